	.target	sm_103a

	.elftype	@"ET_EXEC"


//--------------------- .note.nv.tkinfo           --------------------------
	.section	.note.nv.tkinfo,"",@"SHT_NOTE"
	.sectionflags	@"SHF_NOTE_NV_TKINFO"
	.tkinfo
        /*0018*/ 	.word	0x00000002
        /*0030*/ 	.string	""
        /*0030*/ 	.string	"ptxas"
        /*0030*/ 	.string	"Cuda compilation tools, release 13.0, V13.0.88"
        /*0030*/ 	.string	"Build cuda_13.0.r13.0/compiler.36424714_0"
        /*0030*/ 	.string	"-arch sm_103a -m 64 "



//--------------------- .note.nv.cuinfo           --------------------------
	.section	.note.nv.cuinfo,"",@"SHT_NOTE"
	.sectionflags	@"SHF_NOTE_NV_CUINFO"
        /*0018*/ 	.short	0x0002
        /*001a*/ 	.short	0x0067
        /*001c*/ 	.short	0x0082
	.zero		2


//--------------------- .nv.info                  --------------------------
	.section	.nv.info,"",@"SHT_CUDA_INFO"
	.align	4


	//----- nvinfo : EIATTR_REGCOUNT
	.align		4
        /*0000*/ 	.byte	0x04, 0x2f
        /*0002*/ 	.short	(.L_49 - .L_48)
	.align		4
.L_48:
        /*0004*/ 	.word	index@(_ZN4vllm25paged_attention_v1_kernelIffLi32ELi8ELi128ELNS_18Fp8KVCacheDataTypeE0ELb1EEEvPT_PKS2_PKT0_S8_ifPKiSA_iPKfiiiSC_SC_iiiii)
        /*0008*/ 	.word	0x00000028


	//----- nvinfo : EIATTR_FRAME_SIZE
	.align		4
.L_49:
        /*000c*/ 	.byte	0x04, 0x11
        /*000e*/ 	.short	(.L_51 - .L_50)
	.align		4
.L_50:
        /*0010*/ 	.word	index@(_ZN4vllm25paged_attention_v1_kernelIffLi32ELi8ELi128ELNS_18Fp8KVCacheDataTypeE0ELb1EEEvPT_PKS2_PKT0_S8_ifPKiSA_iPKfiiiSC_SC_iiiii)
        /*0014*/ 	.word	0x00000000


	//----- nvinfo : EIATTR_REGCOUNT
	.align		4
.L_51:
        /*0018*/ 	.byte	0x04, 0x2f
        /*001a*/ 	.short	(.L_53 - .L_52)
	.align		4
.L_52:
        /*001c*/ 	.word	index@(_ZN4vllm25paged_attention_v1_kernelIffLi64ELi8ELi128ELNS_18Fp8KVCacheDataTypeE0ELb1EEEvPT_PKS2_PKT0_S8_ifPKiSA_iPKfiiiSC_SC_iiiii)
        /*0020*/ 	.word	0x00000035


	//----- nvinfo : EIATTR_FRAME_SIZE
	.align		4
.L_53:
        /*0024*/ 	.byte	0x04, 0x11
        /*0026*/ 	.short	(.L_55 - .L_54)
	.align		4
.L_54:
        /*0028*/ 	.word	index@(_ZN4vllm25paged_attention_v1_kernelIffLi64ELi8ELi128ELNS_18Fp8KVCacheDataTypeE0ELb1EEEvPT_PKS2_PKT0_S8_ifPKiSA_iPKfiiiSC_SC_iiiii)
        /*002c*/ 	.word	0x00000000


	//----- nvinfo : EIATTR_REGCOUNT
	.align		4
.L_55:
        /*0030*/ 	.byte	0x04, 0x2f
        /*0032*/ 	.short	(.L_57 - .L_56)
	.align		4
.L_56:
        /*0034*/ 	.word	index@(_ZN4vllm25paged_attention_v1_kernelIffLi80ELi8ELi128ELNS_18Fp8KVCacheDataTypeE0ELb1EEEvPT_PKS2_PKT0_S8_ifPKiSA_iPKfiiiSC_SC_iiiii)
        /*0038*/ 	.word	0x00000030


	//----- nvinfo : EIATTR_FRAME_SIZE
	.align		4
.L_57:
        /*003c*/ 	.byte	0x04, 0x11
        /*003e*/ 	.short	(.L_59 - .L_58)
	.align		4
.L_58:
        /*0040*/ 	.word	index@(_ZN4vllm25paged_attention_v1_kernelIffLi80ELi8ELi128ELNS_18Fp8KVCacheDataTypeE0ELb1EEEvPT_PKS2_PKT0_S8_ifPKiSA_iPKfiiiSC_SC_iiiii)
        /*0044*/ 	.word	0x00000000


	//----- nvinfo : EIATTR_REGCOUNT
	.align		4
.L_59:
        /*0048*/ 	.byte	0x04, 0x2f
        /*004a*/ 	.short	(.L_61 - .L_60)
	.align		4
.L_60:
        /*004c*/ 	.word	index@(_ZN4vllm25paged_attention_v1_kernelIffLi96ELi8ELi128ELNS_18Fp8KVCacheDataTypeE0ELb1EEEvPT_PKS2_PKT0_S8_ifPKiSA_iPKfiiiSC_SC_iiiii)
        /*0050*/ 	.word	0x00000034


	//----- nvinfo : EIATTR_FRAME_SIZE
	.align		4
.L_61:
        /*0054*/ 	.byte	0x04, 0x11
        /*0056*/ 	.short	(.L_63 - .L_62)
	.align		4
.L_62:
        /*0058*/ 	.word	index@(_ZN4vllm25paged_attention_v1_kernelIffLi96ELi8ELi128ELNS_18Fp8KVCacheDataTypeE0ELb1EEEvPT_PKS2_PKT0_S8_ifPKiSA_iPKfiiiSC_SC_iiiii)
        /*005c*/ 	.word	0x00000000


	//----- nvinfo : EIATTR_REGCOUNT
	.align		4
.L_63:
        /*0060*/ 	.byte	0x04, 0x2f
        /*0062*/ 	.short	(.L_65 - .L_64)
	.align		4
.L_64:
        /*0064*/ 	.word	index@(_ZN4vllm25paged_attention_v1_kernelIffLi112ELi8ELi128ELNS_18Fp8KVCacheDataTypeE0ELb1EEEvPT_PKS2_PKT0_S8_ifPKiSA_iPKfiiiSC_SC_iiiii)
        /*0068*/ 	.word	0x00000034


	//----- nvinfo : EIATTR_FRAME_SIZE
	.align		4
.L_65:
        /*006c*/ 	.byte	0x04, 0x11
        /*006e*/ 	.short	(.L_67 - .L_66)
	.align		4
.L_66:
        /*0070*/ 	.word	index@(_ZN4vllm25paged_attention_v1_kernelIffLi112ELi8ELi128ELNS_18Fp8KVCacheDataTypeE0ELb1EEEvPT_PKS2_PKT0_S8_ifPKiSA_iPKfiiiSC_SC_iiiii)
        /*0074*/ 	.word	0x00000000


	//----- nvinfo : EIATTR_REGCOUNT
	.align		4
.L_67:
        /*0078*/ 	.byte	0x04, 0x2f
        /*007a*/ 	.short	(.L_69 - .L_68)
	.align		4
.L_68:
        /*007c*/ 	.word	index@(_ZN4vllm25paged_attention_v1_kernelIffLi120ELi8ELi128ELNS_18Fp8KVCacheDataTypeE0ELb1EEEvPT_PKS2_PKT0_S8_ifPKiSA_iPKfiiiSC_SC_iiiii)
        /*0080*/ 	.word	0x0000003c


	//----- nvinfo : EIATTR_FRAME_SIZE
	.align		4
.L_69:
        /*0084*/ 	.byte	0x04, 0x11
        /*0086*/ 	.short	(.L_71 - .L_70)
	.align		4
.L_70:
        /*0088*/ 	.word	index@(_ZN4vllm25paged_attention_v1_kernelIffLi120ELi8ELi128ELNS_18Fp8KVCacheDataTypeE0ELb1EEEvPT_PKS2_PKT0_S8_ifPKiSA_iPKfiiiSC_SC_iiiii)
        /*008c*/ 	.word	0x00000000


	//----- nvinfo : EIATTR_REGCOUNT
	.align		4
.L_71:
        /*0090*/ 	.byte	0x04, 0x2f
        /*0092*/ 	.short	(.L_73 - .L_72)
	.align		4
.L_72:
        /*0094*/ 	.word	index@(_ZN4vllm25paged_attention_v1_kernelIffLi128ELi8ELi128ELNS_18Fp8KVCacheDataTypeE0ELb1EEEvPT_PKS2_PKT0_S8_ifPKiSA_iPKfiiiSC_SC_iiiii)
        /*0098*/ 	.word	0x00000035


	//----- nvinfo : EIATTR_FRAME_SIZE
	.align		4
.L_73:
        /*009c*/ 	.byte	0x04, 0x11
        /*009e*/ 	.short	(.L_75 - .L_74)
	.align		4
.L_74:
        /*00a0*/ 	.word	index@(_ZN4vllm25paged_attention_v1_kernelIffLi128ELi8ELi128ELNS_18Fp8KVCacheDataTypeE0ELb1EEEvPT_PKS2_PKT0_S8_ifPKiSA_iPKfiiiSC_SC_iiiii)
        /*00a4*/ 	.word	0x00000000


	//----- nvinfo : EIATTR_REGCOUNT
	.align		4
.L_75:
        /*00a8*/ 	.byte	0x04, 0x2f
        /*00aa*/ 	.short	(.L_77 - .L_76)
	.align		4
.L_76:
        /*00ac*/ 	.word	index@(_ZN4vllm25paged_attention_v1_kernelIffLi192ELi8ELi128ELNS_18Fp8KVCacheDataTypeE0ELb1EEEvPT_PKS2_PKT0_S8_ifPKiSA_iPKfiiiSC_SC_iiiii)
        /*00b0*/ 	.word	0x0000003e


	//----- nvinfo : EIATTR_FRAME_SIZE
	.align		4
.L_77:
        /*00b4*/ 	.byte	0x04, 0x11
        /*00b6*/ 	.short	(.L_79 - .L_78)
	.align		4
.L_78:
        /*00b8*/ 	.word	index@(_ZN4vllm25paged_attention_v1_kernelIffLi192ELi8ELi128ELNS_18Fp8KVCacheDataTypeE0ELb1EEEvPT_PKS2_PKT0_S8_ifPKiSA_iPKfiiiSC_SC_iiiii)
        /*00bc*/ 	.word	0x00000000


	//----- nvinfo : EIATTR_REGCOUNT
	.align		4
.L_79:
        /*00c0*/ 	.byte	0x04, 0x2f
        /*00c2*/ 	.short	(.L_81 - .L_80)
	.align		4
.L_80:
        /*00c4*/ 	.word	index@(_ZN4vllm25paged_attention_v1_kernelIffLi256ELi8ELi128ELNS_18Fp8KVCacheDataTypeE0ELb1EEEvPT_PKS2_PKT0_S8_ifPKiSA_iPKfiiiSC_SC_iiiii)
        /*00c8*/ 	.word	0x0000003e


	//----- nvinfo : EIATTR_FRAME_SIZE
	.align		4
.L_81:
        /*00cc*/ 	.byte	0x04, 0x11
        /*00ce*/ 	.short	(.L_83 - .L_82)
	.align		4
.L_82:
        /*00d0*/ 	.word	index@(_ZN4vllm25paged_attention_v1_kernelIffLi256ELi8ELi128ELNS_18Fp8KVCacheDataTypeE0ELb1EEEvPT_PKS2_PKT0_S8_ifPKiSA_iPKfiiiSC_SC_iiiii)
        /*00d4*/ 	.word	0x00000000


	//----- nvinfo : EIATTR_REGCOUNT
	.align		4
.L_83:
        /*00d8*/ 	.byte	0x04, 0x2f
        /*00da*/ 	.short	(.L_85 - .L_84)
	.align		4
.L_84:
        /*00dc*/ 	.word	index@(_ZN4vllm25paged_attention_v1_kernelIffLi32ELi8ELi128ELNS_18Fp8KVCacheDataTypeE0ELb0EEEvPT_PKS2_PKT0_S8_ifPKiSA_iPKfiiiSC_SC_iiiii)
        /*00e0*/ 	.word	0x00000027


	//----- nvinfo : EIATTR_FRAME_SIZE
	.align		4
.L_85:
        /*00e4*/ 	.byte	0x04, 0x11
        /*00e6*/ 	.short	(.L_87 - .L_86)
	.align		4
.L_86:
        /*00e8*/ 	.word	index@(_ZN4vllm25paged_attention_v1_kernelIffLi32ELi8ELi128ELNS_18Fp8KVCacheDataTypeE0ELb0EEEvPT_PKS2_PKT0_S8_ifPKiSA_iPKfiiiSC_SC_iiiii)
        /*00ec*/ 	.word	0x00000000


	//----- nvinfo : EIATTR_REGCOUNT
	.align		4
.L_87:
        /*00f0*/ 	.byte	0x04, 0x2f
        /*00f2*/ 	.short	(.L_89 - .L_88)
	.align		4
.L_88:
        /*00f4*/ 	.word	index@(_ZN4vllm25paged_attention_v1_kernelIffLi64ELi8ELi128ELNS_18Fp8KVCacheDataTypeE0ELb0EEEvPT_PKS2_PKT0_S8_ifPKiSA_iPKfiiiSC_SC_iiiii)
        /*00f8*/ 	.word	0x00000030


	//----- nvinfo : EIATTR_FRAME_SIZE
	.align		4
.L_89:
        /*00fc*/ 	.byte	0x04, 0x11
        /*00fe*/ 	.short	(.L_91 - .L_90)
	.align		4
.L_90:
        /*0100*/ 	.word	index@(_ZN4vllm25paged_attention_v1_kernelIffLi64ELi8ELi128ELNS_18Fp8KVCacheDataTypeE0ELb0EEEvPT_PKS2_PKT0_S8_ifPKiSA_iPKfiiiSC_SC_iiiii)
        /*0104*/ 	.word	0x00000000


	//----- nvinfo : EIATTR_REGCOUNT
	.align		4
.L_91:
        /*0108*/ 	.byte	0x04, 0x2f
        /*010a*/ 	.short	(.L_93 - .L_92)
	.align		4
.L_92:
        /*010c*/ 	.word	index@(_ZN4vllm25paged_attention_v1_kernelIffLi80ELi8ELi128ELNS_18Fp8KVCacheDataTypeE0ELb0EEEvPT_PKS2_PKT0_S8_ifPKiSA_iPKfiiiSC_SC_iiiii)
        /*0110*/ 	.word	0x00000030


	//----- nvinfo : EIATTR_FRAME_SIZE
	.align		4
.L_93:
        /*0114*/ 	.byte	0x04, 0x11
        /*0116*/ 	.short	(.L_95 - .L_94)
	.align		4
.L_94:
        /*0118*/ 	.word	index@(_ZN4vllm25paged_attention_v1_kernelIffLi80ELi8ELi128ELNS_18Fp8KVCacheDataTypeE0ELb0EEEvPT_PKS2_PKT0_S8_ifPKiSA_iPKfiiiSC_SC_iiiii)
        /*011c*/ 	.word	0x00000000


	//----- nvinfo : EIATTR_REGCOUNT
	.align		4
.L_95:
        /*0120*/ 	.byte	0x04, 0x2f
        /*0122*/ 	.short	(.L_97 - .L_96)
	.align		4
.L_96:
        /*0124*/ 	.word	index@(_ZN4vllm25paged_attention_v1_kernelIffLi96ELi8ELi128ELNS_18Fp8KVCacheDataTypeE0ELb0EEEvPT_PKS2_PKT0_S8_ifPKiSA_iPKfiiiSC_SC_iiiii)
        /*0128*/ 	.word	0x00000038


	//----- nvinfo : EIATTR_FRAME_SIZE
	.align		4
.L_97:
        /*012c*/ 	.byte	0x04, 0x11
        /*012e*/ 	.short	(.L_99 - .L_98)
	.align		4
.L_98:
        /*0130*/ 	.word	index@(_ZN4vllm25paged_attention_v1_kernelIffLi96ELi8ELi128ELNS_18Fp8KVCacheDataTypeE0ELb0EEEvPT_PKS2_PKT0_S8_ifPKiSA_iPKfiiiSC_SC_iiiii)
        /*0134*/ 	.word	0x00000000


	//----- nvinfo : EIATTR_REGCOUNT
	.align		4
.L_99:
        /*0138*/ 	.byte	0x04, 0x2f
        /*013a*/ 	.short	(.L_101 - .L_100)
	.align		4
.L_100:
        /*013c*/ 	.word	index@(_ZN4vllm25paged_attention_v1_kernelIffLi112ELi8ELi128ELNS_18Fp8KVCacheDataTypeE0ELb0EEEvPT_PKS2_PKT0_S8_ifPKiSA_iPKfiiiSC_SC_iiiii)
        /*0140*/ 	.word	0x00000037


	//----- nvinfo : EIATTR_FRAME_SIZE
	.align		4
.L_101:
        /*0144*/ 	.byte	0x04, 0x11
        /*0146*/ 	.short	(.L_103 - .L_102)
	.align		4
.L_102:
        /*0148*/ 	.word	index@(_ZN4vllm25paged_attention_v1_kernelIffLi112ELi8ELi128ELNS_18Fp8KVCacheDataTypeE0ELb0EEEvPT_PKS2_PKT0_S8_ifPKiSA_iPKfiiiSC_SC_iiiii)
        /*014c*/ 	.word	0x00000000


	//----- nvinfo : EIATTR_REGCOUNT
	.align		4
.L_103:
        /*0150*/ 	.byte	0x04, 0x2f
        /*0152*/ 	.short	(.L_105 - .L_104)
	.align		4
.L_104:
        /*0154*/ 	.word	index@(_ZN4vllm25paged_attention_v1_kernelIffLi120ELi8ELi128ELNS_18Fp8KVCacheDataTypeE0ELb0EEEvPT_PKS2_PKT0_S8_ifPKiSA_iPKfiiiSC_SC_iiiii)
        /*0158*/ 	.word	0x00000038


	//----- nvinfo : EIATTR_FRAME_SIZE
	.align		4
.L_105:
        /*015c*/ 	.byte	0x04, 0x11
        /*015e*/ 	.short	(.L_107 - .L_106)
	.align		4
.L_106:
        /*0160*/ 	.word	index@(_ZN4vllm25paged_attention_v1_kernelIffLi120ELi8ELi128ELNS_18Fp8KVCacheDataTypeE0ELb0EEEvPT_PKS2_PKT0_S8_ifPKiSA_iPKfiiiSC_SC_iiiii)
        /*0164*/ 	.word	0x00000000


	//----- nvinfo : EIATTR_REGCOUNT
	.align		4
.L_107:
        /*0168*/ 	.byte	0x04, 0x2f
        /*016a*/ 	.short	(.L_109 - .L_108)
	.align		4
.L_108:
        /*016c*/ 	.word	index@(_ZN4vllm25paged_attention_v1_kernelIffLi128ELi8ELi128ELNS_18Fp8KVCacheDataTypeE0ELb0EEEvPT_PKS2_PKT0_S8_ifPKiSA_iPKfiiiSC_SC_iiiii)
        /*0170*/ 	.word	0x00000038


	//----- nvinfo : EIATTR_FRAME_SIZE
	.align		4
.L_109:
        /*0174*/ 	.byte	0x04, 0x11
        /*0176*/ 	.short	(.L_111 - .L_110)
	.align		4
.L_110:
        /*0178*/ 	.word	index@(_ZN4vllm25paged_attention_v1_kernelIffLi128ELi8ELi128ELNS_18Fp8KVCacheDataTypeE0ELb0EEEvPT_PKS2_PKT0_S8_ifPKiSA_iPKfiiiSC_SC_iiiii)
        /*017c*/ 	.word	0x00000000


	//----- nvinfo : EIATTR_REGCOUNT
	.align		4
.L_111:
        /*0180*/ 	.byte	0x04, 0x2f
        /*0182*/ 	.short	(.L_113 - .L_112)
	.align		4
.L_112:
        /*0184*/ 	.word	index@(_ZN4vllm25paged_attention_v1_kernelIffLi192ELi8ELi128ELNS_18Fp8KVCacheDataTypeE0ELb0EEEvPT_PKS2_PKT0_S8_ifPKiSA_iPKfiiiSC_SC_iiiii)
        /*0188*/ 	.word	0x0000004f


	//----- nvinfo : EIATTR_FRAME_SIZE
	.align		4
.L_113:
        /*018c*/ 	.byte	0x04, 0x11
        /*018e*/ 	.short	(.L_115 - .L_114)
	.align		4
.L_114:
        /*0190*/ 	.word	index@(_ZN4vllm25paged_attention_v1_kernelIffLi192ELi8ELi128ELNS_18Fp8KVCacheDataTypeE0ELb0EEEvPT_PKS2_PKT0_S8_ifPKiSA_iPKfiiiSC_SC_iiiii)
        /*0194*/ 	.word	0x00000000


	//----- nvinfo : EIATTR_REGCOUNT
	.align		4
.L_115:
        /*0198*/ 	.byte	0x04, 0x2f
        /*019a*/ 	.short	(.L_117 - .L_116)
	.align		4
.L_116:
        /*019c*/ 	.word	index@(_ZN4vllm25paged_attention_v1_kernelIffLi256ELi8ELi128ELNS_18Fp8KVCacheDataTypeE0ELb0EEEvPT_PKS2_PKT0_S8_ifPKiSA_iPKfiiiSC_SC_iiiii)
        /*01a0*/ 	.word	0x0000005f


	//----- nvinfo : EIATTR_FRAME_SIZE
	.align		4
.L_117:
        /*01a4*/ 	.byte	0x04, 0x11
        /*01a6*/ 	.short	(.L_119 - .L_118)
	.align		4
.L_118:
        /*01a8*/ 	.word	index@(_ZN4vllm25paged_attention_v1_kernelIffLi256ELi8ELi128ELNS_18Fp8KVCacheDataTypeE0ELb0EEEvPT_PKS2_PKT0_S8_ifPKiSA_iPKfiiiSC_SC_iiiii)
        /*01ac*/ 	.word	0x00000000


	//----- nvinfo : EIATTR_REGCOUNT
	.align		4
.L_119:
        /*01b0*/ 	.byte	0x04, 0x2f
        /*01b2*/ 	.short	(.L_121 - .L_120)
	.align		4
.L_120:
        /*01b4*/ 	.word	index@(_ZN4vllm25paged_attention_v1_kernelIffLi32ELi16ELi128ELNS_18Fp8KVCacheDataTypeE0ELb1EEEvPT_PKS2_PKT0_S8_ifPKiSA_iPKfiiiSC_SC_iiiii)
        /*01b8*/ 	.word	0x00000030


	//----- nvinfo : EIATTR_FRAME_SIZE
	.align		4
.L_121:
        /*01bc*/ 	.byte	0x04, 0x11
        /*01be*/ 	.short	(.L_123 - .L_122)
	.align		4
.L_122:
        /*01c0*/ 	.word	index@(_ZN4vllm25paged_attention_v1_kernelIffLi32ELi16ELi128ELNS_18Fp8KVCacheDataTypeE0ELb1EEEvPT_PKS2_PKT0_S8_ifPKiSA_iPKfiiiSC_SC_iiiii)
        /*01c4*/ 	.word	0x00000000


	//----- nvinfo : EIATTR_REGCOUNT
	.align		4
.L_123:
        /*01c8*/ 	.byte	0x04, 0x2f
        /*01ca*/ 	.short	(.L_125 - .L_124)
	.align		4
.L_124:
        /*01cc*/ 	.word	index@(_ZN4vllm25paged_attention_v1_kernelIffLi64ELi16ELi128ELNS_18Fp8KVCacheDataTypeE0ELb1EEEvPT_PKS2_PKT0_S8_ifPKiSA_iPKfiiiSC_SC_iiiii)
        /*01d0*/ 	.word	0x00000034


	//----- nvinfo : EIATTR_FRAME_SIZE
	.align		4
.L_125:
        /*01d4*/ 	.byte	0x04, 0x11
        /*01d6*/ 	.short	(.L_127 - .L_126)
	.align		4
.L_126:
        /*01d8*/ 	.word	index@(_ZN4vllm25paged_attention_v1_kernelIffLi64ELi16ELi128ELNS_18Fp8KVCacheDataTypeE0ELb1EEEvPT_PKS2_PKT0_S8_ifPKiSA_iPKfiiiSC_SC_iiiii)
        /*01dc*/ 	.word	0x00000000


	//----- nvinfo : EIATTR_REGCOUNT
	.align		4
.L_127:
        /*01e0*/ 	.byte	0x04, 0x2f
        /*01e2*/ 	.short	(.L_129 - .L_128)
	.align		4
.L_128:
        /*01e4*/ 	.word	index@(_ZN4vllm25paged_attention_v1_kernelIffLi80ELi16ELi128ELNS_18Fp8KVCacheDataTypeE0ELb1EEEvPT_PKS2_PKT0_S8_ifPKiSA_iPKfiiiSC_SC_iiiii)
        /*01e8*/ 	.word	0x0000003c


	//----- nvinfo : EIATTR_FRAME_SIZE
	.align		4
.L_129:
        /*01ec*/ 	.byte	0x04, 0x11
        /*01ee*/ 	.short	(.L_131 - .L_130)
	.align		4
.L_130:
        /*01f0*/ 	.word	index@(_ZN4vllm25paged_attention_v1_kernelIffLi80ELi16ELi128ELNS_18Fp8KVCacheDataTypeE0ELb1EEEvPT_PKS2_PKT0_S8_ifPKiSA_iPKfiiiSC_SC_iiiii)
        /*01f4*/ 	.word	0x00000000


	//----- nvinfo : EIATTR_REGCOUNT
	.align		4
.L_131:
        /*01f8*/ 	.byte	0x04, 0x2f
        /*01fa*/ 	.short	(.L_133 - .L_132)
	.align		4
.L_132:
        /*01fc*/ 	.word	index@(_ZN4vllm25paged_attention_v1_kernelIffLi96ELi16ELi128ELNS_18Fp8KVCacheDataTypeE0ELb1EEEvPT_PKS2_PKT0_S8_ifPKiSA_iPKfiiiSC_SC_iiiii)
        /*0200*/ 	.word	0x0000003c


	//----- nvinfo : EIATTR_FRAME_SIZE
	.align		4
.L_133:
        /*0204*/ 	.byte	0x04, 0x11
        /*0206*/ 	.short	(.L_135 - .L_134)
	.align		4
.L_134:
        /*0208*/ 	.word	index@(_ZN4vllm25paged_attention_v1_kernelIffLi96ELi16ELi128ELNS_18Fp8KVCacheDataTypeE0ELb1EEEvPT_PKS2_PKT0_S8_ifPKiSA_iPKfiiiSC_SC_iiiii)
        /*020c*/ 	.word	0x00000000


	//----- nvinfo : EIATTR_REGCOUNT
	.align		4
.L_135:
        /*0210*/ 	.byte	0x04, 0x2f
        /*0212*/ 	.short	(.L_137 - .L_136)
	.align		4
.L_136:
        /*0214*/ 	.word	index@(_ZN4vllm25paged_attention_v1_kernelIffLi112ELi16ELi128ELNS_18Fp8KVCacheDataTypeE0ELb1EEEvPT_PKS2_PKT0_S8_ifPKiSA_iPKfiiiSC_SC_iiiii)
        /*0218*/ 	.word	0x0000003c


	//----- nvinfo : EIATTR_FRAME_SIZE
	.align		4
.L_137:
        /*021c*/ 	.byte	0x04, 0x11
        /*021e*/ 	.short	(.L_139 - .L_138)
	.align		4
.L_138:
        /*0220*/ 	.word	index@(_ZN4vllm25paged_attention_v1_kernelIffLi112ELi16ELi128ELNS_18Fp8KVCacheDataTypeE0ELb1EEEvPT_PKS2_PKT0_S8_ifPKiSA_iPKfiiiSC_SC_iiiii)
        /*0224*/ 	.word	0x00000000


	//----- nvinfo : EIATTR_REGCOUNT
	.align		4
.L_139:
        /*0228*/ 	.byte	0x04, 0x2f
        /*022a*/ 	.short	(.L_141 - .L_140)
	.align		4
.L_140:
        /*022c*/ 	.word	index@(_ZN4vllm25paged_attention_v1_kernelIffLi120ELi16ELi128ELNS_18Fp8KVCacheDataTypeE0ELb1EEEvPT_PKS2_PKT0_S8_ifPKiSA_iPKfiiiSC_SC_iiiii)
        /*0230*/ 	.word	0x0000003e


	//----- nvinfo : EIATTR_FRAME_SIZE
	.align		4
.L_141:
        /*0234*/ 	.byte	0x04, 0x11
        /*0236*/ 	.short	(.L_143 - .L_142)
	.align		4
.L_142:
        /*0238*/ 	.word	index@(_ZN4vllm25paged_attention_v1_kernelIffLi120ELi16ELi128ELNS_18Fp8KVCacheDataTypeE0ELb1EEEvPT_PKS2_PKT0_S8_ifPKiSA_iPKfiiiSC_SC_iiiii)
        /*023c*/ 	.word	0x00000000


	//----- nvinfo : EIATTR_REGCOUNT
	.align		4
.L_143:
        /*0240*/ 	.byte	0x04, 0x2f
        /*0242*/ 	.short	(.L_145 - .L_144)
	.align		4
.L_144:
        /*0244*/ 	.word	index@(_ZN4vllm25paged_attention_v1_kernelIffLi128ELi16ELi128ELNS_18Fp8KVCacheDataTypeE0ELb1EEEvPT_PKS2_PKT0_S8_ifPKiSA_iPKfiiiSC_SC_iiiii)
        /*0248*/ 	.word	0x0000003c


	//----- nvinfo : EIATTR_FRAME_SIZE
	.align		4
.L_145:
        /*024c*/ 	.byte	0x04, 0x11
        /*024e*/ 	.short	(.L_147 - .L_146)
	.align		4
.L_146:
        /*0250*/ 	.word	index@(_ZN4vllm25paged_attention_v1_kernelIffLi128ELi16ELi128ELNS_18Fp8KVCacheDataTypeE0ELb1EEEvPT_PKS2_PKT0_S8_ifPKiSA_iPKfiiiSC_SC_iiiii)
        /*0254*/ 	.word	0x00000000


	//----- nvinfo : EIATTR_REGCOUNT
	.align		4
.L_147:
        /*0258*/ 	.byte	0x04, 0x2f
        /*025a*/ 	.short	(.L_149 - .L_148)
	.align		4
.L_148:
        /*025c*/ 	.word	index@(_ZN4vllm25paged_attention_v1_kernelIffLi192ELi16ELi128ELNS_18Fp8KVCacheDataTypeE0ELb1EEEvPT_PKS2_PKT0_S8_ifPKiSA_iPKfiiiSC_SC_iiiii)
        /*0260*/ 	.word	0x0000004c


	//----- nvinfo : EIATTR_FRAME_SIZE
	.align		4
.L_149:
        /*0264*/ 	.byte	0x04, 0x11
        /*0266*/ 	.short	(.L_151 - .L_150)
	.align		4
.L_150:
        /*0268*/ 	.word	index@(_ZN4vllm25paged_attention_v1_kernelIffLi192ELi16ELi128ELNS_18Fp8KVCacheDataTypeE0ELb1EEEvPT_PKS2_PKT0_S8_ifPKiSA_iPKfiiiSC_SC_iiiii)
        /*026c*/ 	.word	0x00000000


	//----- nvinfo : EIATTR_REGCOUNT
	.align		4
.L_151:
        /*0270*/ 	.byte	0x04, 0x2f
        /*0272*/ 	.short	(.L_153 - .L_152)
	.align		4
.L_152:
        /*0274*/ 	.word	index@(_ZN4vllm25paged_attention_v1_kernelIffLi256ELi16ELi128ELNS_18Fp8KVCacheDataTypeE0ELb1EEEvPT_PKS2_PKT0_S8_ifPKiSA_iPKfiiiSC_SC_iiiii)
        /*0278*/ 	.word	0x0000004c


	//----- nvinfo : EIATTR_FRAME_SIZE
	.align		4
.L_153:
        /*027c*/ 	.byte	0x04, 0x11
        /*027e*/ 	.short	(.L_155 - .L_154)
	.align		4
.L_154:
        /*0280*/ 	.word	index@(_ZN4vllm25paged_attention_v1_kernelIffLi256ELi16ELi128ELNS_18Fp8KVCacheDataTypeE0ELb1EEEvPT_PKS2_PKT0_S8_ifPKiSA_iPKfiiiSC_SC_iiiii)
        /*0284*/ 	.word	0x00000000


	//----- nvinfo : EIATTR_REGCOUNT
	.align		4
.L_155:
        /*0288*/ 	.byte	0x04, 0x2f
        /*028a*/ 	.short	(.L_157 - .L_156)
	.align		4
.L_156:
        /*028c*/ 	.word	index@(_ZN4vllm25paged_attention_v1_kernelIffLi32ELi16ELi128ELNS_18Fp8KVCacheDataTypeE0ELb0EEEvPT_PKS2_PKT0_S8_ifPKiSA_iPKfiiiSC_SC_iiiii)
        /*0290*/ 	.word	0x00000030


	//----- nvinfo : EIATTR_FRAME_SIZE
	.align		4
.L_157:
        /*0294*/ 	.byte	0x04, 0x11
        /*0296*/ 	.short	(.L_159 - .L_158)
	.align		4
.L_158:
        /*0298*/ 	.word	index@(_ZN4vllm25paged_attention_v1_kernelIffLi32ELi16ELi128ELNS_18Fp8KVCacheDataTypeE0ELb0EEEvPT_PKS2_PKT0_S8_ifPKiSA_iPKfiiiSC_SC_iiiii)
        /*029c*/ 	.word	0x00000000


	//----- nvinfo : EIATTR_REGCOUNT
	.align		4
.L_159:
        /*02a0*/ 	.byte	0x04, 0x2f
        /*02a2*/ 	.short	(.L_161 - .L_160)
	.align		4
.L_160:
        /*02a4*/ 	.word	index@(_ZN4vllm25paged_attention_v1_kernelIffLi64ELi16ELi128ELNS_18Fp8KVCacheDataTypeE0ELb0EEEvPT_PKS2_PKT0_S8_ifPKiSA_iPKfiiiSC_SC_iiiii)
        /*02a8*/ 	.word	0x00000040


	//----- nvinfo : EIATTR_FRAME_SIZE
	.align		4
.L_161:
        /*02ac*/ 	.byte	0x04, 0x11
        /*02ae*/ 	.short	(.L_163 - .L_162)
	.align		4
.L_162:
        /*02b0*/ 	.word	index@(_ZN4vllm25paged_attention_v1_kernelIffLi64ELi16ELi128ELNS_18Fp8KVCacheDataTypeE0ELb0EEEvPT_PKS2_PKT0_S8_ifPKiSA_iPKfiiiSC_SC_iiiii)
        /*02b4*/ 	.word	0x00000000


	//----- nvinfo : EIATTR_REGCOUNT
	.align		4
.L_163:
        /*02b8*/ 	.byte	0x04, 0x2f
        /*02ba*/ 	.short	(.L_165 - .L_164)
	.align		4
.L_164:
        /*02bc*/ 	.word	index@(_ZN4vllm25paged_attention_v1_kernelIffLi80ELi16ELi128ELNS_18Fp8KVCacheDataTypeE0ELb0EEEvPT_PKS2_PKT0_S8_ifPKiSA_iPKfiiiSC_SC_iiiii)
        /*02c0*/ 	.word	0x00000048


	//----- nvinfo : EIATTR_FRAME_SIZE
	.align		4
.L_165:
        /*02c4*/ 	.byte	0x04, 0x11
        /*02c6*/ 	.short	(.L_167 - .L_166)
	.align		4
.L_166:
        /*02c8*/ 	.word	index@(_ZN4vllm25paged_attention_v1_kernelIffLi80ELi16ELi128ELNS_18Fp8KVCacheDataTypeE0ELb0EEEvPT_PKS2_PKT0_S8_ifPKiSA_iPKfiiiSC_SC_iiiii)
        /*02cc*/ 	.word	0x00000000


	//----- nvinfo : EIATTR_REGCOUNT
	.align		4
.L_167:
        /*02d0*/ 	.byte	0x04, 0x2f
        /*02d2*/ 	.short	(.L_169 - .L_168)
	.align		4
.L_168:
        /*02d4*/ 	.word	index@(_ZN4vllm25paged_attention_v1_kernelIffLi96ELi16ELi128ELNS_18Fp8KVCacheDataTypeE0ELb0EEEvPT_PKS2_PKT0_S8_ifPKiSA_iPKfiiiSC_SC_iiiii)
        /*02d8*/ 	.word	0x0000004f


	//----- nvinfo : EIATTR_FRAME_SIZE
	.align		4
.L_169:
        /*02dc*/ 	.byte	0x04, 0x11
        /*02de*/ 	.short	(.L_171 - .L_170)
	.align		4
.L_170:
        /*02e0*/ 	.word	index@(_ZN4vllm25paged_attention_v1_kernelIffLi96ELi16ELi128ELNS_18Fp8KVCacheDataTypeE0ELb0EEEvPT_PKS2_PKT0_S8_ifPKiSA_iPKfiiiSC_SC_iiiii)
        /*02e4*/ 	.word	0x00000000


	//----- nvinfo : EIATTR_REGCOUNT
	.align		4
.L_171:
        /*02e8*/ 	.byte	0x04, 0x2f
        /*02ea*/ 	.short	(.L_173 - .L_172)
	.align		4
.L_172:
        /*02ec*/ 	.word	index@(_ZN4vllm25paged_attention_v1_kernelIffLi112ELi16ELi128ELNS_18Fp8KVCacheDataTypeE0ELb0EEEvPT_PKS2_PKT0_S8_ifPKiSA_iPKfiiiSC_SC_iiiii)
        /*02f0*/ 	.word	0x0000005e


	//----- nvinfo : EIATTR_FRAME_SIZE
	.align		4
.L_173:
        /*02f4*/ 	.byte	0x04, 0x11
        /*02f6*/ 	.short	(.L_175 - .L_174)
	.align		4
.L_174:
        /*02f8*/ 	.word	index@(_ZN4vllm25paged_attention_v1_kernelIffLi112ELi16ELi128ELNS_18Fp8KVCacheDataTypeE0ELb0EEEvPT_PKS2_PKT0_S8_ifPKiSA_iPKfiiiSC_SC_iiiii)
        /*02fc*/ 	.word	0x00000000


	//----- nvinfo : EIATTR_REGCOUNT
	.align		4
.L_175:
        /*0300*/ 	.byte	0x04, 0x2f
        /*0302*/ 	.short	(.L_177 - .L_176)
	.align		4
.L_176:
        /*0304*/ 	.word	index@(_ZN4vllm25paged_attention_v1_kernelIffLi120ELi16ELi128ELNS_18Fp8KVCacheDataTypeE0ELb0EEEvPT_PKS2_PKT0_S8_ifPKiSA_iPKfiiiSC_SC_iiiii)
        /*0308*/ 	.word	0x00000060


	//----- nvinfo : EIATTR_FRAME_SIZE
	.align		4
.L_177:
        /*030c*/ 	.byte	0x04, 0x11
        /*030e*/ 	.short	(.L_179 - .L_178)
	.align		4
.L_178:
        /*0310*/ 	.word	index@(_ZN4vllm25paged_attention_v1_kernelIffLi120ELi16ELi128ELNS_18Fp8KVCacheDataTypeE0ELb0EEEvPT_PKS2_PKT0_S8_ifPKiSA_iPKfiiiSC_SC_iiiii)
        /*0314*/ 	.word	0x00000000


	//----- nvinfo : EIATTR_REGCOUNT
	.align		4
.L_179:
        /*0318*/ 	.byte	0x04, 0x2f
        /*031a*/ 	.short	(.L_181 - .L_180)
	.align		4
.L_180:
        /*031c*/ 	.word	index@(_ZN4vllm25paged_attention_v1_kernelIffLi128ELi16ELi128ELNS_18Fp8KVCacheDataTypeE0ELb0EEEvPT_PKS2_PKT0_S8_ifPKiSA_iPKfiiiSC_SC_iiiii)
        /*0320*/ 	.word	0x0000005f


	//----- nvinfo : EIATTR_FRAME_SIZE
	.align		4
.L_181:
        /*0324*/ 	.byte	0x04, 0x11
        /*0326*/ 	.short	(.L_183 - .L_182)
	.align		4
.L_182:
        /*0328*/ 	.word	index@(_ZN4vllm25paged_attention_v1_kernelIffLi128ELi16ELi128ELNS_18Fp8KVCacheDataTypeE0ELb0EEEvPT_PKS2_PKT0_S8_ifPKiSA_iPKfiiiSC_SC_iiiii)
        /*032c*/ 	.word	0x00000000


	//----- nvinfo : EIATTR_REGCOUNT
	.align		4
.L_183:
        /*0330*/ 	.byte	0x04, 0x2f
        /*0332*/ 	.short	(.L_185 - .L_184)
	.align		4
.L_184:
        /*0334*/ 	.word	index@(_ZN4vllm25paged_attention_v1_kernelIffLi192ELi16ELi128ELNS_18Fp8KVCacheDataTypeE0ELb0EEEvPT_PKS2_PKT0_S8_ifPKiSA_iPKfiiiSC_SC_iiiii)
        /*0338*/ 	.word	0x00000082


	//----- nvinfo : EIATTR_FRAME_SIZE
	.align		4
.L_185:
        /*033c*/ 	.byte	0x04, 0x11
        /*033e*/ 	.short	(.L_187 - .L_186)
	.align		4
.L_186:
        /*0340*/ 	.word	index@(_ZN4vllm25paged_attention_v1_kernelIffLi192ELi16ELi128ELNS_18Fp8KVCacheDataTypeE0ELb0EEEvPT_PKS2_PKT0_S8_ifPKiSA_iPKfiiiSC_SC_iiiii)
        /*0344*/ 	.word	0x00000000


	//----- nvinfo : EIATTR_REGCOUNT
	.align		4
.L_187:
        /*0348*/ 	.byte	0x04, 0x2f
        /*034a*/ 	.short	(.L_189 - .L_188)
	.align		4
.L_188:
        /*034c*/ 	.word	index@(_ZN4vllm25paged_attention_v1_kernelIffLi256ELi16ELi128ELNS_18Fp8KVCacheDataTypeE0ELb0EEEvPT_PKS2_PKT0_S8_ifPKiSA_iPKfiiiSC_SC_iiiii)
        /*0350*/ 	.word	0x000000aa


	//----- nvinfo : EIATTR_FRAME_SIZE
	.align		4
.L_189:
        /*0354*/ 	.byte	0x04, 0x11
        /*0356*/ 	.short	(.L_191 - .L_190)
	.align		4
.L_190:
        /*0358*/ 	.word	index@(_ZN4vllm25paged_attention_v1_kernelIffLi256ELi16ELi128ELNS_18Fp8KVCacheDataTypeE0ELb0EEEvPT_PKS2_PKT0_S8_ifPKiSA_iPKfiiiSC_SC_iiiii)
        /*035c*/ 	.word	0x00000000


	//----- nvinfo : EIATTR_REGCOUNT
	.align		4
.L_191:
        /*0360*/ 	.byte	0x04, 0x2f
        /*0362*/ 	.short	(.L_193 - .L_192)
	.align		4
.L_192:
        /*0364*/ 	.word	index@(_ZN4vllm25paged_attention_v1_kernelIffLi32ELi32ELi128ELNS_18Fp8KVCacheDataTypeE0ELb1EEEvPT_PKS2_PKT0_S8_ifPKiSA_iPKfiiiSC_SC_iiiii)
        /*0368*/ 	.word	0x0000004a


	//----- nvinfo : EIATTR_FRAME_SIZE
	.align		4
.L_193:
        /*036c*/ 	.byte	0x04, 0x11
        /*036e*/ 	.short	(.L_195 - .L_194)
	.align		4
.L_194:
        /*0370*/ 	.word	index@(_ZN4vllm25paged_attention_v1_kernelIffLi32ELi32ELi128ELNS_18Fp8KVCacheDataTypeE0ELb1EEEvPT_PKS2_PKT0_S8_ifPKiSA_iPKfiiiSC_SC_iiiii)
        /*0374*/ 	.word	0x00000000


	//----- nvinfo : EIATTR_REGCOUNT
	.align		4
.L_195:
        /*0378*/ 	.byte	0x04, 0x2f
        /*037a*/ 	.short	(.L_197 - .L_196)
	.align		4
.L_196:
        /*037c*/ 	.word	index@(_ZN4vllm25paged_attention_v1_kernelIffLi64ELi32ELi128ELNS_18Fp8KVCacheDataTypeE0ELb1EEEvPT_PKS2_PKT0_S8_ifPKiSA_iPKfiiiSC_SC_iiiii)
        /*0380*/ 	.word	0x0000007e


	//----- nvinfo : EIATTR_FRAME_SIZE
	.align		4
.L_197:
        /*0384*/ 	.byte	0x04, 0x11
        /*0386*/ 	.short	(.L_199 - .L_198)
	.align		4
.L_198:
        /*0388*/ 	.word	index@(_ZN4vllm25paged_attention_v1_kernelIffLi64ELi32ELi128ELNS_18Fp8KVCacheDataTypeE0ELb1EEEvPT_PKS2_PKT0_S8_ifPKiSA_iPKfiiiSC_SC_iiiii)
        /*038c*/ 	.word	0x00000000


	//----- nvinfo : EIATTR_REGCOUNT
	.align		4
.L_199:
        /*0390*/ 	.byte	0x04, 0x2f
        /*0392*/ 	.short	(.L_201 - .L_200)
	.align		4
.L_200:
        /*0394*/ 	.word	index@(_ZN4vllm25paged_attention_v1_kernelIffLi80ELi32ELi128ELNS_18Fp8KVCacheDataTypeE0ELb1EEEvPT_PKS2_PKT0_S8_ifPKiSA_iPKfiiiSC_SC_iiiii)
        /*0398*/ 	.word	0x00000080


	//----- nvinfo : EIATTR_FRAME_SIZE
	.align		4
.L_201:
        /*039c*/ 	.byte	0x04, 0x11
        /*039e*/ 	.short	(.L_203 - .L_202)
	.align		4
.L_202:
        /*03a0*/ 	.word	index@(_ZN4vllm25paged_attention_v1_kernelIffLi80ELi32ELi128ELNS_18Fp8KVCacheDataTypeE0ELb1EEEvPT_PKS2_PKT0_S8_ifPKiSA_iPKfiiiSC_SC_iiiii)
        /*03a4*/ 	.word	0x00000000


	//----- nvinfo : EIATTR_REGCOUNT
	.align		4
.L_203:
        /*03a8*/ 	.byte	0x04, 0x2f
        /*03aa*/ 	.short	(.L_205 - .L_204)
	.align		4
.L_204:
        /*03ac*/ 	.word	index@(_ZN4vllm25paged_attention_v1_kernelIffLi96ELi32ELi128ELNS_18Fp8KVCacheDataTypeE0ELb1EEEvPT_PKS2_PKT0_S8_ifPKiSA_iPKfiiiSC_SC_iiiii)
        /*03b0*/ 	.word	0x000000a6


	//----- nvinfo : EIATTR_FRAME_SIZE
	.align		4
.L_205:
        /*03b4*/ 	.byte	0x04, 0x11
        /*03b6*/ 	.short	(.L_207 - .L_206)
	.align		4
.L_206:
        /*03b8*/ 	.word	index@(_ZN4vllm25paged_attention_v1_kernelIffLi96ELi32ELi128ELNS_18Fp8KVCacheDataTypeE0ELb1EEEvPT_PKS2_PKT0_S8_ifPKiSA_iPKfiiiSC_SC_iiiii)
        /*03bc*/ 	.word	0x00000000


	//----- nvinfo : EIATTR_REGCOUNT
	.align		4
.L_207:
        /*03c0*/ 	.byte	0x04, 0x2f
        /*03c2*/ 	.short	(.L_209 - .L_208)
	.align		4
.L_208:
        /*03c4*/ 	.word	index@(_ZN4vllm25paged_attention_v1_kernelIffLi112ELi32ELi128ELNS_18Fp8KVCacheDataTypeE0ELb1EEEvPT_PKS2_PKT0_S8_ifPKiSA_iPKfiiiSC_SC_iiiii)
        /*03c8*/ 	.word	0x000000a8


	//----- nvinfo : EIATTR_FRAME_SIZE
	.align		4
.L_209:
        /*03cc*/ 	.byte	0x04, 0x11
        /*03ce*/ 	.short	(.L_211 - .L_210)
	.align		4
.L_210:
        /*03d0*/ 	.word	index@(_ZN4vllm25paged_attention_v1_kernelIffLi112ELi32ELi128ELNS_18Fp8KVCacheDataTypeE0ELb1EEEvPT_PKS2_PKT0_S8_ifPKiSA_iPKfiiiSC_SC_iiiii)
        /*03d4*/ 	.word	0x00000000


	//----- nvinfo : EIATTR_REGCOUNT
	.align		4
.L_211:
        /*03d8*/ 	.byte	0x04, 0x2f
        /*03da*/ 	.short	(.L_213 - .L_212)
	.align		4
.L_212:
        /*03dc*/ 	.word	index@(_ZN4vllm25paged_attention_v1_kernelIffLi120ELi32ELi128ELNS_18Fp8KVCacheDataTypeE0ELb1EEEvPT_PKS2_PKT0_S8_ifPKiSA_iPKfiiiSC_SC_iiiii)
        /*03e0*/ 	.word	0x000000a8


	//----- nvinfo : EIATTR_FRAME_SIZE
	.align		4
.L_213:
        /*03e4*/ 	.byte	0x04, 0x11
        /*03e6*/ 	.short	(.L_215 - .L_214)
	.align		4
.L_214:
        /*03e8*/ 	.word	index@(_ZN4vllm25paged_attention_v1_kernelIffLi120ELi32ELi128ELNS_18Fp8KVCacheDataTypeE0ELb1EEEvPT_PKS2_PKT0_S8_ifPKiSA_iPKfiiiSC_SC_iiiii)
        /*03ec*/ 	.word	0x00000000


	//----- nvinfo : EIATTR_REGCOUNT
	.align		4
.L_215:
        /*03f0*/ 	.byte	0x04, 0x2f
        /*03f2*/ 	.short	(.L_217 - .L_216)
	.align		4
.L_216:
        /*03f4*/ 	.word	index@(_ZN4vllm25paged_attention_v1_kernelIffLi128ELi32ELi128ELNS_18Fp8KVCacheDataTypeE0ELb1EEEvPT_PKS2_PKT0_S8_ifPKiSA_iPKfiiiSC_SC_iiiii)
        /*03f8*/ 	.word	0x000000a6


	//----- nvinfo : EIATTR_FRAME_SIZE
	.align		4
.L_217:
        /*03fc*/ 	.byte	0x04, 0x11
        /*03fe*/ 	.short	(.L_219 - .L_218)
	.align		4
.L_218:
        /*0400*/ 	.word	index@(_ZN4vllm25paged_attention_v1_kernelIffLi128ELi32ELi128ELNS_18Fp8KVCacheDataTypeE0ELb1EEEvPT_PKS2_PKT0_S8_ifPKiSA_iPKfiiiSC_SC_iiiii)
        /*0404*/ 	.word	0x00000000


	//----- nvinfo : EIATTR_REGCOUNT
	.align		4
.L_219:
        /*0408*/ 	.byte	0x04, 0x2f
        /*040a*/ 	.short	(.L_221 - .L_220)
	.align		4
.L_220:
        /*040c*/ 	.word	index@(_ZN4vllm25paged_attention_v1_kernelIffLi192ELi32ELi128ELNS_18Fp8KVCacheDataTypeE0ELb1EEEvPT_PKS2_PKT0_S8_ifPKiSA_iPKfiiiSC_SC_iiiii)
        /*0410*/ 	.word	0x000000a8


	//----- nvinfo : EIATTR_FRAME_SIZE
	.align		4
.L_221:
        /*0414*/ 	.byte	0x04, 0x11
        /*0416*/ 	.short	(.L_223 - .L_222)
	.align		4
.L_222:
        /*0418*/ 	.word	index@(_ZN4vllm25paged_attention_v1_kernelIffLi192ELi32ELi128ELNS_18Fp8KVCacheDataTypeE0ELb1EEEvPT_PKS2_PKT0_S8_ifPKiSA_iPKfiiiSC_SC_iiiii)
        /*041c*/ 	.word	0x00000000


	//----- nvinfo : EIATTR_REGCOUNT
	.align		4
.L_223:
        /*0420*/ 	.byte	0x04, 0x2f
        /*0422*/ 	.short	(.L_225 - .L_224)
	.align		4
.L_224:
        /*0424*/ 	.word	index@(_ZN4vllm25paged_attention_v1_kernelIffLi256ELi32ELi128ELNS_18Fp8KVCacheDataTypeE0ELb1EEEvPT_PKS2_PKT0_S8_ifPKiSA_iPKfiiiSC_SC_iiiii)
        /*0428*/ 	.word	0x000000a8


	//----- nvinfo : EIATTR_FRAME_SIZE
	.align		4
.L_225:
        /*042c*/ 	.byte	0x04, 0x11
        /*042e*/ 	.short	(.L_227 - .L_226)
	.align		4
.L_226:
        /*0430*/ 	.word	index@(_ZN4vllm25paged_attention_v1_kernelIffLi256ELi32ELi128ELNS_18Fp8KVCacheDataTypeE0ELb1EEEvPT_PKS2_PKT0_S8_ifPKiSA_iPKfiiiSC_SC_iiiii)
        /*0434*/ 	.word	0x00000000


	//----- nvinfo : EIATTR_REGCOUNT
	.align		4
.L_227:
        /*0438*/ 	.byte	0x04, 0x2f
        /*043a*/ 	.short	(.L_229 - .L_228)
	.align		4
.L_228:
        /*043c*/ 	.word	index@(_ZN4vllm25paged_attention_v1_kernelIffLi32ELi32ELi128ELNS_18Fp8KVCacheDataTypeE0ELb0EEEvPT_PKS2_PKT0_S8_ifPKiSA_iPKfiiiSC_SC_iiiii)
        /*0440*/ 	.word	0x00000042


	//----- nvinfo : EIATTR_FRAME_SIZE
	.align		4
.L_229:
        /*0444*/ 	.byte	0x04, 0x11
        /*0446*/ 	.short	(.L_231 - .L_230)
	.align		4
.L_230:
        /*0448*/ 	.word	index@(_ZN4vllm25paged_attention_v1_kernelIffLi32ELi32ELi128ELNS_18Fp8KVCacheDataTypeE0ELb0EEEvPT_PKS2_PKT0_S8_ifPKiSA_iPKfiiiSC_SC_iiiii)
        /*044c*/ 	.word	0x00000000


	//----- nvinfo : EIATTR_REGCOUNT
	.align		4
.L_231:
        /*0450*/ 	.byte	0x04, 0x2f
        /*0452*/ 	.short	(.L_233 - .L_232)
	.align		4
.L_232:
        /*0454*/ 	.word	index@(_ZN4vllm25paged_attention_v1_kernelIffLi64ELi32ELi128ELNS_18Fp8KVCacheDataTypeE0ELb0EEEvPT_PKS2_PKT0_S8_ifPKiSA_iPKfiiiSC_SC_iiiii)
        /*0458*/ 	.word	0x00000062


	//----- nvinfo : EIATTR_FRAME_SIZE
	.align		4
.L_233:
        /*045c*/ 	.byte	0x04, 0x11
        /*045e*/ 	.short	(.L_235 - .L_234)
	.align		4
.L_234:
        /*0460*/ 	.word	index@(_ZN4vllm25paged_attention_v1_kernelIffLi64ELi32ELi128ELNS_18Fp8KVCacheDataTypeE0ELb0EEEvPT_PKS2_PKT0_S8_ifPKiSA_iPKfiiiSC_SC_iiiii)
        /*0464*/ 	.word	0x00000000


	//----- nvinfo : EIATTR_REGCOUNT
	.align		4
.L_235:
        /*0468*/ 	.byte	0x04, 0x2f
        /*046a*/ 	.short	(.L_237 - .L_236)
	.align		4
.L_236:
        /*046c*/ 	.word	index@(_ZN4vllm25paged_attention_v1_kernelIffLi80ELi32ELi128ELNS_18Fp8KVCacheDataTypeE0ELb0EEEvPT_PKS2_PKT0_S8_ifPKiSA_iPKfiiiSC_SC_iiiii)
        /*0470*/ 	.word	0x00000080


	//----- nvinfo : EIATTR_FRAME_SIZE
	.align		4
.L_237:
        /*0474*/ 	.byte	0x04, 0x11
        /*0476*/ 	.short	(.L_239 - .L_238)
	.align		4
.L_238:
        /*0478*/ 	.word	index@(_ZN4vllm25paged_attention_v1_kernelIffLi80ELi32ELi128ELNS_18Fp8KVCacheDataTypeE0ELb0EEEvPT_PKS2_PKT0_S8_ifPKiSA_iPKfiiiSC_SC_iiiii)
        /*047c*/ 	.word	0x00000000


	//----- nvinfo : EIATTR_REGCOUNT
	.align		4
.L_239:
        /*0480*/ 	.byte	0x04, 0x2f
        /*0482*/ 	.short	(.L_241 - .L_240)
	.align		4
.L_240:
        /*0484*/ 	.word	index@(_ZN4vllm25paged_attention_v1_kernelIffLi96ELi32ELi128ELNS_18Fp8KVCacheDataTypeE0ELb0EEEvPT_PKS2_PKT0_S8_ifPKiSA_iPKfiiiSC_SC_iiiii)
        /*0488*/ 	.word	0x00000080


	//----- nvinfo : EIATTR_FRAME_SIZE
	.align		4
.L_241:
        /*048c*/ 	.byte	0x04, 0x11
        /*048e*/ 	.short	(.L_243 - .L_242)
	.align		4
.L_242:
        /*0490*/ 	.word	index@(_ZN4vllm25paged_attention_v1_kernelIffLi96ELi32ELi128ELNS_18Fp8KVCacheDataTypeE0ELb0EEEvPT_PKS2_PKT0_S8_ifPKiSA_iPKfiiiSC_SC_iiiii)
        /*0494*/ 	.word	0x00000000


	//----- nvinfo : EIATTR_REGCOUNT
	.align		4
.L_243:
        /*0498*/ 	.byte	0x04, 0x2f
        /*049a*/ 	.short	(.L_245 - .L_244)
	.align		4
.L_244:
        /*049c*/ 	.word	index@(_ZN4vllm25paged_attention_v1_kernelIffLi112ELi32ELi128ELNS_18Fp8KVCacheDataTypeE0ELb0EEEvPT_PKS2_PKT0_S8_ifPKiSA_iPKfiiiSC_SC_iiiii)
        /*04a0*/ 	.word	0x000000a6


	//----- nvinfo : EIATTR_FRAME_SIZE
	.align		4
.L_245:
        /*04a4*/ 	.byte	0x04, 0x11
        /*04a6*/ 	.short	(.L_247 - .L_246)
	.align		4
.L_246:
        /*04a8*/ 	.word	index@(_ZN4vllm25paged_attention_v1_kernelIffLi112ELi32ELi128ELNS_18Fp8KVCacheDataTypeE0ELb0EEEvPT_PKS2_PKT0_S8_ifPKiSA_iPKfiiiSC_SC_iiiii)
        /*04ac*/ 	.word	0x00000000


	//----- nvinfo : EIATTR_REGCOUNT
	.align		4
.L_247:
        /*04b0*/ 	.byte	0x04, 0x2f
        /*04b2*/ 	.short	(.L_249 - .L_248)
	.align		4
.L_248:
        /*04b4*/ 	.word	index@(_ZN4vllm25paged_attention_v1_kernelIffLi120ELi32ELi128ELNS_18Fp8KVCacheDataTypeE0ELb0EEEvPT_PKS2_PKT0_S8_ifPKiSA_iPKfiiiSC_SC_iiiii)
        /*04b8*/ 	.word	0x000000a8


	//----- nvinfo : EIATTR_FRAME_SIZE
	.align		4
.L_249:
        /*04bc*/ 	.byte	0x04, 0x11
        /*04be*/ 	.short	(.L_251 - .L_250)
	.align		4
.L_250:
        /*04c0*/ 	.word	index@(_ZN4vllm25paged_attention_v1_kernelIffLi120ELi32ELi128ELNS_18Fp8KVCacheDataTypeE0ELb0EEEvPT_PKS2_PKT0_S8_ifPKiSA_iPKfiiiSC_SC_iiiii)
        /*04c4*/ 	.word	0x00000000


	//----- nvinfo : EIATTR_REGCOUNT
	.align		4
.L_251:
        /*04c8*/ 	.byte	0x04, 0x2f
        /*04ca*/ 	.short	(.L_253 - .L_252)
	.align		4
.L_252:
        /*04cc*/ 	.word	index@(_ZN4vllm25paged_attention_v1_kernelIffLi128ELi32ELi128ELNS_18Fp8KVCacheDataTypeE0ELb0EEEvPT_PKS2_PKT0_S8_ifPKiSA_iPKfiiiSC_SC_iiiii)
        /*04d0*/ 	.word	0x000000a6


	//----- nvinfo : EIATTR_FRAME_SIZE
	.align		4
.L_253:
        /*04d4*/ 	.byte	0x04, 0x11
        /*04d6*/ 	.short	(.L_255 - .L_254)
	.align		4
.L_254:
        /*04d8*/ 	.word	index@(_ZN4vllm25paged_attention_v1_kernelIffLi128ELi32ELi128ELNS_18Fp8KVCacheDataTypeE0ELb0EEEvPT_PKS2_PKT0_S8_ifPKiSA_iPKfiiiSC_SC_iiiii)
        /*04dc*/ 	.word	0x00000000


	//----- nvinfo : EIATTR_REGCOUNT
	.align		4
.L_255:
        /*04e0*/ 	.byte	0x04, 0x2f
        /*04e2*/ 	.short	(.L_257 - .L_256)
	.align		4
.L_256:
        /*04e4*/ 	.word	index@(_ZN4vllm25paged_attention_v1_kernelIffLi192ELi32ELi128ELNS_18Fp8KVCacheDataTypeE0ELb0EEEvPT_PKS2_PKT0_S8_ifPKiSA_iPKfiiiSC_SC_iiiii)
        /*04e8*/ 	.word	0x000000fe


	//----- nvinfo : EIATTR_FRAME_SIZE
	.align		4
.L_257:
        /*04ec*/ 	.byte	0x04, 0x11
        /*04ee*/ 	.short	(.L_259 - .L_258)
	.align		4
.L_258:
        /*04f0*/ 	.word	index@(_ZN4vllm25paged_attention_v1_kernelIffLi192ELi32ELi128ELNS_18Fp8KVCacheDataTypeE0ELb0EEEvPT_PKS2_PKT0_S8_ifPKiSA_iPKfiiiSC_SC_iiiii)
        /*04f4*/ 	.word	0x00000000


	//----- nvinfo : EIATTR_REGCOUNT
	.align		4
.L_259:
        /*04f8*/ 	.byte	0x04, 0x2f
        /*04fa*/ 	.short	(.L_261 - .L_260)
	.align		4
.L_260:
        /*04fc*/ 	.word	index@(_ZN4vllm25paged_attention_v1_kernelIffLi256ELi32ELi128ELNS_18Fp8KVCacheDataTypeE0ELb0EEEvPT_PKS2_PKT0_S8_ifPKiSA_iPKfiiiSC_SC_iiiii)
        /*0500*/ 	.word	0x000000ff


	//----- nvinfo : EIATTR_FRAME_SIZE
	.align		4
.L_261:
        /*0504*/ 	.byte	0x04, 0x11
        /*0506*/ 	.short	(.L_263 - .L_262)
	.align		4
.L_262:
        /*0508*/ 	.word	index@(_ZN4vllm25paged_attention_v1_kernelIffLi256ELi32ELi128ELNS_18Fp8KVCacheDataTypeE0ELb0EEEvPT_PKS2_PKT0_S8_ifPKiSA_iPKfiiiSC_SC_iiiii)
        /*050c*/ 	.word	0x000000b8


	//----- nvinfo : EIATTR_REGCOUNT
	.align		4
.L_263:
        /*0510*/ 	.byte	0x04, 0x2f
        /*0512*/ 	.short	(.L_265 - .L_264)
	.align		4
.L_264:
        /*0514*/ 	.word	index@(_ZN4vllm25paged_attention_v1_kernelIttLi32ELi8ELi128ELNS_18Fp8KVCacheDataTypeE0ELb1EEEvPT_PKS2_PKT0_S8_ifPKiSA_iPKfiiiSC_SC_iiiii)
        /*0518*/ 	.word	0x00000030


	//----- nvinfo : EIATTR_FRAME_SIZE
	.align		4
.L_265:
        /*051c*/ 	.byte	0x04, 0x11
        /*051e*/ 	.short	(.L_267 - .L_266)
	.align		4
.L_266:
        /*0520*/ 	.word	index@(_ZN4vllm25paged_attention_v1_kernelIttLi32ELi8ELi128ELNS_18Fp8KVCacheDataTypeE0ELb1EEEvPT_PKS2_PKT0_S8_ifPKiSA_iPKfiiiSC_SC_iiiii)
        /*0524*/ 	.word	0x00000000


	//----- nvinfo : EIATTR_REGCOUNT
	.align		4
.L_267:
        /*0528*/ 	.byte	0x04, 0x2f
        /*052a*/ 	.short	(.L_269 - .L_268)
	.align		4
.L_268:
        /*052c*/ 	.word	index@(_ZN4vllm25paged_attention_v1_kernelIttLi64ELi8ELi128ELNS_18Fp8KVCacheDataTypeE0ELb1EEEvPT_PKS2_PKT0_S8_ifPKiSA_iPKfiiiSC_SC_iiiii)
        /*0530*/ 	.word	0x00000028


	//----- nvinfo : EIATTR_FRAME_SIZE
	.align		4
.L_269:
        /*0534*/ 	.byte	0x04, 0x11
        /*0536*/ 	.short	(.L_271 - .L_270)
	.align		4
.L_270:
        /*0538*/ 	.word	index@(_ZN4vllm25paged_attention_v1_kernelIttLi64ELi8ELi128ELNS_18Fp8KVCacheDataTypeE0ELb1EEEvPT_PKS2_PKT0_S8_ifPKiSA_iPKfiiiSC_SC_iiiii)
        /*053c*/ 	.word	0x00000000


	//----- nvinfo : EIATTR_REGCOUNT
	.align		4
.L_271:
        /*0540*/ 	.byte	0x04, 0x2f
        /*0542*/ 	.short	(.L_273 - .L_272)
	.align		4
.L_272:
        /*0544*/ 	.word	index@(_ZN4vllm25paged_attention_v1_kernelIttLi80ELi8ELi128ELNS_18Fp8KVCacheDataTypeE0ELb1EEEvPT_PKS2_PKT0_S8_ifPKiSA_iPKfiiiSC_SC_iiiii)
        /*0548*/ 	.word	0x00000030


	//----- nvinfo : EIATTR_FRAME_SIZE
	.align		4
.L_273:
        /*054c*/ 	.byte	0x04, 0x11
        /*054e*/ 	.short	(.L_275 - .L_274)
	.align		4
.L_274:
        /*0550*/ 	.word	index@(_ZN4vllm25paged_attention_v1_kernelIttLi80ELi8ELi128ELNS_18Fp8KVCacheDataTypeE0ELb1EEEvPT_PKS2_PKT0_S8_ifPKiSA_iPKfiiiSC_SC_iiiii)
        /*0554*/ 	.word	0x00000000


	//----- nvinfo : EIATTR_REGCOUNT
	.align		4
.L_275:
        /*0558*/ 	.byte	0x04, 0x2f
        /*055a*/ 	.short	(.L_277 - .L_276)
	.align		4
.L_276:
        /*055c*/ 	.word	index@(_ZN4vllm25paged_attention_v1_kernelIttLi96ELi8ELi128ELNS_18Fp8KVCacheDataTypeE0ELb1EEEvPT_PKS2_PKT0_S8_ifPKiSA_iPKfiiiSC_SC_iiiii)
        /*0560*/ 	.word	0x00000030


	//----- nvinfo : EIATTR_FRAME_SIZE
	.align		4
.L_277:
        /*0564*/ 	.byte	0x04, 0x11
        /*0566*/ 	.short	(.L_279 - .L_278)
	.align		4
.L_278:
        /*0568*/ 	.word	index@(_ZN4vllm25paged_attention_v1_kernelIttLi96ELi8ELi128ELNS_18Fp8KVCacheDataTypeE0ELb1EEEvPT_PKS2_PKT0_S8_ifPKiSA_iPKfiiiSC_SC_iiiii)
        /*056c*/ 	.word	0x00000000


	//----- nvinfo : EIATTR_REGCOUNT
	.align		4
.L_279:
        /*0570*/ 	.byte	0x04, 0x2f
        /*0572*/ 	.short	(.L_281 - .L_280)
	.align		4
.L_280:
        /*0574*/ 	.word	index@(_ZN4vllm25paged_attention_v1_kernelIttLi112ELi8ELi128ELNS_18Fp8KVCacheDataTypeE0ELb1EEEvPT_PKS2_PKT0_S8_ifPKiSA_iPKfiiiSC_SC_iiiii)
        /*0578*/ 	.word	0x0000002f


	//----- nvinfo : EIATTR_FRAME_SIZE
	.align		4
.L_281:
        /*057c*/ 	.byte	0x04, 0x11
        /*057e*/ 	.short	(.L_283 - .L_282)
	.align		4
.L_282:
        /*0580*/ 	.word	index@(_ZN4vllm25paged_attention_v1_kernelIttLi112ELi8ELi128ELNS_18Fp8KVCacheDataTypeE0ELb1EEEvPT_PKS2_PKT0_S8_ifPKiSA_iPKfiiiSC_SC_iiiii)
        /*0584*/ 	.word	0x00000000


	//----- nvinfo : EIATTR_REGCOUNT
	.align		4
.L_283:
        /*0588*/ 	.byte	0x04, 0x2f
        /*058a*/ 	.short	(.L_285 - .L_284)
	.align		4
.L_284:
        /*058c*/ 	.word	index@(_ZN4vllm25paged_attention_v1_kernelIttLi120ELi8ELi128ELNS_18Fp8KVCacheDataTypeE0ELb1EEEvPT_PKS2_PKT0_S8_ifPKiSA_iPKfiiiSC_SC_iiiii)
        /*0590*/ 	.word	0x0000002f


	//----- nvinfo : EIATTR_FRAME_SIZE
	.align		4
.L_285:
        /*0594*/ 	.byte	0x04, 0x11
        /*0596*/ 	.short	(.L_287 - .L_286)
	.align		4
.L_286:
        /*0598*/ 	.word	index@(_ZN4vllm25paged_attention_v1_kernelIttLi120ELi8ELi128ELNS_18Fp8KVCacheDataTypeE0ELb1EEEvPT_PKS2_PKT0_S8_ifPKiSA_iPKfiiiSC_SC_iiiii)
        /*059c*/ 	.word	0x00000000


	//----- nvinfo : EIATTR_REGCOUNT
	.align		4
.L_287:
        /*05a0*/ 	.byte	0x04, 0x2f
        /*05a2*/ 	.short	(.L_289 - .L_288)
	.align		4
.L_288:
        /*05a4*/ 	.word	index@(_ZN4vllm25paged_attention_v1_kernelIttLi128ELi8ELi128ELNS_18Fp8KVCacheDataTypeE0ELb1EEEvPT_PKS2_PKT0_S8_ifPKiSA_iPKfiiiSC_SC_iiiii)
        /*05a8*/ 	.word	0x00000028


	//----- nvinfo : EIATTR_FRAME_SIZE
	.align		4
.L_289:
        /*05ac*/ 	.byte	0x04, 0x11
        /*05ae*/ 	.short	(.L_291 - .L_290)
	.align		4
.L_290:
        /*05b0*/ 	.word	index@(_ZN4vllm25paged_attention_v1_kernelIttLi128ELi8ELi128ELNS_18Fp8KVCacheDataTypeE0ELb1EEEvPT_PKS2_PKT0_S8_ifPKiSA_iPKfiiiSC_SC_iiiii)
        /*05b4*/ 	.word	0x00000000


	//----- nvinfo : EIATTR_REGCOUNT
	.align		4
.L_291:
        /*05b8*/ 	.byte	0x04, 0x2f
        /*05ba*/ 	.short	(.L_293 - .L_292)
	.align		4
.L_292:
        /*05bc*/ 	.word	index@(_ZN4vllm25paged_attention_v1_kernelIttLi192ELi8ELi128ELNS_18Fp8KVCacheDataTypeE0ELb1EEEvPT_PKS2_PKT0_S8_ifPKiSA_iPKfiiiSC_SC_iiiii)
        /*05c0*/ 	.word	0x00000037


	//----- nvinfo : EIATTR_FRAME_SIZE
	.align		4
.L_293:
        /*05c4*/ 	.byte	0x04, 0x11
        /*05c6*/ 	.short	(.L_295 - .L_294)
	.align		4
.L_294:
        /*05c8*/ 	.word	index@(_ZN4vllm25paged_attention_v1_kernelIttLi192ELi8ELi128ELNS_18Fp8KVCacheDataTypeE0ELb1EEEvPT_PKS2_PKT0_S8_ifPKiSA_iPKfiiiSC_SC_iiiii)
        /*05cc*/ 	.word	0x00000000


	//----- nvinfo : EIATTR_REGCOUNT
	.align		4
.L_295:
        /*05d0*/ 	.byte	0x04, 0x2f
        /*05d2*/ 	.short	(.L_297 - .L_296)
	.align		4
.L_296:
        /*05d4*/ 	.word	index@(_ZN4vllm25paged_attention_v1_kernelIttLi256ELi8ELi128ELNS_18Fp8KVCacheDataTypeE0ELb1EEEvPT_PKS2_PKT0_S8_ifPKiSA_iPKfiiiSC_SC_iiiii)
        /*05d8*/ 	.word	0x00000034


	//----- nvinfo : EIATTR_FRAME_SIZE
	.align		4
.L_297:
        /*05dc*/ 	.byte	0x04, 0x11
        /*05de*/ 	.short	(.L_299 - .L_298)
	.align		4
.L_298:
        /*05e0*/ 	.word	index@(_ZN4vllm25paged_attention_v1_kernelIttLi256ELi8ELi128ELNS_18Fp8KVCacheDataTypeE0ELb1EEEvPT_PKS2_PKT0_S8_ifPKiSA_iPKfiiiSC_SC_iiiii)
        /*05e4*/ 	.word	0x00000000


	//----- nvinfo : EIATTR_REGCOUNT
	.align		4
.L_299:
        /*05e8*/ 	.byte	0x04, 0x2f
        /*05ea*/ 	.short	(.L_301 - .L_300)
	.align		4
.L_300:
        /*05ec*/ 	.word	index@(_ZN4vllm25paged_attention_v1_kernelIttLi32ELi8ELi128ELNS_18Fp8KVCacheDataTypeE0ELb0EEEvPT_PKS2_PKT0_S8_ifPKiSA_iPKfiiiSC_SC_iiiii)
        /*05f0*/ 	.word	0x00000020


	//----- nvinfo : EIATTR_FRAME_SIZE
	.align		4
.L_301:
        /*05f4*/ 	.byte	0x04, 0x11
        /*05f6*/ 	.short	(.L_303 - .L_302)
	.align		4
.L_302:
        /*05f8*/ 	.word	index@(_ZN4vllm25paged_attention_v1_kernelIttLi32ELi8ELi128ELNS_18Fp8KVCacheDataTypeE0ELb0EEEvPT_PKS2_PKT0_S8_ifPKiSA_iPKfiiiSC_SC_iiiii)
        /*05fc*/ 	.word	0x00000000


	//----- nvinfo : EIATTR_REGCOUNT
	.align		4
.L_303:
        /*0600*/ 	.byte	0x04, 0x2f
        /*0602*/ 	.short	(.L_305 - .L_304)
	.align		4
.L_304:
        /*0604*/ 	.word	index@(_ZN4vllm25paged_attention_v1_kernelIttLi64ELi8ELi128ELNS_18Fp8KVCacheDataTypeE0ELb0EEEvPT_PKS2_PKT0_S8_ifPKiSA_iPKfiiiSC_SC_iiiii)
        /*0608*/ 	.word	0x00000028


	//----- nvinfo : EIATTR_FRAME_SIZE
	.align		4
.L_305:
        /*060c*/ 	.byte	0x04, 0x11
        /*060e*/ 	.short	(.L_307 - .L_306)
	.align		4
.L_306:
        /*0610*/ 	.word	index@(_ZN4vllm25paged_attention_v1_kernelIttLi64ELi8ELi128ELNS_18Fp8KVCacheDataTypeE0ELb0EEEvPT_PKS2_PKT0_S8_ifPKiSA_iPKfiiiSC_SC_iiiii)
        /*0614*/ 	.word	0x00000000


	//----- nvinfo : EIATTR_REGCOUNT
	.align		4
.L_307:
        /*0618*/ 	.byte	0x04, 0x2f
        /*061a*/ 	.short	(.L_309 - .L_308)
	.align		4
.L_308:
        /*061c*/ 	.word	index@(_ZN4vllm25paged_attention_v1_kernelIttLi80ELi8ELi128ELNS_18Fp8KVCacheDataTypeE0ELb0EEEvPT_PKS2_PKT0_S8_ifPKiSA_iPKfiiiSC_SC_iiiii)
        /*0620*/ 	.word	0x00000028


	//----- nvinfo : EIATTR_FRAME_SIZE
	.align		4
.L_309:
        /*0624*/ 	.byte	0x04, 0x11
        /*0626*/ 	.short	(.L_311 - .L_310)
	.align		4
.L_310:
        /*0628*/ 	.word	index@(_ZN4vllm25paged_attention_v1_kernelIttLi80ELi8ELi128ELNS_18Fp8KVCacheDataTypeE0ELb0EEEvPT_PKS2_PKT0_S8_ifPKiSA_iPKfiiiSC_SC_iiiii)
        /*062c*/ 	.word	0x00000000


	//----- nvinfo : EIATTR_REGCOUNT
	.align		4
.L_311:
        /*0630*/ 	.byte	0x04, 0x2f
        /*0632*/ 	.short	(.L_313 - .L_312)
	.align		4
.L_312:
        /*0634*/ 	.word	index@(_ZN4vllm25paged_attention_v1_kernelIttLi96ELi8ELi128ELNS_18Fp8KVCacheDataTypeE0ELb0EEEvPT_PKS2_PKT0_S8_ifPKiSA_iPKfiiiSC_SC_iiiii)
        /*0638*/ 	.word	0x00000028


	//----- nvinfo : EIATTR_FRAME_SIZE
	.align		4
.L_313:
        /*063c*/ 	.byte	0x04, 0x11
        /*063e*/ 	.short	(.L_315 - .L_314)
	.align		4
.L_314:
        /*0640*/ 	.word	index@(_ZN4vllm25paged_attention_v1_kernelIttLi96ELi8ELi128ELNS_18Fp8KVCacheDataTypeE0ELb0EEEvPT_PKS2_PKT0_S8_ifPKiSA_iPKfiiiSC_SC_iiiii)
        /*0644*/ 	.word	0x00000000


	//----- nvinfo : EIATTR_REGCOUNT
	.align		4
.L_315:
        /*0648*/ 	.byte	0x04, 0x2f
        /*064a*/ 	.short	(.L_317 - .L_316)
	.align		4
.L_316:
        /*064c*/ 	.word	index@(_ZN4vllm25paged_attention_v1_kernelIttLi112ELi8ELi128ELNS_18Fp8KVCacheDataTypeE0ELb0EEEvPT_PKS2_PKT0_S8_ifPKiSA_iPKfiiiSC_SC_iiiii)
        /*0650*/ 	.word	0x00000028


	//----- nvinfo : EIATTR_FRAME_SIZE
	.align		4
.L_317:
        /*0654*/ 	.byte	0x04, 0x11
        /*0656*/ 	.short	(.L_319 - .L_318)
	.align		4
.L_318:
        /*0658*/ 	.word	index@(_ZN4vllm25paged_attention_v1_kernelIttLi112ELi8ELi128ELNS_18Fp8KVCacheDataTypeE0ELb0EEEvPT_PKS2_PKT0_S8_ifPKiSA_iPKfiiiSC_SC_iiiii)
        /*065c*/ 	.word	0x00000000


	//----- nvinfo : EIATTR_REGCOUNT
	.align		4
.L_319:
        /*0660*/ 	.byte	0x04, 0x2f
        /*0662*/ 	.short	(.L_321 - .L_320)
	.align		4
.L_320:
        /*0664*/ 	.word	index@(_ZN4vllm25paged_attention_v1_kernelIttLi120ELi8ELi128ELNS_18Fp8KVCacheDataTypeE0ELb0EEEvPT_PKS2_PKT0_S8_ifPKiSA_iPKfiiiSC_SC_iiiii)
        /*0668*/ 	.word	0x00000028


	//----- nvinfo : EIATTR_FRAME_SIZE
	.align		4
.L_321:
        /*066c*/ 	.byte	0x04, 0x11
        /*066e*/ 	.short	(.L_323 - .L_322)
	.align		4
.L_322:
        /*0670*/ 	.word	index@(_ZN4vllm25paged_attention_v1_kernelIttLi120ELi8ELi128ELNS_18Fp8KVCacheDataTypeE0ELb0EEEvPT_PKS2_PKT0_S8_ifPKiSA_iPKfiiiSC_SC_iiiii)
        /*0674*/ 	.word	0x00000000


	//----- nvinfo : EIATTR_REGCOUNT
	.align		4
.L_323:
        /*0678*/ 	.byte	0x04, 0x2f
        /*067a*/ 	.short	(.L_325 - .L_324)
	.align		4
.L_324:
        /*067c*/ 	.word	index@(_ZN4vllm25paged_attention_v1_kernelIttLi128ELi8ELi128ELNS_18Fp8KVCacheDataTypeE0ELb0EEEvPT_PKS2_PKT0_S8_ifPKiSA_iPKfiiiSC_SC_iiiii)
        /*0680*/ 	.word	0x00000028


	//----- nvinfo : EIATTR_FRAME_SIZE
	.align		4
.L_325:
        /*0684*/ 	.byte	0x04, 0x11
        /*0686*/ 	.short	(.L_327 - .L_326)
	.align		4
.L_326:
        /*0688*/ 	.word	index@(_ZN4vllm25paged_attention_v1_kernelIttLi128ELi8ELi128ELNS_18Fp8KVCacheDataTypeE0ELb0EEEvPT_PKS2_PKT0_S8_ifPKiSA_iPKfiiiSC_SC_iiiii)
        /*068c*/ 	.word	0x00000000


	//----- nvinfo : EIATTR_REGCOUNT
	.align		4
.L_327:
        /*0690*/ 	.byte	0x04, 0x2f
        /*0692*/ 	.short	(.L_329 - .L_328)
	.align		4
.L_328:
        /*0694*/ 	.word	index@(_ZN4vllm25paged_attention_v1_kernelIttLi192ELi8ELi128ELNS_18Fp8KVCacheDataTypeE0ELb0EEEvPT_PKS2_PKT0_S8_ifPKiSA_iPKfiiiSC_SC_iiiii)
        /*0698*/ 	.word	0x00000028


	//----- nvinfo : EIATTR_FRAME_SIZE
	.align		4
.L_329:
        /*069c*/ 	.byte	0x04, 0x11
        /*069e*/ 	.short	(.L_331 - .L_330)
	.align		4
.L_330:
        /*06a0*/ 	.word	index@(_ZN4vllm25paged_attention_v1_kernelIttLi192ELi8ELi128ELNS_18Fp8KVCacheDataTypeE0ELb0EEEvPT_PKS2_PKT0_S8_ifPKiSA_iPKfiiiSC_SC_iiiii)
        /*06a4*/ 	.word	0x00000000


	//----- nvinfo : EIATTR_REGCOUNT
	.align		4
.L_331:
        /*06a8*/ 	.byte	0x04, 0x2f
        /*06aa*/ 	.short	(.L_333 - .L_332)
	.align		4
.L_332:
        /*06ac*/ 	.word	index@(_ZN4vllm25paged_attention_v1_kernelIttLi256ELi8ELi128ELNS_18Fp8KVCacheDataTypeE0ELb0EEEvPT_PKS2_PKT0_S8_ifPKiSA_iPKfiiiSC_SC_iiiii)
        /*06b0*/ 	.word	0x00000030


	//----- nvinfo : EIATTR_FRAME_SIZE
	.align		4
.L_333:
        /*06b4*/ 	.byte	0x04, 0x11
        /*06b6*/ 	.short	(.L_335 - .L_334)
	.align		4
.L_334:
        /*06b8*/ 	.word	index@(_ZN4vllm25paged_attention_v1_kernelIttLi256ELi8ELi128ELNS_18Fp8KVCacheDataTypeE0ELb0EEEvPT_PKS2_PKT0_S8_ifPKiSA_iPKfiiiSC_SC_iiiii)
        /*06bc*/ 	.word	0x00000000


	//----- nvinfo : EIATTR_REGCOUNT
	.align		4
.L_335:
        /*06c0*/ 	.byte	0x04, 0x2f
        /*06c2*/ 	.short	(.L_337 - .L_336)
	.align		4
.L_336:
        /*06c4*/ 	.word	index@(_ZN4vllm25paged_attention_v1_kernelIttLi32ELi16ELi128ELNS_18Fp8KVCacheDataTypeE0ELb1EEEvPT_PKS2_PKT0_S8_ifPKiSA_iPKfiiiSC_SC_iiiii)
        /*06c8*/ 	.word	0x00000030


	//----- nvinfo : EIATTR_FRAME_SIZE
	.align		4
.L_337:
        /*06cc*/ 	.byte	0x04, 0x11
        /*06ce*/ 	.short	(.L_339 - .L_338)
	.align		4
.L_338:
        /*06d0*/ 	.word	index@(_ZN4vllm25paged_attention_v1_kernelIttLi32ELi16ELi128ELNS_18Fp8KVCacheDataTypeE0ELb1EEEvPT_PKS2_PKT0_S8_ifPKiSA_iPKfiiiSC_SC_iiiii)
        /*06d4*/ 	.word	0x00000000


	//----- nvinfo : EIATTR_REGCOUNT
	.align		4
.L_339:
        /*06d8*/ 	.byte	0x04, 0x2f
        /*06da*/ 	.short	(.L_341 - .L_340)
	.align		4
.L_340:
        /*06dc*/ 	.word	index@(_ZN4vllm25paged_attention_v1_kernelIttLi64ELi16ELi128ELNS_18Fp8KVCacheDataTypeE0ELb1EEEvPT_PKS2_PKT0_S8_ifPKiSA_iPKfiiiSC_SC_iiiii)
        /*06e0*/ 	.word	0x00000030


	//----- nvinfo : EIATTR_FRAME_SIZE
	.align		4
.L_341:
        /*06e4*/ 	.byte	0x04, 0x11
        /*06e6*/ 	.short	(.L_343 - .L_342)
	.align		4
.L_342:
        /*06e8*/ 	.word	index@(_ZN4vllm25paged_attention_v1_kernelIttLi64ELi16ELi128ELNS_18Fp8KVCacheDataTypeE0ELb1EEEvPT_PKS2_PKT0_S8_ifPKiSA_iPKfiiiSC_SC_iiiii)
        /*06ec*/ 	.word	0x00000000


	//----- nvinfo : EIATTR_REGCOUNT
	.align		4
.L_343:
        /*06f0*/ 	.byte	0x04, 0x2f
        /*06f2*/ 	.short	(.L_345 - .L_344)
	.align		4
.L_344:
        /*06f4*/ 	.word	index@(_ZN4vllm25paged_attention_v1_kernelIttLi80ELi16ELi128ELNS_18Fp8KVCacheDataTypeE0ELb1EEEvPT_PKS2_PKT0_S8_ifPKiSA_iPKfiiiSC_SC_iiiii)
        /*06f8*/ 	.word	0x00000044


	//----- nvinfo : EIATTR_FRAME_SIZE
	.align		4
.L_345:
        /*06fc*/ 	.byte	0x04, 0x11
        /*06fe*/ 	.short	(.L_347 - .L_346)
	.align		4
.L_346:
        /*0700*/ 	.word	index@(_ZN4vllm25paged_attention_v1_kernelIttLi80ELi16ELi128ELNS_18Fp8KVCacheDataTypeE0ELb1EEEvPT_PKS2_PKT0_S8_ifPKiSA_iPKfiiiSC_SC_iiiii)
        /*0704*/ 	.word	0x00000000


	//----- nvinfo : EIATTR_REGCOUNT
	.align		4
.L_347:
        /*0708*/ 	.byte	0x04, 0x2f
        /*070a*/ 	.short	(.L_349 - .L_348)
	.align		4
.L_348:
        /*070c*/ 	.word	index@(_ZN4vllm25paged_attention_v1_kernelIttLi96ELi16ELi128ELNS_18Fp8KVCacheDataTypeE0ELb1EEEvPT_PKS2_PKT0_S8_ifPKiSA_iPKfiiiSC_SC_iiiii)
        /*0710*/ 	.word	0x00000046


	//----- nvinfo : EIATTR_FRAME_SIZE
	.align		4
.L_349:
        /*0714*/ 	.byte	0x04, 0x11
        /*0716*/ 	.short	(.L_351 - .L_350)
	.align		4
.L_350:
        /*0718*/ 	.word	index@(_ZN4vllm25paged_attention_v1_kernelIttLi96ELi16ELi128ELNS_18Fp8KVCacheDataTypeE0ELb1EEEvPT_PKS2_PKT0_S8_ifPKiSA_iPKfiiiSC_SC_iiiii)
        /*071c*/ 	.word	0x00000000


	//----- nvinfo : EIATTR_REGCOUNT
	.align		4
.L_351:
        /*0720*/ 	.byte	0x04, 0x2f
        /*0722*/ 	.short	(.L_353 - .L_352)
	.align		4
.L_352:
        /*0724*/ 	.word	index@(_ZN4vllm25paged_attention_v1_kernelIttLi112ELi16ELi128ELNS_18Fp8KVCacheDataTypeE0ELb1EEEvPT_PKS2_PKT0_S8_ifPKiSA_iPKfiiiSC_SC_iiiii)
        /*0728*/ 	.word	0x00000050


	//----- nvinfo : EIATTR_FRAME_SIZE
	.align		4
.L_353:
        /*072c*/ 	.byte	0x04, 0x11
        /*072e*/ 	.short	(.L_355 - .L_354)
	.align		4
.L_354:
        /*0730*/ 	.word	index@(_ZN4vllm25paged_attention_v1_kernelIttLi112ELi16ELi128ELNS_18Fp8KVCacheDataTypeE0ELb1EEEvPT_PKS2_PKT0_S8_ifPKiSA_iPKfiiiSC_SC_iiiii)
        /*0734*/ 	.word	0x00000000


	//----- nvinfo : EIATTR_REGCOUNT
	.align		4
.L_355:
        /*0738*/ 	.byte	0x04, 0x2f
        /*073a*/ 	.short	(.L_357 - .L_356)
	.align		4
.L_356:
        /*073c*/ 	.word	index@(_ZN4vllm25paged_attention_v1_kernelIttLi120ELi16ELi128ELNS_18Fp8KVCacheDataTypeE0ELb1EEEvPT_PKS2_PKT0_S8_ifPKiSA_iPKfiiiSC_SC_iiiii)
        /*0740*/ 	.word	0x00000038


	//----- nvinfo : EIATTR_FRAME_SIZE
	.align		4
.L_357:
        /*0744*/ 	.byte	0x04, 0x11
        /*0746*/ 	.short	(.L_359 - .L_358)
	.align		4
.L_358:
        /*0748*/ 	.word	index@(_ZN4vllm25paged_attention_v1_kernelIttLi120ELi16ELi128ELNS_18Fp8KVCacheDataTypeE0ELb1EEEvPT_PKS2_PKT0_S8_ifPKiSA_iPKfiiiSC_SC_iiiii)
        /*074c*/ 	.word	0x00000000


	//----- nvinfo : EIATTR_REGCOUNT
	.align		4
.L_359:
        /*0750*/ 	.byte	0x04, 0x2f
        /*0752*/ 	.short	(.L_361 - .L_360)
	.align		4
.L_360:
        /*0754*/ 	.word	index@(_ZN4vllm25paged_attention_v1_kernelIttLi128ELi16ELi128ELNS_18Fp8KVCacheDataTypeE0ELb1EEEvPT_PKS2_PKT0_S8_ifPKiSA_iPKfiiiSC_SC_iiiii)
        /*0758*/ 	.word	0x00000037


	//----- nvinfo : EIATTR_FRAME_SIZE
	.align		4
.L_361:
        /*075c*/ 	.byte	0x04, 0x11
        /*075e*/ 	.short	(.L_363 - .L_362)
	.align		4
.L_362:
        /*0760*/ 	.word	index@(_ZN4vllm25paged_attention_v1_kernelIttLi128ELi16ELi128ELNS_18Fp8KVCacheDataTypeE0ELb1EEEvPT_PKS2_PKT0_S8_ifPKiSA_iPKfiiiSC_SC_iiiii)
        /*0764*/ 	.word	0x00000000


	//----- nvinfo : EIATTR_REGCOUNT
	.align		4
.L_363:
        /*0768*/ 	.byte	0x04, 0x2f
        /*076a*/ 	.short	(.L_365 - .L_364)
	.align		4
.L_364:
        /*076c*/ 	.word	index@(_ZN4vllm25paged_attention_v1_kernelIttLi192ELi16ELi128ELNS_18Fp8KVCacheDataTypeE0ELb1EEEvPT_PKS2_PKT0_S8_ifPKiSA_iPKfiiiSC_SC_iiiii)
        /*0770*/ 	.word	0x00000032


	//----- nvinfo : EIATTR_FRAME_SIZE
	.align		4
.L_365:
        /*0774*/ 	.byte	0x04, 0x11
        /*0776*/ 	.short	(.L_367 - .L_366)
	.align		4
.L_366:
        /*0778*/ 	.word	index@(_ZN4vllm25paged_attention_v1_kernelIttLi192ELi16ELi128ELNS_18Fp8KVCacheDataTypeE0ELb1EEEvPT_PKS2_PKT0_S8_ifPKiSA_iPKfiiiSC_SC_iiiii)
        /*077c*/ 	.word	0x00000000


	//----- nvinfo : EIATTR_REGCOUNT
	.align		4
.L_367:
        /*0780*/ 	.byte	0x04, 0x2f
        /*0782*/ 	.short	(.L_369 - .L_368)
	.align		4
.L_368:
        /*0784*/ 	.word	index@(_ZN4vllm25paged_attention_v1_kernelIttLi256ELi16ELi128ELNS_18Fp8KVCacheDataTypeE0ELb1EEEvPT_PKS2_PKT0_S8_ifPKiSA_iPKfiiiSC_SC_iiiii)
        /*0788*/ 	.word	0x00000038


	//----- nvinfo : EIATTR_FRAME_SIZE
	.align		4
.L_369:
        /*078c*/ 	.byte	0x04, 0x11
        /*078e*/ 	.short	(.L_371 - .L_370)
	.align		4
.L_370:
        /*0790*/ 	.word	index@(_ZN4vllm25paged_attention_v1_kernelIttLi256ELi16ELi128ELNS_18Fp8KVCacheDataTypeE0ELb1EEEvPT_PKS2_PKT0_S8_ifPKiSA_iPKfiiiSC_SC_iiiii)
        /*0794*/ 	.word	0x00000000


	//----- nvinfo : EIATTR_REGCOUNT
	.align		4
.L_371:
        /*0798*/ 	.byte	0x04, 0x2f
        /*079a*/ 	.short	(.L_373 - .L_372)
	.align		4
.L_372:
        /*079c*/ 	.word	index@(_ZN4vllm25paged_attention_v1_kernelIttLi32ELi16ELi128ELNS_18Fp8KVCacheDataTypeE0ELb0EEEvPT_PKS2_PKT0_S8_ifPKiSA_iPKfiiiSC_SC_iiiii)
        /*07a0*/ 	.word	0x00000028


	//----- nvinfo : EIATTR_FRAME_SIZE
	.align		4
.L_373:
        /*07a4*/ 	.byte	0x04, 0x11
        /*07a6*/ 	.short	(.L_375 - .L_374)
	.align		4
.L_374:
        /*07a8*/ 	.word	index@(_ZN4vllm25paged_attention_v1_kernelIttLi32ELi16ELi128ELNS_18Fp8KVCacheDataTypeE0ELb0EEEvPT_PKS2_PKT0_S8_ifPKiSA_iPKfiiiSC_SC_iiiii)
        /*07ac*/ 	.word	0x00000000


	//----- nvinfo : EIATTR_REGCOUNT
	.align		4
.L_375:
        /*07b0*/ 	.byte	0x04, 0x2f
        /*07b2*/ 	.short	(.L_377 - .L_376)
	.align		4
.L_376:
        /*07b4*/ 	.word	index@(_ZN4vllm25paged_attention_v1_kernelIttLi64ELi16ELi128ELNS_18Fp8KVCacheDataTypeE0ELb0EEEvPT_PKS2_PKT0_S8_ifPKiSA_iPKfiiiSC_SC_iiiii)
        /*07b8*/ 	.word	0x00000036


	//----- nvinfo : EIATTR_FRAME_SIZE
	.align		4
.L_377:
        /*07bc*/ 	.byte	0x04, 0x11
        /*07be*/ 	.short	(.L_379 - .L_378)
	.align		4
.L_378:
        /*07c0*/ 	.word	index@(_ZN4vllm25paged_attention_v1_kernelIttLi64ELi16ELi128ELNS_18Fp8KVCacheDataTypeE0ELb0EEEvPT_PKS2_PKT0_S8_ifPKiSA_iPKfiiiSC_SC_iiiii)
        /*07c4*/ 	.word	0x00000000


	//----- nvinfo : EIATTR_REGCOUNT
	.align		4
.L_379:
        /*07c8*/ 	.byte	0x04, 0x2f
        /*07ca*/ 	.short	(.L_381 - .L_380)
	.align		4
.L_380:
        /*07cc*/ 	.word	index@(_ZN4vllm25paged_attention_v1_kernelIttLi80ELi16ELi128ELNS_18Fp8KVCacheDataTypeE0ELb0EEEvPT_PKS2_PKT0_S8_ifPKiSA_iPKfiiiSC_SC_iiiii)
        /*07d0*/ 	.word	0x00000028


	//----- nvinfo : EIATTR_FRAME_SIZE
	.align		4
.L_381:
        /*07d4*/ 	.byte	0x04, 0x11
        /*07d6*/ 	.short	(.L_383 - .L_382)
	.align		4
.L_382:
        /*07d8*/ 	.word	index@(_ZN4vllm25paged_attention_v1_kernelIttLi80ELi16ELi128ELNS_18Fp8KVCacheDataTypeE0ELb0EEEvPT_PKS2_PKT0_S8_ifPKiSA_iPKfiiiSC_SC_iiiii)
        /*07dc*/ 	.word	0x00000000


	//----- nvinfo : EIATTR_REGCOUNT
	.align		4
.L_383:
        /*07e0*/ 	.byte	0x04, 0x2f
        /*07e2*/ 	.short	(.L_385 - .L_384)
	.align		4
.L_384:
        /*07e4*/ 	.word	index@(_ZN4vllm25paged_attention_v1_kernelIttLi96ELi16ELi128ELNS_18Fp8KVCacheDataTypeE0ELb0EEEvPT_PKS2_PKT0_S8_ifPKiSA_iPKfiiiSC_SC_iiiii)
        /*07e8*/ 	.word	0x00000030


	//----- nvinfo : EIATTR_FRAME_SIZE
	.align		4
.L_385:
        /*07ec*/ 	.byte	0x04, 0x11
        /*07ee*/ 	.short	(.L_387 - .L_386)
	.align		4
.L_386:
        /*07f0*/ 	.word	index@(_ZN4vllm25paged_attention_v1_kernelIttLi96ELi16ELi128ELNS_18Fp8KVCacheDataTypeE0ELb0EEEvPT_PKS2_PKT0_S8_ifPKiSA_iPKfiiiSC_SC_iiiii)
        /*07f4*/ 	.word	0x00000000


	//----- nvinfo : EIATTR_REGCOUNT
	.align		4
.L_387:
        /*07f8*/ 	.byte	0x04, 0x2f
        /*07fa*/ 	.short	(.L_389 - .L_388)
	.align		4
.L_388:
        /*07fc*/ 	.word	index@(_ZN4vllm25paged_attention_v1_kernelIttLi112ELi16ELi128ELNS_18Fp8KVCacheDataTypeE0ELb0EEEvPT_PKS2_PKT0_S8_ifPKiSA_iPKfiiiSC_SC_iiiii)
        /*0800*/ 	.word	0x00000048


	//----- nvinfo : EIATTR_FRAME_SIZE
	.align		4
.L_389:
        /*0804*/ 	.byte	0x04, 0x11
        /*0806*/ 	.short	(.L_391 - .L_390)
	.align		4
.L_390:
        /*0808*/ 	.word	index@(_ZN4vllm25paged_attention_v1_kernelIttLi112ELi16ELi128ELNS_18Fp8KVCacheDataTypeE0ELb0EEEvPT_PKS2_PKT0_S8_ifPKiSA_iPKfiiiSC_SC_iiiii)
        /*080c*/ 	.word	0x00000000


	//----- nvinfo : EIATTR_REGCOUNT
	.align		4
.L_391:
        /*0810*/ 	.byte	0x04, 0x2f
        /*0812*/ 	.short	(.L_393 - .L_392)
	.align		4
.L_392:
        /*0814*/ 	.word	index@(_ZN4vllm25paged_attention_v1_kernelIttLi120ELi16ELi128ELNS_18Fp8KVCacheDataTypeE0ELb0EEEvPT_PKS2_PKT0_S8_ifPKiSA_iPKfiiiSC_SC_iiiii)
        /*0818*/ 	.word	0x0000004e


	//----- nvinfo : EIATTR_FRAME_SIZE
	.align		4
.L_393:
        /*081c*/ 	.byte	0x04, 0x11
        /*081e*/ 	.short	(.L_395 - .L_394)
	.align		4
.L_394:
        /*0820*/ 	.word	index@(_ZN4vllm25paged_attention_v1_kernelIttLi120ELi16ELi128ELNS_18Fp8KVCacheDataTypeE0ELb0EEEvPT_PKS2_PKT0_S8_ifPKiSA_iPKfiiiSC_SC_iiiii)
        /*0824*/ 	.word	0x00000000


	//----- nvinfo : EIATTR_REGCOUNT
	.align		4
.L_395:
        /*0828*/ 	.byte	0x04, 0x2f
        /*082a*/ 	.short	(.L_397 - .L_396)
	.align		4
.L_396:
        /*082c*/ 	.word	index@(_ZN4vllm25paged_attention_v1_kernelIttLi128ELi16ELi128ELNS_18Fp8KVCacheDataTypeE0ELb0EEEvPT_PKS2_PKT0_S8_ifPKiSA_iPKfiiiSC_SC_iiiii)
        /*0830*/ 	.word	0x00000056


	//----- nvinfo : EIATTR_FRAME_SIZE
	.align		4
.L_397:
        /*0834*/ 	.byte	0x04, 0x11
        /*0836*/ 	.short	(.L_399 - .L_398)
	.align		4
.L_398:
        /*0838*/ 	.word	index@(_ZN4vllm25paged_attention_v1_kernelIttLi128ELi16ELi128ELNS_18Fp8KVCacheDataTypeE0ELb0EEEvPT_PKS2_PKT0_S8_ifPKiSA_iPKfiiiSC_SC_iiiii)
        /*083c*/ 	.word	0x00000000


	//----- nvinfo : EIATTR_REGCOUNT
	.align		4
.L_399:
        /*0840*/ 	.byte	0x04, 0x2f
        /*0842*/ 	.short	(.L_401 - .L_400)
	.align		4
.L_400:
        /*0844*/ 	.word	index@(_ZN4vllm25paged_attention_v1_kernelIttLi192ELi16ELi128ELNS_18Fp8KVCacheDataTypeE0ELb0EEEvPT_PKS2_PKT0_S8_ifPKiSA_iPKfiiiSC_SC_iiiii)
        /*0848*/ 	.word	0x00000076


	//----- nvinfo : EIATTR_FRAME_SIZE
	.align		4
.L_401:
        /*084c*/ 	.byte	0x04, 0x11
        /*084e*/ 	.short	(.L_403 - .L_402)
	.align		4
.L_402:
        /*0850*/ 	.word	index@(_ZN4vllm25paged_attention_v1_kernelIttLi192ELi16ELi128ELNS_18Fp8KVCacheDataTypeE0ELb0EEEvPT_PKS2_PKT0_S8_ifPKiSA_iPKfiiiSC_SC_iiiii)
        /*0854*/ 	.word	0x00000000


	//----- nvinfo : EIATTR_REGCOUNT
	.align		4
.L_403:
        /*0858*/ 	.byte	0x04, 0x2f
        /*085a*/ 	.short	(.L_405 - .L_404)
	.align		4
.L_404:
        /*085c*/ 	.word	index@(_ZN4vllm25paged_attention_v1_kernelIttLi256ELi16ELi128ELNS_18Fp8KVCacheDataTypeE0ELb0EEEvPT_PKS2_PKT0_S8_ifPKiSA_iPKfiiiSC_SC_iiiii)
        /*0860*/ 	.word	0x00000034


	//----- nvinfo : EIATTR_FRAME_SIZE
	.align		4
.L_405:
        /*0864*/ 	.byte	0x04, 0x11
        /*0866*/ 	.short	(.L_407 - .L_406)
	.align		4
.L_406:
        /*0868*/ 	.word	index@(_ZN4vllm25paged_attention_v1_kernelIttLi256ELi16ELi128ELNS_18Fp8KVCacheDataTypeE0ELb0EEEvPT_PKS2_PKT0_S8_ifPKiSA_iPKfiiiSC_SC_iiiii)
        /*086c*/ 	.word	0x00000000


	//----- nvinfo : EIATTR_REGCOUNT
	.align		4
.L_407:
        /*0870*/ 	.byte	0x04, 0x2f
        /*0872*/ 	.short	(.L_409 - .L_408)
	.align		4
.L_408:
        /*0874*/ 	.word	index@(_ZN4vllm25paged_attention_v1_kernelIttLi32ELi32ELi128ELNS_18Fp8KVCacheDataTypeE0ELb1EEEvPT_PKS2_PKT0_S8_ifPKiSA_iPKfiiiSC_SC_iiiii)
        /*0878*/ 	.word	0x00000037


	//----- nvinfo : EIATTR_FRAME_SIZE
	.align		4
.L_409:
        /*087c*/ 	.byte	0x04, 0x11
        /*087e*/ 	.short	(.L_411 - .L_410)
	.align		4
.L_410:
        /*0880*/ 	.word	index@(_ZN4vllm25paged_attention_v1_kernelIttLi32ELi32ELi128ELNS_18Fp8KVCacheDataTypeE0ELb1EEEvPT_PKS2_PKT0_S8_ifPKiSA_iPKfiiiSC_SC_iiiii)
        /*0884*/ 	.word	0x00000000


	//----- nvinfo : EIATTR_REGCOUNT
	.align		4
.L_411:
        /*0888*/ 	.byte	0x04, 0x2f
        /*088a*/ 	.short	(.L_413 - .L_412)
	.align		4
.L_412:
        /*088c*/ 	.word	index@(_ZN4vllm25paged_attention_v1_kernelIttLi64ELi32ELi128ELNS_18Fp8KVCacheDataTypeE0ELb1EEEvPT_PKS2_PKT0_S8_ifPKiSA_iPKfiiiSC_SC_iiiii)
        /*0890*/ 	.word	0x00000036


	//----- nvinfo : EIATTR_FRAME_SIZE
	.align		4
.L_413:
        /*0894*/ 	.byte	0x04, 0x11
        /*0896*/ 	.short	(.L_415 - .L_414)
	.align		4
.L_414:
        /*0898*/ 	.word	index@(_ZN4vllm25paged_attention_v1_kernelIttLi64ELi32ELi128ELNS_18Fp8KVCacheDataTypeE0ELb1EEEvPT_PKS2_PKT0_S8_ifPKiSA_iPKfiiiSC_SC_iiiii)
        /*089c*/ 	.word	0x00000000


	//----- nvinfo : EIATTR_REGCOUNT
	.align		4
.L_415:
        /*08a0*/ 	.byte	0x04, 0x2f
        /*08a2*/ 	.short	(.L_417 - .L_416)
	.align		4
.L_416:
        /*08a4*/ 	.word	index@(_ZN4vllm25paged_attention_v1_kernelIttLi80ELi32ELi128ELNS_18Fp8KVCacheDataTypeE0ELb1EEEvPT_PKS2_PKT0_S8_ifPKiSA_iPKfiiiSC_SC_iiiii)
        /*08a8*/ 	.word	0x00000032


	//----- nvinfo : EIATTR_FRAME_SIZE
	.align		4
.L_417:
        /*08ac*/ 	.byte	0x04, 0x11
        /*08ae*/ 	.short	(.L_419 - .L_418)
	.align		4
.L_418:
        /*08b0*/ 	.word	index@(_ZN4vllm25paged_attention_v1_kernelIttLi80ELi32ELi128ELNS_18Fp8KVCacheDataTypeE0ELb1EEEvPT_PKS2_PKT0_S8_ifPKiSA_iPKfiiiSC_SC_iiiii)
        /*08b4*/ 	.word	0x00000000


	//----- nvinfo : EIATTR_REGCOUNT
	.align		4
.L_419:
        /*08b8*/ 	.byte	0x04, 0x2f
        /*08ba*/ 	.short	(.L_421 - .L_420)
	.align		4
.L_420:
        /*08bc*/ 	.word	index@(_ZN4vllm25paged_attention_v1_kernelIttLi96ELi32ELi128ELNS_18Fp8KVCacheDataTypeE0ELb1EEEvPT_PKS2_PKT0_S8_ifPKiSA_iPKfiiiSC_SC_iiiii)
        /*08c0*/ 	.word	0x0000003a


	//----- nvinfo : EIATTR_FRAME_SIZE
	.align		4
.L_421:
        /*08c4*/ 	.byte	0x04, 0x11
        /*08c6*/ 	.short	(.L_423 - .L_422)
	.align		4
.L_422:
        /*08c8*/ 	.word	index@(_ZN4vllm25paged_attention_v1_kernelIttLi96ELi32ELi128ELNS_18Fp8KVCacheDataTypeE0ELb1EEEvPT_PKS2_PKT0_S8_ifPKiSA_iPKfiiiSC_SC_iiiii)
        /*08cc*/ 	.word	0x00000000


	//----- nvinfo : EIATTR_REGCOUNT
	.align		4
.L_423:
        /*08d0*/ 	.byte	0x04, 0x2f
        /*08d2*/ 	.short	(.L_425 - .L_424)
	.align		4
.L_424:
        /*08d4*/ 	.word	index@(_ZN4vllm25paged_attention_v1_kernelIttLi112ELi32ELi128ELNS_18Fp8KVCacheDataTypeE0ELb1EEEvPT_PKS2_PKT0_S8_ifPKiSA_iPKfiiiSC_SC_iiiii)
        /*08d8*/ 	.word	0x0000003a


	//----- nvinfo : EIATTR_FRAME_SIZE
	.align		4
.L_425:
        /*08dc*/ 	.byte	0x04, 0x11
        /*08de*/ 	.short	(.L_427 - .L_426)
	.align		4
.L_426:
        /*08e0*/ 	.word	index@(_ZN4vllm25paged_attention_v1_kernelIttLi112ELi32ELi128ELNS_18Fp8KVCacheDataTypeE0ELb1EEEvPT_PKS2_PKT0_S8_ifPKiSA_iPKfiiiSC_SC_iiiii)
        /*08e4*/ 	.word	0x00000000


	//----- nvinfo : EIATTR_REGCOUNT
	.align		4
.L_427:
        /*08e8*/ 	.byte	0x04, 0x2f
        /*08ea*/ 	.short	(.L_429 - .L_428)
	.align		4
.L_428:
        /*08ec*/ 	.word	index@(_ZN4vllm25paged_attention_v1_kernelIttLi120ELi32ELi128ELNS_18Fp8KVCacheDataTypeE0ELb1EEEvPT_PKS2_PKT0_S8_ifPKiSA_iPKfiiiSC_SC_iiiii)
        /*08f0*/ 	.word	0x0000003a


	//----- nvinfo : EIATTR_FRAME_SIZE
	.align		4
.L_429:
        /*08f4*/ 	.byte	0x04, 0x11
        /*08f6*/ 	.short	(.L_431 - .L_430)
	.align		4
.L_430:
        /*08f8*/ 	.word	index@(_ZN4vllm25paged_attention_v1_kernelIttLi120ELi32ELi128ELNS_18Fp8KVCacheDataTypeE0ELb1EEEvPT_PKS2_PKT0_S8_ifPKiSA_iPKfiiiSC_SC_iiiii)
        /*08fc*/ 	.word	0x00000000


	//----- nvinfo : EIATTR_REGCOUNT
	.align		4
.L_431:
        /*0900*/ 	.byte	0x04, 0x2f
        /*0902*/ 	.short	(.L_433 - .L_432)
	.align		4
.L_432:
        /*0904*/ 	.word	index@(_ZN4vllm25paged_attention_v1_kernelIttLi128ELi32ELi128ELNS_18Fp8KVCacheDataTypeE0ELb1EEEvPT_PKS2_PKT0_S8_ifPKiSA_iPKfiiiSC_SC_iiiii)
        /*0908*/ 	.word	0x0000003a


	//----- nvinfo : EIATTR_FRAME_SIZE
	.align		4
.L_433:
        /*090c*/ 	.byte	0x04, 0x11
        /*090e*/ 	.short	(.L_435 - .L_434)
	.align		4
.L_434:
        /*0910*/ 	.word	index@(_ZN4vllm25paged_attention_v1_kernelIttLi128ELi32ELi128ELNS_18Fp8KVCacheDataTypeE0ELb1EEEvPT_PKS2_PKT0_S8_ifPKiSA_iPKfiiiSC_SC_iiiii)
        /*0914*/ 	.word	0x00000000


	//----- nvinfo : EIATTR_REGCOUNT
	.align		4
.L_435:
        /*0918*/ 	.byte	0x04, 0x2f
        /*091a*/ 	.short	(.L_437 - .L_436)
	.align		4
.L_436:
        /*091c*/ 	.word	index@(_ZN4vllm25paged_attention_v1_kernelIttLi192ELi32ELi128ELNS_18Fp8KVCacheDataTypeE0ELb1EEEvPT_PKS2_PKT0_S8_ifPKiSA_iPKfiiiSC_SC_iiiii)
        /*0920*/ 	.word	0x00000042


	//----- nvinfo : EIATTR_FRAME_SIZE
	.align		4
.L_437:
        /*0924*/ 	.byte	0x04, 0x11
        /*0926*/ 	.short	(.L_439 - .L_438)
	.align		4
.L_438:
        /*0928*/ 	.word	index@(_ZN4vllm25paged_attention_v1_kernelIttLi192ELi32ELi128ELNS_18Fp8KVCacheDataTypeE0ELb1EEEvPT_PKS2_PKT0_S8_ifPKiSA_iPKfiiiSC_SC_iiiii)
        /*092c*/ 	.word	0x00000000


	//----- nvinfo : EIATTR_REGCOUNT
	.align		4
.L_439:
        /*0930*/ 	.byte	0x04, 0x2f
        /*0932*/ 	.short	(.L_441 - .L_440)
	.align		4
.L_440:
        /*0934*/ 	.word	index@(_ZN4vllm25paged_attention_v1_kernelIttLi256ELi32ELi128ELNS_18Fp8KVCacheDataTypeE0ELb1EEEvPT_PKS2_PKT0_S8_ifPKiSA_iPKfiiiSC_SC_iiiii)
        /*0938*/ 	.word	0x00000047


	//----- nvinfo : EIATTR_FRAME_SIZE
	.align		4
.L_441:
        /*093c*/ 	.byte	0x04, 0x11
        /*093e*/ 	.short	(.L_443 - .L_442)
	.align		4
.L_442:
        /*0940*/ 	.word	index@(_ZN4vllm25paged_attention_v1_kernelIttLi256ELi32ELi128ELNS_18Fp8KVCacheDataTypeE0ELb1EEEvPT_PKS2_PKT0_S8_ifPKiSA_iPKfiiiSC_SC_iiiii)
        /*0944*/ 	.word	0x00000000


	//----- nvinfo : EIATTR_REGCOUNT
	.align		4
.L_443:
        /*0948*/ 	.byte	0x04, 0x2f
        /*094a*/ 	.short	(.L_445 - .L_444)
	.align		4
.L_444:
        /*094c*/ 	.word	index@(_ZN4vllm25paged_attention_v1_kernelIttLi32ELi32ELi128ELNS_18Fp8KVCacheDataTypeE0ELb0EEEvPT_PKS2_PKT0_S8_ifPKiSA_iPKfiiiSC_SC_iiiii)
        /*0950*/ 	.word	0x00000032


	//----- nvinfo : EIATTR_FRAME_SIZE
	.align		4
.L_445:
        /*0954*/ 	.byte	0x04, 0x11
        /*0956*/ 	.short	(.L_447 - .L_446)
	.align		4
.L_446:
        /*0958*/ 	.word	index@(_ZN4vllm25paged_attention_v1_kernelIttLi32ELi32ELi128ELNS_18Fp8KVCacheDataTypeE0ELb0EEEvPT_PKS2_PKT0_S8_ifPKiSA_iPKfiiiSC_SC_iiiii)
        /*095c*/ 	.word	0x00000000


	//----- nvinfo : EIATTR_REGCOUNT
	.align		4
.L_447:
        /*0960*/ 	.byte	0x04, 0x2f
        /*0962*/ 	.short	(.L_449 - .L_448)
	.align		4
.L_448:
        /*0964*/ 	.word	index@(_ZN4vllm25paged_attention_v1_kernelIttLi64ELi32ELi128ELNS_18Fp8KVCacheDataTypeE0ELb0EEEvPT_PKS2_PKT0_S8_ifPKiSA_iPKfiiiSC_SC_iiiii)
        /*0968*/ 	.word	0x00000034


	//----- nvinfo : EIATTR_FRAME_SIZE
	.align		4
.L_449:
        /*096c*/ 	.byte	0x04, 0x11
        /*096e*/ 	.short	(.L_451 - .L_450)
	.align		4
.L_450:
        /*0970*/ 	.word	index@(_ZN4vllm25paged_attention_v1_kernelIttLi64ELi32ELi128ELNS_18Fp8KVCacheDataTypeE0ELb0EEEvPT_PKS2_PKT0_S8_ifPKiSA_iPKfiiiSC_SC_iiiii)
        /*0974*/ 	.word	0x00000000


	//----- nvinfo : EIATTR_REGCOUNT
	.align		4
.L_451:
        /*0978*/ 	.byte	0x04, 0x2f
        /*097a*/ 	.short	(.L_453 - .L_452)
	.align		4
.L_452:
        /*097c*/ 	.word	index@(_ZN4vllm25paged_attention_v1_kernelIttLi80ELi32ELi128ELNS_18Fp8KVCacheDataTypeE0ELb0EEEvPT_PKS2_PKT0_S8_ifPKiSA_iPKfiiiSC_SC_iiiii)
        /*0980*/ 	.word	0x00000033


	//----- nvinfo : EIATTR_FRAME_SIZE
	.align		4
.L_453:
        /*0984*/ 	.byte	0x04, 0x11
        /*0986*/ 	.short	(.L_455 - .L_454)
	.align		4
.L_454:
        /*0988*/ 	.word	index@(_ZN4vllm25paged_attention_v1_kernelIttLi80ELi32ELi128ELNS_18Fp8KVCacheDataTypeE0ELb0EEEvPT_PKS2_PKT0_S8_ifPKiSA_iPKfiiiSC_SC_iiiii)
        /*098c*/ 	.word	0x00000000


	//----- nvinfo : EIATTR_REGCOUNT
	.align		4
.L_455:
        /*0990*/ 	.byte	0x04, 0x2f
        /*0992*/ 	.short	(.L_457 - .L_456)
	.align		4
.L_456:
        /*0994*/ 	.word	index@(_ZN4vllm25paged_attention_v1_kernelIttLi96ELi32ELi128ELNS_18Fp8KVCacheDataTypeE0ELb0EEEvPT_PKS2_PKT0_S8_ifPKiSA_iPKfiiiSC_SC_iiiii)
        /*0998*/ 	.word	0x0000002c


	//----- nvinfo : EIATTR_FRAME_SIZE
	.align		4
.L_457:
        /*099c*/ 	.byte	0x04, 0x11
        /*099e*/ 	.short	(.L_459 - .L_458)
	.align		4
.L_458:
        /*09a0*/ 	.word	index@(_ZN4vllm25paged_attention_v1_kernelIttLi96ELi32ELi128ELNS_18Fp8KVCacheDataTypeE0ELb0EEEvPT_PKS2_PKT0_S8_ifPKiSA_iPKfiiiSC_SC_iiiii)
        /*09a4*/ 	.word	0x00000000


	//----- nvinfo : EIATTR_REGCOUNT
	.align		4
.L_459:
        /*09a8*/ 	.byte	0x04, 0x2f
        /*09aa*/ 	.short	(.L_461 - .L_460)
	.align		4
.L_460:
        /*09ac*/ 	.word	index@(_ZN4vllm25paged_attention_v1_kernelIttLi112ELi32ELi128ELNS_18Fp8KVCacheDataTypeE0ELb0EEEvPT_PKS2_PKT0_S8_ifPKiSA_iPKfiiiSC_SC_iiiii)
        /*09b0*/ 	.word	0x00000031


	//----- nvinfo : EIATTR_FRAME_SIZE
	.align		4
.L_461:
        /*09b4*/ 	.byte	0x04, 0x11
        /*09b6*/ 	.short	(.L_463 - .L_462)
	.align		4
.L_462:
        /*09b8*/ 	.word	index@(_ZN4vllm25paged_attention_v1_kernelIttLi112ELi32ELi128ELNS_18Fp8KVCacheDataTypeE0ELb0EEEvPT_PKS2_PKT0_S8_ifPKiSA_iPKfiiiSC_SC_iiiii)
        /*09bc*/ 	.word	0x00000000


	//----- nvinfo : EIATTR_REGCOUNT
	.align		4
.L_463:
        /*09c0*/ 	.byte	0x04, 0x2f
        /*09c2*/ 	.short	(.L_465 - .L_464)
	.align		4
.L_464:
        /*09c4*/ 	.word	index@(_ZN4vllm25paged_attention_v1_kernelIttLi120ELi32ELi128ELNS_18Fp8KVCacheDataTypeE0ELb0EEEvPT_PKS2_PKT0_S8_ifPKiSA_iPKfiiiSC_SC_iiiii)
        /*09c8*/ 	.word	0x00000032


	//----- nvinfo : EIATTR_FRAME_SIZE
	.align		4
.L_465:
        /*09cc*/ 	.byte	0x04, 0x11
        /*09ce*/ 	.short	(.L_467 - .L_466)
	.align		4
.L_466:
        /*09d0*/ 	.word	index@(_ZN4vllm25paged_attention_v1_kernelIttLi120ELi32ELi128ELNS_18Fp8KVCacheDataTypeE0ELb0EEEvPT_PKS2_PKT0_S8_ifPKiSA_iPKfiiiSC_SC_iiiii)
        /*09d4*/ 	.word	0x00000000


	//----- nvinfo : EIATTR_REGCOUNT
	.align		4
.L_467:
        /*09d8*/ 	.byte	0x04, 0x2f
        /*09da*/ 	.short	(.L_469 - .L_468)
	.align		4
.L_468:
        /*09dc*/ 	.word	index@(_ZN4vllm25paged_attention_v1_kernelIttLi128ELi32ELi128ELNS_18Fp8KVCacheDataTypeE0ELb0EEEvPT_PKS2_PKT0_S8_ifPKiSA_iPKfiiiSC_SC_iiiii)
        /*09e0*/ 	.word	0x0000003a


	//----- nvinfo : EIATTR_FRAME_SIZE
	.align		4
.L_469:
        /*09e4*/ 	.byte	0x04, 0x11
        /*09e6*/ 	.short	(.L_471 - .L_470)
	.align		4
.L_470:
        /*09e8*/ 	.word	index@(_ZN4vllm25paged_attention_v1_kernelIttLi128ELi32ELi128ELNS_18Fp8KVCacheDataTypeE0ELb0EEEvPT_PKS2_PKT0_S8_ifPKiSA_iPKfiiiSC_SC_iiiii)
        /*09ec*/ 	.word	0x00000000


	//----- nvinfo : EIATTR_REGCOUNT
	.align		4
.L_471:
        /*09f0*/ 	.byte	0x04, 0x2f
        /*09f2*/ 	.short	(.L_473 - .L_472)
	.align		4
.L_472:
        /*09f4*/ 	.word	index@(_ZN4vllm25paged_attention_v1_kernelIttLi192ELi32ELi128ELNS_18Fp8KVCacheDataTypeE0ELb0EEEvPT_PKS2_PKT0_S8_ifPKiSA_iPKfiiiSC_SC_iiiii)
        /*09f8*/ 	.word	0x0000003b


	//----- nvinfo : EIATTR_FRAME_SIZE
	.align		4
.L_473:
        /*09fc*/ 	.byte	0x04, 0x11
        /*09fe*/ 	.short	(.L_475 - .L_474)
	.align		4
.L_474:
        /*0a00*/ 	.word	index@(_ZN4vllm25paged_attention_v1_kernelIttLi192ELi32ELi128ELNS_18Fp8KVCacheDataTypeE0ELb0EEEvPT_PKS2_PKT0_S8_ifPKiSA_iPKfiiiSC_SC_iiiii)
        /*0a04*/ 	.word	0x00000000


	//----- nvinfo : EIATTR_REGCOUNT
	.align		4
.L_475:
        /*0a08*/ 	.byte	0x04, 0x2f
        /*0a0a*/ 	.short	(.L_477 - .L_476)
	.align		4
.L_476:
        /*0a0c*/ 	.word	index@(_ZN4vllm25paged_attention_v1_kernelIttLi256ELi32ELi128ELNS_18Fp8KVCacheDataTypeE0ELb0EEEvPT_PKS2_PKT0_S8_ifPKiSA_iPKfiiiSC_SC_iiiii)
        /*0a10*/ 	.word	0x00000042


	//----- nvinfo : EIATTR_FRAME_SIZE
	.align		4
.L_477:
        /*0a14*/ 	.byte	0x04, 0x11
        /*0a16*/ 	.short	(.L_479 - .L_478)
	.align		4
.L_478:
        /*0a18*/ 	.word	index@(_ZN4vllm25paged_attention_v1_kernelIttLi256ELi32ELi128ELNS_18Fp8KVCacheDataTypeE0ELb0EEEvPT_PKS2_PKT0_S8_ifPKiSA_iPKfiiiSC_SC_iiiii)
        /*0a1c*/ 	.word	0x00000000


	//----- nvinfo : EIATTR_REGCOUNT
	.align		4
.L_479:
        /*0a20*/ 	.byte	0x04, 0x2f
        /*0a22*/ 	.short	(.L_481 - .L_480)
	.align		4
.L_480:
        /*0a24*/ 	.word	index@(_ZN4vllm25paged_attention_v1_kernelI13__nv_bfloat16S1_Li32ELi8ELi128ELNS_18Fp8KVCacheDataTypeE0ELb1EEEvPT_PKS3_PKT0_S9_ifPKiSB_iPKfiiiSD_SD_iiiii)
        /*0a28*/ 	.word	0x0000002f


	//----- nvinfo : EIATTR_FRAME_SIZE
	.align		4
.L_481:
        /*0a2c*/ 	.byte	0x04, 0x11
        /*0a2e*/ 	.short	(.L_483 - .L_482)
	.align		4
.L_482:
        /*0a30*/ 	.word	index@(_ZN4vllm25paged_attention_v1_kernelI13__nv_bfloat16S1_Li32ELi8ELi128ELNS_18Fp8KVCacheDataTypeE0ELb1EEEvPT_PKS3_PKT0_S9_ifPKiSB_iPKfiiiSD_SD_iiiii)
        /*0a34*/ 	.word	0x00000000


	//----- nvinfo : EIATTR_REGCOUNT
	.align		4
.L_483:
        /*0a38*/ 	.byte	0x04, 0x2f
        /*0a3a*/ 	.short	(.L_485 - .L_484)
	.align		4
.L_484:
        /*0a3c*/ 	.word	index@(_ZN4vllm25paged_attention_v1_kernelI13__nv_bfloat16S1_Li64ELi8ELi128ELNS_18Fp8KVCacheDataTypeE0ELb1EEEvPT_PKS3_PKT0_S9_ifPKiSB_iPKfiiiSD_SD_iiiii)
        /*0a40*/ 	.word	0x00000028


	//----- nvinfo : EIATTR_FRAME_SIZE
	.align		4
.L_485:
        /*0a44*/ 	.byte	0x04, 0x11
        /*0a46*/ 	.short	(.L_487 - .L_486)
	.align		4
.L_486:
        /*0a48*/ 	.word	index@(_ZN4vllm25paged_attention_v1_kernelI13__nv_bfloat16S1_Li64ELi8ELi128ELNS_18Fp8KVCacheDataTypeE0ELb1EEEvPT_PKS3_PKT0_S9_ifPKiSB_iPKfiiiSD_SD_iiiii)
        /*0a4c*/ 	.word	0x00000000


	//----- nvinfo : EIATTR_REGCOUNT
	.align		4
.L_487:
        /*0a50*/ 	.byte	0x04, 0x2f
        /*0a52*/ 	.short	(.L_489 - .L_488)
	.align		4
.L_488:
        /*0a54*/ 	.word	index@(_ZN4vllm25paged_attention_v1_kernelI13__nv_bfloat16S1_Li80ELi8ELi128ELNS_18Fp8KVCacheDataTypeE0ELb1EEEvPT_PKS3_PKT0_S9_ifPKiSB_iPKfiiiSD_SD_iiiii)
        /*0a58*/ 	.word	0x00000028


	//----- nvinfo : EIATTR_FRAME_SIZE
	.align		4
.L_489:
        /*0a5c*/ 	.byte	0x04, 0x11
        /*0a5e*/ 	.short	(.L_491 - .L_490)
	.align		4
.L_490:
        /*0a60*/ 	.word	index@(_ZN4vllm25paged_attention_v1_kernelI13__nv_bfloat16S1_Li80ELi8ELi128ELNS_18Fp8KVCacheDataTypeE0ELb1EEEvPT_PKS3_PKT0_S9_ifPKiSB_iPKfiiiSD_SD_iiiii)
        /*0a64*/ 	.word	0x00000000


	//----- nvinfo : EIATTR_REGCOUNT
	.align		4
.L_491:
        /*0a68*/ 	.byte	0x04, 0x2f
        /*0a6a*/ 	.short	(.L_493 - .L_492)
	.align		4
.L_492:
        /*0a6c*/ 	.word	index@(_ZN4vllm25paged_attention_v1_kernelI13__nv_bfloat16S1_Li96ELi8ELi128ELNS_18Fp8KVCacheDataTypeE0ELb1EEEvPT_PKS3_PKT0_S9_ifPKiSB_iPKfiiiSD_SD_iiiii)
        /*0a70*/ 	.word	0x00000028


	//----- nvinfo : EIATTR_FRAME_SIZE
	.align		4
.L_493:
        /*0a74*/ 	.byte	0x04, 0x11
        /*0a76*/ 	.short	(.L_495 - .L_494)
	.align		4
.L_494:
        /*0a78*/ 	.word	index@(_ZN4vllm25paged_attention_v1_kernelI13__nv_bfloat16S1_Li96ELi8ELi128ELNS_18Fp8KVCacheDataTypeE0ELb1EEEvPT_PKS3_PKT0_S9_ifPKiSB_iPKfiiiSD_SD_iiiii)
        /*0a7c*/ 	.word	0x00000000


	//----- nvinfo : EIATTR_REGCOUNT
	.align		4
.L_495:
        /*0a80*/ 	.byte	0x04, 0x2f
        /*0a82*/ 	.short	(.L_497 - .L_496)
	.align		4
.L_496:
        /*0a84*/ 	.word	index@(_ZN4vllm25paged_attention_v1_kernelI13__nv_bfloat16S1_Li112ELi8ELi128ELNS_18Fp8KVCacheDataTypeE0ELb1EEEvPT_PKS3_PKT0_S9_ifPKiSB_iPKfiiiSD_SD_iiiii)
        /*0a88*/ 	.word	0x00000028


	//----- nvinfo : EIATTR_FRAME_SIZE
	.align		4
.L_497:
        /*0a8c*/ 	.byte	0x04, 0x11
        /*0a8e*/ 	.short	(.L_499 - .L_498)
	.align		4
.L_498:
        /*0a90*/ 	.word	index@(_ZN4vllm25paged_attention_v1_kernelI13__nv_bfloat16S1_Li112ELi8ELi128ELNS_18Fp8KVCacheDataTypeE0ELb1EEEvPT_PKS3_PKT0_S9_ifPKiSB_iPKfiiiSD_SD_iiiii)
        /*0a94*/ 	.word	0x00000000


	//----- nvinfo : EIATTR_REGCOUNT
	.align		4
.L_499:
        /*0a98*/ 	.byte	0x04, 0x2f
        /*0a9a*/ 	.short	(.L_501 - .L_500)
	.align		4
.L_500:
        /*0a9c*/ 	.word	index@(_ZN4vllm25paged_attention_v1_kernelI13__nv_bfloat16S1_Li120ELi8ELi128ELNS_18Fp8KVCacheDataTypeE0ELb1EEEvPT_PKS3_PKT0_S9_ifPKiSB_iPKfiiiSD_SD_iiiii)
        /*0aa0*/ 	.word	0x00000028


	//----- nvinfo : EIATTR_FRAME_SIZE
	.align		4
.L_501:
        /*0aa4*/ 	.byte	0x04, 0x11
        /*0aa6*/ 	.short	(.L_503 - .L_502)
	.align		4
.L_502:
        /*0aa8*/ 	.word	index@(_ZN4vllm25paged_attention_v1_kernelI13__nv_bfloat16S1_Li120ELi8ELi128ELNS_18Fp8KVCacheDataTypeE0ELb1EEEvPT_PKS3_PKT0_S9_ifPKiSB_iPKfiiiSD_SD_iiiii)
        /*0aac*/ 	.word	0x00000000


	//----- nvinfo : EIATTR_REGCOUNT
	.align		4
.L_503:
        /*0ab0*/ 	.byte	0x04, 0x2f
        /*0ab2*/ 	.short	(.L_505 - .L_504)
	.align		4
.L_504:
        /*0ab4*/ 	.word	index@(_ZN4vllm25paged_attention_v1_kernelI13__nv_bfloat16S1_Li128ELi8ELi128ELNS_18Fp8KVCacheDataTypeE0ELb1EEEvPT_PKS3_PKT0_S9_ifPKiSB_iPKfiiiSD_SD_iiiii)
        /*0ab8*/ 	.word	0x00000028


	//----- nvinfo : EIATTR_FRAME_SIZE
	.align		4
.L_505:
        /*0abc*/ 	.byte	0x04, 0x11
        /*0abe*/ 	.short	(.L_507 - .L_506)
	.align		4
.L_506:
        /*0ac0*/ 	.word	index@(_ZN4vllm25paged_attention_v1_kernelI13__nv_bfloat16S1_Li128ELi8ELi128ELNS_18Fp8KVCacheDataTypeE0ELb1EEEvPT_PKS3_PKT0_S9_ifPKiSB_iPKfiiiSD_SD_iiiii)
        /*0ac4*/ 	.word	0x00000000


	//----- nvinfo : EIATTR_REGCOUNT
	.align		4
.L_507:
        /*0ac8*/ 	.byte	0x04, 0x2f
        /*0aca*/ 	.short	(.L_509 - .L_508)
	.align		4
.L_508:
        /*0acc*/ 	.word	index@(_ZN4vllm25paged_attention_v1_kernelI13__nv_bfloat16S1_Li192ELi8ELi128ELNS_18Fp8KVCacheDataTypeE0ELb1EEEvPT_PKS3_PKT0_S9_ifPKiSB_iPKfiiiSD_SD_iiiii)
        /*0ad0*/ 	.word	0x00000027


	//----- nvinfo : EIATTR_FRAME_SIZE
	.align		4
.L_509:
        /*0ad4*/ 	.byte	0x04, 0x11
        /*0ad6*/ 	.short	(.L_511 - .L_510)
	.align		4
.L_510:
        /*0ad8*/ 	.word	index@(_ZN4vllm25paged_attention_v1_kernelI13__nv_bfloat16S1_Li192ELi8ELi128ELNS_18Fp8KVCacheDataTypeE0ELb1EEEvPT_PKS3_PKT0_S9_ifPKiSB_iPKfiiiSD_SD_iiiii)
        /*0adc*/ 	.word	0x00000000


	//----- nvinfo : EIATTR_REGCOUNT
	.align		4
.L_511:
        /*0ae0*/ 	.byte	0x04, 0x2f
        /*0ae2*/ 	.short	(.L_513 - .L_512)
	.align		4
.L_512:
        /*0ae4*/ 	.word	index@(_ZN4vllm25paged_attention_v1_kernelI13__nv_bfloat16S1_Li256ELi8ELi128ELNS_18Fp8KVCacheDataTypeE0ELb1EEEvPT_PKS3_PKT0_S9_ifPKiSB_iPKfiiiSD_SD_iiiii)
        /*0ae8*/ 	.word	0x00000028


	//----- nvinfo : EIATTR_FRAME_SIZE
	.align		4
.L_513:
        /*0aec*/ 	.byte	0x04, 0x11
        /*0aee*/ 	.short	(.L_515 - .L_514)
	.align		4
.L_514:
        /*0af0*/ 	.word	index@(_ZN4vllm25paged_attention_v1_kernelI13__nv_bfloat16S1_Li256ELi8ELi128ELNS_18Fp8KVCacheDataTypeE0ELb1EEEvPT_PKS3_PKT0_S9_ifPKiSB_iPKfiiiSD_SD_iiiii)
        /*0af4*/ 	.word	0x00000000


	//----- nvinfo : EIATTR_REGCOUNT
	.align		4
.L_515:
        /*0af8*/ 	.byte	0x04, 0x2f
        /*0afa*/ 	.short	(.L_517 - .L_516)
	.align		4
.L_516:
        /*0afc*/ 	.word	index@(_ZN4vllm25paged_attention_v1_kernelI13__nv_bfloat16S1_Li32ELi8ELi128ELNS_18Fp8KVCacheDataTypeE0ELb0EEEvPT_PKS3_PKT0_S9_ifPKiSB_iPKfiiiSD_SD_iiiii)
        /*0b00*/ 	.word	0x00000020


	//----- nvinfo : EIATTR_FRAME_SIZE
	.align		4
.L_517:
        /*0b04*/ 	.byte	0x04, 0x11
        /*0b06*/ 	.short	(.L_519 - .L_518)
	.align		4
.L_518:
        /*0b08*/ 	.word	index@(_ZN4vllm25paged_attention_v1_kernelI13__nv_bfloat16S1_Li32ELi8ELi128ELNS_18Fp8KVCacheDataTypeE0ELb0EEEvPT_PKS3_PKT0_S9_ifPKiSB_iPKfiiiSD_SD_iiiii)
        /*0b0c*/ 	.word	0x00000000


	//----- nvinfo : EIATTR_REGCOUNT
	.align		4
.L_519:
        /*0b10*/ 	.byte	0x04, 0x2f
        /*0b12*/ 	.short	(.L_521 - .L_520)
	.align		4
.L_520:
        /*0b14*/ 	.word	index@(_ZN4vllm25paged_attention_v1_kernelI13__nv_bfloat16S1_Li64ELi8ELi128ELNS_18Fp8KVCacheDataTypeE0ELb0EEEvPT_PKS3_PKT0_S9_ifPKiSB_iPKfiiiSD_SD_iiiii)
        /*0b18*/ 	.word	0x00000030


	//----- nvinfo : EIATTR_FRAME_SIZE
	.align		4
.L_521:
        /*0b1c*/ 	.byte	0x04, 0x11
        /*0b1e*/ 	.short	(.L_523 - .L_522)
	.align		4
.L_522:
        /*0b20*/ 	.word	index@(_ZN4vllm25paged_attention_v1_kernelI13__nv_bfloat16S1_Li64ELi8ELi128ELNS_18Fp8KVCacheDataTypeE0ELb0EEEvPT_PKS3_PKT0_S9_ifPKiSB_iPKfiiiSD_SD_iiiii)
        /*0b24*/ 	.word	0x00000000


	//----- nvinfo : EIATTR_REGCOUNT
	.align		4
.L_523:
        /*0b28*/ 	.byte	0x04, 0x2f
        /*0b2a*/ 	.short	(.L_525 - .L_524)
	.align		4
.L_524:
        /*0b2c*/ 	.word	index@(_ZN4vllm25paged_attention_v1_kernelI13__nv_bfloat16S1_Li80ELi8ELi128ELNS_18Fp8KVCacheDataTypeE0ELb0EEEvPT_PKS3_PKT0_S9_ifPKiSB_iPKfiiiSD_SD_iiiii)
        /*0b30*/ 	.word	0x00000038


	//----- nvinfo : EIATTR_FRAME_SIZE
	.align		4
.L_525:
        /*0b34*/ 	.byte	0x04, 0x11
        /*0b36*/ 	.short	(.L_527 - .L_526)
	.align		4
.L_526:
        /*0b38*/ 	.word	index@(_ZN4vllm25paged_attention_v1_kernelI13__nv_bfloat16S1_Li80ELi8ELi128ELNS_18Fp8KVCacheDataTypeE0ELb0EEEvPT_PKS3_PKT0_S9_ifPKiSB_iPKfiiiSD_SD_iiiii)
        /*0b3c*/ 	.word	0x00000000


	//----- nvinfo : EIATTR_REGCOUNT
	.align		4
.L_527:
        /*0b40*/ 	.byte	0x04, 0x2f
        /*0b42*/ 	.short	(.L_529 - .L_528)
	.align		4
.L_528:
        /*0b44*/ 	.word	index@(_ZN4vllm25paged_attention_v1_kernelI13__nv_bfloat16S1_Li96ELi8ELi128ELNS_18Fp8KVCacheDataTypeE0ELb0EEEvPT_PKS3_PKT0_S9_ifPKiSB_iPKfiiiSD_SD_iiiii)
        /*0b48*/ 	.word	0x00000030


	//----- nvinfo : EIATTR_FRAME_SIZE
	.align		4
.L_529:
        /*0b4c*/ 	.byte	0x04, 0x11
        /*0b4e*/ 	.short	(.L_531 - .L_530)
	.align		4
.L_530:
        /*0b50*/ 	.word	index@(_ZN4vllm25paged_attention_v1_kernelI13__nv_bfloat16S1_Li96ELi8ELi128ELNS_18Fp8KVCacheDataTypeE0ELb0EEEvPT_PKS3_PKT0_S9_ifPKiSB_iPKfiiiSD_SD_iiiii)
        /*0b54*/ 	.word	0x00000000


	//----- nvinfo : EIATTR_REGCOUNT
	.align		4
.L_531:
        /*0b58*/ 	.byte	0x04, 0x2f
        /*0b5a*/ 	.short	(.L_533 - .L_532)
	.align		4
.L_532:
        /*0b5c*/ 	.word	index@(_ZN4vllm25paged_attention_v1_kernelI13__nv_bfloat16S1_Li112ELi8ELi128ELNS_18Fp8KVCacheDataTypeE0ELb0EEEvPT_PKS3_PKT0_S9_ifPKiSB_iPKfiiiSD_SD_iiiii)
        /*0b60*/ 	.word	0x0000003f


	//----- nvinfo : EIATTR_FRAME_SIZE
	.align		4
.L_533:
        /*0b64*/ 	.byte	0x04, 0x11
        /*0b66*/ 	.short	(.L_535 - .L_534)
	.align		4
.L_534:
        /*0b68*/ 	.word	index@(_ZN4vllm25paged_attention_v1_kernelI13__nv_bfloat16S1_Li112ELi8ELi128ELNS_18Fp8KVCacheDataTypeE0ELb0EEEvPT_PKS3_PKT0_S9_ifPKiSB_iPKfiiiSD_SD_iiiii)
        /*0b6c*/ 	.word	0x00000000


	//----- nvinfo : EIATTR_REGCOUNT
	.align		4
.L_535:
        /*0b70*/ 	.byte	0x04, 0x2f
        /*0b72*/ 	.short	(.L_537 - .L_536)
	.align		4
.L_536:
        /*0b74*/ 	.word	index@(_ZN4vllm25paged_attention_v1_kernelI13__nv_bfloat16S1_Li120ELi8ELi128ELNS_18Fp8KVCacheDataTypeE0ELb0EEEvPT_PKS3_PKT0_S9_ifPKiSB_iPKfiiiSD_SD_iiiii)
        /*0b78*/ 	.word	0x0000003e


	//----- nvinfo : EIATTR_FRAME_SIZE
	.align		4
.L_537:
        /*0b7c*/ 	.byte	0x04, 0x11
        /*0b7e*/ 	.short	(.L_539 - .L_538)
	.align		4
.L_538:
        /*0b80*/ 	.word	index@(_ZN4vllm25paged_attention_v1_kernelI13__nv_bfloat16S1_Li120ELi8ELi128ELNS_18Fp8KVCacheDataTypeE0ELb0EEEvPT_PKS3_PKT0_S9_ifPKiSB_iPKfiiiSD_SD_iiiii)
        /*0b84*/ 	.word	0x00000000


	//----- nvinfo : EIATTR_REGCOUNT
	.align		4
.L_539:
        /*0b88*/ 	.byte	0x04, 0x2f
        /*0b8a*/ 	.short	(.L_541 - .L_540)
	.align		4
.L_540:
        /*0b8c*/ 	.word	index@(_ZN4vllm25paged_attention_v1_kernelI13__nv_bfloat16S1_Li128ELi8ELi128ELNS_18Fp8KVCacheDataTypeE0ELb0EEEvPT_PKS3_PKT0_S9_ifPKiSB_iPKfiiiSD_SD_iiiii)
        /*0b90*/ 	.word	0x00000040


	//----- nvinfo : EIATTR_FRAME_SIZE
	.align		4
.L_541:
        /*0b94*/ 	.byte	0x04, 0x11
        /*0b96*/ 	.short	(.L_543 - .L_542)
	.align		4
.L_542:
        /*0b98*/ 	.word	index@(_ZN4vllm25paged_attention_v1_kernelI13__nv_bfloat16S1_Li128ELi8ELi128ELNS_18Fp8KVCacheDataTypeE0ELb0EEEvPT_PKS3_PKT0_S9_ifPKiSB_iPKfiiiSD_SD_iiiii)
        /*0b9c*/ 	.word	0x00000000


	//----- nvinfo : EIATTR_REGCOUNT
	.align		4
.L_543:
        /*0ba0*/ 	.byte	0x04, 0x2f
        /*0ba2*/ 	.short	(.L_545 - .L_544)
	.align		4
.L_544:
        /*0ba4*/ 	.word	index@(_ZN4vllm25paged_attention_v1_kernelI13__nv_bfloat16S1_Li192ELi8ELi128ELNS_18Fp8KVCacheDataTypeE0ELb0EEEvPT_PKS3_PKT0_S9_ifPKiSB_iPKfiiiSD_SD_iiiii)
        /*0ba8*/ 	.word	0x0000004e


	//----- nvinfo : EIATTR_FRAME_SIZE
	.align		4
.L_545:
        /*0bac*/ 	.byte	0x04, 0x11
        /*0bae*/ 	.short	(.L_547 - .L_546)
	.align		4
.L_546:
        /*0bb0*/ 	.word	index@(_ZN4vllm25paged_attention_v1_kernelI13__nv_bfloat16S1_Li192ELi8ELi128ELNS_18Fp8KVCacheDataTypeE0ELb0EEEvPT_PKS3_PKT0_S9_ifPKiSB_iPKfiiiSD_SD_iiiii)
        /*0bb4*/ 	.word	0x00000000


	//----- nvinfo : EIATTR_REGCOUNT
	.align		4
.L_547:
        /*0bb8*/ 	.byte	0x04, 0x2f
        /*0bba*/ 	.short	(.L_549 - .L_548)
	.align		4
.L_548:
        /*0bbc*/ 	.word	index@(_ZN4vllm25paged_attention_v1_kernelI13__nv_bfloat16S1_Li256ELi8ELi128ELNS_18Fp8KVCacheDataTypeE0ELb0EEEvPT_PKS3_PKT0_S9_ifPKiSB_iPKfiiiSD_SD_iiiii)
        /*0bc0*/ 	.word	0x0000005e


	//----- nvinfo : EIATTR_FRAME_SIZE
	.align		4
.L_549:
        /*0bc4*/ 	.byte	0x04, 0x11
        /*0bc6*/ 	.short	(.L_551 - .L_550)
	.align		4
.L_550:
        /*0bc8*/ 	.word	index@(_ZN4vllm25paged_attention_v1_kernelI13__nv_bfloat16S1_Li256ELi8ELi128ELNS_18Fp8KVCacheDataTypeE0ELb0EEEvPT_PKS3_PKT0_S9_ifPKiSB_iPKfiiiSD_SD_iiiii)
        /*0bcc*/ 	.word	0x00000000


	//----- nvinfo : EIATTR_REGCOUNT
	.align		4
.L_551:
        /*0bd0*/ 	.byte	0x04, 0x2f
        /*0bd2*/ 	.short	(.L_553 - .L_552)
	.align		4
.L_552:
        /*0bd4*/ 	.word	index@(_ZN4vllm25paged_attention_v1_kernelI13__nv_bfloat16S1_Li32ELi16ELi128ELNS_18Fp8KVCacheDataTypeE0ELb1EEEvPT_PKS3_PKT0_S9_ifPKiSB_iPKfiiiSD_SD_iiiii)
        /*0bd8*/ 	.word	0x00000028


	//----- nvinfo : EIATTR_FRAME_SIZE
	.align		4
.L_553:
        /*0bdc*/ 	.byte	0x04, 0x11
        /*0bde*/ 	.short	(.L_555 - .L_554)
	.align		4
.L_554:
        /*0be0*/ 	.word	index@(_ZN4vllm25paged_attention_v1_kernelI13__nv_bfloat16S1_Li32ELi16ELi128ELNS_18Fp8KVCacheDataTypeE0ELb1EEEvPT_PKS3_PKT0_S9_ifPKiSB_iPKfiiiSD_SD_iiiii)
        /*0be4*/ 	.word	0x00000000


	//----- nvinfo : EIATTR_REGCOUNT
	.align		4
.L_555:
        /*0be8*/ 	.byte	0x04, 0x2f
        /*0bea*/ 	.short	(.L_557 - .L_556)
	.align		4
.L_556:
        /*0bec*/ 	.word	index@(_ZN4vllm25paged_attention_v1_kernelI13__nv_bfloat16S1_Li64ELi16ELi128ELNS_18Fp8KVCacheDataTypeE0ELb1EEEvPT_PKS3_PKT0_S9_ifPKiSB_iPKfiiiSD_SD_iiiii)
        /*0bf0*/ 	.word	0x00000028


	//----- nvinfo : EIATTR_FRAME_SIZE
	.align		4
.L_557:
        /*0bf4*/ 	.byte	0x04, 0x11
        /*0bf6*/ 	.short	(.L_559 - .L_558)
	.align		4
.L_558:
        /*0bf8*/ 	.word	index@(_ZN4vllm25paged_attention_v1_kernelI13__nv_bfloat16S1_Li64ELi16ELi128ELNS_18Fp8KVCacheDataTypeE0ELb1EEEvPT_PKS3_PKT0_S9_ifPKiSB_iPKfiiiSD_SD_iiiii)
        /*0bfc*/ 	.word	0x00000000


	//----- nvinfo : EIATTR_REGCOUNT
	.align		4
.L_559:
        /*0c00*/ 	.byte	0x04, 0x2f
        /*0c02*/ 	.short	(.L_561 - .L_560)
	.align		4
.L_560:
        /*0c04*/ 	.word	index@(_ZN4vllm25paged_attention_v1_kernelI13__nv_bfloat16S1_Li80ELi16ELi128ELNS_18Fp8KVCacheDataTypeE0ELb1EEEvPT_PKS3_PKT0_S9_ifPKiSB_iPKfiiiSD_SD_iiiii)
        /*0c08*/ 	.word	0x00000030


	//----- nvinfo : EIATTR_FRAME_SIZE
	.align		4
.L_561:
        /*0c0c*/ 	.byte	0x04, 0x11
        /*0c0e*/ 	.short	(.L_563 - .L_562)
	.align		4
.L_562:
        /*0c10*/ 	.word	index@(_ZN4vllm25paged_attention_v1_kernelI13__nv_bfloat16S1_Li80ELi16ELi128ELNS_18Fp8KVCacheDataTypeE0ELb1EEEvPT_PKS3_PKT0_S9_ifPKiSB_iPKfiiiSD_SD_iiiii)
        /*0c14*/ 	.word	0x00000000


	//----- nvinfo : EIATTR_REGCOUNT
	.align		4
.L_563:
        /*0c18*/ 	.byte	0x04, 0x2f
        /*0c1a*/ 	.short	(.L_565 - .L_564)
	.align		4
.L_564:
        /*0c1c*/ 	.word	index@(_ZN4vllm25paged_attention_v1_kernelI13__nv_bfloat16S1_Li96ELi16ELi128ELNS_18Fp8KVCacheDataTypeE0ELb1EEEvPT_PKS3_PKT0_S9_ifPKiSB_iPKfiiiSD_SD_iiiii)
        /*0c20*/ 	.word	0x00000028


	//----- nvinfo : EIATTR_FRAME_SIZE
	.align		4
.L_565:
        /*0c24*/ 	.byte	0x04, 0x11
        /*0c26*/ 	.short	(.L_567 - .L_566)
	.align		4
.L_566:
        /*0c28*/ 	.word	index@(_ZN4vllm25paged_attention_v1_kernelI13__nv_bfloat16S1_Li96ELi16ELi128ELNS_18Fp8KVCacheDataTypeE0ELb1EEEvPT_PKS3_PKT0_S9_ifPKiSB_iPKfiiiSD_SD_iiiii)
        /*0c2c*/ 	.word	0x00000000


	//----- nvinfo : EIATTR_REGCOUNT
	.align		4
.L_567:
        /*0c30*/ 	.byte	0x04, 0x2f
        /*0c32*/ 	.short	(.L_569 - .L_568)
	.align		4
.L_568:
        /*0c34*/ 	.word	index@(_ZN4vllm25paged_attention_v1_kernelI13__nv_bfloat16S1_Li112ELi16ELi128ELNS_18Fp8KVCacheDataTypeE0ELb1EEEvPT_PKS3_PKT0_S9_ifPKiSB_iPKfiiiSD_SD_iiiii)
        /*0c38*/ 	.word	0x00000028


	//----- nvinfo : EIATTR_FRAME_SIZE
	.align		4
.L_569:
        /*0c3c*/ 	.byte	0x04, 0x11
        /*0c3e*/ 	.short	(.L_571 - .L_570)
	.align		4
.L_570:
        /*0c40*/ 	.word	index@(_ZN4vllm25paged_attention_v1_kernelI13__nv_bfloat16S1_Li112ELi16ELi128ELNS_18Fp8KVCacheDataTypeE0ELb1EEEvPT_PKS3_PKT0_S9_ifPKiSB_iPKfiiiSD_SD_iiiii)
        /*0c44*/ 	.word	0x00000000


	//----- nvinfo : EIATTR_REGCOUNT
	.align		4
.L_571:
        /*0c48*/ 	.byte	0x04, 0x2f
        /*0c4a*/ 	.short	(.L_573 - .L_572)
	.align		4
.L_572:
        /*0c4c*/ 	.word	index@(_ZN4vllm25paged_attention_v1_kernelI13__nv_bfloat16S1_Li120ELi16ELi128ELNS_18Fp8KVCacheDataTypeE0ELb1EEEvPT_PKS3_PKT0_S9_ifPKiSB_iPKfiiiSD_SD_iiiii)
        /*0c50*/ 	.word	0x00000030


	//----- nvinfo : EIATTR_FRAME_SIZE
	.align		4
.L_573:
        /*0c54*/ 	.byte	0x04, 0x11
        /*0c56*/ 	.short	(.L_575 - .L_574)
	.align		4
.L_574:
        /*0c58*/ 	.word	index@(_ZN4vllm25paged_attention_v1_kernelI13__nv_bfloat16S1_Li120ELi16ELi128ELNS_18Fp8KVCacheDataTypeE0ELb1EEEvPT_PKS3_PKT0_S9_ifPKiSB_iPKfiiiSD_SD_iiiii)
        /*0c5c*/ 	.word	0x00000000


	//----- nvinfo : EIATTR_REGCOUNT
	.align		4
.L_575:
        /*0c60*/ 	.byte	0x04, 0x2f
        /*0c62*/ 	.short	(.L_577 - .L_576)
	.align		4
.L_576:
        /*0c64*/ 	.word	index@(_ZN4vllm25paged_attention_v1_kernelI13__nv_bfloat16S1_Li128ELi16ELi128ELNS_18Fp8KVCacheDataTypeE0ELb1EEEvPT_PKS3_PKT0_S9_ifPKiSB_iPKfiiiSD_SD_iiiii)
        /*0c68*/ 	.word	0x00000028


	//----- nvinfo : EIATTR_FRAME_SIZE
	.align		4
.L_577:
        /*0c6c*/ 	.byte	0x04, 0x11
        /*0c6e*/ 	.short	(.L_579 - .L_578)
	.align		4
.L_578:
        /*0c70*/ 	.word	index@(_ZN4vllm25paged_attention_v1_kernelI13__nv_bfloat16S1_Li128ELi16ELi128ELNS_18Fp8KVCacheDataTypeE0ELb1EEEvPT_PKS3_PKT0_S9_ifPKiSB_iPKfiiiSD_SD_iiiii)
        /*0c74*/ 	.word	0x00000000


	//----- nvinfo : EIATTR_REGCOUNT
	.align		4
.L_579:
        /*0c78*/ 	.byte	0x04, 0x2f
        /*0c7a*/ 	.short	(.L_581 - .L_580)
	.align		4
.L_580:
        /*0c7c*/ 	.word	index@(_ZN4vllm25paged_attention_v1_kernelI13__nv_bfloat16S1_Li192ELi16ELi128ELNS_18Fp8KVCacheDataTypeE0ELb1EEEvPT_PKS3_PKT0_S9_ifPKiSB_iPKfiiiSD_SD_iiiii)
        /*0c80*/ 	.word	0x00000030


	//----- nvinfo : EIATTR_FRAME_SIZE
	.align		4
.L_581:
        /*0c84*/ 	.byte	0x04, 0x11
        /*0c86*/ 	.short	(.L_583 - .L_582)
	.align		4
.L_582:
        /*0c88*/ 	.word	index@(_ZN4vllm25paged_attention_v1_kernelI13__nv_bfloat16S1_Li192ELi16ELi128ELNS_18Fp8KVCacheDataTypeE0ELb1EEEvPT_PKS3_PKT0_S9_ifPKiSB_iPKfiiiSD_SD_iiiii)
        /*0c8c*/ 	.word	0x00000000


	//----- nvinfo : EIATTR_REGCOUNT
	.align		4
.L_583:
        /*0c90*/ 	.byte	0x04, 0x2f
        /*0c92*/ 	.short	(.L_585 - .L_584)
	.align		4
.L_584:
        /*0c94*/ 	.word	index@(_ZN4vllm25paged_attention_v1_kernelI13__nv_bfloat16S1_Li256ELi16ELi128ELNS_18Fp8KVCacheDataTypeE0ELb1EEEvPT_PKS3_PKT0_S9_ifPKiSB_iPKfiiiSD_SD_iiiii)
        /*0c98*/ 	.word	0x00000037


	//----- nvinfo : EIATTR_FRAME_SIZE
	.align		4
.L_585:
        /*0c9c*/ 	.byte	0x04, 0x11
        /*0c9e*/ 	.short	(.L_587 - .L_586)
	.align		4
.L_586:
        /*0ca0*/ 	.word	index@(_ZN4vllm25paged_attention_v1_kernelI13__nv_bfloat16S1_Li256ELi16ELi128ELNS_18Fp8KVCacheDataTypeE0ELb1EEEvPT_PKS3_PKT0_S9_ifPKiSB_iPKfiiiSD_SD_iiiii)
        /*0ca4*/ 	.word	0x00000000


	//----- nvinfo : EIATTR_REGCOUNT
	.align		4
.L_587:
        /*0ca8*/ 	.byte	0x04, 0x2f
        /*0caa*/ 	.short	(.L_589 - .L_588)
	.align		4
.L_588:
        /*0cac*/ 	.word	index@(_ZN4vllm25paged_attention_v1_kernelI13__nv_bfloat16S1_Li32ELi16ELi128ELNS_18Fp8KVCacheDataTypeE0ELb0EEEvPT_PKS3_PKT0_S9_ifPKiSB_iPKfiiiSD_SD_iiiii)
        /*0cb0*/ 	.word	0x00000030


	//----- nvinfo : EIATTR_FRAME_SIZE
	.align		4
.L_589:
        /*0cb4*/ 	.byte	0x04, 0x11
        /*0cb6*/ 	.short	(.L_591 - .L_590)
	.align		4
.L_590:
        /*0cb8*/ 	.word	index@(_ZN4vllm25paged_attention_v1_kernelI13__nv_bfloat16S1_Li32ELi16ELi128ELNS_18Fp8KVCacheDataTypeE0ELb0EEEvPT_PKS3_PKT0_S9_ifPKiSB_iPKfiiiSD_SD_iiiii)
        /*0cbc*/ 	.word	0x00000000


	//----- nvinfo : EIATTR_REGCOUNT
	.align		4
.L_591:
        /*0cc0*/ 	.byte	0x04, 0x2f
        /*0cc2*/ 	.short	(.L_593 - .L_592)
	.align		4
.L_592:
        /*0cc4*/ 	.word	index@(_ZN4vllm25paged_attention_v1_kernelI13__nv_bfloat16S1_Li64ELi16ELi128ELNS_18Fp8KVCacheDataTypeE0ELb0EEEvPT_PKS3_PKT0_S9_ifPKiSB_iPKfiiiSD_SD_iiiii)
        /*0cc8*/ 	.word	0x00000040


	//----- nvinfo : EIATTR_FRAME_SIZE
	.align		4
.L_593:
        /*0ccc*/ 	.byte	0x04, 0x11
        /*0cce*/ 	.short	(.L_595 - .L_594)
	.align		4
.L_594:
        /*0cd0*/ 	.word	index@(_ZN4vllm25paged_attention_v1_kernelI13__nv_bfloat16S1_Li64ELi16ELi128ELNS_18Fp8KVCacheDataTypeE0ELb0EEEvPT_PKS3_PKT0_S9_ifPKiSB_iPKfiiiSD_SD_iiiii)
        /*0cd4*/ 	.word	0x00000000


	//----- nvinfo : EIATTR_REGCOUNT
	.align		4
.L_595:
        /*0cd8*/ 	.byte	0x04, 0x2f
        /*0cda*/ 	.short	(.L_597 - .L_596)
	.align		4
.L_596:
        /*0cdc*/ 	.word	index@(_ZN4vllm25paged_attention_v1_kernelI13__nv_bfloat16S1_Li80ELi16ELi128ELNS_18Fp8KVCacheDataTypeE0ELb0EEEvPT_PKS3_PKT0_S9_ifPKiSB_iPKfiiiSD_SD_iiiii)
        /*0ce0*/ 	.word	0x00000048


	//----- nvinfo : EIATTR_FRAME_SIZE
	.align		4
.L_597:
        /*0ce4*/ 	.byte	0x04, 0x11
        /*0ce6*/ 	.short	(.L_599 - .L_598)
	.align		4
.L_598:
        /*0ce8*/ 	.word	index@(_ZN4vllm25paged_attention_v1_kernelI13__nv_bfloat16S1_Li80ELi16ELi128ELNS_18Fp8KVCacheDataTypeE0ELb0EEEvPT_PKS3_PKT0_S9_ifPKiSB_iPKfiiiSD_SD_iiiii)
        /*0cec*/ 	.word	0x00000000


	//----- nvinfo : EIATTR_REGCOUNT
	.align		4
.L_599:
        /*0cf0*/ 	.byte	0x04, 0x2f
        /*0cf2*/ 	.short	(.L_601 - .L_600)
	.align		4
.L_600:
        /*0cf4*/ 	.word	index@(_ZN4vllm25paged_attention_v1_kernelI13__nv_bfloat16S1_Li96ELi16ELi128ELNS_18Fp8KVCacheDataTypeE0ELb0EEEvPT_PKS3_PKT0_S9_ifPKiSB_iPKfiiiSD_SD_iiiii)
        /*0cf8*/ 	.word	0x0000004f


	//----- nvinfo : EIATTR_FRAME_SIZE
	.align		4
.L_601:
        /*0cfc*/ 	.byte	0x04, 0x11
        /*0cfe*/ 	.short	(.L_603 - .L_602)
	.align		4
.L_602:
        /*0d00*/ 	.word	index@(_ZN4vllm25paged_attention_v1_kernelI13__nv_bfloat16S1_Li96ELi16ELi128ELNS_18Fp8KVCacheDataTypeE0ELb0EEEvPT_PKS3_PKT0_S9_ifPKiSB_iPKfiiiSD_SD_iiiii)
        /*0d04*/ 	.word	0x00000000


	//----- nvinfo : EIATTR_REGCOUNT
	.align		4
.L_603:
        /*0d08*/ 	.byte	0x04, 0x2f
        /*0d0a*/ 	.short	(.L_605 - .L_604)
	.align		4
.L_604:
        /*0d0c*/ 	.word	index@(_ZN4vllm25paged_attention_v1_kernelI13__nv_bfloat16S1_Li112ELi16ELi128ELNS_18Fp8KVCacheDataTypeE0ELb0EEEvPT_PKS3_PKT0_S9_ifPKiSB_iPKfiiiSD_SD_iiiii)
        /*0d10*/ 	.word	0x0000005f


	//----- nvinfo : EIATTR_FRAME_SIZE
	.align		4
.L_605:
        /*0d14*/ 	.byte	0x04, 0x11
        /*0d16*/ 	.short	(.L_607 - .L_606)
	.align		4
.L_606:
        /*0d18*/ 	.word	index@(_ZN4vllm25paged_attention_v1_kernelI13__nv_bfloat16S1_Li112ELi16ELi128ELNS_18Fp8KVCacheDataTypeE0ELb0EEEvPT_PKS3_PKT0_S9_ifPKiSB_iPKfiiiSD_SD_iiiii)
        /*0d1c*/ 	.word	0x00000000


	//----- nvinfo : EIATTR_REGCOUNT
	.align		4
.L_607:
        /*0d20*/ 	.byte	0x04, 0x2f
        /*0d22*/ 	.short	(.L_609 - .L_608)
	.align		4
.L_608:
        /*0d24*/ 	.word	index@(_ZN4vllm25paged_attention_v1_kernelI13__nv_bfloat16S1_Li120ELi16ELi128ELNS_18Fp8KVCacheDataTypeE0ELb0EEEvPT_PKS3_PKT0_S9_ifPKiSB_iPKfiiiSD_SD_iiiii)
        /*0d28*/ 	.word	0x0000005e


	//----- nvinfo : EIATTR_FRAME_SIZE
	.align		4
.L_609:
        /*0d2c*/ 	.byte	0x04, 0x11
        /*0d2e*/ 	.short	(.L_611 - .L_610)
	.align		4
.L_610:
        /*0d30*/ 	.word	index@(_ZN4vllm25paged_attention_v1_kernelI13__nv_bfloat16S1_Li120ELi16ELi128ELNS_18Fp8KVCacheDataTypeE0ELb0EEEvPT_PKS3_PKT0_S9_ifPKiSB_iPKfiiiSD_SD_iiiii)
        /*0d34*/ 	.word	0x00000000


	//----- nvinfo : EIATTR_REGCOUNT
	.align		4
.L_611:
        /*0d38*/ 	.byte	0x04, 0x2f
        /*0d3a*/ 	.short	(.L_613 - .L_612)
	.align		4
.L_612:
        /*0d3c*/ 	.word	index@(_ZN4vllm25paged_attention_v1_kernelI13__nv_bfloat16S1_Li128ELi16ELi128ELNS_18Fp8KVCacheDataTypeE0ELb0EEEvPT_PKS3_PKT0_S9_ifPKiSB_iPKfiiiSD_SD_iiiii)
        /*0d40*/ 	.word	0x0000005f


	//----- nvinfo : EIATTR_FRAME_SIZE
	.align		4
.L_613:
        /*0d44*/ 	.byte	0x04, 0x11
        /*0d46*/ 	.short	(.L_615 - .L_614)
	.align		4
.L_614:
        /*0d48*/ 	.word	index@(_ZN4vllm25paged_attention_v1_kernelI13__nv_bfloat16S1_Li128ELi16ELi128ELNS_18Fp8KVCacheDataTypeE0ELb0EEEvPT_PKS3_PKT0_S9_ifPKiSB_iPKfiiiSD_SD_iiiii)
        /*0d4c*/ 	.word	0x00000000


	//----- nvinfo : EIATTR_REGCOUNT
	.align		4
.L_615:
        /*0d50*/ 	.byte	0x04, 0x2f
        /*0d52*/ 	.short	(.L_617 - .L_616)
	.align		4
.L_616:
        /*0d54*/ 	.word	index@(_ZN4vllm25paged_attention_v1_kernelI13__nv_bfloat16S1_Li192ELi16ELi128ELNS_18Fp8KVCacheDataTypeE0ELb0EEEvPT_PKS3_PKT0_S9_ifPKiSB_iPKfiiiSD_SD_iiiii)
        /*0d58*/ 	.word	0x0000007f


	//----- nvinfo : EIATTR_FRAME_SIZE
	.align		4
.L_617:
        /*0d5c*/ 	.byte	0x04, 0x11
        /*0d5e*/ 	.short	(.L_619 - .L_618)
	.align		4
.L_618:
        /*0d60*/ 	.word	index@(_ZN4vllm25paged_attention_v1_kernelI13__nv_bfloat16S1_Li192ELi16ELi128ELNS_18Fp8KVCacheDataTypeE0ELb0EEEvPT_PKS3_PKT0_S9_ifPKiSB_iPKfiiiSD_SD_iiiii)
        /*0d64*/ 	.word	0x00000000


	//----- nvinfo : EIATTR_REGCOUNT
	.align		4
.L_619:
        /*0d68*/ 	.byte	0x04, 0x2f
        /*0d6a*/ 	.short	(.L_621 - .L_620)
	.align		4
.L_620:
        /*0d6c*/ 	.word	index@(_ZN4vllm25paged_attention_v1_kernelI13__nv_bfloat16S1_Li256ELi16ELi128ELNS_18Fp8KVCacheDataTypeE0ELb0EEEvPT_PKS3_PKT0_S9_ifPKiSB_iPKfiiiSD_SD_iiiii)
        /*0d70*/ 	.word	0x000000a6


	//----- nvinfo : EIATTR_FRAME_SIZE
	.align		4
.L_621:
        /*0d74*/ 	.byte	0x04, 0x11
        /*0d76*/ 	.short	(.L_623 - .L_622)
	.align		4
.L_622:
        /*0d78*/ 	.word	index@(_ZN4vllm25paged_attention_v1_kernelI13__nv_bfloat16S1_Li256ELi16ELi128ELNS_18Fp8KVCacheDataTypeE0ELb0EEEvPT_PKS3_PKT0_S9_ifPKiSB_iPKfiiiSD_SD_iiiii)
        /*0d7c*/ 	.word	0x00000000


	//----- nvinfo : EIATTR_REGCOUNT
	.align		4
.L_623:
        /*0d80*/ 	.byte	0x04, 0x2f
        /*0d82*/ 	.short	(.L_625 - .L_624)
	.align		4
.L_624:
        /*0d84*/ 	.word	index@(_ZN4vllm25paged_attention_v1_kernelI13__nv_bfloat16S1_Li32ELi32ELi128ELNS_18Fp8KVCacheDataTypeE0ELb1EEEvPT_PKS3_PKT0_S9_ifPKiSB_iPKfiiiSD_SD_iiiii)
        /*0d88*/ 	.word	0x00000037


	//----- nvinfo : EIATTR_FRAME_SIZE
	.align		4
.L_625:
        /*0d8c*/ 	.byte	0x04, 0x11
        /*0d8e*/ 	.short	(.L_627 - .L_626)
	.align		4
.L_626:
        /*0d90*/ 	.word	index@(_ZN4vllm25paged_attention_v1_kernelI13__nv_bfloat16S1_Li32ELi32ELi128ELNS_18Fp8KVCacheDataTypeE0ELb1EEEvPT_PKS3_PKT0_S9_ifPKiSB_iPKfiiiSD_SD_iiiii)
        /*0d94*/ 	.word	0x00000000


	//----- nvinfo : EIATTR_REGCOUNT
	.align		4
.L_627:
        /*0d98*/ 	.byte	0x04, 0x2f
        /*0d9a*/ 	.short	(.L_629 - .L_628)
	.align		4
.L_628:
        /*0d9c*/ 	.word	index@(_ZN4vllm25paged_attention_v1_kernelI13__nv_bfloat16S1_Li64ELi32ELi128ELNS_18Fp8KVCacheDataTypeE0ELb1EEEvPT_PKS3_PKT0_S9_ifPKiSB_iPKfiiiSD_SD_iiiii)
        /*0da0*/ 	.word	0x0000005e


	//----- nvinfo : EIATTR_FRAME_SIZE
	.align		4
.L_629:
        /*0da4*/ 	.byte	0x04, 0x11
        /*0da6*/ 	.short	(.L_631 - .L_630)
	.align		4
.L_630:
        /*0da8*/ 	.word	index@(_ZN4vllm25paged_attention_v1_kernelI13__nv_bfloat16S1_Li64ELi32ELi128ELNS_18Fp8KVCacheDataTypeE0ELb1EEEvPT_PKS3_PKT0_S9_ifPKiSB_iPKfiiiSD_SD_iiiii)
        /*0dac*/ 	.word	0x00000000


	//----- nvinfo : EIATTR_REGCOUNT
	.align		4
.L_631:
        /*0db0*/ 	.byte	0x04, 0x2f
        /*0db2*/ 	.short	(.L_633 - .L_632)
	.align		4
.L_632:
        /*0db4*/ 	.word	index@(_ZN4vllm25paged_attention_v1_kernelI13__nv_bfloat16S1_Li80ELi32ELi128ELNS_18Fp8KVCacheDataTypeE0ELb1EEEvPT_PKS3_PKT0_S9_ifPKiSB_iPKfiiiSD_SD_iiiii)
        /*0db8*/ 	.word	0x0000007d


	//----- nvinfo : EIATTR_FRAME_SIZE
	.align		4
.L_633:
        /*0dbc*/ 	.byte	0x04, 0x11
        /*0dbe*/ 	.short	(.L_635 - .L_634)
	.align		4
.L_634:
        /*0dc0*/ 	.word	index@(_ZN4vllm25paged_attention_v1_kernelI13__nv_bfloat16S1_Li80ELi32ELi128ELNS_18Fp8KVCacheDataTypeE0ELb1EEEvPT_PKS3_PKT0_S9_ifPKiSB_iPKfiiiSD_SD_iiiii)
        /*0dc4*/ 	.word	0x00000000


	//----- nvinfo : EIATTR_REGCOUNT
	.align		4
.L_635:
        /*0dc8*/ 	.byte	0x04, 0x2f
        /*0dca*/ 	.short	(.L_637 - .L_636)
	.align		4
.L_636:
        /*0dcc*/ 	.word	index@(_ZN4vllm25paged_attention_v1_kernelI13__nv_bfloat16S1_Li96ELi32ELi128ELNS_18Fp8KVCacheDataTypeE0ELb1EEEvPT_PKS3_PKT0_S9_ifPKiSB_iPKfiiiSD_SD_iiiii)
        /*0dd0*/ 	.word	0x0000007f


	//----- nvinfo : EIATTR_FRAME_SIZE
	.align		4
.L_637:
        /*0dd4*/ 	.byte	0x04, 0x11
        /*0dd6*/ 	.short	(.L_639 - .L_638)
	.align		4
.L_638:
        /*0dd8*/ 	.word	index@(_ZN4vllm25paged_attention_v1_kernelI13__nv_bfloat16S1_Li96ELi32ELi128ELNS_18Fp8KVCacheDataTypeE0ELb1EEEvPT_PKS3_PKT0_S9_ifPKiSB_iPKfiiiSD_SD_iiiii)
        /*0ddc*/ 	.word	0x00000000


	//----- nvinfo : EIATTR_REGCOUNT
	.align		4
.L_639:
        /*0de0*/ 	.byte	0x04, 0x2f
        /*0de2*/ 	.short	(.L_641 - .L_640)
	.align		4
.L_640:
        /*0de4*/ 	.word	index@(_ZN4vllm25paged_attention_v1_kernelI13__nv_bfloat16S1_Li112ELi32ELi128ELNS_18Fp8KVCacheDataTypeE0ELb1EEEvPT_PKS3_PKT0_S9_ifPKiSB_iPKfiiiSD_SD_iiiii)
        /*0de8*/ 	.word	0x000000a5


	//----- nvinfo : EIATTR_FRAME_SIZE
	.align		4
.L_641:
        /*0dec*/ 	.byte	0x04, 0x11
        /*0dee*/ 	.short	(.L_643 - .L_642)
	.align		4
.L_642:
        /*0df0*/ 	.word	index@(_ZN4vllm25paged_attention_v1_kernelI13__nv_bfloat16S1_Li112ELi32ELi128ELNS_18Fp8KVCacheDataTypeE0ELb1EEEvPT_PKS3_PKT0_S9_ifPKiSB_iPKfiiiSD_SD_iiiii)
        /*0df4*/ 	.word	0x00000000


	//----- nvinfo : EIATTR_REGCOUNT
	.align		4
.L_643:
        /*0df8*/ 	.byte	0x04, 0x2f
        /*0dfa*/ 	.short	(.L_645 - .L_644)
	.align		4
.L_644:
        /*0dfc*/ 	.word	index@(_ZN4vllm25paged_attention_v1_kernelI13__nv_bfloat16S1_Li120ELi32ELi128ELNS_18Fp8KVCacheDataTypeE0ELb1EEEvPT_PKS3_PKT0_S9_ifPKiSB_iPKfiiiSD_SD_iiiii)
        /*0e00*/ 	.word	0x000000a6


	//----- nvinfo : EIATTR_FRAME_SIZE
	.align		4
.L_645:
        /*0e04*/ 	.byte	0x04, 0x11
        /*0e06*/ 	.short	(.L_647 - .L_646)
	.align		4
.L_646:
        /*0e08*/ 	.word	index@(_ZN4vllm25paged_attention_v1_kernelI13__nv_bfloat16S1_Li120ELi32ELi128ELNS_18Fp8KVCacheDataTypeE0ELb1EEEvPT_PKS3_PKT0_S9_ifPKiSB_iPKfiiiSD_SD_iiiii)
        /*0e0c*/ 	.word	0x00000000


	//----- nvinfo : EIATTR_REGCOUNT
	.align		4
.L_647:
        /*0e10*/ 	.byte	0x04, 0x2f
        /*0e12*/ 	.short	(.L_649 - .L_648)
	.align		4
.L_648:
        /*0e14*/ 	.word	index@(_ZN4vllm25paged_attention_v1_kernelI13__nv_bfloat16S1_Li128ELi32ELi128ELNS_18Fp8KVCacheDataTypeE0ELb1EEEvPT_PKS3_PKT0_S9_ifPKiSB_iPKfiiiSD_SD_iiiii)
        /*0e18*/ 	.word	0x000000a3


	//----- nvinfo : EIATTR_FRAME_SIZE
	.align		4
.L_649:
        /*0e1c*/ 	.byte	0x04, 0x11
        /*0e1e*/ 	.short	(.L_651 - .L_650)
	.align		4
.L_650:
        /*0e20*/ 	.word	index@(_ZN4vllm25paged_attention_v1_kernelI13__nv_bfloat16S1_Li128ELi32ELi128ELNS_18Fp8KVCacheDataTypeE0ELb1EEEvPT_PKS3_PKT0_S9_ifPKiSB_iPKfiiiSD_SD_iiiii)
        /*0e24*/ 	.word	0x00000000


	//----- nvinfo : EIATTR_REGCOUNT
	.align		4
.L_651:
        /*0e28*/ 	.byte	0x04, 0x2f
        /*0e2a*/ 	.short	(.L_653 - .L_652)
	.align		4
.L_652:
        /*0e2c*/ 	.word	index@(_ZN4vllm25paged_attention_v1_kernelI13__nv_bfloat16S1_Li192ELi32ELi128ELNS_18Fp8KVCacheDataTypeE0ELb1EEEvPT_PKS3_PKT0_S9_ifPKiSB_iPKfiiiSD_SD_iiiii)
        /*0e30*/ 	.word	0x000000f9


	//----- nvinfo : EIATTR_FRAME_SIZE
	.align		4
.L_653:
        /*0e34*/ 	.byte	0x04, 0x11
        /*0e36*/ 	.short	(.L_655 - .L_654)
	.align		4
.L_654:
        /*0e38*/ 	.word	index@(_ZN4vllm25paged_attention_v1_kernelI13__nv_bfloat16S1_Li192ELi32ELi128ELNS_18Fp8KVCacheDataTypeE0ELb1EEEvPT_PKS3_PKT0_S9_ifPKiSB_iPKfiiiSD_SD_iiiii)
        /*0e3c*/ 	.word	0x00000000


	//----- nvinfo : EIATTR_REGCOUNT
	.align		4
.L_655:
        /*0e40*/ 	.byte	0x04, 0x2f
        /*0e42*/ 	.short	(.L_657 - .L_656)
	.align		4
.L_656:
        /*0e44*/ 	.word	index@(_ZN4vllm25paged_attention_v1_kernelI13__nv_bfloat16S1_Li256ELi32ELi128ELNS_18Fp8KVCacheDataTypeE0ELb1EEEvPT_PKS3_PKT0_S9_ifPKiSB_iPKfiiiSD_SD_iiiii)
        /*0e48*/ 	.word	0x000000fe


	//----- nvinfo : EIATTR_FRAME_SIZE
	.align		4
.L_657:
        /*0e4c*/ 	.byte	0x04, 0x11
        /*0e4e*/ 	.short	(.L_659 - .L_658)
	.align		4
.L_658:
        /*0e50*/ 	.word	index@(_ZN4vllm25paged_attention_v1_kernelI13__nv_bfloat16S1_Li256ELi32ELi128ELNS_18Fp8KVCacheDataTypeE0ELb1EEEvPT_PKS3_PKT0_S9_ifPKiSB_iPKfiiiSD_SD_iiiii)
        /*0e54*/ 	.word	0x00000000


	//----- nvinfo : EIATTR_REGCOUNT
	.align		4
.L_659:
        /*0e58*/ 	.byte	0x04, 0x2f
        /*0e5a*/ 	.short	(.L_661 - .L_660)
	.align		4
.L_660:
        /*0e5c*/ 	.word	index@(_ZN4vllm25paged_attention_v1_kernelI13__nv_bfloat16S1_Li32ELi32ELi128ELNS_18Fp8KVCacheDataTypeE0ELb0EEEvPT_PKS3_PKT0_S9_ifPKiSB_iPKfiiiSD_SD_iiiii)
        /*0e60*/ 	.word	0x00000040


	//----- nvinfo : EIATTR_FRAME_SIZE
	.align		4
.L_661:
        /*0e64*/ 	.byte	0x04, 0x11
        /*0e66*/ 	.short	(.L_663 - .L_662)
	.align		4
.L_662:
        /*0e68*/ 	.word	index@(_ZN4vllm25paged_attention_v1_kernelI13__nv_bfloat16S1_Li32ELi32ELi128ELNS_18Fp8KVCacheDataTypeE0ELb0EEEvPT_PKS3_PKT0_S9_ifPKiSB_iPKfiiiSD_SD_iiiii)
        /*0e6c*/ 	.word	0x00000000


	//----- nvinfo : EIATTR_REGCOUNT
	.align		4
.L_663:
        /*0e70*/ 	.byte	0x04, 0x2f
        /*0e72*/ 	.short	(.L_665 - .L_664)
	.align		4
.L_664:
        /*0e74*/ 	.word	index@(_ZN4vllm25paged_attention_v1_kernelI13__nv_bfloat16S1_Li64ELi32ELi128ELNS_18Fp8KVCacheDataTypeE0ELb0EEEvPT_PKS3_PKT0_S9_ifPKiSB_iPKfiiiSD_SD_iiiii)
        /*0e78*/ 	.word	0x00000060


	//----- nvinfo : EIATTR_FRAME_SIZE
	.align		4
.L_665:
        /*0e7c*/ 	.byte	0x04, 0x11
        /*0e7e*/ 	.short	(.L_667 - .L_666)
	.align		4
.L_666:
        /*0e80*/ 	.word	index@(_ZN4vllm25paged_attention_v1_kernelI13__nv_bfloat16S1_Li64ELi32ELi128ELNS_18Fp8KVCacheDataTypeE0ELb0EEEvPT_PKS3_PKT0_S9_ifPKiSB_iPKfiiiSD_SD_iiiii)
        /*0e84*/ 	.word	0x00000000


	//----- nvinfo : EIATTR_REGCOUNT
	.align		4
.L_667:
        /*0e88*/ 	.byte	0x04, 0x2f
        /*0e8a*/ 	.short	(.L_669 - .L_668)
	.align		4
.L_668:
        /*0e8c*/ 	.word	index@(_ZN4vllm25paged_attention_v1_kernelI13__nv_bfloat16S1_Li80ELi32ELi128ELNS_18Fp8KVCacheDataTypeE0ELb0EEEvPT_PKS3_PKT0_S9_ifPKiSB_iPKfiiiSD_SD_iiiii)
        /*0e90*/ 	.word	0x0000007f


	//----- nvinfo : EIATTR_FRAME_SIZE
	.align		4
.L_669:
        /*0e94*/ 	.byte	0x04, 0x11
        /*0e96*/ 	.short	(.L_671 - .L_670)
	.align		4
.L_670:
        /*0e98*/ 	.word	index@(_ZN4vllm25paged_attention_v1_kernelI13__nv_bfloat16S1_Li80ELi32ELi128ELNS_18Fp8KVCacheDataTypeE0ELb0EEEvPT_PKS3_PKT0_S9_ifPKiSB_iPKfiiiSD_SD_iiiii)
        /*0e9c*/ 	.word	0x00000000


	//----- nvinfo : EIATTR_REGCOUNT
	.align		4
.L_671:
        /*0ea0*/ 	.byte	0x04, 0x2f
        /*0ea2*/ 	.short	(.L_673 - .L_672)
	.align		4
.L_672:
        /*0ea4*/ 	.word	index@(_ZN4vllm25paged_attention_v1_kernelI13__nv_bfloat16S1_Li96ELi32ELi128ELNS_18Fp8KVCacheDataTypeE0ELb0EEEvPT_PKS3_PKT0_S9_ifPKiSB_iPKfiiiSD_SD_iiiii)
        /*0ea8*/ 	.word	0x00000080


	//----- nvinfo : EIATTR_FRAME_SIZE
	.align		4
.L_673:
        /*0eac*/ 	.byte	0x04, 0x11
        /*0eae*/ 	.short	(.L_675 - .L_674)
	.align		4
.L_674:
        /*0eb0*/ 	.word	index@(_ZN4vllm25paged_attention_v1_kernelI13__nv_bfloat16S1_Li96ELi32ELi128ELNS_18Fp8KVCacheDataTypeE0ELb0EEEvPT_PKS3_PKT0_S9_ifPKiSB_iPKfiiiSD_SD_iiiii)
        /*0eb4*/ 	.word	0x00000000


	//----- nvinfo : EIATTR_REGCOUNT
	.align		4
.L_675:
        /*0eb8*/ 	.byte	0x04, 0x2f
        /*0eba*/ 	.short	(.L_677 - .L_676)
	.align		4
.L_676:
        /*0ebc*/ 	.word	index@(_ZN4vllm25paged_attention_v1_kernelI13__nv_bfloat16S1_Li112ELi32ELi128ELNS_18Fp8KVCacheDataTypeE0ELb0EEEvPT_PKS3_PKT0_S9_ifPKiSB_iPKfiiiSD_SD_iiiii)
        /*0ec0*/ 	.word	0x000000a6


	//----- nvinfo : EIATTR_FRAME_SIZE
	.align		4
.L_677:
        /*0ec4*/ 	.byte	0x04, 0x11
        /*0ec6*/ 	.short	(.L_679 - .L_678)
	.align		4
.L_678:
        /*0ec8*/ 	.word	index@(_ZN4vllm25paged_attention_v1_kernelI13__nv_bfloat16S1_Li112ELi32ELi128ELNS_18Fp8KVCacheDataTypeE0ELb0EEEvPT_PKS3_PKT0_S9_ifPKiSB_iPKfiiiSD_SD_iiiii)
        /*0ecc*/ 	.word	0x00000000


	//----- nvinfo : EIATTR_REGCOUNT
	.align		4
.L_679:
        /*0ed0*/ 	.byte	0x04, 0x2f
        /*0ed2*/ 	.short	(.L_681 - .L_680)
	.align		4
.L_680:
        /*0ed4*/ 	.word	index@(_ZN4vllm25paged_attention_v1_kernelI13__nv_bfloat16S1_Li120ELi32ELi128ELNS_18Fp8KVCacheDataTypeE0ELb0EEEvPT_PKS3_PKT0_S9_ifPKiSB_iPKfiiiSD_SD_iiiii)
        /*0ed8*/ 	.word	0x000000a6


	//----- nvinfo : EIATTR_FRAME_SIZE
	.align		4
.L_681:
        /*0edc*/ 	.byte	0x04, 0x11
        /*0ede*/ 	.short	(.L_683 - .L_682)
	.align		4
.L_682:
        /*0ee0*/ 	.word	index@(_ZN4vllm25paged_attention_v1_kernelI13__nv_bfloat16S1_Li120ELi32ELi128ELNS_18Fp8KVCacheDataTypeE0ELb0EEEvPT_PKS3_PKT0_S9_ifPKiSB_iPKfiiiSD_SD_iiiii)
        /*0ee4*/ 	.word	0x00000000


	//----- nvinfo : EIATTR_REGCOUNT
	.align		4
.L_683:
        /*0ee8*/ 	.byte	0x04, 0x2f
        /*0eea*/ 	.short	(.L_685 - .L_684)
	.align		4
.L_684:
        /*0eec*/ 	.word	index@(_ZN4vllm25paged_attention_v1_kernelI13__nv_bfloat16S1_Li128ELi32ELi128ELNS_18Fp8KVCacheDataTypeE0ELb0EEEvPT_PKS3_PKT0_S9_ifPKiSB_iPKfiiiSD_SD_iiiii)
        /*0ef0*/ 	.word	0x000000a7


	//----- nvinfo : EIATTR_FRAME_SIZE
	.align		4
.L_685:
        /*0ef4*/ 	.byte	0x04, 0x11
        /*0ef6*/ 	.short	(.L_687 - .L_686)
	.align		4
.L_686:
        /*0ef8*/ 	.word	index@(_ZN4vllm25paged_attention_v1_kernelI13__nv_bfloat16S1_Li128ELi32ELi128ELNS_18Fp8KVCacheDataTypeE0ELb0EEEvPT_PKS3_PKT0_S9_ifPKiSB_iPKfiiiSD_SD_iiiii)
        /*0efc*/ 	.word	0x00000000


	//----- nvinfo : EIATTR_REGCOUNT
	.align		4
.L_687:
        /*0f00*/ 	.byte	0x04, 0x2f
        /*0f02*/ 	.short	(.L_689 - .L_688)
	.align		4
.L_688:
        /*0f04*/ 	.word	index@(_ZN4vllm25paged_attention_v1_kernelI13__nv_bfloat16S1_Li192ELi32ELi128ELNS_18Fp8KVCacheDataTypeE0ELb0EEEvPT_PKS3_PKT0_S9_ifPKiSB_iPKfiiiSD_SD_iiiii)
        /*0f08*/ 	.word	0x000000fe


	//----- nvinfo : EIATTR_FRAME_SIZE
	.align		4
.L_689:
        /*0f0c*/ 	.byte	0x04, 0x11
        /*0f0e*/ 	.short	(.L_691 - .L_690)
	.align		4
.L_690:
        /*0f10*/ 	.word	index@(_ZN4vllm25paged_attention_v1_kernelI13__nv_bfloat16S1_Li192ELi32ELi128ELNS_18Fp8KVCacheDataTypeE0ELb0EEEvPT_PKS3_PKT0_S9_ifPKiSB_iPKfiiiSD_SD_iiiii)
        /*0f14*/ 	.word	0x00000000


	//----- nvinfo : EIATTR_REGCOUNT
	.align		4
.L_691:
        /*0f18*/ 	.byte	0x04, 0x2f
        /*0f1a*/ 	.short	(.L_693 - .L_692)
	.align		4
.L_692:
        /*0f1c*/ 	.word	index@(_ZN4vllm25paged_attention_v1_kernelI13__nv_bfloat16S1_Li256ELi32ELi128ELNS_18Fp8KVCacheDataTypeE0ELb0EEEvPT_PKS3_PKT0_S9_ifPKiSB_iPKfiiiSD_SD_iiiii)
        /*0f20*/ 	.word	0x000000ff


	//----- nvinfo : EIATTR_FRAME_SIZE
	.align		4
.L_693:
        /*0f24*/ 	.byte	0x04, 0x11
        /*0f26*/ 	.short	(.L_695 - .L_694)
	.align		4
.L_694:
        /*0f28*/ 	.word	index@(_ZN4vllm25paged_attention_v1_kernelI13__nv_bfloat16S1_Li256ELi32ELi128ELNS_18Fp8KVCacheDataTypeE0ELb0EEEvPT_PKS3_PKT0_S9_ifPKiSB_iPKfiiiSD_SD_iiiii)
        /*0f2c*/ 	.word	0x00000088


	//----- nvinfo : EIATTR_REGCOUNT
	.align		4
.L_695:
        /*0f30*/ 	.byte	0x04, 0x2f
        /*0f32*/ 	.short	(.L_697 - .L_696)
	.align		4
.L_696:
        /*0f34*/ 	.word	index@(_ZN4vllm25paged_attention_v1_kernelIfhLi32ELi8ELi128ELNS_18Fp8KVCacheDataTypeE1ELb1EEEvPT_PKS2_PKT0_S8_ifPKiSA_iPKfiiiSC_SC_iiiii)
        /*0f38*/ 	.word	0x00000020


	//----- nvinfo : EIATTR_FRAME_SIZE
	.align		4
.L_697:
        /*0f3c*/ 	.byte	0x04, 0x11
        /*0f3e*/ 	.short	(.L_699 - .L_698)
	.align		4
.L_698:
        /*0f40*/ 	.word	index@(_ZN4vllm25paged_attention_v1_kernelIfhLi32ELi8ELi128ELNS_18Fp8KVCacheDataTypeE1ELb1EEEvPT_PKS2_PKT0_S8_ifPKiSA_iPKfiiiSC_SC_iiiii)
        /*0f44*/ 	.word	0x00000000


	//----- nvinfo : EIATTR_REGCOUNT
	.align		4
.L_699:
        /*0f48*/ 	.byte	0x04, 0x2f
        /*0f4a*/ 	.short	(.L_701 - .L_700)
	.align		4
.L_700:
        /*0f4c*/ 	.word	index@(_ZN4vllm25paged_attention_v1_kernelIfhLi64ELi8ELi128ELNS_18Fp8KVCacheDataTypeE1ELb1EEEvPT_PKS2_PKT0_S8_ifPKiSA_iPKfiiiSC_SC_iiiii)
        /*0f50*/ 	.word	0x00000020


	//----- nvinfo : EIATTR_FRAME_SIZE
	.align		4
.L_701:
        /*0f54*/ 	.byte	0x04, 0x11
        /*0f56*/ 	.short	(.L_703 - .L_702)
	.align		4
.L_702:
        /*0f58*/ 	.word	index@(_ZN4vllm25paged_attention_v1_kernelIfhLi64ELi8ELi128ELNS_18Fp8KVCacheDataTypeE1ELb1EEEvPT_PKS2_PKT0_S8_ifPKiSA_iPKfiiiSC_SC_iiiii)
        /*0f5c*/ 	.word	0x00000000


	//----- nvinfo : EIATTR_REGCOUNT
	.align		4
.L_703:
        /*0f60*/ 	.byte	0x04, 0x2f
        /*0f62*/ 	.short	(.L_705 - .L_704)
	.align		4
.L_704:
        /*0f64*/ 	.word	index@(_ZN4vllm25paged_attention_v1_kernelIfhLi80ELi8ELi128ELNS_18Fp8KVCacheDataTypeE1ELb1EEEvPT_PKS2_PKT0_S8_ifPKiSA_iPKfiiiSC_SC_iiiii)
        /*0f68*/ 	.word	0x00000020


	//----- nvinfo : EIATTR_FRAME_SIZE
	.align		4
.L_705:
        /*0f6c*/ 	.byte	0x04, 0x11
        /*0f6e*/ 	.short	(.L_707 - .L_706)
	.align		4
.L_706:
        /*0f70*/ 	.word	index@(_ZN4vllm25paged_attention_v1_kernelIfhLi80ELi8ELi128ELNS_18Fp8KVCacheDataTypeE1ELb1EEEvPT_PKS2_PKT0_S8_ifPKiSA_iPKfiiiSC_SC_iiiii)
        /*0f74*/ 	.word	0x00000000


	//----- nvinfo : EIATTR_REGCOUNT
	.align		4
.L_707:
        /*0f78*/ 	.byte	0x04, 0x2f
        /*0f7a*/ 	.short	(.L_709 - .L_708)
	.align		4
.L_708:
        /*0f7c*/ 	.word	index@(_ZN4vllm25paged_attention_v1_kernelIfhLi96ELi8ELi128ELNS_18Fp8KVCacheDataTypeE1ELb1EEEvPT_PKS2_PKT0_S8_ifPKiSA_iPKfiiiSC_SC_iiiii)
        /*0f80*/ 	.word	0x00000020


	//----- nvinfo : EIATTR_FRAME_SIZE
	.align		4
.L_709:
        /*0f84*/ 	.byte	0x04, 0x11
        /*0f86*/ 	.short	(.L_711 - .L_710)
	.align		4
.L_710:
        /*0f88*/ 	.word	index@(_ZN4vllm25paged_attention_v1_kernelIfhLi96ELi8ELi128ELNS_18Fp8KVCacheDataTypeE1ELb1EEEvPT_PKS2_PKT0_S8_ifPKiSA_iPKfiiiSC_SC_iiiii)
        /*0f8c*/ 	.word	0x00000000


	//----- nvinfo : EIATTR_REGCOUNT
	.align		4
.L_711:
        /*0f90*/ 	.byte	0x04, 0x2f
        /*0f92*/ 	.short	(.L_713 - .L_712)
	.align		4
.L_712:
        /*0f94*/ 	.word	index@(_ZN4vllm25paged_attention_v1_kernelIfhLi112ELi8ELi128ELNS_18Fp8KVCacheDataTypeE1ELb1EEEvPT_PKS2_PKT0_S8_ifPKiSA_iPKfiiiSC_SC_iiiii)
        /*0f98*/ 	.word	0x00000020


	//----- nvinfo : EIATTR_FRAME_SIZE
	.align		4
.L_713:
        /*0f9c*/ 	.byte	0x04, 0x11
        /*0f9e*/ 	.short	(.L_715 - .L_714)
	.align		4
.L_714:
        /*0fa0*/ 	.word	index@(_ZN4vllm25paged_attention_v1_kernelIfhLi112ELi8ELi128ELNS_18Fp8KVCacheDataTypeE1ELb1EEEvPT_PKS2_PKT0_S8_ifPKiSA_iPKfiiiSC_SC_iiiii)
        /*0fa4*/ 	.word	0x00000000


	//----- nvinfo : EIATTR_REGCOUNT
	.align		4
.L_715:
        /*0fa8*/ 	.byte	0x04, 0x2f
        /*0faa*/ 	.short	(.L_717 - .L_716)
	.align		4
.L_716:
        /*0fac*/ 	.word	index@(_ZN4vllm25paged_attention_v1_kernelIfhLi120ELi8ELi128ELNS_18Fp8KVCacheDataTypeE1ELb1EEEvPT_PKS2_PKT0_S8_ifPKiSA_iPKfiiiSC_SC_iiiii)
        /*0fb0*/ 	.word	0x00000020


	//----- nvinfo : EIATTR_FRAME_SIZE
	.align		4
.L_717:
        /*0fb4*/ 	.byte	0x04, 0x11
        /*0fb6*/ 	.short	(.L_719 - .L_718)
	.align		4
.L_718:
        /*0fb8*/ 	.word	index@(_ZN4vllm25paged_attention_v1_kernelIfhLi120ELi8ELi128ELNS_18Fp8KVCacheDataTypeE1ELb1EEEvPT_PKS2_PKT0_S8_ifPKiSA_iPKfiiiSC_SC_iiiii)
        /*0fbc*/ 	.word	0x00000000


	//----- nvinfo : EIATTR_REGCOUNT
	.align		4
.L_719:
        /*0fc0*/ 	.byte	0x04, 0x2f
        /*0fc2*/ 	.short	(.L_721 - .L_720)
	.align		4
.L_720:
        /*0fc4*/ 	.word	index@(_ZN4vllm25paged_attention_v1_kernelIfhLi128ELi8ELi128ELNS_18Fp8KVCacheDataTypeE1ELb1EEEvPT_PKS2_PKT0_S8_ifPKiSA_iPKfiiiSC_SC_iiiii)
        /*0fc8*/ 	.word	0x00000020


	//----- nvinfo : EIATTR_FRAME_SIZE
	.align		4
.L_721:
        /*0fcc*/ 	.byte	0x04, 0x11
        /*0fce*/ 	.short	(.L_723 - .L_722)
	.align		4
.L_722:
        /*0fd0*/ 	.word	index@(_ZN4vllm25paged_attention_v1_kernelIfhLi128ELi8ELi128ELNS_18Fp8KVCacheDataTypeE1ELb1EEEvPT_PKS2_PKT0_S8_ifPKiSA_iPKfiiiSC_SC_iiiii)
        /*0fd4*/ 	.word	0x00000000


	//----- nvinfo : EIATTR_REGCOUNT
	.align		4
.L_723:
        /*0fd8*/ 	.byte	0x04, 0x2f
        /*0fda*/ 	.short	(.L_725 - .L_724)
	.align		4
.L_724:
        /*0fdc*/ 	.word	index@(_ZN4vllm25paged_attention_v1_kernelIfhLi192ELi8ELi128ELNS_18Fp8KVCacheDataTypeE1ELb1EEEvPT_PKS2_PKT0_S8_ifPKiSA_iPKfiiiSC_SC_iiiii)
        /*0fe0*/ 	.word	0x00000020


	//----- nvinfo : EIATTR_FRAME_SIZE
	.align		4
.L_725:
        /*0fe4*/ 	.byte	0x04, 0x11
        /*0fe6*/ 	.short	(.L_727 - .L_726)
	.align		4
.L_726:
        /*0fe8*/ 	.word	index@(_ZN4vllm25paged_attention_v1_kernelIfhLi192ELi8ELi128ELNS_18Fp8KVCacheDataTypeE1ELb1EEEvPT_PKS2_PKT0_S8_ifPKiSA_iPKfiiiSC_SC_iiiii)
        /*0fec*/ 	.word	0x00000000


	//----- nvinfo : EIATTR_REGCOUNT
	.align		4
.L_727:
        /*0ff0*/ 	.byte	0x04, 0x2f
        /*0ff2*/ 	.short	(.L_729 - .L_728)
	.align		4
.L_728:
        /*0ff4*/ 	.word	index@(_ZN4vllm25paged_attention_v1_kernelIfhLi256ELi8ELi128ELNS_18Fp8KVCacheDataTypeE1ELb1EEEvPT_PKS2_PKT0_S8_ifPKiSA_iPKfiiiSC_SC_iiiii)
        /*0ff8*/ 	.word	0x00000020


	//----- nvinfo : EIATTR_FRAME_SIZE
	.align		4
.L_729:
        /*0ffc*/ 	.byte	0x04, 0x11
        /*0ffe*/ 	.short	(.L_731 - .L_730)
	.align		4
.L_730:
        /*1000*/ 	.word	index@(_ZN4vllm25paged_attention_v1_kernelIfhLi256ELi8ELi128ELNS_18Fp8KVCacheDataTypeE1ELb1EEEvPT_PKS2_PKT0_S8_ifPKiSA_iPKfiiiSC_SC_iiiii)
        /*1004*/ 	.word	0x00000000


	//----- nvinfo : EIATTR_REGCOUNT
	.align		4
.L_731:
        /*1008*/ 	.byte	0x04, 0x2f
        /*100a*/ 	.short	(.L_733 - .L_732)
	.align		4
.L_732:
        /*100c*/ 	.word	index@(_ZN4vllm25paged_attention_v1_kernelIfhLi32ELi8ELi128ELNS_18Fp8KVCacheDataTypeE1ELb0EEEvPT_PKS2_PKT0_S8_ifPKiSA_iPKfiiiSC_SC_iiiii)
        /*1010*/ 	.word	0x00000020


	//----- nvinfo : EIATTR_FRAME_SIZE
	.align		4
.L_733:
        /*1014*/ 	.byte	0x04, 0x11
        /*1016*/ 	.short	(.L_735 - .L_734)
	.align		4
.L_734:
        /*1018*/ 	.word	index@(_ZN4vllm25paged_attention_v1_kernelIfhLi32ELi8ELi128ELNS_18Fp8KVCacheDataTypeE1ELb0EEEvPT_PKS2_PKT0_S8_ifPKiSA_iPKfiiiSC_SC_iiiii)
        /*101c*/ 	.word	0x00000000


	//----- nvinfo : EIATTR_REGCOUNT
	.align		4
.L_735:
        /*1020*/ 	.byte	0x04, 0x2f
        /*1022*/ 	.short	(.L_737 - .L_736)
	.align		4
.L_736:
        /*1024*/ 	.word	index@(_ZN4vllm25paged_attention_v1_kernelIfhLi64ELi8ELi128ELNS_18Fp8KVCacheDataTypeE1ELb0EEEvPT_PKS2_PKT0_S8_ifPKiSA_iPKfiiiSC_SC_iiiii)
        /*1028*/ 	.word	0x00000020


	//----- nvinfo : EIATTR_FRAME_SIZE
	.align		4
.L_737:
        /*102c*/ 	.byte	0x04, 0x11
        /*102e*/ 	.short	(.L_739 - .L_738)
	.align		4
.L_738:
        /*1030*/ 	.word	index@(_ZN4vllm25paged_attention_v1_kernelIfhLi64ELi8ELi128ELNS_18Fp8KVCacheDataTypeE1ELb0EEEvPT_PKS2_PKT0_S8_ifPKiSA_iPKfiiiSC_SC_iiiii)
        /*1034*/ 	.word	0x00000000


	//----- nvinfo : EIATTR_REGCOUNT
	.align		4
.L_739:
        /*1038*/ 	.byte	0x04, 0x2f
        /*103a*/ 	.short	(.L_741 - .L_740)
	.align		4
.L_740:
        /*103c*/ 	.word	index@(_ZN4vllm25paged_attention_v1_kernelIfhLi80ELi8ELi128ELNS_18Fp8KVCacheDataTypeE1ELb0EEEvPT_PKS2_PKT0_S8_ifPKiSA_iPKfiiiSC_SC_iiiii)
        /*1040*/ 	.word	0x00000020


	//----- nvinfo : EIATTR_FRAME_SIZE
	.align		4
.L_741:
        /*1044*/ 	.byte	0x04, 0x11
        /*1046*/ 	.short	(.L_743 - .L_742)
	.align		4
.L_742:
        /*1048*/ 	.word	index@(_ZN4vllm25paged_attention_v1_kernelIfhLi80ELi8ELi128ELNS_18Fp8KVCacheDataTypeE1ELb0EEEvPT_PKS2_PKT0_S8_ifPKiSA_iPKfiiiSC_SC_iiiii)
        /*104c*/ 	.word	0x00000000


	//----- nvinfo : EIATTR_REGCOUNT
	.align		4
.L_743:
        /*1050*/ 	.byte	0x04, 0x2f
        /*1052*/ 	.short	(.L_745 - .L_744)
	.align		4
.L_744:
        /*1054*/ 	.word	index@(_ZN4vllm25paged_attention_v1_kernelIfhLi96ELi8ELi128ELNS_18Fp8KVCacheDataTypeE1ELb0EEEvPT_PKS2_PKT0_S8_ifPKiSA_iPKfiiiSC_SC_iiiii)
        /*1058*/ 	.word	0x00000020


	//----- nvinfo : EIATTR_FRAME_SIZE
	.align		4
.L_745:
        /*105c*/ 	.byte	0x04, 0x11
        /*105e*/ 	.short	(.L_747 - .L_746)
	.align		4
.L_746:
        /*1060*/ 	.word	index@(_ZN4vllm25paged_attention_v1_kernelIfhLi96ELi8ELi128ELNS_18Fp8KVCacheDataTypeE1ELb0EEEvPT_PKS2_PKT0_S8_ifPKiSA_iPKfiiiSC_SC_iiiii)
        /*1064*/ 	.word	0x00000000


	//----- nvinfo : EIATTR_REGCOUNT
	.align		4
.L_747:
        /*1068*/ 	.byte	0x04, 0x2f
        /*106a*/ 	.short	(.L_749 - .L_748)
	.align		4
.L_748:
        /*106c*/ 	.word	index@(_ZN4vllm25paged_attention_v1_kernelIfhLi112ELi8ELi128ELNS_18Fp8KVCacheDataTypeE1ELb0EEEvPT_PKS2_PKT0_S8_ifPKiSA_iPKfiiiSC_SC_iiiii)
        /*1070*/ 	.word	0x00000020


	//----- nvinfo : EIATTR_FRAME_SIZE
	.align		4
.L_749:
        /*1074*/ 	.byte	0x04, 0x11
        /*1076*/ 	.short	(.L_751 - .L_750)
	.align		4
.L_750:
        /*1078*/ 	.word	index@(_ZN4vllm25paged_attention_v1_kernelIfhLi112ELi8ELi128ELNS_18Fp8KVCacheDataTypeE1ELb0EEEvPT_PKS2_PKT0_S8_ifPKiSA_iPKfiiiSC_SC_iiiii)
        /*107c*/ 	.word	0x00000000


	//----- nvinfo : EIATTR_REGCOUNT
	.align		4
.L_751:
        /*1080*/ 	.byte	0x04, 0x2f
        /*1082*/ 	.short	(.L_753 - .L_752)
	.align		4
.L_752:
        /*1084*/ 	.word	index@(_ZN4vllm25paged_attention_v1_kernelIfhLi120ELi8ELi128ELNS_18Fp8KVCacheDataTypeE1ELb0EEEvPT_PKS2_PKT0_S8_ifPKiSA_iPKfiiiSC_SC_iiiii)
        /*1088*/ 	.word	0x00000020


	//----- nvinfo : EIATTR_FRAME_SIZE
	.align		4
.L_753:
        /*108c*/ 	.byte	0x04, 0x11
        /*108e*/ 	.short	(.L_755 - .L_754)
	.align		4
.L_754:
        /*1090*/ 	.word	index@(_ZN4vllm25paged_attention_v1_kernelIfhLi120ELi8ELi128ELNS_18Fp8KVCacheDataTypeE1ELb0EEEvPT_PKS2_PKT0_S8_ifPKiSA_iPKfiiiSC_SC_iiiii)
        /*1094*/ 	.word	0x00000000


	//----- nvinfo : EIATTR_REGCOUNT
	.align		4
.L_755:
        /*1098*/ 	.byte	0x04, 0x2f
        /*109a*/ 	.short	(.L_757 - .L_756)
	.align		4
.L_756:
        /*109c*/ 	.word	index@(_ZN4vllm25paged_attention_v1_kernelIfhLi128ELi8ELi128ELNS_18Fp8KVCacheDataTypeE1ELb0EEEvPT_PKS2_PKT0_S8_ifPKiSA_iPKfiiiSC_SC_iiiii)
        /*10a0*/ 	.word	0x00000020


	//----- nvinfo : EIATTR_FRAME_SIZE
	.align		4
.L_757:
        /*10a4*/ 	.byte	0x04, 0x11
        /*10a6*/ 	.short	(.L_759 - .L_758)
	.align		4
.L_758:
        /*10a8*/ 	.word	index@(_ZN4vllm25paged_attention_v1_kernelIfhLi128ELi8ELi128ELNS_18Fp8KVCacheDataTypeE1ELb0EEEvPT_PKS2_PKT0_S8_ifPKiSA_iPKfiiiSC_SC_iiiii)
        /*10ac*/ 	.word	0x00000000


	//----- nvinfo : EIATTR_REGCOUNT
	.align		4
.L_759:
        /*10b0*/ 	.byte	0x04, 0x2f
        /*10b2*/ 	.short	(.L_761 - .L_760)
	.align		4
.L_760:
        /*10b4*/ 	.word	index@(_ZN4vllm25paged_attention_v1_kernelIfhLi192ELi8ELi128ELNS_18Fp8KVCacheDataTypeE1ELb0EEEvPT_PKS2_PKT0_S8_ifPKiSA_iPKfiiiSC_SC_iiiii)
        /*10b8*/ 	.word	0x00000020


	//----- nvinfo : EIATTR_FRAME_SIZE
	.align		4
.L_761:
        /*10bc*/ 	.byte	0x04, 0x11
        /*10be*/ 	.short	(.L_763 - .L_762)
	.align		4
.L_762:
        /*10c0*/ 	.word	index@(_ZN4vllm25paged_attention_v1_kernelIfhLi192ELi8ELi128ELNS_18Fp8KVCacheDataTypeE1ELb0EEEvPT_PKS2_PKT0_S8_ifPKiSA_iPKfiiiSC_SC_iiiii)
        /*10c4*/ 	.word	0x00000000


	//----- nvinfo : EIATTR_REGCOUNT
	.align		4
.L_763:
        /*10c8*/ 	.byte	0x04, 0x2f
        /*10ca*/ 	.short	(.L_765 - .L_764)
	.align		4
.L_764:
        /*10cc*/ 	.word	index@(_ZN4vllm25paged_attention_v1_kernelIfhLi256ELi8ELi128ELNS_18Fp8KVCacheDataTypeE1ELb0EEEvPT_PKS2_PKT0_S8_ifPKiSA_iPKfiiiSC_SC_iiiii)
        /*10d0*/ 	.word	0x00000020


	//----- nvinfo : EIATTR_FRAME_SIZE
	.align		4
.L_765:
        /*10d4*/ 	.byte	0x04, 0x11
        /*10d6*/ 	.short	(.L_767 - .L_766)
	.align		4
.L_766:
        /*10d8*/ 	.word	index@(_ZN4vllm25paged_attention_v1_kernelIfhLi256ELi8ELi128ELNS_18Fp8KVCacheDataTypeE1ELb0EEEvPT_PKS2_PKT0_S8_ifPKiSA_iPKfiiiSC_SC_iiiii)
        /*10dc*/ 	.word	0x00000000


	//----- nvinfo : EIATTR_REGCOUNT
	.align		4
.L_767:
        /*10e0*/ 	.byte	0x04, 0x2f
        /*10e2*/ 	.short	(.L_769 - .L_768)
	.align		4
.L_768:
        /*10e4*/ 	.word	index@(_ZN4vllm25paged_attention_v1_kernelIfhLi32ELi16ELi128ELNS_18Fp8KVCacheDataTypeE1ELb1EEEvPT_PKS2_PKT0_S8_ifPKiSA_iPKfiiiSC_SC_iiiii)
        /*10e8*/ 	.word	0x00000020


	//----- nvinfo : EIATTR_FRAME_SIZE
	.align		4
.L_769:
        /*10ec*/ 	.byte	0x04, 0x11
        /*10ee*/ 	.short	(.L_771 - .L_770)
	.align		4
.L_770:
        /*10f0*/ 	.word	index@(_ZN4vllm25paged_attention_v1_kernelIfhLi32ELi16ELi128ELNS_18Fp8KVCacheDataTypeE1ELb1EEEvPT_PKS2_PKT0_S8_ifPKiSA_iPKfiiiSC_SC_iiiii)
        /*10f4*/ 	.word	0x00000000


	//----- nvinfo : EIATTR_REGCOUNT
	.align		4
.L_771:
        /*10f8*/ 	.byte	0x04, 0x2f
        /*10fa*/ 	.short	(.L_773 - .L_772)
	.align		4
.L_772:
        /*10fc*/ 	.word	index@(_ZN4vllm25paged_attention_v1_kernelIfhLi64ELi16ELi128ELNS_18Fp8KVCacheDataTypeE1ELb1EEEvPT_PKS2_PKT0_S8_ifPKiSA_iPKfiiiSC_SC_iiiii)
        /*1100*/ 	.word	0x00000020


	//----- nvinfo : EIATTR_FRAME_SIZE
	.align		4
.L_773:
        /*1104*/ 	.byte	0x04, 0x11
        /*1106*/ 	.short	(.L_775 - .L_774)
	.align		4
.L_774:
        /*1108*/ 	.word	index@(_ZN4vllm25paged_attention_v1_kernelIfhLi64ELi16ELi128ELNS_18Fp8KVCacheDataTypeE1ELb1EEEvPT_PKS2_PKT0_S8_ifPKiSA_iPKfiiiSC_SC_iiiii)
        /*110c*/ 	.word	0x00000000


	//----- nvinfo : EIATTR_REGCOUNT
	.align		4
.L_775:
        /*1110*/ 	.byte	0x04, 0x2f
        /*1112*/ 	.short	(.L_777 - .L_776)
	.align		4
.L_776:
        /*1114*/ 	.word	index@(_ZN4vllm25paged_attention_v1_kernelIfhLi80ELi16ELi128ELNS_18Fp8KVCacheDataTypeE1ELb1EEEvPT_PKS2_PKT0_S8_ifPKiSA_iPKfiiiSC_SC_iiiii)
        /*1118*/ 	.word	0x00000020


	//----- nvinfo : EIATTR_FRAME_SIZE
	.align		4
.L_777:
        /*111c*/ 	.byte	0x04, 0x11
        /*111e*/ 	.short	(.L_779 - .L_778)
	.align		4
.L_778:
        /*1120*/ 	.word	index@(_ZN4vllm25paged_attention_v1_kernelIfhLi80ELi16ELi128ELNS_18Fp8KVCacheDataTypeE1ELb1EEEvPT_PKS2_PKT0_S8_ifPKiSA_iPKfiiiSC_SC_iiiii)
        /*1124*/ 	.word	0x00000000


	//----- nvinfo : EIATTR_REGCOUNT
	.align		4
.L_779:
        /*1128*/ 	.byte	0x04, 0x2f
        /*112a*/ 	.short	(.L_781 - .L_780)
	.align		4
.L_780:
        /*112c*/ 	.word	index@(_ZN4vllm25paged_attention_v1_kernelIfhLi96ELi16ELi128ELNS_18Fp8KVCacheDataTypeE1ELb1EEEvPT_PKS2_PKT0_S8_ifPKiSA_iPKfiiiSC_SC_iiiii)
        /*1130*/ 	.word	0x00000028


	//----- nvinfo : EIATTR_FRAME_SIZE
	.align		4
.L_781:
        /*1134*/ 	.byte	0x04, 0x11
        /*1136*/ 	.short	(.L_783 - .L_782)
	.align		4
.L_782:
        /*1138*/ 	.word	index@(_ZN4vllm25paged_attention_v1_kernelIfhLi96ELi16ELi128ELNS_18Fp8KVCacheDataTypeE1ELb1EEEvPT_PKS2_PKT0_S8_ifPKiSA_iPKfiiiSC_SC_iiiii)
        /*113c*/ 	.word	0x00000000


	//----- nvinfo : EIATTR_REGCOUNT
	.align		4
.L_783:
        /*1140*/ 	.byte	0x04, 0x2f
        /*1142*/ 	.short	(.L_785 - .L_784)
	.align		4
.L_784:
        /*1144*/ 	.word	index@(_ZN4vllm25paged_attention_v1_kernelIfhLi112ELi16ELi128ELNS_18Fp8KVCacheDataTypeE1ELb1EEEvPT_PKS2_PKT0_S8_ifPKiSA_iPKfiiiSC_SC_iiiii)
        /*1148*/ 	.word	0x00000020


	//----- nvinfo : EIATTR_FRAME_SIZE
	.align		4
.L_785:
        /*114c*/ 	.byte	0x04, 0x11
        /*114e*/ 	.short	(.L_787 - .L_786)
	.align		4
.L_786:
        /*1150*/ 	.word	index@(_ZN4vllm25paged_attention_v1_kernelIfhLi112ELi16ELi128ELNS_18Fp8KVCacheDataTypeE1ELb1EEEvPT_PKS2_PKT0_S8_ifPKiSA_iPKfiiiSC_SC_iiiii)
        /*1154*/ 	.word	0x00000000


	//----- nvinfo : EIATTR_REGCOUNT
	.align		4
.L_787:
        /*1158*/ 	.byte	0x04, 0x2f
        /*115a*/ 	.short	(.L_789 - .L_788)
	.align		4
.L_788:
        /*115c*/ 	.word	index@(_ZN4vllm25paged_attention_v1_kernelIfhLi120ELi16ELi128ELNS_18Fp8KVCacheDataTypeE1ELb1EEEvPT_PKS2_PKT0_S8_ifPKiSA_iPKfiiiSC_SC_iiiii)
        /*1160*/ 	.word	0x00000020


	//----- nvinfo : EIATTR_FRAME_SIZE
	.align		4
.L_789:
        /*1164*/ 	.byte	0x04, 0x11
        /*1166*/ 	.short	(.L_791 - .L_790)
	.align		4
.L_790:
        /*1168*/ 	.word	index@(_ZN4vllm25paged_attention_v1_kernelIfhLi120ELi16ELi128ELNS_18Fp8KVCacheDataTypeE1ELb1EEEvPT_PKS2_PKT0_S8_ifPKiSA_iPKfiiiSC_SC_iiiii)
        /*116c*/ 	.word	0x00000000


	//----- nvinfo : EIATTR_REGCOUNT
	.align		4
.L_791:
        /*1170*/ 	.byte	0x04, 0x2f
        /*1172*/ 	.short	(.L_793 - .L_792)
	.align		4
.L_792:
        /*1174*/ 	.word	index@(_ZN4vllm25paged_attention_v1_kernelIfhLi128ELi16ELi128ELNS_18Fp8KVCacheDataTypeE1ELb1EEEvPT_PKS2_PKT0_S8_ifPKiSA_iPKfiiiSC_SC_iiiii)
        /*1178*/ 	.word	0x00000028


	//----- nvinfo : EIATTR_FRAME_SIZE
	.align		4
.L_793:
        /*117c*/ 	.byte	0x04, 0x11
        /*117e*/ 	.short	(.L_795 - .L_794)
	.align		4
.L_794:
        /*1180*/ 	.word	index@(_ZN4vllm25paged_attention_v1_kernelIfhLi128ELi16ELi128ELNS_18Fp8KVCacheDataTypeE1ELb1EEEvPT_PKS2_PKT0_S8_ifPKiSA_iPKfiiiSC_SC_iiiii)
        /*1184*/ 	.word	0x00000000


	//----- nvinfo : EIATTR_REGCOUNT
	.align		4
.L_795:
        /*1188*/ 	.byte	0x04, 0x2f
        /*118a*/ 	.short	(.L_797 - .L_796)
	.align		4
.L_796:
        /*118c*/ 	.word	index@(_ZN4vllm25paged_attention_v1_kernelIfhLi192ELi16ELi128ELNS_18Fp8KVCacheDataTypeE1ELb1EEEvPT_PKS2_PKT0_S8_ifPKiSA_iPKfiiiSC_SC_iiiii)
        /*1190*/ 	.word	0x00000028


	//----- nvinfo : EIATTR_FRAME_SIZE
	.align		4
.L_797:
        /*1194*/ 	.byte	0x04, 0x11
        /*1196*/ 	.short	(.L_799 - .L_798)
	.align		4
.L_798:
        /*1198*/ 	.word	index@(_ZN4vllm25paged_attention_v1_kernelIfhLi192ELi16ELi128ELNS_18Fp8KVCacheDataTypeE1ELb1EEEvPT_PKS2_PKT0_S8_ifPKiSA_iPKfiiiSC_SC_iiiii)
        /*119c*/ 	.word	0x00000000


	//----- nvinfo : EIATTR_REGCOUNT
	.align		4
.L_799:
        /*11a0*/ 	.byte	0x04, 0x2f
        /*11a2*/ 	.short	(.L_801 - .L_800)
	.align		4
.L_800:
        /*11a4*/ 	.word	index@(_ZN4vllm25paged_attention_v1_kernelIfhLi256ELi16ELi128ELNS_18Fp8KVCacheDataTypeE1ELb1EEEvPT_PKS2_PKT0_S8_ifPKiSA_iPKfiiiSC_SC_iiiii)
        /*11a8*/ 	.word	0x00000037


	//----- nvinfo : EIATTR_FRAME_SIZE
	.align		4
.L_801:
        /*11ac*/ 	.byte	0x04, 0x11
        /*11ae*/ 	.short	(.L_803 - .L_802)
	.align		4
.L_802:
        /*11b0*/ 	.word	index@(_ZN4vllm25paged_attention_v1_kernelIfhLi256ELi16ELi128ELNS_18Fp8KVCacheDataTypeE1ELb1EEEvPT_PKS2_PKT0_S8_ifPKiSA_iPKfiiiSC_SC_iiiii)
        /*11b4*/ 	.word	0x00000000


	//----- nvinfo : EIATTR_REGCOUNT
	.align		4
.L_803:
        /*11b8*/ 	.byte	0x04, 0x2f
        /*11ba*/ 	.short	(.L_805 - .L_804)
	.align		4
.L_804:
        /*11bc*/ 	.word	index@(_ZN4vllm25paged_attention_v1_kernelIfhLi32ELi16ELi128ELNS_18Fp8KVCacheDataTypeE1ELb0EEEvPT_PKS2_PKT0_S8_ifPKiSA_iPKfiiiSC_SC_iiiii)
        /*11c0*/ 	.word	0x00000020


	//----- nvinfo : EIATTR_FRAME_SIZE
	.align		4
.L_805:
        /*11c4*/ 	.byte	0x04, 0x11
        /*11c6*/ 	.short	(.L_807 - .L_806)
	.align		4
.L_806:
        /*11c8*/ 	.word	index@(_ZN4vllm25paged_attention_v1_kernelIfhLi32ELi16ELi128ELNS_18Fp8KVCacheDataTypeE1ELb0EEEvPT_PKS2_PKT0_S8_ifPKiSA_iPKfiiiSC_SC_iiiii)
        /*11cc*/ 	.word	0x00000000


	//----- nvinfo : EIATTR_REGCOUNT
	.align		4
.L_807:
        /*11d0*/ 	.byte	0x04, 0x2f
        /*11d2*/ 	.short	(.L_809 - .L_808)
	.align		4
.L_808:
        /*11d4*/ 	.word	index@(_ZN4vllm25paged_attention_v1_kernelIfhLi64ELi16ELi128ELNS_18Fp8KVCacheDataTypeE1ELb0EEEvPT_PKS2_PKT0_S8_ifPKiSA_iPKfiiiSC_SC_iiiii)
        /*11d8*/ 	.word	0x00000020


	//----- nvinfo : EIATTR_FRAME_SIZE
	.align		4
.L_809:
        /*11dc*/ 	.byte	0x04, 0x11
        /*11de*/ 	.short	(.L_811 - .L_810)
	.align		4
.L_810:
        /*11e0*/ 	.word	index@(_ZN4vllm25paged_attention_v1_kernelIfhLi64ELi16ELi128ELNS_18Fp8KVCacheDataTypeE1ELb0EEEvPT_PKS2_PKT0_S8_ifPKiSA_iPKfiiiSC_SC_iiiii)
        /*11e4*/ 	.word	0x00000000


	//----- nvinfo : EIATTR_REGCOUNT
	.align		4
.L_811:
        /*11e8*/ 	.byte	0x04, 0x2f
        /*11ea*/ 	.short	(.L_813 - .L_812)
	.align		4
.L_812:
        /*11ec*/ 	.word	index@(_ZN4vllm25paged_attention_v1_kernelIfhLi80ELi16ELi128ELNS_18Fp8KVCacheDataTypeE1ELb0EEEvPT_PKS2_PKT0_S8_ifPKiSA_iPKfiiiSC_SC_iiiii)
        /*11f0*/ 	.word	0x00000020


	//----- nvinfo : EIATTR_FRAME_SIZE
	.align		4
.L_813:
        /*11f4*/ 	.byte	0x04, 0x11
        /*11f6*/ 	.short	(.L_815 - .L_814)
	.align		4
.L_814:
        /*11f8*/ 	.word	index@(_ZN4vllm25paged_attention_v1_kernelIfhLi80ELi16ELi128ELNS_18Fp8KVCacheDataTypeE1ELb0EEEvPT_PKS2_PKT0_S8_ifPKiSA_iPKfiiiSC_SC_iiiii)
        /*11fc*/ 	.word	0x00000000


	//----- nvinfo : EIATTR_REGCOUNT
	.align		4
.L_815:
        /*1200*/ 	.byte	0x04, 0x2f
        /*1202*/ 	.short	(.L_817 - .L_816)
	.align		4
.L_816:
        /*1204*/ 	.word	index@(_ZN4vllm25paged_attention_v1_kernelIfhLi96ELi16ELi128ELNS_18Fp8KVCacheDataTypeE1ELb0EEEvPT_PKS2_PKT0_S8_ifPKiSA_iPKfiiiSC_SC_iiiii)
        /*1208*/ 	.word	0x00000020


	//----- nvinfo : EIATTR_FRAME_SIZE
	.align		4
.L_817:
        /*120c*/ 	.byte	0x04, 0x11
        /*120e*/ 	.short	(.L_819 - .L_818)
	.align		4
.L_818:
        /*1210*/ 	.word	index@(_ZN4vllm25paged_attention_v1_kernelIfhLi96ELi16ELi128ELNS_18Fp8KVCacheDataTypeE1ELb0EEEvPT_PKS2_PKT0_S8_ifPKiSA_iPKfiiiSC_SC_iiiii)
        /*1214*/ 	.word	0x00000000


	//----- nvinfo : EIATTR_REGCOUNT
	.align		4
.L_819:
        /*1218*/ 	.byte	0x04, 0x2f
        /*121a*/ 	.short	(.L_821 - .L_820)
	.align		4
.L_820:
        /*121c*/ 	.word	index@(_ZN4vllm25paged_attention_v1_kernelIfhLi112ELi16ELi128ELNS_18Fp8KVCacheDataTypeE1ELb0EEEvPT_PKS2_PKT0_S8_ifPKiSA_iPKfiiiSC_SC_iiiii)
        /*1220*/ 	.word	0x00000020


	//----- nvinfo : EIATTR_FRAME_SIZE
	.align		4
.L_821:
        /*1224*/ 	.byte	0x04, 0x11
        /*1226*/ 	.short	(.L_823 - .L_822)
	.align		4
.L_822:
        /*1228*/ 	.word	index@(_ZN4vllm25paged_attention_v1_kernelIfhLi112ELi16ELi128ELNS_18Fp8KVCacheDataTypeE1ELb0EEEvPT_PKS2_PKT0_S8_ifPKiSA_iPKfiiiSC_SC_iiiii)
        /*122c*/ 	.word	0x00000000


	//----- nvinfo : EIATTR_REGCOUNT
	.align		4
.L_823:
        /*1230*/ 	.byte	0x04, 0x2f
        /*1232*/ 	.short	(.L_825 - .L_824)
	.align		4
.L_824:
        /*1234*/ 	.word	index@(_ZN4vllm25paged_attention_v1_kernelIfhLi120ELi16ELi128ELNS_18Fp8KVCacheDataTypeE1ELb0EEEvPT_PKS2_PKT0_S8_ifPKiSA_iPKfiiiSC_SC_iiiii)
        /*1238*/ 	.word	0x00000020


	//----- nvinfo : EIATTR_FRAME_SIZE
	.align		4
.L_825:
        /*123c*/ 	.byte	0x04, 0x11
        /*123e*/ 	.short	(.L_827 - .L_826)
	.align		4
.L_826:
        /*1240*/ 	.word	index@(_ZN4vllm25paged_attention_v1_kernelIfhLi120ELi16ELi128ELNS_18Fp8KVCacheDataTypeE1ELb0EEEvPT_PKS2_PKT0_S8_ifPKiSA_iPKfiiiSC_SC_iiiii)
        /*1244*/ 	.word	0x00000000


	//----- nvinfo : EIATTR_REGCOUNT
	.align		4
.L_827:
        /*1248*/ 	.byte	0x04, 0x2f
        /*124a*/ 	.short	(.L_829 - .L_828)
	.align		4
.L_828:
        /*124c*/ 	.word	index@(_ZN4vllm25paged_attention_v1_kernelIfhLi128ELi16ELi128ELNS_18Fp8KVCacheDataTypeE1ELb0EEEvPT_PKS2_PKT0_S8_ifPKiSA_iPKfiiiSC_SC_iiiii)
        /*1250*/ 	.word	0x00000020


	//----- nvinfo : EIATTR_FRAME_SIZE
	.align		4
.L_829:
        /*1254*/ 	.byte	0x04, 0x11
        /*1256*/ 	.short	(.L_831 - .L_830)
	.align		4
.L_830:
        /*1258*/ 	.word	index@(_ZN4vllm25paged_attention_v1_kernelIfhLi128ELi16ELi128ELNS_18Fp8KVCacheDataTypeE1ELb0EEEvPT_PKS2_PKT0_S8_ifPKiSA_iPKfiiiSC_SC_iiiii)
        /*125c*/ 	.word	0x00000000


	//----- nvinfo : EIATTR_REGCOUNT
	.align		4
.L_831:
        /*1260*/ 	.byte	0x04, 0x2f
        /*1262*/ 	.short	(.L_833 - .L_832)
	.align		4
.L_832:
        /*1264*/ 	.word	index@(_ZN4vllm25paged_attention_v1_kernelIfhLi192ELi16ELi128ELNS_18Fp8KVCacheDataTypeE1ELb0EEEvPT_PKS2_PKT0_S8_ifPKiSA_iPKfiiiSC_SC_iiiii)
        /*1268*/ 	.word	0x00000028


	//----- nvinfo : EIATTR_FRAME_SIZE
	.align		4
.L_833:
        /*126c*/ 	.byte	0x04, 0x11
        /*126e*/ 	.short	(.L_835 - .L_834)
	.align		4
.L_834:
        /*1270*/ 	.word	index@(_ZN4vllm25paged_attention_v1_kernelIfhLi192ELi16ELi128ELNS_18Fp8KVCacheDataTypeE1ELb0EEEvPT_PKS2_PKT0_S8_ifPKiSA_iPKfiiiSC_SC_iiiii)
        /*1274*/ 	.word	0x00000000


	//----- nvinfo : EIATTR_REGCOUNT
	.align		4
.L_835:
        /*1278*/ 	.byte	0x04, 0x2f
        /*127a*/ 	.short	(.L_837 - .L_836)
	.align		4
.L_836:
        /*127c*/ 	.word	index@(_ZN4vllm25paged_attention_v1_kernelIfhLi256ELi16ELi128ELNS_18Fp8KVCacheDataTypeE1ELb0EEEvPT_PKS2_PKT0_S8_ifPKiSA_iPKfiiiSC_SC_iiiii)
        /*1280*/ 	.word	0x00000030


	//----- nvinfo : EIATTR_FRAME_SIZE
	.align		4
.L_837:
        /*1284*/ 	.byte	0x04, 0x11
        /*1286*/ 	.short	(.L_839 - .L_838)
	.align		4
.L_838:
        /*1288*/ 	.word	index@(_ZN4vllm25paged_attention_v1_kernelIfhLi256ELi16ELi128ELNS_18Fp8KVCacheDataTypeE1ELb0EEEvPT_PKS2_PKT0_S8_ifPKiSA_iPKfiiiSC_SC_iiiii)
        /*128c*/ 	.word	0x00000000


	//----- nvinfo : EIATTR_REGCOUNT
	.align		4
.L_839:
        /*1290*/ 	.byte	0x04, 0x2f
        /*1292*/ 	.short	(.L_841 - .L_840)
	.align		4
.L_840:
        /*1294*/ 	.word	index@(_ZN4vllm25paged_attention_v1_kernelIfhLi32ELi32ELi128ELNS_18Fp8KVCacheDataTypeE1ELb1EEEvPT_PKS2_PKT0_S8_ifPKiSA_iPKfiiiSC_SC_iiiii)
        /*1298*/ 	.word	0x00000020


	//----- nvinfo : EIATTR_FRAME_SIZE
	.align		4
.L_841:
        /*129c*/ 	.byte	0x04, 0x11
        /*129e*/ 	.short	(.L_843 - .L_842)
	.align		4
.L_842:
        /*12a0*/ 	.word	index@(_ZN4vllm25paged_attention_v1_kernelIfhLi32ELi32ELi128ELNS_18Fp8KVCacheDataTypeE1ELb1EEEvPT_PKS2_PKT0_S8_ifPKiSA_iPKfiiiSC_SC_iiiii)
        /*12a4*/ 	.word	0x00000000


	//----- nvinfo : EIATTR_REGCOUNT
	.align		4
.L_843:
        /*12a8*/ 	.byte	0x04, 0x2f
        /*12aa*/ 	.short	(.L_845 - .L_844)
	.align		4
.L_844:
        /*12ac*/ 	.word	index@(_ZN4vllm25paged_attention_v1_kernelIfhLi64ELi32ELi128ELNS_18Fp8KVCacheDataTypeE1ELb1EEEvPT_PKS2_PKT0_S8_ifPKiSA_iPKfiiiSC_SC_iiiii)
        /*12b0*/ 	.word	0x00000028


	//----- nvinfo : EIATTR_FRAME_SIZE
	.align		4
.L_845:
        /*12b4*/ 	.byte	0x04, 0x11
        /*12b6*/ 	.short	(.L_847 - .L_846)
	.align		4
.L_846:
        /*12b8*/ 	.word	index@(_ZN4vllm25paged_attention_v1_kernelIfhLi64ELi32ELi128ELNS_18Fp8KVCacheDataTypeE1ELb1EEEvPT_PKS2_PKT0_S8_ifPKiSA_iPKfiiiSC_SC_iiiii)
        /*12bc*/ 	.word	0x00000000


	//----- nvinfo : EIATTR_REGCOUNT
	.align		4
.L_847:
        /*12c0*/ 	.byte	0x04, 0x2f
        /*12c2*/ 	.short	(.L_849 - .L_848)
	.align		4
.L_848:
        /*12c4*/ 	.word	index@(_ZN4vllm25paged_attention_v1_kernelIfhLi80ELi32ELi128ELNS_18Fp8KVCacheDataTypeE1ELb1EEEvPT_PKS2_PKT0_S8_ifPKiSA_iPKfiiiSC_SC_iiiii)
        /*12c8*/ 	.word	0x00000028


	//----- nvinfo : EIATTR_FRAME_SIZE
	.align		4
.L_849:
        /*12cc*/ 	.byte	0x04, 0x11
        /*12ce*/ 	.short	(.L_851 - .L_850)
	.align		4
.L_850:
        /*12d0*/ 	.word	index@(_ZN4vllm25paged_attention_v1_kernelIfhLi80ELi32ELi128ELNS_18Fp8KVCacheDataTypeE1ELb1EEEvPT_PKS2_PKT0_S8_ifPKiSA_iPKfiiiSC_SC_iiiii)
        /*12d4*/ 	.word	0x00000000


	//----- nvinfo : EIATTR_REGCOUNT
	.align		4
.L_851:
        /*12d8*/ 	.byte	0x04, 0x2f
        /*12da*/ 	.short	(.L_853 - .L_852)
	.align		4
.L_852:
        /*12dc*/ 	.word	index@(_ZN4vllm25paged_attention_v1_kernelIfhLi96ELi32ELi128ELNS_18Fp8KVCacheDataTypeE1ELb1EEEvPT_PKS2_PKT0_S8_ifPKiSA_iPKfiiiSC_SC_iiiii)
        /*12e0*/ 	.word	0x0000002e


	//----- nvinfo : EIATTR_FRAME_SIZE
	.align		4
.L_853:
        /*12e4*/ 	.byte	0x04, 0x11
        /*12e6*/ 	.short	(.L_855 - .L_854)
	.align		4
.L_854:
        /*12e8*/ 	.word	index@(_ZN4vllm25paged_attention_v1_kernelIfhLi96ELi32ELi128ELNS_18Fp8KVCacheDataTypeE1ELb1EEEvPT_PKS2_PKT0_S8_ifPKiSA_iPKfiiiSC_SC_iiiii)
        /*12ec*/ 	.word	0x00000000


	//----- nvinfo : EIATTR_REGCOUNT
	.align		4
.L_855:
        /*12f0*/ 	.byte	0x04, 0x2f
        /*12f2*/ 	.short	(.L_857 - .L_856)
	.align		4
.L_856:
        /*12f4*/ 	.word	index@(_ZN4vllm25paged_attention_v1_kernelIfhLi112ELi32ELi128ELNS_18Fp8KVCacheDataTypeE1ELb1EEEvPT_PKS2_PKT0_S8_ifPKiSA_iPKfiiiSC_SC_iiiii)
        /*12f8*/ 	.word	0x00000030


	//----- nvinfo : EIATTR_FRAME_SIZE
	.align		4
.L_857:
        /*12fc*/ 	.byte	0x04, 0x11
        /*12fe*/ 	.short	(.L_859 - .L_858)
	.align		4
.L_858:
        /*1300*/ 	.word	index@(_ZN4vllm25paged_attention_v1_kernelIfhLi112ELi32ELi128ELNS_18Fp8KVCacheDataTypeE1ELb1EEEvPT_PKS2_PKT0_S8_ifPKiSA_iPKfiiiSC_SC_iiiii)
        /*1304*/ 	.word	0x00000000


	//----- nvinfo : EIATTR_REGCOUNT
	.align		4
.L_859:
        /*1308*/ 	.byte	0x04, 0x2f
        /*130a*/ 	.short	(.L_861 - .L_860)
	.align		4
.L_860:
        /*130c*/ 	.word	index@(_ZN4vllm25paged_attention_v1_kernelIfhLi120ELi32ELi128ELNS_18Fp8KVCacheDataTypeE1ELb1EEEvPT_PKS2_PKT0_S8_ifPKiSA_iPKfiiiSC_SC_iiiii)
        /*1310*/ 	.word	0x00000030


	//----- nvinfo : EIATTR_FRAME_SIZE
	.align		4
.L_861:
        /*1314*/ 	.byte	0x04, 0x11
        /*1316*/ 	.short	(.L_863 - .L_862)
	.align		4
.L_862:
        /*1318*/ 	.word	index@(_ZN4vllm25paged_attention_v1_kernelIfhLi120ELi32ELi128ELNS_18Fp8KVCacheDataTypeE1ELb1EEEvPT_PKS2_PKT0_S8_ifPKiSA_iPKfiiiSC_SC_iiiii)
        /*131c*/ 	.word	0x00000000


	//----- nvinfo : EIATTR_REGCOUNT
	.align		4
.L_863:
        /*1320*/ 	.byte	0x04, 0x2f
        /*1322*/ 	.short	(.L_865 - .L_864)
	.align		4
.L_864:
        /*1324*/ 	.word	index@(_ZN4vllm25paged_attention_v1_kernelIfhLi128ELi32ELi128ELNS_18Fp8KVCacheDataTypeE1ELb1EEEvPT_PKS2_PKT0_S8_ifPKiSA_iPKfiiiSC_SC_iiiii)
        /*1328*/ 	.word	0x00000037


	//----- nvinfo : EIATTR_FRAME_SIZE
	.align		4
.L_865:
        /*132c*/ 	.byte	0x04, 0x11
        /*132e*/ 	.short	(.L_867 - .L_866)
	.align		4
.L_866:
        /*1330*/ 	.word	index@(_ZN4vllm25paged_attention_v1_kernelIfhLi128ELi32ELi128ELNS_18Fp8KVCacheDataTypeE1ELb1EEEvPT_PKS2_PKT0_S8_ifPKiSA_iPKfiiiSC_SC_iiiii)
        /*1334*/ 	.word	0x00000000


	//----- nvinfo : EIATTR_REGCOUNT
	.align		4
.L_867:
        /*1338*/ 	.byte	0x04, 0x2f
        /*133a*/ 	.short	(.L_869 - .L_868)
	.align		4
.L_868:
        /*133c*/ 	.word	index@(_ZN4vllm25paged_attention_v1_kernelIfhLi192ELi32ELi128ELNS_18Fp8KVCacheDataTypeE1ELb1EEEvPT_PKS2_PKT0_S8_ifPKiSA_iPKfiiiSC_SC_iiiii)
        /*1340*/ 	.word	0x0000004f


	//----- nvinfo : EIATTR_FRAME_SIZE
	.align		4
.L_869:
        /*1344*/ 	.byte	0x04, 0x11
        /*1346*/ 	.short	(.L_871 - .L_870)
	.align		4
.L_870:
        /*1348*/ 	.word	index@(_ZN4vllm25paged_attention_v1_kernelIfhLi192ELi32ELi128ELNS_18Fp8KVCacheDataTypeE1ELb1EEEvPT_PKS2_PKT0_S8_ifPKiSA_iPKfiiiSC_SC_iiiii)
        /*134c*/ 	.word	0x00000000


	//----- nvinfo : EIATTR_REGCOUNT
	.align		4
.L_871:
        /*1350*/ 	.byte	0x04, 0x2f
        /*1352*/ 	.short	(.L_873 - .L_872)
	.align		4
.L_872:
        /*1354*/ 	.word	index@(_ZN4vllm25paged_attention_v1_kernelIfhLi256ELi32ELi128ELNS_18Fp8KVCacheDataTypeE1ELb1EEEvPT_PKS2_PKT0_S8_ifPKiSA_iPKfiiiSC_SC_iiiii)
        /*1358*/ 	.word	0x00000066


	//----- nvinfo : EIATTR_FRAME_SIZE
	.align		4
.L_873:
        /*135c*/ 	.byte	0x04, 0x11
        /*135e*/ 	.short	(.L_875 - .L_874)
	.align		4
.L_874:
        /*1360*/ 	.word	index@(_ZN4vllm25paged_attention_v1_kernelIfhLi256ELi32ELi128ELNS_18Fp8KVCacheDataTypeE1ELb1EEEvPT_PKS2_PKT0_S8_ifPKiSA_iPKfiiiSC_SC_iiiii)
        /*1364*/ 	.word	0x00000000


	//----- nvinfo : EIATTR_REGCOUNT
	.align		4
.L_875:
        /*1368*/ 	.byte	0x04, 0x2f
        /*136a*/ 	.short	(.L_877 - .L_876)
	.align		4
.L_876:
        /*136c*/ 	.word	index@(_ZN4vllm25paged_attention_v1_kernelIfhLi32ELi32ELi128ELNS_18Fp8KVCacheDataTypeE1ELb0EEEvPT_PKS2_PKT0_S8_ifPKiSA_iPKfiiiSC_SC_iiiii)
        /*1370*/ 	.word	0x00000020


	//----- nvinfo : EIATTR_FRAME_SIZE
	.align		4
.L_877:
        /*1374*/ 	.byte	0x04, 0x11
        /*1376*/ 	.short	(.L_879 - .L_878)
	.align		4
.L_878:
        /*1378*/ 	.word	index@(_ZN4vllm25paged_attention_v1_kernelIfhLi32ELi32ELi128ELNS_18Fp8KVCacheDataTypeE1ELb0EEEvPT_PKS2_PKT0_S8_ifPKiSA_iPKfiiiSC_SC_iiiii)
        /*137c*/ 	.word	0x00000000


	//----- nvinfo : EIATTR_REGCOUNT
	.align		4
.L_879:
        /*1380*/ 	.byte	0x04, 0x2f
        /*1382*/ 	.short	(.L_881 - .L_880)
	.align		4
.L_880:
        /*1384*/ 	.word	index@(_ZN4vllm25paged_attention_v1_kernelIfhLi64ELi32ELi128ELNS_18Fp8KVCacheDataTypeE1ELb0EEEvPT_PKS2_PKT0_S8_ifPKiSA_iPKfiiiSC_SC_iiiii)
        /*1388*/ 	.word	0x00000020


	//----- nvinfo : EIATTR_FRAME_SIZE
	.align		4
.L_881:
        /*138c*/ 	.byte	0x04, 0x11
        /*138e*/ 	.short	(.L_883 - .L_882)
	.align		4
.L_882:
        /*1390*/ 	.word	index@(_ZN4vllm25paged_attention_v1_kernelIfhLi64ELi32ELi128ELNS_18Fp8KVCacheDataTypeE1ELb0EEEvPT_PKS2_PKT0_S8_ifPKiSA_iPKfiiiSC_SC_iiiii)
        /*1394*/ 	.word	0x00000000


	//----- nvinfo : EIATTR_REGCOUNT
	.align		4
.L_883:
        /*1398*/ 	.byte	0x04, 0x2f
        /*139a*/ 	.short	(.L_885 - .L_884)
	.align		4
.L_884:
        /*139c*/ 	.word	index@(_ZN4vllm25paged_attention_v1_kernelIfhLi80ELi32ELi128ELNS_18Fp8KVCacheDataTypeE1ELb0EEEvPT_PKS2_PKT0_S8_ifPKiSA_iPKfiiiSC_SC_iiiii)
        /*13a0*/ 	.word	0x00000020


	//----- nvinfo : EIATTR_FRAME_SIZE
	.align		4
.L_885:
        /*13a4*/ 	.byte	0x04, 0x11
        /*13a6*/ 	.short	(.L_887 - .L_886)
	.align		4
.L_886:
        /*13a8*/ 	.word	index@(_ZN4vllm25paged_attention_v1_kernelIfhLi80ELi32ELi128ELNS_18Fp8KVCacheDataTypeE1ELb0EEEvPT_PKS2_PKT0_S8_ifPKiSA_iPKfiiiSC_SC_iiiii)
        /*13ac*/ 	.word	0x00000000


	//----- nvinfo : EIATTR_REGCOUNT
	.align		4
.L_887:
        /*13b0*/ 	.byte	0x04, 0x2f
        /*13b2*/ 	.short	(.L_889 - .L_888)
	.align		4
.L_888:
        /*13b4*/ 	.word	index@(_ZN4vllm25paged_attention_v1_kernelIfhLi96ELi32ELi128ELNS_18Fp8KVCacheDataTypeE1ELb0EEEvPT_PKS2_PKT0_S8_ifPKiSA_iPKfiiiSC_SC_iiiii)
        /*13b8*/ 	.word	0x00000028


	//----- nvinfo : EIATTR_FRAME_SIZE
	.align		4
.L_889:
        /*13bc*/ 	.byte	0x04, 0x11
        /*13be*/ 	.short	(.L_891 - .L_890)
	.align		4
.L_890:
        /*13c0*/ 	.word	index@(_ZN4vllm25paged_attention_v1_kernelIfhLi96ELi32ELi128ELNS_18Fp8KVCacheDataTypeE1ELb0EEEvPT_PKS2_PKT0_S8_ifPKiSA_iPKfiiiSC_SC_iiiii)
        /*13c4*/ 	.word	0x00000000


	//----- nvinfo : EIATTR_REGCOUNT
	.align		4
.L_891:
        /*13c8*/ 	.byte	0x04, 0x2f
        /*13ca*/ 	.short	(.L_893 - .L_892)
	.align		4
.L_892:
        /*13cc*/ 	.word	index@(_ZN4vllm25paged_attention_v1_kernelIfhLi112ELi32ELi128ELNS_18Fp8KVCacheDataTypeE1ELb0EEEvPT_PKS2_PKT0_S8_ifPKiSA_iPKfiiiSC_SC_iiiii)
        /*13d0*/ 	.word	0x00000028


	//----- nvinfo : EIATTR_FRAME_SIZE
	.align		4
.L_893:
        /*13d4*/ 	.byte	0x04, 0x11
        /*13d6*/ 	.short	(.L_895 - .L_894)
	.align		4
.L_894:
        /*13d8*/ 	.word	index@(_ZN4vllm25paged_attention_v1_kernelIfhLi112ELi32ELi128ELNS_18Fp8KVCacheDataTypeE1ELb0EEEvPT_PKS2_PKT0_S8_ifPKiSA_iPKfiiiSC_SC_iiiii)
        /*13dc*/ 	.word	0x00000000


	//----- nvinfo : EIATTR_REGCOUNT
	.align		4
.L_895:
        /*13e0*/ 	.byte	0x04, 0x2f
        /*13e2*/ 	.short	(.L_897 - .L_896)
	.align		4
.L_896:
        /*13e4*/ 	.word	index@(_ZN4vllm25paged_attention_v1_kernelIfhLi120ELi32ELi128ELNS_18Fp8KVCacheDataTypeE1ELb0EEEvPT_PKS2_PKT0_S8_ifPKiSA_iPKfiiiSC_SC_iiiii)
        /*13e8*/ 	.word	0x00000028


	//----- nvinfo : EIATTR_FRAME_SIZE
	.align		4
.L_897:
        /*13ec*/ 	.byte	0x04, 0x11
        /*13ee*/ 	.short	(.L_899 - .L_898)
	.align		4
.L_898:
        /*13f0*/ 	.word	index@(_ZN4vllm25paged_attention_v1_kernelIfhLi120ELi32ELi128ELNS_18Fp8KVCacheDataTypeE1ELb0EEEvPT_PKS2_PKT0_S8_ifPKiSA_iPKfiiiSC_SC_iiiii)
        /*13f4*/ 	.word	0x00000000


	//----- nvinfo : EIATTR_REGCOUNT
	.align		4
.L_899:
        /*13f8*/ 	.byte	0x04, 0x2f
        /*13fa*/ 	.short	(.L_901 - .L_900)
	.align		4
.L_900:
        /*13fc*/ 	.word	index@(_ZN4vllm25paged_attention_v1_kernelIfhLi128ELi32ELi128ELNS_18Fp8KVCacheDataTypeE1ELb0EEEvPT_PKS2_PKT0_S8_ifPKiSA_iPKfiiiSC_SC_iiiii)
        /*1400*/ 	.word	0x00000030


	//----- nvinfo : EIATTR_FRAME_SIZE
	.align		4
.L_901:
        /*1404*/ 	.byte	0x04, 0x11
        /*1406*/ 	.short	(.L_903 - .L_902)
	.align		4
.L_902:
        /*1408*/ 	.word	index@(_ZN4vllm25paged_attention_v1_kernelIfhLi128ELi32ELi128ELNS_18Fp8KVCacheDataTypeE1ELb0EEEvPT_PKS2_PKT0_S8_ifPKiSA_iPKfiiiSC_SC_iiiii)
        /*140c*/ 	.word	0x00000000


	//----- nvinfo : EIATTR_REGCOUNT
	.align		4
.L_903:
        /*1410*/ 	.byte	0x04, 0x2f
        /*1412*/ 	.short	(.L_905 - .L_904)
	.align		4
.L_904:
        /*1414*/ 	.word	index@(_ZN4vllm25paged_attention_v1_kernelIfhLi192ELi32ELi128ELNS_18Fp8KVCacheDataTypeE1ELb0EEEvPT_PKS2_PKT0_S8_ifPKiSA_iPKfiiiSC_SC_iiiii)
        /*1418*/ 	.word	0x00000040


	//----- nvinfo : EIATTR_FRAME_SIZE
	.align		4
.L_905:
        /*141c*/ 	.byte	0x04, 0x11
        /*141e*/ 	.short	(.L_907 - .L_906)
	.align		4
.L_906:
        /*1420*/ 	.word	index@(_ZN4vllm25paged_attention_v1_kernelIfhLi192ELi32ELi128ELNS_18Fp8KVCacheDataTypeE1ELb0EEEvPT_PKS2_PKT0_S8_ifPKiSA_iPKfiiiSC_SC_iiiii)
        /*1424*/ 	.word	0x00000000


	//----- nvinfo : EIATTR_REGCOUNT
	.align		4
.L_907:
        /*1428*/ 	.byte	0x04, 0x2f
        /*142a*/ 	.short	(.L_909 - .L_908)
	.align		4
.L_908:
        /*142c*/ 	.word	index@(_ZN4vllm25paged_attention_v1_kernelIfhLi256ELi32ELi128ELNS_18Fp8KVCacheDataTypeE1ELb0EEEvPT_PKS2_PKT0_S8_ifPKiSA_iPKfiiiSC_SC_iiiii)
        /*1430*/ 	.word	0x00000050


	//----- nvinfo : EIATTR_FRAME_SIZE
	.align		4
.L_909:
        /*1434*/ 	.byte	0x04, 0x11
        /*1436*/ 	.short	(.L_911 - .L_910)
	.align		4
.L_910:
        /*1438*/ 	.word	index@(_ZN4vllm25paged_attention_v1_kernelIfhLi256ELi32ELi128ELNS_18Fp8KVCacheDataTypeE1ELb0EEEvPT_PKS2_PKT0_S8_ifPKiSA_iPKfiiiSC_SC_iiiii)
        /*143c*/ 	.word	0x00000000


	//----- nvinfo : EIATTR_REGCOUNT
	.align		4
.L_911:
        /*1440*/ 	.byte	0x04, 0x2f
        /*1442*/ 	.short	(.L_913 - .L_912)
	.align		4
.L_912:
        /*1444*/ 	.word	index@(_ZN4vllm25paged_attention_v1_kernelIthLi32ELi8ELi128ELNS_18Fp8KVCacheDataTypeE1ELb1EEEvPT_PKS2_PKT0_S8_ifPKiSA_iPKfiiiSC_SC_iiiii)
        /*1448*/ 	.word	0x00000020


	//----- nvinfo : EIATTR_FRAME_SIZE
	.align		4
.L_913:
        /*144c*/ 	.byte	0x04, 0x11
        /*144e*/ 	.short	(.L_915 - .L_914)
	.align		4
.L_914:
        /*1450*/ 	.word	index@(_ZN4vllm25paged_attention_v1_kernelIthLi32ELi8ELi128ELNS_18Fp8KVCacheDataTypeE1ELb1EEEvPT_PKS2_PKT0_S8_ifPKiSA_iPKfiiiSC_SC_iiiii)
        /*1454*/ 	.word	0x00000000


	//----- nvinfo : EIATTR_REGCOUNT
	.align		4
.L_915:
        /*1458*/ 	.byte	0x04, 0x2f
        /*145a*/ 	.short	(.L_917 - .L_916)
	.align		4
.L_916:
        /*145c*/ 	.word	index@(_ZN4vllm25paged_attention_v1_kernelIthLi64ELi8ELi128ELNS_18Fp8KVCacheDataTypeE1ELb1EEEvPT_PKS2_PKT0_S8_ifPKiSA_iPKfiiiSC_SC_iiiii)
        /*1460*/ 	.word	0x00000020


	//----- nvinfo : EIATTR_FRAME_SIZE
	.align		4
.L_917:
        /*1464*/ 	.byte	0x04, 0x11
        /*1466*/ 	.short	(.L_919 - .L_918)
	.align		4
.L_918:
        /*1468*/ 	.word	index@(_ZN4vllm25paged_attention_v1_kernelIthLi64ELi8ELi128ELNS_18Fp8KVCacheDataTypeE1ELb1EEEvPT_PKS2_PKT0_S8_ifPKiSA_iPKfiiiSC_SC_iiiii)
        /*146c*/ 	.word	0x00000000


	//----- nvinfo : EIATTR_REGCOUNT
	.align		4
.L_919:
        /*1470*/ 	.byte	0x04, 0x2f
        /*1472*/ 	.short	(.L_921 - .L_920)
	.align		4
.L_920:
        /*1474*/ 	.word	index@(_ZN4vllm25paged_attention_v1_kernelIthLi80ELi8ELi128ELNS_18Fp8KVCacheDataTypeE1ELb1EEEvPT_PKS2_PKT0_S8_ifPKiSA_iPKfiiiSC_SC_iiiii)
        /*1478*/ 	.word	0x00000020


	//----- nvinfo : EIATTR_FRAME_SIZE
	.align		4
.L_921:
        /*147c*/ 	.byte	0x04, 0x11
        /*147e*/ 	.short	(.L_923 - .L_922)
	.align		4
.L_922:
        /*1480*/ 	.word	index@(_ZN4vllm25paged_attention_v1_kernelIthLi80ELi8ELi128ELNS_18Fp8KVCacheDataTypeE1ELb1EEEvPT_PKS2_PKT0_S8_ifPKiSA_iPKfiiiSC_SC_iiiii)
        /*1484*/ 	.word	0x00000000


	//----- nvinfo : EIATTR_REGCOUNT
	.align		4
.L_923:
        /*1488*/ 	.byte	0x04, 0x2f
        /*148a*/ 	.short	(.L_925 - .L_924)
	.align		4
.L_924:
        /*148c*/ 	.word	index@(_ZN4vllm25paged_attention_v1_kernelIthLi96ELi8ELi128ELNS_18Fp8KVCacheDataTypeE1ELb1EEEvPT_PKS2_PKT0_S8_ifPKiSA_iPKfiiiSC_SC_iiiii)
        /*1490*/ 	.word	0x00000020


	//----- nvinfo : EIATTR_FRAME_SIZE
	.align		4
.L_925:
        /*1494*/ 	.byte	0x04, 0x11
        /*1496*/ 	.short	(.L_927 - .L_926)
	.align		4
.L_926:
        /*1498*/ 	.word	index@(_ZN4vllm25paged_attention_v1_kernelIthLi96ELi8ELi128ELNS_18Fp8KVCacheDataTypeE1ELb1EEEvPT_PKS2_PKT0_S8_ifPKiSA_iPKfiiiSC_SC_iiiii)
        /*149c*/ 	.word	0x00000000


	//----- nvinfo : EIATTR_REGCOUNT
	.align		4
.L_927:
        /*14a0*/ 	.byte	0x04, 0x2f
        /*14a2*/ 	.short	(.L_929 - .L_928)
	.align		4
.L_928:
        /*14a4*/ 	.word	index@(_ZN4vllm25paged_attention_v1_kernelIthLi112ELi8ELi128ELNS_18Fp8KVCacheDataTypeE1ELb1EEEvPT_PKS2_PKT0_S8_ifPKiSA_iPKfiiiSC_SC_iiiii)
        /*14a8*/ 	.word	0x00000020


	//----- nvinfo : EIATTR_FRAME_SIZE
	.align		4
.L_929:
        /*14ac*/ 	.byte	0x04, 0x11
        /*14ae*/ 	.short	(.L_931 - .L_930)
	.align		4
.L_930:
        /*14b0*/ 	.word	index@(_ZN4vllm25paged_attention_v1_kernelIthLi112ELi8ELi128ELNS_18Fp8KVCacheDataTypeE1ELb1EEEvPT_PKS2_PKT0_S8_ifPKiSA_iPKfiiiSC_SC_iiiii)
        /*14b4*/ 	.word	0x00000000


	//----- nvinfo : EIATTR_REGCOUNT
	.align		4
.L_931:
        /*14b8*/ 	.byte	0x04, 0x2f
        /*14ba*/ 	.short	(.L_933 - .L_932)
	.align		4
.L_932:
        /*14bc*/ 	.word	index@(_ZN4vllm25paged_attention_v1_kernelIthLi120ELi8ELi128ELNS_18Fp8KVCacheDataTypeE1ELb1EEEvPT_PKS2_PKT0_S8_ifPKiSA_iPKfiiiSC_SC_iiiii)
        /*14c0*/ 	.word	0x00000020


	//----- nvinfo : EIATTR_FRAME_SIZE
	.align		4
.L_933:
        /*14c4*/ 	.byte	0x04, 0x11
        /*14c6*/ 	.short	(.L_935 - .L_934)
	.align		4
.L_934:
        /*14c8*/ 	.word	index@(_ZN4vllm25paged_attention_v1_kernelIthLi120ELi8ELi128ELNS_18Fp8KVCacheDataTypeE1ELb1EEEvPT_PKS2_PKT0_S8_ifPKiSA_iPKfiiiSC_SC_iiiii)
        /*14cc*/ 	.word	0x00000000


	//----- nvinfo : EIATTR_REGCOUNT
	.align		4
.L_935:
        /*14d0*/ 	.byte	0x04, 0x2f
        /*14d2*/ 	.short	(.L_937 - .L_936)
	.align		4
.L_936:
        /*14d4*/ 	.word	index@(_ZN4vllm25paged_attention_v1_kernelIthLi128ELi8ELi128ELNS_18Fp8KVCacheDataTypeE1ELb1EEEvPT_PKS2_PKT0_S8_ifPKiSA_iPKfiiiSC_SC_iiiii)
        /*14d8*/ 	.word	0x00000020


	//----- nvinfo : EIATTR_FRAME_SIZE
	.align		4
.L_937:
        /*14dc*/ 	.byte	0x04, 0x11
        /*14de*/ 	.short	(.L_939 - .L_938)
	.align		4
.L_938:
        /*14e0*/ 	.word	index@(_ZN4vllm25paged_attention_v1_kernelIthLi128ELi8ELi128ELNS_18Fp8KVCacheDataTypeE1ELb1EEEvPT_PKS2_PKT0_S8_ifPKiSA_iPKfiiiSC_SC_iiiii)
        /*14e4*/ 	.word	0x00000000


	//----- nvinfo : EIATTR_REGCOUNT
	.align		4
.L_939:
        /*14e8*/ 	.byte	0x04, 0x2f
        /*14ea*/ 	.short	(.L_941 - .L_940)
	.align		4
.L_940:
        /*14ec*/ 	.word	index@(_ZN4vllm25paged_attention_v1_kernelIthLi192ELi8ELi128ELNS_18Fp8KVCacheDataTypeE1ELb1EEEvPT_PKS2_PKT0_S8_ifPKiSA_iPKfiiiSC_SC_iiiii)
        /*14f0*/ 	.word	0x00000020


	//----- nvinfo : EIATTR_FRAME_SIZE
	.align		4
.L_941:
        /*14f4*/ 	.byte	0x04, 0x11
        /*14f6*/ 	.short	(.L_943 - .L_942)
	.align		4
.L_942:
        /*14f8*/ 	.word	index@(_ZN4vllm25paged_attention_v1_kernelIthLi192ELi8ELi128ELNS_18Fp8KVCacheDataTypeE1ELb1EEEvPT_PKS2_PKT0_S8_ifPKiSA_iPKfiiiSC_SC_iiiii)
        /*14fc*/ 	.word	0x00000000


	//----- nvinfo : EIATTR_REGCOUNT
	.align		4
.L_943:
        /*1500*/ 	.byte	0x04, 0x2f
        /*1502*/ 	.short	(.L_945 - .L_944)
	.align		4
.L_944:
        /*1504*/ 	.word	index@(_ZN4vllm25paged_attention_v1_kernelIthLi256ELi8ELi128ELNS_18Fp8KVCacheDataTypeE1ELb1EEEvPT_PKS2_PKT0_S8_ifPKiSA_iPKfiiiSC_SC_iiiii)
        /*1508*/ 	.word	0x00000020


	//----- nvinfo : EIATTR_FRAME_SIZE
	.align		4
.L_945:
        /*150c*/ 	.byte	0x04, 0x11
        /*150e*/ 	.short	(.L_947 - .L_946)
	.align		4
.L_946:
        /*1510*/ 	.word	index@(_ZN4vllm25paged_attention_v1_kernelIthLi256ELi8ELi128ELNS_18Fp8KVCacheDataTypeE1ELb1EEEvPT_PKS2_PKT0_S8_ifPKiSA_iPKfiiiSC_SC_iiiii)
        /*1514*/ 	.word	0x00000000


	//----- nvinfo : EIATTR_REGCOUNT
	.align		4
.L_947:
        /*1518*/ 	.byte	0x04, 0x2f
        /*151a*/ 	.short	(.L_949 - .L_948)
	.align		4
.L_948:
        /*151c*/ 	.word	index@(_ZN4vllm25paged_attention_v1_kernelIthLi32ELi8ELi128ELNS_18Fp8KVCacheDataTypeE1ELb0EEEvPT_PKS2_PKT0_S8_ifPKiSA_iPKfiiiSC_SC_iiiii)
        /*1520*/ 	.word	0x00000020


	//----- nvinfo : EIATTR_FRAME_SIZE
	.align		4
.L_949:
        /*1524*/ 	.byte	0x04, 0x11
        /*1526*/ 	.short	(.L_951 - .L_950)
	.align		4
.L_950:
        /*1528*/ 	.word	index@(_ZN4vllm25paged_attention_v1_kernelIthLi32ELi8ELi128ELNS_18Fp8KVCacheDataTypeE1ELb0EEEvPT_PKS2_PKT0_S8_ifPKiSA_iPKfiiiSC_SC_iiiii)
        /*152c*/ 	.word	0x00000000


	//----- nvinfo : EIATTR_REGCOUNT
	.align		4
.L_951:
        /*1530*/ 	.byte	0x04, 0x2f
        /*1532*/ 	.short	(.L_953 - .L_952)
	.align		4
.L_952:
        /*1534*/ 	.word	index@(_ZN4vllm25paged_attention_v1_kernelIthLi64ELi8ELi128ELNS_18Fp8KVCacheDataTypeE1ELb0EEEvPT_PKS2_PKT0_S8_ifPKiSA_iPKfiiiSC_SC_iiiii)
        /*1538*/ 	.word	0x00000020


	//----- nvinfo : EIATTR_FRAME_SIZE
	.align		4
.L_953:
        /*153c*/ 	.byte	0x04, 0x11
        /*153e*/ 	.short	(.L_955 - .L_954)
	.align		4
.L_954:
        /*1540*/ 	.word	index@(_ZN4vllm25paged_attention_v1_kernelIthLi64ELi8ELi128ELNS_18Fp8KVCacheDataTypeE1ELb0EEEvPT_PKS2_PKT0_S8_ifPKiSA_iPKfiiiSC_SC_iiiii)
        /*1544*/ 	.word	0x00000000


	//----- nvinfo : EIATTR_REGCOUNT
	.align		4
.L_955:
        /*1548*/ 	.byte	0x04, 0x2f
        /*154a*/ 	.short	(.L_957 - .L_956)
	.align		4
.L_956:
        /*154c*/ 	.word	index@(_ZN4vllm25paged_attention_v1_kernelIthLi80ELi8ELi128ELNS_18Fp8KVCacheDataTypeE1ELb0EEEvPT_PKS2_PKT0_S8_ifPKiSA_iPKfiiiSC_SC_iiiii)
        /*1550*/ 	.word	0x00000020


	//----- nvinfo : EIATTR_FRAME_SIZE
	.align		4
.L_957:
        /*1554*/ 	.byte	0x04, 0x11
        /*1556*/ 	.short	(.L_959 - .L_958)
	.align		4
.L_958:
        /*1558*/ 	.word	index@(_ZN4vllm25paged_attention_v1_kernelIthLi80ELi8ELi128ELNS_18Fp8KVCacheDataTypeE1ELb0EEEvPT_PKS2_PKT0_S8_ifPKiSA_iPKfiiiSC_SC_iiiii)
        /*155c*/ 	.word	0x00000000


	//----- nvinfo : EIATTR_REGCOUNT
	.align		4
.L_959:
        /*1560*/ 	.byte	0x04, 0x2f
        /*1562*/ 	.short	(.L_961 - .L_960)
	.align		4
.L_960:
        /*1564*/ 	.word	index@(_ZN4vllm25paged_attention_v1_kernelIthLi96ELi8ELi128ELNS_18Fp8KVCacheDataTypeE1ELb0EEEvPT_PKS2_PKT0_S8_ifPKiSA_iPKfiiiSC_SC_iiiii)
        /*1568*/ 	.word	0x00000020


	//----- nvinfo : EIATTR_FRAME_SIZE
	.align		4
.L_961:
        /*156c*/ 	.byte	0x04, 0x11
        /*156e*/ 	.short	(.L_963 - .L_962)
	.align		4
.L_962:
        /*1570*/ 	.word	index@(_ZN4vllm25paged_attention_v1_kernelIthLi96ELi8ELi128ELNS_18Fp8KVCacheDataTypeE1ELb0EEEvPT_PKS2_PKT0_S8_ifPKiSA_iPKfiiiSC_SC_iiiii)
        /*1574*/ 	.word	0x00000000


	//----- nvinfo : EIATTR_REGCOUNT
	.align		4
.L_963:
        /*1578*/ 	.byte	0x04, 0x2f
        /*157a*/ 	.short	(.L_965 - .L_964)
	.align		4
.L_964:
        /*157c*/ 	.word	index@(_ZN4vllm25paged_attention_v1_kernelIthLi112ELi8ELi128ELNS_18Fp8KVCacheDataTypeE1ELb0EEEvPT_PKS2_PKT0_S8_ifPKiSA_iPKfiiiSC_SC_iiiii)
        /*1580*/ 	.word	0x00000020


	//----- nvinfo : EIATTR_FRAME_SIZE
	.align		4
.L_965:
        /*1584*/ 	.byte	0x04, 0x11
        /*1586*/ 	.short	(.L_967 - .L_966)
	.align		4
.L_966:
        /*1588*/ 	.word	index@(_ZN4vllm25paged_attention_v1_kernelIthLi112ELi8ELi128ELNS_18Fp8KVCacheDataTypeE1ELb0EEEvPT_PKS2_PKT0_S8_ifPKiSA_iPKfiiiSC_SC_iiiii)
        /*158c*/ 	.word	0x00000000


	//----- nvinfo : EIATTR_REGCOUNT
	.align		4
.L_967:
        /*1590*/ 	.byte	0x04, 0x2f
        /*1592*/ 	.short	(.L_969 - .L_968)
	.align		4
.L_968:
        /*1594*/ 	.word	index@(_ZN4vllm25paged_attention_v1_kernelIthLi120ELi8ELi128ELNS_18Fp8KVCacheDataTypeE1ELb0EEEvPT_PKS2_PKT0_S8_ifPKiSA_iPKfiiiSC_SC_iiiii)
        /*1598*/ 	.word	0x00000020


	//----- nvinfo : EIATTR_FRAME_SIZE
	.align		4
.L_969:
        /*159c*/ 	.byte	0x04, 0x11
        /*159e*/ 	.short	(.L_971 - .L_970)
	.align		4
.L_970:
        /*15a0*/ 	.word	index@(_ZN4vllm25paged_attention_v1_kernelIthLi120ELi8ELi128ELNS_18Fp8KVCacheDataTypeE1ELb0EEEvPT_PKS2_PKT0_S8_ifPKiSA_iPKfiiiSC_SC_iiiii)
        /*15a4*/ 	.word	0x00000000


	//----- nvinfo : EIATTR_REGCOUNT
	.align		4
.L_971:
        /*15a8*/ 	.byte	0x04, 0x2f
        /*15aa*/ 	.short	(.L_973 - .L_972)
	.align		4
.L_972:
        /*15ac*/ 	.word	index@(_ZN4vllm25paged_attention_v1_kernelIthLi128ELi8ELi128ELNS_18Fp8KVCacheDataTypeE1ELb0EEEvPT_PKS2_PKT0_S8_ifPKiSA_iPKfiiiSC_SC_iiiii)
        /*15b0*/ 	.word	0x00000020


	//----- nvinfo : EIATTR_FRAME_SIZE
	.align		4
.L_973:
        /*15b4*/ 	.byte	0x04, 0x11
        /*15b6*/ 	.short	(.L_975 - .L_974)
	.align		4
.L_974:
        /*15b8*/ 	.word	index@(_ZN4vllm25paged_attention_v1_kernelIthLi128ELi8ELi128ELNS_18Fp8KVCacheDataTypeE1ELb0EEEvPT_PKS2_PKT0_S8_ifPKiSA_iPKfiiiSC_SC_iiiii)
        /*15bc*/ 	.word	0x00000000


	//----- nvinfo : EIATTR_REGCOUNT
	.align		4
.L_975:
        /*15c0*/ 	.byte	0x04, 0x2f
        /*15c2*/ 	.short	(.L_977 - .L_976)
	.align		4
.L_976:
        /*15c4*/ 	.word	index@(_ZN4vllm25paged_attention_v1_kernelIthLi192ELi8ELi128ELNS_18Fp8KVCacheDataTypeE1ELb0EEEvPT_PKS2_PKT0_S8_ifPKiSA_iPKfiiiSC_SC_iiiii)
        /*15c8*/ 	.word	0x00000020


	//----- nvinfo : EIATTR_FRAME_SIZE
	.align		4
.L_977:
        /*15cc*/ 	.byte	0x04, 0x11
        /*15ce*/ 	.short	(.L_979 - .L_978)
	.align		4
.L_978:
        /*15d0*/ 	.word	index@(_ZN4vllm25paged_attention_v1_kernelIthLi192ELi8ELi128ELNS_18Fp8KVCacheDataTypeE1ELb0EEEvPT_PKS2_PKT0_S8_ifPKiSA_iPKfiiiSC_SC_iiiii)
        /*15d4*/ 	.word	0x00000000


	//----- nvinfo : EIATTR_REGCOUNT
	.align		4
.L_979:
        /*15d8*/ 	.byte	0x04, 0x2f
        /*15da*/ 	.short	(.L_981 - .L_980)
	.align		4
.L_980:
        /*15dc*/ 	.word	index@(_ZN4vllm25paged_attention_v1_kernelIthLi256ELi8ELi128ELNS_18Fp8KVCacheDataTypeE1ELb0EEEvPT_PKS2_PKT0_S8_ifPKiSA_iPKfiiiSC_SC_iiiii)
        /*15e0*/ 	.word	0x00000020


	//----- nvinfo : EIATTR_FRAME_SIZE
	.align		4
.L_981:
        /*15e4*/ 	.byte	0x04, 0x11
        /*15e6*/ 	.short	(.L_983 - .L_982)
	.align		4
.L_982:
        /*15e8*/ 	.word	index@(_ZN4vllm25paged_attention_v1_kernelIthLi256ELi8ELi128ELNS_18Fp8KVCacheDataTypeE1ELb0EEEvPT_PKS2_PKT0_S8_ifPKiSA_iPKfiiiSC_SC_iiiii)
        /*15ec*/ 	.word	0x00000000


	//----- nvinfo : EIATTR_REGCOUNT
	.align		4
.L_983:
        /*15f0*/ 	.byte	0x04, 0x2f
        /*15f2*/ 	.short	(.L_985 - .L_984)
	.align		4
.L_984:
        /*15f4*/ 	.word	index@(_ZN4vllm25paged_attention_v1_kernelIthLi32ELi16ELi128ELNS_18Fp8KVCacheDataTypeE1ELb1EEEvPT_PKS2_PKT0_S8_ifPKiSA_iPKfiiiSC_SC_iiiii)
        /*15f8*/ 	.word	0x00000020


	//----- nvinfo : EIATTR_FRAME_SIZE
	.align		4
.L_985:
        /*15fc*/ 	.byte	0x04, 0x11
        /*15fe*/ 	.short	(.L_987 - .L_986)
	.align		4
.L_986:
        /*1600*/ 	.word	index@(_ZN4vllm25paged_attention_v1_kernelIthLi32ELi16ELi128ELNS_18Fp8KVCacheDataTypeE1ELb1EEEvPT_PKS2_PKT0_S8_ifPKiSA_iPKfiiiSC_SC_iiiii)
        /*1604*/ 	.word	0x00000000


	//----- nvinfo : EIATTR_REGCOUNT
	.align		4
.L_987:
        /*1608*/ 	.byte	0x04, 0x2f
        /*160a*/ 	.short	(.L_989 - .L_988)
	.align		4
.L_988:
        /*160c*/ 	.word	index@(_ZN4vllm25paged_attention_v1_kernelIthLi64ELi16ELi128ELNS_18Fp8KVCacheDataTypeE1ELb1EEEvPT_PKS2_PKT0_S8_ifPKiSA_iPKfiiiSC_SC_iiiii)
        /*1610*/ 	.word	0x00000020


	//----- nvinfo : EIATTR_FRAME_SIZE
	.align		4
.L_989:
        /*1614*/ 	.byte	0x04, 0x11
        /*1616*/ 	.short	(.L_991 - .L_990)
	.align		4
.L_990:
        /*1618*/ 	.word	index@(_ZN4vllm25paged_attention_v1_kernelIthLi64ELi16ELi128ELNS_18Fp8KVCacheDataTypeE1ELb1EEEvPT_PKS2_PKT0_S8_ifPKiSA_iPKfiiiSC_SC_iiiii)
        /*161c*/ 	.word	0x00000000


	//----- nvinfo : EIATTR_REGCOUNT
	.align		4
.L_991:
        /*1620*/ 	.byte	0x04, 0x2f
        /*1622*/ 	.short	(.L_993 - .L_992)
	.align		4
.L_992:
        /*1624*/ 	.word	index@(_ZN4vllm25paged_attention_v1_kernelIthLi80ELi16ELi128ELNS_18Fp8KVCacheDataTypeE1ELb1EEEvPT_PKS2_PKT0_S8_ifPKiSA_iPKfiiiSC_SC_iiiii)
        /*1628*/ 	.word	0x00000020


	//----- nvinfo : EIATTR_FRAME_SIZE
	.align		4
.L_993:
        /*162c*/ 	.byte	0x04, 0x11
        /*162e*/ 	.short	(.L_995 - .L_994)
	.align		4
.L_994:
        /*1630*/ 	.word	index@(_ZN4vllm25paged_attention_v1_kernelIthLi80ELi16ELi128ELNS_18Fp8KVCacheDataTypeE1ELb1EEEvPT_PKS2_PKT0_S8_ifPKiSA_iPKfiiiSC_SC_iiiii)
        /*1634*/ 	.word	0x00000000


	//----- nvinfo : EIATTR_REGCOUNT
	.align		4
.L_995:
        /*1638*/ 	.byte	0x04, 0x2f
        /*163a*/ 	.short	(.L_997 - .L_996)
	.align		4
.L_996:
        /*163c*/ 	.word	index@(_ZN4vllm25paged_attention_v1_kernelIthLi96ELi16ELi128ELNS_18Fp8KVCacheDataTypeE1ELb1EEEvPT_PKS2_PKT0_S8_ifPKiSA_iPKfiiiSC_SC_iiiii)
        /*1640*/ 	.word	0x00000020


	//----- nvinfo : EIATTR_FRAME_SIZE
	.align		4
.L_997:
        /*1644*/ 	.byte	0x04, 0x11
        /*1646*/ 	.short	(.L_999 - .L_998)
	.align		4
.L_998:
        /*1648*/ 	.word	index@(_ZN4vllm25paged_attention_v1_kernelIthLi96ELi16ELi128ELNS_18Fp8KVCacheDataTypeE1ELb1EEEvPT_PKS2_PKT0_S8_ifPKiSA_iPKfiiiSC_SC_iiiii)
        /*164c*/ 	.word	0x00000000


	//----- nvinfo : EIATTR_REGCOUNT
	.align		4
.L_999:
        /*1650*/ 	.byte	0x04, 0x2f
        /*1652*/ 	.short	(.L_1001 - .L_1000)
	.align		4
.L_1000:
        /*1654*/ 	.word	index@(_ZN4vllm25paged_attention_v1_kernelIthLi112ELi16ELi128ELNS_18Fp8KVCacheDataTypeE1ELb1EEEvPT_PKS2_PKT0_S8_ifPKiSA_iPKfiiiSC_SC_iiiii)
        /*1658*/ 	.word	0x00000020


	//----- nvinfo : EIATTR_FRAME_SIZE
	.align		4
.L_1001:
        /*165c*/ 	.byte	0x04, 0x11
        /*165e*/ 	.short	(.L_1003 - .L_1002)
	.align		4
.L_1002:
        /*1660*/ 	.word	index@(_ZN4vllm25paged_attention_v1_kernelIthLi112ELi16ELi128ELNS_18Fp8KVCacheDataTypeE1ELb1EEEvPT_PKS2_PKT0_S8_ifPKiSA_iPKfiiiSC_SC_iiiii)
        /*1664*/ 	.word	0x00000000


	//----- nvinfo : EIATTR_REGCOUNT
	.align		4
.L_1003:
        /*1668*/ 	.byte	0x04, 0x2f
        /*166a*/ 	.short	(.L_1005 - .L_1004)
	.align		4
.L_1004:
        /*166c*/ 	.word	index@(_ZN4vllm25paged_attention_v1_kernelIthLi120ELi16ELi128ELNS_18Fp8KVCacheDataTypeE1ELb1EEEvPT_PKS2_PKT0_S8_ifPKiSA_iPKfiiiSC_SC_iiiii)
        /*1670*/ 	.word	0x00000020


	//----- nvinfo : EIATTR_FRAME_SIZE
	.align		4
.L_1005:
        /*1674*/ 	.byte	0x04, 0x11
        /*1676*/ 	.short	(.L_1007 - .L_1006)
	.align		4
.L_1006:
        /*1678*/ 	.word	index@(_ZN4vllm25paged_attention_v1_kernelIthLi120ELi16ELi128ELNS_18Fp8KVCacheDataTypeE1ELb1EEEvPT_PKS2_PKT0_S8_ifPKiSA_iPKfiiiSC_SC_iiiii)
        /*167c*/ 	.word	0x00000000


	//----- nvinfo : EIATTR_REGCOUNT
	.align		4
.L_1007:
        /*1680*/ 	.byte	0x04, 0x2f
        /*1682*/ 	.short	(.L_1009 - .L_1008)
	.align		4
.L_1008:
        /*1684*/ 	.word	index@(_ZN4vllm25paged_attention_v1_kernelIthLi128ELi16ELi128ELNS_18Fp8KVCacheDataTypeE1ELb1EEEvPT_PKS2_PKT0_S8_ifPKiSA_iPKfiiiSC_SC_iiiii)
        /*1688*/ 	.word	0x00000020


	//----- nvinfo : EIATTR_FRAME_SIZE
	.align		4
.L_1009:
        /*168c*/ 	.byte	0x04, 0x11
        /*168e*/ 	.short	(.L_1011 - .L_1010)
	.align		4
.L_1010:
        /*1690*/ 	.word	index@(_ZN4vllm25paged_attention_v1_kernelIthLi128ELi16ELi128ELNS_18Fp8KVCacheDataTypeE1ELb1EEEvPT_PKS2_PKT0_S8_ifPKiSA_iPKfiiiSC_SC_iiiii)
        /*1694*/ 	.word	0x00000000


	//----- nvinfo : EIATTR_REGCOUNT
	.align		4
.L_1011:
        /*1698*/ 	.byte	0x04, 0x2f
        /*169a*/ 	.short	(.L_1013 - .L_1012)
	.align		4
.L_1012:
        /*169c*/ 	.word	index@(_ZN4vllm25paged_attention_v1_kernelIthLi192ELi16ELi128ELNS_18Fp8KVCacheDataTypeE1ELb1EEEvPT_PKS2_PKT0_S8_ifPKiSA_iPKfiiiSC_SC_iiiii)
        /*16a0*/ 	.word	0x00000020


	//----- nvinfo : EIATTR_FRAME_SIZE
	.align		4
.L_1013:
        /*16a4*/ 	.byte	0x04, 0x11
        /*16a6*/ 	.short	(.L_1015 - .L_1014)
	.align		4
.L_1014:
        /*16a8*/ 	.word	index@(_ZN4vllm25paged_attention_v1_kernelIthLi192ELi16ELi128ELNS_18Fp8KVCacheDataTypeE1ELb1EEEvPT_PKS2_PKT0_S8_ifPKiSA_iPKfiiiSC_SC_iiiii)
        /*16ac*/ 	.word	0x00000000


	//----- nvinfo : EIATTR_REGCOUNT
	.align		4
.L_1015:
        /*16b0*/ 	.byte	0x04, 0x2f
        /*16b2*/ 	.short	(.L_1017 - .L_1016)
	.align		4
.L_1016:
        /*16b4*/ 	.word	index@(_ZN4vllm25paged_attention_v1_kernelIthLi256ELi16ELi128ELNS_18Fp8KVCacheDataTypeE1ELb1EEEvPT_PKS2_PKT0_S8_ifPKiSA_iPKfiiiSC_SC_iiiii)
        /*16b8*/ 	.word	0x00000020


	//----- nvinfo : EIATTR_FRAME_SIZE
	.align		4
.L_1017:
        /*16bc*/ 	.byte	0x04, 0x11
        /*16be*/ 	.short	(.L_1019 - .L_1018)
	.align		4
.L_1018:
        /*16c0*/ 	.word	index@(_ZN4vllm25paged_attention_v1_kernelIthLi256ELi16ELi128ELNS_18Fp8KVCacheDataTypeE1ELb1EEEvPT_PKS2_PKT0_S8_ifPKiSA_iPKfiiiSC_SC_iiiii)
        /*16c4*/ 	.word	0x00000000


	//----- nvinfo : EIATTR_REGCOUNT
	.align		4
.L_1019:
        /*16c8*/ 	.byte	0x04, 0x2f
        /*16ca*/ 	.short	(.L_1021 - .L_1020)
	.align		4
.L_1020:
        /*16cc*/ 	.word	index@(_ZN4vllm25paged_attention_v1_kernelIthLi32ELi16ELi128ELNS_18Fp8KVCacheDataTypeE1ELb0EEEvPT_PKS2_PKT0_S8_ifPKiSA_iPKfiiiSC_SC_iiiii)
        /*16d0*/ 	.word	0x00000020


	//----- nvinfo : EIATTR_FRAME_SIZE
	.align		4
.L_1021:
        /*16d4*/ 	.byte	0x04, 0x11
        /*16d6*/ 	.short	(.L_1023 - .L_1022)
	.align		4
.L_1022:
        /*16d8*/ 	.word	index@(_ZN4vllm25paged_attention_v1_kernelIthLi32ELi16ELi128ELNS_18Fp8KVCacheDataTypeE1ELb0EEEvPT_PKS2_PKT0_S8_ifPKiSA_iPKfiiiSC_SC_iiiii)
        /*16dc*/ 	.word	0x00000000


	//----- nvinfo : EIATTR_REGCOUNT
	.align		4
.L_1023:
        /*16e0*/ 	.byte	0x04, 0x2f
        /*16e2*/ 	.short	(.L_1025 - .L_1024)
	.align		4
.L_1024:
        /*16e4*/ 	.word	index@(_ZN4vllm25paged_attention_v1_kernelIthLi64ELi16ELi128ELNS_18Fp8KVCacheDataTypeE1ELb0EEEvPT_PKS2_PKT0_S8_ifPKiSA_iPKfiiiSC_SC_iiiii)
        /*16e8*/ 	.word	0x00000020


	//----- nvinfo : EIATTR_FRAME_SIZE
	.align		4
.L_1025:
        /*16ec*/ 	.byte	0x04, 0x11
        /*16ee*/ 	.short	(.L_1027 - .L_1026)
	.align		4
.L_1026:
        /*16f0*/ 	.word	index@(_ZN4vllm25paged_attention_v1_kernelIthLi64ELi16ELi128ELNS_18Fp8KVCacheDataTypeE1ELb0EEEvPT_PKS2_PKT0_S8_ifPKiSA_iPKfiiiSC_SC_iiiii)
        /*16f4*/ 	.word	0x00000000


	//----- nvinfo : EIATTR_REGCOUNT
	.align		4
.L_1027:
        /*16f8*/ 	.byte	0x04, 0x2f
        /*16fa*/ 	.short	(.L_1029 - .L_1028)
	.align		4
.L_1028:
        /*16fc*/ 	.word	index@(_ZN4vllm25paged_attention_v1_kernelIthLi80ELi16ELi128ELNS_18Fp8KVCacheDataTypeE1ELb0EEEvPT_PKS2_PKT0_S8_ifPKiSA_iPKfiiiSC_SC_iiiii)
        /*1700*/ 	.word	0x00000020


	//----- nvinfo : EIATTR_FRAME_SIZE
	.align		4
.L_1029:
        /*1704*/ 	.byte	0x04, 0x11
        /*1706*/ 	.short	(.L_1031 - .L_1030)
	.align		4
.L_1030:
        /*1708*/ 	.word	index@(_ZN4vllm25paged_attention_v1_kernelIthLi80ELi16ELi128ELNS_18Fp8KVCacheDataTypeE1ELb0EEEvPT_PKS2_PKT0_S8_ifPKiSA_iPKfiiiSC_SC_iiiii)
        /*170c*/ 	.word	0x00000000


	//----- nvinfo : EIATTR_REGCOUNT
	.align		4
.L_1031:
        /*1710*/ 	.byte	0x04, 0x2f
        /*1712*/ 	.short	(.L_1033 - .L_1032)
	.align		4
.L_1032:
        /*1714*/ 	.word	index@(_ZN4vllm25paged_attention_v1_kernelIthLi96ELi16ELi128ELNS_18Fp8KVCacheDataTypeE1ELb0EEEvPT_PKS2_PKT0_S8_ifPKiSA_iPKfiiiSC_SC_iiiii)
        /*1718*/ 	.word	0x00000020


	//----- nvinfo : EIATTR_FRAME_SIZE
	.align		4
.L_1033:
        /*171c*/ 	.byte	0x04, 0x11
        /*171e*/ 	.short	(.L_1035 - .L_1034)
	.align		4
.L_1034:
        /*1720*/ 	.word	index@(_ZN4vllm25paged_attention_v1_kernelIthLi96ELi16ELi128ELNS_18Fp8KVCacheDataTypeE1ELb0EEEvPT_PKS2_PKT0_S8_ifPKiSA_iPKfiiiSC_SC_iiiii)
        /*1724*/ 	.word	0x00000000


	//----- nvinfo : EIATTR_REGCOUNT
	.align		4
.L_1035:
        /*1728*/ 	.byte	0x04, 0x2f
        /*172a*/ 	.short	(.L_1037 - .L_1036)
	.align		4
.L_1036:
        /*172c*/ 	.word	index@(_ZN4vllm25paged_attention_v1_kernelIthLi112ELi16ELi128ELNS_18Fp8KVCacheDataTypeE1ELb0EEEvPT_PKS2_PKT0_S8_ifPKiSA_iPKfiiiSC_SC_iiiii)
        /*1730*/ 	.word	0x00000020


	//----- nvinfo : EIATTR_FRAME_SIZE
	.align		4
.L_1037:
        /*1734*/ 	.byte	0x04, 0x11
        /*1736*/ 	.short	(.L_1039 - .L_1038)
	.align		4
.L_1038:
        /*1738*/ 	.word	index@(_ZN4vllm25paged_attention_v1_kernelIthLi112ELi16ELi128ELNS_18Fp8KVCacheDataTypeE1ELb0EEEvPT_PKS2_PKT0_S8_ifPKiSA_iPKfiiiSC_SC_iiiii)
        /*173c*/ 	.word	0x00000000


	//----- nvinfo : EIATTR_REGCOUNT
	.align		4
.L_1039:
        /*1740*/ 	.byte	0x04, 0x2f
        /*1742*/ 	.short	(.L_1041 - .L_1040)
	.align		4
.L_1040:
        /*1744*/ 	.word	index@(_ZN4vllm25paged_attention_v1_kernelIthLi120ELi16ELi128ELNS_18Fp8KVCacheDataTypeE1ELb0EEEvPT_PKS2_PKT0_S8_ifPKiSA_iPKfiiiSC_SC_iiiii)
        /*1748*/ 	.word	0x00000020


	//----- nvinfo : EIATTR_FRAME_SIZE
	.align		4
.L_1041:
        /*174c*/ 	.byte	0x04, 0x11
        /*174e*/ 	.short	(.L_1043 - .L_1042)
	.align		4
.L_1042:
        /*1750*/ 	.word	index@(_ZN4vllm25paged_attention_v1_kernelIthLi120ELi16ELi128ELNS_18Fp8KVCacheDataTypeE1ELb0EEEvPT_PKS2_PKT0_S8_ifPKiSA_iPKfiiiSC_SC_iiiii)
        /*1754*/ 	.word	0x00000000


	//----- nvinfo : EIATTR_REGCOUNT
	.align		4
.L_1043:
        /*1758*/ 	.byte	0x04, 0x2f
        /*175a*/ 	.short	(.L_1045 - .L_1044)
	.align		4
.L_1044:
        /*175c*/ 	.word	index@(_ZN4vllm25paged_attention_v1_kernelIthLi128ELi16ELi128ELNS_18Fp8KVCacheDataTypeE1ELb0EEEvPT_PKS2_PKT0_S8_ifPKiSA_iPKfiiiSC_SC_iiiii)
        /*1760*/ 	.word	0x00000020


	//----- nvinfo : EIATTR_FRAME_SIZE
	.align		4
.L_1045:
        /*1764*/ 	.byte	0x04, 0x11
        /*1766*/ 	.short	(.L_1047 - .L_1046)
	.align		4
.L_1046:
        /*1768*/ 	.word	index@(_ZN4vllm25paged_attention_v1_kernelIthLi128ELi16ELi128ELNS_18Fp8KVCacheDataTypeE1ELb0EEEvPT_PKS2_PKT0_S8_ifPKiSA_iPKfiiiSC_SC_iiiii)
        /*176c*/ 	.word	0x00000000


	//----- nvinfo : EIATTR_REGCOUNT
	.align		4
.L_1047:
        /*1770*/ 	.byte	0x04, 0x2f
        /*1772*/ 	.short	(.L_1049 - .L_1048)
	.align		4
.L_1048:
        /*1774*/ 	.word	index@(_ZN4vllm25paged_attention_v1_kernelIthLi192ELi16ELi128ELNS_18Fp8KVCacheDataTypeE1ELb0EEEvPT_PKS2_PKT0_S8_ifPKiSA_iPKfiiiSC_SC_iiiii)
        /*1778*/ 	.word	0x00000020


	//----- nvinfo : EIATTR_FRAME_SIZE
	.align		4
.L_1049:
        /*177c*/ 	.byte	0x04, 0x11
        /*177e*/ 	.short	(.L_1051 - .L_1050)
	.align		4
.L_1050:
        /*1780*/ 	.word	index@(_ZN4vllm25paged_attention_v1_kernelIthLi192ELi16ELi128ELNS_18Fp8KVCacheDataTypeE1ELb0EEEvPT_PKS2_PKT0_S8_ifPKiSA_iPKfiiiSC_SC_iiiii)
        /*1784*/ 	.word	0x00000000


	//----- nvinfo : EIATTR_REGCOUNT
	.align		4
.L_1051:
        /*1788*/ 	.byte	0x04, 0x2f
        /*178a*/ 	.short	(.L_1053 - .L_1052)
	.align		4
.L_1052:
        /*178c*/ 	.word	index@(_ZN4vllm25paged_attention_v1_kernelIthLi256ELi16ELi128ELNS_18Fp8KVCacheDataTypeE1ELb0EEEvPT_PKS2_PKT0_S8_ifPKiSA_iPKfiiiSC_SC_iiiii)
        /*1790*/ 	.word	0x00000020


	//----- nvinfo : EIATTR_FRAME_SIZE
	.align		4
.L_1053:
        /*1794*/ 	.byte	0x04, 0x11
        /*1796*/ 	.short	(.L_1055 - .L_1054)
	.align		4
.L_1054:
        /*1798*/ 	.word	index@(_ZN4vllm25paged_attention_v1_kernelIthLi256ELi16ELi128ELNS_18Fp8KVCacheDataTypeE1ELb0EEEvPT_PKS2_PKT0_S8_ifPKiSA_iPKfiiiSC_SC_iiiii)
        /*179c*/ 	.word	0x00000000


	//----- nvinfo : EIATTR_REGCOUNT
	.align		4
.L_1055:
        /*17a0*/ 	.byte	0x04, 0x2f
        /*17a2*/ 	.short	(.L_1057 - .L_1056)
	.align		4
.L_1056:
        /*17a4*/ 	.word	index@(_ZN4vllm25paged_attention_v1_kernelIthLi32ELi32ELi128ELNS_18Fp8KVCacheDataTypeE1ELb1EEEvPT_PKS2_PKT0_S8_ifPKiSA_iPKfiiiSC_SC_iiiii)
        /*17a8*/ 	.word	0x00000020


	//----- nvinfo : EIATTR_FRAME_SIZE
	.align		4
.L_1057:
        /*17ac*/ 	.byte	0x04, 0x11
        /*17ae*/ 	.short	(.L_1059 - .L_1058)
	.align		4
.L_1058:
        /*17b0*/ 	.word	index@(_ZN4vllm25paged_attention_v1_kernelIthLi32ELi32ELi128ELNS_18Fp8KVCacheDataTypeE1ELb1EEEvPT_PKS2_PKT0_S8_ifPKiSA_iPKfiiiSC_SC_iiiii)
        /*17b4*/ 	.word	0x00000000


	//----- nvinfo : EIATTR_REGCOUNT
	.align		4
.L_1059:
        /*17b8*/ 	.byte	0x04, 0x2f
        /*17ba*/ 	.short	(.L_1061 - .L_1060)
	.align		4
.L_1060:
        /*17bc*/ 	.word	index@(_ZN4vllm25paged_attention_v1_kernelIthLi64ELi32ELi128ELNS_18Fp8KVCacheDataTypeE1ELb1EEEvPT_PKS2_PKT0_S8_ifPKiSA_iPKfiiiSC_SC_iiiii)
        /*17c0*/ 	.word	0x00000020


	//----- nvinfo : EIATTR_FRAME_SIZE
	.align		4
.L_1061:
        /*17c4*/ 	.byte	0x04, 0x11
        /*17c6*/ 	.short	(.L_1063 - .L_1062)
	.align		4
.L_1062:
        /*17c8*/ 	.word	index@(_ZN4vllm25paged_attention_v1_kernelIthLi64ELi32ELi128ELNS_18Fp8KVCacheDataTypeE1ELb1EEEvPT_PKS2_PKT0_S8_ifPKiSA_iPKfiiiSC_SC_iiiii)
        /*17cc*/ 	.word	0x00000000


	//----- nvinfo : EIATTR_REGCOUNT
	.align		4
.L_1063:
        /*17d0*/ 	.byte	0x04, 0x2f
        /*17d2*/ 	.short	(.L_1065 - .L_1064)
	.align		4
.L_1064:
        /*17d4*/ 	.word	index@(_ZN4vllm25paged_attention_v1_kernelIthLi80ELi32ELi128ELNS_18Fp8KVCacheDataTypeE1ELb1EEEvPT_PKS2_PKT0_S8_ifPKiSA_iPKfiiiSC_SC_iiiii)
        /*17d8*/ 	.word	0x00000020


	//----- nvinfo : EIATTR_FRAME_SIZE
	.align		4
.L_1065:
        /*17dc*/ 	.byte	0x04, 0x11
        /*17de*/ 	.short	(.L_1067 - .L_1066)
	.align		4
.L_1066:
        /*17e0*/ 	.word	index@(_ZN4vllm25paged_attention_v1_kernelIthLi80ELi32ELi128ELNS_18Fp8KVCacheDataTypeE1ELb1EEEvPT_PKS2_PKT0_S8_ifPKiSA_iPKfiiiSC_SC_iiiii)
        /*17e4*/ 	.word	0x00000000


	//----- nvinfo : EIATTR_REGCOUNT
	.align		4
.L_1067:
        /*17e8*/ 	.byte	0x04, 0x2f
        /*17ea*/ 	.short	(.L_1069 - .L_1068)
	.align		4
.L_1068:
        /*17ec*/ 	.word	index@(_ZN4vllm25paged_attention_v1_kernelIthLi96ELi32ELi128ELNS_18Fp8KVCacheDataTypeE1ELb1EEEvPT_PKS2_PKT0_S8_ifPKiSA_iPKfiiiSC_SC_iiiii)
        /*17f0*/ 	.word	0x00000028


	//----- nvinfo : EIATTR_FRAME_SIZE
	.align		4
.L_1069:
        /*17f4*/ 	.byte	0x04, 0x11
        /*17f6*/ 	.short	(.L_1071 - .L_1070)
	.align		4
.L_1070:
        /*17f8*/ 	.word	index@(_ZN4vllm25paged_attention_v1_kernelIthLi96ELi32ELi128ELNS_18Fp8KVCacheDataTypeE1ELb1EEEvPT_PKS2_PKT0_S8_ifPKiSA_iPKfiiiSC_SC_iiiii)
        /*17fc*/ 	.word	0x00000000


	//----- nvinfo : EIATTR_REGCOUNT
	.align		4
.L_1071:
        /*1800*/ 	.byte	0x04, 0x2f
        /*1802*/ 	.short	(.L_1073 - .L_1072)
	.align		4
.L_1072:
        /*1804*/ 	.word	index@(_ZN4vllm25paged_attention_v1_kernelIthLi112ELi32ELi128ELNS_18Fp8KVCacheDataTypeE1ELb1EEEvPT_PKS2_PKT0_S8_ifPKiSA_iPKfiiiSC_SC_iiiii)
        /*1808*/ 	.word	0x00000020


	//----- nvinfo : EIATTR_FRAME_SIZE
	.align		4
.L_1073:
        /*180c*/ 	.byte	0x04, 0x11
        /*180e*/ 	.short	(.L_1075 - .L_1074)
	.align		4
.L_1074:
        /*1810*/ 	.word	index@(_ZN4vllm25paged_attention_v1_kernelIthLi112ELi32ELi128ELNS_18Fp8KVCacheDataTypeE1ELb1EEEvPT_PKS2_PKT0_S8_ifPKiSA_iPKfiiiSC_SC_iiiii)
        /*1814*/ 	.word	0x00000000


	//----- nvinfo : EIATTR_REGCOUNT
	.align		4
.L_1075:
        /*1818*/ 	.byte	0x04, 0x2f
        /*181a*/ 	.short	(.L_1077 - .L_1076)
	.align		4
.L_1076:
        /*181c*/ 	.word	index@(_ZN4vllm25paged_attention_v1_kernelIthLi120ELi32ELi128ELNS_18Fp8KVCacheDataTypeE1ELb1EEEvPT_PKS2_PKT0_S8_ifPKiSA_iPKfiiiSC_SC_iiiii)
        /*1820*/ 	.word	0x00000020


	//----- nvinfo : EIATTR_FRAME_SIZE
	.align		4
.L_1077:
        /*1824*/ 	.byte	0x04, 0x11
        /*1826*/ 	.short	(.L_1079 - .L_1078)
	.align		4
.L_1078:
        /*1828*/ 	.word	index@(_ZN4vllm25paged_attention_v1_kernelIthLi120ELi32ELi128ELNS_18Fp8KVCacheDataTypeE1ELb1EEEvPT_PKS2_PKT0_S8_ifPKiSA_iPKfiiiSC_SC_iiiii)
        /*182c*/ 	.word	0x00000000


	//----- nvinfo : EIATTR_REGCOUNT
	.align		4
.L_1079:
        /*1830*/ 	.byte	0x04, 0x2f
        /*1832*/ 	.short	(.L_1081 - .L_1080)
	.align		4
.L_1080:
        /*1834*/ 	.word	index@(_ZN4vllm25paged_attention_v1_kernelIthLi128ELi32ELi128ELNS_18Fp8KVCacheDataTypeE1ELb1EEEvPT_PKS2_PKT0_S8_ifPKiSA_iPKfiiiSC_SC_iiiii)
        /*1838*/ 	.word	0x00000028


	//----- nvinfo : EIATTR_FRAME_SIZE
	.align		4
.L_1081:
        /*183c*/ 	.byte	0x04, 0x11
        /*183e*/ 	.short	(.L_1083 - .L_1082)
	.align		4
.L_1082:
        /*1840*/ 	.word	index@(_ZN4vllm25paged_attention_v1_kernelIthLi128ELi32ELi128ELNS_18Fp8KVCacheDataTypeE1ELb1EEEvPT_PKS2_PKT0_S8_ifPKiSA_iPKfiiiSC_SC_iiiii)
        /*1844*/ 	.word	0x00000000


	//----- nvinfo : EIATTR_REGCOUNT
	.align		4
.L_1083:
        /*1848*/ 	.byte	0x04, 0x2f
        /*184a*/ 	.short	(.L_1085 - .L_1084)
	.align		4
.L_1084:
        /*184c*/ 	.word	index@(_ZN4vllm25paged_attention_v1_kernelIthLi192ELi32ELi128ELNS_18Fp8KVCacheDataTypeE1ELb1EEEvPT_PKS2_PKT0_S8_ifPKiSA_iPKfiiiSC_SC_iiiii)
        /*1850*/ 	.word	0x00000028


	//----- nvinfo : EIATTR_FRAME_SIZE
	.align		4
.L_1085:
        /*1854*/ 	.byte	0x04, 0x11
        /*1856*/ 	.short	(.L_1087 - .L_1086)
	.align		4
.L_1086:
        /*1858*/ 	.word	index@(_ZN4vllm25paged_attention_v1_kernelIthLi192ELi32ELi128ELNS_18Fp8KVCacheDataTypeE1ELb1EEEvPT_PKS2_PKT0_S8_ifPKiSA_iPKfiiiSC_SC_iiiii)
        /*185c*/ 	.word	0x00000000


	//----- nvinfo : EIATTR_REGCOUNT
	.align		4
.L_1087:
        /*1860*/ 	.byte	0x04, 0x2f
        /*1862*/ 	.short	(.L_1089 - .L_1088)
	.align		4
.L_1088:
        /*1864*/ 	.word	index@(_ZN4vllm25paged_attention_v1_kernelIthLi256ELi32ELi128ELNS_18Fp8KVCacheDataTypeE1ELb1EEEvPT_PKS2_PKT0_S8_ifPKiSA_iPKfiiiSC_SC_iiiii)
        /*1868*/ 	.word	0x00000037


	//----- nvinfo : EIATTR_FRAME_SIZE
	.align		4
.L_1089:
        /*186c*/ 	.byte	0x04, 0x11
        /*186e*/ 	.short	(.L_1091 - .L_1090)
	.align		4
.L_1090:
        /*1870*/ 	.word	index@(_ZN4vllm25paged_attention_v1_kernelIthLi256ELi32ELi128ELNS_18Fp8KVCacheDataTypeE1ELb1EEEvPT_PKS2_PKT0_S8_ifPKiSA_iPKfiiiSC_SC_iiiii)
        /*1874*/ 	.word	0x00000000


	//----- nvinfo : EIATTR_REGCOUNT
	.align		4
.L_1091:
        /*1878*/ 	.byte	0x04, 0x2f
        /*187a*/ 	.short	(.L_1093 - .L_1092)
	.align		4
.L_1092:
        /*187c*/ 	.word	index@(_ZN4vllm25paged_attention_v1_kernelIthLi32ELi32ELi128ELNS_18Fp8KVCacheDataTypeE1ELb0EEEvPT_PKS2_PKT0_S8_ifPKiSA_iPKfiiiSC_SC_iiiii)
        /*1880*/ 	.word	0x00000020


	//----- nvinfo : EIATTR_FRAME_SIZE
	.align		4
.L_1093:
        /*1884*/ 	.byte	0x04, 0x11
        /*1886*/ 	.short	(.L_1095 - .L_1094)
	.align		4
.L_1094:
        /*1888*/ 	.word	index@(_ZN4vllm25paged_attention_v1_kernelIthLi32ELi32ELi128ELNS_18Fp8KVCacheDataTypeE1ELb0EEEvPT_PKS2_PKT0_S8_ifPKiSA_iPKfiiiSC_SC_iiiii)
        /*188c*/ 	.word	0x00000000


	//----- nvinfo : EIATTR_REGCOUNT
	.align		4
.L_1095:
        /*1890*/ 	.byte	0x04, 0x2f
        /*1892*/ 	.short	(.L_1097 - .L_1096)
	.align		4
.L_1096:
        /*1894*/ 	.word	index@(_ZN4vllm25paged_attention_v1_kernelIthLi64ELi32ELi128ELNS_18Fp8KVCacheDataTypeE1ELb0EEEvPT_PKS2_PKT0_S8_ifPKiSA_iPKfiiiSC_SC_iiiii)
        /*1898*/ 	.word	0x00000020


	//----- nvinfo : EIATTR_FRAME_SIZE
	.align		4
.L_1097:
        /*189c*/ 	.byte	0x04, 0x11
        /*189e*/ 	.short	(.L_1099 - .L_1098)
	.align		4
.L_1098:
        /*18a0*/ 	.word	index@(_ZN4vllm25paged_attention_v1_kernelIthLi64ELi32ELi128ELNS_18Fp8KVCacheDataTypeE1ELb0EEEvPT_PKS2_PKT0_S8_ifPKiSA_iPKfiiiSC_SC_iiiii)
        /*18a4*/ 	.word	0x00000000


	//----- nvinfo : EIATTR_REGCOUNT
	.align		4
.L_1099:
        /*18a8*/ 	.byte	0x04, 0x2f
        /*18aa*/ 	.short	(.L_1101 - .L_1100)
	.align		4
.L_1100:
        /*18ac*/ 	.word	index@(_ZN4vllm25paged_attention_v1_kernelIthLi80ELi32ELi128ELNS_18Fp8KVCacheDataTypeE1ELb0EEEvPT_PKS2_PKT0_S8_ifPKiSA_iPKfiiiSC_SC_iiiii)
        /*18b0*/ 	.word	0x00000020


	//----- nvinfo : EIATTR_FRAME_SIZE
	.align		4
.L_1101:
        /*18b4*/ 	.byte	0x04, 0x11
        /*18b6*/ 	.short	(.L_1103 - .L_1102)
	.align		4
.L_1102:
        /*18b8*/ 	.word	index@(_ZN4vllm25paged_attention_v1_kernelIthLi80ELi32ELi128ELNS_18Fp8KVCacheDataTypeE1ELb0EEEvPT_PKS2_PKT0_S8_ifPKiSA_iPKfiiiSC_SC_iiiii)
        /*18bc*/ 	.word	0x00000000


	//----- nvinfo : EIATTR_REGCOUNT
	.align		4
.L_1103:
        /*18c0*/ 	.byte	0x04, 0x2f
        /*18c2*/ 	.short	(.L_1105 - .L_1104)
	.align		4
.L_1104:
        /*18c4*/ 	.word	index@(_ZN4vllm25paged_attention_v1_kernelIthLi96ELi32ELi128ELNS_18Fp8KVCacheDataTypeE1ELb0EEEvPT_PKS2_PKT0_S8_ifPKiSA_iPKfiiiSC_SC_iiiii)
        /*18c8*/ 	.word	0x00000020


	//----- nvinfo : EIATTR_FRAME_SIZE
	.align		4
.L_1105:
        /*18cc*/ 	.byte	0x04, 0x11
        /*18ce*/ 	.short	(.L_1107 - .L_1106)
	.align		4
.L_1106:
        /*18d0*/ 	.word	index@(_ZN4vllm25paged_attention_v1_kernelIthLi96ELi32ELi128ELNS_18Fp8KVCacheDataTypeE1ELb0EEEvPT_PKS2_PKT0_S8_ifPKiSA_iPKfiiiSC_SC_iiiii)
        /*18d4*/ 	.word	0x00000000


	//----- nvinfo : EIATTR_REGCOUNT
	.align		4
.L_1107:
        /*18d8*/ 	.byte	0x04, 0x2f
        /*18da*/ 	.short	(.L_1109 - .L_1108)
	.align		4
.L_1108:
        /*18dc*/ 	.word	index@(_ZN4vllm25paged_attention_v1_kernelIthLi112ELi32ELi128ELNS_18Fp8KVCacheDataTypeE1ELb0EEEvPT_PKS2_PKT0_S8_ifPKiSA_iPKfiiiSC_SC_iiiii)
        /*18e0*/ 	.word	0x00000020


	//----- nvinfo : EIATTR_FRAME_SIZE
	.align		4
.L_1109:
        /*18e4*/ 	.byte	0x04, 0x11
        /*18e6*/ 	.short	(.L_1111 - .L_1110)
	.align		4
.L_1110:
        /*18e8*/ 	.word	index@(_ZN4vllm25paged_attention_v1_kernelIthLi112ELi32ELi128ELNS_18Fp8KVCacheDataTypeE1ELb0EEEvPT_PKS2_PKT0_S8_ifPKiSA_iPKfiiiSC_SC_iiiii)
        /*18ec*/ 	.word	0x00000000


	//----- nvinfo : EIATTR_REGCOUNT
	.align		4
.L_1111:
        /*18f0*/ 	.byte	0x04, 0x2f
        /*18f2*/ 	.short	(.L_1113 - .L_1112)
	.align		4
.L_1112:
        /*18f4*/ 	.word	index@(_ZN4vllm25paged_attention_v1_kernelIthLi120ELi32ELi128ELNS_18Fp8KVCacheDataTypeE1ELb0EEEvPT_PKS2_PKT0_S8_ifPKiSA_iPKfiiiSC_SC_iiiii)
        /*18f8*/ 	.word	0x00000020


	//----- nvinfo : EIATTR_FRAME_SIZE
	.align		4
.L_1113:
        /*18fc*/ 	.byte	0x04, 0x11
        /*18fe*/ 	.short	(.L_1115 - .L_1114)
	.align		4
.L_1114:
        /*1900*/ 	.word	index@(_ZN4vllm25paged_attention_v1_kernelIthLi120ELi32ELi128ELNS_18Fp8KVCacheDataTypeE1ELb0EEEvPT_PKS2_PKT0_S8_ifPKiSA_iPKfiiiSC_SC_iiiii)
        /*1904*/ 	.word	0x00000000


	//----- nvinfo : EIATTR_REGCOUNT
	.align		4
.L_1115:
        /*1908*/ 	.byte	0x04, 0x2f
        /*190a*/ 	.short	(.L_1117 - .L_1116)
	.align		4
.L_1116:
        /*190c*/ 	.word	index@(_ZN4vllm25paged_attention_v1_kernelIthLi128ELi32ELi128ELNS_18Fp8KVCacheDataTypeE1ELb0EEEvPT_PKS2_PKT0_S8_ifPKiSA_iPKfiiiSC_SC_iiiii)
        /*1910*/ 	.word	0x00000020


	//----- nvinfo : EIATTR_FRAME_SIZE
	.align		4
.L_1117:
        /*1914*/ 	.byte	0x04, 0x11
        /*1916*/ 	.short	(.L_1119 - .L_1118)
	.align		4
.L_1118:
        /*1918*/ 	.word	index@(_ZN4vllm25paged_attention_v1_kernelIthLi128ELi32ELi128ELNS_18Fp8KVCacheDataTypeE1ELb0EEEvPT_PKS2_PKT0_S8_ifPKiSA_iPKfiiiSC_SC_iiiii)
        /*191c*/ 	.word	0x00000000


	//----- nvinfo : EIATTR_REGCOUNT
	.align		4
.L_1119:
        /*1920*/ 	.byte	0x04, 0x2f
        /*1922*/ 	.short	(.L_1121 - .L_1120)
	.align		4
.L_1120:
        /*1924*/ 	.word	index@(_ZN4vllm25paged_attention_v1_kernelIthLi192ELi32ELi128ELNS_18Fp8KVCacheDataTypeE1ELb0EEEvPT_PKS2_PKT0_S8_ifPKiSA_iPKfiiiSC_SC_iiiii)
        /*1928*/ 	.word	0x00000028


	//----- nvinfo : EIATTR_FRAME_SIZE
	.align		4
.L_1121:
        /*192c*/ 	.byte	0x04, 0x11
        /*192e*/ 	.short	(.L_1123 - .L_1122)
	.align		4
.L_1122:
        /*1930*/ 	.word	index@(_ZN4vllm25paged_attention_v1_kernelIthLi192ELi32ELi128ELNS_18Fp8KVCacheDataTypeE1ELb0EEEvPT_PKS2_PKT0_S8_ifPKiSA_iPKfiiiSC_SC_iiiii)
        /*1934*/ 	.word	0x00000000


	//----- nvinfo : EIATTR_REGCOUNT
	.align		4
.L_1123:
        /*1938*/ 	.byte	0x04, 0x2f
        /*193a*/ 	.short	(.L_1125 - .L_1124)
	.align		4
.L_1124:
        /*193c*/ 	.word	index@(_ZN4vllm25paged_attention_v1_kernelIthLi256ELi32ELi128ELNS_18Fp8KVCacheDataTypeE1ELb0EEEvPT_PKS2_PKT0_S8_ifPKiSA_iPKfiiiSC_SC_iiiii)
        /*1940*/ 	.word	0x0000002e


	//----- nvinfo : EIATTR_FRAME_SIZE
	.align		4
.L_1125:
        /*1944*/ 	.byte	0x04, 0x11
        /*1946*/ 	.short	(.L_1127 - .L_1126)
	.align		4
.L_1126:
        /*1948*/ 	.word	index@(_ZN4vllm25paged_attention_v1_kernelIthLi256ELi32ELi128ELNS_18Fp8KVCacheDataTypeE1ELb0EEEvPT_PKS2_PKT0_S8_ifPKiSA_iPKfiiiSC_SC_iiiii)
        /*194c*/ 	.word	0x00000000


	//----- nvinfo : EIATTR_REGCOUNT
	.align		4
.L_1127:
        /*1950*/ 	.byte	0x04, 0x2f
        /*1952*/ 	.short	(.L_1129 - .L_1128)
	.align		4
.L_1128:
        /*1954*/ 	.word	index@(_ZN4vllm25paged_attention_v1_kernelI13__nv_bfloat16hLi32ELi8ELi128ELNS_18Fp8KVCacheDataTypeE1ELb1EEEvPT_PKS3_PKT0_S9_ifPKiSB_iPKfiiiSD_SD_iiiii)
        /*1958*/ 	.word	0x00000020


	//----- nvinfo : EIATTR_FRAME_SIZE
	.align		4
.L_1129:
        /*195c*/ 	.byte	0x04, 0x11
        /*195e*/ 	.short	(.L_1131 - .L_1130)
	.align		4
.L_1130:
        /*1960*/ 	.word	index@(_ZN4vllm25paged_attention_v1_kernelI13__nv_bfloat16hLi32ELi8ELi128ELNS_18Fp8KVCacheDataTypeE1ELb1EEEvPT_PKS3_PKT0_S9_ifPKiSB_iPKfiiiSD_SD_iiiii)
        /*1964*/ 	.word	0x00000000


	//----- nvinfo : EIATTR_REGCOUNT
	.align		4
.L_1131:
        /*1968*/ 	.byte	0x04, 0x2f
        /*196a*/ 	.short	(.L_1133 - .L_1132)
	.align		4
.L_1132:
        /*196c*/ 	.word	index@(_ZN4vllm25paged_attention_v1_kernelI13__nv_bfloat16hLi64ELi8ELi128ELNS_18Fp8KVCacheDataTypeE1ELb1EEEvPT_PKS3_PKT0_S9_ifPKiSB_iPKfiiiSD_SD_iiiii)
        /*1970*/ 	.word	0x00000020


	//----- nvinfo : EIATTR_FRAME_SIZE
	.align		4
.L_1133:
        /*1974*/ 	.byte	0x04, 0x11
        /*1976*/ 	.short	(.L_1135 - .L_1134)
	.align		4
.L_1134:
        /*1978*/ 	.word	index@(_ZN4vllm25paged_attention_v1_kernelI13__nv_bfloat16hLi64ELi8ELi128ELNS_18Fp8KVCacheDataTypeE1ELb1EEEvPT_PKS3_PKT0_S9_ifPKiSB_iPKfiiiSD_SD_iiiii)
        /*197c*/ 	.word	0x00000000


	//----- nvinfo : EIATTR_REGCOUNT
	.align		4
.L_1135:
        /*1980*/ 	.byte	0x04, 0x2f
        /*1982*/ 	.short	(.L_1137 - .L_1136)
	.align		4
.L_1136:
        /*1984*/ 	.word	index@(_ZN4vllm25paged_attention_v1_kernelI13__nv_bfloat16hLi80ELi8ELi128ELNS_18Fp8KVCacheDataTypeE1ELb1EEEvPT_PKS3_PKT0_S9_ifPKiSB_iPKfiiiSD_SD_iiiii)
        /*1988*/ 	.word	0x00000020


	//----- nvinfo : EIATTR_FRAME_SIZE
	.align		4
.L_1137:
        /*198c*/ 	.byte	0x04, 0x11
        /*198e*/ 	.short	(.L_1139 - .L_1138)
	.align		4
.L_1138:
        /*1990*/ 	.word	index@(_ZN4vllm25paged_attention_v1_kernelI13__nv_bfloat16hLi80ELi8ELi128ELNS_18Fp8KVCacheDataTypeE1ELb1EEEvPT_PKS3_PKT0_S9_ifPKiSB_iPKfiiiSD_SD_iiiii)
        /*1994*/ 	.word	0x00000000


	//----- nvinfo : EIATTR_REGCOUNT
	.align		4
.L_1139:
        /*1998*/ 	.byte	0x04, 0x2f
        /*199a*/ 	.short	(.L_1141 - .L_1140)
	.align		4
.L_1140:
        /*199c*/ 	.word	index@(_ZN4vllm25paged_attention_v1_kernelI13__nv_bfloat16hLi96ELi8ELi128ELNS_18Fp8KVCacheDataTypeE1ELb1EEEvPT_PKS3_PKT0_S9_ifPKiSB_iPKfiiiSD_SD_iiiii)
        /*19a0*/ 	.word	0x00000020


	//----- nvinfo : EIATTR_FRAME_SIZE
	.align		4
.L_1141:
        /*19a4*/ 	.byte	0x04, 0x11
        /*19a6*/ 	.short	(.L_1143 - .L_1142)
	.align		4
.L_1142:
        /*19a8*/ 	.word	index@(_ZN4vllm25paged_attention_v1_kernelI13__nv_bfloat16hLi96ELi8ELi128ELNS_18Fp8KVCacheDataTypeE1ELb1EEEvPT_PKS3_PKT0_S9_ifPKiSB_iPKfiiiSD_SD_iiiii)
        /*19ac*/ 	.word	0x00000000


	//----- nvinfo : EIATTR_REGCOUNT
	.align		4
.L_1143:
        /*19b0*/ 	.byte	0x04, 0x2f
        /*19b2*/ 	.short	(.L_1145 - .L_1144)
	.align		4
.L_1144:
        /*19b4*/ 	.word	index@(_ZN4vllm25paged_attention_v1_kernelI13__nv_bfloat16hLi112ELi8ELi128ELNS_18Fp8KVCacheDataTypeE1ELb1EEEvPT_PKS3_PKT0_S9_ifPKiSB_iPKfiiiSD_SD_iiiii)
        /*19b8*/ 	.word	0x00000020


	//----- nvinfo : EIATTR_FRAME_SIZE
	.align		4
.L_1145:
        /*19bc*/ 	.byte	0x04, 0x11
        /*19be*/ 	.short	(.L_1147 - .L_1146)
	.align		4
.L_1146:
        /*19c0*/ 	.word	index@(_ZN4vllm25paged_attention_v1_kernelI13__nv_bfloat16hLi112ELi8ELi128ELNS_18Fp8KVCacheDataTypeE1ELb1EEEvPT_PKS3_PKT0_S9_ifPKiSB_iPKfiiiSD_SD_iiiii)
        /*19c4*/ 	.word	0x00000000


	//----- nvinfo : EIATTR_REGCOUNT
	.align		4
.L_1147:
        /*19c8*/ 	.byte	0x04, 0x2f
        /*19ca*/ 	.short	(.L_1149 - .L_1148)
	.align		4
.L_1148:
        /*19cc*/ 	.word	index@(_ZN4vllm25paged_attention_v1_kernelI13__nv_bfloat16hLi120ELi8ELi128ELNS_18Fp8KVCacheDataTypeE1ELb1EEEvPT_PKS3_PKT0_S9_ifPKiSB_iPKfiiiSD_SD_iiiii)
        /*19d0*/ 	.word	0x00000020


	//----- nvinfo : EIATTR_FRAME_SIZE
	.align		4
.L_1149:
        /*19d4*/ 	.byte	0x04, 0x11
        /*19d6*/ 	.short	(.L_1151 - .L_1150)
	.align		4
.L_1150:
        /*19d8*/ 	.word	index@(_ZN4vllm25paged_attention_v1_kernelI13__nv_bfloat16hLi120ELi8ELi128ELNS_18Fp8KVCacheDataTypeE1ELb1EEEvPT_PKS3_PKT0_S9_ifPKiSB_iPKfiiiSD_SD_iiiii)
        /*19dc*/ 	.word	0x00000000


	//----- nvinfo : EIATTR_REGCOUNT
	.align		4
.L_1151:
        /*19e0*/ 	.byte	0x04, 0x2f
        /*19e2*/ 	.short	(.L_1153 - .L_1152)
	.align		4
.L_1152:
        /*19e4*/ 	.word	index@(_ZN4vllm25paged_attention_v1_kernelI13__nv_bfloat16hLi128ELi8ELi128ELNS_18Fp8KVCacheDataTypeE1ELb1EEEvPT_PKS3_PKT0_S9_ifPKiSB_iPKfiiiSD_SD_iiiii)
        /*19e8*/ 	.word	0x00000020


	//----- nvinfo : EIATTR_FRAME_SIZE
	.align		4
.L_1153:
        /*19ec*/ 	.byte	0x04, 0x11
        /*19ee*/ 	.short	(.L_1155 - .L_1154)
	.align		4
.L_1154:
        /*19f0*/ 	.word	index@(_ZN4vllm25paged_attention_v1_kernelI13__nv_bfloat16hLi128ELi8ELi128ELNS_18Fp8KVCacheDataTypeE1ELb1EEEvPT_PKS3_PKT0_S9_ifPKiSB_iPKfiiiSD_SD_iiiii)
        /*19f4*/ 	.word	0x00000000


	//----- nvinfo : EIATTR_REGCOUNT
	.align		4
.L_1155:
        /*19f8*/ 	.byte	0x04, 0x2f
        /*19fa*/ 	.short	(.L_1157 - .L_1156)
	.align		4
.L_1156:
        /*19fc*/ 	.word	index@(_ZN4vllm25paged_attention_v1_kernelI13__nv_bfloat16hLi192ELi8ELi128ELNS_18Fp8KVCacheDataTypeE1ELb1EEEvPT_PKS3_PKT0_S9_ifPKiSB_iPKfiiiSD_SD_iiiii)
        /*1a00*/ 	.word	0x00000020


	//----- nvinfo : EIATTR_FRAME_SIZE
	.align		4
.L_1157:
        /*1a04*/ 	.byte	0x04, 0x11
        /*1a06*/ 	.short	(.L_1159 - .L_1158)
	.align		4
.L_1158:
        /*1a08*/ 	.word	index@(_ZN4vllm25paged_attention_v1_kernelI13__nv_bfloat16hLi192ELi8ELi128ELNS_18Fp8KVCacheDataTypeE1ELb1EEEvPT_PKS3_PKT0_S9_ifPKiSB_iPKfiiiSD_SD_iiiii)
        /*1a0c*/ 	.word	0x00000000


	//----- nvinfo : EIATTR_REGCOUNT
	.align		4
.L_1159:
        /*1a10*/ 	.byte	0x04, 0x2f
        /*1a12*/ 	.short	(.L_1161 - .L_1160)
	.align		4
.L_1160:
        /*1a14*/ 	.word	index@(_ZN4vllm25paged_attention_v1_kernelI13__nv_bfloat16hLi256ELi8ELi128ELNS_18Fp8KVCacheDataTypeE1ELb1EEEvPT_PKS3_PKT0_S9_ifPKiSB_iPKfiiiSD_SD_iiiii)
        /*1a18*/ 	.word	0x00000020


	//----- nvinfo : EIATTR_FRAME_SIZE
	.align		4
.L_1161:
        /*1a1c*/ 	.byte	0x04, 0x11
        /*1a1e*/ 	.short	(.L_1163 - .L_1162)
	.align		4
.L_1162:
        /*1a20*/ 	.word	index@(_ZN4vllm25paged_attention_v1_kernelI13__nv_bfloat16hLi256ELi8ELi128ELNS_18Fp8KVCacheDataTypeE1ELb1EEEvPT_PKS3_PKT0_S9_ifPKiSB_iPKfiiiSD_SD_iiiii)
        /*1a24*/ 	.word	0x00000000


	//----- nvinfo : EIATTR_REGCOUNT
	.align		4
.L_1163:
        /*1a28*/ 	.byte	0x04, 0x2f
        /*1a2a*/ 	.short	(.L_1165 - .L_1164)
	.align		4
.L_1164:
        /*1a2c*/ 	.word	index@(_ZN4vllm25paged_attention_v1_kernelI13__nv_bfloat16hLi32ELi8ELi128ELNS_18Fp8KVCacheDataTypeE1ELb0EEEvPT_PKS3_PKT0_S9_ifPKiSB_iPKfiiiSD_SD_iiiii)
        /*1a30*/ 	.word	0x00000020


	//----- nvinfo : EIATTR_FRAME_SIZE
	.align		4
.L_1165:
        /*1a34*/ 	.byte	0x04, 0x11
        /*1a36*/ 	.short	(.L_1167 - .L_1166)
	.align		4
.L_1166:
        /*1a38*/ 	.word	index@(_ZN4vllm25paged_attention_v1_kernelI13__nv_bfloat16hLi32ELi8ELi128ELNS_18Fp8KVCacheDataTypeE1ELb0EEEvPT_PKS3_PKT0_S9_ifPKiSB_iPKfiiiSD_SD_iiiii)
        /*1a3c*/ 	.word	0x00000000


	//----- nvinfo : EIATTR_REGCOUNT
	.align		4
.L_1167:
        /*1a40*/ 	.byte	0x04, 0x2f
        /*1a42*/ 	.short	(.L_1169 - .L_1168)
	.align		4
.L_1168:
        /*1a44*/ 	.word	index@(_ZN4vllm25paged_attention_v1_kernelI13__nv_bfloat16hLi64ELi8ELi128ELNS_18Fp8KVCacheDataTypeE1ELb0EEEvPT_PKS3_PKT0_S9_ifPKiSB_iPKfiiiSD_SD_iiiii)
        /*1a48*/ 	.word	0x00000020


	//----- nvinfo : EIATTR_FRAME_SIZE
	.align		4
.L_1169:
        /*1a4c*/ 	.byte	0x04, 0x11
        /*1a4e*/ 	.short	(.L_1171 - .L_1170)
	.align		4
.L_1170:
        /*1a50*/ 	.word	index@(_ZN4vllm25paged_attention_v1_kernelI13__nv_bfloat16hLi64ELi8ELi128ELNS_18Fp8KVCacheDataTypeE1ELb0EEEvPT_PKS3_PKT0_S9_ifPKiSB_iPKfiiiSD_SD_iiiii)
        /*1a54*/ 	.word	0x00000000


	//----- nvinfo : EIATTR_REGCOUNT
	.align		4
.L_1171:
        /*1a58*/ 	.byte	0x04, 0x2f
        /*1a5a*/ 	.short	(.L_1173 - .L_1172)
	.align		4
.L_1172:
        /*1a5c*/ 	.word	index@(_ZN4vllm25paged_attention_v1_kernelI13__nv_bfloat16hLi80ELi8ELi128ELNS_18Fp8KVCacheDataTypeE1ELb0EEEvPT_PKS3_PKT0_S9_ifPKiSB_iPKfiiiSD_SD_iiiii)
        /*1a60*/ 	.word	0x00000020


	//----- nvinfo : EIATTR_FRAME_SIZE
	.align		4
.L_1173:
        /*1a64*/ 	.byte	0x04, 0x11
        /*1a66*/ 	.short	(.L_1175 - .L_1174)
	.align		4
.L_1174:
        /*1a68*/ 	.word	index@(_ZN4vllm25paged_attention_v1_kernelI13__nv_bfloat16hLi80ELi8ELi128ELNS_18Fp8KVCacheDataTypeE1ELb0EEEvPT_PKS3_PKT0_S9_ifPKiSB_iPKfiiiSD_SD_iiiii)
        /*1a6c*/ 	.word	0x00000000


	//----- nvinfo : EIATTR_REGCOUNT
	.align		4
.L_1175:
        /*1a70*/ 	.byte	0x04, 0x2f
        /*1a72*/ 	.short	(.L_1177 - .L_1176)
	.align		4
.L_1176:
        /*1a74*/ 	.word	index@(_ZN4vllm25paged_attention_v1_kernelI13__nv_bfloat16hLi96ELi8ELi128ELNS_18Fp8KVCacheDataTypeE1ELb0EEEvPT_PKS3_PKT0_S9_ifPKiSB_iPKfiiiSD_SD_iiiii)
        /*1a78*/ 	.word	0x00000020


	//----- nvinfo : EIATTR_FRAME_SIZE
	.align		4
.L_1177:
        /*1a7c*/ 	.byte	0x04, 0x11
        /*1a7e*/ 	.short	(.L_1179 - .L_1178)
	.align		4
.L_1178:
        /*1a80*/ 	.word	index@(_ZN4vllm25paged_attention_v1_kernelI13__nv_bfloat16hLi96ELi8ELi128ELNS_18Fp8KVCacheDataTypeE1ELb0EEEvPT_PKS3_PKT0_S9_ifPKiSB_iPKfiiiSD_SD_iiiii)
        /*1a84*/ 	.word	0x00000000


	//----- nvinfo : EIATTR_REGCOUNT
	.align		4
.L_1179:
        /*1a88*/ 	.byte	0x04, 0x2f
        /*1a8a*/ 	.short	(.L_1181 - .L_1180)
	.align		4
.L_1180:
        /*1a8c*/ 	.word	index@(_ZN4vllm25paged_attention_v1_kernelI13__nv_bfloat16hLi112ELi8ELi128ELNS_18Fp8KVCacheDataTypeE1ELb0EEEvPT_PKS3_PKT0_S9_ifPKiSB_iPKfiiiSD_SD_iiiii)
        /*1a90*/ 	.word	0x00000020


	//----- nvinfo : EIATTR_FRAME_SIZE
	.align		4
.L_1181:
        /*1a94*/ 	.byte	0x04, 0x11
        /*1a96*/ 	.short	(.L_1183 - .L_1182)
	.align		4
.L_1182:
        /*1a98*/ 	.word	index@(_ZN4vllm25paged_attention_v1_kernelI13__nv_bfloat16hLi112ELi8ELi128ELNS_18Fp8KVCacheDataTypeE1ELb0EEEvPT_PKS3_PKT0_S9_ifPKiSB_iPKfiiiSD_SD_iiiii)
        /*1a9c*/ 	.word	0x00000000


	//----- nvinfo : EIATTR_REGCOUNT
	.align		4
.L_1183:
        /*1aa0*/ 	.byte	0x04, 0x2f
        /*1aa2*/ 	.short	(.L_1185 - .L_1184)
	.align		4
.L_1184:
        /*1aa4*/ 	.word	index@(_ZN4vllm25paged_attention_v1_kernelI13__nv_bfloat16hLi120ELi8ELi128ELNS_18Fp8KVCacheDataTypeE1ELb0EEEvPT_PKS3_PKT0_S9_ifPKiSB_iPKfiiiSD_SD_iiiii)
        /*1aa8*/ 	.word	0x00000020


	//----- nvinfo : EIATTR_FRAME_SIZE
	.align		4
.L_1185:
        /*1aac*/ 	.byte	0x04, 0x11
        /*1aae*/ 	.short	(.L_1187 - .L_1186)
	.align		4
.L_1186:
        /*1ab0*/ 	.word	index@(_ZN4vllm25paged_attention_v1_kernelI13__nv_bfloat16hLi120ELi8ELi128ELNS_18Fp8KVCacheDataTypeE1ELb0EEEvPT_PKS3_PKT0_S9_ifPKiSB_iPKfiiiSD_SD_iiiii)
        /*1ab4*/ 	.word	0x00000000


	//----- nvinfo : EIATTR_REGCOUNT
	.align		4
.L_1187:
        /*1ab8*/ 	.byte	0x04, 0x2f
        /*1aba*/ 	.short	(.L_1189 - .L_1188)
	.align		4
.L_1188:
        /*1abc*/ 	.word	index@(_ZN4vllm25paged_attention_v1_kernelI13__nv_bfloat16hLi128ELi8ELi128ELNS_18Fp8KVCacheDataTypeE1ELb0EEEvPT_PKS3_PKT0_S9_ifPKiSB_iPKfiiiSD_SD_iiiii)
        /*1ac0*/ 	.word	0x00000020


	//----- nvinfo : EIATTR_FRAME_SIZE
	.align		4
.L_1189:
        /*1ac4*/ 	.byte	0x04, 0x11
        /*1ac6*/ 	.short	(.L_1191 - .L_1190)
	.align		4
.L_1190:
        /*1ac8*/ 	.word	index@(_ZN4vllm25paged_attention_v1_kernelI13__nv_bfloat16hLi128ELi8ELi128ELNS_18Fp8KVCacheDataTypeE1ELb0EEEvPT_PKS3_PKT0_S9_ifPKiSB_iPKfiiiSD_SD_iiiii)
        /*1acc*/ 	.word	0x00000000


	//----- nvinfo : EIATTR_REGCOUNT
	.align		4
.L_1191:
        /*1ad0*/ 	.byte	0x04, 0x2f
        /*1ad2*/ 	.short	(.L_1193 - .L_1192)
	.align		4
.L_1192:
        /*1ad4*/ 	.word	index@(_ZN4vllm25paged_attention_v1_kernelI13__nv_bfloat16hLi192ELi8ELi128ELNS_18Fp8KVCacheDataTypeE1ELb0EEEvPT_PKS3_PKT0_S9_ifPKiSB_iPKfiiiSD_SD_iiiii)
        /*1ad8*/ 	.word	0x00000020


	//----- nvinfo : EIATTR_FRAME_SIZE
	.align		4
.L_1193:
        /*1adc*/ 	.byte	0x04, 0x11
        /*1ade*/ 	.short	(.L_1195 - .L_1194)
	.align		4
.L_1194:
        /*1ae0*/ 	.word	index@(_ZN4vllm25paged_attention_v1_kernelI13__nv_bfloat16hLi192ELi8ELi128ELNS_18Fp8KVCacheDataTypeE1ELb0EEEvPT_PKS3_PKT0_S9_ifPKiSB_iPKfiiiSD_SD_iiiii)
        /*1ae4*/ 	.word	0x00000000


	//----- nvinfo : EIATTR_REGCOUNT
	.align		4
.L_1195:
        /*1ae8*/ 	.byte	0x04, 0x2f
        /*1aea*/ 	.short	(.L_1197 - .L_1196)
	.align		4
.L_1196:
        /*1aec*/ 	.word	index@(_ZN4vllm25paged_attention_v1_kernelI13__nv_bfloat16hLi256ELi8ELi128ELNS_18Fp8KVCacheDataTypeE1ELb0EEEvPT_PKS3_PKT0_S9_ifPKiSB_iPKfiiiSD_SD_iiiii)
        /*1af0*/ 	.word	0x00000020


	//----- nvinfo : EIATTR_FRAME_SIZE
	.align		4
.L_1197:
        /*1af4*/ 	.byte	0x04, 0x11
        /*1af6*/ 	.short	(.L_1199 - .L_1198)
	.align		4
.L_1198:
        /*1af8*/ 	.word	index@(_ZN4vllm25paged_attention_v1_kernelI13__nv_bfloat16hLi256ELi8ELi128ELNS_18Fp8KVCacheDataTypeE1ELb0EEEvPT_PKS3_PKT0_S9_ifPKiSB_iPKfiiiSD_SD_iiiii)
        /*1afc*/ 	.word	0x00000000


	//----- nvinfo : EIATTR_REGCOUNT
	.align		4
.L_1199:
        /*1b00*/ 	.byte	0x04, 0x2f
        /*1b02*/ 	.short	(.L_1201 - .L_1200)
	.align		4
.L_1200:
        /*1b04*/ 	.word	index@(_ZN4vllm25paged_attention_v1_kernelI13__nv_bfloat16hLi32ELi16ELi128ELNS_18Fp8KVCacheDataTypeE1ELb1EEEvPT_PKS3_PKT0_S9_ifPKiSB_iPKfiiiSD_SD_iiiii)
        /*1b08*/ 	.word	0x00000020


	//----- nvinfo : EIATTR_FRAME_SIZE
	.align		4
.L_1201:
        /*1b0c*/ 	.byte	0x04, 0x11
        /*1b0e*/ 	.short	(.L_1203 - .L_1202)
	.align		4
.L_1202:
        /*1b10*/ 	.word	index@(_ZN4vllm25paged_attention_v1_kernelI13__nv_bfloat16hLi32ELi16ELi128ELNS_18Fp8KVCacheDataTypeE1ELb1EEEvPT_PKS3_PKT0_S9_ifPKiSB_iPKfiiiSD_SD_iiiii)
        /*1b14*/ 	.word	0x00000000


	//----- nvinfo : EIATTR_REGCOUNT
	.align		4
.L_1203:
        /*1b18*/ 	.byte	0x04, 0x2f
        /*1b1a*/ 	.short	(.L_1205 - .L_1204)
	.align		4
.L_1204:
        /*1b1c*/ 	.word	index@(_ZN4vllm25paged_attention_v1_kernelI13__nv_bfloat16hLi64ELi16ELi128ELNS_18Fp8KVCacheDataTypeE1ELb1EEEvPT_PKS3_PKT0_S9_ifPKiSB_iPKfiiiSD_SD_iiiii)
        /*1b20*/ 	.word	0x00000020


	//----- nvinfo : EIATTR_FRAME_SIZE
	.align		4
.L_1205:
        /*1b24*/ 	.byte	0x04, 0x11
        /*1b26*/ 	.short	(.L_1207 - .L_1206)
	.align		4
.L_1206:
        /*1b28*/ 	.word	index@(_ZN4vllm25paged_attention_v1_kernelI13__nv_bfloat16hLi64ELi16ELi128ELNS_18Fp8KVCacheDataTypeE1ELb1EEEvPT_PKS3_PKT0_S9_ifPKiSB_iPKfiiiSD_SD_iiiii)
        /*1b2c*/ 	.word	0x00000000


	//----- nvinfo : EIATTR_REGCOUNT
	.align		4
.L_1207:
        /*1b30*/ 	.byte	0x04, 0x2f
        /*1b32*/ 	.short	(.L_1209 - .L_1208)
	.align		4
.L_1208:
        /*1b34*/ 	.word	index@(_ZN4vllm25paged_attention_v1_kernelI13__nv_bfloat16hLi80ELi16ELi128ELNS_18Fp8KVCacheDataTypeE1ELb1EEEvPT_PKS3_PKT0_S9_ifPKiSB_iPKfiiiSD_SD_iiiii)
        /*1b38*/ 	.word	0x00000020


	//----- nvinfo : EIATTR_FRAME_SIZE
	.align		4
.L_1209:
        /*1b3c*/ 	.byte	0x04, 0x11
        /*1b3e*/ 	.short	(.L_1211 - .L_1210)
	.align		4
.L_1210:
        /*1b40*/ 	.word	index@(_ZN4vllm25paged_attention_v1_kernelI13__nv_bfloat16hLi80ELi16ELi128ELNS_18Fp8KVCacheDataTypeE1ELb1EEEvPT_PKS3_PKT0_S9_ifPKiSB_iPKfiiiSD_SD_iiiii)
        /*1b44*/ 	.word	0x00000000


	//----- nvinfo : EIATTR_REGCOUNT
	.align		4
.L_1211:
        /*1b48*/ 	.byte	0x04, 0x2f
        /*1b4a*/ 	.short	(.L_1213 - .L_1212)
	.align		4
.L_1212:
        /*1b4c*/ 	.word	index@(_ZN4vllm25paged_attention_v1_kernelI13__nv_bfloat16hLi96ELi16ELi128ELNS_18Fp8KVCacheDataTypeE1ELb1EEEvPT_PKS3_PKT0_S9_ifPKiSB_iPKfiiiSD_SD_iiiii)
        /*1b50*/ 	.word	0x00000020


	//----- nvinfo : EIATTR_FRAME_SIZE
	.align		4
.L_1213:
        /*1b54*/ 	.byte	0x04, 0x11
        /*1b56*/ 	.short	(.L_1215 - .L_1214)
	.align		4
.L_1214:
        /*1b58*/ 	.word	index@(_ZN4vllm25paged_attention_v1_kernelI13__nv_bfloat16hLi96ELi16ELi128ELNS_18Fp8KVCacheDataTypeE1ELb1EEEvPT_PKS3_PKT0_S9_ifPKiSB_iPKfiiiSD_SD_iiiii)
        /*1b5c*/ 	.word	0x00000000


	//----- nvinfo : EIATTR_REGCOUNT
	.align		4
.L_1215:
        /*1b60*/ 	.byte	0x04, 0x2f
        /*1b62*/ 	.short	(.L_1217 - .L_1216)
	.align		4
.L_1216:
        /*1b64*/ 	.word	index@(_ZN4vllm25paged_attention_v1_kernelI13__nv_bfloat16hLi112ELi16ELi128ELNS_18Fp8KVCacheDataTypeE1ELb1EEEvPT_PKS3_PKT0_S9_ifPKiSB_iPKfiiiSD_SD_iiiii)
        /*1b68*/ 	.word	0x00000020


	//----- nvinfo : EIATTR_FRAME_SIZE
	.align		4
.L_1217:
        /*1b6c*/ 	.byte	0x04, 0x11
        /*1b6e*/ 	.short	(.L_1219 - .L_1218)
	.align		4
.L_1218:
        /*1b70*/ 	.word	index@(_ZN4vllm25paged_attention_v1_kernelI13__nv_bfloat16hLi112ELi16ELi128ELNS_18Fp8KVCacheDataTypeE1ELb1EEEvPT_PKS3_PKT0_S9_ifPKiSB_iPKfiiiSD_SD_iiiii)
        /*1b74*/ 	.word	0x00000000


	//----- nvinfo : EIATTR_REGCOUNT
	.align		4
.L_1219:
        /*1b78*/ 	.byte	0x04, 0x2f
        /*1b7a*/ 	.short	(.L_1221 - .L_1220)
	.align		4
.L_1220:
        /*1b7c*/ 	.word	index@(_ZN4vllm25paged_attention_v1_kernelI13__nv_bfloat16hLi120ELi16ELi128ELNS_18Fp8KVCacheDataTypeE1ELb1EEEvPT_PKS3_PKT0_S9_ifPKiSB_iPKfiiiSD_SD_iiiii)
        /*1b80*/ 	.word	0x00000020


	//----- nvinfo : EIATTR_FRAME_SIZE
	.align		4
.L_1221:
        /*1b84*/ 	.byte	0x04, 0x11
        /*1b86*/ 	.short	(.L_1223 - .L_1222)
	.align		4
.L_1222:
        /*1b88*/ 	.word	index@(_ZN4vllm25paged_attention_v1_kernelI13__nv_bfloat16hLi120ELi16ELi128ELNS_18Fp8KVCacheDataTypeE1ELb1EEEvPT_PKS3_PKT0_S9_ifPKiSB_iPKfiiiSD_SD_iiiii)
        /*1b8c*/ 	.word	0x00000000


	//----- nvinfo : EIATTR_REGCOUNT
	.align		4
.L_1223:
        /*1b90*/ 	.byte	0x04, 0x2f
        /*1b92*/ 	.short	(.L_1225 - .L_1224)
	.align		4
.L_1224:
        /*1b94*/ 	.word	index@(_ZN4vllm25paged_attention_v1_kernelI13__nv_bfloat16hLi128ELi16ELi128ELNS_18Fp8KVCacheDataTypeE1ELb1EEEvPT_PKS3_PKT0_S9_ifPKiSB_iPKfiiiSD_SD_iiiii)
        /*1b98*/ 	.word	0x00000020


	//----- nvinfo : EIATTR_FRAME_SIZE
	.align		4
.L_1225:
        /*1b9c*/ 	.byte	0x04, 0x11
        /*1b9e*/ 	.short	(.L_1227 - .L_1226)
	.align		4
.L_1226:
        /*1ba0*/ 	.word	index@(_ZN4vllm25paged_attention_v1_kernelI13__nv_bfloat16hLi128ELi16ELi128ELNS_18Fp8KVCacheDataTypeE1ELb1EEEvPT_PKS3_PKT0_S9_ifPKiSB_iPKfiiiSD_SD_iiiii)
        /*1ba4*/ 	.word	0x00000000


	//----- nvinfo : EIATTR_REGCOUNT
	.align		4
.L_1227:
        /*1ba8*/ 	.byte	0x04, 0x2f
        /*1baa*/ 	.short	(.L_1229 - .L_1228)
	.align		4
.L_1228:
        /*1bac*/ 	.word	index@(_ZN4vllm25paged_attention_v1_kernelI13__nv_bfloat16hLi192ELi16ELi128ELNS_18Fp8KVCacheDataTypeE1ELb1EEEvPT_PKS3_PKT0_S9_ifPKiSB_iPKfiiiSD_SD_iiiii)
        /*1bb0*/ 	.word	0x00000020


	//----- nvinfo : EIATTR_FRAME_SIZE
	.align		4
.L_1229:
        /*1bb4*/ 	.byte	0x04, 0x11
        /*1bb6*/ 	.short	(.L_1231 - .L_1230)
	.align		4
.L_1230:
        /*1bb8*/ 	.word	index@(_ZN4vllm25paged_attention_v1_kernelI13__nv_bfloat16hLi192ELi16ELi128ELNS_18Fp8KVCacheDataTypeE1ELb1EEEvPT_PKS3_PKT0_S9_ifPKiSB_iPKfiiiSD_SD_iiiii)
        /*1bbc*/ 	.word	0x00000000


	//----- nvinfo : EIATTR_REGCOUNT
	.align		4
.L_1231:
        /*1bc0*/ 	.byte	0x04, 0x2f
        /*1bc2*/ 	.short	(.L_1233 - .L_1232)
	.align		4
.L_1232:
        /*1bc4*/ 	.word	index@(_ZN4vllm25paged_attention_v1_kernelI13__nv_bfloat16hLi256ELi16ELi128ELNS_18Fp8KVCacheDataTypeE1ELb1EEEvPT_PKS3_PKT0_S9_ifPKiSB_iPKfiiiSD_SD_iiiii)
        /*1bc8*/ 	.word	0x00000020


	//----- nvinfo : EIATTR_FRAME_SIZE
	.align		4
.L_1233:
        /*1bcc*/ 	.byte	0x04, 0x11
        /*1bce*/ 	.short	(.L_1235 - .L_1234)
	.align		4
.L_1234:
        /*1bd0*/ 	.word	index@(_ZN4vllm25paged_attention_v1_kernelI13__nv_bfloat16hLi256ELi16ELi128ELNS_18Fp8KVCacheDataTypeE1ELb1EEEvPT_PKS3_PKT0_S9_ifPKiSB_iPKfiiiSD_SD_iiiii)
        /*1bd4*/ 	.word	0x00000000


	//----- nvinfo : EIATTR_REGCOUNT
	.align		4
.L_1235:
        /*1bd8*/ 	.byte	0x04, 0x2f
        /*1bda*/ 	.short	(.L_1237 - .L_1236)
	.align		4
.L_1236:
        /*1bdc*/ 	.word	index@(_ZN4vllm25paged_attention_v1_kernelI13__nv_bfloat16hLi32ELi16ELi128ELNS_18Fp8KVCacheDataTypeE1ELb0EEEvPT_PKS3_PKT0_S9_ifPKiSB_iPKfiiiSD_SD_iiiii)
        /*1be0*/ 	.word	0x00000020


	//----- nvinfo : EIATTR_FRAME_SIZE
	.align		4
.L_1237:
        /*1be4*/ 	.byte	0x04, 0x11
        /*1be6*/ 	.short	(.L_1239 - .L_1238)
	.align		4
.L_1238:
        /*1be8*/ 	.word	index@(_ZN4vllm25paged_attention_v1_kernelI13__nv_bfloat16hLi32ELi16ELi128ELNS_18Fp8KVCacheDataTypeE1ELb0EEEvPT_PKS3_PKT0_S9_ifPKiSB_iPKfiiiSD_SD_iiiii)
        /*1bec*/ 	.word	0x00000000


	//----- nvinfo : EIATTR_REGCOUNT
	.align		4
.L_1239:
        /*1bf0*/ 	.byte	0x04, 0x2f
        /*1bf2*/ 	.short	(.L_1241 - .L_1240)
	.align		4
.L_1240:
        /*1bf4*/ 	.word	index@(_ZN4vllm25paged_attention_v1_kernelI13__nv_bfloat16hLi64ELi16ELi128ELNS_18Fp8KVCacheDataTypeE1ELb0EEEvPT_PKS3_PKT0_S9_ifPKiSB_iPKfiiiSD_SD_iiiii)
        /*1bf8*/ 	.word	0x00000020


	//----- nvinfo : EIATTR_FRAME_SIZE
	.align		4
.L_1241:
        /*1bfc*/ 	.byte	0x04, 0x11
        /*1bfe*/ 	.short	(.L_1243 - .L_1242)
	.align		4
.L_1242:
        /*1c00*/ 	.word	index@(_ZN4vllm25paged_attention_v1_kernelI13__nv_bfloat16hLi64ELi16ELi128ELNS_18Fp8KVCacheDataTypeE1ELb0EEEvPT_PKS3_PKT0_S9_ifPKiSB_iPKfiiiSD_SD_iiiii)
        /*1c04*/ 	.word	0x00000000


	//----- nvinfo : EIATTR_REGCOUNT
	.align		4
.L_1243:
        /*1c08*/ 	.byte	0x04, 0x2f
        /*1c0a*/ 	.short	(.L_1245 - .L_1244)
	.align		4
.L_1244:
        /*1c0c*/ 	.word	index@(_ZN4vllm25paged_attention_v1_kernelI13__nv_bfloat16hLi80ELi16ELi128ELNS_18Fp8KVCacheDataTypeE1ELb0EEEvPT_PKS3_PKT0_S9_ifPKiSB_iPKfiiiSD_SD_iiiii)
        /*1c10*/ 	.word	0x00000020


	//----- nvinfo : EIATTR_FRAME_SIZE
	.align		4
.L_1245:
        /*1c14*/ 	.byte	0x04, 0x11
        /*1c16*/ 	.short	(.L_1247 - .L_1246)
	.align		4
.L_1246:
        /*1c18*/ 	.word	index@(_ZN4vllm25paged_attention_v1_kernelI13__nv_bfloat16hLi80ELi16ELi128ELNS_18Fp8KVCacheDataTypeE1ELb0EEEvPT_PKS3_PKT0_S9_ifPKiSB_iPKfiiiSD_SD_iiiii)
        /*1c1c*/ 	.word	0x00000000


	//----- nvinfo : EIATTR_REGCOUNT
	.align		4
.L_1247:
        /*1c20*/ 	.byte	0x04, 0x2f
        /*1c22*/ 	.short	(.L_1249 - .L_1248)
	.align		4
.L_1248:
        /*1c24*/ 	.word	index@(_ZN4vllm25paged_attention_v1_kernelI13__nv_bfloat16hLi96ELi16ELi128ELNS_18Fp8KVCacheDataTypeE1ELb0EEEvPT_PKS3_PKT0_S9_ifPKiSB_iPKfiiiSD_SD_iiiii)
        /*1c28*/ 	.word	0x00000020


	//----- nvinfo : EIATTR_FRAME_SIZE
	.align		4
.L_1249:
        /*1c2c*/ 	.byte	0x04, 0x11
        /*1c2e*/ 	.short	(.L_1251 - .L_1250)
	.align		4
.L_1250:
        /*1c30*/ 	.word	index@(_ZN4vllm25paged_attention_v1_kernelI13__nv_bfloat16hLi96ELi16ELi128ELNS_18Fp8KVCacheDataTypeE1ELb0EEEvPT_PKS3_PKT0_S9_ifPKiSB_iPKfiiiSD_SD_iiiii)
        /*1c34*/ 	.word	0x00000000


	//----- nvinfo : EIATTR_REGCOUNT
	.align		4
.L_1251:
        /*1c38*/ 	.byte	0x04, 0x2f
        /*1c3a*/ 	.short	(.L_1253 - .L_1252)
	.align		4
.L_1252:
        /*1c3c*/ 	.word	index@(_ZN4vllm25paged_attention_v1_kernelI13__nv_bfloat16hLi112ELi16ELi128ELNS_18Fp8KVCacheDataTypeE1ELb0EEEvPT_PKS3_PKT0_S9_ifPKiSB_iPKfiiiSD_SD_iiiii)
        /*1c40*/ 	.word	0x00000020


	//----- nvinfo : EIATTR_FRAME_SIZE
	.align		4
.L_1253:
        /*1c44*/ 	.byte	0x04, 0x11
        /*1c46*/ 	.short	(.L_1255 - .L_1254)
	.align		4
.L_1254:
        /*1c48*/ 	.word	index@(_ZN4vllm25paged_attention_v1_kernelI13__nv_bfloat16hLi112ELi16ELi128ELNS_18Fp8KVCacheDataTypeE1ELb0EEEvPT_PKS3_PKT0_S9_ifPKiSB_iPKfiiiSD_SD_iiiii)
        /*1c4c*/ 	.word	0x00000000


	//----- nvinfo : EIATTR_REGCOUNT
	.align		4
.L_1255:
        /*1c50*/ 	.byte	0x04, 0x2f
        /*1c52*/ 	.short	(.L_1257 - .L_1256)
	.align		4
.L_1256:
        /*1c54*/ 	.word	index@(_ZN4vllm25paged_attention_v1_kernelI13__nv_bfloat16hLi120ELi16ELi128ELNS_18Fp8KVCacheDataTypeE1ELb0EEEvPT_PKS3_PKT0_S9_ifPKiSB_iPKfiiiSD_SD_iiiii)
        /*1c58*/ 	.word	0x00000020


	//----- nvinfo : EIATTR_FRAME_SIZE
	.align		4
.L_1257:
        /*1c5c*/ 	.byte	0x04, 0x11
        /*1c5e*/ 	.short	(.L_1259 - .L_1258)
	.align		4
.L_1258:
        /*1c60*/ 	.word	index@(_ZN4vllm25paged_attention_v1_kernelI13__nv_bfloat16hLi120ELi16ELi128ELNS_18Fp8KVCacheDataTypeE1ELb0EEEvPT_PKS3_PKT0_S9_ifPKiSB_iPKfiiiSD_SD_iiiii)
        /*1c64*/ 	.word	0x00000000


	//----- nvinfo : EIATTR_REGCOUNT
	.align		4
.L_1259:
        /*1c68*/ 	.byte	0x04, 0x2f
        /*1c6a*/ 	.short	(.L_1261 - .L_1260)
	.align		4
.L_1260:
        /*1c6c*/ 	.word	index@(_ZN4vllm25paged_attention_v1_kernelI13__nv_bfloat16hLi128ELi16ELi128ELNS_18Fp8KVCacheDataTypeE1ELb0EEEvPT_PKS3_PKT0_S9_ifPKiSB_iPKfiiiSD_SD_iiiii)
        /*1c70*/ 	.word	0x00000020


	//----- nvinfo : EIATTR_FRAME_SIZE
	.align		4
.L_1261:
        /*1c74*/ 	.byte	0x04, 0x11
        /*1c76*/ 	.short	(.L_1263 - .L_1262)
	.align		4
.L_1262:
        /*1c78*/ 	.word	index@(_ZN4vllm25paged_attention_v1_kernelI13__nv_bfloat16hLi128ELi16ELi128ELNS_18Fp8KVCacheDataTypeE1ELb0EEEvPT_PKS3_PKT0_S9_ifPKiSB_iPKfiiiSD_SD_iiiii)
        /*1c7c*/ 	.word	0x00000000


	//----- nvinfo : EIATTR_REGCOUNT
	.align		4
.L_1263:
        /*1c80*/ 	.byte	0x04, 0x2f
        /*1c82*/ 	.short	(.L_1265 - .L_1264)
	.align		4
.L_1264:
        /*1c84*/ 	.word	index@(_ZN4vllm25paged_attention_v1_kernelI13__nv_bfloat16hLi192ELi16ELi128ELNS_18Fp8KVCacheDataTypeE1ELb0EEEvPT_PKS3_PKT0_S9_ifPKiSB_iPKfiiiSD_SD_iiiii)
        /*1c88*/ 	.word	0x00000020


	//----- nvinfo : EIATTR_FRAME_SIZE
	.align		4
.L_1265:
        /*1c8c*/ 	.byte	0x04, 0x11
        /*1c8e*/ 	.short	(.L_1267 - .L_1266)
	.align		4
.L_1266:
        /*1c90*/ 	.word	index@(_ZN4vllm25paged_attention_v1_kernelI13__nv_bfloat16hLi192ELi16ELi128ELNS_18Fp8KVCacheDataTypeE1ELb0EEEvPT_PKS3_PKT0_S9_ifPKiSB_iPKfiiiSD_SD_iiiii)
        /*1c94*/ 	.word	0x00000000


	//----- nvinfo : EIATTR_REGCOUNT
	.align		4
.L_1267:
        /*1c98*/ 	.byte	0x04, 0x2f
        /*1c9a*/ 	.short	(.L_1269 - .L_1268)
	.align		4
.L_1268:
        /*1c9c*/ 	.word	index@(_ZN4vllm25paged_attention_v1_kernelI13__nv_bfloat16hLi256ELi16ELi128ELNS_18Fp8KVCacheDataTypeE1ELb0EEEvPT_PKS3_PKT0_S9_ifPKiSB_iPKfiiiSD_SD_iiiii)
        /*1ca0*/ 	.word	0x00000020


	//----- nvinfo : EIATTR_FRAME_SIZE
	.align		4
.L_1269:
        /*1ca4*/ 	.byte	0x04, 0x11
        /*1ca6*/ 	.short	(.L_1271 - .L_1270)
	.align		4
.L_1270:
        /*1ca8*/ 	.word	index@(_ZN4vllm25paged_attention_v1_kernelI13__nv_bfloat16hLi256ELi16ELi128ELNS_18Fp8KVCacheDataTypeE1ELb0EEEvPT_PKS3_PKT0_S9_ifPKiSB_iPKfiiiSD_SD_iiiii)
        /*1cac*/ 	.word	0x00000000


	//----- nvinfo : EIATTR_REGCOUNT
	.align		4
.L_1271:
        /*1cb0*/ 	.byte	0x04, 0x2f
        /*1cb2*/ 	.short	(.L_1273 - .L_1272)
	.align		4
.L_1272:
        /*1cb4*/ 	.word	index@(_ZN4vllm25paged_attention_v1_kernelI13__nv_bfloat16hLi32ELi32ELi128ELNS_18Fp8KVCacheDataTypeE1ELb1EEEvPT_PKS3_PKT0_S9_ifPKiSB_iPKfiiiSD_SD_iiiii)
        /*1cb8*/ 	.word	0x00000020


	//----- nvinfo : EIATTR_FRAME_SIZE
	.align		4
.L_1273:
        /*1cbc*/ 	.byte	0x04, 0x11
        /*1cbe*/ 	.short	(.L_1275 - .L_1274)
	.align		4
.L_1274:
        /*1cc0*/ 	.word	index@(_ZN4vllm25paged_attention_v1_kernelI13__nv_bfloat16hLi32ELi32ELi128ELNS_18Fp8KVCacheDataTypeE1ELb1EEEvPT_PKS3_PKT0_S9_ifPKiSB_iPKfiiiSD_SD_iiiii)
        /*1cc4*/ 	.word	0x00000000


	//----- nvinfo : EIATTR_REGCOUNT
	.align		4
.L_1275:
        /*1cc8*/ 	.byte	0x04, 0x2f
        /*1cca*/ 	.short	(.L_1277 - .L_1276)
	.align		4
.L_1276:
        /*1ccc*/ 	.word	index@(_ZN4vllm25paged_attention_v1_kernelI13__nv_bfloat16hLi64ELi32ELi128ELNS_18Fp8KVCacheDataTypeE1ELb1EEEvPT_PKS3_PKT0_S9_ifPKiSB_iPKfiiiSD_SD_iiiii)
        /*1cd0*/ 	.word	0x00000020


	//----- nvinfo : EIATTR_FRAME_SIZE
	.align		4
.L_1277:
        /*1cd4*/ 	.byte	0x04, 0x11
        /*1cd6*/ 	.short	(.L_1279 - .L_1278)
	.align		4
.L_1278:
        /*1cd8*/ 	.word	index@(_ZN4vllm25paged_attention_v1_kernelI13__nv_bfloat16hLi64ELi32ELi128ELNS_18Fp8KVCacheDataTypeE1ELb1EEEvPT_PKS3_PKT0_S9_ifPKiSB_iPKfiiiSD_SD_iiiii)
        /*1cdc*/ 	.word	0x00000000


	//----- nvinfo : EIATTR_REGCOUNT
	.align		4
.L_1279:
        /*1ce0*/ 	.byte	0x04, 0x2f
        /*1ce2*/ 	.short	(.L_1281 - .L_1280)
	.align		4
.L_1280:
        /*1ce4*/ 	.word	index@(_ZN4vllm25paged_attention_v1_kernelI13__nv_bfloat16hLi80ELi32ELi128ELNS_18Fp8KVCacheDataTypeE1ELb1EEEvPT_PKS3_PKT0_S9_ifPKiSB_iPKfiiiSD_SD_iiiii)
        /*1ce8*/ 	.word	0x00000020


	//----- nvinfo : EIATTR_FRAME_SIZE
	.align		4
.L_1281:
        /*1cec*/ 	.byte	0x04, 0x11
        /*1cee*/ 	.short	(.L_1283 - .L_1282)
	.align		4
.L_1282:
        /*1cf0*/ 	.word	index@(_ZN4vllm25paged_attention_v1_kernelI13__nv_bfloat16hLi80ELi32ELi128ELNS_18Fp8KVCacheDataTypeE1ELb1EEEvPT_PKS3_PKT0_S9_ifPKiSB_iPKfiiiSD_SD_iiiii)
        /*1cf4*/ 	.word	0x00000000


	//----- nvinfo : EIATTR_REGCOUNT
	.align		4
.L_1283:
        /*1cf8*/ 	.byte	0x04, 0x2f
        /*1cfa*/ 	.short	(.L_1285 - .L_1284)
	.align		4
.L_1284:
        /*1cfc*/ 	.word	index@(_ZN4vllm25paged_attention_v1_kernelI13__nv_bfloat16hLi96ELi32ELi128ELNS_18Fp8KVCacheDataTypeE1ELb1EEEvPT_PKS3_PKT0_S9_ifPKiSB_iPKfiiiSD_SD_iiiii)
        /*1d00*/ 	.word	0x00000028


	//----- nvinfo : EIATTR_FRAME_SIZE
	.align		4
.L_1285:
        /*1d04*/ 	.byte	0x04, 0x11
        /*1d06*/ 	.short	(.L_1287 - .L_1286)
	.align		4
.L_1286:
        /*1d08*/ 	.word	index@(_ZN4vllm25paged_attention_v1_kernelI13__nv_bfloat16hLi96ELi32ELi128ELNS_18Fp8KVCacheDataTypeE1ELb1EEEvPT_PKS3_PKT0_S9_ifPKiSB_iPKfiiiSD_SD_iiiii)
        /*1d0c*/ 	.word	0x00000000


	//----- nvinfo : EIATTR_REGCOUNT
	.align		4
.L_1287:
        /*1d10*/ 	.byte	0x04, 0x2f
        /*1d12*/ 	.short	(.L_1289 - .L_1288)
	.align		4
.L_1288:
        /*1d14*/ 	.word	index@(_ZN4vllm25paged_attention_v1_kernelI13__nv_bfloat16hLi112ELi32ELi128ELNS_18Fp8KVCacheDataTypeE1ELb1EEEvPT_PKS3_PKT0_S9_ifPKiSB_iPKfiiiSD_SD_iiiii)
        /*1d18*/ 	.word	0x00000020


	//----- nvinfo : EIATTR_FRAME_SIZE
	.align		4
.L_1289:
        /*1d1c*/ 	.byte	0x04, 0x11
        /*1d1e*/ 	.short	(.L_1291 - .L_1290)
	.align		4
.L_1290:
        /*1d20*/ 	.word	index@(_ZN4vllm25paged_attention_v1_kernelI13__nv_bfloat16hLi112ELi32ELi128ELNS_18Fp8KVCacheDataTypeE1ELb1EEEvPT_PKS3_PKT0_S9_ifPKiSB_iPKfiiiSD_SD_iiiii)
        /*1d24*/ 	.word	0x00000000


	//----- nvinfo : EIATTR_REGCOUNT
	.align		4
.L_1291:
        /*1d28*/ 	.byte	0x04, 0x2f
        /*1d2a*/ 	.short	(.L_1293 - .L_1292)
	.align		4
.L_1292:
        /*1d2c*/ 	.word	index@(_ZN4vllm25paged_attention_v1_kernelI13__nv_bfloat16hLi120ELi32ELi128ELNS_18Fp8KVCacheDataTypeE1ELb1EEEvPT_PKS3_PKT0_S9_ifPKiSB_iPKfiiiSD_SD_iiiii)
        /*1d30*/ 	.word	0x00000020


	//----- nvinfo : EIATTR_FRAME_SIZE
	.align		4
.L_1293:
        /*1d34*/ 	.byte	0x04, 0x11
        /*1d36*/ 	.short	(.L_1295 - .L_1294)
	.align		4
.L_1294:
        /*1d38*/ 	.word	index@(_ZN4vllm25paged_attention_v1_kernelI13__nv_bfloat16hLi120ELi32ELi128ELNS_18Fp8KVCacheDataTypeE1ELb1EEEvPT_PKS3_PKT0_S9_ifPKiSB_iPKfiiiSD_SD_iiiii)
        /*1d3c*/ 	.word	0x00000000


	//----- nvinfo : EIATTR_REGCOUNT
	.align		4
.L_1295:
        /*1d40*/ 	.byte	0x04, 0x2f
        /*1d42*/ 	.short	(.L_1297 - .L_1296)
	.align		4
.L_1296:
        /*1d44*/ 	.word	index@(_ZN4vllm25paged_attention_v1_kernelI13__nv_bfloat16hLi128ELi32ELi128ELNS_18Fp8KVCacheDataTypeE1ELb1EEEvPT_PKS3_PKT0_S9_ifPKiSB_iPKfiiiSD_SD_iiiii)
        /*1d48*/ 	.word	0x00000028


	//----- nvinfo : EIATTR_FRAME_SIZE
	.align		4
.L_1297:
        /*1d4c*/ 	.byte	0x04, 0x11
        /*1d4e*/ 	.short	(.L_1299 - .L_1298)
	.align		4
.L_1298:
        /*1d50*/ 	.word	index@(_ZN4vllm25paged_attention_v1_kernelI13__nv_bfloat16hLi128ELi32ELi128ELNS_18Fp8KVCacheDataTypeE1ELb1EEEvPT_PKS3_PKT0_S9_ifPKiSB_iPKfiiiSD_SD_iiiii)
        /*1d54*/ 	.word	0x00000000


	//----- nvinfo : EIATTR_REGCOUNT
	.align		4
.L_1299:
        /*1d58*/ 	.byte	0x04, 0x2f
        /*1d5a*/ 	.short	(.L_1301 - .L_1300)
	.align		4
.L_1300:
        /*1d5c*/ 	.word	index@(_ZN4vllm25paged_attention_v1_kernelI13__nv_bfloat16hLi192ELi32ELi128ELNS_18Fp8KVCacheDataTypeE1ELb1EEEvPT_PKS3_PKT0_S9_ifPKiSB_iPKfiiiSD_SD_iiiii)
        /*1d60*/ 	.word	0x00000028


	//----- nvinfo : EIATTR_FRAME_SIZE
	.align		4
.L_1301:
        /*1d64*/ 	.byte	0x04, 0x11
        /*1d66*/ 	.short	(.L_1303 - .L_1302)
	.align		4
.L_1302:
        /*1d68*/ 	.word	index@(_ZN4vllm25paged_attention_v1_kernelI13__nv_bfloat16hLi192ELi32ELi128ELNS_18Fp8KVCacheDataTypeE1ELb1EEEvPT_PKS3_PKT0_S9_ifPKiSB_iPKfiiiSD_SD_iiiii)
        /*1d6c*/ 	.word	0x00000000


	//----- nvinfo : EIATTR_REGCOUNT
	.align		4
.L_1303:
        /*1d70*/ 	.byte	0x04, 0x2f
        /*1d72*/ 	.short	(.L_1305 - .L_1304)
	.align		4
.L_1304:
        /*1d74*/ 	.word	index@(_ZN4vllm25paged_attention_v1_kernelI13__nv_bfloat16hLi256ELi32ELi128ELNS_18Fp8KVCacheDataTypeE1ELb1EEEvPT_PKS3_PKT0_S9_ifPKiSB_iPKfiiiSD_SD_iiiii)
        /*1d78*/ 	.word	0x00000037


	//----- nvinfo : EIATTR_FRAME_SIZE
	.align		4
.L_1305:
        /*1d7c*/ 	.byte	0x04, 0x11
        /*1d7e*/ 	.short	(.L_1307 - .L_1306)
	.align		4
.L_1306:
        /*1d80*/ 	.word	index@(_ZN4vllm25paged_attention_v1_kernelI13__nv_bfloat16hLi256ELi32ELi128ELNS_18Fp8KVCacheDataTypeE1ELb1EEEvPT_PKS3_PKT0_S9_ifPKiSB_iPKfiiiSD_SD_iiiii)
        /*1d84*/ 	.word	0x00000000


	//----- nvinfo : EIATTR_REGCOUNT
	.align		4
.L_1307:
        /*1d88*/ 	.byte	0x04, 0x2f
        /*1d8a*/ 	.short	(.L_1309 - .L_1308)
	.align		4
.L_1308:
        /*1d8c*/ 	.word	index@(_ZN4vllm25paged_attention_v1_kernelI13__nv_bfloat16hLi32ELi32ELi128ELNS_18Fp8KVCacheDataTypeE1ELb0EEEvPT_PKS3_PKT0_S9_ifPKiSB_iPKfiiiSD_SD_iiiii)
        /*1d90*/ 	.word	0x00000020


	//----- nvinfo : EIATTR_FRAME_SIZE
	.align		4
.L_1309:
        /*1d94*/ 	.byte	0x04, 0x11
        /*1d96*/ 	.short	(.L_1311 - .L_1310)
	.align		4
.L_1310:
        /*1d98*/ 	.word	index@(_ZN4vllm25paged_attention_v1_kernelI13__nv_bfloat16hLi32ELi32ELi128ELNS_18Fp8KVCacheDataTypeE1ELb0EEEvPT_PKS3_PKT0_S9_ifPKiSB_iPKfiiiSD_SD_iiiii)
        /*1d9c*/ 	.word	0x00000000


	//----- nvinfo : EIATTR_REGCOUNT
	.align		4
.L_1311:
        /*1da0*/ 	.byte	0x04, 0x2f
        /*1da2*/ 	.short	(.L_1313 - .L_1312)
	.align		4
.L_1312:
        /*1da4*/ 	.word	index@(_ZN4vllm25paged_attention_v1_kernelI13__nv_bfloat16hLi64ELi32ELi128ELNS_18Fp8KVCacheDataTypeE1ELb0EEEvPT_PKS3_PKT0_S9_ifPKiSB_iPKfiiiSD_SD_iiiii)
        /*1da8*/ 	.word	0x00000020


	//----- nvinfo : EIATTR_FRAME_SIZE
	.align		4
.L_1313:
        /*1dac*/ 	.byte	0x04, 0x11
        /*1dae*/ 	.short	(.L_1315 - .L_1314)
	.align		4
.L_1314:
        /*1db0*/ 	.word	index@(_ZN4vllm25paged_attention_v1_kernelI13__nv_bfloat16hLi64ELi32ELi128ELNS_18Fp8KVCacheDataTypeE1ELb0EEEvPT_PKS3_PKT0_S9_ifPKiSB_iPKfiiiSD_SD_iiiii)
        /*1db4*/ 	.word	0x00000000


	//----- nvinfo : EIATTR_REGCOUNT
	.align		4
.L_1315:
        /*1db8*/ 	.byte	0x04, 0x2f
        /*1dba*/ 	.short	(.L_1317 - .L_1316)
	.align		4
.L_1316:
        /*1dbc*/ 	.word	index@(_ZN4vllm25paged_attention_v1_kernelI13__nv_bfloat16hLi80ELi32ELi128ELNS_18Fp8KVCacheDataTypeE1ELb0EEEvPT_PKS3_PKT0_S9_ifPKiSB_iPKfiiiSD_SD_iiiii)
        /*1dc0*/ 	.word	0x00000020


	//----- nvinfo : EIATTR_FRAME_SIZE
	.align		4
.L_1317:
        /*1dc4*/ 	.byte	0x04, 0x11
        /*1dc6*/ 	.short	(.L_1319 - .L_1318)
	.align		4
.L_1318:
        /*1dc8*/ 	.word	index@(_ZN4vllm25paged_attention_v1_kernelI13__nv_bfloat16hLi80ELi32ELi128ELNS_18Fp8KVCacheDataTypeE1ELb0EEEvPT_PKS3_PKT0_S9_ifPKiSB_iPKfiiiSD_SD_iiiii)
        /*1dcc*/ 	.word	0x00000000


	//----- nvinfo : EIATTR_REGCOUNT
	.align		4
.L_1319:
        /*1dd0*/ 	.byte	0x04, 0x2f
        /*1dd2*/ 	.short	(.L_1321 - .L_1320)
	.align		4
.L_1320:
        /*1dd4*/ 	.word	index@(_ZN4vllm25paged_attention_v1_kernelI13__nv_bfloat16hLi96ELi32ELi128ELNS_18Fp8KVCacheDataTypeE1ELb0EEEvPT_PKS3_PKT0_S9_ifPKiSB_iPKfiiiSD_SD_iiiii)
        /*1dd8*/ 	.word	0x00000020


	//----- nvinfo : EIATTR_FRAME_SIZE
	.align		4
.L_1321:
        /*1ddc*/ 	.byte	0x04, 0x11
        /*1dde*/ 	.short	(.L_1323 - .L_1322)
	.align		4
.L_1322:
        /*1de0*/ 	.word	index@(_ZN4vllm25paged_attention_v1_kernelI13__nv_bfloat16hLi96ELi32ELi128ELNS_18Fp8KVCacheDataTypeE1ELb0EEEvPT_PKS3_PKT0_S9_ifPKiSB_iPKfiiiSD_SD_iiiii)
        /*1de4*/ 	.word	0x00000000


	//----- nvinfo : EIATTR_REGCOUNT
	.align		4
.L_1323:
        /*1de8*/ 	.byte	0x04, 0x2f
        /*1dea*/ 	.short	(.L_1325 - .L_1324)
	.align		4
.L_1324:
        /*1dec*/ 	.word	index@(_ZN4vllm25paged_attention_v1_kernelI13__nv_bfloat16hLi112ELi32ELi128ELNS_18Fp8KVCacheDataTypeE1ELb0EEEvPT_PKS3_PKT0_S9_ifPKiSB_iPKfiiiSD_SD_iiiii)
        /*1df0*/ 	.word	0x00000020


	//----- nvinfo : EIATTR_FRAME_SIZE
	.align		4
.L_1325:
        /*1df4*/ 	.byte	0x04, 0x11
        /*1df6*/ 	.short	(.L_1327 - .L_1326)
	.align		4
.L_1326:
        /*1df8*/ 	.word	index@(_ZN4vllm25paged_attention_v1_kernelI13__nv_bfloat16hLi112ELi32ELi128ELNS_18Fp8KVCacheDataTypeE1ELb0EEEvPT_PKS3_PKT0_S9_ifPKiSB_iPKfiiiSD_SD_iiiii)
        /*1dfc*/ 	.word	0x00000000


	//----- nvinfo : EIATTR_REGCOUNT
	.align		4
.L_1327:
        /*1e00*/ 	.byte	0x04, 0x2f
        /*1e02*/ 	.short	(.L_1329 - .L_1328)
	.align		4
.L_1328:
        /*1e04*/ 	.word	index@(_ZN4vllm25paged_attention_v1_kernelI13__nv_bfloat16hLi120ELi32ELi128ELNS_18Fp8KVCacheDataTypeE1ELb0EEEvPT_PKS3_PKT0_S9_ifPKiSB_iPKfiiiSD_SD_iiiii)
        /*1e08*/ 	.word	0x00000020


	//----- nvinfo : EIATTR_FRAME_SIZE
	.align		4
.L_1329:
        /*1e0c*/ 	.byte	0x04, 0x11
        /*1e0e*/ 	.short	(.L_1331 - .L_1330)
	.align		4
.L_1330:
        /*1e10*/ 	.word	index@(_ZN4vllm25paged_attention_v1_kernelI13__nv_bfloat16hLi120ELi32ELi128ELNS_18Fp8KVCacheDataTypeE1ELb0EEEvPT_PKS3_PKT0_S9_ifPKiSB_iPKfiiiSD_SD_iiiii)
        /*1e14*/ 	.word	0x00000000


	//----- nvinfo : EIATTR_REGCOUNT
	.align		4
.L_1331:
        /*1e18*/ 	.byte	0x04, 0x2f
        /*1e1a*/ 	.short	(.L_1333 - .L_1332)
	.align		4
.L_1332:
        /*1e1c*/ 	.word	index@(_ZN4vllm25paged_attention_v1_kernelI13__nv_bfloat16hLi128ELi32ELi128ELNS_18Fp8KVCacheDataTypeE1ELb0EEEvPT_PKS3_PKT0_S9_ifPKiSB_iPKfiiiSD_SD_iiiii)
        /*1e20*/ 	.word	0x00000020


	//----- nvinfo : EIATTR_FRAME_SIZE
	.align		4
.L_1333:
        /*1e24*/ 	.byte	0x04, 0x11
        /*1e26*/ 	.short	(.L_1335 - .L_1334)
	.align		4
.L_1334:
        /*1e28*/ 	.word	index@(_ZN4vllm25paged_attention_v1_kernelI13__nv_bfloat16hLi128ELi32ELi128ELNS_18Fp8KVCacheDataTypeE1ELb0EEEvPT_PKS3_PKT0_S9_ifPKiSB_iPKfiiiSD_SD_iiiii)
        /*1e2c*/ 	.word	0x00000000


	//----- nvinfo : EIATTR_REGCOUNT
	.align		4
.L_1335:
        /*1e30*/ 	.byte	0x04, 0x2f
        /*1e32*/ 	.short	(.L_1337 - .L_1336)
	.align		4
.L_1336:
        /*1e34*/ 	.word	index@(_ZN4vllm25paged_attention_v1_kernelI13__nv_bfloat16hLi192ELi32ELi128ELNS_18Fp8KVCacheDataTypeE1ELb0EEEvPT_PKS3_PKT0_S9_ifPKiSB_iPKfiiiSD_SD_iiiii)
        /*1e38*/ 	.word	0x00000028


	//----- nvinfo : EIATTR_FRAME_SIZE
	.align		4
.L_1337:
        /*1e3c*/ 	.byte	0x04, 0x11
        /*1e3e*/ 	.short	(.L_1339 - .L_1338)
	.align		4
.L_1338:
        /*1e40*/ 	.word	index@(_ZN4vllm25paged_attention_v1_kernelI13__nv_bfloat16hLi192ELi32ELi128ELNS_18Fp8KVCacheDataTypeE1ELb0EEEvPT_PKS3_PKT0_S9_ifPKiSB_iPKfiiiSD_SD_iiiii)
        /*1e44*/ 	.word	0x00000000


	//----- nvinfo : EIATTR_REGCOUNT
	.align		4
.L_1339:
        /*1e48*/ 	.byte	0x04, 0x2f
        /*1e4a*/ 	.short	(.L_1341 - .L_1340)
	.align		4
.L_1340:
        /*1e4c*/ 	.word	index@(_ZN4vllm25paged_attention_v1_kernelI13__nv_bfloat16hLi256ELi32ELi128ELNS_18Fp8KVCacheDataTypeE1ELb0EEEvPT_PKS3_PKT0_S9_ifPKiSB_iPKfiiiSD_SD_iiiii)
        /*1e50*/ 	.word	0x0000002e


	//----- nvinfo : EIATTR_FRAME_SIZE
	.align		4
.L_1341:
        /*1e54*/ 	.byte	0x04, 0x11
        /*1e56*/ 	.short	(.L_1343 - .L_1342)
	.align		4
.L_1342:
        /*1e58*/ 	.word	index@(_ZN4vllm25paged_attention_v1_kernelI13__nv_bfloat16hLi256ELi32ELi128ELNS_18Fp8KVCacheDataTypeE1ELb0EEEvPT_PKS3_PKT0_S9_ifPKiSB_iPKfiiiSD_SD_iiiii)
        /*1e5c*/ 	.word	0x00000000


	//----- nvinfo : EIATTR_REGCOUNT
	.align		4
.L_1343:
        /*1e60*/ 	.byte	0x04, 0x2f
        /*1e62*/ 	.short	(.L_1345 - .L_1344)
	.align		4
.L_1344:
        /*1e64*/ 	.word	index@(_ZN4vllm25paged_attention_v1_kernelIfhLi32ELi8ELi128ELNS_18Fp8KVCacheDataTypeE2ELb1EEEvPT_PKS2_PKT0_S8_ifPKiSA_iPKfiiiSC_SC_iiiii)
        /*1e68*/ 	.word	0x00000020


	//----- nvinfo : EIATTR_FRAME_SIZE
	.align		4
.L_1345:
        /*1e6c*/ 	.byte	0x04, 0x11
        /*1e6e*/ 	.short	(.L_1347 - .L_1346)
	.align		4
.L_1346:
        /*1e70*/ 	.word	index@(_ZN4vllm25paged_attention_v1_kernelIfhLi32ELi8ELi128ELNS_18Fp8KVCacheDataTypeE2ELb1EEEvPT_PKS2_PKT0_S8_ifPKiSA_iPKfiiiSC_SC_iiiii)
        /*1e74*/ 	.word	0x00000000


	//----- nvinfo : EIATTR_REGCOUNT
	.align		4
.L_1347:
        /*1e78*/ 	.byte	0x04, 0x2f
        /*1e7a*/ 	.short	(.L_1349 - .L_1348)
	.align		4
.L_1348:
        /*1e7c*/ 	.word	index@(_ZN4vllm25paged_attention_v1_kernelIfhLi64ELi8ELi128ELNS_18Fp8KVCacheDataTypeE2ELb1EEEvPT_PKS2_PKT0_S8_ifPKiSA_iPKfiiiSC_SC_iiiii)
        /*1e80*/ 	.word	0x00000020


	//----- nvinfo : EIATTR_FRAME_SIZE
	.align		4
.L_1349:
        /*1e84*/ 	.byte	0x04, 0x11
        /*1e86*/ 	.short	(.L_1351 - .L_1350)
	.align		4
.L_1350:
        /*1e88*/ 	.word	index@(_ZN4vllm25paged_attention_v1_kernelIfhLi64ELi8ELi128ELNS_18Fp8KVCacheDataTypeE2ELb1EEEvPT_PKS2_PKT0_S8_ifPKiSA_iPKfiiiSC_SC_iiiii)
        /*1e8c*/ 	.word	0x00000000


	//----- nvinfo : EIATTR_REGCOUNT
	.align		4
.L_1351:
        /*1e90*/ 	.byte	0x04, 0x2f
        /*1e92*/ 	.short	(.L_1353 - .L_1352)
	.align		4
.L_1352:
        /*1e94*/ 	.word	index@(_ZN4vllm25paged_attention_v1_kernelIfhLi80ELi8ELi128ELNS_18Fp8KVCacheDataTypeE2ELb1EEEvPT_PKS2_PKT0_S8_ifPKiSA_iPKfiiiSC_SC_iiiii)
        /*1e98*/ 	.word	0x00000020


	//----- nvinfo : EIATTR_FRAME_SIZE
	.align		4
.L_1353:
        /*1e9c*/ 	.byte	0x04, 0x11
        /*1e9e*/ 	.short	(.L_1355 - .L_1354)
	.align		4
.L_1354:
        /*1ea0*/ 	.word	index@(_ZN4vllm25paged_attention_v1_kernelIfhLi80ELi8ELi128ELNS_18Fp8KVCacheDataTypeE2ELb1EEEvPT_PKS2_PKT0_S8_ifPKiSA_iPKfiiiSC_SC_iiiii)
        /*1ea4*/ 	.word	0x00000000


	//----- nvinfo : EIATTR_REGCOUNT
	.align		4
.L_1355:
        /*1ea8*/ 	.byte	0x04, 0x2f
        /*1eaa*/ 	.short	(.L_1357 - .L_1356)
	.align		4
.L_1356:
        /*1eac*/ 	.word	index@(_ZN4vllm25paged_attention_v1_kernelIfhLi96ELi8ELi128ELNS_18Fp8KVCacheDataTypeE2ELb1EEEvPT_PKS2_PKT0_S8_ifPKiSA_iPKfiiiSC_SC_iiiii)
        /*1eb0*/ 	.word	0x00000020


	//----- nvinfo : EIATTR_FRAME_SIZE
	.align		4
.L_1357:
        /*1eb4*/ 	.byte	0x04, 0x11
        /*1eb6*/ 	.short	(.L_1359 - .L_1358)
	.align		4
.L_1358:
        /*1eb8*/ 	.word	index@(_ZN4vllm25paged_attention_v1_kernelIfhLi96ELi8ELi128ELNS_18Fp8KVCacheDataTypeE2ELb1EEEvPT_PKS2_PKT0_S8_ifPKiSA_iPKfiiiSC_SC_iiiii)
        /*1ebc*/ 	.word	0x00000000


	//----- nvinfo : EIATTR_REGCOUNT
	.align		4
.L_1359:
        /*1ec0*/ 	.byte	0x04, 0x2f
        /*1ec2*/ 	.short	(.L_1361 - .L_1360)
	.align		4
.L_1360:
        /*1ec4*/ 	.word	index@(_ZN4vllm25paged_attention_v1_kernelIfhLi112ELi8ELi128ELNS_18Fp8KVCacheDataTypeE2ELb1EEEvPT_PKS2_PKT0_S8_ifPKiSA_iPKfiiiSC_SC_iiiii)
        /*1ec8*/ 	.word	0x00000020


	//----- nvinfo : EIATTR_FRAME_SIZE
	.align		4
.L_1361:
        /*1ecc*/ 	.byte	0x04, 0x11
        /*1ece*/ 	.short	(.L_1363 - .L_1362)
	.align		4
.L_1362:
        /*1ed0*/ 	.word	index@(_ZN4vllm25paged_attention_v1_kernelIfhLi112ELi8ELi128ELNS_18Fp8KVCacheDataTypeE2ELb1EEEvPT_PKS2_PKT0_S8_ifPKiSA_iPKfiiiSC_SC_iiiii)
        /*1ed4*/ 	.word	0x00000000


	//----- nvinfo : EIATTR_REGCOUNT
	.align		4
.L_1363:
        /*1ed8*/ 	.byte	0x04, 0x2f
        /*1eda*/ 	.short	(.L_1365 - .L_1364)
	.align		4
.L_1364:
        /*1edc*/ 	.word	index@(_ZN4vllm25paged_attention_v1_kernelIfhLi120ELi8ELi128ELNS_18Fp8KVCacheDataTypeE2ELb1EEEvPT_PKS2_PKT0_S8_ifPKiSA_iPKfiiiSC_SC_iiiii)
        /*1ee0*/ 	.word	0x00000020


	//----- nvinfo : EIATTR_FRAME_SIZE
	.align		4
.L_1365:
        /*1ee4*/ 	.byte	0x04, 0x11
        /*1ee6*/ 	.short	(.L_1367 - .L_1366)
	.align		4
.L_1366:
        /*1ee8*/ 	.word	index@(_ZN4vllm25paged_attention_v1_kernelIfhLi120ELi8ELi128ELNS_18Fp8KVCacheDataTypeE2ELb1EEEvPT_PKS2_PKT0_S8_ifPKiSA_iPKfiiiSC_SC_iiiii)
        /*1eec*/ 	.word	0x00000000


	//----- nvinfo : EIATTR_REGCOUNT
	.align		4
.L_1367:
        /*1ef0*/ 	.byte	0x04, 0x2f
        /*1ef2*/ 	.short	(.L_1369 - .L_1368)
	.align		4
.L_1368:
        /*1ef4*/ 	.word	index@(_ZN4vllm25paged_attention_v1_kernelIfhLi128ELi8ELi128ELNS_18Fp8KVCacheDataTypeE2ELb1EEEvPT_PKS2_PKT0_S8_ifPKiSA_iPKfiiiSC_SC_iiiii)
        /*1ef8*/ 	.word	0x00000020


	//----- nvinfo : EIATTR_FRAME_SIZE
	.align		4
.L_1369:
        /*1efc*/ 	.byte	0x04, 0x11
        /*1efe*/ 	.short	(.L_1371 - .L_1370)
	.align		4
.L_1370:
        /*1f00*/ 	.word	index@(_ZN4vllm25paged_attention_v1_kernelIfhLi128ELi8ELi128ELNS_18Fp8KVCacheDataTypeE2ELb1EEEvPT_PKS2_PKT0_S8_ifPKiSA_iPKfiiiSC_SC_iiiii)
        /*1f04*/ 	.word	0x00000000


	//----- nvinfo : EIATTR_REGCOUNT
	.align		4
.L_1371:
        /*1f08*/ 	.byte	0x04, 0x2f
        /*1f0a*/ 	.short	(.L_1373 - .L_1372)
	.align		4
.L_1372:
        /*1f0c*/ 	.word	index@(_ZN4vllm25paged_attention_v1_kernelIfhLi192ELi8ELi128ELNS_18Fp8KVCacheDataTypeE2ELb1EEEvPT_PKS2_PKT0_S8_ifPKiSA_iPKfiiiSC_SC_iiiii)
        /*1f10*/ 	.word	0x00000020


	//----- nvinfo : EIATTR_FRAME_SIZE
	.align		4
.L_1373:
        /*1f14*/ 	.byte	0x04, 0x11
        /*1f16*/ 	.short	(.L_1375 - .L_1374)
	.align		4
.L_1374:
        /*1f18*/ 	.word	index@(_ZN4vllm25paged_attention_v1_kernelIfhLi192ELi8ELi128ELNS_18Fp8KVCacheDataTypeE2ELb1EEEvPT_PKS2_PKT0_S8_ifPKiSA_iPKfiiiSC_SC_iiiii)
        /*1f1c*/ 	.word	0x00000000


	//----- nvinfo : EIATTR_REGCOUNT
	.align		4
.L_1375:
        /*1f20*/ 	.byte	0x04, 0x2f
        /*1f22*/ 	.short	(.L_1377 - .L_1376)
	.align		4
.L_1376:
        /*1f24*/ 	.word	index@(_ZN4vllm25paged_attention_v1_kernelIfhLi256ELi8ELi128ELNS_18Fp8KVCacheDataTypeE2ELb1EEEvPT_PKS2_PKT0_S8_ifPKiSA_iPKfiiiSC_SC_iiiii)
        /*1f28*/ 	.word	0x00000020


	//----- nvinfo : EIATTR_FRAME_SIZE
	.align		4
.L_1377:
        /*1f2c*/ 	.byte	0x04, 0x11
        /*1f2e*/ 	.short	(.L_1379 - .L_1378)
	.align		4
.L_1378:
        /*1f30*/ 	.word	index@(_ZN4vllm25paged_attention_v1_kernelIfhLi256ELi8ELi128ELNS_18Fp8KVCacheDataTypeE2ELb1EEEvPT_PKS2_PKT0_S8_ifPKiSA_iPKfiiiSC_SC_iiiii)
        /*1f34*/ 	.word	0x00000000


	//----- nvinfo : EIATTR_REGCOUNT
	.align		4
.L_1379:
        /*1f38*/ 	.byte	0x04, 0x2f
        /*1f3a*/ 	.short	(.L_1381 - .L_1380)
	.align		4
.L_1380:
        /*1f3c*/ 	.word	index@(_ZN4vllm25paged_attention_v1_kernelIfhLi32ELi8ELi128ELNS_18Fp8KVCacheDataTypeE2ELb0EEEvPT_PKS2_PKT0_S8_ifPKiSA_iPKfiiiSC_SC_iiiii)
        /*1f40*/ 	.word	0x00000020


	//----- nvinfo : EIATTR_FRAME_SIZE
	.align		4
.L_1381:
        /*1f44*/ 	.byte	0x04, 0x11
        /*1f46*/ 	.short	(.L_1383 - .L_1382)
	.align		4
.L_1382:
        /*1f48*/ 	.word	index@(_ZN4vllm25paged_attention_v1_kernelIfhLi32ELi8ELi128ELNS_18Fp8KVCacheDataTypeE2ELb0EEEvPT_PKS2_PKT0_S8_ifPKiSA_iPKfiiiSC_SC_iiiii)
        /*1f4c*/ 	.word	0x00000000


	//----- nvinfo : EIATTR_REGCOUNT
	.align		4
.L_1383:
        /*1f50*/ 	.byte	0x04, 0x2f
        /*1f52*/ 	.short	(.L_1385 - .L_1384)
	.align		4
.L_1384:
        /*1f54*/ 	.word	index@(_ZN4vllm25paged_attention_v1_kernelIfhLi64ELi8ELi128ELNS_18Fp8KVCacheDataTypeE2ELb0EEEvPT_PKS2_PKT0_S8_ifPKiSA_iPKfiiiSC_SC_iiiii)
        /*1f58*/ 	.word	0x00000020


	//----- nvinfo : EIATTR_FRAME_SIZE
	.align		4
.L_1385:
        /*1f5c*/ 	.byte	0x04, 0x11
        /*1f5e*/ 	.short	(.L_1387 - .L_1386)
	.align		4
.L_1386:
        /*1f60*/ 	.word	index@(_ZN4vllm25paged_attention_v1_kernelIfhLi64ELi8ELi128ELNS_18Fp8KVCacheDataTypeE2ELb0EEEvPT_PKS2_PKT0_S8_ifPKiSA_iPKfiiiSC_SC_iiiii)
        /*1f64*/ 	.word	0x00000000


	//----- nvinfo : EIATTR_REGCOUNT
	.align		4
.L_1387:
        /*1f68*/ 	.byte	0x04, 0x2f
        /*1f6a*/ 	.short	(.L_1389 - .L_1388)
	.align		4
.L_1388:
        /*1f6c*/ 	.word	index@(_ZN4vllm25paged_attention_v1_kernelIfhLi80ELi8ELi128ELNS_18Fp8KVCacheDataTypeE2ELb0EEEvPT_PKS2_PKT0_S8_ifPKiSA_iPKfiiiSC_SC_iiiii)
        /*1f70*/ 	.word	0x00000020


	//----- nvinfo : EIATTR_FRAME_SIZE
	.align		4
.L_1389:
        /*1f74*/ 	.byte	0x04, 0x11
        /*1f76*/ 	.short	(.L_1391 - .L_1390)
	.align		4
.L_1390:
        /*1f78*/ 	.word	index@(_ZN4vllm25paged_attention_v1_kernelIfhLi80ELi8ELi128ELNS_18Fp8KVCacheDataTypeE2ELb0EEEvPT_PKS2_PKT0_S8_ifPKiSA_iPKfiiiSC_SC_iiiii)
        /*1f7c*/ 	.word	0x00000000


	//----- nvinfo : EIATTR_REGCOUNT
	.align		4
.L_1391:
        /*1f80*/ 	.byte	0x04, 0x2f
        /*1f82*/ 	.short	(.L_1393 - .L_1392)
	.align		4
.L_1392:
        /*1f84*/ 	.word	index@(_ZN4vllm25paged_attention_v1_kernelIfhLi96ELi8ELi128ELNS_18Fp8KVCacheDataTypeE2ELb0EEEvPT_PKS2_PKT0_S8_ifPKiSA_iPKfiiiSC_SC_iiiii)
        /*1f88*/ 	.word	0x00000020


	//----- nvinfo : EIATTR_FRAME_SIZE
	.align		4
.L_1393:
        /*1f8c*/ 	.byte	0x04, 0x11
        /*1f8e*/ 	.short	(.L_1395 - .L_1394)
	.align		4
.L_1394:
        /*1f90*/ 	.word	index@(_ZN4vllm25paged_attention_v1_kernelIfhLi96ELi8ELi128ELNS_18Fp8KVCacheDataTypeE2ELb0EEEvPT_PKS2_PKT0_S8_ifPKiSA_iPKfiiiSC_SC_iiiii)
        /*1f94*/ 	.word	0x00000000


	//----- nvinfo : EIATTR_REGCOUNT
	.align		4
.L_1395:
        /*1f98*/ 	.byte	0x04, 0x2f
        /*1f9a*/ 	.short	(.L_1397 - .L_1396)
	.align		4
.L_1396:
        /*1f9c*/ 	.word	index@(_ZN4vllm25paged_attention_v1_kernelIfhLi112ELi8ELi128ELNS_18Fp8KVCacheDataTypeE2ELb0EEEvPT_PKS2_PKT0_S8_ifPKiSA_iPKfiiiSC_SC_iiiii)
        /*1fa0*/ 	.word	0x00000020


	//----- nvinfo : EIATTR_FRAME_SIZE
	.align		4
.L_1397:
        /*1fa4*/ 	.byte	0x04, 0x11
        /*1fa6*/ 	.short	(.L_1399 - .L_1398)
	.align		4
.L_1398:
        /*1fa8*/ 	.word	index@(_ZN4vllm25paged_attention_v1_kernelIfhLi112ELi8ELi128ELNS_18Fp8KVCacheDataTypeE2ELb0EEEvPT_PKS2_PKT0_S8_ifPKiSA_iPKfiiiSC_SC_iiiii)
        /*1fac*/ 	.word	0x00000000


	//----- nvinfo : EIATTR_REGCOUNT
	.align		4
.L_1399:
        /*1fb0*/ 	.byte	0x04, 0x2f
        /*1fb2*/ 	.short	(.L_1401 - .L_1400)
	.align		4
.L_1400:
        /*1fb4*/ 	.word	index@(_ZN4vllm25paged_attention_v1_kernelIfhLi120ELi8ELi128ELNS_18Fp8KVCacheDataTypeE2ELb0EEEvPT_PKS2_PKT0_S8_ifPKiSA_iPKfiiiSC_SC_iiiii)
        /*1fb8*/ 	.word	0x00000020


	//----- nvinfo : EIATTR_FRAME_SIZE
	.align		4
.L_1401:
        /*1fbc*/ 	.byte	0x04, 0x11
        /*1fbe*/ 	.short	(.L_1403 - .L_1402)
	.align		4
.L_1402:
        /*1fc0*/ 	.word	index@(_ZN4vllm25paged_attention_v1_kernelIfhLi120ELi8ELi128ELNS_18Fp8KVCacheDataTypeE2ELb0EEEvPT_PKS2_PKT0_S8_ifPKiSA_iPKfiiiSC_SC_iiiii)
        /*1fc4*/ 	.word	0x00000000


	//----- nvinfo : EIATTR_REGCOUNT
	.align		4
.L_1403:
        /*1fc8*/ 	.byte	0x04, 0x2f
        /*1fca*/ 	.short	(.L_1405 - .L_1404)
	.align		4
.L_1404:
        /*1fcc*/ 	.word	index@(_ZN4vllm25paged_attention_v1_kernelIfhLi128ELi8ELi128ELNS_18Fp8KVCacheDataTypeE2ELb0EEEvPT_PKS2_PKT0_S8_ifPKiSA_iPKfiiiSC_SC_iiiii)
        /*1fd0*/ 	.word	0x00000020


	//----- nvinfo : EIATTR_FRAME_SIZE
	.align		4
.L_1405:
        /*1fd4*/ 	.byte	0x04, 0x11
        /*1fd6*/ 	.short	(.L_1407 - .L_1406)
	.align		4
.L_1406:
        /*1fd8*/ 	.word	index@(_ZN4vllm25paged_attention_v1_kernelIfhLi128ELi8ELi128ELNS_18Fp8KVCacheDataTypeE2ELb0EEEvPT_PKS2_PKT0_S8_ifPKiSA_iPKfiiiSC_SC_iiiii)
        /*1fdc*/ 	.word	0x00000000


	//----- nvinfo : EIATTR_REGCOUNT
	.align		4
.L_1407:
        /*1fe0*/ 	.byte	0x04, 0x2f
        /*1fe2*/ 	.short	(.L_1409 - .L_1408)
	.align		4
.L_1408:
        /*1fe4*/ 	.word	index@(_ZN4vllm25paged_attention_v1_kernelIfhLi192ELi8ELi128ELNS_18Fp8KVCacheDataTypeE2ELb0EEEvPT_PKS2_PKT0_S8_ifPKiSA_iPKfiiiSC_SC_iiiii)
        /*1fe8*/ 	.word	0x00000020


	//----- nvinfo : EIATTR_FRAME_SIZE
	.align		4
.L_1409:
        /*1fec*/ 	.byte	0x04, 0x11
        /*1fee*/ 	.short	(.L_1411 - .L_1410)
	.align		4
.L_1410:
        /*1ff0*/ 	.word	index@(_ZN4vllm25paged_attention_v1_kernelIfhLi192ELi8ELi128ELNS_18Fp8KVCacheDataTypeE2ELb0EEEvPT_PKS2_PKT0_S8_ifPKiSA_iPKfiiiSC_SC_iiiii)
        /*1ff4*/ 	.word	0x00000000


	//----- nvinfo : EIATTR_REGCOUNT
	.align		4
.L_1411:
        /*1ff8*/ 	.byte	0x04, 0x2f
        /*1ffa*/ 	.short	(.L_1413 - .L_1412)
	.align		4
.L_1412:
        /*1ffc*/ 	.word	index@(_ZN4vllm25paged_attention_v1_kernelIfhLi256ELi8ELi128ELNS_18Fp8KVCacheDataTypeE2ELb0EEEvPT_PKS2_PKT0_S8_ifPKiSA_iPKfiiiSC_SC_iiiii)
        /*2000*/ 	.word	0x00000020


	//----- nvinfo : EIATTR_FRAME_SIZE
	.align		4
.L_1413:
        /*2004*/ 	.byte	0x04, 0x11
        /*2006*/ 	.short	(.L_1415 - .L_1414)
	.align		4
.L_1414:
        /*2008*/ 	.word	index@(_ZN4vllm25paged_attention_v1_kernelIfhLi256ELi8ELi128ELNS_18Fp8KVCacheDataTypeE2ELb0EEEvPT_PKS2_PKT0_S8_ifPKiSA_iPKfiiiSC_SC_iiiii)
        /*200c*/ 	.word	0x00000000


	//----- nvinfo : EIATTR_REGCOUNT
	.align		4
.L_1415:
        /*2010*/ 	.byte	0x04, 0x2f
        /*2012*/ 	.short	(.L_1417 - .L_1416)
	.align		4
.L_1416:
        /*2014*/ 	.word	index@(_ZN4vllm25paged_attention_v1_kernelIfhLi32ELi16ELi128ELNS_18Fp8KVCacheDataTypeE2ELb1EEEvPT_PKS2_PKT0_S8_ifPKiSA_iPKfiiiSC_SC_iiiii)
        /*2018*/ 	.word	0x00000020


	//----- nvinfo : EIATTR_FRAME_SIZE
	.align		4
.L_1417:
        /*201c*/ 	.byte	0x04, 0x11
        /*201e*/ 	.short	(.L_1419 - .L_1418)
	.align		4
.L_1418:
        /*2020*/ 	.word	index@(_ZN4vllm25paged_attention_v1_kernelIfhLi32ELi16ELi128ELNS_18Fp8KVCacheDataTypeE2ELb1EEEvPT_PKS2_PKT0_S8_ifPKiSA_iPKfiiiSC_SC_iiiii)
        /*2024*/ 	.word	0x00000000


	//----- nvinfo : EIATTR_REGCOUNT
	.align		4
.L_1419:
        /*2028*/ 	.byte	0x04, 0x2f
        /*202a*/ 	.short	(.L_1421 - .L_1420)
	.align		4
.L_1420:
        /*202c*/ 	.word	index@(_ZN4vllm25paged_attention_v1_kernelIfhLi64ELi16ELi128ELNS_18Fp8KVCacheDataTypeE2ELb1EEEvPT_PKS2_PKT0_S8_ifPKiSA_iPKfiiiSC_SC_iiiii)
        /*2030*/ 	.word	0x00000020


	//----- nvinfo : EIATTR_FRAME_SIZE
	.align		4
.L_1421:
        /*2034*/ 	.byte	0x04, 0x11
        /*2036*/ 	.short	(.L_1423 - .L_1422)
	.align		4
.L_1422:
        /*2038*/ 	.word	index@(_ZN4vllm25paged_attention_v1_kernelIfhLi64ELi16ELi128ELNS_18Fp8KVCacheDataTypeE2ELb1EEEvPT_PKS2_PKT0_S8_ifPKiSA_iPKfiiiSC_SC_iiiii)
        /*203c*/ 	.word	0x00000000


	//----- nvinfo : EIATTR_REGCOUNT
	.align		4
.L_1423:
        /*2040*/ 	.byte	0x04, 0x2f
        /*2042*/ 	.short	(.L_1425 - .L_1424)
	.align		4
.L_1424:
        /*2044*/ 	.word	index@(_ZN4vllm25paged_attention_v1_kernelIfhLi80ELi16ELi128ELNS_18Fp8KVCacheDataTypeE2ELb1EEEvPT_PKS2_PKT0_S8_ifPKiSA_iPKfiiiSC_SC_iiiii)
        /*2048*/ 	.word	0x00000020


	//----- nvinfo : EIATTR_FRAME_SIZE
	.align		4
.L_1425:
        /*204c*/ 	.byte	0x04, 0x11
        /*204e*/ 	.short	(.L_1427 - .L_1426)
	.align		4
.L_1426:
        /*2050*/ 	.word	index@(_ZN4vllm25paged_attention_v1_kernelIfhLi80ELi16ELi128ELNS_18Fp8KVCacheDataTypeE2ELb1EEEvPT_PKS2_PKT0_S8_ifPKiSA_iPKfiiiSC_SC_iiiii)
        /*2054*/ 	.word	0x00000000


	//----- nvinfo : EIATTR_REGCOUNT
	.align		4
.L_1427:
        /*2058*/ 	.byte	0x04, 0x2f
        /*205a*/ 	.short	(.L_1429 - .L_1428)
	.align		4
.L_1428:
        /*205c*/ 	.word	index@(_ZN4vllm25paged_attention_v1_kernelIfhLi96ELi16ELi128ELNS_18Fp8KVCacheDataTypeE2ELb1EEEvPT_PKS2_PKT0_S8_ifPKiSA_iPKfiiiSC_SC_iiiii)
        /*2060*/ 	.word	0x00000028


	//----- nvinfo : EIATTR_FRAME_SIZE
	.align		4
.L_1429:
        /*2064*/ 	.byte	0x04, 0x11
        /*2066*/ 	.short	(.L_1431 - .L_1430)
	.align		4
.L_1430:
        /*2068*/ 	.word	index@(_ZN4vllm25paged_attention_v1_kernelIfhLi96ELi16ELi128ELNS_18Fp8KVCacheDataTypeE2ELb1EEEvPT_PKS2_PKT0_S8_ifPKiSA_iPKfiiiSC_SC_iiiii)
        /*206c*/ 	.word	0x00000000


	//----- nvinfo : EIATTR_REGCOUNT
	.align		4
.L_1431:
        /*2070*/ 	.byte	0x04, 0x2f
        /*2072*/ 	.short	(.L_1433 - .L_1432)
	.align		4
.L_1432:
        /*2074*/ 	.word	index@(_ZN4vllm25paged_attention_v1_kernelIfhLi112ELi16ELi128ELNS_18Fp8KVCacheDataTypeE2ELb1EEEvPT_PKS2_PKT0_S8_ifPKiSA_iPKfiiiSC_SC_iiiii)
        /*2078*/ 	.word	0x00000020


	//----- nvinfo : EIATTR_FRAME_SIZE
	.align		4
.L_1433:
        /*207c*/ 	.byte	0x04, 0x11
        /*207e*/ 	.short	(.L_1435 - .L_1434)
	.align		4
.L_1434:
        /*2080*/ 	.word	index@(_ZN4vllm25paged_attention_v1_kernelIfhLi112ELi16ELi128ELNS_18Fp8KVCacheDataTypeE2ELb1EEEvPT_PKS2_PKT0_S8_ifPKiSA_iPKfiiiSC_SC_iiiii)
        /*2084*/ 	.word	0x00000000


	//----- nvinfo : EIATTR_REGCOUNT
	.align		4
.L_1435:
        /*2088*/ 	.byte	0x04, 0x2f
        /*208a*/ 	.short	(.L_1437 - .L_1436)
	.align		4
.L_1436:
        /*208c*/ 	.word	index@(_ZN4vllm25paged_attention_v1_kernelIfhLi120ELi16ELi128ELNS_18Fp8KVCacheDataTypeE2ELb1EEEvPT_PKS2_PKT0_S8_ifPKiSA_iPKfiiiSC_SC_iiiii)
        /*2090*/ 	.word	0x00000020


	//----- nvinfo : EIATTR_FRAME_SIZE
	.align		4
.L_1437:
        /*2094*/ 	.byte	0x04, 0x11
        /*2096*/ 	.short	(.L_1439 - .L_1438)
	.align		4
.L_1438:
        /*2098*/ 	.word	index@(_ZN4vllm25paged_attention_v1_kernelIfhLi120ELi16ELi128ELNS_18Fp8KVCacheDataTypeE2ELb1EEEvPT_PKS2_PKT0_S8_ifPKiSA_iPKfiiiSC_SC_iiiii)
        /*209c*/ 	.word	0x00000000


	//----- nvinfo : EIATTR_REGCOUNT
	.align		4
.L_1439:
        /*20a0*/ 	.byte	0x04, 0x2f
        /*20a2*/ 	.short	(.L_1441 - .L_1440)
	.align		4
.L_1440:
        /*20a4*/ 	.word	index@(_ZN4vllm25paged_attention_v1_kernelIfhLi128ELi16ELi128ELNS_18Fp8KVCacheDataTypeE2ELb1EEEvPT_PKS2_PKT0_S8_ifPKiSA_iPKfiiiSC_SC_iiiii)
        /*20a8*/ 	.word	0x00000028


	//----- nvinfo : EIATTR_FRAME_SIZE
	.align		4
.L_1441:
        /*20ac*/ 	.byte	0x04, 0x11
        /*20ae*/ 	.short	(.L_1443 - .L_1442)
	.align		4
.L_1442:
        /*20b0*/ 	.word	index@(_ZN4vllm25paged_attention_v1_kernelIfhLi128ELi16ELi128ELNS_18Fp8KVCacheDataTypeE2ELb1EEEvPT_PKS2_PKT0_S8_ifPKiSA_iPKfiiiSC_SC_iiiii)
        /*20b4*/ 	.word	0x00000000


	//----- nvinfo : EIATTR_REGCOUNT
	.align		4
.L_1443:
        /*20b8*/ 	.byte	0x04, 0x2f
        /*20ba*/ 	.short	(.L_1445 - .L_1444)
	.align		4
.L_1444:
        /*20bc*/ 	.word	index@(_ZN4vllm25paged_attention_v1_kernelIfhLi192ELi16ELi128ELNS_18Fp8KVCacheDataTypeE2ELb1EEEvPT_PKS2_PKT0_S8_ifPKiSA_iPKfiiiSC_SC_iiiii)
        /*20c0*/ 	.word	0x00000028


	//----- nvinfo : EIATTR_FRAME_SIZE
	.align		4
.L_1445:
        /*20c4*/ 	.byte	0x04, 0x11
        /*20c6*/ 	.short	(.L_1447 - .L_1446)
	.align		4
.L_1446:
        /*20c8*/ 	.word	index@(_ZN4vllm25paged_attention_v1_kernelIfhLi192ELi16ELi128ELNS_18Fp8KVCacheDataTypeE2ELb1EEEvPT_PKS2_PKT0_S8_ifPKiSA_iPKfiiiSC_SC_iiiii)
        /*20cc*/ 	.word	0x00000000


	//----- nvinfo : EIATTR_REGCOUNT
	.align		4
.L_1447:
        /*20d0*/ 	.byte	0x04, 0x2f
        /*20d2*/ 	.short	(.L_1449 - .L_1448)
	.align		4
.L_1448:
        /*20d4*/ 	.word	index@(_ZN4vllm25paged_attention_v1_kernelIfhLi256ELi16ELi128ELNS_18Fp8KVCacheDataTypeE2ELb1EEEvPT_PKS2_PKT0_S8_ifPKiSA_iPKfiiiSC_SC_iiiii)
        /*20d8*/ 	.word	0x00000037


	//----- nvinfo : EIATTR_FRAME_SIZE
	.align		4
.L_1449:
        /*20dc*/ 	.byte	0x04, 0x11
        /*20de*/ 	.short	(.L_1451 - .L_1450)
	.align		4
.L_1450:
        /*20e0*/ 	.word	index@(_ZN4vllm25paged_attention_v1_kernelIfhLi256ELi16ELi128ELNS_18Fp8KVCacheDataTypeE2ELb1EEEvPT_PKS2_PKT0_S8_ifPKiSA_iPKfiiiSC_SC_iiiii)
        /*20e4*/ 	.word	0x00000000


	//----- nvinfo : EIATTR_REGCOUNT
	.align		4
.L_1451:
        /*20e8*/ 	.byte	0x04, 0x2f
        /*20ea*/ 	.short	(.L_1453 - .L_1452)
	.align		4
.L_1452:
        /*20ec*/ 	.word	index@(_ZN4vllm25paged_attention_v1_kernelIfhLi32ELi16ELi128ELNS_18Fp8KVCacheDataTypeE2ELb0EEEvPT_PKS2_PKT0_S8_ifPKiSA_iPKfiiiSC_SC_iiiii)
        /*20f0*/ 	.word	0x00000020


	//----- nvinfo : EIATTR_FRAME_SIZE
	.align		4
.L_1453:
        /*20f4*/ 	.byte	0x04, 0x11
        /*20f6*/ 	.short	(.L_1455 - .L_1454)
	.align		4
.L_1454:
        /*20f8*/ 	.word	index@(_ZN4vllm25paged_attention_v1_kernelIfhLi32ELi16ELi128ELNS_18Fp8KVCacheDataTypeE2ELb0EEEvPT_PKS2_PKT0_S8_ifPKiSA_iPKfiiiSC_SC_iiiii)
        /*20fc*/ 	.word	0x00000000


	//----- nvinfo : EIATTR_REGCOUNT
	.align		4
.L_1455:
        /*2100*/ 	.byte	0x04, 0x2f
        /*2102*/ 	.short	(.L_1457 - .L_1456)
	.align		4
.L_1456:
        /*2104*/ 	.word	index@(_ZN4vllm25paged_attention_v1_kernelIfhLi64ELi16ELi128ELNS_18Fp8KVCacheDataTypeE2ELb0EEEvPT_PKS2_PKT0_S8_ifPKiSA_iPKfiiiSC_SC_iiiii)
        /*2108*/ 	.word	0x00000020


	//----- nvinfo : EIATTR_FRAME_SIZE
	.align		4
.L_1457:
        /*210c*/ 	.byte	0x04, 0x11
        /*210e*/ 	.short	(.L_1459 - .L_1458)
	.align		4
.L_1458:
        /*2110*/ 	.word	index@(_ZN4vllm25paged_attention_v1_kernelIfhLi64ELi16ELi128ELNS_18Fp8KVCacheDataTypeE2ELb0EEEvPT_PKS2_PKT0_S8_ifPKiSA_iPKfiiiSC_SC_iiiii)
        /*2114*/ 	.word	0x00000000


	//----- nvinfo : EIATTR_REGCOUNT
	.align		4
.L_1459:
        /*2118*/ 	.byte	0x04, 0x2f
        /*211a*/ 	.short	(.L_1461 - .L_1460)
	.align		4
.L_1460:
        /*211c*/ 	.word	index@(_ZN4vllm25paged_attention_v1_kernelIfhLi80ELi16ELi128ELNS_18Fp8KVCacheDataTypeE2ELb0EEEvPT_PKS2_PKT0_S8_ifPKiSA_iPKfiiiSC_SC_iiiii)
        /*2120*/ 	.word	0x00000020


	//----- nvinfo : EIATTR_FRAME_SIZE
	.align		4
.L_1461:
        /*2124*/ 	.byte	0x04, 0x11
        /*2126*/ 	.short	(.L_1463 - .L_1462)
	.align		4
.L_1462:
        /*2128*/ 	.word	index@(_ZN4vllm25paged_attention_v1_kernelIfhLi80ELi16ELi128ELNS_18Fp8KVCacheDataTypeE2ELb0EEEvPT_PKS2_PKT0_S8_ifPKiSA_iPKfiiiSC_SC_iiiii)
        /*212c*/ 	.word	0x00000000


	//----- nvinfo : EIATTR_REGCOUNT
	.align		4
.L_1463:
        /*2130*/ 	.byte	0x04, 0x2f
        /*2132*/ 	.short	(.L_1465 - .L_1464)
	.align		4
.L_1464:
        /*2134*/ 	.word	index@(_ZN4vllm25paged_attention_v1_kernelIfhLi96ELi16ELi128ELNS_18Fp8KVCacheDataTypeE2ELb0EEEvPT_PKS2_PKT0_S8_ifPKiSA_iPKfiiiSC_SC_iiiii)
        /*2138*/ 	.word	0x00000020


	//----- nvinfo : EIATTR_FRAME_SIZE
	.align		4
.L_1465:
        /*213c*/ 	.byte	0x04, 0x11
        /*213e*/ 	.short	(.L_1467 - .L_1466)
	.align		4
.L_1466:
        /*2140*/ 	.word	index@(_ZN4vllm25paged_attention_v1_kernelIfhLi96ELi16ELi128ELNS_18Fp8KVCacheDataTypeE2ELb0EEEvPT_PKS2_PKT0_S8_ifPKiSA_iPKfiiiSC_SC_iiiii)
        /*2144*/ 	.word	0x00000000


	//----- nvinfo : EIATTR_REGCOUNT
	.align		4
.L_1467:
        /*2148*/ 	.byte	0x04, 0x2f
        /*214a*/ 	.short	(.L_1469 - .L_1468)
	.align		4
.L_1468:
        /*214c*/ 	.word	index@(_ZN4vllm25paged_attention_v1_kernelIfhLi112ELi16ELi128ELNS_18Fp8KVCacheDataTypeE2ELb0EEEvPT_PKS2_PKT0_S8_ifPKiSA_iPKfiiiSC_SC_iiiii)
        /*2150*/ 	.word	0x00000020


	//----- nvinfo : EIATTR_FRAME_SIZE
	.align		4
.L_1469:
        /*2154*/ 	.byte	0x04, 0x11
        /*2156*/ 	.short	(.L_1471 - .L_1470)
	.align		4
.L_1470:
        /*2158*/ 	.word	index@(_ZN4vllm25paged_attention_v1_kernelIfhLi112ELi16ELi128ELNS_18Fp8KVCacheDataTypeE2ELb0EEEvPT_PKS2_PKT0_S8_ifPKiSA_iPKfiiiSC_SC_iiiii)
        /*215c*/ 	.word	0x00000000


	//----- nvinfo : EIATTR_REGCOUNT
	.align		4
.L_1471:
        /*2160*/ 	.byte	0x04, 0x2f
        /*2162*/ 	.short	(.L_1473 - .L_1472)
	.align		4
.L_1472:
        /*2164*/ 	.word	index@(_ZN4vllm25paged_attention_v1_kernelIfhLi120ELi16ELi128ELNS_18Fp8KVCacheDataTypeE2ELb0EEEvPT_PKS2_PKT0_S8_ifPKiSA_iPKfiiiSC_SC_iiiii)
        /*2168*/ 	.word	0x00000020


	//----- nvinfo : EIATTR_FRAME_SIZE
	.align		4
.L_1473:
        /*216c*/ 	.byte	0x04, 0x11
        /*216e*/ 	.short	(.L_1475 - .L_1474)
	.align		4
.L_1474:
        /*2170*/ 	.word	index@(_ZN4vllm25paged_attention_v1_kernelIfhLi120ELi16ELi128ELNS_18Fp8KVCacheDataTypeE2ELb0EEEvPT_PKS2_PKT0_S8_ifPKiSA_iPKfiiiSC_SC_iiiii)
        /*2174*/ 	.word	0x00000000


	//----- nvinfo : EIATTR_REGCOUNT
	.align		4
.L_1475:
        /*2178*/ 	.byte	0x04, 0x2f
        /*217a*/ 	.short	(.L_1477 - .L_1476)
	.align		4
.L_1476:
        /*217c*/ 	.word	index@(_ZN4vllm25paged_attention_v1_kernelIfhLi128ELi16ELi128ELNS_18Fp8KVCacheDataTypeE2ELb0EEEvPT_PKS2_PKT0_S8_ifPKiSA_iPKfiiiSC_SC_iiiii)
        /*2180*/ 	.word	0x00000020


	//----- nvinfo : EIATTR_FRAME_SIZE
	.align		4
.L_1477:
        /*2184*/ 	.byte	0x04, 0x11
        /*2186*/ 	.short	(.L_1479 - .L_1478)
	.align		4
.L_1478:
        /*2188*/ 	.word	index@(_ZN4vllm25paged_attention_v1_kernelIfhLi128ELi16ELi128ELNS_18Fp8KVCacheDataTypeE2ELb0EEEvPT_PKS2_PKT0_S8_ifPKiSA_iPKfiiiSC_SC_iiiii)
        /*218c*/ 	.word	0x00000000


	//----- nvinfo : EIATTR_REGCOUNT
	.align		4
.L_1479:
        /*2190*/ 	.byte	0x04, 0x2f
        /*2192*/ 	.short	(.L_1481 - .L_1480)
	.align		4
.L_1480:
        /*2194*/ 	.word	index@(_ZN4vllm25paged_attention_v1_kernelIfhLi192ELi16ELi128ELNS_18Fp8KVCacheDataTypeE2ELb0EEEvPT_PKS2_PKT0_S8_ifPKiSA_iPKfiiiSC_SC_iiiii)
        /*2198*/ 	.word	0x00000028


	//----- nvinfo : EIATTR_FRAME_SIZE
	.align		4
.L_1481:
        /*219c*/ 	.byte	0x04, 0x11
        /*219e*/ 	.short	(.L_1483 - .L_1482)
	.align		4
.L_1482:
        /*21a0*/ 	.word	index@(_ZN4vllm25paged_attention_v1_kernelIfhLi192ELi16ELi128ELNS_18Fp8KVCacheDataTypeE2ELb0EEEvPT_PKS2_PKT0_S8_ifPKiSA_iPKfiiiSC_SC_iiiii)
        /*21a4*/ 	.word	0x00000000


	//----- nvinfo : EIATTR_REGCOUNT
	.align		4
.L_1483:
        /*21a8*/ 	.byte	0x04, 0x2f
        /*21aa*/ 	.short	(.L_1485 - .L_1484)
	.align		4
.L_1484:
        /*21ac*/ 	.word	index@(_ZN4vllm25paged_attention_v1_kernelIfhLi256ELi16ELi128ELNS_18Fp8KVCacheDataTypeE2ELb0EEEvPT_PKS2_PKT0_S8_ifPKiSA_iPKfiiiSC_SC_iiiii)
        /*21b0*/ 	.word	0x00000030


	//----- nvinfo : EIATTR_FRAME_SIZE
	.align		4
.L_1485:
        /*21b4*/ 	.byte	0x04, 0x11
        /*21b6*/ 	.short	(.L_1487 - .L_1486)
	.align		4
.L_1486:
        /*21b8*/ 	.word	index@(_ZN4vllm25paged_attention_v1_kernelIfhLi256ELi16ELi128ELNS_18Fp8KVCacheDataTypeE2ELb0EEEvPT_PKS2_PKT0_S8_ifPKiSA_iPKfiiiSC_SC_iiiii)
        /*21bc*/ 	.word	0x00000000


	//----- nvinfo : EIATTR_REGCOUNT
	.align		4
.L_1487:
        /*21c0*/ 	.byte	0x04, 0x2f
        /*21c2*/ 	.short	(.L_1489 - .L_1488)
	.align		4
.L_1488:
        /*21c4*/ 	.word	index@(_ZN4vllm25paged_attention_v1_kernelIfhLi32ELi32ELi128ELNS_18Fp8KVCacheDataTypeE2ELb1EEEvPT_PKS2_PKT0_S8_ifPKiSA_iPKfiiiSC_SC_iiiii)
        /*21c8*/ 	.word	0x00000020


	//----- nvinfo : EIATTR_FRAME_SIZE
	.align		4
.L_1489:
        /*21cc*/ 	.byte	0x04, 0x11
        /*21ce*/ 	.short	(.L_1491 - .L_1490)
	.align		4
.L_1490:
        /*21d0*/ 	.word	index@(_ZN4vllm25paged_attention_v1_kernelIfhLi32ELi32ELi128ELNS_18Fp8KVCacheDataTypeE2ELb1EEEvPT_PKS2_PKT0_S8_ifPKiSA_iPKfiiiSC_SC_iiiii)
        /*21d4*/ 	.word	0x00000000


	//----- nvinfo : EIATTR_REGCOUNT
	.align		4
.L_1491:
        /*21d8*/ 	.byte	0x04, 0x2f
        /*21da*/ 	.short	(.L_1493 - .L_1492)
	.align		4
.L_1492:
        /*21dc*/ 	.word	index@(_ZN4vllm25paged_attention_v1_kernelIfhLi64ELi32ELi128ELNS_18Fp8KVCacheDataTypeE2ELb1EEEvPT_PKS2_PKT0_S8_ifPKiSA_iPKfiiiSC_SC_iiiii)
        /*21e0*/ 	.word	0x00000028


	//----- nvinfo : EIATTR_FRAME_SIZE
	.align		4
.L_1493:
        /*21e4*/ 	.byte	0x04, 0x11
        /*21e6*/ 	.short	(.L_1495 - .L_1494)
	.align		4
.L_1494:
        /*21e8*/ 	.word	index@(_ZN4vllm25paged_attention_v1_kernelIfhLi64ELi32ELi128ELNS_18Fp8KVCacheDataTypeE2ELb1EEEvPT_PKS2_PKT0_S8_ifPKiSA_iPKfiiiSC_SC_iiiii)
        /*21ec*/ 	.word	0x00000000


	//----- nvinfo : EIATTR_REGCOUNT
	.align		4
.L_1495:
        /*21f0*/ 	.byte	0x04, 0x2f
        /*21f2*/ 	.short	(.L_1497 - .L_1496)
	.align		4
.L_1496:
        /*21f4*/ 	.word	index@(_ZN4vllm25paged_attention_v1_kernelIfhLi80ELi32ELi128ELNS_18Fp8KVCacheDataTypeE2ELb1EEEvPT_PKS2_PKT0_S8_ifPKiSA_iPKfiiiSC_SC_iiiii)
        /*21f8*/ 	.word	0x00000028


	//----- nvinfo : EIATTR_FRAME_SIZE
	.align		4
.L_1497:
        /*21fc*/ 	.byte	0x04, 0x11
        /*21fe*/ 	.short	(.L_1499 - .L_1498)
	.align		4
.L_1498:
        /*2200*/ 	.word	index@(_ZN4vllm25paged_attention_v1_kernelIfhLi80ELi32ELi128ELNS_18Fp8KVCacheDataTypeE2ELb1EEEvPT_PKS2_PKT0_S8_ifPKiSA_iPKfiiiSC_SC_iiiii)
        /*2204*/ 	.word	0x00000000


	//----- nvinfo : EIATTR_REGCOUNT
	.align		4
.L_1499:
        /*2208*/ 	.byte	0x04, 0x2f
        /*220a*/ 	.short	(.L_1501 - .L_1500)
	.align		4
.L_1500:
        /*220c*/ 	.word	index@(_ZN4vllm25paged_attention_v1_kernelIfhLi96ELi32ELi128ELNS_18Fp8KVCacheDataTypeE2ELb1EEEvPT_PKS2_PKT0_S8_ifPKiSA_iPKfiiiSC_SC_iiiii)
        /*2210*/ 	.word	0x0000002e


	//----- nvinfo : EIATTR_FRAME_SIZE
	.align		4
.L_1501:
        /*2214*/ 	.byte	0x04, 0x11
        /*2216*/ 	.short	(.L_1503 - .L_1502)
	.align		4
.L_1502:
        /*2218*/ 	.word	index@(_ZN4vllm25paged_attention_v1_kernelIfhLi96ELi32ELi128ELNS_18Fp8KVCacheDataTypeE2ELb1EEEvPT_PKS2_PKT0_S8_ifPKiSA_iPKfiiiSC_SC_iiiii)
        /*221c*/ 	.word	0x00000000


	//----- nvinfo : EIATTR_REGCOUNT
	.align		4
.L_1503:
        /*2220*/ 	.byte	0x04, 0x2f
        /*2222*/ 	.short	(.L_1505 - .L_1504)
	.align		4
.L_1504:
        /*2224*/ 	.word	index@(_ZN4vllm25paged_attention_v1_kernelIfhLi112ELi32ELi128ELNS_18Fp8KVCacheDataTypeE2ELb1EEEvPT_PKS2_PKT0_S8_ifPKiSA_iPKfiiiSC_SC_iiiii)
        /*2228*/ 	.word	0x00000030


	//----- nvinfo : EIATTR_FRAME_SIZE
	.align		4
.L_1505:
        /*222c*/ 	.byte	0x04, 0x11
        /*222e*/ 	.short	(.L_1507 - .L_1506)
	.align		4
.L_1506:
        /*2230*/ 	.word	index@(_ZN4vllm25paged_attention_v1_kernelIfhLi112ELi32ELi128ELNS_18Fp8KVCacheDataTypeE2ELb1EEEvPT_PKS2_PKT0_S8_ifPKiSA_iPKfiiiSC_SC_iiiii)
        /*2234*/ 	.word	0x00000000


	//----- nvinfo : EIATTR_REGCOUNT
	.align		4
.L_1507:
        /*2238*/ 	.byte	0x04, 0x2f
        /*223a*/ 	.short	(.L_1509 - .L_1508)
	.align		4
.L_1508:
        /*223c*/ 	.word	index@(_ZN4vllm25paged_attention_v1_kernelIfhLi120ELi32ELi128ELNS_18Fp8KVCacheDataTypeE2ELb1EEEvPT_PKS2_PKT0_S8_ifPKiSA_iPKfiiiSC_SC_iiiii)
        /*2240*/ 	.word	0x00000030


	//----- nvinfo : EIATTR_FRAME_SIZE
	.align		4
.L_1509:
        /*2244*/ 	.byte	0x04, 0x11
        /*2246*/ 	.short	(.L_1511 - .L_1510)
	.align		4
.L_1510:
        /*2248*/ 	.word	index@(_ZN4vllm25paged_attention_v1_kernelIfhLi120ELi32ELi128ELNS_18Fp8KVCacheDataTypeE2ELb1EEEvPT_PKS2_PKT0_S8_ifPKiSA_iPKfiiiSC_SC_iiiii)
        /*224c*/ 	.word	0x00000000


	//----- nvinfo : EIATTR_REGCOUNT
	.align		4
.L_1511:
        /*2250*/ 	.byte	0x04, 0x2f
        /*2252*/ 	.short	(.L_1513 - .L_1512)
	.align		4
.L_1512:
        /*2254*/ 	.word	index@(_ZN4vllm25paged_attention_v1_kernelIfhLi128ELi32ELi128ELNS_18Fp8KVCacheDataTypeE2ELb1EEEvPT_PKS2_PKT0_S8_ifPKiSA_iPKfiiiSC_SC_iiiii)
        /*2258*/ 	.word	0x00000037


	//----- nvinfo : EIATTR_FRAME_SIZE
	.align		4
.L_1513:
        /*225c*/ 	.byte	0x04, 0x11
        /*225e*/ 	.short	(.L_1515 - .L_1514)
	.align		4
.L_1514:
        /*2260*/ 	.word	index@(_ZN4vllm25paged_attention_v1_kernelIfhLi128ELi32ELi128ELNS_18Fp8KVCacheDataTypeE2ELb1EEEvPT_PKS2_PKT0_S8_ifPKiSA_iPKfiiiSC_SC_iiiii)
        /*2264*/ 	.word	0x00000000


	//----- nvinfo : EIATTR_REGCOUNT
	.align		4
.L_1515:
        /*2268*/ 	.byte	0x04, 0x2f
        /*226a*/ 	.short	(.L_1517 - .L_1516)
	.align		4
.L_1516:
        /*226c*/ 	.word	index@(_ZN4vllm25paged_attention_v1_kernelIfhLi192ELi32ELi128ELNS_18Fp8KVCacheDataTypeE2ELb1EEEvPT_PKS2_PKT0_S8_ifPKiSA_iPKfiiiSC_SC_iiiii)
        /*2270*/ 	.word	0x0000004f


	//----- nvinfo : EIATTR_FRAME_SIZE
	.align		4
.L_1517:
        /*2274*/ 	.byte	0x04, 0x11
        /*2276*/ 	.short	(.L_1519 - .L_1518)
	.align		4
.L_1518:
        /*2278*/ 	.word	index@(_ZN4vllm25paged_attention_v1_kernelIfhLi192ELi32ELi128ELNS_18Fp8KVCacheDataTypeE2ELb1EEEvPT_PKS2_PKT0_S8_ifPKiSA_iPKfiiiSC_SC_iiiii)
        /*227c*/ 	.word	0x00000000


	//----- nvinfo : EIATTR_REGCOUNT
	.align		4
.L_1519:
        /*2280*/ 	.byte	0x04, 0x2f
        /*2282*/ 	.short	(.L_1521 - .L_1520)
	.align		4
.L_1520:
        /*2284*/ 	.word	index@(_ZN4vllm25paged_attention_v1_kernelIfhLi256ELi32ELi128ELNS_18Fp8KVCacheDataTypeE2ELb1EEEvPT_PKS2_PKT0_S8_ifPKiSA_iPKfiiiSC_SC_iiiii)
        /*2288*/ 	.word	0x00000066


	//----- nvinfo : EIATTR_FRAME_SIZE
	.align		4
.L_1521:
        /*228c*/ 	.byte	0x04, 0x11
        /*228e*/ 	.short	(.L_1523 - .L_1522)
	.align		4
.L_1522:
        /*2290*/ 	.word	index@(_ZN4vllm25paged_attention_v1_kernelIfhLi256ELi32ELi128ELNS_18Fp8KVCacheDataTypeE2ELb1EEEvPT_PKS2_PKT0_S8_ifPKiSA_iPKfiiiSC_SC_iiiii)
        /*2294*/ 	.word	0x00000000


	//----- nvinfo : EIATTR_REGCOUNT
	.align		4
.L_1523:
        /*2298*/ 	.byte	0x04, 0x2f
        /*229a*/ 	.short	(.L_1525 - .L_1524)
	.align		4
.L_1524:
        /*229c*/ 	.word	index@(_ZN4vllm25paged_attention_v1_kernelIfhLi32ELi32ELi128ELNS_18Fp8KVCacheDataTypeE2ELb0EEEvPT_PKS2_PKT0_S8_ifPKiSA_iPKfiiiSC_SC_iiiii)
        /*22a0*/ 	.word	0x00000020


	//----- nvinfo : EIATTR_FRAME_SIZE
	.align		4
.L_1525:
        /*22a4*/ 	.byte	0x04, 0x11
        /*22a6*/ 	.short	(.L_1527 - .L_1526)
	.align		4
.L_1526:
        /*22a8*/ 	.word	index@(_ZN4vllm25paged_attention_v1_kernelIfhLi32ELi32ELi128ELNS_18Fp8KVCacheDataTypeE2ELb0EEEvPT_PKS2_PKT0_S8_ifPKiSA_iPKfiiiSC_SC_iiiii)
        /*22ac*/ 	.word	0x00000000


	//----- nvinfo : EIATTR_REGCOUNT
	.align		4
.L_1527:
        /*22b0*/ 	.byte	0x04, 0x2f
        /*22b2*/ 	.short	(.L_1529 - .L_1528)
	.align		4
.L_1528:
        /*22b4*/ 	.word	index@(_ZN4vllm25paged_attention_v1_kernelIfhLi64ELi32ELi128ELNS_18Fp8KVCacheDataTypeE2ELb0EEEvPT_PKS2_PKT0_S8_ifPKiSA_iPKfiiiSC_SC_iiiii)
        /*22b8*/ 	.word	0x00000020


	//----- nvinfo : EIATTR_FRAME_SIZE
	.align		4
.L_1529:
        /*22bc*/ 	.byte	0x04, 0x11
        /*22be*/ 	.short	(.L_1531 - .L_1530)
	.align		4
.L_1530:
        /*22c0*/ 	.word	index@(_ZN4vllm25paged_attention_v1_kernelIfhLi64ELi32ELi128ELNS_18Fp8KVCacheDataTypeE2ELb0EEEvPT_PKS2_PKT0_S8_ifPKiSA_iPKfiiiSC_SC_iiiii)
        /*22c4*/ 	.word	0x00000000


	//----- nvinfo : EIATTR_REGCOUNT
	.align		4
.L_1531:
        /*22c8*/ 	.byte	0x04, 0x2f
        /*22ca*/ 	.short	(.L_1533 - .L_1532)
	.align		4
.L_1532:
        /*22cc*/ 	.word	index@(_ZN4vllm25paged_attention_v1_kernelIfhLi80ELi32ELi128ELNS_18Fp8KVCacheDataTypeE2ELb0EEEvPT_PKS2_PKT0_S8_ifPKiSA_iPKfiiiSC_SC_iiiii)
        /*22d0*/ 	.word	0x00000020


	//----- nvinfo : EIATTR_FRAME_SIZE
	.align		4
.L_1533:
        /*22d4*/ 	.byte	0x04, 0x11
        /*22d6*/ 	.short	(.L_1535 - .L_1534)
	.align		4
.L_1534:
        /*22d8*/ 	.word	index@(_ZN4vllm25paged_attention_v1_kernelIfhLi80ELi32ELi128ELNS_18Fp8KVCacheDataTypeE2ELb0EEEvPT_PKS2_PKT0_S8_ifPKiSA_iPKfiiiSC_SC_iiiii)
        /*22dc*/ 	.word	0x00000000


	//----- nvinfo : EIATTR_REGCOUNT
	.align		4
.L_1535:
        /*22e0*/ 	.byte	0x04, 0x2f
        /*22e2*/ 	.short	(.L_1537 - .L_1536)
	.align		4
.L_1536:
        /*22e4*/ 	.word	index@(_ZN4vllm25paged_attention_v1_kernelIfhLi96ELi32ELi128ELNS_18Fp8KVCacheDataTypeE2ELb0EEEvPT_PKS2_PKT0_S8_ifPKiSA_iPKfiiiSC_SC_iiiii)
        /*22e8*/ 	.word	0x00000028


	//----- nvinfo : EIATTR_FRAME_SIZE
	.align		4
.L_1537:
        /*22ec*/ 	.byte	0x04, 0x11
        /*22ee*/ 	.short	(.L_1539 - .L_1538)
	.align		4
.L_1538:
        /*22f0*/ 	.word	index@(_ZN4vllm25paged_attention_v1_kernelIfhLi96ELi32ELi128ELNS_18Fp8KVCacheDataTypeE2ELb0EEEvPT_PKS2_PKT0_S8_ifPKiSA_iPKfiiiSC_SC_iiiii)
        /*22f4*/ 	.word	0x00000000


	//----- nvinfo : EIATTR_REGCOUNT
	.align		4
.L_1539:
        /*22f8*/ 	.byte	0x04, 0x2f
        /*22fa*/ 	.short	(.L_1541 - .L_1540)
	.align		4
.L_1540:
        /*22fc*/ 	.word	index@(_ZN4vllm25paged_attention_v1_kernelIfhLi112ELi32ELi128ELNS_18Fp8KVCacheDataTypeE2ELb0EEEvPT_PKS2_PKT0_S8_ifPKiSA_iPKfiiiSC_SC_iiiii)
        /*2300*/ 	.word	0x00000028


	//----- nvinfo : EIATTR_FRAME_SIZE
	.align		4
.L_1541:
        /*2304*/ 	.byte	0x04, 0x11
        /*2306*/ 	.short	(.L_1543 - .L_1542)
	.align		4
.L_1542:
        /*2308*/ 	.word	index@(_ZN4vllm25paged_attention_v1_kernelIfhLi112ELi32ELi128ELNS_18Fp8KVCacheDataTypeE2ELb0EEEvPT_PKS2_PKT0_S8_ifPKiSA_iPKfiiiSC_SC_iiiii)
        /*230c*/ 	.word	0x00000000


	//----- nvinfo : EIATTR_REGCOUNT
	.align		4
.L_1543:
        /*2310*/ 	.byte	0x04, 0x2f
        /*2312*/ 	.short	(.L_1545 - .L_1544)
	.align		4
.L_1544:
        /*2314*/ 	.word	index@(_ZN4vllm25paged_attention_v1_kernelIfhLi120ELi32ELi128ELNS_18Fp8KVCacheDataTypeE2ELb0EEEvPT_PKS2_PKT0_S8_ifPKiSA_iPKfiiiSC_SC_iiiii)
        /*2318*/ 	.word	0x00000028


	//----- nvinfo : EIATTR_FRAME_SIZE
	.align		4
.L_1545:
        /*231c*/ 	.byte	0x04, 0x11
        /*231e*/ 	.short	(.L_1547 - .L_1546)
	.align		4
.L_1546:
        /*2320*/ 	.word	index@(_ZN4vllm25paged_attention_v1_kernelIfhLi120ELi32ELi128ELNS_18Fp8KVCacheDataTypeE2ELb0EEEvPT_PKS2_PKT0_S8_ifPKiSA_iPKfiiiSC_SC_iiiii)
        /*2324*/ 	.word	0x00000000


	//----- nvinfo : EIATTR_REGCOUNT
	.align		4
.L_1547:
        /*2328*/ 	.byte	0x04, 0x2f
        /*232a*/ 	.short	(.L_1549 - .L_1548)
	.align		4
.L_1548:
        /*232c*/ 	.word	index@(_ZN4vllm25paged_attention_v1_kernelIfhLi128ELi32ELi128ELNS_18Fp8KVCacheDataTypeE2ELb0EEEvPT_PKS2_PKT0_S8_ifPKiSA_iPKfiiiSC_SC_iiiii)
        /*2330*/ 	.word	0x00000030


	//----- nvinfo : EIATTR_FRAME_SIZE
	.align		4
.L_1549:
        /*2334*/ 	.byte	0x04, 0x11
        /*2336*/ 	.short	(.L_1551 - .L_1550)
	.align		4
.L_1550:
        /*2338*/ 	.word	index@(_ZN4vllm25paged_attention_v1_kernelIfhLi128ELi32ELi128ELNS_18Fp8KVCacheDataTypeE2ELb0EEEvPT_PKS2_PKT0_S8_ifPKiSA_iPKfiiiSC_SC_iiiii)
        /*233c*/ 	.word	0x00000000


	//----- nvinfo : EIATTR_REGCOUNT
	.align		4
.L_1551:
        /*2340*/ 	.byte	0x04, 0x2f
        /*2342*/ 	.short	(.L_1553 - .L_1552)
	.align		4
.L_1552:
        /*2344*/ 	.word	index@(_ZN4vllm25paged_attention_v1_kernelIfhLi192ELi32ELi128ELNS_18Fp8KVCacheDataTypeE2ELb0EEEvPT_PKS2_PKT0_S8_ifPKiSA_iPKfiiiSC_SC_iiiii)
        /*2348*/ 	.word	0x00000040


	//----- nvinfo : EIATTR_FRAME_SIZE
	.align		4
.L_1553:
        /*234c*/ 	.byte	0x04, 0x11
        /*234e*/ 	.short	(.L_1555 - .L_1554)
	.align		4
.L_1554:
        /*2350*/ 	.word	index@(_ZN4vllm25paged_attention_v1_kernelIfhLi192ELi32ELi128ELNS_18Fp8KVCacheDataTypeE2ELb0EEEvPT_PKS2_PKT0_S8_ifPKiSA_iPKfiiiSC_SC_iiiii)
        /*2354*/ 	.word	0x00000000


	//----- nvinfo : EIATTR_REGCOUNT
	.align		4
.L_1555:
        /*2358*/ 	.byte	0x04, 0x2f
        /*235a*/ 	.short	(.L_1557 - .L_1556)
	.align		4
.L_1556:
        /*235c*/ 	.word	index@(_ZN4vllm25paged_attention_v1_kernelIfhLi256ELi32ELi128ELNS_18Fp8KVCacheDataTypeE2ELb0EEEvPT_PKS2_PKT0_S8_ifPKiSA_iPKfiiiSC_SC_iiiii)
        /*2360*/ 	.word	0x00000050


	//----- nvinfo : EIATTR_FRAME_SIZE
	.align		4
.L_1557:
        /*2364*/ 	.byte	0x04, 0x11
        /*2366*/ 	.short	(.L_1559 - .L_1558)
	.align		4
.L_1558:
        /*2368*/ 	.word	index@(_ZN4vllm25paged_attention_v1_kernelIfhLi256ELi32ELi128ELNS_18Fp8KVCacheDataTypeE2ELb0EEEvPT_PKS2_PKT0_S8_ifPKiSA_iPKfiiiSC_SC_iiiii)
        /*236c*/ 	.word	0x00000000


	//----- nvinfo : EIATTR_REGCOUNT
	.align		4
.L_1559:
        /*2370*/ 	.byte	0x04, 0x2f
        /*2372*/ 	.short	(.L_1561 - .L_1560)
	.align		4
.L_1560:
        /*2374*/ 	.word	index@(_ZN4vllm25paged_attention_v1_kernelIthLi32ELi8ELi128ELNS_18Fp8KVCacheDataTypeE2ELb1EEEvPT_PKS2_PKT0_S8_ifPKiSA_iPKfiiiSC_SC_iiiii)
        /*2378*/ 	.word	0x00000020


	//----- nvinfo : EIATTR_FRAME_SIZE
	.align		4
.L_1561:
        /*237c*/ 	.byte	0x04, 0x11
        /*237e*/ 	.short	(.L_1563 - .L_1562)
	.align		4
.L_1562:
        /*2380*/ 	.word	index@(_ZN4vllm25paged_attention_v1_kernelIthLi32ELi8ELi128ELNS_18Fp8KVCacheDataTypeE2ELb1EEEvPT_PKS2_PKT0_S8_ifPKiSA_iPKfiiiSC_SC_iiiii)
        /*2384*/ 	.word	0x00000000


	//----- nvinfo : EIATTR_REGCOUNT
	.align		4
.L_1563:
        /*2388*/ 	.byte	0x04, 0x2f
        /*238a*/ 	.short	(.L_1565 - .L_1564)
	.align		4
.L_1564:
        /*238c*/ 	.word	index@(_ZN4vllm25paged_attention_v1_kernelIthLi64ELi8ELi128ELNS_18Fp8KVCacheDataTypeE2ELb1EEEvPT_PKS2_PKT0_S8_ifPKiSA_iPKfiiiSC_SC_iiiii)
        /*2390*/ 	.word	0x00000020


	//----- nvinfo : EIATTR_FRAME_SIZE
	.align		4
.L_1565:
        /*2394*/ 	.byte	0x04, 0x11
        /*2396*/ 	.short	(.L_1567 - .L_1566)
	.align		4
.L_1566:
        /*2398*/ 	.word	index@(_ZN4vllm25paged_attention_v1_kernelIthLi64ELi8ELi128ELNS_18Fp8KVCacheDataTypeE2ELb1EEEvPT_PKS2_PKT0_S8_ifPKiSA_iPKfiiiSC_SC_iiiii)
        /*239c*/ 	.word	0x00000000


	//----- nvinfo : EIATTR_REGCOUNT
	.align		4
.L_1567:
        /*23a0*/ 	.byte	0x04, 0x2f
        /*23a2*/ 	.short	(.L_1569 - .L_1568)
	.align		4
.L_1568:
        /*23a4*/ 	.word	index@(_ZN4vllm25paged_attention_v1_kernelIthLi80ELi8ELi128ELNS_18Fp8KVCacheDataTypeE2ELb1EEEvPT_PKS2_PKT0_S8_ifPKiSA_iPKfiiiSC_SC_iiiii)
        /*23a8*/ 	.word	0x00000020


	//----- nvinfo : EIATTR_FRAME_SIZE
	.align		4
.L_1569:
        /*23ac*/ 	.byte	0x04, 0x11
        /*23ae*/ 	.short	(.L_1571 - .L_1570)
	.align		4
.L_1570:
        /*23b0*/ 	.word	index@(_ZN4vllm25paged_attention_v1_kernelIthLi80ELi8ELi128ELNS_18Fp8KVCacheDataTypeE2ELb1EEEvPT_PKS2_PKT0_S8_ifPKiSA_iPKfiiiSC_SC_iiiii)
        /*23b4*/ 	.word	0x00000000


	//----- nvinfo : EIATTR_REGCOUNT
	.align		4
.L_1571:
        /*23b8*/ 	.byte	0x04, 0x2f
        /*23ba*/ 	.short	(.L_1573 - .L_1572)
	.align		4
.L_1572:
        /*23bc*/ 	.word	index@(_ZN4vllm25paged_attention_v1_kernelIthLi96ELi8ELi128ELNS_18Fp8KVCacheDataTypeE2ELb1EEEvPT_PKS2_PKT0_S8_ifPKiSA_iPKfiiiSC_SC_iiiii)
        /*23c0*/ 	.word	0x00000020


	//----- nvinfo : EIATTR_FRAME_SIZE
	.align		4
.L_1573:
        /*23c4*/ 	.byte	0x04, 0x11
        /*23c6*/ 	.short	(.L_1575 - .L_1574)
	.align		4
.L_1574:
        /*23c8*/ 	.word	index@(_ZN4vllm25paged_attention_v1_kernelIthLi96ELi8ELi128ELNS_18Fp8KVCacheDataTypeE2ELb1EEEvPT_PKS2_PKT0_S8_ifPKiSA_iPKfiiiSC_SC_iiiii)
        /*23cc*/ 	.word	0x00000000


	//----- nvinfo : EIATTR_REGCOUNT
	.align		4
.L_1575:
        /*23d0*/ 	.byte	0x04, 0x2f
        /*23d2*/ 	.short	(.L_1577 - .L_1576)
	.align		4
.L_1576:
        /*23d4*/ 	.word	index@(_ZN4vllm25paged_attention_v1_kernelIthLi112ELi8ELi128ELNS_18Fp8KVCacheDataTypeE2ELb1EEEvPT_PKS2_PKT0_S8_ifPKiSA_iPKfiiiSC_SC_iiiii)
        /*23d8*/ 	.word	0x00000020


	//----- nvinfo : EIATTR_FRAME_SIZE
	.align		4
.L_1577:
        /*23dc*/ 	.byte	0x04, 0x11
        /*23de*/ 	.short	(.L_1579 - .L_1578)
	.align		4
.L_1578:
        /*23e0*/ 	.word	index@(_ZN4vllm25paged_attention_v1_kernelIthLi112ELi8ELi128ELNS_18Fp8KVCacheDataTypeE2ELb1EEEvPT_PKS2_PKT0_S8_ifPKiSA_iPKfiiiSC_SC_iiiii)
        /*23e4*/ 	.word	0x00000000


	//----- nvinfo : EIATTR_REGCOUNT
	.align		4
.L_1579:
        /*23e8*/ 	.byte	0x04, 0x2f
        /*23ea*/ 	.short	(.L_1581 - .L_1580)
	.align		4
.L_1580:
        /*23ec*/ 	.word	index@(_ZN4vllm25paged_attention_v1_kernelIthLi120ELi8ELi128ELNS_18Fp8KVCacheDataTypeE2ELb1EEEvPT_PKS2_PKT0_S8_ifPKiSA_iPKfiiiSC_SC_iiiii)
        /*23f0*/ 	.word	0x00000020


	//----- nvinfo : EIATTR_FRAME_SIZE
	.align		4
.L_1581:
        /*23f4*/ 	.byte	0x04, 0x11
        /*23f6*/ 	.short	(.L_1583 - .L_1582)
	.align		4
.L_1582:
        /*23f8*/ 	.word	index@(_ZN4vllm25paged_attention_v1_kernelIthLi120ELi8ELi128ELNS_18Fp8KVCacheDataTypeE2ELb1EEEvPT_PKS2_PKT0_S8_ifPKiSA_iPKfiiiSC_SC_iiiii)
        /*23fc*/ 	.word	0x00000000


	//----- nvinfo : EIATTR_REGCOUNT
	.align		4
.L_1583:
        /*2400*/ 	.byte	0x04, 0x2f
        /*2402*/ 	.short	(.L_1585 - .L_1584)
	.align		4
.L_1584:
        /*2404*/ 	.word	index@(_ZN4vllm25paged_attention_v1_kernelIthLi128ELi8ELi128ELNS_18Fp8KVCacheDataTypeE2ELb1EEEvPT_PKS2_PKT0_S8_ifPKiSA_iPKfiiiSC_SC_iiiii)
        /*2408*/ 	.word	0x00000020


	//----- nvinfo : EIATTR_FRAME_SIZE
	.align		4
.L_1585:
        /*240c*/ 	.byte	0x04, 0x11
        /*240e*/ 	.short	(.L_1587 - .L_1586)
	.align		4
.L_1586:
        /*2410*/ 	.word	index@(_ZN4vllm25paged_attention_v1_kernelIthLi128ELi8ELi128ELNS_18Fp8KVCacheDataTypeE2ELb1EEEvPT_PKS2_PKT0_S8_ifPKiSA_iPKfiiiSC_SC_iiiii)
        /*2414*/ 	.word	0x00000000


	//----- nvinfo : EIATTR_REGCOUNT
	.align		4
.L_1587:
        /*2418*/ 	.byte	0x04, 0x2f
        /*241a*/ 	.short	(.L_1589 - .L_1588)
	.align		4
.L_1588:
        /*241c*/ 	.word	index@(_ZN4vllm25paged_attention_v1_kernelIthLi192ELi8ELi128ELNS_18Fp8KVCacheDataTypeE2ELb1EEEvPT_PKS2_PKT0_S8_ifPKiSA_iPKfiiiSC_SC_iiiii)
        /*2420*/ 	.word	0x00000020


	//----- nvinfo : EIATTR_FRAME_SIZE
	.align		4
.L_1589:
        /*2424*/ 	.byte	0x04, 0x11
        /*2426*/ 	.short	(.L_1591 - .L_1590)
	.align		4
.L_1590:
        /*2428*/ 	.word	index@(_ZN4vllm25paged_attention_v1_kernelIthLi192ELi8ELi128ELNS_18Fp8KVCacheDataTypeE2ELb1EEEvPT_PKS2_PKT0_S8_ifPKiSA_iPKfiiiSC_SC_iiiii)
        /*242c*/ 	.word	0x00000000


	//----- nvinfo : EIATTR_REGCOUNT
	.align		4
.L_1591:
        /*2430*/ 	.byte	0x04, 0x2f
        /*2432*/ 	.short	(.L_1593 - .L_1592)
	.align		4
.L_1592:
        /*2434*/ 	.word	index@(_ZN4vllm25paged_attention_v1_kernelIthLi256ELi8ELi128ELNS_18Fp8KVCacheDataTypeE2ELb1EEEvPT_PKS2_PKT0_S8_ifPKiSA_iPKfiiiSC_SC_iiiii)
        /*2438*/ 	.word	0x00000020


	//----- nvinfo : EIATTR_FRAME_SIZE
	.align		4
.L_1593:
        /*243c*/ 	.byte	0x04, 0x11
        /*243e*/ 	.short	(.L_1595 - .L_1594)
	.align		4
.L_1594:
        /*2440*/ 	.word	index@(_ZN4vllm25paged_attention_v1_kernelIthLi256ELi8ELi128ELNS_18Fp8KVCacheDataTypeE2ELb1EEEvPT_PKS2_PKT0_S8_ifPKiSA_iPKfiiiSC_SC_iiiii)
        /*2444*/ 	.word	0x00000000


	//----- nvinfo : EIATTR_REGCOUNT
	.align		4
.L_1595:
        /*2448*/ 	.byte	0x04, 0x2f
        /*244a*/ 	.short	(.L_1597 - .L_1596)
	.align		4
.L_1596:
        /*244c*/ 	.word	index@(_ZN4vllm25paged_attention_v1_kernelIthLi32ELi8ELi128ELNS_18Fp8KVCacheDataTypeE2ELb0EEEvPT_PKS2_PKT0_S8_ifPKiSA_iPKfiiiSC_SC_iiiii)
        /*2450*/ 	.word	0x00000020


	//----- nvinfo : EIATTR_FRAME_SIZE
	.align		4
.L_1597:
        /*2454*/ 	.byte	0x04, 0x11
        /*2456*/ 	.short	(.L_1599 - .L_1598)
	.align		4
.L_1598:
        /*2458*/ 	.word	index@(_ZN4vllm25paged_attention_v1_kernelIthLi32ELi8ELi128ELNS_18Fp8KVCacheDataTypeE2ELb0EEEvPT_PKS2_PKT0_S8_ifPKiSA_iPKfiiiSC_SC_iiiii)
        /*245c*/ 	.word	0x00000000


	//----- nvinfo : EIATTR_REGCOUNT
	.align		4
.L_1599:
        /*2460*/ 	.byte	0x04, 0x2f
        /*2462*/ 	.short	(.L_1601 - .L_1600)
	.align		4
.L_1600:
        /*2464*/ 	.word	index@(_ZN4vllm25paged_attention_v1_kernelIthLi64ELi8ELi128ELNS_18Fp8KVCacheDataTypeE2ELb0EEEvPT_PKS2_PKT0_S8_ifPKiSA_iPKfiiiSC_SC_iiiii)
        /*2468*/ 	.word	0x00000020


	//----- nvinfo : EIATTR_FRAME_SIZE
	.align		4
.L_1601:
        /*246c*/ 	.byte	0x04, 0x11
        /*246e*/ 	.short	(.L_1603 - .L_1602)
	.align		4
.L_1602:
        /*2470*/ 	.word	index@(_ZN4vllm25paged_attention_v1_kernelIthLi64ELi8ELi128ELNS_18Fp8KVCacheDataTypeE2ELb0EEEvPT_PKS2_PKT0_S8_ifPKiSA_iPKfiiiSC_SC_iiiii)
        /*2474*/ 	.word	0x00000000


	//----- nvinfo : EIATTR_REGCOUNT
	.align		4
.L_1603:
        /*2478*/ 	.byte	0x04, 0x2f
        /*247a*/ 	.short	(.L_1605 - .L_1604)
	.align		4
.L_1604:
        /*247c*/ 	.word	index@(_ZN4vllm25paged_attention_v1_kernelIthLi80ELi8ELi128ELNS_18Fp8KVCacheDataTypeE2ELb0EEEvPT_PKS2_PKT0_S8_ifPKiSA_iPKfiiiSC_SC_iiiii)
        /*2480*/ 	.word	0x00000020


	//----- nvinfo : EIATTR_FRAME_SIZE
	.align		4
.L_1605:
        /*2484*/ 	.byte	0x04, 0x11
        /*2486*/ 	.short	(.L_1607 - .L_1606)
	.align		4
.L_1606:
        /*2488*/ 	.word	index@(_ZN4vllm25paged_attention_v1_kernelIthLi80ELi8ELi128ELNS_18Fp8KVCacheDataTypeE2ELb0EEEvPT_PKS2_PKT0_S8_ifPKiSA_iPKfiiiSC_SC_iiiii)
        /*248c*/ 	.word	0x00000000


	//----- nvinfo : EIATTR_REGCOUNT
	.align		4
.L_1607:
        /*2490*/ 	.byte	0x04, 0x2f
        /*2492*/ 	.short	(.L_1609 - .L_1608)
	.align		4
.L_1608:
        /*2494*/ 	.word	index@(_ZN4vllm25paged_attention_v1_kernelIthLi96ELi8ELi128ELNS_18Fp8KVCacheDataTypeE2ELb0EEEvPT_PKS2_PKT0_S8_ifPKiSA_iPKfiiiSC_SC_iiiii)
        /*2498*/ 	.word	0x00000020


	//----- nvinfo : EIATTR_FRAME_SIZE
	.align		4
.L_1609:
        /*249c*/ 	.byte	0x04, 0x11
        /*249e*/ 	.short	(.L_1611 - .L_1610)
	.align		4
.L_1610:
        /*24a0*/ 	.word	index@(_ZN4vllm25paged_attention_v1_kernelIthLi96ELi8ELi128ELNS_18Fp8KVCacheDataTypeE2ELb0EEEvPT_PKS2_PKT0_S8_ifPKiSA_iPKfiiiSC_SC_iiiii)
        /*24a4*/ 	.word	0x00000000


	//----- nvinfo : EIATTR_REGCOUNT
	.align		4
.L_1611:
        /*24a8*/ 	.byte	0x04, 0x2f
        /*24aa*/ 	.short	(.L_1613 - .L_1612)
	.align		4
.L_1612:
        /*24ac*/ 	.word	index@(_ZN4vllm25paged_attention_v1_kernelIthLi112ELi8ELi128ELNS_18Fp8KVCacheDataTypeE2ELb0EEEvPT_PKS2_PKT0_S8_ifPKiSA_iPKfiiiSC_SC_iiiii)
        /*24b0*/ 	.word	0x00000020


	//----- nvinfo : EIATTR_FRAME_SIZE
	.align		4
.L_1613:
        /*24b4*/ 	.byte	0x04, 0x11
        /*24b6*/ 	.short	(.L_1615 - .L_1614)
	.align		4
.L_1614:
        /*24b8*/ 	.word	index@(_ZN4vllm25paged_attention_v1_kernelIthLi112ELi8ELi128ELNS_18Fp8KVCacheDataTypeE2ELb0EEEvPT_PKS2_PKT0_S8_ifPKiSA_iPKfiiiSC_SC_iiiii)
        /*24bc*/ 	.word	0x00000000


	//----- nvinfo : EIATTR_REGCOUNT
	.align		4
.L_1615:
        /*24c0*/ 	.byte	0x04, 0x2f
        /*24c2*/ 	.short	(.L_1617 - .L_1616)
	.align		4
.L_1616:
        /*24c4*/ 	.word	index@(_ZN4vllm25paged_attention_v1_kernelIthLi120ELi8ELi128ELNS_18Fp8KVCacheDataTypeE2ELb0EEEvPT_PKS2_PKT0_S8_ifPKiSA_iPKfiiiSC_SC_iiiii)
        /*24c8*/ 	.word	0x00000020


	//----- nvinfo : EIATTR_FRAME_SIZE
	.align		4
.L_1617:
        /*24cc*/ 	.byte	0x04, 0x11
        /*24ce*/ 	.short	(.L_1619 - .L_1618)
	.align		4
.L_1618:
        /*24d0*/ 	.word	index@(_ZN4vllm25paged_attention_v1_kernelIthLi120ELi8ELi128ELNS_18Fp8KVCacheDataTypeE2ELb0EEEvPT_PKS2_PKT0_S8_ifPKiSA_iPKfiiiSC_SC_iiiii)
        /*24d4*/ 	.word	0x00000000


	//----- nvinfo : EIATTR_REGCOUNT
	.align		4
.L_1619:
        /*24d8*/ 	.byte	0x04, 0x2f
        /*24da*/ 	.short	(.L_1621 - .L_1620)
	.align		4
.L_1620:
        /*24dc*/ 	.word	index@(_ZN4vllm25paged_attention_v1_kernelIthLi128ELi8ELi128ELNS_18Fp8KVCacheDataTypeE2ELb0EEEvPT_PKS2_PKT0_S8_ifPKiSA_iPKfiiiSC_SC_iiiii)
        /*24e0*/ 	.word	0x00000020


	//----- nvinfo : EIATTR_FRAME_SIZE
	.align		4
.L_1621:
        /*24e4*/ 	.byte	0x04, 0x11
        /*24e6*/ 	.short	(.L_1623 - .L_1622)
	.align		4
.L_1622:
        /*24e8*/ 	.word	index@(_ZN4vllm25paged_attention_v1_kernelIthLi128ELi8ELi128ELNS_18Fp8KVCacheDataTypeE2ELb0EEEvPT_PKS2_PKT0_S8_ifPKiSA_iPKfiiiSC_SC_iiiii)
        /*24ec*/ 	.word	0x00000000


	//----- nvinfo : EIATTR_REGCOUNT
	.align		4
.L_1623:
        /*24f0*/ 	.byte	0x04, 0x2f
        /*24f2*/ 	.short	(.L_1625 - .L_1624)
	.align		4
.L_1624:
        /*24f4*/ 	.word	index@(_ZN4vllm25paged_attention_v1_kernelIthLi192ELi8ELi128ELNS_18Fp8KVCacheDataTypeE2ELb0EEEvPT_PKS2_PKT0_S8_ifPKiSA_iPKfiiiSC_SC_iiiii)
        /*24f8*/ 	.word	0x00000020


	//----- nvinfo : EIATTR_FRAME_SIZE
	.align		4
.L_1625:
        /*24fc*/ 	.byte	0x04, 0x11
        /*24fe*/ 	.short	(.L_1627 - .L_1626)
	.align		4
.L_1626:
        /*2500*/ 	.word	index@(_ZN4vllm25paged_attention_v1_kernelIthLi192ELi8ELi128ELNS_18Fp8KVCacheDataTypeE2ELb0EEEvPT_PKS2_PKT0_S8_ifPKiSA_iPKfiiiSC_SC_iiiii)
        /*2504*/ 	.word	0x00000000


	//----- nvinfo : EIATTR_REGCOUNT
	.align		4
.L_1627:
        /*2508*/ 	.byte	0x04, 0x2f
        /*250a*/ 	.short	(.L_1629 - .L_1628)
	.align		4
.L_1628:
        /*250c*/ 	.word	index@(_ZN4vllm25paged_attention_v1_kernelIthLi256ELi8ELi128ELNS_18Fp8KVCacheDataTypeE2ELb0EEEvPT_PKS2_PKT0_S8_ifPKiSA_iPKfiiiSC_SC_iiiii)
        /*2510*/ 	.word	0x00000020


	//----- nvinfo : EIATTR_FRAME_SIZE
	.align		4
.L_1629:
        /*2514*/ 	.byte	0x04, 0x11
        /*2516*/ 	.short	(.L_1631 - .L_1630)
	.align		4
.L_1630:
        /*2518*/ 	.word	index@(_ZN4vllm25paged_attention_v1_kernelIthLi256ELi8ELi128ELNS_18Fp8KVCacheDataTypeE2ELb0EEEvPT_PKS2_PKT0_S8_ifPKiSA_iPKfiiiSC_SC_iiiii)
        /*251c*/ 	.word	0x00000000


	//----- nvinfo : EIATTR_REGCOUNT
	.align		4
.L_1631:
        /*2520*/ 	.byte	0x04, 0x2f
        /*2522*/ 	.short	(.L_1633 - .L_1632)
	.align		4
.L_1632:
        /*2524*/ 	.word	index@(_ZN4vllm25paged_attention_v1_kernelIthLi32ELi16ELi128ELNS_18Fp8KVCacheDataTypeE2ELb1EEEvPT_PKS2_PKT0_S8_ifPKiSA_iPKfiiiSC_SC_iiiii)
        /*2528*/ 	.word	0x00000020


	//----- nvinfo : EIATTR_FRAME_SIZE
	.align		4
.L_1633:
        /*252c*/ 	.byte	0x04, 0x11
        /*252e*/ 	.short	(.L_1635 - .L_1634)
	.align		4
.L_1634:
        /*2530*/ 	.word	index@(_ZN4vllm25paged_attention_v1_kernelIthLi32ELi16ELi128ELNS_18Fp8KVCacheDataTypeE2ELb1EEEvPT_PKS2_PKT0_S8_ifPKiSA_iPKfiiiSC_SC_iiiii)
        /*2534*/ 	.word	0x00000000


	//----- nvinfo : EIATTR_REGCOUNT
	.align		4
.L_1635:
        /*2538*/ 	.byte	0x04, 0x2f
        /*253a*/ 	.short	(.L_1637 - .L_1636)
	.align		4
.L_1636:
        /*253c*/ 	.word	index@(_ZN4vllm25paged_attention_v1_kernelIthLi64ELi16ELi128ELNS_18Fp8KVCacheDataTypeE2ELb1EEEvPT_PKS2_PKT0_S8_ifPKiSA_iPKfiiiSC_SC_iiiii)
        /*2540*/ 	.word	0x00000020


	//----- nvinfo : EIATTR_FRAME_SIZE
	.align		4
.L_1637:
        /*2544*/ 	.byte	0x04, 0x11
        /*2546*/ 	.short	(.L_1639 - .L_1638)
	.align		4
.L_1638:
        /*2548*/ 	.word	index@(_ZN4vllm25paged_attention_v1_kernelIthLi64ELi16ELi128ELNS_18Fp8KVCacheDataTypeE2ELb1EEEvPT_PKS2_PKT0_S8_ifPKiSA_iPKfiiiSC_SC_iiiii)
        /*254c*/ 	.word	0x00000000


	//----- nvinfo : EIATTR_REGCOUNT
	.align		4
.L_1639:
        /*2550*/ 	.byte	0x04, 0x2f
        /*2552*/ 	.short	(.L_1641 - .L_1640)
	.align		4
.L_1640:
        /*2554*/ 	.word	index@(_ZN4vllm25paged_attention_v1_kernelIthLi80ELi16ELi128ELNS_18Fp8KVCacheDataTypeE2ELb1EEEvPT_PKS2_PKT0_S8_ifPKiSA_iPKfiiiSC_SC_iiiii)
        /*2558*/ 	.word	0x00000020


	//----- nvinfo : EIATTR_FRAME_SIZE
	.align		4
.L_1641:
        /*255c*/ 	.byte	0x04, 0x11
        /*255e*/ 	.short	(.L_1643 - .L_1642)
	.align		4
.L_1642:
        /*2560*/ 	.word	index@(_ZN4vllm25paged_attention_v1_kernelIthLi80ELi16ELi128ELNS_18Fp8KVCacheDataTypeE2ELb1EEEvPT_PKS2_PKT0_S8_ifPKiSA_iPKfiiiSC_SC_iiiii)
        /*2564*/ 	.word	0x00000000


	//----- nvinfo : EIATTR_REGCOUNT
	.align		4
.L_1643:
        /*2568*/ 	.byte	0x04, 0x2f
        /*256a*/ 	.short	(.L_1645 - .L_1644)
	.align		4
.L_1644:
        /*256c*/ 	.word	index@(_ZN4vllm25paged_attention_v1_kernelIthLi96ELi16ELi128ELNS_18Fp8KVCacheDataTypeE2ELb1EEEvPT_PKS2_PKT0_S8_ifPKiSA_iPKfiiiSC_SC_iiiii)
        /*2570*/ 	.word	0x00000020


	//----- nvinfo : EIATTR_FRAME_SIZE
	.align		4
.L_1645:
        /*2574*/ 	.byte	0x04, 0x11
        /*2576*/ 	.short	(.L_1647 - .L_1646)
	.align		4
.L_1646:
        /*2578*/ 	.word	index@(_ZN4vllm25paged_attention_v1_kernelIthLi96ELi16ELi128ELNS_18Fp8KVCacheDataTypeE2ELb1EEEvPT_PKS2_PKT0_S8_ifPKiSA_iPKfiiiSC_SC_iiiii)
        /*257c*/ 	.word	0x00000000


	//----- nvinfo : EIATTR_REGCOUNT
	.align		4
.L_1647:
        /*2580*/ 	.byte	0x04, 0x2f
        /*2582*/ 	.short	(.L_1649 - .L_1648)
	.align		4
.L_1648:
        /*2584*/ 	.word	index@(_ZN4vllm25paged_attention_v1_kernelIthLi112ELi16ELi128ELNS_18Fp8KVCacheDataTypeE2ELb1EEEvPT_PKS2_PKT0_S8_ifPKiSA_iPKfiiiSC_SC_iiiii)
        /*2588*/ 	.word	0x00000020


	//----- nvinfo : EIATTR_FRAME_SIZE
	.align		4
.L_1649:
        /*258c*/ 	.byte	0x04, 0x11
        /*258e*/ 	.short	(.L_1651 - .L_1650)
	.align		4
.L_1650:
        /*2590*/ 	.word	index@(_ZN4vllm25paged_attention_v1_kernelIthLi112ELi16ELi128ELNS_18Fp8KVCacheDataTypeE2ELb1EEEvPT_PKS2_PKT0_S8_ifPKiSA_iPKfiiiSC_SC_iiiii)
        /*2594*/ 	.word	0x00000000


	//----- nvinfo : EIATTR_REGCOUNT
	.align		4
.L_1651:
        /*2598*/ 	.byte	0x04, 0x2f
        /*259a*/ 	.short	(.L_1653 - .L_1652)
	.align		4
.L_1652:
        /*259c*/ 	.word	index@(_ZN4vllm25paged_attention_v1_kernelIthLi120ELi16ELi128ELNS_18Fp8KVCacheDataTypeE2ELb1EEEvPT_PKS2_PKT0_S8_ifPKiSA_iPKfiiiSC_SC_iiiii)
        /*25a0*/ 	.word	0x00000020


	//----- nvinfo : EIATTR_FRAME_SIZE
	.align		4
.L_1653:
        /*25a4*/ 	.byte	0x04, 0x11
        /*25a6*/ 	.short	(.L_1655 - .L_1654)
	.align		4
.L_1654:
        /*25a8*/ 	.word	index@(_ZN4vllm25paged_attention_v1_kernelIthLi120ELi16ELi128ELNS_18Fp8KVCacheDataTypeE2ELb1EEEvPT_PKS2_PKT0_S8_ifPKiSA_iPKfiiiSC_SC_iiiii)
        /*25ac*/ 	.word	0x00000000


	//----- nvinfo : EIATTR_REGCOUNT
	.align		4
.L_1655:
        /*25b0*/ 	.byte	0x04, 0x2f
        /*25b2*/ 	.short	(.L_1657 - .L_1656)
	.align		4
.L_1656:
        /*25b4*/ 	.word	index@(_ZN4vllm25paged_attention_v1_kernelIthLi128ELi16ELi128ELNS_18Fp8KVCacheDataTypeE2ELb1EEEvPT_PKS2_PKT0_S8_ifPKiSA_iPKfiiiSC_SC_iiiii)
        /*25b8*/ 	.word	0x00000020


	//----- nvinfo : EIATTR_FRAME_SIZE
	.align		4
.L_1657:
        /*25bc*/ 	.byte	0x04, 0x11
        /*25be*/ 	.short	(.L_1659 - .L_1658)
	.align		4
.L_1658:
        /*25c0*/ 	.word	index@(_ZN4vllm25paged_attention_v1_kernelIthLi128ELi16ELi128ELNS_18Fp8KVCacheDataTypeE2ELb1EEEvPT_PKS2_PKT0_S8_ifPKiSA_iPKfiiiSC_SC_iiiii)
        /*25c4*/ 	.word	0x00000000


	//----- nvinfo : EIATTR_REGCOUNT
	.align		4
.L_1659:
        /*25c8*/ 	.byte	0x04, 0x2f
        /*25ca*/ 	.short	(.L_1661 - .L_1660)
	.align		4
.L_1660:
        /*25cc*/ 	.word	index@(_ZN4vllm25paged_attention_v1_kernelIthLi192ELi16ELi128ELNS_18Fp8KVCacheDataTypeE2ELb1EEEvPT_PKS2_PKT0_S8_ifPKiSA_iPKfiiiSC_SC_iiiii)
        /*25d0*/ 	.word	0x00000020


	//----- nvinfo : EIATTR_FRAME_SIZE
	.align		4
.L_1661:
        /*25d4*/ 	.byte	0x04, 0x11
        /*25d6*/ 	.short	(.L_1663 - .L_1662)
	.align		4
.L_1662:
        /*25d8*/ 	.word	index@(_ZN4vllm25paged_attention_v1_kernelIthLi192ELi16ELi128ELNS_18Fp8KVCacheDataTypeE2ELb1EEEvPT_PKS2_PKT0_S8_ifPKiSA_iPKfiiiSC_SC_iiiii)
        /*25dc*/ 	.word	0x00000000


	//----- nvinfo : EIATTR_REGCOUNT
	.align		4
.L_1663:
        /*25e0*/ 	.byte	0x04, 0x2f
        /*25e2*/ 	.short	(.L_1665 - .L_1664)
	.align		4
.L_1664:
        /*25e4*/ 	.word	index@(_ZN4vllm25paged_attention_v1_kernelIthLi256ELi16ELi128ELNS_18Fp8KVCacheDataTypeE2ELb1EEEvPT_PKS2_PKT0_S8_ifPKiSA_iPKfiiiSC_SC_iiiii)
        /*25e8*/ 	.word	0x00000020


	//----- nvinfo : EIATTR_FRAME_SIZE
	.align		4
.L_1665:
        /*25ec*/ 	.byte	0x04, 0x11
        /*25ee*/ 	.short	(.L_1667 - .L_1666)
	.align		4
.L_1666:
        /*25f0*/ 	.word	index@(_ZN4vllm25paged_attention_v1_kernelIthLi256ELi16ELi128ELNS_18Fp8KVCacheDataTypeE2ELb1EEEvPT_PKS2_PKT0_S8_ifPKiSA_iPKfiiiSC_SC_iiiii)
        /*25f4*/ 	.word	0x00000000


	//----- nvinfo : EIATTR_REGCOUNT
	.align		4
.L_1667:
        /*25f8*/ 	.byte	0x04, 0x2f
        /*25fa*/ 	.short	(.L_1669 - .L_1668)
	.align		4
.L_1668:
        /*25fc*/ 	.word	index@(_ZN4vllm25paged_attention_v1_kernelIthLi32ELi16ELi128ELNS_18Fp8KVCacheDataTypeE2ELb0EEEvPT_PKS2_PKT0_S8_ifPKiSA_iPKfiiiSC_SC_iiiii)
        /*2600*/ 	.word	0x00000020


	//----- nvinfo : EIATTR_FRAME_SIZE
	.align		4
.L_1669:
        /*2604*/ 	.byte	0x04, 0x11
        /*2606*/ 	.short	(.L_1671 - .L_1670)
	.align		4
.L_1670:
        /*2608*/ 	.word	index@(_ZN4vllm25paged_attention_v1_kernelIthLi32ELi16ELi128ELNS_18Fp8KVCacheDataTypeE2ELb0EEEvPT_PKS2_PKT0_S8_ifPKiSA_iPKfiiiSC_SC_iiiii)
        /*260c*/ 	.word	0x00000000


	//----- nvinfo : EIATTR_REGCOUNT
	.align		4
.L_1671:
        /*2610*/ 	.byte	0x04, 0x2f
        /*2612*/ 	.short	(.L_1673 - .L_1672)
	.align		4
.L_1672:
        /*2614*/ 	.word	index@(_ZN4vllm25paged_attention_v1_kernelIthLi64ELi16ELi128ELNS_18Fp8KVCacheDataTypeE2ELb0EEEvPT_PKS2_PKT0_S8_ifPKiSA_iPKfiiiSC_SC_iiiii)
        /*2618*/ 	.word	0x00000020


	//----- nvinfo : EIATTR_FRAME_SIZE
	.align		4
.L_1673:
        /*261c*/ 	.byte	0x04, 0x11
        /*261e*/ 	.short	(.L_1675 - .L_1674)
	.align		4
.L_1674:
        /*2620*/ 	.word	index@(_ZN4vllm25paged_attention_v1_kernelIthLi64ELi16ELi128ELNS_18Fp8KVCacheDataTypeE2ELb0EEEvPT_PKS2_PKT0_S8_ifPKiSA_iPKfiiiSC_SC_iiiii)
        /*2624*/ 	.word	0x00000000


	//----- nvinfo : EIATTR_REGCOUNT
	.align		4
.L_1675:
        /*2628*/ 	.byte	0x04, 0x2f
        /*262a*/ 	.short	(.L_1677 - .L_1676)
	.align		4
.L_1676:
        /*262c*/ 	.word	index@(_ZN4vllm25paged_attention_v1_kernelIthLi80ELi16ELi128ELNS_18Fp8KVCacheDataTypeE2ELb0EEEvPT_PKS2_PKT0_S8_ifPKiSA_iPKfiiiSC_SC_iiiii)
        /*2630*/ 	.word	0x00000020


	//----- nvinfo : EIATTR_FRAME_SIZE
	.align		4
.L_1677:
        /*2634*/ 	.byte	0x04, 0x11
        /*2636*/ 	.short	(.L_1679 - .L_1678)
	.align		4
.L_1678:
        /*2638*/ 	.word	index@(_ZN4vllm25paged_attention_v1_kernelIthLi80ELi16ELi128ELNS_18Fp8KVCacheDataTypeE2ELb0EEEvPT_PKS2_PKT0_S8_ifPKiSA_iPKfiiiSC_SC_iiiii)
        /*263c*/ 	.word	0x00000000


	//----- nvinfo : EIATTR_REGCOUNT
	.align		4
.L_1679:
        /*2640*/ 	.byte	0x04, 0x2f
        /*2642*/ 	.short	(.L_1681 - .L_1680)
	.align		4
.L_1680:
        /*2644*/ 	.word	index@(_ZN4vllm25paged_attention_v1_kernelIthLi96ELi16ELi128ELNS_18Fp8KVCacheDataTypeE2ELb0EEEvPT_PKS2_PKT0_S8_ifPKiSA_iPKfiiiSC_SC_iiiii)
        /*2648*/ 	.word	0x00000020


	//----- nvinfo : EIATTR_FRAME_SIZE
	.align		4
.L_1681:
        /*264c*/ 	.byte	0x04, 0x11
        /*264e*/ 	.short	(.L_1683 - .L_1682)
	.align		4
.L_1682:
        /*2650*/ 	.word	index@(_ZN4vllm25paged_attention_v1_kernelIthLi96ELi16ELi128ELNS_18Fp8KVCacheDataTypeE2ELb0EEEvPT_PKS2_PKT0_S8_ifPKiSA_iPKfiiiSC_SC_iiiii)
        /*2654*/ 	.word	0x00000000


	//----- nvinfo : EIATTR_REGCOUNT
	.align		4
.L_1683:
        /*2658*/ 	.byte	0x04, 0x2f
        /*265a*/ 	.short	(.L_1685 - .L_1684)
	.align		4
.L_1684:
        /*265c*/ 	.word	index@(_ZN4vllm25paged_attention_v1_kernelIthLi112ELi16ELi128ELNS_18Fp8KVCacheDataTypeE2ELb0EEEvPT_PKS2_PKT0_S8_ifPKiSA_iPKfiiiSC_SC_iiiii)
        /*2660*/ 	.word	0x00000020


	//----- nvinfo : EIATTR_FRAME_SIZE
	.align		4
.L_1685:
        /*2664*/ 	.byte	0x04, 0x11
        /*2666*/ 	.short	(.L_1687 - .L_1686)
	.align		4
.L_1686:
        /*2668*/ 	.word	index@(_ZN4vllm25paged_attention_v1_kernelIthLi112ELi16ELi128ELNS_18Fp8KVCacheDataTypeE2ELb0EEEvPT_PKS2_PKT0_S8_ifPKiSA_iPKfiiiSC_SC_iiiii)
        /*266c*/ 	.word	0x00000000


	//----- nvinfo : EIATTR_REGCOUNT
	.align		4
.L_1687:
        /*2670*/ 	.byte	0x04, 0x2f
        /*2672*/ 	.short	(.L_1689 - .L_1688)
	.align		4
.L_1688:
        /*2674*/ 	.word	index@(_ZN4vllm25paged_attention_v1_kernelIthLi120ELi16ELi128ELNS_18Fp8KVCacheDataTypeE2ELb0EEEvPT_PKS2_PKT0_S8_ifPKiSA_iPKfiiiSC_SC_iiiii)
        /*2678*/ 	.word	0x00000020


	//----- nvinfo : EIATTR_FRAME_SIZE
	.align		4
.L_1689:
        /*267c*/ 	.byte	0x04, 0x11
        /*267e*/ 	.short	(.L_1691 - .L_1690)
	.align		4
.L_1690:
        /*2680*/ 	.word	index@(_ZN4vllm25paged_attention_v1_kernelIthLi120ELi16ELi128ELNS_18Fp8KVCacheDataTypeE2ELb0EEEvPT_PKS2_PKT0_S8_ifPKiSA_iPKfiiiSC_SC_iiiii)
        /*2684*/ 	.word	0x00000000


	//----- nvinfo : EIATTR_REGCOUNT
	.align		4
.L_1691:
        /*2688*/ 	.byte	0x04, 0x2f
        /*268a*/ 	.short	(.L_1693 - .L_1692)
	.align		4
.L_1692:
        /*268c*/ 	.word	index@(_ZN4vllm25paged_attention_v1_kernelIthLi128ELi16ELi128ELNS_18Fp8KVCacheDataTypeE2ELb0EEEvPT_PKS2_PKT0_S8_ifPKiSA_iPKfiiiSC_SC_iiiii)
        /*2690*/ 	.word	0x00000020


	//----- nvinfo : EIATTR_FRAME_SIZE
	.align		4
.L_1693:
        /*2694*/ 	.byte	0x04, 0x11
        /*2696*/ 	.short	(.L_1695 - .L_1694)
	.align		4
.L_1694:
        /*2698*/ 	.word	index@(_ZN4vllm25paged_attention_v1_kernelIthLi128ELi16ELi128ELNS_18Fp8KVCacheDataTypeE2ELb0EEEvPT_PKS2_PKT0_S8_ifPKiSA_iPKfiiiSC_SC_iiiii)
        /*269c*/ 	.word	0x00000000


	//----- nvinfo : EIATTR_REGCOUNT
	.align		4
.L_1695:
        /*26a0*/ 	.byte	0x04, 0x2f
        /*26a2*/ 	.short	(.L_1697 - .L_1696)
	.align		4
.L_1696:
        /*26a4*/ 	.word	index@(_ZN4vllm25paged_attention_v1_kernelIthLi192ELi16ELi128ELNS_18Fp8KVCacheDataTypeE2ELb0EEEvPT_PKS2_PKT0_S8_ifPKiSA_iPKfiiiSC_SC_iiiii)
        /*26a8*/ 	.word	0x00000020


	//----- nvinfo : EIATTR_FRAME_SIZE
	.align		4
.L_1697:
        /*26ac*/ 	.byte	0x04, 0x11
        /*26ae*/ 	.short	(.L_1699 - .L_1698)
	.align		4
.L_1698:
        /*26b0*/ 	.word	index@(_ZN4vllm25paged_attention_v1_kernelIthLi192ELi16ELi128ELNS_18Fp8KVCacheDataTypeE2ELb0EEEvPT_PKS2_PKT0_S8_ifPKiSA_iPKfiiiSC_SC_iiiii)
        /*26b4*/ 	.word	0x00000000


	//----- nvinfo : EIATTR_REGCOUNT
	.align		4
.L_1699:
        /*26b8*/ 	.byte	0x04, 0x2f
        /*26ba*/ 	.short	(.L_1701 - .L_1700)
	.align		4
.L_1700:
        /*26bc*/ 	.word	index@(_ZN4vllm25paged_attention_v1_kernelIthLi256ELi16ELi128ELNS_18Fp8KVCacheDataTypeE2ELb0EEEvPT_PKS2_PKT0_S8_ifPKiSA_iPKfiiiSC_SC_iiiii)
        /*26c0*/ 	.word	0x00000020


	//----- nvinfo : EIATTR_FRAME_SIZE
	.align		4
.L_1701:
        /*26c4*/ 	.byte	0x04, 0x11
        /*26c6*/ 	.short	(.L_1703 - .L_1702)
	.align		4
.L_1702:
        /*26c8*/ 	.word	index@(_ZN4vllm25paged_attention_v1_kernelIthLi256ELi16ELi128ELNS_18Fp8KVCacheDataTypeE2ELb0EEEvPT_PKS2_PKT0_S8_ifPKiSA_iPKfiiiSC_SC_iiiii)
        /*26cc*/ 	.word	0x00000000


	//----- nvinfo : EIATTR_REGCOUNT
	.align		4
.L_1703:
        /*26d0*/ 	.byte	0x04, 0x2f
        /*26d2*/ 	.short	(.L_1705 - .L_1704)
	.align		4
.L_1704:
        /*26d4*/ 	.word	index@(_ZN4vllm25paged_attention_v1_kernelIthLi32ELi32ELi128ELNS_18Fp8KVCacheDataTypeE2ELb1EEEvPT_PKS2_PKT0_S8_ifPKiSA_iPKfiiiSC_SC_iiiii)
        /*26d8*/ 	.word	0x00000020


	//----- nvinfo : EIATTR_FRAME_SIZE
	.align		4
.L_1705:
        /*26dc*/ 	.byte	0x04, 0x11
        /*26de*/ 	.short	(.L_1707 - .L_1706)
	.align		4
.L_1706:
        /*26e0*/ 	.word	index@(_ZN4vllm25paged_attention_v1_kernelIthLi32ELi32ELi128ELNS_18Fp8KVCacheDataTypeE2ELb1EEEvPT_PKS2_PKT0_S8_ifPKiSA_iPKfiiiSC_SC_iiiii)
        /*26e4*/ 	.word	0x00000000


	//----- nvinfo : EIATTR_REGCOUNT
	.align		4
.L_1707:
        /*26e8*/ 	.byte	0x04, 0x2f
        /*26ea*/ 	.short	(.L_1709 - .L_1708)
	.align		4
.L_1708:
        /*26ec*/ 	.word	index@(_ZN4vllm25paged_attention_v1_kernelIthLi64ELi32ELi128ELNS_18Fp8KVCacheDataTypeE2ELb1EEEvPT_PKS2_PKT0_S8_ifPKiSA_iPKfiiiSC_SC_iiiii)
        /*26f0*/ 	.word	0x00000020


	//----- nvinfo : EIATTR_FRAME_SIZE
	.align		4
.L_1709:
        /*26f4*/ 	.byte	0x04, 0x11
        /*26f6*/ 	.short	(.L_1711 - .L_1710)
	.align		4
.L_1710:
        /*26f8*/ 	.word	index@(_ZN4vllm25paged_attention_v1_kernelIthLi64ELi32ELi128ELNS_18Fp8KVCacheDataTypeE2ELb1EEEvPT_PKS2_PKT0_S8_ifPKiSA_iPKfiiiSC_SC_iiiii)
        /*26fc*/ 	.word	0x00000000


	//----- nvinfo : EIATTR_REGCOUNT
	.align		4
.L_1711:
        /*2700*/ 	.byte	0x04, 0x2f
        /*2702*/ 	.short	(.L_1713 - .L_1712)
	.align		4
.L_1712:
        /*2704*/ 	.word	index@(_ZN4vllm25paged_attention_v1_kernelIthLi80ELi32ELi128ELNS_18Fp8KVCacheDataTypeE2ELb1EEEvPT_PKS2_PKT0_S8_ifPKiSA_iPKfiiiSC_SC_iiiii)
        /*2708*/ 	.word	0x00000020


	//----- nvinfo : EIATTR_FRAME_SIZE
	.align		4
.L_1713:
        /*270c*/ 	.byte	0x04, 0x11
        /*270e*/ 	.short	(.L_1715 - .L_1714)
	.align		4
.L_1714:
        /*2710*/ 	.word	index@(_ZN4vllm25paged_attention_v1_kernelIthLi80ELi32ELi128ELNS_18Fp8KVCacheDataTypeE2ELb1EEEvPT_PKS2_PKT0_S8_ifPKiSA_iPKfiiiSC_SC_iiiii)
        /*2714*/ 	.word	0x00000000


	//----- nvinfo : EIATTR_REGCOUNT
	.align		4
.L_1715:
        /*2718*/ 	.byte	0x04, 0x2f
        /*271a*/ 	.short	(.L_1717 - .L_1716)
	.align		4
.L_1716:
        /*271c*/ 	.word	index@(_ZN4vllm25paged_attention_v1_kernelIthLi96ELi32ELi128ELNS_18Fp8KVCacheDataTypeE2ELb1EEEvPT_PKS2_PKT0_S8_ifPKiSA_iPKfiiiSC_SC_iiiii)
        /*2720*/ 	.word	0x00000028


	//----- nvinfo : EIATTR_FRAME_SIZE
	.align		4
.L_1717:
        /*2724*/ 	.byte	0x04, 0x11
        /*2726*/ 	.short	(.L_1719 - .L_1718)
	.align		4
.L_1718:
        /*2728*/ 	.word	index@(_ZN4vllm25paged_attention_v1_kernelIthLi96ELi32ELi128ELNS_18Fp8KVCacheDataTypeE2ELb1EEEvPT_PKS2_PKT0_S8_ifPKiSA_iPKfiiiSC_SC_iiiii)
        /*272c*/ 	.word	0x00000000


	//----- nvinfo : EIATTR_REGCOUNT
	.align		4
.L_1719:
        /*2730*/ 	.byte	0x04, 0x2f
        /*2732*/ 	.short	(.L_1721 - .L_1720)
	.align		4
.L_1720:
        /*2734*/ 	.word	index@(_ZN4vllm25paged_attention_v1_kernelIthLi112ELi32ELi128ELNS_18Fp8KVCacheDataTypeE2ELb1EEEvPT_PKS2_PKT0_S8_ifPKiSA_iPKfiiiSC_SC_iiiii)
        /*2738*/ 	.word	0x00000020


	//----- nvinfo : EIATTR_FRAME_SIZE
	.align		4
.L_1721:
        /*273c*/ 	.byte	0x04, 0x11
        /*273e*/ 	.short	(.L_1723 - .L_1722)
	.align		4
.L_1722:
        /*2740*/ 	.word	index@(_ZN4vllm25paged_attention_v1_kernelIthLi112ELi32ELi128ELNS_18Fp8KVCacheDataTypeE2ELb1EEEvPT_PKS2_PKT0_S8_ifPKiSA_iPKfiiiSC_SC_iiiii)
        /*2744*/ 	.word	0x00000000


	//----- nvinfo : EIATTR_REGCOUNT
	.align		4
.L_1723:
        /*2748*/ 	.byte	0x04, 0x2f
        /*274a*/ 	.short	(.L_1725 - .L_1724)
	.align		4
.L_1724:
        /*274c*/ 	.word	index@(_ZN4vllm25paged_attention_v1_kernelIthLi120ELi32ELi128ELNS_18Fp8KVCacheDataTypeE2ELb1EEEvPT_PKS2_PKT0_S8_ifPKiSA_iPKfiiiSC_SC_iiiii)
        /*2750*/ 	.word	0x00000020


	//----- nvinfo : EIATTR_FRAME_SIZE
	.align		4
.L_1725:
        /*2754*/ 	.byte	0x04, 0x11
        /*2756*/ 	.short	(.L_1727 - .L_1726)
	.align		4
.L_1726:
        /*2758*/ 	.word	index@(_ZN4vllm25paged_attention_v1_kernelIthLi120ELi32ELi128ELNS_18Fp8KVCacheDataTypeE2ELb1EEEvPT_PKS2_PKT0_S8_ifPKiSA_iPKfiiiSC_SC_iiiii)
        /*275c*/ 	.word	0x00000000


	//----- nvinfo : EIATTR_REGCOUNT
	.align		4
.L_1727:
        /*2760*/ 	.byte	0x04, 0x2f
        /*2762*/ 	.short	(.L_1729 - .L_1728)
	.align		4
.L_1728:
        /*2764*/ 	.word	index@(_ZN4vllm25paged_attention_v1_kernelIthLi128ELi32ELi128ELNS_18Fp8KVCacheDataTypeE2ELb1EEEvPT_PKS2_PKT0_S8_ifPKiSA_iPKfiiiSC_SC_iiiii)
        /*2768*/ 	.word	0x00000028


	//----- nvinfo : EIATTR_FRAME_SIZE
	.align		4
.L_1729:
        /*276c*/ 	.byte	0x04, 0x11
        /*276e*/ 	.short	(.L_1731 - .L_1730)
	.align		4
.L_1730:
        /*2770*/ 	.word	index@(_ZN4vllm25paged_attention_v1_kernelIthLi128ELi32ELi128ELNS_18Fp8KVCacheDataTypeE2ELb1EEEvPT_PKS2_PKT0_S8_ifPKiSA_iPKfiiiSC_SC_iiiii)
        /*2774*/ 	.word	0x00000000


	//----- nvinfo : EIATTR_REGCOUNT
	.align		4
.L_1731:
        /*2778*/ 	.byte	0x04, 0x2f
        /*277a*/ 	.short	(.L_1733 - .L_1732)
	.align		4
.L_1732:
        /*277c*/ 	.word	index@(_ZN4vllm25paged_attention_v1_kernelIthLi192ELi32ELi128ELNS_18Fp8KVCacheDataTypeE2ELb1EEEvPT_PKS2_PKT0_S8_ifPKiSA_iPKfiiiSC_SC_iiiii)
        /*2780*/ 	.word	0x00000028


	//----- nvinfo : EIATTR_FRAME_SIZE
	.align		4
.L_1733:
        /*2784*/ 	.byte	0x04, 0x11
        /*2786*/ 	.short	(.L_1735 - .L_1734)
	.align		4
.L_1734:
        /*2788*/ 	.word	index@(_ZN4vllm25paged_attention_v1_kernelIthLi192ELi32ELi128ELNS_18Fp8KVCacheDataTypeE2ELb1EEEvPT_PKS2_PKT0_S8_ifPKiSA_iPKfiiiSC_SC_iiiii)
        /*278c*/ 	.word	0x00000000


	//----- nvinfo : EIATTR_REGCOUNT
	.align		4
.L_1735:
        /*2790*/ 	.byte	0x04, 0x2f
        /*2792*/ 	.short	(.L_1737 - .L_1736)
	.align		4
.L_1736:
        /*2794*/ 	.word	index@(_ZN4vllm25paged_attention_v1_kernelIthLi256ELi32ELi128ELNS_18Fp8KVCacheDataTypeE2ELb1EEEvPT_PKS2_PKT0_S8_ifPKiSA_iPKfiiiSC_SC_iiiii)
        /*2798*/ 	.word	0x00000037


	//----- nvinfo : EIATTR_FRAME_SIZE
	.align		4
.L_1737:
        /*279c*/ 	.byte	0x04, 0x11
        /*279e*/ 	.short	(.L_1739 - .L_1738)
	.align		4
.L_1738:
        /*27a0*/ 	.word	index@(_ZN4vllm25paged_attention_v1_kernelIthLi256ELi32ELi128ELNS_18Fp8KVCacheDataTypeE2ELb1EEEvPT_PKS2_PKT0_S8_ifPKiSA_iPKfiiiSC_SC_iiiii)
        /*27a4*/ 	.word	0x00000000


	//----- nvinfo : EIATTR_REGCOUNT
	.align		4
.L_1739:
        /*27a8*/ 	.byte	0x04, 0x2f
        /*27aa*/ 	.short	(.L_1741 - .L_1740)
	.align		4
.L_1740:
        /*27ac*/ 	.word	index@(_ZN4vllm25paged_attention_v1_kernelIthLi32ELi32ELi128ELNS_18Fp8KVCacheDataTypeE2ELb0EEEvPT_PKS2_PKT0_S8_ifPKiSA_iPKfiiiSC_SC_iiiii)
        /*27b0*/ 	.word	0x00000020


	//----- nvinfo : EIATTR_FRAME_SIZE
	.align		4
.L_1741:
        /*27b4*/ 	.byte	0x04, 0x11
        /*27b6*/ 	.short	(.L_1743 - .L_1742)
	.align		4
.L_1742:
        /*27b8*/ 	.word	index@(_ZN4vllm25paged_attention_v1_kernelIthLi32ELi32ELi128ELNS_18Fp8KVCacheDataTypeE2ELb0EEEvPT_PKS2_PKT0_S8_ifPKiSA_iPKfiiiSC_SC_iiiii)
        /*27bc*/ 	.word	0x00000000


	//----- nvinfo : EIATTR_REGCOUNT
	.align		4
.L_1743:
        /*27c0*/ 	.byte	0x04, 0x2f
        /*27c2*/ 	.short	(.L_1745 - .L_1744)
	.align		4
.L_1744:
        /*27c4*/ 	.word	index@(_ZN4vllm25paged_attention_v1_kernelIthLi64ELi32ELi128ELNS_18Fp8KVCacheDataTypeE2ELb0EEEvPT_PKS2_PKT0_S8_ifPKiSA_iPKfiiiSC_SC_iiiii)
        /*27c8*/ 	.word	0x00000020


	//----- nvinfo : EIATTR_FRAME_SIZE
	.align		4
.L_1745:
        /*27cc*/ 	.byte	0x04, 0x11
        /*27ce*/ 	.short	(.L_1747 - .L_1746)
	.align		4
.L_1746:
        /*27d0*/ 	.word	index@(_ZN4vllm25paged_attention_v1_kernelIthLi64ELi32ELi128ELNS_18Fp8KVCacheDataTypeE2ELb0EEEvPT_PKS2_PKT0_S8_ifPKiSA_iPKfiiiSC_SC_iiiii)
        /*27d4*/ 	.word	0x00000000


	//----- nvinfo : EIATTR_REGCOUNT
	.align		4
.L_1747:
        /*27d8*/ 	.byte	0x04, 0x2f
        /*27da*/ 	.short	(.L_1749 - .L_1748)
	.align		4
.L_1748:
        /*27dc*/ 	.word	index@(_ZN4vllm25paged_attention_v1_kernelIthLi80ELi32ELi128ELNS_18Fp8KVCacheDataTypeE2ELb0EEEvPT_PKS2_PKT0_S8_ifPKiSA_iPKfiiiSC_SC_iiiii)
        /*27e0*/ 	.word	0x00000020


	//----- nvinfo : EIATTR_FRAME_SIZE
	.align		4
.L_1749:
        /*27e4*/ 	.byte	0x04, 0x11
        /*27e6*/ 	.short	(.L_1751 - .L_1750)
	.align		4
.L_1750:
        /*27e8*/ 	.word	index@(_ZN4vllm25paged_attention_v1_kernelIthLi80ELi32ELi128ELNS_18Fp8KVCacheDataTypeE2ELb0EEEvPT_PKS2_PKT0_S8_ifPKiSA_iPKfiiiSC_SC_iiiii)
        /*27ec*/ 	.word	0x00000000


	//----- nvinfo : EIATTR_REGCOUNT
	.align		4
.L_1751:
        /*27f0*/ 	.byte	0x04, 0x2f
        /*27f2*/ 	.short	(.L_1753 - .L_1752)
	.align		4
.L_1752:
        /*27f4*/ 	.word	index@(_ZN4vllm25paged_attention_v1_kernelIthLi96ELi32ELi128ELNS_18Fp8KVCacheDataTypeE2ELb0EEEvPT_PKS2_PKT0_S8_ifPKiSA_iPKfiiiSC_SC_iiiii)
        /*27f8*/ 	.word	0x00000020


	//----- nvinfo : EIATTR_FRAME_SIZE
	.align		4
.L_1753:
        /*27fc*/ 	.byte	0x04, 0x11
        /*27fe*/ 	.short	(.L_1755 - .L_1754)
	.align		4
.L_1754:
        /*2800*/ 	.word	index@(_ZN4vllm25paged_attention_v1_kernelIthLi96ELi32ELi128ELNS_18Fp8KVCacheDataTypeE2ELb0EEEvPT_PKS2_PKT0_S8_ifPKiSA_iPKfiiiSC_SC_iiiii)
        /*2804*/ 	.word	0x00000000


	//----- nvinfo : EIATTR_REGCOUNT
	.align		4
.L_1755:
        /*2808*/ 	.byte	0x04, 0x2f
        /*280a*/ 	.short	(.L_1757 - .L_1756)
	.align		4
.L_1756:
        /*280c*/ 	.word	index@(_ZN4vllm25paged_attention_v1_kernelIthLi112ELi32ELi128ELNS_18Fp8KVCacheDataTypeE2ELb0EEEvPT_PKS2_PKT0_S8_ifPKiSA_iPKfiiiSC_SC_iiiii)
        /*2810*/ 	.word	0x00000020


	//----- nvinfo : EIATTR_FRAME_SIZE
	.align		4
.L_1757:
        /*2814*/ 	.byte	0x04, 0x11
        /*2816*/ 	.short	(.L_1759 - .L_1758)
	.align		4
.L_1758:
        /*2818*/ 	.word	index@(_ZN4vllm25paged_attention_v1_kernelIthLi112ELi32ELi128ELNS_18Fp8KVCacheDataTypeE2ELb0EEEvPT_PKS2_PKT0_S8_ifPKiSA_iPKfiiiSC_SC_iiiii)
        /*281c*/ 	.word	0x00000000


	//----- nvinfo : EIATTR_REGCOUNT
	.align		4
.L_1759:
        /*2820*/ 	.byte	0x04, 0x2f
        /*2822*/ 	.short	(.L_1761 - .L_1760)
	.align		4
.L_1760:
        /*2824*/ 	.word	index@(_ZN4vllm25paged_attention_v1_kernelIthLi120ELi32ELi128ELNS_18Fp8KVCacheDataTypeE2ELb0EEEvPT_PKS2_PKT0_S8_ifPKiSA_iPKfiiiSC_SC_iiiii)
        /*2828*/ 	.word	0x00000020


	//----- nvinfo : EIATTR_FRAME_SIZE
	.align		4
.L_1761:
        /*282c*/ 	.byte	0x04, 0x11
        /*282e*/ 	.short	(.L_1763 - .L_1762)
	.align		4
.L_1762:
        /*2830*/ 	.word	index@(_ZN4vllm25paged_attention_v1_kernelIthLi120ELi32ELi128ELNS_18Fp8KVCacheDataTypeE2ELb0EEEvPT_PKS2_PKT0_S8_ifPKiSA_iPKfiiiSC_SC_iiiii)
        /*2834*/ 	.word	0x00000000


	//----- nvinfo : EIATTR_REGCOUNT
	.align		4
.L_1763:
        /*2838*/ 	.byte	0x04, 0x2f
        /*283a*/ 	.short	(.L_1765 - .L_1764)
	.align		4
.L_1764:
        /*283c*/ 	.word	index@(_ZN4vllm25paged_attention_v1_kernelIthLi128ELi32ELi128ELNS_18Fp8KVCacheDataTypeE2ELb0EEEvPT_PKS2_PKT0_S8_ifPKiSA_iPKfiiiSC_SC_iiiii)
        /*2840*/ 	.word	0x00000020


	//----- nvinfo : EIATTR_FRAME_SIZE
	.align		4
.L_1765:
        /*2844*/ 	.byte	0x04, 0x11
        /*2846*/ 	.short	(.L_1767 - .L_1766)
	.align		4
.L_1766:
        /*2848*/ 	.word	index@(_ZN4vllm25paged_attention_v1_kernelIthLi128ELi32ELi128ELNS_18Fp8KVCacheDataTypeE2ELb0EEEvPT_PKS2_PKT0_S8_ifPKiSA_iPKfiiiSC_SC_iiiii)
        /*284c*/ 	.word	0x00000000


	//----- nvinfo : EIATTR_REGCOUNT
	.align		4
.L_1767:
        /*2850*/ 	.byte	0x04, 0x2f
        /*2852*/ 	.short	(.L_1769 - .L_1768)
	.align		4
.L_1768:
        /*2854*/ 	.word	index@(_ZN4vllm25paged_attention_v1_kernelIthLi192ELi32ELi128ELNS_18Fp8KVCacheDataTypeE2ELb0EEEvPT_PKS2_PKT0_S8_ifPKiSA_iPKfiiiSC_SC_iiiii)
        /*2858*/ 	.word	0x00000028


	//----- nvinfo : EIATTR_FRAME_SIZE
	.align		4
.L_1769:
        /*285c*/ 	.byte	0x04, 0x11
        /*285e*/ 	.short	(.L_1771 - .L_1770)
	.align		4
.L_1770:
        /*2860*/ 	.word	index@(_ZN4vllm25paged_attention_v1_kernelIthLi192ELi32ELi128ELNS_18Fp8KVCacheDataTypeE2ELb0EEEvPT_PKS2_PKT0_S8_ifPKiSA_iPKfiiiSC_SC_iiiii)
        /*2864*/ 	.word	0x00000000


	//----- nvinfo : EIATTR_REGCOUNT
	.align		4
.L_1771:
        /*2868*/ 	.byte	0x04, 0x2f
        /*286a*/ 	.short	(.L_1773 - .L_1772)
	.align		4
.L_1772:
        /*286c*/ 	.word	index@(_ZN4vllm25paged_attention_v1_kernelIthLi256ELi32ELi128ELNS_18Fp8KVCacheDataTypeE2ELb0EEEvPT_PKS2_PKT0_S8_ifPKiSA_iPKfiiiSC_SC_iiiii)
        /*2870*/ 	.word	0x0000002e


	//----- nvinfo : EIATTR_FRAME_SIZE
	.align		4
.L_1773:
        /*2874*/ 	.byte	0x04, 0x11
        /*2876*/ 	.short	(.L_1775 - .L_1774)
	.align		4
.L_1774:
        /*2878*/ 	.word	index@(_ZN4vllm25paged_attention_v1_kernelIthLi256ELi32ELi128ELNS_18Fp8KVCacheDataTypeE2ELb0EEEvPT_PKS2_PKT0_S8_ifPKiSA_iPKfiiiSC_SC_iiiii)
        /*287c*/ 	.word	0x00000000


	//----- nvinfo : EIATTR_REGCOUNT
	.align		4
.L_1775:
        /*2880*/ 	.byte	0x04, 0x2f
        /*2882*/ 	.short	(.L_1777 - .L_1776)
	.align		4
.L_1776:
        /*2884*/ 	.word	index@(_ZN4vllm25paged_attention_v1_kernelI13__nv_bfloat16hLi32ELi8ELi128ELNS_18Fp8KVCacheDataTypeE2ELb1EEEvPT_PKS3_PKT0_S9_ifPKiSB_iPKfiiiSD_SD_iiiii)
        /*2888*/ 	.word	0x00000020


	//----- nvinfo : EIATTR_FRAME_SIZE
	.align		4
.L_1777:
        /*288c*/ 	.byte	0x04, 0x11
        /*288e*/ 	.short	(.L_1779 - .L_1778)
	.align		4
.L_1778:
        /*2890*/ 	.word	index@(_ZN4vllm25paged_attention_v1_kernelI13__nv_bfloat16hLi32ELi8ELi128ELNS_18Fp8KVCacheDataTypeE2ELb1EEEvPT_PKS3_PKT0_S9_ifPKiSB_iPKfiiiSD_SD_iiiii)
        /*2894*/ 	.word	0x00000000


	//----- nvinfo : EIATTR_REGCOUNT
	.align		4
.L_1779:
        /*2898*/ 	.byte	0x04, 0x2f
        /*289a*/ 	.short	(.L_1781 - .L_1780)
	.align		4
.L_1780:
        /*289c*/ 	.word	index@(_ZN4vllm25paged_attention_v1_kernelI13__nv_bfloat16hLi64ELi8ELi128ELNS_18Fp8KVCacheDataTypeE2ELb1EEEvPT_PKS3_PKT0_S9_ifPKiSB_iPKfiiiSD_SD_iiiii)
        /*28a0*/ 	.word	0x00000020


	//----- nvinfo : EIATTR_FRAME_SIZE
	.align		4
.L_1781:
        /*28a4*/ 	.byte	0x04, 0x11
        /*28a6*/ 	.short	(.L_1783 - .L_1782)
	.align		4
.L_1782:
        /*28a8*/ 	.word	index@(_ZN4vllm25paged_attention_v1_kernelI13__nv_bfloat16hLi64ELi8ELi128ELNS_18Fp8KVCacheDataTypeE2ELb1EEEvPT_PKS3_PKT0_S9_ifPKiSB_iPKfiiiSD_SD_iiiii)
        /*28ac*/ 	.word	0x00000000


	//----- nvinfo : EIATTR_REGCOUNT
	.align		4
.L_1783:
        /*28b0*/ 	.byte	0x04, 0x2f
        /*28b2*/ 	.short	(.L_1785 - .L_1784)
	.align		4
.L_1784:
        /*28b4*/ 	.word	index@(_ZN4vllm25paged_attention_v1_kernelI13__nv_bfloat16hLi80ELi8ELi128ELNS_18Fp8KVCacheDataTypeE2ELb1EEEvPT_PKS3_PKT0_S9_ifPKiSB_iPKfiiiSD_SD_iiiii)
        /*28b8*/ 	.word	0x00000020


	//----- nvinfo : EIATTR_FRAME_SIZE
	.align		4
.L_1785:
        /*28bc*/ 	.byte	0x04, 0x11
        /*28be*/ 	.short	(.L_1787 - .L_1786)
	.align		4
.L_1786:
        /*28c0*/ 	.word	index@(_ZN4vllm25paged_attention_v1_kernelI13__nv_bfloat16hLi80ELi8ELi128ELNS_18Fp8KVCacheDataTypeE2ELb1EEEvPT_PKS3_PKT0_S9_ifPKiSB_iPKfiiiSD_SD_iiiii)
        /*28c4*/ 	.word	0x00000000


	//----- nvinfo : EIATTR_REGCOUNT
	.align		4
.L_1787:
        /*28c8*/ 	.byte	0x04, 0x2f
        /*28ca*/ 	.short	(.L_1789 - .L_1788)
	.align		4
.L_1788:
        /*28cc*/ 	.word	index@(_ZN4vllm25paged_attention_v1_kernelI13__nv_bfloat16hLi96ELi8ELi128ELNS_18Fp8KVCacheDataTypeE2ELb1EEEvPT_PKS3_PKT0_S9_ifPKiSB_iPKfiiiSD_SD_iiiii)
        /*28d0*/ 	.word	0x00000020


	//----- nvinfo : EIATTR_FRAME_SIZE
	.align		4
.L_1789:
        /*28d4*/ 	.byte	0x04, 0x11
        /*28d6*/ 	.short	(.L_1791 - .L_1790)
	.align		4
.L_1790:
        /*28d8*/ 	.word	index@(_ZN4vllm25paged_attention_v1_kernelI13__nv_bfloat16hLi96ELi8ELi128ELNS_18Fp8KVCacheDataTypeE2ELb1EEEvPT_PKS3_PKT0_S9_ifPKiSB_iPKfiiiSD_SD_iiiii)
        /*28dc*/ 	.word	0x00000000


	//----- nvinfo : EIATTR_REGCOUNT
	.align		4
.L_1791:
        /*28e0*/ 	.byte	0x04, 0x2f
        /*28e2*/ 	.short	(.L_1793 - .L_1792)
	.align		4
.L_1792:
        /*28e4*/ 	.word	index@(_ZN4vllm25paged_attention_v1_kernelI13__nv_bfloat16hLi112ELi8ELi128ELNS_18Fp8KVCacheDataTypeE2ELb1EEEvPT_PKS3_PKT0_S9_ifPKiSB_iPKfiiiSD_SD_iiiii)
        /*28e8*/ 	.word	0x00000020


	//----- nvinfo : EIATTR_FRAME_SIZE
	.align		4
.L_1793:
        /*28ec*/ 	.byte	0x04, 0x11
        /*28ee*/ 	.short	(.L_1795 - .L_1794)
	.align		4
.L_1794:
        /*28f0*/ 	.word	index@(_ZN4vllm25paged_attention_v1_kernelI13__nv_bfloat16hLi112ELi8ELi128ELNS_18Fp8KVCacheDataTypeE2ELb1EEEvPT_PKS3_PKT0_S9_ifPKiSB_iPKfiiiSD_SD_iiiii)
        /*28f4*/ 	.word	0x00000000


	//----- nvinfo : EIATTR_REGCOUNT
	.align		4
.L_1795:
        /*28f8*/ 	.byte	0x04, 0x2f
        /*28fa*/ 	.short	(.L_1797 - .L_1796)
	.align		4
.L_1796:
        /*28fc*/ 	.word	index@(_ZN4vllm25paged_attention_v1_kernelI13__nv_bfloat16hLi120ELi8ELi128ELNS_18Fp8KVCacheDataTypeE2ELb1EEEvPT_PKS3_PKT0_S9_ifPKiSB_iPKfiiiSD_SD_iiiii)
        /*2900*/ 	.word	0x00000020


	//----- nvinfo : EIATTR_FRAME_SIZE
	.align		4
.L_1797:
        /*2904*/ 	.byte	0x04, 0x11
        /*2906*/ 	.short	(.L_1799 - .L_1798)
	.align		4
.L_1798:
        /*2908*/ 	.word	index@(_ZN4vllm25paged_attention_v1_kernelI13__nv_bfloat16hLi120ELi8ELi128ELNS_18Fp8KVCacheDataTypeE2ELb1EEEvPT_PKS3_PKT0_S9_ifPKiSB_iPKfiiiSD_SD_iiiii)
        /*290c*/ 	.word	0x00000000


	//----- nvinfo : EIATTR_REGCOUNT
	.align		4
.L_1799:
        /*2910*/ 	.byte	0x04, 0x2f
        /*2912*/ 	.short	(.L_1801 - .L_1800)
	.align		4
.L_1800:
        /*2914*/ 	.word	index@(_ZN4vllm25paged_attention_v1_kernelI13__nv_bfloat16hLi128ELi8ELi128ELNS_18Fp8KVCacheDataTypeE2ELb1EEEvPT_PKS3_PKT0_S9_ifPKiSB_iPKfiiiSD_SD_iiiii)
        /*2918*/ 	.word	0x00000020


	//----- nvinfo : EIATTR_FRAME_SIZE
	.align		4
.L_1801:
        /*291c*/ 	.byte	0x04, 0x11
        /*291e*/ 	.short	(.L_1803 - .L_1802)
	.align		4
.L_1802:
        /*2920*/ 	.word	index@(_ZN4vllm25paged_attention_v1_kernelI13__nv_bfloat16hLi128ELi8ELi128ELNS_18Fp8KVCacheDataTypeE2ELb1EEEvPT_PKS3_PKT0_S9_ifPKiSB_iPKfiiiSD_SD_iiiii)
        /*2924*/ 	.word	0x00000000


	//----- nvinfo : EIATTR_REGCOUNT
	.align		4
.L_1803:
        /*2928*/ 	.byte	0x04, 0x2f
        /*292a*/ 	.short	(.L_1805 - .L_1804)
	.align		4
.L_1804:
        /*292c*/ 	.word	index@(_ZN4vllm25paged_attention_v1_kernelI13__nv_bfloat16hLi192ELi8ELi128ELNS_18Fp8KVCacheDataTypeE2ELb1EEEvPT_PKS3_PKT0_S9_ifPKiSB_iPKfiiiSD_SD_iiiii)
        /*2930*/ 	.word	0x00000020


	//----- nvinfo : EIATTR_FRAME_SIZE
	.align		4
.L_1805:
        /*2934*/ 	.byte	0x04, 0x11
        /*2936*/ 	.short	(.L_1807 - .L_1806)
	.align		4
.L_1806:
        /*2938*/ 	.word	index@(_ZN4vllm25paged_attention_v1_kernelI13__nv_bfloat16hLi192ELi8ELi128ELNS_18Fp8KVCacheDataTypeE2ELb1EEEvPT_PKS3_PKT0_S9_ifPKiSB_iPKfiiiSD_SD_iiiii)
        /*293c*/ 	.word	0x00000000


	//----- nvinfo : EIATTR_REGCOUNT
	.align		4
.L_1807:
        /*2940*/ 	.byte	0x04, 0x2f
        /*2942*/ 	.short	(.L_1809 - .L_1808)
	.align		4
.L_1808:
        /*2944*/ 	.word	index@(_ZN4vllm25paged_attention_v1_kernelI13__nv_bfloat16hLi256ELi8ELi128ELNS_18Fp8KVCacheDataTypeE2ELb1EEEvPT_PKS3_PKT0_S9_ifPKiSB_iPKfiiiSD_SD_iiiii)
        /*2948*/ 	.word	0x00000020


	//----- nvinfo : EIATTR_FRAME_SIZE
	.align		4
.L_1809:
        /*294c*/ 	.byte	0x04, 0x11
        /*294e*/ 	.short	(.L_1811 - .L_1810)
	.align		4
.L_1810:
        /*2950*/ 	.word	index@(_ZN4vllm25paged_attention_v1_kernelI13__nv_bfloat16hLi256ELi8ELi128ELNS_18Fp8KVCacheDataTypeE2ELb1EEEvPT_PKS3_PKT0_S9_ifPKiSB_iPKfiiiSD_SD_iiiii)
        /*2954*/ 	.word	0x00000000


	//----- nvinfo : EIATTR_REGCOUNT
	.align		4
.L_1811:
        /*2958*/ 	.byte	0x04, 0x2f
        /*295a*/ 	.short	(.L_1813 - .L_1812)
	.align		4
.L_1812:
        /*295c*/ 	.word	index@(_ZN4vllm25paged_attention_v1_kernelI13__nv_bfloat16hLi32ELi8ELi128ELNS_18Fp8KVCacheDataTypeE2ELb0EEEvPT_PKS3_PKT0_S9_ifPKiSB_iPKfiiiSD_SD_iiiii)
        /*2960*/ 	.word	0x00000020


	//----- nvinfo : EIATTR_FRAME_SIZE
	.align		4
.L_1813:
        /*2964*/ 	.byte	0x04, 0x11
        /*2966*/ 	.short	(.L_1815 - .L_1814)
	.align		4
.L_1814:
        /*2968*/ 	.word	index@(_ZN4vllm25paged_attention_v1_kernelI13__nv_bfloat16hLi32ELi8ELi128ELNS_18Fp8KVCacheDataTypeE2ELb0EEEvPT_PKS3_PKT0_S9_ifPKiSB_iPKfiiiSD_SD_iiiii)
        /*296c*/ 	.word	0x00000000


	//----- nvinfo : EIATTR_REGCOUNT
	.align		4
.L_1815:
        /*2970*/ 	.byte	0x04, 0x2f
        /*2972*/ 	.short	(.L_1817 - .L_1816)
	.align		4
.L_1816:
        /*2974*/ 	.word	index@(_ZN4vllm25paged_attention_v1_kernelI13__nv_bfloat16hLi64ELi8ELi128ELNS_18Fp8KVCacheDataTypeE2ELb0EEEvPT_PKS3_PKT0_S9_ifPKiSB_iPKfiiiSD_SD_iiiii)
        /*2978*/ 	.word	0x00000020


	//----- nvinfo : EIATTR_FRAME_SIZE
	.align		4
.L_1817:
        /*297c*/ 	.byte	0x04, 0x11
        /*297e*/ 	.short	(.L_1819 - .L_1818)
	.align		4
.L_1818:
        /*2980*/ 	.word	index@(_ZN4vllm25paged_attention_v1_kernelI13__nv_bfloat16hLi64ELi8ELi128ELNS_18Fp8KVCacheDataTypeE2ELb0EEEvPT_PKS3_PKT0_S9_ifPKiSB_iPKfiiiSD_SD_iiiii)
        /*2984*/ 	.word	0x00000000


	//----- nvinfo : EIATTR_REGCOUNT
	.align		4
.L_1819:
        /*2988*/ 	.byte	0x04, 0x2f
        /*298a*/ 	.short	(.L_1821 - .L_1820)
	.align		4
.L_1820:
        /*298c*/ 	.word	index@(_ZN4vllm25paged_attention_v1_kernelI13__nv_bfloat16hLi80ELi8ELi128ELNS_18Fp8KVCacheDataTypeE2ELb0EEEvPT_PKS3_PKT0_S9_ifPKiSB_iPKfiiiSD_SD_iiiii)
        /*2990*/ 	.word	0x00000020


	//----- nvinfo : EIATTR_FRAME_SIZE
	.align		4
.L_1821:
        /*2994*/ 	.byte	0x04, 0x11
        /*2996*/ 	.short	(.L_1823 - .L_1822)
	.align		4
.L_1822:
        /*2998*/ 	.word	index@(_ZN4vllm25paged_attention_v1_kernelI13__nv_bfloat16hLi80ELi8ELi128ELNS_18Fp8KVCacheDataTypeE2ELb0EEEvPT_PKS3_PKT0_S9_ifPKiSB_iPKfiiiSD_SD_iiiii)
        /*299c*/ 	.word	0x00000000


	//----- nvinfo : EIATTR_REGCOUNT
	.align		4
.L_1823:
        /*29a0*/ 	.byte	0x04, 0x2f
        /*29a2*/ 	.short	(.L_1825 - .L_1824)
	.align		4
.L_1824:
        /*29a4*/ 	.word	index@(_ZN4vllm25paged_attention_v1_kernelI13__nv_bfloat16hLi96ELi8ELi128ELNS_18Fp8KVCacheDataTypeE2ELb0EEEvPT_PKS3_PKT0_S9_ifPKiSB_iPKfiiiSD_SD_iiiii)
        /*29a8*/ 	.word	0x00000020


	//----- nvinfo : EIATTR_FRAME_SIZE
	.align		4
.L_1825:
        /*29ac*/ 	.byte	0x04, 0x11
        /*29ae*/ 	.short	(.L_1827 - .L_1826)
	.align		4
.L_1826:
        /*29b0*/ 	.word	index@(_ZN4vllm25paged_attention_v1_kernelI13__nv_bfloat16hLi96ELi8ELi128ELNS_18Fp8KVCacheDataTypeE2ELb0EEEvPT_PKS3_PKT0_S9_ifPKiSB_iPKfiiiSD_SD_iiiii)
        /*29b4*/ 	.word	0x00000000


	//----- nvinfo : EIATTR_REGCOUNT
	.align		4
.L_1827:
        /*29b8*/ 	.byte	0x04, 0x2f
        /*29ba*/ 	.short	(.L_1829 - .L_1828)
	.align		4
.L_1828:
        /*29bc*/ 	.word	index@(_ZN4vllm25paged_attention_v1_kernelI13__nv_bfloat16hLi112ELi8ELi128ELNS_18Fp8KVCacheDataTypeE2ELb0EEEvPT_PKS3_PKT0_S9_ifPKiSB_iPKfiiiSD_SD_iiiii)
        /*29c0*/ 	.word	0x00000020


	//----- nvinfo : EIATTR_FRAME_SIZE
	.align		4
.L_1829:
        /*29c4*/ 	.byte	0x04, 0x11
        /*29c6*/ 	.short	(.L_1831 - .L_1830)
	.align		4
.L_1830:
        /*29c8*/ 	.word	index@(_ZN4vllm25paged_attention_v1_kernelI13__nv_bfloat16hLi112ELi8ELi128ELNS_18Fp8KVCacheDataTypeE2ELb0EEEvPT_PKS3_PKT0_S9_ifPKiSB_iPKfiiiSD_SD_iiiii)
        /*29cc*/ 	.word	0x00000000


	//----- nvinfo : EIATTR_REGCOUNT
	.align		4
.L_1831:
        /*29d0*/ 	.byte	0x04, 0x2f
        /*29d2*/ 	.short	(.L_1833 - .L_1832)
	.align		4
.L_1832:
        /*29d4*/ 	.word	index@(_ZN4vllm25paged_attention_v1_kernelI13__nv_bfloat16hLi120ELi8ELi128ELNS_18Fp8KVCacheDataTypeE2ELb0EEEvPT_PKS3_PKT0_S9_ifPKiSB_iPKfiiiSD_SD_iiiii)
        /*29d8*/ 	.word	0x00000020


	//----- nvinfo : EIATTR_FRAME_SIZE
	.align		4
.L_1833:
        /*29dc*/ 	.byte	0x04, 0x11
        /*29de*/ 	.short	(.L_1835 - .L_1834)
	.align		4
.L_1834:
        /*29e0*/ 	.word	index@(_ZN4vllm25paged_attention_v1_kernelI13__nv_bfloat16hLi120ELi8ELi128ELNS_18Fp8KVCacheDataTypeE2ELb0EEEvPT_PKS3_PKT0_S9_ifPKiSB_iPKfiiiSD_SD_iiiii)
        /*29e4*/ 	.word	0x00000000


	//----- nvinfo : EIATTR_REGCOUNT
	.align		4
.L_1835:
        /*29e8*/ 	.byte	0x04, 0x2f
        /*29ea*/ 	.short	(.L_1837 - .L_1836)
	.align		4
.L_1836:
        /*29ec*/ 	.word	index@(_ZN4vllm25paged_attention_v1_kernelI13__nv_bfloat16hLi128ELi8ELi128ELNS_18Fp8KVCacheDataTypeE2ELb0EEEvPT_PKS3_PKT0_S9_ifPKiSB_iPKfiiiSD_SD_iiiii)
        /*29f0*/ 	.word	0x00000020


	//----- nvinfo : EIATTR_FRAME_SIZE
	.align		4
.L_1837:
        /*29f4*/ 	.byte	0x04, 0x11
        /*29f6*/ 	.short	(.L_1839 - .L_1838)
	.align		4
.L_1838:
        /*29f8*/ 	.word	index@(_ZN4vllm25paged_attention_v1_kernelI13__nv_bfloat16hLi128ELi8ELi128ELNS_18Fp8KVCacheDataTypeE2ELb0EEEvPT_PKS3_PKT0_S9_ifPKiSB_iPKfiiiSD_SD_iiiii)
        /*29fc*/ 	.word	0x00000000


	//----- nvinfo : EIATTR_REGCOUNT
	.align		4
.L_1839:
        /*2a00*/ 	.byte	0x04, 0x2f
        /*2a02*/ 	.short	(.L_1841 - .L_1840)
	.align		4
.L_1840:
        /*2a04*/ 	.word	index@(_ZN4vllm25paged_attention_v1_kernelI13__nv_bfloat16hLi192ELi8ELi128ELNS_18Fp8KVCacheDataTypeE2ELb0EEEvPT_PKS3_PKT0_S9_ifPKiSB_iPKfiiiSD_SD_iiiii)
        /*2a08*/ 	.word	0x00000020


	//----- nvinfo : EIATTR_FRAME_SIZE
	.align		4
.L_1841:
        /*2a0c*/ 	.byte	0x04, 0x11
        /*2a0e*/ 	.short	(.L_1843 - .L_1842)
	.align		4
.L_1842:
        /*2a10*/ 	.word	index@(_ZN4vllm25paged_attention_v1_kernelI13__nv_bfloat16hLi192ELi8ELi128ELNS_18Fp8KVCacheDataTypeE2ELb0EEEvPT_PKS3_PKT0_S9_ifPKiSB_iPKfiiiSD_SD_iiiii)
        /*2a14*/ 	.word	0x00000000


	//----- nvinfo : EIATTR_REGCOUNT
	.align		4
.L_1843:
        /*2a18*/ 	.byte	0x04, 0x2f
        /*2a1a*/ 	.short	(.L_1845 - .L_1844)
	.align		4
.L_1844:
        /*2a1c*/ 	.word	index@(_ZN4vllm25paged_attention_v1_kernelI13__nv_bfloat16hLi256ELi8ELi128ELNS_18Fp8KVCacheDataTypeE2ELb0EEEvPT_PKS3_PKT0_S9_ifPKiSB_iPKfiiiSD_SD_iiiii)
        /*2a20*/ 	.word	0x00000020


	//----- nvinfo : EIATTR_FRAME_SIZE
	.align		4
.L_1845:
        /*2a24*/ 	.byte	0x04, 0x11
        /*2a26*/ 	.short	(.L_1847 - .L_1846)
	.align		4
.L_1846:
        /*2a28*/ 	.word	index@(_ZN4vllm25paged_attention_v1_kernelI13__nv_bfloat16hLi256ELi8ELi128ELNS_18Fp8KVCacheDataTypeE2ELb0EEEvPT_PKS3_PKT0_S9_ifPKiSB_iPKfiiiSD_SD_iiiii)
        /*2a2c*/ 	.word	0x00000000


	//----- nvinfo : EIATTR_REGCOUNT
	.align		4
.L_1847:
        /*2a30*/ 	.byte	0x04, 0x2f
        /*2a32*/ 	.short	(.L_1849 - .L_1848)
	.align		4
.L_1848:
        /*2a34*/ 	.word	index@(_ZN4vllm25paged_attention_v1_kernelI13__nv_bfloat16hLi32ELi16ELi128ELNS_18Fp8KVCacheDataTypeE2ELb1EEEvPT_PKS3_PKT0_S9_ifPKiSB_iPKfiiiSD_SD_iiiii)
        /*2a38*/ 	.word	0x00000020


	//----- nvinfo : EIATTR_FRAME_SIZE
	.align		4
.L_1849:
        /*2a3c*/ 	.byte	0x04, 0x11
        /*2a3e*/ 	.short	(.L_1851 - .L_1850)
	.align		4
.L_1850:
        /*2a40*/ 	.word	index@(_ZN4vllm25paged_attention_v1_kernelI13__nv_bfloat16hLi32ELi16ELi128ELNS_18Fp8KVCacheDataTypeE2ELb1EEEvPT_PKS3_PKT0_S9_ifPKiSB_iPKfiiiSD_SD_iiiii)
        /*2a44*/ 	.word	0x00000000


	//----- nvinfo : EIATTR_REGCOUNT
	.align		4
.L_1851:
        /*2a48*/ 	.byte	0x04, 0x2f
        /*2a4a*/ 	.short	(.L_1853 - .L_1852)
	.align		4
.L_1852:
        /*2a4c*/ 	.word	index@(_ZN4vllm25paged_attention_v1_kernelI13__nv_bfloat16hLi64ELi16ELi128ELNS_18Fp8KVCacheDataTypeE2ELb1EEEvPT_PKS3_PKT0_S9_ifPKiSB_iPKfiiiSD_SD_iiiii)
        /*2a50*/ 	.word	0x00000020


	//----- nvinfo : EIATTR_FRAME_SIZE
	.align		4
.L_1853:
        /*2a54*/ 	.byte	0x04, 0x11
        /*2a56*/ 	.short	(.L_1855 - .L_1854)
	.align		4
.L_1854:
        /*2a58*/ 	.word	index@(_ZN4vllm25paged_attention_v1_kernelI13__nv_bfloat16hLi64ELi16ELi128ELNS_18Fp8KVCacheDataTypeE2ELb1EEEvPT_PKS3_PKT0_S9_ifPKiSB_iPKfiiiSD_SD_iiiii)
        /*2a5c*/ 	.word	0x00000000


	//----- nvinfo : EIATTR_REGCOUNT
	.align		4
.L_1855:
        /*2a60*/ 	.byte	0x04, 0x2f
        /*2a62*/ 	.short	(.L_1857 - .L_1856)
	.align		4
.L_1856:
        /*2a64*/ 	.word	index@(_ZN4vllm25paged_attention_v1_kernelI13__nv_bfloat16hLi80ELi16ELi128ELNS_18Fp8KVCacheDataTypeE2ELb1EEEvPT_PKS3_PKT0_S9_ifPKiSB_iPKfiiiSD_SD_iiiii)
        /*2a68*/ 	.word	0x00000020


	//----- nvinfo : EIATTR_FRAME_SIZE
	.align		4
.L_1857:
        /*2a6c*/ 	.byte	0x04, 0x11
        /*2a6e*/ 	.short	(.L_1859 - .L_1858)
	.align		4
.L_1858:
        /*2a70*/ 	.word	index@(_ZN4vllm25paged_attention_v1_kernelI13__nv_bfloat16hLi80ELi16ELi128ELNS_18Fp8KVCacheDataTypeE2ELb1EEEvPT_PKS3_PKT0_S9_ifPKiSB_iPKfiiiSD_SD_iiiii)
        /*2a74*/ 	.word	0x00000000


	//----- nvinfo : EIATTR_REGCOUNT
	.align		4
.L_1859:
        /*2a78*/ 	.byte	0x04, 0x2f
        /*2a7a*/ 	.short	(.L_1861 - .L_1860)
	.align		4
.L_1860:
        /*2a7c*/ 	.word	index@(_ZN4vllm25paged_attention_v1_kernelI13__nv_bfloat16hLi96ELi16ELi128ELNS_18Fp8KVCacheDataTypeE2ELb1EEEvPT_PKS3_PKT0_S9_ifPKiSB_iPKfiiiSD_SD_iiiii)
        /*2a80*/ 	.word	0x00000020


	//----- nvinfo : EIATTR_FRAME_SIZE
	.align		4
.L_1861:
        /*2a84*/ 	.byte	0x04, 0x11
        /*2a86*/ 	.short	(.L_1863 - .L_1862)
	.align		4
.L_1862:
        /*2a88*/ 	.word	index@(_ZN4vllm25paged_attention_v1_kernelI13__nv_bfloat16hLi96ELi16ELi128ELNS_18Fp8KVCacheDataTypeE2ELb1EEEvPT_PKS3_PKT0_S9_ifPKiSB_iPKfiiiSD_SD_iiiii)
        /*2a8c*/ 	.word	0x00000000


	//----- nvinfo : EIATTR_REGCOUNT
	.align		4
.L_1863:
        /*2a90*/ 	.byte	0x04, 0x2f
        /*2a92*/ 	.short	(.L_1865 - .L_1864)
	.align		4
.L_1864:
        /*2a94*/ 	.word	index@(_ZN4vllm25paged_attention_v1_kernelI13__nv_bfloat16hLi112ELi16ELi128ELNS_18Fp8KVCacheDataTypeE2ELb1EEEvPT_PKS3_PKT0_S9_ifPKiSB_iPKfiiiSD_SD_iiiii)
        /*2a98*/ 	.word	0x00000020


	//----- nvinfo : EIATTR_FRAME_SIZE
	.align		4
.L_1865:
        /*2a9c*/ 	.byte	0x04, 0x11
        /*2a9e*/ 	.short	(.L_1867 - .L_1866)
	.align		4
.L_1866:
        /*2aa0*/ 	.word	index@(_ZN4vllm25paged_attention_v1_kernelI13__nv_bfloat16hLi112ELi16ELi128ELNS_18Fp8KVCacheDataTypeE2ELb1EEEvPT_PKS3_PKT0_S9_ifPKiSB_iPKfiiiSD_SD_iiiii)
        /*2aa4*/ 	.word	0x00000000


	//----- nvinfo : EIATTR_REGCOUNT
	.align		4
.L_1867:
        /*2aa8*/ 	.byte	0x04, 0x2f
        /*2aaa*/ 	.short	(.L_1869 - .L_1868)
	.align		4
.L_1868:
        /*2aac*/ 	.word	index@(_ZN4vllm25paged_attention_v1_kernelI13__nv_bfloat16hLi120ELi16ELi128ELNS_18Fp8KVCacheDataTypeE2ELb1EEEvPT_PKS3_PKT0_S9_ifPKiSB_iPKfiiiSD_SD_iiiii)
        /*2ab0*/ 	.word	0x00000020


	//----- nvinfo : EIATTR_FRAME_SIZE
	.align		4
.L_1869:
        /*2ab4*/ 	.byte	0x04, 0x11
        /*2ab6*/ 	.short	(.L_1871 - .L_1870)
	.align		4
.L_1870:
        /*2ab8*/ 	.word	index@(_ZN4vllm25paged_attention_v1_kernelI13__nv_bfloat16hLi120ELi16ELi128ELNS_18Fp8KVCacheDataTypeE2ELb1EEEvPT_PKS3_PKT0_S9_ifPKiSB_iPKfiiiSD_SD_iiiii)
        /*2abc*/ 	.word	0x00000000


	//----- nvinfo : EIATTR_REGCOUNT
	.align		4
.L_1871:
        /*2ac0*/ 	.byte	0x04, 0x2f
        /*2ac2*/ 	.short	(.L_1873 - .L_1872)
	.align		4
.L_1872:
        /*2ac4*/ 	.word	index@(_ZN4vllm25paged_attention_v1_kernelI13__nv_bfloat16hLi128ELi16ELi128ELNS_18Fp8KVCacheDataTypeE2ELb1EEEvPT_PKS3_PKT0_S9_ifPKiSB_iPKfiiiSD_SD_iiiii)
        /*2ac8*/ 	.word	0x00000020


	//----- nvinfo : EIATTR_FRAME_SIZE
	.align		4
.L_1873:
        /*2acc*/ 	.byte	0x04, 0x11
        /*2ace*/ 	.short	(.L_1875 - .L_1874)
	.align		4
.L_1874:
        /*2ad0*/ 	.word	index@(_ZN4vllm25paged_attention_v1_kernelI13__nv_bfloat16hLi128ELi16ELi128ELNS_18Fp8KVCacheDataTypeE2ELb1EEEvPT_PKS3_PKT0_S9_ifPKiSB_iPKfiiiSD_SD_iiiii)
        /*2ad4*/ 	.word	0x00000000


	//----- nvinfo : EIATTR_REGCOUNT
	.align		4
.L_1875:
        /*2ad8*/ 	.byte	0x04, 0x2f
        /*2ada*/ 	.short	(.L_1877 - .L_1876)
	.align		4
.L_1876:
        /*2adc*/ 	.word	index@(_ZN4vllm25paged_attention_v1_kernelI13__nv_bfloat16hLi192ELi16ELi128ELNS_18Fp8KVCacheDataTypeE2ELb1EEEvPT_PKS3_PKT0_S9_ifPKiSB_iPKfiiiSD_SD_iiiii)
        /*2ae0*/ 	.word	0x00000020


	//----- nvinfo : EIATTR_FRAME_SIZE
	.align		4
.L_1877:
        /*2ae4*/ 	.byte	0x04, 0x11
        /*2ae6*/ 	.short	(.L_1879 - .L_1878)
	.align		4
.L_1878:
        /*2ae8*/ 	.word	index@(_ZN4vllm25paged_attention_v1_kernelI13__nv_bfloat16hLi192ELi16ELi128ELNS_18Fp8KVCacheDataTypeE2ELb1EEEvPT_PKS3_PKT0_S9_ifPKiSB_iPKfiiiSD_SD_iiiii)
        /*2aec*/ 	.word	0x00000000


	//----- nvinfo : EIATTR_REGCOUNT
	.align		4
.L_1879:
        /*2af0*/ 	.byte	0x04, 0x2f
        /*2af2*/ 	.short	(.L_1881 - .L_1880)
	.align		4
.L_1880:
        /*2af4*/ 	.word	index@(_ZN4vllm25paged_attention_v1_kernelI13__nv_bfloat16hLi256ELi16ELi128ELNS_18Fp8KVCacheDataTypeE2ELb1EEEvPT_PKS3_PKT0_S9_ifPKiSB_iPKfiiiSD_SD_iiiii)
        /*2af8*/ 	.word	0x00000020


	//----- nvinfo : EIATTR_FRAME_SIZE
	.align		4
.L_1881:
        /*2afc*/ 	.byte	0x04, 0x11
        /*2afe*/ 	.short	(.L_1883 - .L_1882)
	.align		4
.L_1882:
        /*2b00*/ 	.word	index@(_ZN4vllm25paged_attention_v1_kernelI13__nv_bfloat16hLi256ELi16ELi128ELNS_18Fp8KVCacheDataTypeE2ELb1EEEvPT_PKS3_PKT0_S9_ifPKiSB_iPKfiiiSD_SD_iiiii)
        /*2b04*/ 	.word	0x00000000


	//----- nvinfo : EIATTR_REGCOUNT
	.align		4
.L_1883:
        /*2b08*/ 	.byte	0x04, 0x2f
        /*2b0a*/ 	.short	(.L_1885 - .L_1884)
	.align		4
.L_1884:
        /*2b0c*/ 	.word	index@(_ZN4vllm25paged_attention_v1_kernelI13__nv_bfloat16hLi32ELi16ELi128ELNS_18Fp8KVCacheDataTypeE2ELb0EEEvPT_PKS3_PKT0_S9_ifPKiSB_iPKfiiiSD_SD_iiiii)
        /*2b10*/ 	.word	0x00000020


	//----- nvinfo : EIATTR_FRAME_SIZE
	.align		4
.L_1885:
        /*2b14*/ 	.byte	0x04, 0x11
        /*2b16*/ 	.short	(.L_1887 - .L_1886)
	.align		4
.L_1886:
        /*2b18*/ 	.word	index@(_ZN4vllm25paged_attention_v1_kernelI13__nv_bfloat16hLi32ELi16ELi128ELNS_18Fp8KVCacheDataTypeE2ELb0EEEvPT_PKS3_PKT0_S9_ifPKiSB_iPKfiiiSD_SD_iiiii)
        /*2b1c*/ 	.word	0x00000000


	//----- nvinfo : EIATTR_REGCOUNT
	.align		4
.L_1887:
        /*2b20*/ 	.byte	0x04, 0x2f
        /*2b22*/ 	.short	(.L_1889 - .L_1888)
	.align		4
.L_1888:
        /*2b24*/ 	.word	index@(_ZN4vllm25paged_attention_v1_kernelI13__nv_bfloat16hLi64ELi16ELi128ELNS_18Fp8KVCacheDataTypeE2ELb0EEEvPT_PKS3_PKT0_S9_ifPKiSB_iPKfiiiSD_SD_iiiii)
        /*2b28*/ 	.word	0x00000020


	//----- nvinfo : EIATTR_FRAME_SIZE
	.align		4
.L_1889:
        /*2b2c*/ 	.byte	0x04, 0x11
        /*2b2e*/ 	.short	(.L_1891 - .L_1890)
	.align		4
.L_1890:
        /*2b30*/ 	.word	index@(_ZN4vllm25paged_attention_v1_kernelI13__nv_bfloat16hLi64ELi16ELi128ELNS_18Fp8KVCacheDataTypeE2ELb0EEEvPT_PKS3_PKT0_S9_ifPKiSB_iPKfiiiSD_SD_iiiii)
        /*2b34*/ 	.word	0x00000000


	//----- nvinfo : EIATTR_REGCOUNT
	.align		4
.L_1891:
        /*2b38*/ 	.byte	0x04, 0x2f
        /*2b3a*/ 	.short	(.L_1893 - .L_1892)
	.align		4
.L_1892:
        /*2b3c*/ 	.word	index@(_ZN4vllm25paged_attention_v1_kernelI13__nv_bfloat16hLi80ELi16ELi128ELNS_18Fp8KVCacheDataTypeE2ELb0EEEvPT_PKS3_PKT0_S9_ifPKiSB_iPKfiiiSD_SD_iiiii)
        /*2b40*/ 	.word	0x00000020


	//----- nvinfo : EIATTR_FRAME_SIZE
	.align		4
.L_1893:
        /*2b44*/ 	.byte	0x04, 0x11
        /*2b46*/ 	.short	(.L_1895 - .L_1894)
	.align		4
.L_1894:
        /*2b48*/ 	.word	index@(_ZN4vllm25paged_attention_v1_kernelI13__nv_bfloat16hLi80ELi16ELi128ELNS_18Fp8KVCacheDataTypeE2ELb0EEEvPT_PKS3_PKT0_S9_ifPKiSB_iPKfiiiSD_SD_iiiii)
        /*2b4c*/ 	.word	0x00000000


	//----- nvinfo : EIATTR_REGCOUNT
	.align		4
.L_1895:
        /*2b50*/ 	.byte	0x04, 0x2f
        /*2b52*/ 	.short	(.L_1897 - .L_1896)
	.align		4
.L_1896:
        /*2b54*/ 	.word	index@(_ZN4vllm25paged_attention_v1_kernelI13__nv_bfloat16hLi96ELi16ELi128ELNS_18Fp8KVCacheDataTypeE2ELb0EEEvPT_PKS3_PKT0_S9_ifPKiSB_iPKfiiiSD_SD_iiiii)
        /*2b58*/ 	.word	0x00000020


	//----- nvinfo : EIATTR_FRAME_SIZE
	.align		4
.L_1897:
        /*2b5c*/ 	.byte	0x04, 0x11
        /*2b5e*/ 	.short	(.L_1899 - .L_1898)
	.align		4
.L_1898:
        /*2b60*/ 	.word	index@(_ZN4vllm25paged_attention_v1_kernelI13__nv_bfloat16hLi96ELi16ELi128ELNS_18Fp8KVCacheDataTypeE2ELb0EEEvPT_PKS3_PKT0_S9_ifPKiSB_iPKfiiiSD_SD_iiiii)
        /*2b64*/ 	.word	0x00000000


	//----- nvinfo : EIATTR_REGCOUNT
	.align		4
.L_1899:
        /*2b68*/ 	.byte	0x04, 0x2f
        /*2b6a*/ 	.short	(.L_1901 - .L_1900)
	.align		4
.L_1900:
        /*2b6c*/ 	.word	index@(_ZN4vllm25paged_attention_v1_kernelI13__nv_bfloat16hLi112ELi16ELi128ELNS_18Fp8KVCacheDataTypeE2ELb0EEEvPT_PKS3_PKT0_S9_ifPKiSB_iPKfiiiSD_SD_iiiii)
        /*2b70*/ 	.word	0x00000020


	//----- nvinfo : EIATTR_FRAME_SIZE
	.align		4
.L_1901:
        /*2b74*/ 	.byte	0x04, 0x11
        /*2b76*/ 	.short	(.L_1903 - .L_1902)
	.align		4
.L_1902:
        /*2b78*/ 	.word	index@(_ZN4vllm25paged_attention_v1_kernelI13__nv_bfloat16hLi112ELi16ELi128ELNS_18Fp8KVCacheDataTypeE2ELb0EEEvPT_PKS3_PKT0_S9_ifPKiSB_iPKfiiiSD_SD_iiiii)
        /*2b7c*/ 	.word	0x00000000


	//----- nvinfo : EIATTR_REGCOUNT
	.align		4
.L_1903:
        /*2b80*/ 	.byte	0x04, 0x2f
        /*2b82*/ 	.short	(.L_1905 - .L_1904)
	.align		4
.L_1904:
        /*2b84*/ 	.word	index@(_ZN4vllm25paged_attention_v1_kernelI13__nv_bfloat16hLi120ELi16ELi128ELNS_18Fp8KVCacheDataTypeE2ELb0EEEvPT_PKS3_PKT0_S9_ifPKiSB_iPKfiiiSD_SD_iiiii)
        /*2b88*/ 	.word	0x00000020


	//----- nvinfo : EIATTR_FRAME_SIZE
	.align		4
.L_1905:
        /*2b8c*/ 	.byte	0x04, 0x11
        /*2b8e*/ 	.short	(.L_1907 - .L_1906)
	.align		4
.L_1906:
        /*2b90*/ 	.word	index@(_ZN4vllm25paged_attention_v1_kernelI13__nv_bfloat16hLi120ELi16ELi128ELNS_18Fp8KVCacheDataTypeE2ELb0EEEvPT_PKS3_PKT0_S9_ifPKiSB_iPKfiiiSD_SD_iiiii)
        /*2b94*/ 	.word	0x00000000


	//----- nvinfo : EIATTR_REGCOUNT
	.align		4
.L_1907:
        /*2b98*/ 	.byte	0x04, 0x2f
        /*2b9a*/ 	.short	(.L_1909 - .L_1908)
	.align		4
.L_1908:
        /*2b9c*/ 	.word	index@(_ZN4vllm25paged_attention_v1_kernelI13__nv_bfloat16hLi128ELi16ELi128ELNS_18Fp8KVCacheDataTypeE2ELb0EEEvPT_PKS3_PKT0_S9_ifPKiSB_iPKfiiiSD_SD_iiiii)
        /*2ba0*/ 	.word	0x00000020


	//----- nvinfo : EIATTR_FRAME_SIZE
	.align		4
.L_1909:
        /*2ba4*/ 	.byte	0x04, 0x11
        /*2ba6*/ 	.short	(.L_1911 - .L_1910)
	.align		4
.L_1910:
        /*2ba8*/ 	.word	index@(_ZN4vllm25paged_attention_v1_kernelI13__nv_bfloat16hLi128ELi16ELi128ELNS_18Fp8KVCacheDataTypeE2ELb0EEEvPT_PKS3_PKT0_S9_ifPKiSB_iPKfiiiSD_SD_iiiii)
        /*2bac*/ 	.word	0x00000000


	//----- nvinfo : EIATTR_REGCOUNT
	.align		4
.L_1911:
        /*2bb0*/ 	.byte	0x04, 0x2f
        /*2bb2*/ 	.short	(.L_1913 - .L_1912)
	.align		4
.L_1912:
        /*2bb4*/ 	.word	index@(_ZN4vllm25paged_attention_v1_kernelI13__nv_bfloat16hLi192ELi16ELi128ELNS_18Fp8KVCacheDataTypeE2ELb0EEEvPT_PKS3_PKT0_S9_ifPKiSB_iPKfiiiSD_SD_iiiii)
        /*2bb8*/ 	.word	0x00000020


	//----- nvinfo : EIATTR_FRAME_SIZE
	.align		4
.L_1913:
        /*2bbc*/ 	.byte	0x04, 0x11
        /*2bbe*/ 	.short	(.L_1915 - .L_1914)
	.align		4
.L_1914:
        /*2bc0*/ 	.word	index@(_ZN4vllm25paged_attention_v1_kernelI13__nv_bfloat16hLi192ELi16ELi128ELNS_18Fp8KVCacheDataTypeE2ELb0EEEvPT_PKS3_PKT0_S9_ifPKiSB_iPKfiiiSD_SD_iiiii)
        /*2bc4*/ 	.word	0x00000000


	//----- nvinfo : EIATTR_REGCOUNT
	.align		4
.L_1915:
        /*2bc8*/ 	.byte	0x04, 0x2f
        /*2bca*/ 	.short	(.L_1917 - .L_1916)
	.align		4
.L_1916:
        /*2bcc*/ 	.word	index@(_ZN4vllm25paged_attention_v1_kernelI13__nv_bfloat16hLi256ELi16ELi128ELNS_18Fp8KVCacheDataTypeE2ELb0EEEvPT_PKS3_PKT0_S9_ifPKiSB_iPKfiiiSD_SD_iiiii)
        /*2bd0*/ 	.word	0x00000020


	//----- nvinfo : EIATTR_FRAME_SIZE
	.align		4
.L_1917:
        /*2bd4*/ 	.byte	0x04, 0x11
        /*2bd6*/ 	.short	(.L_1919 - .L_1918)
	.align		4
.L_1918:
        /*2bd8*/ 	.word	index@(_ZN4vllm25paged_attention_v1_kernelI13__nv_bfloat16hLi256ELi16ELi128ELNS_18Fp8KVCacheDataTypeE2ELb0EEEvPT_PKS3_PKT0_S9_ifPKiSB_iPKfiiiSD_SD_iiiii)
        /*2bdc*/ 	.word	0x00000000


	//----- nvinfo : EIATTR_REGCOUNT
	.align		4
.L_1919:
        /*2be0*/ 	.byte	0x04, 0x2f
        /*2be2*/ 	.short	(.L_1921 - .L_1920)
	.align		4
.L_1920:
        /*2be4*/ 	.word	index@(_ZN4vllm25paged_attention_v1_kernelI13__nv_bfloat16hLi32ELi32ELi128ELNS_18Fp8KVCacheDataTypeE2ELb1EEEvPT_PKS3_PKT0_S9_ifPKiSB_iPKfiiiSD_SD_iiiii)
        /*2be8*/ 	.word	0x00000020


	//----- nvinfo : EIATTR_FRAME_SIZE
	.align		4
.L_1921:
        /*2bec*/ 	.byte	0x04, 0x11
        /*2bee*/ 	.short	(.L_1923 - .L_1922)
	.align		4
.L_1922:
        /*2bf0*/ 	.word	index@(_ZN4vllm25paged_attention_v1_kernelI13__nv_bfloat16hLi32ELi32ELi128ELNS_18Fp8KVCacheDataTypeE2ELb1EEEvPT_PKS3_PKT0_S9_ifPKiSB_iPKfiiiSD_SD_iiiii)
        /*2bf4*/ 	.word	0x00000000


	//----- nvinfo : EIATTR_REGCOUNT
	.align		4
.L_1923:
        /*2bf8*/ 	.byte	0x04, 0x2f
        /*2bfa*/ 	.short	(.L_1925 - .L_1924)
	.align		4
.L_1924:
        /*2bfc*/ 	.word	index@(_ZN4vllm25paged_attention_v1_kernelI13__nv_bfloat16hLi64ELi32ELi128ELNS_18Fp8KVCacheDataTypeE2ELb1EEEvPT_PKS3_PKT0_S9_ifPKiSB_iPKfiiiSD_SD_iiiii)
        /*2c00*/ 	.word	0x00000020


	//----- nvinfo : EIATTR_FRAME_SIZE
	.align		4
.L_1925:
        /*2c04*/ 	.byte	0x04, 0x11
        /*2c06*/ 	.short	(.L_1927 - .L_1926)
	.align		4
.L_1926:
        /*2c08*/ 	.word	index@(_ZN4vllm25paged_attention_v1_kernelI13__nv_bfloat16hLi64ELi32ELi128ELNS_18Fp8KVCacheDataTypeE2ELb1EEEvPT_PKS3_PKT0_S9_ifPKiSB_iPKfiiiSD_SD_iiiii)
        /*2c0c*/ 	.word	0x00000000


	//----- nvinfo : EIATTR_REGCOUNT
	.align		4
.L_1927:
        /*2c10*/ 	.byte	0x04, 0x2f
        /*2c12*/ 	.short	(.L_1929 - .L_1928)
	.align		4
.L_1928:
        /*2c14*/ 	.word	index@(_ZN4vllm25paged_attention_v1_kernelI13__nv_bfloat16hLi80ELi32ELi128ELNS_18Fp8KVCacheDataTypeE2ELb1EEEvPT_PKS3_PKT0_S9_ifPKiSB_iPKfiiiSD_SD_iiiii)
        /*2c18*/ 	.word	0x00000020


	//----- nvinfo : EIATTR_FRAME_SIZE
	.align		4
.L_1929:
        /*2c1c*/ 	.byte	0x04, 0x11
        /*2c1e*/ 	.short	(.L_1931 - .L_1930)
	.align		4
.L_1930:
        /*2c20*/ 	.word	index@(_ZN4vllm25paged_attention_v1_kernelI13__nv_bfloat16hLi80ELi32ELi128ELNS_18Fp8KVCacheDataTypeE2ELb1EEEvPT_PKS3_PKT0_S9_ifPKiSB_iPKfiiiSD_SD_iiiii)
        /*2c24*/ 	.word	0x00000000


	//----- nvinfo : EIATTR_REGCOUNT
	.align		4
.L_1931:
        /*2c28*/ 	.byte	0x04, 0x2f
        /*2c2a*/ 	.short	(.L_1933 - .L_1932)
	.align		4
.L_1932:
        /*2c2c*/ 	.word	index@(_ZN4vllm25paged_attention_v1_kernelI13__nv_bfloat16hLi96ELi32ELi128ELNS_18Fp8KVCacheDataTypeE2ELb1EEEvPT_PKS3_PKT0_S9_ifPKiSB_iPKfiiiSD_SD_iiiii)
        /*2c30*/ 	.word	0x00000028


	//----- nvinfo : EIATTR_FRAME_SIZE
	.align		4
.L_1933:
        /*2c34*/ 	.byte	0x04, 0x11
        /*2c36*/ 	.short	(.L_1935 - .L_1934)
	.align		4
.L_1934:
        /*2c38*/ 	.word	index@(_ZN4vllm25paged_attention_v1_kernelI13__nv_bfloat16hLi96ELi32ELi128ELNS_18Fp8KVCacheDataTypeE2ELb1EEEvPT_PKS3_PKT0_S9_ifPKiSB_iPKfiiiSD_SD_iiiii)
        /*2c3c*/ 	.word	0x00000000


	//----- nvinfo : EIATTR_REGCOUNT
	.align		4
.L_1935:
        /*2c40*/ 	.byte	0x04, 0x2f
        /*2c42*/ 	.short	(.L_1937 - .L_1936)
	.align		4
.L_1936:
        /*2c44*/ 	.word	index@(_ZN4vllm25paged_attention_v1_kernelI13__nv_bfloat16hLi112ELi32ELi128ELNS_18Fp8KVCacheDataTypeE2ELb1EEEvPT_PKS3_PKT0_S9_ifPKiSB_iPKfiiiSD_SD_iiiii)
        /*2c48*/ 	.word	0x00000020


	//----- nvinfo : EIATTR_FRAME_SIZE
	.align		4
.L_1937:
        /*2c4c*/ 	.byte	0x04, 0x11
        /*2c4e*/ 	.short	(.L_1939 - .L_1938)
	.align		4
.L_1938:
        /*2c50*/ 	.word	index@(_ZN4vllm25paged_attention_v1_kernelI13__nv_bfloat16hLi112ELi32ELi128ELNS_18Fp8KVCacheDataTypeE2ELb1EEEvPT_PKS3_PKT0_S9_ifPKiSB_iPKfiiiSD_SD_iiiii)
        /*2c54*/ 	.word	0x00000000


	//----- nvinfo : EIATTR_REGCOUNT
	.align		4
.L_1939:
        /*2c58*/ 	.byte	0x04, 0x2f
        /*2c5a*/ 	.short	(.L_1941 - .L_1940)
	.align		4
.L_1940:
        /*2c5c*/ 	.word	index@(_ZN4vllm25paged_attention_v1_kernelI13__nv_bfloat16hLi120ELi32ELi128ELNS_18Fp8KVCacheDataTypeE2ELb1EEEvPT_PKS3_PKT0_S9_ifPKiSB_iPKfiiiSD_SD_iiiii)
        /*2c60*/ 	.word	0x00000020


	//----- nvinfo : EIATTR_FRAME_SIZE
	.align		4
.L_1941:
        /*2c64*/ 	.byte	0x04, 0x11
        /*2c66*/ 	.short	(.L_1943 - .L_1942)
	.align		4
.L_1942:
        /*2c68*/ 	.word	index@(_ZN4vllm25paged_attention_v1_kernelI13__nv_bfloat16hLi120ELi32ELi128ELNS_18Fp8KVCacheDataTypeE2ELb1EEEvPT_PKS3_PKT0_S9_ifPKiSB_iPKfiiiSD_SD_iiiii)
        /*2c6c*/ 	.word	0x00000000


	//----- nvinfo : EIATTR_REGCOUNT
	.align		4
.L_1943:
        /*2c70*/ 	.byte	0x04, 0x2f
        /*2c72*/ 	.short	(.L_1945 - .L_1944)
	.align		4
.L_1944:
        /*2c74*/ 	.word	index@(_ZN4vllm25paged_attention_v1_kernelI13__nv_bfloat16hLi128ELi32ELi128ELNS_18Fp8KVCacheDataTypeE2ELb1EEEvPT_PKS3_PKT0_S9_ifPKiSB_iPKfiiiSD_SD_iiiii)
        /*2c78*/ 	.word	0x00000028


	//----- nvinfo : EIATTR_FRAME_SIZE
	.align		4
.L_1945:
        /*2c7c*/ 	.byte	0x04, 0x11
        /*2c7e*/ 	.short	(.L_1947 - .L_1946)
	.align		4
.L_1946:
        /*2c80*/ 	.word	index@(_ZN4vllm25paged_attention_v1_kernelI13__nv_bfloat16hLi128ELi32ELi128ELNS_18Fp8KVCacheDataTypeE2ELb1EEEvPT_PKS3_PKT0_S9_ifPKiSB_iPKfiiiSD_SD_iiiii)
        /*2c84*/ 	.word	0x00000000


	//----- nvinfo : EIATTR_REGCOUNT
	.align		4
.L_1947:
        /*2c88*/ 	.byte	0x04, 0x2f
        /*2c8a*/ 	.short	(.L_1949 - .L_1948)
	.align		4
.L_1948:
        /*2c8c*/ 	.word	index@(_ZN4vllm25paged_attention_v1_kernelI13__nv_bfloat16hLi192ELi32ELi128ELNS_18Fp8KVCacheDataTypeE2ELb1EEEvPT_PKS3_PKT0_S9_ifPKiSB_iPKfiiiSD_SD_iiiii)
        /*2c90*/ 	.word	0x00000028


	//----- nvinfo : EIATTR_FRAME_SIZE
	.align		4
.L_1949:
        /*2c94*/ 	.byte	0x04, 0x11
        /*2c96*/ 	.short	(.L_1951 - .L_1950)
	.align		4
.L_1950:
        /*2c98*/ 	.word	index@(_ZN4vllm25paged_attention_v1_kernelI13__nv_bfloat16hLi192ELi32ELi128ELNS_18Fp8KVCacheDataTypeE2ELb1EEEvPT_PKS3_PKT0_S9_ifPKiSB_iPKfiiiSD_SD_iiiii)
        /*2c9c*/ 	.word	0x00000000


	//----- nvinfo : EIATTR_REGCOUNT
	.align		4
.L_1951:
        /*2ca0*/ 	.byte	0x04, 0x2f
        /*2ca2*/ 	.short	(.L_1953 - .L_1952)
	.align		4
.L_1952:
        /*2ca4*/ 	.word	index@(_ZN4vllm25paged_attention_v1_kernelI13__nv_bfloat16hLi256ELi32ELi128ELNS_18Fp8KVCacheDataTypeE2ELb1EEEvPT_PKS3_PKT0_S9_ifPKiSB_iPKfiiiSD_SD_iiiii)
        /*2ca8*/ 	.word	0x00000037


	//----- nvinfo : EIATTR_FRAME_SIZE
	.align		4
.L_1953:
        /*2cac*/ 	.byte	0x04, 0x11
        /*2cae*/ 	.short	(.L_1955 - .L_1954)
	.align		4
.L_1954:
        /*2cb0*/ 	.word	index@(_ZN4vllm25paged_attention_v1_kernelI13__nv_bfloat16hLi256ELi32ELi128ELNS_18Fp8KVCacheDataTypeE2ELb1EEEvPT_PKS3_PKT0_S9_ifPKiSB_iPKfiiiSD_SD_iiiii)
        /*2cb4*/ 	.word	0x00000000


	//----- nvinfo : EIATTR_REGCOUNT
	.align		4
.L_1955:
        /*2cb8*/ 	.byte	0x04, 0x2f
        /*2cba*/ 	.short	(.L_1957 - .L_1956)
	.align		4
.L_1956:
        /*2cbc*/ 	.word	index@(_ZN4vllm25paged_attention_v1_kernelI13__nv_bfloat16hLi32ELi32ELi128ELNS_18Fp8KVCacheDataTypeE2ELb0EEEvPT_PKS3_PKT0_S9_ifPKiSB_iPKfiiiSD_SD_iiiii)
        /*2cc0*/ 	.word	0x00000020


	//----- nvinfo : EIATTR_FRAME_SIZE
	.align		4
.L_1957:
        /*2cc4*/ 	.byte	0x04, 0x11
        /*2cc6*/ 	.short	(.L_1959 - .L_1958)
	.align		4
.L_1958:
        /*2cc8*/ 	.word	index@(_ZN4vllm25paged_attention_v1_kernelI13__nv_bfloat16hLi32ELi32ELi128ELNS_18Fp8KVCacheDataTypeE2ELb0EEEvPT_PKS3_PKT0_S9_ifPKiSB_iPKfiiiSD_SD_iiiii)
        /*2ccc*/ 	.word	0x00000000


	//----- nvinfo : EIATTR_REGCOUNT
	.align		4
.L_1959:
        /*2cd0*/ 	.byte	0x04, 0x2f
        /*2cd2*/ 	.short	(.L_1961 - .L_1960)
	.align		4
.L_1960:
        /*2cd4*/ 	.word	index@(_ZN4vllm25paged_attention_v1_kernelI13__nv_bfloat16hLi64ELi32ELi128ELNS_18Fp8KVCacheDataTypeE2ELb0EEEvPT_PKS3_PKT0_S9_ifPKiSB_iPKfiiiSD_SD_iiiii)
        /*2cd8*/ 	.word	0x00000020


	//----- nvinfo : EIATTR_FRAME_SIZE
	.align		4
.L_1961:
        /*2cdc*/ 	.byte	0x04, 0x11
        /*2cde*/ 	.short	(.L_1963 - .L_1962)
	.align		4
.L_1962:
        /*2ce0*/ 	.word	index@(_ZN4vllm25paged_attention_v1_kernelI13__nv_bfloat16hLi64ELi32ELi128ELNS_18Fp8KVCacheDataTypeE2ELb0EEEvPT_PKS3_PKT0_S9_ifPKiSB_iPKfiiiSD_SD_iiiii)
        /*2ce4*/ 	.word	0x00000000


	//----- nvinfo : EIATTR_REGCOUNT
	.align		4
.L_1963:
        /*2ce8*/ 	.byte	0x04, 0x2f
        /*2cea*/ 	.short	(.L_1965 - .L_1964)
	.align		4
.L_1964:
        /*2cec*/ 	.word	index@(_ZN4vllm25paged_attention_v1_kernelI13__nv_bfloat16hLi80ELi32ELi128ELNS_18Fp8KVCacheDataTypeE2ELb0EEEvPT_PKS3_PKT0_S9_ifPKiSB_iPKfiiiSD_SD_iiiii)
        /*2cf0*/ 	.word	0x00000020


	//----- nvinfo : EIATTR_FRAME_SIZE
	.align		4
.L_1965:
        /*2cf4*/ 	.byte	0x04, 0x11
        /*2cf6*/ 	.short	(.L_1967 - .L_1966)
	.align		4
.L_1966:
        /*2cf8*/ 	.word	index@(_ZN4vllm25paged_attention_v1_kernelI13__nv_bfloat16hLi80ELi32ELi128ELNS_18Fp8KVCacheDataTypeE2ELb0EEEvPT_PKS3_PKT0_S9_ifPKiSB_iPKfiiiSD_SD_iiiii)
        /*2cfc*/ 	.word	0x00000000


	//----- nvinfo : EIATTR_REGCOUNT
	.align		4
.L_1967:
        /*2d00*/ 	.byte	0x04, 0x2f
        /*2d02*/ 	.short	(.L_1969 - .L_1968)
	.align		4
.L_1968:
        /*2d04*/ 	.word	index@(_ZN4vllm25paged_attention_v1_kernelI13__nv_bfloat16hLi96ELi32ELi128ELNS_18Fp8KVCacheDataTypeE2ELb0EEEvPT_PKS3_PKT0_S9_ifPKiSB_iPKfiiiSD_SD_iiiii)
        /*2d08*/ 	.word	0x00000020


	//----- nvinfo : EIATTR_FRAME_SIZE
	.align		4
.L_1969:
        /*2d0c*/ 	.byte	0x04, 0x11
        /*2d0e*/ 	.short	(.L_1971 - .L_1970)
	.align		4
.L_1970:
        /*2d10*/ 	.word	index@(_ZN4vllm25paged_attention_v1_kernelI13__nv_bfloat16hLi96ELi32ELi128ELNS_18Fp8KVCacheDataTypeE2ELb0EEEvPT_PKS3_PKT0_S9_ifPKiSB_iPKfiiiSD_SD_iiiii)
        /*2d14*/ 	.word	0x00000000


	//----- nvinfo : EIATTR_REGCOUNT
	.align		4
.L_1971:
        /*2d18*/ 	.byte	0x04, 0x2f
        /*2d1a*/ 	.short	(.L_1973 - .L_1972)
	.align		4
.L_1972:
        /*2d1c*/ 	.word	index@(_ZN4vllm25paged_attention_v1_kernelI13__nv_bfloat16hLi112ELi32ELi128ELNS_18Fp8KVCacheDataTypeE2ELb0EEEvPT_PKS3_PKT0_S9_ifPKiSB_iPKfiiiSD_SD_iiiii)
        /*2d20*/ 	.word	0x00000020


	//----- nvinfo : EIATTR_FRAME_SIZE
	.align		4
.L_1973:
        /*2d24*/ 	.byte	0x04, 0x11
        /*2d26*/ 	.short	(.L_1975 - .L_1974)
	.align		4
.L_1974:
        /*2d28*/ 	.word	index@(_ZN4vllm25paged_attention_v1_kernelI13__nv_bfloat16hLi112ELi32ELi128ELNS_18Fp8KVCacheDataTypeE2ELb0EEEvPT_PKS3_PKT0_S9_ifPKiSB_iPKfiiiSD_SD_iiiii)
        /*2d2c*/ 	.word	0x00000000


	//----- nvinfo : EIATTR_REGCOUNT
	.align		4
.L_1975:
        /*2d30*/ 	.byte	0x04, 0x2f
        /*2d32*/ 	.short	(.L_1977 - .L_1976)
	.align		4
.L_1976:
        /*2d34*/ 	.word	index@(_ZN4vllm25paged_attention_v1_kernelI13__nv_bfloat16hLi120ELi32ELi128ELNS_18Fp8KVCacheDataTypeE2ELb0EEEvPT_PKS3_PKT0_S9_ifPKiSB_iPKfiiiSD_SD_iiiii)
        /*2d38*/ 	.word	0x00000020


	//----- nvinfo : EIATTR_FRAME_SIZE
	.align		4
.L_1977:
        /*2d3c*/ 	.byte	0x04, 0x11
        /*2d3e*/ 	.short	(.L_1979 - .L_1978)
	.align		4
.L_1978:
        /*2d40*/ 	.word	index@(_ZN4vllm25paged_attention_v1_kernelI13__nv_bfloat16hLi120ELi32ELi128ELNS_18Fp8KVCacheDataTypeE2ELb0EEEvPT_PKS3_PKT0_S9_ifPKiSB_iPKfiiiSD_SD_iiiii)
        /*2d44*/ 	.word	0x00000000


	//----- nvinfo : EIATTR_REGCOUNT
	.align		4
.L_1979:
        /*2d48*/ 	.byte	0x04, 0x2f
        /*2d4a*/ 	.short	(.L_1981 - .L_1980)
	.align		4
.L_1980:
        /*2d4c*/ 	.word	index@(_ZN4vllm25paged_attention_v1_kernelI13__nv_bfloat16hLi128ELi32ELi128ELNS_18Fp8KVCacheDataTypeE2ELb0EEEvPT_PKS3_PKT0_S9_ifPKiSB_iPKfiiiSD_SD_iiiii)
        /*2d50*/ 	.word	0x00000020


	//----- nvinfo : EIATTR_FRAME_SIZE
	.align		4
.L_1981:
        /*2d54*/ 	.byte	0x04, 0x11
        /*2d56*/ 	.short	(.L_1983 - .L_1982)
	.align		4
.L_1982:
        /*2d58*/ 	.word	index@(_ZN4vllm25paged_attention_v1_kernelI13__nv_bfloat16hLi128ELi32ELi128ELNS_18Fp8KVCacheDataTypeE2ELb0EEEvPT_PKS3_PKT0_S9_ifPKiSB_iPKfiiiSD_SD_iiiii)
        /*2d5c*/ 	.word	0x00000000


	//----- nvinfo : EIATTR_REGCOUNT
	.align		4
.L_1983:
        /*2d60*/ 	.byte	0x04, 0x2f
        /*2d62*/ 	.short	(.L_1985 - .L_1984)
	.align		4
.L_1984:
        /*2d64*/ 	.word	index@(_ZN4vllm25paged_attention_v1_kernelI13__nv_bfloat16hLi192ELi32ELi128ELNS_18Fp8KVCacheDataTypeE2ELb0EEEvPT_PKS3_PKT0_S9_ifPKiSB_iPKfiiiSD_SD_iiiii)
        /*2d68*/ 	.word	0x00000028


	//----- nvinfo : EIATTR_FRAME_SIZE
	.align		4
.L_1985:
        /*2d6c*/ 	.byte	0x04, 0x11
        /*2d6e*/ 	.short	(.L_1987 - .L_1986)
	.align		4
.L_1986:
        /*2d70*/ 	.word	index@(_ZN4vllm25paged_attention_v1_kernelI13__nv_bfloat16hLi192ELi32ELi128ELNS_18Fp8KVCacheDataTypeE2ELb0EEEvPT_PKS3_PKT0_S9_ifPKiSB_iPKfiiiSD_SD_iiiii)
        /*2d74*/ 	.word	0x00000000


	//----- nvinfo : EIATTR_REGCOUNT
	.align		4
.L_1987:
        /*2d78*/ 	.byte	0x04, 0x2f
        /*2d7a*/ 	.short	(.L_1989 - .L_1988)
	.align		4
.L_1988:
        /*2d7c*/ 	.word	index@(_ZN4vllm25paged_attention_v1_kernelI13__nv_bfloat16hLi256ELi32ELi128ELNS_18Fp8KVCacheDataTypeE2ELb0EEEvPT_PKS3_PKT0_S9_ifPKiSB_iPKfiiiSD_SD_iiiii)
        /*2d80*/ 	.word	0x0000002e


	//----- nvinfo : EIATTR_FRAME_SIZE
	.align		4
.L_1989:
        /*2d84*/ 	.byte	0x04, 0x11
        /*2d86*/ 	.short	(.L_1991 - .L_1990)
	.align		4
.L_1990:
        /*2d88*/ 	.word	index@(_ZN4vllm25paged_attention_v1_kernelI13__nv_bfloat16hLi256ELi32ELi128ELNS_18Fp8KVCacheDataTypeE2ELb0EEEvPT_PKS3_PKT0_S9_ifPKiSB_iPKfiiiSD_SD_iiiii)
        /*2d8c*/ 	.word	0x00000000


	//----- nvinfo : EIATTR_MIN_STACK_SIZE
	.align		4
.L_1991:
        /*2d90*/ 	.byte	0x04, 0x12
        /*2d92*/ 	.short	(.L_1993 - .L_1992)
	.align		4
.L_1992:
        /*2d94*/ 	.word	index@(_ZN4vllm25paged_attention_v1_kernelI13__nv_bfloat16hLi256ELi32ELi128ELNS_18Fp8KVCacheDataTypeE2ELb0EEEvPT_PKS3_PKT0_S9_ifPKiSB_iPKfiiiSD_SD_iiiii)
        /*2d98*/ 	.word	0x00000000


	//----- nvinfo : EIATTR_MIN_STACK_SIZE
	.align		4
.L_1993:
        /*2d9c*/ 	.byte	0x04, 0x12
        /*2d9e*/ 	.short	(.L_1995 - .L_1994)
	.align		4
.L_1994:
        /*2da0*/ 	.word	index@(_ZN4vllm25paged_attention_v1_kernelI13__nv_bfloat16hLi192ELi32ELi128ELNS_18Fp8KVCacheDataTypeE2ELb0EEEvPT_PKS3_PKT0_S9_ifPKiSB_iPKfiiiSD_SD_iiiii)
        /*2da4*/ 	.word	0x00000000


	//----- nvinfo : EIATTR_MIN_STACK_SIZE
	.align		4
.L_1995:
        /*2da8*/ 	.byte	0x04, 0x12
        /*2daa*/ 	.short	(.L_1997 - .L_1996)
	.align		4
.L_1996:
        /*2dac*/ 	.word	index@(_ZN4vllm25paged_attention_v1_kernelI13__nv_bfloat16hLi128ELi32ELi128ELNS_18Fp8KVCacheDataTypeE2ELb0EEEvPT_PKS3_PKT0_S9_ifPKiSB_iPKfiiiSD_SD_iiiii)
        /*2db0*/ 	.word	0x00000000


	//----- nvinfo : EIATTR_MIN_STACK_SIZE
	.align		4
.L_1997:
        /*2db4*/ 	.byte	0x04, 0x12
        /*2db6*/ 	.short	(.L_1999 - .L_1998)
	.align		4
.L_1998:
        /*2db8*/ 	.word	index@(_ZN4vllm25paged_attention_v1_kernelI13__nv_bfloat16hLi120ELi32ELi128ELNS_18Fp8KVCacheDataTypeE2ELb0EEEvPT_PKS3_PKT0_S9_ifPKiSB_iPKfiiiSD_SD_iiiii)
        /*2dbc*/ 	.word	0x00000000


	//----- nvinfo : EIATTR_MIN_STACK_SIZE
	.align		4
.L_1999:
        /*2dc0*/ 	.byte	0x04, 0x12
        /*2dc2*/ 	.short	(.L_2001 - .L_2000)
	.align		4
.L_2000:
        /*2dc4*/ 	.word	index@(_ZN4vllm25paged_attention_v1_kernelI13__nv_bfloat16hLi112ELi32ELi128ELNS_18Fp8KVCacheDataTypeE2ELb0EEEvPT_PKS3_PKT0_S9_ifPKiSB_iPKfiiiSD_SD_iiiii)
        /*2dc8*/ 	.word	0x00000000


	//----- nvinfo : EIATTR_MIN_STACK_SIZE
	.align		4
.L_2001:
        /*2dcc*/ 	.byte	0x04, 0x12
        /*2dce*/ 	.short	(.L_2003 - .L_2002)
	.align		4
.L_2002:
        /*2dd0*/ 	.word	index@(_ZN4vllm25paged_attention_v1_kernelI13__nv_bfloat16hLi96ELi32ELi128ELNS_18Fp8KVCacheDataTypeE2ELb0EEEvPT_PKS3_PKT0_S9_ifPKiSB_iPKfiiiSD_SD_iiiii)
        /*2dd4*/ 	.word	0x00000000


	//----- nvinfo : EIATTR_MIN_STACK_SIZE
	.align		4
.L_2003:
        /*2dd8*/ 	.byte	0x04, 0x12
        /*2dda*/ 	.short	(.L_2005 - .L_2004)
	.align		4
.L_2004:
        /*2ddc*/ 	.word	index@(_ZN4vllm25paged_attention_v1_kernelI13__nv_bfloat16hLi80ELi32ELi128ELNS_18Fp8KVCacheDataTypeE2ELb0EEEvPT_PKS3_PKT0_S9_ifPKiSB_iPKfiiiSD_SD_iiiii)
        /*2de0*/ 	.word	0x00000000


	//----- nvinfo : EIATTR_MIN_STACK_SIZE
	.align		4
.L_2005:
        /*2de4*/ 	.byte	0x04, 0x12
        /*2de6*/ 	.short	(.L_2007 - .L_2006)
	.align		4
.L_2006:
        /*2de8*/ 	.word	index@(_ZN4vllm25paged_attention_v1_kernelI13__nv_bfloat16hLi64ELi32ELi128ELNS_18Fp8KVCacheDataTypeE2ELb0EEEvPT_PKS3_PKT0_S9_ifPKiSB_iPKfiiiSD_SD_iiiii)
        /*2dec*/ 	.word	0x00000000


	//----- nvinfo : EIATTR_MIN_STACK_SIZE
	.align		4
.L_2007:
        /*2df0*/ 	.byte	0x04, 0x12
        /*2df2*/ 	.short	(.L_2009 - .L_2008)
	.align		4
.L_2008:
        /*2df4*/ 	.word	index@(_ZN4vllm25paged_attention_v1_kernelI13__nv_bfloat16hLi32ELi32ELi128ELNS_18Fp8KVCacheDataTypeE2ELb0EEEvPT_PKS3_PKT0_S9_ifPKiSB_iPKfiiiSD_SD_iiiii)
        /*2df8*/ 	.word	0x00000000


	//----- nvinfo : EIATTR_MIN_STACK_SIZE
	.align		4
.L_2009:
        /*2dfc*/ 	.byte	0x04, 0x12
        /*2dfe*/ 	.short	(.L_2011 - .L_2010)
	.align		4
.L_2010:
        /*2e00*/ 	.word	index@(_ZN4vllm25paged_attention_v1_kernelI13__nv_bfloat16hLi256ELi32ELi128ELNS_18Fp8KVCacheDataTypeE2ELb1EEEvPT_PKS3_PKT0_S9_ifPKiSB_iPKfiiiSD_SD_iiiii)
        /*2e04*/ 	.word	0x00000000


	//----- nvinfo : EIATTR_MIN_STACK_SIZE
	.align		4
.L_2011:
        /*2e08*/ 	.byte	0x04, 0x12
        /*2e0a*/ 	.short	(.L_2013 - .L_2012)
	.align		4
.L_2012:
        /*2e0c*/ 	.word	index@(_ZN4vllm25paged_attention_v1_kernelI13__nv_bfloat16hLi192ELi32ELi128ELNS_18Fp8KVCacheDataTypeE2ELb1EEEvPT_PKS3_PKT0_S9_ifPKiSB_iPKfiiiSD_SD_iiiii)
        /*2e10*/ 	.word	0x00000000


	//----- nvinfo : EIATTR_MIN_STACK_SIZE
	.align		4
.L_2013:
        /*2e14*/ 	.byte	0x04, 0x12
        /*2e16*/ 	.short	(.L_2015 - .L_2014)
	.align		4
.L_2014:
        /*2e18*/ 	.word	index@(_ZN4vllm25paged_attention_v1_kernelI13__nv_bfloat16hLi128ELi32ELi128ELNS_18Fp8KVCacheDataTypeE2ELb1EEEvPT_PKS3_PKT0_S9_ifPKiSB_iPKfiiiSD_SD_iiiii)
        /*2e1c*/ 	.word	0x00000000


	//----- nvinfo : EIATTR_MIN_STACK_SIZE
	.align		4
.L_2015:
        /*2e20*/ 	.byte	0x04, 0x12
        /*2e22*/ 	.short	(.L_2017 - .L_2016)
	.align		4
.L_2016:
        /*2e24*/ 	.word	index@(_ZN4vllm25paged_attention_v1_kernelI13__nv_bfloat16hLi120ELi32ELi128ELNS_18Fp8KVCacheDataTypeE2ELb1EEEvPT_PKS3_PKT0_S9_ifPKiSB_iPKfiiiSD_SD_iiiii)
        /*2e28*/ 	.word	0x00000000


	//----- nvinfo : EIATTR_MIN_STACK_SIZE
	.align		4
.L_2017:
        /*2e2c*/ 	.byte	0x04, 0x12
        /*2e2e*/ 	.short	(.L_2019 - .L_2018)
	.align		4
.L_2018:
        /*2e30*/ 	.word	index@(_ZN4vllm25paged_attention_v1_kernelI13__nv_bfloat16hLi112ELi32ELi128ELNS_18Fp8KVCacheDataTypeE2ELb1EEEvPT_PKS3_PKT0_S9_ifPKiSB_iPKfiiiSD_SD_iiiii)
        /*2e34*/ 	.word	0x00000000


	//----- nvinfo : EIATTR_MIN_STACK_SIZE
	.align		4
.L_2019:
        /*2e38*/ 	.byte	0x04, 0x12
        /*2e3a*/ 	.short	(.L_2021 - .L_2020)
	.align		4
.L_2020:
        /*2e3c*/ 	.word	index@(_ZN4vllm25paged_attention_v1_kernelI13__nv_bfloat16hLi96ELi32ELi128ELNS_18Fp8KVCacheDataTypeE2ELb1EEEvPT_PKS3_PKT0_S9_ifPKiSB_iPKfiiiSD_SD_iiiii)
        /*2e40*/ 	.word	0x00000000


	//----- nvinfo : EIATTR_MIN_STACK_SIZE
	.align		4
.L_2021:
        /*2e44*/ 	.byte	0x04, 0x12
        /*2e46*/ 	.short	(.L_2023 - .L_2022)
	.align		4
.L_2022:
        /*2e48*/ 	.word	index@(_ZN4vllm25paged_attention_v1_kernelI13__nv_bfloat16hLi80ELi32ELi128ELNS_18Fp8KVCacheDataTypeE2ELb1EEEvPT_PKS3_PKT0_S9_ifPKiSB_iPKfiiiSD_SD_iiiii)
        /*2e4c*/ 	.word	0x00000000


	//----- nvinfo : EIATTR_MIN_STACK_SIZE
	.align		4
.L_2023:
        /*2e50*/ 	.byte	0x04, 0x12
        /*2e52*/ 	.short	(.L_2025 - .L_2024)
	.align		4
.L_2024:
        /*2e54*/ 	.word	index@(_ZN4vllm25paged_attention_v1_kernelI13__nv_bfloat16hLi64ELi32ELi128ELNS_18Fp8KVCacheDataTypeE2ELb1EEEvPT_PKS3_PKT0_S9_ifPKiSB_iPKfiiiSD_SD_iiiii)
        /*2e58*/ 	.word	0x00000000


	//----- nvinfo : EIATTR_MIN_STACK_SIZE
	.align		4
.L_2025:
        /*2e5c*/ 	.byte	0x04, 0x12
        /*2e5e*/ 	.short	(.L_2027 - .L_2026)
	.align		4
.L_2026:
        /*2e60*/ 	.word	index@(_ZN4vllm25paged_attention_v1_kernelI13__nv_bfloat16hLi32ELi32ELi128ELNS_18Fp8KVCacheDataTypeE2ELb1EEEvPT_PKS3_PKT0_S9_ifPKiSB_iPKfiiiSD_SD_iiiii)
        /*2e64*/ 	.word	0x00000000


	//----- nvinfo : EIATTR_MIN_STACK_SIZE
	.align		4
.L_2027:
        /*2e68*/ 	.byte	0x04, 0x12
        /*2e6a*/ 	.short	(.L_2029 - .L_2028)
	.align		4
.L_2028:
        /*2e6c*/ 	.word	index@(_ZN4vllm25paged_attention_v1_kernelI13__nv_bfloat16hLi256ELi16ELi128ELNS_18Fp8KVCacheDataTypeE2ELb0EEEvPT_PKS3_PKT0_S9_ifPKiSB_iPKfiiiSD_SD_iiiii)
        /*2e70*/ 	.word	0x00000000


	//----- nvinfo : EIATTR_MIN_STACK_SIZE
	.align		4
.L_2029:
        /*2e74*/ 	.byte	0x04, 0x12
        /*2e76*/ 	.short	(.L_2031 - .L_2030)
	.align		4
.L_2030:
        /*2e78*/ 	.word	index@(_ZN4vllm25paged_attention_v1_kernelI13__nv_bfloat16hLi192ELi16ELi128ELNS_18Fp8KVCacheDataTypeE2ELb0EEEvPT_PKS3_PKT0_S9_ifPKiSB_iPKfiiiSD_SD_iiiii)
        /*2e7c*/ 	.word	0x00000000


	//----- nvinfo : EIATTR_MIN_STACK_SIZE
	.align		4
.L_2031:
        /*2e80*/ 	.byte	0x04, 0x12
        /*2e82*/ 	.short	(.L_2033 - .L_2032)
	.align		4
.L_2032:
        /*2e84*/ 	.word	index@(_ZN4vllm25paged_attention_v1_kernelI13__nv_bfloat16hLi128ELi16ELi128ELNS_18Fp8KVCacheDataTypeE2ELb0EEEvPT_PKS3_PKT0_S9_ifPKiSB_iPKfiiiSD_SD_iiiii)
        /*2e88*/ 	.word	0x00000000


	//----- nvinfo : EIATTR_MIN_STACK_SIZE
	.align		4
.L_2033:
        /*2e8c*/ 	.byte	0x04, 0x12
        /*2e8e*/ 	.short	(.L_2035 - .L_2034)
	.align		4
.L_2034:
        /*2e90*/ 	.word	index@(_ZN4vllm25paged_attention_v1_kernelI13__nv_bfloat16hLi120ELi16ELi128ELNS_18Fp8KVCacheDataTypeE2ELb0EEEvPT_PKS3_PKT0_S9_ifPKiSB_iPKfiiiSD_SD_iiiii)
        /*2e94*/ 	.word	0x00000000


	//----- nvinfo : EIATTR_MIN_STACK_SIZE
	.align		4
.L_2035:
        /*2e98*/ 	.byte	0x04, 0x12
        /*2e9a*/ 	.short	(.L_2037 - .L_2036)
	.align		4
.L_2036:
        /*2e9c*/ 	.word	index@(_ZN4vllm25paged_attention_v1_kernelI13__nv_bfloat16hLi112ELi16ELi128ELNS_18Fp8KVCacheDataTypeE2ELb0EEEvPT_PKS3_PKT0_S9_ifPKiSB_iPKfiiiSD_SD_iiiii)
        /*2ea0*/ 	.word	0x00000000


	//----- nvinfo : EIATTR_MIN_STACK_SIZE
	.align		4
.L_2037:
        /*2ea4*/ 	.byte	0x04, 0x12
        /*2ea6*/ 	.short	(.L_2039 - .L_2038)
	.align		4
.L_2038:
        /*2ea8*/ 	.word	index@(_ZN4vllm25paged_attention_v1_kernelI13__nv_bfloat16hLi96ELi16ELi128ELNS_18Fp8KVCacheDataTypeE2ELb0EEEvPT_PKS3_PKT0_S9_ifPKiSB_iPKfiiiSD_SD_iiiii)
        /*2eac*/ 	.word	0x00000000


	//----- nvinfo : EIATTR_MIN_STACK_SIZE
	.align		4
.L_2039:
        /*2eb0*/ 	.byte	0x04, 0x12
        /*2eb2*/ 	.short	(.L_2041 - .L_2040)
	.align		4
.L_2040:
        /*2eb4*/ 	.word	index@(_ZN4vllm25paged_attention_v1_kernelI13__nv_bfloat16hLi80ELi16ELi128ELNS_18Fp8KVCacheDataTypeE2ELb0EEEvPT_PKS3_PKT0_S9_ifPKiSB_iPKfiiiSD_SD_iiiii)
        /*2eb8*/ 	.word	0x00000000


	//----- nvinfo : EIATTR_MIN_STACK_SIZE
	.align		4
.L_2041:
        /*2ebc*/ 	.byte	0x04, 0x12
        /*2ebe*/ 	.short	(.L_2043 - .L_2042)
	.align		4
.L_2042:
        /*2ec0*/ 	.word	index@(_ZN4vllm25paged_attention_v1_kernelI13__nv_bfloat16hLi64ELi16ELi128ELNS_18Fp8KVCacheDataTypeE2ELb0EEEvPT_PKS3_PKT0_S9_ifPKiSB_iPKfiiiSD_SD_iiiii)
        /*2ec4*/ 	.word	0x00000000


	//----- nvinfo : EIATTR_MIN_STACK_SIZE
	.align		4
.L_2043:
        /*2ec8*/ 	.byte	0x04, 0x12
        /*2eca*/ 	.short	(.L_2045 - .L_2044)
	.align		4
.L_2044:
        /*2ecc*/ 	.word	index@(_ZN4vllm25paged_attention_v1_kernelI13__nv_bfloat16hLi32ELi16ELi128ELNS_18Fp8KVCacheDataTypeE2ELb0EEEvPT_PKS3_PKT0_S9_ifPKiSB_iPKfiiiSD_SD_iiiii)
        /*2ed0*/ 	.word	0x00000000


	//----- nvinfo : EIATTR_MIN_STACK_SIZE
	.align		4
.L_2045:
        /*2ed4*/ 	.byte	0x04, 0x12
        /*2ed6*/ 	.short	(.L_2047 - .L_2046)
	.align		4
.L_2046:
        /*2ed8*/ 	.word	index@(_ZN4vllm25paged_attention_v1_kernelI13__nv_bfloat16hLi256ELi16ELi128ELNS_18Fp8KVCacheDataTypeE2ELb1EEEvPT_PKS3_PKT0_S9_ifPKiSB_iPKfiiiSD_SD_iiiii)
        /*2edc*/ 	.word	0x00000000


	//----- nvinfo : EIATTR_MIN_STACK_SIZE
	.align		4
.L_2047:
        /*2ee0*/ 	.byte	0x04, 0x12
        /*2ee2*/ 	.short	(.L_2049 - .L_2048)
	.align		4
.L_2048:
        /*2ee4*/ 	.word	index@(_ZN4vllm25paged_attention_v1_kernelI13__nv_bfloat16hLi192ELi16ELi128ELNS_18Fp8KVCacheDataTypeE2ELb1EEEvPT_PKS3_PKT0_S9_ifPKiSB_iPKfiiiSD_SD_iiiii)
        /*2ee8*/ 	.word	0x00000000


	//----- nvinfo : EIATTR_MIN_STACK_SIZE
	.align		4
.L_2049:
        /*2eec*/ 	.byte	0x04, 0x12
        /*2eee*/ 	.short	(.L_2051 - .L_2050)
	.align		4
.L_2050:
        /*2ef0*/ 	.word	index@(_ZN4vllm25paged_attention_v1_kernelI13__nv_bfloat16hLi128ELi16ELi128ELNS_18Fp8KVCacheDataTypeE2ELb1EEEvPT_PKS3_PKT0_S9_ifPKiSB_iPKfiiiSD_SD_iiiii)
        /*2ef4*/ 	.word	0x00000000


	//----- nvinfo : EIATTR_MIN_STACK_SIZE
	.align		4
.L_2051:
        /*2ef8*/ 	.byte	0x04, 0x12
        /*2efa*/ 	.short	(.L_2053 - .L_2052)
	.align		4
.L_2052:
        /*2efc*/ 	.word	index@(_ZN4vllm25paged_attention_v1_kernelI13__nv_bfloat16hLi120ELi16ELi128ELNS_18Fp8KVCacheDataTypeE2ELb1EEEvPT_PKS3_PKT0_S9_ifPKiSB_iPKfiiiSD_SD_iiiii)
        /*2f00*/ 	.word	0x00000000


	//----- nvinfo : EIATTR_MIN_STACK_SIZE
	.align		4
.L_2053:
        /*2f04*/ 	.byte	0x04, 0x12
        /*2f06*/ 	.short	(.L_2055 - .L_2054)
	.align		4
.L_2054:
        /*2f08*/ 	.word	index@(_ZN4vllm25paged_attention_v1_kernelI13__nv_bfloat16hLi112ELi16ELi128ELNS_18Fp8KVCacheDataTypeE2ELb1EEEvPT_PKS3_PKT0_S9_ifPKiSB_iPKfiiiSD_SD_iiiii)
        /*2f0c*/ 	.word	0x00000000


	//----- nvinfo : EIATTR_MIN_STACK_SIZE
	.align		4
.L_2055:
        /*2f10*/ 	.byte	0x04, 0x12
        /*2f12*/ 	.short	(.L_2057 - .L_2056)
	.align		4
.L_2056:
        /*2f14*/ 	.word	index@(_ZN4vllm25paged_attention_v1_kernelI13__nv_bfloat16hLi96ELi16ELi128ELNS_18Fp8KVCacheDataTypeE2ELb1EEEvPT_PKS3_PKT0_S9_ifPKiSB_iPKfiiiSD_SD_iiiii)
        /*2f18*/ 	.word	0x00000000


	//----- nvinfo : EIATTR_MIN_STACK_SIZE
	.align		4
.L_2057:
        /*2f1c*/ 	.byte	0x04, 0x12
        /*2f1e*/ 	.short	(.L_2059 - .L_2058)
	.align		4
.L_2058:
        /*2f20*/ 	.word	index@(_ZN4vllm25paged_attention_v1_kernelI13__nv_bfloat16hLi80ELi16ELi128ELNS_18Fp8KVCacheDataTypeE2ELb1EEEvPT_PKS3_PKT0_S9_ifPKiSB_iPKfiiiSD_SD_iiiii)
        /*2f24*/ 	.word	0x00000000


	//----- nvinfo : EIATTR_MIN_STACK_SIZE
	.align		4
.L_2059:
        /*2f28*/ 	.byte	0x04, 0x12
        /*2f2a*/ 	.short	(.L_2061 - .L_2060)
	.align		4
.L_2060:
        /*2f2c*/ 	.word	index@(_ZN4vllm25paged_attention_v1_kernelI13__nv_bfloat16hLi64ELi16ELi128ELNS_18Fp8KVCacheDataTypeE2ELb1EEEvPT_PKS3_PKT0_S9_ifPKiSB_iPKfiiiSD_SD_iiiii)
        /*2f30*/ 	.word	0x00000000


	//----- nvinfo : EIATTR_MIN_STACK_SIZE
	.align		4
.L_2061:
        /*2f34*/ 	.byte	0x04, 0x12
        /*2f36*/ 	.short	(.L_2063 - .L_2062)
	.align		4
.L_2062:
        /*2f38*/ 	.word	index@(_ZN4vllm25paged_attention_v1_kernelI13__nv_bfloat16hLi32ELi16ELi128ELNS_18Fp8KVCacheDataTypeE2ELb1EEEvPT_PKS3_PKT0_S9_ifPKiSB_iPKfiiiSD_SD_iiiii)
        /*2f3c*/ 	.word	0x00000000


	//----- nvinfo : EIATTR_MIN_STACK_SIZE
	.align		4
.L_2063:
        /*2f40*/ 	.byte	0x04, 0x12
        /*2f42*/ 	.short	(.L_2065 - .L_2064)
	.align		4
.L_2064:
        /*2f44*/ 	.word	index@(_ZN4vllm25paged_attention_v1_kernelI13__nv_bfloat16hLi256ELi8ELi128ELNS_18Fp8KVCacheDataTypeE2ELb0EEEvPT_PKS3_PKT0_S9_ifPKiSB_iPKfiiiSD_SD_iiiii)
        /*2f48*/ 	.word	0x00000000


	//----- nvinfo : EIATTR_MIN_STACK_SIZE
	.align		4
.L_2065:
        /*2f4c*/ 	.byte	0x04, 0x12
        /*2f4e*/ 	.short	(.L_2067 - .L_2066)
	.align		4
.L_2066:
        /*2f50*/ 	.word	index@(_ZN4vllm25paged_attention_v1_kernelI13__nv_bfloat16hLi192ELi8ELi128ELNS_18Fp8KVCacheDataTypeE2ELb0EEEvPT_PKS3_PKT0_S9_ifPKiSB_iPKfiiiSD_SD_iiiii)
        /*2f54*/ 	.word	0x00000000


	//----- nvinfo : EIATTR_MIN_STACK_SIZE
	.align		4
.L_2067:
        /*2f58*/ 	.byte	0x04, 0x12
        /*2f5a*/ 	.short	(.L_2069 - .L_2068)
	.align		4
.L_2068:
        /*2f5c*/ 	.word	index@(_ZN4vllm25paged_attention_v1_kernelI13__nv_bfloat16hLi128ELi8ELi128ELNS_18Fp8KVCacheDataTypeE2ELb0EEEvPT_PKS3_PKT0_S9_ifPKiSB_iPKfiiiSD_SD_iiiii)
        /*2f60*/ 	.word	0x00000000


	//----- nvinfo : EIATTR_MIN_STACK_SIZE
	.align		4
.L_2069:
        /*2f64*/ 	.byte	0x04, 0x12
        /*2f66*/ 	.short	(.L_2071 - .L_2070)
	.align		4
.L_2070:
        /*2f68*/ 	.word	index@(_ZN4vllm25paged_attention_v1_kernelI13__nv_bfloat16hLi120ELi8ELi128ELNS_18Fp8KVCacheDataTypeE2ELb0EEEvPT_PKS3_PKT0_S9_ifPKiSB_iPKfiiiSD_SD_iiiii)
        /*2f6c*/ 	.word	0x00000000


	//----- nvinfo : EIATTR_MIN_STACK_SIZE
	.align		4
.L_2071:
        /*2f70*/ 	.byte	0x04, 0x12
        /*2f72*/ 	.short	(.L_2073 - .L_2072)
	.align		4
.L_2072:
        /*2f74*/ 	.word	index@(_ZN4vllm25paged_attention_v1_kernelI13__nv_bfloat16hLi112ELi8ELi128ELNS_18Fp8KVCacheDataTypeE2ELb0EEEvPT_PKS3_PKT0_S9_ifPKiSB_iPKfiiiSD_SD_iiiii)
        /*2f78*/ 	.word	0x00000000


	//----- nvinfo : EIATTR_MIN_STACK_SIZE
	.align		4
.L_2073:
        /*2f7c*/ 	.byte	0x04, 0x12
        /*2f7e*/ 	.short	(.L_2075 - .L_2074)
	.align		4
.L_2074:
        /*2f80*/ 	.word	index@(_ZN4vllm25paged_attention_v1_kernelI13__nv_bfloat16hLi96ELi8ELi128ELNS_18Fp8KVCacheDataTypeE2ELb0EEEvPT_PKS3_PKT0_S9_ifPKiSB_iPKfiiiSD_SD_iiiii)
        /*2f84*/ 	.word	0x00000000


	//----- nvinfo : EIATTR_MIN_STACK_SIZE
	.align		4
.L_2075:
        /*2f88*/ 	.byte	0x04, 0x12
        /*2f8a*/ 	.short	(.L_2077 - .L_2076)
	.align		4
.L_2076:
        /*2f8c*/ 	.word	index@(_ZN4vllm25paged_attention_v1_kernelI13__nv_bfloat16hLi80ELi8ELi128ELNS_18Fp8KVCacheDataTypeE2ELb0EEEvPT_PKS3_PKT0_S9_ifPKiSB_iPKfiiiSD_SD_iiiii)
        /*2f90*/ 	.word	0x00000000


	//----- nvinfo : EIATTR_MIN_STACK_SIZE
	.align		4
.L_2077:
        /*2f94*/ 	.byte	0x04, 0x12
        /*2f96*/ 	.short	(.L_2079 - .L_2078)
	.align		4
.L_2078:
        /*2f98*/ 	.word	index@(_ZN4vllm25paged_attention_v1_kernelI13__nv_bfloat16hLi64ELi8ELi128ELNS_18Fp8KVCacheDataTypeE2ELb0EEEvPT_PKS3_PKT0_S9_ifPKiSB_iPKfiiiSD_SD_iiiii)
        /*2f9c*/ 	.word	0x00000000


	//----- nvinfo : EIATTR_MIN_STACK_SIZE
	.align		4
.L_2079:
        /*2fa0*/ 	.byte	0x04, 0x12
        /*2fa2*/ 	.short	(.L_2081 - .L_2080)
	.align		4
.L_2080:
        /*2fa4*/ 	.word	index@(_ZN4vllm25paged_attention_v1_kernelI13__nv_bfloat16hLi32ELi8ELi128ELNS_18Fp8KVCacheDataTypeE2ELb0EEEvPT_PKS3_PKT0_S9_ifPKiSB_iPKfiiiSD_SD_iiiii)
        /*2fa8*/ 	.word	0x00000000


	//----- nvinfo : EIATTR_MIN_STACK_SIZE
	.align		4
.L_2081:
        /*2fac*/ 	.byte	0x04, 0x12
        /*2fae*/ 	.short	(.L_2083 - .L_2082)
	.align		4
.L_2082:
        /*2fb0*/ 	.word	index@(_ZN4vllm25paged_attention_v1_kernelI13__nv_bfloat16hLi256ELi8ELi128ELNS_18Fp8KVCacheDataTypeE2ELb1EEEvPT_PKS3_PKT0_S9_ifPKiSB_iPKfiiiSD_SD_iiiii)
        /*2fb4*/ 	.word	0x00000000


	//----- nvinfo : EIATTR_MIN_STACK_SIZE
	.align		4
.L_2083:
        /*2fb8*/ 	.byte	0x04, 0x12
        /*2fba*/ 	.short	(.L_2085 - .L_2084)
	.align		4
.L_2084:
        /*2fbc*/ 	.word	index@(_ZN4vllm25paged_attention_v1_kernelI13__nv_bfloat16hLi192ELi8ELi128ELNS_18Fp8KVCacheDataTypeE2ELb1EEEvPT_PKS3_PKT0_S9_ifPKiSB_iPKfiiiSD_SD_iiiii)
        /*2fc0*/ 	.word	0x00000000


	//----- nvinfo : EIATTR_MIN_STACK_SIZE
	.align		4
.L_2085:
        /*2fc4*/ 	.byte	0x04, 0x12
        /*2fc6*/ 	.short	(.L_2087 - .L_2086)
	.align		4
.L_2086:
        /*2fc8*/ 	.word	index@(_ZN4vllm25paged_attention_v1_kernelI13__nv_bfloat16hLi128ELi8ELi128ELNS_18Fp8KVCacheDataTypeE2ELb1EEEvPT_PKS3_PKT0_S9_ifPKiSB_iPKfiiiSD_SD_iiiii)
        /*2fcc*/ 	.word	0x00000000


	//----- nvinfo : EIATTR_MIN_STACK_SIZE
	.align		4
.L_2087:
        /*2fd0*/ 	.byte	0x04, 0x12
        /*2fd2*/ 	.short	(.L_2089 - .L_2088)
	.align		4
.L_2088:
        /*2fd4*/ 	.word	index@(_ZN4vllm25paged_attention_v1_kernelI13__nv_bfloat16hLi120ELi8ELi128ELNS_18Fp8KVCacheDataTypeE2ELb1EEEvPT_PKS3_PKT0_S9_ifPKiSB_iPKfiiiSD_SD_iiiii)
        /*2fd8*/ 	.word	0x00000000


	//----- nvinfo : EIATTR_MIN_STACK_SIZE
	.align		4
.L_2089:
        /*2fdc*/ 	.byte	0x04, 0x12
        /*2fde*/ 	.short	(.L_2091 - .L_2090)
	.align		4
.L_2090:
        /*2fe0*/ 	.word	index@(_ZN4vllm25paged_attention_v1_kernelI13__nv_bfloat16hLi112ELi8ELi128ELNS_18Fp8KVCacheDataTypeE2ELb1EEEvPT_PKS3_PKT0_S9_ifPKiSB_iPKfiiiSD_SD_iiiii)
        /*2fe4*/ 	.word	0x00000000


	//----- nvinfo : EIATTR_MIN_STACK_SIZE
	.align		4
.L_2091:
        /*2fe8*/ 	.byte	0x04, 0x12
        /*2fea*/ 	.short	(.L_2093 - .L_2092)
	.align		4
.L_2092:
        /*2fec*/ 	.word	index@(_ZN4vllm25paged_attention_v1_kernelI13__nv_bfloat16hLi96ELi8ELi128ELNS_18Fp8KVCacheDataTypeE2ELb1EEEvPT_PKS3_PKT0_S9_ifPKiSB_iPKfiiiSD_SD_iiiii)
        /*2ff0*/ 	.word	0x00000000


	//----- nvinfo : EIATTR_MIN_STACK_SIZE
	.align		4
.L_2093:
        /*2ff4*/ 	.byte	0x04, 0x12
        /*2ff6*/ 	.short	(.L_2095 - .L_2094)
	.align		4
.L_2094:
        /*2ff8*/ 	.word	index@(_ZN4vllm25paged_attention_v1_kernelI13__nv_bfloat16hLi80ELi8ELi128ELNS_18Fp8KVCacheDataTypeE2ELb1EEEvPT_PKS3_PKT0_S9_ifPKiSB_iPKfiiiSD_SD_iiiii)
        /*2ffc*/ 	.word	0x00000000


	//----- nvinfo : EIATTR_MIN_STACK_SIZE
	.align		4
.L_2095:
        /*3000*/ 	.byte	0x04, 0x12
        /*3002*/ 	.short	(.L_2097 - .L_2096)
	.align		4
.L_2096:
        /*3004*/ 	.word	index@(_ZN4vllm25paged_attention_v1_kernelI13__nv_bfloat16hLi64ELi8ELi128ELNS_18Fp8KVCacheDataTypeE2ELb1EEEvPT_PKS3_PKT0_S9_ifPKiSB_iPKfiiiSD_SD_iiiii)
        /*3008*/ 	.word	0x00000000


	//----- nvinfo : EIATTR_MIN_STACK_SIZE
	.align		4
.L_2097:
        /*300c*/ 	.byte	0x04, 0x12
        /*300e*/ 	.short	(.L_2099 - .L_2098)
	.align		4
.L_2098:
        /*3010*/ 	.word	index@(_ZN4vllm25paged_attention_v1_kernelI13__nv_bfloat16hLi32ELi8ELi128ELNS_18Fp8KVCacheDataTypeE2ELb1EEEvPT_PKS3_PKT0_S9_ifPKiSB_iPKfiiiSD_SD_iiiii)
        /*3014*/ 	.word	0x00000000


	//----- nvinfo : EIATTR_MIN_STACK_SIZE
	.align		4
.L_2099:
        /*3018*/ 	.byte	0x04, 0x12
        /*301a*/ 	.short	(.L_2101 - .L_2100)
	.align		4
.L_2100:
        /*301c*/ 	.word	index@(_ZN4vllm25paged_attention_v1_kernelIthLi256ELi32ELi128ELNS_18Fp8KVCacheDataTypeE2ELb0EEEvPT_PKS2_PKT0_S8_ifPKiSA_iPKfiiiSC_SC_iiiii)
        /*3020*/ 	.word	0x00000000


	//----- nvinfo : EIATTR_MIN_STACK_SIZE
	.align		4
.L_2101:
        /*3024*/ 	.byte	0x04, 0x12
        /*3026*/ 	.short	(.L_2103 - .L_2102)
	.align		4
.L_2102:
        /*3028*/ 	.word	index@(_ZN4vllm25paged_attention_v1_kernelIthLi192ELi32ELi128ELNS_18Fp8KVCacheDataTypeE2ELb0EEEvPT_PKS2_PKT0_S8_ifPKiSA_iPKfiiiSC_SC_iiiii)
        /*302c*/ 	.word	0x00000000


	//----- nvinfo : EIATTR_MIN_STACK_SIZE
	.align		4
.L_2103:
        /*3030*/ 	.byte	0x04, 0x12
        /*3032*/ 	.short	(.L_2105 - .L_2104)
	.align		4
.L_2104:
        /*3034*/ 	.word	index@(_ZN4vllm25paged_attention_v1_kernelIthLi128ELi32ELi128ELNS_18Fp8KVCacheDataTypeE2ELb0EEEvPT_PKS2_PKT0_S8_ifPKiSA_iPKfiiiSC_SC_iiiii)
        /*3038*/ 	.word	0x00000000


	//----- nvinfo : EIATTR_MIN_STACK_SIZE
	.align		4
.L_2105:
        /*303c*/ 	.byte	0x04, 0x12
        /*303e*/ 	.short	(.L_2107 - .L_2106)
	.align		4
.L_2106:
        /*3040*/ 	.word	index@(_ZN4vllm25paged_attention_v1_kernelIthLi120ELi32ELi128ELNS_18Fp8KVCacheDataTypeE2ELb0EEEvPT_PKS2_PKT0_S8_ifPKiSA_iPKfiiiSC_SC_iiiii)
        /*3044*/ 	.word	0x00000000


	//----- nvinfo : EIATTR_MIN_STACK_SIZE
	.align		4
.L_2107:
        /*3048*/ 	.byte	0x04, 0x12
        /*304a*/ 	.short	(.L_2109 - .L_2108)
	.align		4
.L_2108:
        /*304c*/ 	.word	index@(_ZN4vllm25paged_attention_v1_kernelIthLi112ELi32ELi128ELNS_18Fp8KVCacheDataTypeE2ELb0EEEvPT_PKS2_PKT0_S8_ifPKiSA_iPKfiiiSC_SC_iiiii)
        /*3050*/ 	.word	0x00000000


	//----- nvinfo : EIATTR_MIN_STACK_SIZE
	.align		4
.L_2109:
        /*3054*/ 	.byte	0x04, 0x12
        /*3056*/ 	.short	(.L_2111 - .L_2110)
	.align		4
.L_2110:
        /*3058*/ 	.word	index@(_ZN4vllm25paged_attention_v1_kernelIthLi96ELi32ELi128ELNS_18Fp8KVCacheDataTypeE2ELb0EEEvPT_PKS2_PKT0_S8_ifPKiSA_iPKfiiiSC_SC_iiiii)
        /*305c*/ 	.word	0x00000000


	//----- nvinfo : EIATTR_MIN_STACK_SIZE
	.align		4
.L_2111:
        /*3060*/ 	.byte	0x04, 0x12
        /*3062*/ 	.short	(.L_2113 - .L_2112)
	.align		4
.L_2112:
        /*3064*/ 	.word	index@(_ZN4vllm25paged_attention_v1_kernelIthLi80ELi32ELi128ELNS_18Fp8KVCacheDataTypeE2ELb0EEEvPT_PKS2_PKT0_S8_ifPKiSA_iPKfiiiSC_SC_iiiii)
        /*3068*/ 	.word	0x00000000


	//----- nvinfo : EIATTR_MIN_STACK_SIZE
	.align		4
.L_2113:
        /*306c*/ 	.byte	0x04, 0x12
        /*306e*/ 	.short	(.L_2115 - .L_2114)
	.align		4
.L_2114:
        /*3070*/ 	.word	index@(_ZN4vllm25paged_attention_v1_kernelIthLi64ELi32ELi128ELNS_18Fp8KVCacheDataTypeE2ELb0EEEvPT_PKS2_PKT0_S8_ifPKiSA_iPKfiiiSC_SC_iiiii)
        /*3074*/ 	.word	0x00000000


	//----- nvinfo : EIATTR_MIN_STACK_SIZE
	.align		4
.L_2115:
        /*3078*/ 	.byte	0x04, 0x12
        /*307a*/ 	.short	(.L_2117 - .L_2116)
	.align		4
.L_2116:
        /*307c*/ 	.word	index@(_ZN4vllm25paged_attention_v1_kernelIthLi32ELi32ELi128ELNS_18Fp8KVCacheDataTypeE2ELb0EEEvPT_PKS2_PKT0_S8_ifPKiSA_iPKfiiiSC_SC_iiiii)
        /*3080*/ 	.word	0x00000000


	//----- nvinfo : EIATTR_MIN_STACK_SIZE
	.align		4
.L_2117:
        /*3084*/ 	.byte	0x04, 0x12
        /*3086*/ 	.short	(.L_2119 - .L_2118)
	.align		4
.L_2118:
        /*3088*/ 	.word	index@(_ZN4vllm25paged_attention_v1_kernelIthLi256ELi32ELi128ELNS_18Fp8KVCacheDataTypeE2ELb1EEEvPT_PKS2_PKT0_S8_ifPKiSA_iPKfiiiSC_SC_iiiii)
        /*308c*/ 	.word	0x00000000


	//----- nvinfo : EIATTR_MIN_STACK_SIZE
	.align		4
.L_2119:
        /*3090*/ 	.byte	0x04, 0x12
        /*3092*/ 	.short	(.L_2121 - .L_2120)
	.align		4
.L_2120:
        /*3094*/ 	.word	index@(_ZN4vllm25paged_attention_v1_kernelIthLi192ELi32ELi128ELNS_18Fp8KVCacheDataTypeE2ELb1EEEvPT_PKS2_PKT0_S8_ifPKiSA_iPKfiiiSC_SC_iiiii)
        /*3098*/ 	.word	0x00000000


	//----- nvinfo : EIATTR_MIN_STACK_SIZE
	.align		4
.L_2121:
        /*309c*/ 	.byte	0x04, 0x12
        /*309e*/ 	.short	(.L_2123 - .L_2122)
	.align		4
.L_2122:
        /*30a0*/ 	.word	index@(_ZN4vllm25paged_attention_v1_kernelIthLi128ELi32ELi128ELNS_18Fp8KVCacheDataTypeE2ELb1EEEvPT_PKS2_PKT0_S8_ifPKiSA_iPKfiiiSC_SC_iiiii)
        /*30a4*/ 	.word	0x00000000


	//----- nvinfo : EIATTR_MIN_STACK_SIZE
	.align		4
.L_2123:
        /*30a8*/ 	.byte	0x04, 0x12
        /*30aa*/ 	.short	(.L_2125 - .L_2124)
	.align		4
.L_2124:
        /*30ac*/ 	.word	index@(_ZN4vllm25paged_attention_v1_kernelIthLi120ELi32ELi128ELNS_18Fp8KVCacheDataTypeE2ELb1EEEvPT_PKS2_PKT0_S8_ifPKiSA_iPKfiiiSC_SC_iiiii)
        /*30b0*/ 	.word	0x00000000


	//----- nvinfo : EIATTR_MIN_STACK_SIZE
	.align		4
.L_2125:
        /*30b4*/ 	.byte	0x04, 0x12
        /*30b6*/ 	.short	(.L_2127 - .L_2126)
	.align		4
.L_2126:
        /*30b8*/ 	.word	index@(_ZN4vllm25paged_attention_v1_kernelIthLi112ELi32ELi128ELNS_18Fp8KVCacheDataTypeE2ELb1EEEvPT_PKS2_PKT0_S8_ifPKiSA_iPKfiiiSC_SC_iiiii)
        /*30bc*/ 	.word	0x00000000


	//----- nvinfo : EIATTR_MIN_STACK_SIZE
	.align		4
.L_2127:
        /*30c0*/ 	.byte	0x04, 0x12
        /*30c2*/ 	.short	(.L_2129 - .L_2128)
	.align		4
.L_2128:
        /*30c4*/ 	.word	index@(_ZN4vllm25paged_attention_v1_kernelIthLi96ELi32ELi128ELNS_18Fp8KVCacheDataTypeE2ELb1EEEvPT_PKS2_PKT0_S8_ifPKiSA_iPKfiiiSC_SC_iiiii)
        /*30c8*/ 	.word	0x00000000


	//----- nvinfo : EIATTR_MIN_STACK_SIZE
	.align		4
.L_2129:
        /*30cc*/ 	.byte	0x04, 0x12
        /*30ce*/ 	.short	(.L_2131 - .L_2130)
	.align		4
.L_2130:
        /*30d0*/ 	.word	index@(_ZN4vllm25paged_attention_v1_kernelIthLi80ELi32ELi128ELNS_18Fp8KVCacheDataTypeE2ELb1EEEvPT_PKS2_PKT0_S8_ifPKiSA_iPKfiiiSC_SC_iiiii)
        /*30d4*/ 	.word	0x00000000


	//----- nvinfo : EIATTR_MIN_STACK_SIZE
	.align		4
.L_2131:
        /*30d8*/ 	.byte	0x04, 0x12
        /*30da*/ 	.short	(.L_2133 - .L_2132)
	.align		4
.L_2132:
        /*30dc*/ 	.word	index@(_ZN4vllm25paged_attention_v1_kernelIthLi64ELi32ELi128ELNS_18Fp8KVCacheDataTypeE2ELb1EEEvPT_PKS2_PKT0_S8_ifPKiSA_iPKfiiiSC_SC_iiiii)
        /*30e0*/ 	.word	0x00000000


	//----- nvinfo : EIATTR_MIN_STACK_SIZE
	.align		4
.L_2133:
        /*30e4*/ 	.byte	0x04, 0x12
        /*30e6*/ 	.short	(.L_2135 - .L_2134)
	.align		4
.L_2134:
        /*30e8*/ 	.word	index@(_ZN4vllm25paged_attention_v1_kernelIthLi32ELi32ELi128ELNS_18Fp8KVCacheDataTypeE2ELb1EEEvPT_PKS2_PKT0_S8_ifPKiSA_iPKfiiiSC_SC_iiiii)
        /*30ec*/ 	.word	0x00000000


	//----- nvinfo : EIATTR_MIN_STACK_SIZE
	.align		4
.L_2135:
        /*30f0*/ 	.byte	0x04, 0x12
        /*30f2*/ 	.short	(.L_2137 - .L_2136)
	.align		4
.L_2136:
        /*30f4*/ 	.word	index@(_ZN4vllm25paged_attention_v1_kernelIthLi256ELi16ELi128ELNS_18Fp8KVCacheDataTypeE2ELb0EEEvPT_PKS2_PKT0_S8_ifPKiSA_iPKfiiiSC_SC_iiiii)
        /*30f8*/ 	.word	0x00000000


	//----- nvinfo : EIATTR_MIN_STACK_SIZE
	.align		4
.L_2137:
        /*30fc*/ 	.byte	0x04, 0x12
        /*30fe*/ 	.short	(.L_2139 - .L_2138)
	.align		4
.L_2138:
        /*3100*/ 	.word	index@(_ZN4vllm25paged_attention_v1_kernelIthLi192ELi16ELi128ELNS_18Fp8KVCacheDataTypeE2ELb0EEEvPT_PKS2_PKT0_S8_ifPKiSA_iPKfiiiSC_SC_iiiii)
        /*3104*/ 	.word	0x00000000


	//----- nvinfo : EIATTR_MIN_STACK_SIZE
	.align		4
.L_2139:
        /*3108*/ 	.byte	0x04, 0x12
        /*310a*/ 	.short	(.L_2141 - .L_2140)
	.align		4
.L_2140:
        /*310c*/ 	.word	index@(_ZN4vllm25paged_attention_v1_kernelIthLi128ELi16ELi128ELNS_18Fp8KVCacheDataTypeE2ELb0EEEvPT_PKS2_PKT0_S8_ifPKiSA_iPKfiiiSC_SC_iiiii)
        /*3110*/ 	.word	0x00000000


	//----- nvinfo : EIATTR_MIN_STACK_SIZE
	.align		4
.L_2141:
        /*3114*/ 	.byte	0x04, 0x12
        /*3116*/ 	.short	(.L_2143 - .L_2142)
	.align		4
.L_2142:
        /*3118*/ 	.word	index@(_ZN4vllm25paged_attention_v1_kernelIthLi120ELi16ELi128ELNS_18Fp8KVCacheDataTypeE2ELb0EEEvPT_PKS2_PKT0_S8_ifPKiSA_iPKfiiiSC_SC_iiiii)
        /*311c*/ 	.word	0x00000000


	//----- nvinfo : EIATTR_MIN_STACK_SIZE
	.align		4
.L_2143:
        /*3120*/ 	.byte	0x04, 0x12
        /*3122*/ 	.short	(.L_2145 - .L_2144)
	.align		4
.L_2144:
        /*3124*/ 	.word	index@(_ZN4vllm25paged_attention_v1_kernelIthLi112ELi16ELi128ELNS_18Fp8KVCacheDataTypeE2ELb0EEEvPT_PKS2_PKT0_S8_ifPKiSA_iPKfiiiSC_SC_iiiii)
        /*3128*/ 	.word	0x00000000


	//----- nvinfo : EIATTR_MIN_STACK_SIZE
	.align		4
.L_2145:
        /*312c*/ 	.byte	0x04, 0x12
        /*312e*/ 	.short	(.L_2147 - .L_2146)
	.align		4
.L_2146:
        /*3130*/ 	.word	index@(_ZN4vllm25paged_attention_v1_kernelIthLi96ELi16ELi128ELNS_18Fp8KVCacheDataTypeE2ELb0EEEvPT_PKS2_PKT0_S8_ifPKiSA_iPKfiiiSC_SC_iiiii)
        /*3134*/ 	.word	0x00000000


	//----- nvinfo : EIATTR_MIN_STACK_SIZE
	.align		4
.L_2147:
        /*3138*/ 	.byte	0x04, 0x12
        /*313a*/ 	.short	(.L_2149 - .L_2148)
	.align		4
.L_2148:
        /*313c*/ 	.word	index@(_ZN4vllm25paged_attention_v1_kernelIthLi80ELi16ELi128ELNS_18Fp8KVCacheDataTypeE2ELb0EEEvPT_PKS2_PKT0_S8_ifPKiSA_iPKfiiiSC_SC_iiiii)
        /*3140*/ 	.word	0x00000000


	//----- nvinfo : EIATTR_MIN_STACK_SIZE
	.align		4
.L_2149:
        /*3144*/ 	.byte	0x04, 0x12
        /*3146*/ 	.short	(.L_2151 - .L_2150)
	.align		4
.L_2150:
        /*3148*/ 	.word	index@(_ZN4vllm25paged_attention_v1_kernelIthLi64ELi16ELi128ELNS_18Fp8KVCacheDataTypeE2ELb0EEEvPT_PKS2_PKT0_S8_ifPKiSA_iPKfiiiSC_SC_iiiii)
        /*314c*/ 	.word	0x00000000


	//----- nvinfo : EIATTR_MIN_STACK_SIZE
	.align		4
.L_2151:
        /*3150*/ 	.byte	0x04, 0x12
        /*3152*/ 	.short	(.L_2153 - .L_2152)
	.align		4
.L_2152:
        /*3154*/ 	.word	index@(_ZN4vllm25paged_attention_v1_kernelIthLi32ELi16ELi128ELNS_18Fp8KVCacheDataTypeE2ELb0EEEvPT_PKS2_PKT0_S8_ifPKiSA_iPKfiiiSC_SC_iiiii)
        /*3158*/ 	.word	0x00000000


	//----- nvinfo : EIATTR_MIN_STACK_SIZE
	.align		4
.L_2153:
        /*315c*/ 	.byte	0x04, 0x12
        /*315e*/ 	.short	(.L_2155 - .L_2154)
	.align		4
.L_2154:
        /*3160*/ 	.word	index@(_ZN4vllm25paged_attention_v1_kernelIthLi256ELi16ELi128ELNS_18Fp8KVCacheDataTypeE2ELb1EEEvPT_PKS2_PKT0_S8_ifPKiSA_iPKfiiiSC_SC_iiiii)
        /*3164*/ 	.word	0x00000000


	//----- nvinfo : EIATTR_MIN_STACK_SIZE
	.align		4
.L_2155:
        /*3168*/ 	.byte	0x04, 0x12
        /*316a*/ 	.short	(.L_2157 - .L_2156)
	.align		4
.L_2156:
        /*316c*/ 	.word	index@(_ZN4vllm25paged_attention_v1_kernelIthLi192ELi16ELi128ELNS_18Fp8KVCacheDataTypeE2ELb1EEEvPT_PKS2_PKT0_S8_ifPKiSA_iPKfiiiSC_SC_iiiii)
        /*3170*/ 	.word	0x00000000


	//----- nvinfo : EIATTR_MIN_STACK_SIZE
	.align		4
.L_2157:
        /*3174*/ 	.byte	0x04, 0x12
        /*3176*/ 	.short	(.L_2159 - .L_2158)
	.align		4
.L_2158:
        /*3178*/ 	.word	index@(_ZN4vllm25paged_attention_v1_kernelIthLi128ELi16ELi128ELNS_18Fp8KVCacheDataTypeE2ELb1EEEvPT_PKS2_PKT0_S8_ifPKiSA_iPKfiiiSC_SC_iiiii)
        /*317c*/ 	.word	0x00000000


	//----- nvinfo : EIATTR_MIN_STACK_SIZE
	.align		4
.L_2159:
        /*3180*/ 	.byte	0x04, 0x12
        /*3182*/ 	.short	(.L_2161 - .L_2160)
	.align		4
.L_2160:
        /*3184*/ 	.word	index@(_ZN4vllm25paged_attention_v1_kernelIthLi120ELi16ELi128ELNS_18Fp8KVCacheDataTypeE2ELb1EEEvPT_PKS2_PKT0_S8_ifPKiSA_iPKfiiiSC_SC_iiiii)
        /*3188*/ 	.word	0x00000000


	//----- nvinfo : EIATTR_MIN_STACK_SIZE
	.align		4
.L_2161:
        /*318c*/ 	.byte	0x04, 0x12
        /*318e*/ 	.short	(.L_2163 - .L_2162)
	.align		4
.L_2162:
        /*3190*/ 	.word	index@(_ZN4vllm25paged_attention_v1_kernelIthLi112ELi16ELi128ELNS_18Fp8KVCacheDataTypeE2ELb1EEEvPT_PKS2_PKT0_S8_ifPKiSA_iPKfiiiSC_SC_iiiii)
        /*3194*/ 	.word	0x00000000


	//----- nvinfo : EIATTR_MIN_STACK_SIZE
	.align		4
.L_2163:
        /*3198*/ 	.byte	0x04, 0x12
        /*319a*/ 	.short	(.L_2165 - .L_2164)
	.align		4
.L_2164:
        /*319c*/ 	.word	index@(_ZN4vllm25paged_attention_v1_kernelIthLi96ELi16ELi128ELNS_18Fp8KVCacheDataTypeE2ELb1EEEvPT_PKS2_PKT0_S8_ifPKiSA_iPKfiiiSC_SC_iiiii)
        /*31a0*/ 	.word	0x00000000


	//----- nvinfo : EIATTR_MIN_STACK_SIZE
	.align		4
.L_2165:
        /*31a4*/ 	.byte	0x04, 0x12
        /*31a6*/ 	.short	(.L_2167 - .L_2166)
	.align		4
.L_2166:
        /*31a8*/ 	.word	index@(_ZN4vllm25paged_attention_v1_kernelIthLi80ELi16ELi128ELNS_18Fp8KVCacheDataTypeE2ELb1EEEvPT_PKS2_PKT0_S8_ifPKiSA_iPKfiiiSC_SC_iiiii)
        /*31ac*/ 	.word	0x00000000


	//----- nvinfo : EIATTR_MIN_STACK_SIZE
	.align		4
.L_2167:
        /*31b0*/ 	.byte	0x04, 0x12
        /*31b2*/ 	.short	(.L_2169 - .L_2168)
	.align		4
.L_2168:
        /*31b4*/ 	.word	index@(_ZN4vllm25paged_attention_v1_kernelIthLi64ELi16ELi128ELNS_18Fp8KVCacheDataTypeE2ELb1EEEvPT_PKS2_PKT0_S8_ifPKiSA_iPKfiiiSC_SC_iiiii)
        /*31b8*/ 	.word	0x00000000


	//----- nvinfo : EIATTR_MIN_STACK_SIZE
	.align		4
.L_2169:
        /*31bc*/ 	.byte	0x04, 0x12
        /*31be*/ 	.short	(.L_2171 - .L_2170)
	.align		4
.L_2170:
        /*31c0*/ 	.word	index@(_ZN4vllm25paged_attention_v1_kernelIthLi32ELi16ELi128ELNS_18Fp8KVCacheDataTypeE2ELb1EEEvPT_PKS2_PKT0_S8_ifPKiSA_iPKfiiiSC_SC_iiiii)
        /*31c4*/ 	.word	0x00000000


	//----- nvinfo : EIATTR_MIN_STACK_SIZE
	.align		4
.L_2171:
        /*31c8*/ 	.byte	0x04, 0x12
        /*31ca*/ 	.short	(.L_2173 - .L_2172)
	.align		4
.L_2172:
        /*31cc*/ 	.word	index@(_ZN4vllm25paged_attention_v1_kernelIthLi256ELi8ELi128ELNS_18Fp8KVCacheDataTypeE2ELb0EEEvPT_PKS2_PKT0_S8_ifPKiSA_iPKfiiiSC_SC_iiiii)
        /*31d0*/ 	.word	0x00000000


	//----- nvinfo : EIATTR_MIN_STACK_SIZE
	.align		4
.L_2173:
        /*31d4*/ 	.byte	0x04, 0x12
        /*31d6*/ 	.short	(.L_2175 - .L_2174)
	.align		4
.L_2174:
        /*31d8*/ 	.word	index@(_ZN4vllm25paged_attention_v1_kernelIthLi192ELi8ELi128ELNS_18Fp8KVCacheDataTypeE2ELb0EEEvPT_PKS2_PKT0_S8_ifPKiSA_iPKfiiiSC_SC_iiiii)
        /*31dc*/ 	.word	0x00000000


	//----- nvinfo : EIATTR_MIN_STACK_SIZE
	.align		4
.L_2175:
        /*31e0*/ 	.byte	0x04, 0x12
        /*31e2*/ 	.short	(.L_2177 - .L_2176)
	.align		4
.L_2176:
        /*31e4*/ 	.word	index@(_ZN4vllm25paged_attention_v1_kernelIthLi128ELi8ELi128ELNS_18Fp8KVCacheDataTypeE2ELb0EEEvPT_PKS2_PKT0_S8_ifPKiSA_iPKfiiiSC_SC_iiiii)
        /*31e8*/ 	.word	0x00000000


	//----- nvinfo : EIATTR_MIN_STACK_SIZE
	.align		4
.L_2177:
        /*31ec*/ 	.byte	0x04, 0x12
        /*31ee*/ 	.short	(.L_2179 - .L_2178)
	.align		4
.L_2178:
        /*31f0*/ 	.word	index@(_ZN4vllm25paged_attention_v1_kernelIthLi120ELi8ELi128ELNS_18Fp8KVCacheDataTypeE2ELb0EEEvPT_PKS2_PKT0_S8_ifPKiSA_iPKfiiiSC_SC_iiiii)
        /*31f4*/ 	.word	0x00000000


	//----- nvinfo : EIATTR_MIN_STACK_SIZE
	.align		4
.L_2179:
        /*31f8*/ 	.byte	0x04, 0x12
        /*31fa*/ 	.short	(.L_2181 - .L_2180)
	.align		4
.L_2180:
        /*31fc*/ 	.word	index@(_ZN4vllm25paged_attention_v1_kernelIthLi112ELi8ELi128ELNS_18Fp8KVCacheDataTypeE2ELb0EEEvPT_PKS2_PKT0_S8_ifPKiSA_iPKfiiiSC_SC_iiiii)
        /*3200*/ 	.word	0x00000000


	//----- nvinfo : EIATTR_MIN_STACK_SIZE
	.align		4
.L_2181:
        /*3204*/ 	.byte	0x04, 0x12
        /*3206*/ 	.short	(.L_2183 - .L_2182)
	.align		4
.L_2182:
        /*3208*/ 	.word	index@(_ZN4vllm25paged_attention_v1_kernelIthLi96ELi8ELi128ELNS_18Fp8KVCacheDataTypeE2ELb0EEEvPT_PKS2_PKT0_S8_ifPKiSA_iPKfiiiSC_SC_iiiii)
        /*320c*/ 	.word	0x00000000


	//----- nvinfo : EIATTR_MIN_STACK_SIZE
	.align		4
.L_2183:
        /*3210*/ 	.byte	0x04, 0x12
        /*3212*/ 	.short	(.L_2185 - .L_2184)
	.align		4
.L_2184:
        /*3214*/ 	.word	index@(_ZN4vllm25paged_attention_v1_kernelIthLi80ELi8ELi128ELNS_18Fp8KVCacheDataTypeE2ELb0EEEvPT_PKS2_PKT0_S8_ifPKiSA_iPKfiiiSC_SC_iiiii)
        /*3218*/ 	.word	0x00000000


	//----- nvinfo : EIATTR_MIN_STACK_SIZE
	.align		4
.L_2185:
        /*321c*/ 	.byte	0x04, 0x12
        /*321e*/ 	.short	(.L_2187 - .L_2186)
	.align		4
.L_2186:
        /*3220*/ 	.word	index@(_ZN4vllm25paged_attention_v1_kernelIthLi64ELi8ELi128ELNS_18Fp8KVCacheDataTypeE2ELb0EEEvPT_PKS2_PKT0_S8_ifPKiSA_iPKfiiiSC_SC_iiiii)
        /*3224*/ 	.word	0x00000000


	//----- nvinfo : EIATTR_MIN_STACK_SIZE
	.align		4
.L_2187:
        /*3228*/ 	.byte	0x04, 0x12
        /*322a*/ 	.short	(.L_2189 - .L_2188)
	.align		4
.L_2188:
        /*322c*/ 	.word	index@(_ZN4vllm25paged_attention_v1_kernelIthLi32ELi8ELi128ELNS_18Fp8KVCacheDataTypeE2ELb0EEEvPT_PKS2_PKT0_S8_ifPKiSA_iPKfiiiSC_SC_iiiii)
        /*3230*/ 	.word	0x00000000


	//----- nvinfo : EIATTR_MIN_STACK_SIZE
	.align		4
.L_2189:
        /*3234*/ 	.byte	0x04, 0x12
        /*3236*/ 	.short	(.L_2191 - .L_2190)
	.align		4
.L_2190:
        /*3238*/ 	.word	index@(_ZN4vllm25paged_attention_v1_kernelIthLi256ELi8ELi128ELNS_18Fp8KVCacheDataTypeE2ELb1EEEvPT_PKS2_PKT0_S8_ifPKiSA_iPKfiiiSC_SC_iiiii)
        /*323c*/ 	.word	0x00000000


	//----- nvinfo : EIATTR_MIN_STACK_SIZE
	.align		4
.L_2191:
        /*3240*/ 	.byte	0x04, 0x12
        /*3242*/ 	.short	(.L_2193 - .L_2192)
	.align		4
.L_2192:
        /*3244*/ 	.word	index@(_ZN4vllm25paged_attention_v1_kernelIthLi192ELi8ELi128ELNS_18Fp8KVCacheDataTypeE2ELb1EEEvPT_PKS2_PKT0_S8_ifPKiSA_iPKfiiiSC_SC_iiiii)
        /*3248*/ 	.word	0x00000000


	//----- nvinfo : EIATTR_MIN_STACK_SIZE
	.align		4
.L_2193:
        /*324c*/ 	.byte	0x04, 0x12
        /*324e*/ 	.short	(.L_2195 - .L_2194)
	.align		4
.L_2194:
        /*3250*/ 	.word	index@(_ZN4vllm25paged_attention_v1_kernelIthLi128ELi8ELi128ELNS_18Fp8KVCacheDataTypeE2ELb1EEEvPT_PKS2_PKT0_S8_ifPKiSA_iPKfiiiSC_SC_iiiii)
        /*3254*/ 	.word	0x00000000


	//----- nvinfo : EIATTR_MIN_STACK_SIZE
	.align		4
.L_2195:
        /*3258*/ 	.byte	0x04, 0x12
        /*325a*/ 	.short	(.L_2197 - .L_2196)
	.align		4
.L_2196:
        /*325c*/ 	.word	index@(_ZN4vllm25paged_attention_v1_kernelIthLi120ELi8ELi128ELNS_18Fp8KVCacheDataTypeE2ELb1EEEvPT_PKS2_PKT0_S8_ifPKiSA_iPKfiiiSC_SC_iiiii)
        /*3260*/ 	.word	0x00000000


	//----- nvinfo : EIATTR_MIN_STACK_SIZE
	.align		4
.L_2197:
        /*3264*/ 	.byte	0x04, 0x12
        /*3266*/ 	.short	(.L_2199 - .L_2198)
	.align		4
.L_2198:
        /*3268*/ 	.word	index@(_ZN4vllm25paged_attention_v1_kernelIthLi112ELi8ELi128ELNS_18Fp8KVCacheDataTypeE2ELb1EEEvPT_PKS2_PKT0_S8_ifPKiSA_iPKfiiiSC_SC_iiiii)
        /*326c*/ 	.word	0x00000000


	//----- nvinfo : EIATTR_MIN_STACK_SIZE
	.align		4
.L_2199:
        /*3270*/ 	.byte	0x04, 0x12
        /*3272*/ 	.short	(.L_2201 - .L_2200)
	.align		4
.L_2200:
        /*3274*/ 	.word	index@(_ZN4vllm25paged_attention_v1_kernelIthLi96ELi8ELi128ELNS_18Fp8KVCacheDataTypeE2ELb1EEEvPT_PKS2_PKT0_S8_ifPKiSA_iPKfiiiSC_SC_iiiii)
        /*3278*/ 	.word	0x00000000


	//----- nvinfo : EIATTR_MIN_STACK_SIZE
	.align		4
.L_2201:
        /*327c*/ 	.byte	0x04, 0x12
        /*327e*/ 	.short	(.L_2203 - .L_2202)
	.align		4
.L_2202:
        /*3280*/ 	.word	index@(_ZN4vllm25paged_attention_v1_kernelIthLi80ELi8ELi128ELNS_18Fp8KVCacheDataTypeE2ELb1EEEvPT_PKS2_PKT0_S8_ifPKiSA_iPKfiiiSC_SC_iiiii)
        /*3284*/ 	.word	0x00000000


	//----- nvinfo : EIATTR_MIN_STACK_SIZE
	.align		4
.L_2203:
        /*3288*/ 	.byte	0x04, 0x12
        /*328a*/ 	.short	(.L_2205 - .L_2204)
	.align		4
.L_2204:
        /*328c*/ 	.word	index@(_ZN4vllm25paged_attention_v1_kernelIthLi64ELi8ELi128ELNS_18Fp8KVCacheDataTypeE2ELb1EEEvPT_PKS2_PKT0_S8_ifPKiSA_iPKfiiiSC_SC_iiiii)
        /*3290*/ 	.word	0x00000000


	//----- nvinfo : EIATTR_MIN_STACK_SIZE
	.align		4
.L_2205:
        /*3294*/ 	.byte	0x04, 0x12
        /*3296*/ 	.short	(.L_2207 - .L_2206)
	.align		4
.L_2206:
        /*3298*/ 	.word	index@(_ZN4vllm25paged_attention_v1_kernelIthLi32ELi8ELi128ELNS_18Fp8KVCacheDataTypeE2ELb1EEEvPT_PKS2_PKT0_S8_ifPKiSA_iPKfiiiSC_SC_iiiii)
        /*329c*/ 	.word	0x00000000


	//----- nvinfo : EIATTR_MIN_STACK_SIZE
	.align		4
.L_2207:
        /*32a0*/ 	.byte	0x04, 0x12
        /*32a2*/ 	.short	(.L_2209 - .L_2208)
	.align		4
.L_2208:
        /*32a4*/ 	.word	index@(_ZN4vllm25paged_attention_v1_kernelIfhLi256ELi32ELi128ELNS_18Fp8KVCacheDataTypeE2ELb0EEEvPT_PKS2_PKT0_S8_ifPKiSA_iPKfiiiSC_SC_iiiii)
        /*32a8*/ 	.word	0x00000000


	//----- nvinfo : EIATTR_MIN_STACK_SIZE
	.align		4
.L_2209:
        /*32ac*/ 	.byte	0x04, 0x12
        /*32ae*/ 	.short	(.L_2211 - .L_2210)
	.align		4
.L_2210:
        /*32b0*/ 	.word	index@(_ZN4vllm25paged_attention_v1_kernelIfhLi192ELi32ELi128ELNS_18Fp8KVCacheDataTypeE2ELb0EEEvPT_PKS2_PKT0_S8_ifPKiSA_iPKfiiiSC_SC_iiiii)
        /*32b4*/ 	.word	0x00000000


	//----- nvinfo : EIATTR_MIN_STACK_SIZE
	.align		4
.L_2211:
        /*32b8*/ 	.byte	0x04, 0x12
        /*32ba*/ 	.short	(.L_2213 - .L_2212)
	.align		4
.L_2212:
        /*32bc*/ 	.word	index@(_ZN4vllm25paged_attention_v1_kernelIfhLi128ELi32ELi128ELNS_18Fp8KVCacheDataTypeE2ELb0EEEvPT_PKS2_PKT0_S8_ifPKiSA_iPKfiiiSC_SC_iiiii)
        /*32c0*/ 	.word	0x00000000


	//----- nvinfo : EIATTR_MIN_STACK_SIZE
	.align		4
.L_2213:
        /*32c4*/ 	.byte	0x04, 0x12
        /*32c6*/ 	.short	(.L_2215 - .L_2214)
	.align		4
.L_2214:
        /*32c8*/ 	.word	index@(_ZN4vllm25paged_attention_v1_kernelIfhLi120ELi32ELi128ELNS_18Fp8KVCacheDataTypeE2ELb0EEEvPT_PKS2_PKT0_S8_ifPKiSA_iPKfiiiSC_SC_iiiii)
        /*32cc*/ 	.word	0x00000000


	//----- nvinfo : EIATTR_MIN_STACK_SIZE
	.align		4
.L_2215:
        /*32d0*/ 	.byte	0x04, 0x12
        /*32d2*/ 	.short	(.L_2217 - .L_2216)
	.align		4
.L_2216:
        /*32d4*/ 	.word	index@(_ZN4vllm25paged_attention_v1_kernelIfhLi112ELi32ELi128ELNS_18Fp8KVCacheDataTypeE2ELb0EEEvPT_PKS2_PKT0_S8_ifPKiSA_iPKfiiiSC_SC_iiiii)
        /*32d8*/ 	.word	0x00000000


	//----- nvinfo : EIATTR_MIN_STACK_SIZE
	.align		4
.L_2217:
        /*32dc*/ 	.byte	0x04, 0x12
        /*32de*/ 	.short	(.L_2219 - .L_2218)
	.align		4
.L_2218:
        /*32e0*/ 	.word	index@(_ZN4vllm25paged_attention_v1_kernelIfhLi96ELi32ELi128ELNS_18Fp8KVCacheDataTypeE2ELb0EEEvPT_PKS2_PKT0_S8_ifPKiSA_iPKfiiiSC_SC_iiiii)
        /*32e4*/ 	.word	0x00000000


	//----- nvinfo : EIATTR_MIN_STACK_SIZE
	.align		4
.L_2219:
        /*32e8*/ 	.byte	0x04, 0x12
        /*32ea*/ 	.short	(.L_2221 - .L_2220)
	.align		4
.L_2220:
        /*32ec*/ 	.word	index@(_ZN4vllm25paged_attention_v1_kernelIfhLi80ELi32ELi128ELNS_18Fp8KVCacheDataTypeE2ELb0EEEvPT_PKS2_PKT0_S8_ifPKiSA_iPKfiiiSC_SC_iiiii)
        /*32f0*/ 	.word	0x00000000


	//----- nvinfo : EIATTR_MIN_STACK_SIZE
	.align		4
.L_2221:
        /*32f4*/ 	.byte	0x04, 0x12
        /*32f6*/ 	.short	(.L_2223 - .L_2222)
	.align		4
.L_2222:
        /*32f8*/ 	.word	index@(_ZN4vllm25paged_attention_v1_kernelIfhLi64ELi32ELi128ELNS_18Fp8KVCacheDataTypeE2ELb0EEEvPT_PKS2_PKT0_S8_ifPKiSA_iPKfiiiSC_SC_iiiii)
        /*32fc*/ 	.word	0x00000000


	//----- nvinfo : EIATTR_MIN_STACK_SIZE
	.align		4
.L_2223:
        /*3300*/ 	.byte	0x04, 0x12
        /*3302*/ 	.short	(.L_2225 - .L_2224)
	.align		4
.L_2224:
        /*3304*/ 	.word	index@(_ZN4vllm25paged_attention_v1_kernelIfhLi32ELi32ELi128ELNS_18Fp8KVCacheDataTypeE2ELb0EEEvPT_PKS2_PKT0_S8_ifPKiSA_iPKfiiiSC_SC_iiiii)
        /*3308*/ 	.word	0x00000000


	//----- nvinfo : EIATTR_MIN_STACK_SIZE
	.align		4
.L_2225:
        /*330c*/ 	.byte	0x04, 0x12
        /*330e*/ 	.short	(.L_2227 - .L_2226)
	.align		4
.L_2226:
        /*3310*/ 	.word	index@(_ZN4vllm25paged_attention_v1_kernelIfhLi256ELi32ELi128ELNS_18Fp8KVCacheDataTypeE2ELb1EEEvPT_PKS2_PKT0_S8_ifPKiSA_iPKfiiiSC_SC_iiiii)
        /*3314*/ 	.word	0x00000000


	//----- nvinfo : EIATTR_MIN_STACK_SIZE
	.align		4
.L_2227:
        /*3318*/ 	.byte	0x04, 0x12
        /*331a*/ 	.short	(.L_2229 - .L_2228)
	.align		4
.L_2228:
        /*331c*/ 	.word	index@(_ZN4vllm25paged_attention_v1_kernelIfhLi192ELi32ELi128ELNS_18Fp8KVCacheDataTypeE2ELb1EEEvPT_PKS2_PKT0_S8_ifPKiSA_iPKfiiiSC_SC_iiiii)
        /*3320*/ 	.word	0x00000000


	//----- nvinfo : EIATTR_MIN_STACK_SIZE
	.align		4
.L_2229:
        /*3324*/ 	.byte	0x04, 0x12
        /*3326*/ 	.short	(.L_2231 - .L_2230)
	.align		4
.L_2230:
        /*3328*/ 	.word	index@(_ZN4vllm25paged_attention_v1_kernelIfhLi128ELi32ELi128ELNS_18Fp8KVCacheDataTypeE2ELb1EEEvPT_PKS2_PKT0_S8_ifPKiSA_iPKfiiiSC_SC_iiiii)
        /*332c*/ 	.word	0x00000000


	//----- nvinfo : EIATTR_MIN_STACK_SIZE
	.align		4
.L_2231:
        /*3330*/ 	.byte	0x04, 0x12
        /*3332*/ 	.short	(.L_2233 - .L_2232)
	.align		4
.L_2232:
        /*3334*/ 	.word	index@(_ZN4vllm25paged_attention_v1_kernelIfhLi120ELi32ELi128ELNS_18Fp8KVCacheDataTypeE2ELb1EEEvPT_PKS2_PKT0_S8_ifPKiSA_iPKfiiiSC_SC_iiiii)
        /*3338*/ 	.word	0x00000000


	//----- nvinfo : EIATTR_MIN_STACK_SIZE
	.align		4
.L_2233:
        /*333c*/ 	.byte	0x04, 0x12
        /*333e*/ 	.short	(.L_2235 - .L_2234)
	.align		4
.L_2234:
        /*3340*/ 	.word	index@(_ZN4vllm25paged_attention_v1_kernelIfhLi112ELi32ELi128ELNS_18Fp8KVCacheDataTypeE2ELb1EEEvPT_PKS2_PKT0_S8_ifPKiSA_iPKfiiiSC_SC_iiiii)
        /*3344*/ 	.word	0x00000000


	//----- nvinfo : EIATTR_MIN_STACK_SIZE
	.align		4
.L_2235:
        /*3348*/ 	.byte	0x04, 0x12
        /*334a*/ 	.short	(.L_2237 - .L_2236)
	.align		4
.L_2236:
        /*334c*/ 	.word	index@(_ZN4vllm25paged_attention_v1_kernelIfhLi96ELi32ELi128ELNS_18Fp8KVCacheDataTypeE2ELb1EEEvPT_PKS2_PKT0_S8_ifPKiSA_iPKfiiiSC_SC_iiiii)
        /*3350*/ 	.word	0x00000000


	//----- nvinfo : EIATTR_MIN_STACK_SIZE
	.align		4
.L_2237:
        /*3354*/ 	.byte	0x04, 0x12
        /*3356*/ 	.short	(.L_2239 - .L_2238)
	.align		4
.L_2238:
        /*3358*/ 	.word	index@(_ZN4vllm25paged_attention_v1_kernelIfhLi80ELi32ELi128ELNS_18Fp8KVCacheDataTypeE2ELb1EEEvPT_PKS2_PKT0_S8_ifPKiSA_iPKfiiiSC_SC_iiiii)
        /*335c*/ 	.word	0x00000000


	//----- nvinfo : EIATTR_MIN_STACK_SIZE
	.align		4
.L_2239:
        /*3360*/ 	.byte	0x04, 0x12
        /*3362*/ 	.short	(.L_2241 - .L_2240)
	.align		4
.L_2240:
        /*3364*/ 	.word	index@(_ZN4vllm25paged_attention_v1_kernelIfhLi64ELi32ELi128ELNS_18Fp8KVCacheDataTypeE2ELb1EEEvPT_PKS2_PKT0_S8_ifPKiSA_iPKfiiiSC_SC_iiiii)
        /*3368*/ 	.word	0x00000000


	//----- nvinfo : EIATTR_MIN_STACK_SIZE
	.align		4
.L_2241:
        /*336c*/ 	.byte	0x04, 0x12
        /*336e*/ 	.short	(.L_2243 - .L_2242)
	.align		4
.L_2242:
        /*3370*/ 	.word	index@(_ZN4vllm25paged_attention_v1_kernelIfhLi32ELi32ELi128ELNS_18Fp8KVCacheDataTypeE2ELb1EEEvPT_PKS2_PKT0_S8_ifPKiSA_iPKfiiiSC_SC_iiiii)
        /*3374*/ 	.word	0x00000000


	//----- nvinfo : EIATTR_MIN_STACK_SIZE
	.align		4
.L_2243:
        /*3378*/ 	.byte	0x04, 0x12
        /*337a*/ 	.short	(.L_2245 - .L_2244)
	.align		4
.L_2244:
        /*337c*/ 	.word	index@(_ZN4vllm25paged_attention_v1_kernelIfhLi256ELi16ELi128ELNS_18Fp8KVCacheDataTypeE2ELb0EEEvPT_PKS2_PKT0_S8_ifPKiSA_iPKfiiiSC_SC_iiiii)
        /*3380*/ 	.word	0x00000000


	//----- nvinfo : EIATTR_MIN_STACK_SIZE
	.align		4
.L_2245:
        /*3384*/ 	.byte	0x04, 0x12
        /*3386*/ 	.short	(.L_2247 - .L_2246)
	.align		4
.L_2246:
        /*3388*/ 	.word	index@(_ZN4vllm25paged_attention_v1_kernelIfhLi192ELi16ELi128ELNS_18Fp8KVCacheDataTypeE2ELb0EEEvPT_PKS2_PKT0_S8_ifPKiSA_iPKfiiiSC_SC_iiiii)
        /*338c*/ 	.word	0x00000000


	//----- nvinfo : EIATTR_MIN_STACK_SIZE
	.align		4
.L_2247:
        /*3390*/ 	.byte	0x04, 0x12
        /*3392*/ 	.short	(.L_2249 - .L_2248)
	.align		4
.L_2248:
        /*3394*/ 	.word	index@(_ZN4vllm25paged_attention_v1_kernelIfhLi128ELi16ELi128ELNS_18Fp8KVCacheDataTypeE2ELb0EEEvPT_PKS2_PKT0_S8_ifPKiSA_iPKfiiiSC_SC_iiiii)
        /*3398*/ 	.word	0x00000000


	//----- nvinfo : EIATTR_MIN_STACK_SIZE
	.align		4
.L_2249:
        /*339c*/ 	.byte	0x04, 0x12
        /*339e*/ 	.short	(.L_2251 - .L_2250)
	.align		4
.L_2250:
        /*33a0*/ 	.word	index@(_ZN4vllm25paged_attention_v1_kernelIfhLi120ELi16ELi128ELNS_18Fp8KVCacheDataTypeE2ELb0EEEvPT_PKS2_PKT0_S8_ifPKiSA_iPKfiiiSC_SC_iiiii)
        /*33a4*/ 	.word	0x00000000


	//----- nvinfo : EIATTR_MIN_STACK_SIZE
	.align		4
.L_2251:
        /*33a8*/ 	.byte	0x04, 0x12
        /*33aa*/ 	.short	(.L_2253 - .L_2252)
	.align		4
.L_2252:
        /*33ac*/ 	.word	index@(_ZN4vllm25paged_attention_v1_kernelIfhLi112ELi16ELi128ELNS_18Fp8KVCacheDataTypeE2ELb0EEEvPT_PKS2_PKT0_S8_ifPKiSA_iPKfiiiSC_SC_iiiii)
        /*33b0*/ 	.word	0x00000000


	//----- nvinfo : EIATTR_MIN_STACK_SIZE
	.align		4
.L_2253:
        /*33b4*/ 	.byte	0x04, 0x12
        /*33b6*/ 	.short	(.L_2255 - .L_2254)
	.align		4
.L_2254:
        /*33b8*/ 	.word	index@(_ZN4vllm25paged_attention_v1_kernelIfhLi96ELi16ELi128ELNS_18Fp8KVCacheDataTypeE2ELb0EEEvPT_PKS2_PKT0_S8_ifPKiSA_iPKfiiiSC_SC_iiiii)
        /*33bc*/ 	.word	0x00000000


	//----- nvinfo : EIATTR_MIN_STACK_SIZE
	.align		4
.L_2255:
        /*33c0*/ 	.byte	0x04, 0x12
        /*33c2*/ 	.short	(.L_2257 - .L_2256)
	.align		4
.L_2256:
        /*33c4*/ 	.word	index@(_ZN4vllm25paged_attention_v1_kernelIfhLi80ELi16ELi128ELNS_18Fp8KVCacheDataTypeE2ELb0EEEvPT_PKS2_PKT0_S8_ifPKiSA_iPKfiiiSC_SC_iiiii)
        /*33c8*/ 	.word	0x00000000


	//----- nvinfo : EIATTR_MIN_STACK_SIZE
	.align		4
.L_2257:
        /*33cc*/ 	.byte	0x04, 0x12
        /*33ce*/ 	.short	(.L_2259 - .L_2258)
	.align		4
.L_2258:
        /*33d0*/ 	.word	index@(_ZN4vllm25paged_attention_v1_kernelIfhLi64ELi16ELi128ELNS_18Fp8KVCacheDataTypeE2ELb0EEEvPT_PKS2_PKT0_S8_ifPKiSA_iPKfiiiSC_SC_iiiii)
        /*33d4*/ 	.word	0x00000000


	//----- nvinfo : EIATTR_MIN_STACK_SIZE
	.align		4
.L_2259:
        /*33d8*/ 	.byte	0x04, 0x12
        /*33da*/ 	.short	(.L_2261 - .L_2260)
	.align		4
.L_2260:
        /*33dc*/ 	.word	index@(_ZN4vllm25paged_attention_v1_kernelIfhLi32ELi16ELi128ELNS_18Fp8KVCacheDataTypeE2ELb0EEEvPT_PKS2_PKT0_S8_ifPKiSA_iPKfiiiSC_SC_iiiii)
        /*33e0*/ 	.word	0x00000000


	//----- nvinfo : EIATTR_MIN_STACK_SIZE
	.align		4
.L_2261:
        /*33e4*/ 	.byte	0x04, 0x12
        /*33e6*/ 	.short	(.L_2263 - .L_2262)
	.align		4
.L_2262:
        /*33e8*/ 	.word	index@(_ZN4vllm25paged_attention_v1_kernelIfhLi256ELi16ELi128ELNS_18Fp8KVCacheDataTypeE2ELb1EEEvPT_PKS2_PKT0_S8_ifPKiSA_iPKfiiiSC_SC_iiiii)
        /*33ec*/ 	.word	0x00000000


	//----- nvinfo : EIATTR_MIN_STACK_SIZE
	.align		4
.L_2263:
        /*33f0*/ 	.byte	0x04, 0x12
        /*33f2*/ 	.short	(.L_2265 - .L_2264)
	.align		4
.L_2264:
        /*33f4*/ 	.word	index@(_ZN4vllm25paged_attention_v1_kernelIfhLi192ELi16ELi128ELNS_18Fp8KVCacheDataTypeE2ELb1EEEvPT_PKS2_PKT0_S8_ifPKiSA_iPKfiiiSC_SC_iiiii)
        /*33f8*/ 	.word	0x00000000


	//----- nvinfo : EIATTR_MIN_STACK_SIZE
	.align		4
.L_2265:
        /*33fc*/ 	.byte	0x04, 0x12
        /*33fe*/ 	.short	(.L_2267 - .L_2266)
	.align		4
.L_2266:
        /*3400*/ 	.word	index@(_ZN4vllm25paged_attention_v1_kernelIfhLi128ELi16ELi128ELNS_18Fp8KVCacheDataTypeE2ELb1EEEvPT_PKS2_PKT0_S8_ifPKiSA_iPKfiiiSC_SC_iiiii)
        /*3404*/ 	.word	0x00000000


	//----- nvinfo : EIATTR_MIN_STACK_SIZE
	.align		4
.L_2267:
        /*3408*/ 	.byte	0x04, 0x12
        /*340a*/ 	.short	(.L_2269 - .L_2268)
	.align		4
.L_2268:
        /*340c*/ 	.word	index@(_ZN4vllm25paged_attention_v1_kernelIfhLi120ELi16ELi128ELNS_18Fp8KVCacheDataTypeE2ELb1EEEvPT_PKS2_PKT0_S8_ifPKiSA_iPKfiiiSC_SC_iiiii)
        /*3410*/ 	.word	0x00000000


	//----- nvinfo : EIATTR_MIN_STACK_SIZE
	.align		4
.L_2269:
        /*3414*/ 	.byte	0x04, 0x12
        /*3416*/ 	.short	(.L_2271 - .L_2270)
	.align		4
.L_2270:
        /*3418*/ 	.word	index@(_ZN4vllm25paged_attention_v1_kernelIfhLi112ELi16ELi128ELNS_18Fp8KVCacheDataTypeE2ELb1EEEvPT_PKS2_PKT0_S8_ifPKiSA_iPKfiiiSC_SC_iiiii)
        /*341c*/ 	.word	0x00000000


	//----- nvinfo : EIATTR_MIN_STACK_SIZE
	.align		4
.L_2271:
        /*3420*/ 	.byte	0x04, 0x12
        /*3422*/ 	.short	(.L_2273 - .L_2272)
	.align		4
.L_2272:
        /*3424*/ 	.word	index@(_ZN4vllm25paged_attention_v1_kernelIfhLi96ELi16ELi128ELNS_18Fp8KVCacheDataTypeE2ELb1EEEvPT_PKS2_PKT0_S8_ifPKiSA_iPKfiiiSC_SC_iiiii)
        /*3428*/ 	.word	0x00000000


	//----- nvinfo : EIATTR_MIN_STACK_SIZE
	.align		4
.L_2273:
        /*342c*/ 	.byte	0x04, 0x12
        /*342e*/ 	.short	(.L_2275 - .L_2274)
	.align		4
.L_2274:
        /*3430*/ 	.word	index@(_ZN4vllm25paged_attention_v1_kernelIfhLi80ELi16ELi128ELNS_18Fp8KVCacheDataTypeE2ELb1EEEvPT_PKS2_PKT0_S8_ifPKiSA_iPKfiiiSC_SC_iiiii)
        /*3434*/ 	.word	0x00000000


	//----- nvinfo : EIATTR_MIN_STACK_SIZE
	.align		4
.L_2275:
        /*3438*/ 	.byte	0x04, 0x12
        /*343a*/ 	.short	(.L_2277 - .L_2276)
	.align		4
.L_2276:
        /*343c*/ 	.word	index@(_ZN4vllm25paged_attention_v1_kernelIfhLi64ELi16ELi128ELNS_18Fp8KVCacheDataTypeE2ELb1EEEvPT_PKS2_PKT0_S8_ifPKiSA_iPKfiiiSC_SC_iiiii)
        /*3440*/ 	.word	0x00000000


	//----- nvinfo : EIATTR_MIN_STACK_SIZE
	.align		4
.L_2277:
        /*3444*/ 	.byte	0x04, 0x12
        /*3446*/ 	.short	(.L_2279 - .L_2278)
	.align		4
.L_2278:
        /*3448*/ 	.word	index@(_ZN4vllm25paged_attention_v1_kernelIfhLi32ELi16ELi128ELNS_18Fp8KVCacheDataTypeE2ELb1EEEvPT_PKS2_PKT0_S8_ifPKiSA_iPKfiiiSC_SC_iiiii)
        /*344c*/ 	.word	0x00000000


	//----- nvinfo : EIATTR_MIN_STACK_SIZE
	.align		4
.L_2279:
        /*3450*/ 	.byte	0x04, 0x12
        /*3452*/ 	.short	(.L_2281 - .L_2280)
	.align		4
.L_2280:
        /*3454*/ 	.word	index@(_ZN4vllm25paged_attention_v1_kernelIfhLi256ELi8ELi128ELNS_18Fp8KVCacheDataTypeE2ELb0EEEvPT_PKS2_PKT0_S8_ifPKiSA_iPKfiiiSC_SC_iiiii)
        /*3458*/ 	.word	0x00000000


	//----- nvinfo : EIATTR_MIN_STACK_SIZE
	.align		4
.L_2281:
        /*345c*/ 	.byte	0x04, 0x12
        /*345e*/ 	.short	(.L_2283 - .L_2282)
	.align		4
.L_2282:
        /*3460*/ 	.word	index@(_ZN4vllm25paged_attention_v1_kernelIfhLi192ELi8ELi128ELNS_18Fp8KVCacheDataTypeE2ELb0EEEvPT_PKS2_PKT0_S8_ifPKiSA_iPKfiiiSC_SC_iiiii)
        /*3464*/ 	.word	0x00000000


	//----- nvinfo : EIATTR_MIN_STACK_SIZE
	.align		4
.L_2283:
        /*3468*/ 	.byte	0x04, 0x12
        /*346a*/ 	.short	(.L_2285 - .L_2284)
	.align		4
.L_2284:
        /*346c*/ 	.word	index@(_ZN4vllm25paged_attention_v1_kernelIfhLi128ELi8ELi128ELNS_18Fp8KVCacheDataTypeE2ELb0EEEvPT_PKS2_PKT0_S8_ifPKiSA_iPKfiiiSC_SC_iiiii)
        /*3470*/ 	.word	0x00000000


	//----- nvinfo : EIATTR_MIN_STACK_SIZE
	.align		4
.L_2285:
        /*3474*/ 	.byte	0x04, 0x12
        /*3476*/ 	.short	(.L_2287 - .L_2286)
	.align		4
.L_2286:
        /*3478*/ 	.word	index@(_ZN4vllm25paged_attention_v1_kernelIfhLi120ELi8ELi128ELNS_18Fp8KVCacheDataTypeE2ELb0EEEvPT_PKS2_PKT0_S8_ifPKiSA_iPKfiiiSC_SC_iiiii)
        /*347c*/ 	.word	0x00000000


	//----- nvinfo : EIATTR_MIN_STACK_SIZE
	.align		4
.L_2287:
        /*3480*/ 	.byte	0x04, 0x12
        /*3482*/ 	.short	(.L_2289 - .L_2288)
	.align		4
.L_2288:
        /*3484*/ 	.word	index@(_ZN4vllm25paged_attention_v1_kernelIfhLi112ELi8ELi128ELNS_18Fp8KVCacheDataTypeE2ELb0EEEvPT_PKS2_PKT0_S8_ifPKiSA_iPKfiiiSC_SC_iiiii)
        /*3488*/ 	.word	0x00000000


	//----- nvinfo : EIATTR_MIN_STACK_SIZE
	.align		4
.L_2289:
        /*348c*/ 	.byte	0x04, 0x12
        /*348e*/ 	.short	(.L_2291 - .L_2290)
	.align		4
.L_2290:
        /*3490*/ 	.word	index@(_ZN4vllm25paged_attention_v1_kernelIfhLi96ELi8ELi128ELNS_18Fp8KVCacheDataTypeE2ELb0EEEvPT_PKS2_PKT0_S8_ifPKiSA_iPKfiiiSC_SC_iiiii)
        /*3494*/ 	.word	0x00000000


	//----- nvinfo : EIATTR_MIN_STACK_SIZE
	.align		4
.L_2291:
        /*3498*/ 	.byte	0x04, 0x12
        /*349a*/ 	.short	(.L_2293 - .L_2292)
	.align		4
.L_2292:
        /*349c*/ 	.word	index@(_ZN4vllm25paged_attention_v1_kernelIfhLi80ELi8ELi128ELNS_18Fp8KVCacheDataTypeE2ELb0EEEvPT_PKS2_PKT0_S8_ifPKiSA_iPKfiiiSC_SC_iiiii)
        /*34a0*/ 	.word	0x00000000


	//----- nvinfo : EIATTR_MIN_STACK_SIZE
	.align		4
.L_2293:
        /*34a4*/ 	.byte	0x04, 0x12
        /*34a6*/ 	.short	(.L_2295 - .L_2294)
	.align		4
.L_2294:
        /*34a8*/ 	.word	index@(_ZN4vllm25paged_attention_v1_kernelIfhLi64ELi8ELi128ELNS_18Fp8KVCacheDataTypeE2ELb0EEEvPT_PKS2_PKT0_S8_ifPKiSA_iPKfiiiSC_SC_iiiii)
        /*34ac*/ 	.word	0x00000000


	//----- nvinfo : EIATTR_MIN_STACK_SIZE
	.align		4
.L_2295:
        /*34b0*/ 	.byte	0x04, 0x12
        /*34b2*/ 	.short	(.L_2297 - .L_2296)
	.align		4
.L_2296:
        /*34b4*/ 	.word	index@(_ZN4vllm25paged_attention_v1_kernelIfhLi32ELi8ELi128ELNS_18Fp8KVCacheDataTypeE2ELb0EEEvPT_PKS2_PKT0_S8_ifPKiSA_iPKfiiiSC_SC_iiiii)
        /*34b8*/ 	.word	0x00000000


	//----- nvinfo : EIATTR_MIN_STACK_SIZE
	.align		4
.L_2297:
        /*34bc*/ 	.byte	0x04, 0x12
        /*34be*/ 	.short	(.L_2299 - .L_2298)
	.align		4
.L_2298:
        /*34c0*/ 	.word	index@(_ZN4vllm25paged_attention_v1_kernelIfhLi256ELi8ELi128ELNS_18Fp8KVCacheDataTypeE2ELb1EEEvPT_PKS2_PKT0_S8_ifPKiSA_iPKfiiiSC_SC_iiiii)
        /*34c4*/ 	.word	0x00000000


	//----- nvinfo : EIATTR_MIN_STACK_SIZE
	.align		4
.L_2299:
        /*34c8*/ 	.byte	0x04, 0x12
        /*34ca*/ 	.short	(.L_2301 - .L_2300)
	.align		4
.L_2300:
        /*34cc*/ 	.word	index@(_ZN4vllm25paged_attention_v1_kernelIfhLi192ELi8ELi128ELNS_18Fp8KVCacheDataTypeE2ELb1EEEvPT_PKS2_PKT0_S8_ifPKiSA_iPKfiiiSC_SC_iiiii)
        /*34d0*/ 	.word	0x00000000


	//----- nvinfo : EIATTR_MIN_STACK_SIZE
	.align		4
.L_2301:
        /*34d4*/ 	.byte	0x04, 0x12
        /*34d6*/ 	.short	(.L_2303 - .L_2302)
	.align		4
.L_2302:
        /*34d8*/ 	.word	index@(_ZN4vllm25paged_attention_v1_kernelIfhLi128ELi8ELi128ELNS_18Fp8KVCacheDataTypeE2ELb1EEEvPT_PKS2_PKT0_S8_ifPKiSA_iPKfiiiSC_SC_iiiii)
        /*34dc*/ 	.word	0x00000000


	//----- nvinfo : EIATTR_MIN_STACK_SIZE
	.align		4
.L_2303:
        /*34e0*/ 	.byte	0x04, 0x12
        /*34e2*/ 	.short	(.L_2305 - .L_2304)
	.align		4
.L_2304:
        /*34e4*/ 	.word	index@(_ZN4vllm25paged_attention_v1_kernelIfhLi120ELi8ELi128ELNS_18Fp8KVCacheDataTypeE2ELb1EEEvPT_PKS2_PKT0_S8_ifPKiSA_iPKfiiiSC_SC_iiiii)
        /*34e8*/ 	.word	0x00000000


	//----- nvinfo : EIATTR_MIN_STACK_SIZE
	.align		4
.L_2305:
        /*34ec*/ 	.byte	0x04, 0x12
        /*34ee*/ 	.short	(.L_2307 - .L_2306)
	.align		4
.L_2306:
        /*34f0*/ 	.word	index@(_ZN4vllm25paged_attention_v1_kernelIfhLi112ELi8ELi128ELNS_18Fp8KVCacheDataTypeE2ELb1EEEvPT_PKS2_PKT0_S8_ifPKiSA_iPKfiiiSC_SC_iiiii)
        /*34f4*/ 	.word	0x00000000


	//----- nvinfo : EIATTR_MIN_STACK_SIZE
	.align		4
.L_2307:
        /*34f8*/ 	.byte	0x04, 0x12
        /*34fa*/ 	.short	(.L_2309 - .L_2308)
	.align		4
.L_2308:
        /*34fc*/ 	.word	index@(_ZN4vllm25paged_attention_v1_kernelIfhLi96ELi8ELi128ELNS_18Fp8KVCacheDataTypeE2ELb1EEEvPT_PKS2_PKT0_S8_ifPKiSA_iPKfiiiSC_SC_iiiii)
        /*3500*/ 	.word	0x00000000


	//----- nvinfo : EIATTR_MIN_STACK_SIZE
	.align		4
.L_2309:
        /*3504*/ 	.byte	0x04, 0x12
        /*3506*/ 	.short	(.L_2311 - .L_2310)
	.align		4
.L_2310:
        /*3508*/ 	.word	index@(_ZN4vllm25paged_attention_v1_kernelIfhLi80ELi8ELi128ELNS_18Fp8KVCacheDataTypeE2ELb1EEEvPT_PKS2_PKT0_S8_ifPKiSA_iPKfiiiSC_SC_iiiii)
        /*350c*/ 	.word	0x00000000


	//----- nvinfo : EIATTR_MIN_STACK_SIZE
	.align		4
.L_2311:
        /*3510*/ 	.byte	0x04, 0x12
        /*3512*/ 	.short	(.L_2313 - .L_2312)
	.align		4
.L_2312:
        /*3514*/ 	.word	index@(_ZN4vllm25paged_attention_v1_kernelIfhLi64ELi8ELi128ELNS_18Fp8KVCacheDataTypeE2ELb1EEEvPT_PKS2_PKT0_S8_ifPKiSA_iPKfiiiSC_SC_iiiii)
        /*3518*/ 	.word	0x00000000


	//----- nvinfo : EIATTR_MIN_STACK_SIZE
	.align		4
.L_2313:
        /*351c*/ 	.byte	0x04, 0x12
        /*351e*/ 	.short	(.L_2315 - .L_2314)
	.align		4
.L_2314:
        /*3520*/ 	.word	index@(_ZN4vllm25paged_attention_v1_kernelIfhLi32ELi8ELi128ELNS_18Fp8KVCacheDataTypeE2ELb1EEEvPT_PKS2_PKT0_S8_ifPKiSA_iPKfiiiSC_SC_iiiii)
        /*3524*/ 	.word	0x00000000


	//----- nvinfo : EIATTR_MIN_STACK_SIZE
	.align		4
.L_2315:
        /*3528*/ 	.byte	0x04, 0x12
        /*352a*/ 	.short	(.L_2317 - .L_2316)
	.align		4
.L_2316:
        /*352c*/ 	.word	index@(_ZN4vllm25paged_attention_v1_kernelI13__nv_bfloat16hLi256ELi32ELi128ELNS_18Fp8KVCacheDataTypeE1ELb0EEEvPT_PKS3_PKT0_S9_ifPKiSB_iPKfiiiSD_SD_iiiii)
        /*3530*/ 	.word	0x00000000


	//----- nvinfo : EIATTR_MIN_STACK_SIZE
	.align		4
.L_2317:
        /*3534*/ 	.byte	0x04, 0x12
        /*3536*/ 	.short	(.L_2319 - .L_2318)
	.align		4
.L_2318:
        /*3538*/ 	.word	index@(_ZN4vllm25paged_attention_v1_kernelI13__nv_bfloat16hLi192ELi32ELi128ELNS_18Fp8KVCacheDataTypeE1ELb0EEEvPT_PKS3_PKT0_S9_ifPKiSB_iPKfiiiSD_SD_iiiii)
        /*353c*/ 	.word	0x00000000


	//----- nvinfo : EIATTR_MIN_STACK_SIZE
	.align		4
.L_2319:
        /*3540*/ 	.byte	0x04, 0x12
        /*3542*/ 	.short	(.L_2321 - .L_2320)
	.align		4
.L_2320:
        /*3544*/ 	.word	index@(_ZN4vllm25paged_attention_v1_kernelI13__nv_bfloat16hLi128ELi32ELi128ELNS_18Fp8KVCacheDataTypeE1ELb0EEEvPT_PKS3_PKT0_S9_ifPKiSB_iPKfiiiSD_SD_iiiii)
        /*3548*/ 	.word	0x00000000


	//----- nvinfo : EIATTR_MIN_STACK_SIZE
	.align		4
.L_2321:
        /*354c*/ 	.byte	0x04, 0x12
        /*354e*/ 	.short	(.L_2323 - .L_2322)
	.align		4
.L_2322:
        /*3550*/ 	.word	index@(_ZN4vllm25paged_attention_v1_kernelI13__nv_bfloat16hLi120ELi32ELi128ELNS_18Fp8KVCacheDataTypeE1ELb0EEEvPT_PKS3_PKT0_S9_ifPKiSB_iPKfiiiSD_SD_iiiii)
        /*3554*/ 	.word	0x00000000


	//----- nvinfo : EIATTR_MIN_STACK_SIZE
	.align		4
.L_2323:
        /*3558*/ 	.byte	0x04, 0x12
        /*355a*/ 	.short	(.L_2325 - .L_2324)
	.align		4
.L_2324:
        /*355c*/ 	.word	index@(_ZN4vllm25paged_attention_v1_kernelI13__nv_bfloat16hLi112ELi32ELi128ELNS_18Fp8KVCacheDataTypeE1ELb0EEEvPT_PKS3_PKT0_S9_ifPKiSB_iPKfiiiSD_SD_iiiii)
        /*3560*/ 	.word	0x00000000


	//----- nvinfo : EIATTR_MIN_STACK_SIZE
	.align		4
.L_2325:
        /*3564*/ 	.byte	0x04, 0x12
        /*3566*/ 	.short	(.L_2327 - .L_2326)
	.align		4
.L_2326:
        /*3568*/ 	.word	index@(_ZN4vllm25paged_attention_v1_kernelI13__nv_bfloat16hLi96ELi32ELi128ELNS_18Fp8KVCacheDataTypeE1ELb0EEEvPT_PKS3_PKT0_S9_ifPKiSB_iPKfiiiSD_SD_iiiii)
        /*356c*/ 	.word	0x00000000


	//----- nvinfo : EIATTR_MIN_STACK_SIZE
	.align		4
.L_2327:
        /*3570*/ 	.byte	0x04, 0x12
        /*3572*/ 	.short	(.L_2329 - .L_2328)
	.align		4
.L_2328:
        /*3574*/ 	.word	index@(_ZN4vllm25paged_attention_v1_kernelI13__nv_bfloat16hLi80ELi32ELi128ELNS_18Fp8KVCacheDataTypeE1ELb0EEEvPT_PKS3_PKT0_S9_ifPKiSB_iPKfiiiSD_SD_iiiii)
        /*3578*/ 	.word	0x00000000


	//----- nvinfo : EIATTR_MIN_STACK_SIZE
	.align		4
.L_2329:
        /*357c*/ 	.byte	0x04, 0x12
        /*357e*/ 	.short	(.L_2331 - .L_2330)
	.align		4
.L_2330:
        /*3580*/ 	.word	index@(_ZN4vllm25paged_attention_v1_kernelI13__nv_bfloat16hLi64ELi32ELi128ELNS_18Fp8KVCacheDataTypeE1ELb0EEEvPT_PKS3_PKT0_S9_ifPKiSB_iPKfiiiSD_SD_iiiii)
        /*3584*/ 	.word	0x00000000


	//----- nvinfo : EIATTR_MIN_STACK_SIZE
	.align		4
.L_2331:
        /*3588*/ 	.byte	0x04, 0x12
        /*358a*/ 	.short	(.L_2333 - .L_2332)
	.align		4
.L_2332:
        /*358c*/ 	.word	index@(_ZN4vllm25paged_attention_v1_kernelI13__nv_bfloat16hLi32ELi32ELi128ELNS_18Fp8KVCacheDataTypeE1ELb0EEEvPT_PKS3_PKT0_S9_ifPKiSB_iPKfiiiSD_SD_iiiii)
        /*3590*/ 	.word	0x00000000


	//----- nvinfo : EIATTR_MIN_STACK_SIZE
	.align		4
.L_2333:
        /*3594*/ 	.byte	0x04, 0x12
        /*3596*/ 	.short	(.L_2335 - .L_2334)
	.align		4
.L_2334:
        /*3598*/ 	.word	index@(_ZN4vllm25paged_attention_v1_kernelI13__nv_bfloat16hLi256ELi32ELi128ELNS_18Fp8KVCacheDataTypeE1ELb1EEEvPT_PKS3_PKT0_S9_ifPKiSB_iPKfiiiSD_SD_iiiii)
        /*359c*/ 	.word	0x00000000


	//----- nvinfo : EIATTR_MIN_STACK_SIZE
	.align		4
.L_2335:
        /*35a0*/ 	.byte	0x04, 0x12
        /*35a2*/ 	.short	(.L_2337 - .L_2336)
	.align		4
.L_2336:
        /*35a4*/ 	.word	index@(_ZN4vllm25paged_attention_v1_kernelI13__nv_bfloat16hLi192ELi32ELi128ELNS_18Fp8KVCacheDataTypeE1ELb1EEEvPT_PKS3_PKT0_S9_ifPKiSB_iPKfiiiSD_SD_iiiii)
        /*35a8*/ 	.word	0x00000000


	//----- nvinfo : EIATTR_MIN_STACK_SIZE
	.align		4
.L_2337:
        /*35ac*/ 	.byte	0x04, 0x12
        /*35ae*/ 	.short	(.L_2339 - .L_2338)
	.align		4
.L_2338:
        /*35b0*/ 	.word	index@(_ZN4vllm25paged_attention_v1_kernelI13__nv_bfloat16hLi128ELi32ELi128ELNS_18Fp8KVCacheDataTypeE1ELb1EEEvPT_PKS3_PKT0_S9_ifPKiSB_iPKfiiiSD_SD_iiiii)
        /*35b4*/ 	.word	0x00000000


	//----- nvinfo : EIATTR_MIN_STACK_SIZE
	.align		4
.L_2339:
        /*35b8*/ 	.byte	0x04, 0x12
        /*35ba*/ 	.short	(.L_2341 - .L_2340)
	.align		4
.L_2340:
        /*35bc*/ 	.word	index@(_ZN4vllm25paged_attention_v1_kernelI13__nv_bfloat16hLi120ELi32ELi128ELNS_18Fp8KVCacheDataTypeE1ELb1EEEvPT_PKS3_PKT0_S9_ifPKiSB_iPKfiiiSD_SD_iiiii)
        /*35c0*/ 	.word	0x00000000


	//----- nvinfo : EIATTR_MIN_STACK_SIZE
	.align		4
.L_2341:
        /*35c4*/ 	.byte	0x04, 0x12
        /*35c6*/ 	.short	(.L_2343 - .L_2342)
	.align		4
.L_2342:
        /*35c8*/ 	.word	index@(_ZN4vllm25paged_attention_v1_kernelI13__nv_bfloat16hLi112ELi32ELi128ELNS_18Fp8KVCacheDataTypeE1ELb1EEEvPT_PKS3_PKT0_S9_ifPKiSB_iPKfiiiSD_SD_iiiii)
        /*35cc*/ 	.word	0x00000000


	//----- nvinfo : EIATTR_MIN_STACK_SIZE
	.align		4
.L_2343:
        /*35d0*/ 	.byte	0x04, 0x12
        /*35d2*/ 	.short	(.L_2345 - .L_2344)
	.align		4
.L_2344:
        /*35d4*/ 	.word	index@(_ZN4vllm25paged_attention_v1_kernelI13__nv_bfloat16hLi96ELi32ELi128ELNS_18Fp8KVCacheDataTypeE1ELb1EEEvPT_PKS3_PKT0_S9_ifPKiSB_iPKfiiiSD_SD_iiiii)
        /*35d8*/ 	.word	0x00000000


	//----- nvinfo : EIATTR_MIN_STACK_SIZE
	.align		4
.L_2345:
        /*35dc*/ 	.byte	0x04, 0x12
        /*35de*/ 	.short	(.L_2347 - .L_2346)
	.align		4
.L_2346:
        /*35e0*/ 	.word	index@(_ZN4vllm25paged_attention_v1_kernelI13__nv_bfloat16hLi80ELi32ELi128ELNS_18Fp8KVCacheDataTypeE1ELb1EEEvPT_PKS3_PKT0_S9_ifPKiSB_iPKfiiiSD_SD_iiiii)
        /*35e4*/ 	.word	0x00000000


	//----- nvinfo : EIATTR_MIN_STACK_SIZE
	.align		4
.L_2347:
        /*35e8*/ 	.byte	0x04, 0x12
        /*35ea*/ 	.short	(.L_2349 - .L_2348)
	.align		4
.L_2348:
        /*35ec*/ 	.word	index@(_ZN4vllm25paged_attention_v1_kernelI13__nv_bfloat16hLi64ELi32ELi128ELNS_18Fp8KVCacheDataTypeE1ELb1EEEvPT_PKS3_PKT0_S9_ifPKiSB_iPKfiiiSD_SD_iiiii)
        /*35f0*/ 	.word	0x00000000


	//----- nvinfo : EIATTR_MIN_STACK_SIZE
	.align		4
.L_2349:
        /*35f4*/ 	.byte	0x04, 0x12
        /*35f6*/ 	.short	(.L_2351 - .L_2350)
	.align		4
.L_2350:
        /*35f8*/ 	.word	index@(_ZN4vllm25paged_attention_v1_kernelI13__nv_bfloat16hLi32ELi32ELi128ELNS_18Fp8KVCacheDataTypeE1ELb1EEEvPT_PKS3_PKT0_S9_ifPKiSB_iPKfiiiSD_SD_iiiii)
        /*35fc*/ 	.word	0x00000000


	//----- nvinfo : EIATTR_MIN_STACK_SIZE
	.align		4
.L_2351:
        /*3600*/ 	.byte	0x04, 0x12
        /*3602*/ 	.short	(.L_2353 - .L_2352)
	.align		4
.L_2352:
        /*3604*/ 	.word	index@(_ZN4vllm25paged_attention_v1_kernelI13__nv_bfloat16hLi256ELi16ELi128ELNS_18Fp8KVCacheDataTypeE1ELb0EEEvPT_PKS3_PKT0_S9_ifPKiSB_iPKfiiiSD_SD_iiiii)
        /*3608*/ 	.word	0x00000000


	//----- nvinfo : EIATTR_MIN_STACK_SIZE
	.align		4
.L_2353:
        /*360c*/ 	.byte	0x04, 0x12
        /*360e*/ 	.short	(.L_2355 - .L_2354)
	.align		4
.L_2354:
        /*3610*/ 	.word	index@(_ZN4vllm25paged_attention_v1_kernelI13__nv_bfloat16hLi192ELi16ELi128ELNS_18Fp8KVCacheDataTypeE1ELb0EEEvPT_PKS3_PKT0_S9_ifPKiSB_iPKfiiiSD_SD_iiiii)
        /*3614*/ 	.word	0x00000000


	//----- nvinfo : EIATTR_MIN_STACK_SIZE
	.align		4
.L_2355:
        /*3618*/ 	.byte	0x04, 0x12
        /*361a*/ 	.short	(.L_2357 - .L_2356)
	.align		4
.L_2356:
        /*361c*/ 	.word	index@(_ZN4vllm25paged_attention_v1_kernelI13__nv_bfloat16hLi128ELi16ELi128ELNS_18Fp8KVCacheDataTypeE1ELb0EEEvPT_PKS3_PKT0_S9_ifPKiSB_iPKfiiiSD_SD_iiiii)
        /*3620*/ 	.word	0x00000000


	//----- nvinfo : EIATTR_MIN_STACK_SIZE
	.align		4
.L_2357:
        /*3624*/ 	.byte	0x04, 0x12
        /*3626*/ 	.short	(.L_2359 - .L_2358)
	.align		4
.L_2358:
        /*3628*/ 	.word	index@(_ZN4vllm25paged_attention_v1_kernelI13__nv_bfloat16hLi120ELi16ELi128ELNS_18Fp8KVCacheDataTypeE1ELb0EEEvPT_PKS3_PKT0_S9_ifPKiSB_iPKfiiiSD_SD_iiiii)
        /*362c*/ 	.word	0x00000000


	//----- nvinfo : EIATTR_MIN_STACK_SIZE
	.align		4
.L_2359:
        /*3630*/ 	.byte	0x04, 0x12
        /*3632*/ 	.short	(.L_2361 - .L_2360)
	.align		4
.L_2360:
        /*3634*/ 	.word	index@(_ZN4vllm25paged_attention_v1_kernelI13__nv_bfloat16hLi112ELi16ELi128ELNS_18Fp8KVCacheDataTypeE1ELb0EEEvPT_PKS3_PKT0_S9_ifPKiSB_iPKfiiiSD_SD_iiiii)
        /*3638*/ 	.word	0x00000000


	//----- nvinfo : EIATTR_MIN_STACK_SIZE
	.align		4
.L_2361:
        /*363c*/ 	.byte	0x04, 0x12
        /*363e*/ 	.short	(.L_2363 - .L_2362)
	.align		4
.L_2362:
        /*3640*/ 	.word	index@(_ZN4vllm25paged_attention_v1_kernelI13__nv_bfloat16hLi96ELi16ELi128ELNS_18Fp8KVCacheDataTypeE1ELb0EEEvPT_PKS3_PKT0_S9_ifPKiSB_iPKfiiiSD_SD_iiiii)
        /*3644*/ 	.word	0x00000000


	//----- nvinfo : EIATTR_MIN_STACK_SIZE
	.align		4
.L_2363:
        /*3648*/ 	.byte	0x04, 0x12
        /*364a*/ 	.short	(.L_2365 - .L_2364)
	.align		4
.L_2364:
        /*364c*/ 	.word	index@(_ZN4vllm25paged_attention_v1_kernelI13__nv_bfloat16hLi80ELi16ELi128ELNS_18Fp8KVCacheDataTypeE1ELb0EEEvPT_PKS3_PKT0_S9_ifPKiSB_iPKfiiiSD_SD_iiiii)
        /*3650*/ 	.word	0x00000000


	//----- nvinfo : EIATTR_MIN_STACK_SIZE
	.align		4
.L_2365:
        /*3654*/ 	.byte	0x04, 0x12
        /*3656*/ 	.short	(.L_2367 - .L_2366)
	.align		4
.L_2366:
        /*3658*/ 	.word	index@(_ZN4vllm25paged_attention_v1_kernelI13__nv_bfloat16hLi64ELi16ELi128ELNS_18Fp8KVCacheDataTypeE1ELb0EEEvPT_PKS3_PKT0_S9_ifPKiSB_iPKfiiiSD_SD_iiiii)
        /*365c*/ 	.word	0x00000000


	//----- nvinfo : EIATTR_MIN_STACK_SIZE
	.align		4
.L_2367:
        /*3660*/ 	.byte	0x04, 0x12
        /*3662*/ 	.short	(.L_2369 - .L_2368)
	.align		4
.L_2368:
        /*3664*/ 	.word	index@(_ZN4vllm25paged_attention_v1_kernelI13__nv_bfloat16hLi32ELi16ELi128ELNS_18Fp8KVCacheDataTypeE1ELb0EEEvPT_PKS3_PKT0_S9_ifPKiSB_iPKfiiiSD_SD_iiiii)
        /*3668*/ 	.word	0x00000000


	//----- nvinfo : EIATTR_MIN_STACK_SIZE
	.align		4
.L_2369:
        /*366c*/ 	.byte	0x04, 0x12
        /*366e*/ 	.short	(.L_2371 - .L_2370)
	.align		4
.L_2370:
        /*3670*/ 	.word	index@(_ZN4vllm25paged_attention_v1_kernelI13__nv_bfloat16hLi256ELi16ELi128ELNS_18Fp8KVCacheDataTypeE1ELb1EEEvPT_PKS3_PKT0_S9_ifPKiSB_iPKfiiiSD_SD_iiiii)
        /*3674*/ 	.word	0x00000000


	//----- nvinfo : EIATTR_MIN_STACK_SIZE
	.align		4
.L_2371:
        /*3678*/ 	.byte	0x04, 0x12
        /*367a*/ 	.short	(.L_2373 - .L_2372)
	.align		4
.L_2372:
        /*367c*/ 	.word	index@(_ZN4vllm25paged_attention_v1_kernelI13__nv_bfloat16hLi192ELi16ELi128ELNS_18Fp8KVCacheDataTypeE1ELb1EEEvPT_PKS3_PKT0_S9_ifPKiSB_iPKfiiiSD_SD_iiiii)
        /*3680*/ 	.word	0x00000000


	//----- nvinfo : EIATTR_MIN_STACK_SIZE
	.align		4
.L_2373:
        /*3684*/ 	.byte	0x04, 0x12
        /*3686*/ 	.short	(.L_2375 - .L_2374)
	.align		4
.L_2374:
        /*3688*/ 	.word	index@(_ZN4vllm25paged_attention_v1_kernelI13__nv_bfloat16hLi128ELi16ELi128ELNS_18Fp8KVCacheDataTypeE1ELb1EEEvPT_PKS3_PKT0_S9_ifPKiSB_iPKfiiiSD_SD_iiiii)
        /*368c*/ 	.word	0x00000000


	//----- nvinfo : EIATTR_MIN_STACK_SIZE
	.align		4
.L_2375:
        /*3690*/ 	.byte	0x04, 0x12
        /*3692*/ 	.short	(.L_2377 - .L_2376)
	.align		4
.L_2376:
        /*3694*/ 	.word	index@(_ZN4vllm25paged_attention_v1_kernelI13__nv_bfloat16hLi120ELi16ELi128ELNS_18Fp8KVCacheDataTypeE1ELb1EEEvPT_PKS3_PKT0_S9_ifPKiSB_iPKfiiiSD_SD_iiiii)
        /*3698*/ 	.word	0x00000000


	//----- nvinfo : EIATTR_MIN_STACK_SIZE
	.align		4
.L_2377:
        /*369c*/ 	.byte	0x04, 0x12
        /*369e*/ 	.short	(.L_2379 - .L_2378)
	.align		4
.L_2378:
        /*36a0*/ 	.word	index@(_ZN4vllm25paged_attention_v1_kernelI13__nv_bfloat16hLi112ELi16ELi128ELNS_18Fp8KVCacheDataTypeE1ELb1EEEvPT_PKS3_PKT0_S9_ifPKiSB_iPKfiiiSD_SD_iiiii)
        /*36a4*/ 	.word	0x00000000


	//----- nvinfo : EIATTR_MIN_STACK_SIZE
	.align		4
.L_2379:
        /*36a8*/ 	.byte	0x04, 0x12
        /*36aa*/ 	.short	(.L_2381 - .L_2380)
	.align		4
.L_2380:
        /*36ac*/ 	.word	index@(_ZN4vllm25paged_attention_v1_kernelI13__nv_bfloat16hLi96ELi16ELi128ELNS_18Fp8KVCacheDataTypeE1ELb1EEEvPT_PKS3_PKT0_S9_ifPKiSB_iPKfiiiSD_SD_iiiii)
        /*36b0*/ 	.word	0x00000000


	//----- nvinfo : EIATTR_MIN_STACK_SIZE
	.align		4
.L_2381:
        /*36b4*/ 	.byte	0x04, 0x12
        /*36b6*/ 	.short	(.L_2383 - .L_2382)
	.align		4
.L_2382:
        /*36b8*/ 	.word	index@(_ZN4vllm25paged_attention_v1_kernelI13__nv_bfloat16hLi80ELi16ELi128ELNS_18Fp8KVCacheDataTypeE1ELb1EEEvPT_PKS3_PKT0_S9_ifPKiSB_iPKfiiiSD_SD_iiiii)
        /*36bc*/ 	.word	0x00000000


	//----- nvinfo : EIATTR_MIN_STACK_SIZE
	.align		4
.L_2383:
        /*36c0*/ 	.byte	0x04, 0x12
        /*36c2*/ 	.short	(.L_2385 - .L_2384)
	.align		4
.L_2384:
        /*36c4*/ 	.word	index@(_ZN4vllm25paged_attention_v1_kernelI13__nv_bfloat16hLi64ELi16ELi128ELNS_18Fp8KVCacheDataTypeE1ELb1EEEvPT_PKS3_PKT0_S9_ifPKiSB_iPKfiiiSD_SD_iiiii)
        /*36c8*/ 	.word	0x00000000


	//----- nvinfo : EIATTR_MIN_STACK_SIZE
	.align		4
.L_2385:
        /*36cc*/ 	.byte	0x04, 0x12
        /*36ce*/ 	.short	(.L_2387 - .L_2386)
	.align		4
.L_2386:
        /*36d0*/ 	.word	index@(_ZN4vllm25paged_attention_v1_kernelI13__nv_bfloat16hLi32ELi16ELi128ELNS_18Fp8KVCacheDataTypeE1ELb1EEEvPT_PKS3_PKT0_S9_ifPKiSB_iPKfiiiSD_SD_iiiii)
        /*36d4*/ 	.word	0x00000000


	//----- nvinfo : EIATTR_MIN_STACK_SIZE
	.align		4
.L_2387:
        /*36d8*/ 	.byte	0x04, 0x12
        /*36da*/ 	.short	(.L_2389 - .L_2388)
	.align		4
.L_2388:
        /*36dc*/ 	.word	index@(_ZN4vllm25paged_attention_v1_kernelI13__nv_bfloat16hLi256ELi8ELi128ELNS_18Fp8KVCacheDataTypeE1ELb0EEEvPT_PKS3_PKT0_S9_ifPKiSB_iPKfiiiSD_SD_iiiii)
        /*36e0*/ 	.word	0x00000000


	//----- nvinfo : EIATTR_MIN_STACK_SIZE
	.align		4
.L_2389:
        /*36e4*/ 	.byte	0x04, 0x12
        /*36e6*/ 	.short	(.L_2391 - .L_2390)
	.align		4
.L_2390:
        /*36e8*/ 	.word	index@(_ZN4vllm25paged_attention_v1_kernelI13__nv_bfloat16hLi192ELi8ELi128ELNS_18Fp8KVCacheDataTypeE1ELb0EEEvPT_PKS3_PKT0_S9_ifPKiSB_iPKfiiiSD_SD_iiiii)
        /*36ec*/ 	.word	0x00000000


	//----- nvinfo : EIATTR_MIN_STACK_SIZE
	.align		4
.L_2391:
        /*36f0*/ 	.byte	0x04, 0x12
        /*36f2*/ 	.short	(.L_2393 - .L_2392)
	.align		4
.L_2392:
        /*36f4*/ 	.word	index@(_ZN4vllm25paged_attention_v1_kernelI13__nv_bfloat16hLi128ELi8ELi128ELNS_18Fp8KVCacheDataTypeE1ELb0EEEvPT_PKS3_PKT0_S9_ifPKiSB_iPKfiiiSD_SD_iiiii)
        /*36f8*/ 	.word	0x00000000


	//----- nvinfo : EIATTR_MIN_STACK_SIZE
	.align		4
.L_2393:
        /*36fc*/ 	.byte	0x04, 0x12
        /*36fe*/ 	.short	(.L_2395 - .L_2394)
	.align		4
.L_2394:
        /*3700*/ 	.word	index@(_ZN4vllm25paged_attention_v1_kernelI13__nv_bfloat16hLi120ELi8ELi128ELNS_18Fp8KVCacheDataTypeE1ELb0EEEvPT_PKS3_PKT0_S9_ifPKiSB_iPKfiiiSD_SD_iiiii)
        /*3704*/ 	.word	0x00000000


	//----- nvinfo : EIATTR_MIN_STACK_SIZE
	.align		4
.L_2395:
        /*3708*/ 	.byte	0x04, 0x12
        /*370a*/ 	.short	(.L_2397 - .L_2396)
	.align		4
.L_2396:
        /*370c*/ 	.word	index@(_ZN4vllm25paged_attention_v1_kernelI13__nv_bfloat16hLi112ELi8ELi128ELNS_18Fp8KVCacheDataTypeE1ELb0EEEvPT_PKS3_PKT0_S9_ifPKiSB_iPKfiiiSD_SD_iiiii)
        /*3710*/ 	.word	0x00000000


	//----- nvinfo : EIATTR_MIN_STACK_SIZE
	.align		4
.L_2397:
        /*3714*/ 	.byte	0x04, 0x12
        /*3716*/ 	.short	(.L_2399 - .L_2398)
	.align		4
.L_2398:
        /*3718*/ 	.word	index@(_ZN4vllm25paged_attention_v1_kernelI13__nv_bfloat16hLi96ELi8ELi128ELNS_18Fp8KVCacheDataTypeE1ELb0EEEvPT_PKS3_PKT0_S9_ifPKiSB_iPKfiiiSD_SD_iiiii)
        /*371c*/ 	.word	0x00000000


	//----- nvinfo : EIATTR_MIN_STACK_SIZE
	.align		4
.L_2399:
        /*3720*/ 	.byte	0x04, 0x12
        /*3722*/ 	.short	(.L_2401 - .L_2400)
	.align		4
.L_2400:
        /*3724*/ 	.word	index@(_ZN4vllm25paged_attention_v1_kernelI13__nv_bfloat16hLi80ELi8ELi128ELNS_18Fp8KVCacheDataTypeE1ELb0EEEvPT_PKS3_PKT0_S9_ifPKiSB_iPKfiiiSD_SD_iiiii)
        /*3728*/ 	.word	0x00000000


	//----- nvinfo : EIATTR_MIN_STACK_SIZE
	.align		4
.L_2401:
        /*372c*/ 	.byte	0x04, 0x12
        /*372e*/ 	.short	(.L_2403 - .L_2402)
	.align		4
.L_2402:
        /*3730*/ 	.word	index@(_ZN4vllm25paged_attention_v1_kernelI13__nv_bfloat16hLi64ELi8ELi128ELNS_18Fp8KVCacheDataTypeE1ELb0EEEvPT_PKS3_PKT0_S9_ifPKiSB_iPKfiiiSD_SD_iiiii)
        /*3734*/ 	.word	0x00000000


	//----- nvinfo : EIATTR_MIN_STACK_SIZE
	.align		4
.L_2403:
        /*3738*/ 	.byte	0x04, 0x12
        /*373a*/ 	.short	(.L_2405 - .L_2404)
	.align		4
.L_2404:
        /*373c*/ 	.word	index@(_ZN4vllm25paged_attention_v1_kernelI13__nv_bfloat16hLi32ELi8ELi128ELNS_18Fp8KVCacheDataTypeE1ELb0EEEvPT_PKS3_PKT0_S9_ifPKiSB_iPKfiiiSD_SD_iiiii)
        /*3740*/ 	.word	0x00000000


	//----- nvinfo : EIATTR_MIN_STACK_SIZE
	.align		4
.L_2405:
        /*3744*/ 	.byte	0x04, 0x12
        /*3746*/ 	.short	(.L_2407 - .L_2406)
	.align		4
.L_2406:
        /*3748*/ 	.word	index@(_ZN4vllm25paged_attention_v1_kernelI13__nv_bfloat16hLi256ELi8ELi128ELNS_18Fp8KVCacheDataTypeE1ELb1EEEvPT_PKS3_PKT0_S9_ifPKiSB_iPKfiiiSD_SD_iiiii)
        /*374c*/ 	.word	0x00000000


	//----- nvinfo : EIATTR_MIN_STACK_SIZE
	.align		4
.L_2407:
        /*3750*/ 	.byte	0x04, 0x12
        /*3752*/ 	.short	(.L_2409 - .L_2408)
	.align		4
.L_2408:
        /*3754*/ 	.word	index@(_ZN4vllm25paged_attention_v1_kernelI13__nv_bfloat16hLi192ELi8ELi128ELNS_18Fp8KVCacheDataTypeE1ELb1EEEvPT_PKS3_PKT0_S9_ifPKiSB_iPKfiiiSD_SD_iiiii)
        /*3758*/ 	.word	0x00000000


	//----- nvinfo : EIATTR_MIN_STACK_SIZE
	.align		4
.L_2409:
        /*375c*/ 	.byte	0x04, 0x12
        /*375e*/ 	.short	(.L_2411 - .L_2410)
	.align		4
.L_2410:
        /*3760*/ 	.word	index@(_ZN4vllm25paged_attention_v1_kernelI13__nv_bfloat16hLi128ELi8ELi128ELNS_18Fp8KVCacheDataTypeE1ELb1EEEvPT_PKS3_PKT0_S9_ifPKiSB_iPKfiiiSD_SD_iiiii)
        /*3764*/ 	.word	0x00000000


	//----- nvinfo : EIATTR_MIN_STACK_SIZE
	.align		4
.L_2411:
        /*3768*/ 	.byte	0x04, 0x12
        /*376a*/ 	.short	(.L_2413 - .L_2412)
	.align		4
.L_2412:
        /*376c*/ 	.word	index@(_ZN4vllm25paged_attention_v1_kernelI13__nv_bfloat16hLi120ELi8ELi128ELNS_18Fp8KVCacheDataTypeE1ELb1EEEvPT_PKS3_PKT0_S9_ifPKiSB_iPKfiiiSD_SD_iiiii)
        /*3770*/ 	.word	0x00000000


	//----- nvinfo : EIATTR_MIN_STACK_SIZE
	.align		4
.L_2413:
        /*3774*/ 	.byte	0x04, 0x12
        /*3776*/ 	.short	(.L_2415 - .L_2414)
	.align		4
.L_2414:
        /*3778*/ 	.word	index@(_ZN4vllm25paged_attention_v1_kernelI13__nv_bfloat16hLi112ELi8ELi128ELNS_18Fp8KVCacheDataTypeE1ELb1EEEvPT_PKS3_PKT0_S9_ifPKiSB_iPKfiiiSD_SD_iiiii)
        /*377c*/ 	.word	0x00000000


	//----- nvinfo : EIATTR_MIN_STACK_SIZE
	.align		4
.L_2415:
        /*3780*/ 	.byte	0x04, 0x12
        /*3782*/ 	.short	(.L_2417 - .L_2416)
	.align		4
.L_2416:
        /*3784*/ 	.word	index@(_ZN4vllm25paged_attention_v1_kernelI13__nv_bfloat16hLi96ELi8ELi128ELNS_18Fp8KVCacheDataTypeE1ELb1EEEvPT_PKS3_PKT0_S9_ifPKiSB_iPKfiiiSD_SD_iiiii)
        /*3788*/ 	.word	0x00000000


	//----- nvinfo : EIATTR_MIN_STACK_SIZE
	.align		4
.L_2417:
        /*378c*/ 	.byte	0x04, 0x12
        /*378e*/ 	.short	(.L_2419 - .L_2418)
	.align		4
.L_2418:
        /*3790*/ 	.word	index@(_ZN4vllm25paged_attention_v1_kernelI13__nv_bfloat16hLi80ELi8ELi128ELNS_18Fp8KVCacheDataTypeE1ELb1EEEvPT_PKS3_PKT0_S9_ifPKiSB_iPKfiiiSD_SD_iiiii)
        /*3794*/ 	.word	0x00000000


	//----- nvinfo : EIATTR_MIN_STACK_SIZE
	.align		4
.L_2419:
        /*3798*/ 	.byte	0x04, 0x12
        /*379a*/ 	.short	(.L_2421 - .L_2420)
	.align		4
.L_2420:
        /*379c*/ 	.word	index@(_ZN4vllm25paged_attention_v1_kernelI13__nv_bfloat16hLi64ELi8ELi128ELNS_18Fp8KVCacheDataTypeE1ELb1EEEvPT_PKS3_PKT0_S9_ifPKiSB_iPKfiiiSD_SD_iiiii)
        /*37a0*/ 	.word	0x00000000


	//----- nvinfo : EIATTR_MIN_STACK_SIZE
	.align		4
.L_2421:
        /*37a4*/ 	.byte	0x04, 0x12
        /*37a6*/ 	.short	(.L_2423 - .L_2422)
	.align		4
.L_2422:
        /*37a8*/ 	.word	index@(_ZN4vllm25paged_attention_v1_kernelI13__nv_bfloat16hLi32ELi8ELi128ELNS_18Fp8KVCacheDataTypeE1ELb1EEEvPT_PKS3_PKT0_S9_ifPKiSB_iPKfiiiSD_SD_iiiii)
        /*37ac*/ 	.word	0x00000000


	//----- nvinfo : EIATTR_MIN_STACK_SIZE
	.align		4
.L_2423:
        /*37b0*/ 	.byte	0x04, 0x12
        /*37b2*/ 	.short	(.L_2425 - .L_2424)
	.align		4
.L_2424:
        /*37b4*/ 	.word	index@(_ZN4vllm25paged_attention_v1_kernelIthLi256ELi32ELi128ELNS_18Fp8KVCacheDataTypeE1ELb0EEEvPT_PKS2_PKT0_S8_ifPKiSA_iPKfiiiSC_SC_iiiii)
        /*37b8*/ 	.word	0x00000000


	//----- nvinfo : EIATTR_MIN_STACK_SIZE
	.align		4
.L_2425:
        /*37bc*/ 	.byte	0x04, 0x12
        /*37be*/ 	.short	(.L_2427 - .L_2426)
	.align		4
.L_2426:
        /*37c0*/ 	.word	index@(_ZN4vllm25paged_attention_v1_kernelIthLi192ELi32ELi128ELNS_18Fp8KVCacheDataTypeE1ELb0EEEvPT_PKS2_PKT0_S8_ifPKiSA_iPKfiiiSC_SC_iiiii)
        /*37c4*/ 	.word	0x00000000


	//----- nvinfo : EIATTR_MIN_STACK_SIZE
	.align		4
.L_2427:
        /*37c8*/ 	.byte	0x04, 0x12
        /*37ca*/ 	.short	(.L_2429 - .L_2428)
	.align		4
.L_2428:
        /*37cc*/ 	.word	index@(_ZN4vllm25paged_attention_v1_kernelIthLi128ELi32ELi128ELNS_18Fp8KVCacheDataTypeE1ELb0EEEvPT_PKS2_PKT0_S8_ifPKiSA_iPKfiiiSC_SC_iiiii)
        /*37d0*/ 	.word	0x00000000


	//----- nvinfo : EIATTR_MIN_STACK_SIZE
	.align		4
.L_2429:
        /*37d4*/ 	.byte	0x04, 0x12
        /*37d6*/ 	.short	(.L_2431 - .L_2430)
	.align		4
.L_2430:
        /*37d8*/ 	.word	index@(_ZN4vllm25paged_attention_v1_kernelIthLi120ELi32ELi128ELNS_18Fp8KVCacheDataTypeE1ELb0EEEvPT_PKS2_PKT0_S8_ifPKiSA_iPKfiiiSC_SC_iiiii)
        /*37dc*/ 	.word	0x00000000


	//----- nvinfo : EIATTR_MIN_STACK_SIZE
	.align		4
.L_2431:
        /*37e0*/ 	.byte	0x04, 0x12
        /*37e2*/ 	.short	(.L_2433 - .L_2432)
	.align		4
.L_2432:
        /*37e4*/ 	.word	index@(_ZN4vllm25paged_attention_v1_kernelIthLi112ELi32ELi128ELNS_18Fp8KVCacheDataTypeE1ELb0EEEvPT_PKS2_PKT0_S8_ifPKiSA_iPKfiiiSC_SC_iiiii)
        /*37e8*/ 	.word	0x00000000


	//----- nvinfo : EIATTR_MIN_STACK_SIZE
	.align		4
.L_2433:
        /*37ec*/ 	.byte	0x04, 0x12
        /*37ee*/ 	.short	(.L_2435 - .L_2434)
	.align		4
.L_2434:
        /*37f0*/ 	.word	index@(_ZN4vllm25paged_attention_v1_kernelIthLi96ELi32ELi128ELNS_18Fp8KVCacheDataTypeE1ELb0EEEvPT_PKS2_PKT0_S8_ifPKiSA_iPKfiiiSC_SC_iiiii)
        /*37f4*/ 	.word	0x00000000


	//----- nvinfo : EIATTR_MIN_STACK_SIZE
	.align		4
.L_2435:
        /*37f8*/ 	.byte	0x04, 0x12
        /*37fa*/ 	.short	(.L_2437 - .L_2436)
	.align		4
.L_2436:
        /*37fc*/ 	.word	index@(_ZN4vllm25paged_attention_v1_kernelIthLi80ELi32ELi128ELNS_18Fp8KVCacheDataTypeE1ELb0EEEvPT_PKS2_PKT0_S8_ifPKiSA_iPKfiiiSC_SC_iiiii)
        /*3800*/ 	.word	0x00000000


	//----- nvinfo : EIATTR_MIN_STACK_SIZE
	.align		4
.L_2437:
        /*3804*/ 	.byte	0x04, 0x12
        /*3806*/ 	.short	(.L_2439 - .L_2438)
	.align		4
.L_2438:
        /*3808*/ 	.word	index@(_ZN4vllm25paged_attention_v1_kernelIthLi64ELi32ELi128ELNS_18Fp8KVCacheDataTypeE1ELb0EEEvPT_PKS2_PKT0_S8_ifPKiSA_iPKfiiiSC_SC_iiiii)
        /*380c*/ 	.word	0x00000000


	//----- nvinfo : EIATTR_MIN_STACK_SIZE
	.align		4
.L_2439:
        /*3810*/ 	.byte	0x04, 0x12
        /*3812*/ 	.short	(.L_2441 - .L_2440)
	.align		4
.L_2440:
        /*3814*/ 	.word	index@(_ZN4vllm25paged_attention_v1_kernelIthLi32ELi32ELi128ELNS_18Fp8KVCacheDataTypeE1ELb0EEEvPT_PKS2_PKT0_S8_ifPKiSA_iPKfiiiSC_SC_iiiii)
        /*3818*/ 	.word	0x00000000


	//----- nvinfo : EIATTR_MIN_STACK_SIZE
	.align		4
.L_2441:
        /*381c*/ 	.byte	0x04, 0x12
        /*381e*/ 	.short	(.L_2443 - .L_2442)
	.align		4
.L_2442:
        /*3820*/ 	.word	index@(_ZN4vllm25paged_attention_v1_kernelIthLi256ELi32ELi128ELNS_18Fp8KVCacheDataTypeE1ELb1EEEvPT_PKS2_PKT0_S8_ifPKiSA_iPKfiiiSC_SC_iiiii)
        /*3824*/ 	.word	0x00000000


	//----- nvinfo : EIATTR_MIN_STACK_SIZE
	.align		4
.L_2443:
        /*3828*/ 	.byte	0x04, 0x12
        /*382a*/ 	.short	(.L_2445 - .L_2444)
	.align		4
.L_2444:
        /*382c*/ 	.word	index@(_ZN4vllm25paged_attention_v1_kernelIthLi192ELi32ELi128ELNS_18Fp8KVCacheDataTypeE1ELb1EEEvPT_PKS2_PKT0_S8_ifPKiSA_iPKfiiiSC_SC_iiiii)
        /*3830*/ 	.word	0x00000000


	//----- nvinfo : EIATTR_MIN_STACK_SIZE
	.align		4
.L_2445:
        /*3834*/ 	.byte	0x04, 0x12
        /*3836*/ 	.short	(.L_2447 - .L_2446)
	.align		4
.L_2446:
        /*3838*/ 	.word	index@(_ZN4vllm25paged_attention_v1_kernelIthLi128ELi32ELi128ELNS_18Fp8KVCacheDataTypeE1ELb1EEEvPT_PKS2_PKT0_S8_ifPKiSA_iPKfiiiSC_SC_iiiii)
        /*383c*/ 	.word	0x00000000


	//----- nvinfo : EIATTR_MIN_STACK_SIZE
	.align		4
.L_2447:
        /*3840*/ 	.byte	0x04, 0x12
        /*3842*/ 	.short	(.L_2449 - .L_2448)
	.align		4
.L_2448:
        /*3844*/ 	.word	index@(_ZN4vllm25paged_attention_v1_kernelIthLi120ELi32ELi128ELNS_18Fp8KVCacheDataTypeE1ELb1EEEvPT_PKS2_PKT0_S8_ifPKiSA_iPKfiiiSC_SC_iiiii)
        /*3848*/ 	.word	0x00000000


	//----- nvinfo : EIATTR_MIN_STACK_SIZE
	.align		4
.L_2449:
        /*384c*/ 	.byte	0x04, 0x12
        /*384e*/ 	.short	(.L_2451 - .L_2450)
	.align		4
.L_2450:
        /*3850*/ 	.word	index@(_ZN4vllm25paged_attention_v1_kernelIthLi112ELi32ELi128ELNS_18Fp8KVCacheDataTypeE1ELb1EEEvPT_PKS2_PKT0_S8_ifPKiSA_iPKfiiiSC_SC_iiiii)
        /*3854*/ 	.word	0x00000000


	//----- nvinfo : EIATTR_MIN_STACK_SIZE
	.align		4
.L_2451:
        /*3858*/ 	.byte	0x04, 0x12
        /*385a*/ 	.short	(.L_2453 - .L_2452)
	.align		4
.L_2452:
        /*385c*/ 	.word	index@(_ZN4vllm25paged_attention_v1_kernelIthLi96ELi32ELi128ELNS_18Fp8KVCacheDataTypeE1ELb1EEEvPT_PKS2_PKT0_S8_ifPKiSA_iPKfiiiSC_SC_iiiii)
        /*3860*/ 	.word	0x00000000


	//----- nvinfo : EIATTR_MIN_STACK_SIZE
	.align		4
.L_2453:
        /*3864*/ 	.byte	0x04, 0x12
        /*3866*/ 	.short	(.L_2455 - .L_2454)
	.align		4
.L_2454:
        /*3868*/ 	.word	index@(_ZN4vllm25paged_attention_v1_kernelIthLi80ELi32ELi128ELNS_18Fp8KVCacheDataTypeE1ELb1EEEvPT_PKS2_PKT0_S8_ifPKiSA_iPKfiiiSC_SC_iiiii)
        /*386c*/ 	.word	0x00000000


	//----- nvinfo : EIATTR_MIN_STACK_SIZE
	.align		4
.L_2455:
        /*3870*/ 	.byte	0x04, 0x12
        /*3872*/ 	.short	(.L_2457 - .L_2456)
	.align		4
.L_2456:
        /*3874*/ 	.word	index@(_ZN4vllm25paged_attention_v1_kernelIthLi64ELi32ELi128ELNS_18Fp8KVCacheDataTypeE1ELb1EEEvPT_PKS2_PKT0_S8_ifPKiSA_iPKfiiiSC_SC_iiiii)
        /*3878*/ 	.word	0x00000000


	//----- nvinfo : EIATTR_MIN_STACK_SIZE
	.align		4
.L_2457:
        /*387c*/ 	.byte	0x04, 0x12
        /*387e*/ 	.short	(.L_2459 - .L_2458)
	.align		4
.L_2458:
        /*3880*/ 	.word	index@(_ZN4vllm25paged_attention_v1_kernelIthLi32ELi32ELi128ELNS_18Fp8KVCacheDataTypeE1ELb1EEEvPT_PKS2_PKT0_S8_ifPKiSA_iPKfiiiSC_SC_iiiii)
        /*3884*/ 	.word	0x00000000


	//----- nvinfo : EIATTR_MIN_STACK_SIZE
	.align		4
.L_2459:
        /*3888*/ 	.byte	0x04, 0x12
        /*388a*/ 	.short	(.L_2461 - .L_2460)
	.align		4
.L_2460:
        /*388c*/ 	.word	index@(_ZN4vllm25paged_attention_v1_kernelIthLi256ELi16ELi128ELNS_18Fp8KVCacheDataTypeE1ELb0EEEvPT_PKS2_PKT0_S8_ifPKiSA_iPKfiiiSC_SC_iiiii)
        /*3890*/ 	.word	0x00000000


	//----- nvinfo : EIATTR_MIN_STACK_SIZE
	.align		4
.L_2461:
        /*3894*/ 	.byte	0x04, 0x12
        /*3896*/ 	.short	(.L_2463 - .L_2462)
	.align		4
.L_2462:
        /*3898*/ 	.word	index@(_ZN4vllm25paged_attention_v1_kernelIthLi192ELi16ELi128ELNS_18Fp8KVCacheDataTypeE1ELb0EEEvPT_PKS2_PKT0_S8_ifPKiSA_iPKfiiiSC_SC_iiiii)
        /*389c*/ 	.word	0x00000000


	//----- nvinfo : EIATTR_MIN_STACK_SIZE
	.align		4
.L_2463:
        /*38a0*/ 	.byte	0x04, 0x12
        /*38a2*/ 	.short	(.L_2465 - .L_2464)
	.align		4
.L_2464:
        /*38a4*/ 	.word	index@(_ZN4vllm25paged_attention_v1_kernelIthLi128ELi16ELi128ELNS_18Fp8KVCacheDataTypeE1ELb0EEEvPT_PKS2_PKT0_S8_ifPKiSA_iPKfiiiSC_SC_iiiii)
        /*38a8*/ 	.word	0x00000000


	//----- nvinfo : EIATTR_MIN_STACK_SIZE
	.align		4
.L_2465:
        /*38ac*/ 	.byte	0x04, 0x12
        /*38ae*/ 	.short	(.L_2467 - .L_2466)
	.align		4
.L_2466:
        /*38b0*/ 	.word	index@(_ZN4vllm25paged_attention_v1_kernelIthLi120ELi16ELi128ELNS_18Fp8KVCacheDataTypeE1ELb0EEEvPT_PKS2_PKT0_S8_ifPKiSA_iPKfiiiSC_SC_iiiii)
        /*38b4*/ 	.word	0x00000000


	//----- nvinfo : EIATTR_MIN_STACK_SIZE
	.align		4
.L_2467:
        /*38b8*/ 	.byte	0x04, 0x12
        /*38ba*/ 	.short	(.L_2469 - .L_2468)
	.align		4
.L_2468:
        /*38bc*/ 	.word	index@(_ZN4vllm25paged_attention_v1_kernelIthLi112ELi16ELi128ELNS_18Fp8KVCacheDataTypeE1ELb0EEEvPT_PKS2_PKT0_S8_ifPKiSA_iPKfiiiSC_SC_iiiii)
        /*38c0*/ 	.word	0x00000000


	//----- nvinfo : EIATTR_MIN_STACK_SIZE
	.align		4
.L_2469:
        /*38c4*/ 	.byte	0x04, 0x12
        /*38c6*/ 	.short	(.L_2471 - .L_2470)
	.align		4
.L_2470:
        /*38c8*/ 	.word	index@(_ZN4vllm25paged_attention_v1_kernelIthLi96ELi16ELi128ELNS_18Fp8KVCacheDataTypeE1ELb0EEEvPT_PKS2_PKT0_S8_ifPKiSA_iPKfiiiSC_SC_iiiii)
        /*38cc*/ 	.word	0x00000000


	//----- nvinfo : EIATTR_MIN_STACK_SIZE
	.align		4
.L_2471:
        /*38d0*/ 	.byte	0x04, 0x12
        /*38d2*/ 	.short	(.L_2473 - .L_2472)
	.align		4
.L_2472:
        /*38d4*/ 	.word	index@(_ZN4vllm25paged_attention_v1_kernelIthLi80ELi16ELi128ELNS_18Fp8KVCacheDataTypeE1ELb0EEEvPT_PKS2_PKT0_S8_ifPKiSA_iPKfiiiSC_SC_iiiii)
        /*38d8*/ 	.word	0x00000000


	//----- nvinfo : EIATTR_MIN_STACK_SIZE
	.align		4
.L_2473:
        /*38dc*/ 	.byte	0x04, 0x12
        /*38de*/ 	.short	(.L_2475 - .L_2474)
	.align		4
.L_2474:
        /*38e0*/ 	.word	index@(_ZN4vllm25paged_attention_v1_kernelIthLi64ELi16ELi128ELNS_18Fp8KVCacheDataTypeE1ELb0EEEvPT_PKS2_PKT0_S8_ifPKiSA_iPKfiiiSC_SC_iiiii)
        /*38e4*/ 	.word	0x00000000


	//----- nvinfo : EIATTR_MIN_STACK_SIZE
	.align		4
.L_2475:
        /*38e8*/ 	.byte	0x04, 0x12
        /*38ea*/ 	.short	(.L_2477 - .L_2476)
	.align		4
.L_2476:
        /*38ec*/ 	.word	index@(_ZN4vllm25paged_attention_v1_kernelIthLi32ELi16ELi128ELNS_18Fp8KVCacheDataTypeE1ELb0EEEvPT_PKS2_PKT0_S8_ifPKiSA_iPKfiiiSC_SC_iiiii)
        /*38f0*/ 	.word	0x00000000


	//----- nvinfo : EIATTR_MIN_STACK_SIZE
	.align		4
.L_2477:
        /*38f4*/ 	.byte	0x04, 0x12
        /*38f6*/ 	.short	(.L_2479 - .L_2478)
	.align		4
.L_2478:
        /*38f8*/ 	.word	index@(_ZN4vllm25paged_attention_v1_kernelIthLi256ELi16ELi128ELNS_18Fp8KVCacheDataTypeE1ELb1EEEvPT_PKS2_PKT0_S8_ifPKiSA_iPKfiiiSC_SC_iiiii)
        /*38fc*/ 	.word	0x00000000


	//----- nvinfo : EIATTR_MIN_STACK_SIZE
	.align		4
.L_2479:
        /*3900*/ 	.byte	0x04, 0x12
        /*3902*/ 	.short	(.L_2481 - .L_2480)
	.align		4
.L_2480:
        /*3904*/ 	.word	index@(_ZN4vllm25paged_attention_v1_kernelIthLi192ELi16ELi128ELNS_18Fp8KVCacheDataTypeE1ELb1EEEvPT_PKS2_PKT0_S8_ifPKiSA_iPKfiiiSC_SC_iiiii)
        /*3908*/ 	.word	0x00000000


	//----- nvinfo : EIATTR_MIN_STACK_SIZE
	.align		4
.L_2481:
        /*390c*/ 	.byte	0x04, 0x12
        /*390e*/ 	.short	(.L_2483 - .L_2482)
	.align		4
.L_2482:
        /*3910*/ 	.word	index@(_ZN4vllm25paged_attention_v1_kernelIthLi128ELi16ELi128ELNS_18Fp8KVCacheDataTypeE1ELb1EEEvPT_PKS2_PKT0_S8_ifPKiSA_iPKfiiiSC_SC_iiiii)
        /*3914*/ 	.word	0x00000000


	//----- nvinfo : EIATTR_MIN_STACK_SIZE
	.align		4
.L_2483:
        /*3918*/ 	.byte	0x04, 0x12
        /*391a*/ 	.short	(.L_2485 - .L_2484)
	.align		4
.L_2484:
        /*391c*/ 	.word	index@(_ZN4vllm25paged_attention_v1_kernelIthLi120ELi16ELi128ELNS_18Fp8KVCacheDataTypeE1ELb1EEEvPT_PKS2_PKT0_S8_ifPKiSA_iPKfiiiSC_SC_iiiii)
        /*3920*/ 	.word	0x00000000


	//----- nvinfo : EIATTR_MIN_STACK_SIZE
	.align		4
.L_2485:
        /*3924*/ 	.byte	0x04, 0x12
        /*3926*/ 	.short	(.L_2487 - .L_2486)
	.align		4
.L_2486:
        /*3928*/ 	.word	index@(_ZN4vllm25paged_attention_v1_kernelIthLi112ELi16ELi128ELNS_18Fp8KVCacheDataTypeE1ELb1EEEvPT_PKS2_PKT0_S8_ifPKiSA_iPKfiiiSC_SC_iiiii)
        /*392c*/ 	.word	0x00000000


	//----- nvinfo : EIATTR_MIN_STACK_SIZE
	.align		4
.L_2487:
        /*3930*/ 	.byte	0x04, 0x12
        /*3932*/ 	.short	(.L_2489 - .L_2488)
	.align		4
.L_2488:
        /*3934*/ 	.word	index@(_ZN4vllm25paged_attention_v1_kernelIthLi96ELi16ELi128ELNS_18Fp8KVCacheDataTypeE1ELb1EEEvPT_PKS2_PKT0_S8_ifPKiSA_iPKfiiiSC_SC_iiiii)
        /*3938*/ 	.word	0x00000000


	//----- nvinfo : EIATTR_MIN_STACK_SIZE
	.align		4
.L_2489:
        /*393c*/ 	.byte	0x04, 0x12
        /*393e*/ 	.short	(.L_2491 - .L_2490)
	.align		4
.L_2490:
        /*3940*/ 	.word	index@(_ZN4vllm25paged_attention_v1_kernelIthLi80ELi16ELi128ELNS_18Fp8KVCacheDataTypeE1ELb1EEEvPT_PKS2_PKT0_S8_ifPKiSA_iPKfiiiSC_SC_iiiii)
        /*3944*/ 	.word	0x00000000


	//----- nvinfo : EIATTR_MIN_STACK_SIZE
	.align		4
.L_2491:
        /*3948*/ 	.byte	0x04, 0x12
        /*394a*/ 	.short	(.L_2493 - .L_2492)
	.align		4
.L_2492:
        /*394c*/ 	.word	index@(_ZN4vllm25paged_attention_v1_kernelIthLi64ELi16ELi128ELNS_18Fp8KVCacheDataTypeE1ELb1EEEvPT_PKS2_PKT0_S8_ifPKiSA_iPKfiiiSC_SC_iiiii)
        /*3950*/ 	.word	0x00000000


	//----- nvinfo : EIATTR_MIN_STACK_SIZE
	.align		4
.L_2493:
        /*3954*/ 	.byte	0x04, 0x12
        /*3956*/ 	.short	(.L_2495 - .L_2494)
	.align		4
.L_2494:
        /*3958*/ 	.word	index@(_ZN4vllm25paged_attention_v1_kernelIthLi32ELi16ELi128ELNS_18Fp8KVCacheDataTypeE1ELb1EEEvPT_PKS2_PKT0_S8_ifPKiSA_iPKfiiiSC_SC_iiiii)
        /*395c*/ 	.word	0x00000000


	//----- nvinfo : EIATTR_MIN_STACK_SIZE
	.align		4
.L_2495:
        /*3960*/ 	.byte	0x04, 0x12
        /*3962*/ 	.short	(.L_2497 - .L_2496)
	.align		4
.L_2496:
        /*3964*/ 	.word	index@(_ZN4vllm25paged_attention_v1_kernelIthLi256ELi8ELi128ELNS_18Fp8KVCacheDataTypeE1ELb0EEEvPT_PKS2_PKT0_S8_ifPKiSA_iPKfiiiSC_SC_iiiii)
        /*3968*/ 	.word	0x00000000


	//----- nvinfo : EIATTR_MIN_STACK_SIZE
	.align		4
.L_2497:
        /*396c*/ 	.byte	0x04, 0x12
        /*396e*/ 	.short	(.L_2499 - .L_2498)
	.align		4
.L_2498:
        /*3970*/ 	.word	index@(_ZN4vllm25paged_attention_v1_kernelIthLi192ELi8ELi128ELNS_18Fp8KVCacheDataTypeE1ELb0EEEvPT_PKS2_PKT0_S8_ifPKiSA_iPKfiiiSC_SC_iiiii)
        /*3974*/ 	.word	0x00000000


	//----- nvinfo : EIATTR_MIN_STACK_SIZE
	.align		4
.L_2499:
        /*3978*/ 	.byte	0x04, 0x12
        /*397a*/ 	.short	(.L_2501 - .L_2500)
	.align		4
.L_2500:
        /*397c*/ 	.word	index@(_ZN4vllm25paged_attention_v1_kernelIthLi128ELi8ELi128ELNS_18Fp8KVCacheDataTypeE1ELb0EEEvPT_PKS2_PKT0_S8_ifPKiSA_iPKfiiiSC_SC_iiiii)
        /*3980*/ 	.word	0x00000000


	//----- nvinfo : EIATTR_MIN_STACK_SIZE
	.align		4
.L_2501:
        /*3984*/ 	.byte	0x04, 0x12
        /*3986*/ 	.short	(.L_2503 - .L_2502)
	.align		4
.L_2502:
        /*3988*/ 	.word	index@(_ZN4vllm25paged_attention_v1_kernelIthLi120ELi8ELi128ELNS_18Fp8KVCacheDataTypeE1ELb0EEEvPT_PKS2_PKT0_S8_ifPKiSA_iPKfiiiSC_SC_iiiii)
        /*398c*/ 	.word	0x00000000


	//----- nvinfo : EIATTR_MIN_STACK_SIZE
	.align		4
.L_2503:
        /*3990*/ 	.byte	0x04, 0x12
        /*3992*/ 	.short	(.L_2505 - .L_2504)
	.align		4
.L_2504:
        /*3994*/ 	.word	index@(_ZN4vllm25paged_attention_v1_kernelIthLi112ELi8ELi128ELNS_18Fp8KVCacheDataTypeE1ELb0EEEvPT_PKS2_PKT0_S8_ifPKiSA_iPKfiiiSC_SC_iiiii)
        /*3998*/ 	.word	0x00000000


	//----- nvinfo : EIATTR_MIN_STACK_SIZE
	.align		4
.L_2505:
        /*399c*/ 	.byte	0x04, 0x12
        /*399e*/ 	.short	(.L_2507 - .L_2506)
	.align		4
.L_2506:
        /*39a0*/ 	.word	index@(_ZN4vllm25paged_attention_v1_kernelIthLi96ELi8ELi128ELNS_18Fp8KVCacheDataTypeE1ELb0EEEvPT_PKS2_PKT0_S8_ifPKiSA_iPKfiiiSC_SC_iiiii)
        /*39a4*/ 	.word	0x00000000


	//----- nvinfo : EIATTR_MIN_STACK_SIZE
	.align		4
.L_2507:
        /*39a8*/ 	.byte	0x04, 0x12
        /*39aa*/ 	.short	(.L_2509 - .L_2508)
	.align		4
.L_2508:
        /*39ac*/ 	.word	index@(_ZN4vllm25paged_attention_v1_kernelIthLi80ELi8ELi128ELNS_18Fp8KVCacheDataTypeE1ELb0EEEvPT_PKS2_PKT0_S8_ifPKiSA_iPKfiiiSC_SC_iiiii)
        /*39b0*/ 	.word	0x00000000


	//----- nvinfo : EIATTR_MIN_STACK_SIZE
	.align		4
.L_2509:
        /*39b4*/ 	.byte	0x04, 0x12
        /*39b6*/ 	.short	(.L_2511 - .L_2510)
	.align		4
.L_2510:
        /*39b8*/ 	.word	index@(_ZN4vllm25paged_attention_v1_kernelIthLi64ELi8ELi128ELNS_18Fp8KVCacheDataTypeE1ELb0EEEvPT_PKS2_PKT0_S8_ifPKiSA_iPKfiiiSC_SC_iiiii)
        /*39bc*/ 	.word	0x00000000


	//----- nvinfo : EIATTR_MIN_STACK_SIZE
	.align		4
.L_2511:
        /*39c0*/ 	.byte	0x04, 0x12
        /*39c2*/ 	.short	(.L_2513 - .L_2512)
	.align		4
.L_2512:
        /*39c4*/ 	.word	index@(_ZN4vllm25paged_attention_v1_kernelIthLi32ELi8ELi128ELNS_18Fp8KVCacheDataTypeE1ELb0EEEvPT_PKS2_PKT0_S8_ifPKiSA_iPKfiiiSC_SC_iiiii)
        /*39c8*/ 	.word	0x00000000


	//----- nvinfo : EIATTR_MIN_STACK_SIZE
	.align		4
.L_2513:
        /*39cc*/ 	.byte	0x04, 0x12
        /*39ce*/ 	.short	(.L_2515 - .L_2514)
	.align		4
.L_2514:
        /*39d0*/ 	.word	index@(_ZN4vllm25paged_attention_v1_kernelIthLi256ELi8ELi128ELNS_18Fp8KVCacheDataTypeE1ELb1EEEvPT_PKS2_PKT0_S8_ifPKiSA_iPKfiiiSC_SC_iiiii)
        /*39d4*/ 	.word	0x00000000


	//----- nvinfo : EIATTR_MIN_STACK_SIZE
	.align		4
.L_2515:
        /*39d8*/ 	.byte	0x04, 0x12
        /*39da*/ 	.short	(.L_2517 - .L_2516)
	.align		4
.L_2516:
        /*39dc*/ 	.word	index@(_ZN4vllm25paged_attention_v1_kernelIthLi192ELi8ELi128ELNS_18Fp8KVCacheDataTypeE1ELb1EEEvPT_PKS2_PKT0_S8_ifPKiSA_iPKfiiiSC_SC_iiiii)
        /*39e0*/ 	.word	0x00000000


	//----- nvinfo : EIATTR_MIN_STACK_SIZE
	.align		4
.L_2517:
        /*39e4*/ 	.byte	0x04, 0x12
        /*39e6*/ 	.short	(.L_2519 - .L_2518)
	.align		4
.L_2518:
        /*39e8*/ 	.word	index@(_ZN4vllm25paged_attention_v1_kernelIthLi128ELi8ELi128ELNS_18Fp8KVCacheDataTypeE1ELb1EEEvPT_PKS2_PKT0_S8_ifPKiSA_iPKfiiiSC_SC_iiiii)
        /*39ec*/ 	.word	0x00000000


	//----- nvinfo : EIATTR_MIN_STACK_SIZE
	.align		4
.L_2519:
        /*39f0*/ 	.byte	0x04, 0x12
        /*39f2*/ 	.short	(.L_2521 - .L_2520)
	.align		4
.L_2520:
        /*39f4*/ 	.word	index@(_ZN4vllm25paged_attention_v1_kernelIthLi120ELi8ELi128ELNS_18Fp8KVCacheDataTypeE1ELb1EEEvPT_PKS2_PKT0_S8_ifPKiSA_iPKfiiiSC_SC_iiiii)
        /*39f8*/ 	.word	0x00000000


	//----- nvinfo : EIATTR_MIN_STACK_SIZE
	.align		4
.L_2521:
        /*39fc*/ 	.byte	0x04, 0x12
        /*39fe*/ 	.short	(.L_2523 - .L_2522)
	.align		4
.L_2522:
        /*3a00*/ 	.word	index@(_ZN4vllm25paged_attention_v1_kernelIthLi112ELi8ELi128ELNS_18Fp8KVCacheDataTypeE1ELb1EEEvPT_PKS2_PKT0_S8_ifPKiSA_iPKfiiiSC_SC_iiiii)
        /*3a04*/ 	.word	0x00000000


	//----- nvinfo : EIATTR_MIN_STACK_SIZE
	.align		4
.L_2523:
        /*3a08*/ 	.byte	0x04, 0x12
        /*3a0a*/ 	.short	(.L_2525 - .L_2524)
	.align		4
.L_2524:
        /*3a0c*/ 	.word	index@(_ZN4vllm25paged_attention_v1_kernelIthLi96ELi8ELi128ELNS_18Fp8KVCacheDataTypeE1ELb1EEEvPT_PKS2_PKT0_S8_ifPKiSA_iPKfiiiSC_SC_iiiii)
        /*3a10*/ 	.word	0x00000000


	//----- nvinfo : EIATTR_MIN_STACK_SIZE
	.align		4
.L_2525:
        /*3a14*/ 	.byte	0x04, 0x12
        /*3a16*/ 	.short	(.L_2527 - .L_2526)
	.align		4
.L_2526:
        /*3a18*/ 	.word	index@(_ZN4vllm25paged_attention_v1_kernelIthLi80ELi8ELi128ELNS_18Fp8KVCacheDataTypeE1ELb1EEEvPT_PKS2_PKT0_S8_ifPKiSA_iPKfiiiSC_SC_iiiii)
        /*3a1c*/ 	.word	0x00000000


	//----- nvinfo : EIATTR_MIN_STACK_SIZE
	.align		4
.L_2527:
        /*3a20*/ 	.byte	0x04, 0x12
        /*3a22*/ 	.short	(.L_2529 - .L_2528)
	.align		4
.L_2528:
        /*3a24*/ 	.word	index@(_ZN4vllm25paged_attention_v1_kernelIthLi64ELi8ELi128ELNS_18Fp8KVCacheDataTypeE1ELb1EEEvPT_PKS2_PKT0_S8_ifPKiSA_iPKfiiiSC_SC_iiiii)
        /*3a28*/ 	.word	0x00000000


	//----- nvinfo : EIATTR_MIN_STACK_SIZE
	.align		4
.L_2529:
        /*3a2c*/ 	.byte	0x04, 0x12
        /*3a2e*/ 	.short	(.L_2531 - .L_2530)
	.align		4
.L_2530:
        /*3a30*/ 	.word	index@(_ZN4vllm25paged_attention_v1_kernelIthLi32ELi8ELi128ELNS_18Fp8KVCacheDataTypeE1ELb1EEEvPT_PKS2_PKT0_S8_ifPKiSA_iPKfiiiSC_SC_iiiii)
        /*3a34*/ 	.word	0x00000000


	//----- nvinfo : EIATTR_MIN_STACK_SIZE
	.align		4
.L_2531:
        /*3a38*/ 	.byte	0x04, 0x12
        /*3a3a*/ 	.short	(.L_2533 - .L_2532)
	.align		4
.L_2532:
        /*3a3c*/ 	.word	index@(_ZN4vllm25paged_attention_v1_kernelIfhLi256ELi32ELi128ELNS_18Fp8KVCacheDataTypeE1ELb0EEEvPT_PKS2_PKT0_S8_ifPKiSA_iPKfiiiSC_SC_iiiii)
        /*3a40*/ 	.word	0x00000000


	//----- nvinfo : EIATTR_MIN_STACK_SIZE
	.align		4
.L_2533:
        /*3a44*/ 	.byte	0x04, 0x12
        /*3a46*/ 	.short	(.L_2535 - .L_2534)
	.align		4
.L_2534:
        /*3a48*/ 	.word	index@(_ZN4vllm25paged_attention_v1_kernelIfhLi192ELi32ELi128ELNS_18Fp8KVCacheDataTypeE1ELb0EEEvPT_PKS2_PKT0_S8_ifPKiSA_iPKfiiiSC_SC_iiiii)
        /*3a4c*/ 	.word	0x00000000


	//----- nvinfo : EIATTR_MIN_STACK_SIZE
	.align		4
.L_2535:
        /*3a50*/ 	.byte	0x04, 0x12
        /*3a52*/ 	.short	(.L_2537 - .L_2536)
	.align		4
.L_2536:
        /*3a54*/ 	.word	index@(_ZN4vllm25paged_attention_v1_kernelIfhLi128ELi32ELi128ELNS_18Fp8KVCacheDataTypeE1ELb0EEEvPT_PKS2_PKT0_S8_ifPKiSA_iPKfiiiSC_SC_iiiii)
        /*3a58*/ 	.word	0x00000000


	//----- nvinfo : EIATTR_MIN_STACK_SIZE
	.align		4
.L_2537:
        /*3a5c*/ 	.byte	0x04, 0x12
        /*3a5e*/ 	.short	(.L_2539 - .L_2538)
	.align		4
.L_2538:
        /*3a60*/ 	.word	index@(_ZN4vllm25paged_attention_v1_kernelIfhLi120ELi32ELi128ELNS_18Fp8KVCacheDataTypeE1ELb0EEEvPT_PKS2_PKT0_S8_ifPKiSA_iPKfiiiSC_SC_iiiii)
        /*3a64*/ 	.word	0x00000000


	//----- nvinfo : EIATTR_MIN_STACK_SIZE
	.align		4
.L_2539:
        /*3a68*/ 	.byte	0x04, 0x12
        /*3a6a*/ 	.short	(.L_2541 - .L_2540)
	.align		4
.L_2540:
        /*3a6c*/ 	.word	index@(_ZN4vllm25paged_attention_v1_kernelIfhLi112ELi32ELi128ELNS_18Fp8KVCacheDataTypeE1ELb0EEEvPT_PKS2_PKT0_S8_ifPKiSA_iPKfiiiSC_SC_iiiii)
        /*3a70*/ 	.word	0x00000000


	//----- nvinfo : EIATTR_MIN_STACK_SIZE
	.align		4
.L_2541:
        /*3a74*/ 	.byte	0x04, 0x12
        /*3a76*/ 	.short	(.L_2543 - .L_2542)
	.align		4
.L_2542:
        /*3a78*/ 	.word	index@(_ZN4vllm25paged_attention_v1_kernelIfhLi96ELi32ELi128ELNS_18Fp8KVCacheDataTypeE1ELb0EEEvPT_PKS2_PKT0_S8_ifPKiSA_iPKfiiiSC_SC_iiiii)
        /*3a7c*/ 	.word	0x00000000


	//----- nvinfo : EIATTR_MIN_STACK_SIZE
	.align		4
.L_2543:
        /*3a80*/ 	.byte	0x04, 0x12
        /*3a82*/ 	.short	(.L_2545 - .L_2544)
	.align		4
.L_2544:
        /*3a84*/ 	.word	index@(_ZN4vllm25paged_attention_v1_kernelIfhLi80ELi32ELi128ELNS_18Fp8KVCacheDataTypeE1ELb0EEEvPT_PKS2_PKT0_S8_ifPKiSA_iPKfiiiSC_SC_iiiii)
        /*3a88*/ 	.word	0x00000000


	//----- nvinfo : EIATTR_MIN_STACK_SIZE
	.align		4
.L_2545:
        /*3a8c*/ 	.byte	0x04, 0x12
        /*3a8e*/ 	.short	(.L_2547 - .L_2546)
	.align		4
.L_2546:
        /*3a90*/ 	.word	index@(_ZN4vllm25paged_attention_v1_kernelIfhLi64ELi32ELi128ELNS_18Fp8KVCacheDataTypeE1ELb0EEEvPT_PKS2_PKT0_S8_ifPKiSA_iPKfiiiSC_SC_iiiii)
        /*3a94*/ 	.word	0x00000000


	//----- nvinfo : EIATTR_MIN_STACK_SIZE
	.align		4
.L_2547:
        /*3a98*/ 	.byte	0x04, 0x12
        /*3a9a*/ 	.short	(.L_2549 - .L_2548)
	.align		4
.L_2548:
        /*3a9c*/ 	.word	index@(_ZN4vllm25paged_attention_v1_kernelIfhLi32ELi32ELi128ELNS_18Fp8KVCacheDataTypeE1ELb0EEEvPT_PKS2_PKT0_S8_ifPKiSA_iPKfiiiSC_SC_iiiii)
        /*3aa0*/ 	.word	0x00000000


	//----- nvinfo : EIATTR_MIN_STACK_SIZE
	.align		4
.L_2549:
        /*3aa4*/ 	.byte	0x04, 0x12
        /*3aa6*/ 	.short	(.L_2551 - .L_2550)
	.align		4
.L_2550:
        /*3aa8*/ 	.word	index@(_ZN4vllm25paged_attention_v1_kernelIfhLi256ELi32ELi128ELNS_18Fp8KVCacheDataTypeE1ELb1EEEvPT_PKS2_PKT0_S8_ifPKiSA_iPKfiiiSC_SC_iiiii)
        /*3aac*/ 	.word	0x00000000


	//----- nvinfo : EIATTR_MIN_STACK_SIZE
	.align		4
.L_2551:
        /*3ab0*/ 	.byte	0x04, 0x12
        /*3ab2*/ 	.short	(.L_2553 - .L_2552)
	.align		4
.L_2552:
        /*3ab4*/ 	.word	index@(_ZN4vllm25paged_attention_v1_kernelIfhLi192ELi32ELi128ELNS_18Fp8KVCacheDataTypeE1ELb1EEEvPT_PKS2_PKT0_S8_ifPKiSA_iPKfiiiSC_SC_iiiii)
        /*3ab8*/ 	.word	0x00000000


	//----- nvinfo : EIATTR_MIN_STACK_SIZE
	.align		4
.L_2553:
        /*3abc*/ 	.byte	0x04, 0x12
        /*3abe*/ 	.short	(.L_2555 - .L_2554)
	.align		4
.L_2554:
        /*3ac0*/ 	.word	index@(_ZN4vllm25paged_attention_v1_kernelIfhLi128ELi32ELi128ELNS_18Fp8KVCacheDataTypeE1ELb1EEEvPT_PKS2_PKT0_S8_ifPKiSA_iPKfiiiSC_SC_iiiii)
        /*3ac4*/ 	.word	0x00000000


	//----- nvinfo : EIATTR_MIN_STACK_SIZE
	.align		4
.L_2555:
        /*3ac8*/ 	.byte	0x04, 0x12
        /*3aca*/ 	.short	(.L_2557 - .L_2556)
	.align		4
.L_2556:
        /*3acc*/ 	.word	index@(_ZN4vllm25paged_attention_v1_kernelIfhLi120ELi32ELi128ELNS_18Fp8KVCacheDataTypeE1ELb1EEEvPT_PKS2_PKT0_S8_ifPKiSA_iPKfiiiSC_SC_iiiii)
        /*3ad0*/ 	.word	0x00000000


	//----- nvinfo : EIATTR_MIN_STACK_SIZE
	.align		4
.L_2557:
        /*3ad4*/ 	.byte	0x04, 0x12
        /*3ad6*/ 	.short	(.L_2559 - .L_2558)
	.align		4
.L_2558:
        /*3ad8*/ 	.word	index@(_ZN4vllm25paged_attention_v1_kernelIfhLi112ELi32ELi128ELNS_18Fp8KVCacheDataTypeE1ELb1EEEvPT_PKS2_PKT0_S8_ifPKiSA_iPKfiiiSC_SC_iiiii)
        /*3adc*/ 	.word	0x00000000


	//----- nvinfo : EIATTR_MIN_STACK_SIZE
	.align		4
.L_2559:
        /*3ae0*/ 	.byte	0x04, 0x12
        /*3ae2*/ 	.short	(.L_2561 - .L_2560)
	.align		4
.L_2560:
        /*3ae4*/ 	.word	index@(_ZN4vllm25paged_attention_v1_kernelIfhLi96ELi32ELi128ELNS_18Fp8KVCacheDataTypeE1ELb1EEEvPT_PKS2_PKT0_S8_ifPKiSA_iPKfiiiSC_SC_iiiii)
        /*3ae8*/ 	.word	0x00000000


	//----- nvinfo : EIATTR_MIN_STACK_SIZE
	.align		4
.L_2561:
        /*3aec*/ 	.byte	0x04, 0x12
        /*3aee*/ 	.short	(.L_2563 - .L_2562)
	.align		4
.L_2562:
        /*3af0*/ 	.word	index@(_ZN4vllm25paged_attention_v1_kernelIfhLi80ELi32ELi128ELNS_18Fp8KVCacheDataTypeE1ELb1EEEvPT_PKS2_PKT0_S8_ifPKiSA_iPKfiiiSC_SC_iiiii)
        /*3af4*/ 	.word	0x00000000


	//----- nvinfo : EIATTR_MIN_STACK_SIZE
	.align		4
.L_2563:
        /*3af8*/ 	.byte	0x04, 0x12
        /*3afa*/ 	.short	(.L_2565 - .L_2564)
	.align		4
.L_2564:
        /*3afc*/ 	.word	index@(_ZN4vllm25paged_attention_v1_kernelIfhLi64ELi32ELi128ELNS_18Fp8KVCacheDataTypeE1ELb1EEEvPT_PKS2_PKT0_S8_ifPKiSA_iPKfiiiSC_SC_iiiii)
        /*3b00*/ 	.word	0x00000000


	//----- nvinfo : EIATTR_MIN_STACK_SIZE
	.align		4
.L_2565:
        /*3b04*/ 	.byte	0x04, 0x12
        /*3b06*/ 	.short	(.L_2567 - .L_2566)
	.align		4
.L_2566:
        /*3b08*/ 	.word	index@(_ZN4vllm25paged_attention_v1_kernelIfhLi32ELi32ELi128ELNS_18Fp8KVCacheDataTypeE1ELb1EEEvPT_PKS2_PKT0_S8_ifPKiSA_iPKfiiiSC_SC_iiiii)
        /*3b0c*/ 	.word	0x00000000


	//----- nvinfo : EIATTR_MIN_STACK_SIZE
	.align		4
.L_2567:
        /*3b10*/ 	.byte	0x04, 0x12
        /*3b12*/ 	.short	(.L_2569 - .L_2568)
	.align		4
.L_2568:
        /*3b14*/ 	.word	index@(_ZN4vllm25paged_attention_v1_kernelIfhLi256ELi16ELi128ELNS_18Fp8KVCacheDataTypeE1ELb0EEEvPT_PKS2_PKT0_S8_ifPKiSA_iPKfiiiSC_SC_iiiii)
        /*3b18*/ 	.word	0x00000000


	//----- nvinfo : EIATTR_MIN_STACK_SIZE
	.align		4
.L_2569:
        /*3b1c*/ 	.byte	0x04, 0x12
        /*3b1e*/ 	.short	(.L_2571 - .L_2570)
	.align		4
.L_2570:
        /*3b20*/ 	.word	index@(_ZN4vllm25paged_attention_v1_kernelIfhLi192ELi16ELi128ELNS_18Fp8KVCacheDataTypeE1ELb0EEEvPT_PKS2_PKT0_S8_ifPKiSA_iPKfiiiSC_SC_iiiii)
        /*3b24*/ 	.word	0x00000000


	//----- nvinfo : EIATTR_MIN_STACK_SIZE
	.align		4
.L_2571:
        /*3b28*/ 	.byte	0x04, 0x12
        /*3b2a*/ 	.short	(.L_2573 - .L_2572)
	.align		4
.L_2572:
        /*3b2c*/ 	.word	index@(_ZN4vllm25paged_attention_v1_kernelIfhLi128ELi16ELi128ELNS_18Fp8KVCacheDataTypeE1ELb0EEEvPT_PKS2_PKT0_S8_ifPKiSA_iPKfiiiSC_SC_iiiii)
        /*3b30*/ 	.word	0x00000000


	//----- nvinfo : EIATTR_MIN_STACK_SIZE
	.align		4
.L_2573:
        /*3b34*/ 	.byte	0x04, 0x12
        /*3b36*/ 	.short	(.L_2575 - .L_2574)
	.align		4
.L_2574:
        /*3b38*/ 	.word	index@(_ZN4vllm25paged_attention_v1_kernelIfhLi120ELi16ELi128ELNS_18Fp8KVCacheDataTypeE1ELb0EEEvPT_PKS2_PKT0_S8_ifPKiSA_iPKfiiiSC_SC_iiiii)
        /*3b3c*/ 	.word	0x00000000


	//----- nvinfo : EIATTR_MIN_STACK_SIZE
	.align		4
.L_2575:
        /*3b40*/ 	.byte	0x04, 0x12
        /*3b42*/ 	.short	(.L_2577 - .L_2576)
	.align		4
.L_2576:
        /*3b44*/ 	.word	index@(_ZN4vllm25paged_attention_v1_kernelIfhLi112ELi16ELi128ELNS_18Fp8KVCacheDataTypeE1ELb0EEEvPT_PKS2_PKT0_S8_ifPKiSA_iPKfiiiSC_SC_iiiii)
        /*3b48*/ 	.word	0x00000000


	//----- nvinfo : EIATTR_MIN_STACK_SIZE
	.align		4
.L_2577:
        /*3b4c*/ 	.byte	0x04, 0x12
        /*3b4e*/ 	.short	(.L_2579 - .L_2578)
	.align		4
.L_2578:
        /*3b50*/ 	.word	index@(_ZN4vllm25paged_attention_v1_kernelIfhLi96ELi16ELi128ELNS_18Fp8KVCacheDataTypeE1ELb0EEEvPT_PKS2_PKT0_S8_ifPKiSA_iPKfiiiSC_SC_iiiii)
        /*3b54*/ 	.word	0x00000000


	//----- nvinfo : EIATTR_MIN_STACK_SIZE
	.align		4
.L_2579:
        /*3b58*/ 	.byte	0x04, 0x12
        /*3b5a*/ 	.short	(.L_2581 - .L_2580)
	.align		4
.L_2580:
        /*3b5c*/ 	.word	index@(_ZN4vllm25paged_attention_v1_kernelIfhLi80ELi16ELi128ELNS_18Fp8KVCacheDataTypeE1ELb0EEEvPT_PKS2_PKT0_S8_ifPKiSA_iPKfiiiSC_SC_iiiii)
        /*3b60*/ 	.word	0x00000000


	//----- nvinfo : EIATTR_MIN_STACK_SIZE
	.align		4
.L_2581:
        /*3b64*/ 	.byte	0x04, 0x12
        /*3b66*/ 	.short	(.L_2583 - .L_2582)
	.align		4
.L_2582:
        /*3b68*/ 	.word	index@(_ZN4vllm25paged_attention_v1_kernelIfhLi64ELi16ELi128ELNS_18Fp8KVCacheDataTypeE1ELb0EEEvPT_PKS2_PKT0_S8_ifPKiSA_iPKfiiiSC_SC_iiiii)
        /*3b6c*/ 	.word	0x00000000


	//----- nvinfo : EIATTR_MIN_STACK_SIZE
	.align		4
.L_2583:
        /*3b70*/ 	.byte	0x04, 0x12
        /*3b72*/ 	.short	(.L_2585 - .L_2584)
	.align		4
.L_2584:
        /*3b74*/ 	.word	index@(_ZN4vllm25paged_attention_v1_kernelIfhLi32ELi16ELi128ELNS_18Fp8KVCacheDataTypeE1ELb0EEEvPT_PKS2_PKT0_S8_ifPKiSA_iPKfiiiSC_SC_iiiii)
        /*3b78*/ 	.word	0x00000000


	//----- nvinfo : EIATTR_MIN_STACK_SIZE
	.align		4
.L_2585:
        /*3b7c*/ 	.byte	0x04, 0x12
        /*3b7e*/ 	.short	(.L_2587 - .L_2586)
	.align		4
.L_2586:
        /*3b80*/ 	.word	index@(_ZN4vllm25paged_attention_v1_kernelIfhLi256ELi16ELi128ELNS_18Fp8KVCacheDataTypeE1ELb1EEEvPT_PKS2_PKT0_S8_ifPKiSA_iPKfiiiSC_SC_iiiii)
        /*3b84*/ 	.word	0x00000000


	//----- nvinfo : EIATTR_MIN_STACK_SIZE
	.align		4
.L_2587:
        /*3b88*/ 	.byte	0x04, 0x12
        /*3b8a*/ 	.short	(.L_2589 - .L_2588)
	.align		4
.L_2588:
        /*3b8c*/ 	.word	index@(_ZN4vllm25paged_attention_v1_kernelIfhLi192ELi16ELi128ELNS_18Fp8KVCacheDataTypeE1ELb1EEEvPT_PKS2_PKT0_S8_ifPKiSA_iPKfiiiSC_SC_iiiii)
        /*3b90*/ 	.word	0x00000000


	//----- nvinfo : EIATTR_MIN_STACK_SIZE
	.align		4
.L_2589:
        /*3b94*/ 	.byte	0x04, 0x12
        /*3b96*/ 	.short	(.L_2591 - .L_2590)
	.align		4
.L_2590:
        /*3b98*/ 	.word	index@(_ZN4vllm25paged_attention_v1_kernelIfhLi128ELi16ELi128ELNS_18Fp8KVCacheDataTypeE1ELb1EEEvPT_PKS2_PKT0_S8_ifPKiSA_iPKfiiiSC_SC_iiiii)
        /*3b9c*/ 	.word	0x00000000


	//----- nvinfo : EIATTR_MIN_STACK_SIZE
	.align		4
.L_2591:
        /*3ba0*/ 	.byte	0x04, 0x12
        /*3ba2*/ 	.short	(.L_2593 - .L_2592)
	.align		4
.L_2592:
        /*3ba4*/ 	.word	index@(_ZN4vllm25paged_attention_v1_kernelIfhLi120ELi16ELi128ELNS_18Fp8KVCacheDataTypeE1ELb1EEEvPT_PKS2_PKT0_S8_ifPKiSA_iPKfiiiSC_SC_iiiii)
        /*3ba8*/ 	.word	0x00000000


	//----- nvinfo : EIATTR_MIN_STACK_SIZE
	.align		4
.L_2593:
        /*3bac*/ 	.byte	0x04, 0x12
        /*3bae*/ 	.short	(.L_2595 - .L_2594)
	.align		4
.L_2594:
        /*3bb0*/ 	.word	index@(_ZN4vllm25paged_attention_v1_kernelIfhLi112ELi16ELi128ELNS_18Fp8KVCacheDataTypeE1ELb1EEEvPT_PKS2_PKT0_S8_ifPKiSA_iPKfiiiSC_SC_iiiii)
        /*3bb4*/ 	.word	0x00000000


	//----- nvinfo : EIATTR_MIN_STACK_SIZE
	.align		4
.L_2595:
        /*3bb8*/ 	.byte	0x04, 0x12
        /*3bba*/ 	.short	(.L_2597 - .L_2596)
	.align		4
.L_2596:
        /*3bbc*/ 	.word	index@(_ZN4vllm25paged_attention_v1_kernelIfhLi96ELi16ELi128ELNS_18Fp8KVCacheDataTypeE1ELb1EEEvPT_PKS2_PKT0_S8_ifPKiSA_iPKfiiiSC_SC_iiiii)
        /*3bc0*/ 	.word	0x00000000


	//----- nvinfo : EIATTR_MIN_STACK_SIZE
	.align		4
.L_2597:
        /*3bc4*/ 	.byte	0x04, 0x12
        /*3bc6*/ 	.short	(.L_2599 - .L_2598)
	.align		4
.L_2598:
        /*3bc8*/ 	.word	index@(_ZN4vllm25paged_attention_v1_kernelIfhLi80ELi16ELi128ELNS_18Fp8KVCacheDataTypeE1ELb1EEEvPT_PKS2_PKT0_S8_ifPKiSA_iPKfiiiSC_SC_iiiii)
        /*3bcc*/ 	.word	0x00000000


	//----- nvinfo : EIATTR_MIN_STACK_SIZE
	.align		4
.L_2599:
        /*3bd0*/ 	.byte	0x04, 0x12
        /*3bd2*/ 	.short	(.L_2601 - .L_2600)
	.align		4
.L_2600:
        /*3bd4*/ 	.word	index@(_ZN4vllm25paged_attention_v1_kernelIfhLi64ELi16ELi128ELNS_18Fp8KVCacheDataTypeE1ELb1EEEvPT_PKS2_PKT0_S8_ifPKiSA_iPKfiiiSC_SC_iiiii)
        /*3bd8*/ 	.word	0x00000000


	//----- nvinfo : EIATTR_MIN_STACK_SIZE
	.align		4
.L_2601:
        /*3bdc*/ 	.byte	0x04, 0x12
        /*3bde*/ 	.short	(.L_2603 - .L_2602)
	.align		4
.L_2602:
        /*3be0*/ 	.word	index@(_ZN4vllm25paged_attention_v1_kernelIfhLi32ELi16ELi128ELNS_18Fp8KVCacheDataTypeE1ELb1EEEvPT_PKS2_PKT0_S8_ifPKiSA_iPKfiiiSC_SC_iiiii)
        /*3be4*/ 	.word	0x00000000


	//----- nvinfo : EIATTR_MIN_STACK_SIZE
	.align		4
.L_2603:
        /*3be8*/ 	.byte	0x04, 0x12
        /*3bea*/ 	.short	(.L_2605 - .L_2604)
	.align		4
.L_2604:
        /*3bec*/ 	.word	index@(_ZN4vllm25paged_attention_v1_kernelIfhLi256ELi8ELi128ELNS_18Fp8KVCacheDataTypeE1ELb0EEEvPT_PKS2_PKT0_S8_ifPKiSA_iPKfiiiSC_SC_iiiii)
        /*3bf0*/ 	.word	0x00000000


	//----- nvinfo : EIATTR_MIN_STACK_SIZE
	.align		4
.L_2605:
        /*3bf4*/ 	.byte	0x04, 0x12
        /*3bf6*/ 	.short	(.L_2607 - .L_2606)
	.align		4
.L_2606:
        /*3bf8*/ 	.word	index@(_ZN4vllm25paged_attention_v1_kernelIfhLi192ELi8ELi128ELNS_18Fp8KVCacheDataTypeE1ELb0EEEvPT_PKS2_PKT0_S8_ifPKiSA_iPKfiiiSC_SC_iiiii)
        /*3bfc*/ 	.word	0x00000000


	//----- nvinfo : EIATTR_MIN_STACK_SIZE
	.align		4
.L_2607:
        /*3c00*/ 	.byte	0x04, 0x12
        /*3c02*/ 	.short	(.L_2609 - .L_2608)
	.align		4
.L_2608:
        /*3c04*/ 	.word	index@(_ZN4vllm25paged_attention_v1_kernelIfhLi128ELi8ELi128ELNS_18Fp8KVCacheDataTypeE1ELb0EEEvPT_PKS2_PKT0_S8_ifPKiSA_iPKfiiiSC_SC_iiiii)
        /*3c08*/ 	.word	0x00000000


	//----- nvinfo : EIATTR_MIN_STACK_SIZE
	.align		4
.L_2609:
        /*3c0c*/ 	.byte	0x04, 0x12
        /*3c0e*/ 	.short	(.L_2611 - .L_2610)
	.align		4
.L_2610:
        /*3c10*/ 	.word	index@(_ZN4vllm25paged_attention_v1_kernelIfhLi120ELi8ELi128ELNS_18Fp8KVCacheDataTypeE1ELb0EEEvPT_PKS2_PKT0_S8_ifPKiSA_iPKfiiiSC_SC_iiiii)
        /*3c14*/ 	.word	0x00000000


	//----- nvinfo : EIATTR_MIN_STACK_SIZE
	.align		4
.L_2611:
        /*3c18*/ 	.byte	0x04, 0x12
        /*3c1a*/ 	.short	(.L_2613 - .L_2612)
	.align		4
.L_2612:
        /*3c1c*/ 	.word	index@(_ZN4vllm25paged_attention_v1_kernelIfhLi112ELi8ELi128ELNS_18Fp8KVCacheDataTypeE1ELb0EEEvPT_PKS2_PKT0_S8_ifPKiSA_iPKfiiiSC_SC_iiiii)
        /*3c20*/ 	.word	0x00000000


	//----- nvinfo : EIATTR_MIN_STACK_SIZE
	.align		4
.L_2613:
        /*3c24*/ 	.byte	0x04, 0x12
        /*3c26*/ 	.short	(.L_2615 - .L_2614)
	.align		4
.L_2614:
        /*3c28*/ 	.word	index@(_ZN4vllm25paged_attention_v1_kernelIfhLi96ELi8ELi128ELNS_18Fp8KVCacheDataTypeE1ELb0EEEvPT_PKS2_PKT0_S8_ifPKiSA_iPKfiiiSC_SC_iiiii)
        /*3c2c*/ 	.word	0x00000000


	//----- nvinfo : EIATTR_MIN_STACK_SIZE
	.align		4
.L_2615:
        /*3c30*/ 	.byte	0x04, 0x12
        /*3c32*/ 	.short	(.L_2617 - .L_2616)
	.align		4
.L_2616:
        /*3c34*/ 	.word	index@(_ZN4vllm25paged_attention_v1_kernelIfhLi80ELi8ELi128ELNS_18Fp8KVCacheDataTypeE1ELb0EEEvPT_PKS2_PKT0_S8_ifPKiSA_iPKfiiiSC_SC_iiiii)
        /*3c38*/ 	.word	0x00000000


	//----- nvinfo : EIATTR_MIN_STACK_SIZE
	.align		4
.L_2617:
        /*3c3c*/ 	.byte	0x04, 0x12
        /*3c3e*/ 	.short	(.L_2619 - .L_2618)
	.align		4
.L_2618:
        /*3c40*/ 	.word	index@(_ZN4vllm25paged_attention_v1_kernelIfhLi64ELi8ELi128ELNS_18Fp8KVCacheDataTypeE1ELb0EEEvPT_PKS2_PKT0_S8_ifPKiSA_iPKfiiiSC_SC_iiiii)
        /*3c44*/ 	.word	0x00000000


	//----- nvinfo : EIATTR_MIN_STACK_SIZE
	.align		4
.L_2619:
        /*3c48*/ 	.byte	0x04, 0x12
        /*3c4a*/ 	.short	(.L_2621 - .L_2620)
	.align		4
.L_2620:
        /*3c4c*/ 	.word	index@(_ZN4vllm25paged_attention_v1_kernelIfhLi32ELi8ELi128ELNS_18Fp8KVCacheDataTypeE1ELb0EEEvPT_PKS2_PKT0_S8_ifPKiSA_iPKfiiiSC_SC_iiiii)
        /*3c50*/ 	.word	0x00000000


	//----- nvinfo : EIATTR_MIN_STACK_SIZE
	.align		4
.L_2621:
        /*3c54*/ 	.byte	0x04, 0x12
        /*3c56*/ 	.short	(.L_2623 - .L_2622)
	.align		4
.L_2622:
        /*3c58*/ 	.word	index@(_ZN4vllm25paged_attention_v1_kernelIfhLi256ELi8ELi128ELNS_18Fp8KVCacheDataTypeE1ELb1EEEvPT_PKS2_PKT0_S8_ifPKiSA_iPKfiiiSC_SC_iiiii)
        /*3c5c*/ 	.word	0x00000000


	//----- nvinfo : EIATTR_MIN_STACK_SIZE
	.align		4
.L_2623:
        /*3c60*/ 	.byte	0x04, 0x12
        /*3c62*/ 	.short	(.L_2625 - .L_2624)
	.align		4
.L_2624:
        /*3c64*/ 	.word	index@(_ZN4vllm25paged_attention_v1_kernelIfhLi192ELi8ELi128ELNS_18Fp8KVCacheDataTypeE1ELb1EEEvPT_PKS2_PKT0_S8_ifPKiSA_iPKfiiiSC_SC_iiiii)
        /*3c68*/ 	.word	0x00000000


	//----- nvinfo : EIATTR_MIN_STACK_SIZE
	.align		4
.L_2625:
        /*3c6c*/ 	.byte	0x04, 0x12
        /*3c6e*/ 	.short	(.L_2627 - .L_2626)
	.align		4
.L_2626:
        /*3c70*/ 	.word	index@(_ZN4vllm25paged_attention_v1_kernelIfhLi128ELi8ELi128ELNS_18Fp8KVCacheDataTypeE1ELb1EEEvPT_PKS2_PKT0_S8_ifPKiSA_iPKfiiiSC_SC_iiiii)
        /*3c74*/ 	.word	0x00000000


	//----- nvinfo : EIATTR_MIN_STACK_SIZE
	.align		4
.L_2627:
        /*3c78*/ 	.byte	0x04, 0x12
        /*3c7a*/ 	.short	(.L_2629 - .L_2628)
	.align		4
.L_2628:
        /*3c7c*/ 	.word	index@(_ZN4vllm25paged_attention_v1_kernelIfhLi120ELi8ELi128ELNS_18Fp8KVCacheDataTypeE1ELb1EEEvPT_PKS2_PKT0_S8_ifPKiSA_iPKfiiiSC_SC_iiiii)
        /*3c80*/ 	.word	0x00000000


	//----- nvinfo : EIATTR_MIN_STACK_SIZE
	.align		4
.L_2629:
        /*3c84*/ 	.byte	0x04, 0x12
        /*3c86*/ 	.short	(.L_2631 - .L_2630)
	.align		4
.L_2630:
        /*3c88*/ 	.word	index@(_ZN4vllm25paged_attention_v1_kernelIfhLi112ELi8ELi128ELNS_18Fp8KVCacheDataTypeE1ELb1EEEvPT_PKS2_PKT0_S8_ifPKiSA_iPKfiiiSC_SC_iiiii)
        /*3c8c*/ 	.word	0x00000000


	//----- nvinfo : EIATTR_MIN_STACK_SIZE
	.align		4
.L_2631:
        /*3c90*/ 	.byte	0x04, 0x12
        /*3c92*/ 	.short	(.L_2633 - .L_2632)
	.align		4
.L_2632:
        /*3c94*/ 	.word	index@(_ZN4vllm25paged_attention_v1_kernelIfhLi96ELi8ELi128ELNS_18Fp8KVCacheDataTypeE1ELb1EEEvPT_PKS2_PKT0_S8_ifPKiSA_iPKfiiiSC_SC_iiiii)
        /*3c98*/ 	.word	0x00000000


	//----- nvinfo : EIATTR_MIN_STACK_SIZE
	.align		4
.L_2633:
        /*3c9c*/ 	.byte	0x04, 0x12
        /*3c9e*/ 	.short	(.L_2635 - .L_2634)
	.align		4
.L_2634:
        /*3ca0*/ 	.word	index@(_ZN4vllm25paged_attention_v1_kernelIfhLi80ELi8ELi128ELNS_18Fp8KVCacheDataTypeE1ELb1EEEvPT_PKS2_PKT0_S8_ifPKiSA_iPKfiiiSC_SC_iiiii)
        /*3ca4*/ 	.word	0x00000000


	//----- nvinfo : EIATTR_MIN_STACK_SIZE
	.align		4
.L_2635:
        /*3ca8*/ 	.byte	0x04, 0x12
        /*3caa*/ 	.short	(.L_2637 - .L_2636)
	.align		4
.L_2636:
        /*3cac*/ 	.word	index@(_ZN4vllm25paged_attention_v1_kernelIfhLi64ELi8ELi128ELNS_18Fp8KVCacheDataTypeE1ELb1EEEvPT_PKS2_PKT0_S8_ifPKiSA_iPKfiiiSC_SC_iiiii)
        /*3cb0*/ 	.word	0x00000000


	//----- nvinfo : EIATTR_MIN_STACK_SIZE
	.align		4
.L_2637:
        /*3cb4*/ 	.byte	0x04, 0x12
        /*3cb6*/ 	.short	(.L_2639 - .L_2638)
	.align		4
.L_2638:
        /*3cb8*/ 	.word	index@(_ZN4vllm25paged_attention_v1_kernelIfhLi32ELi8ELi128ELNS_18Fp8KVCacheDataTypeE1ELb1EEEvPT_PKS2_PKT0_S8_ifPKiSA_iPKfiiiSC_SC_iiiii)
        /*3cbc*/ 	.word	0x00000000


	//----- nvinfo : EIATTR_MIN_STACK_SIZE
	.align		4
.L_2639:
        /*3cc0*/ 	.byte	0x04, 0x12
        /*3cc2*/ 	.short	(.L_2641 - .L_2640)
	.align		4
.L_2640:
        /*3cc4*/ 	.word	index@(_ZN4vllm25paged_attention_v1_kernelI13__nv_bfloat16S1_Li256ELi32ELi128ELNS_18Fp8KVCacheDataTypeE0ELb0EEEvPT_PKS3_PKT0_S9_ifPKiSB_iPKfiiiSD_SD_iiiii)
        /*3cc8*/ 	.word	0x00000088


	//----- nvinfo : EIATTR_MIN_STACK_SIZE
	.align		4
.L_2641:
        /*3ccc*/ 	.byte	0x04, 0x12
        /*3cce*/ 	.short	(.L_2643 - .L_2642)
	.align		4
.L_2642:
        /*3cd0*/ 	.word	index@(_ZN4vllm25paged_attention_v1_kernelI13__nv_bfloat16S1_Li192ELi32ELi128ELNS_18Fp8KVCacheDataTypeE0ELb0EEEvPT_PKS3_PKT0_S9_ifPKiSB_iPKfiiiSD_SD_iiiii)
        /*3cd4*/ 	.word	0x00000000


	//----- nvinfo : EIATTR_MIN_STACK_SIZE
	.align		4
.L_2643:
        /*3cd8*/ 	.byte	0x04, 0x12
        /*3cda*/ 	.short	(.L_2645 - .L_2644)
	.align		4
.L_2644:
        /*3cdc*/ 	.word	index@(_ZN4vllm25paged_attention_v1_kernelI13__nv_bfloat16S1_Li128ELi32ELi128ELNS_18Fp8KVCacheDataTypeE0ELb0EEEvPT_PKS3_PKT0_S9_ifPKiSB_iPKfiiiSD_SD_iiiii)
        /*3ce0*/ 	.word	0x00000000


	//----- nvinfo : EIATTR_MIN_STACK_SIZE
	.align		4
.L_2645:
        /*3ce4*/ 	.byte	0x04, 0x12
        /*3ce6*/ 	.short	(.L_2647 - .L_2646)
	.align		4
.L_2646:
        /*3ce8*/ 	.word	index@(_ZN4vllm25paged_attention_v1_kernelI13__nv_bfloat16S1_Li120ELi32ELi128ELNS_18Fp8KVCacheDataTypeE0ELb0EEEvPT_PKS3_PKT0_S9_ifPKiSB_iPKfiiiSD_SD_iiiii)
        /*3cec*/ 	.word	0x00000000


	//----- nvinfo : EIATTR_MIN_STACK_SIZE
	.align		4
.L_2647:
        /*3cf0*/ 	.byte	0x04, 0x12
        /*3cf2*/ 	.short	(.L_2649 - .L_2648)
	.align		4
.L_2648:
        /*3cf4*/ 	.word	index@(_ZN4vllm25paged_attention_v1_kernelI13__nv_bfloat16S1_Li112ELi32ELi128ELNS_18Fp8KVCacheDataTypeE0ELb0EEEvPT_PKS3_PKT0_S9_ifPKiSB_iPKfiiiSD_SD_iiiii)
        /*3cf8*/ 	.word	0x00000000


	//----- nvinfo : EIATTR_MIN_STACK_SIZE
	.align		4
.L_2649:
        /*3cfc*/ 	.byte	0x04, 0x12
        /*3cfe*/ 	.short	(.L_2651 - .L_2650)
	.align		4
.L_2650:
        /*3d00*/ 	.word	index@(_ZN4vllm25paged_attention_v1_kernelI13__nv_bfloat16S1_Li96ELi32ELi128ELNS_18Fp8KVCacheDataTypeE0ELb0EEEvPT_PKS3_PKT0_S9_ifPKiSB_iPKfiiiSD_SD_iiiii)
        /*3d04*/ 	.word	0x00000000


	//----- nvinfo : EIATTR_MIN_STACK_SIZE
	.align		4
.L_2651:
        /*3d08*/ 	.byte	0x04, 0x12
        /*3d0a*/ 	.short	(.L_2653 - .L_2652)
	.align		4
.L_2652:
        /*3d0c*/ 	.word	index@(_ZN4vllm25paged_attention_v1_kernelI13__nv_bfloat16S1_Li80ELi32ELi128ELNS_18Fp8KVCacheDataTypeE0ELb0EEEvPT_PKS3_PKT0_S9_ifPKiSB_iPKfiiiSD_SD_iiiii)
        /*3d10*/ 	.word	0x00000000


	//----- nvinfo : EIATTR_MIN_STACK_SIZE
	.align		4
.L_2653:
        /*3d14*/ 	.byte	0x04, 0x12
        /*3d16*/ 	.short	(.L_2655 - .L_2654)
	.align		4
.L_2654:
        /*3d18*/ 	.word	index@(_ZN4vllm25paged_attention_v1_kernelI13__nv_bfloat16S1_Li64ELi32ELi128ELNS_18Fp8KVCacheDataTypeE0ELb0EEEvPT_PKS3_PKT0_S9_ifPKiSB_iPKfiiiSD_SD_iiiii)
        /*3d1c*/ 	.word	0x00000000


	//----- nvinfo : EIATTR_MIN_STACK_SIZE
	.align		4
.L_2655:
        /*3d20*/ 	.byte	0x04, 0x12
        /*3d22*/ 	.short	(.L_2657 - .L_2656)
	.align		4
.L_2656:
        /*3d24*/ 	.word	index@(_ZN4vllm25paged_attention_v1_kernelI13__nv_bfloat16S1_Li32ELi32ELi128ELNS_18Fp8KVCacheDataTypeE0ELb0EEEvPT_PKS3_PKT0_S9_ifPKiSB_iPKfiiiSD_SD_iiiii)
        /*3d28*/ 	.word	0x00000000


	//----- nvinfo : EIATTR_MIN_STACK_SIZE
	.align		4
.L_2657:
        /*3d2c*/ 	.byte	0x04, 0x12
        /*3d2e*/ 	.short	(.L_2659 - .L_2658)
	.align		4
.L_2658:
        /*3d30*/ 	.word	index@(_ZN4vllm25paged_attention_v1_kernelI13__nv_bfloat16S1_Li256ELi32ELi128ELNS_18Fp8KVCacheDataTypeE0ELb1EEEvPT_PKS3_PKT0_S9_ifPKiSB_iPKfiiiSD_SD_iiiii)
        /*3d34*/ 	.word	0x00000000


	//----- nvinfo : EIATTR_MIN_STACK_SIZE
	.align		4
.L_2659:
        /*3d38*/ 	.byte	0x04, 0x12
        /*3d3a*/ 	.short	(.L_2661 - .L_2660)
	.align		4
.L_2660:
        /*3d3c*/ 	.word	index@(_ZN4vllm25paged_attention_v1_kernelI13__nv_bfloat16S1_Li192ELi32ELi128ELNS_18Fp8KVCacheDataTypeE0ELb1EEEvPT_PKS3_PKT0_S9_ifPKiSB_iPKfiiiSD_SD_iiiii)
        /*3d40*/ 	.word	0x00000000


	//----- nvinfo : EIATTR_MIN_STACK_SIZE
	.align		4
.L_2661:
        /*3d44*/ 	.byte	0x04, 0x12
        /*3d46*/ 	.short	(.L_2663 - .L_2662)
	.align		4
.L_2662:
        /*3d48*/ 	.word	index@(_ZN4vllm25paged_attention_v1_kernelI13__nv_bfloat16S1_Li128ELi32ELi128ELNS_18Fp8KVCacheDataTypeE0ELb1EEEvPT_PKS3_PKT0_S9_ifPKiSB_iPKfiiiSD_SD_iiiii)
        /*3d4c*/ 	.word	0x00000000


	//----- nvinfo : EIATTR_MIN_STACK_SIZE
	.align		4
.L_2663:
        /*3d50*/ 	.byte	0x04, 0x12
        /*3d52*/ 	.short	(.L_2665 - .L_2664)
	.align		4
.L_2664:
        /*3d54*/ 	.word	index@(_ZN4vllm25paged_attention_v1_kernelI13__nv_bfloat16S1_Li120ELi32ELi128ELNS_18Fp8KVCacheDataTypeE0ELb1EEEvPT_PKS3_PKT0_S9_ifPKiSB_iPKfiiiSD_SD_iiiii)
        /*3d58*/ 	.word	0x00000000


	//----- nvinfo : EIATTR_MIN_STACK_SIZE
	.align		4
.L_2665:
        /*3d5c*/ 	.byte	0x04, 0x12
        /*3d5e*/ 	.short	(.L_2667 - .L_2666)
	.align		4
.L_2666:
        /*3d60*/ 	.word	index@(_ZN4vllm25paged_attention_v1_kernelI13__nv_bfloat16S1_Li112ELi32ELi128ELNS_18Fp8KVCacheDataTypeE0ELb1EEEvPT_PKS3_PKT0_S9_ifPKiSB_iPKfiiiSD_SD_iiiii)
        /*3d64*/ 	.word	0x00000000


	//----- nvinfo : EIATTR_MIN_STACK_SIZE
	.align		4
.L_2667:
        /*3d68*/ 	.byte	0x04, 0x12
        /*3d6a*/ 	.short	(.L_2669 - .L_2668)
	.align		4
.L_2668:
        /*3d6c*/ 	.word	index@(_ZN4vllm25paged_attention_v1_kernelI13__nv_bfloat16S1_Li96ELi32ELi128ELNS_18Fp8KVCacheDataTypeE0ELb1EEEvPT_PKS3_PKT0_S9_ifPKiSB_iPKfiiiSD_SD_iiiii)
        /*3d70*/ 	.word	0x00000000


	//----- nvinfo : EIATTR_MIN_STACK_SIZE
	.align		4
.L_2669:
        /*3d74*/ 	.byte	0x04, 0x12
        /*3d76*/ 	.short	(.L_2671 - .L_2670)
	.align		4
.L_2670:
        /*3d78*/ 	.word	index@(_ZN4vllm25paged_attention_v1_kernelI13__nv_bfloat16S1_Li80ELi32ELi128ELNS_18Fp8KVCacheDataTypeE0ELb1EEEvPT_PKS3_PKT0_S9_ifPKiSB_iPKfiiiSD_SD_iiiii)
        /*3d7c*/ 	.word	0x00000000


	//----- nvinfo : EIATTR_MIN_STACK_SIZE
	.align		4
.L_2671:
        /*3d80*/ 	.byte	0x04, 0x12
        /*3d82*/ 	.short	(.L_2673 - .L_2672)
	.align		4
.L_2672:
        /*3d84*/ 	.word	index@(_ZN4vllm25paged_attention_v1_kernelI13__nv_bfloat16S1_Li64ELi32ELi128ELNS_18Fp8KVCacheDataTypeE0ELb1EEEvPT_PKS3_PKT0_S9_ifPKiSB_iPKfiiiSD_SD_iiiii)
        /*3d88*/ 	.word	0x00000000


	//----- nvinfo : EIATTR_MIN_STACK_SIZE
	.align		4
.L_2673:
        /*3d8c*/ 	.byte	0x04, 0x12
        /*3d8e*/ 	.short	(.L_2675 - .L_2674)
	.align		4
.L_2674:
        /*3d90*/ 	.word	index@(_ZN4vllm25paged_attention_v1_kernelI13__nv_bfloat16S1_Li32ELi32ELi128ELNS_18Fp8KVCacheDataTypeE0ELb1EEEvPT_PKS3_PKT0_S9_ifPKiSB_iPKfiiiSD_SD_iiiii)
        /*3d94*/ 	.word	0x00000000


	//----- nvinfo : EIATTR_MIN_STACK_SIZE
	.align		4
.L_2675:
        /*3d98*/ 	.byte	0x04, 0x12
        /*3d9a*/ 	.short	(.L_2677 - .L_2676)
	.align		4
.L_2676:
        /*3d9c*/ 	.word	index@(_ZN4vllm25paged_attention_v1_kernelI13__nv_bfloat16S1_Li256ELi16ELi128ELNS_18Fp8KVCacheDataTypeE0ELb0EEEvPT_PKS3_PKT0_S9_ifPKiSB_iPKfiiiSD_SD_iiiii)
        /*3da0*/ 	.word	0x00000000


	//----- nvinfo : EIATTR_MIN_STACK_SIZE
	.align		4
.L_2677:
        /*3da4*/ 	.byte	0x04, 0x12
        /*3da6*/ 	.short	(.L_2679 - .L_2678)
	.align		4
.L_2678:
        /*3da8*/ 	.word	index@(_ZN4vllm25paged_attention_v1_kernelI13__nv_bfloat16S1_Li192ELi16ELi128ELNS_18Fp8KVCacheDataTypeE0ELb0EEEvPT_PKS3_PKT0_S9_ifPKiSB_iPKfiiiSD_SD_iiiii)
        /*3dac*/ 	.word	0x00000000


	//----- nvinfo : EIATTR_MIN_STACK_SIZE
	.align		4
.L_2679:
        /*3db0*/ 	.byte	0x04, 0x12
        /*3db2*/ 	.short	(.L_2681 - .L_2680)
	.align		4
.L_2680:
        /*3db4*/ 	.word	index@(_ZN4vllm25paged_attention_v1_kernelI13__nv_bfloat16S1_Li128ELi16ELi128ELNS_18Fp8KVCacheDataTypeE0ELb0EEEvPT_PKS3_PKT0_S9_ifPKiSB_iPKfiiiSD_SD_iiiii)
        /*3db8*/ 	.word	0x00000000


	//----- nvinfo : EIATTR_MIN_STACK_SIZE
	.align		4
.L_2681:
        /*3dbc*/ 	.byte	0x04, 0x12
        /*3dbe*/ 	.short	(.L_2683 - .L_2682)
	.align		4
.L_2682:
        /*3dc0*/ 	.word	index@(_ZN4vllm25paged_attention_v1_kernelI13__nv_bfloat16S1_Li120ELi16ELi128ELNS_18Fp8KVCacheDataTypeE0ELb0EEEvPT_PKS3_PKT0_S9_ifPKiSB_iPKfiiiSD_SD_iiiii)
        /*3dc4*/ 	.word	0x00000000


	//----- nvinfo : EIATTR_MIN_STACK_SIZE
	.align		4
.L_2683:
        /*3dc8*/ 	.byte	0x04, 0x12
        /*3dca*/ 	.short	(.L_2685 - .L_2684)
	.align		4
.L_2684:
        /*3dcc*/ 	.word	index@(_ZN4vllm25paged_attention_v1_kernelI13__nv_bfloat16S1_Li112ELi16ELi128ELNS_18Fp8KVCacheDataTypeE0ELb0EEEvPT_PKS3_PKT0_S9_ifPKiSB_iPKfiiiSD_SD_iiiii)
        /*3dd0*/ 	.word	0x00000000


	//----- nvinfo : EIATTR_MIN_STACK_SIZE
	.align		4
.L_2685:
        /*3dd4*/ 	.byte	0x04, 0x12
        /*3dd6*/ 	.short	(.L_2687 - .L_2686)
	.align		4
.L_2686:
        /*3dd8*/ 	.word	index@(_ZN4vllm25paged_attention_v1_kernelI13__nv_bfloat16S1_Li96ELi16ELi128ELNS_18Fp8KVCacheDataTypeE0ELb0EEEvPT_PKS3_PKT0_S9_ifPKiSB_iPKfiiiSD_SD_iiiii)
        /*3ddc*/ 	.word	0x00000000


	//----- nvinfo : EIATTR_MIN_STACK_SIZE
	.align		4
.L_2687:
        /*3de0*/ 	.byte	0x04, 0x12
        /*3de2*/ 	.short	(.L_2689 - .L_2688)
	.align		4
.L_2688:
        /*3de4*/ 	.word	index@(_ZN4vllm25paged_attention_v1_kernelI13__nv_bfloat16S1_Li80ELi16ELi128ELNS_18Fp8KVCacheDataTypeE0ELb0EEEvPT_PKS3_PKT0_S9_ifPKiSB_iPKfiiiSD_SD_iiiii)
        /*3de8*/ 	.word	0x00000000


	//----- nvinfo : EIATTR_MIN_STACK_SIZE
	.align		4
.L_2689:
        /*3dec*/ 	.byte	0x04, 0x12
        /*3dee*/ 	.short	(.L_2691 - .L_2690)
	.align		4
.L_2690:
        /*3df0*/ 	.word	index@(_ZN4vllm25paged_attention_v1_kernelI13__nv_bfloat16S1_Li64ELi16ELi128ELNS_18Fp8KVCacheDataTypeE0ELb0EEEvPT_PKS3_PKT0_S9_ifPKiSB_iPKfiiiSD_SD_iiiii)
        /*3df4*/ 	.word	0x00000000


	//----- nvinfo : EIATTR_MIN_STACK_SIZE
	.align		4
.L_2691:
        /*3df8*/ 	.byte	0x04, 0x12
        /*3dfa*/ 	.short	(.L_2693 - .L_2692)
	.align		4
.L_2692:
        /*3dfc*/ 	.word	index@(_ZN4vllm25paged_attention_v1_kernelI13__nv_bfloat16S1_Li32ELi16ELi128ELNS_18Fp8KVCacheDataTypeE0ELb0EEEvPT_PKS3_PKT0_S9_ifPKiSB_iPKfiiiSD_SD_iiiii)
        /*3e00*/ 	.word	0x00000000


	//----- nvinfo : EIATTR_MIN_STACK_SIZE
	.align		4
.L_2693:
        /*3e04*/ 	.byte	0x04, 0x12
        /*3e06*/ 	.short	(.L_2695 - .L_2694)
	.align		4
.L_2694:
        /*3e08*/ 	.word	index@(_ZN4vllm25paged_attention_v1_kernelI13__nv_bfloat16S1_Li256ELi16ELi128ELNS_18Fp8KVCacheDataTypeE0ELb1EEEvPT_PKS3_PKT0_S9_ifPKiSB_iPKfiiiSD_SD_iiiii)
        /*3e0c*/ 	.word	0x00000000


	//----- nvinfo : EIATTR_MIN_STACK_SIZE
	.align		4
.L_2695:
        /*3e10*/ 	.byte	0x04, 0x12
        /*3e12*/ 	.short	(.L_2697 - .L_2696)
	.align		4
.L_2696:
        /*3e14*/ 	.word	index@(_ZN4vllm25paged_attention_v1_kernelI13__nv_bfloat16S1_Li192ELi16ELi128ELNS_18Fp8KVCacheDataTypeE0ELb1EEEvPT_PKS3_PKT0_S9_ifPKiSB_iPKfiiiSD_SD_iiiii)
        /*3e18*/ 	.word	0x00000000


	//----- nvinfo : EIATTR_MIN_STACK_SIZE
	.align		4
.L_2697:
        /*3e1c*/ 	.byte	0x04, 0x12
        /*3e1e*/ 	.short	(.L_2699 - .L_2698)
	.align		4
.L_2698:
        /*3e20*/ 	.word	index@(_ZN4vllm25paged_attention_v1_kernelI13__nv_bfloat16S1_Li128ELi16ELi128ELNS_18Fp8KVCacheDataTypeE0ELb1EEEvPT_PKS3_PKT0_S9_ifPKiSB_iPKfiiiSD_SD_iiiii)
        /*3e24*/ 	.word	0x00000000


	//----- nvinfo : EIATTR_MIN_STACK_SIZE
	.align		4
.L_2699:
        /*3e28*/ 	.byte	0x04, 0x12
        /*3e2a*/ 	.short	(.L_2701 - .L_2700)
	.align		4
.L_2700:
        /*3e2c*/ 	.word	index@(_ZN4vllm25paged_attention_v1_kernelI13__nv_bfloat16S1_Li120ELi16ELi128ELNS_18Fp8KVCacheDataTypeE0ELb1EEEvPT_PKS3_PKT0_S9_ifPKiSB_iPKfiiiSD_SD_iiiii)
        /*3e30*/ 	.word	0x00000000


	//----- nvinfo : EIATTR_MIN_STACK_SIZE
	.align		4
.L_2701:
        /*3e34*/ 	.byte	0x04, 0x12
        /*3e36*/ 	.short	(.L_2703 - .L_2702)
	.align		4
.L_2702:
        /*3e38*/ 	.word	index@(_ZN4vllm25paged_attention_v1_kernelI13__nv_bfloat16S1_Li112ELi16ELi128ELNS_18Fp8KVCacheDataTypeE0ELb1EEEvPT_PKS3_PKT0_S9_ifPKiSB_iPKfiiiSD_SD_iiiii)
        /*3e3c*/ 	.word	0x00000000


	//----- nvinfo : EIATTR_MIN_STACK_SIZE
	.align		4
.L_2703:
        /*3e40*/ 	.byte	0x04, 0x12
        /*3e42*/ 	.short	(.L_2705 - .L_2704)
	.align		4
.L_2704:
        /*3e44*/ 	.word	index@(_ZN4vllm25paged_attention_v1_kernelI13__nv_bfloat16S1_Li96ELi16ELi128ELNS_18Fp8KVCacheDataTypeE0ELb1EEEvPT_PKS3_PKT0_S9_ifPKiSB_iPKfiiiSD_SD_iiiii)
        /*3e48*/ 	.word	0x00000000


	//----- nvinfo : EIATTR_MIN_STACK_SIZE
	.align		4
.L_2705:
        /*3e4c*/ 	.byte	0x04, 0x12
        /*3e4e*/ 	.short	(.L_2707 - .L_2706)
	.align		4
.L_2706:
        /*3e50*/ 	.word	index@(_ZN4vllm25paged_attention_v1_kernelI13__nv_bfloat16S1_Li80ELi16ELi128ELNS_18Fp8KVCacheDataTypeE0ELb1EEEvPT_PKS3_PKT0_S9_ifPKiSB_iPKfiiiSD_SD_iiiii)
        /*3e54*/ 	.word	0x00000000


	//----- nvinfo : EIATTR_MIN_STACK_SIZE
	.align		4
.L_2707:
        /*3e58*/ 	.byte	0x04, 0x12
        /*3e5a*/ 	.short	(.L_2709 - .L_2708)
	.align		4
.L_2708:
        /*3e5c*/ 	.word	index@(_ZN4vllm25paged_attention_v1_kernelI13__nv_bfloat16S1_Li64ELi16ELi128ELNS_18Fp8KVCacheDataTypeE0ELb1EEEvPT_PKS3_PKT0_S9_ifPKiSB_iPKfiiiSD_SD_iiiii)
        /*3e60*/ 	.word	0x00000000


	//----- nvinfo : EIATTR_MIN_STACK_SIZE
	.align		4
.L_2709:
        /*3e64*/ 	.byte	0x04, 0x12
        /*3e66*/ 	.short	(.L_2711 - .L_2710)
	.align		4
.L_2710:
        /*3e68*/ 	.word	index@(_ZN4vllm25paged_attention_v1_kernelI13__nv_bfloat16S1_Li32ELi16ELi128ELNS_18Fp8KVCacheDataTypeE0ELb1EEEvPT_PKS3_PKT0_S9_ifPKiSB_iPKfiiiSD_SD_iiiii)
        /*3e6c*/ 	.word	0x00000000


	//----- nvinfo : EIATTR_MIN_STACK_SIZE
	.align		4
.L_2711:
        /*3e70*/ 	.byte	0x04, 0x12
        /*3e72*/ 	.short	(.L_2713 - .L_2712)
	.align		4
.L_2712:
        /*3e74*/ 	.word	index@(_ZN4vllm25paged_attention_v1_kernelI13__nv_bfloat16S1_Li256ELi8ELi128ELNS_18Fp8KVCacheDataTypeE0ELb0EEEvPT_PKS3_PKT0_S9_ifPKiSB_iPKfiiiSD_SD_iiiii)
        /*3e78*/ 	.word	0x00000000


	//----- nvinfo : EIATTR_MIN_STACK_SIZE
	.align		4
.L_2713:
        /*3e7c*/ 	.byte	0x04, 0x12
        /*3e7e*/ 	.short	(.L_2715 - .L_2714)
	.align		4
.L_2714:
        /*3e80*/ 	.word	index@(_ZN4vllm25paged_attention_v1_kernelI13__nv_bfloat16S1_Li192ELi8ELi128ELNS_18Fp8KVCacheDataTypeE0ELb0EEEvPT_PKS3_PKT0_S9_ifPKiSB_iPKfiiiSD_SD_iiiii)
        /*3e84*/ 	.word	0x00000000


	//----- nvinfo : EIATTR_MIN_STACK_SIZE
	.align		4
.L_2715:
        /*3e88*/ 	.byte	0x04, 0x12
        /*3e8a*/ 	.short	(.L_2717 - .L_2716)
	.align		4
.L_2716:
        /*3e8c*/ 	.word	index@(_ZN4vllm25paged_attention_v1_kernelI13__nv_bfloat16S1_Li128ELi8ELi128ELNS_18Fp8KVCacheDataTypeE0ELb0EEEvPT_PKS3_PKT0_S9_ifPKiSB_iPKfiiiSD_SD_iiiii)
        /*3e90*/ 	.word	0x00000000


	//----- nvinfo : EIATTR_MIN_STACK_SIZE
	.align		4
.L_2717:
        /*3e94*/ 	.byte	0x04, 0x12
        /*3e96*/ 	.short	(.L_2719 - .L_2718)
	.align		4
.L_2718:
        /*3e98*/ 	.word	index@(_ZN4vllm25paged_attention_v1_kernelI13__nv_bfloat16S1_Li120ELi8ELi128ELNS_18Fp8KVCacheDataTypeE0ELb0EEEvPT_PKS3_PKT0_S9_ifPKiSB_iPKfiiiSD_SD_iiiii)
        /*3e9c*/ 	.word	0x00000000


	//----- nvinfo : EIATTR_MIN_STACK_SIZE
	.align		4
.L_2719:
        /*3ea0*/ 	.byte	0x04, 0x12
        /*3ea2*/ 	.short	(.L_2721 - .L_2720)
	.align		4
.L_2720:
        /*3ea4*/ 	.word	index@(_ZN4vllm25paged_attention_v1_kernelI13__nv_bfloat16S1_Li112ELi8ELi128ELNS_18Fp8KVCacheDataTypeE0ELb0EEEvPT_PKS3_PKT0_S9_ifPKiSB_iPKfiiiSD_SD_iiiii)
        /*3ea8*/ 	.word	0x00000000


	//----- nvinfo : EIATTR_MIN_STACK_SIZE
	.align		4
.L_2721:
        /*3eac*/ 	.byte	0x04, 0x12
        /*3eae*/ 	.short	(.L_2723 - .L_2722)
	.align		4
.L_2722:
        /*3eb0*/ 	.word	index@(_ZN4vllm25paged_attention_v1_kernelI13__nv_bfloat16S1_Li96ELi8ELi128ELNS_18Fp8KVCacheDataTypeE0ELb0EEEvPT_PKS3_PKT0_S9_ifPKiSB_iPKfiiiSD_SD_iiiii)
        /*3eb4*/ 	.word	0x00000000


	//----- nvinfo : EIATTR_MIN_STACK_SIZE
	.align		4
.L_2723:
        /*3eb8*/ 	.byte	0x04, 0x12
        /*3eba*/ 	.short	(.L_2725 - .L_2724)
	.align		4
.L_2724:
        /*3ebc*/ 	.word	index@(_ZN4vllm25paged_attention_v1_kernelI13__nv_bfloat16S1_Li80ELi8ELi128ELNS_18Fp8KVCacheDataTypeE0ELb0EEEvPT_PKS3_PKT0_S9_ifPKiSB_iPKfiiiSD_SD_iiiii)
        /*3ec0*/ 	.word	0x00000000


	//----- nvinfo : EIATTR_MIN_STACK_SIZE
	.align		4
.L_2725:
        /*3ec4*/ 	.byte	0x04, 0x12
        /*3ec6*/ 	.short	(.L_2727 - .L_2726)
	.align		4
.L_2726:
        /*3ec8*/ 	.word	index@(_ZN4vllm25paged_attention_v1_kernelI13__nv_bfloat16S1_Li64ELi8ELi128ELNS_18Fp8KVCacheDataTypeE0ELb0EEEvPT_PKS3_PKT0_S9_ifPKiSB_iPKfiiiSD_SD_iiiii)
        /*3ecc*/ 	.word	0x00000000


	//----- nvinfo : EIATTR_MIN_STACK_SIZE
	.align		4
.L_2727:
        /*3ed0*/ 	.byte	0x04, 0x12
        /*3ed2*/ 	.short	(.L_2729 - .L_2728)
	.align		4
.L_2728:
        /*3ed4*/ 	.word	index@(_ZN4vllm25paged_attention_v1_kernelI13__nv_bfloat16S1_Li32ELi8ELi128ELNS_18Fp8KVCacheDataTypeE0ELb0EEEvPT_PKS3_PKT0_S9_ifPKiSB_iPKfiiiSD_SD_iiiii)
        /*3ed8*/ 	.word	0x00000000


	//----- nvinfo : EIATTR_MIN_STACK_SIZE
	.align		4
.L_2729:
        /*3edc*/ 	.byte	0x04, 0x12
        /*3ede*/ 	.short	(.L_2731 - .L_2730)
	.align		4
.L_2730:
        /*3ee0*/ 	.word	index@(_ZN4vllm25paged_attention_v1_kernelI13__nv_bfloat16S1_Li256ELi8ELi128ELNS_18Fp8KVCacheDataTypeE0ELb1EEEvPT_PKS3_PKT0_S9_ifPKiSB_iPKfiiiSD_SD_iiiii)
        /*3ee4*/ 	.word	0x00000000


	//----- nvinfo : EIATTR_MIN_STACK_SIZE
	.align		4
.L_2731:
        /*3ee8*/ 	.byte	0x04, 0x12
        /*3eea*/ 	.short	(.L_2733 - .L_2732)
	.align		4
.L_2732:
        /*3eec*/ 	.word	index@(_ZN4vllm25paged_attention_v1_kernelI13__nv_bfloat16S1_Li192ELi8ELi128ELNS_18Fp8KVCacheDataTypeE0ELb1EEEvPT_PKS3_PKT0_S9_ifPKiSB_iPKfiiiSD_SD_iiiii)
        /*3ef0*/ 	.word	0x00000000


	//----- nvinfo : EIATTR_MIN_STACK_SIZE
	.align		4
.L_2733:
        /*3ef4*/ 	.byte	0x04, 0x12
        /*3ef6*/ 	.short	(.L_2735 - .L_2734)
	.align		4
.L_2734:
        /*3ef8*/ 	.word	index@(_ZN4vllm25paged_attention_v1_kernelI13__nv_bfloat16S1_Li128ELi8ELi128ELNS_18Fp8KVCacheDataTypeE0ELb1EEEvPT_PKS3_PKT0_S9_ifPKiSB_iPKfiiiSD_SD_iiiii)
        /*3efc*/ 	.word	0x00000000


	//----- nvinfo : EIATTR_MIN_STACK_SIZE
	.align		4
.L_2735:
        /*3f00*/ 	.byte	0x04, 0x12
        /*3f02*/ 	.short	(.L_2737 - .L_2736)
	.align		4
.L_2736:
        /*3f04*/ 	.word	index@(_ZN4vllm25paged_attention_v1_kernelI13__nv_bfloat16S1_Li120ELi8ELi128ELNS_18Fp8KVCacheDataTypeE0ELb1EEEvPT_PKS3_PKT0_S9_ifPKiSB_iPKfiiiSD_SD_iiiii)
        /*3f08*/ 	.word	0x00000000


	//----- nvinfo : EIATTR_MIN_STACK_SIZE
	.align		4
.L_2737:
        /*3f0c*/ 	.byte	0x04, 0x12
        /*3f0e*/ 	.short	(.L_2739 - .L_2738)
	.align		4
.L_2738:
        /*3f10*/ 	.word	index@(_ZN4vllm25paged_attention_v1_kernelI13__nv_bfloat16S1_Li112ELi8ELi128ELNS_18Fp8KVCacheDataTypeE0ELb1EEEvPT_PKS3_PKT0_S9_ifPKiSB_iPKfiiiSD_SD_iiiii)
        /*3f14*/ 	.word	0x00000000


	//----- nvinfo : EIATTR_MIN_STACK_SIZE
	.align		4
.L_2739:
        /*3f18*/ 	.byte	0x04, 0x12
        /*3f1a*/ 	.short	(.L_2741 - .L_2740)
	.align		4
.L_2740:
        /*3f1c*/ 	.word	index@(_ZN4vllm25paged_attention_v1_kernelI13__nv_bfloat16S1_Li96ELi8ELi128ELNS_18Fp8KVCacheDataTypeE0ELb1EEEvPT_PKS3_PKT0_S9_ifPKiSB_iPKfiiiSD_SD_iiiii)
        /*3f20*/ 	.word	0x00000000


	//----- nvinfo : EIATTR_MIN_STACK_SIZE
	.align		4
.L_2741:
        /*3f24*/ 	.byte	0x04, 0x12
        /*3f26*/ 	.short	(.L_2743 - .L_2742)
	.align		4
.L_2742:
        /*3f28*/ 	.word	index@(_ZN4vllm25paged_attention_v1_kernelI13__nv_bfloat16S1_Li80ELi8ELi128ELNS_18Fp8KVCacheDataTypeE0ELb1EEEvPT_PKS3_PKT0_S9_ifPKiSB_iPKfiiiSD_SD_iiiii)
        /*3f2c*/ 	.word	0x00000000


	//----- nvinfo : EIATTR_MIN_STACK_SIZE
	.align		4
.L_2743:
        /*3f30*/ 	.byte	0x04, 0x12
        /*3f32*/ 	.short	(.L_2745 - .L_2744)
	.align		4
.L_2744:
        /*3f34*/ 	.word	index@(_ZN4vllm25paged_attention_v1_kernelI13__nv_bfloat16S1_Li64ELi8ELi128ELNS_18Fp8KVCacheDataTypeE0ELb1EEEvPT_PKS3_PKT0_S9_ifPKiSB_iPKfiiiSD_SD_iiiii)
        /*3f38*/ 	.word	0x00000000


	//----- nvinfo : EIATTR_MIN_STACK_SIZE
	.align		4
.L_2745:
        /*3f3c*/ 	.byte	0x04, 0x12
        /*3f3e*/ 	.short	(.L_2747 - .L_2746)
	.align		4
.L_2746:
        /*3f40*/ 	.word	index@(_ZN4vllm25paged_attention_v1_kernelI13__nv_bfloat16S1_Li32ELi8ELi128ELNS_18Fp8KVCacheDataTypeE0ELb1EEEvPT_PKS3_PKT0_S9_ifPKiSB_iPKfiiiSD_SD_iiiii)
        /*3f44*/ 	.word	0x00000000


	//----- nvinfo : EIATTR_MIN_STACK_SIZE
	.align		4
.L_2747:
        /*3f48*/ 	.byte	0x04, 0x12
        /*3f4a*/ 	.short	(.L_2749 - .L_2748)
	.align		4
.L_2748:
        /*3f4c*/ 	.word	index@(_ZN4vllm25paged_attention_v1_kernelIttLi256ELi32ELi128ELNS_18Fp8KVCacheDataTypeE0ELb0EEEvPT_PKS2_PKT0_S8_ifPKiSA_iPKfiiiSC_SC_iiiii)
        /*3f50*/ 	.word	0x00000000


	//----- nvinfo : EIATTR_MIN_STACK_SIZE
	.align		4
.L_2749:
        /*3f54*/ 	.byte	0x04, 0x12
        /*3f56*/ 	.short	(.L_2751 - .L_2750)
	.align		4
.L_2750:
        /*3f58*/ 	.word	index@(_ZN4vllm25paged_attention_v1_kernelIttLi192ELi32ELi128ELNS_18Fp8KVCacheDataTypeE0ELb0EEEvPT_PKS2_PKT0_S8_ifPKiSA_iPKfiiiSC_SC_iiiii)
        /*3f5c*/ 	.word	0x00000000


	//----- nvinfo : EIATTR_MIN_STACK_SIZE
	.align		4
.L_2751:
        /*3f60*/ 	.byte	0x04, 0x12
        /*3f62*/ 	.short	(.L_2753 - .L_2752)
	.align		4
.L_2752:
        /*3f64*/ 	.word	index@(_ZN4vllm25paged_attention_v1_kernelIttLi128ELi32ELi128ELNS_18Fp8KVCacheDataTypeE0ELb0EEEvPT_PKS2_PKT0_S8_ifPKiSA_iPKfiiiSC_SC_iiiii)
        /*3f68*/ 	.word	0x00000000


	//----- nvinfo : EIATTR_MIN_STACK_SIZE
	.align		4
.L_2753:
        /*3f6c*/ 	.byte	0x04, 0x12
        /*3f6e*/ 	.short	(.L_2755 - .L_2754)
	.align		4
.L_2754:
        /*3f70*/ 	.word	index@(_ZN4vllm25paged_attention_v1_kernelIttLi120ELi32ELi128ELNS_18Fp8KVCacheDataTypeE0ELb0EEEvPT_PKS2_PKT0_S8_ifPKiSA_iPKfiiiSC_SC_iiiii)
        /*3f74*/ 	.word	0x00000000


	//----- nvinfo : EIATTR_MIN_STACK_SIZE
	.align		4
.L_2755:
        /*3f78*/ 	.byte	0x04, 0x12
        /*3f7a*/ 	.short	(.L_2757 - .L_2756)
	.align		4
.L_2756:
        /*3f7c*/ 	.word	index@(_ZN4vllm25paged_attention_v1_kernelIttLi112ELi32ELi128ELNS_18Fp8KVCacheDataTypeE0ELb0EEEvPT_PKS2_PKT0_S8_ifPKiSA_iPKfiiiSC_SC_iiiii)
        /*3f80*/ 	.word	0x00000000


	//----- nvinfo : EIATTR_MIN_STACK_SIZE
	.align		4
.L_2757:
        /*3f84*/ 	.byte	0x04, 0x12
        /*3f86*/ 	.short	(.L_2759 - .L_2758)
	.align		4
.L_2758:
        /*3f88*/ 	.word	index@(_ZN4vllm25paged_attention_v1_kernelIttLi96ELi32ELi128ELNS_18Fp8KVCacheDataTypeE0ELb0EEEvPT_PKS2_PKT0_S8_ifPKiSA_iPKfiiiSC_SC_iiiii)
        /*3f8c*/ 	.word	0x00000000


	//----- nvinfo : EIATTR_MIN_STACK_SIZE
	.align		4
.L_2759:
        /*3f90*/ 	.byte	0x04, 0x12
        /*3f92*/ 	.short	(.L_2761 - .L_2760)
	.align		4
.L_2760:
        /*3f94*/ 	.word	index@(_ZN4vllm25paged_attention_v1_kernelIttLi80ELi32ELi128ELNS_18Fp8KVCacheDataTypeE0ELb0EEEvPT_PKS2_PKT0_S8_ifPKiSA_iPKfiiiSC_SC_iiiii)
        /*3f98*/ 	.word	0x00000000


	//----- nvinfo : EIATTR_MIN_STACK_SIZE
	.align		4
.L_2761:
        /*3f9c*/ 	.byte	0x04, 0x12
        /*3f9e*/ 	.short	(.L_2763 - .L_2762)
	.align		4
.L_2762:
        /*3fa0*/ 	.word	index@(_ZN4vllm25paged_attention_v1_kernelIttLi64ELi32ELi128ELNS_18Fp8KVCacheDataTypeE0ELb0EEEvPT_PKS2_PKT0_S8_ifPKiSA_iPKfiiiSC_SC_iiiii)
        /*3fa4*/ 	.word	0x00000000


	//----- nvinfo : EIATTR_MIN_STACK_SIZE
	.align		4
.L_2763:
        /*3fa8*/ 	.byte	0x04, 0x12
        /*3faa*/ 	.short	(.L_2765 - .L_2764)
	.align		4
.L_2764:
        /*3fac*/ 	.word	index@(_ZN4vllm25paged_attention_v1_kernelIttLi32ELi32ELi128ELNS_18Fp8KVCacheDataTypeE0ELb0EEEvPT_PKS2_PKT0_S8_ifPKiSA_iPKfiiiSC_SC_iiiii)
        /*3fb0*/ 	.word	0x00000000


	//----- nvinfo : EIATTR_MIN_STACK_SIZE
	.align		4
.L_2765:
        /*3fb4*/ 	.byte	0x04, 0x12
        /*3fb6*/ 	.short	(.L_2767 - .L_2766)
	.align		4
.L_2766:
        /*3fb8*/ 	.word	index@(_ZN4vllm25paged_attention_v1_kernelIttLi256ELi32ELi128ELNS_18Fp8KVCacheDataTypeE0ELb1EEEvPT_PKS2_PKT0_S8_ifPKiSA_iPKfiiiSC_SC_iiiii)
        /*3fbc*/ 	.word	0x00000000


	//----- nvinfo : EIATTR_MIN_STACK_SIZE
	.align		4
.L_2767:
        /*3fc0*/ 	.byte	0x04, 0x12
        /*3fc2*/ 	.short	(.L_2769 - .L_2768)
	.align		4
.L_2768:
        /*3fc4*/ 	.word	index@(_ZN4vllm25paged_attention_v1_kernelIttLi192ELi32ELi128ELNS_18Fp8KVCacheDataTypeE0ELb1EEEvPT_PKS2_PKT0_S8_ifPKiSA_iPKfiiiSC_SC_iiiii)
        /*3fc8*/ 	.word	0x00000000


	//----- nvinfo : EIATTR_MIN_STACK_SIZE
	.align		4
.L_2769:
        /*3fcc*/ 	.byte	0x04, 0x12
        /*3fce*/ 	.short	(.L_2771 - .L_2770)
	.align		4
.L_2770:
        /*3fd0*/ 	.word	index@(_ZN4vllm25paged_attention_v1_kernelIttLi128ELi32ELi128ELNS_18Fp8KVCacheDataTypeE0ELb1EEEvPT_PKS2_PKT0_S8_ifPKiSA_iPKfiiiSC_SC_iiiii)
        /*3fd4*/ 	.word	0x00000000


	//----- nvinfo : EIATTR_MIN_STACK_SIZE
	.align		4
.L_2771:
        /*3fd8*/ 	.byte	0x04, 0x12
        /*3fda*/ 	.short	(.L_2773 - .L_2772)
	.align		4
.L_2772:
        /*3fdc*/ 	.word	index@(_ZN4vllm25paged_attention_v1_kernelIttLi120ELi32ELi128ELNS_18Fp8KVCacheDataTypeE0ELb1EEEvPT_PKS2_PKT0_S8_ifPKiSA_iPKfiiiSC_SC_iiiii)
        /*3fe0*/ 	.word	0x00000000


	//----- nvinfo : EIATTR_MIN_STACK_SIZE
	.align		4
.L_2773:
        /*3fe4*/ 	.byte	0x04, 0x12
        /*3fe6*/ 	.short	(.L_2775 - .L_2774)
	.align		4
.L_2774:
        /*3fe8*/ 	.word	index@(_ZN4vllm25paged_attention_v1_kernelIttLi112ELi32ELi128ELNS_18Fp8KVCacheDataTypeE0ELb1EEEvPT_PKS2_PKT0_S8_ifPKiSA_iPKfiiiSC_SC_iiiii)
        /*3fec*/ 	.word	0x00000000


	//----- nvinfo : EIATTR_MIN_STACK_SIZE
	.align		4
.L_2775:
        /*3ff0*/ 	.byte	0x04, 0x12
        /*3ff2*/ 	.short	(.L_2777 - .L_2776)
	.align		4
.L_2776:
        /*3ff4*/ 	.word	index@(_ZN4vllm25paged_attention_v1_kernelIttLi96ELi32ELi128ELNS_18Fp8KVCacheDataTypeE0ELb1EEEvPT_PKS2_PKT0_S8_ifPKiSA_iPKfiiiSC_SC_iiiii)
        /*3ff8*/ 	.word	0x00000000


	//----- nvinfo : EIATTR_MIN_STACK_SIZE
	.align		4
.L_2777:
        /*3ffc*/ 	.byte	0x04, 0x12
        /*3ffe*/ 	.short	(.L_2779 - .L_2778)
	.align		4
.L_2778:
        /*4000*/ 	.word	index@(_ZN4vllm25paged_attention_v1_kernelIttLi80ELi32ELi128ELNS_18Fp8KVCacheDataTypeE0ELb1EEEvPT_PKS2_PKT0_S8_ifPKiSA_iPKfiiiSC_SC_iiiii)
        /*4004*/ 	.word	0x00000000


	//----- nvinfo : EIATTR_MIN_STACK_SIZE
	.align		4
.L_2779:
        /*4008*/ 	.byte	0x04, 0x12
        /*400a*/ 	.short	(.L_2781 - .L_2780)
	.align		4
.L_2780:
        /*400c*/ 	.word	index@(_ZN4vllm25paged_attention_v1_kernelIttLi64ELi32ELi128ELNS_18Fp8KVCacheDataTypeE0ELb1EEEvPT_PKS2_PKT0_S8_ifPKiSA_iPKfiiiSC_SC_iiiii)
        /*4010*/ 	.word	0x00000000


	//----- nvinfo : EIATTR_MIN_STACK_SIZE
	.align		4
.L_2781:
        /*4014*/ 	.byte	0x04, 0x12
        /*4016*/ 	.short	(.L_2783 - .L_2782)
	.align		4
.L_2782:
        /*4018*/ 	.word	index@(_ZN4vllm25paged_attention_v1_kernelIttLi32ELi32ELi128ELNS_18Fp8KVCacheDataTypeE0ELb1EEEvPT_PKS2_PKT0_S8_ifPKiSA_iPKfiiiSC_SC_iiiii)
        /*401c*/ 	.word	0x00000000


	//----- nvinfo : EIATTR_MIN_STACK_SIZE
	.align		4
.L_2783:
        /*4020*/ 	.byte	0x04, 0x12
        /*4022*/ 	.short	(.L_2785 - .L_2784)
	.align		4
.L_2784:
        /*4024*/ 	.word	index@(_ZN4vllm25paged_attention_v1_kernelIttLi256ELi16ELi128ELNS_18Fp8KVCacheDataTypeE0ELb0EEEvPT_PKS2_PKT0_S8_ifPKiSA_iPKfiiiSC_SC_iiiii)
        /*4028*/ 	.word	0x00000000


	//----- nvinfo : EIATTR_MIN_STACK_SIZE
	.align		4
.L_2785:
        /*402c*/ 	.byte	0x04, 0x12
        /*402e*/ 	.short	(.L_2787 - .L_2786)
	.align		4
.L_2786:
        /*4030*/ 	.word	index@(_ZN4vllm25paged_attention_v1_kernelIttLi192ELi16ELi128ELNS_18Fp8KVCacheDataTypeE0ELb0EEEvPT_PKS2_PKT0_S8_ifPKiSA_iPKfiiiSC_SC_iiiii)
        /*4034*/ 	.word	0x00000000


	//----- nvinfo : EIATTR_MIN_STACK_SIZE
	.align		4
.L_2787:
        /*4038*/ 	.byte	0x04, 0x12
        /*403a*/ 	.short	(.L_2789 - .L_2788)
	.align		4
.L_2788:
        /*403c*/ 	.word	index@(_ZN4vllm25paged_attention_v1_kernelIttLi128ELi16ELi128ELNS_18Fp8KVCacheDataTypeE0ELb0EEEvPT_PKS2_PKT0_S8_ifPKiSA_iPKfiiiSC_SC_iiiii)
        /*4040*/ 	.word	0x00000000


	//----- nvinfo : EIATTR_MIN_STACK_SIZE
	.align		4
.L_2789:
        /*4044*/ 	.byte	0x04, 0x12
        /*4046*/ 	.short	(.L_2791 - .L_2790)
	.align		4
.L_2790:
        /*4048*/ 	.word	index@(_ZN4vllm25paged_attention_v1_kernelIttLi120ELi16ELi128ELNS_18Fp8KVCacheDataTypeE0ELb0EEEvPT_PKS2_PKT0_S8_ifPKiSA_iPKfiiiSC_SC_iiiii)
        /*404c*/ 	.word	0x00000000


	//----- nvinfo : EIATTR_MIN_STACK_SIZE
	.align		4
.L_2791:
        /*4050*/ 	.byte	0x04, 0x12
        /*4052*/ 	.short	(.L_2793 - .L_2792)
	.align		4
.L_2792:
        /*4054*/ 	.word	index@(_ZN4vllm25paged_attention_v1_kernelIttLi112ELi16ELi128ELNS_18Fp8KVCacheDataTypeE0ELb0EEEvPT_PKS2_PKT0_S8_ifPKiSA_iPKfiiiSC_SC_iiiii)
        /*4058*/ 	.word	0x00000000


	//----- nvinfo : EIATTR_MIN_STACK_SIZE
	.align		4
.L_2793:
        /*405c*/ 	.byte	0x04, 0x12
        /*405e*/ 	.short	(.L_2795 - .L_2794)
	.align		4
.L_2794:
        /*4060*/ 	.word	index@(_ZN4vllm25paged_attention_v1_kernelIttLi96ELi16ELi128ELNS_18Fp8KVCacheDataTypeE0ELb0EEEvPT_PKS2_PKT0_S8_ifPKiSA_iPKfiiiSC_SC_iiiii)
        /*4064*/ 	.word	0x00000000


	//----- nvinfo : EIATTR_MIN_STACK_SIZE
	.align		4
.L_2795:
        /*4068*/ 	.byte	0x04, 0x12
        /*406a*/ 	.short	(.L_2797 - .L_2796)
	.align		4
.L_2796:
        /*406c*/ 	.word	index@(_ZN4vllm25paged_attention_v1_kernelIttLi80ELi16ELi128ELNS_18Fp8KVCacheDataTypeE0ELb0EEEvPT_PKS2_PKT0_S8_ifPKiSA_iPKfiiiSC_SC_iiiii)
        /*4070*/ 	.word	0x00000000


	//----- nvinfo : EIATTR_MIN_STACK_SIZE
	.align		4
.L_2797:
        /*4074*/ 	.byte	0x04, 0x12
        /*4076*/ 	.short	(.L_2799 - .L_2798)
	.align		4
.L_2798:
        /*4078*/ 	.word	index@(_ZN4vllm25paged_attention_v1_kernelIttLi64ELi16ELi128ELNS_18Fp8KVCacheDataTypeE0ELb0EEEvPT_PKS2_PKT0_S8_ifPKiSA_iPKfiiiSC_SC_iiiii)
        /*407c*/ 	.word	0x00000000


	//----- nvinfo : EIATTR_MIN_STACK_SIZE
	.align		4
.L_2799:
        /*4080*/ 	.byte	0x04, 0x12
        /*4082*/ 	.short	(.L_2801 - .L_2800)
	.align		4
.L_2800:
        /*4084*/ 	.word	index@(_ZN4vllm25paged_attention_v1_kernelIttLi32ELi16ELi128ELNS_18Fp8KVCacheDataTypeE0ELb0EEEvPT_PKS2_PKT0_S8_ifPKiSA_iPKfiiiSC_SC_iiiii)
        /*4088*/ 	.word	0x00000000


	//----- nvinfo : EIATTR_MIN_STACK_SIZE
	.align		4
.L_2801:
        /*408c*/ 	.byte	0x04, 0x12
        /*408e*/ 	.short	(.L_2803 - .L_2802)
	.align		4
.L_2802:
        /*4090*/ 	.word	index@(_ZN4vllm25paged_attention_v1_kernelIttLi256ELi16ELi128ELNS_18Fp8KVCacheDataTypeE0ELb1EEEvPT_PKS2_PKT0_S8_ifPKiSA_iPKfiiiSC_SC_iiiii)
        /*4094*/ 	.word	0x00000000


	//----- nvinfo : EIATTR_MIN_STACK_SIZE
	.align		4
.L_2803:
        /*4098*/ 	.byte	0x04, 0x12
        /*409a*/ 	.short	(.L_2805 - .L_2804)
	.align		4
.L_2804:
        /*409c*/ 	.word	index@(_ZN4vllm25paged_attention_v1_kernelIttLi192ELi16ELi128ELNS_18Fp8KVCacheDataTypeE0ELb1EEEvPT_PKS2_PKT0_S8_ifPKiSA_iPKfiiiSC_SC_iiiii)
        /*40a0*/ 	.word	0x00000000


	//----- nvinfo : EIATTR_MIN_STACK_SIZE
	.align		4
.L_2805:
        /*40a4*/ 	.byte	0x04, 0x12
        /*40a6*/ 	.short	(.L_2807 - .L_2806)
	.align		4
.L_2806:
        /*40a8*/ 	.word	index@(_ZN4vllm25paged_attention_v1_kernelIttLi128ELi16ELi128ELNS_18Fp8KVCacheDataTypeE0ELb1EEEvPT_PKS2_PKT0_S8_ifPKiSA_iPKfiiiSC_SC_iiiii)
        /*40ac*/ 	.word	0x00000000


	//----- nvinfo : EIATTR_MIN_STACK_SIZE
	.align		4
.L_2807:
        /*40b0*/ 	.byte	0x04, 0x12
        /*40b2*/ 	.short	(.L_2809 - .L_2808)
	.align		4
.L_2808:
        /*40b4*/ 	.word	index@(_ZN4vllm25paged_attention_v1_kernelIttLi120ELi16ELi128ELNS_18Fp8KVCacheDataTypeE0ELb1EEEvPT_PKS2_PKT0_S8_ifPKiSA_iPKfiiiSC_SC_iiiii)
        /*40b8*/ 	.word	0x00000000


	//----- nvinfo : EIATTR_MIN_STACK_SIZE
	.align		4
.L_2809:
        /*40bc*/ 	.byte	0x04, 0x12
        /*40be*/ 	.short	(.L_2811 - .L_2810)
	.align		4
.L_2810:
        /*40c0*/ 	.word	index@(_ZN4vllm25paged_attention_v1_kernelIttLi112ELi16ELi128ELNS_18Fp8KVCacheDataTypeE0ELb1EEEvPT_PKS2_PKT0_S8_ifPKiSA_iPKfiiiSC_SC_iiiii)
        /*40c4*/ 	.word	0x00000000


	//----- nvinfo : EIATTR_MIN_STACK_SIZE
	.align		4
.L_2811:
        /*40c8*/ 	.byte	0x04, 0x12
        /*40ca*/ 	.short	(.L_2813 - .L_2812)
	.align		4
.L_2812:
        /*40cc*/ 	.word	index@(_ZN4vllm25paged_attention_v1_kernelIttLi96ELi16ELi128ELNS_18Fp8KVCacheDataTypeE0ELb1EEEvPT_PKS2_PKT0_S8_ifPKiSA_iPKfiiiSC_SC_iiiii)
        /*40d0*/ 	.word	0x00000000


	//----- nvinfo : EIATTR_MIN_STACK_SIZE
	.align		4
.L_2813:
        /*40d4*/ 	.byte	0x04, 0x12
        /*40d6*/ 	.short	(.L_2815 - .L_2814)
	.align		4
.L_2814:
        /*40d8*/ 	.word	index@(_ZN4vllm25paged_attention_v1_kernelIttLi80ELi16ELi128ELNS_18Fp8KVCacheDataTypeE0ELb1EEEvPT_PKS2_PKT0_S8_ifPKiSA_iPKfiiiSC_SC_iiiii)
        /*40dc*/ 	.word	0x00000000


	//----- nvinfo : EIATTR_MIN_STACK_SIZE
	.align		4
.L_2815:
        /*40e0*/ 	.byte	0x04, 0x12
        /*40e2*/ 	.short	(.L_2817 - .L_2816)
	.align		4
.L_2816:
        /*40e4*/ 	.word	index@(_ZN4vllm25paged_attention_v1_kernelIttLi64ELi16ELi128ELNS_18Fp8KVCacheDataTypeE0ELb1EEEvPT_PKS2_PKT0_S8_ifPKiSA_iPKfiiiSC_SC_iiiii)
        /*40e8*/ 	.word	0x00000000


	//----- nvinfo : EIATTR_MIN_STACK_SIZE
	.align		4
.L_2817:
        /*40ec*/ 	.byte	0x04, 0x12
        /*40ee*/ 	.short	(.L_2819 - .L_2818)
	.align		4
.L_2818:
        /*40f0*/ 	.word	index@(_ZN4vllm25paged_attention_v1_kernelIttLi32ELi16ELi128ELNS_18Fp8KVCacheDataTypeE0ELb1EEEvPT_PKS2_PKT0_S8_ifPKiSA_iPKfiiiSC_SC_iiiii)
        /*40f4*/ 	.word	0x00000000


	//----- nvinfo : EIATTR_MIN_STACK_SIZE
	.align		4
.L_2819:
        /*40f8*/ 	.byte	0x04, 0x12
        /*40fa*/ 	.short	(.L_2821 - .L_2820)
	.align		4
.L_2820:
        /*40fc*/ 	.word	index@(_ZN4vllm25paged_attention_v1_kernelIttLi256ELi8ELi128ELNS_18Fp8KVCacheDataTypeE0ELb0EEEvPT_PKS2_PKT0_S8_ifPKiSA_iPKfiiiSC_SC_iiiii)
        /*4100*/ 	.word	0x00000000


	//----- nvinfo : EIATTR_MIN_STACK_SIZE
	.align		4
.L_2821:
        /*4104*/ 	.byte	0x04, 0x12
        /*4106*/ 	.short	(.L_2823 - .L_2822)
	.align		4
.L_2822:
        /*4108*/ 	.word	index@(_ZN4vllm25paged_attention_v1_kernelIttLi192ELi8ELi128ELNS_18Fp8KVCacheDataTypeE0ELb0EEEvPT_PKS2_PKT0_S8_ifPKiSA_iPKfiiiSC_SC_iiiii)
        /*410c*/ 	.word	0x00000000


	//----- nvinfo : EIATTR_MIN_STACK_SIZE
	.align		4
.L_2823:
        /*4110*/ 	.byte	0x04, 0x12
        /*4112*/ 	.short	(.L_2825 - .L_2824)
	.align		4
.L_2824:
        /*4114*/ 	.word	index@(_ZN4vllm25paged_attention_v1_kernelIttLi128ELi8ELi128ELNS_18Fp8KVCacheDataTypeE0ELb0EEEvPT_PKS2_PKT0_S8_ifPKiSA_iPKfiiiSC_SC_iiiii)
        /*4118*/ 	.word	0x00000000


	//----- nvinfo : EIATTR_MIN_STACK_SIZE
	.align		4
.L_2825:
        /*411c*/ 	.byte	0x04, 0x12
        /*411e*/ 	.short	(.L_2827 - .L_2826)
	.align		4
.L_2826:
        /*4120*/ 	.word	index@(_ZN4vllm25paged_attention_v1_kernelIttLi120ELi8ELi128ELNS_18Fp8KVCacheDataTypeE0ELb0EEEvPT_PKS2_PKT0_S8_ifPKiSA_iPKfiiiSC_SC_iiiii)
        /*4124*/ 	.word	0x00000000


	//----- nvinfo : EIATTR_MIN_STACK_SIZE
	.align		4
.L_2827:
        /*4128*/ 	.byte	0x04, 0x12
        /*412a*/ 	.short	(.L_2829 - .L_2828)
	.align		4
.L_2828:
        /*412c*/ 	.word	index@(_ZN4vllm25paged_attention_v1_kernelIttLi112ELi8ELi128ELNS_18Fp8KVCacheDataTypeE0ELb0EEEvPT_PKS2_PKT0_S8_ifPKiSA_iPKfiiiSC_SC_iiiii)
        /*4130*/ 	.word	0x00000000


	//----- nvinfo : EIATTR_MIN_STACK_SIZE
	.align		4
.L_2829:
        /*4134*/ 	.byte	0x04, 0x12
        /*4136*/ 	.short	(.L_2831 - .L_2830)
	.align		4
.L_2830:
        /*4138*/ 	.word	index@(_ZN4vllm25paged_attention_v1_kernelIttLi96ELi8ELi128ELNS_18Fp8KVCacheDataTypeE0ELb0EEEvPT_PKS2_PKT0_S8_ifPKiSA_iPKfiiiSC_SC_iiiii)
        /*413c*/ 	.word	0x00000000


	//----- nvinfo : EIATTR_MIN_STACK_SIZE
	.align		4
.L_2831:
        /*4140*/ 	.byte	0x04, 0x12
        /*4142*/ 	.short	(.L_2833 - .L_2832)
	.align		4
.L_2832:
        /*4144*/ 	.word	index@(_ZN4vllm25paged_attention_v1_kernelIttLi80ELi8ELi128ELNS_18Fp8KVCacheDataTypeE0ELb0EEEvPT_PKS2_PKT0_S8_ifPKiSA_iPKfiiiSC_SC_iiiii)
        /*4148*/ 	.word	0x00000000


	//----- nvinfo : EIATTR_MIN_STACK_SIZE
	.align		4
.L_2833:
        /*414c*/ 	.byte	0x04, 0x12
        /*414e*/ 	.short	(.L_2835 - .L_2834)
	.align		4
.L_2834:
        /*4150*/ 	.word	index@(_ZN4vllm25paged_attention_v1_kernelIttLi64ELi8ELi128ELNS_18Fp8KVCacheDataTypeE0ELb0EEEvPT_PKS2_PKT0_S8_ifPKiSA_iPKfiiiSC_SC_iiiii)
        /*4154*/ 	.word	0x00000000


	//----- nvinfo : EIATTR_MIN_STACK_SIZE
	.align		4
.L_2835:
        /*4158*/ 	.byte	0x04, 0x12
        /*415a*/ 	.short	(.L_2837 - .L_2836)
	.align		4
.L_2836:
        /*415c*/ 	.word	index@(_ZN4vllm25paged_attention_v1_kernelIttLi32ELi8ELi128ELNS_18Fp8KVCacheDataTypeE0ELb0EEEvPT_PKS2_PKT0_S8_ifPKiSA_iPKfiiiSC_SC_iiiii)
        /*4160*/ 	.word	0x00000000


	//----- nvinfo : EIATTR_MIN_STACK_SIZE
	.align		4
.L_2837:
        /*4164*/ 	.byte	0x04, 0x12
        /*4166*/ 	.short	(.L_2839 - .L_2838)
	.align		4
.L_2838:
        /*4168*/ 	.word	index@(_ZN4vllm25paged_attention_v1_kernelIttLi256ELi8ELi128ELNS_18Fp8KVCacheDataTypeE0ELb1EEEvPT_PKS2_PKT0_S8_ifPKiSA_iPKfiiiSC_SC_iiiii)
        /*416c*/ 	.word	0x00000000


	//----- nvinfo : EIATTR_MIN_STACK_SIZE
	.align		4
.L_2839:
        /*4170*/ 	.byte	0x04, 0x12
        /*4172*/ 	.short	(.L_2841 - .L_2840)
	.align		4
.L_2840:
        /*4174*/ 	.word	index@(_ZN4vllm25paged_attention_v1_kernelIttLi192ELi8ELi128ELNS_18Fp8KVCacheDataTypeE0ELb1EEEvPT_PKS2_PKT0_S8_ifPKiSA_iPKfiiiSC_SC_iiiii)
        /*4178*/ 	.word	0x00000000


	//----- nvinfo : EIATTR_MIN_STACK_SIZE
	.align		4
.L_2841:
        /*417c*/ 	.byte	0x04, 0x12
        /*417e*/ 	.short	(.L_2843 - .L_2842)
	.align		4
.L_2842:
        /*4180*/ 	.word	index@(_ZN4vllm25paged_attention_v1_kernelIttLi128ELi8ELi128ELNS_18Fp8KVCacheDataTypeE0ELb1EEEvPT_PKS2_PKT0_S8_ifPKiSA_iPKfiiiSC_SC_iiiii)
        /*4184*/ 	.word	0x00000000


	//----- nvinfo : EIATTR_MIN_STACK_SIZE
	.align		4
.L_2843:
        /*4188*/ 	.byte	0x04, 0x12
        /*418a*/ 	.short	(.L_2845 - .L_2844)
	.align		4
.L_2844:
        /*418c*/ 	.word	index@(_ZN4vllm25paged_attention_v1_kernelIttLi120ELi8ELi128ELNS_18Fp8KVCacheDataTypeE0ELb1EEEvPT_PKS2_PKT0_S8_ifPKiSA_iPKfiiiSC_SC_iiiii)
        /*4190*/ 	.word	0x00000000


	//----- nvinfo : EIATTR_MIN_STACK_SIZE
	.align		4
.L_2845:
        /*4194*/ 	.byte	0x04, 0x12
        /*4196*/ 	.short	(.L_2847 - .L_2846)
	.align		4
.L_2846:
        /*4198*/ 	.word	index@(_ZN4vllm25paged_attention_v1_kernelIttLi112ELi8ELi128ELNS_18Fp8KVCacheDataTypeE0ELb1EEEvPT_PKS2_PKT0_S8_ifPKiSA_iPKfiiiSC_SC_iiiii)
        /*419c*/ 	.word	0x00000000


	//----- nvinfo : EIATTR_MIN_STACK_SIZE
	.align		4
.L_2847:
        /*41a0*/ 	.byte	0x04, 0x12
        /*41a2*/ 	.short	(.L_2849 - .L_2848)
	.align		4
.L_2848:
        /*41a4*/ 	.word	index@(_ZN4vllm25paged_attention_v1_kernelIttLi96ELi8ELi128ELNS_18Fp8KVCacheDataTypeE0ELb1EEEvPT_PKS2_PKT0_S8_ifPKiSA_iPKfiiiSC_SC_iiiii)
        /*41a8*/ 	.word	0x00000000


	//----- nvinfo : EIATTR_MIN_STACK_SIZE
	.align		4
.L_2849:
        /*41ac*/ 	.byte	0x04, 0x12
        /*41ae*/ 	.short	(.L_2851 - .L_2850)
	.align		4
.L_2850:
        /*41b0*/ 	.word	index@(_ZN4vllm25paged_attention_v1_kernelIttLi80ELi8ELi128ELNS_18Fp8KVCacheDataTypeE0ELb1EEEvPT_PKS2_PKT0_S8_ifPKiSA_iPKfiiiSC_SC_iiiii)
        /*41b4*/ 	.word	0x00000000


	//----- nvinfo : EIATTR_MIN_STACK_SIZE
	.align		4
.L_2851:
        /*41b8*/ 	.byte	0x04, 0x12
        /*41ba*/ 	.short	(.L_2853 - .L_2852)
	.align		4
.L_2852:
        /*41bc*/ 	.word	index@(_ZN4vllm25paged_attention_v1_kernelIttLi64ELi8ELi128ELNS_18Fp8KVCacheDataTypeE0ELb1EEEvPT_PKS2_PKT0_S8_ifPKiSA_iPKfiiiSC_SC_iiiii)
        /*41c0*/ 	.word	0x00000000


	//----- nvinfo : EIATTR_MIN_STACK_SIZE
	.align		4
.L_2853:
        /*41c4*/ 	.byte	0x04, 0x12
        /*41c6*/ 	.short	(.L_2855 - .L_2854)
	.align		4
.L_2854:
        /*41c8*/ 	.word	index@(_ZN4vllm25paged_attention_v1_kernelIttLi32ELi8ELi128ELNS_18Fp8KVCacheDataTypeE0ELb1EEEvPT_PKS2_PKT0_S8_ifPKiSA_iPKfiiiSC_SC_iiiii)
        /*41cc*/ 	.word	0x00000000


	//----- nvinfo : EIATTR_MIN_STACK_SIZE
	.align		4
.L_2855:
        /*41d0*/ 	.byte	0x04, 0x12
        /*41d2*/ 	.short	(.L_2857 - .L_2856)
	.align		4
.L_2856:
        /*41d4*/ 	.word	index@(_ZN4vllm25paged_attention_v1_kernelIffLi256ELi32ELi128ELNS_18Fp8KVCacheDataTypeE0ELb0EEEvPT_PKS2_PKT0_S8_ifPKiSA_iPKfiiiSC_SC_iiiii)
        /*41d8*/ 	.word	0x000000b8


	//----- nvinfo : EIATTR_MIN_STACK_SIZE
	.align		4
.L_2857:
        /*41dc*/ 	.byte	0x04, 0x12
        /*41de*/ 	.short	(.L_2859 - .L_2858)
	.align		4
.L_2858:
        /*41e0*/ 	.word	index@(_ZN4vllm25paged_attention_v1_kernelIffLi192ELi32ELi128ELNS_18Fp8KVCacheDataTypeE0ELb0EEEvPT_PKS2_PKT0_S8_ifPKiSA_iPKfiiiSC_SC_iiiii)
        /*41e4*/ 	.word	0x00000000


	//----- nvinfo : EIATTR_MIN_STACK_SIZE
	.align		4
.L_2859:
        /*41e8*/ 	.byte	0x04, 0x12
        /*41ea*/ 	.short	(.L_2861 - .L_2860)
	.align		4
.L_2860:
        /*41ec*/ 	.word	index@(_ZN4vllm25paged_attention_v1_kernelIffLi128ELi32ELi128ELNS_18Fp8KVCacheDataTypeE0ELb0EEEvPT_PKS2_PKT0_S8_ifPKiSA_iPKfiiiSC_SC_iiiii)
        /*41f0*/ 	.word	0x00000000


	//----- nvinfo : EIATTR_MIN_STACK_SIZE
	.align		4
.L_2861:
        /*41f4*/ 	.byte	0x04, 0x12
        /*41f6*/ 	.short	(.L_2863 - .L_2862)
	.align		4
.L_2862:
        /*41f8*/ 	.word	index@(_ZN4vllm25paged_attention_v1_kernelIffLi120ELi32ELi128ELNS_18Fp8KVCacheDataTypeE0ELb0EEEvPT_PKS2_PKT0_S8_ifPKiSA_iPKfiiiSC_SC_iiiii)
        /*41fc*/ 	.word	0x00000000


	//----- nvinfo : EIATTR_MIN_STACK_SIZE
	.align		4
.L_2863:
        /*4200*/ 	.byte	0x04, 0x12
        /*4202*/ 	.short	(.L_2865 - .L_2864)
	.align		4
.L_2864:
        /*4204*/ 	.word	index@(_ZN4vllm25paged_attention_v1_kernelIffLi112ELi32ELi128ELNS_18Fp8KVCacheDataTypeE0ELb0EEEvPT_PKS2_PKT0_S8_ifPKiSA_iPKfiiiSC_SC_iiiii)
        /*4208*/ 	.word	0x00000000


	//----- nvinfo : EIATTR_MIN_STACK_SIZE
	.align		4
.L_2865:
        /*420c*/ 	.byte	0x04, 0x12
        /*420e*/ 	.short	(.L_2867 - .L_2866)
	.align		4
.L_2866:
        /*4210*/ 	.word	index@(_ZN4vllm25paged_attention_v1_kernelIffLi96ELi32ELi128ELNS_18Fp8KVCacheDataTypeE0ELb0EEEvPT_PKS2_PKT0_S8_ifPKiSA_iPKfiiiSC_SC_iiiii)
        /*4214*/ 	.word	0x00000000


	//----- nvinfo : EIATTR_MIN_STACK_SIZE
	.align		4
.L_2867:
        /*4218*/ 	.byte	0x04, 0x12
        /*421a*/ 	.short	(.L_2869 - .L_2868)
	.align		4
.L_2868:
        /*421c*/ 	.word	index@(_ZN4vllm25paged_attention_v1_kernelIffLi80ELi32ELi128ELNS_18Fp8KVCacheDataTypeE0ELb0EEEvPT_PKS2_PKT0_S8_ifPKiSA_iPKfiiiSC_SC_iiiii)
        /*4220*/ 	.word	0x00000000


	//----- nvinfo : EIATTR_MIN_STACK_SIZE
	.align		4
.L_2869:
        /*4224*/ 	.byte	0x04, 0x12
        /*4226*/ 	.short	(.L_2871 - .L_2870)
	.align		4
.L_2870:
        /*4228*/ 	.word	index@(_ZN4vllm25paged_attention_v1_kernelIffLi64ELi32ELi128ELNS_18Fp8KVCacheDataTypeE0ELb0EEEvPT_PKS2_PKT0_S8_ifPKiSA_iPKfiiiSC_SC_iiiii)
        /*422c*/ 	.word	0x00000000


	//----- nvinfo : EIATTR_MIN_STACK_SIZE
	.align		4
.L_2871:
        /*4230*/ 	.byte	0x04, 0x12
        /*4232*/ 	.short	(.L_2873 - .L_2872)
	.align		4
.L_2872:
        /*4234*/ 	.word	index@(_ZN4vllm25paged_attention_v1_kernelIffLi32ELi32ELi128ELNS_18Fp8KVCacheDataTypeE0ELb0EEEvPT_PKS2_PKT0_S8_ifPKiSA_iPKfiiiSC_SC_iiiii)
        /*4238*/ 	.word	0x00000000


	//----- nvinfo : EIATTR_MIN_STACK_SIZE
	.align		4
.L_2873:
        /*423c*/ 	.byte	0x04, 0x12
        /*423e*/ 	.short	(.L_2875 - .L_2874)
	.align		4
.L_2874:
        /*4240*/ 	.word	index@(_ZN4vllm25paged_attention_v1_kernelIffLi256ELi32ELi128ELNS_18Fp8KVCacheDataTypeE0ELb1EEEvPT_PKS2_PKT0_S8_ifPKiSA_iPKfiiiSC_SC_iiiii)
        /*4244*/ 	.word	0x00000000


	//----- nvinfo : EIATTR_MIN_STACK_SIZE
	.align		4
.L_2875:
        /*4248*/ 	.byte	0x04, 0x12
        /*424a*/ 	.short	(.L_2877 - .L_2876)
	.align		4
.L_2876:
        /*424c*/ 	.word	index@(_ZN4vllm25paged_attention_v1_kernelIffLi192ELi32ELi128ELNS_18Fp8KVCacheDataTypeE0ELb1EEEvPT_PKS2_PKT0_S8_ifPKiSA_iPKfiiiSC_SC_iiiii)
        /*4250*/ 	.word	0x00000000


	//----- nvinfo : EIATTR_MIN_STACK_SIZE
	.align		4
.L_2877:
        /*4254*/ 	.byte	0x04, 0x12
        /*4256*/ 	.short	(.L_2879 - .L_2878)
	.align		4
.L_2878:
        /*4258*/ 	.word	index@(_ZN4vllm25paged_attention_v1_kernelIffLi128ELi32ELi128ELNS_18Fp8KVCacheDataTypeE0ELb1EEEvPT_PKS2_PKT0_S8_ifPKiSA_iPKfiiiSC_SC_iiiii)
        /*425c*/ 	.word	0x00000000


	//----- nvinfo : EIATTR_MIN_STACK_SIZE
	.align		4
.L_2879:
        /*4260*/ 	.byte	0x04, 0x12
        /*4262*/ 	.short	(.L_2881 - .L_2880)
	.align		4
.L_2880:
        /*4264*/ 	.word	index@(_ZN4vllm25paged_attention_v1_kernelIffLi120ELi32ELi128ELNS_18Fp8KVCacheDataTypeE0ELb1EEEvPT_PKS2_PKT0_S8_ifPKiSA_iPKfiiiSC_SC_iiiii)
        /*4268*/ 	.word	0x00000000


	//----- nvinfo : EIATTR_MIN_STACK_SIZE
	.align		4
.L_2881:
        /*426c*/ 	.byte	0x04, 0x12
        /*426e*/ 	.short	(.L_2883 - .L_2882)
	.align		4
.L_2882:
        /*4270*/ 	.word	index@(_ZN4vllm25paged_attention_v1_kernelIffLi112ELi32ELi128ELNS_18Fp8KVCacheDataTypeE0ELb1EEEvPT_PKS2_PKT0_S8_ifPKiSA_iPKfiiiSC_SC_iiiii)
        /*4274*/ 	.word	0x00000000


	//----- nvinfo : EIATTR_MIN_STACK_SIZE
	.align		4
.L_2883:
        /*4278*/ 	.byte	0x04, 0x12
        /*427a*/ 	.short	(.L_2885 - .L_2884)
	.align		4
.L_2884:
        /*427c*/ 	.word	index@(_ZN4vllm25paged_attention_v1_kernelIffLi96ELi32ELi128ELNS_18Fp8KVCacheDataTypeE0ELb1EEEvPT_PKS2_PKT0_S8_ifPKiSA_iPKfiiiSC_SC_iiiii)
        /*4280*/ 	.word	0x00000000


	//----- nvinfo : EIATTR_MIN_STACK_SIZE
	.align		4
.L_2885:
        /*4284*/ 	.byte	0x04, 0x12
        /*4286*/ 	.short	(.L_2887 - .L_2886)
	.align		4
.L_2886:
        /*4288*/ 	.word	index@(_ZN4vllm25paged_attention_v1_kernelIffLi80ELi32ELi128ELNS_18Fp8KVCacheDataTypeE0ELb1EEEvPT_PKS2_PKT0_S8_ifPKiSA_iPKfiiiSC_SC_iiiii)
        /*428c*/ 	.word	0x00000000


	//----- nvinfo : EIATTR_MIN_STACK_SIZE
	.align		4
.L_2887:
        /*4290*/ 	.byte	0x04, 0x12
        /*4292*/ 	.short	(.L_2889 - .L_2888)
	.align		4
.L_2888:
        /*4294*/ 	.word	index@(_ZN4vllm25paged_attention_v1_kernelIffLi64ELi32ELi128ELNS_18Fp8KVCacheDataTypeE0ELb1EEEvPT_PKS2_PKT0_S8_ifPKiSA_iPKfiiiSC_SC_iiiii)
        /*4298*/ 	.word	0x00000000


	//----- nvinfo : EIATTR_MIN_STACK_SIZE
	.align		4
.L_2889:
        /*429c*/ 	.byte	0x04, 0x12
        /*429e*/ 	.short	(.L_2891 - .L_2890)
	.align		4
.L_2890:
        /*42a0*/ 	.word	index@(_ZN4vllm25paged_attention_v1_kernelIffLi32ELi32ELi128ELNS_18Fp8KVCacheDataTypeE0ELb1EEEvPT_PKS2_PKT0_S8_ifPKiSA_iPKfiiiSC_SC_iiiii)
        /*42a4*/ 	.word	0x00000000


	//----- nvinfo : EIATTR_MIN_STACK_SIZE
	.align		4
.L_2891:
        /*42a8*/ 	.byte	0x04, 0x12
        /*42aa*/ 	.short	(.L_2893 - .L_2892)
	.align		4
.L_2892:
        /*42ac*/ 	.word	index@(_ZN4vllm25paged_attention_v1_kernelIffLi256ELi16ELi128ELNS_18Fp8KVCacheDataTypeE0ELb0EEEvPT_PKS2_PKT0_S8_ifPKiSA_iPKfiiiSC_SC_iiiii)
        /*42b0*/ 	.word	0x00000000


	//----- nvinfo : EIATTR_MIN_STACK_SIZE
	.align		4
.L_2893:
        /*42b4*/ 	.byte	0x04, 0x12
        /*42b6*/ 	.short	(.L_2895 - .L_2894)
	.align		4
.L_2894:
        /*42b8*/ 	.word	index@(_ZN4vllm25paged_attention_v1_kernelIffLi192ELi16ELi128ELNS_18Fp8KVCacheDataTypeE0ELb0EEEvPT_PKS2_PKT0_S8_ifPKiSA_iPKfiiiSC_SC_iiiii)
        /*42bc*/ 	.word	0x00000000


	//----- nvinfo : EIATTR_MIN_STACK_SIZE
	.align		4
.L_2895:
        /*42c0*/ 	.byte	0x04, 0x12
        /*42c2*/ 	.short	(.L_2897 - .L_2896)
	.align		4
.L_2896:
        /*42c4*/ 	.word	index@(_ZN4vllm25paged_attention_v1_kernelIffLi128ELi16ELi128ELNS_18Fp8KVCacheDataTypeE0ELb0EEEvPT_PKS2_PKT0_S8_ifPKiSA_iPKfiiiSC_SC_iiiii)
        /*42c8*/ 	.word	0x00000000


	//----- nvinfo : EIATTR_MIN_STACK_SIZE
	.align		4
.L_2897:
        /*42cc*/ 	.byte	0x04, 0x12
        /*42ce*/ 	.short	(.L_2899 - .L_2898)
	.align		4
.L_2898:
        /*42d0*/ 	.word	index@(_ZN4vllm25paged_attention_v1_kernelIffLi120ELi16ELi128ELNS_18Fp8KVCacheDataTypeE0ELb0EEEvPT_PKS2_PKT0_S8_ifPKiSA_iPKfiiiSC_SC_iiiii)
        /*42d4*/ 	.word	0x00000000


	//----- nvinfo : EIATTR_MIN_STACK_SIZE
	.align		4
.L_2899:
        /*42d8*/ 	.byte	0x04, 0x12
        /*42da*/ 	.short	(.L_2901 - .L_2900)
	.align		4
.L_2900:
        /*42dc*/ 	.word	index@(_ZN4vllm25paged_attention_v1_kernelIffLi112ELi16ELi128ELNS_18Fp8KVCacheDataTypeE0ELb0EEEvPT_PKS2_PKT0_S8_ifPKiSA_iPKfiiiSC_SC_iiiii)
        /*42e0*/ 	.word	0x00000000


	//----- nvinfo : EIATTR_MIN_STACK_SIZE
	.align		4
.L_2901:
        /*42e4*/ 	.byte	0x04, 0x12
        /*42e6*/ 	.short	(.L_2903 - .L_2902)
	.align		4
.L_2902:
        /*42e8*/ 	.word	index@(_ZN4vllm25paged_attention_v1_kernelIffLi96ELi16ELi128ELNS_18Fp8KVCacheDataTypeE0ELb0EEEvPT_PKS2_PKT0_S8_ifPKiSA_iPKfiiiSC_SC_iiiii)
        /*42ec*/ 	.word	0x00000000


	//----- nvinfo : EIATTR_MIN_STACK_SIZE
	.align		4
.L_2903:
        /*42f0*/ 	.byte	0x04, 0x12
        /*42f2*/ 	.short	(.L_2905 - .L_2904)
	.align		4
.L_2904:
        /*42f4*/ 	.word	index@(_ZN4vllm25paged_attention_v1_kernelIffLi80ELi16ELi128ELNS_18Fp8KVCacheDataTypeE0ELb0EEEvPT_PKS2_PKT0_S8_ifPKiSA_iPKfiiiSC_SC_iiiii)
        /*42f8*/ 	.word	0x00000000


	//----- nvinfo : EIATTR_MIN_STACK_SIZE
	.align		4
.L_2905:
        /*42fc*/ 	.byte	0x04, 0x12
        /*42fe*/ 	.short	(.L_2907 - .L_2906)
	.align		4
.L_2906:
        /*4300*/ 	.word	index@(_ZN4vllm25paged_attention_v1_kernelIffLi64ELi16ELi128ELNS_18Fp8KVCacheDataTypeE0ELb0EEEvPT_PKS2_PKT0_S8_ifPKiSA_iPKfiiiSC_SC_iiiii)
        /*4304*/ 	.word	0x00000000


	//----- nvinfo : EIATTR_MIN_STACK_SIZE
	.align		4
.L_2907:
        /*4308*/ 	.byte	0x04, 0x12
        /*430a*/ 	.short	(.L_2909 - .L_2908)
	.align		4
.L_2908:
        /*430c*/ 	.word	index@(_ZN4vllm25paged_attention_v1_kernelIffLi32ELi16ELi128ELNS_18Fp8KVCacheDataTypeE0ELb0EEEvPT_PKS2_PKT0_S8_ifPKiSA_iPKfiiiSC_SC_iiiii)
        /*4310*/ 	.word	0x00000000


	//----- nvinfo : EIATTR_MIN_STACK_SIZE
	.align		4
.L_2909:
        /*4314*/ 	.byte	0x04, 0x12
        /*4316*/ 	.short	(.L_2911 - .L_2910)
	.align		4
.L_2910:
        /*4318*/ 	.word	index@(_ZN4vllm25paged_attention_v1_kernelIffLi256ELi16ELi128ELNS_18Fp8KVCacheDataTypeE0ELb1EEEvPT_PKS2_PKT0_S8_ifPKiSA_iPKfiiiSC_SC_iiiii)
        /*431c*/ 	.word	0x00000000


	//----- nvinfo : EIATTR_MIN_STACK_SIZE
	.align		4
.L_2911:
        /*4320*/ 	.byte	0x04, 0x12
        /*4322*/ 	.short	(.L_2913 - .L_2912)
	.align		4
.L_2912:
        /*4324*/ 	.word	index@(_ZN4vllm25paged_attention_v1_kernelIffLi192ELi16ELi128ELNS_18Fp8KVCacheDataTypeE0ELb1EEEvPT_PKS2_PKT0_S8_ifPKiSA_iPKfiiiSC_SC_iiiii)
        /*4328*/ 	.word	0x00000000


	//----- nvinfo : EIATTR_MIN_STACK_SIZE
	.align		4
.L_2913:
        /*432c*/ 	.byte	0x04, 0x12
        /*432e*/ 	.short	(.L_2915 - .L_2914)
	.align		4
.L_2914:
        /*4330*/ 	.word	index@(_ZN4vllm25paged_attention_v1_kernelIffLi128ELi16ELi128ELNS_18Fp8KVCacheDataTypeE0ELb1EEEvPT_PKS2_PKT0_S8_ifPKiSA_iPKfiiiSC_SC_iiiii)
        /*4334*/ 	.word	0x00000000


	//----- nvinfo : EIATTR_MIN_STACK_SIZE
	.align		4
.L_2915:
        /*4338*/ 	.byte	0x04, 0x12
        /*433a*/ 	.short	(.L_2917 - .L_2916)
	.align		4
.L_2916:
        /*433c*/ 	.word	index@(_ZN4vllm25paged_attention_v1_kernelIffLi120ELi16ELi128ELNS_18Fp8KVCacheDataTypeE0ELb1EEEvPT_PKS2_PKT0_S8_ifPKiSA_iPKfiiiSC_SC_iiiii)
        /*4340*/ 	.word	0x00000000


	//----- nvinfo : EIATTR_MIN_STACK_SIZE
	.align		4
.L_2917:
        /*4344*/ 	.byte	0x04, 0x12
        /*4346*/ 	.short	(.L_2919 - .L_2918)
	.align		4
.L_2918:
        /*4348*/ 	.word	index@(_ZN4vllm25paged_attention_v1_kernelIffLi112ELi16ELi128ELNS_18Fp8KVCacheDataTypeE0ELb1EEEvPT_PKS2_PKT0_S8_ifPKiSA_iPKfiiiSC_SC_iiiii)
        /*434c*/ 	.word	0x00000000


	//----- nvinfo : EIATTR_MIN_STACK_SIZE
	.align		4
.L_2919:
        /*4350*/ 	.byte	0x04, 0x12
        /*4352*/ 	.short	(.L_2921 - .L_2920)
	.align		4
.L_2920:
        /*4354*/ 	.word	index@(_ZN4vllm25paged_attention_v1_kernelIffLi96ELi16ELi128ELNS_18Fp8KVCacheDataTypeE0ELb1EEEvPT_PKS2_PKT0_S8_ifPKiSA_iPKfiiiSC_SC_iiiii)
        /*4358*/ 	.word	0x00000000


	//----- nvinfo : EIATTR_MIN_STACK_SIZE
	.align		4
.L_2921:
        /*435c*/ 	.byte	0x04, 0x12
        /*435e*/ 	.short	(.L_2923 - .L_2922)
	.align		4
.L_2922:
        /*4360*/ 	.word	index@(_ZN4vllm25paged_attention_v1_kernelIffLi80ELi16ELi128ELNS_18Fp8KVCacheDataTypeE0ELb1EEEvPT_PKS2_PKT0_S8_ifPKiSA_iPKfiiiSC_SC_iiiii)
        /*4364*/ 	.word	0x00000000


	//----- nvinfo : EIATTR_MIN_STACK_SIZE
	.align		4
.L_2923:
        /*4368*/ 	.byte	0x04, 0x12
        /*436a*/ 	.short	(.L_2925 - .L_2924)
	.align		4
.L_2924:
        /*436c*/ 	.word	index@(_ZN4vllm25paged_attention_v1_kernelIffLi64ELi16ELi128ELNS_18Fp8KVCacheDataTypeE0ELb1EEEvPT_PKS2_PKT0_S8_ifPKiSA_iPKfiiiSC_SC_iiiii)
        /*4370*/ 	.word	0x00000000


	//----- nvinfo : EIATTR_MIN_STACK_SIZE
	.align		4
.L_2925:
        /*4374*/ 	.byte	0x04, 0x12
        /*4376*/ 	.short	(.L_2927 - .L_2926)
	.align		4
.L_2926:
        /*4378*/ 	.word	index@(_ZN4vllm25paged_attention_v1_kernelIffLi32ELi16ELi128ELNS_18Fp8KVCacheDataTypeE0ELb1EEEvPT_PKS2_PKT0_S8_ifPKiSA_iPKfiiiSC_SC_iiiii)
        /*437c*/ 	.word	0x00000000


	//----- nvinfo : EIATTR_MIN_STACK_SIZE
	.align		4
.L_2927:
        /*4380*/ 	.byte	0x04, 0x12
        /*4382*/ 	.short	(.L_2929 - .L_2928)
	.align		4
.L_2928:
        /*4384*/ 	.word	index@(_ZN4vllm25paged_attention_v1_kernelIffLi256ELi8ELi128ELNS_18Fp8KVCacheDataTypeE0ELb0EEEvPT_PKS2_PKT0_S8_ifPKiSA_iPKfiiiSC_SC_iiiii)
        /*4388*/ 	.word	0x00000000


	//----- nvinfo : EIATTR_MIN_STACK_SIZE
	.align		4
.L_2929:
        /*438c*/ 	.byte	0x04, 0x12
        /*438e*/ 	.short	(.L_2931 - .L_2930)
	.align		4
.L_2930:
        /*4390*/ 	.word	index@(_ZN4vllm25paged_attention_v1_kernelIffLi192ELi8ELi128ELNS_18Fp8KVCacheDataTypeE0ELb0EEEvPT_PKS2_PKT0_S8_ifPKiSA_iPKfiiiSC_SC_iiiii)
        /*4394*/ 	.word	0x00000000


	//----- nvinfo : EIATTR_MIN_STACK_SIZE
	.align		4
.L_2931:
        /*4398*/ 	.byte	0x04, 0x12
        /*439a*/ 	.short	(.L_2933 - .L_2932)
	.align		4
.L_2932:
        /*439c*/ 	.word	index@(_ZN4vllm25paged_attention_v1_kernelIffLi128ELi8ELi128ELNS_18Fp8KVCacheDataTypeE0ELb0EEEvPT_PKS2_PKT0_S8_ifPKiSA_iPKfiiiSC_SC_iiiii)
        /*43a0*/ 	.word	0x00000000


	//----- nvinfo : EIATTR_MIN_STACK_SIZE
	.align		4
.L_2933:
        /*43a4*/ 	.byte	0x04, 0x12
        /*43a6*/ 	.short	(.L_2935 - .L_2934)
	.align		4
.L_2934:
        /*43a8*/ 	.word	index@(_ZN4vllm25paged_attention_v1_kernelIffLi120ELi8ELi128ELNS_18Fp8KVCacheDataTypeE0ELb0EEEvPT_PKS2_PKT0_S8_ifPKiSA_iPKfiiiSC_SC_iiiii)
        /*43ac*/ 	.word	0x00000000


	//----- nvinfo : EIATTR_MIN_STACK_SIZE
	.align		4
.L_2935:
        /*43b0*/ 	.byte	0x04, 0x12
        /*43b2*/ 	.short	(.L_2937 - .L_2936)
	.align		4
.L_2936:
        /*43b4*/ 	.word	index@(_ZN4vllm25paged_attention_v1_kernelIffLi112ELi8ELi128ELNS_18Fp8KVCacheDataTypeE0ELb0EEEvPT_PKS2_PKT0_S8_ifPKiSA_iPKfiiiSC_SC_iiiii)
        /*43b8*/ 	.word	0x00000000


	//----- nvinfo : EIATTR_MIN_STACK_SIZE
	.align		4
.L_2937:
        /*43bc*/ 	.byte	0x04, 0x12
        /*43be*/ 	.short	(.L_2939 - .L_2938)
	.align		4
.L_2938:
        /*43c0*/ 	.word	index@(_ZN4vllm25paged_attention_v1_kernelIffLi96ELi8ELi128ELNS_18Fp8KVCacheDataTypeE0ELb0EEEvPT_PKS2_PKT0_S8_ifPKiSA_iPKfiiiSC_SC_iiiii)
        /*43c4*/ 	.word	0x00000000


	//----- nvinfo : EIATTR_MIN_STACK_SIZE
	.align		4
.L_2939:
        /*43c8*/ 	.byte	0x04, 0x12
        /*43ca*/ 	.short	(.L_2941 - .L_2940)
	.align		4
.L_2940:
        /*43cc*/ 	.word	index@(_ZN4vllm25paged_attention_v1_kernelIffLi80ELi8ELi128ELNS_18Fp8KVCacheDataTypeE0ELb0EEEvPT_PKS2_PKT0_S8_ifPKiSA_iPKfiiiSC_SC_iiiii)
        /*43d0*/ 	.word	0x00000000


	//----- nvinfo : EIATTR_MIN_STACK_SIZE
	.align		4
.L_2941:
        /*43d4*/ 	.byte	0x04, 0x12
        /*43d6*/ 	.short	(.L_2943 - .L_2942)
	.align		4
.L_2942:
        /*43d8*/ 	.word	index@(_ZN4vllm25paged_attention_v1_kernelIffLi64ELi8ELi128ELNS_18Fp8KVCacheDataTypeE0ELb0EEEvPT_PKS2_PKT0_S8_ifPKiSA_iPKfiiiSC_SC_iiiii)
        /*43dc*/ 	.word	0x00000000


	//----- nvinfo : EIATTR_MIN_STACK_SIZE
	.align		4
.L_2943:
        /*43e0*/ 	.byte	0x04, 0x12
        /*43e2*/ 	.short	(.L_2945 - .L_2944)
	.align		4
.L_2944:
        /*43e4*/ 	.word	index@(_ZN4vllm25paged_attention_v1_kernelIffLi32ELi8ELi128ELNS_18Fp8KVCacheDataTypeE0ELb0EEEvPT_PKS2_PKT0_S8_ifPKiSA_iPKfiiiSC_SC_iiiii)
        /*43e8*/ 	.word	0x00000000


	//----- nvinfo : EIATTR_MIN_STACK_SIZE
	.align		4
.L_2945:
        /*43ec*/ 	.byte	0x04, 0x12
        /*43ee*/ 	.short	(.L_2947 - .L_2946)
	.align		4
.L_2946:
        /*43f0*/ 	.word	index@(_ZN4vllm25paged_attention_v1_kernelIffLi256ELi8ELi128ELNS_18Fp8KVCacheDataTypeE0ELb1EEEvPT_PKS2_PKT0_S8_ifPKiSA_iPKfiiiSC_SC_iiiii)
        /*43f4*/ 	.word	0x00000000


	//----- nvinfo : EIATTR_MIN_STACK_SIZE
	.align		4
.L_2947:
        /*43f8*/ 	.byte	0x04, 0x12
        /*43fa*/ 	.short	(.L_2949 - .L_2948)
	.align		4
.L_2948:
        /*43fc*/ 	.word	index@(_ZN4vllm25paged_attention_v1_kernelIffLi192ELi8ELi128ELNS_18Fp8KVCacheDataTypeE0ELb1EEEvPT_PKS2_PKT0_S8_ifPKiSA_iPKfiiiSC_SC_iiiii)
        /*4400*/ 	.word	0x00000000


	//----- nvinfo : EIATTR_MIN_STACK_SIZE
	.align		4
.L_2949:
        /*4404*/ 	.byte	0x04, 0x12
        /*4406*/ 	.short	(.L_2951 - .L_2950)
	.align		4
.L_2950:
        /*4408*/ 	.word	index@(_ZN4vllm25paged_attention_v1_kernelIffLi128ELi8ELi128ELNS_18Fp8KVCacheDataTypeE0ELb1EEEvPT_PKS2_PKT0_S8_ifPKiSA_iPKfiiiSC_SC_iiiii)
        /*440c*/ 	.word	0x00000000


	//----- nvinfo : EIATTR_MIN_STACK_SIZE
	.align		4
.L_2951:
        /*4410*/ 	.byte	0x04, 0x12
        /*4412*/ 	.short	(.L_2953 - .L_2952)
	.align		4
.L_2952:
        /*4414*/ 	.word	index@(_ZN4vllm25paged_attention_v1_kernelIffLi120ELi8ELi128ELNS_18Fp8KVCacheDataTypeE0ELb1EEEvPT_PKS2_PKT0_S8_ifPKiSA_iPKfiiiSC_SC_iiiii)
        /*4418*/ 	.word	0x00000000


	//----- nvinfo : EIATTR_MIN_STACK_SIZE
	.align		4
.L_2953:
        /*441c*/ 	.byte	0x04, 0x12
        /*441e*/ 	.short	(.L_2955 - .L_2954)
	.align		4
.L_2954:
        /*4420*/ 	.word	index@(_ZN4vllm25paged_attention_v1_kernelIffLi112ELi8ELi128ELNS_18Fp8KVCacheDataTypeE0ELb1EEEvPT_PKS2_PKT0_S8_ifPKiSA_iPKfiiiSC_SC_iiiii)
        /*4424*/ 	.word	0x00000000


	//----- nvinfo : EIATTR_MIN_STACK_SIZE
	.align		4
.L_2955:
        /*4428*/ 	.byte	0x04, 0x12
        /*442a*/ 	.short	(.L_2957 - .L_2956)
	.align		4
.L_2956:
        /*442c*/ 	.word	index@(_ZN4vllm25paged_attention_v1_kernelIffLi96ELi8ELi128ELNS_18Fp8KVCacheDataTypeE0ELb1EEEvPT_PKS2_PKT0_S8_ifPKiSA_iPKfiiiSC_SC_iiiii)
        /*4430*/ 	.word	0x00000000


	//----- nvinfo : EIATTR_MIN_STACK_SIZE
	.align		4
.L_2957:
        /*4434*/ 	.byte	0x04, 0x12
        /*4436*/ 	.short	(.L_2959 - .L_2958)
	.align		4
.L_2958:
        /*4438*/ 	.word	index@(_ZN4vllm25paged_attention_v1_kernelIffLi80ELi8ELi128ELNS_18Fp8KVCacheDataTypeE0ELb1EEEvPT_PKS2_PKT0_S8_ifPKiSA_iPKfiiiSC_SC_iiiii)
        /*443c*/ 	.word	0x00000000


	//----- nvinfo : EIATTR_MIN_STACK_SIZE
	.align		4
.L_2959:
        /*4440*/ 	.byte	0x04, 0x12
        /*4442*/ 	.short	(.L_2961 - .L_2960)
	.align		4
.L_2960:
        /*4444*/ 	.word	index@(_ZN4vllm25paged_attention_v1_kernelIffLi64ELi8ELi128ELNS_18Fp8KVCacheDataTypeE0ELb1EEEvPT_PKS2_PKT0_S8_ifPKiSA_iPKfiiiSC_SC_iiiii)
        /*4448*/ 	.word	0x00000000


	//----- nvinfo : EIATTR_MIN_STACK_SIZE
	.align		4
.L_2961:
        /*444c*/ 	.byte	0x04, 0x12
        /*444e*/ 	.short	(.L_2963 - .L_2962)
	.align		4
.L_2962:
        /*4450*/ 	.word	index@(_ZN4vllm25paged_attention_v1_kernelIffLi32ELi8ELi128ELNS_18Fp8KVCacheDataTypeE0ELb1EEEvPT_PKS2_PKT0_S8_ifPKiSA_iPKfiiiSC_SC_iiiii)
        /*4454*/ 	.word	0x00000000
.L_2963:


//--------------------- .nv.compat                --------------------------
	.section	.nv.compat,"",@"SHT_CUDA_COMPAT_INFO"
	.align	4
        /*0000*/ 	.byte	0x02, 0x09, 0x01, 0x00, 0x02, 0x02, 0x01, 0x00, 0x02, 0x05, 0x05, 0x00, 0x03, 0x07, 0x01, 0x01
        /*0010*/ 	.byte	0x02, 0x03, 0x00, 0x00, 0x02, 0x06, 0x01, 0x00, 0x04, 0x0b, 0x08, 0x00, 0x00, 0x00, 0x00, 0x00
        /*0020*/ 	.byte	0x00, 0x00, 0x00, 0x00


//--------------------- .nv.info._ZN4vllm25paged_attention_v1_kernelI13__nv_bfloat16hLi256ELi32ELi128ELNS_18Fp8KVCacheDataTypeE2ELb0EEEvPT_PKS3_PKT0_S9_ifPKiSB_iPKfiiiSD_SD_iiiii --------------------------
	.section	.nv.info._ZN4vllm25paged_attention_v1_kernelI13__nv_bfloat16hLi256ELi32ELi128ELNS_18Fp8KVCacheDataTypeE2ELb0EEEvPT_PKS3_PKT0_S9_ifPKiSB_iPKfiiiSD_SD_iiiii,"",@"SHT_CUDA_INFO"
	.sectionflags	@""
	.align	4


	//----- nvinfo : EIATTR_CUDA_API_VERSION
	.align		4
        /*0000*/ 	.byte	0x04, 0x37
        /*0002*/ 	.short	(.L_2965 - .L_2964)
.L_2964:
        /*0004*/ 	.word	0x00000082


	//----- nvinfo : EIATTR_KPARAM_INFO
	.align		4
.L_2965:
        /*0008*/ 	.byte	0x04, 0x17
        /*000a*/ 	.short	(.L_2967 - .L_2966)
.L_2966:
        /*000c*/ 	.word	0x00000000
        /*0010*/ 	.short	0x0013
        /*0012*/ 	.short	0x0078
        /*0014*/ 	.byte	0x00, 0xf0, 0x11, 0x00


	//----- nvinfo : EIATTR_KPARAM_INFO
	.align		4
.L_2967:
        /*0018*/ 	.byte	0x04, 0x17
        /*001a*/ 	.short	(.L_2969 - .L_2968)
.L_2968:
        /*001c*/ 	.word	0x00000000
        /*0020*/ 	.short	0x0012
        /*0022*/ 	.short	0x0074
        /*0024*/ 	.byte	0x00, 0xf0, 0x11, 0x00


	//----- nvinfo : EIATTR_KPARAM_INFO
	.align		4
.L_2969:
        /*0028*/ 	.byte	0x04, 0x17
        /*002a*/ 	.short	(.L_2971 - .L_2970)
.L_2970:
        /*002c*/ 	.word	0x00000000
        /*0030*/ 	.short	0x0011
        /*0032*/ 	.short	0x0070
        /*0034*/ 	.byte	0x00, 0xf0, 0x11, 0x00


	//----- nvinfo : EIATTR_KPARAM_INFO
	.align		4
.L_2971:
        /*0038*/ 	.byte	0x04, 0x17
        /*003a*/ 	.short	(.L_2973 - .L_2972)
.L_2972:
        /*003c*/ 	.word	0x00000000
        /*0040*/ 	.short	0x0010
        /*0042*/ 	.short	0x006c
        /*0044*/ 	.byte	0x00, 0xf0, 0x11, 0x00


	//----- nvinfo : EIATTR_KPARAM_INFO
	.align		4
.L_2973:
        /*0048*/ 	.byte	0x04, 0x17
        /*004a*/ 	.short	(.L_2975 - .L_2974)
.L_2974:
        /*004c*/ 	.word	0x00000000
        /*0050*/ 	.short	0x000f
        /*0052*/ 	.short	0x0068
        /*0054*/ 	.byte	0x00, 0xf0, 0x11, 0x00


	//----- nvinfo : EIATTR_KPARAM_INFO
	.align		4
.L_2975:
        /*0058*/ 	.byte	0x04, 0x17
        /*005a*/ 	.short	(.L_2977 - .L_2976)
.L_2976:
        /*005c*/ 	.word	0x00000000
        /*0060*/ 	.short	0x000e
        /*0062*/ 	.short	0x0060
        /*0064*/ 	.byte	0x00, 0xf5, 0x21, 0x00


	//----- nvinfo : EIATTR_KPARAM_INFO
	.align		4
.L_2977:
        /*0068*/ 	.byte	0x04, 0x17
        /*006a*/ 	.short	(.L_2979 - .L_2978)
.L_2978:
        /*006c*/ 	.word	0x00000000
        /*0070*/ 	.short	0x000d
        /*0072*/ 	.short	0x0058
        /*0074*/ 	.byte	0x00, 0xf5, 0x21, 0x00


	//----- nvinfo : EIATTR_KPARAM_INFO
	.align		4
.L_2979:
        /*0078*/ 	.byte	0x04, 0x17
        /*007a*/ 	.short	(.L_2981 - .L_2980)
.L_2980:
        /*007c*/ 	.word	0x00000000
        /*0080*/ 	.short	0x000c
        /*0082*/ 	.short	0x0050
        /*0084*/ 	.byte	0x00, 0xf0, 0x11, 0x00


	//----- nvinfo : EIATTR_KPARAM_INFO
	.align		4
.L_2981:
        /*0088*/ 	.byte	0x04, 0x17
        /*008a*/ 	.short	(.L_2983 - .L_2982)
.L_2982:
        /*008c*/ 	.word	0x00000000
        /*0090*/ 	.short	0x000b
        /*0092*/ 	.short	0x004c
        /*0094*/ 	.byte	0x00, 0xf0, 0x11, 0x00


	//----- nvinfo : EIATTR_KPARAM_INFO
	.align		4
.L_2983:
        /*0098*/ 	.byte	0x04, 0x17
        /*009a*/ 	.short	(.L_2985 - .L_2984)
.L_2984:
        /*009c*/ 	.word	0x00000000
        /*00a0*/ 	.short	0x000a
        /*00a2*/ 	.short	0x0048
        /*00a4*/ 	.byte	0x00, 0xf0, 0x11, 0x00


	//----- nvinfo : EIATTR_KPARAM_INFO
	.align		4
.L_2985:
        /*00a8*/ 	.byte	0x04, 0x17
        /*00aa*/ 	.short	(.L_2987 - .L_2986)
.L_2986:
        /*00ac*/ 	.word	0x00000000
        /*00b0*/ 	.short	0x0009
        /*00b2*/ 	.short	0x0040
        /*00b4*/ 	.byte	0x00, 0xf5, 0x21, 0x00


	//----- nvinfo : EIATTR_KPARAM_INFO
	.align		4
.L_2987:
        /*00b8*/ 	.byte	0x04, 0x17
        /*00ba*/ 	.short	(.L_2989 - .L_2988)
.L_2988:
        /*00bc*/ 	.word	0x00000000
        /*00c0*/ 	.short	0x0008
        /*00c2*/ 	.short	0x0038
        /*00c4*/ 	.byte	0x00, 0xf0, 0x11, 0x00


	//----- nvinfo : EIATTR_KPARAM_INFO
	.align		4
.L_2989:
        /*00c8*/ 	.byte	0x04, 0x17
        /*00ca*/ 	.short	(.L_2991 - .L_2990)
.L_2990:
        /*00cc*/ 	.word	0x00000000
        /*00d0*/ 	.short	0x0007
        /*00d2*/ 	.short	0x0030
        /*00d4*/ 	.byte	0x00, 0xf5, 0x21, 0x00


	//----- nvinfo : EIATTR_KPARAM_INFO
	.align		4
.L_2991:
        /*00d8*/ 	.byte	0x04, 0x17
        /*00da*/ 	.short	(.L_2993 - .L_2992)
.L_2992:
        /*00dc*/ 	.word	0x00000000
        /*00e0*/ 	.short	0x0006
        /*00e2*/ 	.short	0x0028
        /*00e4*/ 	.byte	0x00, 0xf5, 0x21, 0x00


	//----- nvinfo : EIATTR_KPARAM_INFO
	.align		4
.L_2993:
        /*00e8*/ 	.byte	0x04, 0x17
        /*00ea*/ 	.short	(.L_2995 - .L_2994)
.L_2994:
        /*00ec*/ 	.word	0x00000000
        /*00f0*/ 	.short	0x0005
        /*00f2*/ 	.short	0x0024
        /*00f4*/ 	.byte	0x00, 0xf0, 0x11, 0x00


	//----- nvinfo : EIATTR_KPARAM_INFO
	.align		4
.L_2995:
        /*00f8*/ 	.byte	0x04, 0x17
        /*00fa*/ 	.short	(.L_2997 - .L_2996)
.L_2996:
        /*00fc*/ 	.word	0x00000000
        /*0100*/ 	.short	0x0004
        /*0102*/ 	.short	0x0020
        /*0104*/ 	.byte	0x00, 0xf0, 0x11, 0x00


	//----- nvinfo : EIATTR_KPARAM_INFO
	.align		4
.L_2997:
        /*0108*/ 	.byte	0x04, 0x17
        /*010a*/ 	.short	(.L_2999 - .L_2998)
.L_2998:
        /*010c*/ 	.word	0x00000000
        /*0110*/ 	.short	0x0003
        /*0112*/ 	.short	0x0018
        /*0114*/ 	.byte	0x00, 0xf5, 0x21, 0x00


	//----- nvinfo : EIATTR_KPARAM_INFO
	.align		4
.L_2999:
        /*0118*/ 	.byte	0x04, 0x17
        /*011a*/ 	.short	(.L_3001 - .L_3000)
.L_3000:
        /*011c*/ 	.word	0x00000000
        /*0120*/ 	.short	0x0002
        /*0122*/ 	.short	0x0010
        /*0124*/ 	.byte	0x00, 0xf5, 0x21, 0x00


	//----- nvinfo : EIATTR_KPARAM_INFO
	.align		4
.L_3001:
        /*0128*/ 	.byte	0x04, 0x17
        /*012a*/ 	.short	(.L_3003 - .L_3002)
.L_3002:
        /*012c*/ 	.word	0x00000000
        /*0130*/ 	.short	0x0001
        /*0132*/ 	.short	0x0008
        /*0134*/ 	.byte	0x00, 0xf5, 0x21, 0x00


	//----- nvinfo : EIATTR_KPARAM_INFO
	.align		4
.L_3003:
        /*0138*/ 	.byte	0x04, 0x17
        /*013a*/ 	.short	(.L_3005 - .L_3004)
.L_3004:
        /*013c*/ 	.word	0x00000000
        /*0140*/ 	.short	0x0000
        /*0142*/ 	.short	0x0000
        /*0144*/ 	.byte	0x00, 0xf5, 0x21, 0x00


	//----- nvinfo : EIATTR_SPARSE_MMA_MASK
	.align		4
.L_3005:
        /*0148*/ 	.byte	0x03, 0x50
        /*014a*/ 	.short	0x0000


	//----- nvinfo : EIATTR_MAXREG_COUNT
	.align		4
        /*014c*/ 	.byte	0x03, 0x1b
        /*014e*/ 	.short	0x00ff


	//----- nvinfo : EIATTR_NUM_BARRIERS
	.align		4
        /*0150*/ 	.byte	0x02, 0x4c
        /*0152*/ 	.byte	0x01
	.zero		1


	//----- nvinfo : EIATTR_EXTERNS
	.align		4
        /*0154*/ 	.byte	0x04, 0x0f
        /*0156*/ 	.short	(.L_3007 - .L_3006)


	//   ....[0]....
	.align		4
.L_3006:
        /*0158*/ 	.word	index@(__assertfail)


	//----- nvinfo : EIATTR_MERCURY_ISA_VERSION
	.align		4
.L_3007:
        /*015c*/ 	.byte	0x03, 0x5f
        /*015e*/ 	.short	0x0101


	//----- nvinfo : EIATTR_COOP_GROUP_MASK_REGIDS
	.align		4
        /*0160*/ 	.byte	0x04, 0x29
        /*0162*/ 	.short	(.L_3009 - .L_3008)


	//   ....[0]....
.L_3008:
        /*0164*/ 	.word	0xffffffff


	//   ....[1]....
        /*0168*/ 	.word	0xffffffff


	//   ....[2]....
        /*016c*/ 	.word	0xffffffff


	//   ....[3]....
        /*0170*/ 	.word	0xffffffff


	//   ....[4]....
        /*0174*/ 	.word	0xffffffff


	//   ....[5]....
        /*0178*/ 	.word	0xffffffff


	//   ....[6]....
        /*017c*/ 	.word	0xffffffff


	//   ....[7]....
        /*0180*/ 	.word	0xffffffff


	//   ....[8]....
        /*0184*/ 	.word	0xffffffff


	//   ....[9]....
        /*0188*/ 	.word	0xffffffff


	//   ....[10]....
        /*018c*/ 	.word	0xffffffff


	//   ....[11]....
        /*0190*/ 	.word	0xffffffff


	//   ....[12]....
        /*0194*/ 	.word	0xffffffff


	//   ....[13]....
        /*0198*/ 	.word	0xffffffff


	//   ....[14]....
        /*019c*/ 	.word	0xffffffff


	//   ....[15]....
        /*01a0*/ 	.word	0xffffffff


	//   ....[16]....
        /*01a4*/ 	.word	0x0500000f


	//   ....[17]....
        /*01a8*/ 	.word	0x0500000f


	//   ....[18]....
        /*01ac*/ 	.word	0x0500000f


	//   ....[19]....
        /*01b0*/ 	.word	0x0500000f


	//   ....[20]....
        /*01b4*/ 	.word	0x0500000f


	//----- nvinfo : EIATTR_COOP_GROUP_INSTR_OFFSETS
	.align		4
.L_3009:
        /*01b8*/ 	.byte	0x04, 0x28
        /*01ba*/ 	.short	(.L_3011 - .L_3010)


	//   ....[0]....
.L_3010:
        /*01bc*/ 	.word	0x00000270


	//   ....[1]....
        /*01c0*/ 	.word	0x00000290


	//   ....[2]....
        /*01c4*/ 	.word	0x000002b0


	//   ....[3]....
        /*01c8*/ 	.word	0x000002d0


	//   ....[4]....
        /*01cc*/ 	.word	0x000002f0


	//   ....[5]....
        /*01d0*/ 	.word	0x000003f0


	//   ....[6]....
        /*01d4*/ 	.word	0x00000420


	//   ....[7]....
        /*01d8*/ 	.word	0x00000440


	//   ....[8]....
        /*01dc*/ 	.word	0x00001270


	//   ....[9]....
        /*01e0*/ 	.word	0x000012a0


	//   ....[10]....
        /*01e4*/ 	.word	0x000012c0


	//   ....[11]....
        /*01e8*/ 	.word	0x000012e0


	//   ....[12]....
        /*01ec*/ 	.word	0x00001300


	//   ....[13]....
        /*01f0*/ 	.word	0x00001350


	//   ....[14]....
        /*01f4*/ 	.word	0x00001370


	//   ....[15]....
        /*01f8*/ 	.word	0x00001390


	//   ....[16]....
        /*01fc*/ 	.word	0x000030f0


	//   ....[17]....
        /*0200*/ 	.word	0x00003150


	//   ....[18]....
        /*0204*/ 	.word	0x000031b0


	//   ....[19]....
        /*0208*/ 	.word	0x00003210


	//   ....[20]....
        /*020c*/ 	.word	0x00003270


	//----- nvinfo : EIATTR_VRC_CTA_INIT_COUNT
	.align		4
.L_3011:
        /*0210*/ 	.byte	0x02, 0x4a
	.zero		1
	.zero		1


	//----- nvinfo : EIATTR_SYSCALL_OFFSETS
	.align		4
        /*0214*/ 	.byte	0x04, 0x46
        /*0216*/ 	.short	(.L_3013 - .L_3012)


	//   ....[0]....
.L_3012:
        /*0218*/ 	.word	0x00000220


	//----- nvinfo : EIATTR_EXIT_INSTR_OFFSETS
	.align		4
.L_3013:
        /*021c*/ 	.byte	0x04, 0x1c
        /*021e*/ 	.short	(.L_3015 - .L_3014)


	//   ....[0]....
.L_3014:
        /*0220*/ 	.word	0x00002ba0


	//   ....[1]....
        /*0224*/ 	.word	0x00002c00


	//   ....[2]....
        /*0228*/ 	.word	0x000030a0


	//----- nvinfo : EIATTR_CRS_STACK_SIZE
	.align		4
.L_3015:
        /*022c*/ 	.byte	0x04, 0x1e
        /*022e*/ 	.short	(.L_3017 - .L_3016)
.L_3016:
        /*0230*/ 	.word	0x00000000


	//----- nvinfo : EIATTR_CBANK_PARAM_SIZE
	.align		4
.L_3017:
        /*0234*/ 	.byte	0x03, 0x19
        /*0236*/ 	.short	0x007c


	//----- nvinfo : EIATTR_PARAM_CBANK
	.align		4
        /*0238*/ 	.byte	0x04, 0x0a
        /*023a*/ 	.short	(.L_3019 - .L_3018)
	.align		4
.L_3018:
        /*023c*/ 	.word	index@(.nv.constant0._ZN4vllm25paged_attention_v1_kernelI13__nv_bfloat16hLi256ELi32ELi128ELNS_18Fp8KVCacheDataTypeE2ELb0EEEvPT_PKS3_PKT0_S9_ifPKiSB_iPKfiiiSD_SD_iiiii)
        /*0240*/ 	.short	0x0380
        /*0242*/ 	.short	0x007c


	//----- nvinfo : EIATTR_SW_WAR
	.align		4
.L_3019:
        /*0244*/ 	.byte	0x04, 0x36
        /*0246*/ 	.short	(.L_3021 - .L_3020)
.L_3020:
        /*0248*/ 	.word	0x00000008
.L_3021:


//--------------------- .nv.info._ZN4vllm25paged_attention_v1_kernelI13__nv_bfloat16hLi192ELi32ELi128ELNS_18Fp8KVCacheDataTypeE2ELb0EEEvPT_PKS3_PKT0_S9_ifPKiSB_iPKfiiiSD_SD_iiiii --------------------------
	.section	.nv.info._ZN4vllm25paged_attention_v1_kernelI13__nv_bfloat16hLi192ELi32ELi128ELNS_18Fp8KVCacheDataTypeE2ELb0EEEvPT_PKS3_PKT0_S9_ifPKiSB_iPKfiiiSD_SD_iiiii,"",@"SHT_CUDA_INFO"
	.sectionflags	@""
	.align	4


	//----- nvinfo : EIATTR_CUDA_API_VERSION
	.align		4
        /*0000*/ 	.byte	0x04, 0x37
        /*0002*/ 	.short	(.L_3023 - .L_3022)
.L_3022:
        /*0004*/ 	.word	0x00000082


	//----- nvinfo : EIATTR_KPARAM_INFO
	.align		4
.L_3023:
        /*0008*/ 	.byte	0x04, 0x17
        /*000a*/ 	.short	(.L_3025 - .L_3024)
.L_3024:
        /*000c*/ 	.word	0x00000000
        /*0010*/ 	.short	0x0013
        /*0012*/ 	.short	0x0078
        /*0014*/ 	.byte	0x00, 0xf0, 0x11, 0x00


	//----- nvinfo : EIATTR_KPARAM_INFO
	.align		4
.L_3025:
        /*0018*/ 	.byte	0x04, 0x17
        /*001a*/ 	.short	(.L_3027 - .L_3026)
.L_3026:
        /*001c*/ 	.word	0x00000000
        /*0020*/ 	.short	0x0012
        /*0022*/ 	.short	0x0074
        /*0024*/ 	.byte	0x00, 0xf0, 0x11, 0x00


	//----- nvinfo : EIATTR_KPARAM_INFO
	.align		4
.L_3027:
        /*0028*/ 	.byte	0x04, 0x17
        /*002a*/ 	.short	(.L_3029 - .L_3028)
.L_3028:
        /*002c*/ 	.word	0x00000000
        /*0030*/ 	.short	0x0011
        /*0032*/ 	.short	0x0070
        /*0034*/ 	.byte	0x00, 0xf0, 0x11, 0x00


	//----- nvinfo : EIATTR_KPARAM_INFO
	.align		4
.L_3029:
        /*0038*/ 	.byte	0x04, 0x17
        /*003a*/ 	.short	(.L_3031 - .L_3030)
.L_3030:
        /*003c*/ 	.word	0x00000000
        /*0040*/ 	.short	0x0010
        /*0042*/ 	.short	0x006c
        /*0044*/ 	.byte	0x00, 0xf0, 0x11, 0x00


	//----- nvinfo : EIATTR_KPARAM_INFO
	.align		4
.L_3031:
        /*0048*/ 	.byte	0x04, 0x17
        /*004a*/ 	.short	(.L_3033 - .L_3032)
.L_3032:
        /*004c*/ 	.word	0x00000000
        /*0050*/ 	.short	0x000f
        /*0052*/ 	.short	0x0068
        /*0054*/ 	.byte	0x00, 0xf0, 0x11, 0x00


	//----- nvinfo : EIATTR_KPARAM_INFO
	.align		4
.L_3033:
        /*0058*/ 	.byte	0x04, 0x17
        /*005a*/ 	.short	(.L_3035 - .L_3034)
.L_3034:
        /*005c*/ 	.word	0x00000000
        /*0060*/ 	.short	0x000e
        /*0062*/ 	.short	0x0060
        /*0064*/ 	.byte	0x00, 0xf5, 0x21, 0x00


	//----- nvinfo : EIATTR_KPARAM_INFO
	.align		4
.L_3035:
        /*0068*/ 	.byte	0x04, 0x17
        /*006a*/ 	.short	(.L_3037 - .L_3036)
.L_3036:
        /*006c*/ 	.word	0x00000000
        /*0070*/ 	.short	0x000d
        /*0072*/ 	.short	0x0058
        /*0074*/ 	.byte	0x00, 0xf5, 0x21, 0x00


	//----- nvinfo : EIATTR_KPARAM_INFO
	.align		4
.L_3037:
        /*0078*/ 	.byte	0x04, 0x17
        /*007a*/ 	.short	(.L_3039 - .L_3038)
.L_3038:
        /*007c*/ 	.word	0x00000000
        /*0080*/ 	.short	0x000c
        /*0082*/ 	.short	0x0050
        /*0084*/ 	.byte	0x00, 0xf0, 0x11, 0x00


	//----- nvinfo : EIATTR_KPARAM_INFO
	.align		4
.L_3039:
        /*0088*/ 	.byte	0x04, 0x17
        /*008a*/ 	.short	(.L_3041 - .L_3040)
.L_3040:
        /*008c*/ 	.word	0x00000000
        /*0090*/ 	.short	0x000b
        /*0092*/ 	.short	0x004c
        /*0094*/ 	.byte	0x00, 0xf0, 0x11, 0x00


	//----- nvinfo : EIATTR_KPARAM_INFO
	.align		4
.L_3041:
        /*0098*/ 	.byte	0x04, 0x17
        /*009a*/ 	.short	(.L_3043 - .L_3042)
.L_3042:
        /*009c*/ 	.word	0x00000000
        /*00a0*/ 	.short	0x000a
        /*00a2*/ 	.short	0x0048
        /*00a4*/ 	.byte	0x00, 0xf0, 0x11, 0x00


	//----- nvinfo : EIATTR_KPARAM_INFO
	.align		4
.L_3043:
        /*00a8*/ 	.byte	0x04, 0x17
        /*00aa*/ 	.short	(.L_3045 - .L_3044)
.L_3044:
        /*00ac*/ 	.word	0x00000000
        /*00b0*/ 	.short	0x0009
        /*00b2*/ 	.short	0x0040
        /*00b4*/ 	.byte	0x00, 0xf5, 0x21, 0x00


	//----- nvinfo : EIATTR_KPARAM_INFO
	.align		4
.L_3045:
        /*00b8*/ 	.byte	0x04, 0x17
        /*00ba*/ 	.short	(.L_3047 - .L_3046)
.L_3046:
        /*00bc*/ 	.word	0x00000000
        /*00c0*/ 	.short	0x0008
        /*00c2*/ 	.short	0x0038
        /*00c4*/ 	.byte	0x00, 0xf0, 0x11, 0x00


	//----- nvinfo : EIATTR_KPARAM_INFO
	.align		4
.L_3047:
        /*00c8*/ 	.byte	0x04, 0x17
        /*00ca*/ 	.short	(.L_3049 - .L_3048)
.L_3048:
        /*00cc*/ 	.word	0x00000000
        /*00d0*/ 	.short	0x0007
        /*00d2*/ 	.short	0x0030
        /*00d4*/ 	.byte	0x00, 0xf5, 0x21, 0x00


	//----- nvinfo : EIATTR_KPARAM_INFO
	.align		4
.L_3049:
        /*00d8*/ 	.byte	0x04, 0x17
        /*00da*/ 	.short	(.L_3051 - .L_3050)
.L_3050:
        /*00dc*/ 	.word	0x00000000
        /*00e0*/ 	.short	0x0006
        /*00e2*/ 	.short	0x0028
        /*00e4*/ 	.byte	0x00, 0xf5, 0x21, 0x00


	//----- nvinfo : EIATTR_KPARAM_INFO
	.align		4
.L_3051:
        /*00e8*/ 	.byte	0x04, 0x17
        /*00ea*/ 	.short	(.L_3053 - .L_3052)
.L_3052:
        /*00ec*/ 	.word	0x00000000
        /*00f0*/ 	.short	0x0005
        /*00f2*/ 	.short	0x0024
        /*00f4*/ 	.byte	0x00, 0xf0, 0x11, 0x00


	//----- nvinfo : EIATTR_KPARAM_INFO
	.align		4
.L_3053:
        /*00f8*/ 	.byte	0x04, 0x17
        /*00fa*/ 	.short	(.L_3055 - .L_3054)
.L_3054:
        /*00fc*/ 	.word	0x00000000
        /*0100*/ 	.short	0x0004
        /*0102*/ 	.short	0x0020
        /*0104*/ 	.byte	0x00, 0xf0, 0x11, 0x00


	//----- nvinfo : EIATTR_KPARAM_INFO
	.align		4
.L_3055:
        /*0108*/ 	.byte	0x04, 0x17
        /*010a*/ 	.short	(.L_3057 - .L_3056)
.L_3056:
        /*010c*/ 	.word	0x00000000
        /*0110*/ 	.short	0x0003
        /*0112*/ 	.short	0x0018
        /*0114*/ 	.byte	0x00, 0xf5, 0x21, 0x00


	//----- nvinfo : EIATTR_KPARAM_INFO
	.align		4
.L_3057:
        /*0118*/ 	.byte	0x04, 0x17
        /*011a*/ 	.short	(.L_3059 - .L_3058)
.L_3058:
        /*011c*/ 	.word	0x00000000
        /*0120*/ 	.short	0x0002
        /*0122*/ 	.short	0x0010
        /*0124*/ 	.byte	0x00, 0xf5, 0x21, 0x00


	//----- nvinfo : EIATTR_KPARAM_INFO
	.align		4
.L_3059:
        /*0128*/ 	.byte	0x04, 0x17
        /*012a*/ 	.short	(.L_3061 - .L_3060)
.L_3060:
        /*012c*/ 	.word	0x00000000
        /*0130*/ 	.short	0x0001
        /*0132*/ 	.short	0x0008
        /*0134*/ 	.byte	0x00, 0xf5, 0x21, 0x00


	//----- nvinfo : EIATTR_KPARAM_INFO
	.align		4
.L_3061:
        /*0138*/ 	.byte	0x04, 0x17
        /*013a*/ 	.short	(.L_3063 - .L_3062)
.L_3062:
        /*013c*/ 	.word	0x00000000
        /*0140*/ 	.short	0x0000
        /*0142*/ 	.short	0x0000
        /*0144*/ 	.byte	0x00, 0xf5, 0x21, 0x00


	//----- nvinfo : EIATTR_SPARSE_MMA_MASK
	.align		4
.L_3063:
        /*0148*/ 	.byte	0x03, 0x50
        /*014a*/ 	.short	0x0000


	//----- nvinfo : EIATTR_MAXREG_COUNT
	.align		4
        /*014c*/ 	.byte	0x03, 0x1b
        /*014e*/ 	.short	0x00ff


	//----- nvinfo : EIATTR_NUM_BARRIERS
	.align		4
        /*0150*/ 	.byte	0x02, 0x4c
        /*0152*/ 	.byte	0x01
	.zero		1


	//----- nvinfo : EIATTR_EXTERNS
	.align		4
        /*0154*/ 	.byte	0x04, 0x0f
        /*0156*/ 	.short	(.L_3065 - .L_3064)


	//   ....[0]....
	.align		4
.L_3064:
        /*0158*/ 	.word	index@(__assertfail)


	//----- nvinfo : EIATTR_MERCURY_ISA_VERSION
	.align		4
.L_3065:
        /*015c*/ 	.byte	0x03, 0x5f
        /*015e*/ 	.short	0x0101


	//----- nvinfo : EIATTR_COOP_GROUP_MASK_REGIDS
	.align		4
        /*0160*/ 	.byte	0x04, 0x29
        /*0162*/ 	.short	(.L_3067 - .L_3066)


	//   ....[0]....
.L_3066:
        /*0164*/ 	.word	0xffffffff


	//   ....[1]....
        /*0168*/ 	.word	0xffffffff


	//   ....[2]....
        /*016c*/ 	.word	0xffffffff


	//   ....[3]....
        /*0170*/ 	.word	0xffffffff


	//   ....[4]....
        /*0174*/ 	.word	0xffffffff


	//   ....[5]....
        /*0178*/ 	.word	0xffffffff


	//   ....[6]....
        /*017c*/ 	.word	0xffffffff


	//   ....[7]....
        /*0180*/ 	.word	0xffffffff


	//   ....[8]....
        /*0184*/ 	.word	0xffffffff


	//   ....[9]....
        /*0188*/ 	.word	0xffffffff


	//   ....[10]....
        /*018c*/ 	.word	0xffffffff


	//   ....[11]....
        /*0190*/ 	.word	0xffffffff


	//   ....[12]....
        /*0194*/ 	.word	0xffffffff


	//   ....[13]....
        /*0198*/ 	.word	0xffffffff


	//   ....[14]....
        /*019c*/ 	.word	0xffffffff


	//   ....[15]....
        /*01a0*/ 	.word	0xffffffff


	//   ....[16]....
        /*01a4*/ 	.word	0x0500000f


	//   ....[17]....
        /*01a8*/ 	.word	0x0500000f


	//   ....[18]....
        /*01ac*/ 	.word	0x0500000f


	//   ....[19]....
        /*01b0*/ 	.word	0x0500000f


	//   ....[20]....
        /*01b4*/ 	.word	0x0500000f


	//----- nvinfo : EIATTR_COOP_GROUP_INSTR_OFFSETS
	.align		4
.L_3067:
        /*01b8*/ 	.byte	0x04, 0x28
        /*01ba*/ 	.short	(.L_3069 - .L_3068)


	//   ....[0]....
.L_3068:
        /*01bc*/ 	.word	0x00000270


	//   ....[1]....
        /*01c0*/ 	.word	0x00000290


	//   ....[2]....
        /*01c4*/ 	.word	0x000002b0


	//   ....[3]....
        /*01c8*/ 	.word	0x000002d0


	//   ....[4]....
        /*01cc*/ 	.word	0x000002f0


	//   ....[5]....
        /*01d0*/ 	.word	0x00000400


	//   ....[6]....
        /*01d4*/ 	.word	0x00000420


	//   ....[7]....
        /*01d8*/ 	.word	0x00000440


	//   ....[8]....
        /*01dc*/ 	.word	0x00001270


	//   ....[9]....
        /*01e0*/ 	.word	0x000012a0


	//   ....[10]....
        /*01e4*/ 	.word	0x000012c0


	//   ....[11]....
        /*01e8*/ 	.word	0x000012e0


	//   ....[12]....
        /*01ec*/ 	.word	0x00001300


	//   ....[13]....
        /*01f0*/ 	.word	0x00001350


	//   ....[14]....
        /*01f4*/ 	.word	0x00001370


	//   ....[15]....
        /*01f8*/ 	.word	0x00001390


	//   ....[16]....
        /*01fc*/ 	.word	0x00002ca0


	//   ....[17]....
        /*0200*/ 	.word	0x00002d00


	//   ....[18]....
        /*0204*/ 	.word	0x00002d60


	//   ....[19]....
        /*0208*/ 	.word	0x00002dc0


	//   ....[20]....
        /*020c*/ 	.word	0x00002e20


	//----- nvinfo : EIATTR_VRC_CTA_INIT_COUNT
	.align		4
.L_3069:
        /*0210*/ 	.byte	0x02, 0x4a
	.zero		1
	.zero		1


	//----- nvinfo : EIATTR_SYSCALL_OFFSETS
	.align		4
        /*0214*/ 	.byte	0x04, 0x46
        /*0216*/ 	.short	(.L_3071 - .L_3070)


	//   ....[0]....
.L_3070:
        /*0218*/ 	.word	0x00000220


	//----- nvinfo : EIATTR_EXIT_INSTR_OFFSETS
	.align		4
.L_3071:
        /*021c*/ 	.byte	0x04, 0x1c
        /*021e*/ 	.short	(.L_3073 - .L_3072)


	//   ....[0]....
.L_3072:
        /*0220*/ 	.word	0x00002850


	//   ....[1]....
        /*0224*/ 	.word	0x000028b0


	//   ....[2]....
        /*0228*/ 	.word	0x00002c50


	//----- nvinfo : EIATTR_CRS_STACK_SIZE
	.align		4
.L_3073:
        /*022c*/ 	.byte	0x04, 0x1e
        /*022e*/ 	.short	(.L_3075 - .L_3074)
.L_3074:
        /*0230*/ 	.word	0x00000000


	//----- nvinfo : EIATTR_CBANK_PARAM_SIZE
	.align		4
.L_3075:
        /*0234*/ 	.byte	0x03, 0x19
        /*0236*/ 	.short	0x007c


	//----- nvinfo : EIATTR_PARAM_CBANK
	.align		4
        /*0238*/ 	.byte	0x04, 0x0a
        /*023a*/ 	.short	(.L_3077 - .L_3076)
	.align		4
.L_3076:
        /*023c*/ 	.word	index@(.nv.constant0._ZN4vllm25paged_attention_v1_kernelI13__nv_bfloat16hLi192ELi32ELi128ELNS_18Fp8KVCacheDataTypeE2ELb0EEEvPT_PKS3_PKT0_S9_ifPKiSB_iPKfiiiSD_SD_iiiii)
        /*0240*/ 	.short	0x0380
        /*0242*/ 	.short	0x007c


	//----- nvinfo : EIATTR_SW_WAR
	.align		4
.L_3077:
        /*0244*/ 	.byte	0x04, 0x36
        /*0246*/ 	.short	(.L_3079 - .L_3078)
.L_3078:
        /*0248*/ 	.word	0x00000008
.L_3079:


//--------------------- .nv.info._ZN4vllm25paged_attention_v1_kernelI13__nv_bfloat16hLi128ELi32ELi128ELNS_18Fp8KVCacheDataTypeE2ELb0EEEvPT_PKS3_PKT0_S9_ifPKiSB_iPKfiiiSD_SD_iiiii --------------------------
	.section	.nv.info._ZN4vllm25paged_attention_v1_kernelI13__nv_bfloat16hLi128ELi32ELi128ELNS_18Fp8KVCacheDataTypeE2ELb0EEEvPT_PKS3_PKT0_S9_ifPKiSB_iPKfiiiSD_SD_iiiii,"",@"SHT_CUDA_INFO"
	.sectionflags	@""
	.align	4


	//----- nvinfo : EIATTR_CUDA_API_VERSION
	.align		4
        /*0000*/ 	.byte	0x04, 0x37
        /*0002*/ 	.short	(.L_3081 - .L_3080)
.L_3080:
        /*0004*/ 	.word	0x00000082


	//----- nvinfo : EIATTR_KPARAM_INFO
	.align		4
.L_3081:
        /*0008*/ 	.byte	0x04, 0x17
        /*000a*/ 	.short	(.L_3083 - .L_3082)
.L_3082:
        /*000c*/ 	.word	0x00000000
        /*0010*/ 	.short	0x0013
        /*0012*/ 	.short	0x0078
        /*0014*/ 	.byte	0x00, 0xf0, 0x11, 0x00


	//----- nvinfo : EIATTR_KPARAM_INFO
	.align		4
.L_3083:
        /*0018*/ 	.byte	0x04, 0x17
        /*001a*/ 	.short	(.L_3085 - .L_3084)
.L_3084:
        /*001c*/ 	.word	0x00000000
        /*0020*/ 	.short	0x0012
        /*0022*/ 	.short	0x0074
        /*0024*/ 	.byte	0x00, 0xf0, 0x11, 0x00


	//----- nvinfo : EIATTR_KPARAM_INFO
	.align		4
.L_3085:
        /*0028*/ 	.byte	0x04, 0x17
        /*002a*/ 	.short	(.L_3087 - .L_3086)
.L_3086:
        /*002c*/ 	.word	0x00000000
        /*0030*/ 	.short	0x0011
        /*0032*/ 	.short	0x0070
        /*0034*/ 	.byte	0x00, 0xf0, 0x11, 0x00


	//----- nvinfo : EIATTR_KPARAM_INFO
	.align		4
.L_3087:
        /*0038*/ 	.byte	0x04, 0x17
        /*003a*/ 	.short	(.L_3089 - .L_3088)
.L_3088:
        /*003c*/ 	.word	0x00000000
        /*0040*/ 	.short	0x0010
        /*0042*/ 	.short	0x006c
        /*0044*/ 	.byte	0x00, 0xf0, 0x11, 0x00


	//----- nvinfo : EIATTR_KPARAM_INFO
	.align		4
.L_3089:
        /*0048*/ 	.byte	0x04, 0x17
        /*004a*/ 	.short	(.L_3091 - .L_3090)
.L_3090:
        /*004c*/ 	.word	0x00000000
        /*0050*/ 	.short	0x000f
        /*0052*/ 	.short	0x0068
        /*0054*/ 	.byte	0x00, 0xf0, 0x11, 0x00


	//----- nvinfo : EIATTR_KPARAM_INFO
	.align		4
.L_3091:
        /*0058*/ 	.byte	0x04, 0x17
        /*005a*/ 	.short	(.L_3093 - .L_3092)
.L_3092:
        /*005c*/ 	.word	0x00000000
        /*0060*/ 	.short	0x000e
        /*0062*/ 	.short	0x0060
        /*0064*/ 	.byte	0x00, 0xf5, 0x21, 0x00


	//----- nvinfo : EIATTR_KPARAM_INFO
	.align		4
.L_3093:
        /*0068*/ 	.byte	0x04, 0x17
        /*006a*/ 	.short	(.L_3095 - .L_3094)
.L_3094:
        /*006c*/ 	.word	0x00000000
        /*0070*/ 	.short	0x000d
        /*0072*/ 	.short	0x0058
        /*0074*/ 	.byte	0x00, 0xf5, 0x21, 0x00


	//----- nvinfo : EIATTR_KPARAM_INFO
	.align		4
.L_3095:
        /*0078*/ 	.byte	0x04, 0x17
        /*007a*/ 	.short	(.L_3097 - .L_3096)
.L_3096:
        /*007c*/ 	.word	0x00000000
        /*0080*/ 	.short	0x000c
        /*0082*/ 	.short	0x0050
        /*0084*/ 	.byte	0x00, 0xf0, 0x11, 0x00


	//----- nvinfo : EIATTR_KPARAM_INFO
	.align		4
.L_3097:
        /*0088*/ 	.byte	0x04, 0x17
        /*008a*/ 	.short	(.L_3099 - .L_3098)
.L_3098:
        /*008c*/ 	.word	0x00000000
        /*0090*/ 	.short	0x000b
        /*0092*/ 	.short	0x004c
        /*0094*/ 	.byte	0x00, 0xf0, 0x11, 0x00


	//----- nvinfo : EIATTR_KPARAM_INFO
	.align		4
.L_3099:
        /*0098*/ 	.byte	0x04, 0x17
        /*009a*/ 	.short	(.L_3101 - .L_3100)
.L_3100:
        /*009c*/ 	.word	0x00000000
        /*00a0*/ 	.short	0x000a
        /*00a2*/ 	.short	0x0048
        /*00a4*/ 	.byte	0x00, 0xf0, 0x11, 0x00


	//----- nvinfo : EIATTR_KPARAM_INFO
	.align		4
.L_3101:
        /*00a8*/ 	.byte	0x04, 0x17
        /*00aa*/ 	.short	(.L_3103 - .L_3102)
.L_3102:
        /*00ac*/ 	.word	0x00000000
        /*00b0*/ 	.short	0x0009
        /*00b2*/ 	.short	0x0040
        /*00b4*/ 	.byte	0x00, 0xf5, 0x21, 0x00


	//----- nvinfo : EIATTR_KPARAM_INFO
	.align		4
.L_3103:
        /*00b8*/ 	.byte	0x04, 0x17
        /*00ba*/ 	.short	(.L_3105 - .L_3104)
.L_3104:
        /*00bc*/ 	.word	0x00000000
        /*00c0*/ 	.short	0x0008
        /*00c2*/ 	.short	0x0038
        /*00c4*/ 	.byte	0x00, 0xf0, 0x11, 0x00


	//----- nvinfo : EIATTR_KPARAM_INFO
	.align		4
.L_3105:
        /*00c8*/ 	.byte	0x04, 0x17
        /*00ca*/ 	.short	(.L_3107 - .L_3106)
.L_3106:
        /*00cc*/ 	.word	0x00000000
        /*00d0*/ 	.short	0x0007
        /*00d2*/ 	.short	0x0030
        /*00d4*/ 	.byte	0x00, 0xf5, 0x21, 0x00


	//----- nvinfo : EIATTR_KPARAM_INFO
	.align		4
.L_3107:
        /*00d8*/ 	.byte	0x04, 0x17
        /*00da*/ 	.short	(.L_3109 - .L_3108)
.L_3108:
        /*00dc*/ 	.word	0x00000000
        /*00e0*/ 	.short	0x0006
        /*00e2*/ 	.short	0x0028
        /*00e4*/ 	.byte	0x00, 0xf5, 0x21, 0x00


	//----- nvinfo : EIATTR_KPARAM_INFO
	.align		4
.L_3109:
        /*00e8*/ 	.byte	0x04, 0x17
        /*00ea*/ 	.short	(.L_3111 - .L_3110)
.L_3110:
        /*00ec*/ 	.word	0x00000000
        /*00f0*/ 	.short	0x0005
        /*00f2*/ 	.short	0x0024
        /*00f4*/ 	.byte	0x00, 0xf0, 0x11, 0x00


	//----- nvinfo : EIATTR_KPARAM_INFO
	.align		4
.L_3111:
        /*00f8*/ 	.byte	0x04, 0x17
        /*00fa*/ 	.short	(.L_3113 - .L_3112)
.L_3112:
        /*00fc*/ 	.word	0x00000000
        /*0100*/ 	.short	0x0004
        /*0102*/ 	.short	0x0020
        /*0104*/ 	.byte	0x00, 0xf0, 0x11, 0x00


	//----- nvinfo : EIATTR_KPARAM_INFO
	.align		4
.L_3113:
        /*0108*/ 	.byte	0x04, 0x17
        /*010a*/ 	.short	(.L_3115 - .L_3114)
.L_3114:
        /*010c*/ 	.word	0x00000000
        /*0110*/ 	.short	0x0003
        /*0112*/ 	.short	0x0018
        /*0114*/ 	.byte	0x00, 0xf5, 0x21, 0x00


	//----- nvinfo : EIATTR_KPARAM_INFO
	.align		4
.L_3115:
        /*0118*/ 	.byte	0x04, 0x17
        /*011a*/ 	.short	(.L_3117 - .L_3116)
.L_3116:
        /*011c*/ 	.word	0x00000000
        /*0120*/ 	.short	0x0002
        /*0122*/ 	.short	0x0010
        /*0124*/ 	.byte	0x00, 0xf5, 0x21, 0x00


	//----- nvinfo : EIATTR_KPARAM_INFO
	.align		4
.L_3117:
        /*0128*/ 	.byte	0x04, 0x17
        /*012a*/ 	.short	(.L_3119 - .L_3118)
.L_3118:
        /*012c*/ 	.word	0x00000000
        /*0130*/ 	.short	0x0001
        /*0132*/ 	.short	0x0008
        /*0134*/ 	.byte	0x00, 0xf5, 0x21, 0x00


	//----- nvinfo : EIATTR_KPARAM_INFO
	.align		4
.L_3119:
        /*0138*/ 	.byte	0x04, 0x17
        /*013a*/ 	.short	(.L_3121 - .L_3120)
.L_3120:
        /*013c*/ 	.word	0x00000000
        /*0140*/ 	.short	0x0000
        /*0142*/ 	.short	0x0000
        /*0144*/ 	.byte	0x00, 0xf5, 0x21, 0x00


	//----- nvinfo : EIATTR_SPARSE_MMA_MASK
	.align		4
.L_3121:
        /*0148*/ 	.byte	0x03, 0x50
        /*014a*/ 	.short	0x0000


	//----- nvinfo : EIATTR_MAXREG_COUNT
	.align		4
        /*014c*/ 	.byte	0x03, 0x1b
        /*014e*/ 	.short	0x00ff


	//----- nvinfo : EIATTR_NUM_BARRIERS
	.align		4
        /*0150*/ 	.byte	0x02, 0x4c
        /*0152*/ 	.byte	0x01
	.zero		1


	//----- nvinfo : EIATTR_EXTERNS
	.align		4
        /*0154*/ 	.byte	0x04, 0x0f
        /*0156*/ 	.short	(.L_3123 - .L_3122)


	//   ....[0]....
	.align		4
.L_3122:
        /*0158*/ 	.word	index@(__assertfail)


	//----- nvinfo : EIATTR_MERCURY_ISA_VERSION
	.align		4
.L_3123:
        /*015c*/ 	.byte	0x03, 0x5f
        /*015e*/ 	.short	0x0101


	//----- nvinfo : EIATTR_COOP_GROUP_MASK_REGIDS
	.align		4
        /*0160*/ 	.byte	0x04, 0x29
        /*0162*/ 	.short	(.L_3125 - .L_3124)


	//   ....[0]....
.L_3124:
        /*0164*/ 	.word	0xffffffff


	//   ....[1]....
        /*0168*/ 	.word	0xffffffff


	//   ....[2]....
        /*016c*/ 	.word	0xffffffff


	//   ....[3]....
        /*0170*/ 	.word	0xffffffff


	//   ....[4]....
        /*0174*/ 	.word	0xffffffff


	//   ....[5]....
        /*0178*/ 	.word	0xffffffff


	//   ....[6]....
        /*017c*/ 	.word	0xffffffff


	//   ....[7]....
        /*0180*/ 	.word	0xffffffff


	//   ....[8]....
        /*0184*/ 	.word	0xffffffff


	//   ....[9]....
        /*0188*/ 	.word	0xffffffff


	//   ....[10]....
        /*018c*/ 	.word	0xffffffff


	//   ....[11]....
        /*0190*/ 	.word	0xffffffff


	//   ....[12]....
        /*0194*/ 	.word	0xffffffff


	//   ....[13]....
        /*0198*/ 	.word	0xffffffff


	//   ....[14]....
        /*019c*/ 	.word	0xffffffff


	//   ....[15]....
        /*01a0*/ 	.word	0xffffffff


	//   ....[16]....
        /*01a4*/ 	.word	0x0500000f


	//   ....[17]....
        /*01a8*/ 	.word	0x0500000f


	//   ....[18]....
        /*01ac*/ 	.word	0x0500000f


	//   ....[19]....
        /*01b0*/ 	.word	0x0500000f


	//   ....[20]....
        /*01b4*/ 	.word	0x0500000f


	//----- nvinfo : EIATTR_COOP_GROUP_INSTR_OFFSETS
	.align		4
.L_3125:
        /*01b8*/ 	.byte	0x04, 0x28
        /*01ba*/ 	.short	(.L_3127 - .L_3126)


	//   ....[0]....
.L_3126:
        /*01bc*/ 	.word	0x00000270


	//   ....[1]....
        /*01c0*/ 	.word	0x00000290


	//   ....[2]....
        /*01c4*/ 	.word	0x000002b0


	//   ....[3]....
        /*01c8*/ 	.word	0x000002d0


	//   ....[4]....
        /*01cc*/ 	.word	0x000002f0


	//   ....[5]....
        /*01d0*/ 	.word	0x00000400


	//   ....[6]....
        /*01d4*/ 	.word	0x00000420


	//   ....[7]....
        /*01d8*/ 	.word	0x00000440


	//   ....[8]....
        /*01dc*/ 	.word	0x00001270


	//   ....[9]....
        /*01e0*/ 	.word	0x000012a0


	//   ....[10]....
        /*01e4*/ 	.word	0x000012c0


	//   ....[11]....
        /*01e8*/ 	.word	0x000012e0


	//   ....[12]....
        /*01ec*/ 	.word	0x00001300


	//   ....[13]....
        /*01f0*/ 	.word	0x00001350


	//   ....[14]....
        /*01f4*/ 	.word	0x00001370


	//   ....[15]....
        /*01f8*/ 	.word	0x00001390


	//   ....[16]....
        /*01fc*/ 	.word	0x00002860


	//   ....[17]....
        /*0200*/ 	.word	0x000028c0


	//   ....[18]....
        /*0204*/ 	.word	0x00002920


	//   ....[19]....
        /*0208*/ 	.word	0x00002980


	//   ....[20]....
        /*020c*/ 	.word	0x000029e0


	//----- nvinfo : EIATTR_VRC_CTA_INIT_COUNT
	.align		4
.L_3127:
        /*0210*/ 	.byte	0x02, 0x4a
	.zero		1
	.zero		1


	//----- nvinfo : EIATTR_SYSCALL_OFFSETS
	.align		4
        /*0214*/ 	.byte	0x04, 0x46
        /*0216*/ 	.short	(.L_3129 - .L_3128)


	//   ....[0]....
.L_3128:
        /*0218*/ 	.word	0x00000220


	//----- nvinfo : EIATTR_EXIT_INSTR_OFFSETS
	.align		4
.L_3129:
        /*021c*/ 	.byte	0x04, 0x1c
        /*021e*/ 	.short	(.L_3131 - .L_3130)


	//   ....[0]....
.L_3130:
        /*0220*/ 	.word	0x00002510


	//   ....[1]....
        /*0224*/ 	.word	0x00002570


	//   ....[2]....
        /*0228*/ 	.word	0x00002810


	//----- nvinfo : EIATTR_CRS_STACK_SIZE
	.align		4
.L_3131:
        /*022c*/ 	.byte	0x04, 0x1e
        /*022e*/ 	.short	(.L_3133 - .L_3132)
.L_3132:
        /*0230*/ 	.word	0x00000000


	//----- nvinfo : EIATTR_CBANK_PARAM_SIZE
	.align		4
.L_3133:
        /*0234*/ 	.byte	0x03, 0x19
        /*0236*/ 	.short	0x007c


	//----- nvinfo : EIATTR_PARAM_CBANK
	.align		4
        /*0238*/ 	.byte	0x04, 0x0a
        /*023a*/ 	.short	(.L_3135 - .L_3134)
	.align		4
.L_3134:
        /*023c*/ 	.word	index@(.nv.constant0._ZN4vllm25paged_attention_v1_kernelI13__nv_bfloat16hLi128ELi32ELi128ELNS_18Fp8KVCacheDataTypeE2ELb0EEEvPT_PKS3_PKT0_S9_ifPKiSB_iPKfiiiSD_SD_iiiii)
        /*0240*/ 	.short	0x0380
        /*0242*/ 	.short	0x007c


	//----- nvinfo : EIATTR_SW_WAR
	.align		4
.L_3135:
        /*0244*/ 	.byte	0x04, 0x36
        /*0246*/ 	.short	(.L_3137 - .L_3136)
.L_3136:
        /*0248*/ 	.word	0x00000008
.L_3137:


//--------------------- .nv.info._ZN4vllm25paged_attention_v1_kernelI13__nv_bfloat16hLi120ELi32ELi128ELNS_18Fp8KVCacheDataTypeE2ELb0EEEvPT_PKS3_PKT0_S9_ifPKiSB_iPKfiiiSD_SD_iiiii --------------------------
	.section	.nv.info._ZN4vllm25paged_attention_v1_kernelI13__nv_bfloat16hLi120ELi32ELi128ELNS_18Fp8KVCacheDataTypeE2ELb0EEEvPT_PKS3_PKT0_S9_ifPKiSB_iPKfiiiSD_SD_iiiii,"",@"SHT_CUDA_INFO"
	.sectionflags	@""
	.align	4


	//----- nvinfo : EIATTR_CUDA_API_VERSION
	.align		4
        /*0000*/ 	.byte	0x04, 0x37
        /*0002*/ 	.short	(.L_3139 - .L_3138)
.L_3138:
        /*0004*/ 	.word	0x00000082


	//----- nvinfo : EIATTR_KPARAM_INFO
	.align		4
.L_3139:
        /*0008*/ 	.byte	0x04, 0x17
        /*000a*/ 	.short	(.L_3141 - .L_3140)
.L_3140:
        /*000c*/ 	.word	0x00000000
        /*0010*/ 	.short	0x0013
        /*0012*/ 	.short	0x0078
        /*0014*/ 	.byte	0x00, 0xf0, 0x11, 0x00


	//----- nvinfo : EIATTR_KPARAM_INFO
	.align		4
.L_3141:
        /*0018*/ 	.byte	0x04, 0x17
        /*001a*/ 	.short	(.L_3143 - .L_3142)
.L_3142:
        /*001c*/ 	.word	0x00000000
        /*0020*/ 	.short	0x0012
        /*0022*/ 	.short	0x0074
        /*0024*/ 	.byte	0x00, 0xf0, 0x11, 0x00


	//----- nvinfo : EIATTR_KPARAM_INFO
	.align		4
.L_3143:
        /*0028*/ 	.byte	0x04, 0x17
        /*002a*/ 	.short	(.L_3145 - .L_3144)
.L_3144:
        /*002c*/ 	.word	0x00000000
        /*0030*/ 	.short	0x0011
        /*0032*/ 	.short	0x0070
        /*0034*/ 	.byte	0x00, 0xf0, 0x11, 0x00


	//----- nvinfo : EIATTR_KPARAM_INFO
	.align		4
.L_3145:
        /*0038*/ 	.byte	0x04, 0x17
        /*003a*/ 	.short	(.L_3147 - .L_3146)
.L_3146:
        /*003c*/ 	.word	0x00000000
        /*0040*/ 	.short	0x0010
        /*0042*/ 	.short	0x006c
        /*0044*/ 	.byte	0x00, 0xf0, 0x11, 0x00


	//----- nvinfo : EIATTR_KPARAM_INFO
	.align		4
.L_3147:
        /*0048*/ 	.byte	0x04, 0x17
        /*004a*/ 	.short	(.L_3149 - .L_3148)
.L_3148:
        /*004c*/ 	.word	0x00000000
        /*0050*/ 	.short	0x000f
        /*0052*/ 	.short	0x0068
        /*0054*/ 	.byte	0x00, 0xf0, 0x11, 0x00


	//----- nvinfo : EIATTR_KPARAM_INFO
	.align		4
.L_3149:
        /*0058*/ 	.byte	0x04, 0x17
        /*005a*/ 	.short	(.L_3151 - .L_3150)
.L_3150:
        /*005c*/ 	.word	0x00000000
        /*0060*/ 	.short	0x000e
        /*0062*/ 	.short	0x0060
        /*0064*/ 	.byte	0x00, 0xf5, 0x21, 0x00


	//----- nvinfo : EIATTR_KPARAM_INFO
	.align		4
.L_3151:
        /*0068*/ 	.byte	0x04, 0x17
        /*006a*/ 	.short	(.L_3153 - .L_3152)
.L_3152:
        /*006c*/ 	.word	0x00000000
        /*0070*/ 	.short	0x000d
        /*0072*/ 	.short	0x0058
        /*0074*/ 	.byte	0x00, 0xf5, 0x21, 0x00


	//----- nvinfo : EIATTR_KPARAM_INFO
	.align		4
.L_3153:
        /*0078*/ 	.byte	0x04, 0x17
        /*007a*/ 	.short	(.L_3155 - .L_3154)
.L_3154:
        /*007c*/ 	.word	0x00000000
        /*0080*/ 	.short	0x000c
        /*0082*/ 	.short	0x0050
        /*0084*/ 	.byte	0x00, 0xf0, 0x11, 0x00


	//----- nvinfo : EIATTR_KPARAM_INFO
	.align		4
.L_3155:
        /*0088*/ 	.byte	0x04, 0x17
        /*008a*/ 	.short	(.L_3157 - .L_3156)
.L_3156:
        /*008c*/ 	.word	0x00000000
        /*0090*/ 	.short	0x000b
        /*0092*/ 	.short	0x004c
        /*0094*/ 	.byte	0x00, 0xf0, 0x11, 0x00


	//----- nvinfo : EIATTR_KPARAM_INFO
	.align		4
.L_3157:
        /*0098*/ 	.byte	0x04, 0x17
        /*009a*/ 	.short	(.L_3159 - .L_3158)
.L_3158:
        /*009c*/ 	.word	0x00000000
        /*00a0*/ 	.short	0x000a
        /*00a2*/ 	.short	0x0048
        /*00a4*/ 	.byte	0x00, 0xf0, 0x11, 0x00


	//----- nvinfo : EIATTR_KPARAM_INFO
	.align		4
.L_3159:
        /*00a8*/ 	.byte	0x04, 0x17
        /*00aa*/ 	.short	(.L_3161 - .L_3160)
.L_3160:
        /*00ac*/ 	.word	0x00000000
        /*00b0*/ 	.short	0x0009
        /*00b2*/ 	.short	0x0040
        /*00b4*/ 	.byte	0x00, 0xf5, 0x21, 0x00


	//----- nvinfo : EIATTR_KPARAM_INFO
	.align		4
.L_3161:
        /*00b8*/ 	.byte	0x04, 0x17
        /*00ba*/ 	.short	(.L_3163 - .L_3162)
.L_3162:
        /*00bc*/ 	.word	0x00000000
        /*00c0*/ 	.short	0x0008
        /*00c2*/ 	.short	0x0038
        /*00c4*/ 	.byte	0x00, 0xf0, 0x11, 0x00


	//----- nvinfo : EIATTR_KPARAM_INFO
	.align		4
.L_3163:
        /*00c8*/ 	.byte	0x04, 0x17
        /*00ca*/ 	.short	(.L_3165 - .L_3164)
.L_3164:
        /*00cc*/ 	.word	0x00000000
        /*00d0*/ 	.short	0x0007
        /*00d2*/ 	.short	0x0030
        /*00d4*/ 	.byte	0x00, 0xf5, 0x21, 0x00


	//----- nvinfo : EIATTR_KPARAM_INFO
	.align		4
.L_3165:
        /*00d8*/ 	.byte	0x04, 0x17
        /*00da*/ 	.short	(.L_3167 - .L_3166)
.L_3166:
        /*00dc*/ 	.word	0x00000000
        /*00e0*/ 	.short	0x0006
        /*00e2*/ 	.short	0x0028
        /*00e4*/ 	.byte	0x00, 0xf5, 0x21, 0x00


	//----- nvinfo : EIATTR_KPARAM_INFO
	.align		4
.L_3167:
        /*00e8*/ 	.byte	0x04, 0x17
        /*00ea*/ 	.short	(.L_3169 - .L_3168)
.L_3168:
        /*00ec*/ 	.word	0x00000000
        /*00f0*/ 	.short	0x0005
        /*00f2*/ 	.short	0x0024
        /*00f4*/ 	.byte	0x00, 0xf0, 0x11, 0x00


	//----- nvinfo : EIATTR_KPARAM_INFO
	.align		4
.L_3169:
        /*00f8*/ 	.byte	0x04, 0x17
        /*00fa*/ 	.short	(.L_3171 - .L_3170)
.L_3170:
        /*00fc*/ 	.word	0x00000000
        /*0100*/ 	.short	0x0004
        /*0102*/ 	.short	0x0020
        /*0104*/ 	.byte	0x00, 0xf0, 0x11, 0x00


	//----- nvinfo : EIATTR_KPARAM_INFO
	.align		4
.L_3171:
        /*0108*/ 	.byte	0x04, 0x17
        /*010a*/ 	.short	(.L_3173 - .L_3172)
.L_3172:
        /*010c*/ 	.word	0x00000000
        /*0110*/ 	.short	0x0003
        /*0112*/ 	.short	0x0018
        /*0114*/ 	.byte	0x00, 0xf5, 0x21, 0x00


	//----- nvinfo : EIATTR_KPARAM_INFO
	.align		4
.L_3173:
        /*0118*/ 	.byte	0x04, 0x17
        /*011a*/ 	.short	(.L_3175 - .L_3174)
.L_3174:
        /*011c*/ 	.word	0x00000000
        /*0120*/ 	.short	0x0002
        /*0122*/ 	.short	0x0010
        /*0124*/ 	.byte	0x00, 0xf5, 0x21, 0x00


	//----- nvinfo : EIATTR_KPARAM_INFO
	.align		4
.L_3175:
        /*0128*/ 	.byte	0x04, 0x17
        /*012a*/ 	.short	(.L_3177 - .L_3176)
.L_3176:
        /*012c*/ 	.word	0x00000000
        /*0130*/ 	.short	0x0001
        /*0132*/ 	.short	0x0008
        /*0134*/ 	.byte	0x00, 0xf5, 0x21, 0x00


	//----- nvinfo : EIATTR_KPARAM_INFO
	.align		4
.L_3177:
        /*0138*/ 	.byte	0x04, 0x17
        /*013a*/ 	.short	(.L_3179 - .L_3178)
.L_3178:
        /*013c*/ 	.word	0x00000000
        /*0140*/ 	.short	0x0000
        /*0142*/ 	.short	0x0000
        /*0144*/ 	.byte	0x00, 0xf5, 0x21, 0x00


	//----- nvinfo : EIATTR_SPARSE_MMA_MASK
	.align		4
.L_3179:
        /*0148*/ 	.byte	0x03, 0x50
        /*014a*/ 	.short	0x0000


	//----- nvinfo : EIATTR_MAXREG_COUNT
	.align		4
        /*014c*/ 	.byte	0x03, 0x1b
        /*014e*/ 	.short	0x00ff


	//----- nvinfo : EIATTR_NUM_BARRIERS
	.align		4
        /*0150*/ 	.byte	0x02, 0x4c
        /*0152*/ 	.byte	0x01
	.zero		1


	//----- nvinfo : EIATTR_EXTERNS
	.align		4
        /*0154*/ 	.byte	0x04, 0x0f
        /*0156*/ 	.short	(.L_3181 - .L_3180)


	//   ....[0]....
	.align		4
.L_3180:
        /*0158*/ 	.word	index@(__assertfail)


	//----- nvinfo : EIATTR_MERCURY_ISA_VERSION
	.align		4
.L_3181:
        /*015c*/ 	.byte	0x03, 0x5f
        /*015e*/ 	.short	0x0101


	//----- nvinfo : EIATTR_COOP_GROUP_MASK_REGIDS
	.align		4
        /*0160*/ 	.byte	0x04, 0x29
        /*0162*/ 	.short	(.L_3183 - .L_3182)


	//   ....[0]....
.L_3182:
        /*0164*/ 	.word	0xffffffff


	//   ....[1]....
        /*0168*/ 	.word	0xffffffff


	//   ....[2]....
        /*016c*/ 	.word	0xffffffff


	//   ....[3]....
        /*0170*/ 	.word	0xffffffff


	//   ....[4]....
        /*0174*/ 	.word	0xffffffff


	//   ....[5]....
        /*0178*/ 	.word	0xffffffff


	//   ....[6]....
        /*017c*/ 	.word	0xffffffff


	//   ....[7]....
        /*0180*/ 	.word	0xffffffff


	//   ....[8]....
        /*0184*/ 	.word	0xffffffff


	//   ....[9]....
        /*0188*/ 	.word	0xffffffff


	//   ....[10]....
        /*018c*/ 	.word	0xffffffff


	//   ....[11]....
        /*0190*/ 	.word	0xffffffff


	//   ....[12]....
        /*0194*/ 	.word	0xffffffff


	//   ....[13]....
        /*0198*/ 	.word	0xffffffff


	//   ....[14]....
        /*019c*/ 	.word	0xffffffff


	//   ....[15]....
        /*01a0*/ 	.word	0xffffffff


	//   ....[16]....
        /*01a4*/ 	.word	0x0500000f


	//   ....[17]....
        /*01a8*/ 	.word	0x0500000f


	//   ....[18]....
        /*01ac*/ 	.word	0x0500000f


	//   ....[19]....
        /*01b0*/ 	.word	0x0500000f


	//   ....[20]....
        /*01b4*/ 	.word	0x0500000f


	//----- nvinfo : EIATTR_COOP_GROUP_INSTR_OFFSETS
	.align		4
.L_3183:
        /*01b8*/ 	.byte	0x04, 0x28
        /*01ba*/ 	.short	(.L_3185 - .L_3184)


	//   ....[0]....
.L_3184:
        /*01bc*/ 	.word	0x00000270


	//   ....[1]....
        /*01c0*/ 	.word	0x00000290


	//   ....[2]....
        /*01c4*/ 	.word	0x000002b0


	//   ....[3]....
        /*01c8*/ 	.word	0x000002d0


	//   ....[4]....
        /*01cc*/ 	.word	0x000002f0


	//   ....[5]....
        /*01d0*/ 	.word	0x00000400


	//   ....[6]....
        /*01d4*/ 	.word	0x00000420


	//   ....[7]....
        /*01d8*/ 	.word	0x00000440


	//   ....[8]....
        /*01dc*/ 	.word	0x00001270


	//   ....[9]....
        /*01e0*/ 	.word	0x000012a0


	//   ....[10]....
        /*01e4*/ 	.word	0x000012c0


	//   ....[11]....
        /*01e8*/ 	.word	0x000012e0


	//   ....[12]....
        /*01ec*/ 	.word	0x00001300


	//   ....[13]....
        /*01f0*/ 	.word	0x00001350


	//   ....[14]....
        /*01f4*/ 	.word	0x00001370


	//   ....[15]....
        /*01f8*/ 	.word	0x00001390


	//   ....[16]....
        /*01fc*/ 	.word	0x000027c0


	//   ....[17]....
        /*0200*/ 	.word	0x00002820


	//   ....[18]....
        /*0204*/ 	.word	0x00002880


	//   ....[19]....
        /*0208*/ 	.word	0x000028e0


	//   ....[20]....
        /*020c*/ 	.word	0x00002940


	//----- nvinfo : EIATTR_VRC_CTA_INIT_COUNT
	.align		4
.L_3185:
        /*0210*/ 	.byte	0x02, 0x4a
	.zero		1
	.zero		1


	//----- nvinfo : EIATTR_SYSCALL_OFFSETS
	.align		4
        /*0214*/ 	.byte	0x04, 0x46
        /*0216*/ 	.short	(.L_3187 - .L_3186)


	//   ....[0]....
.L_3186:
        /*0218*/ 	.word	0x00000220


	//----- nvinfo : EIATTR_EXIT_INSTR_OFFSETS
	.align		4
.L_3187:
        /*021c*/ 	.byte	0x04, 0x1c
        /*021e*/ 	.short	(.L_3189 - .L_3188)


	//   ....[0]....
.L_3188:
        /*0220*/ 	.word	0x00002490


	//   ....[1]....
        /*0224*/ 	.word	0x000024f0


	//   ....[2]....
        /*0228*/ 	.word	0x00002770


	//----- nvinfo : EIATTR_CRS_STACK_SIZE
	.align		4
.L_3189:
        /*022c*/ 	.byte	0x04, 0x1e
        /*022e*/ 	.short	(.L_3191 - .L_3190)
.L_3190:
        /*0230*/ 	.word	0x00000000


	//----- nvinfo : EIATTR_CBANK_PARAM_SIZE
	.align		4
.L_3191:
        /*0234*/ 	.byte	0x03, 0x19
        /*0236*/ 	.short	0x007c


	//----- nvinfo : EIATTR_PARAM_CBANK
	.align		4
        /*0238*/ 	.byte	0x04, 0x0a
        /*023a*/ 	.short	(.L_3193 - .L_3192)
	.align		4
.L_3192:
        /*023c*/ 	.word	index@(.nv.constant0._ZN4vllm25paged_attention_v1_kernelI13__nv_bfloat16hLi120ELi32ELi128ELNS_18Fp8KVCacheDataTypeE2ELb0EEEvPT_PKS3_PKT0_S9_ifPKiSB_iPKfiiiSD_SD_iiiii)
        /*0240*/ 	.short	0x0380
        /*0242*/ 	.short	0x007c


	//----- nvinfo : EIATTR_SW_WAR
	.align		4
.L_3193:
        /*0244*/ 	.byte	0x04, 0x36
        /*0246*/ 	.short	(.L_3195 - .L_3194)
.L_3194:
        /*0248*/ 	.word	0x00000008
.L_3195:


//--------------------- .nv.info._ZN4vllm25paged_attention_v1_kernelI13__nv_bfloat16hLi112ELi32ELi128ELNS_18Fp8KVCacheDataTypeE2ELb0EEEvPT_PKS3_PKT0_S9_ifPKiSB_iPKfiiiSD_SD_iiiii --------------------------
	.section	.nv.info._ZN4vllm25paged_attention_v1_kernelI13__nv_bfloat16hLi112ELi32ELi128ELNS_18Fp8KVCacheDataTypeE2ELb0EEEvPT_PKS3_PKT0_S9_ifPKiSB_iPKfiiiSD_SD_iiiii,"",@"SHT_CUDA_INFO"
	.sectionflags	@""
	.align	4


	//----- nvinfo : EIATTR_CUDA_API_VERSION
	.align		4
        /*0000*/ 	.byte	0x04, 0x37
        /*0002*/ 	.short	(.L_3197 - .L_3196)
.L_3196:
        /*0004*/ 	.word	0x00000082


	//----- nvinfo : EIATTR_KPARAM_INFO
	.align		4
.L_3197:
        /*0008*/ 	.byte	0x04, 0x17
        /*000a*/ 	.short	(.L_3199 - .L_3198)
.L_3198:
        /*000c*/ 	.word	0x00000000
        /*0010*/ 	.short	0x0013
        /*0012*/ 	.short	0x0078
        /*0014*/ 	.byte	0x00, 0xf0, 0x11, 0x00


	//----- nvinfo : EIATTR_KPARAM_INFO
	.align		4
.L_3199:
        /*0018*/ 	.byte	0x04, 0x17
        /*001a*/ 	.short	(.L_3201 - .L_3200)
.L_3200:
        /*001c*/ 	.word	0x00000000
        /*0020*/ 	.short	0x0012
        /*0022*/ 	.short	0x0074
        /*0024*/ 	.byte	0x00, 0xf0, 0x11, 0x00


	//----- nvinfo : EIATTR_KPARAM_INFO
	.align		4
.L_3201:
        /*0028*/ 	.byte	0x04, 0x17
        /*002a*/ 	.short	(.L_3203 - .L_3202)
.L_3202:
        /*002c*/ 	.word	0x00000000
        /*0030*/ 	.short	0x0011
        /*0032*/ 	.short	0x0070
        /*0034*/ 	.byte	0x00, 0xf0, 0x11, 0x00


	//----- nvinfo : EIATTR_KPARAM_INFO
	.align		4
.L_3203:
        /*0038*/ 	.byte	0x04, 0x17
        /*003a*/ 	.short	(.L_3205 - .L_3204)
.L_3204:
        /*003c*/ 	.word	0x00000000
        /*0040*/ 	.short	0x0010
        /*0042*/ 	.short	0x006c
        /*0044*/ 	.byte	0x00, 0xf0, 0x11, 0x00


	//----- nvinfo : EIATTR_KPARAM_INFO
	.align		4
.L_3205:
        /*0048*/ 	.byte	0x04, 0x17
        /*004a*/ 	.short	(.L_3207 - .L_3206)
.L_3206:
        /*004c*/ 	.word	0x00000000
        /*0050*/ 	.short	0x000f
        /*0052*/ 	.short	0x0068
        /*0054*/ 	.byte	0x00, 0xf0, 0x11, 0x00


	//----- nvinfo : EIATTR_KPARAM_INFO
	.align		4
.L_3207:
        /*0058*/ 	.byte	0x04, 0x17
        /*005a*/ 	.short	(.L_3209 - .L_3208)
.L_3208:
        /*005c*/ 	.word	0x00000000
        /*0060*/ 	.short	0x000e
        /*0062*/ 	.short	0x0060
        /*0064*/ 	.byte	0x00, 0xf5, 0x21, 0x00


	//----- nvinfo : EIATTR_KPARAM_INFO
	.align		4
.L_3209:
        /*0068*/ 	.byte	0x04, 0x17
        /*006a*/ 	.short	(.L_3211 - .L_3210)
.L_3210:
        /*006c*/ 	.word	0x00000000
        /*0070*/ 	.short	0x000d
        /*0072*/ 	.short	0x0058
        /*0074*/ 	.byte	0x00, 0xf5, 0x21, 0x00


	//----- nvinfo : EIATTR_KPARAM_INFO
	.align		4
.L_3211:
        /*0078*/ 	.byte	0x04, 0x17
        /*007a*/ 	.short	(.L_3213 - .L_3212)
.L_3212:
        /*007c*/ 	.word	0x00000000
        /*0080*/ 	.short	0x000c
        /*0082*/ 	.short	0x0050
        /*0084*/ 	.byte	0x00, 0xf0, 0x11, 0x00


	//----- nvinfo : EIATTR_KPARAM_INFO
	.align		4
.L_3213:
        /*0088*/ 	.byte	0x04, 0x17
        /*008a*/ 	.short	(.L_3215 - .L_3214)
.L_3214:
        /*008c*/ 	.word	0x00000000
        /*0090*/ 	.short	0x000b
        /*0092*/ 	.short	0x004c
        /*0094*/ 	.byte	0x00, 0xf0, 0x11, 0x00


	//----- nvinfo : EIATTR_KPARAM_INFO
	.align		4
.L_3215:
        /*0098*/ 	.byte	0x04, 0x17
        /*009a*/ 	.short	(.L_3217 - .L_3216)
.L_3216:
        /*009c*/ 	.word	0x00000000
        /*00a0*/ 	.short	0x000a
        /*00a2*/ 	.short	0x0048
        /*00a4*/ 	.byte	0x00, 0xf0, 0x11, 0x00


	//----- nvinfo : EIATTR_KPARAM_INFO
	.align		4
.L_3217:
        /*00a8*/ 	.byte	0x04, 0x17
        /*00aa*/ 	.short	(.L_3219 - .L_3218)
.L_3218:
        /*00ac*/ 	.word	0x00000000
        /*00b0*/ 	.short	0x0009
        /*00b2*/ 	.short	0x0040
        /*00b4*/ 	.byte	0x00, 0xf5, 0x21, 0x00


	//----- nvinfo : EIATTR_KPARAM_INFO
	.align		4
.L_3219:
        /*00b8*/ 	.byte	0x04, 0x17
        /*00ba*/ 	.short	(.L_3221 - .L_3220)
.L_3220:
        /*00bc*/ 	.word	0x00000000
        /*00c0*/ 	.short	0x0008
        /*00c2*/ 	.short	0x0038
        /*00c4*/ 	.byte	0x00, 0xf0, 0x11, 0x00


	//----- nvinfo : EIATTR_KPARAM_INFO
	.align		4
.L_3221:
        /*00c8*/ 	.byte	0x04, 0x17
        /*00ca*/ 	.short	(.L_3223 - .L_3222)
.L_3222:
        /*00cc*/ 	.word	0x00000000
        /*00d0*/ 	.short	0x0007
        /*00d2*/ 	.short	0x0030
        /*00d4*/ 	.byte	0x00, 0xf5, 0x21, 0x00


	//----- nvinfo : EIATTR_KPARAM_INFO
	.align		4
.L_3223:
        /*00d8*/ 	.byte	0x04, 0x17
        /*00da*/ 	.short	(.L_3225 - .L_3224)
.L_3224:
        /*00dc*/ 	.word	0x00000000
        /*00e0*/ 	.short	0x0006
        /*00e2*/ 	.short	0x0028
        /*00e4*/ 	.byte	0x00, 0xf5, 0x21, 0x00


	//----- nvinfo : EIATTR_KPARAM_INFO
	.align		4
.L_3225:
        /*00e8*/ 	.byte	0x04, 0x17
        /*00ea*/ 	.short	(.L_3227 - .L_3226)
.L_3226:
        /*00ec*/ 	.word	0x00000000
        /*00f0*/ 	.short	0x0005
        /*00f2*/ 	.short	0x0024
        /*00f4*/ 	.byte	0x00, 0xf0, 0x11, 0x00


	//----- nvinfo : EIATTR_KPARAM_INFO
	.align		4
.L_3227:
        /*00f8*/ 	.byte	0x04, 0x17
        /*00fa*/ 	.short	(.L_3229 - .L_3228)
.L_3228:
        /*00fc*/ 	.word	0x00000000
        /*0100*/ 	.short	0x0004
        /*0102*/ 	.short	0x0020
        /*0104*/ 	.byte	0x00, 0xf0, 0x11, 0x00


	//----- nvinfo : EIATTR_KPARAM_INFO
	.align		4
.L_3229:
        /*0108*/ 	.byte	0x04, 0x17
        /*010a*/ 	.short	(.L_3231 - .L_3230)
.L_3230:
        /*010c*/ 	.word	0x00000000
        /*0110*/ 	.short	0x0003
        /*0112*/ 	.short	0x0018
        /*0114*/ 	.byte	0x00, 0xf5, 0x21, 0x00


	//----- nvinfo : EIATTR_KPARAM_INFO
	.align		4
.L_3231:
        /*0118*/ 	.byte	0x04, 0x17
        /*011a*/ 	.short	(.L_3233 - .L_3232)
.L_3232:
        /*011c*/ 	.word	0x00000000
        /*0120*/ 	.short	0x0002
        /*0122*/ 	.short	0x0010
        /*0124*/ 	.byte	0x00, 0xf5, 0x21, 0x00


	//----- nvinfo : EIATTR_KPARAM_INFO
	.align		4
.L_3233:
        /*0128*/ 	.byte	0x04, 0x17
        /*012a*/ 	.short	(.L_3235 - .L_3234)
.L_3234:
        /*012c*/ 	.word	0x00000000
        /*0130*/ 	.short	0x0001
        /*0132*/ 	.short	0x0008
        /*0134*/ 	.byte	0x00, 0xf5, 0x21, 0x00


	//----- nvinfo : EIATTR_KPARAM_INFO
	.align		4
.L_3235:
        /*0138*/ 	.byte	0x04, 0x17
        /*013a*/ 	.short	(.L_3237 - .L_3236)
.L_3236:
        /*013c*/ 	.word	0x00000000
        /*0140*/ 	.short	0x0000
        /*0142*/ 	.short	0x0000
        /*0144*/ 	.byte	0x00, 0xf5, 0x21, 0x00


	//----- nvinfo : EIATTR_SPARSE_MMA_MASK
	.align		4
.L_3237:
        /*0148*/ 	.byte	0x03, 0x50
        /*014a*/ 	.short	0x0000


	//----- nvinfo : EIATTR_MAXREG_COUNT
	.align		4
        /*014c*/ 	.byte	0x03, 0x1b
        /*014e*/ 	.short	0x00ff


	//----- nvinfo : EIATTR_NUM_BARRIERS
	.align		4
        /*0150*/ 	.byte	0x02, 0x4c
        /*0152*/ 	.byte	0x01
	.zero		1


	//----- nvinfo : EIATTR_EXTERNS
	.align		4
        /*0154*/ 	.byte	0x04, 0x0f
        /*0156*/ 	.short	(.L_3239 - .L_3238)


	//   ....[0]....
	.align		4
.L_3238:
        /*0158*/ 	.word	index@(__assertfail)


	//----- nvinfo : EIATTR_MERCURY_ISA_VERSION
	.align		4
.L_3239:
        /*015c*/ 	.byte	0x03, 0x5f
        /*015e*/ 	.short	0x0101


	//----- nvinfo : EIATTR_COOP_GROUP_MASK_REGIDS
	.align		4
        /*0160*/ 	.byte	0x04, 0x29
        /*0162*/ 	.short	(.L_3241 - .L_3240)


	//   ....[0]....
.L_3240:
        /*0164*/ 	.word	0xffffffff


	//   ....[1]....
        /*0168*/ 	.word	0xffffffff


	//   ....[2]....
        /*016c*/ 	.word	0xffffffff


	//   ....[3]....
        /*0170*/ 	.word	0xffffffff


	//   ....[4]....
        /*0174*/ 	.word	0xffffffff


	//   ....[5]....
        /*0178*/ 	.word	0xffffffff


	//   ....[6]....
        /*017c*/ 	.word	0xffffffff


	//   ....[7]....
        /*0180*/ 	.word	0xffffffff


	//   ....[8]....
        /*0184*/ 	.word	0xffffffff


	//   ....[9]....
        /*0188*/ 	.word	0xffffffff


	//   ....[10]....
        /*018c*/ 	.word	0xffffffff


	//   ....[11]....
        /*0190*/ 	.word	0xffffffff


	//   ....[12]....
        /*0194*/ 	.word	0xffffffff


	//   ....[13]....
        /*0198*/ 	.word	0xffffffff


	//   ....[14]....
        /*019c*/ 	.word	0xffffffff


	//   ....[15]....
        /*01a0*/ 	.word	0xffffffff


	//   ....[16]....
        /*01a4*/ 	.word	0x0500000f


	//   ....[17]....
        /*01a8*/ 	.word	0x0500000f


	//   ....[18]....
        /*01ac*/ 	.word	0x0500000f


	//   ....[19]....
        /*01b0*/ 	.word	0x0500000f


	//   ....[20]....
        /*01b4*/ 	.word	0x0500000f


	//----- nvinfo : EIATTR_COOP_GROUP_INSTR_OFFSETS
	.align		4
.L_3241:
        /*01b8*/ 	.byte	0x04, 0x28
        /*01ba*/ 	.short	(.L_3243 - .L_3242)


	//   ....[0]....
.L_3242:
        /*01bc*/ 	.word	0x00000270


	//   ....[1]....
        /*01c0*/ 	.word	0x00000290


	//   ....[2]....
        /*01c4*/ 	.word	0x000002b0


	//   ....[3]....
        /*01c8*/ 	.word	0x000002d0


	//   ....[4]....
        /*01cc*/ 	.word	0x000002f0


	//   ....[5]....
        /*01d0*/ 	.word	0x00000400


	//   ....[6]....
        /*01d4*/ 	.word	0x00000420


	//   ....[7]....
        /*01d8*/ 	.word	0x00000440


	//   ....[8]....
        /*01dc*/ 	.word	0x00001270


	//   ....[9]....
        /*01e0*/ 	.word	0x000012a0


	//   ....[10]....
        /*01e4*/ 	.word	0x000012c0


	//   ....[11]....
        /*01e8*/ 	.word	0x000012e0


	//   ....[12]....
        /*01ec*/ 	.word	0x00001300


	//   ....[13]....
        /*01f0*/ 	.word	0x00001350


	//   ....[14]....
        /*01f4*/ 	.word	0x00001370


	//   ....[15]....
        /*01f8*/ 	.word	0x00001390


	//   ....[16]....
        /*01fc*/ 	.word	0x00002730


	//   ....[17]....
        /*0200*/ 	.word	0x00002790


	//   ....[18]....
        /*0204*/ 	.word	0x000027f0


	//   ....[19]....
        /*0208*/ 	.word	0x00002850


	//   ....[20]....
        /*020c*/ 	.word	0x000028b0


	//----- nvinfo : EIATTR_VRC_CTA_INIT_COUNT
	.align		4
.L_3243:
        /*0210*/ 	.byte	0x02, 0x4a
	.zero		1
	.zero		1


	//----- nvinfo : EIATTR_SYSCALL_OFFSETS
	.align		4
        /*0214*/ 	.byte	0x04, 0x46
        /*0216*/ 	.short	(.L_3245 - .L_3244)


	//   ....[0]....
.L_3244:
        /*0218*/ 	.word	0x00000220


	//----- nvinfo : EIATTR_EXIT_INSTR_OFFSETS
	.align		4
.L_3245:
        /*021c*/ 	.byte	0x04, 0x1c
        /*021e*/ 	.short	(.L_3247 - .L_3246)


	//   ....[0]....
.L_3246:
        /*0220*/ 	.word	0x00002420


	//   ....[1]....
        /*0224*/ 	.word	0x00002480


	//   ....[2]....
        /*0228*/ 	.word	0x000026e0


	//----- nvinfo : EIATTR_CRS_STACK_SIZE
	.align		4
.L_3247:
        /*022c*/ 	.byte	0x04, 0x1e
        /*022e*/ 	.short	(.L_3249 - .L_3248)
.L_3248:
        /*0230*/ 	.word	0x00000000


	//----- nvinfo : EIATTR_CBANK_PARAM_SIZE
	.align		4
.L_3249:
        /*0234*/ 	.byte	0x03, 0x19
        /*0236*/ 	.short	0x007c


	//----- nvinfo : EIATTR_PARAM_CBANK
	.align		4
        /*0238*/ 	.byte	0x04, 0x0a
        /*023a*/ 	.short	(.L_3251 - .L_3250)
	.align		4
.L_3250:
        /*023c*/ 	.word	index@(.nv.constant0._ZN4vllm25paged_attention_v1_kernelI13__nv_bfloat16hLi112ELi32ELi128ELNS_18Fp8KVCacheDataTypeE2ELb0EEEvPT_PKS3_PKT0_S9_ifPKiSB_iPKfiiiSD_SD_iiiii)
        /*0240*/ 	.short	0x0380
        /*0242*/ 	.short	0x007c


	//----- nvinfo : EIATTR_SW_WAR
	.align		4
.L_3251:
        /*0244*/ 	.byte	0x04, 0x36
        /*0246*/ 	.short	(.L_3253 - .L_3252)
.L_3252:
        /*0248*/ 	.word	0x00000008
.L_3253:


//--------------------- .nv.info._ZN4vllm25paged_attention_v1_kernelI13__nv_bfloat16hLi96ELi32ELi128ELNS_18Fp8KVCacheDataTypeE2ELb0EEEvPT_PKS3_PKT0_S9_ifPKiSB_iPKfiiiSD_SD_iiiii --------------------------
	.section	.nv.info._ZN4vllm25paged_attention_v1_kernelI13__nv_bfloat16hLi96ELi32ELi128ELNS_18Fp8KVCacheDataTypeE2ELb0EEEvPT_PKS3_PKT0_S9_ifPKiSB_iPKfiiiSD_SD_iiiii,"",@"SHT_CUDA_INFO"
	.sectionflags	@""
	.align	4


	//----- nvinfo : EIATTR_CUDA_API_VERSION
	.align		4
        /*0000*/ 	.byte	0x04, 0x37
        /*0002*/ 	.short	(.L_3255 - .L_3254)
.L_3254:
        /*0004*/ 	.word	0x00000082


	//----- nvinfo : EIATTR_KPARAM_INFO
	.align		4
.L_3255:
        /*0008*/ 	.byte	0x04, 0x17
        /*000a*/ 	.short	(.L_3257 - .L_3256)
.L_3256:
        /*000c*/ 	.word	0x00000000
        /*0010*/ 	.short	0x0013
        /*0012*/ 	.short	0x0078
        /*0014*/ 	.byte	0x00, 0xf0, 0x11, 0x00


	//----- nvinfo : EIATTR_KPARAM_INFO
	.align		4
.L_3257:
        /*0018*/ 	.byte	0x04, 0x17
        /*001a*/ 	.short	(.L_3259 - .L_3258)
.L_3258:
        /*001c*/ 	.word	0x00000000
        /*0020*/ 	.short	0x0012
        /*0022*/ 	.short	0x0074
        /*0024*/ 	.byte	0x00, 0xf0, 0x11, 0x00


	//----- nvinfo : EIATTR_KPARAM_INFO
	.align		4
.L_3259:
        /*0028*/ 	.byte	0x04, 0x17
        /*002a*/ 	.short	(.L_3261 - .L_3260)
.L_3260:
        /*002c*/ 	.word	0x00000000
        /*0030*/ 	.short	0x0011
        /*0032*/ 	.short	0x0070
        /*0034*/ 	.byte	0x00, 0xf0, 0x11, 0x00


	//----- nvinfo : EIATTR_KPARAM_INFO
	.align		4
.L_3261:
        /*0038*/ 	.byte	0x04, 0x17
        /*003a*/ 	.short	(.L_3263 - .L_3262)
.L_3262:
        /*003c*/ 	.word	0x00000000
        /*0040*/ 	.short	0x0010
        /*0042*/ 	.short	0x006c
        /*0044*/ 	.byte	0x00, 0xf0, 0x11, 0x00


	//----- nvinfo : EIATTR_KPARAM_INFO
	.align		4
.L_3263:
        /*0048*/ 	.byte	0x04, 0x17
        /*004a*/ 	.short	(.L_3265 - .L_3264)
.L_3264:
        /*004c*/ 	.word	0x00000000
        /*0050*/ 	.short	0x000f
        /*0052*/ 	.short	0x0068
        /*0054*/ 	.byte	0x00, 0xf0, 0x11, 0x00


	//----- nvinfo : EIATTR_KPARAM_INFO
	.align		4
.L_3265:
        /*0058*/ 	.byte	0x04, 0x17
        /*005a*/ 	.short	(.L_3267 - .L_3266)
.L_3266:
        /*005c*/ 	.word	0x00000000
        /*0060*/ 	.short	0x000e
        /*0062*/ 	.short	0x0060
        /*0064*/ 	.byte	0x00, 0xf5, 0x21, 0x00


	//----- nvinfo : EIATTR_KPARAM_INFO
	.align		4
.L_3267:
        /*0068*/ 	.byte	0x04, 0x17
        /*006a*/ 	.short	(.L_3269 - .L_3268)
.L_3268:
        /*006c*/ 	.word	0x00000000
        /*0070*/ 	.short	0x000d
        /*0072*/ 	.short	0x0058
        /*0074*/ 	.byte	0x00, 0xf5, 0x21, 0x00


	//----- nvinfo : EIATTR_KPARAM_INFO
	.align		4
.L_3269:
        /*0078*/ 	.byte	0x04, 0x17
        /*007a*/ 	.short	(.L_3271 - .L_3270)
.L_3270:
        /*007c*/ 	.word	0x00000000
        /*0080*/ 	.short	0x000c
        /*0082*/ 	.short	0x0050
        /*0084*/ 	.byte	0x00, 0xf0, 0x11, 0x00


	//----- nvinfo : EIATTR_KPARAM_INFO
	.align		4
.L_3271:
        /*0088*/ 	.byte	0x04, 0x17
        /*008a*/ 	.short	(.L_3273 - .L_3272)
.L_3272:
        /*008c*/ 	.word	0x00000000
        /*0090*/ 	.short	0x000b
        /*0092*/ 	.short	0x004c
        /*0094*/ 	.byte	0x00, 0xf0, 0x11, 0x00


	//----- nvinfo : EIATTR_KPARAM_INFO
	.align		4
.L_3273:
        /*0098*/ 	.byte	0x04, 0x17
        /*009a*/ 	.short	(.L_3275 - .L_3274)
.L_3274:
        /*009c*/ 	.word	0x00000000
        /*00a0*/ 	.short	0x000a
        /*00a2*/ 	.short	0x0048
        /*00a4*/ 	.byte	0x00, 0xf0, 0x11, 0x00


	//----- nvinfo : EIATTR_KPARAM_INFO
	.align		4
.L_3275:
        /*00a8*/ 	.byte	0x04, 0x17
        /*00aa*/ 	.short	(.L_3277 - .L_3276)
.L_3276:
        /*00ac*/ 	.word	0x00000000
        /*00b0*/ 	.short	0x0009
        /*00b2*/ 	.short	0x0040
        /*00b4*/ 	.byte	0x00, 0xf5, 0x21, 0x00


	//----- nvinfo : EIATTR_KPARAM_INFO
	.align		4
.L_3277:
        /*00b8*/ 	.byte	0x04, 0x17
        /*00ba*/ 	.short	(.L_3279 - .L_3278)
.L_3278:
        /*00bc*/ 	.word	0x00000000
        /*00c0*/ 	.short	0x0008
        /*00c2*/ 	.short	0x0038
        /*00c4*/ 	.byte	0x00, 0xf0, 0x11, 0x00


	//----- nvinfo : EIATTR_KPARAM_INFO
	.align		4
.L_3279:
        /*00c8*/ 	.byte	0x04, 0x17
        /*00ca*/ 	.short	(.L_3281 - .L_3280)
.L_3280:
        /*00cc*/ 	.word	0x00000000
        /*00d0*/ 	.short	0x0007
        /*00d2*/ 	.short	0x0030
        /*00d4*/ 	.byte	0x00, 0xf5, 0x21, 0x00


	//----- nvinfo : EIATTR_KPARAM_INFO
	.align		4
.L_3281:
        /*00d8*/ 	.byte	0x04, 0x17
        /*00da*/ 	.short	(.L_3283 - .L_3282)
.L_3282:
        /*00dc*/ 	.word	0x00000000
        /*00e0*/ 	.short	0x0006
        /*00e2*/ 	.short	0x0028
        /*00e4*/ 	.byte	0x00, 0xf5, 0x21, 0x00


	//----- nvinfo : EIATTR_KPARAM_INFO
	.align		4
.L_3283:
        /*00e8*/ 	.byte	0x04, 0x17
        /*00ea*/ 	.short	(.L_3285 - .L_3284)
.L_3284:
        /*00ec*/ 	.word	0x00000000
        /*00f0*/ 	.short	0x0005
        /*00f2*/ 	.short	0x0024
        /*00f4*/ 	.byte	0x00, 0xf0, 0x11, 0x00


	//----- nvinfo : EIATTR_KPARAM_INFO
	.align		4
.L_3285:
        /*00f8*/ 	.byte	0x04, 0x17
        /*00fa*/ 	.short	(.L_3287 - .L_3286)
.L_3286:
        /*00fc*/ 	.word	0x00000000
        /*0100*/ 	.short	0x0004
        /*0102*/ 	.short	0x0020
        /*0104*/ 	.byte	0x00, 0xf0, 0x11, 0x00


	//----- nvinfo : EIATTR_KPARAM_INFO
	.align		4
.L_3287:
        /*0108*/ 	.byte	0x04, 0x17
        /*010a*/ 	.short	(.L_3289 - .L_3288)
.L_3288:
        /*010c*/ 	.word	0x00000000
        /*0110*/ 	.short	0x0003
        /*0112*/ 	.short	0x0018
        /*0114*/ 	.byte	0x00, 0xf5, 0x21, 0x00


	//----- nvinfo : EIATTR_KPARAM_INFO
	.align		4
.L_3289:
        /*0118*/ 	.byte	0x04, 0x17
        /*011a*/ 	.short	(.L_3291 - .L_3290)
.L_3290:
        /*011c*/ 	.word	0x00000000
        /*0120*/ 	.short	0x0002
        /*0122*/ 	.short	0x0010
        /*0124*/ 	.byte	0x00, 0xf5, 0x21, 0x00


	//----- nvinfo : EIATTR_KPARAM_INFO
	.align		4
.L_3291:
        /*0128*/ 	.byte	0x04, 0x17
        /*012a*/ 	.short	(.L_3293 - .L_3292)
.L_3292:
        /*012c*/ 	.word	0x00000000
        /*0130*/ 	.short	0x0001
        /*0132*/ 	.short	0x0008
        /*0134*/ 	.byte	0x00, 0xf5, 0x21, 0x00


	//----- nvinfo : EIATTR_KPARAM_INFO
	.align		4
.L_3293:
        /*0138*/ 	.byte	0x04, 0x17
        /*013a*/ 	.short	(.L_3295 - .L_3294)
.L_3294:
        /*013c*/ 	.word	0x00000000
        /*0140*/ 	.short	0x0000
        /*0142*/ 	.short	0x0000
        /*0144*/ 	.byte	0x00, 0xf5, 0x21, 0x00


	//----- nvinfo : EIATTR_SPARSE_MMA_MASK
	.align		4
.L_3295:
        /*0148*/ 	.byte	0x03, 0x50
        /*014a*/ 	.short	0x0000


	//----- nvinfo : EIATTR_MAXREG_COUNT
	.align		4
        /*014c*/ 	.byte	0x03, 0x1b
        /*014e*/ 	.short	0x00ff


	//----- nvinfo : EIATTR_NUM_BARRIERS
	.align		4
        /*0150*/ 	.byte	0x02, 0x4c
        /*0152*/ 	.byte	0x01
	.zero		1


	//----- nvinfo : EIATTR_EXTERNS
	.align		4
        /*0154*/ 	.byte	0x04, 0x0f
        /*0156*/ 	.short	(.L_3297 - .L_3296)


	//   ....[0]....
	.align		4
.L_3296:
        /*0158*/ 	.word	index@(__assertfail)


	//----- nvinfo : EIATTR_MERCURY_ISA_VERSION
	.align		4
.L_3297:
        /*015c*/ 	.byte	0x03, 0x5f
        /*015e*/ 	.short	0x0101


	//----- nvinfo : EIATTR_COOP_GROUP_MASK_REGIDS
	.align		4
        /*0160*/ 	.byte	0x04, 0x29
        /*0162*/ 	.short	(.L_3299 - .L_3298)


	//   ....[0]....
.L_3298:
        /*0164*/ 	.word	0xffffffff


	//   ....[1]....
        /*0168*/ 	.word	0xffffffff


	//   ....[2]....
        /*016c*/ 	.word	0xffffffff


	//   ....[3]....
        /*0170*/ 	.word	0xffffffff


	//   ....[4]....
        /*0174*/ 	.word	0xffffffff


	//   ....[5]....
        /*0178*/ 	.word	0xffffffff


	//   ....[6]....
        /*017c*/ 	.word	0xffffffff


	//   ....[7]....
        /*0180*/ 	.word	0xffffffff


	//   ....[8]....
        /*0184*/ 	.word	0xffffffff


	//   ....[9]....
        /*0188*/ 	.word	0xffffffff


	//   ....[10]....
        /*018c*/ 	.word	0xffffffff


	//   ....[11]....
        /*0190*/ 	.word	0xffffffff


	//   ....[12]....
        /*0194*/ 	.word	0xffffffff


	//   ....[13]....
        /*0198*/ 	.word	0xffffffff


	//   ....[14]....
        /*019c*/ 	.word	0xffffffff


	//   ....[15]....
        /*01a0*/ 	.word	0xffffffff


	//   ....[16]....
        /*01a4*/ 	.word	0x0500000f


	//   ....[17]....
        /*01a8*/ 	.word	0x0500000f


	//   ....[18]....
        /*01ac*/ 	.word	0x0500000f


	//   ....[19]....
        /*01b0*/ 	.word	0x0500000f


	//   ....[20]....
        /*01b4*/ 	.word	0x0500000f


	//----- nvinfo : EIATTR_COOP_GROUP_INSTR_OFFSETS
	.align		4
.L_3299:
        /*01b8*/ 	.byte	0x04, 0x28
        /*01ba*/ 	.short	(.L_3301 - .L_3300)


	//   ....[0]....
.L_3300:
        /*01bc*/ 	.word	0x00000270


	//   ....[1]....
        /*01c0*/ 	.word	0x00000290


	//   ....[2]....
        /*01c4*/ 	.word	0x000002b0


	//   ....[3]....
        /*01c8*/ 	.word	0x000002d0


	//   ....[4]....
        /*01cc*/ 	.word	0x000002f0


	//   ....[5]....
        /*01d0*/ 	.word	0x00000400


	//   ....[6]....
        /*01d4*/ 	.word	0x00000420


	//   ....[7]....
        /*01d8*/ 	.word	0x00000440


	//   ....[8]....
        /*01dc*/ 	.word	0x00001270


	//   ....[9]....
        /*01e0*/ 	.word	0x000012a0


	//   ....[10]....
        /*01e4*/ 	.word	0x000012c0


	//   ....[11]....
        /*01e8*/ 	.word	0x000012e0


	//   ....[12]....
        /*01ec*/ 	.word	0x00001300


	//   ....[13]....
        /*01f0*/ 	.word	0x00001350


	//   ....[14]....
        /*01f4*/ 	.word	0x00001370


	//   ....[15]....
        /*01f8*/ 	.word	0x00001390


	//   ....[16]....
        /*01fc*/ 	.word	0x00002620


	//   ....[17]....
        /*0200*/ 	.word	0x00002680


	//   ....[18]....
        /*0204*/ 	.word	0x000026e0


	//   ....[19]....
        /*0208*/ 	.word	0x00002740


	//   ....[20]....
        /*020c*/ 	.word	0x000027a0


	//----- nvinfo : EIATTR_VRC_CTA_INIT_COUNT
	.align		4
.L_3301:
        /*0210*/ 	.byte	0x02, 0x4a
	.zero		1
	.zero		1


	//----- nvinfo : EIATTR_SYSCALL_OFFSETS
	.align		4
        /*0214*/ 	.byte	0x04, 0x46
        /*0216*/ 	.short	(.L_3303 - .L_3302)


	//   ....[0]....
.L_3302:
        /*0218*/ 	.word	0x00000220


	//----- nvinfo : EIATTR_EXIT_INSTR_OFFSETS
	.align		4
.L_3303:
        /*021c*/ 	.byte	0x04, 0x1c
        /*021e*/ 	.short	(.L_3305 - .L_3304)


	//   ....[0]....
.L_3304:
        /*0220*/ 	.word	0x00002350


	//   ....[1]....
        /*0224*/ 	.word	0x000023b0


	//   ....[2]....
        /*0228*/ 	.word	0x000025d0


	//----- nvinfo : EIATTR_CRS_STACK_SIZE
	.align		4
.L_3305:
        /*022c*/ 	.byte	0x04, 0x1e
        /*022e*/ 	.short	(.L_3307 - .L_3306)
.L_3306:
        /*0230*/ 	.word	0x00000000


	//----- nvinfo : EIATTR_CBANK_PARAM_SIZE
	.align		4
.L_3307:
        /*0234*/ 	.byte	0x03, 0x19
        /*0236*/ 	.short	0x007c


	//----- nvinfo : EIATTR_PARAM_CBANK
	.align		4
        /*0238*/ 	.byte	0x04, 0x0a
        /*023a*/ 	.short	(.L_3309 - .L_3308)
	.align		4
.L_3308:
        /*023c*/ 	.word	index@(.nv.constant0._ZN4vllm25paged_attention_v1_kernelI13__nv_bfloat16hLi96ELi32ELi128ELNS_18Fp8KVCacheDataTypeE2ELb0EEEvPT_PKS3_PKT0_S9_ifPKiSB_iPKfiiiSD_SD_iiiii)
        /*0240*/ 	.short	0x0380
        /*0242*/ 	.short	0x007c


	//----- nvinfo : EIATTR_SW_WAR
	.align		4
.L_3309:
        /*0244*/ 	.byte	0x04, 0x36
        /*0246*/ 	.short	(.L_3311 - .L_3310)
.L_3310:
        /*0248*/ 	.word	0x00000008
.L_3311:


//--------------------- .nv.info._ZN4vllm25paged_attention_v1_kernelI13__nv_bfloat16hLi80ELi32ELi128ELNS_18Fp8KVCacheDataTypeE2ELb0EEEvPT_PKS3_PKT0_S9_ifPKiSB_iPKfiiiSD_SD_iiiii --------------------------
	.section	.nv.info._ZN4vllm25paged_attention_v1_kernelI13__nv_bfloat16hLi80ELi32ELi128ELNS_18Fp8KVCacheDataTypeE2ELb0EEEvPT_PKS3_PKT0_S9_ifPKiSB_iPKfiiiSD_SD_iiiii,"",@"SHT_CUDA_INFO"
	.sectionflags	@""
	.align	4


	//----- nvinfo : EIATTR_CUDA_API_VERSION
	.align		4
        /*0000*/ 	.byte	0x04, 0x37
        /*0002*/ 	.short	(.L_3313 - .L_3312)
.L_3312:
        /*0004*/ 	.word	0x00000082


	//----- nvinfo : EIATTR_KPARAM_INFO
	.align		4
.L_3313:
        /*0008*/ 	.byte	0x04, 0x17
        /*000a*/ 	.short	(.L_3315 - .L_3314)
.L_3314:
        /*000c*/ 	.word	0x00000000
        /*0010*/ 	.short	0x0013
        /*0012*/ 	.short	0x0078
        /*0014*/ 	.byte	0x00, 0xf0, 0x11, 0x00


	//----- nvinfo : EIATTR_KPARAM_INFO
	.align		4
.L_3315:
        /*0018*/ 	.byte	0x04, 0x17
        /*001a*/ 	.short	(.L_3317 - .L_3316)
.L_3316:
        /*001c*/ 	.word	0x00000000
        /*0020*/ 	.short	0x0012
        /*0022*/ 	.short	0x0074
        /*0024*/ 	.byte	0x00, 0xf0, 0x11, 0x00


	//----- nvinfo : EIATTR_KPARAM_INFO
	.align		4
.L_3317:
        /*0028*/ 	.byte	0x04, 0x17
        /*002a*/ 	.short	(.L_3319 - .L_3318)
.L_3318:
        /*002c*/ 	.word	0x00000000
        /*0030*/ 	.short	0x0011
        /*0032*/ 	.short	0x0070
        /*0034*/ 	.byte	0x00, 0xf0, 0x11, 0x00


	//----- nvinfo : EIATTR_KPARAM_INFO
	.align		4
.L_3319:
        /*0038*/ 	.byte	0x04, 0x17
        /*003a*/ 	.short	(.L_3321 - .L_3320)
.L_3320:
        /*003c*/ 	.word	0x00000000
        /*0040*/ 	.short	0x0010
        /*0042*/ 	.short	0x006c
        /*0044*/ 	.byte	0x00, 0xf0, 0x11, 0x00


	//----- nvinfo : EIATTR_KPARAM_INFO
	.align		4
.L_3321:
        /*0048*/ 	.byte	0x04, 0x17
        /*004a*/ 	.short	(.L_3323 - .L_3322)
.L_3322:
        /*004c*/ 	.word	0x00000000
        /*0050*/ 	.short	0x000f
        /*0052*/ 	.short	0x0068
        /*0054*/ 	.byte	0x00, 0xf0, 0x11, 0x00


	//----- nvinfo : EIATTR_KPARAM_INFO
	.align		4
.L_3323:
        /*0058*/ 	.byte	0x04, 0x17
        /*005a*/ 	.short	(.L_3325 - .L_3324)
.L_3324:
        /*005c*/ 	.word	0x00000000
        /*0060*/ 	.short	0x000e
        /*0062*/ 	.short	0x0060
        /*0064*/ 	.byte	0x00, 0xf5, 0x21, 0x00


	//----- nvinfo : EIATTR_KPARAM_INFO
	.align		4
.L_3325:
        /*0068*/ 	.byte	0x04, 0x17
        /*006a*/ 	.short	(.L_3327 - .L_3326)
.L_3326:
        /*006c*/ 	.word	0x00000000
        /*0070*/ 	.short	0x000d
        /*0072*/ 	.short	0x0058
        /*0074*/ 	.byte	0x00, 0xf5, 0x21, 0x00


	//----- nvinfo : EIATTR_KPARAM_INFO
	.align		4
.L_3327:
        /*0078*/ 	.byte	0x04, 0x17
        /*007a*/ 	.short	(.L_3329 - .L_3328)
.L_3328:
        /*007c*/ 	.word	0x00000000
        /*0080*/ 	.short	0x000c
        /*0082*/ 	.short	0x0050
        /*0084*/ 	.byte	0x00, 0xf0, 0x11, 0x00


	//----- nvinfo : EIATTR_KPARAM_INFO
	.align		4
.L_3329:
        /*0088*/ 	.byte	0x04, 0x17
        /*008a*/ 	.short	(.L_3331 - .L_3330)
.L_3330:
        /*008c*/ 	.word	0x00000000
        /*0090*/ 	.short	0x000b
        /*0092*/ 	.short	0x004c
        /*0094*/ 	.byte	0x00, 0xf0, 0x11, 0x00


	//----- nvinfo : EIATTR_KPARAM_INFO
	.align		4
.L_3331:
        /*0098*/ 	.byte	0x04, 0x17
        /*009a*/ 	.short	(.L_3333 - .L_3332)
.L_3332:
        /*009c*/ 	.word	0x00000000
        /*00a0*/ 	.short	0x000a
        /*00a2*/ 	.short	0x0048
        /*00a4*/ 	.byte	0x00, 0xf0, 0x11, 0x00


	//----- nvinfo : EIATTR_KPARAM_INFO
	.align		4
.L_3333:
        /*00a8*/ 	.byte	0x04, 0x17
        /*00aa*/ 	.short	(.L_3335 - .L_3334)
.L_3334:
        /*00ac*/ 	.word	0x00000000
        /*00b0*/ 	.short	0x0009
        /*00b2*/ 	.short	0x0040
        /*00b4*/ 	.byte	0x00, 0xf5, 0x21, 0x00


	//----- nvinfo : EIATTR_KPARAM_INFO
	.align		4
.L_3335:
        /*00b8*/ 	.byte	0x04, 0x17
        /*00ba*/ 	.short	(.L_3337 - .L_3336)
.L_3336:
        /*00bc*/ 	.word	0x00000000
        /*00c0*/ 	.short	0x0008
        /*00c2*/ 	.short	0x0038
        /*00c4*/ 	.byte	0x00, 0xf0, 0x11, 0x00


	//----- nvinfo : EIATTR_KPARAM_INFO
	.align		4
.L_3337:
        /*00c8*/ 	.byte	0x04, 0x17
        /*00ca*/ 	.short	(.L_3339 - .L_3338)
.L_3338:
        /*00cc*/ 	.word	0x00000000
        /*00d0*/ 	.short	0x0007
        /*00d2*/ 	.short	0x0030
        /*00d4*/ 	.byte	0x00, 0xf5, 0x21, 0x00


	//----- nvinfo : EIATTR_KPARAM_INFO
	.align		4
.L_3339:
        /*00d8*/ 	.byte	0x04, 0x17
        /*00da*/ 	.short	(.L_3341 - .L_3340)
.L_3340:
        /*00dc*/ 	.word	0x00000000
        /*00e0*/ 	.short	0x0006
        /*00e2*/ 	.short	0x0028
        /*00e4*/ 	.byte	0x00, 0xf5, 0x21, 0x00


	//----- nvinfo : EIATTR_KPARAM_INFO
	.align		4
.L_3341:
        /*00e8*/ 	.byte	0x04, 0x17
        /*00ea*/ 	.short	(.L_3343 - .L_3342)
.L_3342:
        /*00ec*/ 	.word	0x00000000
        /*00f0*/ 	.short	0x0005
        /*00f2*/ 	.short	0x0024
        /*00f4*/ 	.byte	0x00, 0xf0, 0x11, 0x00


	//----- nvinfo : EIATTR_KPARAM_INFO
	.align		4
.L_3343:
        /*00f8*/ 	.byte	0x04, 0x17
        /*00fa*/ 	.short	(.L_3345 - .L_3344)
.L_3344:
        /*00fc*/ 	.word	0x00000000
        /*0100*/ 	.short	0x0004
        /*0102*/ 	.short	0x0020
        /*0104*/ 	.byte	0x00, 0xf0, 0x11, 0x00


	//----- nvinfo : EIATTR_KPARAM_INFO
	.align		4
.L_3345:
        /*0108*/ 	.byte	0x04, 0x17
        /*010a*/ 	.short	(.L_3347 - .L_3346)
.L_3346:
        /*010c*/ 	.word	0x00000000
        /*0110*/ 	.short	0x0003
        /*0112*/ 	.short	0x0018
        /*0114*/ 	.byte	0x00, 0xf5, 0x21, 0x00


	//----- nvinfo : EIATTR_KPARAM_INFO
	.align		4
.L_3347:
        /*0118*/ 	.byte	0x04, 0x17
        /*011a*/ 	.short	(.L_3349 - .L_3348)
.L_3348:
        /*011c*/ 	.word	0x00000000
        /*0120*/ 	.short	0x0002
        /*0122*/ 	.short	0x0010
        /*0124*/ 	.byte	0x00, 0xf5, 0x21, 0x00


	//----- nvinfo : EIATTR_KPARAM_INFO
	.align		4
.L_3349:
        /*0128*/ 	.byte	0x04, 0x17
        /*012a*/ 	.short	(.L_3351 - .L_3350)
.L_3350:
        /*012c*/ 	.word	0x00000000
        /*0130*/ 	.short	0x0001
        /*0132*/ 	.short	0x0008
        /*0134*/ 	.byte	0x00, 0xf5, 0x21, 0x00


	//----- nvinfo : EIATTR_KPARAM_INFO
	.align		4
.L_3351:
        /*0138*/ 	.byte	0x04, 0x17
        /*013a*/ 	.short	(.L_3353 - .L_3352)
.L_3352:
        /*013c*/ 	.word	0x00000000
        /*0140*/ 	.short	0x0000
        /*0142*/ 	.short	0x0000
        /*0144*/ 	.byte	0x00, 0xf5, 0x21, 0x00


	//----- nvinfo : EIATTR_SPARSE_MMA_MASK
	.align		4
.L_3353:
        /*0148*/ 	.byte	0x03, 0x50
        /*014a*/ 	.short	0x0000


	//----- nvinfo : EIATTR_MAXREG_COUNT
	.align		4
        /*014c*/ 	.byte	0x03, 0x1b
        /*014e*/ 	.short	0x00ff


	//----- nvinfo : EIATTR_NUM_BARRIERS
	.align		4
        /*0150*/ 	.byte	0x02, 0x4c
        /*0152*/ 	.byte	0x01
	.zero		1


	//----- nvinfo : EIATTR_EXTERNS
	.align		4
        /*0154*/ 	.byte	0x04, 0x0f
        /*0156*/ 	.short	(.L_3355 - .L_3354)


	//   ....[0]....
	.align		4
.L_3354:
        /*0158*/ 	.word	index@(__assertfail)


	//----- nvinfo : EIATTR_MERCURY_ISA_VERSION
	.align		4
.L_3355:
        /*015c*/ 	.byte	0x03, 0x5f
        /*015e*/ 	.short	0x0101


	//----- nvinfo : EIATTR_COOP_GROUP_MASK_REGIDS
	.align		4
        /*0160*/ 	.byte	0x04, 0x29
        /*0162*/ 	.short	(.L_3357 - .L_3356)


	//   ....[0]....
.L_3356:
        /*0164*/ 	.word	0xffffffff


	//   ....[1]....
        /*0168*/ 	.word	0xffffffff


	//   ....[2]....
        /*016c*/ 	.word	0xffffffff


	//   ....[3]....
        /*0170*/ 	.word	0xffffffff


	//   ....[4]....
        /*0174*/ 	.word	0xffffffff


	//   ....[5]....
        /*0178*/ 	.word	0xffffffff


	//   ....[6]....
        /*017c*/ 	.word	0xffffffff


	//   ....[7]....
        /*0180*/ 	.word	0xffffffff


	//   ....[8]....
        /*0184*/ 	.word	0xffffffff


	//   ....[9]....
        /*0188*/ 	.word	0xffffffff


	//   ....[10]....
        /*018c*/ 	.word	0xffffffff


	//   ....[11]....
        /*0190*/ 	.word	0xffffffff


	//   ....[12]....
        /*0194*/ 	.word	0xffffffff


	//   ....[13]....
        /*0198*/ 	.word	0xffffffff


	//   ....[14]....
        /*019c*/ 	.word	0xffffffff


	//   ....[15]....
        /*01a0*/ 	.word	0xffffffff


	//   ....[16]....
        /*01a4*/ 	.word	0x0500000f


	//   ....[17]....
        /*01a8*/ 	.word	0x0500000f


	//   ....[18]....
        /*01ac*/ 	.word	0x0500000f


	//   ....[19]....
        /*01b0*/ 	.word	0x0500000f


	//   ....[20]....
        /*01b4*/ 	.word	0x0500000f


	//----- nvinfo : EIATTR_COOP_GROUP_INSTR_OFFSETS
	.align		4
.L_3357:
        /*01b8*/ 	.byte	0x04, 0x28
        /*01ba*/ 	.short	(.L_3359 - .L_3358)


	//   ....[0]....
.L_3358:
        /*01bc*/ 	.word	0x00000270


	//   ....[1]....
        /*01c0*/ 	.word	0x00000290


	//   ....[2]....
        /*01c4*/ 	.word	0x000002b0


	//   ....[3]....
        /*01c8*/ 	.word	0x000002d0


	//   ....[4]....
        /*01cc*/ 	.word	0x000002f0


	//   ....[5]....
        /*01d0*/ 	.word	0x00000400


	//   ....[6]....
        /*01d4*/ 	.word	0x00000420


	//   ....[7]....
        /*01d8*/ 	.word	0x00000440


	//   ....[8]....
        /*01dc*/ 	.word	0x00001270


	//   ....[9]....
        /*01e0*/ 	.word	0x000012a0


	//   ....[10]....
        /*01e4*/ 	.word	0x000012c0


	//   ....[11]....
        /*01e8*/ 	.word	0x000012e0


	//   ....[12]....
        /*01ec*/ 	.word	0x00001300


	//   ....[13]....
        /*01f0*/ 	.word	0x00001350


	//   ....[14]....
        /*01f4*/ 	.word	0x00001370


	//   ....[15]....
        /*01f8*/ 	.word	0x00001390


	//   ....[16]....
        /*01fc*/ 	.word	0x00002510


	//   ....[17]....
        /*0200*/ 	.word	0x00002570


	//   ....[18]....
        /*0204*/ 	.word	0x000025d0


	//   ....[19]....
        /*0208*/ 	.word	0x00002630


	//   ....[20]....
        /*020c*/ 	.word	0x00002690


	//----- nvinfo : EIATTR_VRC_CTA_INIT_COUNT
	.align		4
.L_3359:
        /*0210*/ 	.byte	0x02, 0x4a
	.zero		1
	.zero		1


	//----- nvinfo : EIATTR_SYSCALL_OFFSETS
	.align		4
        /*0214*/ 	.byte	0x04, 0x46
        /*0216*/ 	.short	(.L_3361 - .L_3360)


	//   ....[0]....
.L_3360:
        /*0218*/ 	.word	0x00000220


	//----- nvinfo : EIATTR_EXIT_INSTR_OFFSETS
	.align		4
.L_3361:
        /*021c*/ 	.byte	0x04, 0x1c
        /*021e*/ 	.short	(.L_3363 - .L_3362)


	//   ....[0]....
.L_3362:
        /*0220*/ 	.word	0x00002280


	//   ....[1]....
        /*0224*/ 	.word	0x000022e0


	//   ....[2]....
        /*0228*/ 	.word	0x000024c0


	//----- nvinfo : EIATTR_CRS_STACK_SIZE
	.align		4
.L_3363:
        /*022c*/ 	.byte	0x04, 0x1e
        /*022e*/ 	.short	(.L_3365 - .L_3364)
.L_3364:
        /*0230*/ 	.word	0x00000000


	//----- nvinfo : EIATTR_CBANK_PARAM_SIZE
	.align		4
.L_3365:
        /*0234*/ 	.byte	0x03, 0x19
        /*0236*/ 	.short	0x007c


	//----- nvinfo : EIATTR_PARAM_CBANK
	.align		4
        /*0238*/ 	.byte	0x04, 0x0a
        /*023a*/ 	.short	(.L_3367 - .L_3366)
	.align		4
.L_3366:
        /*023c*/ 	.word	index@(.nv.constant0._ZN4vllm25paged_attention_v1_kernelI13__nv_bfloat16hLi80ELi32ELi128ELNS_18Fp8KVCacheDataTypeE2ELb0EEEvPT_PKS3_PKT0_S9_ifPKiSB_iPKfiiiSD_SD_iiiii)
        /*0240*/ 	.short	0x0380
        /*0242*/ 	.short	0x007c


	//----- nvinfo : EIATTR_SW_WAR
	.align		4
.L_3367:
        /*0244*/ 	.byte	0x04, 0x36
        /*0246*/ 	.short	(.L_3369 - .L_3368)
.L_3368:
        /*0248*/ 	.word	0x00000008
.L_3369:


//--------------------- .nv.info._ZN4vllm25paged_attention_v1_kernelI13__nv_bfloat16hLi64ELi32ELi128ELNS_18Fp8KVCacheDataTypeE2ELb0EEEvPT_PKS3_PKT0_S9_ifPKiSB_iPKfiiiSD_SD_iiiii --------------------------
	.section	.nv.info._ZN4vllm25paged_attention_v1_kernelI13__nv_bfloat16hLi64ELi32ELi128ELNS_18Fp8KVCacheDataTypeE2ELb0EEEvPT_PKS3_PKT0_S9_ifPKiSB_iPKfiiiSD_SD_iiiii,"",@"SHT_CUDA_INFO"
	.sectionflags	@""
	.align	4


	//----- nvinfo : EIATTR_CUDA_API_VERSION
	.align		4
        /*0000*/ 	.byte	0x04, 0x37
        /*0002*/ 	.short	(.L_3371 - .L_3370)
.L_3370:
        /*0004*/ 	.word	0x00000082


	//----- nvinfo : EIATTR_KPARAM_INFO
	.align		4
.L_3371:
        /*0008*/ 	.byte	0x04, 0x17
        /*000a*/ 	.short	(.L_3373 - .L_3372)
.L_3372:
        /*000c*/ 	.word	0x00000000
        /*0010*/ 	.short	0x0013
        /*0012*/ 	.short	0x0078
        /*0014*/ 	.byte	0x00, 0xf0, 0x11, 0x00


	//----- nvinfo : EIATTR_KPARAM_INFO
	.align		4
.L_3373:
        /*0018*/ 	.byte	0x04, 0x17
        /*001a*/ 	.short	(.L_3375 - .L_3374)
.L_3374:
        /*001c*/ 	.word	0x00000000
        /*0020*/ 	.short	0x0012
        /*0022*/ 	.short	0x0074
        /*0024*/ 	.byte	0x00, 0xf0, 0x11, 0x00


	//----- nvinfo : EIATTR_KPARAM_INFO
	.align		4
.L_3375:
        /*0028*/ 	.byte	0x04, 0x17
        /*002a*/ 	.short	(.L_3377 - .L_3376)
.L_3376:
        /*002c*/ 	.word	0x00000000
        /*0030*/ 	.short	0x0011
        /*0032*/ 	.short	0x0070
        /*0034*/ 	.byte	0x00, 0xf0, 0x11, 0x00


	//----- nvinfo : EIATTR_KPARAM_INFO
	.align		4
.L_3377:
        /*0038*/ 	.byte	0x04, 0x17
        /*003a*/ 	.short	(.L_3379 - .L_3378)
.L_3378:
        /*003c*/ 	.word	0x00000000
        /*0040*/ 	.short	0x0010
        /*0042*/ 	.short	0x006c
        /*0044*/ 	.byte	0x00, 0xf0, 0x11, 0x00


	//----- nvinfo : EIATTR_KPARAM_INFO
	.align		4
.L_3379:
        /*0048*/ 	.byte	0x04, 0x17
        /*004a*/ 	.short	(.L_3381 - .L_3380)
.L_3380:
        /*004c*/ 	.word	0x00000000
        /*0050*/ 	.short	0x000f
        /*0052*/ 	.short	0x0068
        /*0054*/ 	.byte	0x00, 0xf0, 0x11, 0x00


	//----- nvinfo : EIATTR_KPARAM_INFO
	.align		4
.L_3381:
        /*0058*/ 	.byte	0x04, 0x17
        /*005a*/ 	.short	(.L_3383 - .L_3382)
.L_3382:
        /*005c*/ 	.word	0x00000000
        /*0060*/ 	.short	0x000e
        /*0062*/ 	.short	0x0060
        /*0064*/ 	.byte	0x00, 0xf5, 0x21, 0x00


	//----- nvinfo : EIATTR_KPARAM_INFO
	.align		4
.L_3383:
        /*0068*/ 	.byte	0x04, 0x17
        /*006a*/ 	.short	(.L_3385 - .L_3384)
.L_3384:
        /*006c*/ 	.word	0x00000000
        /*0070*/ 	.short	0x000d
        /*0072*/ 	.short	0x0058
        /*0074*/ 	.byte	0x00, 0xf5, 0x21, 0x00


	//----- nvinfo : EIATTR_KPARAM_INFO
	.align		4
.L_3385:
        /*0078*/ 	.byte	0x04, 0x17
        /*007a*/ 	.short	(.L_3387 - .L_3386)
.L_3386:
        /*007c*/ 	.word	0x00000000
        /*0080*/ 	.short	0x000c
        /*0082*/ 	.short	0x0050
        /*0084*/ 	.byte	0x00, 0xf0, 0x11, 0x00


	//----- nvinfo : EIATTR_KPARAM_INFO
	.align		4
.L_3387:
        /*0088*/ 	.byte	0x04, 0x17
        /*008a*/ 	.short	(.L_3389 - .L_3388)
.L_3388:
        /*008c*/ 	.word	0x00000000
        /*0090*/ 	.short	0x000b
        /*0092*/ 	.short	0x004c
        /*0094*/ 	.byte	0x00, 0xf0, 0x11, 0x00


	//----- nvinfo : EIATTR_KPARAM_INFO
	.align		4
.L_3389:
        /*0098*/ 	.byte	0x04, 0x17
        /*009a*/ 	.short	(.L_3391 - .L_3390)
.L_3390:
        /*009c*/ 	.word	0x00000000
        /*00a0*/ 	.short	0x000a
        /*00a2*/ 	.short	0x0048
        /*00a4*/ 	.byte	0x00, 0xf0, 0x11, 0x00


	//----- nvinfo : EIATTR_KPARAM_INFO
	.align		4
.L_3391:
        /*00a8*/ 	.byte	0x04, 0x17
        /*00aa*/ 	.short	(.L_3393 - .L_3392)
.L_3392:
        /*00ac*/ 	.word	0x00000000
        /*00b0*/ 	.short	0x0009
        /*00b2*/ 	.short	0x0040
        /*00b4*/ 	.byte	0x00, 0xf5, 0x21, 0x00


	//----- nvinfo : EIATTR_KPARAM_INFO
	.align		4
.L_3393:
        /*00b8*/ 	.byte	0x04, 0x17
        /*00ba*/ 	.short	(.L_3395 - .L_3394)
.L_3394:
        /*00bc*/ 	.word	0x00000000
        /*00c0*/ 	.short	0x0008
        /*00c2*/ 	.short	0x0038
        /*00c4*/ 	.byte	0x00, 0xf0, 0x11, 0x00


	//----- nvinfo : EIATTR_KPARAM_INFO
	.align		4
.L_3395:
        /*00c8*/ 	.byte	0x04, 0x17
        /*00ca*/ 	.short	(.L_3397 - .L_3396)
.L_3396:
        /*00cc*/ 	.word	0x00000000
        /*00d0*/ 	.short	0x0007
        /*00d2*/ 	.short	0x0030
        /*00d4*/ 	.byte	0x00, 0xf5, 0x21, 0x00


	//----- nvinfo : EIATTR_KPARAM_INFO
	.align		4
.L_3397:
        /*00d8*/ 	.byte	0x04, 0x17
        /*00da*/ 	.short	(.L_3399 - .L_3398)
.L_3398:
        /*00dc*/ 	.word	0x00000000
        /*00e0*/ 	.short	0x0006
        /*00e2*/ 	.short	0x0028
        /*00e4*/ 	.byte	0x00, 0xf5, 0x21, 0x00


	//----- nvinfo : EIATTR_KPARAM_INFO
	.align		4
.L_3399:
        /*00e8*/ 	.byte	0x04, 0x17
        /*00ea*/ 	.short	(.L_3401 - .L_3400)
.L_3400:
        /*00ec*/ 	.word	0x00000000
        /*00f0*/ 	.short	0x0005
        /*00f2*/ 	.short	0x0024
        /*00f4*/ 	.byte	0x00, 0xf0, 0x11, 0x00


	//----- nvinfo : EIATTR_KPARAM_INFO
	.align		4
.L_3401:
        /*00f8*/ 	.byte	0x04, 0x17
        /*00fa*/ 	.short	(.L_3403 - .L_3402)
.L_3402:
        /*00fc*/ 	.word	0x00000000
        /*0100*/ 	.short	0x0004
        /*0102*/ 	.short	0x0020
        /*0104*/ 	.byte	0x00, 0xf0, 0x11, 0x00


	//----- nvinfo : EIATTR_KPARAM_INFO
	.align		4
.L_3403:
        /*0108*/ 	.byte	0x04, 0x17
        /*010a*/ 	.short	(.L_3405 - .L_3404)
.L_3404:
        /*010c*/ 	.word	0x00000000
        /*0110*/ 	.short	0x0003
        /*0112*/ 	.short	0x0018
        /*0114*/ 	.byte	0x00, 0xf5, 0x21, 0x00


	//----- nvinfo : EIATTR_KPARAM_INFO
	.align		4
.L_3405:
        /*0118*/ 	.byte	0x04, 0x17
        /*011a*/ 	.short	(.L_3407 - .L_3406)
.L_3406:
        /*011c*/ 	.word	0x00000000
        /*0120*/ 	.short	0x0002
        /*0122*/ 	.short	0x0010
        /*0124*/ 	.byte	0x00, 0xf5, 0x21, 0x00


	//----- nvinfo : EIATTR_KPARAM_INFO
	.align		4
.L_3407:
        /*0128*/ 	.byte	0x04, 0x17
        /*012a*/ 	.short	(.L_3409 - .L_3408)
.L_3408:
        /*012c*/ 	.word	0x00000000
        /*0130*/ 	.short	0x0001
        /*0132*/ 	.short	0x0008
        /*0134*/ 	.byte	0x00, 0xf5, 0x21, 0x00


	//----- nvinfo : EIATTR_KPARAM_INFO
	.align		4
.L_3409:
        /*0138*/ 	.byte	0x04, 0x17
        /*013a*/ 	.short	(.L_3411 - .L_3410)
.L_3410:
        /*013c*/ 	.word	0x00000000
        /*0140*/ 	.short	0x0000
        /*0142*/ 	.short	0x0000
        /*0144*/ 	.byte	0x00, 0xf5, 0x21, 0x00


	//----- nvinfo : EIATTR_SPARSE_MMA_MASK
	.align		4
.L_3411:
        /*0148*/ 	.byte	0x03, 0x50
        /*014a*/ 	.short	0x0000


	//----- nvinfo : EIATTR_MAXREG_COUNT
	.align		4
        /*014c*/ 	.byte	0x03, 0x1b
        /*014e*/ 	.short	0x00ff


	//----- nvinfo : EIATTR_NUM_BARRIERS
	.align		4
        /*0150*/ 	.byte	0x02, 0x4c
        /*0152*/ 	.byte	0x01
	.zero		1


	//----- nvinfo : EIATTR_EXTERNS
	.align		4
        /*0154*/ 	.byte	0x04, 0x0f
        /*0156*/ 	.short	(.L_3413 - .L_3412)


	//   ....[0]....
	.align		4
.L_3412:
        /*0158*/ 	.word	index@(__assertfail)


	//----- nvinfo : EIATTR_MERCURY_ISA_VERSION
	.align		4
.L_3413:
        /*015c*/ 	.byte	0x03, 0x5f
        /*015e*/ 	.short	0x0101


	//----- nvinfo : EIATTR_COOP_GROUP_MASK_REGIDS
	.align		4
        /*0160*/ 	.byte	0x04, 0x29
        /*0162*/ 	.short	(.L_3415 - .L_3414)


	//   ....[0]....
.L_3414:
        /*0164*/ 	.word	0xffffffff


	//   ....[1]....
        /*0168*/ 	.word	0xffffffff


	//   ....[2]....
        /*016c*/ 	.word	0xffffffff


	//   ....[3]....
        /*0170*/ 	.word	0xffffffff


	//   ....[4]....
        /*0174*/ 	.word	0xffffffff


	//   ....[5]....
        /*0178*/ 	.word	0xffffffff


	//   ....[6]....
        /*017c*/ 	.word	0xffffffff


	//   ....[7]....
        /*0180*/ 	.word	0xffffffff


	//   ....[8]....
        /*0184*/ 	.word	0xffffffff


	//   ....[9]....
        /*0188*/ 	.word	0xffffffff


	//   ....[10]....
        /*018c*/ 	.word	0xffffffff


	//   ....[11]....
        /*0190*/ 	.word	0xffffffff


	//   ....[12]....
        /*0194*/ 	.word	0xffffffff


	//   ....[13]....
        /*0198*/ 	.word	0xffffffff


	//   ....[14]....
        /*019c*/ 	.word	0xffffffff


	//   ....[15]....
        /*01a0*/ 	.word	0xffffffff


	//   ....[16]....
        /*01a4*/ 	.word	0x0500000f


	//   ....[17]....
        /*01a8*/ 	.word	0x0500000f


	//   ....[18]....
        /*01ac*/ 	.word	0x0500000f


	//   ....[19]....
        /*01b0*/ 	.word	0x0500000f


	//   ....[20]....
        /*01b4*/ 	.word	0x0500000f


	//----- nvinfo : EIATTR_COOP_GROUP_INSTR_OFFSETS
	.align		4
.L_3415:
        /*01b8*/ 	.byte	0x04, 0x28
        /*01ba*/ 	.short	(.L_3417 - .L_3416)


	//   ....[0]....
.L_3416:
        /*01bc*/ 	.word	0x00000270


	//   ....[1]....
        /*01c0*/ 	.word	0x00000290


	//   ....[2]....
        /*01c4*/ 	.word	0x000002b0


	//   ....[3]....
        /*01c8*/ 	.word	0x000002d0


	//   ....[4]....
        /*01cc*/ 	.word	0x000002f0


	//   ....[5]....
        /*01d0*/ 	.word	0x00000400


	//   ....[6]....
        /*01d4*/ 	.word	0x00000420


	//   ....[7]....
        /*01d8*/ 	.word	0x00000440


	//   ....[8]....
        /*01dc*/ 	.word	0x00001270


	//   ....[9]....
        /*01e0*/ 	.word	0x000012a0


	//   ....[10]....
        /*01e4*/ 	.word	0x000012c0


	//   ....[11]....
        /*01e8*/ 	.word	0x000012e0


	//   ....[12]....
        /*01ec*/ 	.word	0x00001300


	//   ....[13]....
        /*01f0*/ 	.word	0x00001350


	//   ....[14]....
        /*01f4*/ 	.word	0x00001370


	//   ....[15]....
        /*01f8*/ 	.word	0x00001390


	//   ....[16]....
        /*01fc*/ 	.word	0x00002430


	//   ....[17]....
        /*0200*/ 	.word	0x00002490


	//   ....[18]....
        /*0204*/ 	.word	0x000024f0


	//   ....[19]....
        /*0208*/ 	.word	0x00002550


	//   ....[20]....
        /*020c*/ 	.word	0x000025b0


	//----- nvinfo : EIATTR_VRC_CTA_INIT_COUNT
	.align		4
.L_3417:
        /*0210*/ 	.byte	0x02, 0x4a
	.zero		1
	.zero		1


	//----- nvinfo : EIATTR_SYSCALL_OFFSETS
	.align		4
        /*0214*/ 	.byte	0x04, 0x46
        /*0216*/ 	.short	(.L_3419 - .L_3418)


	//   ....[0]....
.L_3418:
        /*0218*/ 	.word	0x00000220


	//----- nvinfo : EIATTR_EXIT_INSTR_OFFSETS
	.align		4
.L_3419:
        /*021c*/ 	.byte	0x04, 0x1c
        /*021e*/ 	.short	(.L_3421 - .L_3420)


	//   ....[0]....
.L_3420:
        /*0220*/ 	.word	0x000021e0


	//   ....[1]....
        /*0224*/ 	.word	0x00002240


	//   ....[2]....
        /*0228*/ 	.word	0x000023e0


	//----- nvinfo : EIATTR_CRS_STACK_SIZE
	.align		4
.L_3421:
        /*022c*/ 	.byte	0x04, 0x1e
        /*022e*/ 	.short	(.L_3423 - .L_3422)
.L_3422:
        /*0230*/ 	.word	0x00000000


	//----- nvinfo : EIATTR_CBANK_PARAM_SIZE
	.align		4
.L_3423:
        /*0234*/ 	.byte	0x03, 0x19
        /*0236*/ 	.short	0x007c


	//----- nvinfo : EIATTR_PARAM_CBANK
	.align		4
        /*0238*/ 	.byte	0x04, 0x0a
        /*023a*/ 	.short	(.L_3425 - .L_3424)
	.align		4
.L_3424:
        /*023c*/ 	.word	index@(.nv.constant0._ZN4vllm25paged_attention_v1_kernelI13__nv_bfloat16hLi64ELi32ELi128ELNS_18Fp8KVCacheDataTypeE2ELb0EEEvPT_PKS3_PKT0_S9_ifPKiSB_iPKfiiiSD_SD_iiiii)
        /*0240*/ 	.short	0x0380
        /*0242*/ 	.short	0x007c


	//----- nvinfo : EIATTR_SW_WAR
	.align		4
.L_3425:
        /*0244*/ 	.byte	0x04, 0x36
        /*0246*/ 	.short	(.L_3427 - .L_3426)
.L_3426:
        /*0248*/ 	.word	0x00000008
.L_3427:


//--------------------- .nv.info._ZN4vllm25paged_attention_v1_kernelI13__nv_bfloat16hLi32ELi32ELi128ELNS_18Fp8KVCacheDataTypeE2ELb0EEEvPT_PKS3_PKT0_S9_ifPKiSB_iPKfiiiSD_SD_iiiii --------------------------
	.section	.nv.info._ZN4vllm25paged_attention_v1_kernelI13__nv_bfloat16hLi32ELi32ELi128ELNS_18Fp8KVCacheDataTypeE2ELb0EEEvPT_PKS3_PKT0_S9_ifPKiSB_iPKfiiiSD_SD_iiiii,"",@"SHT_CUDA_INFO"
	.sectionflags	@""
	.align	4


	//----- nvinfo : EIATTR_CUDA_API_VERSION
	.align		4
        /*0000*/ 	.byte	0x04, 0x37
        /*0002*/ 	.short	(.L_3429 - .L_3428)
.L_3428:
        /*0004*/ 	.word	0x00000082


	//----- nvinfo : EIATTR_KPARAM_INFO
	.align		4
.L_3429:
        /*0008*/ 	.byte	0x04, 0x17
        /*000a*/ 	.short	(.L_3431 - .L_3430)
.L_3430:
        /*000c*/ 	.word	0x00000000
        /*0010*/ 	.short	0x0013
        /*0012*/ 	.short	0x0078
        /*0014*/ 	.byte	0x00, 0xf0, 0x11, 0x00


	//----- nvinfo : EIATTR_KPARAM_INFO
	.align		4
.L_3431:
        /*0018*/ 	.byte	0x04, 0x17
        /*001a*/ 	.short	(.L_3433 - .L_3432)
.L_3432:
        /*001c*/ 	.word	0x00000000
        /*0020*/ 	.short	0x0012
        /*0022*/ 	.short	0x0074
        /*0024*/ 	.byte	0x00, 0xf0, 0x11, 0x00


	//----- nvinfo : EIATTR_KPARAM_INFO
	.align		4
.L_3433:
        /*0028*/ 	.byte	0x04, 0x17
        /*002a*/ 	.short	(.L_3435 - .L_3434)
.L_3434:
        /*002c*/ 	.word	0x00000000
        /*0030*/ 	.short	0x0011
        /*0032*/ 	.short	0x0070
        /*0034*/ 	.byte	0x00, 0xf0, 0x11, 0x00


	//----- nvinfo : EIATTR_KPARAM_INFO
	.align		4
.L_3435:
        /*0038*/ 	.byte	0x04, 0x17
        /*003a*/ 	.short	(.L_3437 - .L_3436)
.L_3436:
        /*003c*/ 	.word	0x00000000
        /*0040*/ 	.short	0x0010
        /*0042*/ 	.short	0x006c
        /*0044*/ 	.byte	0x00, 0xf0, 0x11, 0x00


	//----- nvinfo : EIATTR_KPARAM_INFO
	.align		4
.L_3437:
        /*0048*/ 	.byte	0x04, 0x17
        /*004a*/ 	.short	(.L_3439 - .L_3438)
.L_3438:
        /*004c*/ 	.word	0x00000000
        /*0050*/ 	.short	0x000f
        /*0052*/ 	.short	0x0068
        /*0054*/ 	.byte	0x00, 0xf0, 0x11, 0x00


	//----- nvinfo : EIATTR_KPARAM_INFO
	.align		4
.L_3439:
        /*0058*/ 	.byte	0x04, 0x17
        /*005a*/ 	.short	(.L_3441 - .L_3440)
.L_3440:
        /*005c*/ 	.word	0x00000000
        /*0060*/ 	.short	0x000e
        /*0062*/ 	.short	0x0060
        /*0064*/ 	.byte	0x00, 0xf5, 0x21, 0x00


	//----- nvinfo : EIATTR_KPARAM_INFO
	.align		4
.L_3441:
        /*0068*/ 	.byte	0x04, 0x17
        /*006a*/ 	.short	(.L_3443 - .L_3442)
.L_3442:
        /*006c*/ 	.word	0x00000000
        /*0070*/ 	.short	0x000d
        /*0072*/ 	.short	0x0058
        /*0074*/ 	.byte	0x00, 0xf5, 0x21, 0x00


	//----- nvinfo : EIATTR_KPARAM_INFO
	.align		4
.L_3443:
        /*0078*/ 	.byte	0x04, 0x17
        /*007a*/ 	.short	(.L_3445 - .L_3444)
.L_3444:
        /*007c*/ 	.word	0x00000000
        /*0080*/ 	.short	0x000c
        /*0082*/ 	.short	0x0050
        /*0084*/ 	.byte	0x00, 0xf0, 0x11, 0x00


	//----- nvinfo : EIATTR_KPARAM_INFO
	.align		4
.L_3445:
        /*0088*/ 	.byte	0x04, 0x17
        /*008a*/ 	.short	(.L_3447 - .L_3446)
.L_3446:
        /*008c*/ 	.word	0x00000000
        /*0090*/ 	.short	0x000b
        /*0092*/ 	.short	0x004c
        /*0094*/ 	.byte	0x00, 0xf0, 0x11, 0x00


	//----- nvinfo : EIATTR_KPARAM_INFO
	.align		4
.L_3447:
        /*0098*/ 	.byte	0x04, 0x17
        /*009a*/ 	.short	(.L_3449 - .L_3448)
.L_3448:
        /*009c*/ 	.word	0x00000000
        /*00a0*/ 	.short	0x000a
        /*00a2*/ 	.short	0x0048
        /*00a4*/ 	.byte	0x00, 0xf0, 0x11, 0x00


	//----- nvinfo : EIATTR_KPARAM_INFO
	.align		4
.L_3449:
        /*00a8*/ 	.byte	0x04, 0x17
        /*00aa*/ 	.short	(.L_3451 - .L_3450)
.L_3450:
        /*00ac*/ 	.word	0x00000000
        /*00b0*/ 	.short	0x0009
        /*00b2*/ 	.short	0x0040
        /*00b4*/ 	.byte	0x00, 0xf5, 0x21, 0x00


	//----- nvinfo : EIATTR_KPARAM_INFO
	.align		4
.L_3451:
        /*00b8*/ 	.byte	0x04, 0x17
        /*00ba*/ 	.short	(.L_3453 - .L_3452)
.L_3452:
        /*00bc*/ 	.word	0x00000000
        /*00c0*/ 	.short	0x0008
        /*00c2*/ 	.short	0x0038
        /*00c4*/ 	.byte	0x00, 0xf0, 0x11, 0x00


	//----- nvinfo : EIATTR_KPARAM_INFO
	.align		4
.L_3453:
        /*00c8*/ 	.byte	0x04, 0x17
        /*00ca*/ 	.short	(.L_3455 - .L_3454)
.L_3454:
        /*00cc*/ 	.word	0x00000000
        /*00d0*/ 	.short	0x0007
        /*00d2*/ 	.short	0x0030
        /*00d4*/ 	.byte	0x00, 0xf5, 0x21, 0x00


	//----- nvinfo : EIATTR_KPARAM_INFO
	.align		4
.L_3455:
        /*00d8*/ 	.byte	0x04, 0x17
        /*00da*/ 	.short	(.L_3457 - .L_3456)
.L_3456:
        /*00dc*/ 	.word	0x00000000
        /*00e0*/ 	.short	0x0006
        /*00e2*/ 	.short	0x0028
        /*00e4*/ 	.byte	0x00, 0xf5, 0x21, 0x00


	//----- nvinfo : EIATTR_KPARAM_INFO
	.align		4
.L_3457:
        /*00e8*/ 	.byte	0x04, 0x17
        /*00ea*/ 	.short	(.L_3459 - .L_3458)
.L_3458:
        /*00ec*/ 	.word	0x00000000
        /*00f0*/ 	.short	0x0005
        /*00f2*/ 	.short	0x0024
        /*00f4*/ 	.byte	0x00, 0xf0, 0x11, 0x00


	//----- nvinfo : EIATTR_KPARAM_INFO
	.align		4
.L_3459:
        /*00f8*/ 	.byte	0x04, 0x17
        /*00fa*/ 	.short	(.L_3461 - .L_3460)
.L_3460:
        /*00fc*/ 	.word	0x00000000
        /*0100*/ 	.short	0x0004
        /*0102*/ 	.short	0x0020
        /*0104*/ 	.byte	0x00, 0xf0, 0x11, 0x00


	//----- nvinfo : EIATTR_KPARAM_INFO
	.align		4
.L_3461:
        /*0108*/ 	.byte	0x04, 0x17
        /*010a*/ 	.short	(.L_3463 - .L_3462)
.L_3462:
        /*010c*/ 	.word	0x00000000
        /*0110*/ 	.short	0x0003
        /*0112*/ 	.short	0x0018
        /*0114*/ 	.byte	0x00, 0xf5, 0x21, 0x00


	//----- nvinfo : EIATTR_KPARAM_INFO
	.align		4
.L_3463:
        /*0118*/ 	.byte	0x04, 0x17
        /*011a*/ 	.short	(.L_3465 - .L_3464)
.L_3464:
        /*011c*/ 	.word	0x00000000
        /*0120*/ 	.short	0x0002
        /*0122*/ 	.short	0x0010
        /*0124*/ 	.byte	0x00, 0xf5, 0x21, 0x00


	//----- nvinfo : EIATTR_KPARAM_INFO
	.align		4
.L_3465:
        /*0128*/ 	.byte	0x04, 0x17
        /*012a*/ 	.short	(.L_3467 - .L_3466)
.L_3466:
        /*012c*/ 	.word	0x00000000
        /*0130*/ 	.short	0x0001
        /*0132*/ 	.short	0x0008
        /*0134*/ 	.byte	0x00, 0xf5, 0x21, 0x00


	//----- nvinfo : EIATTR_KPARAM_INFO
	.align		4
.L_3467:
        /*0138*/ 	.byte	0x04, 0x17
        /*013a*/ 	.short	(.L_3469 - .L_3468)
.L_3468:
        /*013c*/ 	.word	0x00000000
        /*0140*/ 	.short	0x0000
        /*0142*/ 	.short	0x0000
        /*0144*/ 	.byte	0x00, 0xf5, 0x21, 0x00


	//----- nvinfo : EIATTR_SPARSE_MMA_MASK
	.align		4
.L_3469:
        /*0148*/ 	.byte	0x03, 0x50
        /*014a*/ 	.short	0x0000


	//----- nvinfo : EIATTR_MAXREG_COUNT
	.align		4
        /*014c*/ 	.byte	0x03, 0x1b
        /*014e*/ 	.short	0x00ff


	//----- nvinfo : EIATTR_NUM_BARRIERS
	.align		4
        /*0150*/ 	.byte	0x02, 0x4c
        /*0152*/ 	.byte	0x01
	.zero		1


	//----- nvinfo : EIATTR_EXTERNS
	.align		4
        /*0154*/ 	.byte	0x04, 0x0f
        /*0156*/ 	.short	(.L_3471 - .L_3470)


	//   ....[0]....
	.align		4
.L_3470:
        /*0158*/ 	.word	index@(__assertfail)


	//----- nvinfo : EIATTR_MERCURY_ISA_VERSION
	.align		4
.L_3471:
        /*015c*/ 	.byte	0x03, 0x5f
        /*015e*/ 	.short	0x0101


	//----- nvinfo : EIATTR_COOP_GROUP_MASK_REGIDS
	.align		4
        /*0160*/ 	.byte	0x04, 0x29
        /*0162*/ 	.short	(.L_3473 - .L_3472)


	//   ....[0]....
.L_3472:
        /*0164*/ 	.word	0xffffffff


	//   ....[1]....
        /*0168*/ 	.word	0xffffffff


	//   ....[2]....
        /*016c*/ 	.word	0xffffffff


	//   ....[3]....
        /*0170*/ 	.word	0xffffffff


	//   ....[4]....
        /*0174*/ 	.word	0xffffffff


	//   ....[5]....
        /*0178*/ 	.word	0xffffffff


	//   ....[6]....
        /*017c*/ 	.word	0xffffffff


	//   ....[7]....
        /*0180*/ 	.word	0xffffffff


	//   ....[8]....
        /*0184*/ 	.word	0xffffffff


	//   ....[9]....
        /*0188*/ 	.word	0xffffffff


	//   ....[10]....
        /*018c*/ 	.word	0xffffffff


	//   ....[11]....
        /*0190*/ 	.word	0xffffffff


	//   ....[12]....
        /*0194*/ 	.word	0xffffffff


	//   ....[13]....
        /*0198*/ 	.word	0xffffffff


	//   ....[14]....
        /*019c*/ 	.word	0xffffffff


	//   ....[15]....
        /*01a0*/ 	.word	0xffffffff


	//   ....[16]....
        /*01a4*/ 	.word	0x0500000f


	//   ....[17]....
        /*01a8*/ 	.word	0x0500000f


	//   ....[18]....
        /*01ac*/ 	.word	0x0500000f


	//   ....[19]....
        /*01b0*/ 	.word	0x0500000f


	//   ....[20]....
        /*01b4*/ 	.word	0x0500000f


	//----- nvinfo : EIATTR_COOP_GROUP_INSTR_OFFSETS
	.align		4
.L_3473:
        /*01b8*/ 	.byte	0x04, 0x28
        /*01ba*/ 	.short	(.L_3475 - .L_3474)


	//   ....[0]....
.L_3474:
        /*01bc*/ 	.word	0x00000270


	//   ....[1]....
        /*01c0*/ 	.word	0x00000290


	//   ....[2]....
        /*01c4*/ 	.word	0x000002b0


	//   ....[3]....
        /*01c8*/ 	.word	0x000002d0


	//   ....[4]....
        /*01cc*/ 	.word	0x000002f0


	//   ....[5]....
        /*01d0*/ 	.word	0x000003f0


	//   ....[6]....
        /*01d4*/ 	.word	0x00000410


	//   ....[7]....
        /*01d8*/ 	.word	0x00000440


	//   ....[8]....
        /*01dc*/ 	.word	0x00001270


	//   ....[9]....
        /*01e0*/ 	.word	0x000012a0


	//   ....[10]....
        /*01e4*/ 	.word	0x000012c0


	//   ....[11]....
        /*01e8*/ 	.word	0x000012e0


	//   ....[12]....
        /*01ec*/ 	.word	0x00001300


	//   ....[13]....
        /*01f0*/ 	.word	0x00001350


	//   ....[14]....
        /*01f4*/ 	.word	0x00001370


	//   ....[15]....
        /*01f8*/ 	.word	0x00001390


	//   ....[16]....
        /*01fc*/ 	.word	0x00002120


	//   ....[17]....
        /*0200*/ 	.word	0x00002180


	//   ....[18]....
        /*0204*/ 	.word	0x000021e0


	//   ....[19]....
        /*0208*/ 	.word	0x00002240


	//   ....[20]....
        /*020c*/ 	.word	0x000022a0


	//----- nvinfo : EIATTR_VRC_CTA_INIT_COUNT
	.align		4
.L_3475:
        /*0210*/ 	.byte	0x02, 0x4a
	.zero		1
	.zero		1


	//----- nvinfo : EIATTR_SYSCALL_OFFSETS
	.align		4
        /*0214*/ 	.byte	0x04, 0x46
        /*0216*/ 	.short	(.L_3477 - .L_3476)


	//   ....[0]....
.L_3476:
        /*0218*/ 	.word	0x00000220


	//----- nvinfo : EIATTR_EXIT_INSTR_OFFSETS
	.align		4
.L_3477:
        /*021c*/ 	.byte	0x04, 0x1c
        /*021e*/ 	.short	(.L_3479 - .L_3478)


	//   ....[0]....
.L_3478:
        /*0220*/ 	.word	0x00001f10


	//   ....[1]....
        /*0224*/ 	.word	0x00001f70


	//   ....[2]....
        /*0228*/ 	.word	0x000020d0


	//----- nvinfo : EIATTR_CRS_STACK_SIZE
	.align		4
.L_3479:
        /*022c*/ 	.byte	0x04, 0x1e
        /*022e*/ 	.short	(.L_3481 - .L_3480)
.L_3480:
        /*0230*/ 	.word	0x00000000


	//----- nvinfo : EIATTR_CBANK_PARAM_SIZE
	.align		4
.L_3481:
        /*0234*/ 	.byte	0x03, 0x19
        /*0236*/ 	.short	0x007c


	//----- nvinfo : EIATTR_PARAM_CBANK
	.align		4
        /*0238*/ 	.byte	0x04, 0x0a
        /*023a*/ 	.short	(.L_3483 - .L_3482)
	.align		4
.L_3482:
        /*023c*/ 	.word	index@(.nv.constant0._ZN4vllm25paged_attention_v1_kernelI13__nv_bfloat16hLi32ELi32ELi128ELNS_18Fp8KVCacheDataTypeE2ELb0EEEvPT_PKS3_PKT0_S9_ifPKiSB_iPKfiiiSD_SD_iiiii)
        /*0240*/ 	.short	0x0380
        /*0242*/ 	.short	0x007c


	//----- nvinfo : EIATTR_SW_WAR
	.align		4
.L_3483:
        /*0244*/ 	.byte	0x04, 0x36
        /*0246*/ 	.short	(.L_3485 - .L_3484)
.L_3484:
        /*0248*/ 	.word	0x00000008
.L_3485:


//--------------------- .nv.info._ZN4vllm25paged_attention_v1_kernelI13__nv_bfloat16hLi256ELi32ELi128ELNS_18Fp8KVCacheDataTypeE2ELb1EEEvPT_PKS3_PKT0_S9_ifPKiSB_iPKfiiiSD_SD_iiiii --------------------------
	.section	.nv.info._ZN4vllm25paged_attention_v1_kernelI13__nv_bfloat16hLi256ELi32ELi128ELNS_18Fp8KVCacheDataTypeE2ELb1EEEvPT_PKS3_PKT0_S9_ifPKiSB_iPKfiiiSD_SD_iiiii,"",@"SHT_CUDA_INFO"
	.sectionflags	@""
	.align	4


	//----- nvinfo : EIATTR_CUDA_API_VERSION
	.align		4
        /*0000*/ 	.byte	0x04, 0x37
        /*0002*/ 	.short	(.L_3487 - .L_3486)
.L_3486:
        /*0004*/ 	.word	0x00000082


	//----- nvinfo : EIATTR_KPARAM_INFO
	.align		4
.L_3487:
        /*0008*/ 	.byte	0x04, 0x17
        /*000a*/ 	.short	(.L_3489 - .L_3488)
.L_3488:
        /*000c*/ 	.word	0x00000000
        /*0010*/ 	.short	0x0013
        /*0012*/ 	.short	0x0078
        /*0014*/ 	.byte	0x00, 0xf0, 0x11, 0x00


	//----- nvinfo : EIATTR_KPARAM_INFO
	.align		4
.L_3489:
        /*0018*/ 	.byte	0x04, 0x17
        /*001a*/ 	.short	(.L_3491 - .L_3490)
.L_3490:
        /*001c*/ 	.word	0x00000000
        /*0020*/ 	.short	0x0012
        /*0022*/ 	.short	0x0074
        /*0024*/ 	.byte	0x00, 0xf0, 0x11, 0x00


	//----- nvinfo : EIATTR_KPARAM_INFO
	.align		4
.L_3491:
        /*0028*/ 	.byte	0x04, 0x17
        /*002a*/ 	.short	(.L_3493 - .L_3492)
.L_3492:
        /*002c*/ 	.word	0x00000000
        /*0030*/ 	.short	0x0011
        /*0032*/ 	.short	0x0070
        /*0034*/ 	.byte	0x00, 0xf0, 0x11, 0x00


	//----- nvinfo : EIATTR_KPARAM_INFO
	.align		4
.L_3493:
        /*0038*/ 	.byte	0x04, 0x17
        /*003a*/ 	.short	(.L_3495 - .L_3494)
.L_3494:
        /*003c*/ 	.word	0x00000000
        /*0040*/ 	.short	0x0010
        /*0042*/ 	.short	0x006c
        /*0044*/ 	.byte	0x00, 0xf0, 0x11, 0x00


	//----- nvinfo : EIATTR_KPARAM_INFO
	.align		4
.L_3495:
        /*0048*/ 	.byte	0x04, 0x17
        /*004a*/ 	.short	(.L_3497 - .L_3496)
.L_3496:
        /*004c*/ 	.word	0x00000000
        /*0050*/ 	.short	0x000f
        /*0052*/ 	.short	0x0068
        /*0054*/ 	.byte	0x00, 0xf0, 0x11, 0x00


	//----- nvinfo : EIATTR_KPARAM_INFO
	.align		4
.L_3497:
        /*0058*/ 	.byte	0x04, 0x17
        /*005a*/ 	.short	(.L_3499 - .L_3498)
.L_3498:
        /*005c*/ 	.word	0x00000000
        /*0060*/ 	.short	0x000e
        /*0062*/ 	.short	0x0060
        /*0064*/ 	.byte	0x00, 0xf5, 0x21, 0x00


	//----- nvinfo : EIATTR_KPARAM_INFO
	.align		4
.L_3499:
        /*0068*/ 	.byte	0x04, 0x17
        /*006a*/ 	.short	(.L_3501 - .L_3500)
.L_3500:
        /*006c*/ 	.word	0x00000000
        /*0070*/ 	.short	0x000d
        /*0072*/ 	.short	0x0058
        /*0074*/ 	.byte	0x00, 0xf5, 0x21, 0x00


	//----- nvinfo : EIATTR_KPARAM_INFO
	.align		4
.L_3501:
        /*0078*/ 	.byte	0x04, 0x17
        /*007a*/ 	.short	(.L_3503 - .L_3502)
.L_3502:
        /*007c*/ 	.word	0x00000000
        /*0080*/ 	.short	0x000c
        /*0082*/ 	.short	0x0050
        /*0084*/ 	.byte	0x00, 0xf0, 0x11, 0x00


	//----- nvinfo : EIATTR_KPARAM_INFO
	.align		4
.L_3503:
        /*0088*/ 	.byte	0x04, 0x17
        /*008a*/ 	.short	(.L_3505 - .L_3504)
.L_3504:
        /*008c*/ 	.word	0x00000000
        /*0090*/ 	.short	0x000b
        /*0092*/ 	.short	0x004c
        /*0094*/ 	.byte	0x00, 0xf0, 0x11, 0x00


	//----- nvinfo : EIATTR_KPARAM_INFO
	.align		4
.L_3505:
        /*0098*/ 	.byte	0x04, 0x17
        /*009a*/ 	.short	(.L_3507 - .L_3506)
.L_3506:
        /*009c*/ 	.word	0x00000000
        /*00a0*/ 	.short	0x000a
        /*00a2*/ 	.short	0x0048
        /*00a4*/ 	.byte	0x00, 0xf0, 0x11, 0x00


	//----- nvinfo : EIATTR_KPARAM_INFO
	.align		4
.L_3507:
        /*00a8*/ 	.byte	0x04, 0x17
        /*00aa*/ 	.short	(.L_3509 - .L_3508)
.L_3508:
        /*00ac*/ 	.word	0x00000000
        /*00b0*/ 	.short	0x0009
        /*00b2*/ 	.short	0x0040
        /*00b4*/ 	.byte	0x00, 0xf5, 0x21, 0x00


	//----- nvinfo : EIATTR_KPARAM_INFO
	.align		4
.L_3509:
        /*00b8*/ 	.byte	0x04, 0x17
        /*00ba*/ 	.short	(.L_3511 - .L_3510)
.L_3510:
        /*00bc*/ 	.word	0x00000000
        /*00c0*/ 	.short	0x0008
        /*00c2*/ 	.short	0x0038
        /*00c4*/ 	.byte	0x00, 0xf0, 0x11, 0x00


	//----- nvinfo : EIATTR_KPARAM_INFO
	.align		4
.L_3511:
        /*00c8*/ 	.byte	0x04, 0x17
        /*00ca*/ 	.short	(.L_3513 - .L_3512)
.L_3512:
        /*00cc*/ 	.word	0x00000000
        /*00d0*/ 	.short	0x0007
        /*00d2*/ 	.short	0x0030
        /*00d4*/ 	.byte	0x00, 0xf5, 0x21, 0x00


	//----- nvinfo : EIATTR_KPARAM_INFO
	.align		4
.L_3513:
        /*00d8*/ 	.byte	0x04, 0x17
        /*00da*/ 	.short	(.L_3515 - .L_3514)
.L_3514:
        /*00dc*/ 	.word	0x00000000
        /*00e0*/ 	.short	0x0006
        /*00e2*/ 	.short	0x0028
        /*00e4*/ 	.byte	0x00, 0xf5, 0x21, 0x00


	//----- nvinfo : EIATTR_KPARAM_INFO
	.align		4
.L_3515:
        /*00e8*/ 	.byte	0x04, 0x17
        /*00ea*/ 	.short	(.L_3517 - .L_3516)
.L_3516:
        /*00ec*/ 	.word	0x00000000
        /*00f0*/ 	.short	0x0005
        /*00f2*/ 	.short	0x0024
        /*00f4*/ 	.byte	0x00, 0xf0, 0x11, 0x00


	//----- nvinfo : EIATTR_KPARAM_INFO
	.align		4
.L_3517:
        /*00f8*/ 	.byte	0x04, 0x17
        /*00fa*/ 	.short	(.L_3519 - .L_3518)
.L_3518:
        /*00fc*/ 	.word	0x00000000
        /*0100*/ 	.short	0x0004
        /*0102*/ 	.short	0x0020
        /*0104*/ 	.byte	0x00, 0xf0, 0x11, 0x00


	//----- nvinfo : EIATTR_KPARAM_INFO
	.align		4
.L_3519:
        /*0108*/ 	.byte	0x04, 0x17
        /*010a*/ 	.short	(.L_3521 - .L_3520)
.L_3520:
        /*010c*/ 	.word	0x00000000
        /*0110*/ 	.short	0x0003
        /*0112*/ 	.short	0x0018
        /*0114*/ 	.byte	0x00, 0xf5, 0x21, 0x00


	//----- nvinfo : EIATTR_KPARAM_INFO
	.align		4
.L_3521:
        /*0118*/ 	.byte	0x04, 0x17
        /*011a*/ 	.short	(.L_3523 - .L_3522)
.L_3522:
        /*011c*/ 	.word	0x00000000
        /*0120*/ 	.short	0x0002
        /*0122*/ 	.short	0x0010
        /*0124*/ 	.byte	0x00, 0xf5, 0x21, 0x00


	//----- nvinfo : EIATTR_KPARAM_INFO
	.align		4
.L_3523:
        /*0128*/ 	.byte	0x04, 0x17
        /*012a*/ 	.short	(.L_3525 - .L_3524)
.L_3524:
        /*012c*/ 	.word	0x00000000
        /*0130*/ 	.short	0x0001
        /*0132*/ 	.short	0x0008
        /*0134*/ 	.byte	0x00, 0xf5, 0x21, 0x00


	//----- nvinfo : EIATTR_KPARAM_INFO
	.align		4
.L_3525:
        /*0138*/ 	.byte	0x04, 0x17
        /*013a*/ 	.short	(.L_3527 - .L_3526)
.L_3526:
        /*013c*/ 	.word	0x00000000
        /*0140*/ 	.short	0x0000
        /*0142*/ 	.short	0x0000
        /*0144*/ 	.byte	0x00, 0xf5, 0x21, 0x00


	//----- nvinfo : EIATTR_SPARSE_MMA_MASK
	.align		4
.L_3527:
        /*0148*/ 	.byte	0x03, 0x50
        /*014a*/ 	.short	0x0000


	//----- nvinfo : EIATTR_MAXREG_COUNT
	.align		4
        /*014c*/ 	.byte	0x03, 0x1b
        /*014e*/ 	.short	0x00ff


	//----- nvinfo : EIATTR_NUM_BARRIERS
	.align		4
        /*0150*/ 	.byte	0x02, 0x4c
        /*0152*/ 	.byte	0x01
	.zero		1


	//----- nvinfo : EIATTR_EXTERNS
	.align		4
        /*0154*/ 	.byte	0x04, 0x0f
        /*0156*/ 	.short	(.L_3529 - .L_3528)


	//   ....[0]....
	.align		4
.L_3528:
        /*0158*/ 	.word	index@(__assertfail)


	//----- nvinfo : EIATTR_MERCURY_ISA_VERSION
	.align		4
.L_3529:
        /*015c*/ 	.byte	0x03, 0x5f
        /*015e*/ 	.short	0x0101


	//----- nvinfo : EIATTR_COOP_GROUP_MASK_REGIDS
	.align		4
        /*0160*/ 	.byte	0x04, 0x29
        /*0162*/ 	.short	(.L_3531 - .L_3530)


	//   ....[0]....
.L_3530:
        /*0164*/ 	.word	0xffffffff


	//   ....[1]....
        /*0168*/ 	.word	0xffffffff


	//   ....[2]....
        /*016c*/ 	.word	0xffffffff


	//   ....[3]....
        /*0170*/ 	.word	0xffffffff


	//   ....[4]....
        /*0174*/ 	.word	0xffffffff


	//   ....[5]....
        /*0178*/ 	.word	0xffffffff


	//   ....[6]....
        /*017c*/ 	.word	0xffffffff


	//   ....[7]....
        /*0180*/ 	.word	0xffffffff


	//   ....[8]....
        /*0184*/ 	.word	0xffffffff


	//   ....[9]....
        /*0188*/ 	.word	0xffffffff


	//   ....[10]....
        /*018c*/ 	.word	0xffffffff


	//   ....[11]....
        /*0190*/ 	.word	0xffffffff


	//   ....[12]....
        /*0194*/ 	.word	0xffffffff


	//   ....[13]....
        /*0198*/ 	.word	0xffffffff


	//   ....[14]....
        /*019c*/ 	.word	0xffffffff


	//   ....[15]....
        /*01a0*/ 	.word	0xffffffff


	//   ....[16]....
        /*01a4*/ 	.word	0xffffffff


	//   ....[17]....
        /*01a8*/ 	.word	0xffffffff


	//   ....[18]....
        /*01ac*/ 	.word	0xffffffff


	//   ....[19]....
        /*01b0*/ 	.word	0xffffffff


	//   ....[20]....
        /*01b4*/ 	.word	0xffffffff


	//   ....[21]....
        /*01b8*/ 	.word	0xffffffff


	//   ....[22]....
        /*01bc*/ 	.word	0xffffffff


	//   ....[23]....
        /*01c0*/ 	.word	0xffffffff


	//   ....[24]....
        /*01c4*/ 	.word	0xffffffff


	//   ....[25]....
        /*01c8*/ 	.word	0xffffffff


	//   ....[26]....
        /*01cc*/ 	.word	0xffffffff


	//   ....[27]....
        /*01d0*/ 	.word	0xffffffff


	//   ....[28]....
        /*01d4*/ 	.word	0xffffffff


	//   ....[29]....
        /*01d8*/ 	.word	0xffffffff


	//   ....[30]....
        /*01dc*/ 	.word	0xffffffff


	//   ....[31]....
        /*01e0*/ 	.word	0xffffffff


	//   ....[32]....
        /*01e4*/ 	.word	0xffffffff


	//   ....[33]....
        /*01e8*/ 	.word	0xffffffff


	//   ....[34]....
        /*01ec*/ 	.word	0xffffffff


	//   ....[35]....
        /*01f0*/ 	.word	0xffffffff


	//   ....[36]....
        /*01f4*/ 	.word	0xffffffff


	//   ....[37]....
        /*01f8*/ 	.word	0xffffffff


	//   ....[38]....
        /*01fc*/ 	.word	0xffffffff


	//   ....[39]....
        /*0200*/ 	.word	0xffffffff


	//   ....[40]....
        /*0204*/ 	.word	0xffffffff


	//   ....[41]....
        /*0208*/ 	.word	0xffffffff


	//   ....[42]....
        /*020c*/ 	.word	0xffffffff


	//   ....[43]....
        /*0210*/ 	.word	0xffffffff


	//   ....[44]....
        /*0214*/ 	.word	0xffffffff


	//   ....[45]....
        /*0218*/ 	.word	0xffffffff


	//   ....[46]....
        /*021c*/ 	.word	0xffffffff


	//   ....[47]....
        /*0220*/ 	.word	0xffffffff


	//   ....[48]....
        /*0224*/ 	.word	0x0500000f


	//   ....[49]....
        /*0228*/ 	.word	0x0500000f


	//   ....[50]....
        /*022c*/ 	.word	0x0500000f


	//   ....[51]....
        /*0230*/ 	.word	0x0500000f


	//   ....[52]....
        /*0234*/ 	.word	0x0500000f


	//   ....[53]....
        /*0238*/ 	.word	0x0500000f


	//   ....[54]....
        /*023c*/ 	.word	0x0500000f


	//   ....[55]....
        /*0240*/ 	.word	0x0500000f


	//   ....[56]....
        /*0244*/ 	.word	0x0500000f


	//   ....[57]....
        /*0248*/ 	.word	0x0500000f


	//   ....[58]....
        /*024c*/ 	.word	0x0500000f


	//   ....[59]....
        /*0250*/ 	.word	0x0500000f


	//   ....[60]....
        /*0254*/ 	.word	0x0500000f


	//   ....[61]....
        /*0258*/ 	.word	0x0500000f


	//   ....[62]....
        /*025c*/ 	.word	0x0500000f


	//   ....[63]....
        /*0260*/ 	.word	0x0500000f


	//   ....[64]....
        /*0264*/ 	.word	0x0500000f


	//   ....[65]....
        /*0268*/ 	.word	0x0500000f


	//   ....[66]....
        /*026c*/ 	.word	0x0500000f


	//   ....[67]....
        /*0270*/ 	.word	0x0500000f


	//   ....[68]....
        /*0274*/ 	.word	0x0500000f


	//   ....[69]....
        /*0278*/ 	.word	0x0500000f


	//   ....[70]....
        /*027c*/ 	.word	0x0500000f


	//   ....[71]....
        /*0280*/ 	.word	0x0500000f


	//   ....[72]....
        /*0284*/ 	.word	0x0500000f


	//   ....[73]....
        /*0288*/ 	.word	0x0500000f


	//   ....[74]....
        /*028c*/ 	.word	0x0500000f


	//   ....[75]....
        /*0290*/ 	.word	0x0500000f


	//   ....[76]....
        /*0294*/ 	.word	0x0500000f


	//   ....[77]....
        /*0298*/ 	.word	0x0500000f


	//   ....[78]....
        /*029c*/ 	.word	0x0500000f


	//   ....[79]....
        /*02a0*/ 	.word	0x0500000f


	//   ....[80]....
        /*02a4*/ 	.word	0x0500000f


	//   ....[81]....
        /*02a8*/ 	.word	0x0500000f


	//   ....[82]....
        /*02ac*/ 	.word	0x0500000f


	//   ....[83]....
        /*02b0*/ 	.word	0x0500000f


	//   ....[84]....
        /*02b4*/ 	.word	0x0500000f


	//   ....[85]....
        /*02b8*/ 	.word	0x0500000f


	//   ....[86]....
        /*02bc*/ 	.word	0x0500000f


	//   ....[87]....
        /*02c0*/ 	.word	0x0500000f


	//   ....[88]....
        /*02c4*/ 	.word	0x0500000f


	//   ....[89]....
        /*02c8*/ 	.word	0x0500000f


	//   ....[90]....
        /*02cc*/ 	.word	0x0500000f


	//   ....[91]....
        /*02d0*/ 	.word	0x0500000f


	//   ....[92]....
        /*02d4*/ 	.word	0x0500000f


	//   ....[93]....
        /*02d8*/ 	.word	0x0500000f


	//   ....[94]....
        /*02dc*/ 	.word	0x0500000f


	//   ....[95]....
        /*02e0*/ 	.word	0x0500000f


	//   ....[96]....
        /*02e4*/ 	.word	0x0500000f


	//   ....[97]....
        /*02e8*/ 	.word	0x0500000f


	//   ....[98]....
        /*02ec*/ 	.word	0x0500000f


	//   ....[99]....
        /*02f0*/ 	.word	0x0500000f


	//   ....[100]....
        /*02f4*/ 	.word	0x0500000f


	//   ....[101]....
        /*02f8*/ 	.word	0x0500000f


	//   ....[102]....
        /*02fc*/ 	.word	0x0500000f


	//   ....[103]....
        /*0300*/ 	.word	0x0500000f


	//   ....[104]....
        /*0304*/ 	.word	0x0500000f


	//   ....[105]....
        /*0308*/ 	.word	0x0500000f


	//   ....[106]....
        /*030c*/ 	.word	0x0500000f


	//   ....[107]....
        /*0310*/ 	.word	0x0500000f


	//   ....[108]....
        /*0314*/ 	.word	0x0500000f


	//   ....[109]....
        /*0318*/ 	.word	0x0500000f


	//   ....[110]....
        /*031c*/ 	.word	0x0500000f


	//   ....[111]....
        /*0320*/ 	.word	0x0500000f


	//   ....[112]....
        /*0324*/ 	.word	0x0500000f


	//   ....[113]....
        /*0328*/ 	.word	0x0500000f


	//   ....[114]....
        /*032c*/ 	.word	0x0500000f


	//   ....[115]....
        /*0330*/ 	.word	0x0500000f


	//   ....[116]....
        /*0334*/ 	.word	0x0500000f


	//----- nvinfo : EIATTR_COOP_GROUP_INSTR_OFFSETS
	.align		4
.L_3531:
        /*0338*/ 	.byte	0x04, 0x28
        /*033a*/ 	.short	(.L_3533 - .L_3532)


	//   ....[0]....
.L_3532:
        /*033c*/ 	.word	0x00000af0


	//   ....[1]....
        /*0340*/ 	.word	0x00000b10


	//   ....[2]....
        /*0344*/ 	.word	0x00000b30


	//   ....[3]....
        /*0348*/ 	.word	0x00000b50


	//   ....[4]....
        /*034c*/ 	.word	0x00000b70


	//   ....[5]....
        /*0350*/ 	.word	0x00000c70


	//   ....[6]....
        /*0354*/ 	.word	0x00000c90


	//   ....[7]....
        /*0358*/ 	.word	0x00000cc0


	//   ....[8]....
        /*035c*/ 	.word	0x00001af0


	//   ....[9]....
        /*0360*/ 	.word	0x00001b20


	//   ....[10]....
        /*0364*/ 	.word	0x00001b40


	//   ....[11]....
        /*0368*/ 	.word	0x00001b60


	//   ....[12]....
        /*036c*/ 	.word	0x00001b80


	//   ....[13]....
        /*0370*/ 	.word	0x00001bd0


	//   ....[14]....
        /*0374*/ 	.word	0x00001bf0


	//   ....[15]....
        /*0378*/ 	.word	0x00001c10


	//   ....[16]....
        /*037c*/ 	.word	0x00002a90


	//   ....[17]....
        /*0380*/ 	.word	0x00002ad0


	//   ....[18]....
        /*0384*/ 	.word	0x00002b10


	//   ....[19]....
        /*0388*/ 	.word	0x00002b50


	//   ....[20]....
        /*038c*/ 	.word	0x00002b90


	//   ....[21]....
        /*0390*/ 	.word	0x00002bd0


	//   ....[22]....
        /*0394*/ 	.word	0x00002c10


	//   ....[23]....
        /*0398*/ 	.word	0x00002c50


	//   ....[24]....
        /*039c*/ 	.word	0x00002c90


	//   ....[25]....
        /*03a0*/ 	.word	0x00002cd0


	//   ....[26]....
        /*03a4*/ 	.word	0x00002d10


	//   ....[27]....
        /*03a8*/ 	.word	0x00002d50


	//   ....[28]....
        /*03ac*/ 	.word	0x00002d90


	//   ....[29]....
        /*03b0*/ 	.word	0x00002dd0


	//   ....[30]....
        /*03b4*/ 	.word	0x00002e10


	//   ....[31]....
        /*03b8*/ 	.word	0x00002e50


	//   ....[32]....
        /*03bc*/ 	.word	0x00002e90


	//   ....[33]....
        /*03c0*/ 	.word	0x00002ed0


	//   ....[34]....
        /*03c4*/ 	.word	0x00002f10


	//   ....[35]....
        /*03c8*/ 	.word	0x00002f50


	//   ....[36]....
        /*03cc*/ 	.word	0x00002f90


	//   ....[37]....
        /*03d0*/ 	.word	0x00002fd0


	//   ....[38]....
        /*03d4*/ 	.word	0x00003010


	//   ....[39]....
        /*03d8*/ 	.word	0x00003030


	//   ....[40]....
        /*03dc*/ 	.word	0x00003050


	//   ....[41]....
        /*03e0*/ 	.word	0x00003070


	//   ....[42]....
        /*03e4*/ 	.word	0x00003090


	//   ....[43]....
        /*03e8*/ 	.word	0x000030b0


	//   ....[44]....
        /*03ec*/ 	.word	0x000030c0


	//   ....[45]....
        /*03f0*/ 	.word	0x000030e0


	//   ....[46]....
        /*03f4*/ 	.word	0x00003100


	//   ....[47]....
        /*03f8*/ 	.word	0x00003120


	//   ....[48]....
        /*03fc*/ 	.word	0x00004660


	//   ....[49]....
        /*0400*/ 	.word	0x000046c0


	//   ....[50]....
        /*0404*/ 	.word	0x00004720


	//   ....[51]....
        /*0408*/ 	.word	0x00004780


	//   ....[52]....
        /*040c*/ 	.word	0x000047e0


	//   ....[53]....
        /*0410*/ 	.word	0x00004860


	//   ....[54]....
        /*0414*/ 	.word	0x000048c0


	//   ....[55]....
        /*0418*/ 	.word	0x00004920


	//   ....[56]....
        /*041c*/ 	.word	0x000049a0


	//   ....[57]....
        /*0420*/ 	.word	0x00004a00


	//   ....[58]....
        /*0424*/ 	.word	0x00004a80


	//   ....[59]....
        /*0428*/ 	.word	0x00004ae0


	//   ....[60]....
        /*042c*/ 	.word	0x00004b60


	//   ....[61]....
        /*0430*/ 	.word	0x00004bc0


	//   ....[62]....
        /*0434*/ 	.word	0x00004c40


	//   ....[63]....
        /*0438*/ 	.word	0x00004ca0


	//   ....[64]....
        /*043c*/ 	.word	0x00004d20


	//   ....[65]....
        /*0440*/ 	.word	0x00004d80


	//   ....[66]....
        /*0444*/ 	.word	0x00004e00


	//   ....[67]....
        /*0448*/ 	.word	0x00004e60


	//   ....[68]....
        /*044c*/ 	.word	0x00004ee0


	//   ....[69]....
        /*0450*/ 	.word	0x00004f40


	//   ....[70]....
        /*0454*/ 	.word	0x00004fc0


	//   ....[71]....
        /*0458*/ 	.word	0x00005020


	//   ....[72]....
        /*045c*/ 	.word	0x000050a0


	//   ....[73]....
        /*0460*/ 	.word	0x00005100


	//   ....[74]....
        /*0464*/ 	.word	0x00005180


	//   ....[75]....
        /*0468*/ 	.word	0x000051e0


	//   ....[76]....
        /*046c*/ 	.word	0x00005260


	//   ....[77]....
        /*0470*/ 	.word	0x000052c0


	//   ....[78]....
        /*0474*/ 	.word	0x00005340


	//   ....[79]....
        /*0478*/ 	.word	0x000053a0


	//   ....[80]....
        /*047c*/ 	.word	0x00005420


	//   ....[81]....
        /*0480*/ 	.word	0x00005480


	//   ....[82]....
        /*0484*/ 	.word	0x00005500


	//   ....[83]....
        /*0488*/ 	.word	0x00005560


	//   ....[84]....
        /*048c*/ 	.word	0x000055e0


	//   ....[85]....
        /*0490*/ 	.word	0x00005640


	//   ....[86]....
        /*0494*/ 	.word	0x000056c0


	//   ....[87]....
        /*0498*/ 	.word	0x00005720


	//   ....[88]....
        /*049c*/ 	.word	0x000057a0


	//   ....[89]....
        /*04a0*/ 	.word	0x00005800


	//   ....[90]....
        /*04a4*/ 	.word	0x00005880


	//   ....[91]....
        /*04a8*/ 	.word	0x000058e0


	//   ....[92]....
        /*04ac*/ 	.word	0x00005960


	//   ....[93]....
        /*04b0*/ 	.word	0x000059c0


	//   ....[94]....
        /*04b4*/ 	.word	0x00005a40


	//   ....[95]....
        /*04b8*/ 	.word	0x00005aa0


	//   ....[96]....
        /*04bc*/ 	.word	0x00005b10


	//   ....[97]....
        /*04c0*/ 	.word	0x00005b70


	//   ....[98]....
        /*04c4*/ 	.word	0x00005be0


	//   ....[99]....
        /*04c8*/ 	.word	0x00005c40


	//   ....[100]....
        /*04cc*/ 	.word	0x00005cc0


	//   ....[101]....
        /*04d0*/ 	.word	0x00005d20


	//   ....[102]....
        /*04d4*/ 	.word	0x00005da0


	//   ....[103]....
        /*04d8*/ 	.word	0x00005e00


	//   ....[104]....
        /*04dc*/ 	.word	0x00005e80


	//   ....[105]....
        /*04e0*/ 	.word	0x00005ee0


	//   ....[106]....
        /*04e4*/ 	.word	0x00005f60


	//   ....[107]....
        /*04e8*/ 	.word	0x00005fc0


	//   ....[108]....
        /*04ec*/ 	.word	0x00006040


	//   ....[109]....
        /*04f0*/ 	.word	0x000060a0


	//   ....[110]....
        /*04f4*/ 	.word	0x00006120


	//   ....[111]....
        /*04f8*/ 	.word	0x00006180


	//   ....[112]....
        /*04fc*/ 	.word	0x000061f0


	//   ....[113]....
        /*0500*/ 	.word	0x00006250


	//   ....[114]....
        /*0504*/ 	.word	0x000062c0


	//   ....[115]....
        /*0508*/ 	.word	0x00006320


	//   ....[116]....
        /*050c*/ 	.word	0x00006390


	//----- nvinfo : EIATTR_VRC_CTA_INIT_COUNT
	.align		4
.L_3533:
        /*0510*/ 	.byte	0x02, 0x4a
	.zero		1
	.zero		1


	//----- nvinfo : EIATTR_SYSCALL_OFFSETS
	.align		4
        /*0514*/ 	.byte	0x04, 0x46
        /*0516*/ 	.short	(.L_3535 - .L_3534)


	//   ....[0]....
.L_3534:
        /*0518*/ 	.word	0x000029b0


	//   ....[1]....
        /*051c*/ 	.word	0x00004600


	//----- nvinfo : EIATTR_EXIT_INSTR_OFFSETS
	.align		4
.L_3535:
        /*0520*/ 	.byte	0x04, 0x1c
        /*0522*/ 	.short	(.L_3537 - .L_3536)


	//   ....[0]....
.L_3536:
        /*0524*/ 	.word	0x00004010


	//   ....[1]....
        /*0528*/ 	.word	0x00004050


	//   ....[2]....
        /*052c*/ 	.word	0x00004500


	//   ....[3]....
        /*0530*/ 	.word	0x00004610


	//----- nvinfo : EIATTR_CRS_STACK_SIZE
	.align		4
.L_3537:
        /*0534*/ 	.byte	0x04, 0x1e
        /*0536*/ 	.short	(.L_3539 - .L_3538)
.L_3538:
        /*0538*/ 	.word	0x00000000


	//----- nvinfo : EIATTR_CBANK_PARAM_SIZE
	.align		4
.L_3539:
        /*053c*/ 	.byte	0x03, 0x19
        /*053e*/ 	.short	0x007c


	//----- nvinfo : EIATTR_PARAM_CBANK
	.align		4
        /*0540*/ 	.byte	0x04, 0x0a
        /*0542*/ 	.short	(.L_3541 - .L_3540)
	.align		4
.L_3540:
        /*0544*/ 	.word	index@(.nv.constant0._ZN4vllm25paged_attention_v1_kernelI13__nv_bfloat16hLi256ELi32ELi128ELNS_18Fp8KVCacheDataTypeE2ELb1EEEvPT_PKS3_PKT0_S9_ifPKiSB_iPKfiiiSD_SD_iiiii)
        /*0548*/ 	.short	0x0380
        /*054a*/ 	.short	0x007c


	//----- nvinfo : EIATTR_SW_WAR
	.align		4
.L_3541:
        /*054c*/ 	.byte	0x04, 0x36
        /*054e*/ 	.short	(.L_3543 - .L_3542)
.L_3542:
        /*0550*/ 	.word	0x00000008
.L_3543:


//--------------------- .nv.info._ZN4vllm25paged_attention_v1_kernelI13__nv_bfloat16hLi192ELi32ELi128ELNS_18Fp8KVCacheDataTypeE2ELb1EEEvPT_PKS3_PKT0_S9_ifPKiSB_iPKfiiiSD_SD_iiiii --------------------------
	.section	.nv.info._ZN4vllm25paged_attention_v1_kernelI13__nv_bfloat16hLi192ELi32ELi128ELNS_18Fp8KVCacheDataTypeE2ELb1EEEvPT_PKS3_PKT0_S9_ifPKiSB_iPKfiiiSD_SD_iiiii,"",@"SHT_CUDA_INFO"
	.sectionflags	@""
	.align	4


	//----- nvinfo : EIATTR_CUDA_API_VERSION
	.align		4
        /*0000*/ 	.byte	0x04, 0x37
        /*0002*/ 	.short	(.L_3545 - .L_3544)
.L_3544:
        /*0004*/ 	.word	0x00000082


	//----- nvinfo : EIATTR_KPARAM_INFO
	.align		4
.L_3545:
        /*0008*/ 	.byte	0x04, 0x17
        /*000a*/ 	.short	(.L_3547 - .L_3546)
.L_3546:
        /*000c*/ 	.word	0x00000000
        /*0010*/ 	.short	0x0013
        /*0012*/ 	.short	0x0078
        /*0014*/ 	.byte	0x00, 0xf0, 0x11, 0x00


	//----- nvinfo : EIATTR_KPARAM_INFO
	.align		4
.L_3547:
        /*0018*/ 	.byte	0x04, 0x17
        /*001a*/ 	.short	(.L_3549 - .L_3548)
.L_3548:
        /*001c*/ 	.word	0x00000000
        /*0020*/ 	.short	0x0012
        /*0022*/ 	.short	0x0074
        /*0024*/ 	.byte	0x00, 0xf0, 0x11, 0x00


	//----- nvinfo : EIATTR_KPARAM_INFO
	.align		4
.L_3549:
        /*0028*/ 	.byte	0x04, 0x17
        /*002a*/ 	.short	(.L_3551 - .L_3550)
.L_3550:
        /*002c*/ 	.word	0x00000000
        /*0030*/ 	.short	0x0011
        /*0032*/ 	.short	0x0070
        /*0034*/ 	.byte	0x00, 0xf0, 0x11, 0x00


	//----- nvinfo : EIATTR_KPARAM_INFO
	.align		4
.L_3551:
        /*0038*/ 	.byte	0x04, 0x17
        /*003a*/ 	.short	(.L_3553 - .L_3552)
.L_3552:
        /*003c*/ 	.word	0x00000000
        /*0040*/ 	.short	0x0010
        /*0042*/ 	.short	0x006c
        /*0044*/ 	.byte	0x00, 0xf0, 0x11, 0x00


	//----- nvinfo : EIATTR_KPARAM_INFO
	.align		4
.L_3553:
        /*0048*/ 	.byte	0x04, 0x17
        /*004a*/ 	.short	(.L_3555 - .L_3554)
.L_3554:
        /*004c*/ 	.word	0x00000000
        /*0050*/ 	.short	0x000f
        /*0052*/ 	.short	0x0068
        /*0054*/ 	.byte	0x00, 0xf0, 0x11, 0x00


	//----- nvinfo : EIATTR_KPARAM_INFO
	.align		4
.L_3555:
        /*0058*/ 	.byte	0x04, 0x17
        /*005a*/ 	.short	(.L_3557 - .L_3556)
.L_3556:
        /*005c*/ 	.word	0x00000000
        /*0060*/ 	.short	0x000e
        /*0062*/ 	.short	0x0060
        /*0064*/ 	.byte	0x00, 0xf5, 0x21, 0x00


	//----- nvinfo : EIATTR_KPARAM_INFO
	.align		4
.L_3557:
        /*0068*/ 	.byte	0x04, 0x17
        /*006a*/ 	.short	(.L_3559 - .L_3558)
.L_3558:
        /*006c*/ 	.word	0x00000000
        /*0070*/ 	.short	0x000d
        /*0072*/ 	.short	0x0058
        /*0074*/ 	.byte	0x00, 0xf5, 0x21, 0x00


	//----- nvinfo : EIATTR_KPARAM_INFO
	.align		4
.L_3559:
        /*0078*/ 	.byte	0x04, 0x17
        /*007a*/ 	.short	(.L_3561 - .L_3560)
.L_3560:
        /*007c*/ 	.word	0x00000000
        /*0080*/ 	.short	0x000c
        /*0082*/ 	.short	0x0050
        /*0084*/ 	.byte	0x00, 0xf0, 0x11, 0x00


	//----- nvinfo : EIATTR_KPARAM_INFO
	.align		4
.L_3561:
        /*0088*/ 	.byte	0x04, 0x17
        /*008a*/ 	.short	(.L_3563 - .L_3562)
.L_3562:
        /*008c*/ 	.word	0x00000000
        /*0090*/ 	.short	0x000b
        /*0092*/ 	.short	0x004c
        /*0094*/ 	.byte	0x00, 0xf0, 0x11, 0x00


	//----- nvinfo : EIATTR_KPARAM_INFO
	.align		4
.L_3563:
        /*0098*/ 	.byte	0x04, 0x17
        /*009a*/ 	.short	(.L_3565 - .L_3564)
.L_3564:
        /*009c*/ 	.word	0x00000000
        /*00a0*/ 	.short	0x000a
        /*00a2*/ 	.short	0x0048
        /*00a4*/ 	.byte	0x00, 0xf0, 0x11, 0x00


	//----- nvinfo : EIATTR_KPARAM_INFO
	.align		4
.L_3565:
        /*00a8*/ 	.byte	0x04, 0x17
        /*00aa*/ 	.short	(.L_3567 - .L_3566)
.L_3566:
        /*00ac*/ 	.word	0x00000000
        /*00b0*/ 	.short	0x0009
        /*00b2*/ 	.short	0x0040
        /*00b4*/ 	.byte	0x00, 0xf5, 0x21, 0x00


	//----- nvinfo : EIATTR_KPARAM_INFO
	.align		4
.L_3567:
        /*00b8*/ 	.byte	0x04, 0x17
        /*00ba*/ 	.short	(.L_3569 - .L_3568)
.L_3568:
        /*00bc*/ 	.word	0x00000000
        /*00c0*/ 	.short	0x0008
        /*00c2*/ 	.short	0x0038
        /*00c4*/ 	.byte	0x00, 0xf0, 0x11, 0x00


	//----- nvinfo : EIATTR_KPARAM_INFO
	.align		4
.L_3569:
        /*00c8*/ 	.byte	0x04, 0x17
        /*00ca*/ 	.short	(.L_3571 - .L_3570)
.L_3570:
        /*00cc*/ 	.word	0x00000000
        /*00d0*/ 	.short	0x0007
        /*00d2*/ 	.short	0x0030
        /*00d4*/ 	.byte	0x00, 0xf5, 0x21, 0x00


	//----- nvinfo : EIATTR_KPARAM_INFO
	.align		4
.L_3571:
        /*00d8*/ 	.byte	0x04, 0x17
        /*00da*/ 	.short	(.L_3573 - .L_3572)
.L_3572:
        /*00dc*/ 	.word	0x00000000
        /*00e0*/ 	.short	0x0006
        /*00e2*/ 	.short	0x0028
        /*00e4*/ 	.byte	0x00, 0xf5, 0x21, 0x00


	//----- nvinfo : EIATTR_KPARAM_INFO
	.align		4
.L_3573:
        /*00e8*/ 	.byte	0x04, 0x17
        /*00ea*/ 	.short	(.L_3575 - .L_3574)
.L_3574:
        /*00ec*/ 	.word	0x00000000
        /*00f0*/ 	.short	0x0005
        /*00f2*/ 	.short	0x0024
        /*00f4*/ 	.byte	0x00, 0xf0, 0x11, 0x00


	//----- nvinfo : EIATTR_KPARAM_INFO
	.align		4
.L_3575:
        /*00f8*/ 	.byte	0x04, 0x17
        /*00fa*/ 	.short	(.L_3577 - .L_3576)
.L_3576:
        /*00fc*/ 	.word	0x00000000
        /*0100*/ 	.short	0x0004
        /*0102*/ 	.short	0x0020
        /*0104*/ 	.byte	0x00, 0xf0, 0x11, 0x00


	//----- nvinfo : EIATTR_KPARAM_INFO
	.align		4
.L_3577:
        /*0108*/ 	.byte	0x04, 0x17
        /*010a*/ 	.short	(.L_3579 - .L_3578)
.L_3578:
        /*010c*/ 	.word	0x00000000
        /*0110*/ 	.short	0x0003
        /*0112*/ 	.short	0x0018
        /*0114*/ 	.byte	0x00, 0xf5, 0x21, 0x00


	//----- nvinfo : EIATTR_KPARAM_INFO
	.align		4
.L_3579:
        /*0118*/ 	.byte	0x04, 0x17
        /*011a*/ 	.short	(.L_3581 - .L_3580)
.L_3580:
        /*011c*/ 	.word	0x00000000
        /*0120*/ 	.short	0x0002
        /*0122*/ 	.short	0x0010
        /*0124*/ 	.byte	0x00, 0xf5, 0x21, 0x00


	//----- nvinfo : EIATTR_KPARAM_INFO
	.align		4
.L_3581:
        /*0128*/ 	.byte	0x04, 0x17
        /*012a*/ 	.short	(.L_3583 - .L_3582)
.L_3582:
        /*012c*/ 	.word	0x00000000
        /*0130*/ 	.short	0x0001
        /*0132*/ 	.short	0x0008
        /*0134*/ 	.byte	0x00, 0xf5, 0x21, 0x00


	//----- nvinfo : EIATTR_KPARAM_INFO
	.align		4
.L_3583:
        /*0138*/ 	.byte	0x04, 0x17
        /*013a*/ 	.short	(.L_3585 - .L_3584)
.L_3584:
        /*013c*/ 	.word	0x00000000
        /*0140*/ 	.short	0x0000
        /*0142*/ 	.short	0x0000
        /*0144*/ 	.byte	0x00, 0xf5, 0x21, 0x00


	//----- nvinfo : EIATTR_SPARSE_MMA_MASK
	.align		4
.L_3585:
        /*0148*/ 	.byte	0x03, 0x50
        /*014a*/ 	.short	0x0000


	//----- nvinfo : EIATTR_MAXREG_COUNT
	.align		4
        /*014c*/ 	.byte	0x03, 0x1b
        /*014e*/ 	.short	0x00ff


	//----- nvinfo : EIATTR_NUM_BARRIERS
	.align		4
        /*0150*/ 	.byte	0x02, 0x4c
        /*0152*/ 	.byte	0x01
	.zero		1


	//----- nvinfo : EIATTR_EXTERNS
	.align		4
        /*0154*/ 	.byte	0x04, 0x0f
        /*0156*/ 	.short	(.L_3587 - .L_3586)


	//   ....[0]....
	.align		4
.L_3586:
        /*0158*/ 	.word	index@(__assertfail)


	//----- nvinfo : EIATTR_MERCURY_ISA_VERSION
	.align		4
.L_3587:
        /*015c*/ 	.byte	0x03, 0x5f
        /*015e*/ 	.short	0x0101


	//----- nvinfo : EIATTR_COOP_GROUP_MASK_REGIDS
	.align		4
        /*0160*/ 	.byte	0x04, 0x29
        /*0162*/ 	.short	(.L_3589 - .L_3588)


	//   ....[0]....
.L_3588:
        /*0164*/ 	.word	0xffffffff


	//   ....[1]....
        /*0168*/ 	.word	0xffffffff


	//   ....[2]....
        /*016c*/ 	.word	0xffffffff


	//   ....[3]....
        /*0170*/ 	.word	0xffffffff


	//   ....[4]....
        /*0174*/ 	.word	0xffffffff


	//   ....[5]....
        /*0178*/ 	.word	0xffffffff


	//   ....[6]....
        /*017c*/ 	.word	0xffffffff


	//   ....[7]....
        /*0180*/ 	.word	0xffffffff


	//   ....[8]....
        /*0184*/ 	.word	0xffffffff


	//   ....[9]....
        /*0188*/ 	.word	0xffffffff


	//   ....[10]....
        /*018c*/ 	.word	0xffffffff


	//   ....[11]....
        /*0190*/ 	.word	0xffffffff


	//   ....[12]....
        /*0194*/ 	.word	0xffffffff


	//   ....[13]....
        /*0198*/ 	.word	0xffffffff


	//   ....[14]....
        /*019c*/ 	.word	0xffffffff


	//   ....[15]....
        /*01a0*/ 	.word	0xffffffff


	//   ....[16]....
        /*01a4*/ 	.word	0xffffffff


	//   ....[17]....
        /*01a8*/ 	.word	0xffffffff


	//   ....[18]....
        /*01ac*/ 	.word	0xffffffff


	//   ....[19]....
        /*01b0*/ 	.word	0xffffffff


	//   ....[20]....
        /*01b4*/ 	.word	0xffffffff


	//   ....[21]....
        /*01b8*/ 	.word	0xffffffff


	//   ....[22]....
        /*01bc*/ 	.word	0xffffffff


	//   ....[23]....
        /*01c0*/ 	.word	0xffffffff


	//   ....[24]....
        /*01c4*/ 	.word	0xffffffff


	//   ....[25]....
        /*01c8*/ 	.word	0xffffffff


	//   ....[26]....
        /*01cc*/ 	.word	0xffffffff


	//   ....[27]....
        /*01d0*/ 	.word	0xffffffff


	//   ....[28]....
        /*01d4*/ 	.word	0xffffffff


	//   ....[29]....
        /*01d8*/ 	.word	0xffffffff


	//   ....[30]....
        /*01dc*/ 	.word	0xffffffff


	//   ....[31]....
        /*01e0*/ 	.word	0xffffffff


	//   ....[32]....
        /*01e4*/ 	.word	0xffffffff


	//   ....[33]....
        /*01e8*/ 	.word	0xffffffff


	//   ....[34]....
        /*01ec*/ 	.word	0xffffffff


	//   ....[35]....
        /*01f0*/ 	.word	0xffffffff


	//   ....[36]....
        /*01f4*/ 	.word	0xffffffff


	//   ....[37]....
        /*01f8*/ 	.word	0xffffffff


	//   ....[38]....
        /*01fc*/ 	.word	0xffffffff


	//   ....[39]....
        /*0200*/ 	.word	0xffffffff


	//   ....[40]....
        /*0204*/ 	.word	0x0500000f


	//   ....[41]....
        /*0208*/ 	.word	0x0500000f


	//   ....[42]....
        /*020c*/ 	.word	0x0500000f


	//   ....[43]....
        /*0210*/ 	.word	0x0500000f


	//   ....[44]....
        /*0214*/ 	.word	0x0500000f


	//   ....[45]....
        /*0218*/ 	.word	0x0500000f


	//   ....[46]....
        /*021c*/ 	.word	0x0500000f


	//   ....[47]....
        /*0220*/ 	.word	0x0500000f


	//   ....[48]....
        /*0224*/ 	.word	0x0500000f


	//   ....[49]....
        /*0228*/ 	.word	0x0500000f


	//   ....[50]....
        /*022c*/ 	.word	0x0500000f


	//   ....[51]....
        /*0230*/ 	.word	0x0500000f


	//   ....[52]....
        /*0234*/ 	.word	0x0500000f


	//   ....[53]....
        /*0238*/ 	.word	0x0500000f


	//   ....[54]....
        /*023c*/ 	.word	0x0500000f


	//   ....[55]....
        /*0240*/ 	.word	0x0500000f


	//   ....[56]....
        /*0244*/ 	.word	0x0500000f


	//   ....[57]....
        /*0248*/ 	.word	0x0500000f


	//   ....[58]....
        /*024c*/ 	.word	0x0500000f


	//   ....[59]....
        /*0250*/ 	.word	0x0500000f


	//   ....[60]....
        /*0254*/ 	.word	0x0500000f


	//   ....[61]....
        /*0258*/ 	.word	0x0500000f


	//   ....[62]....
        /*025c*/ 	.word	0x0500000f


	//   ....[63]....
        /*0260*/ 	.word	0x0500000f


	//   ....[64]....
        /*0264*/ 	.word	0x0500000f


	//   ....[65]....
        /*0268*/ 	.word	0x0500000f


	//   ....[66]....
        /*026c*/ 	.word	0x0500000f


	//   ....[67]....
        /*0270*/ 	.word	0x0500000f


	//   ....[68]....
        /*0274*/ 	.word	0x0500000f


	//   ....[69]....
        /*0278*/ 	.word	0x0500000f


	//   ....[70]....
        /*027c*/ 	.word	0x0500000f


	//   ....[71]....
        /*0280*/ 	.word	0x0500000f


	//   ....[72]....
        /*0284*/ 	.word	0x0500000f


	//   ....[73]....
        /*0288*/ 	.word	0x0500000f


	//   ....[74]....
        /*028c*/ 	.word	0x0500000f


	//   ....[75]....
        /*0290*/ 	.word	0x0500000f


	//   ....[76]....
        /*0294*/ 	.word	0x0500000f


	//   ....[77]....
        /*0298*/ 	.word	0x0500000f


	//   ....[78]....
        /*029c*/ 	.word	0x0500000f


	//   ....[79]....
        /*02a0*/ 	.word	0x0500000f


	//   ....[80]....
        /*02a4*/ 	.word	0x0500000f


	//   ....[81]....
        /*02a8*/ 	.word	0x0500000f


	//   ....[82]....
        /*02ac*/ 	.word	0x0500000f


	//   ....[83]....
        /*02b0*/ 	.word	0x0500000f


	//   ....[84]....
        /*02b4*/ 	.word	0x0500000f


	//   ....[85]....
        /*02b8*/ 	.word	0x0500000f


	//   ....[86]....
        /*02bc*/ 	.word	0x0500000f


	//   ....[87]....
        /*02c0*/ 	.word	0x0500000f


	//   ....[88]....
        /*02c4*/ 	.word	0x0500000f


	//   ....[89]....
        /*02c8*/ 	.word	0x0500000f


	//   ....[90]....
        /*02cc*/ 	.word	0x0500000f


	//   ....[91]....
        /*02d0*/ 	.word	0x0500000f


	//   ....[92]....
        /*02d4*/ 	.word	0x0500000f


	//----- nvinfo : EIATTR_COOP_GROUP_INSTR_OFFSETS
	.align		4
.L_3589:
        /*02d8*/ 	.byte	0x04, 0x28
        /*02da*/ 	.short	(.L_3591 - .L_3590)


	//   ....[0]....
.L_3590:
        /*02dc*/ 	.word	0x00000b10


	//   ....[1]....
        /*02e0*/ 	.word	0x00000b30


	//   ....[2]....
        /*02e4*/ 	.word	0x00000b50


	//   ....[3]....
        /*02e8*/ 	.word	0x00000b70


	//   ....[4]....
        /*02ec*/ 	.word	0x00000b90


	//   ....[5]....
        /*02f0*/ 	.word	0x00000ca0


	//   ....[6]....
        /*02f4*/ 	.word	0x00000cc0


	//   ....[7]....
        /*02f8*/ 	.word	0x00000ce0


	//   ....[8]....
        /*02fc*/ 	.word	0x00001b30


	//   ....[9]....
        /*0300*/ 	.word	0x00001b60


	//   ....[10]....
        /*0304*/ 	.word	0x00001b80


	//   ....[11]....
        /*0308*/ 	.word	0x00001ba0


	//   ....[12]....
        /*030c*/ 	.word	0x00001bc0


	//   ....[13]....
        /*0310*/ 	.word	0x00001c10


	//   ....[14]....
        /*0314*/ 	.word	0x00001c30


	//   ....[15]....
        /*0318*/ 	.word	0x00001c50


	//   ....[16]....
        /*031c*/ 	.word	0x00002af0


	//   ....[17]....
        /*0320*/ 	.word	0x00002b30


	//   ....[18]....
        /*0324*/ 	.word	0x00002b70


	//   ....[19]....
        /*0328*/ 	.word	0x00002bb0


	//   ....[20]....
        /*032c*/ 	.word	0x00002bf0


	//   ....[21]....
        /*0330*/ 	.word	0x00002c30


	//   ....[22]....
        /*0334*/ 	.word	0x00002c50


	//   ....[23]....
        /*0338*/ 	.word	0x00002c80


	//   ....[24]....
        /*033c*/ 	.word	0x00002cc0


	//   ....[25]....
        /*0340*/ 	.word	0x00002cf0


	//   ....[26]....
        /*0344*/ 	.word	0x00002d30


	//   ....[27]....
        /*0348*/ 	.word	0x00002d60


	//   ....[28]....
        /*034c*/ 	.word	0x00002d80


	//   ....[29]....
        /*0350*/ 	.word	0x00002db0


	//   ....[30]....
        /*0354*/ 	.word	0x00002dd0


	//   ....[31]....
        /*0358*/ 	.word	0x00002e00


	//   ....[32]....
        /*035c*/ 	.word	0x00002e40


	//   ....[33]....
        /*0360*/ 	.word	0x00002e80


	//   ....[34]....
        /*0364*/ 	.word	0x00002ef0


	//   ....[35]....
        /*0368*/ 	.word	0x00002f20


	//   ....[36]....
        /*036c*/ 	.word	0x00002f40


	//   ....[37]....
        /*0370*/ 	.word	0x00002f60


	//   ....[38]....
        /*0374*/ 	.word	0x00002f80


	//   ....[39]....
        /*0378*/ 	.word	0x00002fa0


	//   ....[40]....
        /*037c*/ 	.word	0x00004080


	//   ....[41]....
        /*0380*/ 	.word	0x000040e0


	//   ....[42]....
        /*0384*/ 	.word	0x00004140


	//   ....[43]....
        /*0388*/ 	.word	0x000041a0


	//   ....[44]....
        /*038c*/ 	.word	0x00004200


	//   ....[45]....
        /*0390*/ 	.word	0x00004280


	//   ....[46]....
        /*0394*/ 	.word	0x000042f0


	//   ....[47]....
        /*0398*/ 	.word	0x00004350


	//   ....[48]....
        /*039c*/ 	.word	0x000043d0


	//   ....[49]....
        /*03a0*/ 	.word	0x00004430


	//   ....[50]....
        /*03a4*/ 	.word	0x000044b0


	//   ....[51]....
        /*03a8*/ 	.word	0x00004510


	//   ....[52]....
        /*03ac*/ 	.word	0x00004590


	//   ....[53]....
        /*03b0*/ 	.word	0x000045f0


	//   ....[54]....
        /*03b4*/ 	.word	0x00004670


	//   ....[55]....
        /*03b8*/ 	.word	0x000046d0


	//   ....[56]....
        /*03bc*/ 	.word	0x00004750


	//   ....[57]....
        /*03c0*/ 	.word	0x000047b0


	//   ....[58]....
        /*03c4*/ 	.word	0x00004830


	//   ....[59]....
        /*03c8*/ 	.word	0x00004890


	//   ....[60]....
        /*03cc*/ 	.word	0x00004910


	//   ....[61]....
        /*03d0*/ 	.word	0x00004970


	//   ....[62]....
        /*03d4*/ 	.word	0x000049f0


	//   ....[63]....
        /*03d8*/ 	.word	0x00004a50


	//   ....[64]....
        /*03dc*/ 	.word	0x00004ad0


	//   ....[65]....
        /*03e0*/ 	.word	0x00004b30


	//   ....[66]....
        /*03e4*/ 	.word	0x00004bb0


	//   ....[67]....
        /*03e8*/ 	.word	0x00004c10


	//   ....[68]....
        /*03ec*/ 	.word	0x00004c90


	//   ....[69]....
        /*03f0*/ 	.word	0x00004cf0


	//   ....[70]....
        /*03f4*/ 	.word	0x00004d70


	//   ....[71]....
        /*03f8*/ 	.word	0x00004dd0


	//   ....[72]....
        /*03fc*/ 	.word	0x00004e40


	//   ....[73]....
        /*0400*/ 	.word	0x00004ea0


	//   ....[74]....
        /*0404*/ 	.word	0x00004f10


	//   ....[75]....
        /*0408*/ 	.word	0x00004f70


	//   ....[76]....
        /*040c*/ 	.word	0x00004ff0


	//   ....[77]....
        /*0410*/ 	.word	0x00005050


	//   ....[78]....
        /*0414*/ 	.word	0x000050d0


	//   ....[79]....
        /*0418*/ 	.word	0x00005130


	//   ....[80]....
        /*041c*/ 	.word	0x000051b0


	//   ....[81]....
        /*0420*/ 	.word	0x00005210


	//   ....[82]....
        /*0424*/ 	.word	0x00005290


	//   ....[83]....
        /*0428*/ 	.word	0x000052f0


	//   ....[84]....
        /*042c*/ 	.word	0x00005370


	//   ....[85]....
        /*0430*/ 	.word	0x000053d0


	//   ....[86]....
        /*0434*/ 	.word	0x00005450


	//   ....[87]....
        /*0438*/ 	.word	0x000054b0


	//   ....[88]....
        /*043c*/ 	.word	0x00005530


	//   ....[89]....
        /*0440*/ 	.word	0x00005590


	//   ....[90]....
        /*0444*/ 	.word	0x000055f0


	//   ....[91]....
        /*0448*/ 	.word	0x00005660


	//   ....[92]....
        /*044c*/ 	.word	0x000056d0


	//----- nvinfo : EIATTR_VRC_CTA_INIT_COUNT
	.align		4
.L_3591:
        /*0450*/ 	.byte	0x02, 0x4a
	.zero		1
	.zero		1


	//----- nvinfo : EIATTR_SYSCALL_OFFSETS
	.align		4
        /*0454*/ 	.byte	0x04, 0x46
        /*0456*/ 	.short	(.L_3593 - .L_3592)


	//   ....[0]....
.L_3592:
        /*0458*/ 	.word	0x00002a10


	//   ....[1]....
        /*045c*/ 	.word	0x00004020


	//----- nvinfo : EIATTR_EXIT_INSTR_OFFSETS
	.align		4
.L_3593:
        /*0460*/ 	.byte	0x04, 0x1c
        /*0462*/ 	.short	(.L_3595 - .L_3594)


	//   ....[0]....
.L_3594:
        /*0464*/ 	.word	0x00003b30


	//   ....[1]....
        /*0468*/ 	.word	0x00003b70


	//   ....[2]....
        /*046c*/ 	.word	0x00003f20


	//   ....[3]....
        /*0470*/ 	.word	0x00004030


	//----- nvinfo : EIATTR_CRS_STACK_SIZE
	.align		4
.L_3595:
        /*0474*/ 	.byte	0x04, 0x1e
        /*0476*/ 	.short	(.L_3597 - .L_3596)
.L_3596:
        /*0478*/ 	.word	0x00000000


	//----- nvinfo : EIATTR_CBANK_PARAM_SIZE
	.align		4
.L_3597:
        /*047c*/ 	.byte	0x03, 0x19
        /*047e*/ 	.short	0x007c


	//----- nvinfo : EIATTR_PARAM_CBANK
	.align		4
        /*0480*/ 	.byte	0x04, 0x0a
        /*0482*/ 	.short	(.L_3599 - .L_3598)
	.align		4
.L_3598:
        /*0484*/ 	.word	index@(.nv.constant0._ZN4vllm25paged_attention_v1_kernelI13__nv_bfloat16hLi192ELi32ELi128ELNS_18Fp8KVCacheDataTypeE2ELb1EEEvPT_PKS3_PKT0_S9_ifPKiSB_iPKfiiiSD_SD_iiiii)
        /*0488*/ 	.short	0x0380
        /*048a*/ 	.short	0x007c


	//----- nvinfo : EIATTR_SW_WAR
	.align		4
.L_3599:
        /*048c*/ 	.byte	0x04, 0x36
        /*048e*/ 	.short	(.L_3601 - .L_3600)
.L_3600:
        /*0490*/ 	.word	0x00000008
.L_3601:


//--------------------- .nv.info._ZN4vllm25paged_attention_v1_kernelI13__nv_bfloat16hLi128ELi32ELi128ELNS_18Fp8KVCacheDataTypeE2ELb1EEEvPT_PKS3_PKT0_S9_ifPKiSB_iPKfiiiSD_SD_iiiii --------------------------
	.section	.nv.info._ZN4vllm25paged_attention_v1_kernelI13__nv_bfloat16hLi128ELi32ELi128ELNS_18Fp8KVCacheDataTypeE2ELb1EEEvPT_PKS3_PKT0_S9_ifPKiSB_iPKfiiiSD_SD_iiiii,"",@"SHT_CUDA_INFO"
	.sectionflags	@""
	.align	4


	//----- nvinfo : EIATTR_CUDA_API_VERSION
	.align		4
        /*0000*/ 	.byte	0x04, 0x37
        /*0002*/ 	.short	(.L_3603 - .L_3602)
.L_3602:
        /*0004*/ 	.word	0x00000082


	//----- nvinfo : EIATTR_KPARAM_INFO
	.align		4
.L_3603:
        /*0008*/ 	.byte	0x04, 0x17
        /*000a*/ 	.short	(.L_3605 - .L_3604)
.L_3604:
        /*000c*/ 	.word	0x00000000
        /*0010*/ 	.short	0x0013
        /*0012*/ 	.short	0x0078
        /*0014*/ 	.byte	0x00, 0xf0, 0x11, 0x00


	//----- nvinfo : EIATTR_KPARAM_INFO
	.align		4
.L_3605:
        /*0018*/ 	.byte	0x04, 0x17
        /*001a*/ 	.short	(.L_3607 - .L_3606)
.L_3606:
        /*001c*/ 	.word	0x00000000
        /*0020*/ 	.short	0x0012
        /*0022*/ 	.short	0x0074
        /*0024*/ 	.byte	0x00, 0xf0, 0x11, 0x00


	//----- nvinfo : EIATTR_KPARAM_INFO
	.align		4
.L_3607:
        /*0028*/ 	.byte	0x04, 0x17
        /*002a*/ 	.short	(.L_3609 - .L_3608)
.L_3608:
        /*002c*/ 	.word	0x00000000
        /*0030*/ 	.short	0x0011
        /*0032*/ 	.short	0x0070
        /*0034*/ 	.byte	0x00, 0xf0, 0x11, 0x00


	//----- nvinfo : EIATTR_KPARAM_INFO
	.align		4
.L_3609:
        /*0038*/ 	.byte	0x04, 0x17
        /*003a*/ 	.short	(.L_3611 - .L_3610)
.L_3610:
        /*003c*/ 	.word	0x00000000
        /*0040*/ 	.short	0x0010
        /*0042*/ 	.short	0x006c
        /*0044*/ 	.byte	0x00, 0xf0, 0x11, 0x00


	//----- nvinfo : EIATTR_KPARAM_INFO
	.align		4
.L_3611:
        /*0048*/ 	.byte	0x04, 0x17
        /*004a*/ 	.short	(.L_3613 - .L_3612)
.L_3612:
        /*004c*/ 	.word	0x00000000
        /*0050*/ 	.short	0x000f
        /*0052*/ 	.short	0x0068
        /*0054*/ 	.byte	0x00, 0xf0, 0x11, 0x00


	//----- nvinfo : EIATTR_KPARAM_INFO
	.align		4
.L_3613:
        /*0058*/ 	.byte	0x04, 0x17
        /*005a*/ 	.short	(.L_3615 - .L_3614)
.L_3614:
        /*005c*/ 	.word	0x00000000
        /*0060*/ 	.short	0x000e
        /*0062*/ 	.short	0x0060
        /*0064*/ 	.byte	0x00, 0xf5, 0x21, 0x00


	//----- nvinfo : EIATTR_KPARAM_INFO
	.align		4
.L_3615:
        /*0068*/ 	.byte	0x04, 0x17
        /*006a*/ 	.short	(.L_3617 - .L_3616)
.L_3616:
        /*006c*/ 	.word	0x00000000
        /*0070*/ 	.short	0x000d
        /*0072*/ 	.short	0x0058
        /*0074*/ 	.byte	0x00, 0xf5, 0x21, 0x00


	//----- nvinfo : EIATTR_KPARAM_INFO
	.align		4
.L_3617:
        /*0078*/ 	.byte	0x04, 0x17
        /*007a*/ 	.short	(.L_3619 - .L_3618)
.L_3618:
        /*007c*/ 	.word	0x00000000
        /*0080*/ 	.short	0x000c
        /*0082*/ 	.short	0x0050
        /*0084*/ 	.byte	0x00, 0xf0, 0x11, 0x00


	//----- nvinfo : EIATTR_KPARAM_INFO
	.align		4
.L_3619:
        /*0088*/ 	.byte	0x04, 0x17
        /*008a*/ 	.short	(.L_3621 - .L_3620)
.L_3620:
        /*008c*/ 	.word	0x00000000
        /*0090*/ 	.short	0x000b
        /*0092*/ 	.short	0x004c
        /*0094*/ 	.byte	0x00, 0xf0, 0x11, 0x00


	//----- nvinfo : EIATTR_KPARAM_INFO
	.align		4
.L_3621:
        /*0098*/ 	.byte	0x04, 0x17
        /*009a*/ 	.short	(.L_3623 - .L_3622)
.L_3622:
        /*009c*/ 	.word	0x00000000
        /*00a0*/ 	.short	0x000a
        /*00a2*/ 	.short	0x0048
        /*00a4*/ 	.byte	0x00, 0xf0, 0x11, 0x00


	//----- nvinfo : EIATTR_KPARAM_INFO
	.align		4
.L_3623:
        /*00a8*/ 	.byte	0x04, 0x17
        /*00aa*/ 	.short	(.L_3625 - .L_3624)
.L_3624:
        /*00ac*/ 	.word	0x00000000
        /*00b0*/ 	.short	0x0009
        /*00b2*/ 	.short	0x0040
        /*00b4*/ 	.byte	0x00, 0xf5, 0x21, 0x00


	//----- nvinfo : EIATTR_KPARAM_INFO
	.align		4
.L_3625:
        /*00b8*/ 	.byte	0x04, 0x17
        /*00ba*/ 	.short	(.L_3627 - .L_3626)
.L_3626:
        /*00bc*/ 	.word	0x00000000
        /*00c0*/ 	.short	0x0008
        /*00c2*/ 	.short	0x0038
        /*00c4*/ 	.byte	0x00, 0xf0, 0x11, 0x00


	//----- nvinfo : EIATTR_KPARAM_INFO
	.align		4
.L_3627:
        /*00c8*/ 	.byte	0x04, 0x17
        /*00ca*/ 	.short	(.L_3629 - .L_3628)
.L_3628:
        /*00cc*/ 	.word	0x00000000
        /*00d0*/ 	.short	0x0007
        /*00d2*/ 	.short	0x0030
        /*00d4*/ 	.byte	0x00, 0xf5, 0x21, 0x00


	//----- nvinfo : EIATTR_KPARAM_INFO
	.align		4
.L_3629:
        /*00d8*/ 	.byte	0x04, 0x17
        /*00da*/ 	.short	(.L_3631 - .L_3630)
.L_3630:
        /*00dc*/ 	.word	0x00000000
        /*00e0*/ 	.short	0x0006
        /*00e2*/ 	.short	0x0028
        /*00e4*/ 	.byte	0x00, 0xf5, 0x21, 0x00


	//----- nvinfo : EIATTR_KPARAM_INFO
	.align		4
.L_3631:
        /*00e8*/ 	.byte	0x04, 0x17
        /*00ea*/ 	.short	(.L_3633 - .L_3632)
.L_3632:
        /*00ec*/ 	.word	0x00000000
        /*00f0*/ 	.short	0x0005
        /*00f2*/ 	.short	0x0024
        /*00f4*/ 	.byte	0x00, 0xf0, 0x11, 0x00


	//----- nvinfo : EIATTR_KPARAM_INFO
	.align		4
.L_3633:
        /*00f8*/ 	.byte	0x04, 0x17
        /*00fa*/ 	.short	(.L_3635 - .L_3634)
.L_3634:
        /*00fc*/ 	.word	0x00000000
        /*0100*/ 	.short	0x0004
        /*0102*/ 	.short	0x0020
        /*0104*/ 	.byte	0x00, 0xf0, 0x11, 0x00


	//----- nvinfo : EIATTR_KPARAM_INFO
	.align		4
.L_3635:
        /*0108*/ 	.byte	0x04, 0x17
        /*010a*/ 	.short	(.L_3637 - .L_3636)
.L_3636:
        /*010c*/ 	.word	0x00000000
        /*0110*/ 	.short	0x0003
        /*0112*/ 	.short	0x0018
        /*0114*/ 	.byte	0x00, 0xf5, 0x21, 0x00


	//----- nvinfo : EIATTR_KPARAM_INFO
	.align		4
.L_3637:
        /*0118*/ 	.byte	0x04, 0x17
        /*011a*/ 	.short	(.L_3639 - .L_3638)
.L_3638:
        /*011c*/ 	.word	0x00000000
        /*0120*/ 	.short	0x0002
        /*0122*/ 	.short	0x0010
        /*0124*/ 	.byte	0x00, 0xf5, 0x21, 0x00


	//----- nvinfo : EIATTR_KPARAM_INFO
	.align		4
.L_3639:
        /*0128*/ 	.byte	0x04, 0x17
        /*012a*/ 	.short	(.L_3641 - .L_3640)
.L_3640:
        /*012c*/ 	.word	0x00000000
        /*0130*/ 	.short	0x0001
        /*0132*/ 	.short	0x0008
        /*0134*/ 	.byte	0x00, 0xf5, 0x21, 0x00


	//----- nvinfo : EIATTR_KPARAM_INFO
	.align		4
.L_3641:
        /*0138*/ 	.byte	0x04, 0x17
        /*013a*/ 	.short	(.L_3643 - .L_3642)
.L_3642:
        /*013c*/ 	.word	0x00000000
        /*0140*/ 	.short	0x0000
        /*0142*/ 	.short	0x0000
        /*0144*/ 	.byte	0x00, 0xf5, 0x21, 0x00


	//----- nvinfo : EIATTR_SPARSE_MMA_MASK
	.align		4
.L_3643:
        /*0148*/ 	.byte	0x03, 0x50
        /*014a*/ 	.short	0x0000


	//----- nvinfo : EIATTR_MAXREG_COUNT
	.align		4
        /*014c*/ 	.byte	0x03, 0x1b
        /*014e*/ 	.short	0x00ff


	//----- nvinfo : EIATTR_NUM_BARRIERS
	.align		4
        /*0150*/ 	.byte	0x02, 0x4c
        /*0152*/ 	.byte	0x01
	.zero		1


	//----- nvinfo : EIATTR_EXTERNS
	.align		4
        /*0154*/ 	.byte	0x04, 0x0f
        /*0156*/ 	.short	(.L_3645 - .L_3644)


	//   ....[0]....
	.align		4
.L_3644:
        /*0158*/ 	.word	index@(__assertfail)


	//----- nvinfo : EIATTR_MERCURY_ISA_VERSION
	.align		4
.L_3645:
        /*015c*/ 	.byte	0x03, 0x5f
        /*015e*/ 	.short	0x0101


	//----- nvinfo : EIATTR_COOP_GROUP_MASK_REGIDS
	.align		4
        /*0160*/ 	.byte	0x04, 0x29
        /*0162*/ 	.short	(.L_3647 - .L_3646)


	//   ....[0]....
.L_3646:
        /*0164*/ 	.word	0xffffffff


	//   ....[1]....
        /*0168*/ 	.word	0xffffffff


	//   ....[2]....
        /*016c*/ 	.word	0xffffffff


	//   ....[3]....
        /*0170*/ 	.word	0xffffffff


	//   ....[4]....
        /*0174*/ 	.word	0xffffffff


	//   ....[5]....
        /*0178*/ 	.word	0xffffffff


	//   ....[6]....
        /*017c*/ 	.word	0xffffffff


	//   ....[7]....
        /*0180*/ 	.word	0xffffffff


	//   ....[8]....
        /*0184*/ 	.word	0xffffffff


	//   ....[9]....
        /*0188*/ 	.word	0xffffffff


	//   ....[10]....
        /*018c*/ 	.word	0xffffffff


	//   ....[11]....
        /*0190*/ 	.word	0xffffffff


	//   ....[12]....
        /*0194*/ 	.word	0xffffffff


	//   ....[13]....
        /*0198*/ 	.word	0xffffffff


	//   ....[14]....
        /*019c*/ 	.word	0xffffffff


	//   ....[15]....
        /*01a0*/ 	.word	0xffffffff


	//   ....[16]....
        /*01a4*/ 	.word	0xffffffff


	//   ....[17]....
        /*01a8*/ 	.word	0xffffffff


	//   ....[18]....
        /*01ac*/ 	.word	0xffffffff


	//   ....[19]....
        /*01b0*/ 	.word	0xffffffff


	//   ....[20]....
        /*01b4*/ 	.word	0xffffffff


	//   ....[21]....
        /*01b8*/ 	.word	0xffffffff


	//   ....[22]....
        /*01bc*/ 	.word	0xffffffff


	//   ....[23]....
        /*01c0*/ 	.word	0xffffffff


	//   ....[24]....
        /*01c4*/ 	.word	0xffffffff


	//   ....[25]....
        /*01c8*/ 	.word	0xffffffff


	//   ....[26]....
        /*01cc*/ 	.word	0xffffffff


	//   ....[27]....
        /*01d0*/ 	.word	0xffffffff


	//   ....[28]....
        /*01d4*/ 	.word	0xffffffff


	//   ....[29]....
        /*01d8*/ 	.word	0xffffffff


	//   ....[30]....
        /*01dc*/ 	.word	0xffffffff


	//   ....[31]....
        /*01e0*/ 	.word	0xffffffff


	//   ....[32]....
        /*01e4*/ 	.word	0x0500000f


	//   ....[33]....
        /*01e8*/ 	.word	0x0500000f


	//   ....[34]....
        /*01ec*/ 	.word	0x0500000f


	//   ....[35]....
        /*01f0*/ 	.word	0x0500000f


	//   ....[36]....
        /*01f4*/ 	.word	0x0500000f


	//   ....[37]....
        /*01f8*/ 	.word	0x0500000f


	//   ....[38]....
        /*01fc*/ 	.word	0x0500000f


	//   ....[39]....
        /*0200*/ 	.word	0x0500000f


	//   ....[40]....
        /*0204*/ 	.word	0x0500000f


	//   ....[41]....
        /*0208*/ 	.word	0x0500000f


	//   ....[42]....
        /*020c*/ 	.word	0x0500000f


	//   ....[43]....
        /*0210*/ 	.word	0x0500000f


	//   ....[44]....
        /*0214*/ 	.word	0x0500000f


	//   ....[45]....
        /*0218*/ 	.word	0x0500000f


	//   ....[46]....
        /*021c*/ 	.word	0x0500000f


	//   ....[47]....
        /*0220*/ 	.word	0x0500000f


	//   ....[48]....
        /*0224*/ 	.word	0x0500000f


	//   ....[49]....
        /*0228*/ 	.word	0x0500000f


	//   ....[50]....
        /*022c*/ 	.word	0x0500000f


	//   ....[51]....
        /*0230*/ 	.word	0x0500000f


	//   ....[52]....
        /*0234*/ 	.word	0x0500000f


	//   ....[53]....
        /*0238*/ 	.word	0x0500000f


	//   ....[54]....
        /*023c*/ 	.word	0x0500000f


	//   ....[55]....
        /*0240*/ 	.word	0x0500000f


	//   ....[56]....
        /*0244*/ 	.word	0x0500000f


	//   ....[57]....
        /*0248*/ 	.word	0x0500000f


	//   ....[58]....
        /*024c*/ 	.word	0x0500000f


	//   ....[59]....
        /*0250*/ 	.word	0x0500000f


	//   ....[60]....
        /*0254*/ 	.word	0x0500000f


	//   ....[61]....
        /*0258*/ 	.word	0x0500000f


	//   ....[62]....
        /*025c*/ 	.word	0x0500000f


	//   ....[63]....
        /*0260*/ 	.word	0x0500000f


	//   ....[64]....
        /*0264*/ 	.word	0x0500000f


	//   ....[65]....
        /*0268*/ 	.word	0x0500000f


	//   ....[66]....
        /*026c*/ 	.word	0x0500000f


	//   ....[67]....
        /*0270*/ 	.word	0x0500000f


	//   ....[68]....
        /*0274*/ 	.word	0x0500000f


	//----- nvinfo : EIATTR_COOP_GROUP_INSTR_OFFSETS
	.align		4
.L_3647:
        /*0278*/ 	.byte	0x04, 0x28
        /*027a*/ 	.short	(.L_3649 - .L_3648)


	//   ....[0]....
.L_3648:
        /*027c*/ 	.word	0x00000aa0


	//   ....[1]....
        /*0280*/ 	.word	0x00000ac0


	//   ....[2]....
        /*0284*/ 	.word	0x00000ae0


	//   ....[3]....
        /*0288*/ 	.word	0x00000b00


	//   ....[4]....
        /*028c*/ 	.word	0x00000b20


	//   ....[5]....
        /*0290*/ 	.word	0x00000c30


	//   ....[6]....
        /*0294*/ 	.word	0x00000c50


	//   ....[7]....
        /*0298*/ 	.word	0x00000c70


	//   ....[8]....
        /*029c*/ 	.word	0x00001aa0


	//   ....[9]....
        /*02a0*/ 	.word	0x00001ad0


	//   ....[10]....
        /*02a4*/ 	.word	0x00001af0


	//   ....[11]....
        /*02a8*/ 	.word	0x00001b10


	//   ....[12]....
        /*02ac*/ 	.word	0x00001b30


	//   ....[13]....
        /*02b0*/ 	.word	0x00001b80


	//   ....[14]....
        /*02b4*/ 	.word	0x00001ba0


	//   ....[15]....
        /*02b8*/ 	.word	0x00001bc0


	//   ....[16]....
        /*02bc*/ 	.word	0x00002a60


	//   ....[17]....
        /*02c0*/ 	.word	0x00002aa0


	//   ....[18]....
        /*02c4*/ 	.word	0x00002ad0


	//   ....[19]....
        /*02c8*/ 	.word	0x00002b10


	//   ....[20]....
        /*02cc*/ 	.word	0x00002b20


	//   ....[21]....
        /*02d0*/ 	.word	0x00002b30


	//   ....[22]....
        /*02d4*/ 	.word	0x00002b60


	//   ....[23]....
        /*02d8*/ 	.word	0x00002b90


	//   ....[24]....
        /*02dc*/ 	.word	0x00002bc0


	//   ....[25]....
        /*02e0*/ 	.word	0x00002bf0


	//   ....[26]....
        /*02e4*/ 	.word	0x00002c40


	//   ....[27]....
        /*02e8*/ 	.word	0x00002c80


	//   ....[28]....
        /*02ec*/ 	.word	0x00002cb0


	//   ....[29]....
        /*02f0*/ 	.word	0x00002cd0


	//   ....[30]....
        /*02f4*/ 	.word	0x00002cf0


	//   ....[31]....
        /*02f8*/ 	.word	0x00002d10


	//   ....[32]....
        /*02fc*/ 	.word	0x00003a30


	//   ....[33]....
        /*0300*/ 	.word	0x00003a90


	//   ....[34]....
        /*0304*/ 	.word	0x00003af0


	//   ....[35]....
        /*0308*/ 	.word	0x00003b50


	//   ....[36]....
        /*030c*/ 	.word	0x00003bb0


	//   ....[37]....
        /*0310*/ 	.word	0x00003c30


	//   ....[38]....
        /*0314*/ 	.word	0x00003c90


	//   ....[39]....
        /*0318*/ 	.word	0x00003cf0


	//   ....[40]....
        /*031c*/ 	.word	0x00003d70


	//   ....[41]....
        /*0320*/ 	.word	0x00003dd0


	//   ....[42]....
        /*0324*/ 	.word	0x00003e50


	//   ....[43]....
        /*0328*/ 	.word	0x00003eb0


	//   ....[44]....
        /*032c*/ 	.word	0x00003f30


	//   ....[45]....
        /*0330*/ 	.word	0x00003f90


	//   ....[46]....
        /*0334*/ 	.word	0x00004010


	//   ....[47]....
        /*0338*/ 	.word	0x00004070


	//   ....[48]....
        /*033c*/ 	.word	0x000040f0


	//   ....[49]....
        /*0340*/ 	.word	0x00004150


	//   ....[50]....
        /*0344*/ 	.word	0x000041d0


	//   ....[51]....
        /*0348*/ 	.word	0x00004230


	//   ....[52]....
        /*034c*/ 	.word	0x000042a0


	//   ....[53]....
        /*0350*/ 	.word	0x00004300


	//   ....[54]....
        /*0354*/ 	.word	0x00004380


	//   ....[55]....
        /*0358*/ 	.word	0x000043e0


	//   ....[56]....
        /*035c*/ 	.word	0x00004450


	//   ....[57]....
        /*0360*/ 	.word	0x000044b0


	//   ....[58]....
        /*0364*/ 	.word	0x00004520


	//   ....[59]....
        /*0368*/ 	.word	0x00004580


	//   ....[60]....
        /*036c*/ 	.word	0x00004600


	//   ....[61]....
        /*0370*/ 	.word	0x00004660


	//   ....[62]....
        /*0374*/ 	.word	0x000046d0


	//   ....[63]....
        /*0378*/ 	.word	0x00004730


	//   ....[64]....
        /*037c*/ 	.word	0x000047a0


	//   ....[65]....
        /*0380*/ 	.word	0x00004800


	//   ....[66]....
        /*0384*/ 	.word	0x00004880


	//   ....[67]....
        /*0388*/ 	.word	0x000048e0


	//   ....[68]....
        /*038c*/ 	.word	0x00004960


	//----- nvinfo : EIATTR_VRC_CTA_INIT_COUNT
	.align		4
.L_3649:
        /*0390*/ 	.byte	0x02, 0x4a
	.zero		1
	.zero		1


	//----- nvinfo : EIATTR_SYSCALL_OFFSETS
	.align		4
        /*0394*/ 	.byte	0x04, 0x46
        /*0396*/ 	.short	(.L_3651 - .L_3650)


	//   ....[0]....
.L_3650:
        /*0398*/ 	.word	0x00002970


	//   ....[1]....
        /*039c*/ 	.word	0x000039d0


	//----- nvinfo : EIATTR_EXIT_INSTR_OFFSETS
	.align		4
.L_3651:
        /*03a0*/ 	.byte	0x04, 0x1c
        /*03a2*/ 	.short	(.L_3653 - .L_3652)


	//   ....[0]....
.L_3652:
        /*03a4*/ 	.word	0x000035f0


	//   ....[1]....
        /*03a8*/ 	.word	0x00003630


	//   ....[2]....
        /*03ac*/ 	.word	0x000038d0


	//   ....[3]....
        /*03b0*/ 	.word	0x000039e0


	//----- nvinfo : EIATTR_CRS_STACK_SIZE
	.align		4
.L_3653:
        /*03b4*/ 	.byte	0x04, 0x1e
        /*03b6*/ 	.short	(.L_3655 - .L_3654)
.L_3654:
        /*03b8*/ 	.word	0x00000000


	//----- nvinfo : EIATTR_CBANK_PARAM_SIZE
	.align		4
.L_3655:
        /*03bc*/ 	.byte	0x03, 0x19
        /*03be*/ 	.short	0x007c


	//----- nvinfo : EIATTR_PARAM_CBANK
	.align		4
        /*03c0*/ 	.byte	0x04, 0x0a
        /*03c2*/ 	.short	(.L_3657 - .L_3656)
	.align		4
.L_3656:
        /*03c4*/ 	.word	index@(.nv.constant0._ZN4vllm25paged_attention_v1_kernelI13__nv_bfloat16hLi128ELi32ELi128ELNS_18Fp8KVCacheDataTypeE2ELb1EEEvPT_PKS3_PKT0_S9_ifPKiSB_iPKfiiiSD_SD_iiiii)
        /*03c8*/ 	.short	0x0380
        /*03ca*/ 	.short	0x007c


	//----- nvinfo : EIATTR_SW_WAR
	.align		4
.L_3657:
        /*03cc*/ 	.byte	0x04, 0x36
        /*03ce*/ 	.short	(.L_3659 - .L_3658)
.L_3658:
        /*03d0*/ 	.word	0x00000008
.L_3659:


//--------------------- .nv.info._ZN4vllm25paged_attention_v1_kernelI13__nv_bfloat16hLi120ELi32ELi128ELNS_18Fp8KVCacheDataTypeE2ELb1EEEvPT_PKS3_PKT0_S9_ifPKiSB_iPKfiiiSD_SD_iiiii --------------------------
	.section	.nv.info._ZN4vllm25paged_attention_v1_kernelI13__nv_bfloat16hLi120ELi32ELi128ELNS_18Fp8KVCacheDataTypeE2ELb1EEEvPT_PKS3_PKT0_S9_ifPKiSB_iPKfiiiSD_SD_iiiii,"",@"SHT_CUDA_INFO"
	.sectionflags	@""
	.align	4


	//----- nvinfo : EIATTR_CUDA_API_VERSION
	.align		4
        /*0000*/ 	.byte	0x04, 0x37
        /*0002*/ 	.short	(.L_3661 - .L_3660)
.L_3660:
        /*0004*/ 	.word	0x00000082


	//----- nvinfo : EIATTR_KPARAM_INFO
	.align		4
.L_3661:
        /*0008*/ 	.byte	0x04, 0x17
        /*000a*/ 	.short	(.L_3663 - .L_3662)
.L_3662:
        /*000c*/ 	.word	0x00000000
        /*0010*/ 	.short	0x0013
        /*0012*/ 	.short	0x0078
        /*0014*/ 	.byte	0x00, 0xf0, 0x11, 0x00


	//----- nvinfo : EIATTR_KPARAM_INFO
	.align		4
.L_3663:
        /*0018*/ 	.byte	0x04, 0x17
        /*001a*/ 	.short	(.L_3665 - .L_3664)
.L_3664:
        /*001c*/ 	.word	0x00000000
        /*0020*/ 	.short	0x0012
        /*0022*/ 	.short	0x0074
        /*0024*/ 	.byte	0x00, 0xf0, 0x11, 0x00


	//----- nvinfo : EIATTR_KPARAM_INFO
	.align		4
.L_3665:
        /*0028*/ 	.byte	0x04, 0x17
        /*002a*/ 	.short	(.L_3667 - .L_3666)
.L_3666:
        /*002c*/ 	.word	0x00000000
        /*0030*/ 	.short	0x0011
        /*0032*/ 	.short	0x0070
        /*0034*/ 	.byte	0x00, 0xf0, 0x11, 0x00


	//----- nvinfo : EIATTR_KPARAM_INFO
	.align		4
.L_3667:
        /*0038*/ 	.byte	0x04, 0x17
        /*003a*/ 	.short	(.L_3669 - .L_3668)
.L_3668:
        /*003c*/ 	.word	0x00000000
        /*0040*/ 	.short	0x0010
        /*0042*/ 	.short	0x006c
        /*0044*/ 	.byte	0x00, 0xf0, 0x11, 0x00


	//----- nvinfo : EIATTR_KPARAM_INFO
	.align		4
.L_3669:
        /*0048*/ 	.byte	0x04, 0x17
        /*004a*/ 	.short	(.L_3671 - .L_3670)
.L_3670:
        /*004c*/ 	.word	0x00000000
        /*0050*/ 	.short	0x000f
        /*0052*/ 	.short	0x0068
        /*0054*/ 	.byte	0x00, 0xf0, 0x11, 0x00


	//----- nvinfo : EIATTR_KPARAM_INFO
	.align		4
.L_3671:
        /*0058*/ 	.byte	0x04, 0x17
        /*005a*/ 	.short	(.L_3673 - .L_3672)
.L_3672:
        /*005c*/ 	.word	0x00000000
        /*0060*/ 	.short	0x000e
        /*0062*/ 	.short	0x0060
        /*0064*/ 	.byte	0x00, 0xf5, 0x21, 0x00


	//----- nvinfo : EIATTR_KPARAM_INFO
	.align		4
.L_3673:
        /*0068*/ 	.byte	0x04, 0x17
        /*006a*/ 	.short	(.L_3675 - .L_3674)
.L_3674:
        /*006c*/ 	.word	0x00000000
        /*0070*/ 	.short	0x000d
        /*0072*/ 	.short	0x0058
        /*0074*/ 	.byte	0x00, 0xf5, 0x21, 0x00


	//----- nvinfo : EIATTR_KPARAM_INFO
	.align		4
.L_3675:
        /*0078*/ 	.byte	0x04, 0x17
        /*007a*/ 	.short	(.L_3677 - .L_3676)
.L_3676:
        /*007c*/ 	.word	0x00000000
        /*0080*/ 	.short	0x000c
        /*0082*/ 	.short	0x0050
        /*0084*/ 	.byte	0x00, 0xf0, 0x11, 0x00


	//----- nvinfo : EIATTR_KPARAM_INFO
	.align		4
.L_3677:
        /*0088*/ 	.byte	0x04, 0x17
        /*008a*/ 	.short	(.L_3679 - .L_3678)
.L_3678:
        /*008c*/ 	.word	0x00000000
        /*0090*/ 	.short	0x000b
        /*0092*/ 	.short	0x004c
        /*0094*/ 	.byte	0x00, 0xf0, 0x11, 0x00


	//----- nvinfo : EIATTR_KPARAM_INFO
	.align		4
.L_3679:
        /*0098*/ 	.byte	0x04, 0x17
        /*009a*/ 	.short	(.L_3681 - .L_3680)
.L_3680:
        /*009c*/ 	.word	0x00000000
        /*00a0*/ 	.short	0x000a
        /*00a2*/ 	.short	0x0048
        /*00a4*/ 	.byte	0x00, 0xf0, 0x11, 0x00


	//----- nvinfo : EIATTR_KPARAM_INFO
	.align		4
.L_3681:
        /*00a8*/ 	.byte	0x04, 0x17
        /*00aa*/ 	.short	(.L_3683 - .L_3682)
.L_3682:
        /*00ac*/ 	.word	0x00000000
        /*00b0*/ 	.short	0x0009
        /*00b2*/ 	.short	0x0040
        /*00b4*/ 	.byte	0x00, 0xf5, 0x21, 0x00


	//----- nvinfo : EIATTR_KPARAM_INFO
	.align		4
.L_3683:
        /*00b8*/ 	.byte	0x04, 0x17
        /*00ba*/ 	.short	(.L_3685 - .L_3684)
.L_3684:
        /*00bc*/ 	.word	0x00000000
        /*00c0*/ 	.short	0x0008
        /*00c2*/ 	.short	0x0038
        /*00c4*/ 	.byte	0x00, 0xf0, 0x11, 0x00


	//----- nvinfo : EIATTR_KPARAM_INFO
	.align		4
.L_3685:
        /*00c8*/ 	.byte	0x04, 0x17
        /*00ca*/ 	.short	(.L_3687 - .L_3686)
.L_3686:
        /*00cc*/ 	.word	0x00000000
        /*00d0*/ 	.short	0x0007
        /*00d2*/ 	.short	0x0030
        /*00d4*/ 	.byte	0x00, 0xf5, 0x21, 0x00


	//----- nvinfo : EIATTR_KPARAM_INFO
	.align		4
.L_3687:
        /*00d8*/ 	.byte	0x04, 0x17
        /*00da*/ 	.short	(.L_3689 - .L_3688)
.L_3688:
        /*00dc*/ 	.word	0x00000000
        /*00e0*/ 	.short	0x0006
        /*00e2*/ 	.short	0x0028
        /*00e4*/ 	.byte	0x00, 0xf5, 0x21, 0x00


	//----- nvinfo : EIATTR_KPARAM_INFO
	.align		4
.L_3689:
        /*00e8*/ 	.byte	0x04, 0x17
        /*00ea*/ 	.short	(.L_3691 - .L_3690)
.L_3690:
        /*00ec*/ 	.word	0x00000000
        /*00f0*/ 	.short	0x0005
        /*00f2*/ 	.short	0x0024
        /*00f4*/ 	.byte	0x00, 0xf0, 0x11, 0x00


	//----- nvinfo : EIATTR_KPARAM_INFO
	.align		4
.L_3691:
        /*00f8*/ 	.byte	0x04, 0x17
        /*00fa*/ 	.short	(.L_3693 - .L_3692)
.L_3692:
        /*00fc*/ 	.word	0x00000000
        /*0100*/ 	.short	0x0004
        /*0102*/ 	.short	0x0020
        /*0104*/ 	.byte	0x00, 0xf0, 0x11, 0x00


	//----- nvinfo : EIATTR_KPARAM_INFO
	.align		4
.L_3693:
        /*0108*/ 	.byte	0x04, 0x17
        /*010a*/ 	.short	(.L_3695 - .L_3694)
.L_3694:
        /*010c*/ 	.word	0x00000000
        /*0110*/ 	.short	0x0003
        /*0112*/ 	.short	0x0018
        /*0114*/ 	.byte	0x00, 0xf5, 0x21, 0x00


	//----- nvinfo : EIATTR_KPARAM_INFO
	.align		4
.L_3695:
        /*0118*/ 	.byte	0x04, 0x17
        /*011a*/ 	.short	(.L_3697 - .L_3696)
.L_3696:
        /*011c*/ 	.word	0x00000000
        /*0120*/ 	.short	0x0002
        /*0122*/ 	.short	0x0010
        /*0124*/ 	.byte	0x00, 0xf5, 0x21, 0x00


	//----- nvinfo : EIATTR_KPARAM_INFO
	.align		4
.L_3697:
        /*0128*/ 	.byte	0x04, 0x17
        /*012a*/ 	.short	(.L_3699 - .L_3698)
.L_3698:
        /*012c*/ 	.word	0x00000000
        /*0130*/ 	.short	0x0001
        /*0132*/ 	.short	0x0008
        /*0134*/ 	.byte	0x00, 0xf5, 0x21, 0x00


	//----- nvinfo : EIATTR_KPARAM_INFO
	.align		4
.L_3699:
        /*0138*/ 	.byte	0x04, 0x17
        /*013a*/ 	.short	(.L_3701 - .L_3700)
.L_3700:
        /*013c*/ 	.word	0x00000000
        /*0140*/ 	.short	0x0000
        /*0142*/ 	.short	0x0000
        /*0144*/ 	.byte	0x00, 0xf5, 0x21, 0x00


	//----- nvinfo : EIATTR_SPARSE_MMA_MASK
	.align		4
.L_3701:
        /*0148*/ 	.byte	0x03, 0x50
        /*014a*/ 	.short	0x0000


	//----- nvinfo : EIATTR_MAXREG_COUNT
	.align		4
        /*014c*/ 	.byte	0x03, 0x1b
        /*014e*/ 	.short	0x00ff


	//----- nvinfo : EIATTR_NUM_BARRIERS
	.align		4
        /*0150*/ 	.byte	0x02, 0x4c
        /*0152*/ 	.byte	0x01
	.zero		1


	//----- nvinfo : EIATTR_EXTERNS
	.align		4
        /*0154*/ 	.byte	0x04, 0x0f
        /*0156*/ 	.short	(.L_3703 - .L_3702)


	//   ....[0]....
	.align		4
.L_3702:
        /*0158*/ 	.word	index@(__assertfail)


	//----- nvinfo : EIATTR_MERCURY_ISA_VERSION
	.align		4
.L_3703:
        /*015c*/ 	.byte	0x03, 0x5f
        /*015e*/ 	.short	0x0101


	//----- nvinfo : EIATTR_COOP_GROUP_MASK_REGIDS
	.align		4
        /*0160*/ 	.byte	0x04, 0x29
        /*0162*/ 	.short	(.L_3705 - .L_3704)


	//   ....[0]....
.L_3704:
        /*0164*/ 	.word	0xffffffff


	//   ....[1]....
        /*0168*/ 	.word	0xffffffff


	//   ....[2]....
        /*016c*/ 	.word	0xffffffff


	//   ....[3]....
        /*0170*/ 	.word	0xffffffff


	//   ....[4]....
        /*0174*/ 	.word	0xffffffff


	//   ....[5]....
        /*0178*/ 	.word	0xffffffff


	//   ....[6]....
        /*017c*/ 	.word	0xffffffff


	//   ....[7]....
        /*0180*/ 	.word	0xffffffff


	//   ....[8]....
        /*0184*/ 	.word	0xffffffff


	//   ....[9]....
        /*0188*/ 	.word	0xffffffff


	//   ....[10]....
        /*018c*/ 	.word	0xffffffff


	//   ....[11]....
        /*0190*/ 	.word	0xffffffff


	//   ....[12]....
        /*0194*/ 	.word	0xffffffff


	//   ....[13]....
        /*0198*/ 	.word	0xffffffff


	//   ....[14]....
        /*019c*/ 	.word	0xffffffff


	//   ....[15]....
        /*01a0*/ 	.word	0xffffffff


	//   ....[16]....
        /*01a4*/ 	.word	0xffffffff


	//   ....[17]....
        /*01a8*/ 	.word	0xffffffff


	//   ....[18]....
        /*01ac*/ 	.word	0xffffffff


	//   ....[19]....
        /*01b0*/ 	.word	0xffffffff


	//   ....[20]....
        /*01b4*/ 	.word	0xffffffff


	//   ....[21]....
        /*01b8*/ 	.word	0xffffffff


	//   ....[22]....
        /*01bc*/ 	.word	0xffffffff


	//   ....[23]....
        /*01c0*/ 	.word	0xffffffff


	//   ....[24]....
        /*01c4*/ 	.word	0xffffffff


	//   ....[25]....
        /*01c8*/ 	.word	0xffffffff


	//   ....[26]....
        /*01cc*/ 	.word	0xffffffff


	//   ....[27]....
        /*01d0*/ 	.word	0xffffffff


	//   ....[28]....
        /*01d4*/ 	.word	0xffffffff


	//   ....[29]....
        /*01d8*/ 	.word	0xffffffff


	//   ....[30]....
        /*01dc*/ 	.word	0xffffffff


	//   ....[31]....
        /*01e0*/ 	.word	0x0500000f


	//   ....[32]....
        /*01e4*/ 	.word	0x0500000f


	//   ....[33]....
        /*01e8*/ 	.word	0x0500000f


	//   ....[34]....
        /*01ec*/ 	.word	0x0500000f


	//   ....[35]....
        /*01f0*/ 	.word	0x0500000f


	//   ....[36]....
        /*01f4*/ 	.word	0x0500000f


	//   ....[37]....
        /*01f8*/ 	.word	0x0500000f


	//   ....[38]....
        /*01fc*/ 	.word	0x0500000f


	//   ....[39]....
        /*0200*/ 	.word	0x0500000f


	//   ....[40]....
        /*0204*/ 	.word	0x0500000f


	//   ....[41]....
        /*0208*/ 	.word	0x0500000f


	//   ....[42]....
        /*020c*/ 	.word	0x0500000f


	//   ....[43]....
        /*0210*/ 	.word	0x0500000f


	//   ....[44]....
        /*0214*/ 	.word	0x0500000f


	//   ....[45]....
        /*0218*/ 	.word	0x0500000f


	//   ....[46]....
        /*021c*/ 	.word	0x0500000f


	//   ....[47]....
        /*0220*/ 	.word	0x0500000f


	//   ....[48]....
        /*0224*/ 	.word	0x0500000f


	//   ....[49]....
        /*0228*/ 	.word	0x0500000f


	//   ....[50]....
        /*022c*/ 	.word	0x0500000f


	//   ....[51]....
        /*0230*/ 	.word	0x0500000f


	//   ....[52]....
        /*0234*/ 	.word	0x0500000f


	//   ....[53]....
        /*0238*/ 	.word	0x0500000f


	//   ....[54]....
        /*023c*/ 	.word	0x0500000f


	//   ....[55]....
        /*0240*/ 	.word	0x0500000f


	//   ....[56]....
        /*0244*/ 	.word	0x0500000f


	//   ....[57]....
        /*0248*/ 	.word	0x0500000f


	//   ....[58]....
        /*024c*/ 	.word	0x0500000f


	//   ....[59]....
        /*0250*/ 	.word	0x0500000f


	//   ....[60]....
        /*0254*/ 	.word	0x0500000f


	//   ....[61]....
        /*0258*/ 	.word	0x0500000f


	//   ....[62]....
        /*025c*/ 	.word	0x0500000f


	//   ....[63]....
        /*0260*/ 	.word	0x0500000f


	//   ....[64]....
        /*0264*/ 	.word	0x0500000f


	//   ....[65]....
        /*0268*/ 	.word	0x0500000f


	//----- nvinfo : EIATTR_COOP_GROUP_INSTR_OFFSETS
	.align		4
.L_3705:
        /*026c*/ 	.byte	0x04, 0x28
        /*026e*/ 	.short	(.L_3707 - .L_3706)


	//   ....[0]....
.L_3706:
        /*0270*/ 	.word	0x00000aa0


	//   ....[1]....
        /*0274*/ 	.word	0x00000ac0


	//   ....[2]....
        /*0278*/ 	.word	0x00000ae0


	//   ....[3]....
        /*027c*/ 	.word	0x00000b00


	//   ....[4]....
        /*0280*/ 	.word	0x00000b20


	//   ....[5]....
        /*0284*/ 	.word	0x00000c30


	//   ....[6]....
        /*0288*/ 	.word	0x00000c50


	//   ....[7]....
        /*028c*/ 	.word	0x00000c70


	//   ....[8]....
        /*0290*/ 	.word	0x00001aa0


	//   ....[9]....
        /*0294*/ 	.word	0x00001ad0


	//   ....[10]....
        /*0298*/ 	.word	0x00001af0


	//   ....[11]....
        /*029c*/ 	.word	0x00001b10


	//   ....[12]....
        /*02a0*/ 	.word	0x00001b30


	//   ....[13]....
        /*02a4*/ 	.word	0x00001b80


	//   ....[14]....
        /*02a8*/ 	.word	0x00001ba0


	//   ....[15]....
        /*02ac*/ 	.word	0x00001bc0


	//   ....[16]....
        /*02b0*/ 	.word	0x00002a70


	//   ....[17]....
        /*02b4*/ 	.word	0x00002ab0


	//   ....[18]....
        /*02b8*/ 	.word	0x00002ad0


	//   ....[19]....
        /*02bc*/ 	.word	0x00002ae0


	//   ....[20]....
        /*02c0*/ 	.word	0x00002af0


	//   ....[21]....
        /*02c4*/ 	.word	0x00002b00


	//   ....[22]....
        /*02c8*/ 	.word	0x00002b20


	//   ....[23]....
        /*02cc*/ 	.word	0x00002b50


	//   ....[24]....
        /*02d0*/ 	.word	0x00002b80


	//   ....[25]....
        /*02d4*/ 	.word	0x00002bb0


	//   ....[26]....
        /*02d8*/ 	.word	0x00002c40


	//   ....[27]....
        /*02dc*/ 	.word	0x00002c60


	//   ....[28]....
        /*02e0*/ 	.word	0x00002c90


	//   ....[29]....
        /*02e4*/ 	.word	0x00002cc0


	//   ....[30]....
        /*02e8*/ 	.word	0x00002ce0


	//   ....[31]....
        /*02ec*/ 	.word	0x00003940


	//   ....[32]....
        /*02f0*/ 	.word	0x000039a0


	//   ....[33]....
        /*02f4*/ 	.word	0x00003a00


	//   ....[34]....
        /*02f8*/ 	.word	0x00003a60


	//   ....[35]....
        /*02fc*/ 	.word	0x00003ac0


	//   ....[36]....
        /*0300*/ 	.word	0x00003b40


	//   ....[37]....
        /*0304*/ 	.word	0x00003ba0


	//   ....[38]....
        /*0308*/ 	.word	0x00003c00


	//   ....[39]....
        /*030c*/ 	.word	0x00003c80


	//   ....[40]....
        /*0310*/ 	.word	0x00003ce0


	//   ....[41]....
        /*0314*/ 	.word	0x00003d60


	//   ....[42]....
        /*0318*/ 	.word	0x00003dc0


	//   ....[43]....
        /*031c*/ 	.word	0x00003e40


	//   ....[44]....
        /*0320*/ 	.word	0x00003ea0


	//   ....[45]....
        /*0324*/ 	.word	0x00003f20


	//   ....[46]....
        /*0328*/ 	.word	0x00003f80


	//   ....[47]....
        /*032c*/ 	.word	0x00004000


	//   ....[48]....
        /*0330*/ 	.word	0x00004060


	//   ....[49]....
        /*0334*/ 	.word	0x000040e0


	//   ....[50]....
        /*0338*/ 	.word	0x00004140


	//   ....[51]....
        /*033c*/ 	.word	0x000041b0


	//   ....[52]....
        /*0340*/ 	.word	0x00004210


	//   ....[53]....
        /*0344*/ 	.word	0x00004280


	//   ....[54]....
        /*0348*/ 	.word	0x000042e0


	//   ....[55]....
        /*034c*/ 	.word	0x00004360


	//   ....[56]....
        /*0350*/ 	.word	0x000043c0


	//   ....[57]....
        /*0354*/ 	.word	0x00004440


	//   ....[58]....
        /*0358*/ 	.word	0x000044a0


	//   ....[59]....
        /*035c*/ 	.word	0x00004520


	//   ....[60]....
        /*0360*/ 	.word	0x00004580


	//   ....[61]....
        /*0364*/ 	.word	0x000045f0


	//   ....[62]....
        /*0368*/ 	.word	0x00004650


	//   ....[63]....
        /*036c*/ 	.word	0x000046c0


	//   ....[64]....
        /*0370*/ 	.word	0x00004730


	//   ....[65]....
        /*0374*/ 	.word	0x000047a0


	//----- nvinfo : EIATTR_VRC_CTA_INIT_COUNT
	.align		4
.L_3707:
        /*0378*/ 	.byte	0x02, 0x4a
	.zero		1
	.zero		1


	//----- nvinfo : EIATTR_SYSCALL_OFFSETS
	.align		4
        /*037c*/ 	.byte	0x04, 0x46
        /*037e*/ 	.short	(.L_3709 - .L_3708)


	//   ....[0]....
.L_3708:
        /*0380*/ 	.word	0x00002970


	//   ....[1]....
        /*0384*/ 	.word	0x000038e0


	//----- nvinfo : EIATTR_EXIT_INSTR_OFFSETS
	.align		4
.L_3709:
        /*0388*/ 	.byte	0x04, 0x1c
        /*038a*/ 	.short	(.L_3711 - .L_3710)


	//   ....[0]....
.L_3710:
        /*038c*/ 	.word	0x00003520


	//   ....[1]....
        /*0390*/ 	.word	0x00003560


	//   ....[2]....
        /*0394*/ 	.word	0x000037e0


	//   ....[3]....
        /*0398*/ 	.word	0x000038f0


	//----- nvinfo : EIATTR_CRS_STACK_SIZE
	.align		4
.L_3711:
        /*039c*/ 	.byte	0x04, 0x1e
        /*039e*/ 	.short	(.L_3713 - .L_3712)
.L_3712:
        /*03a0*/ 	.word	0x00000000


	//----- nvinfo : EIATTR_CBANK_PARAM_SIZE
	.align		4
.L_3713:
        /*03a4*/ 	.byte	0x03, 0x19
        /*03a6*/ 	.short	0x007c


	//----- nvinfo : EIATTR_PARAM_CBANK
	.align		4
        /*03a8*/ 	.byte	0x04, 0x0a
        /*03aa*/ 	.short	(.L_3715 - .L_3714)
	.align		4
.L_3714:
        /*03ac*/ 	.word	index@(.nv.constant0._ZN4vllm25paged_attention_v1_kernelI13__nv_bfloat16hLi120ELi32ELi128ELNS_18Fp8KVCacheDataTypeE2ELb1EEEvPT_PKS3_PKT0_S9_ifPKiSB_iPKfiiiSD_SD_iiiii)
        /*03b0*/ 	.short	0x0380
        /*03b2*/ 	.short	0x007c


	//----- nvinfo : EIATTR_SW_WAR
	.align		4
.L_3715:
        /*03b4*/ 	.byte	0x04, 0x36
        /*03b6*/ 	.short	(.L_3717 - .L_3716)
.L_3716:
        /*03b8*/ 	.word	0x00000008
.L_3717:


//--------------------- .nv.info._ZN4vllm25paged_attention_v1_kernelI13__nv_bfloat16hLi112ELi32ELi128ELNS_18Fp8KVCacheDataTypeE2ELb1EEEvPT_PKS3_PKT0_S9_ifPKiSB_iPKfiiiSD_SD_iiiii --------------------------
	.section	.nv.info._ZN4vllm25paged_attention_v1_kernelI13__nv_bfloat16hLi112ELi32ELi128ELNS_18Fp8KVCacheDataTypeE2ELb1EEEvPT_PKS3_PKT0_S9_ifPKiSB_iPKfiiiSD_SD_iiiii,"",@"SHT_CUDA_INFO"
	.sectionflags	@""
	.align	4


	//----- nvinfo : EIATTR_CUDA_API_VERSION
	.align		4
        /*0000*/ 	.byte	0x04, 0x37
        /*0002*/ 	.short	(.L_3719 - .L_3718)
.L_3718:
        /*0004*/ 	.word	0x00000082


	//----- nvinfo : EIATTR_KPARAM_INFO
	.align		4
.L_3719:
        /*0008*/ 	.byte	0x04, 0x17
        /*000a*/ 	.short	(.L_3721 - .L_3720)
.L_3720:
        /*000c*/ 	.word	0x00000000
        /*0010*/ 	.short	0x0013
        /*0012*/ 	.short	0x0078
        /*0014*/ 	.byte	0x00, 0xf0, 0x11, 0x00


	//----- nvinfo : EIATTR_KPARAM_INFO
	.align		4
.L_3721:
        /*0018*/ 	.byte	0x04, 0x17
        /*001a*/ 	.short	(.L_3723 - .L_3722)
.L_3722:
        /*001c*/ 	.word	0x00000000
        /*0020*/ 	.short	0x0012
        /*0022*/ 	.short	0x0074
        /*0024*/ 	.byte	0x00, 0xf0, 0x11, 0x00


	//----- nvinfo : EIATTR_KPARAM_INFO
	.align		4
.L_3723:
        /*0028*/ 	.byte	0x04, 0x17
        /*002a*/ 	.short	(.L_3725 - .L_3724)
.L_3724:
        /*002c*/ 	.word	0x00000000
        /*0030*/ 	.short	0x0011
        /*0032*/ 	.short	0x0070
        /*0034*/ 	.byte	0x00, 0xf0, 0x11, 0x00


	//----- nvinfo : EIATTR_KPARAM_INFO
	.align		4
.L_3725:
        /*0038*/ 	.byte	0x04, 0x17
        /*003a*/ 	.short	(.L_3727 - .L_3726)
.L_3726:
        /*003c*/ 	.word	0x00000000
        /*0040*/ 	.short	0x0010
        /*0042*/ 	.short	0x006c
        /*0044*/ 	.byte	0x00, 0xf0, 0x11, 0x00


	//----- nvinfo : EIATTR_KPARAM_INFO
	.align		4
.L_3727:
        /*0048*/ 	.byte	0x04, 0x17
        /*004a*/ 	.short	(.L_3729 - .L_3728)
.L_3728:
        /*004c*/ 	.word	0x00000000
        /*0050*/ 	.short	0x000f
        /*0052*/ 	.short	0x0068
        /*0054*/ 	.byte	0x00, 0xf0, 0x11, 0x00


	//----- nvinfo : EIATTR_KPARAM_INFO
	.align		4
.L_3729:
        /*0058*/ 	.byte	0x04, 0x17
        /*005a*/ 	.short	(.L_3731 - .L_3730)
.L_3730:
        /*005c*/ 	.word	0x00000000
        /*0060*/ 	.short	0x000e
        /*0062*/ 	.short	0x0060
        /*0064*/ 	.byte	0x00, 0xf5, 0x21, 0x00


	//----- nvinfo : EIATTR_KPARAM_INFO
	.align		4
.L_3731:
        /*0068*/ 	.byte	0x04, 0x17
        /*006a*/ 	.short	(.L_3733 - .L_3732)
.L_3732:
        /*006c*/ 	.word	0x00000000
        /*0070*/ 	.short	0x000d
        /*0072*/ 	.short	0x0058
        /*0074*/ 	.byte	0x00, 0xf5, 0x21, 0x00


	//----- nvinfo : EIATTR_KPARAM_INFO
	.align		4
.L_3733:
        /*0078*/ 	.byte	0x04, 0x17
        /*007a*/ 	.short	(.L_3735 - .L_3734)
.L_3734:
        /*007c*/ 	.word	0x00000000
        /*0080*/ 	.short	0x000c
        /*0082*/ 	.short	0x0050
        /*0084*/ 	.byte	0x00, 0xf0, 0x11, 0x00


	//----- nvinfo : EIATTR_KPARAM_INFO
	.align		4
.L_3735:
        /*0088*/ 	.byte	0x04, 0x17
        /*008a*/ 	.short	(.L_3737 - .L_3736)
.L_3736:
        /*008c*/ 	.word	0x00000000
        /*0090*/ 	.short	0x000b
        /*0092*/ 	.short	0x004c
        /*0094*/ 	.byte	0x00, 0xf0, 0x11, 0x00


	//----- nvinfo : EIATTR_KPARAM_INFO
	.align		4
.L_3737:
        /*0098*/ 	.byte	0x04, 0x17
        /*009a*/ 	.short	(.L_3739 - .L_3738)
.L_3738:
        /*009c*/ 	.word	0x00000000
        /*00a0*/ 	.short	0x000a
        /*00a2*/ 	.short	0x0048
        /*00a4*/ 	.byte	0x00, 0xf0, 0x11, 0x00


	//----- nvinfo : EIATTR_KPARAM_INFO
	.align		4
.L_3739:
        /*00a8*/ 	.byte	0x04, 0x17
        /*00aa*/ 	.short	(.L_3741 - .L_3740)
.L_3740:
        /*00ac*/ 	.word	0x00000000
        /*00b0*/ 	.short	0x0009
        /*00b2*/ 	.short	0x0040
        /*00b4*/ 	.byte	0x00, 0xf5, 0x21, 0x00


	//----- nvinfo : EIATTR_KPARAM_INFO
	.align		4
.L_3741:
        /*00b8*/ 	.byte	0x04, 0x17
        /*00ba*/ 	.short	(.L_3743 - .L_3742)
.L_3742:
        /*00bc*/ 	.word	0x00000000
        /*00c0*/ 	.short	0x0008
        /*00c2*/ 	.short	0x0038
        /*00c4*/ 	.byte	0x00, 0xf0, 0x11, 0x00


	//----- nvinfo : EIATTR_KPARAM_INFO
	.align		4
.L_3743:
        /*00c8*/ 	.byte	0x04, 0x17
        /*00ca*/ 	.short	(.L_3745 - .L_3744)
.L_3744:
        /*00cc*/ 	.word	0x00000000
        /*00d0*/ 	.short	0x0007
        /*00d2*/ 	.short	0x0030
        /*00d4*/ 	.byte	0x00, 0xf5, 0x21, 0x00


	//----- nvinfo : EIATTR_KPARAM_INFO
	.align		4
.L_3745:
        /*00d8*/ 	.byte	0x04, 0x17
        /*00da*/ 	.short	(.L_3747 - .L_3746)
.L_3746:
        /*00dc*/ 	.word	0x00000000
        /*00e0*/ 	.short	0x0006
        /*00e2*/ 	.short	0x0028
        /*00e4*/ 	.byte	0x00, 0xf5, 0x21, 0x00


	//----- nvinfo : EIATTR_KPARAM_INFO
	.align		4
.L_3747:
        /*00e8*/ 	.byte	0x04, 0x17
        /*00ea*/ 	.short	(.L_3749 - .L_3748)
.L_3748:
        /*00ec*/ 	.word	0x00000000
        /*00f0*/ 	.short	0x0005
        /*00f2*/ 	.short	0x0024
        /*00f4*/ 	.byte	0x00, 0xf0, 0x11, 0x00


	//----- nvinfo : EIATTR_KPARAM_INFO
	.align		4
.L_3749:
        /*00f8*/ 	.byte	0x04, 0x17
        /*00fa*/ 	.short	(.L_3751 - .L_3750)
.L_3750:
        /*00fc*/ 	.word	0x00000000
        /*0100*/ 	.short	0x0004
        /*0102*/ 	.short	0x0020
        /*0104*/ 	.byte	0x00, 0xf0, 0x11, 0x00


	//----- nvinfo : EIATTR_KPARAM_INFO
	.align		4
.L_3751:
        /*0108*/ 	.byte	0x04, 0x17
        /*010a*/ 	.short	(.L_3753 - .L_3752)
.L_3752:
        /*010c*/ 	.word	0x00000000
        /*0110*/ 	.short	0x0003
        /*0112*/ 	.short	0x0018
        /*0114*/ 	.byte	0x00, 0xf5, 0x21, 0x00


	//----- nvinfo : EIATTR_KPARAM_INFO
	.align		4
.L_3753:
        /*0118*/ 	.byte	0x04, 0x17
        /*011a*/ 	.short	(.L_3755 - .L_3754)
.L_3754:
        /*011c*/ 	.word	0x00000000
        /*0120*/ 	.short	0x0002
        /*0122*/ 	.short	0x0010
        /*0124*/ 	.byte	0x00, 0xf5, 0x21, 0x00


	//----- nvinfo : EIATTR_KPARAM_INFO
	.align		4
.L_3755:
        /*0128*/ 	.byte	0x04, 0x17
        /*012a*/ 	.short	(.L_3757 - .L_3756)
.L_3756:
        /*012c*/ 	.word	0x00000000
        /*0130*/ 	.short	0x0001
        /*0132*/ 	.short	0x0008
        /*0134*/ 	.byte	0x00, 0xf5, 0x21, 0x00


	//----- nvinfo : EIATTR_KPARAM_INFO
	.align		4
.L_3757:
        /*0138*/ 	.byte	0x04, 0x17
        /*013a*/ 	.short	(.L_3759 - .L_3758)
.L_3758:
        /*013c*/ 	.word	0x00000000
        /*0140*/ 	.short	0x0000
        /*0142*/ 	.short	0x0000
        /*0144*/ 	.byte	0x00, 0xf5, 0x21, 0x00


	//----- nvinfo : EIATTR_SPARSE_MMA_MASK
	.align		4
.L_3759:
        /*0148*/ 	.byte	0x03, 0x50
        /*014a*/ 	.short	0x0000


	//----- nvinfo : EIATTR_MAXREG_COUNT
	.align		4
        /*014c*/ 	.byte	0x03, 0x1b
        /*014e*/ 	.short	0x00ff


	//----- nvinfo : EIATTR_NUM_BARRIERS
	.align		4
        /*0150*/ 	.byte	0x02, 0x4c
        /*0152*/ 	.byte	0x01
	.zero		1


	//----- nvinfo : EIATTR_EXTERNS
	.align		4
        /*0154*/ 	.byte	0x04, 0x0f
        /*0156*/ 	.short	(.L_3761 - .L_3760)


	//   ....[0]....
	.align		4
.L_3760:
        /*0158*/ 	.word	index@(__assertfail)


	//----- nvinfo : EIATTR_MERCURY_ISA_VERSION
	.align		4
.L_3761:
        /*015c*/ 	.byte	0x03, 0x5f
        /*015e*/ 	.short	0x0101


	//----- nvinfo : EIATTR_COOP_GROUP_MASK_REGIDS
	.align		4
        /*0160*/ 	.byte	0x04, 0x29
        /*0162*/ 	.short	(.L_3763 - .L_3762)


	//   ....[0]....
.L_3762:
        /*0164*/ 	.word	0xffffffff


	//   ....[1]....
        /*0168*/ 	.word	0xffffffff


	//   ....[2]....
        /*016c*/ 	.word	0xffffffff


	//   ....[3]....
        /*0170*/ 	.word	0xffffffff


	//   ....[4]....
        /*0174*/ 	.word	0xffffffff


	//   ....[5]....
        /*0178*/ 	.word	0xffffffff


	//   ....[6]....
        /*017c*/ 	.word	0xffffffff


	//   ....[7]....
        /*0180*/ 	.word	0xffffffff


	//   ....[8]....
        /*0184*/ 	.word	0xffffffff


	//   ....[9]....
        /*0188*/ 	.word	0xffffffff


	//   ....[10]....
        /*018c*/ 	.word	0xffffffff


	//   ....[11]....
        /*0190*/ 	.word	0xffffffff


	//   ....[12]....
        /*0194*/ 	.word	0xffffffff


	//   ....[13]....
        /*0198*/ 	.word	0xffffffff


	//   ....[14]....
        /*019c*/ 	.word	0xffffffff


	//   ....[15]....
        /*01a0*/ 	.word	0xffffffff


	//   ....[16]....
        /*01a4*/ 	.word	0xffffffff


	//   ....[17]....
        /*01a8*/ 	.word	0xffffffff


	//   ....[18]....
        /*01ac*/ 	.word	0xffffffff


	//   ....[19]....
        /*01b0*/ 	.word	0xffffffff


	//   ....[20]....
        /*01b4*/ 	.word	0xffffffff


	//   ....[21]....
        /*01b8*/ 	.word	0xffffffff


	//   ....[22]....
        /*01bc*/ 	.word	0xffffffff


	//   ....[23]....
        /*01c0*/ 	.word	0xffffffff


	//   ....[24]....
        /*01c4*/ 	.word	0xffffffff


	//   ....[25]....
        /*01c8*/ 	.word	0xffffffff


	//   ....[26]....
        /*01cc*/ 	.word	0xffffffff


	//   ....[27]....
        /*01d0*/ 	.word	0xffffffff


	//   ....[28]....
        /*01d4*/ 	.word	0xffffffff


	//   ....[29]....
        /*01d8*/ 	.word	0xffffffff


	//   ....[30]....
        /*01dc*/ 	.word	0x0500000f


	//   ....[31]....
        /*01e0*/ 	.word	0x0500000f


	//   ....[32]....
        /*01e4*/ 	.word	0x0500000f


	//   ....[33]....
        /*01e8*/ 	.word	0x0500000f


	//   ....[34]....
        /*01ec*/ 	.word	0x0500000f


	//   ....[35]....
        /*01f0*/ 	.word	0x0500000f


	//   ....[36]....
        /*01f4*/ 	.word	0x0500000f


	//   ....[37]....
        /*01f8*/ 	.word	0x0500000f


	//   ....[38]....
        /*01fc*/ 	.word	0x0500000f


	//   ....[39]....
        /*0200*/ 	.word	0x0500000f


	//   ....[40]....
        /*0204*/ 	.word	0x0500000f


	//   ....[41]....
        /*0208*/ 	.word	0x0500000f


	//   ....[42]....
        /*020c*/ 	.word	0x0500000f


	//   ....[43]....
        /*0210*/ 	.word	0x0500000f


	//   ....[44]....
        /*0214*/ 	.word	0x0500000f


	//   ....[45]....
        /*0218*/ 	.word	0x0500000f


	//   ....[46]....
        /*021c*/ 	.word	0x0500000f


	//   ....[47]....
        /*0220*/ 	.word	0x0500000f


	//   ....[48]....
        /*0224*/ 	.word	0x0500000f


	//   ....[49]....
        /*0228*/ 	.word	0x0500000f


	//   ....[50]....
        /*022c*/ 	.word	0x0500000f


	//   ....[51]....
        /*0230*/ 	.word	0x0500000f


	//   ....[52]....
        /*0234*/ 	.word	0x0500000f


	//   ....[53]....
        /*0238*/ 	.word	0x0500000f


	//   ....[54]....
        /*023c*/ 	.word	0x0500000f


	//   ....[55]....
        /*0240*/ 	.word	0x0500000f


	//   ....[56]....
        /*0244*/ 	.word	0x0500000f


	//   ....[57]....
        /*0248*/ 	.word	0x0500000f


	//   ....[58]....
        /*024c*/ 	.word	0x0500000f


	//   ....[59]....
        /*0250*/ 	.word	0x0500000f


	//   ....[60]....
        /*0254*/ 	.word	0x0500000f


	//   ....[61]....
        /*0258*/ 	.word	0x0500000f


	//   ....[62]....
        /*025c*/ 	.word	0x0500000f


	//----- nvinfo : EIATTR_COOP_GROUP_INSTR_OFFSETS
	.align		4
.L_3763:
        /*0260*/ 	.byte	0x04, 0x28
        /*0262*/ 	.short	(.L_3765 - .L_3764)


	//   ....[0]....
.L_3764:
        /*0264*/ 	.word	0x00000aa0


	//   ....[1]....
        /*0268*/ 	.word	0x00000ac0


	//   ....[2]....
        /*026c*/ 	.word	0x00000ae0


	//   ....[3]....
        /*0270*/ 	.word	0x00000b00


	//   ....[4]....
        /*0274*/ 	.word	0x00000b20


	//   ....[5]....
        /*0278*/ 	.word	0x00000c30


	//   ....[6]....
        /*027c*/ 	.word	0x00000c50


	//   ....[7]....
        /*0280*/ 	.word	0x00000c70


	//   ....[8]....
        /*0284*/ 	.word	0x00001aa0


	//   ....[9]....
        /*0288*/ 	.word	0x00001ad0


	//   ....[10]....
        /*028c*/ 	.word	0x00001af0


	//   ....[11]....
        /*0290*/ 	.word	0x00001b10


	//   ....[12]....
        /*0294*/ 	.word	0x00001b30


	//   ....[13]....
        /*0298*/ 	.word	0x00001b80


	//   ....[14]....
        /*029c*/ 	.word	0x00001ba0


	//   ....[15]....
        /*02a0*/ 	.word	0x00001bc0


	//   ....[16]....
        /*02a4*/ 	.word	0x00002a70


	//   ....[17]....
        /*02a8*/ 	.word	0x00002ab0


	//   ....[18]....
        /*02ac*/ 	.word	0x00002ae0


	//   ....[19]....
        /*02b0*/ 	.word	0x00002af0


	//   ....[20]....
        /*02b4*/ 	.word	0x00002b00


	//   ....[21]....
        /*02b8*/ 	.word	0x00002b10


	//   ....[22]....
        /*02bc*/ 	.word	0x00002b40


	//   ....[23]....
        /*02c0*/ 	.word	0x00002b70


	//   ....[24]....
        /*02c4*/ 	.word	0x00002ba0


	//   ....[25]....
        /*02c8*/ 	.word	0x00002be0


	//   ....[26]....
        /*02cc*/ 	.word	0x00002c20


	//   ....[27]....
        /*02d0*/ 	.word	0x00002c50


	//   ....[28]....
        /*02d4*/ 	.word	0x00002c70


	//   ....[29]....
        /*02d8*/ 	.word	0x00002ca0


	//   ....[30]....
        /*02dc*/ 	.word	0x00003860


	//   ....[31]....
        /*02e0*/ 	.word	0x000038c0


	//   ....[32]....
        /*02e4*/ 	.word	0x00003920


	//   ....[33]....
        /*02e8*/ 	.word	0x00003980


	//   ....[34]....
        /*02ec*/ 	.word	0x000039e0


	//   ....[35]....
        /*02f0*/ 	.word	0x00003a60


	//   ....[36]....
        /*02f4*/ 	.word	0x00003ac0


	//   ....[37]....
        /*02f8*/ 	.word	0x00003b20


	//   ....[38]....
        /*02fc*/ 	.word	0x00003ba0


	//   ....[39]....
        /*0300*/ 	.word	0x00003c00


	//   ....[40]....
        /*0304*/ 	.word	0x00003c80


	//   ....[41]....
        /*0308*/ 	.word	0x00003ce0


	//   ....[42]....
        /*030c*/ 	.word	0x00003d60


	//   ....[43]....
        /*0310*/ 	.word	0x00003dc0


	//   ....[44]....
        /*0314*/ 	.word	0x00003e40


	//   ....[45]....
        /*0318*/ 	.word	0x00003ea0


	//   ....[46]....
        /*031c*/ 	.word	0x00003f10


	//   ....[47]....
        /*0320*/ 	.word	0x00003f70


	//   ....[48]....
        /*0324*/ 	.word	0x00003fe0


	//   ....[49]....
        /*0328*/ 	.word	0x00004040


	//   ....[50]....
        /*032c*/ 	.word	0x000040c0


	//   ....[51]....
        /*0330*/ 	.word	0x00004120


	//   ....[52]....
        /*0334*/ 	.word	0x000041a0


	//   ....[53]....
        /*0338*/ 	.word	0x00004200


	//   ....[54]....
        /*033c*/ 	.word	0x00004280


	//   ....[55]....
        /*0340*/ 	.word	0x000042e0


	//   ....[56]....
        /*0344*/ 	.word	0x00004360


	//   ....[57]....
        /*0348*/ 	.word	0x000043c0


	//   ....[58]....
        /*034c*/ 	.word	0x00004440


	//   ....[59]....
        /*0350*/ 	.word	0x000044a0


	//   ....[60]....
        /*0354*/ 	.word	0x00004500


	//   ....[61]....
        /*0358*/ 	.word	0x00004570


	//   ....[62]....
        /*035c*/ 	.word	0x000045e0


	//----- nvinfo : EIATTR_VRC_CTA_INIT_COUNT
	.align		4
.L_3765:
        /*0360*/ 	.byte	0x02, 0x4a
	.zero		1
	.zero		1


	//----- nvinfo : EIATTR_SYSCALL_OFFSETS
	.align		4
        /*0364*/ 	.byte	0x04, 0x46
        /*0366*/ 	.short	(.L_3767 - .L_3766)


	//   ....[0]....
.L_3766:
        /*0368*/ 	.word	0x00002970


	//   ....[1]....
        /*036c*/ 	.word	0x00003800


	//----- nvinfo : EIATTR_EXIT_INSTR_OFFSETS
	.align		4
.L_3767:
        /*0370*/ 	.byte	0x04, 0x1c
        /*0372*/ 	.short	(.L_3769 - .L_3768)


	//   ....[0]....
.L_3768:
        /*0374*/ 	.word	0x00003460


	//   ....[1]....
        /*0378*/ 	.word	0x000034a0


	//   ....[2]....
        /*037c*/ 	.word	0x00003700


	//   ....[3]....
        /*0380*/ 	.word	0x00003810


	//----- nvinfo : EIATTR_CRS_STACK_SIZE
	.align		4
.L_3769:
        /*0384*/ 	.byte	0x04, 0x1e
        /*0386*/ 	.short	(.L_3771 - .L_3770)
.L_3770:
        /*0388*/ 	.word	0x00000000


	//----- nvinfo : EIATTR_CBANK_PARAM_SIZE
	.align		4
.L_3771:
        /*038c*/ 	.byte	0x03, 0x19
        /*038e*/ 	.short	0x007c


	//----- nvinfo : EIATTR_PARAM_CBANK
	.align		4
        /*0390*/ 	.byte	0x04, 0x0a
        /*0392*/ 	.short	(.L_3773 - .L_3772)
	.align		4
.L_3772:
        /*0394*/ 	.word	index@(.nv.constant0._ZN4vllm25paged_attention_v1_kernelI13__nv_bfloat16hLi112ELi32ELi128ELNS_18Fp8KVCacheDataTypeE2ELb1EEEvPT_PKS3_PKT0_S9_ifPKiSB_iPKfiiiSD_SD_iiiii)
        /*0398*/ 	.short	0x0380
        /*039a*/ 	.short	0x007c


	//----- nvinfo : EIATTR_SW_WAR
	.align		4
.L_3773:
        /*039c*/ 	.byte	0x04, 0x36
        /*039e*/ 	.short	(.L_3775 - .L_3774)
.L_3774:
        /*03a0*/ 	.word	0x00000008
.L_3775:


//--------------------- .nv.info._ZN4vllm25paged_attention_v1_kernelI13__nv_bfloat16hLi96ELi32ELi128ELNS_18Fp8KVCacheDataTypeE2ELb1EEEvPT_PKS3_PKT0_S9_ifPKiSB_iPKfiiiSD_SD_iiiii --------------------------
	.section	.nv.info._ZN4vllm25paged_attention_v1_kernelI13__nv_bfloat16hLi96ELi32ELi128ELNS_18Fp8KVCacheDataTypeE2ELb1EEEvPT_PKS3_PKT0_S9_ifPKiSB_iPKfiiiSD_SD_iiiii,"",@"SHT_CUDA_INFO"
	.sectionflags	@""
	.align	4


	//----- nvinfo : EIATTR_CUDA_API_VERSION
	.align		4
        /*0000*/ 	.byte	0x04, 0x37
        /*0002*/ 	.short	(.L_3777 - .L_3776)
.L_3776:
        /*0004*/ 	.word	0x00000082


	//----- nvinfo : EIATTR_KPARAM_INFO
	.align		4
.L_3777:
        /*0008*/ 	.byte	0x04, 0x17
        /*000a*/ 	.short	(.L_3779 - .L_3778)
.L_3778:
        /*000c*/ 	.word	0x00000000
        /*0010*/ 	.short	0x0013
        /*0012*/ 	.short	0x0078
        /*0014*/ 	.byte	0x00, 0xf0, 0x11, 0x00


	//----- nvinfo : EIATTR_KPARAM_INFO
	.align		4
.L_3779:
        /*0018*/ 	.byte	0x04, 0x17
        /*001a*/ 	.short	(.L_3781 - .L_3780)
.L_3780:
        /*001c*/ 	.word	0x00000000
        /*0020*/ 	.short	0x0012
        /*0022*/ 	.short	0x0074
        /*0024*/ 	.byte	0x00, 0xf0, 0x11, 0x00


	//----- nvinfo : EIATTR_KPARAM_INFO
	.align		4
.L_3781:
        /*0028*/ 	.byte	0x04, 0x17
        /*002a*/ 	.short	(.L_3783 - .L_3782)
.L_3782:
        /*002c*/ 	.word	0x00000000
        /*0030*/ 	.short	0x0011
        /*0032*/ 	.short	0x0070
        /*0034*/ 	.byte	0x00, 0xf0, 0x11, 0x00


	//----- nvinfo : EIATTR_KPARAM_INFO
	.align		4
.L_3783:
        /*0038*/ 	.byte	0x04, 0x17
        /*003a*/ 	.short	(.L_3785 - .L_3784)
.L_3784:
        /*003c*/ 	.word	0x00000000
        /*0040*/ 	.short	0x0010
        /*0042*/ 	.short	0x006c
        /*0044*/ 	.byte	0x00, 0xf0, 0x11, 0x00


	//----- nvinfo : EIATTR_KPARAM_INFO
	.align		4
.L_3785:
        /*0048*/ 	.byte	0x04, 0x17
        /*004a*/ 	.short	(.L_3787 - .L_3786)
.L_3786:
        /*004c*/ 	.word	0x00000000
        /*0050*/ 	.short	0x000f
        /*0052*/ 	.short	0x0068
        /*0054*/ 	.byte	0x00, 0xf0, 0x11, 0x00


	//----- nvinfo : EIATTR_KPARAM_INFO
	.align		4
.L_3787:
        /*0058*/ 	.byte	0x04, 0x17
        /*005a*/ 	.short	(.L_3789 - .L_3788)
.L_3788:
        /*005c*/ 	.word	0x00000000
        /*0060*/ 	.short	0x000e
        /*0062*/ 	.short	0x0060
        /*0064*/ 	.byte	0x00, 0xf5, 0x21, 0x00


	//----- nvinfo : EIATTR_KPARAM_INFO
	.align		4
.L_3789:
        /*0068*/ 	.byte	0x04, 0x17
        /*006a*/ 	.short	(.L_3791 - .L_3790)
.L_3790:
        /*006c*/ 	.word	0x00000000
        /*0070*/ 	.short	0x000d
        /*0072*/ 	.short	0x0058
        /*0074*/ 	.byte	0x00, 0xf5, 0x21, 0x00


	//----- nvinfo : EIATTR_KPARAM_INFO
	.align		4
.L_3791:
        /*0078*/ 	.byte	0x04, 0x17
        /*007a*/ 	.short	(.L_3793 - .L_3792)
.L_3792:
        /*007c*/ 	.word	0x00000000
        /*0080*/ 	.short	0x000c
        /*0082*/ 	.short	0x0050
        /*0084*/ 	.byte	0x00, 0xf0, 0x11, 0x00


	//----- nvinfo : EIATTR_KPARAM_INFO
	.align		4
.L_3793:
        /*0088*/ 	.byte	0x04, 0x17
        /*008a*/ 	.short	(.L_3795 - .L_3794)
.L_3794:
        /*008c*/ 	.word	0x00000000
        /*0090*/ 	.short	0x000b
        /*0092*/ 	.short	0x004c
        /*0094*/ 	.byte	0x00, 0xf0, 0x11, 0x00


	//----- nvinfo : EIATTR_KPARAM_INFO
	.align		4
.L_3795:
        /*0098*/ 	.byte	0x04, 0x17
        /*009a*/ 	.short	(.L_3797 - .L_3796)
.L_3796:
        /*009c*/ 	.word	0x00000000
        /*00a0*/ 	.short	0x000a
        /*00a2*/ 	.short	0x0048
        /*00a4*/ 	.byte	0x00, 0xf0, 0x11, 0x00


	//----- nvinfo : EIATTR_KPARAM_INFO
	.align		4
.L_3797:
        /*00a8*/ 	.byte	0x04, 0x17
        /*00aa*/ 	.short	(.L_3799 - .L_3798)
.L_3798:
        /*00ac*/ 	.word	0x00000000
        /*00b0*/ 	.short	0x0009
        /*00b2*/ 	.short	0x0040
        /*00b4*/ 	.byte	0x00, 0xf5, 0x21, 0x00


	//----- nvinfo : EIATTR_KPARAM_INFO
	.align		4
.L_3799:
        /*00b8*/ 	.byte	0x04, 0x17
        /*00ba*/ 	.short	(.L_3801 - .L_3800)
.L_3800:
        /*00bc*/ 	.word	0x00000000
        /*00c0*/ 	.short	0x0008
        /*00c2*/ 	.short	0x0038
        /*00c4*/ 	.byte	0x00, 0xf0, 0x11, 0x00


	//----- nvinfo : EIATTR_KPARAM_INFO
	.align		4
.L_3801:
        /*00c8*/ 	.byte	0x04, 0x17
        /*00ca*/ 	.short	(.L_3803 - .L_3802)
.L_3802:
        /*00cc*/ 	.word	0x00000000
        /*00d0*/ 	.short	0x0007
        /*00d2*/ 	.short	0x0030
        /*00d4*/ 	.byte	0x00, 0xf5, 0x21, 0x00


	//----- nvinfo : EIATTR_KPARAM_INFO
	.align		4
.L_3803:
        /*00d8*/ 	.byte	0x04, 0x17
        /*00da*/ 	.short	(.L_3805 - .L_3804)
.L_3804:
        /*00dc*/ 	.word	0x00000000
        /*00e0*/ 	.short	0x0006
        /*00e2*/ 	.short	0x0028
        /*00e4*/ 	.byte	0x00, 0xf5, 0x21, 0x00


	//----- nvinfo : EIATTR_KPARAM_INFO
	.align		4
.L_3805:
        /*00e8*/ 	.byte	0x04, 0x17
        /*00ea*/ 	.short	(.L_3807 - .L_3806)
.L_3806:
        /*00ec*/ 	.word	0x00000000
        /*00f0*/ 	.short	0x0005
        /*00f2*/ 	.short	0x0024
        /*00f4*/ 	.byte	0x00, 0xf0, 0x11, 0x00


	//----- nvinfo : EIATTR_KPARAM_INFO
	.align		4
.L_3807:
        /*00f8*/ 	.byte	0x04, 0x17
        /*00fa*/ 	.short	(.L_3809 - .L_3808)
.L_3808:
        /*00fc*/ 	.word	0x00000000
        /*0100*/ 	.short	0x0004
        /*0102*/ 	.short	0x0020
        /*0104*/ 	.byte	0x00, 0xf0, 0x11, 0x00


	//----- nvinfo : EIATTR_KPARAM_INFO
	.align		4
.L_3809:
        /*0108*/ 	.byte	0x04, 0x17
        /*010a*/ 	.short	(.L_3811 - .L_3810)
.L_3810:
        /*010c*/ 	.word	0x00000000
        /*0110*/ 	.short	0x0003
        /*0112*/ 	.short	0x0018
        /*0114*/ 	.byte	0x00, 0xf5, 0x21, 0x00


	//----- nvinfo : EIATTR_KPARAM_INFO
	.align		4
.L_3811:
        /*0118*/ 	.byte	0x04, 0x17
        /*011a*/ 	.short	(.L_3813 - .L_3812)
.L_3812:
        /*011c*/ 	.word	0x00000000
        /*0120*/ 	.short	0x0002
        /*0122*/ 	.short	0x0010
        /*0124*/ 	.byte	0x00, 0xf5, 0x21, 0x00


	//----- nvinfo : EIATTR_KPARAM_INFO
	.align		4
.L_3813:
        /*0128*/ 	.byte	0x04, 0x17
        /*012a*/ 	.short	(.L_3815 - .L_3814)
.L_3814:
        /*012c*/ 	.word	0x00000000
        /*0130*/ 	.short	0x0001
        /*0132*/ 	.short	0x0008
        /*0134*/ 	.byte	0x00, 0xf5, 0x21, 0x00


	//----- nvinfo : EIATTR_KPARAM_INFO
	.align		4
.L_3815:
        /*0138*/ 	.byte	0x04, 0x17
        /*013a*/ 	.short	(.L_3817 - .L_3816)
.L_3816:
        /*013c*/ 	.word	0x00000000
        /*0140*/ 	.short	0x0000
        /*0142*/ 	.short	0x0000
        /*0144*/ 	.byte	0x00, 0xf5, 0x21, 0x00


	//----- nvinfo : EIATTR_SPARSE_MMA_MASK
	.align		4
.L_3817:
        /*0148*/ 	.byte	0x03, 0x50
        /*014a*/ 	.short	0x0000


	//----- nvinfo : EIATTR_MAXREG_COUNT
	.align		4
        /*014c*/ 	.byte	0x03, 0x1b
        /*014e*/ 	.short	0x00ff


	//----- nvinfo : EIATTR_NUM_BARRIERS
	.align		4
        /*0150*/ 	.byte	0x02, 0x4c
        /*0152*/ 	.byte	0x01
	.zero		1


	//----- nvinfo : EIATTR_EXTERNS
	.align		4
        /*0154*/ 	.byte	0x04, 0x0f
        /*0156*/ 	.short	(.L_3819 - .L_3818)


	//   ....[0]....
	.align		4
.L_3818:
        /*0158*/ 	.word	index@(__assertfail)


	//----- nvinfo : EIATTR_MERCURY_ISA_VERSION
	.align		4
.L_3819:
        /*015c*/ 	.byte	0x03, 0x5f
        /*015e*/ 	.short	0x0101


	//----- nvinfo : EIATTR_COOP_GROUP_MASK_REGIDS
	.align		4
        /*0160*/ 	.byte	0x04, 0x29
        /*0162*/ 	.short	(.L_3821 - .L_3820)


	//   ....[0]....
.L_3820:
        /*0164*/ 	.word	0xffffffff


	//   ....[1]....
        /*0168*/ 	.word	0xffffffff


	//   ....[2]....
        /*016c*/ 	.word	0xffffffff


	//   ....[3]....
        /*0170*/ 	.word	0xffffffff


	//   ....[4]....
        /*0174*/ 	.word	0xffffffff


	//   ....[5]....
        /*0178*/ 	.word	0xffffffff


	//   ....[6]....
        /*017c*/ 	.word	0xffffffff


	//   ....[7]....
        /*0180*/ 	.word	0xffffffff


	//   ....[8]....
        /*0184*/ 	.word	0xffffffff


	//   ....[9]....
        /*0188*/ 	.word	0xffffffff


	//   ....[10]....
        /*018c*/ 	.word	0xffffffff


	//   ....[11]....
        /*0190*/ 	.word	0xffffffff


	//   ....[12]....
        /*0194*/ 	.word	0xffffffff


	//   ....[13]....
        /*0198*/ 	.word	0xffffffff


	//   ....[14]....
        /*019c*/ 	.word	0xffffffff


	//   ....[15]....
        /*01a0*/ 	.word	0xffffffff


	//   ....[16]....
        /*01a4*/ 	.word	0xffffffff


	//   ....[17]....
        /*01a8*/ 	.word	0xffffffff


	//   ....[18]....
        /*01ac*/ 	.word	0xffffffff


	//   ....[19]....
        /*01b0*/ 	.word	0xffffffff


	//   ....[20]....
        /*01b4*/ 	.word	0xffffffff


	//   ....[21]....
        /*01b8*/ 	.word	0xffffffff


	//   ....[22]....
        /*01bc*/ 	.word	0xffffffff


	//   ....[23]....
        /*01c0*/ 	.word	0xffffffff


	//   ....[24]....
        /*01c4*/ 	.word	0xffffffff


	//   ....[25]....
        /*01c8*/ 	.word	0xffffffff


	//   ....[26]....
        /*01cc*/ 	.word	0xffffffff


	//   ....[27]....
        /*01d0*/ 	.word	0xffffffff


	//   ....[28]....
        /*01d4*/ 	.word	0x0500000f


	//   ....[29]....
        /*01d8*/ 	.word	0x0500000f


	//   ....[30]....
        /*01dc*/ 	.word	0x0500000f


	//   ....[31]....
        /*01e0*/ 	.word	0x0500000f


	//   ....[32]....
        /*01e4*/ 	.word	0x0500000f


	//   ....[33]....
        /*01e8*/ 	.word	0x0500000f


	//   ....[34]....
        /*01ec*/ 	.word	0x0500000f


	//   ....[35]....
        /*01f0*/ 	.word	0x0500000f


	//   ....[36]....
        /*01f4*/ 	.word	0x0500000f


	//   ....[37]....
        /*01f8*/ 	.word	0x0500000f


	//   ....[38]....
        /*01fc*/ 	.word	0x0500000f


	//   ....[39]....
        /*0200*/ 	.word	0x0500000f


	//   ....[40]....
        /*0204*/ 	.word	0x0500000f


	//   ....[41]....
        /*0208*/ 	.word	0x0500000f


	//   ....[42]....
        /*020c*/ 	.word	0x0500000f


	//   ....[43]....
        /*0210*/ 	.word	0x0500000f


	//   ....[44]....
        /*0214*/ 	.word	0x0500000f


	//   ....[45]....
        /*0218*/ 	.word	0x0500000f


	//   ....[46]....
        /*021c*/ 	.word	0x0500000f


	//   ....[47]....
        /*0220*/ 	.word	0x0500000f


	//   ....[48]....
        /*0224*/ 	.word	0x0500000f


	//   ....[49]....
        /*0228*/ 	.word	0x0500000f


	//   ....[50]....
        /*022c*/ 	.word	0x0500000f


	//   ....[51]....
        /*0230*/ 	.word	0x0500000f


	//   ....[52]....
        /*0234*/ 	.word	0x0500000f


	//   ....[53]....
        /*0238*/ 	.word	0x0500000f


	//   ....[54]....
        /*023c*/ 	.word	0x0500000f


	//   ....[55]....
        /*0240*/ 	.word	0x0500000f


	//   ....[56]....
        /*0244*/ 	.word	0x0500000f


	//----- nvinfo : EIATTR_COOP_GROUP_INSTR_OFFSETS
	.align		4
.L_3821:
        /*0248*/ 	.byte	0x04, 0x28
        /*024a*/ 	.short	(.L_3823 - .L_3822)


	//   ....[0]....
.L_3822:
        /*024c*/ 	.word	0x00000aa0


	//   ....[1]....
        /*0250*/ 	.word	0x00000ac0


	//   ....[2]....
        /*0254*/ 	.word	0x00000ae0


	//   ....[3]....
        /*0258*/ 	.word	0x00000b00


	//   ....[4]....
        /*025c*/ 	.word	0x00000b20


	//   ....[5]....
        /*0260*/ 	.word	0x00000c30


	//   ....[6]....
        /*0264*/ 	.word	0x00000c50


	//   ....[7]....
        /*0268*/ 	.word	0x00000c70


	//   ....[8]....
        /*026c*/ 	.word	0x00001aa0


	//   ....[9]....
        /*0270*/ 	.word	0x00001ad0


	//   ....[10]....
        /*0274*/ 	.word	0x00001af0


	//   ....[11]....
        /*0278*/ 	.word	0x00001b10


	//   ....[12]....
        /*027c*/ 	.word	0x00001b30


	//   ....[13]....
        /*0280*/ 	.word	0x00001b80


	//   ....[14]....
        /*0284*/ 	.word	0x00001ba0


	//   ....[15]....
        /*0288*/ 	.word	0x00001bc0


	//   ....[16]....
        /*028c*/ 	.word	0x00002a60


	//   ....[17]....
        /*0290*/ 	.word	0x00002aa0


	//   ....[18]....
        /*0294*/ 	.word	0x00002ae0


	//   ....[19]....
        /*0298*/ 	.word	0x00002af0


	//   ....[20]....
        /*029c*/ 	.word	0x00002b00


	//   ....[21]....
        /*02a0*/ 	.word	0x00002b10


	//   ....[22]....
        /*02a4*/ 	.word	0x00002b50


	//   ....[23]....
        /*02a8*/ 	.word	0x00002b70


	//   ....[24]....
        /*02ac*/ 	.word	0x00002b90


	//   ....[25]....
        /*02b0*/ 	.word	0x00002bb0


	//   ....[26]....
        /*02b4*/ 	.word	0x00002bd0


	//   ....[27]....
        /*02b8*/ 	.word	0x00002bf0


	//   ....[28]....
        /*02bc*/ 	.word	0x000036c0


	//   ....[29]....
        /*02c0*/ 	.word	0x00003720


	//   ....[30]....
        /*02c4*/ 	.word	0x00003780


	//   ....[31]....
        /*02c8*/ 	.word	0x000037e0


	//   ....[32]....
        /*02cc*/ 	.word	0x00003840


	//   ....[33]....
        /*02d0*/ 	.word	0x000038c0


	//   ....[34]....
        /*02d4*/ 	.word	0x00003920


	//   ....[35]....
        /*02d8*/ 	.word	0x00003980


	//   ....[36]....
        /*02dc*/ 	.word	0x00003a00


	//   ....[37]....
        /*02e0*/ 	.word	0x00003a60


	//   ....[38]....
        /*02e4*/ 	.word	0x00003ad0


	//   ....[39]....
        /*02e8*/ 	.word	0x00003b30


	//   ....[40]....
        /*02ec*/ 	.word	0x00003bb0


	//   ....[41]....
        /*02f0*/ 	.word	0x00003c10


	//   ....[42]....
        /*02f4*/ 	.word	0x00003c90


	//   ....[43]....
        /*02f8*/ 	.word	0x00003cf0


	//   ....[44]....
        /*02fc*/ 	.word	0x00003d70


	//   ....[45]....
        /*0300*/ 	.word	0x00003dd0


	//   ....[46]....
        /*0304*/ 	.word	0x00003e50


	//   ....[47]....
        /*0308*/ 	.word	0x00003eb0


	//   ....[48]....
        /*030c*/ 	.word	0x00003f30


	//   ....[49]....
        /*0310*/ 	.word	0x00003f90


	//   ....[50]....
        /*0314*/ 	.word	0x00004010


	//   ....[51]....
        /*0318*/ 	.word	0x00004070


	//   ....[52]....
        /*031c*/ 	.word	0x000040f0


	//   ....[53]....
        /*0320*/ 	.word	0x00004150


	//   ....[54]....
        /*0324*/ 	.word	0x000041c0


	//   ....[55]....
        /*0328*/ 	.word	0x00004220


	//   ....[56]....
        /*032c*/ 	.word	0x00004290


	//----- nvinfo : EIATTR_VRC_CTA_INIT_COUNT
	.align		4
.L_3823:
        /*0330*/ 	.byte	0x02, 0x4a
	.zero		1
	.zero		1


	//----- nvinfo : EIATTR_SYSCALL_OFFSETS
	.align		4
        /*0334*/ 	.byte	0x04, 0x46
        /*0336*/ 	.short	(.L_3825 - .L_3824)


	//   ....[0]....
.L_3824:
        /*0338*/ 	.word	0x00002970


	//   ....[1]....
        /*033c*/ 	.word	0x00003660


	//----- nvinfo : EIATTR_EXIT_INSTR_OFFSETS
	.align		4
.L_3825:
        /*0340*/ 	.byte	0x04, 0x1c
        /*0342*/ 	.short	(.L_3827 - .L_3826)


	//   ....[0]....
.L_3826:
        /*0344*/ 	.word	0x00003300


	//   ....[1]....
        /*0348*/ 	.word	0x00003340


	//   ....[2]....
        /*034c*/ 	.word	0x00003560


	//   ....[3]....
        /*0350*/ 	.word	0x00003670


	//----- nvinfo : EIATTR_CRS_STACK_SIZE
	.align		4
.L_3827:
        /*0354*/ 	.byte	0x04, 0x1e
        /*0356*/ 	.short	(.L_3829 - .L_3828)
.L_3828:
        /*0358*/ 	.word	0x00000000


	//----- nvinfo : EIATTR_CBANK_PARAM_SIZE
	.align		4
.L_3829:
        /*035c*/ 	.byte	0x03, 0x19
        /*035e*/ 	.short	0x007c


	//----- nvinfo : EIATTR_PARAM_CBANK
	.align		4
        /*0360*/ 	.byte	0x04, 0x0a
        /*0362*/ 	.short	(.L_3831 - .L_3830)
	.align		4
.L_3830:
        /*0364*/ 	.word	index@(.nv.constant0._ZN4vllm25paged_attention_v1_kernelI13__nv_bfloat16hLi96ELi32ELi128ELNS_18Fp8KVCacheDataTypeE2ELb1EEEvPT_PKS3_PKT0_S9_ifPKiSB_iPKfiiiSD_SD_iiiii)
        /*0368*/ 	.short	0x0380
        /*036a*/ 	.short	0x007c


	//----- nvinfo : EIATTR_SW_WAR
	.align		4
.L_3831:
        /*036c*/ 	.byte	0x04, 0x36
        /*036e*/ 	.short	(.L_3833 - .L_3832)
.L_3832:
        /*0370*/ 	.word	0x00000008
.L_3833:


//--------------------- .nv.info._ZN4vllm25paged_attention_v1_kernelI13__nv_bfloat16hLi80ELi32ELi128ELNS_18Fp8KVCacheDataTypeE2ELb1EEEvPT_PKS3_PKT0_S9_ifPKiSB_iPKfiiiSD_SD_iiiii --------------------------
	.section	.nv.info._ZN4vllm25paged_attention_v1_kernelI13__nv_bfloat16hLi80ELi32ELi128ELNS_18Fp8KVCacheDataTypeE2ELb1EEEvPT_PKS3_PKT0_S9_ifPKiSB_iPKfiiiSD_SD_iiiii,"",@"SHT_CUDA_INFO"
	.sectionflags	@""
	.align	4


	//----- nvinfo : EIATTR_CUDA_API_VERSION
	.align		4
        /*0000*/ 	.byte	0x04, 0x37
        /*0002*/ 	.short	(.L_3835 - .L_3834)
.L_3834:
        /*0004*/ 	.word	0x00000082


	//----- nvinfo : EIATTR_KPARAM_INFO
	.align		4
.L_3835:
        /*0008*/ 	.byte	0x04, 0x17
        /*000a*/ 	.short	(.L_3837 - .L_3836)
.L_3836:
        /*000c*/ 	.word	0x00000000
        /*0010*/ 	.short	0x0013
        /*0012*/ 	.short	0x0078
        /*0014*/ 	.byte	0x00, 0xf0, 0x11, 0x00


	//----- nvinfo : EIATTR_KPARAM_INFO
	.align		4
.L_3837:
        /*0018*/ 	.byte	0x04, 0x17
        /*001a*/ 	.short	(.L_3839 - .L_3838)
.L_3838:
        /*001c*/ 	.word	0x00000000
        /*0020*/ 	.short	0x0012
        /*0022*/ 	.short	0x0074
        /*0024*/ 	.byte	0x00, 0xf0, 0x11, 0x00


	//----- nvinfo : EIATTR_KPARAM_INFO
	.align		4
.L_3839:
        /*0028*/ 	.byte	0x04, 0x17
        /*002a*/ 	.short	(.L_3841 - .L_3840)
.L_3840:
        /*002c*/ 	.word	0x00000000
        /*0030*/ 	.short	0x0011
        /*0032*/ 	.short	0x0070
        /*0034*/ 	.byte	0x00, 0xf0, 0x11, 0x00


	//----- nvinfo : EIATTR_KPARAM_INFO
	.align		4
.L_3841:
        /*0038*/ 	.byte	0x04, 0x17
        /*003a*/ 	.short	(.L_3843 - .L_3842)
.L_3842:
        /*003c*/ 	.word	0x00000000
        /*0040*/ 	.short	0x0010
        /*0042*/ 	.short	0x006c
        /*0044*/ 	.byte	0x00, 0xf0, 0x11, 0x00


	//----- nvinfo : EIATTR_KPARAM_INFO
	.align		4
.L_3843:
        /*0048*/ 	.byte	0x04, 0x17
        /*004a*/ 	.short	(.L_3845 - .L_3844)
.L_3844:
        /*004c*/ 	.word	0x00000000
        /*0050*/ 	.short	0x000f
        /*0052*/ 	.short	0x0068
        /*0054*/ 	.byte	0x00, 0xf0, 0x11, 0x00


	//----- nvinfo : EIATTR_KPARAM_INFO
	.align		4
.L_3845:
        /*0058*/ 	.byte	0x04, 0x17
        /*005a*/ 	.short	(.L_3847 - .L_3846)
.L_3846:
        /*005c*/ 	.word	0x00000000
        /*0060*/ 	.short	0x000e
        /*0062*/ 	.short	0x0060
        /*0064*/ 	.byte	0x00, 0xf5, 0x21, 0x00


	//----- nvinfo : EIATTR_KPARAM_INFO
	.align		4
.L_3847:
        /*0068*/ 	.byte	0x04, 0x17
        /*006a*/ 	.short	(.L_3849 - .L_3848)
.L_3848:
        /*006c*/ 	.word	0x00000000
        /*0070*/ 	.short	0x000d
        /*0072*/ 	.short	0x0058
        /*0074*/ 	.byte	0x00, 0xf5, 0x21, 0x00


	//----- nvinfo : EIATTR_KPARAM_INFO
	.align		4
.L_3849:
        /*0078*/ 	.byte	0x04, 0x17
        /*007a*/ 	.short	(.L_3851 - .L_3850)
.L_3850:
        /*007c*/ 	.word	0x00000000
        /*0080*/ 	.short	0x000c
        /*0082*/ 	.short	0x0050
        /*0084*/ 	.byte	0x00, 0xf0, 0x11, 0x00


	//----- nvinfo : EIATTR_KPARAM_INFO
	.align		4
.L_3851:
        /*0088*/ 	.byte	0x04, 0x17
        /*008a*/ 	.short	(.L_3853 - .L_3852)
.L_3852:
        /*008c*/ 	.word	0x00000000
        /*0090*/ 	.short	0x000b
        /*0092*/ 	.short	0x004c
        /*0094*/ 	.byte	0x00, 0xf0, 0x11, 0x00


	//----- nvinfo : EIATTR_KPARAM_INFO
	.align		4
.L_3853:
        /*0098*/ 	.byte	0x04, 0x17
        /*009a*/ 	.short	(.L_3855 - .L_3854)
.L_3854:
        /*009c*/ 	.word	0x00000000
        /*00a0*/ 	.short	0x000a
        /*00a2*/ 	.short	0x0048
        /*00a4*/ 	.byte	0x00, 0xf0, 0x11, 0x00


	//----- nvinfo : EIATTR_KPARAM_INFO
	.align		4
.L_3855:
        /*00a8*/ 	.byte	0x04, 0x17
        /*00aa*/ 	.short	(.L_3857 - .L_3856)
.L_3856:
        /*00ac*/ 	.word	0x00000000
        /*00b0*/ 	.short	0x0009
        /*00b2*/ 	.short	0x0040
        /*00b4*/ 	.byte	0x00, 0xf5, 0x21, 0x00


	//----- nvinfo : EIATTR_KPARAM_INFO
	.align		4
.L_3857:
        /*00b8*/ 	.byte	0x04, 0x17
        /*00ba*/ 	.short	(.L_3859 - .L_3858)
.L_3858:
        /*00bc*/ 	.word	0x00000000
        /*00c0*/ 	.short	0x0008
        /*00c2*/ 	.short	0x0038
        /*00c4*/ 	.byte	0x00, 0xf0, 0x11, 0x00


	//----- nvinfo : EIATTR_KPARAM_INFO
	.align		4
.L_3859:
        /*00c8*/ 	.byte	0x04, 0x17
        /*00ca*/ 	.short	(.L_3861 - .L_3860)
.L_3860:
        /*00cc*/ 	.word	0x00000000
        /*00d0*/ 	.short	0x0007
        /*00d2*/ 	.short	0x0030
        /*00d4*/ 	.byte	0x00, 0xf5, 0x21, 0x00


	//----- nvinfo : EIATTR_KPARAM_INFO
	.align		4
.L_3861:
        /*00d8*/ 	.byte	0x04, 0x17
        /*00da*/ 	.short	(.L_3863 - .L_3862)
.L_3862:
        /*00dc*/ 	.word	0x00000000
        /*00e0*/ 	.short	0x0006
        /*00e2*/ 	.short	0x0028
        /*00e4*/ 	.byte	0x00, 0xf5, 0x21, 0x00


	//----- nvinfo : EIATTR_KPARAM_INFO
	.align		4
.L_3863:
        /*00e8*/ 	.byte	0x04, 0x17
        /*00ea*/ 	.short	(.L_3865 - .L_3864)
.L_3864:
        /*00ec*/ 	.word	0x00000000
        /*00f0*/ 	.short	0x0005
        /*00f2*/ 	.short	0x0024
        /*00f4*/ 	.byte	0x00, 0xf0, 0x11, 0x00


	//----- nvinfo : EIATTR_KPARAM_INFO
	.align		4
.L_3865:
        /*00f8*/ 	.byte	0x04, 0x17
        /*00fa*/ 	.short	(.L_3867 - .L_3866)
.L_3866:
        /*00fc*/ 	.word	0x00000000
        /*0100*/ 	.short	0x0004
        /*0102*/ 	.short	0x0020
        /*0104*/ 	.byte	0x00, 0xf0, 0x11, 0x00


	//----- nvinfo : EIATTR_KPARAM_INFO
	.align		4
.L_3867:
        /*0108*/ 	.byte	0x04, 0x17
        /*010a*/ 	.short	(.L_3869 - .L_3868)
.L_3868:
        /*010c*/ 	.word	0x00000000
        /*0110*/ 	.short	0x0003
        /*0112*/ 	.short	0x0018
        /*0114*/ 	.byte	0x00, 0xf5, 0x21, 0x00


	//----- nvinfo : EIATTR_KPARAM_INFO
	.align		4
.L_3869:
        /*0118*/ 	.byte	0x04, 0x17
        /*011a*/ 	.short	(.L_3871 - .L_3870)
.L_3870:
        /*011c*/ 	.word	0x00000000
        /*0120*/ 	.short	0x0002
        /*0122*/ 	.short	0x0010
        /*0124*/ 	.byte	0x00, 0xf5, 0x21, 0x00


	//----- nvinfo : EIATTR_KPARAM_INFO
	.align		4
.L_3871:
        /*0128*/ 	.byte	0x04, 0x17
        /*012a*/ 	.short	(.L_3873 - .L_3872)
.L_3872:
        /*012c*/ 	.word	0x00000000
        /*0130*/ 	.short	0x0001
        /*0132*/ 	.short	0x0008
        /*0134*/ 	.byte	0x00, 0xf5, 0x21, 0x00


	//----- nvinfo : EIATTR_KPARAM_INFO
	.align		4
.L_3873:
        /*0138*/ 	.byte	0x04, 0x17
        /*013a*/ 	.short	(.L_3875 - .L_3874)
.L_3874:
        /*013c*/ 	.word	0x00000000
        /*0140*/ 	.short	0x0000
        /*0142*/ 	.short	0x0000
        /*0144*/ 	.byte	0x00, 0xf5, 0x21, 0x00


	//----- nvinfo : EIATTR_SPARSE_MMA_MASK
	.align		4
.L_3875:
        /*0148*/ 	.byte	0x03, 0x50
        /*014a*/ 	.short	0x0000


	//----- nvinfo : EIATTR_MAXREG_COUNT
	.align		4
        /*014c*/ 	.byte	0x03, 0x1b
        /*014e*/ 	.short	0x00ff


	//----- nvinfo : EIATTR_NUM_BARRIERS
	.align		4
        /*0150*/ 	.byte	0x02, 0x4c
        /*0152*/ 	.byte	0x01
	.zero		1


	//----- nvinfo : EIATTR_EXTERNS
	.align		4
        /*0154*/ 	.byte	0x04, 0x0f
        /*0156*/ 	.short	(.L_3877 - .L_3876)


	//   ....[0]....
	.align		4
.L_3876:
        /*0158*/ 	.word	index@(__assertfail)


	//----- nvinfo : EIATTR_MERCURY_ISA_VERSION
	.align		4
.L_3877:
        /*015c*/ 	.byte	0x03, 0x5f
        /*015e*/ 	.short	0x0101


	//----- nvinfo : EIATTR_COOP_GROUP_MASK_REGIDS
	.align		4
        /*0160*/ 	.byte	0x04, 0x29
        /*0162*/ 	.short	(.L_3879 - .L_3878)


	//   ....[0]....
.L_3878:
        /*0164*/ 	.word	0xffffffff


	//   ....[1]....
        /*0168*/ 	.word	0xffffffff


	//   ....[2]....
        /*016c*/ 	.word	0xffffffff


	//   ....[3]....
        /*0170*/ 	.word	0xffffffff


	//   ....[4]....
        /*0174*/ 	.word	0xffffffff


	//   ....[5]....
        /*0178*/ 	.word	0xffffffff


	//   ....[6]....
        /*017c*/ 	.word	0xffffffff


	//   ....[7]....
        /*0180*/ 	.word	0xffffffff


	//   ....[8]....
        /*0184*/ 	.word	0xffffffff


	//   ....[9]....
        /*0188*/ 	.word	0xffffffff


	//   ....[10]....
        /*018c*/ 	.word	0xffffffff


	//   ....[11]....
        /*0190*/ 	.word	0xffffffff


	//   ....[12]....
        /*0194*/ 	.word	0xffffffff


	//   ....[13]....
        /*0198*/ 	.word	0xffffffff


	//   ....[14]....
        /*019c*/ 	.word	0xffffffff


	//   ....[15]....
        /*01a0*/ 	.word	0xffffffff


	//   ....[16]....
        /*01a4*/ 	.word	0xffffffff


	//   ....[17]....
        /*01a8*/ 	.word	0xffffffff


	//   ....[18]....
        /*01ac*/ 	.word	0xffffffff


	//   ....[19]....
        /*01b0*/ 	.word	0xffffffff


	//   ....[20]....
        /*01b4*/ 	.word	0xffffffff


	//   ....[21]....
        /*01b8*/ 	.word	0xffffffff


	//   ....[22]....
        /*01bc*/ 	.word	0xffffffff


	//   ....[23]....
        /*01c0*/ 	.word	0xffffffff


	//   ....[24]....
        /*01c4*/ 	.word	0xffffffff


	//   ....[25]....
        /*01c8*/ 	.word	0xffffffff


	//   ....[26]....
        /*01cc*/ 	.word	0x0500000f


	//   ....[27]....
        /*01d0*/ 	.word	0x0500000f


	//   ....[28]....
        /*01d4*/ 	.word	0x0500000f


	//   ....[29]....
        /*01d8*/ 	.word	0x0500000f


	//   ....[30]....
        /*01dc*/ 	.word	0x0500000f


	//   ....[31]....
        /*01e0*/ 	.word	0x0500000f


	//   ....[32]....
        /*01e4*/ 	.word	0x0500000f


	//   ....[33]....
        /*01e8*/ 	.word	0x0500000f


	//   ....[34]....
        /*01ec*/ 	.word	0x0500000f


	//   ....[35]....
        /*01f0*/ 	.word	0x0500000f


	//   ....[36]....
        /*01f4*/ 	.word	0x0500000f


	//   ....[37]....
        /*01f8*/ 	.word	0x0500000f


	//   ....[38]....
        /*01fc*/ 	.word	0x0500000f


	//   ....[39]....
        /*0200*/ 	.word	0x0500000f


	//   ....[40]....
        /*0204*/ 	.word	0x0500000f


	//   ....[41]....
        /*0208*/ 	.word	0x0500000f


	//   ....[42]....
        /*020c*/ 	.word	0x0500000f


	//   ....[43]....
        /*0210*/ 	.word	0x0500000f


	//   ....[44]....
        /*0214*/ 	.word	0x0500000f


	//   ....[45]....
        /*0218*/ 	.word	0x0500000f


	//   ....[46]....
        /*021c*/ 	.word	0x0500000f


	//   ....[47]....
        /*0220*/ 	.word	0x0500000f


	//   ....[48]....
        /*0224*/ 	.word	0x0500000f


	//   ....[49]....
        /*0228*/ 	.word	0x0500000f


	//   ....[50]....
        /*022c*/ 	.word	0x0500000f


	//----- nvinfo : EIATTR_COOP_GROUP_INSTR_OFFSETS
	.align		4
.L_3879:
        /*0230*/ 	.byte	0x04, 0x28
        /*0232*/ 	.short	(.L_3881 - .L_3880)


	//   ....[0]....
.L_3880:
        /*0234*/ 	.word	0x00000aa0


	//   ....[1]....
        /*0238*/ 	.word	0x00000ac0


	//   ....[2]....
        /*023c*/ 	.word	0x00000ae0


	//   ....[3]....
        /*0240*/ 	.word	0x00000b00


	//   ....[4]....
        /*0244*/ 	.word	0x00000b20


	//   ....[5]....
        /*0248*/ 	.word	0x00000c30


	//   ....[6]....
        /*024c*/ 	.word	0x00000c50


	//   ....[7]....
        /*0250*/ 	.word	0x00000c70


	//   ....[8]....
        /*0254*/ 	.word	0x00001aa0


	//   ....[9]....
        /*0258*/ 	.word	0x00001ad0


	//   ....[10]....
        /*025c*/ 	.word	0x00001af0


	//   ....[11]....
        /*0260*/ 	.word	0x00001b10


	//   ....[12]....
        /*0264*/ 	.word	0x00001b30


	//   ....[13]....
        /*0268*/ 	.word	0x00001b80


	//   ....[14]....
        /*026c*/ 	.word	0x00001ba0


	//   ....[15]....
        /*0270*/ 	.word	0x00001bc0


	//   ....[16]....
        /*0274*/ 	.word	0x00002af0


	//   ....[17]....
        /*0278*/ 	.word	0x00002b00


	//   ....[18]....
        /*027c*/ 	.word	0x00002b10


	//   ....[19]....
        /*0280*/ 	.word	0x00002b20


	//   ....[20]....
        /*0284*/ 	.word	0x00002b30


	//   ....[21]....
        /*0288*/ 	.word	0x00002b40


	//   ....[22]....
        /*028c*/ 	.word	0x00002b50


	//   ....[23]....
        /*0290*/ 	.word	0x00002b70


	//   ....[24]....
        /*0294*/ 	.word	0x00002b90


	//   ....[25]....
        /*0298*/ 	.word	0x00002bb0


	//   ....[26]....
        /*029c*/ 	.word	0x00003590


	//   ....[27]....
        /*02a0*/ 	.word	0x000035f0


	//   ....[28]....
        /*02a4*/ 	.word	0x00003650


	//   ....[29]....
        /*02a8*/ 	.word	0x000036b0


	//   ....[30]....
        /*02ac*/ 	.word	0x00003710


	//   ....[31]....
        /*02b0*/ 	.word	0x00003790


	//   ....[32]....
        /*02b4*/ 	.word	0x00003800


	//   ....[33]....
        /*02b8*/ 	.word	0x00003860


	//   ....[34]....
        /*02bc*/ 	.word	0x000038e0


	//   ....[35]....
        /*02c0*/ 	.word	0x00003940


	//   ....[36]....
        /*02c4*/ 	.word	0x000039c0


	//   ....[37]....
        /*02c8*/ 	.word	0x00003a20


	//   ....[38]....
        /*02cc*/ 	.word	0x00003aa0


	//   ....[39]....
        /*02d0*/ 	.word	0x00003b00


	//   ....[40]....
        /*02d4*/ 	.word	0x00003b80


	//   ....[41]....
        /*02d8*/ 	.word	0x00003be0


	//   ....[42]....
        /*02dc*/ 	.word	0x00003c60


	//   ....[43]....
        /*02e0*/ 	.word	0x00003cc0


	//   ....[44]....
        /*02e4*/ 	.word	0x00003d40


	//   ....[45]....
        /*02e8*/ 	.word	0x00003da0


	//   ....[46]....
        /*02ec*/ 	.word	0x00003e20


	//   ....[47]....
        /*02f0*/ 	.word	0x00003e80


	//   ....[48]....
        /*02f4*/ 	.word	0x00003ef0


	//   ....[49]....
        /*02f8*/ 	.word	0x00003f50


	//   ....[50]....
        /*02fc*/ 	.word	0x00003fb0


	//----- nvinfo : EIATTR_VRC_CTA_INIT_COUNT
	.align		4
.L_3881:
        /*0300*/ 	.byte	0x02, 0x4a
	.zero		1
	.zero		1


	//----- nvinfo : EIATTR_SYSCALL_OFFSETS
	.align		4
        /*0304*/ 	.byte	0x04, 0x46
        /*0306*/ 	.short	(.L_3883 - .L_3882)


	//   ....[0]....
.L_3882:
        /*0308*/ 	.word	0x00002970


	//   ....[1]....
        /*030c*/ 	.word	0x00003530


	//----- nvinfo : EIATTR_EXIT_INSTR_OFFSETS
	.align		4
.L_3883:
        /*0310*/ 	.byte	0x04, 0x1c
        /*0312*/ 	.short	(.L_3885 - .L_3884)


	//   ....[0]....
.L_3884:
        /*0314*/ 	.word	0x00003210


	//   ....[1]....
        /*0318*/ 	.word	0x00003250


	//   ....[2]....
        /*031c*/ 	.word	0x00003430


	//   ....[3]....
        /*0320*/ 	.word	0x00003540


	//----- nvinfo : EIATTR_CRS_STACK_SIZE
	.align		4
.L_3885:
        /*0324*/ 	.byte	0x04, 0x1e
        /*0326*/ 	.short	(.L_3887 - .L_3886)
.L_3886:
        /*0328*/ 	.word	0x00000000


	//----- nvinfo : EIATTR_CBANK_PARAM_SIZE
	.align		4
.L_3887:
        /*032c*/ 	.byte	0x03, 0x19
        /*032e*/ 	.short	0x007c


	//----- nvinfo : EIATTR_PARAM_CBANK
	.align		4
        /*0330*/ 	.byte	0x04, 0x0a
        /*0332*/ 	.short	(.L_3889 - .L_3888)
	.align		4
.L_3888:
        /*0334*/ 	.word	index@(.nv.constant0._ZN4vllm25paged_attention_v1_kernelI13__nv_bfloat16hLi80ELi32ELi128ELNS_18Fp8KVCacheDataTypeE2ELb1EEEvPT_PKS3_PKT0_S9_ifPKiSB_iPKfiiiSD_SD_iiiii)
        /*0338*/ 	.short	0x0380
        /*033a*/ 	.short	0x007c


	//----- nvinfo : EIATTR_SW_WAR
	.align		4
.L_3889:
        /*033c*/ 	.byte	0x04, 0x36
        /*033e*/ 	.short	(.L_3891 - .L_3890)
.L_3890:
        /*0340*/ 	.word	0x00000008
.L_3891:


//--------------------- .nv.info._ZN4vllm25paged_attention_v1_kernelI13__nv_bfloat16hLi64ELi32ELi128ELNS_18Fp8KVCacheDataTypeE2ELb1EEEvPT_PKS3_PKT0_S9_ifPKiSB_iPKfiiiSD_SD_iiiii --------------------------
	.section	.nv.info._ZN4vllm25paged_attention_v1_kernelI13__nv_bfloat16hLi64ELi32ELi128ELNS_18Fp8KVCacheDataTypeE2ELb1EEEvPT_PKS3_PKT0_S9_ifPKiSB_iPKfiiiSD_SD_iiiii,"",@"SHT_CUDA_INFO"
	.sectionflags	@""
	.align	4


	//----- nvinfo : EIATTR_CUDA_API_VERSION
	.align		4
        /*0000*/ 	.byte	0x04, 0x37
        /*0002*/ 	.short	(.L_3893 - .L_3892)
.L_3892:
        /*0004*/ 	.word	0x00000082


	//----- nvinfo : EIATTR_KPARAM_INFO
	.align		4
.L_3893:
        /*0008*/ 	.byte	0x04, 0x17
        /*000a*/ 	.short	(.L_3895 - .L_3894)
.L_3894:
        /*000c*/ 	.word	0x00000000
        /*0010*/ 	.short	0x0013
        /*0012*/ 	.short	0x0078
        /*0014*/ 	.byte	0x00, 0xf0, 0x11, 0x00


	//----- nvinfo : EIATTR_KPARAM_INFO
	.align		4
.L_3895:
        /*0018*/ 	.byte	0x04, 0x17
        /*001a*/ 	.short	(.L_3897 - .L_3896)
.L_3896:
        /*001c*/ 	.word	0x00000000
        /*0020*/ 	.short	0x0012
        /*0022*/ 	.short	0x0074
        /*0024*/ 	.byte	0x00, 0xf0, 0x11, 0x00


	//----- nvinfo : EIATTR_KPARAM_INFO
	.align		4
.L_3897:
        /*0028*/ 	.byte	0x04, 0x17
        /*002a*/ 	.short	(.L_3899 - .L_3898)
.L_3898:
        /*002c*/ 	.word	0x00000000
        /*0030*/ 	.short	0x0011
        /*0032*/ 	.short	0x0070
        /*0034*/ 	.byte	0x00, 0xf0, 0x11, 0x00


	//----- nvinfo : EIATTR_KPARAM_INFO
	.align		4
.L_3899:
        /*0038*/ 	.byte	0x04, 0x17
        /*003a*/ 	.short	(.L_3901 - .L_3900)
.L_3900:
        /*003c*/ 	.word	0x00000000
        /*0040*/ 	.short	0x0010
        /*0042*/ 	.short	0x006c
        /*0044*/ 	.byte	0x00, 0xf0, 0x11, 0x00


	//----- nvinfo : EIATTR_KPARAM_INFO
	.align		4
.L_3901:
        /*0048*/ 	.byte	0x04, 0x17
        /*004a*/ 	.short	(.L_3903 - .L_3902)
.L_3902:
        /*004c*/ 	.word	0x00000000
        /*0050*/ 	.short	0x000f
        /*0052*/ 	.short	0x0068
        /*0054*/ 	.byte	0x00, 0xf0, 0x11, 0x00


	//----- nvinfo : EIATTR_KPARAM_INFO
	.align		4
.L_3903:
        /*0058*/ 	.byte	0x04, 0x17
        /*005a*/ 	.short	(.L_3905 - .L_3904)
.L_3904:
        /*005c*/ 	.word	0x00000000
        /*0060*/ 	.short	0x000e
        /*0062*/ 	.short	0x0060
        /*0064*/ 	.byte	0x00, 0xf5, 0x21, 0x00


	//----- nvinfo : EIATTR_KPARAM_INFO
	.align		4
.L_3905:
        /*0068*/ 	.byte	0x04, 0x17
        /*006a*/ 	.short	(.L_3907 - .L_3906)
.L_3906:
        /*006c*/ 	.word	0x00000000
        /*0070*/ 	.short	0x000d
        /*0072*/ 	.short	0x0058
        /*0074*/ 	.byte	0x00, 0xf5, 0x21, 0x00


	//----- nvinfo : EIATTR_KPARAM_INFO
	.align		4
.L_3907:
        /*0078*/ 	.byte	0x04, 0x17
        /*007a*/ 	.short	(.L_3909 - .L_3908)
.L_3908:
        /*007c*/ 	.word	0x00000000
        /*0080*/ 	.short	0x000c
        /*0082*/ 	.short	0x0050
        /*0084*/ 	.byte	0x00, 0xf0, 0x11, 0x00


	//----- nvinfo : EIATTR_KPARAM_INFO
	.align		4
.L_3909:
        /*0088*/ 	.byte	0x04, 0x17
        /*008a*/ 	.short	(.L_3911 - .L_3910)
.L_3910:
        /*008c*/ 	.word	0x00000000
        /*0090*/ 	.short	0x000b
        /*0092*/ 	.short	0x004c
        /*0094*/ 	.byte	0x00, 0xf0, 0x11, 0x00


	//----- nvinfo : EIATTR_KPARAM_INFO
	.align		4
.L_3911:
        /*0098*/ 	.byte	0x04, 0x17
        /*009a*/ 	.short	(.L_3913 - .L_3912)
.L_3912:
        /*009c*/ 	.word	0x00000000
        /*00a0*/ 	.short	0x000a
        /*00a2*/ 	.short	0x0048
        /*00a4*/ 	.byte	0x00, 0xf0, 0x11, 0x00


	//----- nvinfo : EIATTR_KPARAM_INFO
	.align		4
.L_3913:
        /*00a8*/ 	.byte	0x04, 0x17
        /*00aa*/ 	.short	(.L_3915 - .L_3914)
.L_3914:
        /*00ac*/ 	.word	0x00000000
        /*00b0*/ 	.short	0x0009
        /*00b2*/ 	.short	0x0040
        /*00b4*/ 	.byte	0x00, 0xf5, 0x21, 0x00


	//----- nvinfo : EIATTR_KPARAM_INFO
	.align		4
.L_3915:
        /*00b8*/ 	.byte	0x04, 0x17
        /*00ba*/ 	.short	(.L_3917 - .L_3916)
.L_3916:
        /*00bc*/ 	.word	0x00000000
        /*00c0*/ 	.short	0x0008
        /*00c2*/ 	.short	0x0038
        /*00c4*/ 	.byte	0x00, 0xf0, 0x11, 0x00


	//----- nvinfo : EIATTR_KPARAM_INFO
	.align		4
.L_3917:
        /*00c8*/ 	.byte	0x04, 0x17
        /*00ca*/ 	.short	(.L_3919 - .L_3918)
.L_3918:
        /*00cc*/ 	.word	0x00000000
        /*00d0*/ 	.short	0x0007
        /*00d2*/ 	.short	0x0030
        /*00d4*/ 	.byte	0x00, 0xf5, 0x21, 0x00


	//----- nvinfo : EIATTR_KPARAM_INFO
	.align		4
.L_3919:
        /*00d8*/ 	.byte	0x04, 0x17
        /*00da*/ 	.short	(.L_3921 - .L_3920)
.L_3920:
        /*00dc*/ 	.word	0x00000000
        /*00e0*/ 	.short	0x0006
        /*00e2*/ 	.short	0x0028
        /*00e4*/ 	.byte	0x00, 0xf5, 0x21, 0x00


	//----- nvinfo : EIATTR_KPARAM_INFO
	.align		4
.L_3921:
        /*00e8*/ 	.byte	0x04, 0x17
        /*00ea*/ 	.short	(.L_3923 - .L_3922)
.L_3922:
        /*00ec*/ 	.word	0x00000000
        /*00f0*/ 	.short	0x0005
        /*00f2*/ 	.short	0x0024
        /*00f4*/ 	.byte	0x00, 0xf0, 0x11, 0x00


	//----- nvinfo : EIATTR_KPARAM_INFO
	.align		4
.L_3923:
        /*00f8*/ 	.byte	0x04, 0x17
        /*00fa*/ 	.short	(.L_3925 - .L_3924)
.L_3924:
        /*00fc*/ 	.word	0x00000000
        /*0100*/ 	.short	0x0004
        /*0102*/ 	.short	0x0020
        /*0104*/ 	.byte	0x00, 0xf0, 0x11, 0x00


	//----- nvinfo : EIATTR_KPARAM_INFO
	.align		4
.L_3925:
        /*0108*/ 	.byte	0x04, 0x17
        /*010a*/ 	.short	(.L_3927 - .L_3926)
.L_3926:
        /*010c*/ 	.word	0x00000000
        /*0110*/ 	.short	0x0003
        /*0112*/ 	.short	0x0018
        /*0114*/ 	.byte	0x00, 0xf5, 0x21, 0x00


	//----- nvinfo : EIATTR_KPARAM_INFO
	.align		4
.L_3927:
        /*0118*/ 	.byte	0x04, 0x17
        /*011a*/ 	.short	(.L_3929 - .L_3928)
.L_3928:
        /*011c*/ 	.word	0x00000000
        /*0120*/ 	.short	0x0002
        /*0122*/ 	.short	0x0010
        /*0124*/ 	.byte	0x00, 0xf5, 0x21, 0x00


	//----- nvinfo : EIATTR_KPARAM_INFO
	.align		4
.L_3929:
        /*0128*/ 	.byte	0x04, 0x17
        /*012a*/ 	.short	(.L_3931 - .L_3930)
.L_3930:
        /*012c*/ 	.word	0x00000000
        /*0130*/ 	.short	0x0001
        /*0132*/ 	.short	0x0008
        /*0134*/ 	.byte	0x00, 0xf5, 0x21, 0x00


	//----- nvinfo : EIATTR_KPARAM_INFO
	.align		4
.L_3931:
        /*0138*/ 	.byte	0x04, 0x17
        /*013a*/ 	.short	(.L_3933 - .L_3932)
.L_3932:
        /*013c*/ 	.word	0x00000000
        /*0140*/ 	.short	0x0000
        /*0142*/ 	.short	0x0000
        /*0144*/ 	.byte	0x00, 0xf5, 0x21, 0x00


	//----- nvinfo : EIATTR_SPARSE_MMA_MASK
	.align		4
.L_3933:
        /*0148*/ 	.byte	0x03, 0x50
        /*014a*/ 	.short	0x0000


	//----- nvinfo : EIATTR_MAXREG_COUNT
	.align		4
        /*014c*/ 	.byte	0x03, 0x1b
        /*014e*/ 	.short	0x00ff


	//----- nvinfo : EIATTR_NUM_BARRIERS
	.align		4
        /*0150*/ 	.byte	0x02, 0x4c
        /*0152*/ 	.byte	0x01
	.zero		1


	//----- nvinfo : EIATTR_EXTERNS
	.align		4
        /*0154*/ 	.byte	0x04, 0x0f
        /*0156*/ 	.short	(.L_3935 - .L_3934)


	//   ....[0]....
	.align		4
.L_3934:
        /*0158*/ 	.word	index@(__assertfail)


	//----- nvinfo : EIATTR_MERCURY_ISA_VERSION
	.align		4
.L_3935:
        /*015c*/ 	.byte	0x03, 0x5f
        /*015e*/ 	.short	0x0101


	//----- nvinfo : EIATTR_COOP_GROUP_MASK_REGIDS
	.align		4
        /*0160*/ 	.byte	0x04, 0x29
        /*0162*/ 	.short	(.L_3937 - .L_3936)


	//   ....[0]....
.L_3936:
        /*0164*/ 	.word	0xffffffff


	//   ....[1]....
        /*0168*/ 	.word	0xffffffff


	//   ....[2]....
        /*016c*/ 	.word	0xffffffff


	//   ....[3]....
        /*0170*/ 	.word	0xffffffff


	//   ....[4]....
        /*0174*/ 	.word	0xffffffff


	//   ....[5]....
        /*0178*/ 	.word	0xffffffff


	//   ....[6]....
        /*017c*/ 	.word	0xffffffff


	//   ....[7]....
        /*0180*/ 	.word	0xffffffff


	//   ....[8]....
        /*0184*/ 	.word	0xffffffff


	//   ....[9]....
        /*0188*/ 	.word	0xffffffff


	//   ....[10]....
        /*018c*/ 	.word	0xffffffff


	//   ....[11]....
        /*0190*/ 	.word	0xffffffff


	//   ....[12]....
        /*0194*/ 	.word	0xffffffff


	//   ....[13]....
        /*0198*/ 	.word	0xffffffff


	//   ....[14]....
        /*019c*/ 	.word	0xffffffff


	//   ....[15]....
        /*01a0*/ 	.word	0xffffffff


	//   ....[16]....
        /*01a4*/ 	.word	0xffffffff


	//   ....[17]....
        /*01a8*/ 	.word	0xffffffff


	//   ....[18]....
        /*01ac*/ 	.word	0xffffffff


	//   ....[19]....
        /*01b0*/ 	.word	0xffffffff


	//   ....[20]....
        /*01b4*/ 	.word	0xffffffff


	//   ....[21]....
        /*01b8*/ 	.word	0xffffffff


	//   ....[22]....
        /*01bc*/ 	.word	0xffffffff


	//   ....[23]....
        /*01c0*/ 	.word	0xffffffff


	//   ....[24]....
        /*01c4*/ 	.word	0x0500000f


	//   ....[25]....
        /*01c8*/ 	.word	0x0500000f


	//   ....[26]....
        /*01cc*/ 	.word	0x0500000f


	//   ....[27]....
        /*01d0*/ 	.word	0x0500000f


	//   ....[28]....
        /*01d4*/ 	.word	0x0500000f


	//   ....[29]....
        /*01d8*/ 	.word	0x0500000f


	//   ....[30]....
        /*01dc*/ 	.word	0x0500000f


	//   ....[31]....
        /*01e0*/ 	.word	0x0500000f


	//   ....[32]....
        /*01e4*/ 	.word	0x0500000f


	//   ....[33]....
        /*01e8*/ 	.word	0x0500000f


	//   ....[34]....
        /*01ec*/ 	.word	0x0500000f


	//   ....[35]....
        /*01f0*/ 	.word	0x0500000f


	//   ....[36]....
        /*01f4*/ 	.word	0x0500000f


	//   ....[37]....
        /*01f8*/ 	.word	0x0500000f


	//   ....[38]....
        /*01fc*/ 	.word	0x0500000f


	//   ....[39]....
        /*0200*/ 	.word	0x0500000f


	//   ....[40]....
        /*0204*/ 	.word	0x0500000f


	//   ....[41]....
        /*0208*/ 	.word	0x0500000f


	//   ....[42]....
        /*020c*/ 	.word	0x0500000f


	//   ....[43]....
        /*0210*/ 	.word	0x0500000f


	//   ....[44]....
        /*0214*/ 	.word	0x0500000f


	//----- nvinfo : EIATTR_COOP_GROUP_INSTR_OFFSETS
	.align		4
.L_3937:
        /*0218*/ 	.byte	0x04, 0x28
        /*021a*/ 	.short	(.L_3939 - .L_3938)


	//   ....[0]....
.L_3938:
        /*021c*/ 	.word	0x00000aa0


	//   ....[1]....
        /*0220*/ 	.word	0x00000ac0


	//   ....[2]....
        /*0224*/ 	.word	0x00000ae0


	//   ....[3]....
        /*0228*/ 	.word	0x00000b00


	//   ....[4]....
        /*022c*/ 	.word	0x00000b20


	//   ....[5]....
        /*0230*/ 	.word	0x00000c30


	//   ....[6]....
        /*0234*/ 	.word	0x00000c50


	//   ....[7]....
        /*0238*/ 	.word	0x00000c70


	//   ....[8]....
        /*023c*/ 	.word	0x00001aa0


	//   ....[9]....
        /*0240*/ 	.word	0x00001ad0


	//   ....[10]....
        /*0244*/ 	.word	0x00001af0


	//   ....[11]....
        /*0248*/ 	.word	0x00001b10


	//   ....[12]....
        /*024c*/ 	.word	0x00001b30


	//   ....[13]....
        /*0250*/ 	.word	0x00001b80


	//   ....[14]....
        /*0254*/ 	.word	0x00001ba0


	//   ....[15]....
        /*0258*/ 	.word	0x00001bc0


	//   ....[16]....
        /*025c*/ 	.word	0x00002aa0


	//   ....[17]....
        /*0260*/ 	.word	0x00002ac0


	//   ....[18]....
        /*0264*/ 	.word	0x00002ad0


	//   ....[19]....
        /*0268*/ 	.word	0x00002ae0


	//   ....[20]....
        /*026c*/ 	.word	0x00002af0


	//   ....[21]....
        /*0270*/ 	.word	0x00002b00


	//   ....[22]....
        /*0274*/ 	.word	0x00002b10


	//   ....[23]....
        /*0278*/ 	.word	0x00002b30


	//   ....[24]....
        /*027c*/ 	.word	0x00003480


	//   ....[25]....
        /*0280*/ 	.word	0x000034e0


	//   ....[26]....
        /*0284*/ 	.word	0x00003540


	//   ....[27]....
        /*0288*/ 	.word	0x000035a0


	//   ....[28]....
        /*028c*/ 	.word	0x00003600


	//   ....[29]....
        /*0290*/ 	.word	0x00003680


	//   ....[30]....
        /*0294*/ 	.word	0x000036e0


	//   ....[31]....
        /*0298*/ 	.word	0x00003740


	//   ....[32]....
        /*029c*/ 	.word	0x000037c0


	//   ....[33]....
        /*02a0*/ 	.word	0x00003820


	//   ....[34]....
        /*02a4*/ 	.word	0x000038a0


	//   ....[35]....
        /*02a8*/ 	.word	0x00003900


	//   ....[36]....
        /*02ac*/ 	.word	0x00003980


	//   ....[37]....
        /*02b0*/ 	.word	0x000039e0


	//   ....[38]....
        /*02b4*/ 	.word	0x00003a60


	//   ....[39]....
        /*02b8*/ 	.word	0x00003ac0


	//   ....[40]....
        /*02bc*/ 	.word	0x00003b40


	//   ....[41]....
        /*02c0*/ 	.word	0x00003ba0


	//   ....[42]....
        /*02c4*/ 	.word	0x00003c20


	//   ....[43]....
        /*02c8*/ 	.word	0x00003c80


	//   ....[44]....
        /*02cc*/ 	.word	0x00003d10


	//----- nvinfo : EIATTR_VRC_CTA_INIT_COUNT
	.align		4
.L_3939:
        /*02d0*/ 	.byte	0x02, 0x4a
	.zero		1
	.zero		1


	//----- nvinfo : EIATTR_SYSCALL_OFFSETS
	.align		4
        /*02d4*/ 	.byte	0x04, 0x46
        /*02d6*/ 	.short	(.L_3941 - .L_3940)


	//   ....[0]....
.L_3940:
        /*02d8*/ 	.word	0x00002970


	//   ....[1]....
        /*02dc*/ 	.word	0x00003420


	//----- nvinfo : EIATTR_EXIT_INSTR_OFFSETS
	.align		4
.L_3941:
        /*02e0*/ 	.byte	0x04, 0x1c
        /*02e2*/ 	.short	(.L_3943 - .L_3942)


	//   ....[0]....
.L_3942:
        /*02e4*/ 	.word	0x00003140


	//   ....[1]....
        /*02e8*/ 	.word	0x00003180


	//   ....[2]....
        /*02ec*/ 	.word	0x00003320


	//   ....[3]....
        /*02f0*/ 	.word	0x00003430


	//----- nvinfo : EIATTR_CRS_STACK_SIZE
	.align		4
.L_3943:
        /*02f4*/ 	.byte	0x04, 0x1e
        /*02f6*/ 	.short	(.L_3945 - .L_3944)
.L_3944:
        /*02f8*/ 	.word	0x00000000


	//----- nvinfo : EIATTR_CBANK_PARAM_SIZE
	.align		4
.L_3945:
        /*02fc*/ 	.byte	0x03, 0x19
        /*02fe*/ 	.short	0x007c


	//----- nvinfo : EIATTR_PARAM_CBANK
	.align		4
        /*0300*/ 	.byte	0x04, 0x0a
        /*0302*/ 	.short	(.L_3947 - .L_3946)
	.align		4
.L_3946:
        /*0304*/ 	.word	index@(.nv.constant0._ZN4vllm25paged_attention_v1_kernelI13__nv_bfloat16hLi64ELi32ELi128ELNS_18Fp8KVCacheDataTypeE2ELb1EEEvPT_PKS3_PKT0_S9_ifPKiSB_iPKfiiiSD_SD_iiiii)
        /*0308*/ 	.short	0x0380
        /*030a*/ 	.short	0x007c


	//----- nvinfo : EIATTR_SW_WAR
	.align		4
.L_3947:
        /*030c*/ 	.byte	0x04, 0x36
        /*030e*/ 	.short	(.L_3949 - .L_3948)
.L_3948:
        /*0310*/ 	.word	0x00000008
.L_3949:


//--------------------- .nv.info._ZN4vllm25paged_attention_v1_kernelI13__nv_bfloat16hLi32ELi32ELi128ELNS_18Fp8KVCacheDataTypeE2ELb1EEEvPT_PKS3_PKT0_S9_ifPKiSB_iPKfiiiSD_SD_iiiii --------------------------
	.section	.nv.info._ZN4vllm25paged_attention_v1_kernelI13__nv_bfloat16hLi32ELi32ELi128ELNS_18Fp8KVCacheDataTypeE2ELb1EEEvPT_PKS3_PKT0_S9_ifPKiSB_iPKfiiiSD_SD_iiiii,"",@"SHT_CUDA_INFO"
	.sectionflags	@""
	.align	4


	//----- nvinfo : EIATTR_CUDA_API_VERSION
	.align		4
        /*0000*/ 	.byte	0x04, 0x37
        /*0002*/ 	.short	(.L_3951 - .L_3950)
.L_3950:
        /*0004*/ 	.word	0x00000082


	//----- nvinfo : EIATTR_KPARAM_INFO
	.align		4
.L_3951:
        /*0008*/ 	.byte	0x04, 0x17
        /*000a*/ 	.short	(.L_3953 - .L_3952)
.L_3952:
        /*000c*/ 	.word	0x00000000
        /*0010*/ 	.short	0x0013
        /*0012*/ 	.short	0x0078
        /*0014*/ 	.byte	0x00, 0xf0, 0x11, 0x00


	//----- nvinfo : EIATTR_KPARAM_INFO
	.align		4
.L_3953:
        /*0018*/ 	.byte	0x04, 0x17
        /*001a*/ 	.short	(.L_3955 - .L_3954)
.L_3954:
        /*001c*/ 	.word	0x00000000
        /*0020*/ 	.short	0x0012
        /*0022*/ 	.short	0x0074
        /*0024*/ 	.byte	0x00, 0xf0, 0x11, 0x00


	//----- nvinfo : EIATTR_KPARAM_INFO
	.align		4
.L_3955:
        /*0028*/ 	.byte	0x04, 0x17
        /*002a*/ 	.short	(.L_3957 - .L_3956)
.L_3956:
        /*002c*/ 	.word	0x00000000
        /*0030*/ 	.short	0x0011
        /*0032*/ 	.short	0x0070
        /*0034*/ 	.byte	0x00, 0xf0, 0x11, 0x00


	//----- nvinfo : EIATTR_KPARAM_INFO
	.align		4
.L_3957:
        /*0038*/ 	.byte	0x04, 0x17
        /*003a*/ 	.short	(.L_3959 - .L_3958)
.L_3958:
        /*003c*/ 	.word	0x00000000
        /*0040*/ 	.short	0x0010
        /*0042*/ 	.short	0x006c
        /*0044*/ 	.byte	0x00, 0xf0, 0x11, 0x00


	//----- nvinfo : EIATTR_KPARAM_INFO
	.align		4
.L_3959:
        /*0048*/ 	.byte	0x04, 0x17
        /*004a*/ 	.short	(.L_3961 - .L_3960)
.L_3960:
        /*004c*/ 	.word	0x00000000
        /*0050*/ 	.short	0x000f
        /*0052*/ 	.short	0x0068
        /*0054*/ 	.byte	0x00, 0xf0, 0x11, 0x00


	//----- nvinfo : EIATTR_KPARAM_INFO
	.align		4
.L_3961:
        /*0058*/ 	.byte	0x04, 0x17
        /*005a*/ 	.short	(.L_3963 - .L_3962)
.L_3962:
        /*005c*/ 	.word	0x00000000
        /*0060*/ 	.short	0x000e
        /*0062*/ 	.short	0x0060
        /*0064*/ 	.byte	0x00, 0xf5, 0x21, 0x00


	//----- nvinfo : EIATTR_KPARAM_INFO
	.align		4
.L_3963:
        /*0068*/ 	.byte	0x04, 0x17
        /*006a*/ 	.short	(.L_3965 - .L_3964)
.L_3964:
        /*006c*/ 	.word	0x00000000
        /*0070*/ 	.short	0x000d
        /*0072*/ 	.short	0x0058
        /*0074*/ 	.byte	0x00, 0xf5, 0x21, 0x00


	//----- nvinfo : EIATTR_KPARAM_INFO
	.align		4
.L_3965:
        /*0078*/ 	.byte	0x04, 0x17
        /*007a*/ 	.short	(.L_3967 - .L_3966)
.L_3966:
        /*007c*/ 	.word	0x00000000
        /*0080*/ 	.short	0x000c
        /*0082*/ 	.short	0x0050
        /*0084*/ 	.byte	0x00, 0xf0, 0x11, 0x00


	//----- nvinfo : EIATTR_KPARAM_INFO
	.align		4
.L_3967:
        /*0088*/ 	.byte	0x04, 0x17
        /*008a*/ 	.short	(.L_3969 - .L_3968)
.L_3968:
        /*008c*/ 	.word	0x00000000
        /*0090*/ 	.short	0x000b
        /*0092*/ 	.short	0x004c
        /*0094*/ 	.byte	0x00, 0xf0, 0x11, 0x00


	//----- nvinfo : EIATTR_KPARAM_INFO
	.align		4
.L_3969:
        /*0098*/ 	.byte	0x04, 0x17
        /*009a*/ 	.short	(.L_3971 - .L_3970)
.L_3970:
        /*009c*/ 	.word	0x00000000
        /*00a0*/ 	.short	0x000a
        /*00a2*/ 	.short	0x0048
        /*00a4*/ 	.byte	0x00, 0xf0, 0x11, 0x00


	//----- nvinfo : EIATTR_KPARAM_INFO
	.align		4
.L_3971:
        /*00a8*/ 	.byte	0x04, 0x17
        /*00aa*/ 	.short	(.L_3973 - .L_3972)
.L_3972:
        /*00ac*/ 	.word	0x00000000
        /*00b0*/ 	.short	0x0009
        /*00b2*/ 	.short	0x0040
        /*00b4*/ 	.byte	0x00, 0xf5, 0x21, 0x00


	//----- nvinfo : EIATTR_KPARAM_INFO
	.align		4
.L_3973:
        /*00b8*/ 	.byte	0x04, 0x17
        /*00ba*/ 	.short	(.L_3975 - .L_3974)
.L_3974:
        /*00bc*/ 	.word	0x00000000
        /*00c0*/ 	.short	0x0008
        /*00c2*/ 	.short	0x0038
        /*00c4*/ 	.byte	0x00, 0xf0, 0x11, 0x00


	//----- nvinfo : EIATTR_KPARAM_INFO
	.align		4
.L_3975:
        /*00c8*/ 	.byte	0x04, 0x17
        /*00ca*/ 	.short	(.L_3977 - .L_3976)
.L_3976:
        /*00cc*/ 	.word	0x00000000
        /*00d0*/ 	.short	0x0007
        /*00d2*/ 	.short	0x0030
        /*00d4*/ 	.byte	0x00, 0xf5, 0x21, 0x00


	//----- nvinfo : EIATTR_KPARAM_INFO
	.align		4
.L_3977:
        /*00d8*/ 	.byte	0x04, 0x17
        /*00da*/ 	.short	(.L_3979 - .L_3978)
.L_3978:
        /*00dc*/ 	.word	0x00000000
        /*00e0*/ 	.short	0x0006
        /*00e2*/ 	.short	0x0028
        /*00e4*/ 	.byte	0x00, 0xf5, 0x21, 0x00


	//----- nvinfo : EIATTR_KPARAM_INFO
	.align		4
.L_3979:
        /*00e8*/ 	.byte	0x04, 0x17
        /*00ea*/ 	.short	(.L_3981 - .L_3980)
.L_3980:
        /*00ec*/ 	.word	0x00000000
        /*00f0*/ 	.short	0x0005
        /*00f2*/ 	.short	0x0024
        /*00f4*/ 	.byte	0x00, 0xf0, 0x11, 0x00


	//----- nvinfo : EIATTR_KPARAM_INFO
	.align		4
.L_3981:
        /*00f8*/ 	.byte	0x04, 0x17
        /*00fa*/ 	.short	(.L_3983 - .L_3982)
.L_3982:
        /*00fc*/ 	.word	0x00000000
        /*0100*/ 	.short	0x0004
        /*0102*/ 	.short	0x0020
        /*0104*/ 	.byte	0x00, 0xf0, 0x11, 0x00


	//----- nvinfo : EIATTR_KPARAM_INFO
	.align		4
.L_3983:
        /*0108*/ 	.byte	0x04, 0x17
        /*010a*/ 	.short	(.L_3985 - .L_3984)
.L_3984:
        /*010c*/ 	.word	0x00000000
        /*0110*/ 	.short	0x0003
        /*0112*/ 	.short	0x0018
        /*0114*/ 	.byte	0x00, 0xf5, 0x21, 0x00


	//----- nvinfo : EIATTR_KPARAM_INFO
	.align		4
.L_3985:
        /*0118*/ 	.byte	0x04, 0x17
        /*011a*/ 	.short	(.L_3987 - .L_3986)
.L_3986:
        /*011c*/ 	.word	0x00000000
        /*0120*/ 	.short	0x0002
        /*0122*/ 	.short	0x0010
        /*0124*/ 	.byte	0x00, 0xf5, 0x21, 0x00


	//----- nvinfo : EIATTR_KPARAM_INFO
	.align		4
.L_3987:
        /*0128*/ 	.byte	0x04, 0x17
        /*012a*/ 	.short	(.L_3989 - .L_3988)
.L_3988:
        /*012c*/ 	.word	0x00000000
        /*0130*/ 	.short	0x0001
        /*0132*/ 	.short	0x0008
        /*0134*/ 	.byte	0x00, 0xf5, 0x21, 0x00


	//----- nvinfo : EIATTR_KPARAM_INFO
	.align		4
.L_3989:
        /*0138*/ 	.byte	0x04, 0x17
        /*013a*/ 	.short	(.L_3991 - .L_3990)
.L_3990:
        /*013c*/ 	.word	0x00000000
        /*0140*/ 	.short	0x0000
        /*0142*/ 	.short	0x0000
        /*0144*/ 	.byte	0x00, 0xf5, 0x21, 0x00


	//----- nvinfo : EIATTR_SPARSE_MMA_MASK
	.align		4
.L_3991:
        /*0148*/ 	.byte	0x03, 0x50
        /*014a*/ 	.short	0x0000


	//----- nvinfo : EIATTR_MAXREG_COUNT
	.align		4
        /*014c*/ 	.byte	0x03, 0x1b
        /*014e*/ 	.short	0x00ff


	//----- nvinfo : EIATTR_NUM_BARRIERS
	.align		4
        /*0150*/ 	.byte	0x02, 0x4c
        /*0152*/ 	.byte	0x01
	.zero		1


	//----- nvinfo : EIATTR_EXTERNS
	.align		4
        /*0154*/ 	.byte	0x04, 0x0f
        /*0156*/ 	.short	(.L_3993 - .L_3992)


	//   ....[0]....
	.align		4
.L_3992:
        /*0158*/ 	.word	index@(__assertfail)


	//----- nvinfo : EIATTR_MERCURY_ISA_VERSION
	.align		4
.L_3993:
        /*015c*/ 	.byte	0x03, 0x5f
        /*015e*/ 	.short	0x0101


	//----- nvinfo : EIATTR_COOP_GROUP_MASK_REGIDS
	.align		4
        /*0160*/ 	.byte	0x04, 0x29
        /*0162*/ 	.short	(.L_3995 - .L_3994)


	//   ....[0]....
.L_3994:
        /*0164*/ 	.word	0xffffffff


	//   ....[1]....
        /*0168*/ 	.word	0xffffffff


	//   ....[2]....
        /*016c*/ 	.word	0xffffffff


	//   ....[3]....
        /*0170*/ 	.word	0xffffffff


	//   ....[4]....
        /*0174*/ 	.word	0xffffffff


	//   ....[5]....
        /*0178*/ 	.word	0xffffffff


	//   ....[6]....
        /*017c*/ 	.word	0xffffffff


	//   ....[7]....
        /*0180*/ 	.word	0xffffffff


	//   ....[8]....
        /*0184*/ 	.word	0xffffffff


	//   ....[9]....
        /*0188*/ 	.word	0xffffffff


	//   ....[10]....
        /*018c*/ 	.word	0xffffffff


	//   ....[11]....
        /*0190*/ 	.word	0xffffffff


	//   ....[12]....
        /*0194*/ 	.word	0xffffffff


	//   ....[13]....
        /*0198*/ 	.word	0xffffffff


	//   ....[14]....
        /*019c*/ 	.word	0xffffffff


	//   ....[15]....
        /*01a0*/ 	.word	0xffffffff


	//   ....[16]....
        /*01a4*/ 	.word	0xffffffff


	//   ....[17]....
        /*01a8*/ 	.word	0xffffffff


	//   ....[18]....
        /*01ac*/ 	.word	0xffffffff


	//   ....[19]....
        /*01b0*/ 	.word	0xffffffff


	//   ....[20]....
        /*01b4*/ 	.word	0x0500000f


	//   ....[21]....
        /*01b8*/ 	.word	0x0500000f


	//   ....[22]....
        /*01bc*/ 	.word	0x0500000f


	//   ....[23]....
        /*01c0*/ 	.word	0x0500000f


	//   ....[24]....
        /*01c4*/ 	.word	0x0500000f


	//   ....[25]....
        /*01c8*/ 	.word	0x0500000f


	//   ....[26]....
        /*01cc*/ 	.word	0x0500000f


	//   ....[27]....
        /*01d0*/ 	.word	0x0500000f


	//   ....[28]....
        /*01d4*/ 	.word	0x0500000f


	//   ....[29]....
        /*01d8*/ 	.word	0x0500000f


	//   ....[30]....
        /*01dc*/ 	.word	0x0500000f


	//   ....[31]....
        /*01e0*/ 	.word	0x0500000f


	//   ....[32]....
        /*01e4*/ 	.word	0x0500000f


	//----- nvinfo : EIATTR_COOP_GROUP_INSTR_OFFSETS
	.align		4
.L_3995:
        /*01e8*/ 	.byte	0x04, 0x28
        /*01ea*/ 	.short	(.L_3997 - .L_3996)


	//   ....[0]....
.L_3996:
        /*01ec*/ 	.word	0x00000aa0


	//   ....[1]....
        /*01f0*/ 	.word	0x00000ac0


	//   ....[2]....
        /*01f4*/ 	.word	0x00000ae0


	//   ....[3]....
        /*01f8*/ 	.word	0x00000b00


	//   ....[4]....
        /*01fc*/ 	.word	0x00000b20


	//   ....[5]....
        /*0200*/ 	.word	0x00000c30


	//   ....[6]....
        /*0204*/ 	.word	0x00000c50


	//   ....[7]....
        /*0208*/ 	.word	0x00000c70


	//   ....[8]....
        /*020c*/ 	.word	0x00001aa0


	//   ....[9]....
        /*0210*/ 	.word	0x00001ad0


	//   ....[10]....
        /*0214*/ 	.word	0x00001af0


	//   ....[11]....
        /*0218*/ 	.word	0x00001b10


	//   ....[12]....
        /*021c*/ 	.word	0x00001b30


	//   ....[13]....
        /*0220*/ 	.word	0x00001b80


	//   ....[14]....
        /*0224*/ 	.word	0x00001ba0


	//   ....[15]....
        /*0228*/ 	.word	0x00001bc0


	//   ....[16]....
        /*022c*/ 	.word	0x00002a20


	//   ....[17]....
        /*0230*/ 	.word	0x00002a30


	//   ....[18]....
        /*0234*/ 	.word	0x00002a40


	//   ....[19]....
        /*0238*/ 	.word	0x00002a50


	//   ....[20]....
        /*023c*/ 	.word	0x000030c0


	//   ....[21]....
        /*0240*/ 	.word	0x00003120


	//   ....[22]....
        /*0244*/ 	.word	0x00003180


	//   ....[23]....
        /*0248*/ 	.word	0x000031e0


	//   ....[24]....
        /*024c*/ 	.word	0x00003240


	//   ....[25]....
        /*0250*/ 	.word	0x000032c0


	//   ....[26]....
        /*0254*/ 	.word	0x00003320


	//   ....[27]....
        /*0258*/ 	.word	0x00003380


	//   ....[28]....
        /*025c*/ 	.word	0x00003400


	//   ....[29]....
        /*0260*/ 	.word	0x00003460


	//   ....[30]....
        /*0264*/ 	.word	0x000034e0


	//   ....[31]....
        /*0268*/ 	.word	0x00003540


	//   ....[32]....
        /*026c*/ 	.word	0x000035b0


	//----- nvinfo : EIATTR_VRC_CTA_INIT_COUNT
	.align		4
.L_3997:
        /*0270*/ 	.byte	0x02, 0x4a
	.zero		1
	.zero		1


	//----- nvinfo : EIATTR_SYSCALL_OFFSETS
	.align		4
        /*0274*/ 	.byte	0x04, 0x46
        /*0276*/ 	.short	(.L_3999 - .L_3998)


	//   ....[0]....
.L_3998:
        /*0278*/ 	.word	0x00002970


	//   ....[1]....
        /*027c*/ 	.word	0x00003060


	//----- nvinfo : EIATTR_EXIT_INSTR_OFFSETS
	.align		4
.L_3999:
        /*0280*/ 	.byte	0x04, 0x1c
        /*0282*/ 	.short	(.L_4001 - .L_4000)


	//   ....[0]....
.L_4000:
        /*0284*/ 	.word	0x00002dc0


	//   ....[1]....
        /*0288*/ 	.word	0x00002e00


	//   ....[2]....
        /*028c*/ 	.word	0x00002f60


	//   ....[3]....
        /*0290*/ 	.word	0x00003070


	//----- nvinfo : EIATTR_CRS_STACK_SIZE
	.align		4
.L_4001:
        /*0294*/ 	.byte	0x04, 0x1e
        /*0296*/ 	.short	(.L_4003 - .L_4002)
.L_4002:
        /*0298*/ 	.word	0x00000000


	//----- nvinfo : EIATTR_CBANK_PARAM_SIZE
	.align		4
.L_4003:
        /*029c*/ 	.byte	0x03, 0x19
        /*029e*/ 	.short	0x007c


	//----- nvinfo : EIATTR_PARAM_CBANK
	.align		4
        /*02a0*/ 	.byte	0x04, 0x0a
        /*02a2*/ 	.short	(.L_4005 - .L_4004)
	.align		4
.L_4004:
        /*02a4*/ 	.word	index@(.nv.constant0._ZN4vllm25paged_attention_v1_kernelI13__nv_bfloat16hLi32ELi32ELi128ELNS_18Fp8KVCacheDataTypeE2ELb1EEEvPT_PKS3_PKT0_S9_ifPKiSB_iPKfiiiSD_SD_iiiii)
        /*02a8*/ 	.short	0x0380
        /*02aa*/ 	.short	0x007c


	//----- nvinfo : EIATTR_SW_WAR
	.align		4
.L_4005:
        /*02ac*/ 	.byte	0x04, 0x36
        /*02ae*/ 	.short	(.L_4007 - .L_4006)
.L_4006:
        /*02b0*/ 	.word	0x00000008
.L_4007:


//--------------------- .nv.info._ZN4vllm25paged_attention_v1_kernelI13__nv_bfloat16hLi256ELi16ELi128ELNS_18Fp8KVCacheDataTypeE2ELb0EEEvPT_PKS3_PKT0_S9_ifPKiSB_iPKfiiiSD_SD_iiiii --------------------------
	.section	.nv.info._ZN4vllm25paged_attention_v1_kernelI13__nv_bfloat16hLi256ELi16ELi128ELNS_18Fp8KVCacheDataTypeE2ELb0EEEvPT_PKS3_PKT0_S9_ifPKiSB_iPKfiiiSD_SD_iiiii,"",@"SHT_CUDA_INFO"
	.sectionflags	@""
	.align	4


	//----- nvinfo : EIATTR_CUDA_API_VERSION
	.align		4
        /*0000*/ 	.byte	0x04, 0x37
        /*0002*/ 	.short	(.L_4009 - .L_4008)
.L_4008:
        /*0004*/ 	.word	0x00000082


	//----- nvinfo : EIATTR_KPARAM_INFO
	.align		4
.L_4009:
        /*0008*/ 	.byte	0x04, 0x17
        /*000a*/ 	.short	(.L_4011 - .L_4010)
.L_4010:
        /*000c*/ 	.word	0x00000000
        /*0010*/ 	.short	0x0013
        /*0012*/ 	.short	0x0078
        /*0014*/ 	.byte	0x00, 0xf0, 0x11, 0x00


	//----- nvinfo : EIATTR_KPARAM_INFO
	.align		4
.L_4011:
        /*0018*/ 	.byte	0x04, 0x17
        /*001a*/ 	.short	(.L_4013 - .L_4012)
.L_4012:
        /*001c*/ 	.word	0x00000000
        /*0020*/ 	.short	0x0012
        /*0022*/ 	.short	0x0074
        /*0024*/ 	.byte	0x00, 0xf0, 0x11, 0x00


	//----- nvinfo : EIATTR_KPARAM_INFO
	.align		4
.L_4013:
        /*0028*/ 	.byte	0x04, 0x17
        /*002a*/ 	.short	(.L_4015 - .L_4014)
.L_4014:
        /*002c*/ 	.word	0x00000000
        /*0030*/ 	.short	0x0011
        /*0032*/ 	.short	0x0070
        /*0034*/ 	.byte	0x00, 0xf0, 0x11, 0x00


	//----- nvinfo : EIATTR_KPARAM_INFO
	.align		4
.L_4015:
        /*0038*/ 	.byte	0x04, 0x17
        /*003a*/ 	.short	(.L_4017 - .L_4016)
.L_4016:
        /*003c*/ 	.word	0x00000000
        /*0040*/ 	.short	0x0010
        /*0042*/ 	.short	0x006c
        /*0044*/ 	.byte	0x00, 0xf0, 0x11, 0x00


	//----- nvinfo : EIATTR_KPARAM_INFO
	.align		4
.L_4017:
        /*0048*/ 	.byte	0x04, 0x17
        /*004a*/ 	.short	(.L_4019 - .L_4018)
.L_4018:
        /*004c*/ 	.word	0x00000000
        /*0050*/ 	.short	0x000f
        /*0052*/ 	.short	0x0068
        /*0054*/ 	.byte	0x00, 0xf0, 0x11, 0x00


	//----- nvinfo : EIATTR_KPARAM_INFO
	.align		4
.L_4019:
        /*0058*/ 	.byte	0x04, 0x17
        /*005a*/ 	.short	(.L_4021 - .L_4020)
.L_4020:
        /*005c*/ 	.word	0x00000000
        /*0060*/ 	.short	0x000e
        /*0062*/ 	.short	0x0060
        /*0064*/ 	.byte	0x00, 0xf5, 0x21, 0x00


	//----- nvinfo : EIATTR_KPARAM_INFO
	.align		4
.L_4021:
        /*0068*/ 	.byte	0x04, 0x17
        /*006a*/ 	.short	(.L_4023 - .L_4022)
.L_4022:
        /*006c*/ 	.word	0x00000000
        /*0070*/ 	.short	0x000d
        /*0072*/ 	.short	0x0058
        /*0074*/ 	.byte	0x00, 0xf5, 0x21, 0x00


	//----- nvinfo : EIATTR_KPARAM_INFO
	.align		4
.L_4023:
        /*0078*/ 	.byte	0x04, 0x17
        /*007a*/ 	.short	(.L_4025 - .L_4024)
.L_4024:
        /*007c*/ 	.word	0x00000000
        /*0080*/ 	.short	0x000c
        /*0082*/ 	.short	0x0050
        /*0084*/ 	.byte	0x00, 0xf0, 0x11, 0x00


	//----- nvinfo : EIATTR_KPARAM_INFO
	.align		4
.L_4025:
        /*0088*/ 	.byte	0x04, 0x17
        /*008a*/ 	.short	(.L_4027 - .L_4026)
.L_4026:
        /*008c*/ 	.word	0x00000000
        /*0090*/ 	.short	0x000b
        /*0092*/ 	.short	0x004c
        /*0094*/ 	.byte	0x00, 0xf0, 0x11, 0x00


	//----- nvinfo : EIATTR_KPARAM_INFO
	.align		4
.L_4027:
        /*0098*/ 	.byte	0x04, 0x17
        /*009a*/ 	.short	(.L_4029 - .L_4028)
.L_4028:
        /*009c*/ 	.word	0x00000000
        /*00a0*/ 	.short	0x000a
        /*00a2*/ 	.short	0x0048
        /*00a4*/ 	.byte	0x00, 0xf0, 0x11, 0x00


	//----- nvinfo : EIATTR_KPARAM_INFO
	.align		4
.L_4029:
        /*00a8*/ 	.byte	0x04, 0x17
        /*00aa*/ 	.short	(.L_4031 - .L_4030)
.L_4030:
        /*00ac*/ 	.word	0x00000000
        /*00b0*/ 	.short	0x0009
        /*00b2*/ 	.short	0x0040
        /*00b4*/ 	.byte	0x00, 0xf5, 0x21, 0x00


	//----- nvinfo : EIATTR_KPARAM_INFO
	.align		4
.L_4031:
        /*00b8*/ 	.byte	0x04, 0x17
        /*00ba*/ 	.short	(.L_4033 - .L_4032)
.L_4032:
        /*00bc*/ 	.word	0x00000000
        /*00c0*/ 	.short	0x0008
        /*00c2*/ 	.short	0x0038
        /*00c4*/ 	.byte	0x00, 0xf0, 0x11, 0x00


	//----- nvinfo : EIATTR_KPARAM_INFO
	.align		4
.L_4033:
        /*00c8*/ 	.byte	0x04, 0x17
        /*00ca*/ 	.short	(.L_4035 - .L_4034)
.L_4034:
        /*00cc*/ 	.word	0x00000000
        /*00d0*/ 	.short	0x0007
        /*00d2*/ 	.short	0x0030
        /*00d4*/ 	.byte	0x00, 0xf5, 0x21, 0x00


	//----- nvinfo : EIATTR_KPARAM_INFO
	.align		4
.L_4035:
        /*00d8*/ 	.byte	0x04, 0x17
        /*00da*/ 	.short	(.L_4037 - .L_4036)
.L_4036:
        /*00dc*/ 	.word	0x00000000
        /*00e0*/ 	.short	0x0006
        /*00e2*/ 	.short	0x0028
        /*00e4*/ 	.byte	0x00, 0xf5, 0x21, 0x00


	//----- nvinfo : EIATTR_KPARAM_INFO
	.align		4
.L_4037:
        /*00e8*/ 	.byte	0x04, 0x17
        /*00ea*/ 	.short	(.L_4039 - .L_4038)
.L_4038:
        /*00ec*/ 	.word	0x00000000
        /*00f0*/ 	.short	0x0005
        /*00f2*/ 	.short	0x0024
        /*00f4*/ 	.byte	0x00, 0xf0, 0x11, 0x00


	//----- nvinfo : EIATTR_KPARAM_INFO
	.align		4
.L_4039:
        /*00f8*/ 	.byte	0x04, 0x17
        /*00fa*/ 	.short	(.L_4041 - .L_4040)
.L_4040:
        /*00fc*/ 	.word	0x00000000
        /*0100*/ 	.short	0x0004
        /*0102*/ 	.short	0x0020
        /*0104*/ 	.byte	0x00, 0xf0, 0x11, 0x00


	//----- nvinfo : EIATTR_KPARAM_INFO
	.align		4
.L_4041:
        /*0108*/ 	.byte	0x04, 0x17
        /*010a*/ 	.short	(.L_4043 - .L_4042)
.L_4042:
        /*010c*/ 	.word	0x00000000
        /*0110*/ 	.short	0x0003
        /*0112*/ 	.short	0x0018
        /*0114*/ 	.byte	0x00, 0xf5, 0x21, 0x00


	//----- nvinfo : EIATTR_KPARAM_INFO
	.align		4
.L_4043:
        /*0118*/ 	.byte	0x04, 0x17
        /*011a*/ 	.short	(.L_4045 - .L_4044)
.L_4044:
        /*011c*/ 	.word	0x00000000
        /*0120*/ 	.short	0x0002
        /*0122*/ 	.short	0x0010
        /*0124*/ 	.byte	0x00, 0xf5, 0x21, 0x00


	//----- nvinfo : EIATTR_KPARAM_INFO
	.align		4
.L_4045:
        /*0128*/ 	.byte	0x04, 0x17
        /*012a*/ 	.short	(.L_4047 - .L_4046)
.L_4046:
        /*012c*/ 	.word	0x00000000
        /*0130*/ 	.short	0x0001
        /*0132*/ 	.short	0x0008
        /*0134*/ 	.byte	0x00, 0xf5, 0x21, 0x00


	//----- nvinfo : EIATTR_KPARAM_INFO
	.align		4
.L_4047:
        /*0138*/ 	.byte	0x04, 0x17
        /*013a*/ 	.short	(.L_4049 - .L_4048)
.L_4048:
        /*013c*/ 	.word	0x00000000
        /*0140*/ 	.short	0x0000
        /*0142*/ 	.short	0x0000
        /*0144*/ 	.byte	0x00, 0xf5, 0x21, 0x00


	//----- nvinfo : EIATTR_SPARSE_MMA_MASK
	.align		4
.L_4049:
        /*0148*/ 	.byte	0x03, 0x50
        /*014a*/ 	.short	0x0000


	//----- nvinfo : EIATTR_MAXREG_COUNT
	.align		4
        /*014c*/ 	.byte	0x03, 0x1b
        /*014e*/ 	.short	0x00ff


	//----- nvinfo : EIATTR_NUM_BARRIERS
	.align		4
        /*0150*/ 	.byte	0x02, 0x4c
        /*0152*/ 	.byte	0x01
	.zero		1


	//----- nvinfo : EIATTR_EXTERNS
	.align		4
        /*0154*/ 	.byte	0x04, 0x0f
        /*0156*/ 	.short	(.L_4051 - .L_4050)


	//   ....[0]....
	.align		4
.L_4050:
        /*0158*/ 	.word	index@(__assertfail)


	//----- nvinfo : EIATTR_MERCURY_ISA_VERSION
	.align		4
.L_4051:
        /*015c*/ 	.byte	0x03, 0x5f
        /*015e*/ 	.short	0x0101


	//----- nvinfo : EIATTR_COOP_GROUP_MASK_REGIDS
	.align		4
        /*0160*/ 	.byte	0x04, 0x29
        /*0162*/ 	.short	(.L_4053 - .L_4052)


	//   ....[0]....
.L_4052:
        /*0164*/ 	.word	0xffffffff


	//   ....[1]....
        /*0168*/ 	.word	0xffffffff


	//   ....[2]....
        /*016c*/ 	.word	0xffffffff


	//   ....[3]....
        /*0170*/ 	.word	0xffffffff


	//   ....[4]....
        /*0174*/ 	.word	0xffffffff


	//   ....[5]....
        /*0178*/ 	.word	0xffffffff


	//   ....[6]....
        /*017c*/ 	.word	0xffffffff


	//   ....[7]....
        /*0180*/ 	.word	0xffffffff


	//   ....[8]....
        /*0184*/ 	.word	0xffffffff


	//   ....[9]....
        /*0188*/ 	.word	0xffffffff


	//   ....[10]....
        /*018c*/ 	.word	0xffffffff


	//   ....[11]....
        /*0190*/ 	.word	0xffffffff


	//   ....[12]....
        /*0194*/ 	.word	0xffffffff


	//   ....[13]....
        /*0198*/ 	.word	0xffffffff


	//   ....[14]....
        /*019c*/ 	.word	0xffffffff


	//   ....[15]....
        /*01a0*/ 	.word	0x0500000f


	//   ....[16]....
        /*01a4*/ 	.word	0x0500000f


	//   ....[17]....
        /*01a8*/ 	.word	0x0500000f


	//   ....[18]....
        /*01ac*/ 	.word	0x0500000f


	//----- nvinfo : EIATTR_COOP_GROUP_INSTR_OFFSETS
	.align		4
.L_4053:
        /*01b0*/ 	.byte	0x04, 0x28
        /*01b2*/ 	.short	(.L_4055 - .L_4054)


	//   ....[0]....
.L_4054:
        /*01b4*/ 	.word	0x00000270


	//   ....[1]....
        /*01b8*/ 	.word	0x00000290


	//   ....[2]....
        /*01bc*/ 	.word	0x000002b0


	//   ....[3]....
        /*01c0*/ 	.word	0x000002d0


	//   ....[4]....
        /*01c4*/ 	.word	0x000003e0


	//   ....[5]....
        /*01c8*/ 	.word	0x00000400


	//   ....[6]....
        /*01cc*/ 	.word	0x00000420


	//   ....[7]....
        /*01d0*/ 	.word	0x00001250


	//   ....[8]....
        /*01d4*/ 	.word	0x00001280


	//   ....[9]....
        /*01d8*/ 	.word	0x000012a0


	//   ....[10]....
        /*01dc*/ 	.word	0x000012c0


	//   ....[11]....
        /*01e0*/ 	.word	0x000012e0


	//   ....[12]....
        /*01e4*/ 	.word	0x00001330


	//   ....[13]....
        /*01e8*/ 	.word	0x00001350


	//   ....[14]....
        /*01ec*/ 	.word	0x00001370


	//   ....[15]....
        /*01f0*/ 	.word	0x00002860


	//   ....[16]....
        /*01f4*/ 	.word	0x000028c0


	//   ....[17]....
        /*01f8*/ 	.word	0x00002920


	//   ....[18]....
        /*01fc*/ 	.word	0x00002980


	//----- nvinfo : EIATTR_VRC_CTA_INIT_COUNT
	.align		4
.L_4055:
        /*0200*/ 	.byte	0x02, 0x4a
	.zero		1
	.zero		1


	//----- nvinfo : EIATTR_SYSCALL_OFFSETS
	.align		4
        /*0204*/ 	.byte	0x04, 0x46
        /*0206*/ 	.short	(.L_4057 - .L_4056)


	//   ....[0]....
.L_4056:
        /*0208*/ 	.word	0x00000220


	//----- nvinfo : EIATTR_EXIT_INSTR_OFFSETS
	.align		4
.L_4057:
        /*020c*/ 	.byte	0x04, 0x1c
        /*020e*/ 	.short	(.L_4059 - .L_4058)


	//   ....[0]....
.L_4058:
        /*0210*/ 	.word	0x00002510


	//   ....[1]....
        /*0214*/ 	.word	0x00002570


	//   ....[2]....
        /*0218*/ 	.word	0x00002810


	//----- nvinfo : EIATTR_CRS_STACK_SIZE
	.align		4
.L_4059:
        /*021c*/ 	.byte	0x04, 0x1e
        /*021e*/ 	.short	(.L_4061 - .L_4060)
.L_4060:
        /*0220*/ 	.word	0x00000000


	//----- nvinfo : EIATTR_CBANK_PARAM_SIZE
	.align		4
.L_4061:
        /*0224*/ 	.byte	0x03, 0x19
        /*0226*/ 	.short	0x007c


	//----- nvinfo : EIATTR_PARAM_CBANK
	.align		4
        /*0228*/ 	.byte	0x04, 0x0a
        /*022a*/ 	.short	(.L_4063 - .L_4062)
	.align		4
.L_4062:
        /*022c*/ 	.word	index@(.nv.constant0._ZN4vllm25paged_attention_v1_kernelI13__nv_bfloat16hLi256ELi16ELi128ELNS_18Fp8KVCacheDataTypeE2ELb0EEEvPT_PKS3_PKT0_S9_ifPKiSB_iPKfiiiSD_SD_iiiii)
        /*0230*/ 	.short	0x0380
        /*0232*/ 	.short	0x007c


	//----- nvinfo : EIATTR_SW_WAR
	.align		4
.L_4063:
        /*0234*/ 	.byte	0x04, 0x36
        /*0236*/ 	.short	(.L_4065 - .L_4064)
.L_4064:
        /*0238*/ 	.word	0x00000008
.L_4065:


//--------------------- .nv.info._ZN4vllm25paged_attention_v1_kernelI13__nv_bfloat16hLi192ELi16ELi128ELNS_18Fp8KVCacheDataTypeE2ELb0EEEvPT_PKS3_PKT0_S9_ifPKiSB_iPKfiiiSD_SD_iiiii --------------------------
	.section	.nv.info._ZN4vllm25paged_attention_v1_kernelI13__nv_bfloat16hLi192ELi16ELi128ELNS_18Fp8KVCacheDataTypeE2ELb0EEEvPT_PKS3_PKT0_S9_ifPKiSB_iPKfiiiSD_SD_iiiii,"",@"SHT_CUDA_INFO"
	.sectionflags	@""
	.align	4


	//----- nvinfo : EIATTR_CUDA_API_VERSION
	.align		4
        /*0000*/ 	.byte	0x04, 0x37
        /*0002*/ 	.short	(.L_4067 - .L_4066)
.L_4066:
        /*0004*/ 	.word	0x00000082


	//----- nvinfo : EIATTR_KPARAM_INFO
	.align		4
.L_4067:
        /*0008*/ 	.byte	0x04, 0x17
        /*000a*/ 	.short	(.L_4069 - .L_4068)
.L_4068:
        /*000c*/ 	.word	0x00000000
        /*0010*/ 	.short	0x0013
        /*0012*/ 	.short	0x0078
        /*0014*/ 	.byte	0x00, 0xf0, 0x11, 0x00


	//----- nvinfo : EIATTR_KPARAM_INFO
	.align		4
.L_4069:
        /*0018*/ 	.byte	0x04, 0x17
        /*001a*/ 	.short	(.L_4071 - .L_4070)
.L_4070:
        /*001c*/ 	.word	0x00000000
        /*0020*/ 	.short	0x0012
        /*0022*/ 	.short	0x0074
        /*0024*/ 	.byte	0x00, 0xf0, 0x11, 0x00


	//----- nvinfo : EIATTR_KPARAM_INFO
	.align		4
.L_4071:
        /*0028*/ 	.byte	0x04, 0x17
        /*002a*/ 	.short	(.L_4073 - .L_4072)
.L_4072:
        /*002c*/ 	.word	0x00000000
        /*0030*/ 	.short	0x0011
        /*0032*/ 	.short	0x0070
        /*0034*/ 	.byte	0x00, 0xf0, 0x11, 0x00


	//----- nvinfo : EIATTR_KPARAM_INFO
	.align		4
.L_4073:
        /*0038*/ 	.byte	0x04, 0x17
        /*003a*/ 	.short	(.L_4075 - .L_4074)
.L_4074:
        /*003c*/ 	.word	0x00000000
        /*0040*/ 	.short	0x0010
        /*0042*/ 	.short	0x006c
        /*0044*/ 	.byte	0x00, 0xf0, 0x11, 0x00


	//----- nvinfo : EIATTR_KPARAM_INFO
	.align		4
.L_4075:
        /*0048*/ 	.byte	0x04, 0x17
        /*004a*/ 	.short	(.L_4077 - .L_4076)
.L_4076:
        /*004c*/ 	.word	0x00000000
        /*0050*/ 	.short	0x000f
        /*0052*/ 	.short	0x0068
        /*0054*/ 	.byte	0x00, 0xf0, 0x11, 0x00


	//----- nvinfo : EIATTR_KPARAM_INFO
	.align		4
.L_4077:
        /*0058*/ 	.byte	0x04, 0x17
        /*005a*/ 	.short	(.L_4079 - .L_4078)
.L_4078:
        /*005c*/ 	.word	0x00000000
        /*0060*/ 	.short	0x000e
        /*0062*/ 	.short	0x0060
        /*0064*/ 	.byte	0x00, 0xf5, 0x21, 0x00


	//----- nvinfo : EIATTR_KPARAM_INFO
	.align		4
.L_4079:
        /*0068*/ 	.byte	0x04, 0x17
        /*006a*/ 	.short	(.L_4081 - .L_4080)
.L_4080:
        /*006c*/ 	.word	0x00000000
        /*0070*/ 	.short	0x000d
        /*0072*/ 	.short	0x0058
        /*0074*/ 	.byte	0x00, 0xf5, 0x21, 0x00


	//----- nvinfo : EIATTR_KPARAM_INFO
	.align		4
.L_4081:
        /*0078*/ 	.byte	0x04, 0x17
        /*007a*/ 	.short	(.L_4083 - .L_4082)
.L_4082:
        /*007c*/ 	.word	0x00000000
        /*0080*/ 	.short	0x000c
        /*0082*/ 	.short	0x0050
        /*0084*/ 	.byte	0x00, 0xf0, 0x11, 0x00


	//----- nvinfo : EIATTR_KPARAM_INFO
	.align		4
.L_4083:
        /*0088*/ 	.byte	0x04, 0x17
        /*008a*/ 	.short	(.L_4085 - .L_4084)
.L_4084:
        /*008c*/ 	.word	0x00000000
        /*0090*/ 	.short	0x000b
        /*0092*/ 	.short	0x004c
        /*0094*/ 	.byte	0x00, 0xf0, 0x11, 0x00


	//----- nvinfo : EIATTR_KPARAM_INFO
	.align		4
.L_4085:
        /*0098*/ 	.byte	0x04, 0x17
        /*009a*/ 	.short	(.L_4087 - .L_4086)
.L_4086:
        /*009c*/ 	.word	0x00000000
        /*00a0*/ 	.short	0x000a
        /*00a2*/ 	.short	0x0048
        /*00a4*/ 	.byte	0x00, 0xf0, 0x11, 0x00


	//----- nvinfo : EIATTR_KPARAM_INFO
	.align		4
.L_4087:
        /*00a8*/ 	.byte	0x04, 0x17
        /*00aa*/ 	.short	(.L_4089 - .L_4088)
.L_4088:
        /*00ac*/ 	.word	0x00000000
        /*00b0*/ 	.short	0x0009
        /*00b2*/ 	.short	0x0040
        /*00b4*/ 	.byte	0x00, 0xf5, 0x21, 0x00


	//----- nvinfo : EIATTR_KPARAM_INFO
	.align		4
.L_4089:
        /*00b8*/ 	.byte	0x04, 0x17
        /*00ba*/ 	.short	(.L_4091 - .L_4090)
.L_4090:
        /*00bc*/ 	.word	0x00000000
        /*00c0*/ 	.short	0x0008
        /*00c2*/ 	.short	0x0038
        /*00c4*/ 	.byte	0x00, 0xf0, 0x11, 0x00


	//----- nvinfo : EIATTR_KPARAM_INFO
	.align		4
.L_4091:
        /*00c8*/ 	.byte	0x04, 0x17
        /*00ca*/ 	.short	(.L_4093 - .L_4092)
.L_4092:
        /*00cc*/ 	.word	0x00000000
        /*00d0*/ 	.short	0x0007
        /*00d2*/ 	.short	0x0030
        /*00d4*/ 	.byte	0x00, 0xf5, 0x21, 0x00


	//----- nvinfo : EIATTR_KPARAM_INFO
	.align		4
.L_4093:
        /*00d8*/ 	.byte	0x04, 0x17
        /*00da*/ 	.short	(.L_4095 - .L_4094)
.L_4094:
        /*00dc*/ 	.word	0x00000000
        /*00e0*/ 	.short	0x0006
        /*00e2*/ 	.short	0x0028
        /*00e4*/ 	.byte	0x00, 0xf5, 0x21, 0x00


	//----- nvinfo : EIATTR_KPARAM_INFO
	.align		4
.L_4095:
        /*00e8*/ 	.byte	0x04, 0x17
        /*00ea*/ 	.short	(.L_4097 - .L_4096)
.L_4096:
        /*00ec*/ 	.word	0x00000000
        /*00f0*/ 	.short	0x0005
        /*00f2*/ 	.short	0x0024
        /*00f4*/ 	.byte	0x00, 0xf0, 0x11, 0x00


	//----- nvinfo : EIATTR_KPARAM_INFO
	.align		4
.L_4097:
        /*00f8*/ 	.byte	0x04, 0x17
        /*00fa*/ 	.short	(.L_4099 - .L_4098)
.L_4098:
        /*00fc*/ 	.word	0x00000000
        /*0100*/ 	.short	0x0004
        /*0102*/ 	.short	0x0020
        /*0104*/ 	.byte	0x00, 0xf0, 0x11, 0x00


	//----- nvinfo : EIATTR_KPARAM_INFO
	.align		4
.L_4099:
        /*0108*/ 	.byte	0x04, 0x17
        /*010a*/ 	.short	(.L_4101 - .L_4100)
.L_4100:
        /*010c*/ 	.word	0x00000000
        /*0110*/ 	.short	0x0003
        /*0112*/ 	.short	0x0018
        /*0114*/ 	.byte	0x00, 0xf5, 0x21, 0x00


	//----- nvinfo : EIATTR_KPARAM_INFO
	.align		4
.L_4101:
        /*0118*/ 	.byte	0x04, 0x17
        /*011a*/ 	.short	(.L_4103 - .L_4102)
.L_4102:
        /*011c*/ 	.word	0x00000000
        /*0120*/ 	.short	0x0002
        /*0122*/ 	.short	0x0010
        /*0124*/ 	.byte	0x00, 0xf5, 0x21, 0x00


	//----- nvinfo : EIATTR_KPARAM_INFO
	.align		4
.L_4103:
        /*0128*/ 	.byte	0x04, 0x17
        /*012a*/ 	.short	(.L_4105 - .L_4104)
.L_4104:
        /*012c*/ 	.word	0x00000000
        /*0130*/ 	.short	0x0001
        /*0132*/ 	.short	0x0008
        /*0134*/ 	.byte	0x00, 0xf5, 0x21, 0x00


	//----- nvinfo : EIATTR_KPARAM_INFO
	.align		4
.L_4105:
        /*0138*/ 	.byte	0x04, 0x17
        /*013a*/ 	.short	(.L_4107 - .L_4106)
.L_4106:
        /*013c*/ 	.word	0x00000000
        /*0140*/ 	.short	0x0000
        /*0142*/ 	.short	0x0000
        /*0144*/ 	.byte	0x00, 0xf5, 0x21, 0x00


	//----- nvinfo : EIATTR_SPARSE_MMA_MASK
	.align		4
.L_4107:
        /*0148*/ 	.byte	0x03, 0x50
        /*014a*/ 	.short	0x0000


	//----- nvinfo : EIATTR_MAXREG_COUNT
	.align		4
        /*014c*/ 	.byte	0x03, 0x1b
        /*014e*/ 	.short	0x00ff


	//----- nvinfo : EIATTR_NUM_BARRIERS
	.align		4
        /*0150*/ 	.byte	0x02, 0x4c
        /*0152*/ 	.byte	0x01
	.zero		1


	//----- nvinfo : EIATTR_EXTERNS
	.align		4
        /*0154*/ 	.byte	0x04, 0x0f
        /*0156*/ 	.short	(.L_4109 - .L_4108)


	//   ....[0]....
	.align		4
.L_4108:
        /*0158*/ 	.word	index@(__assertfail)


	//----- nvinfo : EIATTR_MERCURY_ISA_VERSION
	.align		4
.L_4109:
        /*015c*/ 	.byte	0x03, 0x5f
        /*015e*/ 	.short	0x0101


	//----- nvinfo : EIATTR_COOP_GROUP_MASK_REGIDS
	.align		4
        /*0160*/ 	.byte	0x04, 0x29
        /*0162*/ 	.short	(.L_4111 - .L_4110)


	//   ....[0]....
.L_4110:
        /*0164*/ 	.word	0xffffffff


	//   ....[1]....
        /*0168*/ 	.word	0xffffffff


	//   ....[2]....
        /*016c*/ 	.word	0xffffffff


	//   ....[3]....
        /*0170*/ 	.word	0xffffffff


	//   ....[4]....
        /*0174*/ 	.word	0xffffffff


	//   ....[5]....
        /*0178*/ 	.word	0xffffffff


	//   ....[6]....
        /*017c*/ 	.word	0xffffffff


	//   ....[7]....
        /*0180*/ 	.word	0xffffffff


	//   ....[8]....
        /*0184*/ 	.word	0xffffffff


	//   ....[9]....
        /*0188*/ 	.word	0xffffffff


	//   ....[10]....
        /*018c*/ 	.word	0xffffffff


	//   ....[11]....
        /*0190*/ 	.word	0xffffffff


	//   ....[12]....
        /*0194*/ 	.word	0xffffffff


	//   ....[13]....
        /*0198*/ 	.word	0xffffffff


	//   ....[14]....
        /*019c*/ 	.word	0xffffffff


	//   ....[15]....
        /*01a0*/ 	.word	0x0500000f


	//   ....[16]....
        /*01a4*/ 	.word	0x0500000f


	//   ....[17]....
        /*01a8*/ 	.word	0x0500000f


	//   ....[18]....
        /*01ac*/ 	.word	0x0500000f


	//----- nvinfo : EIATTR_COOP_GROUP_INSTR_OFFSETS
	.align		4
.L_4111:
        /*01b0*/ 	.byte	0x04, 0x28
        /*01b2*/ 	.short	(.L_4113 - .L_4112)


	//   ....[0]....
.L_4112:
        /*01b4*/ 	.word	0x00000270


	//   ....[1]....
        /*01b8*/ 	.word	0x00000290


	//   ....[2]....
        /*01bc*/ 	.word	0x000002b0


	//   ....[3]....
        /*01c0*/ 	.word	0x000002d0


	//   ....[4]....
        /*01c4*/ 	.word	0x000003e0


	//   ....[5]....
        /*01c8*/ 	.word	0x00000400


	//   ....[6]....
        /*01cc*/ 	.word	0x00000420


	//   ....[7]....
        /*01d0*/ 	.word	0x00001250


	//   ....[8]....
        /*01d4*/ 	.word	0x00001280


	//   ....[9]....
        /*01d8*/ 	.word	0x000012a0


	//   ....[10]....
        /*01dc*/ 	.word	0x000012c0


	//   ....[11]....
        /*01e0*/ 	.word	0x000012e0


	//   ....[12]....
        /*01e4*/ 	.word	0x00001330


	//   ....[13]....
        /*01e8*/ 	.word	0x00001350


	//   ....[14]....
        /*01ec*/ 	.word	0x00001370


	//   ....[15]....
        /*01f0*/ 	.word	0x00002600


	//   ....[16]....
        /*01f4*/ 	.word	0x00002660


	//   ....[17]....
        /*01f8*/ 	.word	0x000026c0


	//   ....[18]....
        /*01fc*/ 	.word	0x00002720


	//----- nvinfo : EIATTR_VRC_CTA_INIT_COUNT
	.align		4
.L_4113:
        /*0200*/ 	.byte	0x02, 0x4a
	.zero		1
	.zero		1


	//----- nvinfo : EIATTR_SYSCALL_OFFSETS
	.align		4
        /*0204*/ 	.byte	0x04, 0x46
        /*0206*/ 	.short	(.L_4115 - .L_4114)


	//   ....[0]....
.L_4114:
        /*0208*/ 	.word	0x00000220


	//----- nvinfo : EIATTR_EXIT_INSTR_OFFSETS
	.align		4
.L_4115:
        /*020c*/ 	.byte	0x04, 0x1c
        /*020e*/ 	.short	(.L_4117 - .L_4116)


	//   ....[0]....
.L_4116:
        /*0210*/ 	.word	0x00002330


	//   ....[1]....
        /*0214*/ 	.word	0x00002390


	//   ....[2]....
        /*0218*/ 	.word	0x000025b0


	//----- nvinfo : EIATTR_CRS_STACK_SIZE
	.align		4
.L_4117:
        /*021c*/ 	.byte	0x04, 0x1e
        /*021e*/ 	.short	(.L_4119 - .L_4118)
.L_4118:
        /*0220*/ 	.word	0x00000000


	//----- nvinfo : EIATTR_CBANK_PARAM_SIZE
	.align		4
.L_4119:
        /*0224*/ 	.byte	0x03, 0x19
        /*0226*/ 	.short	0x007c


	//----- nvinfo : EIATTR_PARAM_CBANK
	.align		4
        /*0228*/ 	.byte	0x04, 0x0a
        /*022a*/ 	.short	(.L_4121 - .L_4120)
	.align		4
.L_4120:
        /*022c*/ 	.word	index@(.nv.constant0._ZN4vllm25paged_attention_v1_kernelI13__nv_bfloat16hLi192ELi16ELi128ELNS_18Fp8KVCacheDataTypeE2ELb0EEEvPT_PKS3_PKT0_S9_ifPKiSB_iPKfiiiSD_SD_iiiii)
        /*0230*/ 	.short	0x0380
        /*0232*/ 	.short	0x007c


	//----- nvinfo : EIATTR_SW_WAR
	.align		4
.L_4121:
        /*0234*/ 	.byte	0x04, 0x36
        /*0236*/ 	.short	(.L_4123 - .L_4122)
.L_4122:
        /*0238*/ 	.word	0x00000008
.L_4123:


//--------------------- .nv.info._ZN4vllm25paged_attention_v1_kernelI13__nv_bfloat16hLi128ELi16ELi128ELNS_18Fp8KVCacheDataTypeE2ELb0EEEvPT_PKS3_PKT0_S9_ifPKiSB_iPKfiiiSD_SD_iiiii --------------------------
	.section	.nv.info._ZN4vllm25paged_attention_v1_kernelI13__nv_bfloat16hLi128ELi16ELi128ELNS_18Fp8KVCacheDataTypeE2ELb0EEEvPT_PKS3_PKT0_S9_ifPKiSB_iPKfiiiSD_SD_iiiii,"",@"SHT_CUDA_INFO"
	.sectionflags	@""
	.align	4


	//----- nvinfo : EIATTR_CUDA_API_VERSION
	.align		4
        /*0000*/ 	.byte	0x04, 0x37
        /*0002*/ 	.short	(.L_4125 - .L_4124)
.L_4124:
        /*0004*/ 	.word	0x00000082


	//----- nvinfo : EIATTR_KPARAM_INFO
	.align		4
.L_4125:
        /*0008*/ 	.byte	0x04, 0x17
        /*000a*/ 	.short	(.L_4127 - .L_4126)
.L_4126:
        /*000c*/ 	.word	0x00000000
        /*0010*/ 	.short	0x0013
        /*0012*/ 	.short	0x0078
        /*0014*/ 	.byte	0x00, 0xf0, 0x11, 0x00


	//----- nvinfo : EIATTR_KPARAM_INFO
	.align		4
.L_4127:
        /*0018*/ 	.byte	0x04, 0x17
        /*001a*/ 	.short	(.L_4129 - .L_4128)
.L_4128:
        /*001c*/ 	.word	0x00000000
        /*0020*/ 	.short	0x0012
        /*0022*/ 	.short	0x0074
        /*0024*/ 	.byte	0x00, 0xf0, 0x11, 0x00


	//----- nvinfo : EIATTR_KPARAM_INFO
	.align		4
.L_4129:
        /*0028*/ 	.byte	0x04, 0x17
        /*002a*/ 	.short	(.L_4131 - .L_4130)
.L_4130:
        /*002c*/ 	.word	0x00000000
        /*0030*/ 	.short	0x0011
        /*0032*/ 	.short	0x0070
        /*0034*/ 	.byte	0x00, 0xf0, 0x11, 0x00


	//----- nvinfo : EIATTR_KPARAM_INFO
	.align		4
.L_4131:
        /*0038*/ 	.byte	0x04, 0x17
        /*003a*/ 	.short	(.L_4133 - .L_4132)
.L_4132:
        /*003c*/ 	.word	0x00000000
        /*0040*/ 	.short	0x0010
        /*0042*/ 	.short	0x006c
        /*0044*/ 	.byte	0x00, 0xf0, 0x11, 0x00


	//----- nvinfo : EIATTR_KPARAM_INFO
	.align		4
.L_4133:
        /*0048*/ 	.byte	0x04, 0x17
        /*004a*/ 	.short	(.L_4135 - .L_4134)
.L_4134:
        /*004c*/ 	.word	0x00000000
        /*0050*/ 	.short	0x000f
        /*0052*/ 	.short	0x0068
        /*0054*/ 	.byte	0x00, 0xf0, 0x11, 0x00


	//----- nvinfo : EIATTR_KPARAM_INFO
	.align		4
.L_4135:
        /*0058*/ 	.byte	0x04, 0x17
        /*005a*/ 	.short	(.L_4137 - .L_4136)
.L_4136:
        /*005c*/ 	.word	0x00000000
        /*0060*/ 	.short	0x000e
        /*0062*/ 	.short	0x0060
        /*0064*/ 	.byte	0x00, 0xf5, 0x21, 0x00


	//----- nvinfo : EIATTR_KPARAM_INFO
	.align		4
.L_4137:
        /*0068*/ 	.byte	0x04, 0x17
        /*006a*/ 	.short	(.L_4139 - .L_4138)
.L_4138:
        /*006c*/ 	.word	0x00000000
        /*0070*/ 	.short	0x000d
        /*0072*/ 	.short	0x0058
        /*0074*/ 	.byte	0x00, 0xf5, 0x21, 0x00


	//----- nvinfo : EIATTR_KPARAM_INFO
	.align		4
.L_4139:
        /*0078*/ 	.byte	0x04, 0x17
        /*007a*/ 	.short	(.L_4141 - .L_4140)
.L_4140:
        /*007c*/ 	.word	0x00000000
        /*0080*/ 	.short	0x000c
        /*0082*/ 	.short	0x0050
        /*0084*/ 	.byte	0x00, 0xf0, 0x11, 0x00


	//----- nvinfo : EIATTR_KPARAM_INFO
	.align		4
.L_4141:
        /*0088*/ 	.byte	0x04, 0x17
        /*008a*/ 	.short	(.L_4143 - .L_4142)
.L_4142:
        /*008c*/ 	.word	0x00000000
        /*0090*/ 	.short	0x000b
        /*0092*/ 	.short	0x004c
        /*0094*/ 	.byte	0x00, 0xf0, 0x11, 0x00


	//----- nvinfo : EIATTR_KPARAM_INFO
	.align		4
.L_4143:
        /*0098*/ 	.byte	0x04, 0x17
        /*009a*/ 	.short	(.L_4145 - .L_4144)
.L_4144:
        /*009c*/ 	.word	0x00000000
        /*00a0*/ 	.short	0x000a
        /*00a2*/ 	.short	0x0048
        /*00a4*/ 	.byte	0x00, 0xf0, 0x11, 0x00


	//----- nvinfo : EIATTR_KPARAM_INFO
	.align		4
.L_4145:
        /*00a8*/ 	.byte	0x04, 0x17
        /*00aa*/ 	.short	(.L_4147 - .L_4146)
.L_4146:
        /*00ac*/ 	.word	0x00000000
        /*00b0*/ 	.short	0x0009
        /*00b2*/ 	.short	0x0040
        /*00b4*/ 	.byte	0x00, 0xf5, 0x21, 0x00


	//----- nvinfo : EIATTR_KPARAM_INFO
	.align		4
.L_4147:
        /*00b8*/ 	.byte	0x04, 0x17
        /*00ba*/ 	.short	(.L_4149 - .L_4148)
.L_4148:
        /*00bc*/ 	.word	0x00000000
        /*00c0*/ 	.short	0x0008
        /*00c2*/ 	.short	0x0038
        /*00c4*/ 	.byte	0x00, 0xf0, 0x11, 0x00


	//----- nvinfo : EIATTR_KPARAM_INFO
	.align		4
.L_4149:
        /*00c8*/ 	.byte	0x04, 0x17
        /*00ca*/ 	.short	(.L_4151 - .L_4150)
.L_4150:
        /*00cc*/ 	.word	0x00000000
        /*00d0*/ 	.short	0x0007
        /*00d2*/ 	.short	0x0030
        /*00d4*/ 	.byte	0x00, 0xf5, 0x21, 0x00


	//----- nvinfo : EIATTR_KPARAM_INFO
	.align		4
.L_4151:
        /*00d8*/ 	.byte	0x04, 0x17
        /*00da*/ 	.short	(.L_4153 - .L_4152)
.L_4152:
        /*00dc*/ 	.word	0x00000000
        /*00e0*/ 	.short	0x0006
        /*00e2*/ 	.short	0x0028
        /*00e4*/ 	.byte	0x00, 0xf5, 0x21, 0x00


	//----- nvinfo : EIATTR_KPARAM_INFO
	.align		4
.L_4153:
        /*00e8*/ 	.byte	0x04, 0x17
        /*00ea*/ 	.short	(.L_4155 - .L_4154)
.L_4154:
        /*00ec*/ 	.word	0x00000000
        /*00f0*/ 	.short	0x0005
        /*00f2*/ 	.short	0x0024
        /*00f4*/ 	.byte	0x00, 0xf0, 0x11, 0x00


	//----- nvinfo : EIATTR_KPARAM_INFO
	.align		4
.L_4155:
        /*00f8*/ 	.byte	0x04, 0x17
        /*00fa*/ 	.short	(.L_4157 - .L_4156)
.L_4156:
        /*00fc*/ 	.word	0x00000000
        /*0100*/ 	.short	0x0004
        /*0102*/ 	.short	0x0020
        /*0104*/ 	.byte	0x00, 0xf0, 0x11, 0x00


	//----- nvinfo : EIATTR_KPARAM_INFO
	.align		4
.L_4157:
        /*0108*/ 	.byte	0x04, 0x17
        /*010a*/ 	.short	(.L_4159 - .L_4158)
.L_4158:
        /*010c*/ 	.word	0x00000000
        /*0110*/ 	.short	0x0003
        /*0112*/ 	.short	0x0018
        /*0114*/ 	.byte	0x00, 0xf5, 0x21, 0x00


	//----- nvinfo : EIATTR_KPARAM_INFO
	.align		4
.L_4159:
        /*0118*/ 	.byte	0x04, 0x17
        /*011a*/ 	.short	(.L_4161 - .L_4160)
.L_4160:
        /*011c*/ 	.word	0x00000000
        /*0120*/ 	.short	0x0002
        /*0122*/ 	.short	0x0010
        /*0124*/ 	.byte	0x00, 0xf5, 0x21, 0x00


	//----- nvinfo : EIATTR_KPARAM_INFO
	.align		4
.L_4161:
        /*0128*/ 	.byte	0x04, 0x17
        /*012a*/ 	.short	(.L_4163 - .L_4162)
.L_4162:
        /*012c*/ 	.word	0x00000000
        /*0130*/ 	.short	0x0001
        /*0132*/ 	.short	0x0008
        /*0134*/ 	.byte	0x00, 0xf5, 0x21, 0x00


	//----- nvinfo : EIATTR_KPARAM_INFO
	.align		4
.L_4163:
        /*0138*/ 	.byte	0x04, 0x17
        /*013a*/ 	.short	(.L_4165 - .L_4164)
.L_4164:
        /*013c*/ 	.word	0x00000000
        /*0140*/ 	.short	0x0000
        /*0142*/ 	.short	0x0000
        /*0144*/ 	.byte	0x00, 0xf5, 0x21, 0x00


	//----- nvinfo : EIATTR_SPARSE_MMA_MASK
	.align		4
.L_4165:
        /*0148*/ 	.byte	0x03, 0x50
        /*014a*/ 	.short	0x0000


	//----- nvinfo : EIATTR_MAXREG_COUNT
	.align		4
        /*014c*/ 	.byte	0x03, 0x1b
        /*014e*/ 	.short	0x00ff


	//----- nvinfo : EIATTR_NUM_BARRIERS
	.align		4
        /*0150*/ 	.byte	0x02, 0x4c
        /*0152*/ 	.byte	0x01
	.zero		1


	//----- nvinfo : EIATTR_EXTERNS
	.align		4
        /*0154*/ 	.byte	0x04, 0x0f
        /*0156*/ 	.short	(.L_4167 - .L_4166)


	//   ....[0]....
	.align		4
.L_4166:
        /*0158*/ 	.word	index@(__assertfail)


	//----- nvinfo : EIATTR_MERCURY_ISA_VERSION
	.align		4
.L_4167:
        /*015c*/ 	.byte	0x03, 0x5f
        /*015e*/ 	.short	0x0101


	//----- nvinfo : EIATTR_COOP_GROUP_MASK_REGIDS
	.align		4
        /*0160*/ 	.byte	0x04, 0x29
        /*0162*/ 	.short	(.L_4169 - .L_4168)


	//   ....[0]....
.L_4168:
        /*0164*/ 	.word	0xffffffff


	//   ....[1]....
        /*0168*/ 	.word	0xffffffff


	//   ....[2]....
        /*016c*/ 	.word	0xffffffff


	//   ....[3]....
        /*0170*/ 	.word	0xffffffff


	//   ....[4]....
        /*0174*/ 	.word	0xffffffff


	//   ....[5]....
        /*0178*/ 	.word	0xffffffff


	//   ....[6]....
        /*017c*/ 	.word	0xffffffff


	//   ....[7]....
        /*0180*/ 	.word	0xffffffff


	//   ....[8]....
        /*0184*/ 	.word	0xffffffff


	//   ....[9]....
        /*0188*/ 	.word	0xffffffff


	//   ....[10]....
        /*018c*/ 	.word	0xffffffff


	//   ....[11]....
        /*0190*/ 	.word	0xffffffff


	//   ....[12]....
        /*0194*/ 	.word	0xffffffff


	//   ....[13]....
        /*0198*/ 	.word	0xffffffff


	//   ....[14]....
        /*019c*/ 	.word	0xffffffff


	//   ....[15]....
        /*01a0*/ 	.word	0x0500000f


	//   ....[16]....
        /*01a4*/ 	.word	0x0500000f


	//   ....[17]....
        /*01a8*/ 	.word	0x0500000f


	//   ....[18]....
        /*01ac*/ 	.word	0x0500000f


	//----- nvinfo : EIATTR_COOP_GROUP_INSTR_OFFSETS
	.align		4
.L_4169:
        /*01b0*/ 	.byte	0x04, 0x28
        /*01b2*/ 	.short	(.L_4171 - .L_4170)


	//   ....[0]....
.L_4170:
        /*01b4*/ 	.word	0x00000270


	//   ....[1]....
        /*01b8*/ 	.word	0x00000290


	//   ....[2]....
        /*01bc*/ 	.word	0x000002b0


	//   ....[3]....
        /*01c0*/ 	.word	0x000002d0


	//   ....[4]....
        /*01c4*/ 	.word	0x000003e0


	//   ....[5]....
        /*01c8*/ 	.word	0x00000400


	//   ....[6]....
        /*01cc*/ 	.word	0x00000420


	//   ....[7]....
        /*01d0*/ 	.word	0x00001250


	//   ....[8]....
        /*01d4*/ 	.word	0x00001280


	//   ....[9]....
        /*01d8*/ 	.word	0x000012a0


	//   ....[10]....
        /*01dc*/ 	.word	0x000012c0


	//   ....[11]....
        /*01e0*/ 	.word	0x000012e0


	//   ....[12]....
        /*01e4*/ 	.word	0x00001330


	//   ....[13]....
        /*01e8*/ 	.word	0x00001350


	//   ....[14]....
        /*01ec*/ 	.word	0x00001370


	//   ....[15]....
        /*01f0*/ 	.word	0x00002420


	//   ....[16]....
        /*01f4*/ 	.word	0x00002480


	//   ....[17]....
        /*01f8*/ 	.word	0x000024e0


	//   ....[18]....
        /*01fc*/ 	.word	0x00002540


	//----- nvinfo : EIATTR_VRC_CTA_INIT_COUNT
	.align		4
.L_4171:
        /*0200*/ 	.byte	0x02, 0x4a
	.zero		1
	.zero		1


	//----- nvinfo : EIATTR_SYSCALL_OFFSETS
	.align		4
        /*0204*/ 	.byte	0x04, 0x46
        /*0206*/ 	.short	(.L_4173 - .L_4172)


	//   ....[0]....
.L_4172:
        /*0208*/ 	.word	0x00000220


	//----- nvinfo : EIATTR_EXIT_INSTR_OFFSETS
	.align		4
.L_4173:
        /*020c*/ 	.byte	0x04, 0x1c
        /*020e*/ 	.short	(.L_4175 - .L_4174)


	//   ....[0]....
.L_4174:
        /*0210*/ 	.word	0x000021d0


	//   ....[1]....
        /*0214*/ 	.word	0x00002230


	//   ....[2]....
        /*0218*/ 	.word	0x000023d0


	//----- nvinfo : EIATTR_CRS_STACK_SIZE
	.align		4
.L_4175:
        /*021c*/ 	.byte	0x04, 0x1e
        /*021e*/ 	.short	(.L_4177 - .L_4176)
.L_4176:
        /*0220*/ 	.word	0x00000000


	//----- nvinfo : EIATTR_CBANK_PARAM_SIZE
	.align		4
.L_4177:
        /*0224*/ 	.byte	0x03, 0x19
        /*0226*/ 	.short	0x007c


	//----- nvinfo : EIATTR_PARAM_CBANK
	.align		4
        /*0228*/ 	.byte	0x04, 0x0a
        /*022a*/ 	.short	(.L_4179 - .L_4178)
	.align		4
.L_4178:
        /*022c*/ 	.word	index@(.nv.constant0._ZN4vllm25paged_attention_v1_kernelI13__nv_bfloat16hLi128ELi16ELi128ELNS_18Fp8KVCacheDataTypeE2ELb0EEEvPT_PKS3_PKT0_S9_ifPKiSB_iPKfiiiSD_SD_iiiii)
        /*0230*/ 	.short	0x0380
        /*0232*/ 	.short	0x007c


	//----- nvinfo : EIATTR_SW_WAR
	.align		4
.L_4179:
        /*0234*/ 	.byte	0x04, 0x36
        /*0236*/ 	.short	(.L_4181 - .L_4180)
.L_4180:
        /*0238*/ 	.word	0x00000008
.L_4181:


//--------------------- .nv.info._ZN4vllm25paged_attention_v1_kernelI13__nv_bfloat16hLi120ELi16ELi128ELNS_18Fp8KVCacheDataTypeE2ELb0EEEvPT_PKS3_PKT0_S9_ifPKiSB_iPKfiiiSD_SD_iiiii --------------------------
	.section	.nv.info._ZN4vllm25paged_attention_v1_kernelI13__nv_bfloat16hLi120ELi16ELi128ELNS_18Fp8KVCacheDataTypeE2ELb0EEEvPT_PKS3_PKT0_S9_ifPKiSB_iPKfiiiSD_SD_iiiii,"",@"SHT_CUDA_INFO"
	.sectionflags	@""
	.align	4


	//----- nvinfo : EIATTR_CUDA_API_VERSION
	.align		4
        /*0000*/ 	.byte	0x04, 0x37
        /*0002*/ 	.short	(.L_4183 - .L_4182)
.L_4182:
        /*0004*/ 	.word	0x00000082


	//----- nvinfo : EIATTR_KPARAM_INFO
	.align		4
.L_4183:
        /*0008*/ 	.byte	0x04, 0x17
        /*000a*/ 	.short	(.L_4185 - .L_4184)
.L_4184:
        /*000c*/ 	.word	0x00000000
        /*0010*/ 	.short	0x0013
        /*0012*/ 	.short	0x0078
        /*0014*/ 	.byte	0x00, 0xf0, 0x11, 0x00


	//----- nvinfo : EIATTR_KPARAM_INFO
	.align		4
.L_4185:
        /*0018*/ 	.byte	0x04, 0x17
        /*001a*/ 	.short	(.L_4187 - .L_4186)
.L_4186:
        /*001c*/ 	.word	0x00000000
        /*0020*/ 	.short	0x0012
        /*0022*/ 	.short	0x0074
        /*0024*/ 	.byte	0x00, 0xf0, 0x11, 0x00


	//----- nvinfo : EIATTR_KPARAM_INFO
	.align		4
.L_4187:
        /*0028*/ 	.byte	0x04, 0x17
        /*002a*/ 	.short	(.L_4189 - .L_4188)
.L_4188:
        /*002c*/ 	.word	0x00000000
        /*0030*/ 	.short	0x0011
        /*0032*/ 	.short	0x0070
        /*0034*/ 	.byte	0x00, 0xf0, 0x11, 0x00


	//----- nvinfo : EIATTR_KPARAM_INFO
	.align		4
.L_4189:
        /*0038*/ 	.byte	0x04, 0x17
        /*003a*/ 	.short	(.L_4191 - .L_4190)
.L_4190:
        /*003c*/ 	.word	0x00000000
        /*0040*/ 	.short	0x0010
        /*0042*/ 	.short	0x006c
        /*0044*/ 	.byte	0x00, 0xf0, 0x11, 0x00


	//----- nvinfo : EIATTR_KPARAM_INFO
	.align		4
.L_4191:
        /*0048*/ 	.byte	0x04, 0x17
        /*004a*/ 	.short	(.L_4193 - .L_4192)
.L_4192:
        /*004c*/ 	.word	0x00000000
        /*0050*/ 	.short	0x000f
        /*0052*/ 	.short	0x0068
        /*0054*/ 	.byte	0x00, 0xf0, 0x11, 0x00


	//----- nvinfo : EIATTR_KPARAM_INFO
	.align		4
.L_4193:
        /*0058*/ 	.byte	0x04, 0x17
        /*005a*/ 	.short	(.L_4195 - .L_4194)
.L_4194:
        /*005c*/ 	.word	0x00000000
        /*0060*/ 	.short	0x000e
        /*0062*/ 	.short	0x0060
        /*0064*/ 	.byte	0x00, 0xf5, 0x21, 0x00


	//----- nvinfo : EIATTR_KPARAM_INFO
	.align		4
.L_4195:
        /*0068*/ 	.byte	0x04, 0x17
        /*006a*/ 	.short	(.L_4197 - .L_4196)
.L_4196:
        /*006c*/ 	.word	0x00000000
        /*0070*/ 	.short	0x000d
        /*0072*/ 	.short	0x0058
        /*0074*/ 	.byte	0x00, 0xf5, 0x21, 0x00


	//----- nvinfo : EIATTR_KPARAM_INFO
	.align		4
.L_4197:
        /*0078*/ 	.byte	0x04, 0x17
        /*007a*/ 	.short	(.L_4199 - .L_4198)
.L_4198:
        /*007c*/ 	.word	0x00000000
        /*0080*/ 	.short	0x000c
        /*0082*/ 	.short	0x0050
        /*0084*/ 	.byte	0x00, 0xf0, 0x11, 0x00


	//----- nvinfo : EIATTR_KPARAM_INFO
	.align		4
.L_4199:
        /*0088*/ 	.byte	0x04, 0x17
        /*008a*/ 	.short	(.L_4201 - .L_4200)
.L_4200:
        /*008c*/ 	.word	0x00000000
        /*0090*/ 	.short	0x000b
        /*0092*/ 	.short	0x004c
        /*0094*/ 	.byte	0x00, 0xf0, 0x11, 0x00


	//----- nvinfo : EIATTR_KPARAM_INFO
	.align		4
.L_4201:
        /*0098*/ 	.byte	0x04, 0x17
        /*009a*/ 	.short	(.L_4203 - .L_4202)
.L_4202:
        /*009c*/ 	.word	0x00000000
        /*00a0*/ 	.short	0x000a
        /*00a2*/ 	.short	0x0048
        /*00a4*/ 	.byte	0x00, 0xf0, 0x11, 0x00


	//----- nvinfo : EIATTR_KPARAM_INFO
	.align		4
.L_4203:
        /*00a8*/ 	.byte	0x04, 0x17
        /*00aa*/ 	.short	(.L_4205 - .L_4204)
.L_4204:
        /*00ac*/ 	.word	0x00000000
        /*00b0*/ 	.short	0x0009
        /*00b2*/ 	.short	0x0040
        /*00b4*/ 	.byte	0x00, 0xf5, 0x21, 0x00


	//----- nvinfo : EIATTR_KPARAM_INFO
	.align		4
.L_4205:
        /*00b8*/ 	.byte	0x04, 0x17
        /*00ba*/ 	.short	(.L_4207 - .L_4206)
.L_4206:
        /*00bc*/ 	.word	0x00000000
        /*00c0*/ 	.short	0x0008
        /*00c2*/ 	.short	0x0038
        /*00c4*/ 	.byte	0x00, 0xf0, 0x11, 0x00


	//----- nvinfo : EIATTR_KPARAM_INFO
	.align		4
.L_4207:
        /*00c8*/ 	.byte	0x04, 0x17
        /*00ca*/ 	.short	(.L_4209 - .L_4208)
.L_4208:
        /*00cc*/ 	.word	0x00000000
        /*00d0*/ 	.short	0x0007
        /*00d2*/ 	.short	0x0030
        /*00d4*/ 	.byte	0x00, 0xf5, 0x21, 0x00


	//----- nvinfo : EIATTR_KPARAM_INFO
	.align		4
.L_4209:
        /*00d8*/ 	.byte	0x04, 0x17
        /*00da*/ 	.short	(.L_4211 - .L_4210)
.L_4210:
        /*00dc*/ 	.word	0x00000000
        /*00e0*/ 	.short	0x0006
        /*00e2*/ 	.short	0x0028
        /*00e4*/ 	.byte	0x00, 0xf5, 0x21, 0x00


	//----- nvinfo : EIATTR_KPARAM_INFO
	.align		4
.L_4211:
        /*00e8*/ 	.byte	0x04, 0x17
        /*00ea*/ 	.short	(.L_4213 - .L_4212)
.L_4212:
        /*00ec*/ 	.word	0x00000000
        /*00f0*/ 	.short	0x0005
        /*00f2*/ 	.short	0x0024
        /*00f4*/ 	.byte	0x00, 0xf0, 0x11, 0x00


	//----- nvinfo : EIATTR_KPARAM_INFO
	.align		4
.L_4213:
        /*00f8*/ 	.byte	0x04, 0x17
        /*00fa*/ 	.short	(.L_4215 - .L_4214)
.L_4214:
        /*00fc*/ 	.word	0x00000000
        /*0100*/ 	.short	0x0004
        /*0102*/ 	.short	0x0020
        /*0104*/ 	.byte	0x00, 0xf0, 0x11, 0x00


	//----- nvinfo : EIATTR_KPARAM_INFO
	.align		4
.L_4215:
        /*0108*/ 	.byte	0x04, 0x17
        /*010a*/ 	.short	(.L_4217 - .L_4216)
.L_4216:
        /*010c*/ 	.word	0x00000000
        /*0110*/ 	.short	0x0003
        /*0112*/ 	.short	0x0018
        /*0114*/ 	.byte	0x00, 0xf5, 0x21, 0x00


	//----- nvinfo : EIATTR_KPARAM_INFO
	.align		4
.L_4217:
        /*0118*/ 	.byte	0x04, 0x17
        /*011a*/ 	.short	(.L_4219 - .L_4218)
.L_4218:
        /*011c*/ 	.word	0x00000000
        /*0120*/ 	.short	0x0002
        /*0122*/ 	.short	0x0010
        /*0124*/ 	.byte	0x00, 0xf5, 0x21, 0x00


	//----- nvinfo : EIATTR_KPARAM_INFO
	.align		4
.L_4219:
        /*0128*/ 	.byte	0x04, 0x17
        /*012a*/ 	.short	(.L_4221 - .L_4220)
.L_4220:
        /*012c*/ 	.word	0x00000000
        /*0130*/ 	.short	0x0001
        /*0132*/ 	.short	0x0008
        /*0134*/ 	.byte	0x00, 0xf5, 0x21, 0x00


	//----- nvinfo : EIATTR_KPARAM_INFO
	.align		4
.L_4221:
        /*0138*/ 	.byte	0x04, 0x17
        /*013a*/ 	.short	(.L_4223 - .L_4222)
.L_4222:
        /*013c*/ 	.word	0x00000000
        /*0140*/ 	.short	0x0000
        /*0142*/ 	.short	0x0000
        /*0144*/ 	.byte	0x00, 0xf5, 0x21, 0x00


	//----- nvinfo : EIATTR_SPARSE_MMA_MASK
	.align		4
.L_4223:
        /*0148*/ 	.byte	0x03, 0x50
        /*014a*/ 	.short	0x0000


	//----- nvinfo : EIATTR_MAXREG_COUNT
	.align		4
        /*014c*/ 	.byte	0x03, 0x1b
        /*014e*/ 	.short	0x00ff


	//----- nvinfo : EIATTR_NUM_BARRIERS
	.align		4
        /*0150*/ 	.byte	0x02, 0x4c
        /*0152*/ 	.byte	0x01
	.zero		1


	//----- nvinfo : EIATTR_EXTERNS
	.align		4
        /*0154*/ 	.byte	0x04, 0x0f
        /*0156*/ 	.short	(.L_4225 - .L_4224)


	//   ....[0]....
	.align		4
.L_4224:
        /*0158*/ 	.word	index@(__assertfail)


	//----- nvinfo : EIATTR_MERCURY_ISA_VERSION
	.align		4
.L_4225:
        /*015c*/ 	.byte	0x03, 0x5f
        /*015e*/ 	.short	0x0101


	//----- nvinfo : EIATTR_COOP_GROUP_MASK_REGIDS
	.align		4
        /*0160*/ 	.byte	0x04, 0x29
        /*0162*/ 	.short	(.L_4227 - .L_4226)


	//   ....[0]....
.L_4226:
        /*0164*/ 	.word	0xffffffff


	//   ....[1]....
        /*0168*/ 	.word	0xffffffff


	//   ....[2]....
        /*016c*/ 	.word	0xffffffff


	//   ....[3]....
        /*0170*/ 	.word	0xffffffff


	//   ....[4]....
        /*0174*/ 	.word	0xffffffff


	//   ....[5]....
        /*0178*/ 	.word	0xffffffff


	//   ....[6]....
        /*017c*/ 	.word	0xffffffff


	//   ....[7]....
        /*0180*/ 	.word	0xffffffff


	//   ....[8]....
        /*0184*/ 	.word	0xffffffff


	//   ....[9]....
        /*0188*/ 	.word	0xffffffff


	//   ....[10]....
        /*018c*/ 	.word	0xffffffff


	//   ....[11]....
        /*0190*/ 	.word	0xffffffff


	//   ....[12]....
        /*0194*/ 	.word	0xffffffff


	//   ....[13]....
        /*0198*/ 	.word	0xffffffff


	//   ....[14]....
        /*019c*/ 	.word	0xffffffff


	//   ....[15]....
        /*01a0*/ 	.word	0x0500000f


	//   ....[16]....
        /*01a4*/ 	.word	0x0500000f


	//   ....[17]....
        /*01a8*/ 	.word	0x0500000f


	//   ....[18]....
        /*01ac*/ 	.word	0x0500000f


	//----- nvinfo : EIATTR_COOP_GROUP_INSTR_OFFSETS
	.align		4
.L_4227:
        /*01b0*/ 	.byte	0x04, 0x28
        /*01b2*/ 	.short	(.L_4229 - .L_4228)


	//   ....[0]....
.L_4228:
        /*01b4*/ 	.word	0x00000270


	//   ....[1]....
        /*01b8*/ 	.word	0x00000290


	//   ....[2]....
        /*01bc*/ 	.word	0x000002b0


	//   ....[3]....
        /*01c0*/ 	.word	0x000002d0


	//   ....[4]....
        /*01c4*/ 	.word	0x000003e0


	//   ....[5]....
        /*01c8*/ 	.word	0x00000400


	//   ....[6]....
        /*01cc*/ 	.word	0x00000420


	//   ....[7]....
        /*01d0*/ 	.word	0x00001250


	//   ....[8]....
        /*01d4*/ 	.word	0x00001280


	//   ....[9]....
        /*01d8*/ 	.word	0x000012a0


	//   ....[10]....
        /*01dc*/ 	.word	0x000012c0


	//   ....[11]....
        /*01e0*/ 	.word	0x000012e0


	//   ....[12]....
        /*01e4*/ 	.word	0x00001330


	//   ....[13]....
        /*01e8*/ 	.word	0x00001350


	//   ....[14]....
        /*01ec*/ 	.word	0x00001370


	//   ....[15]....
        /*01f0*/ 	.word	0x000025f0


	//   ....[16]....
        /*01f4*/ 	.word	0x00002650


	//   ....[17]....
        /*01f8*/ 	.word	0x000026b0


	//   ....[18]....
        /*01fc*/ 	.word	0x00002710


	//----- nvinfo : EIATTR_VRC_CTA_INIT_COUNT
	.align		4
.L_4229:
        /*0200*/ 	.byte	0x02, 0x4a
	.zero		1
	.zero		1


	//----- nvinfo : EIATTR_SYSCALL_OFFSETS
	.align		4
        /*0204*/ 	.byte	0x04, 0x46
        /*0206*/ 	.short	(.L_4231 - .L_4230)


	//   ....[0]....
.L_4230:
        /*0208*/ 	.word	0x00000220


	//----- nvinfo : EIATTR_EXIT_INSTR_OFFSETS
	.align		4
.L_4231:
        /*020c*/ 	.byte	0x04, 0x1c
        /*020e*/ 	.short	(.L_4233 - .L_4232)


	//   ....[0]....
.L_4232:
        /*0210*/ 	.word	0x00002350


	//   ....[1]....
        /*0214*/ 	.word	0x00002570


	//   ....[2]....
        /*0218*/ 	.word	0x000025a0


	//----- nvinfo : EIATTR_CRS_STACK_SIZE
	.align		4
.L_4233:
        /*021c*/ 	.byte	0x04, 0x1e
        /*021e*/ 	.short	(.L_4235 - .L_4234)
.L_4234:
        /*0220*/ 	.word	0x00000000


	//----- nvinfo : EIATTR_CBANK_PARAM_SIZE
	.align		4
.L_4235:
        /*0224*/ 	.byte	0x03, 0x19
        /*0226*/ 	.short	0x007c


	//----- nvinfo : EIATTR_PARAM_CBANK
	.align		4
        /*0228*/ 	.byte	0x04, 0x0a
        /*022a*/ 	.short	(.L_4237 - .L_4236)
	.align		4
.L_4236:
        /*022c*/ 	.word	index@(.nv.constant0._ZN4vllm25paged_attention_v1_kernelI13__nv_bfloat16hLi120ELi16ELi128ELNS_18Fp8KVCacheDataTypeE2ELb0EEEvPT_PKS3_PKT0_S9_ifPKiSB_iPKfiiiSD_SD_iiiii)
        /*0230*/ 	.short	0x0380
        /*0232*/ 	.short	0x007c


	//----- nvinfo : EIATTR_SW_WAR
	.align		4
.L_4237:
        /*0234*/ 	.byte	0x04, 0x36
        /*0236*/ 	.short	(.L_4239 - .L_4238)
.L_4238:
        /*0238*/ 	.word	0x00000008
.L_4239:


//--------------------- .nv.info._ZN4vllm25paged_attention_v1_kernelI13__nv_bfloat16hLi112ELi16ELi128ELNS_18Fp8KVCacheDataTypeE2ELb0EEEvPT_PKS3_PKT0_S9_ifPKiSB_iPKfiiiSD_SD_iiiii --------------------------
	.section	.nv.info._ZN4vllm25paged_attention_v1_kernelI13__nv_bfloat16hLi112ELi16ELi128ELNS_18Fp8KVCacheDataTypeE2ELb0EEEvPT_PKS3_PKT0_S9_ifPKiSB_iPKfiiiSD_SD_iiiii,"",@"SHT_CUDA_INFO"
	.sectionflags	@""
	.align	4


	//----- nvinfo : EIATTR_CUDA_API_VERSION
	.align		4
        /*0000*/ 	.byte	0x04, 0x37
        /*0002*/ 	.short	(.L_4241 - .L_4240)
.L_4240:
        /*0004*/ 	.word	0x00000082


	//----- nvinfo : EIATTR_KPARAM_INFO
	.align		4
.L_4241:
        /*0008*/ 	.byte	0x04, 0x17
        /*000a*/ 	.short	(.L_4243 - .L_4242)
.L_4242:
        /*000c*/ 	.word	0x00000000
        /*0010*/ 	.short	0x0013
        /*0012*/ 	.short	0x0078
        /*0014*/ 	.byte	0x00, 0xf0, 0x11, 0x00


	//----- nvinfo : EIATTR_KPARAM_INFO
	.align		4
.L_4243:
        /*0018*/ 	.byte	0x04, 0x17
        /*001a*/ 	.short	(.L_4245 - .L_4244)
.L_4244:
        /*001c*/ 	.word	0x00000000
        /*0020*/ 	.short	0x0012
        /*0022*/ 	.short	0x0074
        /*0024*/ 	.byte	0x00, 0xf0, 0x11, 0x00


	//----- nvinfo : EIATTR_KPARAM_INFO
	.align		4
.L_4245:
        /*0028*/ 	.byte	0x04, 0x17
        /*002a*/ 	.short	(.L_4247 - .L_4246)
.L_4246:
        /*002c*/ 	.word	0x00000000
        /*0030*/ 	.short	0x0011
        /*0032*/ 	.short	0x0070
        /*0034*/ 	.byte	0x00, 0xf0, 0x11, 0x00


	//----- nvinfo : EIATTR_KPARAM_INFO
	.align		4
.L_4247:
        /*0038*/ 	.byte	0x04, 0x17
        /*003a*/ 	.short	(.L_4249 - .L_4248)
.L_4248:
        /*003c*/ 	.word	0x00000000
        /*0040*/ 	.short	0x0010
        /*0042*/ 	.short	0x006c
        /*0044*/ 	.byte	0x00, 0xf0, 0x11, 0x00


	//----- nvinfo : EIATTR_KPARAM_INFO
	.align		4
.L_4249:
        /*0048*/ 	.byte	0x04, 0x17
        /*004a*/ 	.short	(.L_4251 - .L_4250)
.L_4250:
        /*004c*/ 	.word	0x00000000
        /*0050*/ 	.short	0x000f
        /*0052*/ 	.short	0x0068
        /*0054*/ 	.byte	0x00, 0xf0, 0x11, 0x00


	//----- nvinfo : EIATTR_KPARAM_INFO
	.align		4
.L_4251:
        /*0058*/ 	.byte	0x04, 0x17
        /*005a*/ 	.short	(.L_4253 - .L_4252)
.L_4252:
        /*005c*/ 	.word	0x00000000
        /*0060*/ 	.short	0x000e
        /*0062*/ 	.short	0x0060
        /*0064*/ 	.byte	0x00, 0xf5, 0x21, 0x00


	//----- nvinfo : EIATTR_KPARAM_INFO
	.align		4
.L_4253:
        /*0068*/ 	.byte	0x04, 0x17
        /*006a*/ 	.short	(.L_4255 - .L_4254)
.L_4254:
        /*006c*/ 	.word	0x00000000
        /*0070*/ 	.short	0x000d
        /*0072*/ 	.short	0x0058
        /*0074*/ 	.byte	0x00, 0xf5, 0x21, 0x00


	//----- nvinfo : EIATTR_KPARAM_INFO
	.align		4
.L_4255:
        /*0078*/ 	.byte	0x04, 0x17
        /*007a*/ 	.short	(.L_4257 - .L_4256)
.L_4256:
        /*007c*/ 	.word	0x00000000
        /*0080*/ 	.short	0x000c
        /*0082*/ 	.short	0x0050
        /*0084*/ 	.byte	0x00, 0xf0, 0x11, 0x00


	//----- nvinfo : EIATTR_KPARAM_INFO
	.align		4
.L_4257:
        /*0088*/ 	.byte	0x04, 0x17
        /*008a*/ 	.short	(.L_4259 - .L_4258)
.L_4258:
        /*008c*/ 	.word	0x00000000
        /*0090*/ 	.short	0x000b
        /*0092*/ 	.short	0x004c
        /*0094*/ 	.byte	0x00, 0xf0, 0x11, 0x00


	//----- nvinfo : EIATTR_KPARAM_INFO
	.align		4
.L_4259:
        /*0098*/ 	.byte	0x04, 0x17
        /*009a*/ 	.short	(.L_4261 - .L_4260)
.L_4260:
        /*009c*/ 	.word	0x00000000
        /*00a0*/ 	.short	0x000a
        /*00a2*/ 	.short	0x0048
        /*00a4*/ 	.byte	0x00, 0xf0, 0x11, 0x00


	//----- nvinfo : EIATTR_KPARAM_INFO
	.align		4
.L_4261:
        /*00a8*/ 	.byte	0x04, 0x17
        /*00aa*/ 	.short	(.L_4263 - .L_4262)
.L_4262:
        /*00ac*/ 	.word	0x00000000
        /*00b0*/ 	.short	0x0009
        /*00b2*/ 	.short	0x0040
        /*00b4*/ 	.byte	0x00, 0xf5, 0x21, 0x00


	//----- nvinfo : EIATTR_KPARAM_INFO
	.align		4
.L_4263:
        /*00b8*/ 	.byte	0x04, 0x17
        /*00ba*/ 	.short	(.L_4265 - .L_4264)
.L_4264:
        /*00bc*/ 	.word	0x00000000
        /*00c0*/ 	.short	0x0008
        /*00c2*/ 	.short	0x0038
        /*00c4*/ 	.byte	0x00, 0xf0, 0x11, 0x00


	//----- nvinfo : EIATTR_KPARAM_INFO
	.align		4
.L_4265:
        /*00c8*/ 	.byte	0x04, 0x17
        /*00ca*/ 	.short	(.L_4267 - .L_4266)
.L_4266:
        /*00cc*/ 	.word	0x00000000
        /*00d0*/ 	.short	0x0007
        /*00d2*/ 	.short	0x0030
        /*00d4*/ 	.byte	0x00, 0xf5, 0x21, 0x00


	//----- nvinfo : EIATTR_KPARAM_INFO
	.align		4
.L_4267:
        /*00d8*/ 	.byte	0x04, 0x17
        /*00da*/ 	.short	(.L_4269 - .L_4268)
.L_4268:
        /*00dc*/ 	.word	0x00000000
        /*00e0*/ 	.short	0x0006
        /*00e2*/ 	.short	0x0028
        /*00e4*/ 	.byte	0x00, 0xf5, 0x21, 0x00


	//----- nvinfo : EIATTR_KPARAM_INFO
	.align		4
.L_4269:
        /*00e8*/ 	.byte	0x04, 0x17
        /*00ea*/ 	.short	(.L_4271 - .L_4270)
.L_4270:
        /*00ec*/ 	.word	0x00000000
        /*00f0*/ 	.short	0x0005
        /*00f2*/ 	.short	0x0024
        /*00f4*/ 	.byte	0x00, 0xf0, 0x11, 0x00


	//----- nvinfo : EIATTR_KPARAM_INFO
	.align		4
.L_4271:
        /*00f8*/ 	.byte	0x04, 0x17
        /*00fa*/ 	.short	(.L_4273 - .L_4272)
.L_4272:
        /*00fc*/ 	.word	0x00000000
        /*0100*/ 	.short	0x0004
        /*0102*/ 	.short	0x0020
        /*0104*/ 	.byte	0x00, 0xf0, 0x11, 0x00


	//----- nvinfo : EIATTR_KPARAM_INFO
	.align		4
.L_4273:
        /*0108*/ 	.byte	0x04, 0x17
        /*010a*/ 	.short	(.L_4275 - .L_4274)
.L_4274:
        /*010c*/ 	.word	0x00000000
        /*0110*/ 	.short	0x0003
        /*0112*/ 	.short	0x0018
        /*0114*/ 	.byte	0x00, 0xf5, 0x21, 0x00


	//----- nvinfo : EIATTR_KPARAM_INFO
	.align		4
.L_4275:
        /*0118*/ 	.byte	0x04, 0x17
        /*011a*/ 	.short	(.L_4277 - .L_4276)
.L_4276:
        /*011c*/ 	.word	0x00000000
        /*0120*/ 	.short	0x0002
        /*0122*/ 	.short	0x0010
        /*0124*/ 	.byte	0x00, 0xf5, 0x21, 0x00


	//----- nvinfo : EIATTR_KPARAM_INFO
	.align		4
.L_4277:
        /*0128*/ 	.byte	0x04, 0x17
        /*012a*/ 	.short	(.L_4279 - .L_4278)
.L_4278:
        /*012c*/ 	.word	0x00000000
        /*0130*/ 	.short	0x0001
        /*0132*/ 	.short	0x0008
        /*0134*/ 	.byte	0x00, 0xf5, 0x21, 0x00


	//----- nvinfo : EIATTR_KPARAM_INFO
	.align		4
.L_4279:
        /*0138*/ 	.byte	0x04, 0x17
        /*013a*/ 	.short	(.L_4281 - .L_4280)
.L_4280:
        /*013c*/ 	.word	0x00000000
        /*0140*/ 	.short	0x0000
        /*0142*/ 	.short	0x0000
        /*0144*/ 	.byte	0x00, 0xf5, 0x21, 0x00


	//----- nvinfo : EIATTR_SPARSE_MMA_MASK
	.align		4
.L_4281:
        /*0148*/ 	.byte	0x03, 0x50
        /*014a*/ 	.short	0x0000


	//----- nvinfo : EIATTR_MAXREG_COUNT
	.align		4
        /*014c*/ 	.byte	0x03, 0x1b
        /*014e*/ 	.short	0x00ff


	//----- nvinfo : EIATTR_NUM_BARRIERS
	.align		4
        /*0150*/ 	.byte	0x02, 0x4c
        /*0152*/ 	.byte	0x01
	.zero		1


	//----- nvinfo : EIATTR_EXTERNS
	.align		4
        /*0154*/ 	.byte	0x04, 0x0f
        /*0156*/ 	.short	(.L_4283 - .L_4282)


	//   ....[0]....
	.align		4
.L_4282:
        /*0158*/ 	.word	index@(__assertfail)


	//----- nvinfo : EIATTR_MERCURY_ISA_VERSION
	.align		4
.L_4283:
        /*015c*/ 	.byte	0x03, 0x5f
        /*015e*/ 	.short	0x0101


	//----- nvinfo : EIATTR_COOP_GROUP_MASK_REGIDS
	.align		4
        /*0160*/ 	.byte	0x04, 0x29
        /*0162*/ 	.short	(.L_4285 - .L_4284)


	//   ....[0]....
.L_4284:
        /*0164*/ 	.word	0xffffffff


	//   ....[1]....
        /*0168*/ 	.word	0xffffffff


	//   ....[2]....
        /*016c*/ 	.word	0xffffffff


	//   ....[3]....
        /*0170*/ 	.word	0xffffffff


	//   ....[4]....
        /*0174*/ 	.word	0xffffffff


	//   ....[5]....
        /*0178*/ 	.word	0xffffffff


	//   ....[6]....
        /*017c*/ 	.word	0xffffffff


	//   ....[7]....
        /*0180*/ 	.word	0xffffffff


	//   ....[8]....
        /*0184*/ 	.word	0xffffffff


	//   ....[9]....
        /*0188*/ 	.word	0xffffffff


	//   ....[10]....
        /*018c*/ 	.word	0xffffffff


	//   ....[11]....
        /*0190*/ 	.word	0xffffffff


	//   ....[12]....
        /*0194*/ 	.word	0xffffffff


	//   ....[13]....
        /*0198*/ 	.word	0xffffffff


	//   ....[14]....
        /*019c*/ 	.word	0xffffffff


	//   ....[15]....
        /*01a0*/ 	.word	0x0500000f


	//   ....[16]....
        /*01a4*/ 	.word	0x0500000f


	//   ....[17]....
        /*01a8*/ 	.word	0x0500000f


	//   ....[18]....
        /*01ac*/ 	.word	0x0500000f


	//----- nvinfo : EIATTR_COOP_GROUP_INSTR_OFFSETS
	.align		4
.L_4285:
        /*01b0*/ 	.byte	0x04, 0x28
        /*01b2*/ 	.short	(.L_4287 - .L_4286)


	//   ....[0]....
.L_4286:
        /*01b4*/ 	.word	0x00000270


	//   ....[1]....
        /*01b8*/ 	.word	0x00000290


	//   ....[2]....
        /*01bc*/ 	.word	0x000002b0


	//   ....[3]....
        /*01c0*/ 	.word	0x000002d0


	//   ....[4]....
        /*01c4*/ 	.word	0x000003e0


	//   ....[5]....
        /*01c8*/ 	.word	0x00000400


	//   ....[6]....
        /*01cc*/ 	.word	0x00000420


	//   ....[7]....
        /*01d0*/ 	.word	0x00001250


	//   ....[8]....
        /*01d4*/ 	.word	0x00001280


	//   ....[9]....
        /*01d8*/ 	.word	0x000012a0


	//   ....[10]....
        /*01dc*/ 	.word	0x000012c0


	//   ....[11]....
        /*01e0*/ 	.word	0x000012e0


	//   ....[12]....
        /*01e4*/ 	.word	0x00001330


	//   ....[13]....
        /*01e8*/ 	.word	0x00001350


	//   ....[14]....
        /*01ec*/ 	.word	0x00001370


	//   ....[15]....
        /*01f0*/ 	.word	0x000022f0


	//   ....[16]....
        /*01f4*/ 	.word	0x00002350


	//   ....[17]....
        /*01f8*/ 	.word	0x000023b0


	//   ....[18]....
        /*01fc*/ 	.word	0x00002410


	//----- nvinfo : EIATTR_VRC_CTA_INIT_COUNT
	.align		4
.L_4287:
        /*0200*/ 	.byte	0x02, 0x4a
	.zero		1
	.zero		1


	//----- nvinfo : EIATTR_SYSCALL_OFFSETS
	.align		4
        /*0204*/ 	.byte	0x04, 0x46
        /*0206*/ 	.short	(.L_4289 - .L_4288)


	//   ....[0]....
.L_4288:
        /*0208*/ 	.word	0x00000220


	//----- nvinfo : EIATTR_EXIT_INSTR_OFFSETS
	.align		4
.L_4289:
        /*020c*/ 	.byte	0x04, 0x1c
        /*020e*/ 	.short	(.L_4291 - .L_4290)


	//   ....[0]....
.L_4290:
        /*0210*/ 	.word	0x000020c0


	//   ....[1]....
        /*0214*/ 	.word	0x00002120


	//   ....[2]....
        /*0218*/ 	.word	0x000022a0


	//----- nvinfo : EIATTR_CRS_STACK_SIZE
	.align		4
.L_4291:
        /*021c*/ 	.byte	0x04, 0x1e
        /*021e*/ 	.short	(.L_4293 - .L_4292)
.L_4292:
        /*0220*/ 	.word	0x00000000


	//----- nvinfo : EIATTR_CBANK_PARAM_SIZE
	.align		4
.L_4293:
        /*0224*/ 	.byte	0x03, 0x19
        /*0226*/ 	.short	0x007c


	//----- nvinfo : EIATTR_PARAM_CBANK
	.align		4
        /*0228*/ 	.byte	0x04, 0x0a
        /*022a*/ 	.short	(.L_4295 - .L_4294)
	.align		4
.L_4294:
        /*022c*/ 	.word	index@(.nv.constant0._ZN4vllm25paged_attention_v1_kernelI13__nv_bfloat16hLi112ELi16ELi128ELNS_18Fp8KVCacheDataTypeE2ELb0EEEvPT_PKS3_PKT0_S9_ifPKiSB_iPKfiiiSD_SD_iiiii)
        /*0230*/ 	.short	0x0380
        /*0232*/ 	.short	0x007c


	//----- nvinfo : EIATTR_SW_WAR
	.align		4
.L_4295:
        /*0234*/ 	.byte	0x04, 0x36
        /*0236*/ 	.short	(.L_4297 - .L_4296)
.L_4296:
        /*0238*/ 	.word	0x00000008
.L_4297:


//--------------------- .nv.info._ZN4vllm25paged_attention_v1_kernelI13__nv_bfloat16hLi96ELi16ELi128ELNS_18Fp8KVCacheDataTypeE2ELb0EEEvPT_PKS3_PKT0_S9_ifPKiSB_iPKfiiiSD_SD_iiiii --------------------------
	.section	.nv.info._ZN4vllm25paged_attention_v1_kernelI13__nv_bfloat16hLi96ELi16ELi128ELNS_18Fp8KVCacheDataTypeE2ELb0EEEvPT_PKS3_PKT0_S9_ifPKiSB_iPKfiiiSD_SD_iiiii,"",@"SHT_CUDA_INFO"
	.sectionflags	@""
	.align	4


	//----- nvinfo : EIATTR_CUDA_API_VERSION
	.align		4
        /*0000*/ 	.byte	0x04, 0x37
        /*0002*/ 	.short	(.L_4299 - .L_4298)
.L_4298:
        /*0004*/ 	.word	0x00000082


	//----- nvinfo : EIATTR_KPARAM_INFO
	.align		4
.L_4299:
        /*0008*/ 	.byte	0x04, 0x17
        /*000a*/ 	.short	(.L_4301 - .L_4300)
.L_4300:
        /*000c*/ 	.word	0x00000000
        /*0010*/ 	.short	0x0013
        /*0012*/ 	.short	0x0078
        /*0014*/ 	.byte	0x00, 0xf0, 0x11, 0x00


	//----- nvinfo : EIATTR_KPARAM_INFO
	.align		4
.L_4301:
        /*0018*/ 	.byte	0x04, 0x17
        /*001a*/ 	.short	(.L_4303 - .L_4302)
.L_4302:
        /*001c*/ 	.word	0x00000000
        /*0020*/ 	.short	0x0012
        /*0022*/ 	.short	0x0074
        /*0024*/ 	.byte	0x00, 0xf0, 0x11, 0x00


	//----- nvinfo : EIATTR_KPARAM_INFO
	.align		4
.L_4303:
        /*0028*/ 	.byte	0x04, 0x17
        /*002a*/ 	.short	(.L_4305 - .L_4304)
.L_4304:
        /*002c*/ 	.word	0x00000000
        /*0030*/ 	.short	0x0011
        /*0032*/ 	.short	0x0070
        /*0034*/ 	.byte	0x00, 0xf0, 0x11, 0x00


	//----- nvinfo : EIATTR_KPARAM_INFO
	.align		4
.L_4305:
        /*0038*/ 	.byte	0x04, 0x17
        /*003a*/ 	.short	(.L_4307 - .L_4306)
.L_4306:
        /*003c*/ 	.word	0x00000000
        /*0040*/ 	.short	0x0010
        /*0042*/ 	.short	0x006c
        /*0044*/ 	.byte	0x00, 0xf0, 0x11, 0x00


	//----- nvinfo : EIATTR_KPARAM_INFO
	.align		4
.L_4307:
        /*0048*/ 	.byte	0x04, 0x17
        /*004a*/ 	.short	(.L_4309 - .L_4308)
.L_4308:
        /*004c*/ 	.word	0x00000000
        /*0050*/ 	.short	0x000f
        /*0052*/ 	.short	0x0068
        /*0054*/ 	.byte	0x00, 0xf0, 0x11, 0x00


	//----- nvinfo : EIATTR_KPARAM_INFO
	.align		4
.L_4309:
        /*0058*/ 	.byte	0x04, 0x17
        /*005a*/ 	.short	(.L_4311 - .L_4310)
.L_4310:
        /*005c*/ 	.word	0x00000000
        /*0060*/ 	.short	0x000e
        /*0062*/ 	.short	0x0060
        /*0064*/ 	.byte	0x00, 0xf5, 0x21, 0x00


	//----- nvinfo : EIATTR_KPARAM_INFO
	.align		4
.L_4311:
        /*0068*/ 	.byte	0x04, 0x17
        /*006a*/ 	.short	(.L_4313 - .L_4312)
.L_4312:
        /*006c*/ 	.word	0x00000000
        /*0070*/ 	.short	0x000d
        /*0072*/ 	.short	0x0058
        /*0074*/ 	.byte	0x00, 0xf5, 0x21, 0x00


	//----- nvinfo : EIATTR_KPARAM_INFO
	.align		4
.L_4313:
        /*0078*/ 	.byte	0x04, 0x17
        /*007a*/ 	.short	(.L_4315 - .L_4314)
.L_4314:
        /*007c*/ 	.word	0x00000000
        /*0080*/ 	.short	0x000c
        /*0082*/ 	.short	0x0050
        /*0084*/ 	.byte	0x00, 0xf0, 0x11, 0x00


	//----- nvinfo : EIATTR_KPARAM_INFO
	.align		4
.L_4315:
        /*0088*/ 	.byte	0x04, 0x17
        /*008a*/ 	.short	(.L_4317 - .L_4316)
.L_4316:
        /*008c*/ 	.word	0x00000000
        /*0090*/ 	.short	0x000b
        /*0092*/ 	.short	0x004c
        /*0094*/ 	.byte	0x00, 0xf0, 0x11, 0x00


	//----- nvinfo : EIATTR_KPARAM_INFO
	.align		4
.L_4317:
        /*0098*/ 	.byte	0x04, 0x17
        /*009a*/ 	.short	(.L_4319 - .L_4318)
.L_4318:
        /*009c*/ 	.word	0x00000000
        /*00a0*/ 	.short	0x000a
        /*00a2*/ 	.short	0x0048
        /*00a4*/ 	.byte	0x00, 0xf0, 0x11, 0x00


	//----- nvinfo : EIATTR_KPARAM_INFO
	.align		4
.L_4319:
        /*00a8*/ 	.byte	0x04, 0x17
        /*00aa*/ 	.short	(.L_4321 - .L_4320)
.L_4320:
        /*00ac*/ 	.word	0x00000000
        /*00b0*/ 	.short	0x0009
        /*00b2*/ 	.short	0x0040
        /*00b4*/ 	.byte	0x00, 0xf5, 0x21, 0x00


	//----- nvinfo : EIATTR_KPARAM_INFO
	.align		4
.L_4321:
        /*00b8*/ 	.byte	0x04, 0x17
        /*00ba*/ 	.short	(.L_4323 - .L_4322)
.L_4322:
        /*00bc*/ 	.word	0x00000000
        /*00c0*/ 	.short	0x0008
        /*00c2*/ 	.short	0x0038
        /*00c4*/ 	.byte	0x00, 0xf0, 0x11, 0x00


	//----- nvinfo : EIATTR_KPARAM_INFO
	.align		4
.L_4323:
        /*00c8*/ 	.byte	0x04, 0x17
        /*00ca*/ 	.short	(.L_4325 - .L_4324)
.L_4324:
        /*00cc*/ 	.word	0x00000000
        /*00d0*/ 	.short	0x0007
        /*00d2*/ 	.short	0x0030
        /*00d4*/ 	.byte	0x00, 0xf5, 0x21, 0x00


	//----- nvinfo : EIATTR_KPARAM_INFO
	.align		4
.L_4325:
        /*00d8*/ 	.byte	0x04, 0x17
        /*00da*/ 	.short	(.L_4327 - .L_4326)
.L_4326:
        /*00dc*/ 	.word	0x00000000
        /*00e0*/ 	.short	0x0006
        /*00e2*/ 	.short	0x0028
        /*00e4*/ 	.byte	0x00, 0xf5, 0x21, 0x00


	//----- nvinfo : EIATTR_KPARAM_INFO
	.align		4
.L_4327:
        /*00e8*/ 	.byte	0x04, 0x17
        /*00ea*/ 	.short	(.L_4329 - .L_4328)
.L_4328:
        /*00ec*/ 	.word	0x00000000
        /*00f0*/ 	.short	0x0005
        /*00f2*/ 	.short	0x0024
        /*00f4*/ 	.byte	0x00, 0xf0, 0x11, 0x00


	//----- nvinfo : EIATTR_KPARAM_INFO
	.align		4
.L_4329:
        /*00f8*/ 	.byte	0x04, 0x17
        /*00fa*/ 	.short	(.L_4331 - .L_4330)
.L_4330:
        /*00fc*/ 	.word	0x00000000
        /*0100*/ 	.short	0x0004
        /*0102*/ 	.short	0x0020
        /*0104*/ 	.byte	0x00, 0xf0, 0x11, 0x00


	//----- nvinfo : EIATTR_KPARAM_INFO
	.align		4
.L_4331:
        /*0108*/ 	.byte	0x04, 0x17
        /*010a*/ 	.short	(.L_4333 - .L_4332)
.L_4332:
        /*010c*/ 	.word	0x00000000
        /*0110*/ 	.short	0x0003
        /*0112*/ 	.short	0x0018
        /*0114*/ 	.byte	0x00, 0xf5, 0x21, 0x00


	//----- nvinfo : EIATTR_KPARAM_INFO
	.align		4
.L_4333:
        /*0118*/ 	.byte	0x04, 0x17
        /*011a*/ 	.short	(.L_4335 - .L_4334)
.L_4334:
        /*011c*/ 	.word	0x00000000
        /*0120*/ 	.short	0x0002
        /*0122*/ 	.short	0x0010
        /*0124*/ 	.byte	0x00, 0xf5, 0x21, 0x00


	//----- nvinfo : EIATTR_KPARAM_INFO
	.align		4
.L_4335:
        /*0128*/ 	.byte	0x04, 0x17
        /*012a*/ 	.short	(.L_4337 - .L_4336)
.L_4336:
        /*012c*/ 	.word	0x00000000
        /*0130*/ 	.short	0x0001
        /*0132*/ 	.short	0x0008
        /*0134*/ 	.byte	0x00, 0xf5, 0x21, 0x00


	//----- nvinfo : EIATTR_KPARAM_INFO
	.align		4
.L_4337:
        /*0138*/ 	.byte	0x04, 0x17
        /*013a*/ 	.short	(.L_4339 - .L_4338)
.L_4338:
        /*013c*/ 	.word	0x00000000
        /*0140*/ 	.short	0x0000
        /*0142*/ 	.short	0x0000
        /*0144*/ 	.byte	0x00, 0xf5, 0x21, 0x00


	//----- nvinfo : EIATTR_SPARSE_MMA_MASK
	.align		4
.L_4339:
        /*0148*/ 	.byte	0x03, 0x50
        /*014a*/ 	.short	0x0000


	//----- nvinfo : EIATTR_MAXREG_COUNT
	.align		4
        /*014c*/ 	.byte	0x03, 0x1b
        /*014e*/ 	.short	0x00ff


	//----- nvinfo : EIATTR_NUM_BARRIERS
	.align		4
        /*0150*/ 	.byte	0x02, 0x4c
        /*0152*/ 	.byte	0x01
	.zero		1


	//----- nvinfo : EIATTR_EXTERNS
	.align		4
        /*0154*/ 	.byte	0x04, 0x0f
        /*0156*/ 	.short	(.L_4341 - .L_4340)


	//   ....[0]....
	.align		4
.L_4340:
        /*0158*/ 	.word	index@(__assertfail)


	//----- nvinfo : EIATTR_MERCURY_ISA_VERSION
	.align		4
.L_4341:
        /*015c*/ 	.byte	0x03, 0x5f
        /*015e*/ 	.short	0x0101


	//----- nvinfo : EIATTR_COOP_GROUP_MASK_REGIDS
	.align		4
        /*0160*/ 	.byte	0x04, 0x29
        /*0162*/ 	.short	(.L_4343 - .L_4342)


	//   ....[0]....
.L_4342:
        /*0164*/ 	.word	0xffffffff


	//   ....[1]....
        /*0168*/ 	.word	0xffffffff


	//   ....[2]....
        /*016c*/ 	.word	0xffffffff


	//   ....[3]....
        /*0170*/ 	.word	0xffffffff


	//   ....[4]....
        /*0174*/ 	.word	0xffffffff


	//   ....[5]....
        /*0178*/ 	.word	0xffffffff


	//   ....[6]....
        /*017c*/ 	.word	0xffffffff


	//   ....[7]....
        /*0180*/ 	.word	0xffffffff


	//   ....[8]....
        /*0184*/ 	.word	0xffffffff


	//   ....[9]....
        /*0188*/ 	.word	0xffffffff


	//   ....[10]....
        /*018c*/ 	.word	0xffffffff


	//   ....[11]....
        /*0190*/ 	.word	0xffffffff


	//   ....[12]....
        /*0194*/ 	.word	0xffffffff


	//   ....[13]....
        /*0198*/ 	.word	0xffffffff


	//   ....[14]....
        /*019c*/ 	.word	0xffffffff


	//   ....[15]....
        /*01a0*/ 	.word	0x0500000f


	//   ....[16]....
        /*01a4*/ 	.word	0x0500000f


	//   ....[17]....
        /*01a8*/ 	.word	0x0500000f


	//   ....[18]....
        /*01ac*/ 	.word	0x0500000f


	//----- nvinfo : EIATTR_COOP_GROUP_INSTR_OFFSETS
	.align		4
.L_4343:
        /*01b0*/ 	.byte	0x04, 0x28
        /*01b2*/ 	.short	(.L_4345 - .L_4344)


	//   ....[0]....
.L_4344:
        /*01b4*/ 	.word	0x00000270


	//   ....[1]....
        /*01b8*/ 	.word	0x00000290


	//   ....[2]....
        /*01bc*/ 	.word	0x000002b0


	//   ....[3]....
        /*01c0*/ 	.word	0x000002d0


	//   ....[4]....
        /*01c4*/ 	.word	0x000003e0


	//   ....[5]....
        /*01c8*/ 	.word	0x00000400


	//   ....[6]....
        /*01cc*/ 	.word	0x00000420


	//   ....[7]....
        /*01d0*/ 	.word	0x00001250


	//   ....[8]....
        /*01d4*/ 	.word	0x00001280


	//   ....[9]....
        /*01d8*/ 	.word	0x000012a0


	//   ....[10]....
        /*01dc*/ 	.word	0x000012c0


	//   ....[11]....
        /*01e0*/ 	.word	0x000012e0


	//   ....[12]....
        /*01e4*/ 	.word	0x00001330


	//   ....[13]....
        /*01e8*/ 	.word	0x00001350


	//   ....[14]....
        /*01ec*/ 	.word	0x00001370


	//   ....[15]....
        /*01f0*/ 	.word	0x00002270


	//   ....[16]....
        /*01f4*/ 	.word	0x000022d0


	//   ....[17]....
        /*01f8*/ 	.word	0x00002330


	//   ....[18]....
        /*01fc*/ 	.word	0x00002390


	//----- nvinfo : EIATTR_VRC_CTA_INIT_COUNT
	.align		4
.L_4345:
        /*0200*/ 	.byte	0x02, 0x4a
	.zero		1
	.zero		1


	//----- nvinfo : EIATTR_SYSCALL_OFFSETS
	.align		4
        /*0204*/ 	.byte	0x04, 0x46
        /*0206*/ 	.short	(.L_4347 - .L_4346)


	//   ....[0]....
.L_4346:
        /*0208*/ 	.word	0x00000220


	//----- nvinfo : EIATTR_EXIT_INSTR_OFFSETS
	.align		4
.L_4347:
        /*020c*/ 	.byte	0x04, 0x1c
        /*020e*/ 	.short	(.L_4349 - .L_4348)


	//   ....[0]....
.L_4348:
        /*0210*/ 	.word	0x00002060


	//   ....[1]....
        /*0214*/ 	.word	0x000020c0


	//   ....[2]....
        /*0218*/ 	.word	0x00002220


	//----- nvinfo : EIATTR_CRS_STACK_SIZE
	.align		4
.L_4349:
        /*021c*/ 	.byte	0x04, 0x1e
        /*021e*/ 	.short	(.L_4351 - .L_4350)
.L_4350:
        /*0220*/ 	.word	0x00000000


	//----- nvinfo : EIATTR_CBANK_PARAM_SIZE
	.align		4
.L_4351:
        /*0224*/ 	.byte	0x03, 0x19
        /*0226*/ 	.short	0x007c


	//----- nvinfo : EIATTR_PARAM_CBANK
	.align		4
        /*0228*/ 	.byte	0x04, 0x0a
        /*022a*/ 	.short	(.L_4353 - .L_4352)
	.align		4
.L_4352:
        /*022c*/ 	.word	index@(.nv.constant0._ZN4vllm25paged_attention_v1_kernelI13__nv_bfloat16hLi96ELi16ELi128ELNS_18Fp8KVCacheDataTypeE2ELb0EEEvPT_PKS3_PKT0_S9_ifPKiSB_iPKfiiiSD_SD_iiiii)
        /*0230*/ 	.short	0x0380
        /*0232*/ 	.short	0x007c


	//----- nvinfo : EIATTR_SW_WAR
	.align		4
.L_4353:
        /*0234*/ 	.byte	0x04, 0x36
        /*0236*/ 	.short	(.L_4355 - .L_4354)
.L_4354:
        /*0238*/ 	.word	0x00000008
.L_4355:


//--------------------- .nv.info._ZN4vllm25paged_attention_v1_kernelI13__nv_bfloat16hLi80ELi16ELi128ELNS_18Fp8KVCacheDataTypeE2ELb0EEEvPT_PKS3_PKT0_S9_ifPKiSB_iPKfiiiSD_SD_iiiii --------------------------
	.section	.nv.info._ZN4vllm25paged_attention_v1_kernelI13__nv_bfloat16hLi80ELi16ELi128ELNS_18Fp8KVCacheDataTypeE2ELb0EEEvPT_PKS3_PKT0_S9_ifPKiSB_iPKfiiiSD_SD_iiiii,"",@"SHT_CUDA_INFO"
	.sectionflags	@""
	.align	4


	//----- nvinfo : EIATTR_CUDA_API_VERSION
	.align		4
        /*0000*/ 	.byte	0x04, 0x37
        /*0002*/ 	.short	(.L_4357 - .L_4356)
.L_4356:
        /*0004*/ 	.word	0x00000082


	//----- nvinfo : EIATTR_KPARAM_INFO
	.align		4
.L_4357:
        /*0008*/ 	.byte	0x04, 0x17
        /*000a*/ 	.short	(.L_4359 - .L_4358)
.L_4358:
        /*000c*/ 	.word	0x00000000
        /*0010*/ 	.short	0x0013
        /*0012*/ 	.short	0x0078
        /*0014*/ 	.byte	0x00, 0xf0, 0x11, 0x00


	//----- nvinfo : EIATTR_KPARAM_INFO
	.align		4
.L_4359:
        /*0018*/ 	.byte	0x04, 0x17
        /*001a*/ 	.short	(.L_4361 - .L_4360)
.L_4360:
        /*001c*/ 	.word	0x00000000
        /*0020*/ 	.short	0x0012
        /*0022*/ 	.short	0x0074
        /*0024*/ 	.byte	0x00, 0xf0, 0x11, 0x00


	//----- nvinfo : EIATTR_KPARAM_INFO
	.align		4
.L_4361:
        /*0028*/ 	.byte	0x04, 0x17
        /*002a*/ 	.short	(.L_4363 - .L_4362)
.L_4362:
        /*002c*/ 	.word	0x00000000
        /*0030*/ 	.short	0x0011
        /*0032*/ 	.short	0x0070
        /*0034*/ 	.byte	0x00, 0xf0, 0x11, 0x00


	//----- nvinfo : EIATTR_KPARAM_INFO
	.align		4
.L_4363:
        /*0038*/ 	.byte	0x04, 0x17
        /*003a*/ 	.short	(.L_4365 - .L_4364)
.L_4364:
        /*003c*/ 	.word	0x00000000
        /*0040*/ 	.short	0x0010
        /*0042*/ 	.short	0x006c
        /*0044*/ 	.byte	0x00, 0xf0, 0x11, 0x00


	//----- nvinfo : EIATTR_KPARAM_INFO
	.align		4
.L_4365:
        /*0048*/ 	.byte	0x04, 0x17
        /*004a*/ 	.short	(.L_4367 - .L_4366)
.L_4366:
        /*004c*/ 	.word	0x00000000
        /*0050*/ 	.short	0x000f
        /*0052*/ 	.short	0x0068
        /*0054*/ 	.byte	0x00, 0xf0, 0x11, 0x00


	//----- nvinfo : EIATTR_KPARAM_INFO
	.align		4
.L_4367:
        /*0058*/ 	.byte	0x04, 0x17
        /*005a*/ 	.short	(.L_4369 - .L_4368)
.L_4368:
        /*005c*/ 	.word	0x00000000
        /*0060*/ 	.short	0x000e
        /*0062*/ 	.short	0x0060
        /*0064*/ 	.byte	0x00, 0xf5, 0x21, 0x00


	//----- nvinfo : EIATTR_KPARAM_INFO
	.align		4
.L_4369:
        /*0068*/ 	.byte	0x04, 0x17
        /*006a*/ 	.short	(.L_4371 - .L_4370)
.L_4370:
        /*006c*/ 	.word	0x00000000
        /*0070*/ 	.short	0x000d
        /*0072*/ 	.short	0x0058
        /*0074*/ 	.byte	0x00, 0xf5, 0x21, 0x00


	//----- nvinfo : EIATTR_KPARAM_INFO
	.align		4
.L_4371:
        /*0078*/ 	.byte	0x04, 0x17
        /*007a*/ 	.short	(.L_4373 - .L_4372)
.L_4372:
        /*007c*/ 	.word	0x00000000
        /*0080*/ 	.short	0x000c
        /*0082*/ 	.short	0x0050
        /*0084*/ 	.byte	0x00, 0xf0, 0x11, 0x00


	//----- nvinfo : EIATTR_KPARAM_INFO
	.align		4
.L_4373:
        /*0088*/ 	.byte	0x04, 0x17
        /*008a*/ 	.short	(.L_4375 - .L_4374)
.L_4374:
        /*008c*/ 	.word	0x00000000
        /*0090*/ 	.short	0x000b
        /*0092*/ 	.short	0x004c
        /*0094*/ 	.byte	0x00, 0xf0, 0x11, 0x00


	//----- nvinfo : EIATTR_KPARAM_INFO
	.align		4
.L_4375:
        /*0098*/ 	.byte	0x04, 0x17
        /*009a*/ 	.short	(.L_4377 - .L_4376)
.L_4376:
        /*009c*/ 	.word	0x00000000
        /*00a0*/ 	.short	0x000a
        /*00a2*/ 	.short	0x0048
        /*00a4*/ 	.byte	0x00, 0xf0, 0x11, 0x00


	//----- nvinfo : EIATTR_KPARAM_INFO
	.align		4
.L_4377:
        /*00a8*/ 	.byte	0x04, 0x17
        /*00aa*/ 	.short	(.L_4379 - .L_4378)
.L_4378:
        /*00ac*/ 	.word	0x00000000
        /*00b0*/ 	.short	0x0009
        /*00b2*/ 	.short	0x0040
        /*00b4*/ 	.byte	0x00, 0xf5, 0x21, 0x00


	//----- nvinfo : EIATTR_KPARAM_INFO
	.align		4
.L_4379:
        /*00b8*/ 	.byte	0x04, 0x17
        /*00ba*/ 	.short	(.L_4381 - .L_4380)
.L_4380:
        /*00bc*/ 	.word	0x00000000
        /*00c0*/ 	.short	0x0008
        /*00c2*/ 	.short	0x0038
        /*00c4*/ 	.byte	0x00, 0xf0, 0x11, 0x00


	//----- nvinfo : EIATTR_KPARAM_INFO
	.align		4
.L_4381:
        /*00c8*/ 	.byte	0x04, 0x17
        /*00ca*/ 	.short	(.L_4383 - .L_4382)
.L_4382:
        /*00cc*/ 	.word	0x00000000
        /*00d0*/ 	.short	0x0007
        /*00d2*/ 	.short	0x0030
        /*00d4*/ 	.byte	0x00, 0xf5, 0x21, 0x00


	//----- nvinfo : EIATTR_KPARAM_INFO
	.align		4
.L_4383:
        /*00d8*/ 	.byte	0x04, 0x17
        /*00da*/ 	.short	(.L_4385 - .L_4384)
.L_4384:
        /*00dc*/ 	.word	0x00000000
        /*00e0*/ 	.short	0x0006
        /*00e2*/ 	.short	0x0028
        /*00e4*/ 	.byte	0x00, 0xf5, 0x21, 0x00


	//----- nvinfo : EIATTR_KPARAM_INFO
	.align		4
.L_4385:
        /*00e8*/ 	.byte	0x04, 0x17
        /*00ea*/ 	.short	(.L_4387 - .L_4386)
.L_4386:
        /*00ec*/ 	.word	0x00000000
        /*00f0*/ 	.short	0x0005
        /*00f2*/ 	.short	0x0024
        /*00f4*/ 	.byte	0x00, 0xf0, 0x11, 0x00


	//----- nvinfo : EIATTR_KPARAM_INFO
	.align		4
.L_4387:
        /*00f8*/ 	.byte	0x04, 0x17
        /*00fa*/ 	.short	(.L_4389 - .L_4388)
.L_4388:
        /*00fc*/ 	.word	0x00000000
        /*0100*/ 	.short	0x0004
        /*0102*/ 	.short	0x0020
        /*0104*/ 	.byte	0x00, 0xf0, 0x11, 0x00


	//----- nvinfo : EIATTR_KPARAM_INFO
	.align		4
.L_4389:
        /*0108*/ 	.byte	0x04, 0x17
        /*010a*/ 	.short	(.L_4391 - .L_4390)
.L_4390:
        /*010c*/ 	.word	0x00000000
        /*0110*/ 	.short	0x0003
        /*0112*/ 	.short	0x0018
        /*0114*/ 	.byte	0x00, 0xf5, 0x21, 0x00


	//----- nvinfo : EIATTR_KPARAM_INFO
	.align		4
.L_4391:
        /*0118*/ 	.byte	0x04, 0x17
        /*011a*/ 	.short	(.L_4393 - .L_4392)
.L_4392:
        /*011c*/ 	.word	0x00000000
        /*0120*/ 	.short	0x0002
        /*0122*/ 	.short	0x0010
        /*0124*/ 	.byte	0x00, 0xf5, 0x21, 0x00


	//----- nvinfo : EIATTR_KPARAM_INFO
	.align		4
.L_4393:
        /*0128*/ 	.byte	0x04, 0x17
        /*012a*/ 	.short	(.L_4395 - .L_4394)
.L_4394:
        /*012c*/ 	.word	0x00000000
        /*0130*/ 	.short	0x0001
        /*0132*/ 	.short	0x0008
        /*0134*/ 	.byte	0x00, 0xf5, 0x21, 0x00


	//----- nvinfo : EIATTR_KPARAM_INFO
	.align		4
.L_4395:
        /*0138*/ 	.byte	0x04, 0x17
        /*013a*/ 	.short	(.L_4397 - .L_4396)
.L_4396:
        /*013c*/ 	.word	0x00000000
        /*0140*/ 	.short	0x0000
        /*0142*/ 	.short	0x0000
        /*0144*/ 	.byte	0x00, 0xf5, 0x21, 0x00


	//----- nvinfo : EIATTR_SPARSE_MMA_MASK
	.align		4
.L_4397:
        /*0148*/ 	.byte	0x03, 0x50
        /*014a*/ 	.short	0x0000


	//----- nvinfo : EIATTR_MAXREG_COUNT
	.align		4
        /*014c*/ 	.byte	0x03, 0x1b
        /*014e*/ 	.short	0x00ff


	//----- nvinfo : EIATTR_NUM_BARRIERS
	.align		4
        /*0150*/ 	.byte	0x02, 0x4c
        /*0152*/ 	.byte	0x01
	.zero		1


	//----- nvinfo : EIATTR_EXTERNS
	.align		4
        /*0154*/ 	.byte	0x04, 0x0f
        /*0156*/ 	.short	(.L_4399 - .L_4398)


	//   ....[0]....
	.align		4
.L_4398:
        /*0158*/ 	.word	index@(__assertfail)


	//----- nvinfo : EIATTR_MERCURY_ISA_VERSION
	.align		4
.L_4399:
        /*015c*/ 	.byte	0x03, 0x5f
        /*015e*/ 	.short	0x0101


	//----- nvinfo : EIATTR_COOP_GROUP_MASK_REGIDS
	.align		4
        /*0160*/ 	.byte	0x04, 0x29
        /*0162*/ 	.short	(.L_4401 - .L_4400)


	//   ....[0]....
.L_4400:
        /*0164*/ 	.word	0xffffffff


	//   ....[1]....
        /*0168*/ 	.word	0xffffffff


	//   ....[2]....
        /*016c*/ 	.word	0xffffffff


	//   ....[3]....
        /*0170*/ 	.word	0xffffffff


	//   ....[4]....
        /*0174*/ 	.word	0xffffffff


	//   ....[5]....
        /*0178*/ 	.word	0xffffffff


	//   ....[6]....
        /*017c*/ 	.word	0xffffffff


	//   ....[7]....
        /*0180*/ 	.word	0xffffffff


	//   ....[8]....
        /*0184*/ 	.word	0xffffffff


	//   ....[9]....
        /*0188*/ 	.word	0xffffffff


	//   ....[10]....
        /*018c*/ 	.word	0xffffffff


	//   ....[11]....
        /*0190*/ 	.word	0xffffffff


	//   ....[12]....
        /*0194*/ 	.word	0xffffffff


	//   ....[13]....
        /*0198*/ 	.word	0xffffffff


	//   ....[14]....
        /*019c*/ 	.word	0xffffffff


	//   ....[15]....
        /*01a0*/ 	.word	0x0500000f


	//   ....[16]....
        /*01a4*/ 	.word	0x0500000f


	//   ....[17]....
        /*01a8*/ 	.word	0x0500000f


	//   ....[18]....
        /*01ac*/ 	.word	0x0500000f


	//----- nvinfo : EIATTR_COOP_GROUP_INSTR_OFFSETS
	.align		4
.L_4401:
        /*01b0*/ 	.byte	0x04, 0x28
        /*01b2*/ 	.short	(.L_4403 - .L_4402)


	//   ....[0]....
.L_4402:
        /*01b4*/ 	.word	0x00000270


	//   ....[1]....
        /*01b8*/ 	.word	0x00000290


	//   ....[2]....
        /*01bc*/ 	.word	0x000002b0


	//   ....[3]....
        /*01c0*/ 	.word	0x000002d0


	//   ....[4]....
        /*01c4*/ 	.word	0x000003e0


	//   ....[5]....
        /*01c8*/ 	.word	0x00000400


	//   ....[6]....
        /*01cc*/ 	.word	0x00000420


	//   ....[7]....
        /*01d0*/ 	.word	0x00001250


	//   ....[8]....
        /*01d4*/ 	.word	0x00001280


	//   ....[9]....
        /*01d8*/ 	.word	0x000012a0


	//   ....[10]....
        /*01dc*/ 	.word	0x000012c0


	//   ....[11]....
        /*01e0*/ 	.word	0x000012e0


	//   ....[12]....
        /*01e4*/ 	.word	0x00001330


	//   ....[13]....
        /*01e8*/ 	.word	0x00001350


	//   ....[14]....
        /*01ec*/ 	.word	0x00001370


	//   ....[15]....
        /*01f0*/ 	.word	0x000021f0


	//   ....[16]....
        /*01f4*/ 	.word	0x00002250


	//   ....[17]....
        /*01f8*/ 	.word	0x000022b0


	//   ....[18]....
        /*01fc*/ 	.word	0x00002310


	//----- nvinfo : EIATTR_VRC_CTA_INIT_COUNT
	.align		4
.L_4403:
        /*0200*/ 	.byte	0x02, 0x4a
	.zero		1
	.zero		1


	//----- nvinfo : EIATTR_SYSCALL_OFFSETS
	.align		4
        /*0204*/ 	.byte	0x04, 0x46
        /*0206*/ 	.short	(.L_4405 - .L_4404)


	//   ....[0]....
.L_4404:
        /*0208*/ 	.word	0x00000220


	//----- nvinfo : EIATTR_EXIT_INSTR_OFFSETS
	.align		4
.L_4405:
        /*020c*/ 	.byte	0x04, 0x1c
        /*020e*/ 	.short	(.L_4407 - .L_4406)


	//   ....[0]....
.L_4406:
        /*0210*/ 	.word	0x00002000


	//   ....[1]....
        /*0214*/ 	.word	0x00002060


	//   ....[2]....
        /*0218*/ 	.word	0x000021a0


	//----- nvinfo : EIATTR_CRS_STACK_SIZE
	.align		4
.L_4407:
        /*021c*/ 	.byte	0x04, 0x1e
        /*021e*/ 	.short	(.L_4409 - .L_4408)
.L_4408:
        /*0220*/ 	.word	0x00000000


	//----- nvinfo : EIATTR_CBANK_PARAM_SIZE
	.align		4
.L_4409:
        /*0224*/ 	.byte	0x03, 0x19
        /*0226*/ 	.short	0x007c


	//----- nvinfo : EIATTR_PARAM_CBANK
	.align		4
        /*0228*/ 	.byte	0x04, 0x0a
        /*022a*/ 	.short	(.L_4411 - .L_4410)
	.align		4
.L_4410:
        /*022c*/ 	.word	index@(.nv.constant0._ZN4vllm25paged_attention_v1_kernelI13__nv_bfloat16hLi80ELi16ELi128ELNS_18Fp8KVCacheDataTypeE2ELb0EEEvPT_PKS3_PKT0_S9_ifPKiSB_iPKfiiiSD_SD_iiiii)
        /*0230*/ 	.short	0x0380
        /*0232*/ 	.short	0x007c


	//----- nvinfo : EIATTR_SW_WAR
	.align		4
.L_4411:
        /*0234*/ 	.byte	0x04, 0x36
        /*0236*/ 	.short	(.L_4413 - .L_4412)
.L_4412:
        /*0238*/ 	.word	0x00000008
.L_4413:


//--------------------- .nv.info._ZN4vllm25paged_attention_v1_kernelI13__nv_bfloat16hLi64ELi16ELi128ELNS_18Fp8KVCacheDataTypeE2ELb0EEEvPT_PKS3_PKT0_S9_ifPKiSB_iPKfiiiSD_SD_iiiii --------------------------
	.section	.nv.info._ZN4vllm25paged_attention_v1_kernelI13__nv_bfloat16hLi64ELi16ELi128ELNS_18Fp8KVCacheDataTypeE2ELb0EEEvPT_PKS3_PKT0_S9_ifPKiSB_iPKfiiiSD_SD_iiiii,"",@"SHT_CUDA_INFO"
	.sectionflags	@""
	.align	4


	//----- nvinfo : EIATTR_CUDA_API_VERSION
	.align		4
        /*0000*/ 	.byte	0x04, 0x37
        /*0002*/ 	.short	(.L_4415 - .L_4414)
.L_4414:
        /*0004*/ 	.word	0x00000082


	//----- nvinfo : EIATTR_KPARAM_INFO
	.align		4
.L_4415:
        /*0008*/ 	.byte	0x04, 0x17
        /*000a*/ 	.short	(.L_4417 - .L_4416)
.L_4416:
        /*000c*/ 	.word	0x00000000
        /*0010*/ 	.short	0x0013
        /*0012*/ 	.short	0x0078
        /*0014*/ 	.byte	0x00, 0xf0, 0x11, 0x00


	//----- nvinfo : EIATTR_KPARAM_INFO
	.align		4
.L_4417:
        /*0018*/ 	.byte	0x04, 0x17
        /*001a*/ 	.short	(.L_4419 - .L_4418)
.L_4418:
        /*001c*/ 	.word	0x00000000
        /*0020*/ 	.short	0x0012
        /*0022*/ 	.short	0x0074
        /*0024*/ 	.byte	0x00, 0xf0, 0x11, 0x00


	//----- nvinfo : EIATTR_KPARAM_INFO
	.align		4
.L_4419:
        /*0028*/ 	.byte	0x04, 0x17
        /*002a*/ 	.short	(.L_4421 - .L_4420)
.L_4420:
        /*002c*/ 	.word	0x00000000
        /*0030*/ 	.short	0x0011
        /*0032*/ 	.short	0x0070
        /*0034*/ 	.byte	0x00, 0xf0, 0x11, 0x00


	//----- nvinfo : EIATTR_KPARAM_INFO
	.align		4
.L_4421:
        /*0038*/ 	.byte	0x04, 0x17
        /*003a*/ 	.short	(.L_4423 - .L_4422)
.L_4422:
        /*003c*/ 	.word	0x00000000
        /*0040*/ 	.short	0x0010
        /*0042*/ 	.short	0x006c
        /*0044*/ 	.byte	0x00, 0xf0, 0x11, 0x00


	//----- nvinfo : EIATTR_KPARAM_INFO
	.align		4
.L_4423:
        /*0048*/ 	.byte	0x04, 0x17
        /*004a*/ 	.short	(.L_4425 - .L_4424)
.L_4424:
        /*004c*/ 	.word	0x00000000
        /*0050*/ 	.short	0x000f
        /*0052*/ 	.short	0x0068
        /*0054*/ 	.byte	0x00, 0xf0, 0x11, 0x00


	//----- nvinfo : EIATTR_KPARAM_INFO
	.align		4
.L_4425:
        /*0058*/ 	.byte	0x04, 0x17
        /*005a*/ 	.short	(.L_4427 - .L_4426)
.L_4426:
        /*005c*/ 	.word	0x00000000
        /*0060*/ 	.short	0x000e
        /*0062*/ 	.short	0x0060
        /*0064*/ 	.byte	0x00, 0xf5, 0x21, 0x00


	//----- nvinfo : EIATTR_KPARAM_INFO
	.align		4
.L_4427:
        /*0068*/ 	.byte	0x04, 0x17
        /*006a*/ 	.short	(.L_4429 - .L_4428)
.L_4428:
        /*006c*/ 	.word	0x00000000
        /*0070*/ 	.short	0x000d
        /*0072*/ 	.short	0x0058
        /*0074*/ 	.byte	0x00, 0xf5, 0x21, 0x00


	//----- nvinfo : EIATTR_KPARAM_INFO
	.align		4
.L_4429:
        /*0078*/ 	.byte	0x04, 0x17
        /*007a*/ 	.short	(.L_4431 - .L_4430)
.L_4430:
        /*007c*/ 	.word	0x00000000
        /*0080*/ 	.short	0x000c
        /*0082*/ 	.short	0x0050
        /*0084*/ 	.byte	0x00, 0xf0, 0x11, 0x00


	//----- nvinfo : EIATTR_KPARAM_INFO
	.align		4
.L_4431:
        /*0088*/ 	.byte	0x04, 0x17
        /*008a*/ 	.short	(.L_4433 - .L_4432)
.L_4432:
        /*008c*/ 	.word	0x00000000
        /*0090*/ 	.short	0x000b
        /*0092*/ 	.short	0x004c
        /*0094*/ 	.byte	0x00, 0xf0, 0x11, 0x00


	//----- nvinfo : EIATTR_KPARAM_INFO
	.align		4
.L_4433:
        /*0098*/ 	.byte	0x04, 0x17
        /*009a*/ 	.short	(.L_4435 - .L_4434)
.L_4434:
        /*009c*/ 	.word	0x00000000
        /*00a0*/ 	.short	0x000a
        /*00a2*/ 	.short	0x0048
        /*00a4*/ 	.byte	0x00, 0xf0, 0x11, 0x00


	//----- nvinfo : EIATTR_KPARAM_INFO
	.align		4
.L_4435:
        /*00a8*/ 	.byte	0x04, 0x17
        /*00aa*/ 	.short	(.L_4437 - .L_4436)
.L_4436:
        /*00ac*/ 	.word	0x00000000
        /*00b0*/ 	.short	0x0009
        /*00b2*/ 	.short	0x0040
        /*00b4*/ 	.byte	0x00, 0xf5, 0x21, 0x00


	//----- nvinfo : EIATTR_KPARAM_INFO
	.align		4
.L_4437:
        /*00b8*/ 	.byte	0x04, 0x17
        /*00ba*/ 	.short	(.L_4439 - .L_4438)
.L_4438:
        /*00bc*/ 	.word	0x00000000
        /*00c0*/ 	.short	0x0008
        /*00c2*/ 	.short	0x0038
        /*00c4*/ 	.byte	0x00, 0xf0, 0x11, 0x00


	//----- nvinfo : EIATTR_KPARAM_INFO
	.align		4
.L_4439:
        /*00c8*/ 	.byte	0x04, 0x17
        /*00ca*/ 	.short	(.L_4441 - .L_4440)
.L_4440:
        /*00cc*/ 	.word	0x00000000
        /*00d0*/ 	.short	0x0007
        /*00d2*/ 	.short	0x0030
        /*00d4*/ 	.byte	0x00, 0xf5, 0x21, 0x00


	//----- nvinfo : EIATTR_KPARAM_INFO
	.align		4
.L_4441:
        /*00d8*/ 	.byte	0x04, 0x17
        /*00da*/ 	.short	(.L_4443 - .L_4442)
.L_4442:
        /*00dc*/ 	.word	0x00000000
        /*00e0*/ 	.short	0x0006
        /*00e2*/ 	.short	0x0028
        /*00e4*/ 	.byte	0x00, 0xf5, 0x21, 0x00


	//----- nvinfo : EIATTR_KPARAM_INFO
	.align		4
.L_4443:
        /*00e8*/ 	.byte	0x04, 0x17
        /*00ea*/ 	.short	(.L_4445 - .L_4444)
.L_4444:
        /*00ec*/ 	.word	0x00000000
        /*00f0*/ 	.short	0x0005
        /*00f2*/ 	.short	0x0024
        /*00f4*/ 	.byte	0x00, 0xf0, 0x11, 0x00


	//----- nvinfo : EIATTR_KPARAM_INFO
	.align		4
.L_4445:
        /*00f8*/ 	.byte	0x04, 0x17
        /*00fa*/ 	.short	(.L_4447 - .L_4446)
.L_4446:
        /*00fc*/ 	.word	0x00000000
        /*0100*/ 	.short	0x0004
        /*0102*/ 	.short	0x0020
        /*0104*/ 	.byte	0x00, 0xf0, 0x11, 0x00


	//----- nvinfo : EIATTR_KPARAM_INFO
	.align		4
.L_4447:
        /*0108*/ 	.byte	0x04, 0x17
        /*010a*/ 	.short	(.L_4449 - .L_4448)
.L_4448:
        /*010c*/ 	.word	0x00000000
        /*0110*/ 	.short	0x0003
        /*0112*/ 	.short	0x0018
        /*0114*/ 	.byte	0x00, 0xf5, 0x21, 0x00


	//----- nvinfo : EIATTR_KPARAM_INFO
	.align		4
.L_4449:
        /*0118*/ 	.byte	0x04, 0x17
        /*011a*/ 	.short	(.L_4451 - .L_4450)
.L_4450:
        /*011c*/ 	.word	0x00000000
        /*0120*/ 	.short	0x0002
        /*0122*/ 	.short	0x0010
        /*0124*/ 	.byte	0x00, 0xf5, 0x21, 0x00


	//----- nvinfo : EIATTR_KPARAM_INFO
	.align		4
.L_4451:
        /*0128*/ 	.byte	0x04, 0x17
        /*012a*/ 	.short	(.L_4453 - .L_4452)
.L_4452:
        /*012c*/ 	.word	0x00000000
        /*0130*/ 	.short	0x0001
        /*0132*/ 	.short	0x0008
        /*0134*/ 	.byte	0x00, 0xf5, 0x21, 0x00


	//----- nvinfo : EIATTR_KPARAM_INFO
	.align		4
.L_4453:
        /*0138*/ 	.byte	0x04, 0x17
        /*013a*/ 	.short	(.L_4455 - .L_4454)
.L_4454:
        /*013c*/ 	.word	0x00000000
        /*0140*/ 	.short	0x0000
        /*0142*/ 	.short	0x0000
        /*0144*/ 	.byte	0x00, 0xf5, 0x21, 0x00


	//----- nvinfo : EIATTR_SPARSE_MMA_MASK
	.align		4
.L_4455:
        /*0148*/ 	.byte	0x03, 0x50
        /*014a*/ 	.short	0x0000


	//----- nvinfo : EIATTR_MAXREG_COUNT
	.align		4
        /*014c*/ 	.byte	0x03, 0x1b
        /*014e*/ 	.short	0x00ff


	//----- nvinfo : EIATTR_NUM_BARRIERS
	.align		4
        /*0150*/ 	.byte	0x02, 0x4c
        /*0152*/ 	.byte	0x01
	.zero		1


	//----- nvinfo : EIATTR_EXTERNS
	.align		4
        /*0154*/ 	.byte	0x04, 0x0f
        /*0156*/ 	.short	(.L_4457 - .L_4456)


	//   ....[0]....
	.align		4
.L_4456:
        /*0158*/ 	.word	index@(__assertfail)


	//----- nvinfo : EIATTR_MERCURY_ISA_VERSION
	.align		4
.L_4457:
        /*015c*/ 	.byte	0x03, 0x5f
        /*015e*/ 	.short	0x0101


	//----- nvinfo : EIATTR_COOP_GROUP_MASK_REGIDS
	.align		4
        /*0160*/ 	.byte	0x04, 0x29
        /*0162*/ 	.short	(.L_4459 - .L_4458)


	//   ....[0]....
.L_4458:
        /*0164*/ 	.word	0xffffffff


	//   ....[1]....
        /*0168*/ 	.word	0xffffffff


	//   ....[2]....
        /*016c*/ 	.word	0xffffffff


	//   ....[3]....
        /*0170*/ 	.word	0xffffffff


	//   ....[4]....
        /*0174*/ 	.word	0xffffffff


	//   ....[5]....
        /*0178*/ 	.word	0xffffffff


	//   ....[6]....
        /*017c*/ 	.word	0xffffffff


	//   ....[7]....
        /*0180*/ 	.word	0xffffffff


	//   ....[8]....
        /*0184*/ 	.word	0xffffffff


	//   ....[9]....
        /*0188*/ 	.word	0xffffffff


	//   ....[10]....
        /*018c*/ 	.word	0xffffffff


	//   ....[11]....
        /*0190*/ 	.word	0xffffffff


	//   ....[12]....
        /*0194*/ 	.word	0xffffffff


	//   ....[13]....
        /*0198*/ 	.word	0xffffffff


	//   ....[14]....
        /*019c*/ 	.word	0xffffffff


	//   ....[15]....
        /*01a0*/ 	.word	0x0500000f


	//   ....[16]....
        /*01a4*/ 	.word	0x0500000f


	//   ....[17]....
        /*01a8*/ 	.word	0x0500000f


	//   ....[18]....
        /*01ac*/ 	.word	0x0500000f


	//----- nvinfo : EIATTR_COOP_GROUP_INSTR_OFFSETS
	.align		4
.L_4459:
        /*01b0*/ 	.byte	0x04, 0x28
        /*01b2*/ 	.short	(.L_4461 - .L_4460)


	//   ....[0]....
.L_4460:
        /*01b4*/ 	.word	0x00000270


	//   ....[1]....
        /*01b8*/ 	.word	0x00000290


	//   ....[2]....
        /*01bc*/ 	.word	0x000002b0


	//   ....[3]....
        /*01c0*/ 	.word	0x000002d0


	//   ....[4]....
        /*01c4*/ 	.word	0x000003e0


	//   ....[5]....
        /*01c8*/ 	.word	0x00000400


	//   ....[6]....
        /*01cc*/ 	.word	0x00000420


	//   ....[7]....
        /*01d0*/ 	.word	0x00001250


	//   ....[8]....
        /*01d4*/ 	.word	0x00001280


	//   ....[9]....
        /*01d8*/ 	.word	0x000012a0


	//   ....[10]....
        /*01dc*/ 	.word	0x000012c0


	//   ....[11]....
        /*01e0*/ 	.word	0x000012e0


	//   ....[12]....
        /*01e4*/ 	.word	0x00001330


	//   ....[13]....
        /*01e8*/ 	.word	0x00001350


	//   ....[14]....
        /*01ec*/ 	.word	0x00001370


	//   ....[15]....
        /*01f0*/ 	.word	0x00002110


	//   ....[16]....
        /*01f4*/ 	.word	0x00002170


	//   ....[17]....
        /*01f8*/ 	.word	0x000021d0


	//   ....[18]....
        /*01fc*/ 	.word	0x00002230


	//----- nvinfo : EIATTR_VRC_CTA_INIT_COUNT
	.align		4
.L_4461:
        /*0200*/ 	.byte	0x02, 0x4a
	.zero		1
	.zero		1


	//----- nvinfo : EIATTR_SYSCALL_OFFSETS
	.align		4
        /*0204*/ 	.byte	0x04, 0x46
        /*0206*/ 	.short	(.L_4463 - .L_4462)


	//   ....[0]....
.L_4462:
        /*0208*/ 	.word	0x00000220


	//----- nvinfo : EIATTR_EXIT_INSTR_OFFSETS
	.align		4
.L_4463:
        /*020c*/ 	.byte	0x04, 0x1c
        /*020e*/ 	.short	(.L_4465 - .L_4464)


	//   ....[0]....
.L_4464:
        /*0210*/ 	.word	0x00001f00


	//   ....[1]....
        /*0214*/ 	.word	0x00001f60


	//   ....[2]....
        /*0218*/ 	.word	0x000020c0


	//----- nvinfo : EIATTR_CRS_STACK_SIZE
	.align		4
.L_4465:
        /*021c*/ 	.byte	0x04, 0x1e
        /*021e*/ 	.short	(.L_4467 - .L_4466)
.L_4466:
        /*0220*/ 	.word	0x00000000


	//----- nvinfo : EIATTR_CBANK_PARAM_SIZE
	.align		4
.L_4467:
        /*0224*/ 	.byte	0x03, 0x19
        /*0226*/ 	.short	0x007c


	//----- nvinfo : EIATTR_PARAM_CBANK
	.align		4
        /*0228*/ 	.byte	0x04, 0x0a
        /*022a*/ 	.short	(.L_4469 - .L_4468)
	.align		4
.L_4468:
        /*022c*/ 	.word	index@(.nv.constant0._ZN4vllm25paged_attention_v1_kernelI13__nv_bfloat16hLi64ELi16ELi128ELNS_18Fp8KVCacheDataTypeE2ELb0EEEvPT_PKS3_PKT0_S9_ifPKiSB_iPKfiiiSD_SD_iiiii)
        /*0230*/ 	.short	0x0380
        /*0232*/ 	.short	0x007c


	//----- nvinfo : EIATTR_SW_WAR
	.align		4
.L_4469:
        /*0234*/ 	.byte	0x04, 0x36
        /*0236*/ 	.short	(.L_4471 - .L_4470)
.L_4470:
        /*0238*/ 	.word	0x00000008
.L_4471:


//--------------------- .nv.info._ZN4vllm25paged_attention_v1_kernelI13__nv_bfloat16hLi32ELi16ELi128ELNS_18Fp8KVCacheDataTypeE2ELb0EEEvPT_PKS3_PKT0_S9_ifPKiSB_iPKfiiiSD_SD_iiiii --------------------------
	.section	.nv.info._ZN4vllm25paged_attention_v1_kernelI13__nv_bfloat16hLi32ELi16ELi128ELNS_18Fp8KVCacheDataTypeE2ELb0EEEvPT_PKS3_PKT0_S9_ifPKiSB_iPKfiiiSD_SD_iiiii,"",@"SHT_CUDA_INFO"
	.sectionflags	@""
	.align	4


	//----- nvinfo : EIATTR_CUDA_API_VERSION
	.align		4
        /*0000*/ 	.byte	0x04, 0x37
        /*0002*/ 	.short	(.L_4473 - .L_4472)
.L_4472:
        /*0004*/ 	.word	0x00000082


	//----- nvinfo : EIATTR_KPARAM_INFO
	.align		4
.L_4473:
        /*0008*/ 	.byte	0x04, 0x17
        /*000a*/ 	.short	(.L_4475 - .L_4474)
.L_4474:
        /*000c*/ 	.word	0x00000000
        /*0010*/ 	.short	0x0013
        /*0012*/ 	.short	0x0078
        /*0014*/ 	.byte	0x00, 0xf0, 0x11, 0x00


	//----- nvinfo : EIATTR_KPARAM_INFO
	.align		4
.L_4475:
        /*0018*/ 	.byte	0x04, 0x17
        /*001a*/ 	.short	(.L_4477 - .L_4476)
.L_4476:
        /*001c*/ 	.word	0x00000000
        /*0020*/ 	.short	0x0012
        /*0022*/ 	.short	0x0074
        /*0024*/ 	.byte	0x00, 0xf0, 0x11, 0x00


	//----- nvinfo : EIATTR_KPARAM_INFO
	.align		4
.L_4477:
        /*0028*/ 	.byte	0x04, 0x17
        /*002a*/ 	.short	(.L_4479 - .L_4478)
.L_4478:
        /*002c*/ 	.word	0x00000000
        /*0030*/ 	.short	0x0011
        /*0032*/ 	.short	0x0070
        /*0034*/ 	.byte	0x00, 0xf0, 0x11, 0x00


	//----- nvinfo : EIATTR_KPARAM_INFO
	.align		4
.L_4479:
        /*0038*/ 	.byte	0x04, 0x17
        /*003a*/ 	.short	(.L_4481 - .L_4480)
.L_4480:
        /*003c*/ 	.word	0x00000000
        /*0040*/ 	.short	0x0010
        /*0042*/ 	.short	0x006c
        /*0044*/ 	.byte	0x00, 0xf0, 0x11, 0x00


	//----- nvinfo : EIATTR_KPARAM_INFO
	.align		4
.L_4481:
        /*0048*/ 	.byte	0x04, 0x17
        /*004a*/ 	.short	(.L_4483 - .L_4482)
.L_4482:
        /*004c*/ 	.word	0x00000000
        /*0050*/ 	.short	0x000f
        /*0052*/ 	.short	0x0068
        /*0054*/ 	.byte	0x00, 0xf0, 0x11, 0x00


	//----- nvinfo : EIATTR_KPARAM_INFO
	.align		4
.L_4483:
        /*0058*/ 	.byte	0x04, 0x17
        /*005a*/ 	.short	(.L_4485 - .L_4484)
.L_4484:
        /*005c*/ 	.word	0x00000000
        /*0060*/ 	.short	0x000e
        /*0062*/ 	.short	0x0060
        /*0064*/ 	.byte	0x00, 0xf5, 0x21, 0x00


	//----- nvinfo : EIATTR_KPARAM_INFO
	.align		4
.L_4485:
        /*0068*/ 	.byte	0x04, 0x17
        /*006a*/ 	.short	(.L_4487 - .L_4486)
.L_4486:
        /*006c*/ 	.word	0x00000000
        /*0070*/ 	.short	0x000d
        /*0072*/ 	.short	0x0058
        /*0074*/ 	.byte	0x00, 0xf5, 0x21, 0x00


	//----- nvinfo : EIATTR_KPARAM_INFO
	.align		4
.L_4487:
        /*0078*/ 	.byte	0x04, 0x17
        /*007a*/ 	.short	(.L_4489 - .L_4488)
.L_4488:
        /*007c*/ 	.word	0x00000000
        /*0080*/ 	.short	0x000c
        /*0082*/ 	.short	0x0050
        /*0084*/ 	.byte	0x00, 0xf0, 0x11, 0x00


	//----- nvinfo : EIATTR_KPARAM_INFO
	.align		4
.L_4489:
        /*0088*/ 	.byte	0x04, 0x17
        /*008a*/ 	.short	(.L_4491 - .L_4490)
.L_4490:
        /*008c*/ 	.word	0x00000000
        /*0090*/ 	.short	0x000b
        /*0092*/ 	.short	0x004c
        /*0094*/ 	.byte	0x00, 0xf0, 0x11, 0x00


	//----- nvinfo : EIATTR_KPARAM_INFO
	.align		4
.L_4491:
        /*0098*/ 	.byte	0x04, 0x17
        /*009a*/ 	.short	(.L_4493 - .L_4492)
.L_4492:
        /*009c*/ 	.word	0x00000000
        /*00a0*/ 	.short	0x000a
        /*00a2*/ 	.short	0x0048
        /*00a4*/ 	.byte	0x00, 0xf0, 0x11, 0x00


	//----- nvinfo : EIATTR_KPARAM_INFO
	.align		4
.L_4493:
        /*00a8*/ 	.byte	0x04, 0x17
        /*00aa*/ 	.short	(.L_4495 - .L_4494)
.L_4494:
        /*00ac*/ 	.word	0x00000000
        /*00b0*/ 	.short	0x0009
        /*00b2*/ 	.short	0x0040
        /*00b4*/ 	.byte	0x00, 0xf5, 0x21, 0x00


	//----- nvinfo : EIATTR_KPARAM_INFO
	.align		4
.L_4495:
        /*00b8*/ 	.byte	0x04, 0x17
        /*00ba*/ 	.short	(.L_4497 - .L_4496)
.L_4496:
        /*00bc*/ 	.word	0x00000000
        /*00c0*/ 	.short	0x0008
        /*00c2*/ 	.short	0x0038
        /*00c4*/ 	.byte	0x00, 0xf0, 0x11, 0x00


	//----- nvinfo : EIATTR_KPARAM_INFO
	.align		4
.L_4497:
        /*00c8*/ 	.byte	0x04, 0x17
        /*00ca*/ 	.short	(.L_4499 - .L_4498)
.L_4498:
        /*00cc*/ 	.word	0x00000000
        /*00d0*/ 	.short	0x0007
        /*00d2*/ 	.short	0x0030
        /*00d4*/ 	.byte	0x00, 0xf5, 0x21, 0x00


	//----- nvinfo : EIATTR_KPARAM_INFO
	.align		4
.L_4499:
        /*00d8*/ 	.byte	0x04, 0x17
        /*00da*/ 	.short	(.L_4501 - .L_4500)
.L_4500:
        /*00dc*/ 	.word	0x00000000
        /*00e0*/ 	.short	0x0006
        /*00e2*/ 	.short	0x0028
        /*00e4*/ 	.byte	0x00, 0xf5, 0x21, 0x00


	//----- nvinfo : EIATTR_KPARAM_INFO
	.align		4
.L_4501:
        /*00e8*/ 	.byte	0x04, 0x17
        /*00ea*/ 	.short	(.L_4503 - .L_4502)
.L_4502:
        /*00ec*/ 	.word	0x00000000
        /*00f0*/ 	.short	0x0005
        /*00f2*/ 	.short	0x0024
        /*00f4*/ 	.byte	0x00, 0xf0, 0x11, 0x00


	//----- nvinfo : EIATTR_KPARAM_INFO
	.align		4
.L_4503:
        /*00f8*/ 	.byte	0x04, 0x17
        /*00fa*/ 	.short	(.L_4505 - .L_4504)
.L_4504:
        /*00fc*/ 	.word	0x00000000
        /*0100*/ 	.short	0x0004
        /*0102*/ 	.short	0x0020
        /*0104*/ 	.byte	0x00, 0xf0, 0x11, 0x00


	//----- nvinfo : EIATTR_KPARAM_INFO
	.align		4
.L_4505:
        /*0108*/ 	.byte	0x04, 0x17
        /*010a*/ 	.short	(.L_4507 - .L_4506)
.L_4506:
        /*010c*/ 	.word	0x00000000
        /*0110*/ 	.short	0x0003
        /*0112*/ 	.short	0x0018
        /*0114*/ 	.byte	0x00, 0xf5, 0x21, 0x00


	//----- nvinfo : EIATTR_KPARAM_INFO
	.align		4
.L_4507:
        /*0118*/ 	.byte	0x04, 0x17
        /*011a*/ 	.short	(.L_4509 - .L_4508)
.L_4508:
        /*011c*/ 	.word	0x00000000
        /*0120*/ 	.short	0x0002
        /*0122*/ 	.short	0x0010
        /*0124*/ 	.byte	0x00, 0xf5, 0x21, 0x00


	//----- nvinfo : EIATTR_KPARAM_INFO
	.align		4
.L_4509:
        /*0128*/ 	.byte	0x04, 0x17
        /*012a*/ 	.short	(.L_4511 - .L_4510)
.L_4510:
        /*012c*/ 	.word	0x00000000
        /*0130*/ 	.short	0x0001
        /*0132*/ 	.short	0x0008
        /*0134*/ 	.byte	0x00, 0xf5, 0x21, 0x00


	//----- nvinfo : EIATTR_KPARAM_INFO
	.align		4
.L_4511:
        /*0138*/ 	.byte	0x04, 0x17
        /*013a*/ 	.short	(.L_4513 - .L_4512)
.L_4512:
        /*013c*/ 	.word	0x00000000
        /*0140*/ 	.short	0x0000
        /*0142*/ 	.short	0x0000
        /*0144*/ 	.byte	0x00, 0xf5, 0x21, 0x00


	//----- nvinfo : EIATTR_SPARSE_MMA_MASK
	.align		4
.L_4513:
        /*0148*/ 	.byte	0x03, 0x50
        /*014a*/ 	.short	0x0000


	//----- nvinfo : EIATTR_MAXREG_COUNT
	.align		4
        /*014c*/ 	.byte	0x03, 0x1b
        /*014e*/ 	.short	0x00ff


	//----- nvinfo : EIATTR_NUM_BARRIERS
	.align		4
        /*0150*/ 	.byte	0x02, 0x4c
        /*0152*/ 	.byte	0x01
	.zero		1


	//----- nvinfo : EIATTR_EXTERNS
	.align		4
        /*0154*/ 	.byte	0x04, 0x0f
        /*0156*/ 	.short	(.L_4515 - .L_4514)


	//   ....[0]....
	.align		4
.L_4514:
        /*0158*/ 	.word	index@(__assertfail)


	//----- nvinfo : EIATTR_MERCURY_ISA_VERSION
	.align		4
.L_4515:
        /*015c*/ 	.byte	0x03, 0x5f
        /*015e*/ 	.short	0x0101


	//----- nvinfo : EIATTR_COOP_GROUP_MASK_REGIDS
	.align		4
        /*0160*/ 	.byte	0x04, 0x29
        /*0162*/ 	.short	(.L_4517 - .L_4516)


	//   ....[0]....
.L_4516:
        /*0164*/ 	.word	0xffffffff


	//   ....[1]....
        /*0168*/ 	.word	0xffffffff


	//   ....[2]....
        /*016c*/ 	.word	0xffffffff


	//   ....[3]....
        /*0170*/ 	.word	0xffffffff


	//   ....[4]....
        /*0174*/ 	.word	0xffffffff


	//   ....[5]....
        /*0178*/ 	.word	0xffffffff


	//   ....[6]....
        /*017c*/ 	.word	0xffffffff


	//   ....[7]....
        /*0180*/ 	.word	0xffffffff


	//   ....[8]....
        /*0184*/ 	.word	0xffffffff


	//   ....[9]....
        /*0188*/ 	.word	0xffffffff


	//   ....[10]....
        /*018c*/ 	.word	0xffffffff


	//   ....[11]....
        /*0190*/ 	.word	0xffffffff


	//   ....[12]....
        /*0194*/ 	.word	0xffffffff


	//   ....[13]....
        /*0198*/ 	.word	0xffffffff


	//   ....[14]....
        /*019c*/ 	.word	0xffffffff


	//   ....[15]....
        /*01a0*/ 	.word	0x0500000f


	//   ....[16]....
        /*01a4*/ 	.word	0x0500000f


	//   ....[17]....
        /*01a8*/ 	.word	0x0500000f


	//   ....[18]....
        /*01ac*/ 	.word	0x0500000f


	//----- nvinfo : EIATTR_COOP_GROUP_INSTR_OFFSETS
	.align		4
.L_4517:
        /*01b0*/ 	.byte	0x04, 0x28
        /*01b2*/ 	.short	(.L_4519 - .L_4518)


	//   ....[0]....
.L_4518:
        /*01b4*/ 	.word	0x00000270


	//   ....[1]....
        /*01b8*/ 	.word	0x00000290


	//   ....[2]....
        /*01bc*/ 	.word	0x000002b0


	//   ....[3]....
        /*01c0*/ 	.word	0x000002d0


	//   ....[4]....
        /*01c4*/ 	.word	0x000003d0


	//   ....[5]....
        /*01c8*/ 	.word	0x000003f0


	//   ....[6]....
        /*01cc*/ 	.word	0x00000420


	//   ....[7]....
        /*01d0*/ 	.word	0x00001250


	//   ....[8]....
        /*01d4*/ 	.word	0x00001280


	//   ....[9]....
        /*01d8*/ 	.word	0x000012a0


	//   ....[10]....
        /*01dc*/ 	.word	0x000012c0


	//   ....[11]....
        /*01e0*/ 	.word	0x000012e0


	//   ....[12]....
        /*01e4*/ 	.word	0x00001330


	//   ....[13]....
        /*01e8*/ 	.word	0x00001350


	//   ....[14]....
        /*01ec*/ 	.word	0x00001370


	//   ....[15]....
        /*01f0*/ 	.word	0x00002000


	//   ....[16]....
        /*01f4*/ 	.word	0x00002060


	//   ....[17]....
        /*01f8*/ 	.word	0x000020c0


	//   ....[18]....
        /*01fc*/ 	.word	0x00002120


	//----- nvinfo : EIATTR_VRC_CTA_INIT_COUNT
	.align		4
.L_4519:
        /*0200*/ 	.byte	0x02, 0x4a
	.zero		1
	.zero		1


	//----- nvinfo : EIATTR_SYSCALL_OFFSETS
	.align		4
        /*0204*/ 	.byte	0x04, 0x46
        /*0206*/ 	.short	(.L_4521 - .L_4520)


	//   ....[0]....
.L_4520:
        /*0208*/ 	.word	0x00000220


	//----- nvinfo : EIATTR_EXIT_INSTR_OFFSETS
	.align		4
.L_4521:
        /*020c*/ 	.byte	0x04, 0x1c
        /*020e*/ 	.short	(.L_4523 - .L_4522)


	//   ....[0]....
.L_4522:
        /*0210*/ 	.word	0x00001e50


	//   ....[1]....
        /*0214*/ 	.word	0x00001eb0


	//   ....[2]....
        /*0218*/ 	.word	0x00001fb0


	//----- nvinfo : EIATTR_CRS_STACK_SIZE
	.align		4
.L_4523:
        /*021c*/ 	.byte	0x04, 0x1e
        /*021e*/ 	.short	(.L_4525 - .L_4524)
.L_4524:
        /*0220*/ 	.word	0x00000000


	//----- nvinfo : EIATTR_CBANK_PARAM_SIZE
	.align		4
.L_4525:
        /*0224*/ 	.byte	0x03, 0x19
        /*0226*/ 	.short	0x007c


	//----- nvinfo : EIATTR_PARAM_CBANK
	.align		4
        /*0228*/ 	.byte	0x04, 0x0a
        /*022a*/ 	.short	(.L_4527 - .L_4526)
	.align		4
.L_4526:
        /*022c*/ 	.word	index@(.nv.constant0._ZN4vllm25paged_attention_v1_kernelI13__nv_bfloat16hLi32ELi16ELi128ELNS_18Fp8KVCacheDataTypeE2ELb0EEEvPT_PKS3_PKT0_S9_ifPKiSB_iPKfiiiSD_SD_iiiii)
        /*0230*/ 	.short	0x0380
        /*0232*/ 	.short	0x007c


	//----- nvinfo : EIATTR_SW_WAR
	.align		4
.L_4527:
        /*0234*/ 	.byte	0x04, 0x36
        /*0236*/ 	.short	(.L_4529 - .L_4528)
.L_4528:
        /*0238*/ 	.word	0x00000008
.L_4529:


//--------------------- .nv.info._ZN4vllm25paged_attention_v1_kernelI13__nv_bfloat16hLi256ELi16ELi128ELNS_18Fp8KVCacheDataTypeE2ELb1EEEvPT_PKS3_PKT0_S9_ifPKiSB_iPKfiiiSD_SD_iiiii --------------------------
	.section	.nv.info._ZN4vllm25paged_attention_v1_kernelI13__nv_bfloat16hLi256ELi16ELi128ELNS_18Fp8KVCacheDataTypeE2ELb1EEEvPT_PKS3_PKT0_S9_ifPKiSB_iPKfiiiSD_SD_iiiii,"",@"SHT_CUDA_INFO"
	.sectionflags	@""
	.align	4


	//----- nvinfo : EIATTR_CUDA_API_VERSION
	.align		4
        /*0000*/ 	.byte	0x04, 0x37
        /*0002*/ 	.short	(.L_4531 - .L_4530)
.L_4530:
        /*0004*/ 	.word	0x00000082


	//----- nvinfo : EIATTR_KPARAM_INFO
	.align		4
.L_4531:
        /*0008*/ 	.byte	0x04, 0x17
        /*000a*/ 	.short	(.L_4533 - .L_4532)
.L_4532:
        /*000c*/ 	.word	0x00000000
        /*0010*/ 	.short	0x0013
        /*0012*/ 	.short	0x0078
        /*0014*/ 	.byte	0x00, 0xf0, 0x11, 0x00


	//----- nvinfo : EIATTR_KPARAM_INFO
	.align		4
.L_4533:
        /*0018*/ 	.byte	0x04, 0x17
        /*001a*/ 	.short	(.L_4535 - .L_4534)
.L_4534:
        /*001c*/ 	.word	0x00000000
        /*0020*/ 	.short	0x0012
        /*0022*/ 	.short	0x0074
        /*0024*/ 	.byte	0x00, 0xf0, 0x11, 0x00


	//----- nvinfo : EIATTR_KPARAM_INFO
	.align		4
.L_4535:
        /*0028*/ 	.byte	0x04, 0x17
        /*002a*/ 	.short	(.L_4537 - .L_4536)
.L_4536:
        /*002c*/ 	.word	0x00000000
        /*0030*/ 	.short	0x0011
        /*0032*/ 	.short	0x0070
        /*0034*/ 	.byte	0x00, 0xf0, 0x11, 0x00


	//----- nvinfo : EIATTR_KPARAM_INFO
	.align		4
.L_4537:
        /*0038*/ 	.byte	0x04, 0x17
        /*003a*/ 	.short	(.L_4539 - .L_4538)
.L_4538:
        /*003c*/ 	.word	0x00000000
        /*0040*/ 	.short	0x0010
        /*0042*/ 	.short	0x006c
        /*0044*/ 	.byte	0x00, 0xf0, 0x11, 0x00


	//----- nvinfo : EIATTR_KPARAM_INFO
	.align		4
.L_4539:
        /*0048*/ 	.byte	0x04, 0x17
        /*004a*/ 	.short	(.L_4541 - .L_4540)
.L_4540:
        /*004c*/ 	.word	0x00000000
        /*0050*/ 	.short	0x000f
        /*0052*/ 	.short	0x0068
        /*0054*/ 	.byte	0x00, 0xf0, 0x11, 0x00


	//----- nvinfo : EIATTR_KPARAM_INFO
	.align		4
.L_4541:
        /*0058*/ 	.byte	0x04, 0x17
        /*005a*/ 	.short	(.L_4543 - .L_4542)
.L_4542:
        /*005c*/ 	.word	0x00000000
        /*0060*/ 	.short	0x000e
        /*0062*/ 	.short	0x0060
        /*0064*/ 	.byte	0x00, 0xf5, 0x21, 0x00


	//----- nvinfo : EIATTR_KPARAM_INFO
	.align		4
.L_4543:
        /*0068*/ 	.byte	0x04, 0x17
        /*006a*/ 	.short	(.L_4545 - .L_4544)
.L_4544:
        /*006c*/ 	.word	0x00000000
        /*0070*/ 	.short	0x000d
        /*0072*/ 	.short	0x0058
        /*0074*/ 	.byte	0x00, 0xf5, 0x21, 0x00


	//----- nvinfo : EIATTR_KPARAM_INFO
	.align		4
.L_4545:
        /*0078*/ 	.byte	0x04, 0x17
        /*007a*/ 	.short	(.L_4547 - .L_4546)
.L_4546:
        /*007c*/ 	.word	0x00000000
        /*0080*/ 	.short	0x000c
        /*0082*/ 	.short	0x0050
        /*0084*/ 	.byte	0x00, 0xf0, 0x11, 0x00


	//----- nvinfo : EIATTR_KPARAM_INFO
	.align		4
.L_4547:
        /*0088*/ 	.byte	0x04, 0x17
        /*008a*/ 	.short	(.L_4549 - .L_4548)
.L_4548:
        /*008c*/ 	.word	0x00000000
        /*0090*/ 	.short	0x000b
        /*0092*/ 	.short	0x004c
        /*0094*/ 	.byte	0x00, 0xf0, 0x11, 0x00


	//----- nvinfo : EIATTR_KPARAM_INFO
	.align		4
.L_4549:
        /*0098*/ 	.byte	0x04, 0x17
        /*009a*/ 	.short	(.L_4551 - .L_4550)
.L_4550:
        /*009c*/ 	.word	0x00000000
        /*00a0*/ 	.short	0x000a
        /*00a2*/ 	.short	0x0048
        /*00a4*/ 	.byte	0x00, 0xf0, 0x11, 0x00


	//----- nvinfo : EIATTR_KPARAM_INFO
	.align		4
.L_4551:
        /*00a8*/ 	.byte	0x04, 0x17
        /*00aa*/ 	.short	(.L_4553 - .L_4552)
.L_4552:
        /*00ac*/ 	.word	0x00000000
        /*00b0*/ 	.short	0x0009
        /*00b2*/ 	.short	0x0040
        /*00b4*/ 	.byte	0x00, 0xf5, 0x21, 0x00


	//----- nvinfo : EIATTR_KPARAM_INFO
	.align		4
.L_4553:
        /*00b8*/ 	.byte	0x04, 0x17
        /*00ba*/ 	.short	(.L_4555 - .L_4554)
.L_4554:
        /*00bc*/ 	.word	0x00000000
        /*00c0*/ 	.short	0x0008
        /*00c2*/ 	.short	0x0038
        /*00c4*/ 	.byte	0x00, 0xf0, 0x11, 0x00


	//----- nvinfo : EIATTR_KPARAM_INFO
	.align		4
.L_4555:
        /*00c8*/ 	.byte	0x04, 0x17
        /*00ca*/ 	.short	(.L_4557 - .L_4556)
.L_4556:
        /*00cc*/ 	.word	0x00000000
        /*00d0*/ 	.short	0x0007
        /*00d2*/ 	.short	0x0030
        /*00d4*/ 	.byte	0x00, 0xf5, 0x21, 0x00


	//----- nvinfo : EIATTR_KPARAM_INFO
	.align		4
.L_4557:
        /*00d8*/ 	.byte	0x04, 0x17
        /*00da*/ 	.short	(.L_4559 - .L_4558)
.L_4558:
        /*00dc*/ 	.word	0x00000000
        /*00e0*/ 	.short	0x0006
        /*00e2*/ 	.short	0x0028
        /*00e4*/ 	.byte	0x00, 0xf5, 0x21, 0x00


	//----- nvinfo : EIATTR_KPARAM_INFO
	.align		4
.L_4559:
        /*00e8*/ 	.byte	0x04, 0x17
        /*00ea*/ 	.short	(.L_4561 - .L_4560)
.L_4560:
        /*00ec*/ 	.word	0x00000000
        /*00f0*/ 	.short	0x0005
        /*00f2*/ 	.short	0x0024
        /*00f4*/ 	.byte	0x00, 0xf0, 0x11, 0x00


	//----- nvinfo : EIATTR_KPARAM_INFO
	.align		4
.L_4561:
        /*00f8*/ 	.byte	0x04, 0x17
        /*00fa*/ 	.short	(.L_4563 - .L_4562)
.L_4562:
        /*00fc*/ 	.word	0x00000000
        /*0100*/ 	.short	0x0004
        /*0102*/ 	.short	0x0020
        /*0104*/ 	.byte	0x00, 0xf0, 0x11, 0x00


	//----- nvinfo : EIATTR_KPARAM_INFO
	.align		4
.L_4563:
        /*0108*/ 	.byte	0x04, 0x17
        /*010a*/ 	.short	(.L_4565 - .L_4564)
.L_4564:
        /*010c*/ 	.word	0x00000000
        /*0110*/ 	.short	0x0003
        /*0112*/ 	.short	0x0018
        /*0114*/ 	.byte	0x00, 0xf5, 0x21, 0x00


	//----- nvinfo : EIATTR_KPARAM_INFO
	.align		4
.L_4565:
        /*0118*/ 	.byte	0x04, 0x17
        /*011a*/ 	.short	(.L_4567 - .L_4566)
.L_4566:
        /*011c*/ 	.word	0x00000000
        /*0120*/ 	.short	0x0002
        /*0122*/ 	.short	0x0010
        /*0124*/ 	.byte	0x00, 0xf5, 0x21, 0x00


	//----- nvinfo : EIATTR_KPARAM_INFO
	.align		4
.L_4567:
        /*0128*/ 	.byte	0x04, 0x17
        /*012a*/ 	.short	(.L_4569 - .L_4568)
.L_4568:
        /*012c*/ 	.word	0x00000000
        /*0130*/ 	.short	0x0001
        /*0132*/ 	.short	0x0008
        /*0134*/ 	.byte	0x00, 0xf5, 0x21, 0x00


	//----- nvinfo : EIATTR_KPARAM_INFO
	.align		4
.L_4569:
        /*0138*/ 	.byte	0x04, 0x17
        /*013a*/ 	.short	(.L_4571 - .L_4570)
.L_4570:
        /*013c*/ 	.word	0x00000000
        /*0140*/ 	.short	0x0000
        /*0142*/ 	.short	0x0000
        /*0144*/ 	.byte	0x00, 0xf5, 0x21, 0x00


	//----- nvinfo : EIATTR_SPARSE_MMA_MASK
	.align		4
.L_4571:
        /*0148*/ 	.byte	0x03, 0x50
        /*014a*/ 	.short	0x0000


	//----- nvinfo : EIATTR_MAXREG_COUNT
	.align		4
        /*014c*/ 	.byte	0x03, 0x1b
        /*014e*/ 	.short	0x00ff


	//----- nvinfo : EIATTR_NUM_BARRIERS
	.align		4
        /*0150*/ 	.byte	0x02, 0x4c
        /*0152*/ 	.byte	0x01
	.zero		1


	//----- nvinfo : EIATTR_EXTERNS
	.align		4
        /*0154*/ 	.byte	0x04, 0x0f
        /*0156*/ 	.short	(.L_4573 - .L_4572)


	//   ....[0]....
	.align		4
.L_4572:
        /*0158*/ 	.word	index@(__assertfail)


	//----- nvinfo : EIATTR_MERCURY_ISA_VERSION
	.align		4
.L_4573:
        /*015c*/ 	.byte	0x03, 0x5f
        /*015e*/ 	.short	0x0101


	//----- nvinfo : EIATTR_COOP_GROUP_MASK_REGIDS
	.align		4
        /*0160*/ 	.byte	0x04, 0x29
        /*0162*/ 	.short	(.L_4575 - .L_4574)


	//   ....[0]....
.L_4574:
        /*0164*/ 	.word	0xffffffff


	//   ....[1]....
        /*0168*/ 	.word	0xffffffff


	//   ....[2]....
        /*016c*/ 	.word	0xffffffff


	//   ....[3]....
        /*0170*/ 	.word	0xffffffff


	//   ....[4]....
        /*0174*/ 	.word	0xffffffff


	//   ....[5]....
        /*0178*/ 	.word	0xffffffff


	//   ....[6]....
        /*017c*/ 	.word	0xffffffff


	//   ....[7]....
        /*0180*/ 	.word	0xffffffff


	//   ....[8]....
        /*0184*/ 	.word	0xffffffff


	//   ....[9]....
        /*0188*/ 	.word	0xffffffff


	//   ....[10]....
        /*018c*/ 	.word	0xffffffff


	//   ....[11]....
        /*0190*/ 	.word	0xffffffff


	//   ....[12]....
        /*0194*/ 	.word	0xffffffff


	//   ....[13]....
        /*0198*/ 	.word	0xffffffff


	//   ....[14]....
        /*019c*/ 	.word	0xffffffff


	//   ....[15]....
        /*01a0*/ 	.word	0x0500000f


	//   ....[16]....
        /*01a4*/ 	.word	0x0500000f


	//   ....[17]....
        /*01a8*/ 	.word	0x0500000f


	//   ....[18]....
        /*01ac*/ 	.word	0x0500000f


	//   ....[19]....
        /*01b0*/ 	.word	0x0500000f


	//   ....[20]....
        /*01b4*/ 	.word	0x0500000f


	//   ....[21]....
        /*01b8*/ 	.word	0x0500000f


	//   ....[22]....
        /*01bc*/ 	.word	0x0500000f


	//   ....[23]....
        /*01c0*/ 	.word	0x0500000f


	//   ....[24]....
        /*01c4*/ 	.word	0x0500000f


	//   ....[25]....
        /*01c8*/ 	.word	0x0500000f


	//   ....[26]....
        /*01cc*/ 	.word	0x0500000f


	//   ....[27]....
        /*01d0*/ 	.word	0x0500000f


	//   ....[28]....
        /*01d4*/ 	.word	0x0500000f


	//   ....[29]....
        /*01d8*/ 	.word	0x0500000f


	//   ....[30]....
        /*01dc*/ 	.word	0x0500000f


	//   ....[31]....
        /*01e0*/ 	.word	0x0500000f


	//   ....[32]....
        /*01e4*/ 	.word	0x0500000f


	//   ....[33]....
        /*01e8*/ 	.word	0x0500000f


	//   ....[34]....
        /*01ec*/ 	.word	0x0500000f


	//----- nvinfo : EIATTR_COOP_GROUP_INSTR_OFFSETS
	.align		4
.L_4575:
        /*01f0*/ 	.byte	0x04, 0x28
        /*01f2*/ 	.short	(.L_4577 - .L_4576)


	//   ....[0]....
.L_4576:
        /*01f4*/ 	.word	0x00000af0


	//   ....[1]....
        /*01f8*/ 	.word	0x00000b10


	//   ....[2]....
        /*01fc*/ 	.word	0x00000b30


	//   ....[3]....
        /*0200*/ 	.word	0x00000b50


	//   ....[4]....
        /*0204*/ 	.word	0x00000c60


	//   ....[5]....
        /*0208*/ 	.word	0x00000c80


	//   ....[6]....
        /*020c*/ 	.word	0x00000ca0


	//   ....[7]....
        /*0210*/ 	.word	0x00001ad0


	//   ....[8]....
        /*0214*/ 	.word	0x00001b00


	//   ....[9]....
        /*0218*/ 	.word	0x00001b20


	//   ....[10]....
        /*021c*/ 	.word	0x00001b40


	//   ....[11]....
        /*0220*/ 	.word	0x00001b60


	//   ....[12]....
        /*0224*/ 	.word	0x00001bb0


	//   ....[13]....
        /*0228*/ 	.word	0x00001bd0


	//   ....[14]....
        /*022c*/ 	.word	0x00001bf0


	//   ....[15]....
        /*0230*/ 	.word	0x00003880


	//   ....[16]....
        /*0234*/ 	.word	0x000038e0


	//   ....[17]....
        /*0238*/ 	.word	0x00003940


	//   ....[18]....
        /*023c*/ 	.word	0x000039a0


	//   ....[19]....
        /*0240*/ 	.word	0x00003a20


	//   ....[20]....
        /*0244*/ 	.word	0x00003a60


	//   ....[21]....
        /*0248*/ 	.word	0x00003ab0


	//   ....[22]....
        /*024c*/ 	.word	0x00003b00


	//   ....[23]....
        /*0250*/ 	.word	0x00003b50


	//   ....[24]....
        /*0254*/ 	.word	0x00003ba0


	//   ....[25]....
        /*0258*/ 	.word	0x00003bf0


	//   ....[26]....
        /*025c*/ 	.word	0x00003c40


	//   ....[27]....
        /*0260*/ 	.word	0x00003c90


	//   ....[28]....
        /*0264*/ 	.word	0x00003ce0


	//   ....[29]....
        /*0268*/ 	.word	0x00003d30


	//   ....[30]....
        /*026c*/ 	.word	0x00003d80


	//   ....[31]....
        /*0270*/ 	.word	0x00003dd0


	//   ....[32]....
        /*0274*/ 	.word	0x00003e20


	//   ....[33]....
        /*0278*/ 	.word	0x00003e70


	//   ....[34]....
        /*027c*/ 	.word	0x00003ec0


	//----- nvinfo : EIATTR_VRC_CTA_INIT_COUNT
	.align		4
.L_4577:
        /*0280*/ 	.byte	0x02, 0x4a
	.zero		1
	.zero		1


	//----- nvinfo : EIATTR_SYSCALL_OFFSETS
	.align		4
        /*0284*/ 	.byte	0x04, 0x46
        /*0286*/ 	.short	(.L_4579 - .L_4578)


	//   ....[0]....
.L_4578:
        /*0288*/ 	.word	0x000029a0


	//   ....[1]....
        /*028c*/ 	.word	0x00003820


	//----- nvinfo : EIATTR_EXIT_INSTR_OFFSETS
	.align		4
.L_4579:
        /*0290*/ 	.byte	0x04, 0x1c
        /*0292*/ 	.short	(.L_4581 - .L_4580)


	//   ....[0]....
.L_4580:
        /*0294*/ 	.word	0x00003430


	//   ....[1]....
        /*0298*/ 	.word	0x00003470


	//   ....[2]....
        /*029c*/ 	.word	0x00003720


	//   ....[3]....
        /*02a0*/ 	.word	0x00003830


	//----- nvinfo : EIATTR_CRS_STACK_SIZE
	.align		4
.L_4581:
        /*02a4*/ 	.byte	0x04, 0x1e
        /*02a6*/ 	.short	(.L_4583 - .L_4582)
.L_4582:
        /*02a8*/ 	.word	0x00000000


	//----- nvinfo : EIATTR_CBANK_PARAM_SIZE
	.align		4
.L_4583:
        /*02ac*/ 	.byte	0x03, 0x19
        /*02ae*/ 	.short	0x007c


	//----- nvinfo : EIATTR_PARAM_CBANK
	.align		4
        /*02b0*/ 	.byte	0x04, 0x0a
        /*02b2*/ 	.short	(.L_4585 - .L_4584)
	.align		4
.L_4584:
        /*02b4*/ 	.word	index@(.nv.constant0._ZN4vllm25paged_attention_v1_kernelI13__nv_bfloat16hLi256ELi16ELi128ELNS_18Fp8KVCacheDataTypeE2ELb1EEEvPT_PKS3_PKT0_S9_ifPKiSB_iPKfiiiSD_SD_iiiii)
        /*02b8*/ 	.short	0x0380
        /*02ba*/ 	.short	0x007c


	//----- nvinfo : EIATTR_SW_WAR
	.align		4
.L_4585:
        /*02bc*/ 	.byte	0x04, 0x36
        /*02be*/ 	.short	(.L_4587 - .L_4586)
.L_4586:
        /*02c0*/ 	.word	0x00000008
.L_4587:


//--------------------- .nv.info._ZN4vllm25paged_attention_v1_kernelI13__nv_bfloat16hLi192ELi16ELi128ELNS_18Fp8KVCacheDataTypeE2ELb1EEEvPT_PKS3_PKT0_S9_ifPKiSB_iPKfiiiSD_SD_iiiii --------------------------
	.section	.nv.info._ZN4vllm25paged_attention_v1_kernelI13__nv_bfloat16hLi192ELi16ELi128ELNS_18Fp8KVCacheDataTypeE2ELb1EEEvPT_PKS3_PKT0_S9_ifPKiSB_iPKfiiiSD_SD_iiiii,"",@"SHT_CUDA_INFO"
	.sectionflags	@""
	.align	4


	//----- nvinfo : EIATTR_CUDA_API_VERSION
	.align		4
        /*0000*/ 	.byte	0x04, 0x37
        /*0002*/ 	.short	(.L_4589 - .L_4588)
.L_4588:
        /*0004*/ 	.word	0x00000082


	//----- nvinfo : EIATTR_KPARAM_INFO
	.align		4
.L_4589:
        /*0008*/ 	.byte	0x04, 0x17
        /*000a*/ 	.short	(.L_4591 - .L_4590)
.L_4590:
        /*000c*/ 	.word	0x00000000
        /*0010*/ 	.short	0x0013
        /*0012*/ 	.short	0x0078
        /*0014*/ 	.byte	0x00, 0xf0, 0x11, 0x00


	//----- nvinfo : EIATTR_KPARAM_INFO
	.align		4
.L_4591:
        /*0018*/ 	.byte	0x04, 0x17
        /*001a*/ 	.short	(.L_4593 - .L_4592)
.L_4592:
        /*001c*/ 	.word	0x00000000
        /*0020*/ 	.short	0x0012
        /*0022*/ 	.short	0x0074
        /*0024*/ 	.byte	0x00, 0xf0, 0x11, 0x00


	//----- nvinfo : EIATTR_KPARAM_INFO
	.align		4
.L_4593:
        /*0028*/ 	.byte	0x04, 0x17
        /*002a*/ 	.short	(.L_4595 - .L_4594)
.L_4594:
        /*002c*/ 	.word	0x00000000
        /*0030*/ 	.short	0x0011
        /*0032*/ 	.short	0x0070
        /*0034*/ 	.byte	0x00, 0xf0, 0x11, 0x00


	//----- nvinfo : EIATTR_KPARAM_INFO
	.align		4
.L_4595:
        /*0038*/ 	.byte	0x04, 0x17
        /*003a*/ 	.short	(.L_4597 - .L_4596)
.L_4596:
        /*003c*/ 	.word	0x00000000
        /*0040*/ 	.short	0x0010
        /*0042*/ 	.short	0x006c
        /*0044*/ 	.byte	0x00, 0xf0, 0x11, 0x00


	//----- nvinfo : EIATTR_KPARAM_INFO
	.align		4
.L_4597:
        /*0048*/ 	.byte	0x04, 0x17
        /*004a*/ 	.short	(.L_4599 - .L_4598)
.L_4598:
        /*004c*/ 	.word	0x00000000
        /*0050*/ 	.short	0x000f
        /*0052*/ 	.short	0x0068
        /*0054*/ 	.byte	0x00, 0xf0, 0x11, 0x00


	//----- nvinfo : EIATTR_KPARAM_INFO
	.align		4
.L_4599:
        /*0058*/ 	.byte	0x04, 0x17
        /*005a*/ 	.short	(.L_4601 - .L_4600)
.L_4600:
        /*005c*/ 	.word	0x00000000
        /*0060*/ 	.short	0x000e
        /*0062*/ 	.short	0x0060
        /*0064*/ 	.byte	0x00, 0xf5, 0x21, 0x00


	//----- nvinfo : EIATTR_KPARAM_INFO
	.align		4
.L_4601:
        /*0068*/ 	.byte	0x04, 0x17
        /*006a*/ 	.short	(.L_4603 - .L_4602)
.L_4602:
        /*006c*/ 	.word	0x00000000
        /*0070*/ 	.short	0x000d
        /*0072*/ 	.short	0x0058
        /*0074*/ 	.byte	0x00, 0xf5, 0x21, 0x00


	//----- nvinfo : EIATTR_KPARAM_INFO
	.align		4
.L_4603:
        /*0078*/ 	.byte	0x04, 0x17
        /*007a*/ 	.short	(.L_4605 - .L_4604)
.L_4604:
        /*007c*/ 	.word	0x00000000
        /*0080*/ 	.short	0x000c
        /*0082*/ 	.short	0x0050
        /*0084*/ 	.byte	0x00, 0xf0, 0x11, 0x00


	//----- nvinfo : EIATTR_KPARAM_INFO
	.align		4
.L_4605:
        /*0088*/ 	.byte	0x04, 0x17
        /*008a*/ 	.short	(.L_4607 - .L_4606)
.L_4606:
        /*008c*/ 	.word	0x00000000
        /*0090*/ 	.short	0x000b
        /*0092*/ 	.short	0x004c
        /*0094*/ 	.byte	0x00, 0xf0, 0x11, 0x00


	//----- nvinfo : EIATTR_KPARAM_INFO
	.align		4
.L_4607:
        /*0098*/ 	.byte	0x04, 0x17
        /*009a*/ 	.short	(.L_4609 - .L_4608)
.L_4608:
        /*009c*/ 	.word	0x00000000
        /*00a0*/ 	.short	0x000a
        /*00a2*/ 	.short	0x0048
        /*00a4*/ 	.byte	0x00, 0xf0, 0x11, 0x00


	//----- nvinfo : EIATTR_KPARAM_INFO
	.align		4
.L_4609:
        /*00a8*/ 	.byte	0x04, 0x17
        /*00aa*/ 	.short	(.L_4611 - .L_4610)
.L_4610:
        /*00ac*/ 	.word	0x00000000
        /*00b0*/ 	.short	0x0009
        /*00b2*/ 	.short	0x0040
        /*00b4*/ 	.byte	0x00, 0xf5, 0x21, 0x00


	//----- nvinfo : EIATTR_KPARAM_INFO
	.align		4
.L_4611:
        /*00b8*/ 	.byte	0x04, 0x17
        /*00ba*/ 	.short	(.L_4613 - .L_4612)
.L_4612:
        /*00bc*/ 	.word	0x00000000
        /*00c0*/ 	.short	0x0008
        /*00c2*/ 	.short	0x0038
        /*00c4*/ 	.byte	0x00, 0xf0, 0x11, 0x00


	//----- nvinfo : EIATTR_KPARAM_INFO
	.align		4
.L_4613:
        /*00c8*/ 	.byte	0x04, 0x17
        /*00ca*/ 	.short	(.L_4615 - .L_4614)
.L_4614:
        /*00cc*/ 	.word	0x00000000
        /*00d0*/ 	.short	0x0007
        /*00d2*/ 	.short	0x0030
        /*00d4*/ 	.byte	0x00, 0xf5, 0x21, 0x00


	//----- nvinfo : EIATTR_KPARAM_INFO
	.align		4
.L_4615:
        /*00d8*/ 	.byte	0x04, 0x17
        /*00da*/ 	.short	(.L_4617 - .L_4616)
.L_4616:
        /*00dc*/ 	.word	0x00000000
        /*00e0*/ 	.short	0x0006
        /*00e2*/ 	.short	0x0028
        /*00e4*/ 	.byte	0x00, 0xf5, 0x21, 0x00


	//----- nvinfo : EIATTR_KPARAM_INFO
	.align		4
.L_4617:
        /*00e8*/ 	.byte	0x04, 0x17
        /*00ea*/ 	.short	(.L_4619 - .L_4618)
.L_4618:
        /*00ec*/ 	.word	0x00000000
        /*00f0*/ 	.short	0x0005
        /*00f2*/ 	.short	0x0024
        /*00f4*/ 	.byte	0x00, 0xf0, 0x11, 0x00


	//----- nvinfo : EIATTR_KPARAM_INFO
	.align		4
.L_4619:
        /*00f8*/ 	.byte	0x04, 0x17
        /*00fa*/ 	.short	(.L_4621 - .L_4620)
.L_4620:
        /*00fc*/ 	.word	0x00000000
        /*0100*/ 	.short	0x0004
        /*0102*/ 	.short	0x0020
        /*0104*/ 	.byte	0x00, 0xf0, 0x11, 0x00


	//----- nvinfo : EIATTR_KPARAM_INFO
	.align		4
.L_4621:
        /*0108*/ 	.byte	0x04, 0x17
        /*010a*/ 	.short	(.L_4623 - .L_4622)
.L_4622:
        /*010c*/ 	.word	0x00000000
        /*0110*/ 	.short	0x0003
        /*0112*/ 	.short	0x0018
        /*0114*/ 	.byte	0x00, 0xf5, 0x21, 0x00


	//----- nvinfo : EIATTR_KPARAM_INFO
	.align		4
.L_4623:
        /*0118*/ 	.byte	0x04, 0x17
        /*011a*/ 	.short	(.L_4625 - .L_4624)
.L_4624:
        /*011c*/ 	.word	0x00000000
        /*0120*/ 	.short	0x0002
        /*0122*/ 	.short	0x0010
        /*0124*/ 	.byte	0x00, 0xf5, 0x21, 0x00


	//----- nvinfo : EIATTR_KPARAM_INFO
	.align		4
.L_4625:
        /*0128*/ 	.byte	0x04, 0x17
        /*012a*/ 	.short	(.L_4627 - .L_4626)
.L_4626:
        /*012c*/ 	.word	0x00000000
        /*0130*/ 	.short	0x0001
        /*0132*/ 	.short	0x0008
        /*0134*/ 	.byte	0x00, 0xf5, 0x21, 0x00


	//----- nvinfo : EIATTR_KPARAM_INFO
	.align		4
.L_4627:
        /*0138*/ 	.byte	0x04, 0x17
        /*013a*/ 	.short	(.L_4629 - .L_4628)
.L_4628:
        /*013c*/ 	.word	0x00000000
        /*0140*/ 	.short	0x0000
        /*0142*/ 	.short	0x0000
        /*0144*/ 	.byte	0x00, 0xf5, 0x21, 0x00


	//----- nvinfo : EIATTR_SPARSE_MMA_MASK
	.align		4
.L_4629:
        /*0148*/ 	.byte	0x03, 0x50
        /*014a*/ 	.short	0x0000


	//----- nvinfo : EIATTR_MAXREG_COUNT
	.align		4
        /*014c*/ 	.byte	0x03, 0x1b
        /*014e*/ 	.short	0x00ff


	//----- nvinfo : EIATTR_NUM_BARRIERS
	.align		4
        /*0150*/ 	.byte	0x02, 0x4c
        /*0152*/ 	.byte	0x01
	.zero		1


	//----- nvinfo : EIATTR_EXTERNS
	.align		4
        /*0154*/ 	.byte	0x04, 0x0f
        /*0156*/ 	.short	(.L_4631 - .L_4630)


	//   ....[0]....
	.align		4
.L_4630:
        /*0158*/ 	.word	index@(__assertfail)


	//----- nvinfo : EIATTR_MERCURY_ISA_VERSION
	.align		4
.L_4631:
        /*015c*/ 	.byte	0x03, 0x5f
        /*015e*/ 	.short	0x0101


	//----- nvinfo : EIATTR_COOP_GROUP_MASK_REGIDS
	.align		4
        /*0160*/ 	.byte	0x04, 0x29
        /*0162*/ 	.short	(.L_4633 - .L_4632)


	//   ....[0]....
.L_4632:
        /*0164*/ 	.word	0xffffffff


	//   ....[1]....
        /*0168*/ 	.word	0xffffffff


	//   ....[2]....
        /*016c*/ 	.word	0xffffffff


	//   ....[3]....
        /*0170*/ 	.word	0xffffffff


	//   ....[4]....
        /*0174*/ 	.word	0xffffffff


	//   ....[5]....
        /*0178*/ 	.word	0xffffffff


	//   ....[6]....
        /*017c*/ 	.word	0xffffffff


	//   ....[7]....
        /*0180*/ 	.word	0xffffffff


	//   ....[8]....
        /*0184*/ 	.word	0xffffffff


	//   ....[9]....
        /*0188*/ 	.word	0xffffffff


	//   ....[10]....
        /*018c*/ 	.word	0xffffffff


	//   ....[11]....
        /*0190*/ 	.word	0xffffffff


	//   ....[12]....
        /*0194*/ 	.word	0xffffffff


	//   ....[13]....
        /*0198*/ 	.word	0xffffffff


	//   ....[14]....
        /*019c*/ 	.word	0xffffffff


	//   ....[15]....
        /*01a0*/ 	.word	0x0500000f


	//   ....[16]....
        /*01a4*/ 	.word	0x0500000f


	//   ....[17]....
        /*01a8*/ 	.word	0x0500000f


	//   ....[18]....
        /*01ac*/ 	.word	0x0500000f


	//   ....[19]....
        /*01b0*/ 	.word	0x0500000f


	//   ....[20]....
        /*01b4*/ 	.word	0x0500000f


	//   ....[21]....
        /*01b8*/ 	.word	0x0500000f


	//   ....[22]....
        /*01bc*/ 	.word	0x0500000f


	//   ....[23]....
        /*01c0*/ 	.word	0x0500000f


	//   ....[24]....
        /*01c4*/ 	.word	0x0500000f


	//   ....[25]....
        /*01c8*/ 	.word	0x0500000f


	//   ....[26]....
        /*01cc*/ 	.word	0x0500000f


	//   ....[27]....
        /*01d0*/ 	.word	0x0500000f


	//   ....[28]....
        /*01d4*/ 	.word	0x0500000f


	//   ....[29]....
        /*01d8*/ 	.word	0x0500000f


	//   ....[30]....
        /*01dc*/ 	.word	0x0500000f


	//----- nvinfo : EIATTR_COOP_GROUP_INSTR_OFFSETS
	.align		4
.L_4633:
        /*01e0*/ 	.byte	0x04, 0x28
        /*01e2*/ 	.short	(.L_4635 - .L_4634)


	//   ....[0]....
.L_4634:
        /*01e4*/ 	.word	0x00000af0


	//   ....[1]....
        /*01e8*/ 	.word	0x00000b10


	//   ....[2]....
        /*01ec*/ 	.word	0x00000b30


	//   ....[3]....
        /*01f0*/ 	.word	0x00000b50


	//   ....[4]....
        /*01f4*/ 	.word	0x00000c60


	//   ....[5]....
        /*01f8*/ 	.word	0x00000c80


	//   ....[6]....
        /*01fc*/ 	.word	0x00000ca0


	//   ....[7]....
        /*0200*/ 	.word	0x00001ad0


	//   ....[8]....
        /*0204*/ 	.word	0x00001b00


	//   ....[9]....
        /*0208*/ 	.word	0x00001b20


	//   ....[10]....
        /*020c*/ 	.word	0x00001b40


	//   ....[11]....
        /*0210*/ 	.word	0x00001b60


	//   ....[12]....
        /*0214*/ 	.word	0x00001bb0


	//   ....[13]....
        /*0218*/ 	.word	0x00001bd0


	//   ....[14]....
        /*021c*/ 	.word	0x00001bf0


	//   ....[15]....
        /*0220*/ 	.word	0x000035a0


	//   ....[16]....
        /*0224*/ 	.word	0x00003600


	//   ....[17]....
        /*0228*/ 	.word	0x00003660


	//   ....[18]....
        /*022c*/ 	.word	0x000036c0


	//   ....[19]....
        /*0230*/ 	.word	0x00003740


	//   ....[20]....
        /*0234*/ 	.word	0x00003780


	//   ....[21]....
        /*0238*/ 	.word	0x000037d0


	//   ....[22]....
        /*023c*/ 	.word	0x00003820


	//   ....[23]....
        /*0240*/ 	.word	0x00003870


	//   ....[24]....
        /*0244*/ 	.word	0x000038c0


	//   ....[25]....
        /*0248*/ 	.word	0x00003910


	//   ....[26]....
        /*024c*/ 	.word	0x00003960


	//   ....[27]....
        /*0250*/ 	.word	0x000039b0


	//   ....[28]....
        /*0254*/ 	.word	0x00003a00


	//   ....[29]....
        /*0258*/ 	.word	0x00003a50


	//   ....[30]....
        /*025c*/ 	.word	0x00003aa0


	//----- nvinfo : EIATTR_VRC_CTA_INIT_COUNT
	.align		4
.L_4635:
        /*0260*/ 	.byte	0x02, 0x4a
	.zero		1
	.zero		1


	//----- nvinfo : EIATTR_SYSCALL_OFFSETS
	.align		4
        /*0264*/ 	.byte	0x04, 0x46
        /*0266*/ 	.short	(.L_4637 - .L_4636)


	//   ....[0]....
.L_4636:
        /*0268*/ 	.word	0x000029a0


	//   ....[1]....
        /*026c*/ 	.word	0x00003540


	//----- nvinfo : EIATTR_EXIT_INSTR_OFFSETS
	.align		4
.L_4637:
        /*0270*/ 	.byte	0x04, 0x1c
        /*0272*/ 	.short	(.L_4639 - .L_4638)


	//   ....[0]....
.L_4638:
        /*0274*/ 	.word	0x000031d0


	//   ....[1]....
        /*0278*/ 	.word	0x00003210


	//   ....[2]....
        /*027c*/ 	.word	0x00003440


	//   ....[3]....
        /*0280*/ 	.word	0x00003550


	//----- nvinfo : EIATTR_CRS_STACK_SIZE
	.align		4
.L_4639:
        /*0284*/ 	.byte	0x04, 0x1e
        /*0286*/ 	.short	(.L_4641 - .L_4640)
.L_4640:
        /*0288*/ 	.word	0x00000000


	//----- nvinfo : EIATTR_CBANK_PARAM_SIZE
	.align		4
.L_4641:
        /*028c*/ 	.byte	0x03, 0x19
        /*028e*/ 	.short	0x007c


	//----- nvinfo : EIATTR_PARAM_CBANK
	.align		4
        /*0290*/ 	.byte	0x04, 0x0a
        /*0292*/ 	.short	(.L_4643 - .L_4642)
	.align		4
.L_4642:
        /*0294*/ 	.word	index@(.nv.constant0._ZN4vllm25paged_attention_v1_kernelI13__nv_bfloat16hLi192ELi16ELi128ELNS_18Fp8KVCacheDataTypeE2ELb1EEEvPT_PKS3_PKT0_S9_ifPKiSB_iPKfiiiSD_SD_iiiii)
        /*0298*/ 	.short	0x0380
        /*029a*/ 	.short	0x007c


	//----- nvinfo : EIATTR_SW_WAR
	.align		4
.L_4643:
        /*029c*/ 	.byte	0x04, 0x36
        /*029e*/ 	.short	(.L_4645 - .L_4644)
.L_4644:
        /*02a0*/ 	.word	0x00000008
.L_4645:


//--------------------- .nv.info._ZN4vllm25paged_attention_v1_kernelI13__nv_bfloat16hLi128ELi16ELi128ELNS_18Fp8KVCacheDataTypeE2ELb1EEEvPT_PKS3_PKT0_S9_ifPKiSB_iPKfiiiSD_SD_iiiii --------------------------
	.section	.nv.info._ZN4vllm25paged_attention_v1_kernelI13__nv_bfloat16hLi128ELi16ELi128ELNS_18Fp8KVCacheDataTypeE2ELb1EEEvPT_PKS3_PKT0_S9_ifPKiSB_iPKfiiiSD_SD_iiiii,"",@"SHT_CUDA_INFO"
	.sectionflags	@""
	.align	4


	//----- nvinfo : EIATTR_CUDA_API_VERSION
	.align		4
        /*0000*/ 	.byte	0x04, 0x37
        /*0002*/ 	.short	(.L_4647 - .L_4646)
.L_4646:
        /*0004*/ 	.word	0x00000082


	//----- nvinfo : EIATTR_KPARAM_INFO
	.align		4
.L_4647:
        /*0008*/ 	.byte	0x04, 0x17
        /*000a*/ 	.short	(.L_4649 - .L_4648)
.L_4648:
        /*000c*/ 	.word	0x00000000
        /*0010*/ 	.short	0x0013
        /*0012*/ 	.short	0x0078
        /*0014*/ 	.byte	0x00, 0xf0, 0x11, 0x00


	//----- nvinfo : EIATTR_KPARAM_INFO
	.align		4
.L_4649:
        /*0018*/ 	.byte	0x04, 0x17
        /*001a*/ 	.short	(.L_4651 - .L_4650)
.L_4650:
        /*001c*/ 	.word	0x00000000
        /*0020*/ 	.short	0x0012
        /*0022*/ 	.short	0x0074
        /*0024*/ 	.byte	0x00, 0xf0, 0x11, 0x00


	//----- nvinfo : EIATTR_KPARAM_INFO
	.align		4
.L_4651:
        /*0028*/ 	.byte	0x04, 0x17
        /*002a*/ 	.short	(.L_4653 - .L_4652)
.L_4652:
        /*002c*/ 	.word	0x00000000
        /*0030*/ 	.short	0x0011
        /*0032*/ 	.short	0x0070
        /*0034*/ 	.byte	0x00, 0xf0, 0x11, 0x00


	//----- nvinfo : EIATTR_KPARAM_INFO
	.align		4
.L_4653:
        /*0038*/ 	.byte	0x04, 0x17
        /*003a*/ 	.short	(.L_4655 - .L_4654)
.L_4654:
        /*003c*/ 	.word	0x00000000
        /*0040*/ 	.short	0x0010
        /*0042*/ 	.short	0x006c
        /*0044*/ 	.byte	0x00, 0xf0, 0x11, 0x00


	//----- nvinfo : EIATTR_KPARAM_INFO
	.align		4
.L_4655:
        /*0048*/ 	.byte	0x04, 0x17
        /*004a*/ 	.short	(.L_4657 - .L_4656)
.L_4656:
        /*004c*/ 	.word	0x00000000
        /*0050*/ 	.short	0x000f
        /*0052*/ 	.short	0x0068
        /*0054*/ 	.byte	0x00, 0xf0, 0x11, 0x00


	//----- nvinfo : EIATTR_KPARAM_INFO
	.align		4
.L_4657:
        /*0058*/ 	.byte	0x04, 0x17
        /*005a*/ 	.short	(.L_4659 - .L_4658)
.L_4658:
        /*005c*/ 	.word	0x00000000
        /*0060*/ 	.short	0x000e
        /*0062*/ 	.short	0x0060
        /*0064*/ 	.byte	0x00, 0xf5, 0x21, 0x00


	//----- nvinfo : EIATTR_KPARAM_INFO
	.align		4
.L_4659:
        /*0068*/ 	.byte	0x04, 0x17
        /*006a*/ 	.short	(.L_4661 - .L_4660)
.L_4660:
        /*006c*/ 	.word	0x00000000
        /*0070*/ 	.short	0x000d
        /*0072*/ 	.short	0x0058
        /*0074*/ 	.byte	0x00, 0xf5, 0x21, 0x00


	//----- nvinfo : EIATTR_KPARAM_INFO
	.align		4
.L_4661:
        /*0078*/ 	.byte	0x04, 0x17
        /*007a*/ 	.short	(.L_4663 - .L_4662)
.L_4662:
        /*007c*/ 	.word	0x00000000
        /*0080*/ 	.short	0x000c
        /*0082*/ 	.short	0x0050
        /*0084*/ 	.byte	0x00, 0xf0, 0x11, 0x00


	//----- nvinfo : EIATTR_KPARAM_INFO
	.align		4
.L_4663:
        /*0088*/ 	.byte	0x04, 0x17
        /*008a*/ 	.short	(.L_4665 - .L_4664)
.L_4664:
        /*008c*/ 	.word	0x00000000
        /*0090*/ 	.short	0x000b
        /*0092*/ 	.short	0x004c
        /*0094*/ 	.byte	0x00, 0xf0, 0x11, 0x00


	//----- nvinfo : EIATTR_KPARAM_INFO
	.align		4
.L_4665:
        /*0098*/ 	.byte	0x04, 0x17
        /*009a*/ 	.short	(.L_4667 - .L_4666)
.L_4666:
        /*009c*/ 	.word	0x00000000
        /*00a0*/ 	.short	0x000a
        /*00a2*/ 	.short	0x0048
        /*00a4*/ 	.byte	0x00, 0xf0, 0x11, 0x00


	//----- nvinfo : EIATTR_KPARAM_INFO
	.align		4
.L_4667:
        /*00a8*/ 	.byte	0x04, 0x17
        /*00aa*/ 	.short	(.L_4669 - .L_4668)
.L_4668:
        /*00ac*/ 	.word	0x00000000
        /*00b0*/ 	.short	0x0009
        /*00b2*/ 	.short	0x0040
        /*00b4*/ 	.byte	0x00, 0xf5, 0x21, 0x00


	//----- nvinfo : EIATTR_KPARAM_INFO
	.align		4
.L_4669:
        /*00b8*/ 	.byte	0x04, 0x17
        /*00ba*/ 	.short	(.L_4671 - .L_4670)
.L_4670:
        /*00bc*/ 	.word	0x00000000
        /*00c0*/ 	.short	0x0008
        /*00c2*/ 	.short	0x0038
        /*00c4*/ 	.byte	0x00, 0xf0, 0x11, 0x00


	//----- nvinfo : EIATTR_KPARAM_INFO
	.align		4
.L_4671:
        /*00c8*/ 	.byte	0x04, 0x17
        /*00ca*/ 	.short	(.L_4673 - .L_4672)
.L_4672:
        /*00cc*/ 	.word	0x00000000
        /*00d0*/ 	.short	0x0007
        /*00d2*/ 	.short	0x0030
        /*00d4*/ 	.byte	0x00, 0xf5, 0x21, 0x00


	//----- nvinfo : EIATTR_KPARAM_INFO
	.align		4
.L_4673:
        /*00d8*/ 	.byte	0x04, 0x17
        /*00da*/ 	.short	(.L_4675 - .L_4674)
.L_4674:
        /*00dc*/ 	.word	0x00000000
        /*00e0*/ 	.short	0x0006
        /*00e2*/ 	.short	0x0028
        /*00e4*/ 	.byte	0x00, 0xf5, 0x21, 0x00


	//----- nvinfo : EIATTR_KPARAM_INFO
	.align		4
.L_4675:
        /*00e8*/ 	.byte	0x04, 0x17
        /*00ea*/ 	.short	(.L_4677 - .L_4676)
.L_4676:
        /*00ec*/ 	.word	0x00000000
        /*00f0*/ 	.short	0x0005
        /*00f2*/ 	.short	0x0024
        /*00f4*/ 	.byte	0x00, 0xf0, 0x11, 0x00


	//----- nvinfo : EIATTR_KPARAM_INFO
	.align		4
.L_4677:
        /*00f8*/ 	.byte	0x04, 0x17
        /*00fa*/ 	.short	(.L_4679 - .L_4678)
.L_4678:
        /*00fc*/ 	.word	0x00000000
        /*0100*/ 	.short	0x0004
        /*0102*/ 	.short	0x0020
        /*0104*/ 	.byte	0x00, 0xf0, 0x11, 0x00


	//----- nvinfo : EIATTR_KPARAM_INFO
	.align		4
.L_4679:
        /*0108*/ 	.byte	0x04, 0x17
        /*010a*/ 	.short	(.L_4681 - .L_4680)
.L_4680:
        /*010c*/ 	.word	0x00000000
        /*0110*/ 	.short	0x0003
        /*0112*/ 	.short	0x0018
        /*0114*/ 	.byte	0x00, 0xf5, 0x21, 0x00


	//----- nvinfo : EIATTR_KPARAM_INFO
	.align		4
.L_4681:
        /*0118*/ 	.byte	0x04, 0x17
        /*011a*/ 	.short	(.L_4683 - .L_4682)
.L_4682:
        /*011c*/ 	.word	0x00000000
        /*0120*/ 	.short	0x0002
        /*0122*/ 	.short	0x0010
        /*0124*/ 	.byte	0x00, 0xf5, 0x21, 0x00


	//----- nvinfo : EIATTR_KPARAM_INFO
	.align		4
.L_4683:
        /*0128*/ 	.byte	0x04, 0x17
        /*012a*/ 	.short	(.L_4685 - .L_4684)
.L_4684:
        /*012c*/ 	.word	0x00000000
        /*0130*/ 	.short	0x0001
        /*0132*/ 	.short	0x0008
        /*0134*/ 	.byte	0x00, 0xf5, 0x21, 0x00


	//----- nvinfo : EIATTR_KPARAM_INFO
	.align		4
.L_4685:
        /*0138*/ 	.byte	0x04, 0x17
        /*013a*/ 	.short	(.L_4687 - .L_4686)
.L_4686:
        /*013c*/ 	.word	0x00000000
        /*0140*/ 	.short	0x0000
        /*0142*/ 	.short	0x0000
        /*0144*/ 	.byte	0x00, 0xf5, 0x21, 0x00


	//----- nvinfo : EIATTR_SPARSE_MMA_MASK
	.align		4
.L_4687:
        /*0148*/ 	.byte	0x03, 0x50
        /*014a*/ 	.short	0x0000


	//----- nvinfo : EIATTR_MAXREG_COUNT
	.align		4
        /*014c*/ 	.byte	0x03, 0x1b
        /*014e*/ 	.short	0x00ff


	//----- nvinfo : EIATTR_NUM_BARRIERS
	.align		4
        /*0150*/ 	.byte	0x02, 0x4c
        /*0152*/ 	.byte	0x01
	.zero		1


	//----- nvinfo : EIATTR_EXTERNS
	.align		4
        /*0154*/ 	.byte	0x04, 0x0f
        /*0156*/ 	.short	(.L_4689 - .L_4688)


	//   ....[0]....
	.align		4
.L_4688:
        /*0158*/ 	.word	index@(__assertfail)


	//----- nvinfo : EIATTR_MERCURY_ISA_VERSION
	.align		4
.L_4689:
        /*015c*/ 	.byte	0x03, 0x5f
        /*015e*/ 	.short	0x0101


	//----- nvinfo : EIATTR_COOP_GROUP_MASK_REGIDS
	.align		4
        /*0160*/ 	.byte	0x04, 0x29
        /*0162*/ 	.short	(.L_4691 - .L_4690)


	//   ....[0]....
.L_4690:
        /*0164*/ 	.word	0xffffffff


	//   ....[1]....
        /*0168*/ 	.word	0xffffffff


	//   ....[2]....
        /*016c*/ 	.word	0xffffffff


	//   ....[3]....
        /*0170*/ 	.word	0xffffffff


	//   ....[4]....
        /*0174*/ 	.word	0xffffffff


	//   ....[5]....
        /*0178*/ 	.word	0xffffffff


	//   ....[6]....
        /*017c*/ 	.word	0xffffffff


	//   ....[7]....
        /*0180*/ 	.word	0xffffffff


	//   ....[8]....
        /*0184*/ 	.word	0xffffffff


	//   ....[9]....
        /*0188*/ 	.word	0xffffffff


	//   ....[10]....
        /*018c*/ 	.word	0xffffffff


	//   ....[11]....
        /*0190*/ 	.word	0xffffffff


	//   ....[12]....
        /*0194*/ 	.word	0xffffffff


	//   ....[13]....
        /*0198*/ 	.word	0xffffffff


	//   ....[14]....
        /*019c*/ 	.word	0xffffffff


	//   ....[15]....
        /*01a0*/ 	.word	0x0500000f


	//   ....[16]....
        /*01a4*/ 	.word	0x0500000f


	//   ....[17]....
        /*01a8*/ 	.word	0x0500000f


	//   ....[18]....
        /*01ac*/ 	.word	0x0500000f


	//   ....[19]....
        /*01b0*/ 	.word	0x0500000f


	//   ....[20]....
        /*01b4*/ 	.word	0x0500000f


	//   ....[21]....
        /*01b8*/ 	.word	0x0500000f


	//   ....[22]....
        /*01bc*/ 	.word	0x0500000f


	//   ....[23]....
        /*01c0*/ 	.word	0x0500000f


	//   ....[24]....
        /*01c4*/ 	.word	0x0500000f


	//   ....[25]....
        /*01c8*/ 	.word	0x0500000f


	//   ....[26]....
        /*01cc*/ 	.word	0x0500000f


	//----- nvinfo : EIATTR_COOP_GROUP_INSTR_OFFSETS
	.align		4
.L_4691:
        /*01d0*/ 	.byte	0x04, 0x28
        /*01d2*/ 	.short	(.L_4693 - .L_4692)


	//   ....[0]....
.L_4692:
        /*01d4*/ 	.word	0x00000af0


	//   ....[1]....
        /*01d8*/ 	.word	0x00000b10


	//   ....[2]....
        /*01dc*/ 	.word	0x00000b30


	//   ....[3]....
        /*01e0*/ 	.word	0x00000b50


	//   ....[4]....
        /*01e4*/ 	.word	0x00000c60


	//   ....[5]....
        /*01e8*/ 	.word	0x00000c80


	//   ....[6]....
        /*01ec*/ 	.word	0x00000ca0


	//   ....[7]....
        /*01f0*/ 	.word	0x00001ad0


	//   ....[8]....
        /*01f4*/ 	.word	0x00001b00


	//   ....[9]....
        /*01f8*/ 	.word	0x00001b20


	//   ....[10]....
        /*01fc*/ 	.word	0x00001b40


	//   ....[11]....
        /*0200*/ 	.word	0x00001b60


	//   ....[12]....
        /*0204*/ 	.word	0x00001bb0


	//   ....[13]....
        /*0208*/ 	.word	0x00001bd0


	//   ....[14]....
        /*020c*/ 	.word	0x00001bf0


	//   ....[15]....
        /*0210*/ 	.word	0x00003390


	//   ....[16]....
        /*0214*/ 	.word	0x000033f0


	//   ....[17]....
        /*0218*/ 	.word	0x00003450


	//   ....[18]....
        /*021c*/ 	.word	0x000034b0


	//   ....[19]....
        /*0220*/ 	.word	0x00003530


	//   ....[20]....
        /*0224*/ 	.word	0x00003570


	//   ....[21]....
        /*0228*/ 	.word	0x000035c0


	//   ....[22]....
        /*022c*/ 	.word	0x00003610


	//   ....[23]....
        /*0230*/ 	.word	0x00003660


	//   ....[24]....
        /*0234*/ 	.word	0x000036b0


	//   ....[25]....
        /*0238*/ 	.word	0x00003700


	//   ....[26]....
        /*023c*/ 	.word	0x00003750


	//----- nvinfo : EIATTR_VRC_CTA_INIT_COUNT
	.align		4
.L_4693:
        /*0240*/ 	.byte	0x02, 0x4a
	.zero		1
	.zero		1


	//----- nvinfo : EIATTR_SYSCALL_OFFSETS
	.align		4
        /*0244*/ 	.byte	0x04, 0x46
        /*0246*/ 	.short	(.L_4695 - .L_4694)


	//   ....[0]....
.L_4694:
        /*0248*/ 	.word	0x000029a0


	//   ....[1]....
        /*024c*/ 	.word	0x00003330


	//----- nvinfo : EIATTR_EXIT_INSTR_OFFSETS
	.align		4
.L_4695:
        /*0250*/ 	.byte	0x04, 0x1c
        /*0252*/ 	.short	(.L_4697 - .L_4696)


	//   ....[0]....
.L_4696:
        /*0254*/ 	.word	0x00003040


	//   ....[1]....
        /*0258*/ 	.word	0x00003080


	//   ....[2]....
        /*025c*/ 	.word	0x00003230


	//   ....[3]....
        /*0260*/ 	.word	0x00003340


	//----- nvinfo : EIATTR_CRS_STACK_SIZE
	.align		4
.L_4697:
        /*0264*/ 	.byte	0x04, 0x1e
        /*0266*/ 	.short	(.L_4699 - .L_4698)
.L_4698:
        /*0268*/ 	.word	0x00000000


	//----- nvinfo : EIATTR_CBANK_PARAM_SIZE
	.align		4
.L_4699:
        /*026c*/ 	.byte	0x03, 0x19
        /*026e*/ 	.short	0x007c


	//----- nvinfo : EIATTR_PARAM_CBANK
	.align		4
        /*0270*/ 	.byte	0x04, 0x0a
        /*0272*/ 	.short	(.L_4701 - .L_4700)
	.align		4
.L_4700:
        /*0274*/ 	.word	index@(.nv.constant0._ZN4vllm25paged_attention_v1_kernelI13__nv_bfloat16hLi128ELi16ELi128ELNS_18Fp8KVCacheDataTypeE2ELb1EEEvPT_PKS3_PKT0_S9_ifPKiSB_iPKfiiiSD_SD_iiiii)
        /*0278*/ 	.short	0x0380
        /*027a*/ 	.short	0x007c


	//----- nvinfo : EIATTR_SW_WAR
	.align		4
.L_4701:
        /*027c*/ 	.byte	0x04, 0x36
        /*027e*/ 	.short	(.L_4703 - .L_4702)
.L_4702:
        /*0280*/ 	.word	0x00000008
.L_4703:


//--------------------- .nv.info._ZN4vllm25paged_attention_v1_kernelI13__nv_bfloat16hLi120ELi16ELi128ELNS_18Fp8KVCacheDataTypeE2ELb1EEEvPT_PKS3_PKT0_S9_ifPKiSB_iPKfiiiSD_SD_iiiii --------------------------
	.section	.nv.info._ZN4vllm25paged_attention_v1_kernelI13__nv_bfloat16hLi120ELi16ELi128ELNS_18Fp8KVCacheDataTypeE2ELb1EEEvPT_PKS3_PKT0_S9_ifPKiSB_iPKfiiiSD_SD_iiiii,"",@"SHT_CUDA_INFO"
	.sectionflags	@""
	.align	4


	//----- nvinfo : EIATTR_CUDA_API_VERSION
	.align		4
        /*0000*/ 	.byte	0x04, 0x37
        /*0002*/ 	.short	(.L_4705 - .L_4704)
.L_4704:
        /*0004*/ 	.word	0x00000082


	//----- nvinfo : EIATTR_KPARAM_INFO
	.align		4
.L_4705:
        /*0008*/ 	.byte	0x04, 0x17
        /*000a*/ 	.short	(.L_4707 - .L_4706)
.L_4706:
        /*000c*/ 	.word	0x00000000
        /*0010*/ 	.short	0x0013
        /*0012*/ 	.short	0x0078
        /*0014*/ 	.byte	0x00, 0xf0, 0x11, 0x00


	//----- nvinfo : EIATTR_KPARAM_INFO
	.align		4
.L_4707:
        /*0018*/ 	.byte	0x04, 0x17
        /*001a*/ 	.short	(.L_4709 - .L_4708)
.L_4708:
        /*001c*/ 	.word	0x00000000
        /*0020*/ 	.short	0x0012
        /*0022*/ 	.short	0x0074
        /*0024*/ 	.byte	0x00, 0xf0, 0x11, 0x00


	//----- nvinfo : EIATTR_KPARAM_INFO
	.align		4
.L_4709:
        /*0028*/ 	.byte	0x04, 0x17
        /*002a*/ 	.short	(.L_4711 - .L_4710)
.L_4710:
        /*002c*/ 	.word	0x00000000
        /*0030*/ 	.short	0x0011
        /*0032*/ 	.short	0x0070
        /*0034*/ 	.byte	0x00, 0xf0, 0x11, 0x00


	//----- nvinfo : EIATTR_KPARAM_INFO
	.align		4
.L_4711:
        /*0038*/ 	.byte	0x04, 0x17
        /*003a*/ 	.short	(.L_4713 - .L_4712)
.L_4712:
        /*003c*/ 	.word	0x00000000
        /*0040*/ 	.short	0x0010
        /*0042*/ 	.short	0x006c
        /*0044*/ 	.byte	0x00, 0xf0, 0x11, 0x00


	//----- nvinfo : EIATTR_KPARAM_INFO
	.align		4
.L_4713:
        /*0048*/ 	.byte	0x04, 0x17
        /*004a*/ 	.short	(.L_4715 - .L_4714)
.L_4714:
        /*004c*/ 	.word	0x00000000
        /*0050*/ 	.short	0x000f
        /*0052*/ 	.short	0x0068
        /*0054*/ 	.byte	0x00, 0xf0, 0x11, 0x00


	//----- nvinfo : EIATTR_KPARAM_INFO
	.align		4
.L_4715:
        /*0058*/ 	.byte	0x04, 0x17
        /*005a*/ 	.short	(.L_4717 - .L_4716)
.L_4716:
        /*005c*/ 	.word	0x00000000
        /*0060*/ 	.short	0x000e
        /*0062*/ 	.short	0x0060
        /*0064*/ 	.byte	0x00, 0xf5, 0x21, 0x00


	//----- nvinfo : EIATTR_KPARAM_INFO
	.align		4
.L_4717:
        /*0068*/ 	.byte	0x04, 0x17
        /*006a*/ 	.short	(.L_4719 - .L_4718)
.L_4718:
        /*006c*/ 	.word	0x00000000
        /*0070*/ 	.short	0x000d
        /*0072*/ 	.short	0x0058
        /*0074*/ 	.byte	0x00, 0xf5, 0x21, 0x00


	//----- nvinfo : EIATTR_KPARAM_INFO
	.align		4
.L_4719:
        /*0078*/ 	.byte	0x04, 0x17
        /*007a*/ 	.short	(.L_4721 - .L_4720)
.L_4720:
        /*007c*/ 	.word	0x00000000
        /*0080*/ 	.short	0x000c
        /*0082*/ 	.short	0x0050
        /*0084*/ 	.byte	0x00, 0xf0, 0x11, 0x00


	//----- nvinfo : EIATTR_KPARAM_INFO
	.align		4
.L_4721:
        /*0088*/ 	.byte	0x04, 0x17
        /*008a*/ 	.short	(.L_4723 - .L_4722)
.L_4722:
        /*008c*/ 	.word	0x00000000
        /*0090*/ 	.short	0x000b
        /*0092*/ 	.short	0x004c
        /*0094*/ 	.byte	0x00, 0xf0, 0x11, 0x00


	//----- nvinfo : EIATTR_KPARAM_INFO
	.align		4
.L_4723:
        /*0098*/ 	.byte	0x04, 0x17
        /*009a*/ 	.short	(.L_4725 - .L_4724)
.L_4724:
        /*009c*/ 	.word	0x00000000
        /*00a0*/ 	.short	0x000a
        /*00a2*/ 	.short	0x0048
        /*00a4*/ 	.byte	0x00, 0xf0, 0x11, 0x00


	//----- nvinfo : EIATTR_KPARAM_INFO
	.align		4
.L_4725:
        /*00a8*/ 	.byte	0x04, 0x17
        /*00aa*/ 	.short	(.L_4727 - .L_4726)
.L_4726:
        /*00ac*/ 	.word	0x00000000
        /*00b0*/ 	.short	0x0009
        /*00b2*/ 	.short	0x0040
        /*00b4*/ 	.byte	0x00, 0xf5, 0x21, 0x00


	//----- nvinfo : EIATTR_KPARAM_INFO
	.align		4
.L_4727:
        /*00b8*/ 	.byte	0x04, 0x17
        /*00ba*/ 	.short	(.L_4729 - .L_4728)
.L_4728:
        /*00bc*/ 	.word	0x00000000
        /*00c0*/ 	.short	0x0008
        /*00c2*/ 	.short	0x0038
        /*00c4*/ 	.byte	0x00, 0xf0, 0x11, 0x00


	//----- nvinfo : EIATTR_KPARAM_INFO
	.align		4
.L_4729:
        /*00c8*/ 	.byte	0x04, 0x17
        /*00ca*/ 	.short	(.L_4731 - .L_4730)
.L_4730:
        /*00cc*/ 	.word	0x00000000
        /*00d0*/ 	.short	0x0007
        /*00d2*/ 	.short	0x0030
        /*00d4*/ 	.byte	0x00, 0xf5, 0x21, 0x00


	//----- nvinfo : EIATTR_KPARAM_INFO
	.align		4
.L_4731:
        /*00d8*/ 	.byte	0x04, 0x17
        /*00da*/ 	.short	(.L_4733 - .L_4732)
.L_4732:
        /*00dc*/ 	.word	0x00000000
        /*00e0*/ 	.short	0x0006
        /*00e2*/ 	.short	0x0028
        /*00e4*/ 	.byte	0x00, 0xf5, 0x21, 0x00


	//----- nvinfo : EIATTR_KPARAM_INFO
	.align		4
.L_4733:
        /*00e8*/ 	.byte	0x04, 0x17
        /*00ea*/ 	.short	(.L_4735 - .L_4734)
.L_4734:
        /*00ec*/ 	.word	0x00000000
        /*00f0*/ 	.short	0x0005
        /*00f2*/ 	.short	0x0024
        /*00f4*/ 	.byte	0x00, 0xf0, 0x11, 0x00


	//----- nvinfo : EIATTR_KPARAM_INFO
	.align		4
.L_4735:
        /*00f8*/ 	.byte	0x04, 0x17
        /*00fa*/ 	.short	(.L_4737 - .L_4736)
.L_4736:
        /*00fc*/ 	.word	0x00000000
        /*0100*/ 	.short	0x0004
        /*0102*/ 	.short	0x0020
        /*0104*/ 	.byte	0x00, 0xf0, 0x11, 0x00


	//----- nvinfo : EIATTR_KPARAM_INFO
	.align		4
.L_4737:
        /*0108*/ 	.byte	0x04, 0x17
        /*010a*/ 	.short	(.L_4739 - .L_4738)
.L_4738:
        /*010c*/ 	.word	0x00000000
        /*0110*/ 	.short	0x0003
        /*0112*/ 	.short	0x0018
        /*0114*/ 	.byte	0x00, 0xf5, 0x21, 0x00


	//----- nvinfo : EIATTR_KPARAM_INFO
	.align		4
.L_4739:
        /*0118*/ 	.byte	0x04, 0x17
        /*011a*/ 	.short	(.L_4741 - .L_4740)
.L_4740:
        /*011c*/ 	.word	0x00000000
        /*0120*/ 	.short	0x0002
        /*0122*/ 	.short	0x0010
        /*0124*/ 	.byte	0x00, 0xf5, 0x21, 0x00


	//----- nvinfo : EIATTR_KPARAM_INFO
	.align		4
.L_4741:
        /*0128*/ 	.byte	0x04, 0x17
        /*012a*/ 	.short	(.L_4743 - .L_4742)
.L_4742:
        /*012c*/ 	.word	0x00000000
        /*0130*/ 	.short	0x0001
        /*0132*/ 	.short	0x0008
        /*0134*/ 	.byte	0x00, 0xf5, 0x21, 0x00


	//----- nvinfo : EIATTR_KPARAM_INFO
	.align		4
.L_4743:
        /*0138*/ 	.byte	0x04, 0x17
        /*013a*/ 	.short	(.L_4745 - .L_4744)
.L_4744:
        /*013c*/ 	.word	0x00000000
        /*0140*/ 	.short	0x0000
        /*0142*/ 	.short	0x0000
        /*0144*/ 	.byte	0x00, 0xf5, 0x21, 0x00


	//----- nvinfo : EIATTR_SPARSE_MMA_MASK
	.align		4
.L_4745:
        /*0148*/ 	.byte	0x03, 0x50
        /*014a*/ 	.short	0x0000


	//----- nvinfo : EIATTR_MAXREG_COUNT
	.align		4
        /*014c*/ 	.byte	0x03, 0x1b
        /*014e*/ 	.short	0x00ff


	//----- nvinfo : EIATTR_NUM_BARRIERS
	.align		4
        /*0150*/ 	.byte	0x02, 0x4c
        /*0152*/ 	.byte	0x01
	.zero		1


	//----- nvinfo : EIATTR_EXTERNS
	.align		4
        /*0154*/ 	.byte	0x04, 0x0f
        /*0156*/ 	.short	(.L_4747 - .L_4746)


	//   ....[0]....
	.align		4
.L_4746:
        /*0158*/ 	.word	index@(__assertfail)


	//----- nvinfo : EIATTR_MERCURY_ISA_VERSION
	.align		4
.L_4747:
        /*015c*/ 	.byte	0x03, 0x5f
        /*015e*/ 	.short	0x0101


	//----- nvinfo : EIATTR_COOP_GROUP_MASK_REGIDS
	.align		4
        /*0160*/ 	.byte	0x04, 0x29
        /*0162*/ 	.short	(.L_4749 - .L_4748)


	//   ....[0]....
.L_4748:
        /*0164*/ 	.word	0xffffffff


	//   ....[1]....
        /*0168*/ 	.word	0xffffffff


	//   ....[2]....
        /*016c*/ 	.word	0xffffffff


	//   ....[3]....
        /*0170*/ 	.word	0xffffffff


	//   ....[4]....
        /*0174*/ 	.word	0xffffffff


	//   ....[5]....
        /*0178*/ 	.word	0xffffffff


	//   ....[6]....
        /*017c*/ 	.word	0xffffffff


	//   ....[7]....
        /*0180*/ 	.word	0xffffffff


	//   ....[8]....
        /*0184*/ 	.word	0xffffffff


	//   ....[9]....
        /*0188*/ 	.word	0xffffffff


	//   ....[10]....
        /*018c*/ 	.word	0xffffffff


	//   ....[11]....
        /*0190*/ 	.word	0xffffffff


	//   ....[12]....
        /*0194*/ 	.word	0xffffffff


	//   ....[13]....
        /*0198*/ 	.word	0xffffffff


	//   ....[14]....
        /*019c*/ 	.word	0xffffffff


	//   ....[15]....
        /*01a0*/ 	.word	0x0500000f


	//   ....[16]....
        /*01a4*/ 	.word	0x0500000f


	//   ....[17]....
        /*01a8*/ 	.word	0x0500000f


	//   ....[18]....
        /*01ac*/ 	.word	0x0500000f


	//   ....[19]....
        /*01b0*/ 	.word	0x0500000f


	//   ....[20]....
        /*01b4*/ 	.word	0x0500000f


	//   ....[21]....
        /*01b8*/ 	.word	0x0500000f


	//   ....[22]....
        /*01bc*/ 	.word	0x0500000f


	//   ....[23]....
        /*01c0*/ 	.word	0x0500000f


	//   ....[24]....
        /*01c4*/ 	.word	0x0500000f


	//   ....[25]....
        /*01c8*/ 	.word	0x0500000f


	//   ....[26]....
        /*01cc*/ 	.word	0x0500000f


	//----- nvinfo : EIATTR_COOP_GROUP_INSTR_OFFSETS
	.align		4
.L_4749:
        /*01d0*/ 	.byte	0x04, 0x28
        /*01d2*/ 	.short	(.L_4751 - .L_4750)


	//   ....[0]....
.L_4750:
        /*01d4*/ 	.word	0x00000af0


	//   ....[1]....
        /*01d8*/ 	.word	0x00000b10


	//   ....[2]....
        /*01dc*/ 	.word	0x00000b30


	//   ....[3]....
        /*01e0*/ 	.word	0x00000b50


	//   ....[4]....
        /*01e4*/ 	.word	0x00000c60


	//   ....[5]....
        /*01e8*/ 	.word	0x00000c80


	//   ....[6]....
        /*01ec*/ 	.word	0x00000ca0


	//   ....[7]....
        /*01f0*/ 	.word	0x00001ad0


	//   ....[8]....
        /*01f4*/ 	.word	0x00001b00


	//   ....[9]....
        /*01f8*/ 	.word	0x00001b20


	//   ....[10]....
        /*01fc*/ 	.word	0x00001b40


	//   ....[11]....
        /*0200*/ 	.word	0x00001b60


	//   ....[12]....
        /*0204*/ 	.word	0x00001bb0


	//   ....[13]....
        /*0208*/ 	.word	0x00001bd0


	//   ....[14]....
        /*020c*/ 	.word	0x00001bf0


	//   ....[15]....
        /*0210*/ 	.word	0x00003590


	//   ....[16]....
        /*0214*/ 	.word	0x000035f0


	//   ....[17]....
        /*0218*/ 	.word	0x00003650


	//   ....[18]....
        /*021c*/ 	.word	0x000036b0


	//   ....[19]....
        /*0220*/ 	.word	0x00003730


	//   ....[20]....
        /*0224*/ 	.word	0x00003770


	//   ....[21]....
        /*0228*/ 	.word	0x000037c0


	//   ....[22]....
        /*022c*/ 	.word	0x00003810


	//   ....[23]....
        /*0230*/ 	.word	0x00003860


	//   ....[24]....
        /*0234*/ 	.word	0x000038b0


	//   ....[25]....
        /*0238*/ 	.word	0x00003900


	//   ....[26]....
        /*023c*/ 	.word	0x00003950


	//----- nvinfo : EIATTR_VRC_CTA_INIT_COUNT
	.align		4
.L_4751:
        /*0240*/ 	.byte	0x02, 0x4a
	.zero		1
	.zero		1


	//----- nvinfo : EIATTR_SYSCALL_OFFSETS
	.align		4
        /*0244*/ 	.byte	0x04, 0x46
        /*0246*/ 	.short	(.L_4753 - .L_4752)


	//   ....[0]....
.L_4752:
        /*0248*/ 	.word	0x000029a0


	//   ....[1]....
        /*024c*/ 	.word	0x00003530


	//----- nvinfo : EIATTR_EXIT_INSTR_OFFSETS
	.align		4
.L_4753:
        /*0250*/ 	.byte	0x04, 0x1c
        /*0252*/ 	.short	(.L_4755 - .L_4754)


	//   ....[0]....
.L_4754:
        /*0254*/ 	.word	0x00003200


	//   ....[1]....
        /*0258*/ 	.word	0x00003400


	//   ....[2]....
        /*025c*/ 	.word	0x00003430


	//   ....[3]....
        /*0260*/ 	.word	0x00003540


	//----- nvinfo : EIATTR_CRS_STACK_SIZE
	.align		4
.L_4755:
        /*0264*/ 	.byte	0x04, 0x1e
        /*0266*/ 	.short	(.L_4757 - .L_4756)
.L_4756:
        /*0268*/ 	.word	0x00000000


	//----- nvinfo : EIATTR_CBANK_PARAM_SIZE
	.align		4
.L_4757:
        /*026c*/ 	.byte	0x03, 0x19
        /*026e*/ 	.short	0x007c


	//----- nvinfo : EIATTR_PARAM_CBANK
	.align		4
        /*0270*/ 	.byte	0x04, 0x0a
        /*0272*/ 	.short	(.L_4759 - .L_4758)
	.align		4
.L_4758:
        /*0274*/ 	.word	index@(.nv.constant0._ZN4vllm25paged_attention_v1_kernelI13__nv_bfloat16hLi120ELi16ELi128ELNS_18Fp8KVCacheDataTypeE2ELb1EEEvPT_PKS3_PKT0_S9_ifPKiSB_iPKfiiiSD_SD_iiiii)
        /*0278*/ 	.short	0x0380
        /*027a*/ 	.short	0x007c


	//----- nvinfo : EIATTR_SW_WAR
	.align		4
.L_4759:
        /*027c*/ 	.byte	0x04, 0x36
        /*027e*/ 	.short	(.L_4761 - .L_4760)
.L_4760:
        /*0280*/ 	.word	0x00000008
.L_4761:


//--------------------- .nv.info._ZN4vllm25paged_attention_v1_kernelI13__nv_bfloat16hLi112ELi16ELi128ELNS_18Fp8KVCacheDataTypeE2ELb1EEEvPT_PKS3_PKT0_S9_ifPKiSB_iPKfiiiSD_SD_iiiii --------------------------
	.section	.nv.info._ZN4vllm25paged_attention_v1_kernelI13__nv_bfloat16hLi112ELi16ELi128ELNS_18Fp8KVCacheDataTypeE2ELb1EEEvPT_PKS3_PKT0_S9_ifPKiSB_iPKfiiiSD_SD_iiiii,"",@"SHT_CUDA_INFO"
	.sectionflags	@""
	.align	4


	//----- nvinfo : EIATTR_CUDA_API_VERSION
	.align		4
        /*0000*/ 	.byte	0x04, 0x37
        /*0002*/ 	.short	(.L_4763 - .L_4762)
.L_4762:
        /*0004*/ 	.word	0x00000082


	//----- nvinfo : EIATTR_KPARAM_INFO
	.align		4
.L_4763:
        /*0008*/ 	.byte	0x04, 0x17
        /*000a*/ 	.short	(.L_4765 - .L_4764)
.L_4764:
        /*000c*/ 	.word	0x00000000
        /*0010*/ 	.short	0x0013
        /*0012*/ 	.short	0x0078
        /*0014*/ 	.byte	0x00, 0xf0, 0x11, 0x00


	//----- nvinfo : EIATTR_KPARAM_INFO
	.align		4
.L_4765:
        /*0018*/ 	.byte	0x04, 0x17
        /*001a*/ 	.short	(.L_4767 - .L_4766)
.L_4766:
        /*001c*/ 	.word	0x00000000
        /*0020*/ 	.short	0x0012
        /*0022*/ 	.short	0x0074
        /*0024*/ 	.byte	0x00, 0xf0, 0x11, 0x00


	//----- nvinfo : EIATTR_KPARAM_INFO
	.align		4
.L_4767:
        /*0028*/ 	.byte	0x04, 0x17
        /*002a*/ 	.short	(.L_4769 - .L_4768)
.L_4768:
        /*002c*/ 	.word	0x00000000
        /*0030*/ 	.short	0x0011
        /*0032*/ 	.short	0x0070
        /*0034*/ 	.byte	0x00, 0xf0, 0x11, 0x00


	//----- nvinfo : EIATTR_KPARAM_INFO
	.align		4
.L_4769:
        /*0038*/ 	.byte	0x04, 0x17
        /*003a*/ 	.short	(.L_4771 - .L_4770)
.L_4770:
        /*003c*/ 	.word	0x00000000
        /*0040*/ 	.short	0x0010
        /*0042*/ 	.short	0x006c
        /*0044*/ 	.byte	0x00, 0xf0, 0x11, 0x00


	//----- nvinfo : EIATTR_KPARAM_INFO
	.align		4
.L_4771:
        /*0048*/ 	.byte	0x04, 0x17
        /*004a*/ 	.short	(.L_4773 - .L_4772)
.L_4772:
        /*004c*/ 	.word	0x00000000
        /*0050*/ 	.short	0x000f
        /*0052*/ 	.short	0x0068
        /*0054*/ 	.byte	0x00, 0xf0, 0x11, 0x00


	//----- nvinfo : EIATTR_KPARAM_INFO
	.align		4
.L_4773:
        /*0058*/ 	.byte	0x04, 0x17
        /*005a*/ 	.short	(.L_4775 - .L_4774)
.L_4774:
        /*005c*/ 	.word	0x00000000
        /*0060*/ 	.short	0x000e
        /*0062*/ 	.short	0x0060
        /*0064*/ 	.byte	0x00, 0xf5, 0x21, 0x00


	//----- nvinfo : EIATTR_KPARAM_INFO
	.align		4
.L_4775:
        /*0068*/ 	.byte	0x04, 0x17
        /*006a*/ 	.short	(.L_4777 - .L_4776)
.L_4776:
        /*006c*/ 	.word	0x00000000
        /*0070*/ 	.short	0x000d
        /*0072*/ 	.short	0x0058
        /*0074*/ 	.byte	0x00, 0xf5, 0x21, 0x00


	//----- nvinfo : EIATTR_KPARAM_INFO
	.align		4
.L_4777:
        /*0078*/ 	.byte	0x04, 0x17
        /*007a*/ 	.short	(.L_4779 - .L_4778)
.L_4778:
        /*007c*/ 	.word	0x00000000
        /*0080*/ 	.short	0x000c
        /*0082*/ 	.short	0x0050
        /*0084*/ 	.byte	0x00, 0xf0, 0x11, 0x00


	//----- nvinfo : EIATTR_KPARAM_INFO
	.align		4
.L_4779:
        /*0088*/ 	.byte	0x04, 0x17
        /*008a*/ 	.short	(.L_4781 - .L_4780)
.L_4780:
        /*008c*/ 	.word	0x00000000
        /*0090*/ 	.short	0x000b
        /*0092*/ 	.short	0x004c
        /*0094*/ 	.byte	0x00, 0xf0, 0x11, 0x00


	//----- nvinfo : EIATTR_KPARAM_INFO
	.align		4
.L_4781:
        /*0098*/ 	.byte	0x04, 0x17
        /*009a*/ 	.short	(.L_4783 - .L_4782)
.L_4782:
        /*009c*/ 	.word	0x00000000
        /*00a0*/ 	.short	0x000a
        /*00a2*/ 	.short	0x0048
        /*00a4*/ 	.byte	0x00, 0xf0, 0x11, 0x00


	//----- nvinfo : EIATTR_KPARAM_INFO
	.align		4
.L_4783:
        /*00a8*/ 	.byte	0x04, 0x17
        /*00aa*/ 	.short	(.L_4785 - .L_4784)
.L_4784:
        /*00ac*/ 	.word	0x00000000
        /*00b0*/ 	.short	0x0009
        /*00b2*/ 	.short	0x0040
        /*00b4*/ 	.byte	0x00, 0xf5, 0x21, 0x00


	//----- nvinfo : EIATTR_KPARAM_INFO
	.align		4
.L_4785:
        /*00b8*/ 	.byte	0x04, 0x17
        /*00ba*/ 	.short	(.L_4787 - .L_4786)
.L_4786:
        /*00bc*/ 	.word	0x00000000
        /*00c0*/ 	.short	0x0008
        /*00c2*/ 	.short	0x0038
        /*00c4*/ 	.byte	0x00, 0xf0, 0x11, 0x00


	//----- nvinfo : EIATTR_KPARAM_INFO
	.align		4
.L_4787:
        /*00c8*/ 	.byte	0x04, 0x17
        /*00ca*/ 	.short	(.L_4789 - .L_4788)
.L_4788:
        /*00cc*/ 	.word	0x00000000
        /*00d0*/ 	.short	0x0007
        /*00d2*/ 	.short	0x0030
        /*00d4*/ 	.byte	0x00, 0xf5, 0x21, 0x00


	//----- nvinfo : EIATTR_KPARAM_INFO
	.align		4
.L_4789:
        /*00d8*/ 	.byte	0x04, 0x17
        /*00da*/ 	.short	(.L_4791 - .L_4790)
.L_4790:
        /*00dc*/ 	.word	0x00000000
        /*00e0*/ 	.short	0x0006
        /*00e2*/ 	.short	0x0028
        /*00e4*/ 	.byte	0x00, 0xf5, 0x21, 0x00


	//----- nvinfo : EIATTR_KPARAM_INFO
	.align		4
.L_4791:
        /*00e8*/ 	.byte	0x04, 0x17
        /*00ea*/ 	.short	(.L_4793 - .L_4792)
.L_4792:
        /*00ec*/ 	.word	0x00000000
        /*00f0*/ 	.short	0x0005
        /*00f2*/ 	.short	0x0024
        /*00f4*/ 	.byte	0x00, 0xf0, 0x11, 0x00


	//----- nvinfo : EIATTR_KPARAM_INFO
	.align		4
.L_4793:
        /*00f8*/ 	.byte	0x04, 0x17
        /*00fa*/ 	.short	(.L_4795 - .L_4794)
.L_4794:
        /*00fc*/ 	.word	0x00000000
        /*0100*/ 	.short	0x0004
        /*0102*/ 	.short	0x0020
        /*0104*/ 	.byte	0x00, 0xf0, 0x11, 0x00


	//----- nvinfo : EIATTR_KPARAM_INFO
	.align		4
.L_4795:
        /*0108*/ 	.byte	0x04, 0x17
        /*010a*/ 	.short	(.L_4797 - .L_4796)
.L_4796:
        /*010c*/ 	.word	0x00000000
        /*0110*/ 	.short	0x0003
        /*0112*/ 	.short	0x0018
        /*0114*/ 	.byte	0x00, 0xf5, 0x21, 0x00


	//----- nvinfo : EIATTR_KPARAM_INFO
	.align		4
.L_4797:
        /*0118*/ 	.byte	0x04, 0x17
        /*011a*/ 	.short	(.L_4799 - .L_4798)
.L_4798:
        /*011c*/ 	.word	0x00000000
        /*0120*/ 	.short	0x0002
        /*0122*/ 	.short	0x0010
        /*0124*/ 	.byte	0x00, 0xf5, 0x21, 0x00


	//----- nvinfo : EIATTR_KPARAM_INFO
	.align		4
.L_4799:
        /*0128*/ 	.byte	0x04, 0x17
        /*012a*/ 	.short	(.L_4801 - .L_4800)
.L_4800:
        /*012c*/ 	.word	0x00000000
        /*0130*/ 	.short	0x0001
        /*0132*/ 	.short	0x0008
        /*0134*/ 	.byte	0x00, 0xf5, 0x21, 0x00


	//----- nvinfo : EIATTR_KPARAM_INFO
	.align		4
.L_4801:
        /*0138*/ 	.byte	0x04, 0x17
        /*013a*/ 	.short	(.L_4803 - .L_4802)
.L_4802:
        /*013c*/ 	.word	0x00000000
        /*0140*/ 	.short	0x0000
        /*0142*/ 	.short	0x0000
        /*0144*/ 	.byte	0x00, 0xf5, 0x21, 0x00


	//----- nvinfo : EIATTR_SPARSE_MMA_MASK
	.align		4
.L_4803:
        /*0148*/ 	.byte	0x03, 0x50
        /*014a*/ 	.short	0x0000


	//----- nvinfo : EIATTR_MAXREG_COUNT
	.align		4
        /*014c*/ 	.byte	0x03, 0x1b
        /*014e*/ 	.short	0x00ff


	//----- nvinfo : EIATTR_NUM_BARRIERS
	.align		4
        /*0150*/ 	.byte	0x02, 0x4c
        /*0152*/ 	.byte	0x01
	.zero		1


	//----- nvinfo : EIATTR_EXTERNS
	.align		4
        /*0154*/ 	.byte	0x04, 0x0f
        /*0156*/ 	.short	(.L_4805 - .L_4804)


	//   ....[0]....
	.align		4
.L_4804:
        /*0158*/ 	.word	index@(__assertfail)


	//----- nvinfo : EIATTR_MERCURY_ISA_VERSION
	.align		4
.L_4805:
        /*015c*/ 	.byte	0x03, 0x5f
        /*015e*/ 	.short	0x0101


	//----- nvinfo : EIATTR_COOP_GROUP_MASK_REGIDS
	.align		4
        /*0160*/ 	.byte	0x04, 0x29
        /*0162*/ 	.short	(.L_4807 - .L_4806)


	//   ....[0]....
.L_4806:
        /*0164*/ 	.word	0xffffffff


	//   ....[1]....
        /*0168*/ 	.word	0xffffffff


	//   ....[2]....
        /*016c*/ 	.word	0xffffffff


	//   ....[3]....
        /*0170*/ 	.word	0xffffffff


	//   ....[4]....
        /*0174*/ 	.word	0xffffffff


	//   ....[5]....
        /*0178*/ 	.word	0xffffffff


	//   ....[6]....
        /*017c*/ 	.word	0xffffffff


	//   ....[7]....
        /*0180*/ 	.word	0xffffffff


	//   ....[8]....
        /*0184*/ 	.word	0xffffffff


	//   ....[9]....
        /*0188*/ 	.word	0xffffffff


	//   ....[10]....
        /*018c*/ 	.word	0xffffffff


	//   ....[11]....
        /*0190*/ 	.word	0xffffffff


	//   ....[12]....
        /*0194*/ 	.word	0xffffffff


	//   ....[13]....
        /*0198*/ 	.word	0xffffffff


	//   ....[14]....
        /*019c*/ 	.word	0xffffffff


	//   ....[15]....
        /*01a0*/ 	.word	0x0500000f


	//   ....[16]....
        /*01a4*/ 	.word	0x0500000f


	//   ....[17]....
        /*01a8*/ 	.word	0x0500000f


	//   ....[18]....
        /*01ac*/ 	.word	0x0500000f


	//   ....[19]....
        /*01b0*/ 	.word	0x0500000f


	//   ....[20]....
        /*01b4*/ 	.word	0x0500000f


	//   ....[21]....
        /*01b8*/ 	.word	0x0500000f


	//   ....[22]....
        /*01bc*/ 	.word	0x0500000f


	//   ....[23]....
        /*01c0*/ 	.word	0x0500000f


	//   ....[24]....
        /*01c4*/ 	.word	0x0500000f


	//   ....[25]....
        /*01c8*/ 	.word	0x0500000f


	//----- nvinfo : EIATTR_COOP_GROUP_INSTR_OFFSETS
	.align		4
.L_4807:
        /*01cc*/ 	.byte	0x04, 0x28
        /*01ce*/ 	.short	(.L_4809 - .L_4808)


	//   ....[0]....
.L_4808:
        /*01d0*/ 	.word	0x00000af0


	//   ....[1]....
        /*01d4*/ 	.word	0x00000b10


	//   ....[2]....
        /*01d8*/ 	.word	0x00000b30


	//   ....[3]....
        /*01dc*/ 	.word	0x00000b50


	//   ....[4]....
        /*01e0*/ 	.word	0x00000c60


	//   ....[5]....
        /*01e4*/ 	.word	0x00000c80


	//   ....[6]....
        /*01e8*/ 	.word	0x00000ca0


	//   ....[7]....
        /*01ec*/ 	.word	0x00001ad0


	//   ....[8]....
        /*01f0*/ 	.word	0x00001b00


	//   ....[9]....
        /*01f4*/ 	.word	0x00001b20


	//   ....[10]....
        /*01f8*/ 	.word	0x00001b40


	//   ....[11]....
        /*01fc*/ 	.word	0x00001b60


	//   ....[12]....
        /*0200*/ 	.word	0x00001bb0


	//   ....[13]....
        /*0204*/ 	.word	0x00001bd0


	//   ....[14]....
        /*0208*/ 	.word	0x00001bf0


	//   ....[15]....
        /*020c*/ 	.word	0x00003240


	//   ....[16]....
        /*0210*/ 	.word	0x000032a0


	//   ....[17]....
        /*0214*/ 	.word	0x00003300


	//   ....[18]....
        /*0218*/ 	.word	0x00003360


	//   ....[19]....
        /*021c*/ 	.word	0x000033e0


	//   ....[20]....
        /*0220*/ 	.word	0x00003420


	//   ....[21]....
        /*0224*/ 	.word	0x00003470


	//   ....[22]....
        /*0228*/ 	.word	0x000034c0


	//   ....[23]....
        /*022c*/ 	.word	0x00003510


	//   ....[24]....
        /*0230*/ 	.word	0x00003560


	//   ....[25]....
        /*0234*/ 	.word	0x000035b0


	//----- nvinfo : EIATTR_VRC_CTA_INIT_COUNT
	.align		4
.L_4809:
        /*0238*/ 	.byte	0x02, 0x4a
	.zero		1
	.zero		1


	//----- nvinfo : EIATTR_SYSCALL_OFFSETS
	.align		4
        /*023c*/ 	.byte	0x04, 0x46
        /*023e*/ 	.short	(.L_4811 - .L_4810)


	//   ....[0]....
.L_4810:
        /*0240*/ 	.word	0x000029a0


	//   ....[1]....
        /*0244*/ 	.word	0x000031e0


	//----- nvinfo : EIATTR_EXIT_INSTR_OFFSETS
	.align		4
.L_4811:
        /*0248*/ 	.byte	0x04, 0x1c
        /*024a*/ 	.short	(.L_4813 - .L_4812)


	//   ....[0]....
.L_4812:
        /*024c*/ 	.word	0x00002f10


	//   ....[1]....
        /*0250*/ 	.word	0x00002f50


	//   ....[2]....
        /*0254*/ 	.word	0x000030e0


	//   ....[3]....
        /*0258*/ 	.word	0x000031f0


	//----- nvinfo : EIATTR_CRS_STACK_SIZE
	.align		4
.L_4813:
        /*025c*/ 	.byte	0x04, 0x1e
        /*025e*/ 	.short	(.L_4815 - .L_4814)
.L_4814:
        /*0260*/ 	.word	0x00000000


	//----- nvinfo : EIATTR_CBANK_PARAM_SIZE
	.align		4
.L_4815:
        /*0264*/ 	.byte	0x03, 0x19
        /*0266*/ 	.short	0x007c


	//----- nvinfo : EIATTR_PARAM_CBANK
	.align		4
        /*0268*/ 	.byte	0x04, 0x0a
        /*026a*/ 	.short	(.L_4817 - .L_4816)
	.align		4
.L_4816:
        /*026c*/ 	.word	index@(.nv.constant0._ZN4vllm25paged_attention_v1_kernelI13__nv_bfloat16hLi112ELi16ELi128ELNS_18Fp8KVCacheDataTypeE2ELb1EEEvPT_PKS3_PKT0_S9_ifPKiSB_iPKfiiiSD_SD_iiiii)
        /*0270*/ 	.short	0x0380
        /*0272*/ 	.short	0x007c


	//----- nvinfo : EIATTR_SW_WAR
	.align		4
.L_4817:
        /*0274*/ 	.byte	0x04, 0x36
        /*0276*/ 	.short	(.L_4819 - .L_4818)
.L_4818:
        /*0278*/ 	.word	0x00000008
.L_4819:


//--------------------- .nv.info._ZN4vllm25paged_attention_v1_kernelI13__nv_bfloat16hLi96ELi16ELi128ELNS_18Fp8KVCacheDataTypeE2ELb1EEEvPT_PKS3_PKT0_S9_ifPKiSB_iPKfiiiSD_SD_iiiii --------------------------
	.section	.nv.info._ZN4vllm25paged_attention_v1_kernelI13__nv_bfloat16hLi96ELi16ELi128ELNS_18Fp8KVCacheDataTypeE2ELb1EEEvPT_PKS3_PKT0_S9_ifPKiSB_iPKfiiiSD_SD_iiiii,"",@"SHT_CUDA_INFO"
	.sectionflags	@""
	.align	4


	//----- nvinfo : EIATTR_CUDA_API_VERSION
	.align		4
        /*0000*/ 	.byte	0x04, 0x37
        /*0002*/ 	.short	(.L_4821 - .L_4820)
.L_4820:
        /*0004*/ 	.word	0x00000082


	//----- nvinfo : EIATTR_KPARAM_INFO
	.align		4
.L_4821:
        /*0008*/ 	.byte	0x04, 0x17
        /*000a*/ 	.short	(.L_4823 - .L_4822)
.L_4822:
        /*000c*/ 	.word	0x00000000
        /*0010*/ 	.short	0x0013
        /*0012*/ 	.short	0x0078
        /*0014*/ 	.byte	0x00, 0xf0, 0x11, 0x00


	//----- nvinfo : EIATTR_KPARAM_INFO
	.align		4
.L_4823:
        /*0018*/ 	.byte	0x04, 0x17
        /*001a*/ 	.short	(.L_4825 - .L_4824)
.L_4824:
        /*001c*/ 	.word	0x00000000
        /*0020*/ 	.short	0x0012
        /*0022*/ 	.short	0x0074
        /*0024*/ 	.byte	0x00, 0xf0, 0x11, 0x00


	//----- nvinfo : EIATTR_KPARAM_INFO
	.align		4
.L_4825:
        /*0028*/ 	.byte	0x04, 0x17
        /*002a*/ 	.short	(.L_4827 - .L_4826)
.L_4826:
        /*002c*/ 	.word	0x00000000
        /*0030*/ 	.short	0x0011
        /*0032*/ 	.short	0x0070
        /*0034*/ 	.byte	0x00, 0xf0, 0x11, 0x00


	//----- nvinfo : EIATTR_KPARAM_INFO
	.align		4
.L_4827:
        /*0038*/ 	.byte	0x04, 0x17
        /*003a*/ 	.short	(.L_4829 - .L_4828)
.L_4828:
        /*003c*/ 	.word	0x00000000
        /*0040*/ 	.short	0x0010
        /*0042*/ 	.short	0x006c
        /*0044*/ 	.byte	0x00, 0xf0, 0x11, 0x00


	//----- nvinfo : EIATTR_KPARAM_INFO
	.align		4
.L_4829:
        /*0048*/ 	.byte	0x04, 0x17
        /*004a*/ 	.short	(.L_4831 - .L_4830)
.L_4830:
        /*004c*/ 	.word	0x00000000
        /*0050*/ 	.short	0x000f
        /*0052*/ 	.short	0x0068
        /*0054*/ 	.byte	0x00, 0xf0, 0x11, 0x00


	//----- nvinfo : EIATTR_KPARAM_INFO
	.align		4
.L_4831:
        /*0058*/ 	.byte	0x04, 0x17
        /*005a*/ 	.short	(.L_4833 - .L_4832)
.L_4832:
        /*005c*/ 	.word	0x00000000
        /*0060*/ 	.short	0x000e
        /*0062*/ 	.short	0x0060
        /*0064*/ 	.byte	0x00, 0xf5, 0x21, 0x00


	//----- nvinfo : EIATTR_KPARAM_INFO
	.align		4
.L_4833:
        /*0068*/ 	.byte	0x04, 0x17
        /*006a*/ 	.short	(.L_4835 - .L_4834)
.L_4834:
        /*006c*/ 	.word	0x00000000
        /*0070*/ 	.short	0x000d
        /*0072*/ 	.short	0x0058
        /*0074*/ 	.byte	0x00, 0xf5, 0x21, 0x00


	//----- nvinfo : EIATTR_KPARAM_INFO
	.align		4
.L_4835:
        /*0078*/ 	.byte	0x04, 0x17
        /*007a*/ 	.short	(.L_4837 - .L_4836)
.L_4836:
        /*007c*/ 	.word	0x00000000
        /*0080*/ 	.short	0x000c
        /*0082*/ 	.short	0x0050
        /*0084*/ 	.byte	0x00, 0xf0, 0x11, 0x00


	//----- nvinfo : EIATTR_KPARAM_INFO
	.align		4
.L_4837:
        /*0088*/ 	.byte	0x04, 0x17
        /*008a*/ 	.short	(.L_4839 - .L_4838)
.L_4838:
        /*008c*/ 	.word	0x00000000
        /*0090*/ 	.short	0x000b
        /*0092*/ 	.short	0x004c
        /*0094*/ 	.byte	0x00, 0xf0, 0x11, 0x00


	//----- nvinfo : EIATTR_KPARAM_INFO
	.align		4
.L_4839:
        /*0098*/ 	.byte	0x04, 0x17
        /*009a*/ 	.short	(.L_4841 - .L_4840)
.L_4840:
        /*009c*/ 	.word	0x00000000
        /*00a0*/ 	.short	0x000a
        /*00a2*/ 	.short	0x0048
        /*00a4*/ 	.byte	0x00, 0xf0, 0x11, 0x00


	//----- nvinfo : EIATTR_KPARAM_INFO
	.align		4
.L_4841:
        /*00a8*/ 	.byte	0x04, 0x17
        /*00aa*/ 	.short	(.L_4843 - .L_4842)
.L_4842:
        /*00ac*/ 	.word	0x00000000
        /*00b0*/ 	.short	0x0009
        /*00b2*/ 	.short	0x0040
        /*00b4*/ 	.byte	0x00, 0xf5, 0x21, 0x00


	//----- nvinfo : EIATTR_KPARAM_INFO
	.align		4
.L_4843:
        /*00b8*/ 	.byte	0x04, 0x17
        /*00ba*/ 	.short	(.L_4845 - .L_4844)
.L_4844:
        /*00bc*/ 	.word	0x00000000
        /*00c0*/ 	.short	0x0008
        /*00c2*/ 	.short	0x0038
        /*00c4*/ 	.byte	0x00, 0xf0, 0x11, 0x00


	//----- nvinfo : EIATTR_KPARAM_INFO
	.align		4
.L_4845:
        /*00c8*/ 	.byte	0x04, 0x17
        /*00ca*/ 	.short	(.L_4847 - .L_4846)
.L_4846:
        /*00cc*/ 	.word	0x00000000
        /*00d0*/ 	.short	0x0007
        /*00d2*/ 	.short	0x0030
        /*00d4*/ 	.byte	0x00, 0xf5, 0x21, 0x00


	//----- nvinfo : EIATTR_KPARAM_INFO
	.align		4
.L_4847:
        /*00d8*/ 	.byte	0x04, 0x17
        /*00da*/ 	.short	(.L_4849 - .L_4848)
.L_4848:
        /*00dc*/ 	.word	0x00000000
        /*00e0*/ 	.short	0x0006
        /*00e2*/ 	.short	0x0028
        /*00e4*/ 	.byte	0x00, 0xf5, 0x21, 0x00


	//----- nvinfo : EIATTR_KPARAM_INFO
	.align		4
.L_4849:
        /*00e8*/ 	.byte	0x04, 0x17
        /*00ea*/ 	.short	(.L_4851 - .L_4850)
.L_4850:
        /*00ec*/ 	.word	0x00000000
        /*00f0*/ 	.short	0x0005
        /*00f2*/ 	.short	0x0024
        /*00f4*/ 	.byte	0x00, 0xf0, 0x11, 0x00


	//----- nvinfo : EIATTR_KPARAM_INFO
	.align		4
.L_4851:
        /*00f8*/ 	.byte	0x04, 0x17
        /*00fa*/ 	.short	(.L_4853 - .L_4852)
.L_4852:
        /*00fc*/ 	.word	0x00000000
        /*0100*/ 	.short	0x0004
        /*0102*/ 	.short	0x0020
        /*0104*/ 	.byte	0x00, 0xf0, 0x11, 0x00


	//----- nvinfo : EIATTR_KPARAM_INFO
	.align		4
.L_4853:
        /*0108*/ 	.byte	0x04, 0x17
        /*010a*/ 	.short	(.L_4855 - .L_4854)
.L_4854:
        /*010c*/ 	.word	0x00000000
        /*0110*/ 	.short	0x0003
        /*0112*/ 	.short	0x0018
        /*0114*/ 	.byte	0x00, 0xf5, 0x21, 0x00


	//----- nvinfo : EIATTR_KPARAM_INFO
	.align		4
.L_4855:
        /*0118*/ 	.byte	0x04, 0x17
        /*011a*/ 	.short	(.L_4857 - .L_4856)
.L_4856:
        /*011c*/ 	.word	0x00000000
        /*0120*/ 	.short	0x0002
        /*0122*/ 	.short	0x0010
        /*0124*/ 	.byte	0x00, 0xf5, 0x21, 0x00


	//----- nvinfo : EIATTR_KPARAM_INFO
	.align		4
.L_4857:
        /*0128*/ 	.byte	0x04, 0x17
        /*012a*/ 	.short	(.L_4859 - .L_4858)
.L_4858:
        /*012c*/ 	.word	0x00000000
        /*0130*/ 	.short	0x0001
        /*0132*/ 	.short	0x0008
        /*0134*/ 	.byte	0x00, 0xf5, 0x21, 0x00


	//----- nvinfo : EIATTR_KPARAM_INFO
	.align		4
.L_4859:
        /*0138*/ 	.byte	0x04, 0x17
        /*013a*/ 	.short	(.L_4861 - .L_4860)
.L_4860:
        /*013c*/ 	.word	0x00000000
        /*0140*/ 	.short	0x0000
        /*0142*/ 	.short	0x0000
        /*0144*/ 	.byte	0x00, 0xf5, 0x21, 0x00


	//----- nvinfo : EIATTR_SPARSE_MMA_MASK
	.align		4
.L_4861:
        /*0148*/ 	.byte	0x03, 0x50
        /*014a*/ 	.short	0x0000


	//----- nvinfo : EIATTR_MAXREG_COUNT
	.align		4
        /*014c*/ 	.byte	0x03, 0x1b
        /*014e*/ 	.short	0x00ff


	//----- nvinfo : EIATTR_NUM_BARRIERS
	.align		4
        /*0150*/ 	.byte	0x02, 0x4c
        /*0152*/ 	.byte	0x01
	.zero		1


	//----- nvinfo : EIATTR_EXTERNS
	.align		4
        /*0154*/ 	.byte	0x04, 0x0f
        /*0156*/ 	.short	(.L_4863 - .L_4862)


	//   ....[0]....
	.align		4
.L_4862:
        /*0158*/ 	.word	index@(__assertfail)


	//----- nvinfo : EIATTR_MERCURY_ISA_VERSION
	.align		4
.L_4863:
        /*015c*/ 	.byte	0x03, 0x5f
        /*015e*/ 	.short	0x0101


	//----- nvinfo : EIATTR_COOP_GROUP_MASK_REGIDS
	.align		4
        /*0160*/ 	.byte	0x04, 0x29
        /*0162*/ 	.short	(.L_4865 - .L_4864)


	//   ....[0]....
.L_4864:
        /*0164*/ 	.word	0xffffffff


	//   ....[1]....
        /*0168*/ 	.word	0xffffffff


	//   ....[2]....
        /*016c*/ 	.word	0xffffffff


	//   ....[3]....
        /*0170*/ 	.word	0xffffffff


	//   ....[4]....
        /*0174*/ 	.word	0xffffffff


	//   ....[5]....
        /*0178*/ 	.word	0xffffffff


	//   ....[6]....
        /*017c*/ 	.word	0xffffffff


	//   ....[7]....
        /*0180*/ 	.word	0xffffffff


	//   ....[8]....
        /*0184*/ 	.word	0xffffffff


	//   ....[9]....
        /*0188*/ 	.word	0xffffffff


	//   ....[10]....
        /*018c*/ 	.word	0xffffffff


	//   ....[11]....
        /*0190*/ 	.word	0xffffffff


	//   ....[12]....
        /*0194*/ 	.word	0xffffffff


	//   ....[13]....
        /*0198*/ 	.word	0xffffffff


	//   ....[14]....
        /*019c*/ 	.word	0xffffffff


	//   ....[15]....
        /*01a0*/ 	.word	0x0500000f


	//   ....[16]....
        /*01a4*/ 	.word	0x0500000f


	//   ....[17]....
        /*01a8*/ 	.word	0x0500000f


	//   ....[18]....
        /*01ac*/ 	.word	0x0500000f


	//   ....[19]....
        /*01b0*/ 	.word	0x0500000f


	//   ....[20]....
        /*01b4*/ 	.word	0x0500000f


	//   ....[21]....
        /*01b8*/ 	.word	0x0500000f


	//   ....[22]....
        /*01bc*/ 	.word	0x0500000f


	//   ....[23]....
        /*01c0*/ 	.word	0x0500000f


	//   ....[24]....
        /*01c4*/ 	.word	0x0500000f


	//----- nvinfo : EIATTR_COOP_GROUP_INSTR_OFFSETS
	.align		4
.L_4865:
        /*01c8*/ 	.byte	0x04, 0x28
        /*01ca*/ 	.short	(.L_4867 - .L_4866)


	//   ....[0]....
.L_4866:
        /*01cc*/ 	.word	0x00000af0


	//   ....[1]....
        /*01d0*/ 	.word	0x00000b10


	//   ....[2]....
        /*01d4*/ 	.word	0x00000b30


	//   ....[3]....
        /*01d8*/ 	.word	0x00000b50


	//   ....[4]....
        /*01dc*/ 	.word	0x00000c60


	//   ....[5]....
        /*01e0*/ 	.word	0x00000c80


	//   ....[6]....
        /*01e4*/ 	.word	0x00000ca0


	//   ....[7]....
        /*01e8*/ 	.word	0x00001ad0


	//   ....[8]....
        /*01ec*/ 	.word	0x00001b00


	//   ....[9]....
        /*01f0*/ 	.word	0x00001b20


	//   ....[10]....
        /*01f4*/ 	.word	0x00001b40


	//   ....[11]....
        /*01f8*/ 	.word	0x00001b60


	//   ....[12]....
        /*01fc*/ 	.word	0x00001bb0


	//   ....[13]....
        /*0200*/ 	.word	0x00001bd0


	//   ....[14]....
        /*0204*/ 	.word	0x00001bf0


	//   ....[15]....
        /*0208*/ 	.word	0x000031b0


	//   ....[16]....
        /*020c*/ 	.word	0x00003210


	//   ....[17]....
        /*0210*/ 	.word	0x00003270


	//   ....[18]....
        /*0214*/ 	.word	0x000032d0


	//   ....[19]....
        /*0218*/ 	.word	0x00003350


	//   ....[20]....
        /*021c*/ 	.word	0x00003390


	//   ....[21]....
        /*0220*/ 	.word	0x000033e0


	//   ....[22]....
        /*0224*/ 	.word	0x00003430


	//   ....[23]....
        /*0228*/ 	.word	0x00003480


	//   ....[24]....
        /*022c*/ 	.word	0x000034d0


	//----- nvinfo : EIATTR_VRC_CTA_INIT_COUNT
	.align		4
.L_4867:
        /*0230*/ 	.byte	0x02, 0x4a
	.zero		1
	.zero		1


	//----- nvinfo : EIATTR_SYSCALL_OFFSETS
	.align		4
        /*0234*/ 	.byte	0x04, 0x46
        /*0236*/ 	.short	(.L_4869 - .L_4868)


	//   ....[0]....
.L_4868:
        /*0238*/ 	.word	0x000029a0


	//   ....[1]....
        /*023c*/ 	.word	0x00003150


	//----- nvinfo : EIATTR_EXIT_INSTR_OFFSETS
	.align		4
.L_4869:
        /*0240*/ 	.byte	0x04, 0x1c
        /*0242*/ 	.short	(.L_4871 - .L_4870)


	//   ....[0]....
.L_4870:
        /*0244*/ 	.word	0x00002ea0


	//   ....[1]....
        /*0248*/ 	.word	0x00002ee0


	//   ....[2]....
        /*024c*/ 	.word	0x00003050


	//   ....[3]....
        /*0250*/ 	.word	0x00003160


	//----- nvinfo : EIATTR_CRS_STACK_SIZE
	.align		4
.L_4871:
        /*0254*/ 	.byte	0x04, 0x1e
        /*0256*/ 	.short	(.L_4873 - .L_4872)
.L_4872:
        /*0258*/ 	.word	0x00000000


	//----- nvinfo : EIATTR_CBANK_PARAM_SIZE
	.align		4
.L_4873:
        /*025c*/ 	.byte	0x03, 0x19
        /*025e*/ 	.short	0x007c


	//----- nvinfo : EIATTR_PARAM_CBANK
	.align		4
        /*0260*/ 	.byte	0x04, 0x0a
        /*0262*/ 	.short	(.L_4875 - .L_4874)
	.align		4
.L_4874:
        /*0264*/ 	.word	index@(.nv.constant0._ZN4vllm25paged_attention_v1_kernelI13__nv_bfloat16hLi96ELi16ELi128ELNS_18Fp8KVCacheDataTypeE2ELb1EEEvPT_PKS3_PKT0_S9_ifPKiSB_iPKfiiiSD_SD_iiiii)
        /*0268*/ 	.short	0x0380
        /*026a*/ 	.short	0x007c


	//----- nvinfo : EIATTR_SW_WAR
	.align		4
.L_4875:
        /*026c*/ 	.byte	0x04, 0x36
        /*026e*/ 	.short	(.L_4877 - .L_4876)
.L_4876:
        /*0270*/ 	.word	0x00000008
.L_4877:


//--------------------- .nv.info._ZN4vllm25paged_attention_v1_kernelI13__nv_bfloat16hLi80ELi16ELi128ELNS_18Fp8KVCacheDataTypeE2ELb1EEEvPT_PKS3_PKT0_S9_ifPKiSB_iPKfiiiSD_SD_iiiii --------------------------
	.section	.nv.info._ZN4vllm25paged_attention_v1_kernelI13__nv_bfloat16hLi80ELi16ELi128ELNS_18Fp8KVCacheDataTypeE2ELb1EEEvPT_PKS3_PKT0_S9_ifPKiSB_iPKfiiiSD_SD_iiiii,"",@"SHT_CUDA_INFO"
	.sectionflags	@""
	.align	4


	//----- nvinfo : EIATTR_CUDA_API_VERSION
	.align		4
        /*0000*/ 	.byte	0x04, 0x37
        /*0002*/ 	.short	(.L_4879 - .L_4878)
.L_4878:
        /*0004*/ 	.word	0x00000082


	//----- nvinfo : EIATTR_KPARAM_INFO
	.align		4
.L_4879:
        /*0008*/ 	.byte	0x04, 0x17
        /*000a*/ 	.short	(.L_4881 - .L_4880)
.L_4880:
        /*000c*/ 	.word	0x00000000
        /*0010*/ 	.short	0x0013
        /*0012*/ 	.short	0x0078
        /*0014*/ 	.byte	0x00, 0xf0, 0x11, 0x00


	//----- nvinfo : EIATTR_KPARAM_INFO
	.align		4
.L_4881:
        /*0018*/ 	.byte	0x04, 0x17
        /*001a*/ 	.short	(.L_4883 - .L_4882)
.L_4882:
        /*001c*/ 	.word	0x00000000
        /*0020*/ 	.short	0x0012
        /*0022*/ 	.short	0x0074
        /*0024*/ 	.byte	0x00, 0xf0, 0x11, 0x00


	//----- nvinfo : EIATTR_KPARAM_INFO
	.align		4
.L_4883:
        /*0028*/ 	.byte	0x04, 0x17
        /*002a*/ 	.short	(.L_4885 - .L_4884)
.L_4884:
        /*002c*/ 	.word	0x00000000
        /*0030*/ 	.short	0x0011
        /*0032*/ 	.short	0x0070
        /*0034*/ 	.byte	0x00, 0xf0, 0x11, 0x00


	//----- nvinfo : EIATTR_KPARAM_INFO
	.align		4
.L_4885:
        /*0038*/ 	.byte	0x04, 0x17
        /*003a*/ 	.short	(.L_4887 - .L_4886)
.L_4886:
        /*003c*/ 	.word	0x00000000
        /*0040*/ 	.short	0x0010
        /*0042*/ 	.short	0x006c
        /*0044*/ 	.byte	0x00, 0xf0, 0x11, 0x00


	//----- nvinfo : EIATTR_KPARAM_INFO
	.align		4
.L_4887:
        /*0048*/ 	.byte	0x04, 0x17
        /*004a*/ 	.short	(.L_4889 - .L_4888)
.L_4888:
        /*004c*/ 	.word	0x00000000
        /*0050*/ 	.short	0x000f
        /*0052*/ 	.short	0x0068
        /*0054*/ 	.byte	0x00, 0xf0, 0x11, 0x00


	//----- nvinfo : EIATTR_KPARAM_INFO
	.align		4
.L_4889:
        /*0058*/ 	.byte	0x04, 0x17
        /*005a*/ 	.short	(.L_4891 - .L_4890)
.L_4890:
        /*005c*/ 	.word	0x00000000
        /*0060*/ 	.short	0x000e
        /*0062*/ 	.short	0x0060
        /*0064*/ 	.byte	0x00, 0xf5, 0x21, 0x00


	//----- nvinfo : EIATTR_KPARAM_INFO
	.align		4
.L_4891:
        /*0068*/ 	.byte	0x04, 0x17
        /*006a*/ 	.short	(.L_4893 - .L_4892)
.L_4892:
        /*006c*/ 	.word	0x00000000
        /*0070*/ 	.short	0x000d
        /*0072*/ 	.short	0x0058
        /*0074*/ 	.byte	0x00, 0xf5, 0x21, 0x00


	//----- nvinfo : EIATTR_KPARAM_INFO
	.align		4
.L_4893:
        /*0078*/ 	.byte	0x04, 0x17
        /*007a*/ 	.short	(.L_4895 - .L_4894)
.L_4894:
        /*007c*/ 	.word	0x00000000
        /*0080*/ 	.short	0x000c
        /*0082*/ 	.short	0x0050
        /*0084*/ 	.byte	0x00, 0xf0, 0x11, 0x00


	//----- nvinfo : EIATTR_KPARAM_INFO
	.align		4
.L_4895:
        /*0088*/ 	.byte	0x04, 0x17
        /*008a*/ 	.short	(.L_4897 - .L_4896)
.L_4896:
        /*008c*/ 	.word	0x00000000
        /*0090*/ 	.short	0x000b
        /*0092*/ 	.short	0x004c
        /*0094*/ 	.byte	0x00, 0xf0, 0x11, 0x00


	//----- nvinfo : EIATTR_KPARAM_INFO
	.align		4
.L_4897:
        /*0098*/ 	.byte	0x04, 0x17
        /*009a*/ 	.short	(.L_4899 - .L_4898)
.L_4898:
        /*009c*/ 	.word	0x00000000
        /*00a0*/ 	.short	0x000a
        /*00a2*/ 	.short	0x0048
        /*00a4*/ 	.byte	0x00, 0xf0, 0x11, 0x00


	//----- nvinfo : EIATTR_KPARAM_INFO
	.align		4
.L_4899:
        /*00a8*/ 	.byte	0x04, 0x17
        /*00aa*/ 	.short	(.L_4901 - .L_4900)
.L_4900:
        /*00ac*/ 	.word	0x00000000
        /*00b0*/ 	.short	0x0009
        /*00b2*/ 	.short	0x0040
        /*00b4*/ 	.byte	0x00, 0xf5, 0x21, 0x00


	//----- nvinfo : EIATTR_KPARAM_INFO
	.align		4
.L_4901:
        /*00b8*/ 	.byte	0x04, 0x17
        /*00ba*/ 	.short	(.L_4903 - .L_4902)
.L_4902:
        /*00bc*/ 	.word	0x00000000
        /*00c0*/ 	.short	0x0008
        /*00c2*/ 	.short	0x0038
        /*00c4*/ 	.byte	0x00, 0xf0, 0x11, 0x00


	//----- nvinfo : EIATTR_KPARAM_INFO
	.align		4
.L_4903:
        /*00c8*/ 	.byte	0x04, 0x17
        /*00ca*/ 	.short	(.L_4905 - .L_4904)
.L_4904:
        /*00cc*/ 	.word	0x00000000
        /*00d0*/ 	.short	0x0007
        /*00d2*/ 	.short	0x0030
        /*00d4*/ 	.byte	0x00, 0xf5, 0x21, 0x00


	//----- nvinfo : EIATTR_KPARAM_INFO
	.align		4
.L_4905:
        /*00d8*/ 	.byte	0x04, 0x17
        /*00da*/ 	.short	(.L_4907 - .L_4906)
.L_4906:
        /*00dc*/ 	.word	0x00000000
        /*00e0*/ 	.short	0x0006
        /*00e2*/ 	.short	0x0028
        /*00e4*/ 	.byte	0x00, 0xf5, 0x21, 0x00


	//----- nvinfo : EIATTR_KPARAM_INFO
	.align		4
.L_4907:
        /*00e8*/ 	.byte	0x04, 0x17
        /*00ea*/ 	.short	(.L_4909 - .L_4908)
.L_4908:
        /*00ec*/ 	.word	0x00000000
        /*00f0*/ 	.short	0x0005
        /*00f2*/ 	.short	0x0024
        /*00f4*/ 	.byte	0x00, 0xf0, 0x11, 0x00


	//----- nvinfo : EIATTR_KPARAM_INFO
	.align		4
.L_4909:
        /*00f8*/ 	.byte	0x04, 0x17
        /*00fa*/ 	.short	(.L_4911 - .L_4910)
.L_4910:
        /*00fc*/ 	.word	0x00000000
        /*0100*/ 	.short	0x0004
        /*0102*/ 	.short	0x0020
        /*0104*/ 	.byte	0x00, 0xf0, 0x11, 0x00


	//----- nvinfo : EIATTR_KPARAM_INFO
	.align		4
.L_4911:
        /*0108*/ 	.byte	0x04, 0x17
        /*010a*/ 	.short	(.L_4913 - .L_4912)
.L_4912:
        /*010c*/ 	.word	0x00000000
        /*0110*/ 	.short	0x0003
        /*0112*/ 	.short	0x0018
        /*0114*/ 	.byte	0x00, 0xf5, 0x21, 0x00


	//----- nvinfo : EIATTR_KPARAM_INFO
	.align		4
.L_4913:
        /*0118*/ 	.byte	0x04, 0x17
        /*011a*/ 	.short	(.L_4915 - .L_4914)
.L_4914:
        /*011c*/ 	.word	0x00000000
        /*0120*/ 	.short	0x0002
        /*0122*/ 	.short	0x0010
        /*0124*/ 	.byte	0x00, 0xf5, 0x21, 0x00


	//----- nvinfo : EIATTR_KPARAM_INFO
	.align		4
.L_4915:
        /*0128*/ 	.byte	0x04, 0x17
        /*012a*/ 	.short	(.L_4917 - .L_4916)
.L_4916:
        /*012c*/ 	.word	0x00000000
        /*0130*/ 	.short	0x0001
        /*0132*/ 	.short	0x0008
        /*0134*/ 	.byte	0x00, 0xf5, 0x21, 0x00


	//----- nvinfo : EIATTR_KPARAM_INFO
	.align		4
.L_4917:
        /*0138*/ 	.byte	0x04, 0x17
        /*013a*/ 	.short	(.L_4919 - .L_4918)
.L_4918:
        /*013c*/ 	.word	0x00000000
        /*0140*/ 	.short	0x0000
        /*0142*/ 	.short	0x0000
        /*0144*/ 	.byte	0x00, 0xf5, 0x21, 0x00


	//----- nvinfo : EIATTR_SPARSE_MMA_MASK
	.align		4
.L_4919:
        /*0148*/ 	.byte	0x03, 0x50
        /*014a*/ 	.short	0x0000


	//----- nvinfo : EIATTR_MAXREG_COUNT
	.align		4
        /*014c*/ 	.byte	0x03, 0x1b
        /*014e*/ 	.short	0x00ff


	//----- nvinfo : EIATTR_NUM_BARRIERS
	.align		4
        /*0150*/ 	.byte	0x02, 0x4c
        /*0152*/ 	.byte	0x01
	.zero		1


	//----- nvinfo : EIATTR_EXTERNS
	.align		4
        /*0154*/ 	.byte	0x04, 0x0f
        /*0156*/ 	.short	(.L_4921 - .L_4920)


	//   ....[0]....
	.align		4
.L_4920:
        /*0158*/ 	.word	index@(__assertfail)


	//----- nvinfo : EIATTR_MERCURY_ISA_VERSION
	.align		4
.L_4921:
        /*015c*/ 	.byte	0x03, 0x5f
        /*015e*/ 	.short	0x0101


	//----- nvinfo : EIATTR_COOP_GROUP_MASK_REGIDS
	.align		4
        /*0160*/ 	.byte	0x04, 0x29
        /*0162*/ 	.short	(.L_4923 - .L_4922)


	//   ....[0]....
.L_4922:
        /*0164*/ 	.word	0xffffffff


	//   ....[1]....
        /*0168*/ 	.word	0xffffffff


	//   ....[2]....
        /*016c*/ 	.word	0xffffffff


	//   ....[3]....
        /*0170*/ 	.word	0xffffffff


	//   ....[4]....
        /*0174*/ 	.word	0xffffffff


	//   ....[5]....
        /*0178*/ 	.word	0xffffffff


	//   ....[6]....
        /*017c*/ 	.word	0xffffffff


	//   ....[7]....
        /*0180*/ 	.word	0xffffffff


	//   ....[8]....
        /*0184*/ 	.word	0xffffffff


	//   ....[9]....
        /*0188*/ 	.word	0xffffffff


	//   ....[10]....
        /*018c*/ 	.word	0xffffffff


	//   ....[11]....
        /*0190*/ 	.word	0xffffffff


	//   ....[12]....
        /*0194*/ 	.word	0xffffffff


	//   ....[13]....
        /*0198*/ 	.word	0xffffffff


	//   ....[14]....
        /*019c*/ 	.word	0xffffffff


	//   ....[15]....
        /*01a0*/ 	.word	0x0500000f


	//   ....[16]....
        /*01a4*/ 	.word	0x0500000f


	//   ....[17]....
        /*01a8*/ 	.word	0x0500000f


	//   ....[18]....
        /*01ac*/ 	.word	0x0500000f


	//   ....[19]....
        /*01b0*/ 	.word	0x0500000f


	//   ....[20]....
        /*01b4*/ 	.word	0x0500000f


	//   ....[21]....
        /*01b8*/ 	.word	0x0500000f


	//   ....[22]....
        /*01bc*/ 	.word	0x0500000f


	//   ....[23]....
        /*01c0*/ 	.word	0x0500000f


	//----- nvinfo : EIATTR_COOP_GROUP_INSTR_OFFSETS
	.align		4
.L_4923:
        /*01c4*/ 	.byte	0x04, 0x28
        /*01c6*/ 	.short	(.L_4925 - .L_4924)


	//   ....[0]....
.L_4924:
        /*01c8*/ 	.word	0x00000af0


	//   ....[1]....
        /*01cc*/ 	.word	0x00000b10


	//   ....[2]....
        /*01d0*/ 	.word	0x00000b30


	//   ....[3]....
        /*01d4*/ 	.word	0x00000b50


	//   ....[4]....
        /*01d8*/ 	.word	0x00000c60


	//   ....[5]....
        /*01dc*/ 	.word	0x00000c80


	//   ....[6]....
        /*01e0*/ 	.word	0x00000ca0


	//   ....[7]....
        /*01e4*/ 	.word	0x00001ad0


	//   ....[8]....
        /*01e8*/ 	.word	0x00001b00


	//   ....[9]....
        /*01ec*/ 	.word	0x00001b20


	//   ....[10]....
        /*01f0*/ 	.word	0x00001b40


	//   ....[11]....
        /*01f4*/ 	.word	0x00001b60


	//   ....[12]....
        /*01f8*/ 	.word	0x00001bb0


	//   ....[13]....
        /*01fc*/ 	.word	0x00001bd0


	//   ....[14]....
        /*0200*/ 	.word	0x00001bf0


	//   ....[15]....
        /*0204*/ 	.word	0x00003110


	//   ....[16]....
        /*0208*/ 	.word	0x00003170


	//   ....[17]....
        /*020c*/ 	.word	0x000031d0


	//   ....[18]....
        /*0210*/ 	.word	0x00003230


	//   ....[19]....
        /*0214*/ 	.word	0x000032b0


	//   ....[20]....
        /*0218*/ 	.word	0x000032f0


	//   ....[21]....
        /*021c*/ 	.word	0x00003340


	//   ....[22]....
        /*0220*/ 	.word	0x00003390


	//   ....[23]....
        /*0224*/ 	.word	0x000033e0


	//----- nvinfo : EIATTR_VRC_CTA_INIT_COUNT
	.align		4
.L_4925:
        /*0228*/ 	.byte	0x02, 0x4a
	.zero		1
	.zero		1


	//----- nvinfo : EIATTR_SYSCALL_OFFSETS
	.align		4
        /*022c*/ 	.byte	0x04, 0x46
        /*022e*/ 	.short	(.L_4927 - .L_4926)


	//   ....[0]....
.L_4926:
        /*0230*/ 	.word	0x000029a0


	//   ....[1]....
        /*0234*/ 	.word	0x000030b0


	//----- nvinfo : EIATTR_EXIT_INSTR_OFFSETS
	.align		4
.L_4927:
        /*0238*/ 	.byte	0x04, 0x1c
        /*023a*/ 	.short	(.L_4929 - .L_4928)


	//   ....[0]....
.L_4928:
        /*023c*/ 	.word	0x00002e20


	//   ....[1]....
        /*0240*/ 	.word	0x00002e60


	//   ....[2]....
        /*0244*/ 	.word	0x00002fb0


	//   ....[3]....
        /*0248*/ 	.word	0x000030c0


	//----- nvinfo : EIATTR_CRS_STACK_SIZE
	.align		4
.L_4929:
        /*024c*/ 	.byte	0x04, 0x1e
        /*024e*/ 	.short	(.L_4931 - .L_4930)
.L_4930:
        /*0250*/ 	.word	0x00000000


	//----- nvinfo : EIATTR_CBANK_PARAM_SIZE
	.align		4
.L_4931:
        /*0254*/ 	.byte	0x03, 0x19
        /*0256*/ 	.short	0x007c


	//----- nvinfo : EIATTR_PARAM_CBANK
	.align		4
        /*0258*/ 	.byte	0x04, 0x0a
        /*025a*/ 	.short	(.L_4933 - .L_4932)
	.align		4
.L_4932:
        /*025c*/ 	.word	index@(.nv.constant0._ZN4vllm25paged_attention_v1_kernelI13__nv_bfloat16hLi80ELi16ELi128ELNS_18Fp8KVCacheDataTypeE2ELb1EEEvPT_PKS3_PKT0_S9_ifPKiSB_iPKfiiiSD_SD_iiiii)
        /*0260*/ 	.short	0x0380
        /*0262*/ 	.short	0x007c


	//----- nvinfo : EIATTR_SW_WAR
	.align		4
.L_4933:
        /*0264*/ 	.byte	0x04, 0x36
        /*0266*/ 	.short	(.L_4935 - .L_4934)
.L_4934:
        /*0268*/ 	.word	0x00000008
.L_4935:


//--------------------- .nv.info._ZN4vllm25paged_attention_v1_kernelI13__nv_bfloat16hLi64ELi16ELi128ELNS_18Fp8KVCacheDataTypeE2ELb1EEEvPT_PKS3_PKT0_S9_ifPKiSB_iPKfiiiSD_SD_iiiii --------------------------
	.section	.nv.info._ZN4vllm25paged_attention_v1_kernelI13__nv_bfloat16hLi64ELi16ELi128ELNS_18Fp8KVCacheDataTypeE2ELb1EEEvPT_PKS3_PKT0_S9_ifPKiSB_iPKfiiiSD_SD_iiiii,"",@"SHT_CUDA_INFO"
	.sectionflags	@""
	.align	4


	//----- nvinfo : EIATTR_CUDA_API_VERSION
	.align		4
        /*0000*/ 	.byte	0x04, 0x37
        /*0002*/ 	.short	(.L_4937 - .L_4936)
.L_4936:
        /*0004*/ 	.word	0x00000082


	//----- nvinfo : EIATTR_KPARAM_INFO
	.align		4
.L_4937:
        /*0008*/ 	.byte	0x04, 0x17
        /*000a*/ 	.short	(.L_4939 - .L_4938)
.L_4938:
        /*000c*/ 	.word	0x00000000
        /*0010*/ 	.short	0x0013
        /*0012*/ 	.short	0x0078
        /*0014*/ 	.byte	0x00, 0xf0, 0x11, 0x00


	//----- nvinfo : EIATTR_KPARAM_INFO
	.align		4
.L_4939:
        /*0018*/ 	.byte	0x04, 0x17
        /*001a*/ 	.short	(.L_4941 - .L_4940)
.L_4940:
        /*001c*/ 	.word	0x00000000
        /*0020*/ 	.short	0x0012
        /*0022*/ 	.short	0x0074
        /*0024*/ 	.byte	0x00, 0xf0, 0x11, 0x00


	//----- nvinfo : EIATTR_KPARAM_INFO
	.align		4
.L_4941:
        /*0028*/ 	.byte	0x04, 0x17
        /*002a*/ 	.short	(.L_4943 - .L_4942)
.L_4942:
        /*002c*/ 	.word	0x00000000
        /*0030*/ 	.short	0x0011
        /*0032*/ 	.short	0x0070
        /*0034*/ 	.byte	0x00, 0xf0, 0x11, 0x00


	//----- nvinfo : EIATTR_KPARAM_INFO
	.align		4
.L_4943:
        /*0038*/ 	.byte	0x04, 0x17
        /*003a*/ 	.short	(.L_4945 - .L_4944)
.L_4944:
        /*003c*/ 	.word	0x00000000
        /*0040*/ 	.short	0x0010
        /*0042*/ 	.short	0x006c
        /*0044*/ 	.byte	0x00, 0xf0, 0x11, 0x00


	//----- nvinfo : EIATTR_KPARAM_INFO
	.align		4
.L_4945:
        /*0048*/ 	.byte	0x04, 0x17
        /*004a*/ 	.short	(.L_4947 - .L_4946)
.L_4946:
        /*004c*/ 	.word	0x00000000
        /*0050*/ 	.short	0x000f
        /*0052*/ 	.short	0x0068
        /*0054*/ 	.byte	0x00, 0xf0, 0x11, 0x00


	//----- nvinfo : EIATTR_KPARAM_INFO
	.align		4
.L_4947:
        /*0058*/ 	.byte	0x04, 0x17
        /*005a*/ 	.short	(.L_4949 - .L_4948)
.L_4948:
        /*005c*/ 	.word	0x00000000
        /*0060*/ 	.short	0x000e
        /*0062*/ 	.short	0x0060
        /*0064*/ 	.byte	0x00, 0xf5, 0x21, 0x00


	//----- nvinfo : EIATTR_KPARAM_INFO
	.align		4
.L_4949:
        /*0068*/ 	.byte	0x04, 0x17
        /*006a*/ 	.short	(.L_4951 - .L_4950)
.L_4950:
        /*006c*/ 	.word	0x00000000
        /*0070*/ 	.short	0x000d
        /*0072*/ 	.short	0x0058
        /*0074*/ 	.byte	0x00, 0xf5, 0x21, 0x00


	//----- nvinfo : EIATTR_KPARAM_INFO
	.align		4
.L_4951:
        /*0078*/ 	.byte	0x04, 0x17
        /*007a*/ 	.short	(.L_4953 - .L_4952)
.L_4952:
        /*007c*/ 	.word	0x00000000
        /*0080*/ 	.short	0x000c
        /*0082*/ 	.short	0x0050
        /*0084*/ 	.byte	0x00, 0xf0, 0x11, 0x00


	//----- nvinfo : EIATTR_KPARAM_INFO
	.align		4
.L_4953:
        /*0088*/ 	.byte	0x04, 0x17
        /*008a*/ 	.short	(.L_4955 - .L_4954)
.L_4954:
        /*008c*/ 	.word	0x00000000
        /*0090*/ 	.short	0x000b
        /*0092*/ 	.short	0x004c
        /*0094*/ 	.byte	0x00, 0xf0, 0x11, 0x00


	//----- nvinfo : EIATTR_KPARAM_INFO
	.align		4
.L_4955:
        /*0098*/ 	.byte	0x04, 0x17
        /*009a*/ 	.short	(.L_4957 - .L_4956)
.L_4956:
        /*009c*/ 	.word	0x00000000
        /*00a0*/ 	.short	0x000a
        /*00a2*/ 	.short	0x0048
        /*00a4*/ 	.byte	0x00, 0xf0, 0x11, 0x00


	//----- nvinfo : EIATTR_KPARAM_INFO
	.align		4
.L_4957:
        /*00a8*/ 	.byte	0x04, 0x17
        /*00aa*/ 	.short	(.L_4959 - .L_4958)
.L_4958:
        /*00ac*/ 	.word	0x00000000
        /*00b0*/ 	.short	0x0009
        /*00b2*/ 	.short	0x0040
        /*00b4*/ 	.byte	0x00, 0xf5, 0x21, 0x00


	//----- nvinfo : EIATTR_KPARAM_INFO
	.align		4
.L_4959:
        /*00b8*/ 	.byte	0x04, 0x17
        /*00ba*/ 	.short	(.L_4961 - .L_4960)
.L_4960:
        /*00bc*/ 	.word	0x00000000
        /*00c0*/ 	.short	0x0008
        /*00c2*/ 	.short	0x0038
        /*00c4*/ 	.byte	0x00, 0xf0, 0x11, 0x00


	//----- nvinfo : EIATTR_KPARAM_INFO
	.align		4
.L_4961:
        /*00c8*/ 	.byte	0x04, 0x17
        /*00ca*/ 	.short	(.L_4963 - .L_4962)
.L_4962:
        /*00cc*/ 	.word	0x00000000
        /*00d0*/ 	.short	0x0007
        /*00d2*/ 	.short	0x0030
        /*00d4*/ 	.byte	0x00, 0xf5, 0x21, 0x00


	//----- nvinfo : EIATTR_KPARAM_INFO
	.align		4
.L_4963:
        /*00d8*/ 	.byte	0x04, 0x17
        /*00da*/ 	.short	(.L_4965 - .L_4964)
.L_4964:
        /*00dc*/ 	.word	0x00000000
        /*00e0*/ 	.short	0x0006
        /*00e2*/ 	.short	0x0028
        /*00e4*/ 	.byte	0x00, 0xf5, 0x21, 0x00


	//----- nvinfo : EIATTR_KPARAM_INFO
	.align		4
.L_4965:
        /*00e8*/ 	.byte	0x04, 0x17
        /*00ea*/ 	.short	(.L_4967 - .L_4966)
.L_4966:
        /*00ec*/ 	.word	0x00000000
        /*00f0*/ 	.short	0x0005
        /*00f2*/ 	.short	0x0024
        /*00f4*/ 	.byte	0x00, 0xf0, 0x11, 0x00


	//----- nvinfo : EIATTR_KPARAM_INFO
	.align		4
.L_4967:
        /*00f8*/ 	.byte	0x04, 0x17
        /*00fa*/ 	.short	(.L_4969 - .L_4968)
.L_4968:
        /*00fc*/ 	.word	0x00000000
        /*0100*/ 	.short	0x0004
        /*0102*/ 	.short	0x0020
        /*0104*/ 	.byte	0x00, 0xf0, 0x11, 0x00


	//----- nvinfo : EIATTR_KPARAM_INFO
	.align		4
.L_4969:
        /*0108*/ 	.byte	0x04, 0x17
        /*010a*/ 	.short	(.L_4971 - .L_4970)
.L_4970:
        /*010c*/ 	.word	0x00000000
        /*0110*/ 	.short	0x0003
        /*0112*/ 	.short	0x0018
        /*0114*/ 	.byte	0x00, 0xf5, 0x21, 0x00


	//----- nvinfo : EIATTR_KPARAM_INFO
	.align		4
.L_4971:
        /*0118*/ 	.byte	0x04, 0x17
        /*011a*/ 	.short	(.L_4973 - .L_4972)
.L_4972:
        /*011c*/ 	.word	0x00000000
        /*0120*/ 	.short	0x0002
        /*0122*/ 	.short	0x0010
        /*0124*/ 	.byte	0x00, 0xf5, 0x21, 0x00


	//----- nvinfo : EIATTR_KPARAM_INFO
	.align		4
.L_4973:
        /*0128*/ 	.byte	0x04, 0x17
        /*012a*/ 	.short	(.L_4975 - .L_4974)
.L_4974:
        /*012c*/ 	.word	0x00000000
        /*0130*/ 	.short	0x0001
        /*0132*/ 	.short	0x0008
        /*0134*/ 	.byte	0x00, 0xf5, 0x21, 0x00


	//----- nvinfo : EIATTR_KPARAM_INFO
	.align		4
.L_4975:
        /*0138*/ 	.byte	0x04, 0x17
        /*013a*/ 	.short	(.L_4977 - .L_4976)
.L_4976:
        /*013c*/ 	.word	0x00000000
        /*0140*/ 	.short	0x0000
        /*0142*/ 	.short	0x0000
        /*0144*/ 	.byte	0x00, 0xf5, 0x21, 0x00


	//----- nvinfo : EIATTR_SPARSE_MMA_MASK
	.align		4
.L_4977:
        /*0148*/ 	.byte	0x03, 0x50
        /*014a*/ 	.short	0x0000


	//----- nvinfo : EIATTR_MAXREG_COUNT
	.align		4
        /*014c*/ 	.byte	0x03, 0x1b
        /*014e*/ 	.short	0x00ff


	//----- nvinfo : EIATTR_NUM_BARRIERS
	.align		4
        /*0150*/ 	.byte	0x02, 0x4c
        /*0152*/ 	.byte	0x01
	.zero		1


	//----- nvinfo : EIATTR_EXTERNS
	.align		4
        /*0154*/ 	.byte	0x04, 0x0f
        /*0156*/ 	.short	(.L_4979 - .L_4978)


	//   ....[0]....
	.align		4
.L_4978:
        /*0158*/ 	.word	index@(__assertfail)


	//----- nvinfo : EIATTR_MERCURY_ISA_VERSION
	.align		4
.L_4979:
        /*015c*/ 	.byte	0x03, 0x5f
        /*015e*/ 	.short	0x0101


	//----- nvinfo : EIATTR_COOP_GROUP_MASK_REGIDS
	.align		4
        /*0160*/ 	.byte	0x04, 0x29
        /*0162*/ 	.short	(.L_4981 - .L_4980)


	//   ....[0]....
.L_4980:
        /*0164*/ 	.word	0xffffffff


	//   ....[1]....
        /*0168*/ 	.word	0xffffffff


	//   ....[2]....
        /*016c*/ 	.word	0xffffffff


	//   ....[3]....
        /*0170*/ 	.word	0xffffffff


	//   ....[4]....
        /*0174*/ 	.word	0xffffffff


	//   ....[5]....
        /*0178*/ 	.word	0xffffffff


	//   ....[6]....
        /*017c*/ 	.word	0xffffffff


	//   ....[7]....
        /*0180*/ 	.word	0xffffffff


	//   ....[8]....
        /*0184*/ 	.word	0xffffffff


	//   ....[9]....
        /*0188*/ 	.word	0xffffffff


	//   ....[10]....
        /*018c*/ 	.word	0xffffffff


	//   ....[11]....
        /*0190*/ 	.word	0xffffffff


	//   ....[12]....
        /*0194*/ 	.word	0xffffffff


	//   ....[13]....
        /*0198*/ 	.word	0xffffffff


	//   ....[14]....
        /*019c*/ 	.word	0xffffffff


	//   ....[15]....
        /*01a0*/ 	.word	0x0500000f


	//   ....[16]....
        /*01a4*/ 	.word	0x0500000f


	//   ....[17]....
        /*01a8*/ 	.word	0x0500000f


	//   ....[18]....
        /*01ac*/ 	.word	0x0500000f


	//   ....[19]....
        /*01b0*/ 	.word	0x0500000f


	//   ....[20]....
        /*01b4*/ 	.word	0x0500000f


	//   ....[21]....
        /*01b8*/ 	.word	0x0500000f


	//   ....[22]....
        /*01bc*/ 	.word	0x0500000f


	//----- nvinfo : EIATTR_COOP_GROUP_INSTR_OFFSETS
	.align		4
.L_4981:
        /*01c0*/ 	.byte	0x04, 0x28
        /*01c2*/ 	.short	(.L_4983 - .L_4982)


	//   ....[0]....
.L_4982:
        /*01c4*/ 	.word	0x00000af0


	//   ....[1]....
        /*01c8*/ 	.word	0x00000b10


	//   ....[2]....
        /*01cc*/ 	.word	0x00000b30


	//   ....[3]....
        /*01d0*/ 	.word	0x00000b50


	//   ....[4]....
        /*01d4*/ 	.word	0x00000c60


	//   ....[5]....
        /*01d8*/ 	.word	0x00000c80


	//   ....[6]....
        /*01dc*/ 	.word	0x00000ca0


	//   ....[7]....
        /*01e0*/ 	.word	0x00001ad0


	//   ....[8]....
        /*01e4*/ 	.word	0x00001b00


	//   ....[9]....
        /*01e8*/ 	.word	0x00001b20


	//   ....[10]....
        /*01ec*/ 	.word	0x00001b40


	//   ....[11]....
        /*01f0*/ 	.word	0x00001b60


	//   ....[12]....
        /*01f4*/ 	.word	0x00001bb0


	//   ....[13]....
        /*01f8*/ 	.word	0x00001bd0


	//   ....[14]....
        /*01fc*/ 	.word	0x00001bf0


	//   ....[15]....
        /*0200*/ 	.word	0x000030b0


	//   ....[16]....
        /*0204*/ 	.word	0x00003110


	//   ....[17]....
        /*0208*/ 	.word	0x00003170


	//   ....[18]....
        /*020c*/ 	.word	0x000031d0


	//   ....[19]....
        /*0210*/ 	.word	0x00003250


	//   ....[20]....
        /*0214*/ 	.word	0x00003290


	//   ....[21]....
        /*0218*/ 	.word	0x000032e0


	//   ....[22]....
        /*021c*/ 	.word	0x00003330


	//----- nvinfo : EIATTR_VRC_CTA_INIT_COUNT
	.align		4
.L_4983:
        /*0220*/ 	.byte	0x02, 0x4a
	.zero		1
	.zero		1


	//----- nvinfo : EIATTR_SYSCALL_OFFSETS
	.align		4
        /*0224*/ 	.byte	0x04, 0x46
        /*0226*/ 	.short	(.L_4985 - .L_4984)


	//   ....[0]....
.L_4984:
        /*0228*/ 	.word	0x000029a0


	//   ....[1]....
        /*022c*/ 	.word	0x00003050


	//----- nvinfo : EIATTR_EXIT_INSTR_OFFSETS
	.align		4
.L_4985:
        /*0230*/ 	.byte	0x04, 0x1c
        /*0232*/ 	.short	(.L_4987 - .L_4986)


	//   ....[0]....
.L_4986:
        /*0234*/ 	.word	0x00002da0


	//   ....[1]....
        /*0238*/ 	.word	0x00002de0


	//   ....[2]....
        /*023c*/ 	.word	0x00002f50


	//   ....[3]....
        /*0240*/ 	.word	0x00003060


	//----- nvinfo : EIATTR_CRS_STACK_SIZE
	.align		4
.L_4987:
        /*0244*/ 	.byte	0x04, 0x1e
        /*0246*/ 	.short	(.L_4989 - .L_4988)
.L_4988:
        /*0248*/ 	.word	0x00000000


	//----- nvinfo : EIATTR_CBANK_PARAM_SIZE
	.align		4
.L_4989:
        /*024c*/ 	.byte	0x03, 0x19
        /*024e*/ 	.short	0x007c


	//----- nvinfo : EIATTR_PARAM_CBANK
	.align		4
        /*0250*/ 	.byte	0x04, 0x0a
        /*0252*/ 	.short	(.L_4991 - .L_4990)
	.align		4
.L_4990:
        /*0254*/ 	.word	index@(.nv.constant0._ZN4vllm25paged_attention_v1_kernelI13__nv_bfloat16hLi64ELi16ELi128ELNS_18Fp8KVCacheDataTypeE2ELb1EEEvPT_PKS3_PKT0_S9_ifPKiSB_iPKfiiiSD_SD_iiiii)
        /*0258*/ 	.short	0x0380
        /*025a*/ 	.short	0x007c


	//----- nvinfo : EIATTR_SW_WAR
	.align		4
.L_4991:
        /*025c*/ 	.byte	0x04, 0x36
        /*025e*/ 	.short	(.L_4993 - .L_4992)
.L_4992:
        /*0260*/ 	.word	0x00000008
.L_4993:


//--------------------- .nv.info._ZN4vllm25paged_attention_v1_kernelI13__nv_bfloat16hLi32ELi16ELi128ELNS_18Fp8KVCacheDataTypeE2ELb1EEEvPT_PKS3_PKT0_S9_ifPKiSB_iPKfiiiSD_SD_iiiii --------------------------
	.section	.nv.info._ZN4vllm25paged_attention_v1_kernelI13__nv_bfloat16hLi32ELi16ELi128ELNS_18Fp8KVCacheDataTypeE2ELb1EEEvPT_PKS3_PKT0_S9_ifPKiSB_iPKfiiiSD_SD_iiiii,"",@"SHT_CUDA_INFO"
	.sectionflags	@""
	.align	4


	//----- nvinfo : EIATTR_CUDA_API_VERSION
	.align		4
        /*0000*/ 	.byte	0x04, 0x37
        /*0002*/ 	.short	(.L_4995 - .L_4994)
.L_4994:
        /*0004*/ 	.word	0x00000082


	//----- nvinfo : EIATTR_KPARAM_INFO
	.align		4
.L_4995:
        /*0008*/ 	.byte	0x04, 0x17
        /*000a*/ 	.short	(.L_4997 - .L_4996)
.L_4996:
        /*000c*/ 	.word	0x00000000
        /*0010*/ 	.short	0x0013
        /*0012*/ 	.short	0x0078
        /*0014*/ 	.byte	0x00, 0xf0, 0x11, 0x00


	//----- nvinfo : EIATTR_KPARAM_INFO
	.align		4
.L_4997:
        /*0018*/ 	.byte	0x04, 0x17
        /*001a*/ 	.short	(.L_4999 - .L_4998)
.L_4998:
        /*001c*/ 	.word	0x00000000
        /*0020*/ 	.short	0x0012
        /*0022*/ 	.short	0x0074
        /*0024*/ 	.byte	0x00, 0xf0, 0x11, 0x00


	//----- nvinfo : EIATTR_KPARAM_INFO
	.align		4
.L_4999:
        /*0028*/ 	.byte	0x04, 0x17
        /*002a*/ 	.short	(.L_5001 - .L_5000)
.L_5000:
        /*002c*/ 	.word	0x00000000
        /*0030*/ 	.short	0x0011
        /*0032*/ 	.short	0x0070
        /*0034*/ 	.byte	0x00, 0xf0, 0x11, 0x00


	//----- nvinfo : EIATTR_KPARAM_INFO
	.align		4
.L_5001:
        /*0038*/ 	.byte	0x04, 0x17
        /*003a*/ 	.short	(.L_5003 - .L_5002)
.L_5002:
        /*003c*/ 	.word	0x00000000
        /*0040*/ 	.short	0x0010
        /*0042*/ 	.short	0x006c
        /*0044*/ 	.byte	0x00, 0xf0, 0x11, 0x00


	//----- nvinfo : EIATTR_KPARAM_INFO
	.align		4
.L_5003:
        /*0048*/ 	.byte	0x04, 0x17
        /*004a*/ 	.short	(.L_5005 - .L_5004)
.L_5004:
        /*004c*/ 	.word	0x00000000
        /*0050*/ 	.short	0x000f
        /*0052*/ 	.short	0x0068
        /*0054*/ 	.byte	0x00, 0xf0, 0x11, 0x00


	//----- nvinfo : EIATTR_KPARAM_INFO
	.align		4
.L_5005:
        /*0058*/ 	.byte	0x04, 0x17
        /*005a*/ 	.short	(.L_5007 - .L_5006)
.L_5006:
        /*005c*/ 	.word	0x00000000
        /*0060*/ 	.short	0x000e
        /*0062*/ 	.short	0x0060
        /*0064*/ 	.byte	0x00, 0xf5, 0x21, 0x00


	//----- nvinfo : EIATTR_KPARAM_INFO
	.align		4
.L_5007:
        /*0068*/ 	.byte	0x04, 0x17
        /*006a*/ 	.short	(.L_5009 - .L_5008)
.L_5008:
        /*006c*/ 	.word	0x00000000
        /*0070*/ 	.short	0x000d
        /*0072*/ 	.short	0x0058
        /*0074*/ 	.byte	0x00, 0xf5, 0x21, 0x00


	//----- nvinfo : EIATTR_KPARAM_INFO
	.align		4
.L_5009:
        /*0078*/ 	.byte	0x04, 0x17
        /*007a*/ 	.short	(.L_5011 - .L_5010)
.L_5010:
        /*007c*/ 	.word	0x00000000
        /*0080*/ 	.short	0x000c
        /*0082*/ 	.short	0x0050
        /*0084*/ 	.byte	0x00, 0xf0, 0x11, 0x00


	//----- nvinfo : EIATTR_KPARAM_INFO
	.align		4
.L_5011:
        /*0088*/ 	.byte	0x04, 0x17
        /*008a*/ 	.short	(.L_5013 - .L_5012)
.L_5012:
        /*008c*/ 	.word	0x00000000
        /*0090*/ 	.short	0x000b
        /*0092*/ 	.short	0x004c
        /*0094*/ 	.byte	0x00, 0xf0, 0x11, 0x00


	//----- nvinfo : EIATTR_KPARAM_INFO
	.align		4
.L_5013:
        /*0098*/ 	.byte	0x04, 0x17
        /*009a*/ 	.short	(.L_5015 - .L_5014)
.L_5014:
        /*009c*/ 	.word	0x00000000
        /*00a0*/ 	.short	0x000a
        /*00a2*/ 	.short	0x0048
        /*00a4*/ 	.byte	0x00, 0xf0, 0x11, 0x00


	//----- nvinfo : EIATTR_KPARAM_INFO
	.align		4
.L_5015:
        /*00a8*/ 	.byte	0x04, 0x17
        /*00aa*/ 	.short	(.L_5017 - .L_5016)
.L_5016:
        /*00ac*/ 	.word	0x00000000
        /*00b0*/ 	.short	0x0009
        /*00b2*/ 	.short	0x0040
        /*00b4*/ 	.byte	0x00, 0xf5, 0x21, 0x00


	//----- nvinfo : EIATTR_KPARAM_INFO
	.align		4
.L_5017:
        /*00b8*/ 	.byte	0x04, 0x17
        /*00ba*/ 	.short	(.L_5019 - .L_5018)
.L_5018:
        /*00bc*/ 	.word	0x00000000
        /*00c0*/ 	.short	0x0008
        /*00c2*/ 	.short	0x0038
        /*00c4*/ 	.byte	0x00, 0xf0, 0x11, 0x00


	//----- nvinfo : EIATTR_KPARAM_INFO
	.align		4
.L_5019:
        /*00c8*/ 	.byte	0x04, 0x17
        /*00ca*/ 	.short	(.L_5021 - .L_5020)
.L_5020:
        /*00cc*/ 	.word	0x00000000
        /*00d0*/ 	.short	0x0007
        /*00d2*/ 	.short	0x0030
        /*00d4*/ 	.byte	0x00, 0xf5, 0x21, 0x00


	//----- nvinfo : EIATTR_KPARAM_INFO
	.align		4
.L_5021:
        /*00d8*/ 	.byte	0x04, 0x17
        /*00da*/ 	.short	(.L_5023 - .L_5022)
.L_5022:
        /*00dc*/ 	.word	0x00000000
        /*00e0*/ 	.short	0x0006
        /*00e2*/ 	.short	0x0028
        /*00e4*/ 	.byte	0x00, 0xf5, 0x21, 0x00


	//----- nvinfo : EIATTR_KPARAM_INFO
	.align		4
.L_5023:
        /*00e8*/ 	.byte	0x04, 0x17
        /*00ea*/ 	.short	(.L_5025 - .L_5024)
.L_5024:
        /*00ec*/ 	.word	0x00000000
        /*00f0*/ 	.short	0x0005
        /*00f2*/ 	.short	0x0024
        /*00f4*/ 	.byte	0x00, 0xf0, 0x11, 0x00


	//----- nvinfo : EIATTR_KPARAM_INFO
	.align		4
.L_5025:
        /*00f8*/ 	.byte	0x04, 0x17
        /*00fa*/ 	.short	(.L_5027 - .L_5026)
.L_5026:
        /*00fc*/ 	.word	0x00000000
        /*0100*/ 	.short	0x0004
        /*0102*/ 	.short	0x0020
        /*0104*/ 	.byte	0x00, 0xf0, 0x11, 0x00


	//----- nvinfo : EIATTR_KPARAM_INFO
	.align		4
.L_5027:
        /*0108*/ 	.byte	0x04, 0x17
        /*010a*/ 	.short	(.L_5029 - .L_5028)
.L_5028:
        /*010c*/ 	.word	0x00000000
        /*0110*/ 	.short	0x0003
        /*0112*/ 	.short	0x0018
        /*0114*/ 	.byte	0x00, 0xf5, 0x21, 0x00


	//----- nvinfo : EIATTR_KPARAM_INFO
	.align		4
.L_5029:
        /*0118*/ 	.byte	0x04, 0x17
        /*011a*/ 	.short	(.L_5031 - .L_5030)
.L_5030:
        /*011c*/ 	.word	0x00000000
        /*0120*/ 	.short	0x0002
        /*0122*/ 	.short	0x0010
        /*0124*/ 	.byte	0x00, 0xf5, 0x21, 0x00


	//----- nvinfo : EIATTR_KPARAM_INFO
	.align		4
.L_5031:
        /*0128*/ 	.byte	0x04, 0x17
        /*012a*/ 	.short	(.L_5033 - .L_5032)
.L_5032:
        /*012c*/ 	.word	0x00000000
        /*0130*/ 	.short	0x0001
        /*0132*/ 	.short	0x0008
        /*0134*/ 	.byte	0x00, 0xf5, 0x21, 0x00


	//----- nvinfo : EIATTR_KPARAM_INFO
	.align		4
.L_5033:
        /*0138*/ 	.byte	0x04, 0x17
        /*013a*/ 	.short	(.L_5035 - .L_5034)
.L_5034:
        /*013c*/ 	.word	0x00000000
        /*0140*/ 	.short	0x0000
        /*0142*/ 	.short	0x0000
        /*0144*/ 	.byte	0x00, 0xf5, 0x21, 0x00


	//----- nvinfo : EIATTR_SPARSE_MMA_MASK
	.align		4
.L_5035:
        /*0148*/ 	.byte	0x03, 0x50
        /*014a*/ 	.short	0x0000


	//----- nvinfo : EIATTR_MAXREG_COUNT
	.align		4
        /*014c*/ 	.byte	0x03, 0x1b
        /*014e*/ 	.short	0x00ff


	//----- nvinfo : EIATTR_NUM_BARRIERS
	.align		4
        /*0150*/ 	.byte	0x02, 0x4c
        /*0152*/ 	.byte	0x01
	.zero		1


	//----- nvinfo : EIATTR_EXTERNS
	.align		4
        /*0154*/ 	.byte	0x04, 0x0f
        /*0156*/ 	.short	(.L_5037 - .L_5036)


	//   ....[0]....
	.align		4
.L_5036:
        /*0158*/ 	.word	index@(__assertfail)


	//----- nvinfo : EIATTR_MERCURY_ISA_VERSION
	.align		4
.L_5037:
        /*015c*/ 	.byte	0x03, 0x5f
        /*015e*/ 	.short	0x0101


	//----- nvinfo : EIATTR_COOP_GROUP_MASK_REGIDS
	.align		4
        /*0160*/ 	.byte	0x04, 0x29
        /*0162*/ 	.short	(.L_5039 - .L_5038)


	//   ....[0]....
.L_5038:
        /*0164*/ 	.word	0xffffffff


	//   ....[1]....
        /*0168*/ 	.word	0xffffffff


	//   ....[2]....
        /*016c*/ 	.word	0xffffffff


	//   ....[3]....
        /*0170*/ 	.word	0xffffffff


	//   ....[4]....
        /*0174*/ 	.word	0xffffffff


	//   ....[5]....
        /*0178*/ 	.word	0xffffffff


	//   ....[6]....
        /*017c*/ 	.word	0xffffffff


	//   ....[7]....
        /*0180*/ 	.word	0xffffffff


	//   ....[8]....
        /*0184*/ 	.word	0xffffffff


	//   ....[9]....
        /*0188*/ 	.word	0xffffffff


	//   ....[10]....
        /*018c*/ 	.word	0xffffffff


	//   ....[11]....
        /*0190*/ 	.word	0xffffffff


	//   ....[12]....
        /*0194*/ 	.word	0xffffffff


	//   ....[13]....
        /*0198*/ 	.word	0xffffffff


	//   ....[14]....
        /*019c*/ 	.word	0xffffffff


	//   ....[15]....
        /*01a0*/ 	.word	0x0500000f


	//   ....[16]....
        /*01a4*/ 	.word	0x0500000f


	//   ....[17]....
        /*01a8*/ 	.word	0x0500000f


	//   ....[18]....
        /*01ac*/ 	.word	0x0500000f


	//   ....[19]....
        /*01b0*/ 	.word	0x0500000f


	//   ....[20]....
        /*01b4*/ 	.word	0x0500000f


	//----- nvinfo : EIATTR_COOP_GROUP_INSTR_OFFSETS
	.align		4
.L_5039:
        /*01b8*/ 	.byte	0x04, 0x28
        /*01ba*/ 	.short	(.L_5041 - .L_5040)


	//   ....[0]....
.L_5040:
        /*01bc*/ 	.word	0x00000ab0


	//   ....[1]....
        /*01c0*/ 	.word	0x00000ad0


	//   ....[2]....
        /*01c4*/ 	.word	0x00000af0


	//   ....[3]....
        /*01c8*/ 	.word	0x00000b10


	//   ....[4]....
        /*01cc*/ 	.word	0x00000c20


	//   ....[5]....
        /*01d0*/ 	.word	0x00000c40


	//   ....[6]....
        /*01d4*/ 	.word	0x00000c60


	//   ....[7]....
        /*01d8*/ 	.word	0x00001a90


	//   ....[8]....
        /*01dc*/ 	.word	0x00001ac0


	//   ....[9]....
        /*01e0*/ 	.word	0x00001ae0


	//   ....[10]....
        /*01e4*/ 	.word	0x00001b00


	//   ....[11]....
        /*01e8*/ 	.word	0x00001b20


	//   ....[12]....
        /*01ec*/ 	.word	0x00001b70


	//   ....[13]....
        /*01f0*/ 	.word	0x00001b90


	//   ....[14]....
        /*01f4*/ 	.word	0x00001bb0


	//   ....[15]....
        /*01f8*/ 	.word	0x00002ea0


	//   ....[16]....
        /*01fc*/ 	.word	0x00002f00


	//   ....[17]....
        /*0200*/ 	.word	0x00002f60


	//   ....[18]....
        /*0204*/ 	.word	0x00002fc0


	//   ....[19]....
        /*0208*/ 	.word	0x00003040


	//   ....[20]....
        /*020c*/ 	.word	0x00003080


	//----- nvinfo : EIATTR_VRC_CTA_INIT_COUNT
	.align		4
.L_5041:
        /*0210*/ 	.byte	0x02, 0x4a
	.zero		1
	.zero		1


	//----- nvinfo : EIATTR_SYSCALL_OFFSETS
	.align		4
        /*0214*/ 	.byte	0x04, 0x46
        /*0216*/ 	.short	(.L_5043 - .L_5042)


	//   ....[0]....
.L_5042:
        /*0218*/ 	.word	0x00002960


	//   ....[1]....
        /*021c*/ 	.word	0x00002e40


	//----- nvinfo : EIATTR_EXIT_INSTR_OFFSETS
	.align		4
.L_5043:
        /*0220*/ 	.byte	0x04, 0x1c
        /*0222*/ 	.short	(.L_5045 - .L_5044)


	//   ....[0]....
.L_5044:
        /*0224*/ 	.word	0x00002bf0


	//   ....[1]....
        /*0228*/ 	.word	0x00002c30


	//   ....[2]....
        /*022c*/ 	.word	0x00002d40


	//   ....[3]....
        /*0230*/ 	.word	0x00002e50


	//----- nvinfo : EIATTR_CRS_STACK_SIZE
	.align		4
.L_5045:
        /*0234*/ 	.byte	0x04, 0x1e
        /*0236*/ 	.short	(.L_5047 - .L_5046)
.L_5046:
        /*0238*/ 	.word	0x00000000


	//----- nvinfo : EIATTR_CBANK_PARAM_SIZE
	.align		4
.L_5047:
        /*023c*/ 	.byte	0x03, 0x19
        /*023e*/ 	.short	0x007c


	//----- nvinfo : EIATTR_PARAM_CBANK
	.align		4
        /*0240*/ 	.byte	0x04, 0x0a
        /*0242*/ 	.short	(.L_5049 - .L_5048)
	.align		4
.L_5048:
        /*0244*/ 	.word	index@(.nv.constant0._ZN4vllm25paged_attention_v1_kernelI13__nv_bfloat16hLi32ELi16ELi128ELNS_18Fp8KVCacheDataTypeE2ELb1EEEvPT_PKS3_PKT0_S9_ifPKiSB_iPKfiiiSD_SD_iiiii)
        /*0248*/ 	.short	0x0380
        /*024a*/ 	.short	0x007c


	//----- nvinfo : EIATTR_SW_WAR
	.align		4
.L_5049:
        /*024c*/ 	.byte	0x04, 0x36
        /*024e*/ 	.short	(.L_5051 - .L_5050)
.L_5050:
        /*0250*/ 	.word	0x00000008
.L_5051:


//--------------------- .nv.info._ZN4vllm25paged_attention_v1_kernelI13__nv_bfloat16hLi256ELi8ELi128ELNS_18Fp8KVCacheDataTypeE2ELb0EEEvPT_PKS3_PKT0_S9_ifPKiSB_iPKfiiiSD_SD_iiiii --------------------------
	.section	.nv.info._ZN4vllm25paged_attention_v1_kernelI13__nv_bfloat16hLi256ELi8ELi128ELNS_18Fp8KVCacheDataTypeE2ELb0EEEvPT_PKS3_PKT0_S9_ifPKiSB_iPKfiiiSD_SD_iiiii,"",@"SHT_CUDA_INFO"
	.sectionflags	@""
	.align	4


	//----- nvinfo : EIATTR_CUDA_API_VERSION
	.align		4
        /*0000*/ 	.byte	0x04, 0x37
        /*0002*/ 	.short	(.L_5053 - .L_5052)
.L_5052:
        /*0004*/ 	.word	0x00000082


	//----- nvinfo : EIATTR_KPARAM_INFO
	.align		4
.L_5053:
        /*0008*/ 	.byte	0x04, 0x17
        /*000a*/ 	.short	(.L_5055 - .L_5054)
.L_5054:
        /*000c*/ 	.word	0x00000000
        /*0010*/ 	.short	0x0013
        /*0012*/ 	.short	0x0078
        /*0014*/ 	.byte	0x00, 0xf0, 0x11, 0x00


	//----- nvinfo : EIATTR_KPARAM_INFO
	.align		4
.L_5055:
        /*0018*/ 	.byte	0x04, 0x17
        /*001a*/ 	.short	(.L_5057 - .L_5056)
.L_5056:
        /*001c*/ 	.word	0x00000000
        /*0020*/ 	.short	0x0012
        /*0022*/ 	.short	0x0074
        /*0024*/ 	.byte	0x00, 0xf0, 0x11, 0x00


	//----- nvinfo : EIATTR_KPARAM_INFO
	.align		4
.L_5057:
        /*0028*/ 	.byte	0x04, 0x17
        /*002a*/ 	.short	(.L_5059 - .L_5058)
.L_5058:
        /*002c*/ 	.word	0x00000000
        /*0030*/ 	.short	0x0011
        /*0032*/ 	.short	0x0070
        /*0034*/ 	.byte	0x00, 0xf0, 0x11, 0x00


	//----- nvinfo : EIATTR_KPARAM_INFO
	.align		4
.L_5059:
        /*0038*/ 	.byte	0x04, 0x17
        /*003a*/ 	.short	(.L_5061 - .L_5060)
.L_5060:
        /*003c*/ 	.word	0x00000000
        /*0040*/ 	.short	0x0010
        /*0042*/ 	.short	0x006c
        /*0044*/ 	.byte	0x00, 0xf0, 0x11, 0x00


	//----- nvinfo : EIATTR_KPARAM_INFO
	.align		4
.L_5061:
        /*0048*/ 	.byte	0x04, 0x17
        /*004a*/ 	.short	(.L_5063 - .L_5062)
.L_5062:
        /*004c*/ 	.word	0x00000000
        /*0050*/ 	.short	0x000f
        /*0052*/ 	.short	0x0068
        /*0054*/ 	.byte	0x00, 0xf0, 0x11, 0x00


	//----- nvinfo : EIATTR_KPARAM_INFO
	.align		4
.L_5063:
        /*0058*/ 	.byte	0x04, 0x17
        /*005a*/ 	.short	(.L_5065 - .L_5064)
.L_5064:
        /*005c*/ 	.word	0x00000000
        /*0060*/ 	.short	0x000e
        /*0062*/ 	.short	0x0060
        /*0064*/ 	.byte	0x00, 0xf5, 0x21, 0x00


	//----- nvinfo : EIATTR_KPARAM_INFO
	.align		4
.L_5065:
        /*0068*/ 	.byte	0x04, 0x17
        /*006a*/ 	.short	(.L_5067 - .L_5066)
.L_5066:
        /*006c*/ 	.word	0x00000000
        /*0070*/ 	.short	0x000d
        /*0072*/ 	.short	0x0058
        /*0074*/ 	.byte	0x00, 0xf5, 0x21, 0x00


	//----- nvinfo : EIATTR_KPARAM_INFO
	.align		4
.L_5067:
        /*0078*/ 	.byte	0x04, 0x17
        /*007a*/ 	.short	(.L_5069 - .L_5068)
.L_5068:
        /*007c*/ 	.word	0x00000000
        /*0080*/ 	.short	0x000c
        /*0082*/ 	.short	0x0050
        /*0084*/ 	.byte	0x00, 0xf0, 0x11, 0x00


	//----- nvinfo : EIATTR_KPARAM_INFO
	.align		4
.L_5069:
        /*0088*/ 	.byte	0x04, 0x17
        /*008a*/ 	.short	(.L_5071 - .L_5070)
.L_5070:
        /*008c*/ 	.word	0x00000000
        /*0090*/ 	.short	0x000b
        /*0092*/ 	.short	0x004c
        /*0094*/ 	.byte	0x00, 0xf0, 0x11, 0x00


	//----- nvinfo : EIATTR_KPARAM_INFO
	.align		4
.L_5071:
        /*0098*/ 	.byte	0x04, 0x17
        /*009a*/ 	.short	(.L_5073 - .L_5072)
.L_5072:
        /*009c*/ 	.word	0x00000000
        /*00a0*/ 	.short	0x000a
        /*00a2*/ 	.short	0x0048
        /*00a4*/ 	.byte	0x00, 0xf0, 0x11, 0x00


	//----- nvinfo : EIATTR_KPARAM_INFO
	.align		4
.L_5073:
        /*00a8*/ 	.byte	0x04, 0x17
        /*00aa*/ 	.short	(.L_5075 - .L_5074)
.L_5074:
        /*00ac*/ 	.word	0x00000000
        /*00b0*/ 	.short	0x0009
        /*00b2*/ 	.short	0x0040
        /*00b4*/ 	.byte	0x00, 0xf5, 0x21, 0x00


	//----- nvinfo : EIATTR_KPARAM_INFO
	.align		4
.L_5075:
        /*00b8*/ 	.byte	0x04, 0x17
        /*00ba*/ 	.short	(.L_5077 - .L_5076)
.L_5076:
        /*00bc*/ 	.word	0x00000000
        /*00c0*/ 	.short	0x0008
        /*00c2*/ 	.short	0x0038
        /*00c4*/ 	.byte	0x00, 0xf0, 0x11, 0x00


	//----- nvinfo : EIATTR_KPARAM_INFO
	.align		4
.L_5077:
        /*00c8*/ 	.byte	0x04, 0x17
        /*00ca*/ 	.short	(.L_5079 - .L_5078)
.L_5078:
        /*00cc*/ 	.word	0x00000000
        /*00d0*/ 	.short	0x0007
        /*00d2*/ 	.short	0x0030
        /*00d4*/ 	.byte	0x00, 0xf5, 0x21, 0x00


	//----- nvinfo : EIATTR_KPARAM_INFO
	.align		4
.L_5079:
        /*00d8*/ 	.byte	0x04, 0x17
        /*00da*/ 	.short	(.L_5081 - .L_5080)
.L_5080:
        /*00dc*/ 	.word	0x00000000
        /*00e0*/ 	.short	0x0006
        /*00e2*/ 	.short	0x0028
        /*00e4*/ 	.byte	0x00, 0xf5, 0x21, 0x00


	//----- nvinfo : EIATTR_KPARAM_INFO
	.align		4
.L_5081:
        /*00e8*/ 	.byte	0x04, 0x17
        /*00ea*/ 	.short	(.L_5083 - .L_5082)
.L_5082:
        /*00ec*/ 	.word	0x00000000
        /*00f0*/ 	.short	0x0005
        /*00f2*/ 	.short	0x0024
        /*00f4*/ 	.byte	0x00, 0xf0, 0x11, 0x00


	//----- nvinfo : EIATTR_KPARAM_INFO
	.align		4
.L_5083:
        /*00f8*/ 	.byte	0x04, 0x17
        /*00fa*/ 	.short	(.L_5085 - .L_5084)
.L_5084:
        /*00fc*/ 	.word	0x00000000
        /*0100*/ 	.short	0x0004
        /*0102*/ 	.short	0x0020
        /*0104*/ 	.byte	0x00, 0xf0, 0x11, 0x00


	//----- nvinfo : EIATTR_KPARAM_INFO
	.align		4
.L_5085:
        /*0108*/ 	.byte	0x04, 0x17
        /*010a*/ 	.short	(.L_5087 - .L_5086)
.L_5086:
        /*010c*/ 	.word	0x00000000
        /*0110*/ 	.short	0x0003
        /*0112*/ 	.short	0x0018
        /*0114*/ 	.byte	0x00, 0xf5, 0x21, 0x00


	//----- nvinfo : EIATTR_KPARAM_INFO
	.align		4
.L_5087:
        /*0118*/ 	.byte	0x04, 0x17
        /*011a*/ 	.short	(.L_5089 - .L_5088)
.L_5088:
        /*011c*/ 	.word	0x00000000
        /*0120*/ 	.short	0x0002
        /*0122*/ 	.short	0x0010
        /*0124*/ 	.byte	0x00, 0xf5, 0x21, 0x00


	//----- nvinfo : EIATTR_KPARAM_INFO
	.align		4
.L_5089:
        /*0128*/ 	.byte	0x04, 0x17
        /*012a*/ 	.short	(.L_5091 - .L_5090)
.L_5090:
        /*012c*/ 	.word	0x00000000
        /*0130*/ 	.short	0x0001
        /*0132*/ 	.short	0x0008
        /*0134*/ 	.byte	0x00, 0xf5, 0x21, 0x00


	//----- nvinfo : EIATTR_KPARAM_INFO
	.align		4
.L_5091:
        /*0138*/ 	.byte	0x04, 0x17
        /*013a*/ 	.short	(.L_5093 - .L_5092)
.L_5092:
        /*013c*/ 	.word	0x00000000
        /*0140*/ 	.short	0x0000
        /*0142*/ 	.short	0x0000
        /*0144*/ 	.byte	0x00, 0xf5, 0x21, 0x00


	//----- nvinfo : EIATTR_SPARSE_MMA_MASK
	.align		4
.L_5093:
        /*0148*/ 	.byte	0x03, 0x50
        /*014a*/ 	.short	0x0000


	//----- nvinfo : EIATTR_MAXREG_COUNT
	.align		4
        /*014c*/ 	.byte	0x03, 0x1b
        /*014e*/ 	.short	0x00ff


	//----- nvinfo : EIATTR_NUM_BARRIERS
	.align		4
        /*0150*/ 	.byte	0x02, 0x4c
        /*0152*/ 	.byte	0x01
	.zero		1


	//----- nvinfo : EIATTR_EXTERNS
	.align		4
        /*0154*/ 	.byte	0x04, 0x0f
        /*0156*/ 	.short	(.L_5095 - .L_5094)


	//   ....[0]....
	.align		4
.L_5094:
        /*0158*/ 	.word	index@(__assertfail)


	//----- nvinfo : EIATTR_MERCURY_ISA_VERSION
	.align		4
.L_5095:
        /*015c*/ 	.byte	0x03, 0x5f
        /*015e*/ 	.short	0x0101


	//----- nvinfo : EIATTR_COOP_GROUP_MASK_REGIDS
	.align		4
        /*0160*/ 	.byte	0x04, 0x29
        /*0162*/ 	.short	(.L_5097 - .L_5096)


	//   ....[0]....
.L_5096:
        /*0164*/ 	.word	0xffffffff


	//   ....[1]....
        /*0168*/ 	.word	0xffffffff


	//   ....[2]....
        /*016c*/ 	.word	0xffffffff


	//   ....[3]....
        /*0170*/ 	.word	0xffffffff


	//   ....[4]....
        /*0174*/ 	.word	0xffffffff


	//   ....[5]....
        /*0178*/ 	.word	0xffffffff


	//   ....[6]....
        /*017c*/ 	.word	0xffffffff


	//   ....[7]....
        /*0180*/ 	.word	0xffffffff


	//   ....[8]....
        /*0184*/ 	.word	0xffffffff


	//   ....[9]....
        /*0188*/ 	.word	0xffffffff


	//   ....[10]....
        /*018c*/ 	.word	0xffffffff


	//   ....[11]....
        /*0190*/ 	.word	0xffffffff


	//   ....[12]....
        /*0194*/ 	.word	0xffffffff


	//   ....[13]....
        /*0198*/ 	.word	0xffffffff


	//   ....[14]....
        /*019c*/ 	.word	0x0500000f


	//   ....[15]....
        /*01a0*/ 	.word	0x0500000f


	//   ....[16]....
        /*01a4*/ 	.word	0x0500000f


	//----- nvinfo : EIATTR_COOP_GROUP_INSTR_OFFSETS
	.align		4
.L_5097:
        /*01a8*/ 	.byte	0x04, 0x28
        /*01aa*/ 	.short	(.L_5099 - .L_5098)


	//   ....[0]....
.L_5098:
        /*01ac*/ 	.word	0x00000270


	//   ....[1]....
        /*01b0*/ 	.word	0x00000290


	//   ....[2]....
        /*01b4*/ 	.word	0x000002b0


	//   ....[3]....
        /*01b8*/ 	.word	0x000003c0


	//   ....[4]....
        /*01bc*/ 	.word	0x000003e0


	//   ....[5]....
        /*01c0*/ 	.word	0x00000400


	//   ....[6]....
        /*01c4*/ 	.word	0x00001230


	//   ....[7]....
        /*01c8*/ 	.word	0x00001260


	//   ....[8]....
        /*01cc*/ 	.word	0x00001280


	//   ....[9]....
        /*01d0*/ 	.word	0x000012a0


	//   ....[10]....
        /*01d4*/ 	.word	0x000012c0


	//   ....[11]....
        /*01d8*/ 	.word	0x00001310


	//   ....[12]....
        /*01dc*/ 	.word	0x00001330


	//   ....[13]....
        /*01e0*/ 	.word	0x00001350


	//   ....[14]....
        /*01e4*/ 	.word	0x000023f0


	//   ....[15]....
        /*01e8*/ 	.word	0x00002450


	//   ....[16]....
        /*01ec*/ 	.word	0x000024b0


	//----- nvinfo : EIATTR_VRC_CTA_INIT_COUNT
	.align		4
.L_5099:
        /*01f0*/ 	.byte	0x02, 0x4a
	.zero		1
	.zero		1


	//----- nvinfo : EIATTR_SYSCALL_OFFSETS
	.align		4
        /*01f4*/ 	.byte	0x04, 0x46
        /*01f6*/ 	.short	(.L_5101 - .L_5100)


	//   ....[0]....
.L_5100:
        /*01f8*/ 	.word	0x00000220


	//----- nvinfo : EIATTR_EXIT_INSTR_OFFSETS
	.align		4
.L_5101:
        /*01fc*/ 	.byte	0x04, 0x1c
        /*01fe*/ 	.short	(.L_5103 - .L_5102)


	//   ....[0]....
.L_5102:
        /*0200*/ 	.word	0x000021c0


	//   ....[1]....
        /*0204*/ 	.word	0x000023a0


	//----- nvinfo : EIATTR_CRS_STACK_SIZE
	.align		4
.L_5103:
        /*0208*/ 	.byte	0x04, 0x1e
        /*020a*/ 	.short	(.L_5105 - .L_5104)
.L_5104:
        /*020c*/ 	.word	0x00000000


	//----- nvinfo : EIATTR_CBANK_PARAM_SIZE
	.align		4
.L_5105:
        /*0210*/ 	.byte	0x03, 0x19
        /*0212*/ 	.short	0x007c


	//----- nvinfo : EIATTR_PARAM_CBANK
	.align		4
        /*0214*/ 	.byte	0x04, 0x0a
        /*0216*/ 	.short	(.L_5107 - .L_5106)
	.align		4
.L_5106:
        /*0218*/ 	.word	index@(.nv.constant0._ZN4vllm25paged_attention_v1_kernelI13__nv_bfloat16hLi256ELi8ELi128ELNS_18Fp8KVCacheDataTypeE2ELb0EEEvPT_PKS3_PKT0_S9_ifPKiSB_iPKfiiiSD_SD_iiiii)
        /*021c*/ 	.short	0x0380
        /*021e*/ 	.short	0x007c


	//----- nvinfo : EIATTR_SW_WAR
	.align		4
.L_5107:
        /*0220*/ 	.byte	0x04, 0x36
        /*0222*/ 	.short	(.L_5109 - .L_5108)
.L_5108:
        /*0224*/ 	.word	0x00000008
.L_5109:


//--------------------- .nv.info._ZN4vllm25paged_attention_v1_kernelI13__nv_bfloat16hLi192ELi8ELi128ELNS_18Fp8KVCacheDataTypeE2ELb0EEEvPT_PKS3_PKT0_S9_ifPKiSB_iPKfiiiSD_SD_iiiii --------------------------
	.section	.nv.info._ZN4vllm25paged_attention_v1_kernelI13__nv_bfloat16hLi192ELi8ELi128ELNS_18Fp8KVCacheDataTypeE2ELb0EEEvPT_PKS3_PKT0_S9_ifPKiSB_iPKfiiiSD_SD_iiiii,"",@"SHT_CUDA_INFO"
	.sectionflags	@""
	.align	4


	//----- nvinfo : EIATTR_CUDA_API_VERSION
	.align		4
        /*0000*/ 	.byte	0x04, 0x37
        /*0002*/ 	.short	(.L_5111 - .L_5110)
.L_5110:
        /*0004*/ 	.word	0x00000082


	//----- nvinfo : EIATTR_KPARAM_INFO
	.align		4
.L_5111:
        /*0008*/ 	.byte	0x04, 0x17
        /*000a*/ 	.short	(.L_5113 - .L_5112)
.L_5112:
        /*000c*/ 	.word	0x00000000
        /*0010*/ 	.short	0x0013
        /*0012*/ 	.short	0x0078
        /*0014*/ 	.byte	0x00, 0xf0, 0x11, 0x00


	//----- nvinfo : EIATTR_KPARAM_INFO
	.align		4
.L_5113:
        /*0018*/ 	.byte	0x04, 0x17
        /*001a*/ 	.short	(.L_5115 - .L_5114)
.L_5114:
        /*001c*/ 	.word	0x00000000
        /*0020*/ 	.short	0x0012
        /*0022*/ 	.short	0x0074
        /*0024*/ 	.byte	0x00, 0xf0, 0x11, 0x00


	//----- nvinfo : EIATTR_KPARAM_INFO
	.align		4
.L_5115:
        /*0028*/ 	.byte	0x04, 0x17
        /*002a*/ 	.short	(.L_5117 - .L_5116)
.L_5116:
        /*002c*/ 	.word	0x00000000
        /*0030*/ 	.short	0x0011
        /*0032*/ 	.short	0x0070
        /*0034*/ 	.byte	0x00, 0xf0, 0x11, 0x00


	//----- nvinfo : EIATTR_KPARAM_INFO
	.align		4
.L_5117:
        /*0038*/ 	.byte	0x04, 0x17
        /*003a*/ 	.short	(.L_5119 - .L_5118)
.L_5118:
        /*003c*/ 	.word	0x00000000
        /*0040*/ 	.short	0x0010
        /*0042*/ 	.short	0x006c
        /*0044*/ 	.byte	0x00, 0xf0, 0x11, 0x00


	//----- nvinfo : EIATTR_KPARAM_INFO
	.align		4
.L_5119:
        /*0048*/ 	.byte	0x04, 0x17
        /*004a*/ 	.short	(.L_5121 - .L_5120)
.L_5120:
        /*004c*/ 	.word	0x00000000
        /*0050*/ 	.short	0x000f
        /*0052*/ 	.short	0x0068
        /*0054*/ 	.byte	0x00, 0xf0, 0x11, 0x00


	//----- nvinfo : EIATTR_KPARAM_INFO
	.align		4
.L_5121:
        /*0058*/ 	.byte	0x04, 0x17
        /*005a*/ 	.short	(.L_5123 - .L_5122)
.L_5122:
        /*005c*/ 	.word	0x00000000
        /*0060*/ 	.short	0x000e
        /*0062*/ 	.short	0x0060
        /*0064*/ 	.byte	0x00, 0xf5, 0x21, 0x00


	//----- nvinfo : EIATTR_KPARAM_INFO
	.align		4
.L_5123:
        /*0068*/ 	.byte	0x04, 0x17
        /*006a*/ 	.short	(.L_5125 - .L_5124)
.L_5124:
        /*006c*/ 	.word	0x00000000
        /*0070*/ 	.short	0x000d
        /*0072*/ 	.short	0x0058
        /*0074*/ 	.byte	0x00, 0xf5, 0x21, 0x00


	//----- nvinfo : EIATTR_KPARAM_INFO
	.align		4
.L_5125:
        /*0078*/ 	.byte	0x04, 0x17
        /*007a*/ 	.short	(.L_5127 - .L_5126)
.L_5126:
        /*007c*/ 	.word	0x00000000
        /*0080*/ 	.short	0x000c
        /*0082*/ 	.short	0x0050
        /*0084*/ 	.byte	0x00, 0xf0, 0x11, 0x00


	//----- nvinfo : EIATTR_KPARAM_INFO
	.align		4
.L_5127:
        /*0088*/ 	.byte	0x04, 0x17
        /*008a*/ 	.short	(.L_5129 - .L_5128)
.L_5128:
        /*008c*/ 	.word	0x00000000
        /*0090*/ 	.short	0x000b
        /*0092*/ 	.short	0x004c
        /*0094*/ 	.byte	0x00, 0xf0, 0x11, 0x00


	//----- nvinfo : EIATTR_KPARAM_INFO
	.align		4
.L_5129:
        /*0098*/ 	.byte	0x04, 0x17
        /*009a*/ 	.short	(.L_5131 - .L_5130)
.L_5130:
        /*009c*/ 	.word	0x00000000
        /*00a0*/ 	.short	0x000a
        /*00a2*/ 	.short	0x0048
        /*00a4*/ 	.byte	0x00, 0xf0, 0x11, 0x00


	//----- nvinfo : EIATTR_KPARAM_INFO
	.align		4
.L_5131:
        /*00a8*/ 	.byte	0x04, 0x17
        /*00aa*/ 	.short	(.L_5133 - .L_5132)
.L_5132:
        /*00ac*/ 	.word	0x00000000
        /*00b0*/ 	.short	0x0009
        /*00b2*/ 	.short	0x0040
        /*00b4*/ 	.byte	0x00, 0xf5, 0x21, 0x00


	//----- nvinfo : EIATTR_KPARAM_INFO
	.align		4
.L_5133:
        /*00b8*/ 	.byte	0x04, 0x17
        /*00ba*/ 	.short	(.L_5135 - .L_5134)
.L_5134:
        /*00bc*/ 	.word	0x00000000
        /*00c0*/ 	.short	0x0008
        /*00c2*/ 	.short	0x0038
        /*00c4*/ 	.byte	0x00, 0xf0, 0x11, 0x00


	//----- nvinfo : EIATTR_KPARAM_INFO
	.align		4
.L_5135:
        /*00c8*/ 	.byte	0x04, 0x17
        /*00ca*/ 	.short	(.L_5137 - .L_5136)
.L_5136:
        /*00cc*/ 	.word	0x00000000
        /*00d0*/ 	.short	0x0007
        /*00d2*/ 	.short	0x0030
        /*00d4*/ 	.byte	0x00, 0xf5, 0x21, 0x00


	//----- nvinfo : EIATTR_KPARAM_INFO
	.align		4
.L_5137:
        /*00d8*/ 	.byte	0x04, 0x17
        /*00da*/ 	.short	(.L_5139 - .L_5138)
.L_5138:
        /*00dc*/ 	.word	0x00000000
        /*00e0*/ 	.short	0x0006
        /*00e2*/ 	.short	0x0028
        /*00e4*/ 	.byte	0x00, 0xf5, 0x21, 0x00


	//----- nvinfo : EIATTR_KPARAM_INFO
	.align		4
.L_5139:
        /*00e8*/ 	.byte	0x04, 0x17
        /*00ea*/ 	.short	(.L_5141 - .L_5140)
.L_5140:
        /*00ec*/ 	.word	0x00000000
        /*00f0*/ 	.short	0x0005
        /*00f2*/ 	.short	0x0024
        /*00f4*/ 	.byte	0x00, 0xf0, 0x11, 0x00


	//----- nvinfo : EIATTR_KPARAM_INFO
	.align		4
.L_5141:
        /*00f8*/ 	.byte	0x04, 0x17
        /*00fa*/ 	.short	(.L_5143 - .L_5142)
.L_5142:
        /*00fc*/ 	.word	0x00000000
        /*0100*/ 	.short	0x0004
        /*0102*/ 	.short	0x0020
        /*0104*/ 	.byte	0x00, 0xf0, 0x11, 0x00


	//----- nvinfo : EIATTR_KPARAM_INFO
	.align		4
.L_5143:
        /*0108*/ 	.byte	0x04, 0x17
        /*010a*/ 	.short	(.L_5145 - .L_5144)
.L_5144:
        /*010c*/ 	.word	0x00000000
        /*0110*/ 	.short	0x0003
        /*0112*/ 	.short	0x0018
        /*0114*/ 	.byte	0x00, 0xf5, 0x21, 0x00


	//----- nvinfo : EIATTR_KPARAM_INFO
	.align		4
.L_5145:
        /*0118*/ 	.byte	0x04, 0x17
        /*011a*/ 	.short	(.L_5147 - .L_5146)
.L_5146:
        /*011c*/ 	.word	0x00000000
        /*0120*/ 	.short	0x0002
        /*0122*/ 	.short	0x0010
        /*0124*/ 	.byte	0x00, 0xf5, 0x21, 0x00


	//----- nvinfo : EIATTR_KPARAM_INFO
	.align		4
.L_5147:
        /*0128*/ 	.byte	0x04, 0x17
        /*012a*/ 	.short	(.L_5149 - .L_5148)
.L_5148:
        /*012c*/ 	.word	0x00000000
        /*0130*/ 	.short	0x0001
        /*0132*/ 	.short	0x0008
        /*0134*/ 	.byte	0x00, 0xf5, 0x21, 0x00


	//----- nvinfo : EIATTR_KPARAM_INFO
	.align		4
.L_5149:
        /*0138*/ 	.byte	0x04, 0x17
        /*013a*/ 	.short	(.L_5151 - .L_5150)
.L_5150:
        /*013c*/ 	.word	0x00000000
        /*0140*/ 	.short	0x0000
        /*0142*/ 	.short	0x0000
        /*0144*/ 	.byte	0x00, 0xf5, 0x21, 0x00


	//----- nvinfo : EIATTR_SPARSE_MMA_MASK
	.align		4
.L_5151:
        /*0148*/ 	.byte	0x03, 0x50
        /*014a*/ 	.short	0x0000


	//----- nvinfo : EIATTR_MAXREG_COUNT
	.align		4
        /*014c*/ 	.byte	0x03, 0x1b
        /*014e*/ 	.short	0x00ff


	//----- nvinfo : EIATTR_NUM_BARRIERS
	.align		4
        /*0150*/ 	.byte	0x02, 0x4c
        /*0152*/ 	.byte	0x01
	.zero		1


	//----- nvinfo : EIATTR_EXTERNS
	.align		4
        /*0154*/ 	.byte	0x04, 0x0f
        /*0156*/ 	.short	(.L_5153 - .L_5152)


	//   ....[0]....
	.align		4
.L_5152:
        /*0158*/ 	.word	index@(__assertfail)


	//----- nvinfo : EIATTR_MERCURY_ISA_VERSION
	.align		4
.L_5153:
        /*015c*/ 	.byte	0x03, 0x5f
        /*015e*/ 	.short	0x0101


	//----- nvinfo : EIATTR_COOP_GROUP_MASK_REGIDS
	.align		4
        /*0160*/ 	.byte	0x04, 0x29
        /*0162*/ 	.short	(.L_5155 - .L_5154)


	//   ....[0]....
.L_5154:
        /*0164*/ 	.word	0xffffffff


	//   ....[1]....
        /*0168*/ 	.word	0xffffffff


	//   ....[2]....
        /*016c*/ 	.word	0xffffffff


	//   ....[3]....
        /*0170*/ 	.word	0xffffffff


	//   ....[4]....
        /*0174*/ 	.word	0xffffffff


	//   ....[5]....
        /*0178*/ 	.word	0xffffffff


	//   ....[6]....
        /*017c*/ 	.word	0xffffffff


	//   ....[7]....
        /*0180*/ 	.word	0xffffffff


	//   ....[8]....
        /*0184*/ 	.word	0xffffffff


	//   ....[9]....
        /*0188*/ 	.word	0xffffffff


	//   ....[10]....
        /*018c*/ 	.word	0xffffffff


	//   ....[11]....
        /*0190*/ 	.word	0xffffffff


	//   ....[12]....
        /*0194*/ 	.word	0xffffffff


	//   ....[13]....
        /*0198*/ 	.word	0xffffffff


	//   ....[14]....
        /*019c*/ 	.word	0x0500000f


	//   ....[15]....
        /*01a0*/ 	.word	0x0500000f


	//   ....[16]....
        /*01a4*/ 	.word	0x0500000f


	//----- nvinfo : EIATTR_COOP_GROUP_INSTR_OFFSETS
	.align		4
.L_5155:
        /*01a8*/ 	.byte	0x04, 0x28
        /*01aa*/ 	.short	(.L_5157 - .L_5156)


	//   ....[0]....
.L_5156:
        /*01ac*/ 	.word	0x00000270


	//   ....[1]....
        /*01b0*/ 	.word	0x00000290


	//   ....[2]....
        /*01b4*/ 	.word	0x000002b0


	//   ....[3]....
        /*01b8*/ 	.word	0x000003c0


	//   ....[4]....
        /*01bc*/ 	.word	0x000003e0


	//   ....[5]....
        /*01c0*/ 	.word	0x00000400


	//   ....[6]....
        /*01c4*/ 	.word	0x00001230


	//   ....[7]....
        /*01c8*/ 	.word	0x00001260


	//   ....[8]....
        /*01cc*/ 	.word	0x00001280


	//   ....[9]....
        /*01d0*/ 	.word	0x000012a0


	//   ....[10]....
        /*01d4*/ 	.word	0x000012c0


	//   ....[11]....
        /*01d8*/ 	.word	0x00001310


	//   ....[12]....
        /*01dc*/ 	.word	0x00001330


	//   ....[13]....
        /*01e0*/ 	.word	0x00001350


	//   ....[14]....
        /*01e4*/ 	.word	0x00002200


	//   ....[15]....
        /*01e8*/ 	.word	0x00002260


	//   ....[16]....
        /*01ec*/ 	.word	0x000022c0


	//----- nvinfo : EIATTR_VRC_CTA_INIT_COUNT
	.align		4
.L_5157:
        /*01f0*/ 	.byte	0x02, 0x4a
	.zero		1
	.zero		1


	//----- nvinfo : EIATTR_SYSCALL_OFFSETS
	.align		4
        /*01f4*/ 	.byte	0x04, 0x46
        /*01f6*/ 	.short	(.L_5159 - .L_5158)


	//   ....[0]....
.L_5158:
        /*01f8*/ 	.word	0x00000220


	//----- nvinfo : EIATTR_EXIT_INSTR_OFFSETS
	.align		4
.L_5159:
        /*01fc*/ 	.byte	0x04, 0x1c
        /*01fe*/ 	.short	(.L_5161 - .L_5160)


	//   ....[0]....
.L_5160:
        /*0200*/ 	.word	0x00002000


	//   ....[1]....
        /*0204*/ 	.word	0x000021b0


	//----- nvinfo : EIATTR_CRS_STACK_SIZE
	.align		4
.L_5161:
        /*0208*/ 	.byte	0x04, 0x1e
        /*020a*/ 	.short	(.L_5163 - .L_5162)
.L_5162:
        /*020c*/ 	.word	0x00000000


	//----- nvinfo : EIATTR_CBANK_PARAM_SIZE
	.align		4
.L_5163:
        /*0210*/ 	.byte	0x03, 0x19
        /*0212*/ 	.short	0x007c


	//----- nvinfo : EIATTR_PARAM_CBANK
	.align		4
        /*0214*/ 	.byte	0x04, 0x0a
        /*0216*/ 	.short	(.L_5165 - .L_5164)
	.align		4
.L_5164:
        /*0218*/ 	.word	index@(.nv.constant0._ZN4vllm25paged_attention_v1_kernelI13__nv_bfloat16hLi192ELi8ELi128ELNS_18Fp8KVCacheDataTypeE2ELb0EEEvPT_PKS3_PKT0_S9_ifPKiSB_iPKfiiiSD_SD_iiiii)
        /*021c*/ 	.short	0x0380
        /*021e*/ 	.short	0x007c


	//----- nvinfo : EIATTR_SW_WAR
	.align		4
.L_5165:
        /*0220*/ 	.byte	0x04, 0x36
        /*0222*/ 	.short	(.L_5167 - .L_5166)
.L_5166:
        /*0224*/ 	.word	0x00000008
.L_5167:


//--------------------- .nv.info._ZN4vllm25paged_attention_v1_kernelI13__nv_bfloat16hLi128ELi8ELi128ELNS_18Fp8KVCacheDataTypeE2ELb0EEEvPT_PKS3_PKT0_S9_ifPKiSB_iPKfiiiSD_SD_iiiii --------------------------
	.section	.nv.info._ZN4vllm25paged_attention_v1_kernelI13__nv_bfloat16hLi128ELi8ELi128ELNS_18Fp8KVCacheDataTypeE2ELb0EEEvPT_PKS3_PKT0_S9_ifPKiSB_iPKfiiiSD_SD_iiiii,"",@"SHT_CUDA_INFO"
	.sectionflags	@""
	.align	4


	//----- nvinfo : EIATTR_CUDA_API_VERSION
	.align		4
        /*0000*/ 	.byte	0x04, 0x37
        /*0002*/ 	.short	(.L_5169 - .L_5168)
.L_5168:
        /*0004*/ 	.word	0x00000082


	//----- nvinfo : EIATTR_KPARAM_INFO
	.align		4
.L_5169:
        /*0008*/ 	.byte	0x04, 0x17
        /*000a*/ 	.short	(.L_5171 - .L_5170)
.L_5170:
        /*000c*/ 	.word	0x00000000
        /*0010*/ 	.short	0x0013
        /*0012*/ 	.short	0x0078
        /*0014*/ 	.byte	0x00, 0xf0, 0x11, 0x00


	//----- nvinfo : EIATTR_KPARAM_INFO
	.align		4
.L_5171:
        /*0018*/ 	.byte	0x04, 0x17
        /*001a*/ 	.short	(.L_5173 - .L_5172)
.L_5172:
        /*001c*/ 	.word	0x00000000
        /*0020*/ 	.short	0x0012
        /*0022*/ 	.short	0x0074
        /*0024*/ 	.byte	0x00, 0xf0, 0x11, 0x00


	//----- nvinfo : EIATTR_KPARAM_INFO
	.align		4
.L_5173:
        /*0028*/ 	.byte	0x04, 0x17
        /*002a*/ 	.short	(.L_5175 - .L_5174)
.L_5174:
        /*002c*/ 	.word	0x00000000
        /*0030*/ 	.short	0x0011
        /*0032*/ 	.short	0x0070
        /*0034*/ 	.byte	0x00, 0xf0, 0x11, 0x00


	//----- nvinfo : EIATTR_KPARAM_INFO
	.align		4
.L_5175:
        /*0038*/ 	.byte	0x04, 0x17
        /*003a*/ 	.short	(.L_5177 - .L_5176)
.L_5176:
        /*003c*/ 	.word	0x00000000
        /*0040*/ 	.short	0x0010
        /*0042*/ 	.short	0x006c
        /*0044*/ 	.byte	0x00, 0xf0, 0x11, 0x00


	//----- nvinfo : EIATTR_KPARAM_INFO
	.align		4
.L_5177:
        /*0048*/ 	.byte	0x04, 0x17
        /*004a*/ 	.short	(.L_5179 - .L_5178)
.L_5178:
        /*004c*/ 	.word	0x00000000
        /*0050*/ 	.short	0x000f
        /*0052*/ 	.short	0x0068
        /*0054*/ 	.byte	0x00, 0xf0, 0x11, 0x00


	//----- nvinfo : EIATTR_KPARAM_INFO
	.align		4
.L_5179:
        /*0058*/ 	.byte	0x04, 0x17
        /*005a*/ 	.short	(.L_5181 - .L_5180)
.L_5180:
        /*005c*/ 	.word	0x00000000
        /*0060*/ 	.short	0x000e
        /*0062*/ 	.short	0x0060
        /*0064*/ 	.byte	0x00, 0xf5, 0x21, 0x00


	//----- nvinfo : EIATTR_KPARAM_INFO
	.align		4
.L_5181:
        /*0068*/ 	.byte	0x04, 0x17
        /*006a*/ 	.short	(.L_5183 - .L_5182)
.L_5182:
        /*006c*/ 	.word	0x00000000
        /*0070*/ 	.short	0x000d
        /*0072*/ 	.short	0x0058
        /*0074*/ 	.byte	0x00, 0xf5, 0x21, 0x00


	//----- nvinfo : EIATTR_KPARAM_INFO
	.align		4
.L_5183:
        /*0078*/ 	.byte	0x04, 0x17
        /*007a*/ 	.short	(.L_5185 - .L_5184)
.L_5184:
        /*007c*/ 	.word	0x00000000
        /*0080*/ 	.short	0x000c
        /*0082*/ 	.short	0x0050
        /*0084*/ 	.byte	0x00, 0xf0, 0x11, 0x00


	//----- nvinfo : EIATTR_KPARAM_INFO
	.align		4
.L_5185:
        /*0088*/ 	.byte	0x04, 0x17
        /*008a*/ 	.short	(.L_5187 - .L_5186)
.L_5186:
        /*008c*/ 	.word	0x00000000
        /*0090*/ 	.short	0x000b
        /*0092*/ 	.short	0x004c
        /*0094*/ 	.byte	0x00, 0xf0, 0x11, 0x00


	//----- nvinfo : EIATTR_KPARAM_INFO
	.align		4
.L_5187:
        /*0098*/ 	.byte	0x04, 0x17
        /*009a*/ 	.short	(.L_5189 - .L_5188)
.L_5188:
        /*009c*/ 	.word	0x00000000
        /*00a0*/ 	.short	0x000a
        /*00a2*/ 	.short	0x0048
        /*00a4*/ 	.byte	0x00, 0xf0, 0x11, 0x00


	//----- nvinfo : EIATTR_KPARAM_INFO
	.align		4
.L_5189:
        /*00a8*/ 	.byte	0x04, 0x17
        /*00aa*/ 	.short	(.L_5191 - .L_5190)
.L_5190:
        /*00ac*/ 	.word	0x00000000
        /*00b0*/ 	.short	0x0009
        /*00b2*/ 	.short	0x0040
        /*00b4*/ 	.byte	0x00, 0xf5, 0x21, 0x00


	//----- nvinfo : EIATTR_KPARAM_INFO
	.align		4
.L_5191:
        /*00b8*/ 	.byte	0x04, 0x17
        /*00ba*/ 	.short	(.L_5193 - .L_5192)
.L_5192:
        /*00bc*/ 	.word	0x00000000
        /*00c0*/ 	.short	0x0008
        /*00c2*/ 	.short	0x0038
        /*00c4*/ 	.byte	0x00, 0xf0, 0x11, 0x00


	//----- nvinfo : EIATTR_KPARAM_INFO
	.align		4
.L_5193:
        /*00c8*/ 	.byte	0x04, 0x17
        /*00ca*/ 	.short	(.L_5195 - .L_5194)
.L_5194:
        /*00cc*/ 	.word	0x00000000
        /*00d0*/ 	.short	0x0007
        /*00d2*/ 	.short	0x0030
        /*00d4*/ 	.byte	0x00, 0xf5, 0x21, 0x00


	//----- nvinfo : EIATTR_KPARAM_INFO
	.align		4
.L_5195:
        /*00d8*/ 	.byte	0x04, 0x17
        /*00da*/ 	.short	(.L_5197 - .L_5196)
.L_5196:
        /*00dc*/ 	.word	0x00000000
        /*00e0*/ 	.short	0x0006
        /*00e2*/ 	.short	0x0028
        /*00e4*/ 	.byte	0x00, 0xf5, 0x21, 0x00


	//----- nvinfo : EIATTR_KPARAM_INFO
	.align		4
.L_5197:
        /*00e8*/ 	.byte	0x04, 0x17
        /*00ea*/ 	.short	(.L_5199 - .L_5198)
.L_5198:
        /*00ec*/ 	.word	0x00000000
        /*00f0*/ 	.short	0x0005
        /*00f2*/ 	.short	0x0024
        /*00f4*/ 	.byte	0x00, 0xf0, 0x11, 0x00


	//----- nvinfo : EIATTR_KPARAM_INFO
	.align		4
.L_5199:
        /*00f8*/ 	.byte	0x04, 0x17
        /*00fa*/ 	.short	(.L_5201 - .L_5200)
.L_5200:
        /*00fc*/ 	.word	0x00000000
        /*0100*/ 	.short	0x0004
        /*0102*/ 	.short	0x0020
        /*0104*/ 	.byte	0x00, 0xf0, 0x11, 0x00


	//----- nvinfo : EIATTR_KPARAM_INFO
	.align		4
.L_5201:
        /*0108*/ 	.byte	0x04, 0x17
        /*010a*/ 	.short	(.L_5203 - .L_5202)
.L_5202:
        /*010c*/ 	.word	0x00000000
        /*0110*/ 	.short	0x0003
        /*0112*/ 	.short	0x0018
        /*0114*/ 	.byte	0x00, 0xf5, 0x21, 0x00


	//----- nvinfo : EIATTR_KPARAM_INFO
	.align		4
.L_5203:
        /*0118*/ 	.byte	0x04, 0x17
        /*011a*/ 	.short	(.L_5205 - .L_5204)
.L_5204:
        /*011c*/ 	.word	0x00000000
        /*0120*/ 	.short	0x0002
        /*0122*/ 	.short	0x0010
        /*0124*/ 	.byte	0x00, 0xf5, 0x21, 0x00


	//----- nvinfo : EIATTR_KPARAM_INFO
	.align		4
.L_5205:
        /*0128*/ 	.byte	0x04, 0x17
        /*012a*/ 	.short	(.L_5207 - .L_5206)
.L_5206:
        /*012c*/ 	.word	0x00000000
        /*0130*/ 	.short	0x0001
        /*0132*/ 	.short	0x0008
        /*0134*/ 	.byte	0x00, 0xf5, 0x21, 0x00


	//----- nvinfo : EIATTR_KPARAM_INFO
	.align		4
.L_5207:
        /*0138*/ 	.byte	0x04, 0x17
        /*013a*/ 	.short	(.L_5209 - .L_5208)
.L_5208:
        /*013c*/ 	.word	0x00000000
        /*0140*/ 	.short	0x0000
        /*0142*/ 	.short	0x0000
        /*0144*/ 	.byte	0x00, 0xf5, 0x21, 0x00


	//----- nvinfo : EIATTR_SPARSE_MMA_MASK
	.align		4
.L_5209:
        /*0148*/ 	.byte	0x03, 0x50
        /*014a*/ 	.short	0x0000


	//----- nvinfo : EIATTR_MAXREG_COUNT
	.align		4
        /*014c*/ 	.byte	0x03, 0x1b
        /*014e*/ 	.short	0x00ff


	//----- nvinfo : EIATTR_NUM_BARRIERS
	.align		4
        /*0150*/ 	.byte	0x02, 0x4c
        /*0152*/ 	.byte	0x01
	.zero		1


	//----- nvinfo : EIATTR_EXTERNS
	.align		4
        /*0154*/ 	.byte	0x04, 0x0f
        /*0156*/ 	.short	(.L_5211 - .L_5210)


	//   ....[0]....
	.align		4
.L_5210:
        /*0158*/ 	.word	index@(__assertfail)


	//----- nvinfo : EIATTR_MERCURY_ISA_VERSION
	.align		4
.L_5211:
        /*015c*/ 	.byte	0x03, 0x5f
        /*015e*/ 	.short	0x0101


	//----- nvinfo : EIATTR_COOP_GROUP_MASK_REGIDS
	.align		4
        /*0160*/ 	.byte	0x04, 0x29
        /*0162*/ 	.short	(.L_5213 - .L_5212)


	//   ....[0]....
.L_5212:
        /*0164*/ 	.word	0xffffffff


	//   ....[1]....
        /*0168*/ 	.word	0xffffffff


	//   ....[2]....
        /*016c*/ 	.word	0xffffffff


	//   ....[3]....
        /*0170*/ 	.word	0xffffffff


	//   ....[4]....
        /*0174*/ 	.word	0xffffffff


	//   ....[5]....
        /*0178*/ 	.word	0xffffffff


	//   ....[6]....
        /*017c*/ 	.word	0xffffffff


	//   ....[7]....
        /*0180*/ 	.word	0xffffffff


	//   ....[8]....
        /*0184*/ 	.word	0xffffffff


	//   ....[9]....
        /*0188*/ 	.word	0xffffffff


	//   ....[10]....
        /*018c*/ 	.word	0xffffffff


	//   ....[11]....
        /*0190*/ 	.word	0xffffffff


	//   ....[12]....
        /*0194*/ 	.word	0xffffffff


	//   ....[13]....
        /*0198*/ 	.word	0xffffffff


	//   ....[14]....
        /*019c*/ 	.word	0x0500000f


	//   ....[15]....
        /*01a0*/ 	.word	0x0500000f


	//   ....[16]....
        /*01a4*/ 	.word	0x0500000f


	//----- nvinfo : EIATTR_COOP_GROUP_INSTR_OFFSETS
	.align		4
.L_5213:
        /*01a8*/ 	.byte	0x04, 0x28
        /*01aa*/ 	.short	(.L_5215 - .L_5214)


	//   ....[0]....
.L_5214:
        /*01ac*/ 	.word	0x00000270


	//   ....[1]....
        /*01b0*/ 	.word	0x00000290


	//   ....[2]....
        /*01b4*/ 	.word	0x000002b0


	//   ....[3]....
        /*01b8*/ 	.word	0x000003c0


	//   ....[4]....
        /*01bc*/ 	.word	0x000003e0


	//   ....[5]....
        /*01c0*/ 	.word	0x00000400


	//   ....[6]....
        /*01c4*/ 	.word	0x00001230


	//   ....[7]....
        /*01c8*/ 	.word	0x00001260


	//   ....[8]....
        /*01cc*/ 	.word	0x00001280


	//   ....[9]....
        /*01d0*/ 	.word	0x000012a0


	//   ....[10]....
        /*01d4*/ 	.word	0x000012c0


	//   ....[11]....
        /*01d8*/ 	.word	0x00001310


	//   ....[12]....
        /*01dc*/ 	.word	0x00001330


	//   ....[13]....
        /*01e0*/ 	.word	0x00001350


	//   ....[14]....
        /*01e4*/ 	.word	0x00002170


	//   ....[15]....
        /*01e8*/ 	.word	0x000021d0


	//   ....[16]....
        /*01ec*/ 	.word	0x00002230


	//----- nvinfo : EIATTR_VRC_CTA_INIT_COUNT
	.align		4
.L_5215:
        /*01f0*/ 	.byte	0x02, 0x4a
	.zero		1
	.zero		1


	//----- nvinfo : EIATTR_SYSCALL_OFFSETS
	.align		4
        /*01f4*/ 	.byte	0x04, 0x46
        /*01f6*/ 	.short	(.L_5217 - .L_5216)


	//   ....[0]....
.L_5216:
        /*01f8*/ 	.word	0x00000220


	//----- nvinfo : EIATTR_EXIT_INSTR_OFFSETS
	.align		4
.L_5217:
        /*01fc*/ 	.byte	0x04, 0x1c
        /*01fe*/ 	.short	(.L_5219 - .L_5218)


	//   ....[0]....
.L_5218:
        /*0200*/ 	.word	0x00001fc0


	//   ....[1]....
        /*0204*/ 	.word	0x00002120


	//----- nvinfo : EIATTR_CRS_STACK_SIZE
	.align		4
.L_5219:
        /*0208*/ 	.byte	0x04, 0x1e
        /*020a*/ 	.short	(.L_5221 - .L_5220)
.L_5220:
        /*020c*/ 	.word	0x00000000


	//----- nvinfo : EIATTR_CBANK_PARAM_SIZE
	.align		4
.L_5221:
        /*0210*/ 	.byte	0x03, 0x19
        /*0212*/ 	.short	0x007c


	//----- nvinfo : EIATTR_PARAM_CBANK
	.align		4
        /*0214*/ 	.byte	0x04, 0x0a
        /*0216*/ 	.short	(.L_5223 - .L_5222)
	.align		4
.L_5222:
        /*0218*/ 	.word	index@(.nv.constant0._ZN4vllm25paged_attention_v1_kernelI13__nv_bfloat16hLi128ELi8ELi128ELNS_18Fp8KVCacheDataTypeE2ELb0EEEvPT_PKS3_PKT0_S9_ifPKiSB_iPKfiiiSD_SD_iiiii)
        /*021c*/ 	.short	0x0380
        /*021e*/ 	.short	0x007c


	//----- nvinfo : EIATTR_SW_WAR
	.align		4
.L_5223:
        /*0220*/ 	.byte	0x04, 0x36
        /*0222*/ 	.short	(.L_5225 - .L_5224)
.L_5224:
        /*0224*/ 	.word	0x00000008
.L_5225:


//--------------------- .nv.info._ZN4vllm25paged_attention_v1_kernelI13__nv_bfloat16hLi120ELi8ELi128ELNS_18Fp8KVCacheDataTypeE2ELb0EEEvPT_PKS3_PKT0_S9_ifPKiSB_iPKfiiiSD_SD_iiiii --------------------------
	.section	.nv.info._ZN4vllm25paged_attention_v1_kernelI13__nv_bfloat16hLi120ELi8ELi128ELNS_18Fp8KVCacheDataTypeE2ELb0EEEvPT_PKS3_PKT0_S9_ifPKiSB_iPKfiiiSD_SD_iiiii,"",@"SHT_CUDA_INFO"
	.sectionflags	@""
	.align	4


	//----- nvinfo : EIATTR_CUDA_API_VERSION
	.align		4
        /*0000*/ 	.byte	0x04, 0x37
        /*0002*/ 	.short	(.L_5227 - .L_5226)
.L_5226:
        /*0004*/ 	.word	0x00000082


	//----- nvinfo : EIATTR_KPARAM_INFO
	.align		4
.L_5227:
        /*0008*/ 	.byte	0x04, 0x17
        /*000a*/ 	.short	(.L_5229 - .L_5228)
.L_5228:
        /*000c*/ 	.word	0x00000000
        /*0010*/ 	.short	0x0013
        /*0012*/ 	.short	0x0078
        /*0014*/ 	.byte	0x00, 0xf0, 0x11, 0x00


	//----- nvinfo : EIATTR_KPARAM_INFO
	.align		4
.L_5229:
        /*0018*/ 	.byte	0x04, 0x17
        /*001a*/ 	.short	(.L_5231 - .L_5230)
.L_5230:
        /*001c*/ 	.word	0x00000000
        /*0020*/ 	.short	0x0012
        /*0022*/ 	.short	0x0074
        /*0024*/ 	.byte	0x00, 0xf0, 0x11, 0x00


	//----- nvinfo : EIATTR_KPARAM_INFO
	.align		4
.L_5231:
        /*0028*/ 	.byte	0x04, 0x17
        /*002a*/ 	.short	(.L_5233 - .L_5232)
.L_5232:
        /*002c*/ 	.word	0x00000000
        /*0030*/ 	.short	0x0011
        /*0032*/ 	.short	0x0070
        /*0034*/ 	.byte	0x00, 0xf0, 0x11, 0x00


	//----- nvinfo : EIATTR_KPARAM_INFO
	.align		4
.L_5233:
        /*0038*/ 	.byte	0x04, 0x17
        /*003a*/ 	.short	(.L_5235 - .L_5234)
.L_5234:
        /*003c*/ 	.word	0x00000000
        /*0040*/ 	.short	0x0010
        /*0042*/ 	.short	0x006c
        /*0044*/ 	.byte	0x00, 0xf0, 0x11, 0x00


	//----- nvinfo : EIATTR_KPARAM_INFO
	.align		4
.L_5235:
        /*0048*/ 	.byte	0x04, 0x17
        /*004a*/ 	.short	(.L_5237 - .L_5236)
.L_5236:
        /*004c*/ 	.word	0x00000000
        /*0050*/ 	.short	0x000f
        /*0052*/ 	.short	0x0068
        /*0054*/ 	.byte	0x00, 0xf0, 0x11, 0x00


	//----- nvinfo : EIATTR_KPARAM_INFO
	.align		4
.L_5237:
        /*0058*/ 	.byte	0x04, 0x17
        /*005a*/ 	.short	(.L_5239 - .L_5238)
.L_5238:
        /*005c*/ 	.word	0x00000000
        /*0060*/ 	.short	0x000e
        /*0062*/ 	.short	0x0060
        /*0064*/ 	.byte	0x00, 0xf5, 0x21, 0x00


	//----- nvinfo : EIATTR_KPARAM_INFO
	.align		4
.L_5239:
        /*0068*/ 	.byte	0x04, 0x17
        /*006a*/ 	.short	(.L_5241 - .L_5240)
.L_5240:
        /*006c*/ 	.word	0x00000000
        /*0070*/ 	.short	0x000d
        /*0072*/ 	.short	0x0058
        /*0074*/ 	.byte	0x00, 0xf5, 0x21, 0x00


	//----- nvinfo : EIATTR_KPARAM_INFO
	.align		4
.L_5241:
        /*0078*/ 	.byte	0x04, 0x17
        /*007a*/ 	.short	(.L_5243 - .L_5242)
.L_5242:
        /*007c*/ 	.word	0x00000000
        /*0080*/ 	.short	0x000c
        /*0082*/ 	.short	0x0050
        /*0084*/ 	.byte	0x00, 0xf0, 0x11, 0x00


	//----- nvinfo : EIATTR_KPARAM_INFO
	.align		4
.L_5243:
        /*0088*/ 	.byte	0x04, 0x17
        /*008a*/ 	.short	(.L_5245 - .L_5244)
.L_5244:
        /*008c*/ 	.word	0x00000000
        /*0090*/ 	.short	0x000b
        /*0092*/ 	.short	0x004c
        /*0094*/ 	.byte	0x00, 0xf0, 0x11, 0x00


	//----- nvinfo : EIATTR_KPARAM_INFO
	.align		4
.L_5245:
        /*0098*/ 	.byte	0x04, 0x17
        /*009a*/ 	.short	(.L_5247 - .L_5246)
.L_5246:
        /*009c*/ 	.word	0x00000000
        /*00a0*/ 	.short	0x000a
        /*00a2*/ 	.short	0x0048
        /*00a4*/ 	.byte	0x00, 0xf0, 0x11, 0x00


	//----- nvinfo : EIATTR_KPARAM_INFO
	.align		4
.L_5247:
        /*00a8*/ 	.byte	0x04, 0x17
        /*00aa*/ 	.short	(.L_5249 - .L_5248)
.L_5248:
        /*00ac*/ 	.word	0x00000000
        /*00b0*/ 	.short	0x0009
        /*00b2*/ 	.short	0x0040
        /*00b4*/ 	.byte	0x00, 0xf5, 0x21, 0x00


	//----- nvinfo : EIATTR_KPARAM_INFO
	.align		4
.L_5249:
        /*00b8*/ 	.byte	0x04, 0x17
        /*00ba*/ 	.short	(.L_5251 - .L_5250)
.L_5250:
        /*00bc*/ 	.word	0x00000000
        /*00c0*/ 	.short	0x0008
        /*00c2*/ 	.short	0x0038
        /*00c4*/ 	.byte	0x00, 0xf0, 0x11, 0x00


	//----- nvinfo : EIATTR_KPARAM_INFO
	.align		4
.L_5251:
        /*00c8*/ 	.byte	0x04, 0x17
        /*00ca*/ 	.short	(.L_5253 - .L_5252)
.L_5252:
        /*00cc*/ 	.word	0x00000000
        /*00d0*/ 	.short	0x0007
        /*00d2*/ 	.short	0x0030
        /*00d4*/ 	.byte	0x00, 0xf5, 0x21, 0x00


	//----- nvinfo : EIATTR_KPARAM_INFO
	.align		4
.L_5253:
        /*00d8*/ 	.byte	0x04, 0x17
        /*00da*/ 	.short	(.L_5255 - .L_5254)
.L_5254:
        /*00dc*/ 	.word	0x00000000
        /*00e0*/ 	.short	0x0006
        /*00e2*/ 	.short	0x0028
        /*00e4*/ 	.byte	0x00, 0xf5, 0x21, 0x00


	//----- nvinfo : EIATTR_KPARAM_INFO
	.align		4
.L_5255:
        /*00e8*/ 	.byte	0x04, 0x17
        /*00ea*/ 	.short	(.L_5257 - .L_5256)
.L_5256:
        /*00ec*/ 	.word	0x00000000
        /*00f0*/ 	.short	0x0005
        /*00f2*/ 	.short	0x0024
        /*00f4*/ 	.byte	0x00, 0xf0, 0x11, 0x00


	//----- nvinfo : EIATTR_KPARAM_INFO
	.align		4
.L_5257:
        /*00f8*/ 	.byte	0x04, 0x17
        /*00fa*/ 	.short	(.L_5259 - .L_5258)
.L_5258:
        /*00fc*/ 	.word	0x00000000
        /*0100*/ 	.short	0x0004
        /*0102*/ 	.short	0x0020
        /*0104*/ 	.byte	0x00, 0xf0, 0x11, 0x00


	//----- nvinfo : EIATTR_KPARAM_INFO
	.align		4
.L_5259:
        /*0108*/ 	.byte	0x04, 0x17
        /*010a*/ 	.short	(.L_5261 - .L_5260)
.L_5260:
        /*010c*/ 	.word	0x00000000
        /*0110*/ 	.short	0x0003
        /*0112*/ 	.short	0x0018
        /*0114*/ 	.byte	0x00, 0xf5, 0x21, 0x00


	//----- nvinfo : EIATTR_KPARAM_INFO
	.align		4
.L_5261:
        /*0118*/ 	.byte	0x04, 0x17
        /*011a*/ 	.short	(.L_5263 - .L_5262)
.L_5262:
        /*011c*/ 	.word	0x00000000
        /*0120*/ 	.short	0x0002
        /*0122*/ 	.short	0x0010
        /*0124*/ 	.byte	0x00, 0xf5, 0x21, 0x00


	//----- nvinfo : EIATTR_KPARAM_INFO
	.align		4
.L_5263:
        /*0128*/ 	.byte	0x04, 0x17
        /*012a*/ 	.short	(.L_5265 - .L_5264)
.L_5264:
        /*012c*/ 	.word	0x00000000
        /*0130*/ 	.short	0x0001
        /*0132*/ 	.short	0x0008
        /*0134*/ 	.byte	0x00, 0xf5, 0x21, 0x00


	//----- nvinfo : EIATTR_KPARAM_INFO
	.align		4
.L_5265:
        /*0138*/ 	.byte	0x04, 0x17
        /*013a*/ 	.short	(.L_5267 - .L_5266)
.L_5266:
        /*013c*/ 	.word	0x00000000
        /*0140*/ 	.short	0x0000
        /*0142*/ 	.short	0x0000
        /*0144*/ 	.byte	0x00, 0xf5, 0x21, 0x00


	//----- nvinfo : EIATTR_SPARSE_MMA_MASK
	.align		4
.L_5267:
        /*0148*/ 	.byte	0x03, 0x50
        /*014a*/ 	.short	0x0000


	//----- nvinfo : EIATTR_MAXREG_COUNT
	.align		4
        /*014c*/ 	.byte	0x03, 0x1b
        /*014e*/ 	.short	0x00ff


	//----- nvinfo : EIATTR_NUM_BARRIERS
	.align		4
        /*0150*/ 	.byte	0x02, 0x4c
        /*0152*/ 	.byte	0x01
	.zero		1


	//----- nvinfo : EIATTR_EXTERNS
	.align		4
        /*0154*/ 	.byte	0x04, 0x0f
        /*0156*/ 	.short	(.L_5269 - .L_5268)


	//   ....[0]....
	.align		4
.L_5268:
        /*0158*/ 	.word	index@(__assertfail)


	//----- nvinfo : EIATTR_MERCURY_ISA_VERSION
	.align		4
.L_5269:
        /*015c*/ 	.byte	0x03, 0x5f
        /*015e*/ 	.short	0x0101


	//----- nvinfo : EIATTR_COOP_GROUP_MASK_REGIDS
	.align		4
        /*0160*/ 	.byte	0x04, 0x29
        /*0162*/ 	.short	(.L_5271 - .L_5270)


	//   ....[0]....
.L_5270:
        /*0164*/ 	.word	0xffffffff


	//   ....[1]....
        /*0168*/ 	.word	0xffffffff


	//   ....[2]....
        /*016c*/ 	.word	0xffffffff


	//   ....[3]....
        /*0170*/ 	.word	0xffffffff


	//   ....[4]....
        /*0174*/ 	.word	0xffffffff


	//   ....[5]....
        /*0178*/ 	.word	0xffffffff


	//   ....[6]....
        /*017c*/ 	.word	0xffffffff


	//   ....[7]....
        /*0180*/ 	.word	0xffffffff


	//   ....[8]....
        /*0184*/ 	.word	0xffffffff


	//   ....[9]....
        /*0188*/ 	.word	0xffffffff


	//   ....[10]....
        /*018c*/ 	.word	0xffffffff


	//   ....[11]....
        /*0190*/ 	.word	0xffffffff


	//   ....[12]....
        /*0194*/ 	.word	0xffffffff


	//   ....[13]....
        /*0198*/ 	.word	0xffffffff


	//   ....[14]....
        /*019c*/ 	.word	0x0500000f


	//   ....[15]....
        /*01a0*/ 	.word	0x0500000f


	//   ....[16]....
        /*01a4*/ 	.word	0x0500000f


	//----- nvinfo : EIATTR_COOP_GROUP_INSTR_OFFSETS
	.align		4
.L_5271:
        /*01a8*/ 	.byte	0x04, 0x28
        /*01aa*/ 	.short	(.L_5273 - .L_5272)


	//   ....[0]....
.L_5272:
        /*01ac*/ 	.word	0x00000270


	//   ....[1]....
        /*01b0*/ 	.word	0x00000290


	//   ....[2]....
        /*01b4*/ 	.word	0x000002b0


	//   ....[3]....
        /*01b8*/ 	.word	0x000003c0


	//   ....[4]....
        /*01bc*/ 	.word	0x000003e0


	//   ....[5]....
        /*01c0*/ 	.word	0x00000400


	//   ....[6]....
        /*01c4*/ 	.word	0x00001230


	//   ....[7]....
        /*01c8*/ 	.word	0x00001260


	//   ....[8]....
        /*01cc*/ 	.word	0x00001280


	//   ....[9]....
        /*01d0*/ 	.word	0x000012a0


	//   ....[10]....
        /*01d4*/ 	.word	0x000012c0


	//   ....[11]....
        /*01d8*/ 	.word	0x00001310


	//   ....[12]....
        /*01dc*/ 	.word	0x00001330


	//   ....[13]....
        /*01e0*/ 	.word	0x00001350


	//   ....[14]....
        /*01e4*/ 	.word	0x000021b0


	//   ....[15]....
        /*01e8*/ 	.word	0x00002210


	//   ....[16]....
        /*01ec*/ 	.word	0x00002270


	//----- nvinfo : EIATTR_VRC_CTA_INIT_COUNT
	.align		4
.L_5273:
        /*01f0*/ 	.byte	0x02, 0x4a
	.zero		1
	.zero		1


	//----- nvinfo : EIATTR_SYSCALL_OFFSETS
	.align		4
        /*01f4*/ 	.byte	0x04, 0x46
        /*01f6*/ 	.short	(.L_5275 - .L_5274)


	//   ....[0]....
.L_5274:
        /*01f8*/ 	.word	0x00000220


	//----- nvinfo : EIATTR_EXIT_INSTR_OFFSETS
	.align		4
.L_5275:
        /*01fc*/ 	.byte	0x04, 0x1c
        /*01fe*/ 	.short	(.L_5277 - .L_5276)


	//   ....[0]....
.L_5276:
        /*0200*/ 	.word	0x00001fe0


	//   ....[1]....
        /*0204*/ 	.word	0x00002130


	//   ....[2]....
        /*0208*/ 	.word	0x00002160


	//----- nvinfo : EIATTR_CRS_STACK_SIZE
	.align		4
.L_5277:
        /*020c*/ 	.byte	0x04, 0x1e
        /*020e*/ 	.short	(.L_5279 - .L_5278)
.L_5278:
        /*0210*/ 	.word	0x00000000


	//----- nvinfo : EIATTR_CBANK_PARAM_SIZE
	.align		4
.L_5279:
        /*0214*/ 	.byte	0x03, 0x19
        /*0216*/ 	.short	0x007c


	//----- nvinfo : EIATTR_PARAM_CBANK
	.align		4
        /*0218*/ 	.byte	0x04, 0x0a
        /*021a*/ 	.short	(.L_5281 - .L_5280)
	.align		4
.L_5280:
        /*021c*/ 	.word	index@(.nv.constant0._ZN4vllm25paged_attention_v1_kernelI13__nv_bfloat16hLi120ELi8ELi128ELNS_18Fp8KVCacheDataTypeE2ELb0EEEvPT_PKS3_PKT0_S9_ifPKiSB_iPKfiiiSD_SD_iiiii)
        /*0220*/ 	.short	0x0380
        /*0222*/ 	.short	0x007c


	//----- nvinfo : EIATTR_SW_WAR
	.align		4
.L_5281:
        /*0224*/ 	.byte	0x04, 0x36
        /*0226*/ 	.short	(.L_5283 - .L_5282)
.L_5282:
        /*0228*/ 	.word	0x00000008
.L_5283:


//--------------------- .nv.info._ZN4vllm25paged_attention_v1_kernelI13__nv_bfloat16hLi112ELi8ELi128ELNS_18Fp8KVCacheDataTypeE2ELb0EEEvPT_PKS3_PKT0_S9_ifPKiSB_iPKfiiiSD_SD_iiiii --------------------------
	.section	.nv.info._ZN4vllm25paged_attention_v1_kernelI13__nv_bfloat16hLi112ELi8ELi128ELNS_18Fp8KVCacheDataTypeE2ELb0EEEvPT_PKS3_PKT0_S9_ifPKiSB_iPKfiiiSD_SD_iiiii,"",@"SHT_CUDA_INFO"
	.sectionflags	@""
	.align	4


	//----- nvinfo : EIATTR_CUDA_API_VERSION
	.align		4
        /*0000*/ 	.byte	0x04, 0x37
        /*0002*/ 	.short	(.L_5285 - .L_5284)
.L_5284:
        /*0004*/ 	.word	0x00000082


	//----- nvinfo : EIATTR_KPARAM_INFO
	.align		4
.L_5285:
        /*0008*/ 	.byte	0x04, 0x17
        /*000a*/ 	.short	(.L_5287 - .L_5286)
.L_5286:
        /*000c*/ 	.word	0x00000000
        /*0010*/ 	.short	0x0013
        /*0012*/ 	.short	0x0078
        /*0014*/ 	.byte	0x00, 0xf0, 0x11, 0x00


	//----- nvinfo : EIATTR_KPARAM_INFO
	.align		4
.L_5287:
        /*0018*/ 	.byte	0x04, 0x17
        /*001a*/ 	.short	(.L_5289 - .L_5288)
.L_5288:
        /*001c*/ 	.word	0x00000000
        /*0020*/ 	.short	0x0012
        /*0022*/ 	.short	0x0074
        /*0024*/ 	.byte	0x00, 0xf0, 0x11, 0x00


	//----- nvinfo : EIATTR_KPARAM_INFO
	.align		4
.L_5289:
        /*0028*/ 	.byte	0x04, 0x17
        /*002a*/ 	.short	(.L_5291 - .L_5290)
.L_5290:
        /*002c*/ 	.word	0x00000000
        /*0030*/ 	.short	0x0011
        /*0032*/ 	.short	0x0070
        /*0034*/ 	.byte	0x00, 0xf0, 0x11, 0x00


	//----- nvinfo : EIATTR_KPARAM_INFO
	.align		4
.L_5291:
        /*0038*/ 	.byte	0x04, 0x17
        /*003a*/ 	.short	(.L_5293 - .L_5292)
.L_5292:
        /*003c*/ 	.word	0x00000000
        /*0040*/ 	.short	0x0010
        /*0042*/ 	.short	0x006c
        /*0044*/ 	.byte	0x00, 0xf0, 0x11, 0x00


	//----- nvinfo : EIATTR_KPARAM_INFO
	.align		4
.L_5293:
        /*0048*/ 	.byte	0x04, 0x17
        /*004a*/ 	.short	(.L_5295 - .L_5294)
.L_5294:
        /*004c*/ 	.word	0x00000000
        /*0050*/ 	.short	0x000f
        /*0052*/ 	.short	0x0068
        /*0054*/ 	.byte	0x00, 0xf0, 0x11, 0x00


	//----- nvinfo : EIATTR_KPARAM_INFO
	.align		4
.L_5295:
        /*0058*/ 	.byte	0x04, 0x17
        /*005a*/ 	.short	(.L_5297 - .L_5296)
.L_5296:
        /*005c*/ 	.word	0x00000000
        /*0060*/ 	.short	0x000e
        /*0062*/ 	.short	0x0060
        /*0064*/ 	.byte	0x00, 0xf5, 0x21, 0x00


	//----- nvinfo : EIATTR_KPARAM_INFO
	.align		4
.L_5297:
        /*0068*/ 	.byte	0x04, 0x17
        /*006a*/ 	.short	(.L_5299 - .L_5298)
.L_5298:
        /*006c*/ 	.word	0x00000000
        /*0070*/ 	.short	0x000d
        /*0072*/ 	.short	0x0058
        /*0074*/ 	.byte	0x00, 0xf5, 0x21, 0x00


	//----- nvinfo : EIATTR_KPARAM_INFO
	.align		4
.L_5299:
        /*0078*/ 	.byte	0x04, 0x17
        /*007a*/ 	.short	(.L_5301 - .L_5300)
.L_5300:
        /*007c*/ 	.word	0x00000000
        /*0080*/ 	.short	0x000c
        /*0082*/ 	.short	0x0050
        /*0084*/ 	.byte	0x00, 0xf0, 0x11, 0x00


	//----- nvinfo : EIATTR_KPARAM_INFO
	.align		4
.L_5301:
        /*0088*/ 	.byte	0x04, 0x17
        /*008a*/ 	.short	(.L_5303 - .L_5302)
.L_5302:
        /*008c*/ 	.word	0x00000000
        /*0090*/ 	.short	0x000b
        /*0092*/ 	.short	0x004c
        /*0094*/ 	.byte	0x00, 0xf0, 0x11, 0x00


	//----- nvinfo : EIATTR_KPARAM_INFO
	.align		4
.L_5303:
        /*0098*/ 	.byte	0x04, 0x17
        /*009a*/ 	.short	(.L_5305 - .L_5304)
.L_5304:
        /*009c*/ 	.word	0x00000000
        /*00a0*/ 	.short	0x000a
        /*00a2*/ 	.short	0x0048
        /*00a4*/ 	.byte	0x00, 0xf0, 0x11, 0x00


	//----- nvinfo : EIATTR_KPARAM_INFO
	.align		4
.L_5305:
        /*00a8*/ 	.byte	0x04, 0x17
        /*00aa*/ 	.short	(.L_5307 - .L_5306)
.L_5306:
        /*00ac*/ 	.word	0x00000000
        /*00b0*/ 	.short	0x0009
        /*00b2*/ 	.short	0x0040
        /*00b4*/ 	.byte	0x00, 0xf5, 0x21, 0x00


	//----- nvinfo : EIATTR_KPARAM_INFO
	.align		4
.L_5307:
        /*00b8*/ 	.byte	0x04, 0x17
        /*00ba*/ 	.short	(.L_5309 - .L_5308)
.L_5308:
        /*00bc*/ 	.word	0x00000000
        /*00c0*/ 	.short	0x0008
        /*00c2*/ 	.short	0x0038
        /*00c4*/ 	.byte	0x00, 0xf0, 0x11, 0x00


	//----- nvinfo : EIATTR_KPARAM_INFO
	.align		4
.L_5309:
        /*00c8*/ 	.byte	0x04, 0x17
        /*00ca*/ 	.short	(.L_5311 - .L_5310)
.L_5310:
        /*00cc*/ 	.word	0x00000000
        /*00d0*/ 	.short	0x0007
        /*00d2*/ 	.short	0x0030
        /*00d4*/ 	.byte	0x00, 0xf5, 0x21, 0x00


	//----- nvinfo : EIATTR_KPARAM_INFO
	.align		4
.L_5311:
        /*00d8*/ 	.byte	0x04, 0x17
        /*00da*/ 	.short	(.L_5313 - .L_5312)
.L_5312:
        /*00dc*/ 	.word	0x00000000
        /*00e0*/ 	.short	0x0006
        /*00e2*/ 	.short	0x0028
        /*00e4*/ 	.byte	0x00, 0xf5, 0x21, 0x00


	//----- nvinfo : EIATTR_KPARAM_INFO
	.align		4
.L_5313:
        /*00e8*/ 	.byte	0x04, 0x17
        /*00ea*/ 	.short	(.L_5315 - .L_5314)
.L_5314:
        /*00ec*/ 	.word	0x00000000
        /*00f0*/ 	.short	0x0005
        /*00f2*/ 	.short	0x0024
        /*00f4*/ 	.byte	0x00, 0xf0, 0x11, 0x00


	//----- nvinfo : EIATTR_KPARAM_INFO
	.align		4
.L_5315:
        /*00f8*/ 	.byte	0x04, 0x17
        /*00fa*/ 	.short	(.L_5317 - .L_5316)
.L_5316:
        /*00fc*/ 	.word	0x00000000
        /*0100*/ 	.short	0x0004
        /*0102*/ 	.short	0x0020
        /*0104*/ 	.byte	0x00, 0xf0, 0x11, 0x00


	//----- nvinfo : EIATTR_KPARAM_INFO
	.align		4
.L_5317:
        /*0108*/ 	.byte	0x04, 0x17
        /*010a*/ 	.short	(.L_5319 - .L_5318)
.L_5318:
        /*010c*/ 	.word	0x00000000
        /*0110*/ 	.short	0x0003
        /*0112*/ 	.short	0x0018
        /*0114*/ 	.byte	0x00, 0xf5, 0x21, 0x00


	//----- nvinfo : EIATTR_KPARAM_INFO
	.align		4
.L_5319:
        /*0118*/ 	.byte	0x04, 0x17
        /*011a*/ 	.short	(.L_5321 - .L_5320)
.L_5320:
        /*011c*/ 	.word	0x00000000
        /*0120*/ 	.short	0x0002
        /*0122*/ 	.short	0x0010
        /*0124*/ 	.byte	0x00, 0xf5, 0x21, 0x00


	//----- nvinfo : EIATTR_KPARAM_INFO
	.align		4
.L_5321:
        /*0128*/ 	.byte	0x04, 0x17
        /*012a*/ 	.short	(.L_5323 - .L_5322)
.L_5322:
        /*012c*/ 	.word	0x00000000
        /*0130*/ 	.short	0x0001
        /*0132*/ 	.short	0x0008
        /*0134*/ 	.byte	0x00, 0xf5, 0x21, 0x00


	//----- nvinfo : EIATTR_KPARAM_INFO
	.align		4
.L_5323:
        /*0138*/ 	.byte	0x04, 0x17
        /*013a*/ 	.short	(.L_5325 - .L_5324)
.L_5324:
        /*013c*/ 	.word	0x00000000
        /*0140*/ 	.short	0x0000
        /*0142*/ 	.short	0x0000
        /*0144*/ 	.byte	0x00, 0xf5, 0x21, 0x00


	//----- nvinfo : EIATTR_SPARSE_MMA_MASK
	.align		4
.L_5325:
        /*0148*/ 	.byte	0x03, 0x50
        /*014a*/ 	.short	0x0000


	//----- nvinfo : EIATTR_MAXREG_COUNT
	.align		4
        /*014c*/ 	.byte	0x03, 0x1b
        /*014e*/ 	.short	0x00ff


	//----- nvinfo : EIATTR_NUM_BARRIERS
	.align		4
        /*0150*/ 	.byte	0x02, 0x4c
        /*0152*/ 	.byte	0x01
	.zero		1


	//----- nvinfo : EIATTR_EXTERNS
	.align		4
        /*0154*/ 	.byte	0x04, 0x0f
        /*0156*/ 	.short	(.L_5327 - .L_5326)


	//   ....[0]....
	.align		4
.L_5326:
        /*0158*/ 	.word	index@(__assertfail)


	//----- nvinfo : EIATTR_MERCURY_ISA_VERSION
	.align		4
.L_5327:
        /*015c*/ 	.byte	0x03, 0x5f
        /*015e*/ 	.short	0x0101


	//----- nvinfo : EIATTR_COOP_GROUP_MASK_REGIDS
	.align		4
        /*0160*/ 	.byte	0x04, 0x29
        /*0162*/ 	.short	(.L_5329 - .L_5328)


	//   ....[0]....
.L_5328:
        /*0164*/ 	.word	0xffffffff


	//   ....[1]....
        /*0168*/ 	.word	0xffffffff


	//   ....[2]....
        /*016c*/ 	.word	0xffffffff


	//   ....[3]....
        /*0170*/ 	.word	0xffffffff


	//   ....[4]....
        /*0174*/ 	.word	0xffffffff


	//   ....[5]....
        /*0178*/ 	.word	0xffffffff


	//   ....[6]....
        /*017c*/ 	.word	0xffffffff


	//   ....[7]....
        /*0180*/ 	.word	0xffffffff


	//   ....[8]....
        /*0184*/ 	.word	0xffffffff


	//   ....[9]....
        /*0188*/ 	.word	0xffffffff


	//   ....[10]....
        /*018c*/ 	.word	0xffffffff


	//   ....[11]....
        /*0190*/ 	.word	0xffffffff


	//   ....[12]....
        /*0194*/ 	.word	0xffffffff


	//   ....[13]....
        /*0198*/ 	.word	0xffffffff


	//   ....[14]....
        /*019c*/ 	.word	0x0500000f


	//   ....[15]....
        /*01a0*/ 	.word	0x0500000f


	//   ....[16]....
        /*01a4*/ 	.word	0x0500000f


	//----- nvinfo : EIATTR_COOP_GROUP_INSTR_OFFSETS
	.align		4
.L_5329:
        /*01a8*/ 	.byte	0x04, 0x28
        /*01aa*/ 	.short	(.L_5331 - .L_5330)


	//   ....[0]....
.L_5330:
        /*01ac*/ 	.word	0x00000270


	//   ....[1]....
        /*01b0*/ 	.word	0x00000290


	//   ....[2]....
        /*01b4*/ 	.word	0x000002b0


	//   ....[3]....
        /*01b8*/ 	.word	0x000003c0


	//   ....[4]....
        /*01bc*/ 	.word	0x000003e0


	//   ....[5]....
        /*01c0*/ 	.word	0x00000400


	//   ....[6]....
        /*01c4*/ 	.word	0x00001230


	//   ....[7]....
        /*01c8*/ 	.word	0x00001260


	//   ....[8]....
        /*01cc*/ 	.word	0x00001280


	//   ....[9]....
        /*01d0*/ 	.word	0x000012a0


	//   ....[10]....
        /*01d4*/ 	.word	0x000012c0


	//   ....[11]....
        /*01d8*/ 	.word	0x00001310


	//   ....[12]....
        /*01dc*/ 	.word	0x00001330


	//   ....[13]....
        /*01e0*/ 	.word	0x00001350


	//   ....[14]....
        /*01e4*/ 	.word	0x000021b0


	//   ....[15]....
        /*01e8*/ 	.word	0x00002210


	//   ....[16]....
        /*01ec*/ 	.word	0x00002270


	//----- nvinfo : EIATTR_VRC_CTA_INIT_COUNT
	.align		4
.L_5331:
        /*01f0*/ 	.byte	0x02, 0x4a
	.zero		1
	.zero		1


	//----- nvinfo : EIATTR_SYSCALL_OFFSETS
	.align		4
        /*01f4*/ 	.byte	0x04, 0x46
        /*01f6*/ 	.short	(.L_5333 - .L_5332)


	//   ....[0]....
.L_5332:
        /*01f8*/ 	.word	0x00000220


	//----- nvinfo : EIATTR_EXIT_INSTR_OFFSETS
	.align		4
.L_5333:
        /*01fc*/ 	.byte	0x04, 0x1c
        /*01fe*/ 	.short	(.L_5335 - .L_5334)


	//   ....[0]....
.L_5334:
        /*0200*/ 	.word	0x00001fe0


	//   ....[1]....
        /*0204*/ 	.word	0x00002130


	//   ....[2]....
        /*0208*/ 	.word	0x00002160


	//----- nvinfo : EIATTR_CRS_STACK_SIZE
	.align		4
.L_5335:
        /*020c*/ 	.byte	0x04, 0x1e
        /*020e*/ 	.short	(.L_5337 - .L_5336)
.L_5336:
        /*0210*/ 	.word	0x00000000


	//----- nvinfo : EIATTR_CBANK_PARAM_SIZE
	.align		4
.L_5337:
        /*0214*/ 	.byte	0x03, 0x19
        /*0216*/ 	.short	0x007c


	//----- nvinfo : EIATTR_PARAM_CBANK
	.align		4
        /*0218*/ 	.byte	0x04, 0x0a
        /*021a*/ 	.short	(.L_5339 - .L_5338)
	.align		4
.L_5338:
        /*021c*/ 	.word	index@(.nv.constant0._ZN4vllm25paged_attention_v1_kernelI13__nv_bfloat16hLi112ELi8ELi128ELNS_18Fp8KVCacheDataTypeE2ELb0EEEvPT_PKS3_PKT0_S9_ifPKiSB_iPKfiiiSD_SD_iiiii)
        /*0220*/ 	.short	0x0380
        /*0222*/ 	.short	0x007c


	//----- nvinfo : EIATTR_SW_WAR
	.align		4
.L_5339:
        /*0224*/ 	.byte	0x04, 0x36
        /*0226*/ 	.short	(.L_5341 - .L_5340)
.L_5340:
        /*0228*/ 	.word	0x00000008
.L_5341:


//--------------------- .nv.info._ZN4vllm25paged_attention_v1_kernelI13__nv_bfloat16hLi96ELi8ELi128ELNS_18Fp8KVCacheDataTypeE2ELb0EEEvPT_PKS3_PKT0_S9_ifPKiSB_iPKfiiiSD_SD_iiiii --------------------------
	.section	.nv.info._ZN4vllm25paged_attention_v1_kernelI13__nv_bfloat16hLi96ELi8ELi128ELNS_18Fp8KVCacheDataTypeE2ELb0EEEvPT_PKS3_PKT0_S9_ifPKiSB_iPKfiiiSD_SD_iiiii,"",@"SHT_CUDA_INFO"
	.sectionflags	@""
	.align	4


	//----- nvinfo : EIATTR_CUDA_API_VERSION
	.align		4
        /*0000*/ 	.byte	0x04, 0x37
        /*0002*/ 	.short	(.L_5343 - .L_5342)
.L_5342:
        /*0004*/ 	.word	0x00000082


	//----- nvinfo : EIATTR_KPARAM_INFO
	.align		4
.L_5343:
        /*0008*/ 	.byte	0x04, 0x17
        /*000a*/ 	.short	(.L_5345 - .L_5344)
.L_5344:
        /*000c*/ 	.word	0x00000000
        /*0010*/ 	.short	0x0013
        /*0012*/ 	.short	0x0078
        /*0014*/ 	.byte	0x00, 0xf0, 0x11, 0x00


	//----- nvinfo : EIATTR_KPARAM_INFO
	.align		4
.L_5345:
        /*0018*/ 	.byte	0x04, 0x17
        /*001a*/ 	.short	(.L_5347 - .L_5346)
.L_5346:
        /*001c*/ 	.word	0x00000000
        /*0020*/ 	.short	0x0012
        /*0022*/ 	.short	0x0074
        /*0024*/ 	.byte	0x00, 0xf0, 0x11, 0x00


	//----- nvinfo : EIATTR_KPARAM_INFO
	.align		4
.L_5347:
        /*0028*/ 	.byte	0x04, 0x17
        /*002a*/ 	.short	(.L_5349 - .L_5348)
.L_5348:
        /*002c*/ 	.word	0x00000000
        /*0030*/ 	.short	0x0011
        /*0032*/ 	.short	0x0070
        /*0034*/ 	.byte	0x00, 0xf0, 0x11, 0x00


	//----- nvinfo : EIATTR_KPARAM_INFO
	.align		4
.L_5349:
        /*0038*/ 	.byte	0x04, 0x17
        /*003a*/ 	.short	(.L_5351 - .L_5350)
.L_5350:
        /*003c*/ 	.word	0x00000000
        /*0040*/ 	.short	0x0010
        /*0042*/ 	.short	0x006c
        /*0044*/ 	.byte	0x00, 0xf0, 0x11, 0x00


	//----- nvinfo : EIATTR_KPARAM_INFO
	.align		4
.L_5351:
        /*0048*/ 	.byte	0x04, 0x17
        /*004a*/ 	.short	(.L_5353 - .L_5352)
.L_5352:
        /*004c*/ 	.word	0x00000000
        /*0050*/ 	.short	0x000f
        /*0052*/ 	.short	0x0068
        /*0054*/ 	.byte	0x00, 0xf0, 0x11, 0x00


	//----- nvinfo : EIATTR_KPARAM_INFO
	.align		4
.L_5353:
        /*0058*/ 	.byte	0x04, 0x17
        /*005a*/ 	.short	(.L_5355 - .L_5354)
.L_5354:
        /*005c*/ 	.word	0x00000000
        /*0060*/ 	.short	0x000e
        /*0062*/ 	.short	0x0060
        /*0064*/ 	.byte	0x00, 0xf5, 0x21, 0x00


	//----- nvinfo : EIATTR_KPARAM_INFO
	.align		4
.L_5355:
        /*0068*/ 	.byte	0x04, 0x17
        /*006a*/ 	.short	(.L_5357 - .L_5356)
.L_5356:
        /*006c*/ 	.word	0x00000000
        /*0070*/ 	.short	0x000d
        /*0072*/ 	.short	0x0058
        /*0074*/ 	.byte	0x00, 0xf5, 0x21, 0x00


	//----- nvinfo : EIATTR_KPARAM_INFO
	.align		4
.L_5357:
        /*0078*/ 	.byte	0x04, 0x17
        /*007a*/ 	.short	(.L_5359 - .L_5358)
.L_5358:
        /*007c*/ 	.word	0x00000000
        /*0080*/ 	.short	0x000c
        /*0082*/ 	.short	0x0050
        /*0084*/ 	.byte	0x00, 0xf0, 0x11, 0x00


	//----- nvinfo : EIATTR_KPARAM_INFO
	.align		4
.L_5359:
        /*0088*/ 	.byte	0x04, 0x17
        /*008a*/ 	.short	(.L_5361 - .L_5360)
.L_5360:
        /*008c*/ 	.word	0x00000000
        /*0090*/ 	.short	0x000b
        /*0092*/ 	.short	0x004c
        /*0094*/ 	.byte	0x00, 0xf0, 0x11, 0x00


	//----- nvinfo : EIATTR_KPARAM_INFO
	.align		4
.L_5361:
        /*0098*/ 	.byte	0x04, 0x17
        /*009a*/ 	.short	(.L_5363 - .L_5362)
.L_5362:
        /*009c*/ 	.word	0x00000000
        /*00a0*/ 	.short	0x000a
        /*00a2*/ 	.short	0x0048
        /*00a4*/ 	.byte	0x00, 0xf0, 0x11, 0x00


	//----- nvinfo : EIATTR_KPARAM_INFO
	.align		4
.L_5363:
        /*00a8*/ 	.byte	0x04, 0x17
        /*00aa*/ 	.short	(.L_5365 - .L_5364)
.L_5364:
        /*00ac*/ 	.word	0x00000000
        /*00b0*/ 	.short	0x0009
        /*00b2*/ 	.short	0x0040
        /*00b4*/ 	.byte	0x00, 0xf5, 0x21, 0x00


	//----- nvinfo : EIATTR_KPARAM_INFO
	.align		4
.L_5365:
        /*00b8*/ 	.byte	0x04, 0x17
        /*00ba*/ 	.short	(.L_5367 - .L_5366)
.L_5366:
        /*00bc*/ 	.word	0x00000000
        /*00c0*/ 	.short	0x0008
        /*00c2*/ 	.short	0x0038
        /*00c4*/ 	.byte	0x00, 0xf0, 0x11, 0x00


	//----- nvinfo : EIATTR_KPARAM_INFO
	.align		4
.L_5367:
        /*00c8*/ 	.byte	0x04, 0x17
        /*00ca*/ 	.short	(.L_5369 - .L_5368)
.L_5368:
        /*00cc*/ 	.word	0x00000000
        /*00d0*/ 	.short	0x0007
        /*00d2*/ 	.short	0x0030
        /*00d4*/ 	.byte	0x00, 0xf5, 0x21, 0x00


	//----- nvinfo : EIATTR_KPARAM_INFO
	.align		4
.L_5369:
        /*00d8*/ 	.byte	0x04, 0x17
        /*00da*/ 	.short	(.L_5371 - .L_5370)
.L_5370:
        /*00dc*/ 	.word	0x00000000
        /*00e0*/ 	.short	0x0006
        /*00e2*/ 	.short	0x0028
        /*00e4*/ 	.byte	0x00, 0xf5, 0x21, 0x00


	//----- nvinfo : EIATTR_KPARAM_INFO
	.align		4
.L_5371:
        /*00e8*/ 	.byte	0x04, 0x17
        /*00ea*/ 	.short	(.L_5373 - .L_5372)
.L_5372:
        /*00ec*/ 	.word	0x00000000
        /*00f0*/ 	.short	0x0005
        /*00f2*/ 	.short	0x0024
        /*00f4*/ 	.byte	0x00, 0xf0, 0x11, 0x00


	//----- nvinfo : EIATTR_KPARAM_INFO
	.align		4
.L_5373:
        /*00f8*/ 	.byte	0x04, 0x17
        /*00fa*/ 	.short	(.L_5375 - .L_5374)
.L_5374:
        /*00fc*/ 	.word	0x00000000
        /*0100*/ 	.short	0x0004
        /*0102*/ 	.short	0x0020
        /*0104*/ 	.byte	0x00, 0xf0, 0x11, 0x00


	//----- nvinfo : EIATTR_KPARAM_INFO
	.align		4
.L_5375:
        /*0108*/ 	.byte	0x04, 0x17
        /*010a*/ 	.short	(.L_5377 - .L_5376)
.L_5376:
        /*010c*/ 	.word	0x00000000
        /*0110*/ 	.short	0x0003
        /*0112*/ 	.short	0x0018
        /*0114*/ 	.byte	0x00, 0xf5, 0x21, 0x00


	//----- nvinfo : EIATTR_KPARAM_INFO
	.align		4
.L_5377:
        /*0118*/ 	.byte	0x04, 0x17
        /*011a*/ 	.short	(.L_5379 - .L_5378)
.L_5378:
        /*011c*/ 	.word	0x00000000
        /*0120*/ 	.short	0x0002
        /*0122*/ 	.short	0x0010
        /*0124*/ 	.byte	0x00, 0xf5, 0x21, 0x00


	//----- nvinfo : EIATTR_KPARAM_INFO
	.align		4
.L_5379:
        /*0128*/ 	.byte	0x04, 0x17
        /*012a*/ 	.short	(.L_5381 - .L_5380)
.L_5380:
        /*012c*/ 	.word	0x00000000
        /*0130*/ 	.short	0x0001
        /*0132*/ 	.short	0x0008
        /*0134*/ 	.byte	0x00, 0xf5, 0x21, 0x00


	//----- nvinfo : EIATTR_KPARAM_INFO
	.align		4
.L_5381:
        /*0138*/ 	.byte	0x04, 0x17
        /*013a*/ 	.short	(.L_5383 - .L_5382)
.L_5382:
        /*013c*/ 	.word	0x00000000
        /*0140*/ 	.short	0x0000
        /*0142*/ 	.short	0x0000
        /*0144*/ 	.byte	0x00, 0xf5, 0x21, 0x00


	//----- nvinfo : EIATTR_SPARSE_MMA_MASK
	.align		4
.L_5383:
        /*0148*/ 	.byte	0x03, 0x50
        /*014a*/ 	.short	0x0000


	//----- nvinfo : EIATTR_MAXREG_COUNT
	.align		4
        /*014c*/ 	.byte	0x03, 0x1b
        /*014e*/ 	.short	0x00ff


	//----- nvinfo : EIATTR_NUM_BARRIERS
	.align		4
        /*0150*/ 	.byte	0x02, 0x4c
        /*0152*/ 	.byte	0x01
	.zero		1


	//----- nvinfo : EIATTR_EXTERNS
	.align		4
        /*0154*/ 	.byte	0x04, 0x0f
        /*0156*/ 	.short	(.L_5385 - .L_5384)


	//   ....[0]....
	.align		4
.L_5384:
        /*0158*/ 	.word	index@(__assertfail)


	//----- nvinfo : EIATTR_MERCURY_ISA_VERSION
	.align		4
.L_5385:
        /*015c*/ 	.byte	0x03, 0x5f
        /*015e*/ 	.short	0x0101


	//----- nvinfo : EIATTR_COOP_GROUP_MASK_REGIDS
	.align		4
        /*0160*/ 	.byte	0x04, 0x29
        /*0162*/ 	.short	(.L_5387 - .L_5386)


	//   ....[0]....
.L_5386:
        /*0164*/ 	.word	0xffffffff


	//   ....[1]....
        /*0168*/ 	.word	0xffffffff


	//   ....[2]....
        /*016c*/ 	.word	0xffffffff


	//   ....[3]....
        /*0170*/ 	.word	0xffffffff


	//   ....[4]....
        /*0174*/ 	.word	0xffffffff


	//   ....[5]....
        /*0178*/ 	.word	0xffffffff


	//   ....[6]....
        /*017c*/ 	.word	0xffffffff


	//   ....[7]....
        /*0180*/ 	.word	0xffffffff


	//   ....[8]....
        /*0184*/ 	.word	0xffffffff


	//   ....[9]....
        /*0188*/ 	.word	0xffffffff


	//   ....[10]....
        /*018c*/ 	.word	0xffffffff


	//   ....[11]....
        /*0190*/ 	.word	0xffffffff


	//   ....[12]....
        /*0194*/ 	.word	0xffffffff


	//   ....[13]....
        /*0198*/ 	.word	0xffffffff


	//   ....[14]....
        /*019c*/ 	.word	0x0500000f


	//   ....[15]....
        /*01a0*/ 	.word	0x0500000f


	//   ....[16]....
        /*01a4*/ 	.word	0x0500000f


	//----- nvinfo : EIATTR_COOP_GROUP_INSTR_OFFSETS
	.align		4
.L_5387:
        /*01a8*/ 	.byte	0x04, 0x28
        /*01aa*/ 	.short	(.L_5389 - .L_5388)


	//   ....[0]....
.L_5388:
        /*01ac*/ 	.word	0x00000270


	//   ....[1]....
        /*01b0*/ 	.word	0x00000290


	//   ....[2]....
        /*01b4*/ 	.word	0x000002b0


	//   ....[3]....
        /*01b8*/ 	.word	0x000003c0


	//   ....[4]....
        /*01bc*/ 	.word	0x000003e0


	//   ....[5]....
        /*01c0*/ 	.word	0x00000400


	//   ....[6]....
        /*01c4*/ 	.word	0x00001230


	//   ....[7]....
        /*01c8*/ 	.word	0x00001260


	//   ....[8]....
        /*01cc*/ 	.word	0x00001280


	//   ....[9]....
        /*01d0*/ 	.word	0x000012a0


	//   ....[10]....
        /*01d4*/ 	.word	0x000012c0


	//   ....[11]....
        /*01d8*/ 	.word	0x00001310


	//   ....[12]....
        /*01dc*/ 	.word	0x00001330


	//   ....[13]....
        /*01e0*/ 	.word	0x00001350


	//   ....[14]....
        /*01e4*/ 	.word	0x00002010


	//   ....[15]....
        /*01e8*/ 	.word	0x00002070


	//   ....[16]....
        /*01ec*/ 	.word	0x000020d0


	//----- nvinfo : EIATTR_VRC_CTA_INIT_COUNT
	.align		4
.L_5389:
        /*01f0*/ 	.byte	0x02, 0x4a
	.zero		1
	.zero		1


	//----- nvinfo : EIATTR_SYSCALL_OFFSETS
	.align		4
        /*01f4*/ 	.byte	0x04, 0x46
        /*01f6*/ 	.short	(.L_5391 - .L_5390)


	//   ....[0]....
.L_5390:
        /*01f8*/ 	.word	0x00000220


	//----- nvinfo : EIATTR_EXIT_INSTR_OFFSETS
	.align		4
.L_5391:
        /*01fc*/ 	.byte	0x04, 0x1c
        /*01fe*/ 	.short	(.L_5393 - .L_5392)


	//   ....[0]....
.L_5392:
        /*0200*/ 	.word	0x00001e40


	//   ....[1]....
        /*0204*/ 	.word	0x00001fc0


	//----- nvinfo : EIATTR_CRS_STACK_SIZE
	.align		4
.L_5393:
        /*0208*/ 	.byte	0x04, 0x1e
        /*020a*/ 	.short	(.L_5395 - .L_5394)
.L_5394:
        /*020c*/ 	.word	0x00000000


	//----- nvinfo : EIATTR_CBANK_PARAM_SIZE
	.align		4
.L_5395:
        /*0210*/ 	.byte	0x03, 0x19
        /*0212*/ 	.short	0x007c


	//----- nvinfo : EIATTR_PARAM_CBANK
	.align		4
        /*0214*/ 	.byte	0x04, 0x0a
        /*0216*/ 	.short	(.L_5397 - .L_5396)
	.align		4
.L_5396:
        /*0218*/ 	.word	index@(.nv.constant0._ZN4vllm25paged_attention_v1_kernelI13__nv_bfloat16hLi96ELi8ELi128ELNS_18Fp8KVCacheDataTypeE2ELb0EEEvPT_PKS3_PKT0_S9_ifPKiSB_iPKfiiiSD_SD_iiiii)
        /*021c*/ 	.short	0x0380
        /*021e*/ 	.short	0x007c


	//----- nvinfo : EIATTR_SW_WAR
	.align		4
.L_5397:
        /*0220*/ 	.byte	0x04, 0x36
        /*0222*/ 	.short	(.L_5399 - .L_5398)
.L_5398:
        /*0224*/ 	.word	0x00000008
.L_5399:


//--------------------- .nv.info._ZN4vllm25paged_attention_v1_kernelI13__nv_bfloat16hLi80ELi8ELi128ELNS_18Fp8KVCacheDataTypeE2ELb0EEEvPT_PKS3_PKT0_S9_ifPKiSB_iPKfiiiSD_SD_iiiii --------------------------
	.section	.nv.info._ZN4vllm25paged_attention_v1_kernelI13__nv_bfloat16hLi80ELi8ELi128ELNS_18Fp8KVCacheDataTypeE2ELb0EEEvPT_PKS3_PKT0_S9_ifPKiSB_iPKfiiiSD_SD_iiiii,"",@"SHT_CUDA_INFO"
	.sectionflags	@""
	.align	4


	//----- nvinfo : EIATTR_CUDA_API_VERSION
	.align		4
        /*0000*/ 	.byte	0x04, 0x37
        /*0002*/ 	.short	(.L_5401 - .L_5400)
.L_5400:
        /*0004*/ 	.word	0x00000082


	//----- nvinfo : EIATTR_KPARAM_INFO
	.align		4
.L_5401:
        /*0008*/ 	.byte	0x04, 0x17
        /*000a*/ 	.short	(.L_5403 - .L_5402)
.L_5402:
        /*000c*/ 	.word	0x00000000
        /*0010*/ 	.short	0x0013
        /*0012*/ 	.short	0x0078
        /*0014*/ 	.byte	0x00, 0xf0, 0x11, 0x00


	//----- nvinfo : EIATTR_KPARAM_INFO
	.align		4
.L_5403:
        /*0018*/ 	.byte	0x04, 0x17
        /*001a*/ 	.short	(.L_5405 - .L_5404)
.L_5404:
        /*001c*/ 	.word	0x00000000
        /*0020*/ 	.short	0x0012
        /*0022*/ 	.short	0x0074
        /*0024*/ 	.byte	0x00, 0xf0, 0x11, 0x00


	//----- nvinfo : EIATTR_KPARAM_INFO
	.align		4
.L_5405:
        /*0028*/ 	.byte	0x04, 0x17
        /*002a*/ 	.short	(.L_5407 - .L_5406)
.L_5406:
        /*002c*/ 	.word	0x00000000
        /*0030*/ 	.short	0x0011
        /*0032*/ 	.short	0x0070
        /*0034*/ 	.byte	0x00, 0xf0, 0x11, 0x00


	//----- nvinfo : EIATTR_KPARAM_INFO
	.align		4
.L_5407:
        /*0038*/ 	.byte	0x04, 0x17
        /*003a*/ 	.short	(.L_5409 - .L_5408)
.L_5408:
        /*003c*/ 	.word	0x00000000
        /*0040*/ 	.short	0x0010
        /*0042*/ 	.short	0x006c
        /*0044*/ 	.byte	0x00, 0xf0, 0x11, 0x00


	//----- nvinfo : EIATTR_KPARAM_INFO
	.align		4
.L_5409:
        /*0048*/ 	.byte	0x04, 0x17
        /*004a*/ 	.short	(.L_5411 - .L_5410)
.L_5410:
        /*004c*/ 	.word	0x00000000
        /*0050*/ 	.short	0x000f
        /*0052*/ 	.short	0x0068
        /*0054*/ 	.byte	0x00, 0xf0, 0x11, 0x00


	//----- nvinfo : EIATTR_KPARAM_INFO
	.align		4
.L_5411:
        /*0058*/ 	.byte	0x04, 0x17
        /*005a*/ 	.short	(.L_5413 - .L_5412)
.L_5412:
        /*005c*/ 	.word	0x00000000
        /*0060*/ 	.short	0x000e
        /*0062*/ 	.short	0x0060
        /*0064*/ 	.byte	0x00, 0xf5, 0x21, 0x00


	//----- nvinfo : EIATTR_KPARAM_INFO
	.align		4
.L_5413:
        /*0068*/ 	.byte	0x04, 0x17
        /*006a*/ 	.short	(.L_5415 - .L_5414)
.L_5414:
        /*006c*/ 	.word	0x00000000
        /*0070*/ 	.short	0x000d
        /*0072*/ 	.short	0x0058
        /*0074*/ 	.byte	0x00, 0xf5, 0x21, 0x00


	//----- nvinfo : EIATTR_KPARAM_INFO
	.align		4
.L_5415:
        /*0078*/ 	.byte	0x04, 0x17
        /*007a*/ 	.short	(.L_5417 - .L_5416)
.L_5416:
        /*007c*/ 	.word	0x00000000
        /*0080*/ 	.short	0x000c
        /*0082*/ 	.short	0x0050
        /*0084*/ 	.byte	0x00, 0xf0, 0x11, 0x00


	//----- nvinfo : EIATTR_KPARAM_INFO
	.align		4
.L_5417:
        /*0088*/ 	.byte	0x04, 0x17
        /*008a*/ 	.short	(.L_5419 - .L_5418)
.L_5418:
        /*008c*/ 	.word	0x00000000
        /*0090*/ 	.short	0x000b
        /*0092*/ 	.short	0x004c
        /*0094*/ 	.byte	0x00, 0xf0, 0x11, 0x00


	//----- nvinfo : EIATTR_KPARAM_INFO
	.align		4
.L_5419:
        /*0098*/ 	.byte	0x04, 0x17
        /*009a*/ 	.short	(.L_5421 - .L_5420)
.L_5420:
        /*009c*/ 	.word	0x00000000
        /*00a0*/ 	.short	0x000a
        /*00a2*/ 	.short	0x0048
        /*00a4*/ 	.byte	0x00, 0xf0, 0x11, 0x00


	//----- nvinfo : EIATTR_KPARAM_INFO
	.align		4
.L_5421:
        /*00a8*/ 	.byte	0x04, 0x17
        /*00aa*/ 	.short	(.L_5423 - .L_5422)
.L_5422:
        /*00ac*/ 	.word	0x00000000
        /*00b0*/ 	.short	0x0009
        /*00b2*/ 	.short	0x0040
        /*00b4*/ 	.byte	0x00, 0xf5, 0x21, 0x00


	//----- nvinfo : EIATTR_KPARAM_INFO
	.align		4
.L_5423:
        /*00b8*/ 	.byte	0x04, 0x17
        /*00ba*/ 	.short	(.L_5425 - .L_5424)
.L_5424:
        /*00bc*/ 	.word	0x00000000
        /*00c0*/ 	.short	0x0008
        /*00c2*/ 	.short	0x0038
        /*00c4*/ 	.byte	0x00, 0xf0, 0x11, 0x00


	//----- nvinfo : EIATTR_KPARAM_INFO
	.align		4
.L_5425:
        /*00c8*/ 	.byte	0x04, 0x17
        /*00ca*/ 	.short	(.L_5427 - .L_5426)
.L_5426:
        /*00cc*/ 	.word	0x00000000
        /*00d0*/ 	.short	0x0007
        /*00d2*/ 	.short	0x0030
        /*00d4*/ 	.byte	0x00, 0xf5, 0x21, 0x00


	//----- nvinfo : EIATTR_KPARAM_INFO
	.align		4
.L_5427:
        /*00d8*/ 	.byte	0x04, 0x17
        /*00da*/ 	.short	(.L_5429 - .L_5428)
.L_5428:
        /*00dc*/ 	.word	0x00000000
        /*00e0*/ 	.short	0x0006
        /*00e2*/ 	.short	0x0028
        /*00e4*/ 	.byte	0x00, 0xf5, 0x21, 0x00


	//----- nvinfo : EIATTR_KPARAM_INFO
	.align		4
.L_5429:
        /*00e8*/ 	.byte	0x04, 0x17
        /*00ea*/ 	.short	(.L_5431 - .L_5430)
.L_5430:
        /*00ec*/ 	.word	0x00000000
        /*00f0*/ 	.short	0x0005
        /*00f2*/ 	.short	0x0024
        /*00f4*/ 	.byte	0x00, 0xf0, 0x11, 0x00


	//----- nvinfo : EIATTR_KPARAM_INFO
	.align		4
.L_5431:
        /*00f8*/ 	.byte	0x04, 0x17
        /*00fa*/ 	.short	(.L_5433 - .L_5432)
.L_5432:
        /*00fc*/ 	.word	0x00000000
        /*0100*/ 	.short	0x0004
        /*0102*/ 	.short	0x0020
        /*0104*/ 	.byte	0x00, 0xf0, 0x11, 0x00


	//----- nvinfo : EIATTR_KPARAM_INFO
	.align		4
.L_5433:
        /*0108*/ 	.byte	0x04, 0x17
        /*010a*/ 	.short	(.L_5435 - .L_5434)
.L_5434:
        /*010c*/ 	.word	0x00000000
        /*0110*/ 	.short	0x0003
        /*0112*/ 	.short	0x0018
        /*0114*/ 	.byte	0x00, 0xf5, 0x21, 0x00


	//----- nvinfo : EIATTR_KPARAM_INFO
	.align		4
.L_5435:
        /*0118*/ 	.byte	0x04, 0x17
        /*011a*/ 	.short	(.L_5437 - .L_5436)
.L_5436:
        /*011c*/ 	.word	0x00000000
        /*0120*/ 	.short	0x0002
        /*0122*/ 	.short	0x0010
        /*0124*/ 	.byte	0x00, 0xf5, 0x21, 0x00


	//----- nvinfo : EIATTR_KPARAM_INFO
	.align		4
.L_5437:
        /*0128*/ 	.byte	0x04, 0x17
        /*012a*/ 	.short	(.L_5439 - .L_5438)
.L_5438:
        /*012c*/ 	.word	0x00000000
        /*0130*/ 	.short	0x0001
        /*0132*/ 	.short	0x0008
        /*0134*/ 	.byte	0x00, 0xf5, 0x21, 0x00


	//----- nvinfo : EIATTR_KPARAM_INFO
	.align		4
.L_5439:
        /*0138*/ 	.byte	0x04, 0x17
        /*013a*/ 	.short	(.L_5441 - .L_5440)
.L_5440:
        /*013c*/ 	.word	0x00000000
        /*0140*/ 	.short	0x0000
        /*0142*/ 	.short	0x0000
        /*0144*/ 	.byte	0x00, 0xf5, 0x21, 0x00


	//----- nvinfo : EIATTR_SPARSE_MMA_MASK
	.align		4
.L_5441:
        /*0148*/ 	.byte	0x03, 0x50
        /*014a*/ 	.short	0x0000


	//----- nvinfo : EIATTR_MAXREG_COUNT
	.align		4
        /*014c*/ 	.byte	0x03, 0x1b
        /*014e*/ 	.short	0x00ff


	//----- nvinfo : EIATTR_NUM_BARRIERS
	.align		4
        /*0150*/ 	.byte	0x02, 0x4c
        /*0152*/ 	.byte	0x01
	.zero		1


	//----- nvinfo : EIATTR_EXTERNS
	.align		4
        /*0154*/ 	.byte	0x04, 0x0f
        /*0156*/ 	.short	(.L_5443 - .L_5442)


	//   ....[0]....
	.align		4
.L_5442:
        /*0158*/ 	.word	index@(__assertfail)


	//----- nvinfo : EIATTR_MERCURY_ISA_VERSION
	.align		4
.L_5443:
        /*015c*/ 	.byte	0x03, 0x5f
        /*015e*/ 	.short	0x0101


	//----- nvinfo : EIATTR_COOP_GROUP_MASK_REGIDS
	.align		4
        /*0160*/ 	.byte	0x04, 0x29
        /*0162*/ 	.short	(.L_5445 - .L_5444)


	//   ....[0]....
.L_5444:
        /*0164*/ 	.word	0xffffffff


	//   ....[1]....
        /*0168*/ 	.word	0xffffffff


	//   ....[2]....
        /*016c*/ 	.word	0xffffffff


	//   ....[3]....
        /*0170*/ 	.word	0xffffffff


	//   ....[4]....
        /*0174*/ 	.word	0xffffffff


	//   ....[5]....
        /*0178*/ 	.word	0xffffffff


	//   ....[6]....
        /*017c*/ 	.word	0xffffffff


	//   ....[7]....
        /*0180*/ 	.word	0xffffffff


	//   ....[8]....
        /*0184*/ 	.word	0xffffffff


	//   ....[9]....
        /*0188*/ 	.word	0xffffffff


	//   ....[10]....
        /*018c*/ 	.word	0xffffffff


	//   ....[11]....
        /*0190*/ 	.word	0xffffffff


	//   ....[12]....
        /*0194*/ 	.word	0xffffffff


	//   ....[13]....
        /*0198*/ 	.word	0xffffffff


	//   ....[14]....
        /*019c*/ 	.word	0x0500000f


	//   ....[15]....
        /*01a0*/ 	.word	0x0500000f


	//   ....[16]....
        /*01a4*/ 	.word	0x0500000f


	//----- nvinfo : EIATTR_COOP_GROUP_INSTR_OFFSETS
	.align		4
.L_5445:
        /*01a8*/ 	.byte	0x04, 0x28
        /*01aa*/ 	.short	(.L_5447 - .L_5446)


	//   ....[0]....
.L_5446:
        /*01ac*/ 	.word	0x00000270


	//   ....[1]....
        /*01b0*/ 	.word	0x00000290


	//   ....[2]....
        /*01b4*/ 	.word	0x000002b0


	//   ....[3]....
        /*01b8*/ 	.word	0x000003c0


	//   ....[4]....
        /*01bc*/ 	.word	0x000003e0


	//   ....[5]....
        /*01c0*/ 	.word	0x00000400


	//   ....[6]....
        /*01c4*/ 	.word	0x00001230


	//   ....[7]....
        /*01c8*/ 	.word	0x00001260


	//   ....[8]....
        /*01cc*/ 	.word	0x00001280


	//   ....[9]....
        /*01d0*/ 	.word	0x000012a0


	//   ....[10]....
        /*01d4*/ 	.word	0x000012c0


	//   ....[11]....
        /*01d8*/ 	.word	0x00001310


	//   ....[12]....
        /*01dc*/ 	.word	0x00001330


	//   ....[13]....
        /*01e0*/ 	.word	0x00001350


	//   ....[14]....
        /*01e4*/ 	.word	0x00002120


	//   ....[15]....
        /*01e8*/ 	.word	0x00002180


	//   ....[16]....
        /*01ec*/ 	.word	0x000021e0


	//----- nvinfo : EIATTR_VRC_CTA_INIT_COUNT
	.align		4
.L_5447:
        /*01f0*/ 	.byte	0x02, 0x4a
	.zero		1
	.zero		1


	//----- nvinfo : EIATTR_SYSCALL_OFFSETS
	.align		4
        /*01f4*/ 	.byte	0x04, 0x46
        /*01f6*/ 	.short	(.L_5449 - .L_5448)


	//   ....[0]....
.L_5448:
        /*01f8*/ 	.word	0x00000220


	//----- nvinfo : EIATTR_EXIT_INSTR_OFFSETS
	.align		4
.L_5449:
        /*01fc*/ 	.byte	0x04, 0x1c
        /*01fe*/ 	.short	(.L_5451 - .L_5450)


	//   ....[0]....
.L_5450:
        /*0200*/ 	.word	0x00001f70


	//   ....[1]....
        /*0204*/ 	.word	0x000020a0


	//   ....[2]....
        /*0208*/ 	.word	0x000020d0


	//----- nvinfo : EIATTR_CRS_STACK_SIZE
	.align		4
.L_5451:
        /*020c*/ 	.byte	0x04, 0x1e
        /*020e*/ 	.short	(.L_5453 - .L_5452)
.L_5452:
        /*0210*/ 	.word	0x00000000


	//----- nvinfo : EIATTR_CBANK_PARAM_SIZE
	.align		4
.L_5453:
        /*0214*/ 	.byte	0x03, 0x19
        /*0216*/ 	.short	0x007c


	//----- nvinfo : EIATTR_PARAM_CBANK
	.align		4
        /*0218*/ 	.byte	0x04, 0x0a
        /*021a*/ 	.short	(.L_5455 - .L_5454)
	.align		4
.L_5454:
        /*021c*/ 	.word	index@(.nv.constant0._ZN4vllm25paged_attention_v1_kernelI13__nv_bfloat16hLi80ELi8ELi128ELNS_18Fp8KVCacheDataTypeE2ELb0EEEvPT_PKS3_PKT0_S9_ifPKiSB_iPKfiiiSD_SD_iiiii)
        /*0220*/ 	.short	0x0380
        /*0222*/ 	.short	0x007c


	//----- nvinfo : EIATTR_SW_WAR
	.align		4
.L_5455:
        /*0224*/ 	.byte	0x04, 0x36
        /*0226*/ 	.short	(.L_5457 - .L_5456)
.L_5456:
        /*0228*/ 	.word	0x00000008
.L_5457:


//--------------------- .nv.info._ZN4vllm25paged_attention_v1_kernelI13__nv_bfloat16hLi64ELi8ELi128ELNS_18Fp8KVCacheDataTypeE2ELb0EEEvPT_PKS3_PKT0_S9_ifPKiSB_iPKfiiiSD_SD_iiiii --------------------------
	.section	.nv.info._ZN4vllm25paged_attention_v1_kernelI13__nv_bfloat16hLi64ELi8ELi128ELNS_18Fp8KVCacheDataTypeE2ELb0EEEvPT_PKS3_PKT0_S9_ifPKiSB_iPKfiiiSD_SD_iiiii,"",@"SHT_CUDA_INFO"
	.sectionflags	@""
	.align	4


	//----- nvinfo : EIATTR_CUDA_API_VERSION
	.align		4
        /*0000*/ 	.byte	0x04, 0x37
        /*0002*/ 	.short	(.L_5459 - .L_5458)
.L_5458:
        /*0004*/ 	.word	0x00000082


	//----- nvinfo : EIATTR_KPARAM_INFO
	.align		4
.L_5459:
        /*0008*/ 	.byte	0x04, 0x17
        /*000a*/ 	.short	(.L_5461 - .L_5460)
.L_5460:
        /*000c*/ 	.word	0x00000000
        /*0010*/ 	.short	0x0013
        /*0012*/ 	.short	0x0078
        /*0014*/ 	.byte	0x00, 0xf0, 0x11, 0x00


	//----- nvinfo : EIATTR_KPARAM_INFO
	.align		4
.L_5461:
        /*0018*/ 	.byte	0x04, 0x17
        /*001a*/ 	.short	(.L_5463 - .L_5462)
.L_5462:
        /*001c*/ 	.word	0x00000000
        /*0020*/ 	.short	0x0012
        /*0022*/ 	.short	0x0074
        /*0024*/ 	.byte	0x00, 0xf0, 0x11, 0x00


	//----- nvinfo : EIATTR_KPARAM_INFO
	.align		4
.L_5463:
        /*0028*/ 	.byte	0x04, 0x17
        /*002a*/ 	.short	(.L_5465 - .L_5464)
.L_5464:
        /*002c*/ 	.word	0x00000000
        /*0030*/ 	.short	0x0011
        /*0032*/ 	.short	0x0070
        /*0034*/ 	.byte	0x00, 0xf0, 0x11, 0x00


	//----- nvinfo : EIATTR_KPARAM_INFO
	.align		4
.L_5465:
        /*0038*/ 	.byte	0x04, 0x17
        /*003a*/ 	.short	(.L_5467 - .L_5466)
.L_5466:
        /*003c*/ 	.word	0x00000000
        /*0040*/ 	.short	0x0010
        /*0042*/ 	.short	0x006c
        /*0044*/ 	.byte	0x00, 0xf0, 0x11, 0x00


	//----- nvinfo : EIATTR_KPARAM_INFO
	.align		4
.L_5467:
        /*0048*/ 	.byte	0x04, 0x17
        /*004a*/ 	.short	(.L_5469 - .L_5468)
.L_5468:
        /*004c*/ 	.word	0x00000000
        /*0050*/ 	.short	0x000f
        /*0052*/ 	.short	0x0068
        /*0054*/ 	.byte	0x00, 0xf0, 0x11, 0x00


	//----- nvinfo : EIATTR_KPARAM_INFO
	.align		4
.L_5469:
        /*0058*/ 	.byte	0x04, 0x17
        /*005a*/ 	.short	(.L_5471 - .L_5470)
.L_5470:
        /*005c*/ 	.word	0x00000000
        /*0060*/ 	.short	0x000e
        /*0062*/ 	.short	0x0060
        /*0064*/ 	.byte	0x00, 0xf5, 0x21, 0x00


	//----- nvinfo : EIATTR_KPARAM_INFO
	.align		4
.L_5471:
        /*0068*/ 	.byte	0x04, 0x17
        /*006a*/ 	.short	(.L_5473 - .L_5472)
.L_5472:
        /*006c*/ 	.word	0x00000000
        /*0070*/ 	.short	0x000d
        /*0072*/ 	.short	0x0058
        /*0074*/ 	.byte	0x00, 0xf5, 0x21, 0x00


	//----- nvinfo : EIATTR_KPARAM_INFO
	.align		4
.L_5473:
        /*0078*/ 	.byte	0x04, 0x17
        /*007a*/ 	.short	(.L_5475 - .L_5474)
.L_5474:
        /*007c*/ 	.word	0x00000000
        /*0080*/ 	.short	0x000c
        /*0082*/ 	.short	0x0050
        /*0084*/ 	.byte	0x00, 0xf0, 0x11, 0x00


	//----- nvinfo : EIATTR_KPARAM_INFO
	.align		4
.L_5475:
        /*0088*/ 	.byte	0x04, 0x17
        /*008a*/ 	.short	(.L_5477 - .L_5476)
.L_5476:
        /*008c*/ 	.word	0x00000000
        /*0090*/ 	.short	0x000b
        /*0092*/ 	.short	0x004c
        /*0094*/ 	.byte	0x00, 0xf0, 0x11, 0x00


	//----- nvinfo : EIATTR_KPARAM_INFO
	.align		4
.L_5477:
        /*0098*/ 	.byte	0x04, 0x17
        /*009a*/ 	.short	(.L_5479 - .L_5478)
.L_5478:
        /*009c*/ 	.word	0x00000000
        /*00a0*/ 	.short	0x000a
        /*00a2*/ 	.short	0x0048
        /*00a4*/ 	.byte	0x00, 0xf0, 0x11, 0x00


	//----- nvinfo : EIATTR_KPARAM_INFO
	.align		4
.L_5479:
        /*00a8*/ 	.byte	0x04, 0x17
        /*00aa*/ 	.short	(.L_5481 - .L_5480)
.L_5480:
        /*00ac*/ 	.word	0x00000000
        /*00b0*/ 	.short	0x0009
        /*00b2*/ 	.short	0x0040
        /*00b4*/ 	.byte	0x00, 0xf5, 0x21, 0x00


	//----- nvinfo : EIATTR_KPARAM_INFO
	.align		4
.L_5481:
        /*00b8*/ 	.byte	0x04, 0x17
        /*00ba*/ 	.short	(.L_5483 - .L_5482)
.L_5482:
        /*00bc*/ 	.word	0x00000000
        /*00c0*/ 	.short	0x0008
        /*00c2*/ 	.short	0x0038
        /*00c4*/ 	.byte	0x00, 0xf0, 0x11, 0x00


	//----- nvinfo : EIATTR_KPARAM_INFO
	.align		4
.L_5483:
        /*00c8*/ 	.byte	0x04, 0x17
        /*00ca*/ 	.short	(.L_5485 - .L_5484)
.L_5484:
        /*00cc*/ 	.word	0x00000000
        /*00d0*/ 	.short	0x0007
        /*00d2*/ 	.short	0x0030
        /*00d4*/ 	.byte	0x00, 0xf5, 0x21, 0x00


	//----- nvinfo : EIATTR_KPARAM_INFO
	.align		4
.L_5485:
        /*00d8*/ 	.byte	0x04, 0x17
        /*00da*/ 	.short	(.L_5487 - .L_5486)
.L_5486:
        /*00dc*/ 	.word	0x00000000
        /*00e0*/ 	.short	0x0006
        /*00e2*/ 	.short	0x0028
        /*00e4*/ 	.byte	0x00, 0xf5, 0x21, 0x00


	//----- nvinfo : EIATTR_KPARAM_INFO
	.align		4
.L_5487:
        /*00e8*/ 	.byte	0x04, 0x17
        /*00ea*/ 	.short	(.L_5489 - .L_5488)
.L_5488:
        /*00ec*/ 	.word	0x00000000
        /*00f0*/ 	.short	0x0005
        /*00f2*/ 	.short	0x0024
        /*00f4*/ 	.byte	0x00, 0xf0, 0x11, 0x00


	//----- nvinfo : EIATTR_KPARAM_INFO
	.align		4
.L_5489:
        /*00f8*/ 	.byte	0x04, 0x17
        /*00fa*/ 	.short	(.L_5491 - .L_5490)
.L_5490:
        /*00fc*/ 	.word	0x00000000
        /*0100*/ 	.short	0x0004
        /*0102*/ 	.short	0x0020
        /*0104*/ 	.byte	0x00, 0xf0, 0x11, 0x00


	//----- nvinfo : EIATTR_KPARAM_INFO
	.align		4
.L_5491:
        /*0108*/ 	.byte	0x04, 0x17
        /*010a*/ 	.short	(.L_5493 - .L_5492)
.L_5492:
        /*010c*/ 	.word	0x00000000
        /*0110*/ 	.short	0x0003
        /*0112*/ 	.short	0x0018
        /*0114*/ 	.byte	0x00, 0xf5, 0x21, 0x00


	//----- nvinfo : EIATTR_KPARAM_INFO
	.align		4
.L_5493:
        /*0118*/ 	.byte	0x04, 0x17
        /*011a*/ 	.short	(.L_5495 - .L_5494)
.L_5494:
        /*011c*/ 	.word	0x00000000
        /*0120*/ 	.short	0x0002
        /*0122*/ 	.short	0x0010
        /*0124*/ 	.byte	0x00, 0xf5, 0x21, 0x00


	//----- nvinfo : EIATTR_KPARAM_INFO
	.align		4
.L_5495:
        /*0128*/ 	.byte	0x04, 0x17
        /*012a*/ 	.short	(.L_5497 - .L_5496)
.L_5496:
        /*012c*/ 	.word	0x00000000
        /*0130*/ 	.short	0x0001
        /*0132*/ 	.short	0x0008
        /*0134*/ 	.byte	0x00, 0xf5, 0x21, 0x00


	//----- nvinfo : EIATTR_KPARAM_INFO
	.align		4
.L_5497:
        /*0138*/ 	.byte	0x04, 0x17
        /*013a*/ 	.short	(.L_5499 - .L_5498)
.L_5498:
        /*013c*/ 	.word	0x00000000
        /*0140*/ 	.short	0x0000
        /*0142*/ 	.short	0x0000
        /*0144*/ 	.byte	0x00, 0xf5, 0x21, 0x00


	//----- nvinfo : EIATTR_SPARSE_MMA_MASK
	.align		4
.L_5499:
        /*0148*/ 	.byte	0x03, 0x50
        /*014a*/ 	.short	0x0000


	//----- nvinfo : EIATTR_MAXREG_COUNT
	.align		4
        /*014c*/ 	.byte	0x03, 0x1b
        /*014e*/ 	.short	0x00ff


	//----- nvinfo : EIATTR_NUM_BARRIERS
	.align		4
        /*0150*/ 	.byte	0x02, 0x4c
        /*0152*/ 	.byte	0x01
	.zero		1


	//----- nvinfo : EIATTR_EXTERNS
	.align		4
        /*0154*/ 	.byte	0x04, 0x0f
        /*0156*/ 	.short	(.L_5501 - .L_5500)


	//   ....[0]....
	.align		4
.L_5500:
        /*0158*/ 	.word	index@(__assertfail)


	//----- nvinfo : EIATTR_MERCURY_ISA_VERSION
	.align		4
.L_5501:
        /*015c*/ 	.byte	0x03, 0x5f
        /*015e*/ 	.short	0x0101


	//----- nvinfo : EIATTR_COOP_GROUP_MASK_REGIDS
	.align		4
        /*0160*/ 	.byte	0x04, 0x29
        /*0162*/ 	.short	(.L_5503 - .L_5502)


	//   ....[0]....
.L_5502:
        /*0164*/ 	.word	0xffffffff


	//   ....[1]....
        /*0168*/ 	.word	0xffffffff


	//   ....[2]....
        /*016c*/ 	.word	0xffffffff


	//   ....[3]....
        /*0170*/ 	.word	0xffffffff


	//   ....[4]....
        /*0174*/ 	.word	0xffffffff


	//   ....[5]....
        /*0178*/ 	.word	0xffffffff


	//   ....[6]....
        /*017c*/ 	.word	0xffffffff


	//   ....[7]....
        /*0180*/ 	.word	0xffffffff


	//   ....[8]....
        /*0184*/ 	.word	0xffffffff


	//   ....[9]....
        /*0188*/ 	.word	0xffffffff


	//   ....[10]....
        /*018c*/ 	.word	0xffffffff


	//   ....[11]....
        /*0190*/ 	.word	0xffffffff


	//   ....[12]....
        /*0194*/ 	.word	0xffffffff


	//   ....[13]....
        /*0198*/ 	.word	0xffffffff


	//   ....[14]....
        /*019c*/ 	.word	0x0500000f


	//   ....[15]....
        /*01a0*/ 	.word	0x0500000f


	//   ....[16]....
        /*01a4*/ 	.word	0x0500000f


	//----- nvinfo : EIATTR_COOP_GROUP_INSTR_OFFSETS
	.align		4
.L_5503:
        /*01a8*/ 	.byte	0x04, 0x28
        /*01aa*/ 	.short	(.L_5505 - .L_5504)


	//   ....[0]....
.L_5504:
        /*01ac*/ 	.word	0x00000270


	//   ....[1]....
        /*01b0*/ 	.word	0x00000290


	//   ....[2]....
        /*01b4*/ 	.word	0x000002b0


	//   ....[3]....
        /*01b8*/ 	.word	0x000003c0


	//   ....[4]....
        /*01bc*/ 	.word	0x000003e0


	//   ....[5]....
        /*01c0*/ 	.word	0x00000400


	//   ....[6]....
        /*01c4*/ 	.word	0x00001230


	//   ....[7]....
        /*01c8*/ 	.word	0x00001260


	//   ....[8]....
        /*01cc*/ 	.word	0x00001280


	//   ....[9]....
        /*01d0*/ 	.word	0x000012a0


	//   ....[10]....
        /*01d4*/ 	.word	0x000012c0


	//   ....[11]....
        /*01d8*/ 	.word	0x00001310


	//   ....[12]....
        /*01dc*/ 	.word	0x00001330


	//   ....[13]....
        /*01e0*/ 	.word	0x00001350


	//   ....[14]....
        /*01e4*/ 	.word	0x00002000


	//   ....[15]....
        /*01e8*/ 	.word	0x00002060


	//   ....[16]....
        /*01ec*/ 	.word	0x000020c0


	//----- nvinfo : EIATTR_VRC_CTA_INIT_COUNT
	.align		4
.L_5505:
        /*01f0*/ 	.byte	0x02, 0x4a
	.zero		1
	.zero		1


	//----- nvinfo : EIATTR_SYSCALL_OFFSETS
	.align		4
        /*01f4*/ 	.byte	0x04, 0x46
        /*01f6*/ 	.short	(.L_5507 - .L_5506)


	//   ....[0]....
.L_5506:
        /*01f8*/ 	.word	0x00000220


	//----- nvinfo : EIATTR_EXIT_INSTR_OFFSETS
	.align		4
.L_5507:
        /*01fc*/ 	.byte	0x04, 0x1c
        /*01fe*/ 	.short	(.L_5509 - .L_5508)


	//   ....[0]....
.L_5508:
        /*0200*/ 	.word	0x00001e70


	//   ....[1]....
        /*0204*/ 	.word	0x00001fb0


	//----- nvinfo : EIATTR_CRS_STACK_SIZE
	.align		4
.L_5509:
        /*0208*/ 	.byte	0x04, 0x1e
        /*020a*/ 	.short	(.L_5511 - .L_5510)
.L_5510:
        /*020c*/ 	.word	0x00000000


	//----- nvinfo : EIATTR_CBANK_PARAM_SIZE
	.align		4
.L_5511:
        /*0210*/ 	.byte	0x03, 0x19
        /*0212*/ 	.short	0x007c


	//----- nvinfo : EIATTR_PARAM_CBANK
	.align		4
        /*0214*/ 	.byte	0x04, 0x0a
        /*0216*/ 	.short	(.L_5513 - .L_5512)
	.align		4
.L_5512:
        /*0218*/ 	.word	index@(.nv.constant0._ZN4vllm25paged_attention_v1_kernelI13__nv_bfloat16hLi64ELi8ELi128ELNS_18Fp8KVCacheDataTypeE2ELb0EEEvPT_PKS3_PKT0_S9_ifPKiSB_iPKfiiiSD_SD_iiiii)
        /*021c*/ 	.short	0x0380
        /*021e*/ 	.short	0x007c


	//----- nvinfo : EIATTR_SW_WAR
	.align		4
.L_5513:
        /*0220*/ 	.byte	0x04, 0x36
        /*0222*/ 	.short	(.L_5515 - .L_5514)
.L_5514:
        /*0224*/ 	.word	0x00000008
.L_5515:


//--------------------- .nv.info._ZN4vllm25paged_attention_v1_kernelI13__nv_bfloat16hLi32ELi8ELi128ELNS_18Fp8KVCacheDataTypeE2ELb0EEEvPT_PKS3_PKT0_S9_ifPKiSB_iPKfiiiSD_SD_iiiii --------------------------
	.section	.nv.info._ZN4vllm25paged_attention_v1_kernelI13__nv_bfloat16hLi32ELi8ELi128ELNS_18Fp8KVCacheDataTypeE2ELb0EEEvPT_PKS3_PKT0_S9_ifPKiSB_iPKfiiiSD_SD_iiiii,"",@"SHT_CUDA_INFO"
	.sectionflags	@""
	.align	4


	//----- nvinfo : EIATTR_CUDA_API_VERSION
	.align		4
        /*0000*/ 	.byte	0x04, 0x37
        /*0002*/ 	.short	(.L_5517 - .L_5516)
.L_5516:
        /*0004*/ 	.word	0x00000082


	//----- nvinfo : EIATTR_KPARAM_INFO
	.align		4
.L_5517:
        /*0008*/ 	.byte	0x04, 0x17
        /*000a*/ 	.short	(.L_5519 - .L_5518)
.L_5518:
        /*000c*/ 	.word	0x00000000
        /*0010*/ 	.short	0x0013
        /*0012*/ 	.short	0x0078
        /*0014*/ 	.byte	0x00, 0xf0, 0x11, 0x00


	//----- nvinfo : EIATTR_KPARAM_INFO
	.align		4
.L_5519:
        /*0018*/ 	.byte	0x04, 0x17
        /*001a*/ 	.short	(.L_5521 - .L_5520)
.L_5520:
        /*001c*/ 	.word	0x00000000
        /*0020*/ 	.short	0x0012
        /*0022*/ 	.short	0x0074
        /*0024*/ 	.byte	0x00, 0xf0, 0x11, 0x00


	//----- nvinfo : EIATTR_KPARAM_INFO
	.align		4
.L_5521:
        /*0028*/ 	.byte	0x04, 0x17
        /*002a*/ 	.short	(.L_5523 - .L_5522)
.L_5522:
        /*002c*/ 	.word	0x00000000
        /*0030*/ 	.short	0x0011
        /*0032*/ 	.short	0x0070
        /*0034*/ 	.byte	0x00, 0xf0, 0x11, 0x00


	//----- nvinfo : EIATTR_KPARAM_INFO
	.align		4
.L_5523:
        /*0038*/ 	.byte	0x04, 0x17
        /*003a*/ 	.short	(.L_5525 - .L_5524)
.L_5524:
        /*003c*/ 	.word	0x00000000
        /*0040*/ 	.short	0x0010
        /*0042*/ 	.short	0x006c
        /*0044*/ 	.byte	0x00, 0xf0, 0x11, 0x00


	//----- nvinfo : EIATTR_KPARAM_INFO
	.align		4
.L_5525:
        /*0048*/ 	.byte	0x04, 0x17
        /*004a*/ 	.short	(.L_5527 - .L_5526)
.L_5526:
        /*004c*/ 	.word	0x00000000
        /*0050*/ 	.short	0x000f
        /*0052*/ 	.short	0x0068
        /*0054*/ 	.byte	0x00, 0xf0, 0x11, 0x00


	//----- nvinfo : EIATTR_KPARAM_INFO
	.align		4
.L_5527:
        /*0058*/ 	.byte	0x04, 0x17
        /*005a*/ 	.short	(.L_5529 - .L_5528)
.L_5528:
        /*005c*/ 	.word	0x00000000
        /*0060*/ 	.short	0x000e
        /*0062*/ 	.short	0x0060
        /*0064*/ 	.byte	0x00, 0xf5, 0x21, 0x00


	//----- nvinfo : EIATTR_KPARAM_INFO
	.align		4
.L_5529:
        /*0068*/ 	.byte	0x04, 0x17
        /*006a*/ 	.short	(.L_5531 - .L_5530)
.L_5530:
        /*006c*/ 	.word	0x00000000
        /*0070*/ 	.short	0x000d
        /*0072*/ 	.short	0x0058
        /*0074*/ 	.byte	0x00, 0xf5, 0x21, 0x00


	//----- nvinfo : EIATTR_KPARAM_INFO
	.align		4
.L_5531:
        /*0078*/ 	.byte	0x04, 0x17
        /*007a*/ 	.short	(.L_5533 - .L_5532)
.L_5532:
        /*007c*/ 	.word	0x00000000
        /*0080*/ 	.short	0x000c
        /*0082*/ 	.short	0x0050
        /*0084*/ 	.byte	0x00, 0xf0, 0x11, 0x00


	//----- nvinfo : EIATTR_KPARAM_INFO
	.align		4
.L_5533:
        /*0088*/ 	.byte	0x04, 0x17
        /*008a*/ 	.short	(.L_5535 - .L_5534)
.L_5534:
        /*008c*/ 	.word	0x00000000
        /*0090*/ 	.short	0x000b
        /*0092*/ 	.short	0x004c
        /*0094*/ 	.byte	0x00, 0xf0, 0x11, 0x00


	//----- nvinfo : EIATTR_KPARAM_INFO
	.align		4
.L_5535:
        /*0098*/ 	.byte	0x04, 0x17
        /*009a*/ 	.short	(.L_5537 - .L_5536)
.L_5536:
        /*009c*/ 	.word	0x00000000
        /*00a0*/ 	.short	0x000a
        /*00a2*/ 	.short	0x0048
        /*00a4*/ 	.byte	0x00, 0xf0, 0x11, 0x00


	//----- nvinfo : EIATTR_KPARAM_INFO
	.align		4
.L_5537:
        /*00a8*/ 	.byte	0x04, 0x17
        /*00aa*/ 	.short	(.L_5539 - .L_5538)
.L_5538:
        /*00ac*/ 	.word	0x00000000
        /*00b0*/ 	.short	0x0009
        /*00b2*/ 	.short	0x0040
        /*00b4*/ 	.byte	0x00, 0xf5, 0x21, 0x00


	//----- nvinfo : EIATTR_KPARAM_INFO
	.align		4
.L_5539:
        /*00b8*/ 	.byte	0x04, 0x17
        /*00ba*/ 	.short	(.L_5541 - .L_5540)
.L_5540:
        /*00bc*/ 	.word	0x00000000
        /*00c0*/ 	.short	0x0008
        /*00c2*/ 	.short	0x0038
        /*00c4*/ 	.byte	0x00, 0xf0, 0x11, 0x00


	//----- nvinfo : EIATTR_KPARAM_INFO
	.align		4
.L_5541:
        /*00c8*/ 	.byte	0x04, 0x17
        /*00ca*/ 	.short	(.L_5543 - .L_5542)
.L_5542:
        /*00cc*/ 	.word	0x00000000
        /*00d0*/ 	.short	0x0007
        /*00d2*/ 	.short	0x0030
        /*00d4*/ 	.byte	0x00, 0xf5, 0x21, 0x00


	//----- nvinfo : EIATTR_KPARAM_INFO
	.align		4
.L_5543:
        /*00d8*/ 	.byte	0x04, 0x17
        /*00da*/ 	.short	(.L_5545 - .L_5544)
.L_5544:
        /*00dc*/ 	.word	0x00000000
        /*00e0*/ 	.short	0x0006
        /*00e2*/ 	.short	0x0028
        /*00e4*/ 	.byte	0x00, 0xf5, 0x21, 0x00


	//----- nvinfo : EIATTR_KPARAM_INFO
	.align		4
.L_5545:
        /*00e8*/ 	.byte	0x04, 0x17
        /*00ea*/ 	.short	(.L_5547 - .L_5546)
.L_5546:
        /*00ec*/ 	.word	0x00000000
        /*00f0*/ 	.short	0x0005
        /*00f2*/ 	.short	0x0024
        /*00f4*/ 	.byte	0x00, 0xf0, 0x11, 0x00


	//----- nvinfo : EIATTR_KPARAM_INFO
	.align		4
.L_5547:
        /*00f8*/ 	.byte	0x04, 0x17
        /*00fa*/ 	.short	(.L_5549 - .L_5548)
.L_5548:
        /*00fc*/ 	.word	0x00000000
        /*0100*/ 	.short	0x0004
        /*0102*/ 	.short	0x0020
        /*0104*/ 	.byte	0x00, 0xf0, 0x11, 0x00


	//----- nvinfo : EIATTR_KPARAM_INFO
	.align		4
.L_5549:
        /*0108*/ 	.byte	0x04, 0x17
        /*010a*/ 	.short	(.L_5551 - .L_5550)
.L_5550:
        /*010c*/ 	.word	0x00000000
        /*0110*/ 	.short	0x0003
        /*0112*/ 	.short	0x0018
        /*0114*/ 	.byte	0x00, 0xf5, 0x21, 0x00


	//----- nvinfo : EIATTR_KPARAM_INFO
	.align		4
.L_5551:
        /*0118*/ 	.byte	0x04, 0x17
        /*011a*/ 	.short	(.L_5553 - .L_5552)
.L_5552:
        /*011c*/ 	.word	0x00000000
        /*0120*/ 	.short	0x0002
        /*0122*/ 	.short	0x0010
        /*0124*/ 	.byte	0x00, 0xf5, 0x21, 0x00


	//----- nvinfo : EIATTR_KPARAM_INFO
	.align		4
.L_5553:
        /*0128*/ 	.byte	0x04, 0x17
        /*012a*/ 	.short	(.L_5555 - .L_5554)
.L_5554:
        /*012c*/ 	.word	0x00000000
        /*0130*/ 	.short	0x0001
        /*0132*/ 	.short	0x0008
        /*0134*/ 	.byte	0x00, 0xf5, 0x21, 0x00


	//----- nvinfo : EIATTR_KPARAM_INFO
	.align		4
.L_5555:
        /*0138*/ 	.byte	0x04, 0x17
        /*013a*/ 	.short	(.L_5557 - .L_5556)
.L_5556:
        /*013c*/ 	.word	0x00000000
        /*0140*/ 	.short	0x0000
        /*0142*/ 	.short	0x0000
        /*0144*/ 	.byte	0x00, 0xf5, 0x21, 0x00


	//----- nvinfo : EIATTR_SPARSE_MMA_MASK
	.align		4
.L_5557:
        /*0148*/ 	.byte	0x03, 0x50
        /*014a*/ 	.short	0x0000


	//----- nvinfo : EIATTR_MAXREG_COUNT
	.align		4
        /*014c*/ 	.byte	0x03, 0x1b
        /*014e*/ 	.short	0x00ff


	//----- nvinfo : EIATTR_NUM_BARRIERS
	.align		4
        /*0150*/ 	.byte	0x02, 0x4c
        /*0152*/ 	.byte	0x01
	.zero		1


	//----- nvinfo : EIATTR_EXTERNS
	.align		4
        /*0154*/ 	.byte	0x04, 0x0f
        /*0156*/ 	.short	(.L_5559 - .L_5558)


	//   ....[0]....
	.align		4
.L_5558:
        /*0158*/ 	.word	index@(__assertfail)


	//----- nvinfo : EIATTR_MERCURY_ISA_VERSION
	.align		4
.L_5559:
        /*015c*/ 	.byte	0x03, 0x5f
        /*015e*/ 	.short	0x0101


	//----- nvinfo : EIATTR_COOP_GROUP_MASK_REGIDS
	.align		4
        /*0160*/ 	.byte	0x04, 0x29
        /*0162*/ 	.short	(.L_5561 - .L_5560)


	//   ....[0]....
.L_5560:
        /*0164*/ 	.word	0xffffffff


	//   ....[1]....
        /*0168*/ 	.word	0xffffffff


	//   ....[2]....
        /*016c*/ 	.word	0xffffffff


	//   ....[3]....
        /*0170*/ 	.word	0xffffffff


	//   ....[4]....
        /*0174*/ 	.word	0xffffffff


	//   ....[5]....
        /*0178*/ 	.word	0xffffffff


	//   ....[6]....
        /*017c*/ 	.word	0xffffffff


	//   ....[7]....
        /*0180*/ 	.word	0xffffffff


	//   ....[8]....
        /*0184*/ 	.word	0xffffffff


	//   ....[9]....
        /*0188*/ 	.word	0xffffffff


	//   ....[10]....
        /*018c*/ 	.word	0xffffffff


	//   ....[11]....
        /*0190*/ 	.word	0xffffffff


	//   ....[12]....
        /*0194*/ 	.word	0xffffffff


	//   ....[13]....
        /*0198*/ 	.word	0xffffffff


	//   ....[14]....
        /*019c*/ 	.word	0x0500000f


	//   ....[15]....
        /*01a0*/ 	.word	0x0500000f


	//   ....[16]....
        /*01a4*/ 	.word	0x0500000f


	//----- nvinfo : EIATTR_COOP_GROUP_INSTR_OFFSETS
	.align		4
.L_5561:
        /*01a8*/ 	.byte	0x04, 0x28
        /*01aa*/ 	.short	(.L_5563 - .L_5562)


	//   ....[0]....
.L_5562:
        /*01ac*/ 	.word	0x00000270


	//   ....[1]....
        /*01b0*/ 	.word	0x00000290


	//   ....[2]....
        /*01b4*/ 	.word	0x000002b0


	//   ....[3]....
        /*01b8*/ 	.word	0x000003b0


	//   ....[4]....
        /*01bc*/ 	.word	0x000003d0


	//   ....[5]....
        /*01c0*/ 	.word	0x00000400


	//   ....[6]....
        /*01c4*/ 	.word	0x00001230


	//   ....[7]....
        /*01c8*/ 	.word	0x00001260


	//   ....[8]....
        /*01cc*/ 	.word	0x00001280


	//   ....[9]....
        /*01d0*/ 	.word	0x000012a0


	//   ....[10]....
        /*01d4*/ 	.word	0x000012c0


	//   ....[11]....
        /*01d8*/ 	.word	0x00001310


	//   ....[12]....
        /*01dc*/ 	.word	0x00001330


	//   ....[13]....
        /*01e0*/ 	.word	0x00001350


	//   ....[14]....
        /*01e4*/ 	.word	0x00001ee0


	//   ....[15]....
        /*01e8*/ 	.word	0x00001f40


	//   ....[16]....
        /*01ec*/ 	.word	0x00001fa0


	//----- nvinfo : EIATTR_VRC_CTA_INIT_COUNT
	.align		4
.L_5563:
        /*01f0*/ 	.byte	0x02, 0x4a
	.zero		1
	.zero		1


	//----- nvinfo : EIATTR_SYSCALL_OFFSETS
	.align		4
        /*01f4*/ 	.byte	0x04, 0x46
        /*01f6*/ 	.short	(.L_5565 - .L_5564)


	//   ....[0]....
.L_5564:
        /*01f8*/ 	.word	0x00000220


	//----- nvinfo : EIATTR_EXIT_INSTR_OFFSETS
	.align		4
.L_5565:
        /*01fc*/ 	.byte	0x04, 0x1c
        /*01fe*/ 	.short	(.L_5567 - .L_5566)


	//   ....[0]....
.L_5566:
        /*0200*/ 	.word	0x00001d90


	//   ....[1]....
        /*0204*/ 	.word	0x00001e90


	//----- nvinfo : EIATTR_CRS_STACK_SIZE
	.align		4
.L_5567:
        /*0208*/ 	.byte	0x04, 0x1e
        /*020a*/ 	.short	(.L_5569 - .L_5568)
.L_5568:
        /*020c*/ 	.word	0x00000000


	//----- nvinfo : EIATTR_CBANK_PARAM_SIZE
	.align		4
.L_5569:
        /*0210*/ 	.byte	0x03, 0x19
        /*0212*/ 	.short	0x007c


	//----- nvinfo : EIATTR_PARAM_CBANK
	.align		4
        /*0214*/ 	.byte	0x04, 0x0a
        /*0216*/ 	.short	(.L_5571 - .L_5570)
	.align		4
.L_5570:
        /*0218*/ 	.word	index@(.nv.constant0._ZN4vllm25paged_attention_v1_kernelI13__nv_bfloat16hLi32ELi8ELi128ELNS_18Fp8KVCacheDataTypeE2ELb0EEEvPT_PKS3_PKT0_S9_ifPKiSB_iPKfiiiSD_SD_iiiii)
        /*021c*/ 	.short	0x0380
        /*021e*/ 	.short	0x007c


	//----- nvinfo : EIATTR_SW_WAR
	.align		4
.L_5571:
        /*0220*/ 	.byte	0x04, 0x36
        /*0222*/ 	.short	(.L_5573 - .L_5572)
.L_5572:
        /*0224*/ 	.word	0x00000008
.L_5573:


//--------------------- .nv.info._ZN4vllm25paged_attention_v1_kernelI13__nv_bfloat16hLi256ELi8ELi128ELNS_18Fp8KVCacheDataTypeE2ELb1EEEvPT_PKS3_PKT0_S9_ifPKiSB_iPKfiiiSD_SD_iiiii --------------------------
	.section	.nv.info._ZN4vllm25paged_attention_v1_kernelI13__nv_bfloat16hLi256ELi8ELi128ELNS_18Fp8KVCacheDataTypeE2ELb1EEEvPT_PKS3_PKT0_S9_ifPKiSB_iPKfiiiSD_SD_iiiii,"",@"SHT_CUDA_INFO"
	.sectionflags	@""
	.align	4


	//----- nvinfo : EIATTR_CUDA_API_VERSION
	.align		4
        /*0000*/ 	.byte	0x04, 0x37
        /*0002*/ 	.short	(.L_5575 - .L_5574)
.L_5574:
        /*0004*/ 	.word	0x00000082


	//----- nvinfo : EIATTR_KPARAM_INFO
	.align		4
.L_5575:
        /*0008*/ 	.byte	0x04, 0x17
        /*000a*/ 	.short	(.L_5577 - .L_5576)
.L_5576:
        /*000c*/ 	.word	0x00000000
        /*0010*/ 	.short	0x0013
        /*0012*/ 	.short	0x0078
        /*0014*/ 	.byte	0x00, 0xf0, 0x11, 0x00


	//----- nvinfo : EIATTR_KPARAM_INFO
	.align		4
.L_5577:
        /*0018*/ 	.byte	0x04, 0x17
        /*001a*/ 	.short	(.L_5579 - .L_5578)
.L_5578:
        /*001c*/ 	.word	0x00000000
        /*0020*/ 	.short	0x0012
        /*0022*/ 	.short	0x0074
        /*0024*/ 	.byte	0x00, 0xf0, 0x11, 0x00


	//----- nvinfo : EIATTR_KPARAM_INFO
	.align		4
.L_5579:
        /*0028*/ 	.byte	0x04, 0x17
        /*002a*/ 	.short	(.L_5581 - .L_5580)
.L_5580:
        /*002c*/ 	.word	0x00000000
        /*0030*/ 	.short	0x0011
        /*0032*/ 	.short	0x0070
        /*0034*/ 	.byte	0x00, 0xf0, 0x11, 0x00


	//----- nvinfo : EIATTR_KPARAM_INFO
	.align		4
.L_5581:
        /*0038*/ 	.byte	0x04, 0x17
        /*003a*/ 	.short	(.L_5583 - .L_5582)
.L_5582:
        /*003c*/ 	.word	0x00000000
        /*0040*/ 	.short	0x0010
        /*0042*/ 	.short	0x006c
        /*0044*/ 	.byte	0x00, 0xf0, 0x11, 0x00


	//----- nvinfo : EIATTR_KPARAM_INFO
	.align		4
.L_5583:
        /*0048*/ 	.byte	0x04, 0x17
        /*004a*/ 	.short	(.L_5585 - .L_5584)
.L_5584:
        /*004c*/ 	.word	0x00000000
        /*0050*/ 	.short	0x000f
        /*0052*/ 	.short	0x0068
        /*0054*/ 	.byte	0x00, 0xf0, 0x11, 0x00


	//----- nvinfo : EIATTR_KPARAM_INFO
	.align		4
.L_5585:
        /*0058*/ 	.byte	0x04, 0x17
        /*005a*/ 	.short	(.L_5587 - .L_5586)
.L_5586:
        /*005c*/ 	.word	0x00000000
        /*0060*/ 	.short	0x000e
        /*0062*/ 	.short	0x0060
        /*0064*/ 	.byte	0x00, 0xf5, 0x21, 0x00


	//----- nvinfo : EIATTR_KPARAM_INFO
	.align		4
.L_5587:
        /*0068*/ 	.byte	0x04, 0x17
        /*006a*/ 	.short	(.L_5589 - .L_5588)
.L_5588:
        /*006c*/ 	.word	0x00000000
        /*0070*/ 	.short	0x000d
        /*0072*/ 	.short	0x0058
        /*0074*/ 	.byte	0x00, 0xf5, 0x21, 0x00


	//----- nvinfo : EIATTR_KPARAM_INFO
	.align		4
.L_5589:
        /*0078*/ 	.byte	0x04, 0x17
        /*007a*/ 	.short	(.L_5591 - .L_5590)
.L_5590:
        /*007c*/ 	.word	0x00000000
        /*0080*/ 	.short	0x000c
        /*0082*/ 	.short	0x0050
        /*0084*/ 	.byte	0x00, 0xf0, 0x11, 0x00


	//----- nvinfo : EIATTR_KPARAM_INFO
	.align		4
.L_5591:
        /*0088*/ 	.byte	0x04, 0x17
        /*008a*/ 	.short	(.L_5593 - .L_5592)
.L_5592:
        /*008c*/ 	.word	0x00000000
        /*0090*/ 	.short	0x000b
        /*0092*/ 	.short	0x004c
        /*0094*/ 	.byte	0x00, 0xf0, 0x11, 0x00


	//----- nvinfo : EIATTR_KPARAM_INFO
	.align		4
.L_5593:
        /*0098*/ 	.byte	0x04, 0x17
        /*009a*/ 	.short	(.L_5595 - .L_5594)
.L_5594:
        /*009c*/ 	.word	0x00000000
        /*00a0*/ 	.short	0x000a
        /*00a2*/ 	.short	0x0048
        /*00a4*/ 	.byte	0x00, 0xf0, 0x11, 0x00


	//----- nvinfo : EIATTR_KPARAM_INFO
	.align		4
.L_5595:
        /*00a8*/ 	.byte	0x04, 0x17
        /*00aa*/ 	.short	(.L_5597 - .L_5596)
.L_5596:
        /*00ac*/ 	.word	0x00000000
        /*00b0*/ 	.short	0x0009
        /*00b2*/ 	.short	0x0040
        /*00b4*/ 	.byte	0x00, 0xf5, 0x21, 0x00


	//----- nvinfo : EIATTR_KPARAM_INFO
	.align		4
.L_5597:
        /*00b8*/ 	.byte	0x04, 0x17
        /*00ba*/ 	.short	(.L_5599 - .L_5598)
.L_5598:
        /*00bc*/ 	.word	0x00000000
        /*00c0*/ 	.short	0x0008
        /*00c2*/ 	.short	0x0038
        /*00c4*/ 	.byte	0x00, 0xf0, 0x11, 0x00


	//----- nvinfo : EIATTR_KPARAM_INFO
	.align		4
.L_5599:
        /*00c8*/ 	.byte	0x04, 0x17
        /*00ca*/ 	.short	(.L_5601 - .L_5600)
.L_5600:
        /*00cc*/ 	.word	0x00000000
        /*00d0*/ 	.short	0x0007
        /*00d2*/ 	.short	0x0030
        /*00d4*/ 	.byte	0x00, 0xf5, 0x21, 0x00


	//----- nvinfo : EIATTR_KPARAM_INFO
	.align		4
.L_5601:
        /*00d8*/ 	.byte	0x04, 0x17
        /*00da*/ 	.short	(.L_5603 - .L_5602)
.L_5602:
        /*00dc*/ 	.word	0x00000000
        /*00e0*/ 	.short	0x0006
        /*00e2*/ 	.short	0x0028
        /*00e4*/ 	.byte	0x00, 0xf5, 0x21, 0x00


	//----- nvinfo : EIATTR_KPARAM_INFO
	.align		4
.L_5603:
        /*00e8*/ 	.byte	0x04, 0x17
        /*00ea*/ 	.short	(.L_5605 - .L_5604)
.L_5604:
        /*00ec*/ 	.word	0x00000000
        /*00f0*/ 	.short	0x0005
        /*00f2*/ 	.short	0x0024
        /*00f4*/ 	.byte	0x00, 0xf0, 0x11, 0x00


	//----- nvinfo : EIATTR_KPARAM_INFO
	.align		4
.L_5605:
        /*00f8*/ 	.byte	0x04, 0x17
        /*00fa*/ 	.short	(.L_5607 - .L_5606)
.L_5606:
        /*00fc*/ 	.word	0x00000000
        /*0100*/ 	.short	0x0004
        /*0102*/ 	.short	0x0020
        /*0104*/ 	.byte	0x00, 0xf0, 0x11, 0x00


	//----- nvinfo : EIATTR_KPARAM_INFO
	.align		4
.L_5607:
        /*0108*/ 	.byte	0x04, 0x17
        /*010a*/ 	.short	(.L_5609 - .L_5608)
.L_5608:
        /*010c*/ 	.word	0x00000000
        /*0110*/ 	.short	0x0003
        /*0112*/ 	.short	0x0018
        /*0114*/ 	.byte	0x00, 0xf5, 0x21, 0x00


	//----- nvinfo : EIATTR_KPARAM_INFO
	.align		4
.L_5609:
        /*0118*/ 	.byte	0x04, 0x17
        /*011a*/ 	.short	(.L_5611 - .L_5610)
.L_5610:
        /*011c*/ 	.word	0x00000000
        /*0120*/ 	.short	0x0002
        /*0122*/ 	.short	0x0010
        /*0124*/ 	.byte	0x00, 0xf5, 0x21, 0x00


	//----- nvinfo : EIATTR_KPARAM_INFO
	.align		4
.L_5611:
        /*0128*/ 	.byte	0x04, 0x17
        /*012a*/ 	.short	(.L_5613 - .L_5612)
.L_5612:
        /*012c*/ 	.word	0x00000000
        /*0130*/ 	.short	0x0001
        /*0132*/ 	.short	0x0008
        /*0134*/ 	.byte	0x00, 0xf5, 0x21, 0x00


	//----- nvinfo : EIATTR_KPARAM_INFO
	.align		4
.L_5613:
        /*0138*/ 	.byte	0x04, 0x17
        /*013a*/ 	.short	(.L_5615 - .L_5614)
.L_5614:
        /*013c*/ 	.word	0x00000000
        /*0140*/ 	.short	0x0000
        /*0142*/ 	.short	0x0000
        /*0144*/ 	.byte	0x00, 0xf5, 0x21, 0x00


	//----- nvinfo : EIATTR_SPARSE_MMA_MASK
	.align		4
.L_5615:
        /*0148*/ 	.byte	0x03, 0x50
        /*014a*/ 	.short	0x0000


	//----- nvinfo : EIATTR_MAXREG_COUNT
	.align		4
        /*014c*/ 	.byte	0x03, 0x1b
        /*014e*/ 	.short	0x00ff


	//----- nvinfo : EIATTR_NUM_BARRIERS
	.align		4
        /*0150*/ 	.byte	0x02, 0x4c
        /*0152*/ 	.byte	0x01
	.zero		1


	//----- nvinfo : EIATTR_EXTERNS
	.align		4
        /*0154*/ 	.byte	0x04, 0x0f
        /*0156*/ 	.short	(.L_5617 - .L_5616)


	//   ....[0]....
	.align		4
.L_5616:
        /*0158*/ 	.word	index@(__assertfail)


	//----- nvinfo : EIATTR_MERCURY_ISA_VERSION
	.align		4
.L_5617:
        /*015c*/ 	.byte	0x03, 0x5f
        /*015e*/ 	.short	0x0101


	//----- nvinfo : EIATTR_COOP_GROUP_MASK_REGIDS
	.align		4
        /*0160*/ 	.byte	0x04, 0x29
        /*0162*/ 	.short	(.L_5619 - .L_5618)


	//   ....[0]....
.L_5618:
        /*0164*/ 	.word	0xffffffff


	//   ....[1]....
        /*0168*/ 	.word	0xffffffff


	//   ....[2]....
        /*016c*/ 	.word	0xffffffff


	//   ....[3]....
        /*0170*/ 	.word	0xffffffff


	//   ....[4]....
        /*0174*/ 	.word	0xffffffff


	//   ....[5]....
        /*0178*/ 	.word	0xffffffff


	//   ....[6]....
        /*017c*/ 	.word	0xffffffff


	//   ....[7]....
        /*0180*/ 	.word	0xffffffff


	//   ....[8]....
        /*0184*/ 	.word	0xffffffff


	//   ....[9]....
        /*0188*/ 	.word	0xffffffff


	//   ....[10]....
        /*018c*/ 	.word	0xffffffff


	//   ....[11]....
        /*0190*/ 	.word	0xffffffff


	//   ....[12]....
        /*0194*/ 	.word	0xffffffff


	//   ....[13]....
        /*0198*/ 	.word	0xffffffff


	//   ....[14]....
        /*019c*/ 	.word	0x0500000f


	//   ....[15]....
        /*01a0*/ 	.word	0x0500000f


	//   ....[16]....
        /*01a4*/ 	.word	0x0500000f


	//----- nvinfo : EIATTR_COOP_GROUP_INSTR_OFFSETS
	.align		4
.L_5619:
        /*01a8*/ 	.byte	0x04, 0x28
        /*01aa*/ 	.short	(.L_5621 - .L_5620)


	//   ....[0]....
.L_5620:
        /*01ac*/ 	.word	0x00000b30


	//   ....[1]....
        /*01b0*/ 	.word	0x00000b50


	//   ....[2]....
        /*01b4*/ 	.word	0x00000b70


	//   ....[3]....
        /*01b8*/ 	.word	0x00000c80


	//   ....[4]....
        /*01bc*/ 	.word	0x00000ca0


	//   ....[5]....
        /*01c0*/ 	.word	0x00000cc0


	//   ....[6]....
        /*01c4*/ 	.word	0x00001b00


	//   ....[7]....
        /*01c8*/ 	.word	0x00001b30


	//   ....[8]....
        /*01cc*/ 	.word	0x00001b50


	//   ....[9]....
        /*01d0*/ 	.word	0x00001b70


	//   ....[10]....
        /*01d4*/ 	.word	0x00001b90


	//   ....[11]....
        /*01d8*/ 	.word	0x00001be0


	//   ....[12]....
        /*01dc*/ 	.word	0x00001c00


	//   ....[13]....
        /*01e0*/ 	.word	0x00001c20


	//   ....[14]....
        /*01e4*/ 	.word	0x000033d0


	//   ....[15]....
        /*01e8*/ 	.word	0x00003430


	//   ....[16]....
        /*01ec*/ 	.word	0x00003490


	//----- nvinfo : EIATTR_VRC_CTA_INIT_COUNT
	.align		4
.L_5621:
        /*01f0*/ 	.byte	0x02, 0x4a
	.zero		1
	.zero		1


	//----- nvinfo : EIATTR_SYSCALL_OFFSETS
	.align		4
        /*01f4*/ 	.byte	0x04, 0x46
        /*01f6*/ 	.short	(.L_5623 - .L_5622)


	//   ....[0]....
.L_5622:
        /*01f8*/ 	.word	0x00002a00


	//   ....[1]....
        /*01fc*/ 	.word	0x00003370


	//----- nvinfo : EIATTR_EXIT_INSTR_OFFSETS
	.align		4
.L_5623:
        /*0200*/ 	.byte	0x04, 0x1c
        /*0202*/ 	.short	(.L_5625 - .L_5624)


	//   ....[0]....
.L_5624:
        /*0204*/ 	.word	0x00003090


	//   ....[1]....
        /*0208*/ 	.word	0x00003270


	//   ....[2]....
        /*020c*/ 	.word	0x00003380


	//----- nvinfo : EIATTR_CRS_STACK_SIZE
	.align		4
.L_5625:
        /*0210*/ 	.byte	0x04, 0x1e
        /*0212*/ 	.short	(.L_5627 - .L_5626)
.L_5626:
        /*0214*/ 	.word	0x00000000


	//----- nvinfo : EIATTR_CBANK_PARAM_SIZE
	.align		4
.L_5627:
        /*0218*/ 	.byte	0x03, 0x19
        /*021a*/ 	.short	0x007c


	//----- nvinfo : EIATTR_PARAM_CBANK
	.align		4
        /*021c*/ 	.byte	0x04, 0x0a
        /*021e*/ 	.short	(.L_5629 - .L_5628)
	.align		4
.L_5628:
        /*0220*/ 	.word	index@(.nv.constant0._ZN4vllm25paged_attention_v1_kernelI13__nv_bfloat16hLi256ELi8ELi128ELNS_18Fp8KVCacheDataTypeE2ELb1EEEvPT_PKS3_PKT0_S9_ifPKiSB_iPKfiiiSD_SD_iiiii)
        /*0224*/ 	.short	0x0380
        /*0226*/ 	.short	0x007c


	//----- nvinfo : EIATTR_SW_WAR
	.align		4
.L_5629:
        /*0228*/ 	.byte	0x04, 0x36
        /*022a*/ 	.short	(.L_5631 - .L_5630)
.L_5630:
        /*022c*/ 	.word	0x00000008
.L_5631:


//--------------------- .nv.info._ZN4vllm25paged_attention_v1_kernelI13__nv_bfloat16hLi192ELi8ELi128ELNS_18Fp8KVCacheDataTypeE2ELb1EEEvPT_PKS3_PKT0_S9_ifPKiSB_iPKfiiiSD_SD_iiiii --------------------------
	.section	.nv.info._ZN4vllm25paged_attention_v1_kernelI13__nv_bfloat16hLi192ELi8ELi128ELNS_18Fp8KVCacheDataTypeE2ELb1EEEvPT_PKS3_PKT0_S9_ifPKiSB_iPKfiiiSD_SD_iiiii,"",@"SHT_CUDA_INFO"
	.sectionflags	@""
	.align	4


	//----- nvinfo : EIATTR_CUDA_API_VERSION
	.align		4
        /*0000*/ 	.byte	0x04, 0x37
        /*0002*/ 	.short	(.L_5633 - .L_5632)
.L_5632:
        /*0004*/ 	.word	0x00000082


	//----- nvinfo : EIATTR_KPARAM_INFO
	.align		4
.L_5633:
        /*0008*/ 	.byte	0x04, 0x17
        /*000a*/ 	.short	(.L_5635 - .L_5634)
.L_5634:
        /*000c*/ 	.word	0x00000000
        /*0010*/ 	.short	0x0013
        /*0012*/ 	.short	0x0078
        /*0014*/ 	.byte	0x00, 0xf0, 0x11, 0x00


	//----- nvinfo : EIATTR_KPARAM_INFO
	.align		4
.L_5635:
        /*0018*/ 	.byte	0x04, 0x17
        /*001a*/ 	.short	(.L_5637 - .L_5636)
.L_5636:
        /*001c*/ 	.word	0x00000000
        /*0020*/ 	.short	0x0012
        /*0022*/ 	.short	0x0074
        /*0024*/ 	.byte	0x00, 0xf0, 0x11, 0x00


	//----- nvinfo : EIATTR_KPARAM_INFO
	.align		4
.L_5637:
        /*0028*/ 	.byte	0x04, 0x17
        /*002a*/ 	.short	(.L_5639 - .L_5638)
.L_5638:
        /*002c*/ 	.word	0x00000000
        /*0030*/ 	.short	0x0011
        /*0032*/ 	.short	0x0070
        /*0034*/ 	.byte	0x00, 0xf0, 0x11, 0x00


	//----- nvinfo : EIATTR_KPARAM_INFO
	.align		4
.L_5639:
        /*0038*/ 	.byte	0x04, 0x17
        /*003a*/ 	.short	(.L_5641 - .L_5640)
.L_5640:
        /*003c*/ 	.word	0x00000000
        /*0040*/ 	.short	0x0010
        /*0042*/ 	.short	0x006c
        /*0044*/ 	.byte	0x00, 0xf0, 0x11, 0x00


	//----- nvinfo : EIATTR_KPARAM_INFO
	.align		4
.L_5641:
        /*0048*/ 	.byte	0x04, 0x17
        /*004a*/ 	.short	(.L_5643 - .L_5642)
.L_5642:
        /*004c*/ 	.word	0x00000000
        /*0050*/ 	.short	0x000f
        /*0052*/ 	.short	0x0068
        /*0054*/ 	.byte	0x00, 0xf0, 0x11, 0x00


	//----- nvinfo : EIATTR_KPARAM_INFO
	.align		4
.L_5643:
        /*0058*/ 	.byte	0x04, 0x17
        /*005a*/ 	.short	(.L_5645 - .L_5644)
.L_5644:
        /*005c*/ 	.word	0x00000000
        /*0060*/ 	.short	0x000e
        /*0062*/ 	.short	0x0060
        /*0064*/ 	.byte	0x00, 0xf5, 0x21, 0x00


	//----- nvinfo : EIATTR_KPARAM_INFO
	.align		4
.L_5645:
        /*0068*/ 	.byte	0x04, 0x17
        /*006a*/ 	.short	(.L_5647 - .L_5646)
.L_5646:
        /*006c*/ 	.word	0x00000000
        /*0070*/ 	.short	0x000d
        /*0072*/ 	.short	0x0058
        /*0074*/ 	.byte	0x00, 0xf5, 0x21, 0x00


	//----- nvinfo : EIATTR_KPARAM_INFO
	.align		4
.L_5647:
        /*0078*/ 	.byte	0x04, 0x17
        /*007a*/ 	.short	(.L_5649 - .L_5648)
.L_5648:
        /*007c*/ 	.word	0x00000000
        /*0080*/ 	.short	0x000c
        /*0082*/ 	.short	0x0050
        /*0084*/ 	.byte	0x00, 0xf0, 0x11, 0x00


	//----- nvinfo : EIATTR_KPARAM_INFO
	.align		4
.L_5649:
        /*0088*/ 	.byte	0x04, 0x17
        /*008a*/ 	.short	(.L_5651 - .L_5650)
.L_5650:
        /*008c*/ 	.word	0x00000000
        /*0090*/ 	.short	0x000b
        /*0092*/ 	.short	0x004c
        /*0094*/ 	.byte	0x00, 0xf0, 0x11, 0x00


	//----- nvinfo : EIATTR_KPARAM_INFO
	.align		4
.L_5651:
        /*0098*/ 	.byte	0x04, 0x17
        /*009a*/ 	.short	(.L_5653 - .L_5652)
.L_5652:
        /*009c*/ 	.word	0x00000000
        /*00a0*/ 	.short	0x000a
        /*00a2*/ 	.short	0x0048
        /*00a4*/ 	.byte	0x00, 0xf0, 0x11, 0x00


	//----- nvinfo : EIATTR_KPARAM_INFO
	.align		4
.L_5653:
        /*00a8*/ 	.byte	0x04, 0x17
        /*00aa*/ 	.short	(.L_5655 - .L_5654)
.L_5654:
        /*00ac*/ 	.word	0x00000000
        /*00b0*/ 	.short	0x0009
        /*00b2*/ 	.short	0x0040
        /*00b4*/ 	.byte	0x00, 0xf5, 0x21, 0x00


	//----- nvinfo : EIATTR_KPARAM_INFO
	.align		4
.L_5655:
        /*00b8*/ 	.byte	0x04, 0x17
        /*00ba*/ 	.short	(.L_5657 - .L_5656)
.L_5656:
        /*00bc*/ 	.word	0x00000000
        /*00c0*/ 	.short	0x0008
        /*00c2*/ 	.short	0x0038
        /*00c4*/ 	.byte	0x00, 0xf0, 0x11, 0x00


	//----- nvinfo : EIATTR_KPARAM_INFO
	.align		4
.L_5657:
        /*00c8*/ 	.byte	0x04, 0x17
        /*00ca*/ 	.short	(.L_5659 - .L_5658)
.L_5658:
        /*00cc*/ 	.word	0x00000000
        /*00d0*/ 	.short	0x0007
        /*00d2*/ 	.short	0x0030
        /*00d4*/ 	.byte	0x00, 0xf5, 0x21, 0x00


	//----- nvinfo : EIATTR_KPARAM_INFO
	.align		4
.L_5659:
        /*00d8*/ 	.byte	0x04, 0x17
        /*00da*/ 	.short	(.L_5661 - .L_5660)
.L_5660:
        /*00dc*/ 	.word	0x00000000
        /*00e0*/ 	.short	0x0006
        /*00e2*/ 	.short	0x0028
        /*00e4*/ 	.byte	0x00, 0xf5, 0x21, 0x00


	//----- nvinfo : EIATTR_KPARAM_INFO
	.align		4
.L_5661:
        /*00e8*/ 	.byte	0x04, 0x17
        /*00ea*/ 	.short	(.L_5663 - .L_5662)
.L_5662:
        /*00ec*/ 	.word	0x00000000
        /*00f0*/ 	.short	0x0005
        /*00f2*/ 	.short	0x0024
        /*00f4*/ 	.byte	0x00, 0xf0, 0x11, 0x00


	//----- nvinfo : EIATTR_KPARAM_INFO
	.align		4
.L_5663:
        /*00f8*/ 	.byte	0x04, 0x17
        /*00fa*/ 	.short	(.L_5665 - .L_5664)
.L_5664:
        /*00fc*/ 	.word	0x00000000
        /*0100*/ 	.short	0x0004
        /*0102*/ 	.short	0x0020
        /*0104*/ 	.byte	0x00, 0xf0, 0x11, 0x00


	//----- nvinfo : EIATTR_KPARAM_INFO
	.align		4
.L_5665:
        /*0108*/ 	.byte	0x04, 0x17
        /*010a*/ 	.short	(.L_5667 - .L_5666)
.L_5666:
        /*010c*/ 	.word	0x00000000
        /*0110*/ 	.short	0x0003
        /*0112*/ 	.short	0x0018
        /*0114*/ 	.byte	0x00, 0xf5, 0x21, 0x00


	//----- nvinfo : EIATTR_KPARAM_INFO
	.align		4
.L_5667:
        /*0118*/ 	.byte	0x04, 0x17
        /*011a*/ 	.short	(.L_5669 - .L_5668)
.L_5668:
        /*011c*/ 	.word	0x00000000
        /*0120*/ 	.short	0x0002
        /*0122*/ 	.short	0x0010
        /*0124*/ 	.byte	0x00, 0xf5, 0x21, 0x00


	//----- nvinfo : EIATTR_KPARAM_INFO
	.align		4
.L_5669:
        /*0128*/ 	.byte	0x04, 0x17
        /*012a*/ 	.short	(.L_5671 - .L_5670)
.L_5670:
        /*012c*/ 	.word	0x00000000
        /*0130*/ 	.short	0x0001
        /*0132*/ 	.short	0x0008
        /*0134*/ 	.byte	0x00, 0xf5, 0x21, 0x00


	//----- nvinfo : EIATTR_KPARAM_INFO
	.align		4
.L_5671:
        /*0138*/ 	.byte	0x04, 0x17
        /*013a*/ 	.short	(.L_5673 - .L_5672)
.L_5672:
        /*013c*/ 	.word	0x00000000
        /*0140*/ 	.short	0x0000
        /*0142*/ 	.short	0x0000
        /*0144*/ 	.byte	0x00, 0xf5, 0x21, 0x00


	//----- nvinfo : EIATTR_SPARSE_MMA_MASK
	.align		4
.L_5673:
        /*0148*/ 	.byte	0x03, 0x50
        /*014a*/ 	.short	0x0000


	//----- nvinfo : EIATTR_MAXREG_COUNT
	.align		4
        /*014c*/ 	.byte	0x03, 0x1b
        /*014e*/ 	.short	0x00ff


	//----- nvinfo : EIATTR_NUM_BARRIERS
	.align		4
        /*0150*/ 	.byte	0x02, 0x4c
        /*0152*/ 	.byte	0x01
	.zero		1


	//----- nvinfo : EIATTR_EXTERNS
	.align		4
        /*0154*/ 	.byte	0x04, 0x0f
        /*0156*/ 	.short	(.L_5675 - .L_5674)


	//   ....[0]....
	.align		4
.L_5674:
        /*0158*/ 	.word	index@(__assertfail)


	//----- nvinfo : EIATTR_MERCURY_ISA_VERSION
	.align		4
.L_5675:
        /*015c*/ 	.byte	0x03, 0x5f
        /*015e*/ 	.short	0x0101


	//----- nvinfo : EIATTR_COOP_GROUP_MASK_REGIDS
	.align		4
        /*0160*/ 	.byte	0x04, 0x29
        /*0162*/ 	.short	(.L_5677 - .L_5676)


	//   ....[0]....
.L_5676:
        /*0164*/ 	.word	0xffffffff


	//   ....[1]....
        /*0168*/ 	.word	0xffffffff


	//   ....[2]....
        /*016c*/ 	.word	0xffffffff


	//   ....[3]....
        /*0170*/ 	.word	0xffffffff


	//   ....[4]....
        /*0174*/ 	.word	0xffffffff


	//   ....[5]....
        /*0178*/ 	.word	0xffffffff


	//   ....[6]....
        /*017c*/ 	.word	0xffffffff


	//   ....[7]....
        /*0180*/ 	.word	0xffffffff


	//   ....[8]....
        /*0184*/ 	.word	0xffffffff


	//   ....[9]....
        /*0188*/ 	.word	0xffffffff


	//   ....[10]....
        /*018c*/ 	.word	0xffffffff


	//   ....[11]....
        /*0190*/ 	.word	0xffffffff


	//   ....[12]....
        /*0194*/ 	.word	0xffffffff


	//   ....[13]....
        /*0198*/ 	.word	0xffffffff


	//   ....[14]....
        /*019c*/ 	.word	0x0500000f


	//   ....[15]....
        /*01a0*/ 	.word	0x0500000f


	//   ....[16]....
        /*01a4*/ 	.word	0x0500000f


	//----- nvinfo : EIATTR_COOP_GROUP_INSTR_OFFSETS
	.align		4
.L_5677:
        /*01a8*/ 	.byte	0x04, 0x28
        /*01aa*/ 	.short	(.L_5679 - .L_5678)


	//   ....[0]....
.L_5678:
        /*01ac*/ 	.word	0x00000b30


	//   ....[1]....
        /*01b0*/ 	.word	0x00000b50


	//   ....[2]....
        /*01b4*/ 	.word	0x00000b70


	//   ....[3]....
        /*01b8*/ 	.word	0x00000c80


	//   ....[4]....
        /*01bc*/ 	.word	0x00000ca0


	//   ....[5]....
        /*01c0*/ 	.word	0x00000cc0


	//   ....[6]....
        /*01c4*/ 	.word	0x00001b00


	//   ....[7]....
        /*01c8*/ 	.word	0x00001b30


	//   ....[8]....
        /*01cc*/ 	.word	0x00001b50


	//   ....[9]....
        /*01d0*/ 	.word	0x00001b70


	//   ....[10]....
        /*01d4*/ 	.word	0x00001b90


	//   ....[11]....
        /*01d8*/ 	.word	0x00001be0


	//   ....[12]....
        /*01dc*/ 	.word	0x00001c00


	//   ....[13]....
        /*01e0*/ 	.word	0x00001c20


	//   ....[14]....
        /*01e4*/ 	.word	0x00003180


	//   ....[15]....
        /*01e8*/ 	.word	0x000031e0


	//   ....[16]....
        /*01ec*/ 	.word	0x00003240


	//----- nvinfo : EIATTR_VRC_CTA_INIT_COUNT
	.align		4
.L_5679:
        /*01f0*/ 	.byte	0x02, 0x4a
	.zero		1
	.zero		1


	//----- nvinfo : EIATTR_SYSCALL_OFFSETS
	.align		4
        /*01f4*/ 	.byte	0x04, 0x46
        /*01f6*/ 	.short	(.L_5681 - .L_5680)


	//   ....[0]....
.L_5680:
        /*01f8*/ 	.word	0x00002a00


	//   ....[1]....
        /*01fc*/ 	.word	0x00003120


	//----- nvinfo : EIATTR_EXIT_INSTR_OFFSETS
	.align		4
.L_5681:
        /*0200*/ 	.byte	0x04, 0x1c
        /*0202*/ 	.short	(.L_5683 - .L_5682)


	//   ....[0]....
.L_5682:
        /*0204*/ 	.word	0x00002e70


	//   ....[1]....
        /*0208*/ 	.word	0x00003020


	//   ....[2]....
        /*020c*/ 	.word	0x00003130


	//----- nvinfo : EIATTR_CRS_STACK_SIZE
	.align		4
.L_5683:
        /*0210*/ 	.byte	0x04, 0x1e
        /*0212*/ 	.short	(.L_5685 - .L_5684)
.L_5684:
        /*0214*/ 	.word	0x00000000


	//----- nvinfo : EIATTR_CBANK_PARAM_SIZE
	.align		4
.L_5685:
        /*0218*/ 	.byte	0x03, 0x19
        /*021a*/ 	.short	0x007c


	//----- nvinfo : EIATTR_PARAM_CBANK
	.align		4
        /*021c*/ 	.byte	0x04, 0x0a
        /*021e*/ 	.short	(.L_5687 - .L_5686)
	.align		4
.L_5686:
        /*0220*/ 	.word	index@(.nv.constant0._ZN4vllm25paged_attention_v1_kernelI13__nv_bfloat16hLi192ELi8ELi128ELNS_18Fp8KVCacheDataTypeE2ELb1EEEvPT_PKS3_PKT0_S9_ifPKiSB_iPKfiiiSD_SD_iiiii)
        /*0224*/ 	.short	0x0380
        /*0226*/ 	.short	0x007c


	//----- nvinfo : EIATTR_SW_WAR
	.align		4
.L_5687:
        /*0228*/ 	.byte	0x04, 0x36
        /*022a*/ 	.short	(.L_5689 - .L_5688)
.L_5688:
        /*022c*/ 	.word	0x00000008
.L_5689:


//--------------------- .nv.info._ZN4vllm25paged_attention_v1_kernelI13__nv_bfloat16hLi128ELi8ELi128ELNS_18Fp8KVCacheDataTypeE2ELb1EEEvPT_PKS3_PKT0_S9_ifPKiSB_iPKfiiiSD_SD_iiiii --------------------------
	.section	.nv.info._ZN4vllm25paged_attention_v1_kernelI13__nv_bfloat16hLi128ELi8ELi128ELNS_18Fp8KVCacheDataTypeE2ELb1EEEvPT_PKS3_PKT0_S9_ifPKiSB_iPKfiiiSD_SD_iiiii,"",@"SHT_CUDA_INFO"
	.sectionflags	@""
	.align	4


	//----- nvinfo : EIATTR_CUDA_API_VERSION
	.align		4
        /*0000*/ 	.byte	0x04, 0x37
        /*0002*/ 	.short	(.L_5691 - .L_5690)
.L_5690:
        /*0004*/ 	.word	0x00000082


	//----- nvinfo : EIATTR_KPARAM_INFO
	.align		4
.L_5691:
        /*0008*/ 	.byte	0x04, 0x17
        /*000a*/ 	.short	(.L_5693 - .L_5692)
.L_5692:
        /*000c*/ 	.word	0x00000000
        /*0010*/ 	.short	0x0013
        /*0012*/ 	.short	0x0078
        /*0014*/ 	.byte	0x00, 0xf0, 0x11, 0x00


	//----- nvinfo : EIATTR_KPARAM_INFO
	.align		4
.L_5693:
        /*0018*/ 	.byte	0x04, 0x17
        /*001a*/ 	.short	(.L_5695 - .L_5694)
.L_5694:
        /*001c*/ 	.word	0x00000000
        /*0020*/ 	.short	0x0012
        /*0022*/ 	.short	0x0074
        /*0024*/ 	.byte	0x00, 0xf0, 0x11, 0x00


	//----- nvinfo : EIATTR_KPARAM_INFO
	.align		4
.L_5695:
        /*0028*/ 	.byte	0x04, 0x17
        /*002a*/ 	.short	(.L_5697 - .L_5696)
.L_5696:
        /*002c*/ 	.word	0x00000000
        /*0030*/ 	.short	0x0011
        /*0032*/ 	.short	0x0070
        /*0034*/ 	.byte	0x00, 0xf0, 0x11, 0x00


	//----- nvinfo : EIATTR_KPARAM_INFO
	.align		4
.L_5697:
        /*0038*/ 	.byte	0x04, 0x17
        /*003a*/ 	.short	(.L_5699 - .L_5698)
.L_5698:
        /*003c*/ 	.word	0x00000000
        /*0040*/ 	.short	0x0010
        /*0042*/ 	.short	0x006c
        /*0044*/ 	.byte	0x00, 0xf0, 0x11, 0x00


	//----- nvinfo : EIATTR_KPARAM_INFO
	.align		4
.L_5699:
        /*0048*/ 	.byte	0x04, 0x17
        /*004a*/ 	.short	(.L_5701 - .L_5700)
.L_5700:
        /*004c*/ 	.word	0x00000000
        /*0050*/ 	.short	0x000f
        /*0052*/ 	.short	0x0068
        /*0054*/ 	.byte	0x00, 0xf0, 0x11, 0x00


	//----- nvinfo : EIATTR_KPARAM_INFO
	.align		4
.L_5701:
        /*0058*/ 	.byte	0x04, 0x17
        /*005a*/ 	.short	(.L_5703 - .L_5702)
.L_5702:
        /*005c*/ 	.word	0x00000000
        /*0060*/ 	.short	0x000e
        /*0062*/ 	.short	0x0060
        /*0064*/ 	.byte	0x00, 0xf5, 0x21, 0x00


	//----- nvinfo : EIATTR_KPARAM_INFO
	.align		4
.L_5703:
        /*0068*/ 	.byte	0x04, 0x17
        /*006a*/ 	.short	(.L_5705 - .L_5704)
.L_5704:
        /*006c*/ 	.word	0x00000000
        /*0070*/ 	.short	0x000d
        /*0072*/ 	.short	0x0058
        /*0074*/ 	.byte	0x00, 0xf5, 0x21, 0x00


	//----- nvinfo : EIATTR_KPARAM_INFO
	.align		4
.L_5705:
        /*0078*/ 	.byte	0x04, 0x17
        /*007a*/ 	.short	(.L_5707 - .L_5706)
.L_5706:
        /*007c*/ 	.word	0x00000000
        /*0080*/ 	.short	0x000c
        /*0082*/ 	.short	0x0050
        /*0084*/ 	.byte	0x00, 0xf0, 0x11, 0x00


	//----- nvinfo : EIATTR_KPARAM_INFO
	.align		4
.L_5707:
        /*0088*/ 	.byte	0x04, 0x17
        /*008a*/ 	.short	(.L_5709 - .L_5708)
.L_5708:
        /*008c*/ 	.word	0x00000000
        /*0090*/ 	.short	0x000b
        /*0092*/ 	.short	0x004c
        /*0094*/ 	.byte	0x00, 0xf0, 0x11, 0x00


	//----- nvinfo : EIATTR_KPARAM_INFO
	.align		4
.L_5709:
        /*0098*/ 	.byte	0x04, 0x17
        /*009a*/ 	.short	(.L_5711 - .L_5710)
.L_5710:
        /*009c*/ 	.word	0x00000000
        /*00a0*/ 	.short	0x000a
        /*00a2*/ 	.short	0x0048
        /*00a4*/ 	.byte	0x00, 0xf0, 0x11, 0x00


	//----- nvinfo : EIATTR_KPARAM_INFO
	.align		4
.L_5711:
        /*00a8*/ 	.byte	0x04, 0x17
        /*00aa*/ 	.short	(.L_5713 - .L_5712)
.L_5712:
        /*00ac*/ 	.word	0x00000000
        /*00b0*/ 	.short	0x0009
        /*00b2*/ 	.short	0x0040
        /*00b4*/ 	.byte	0x00, 0xf5, 0x21, 0x00


	//----- nvinfo : EIATTR_KPARAM_INFO
	.align		4
.L_5713:
        /*00b8*/ 	.byte	0x04, 0x17
        /*00ba*/ 	.short	(.L_5715 - .L_5714)
.L_5714:
        /*00bc*/ 	.word	0x00000000
        /*00c0*/ 	.short	0x0008
        /*00c2*/ 	.short	0x0038
        /*00c4*/ 	.byte	0x00, 0xf0, 0x11, 0x00


	//----- nvinfo : EIATTR_KPARAM_INFO
	.align		4
.L_5715:
        /*00c8*/ 	.byte	0x04, 0x17
        /*00ca*/ 	.short	(.L_5717 - .L_5716)
.L_5716:
        /*00cc*/ 	.word	0x00000000
        /*00d0*/ 	.short	0x0007
        /*00d2*/ 	.short	0x0030
        /*00d4*/ 	.byte	0x00, 0xf5, 0x21, 0x00


	//----- nvinfo : EIATTR_KPARAM_INFO
	.align		4
.L_5717:
        /*00d8*/ 	.byte	0x04, 0x17
        /*00da*/ 	.short	(.L_5719 - .L_5718)
.L_5718:
        /*00dc*/ 	.word	0x00000000
        /*00e0*/ 	.short	0x0006
        /*00e2*/ 	.short	0x0028
        /*00e4*/ 	.byte	0x00, 0xf5, 0x21, 0x00


	//----- nvinfo : EIATTR_KPARAM_INFO
	.align		4
.L_5719:
        /*00e8*/ 	.byte	0x04, 0x17
        /*00ea*/ 	.short	(.L_5721 - .L_5720)
.L_5720:
        /*00ec*/ 	.word	0x00000000
        /*00f0*/ 	.short	0x0005
        /*00f2*/ 	.short	0x0024
        /*00f4*/ 	.byte	0x00, 0xf0, 0x11, 0x00


	//----- nvinfo : EIATTR_KPARAM_INFO
	.align		4
.L_5721:
        /*00f8*/ 	.byte	0x04, 0x17
        /*00fa*/ 	.short	(.L_5723 - .L_5722)
.L_5722:
        /*00fc*/ 	.word	0x00000000
        /*0100*/ 	.short	0x0004
        /*0102*/ 	.short	0x0020
        /*0104*/ 	.byte	0x00, 0xf0, 0x11, 0x00


	//----- nvinfo : EIATTR_KPARAM_INFO
	.align		4
.L_5723:
        /*0108*/ 	.byte	0x04, 0x17
        /*010a*/ 	.short	(.L_5725 - .L_5724)
.L_5724:
        /*010c*/ 	.word	0x00000000
        /*0110*/ 	.short	0x0003
        /*0112*/ 	.short	0x0018
        /*0114*/ 	.byte	0x00, 0xf5, 0x21, 0x00


	//----- nvinfo : EIATTR_KPARAM_INFO
	.align		4
.L_5725:
        /*0118*/ 	.byte	0x04, 0x17
        /*011a*/ 	.short	(.L_5727 - .L_5726)
.L_5726:
        /*011c*/ 	.word	0x00000000
        /*0120*/ 	.short	0x0002
        /*0122*/ 	.short	0x0010
        /*0124*/ 	.byte	0x00, 0xf5, 0x21, 0x00


	//----- nvinfo : EIATTR_KPARAM_INFO
	.align		4
.L_5727:
        /*0128*/ 	.byte	0x04, 0x17
        /*012a*/ 	.short	(.L_5729 - .L_5728)
.L_5728:
        /*012c*/ 	.word	0x00000000
        /*0130*/ 	.short	0x0001
        /*0132*/ 	.short	0x0008
        /*0134*/ 	.byte	0x00, 0xf5, 0x21, 0x00


	//----- nvinfo : EIATTR_KPARAM_INFO
	.align		4
.L_5729:
        /*0138*/ 	.byte	0x04, 0x17
        /*013a*/ 	.short	(.L_5731 - .L_5730)
.L_5730:
        /*013c*/ 	.word	0x00000000
        /*0140*/ 	.short	0x0000
        /*0142*/ 	.short	0x0000
        /*0144*/ 	.byte	0x00, 0xf5, 0x21, 0x00


	//----- nvinfo : EIATTR_SPARSE_MMA_MASK
	.align		4
.L_5731:
        /*0148*/ 	.byte	0x03, 0x50
        /*014a*/ 	.short	0x0000


	//----- nvinfo : EIATTR_MAXREG_COUNT
	.align		4
        /*014c*/ 	.byte	0x03, 0x1b
        /*014e*/ 	.short	0x00ff


	//----- nvinfo : EIATTR_NUM_BARRIERS
	.align		4
        /*0150*/ 	.byte	0x02, 0x4c
        /*0152*/ 	.byte	0x01
	.zero		1


	//----- nvinfo : EIATTR_EXTERNS
	.align		4
        /*0154*/ 	.byte	0x04, 0x0f
        /*0156*/ 	.short	(.L_5733 - .L_5732)


	//   ....[0]....
	.align		4
.L_5732:
        /*0158*/ 	.word	index@(__assertfail)


	//----- nvinfo : EIATTR_MERCURY_ISA_VERSION
	.align		4
.L_5733:
        /*015c*/ 	.byte	0x03, 0x5f
        /*015e*/ 	.short	0x0101


	//----- nvinfo : EIATTR_COOP_GROUP_MASK_REGIDS
	.align		4
        /*0160*/ 	.byte	0x04, 0x29
        /*0162*/ 	.short	(.L_5735 - .L_5734)


	//   ....[0]....
.L_5734:
        /*0164*/ 	.word	0xffffffff


	//   ....[1]....
        /*0168*/ 	.word	0xffffffff


	//   ....[2]....
        /*016c*/ 	.word	0xffffffff


	//   ....[3]....
        /*0170*/ 	.word	0xffffffff


	//   ....[4]....
        /*0174*/ 	.word	0xffffffff


	//   ....[5]....
        /*0178*/ 	.word	0xffffffff


	//   ....[6]....
        /*017c*/ 	.word	0xffffffff


	//   ....[7]....
        /*0180*/ 	.word	0xffffffff


	//   ....[8]....
        /*0184*/ 	.word	0xffffffff


	//   ....[9]....
        /*0188*/ 	.word	0xffffffff


	//   ....[10]....
        /*018c*/ 	.word	0xffffffff


	//   ....[11]....
        /*0190*/ 	.word	0xffffffff


	//   ....[12]....
        /*0194*/ 	.word	0xffffffff


	//   ....[13]....
        /*0198*/ 	.word	0xffffffff


	//   ....[14]....
        /*019c*/ 	.word	0x0500000f


	//   ....[15]....
        /*01a0*/ 	.word	0x0500000f


	//   ....[16]....
        /*01a4*/ 	.word	0x0500000f


	//----- nvinfo : EIATTR_COOP_GROUP_INSTR_OFFSETS
	.align		4
.L_5735:
        /*01a8*/ 	.byte	0x04, 0x28
        /*01aa*/ 	.short	(.L_5737 - .L_5736)


	//   ....[0]....
.L_5736:
        /*01ac*/ 	.word	0x00000b30


	//   ....[1]....
        /*01b0*/ 	.word	0x00000b50


	//   ....[2]....
        /*01b4*/ 	.word	0x00000b70


	//   ....[3]....
        /*01b8*/ 	.word	0x00000c80


	//   ....[4]....
        /*01bc*/ 	.word	0x00000ca0


	//   ....[5]....
        /*01c0*/ 	.word	0x00000cc0


	//   ....[6]....
        /*01c4*/ 	.word	0x00001b00


	//   ....[7]....
        /*01c8*/ 	.word	0x00001b30


	//   ....[8]....
        /*01cc*/ 	.word	0x00001b50


	//   ....[9]....
        /*01d0*/ 	.word	0x00001b70


	//   ....[10]....
        /*01d4*/ 	.word	0x00001b90


	//   ....[11]....
        /*01d8*/ 	.word	0x00001be0


	//   ....[12]....
        /*01dc*/ 	.word	0x00001c00


	//   ....[13]....
        /*01e0*/ 	.word	0x00001c20


	//   ....[14]....
        /*01e4*/ 	.word	0x000031b0


	//   ....[15]....
        /*01e8*/ 	.word	0x00003210


	//   ....[16]....
        /*01ec*/ 	.word	0x00003270


	//----- nvinfo : EIATTR_VRC_CTA_INIT_COUNT
	.align		4
.L_5737:
        /*01f0*/ 	.byte	0x02, 0x4a
	.zero		1
	.zero		1


	//----- nvinfo : EIATTR_SYSCALL_OFFSETS
	.align		4
        /*01f4*/ 	.byte	0x04, 0x46
        /*01f6*/ 	.short	(.L_5739 - .L_5738)


	//   ....[0]....
.L_5738:
        /*01f8*/ 	.word	0x00002a00


	//   ....[1]....
        /*01fc*/ 	.word	0x00003150


	//----- nvinfo : EIATTR_EXIT_INSTR_OFFSETS
	.align		4
.L_5739:
        /*0200*/ 	.byte	0x04, 0x1c
        /*0202*/ 	.short	(.L_5741 - .L_5740)


	//   ....[0]....
.L_5740:
        /*0204*/ 	.word	0x00002ef0


	//   ....[1]....
        /*0208*/ 	.word	0x00003050


	//   ....[2]....
        /*020c*/ 	.word	0x00003160


	//----- nvinfo : EIATTR_CRS_STACK_SIZE
	.align		4
.L_5741:
        /*0210*/ 	.byte	0x04, 0x1e
        /*0212*/ 	.short	(.L_5743 - .L_5742)
.L_5742:
        /*0214*/ 	.word	0x00000000


	//----- nvinfo : EIATTR_CBANK_PARAM_SIZE
	.align		4
.L_5743:
        /*0218*/ 	.byte	0x03, 0x19
        /*021a*/ 	.short	0x007c


	//----- nvinfo : EIATTR_PARAM_CBANK
	.align		4
        /*021c*/ 	.byte	0x04, 0x0a
        /*021e*/ 	.short	(.L_5745 - .L_5744)
	.align		4
.L_5744:
        /*0220*/ 	.word	index@(.nv.constant0._ZN4vllm25paged_attention_v1_kernelI13__nv_bfloat16hLi128ELi8ELi128ELNS_18Fp8KVCacheDataTypeE2ELb1EEEvPT_PKS3_PKT0_S9_ifPKiSB_iPKfiiiSD_SD_iiiii)
        /*0224*/ 	.short	0x0380
        /*0226*/ 	.short	0x007c


	//----- nvinfo : EIATTR_SW_WAR
	.align		4
.L_5745:
        /*0228*/ 	.byte	0x04, 0x36
        /*022a*/ 	.short	(.L_5747 - .L_5746)
.L_5746:
        /*022c*/ 	.word	0x00000008
.L_5747:


//--------------------- .nv.info._ZN4vllm25paged_attention_v1_kernelI13__nv_bfloat16hLi120ELi8ELi128ELNS_18Fp8KVCacheDataTypeE2ELb1EEEvPT_PKS3_PKT0_S9_ifPKiSB_iPKfiiiSD_SD_iiiii --------------------------
	.section	.nv.info._ZN4vllm25paged_attention_v1_kernelI13__nv_bfloat16hLi120ELi8ELi128ELNS_18Fp8KVCacheDataTypeE2ELb1EEEvPT_PKS3_PKT0_S9_ifPKiSB_iPKfiiiSD_SD_iiiii,"",@"SHT_CUDA_INFO"
	.sectionflags	@""
	.align	4


	//----- nvinfo : EIATTR_CUDA_API_VERSION
	.align		4
        /*0000*/ 	.byte	0x04, 0x37
        /*0002*/ 	.short	(.L_5749 - .L_5748)
.L_5748:
        /*0004*/ 	.word	0x00000082


	//----- nvinfo : EIATTR_KPARAM_INFO
	.align		4
.L_5749:
        /*0008*/ 	.byte	0x04, 0x17
        /*000a*/ 	.short	(.L_5751 - .L_5750)
.L_5750:
        /*000c*/ 	.word	0x00000000
        /*0010*/ 	.short	0x0013
        /*0012*/ 	.short	0x0078
        /*0014*/ 	.byte	0x00, 0xf0, 0x11, 0x00


	//----- nvinfo : EIATTR_KPARAM_INFO
	.align		4
.L_5751:
        /*0018*/ 	.byte	0x04, 0x17
        /*001a*/ 	.short	(.L_5753 - .L_5752)
.L_5752:
        /*001c*/ 	.word	0x00000000
        /*0020*/ 	.short	0x0012
        /*0022*/ 	.short	0x0074
        /*0024*/ 	.byte	0x00, 0xf0, 0x11, 0x00


	//----- nvinfo : EIATTR_KPARAM_INFO
	.align		4
.L_5753:
        /*0028*/ 	.byte	0x04, 0x17
        /*002a*/ 	.short	(.L_5755 - .L_5754)
.L_5754:
        /*002c*/ 	.word	0x00000000
        /*0030*/ 	.short	0x0011
        /*0032*/ 	.short	0x0070
        /*0034*/ 	.byte	0x00, 0xf0, 0x11, 0x00


	//----- nvinfo : EIATTR_KPARAM_INFO
	.align		4
.L_5755:
        /*0038*/ 	.byte	0x04, 0x17
        /*003a*/ 	.short	(.L_5757 - .L_5756)
.L_5756:
        /*003c*/ 	.word	0x00000000
        /*0040*/ 	.short	0x0010
        /*0042*/ 	.short	0x006c
        /*0044*/ 	.byte	0x00, 0xf0, 0x11, 0x00


	//----- nvinfo : EIATTR_KPARAM_INFO
	.align		4
.L_5757:
        /*0048*/ 	.byte	0x04, 0x17
        /*004a*/ 	.short	(.L_5759 - .L_5758)
.L_5758:
        /*004c*/ 	.word	0x00000000
        /*0050*/ 	.short	0x000f
        /*0052*/ 	.short	0x0068
        /*0054*/ 	.byte	0x00, 0xf0, 0x11, 0x00


	//----- nvinfo : EIATTR_KPARAM_INFO
	.align		4
.L_5759:
        /*0058*/ 	.byte	0x04, 0x17
        /*005a*/ 	.short	(.L_5761 - .L_5760)
.L_5760:
        /*005c*/ 	.word	0x00000000
        /*0060*/ 	.short	0x000e
        /*0062*/ 	.short	0x0060
        /*0064*/ 	.byte	0x00, 0xf5, 0x21, 0x00


	//----- nvinfo : EIATTR_KPARAM_INFO
	.align		4
.L_5761:
        /*0068*/ 	.byte	0x04, 0x17
        /*006a*/ 	.short	(.L_5763 - .L_5762)
.L_5762:
        /*006c*/ 	.word	0x00000000
        /*0070*/ 	.short	0x000d
        /*0072*/ 	.short	0x0058
        /*0074*/ 	.byte	0x00, 0xf5, 0x21, 0x00


	//----- nvinfo : EIATTR_KPARAM_INFO
	.align		4
.L_5763:
        /*0078*/ 	.byte	0x04, 0x17
        /*007a*/ 	.short	(.L_5765 - .L_5764)
.L_5764:
        /*007c*/ 	.word	0x00000000
        /*0080*/ 	.short	0x000c
        /*0082*/ 	.short	0x0050
        /*0084*/ 	.byte	0x00, 0xf0, 0x11, 0x00


	//----- nvinfo : EIATTR_KPARAM_INFO
	.align		4
.L_5765:
        /*0088*/ 	.byte	0x04, 0x17
        /*008a*/ 	.short	(.L_5767 - .L_5766)
.L_5766:
        /*008c*/ 	.word	0x00000000
        /*0090*/ 	.short	0x000b
        /*0092*/ 	.short	0x004c
        /*0094*/ 	.byte	0x00, 0xf0, 0x11, 0x00


	//----- nvinfo : EIATTR_KPARAM_INFO
	.align		4
.L_5767:
        /*0098*/ 	.byte	0x04, 0x17
        /*009a*/ 	.short	(.L_5769 - .L_5768)
.L_5768:
        /*009c*/ 	.word	0x00000000
        /*00a0*/ 	.short	0x000a
        /*00a2*/ 	.short	0x0048
        /*00a4*/ 	.byte	0x00, 0xf0, 0x11, 0x00


	//----- nvinfo : EIATTR_KPARAM_INFO
	.align		4
.L_5769:
        /*00a8*/ 	.byte	0x04, 0x17
        /*00aa*/ 	.short	(.L_5771 - .L_5770)
.L_5770:
        /*00ac*/ 	.word	0x00000000
        /*00b0*/ 	.short	0x0009
        /*00b2*/ 	.short	0x0040
        /*00b4*/ 	.byte	0x00, 0xf5, 0x21, 0x00


	//----- nvinfo : EIATTR_KPARAM_INFO
	.align		4
.L_5771:
        /*00b8*/ 	.byte	0x04, 0x17
        /*00ba*/ 	.short	(.L_5773 - .L_5772)
.L_5772:
        /*00bc*/ 	.word	0x00000000
        /*00c0*/ 	.short	0x0008
        /*00c2*/ 	.short	0x0038
        /*00c4*/ 	.byte	0x00, 0xf0, 0x11, 0x00


	//----- nvinfo : EIATTR_KPARAM_INFO
	.align		4
.L_5773:
        /*00c8*/ 	.byte	0x04, 0x17
        /*00ca*/ 	.short	(.L_5775 - .L_5774)
.L_5774:
        /*00cc*/ 	.word	0x00000000
        /*00d0*/ 	.short	0x0007
        /*00d2*/ 	.short	0x0030
        /*00d4*/ 	.byte	0x00, 0xf5, 0x21, 0x00


	//----- nvinfo : EIATTR_KPARAM_INFO
	.align		4
.L_5775:
        /*00d8*/ 	.byte	0x04, 0x17
        /*00da*/ 	.short	(.L_5777 - .L_5776)
.L_5776:
        /*00dc*/ 	.word	0x00000000
        /*00e0*/ 	.short	0x0006
        /*00e2*/ 	.short	0x0028
        /*00e4*/ 	.byte	0x00, 0xf5, 0x21, 0x00


	//----- nvinfo : EIATTR_KPARAM_INFO
	.align		4
.L_5777:
        /*00e8*/ 	.byte	0x04, 0x17
        /*00ea*/ 	.short	(.L_5779 - .L_5778)
.L_5778:
        /*00ec*/ 	.word	0x00000000
        /*00f0*/ 	.short	0x0005
        /*00f2*/ 	.short	0x0024
        /*00f4*/ 	.byte	0x00, 0xf0, 0x11, 0x00


	//----- nvinfo : EIATTR_KPARAM_INFO
	.align		4
.L_5779:
        /*00f8*/ 	.byte	0x04, 0x17
        /*00fa*/ 	.short	(.L_5781 - .L_5780)
.L_5780:
        /*00fc*/ 	.word	0x00000000
        /*0100*/ 	.short	0x0004
        /*0102*/ 	.short	0x0020
        /*0104*/ 	.byte	0x00, 0xf0, 0x11, 0x00


	//----- nvinfo : EIATTR_KPARAM_INFO
	.align		4
.L_5781:
        /*0108*/ 	.byte	0x04, 0x17
        /*010a*/ 	.short	(.L_5783 - .L_5782)
.L_5782:
        /*010c*/ 	.word	0x00000000
        /*0110*/ 	.short	0x0003
        /*0112*/ 	.short	0x0018
        /*0114*/ 	.byte	0x00, 0xf5, 0x21, 0x00


	//----- nvinfo : EIATTR_KPARAM_INFO
	.align		4
.L_5783:
        /*0118*/ 	.byte	0x04, 0x17
        /*011a*/ 	.short	(.L_5785 - .L_5784)
.L_5784:
        /*011c*/ 	.word	0x00000000
        /*0120*/ 	.short	0x0002
        /*0122*/ 	.short	0x0010
        /*0124*/ 	.byte	0x00, 0xf5, 0x21, 0x00


	//----- nvinfo : EIATTR_KPARAM_INFO
	.align		4
.L_5785:
        /*0128*/ 	.byte	0x04, 0x17
        /*012a*/ 	.short	(.L_5787 - .L_5786)
.L_5786:
        /*012c*/ 	.word	0x00000000
        /*0130*/ 	.short	0x0001
        /*0132*/ 	.short	0x0008
        /*0134*/ 	.byte	0x00, 0xf5, 0x21, 0x00


	//----- nvinfo : EIATTR_KPARAM_INFO
	.align		4
.L_5787:
        /*0138*/ 	.byte	0x04, 0x17
        /*013a*/ 	.short	(.L_5789 - .L_5788)
.L_5788:
        /*013c*/ 	.word	0x00000000
        /*0140*/ 	.short	0x0000
        /*0142*/ 	.short	0x0000
        /*0144*/ 	.byte	0x00, 0xf5, 0x21, 0x00


	//----- nvinfo : EIATTR_SPARSE_MMA_MASK
	.align		4
.L_5789:
        /*0148*/ 	.byte	0x03, 0x50
        /*014a*/ 	.short	0x0000


	//----- nvinfo : EIATTR_MAXREG_COUNT
	.align		4
        /*014c*/ 	.byte	0x03, 0x1b
        /*014e*/ 	.short	0x00ff


	//----- nvinfo : EIATTR_NUM_BARRIERS
	.align		4
        /*0150*/ 	.byte	0x02, 0x4c
        /*0152*/ 	.byte	0x01
	.zero		1


	//----- nvinfo : EIATTR_EXTERNS
	.align		4
        /*0154*/ 	.byte	0x04, 0x0f
        /*0156*/ 	.short	(.L_5791 - .L_5790)


	//   ....[0]....
	.align		4
.L_5790:
        /*0158*/ 	.word	index@(__assertfail)


	//----- nvinfo : EIATTR_MERCURY_ISA_VERSION
	.align		4
.L_5791:
        /*015c*/ 	.byte	0x03, 0x5f
        /*015e*/ 	.short	0x0101


	//----- nvinfo : EIATTR_COOP_GROUP_MASK_REGIDS
	.align		4
        /*0160*/ 	.byte	0x04, 0x29
        /*0162*/ 	.short	(.L_5793 - .L_5792)


	//   ....[0]....
.L_5792:
        /*0164*/ 	.word	0xffffffff


	//   ....[1]....
        /*0168*/ 	.word	0xffffffff


	//   ....[2]....
        /*016c*/ 	.word	0xffffffff


	//   ....[3]....
        /*0170*/ 	.word	0xffffffff


	//   ....[4]....
        /*0174*/ 	.word	0xffffffff


	//   ....[5]....
        /*0178*/ 	.word	0xffffffff


	//   ....[6]....
        /*017c*/ 	.word	0xffffffff


	//   ....[7]....
        /*0180*/ 	.word	0xffffffff


	//   ....[8]....
        /*0184*/ 	.word	0xffffffff


	//   ....[9]....
        /*0188*/ 	.word	0xffffffff


	//   ....[10]....
        /*018c*/ 	.word	0xffffffff


	//   ....[11]....
        /*0190*/ 	.word	0xffffffff


	//   ....[12]....
        /*0194*/ 	.word	0xffffffff


	//   ....[13]....
        /*0198*/ 	.word	0xffffffff


	//   ....[14]....
        /*019c*/ 	.word	0x0500000f


	//   ....[15]....
        /*01a0*/ 	.word	0x0500000f


	//   ....[16]....
        /*01a4*/ 	.word	0x0500000f


	//----- nvinfo : EIATTR_COOP_GROUP_INSTR_OFFSETS
	.align		4
.L_5793:
        /*01a8*/ 	.byte	0x04, 0x28
        /*01aa*/ 	.short	(.L_5795 - .L_5794)


	//   ....[0]....
.L_5794:
        /*01ac*/ 	.word	0x00000b70


	//   ....[1]....
        /*01b0*/ 	.word	0x00000b90


	//   ....[2]....
        /*01b4*/ 	.word	0x00000bb0


	//   ....[3]....
        /*01b8*/ 	.word	0x00000cc0


	//   ....[4]....
        /*01bc*/ 	.word	0x00000ce0


	//   ....[5]....
        /*01c0*/ 	.word	0x00000d00


	//   ....[6]....
        /*01c4*/ 	.word	0x00001b40


	//   ....[7]....
        /*01c8*/ 	.word	0x00001b70


	//   ....[8]....
        /*01cc*/ 	.word	0x00001b90


	//   ....[9]....
        /*01d0*/ 	.word	0x00001bb0


	//   ....[10]....
        /*01d4*/ 	.word	0x00001bd0


	//   ....[11]....
        /*01d8*/ 	.word	0x00001c20


	//   ....[12]....
        /*01dc*/ 	.word	0x00001c40


	//   ....[13]....
        /*01e0*/ 	.word	0x00001c60


	//   ....[14]....
        /*01e4*/ 	.word	0x00003150


	//   ....[15]....
        /*01e8*/ 	.word	0x000031b0


	//   ....[16]....
        /*01ec*/ 	.word	0x00003210


	//----- nvinfo : EIATTR_VRC_CTA_INIT_COUNT
	.align		4
.L_5795:
        /*01f0*/ 	.byte	0x02, 0x4a
	.zero		1
	.zero		1


	//----- nvinfo : EIATTR_SYSCALL_OFFSETS
	.align		4
        /*01f4*/ 	.byte	0x04, 0x46
        /*01f6*/ 	.short	(.L_5797 - .L_5796)


	//   ....[0]....
.L_5796:
        /*01f8*/ 	.word	0x00002a40


	//   ....[1]....
        /*01fc*/ 	.word	0x000030f0


	//----- nvinfo : EIATTR_EXIT_INSTR_OFFSETS
	.align		4
.L_5797:
        /*0200*/ 	.byte	0x04, 0x1c
        /*0202*/ 	.short	(.L_5799 - .L_5798)


	//   ....[0]....
.L_5798:
        /*0204*/ 	.word	0x00002e80


	//   ....[1]....
        /*0208*/ 	.word	0x00002fc0


	//   ....[2]....
        /*020c*/ 	.word	0x00002ff0


	//   ....[3]....
        /*0210*/ 	.word	0x00003100


	//----- nvinfo : EIATTR_CRS_STACK_SIZE
	.align		4
.L_5799:
        /*0214*/ 	.byte	0x04, 0x1e
        /*0216*/ 	.short	(.L_5801 - .L_5800)
.L_5800:
        /*0218*/ 	.word	0x00000000


	//----- nvinfo : EIATTR_CBANK_PARAM_SIZE
	.align		4
.L_5801:
        /*021c*/ 	.byte	0x03, 0x19
        /*021e*/ 	.short	0x007c


	//----- nvinfo : EIATTR_PARAM_CBANK
	.align		4
        /*0220*/ 	.byte	0x04, 0x0a
        /*0222*/ 	.short	(.L_5803 - .L_5802)
	.align		4
.L_5802:
        /*0224*/ 	.word	index@(.nv.constant0._ZN4vllm25paged_attention_v1_kernelI13__nv_bfloat16hLi120ELi8ELi128ELNS_18Fp8KVCacheDataTypeE2ELb1EEEvPT_PKS3_PKT0_S9_ifPKiSB_iPKfiiiSD_SD_iiiii)
        /*0228*/ 	.short	0x0380
        /*022a*/ 	.short	0x007c


	//----- nvinfo : EIATTR_SW_WAR
	.align		4
.L_5803:
        /*022c*/ 	.byte	0x04, 0x36
        /*022e*/ 	.short	(.L_5805 - .L_5804)
.L_5804:
        /*0230*/ 	.word	0x00000008
.L_5805:


//--------------------- .nv.info._ZN4vllm25paged_attention_v1_kernelI13__nv_bfloat16hLi112ELi8ELi128ELNS_18Fp8KVCacheDataTypeE2ELb1EEEvPT_PKS3_PKT0_S9_ifPKiSB_iPKfiiiSD_SD_iiiii --------------------------
	.section	.nv.info._ZN4vllm25paged_attention_v1_kernelI13__nv_bfloat16hLi112ELi8ELi128ELNS_18Fp8KVCacheDataTypeE2ELb1EEEvPT_PKS3_PKT0_S9_ifPKiSB_iPKfiiiSD_SD_iiiii,"",@"SHT_CUDA_INFO"
	.sectionflags	@""
	.align	4


	//----- nvinfo : EIATTR_CUDA_API_VERSION
	.align		4
        /*0000*/ 	.byte	0x04, 0x37
        /*0002*/ 	.short	(.L_5807 - .L_5806)
.L_5806:
        /*0004*/ 	.word	0x00000082


	//----- nvinfo : EIATTR_KPARAM_INFO
	.align		4
.L_5807:
        /*0008*/ 	.byte	0x04, 0x17
        /*000a*/ 	.short	(.L_5809 - .L_5808)
.L_5808:
        /*000c*/ 	.word	0x00000000
        /*0010*/ 	.short	0x0013
        /*0012*/ 	.short	0x0078
        /*0014*/ 	.byte	0x00, 0xf0, 0x11, 0x00


	//----- nvinfo : EIATTR_KPARAM_INFO
	.align		4
.L_5809:
        /*0018*/ 	.byte	0x04, 0x17
        /*001a*/ 	.short	(.L_5811 - .L_5810)
.L_5810:
        /*001c*/ 	.word	0x00000000
        /*0020*/ 	.short	0x0012
        /*0022*/ 	.short	0x0074
        /*0024*/ 	.byte	0x00, 0xf0, 0x11, 0x00


	//----- nvinfo : EIATTR_KPARAM_INFO
	.align		4
.L_5811:
        /*0028*/ 	.byte	0x04, 0x17
        /*002a*/ 	.short	(.L_5813 - .L_5812)
.L_5812:
        /*002c*/ 	.word	0x00000000
        /*0030*/ 	.short	0x0011
        /*0032*/ 	.short	0x0070
        /*0034*/ 	.byte	0x00, 0xf0, 0x11, 0x00


	//----- nvinfo : EIATTR_KPARAM_INFO
	.align		4
.L_5813:
        /*0038*/ 	.byte	0x04, 0x17
        /*003a*/ 	.short	(.L_5815 - .L_5814)
.L_5814:
        /*003c*/ 	.word	0x00000000
        /*0040*/ 	.short	0x0010
        /*0042*/ 	.short	0x006c
        /*0044*/ 	.byte	0x00, 0xf0, 0x11, 0x00


	//----- nvinfo : EIATTR_KPARAM_INFO
	.align		4
.L_5815:
        /*0048*/ 	.byte	0x04, 0x17
        /*004a*/ 	.short	(.L_5817 - .L_5816)
.L_5816:
        /*004c*/ 	.word	0x00000000
        /*0050*/ 	.short	0x000f
        /*0052*/ 	.short	0x0068
        /*0054*/ 	.byte	0x00, 0xf0, 0x11, 0x00


	//----- nvinfo : EIATTR_KPARAM_INFO
	.align		4
.L_5817:
        /*0058*/ 	.byte	0x04, 0x17
        /*005a*/ 	.short	(.L_5819 - .L_5818)
.L_5818:
        /*005c*/ 	.word	0x00000000
        /*0060*/ 	.short	0x000e
        /*0062*/ 	.short	0x0060
        /*0064*/ 	.byte	0x00, 0xf5, 0x21, 0x00


	//----- nvinfo : EIATTR_KPARAM_INFO
	.align		4
.L_5819:
        /*0068*/ 	.byte	0x04, 0x17
        /*006a*/ 	.short	(.L_5821 - .L_5820)
.L_5820:
        /*006c*/ 	.word	0x00000000
        /*0070*/ 	.short	0x000d
        /*0072*/ 	.short	0x0058
        /*0074*/ 	.byte	0x00, 0xf5, 0x21, 0x00


	//----- nvinfo : EIATTR_KPARAM_INFO
	.align		4
.L_5821:
        /*0078*/ 	.byte	0x04, 0x17
        /*007a*/ 	.short	(.L_5823 - .L_5822)
.L_5822:
        /*007c*/ 	.word	0x00000000
        /*0080*/ 	.short	0x000c
        /*0082*/ 	.short	0x0050
        /*0084*/ 	.byte	0x00, 0xf0, 0x11, 0x00


	//----- nvinfo : EIATTR_KPARAM_INFO
	.align		4
.L_5823:
        /*0088*/ 	.byte	0x04, 0x17
        /*008a*/ 	.short	(.L_5825 - .L_5824)
.L_5824:
        /*008c*/ 	.word	0x00000000
        /*0090*/ 	.short	0x000b
        /*0092*/ 	.short	0x004c
        /*0094*/ 	.byte	0x00, 0xf0, 0x11, 0x00


	//----- nvinfo : EIATTR_KPARAM_INFO
	.align		4
.L_5825:
        /*0098*/ 	.byte	0x04, 0x17
        /*009a*/ 	.short	(.L_5827 - .L_5826)
.L_5826:
        /*009c*/ 	.word	0x00000000
        /*00a0*/ 	.short	0x000a
        /*00a2*/ 	.short	0x0048
        /*00a4*/ 	.byte	0x00, 0xf0, 0x11, 0x00


	//----- nvinfo : EIATTR_KPARAM_INFO
	.align		4
.L_5827:
        /*00a8*/ 	.byte	0x04, 0x17
        /*00aa*/ 	.short	(.L_5829 - .L_5828)
.L_5828:
        /*00ac*/ 	.word	0x00000000
        /*00b0*/ 	.short	0x0009
        /*00b2*/ 	.short	0x0040
        /*00b4*/ 	.byte	0x00, 0xf5, 0x21, 0x00


	//----- nvinfo : EIATTR_KPARAM_INFO
	.align		4
.L_5829:
        /*00b8*/ 	.byte	0x04, 0x17
        /*00ba*/ 	.short	(.L_5831 - .L_5830)
.L_5830:
        /*00bc*/ 	.word	0x00000000
        /*00c0*/ 	.short	0x0008
        /*00c2*/ 	.short	0x0038
        /*00c4*/ 	.byte	0x00, 0xf0, 0x11, 0x00


	//----- nvinfo : EIATTR_KPARAM_INFO
	.align		4
.L_5831:
        /*00c8*/ 	.byte	0x04, 0x17
        /*00ca*/ 	.short	(.L_5833 - .L_5832)
.L_5832:
        /*00cc*/ 	.word	0x00000000
        /*00d0*/ 	.short	0x0007
        /*00d2*/ 	.short	0x0030
        /*00d4*/ 	.byte	0x00, 0xf5, 0x21, 0x00


	//----- nvinfo : EIATTR_KPARAM_INFO
	.align		4
.L_5833:
        /*00d8*/ 	.byte	0x04, 0x17
        /*00da*/ 	.short	(.L_5835 - .L_5834)
.L_5834:
        /*00dc*/ 	.word	0x00000000
        /*00e0*/ 	.short	0x0006
        /*00e2*/ 	.short	0x0028
        /*00e4*/ 	.byte	0x00, 0xf5, 0x21, 0x00


	//----- nvinfo : EIATTR_KPARAM_INFO
	.align		4
.L_5835:
        /*00e8*/ 	.byte	0x04, 0x17
        /*00ea*/ 	.short	(.L_5837 - .L_5836)
.L_5836:
        /*00ec*/ 	.word	0x00000000
        /*00f0*/ 	.short	0x0005
        /*00f2*/ 	.short	0x0024
        /*00f4*/ 	.byte	0x00, 0xf0, 0x11, 0x00


	//----- nvinfo : EIATTR_KPARAM_INFO
	.align		4
.L_5837:
        /*00f8*/ 	.byte	0x04, 0x17
        /*00fa*/ 	.short	(.L_5839 - .L_5838)
.L_5838:
        /*00fc*/ 	.word	0x00000000
        /*0100*/ 	.short	0x0004
        /*0102*/ 	.short	0x0020
        /*0104*/ 	.byte	0x00, 0xf0, 0x11, 0x00


	//----- nvinfo : EIATTR_KPARAM_INFO
	.align		4
.L_5839:
        /*0108*/ 	.byte	0x04, 0x17
        /*010a*/ 	.short	(.L_5841 - .L_5840)
.L_5840:
        /*010c*/ 	.word	0x00000000
        /*0110*/ 	.short	0x0003
        /*0112*/ 	.short	0x0018
        /*0114*/ 	.byte	0x00, 0xf5, 0x21, 0x00


	//----- nvinfo : EIATTR_KPARAM_INFO
	.align		4
.L_5841:
        /*0118*/ 	.byte	0x04, 0x17
        /*011a*/ 	.short	(.L_5843 - .L_5842)
.L_5842:
        /*011c*/ 	.word	0x00000000
        /*0120*/ 	.short	0x0002
        /*0122*/ 	.short	0x0010
        /*0124*/ 	.byte	0x00, 0xf5, 0x21, 0x00


	//----- nvinfo : EIATTR_KPARAM_INFO
	.align		4
.L_5843:
        /*0128*/ 	.byte	0x04, 0x17
        /*012a*/ 	.short	(.L_5845 - .L_5844)
.L_5844:
        /*012c*/ 	.word	0x00000000
        /*0130*/ 	.short	0x0001
        /*0132*/ 	.short	0x0008
        /*0134*/ 	.byte	0x00, 0xf5, 0x21, 0x00


	//----- nvinfo : EIATTR_KPARAM_INFO
	.align		4
.L_5845:
        /*0138*/ 	.byte	0x04, 0x17
        /*013a*/ 	.short	(.L_5847 - .L_5846)
.L_5846:
        /*013c*/ 	.word	0x00000000
        /*0140*/ 	.short	0x0000
        /*0142*/ 	.short	0x0000
        /*0144*/ 	.byte	0x00, 0xf5, 0x21, 0x00


	//----- nvinfo : EIATTR_SPARSE_MMA_MASK
	.align		4
.L_5847:
        /*0148*/ 	.byte	0x03, 0x50
        /*014a*/ 	.short	0x0000


	//----- nvinfo : EIATTR_MAXREG_COUNT
	.align		4
        /*014c*/ 	.byte	0x03, 0x1b
        /*014e*/ 	.short	0x00ff


	//----- nvinfo : EIATTR_NUM_BARRIERS
	.align		4
        /*0150*/ 	.byte	0x02, 0x4c
        /*0152*/ 	.byte	0x01
	.zero		1


	//----- nvinfo : EIATTR_EXTERNS
	.align		4
        /*0154*/ 	.byte	0x04, 0x0f
        /*0156*/ 	.short	(.L_5849 - .L_5848)


	//   ....[0]....
	.align		4
.L_5848:
        /*0158*/ 	.word	index@(__assertfail)


	//----- nvinfo : EIATTR_MERCURY_ISA_VERSION
	.align		4
.L_5849:
        /*015c*/ 	.byte	0x03, 0x5f
        /*015e*/ 	.short	0x0101


	//----- nvinfo : EIATTR_COOP_GROUP_MASK_REGIDS
	.align		4
        /*0160*/ 	.byte	0x04, 0x29
        /*0162*/ 	.short	(.L_5851 - .L_5850)


	//   ....[0]....
.L_5850:
        /*0164*/ 	.word	0xffffffff


	//   ....[1]....
        /*0168*/ 	.word	0xffffffff


	//   ....[2]....
        /*016c*/ 	.word	0xffffffff


	//   ....[3]....
        /*0170*/ 	.word	0xffffffff


	//   ....[4]....
        /*0174*/ 	.word	0xffffffff


	//   ....[5]....
        /*0178*/ 	.word	0xffffffff


	//   ....[6]....
        /*017c*/ 	.word	0xffffffff


	//   ....[7]....
        /*0180*/ 	.word	0xffffffff


	//   ....[8]....
        /*0184*/ 	.word	0xffffffff


	//   ....[9]....
        /*0188*/ 	.word	0xffffffff


	//   ....[10]....
        /*018c*/ 	.word	0xffffffff


	//   ....[11]....
        /*0190*/ 	.word	0xffffffff


	//   ....[12]....
        /*0194*/ 	.word	0xffffffff


	//   ....[13]....
        /*0198*/ 	.word	0xffffffff


	//   ....[14]....
        /*019c*/ 	.word	0x0500000f


	//   ....[15]....
        /*01a0*/ 	.word	0x0500000f


	//   ....[16]....
        /*01a4*/ 	.word	0x0500000f


	//----- nvinfo : EIATTR_COOP_GROUP_INSTR_OFFSETS
	.align		4
.L_5851:
        /*01a8*/ 	.byte	0x04, 0x28
        /*01aa*/ 	.short	(.L_5853 - .L_5852)


	//   ....[0]....
.L_5852:
        /*01ac*/ 	.word	0x00000b70


	//   ....[1]....
        /*01b0*/ 	.word	0x00000b90


	//   ....[2]....
        /*01b4*/ 	.word	0x00000bb0


	//   ....[3]....
        /*01b8*/ 	.word	0x00000cc0


	//   ....[4]....
        /*01bc*/ 	.word	0x00000ce0


	//   ....[5]....
        /*01c0*/ 	.word	0x00000d00


	//   ....[6]....
        /*01c4*/ 	.word	0x00001b40


	//   ....[7]....
        /*01c8*/ 	.word	0x00001b70


	//   ....[8]....
        /*01cc*/ 	.word	0x00001b90


	//   ....[9]....
        /*01d0*/ 	.word	0x00001bb0


	//   ....[10]....
        /*01d4*/ 	.word	0x00001bd0


	//   ....[11]....
        /*01d8*/ 	.word	0x00001c20


	//   ....[12]....
        /*01dc*/ 	.word	0x00001c40


	//   ....[13]....
        /*01e0*/ 	.word	0x00001c60


	//   ....[14]....
        /*01e4*/ 	.word	0x00003150


	//   ....[15]....
        /*01e8*/ 	.word	0x000031b0


	//   ....[16]....
        /*01ec*/ 	.word	0x00003210


	//----- nvinfo : EIATTR_VRC_CTA_INIT_COUNT
	.align		4
.L_5853:
        /*01f0*/ 	.byte	0x02, 0x4a
	.zero		1
	.zero		1


	//----- nvinfo : EIATTR_SYSCALL_OFFSETS
	.align		4
        /*01f4*/ 	.byte	0x04, 0x46
        /*01f6*/ 	.short	(.L_5855 - .L_5854)


	//   ....[0]....
.L_5854:
        /*01f8*/ 	.word	0x00002a40


	//   ....[1]....
        /*01fc*/ 	.word	0x000030f0


	//----- nvinfo : EIATTR_EXIT_INSTR_OFFSETS
	.align		4
.L_5855:
        /*0200*/ 	.byte	0x04, 0x1c
        /*0202*/ 	.short	(.L_5857 - .L_5856)


	//   ....[0]....
.L_5856:
        /*0204*/ 	.word	0x00002e80


	//   ....[1]....
        /*0208*/ 	.word	0x00002fc0


	//   ....[2]....
        /*020c*/ 	.word	0x00002ff0


	//   ....[3]....
        /*0210*/ 	.word	0x00003100


	//----- nvinfo : EIATTR_CRS_STACK_SIZE
	.align		4
.L_5857:
        /*0214*/ 	.byte	0x04, 0x1e
        /*0216*/ 	.short	(.L_5859 - .L_5858)
.L_5858:
        /*0218*/ 	.word	0x00000000


	//----- nvinfo : EIATTR_CBANK_PARAM_SIZE
	.align		4
.L_5859:
        /*021c*/ 	.byte	0x03, 0x19
        /*021e*/ 	.short	0x007c


	//----- nvinfo : EIATTR_PARAM_CBANK
	.align		4
        /*0220*/ 	.byte	0x04, 0x0a
        /*0222*/ 	.short	(.L_5861 - .L_5860)
	.align		4
.L_5860:
        /*0224*/ 	.word	index@(.nv.constant0._ZN4vllm25paged_attention_v1_kernelI13__nv_bfloat16hLi112ELi8ELi128ELNS_18Fp8KVCacheDataTypeE2ELb1EEEvPT_PKS3_PKT0_S9_ifPKiSB_iPKfiiiSD_SD_iiiii)
        /*0228*/ 	.short	0x0380
        /*022a*/ 	.short	0x007c


	//----- nvinfo : EIATTR_SW_WAR
	.align		4
.L_5861:
        /*022c*/ 	.byte	0x04, 0x36
        /*022e*/ 	.short	(.L_5863 - .L_5862)
.L_5862:
        /*0230*/ 	.word	0x00000008
.L_5863:


//--------------------- .nv.info._ZN4vllm25paged_attention_v1_kernelI13__nv_bfloat16hLi96ELi8ELi128ELNS_18Fp8KVCacheDataTypeE2ELb1EEEvPT_PKS3_PKT0_S9_ifPKiSB_iPKfiiiSD_SD_iiiii --------------------------
	.section	.nv.info._ZN4vllm25paged_attention_v1_kernelI13__nv_bfloat16hLi96ELi8ELi128ELNS_18Fp8KVCacheDataTypeE2ELb1EEEvPT_PKS3_PKT0_S9_ifPKiSB_iPKfiiiSD_SD_iiiii,"",@"SHT_CUDA_INFO"
	.sectionflags	@""
	.align	4


	//----- nvinfo : EIATTR_CUDA_API_VERSION
	.align		4
        /*0000*/ 	.byte	0x04, 0x37
        /*0002*/ 	.short	(.L_5865 - .L_5864)
.L_5864:
        /*0004*/ 	.word	0x00000082


	//----- nvinfo : EIATTR_KPARAM_INFO
	.align		4
.L_5865:
        /*0008*/ 	.byte	0x04, 0x17
        /*000a*/ 	.short	(.L_5867 - .L_5866)
.L_5866:
        /*000c*/ 	.word	0x00000000
        /*0010*/ 	.short	0x0013
        /*0012*/ 	.short	0x0078
        /*0014*/ 	.byte	0x00, 0xf0, 0x11, 0x00


	//----- nvinfo : EIATTR_KPARAM_INFO
	.align		4
.L_5867:
        /*0018*/ 	.byte	0x04, 0x17
        /*001a*/ 	.short	(.L_5869 - .L_5868)
.L_5868:
        /*001c*/ 	.word	0x00000000
        /*0020*/ 	.short	0x0012
        /*0022*/ 	.short	0x0074
        /*0024*/ 	.byte	0x00, 0xf0, 0x11, 0x00


	//----- nvinfo : EIATTR_KPARAM_INFO
	.align		4
.L_5869:
        /*0028*/ 	.byte	0x04, 0x17
        /*002a*/ 	.short	(.L_5871 - .L_5870)
.L_5870:
        /*002c*/ 	.word	0x00000000
        /*0030*/ 	.short	0x0011
        /*0032*/ 	.short	0x0070
        /*0034*/ 	.byte	0x00, 0xf0, 0x11, 0x00


	//----- nvinfo : EIATTR_KPARAM_INFO
	.align		4
.L_5871:
        /*0038*/ 	.byte	0x04, 0x17
        /*003a*/ 	.short	(.L_5873 - .L_5872)
.L_5872:
        /*003c*/ 	.word	0x00000000
        /*0040*/ 	.short	0x0010
        /*0042*/ 	.short	0x006c
        /*0044*/ 	.byte	0x00, 0xf0, 0x11, 0x00


	//----- nvinfo : EIATTR_KPARAM_INFO
	.align		4
.L_5873:
        /*0048*/ 	.byte	0x04, 0x17
        /*004a*/ 	.short	(.L_5875 - .L_5874)
.L_5874:
        /*004c*/ 	.word	0x00000000
        /*0050*/ 	.short	0x000f
        /*0052*/ 	.short	0x0068
        /*0054*/ 	.byte	0x00, 0xf0, 0x11, 0x00


	//----- nvinfo : EIATTR_KPARAM_INFO
	.align		4
.L_5875:
        /*0058*/ 	.byte	0x04, 0x17
        /*005a*/ 	.short	(.L_5877 - .L_5876)
.L_5876:
        /*005c*/ 	.word	0x00000000
        /*0060*/ 	.short	0x000e
        /*0062*/ 	.short	0x0060
        /*0064*/ 	.byte	0x00, 0xf5, 0x21, 0x00


	//----- nvinfo : EIATTR_KPARAM_INFO
	.align		4
.L_5877:
        /*0068*/ 	.byte	0x04, 0x17
        /*006a*/ 	.short	(.L_5879 - .L_5878)
.L_5878:
        /*006c*/ 	.word	0x00000000
        /*0070*/ 	.short	0x000d
        /*0072*/ 	.short	0x0058
        /*0074*/ 	.byte	0x00, 0xf5, 0x21, 0x00


	//----- nvinfo : EIATTR_KPARAM_INFO
	.align		4
.L_5879:
        /*0078*/ 	.byte	0x04, 0x17
        /*007a*/ 	.short	(.L_5881 - .L_5880)
.L_5880:
        /*007c*/ 	.word	0x00000000
        /*0080*/ 	.short	0x000c
        /*0082*/ 	.short	0x0050
        /*0084*/ 	.byte	0x00, 0xf0, 0x11, 0x00


	//----- nvinfo : EIATTR_KPARAM_INFO
	.align		4
.L_5881:
        /*0088*/ 	.byte	0x04, 0x17
        /*008a*/ 	.short	(.L_5883 - .L_5882)
.L_5882:
        /*008c*/ 	.word	0x00000000
        /*0090*/ 	.short	0x000b
        /*0092*/ 	.short	0x004c
        /*0094*/ 	.byte	0x00, 0xf0, 0x11, 0x00


	//----- nvinfo : EIATTR_KPARAM_INFO
	.align		4
.L_5883:
        /*0098*/ 	.byte	0x04, 0x17
        /*009a*/ 	.short	(.L_5885 - .L_5884)
.L_5884:
        /*009c*/ 	.word	0x00000000
        /*00a0*/ 	.short	0x000a
        /*00a2*/ 	.short	0x0048
        /*00a4*/ 	.byte	0x00, 0xf0, 0x11, 0x00


	//----- nvinfo : EIATTR_KPARAM_INFO
	.align		4
.L_5885:
        /*00a8*/ 	.byte	0x04, 0x17
        /*00aa*/ 	.short	(.L_5887 - .L_5886)
.L_5886:
        /*00ac*/ 	.word	0x00000000
        /*00b0*/ 	.short	0x0009
        /*00b2*/ 	.short	0x0040
        /*00b4*/ 	.byte	0x00, 0xf5, 0x21, 0x00


	//----- nvinfo : EIATTR_KPARAM_INFO
	.align		4
.L_5887:
        /*00b8*/ 	.byte	0x04, 0x17
        /*00ba*/ 	.short	(.L_5889 - .L_5888)
.L_5888:
        /*00bc*/ 	.word	0x00000000
        /*00c0*/ 	.short	0x0008
        /*00c2*/ 	.short	0x0038
        /*00c4*/ 	.byte	0x00, 0xf0, 0x11, 0x00


	//----- nvinfo : EIATTR_KPARAM_INFO
	.align		4
.L_5889:
        /*00c8*/ 	.byte	0x04, 0x17
        /*00ca*/ 	.short	(.L_5891 - .L_5890)
.L_5890:
        /*00cc*/ 	.word	0x00000000
        /*00d0*/ 	.short	0x0007
        /*00d2*/ 	.short	0x0030
        /*00d4*/ 	.byte	0x00, 0xf5, 0x21, 0x00


	//----- nvinfo : EIATTR_KPARAM_INFO
	.align		4
.L_5891:
        /*00d8*/ 	.byte	0x04, 0x17
        /*00da*/ 	.short	(.L_5893 - .L_5892)
.L_5892:
        /*00dc*/ 	.word	0x00000000
        /*00e0*/ 	.short	0x0006
        /*00e2*/ 	.short	0x0028
        /*00e4*/ 	.byte	0x00, 0xf5, 0x21, 0x00


	//----- nvinfo : EIATTR_KPARAM_INFO
	.align		4
.L_5893:
        /*00e8*/ 	.byte	0x04, 0x17
        /*00ea*/ 	.short	(.L_5895 - .L_5894)
.L_5894:
        /*00ec*/ 	.word	0x00000000
        /*00f0*/ 	.short	0x0005
        /*00f2*/ 	.short	0x0024
        /*00f4*/ 	.byte	0x00, 0xf0, 0x11, 0x00


	//----- nvinfo : EIATTR_KPARAM_INFO
	.align		4
.L_5895:
        /*00f8*/ 	.byte	0x04, 0x17
        /*00fa*/ 	.short	(.L_5897 - .L_5896)
.L_5896:
        /*00fc*/ 	.word	0x00000000
        /*0100*/ 	.short	0x0004
        /*0102*/ 	.short	0x0020
        /*0104*/ 	.byte	0x00, 0xf0, 0x11, 0x00


	//----- nvinfo : EIATTR_KPARAM_INFO
	.align		4
.L_5897:
        /*0108*/ 	.byte	0x04, 0x17
        /*010a*/ 	.short	(.L_5899 - .L_5898)
.L_5898:
        /*010c*/ 	.word	0x00000000
        /*0110*/ 	.short	0x0003
        /*0112*/ 	.short	0x0018
        /*0114*/ 	.byte	0x00, 0xf5, 0x21, 0x00


	//----- nvinfo : EIATTR_KPARAM_INFO
	.align		4
.L_5899:
        /*0118*/ 	.byte	0x04, 0x17
        /*011a*/ 	.short	(.L_5901 - .L_5900)
.L_5900:
        /*011c*/ 	.word	0x00000000
        /*0120*/ 	.short	0x0002
        /*0122*/ 	.short	0x0010
        /*0124*/ 	.byte	0x00, 0xf5, 0x21, 0x00


	//----- nvinfo : EIATTR_KPARAM_INFO
	.align		4
.L_5901:
        /*0128*/ 	.byte	0x04, 0x17
        /*012a*/ 	.short	(.L_5903 - .L_5902)
.L_5902:
        /*012c*/ 	.word	0x00000000
        /*0130*/ 	.short	0x0001
        /*0132*/ 	.short	0x0008
        /*0134*/ 	.byte	0x00, 0xf5, 0x21, 0x00


	//----- nvinfo : EIATTR_KPARAM_INFO
	.align		4
.L_5903:
        /*0138*/ 	.byte	0x04, 0x17
        /*013a*/ 	.short	(.L_5905 - .L_5904)
.L_5904:
        /*013c*/ 	.word	0x00000000
        /*0140*/ 	.short	0x0000
        /*0142*/ 	.short	0x0000
        /*0144*/ 	.byte	0x00, 0xf5, 0x21, 0x00


	//----- nvinfo : EIATTR_SPARSE_MMA_MASK
	.align		4
.L_5905:
        /*0148*/ 	.byte	0x03, 0x50
        /*014a*/ 	.short	0x0000


	//----- nvinfo : EIATTR_MAXREG_COUNT
	.align		4
        /*014c*/ 	.byte	0x03, 0x1b
        /*014e*/ 	.short	0x00ff


	//----- nvinfo : EIATTR_NUM_BARRIERS
	.align		4
        /*0150*/ 	.byte	0x02, 0x4c
        /*0152*/ 	.byte	0x01
	.zero		1


	//----- nvinfo : EIATTR_EXTERNS
	.align		4
        /*0154*/ 	.byte	0x04, 0x0f
        /*0156*/ 	.short	(.L_5907 - .L_5906)


	//   ....[0]....
	.align		4
.L_5906:
        /*0158*/ 	.word	index@(__assertfail)


	//----- nvinfo : EIATTR_MERCURY_ISA_VERSION
	.align		4
.L_5907:
        /*015c*/ 	.byte	0x03, 0x5f
        /*015e*/ 	.short	0x0101


	//----- nvinfo : EIATTR_COOP_GROUP_MASK_REGIDS
	.align		4
        /*0160*/ 	.byte	0x04, 0x29
        /*0162*/ 	.short	(.L_5909 - .L_5908)


	//   ....[0]....
.L_5908:
        /*0164*/ 	.word	0xffffffff


	//   ....[1]....
        /*0168*/ 	.word	0xffffffff


	//   ....[2]....
        /*016c*/ 	.word	0xffffffff


	//   ....[3]....
        /*0170*/ 	.word	0xffffffff


	//   ....[4]....
        /*0174*/ 	.word	0xffffffff


	//   ....[5]....
        /*0178*/ 	.word	0xffffffff


	//   ....[6]....
        /*017c*/ 	.word	0xffffffff


	//   ....[7]....
        /*0180*/ 	.word	0xffffffff


	//   ....[8]....
        /*0184*/ 	.word	0xffffffff


	//   ....[9]....
        /*0188*/ 	.word	0xffffffff


	//   ....[10]....
        /*018c*/ 	.word	0xffffffff


	//   ....[11]....
        /*0190*/ 	.word	0xffffffff


	//   ....[12]....
        /*0194*/ 	.word	0xffffffff


	//   ....[13]....
        /*0198*/ 	.word	0xffffffff


	//   ....[14]....
        /*019c*/ 	.word	0x0500000f


	//   ....[15]....
        /*01a0*/ 	.word	0x0500000f


	//   ....[16]....
        /*01a4*/ 	.word	0x0500000f


	//----- nvinfo : EIATTR_COOP_GROUP_INSTR_OFFSETS
	.align		4
.L_5909:
        /*01a8*/ 	.byte	0x04, 0x28
        /*01aa*/ 	.short	(.L_5911 - .L_5910)


	//   ....[0]....
.L_5910:
        /*01ac*/ 	.word	0x00000b30


	//   ....[1]....
        /*01b0*/ 	.word	0x00000b50


	//   ....[2]....
        /*01b4*/ 	.word	0x00000b70


	//   ....[3]....
        /*01b8*/ 	.word	0x00000c80


	//   ....[4]....
        /*01bc*/ 	.word	0x00000ca0


	//   ....[5]....
        /*01c0*/ 	.word	0x00000cc0


	//   ....[6]....
        /*01c4*/ 	.word	0x00001b00


	//   ....[7]....
        /*01c8*/ 	.word	0x00001b30


	//   ....[8]....
        /*01cc*/ 	.word	0x00001b50


	//   ....[9]....
        /*01d0*/ 	.word	0x00001b70


	//   ....[10]....
        /*01d4*/ 	.word	0x00001b90


	//   ....[11]....
        /*01d8*/ 	.word	0x00001be0


	//   ....[12]....
        /*01dc*/ 	.word	0x00001c00


	//   ....[13]....
        /*01e0*/ 	.word	0x00001c20


	//   ....[14]....
        /*01e4*/ 	.word	0x00002f80


	//   ....[15]....
        /*01e8*/ 	.word	0x00002fe0


	//   ....[16]....
        /*01ec*/ 	.word	0x00003040


	//----- nvinfo : EIATTR_VRC_CTA_INIT_COUNT
	.align		4
.L_5911:
        /*01f0*/ 	.byte	0x02, 0x4a
	.zero		1
	.zero		1


	//----- nvinfo : EIATTR_SYSCALL_OFFSETS
	.align		4
        /*01f4*/ 	.byte	0x04, 0x46
        /*01f6*/ 	.short	(.L_5913 - .L_5912)


	//   ....[0]....
.L_5912:
        /*01f8*/ 	.word	0x00002a00


	//   ....[1]....
        /*01fc*/ 	.word	0x00002f20


	//----- nvinfo : EIATTR_EXIT_INSTR_OFFSETS
	.align		4
.L_5913:
        /*0200*/ 	.byte	0x04, 0x1c
        /*0202*/ 	.short	(.L_5915 - .L_5914)


	//   ....[0]....
.L_5914:
        /*0204*/ 	.word	0x00002ca0


	//   ....[1]....
        /*0208*/ 	.word	0x00002e20


	//   ....[2]....
        /*020c*/ 	.word	0x00002f30


	//----- nvinfo : EIATTR_CRS_STACK_SIZE
	.align		4
.L_5915:
        /*0210*/ 	.byte	0x04, 0x1e
        /*0212*/ 	.short	(.L_5917 - .L_5916)
.L_5916:
        /*0214*/ 	.word	0x00000000


	//----- nvinfo : EIATTR_CBANK_PARAM_SIZE
	.align		4
.L_5917:
        /*0218*/ 	.byte	0x03, 0x19
        /*021a*/ 	.short	0x007c


	//----- nvinfo : EIATTR_PARAM_CBANK
	.align		4
        /*021c*/ 	.byte	0x04, 0x0a
        /*021e*/ 	.short	(.L_5919 - .L_5918)
	.align		4
.L_5918:
        /*0220*/ 	.word	index@(.nv.constant0._ZN4vllm25paged_attention_v1_kernelI13__nv_bfloat16hLi96ELi8ELi128ELNS_18Fp8KVCacheDataTypeE2ELb1EEEvPT_PKS3_PKT0_S9_ifPKiSB_iPKfiiiSD_SD_iiiii)
        /*0224*/ 	.short	0x0380
        /*0226*/ 	.short	0x007c


	//----- nvinfo : EIATTR_SW_WAR
	.align		4
.L_5919:
        /*0228*/ 	.byte	0x04, 0x36
        /*022a*/ 	.short	(.L_5921 - .L_5920)
.L_5920:
        /*022c*/ 	.word	0x00000008
.L_5921:


//--------------------- .nv.info._ZN4vllm25paged_attention_v1_kernelI13__nv_bfloat16hLi80ELi8ELi128ELNS_18Fp8KVCacheDataTypeE2ELb1EEEvPT_PKS3_PKT0_S9_ifPKiSB_iPKfiiiSD_SD_iiiii --------------------------
	.section	.nv.info._ZN4vllm25paged_attention_v1_kernelI13__nv_bfloat16hLi80ELi8ELi128ELNS_18Fp8KVCacheDataTypeE2ELb1EEEvPT_PKS3_PKT0_S9_ifPKiSB_iPKfiiiSD_SD_iiiii,"",@"SHT_CUDA_INFO"
	.sectionflags	@""
	.align	4


	//----- nvinfo : EIATTR_CUDA_API_VERSION
	.align		4
        /*0000*/ 	.byte	0x04, 0x37
        /*0002*/ 	.short	(.L_5923 - .L_5922)
.L_5922:
        /*0004*/ 	.word	0x00000082


	//----- nvinfo : EIATTR_KPARAM_INFO
	.align		4
.L_5923:
        /*0008*/ 	.byte	0x04, 0x17
        /*000a*/ 	.short	(.L_5925 - .L_5924)
.L_5924:
        /*000c*/ 	.word	0x00000000
        /*0010*/ 	.short	0x0013
        /*0012*/ 	.short	0x0078
        /*0014*/ 	.byte	0x00, 0xf0, 0x11, 0x00


	//----- nvinfo : EIATTR_KPARAM_INFO
	.align		4
.L_5925:
        /*0018*/ 	.byte	0x04, 0x17
        /*001a*/ 	.short	(.L_5927 - .L_5926)
.L_5926:
        /*001c*/ 	.word	0x00000000
        /*0020*/ 	.short	0x0012
        /*0022*/ 	.short	0x0074
        /*0024*/ 	.byte	0x00, 0xf0, 0x11, 0x00


	//----- nvinfo : EIATTR_KPARAM_INFO
	.align		4
.L_5927:
        /*0028*/ 	.byte	0x04, 0x17
        /*002a*/ 	.short	(.L_5929 - .L_5928)
.L_5928:
        /*002c*/ 	.word	0x00000000
        /*0030*/ 	.short	0x0011
        /*0032*/ 	.short	0x0070
        /*0034*/ 	.byte	0x00, 0xf0, 0x11, 0x00


	//----- nvinfo : EIATTR_KPARAM_INFO
	.align		4
.L_5929:
        /*0038*/ 	.byte	0x04, 0x17
        /*003a*/ 	.short	(.L_5931 - .L_5930)
.L_5930:
        /*003c*/ 	.word	0x00000000
        /*0040*/ 	.short	0x0010
        /*0042*/ 	.short	0x006c
        /*0044*/ 	.byte	0x00, 0xf0, 0x11, 0x00


	//----- nvinfo : EIATTR_KPARAM_INFO
	.align		4
.L_5931:
        /*0048*/ 	.byte	0x04, 0x17
        /*004a*/ 	.short	(.L_5933 - .L_5932)
.L_5932:
        /*004c*/ 	.word	0x00000000
        /*0050*/ 	.short	0x000f
        /*0052*/ 	.short	0x0068
        /*0054*/ 	.byte	0x00, 0xf0, 0x11, 0x00


	//----- nvinfo : EIATTR_KPARAM_INFO
	.align		4
.L_5933:
        /*0058*/ 	.byte	0x04, 0x17
        /*005a*/ 	.short	(.L_5935 - .L_5934)
.L_5934:
        /*005c*/ 	.word	0x00000000
        /*0060*/ 	.short	0x000e
        /*0062*/ 	.short	0x0060
        /*0064*/ 	.byte	0x00, 0xf5, 0x21, 0x00


	//----- nvinfo : EIATTR_KPARAM_INFO
	.align		4
.L_5935:
        /*0068*/ 	.byte	0x04, 0x17
        /*006a*/ 	.short	(.L_5937 - .L_5936)
.L_5936:
        /*006c*/ 	.word	0x00000000
        /*0070*/ 	.short	0x000d
        /*0072*/ 	.short	0x0058
        /*0074*/ 	.byte	0x00, 0xf5, 0x21, 0x00


	//----- nvinfo : EIATTR_KPARAM_INFO
	.align		4
.L_5937:
        /*0078*/ 	.byte	0x04, 0x17
        /*007a*/ 	.short	(.L_5939 - .L_5938)
.L_5938:
        /*007c*/ 	.word	0x00000000
        /*0080*/ 	.short	0x000c
        /*0082*/ 	.short	0x0050
        /*0084*/ 	.byte	0x00, 0xf0, 0x11, 0x00


	//----- nvinfo : EIATTR_KPARAM_INFO
	.align		4
.L_5939:
        /*0088*/ 	.byte	0x04, 0x17
        /*008a*/ 	.short	(.L_5941 - .L_5940)
.L_5940:
        /*008c*/ 	.word	0x00000000
        /*0090*/ 	.short	0x000b
        /*0092*/ 	.short	0x004c
        /*0094*/ 	.byte	0x00, 0xf0, 0x11, 0x00


	//----- nvinfo : EIATTR_KPARAM_INFO
	.align		4
.L_5941:
        /*0098*/ 	.byte	0x04, 0x17
        /*009a*/ 	.short	(.L_5943 - .L_5942)
.L_5942:
        /*009c*/ 	.word	0x00000000
        /*00a0*/ 	.short	0x000a
        /*00a2*/ 	.short	0x0048
        /*00a4*/ 	.byte	0x00, 0xf0, 0x11, 0x00


	//----- nvinfo : EIATTR_KPARAM_INFO
	.align		4
.L_5943:
        /*00a8*/ 	.byte	0x04, 0x17
        /*00aa*/ 	.short	(.L_5945 - .L_5944)
.L_5944:
        /*00ac*/ 	.word	0x00000000
        /*00b0*/ 	.short	0x0009
        /*00b2*/ 	.short	0x0040
        /*00b4*/ 	.byte	0x00, 0xf5, 0x21, 0x00


	//----- nvinfo : EIATTR_KPARAM_INFO
	.align		4
.L_5945:
        /*00b8*/ 	.byte	0x04, 0x17
        /*00ba*/ 	.short	(.L_5947 - .L_5946)
.L_5946:
        /*00bc*/ 	.word	0x00000000
        /*00c0*/ 	.short	0x0008
        /*00c2*/ 	.short	0x0038
        /*00c4*/ 	.byte	0x00, 0xf0, 0x11, 0x00


	//----- nvinfo : EIATTR_KPARAM_INFO
	.align		4
.L_5947:
        /*00c8*/ 	.byte	0x04, 0x17
        /*00ca*/ 	.short	(.L_5949 - .L_5948)
.L_5948:
        /*00cc*/ 	.word	0x00000000
        /*00d0*/ 	.short	0x0007
        /*00d2*/ 	.short	0x0030
        /*00d4*/ 	.byte	0x00, 0xf5, 0x21, 0x00


	//----- nvinfo : EIATTR_KPARAM_INFO
	.align		4
.L_5949:
        /*00d8*/ 	.byte	0x04, 0x17
        /*00da*/ 	.short	(.L_5951 - .L_5950)
.L_5950:
        /*00dc*/ 	.word	0x00000000
        /*00e0*/ 	.short	0x0006
        /*00e2*/ 	.short	0x0028
        /*00e4*/ 	.byte	0x00, 0xf5, 0x21, 0x00


	//----- nvinfo : EIATTR_KPARAM_INFO
	.align		4
.L_5951:
        /*00e8*/ 	.byte	0x04, 0x17
        /*00ea*/ 	.short	(.L_5953 - .L_5952)
.L_5952:
        /*00ec*/ 	.word	0x00000000
        /*00f0*/ 	.short	0x0005
        /*00f2*/ 	.short	0x0024
        /*00f4*/ 	.byte	0x00, 0xf0, 0x11, 0x00


	//----- nvinfo : EIATTR_KPARAM_INFO
	.align		4
.L_5953:
        /*00f8*/ 	.byte	0x04, 0x17
        /*00fa*/ 	.short	(.L_5955 - .L_5954)
.L_5954:
        /*00fc*/ 	.word	0x00000000
        /*0100*/ 	.short	0x0004
        /*0102*/ 	.short	0x0020
        /*0104*/ 	.byte	0x00, 0xf0, 0x11, 0x00


	//----- nvinfo : EIATTR_KPARAM_INFO
	.align		4
.L_5955:
        /*0108*/ 	.byte	0x04, 0x17
        /*010a*/ 	.short	(.L_5957 - .L_5956)
.L_5956:
        /*010c*/ 	.word	0x00000000
        /*0110*/ 	.short	0x0003
        /*0112*/ 	.short	0x0018
        /*0114*/ 	.byte	0x00, 0xf5, 0x21, 0x00


	//----- nvinfo : EIATTR_KPARAM_INFO
	.align		4
.L_5957:
        /*0118*/ 	.byte	0x04, 0x17
        /*011a*/ 	.short	(.L_5959 - .L_5958)
.L_5958:
        /*011c*/ 	.word	0x00000000
        /*0120*/ 	.short	0x0002
        /*0122*/ 	.short	0x0010
        /*0124*/ 	.byte	0x00, 0xf5, 0x21, 0x00


	//----- nvinfo : EIATTR_KPARAM_INFO
	.align		4
.L_5959:
        /*0128*/ 	.byte	0x04, 0x17
        /*012a*/ 	.short	(.L_5961 - .L_5960)
.L_5960:
        /*012c*/ 	.word	0x00000000
        /*0130*/ 	.short	0x0001
        /*0132*/ 	.short	0x0008
        /*0134*/ 	.byte	0x00, 0xf5, 0x21, 0x00


	//----- nvinfo : EIATTR_KPARAM_INFO
	.align		4
.L_5961:
        /*0138*/ 	.byte	0x04, 0x17
        /*013a*/ 	.short	(.L_5963 - .L_5962)
.L_5962:
        /*013c*/ 	.word	0x00000000
        /*0140*/ 	.short	0x0000
        /*0142*/ 	.short	0x0000
        /*0144*/ 	.byte	0x00, 0xf5, 0x21, 0x00


	//----- nvinfo : EIATTR_SPARSE_MMA_MASK
	.align		4
.L_5963:
        /*0148*/ 	.byte	0x03, 0x50
        /*014a*/ 	.short	0x0000


	//----- nvinfo : EIATTR_MAXREG_COUNT
	.align		4
        /*014c*/ 	.byte	0x03, 0x1b
        /*014e*/ 	.short	0x00ff


	//----- nvinfo : EIATTR_NUM_BARRIERS
	.align		4
        /*0150*/ 	.byte	0x02, 0x4c
        /*0152*/ 	.byte	0x01
	.zero		1


	//----- nvinfo : EIATTR_EXTERNS
	.align		4
        /*0154*/ 	.byte	0x04, 0x0f
        /*0156*/ 	.short	(.L_5965 - .L_5964)


	//   ....[0]....
	.align		4
.L_5964:
        /*0158*/ 	.word	index@(__assertfail)


	//----- nvinfo : EIATTR_MERCURY_ISA_VERSION
	.align		4
.L_5965:
        /*015c*/ 	.byte	0x03, 0x5f
        /*015e*/ 	.short	0x0101


	//----- nvinfo : EIATTR_COOP_GROUP_MASK_REGIDS
	.align		4
        /*0160*/ 	.byte	0x04, 0x29
        /*0162*/ 	.short	(.L_5967 - .L_5966)


	//   ....[0]....
.L_5966:
        /*0164*/ 	.word	0xffffffff


	//   ....[1]....
        /*0168*/ 	.word	0xffffffff


	//   ....[2]....
        /*016c*/ 	.word	0xffffffff


	//   ....[3]....
        /*0170*/ 	.word	0xffffffff


	//   ....[4]....
        /*0174*/ 	.word	0xffffffff


	//   ....[5]....
        /*0178*/ 	.word	0xffffffff


	//   ....[6]....
        /*017c*/ 	.word	0xffffffff


	//   ....[7]....
        /*0180*/ 	.word	0xffffffff


	//   ....[8]....
        /*0184*/ 	.word	0xffffffff


	//   ....[9]....
        /*0188*/ 	.word	0xffffffff


	//   ....[10]....
        /*018c*/ 	.word	0xffffffff


	//   ....[11]....
        /*0190*/ 	.word	0xffffffff


	//   ....[12]....
        /*0194*/ 	.word	0xffffffff


	//   ....[13]....
        /*0198*/ 	.word	0xffffffff


	//   ....[14]....
        /*019c*/ 	.word	0x0500000f


	//   ....[15]....
        /*01a0*/ 	.word	0x0500000f


	//   ....[16]....
        /*01a4*/ 	.word	0x0500000f


	//----- nvinfo : EIATTR_COOP_GROUP_INSTR_OFFSETS
	.align		4
.L_5967:
        /*01a8*/ 	.byte	0x04, 0x28
        /*01aa*/ 	.short	(.L_5969 - .L_5968)


	//   ....[0]....
.L_5968:
        /*01ac*/ 	.word	0x00000b70


	//   ....[1]....
        /*01b0*/ 	.word	0x00000b90


	//   ....[2]....
        /*01b4*/ 	.word	0x00000bb0


	//   ....[3]....
        /*01b8*/ 	.word	0x00000cc0


	//   ....[4]....
        /*01bc*/ 	.word	0x00000ce0


	//   ....[5]....
        /*01c0*/ 	.word	0x00000d00


	//   ....[6]....
        /*01c4*/ 	.word	0x00001b40


	//   ....[7]....
        /*01c8*/ 	.word	0x00001b70


	//   ....[8]....
        /*01cc*/ 	.word	0x00001b90


	//   ....[9]....
        /*01d0*/ 	.word	0x00001bb0


	//   ....[10]....
        /*01d4*/ 	.word	0x00001bd0


	//   ....[11]....
        /*01d8*/ 	.word	0x00001c20


	//   ....[12]....
        /*01dc*/ 	.word	0x00001c40


	//   ....[13]....
        /*01e0*/ 	.word	0x00001c60


	//   ....[14]....
        /*01e4*/ 	.word	0x000030c0


	//   ....[15]....
        /*01e8*/ 	.word	0x00003120


	//   ....[16]....
        /*01ec*/ 	.word	0x00003180


	//----- nvinfo : EIATTR_VRC_CTA_INIT_COUNT
	.align		4
.L_5969:
        /*01f0*/ 	.byte	0x02, 0x4a
	.zero		1
	.zero		1


	//----- nvinfo : EIATTR_SYSCALL_OFFSETS
	.align		4
        /*01f4*/ 	.byte	0x04, 0x46
        /*01f6*/ 	.short	(.L_5971 - .L_5970)


	//   ....[0]....
.L_5970:
        /*01f8*/ 	.word	0x00002a40


	//   ....[1]....
        /*01fc*/ 	.word	0x00003060


	//----- nvinfo : EIATTR_EXIT_INSTR_OFFSETS
	.align		4
.L_5971:
        /*0200*/ 	.byte	0x04, 0x1c
        /*0202*/ 	.short	(.L_5973 - .L_5972)


	//   ....[0]....
.L_5972:
        /*0204*/ 	.word	0x00002e10


	//   ....[1]....
        /*0208*/ 	.word	0x00002f30


	//   ....[2]....
        /*020c*/ 	.word	0x00002f60


	//   ....[3]....
        /*0210*/ 	.word	0x00003070


	//----- nvinfo : EIATTR_CRS_STACK_SIZE
	.align		4
.L_5973:
        /*0214*/ 	.byte	0x04, 0x1e
        /*0216*/ 	.short	(.L_5975 - .L_5974)
.L_5974:
        /*0218*/ 	.word	0x00000000


	//----- nvinfo : EIATTR_CBANK_PARAM_SIZE
	.align		4
.L_5975:
        /*021c*/ 	.byte	0x03, 0x19
        /*021e*/ 	.short	0x007c


	//----- nvinfo : EIATTR_PARAM_CBANK
	.align		4
        /*0220*/ 	.byte	0x04, 0x0a
        /*0222*/ 	.short	(.L_5977 - .L_5976)
	.align		4
.L_5976:
        /*0224*/ 	.word	index@(.nv.constant0._ZN4vllm25paged_attention_v1_kernelI13__nv_bfloat16hLi80ELi8ELi128ELNS_18Fp8KVCacheDataTypeE2ELb1EEEvPT_PKS3_PKT0_S9_ifPKiSB_iPKfiiiSD_SD_iiiii)
        /*0228*/ 	.short	0x0380
        /*022a*/ 	.short	0x007c


	//----- nvinfo : EIATTR_SW_WAR
	.align		4
.L_5977:
        /*022c*/ 	.byte	0x04, 0x36
        /*022e*/ 	.short	(.L_5979 - .L_5978)
.L_5978:
        /*0230*/ 	.word	0x00000008
.L_5979:


//--------------------- .nv.info._ZN4vllm25paged_attention_v1_kernelI13__nv_bfloat16hLi64ELi8ELi128ELNS_18Fp8KVCacheDataTypeE2ELb1EEEvPT_PKS3_PKT0_S9_ifPKiSB_iPKfiiiSD_SD_iiiii --------------------------
	.section	.nv.info._ZN4vllm25paged_attention_v1_kernelI13__nv_bfloat16hLi64ELi8ELi128ELNS_18Fp8KVCacheDataTypeE2ELb1EEEvPT_PKS3_PKT0_S9_ifPKiSB_iPKfiiiSD_SD_iiiii,"",@"SHT_CUDA_INFO"
	.sectionflags	@""
	.align	4


	//----- nvinfo : EIATTR_CUDA_API_VERSION
	.align		4
        /*0000*/ 	.byte	0x04, 0x37
        /*0002*/ 	.short	(.L_5981 - .L_5980)
.L_5980:
        /*0004*/ 	.word	0x00000082


	//----- nvinfo : EIATTR_KPARAM_INFO
	.align		4
.L_5981:
        /*0008*/ 	.byte	0x04, 0x17
        /*000a*/ 	.short	(.L_5983 - .L_5982)
.L_5982:
        /*000c*/ 	.word	0x00000000
        /*0010*/ 	.short	0x0013
        /*0012*/ 	.short	0x0078
        /*0014*/ 	.byte	0x00, 0xf0, 0x11, 0x00


	//----- nvinfo : EIATTR_KPARAM_INFO
	.align		4
.L_5983:
        /*0018*/ 	.byte	0x04, 0x17
        /*001a*/ 	.short	(.L_5985 - .L_5984)
.L_5984:
        /*001c*/ 	.word	0x00000000
        /*0020*/ 	.short	0x0012
        /*0022*/ 	.short	0x0074
        /*0024*/ 	.byte	0x00, 0xf0, 0x11, 0x00


	//----- nvinfo : EIATTR_KPARAM_INFO
	.align		4
.L_5985:
        /*0028*/ 	.byte	0x04, 0x17
        /*002a*/ 	.short	(.L_5987 - .L_5986)
.L_5986:
        /*002c*/ 	.word	0x00000000
        /*0030*/ 	.short	0x0011
        /*0032*/ 	.short	0x0070
        /*0034*/ 	.byte	0x00, 0xf0, 0x11, 0x00


	//----- nvinfo : EIATTR_KPARAM_INFO
	.align		4
.L_5987:
        /*0038*/ 	.byte	0x04, 0x17
        /*003a*/ 	.short	(.L_5989 - .L_5988)
.L_5988:
        /*003c*/ 	.word	0x00000000
        /*0040*/ 	.short	0x0010
        /*0042*/ 	.short	0x006c
        /*0044*/ 	.byte	0x00, 0xf0, 0x11, 0x00


	//----- nvinfo : EIATTR_KPARAM_INFO
	.align		4
.L_5989:
        /*0048*/ 	.byte	0x04, 0x17
        /*004a*/ 	.short	(.L_5991 - .L_5990)
.L_5990:
        /*004c*/ 	.word	0x00000000
        /*0050*/ 	.short	0x000f
        /*0052*/ 	.short	0x0068
        /*0054*/ 	.byte	0x00, 0xf0, 0x11, 0x00


	//----- nvinfo : EIATTR_KPARAM_INFO
	.align		4
.L_5991:
        /*0058*/ 	.byte	0x04, 0x17
        /*005a*/ 	.short	(.L_5993 - .L_5992)
.L_5992:
        /*005c*/ 	.word	0x00000000
        /*0060*/ 	.short	0x000e
        /*0062*/ 	.short	0x0060
        /*0064*/ 	.byte	0x00, 0xf5, 0x21, 0x00


	//----- nvinfo : EIATTR_KPARAM_INFO
	.align		4
.L_5993:
        /*0068*/ 	.byte	0x04, 0x17
        /*006a*/ 	.short	(.L_5995 - .L_5994)
.L_5994:
        /*006c*/ 	.word	0x00000000
        /*0070*/ 	.short	0x000d
        /*0072*/ 	.short	0x0058
        /*0074*/ 	.byte	0x00, 0xf5, 0x21, 0x00


	//----- nvinfo : EIATTR_KPARAM_INFO
	.align		4
.L_5995:
        /*0078*/ 	.byte	0x04, 0x17
        /*007a*/ 	.short	(.L_5997 - .L_5996)
.L_5996:
        /*007c*/ 	.word	0x00000000
        /*0080*/ 	.short	0x000c
        /*0082*/ 	.short	0x0050
        /*0084*/ 	.byte	0x00, 0xf0, 0x11, 0x00


	//----- nvinfo : EIATTR_KPARAM_INFO
	.align		4
.L_5997:
        /*0088*/ 	.byte	0x04, 0x17
        /*008a*/ 	.short	(.L_5999 - .L_5998)
.L_5998:
        /*008c*/ 	.word	0x00000000
        /*0090*/ 	.short	0x000b
        /*0092*/ 	.short	0x004c
        /*0094*/ 	.byte	0x00, 0xf0, 0x11, 0x00


	//----- nvinfo : EIATTR_KPARAM_INFO
	.align		4
.L_5999:
        /*0098*/ 	.byte	0x04, 0x17
        /*009a*/ 	.short	(.L_6001 - .L_6000)
.L_6000:
        /*009c*/ 	.word	0x00000000
        /*00a0*/ 	.short	0x000a
        /*00a2*/ 	.short	0x0048
        /*00a4*/ 	.byte	0x00, 0xf0, 0x11, 0x00


	//----- nvinfo : EIATTR_KPARAM_INFO
	.align		4
.L_6001:
        /*00a8*/ 	.byte	0x04, 0x17
        /*00aa*/ 	.short	(.L_6003 - .L_6002)
.L_6002:
        /*00ac*/ 	.word	0x00000000
        /*00b0*/ 	.short	0x0009
        /*00b2*/ 	.short	0x0040
        /*00b4*/ 	.byte	0x00, 0xf5, 0x21, 0x00


	//----- nvinfo : EIATTR_KPARAM_INFO
	.align		4
.L_6003:
        /*00b8*/ 	.byte	0x04, 0x17
        /*00ba*/ 	.short	(.L_6005 - .L_6004)
.L_6004:
        /*00bc*/ 	.word	0x00000000
        /*00c0*/ 	.short	0x0008
        /*00c2*/ 	.short	0x0038
        /*00c4*/ 	.byte	0x00, 0xf0, 0x11, 0x00


	//----- nvinfo : EIATTR_KPARAM_INFO
	.align		4
.L_6005:
        /*00c8*/ 	.byte	0x04, 0x17
        /*00ca*/ 	.short	(.L_6007 - .L_6006)
.L_6006:
        /*00cc*/ 	.word	0x00000000
        /*00d0*/ 	.short	0x0007
        /*00d2*/ 	.short	0x0030
        /*00d4*/ 	.byte	0x00, 0xf5, 0x21, 0x00


	//----- nvinfo : EIATTR_KPARAM_INFO
	.align		4
.L_6007:
        /*00d8*/ 	.byte	0x04, 0x17
        /*00da*/ 	.short	(.L_6009 - .L_6008)
.L_6008:
        /*00dc*/ 	.word	0x00000000
        /*00e0*/ 	.short	0x0006
        /*00e2*/ 	.short	0x0028
        /*00e4*/ 	.byte	0x00, 0xf5, 0x21, 0x00


	//----- nvinfo : EIATTR_KPARAM_INFO
	.align		4
.L_6009:
        /*00e8*/ 	.byte	0x04, 0x17
        /*00ea*/ 	.short	(.L_6011 - .L_6010)
.L_6010:
        /*00ec*/ 	.word	0x00000000
        /*00f0*/ 	.short	0x0005
        /*00f2*/ 	.short	0x0024
        /*00f4*/ 	.byte	0x00, 0xf0, 0x11, 0x00


	//----- nvinfo : EIATTR_KPARAM_INFO
	.align		4
.L_6011:
        /*00f8*/ 	.byte	0x04, 0x17
        /*00fa*/ 	.short	(.L_6013 - .L_6012)
.L_6012:
        /*00fc*/ 	.word	0x00000000
        /*0100*/ 	.short	0x0004
        /*0102*/ 	.short	0x0020
        /*0104*/ 	.byte	0x00, 0xf0, 0x11, 0x00


	//----- nvinfo : EIATTR_KPARAM_INFO
	.align		4
.L_6013:
        /*0108*/ 	.byte	0x04, 0x17
        /*010a*/ 	.short	(.L_6015 - .L_6014)
.L_6014:
        /*010c*/ 	.word	0x00000000
        /*0110*/ 	.short	0x0003
        /*0112*/ 	.short	0x0018
        /*0114*/ 	.byte	0x00, 0xf5, 0x21, 0x00


	//----- nvinfo : EIATTR_KPARAM_INFO
	.align		4
.L_6015:
        /*0118*/ 	.byte	0x04, 0x17
        /*011a*/ 	.short	(.L_6017 - .L_6016)
.L_6016:
        /*011c*/ 	.word	0x00000000
        /*0120*/ 	.short	0x0002
        /*0122*/ 	.short	0x0010
        /*0124*/ 	.byte	0x00, 0xf5, 0x21, 0x00


	//----- nvinfo : EIATTR_KPARAM_INFO
	.align		4
.L_6017:
        /*0128*/ 	.byte	0x04, 0x17
        /*012a*/ 	.short	(.L_6019 - .L_6018)
.L_6018:
        /*012c*/ 	.word	0x00000000
        /*0130*/ 	.short	0x0001
        /*0132*/ 	.short	0x0008
        /*0134*/ 	.byte	0x00, 0xf5, 0x21, 0x00


	//----- nvinfo : EIATTR_KPARAM_INFO
	.align		4
.L_6019:
        /*0138*/ 	.byte	0x04, 0x17
        /*013a*/ 	.short	(.L_6021 - .L_6020)
.L_6020:
        /*013c*/ 	.word	0x00000000
        /*0140*/ 	.short	0x0000
        /*0142*/ 	.short	0x0000
        /*0144*/ 	.byte	0x00, 0xf5, 0x21, 0x00


	//----- nvinfo : EIATTR_SPARSE_MMA_MASK
	.align		4
.L_6021:
        /*0148*/ 	.byte	0x03, 0x50
        /*014a*/ 	.short	0x0000


	//----- nvinfo : EIATTR_MAXREG_COUNT
	.align		4
        /*014c*/ 	.byte	0x03, 0x1b
        /*014e*/ 	.short	0x00ff


	//----- nvinfo : EIATTR_NUM_BARRIERS
	.align		4
        /*0150*/ 	.byte	0x02, 0x4c
        /*0152*/ 	.byte	0x01
	.zero		1


	//----- nvinfo : EIATTR_EXTERNS
	.align		4
        /*0154*/ 	.byte	0x04, 0x0f
        /*0156*/ 	.short	(.L_6023 - .L_6022)


	//   ....[0]....
	.align		4
.L_6022:
        /*0158*/ 	.word	index@(__assertfail)


	//----- nvinfo : EIATTR_MERCURY_ISA_VERSION
	.align		4
.L_6023:
        /*015c*/ 	.byte	0x03, 0x5f
        /*015e*/ 	.short	0x0101


	//----- nvinfo : EIATTR_COOP_GROUP_MASK_REGIDS
	.align		4
        /*0160*/ 	.byte	0x04, 0x29
        /*0162*/ 	.short	(.L_6025 - .L_6024)


	//   ....[0]....
.L_6024:
        /*0164*/ 	.word	0xffffffff


	//   ....[1]....
        /*0168*/ 	.word	0xffffffff


	//   ....[2]....
        /*016c*/ 	.word	0xffffffff


	//   ....[3]....
        /*0170*/ 	.word	0xffffffff


	//   ....[4]....
        /*0174*/ 	.word	0xffffffff


	//   ....[5]....
        /*0178*/ 	.word	0xffffffff


	//   ....[6]....
        /*017c*/ 	.word	0xffffffff


	//   ....[7]....
        /*0180*/ 	.word	0xffffffff


	//   ....[8]....
        /*0184*/ 	.word	0xffffffff


	//   ....[9]....
        /*0188*/ 	.word	0xffffffff


	//   ....[10]....
        /*018c*/ 	.word	0xffffffff


	//   ....[11]....
        /*0190*/ 	.word	0xffffffff


	//   ....[12]....
        /*0194*/ 	.word	0xffffffff


	//   ....[13]....
        /*0198*/ 	.word	0xffffffff


	//   ....[14]....
        /*019c*/ 	.word	0x0500000f


	//   ....[15]....
        /*01a0*/ 	.word	0x0500000f


	//   ....[16]....
        /*01a4*/ 	.word	0x0500000f


	//----- nvinfo : EIATTR_COOP_GROUP_INSTR_OFFSETS
	.align		4
.L_6025:
        /*01a8*/ 	.byte	0x04, 0x28
        /*01aa*/ 	.short	(.L_6027 - .L_6026)


	//   ....[0]....
.L_6026:
        /*01ac*/ 	.word	0x00000b30


	//   ....[1]....
        /*01b0*/ 	.word	0x00000b50


	//   ....[2]....
        /*01b4*/ 	.word	0x00000b70


	//   ....[3]....
        /*01b8*/ 	.word	0x00000c80


	//   ....[4]....
        /*01bc*/ 	.word	0x00000ca0


	//   ....[5]....
        /*01c0*/ 	.word	0x00000cc0


	//   ....[6]....
        /*01c4*/ 	.word	0x00001b00


	//   ....[7]....
        /*01c8*/ 	.word	0x00001b30


	//   ....[8]....
        /*01cc*/ 	.word	0x00001b50


	//   ....[9]....
        /*01d0*/ 	.word	0x00001b70


	//   ....[10]....
        /*01d4*/ 	.word	0x00001b90


	//   ....[11]....
        /*01d8*/ 	.word	0x00001be0


	//   ....[12]....
        /*01dc*/ 	.word	0x00001c00


	//   ....[13]....
        /*01e0*/ 	.word	0x00001c20


	//   ....[14]....
        /*01e4*/ 	.word	0x00003060


	//   ....[15]....
        /*01e8*/ 	.word	0x000030c0


	//   ....[16]....
        /*01ec*/ 	.word	0x00003120


	//----- nvinfo : EIATTR_VRC_CTA_INIT_COUNT
	.align		4
.L_6027:
        /*01f0*/ 	.byte	0x02, 0x4a
	.zero		1
	.zero		1


	//----- nvinfo : EIATTR_SYSCALL_OFFSETS
	.align		4
        /*01f4*/ 	.byte	0x04, 0x46
        /*01f6*/ 	.short	(.L_6029 - .L_6028)


	//   ....[0]....
.L_6028:
        /*01f8*/ 	.word	0x00002a10


	//   ....[1]....
        /*01fc*/ 	.word	0x00003000


	//----- nvinfo : EIATTR_EXIT_INSTR_OFFSETS
	.align		4
.L_6029:
        /*0200*/ 	.byte	0x04, 0x1c
        /*0202*/ 	.short	(.L_6031 - .L_6030)


	//   ....[0]....
.L_6030:
        /*0204*/ 	.word	0x00002de0


	//   ....[1]....
        /*0208*/ 	.word	0x00002f00


	//   ....[2]....
        /*020c*/ 	.word	0x00003010


	//----- nvinfo : EIATTR_CRS_STACK_SIZE
	.align		4
.L_6031:
        /*0210*/ 	.byte	0x04, 0x1e
        /*0212*/ 	.short	(.L_6033 - .L_6032)
.L_6032:
        /*0214*/ 	.word	0x00000000


	//----- nvinfo : EIATTR_CBANK_PARAM_SIZE
	.align		4
.L_6033:
        /*0218*/ 	.byte	0x03, 0x19
        /*021a*/ 	.short	0x007c


	//----- nvinfo : EIATTR_PARAM_CBANK
	.align		4
        /*021c*/ 	.byte	0x04, 0x0a
        /*021e*/ 	.short	(.L_6035 - .L_6034)
	.align		4
.L_6034:
        /*0220*/ 	.word	index@(.nv.constant0._ZN4vllm25paged_attention_v1_kernelI13__nv_bfloat16hLi64ELi8ELi128ELNS_18Fp8KVCacheDataTypeE2ELb1EEEvPT_PKS3_PKT0_S9_ifPKiSB_iPKfiiiSD_SD_iiiii)
        /*0224*/ 	.short	0x0380
        /*0226*/ 	.short	0x007c


	//----- nvinfo : EIATTR_SW_WAR
	.align		4
.L_6035:
        /*0228*/ 	.byte	0x04, 0x36
        /*022a*/ 	.short	(.L_6037 - .L_6036)
.L_6036:
        /*022c*/ 	.word	0x00000008
.L_6037:


//--------------------- .nv.info._ZN4vllm25paged_attention_v1_kernelI13__nv_bfloat16hLi32ELi8ELi128ELNS_18Fp8KVCacheDataTypeE2ELb1EEEvPT_PKS3_PKT0_S9_ifPKiSB_iPKfiiiSD_SD_iiiii --------------------------
	.section	.nv.info._ZN4vllm25paged_attention_v1_kernelI13__nv_bfloat16hLi32ELi8ELi128ELNS_18Fp8KVCacheDataTypeE2ELb1EEEvPT_PKS3_PKT0_S9_ifPKiSB_iPKfiiiSD_SD_iiiii,"",@"SHT_CUDA_INFO"
	.sectionflags	@""
	.align	4


	//----- nvinfo : EIATTR_CUDA_API_VERSION
	.align		4
        /*0000*/ 	.byte	0x04, 0x37
        /*0002*/ 	.short	(.L_6039 - .L_6038)
.L_6038:
        /*0004*/ 	.word	0x00000082


	//----- nvinfo : EIATTR_KPARAM_INFO
	.align		4
.L_6039:
        /*0008*/ 	.byte	0x04, 0x17
        /*000a*/ 	.short	(.L_6041 - .L_6040)
.L_6040:
        /*000c*/ 	.word	0x00000000
        /*0010*/ 	.short	0x0013
        /*0012*/ 	.short	0x0078
        /*0014*/ 	.byte	0x00, 0xf0, 0x11, 0x00


	//----- nvinfo : EIATTR_KPARAM_INFO
	.align		4
.L_6041:
        /*0018*/ 	.byte	0x04, 0x17
        /*001a*/ 	.short	(.L_6043 - .L_6042)
.L_6042:
        /*001c*/ 	.word	0x00000000
        /*0020*/ 	.short	0x0012
        /*0022*/ 	.short	0x0074
        /*0024*/ 	.byte	0x00, 0xf0, 0x11, 0x00


	//----- nvinfo : EIATTR_KPARAM_INFO
	.align		4
.L_6043:
        /*0028*/ 	.byte	0x04, 0x17
        /*002a*/ 	.short	(.L_6045 - .L_6044)
.L_6044:
        /*002c*/ 	.word	0x00000000
        /*0030*/ 	.short	0x0011
        /*0032*/ 	.short	0x0070
        /*0034*/ 	.byte	0x00, 0xf0, 0x11, 0x00


	//----- nvinfo : EIATTR_KPARAM_INFO
	.align		4
.L_6045:
        /*0038*/ 	.byte	0x04, 0x17
        /*003a*/ 	.short	(.L_6047 - .L_6046)
.L_6046:
        /*003c*/ 	.word	0x00000000
        /*0040*/ 	.short	0x0010
        /*0042*/ 	.short	0x006c
        /*0044*/ 	.byte	0x00, 0xf0, 0x11, 0x00


	//----- nvinfo : EIATTR_KPARAM_INFO
	.align		4
.L_6047:
        /*0048*/ 	.byte	0x04, 0x17
        /*004a*/ 	.short	(.L_6049 - .L_6048)
.L_6048:
        /*004c*/ 	.word	0x00000000
        /*0050*/ 	.short	0x000f
        /*0052*/ 	.short	0x0068
        /*0054*/ 	.byte	0x00, 0xf0, 0x11, 0x00


	//----- nvinfo : EIATTR_KPARAM_INFO
	.align		4
.L_6049:
        /*0058*/ 	.byte	0x04, 0x17
        /*005a*/ 	.short	(.L_6051 - .L_6050)
.L_6050:
        /*005c*/ 	.word	0x00000000
        /*0060*/ 	.short	0x000e
        /*0062*/ 	.short	0x0060
        /*0064*/ 	.byte	0x00, 0xf5, 0x21, 0x00


	//----- nvinfo : EIATTR_KPARAM_INFO
	.align		4
.L_6051:
        /*0068*/ 	.byte	0x04, 0x17
        /*006a*/ 	.short	(.L_6053 - .L_6052)
.L_6052:
        /*006c*/ 	.word	0x00000000
        /*0070*/ 	.short	0x000d
        /*0072*/ 	.short	0x0058
        /*0074*/ 	.byte	0x00, 0xf5, 0x21, 0x00


	//----- nvinfo : EIATTR_KPARAM_INFO
	.align		4
.L_6053:
        /*0078*/ 	.byte	0x04, 0x17
        /*007a*/ 	.short	(.L_6055 - .L_6054)
.L_6054:
        /*007c*/ 	.word	0x00000000
        /*0080*/ 	.short	0x000c
        /*0082*/ 	.short	0x0050
        /*0084*/ 	.byte	0x00, 0xf0, 0x11, 0x00


	//----- nvinfo : EIATTR_KPARAM_INFO
	.align		4
.L_6055:
        /*0088*/ 	.byte	0x04, 0x17
        /*008a*/ 	.short	(.L_6057 - .L_6056)
.L_6056:
        /*008c*/ 	.word	0x00000000
        /*0090*/ 	.short	0x000b
        /*0092*/ 	.short	0x004c
        /*0094*/ 	.byte	0x00, 0xf0, 0x11, 0x00


	//----- nvinfo : EIATTR_KPARAM_INFO
	.align		4
.L_6057:
        /*0098*/ 	.byte	0x04, 0x17
        /*009a*/ 	.short	(.L_6059 - .L_6058)
.L_6058:
        /*009c*/ 	.word	0x00000000
        /*00a0*/ 	.short	0x000a
        /*00a2*/ 	.short	0x0048
        /*00a4*/ 	.byte	0x00, 0xf0, 0x11, 0x00


	//----- nvinfo : EIATTR_KPARAM_INFO
	.align		4
.L_6059:
        /*00a8*/ 	.byte	0x04, 0x17
        /*00aa*/ 	.short	(.L_6061 - .L_6060)
.L_6060:
        /*00ac*/ 	.word	0x00000000
        /*00b0*/ 	.short	0x0009
        /*00b2*/ 	.short	0x0040
        /*00b4*/ 	.byte	0x00, 0xf5, 0x21, 0x00


	//----- nvinfo : EIATTR_KPARAM_INFO
	.align		4
.L_6061:
        /*00b8*/ 	.byte	0x04, 0x17
        /*00ba*/ 	.short	(.L_6063 - .L_6062)
.L_6062:
        /*00bc*/ 	.word	0x00000000
        /*00c0*/ 	.short	0x0008
        /*00c2*/ 	.short	0x0038
        /*00c4*/ 	.byte	0x00, 0xf0, 0x11, 0x00


	//----- nvinfo : EIATTR_KPARAM_INFO
	.align		4
.L_6063:
        /*00c8*/ 	.byte	0x04, 0x17
        /*00ca*/ 	.short	(.L_6065 - .L_6064)
.L_6064:
        /*00cc*/ 	.word	0x00000000
        /*00d0*/ 	.short	0x0007
        /*00d2*/ 	.short	0x0030
        /*00d4*/ 	.byte	0x00, 0xf5, 0x21, 0x00


	//----- nvinfo : EIATTR_KPARAM_INFO
	.align		4
.L_6065:
        /*00d8*/ 	.byte	0x04, 0x17
        /*00da*/ 	.short	(.L_6067 - .L_6066)
.L_6066:
        /*00dc*/ 	.word	0x00000000
        /*00e0*/ 	.short	0x0006
        /*00e2*/ 	.short	0x0028
        /*00e4*/ 	.byte	0x00, 0xf5, 0x21, 0x00


	//----- nvinfo : EIATTR_KPARAM_INFO
	.align		4
.L_6067:
        /*00e8*/ 	.byte	0x04, 0x17
        /*00ea*/ 	.short	(.L_6069 - .L_6068)
.L_6068:
        /*00ec*/ 	.word	0x00000000
        /*00f0*/ 	.short	0x0005
        /*00f2*/ 	.short	0x0024
        /*00f4*/ 	.byte	0x00, 0xf0, 0x11, 0x00


	//----- nvinfo : EIATTR_KPARAM_INFO
	.align		4
.L_6069:
        /*00f8*/ 	.byte	0x04, 0x17
        /*00fa*/ 	.short	(.L_6071 - .L_6070)
.L_6070:
        /*00fc*/ 	.word	0x00000000
        /*0100*/ 	.short	0x0004
        /*0102*/ 	.short	0x0020
        /*0104*/ 	.byte	0x00, 0xf0, 0x11, 0x00


	//----- nvinfo : EIATTR_KPARAM_INFO
	.align		4
.L_6071:
        /*0108*/ 	.byte	0x04, 0x17
        /*010a*/ 	.short	(.L_6073 - .L_6072)
.L_6072:
        /*010c*/ 	.word	0x00000000
        /*0110*/ 	.short	0x0003
        /*0112*/ 	.short	0x0018
        /*0114*/ 	.byte	0x00, 0xf5, 0x21, 0x00


	//----- nvinfo : EIATTR_KPARAM_INFO
	.align		4
.L_6073:
        /*0118*/ 	.byte	0x04, 0x17
        /*011a*/ 	.short	(.L_6075 - .L_6074)
.L_6074:
        /*011c*/ 	.word	0x00000000
        /*0120*/ 	.short	0x0002
        /*0122*/ 	.short	0x0010
        /*0124*/ 	.byte	0x00, 0xf5, 0x21, 0x00


	//----- nvinfo : EIATTR_KPARAM_INFO
	.align		4
.L_6075:
        /*0128*/ 	.byte	0x04, 0x17
        /*012a*/ 	.short	(.L_6077 - .L_6076)
.L_6076:
        /*012c*/ 	.word	0x00000000
        /*0130*/ 	.short	0x0001
        /*0132*/ 	.short	0x0008
        /*0134*/ 	.byte	0x00, 0xf5, 0x21, 0x00


	//----- nvinfo : EIATTR_KPARAM_INFO
	.align		4
.L_6077:
        /*0138*/ 	.byte	0x04, 0x17
        /*013a*/ 	.short	(.L_6079 - .L_6078)
.L_6078:
        /*013c*/ 	.word	0x00000000
        /*0140*/ 	.short	0x0000
        /*0142*/ 	.short	0x0000
        /*0144*/ 	.byte	0x00, 0xf5, 0x21, 0x00


	//----- nvinfo : EIATTR_SPARSE_MMA_MASK
	.align		4
.L_6079:
        /*0148*/ 	.byte	0x03, 0x50
        /*014a*/ 	.short	0x0000


	//----- nvinfo : EIATTR_MAXREG_COUNT
	.align		4
        /*014c*/ 	.byte	0x03, 0x1b
        /*014e*/ 	.short	0x00ff


	//----- nvinfo : EIATTR_NUM_BARRIERS
	.align		4
        /*0150*/ 	.byte	0x02, 0x4c
        /*0152*/ 	.byte	0x01
	.zero		1


	//----- nvinfo : EIATTR_EXTERNS
	.align		4
        /*0154*/ 	.byte	0x04, 0x0f
        /*0156*/ 	.short	(.L_6081 - .L_6080)


	//   ....[0]....
	.align		4
.L_6080:
        /*0158*/ 	.word	index@(__assertfail)


	//----- nvinfo : EIATTR_MERCURY_ISA_VERSION
	.align		4
.L_6081:
        /*015c*/ 	.byte	0x03, 0x5f
        /*015e*/ 	.short	0x0101


	//----- nvinfo : EIATTR_COOP_GROUP_MASK_REGIDS
	.align		4
        /*0160*/ 	.byte	0x04, 0x29
        /*0162*/ 	.short	(.L_6083 - .L_6082)


	//   ....[0]....
.L_6082:
        /*0164*/ 	.word	0xffffffff


	//   ....[1]....
        /*0168*/ 	.word	0xffffffff


	//   ....[2]....
        /*016c*/ 	.word	0xffffffff


	//   ....[3]....
        /*0170*/ 	.word	0xffffffff


	//   ....[4]....
        /*0174*/ 	.word	0xffffffff


	//   ....[5]....
        /*0178*/ 	.word	0xffffffff


	//   ....[6]....
        /*017c*/ 	.word	0xffffffff


	//   ....[7]....
        /*0180*/ 	.word	0xffffffff


	//   ....[8]....
        /*0184*/ 	.word	0xffffffff


	//   ....[9]....
        /*0188*/ 	.word	0xffffffff


	//   ....[10]....
        /*018c*/ 	.word	0xffffffff


	//   ....[11]....
        /*0190*/ 	.word	0xffffffff


	//   ....[12]....
        /*0194*/ 	.word	0xffffffff


	//   ....[13]....
        /*0198*/ 	.word	0xffffffff


	//   ....[14]....
        /*019c*/ 	.word	0x0500000f


	//   ....[15]....
        /*01a0*/ 	.word	0x0500000f


	//   ....[16]....
        /*01a4*/ 	.word	0x0500000f


	//----- nvinfo : EIATTR_COOP_GROUP_INSTR_OFFSETS
	.align		4
.L_6083:
        /*01a8*/ 	.byte	0x04, 0x28
        /*01aa*/ 	.short	(.L_6085 - .L_6084)


	//   ....[0]....
.L_6084:
        /*01ac*/ 	.word	0x00000b70


	//   ....[1]....
        /*01b0*/ 	.word	0x00000b90


	//   ....[2]....
        /*01b4*/ 	.word	0x00000bb0


	//   ....[3]....
        /*01b8*/ 	.word	0x00000cc0


	//   ....[4]....
        /*01bc*/ 	.word	0x00000ce0


	//   ....[5]....
        /*01c0*/ 	.word	0x00000d00


	//   ....[6]....
        /*01c4*/ 	.word	0x00001b40


	//   ....[7]....
        /*01c8*/ 	.word	0x00001b70


	//   ....[8]....
        /*01cc*/ 	.word	0x00001b90


	//   ....[9]....
        /*01d0*/ 	.word	0x00001bb0


	//   ....[10]....
        /*01d4*/ 	.word	0x00001bd0


	//   ....[11]....
        /*01d8*/ 	.word	0x00001c20


	//   ....[12]....
        /*01dc*/ 	.word	0x00001c40


	//   ....[13]....
        /*01e0*/ 	.word	0x00001c60


	//   ....[14]....
        /*01e4*/ 	.word	0x00002e50


	//   ....[15]....
        /*01e8*/ 	.word	0x00002eb0


	//   ....[16]....
        /*01ec*/ 	.word	0x00002f10


	//----- nvinfo : EIATTR_VRC_CTA_INIT_COUNT
	.align		4
.L_6085:
        /*01f0*/ 	.byte	0x02, 0x4a
	.zero		1
	.zero		1


	//----- nvinfo : EIATTR_SYSCALL_OFFSETS
	.align		4
        /*01f4*/ 	.byte	0x04, 0x46
        /*01f6*/ 	.short	(.L_6087 - .L_6086)


	//   ....[0]....
.L_6086:
        /*01f8*/ 	.word	0x00002a00


	//   ....[1]....
        /*01fc*/ 	.word	0x00002df0


	//----- nvinfo : EIATTR_EXIT_INSTR_OFFSETS
	.align		4
.L_6087:
        /*0200*/ 	.byte	0x04, 0x1c
        /*0202*/ 	.short	(.L_6089 - .L_6088)


	//   ....[0]....
.L_6088:
        /*0204*/ 	.word	0x00002c00


	//   ....[1]....
        /*0208*/ 	.word	0x00002cf0


	//   ....[2]....
        /*020c*/ 	.word	0x00002e00


	//----- nvinfo : EIATTR_CRS_STACK_SIZE
	.align		4
.L_6089:
        /*0210*/ 	.byte	0x04, 0x1e
        /*0212*/ 	.short	(.L_6091 - .L_6090)
.L_6090:
        /*0214*/ 	.word	0x00000000


	//----- nvinfo : EIATTR_CBANK_PARAM_SIZE
	.align		4
.L_6091:
        /*0218*/ 	.byte	0x03, 0x19
        /*021a*/ 	.short	0x007c


	//----- nvinfo : EIATTR_PARAM_CBANK
	.align		4
        /*021c*/ 	.byte	0x04, 0x0a
        /*021e*/ 	.short	(.L_6093 - .L_6092)
	.align		4
.L_6092:
        /*0220*/ 	.word	index@(.nv.constant0._ZN4vllm25paged_attention_v1_kernelI13__nv_bfloat16hLi32ELi8ELi128ELNS_18Fp8KVCacheDataTypeE2ELb1EEEvPT_PKS3_PKT0_S9_ifPKiSB_iPKfiiiSD_SD_iiiii)
        /*0224*/ 	.short	0x0380
        /*0226*/ 	.short	0x007c


	//----- nvinfo : EIATTR_SW_WAR
	.align		4
.L_6093:
        /*0228*/ 	.byte	0x04, 0x36
        /*022a*/ 	.short	(.L_6095 - .L_6094)
.L_6094:
        /*022c*/ 	.word	0x00000008
.L_6095:


//--------------------- .nv.info._ZN4vllm25paged_attention_v1_kernelIthLi256ELi32ELi128ELNS_18Fp8KVCacheDataTypeE2ELb0EEEvPT_PKS2_PKT0_S8_ifPKiSA_iPKfiiiSC_SC_iiiii --------------------------
	.section	.nv.info._ZN4vllm25paged_attention_v1_kernelIthLi256ELi32ELi128ELNS_18Fp8KVCacheDataTypeE2ELb0EEEvPT_PKS2_PKT0_S8_ifPKiSA_iPKfiiiSC_SC_iiiii,"",@"SHT_CUDA_INFO"
	.sectionflags	@""
	.align	4


	//----- nvinfo : EIATTR_CUDA_API_VERSION
	.align		4
        /*0000*/ 	.byte	0x04, 0x37
        /*0002*/ 	.short	(.L_6097 - .L_6096)
.L_6096:
        /*0004*/ 	.word	0x00000082


	//----- nvinfo : EIATTR_KPARAM_INFO
	.align		4
.L_6097:
        /*0008*/ 	.byte	0x04, 0x17
        /*000a*/ 	.short	(.L_6099 - .L_6098)
.L_6098:
        /*000c*/ 	.word	0x00000000
        /*0010*/ 	.short	0x0013
        /*0012*/ 	.short	0x0078
        /*0014*/ 	.byte	0x00, 0xf0, 0x11, 0x00


	//----- nvinfo : EIATTR_KPARAM_INFO
	.align		4
.L_6099:
        /*0018*/ 	.byte	0x04, 0x17
        /*001a*/ 	.short	(.L_6101 - .L_6100)
.L_6100:
        /*001c*/ 	.word	0x00000000
        /*0020*/ 	.short	0x0012
        /*0022*/ 	.short	0x0074
        /*0024*/ 	.byte	0x00, 0xf0, 0x11, 0x00


	//----- nvinfo : EIATTR_KPARAM_INFO
	.align		4
.L_6101:
        /*0028*/ 	.byte	0x04, 0x17
        /*002a*/ 	.short	(.L_6103 - .L_6102)
.L_6102:
        /*002c*/ 	.word	0x00000000
        /*0030*/ 	.short	0x0011
        /*0032*/ 	.short	0x0070
        /*0034*/ 	.byte	0x00, 0xf0, 0x11, 0x00


	//----- nvinfo : EIATTR_KPARAM_INFO
	.align		4
.L_6103:
        /*0038*/ 	.byte	0x04, 0x17
        /*003a*/ 	.short	(.L_6105 - .L_6104)
.L_6104:
        /*003c*/ 	.word	0x00000000
        /*0040*/ 	.short	0x0010
        /*0042*/ 	.short	0x006c
        /*0044*/ 	.byte	0x00, 0xf0, 0x11, 0x00


	//----- nvinfo : EIATTR_KPARAM_INFO
	.align		4
.L_6105:
        /*0048*/ 	.byte	0x04, 0x17
        /*004a*/ 	.short	(.L_6107 - .L_6106)
.L_6106:
        /*004c*/ 	.word	0x00000000
        /*0050*/ 	.short	0x000f
        /*0052*/ 	.short	0x0068
        /*0054*/ 	.byte	0x00, 0xf0, 0x11, 0x00


	//----- nvinfo : EIATTR_KPARAM_INFO
	.align		4
.L_6107:
        /*0058*/ 	.byte	0x04, 0x17
        /*005a*/ 	.short	(.L_6109 - .L_6108)
.L_6108:
        /*005c*/ 	.word	0x00000000
        /*0060*/ 	.short	0x000e
        /*0062*/ 	.short	0x0060
        /*0064*/ 	.byte	0x00, 0xf5, 0x21, 0x00


	//----- nvinfo : EIATTR_KPARAM_INFO
	.align		4
.L_6109:
        /*0068*/ 	.byte	0x04, 0x17
        /*006a*/ 	.short	(.L_6111 - .L_6110)
.L_6110:
        /*006c*/ 	.word	0x00000000
        /*0070*/ 	.short	0x000d
        /*0072*/ 	.short	0x0058
        /*0074*/ 	.byte	0x00, 0xf5, 0x21, 0x00


	//----- nvinfo : EIATTR_KPARAM_INFO
	.align		4
.L_6111:
        /*0078*/ 	.byte	0x04, 0x17
        /*007a*/ 	.short	(.L_6113 - .L_6112)
.L_6112:
        /*007c*/ 	.word	0x00000000
        /*0080*/ 	.short	0x000c
        /*0082*/ 	.short	0x0050
        /*0084*/ 	.byte	0x00, 0xf0, 0x11, 0x00


	//----- nvinfo : EIATTR_KPARAM_INFO
	.align		4
.L_6113:
        /*0088*/ 	.byte	0x04, 0x17
        /*008a*/ 	.short	(.L_6115 - .L_6114)
.L_6114:
        /*008c*/ 	.word	0x00000000
        /*0090*/ 	.short	0x000b
        /*0092*/ 	.short	0x004c
        /*0094*/ 	.byte	0x00, 0xf0, 0x11, 0x00


	//----- nvinfo : EIATTR_KPARAM_INFO
	.align		4
.L_6115:
        /*0098*/ 	.byte	0x04, 0x17
        /*009a*/ 	.short	(.L_6117 - .L_6116)
.L_6116:
        /*009c*/ 	.word	0x00000000
        /*00a0*/ 	.short	0x000a
        /*00a2*/ 	.short	0x0048
        /*00a4*/ 	.byte	0x00, 0xf0, 0x11, 0x00


	//----- nvinfo : EIATTR_KPARAM_INFO
	.align		4
.L_6117:
        /*00a8*/ 	.byte	0x04, 0x17
        /*00aa*/ 	.short	(.L_6119 - .L_6118)
.L_6118:
        /*00ac*/ 	.word	0x00000000
        /*00b0*/ 	.short	0x0009
        /*00b2*/ 	.short	0x0040
        /*00b4*/ 	.byte	0x00, 0xf5, 0x21, 0x00


	//----- nvinfo : EIATTR_KPARAM_INFO
	.align		4
.L_6119:
        /*00b8*/ 	.byte	0x04, 0x17
        /*00ba*/ 	.short	(.L_6121 - .L_6120)
.L_6120:
        /*00bc*/ 	.word	0x00000000
        /*00c0*/ 	.short	0x0008
        /*00c2*/ 	.short	0x0038
        /*00c4*/ 	.byte	0x00, 0xf0, 0x11, 0x00


	//----- nvinfo : EIATTR_KPARAM_INFO
	.align		4
.L_6121:
        /*00c8*/ 	.byte	0x04, 0x17
        /*00ca*/ 	.short	(.L_6123 - .L_6122)
.L_6122:
        /*00cc*/ 	.word	0x00000000
        /*00d0*/ 	.short	0x0007
        /*00d2*/ 	.short	0x0030
        /*00d4*/ 	.byte	0x00, 0xf5, 0x21, 0x00


	//----- nvinfo : EIATTR_KPARAM_INFO
	.align		4
.L_6123:
        /*00d8*/ 	.byte	0x04, 0x17
        /*00da*/ 	.short	(.L_6125 - .L_6124)
.L_6124:
        /*00dc*/ 	.word	0x00000000
        /*00e0*/ 	.short	0x0006
        /*00e2*/ 	.short	0x0028
        /*00e4*/ 	.byte	0x00, 0xf5, 0x21, 0x00


	//----- nvinfo : EIATTR_KPARAM_INFO
	.align		4
.L_6125:
        /*00e8*/ 	.byte	0x04, 0x17
        /*00ea*/ 	.short	(.L_6127 - .L_6126)
.L_6126:
        /*00ec*/ 	.word	0x00000000
        /*00f0*/ 	.short	0x0005
        /*00f2*/ 	.short	0x0024
        /*00f4*/ 	.byte	0x00, 0xf0, 0x11, 0x00


	//----- nvinfo : EIATTR_KPARAM_INFO
	.align		4
.L_6127:
        /*00f8*/ 	.byte	0x04, 0x17
        /*00fa*/ 	.short	(.L_6129 - .L_6128)
.L_6128:
        /*00fc*/ 	.word	0x00000000
        /*0100*/ 	.short	0x0004
        /*0102*/ 	.short	0x0020
        /*0104*/ 	.byte	0x00, 0xf0, 0x11, 0x00


	//----- nvinfo : EIATTR_KPARAM_INFO
	.align		4
.L_6129:
        /*0108*/ 	.byte	0x04, 0x17
        /*010a*/ 	.short	(.L_6131 - .L_6130)
.L_6130:
        /*010c*/ 	.word	0x00000000
        /*0110*/ 	.short	0x0003
        /*0112*/ 	.short	0x0018
        /*0114*/ 	.byte	0x00, 0xf5, 0x21, 0x00


	//----- nvinfo : EIATTR_KPARAM_INFO
	.align		4
.L_6131:
        /*0118*/ 	.byte	0x04, 0x17
        /*011a*/ 	.short	(.L_6133 - .L_6132)
.L_6132:
        /*011c*/ 	.word	0x00000000
        /*0120*/ 	.short	0x0002
        /*0122*/ 	.short	0x0010
        /*0124*/ 	.byte	0x00, 0xf5, 0x21, 0x00


	//----- nvinfo : EIATTR_KPARAM_INFO
	.align		4
.L_6133:
        /*0128*/ 	.byte	0x04, 0x17
        /*012a*/ 	.short	(.L_6135 - .L_6134)
.L_6134:
        /*012c*/ 	.word	0x00000000
        /*0130*/ 	.short	0x0001
        /*0132*/ 	.short	0x0008
        /*0134*/ 	.byte	0x00, 0xf5, 0x21, 0x00


	//----- nvinfo : EIATTR_KPARAM_INFO
	.align		4
.L_6135:
        /*0138*/ 	.byte	0x04, 0x17
        /*013a*/ 	.short	(.L_6137 - .L_6136)
.L_6136:
        /*013c*/ 	.word	0x00000000
        /*0140*/ 	.short	0x0000
        /*0142*/ 	.short	0x0000
        /*0144*/ 	.byte	0x00, 0xf5, 0x21, 0x00


	//----- nvinfo : EIATTR_SPARSE_MMA_MASK
	.align		4
.L_6137:
        /*0148*/ 	.byte	0x03, 0x50
        /*014a*/ 	.short	0x0000


	//----- nvinfo : EIATTR_MAXREG_COUNT
	.align		4
        /*014c*/ 	.byte	0x03, 0x1b
        /*014e*/ 	.short	0x00ff


	//----- nvinfo : EIATTR_NUM_BARRIERS
	.align		4
        /*0150*/ 	.byte	0x02, 0x4c
        /*0152*/ 	.byte	0x01
	.zero		1


	//----- nvinfo : EIATTR_EXTERNS
	.align		4
        /*0154*/ 	.byte	0x04, 0x0f
        /*0156*/ 	.short	(.L_6139 - .L_6138)


	//   ....[0]....
	.align		4
.L_6138:
        /*0158*/ 	.word	index@(__assertfail)


	//----- nvinfo : EIATTR_MERCURY_ISA_VERSION
	.align		4
.L_6139:
        /*015c*/ 	.byte	0x03, 0x5f
        /*015e*/ 	.short	0x0101


	//----- nvinfo : EIATTR_COOP_GROUP_MASK_REGIDS
	.align		4
        /*0160*/ 	.byte	0x04, 0x29
        /*0162*/ 	.short	(.L_6141 - .L_6140)


	//   ....[0]....
.L_6140:
        /*0164*/ 	.word	0xffffffff


	//   ....[1]....
        /*0168*/ 	.word	0xffffffff


	//   ....[2]....
        /*016c*/ 	.word	0xffffffff


	//   ....[3]....
        /*0170*/ 	.word	0xffffffff


	//   ....[4]....
        /*0174*/ 	.word	0xffffffff


	//   ....[5]....
        /*0178*/ 	.word	0xffffffff


	//   ....[6]....
        /*017c*/ 	.word	0xffffffff


	//   ....[7]....
        /*0180*/ 	.word	0xffffffff


	//   ....[8]....
        /*0184*/ 	.word	0xffffffff


	//   ....[9]....
        /*0188*/ 	.word	0xffffffff


	//   ....[10]....
        /*018c*/ 	.word	0xffffffff


	//   ....[11]....
        /*0190*/ 	.word	0xffffffff


	//   ....[12]....
        /*0194*/ 	.word	0xffffffff


	//   ....[13]....
        /*0198*/ 	.word	0xffffffff


	//   ....[14]....
        /*019c*/ 	.word	0xffffffff


	//   ....[15]....
        /*01a0*/ 	.word	0xffffffff


	//   ....[16]....
        /*01a4*/ 	.word	0x0500000f


	//   ....[17]....
        /*01a8*/ 	.word	0x0500000f


	//   ....[18]....
        /*01ac*/ 	.word	0x0500000f


	//   ....[19]....
        /*01b0*/ 	.word	0x0500000f


	//   ....[20]....
        /*01b4*/ 	.word	0x0500000f


	//----- nvinfo : EIATTR_COOP_GROUP_INSTR_OFFSETS
	.align		4
.L_6141:
        /*01b8*/ 	.byte	0x04, 0x28
        /*01ba*/ 	.short	(.L_6143 - .L_6142)


	//   ....[0]....
.L_6142:
        /*01bc*/ 	.word	0x00000270


	//   ....[1]....
        /*01c0*/ 	.word	0x00000290


	//   ....[2]....
        /*01c4*/ 	.word	0x000002b0


	//   ....[3]....
        /*01c8*/ 	.word	0x000002d0


	//   ....[4]....
        /*01cc*/ 	.word	0x000002f0


	//   ....[5]....
        /*01d0*/ 	.word	0x000003f0


	//   ....[6]....
        /*01d4*/ 	.word	0x00000420


	//   ....[7]....
        /*01d8*/ 	.word	0x00000440


	//   ....[8]....
        /*01dc*/ 	.word	0x00001270


	//   ....[9]....
        /*01e0*/ 	.word	0x000012a0


	//   ....[10]....
        /*01e4*/ 	.word	0x000012c0


	//   ....[11]....
        /*01e8*/ 	.word	0x000012e0


	//   ....[12]....
        /*01ec*/ 	.word	0x00001300


	//   ....[13]....
        /*01f0*/ 	.word	0x00001350


	//   ....[14]....
        /*01f4*/ 	.word	0x00001370


	//   ....[15]....
        /*01f8*/ 	.word	0x00001390


	//   ....[16]....
        /*01fc*/ 	.word	0x000030f0


	//   ....[17]....
        /*0200*/ 	.word	0x00003150


	//   ....[18]....
        /*0204*/ 	.word	0x000031b0


	//   ....[19]....
        /*0208*/ 	.word	0x00003210


	//   ....[20]....
        /*020c*/ 	.word	0x00003270


	//----- nvinfo : EIATTR_VRC_CTA_INIT_COUNT
	.align		4
.L_6143:
        /*0210*/ 	.byte	0x02, 0x4a
	.zero		1
	.zero		1


	//----- nvinfo : EIATTR_SYSCALL_OFFSETS
	.align		4
        /*0214*/ 	.byte	0x04, 0x46
        /*0216*/ 	.short	(.L_6145 - .L_6144)


	//   ....[0]....
.L_6144:
        /*0218*/ 	.word	0x00000220


	//----- nvinfo : EIATTR_EXIT_INSTR_OFFSETS
	.align		4
.L_6145:
        /*021c*/ 	.byte	0x04, 0x1c
        /*021e*/ 	.short	(.L_6147 - .L_6146)


	//   ....[0]....
.L_6146:
        /*0220*/ 	.word	0x00002ba0


	//   ....[1]....
        /*0224*/ 	.word	0x00002c00


	//   ....[2]....
        /*0228*/ 	.word	0x000030a0


	//----- nvinfo : EIATTR_CRS_STACK_SIZE
	.align		4
.L_6147:
        /*022c*/ 	.byte	0x04, 0x1e
        /*022e*/ 	.short	(.L_6149 - .L_6148)
.L_6148:
        /*0230*/ 	.word	0x00000000


	//----- nvinfo : EIATTR_CBANK_PARAM_SIZE
	.align		4
.L_6149:
        /*0234*/ 	.byte	0x03, 0x19
        /*0236*/ 	.short	0x007c


	//----- nvinfo : EIATTR_PARAM_CBANK
	.align		4
        /*0238*/ 	.byte	0x04, 0x0a
        /*023a*/ 	.short	(.L_6151 - .L_6150)
	.align		4
.L_6150:
        /*023c*/ 	.word	index@(.nv.constant0._ZN4vllm25paged_attention_v1_kernelIthLi256ELi32ELi128ELNS_18Fp8KVCacheDataTypeE2ELb0EEEvPT_PKS2_PKT0_S8_ifPKiSA_iPKfiiiSC_SC_iiiii)
        /*0240*/ 	.short	0x0380
        /*0242*/ 	.short	0x007c


	//----- nvinfo : EIATTR_SW_WAR
	.align		4
.L_6151:
        /*0244*/ 	.byte	0x04, 0x36
        /*0246*/ 	.short	(.L_6153 - .L_6152)
.L_6152:
        /*0248*/ 	.word	0x00000008
.L_6153:


//--------------------- .nv.info._ZN4vllm25paged_attention_v1_kernelIthLi192ELi32ELi128ELNS_18Fp8KVCacheDataTypeE2ELb0EEEvPT_PKS2_PKT0_S8_ifPKiSA_iPKfiiiSC_SC_iiiii --------------------------
	.section	.nv.info._ZN4vllm25paged_attention_v1_kernelIthLi192ELi32ELi128ELNS_18Fp8KVCacheDataTypeE2ELb0EEEvPT_PKS2_PKT0_S8_ifPKiSA_iPKfiiiSC_SC_iiiii,"",@"SHT_CUDA_INFO"
	.sectionflags	@""
	.align	4


	//----- nvinfo : EIATTR_CUDA_API_VERSION
	.align		4
        /*0000*/ 	.byte	0x04, 0x37
        /*0002*/ 	.short	(.L_6155 - .L_6154)
.L_6154:
        /*0004*/ 	.word	0x00000082


	//----- nvinfo : EIATTR_KPARAM_INFO
	.align		4
.L_6155:
        /*0008*/ 	.byte	0x04, 0x17
        /*000a*/ 	.short	(.L_6157 - .L_6156)
.L_6156:
        /*000c*/ 	.word	0x00000000
        /*0010*/ 	.short	0x0013
        /*0012*/ 	.short	0x0078
        /*0014*/ 	.byte	0x00, 0xf0, 0x11, 0x00


	//----- nvinfo : EIATTR_KPARAM_INFO
	.align		4
.L_6157:
        /*0018*/ 	.byte	0x04, 0x17
        /*001a*/ 	.short	(.L_6159 - .L_6158)
.L_6158:
        /*001c*/ 	.word	0x00000000
        /*0020*/ 	.short	0x0012
        /*0022*/ 	.short	0x0074
        /*0024*/ 	.byte	0x00, 0xf0, 0x11, 0x00


	//----- nvinfo : EIATTR_KPARAM_INFO
	.align		4
.L_6159:
        /*0028*/ 	.byte	0x04, 0x17
        /*002a*/ 	.short	(.L_6161 - .L_6160)
.L_6160:
        /*002c*/ 	.word	0x00000000
        /*0030*/ 	.short	0x0011
        /*0032*/ 	.short	0x0070
        /*0034*/ 	.byte	0x00, 0xf0, 0x11, 0x00


	//----- nvinfo : EIATTR_KPARAM_INFO
	.align		4
.L_6161:
        /*0038*/ 	.byte	0x04, 0x17
        /*003a*/ 	.short	(.L_6163 - .L_6162)
.L_6162:
        /*003c*/ 	.word	0x00000000
        /*0040*/ 	.short	0x0010
        /*0042*/ 	.short	0x006c
        /*0044*/ 	.byte	0x00, 0xf0, 0x11, 0x00


	//----- nvinfo : EIATTR_KPARAM_INFO
	.align		4
.L_6163:
        /*0048*/ 	.byte	0x04, 0x17
        /*004a*/ 	.short	(.L_6165 - .L_6164)
.L_6164:
        /*004c*/ 	.word	0x00000000
        /*0050*/ 	.short	0x000f
        /*0052*/ 	.short	0x0068
        /*0054*/ 	.byte	0x00, 0xf0, 0x11, 0x00


	//----- nvinfo : EIATTR_KPARAM_INFO
	.align		4
.L_6165:
        /*0058*/ 	.byte	0x04, 0x17
        /*005a*/ 	.short	(.L_6167 - .L_6166)
.L_6166:
        /*005c*/ 	.word	0x00000000
        /*0060*/ 	.short	0x000e
        /*0062*/ 	.short	0x0060
        /*0064*/ 	.byte	0x00, 0xf5, 0x21, 0x00


	//----- nvinfo : EIATTR_KPARAM_INFO
	.align		4
.L_6167:
        /*0068*/ 	.byte	0x04, 0x17
        /*006a*/ 	.short	(.L_6169 - .L_6168)
.L_6168:
        /*006c*/ 	.word	0x00000000
        /*0070*/ 	.short	0x000d
        /*0072*/ 	.short	0x0058
        /*0074*/ 	.byte	0x00, 0xf5, 0x21, 0x00


	//----- nvinfo : EIATTR_KPARAM_INFO
	.align		4
.L_6169:
        /*0078*/ 	.byte	0x04, 0x17
        /*007a*/ 	.short	(.L_6171 - .L_6170)
.L_6170:
        /*007c*/ 	.word	0x00000000
        /*0080*/ 	.short	0x000c
        /*0082*/ 	.short	0x0050
        /*0084*/ 	.byte	0x00, 0xf0, 0x11, 0x00


	//----- nvinfo : EIATTR_KPARAM_INFO
	.align		4
.L_6171:
        /*0088*/ 	.byte	0x04, 0x17
        /*008a*/ 	.short	(.L_6173 - .L_6172)
.L_6172:
        /*008c*/ 	.word	0x00000000
        /*0090*/ 	.short	0x000b
        /*0092*/ 	.short	0x004c
        /*0094*/ 	.byte	0x00, 0xf0, 0x11, 0x00


	//----- nvinfo : EIATTR_KPARAM_INFO
	.align		4
.L_6173:
        /*0098*/ 	.byte	0x04, 0x17
        /*009a*/ 	.short	(.L_6175 - .L_6174)
.L_6174:
        /*009c*/ 	.word	0x00000000
        /*00a0*/ 	.short	0x000a
        /*00a2*/ 	.short	0x0048
        /*00a4*/ 	.byte	0x00, 0xf0, 0x11, 0x00


	//----- nvinfo : EIATTR_KPARAM_INFO
	.align		4
.L_6175:
        /*00a8*/ 	.byte	0x04, 0x17
        /*00aa*/ 	.short	(.L_6177 - .L_6176)
.L_6176:
        /*00ac*/ 	.word	0x00000000
        /*00b0*/ 	.short	0x0009
        /*00b2*/ 	.short	0x0040
        /*00b4*/ 	.byte	0x00, 0xf5, 0x21, 0x00


	//----- nvinfo : EIATTR_KPARAM_INFO
	.align		4
.L_6177:
        /*00b8*/ 	.byte	0x04, 0x17
        /*00ba*/ 	.short	(.L_6179 - .L_6178)
.L_6178:
        /*00bc*/ 	.word	0x00000000
        /*00c0*/ 	.short	0x0008
        /*00c2*/ 	.short	0x0038
        /*00c4*/ 	.byte	0x00, 0xf0, 0x11, 0x00


	//----- nvinfo : EIATTR_KPARAM_INFO
	.align		4
.L_6179:
        /*00c8*/ 	.byte	0x04, 0x17
        /*00ca*/ 	.short	(.L_6181 - .L_6180)
.L_6180:
        /*00cc*/ 	.word	0x00000000
        /*00d0*/ 	.short	0x0007
        /*00d2*/ 	.short	0x0030
        /*00d4*/ 	.byte	0x00, 0xf5, 0x21, 0x00


	//----- nvinfo : EIATTR_KPARAM_INFO
	.align		4
.L_6181:
        /*00d8*/ 	.byte	0x04, 0x17
        /*00da*/ 	.short	(.L_6183 - .L_6182)
.L_6182:
        /*00dc*/ 	.word	0x00000000
        /*00e0*/ 	.short	0x0006
        /*00e2*/ 	.short	0x0028
        /*00e4*/ 	.byte	0x00, 0xf5, 0x21, 0x00


	//----- nvinfo : EIATTR_KPARAM_INFO
	.align		4
.L_6183:
        /*00e8*/ 	.byte	0x04, 0x17
        /*00ea*/ 	.short	(.L_6185 - .L_6184)
.L_6184:
        /*00ec*/ 	.word	0x00000000
        /*00f0*/ 	.short	0x0005
        /*00f2*/ 	.short	0x0024
        /*00f4*/ 	.byte	0x00, 0xf0, 0x11, 0x00


	//----- nvinfo : EIATTR_KPARAM_INFO
	.align		4
.L_6185:
        /*00f8*/ 	.byte	0x04, 0x17
        /*00fa*/ 	.short	(.L_6187 - .L_6186)
.L_6186:
        /*00fc*/ 	.word	0x00000000
        /*0100*/ 	.short	0x0004
        /*0102*/ 	.short	0x0020
        /*0104*/ 	.byte	0x00, 0xf0, 0x11, 0x00


	//----- nvinfo : EIATTR_KPARAM_INFO
	.align		4
.L_6187:
        /*0108*/ 	.byte	0x04, 0x17
        /*010a*/ 	.short	(.L_6189 - .L_6188)
.L_6188:
        /*010c*/ 	.word	0x00000000
        /*0110*/ 	.short	0x0003
        /*0112*/ 	.short	0x0018
        /*0114*/ 	.byte	0x00, 0xf5, 0x21, 0x00


	//----- nvinfo : EIATTR_KPARAM_INFO
	.align		4
.L_6189:
        /*0118*/ 	.byte	0x04, 0x17
        /*011a*/ 	.short	(.L_6191 - .L_6190)
.L_6190:
        /*011c*/ 	.word	0x00000000
        /*0120*/ 	.short	0x0002
        /*0122*/ 	.short	0x0010
        /*0124*/ 	.byte	0x00, 0xf5, 0x21, 0x00


	//----- nvinfo : EIATTR_KPARAM_INFO
	.align		4
.L_6191:
        /*0128*/ 	.byte	0x04, 0x17
        /*012a*/ 	.short	(.L_6193 - .L_6192)
.L_6192:
        /*012c*/ 	.word	0x00000000
        /*0130*/ 	.short	0x0001
        /*0132*/ 	.short	0x0008
        /*0134*/ 	.byte	0x00, 0xf5, 0x21, 0x00


	//----- nvinfo : EIATTR_KPARAM_INFO
	.align		4
.L_6193:
        /*0138*/ 	.byte	0x04, 0x17
        /*013a*/ 	.short	(.L_6195 - .L_6194)
.L_6194:
        /*013c*/ 	.word	0x00000000
        /*0140*/ 	.short	0x0000
        /*0142*/ 	.short	0x0000
        /*0144*/ 	.byte	0x00, 0xf5, 0x21, 0x00


	//----- nvinfo : EIATTR_SPARSE_MMA_MASK
	.align		4
.L_6195:
        /*0148*/ 	.byte	0x03, 0x50
        /*014a*/ 	.short	0x0000


	//----- nvinfo : EIATTR_MAXREG_COUNT
	.align		4
        /*014c*/ 	.byte	0x03, 0x1b
        /*014e*/ 	.short	0x00ff


	//----- nvinfo : EIATTR_NUM_BARRIERS
	.align		4
        /*0150*/ 	.byte	0x02, 0x4c
        /*0152*/ 	.byte	0x01
	.zero		1


	//----- nvinfo : EIATTR_EXTERNS
	.align		4
        /*0154*/ 	.byte	0x04, 0x0f
        /*0156*/ 	.short	(.L_6197 - .L_6196)


	//   ....[0]....
	.align		4
.L_6196:
        /*0158*/ 	.word	index@(__assertfail)


	//----- nvinfo : EIATTR_MERCURY_ISA_VERSION
	.align		4
.L_6197:
        /*015c*/ 	.byte	0x03, 0x5f
        /*015e*/ 	.short	0x0101


	//----- nvinfo : EIATTR_COOP_GROUP_MASK_REGIDS
	.align		4
        /*0160*/ 	.byte	0x04, 0x29
        /*0162*/ 	.short	(.L_6199 - .L_6198)


	//   ....[0]....
.L_6198:
        /*0164*/ 	.word	0xffffffff


	//   ....[1]....
        /*0168*/ 	.word	0xffffffff


	//   ....[2]....
        /*016c*/ 	.word	0xffffffff


	//   ....[3]....
        /*0170*/ 	.word	0xffffffff


	//   ....[4]....
        /*0174*/ 	.word	0xffffffff


	//   ....[5]....
        /*0178*/ 	.word	0xffffffff


	//   ....[6]....
        /*017c*/ 	.word	0xffffffff


	//   ....[7]....
        /*0180*/ 	.word	0xffffffff


	//   ....[8]....
        /*0184*/ 	.word	0xffffffff


	//   ....[9]....
        /*0188*/ 	.word	0xffffffff


	//   ....[10]....
        /*018c*/ 	.word	0xffffffff


	//   ....[11]....
        /*0190*/ 	.word	0xffffffff


	//   ....[12]....
        /*0194*/ 	.word	0xffffffff


	//   ....[13]....
        /*0198*/ 	.word	0xffffffff


	//   ....[14]....
        /*019c*/ 	.word	0xffffffff


	//   ....[15]....
        /*01a0*/ 	.word	0xffffffff


	//   ....[16]....
        /*01a4*/ 	.word	0x0500000f


	//   ....[17]....
        /*01a8*/ 	.word	0x0500000f


	//   ....[18]....
        /*01ac*/ 	.word	0x0500000f


	//   ....[19]....
        /*01b0*/ 	.word	0x0500000f


	//   ....[20]....
        /*01b4*/ 	.word	0x0500000f


	//----- nvinfo : EIATTR_COOP_GROUP_INSTR_OFFSETS
	.align		4
.L_6199:
        /*01b8*/ 	.byte	0x04, 0x28
        /*01ba*/ 	.short	(.L_6201 - .L_6200)


	//   ....[0]....
.L_6200:
        /*01bc*/ 	.word	0x00000270


	//   ....[1]....
        /*01c0*/ 	.word	0x00000290


	//   ....[2]....
        /*01c4*/ 	.word	0x000002b0


	//   ....[3]....
        /*01c8*/ 	.word	0x000002d0


	//   ....[4]....
        /*01cc*/ 	.word	0x000002f0


	//   ....[5]....
        /*01d0*/ 	.word	0x00000400


	//   ....[6]....
        /*01d4*/ 	.word	0x00000420


	//   ....[7]....
        /*01d8*/ 	.word	0x00000440


	//   ....[8]....
        /*01dc*/ 	.word	0x00001270


	//   ....[9]....
        /*01e0*/ 	.word	0x000012a0


	//   ....[10]....
        /*01e4*/ 	.word	0x000012c0


	//   ....[11]....
        /*01e8*/ 	.word	0x000012e0


	//   ....[12]....
        /*01ec*/ 	.word	0x00001300


	//   ....[13]....
        /*01f0*/ 	.word	0x00001350


	//   ....[14]....
        /*01f4*/ 	.word	0x00001370


	//   ....[15]....
        /*01f8*/ 	.word	0x00001390


	//   ....[16]....
        /*01fc*/ 	.word	0x00002ca0


	//   ....[17]....
        /*0200*/ 	.word	0x00002d00


	//   ....[18]....
        /*0204*/ 	.word	0x00002d60


	//   ....[19]....
        /*0208*/ 	.word	0x00002dc0


	//   ....[20]....
        /*020c*/ 	.word	0x00002e20


	//----- nvinfo : EIATTR_VRC_CTA_INIT_COUNT
	.align		4
.L_6201:
        /*0210*/ 	.byte	0x02, 0x4a
	.zero		1
	.zero		1


	//----- nvinfo : EIATTR_SYSCALL_OFFSETS
	.align		4
        /*0214*/ 	.byte	0x04, 0x46
        /*0216*/ 	.short	(.L_6203 - .L_6202)


	//   ....[0]....
.L_6202:
        /*0218*/ 	.word	0x00000220


	//----- nvinfo : EIATTR_EXIT_INSTR_OFFSETS
	.align		4
.L_6203:
        /*021c*/ 	.byte	0x04, 0x1c
        /*021e*/ 	.short	(.L_6205 - .L_6204)


	//   ....[0]....
.L_6204:
        /*0220*/ 	.word	0x00002850


	//   ....[1]....
        /*0224*/ 	.word	0x000028b0


	//   ....[2]....
        /*0228*/ 	.word	0x00002c50


	//----- nvinfo : EIATTR_CRS_STACK_SIZE
	.align		4
.L_6205:
        /*022c*/ 	.byte	0x04, 0x1e
        /*022e*/ 	.short	(.L_6207 - .L_6206)
.L_6206:
        /*0230*/ 	.word	0x00000000


	//----- nvinfo : EIATTR_CBANK_PARAM_SIZE
	.align		4
.L_6207:
        /*0234*/ 	.byte	0x03, 0x19
        /*0236*/ 	.short	0x007c


	//----- nvinfo : EIATTR_PARAM_CBANK
	.align		4
        /*0238*/ 	.byte	0x04, 0x0a
        /*023a*/ 	.short	(.L_6209 - .L_6208)
	.align		4
.L_6208:
        /*023c*/ 	.word	index@(.nv.constant0._ZN4vllm25paged_attention_v1_kernelIthLi192ELi32ELi128ELNS_18Fp8KVCacheDataTypeE2ELb0EEEvPT_PKS2_PKT0_S8_ifPKiSA_iPKfiiiSC_SC_iiiii)
        /*0240*/ 	.short	0x0380
        /*0242*/ 	.short	0x007c


	//----- nvinfo : EIATTR_SW_WAR
	.align		4
.L_6209:
        /*0244*/ 	.byte	0x04, 0x36
        /*0246*/ 	.short	(.L_6211 - .L_6210)
.L_6210:
        /*0248*/ 	.word	0x00000008
.L_6211:


//--------------------- .nv.info._ZN4vllm25paged_attention_v1_kernelIthLi128ELi32ELi128ELNS_18Fp8KVCacheDataTypeE2ELb0EEEvPT_PKS2_PKT0_S8_ifPKiSA_iPKfiiiSC_SC_iiiii --------------------------
	.section	.nv.info._ZN4vllm25paged_attention_v1_kernelIthLi128ELi32ELi128ELNS_18Fp8KVCacheDataTypeE2ELb0EEEvPT_PKS2_PKT0_S8_ifPKiSA_iPKfiiiSC_SC_iiiii,"",@"SHT_CUDA_INFO"
	.sectionflags	@""
	.align	4


	//----- nvinfo : EIATTR_CUDA_API_VERSION
	.align		4
        /*0000*/ 	.byte	0x04, 0x37
        /*0002*/ 	.short	(.L_6213 - .L_6212)
.L_6212:
        /*0004*/ 	.word	0x00000082


	//----- nvinfo : EIATTR_KPARAM_INFO
	.align		4
.L_6213:
        /*0008*/ 	.byte	0x04, 0x17
        /*000a*/ 	.short	(.L_6215 - .L_6214)
.L_6214:
        /*000c*/ 	.word	0x00000000
        /*0010*/ 	.short	0x0013
        /*0012*/ 	.short	0x0078
        /*0014*/ 	.byte	0x00, 0xf0, 0x11, 0x00


	//----- nvinfo : EIATTR_KPARAM_INFO
	.align		4
.L_6215:
        /*0018*/ 	.byte	0x04, 0x17
        /*001a*/ 	.short	(.L_6217 - .L_6216)
.L_6216:
        /*001c*/ 	.word	0x00000000
        /*0020*/ 	.short	0x0012
        /*0022*/ 	.short	0x0074
        /*0024*/ 	.byte	0x00, 0xf0, 0x11, 0x00


	//----- nvinfo : EIATTR_KPARAM_INFO
	.align		4
.L_6217:
        /*0028*/ 	.byte	0x04, 0x17
        /*002a*/ 	.short	(.L_6219 - .L_6218)
.L_6218:
        /*002c*/ 	.word	0x00000000
        /*0030*/ 	.short	0x0011
        /*0032*/ 	.short	0x0070
        /*0034*/ 	.byte	0x00, 0xf0, 0x11, 0x00


	//----- nvinfo : EIATTR_KPARAM_INFO
	.align		4
.L_6219:
        /*0038*/ 	.byte	0x04, 0x17
        /*003a*/ 	.short	(.L_6221 - .L_6220)
.L_6220:
        /*003c*/ 	.word	0x00000000
        /*0040*/ 	.short	0x0010
        /*0042*/ 	.short	0x006c
        /*0044*/ 	.byte	0x00, 0xf0, 0x11, 0x00


	//----- nvinfo : EIATTR_KPARAM_INFO
	.align		4
.L_6221:
        /*0048*/ 	.byte	0x04, 0x17
        /*004a*/ 	.short	(.L_6223 - .L_6222)
.L_6222:
        /*004c*/ 	.word	0x00000000
        /*0050*/ 	.short	0x000f
        /*0052*/ 	.short	0x0068
        /*0054*/ 	.byte	0x00, 0xf0, 0x11, 0x00


	//----- nvinfo : EIATTR_KPARAM_INFO
	.align		4
.L_6223:
        /*0058*/ 	.byte	0x04, 0x17
        /*005a*/ 	.short	(.L_6225 - .L_6224)
.L_6224:
        /*005c*/ 	.word	0x00000000
        /*0060*/ 	.short	0x000e
        /*0062*/ 	.short	0x0060
        /*0064*/ 	.byte	0x00, 0xf5, 0x21, 0x00


	//----- nvinfo : EIATTR_KPARAM_INFO
	.align		4
.L_6225:
        /*0068*/ 	.byte	0x04, 0x17
        /*006a*/ 	.short	(.L_6227 - .L_6226)
.L_6226:
        /*006c*/ 	.word	0x00000000
        /*0070*/ 	.short	0x000d
        /*0072*/ 	.short	0x0058
        /*0074*/ 	.byte	0x00, 0xf5, 0x21, 0x00


	//----- nvinfo : EIATTR_KPARAM_INFO
	.align		4
.L_6227:
        /*0078*/ 	.byte	0x04, 0x17
        /*007a*/ 	.short	(.L_6229 - .L_6228)
.L_6228:
        /*007c*/ 	.word	0x00000000
        /*0080*/ 	.short	0x000c
        /*0082*/ 	.short	0x0050
        /*0084*/ 	.byte	0x00, 0xf0, 0x11, 0x00


	//----- nvinfo : EIATTR_KPARAM_INFO
	.align		4
.L_6229:
        /*0088*/ 	.byte	0x04, 0x17
        /*008a*/ 	.short	(.L_6231 - .L_6230)
.L_6230:
        /*008c*/ 	.word	0x00000000
        /*0090*/ 	.short	0x000b
        /*0092*/ 	.short	0x004c
        /*0094*/ 	.byte	0x00, 0xf0, 0x11, 0x00


	//----- nvinfo : EIATTR_KPARAM_INFO
	.align		4
.L_6231:
        /*0098*/ 	.byte	0x04, 0x17
        /*009a*/ 	.short	(.L_6233 - .L_6232)
.L_6232:
        /*009c*/ 	.word	0x00000000
        /*00a0*/ 	.short	0x000a
        /*00a2*/ 	.short	0x0048
        /*00a4*/ 	.byte	0x00, 0xf0, 0x11, 0x00


	//----- nvinfo : EIATTR_KPARAM_INFO
	.align		4
.L_6233:
        /*00a8*/ 	.byte	0x04, 0x17
        /*00aa*/ 	.short	(.L_6235 - .L_6234)
.L_6234:
        /*00ac*/ 	.word	0x00000000
        /*00b0*/ 	.short	0x0009
        /*00b2*/ 	.short	0x0040
        /*00b4*/ 	.byte	0x00, 0xf5, 0x21, 0x00


	//----- nvinfo : EIATTR_KPARAM_INFO
	.align		4
.L_6235:
        /*00b8*/ 	.byte	0x04, 0x17
        /*00ba*/ 	.short	(.L_6237 - .L_6236)
.L_6236:
        /*00bc*/ 	.word	0x00000000
        /*00c0*/ 	.short	0x0008
        /*00c2*/ 	.short	0x0038
        /*00c4*/ 	.byte	0x00, 0xf0, 0x11, 0x00


	//----- nvinfo : EIATTR_KPARAM_INFO
	.align		4
.L_6237:
        /*00c8*/ 	.byte	0x04, 0x17
        /*00ca*/ 	.short	(.L_6239 - .L_6238)
.L_6238:
        /*00cc*/ 	.word	0x00000000
        /*00d0*/ 	.short	0x0007
        /*00d2*/ 	.short	0x0030
        /*00d4*/ 	.byte	0x00, 0xf5, 0x21, 0x00


	//----- nvinfo : EIATTR_KPARAM_INFO
	.align		4
.L_6239:
        /*00d8*/ 	.byte	0x04, 0x17
        /*00da*/ 	.short	(.L_6241 - .L_6240)
.L_6240:
        /*00dc*/ 	.word	0x00000000
        /*00e0*/ 	.short	0x0006
        /*00e2*/ 	.short	0x0028
        /*00e4*/ 	.byte	0x00, 0xf5, 0x21, 0x00


	//----- nvinfo : EIATTR_KPARAM_INFO
	.align		4
.L_6241:
        /*00e8*/ 	.byte	0x04, 0x17
        /*00ea*/ 	.short	(.L_6243 - .L_6242)
.L_6242:
        /*00ec*/ 	.word	0x00000000
        /*00f0*/ 	.short	0x0005
        /*00f2*/ 	.short	0x0024
        /*00f4*/ 	.byte	0x00, 0xf0, 0x11, 0x00


	//----- nvinfo : EIATTR_KPARAM_INFO
	.align		4
.L_6243:
        /*00f8*/ 	.byte	0x04, 0x17
        /*00fa*/ 	.short	(.L_6245 - .L_6244)
.L_6244:
        /*00fc*/ 	.word	0x00000000
        /*0100*/ 	.short	0x0004
        /*0102*/ 	.short	0x0020
        /*0104*/ 	.byte	0x00, 0xf0, 0x11, 0x00


	//----- nvinfo : EIATTR_KPARAM_INFO
	.align		4
.L_6245:
        /*0108*/ 	.byte	0x04, 0x17
        /*010a*/ 	.short	(.L_6247 - .L_6246)
.L_6246:
        /*010c*/ 	.word	0x00000000
        /*0110*/ 	.short	0x0003
        /*0112*/ 	.short	0x0018
        /*0114*/ 	.byte	0x00, 0xf5, 0x21, 0x00


	//----- nvinfo : EIATTR_KPARAM_INFO
	.align		4
.L_6247:
        /*0118*/ 	.byte	0x04, 0x17
        /*011a*/ 	.short	(.L_6249 - .L_6248)
.L_6248:
        /*011c*/ 	.word	0x00000000
        /*0120*/ 	.short	0x0002
        /*0122*/ 	.short	0x0010
        /*0124*/ 	.byte	0x00, 0xf5, 0x21, 0x00


	//----- nvinfo : EIATTR_KPARAM_INFO
	.align		4
.L_6249:
        /*0128*/ 	.byte	0x04, 0x17
        /*012a*/ 	.short	(.L_6251 - .L_6250)
.L_6250:
        /*012c*/ 	.word	0x00000000
        /*0130*/ 	.short	0x0001
        /*0132*/ 	.short	0x0008
        /*0134*/ 	.byte	0x00, 0xf5, 0x21, 0x00


	//----- nvinfo : EIATTR_KPARAM_INFO
	.align		4
.L_6251:
        /*0138*/ 	.byte	0x04, 0x17
        /*013a*/ 	.short	(.L_6253 - .L_6252)
.L_6252:
        /*013c*/ 	.word	0x00000000
        /*0140*/ 	.short	0x0000
        /*0142*/ 	.short	0x0000
        /*0144*/ 	.byte	0x00, 0xf5, 0x21, 0x00


	//----- nvinfo : EIATTR_SPARSE_MMA_MASK
	.align		4
.L_6253:
        /*0148*/ 	.byte	0x03, 0x50
        /*014a*/ 	.short	0x0000


	//----- nvinfo : EIATTR_MAXREG_COUNT
	.align		4
        /*014c*/ 	.byte	0x03, 0x1b
        /*014e*/ 	.short	0x00ff


	//----- nvinfo : EIATTR_NUM_BARRIERS
	.align		4
        /*0150*/ 	.byte	0x02, 0x4c
        /*0152*/ 	.byte	0x01
	.zero		1


	//----- nvinfo : EIATTR_EXTERNS
	.align		4
        /*0154*/ 	.byte	0x04, 0x0f
        /*0156*/ 	.short	(.L_6255 - .L_6254)


	//   ....[0]....
	.align		4
.L_6254:
        /*0158*/ 	.word	index@(__assertfail)


	//----- nvinfo : EIATTR_MERCURY_ISA_VERSION
	.align		4
.L_6255:
        /*015c*/ 	.byte	0x03, 0x5f
        /*015e*/ 	.short	0x0101


	//----- nvinfo : EIATTR_COOP_GROUP_MASK_REGIDS
	.align		4
        /*0160*/ 	.byte	0x04, 0x29
        /*0162*/ 	.short	(.L_6257 - .L_6256)


	//   ....[0]....
.L_6256:
        /*0164*/ 	.word	0xffffffff


	//   ....[1]....
        /*0168*/ 	.word	0xffffffff


	//   ....[2]....
        /*016c*/ 	.word	0xffffffff


	//   ....[3]....
        /*0170*/ 	.word	0xffffffff


	//   ....[4]....
        /*0174*/ 	.word	0xffffffff


	//   ....[5]....
        /*0178*/ 	.word	0xffffffff


	//   ....[6]....
        /*017c*/ 	.word	0xffffffff


	//   ....[7]....
        /*0180*/ 	.word	0xffffffff


	//   ....[8]....
        /*0184*/ 	.word	0xffffffff


	//   ....[9]....
        /*0188*/ 	.word	0xffffffff


	//   ....[10]....
        /*018c*/ 	.word	0xffffffff


	//   ....[11]....
        /*0190*/ 	.word	0xffffffff


	//   ....[12]....
        /*0194*/ 	.word	0xffffffff


	//   ....[13]....
        /*0198*/ 	.word	0xffffffff


	//   ....[14]....
        /*019c*/ 	.word	0xffffffff


	//   ....[15]....
        /*01a0*/ 	.word	0xffffffff


	//   ....[16]....
        /*01a4*/ 	.word	0x0500000f


	//   ....[17]....
        /*01a8*/ 	.word	0x0500000f


	//   ....[18]....
        /*01ac*/ 	.word	0x0500000f


	//   ....[19]....
        /*01b0*/ 	.word	0x0500000f


	//   ....[20]....
        /*01b4*/ 	.word	0x0500000f


	//----- nvinfo : EIATTR_COOP_GROUP_INSTR_OFFSETS
	.align		4
.L_6257:
        /*01b8*/ 	.byte	0x04, 0x28
        /*01ba*/ 	.short	(.L_6259 - .L_6258)


	//   ....[0]....
.L_6258:
        /*01bc*/ 	.word	0x00000270


	//   ....[1]....
        /*01c0*/ 	.word	0x00000290


	//   ....[2]....
        /*01c4*/ 	.word	0x000002b0


	//   ....[3]....
        /*01c8*/ 	.word	0x000002d0


	//   ....[4]....
        /*01cc*/ 	.word	0x000002f0


	//   ....[5]....
        /*01d0*/ 	.word	0x00000400


	//   ....[6]....
        /*01d4*/ 	.word	0x00000420


	//   ....[7]....
        /*01d8*/ 	.word	0x00000440


	//   ....[8]....
        /*01dc*/ 	.word	0x00001270


	//   ....[9]....
        /*01e0*/ 	.word	0x000012a0


	//   ....[10]....
        /*01e4*/ 	.word	0x000012c0


	//   ....[11]....
        /*01e8*/ 	.word	0x000012e0


	//   ....[12]....
        /*01ec*/ 	.word	0x00001300


	//   ....[13]....
        /*01f0*/ 	.word	0x00001350


	//   ....[14]....
        /*01f4*/ 	.word	0x00001370


	//   ....[15]....
        /*01f8*/ 	.word	0x00001390


	//   ....[16]....
        /*01fc*/ 	.word	0x00002860


	//   ....[17]....
        /*0200*/ 	.word	0x000028c0


	//   ....[18]....
        /*0204*/ 	.word	0x00002920


	//   ....[19]....
        /*0208*/ 	.word	0x00002980


	//   ....[20]....
        /*020c*/ 	.word	0x000029e0


	//----- nvinfo : EIATTR_VRC_CTA_INIT_COUNT
	.align		4
.L_6259:
        /*0210*/ 	.byte	0x02, 0x4a
	.zero		1
	.zero		1


	//----- nvinfo : EIATTR_SYSCALL_OFFSETS
	.align		4
        /*0214*/ 	.byte	0x04, 0x46
        /*0216*/ 	.short	(.L_6261 - .L_6260)


	//   ....[0]....
.L_6260:
        /*0218*/ 	.word	0x00000220


	//----- nvinfo : EIATTR_EXIT_INSTR_OFFSETS
	.align		4
.L_6261:
        /*021c*/ 	.byte	0x04, 0x1c
        /*021e*/ 	.short	(.L_6263 - .L_6262)


	//   ....[0]....
.L_6262:
        /*0220*/ 	.word	0x00002510


	//   ....[1]....
        /*0224*/ 	.word	0x00002570


	//   ....[2]....
        /*0228*/ 	.word	0x00002810


	//----- nvinfo : EIATTR_CRS_STACK_SIZE
	.align		4
.L_6263:
        /*022c*/ 	.byte	0x04, 0x1e
        /*022e*/ 	.short	(.L_6265 - .L_6264)
.L_6264:
        /*0230*/ 	.word	0x00000000


	//----- nvinfo : EIATTR_CBANK_PARAM_SIZE
	.align		4
.L_6265:
        /*0234*/ 	.byte	0x03, 0x19
        /*0236*/ 	.short	0x007c


	//----- nvinfo : EIATTR_PARAM_CBANK
	.align		4
        /*0238*/ 	.byte	0x04, 0x0a
        /*023a*/ 	.short	(.L_6267 - .L_6266)
	.align		4
.L_6266:
        /*023c*/ 	.word	index@(.nv.constant0._ZN4vllm25paged_attention_v1_kernelIthLi128ELi32ELi128ELNS_18Fp8KVCacheDataTypeE2ELb0EEEvPT_PKS2_PKT0_S8_ifPKiSA_iPKfiiiSC_SC_iiiii)
        /*0240*/ 	.short	0x0380
        /*0242*/ 	.short	0x007c


	//----- nvinfo : EIATTR_SW_WAR
	.align		4
.L_6267:
        /*0244*/ 	.byte	0x04, 0x36
        /*0246*/ 	.short	(.L_6269 - .L_6268)
.L_6268:
        /*0248*/ 	.word	0x00000008
.L_6269:


//--------------------- .nv.info._ZN4vllm25paged_attention_v1_kernelIthLi120ELi32ELi128ELNS_18Fp8KVCacheDataTypeE2ELb0EEEvPT_PKS2_PKT0_S8_ifPKiSA_iPKfiiiSC_SC_iiiii --------------------------
	.section	.nv.info._ZN4vllm25paged_attention_v1_kernelIthLi120ELi32ELi128ELNS_18Fp8KVCacheDataTypeE2ELb0EEEvPT_PKS2_PKT0_S8_ifPKiSA_iPKfiiiSC_SC_iiiii,"",@"SHT_CUDA_INFO"
	.sectionflags	@""
	.align	4


	//----- nvinfo : EIATTR_CUDA_API_VERSION
	.align		4
        /*0000*/ 	.byte	0x04, 0x37
        /*0002*/ 	.short	(.L_6271 - .L_6270)
.L_6270:
        /*0004*/ 	.word	0x00000082


	//----- nvinfo : EIATTR_KPARAM_INFO
	.align		4
.L_6271:
        /*0008*/ 	.byte	0x04, 0x17
        /*000a*/ 	.short	(.L_6273 - .L_6272)
.L_6272:
        /*000c*/ 	.word	0x00000000
        /*0010*/ 	.short	0x0013
        /*0012*/ 	.short	0x0078
        /*0014*/ 	.byte	0x00, 0xf0, 0x11, 0x00


	//----- nvinfo : EIATTR_KPARAM_INFO
	.align		4
.L_6273:
        /*0018*/ 	.byte	0x04, 0x17
        /*001a*/ 	.short	(.L_6275 - .L_6274)
.L_6274:
        /*001c*/ 	.word	0x00000000
        /*0020*/ 	.short	0x0012
        /*0022*/ 	.short	0x0074
        /*0024*/ 	.byte	0x00, 0xf0, 0x11, 0x00


	//----- nvinfo : EIATTR_KPARAM_INFO
	.align		4
.L_6275:
        /*0028*/ 	.byte	0x04, 0x17
        /*002a*/ 	.short	(.L_6277 - .L_6276)
.L_6276:
        /*002c*/ 	.word	0x00000000
        /*0030*/ 	.short	0x0011
        /*0032*/ 	.short	0x0070
        /*0034*/ 	.byte	0x00, 0xf0, 0x11, 0x00


	//----- nvinfo : EIATTR_KPARAM_INFO
	.align		4
.L_6277:
        /*0038*/ 	.byte	0x04, 0x17
        /*003a*/ 	.short	(.L_6279 - .L_6278)
.L_6278:
        /*003c*/ 	.word	0x00000000
        /*0040*/ 	.short	0x0010
        /*0042*/ 	.short	0x006c
        /*0044*/ 	.byte	0x00, 0xf0, 0x11, 0x00


	//----- nvinfo : EIATTR_KPARAM_INFO
	.align		4
.L_6279:
        /*0048*/ 	.byte	0x04, 0x17
        /*004a*/ 	.short	(.L_6281 - .L_6280)
.L_6280:
        /*004c*/ 	.word	0x00000000
        /*0050*/ 	.short	0x000f
        /*0052*/ 	.short	0x0068
        /*0054*/ 	.byte	0x00, 0xf0, 0x11, 0x00


	//----- nvinfo : EIATTR_KPARAM_INFO
	.align		4
.L_6281:
        /*0058*/ 	.byte	0x04, 0x17
        /*005a*/ 	.short	(.L_6283 - .L_6282)
.L_6282:
        /*005c*/ 	.word	0x00000000
        /*0060*/ 	.short	0x000e
        /*0062*/ 	.short	0x0060
        /*0064*/ 	.byte	0x00, 0xf5, 0x21, 0x00


	//----- nvinfo : EIATTR_KPARAM_INFO
	.align		4
.L_6283:
        /*0068*/ 	.byte	0x04, 0x17
        /*006a*/ 	.short	(.L_6285 - .L_6284)
.L_6284:
        /*006c*/ 	.word	0x00000000
        /*0070*/ 	.short	0x000d
        /*0072*/ 	.short	0x0058
        /*0074*/ 	.byte	0x00, 0xf5, 0x21, 0x00


	//----- nvinfo : EIATTR_KPARAM_INFO
	.align		4
.L_6285:
        /*0078*/ 	.byte	0x04, 0x17
        /*007a*/ 	.short	(.L_6287 - .L_6286)
.L_6286:
        /*007c*/ 	.word	0x00000000
        /*0080*/ 	.short	0x000c
        /*0082*/ 	.short	0x0050
        /*0084*/ 	.byte	0x00, 0xf0, 0x11, 0x00


	//----- nvinfo : EIATTR_KPARAM_INFO
	.align		4
.L_6287:
        /*0088*/ 	.byte	0x04, 0x17
        /*008a*/ 	.short	(.L_6289 - .L_6288)
.L_6288:
        /*008c*/ 	.word	0x00000000
        /*0090*/ 	.short	0x000b
        /*0092*/ 	.short	0x004c
        /*0094*/ 	.byte	0x00, 0xf0, 0x11, 0x00


	//----- nvinfo : EIATTR_KPARAM_INFO
	.align		4
.L_6289:
        /*0098*/ 	.byte	0x04, 0x17
        /*009a*/ 	.short	(.L_6291 - .L_6290)
.L_6290:
        /*009c*/ 	.word	0x00000000
        /*00a0*/ 	.short	0x000a
        /*00a2*/ 	.short	0x0048
        /*00a4*/ 	.byte	0x00, 0xf0, 0x11, 0x00


	//----- nvinfo : EIATTR_KPARAM_INFO
	.align		4
.L_6291:
        /*00a8*/ 	.byte	0x04, 0x17
        /*00aa*/ 	.short	(.L_6293 - .L_6292)
.L_6292:
        /*00ac*/ 	.word	0x00000000
        /*00b0*/ 	.short	0x0009
        /*00b2*/ 	.short	0x0040
        /*00b4*/ 	.byte	0x00, 0xf5, 0x21, 0x00


	//----- nvinfo : EIATTR_KPARAM_INFO
	.align		4
.L_6293:
        /*00b8*/ 	.byte	0x04, 0x17
        /*00ba*/ 	.short	(.L_6295 - .L_6294)
.L_6294:
        /*00bc*/ 	.word	0x00000000
        /*00c0*/ 	.short	0x0008
        /*00c2*/ 	.short	0x0038
        /*00c4*/ 	.byte	0x00, 0xf0, 0x11, 0x00


	//----- nvinfo : EIATTR_KPARAM_INFO
	.align		4
.L_6295:
        /*00c8*/ 	.byte	0x04, 0x17
        /*00ca*/ 	.short	(.L_6297 - .L_6296)
.L_6296:
        /*00cc*/ 	.word	0x00000000
        /*00d0*/ 	.short	0x0007
        /*00d2*/ 	.short	0x0030
        /*00d4*/ 	.byte	0x00, 0xf5, 0x21, 0x00


	//----- nvinfo : EIATTR_KPARAM_INFO
	.align		4
.L_6297:
        /*00d8*/ 	.byte	0x04, 0x17
        /*00da*/ 	.short	(.L_6299 - .L_6298)
.L_6298:
        /*00dc*/ 	.word	0x00000000
        /*00e0*/ 	.short	0x0006
        /*00e2*/ 	.short	0x0028
        /*00e4*/ 	.byte	0x00, 0xf5, 0x21, 0x00


	//----- nvinfo : EIATTR_KPARAM_INFO
	.align		4
.L_6299:
        /*00e8*/ 	.byte	0x04, 0x17
        /*00ea*/ 	.short	(.L_6301 - .L_6300)
.L_6300:
        /*00ec*/ 	.word	0x00000000
        /*00f0*/ 	.short	0x0005
        /*00f2*/ 	.short	0x0024
        /*00f4*/ 	.byte	0x00, 0xf0, 0x11, 0x00


	//----- nvinfo : EIATTR_KPARAM_INFO
	.align		4
.L_6301:
        /*00f8*/ 	.byte	0x04, 0x17
        /*00fa*/ 	.short	(.L_6303 - .L_6302)
.L_6302:
        /*00fc*/ 	.word	0x00000000
        /*0100*/ 	.short	0x0004
        /*0102*/ 	.short	0x0020
        /*0104*/ 	.byte	0x00, 0xf0, 0x11, 0x00


	//----- nvinfo : EIATTR_KPARAM_INFO
	.align		4
.L_6303:
        /*0108*/ 	.byte	0x04, 0x17
        /*010a*/ 	.short	(.L_6305 - .L_6304)
.L_6304:
        /*010c*/ 	.word	0x00000000
        /*0110*/ 	.short	0x0003
        /*0112*/ 	.short	0x0018
        /*0114*/ 	.byte	0x00, 0xf5, 0x21, 0x00


	//----- nvinfo : EIATTR_KPARAM_INFO
	.align		4
.L_6305:
        /*0118*/ 	.byte	0x04, 0x17
        /*011a*/ 	.short	(.L_6307 - .L_6306)
.L_6306:
        /*011c*/ 	.word	0x00000000
        /*0120*/ 	.short	0x0002
        /*0122*/ 	.short	0x0010
        /*0124*/ 	.byte	0x00, 0xf5, 0x21, 0x00


	//----- nvinfo : EIATTR_KPARAM_INFO
	.align		4
.L_6307:
        /*0128*/ 	.byte	0x04, 0x17
        /*012a*/ 	.short	(.L_6309 - .L_6308)
.L_6308:
        /*012c*/ 	.word	0x00000000
        /*0130*/ 	.short	0x0001
        /*0132*/ 	.short	0x0008
        /*0134*/ 	.byte	0x00, 0xf5, 0x21, 0x00


	//----- nvinfo : EIATTR_KPARAM_INFO
	.align		4
.L_6309:
        /*0138*/ 	.byte	0x04, 0x17
        /*013a*/ 	.short	(.L_6311 - .L_6310)
.L_6310:
        /*013c*/ 	.word	0x00000000
        /*0140*/ 	.short	0x0000
        /*0142*/ 	.short	0x0000
        /*0144*/ 	.byte	0x00, 0xf5, 0x21, 0x00


	//----- nvinfo : EIATTR_SPARSE_MMA_MASK
	.align		4
.L_6311:
        /*0148*/ 	.byte	0x03, 0x50
        /*014a*/ 	.short	0x0000


	//----- nvinfo : EIATTR_MAXREG_COUNT
	.align		4
        /*014c*/ 	.byte	0x03, 0x1b
        /*014e*/ 	.short	0x00ff


	//----- nvinfo : EIATTR_NUM_BARRIERS
	.align		4
        /*0150*/ 	.byte	0x02, 0x4c
        /*0152*/ 	.byte	0x01
	.zero		1


	//----- nvinfo : EIATTR_EXTERNS
	.align		4
        /*0154*/ 	.byte	0x04, 0x0f
        /*0156*/ 	.short	(.L_6313 - .L_6312)


	//   ....[0]....
	.align		4
.L_6312:
        /*0158*/ 	.word	index@(__assertfail)


	//----- nvinfo : EIATTR_MERCURY_ISA_VERSION
	.align		4
.L_6313:
        /*015c*/ 	.byte	0x03, 0x5f
        /*015e*/ 	.short	0x0101


	//----- nvinfo : EIATTR_COOP_GROUP_MASK_REGIDS
	.align		4
        /*0160*/ 	.byte	0x04, 0x29
        /*0162*/ 	.short	(.L_6315 - .L_6314)


	//   ....[0]....
.L_6314:
        /*0164*/ 	.word	0xffffffff


	//   ....[1]....
        /*0168*/ 	.word	0xffffffff


	//   ....[2]....
        /*016c*/ 	.word	0xffffffff


	//   ....[3]....
        /*0170*/ 	.word	0xffffffff


	//   ....[4]....
        /*0174*/ 	.word	0xffffffff


	//   ....[5]....
        /*0178*/ 	.word	0xffffffff


	//   ....[6]....
        /*017c*/ 	.word	0xffffffff


	//   ....[7]....
        /*0180*/ 	.word	0xffffffff


	//   ....[8]....
        /*0184*/ 	.word	0xffffffff


	//   ....[9]....
        /*0188*/ 	.word	0xffffffff


	//   ....[10]....
        /*018c*/ 	.word	0xffffffff


	//   ....[11]....
        /*0190*/ 	.word	0xffffffff


	//   ....[12]....
        /*0194*/ 	.word	0xffffffff


	//   ....[13]....
        /*0198*/ 	.word	0xffffffff


	//   ....[14]....
        /*019c*/ 	.word	0xffffffff


	//   ....[15]....
        /*01a0*/ 	.word	0xffffffff


	//   ....[16]....
        /*01a4*/ 	.word	0x0500000f


	//   ....[17]....
        /*01a8*/ 	.word	0x0500000f


	//   ....[18]....
        /*01ac*/ 	.word	0x0500000f


	//   ....[19]....
        /*01b0*/ 	.word	0x0500000f


	//   ....[20]....
        /*01b4*/ 	.word	0x0500000f


	//----- nvinfo : EIATTR_COOP_GROUP_INSTR_OFFSETS
	.align		4
.L_6315:
        /*01b8*/ 	.byte	0x04, 0x28
        /*01ba*/ 	.short	(.L_6317 - .L_6316)


	//   ....[0]....
.L_6316:
        /*01bc*/ 	.word	0x00000270


	//   ....[1]....
        /*01c0*/ 	.word	0x00000290


	//   ....[2]....
        /*01c4*/ 	.word	0x000002b0


	//   ....[3]....
        /*01c8*/ 	.word	0x000002d0


	//   ....[4]....
        /*01cc*/ 	.word	0x000002f0


	//   ....[5]....
        /*01d0*/ 	.word	0x00000400


	//   ....[6]....
        /*01d4*/ 	.word	0x00000420


	//   ....[7]....
        /*01d8*/ 	.word	0x00000440


	//   ....[8]....
        /*01dc*/ 	.word	0x00001270


	//   ....[9]....
        /*01e0*/ 	.word	0x000012a0


	//   ....[10]....
        /*01e4*/ 	.word	0x000012c0


	//   ....[11]....
        /*01e8*/ 	.word	0x000012e0


	//   ....[12]....
        /*01ec*/ 	.word	0x00001300


	//   ....[13]....
        /*01f0*/ 	.word	0x00001350


	//   ....[14]....
        /*01f4*/ 	.word	0x00001370


	//   ....[15]....
        /*01f8*/ 	.word	0x00001390


	//   ....[16]....
        /*01fc*/ 	.word	0x000027c0


	//   ....[17]....
        /*0200*/ 	.word	0x00002820


	//   ....[18]....
        /*0204*/ 	.word	0x00002880


	//   ....[19]....
        /*0208*/ 	.word	0x000028e0


	//   ....[20]....
        /*020c*/ 	.word	0x00002940


	//----- nvinfo : EIATTR_VRC_CTA_INIT_COUNT
	.align		4
.L_6317:
        /*0210*/ 	.byte	0x02, 0x4a
	.zero		1
	.zero		1


	//----- nvinfo : EIATTR_SYSCALL_OFFSETS
	.align		4
        /*0214*/ 	.byte	0x04, 0x46
        /*0216*/ 	.short	(.L_6319 - .L_6318)


	//   ....[0]....
.L_6318:
        /*0218*/ 	.word	0x00000220


	//----- nvinfo : EIATTR_EXIT_INSTR_OFFSETS
	.align		4
.L_6319:
        /*021c*/ 	.byte	0x04, 0x1c
        /*021e*/ 	.short	(.L_6321 - .L_6320)


	//   ....[0]....
.L_6320:
        /*0220*/ 	.word	0x00002490


	//   ....[1]....
        /*0224*/ 	.word	0x000024f0


	//   ....[2]....
        /*0228*/ 	.word	0x00002770


	//----- nvinfo : EIATTR_CRS_STACK_SIZE
	.align		4
.L_6321:
        /*022c*/ 	.byte	0x04, 0x1e
        /*022e*/ 	.short	(.L_6323 - .L_6322)
.L_6322:
        /*0230*/ 	.word	0x00000000


	//----- nvinfo : EIATTR_CBANK_PARAM_SIZE
	.align		4
.L_6323:
        /*0234*/ 	.byte	0x03, 0x19
        /*0236*/ 	.short	0x007c


	//----- nvinfo : EIATTR_PARAM_CBANK
	.align		4
        /*0238*/ 	.byte	0x04, 0x0a
        /*023a*/ 	.short	(.L_6325 - .L_6324)
	.align		4
.L_6324:
        /*023c*/ 	.word	index@(.nv.constant0._ZN4vllm25paged_attention_v1_kernelIthLi120ELi32ELi128ELNS_18Fp8KVCacheDataTypeE2ELb0EEEvPT_PKS2_PKT0_S8_ifPKiSA_iPKfiiiSC_SC_iiiii)
        /*0240*/ 	.short	0x0380
        /*0242*/ 	.short	0x007c


	//----- nvinfo : EIATTR_SW_WAR
	.align		4
.L_6325:
        /*0244*/ 	.byte	0x04, 0x36
        /*0246*/ 	.short	(.L_6327 - .L_6326)
.L_6326:
        /*0248*/ 	.word	0x00000008
.L_6327:


//--------------------- .nv.info._ZN4vllm25paged_attention_v1_kernelIthLi112ELi32ELi128ELNS_18Fp8KVCacheDataTypeE2ELb0EEEvPT_PKS2_PKT0_S8_ifPKiSA_iPKfiiiSC_SC_iiiii --------------------------
	.section	.nv.info._ZN4vllm25paged_attention_v1_kernelIthLi112ELi32ELi128ELNS_18Fp8KVCacheDataTypeE2ELb0EEEvPT_PKS2_PKT0_S8_ifPKiSA_iPKfiiiSC_SC_iiiii,"",@"SHT_CUDA_INFO"
	.sectionflags	@""
	.align	4


	//----- nvinfo : EIATTR_CUDA_API_VERSION
	.align		4
        /*0000*/ 	.byte	0x04, 0x37
        /*0002*/ 	.short	(.L_6329 - .L_6328)
.L_6328:
        /*0004*/ 	.word	0x00000082


	//----- nvinfo : EIATTR_KPARAM_INFO
	.align		4
.L_6329:
        /*0008*/ 	.byte	0x04, 0x17
        /*000a*/ 	.short	(.L_6331 - .L_6330)
.L_6330:
        /*000c*/ 	.word	0x00000000
        /*0010*/ 	.short	0x0013
        /*0012*/ 	.short	0x0078
        /*0014*/ 	.byte	0x00, 0xf0, 0x11, 0x00


	//----- nvinfo : EIATTR_KPARAM_INFO
	.align		4
.L_6331:
        /*0018*/ 	.byte	0x04, 0x17
        /*001a*/ 	.short	(.L_6333 - .L_6332)
.L_6332:
        /*001c*/ 	.word	0x00000000
        /*0020*/ 	.short	0x0012
        /*0022*/ 	.short	0x0074
        /*0024*/ 	.byte	0x00, 0xf0, 0x11, 0x00


	//----- nvinfo : EIATTR_KPARAM_INFO
	.align		4
.L_6333:
        /*0028*/ 	.byte	0x04, 0x17
        /*002a*/ 	.short	(.L_6335 - .L_6334)
.L_6334:
        /*002c*/ 	.word	0x00000000
        /*0030*/ 	.short	0x0011
        /*0032*/ 	.short	0x0070
        /*0034*/ 	.byte	0x00, 0xf0, 0x11, 0x00


	//----- nvinfo : EIATTR_KPARAM_INFO
	.align		4
.L_6335:
        /*0038*/ 	.byte	0x04, 0x17
        /*003a*/ 	.short	(.L_6337 - .L_6336)
.L_6336:
        /*003c*/ 	.word	0x00000000
        /*0040*/ 	.short	0x0010
        /*0042*/ 	.short	0x006c
        /*0044*/ 	.byte	0x00, 0xf0, 0x11, 0x00


	//----- nvinfo : EIATTR_KPARAM_INFO
	.align		4
.L_6337:
        /*0048*/ 	.byte	0x04, 0x17
        /*004a*/ 	.short	(.L_6339 - .L_6338)
.L_6338:
        /*004c*/ 	.word	0x00000000
        /*0050*/ 	.short	0x000f
        /*0052*/ 	.short	0x0068
        /*0054*/ 	.byte	0x00, 0xf0, 0x11, 0x00


	//----- nvinfo : EIATTR_KPARAM_INFO
	.align		4
.L_6339:
        /*0058*/ 	.byte	0x04, 0x17
        /*005a*/ 	.short	(.L_6341 - .L_6340)
.L_6340:
        /*005c*/ 	.word	0x00000000
        /*0060*/ 	.short	0x000e
        /*0062*/ 	.short	0x0060
        /*0064*/ 	.byte	0x00, 0xf5, 0x21, 0x00


	//----- nvinfo : EIATTR_KPARAM_INFO
	.align		4
.L_6341:
        /*0068*/ 	.byte	0x04, 0x17
        /*006a*/ 	.short	(.L_6343 - .L_6342)
.L_6342:
        /*006c*/ 	.word	0x00000000
        /*0070*/ 	.short	0x000d
        /*0072*/ 	.short	0x0058
        /*0074*/ 	.byte	0x00, 0xf5, 0x21, 0x00


	//----- nvinfo : EIATTR_KPARAM_INFO
	.align		4
.L_6343:
        /*0078*/ 	.byte	0x04, 0x17
        /*007a*/ 	.short	(.L_6345 - .L_6344)
.L_6344:
        /*007c*/ 	.word	0x00000000
        /*0080*/ 	.short	0x000c
        /*0082*/ 	.short	0x0050
        /*0084*/ 	.byte	0x00, 0xf0, 0x11, 0x00


	//----- nvinfo : EIATTR_KPARAM_INFO
	.align		4
.L_6345:
        /*0088*/ 	.byte	0x04, 0x17
        /*008a*/ 	.short	(.L_6347 - .L_6346)
.L_6346:
        /*008c*/ 	.word	0x00000000
        /*0090*/ 	.short	0x000b
        /*0092*/ 	.short	0x004c
        /*0094*/ 	.byte	0x00, 0xf0, 0x11, 0x00


	//----- nvinfo : EIATTR_KPARAM_INFO
	.align		4
.L_6347:
        /*0098*/ 	.byte	0x04, 0x17
        /*009a*/ 	.short	(.L_6349 - .L_6348)
.L_6348:
        /*009c*/ 	.word	0x00000000
        /*00a0*/ 	.short	0x000a
        /*00a2*/ 	.short	0x0048
        /*00a4*/ 	.byte	0x00, 0xf0, 0x11, 0x00


	//----- nvinfo : EIATTR_KPARAM_INFO
	.align		4
.L_6349:
        /*00a8*/ 	.byte	0x04, 0x17
        /*00aa*/ 	.short	(.L_6351 - .L_6350)
.L_6350:
        /*00ac*/ 	.word	0x00000000
        /*00b0*/ 	.short	0x0009
        /*00b2*/ 	.short	0x0040
        /*00b4*/ 	.byte	0x00, 0xf5, 0x21, 0x00


	//----- nvinfo : EIATTR_KPARAM_INFO
	.align		4
.L_6351:
        /*00b8*/ 	.byte	0x04, 0x17
        /*00ba*/ 	.short	(.L_6353 - .L_6352)
.L_6352:
        /*00bc*/ 	.word	0x00000000
        /*00c0*/ 	.short	0x0008
        /*00c2*/ 	.short	0x0038
        /*00c4*/ 	.byte	0x00, 0xf0, 0x11, 0x00


	//----- nvinfo : EIATTR_KPARAM_INFO
	.align		4
.L_6353:
        /*00c8*/ 	.byte	0x04, 0x17
        /*00ca*/ 	.short	(.L_6355 - .L_6354)
.L_6354:
        /*00cc*/ 	.word	0x00000000
        /*00d0*/ 	.short	0x0007
        /*00d2*/ 	.short	0x0030
        /*00d4*/ 	.byte	0x00, 0xf5, 0x21, 0x00


	//----- nvinfo : EIATTR_KPARAM_INFO
	.align		4
.L_6355:
        /*00d8*/ 	.byte	0x04, 0x17
        /*00da*/ 	.short	(.L_6357 - .L_6356)
.L_6356:
        /*00dc*/ 	.word	0x00000000
        /*00e0*/ 	.short	0x0006
        /*00e2*/ 	.short	0x0028
        /*00e4*/ 	.byte	0x00, 0xf5, 0x21, 0x00


	//----- nvinfo : EIATTR_KPARAM_INFO
	.align		4
.L_6357:
        /*00e8*/ 	.byte	0x04, 0x17
        /*00ea*/ 	.short	(.L_6359 - .L_6358)
.L_6358:
        /*00ec*/ 	.word	0x00000000
        /*00f0*/ 	.short	0x0005
        /*00f2*/ 	.short	0x0024
        /*00f4*/ 	.byte	0x00, 0xf0, 0x11, 0x00


	//----- nvinfo : EIATTR_KPARAM_INFO
	.align		4
.L_6359:
        /*00f8*/ 	.byte	0x04, 0x17
        /*00fa*/ 	.short	(.L_6361 - .L_6360)
.L_6360:
        /*00fc*/ 	.word	0x00000000
        /*0100*/ 	.short	0x0004
        /*0102*/ 	.short	0x0020
        /*0104*/ 	.byte	0x00, 0xf0, 0x11, 0x00


	//----- nvinfo : EIATTR_KPARAM_INFO
	.align		4
.L_6361:
        /*0108*/ 	.byte	0x04, 0x17
        /*010a*/ 	.short	(.L_6363 - .L_6362)
.L_6362:
        /*010c*/ 	.word	0x00000000
        /*0110*/ 	.short	0x0003
        /*0112*/ 	.short	0x0018
        /*0114*/ 	.byte	0x00, 0xf5, 0x21, 0x00


	//----- nvinfo : EIATTR_KPARAM_INFO
	.align		4
.L_6363:
        /*0118*/ 	.byte	0x04, 0x17
        /*011a*/ 	.short	(.L_6365 - .L_6364)
.L_6364:
        /*011c*/ 	.word	0x00000000
        /*0120*/ 	.short	0x0002
        /*0122*/ 	.short	0x0010
        /*0124*/ 	.byte	0x00, 0xf5, 0x21, 0x00


	//----- nvinfo : EIATTR_KPARAM_INFO
	.align		4
.L_6365:
        /*0128*/ 	.byte	0x04, 0x17
        /*012a*/ 	.short	(.L_6367 - .L_6366)
.L_6366:
        /*012c*/ 	.word	0x00000000
        /*0130*/ 	.short	0x0001
        /*0132*/ 	.short	0x0008
        /*0134*/ 	.byte	0x00, 0xf5, 0x21, 0x00


	//----- nvinfo : EIATTR_KPARAM_INFO
	.align		4
.L_6367:
        /*0138*/ 	.byte	0x04, 0x17
        /*013a*/ 	.short	(.L_6369 - .L_6368)
.L_6368:
        /*013c*/ 	.word	0x00000000
        /*0140*/ 	.short	0x0000
        /*0142*/ 	.short	0x0000
        /*0144*/ 	.byte	0x00, 0xf5, 0x21, 0x00


	//----- nvinfo : EIATTR_SPARSE_MMA_MASK
	.align		4
.L_6369:
        /*0148*/ 	.byte	0x03, 0x50
        /*014a*/ 	.short	0x0000


	//----- nvinfo : EIATTR_MAXREG_COUNT
	.align		4
        /*014c*/ 	.byte	0x03, 0x1b
        /*014e*/ 	.short	0x00ff


	//----- nvinfo : EIATTR_NUM_BARRIERS
	.align		4
        /*0150*/ 	.byte	0x02, 0x4c
        /*0152*/ 	.byte	0x01
	.zero		1


	//----- nvinfo : EIATTR_EXTERNS
	.align		4
        /*0154*/ 	.byte	0x04, 0x0f
        /*0156*/ 	.short	(.L_6371 - .L_6370)


	//   ....[0]....
	.align		4
.L_6370:
        /*0158*/ 	.word	index@(__assertfail)


	//----- nvinfo : EIATTR_MERCURY_ISA_VERSION
	.align		4
.L_6371:
        /*015c*/ 	.byte	0x03, 0x5f
        /*015e*/ 	.short	0x0101


	//----- nvinfo : EIATTR_COOP_GROUP_MASK_REGIDS
	.align		4
        /*0160*/ 	.byte	0x04, 0x29
        /*0162*/ 	.short	(.L_6373 - .L_6372)


	//   ....[0]....
.L_6372:
        /*0164*/ 	.word	0xffffffff


	//   ....[1]....
        /*0168*/ 	.word	0xffffffff


	//   ....[2]....
        /*016c*/ 	.word	0xffffffff


	//   ....[3]....
        /*0170*/ 	.word	0xffffffff


	//   ....[4]....
        /*0174*/ 	.word	0xffffffff


	//   ....[5]....
        /*0178*/ 	.word	0xffffffff


	//   ....[6]....
        /*017c*/ 	.word	0xffffffff


	//   ....[7]....
        /*0180*/ 	.word	0xffffffff


	//   ....[8]....
        /*0184*/ 	.word	0xffffffff


	//   ....[9]....
        /*0188*/ 	.word	0xffffffff


	//   ....[10]....
        /*018c*/ 	.word	0xffffffff


	//   ....[11]....
        /*0190*/ 	.word	0xffffffff


	//   ....[12]....
        /*0194*/ 	.word	0xffffffff


	//   ....[13]....
        /*0198*/ 	.word	0xffffffff


	//   ....[14]....
        /*019c*/ 	.word	0xffffffff


	//   ....[15]....
        /*01a0*/ 	.word	0xffffffff


	//   ....[16]....
        /*01a4*/ 	.word	0x0500000f


	//   ....[17]....
        /*01a8*/ 	.word	0x0500000f


	//   ....[18]....
        /*01ac*/ 	.word	0x0500000f


	//   ....[19]....
        /*01b0*/ 	.word	0x0500000f


	//   ....[20]....
        /*01b4*/ 	.word	0x0500000f


	//----- nvinfo : EIATTR_COOP_GROUP_INSTR_OFFSETS
	.align		4
.L_6373:
        /*01b8*/ 	.byte	0x04, 0x28
        /*01ba*/ 	.short	(.L_6375 - .L_6374)


	//   ....[0]....
.L_6374:
        /*01bc*/ 	.word	0x00000270


	//   ....[1]....
        /*01c0*/ 	.word	0x00000290


	//   ....[2]....
        /*01c4*/ 	.word	0x000002b0


	//   ....[3]....
        /*01c8*/ 	.word	0x000002d0


	//   ....[4]....
        /*01cc*/ 	.word	0x000002f0


	//   ....[5]....
        /*01d0*/ 	.word	0x00000400


	//   ....[6]....
        /*01d4*/ 	.word	0x00000420


	//   ....[7]....
        /*01d8*/ 	.word	0x00000440


	//   ....[8]....
        /*01dc*/ 	.word	0x00001270


	//   ....[9]....
        /*01e0*/ 	.word	0x000012a0


	//   ....[10]....
        /*01e4*/ 	.word	0x000012c0


	//   ....[11]....
        /*01e8*/ 	.word	0x000012e0


	//   ....[12]....
        /*01ec*/ 	.word	0x00001300


	//   ....[13]....
        /*01f0*/ 	.word	0x00001350


	//   ....[14]....
        /*01f4*/ 	.word	0x00001370


	//   ....[15]....
        /*01f8*/ 	.word	0x00001390


	//   ....[16]....
        /*01fc*/ 	.word	0x00002730


	//   ....[17]....
        /*0200*/ 	.word	0x00002790


	//   ....[18]....
        /*0204*/ 	.word	0x000027f0


	//   ....[19]....
        /*0208*/ 	.word	0x00002850


	//   ....[20]....
        /*020c*/ 	.word	0x000028b0


	//----- nvinfo : EIATTR_VRC_CTA_INIT_COUNT
	.align		4
.L_6375:
        /*0210*/ 	.byte	0x02, 0x4a
	.zero		1
	.zero		1


	//----- nvinfo : EIATTR_SYSCALL_OFFSETS
	.align		4
        /*0214*/ 	.byte	0x04, 0x46
        /*0216*/ 	.short	(.L_6377 - .L_6376)


	//   ....[0]....
.L_6376:
        /*0218*/ 	.word	0x00000220


	//----- nvinfo : EIATTR_EXIT_INSTR_OFFSETS
	.align		4
.L_6377:
        /*021c*/ 	.byte	0x04, 0x1c
        /*021e*/ 	.short	(.L_6379 - .L_6378)


	//   ....[0]....
.L_6378:
        /*0220*/ 	.word	0x00002420


	//   ....[1]....
        /*0224*/ 	.word	0x00002480


	//   ....[2]....
        /*0228*/ 	.word	0x000026e0


	//----- nvinfo : EIATTR_CRS_STACK_SIZE
	.align		4
.L_6379:
        /*022c*/ 	.byte	0x04, 0x1e
        /*022e*/ 	.short	(.L_6381 - .L_6380)
.L_6380:
        /*0230*/ 	.word	0x00000000


	//----- nvinfo : EIATTR_CBANK_PARAM_SIZE
	.align		4
.L_6381:
        /*0234*/ 	.byte	0x03, 0x19
        /*0236*/ 	.short	0x007c


	//----- nvinfo : EIATTR_PARAM_CBANK
	.align		4
        /*0238*/ 	.byte	0x04, 0x0a
        /*023a*/ 	.short	(.L_6383 - .L_6382)
	.align		4
.L_6382:
        /*023c*/ 	.word	index@(.nv.constant0._ZN4vllm25paged_attention_v1_kernelIthLi112ELi32ELi128ELNS_18Fp8KVCacheDataTypeE2ELb0EEEvPT_PKS2_PKT0_S8_ifPKiSA_iPKfiiiSC_SC_iiiii)
        /*0240*/ 	.short	0x0380
        /*0242*/ 	.short	0x007c


	//----- nvinfo : EIATTR_SW_WAR
	.align		4
.L_6383:
        /*0244*/ 	.byte	0x04, 0x36
        /*0246*/ 	.short	(.L_6385 - .L_6384)
.L_6384:
        /*0248*/ 	.word	0x00000008
.L_6385:


//--------------------- .nv.info._ZN4vllm25paged_attention_v1_kernelIthLi96ELi32ELi128ELNS_18Fp8KVCacheDataTypeE2ELb0EEEvPT_PKS2_PKT0_S8_ifPKiSA_iPKfiiiSC_SC_iiiii --------------------------
	.section	.nv.info._ZN4vllm25paged_attention_v1_kernelIthLi96ELi32ELi128ELNS_18Fp8KVCacheDataTypeE2ELb0EEEvPT_PKS2_PKT0_S8_ifPKiSA_iPKfiiiSC_SC_iiiii,"",@"SHT_CUDA_INFO"
	.sectionflags	@""
	.align	4


	//----- nvinfo : EIATTR_CUDA_API_VERSION
	.align		4
        /*0000*/ 	.byte	0x04, 0x37
        /*0002*/ 	.short	(.L_6387 - .L_6386)
.L_6386:
        /*0004*/ 	.word	0x00000082


	//----- nvinfo : EIATTR_KPARAM_INFO
	.align		4
.L_6387:
        /*0008*/ 	.byte	0x04, 0x17
        /*000a*/ 	.short	(.L_6389 - .L_6388)
.L_6388:
        /*000c*/ 	.word	0x00000000
        /*0010*/ 	.short	0x0013
        /*0012*/ 	.short	0x0078
        /*0014*/ 	.byte	0x00, 0xf0, 0x11, 0x00


	//----- nvinfo : EIATTR_KPARAM_INFO
	.align		4
.L_6389:
        /*0018*/ 	.byte	0x04, 0x17
        /*001a*/ 	.short	(.L_6391 - .L_6390)
.L_6390:
        /*001c*/ 	.word	0x00000000
        /*0020*/ 	.short	0x0012
        /*0022*/ 	.short	0x0074
        /*0024*/ 	.byte	0x00, 0xf0, 0x11, 0x00


	//----- nvinfo : EIATTR_KPARAM_INFO
	.align		4
.L_6391:
        /*0028*/ 	.byte	0x04, 0x17
        /*002a*/ 	.short	(.L_6393 - .L_6392)
.L_6392:
        /*002c*/ 	.word	0x00000000
        /*0030*/ 	.short	0x0011
        /*0032*/ 	.short	0x0070
        /*0034*/ 	.byte	0x00, 0xf0, 0x11, 0x00


	//----- nvinfo : EIATTR_KPARAM_INFO
	.align		4
.L_6393:
        /*0038*/ 	.byte	0x04, 0x17
        /*003a*/ 	.short	(.L_6395 - .L_6394)
.L_6394:
        /*003c*/ 	.word	0x00000000
        /*0040*/ 	.short	0x0010
        /*0042*/ 	.short	0x006c
        /*0044*/ 	.byte	0x00, 0xf0, 0x11, 0x00


	//----- nvinfo : EIATTR_KPARAM_INFO
	.align		4
.L_6395:
        /*0048*/ 	.byte	0x04, 0x17
        /*004a*/ 	.short	(.L_6397 - .L_6396)
.L_6396:
        /*004c*/ 	.word	0x00000000
        /*0050*/ 	.short	0x000f
        /*0052*/ 	.short	0x0068
        /*0054*/ 	.byte	0x00, 0xf0, 0x11, 0x00


	//----- nvinfo : EIATTR_KPARAM_INFO
	.align		4
.L_6397:
        /*0058*/ 	.byte	0x04, 0x17
        /*005a*/ 	.short	(.L_6399 - .L_6398)
.L_6398:
        /*005c*/ 	.word	0x00000000
        /*0060*/ 	.short	0x000e
        /*0062*/ 	.short	0x0060
        /*0064*/ 	.byte	0x00, 0xf5, 0x21, 0x00


	//----- nvinfo : EIATTR_KPARAM_INFO
	.align		4
.L_6399:
        /*0068*/ 	.byte	0x04, 0x17
        /*006a*/ 	.short	(.L_6401 - .L_6400)
.L_6400:
        /*006c*/ 	.word	0x00000000
        /*0070*/ 	.short	0x000d
        /*0072*/ 	.short	0x0058
        /*0074*/ 	.byte	0x00, 0xf5, 0x21, 0x00


	//----- nvinfo : EIATTR_KPARAM_INFO
	.align		4
.L_6401:
        /*0078*/ 	.byte	0x04, 0x17
        /*007a*/ 	.short	(.L_6403 - .L_6402)
.L_6402:
        /*007c*/ 	.word	0x00000000
        /*0080*/ 	.short	0x000c
        /*0082*/ 	.short	0x0050
        /*0084*/ 	.byte	0x00, 0xf0, 0x11, 0x00


	//----- nvinfo : EIATTR_KPARAM_INFO
	.align		4
.L_6403:
        /*0088*/ 	.byte	0x04, 0x17
        /*008a*/ 	.short	(.L_6405 - .L_6404)
.L_6404:
        /*008c*/ 	.word	0x00000000
        /*0090*/ 	.short	0x000b
        /*0092*/ 	.short	0x004c
        /*0094*/ 	.byte	0x00, 0xf0, 0x11, 0x00


	//----- nvinfo : EIATTR_KPARAM_INFO
	.align		4
.L_6405:
        /*0098*/ 	.byte	0x04, 0x17
        /*009a*/ 	.short	(.L_6407 - .L_6406)
.L_6406:
        /*009c*/ 	.word	0x00000000
        /*00a0*/ 	.short	0x000a
        /*00a2*/ 	.short	0x0048
        /*00a4*/ 	.byte	0x00, 0xf0, 0x11, 0x00


	//----- nvinfo : EIATTR_KPARAM_INFO
	.align		4
.L_6407:
        /*00a8*/ 	.byte	0x04, 0x17
        /*00aa*/ 	.short	(.L_6409 - .L_6408)
.L_6408:
        /*00ac*/ 	.word	0x00000000
        /*00b0*/ 	.short	0x0009
        /*00b2*/ 	.short	0x0040
        /*00b4*/ 	.byte	0x00, 0xf5, 0x21, 0x00


	//----- nvinfo : EIATTR_KPARAM_INFO
	.align		4
.L_6409:
        /*00b8*/ 	.byte	0x04, 0x17
        /*00ba*/ 	.short	(.L_6411 - .L_6410)
.L_6410:
        /*00bc*/ 	.word	0x00000000
        /*00c0*/ 	.short	0x0008
        /*00c2*/ 	.short	0x0038
        /*00c4*/ 	.byte	0x00, 0xf0, 0x11, 0x00


	//----- nvinfo : EIATTR_KPARAM_INFO
	.align		4
.L_6411:
        /*00c8*/ 	.byte	0x04, 0x17
        /*00ca*/ 	.short	(.L_6413 - .L_6412)
.L_6412:
        /*00cc*/ 	.word	0x00000000
        /*00d0*/ 	.short	0x0007
        /*00d2*/ 	.short	0x0030
        /*00d4*/ 	.byte	0x00, 0xf5, 0x21, 0x00


	//----- nvinfo : EIATTR_KPARAM_INFO
	.align		4
.L_6413:
        /*00d8*/ 	.byte	0x04, 0x17
        /*00da*/ 	.short	(.L_6415 - .L_6414)
.L_6414:
        /*00dc*/ 	.word	0x00000000
        /*00e0*/ 	.short	0x0006
        /*00e2*/ 	.short	0x0028
        /*00e4*/ 	.byte	0x00, 0xf5, 0x21, 0x00


	//----- nvinfo : EIATTR_KPARAM_INFO
	.align		4
.L_6415:
        /*00e8*/ 	.byte	0x04, 0x17
        /*00ea*/ 	.short	(.L_6417 - .L_6416)
.L_6416:
        /*00ec*/ 	.word	0x00000000
        /*00f0*/ 	.short	0x0005
        /*00f2*/ 	.short	0x0024
        /*00f4*/ 	.byte	0x00, 0xf0, 0x11, 0x00


	//----- nvinfo : EIATTR_KPARAM_INFO
	.align		4
.L_6417:
        /*00f8*/ 	.byte	0x04, 0x17
        /*00fa*/ 	.short	(.L_6419 - .L_6418)
.L_6418:
        /*00fc*/ 	.word	0x00000000
        /*0100*/ 	.short	0x0004
        /*0102*/ 	.short	0x0020
        /*0104*/ 	.byte	0x00, 0xf0, 0x11, 0x00


	//----- nvinfo : EIATTR_KPARAM_INFO
	.align		4
.L_6419:
        /*0108*/ 	.byte	0x04, 0x17
        /*010a*/ 	.short	(.L_6421 - .L_6420)
.L_6420:
        /*010c*/ 	.word	0x00000000
        /*0110*/ 	.short	0x0003
        /*0112*/ 	.short	0x0018
        /*0114*/ 	.byte	0x00, 0xf5, 0x21, 0x00


	//----- nvinfo : EIATTR_KPARAM_INFO
	.align		4
.L_6421:
        /*0118*/ 	.byte	0x04, 0x17
        /*011a*/ 	.short	(.L_6423 - .L_6422)
.L_6422:
        /*011c*/ 	.word	0x00000000
        /*0120*/ 	.short	0x0002
        /*0122*/ 	.short	0x0010
        /*0124*/ 	.byte	0x00, 0xf5, 0x21, 0x00


	//----- nvinfo : EIATTR_KPARAM_INFO
	.align		4
.L_6423:
        /*0128*/ 	.byte	0x04, 0x17
        /*012a*/ 	.short	(.L_6425 - .L_6424)
.L_6424:
        /*012c*/ 	.word	0x00000000
        /*0130*/ 	.short	0x0001
        /*0132*/ 	.short	0x0008
        /*0134*/ 	.byte	0x00, 0xf5, 0x21, 0x00


	//----- nvinfo : EIATTR_KPARAM_INFO
	.align		4
.L_6425:
        /*0138*/ 	.byte	0x04, 0x17
        /*013a*/ 	.short	(.L_6427 - .L_6426)
.L_6426:
        /*013c*/ 	.word	0x00000000
        /*0140*/ 	.short	0x0000
        /*0142*/ 	.short	0x0000
        /*0144*/ 	.byte	0x00, 0xf5, 0x21, 0x00


	//----- nvinfo : EIATTR_SPARSE_MMA_MASK
	.align		4
.L_6427:
        /*0148*/ 	.byte	0x03, 0x50
        /*014a*/ 	.short	0x0000


	//----- nvinfo : EIATTR_MAXREG_COUNT
	.align		4
        /*014c*/ 	.byte	0x03, 0x1b
        /*014e*/ 	.short	0x00ff


	//----- nvinfo : EIATTR_NUM_BARRIERS
	.align		4
        /*0150*/ 	.byte	0x02, 0x4c
        /*0152*/ 	.byte	0x01
	.zero		1


	//----- nvinfo : EIATTR_EXTERNS
	.align		4
        /*0154*/ 	.byte	0x04, 0x0f
        /*0156*/ 	.short	(.L_6429 - .L_6428)


	//   ....[0]....
	.align		4
.L_6428:
        /*0158*/ 	.word	index@(__assertfail)


	//----- nvinfo : EIATTR_MERCURY_ISA_VERSION
	.align		4
.L_6429:
        /*015c*/ 	.byte	0x03, 0x5f
        /*015e*/ 	.short	0x0101


	//----- nvinfo : EIATTR_COOP_GROUP_MASK_REGIDS
	.align		4
        /*0160*/ 	.byte	0x04, 0x29
        /*0162*/ 	.short	(.L_6431 - .L_6430)


	//   ....[0]....
.L_6430:
        /*0164*/ 	.word	0xffffffff


	//   ....[1]....
        /*0168*/ 	.word	0xffffffff


	//   ....[2]....
        /*016c*/ 	.word	0xffffffff


	//   ....[3]....
        /*0170*/ 	.word	0xffffffff


	//   ....[4]....
        /*0174*/ 	.word	0xffffffff


	//   ....[5]....
        /*0178*/ 	.word	0xffffffff


	//   ....[6]....
        /*017c*/ 	.word	0xffffffff


	//   ....[7]....
        /*0180*/ 	.word	0xffffffff


	//   ....[8]....
        /*0184*/ 	.word	0xffffffff


	//   ....[9]....
        /*0188*/ 	.word	0xffffffff


	//   ....[10]....
        /*018c*/ 	.word	0xffffffff


	//   ....[11]....
        /*0190*/ 	.word	0xffffffff


	//   ....[12]....
        /*0194*/ 	.word	0xffffffff


	//   ....[13]....
        /*0198*/ 	.word	0xffffffff


	//   ....[14]....
        /*019c*/ 	.word	0xffffffff


	//   ....[15]....
        /*01a0*/ 	.word	0xffffffff


	//   ....[16]....
        /*01a4*/ 	.word	0x0500000f


	//   ....[17]....
        /*01a8*/ 	.word	0x0500000f


	//   ....[18]....
        /*01ac*/ 	.word	0x0500000f


	//   ....[19]....
        /*01b0*/ 	.word	0x0500000f


	//   ....[20]....
        /*01b4*/ 	.word	0x0500000f


	//----- nvinfo : EIATTR_COOP_GROUP_INSTR_OFFSETS
	.align		4
.L_6431:
        /*01b8*/ 	.byte	0x04, 0x28
        /*01ba*/ 	.short	(.L_6433 - .L_6432)


	//   ....[0]....
.L_6432:
        /*01bc*/ 	.word	0x00000270


	//   ....[1]....
        /*01c0*/ 	.word	0x00000290


	//   ....[2]....
        /*01c4*/ 	.word	0x000002b0


	//   ....[3]....
        /*01c8*/ 	.word	0x000002d0


	//   ....[4]....
        /*01cc*/ 	.word	0x000002f0


	//   ....[5]....
        /*01d0*/ 	.word	0x00000400


	//   ....[6]....
        /*01d4*/ 	.word	0x00000420


	//   ....[7]....
        /*01d8*/ 	.word	0x00000440


	//   ....[8]....
        /*01dc*/ 	.word	0x00001270


	//   ....[9]....
        /*01e0*/ 	.word	0x000012a0


	//   ....[10]....
        /*01e4*/ 	.word	0x000012c0


	//   ....[11]....
        /*01e8*/ 	.word	0x000012e0


	//   ....[12]....
        /*01ec*/ 	.word	0x00001300


	//   ....[13]....
        /*01f0*/ 	.word	0x00001350


	//   ....[14]....
        /*01f4*/ 	.word	0x00001370


	//   ....[15]....
        /*01f8*/ 	.word	0x00001390


	//   ....[16]....
        /*01fc*/ 	.word	0x00002620


	//   ....[17]....
        /*0200*/ 	.word	0x00002680


	//   ....[18]....
        /*0204*/ 	.word	0x000026e0


	//   ....[19]....
        /*0208*/ 	.word	0x00002740


	//   ....[20]....
        /*020c*/ 	.word	0x000027a0


	//----- nvinfo : EIATTR_VRC_CTA_INIT_COUNT
	.align		4
.L_6433:
        /*0210*/ 	.byte	0x02, 0x4a
	.zero		1
	.zero		1


	//----- nvinfo : EIATTR_SYSCALL_OFFSETS
	.align		4
        /*0214*/ 	.byte	0x04, 0x46
        /*0216*/ 	.short	(.L_6435 - .L_6434)


	//   ....[0]....
.L_6434:
        /*0218*/ 	.word	0x00000220


	//----- nvinfo : EIATTR_EXIT_INSTR_OFFSETS
	.align		4
.L_6435:
        /*021c*/ 	.byte	0x04, 0x1c
        /*021e*/ 	.short	(.L_6437 - .L_6436)


	//   ....[0]....
.L_6436:
        /*0220*/ 	.word	0x00002350


	//   ....[1]....
        /*0224*/ 	.word	0x000023b0


	//   ....[2]....
        /*0228*/ 	.word	0x000025d0


	//----- nvinfo : EIATTR_CRS_STACK_SIZE
	.align		4
.L_6437:
        /*022c*/ 	.byte	0x04, 0x1e
        /*022e*/ 	.short	(.L_6439 - .L_6438)
.L_6438:
        /*0230*/ 	.word	0x00000000


	//----- nvinfo : EIATTR_CBANK_PARAM_SIZE
	.align		4
.L_6439:
        /*0234*/ 	.byte	0x03, 0x19
        /*0236*/ 	.short	0x007c


	//----- nvinfo : EIATTR_PARAM_CBANK
	.align		4
        /*0238*/ 	.byte	0x04, 0x0a
        /*023a*/ 	.short	(.L_6441 - .L_6440)
	.align		4
.L_6440:
        /*023c*/ 	.word	index@(.nv.constant0._ZN4vllm25paged_attention_v1_kernelIthLi96ELi32ELi128ELNS_18Fp8KVCacheDataTypeE2ELb0EEEvPT_PKS2_PKT0_S8_ifPKiSA_iPKfiiiSC_SC_iiiii)
        /*0240*/ 	.short	0x0380
        /*0242*/ 	.short	0x007c


	//----- nvinfo : EIATTR_SW_WAR
	.align		4
.L_6441:
        /*0244*/ 	.byte	0x04, 0x36
        /*0246*/ 	.short	(.L_6443 - .L_6442)
.L_6442:
        /*0248*/ 	.word	0x00000008
.L_6443:


//--------------------- .nv.info._ZN4vllm25paged_attention_v1_kernelIthLi80ELi32ELi128ELNS_18Fp8KVCacheDataTypeE2ELb0EEEvPT_PKS2_PKT0_S8_ifPKiSA_iPKfiiiSC_SC_iiiii --------------------------
	.section	.nv.info._ZN4vllm25paged_attention_v1_kernelIthLi80ELi32ELi128ELNS_18Fp8KVCacheDataTypeE2ELb0EEEvPT_PKS2_PKT0_S8_ifPKiSA_iPKfiiiSC_SC_iiiii,"",@"SHT_CUDA_INFO"
	.sectionflags	@""
	.align	4


	//----- nvinfo : EIATTR_CUDA_API_VERSION
	.align		4
        /*0000*/ 	.byte	0x04, 0x37
        /*0002*/ 	.short	(.L_6445 - .L_6444)
.L_6444:
        /*0004*/ 	.word	0x00000082


	//----- nvinfo : EIATTR_KPARAM_INFO
	.align		4
.L_6445:
        /*0008*/ 	.byte	0x04, 0x17
        /*000a*/ 	.short	(.L_6447 - .L_6446)
.L_6446:
        /*000c*/ 	.word	0x00000000
        /*0010*/ 	.short	0x0013
        /*0012*/ 	.short	0x0078
        /*0014*/ 	.byte	0x00, 0xf0, 0x11, 0x00


	//----- nvinfo : EIATTR_KPARAM_INFO
	.align		4
.L_6447:
        /*0018*/ 	.byte	0x04, 0x17
        /*001a*/ 	.short	(.L_6449 - .L_6448)
.L_6448:
        /*001c*/ 	.word	0x00000000
        /*0020*/ 	.short	0x0012
        /*0022*/ 	.short	0x0074
        /*0024*/ 	.byte	0x00, 0xf0, 0x11, 0x00


	//----- nvinfo : EIATTR_KPARAM_INFO
	.align		4
.L_6449:
        /*0028*/ 	.byte	0x04, 0x17
        /*002a*/ 	.short	(.L_6451 - .L_6450)
.L_6450:
        /*002c*/ 	.word	0x00000000
        /*0030*/ 	.short	0x0011
        /*0032*/ 	.short	0x0070
        /*0034*/ 	.byte	0x00, 0xf0, 0x11, 0x00


	//----- nvinfo : EIATTR_KPARAM_INFO
	.align		4
.L_6451:
        /*0038*/ 	.byte	0x04, 0x17
        /*003a*/ 	.short	(.L_6453 - .L_6452)
.L_6452:
        /*003c*/ 	.word	0x00000000
        /*0040*/ 	.short	0x0010
        /*0042*/ 	.short	0x006c
        /*0044*/ 	.byte	0x00, 0xf0, 0x11, 0x00


	//----- nvinfo : EIATTR_KPARAM_INFO
	.align		4
.L_6453:
        /*0048*/ 	.byte	0x04, 0x17
        /*004a*/ 	.short	(.L_6455 - .L_6454)
.L_6454:
        /*004c*/ 	.word	0x00000000
        /*0050*/ 	.short	0x000f
        /*0052*/ 	.short	0x0068
        /*0054*/ 	.byte	0x00, 0xf0, 0x11, 0x00


	//----- nvinfo : EIATTR_KPARAM_INFO
	.align		4
.L_6455:
        /*0058*/ 	.byte	0x04, 0x17
        /*005a*/ 	.short	(.L_6457 - .L_6456)
.L_6456:
        /*005c*/ 	.word	0x00000000
        /*0060*/ 	.short	0x000e
        /*0062*/ 	.short	0x0060
        /*0064*/ 	.byte	0x00, 0xf5, 0x21, 0x00


	//----- nvinfo : EIATTR_KPARAM_INFO
	.align		4
.L_6457:
        /*0068*/ 	.byte	0x04, 0x17
        /*006a*/ 	.short	(.L_6459 - .L_6458)
.L_6458:
        /*006c*/ 	.word	0x00000000
        /*0070*/ 	.short	0x000d
        /*0072*/ 	.short	0x0058
        /*0074*/ 	.byte	0x00, 0xf5, 0x21, 0x00


	//----- nvinfo : EIATTR_KPARAM_INFO
	.align		4
.L_6459:
        /*0078*/ 	.byte	0x04, 0x17
        /*007a*/ 	.short	(.L_6461 - .L_6460)
.L_6460:
        /*007c*/ 	.word	0x00000000
        /*0080*/ 	.short	0x000c
        /*0082*/ 	.short	0x0050
        /*0084*/ 	.byte	0x00, 0xf0, 0x11, 0x00


	//----- nvinfo : EIATTR_KPARAM_INFO
	.align		4
.L_6461:
        /*0088*/ 	.byte	0x04, 0x17
        /*008a*/ 	.short	(.L_6463 - .L_6462)
.L_6462:
        /*008c*/ 	.word	0x00000000
        /*0090*/ 	.short	0x000b
        /*0092*/ 	.short	0x004c
        /*0094*/ 	.byte	0x00, 0xf0, 0x11, 0x00


	//----- nvinfo : EIATTR_KPARAM_INFO
	.align		4
.L_6463:
        /*0098*/ 	.byte	0x04, 0x17
        /*009a*/ 	.short	(.L_6465 - .L_6464)
.L_6464:
        /*009c*/ 	.word	0x00000000
        /*00a0*/ 	.short	0x000a
        /*00a2*/ 	.short	0x0048
        /*00a4*/ 	.byte	0x00, 0xf0, 0x11, 0x00


	//----- nvinfo : EIATTR_KPARAM_INFO
	.align		4
.L_6465:
        /*00a8*/ 	.byte	0x04, 0x17
        /*00aa*/ 	.short	(.L_6467 - .L_6466)
.L_6466:
        /*00ac*/ 	.word	0x00000000
        /*00b0*/ 	.short	0x0009
        /*00b2*/ 	.short	0x0040
        /*00b4*/ 	.byte	0x00, 0xf5, 0x21, 0x00


	//----- nvinfo : EIATTR_KPARAM_INFO
	.align		4
.L_6467:
        /*00b8*/ 	.byte	0x04, 0x17
        /*00ba*/ 	.short	(.L_6469 - .L_6468)
.L_6468:
        /*00bc*/ 	.word	0x00000000
        /*00c0*/ 	.short	0x0008
        /*00c2*/ 	.short	0x0038
        /*00c4*/ 	.byte	0x00, 0xf0, 0x11, 0x00


	//----- nvinfo : EIATTR_KPARAM_INFO
	.align		4
.L_6469:
        /*00c8*/ 	.byte	0x04, 0x17
        /*00ca*/ 	.short	(.L_6471 - .L_6470)
.L_6470:
        /*00cc*/ 	.word	0x00000000
        /*00d0*/ 	.short	0x0007
        /*00d2*/ 	.short	0x0030
        /*00d4*/ 	.byte	0x00, 0xf5, 0x21, 0x00


	//----- nvinfo : EIATTR_KPARAM_INFO
	.align		4
.L_6471:
        /*00d8*/ 	.byte	0x04, 0x17
        /*00da*/ 	.short	(.L_6473 - .L_6472)
.L_6472:
        /*00dc*/ 	.word	0x00000000
        /*00e0*/ 	.short	0x0006
        /*00e2*/ 	.short	0x0028
        /*00e4*/ 	.byte	0x00, 0xf5, 0x21, 0x00


	//----- nvinfo : EIATTR_KPARAM_INFO
	.align		4
.L_6473:
        /*00e8*/ 	.byte	0x04, 0x17
        /*00ea*/ 	.short	(.L_6475 - .L_6474)
.L_6474:
        /*00ec*/ 	.word	0x00000000
        /*00f0*/ 	.short	0x0005
        /*00f2*/ 	.short	0x0024
        /*00f4*/ 	.byte	0x00, 0xf0, 0x11, 0x00


	//----- nvinfo : EIATTR_KPARAM_INFO
	.align		4
.L_6475:
        /*00f8*/ 	.byte	0x04, 0x17
        /*00fa*/ 	.short	(.L_6477 - .L_6476)
.L_6476:
        /*00fc*/ 	.word	0x00000000
        /*0100*/ 	.short	0x0004
        /*0102*/ 	.short	0x0020
        /*0104*/ 	.byte	0x00, 0xf0, 0x11, 0x00


	//----- nvinfo : EIATTR_KPARAM_INFO
	.align		4
.L_6477:
        /*0108*/ 	.byte	0x04, 0x17
        /*010a*/ 	.short	(.L_6479 - .L_6478)
.L_6478:
        /*010c*/ 	.word	0x00000000
        /*0110*/ 	.short	0x0003
        /*0112*/ 	.short	0x0018
        /*0114*/ 	.byte	0x00, 0xf5, 0x21, 0x00


	//----- nvinfo : EIATTR_KPARAM_INFO
	.align		4
.L_6479:
        /*0118*/ 	.byte	0x04, 0x17
        /*011a*/ 	.short	(.L_6481 - .L_6480)
.L_6480:
        /*011c*/ 	.word	0x00000000
        /*0120*/ 	.short	0x0002
        /*0122*/ 	.short	0x0010
        /*0124*/ 	.byte	0x00, 0xf5, 0x21, 0x00


	//----- nvinfo : EIATTR_KPARAM_INFO
	.align		4
.L_6481:
        /*0128*/ 	.byte	0x04, 0x17
        /*012a*/ 	.short	(.L_6483 - .L_6482)
.L_6482:
        /*012c*/ 	.word	0x00000000
        /*0130*/ 	.short	0x0001
        /*0132*/ 	.short	0x0008
        /*0134*/ 	.byte	0x00, 0xf5, 0x21, 0x00


	//----- nvinfo : EIATTR_KPARAM_INFO
	.align		4
.L_6483:
        /*0138*/ 	.byte	0x04, 0x17
        /*013a*/ 	.short	(.L_6485 - .L_6484)
.L_6484:
        /*013c*/ 	.word	0x00000000
        /*0140*/ 	.short	0x0000
        /*0142*/ 	.short	0x0000
        /*0144*/ 	.byte	0x00, 0xf5, 0x21, 0x00


	//----- nvinfo : EIATTR_SPARSE_MMA_MASK
	.align		4
.L_6485:
        /*0148*/ 	.byte	0x03, 0x50
        /*014a*/ 	.short	0x0000


	//----- nvinfo : EIATTR_MAXREG_COUNT
	.align		4
        /*014c*/ 	.byte	0x03, 0x1b
        /*014e*/ 	.short	0x00ff


	//----- nvinfo : EIATTR_NUM_BARRIERS
	.align		4
        /*0150*/ 	.byte	0x02, 0x4c
        /*0152*/ 	.byte	0x01
	.zero		1


	//----- nvinfo : EIATTR_EXTERNS
	.align		4
        /*0154*/ 	.byte	0x04, 0x0f
        /*0156*/ 	.short	(.L_6487 - .L_6486)


	//   ....[0]....
	.align		4
.L_6486:
        /*0158*/ 	.word	index@(__assertfail)


	//----- nvinfo : EIATTR_MERCURY_ISA_VERSION
	.align		4
.L_6487:
        /*015c*/ 	.byte	0x03, 0x5f
        /*015e*/ 	.short	0x0101


	//----- nvinfo : EIATTR_COOP_GROUP_MASK_REGIDS
	.align		4
        /*0160*/ 	.byte	0x04, 0x29
        /*0162*/ 	.short	(.L_6489 - .L_6488)


	//   ....[0]....
.L_6488:
        /*0164*/ 	.word	0xffffffff


	//   ....[1]....
        /*0168*/ 	.word	0xffffffff


	//   ....[2]....
        /*016c*/ 	.word	0xffffffff


	//   ....[3]....
        /*0170*/ 	.word	0xffffffff


	//   ....[4]....
        /*0174*/ 	.word	0xffffffff


	//   ....[5]....
        /*0178*/ 	.word	0xffffffff


	//   ....[6]....
        /*017c*/ 	.word	0xffffffff


	//   ....[7]....
        /*0180*/ 	.word	0xffffffff


	//   ....[8]....
        /*0184*/ 	.word	0xffffffff


	//   ....[9]....
        /*0188*/ 	.word	0xffffffff


	//   ....[10]....
        /*018c*/ 	.word	0xffffffff


	//   ....[11]....
        /*0190*/ 	.word	0xffffffff


	//   ....[12]....
        /*0194*/ 	.word	0xffffffff


	//   ....[13]....
        /*0198*/ 	.word	0xffffffff


	//   ....[14]....
        /*019c*/ 	.word	0xffffffff


	//   ....[15]....
        /*01a0*/ 	.word	0xffffffff


	//   ....[16]....
        /*01a4*/ 	.word	0x0500000f


	//   ....[17]....
        /*01a8*/ 	.word	0x0500000f


	//   ....[18]....
        /*01ac*/ 	.word	0x0500000f


	//   ....[19]....
        /*01b0*/ 	.word	0x0500000f


	//   ....[20]....
        /*01b4*/ 	.word	0x0500000f


	//----- nvinfo : EIATTR_COOP_GROUP_INSTR_OFFSETS
	.align		4
.L_6489:
        /*01b8*/ 	.byte	0x04, 0x28
        /*01ba*/ 	.short	(.L_6491 - .L_6490)


	//   ....[0]....
.L_6490:
        /*01bc*/ 	.word	0x00000270


	//   ....[1]....
        /*01c0*/ 	.word	0x00000290


	//   ....[2]....
        /*01c4*/ 	.word	0x000002b0


	//   ....[3]....
        /*01c8*/ 	.word	0x000002d0


	//   ....[4]....
        /*01cc*/ 	.word	0x000002f0


	//   ....[5]....
        /*01d0*/ 	.word	0x00000400


	//   ....[6]....
        /*01d4*/ 	.word	0x00000420


	//   ....[7]....
        /*01d8*/ 	.word	0x00000440


	//   ....[8]....
        /*01dc*/ 	.word	0x00001270


	//   ....[9]....
        /*01e0*/ 	.word	0x000012a0


	//   ....[10]....
        /*01e4*/ 	.word	0x000012c0


	//   ....[11]....
        /*01e8*/ 	.word	0x000012e0


	//   ....[12]....
        /*01ec*/ 	.word	0x00001300


	//   ....[13]....
        /*01f0*/ 	.word	0x00001350


	//   ....[14]....
        /*01f4*/ 	.word	0x00001370


	//   ....[15]....
        /*01f8*/ 	.word	0x00001390


	//   ....[16]....
        /*01fc*/ 	.word	0x00002510


	//   ....[17]....
        /*0200*/ 	.word	0x00002570


	//   ....[18]....
        /*0204*/ 	.word	0x000025d0


	//   ....[19]....
        /*0208*/ 	.word	0x00002630


	//   ....[20]....
        /*020c*/ 	.word	0x00002690


	//----- nvinfo : EIATTR_VRC_CTA_INIT_COUNT
	.align		4
.L_6491:
        /*0210*/ 	.byte	0x02, 0x4a
	.zero		1
	.zero		1


	//----- nvinfo : EIATTR_SYSCALL_OFFSETS
	.align		4
        /*0214*/ 	.byte	0x04, 0x46
        /*0216*/ 	.short	(.L_6493 - .L_6492)


	//   ....[0]....
.L_6492:
        /*0218*/ 	.word	0x00000220


	//----- nvinfo : EIATTR_EXIT_INSTR_OFFSETS
	.align		4
.L_6493:
        /*021c*/ 	.byte	0x04, 0x1c
        /*021e*/ 	.short	(.L_6495 - .L_6494)


	//   ....[0]....
.L_6494:
        /*0220*/ 	.word	0x00002280


	//   ....[1]....
        /*0224*/ 	.word	0x000022e0


	//   ....[2]....
        /*0228*/ 	.word	0x000024c0


	//----- nvinfo : EIATTR_CRS_STACK_SIZE
	.align		4
.L_6495:
        /*022c*/ 	.byte	0x04, 0x1e
        /*022e*/ 	.short	(.L_6497 - .L_6496)
.L_6496:
        /*0230*/ 	.word	0x00000000


	//----- nvinfo : EIATTR_CBANK_PARAM_SIZE
	.align		4
.L_6497:
        /*0234*/ 	.byte	0x03, 0x19
        /*0236*/ 	.short	0x007c


	//----- nvinfo : EIATTR_PARAM_CBANK
	.align		4
        /*0238*/ 	.byte	0x04, 0x0a
        /*023a*/ 	.short	(.L_6499 - .L_6498)
	.align		4
.L_6498:
        /*023c*/ 	.word	index@(.nv.constant0._ZN4vllm25paged_attention_v1_kernelIthLi80ELi32ELi128ELNS_18Fp8KVCacheDataTypeE2ELb0EEEvPT_PKS2_PKT0_S8_ifPKiSA_iPKfiiiSC_SC_iiiii)
        /*0240*/ 	.short	0x0380
        /*0242*/ 	.short	0x007c


	//----- nvinfo : EIATTR_SW_WAR
	.align		4
.L_6499:
        /*0244*/ 	.byte	0x04, 0x36
        /*0246*/ 	.short	(.L_6501 - .L_6500)
.L_6500:
        /*0248*/ 	.word	0x00000008
.L_6501:


//--------------------- .nv.info._ZN4vllm25paged_attention_v1_kernelIthLi64ELi32ELi128ELNS_18Fp8KVCacheDataTypeE2ELb0EEEvPT_PKS2_PKT0_S8_ifPKiSA_iPKfiiiSC_SC_iiiii --------------------------
	.section	.nv.info._ZN4vllm25paged_attention_v1_kernelIthLi64ELi32ELi128ELNS_18Fp8KVCacheDataTypeE2ELb0EEEvPT_PKS2_PKT0_S8_ifPKiSA_iPKfiiiSC_SC_iiiii,"",@"SHT_CUDA_INFO"
	.sectionflags	@""
	.align	4


	//----- nvinfo : EIATTR_CUDA_API_VERSION
	.align		4
        /*0000*/ 	.byte	0x04, 0x37
        /*0002*/ 	.short	(.L_6503 - .L_6502)
.L_6502:
        /*0004*/ 	.word	0x00000082


	//----- nvinfo : EIATTR_KPARAM_INFO
	.align		4
.L_6503:
        /*0008*/ 	.byte	0x04, 0x17
        /*000a*/ 	.short	(.L_6505 - .L_6504)
.L_6504:
        /*000c*/ 	.word	0x00000000
        /*0010*/ 	.short	0x0013
        /*0012*/ 	.short	0x0078
        /*0014*/ 	.byte	0x00, 0xf0, 0x11, 0x00


	//----- nvinfo : EIATTR_KPARAM_INFO
	.align		4
.L_6505:
        /*0018*/ 	.byte	0x04, 0x17
        /*001a*/ 	.short	(.L_6507 - .L_6506)
.L_6506:
        /*001c*/ 	.word	0x00000000
        /*0020*/ 	.short	0x0012
        /*0022*/ 	.short	0x0074
        /*0024*/ 	.byte	0x00, 0xf0, 0x11, 0x00


	//----- nvinfo : EIATTR_KPARAM_INFO
	.align		4
.L_6507:
        /*0028*/ 	.byte	0x04, 0x17
        /*002a*/ 	.short	(.L_6509 - .L_6508)
.L_6508:
        /*002c*/ 	.word	0x00000000
        /*0030*/ 	.short	0x0011
        /*0032*/ 	.short	0x0070
        /*0034*/ 	.byte	0x00, 0xf0, 0x11, 0x00


	//----- nvinfo : EIATTR_KPARAM_INFO
	.align		4
.L_6509:
        /*0038*/ 	.byte	0x04, 0x17
        /*003a*/ 	.short	(.L_6511 - .L_6510)
.L_6510:
        /*003c*/ 	.word	0x00000000
        /*0040*/ 	.short	0x0010
        /*0042*/ 	.short	0x006c
        /*0044*/ 	.byte	0x00, 0xf0, 0x11, 0x00


	//----- nvinfo : EIATTR_KPARAM_INFO
	.align		4
.L_6511:
        /*0048*/ 	.byte	0x04, 0x17
        /*004a*/ 	.short	(.L_6513 - .L_6512)
.L_6512:
        /*004c*/ 	.word	0x00000000
        /*0050*/ 	.short	0x000f
        /*0052*/ 	.short	0x0068
        /*0054*/ 	.byte	0x00, 0xf0, 0x11, 0x00


	//----- nvinfo : EIATTR_KPARAM_INFO
	.align		4
.L_6513:
        /*0058*/ 	.byte	0x04, 0x17
        /*005a*/ 	.short	(.L_6515 - .L_6514)
.L_6514:
        /*005c*/ 	.word	0x00000000
        /*0060*/ 	.short	0x000e
        /*0062*/ 	.short	0x0060
        /*0064*/ 	.byte	0x00, 0xf5, 0x21, 0x00


	//----- nvinfo : EIATTR_KPARAM_INFO
	.align		4
.L_6515:
        /*0068*/ 	.byte	0x04, 0x17
        /*006a*/ 	.short	(.L_6517 - .L_6516)
.L_6516:
        /*006c*/ 	.word	0x00000000
        /*0070*/ 	.short	0x000d
        /*0072*/ 	.short	0x0058
        /*0074*/ 	.byte	0x00, 0xf5, 0x21, 0x00


	//----- nvinfo : EIATTR_KPARAM_INFO
	.align		4
.L_6517:
        /*0078*/ 	.byte	0x04, 0x17
        /*007a*/ 	.short	(.L_6519 - .L_6518)
.L_6518:
        /*007c*/ 	.word	0x00000000
        /*0080*/ 	.short	0x000c
        /*0082*/ 	.short	0x0050
        /*0084*/ 	.byte	0x00, 0xf0, 0x11, 0x00


	//----- nvinfo : EIATTR_KPARAM_INFO
	.align		4
.L_6519:
        /*0088*/ 	.byte	0x04, 0x17
        /*008a*/ 	.short	(.L_6521 - .L_6520)
.L_6520:
        /*008c*/ 	.word	0x00000000
        /*0090*/ 	.short	0x000b
        /*0092*/ 	.short	0x004c
        /*0094*/ 	.byte	0x00, 0xf0, 0x11, 0x00


	//----- nvinfo : EIATTR_KPARAM_INFO
	.align		4
.L_6521:
        /*0098*/ 	.byte	0x04, 0x17
        /*009a*/ 	.short	(.L_6523 - .L_6522)
.L_6522:
        /*009c*/ 	.word	0x00000000
        /*00a0*/ 	.short	0x000a
        /*00a2*/ 	.short	0x0048
        /*00a4*/ 	.byte	0x00, 0xf0, 0x11, 0x00


	//----- nvinfo : EIATTR_KPARAM_INFO
	.align		4
.L_6523:
        /*00a8*/ 	.byte	0x04, 0x17
        /*00aa*/ 	.short	(.L_6525 - .L_6524)
.L_6524:
        /*00ac*/ 	.word	0x00000000
        /*00b0*/ 	.short	0x0009
        /*00b2*/ 	.short	0x0040
        /*00b4*/ 	.byte	0x00, 0xf5, 0x21, 0x00


	//----- nvinfo : EIATTR_KPARAM_INFO
	.align		4
.L_6525:
        /*00b8*/ 	.byte	0x04, 0x17
        /*00ba*/ 	.short	(.L_6527 - .L_6526)
.L_6526:
        /*00bc*/ 	.word	0x00000000
        /*00c0*/ 	.short	0x0008
        /*00c2*/ 	.short	0x0038
        /*00c4*/ 	.byte	0x00, 0xf0, 0x11, 0x00


	//----- nvinfo : EIATTR_KPARAM_INFO
	.align		4
.L_6527:
        /*00c8*/ 	.byte	0x04, 0x17
        /*00ca*/ 	.short	(.L_6529 - .L_6528)
.L_6528:
        /*00cc*/ 	.word	0x00000000
        /*00d0*/ 	.short	0x0007
        /*00d2*/ 	.short	0x0030
        /*00d4*/ 	.byte	0x00, 0xf5, 0x21, 0x00


	//----- nvinfo : EIATTR_KPARAM_INFO
	.align		4
.L_6529:
        /*00d8*/ 	.byte	0x04, 0x17
        /*00da*/ 	.short	(.L_6531 - .L_6530)
.L_6530:
        /*00dc*/ 	.word	0x00000000
        /*00e0*/ 	.short	0x0006
        /*00e2*/ 	.short	0x0028
        /*00e4*/ 	.byte	0x00, 0xf5, 0x21, 0x00


	//----- nvinfo : EIATTR_KPARAM_INFO
	.align		4
.L_6531:
        /*00e8*/ 	.byte	0x04, 0x17
        /*00ea*/ 	.short	(.L_6533 - .L_6532)
.L_6532:
        /*00ec*/ 	.word	0x00000000
        /*00f0*/ 	.short	0x0005
        /*00f2*/ 	.short	0x0024
        /*00f4*/ 	.byte	0x00, 0xf0, 0x11, 0x00


	//----- nvinfo : EIATTR_KPARAM_INFO
	.align		4
.L_6533:
        /*00f8*/ 	.byte	0x04, 0x17
        /*00fa*/ 	.short	(.L_6535 - .L_6534)
.L_6534:
        /*00fc*/ 	.word	0x00000000
        /*0100*/ 	.short	0x0004
        /*0102*/ 	.short	0x0020
        /*0104*/ 	.byte	0x00, 0xf0, 0x11, 0x00


	//----- nvinfo : EIATTR_KPARAM_INFO
	.align		4
.L_6535:
        /*0108*/ 	.byte	0x04, 0x17
        /*010a*/ 	.short	(.L_6537 - .L_6536)
.L_6536:
        /*010c*/ 	.word	0x00000000
        /*0110*/ 	.short	0x0003
        /*0112*/ 	.short	0x0018
        /*0114*/ 	.byte	0x00, 0xf5, 0x21, 0x00


	//----- nvinfo : EIATTR_KPARAM_INFO
	.align		4
.L_6537:
        /*0118*/ 	.byte	0x04, 0x17
        /*011a*/ 	.short	(.L_6539 - .L_6538)
.L_6538:
        /*011c*/ 	.word	0x00000000
        /*0120*/ 	.short	0x0002
        /*0122*/ 	.short	0x0010
        /*0124*/ 	.byte	0x00, 0xf5, 0x21, 0x00


	//----- nvinfo : EIATTR_KPARAM_INFO
	.align		4
.L_6539:
        /*0128*/ 	.byte	0x04, 0x17
        /*012a*/ 	.short	(.L_6541 - .L_6540)
.L_6540:
        /*012c*/ 	.word	0x00000000
        /*0130*/ 	.short	0x0001
        /*0132*/ 	.short	0x0008
        /*0134*/ 	.byte	0x00, 0xf5, 0x21, 0x00


	//----- nvinfo : EIATTR_KPARAM_INFO
	.align		4
.L_6541:
        /*0138*/ 	.byte	0x04, 0x17
        /*013a*/ 	.short	(.L_6543 - .L_6542)
.L_6542:
        /*013c*/ 	.word	0x00000000
        /*0140*/ 	.short	0x0000
        /*0142*/ 	.short	0x0000
        /*0144*/ 	.byte	0x00, 0xf5, 0x21, 0x00


	//----- nvinfo : EIATTR_SPARSE_MMA_MASK
	.align		4
.L_6543:
        /*0148*/ 	.byte	0x03, 0x50
        /*014a*/ 	.short	0x0000


	//----- nvinfo : EIATTR_MAXREG_COUNT
	.align		4
        /*014c*/ 	.byte	0x03, 0x1b
        /*014e*/ 	.short	0x00ff


	//----- nvinfo : EIATTR_NUM_BARRIERS
	.align		4
        /*0150*/ 	.byte	0x02, 0x4c
        /*0152*/ 	.byte	0x01
	.zero		1


	//----- nvinfo : EIATTR_EXTERNS
	.align		4
        /*0154*/ 	.byte	0x04, 0x0f
        /*0156*/ 	.short	(.L_6545 - .L_6544)


	//   ....[0]....
	.align		4
.L_6544:
        /*0158*/ 	.word	index@(__assertfail)


	//----- nvinfo : EIATTR_MERCURY_ISA_VERSION
	.align		4
.L_6545:
        /*015c*/ 	.byte	0x03, 0x5f
        /*015e*/ 	.short	0x0101


	//----- nvinfo : EIATTR_COOP_GROUP_MASK_REGIDS
	.align		4
        /*0160*/ 	.byte	0x04, 0x29
        /*0162*/ 	.short	(.L_6547 - .L_6546)


	//   ....[0]....
.L_6546:
        /*0164*/ 	.word	0xffffffff


	//   ....[1]....
        /*0168*/ 	.word	0xffffffff


	//   ....[2]....
        /*016c*/ 	.word	0xffffffff


	//   ....[3]....
        /*0170*/ 	.word	0xffffffff


	//   ....[4]....
        /*0174*/ 	.word	0xffffffff


	//   ....[5]....
        /*0178*/ 	.word	0xffffffff


	//   ....[6]....
        /*017c*/ 	.word	0xffffffff


	//   ....[7]....
        /*0180*/ 	.word	0xffffffff


	//   ....[8]....
        /*0184*/ 	.word	0xffffffff


	//   ....[9]....
        /*0188*/ 	.word	0xffffffff


	//   ....[10]....
        /*018c*/ 	.word	0xffffffff


	//   ....[11]....
        /*0190*/ 	.word	0xffffffff


	//   ....[12]....
        /*0194*/ 	.word	0xffffffff


	//   ....[13]....
        /*0198*/ 	.word	0xffffffff


	//   ....[14]....
        /*019c*/ 	.word	0xffffffff


	//   ....[15]....
        /*01a0*/ 	.word	0xffffffff


	//   ....[16]....
        /*01a4*/ 	.word	0x0500000f


	//   ....[17]....
        /*01a8*/ 	.word	0x0500000f


	//   ....[18]....
        /*01ac*/ 	.word	0x0500000f


	//   ....[19]....
        /*01b0*/ 	.word	0x0500000f


	//   ....[20]....
        /*01b4*/ 	.word	0x0500000f


	//----- nvinfo : EIATTR_COOP_GROUP_INSTR_OFFSETS
	.align		4
.L_6547:
        /*01b8*/ 	.byte	0x04, 0x28
        /*01ba*/ 	.short	(.L_6549 - .L_6548)


	//   ....[0]....
.L_6548:
        /*01bc*/ 	.word	0x00000270


	//   ....[1]....
        /*01c0*/ 	.word	0x00000290


	//   ....[2]....
        /*01c4*/ 	.word	0x000002b0


	//   ....[3]....
        /*01c8*/ 	.word	0x000002d0


	//   ....[4]....
        /*01cc*/ 	.word	0x000002f0


	//   ....[5]....
        /*01d0*/ 	.word	0x00000400


	//   ....[6]....
        /*01d4*/ 	.word	0x00000420


	//   ....[7]....
        /*01d8*/ 	.word	0x00000440


	//   ....[8]....
        /*01dc*/ 	.word	0x00001270


	//   ....[9]....
        /*01e0*/ 	.word	0x000012a0


	//   ....[10]....
        /*01e4*/ 	.word	0x000012c0


	//   ....[11]....
        /*01e8*/ 	.word	0x000012e0


	//   ....[12]....
        /*01ec*/ 	.word	0x00001300


	//   ....[13]....
        /*01f0*/ 	.word	0x00001350


	//   ....[14]....
        /*01f4*/ 	.word	0x00001370


	//   ....[15]....
        /*01f8*/ 	.word	0x00001390


	//   ....[16]....
        /*01fc*/ 	.word	0x00002430


	//   ....[17]....
        /*0200*/ 	.word	0x00002490


	//   ....[18]....
        /*0204*/ 	.word	0x000024f0


	//   ....[19]....
        /*0208*/ 	.word	0x00002550


	//   ....[20]....
        /*020c*/ 	.word	0x000025b0


	//----- nvinfo : EIATTR_VRC_CTA_INIT_COUNT
	.align		4
.L_6549:
        /*0210*/ 	.byte	0x02, 0x4a
	.zero		1
	.zero		1


	//----- nvinfo : EIATTR_SYSCALL_OFFSETS
	.align		4
        /*0214*/ 	.byte	0x04, 0x46
        /*0216*/ 	.short	(.L_6551 - .L_6550)


	//   ....[0]....
.L_6550:
        /*0218*/ 	.word	0x00000220


	//----- nvinfo : EIATTR_EXIT_INSTR_OFFSETS
	.align		4
.L_6551:
        /*021c*/ 	.byte	0x04, 0x1c
        /*021e*/ 	.short	(.L_6553 - .L_6552)


	//   ....[0]....
.L_6552:
        /*0220*/ 	.word	0x000021e0


	//   ....[1]....
        /*0224*/ 	.word	0x00002240


	//   ....[2]....
        /*0228*/ 	.word	0x000023e0


	//----- nvinfo : EIATTR_CRS_STACK_SIZE
	.align		4
.L_6553:
        /*022c*/ 	.byte	0x04, 0x1e
        /*022e*/ 	.short	(.L_6555 - .L_6554)
.L_6554:
        /*0230*/ 	.word	0x00000000


	//----- nvinfo : EIATTR_CBANK_PARAM_SIZE
	.align		4
.L_6555:
        /*0234*/ 	.byte	0x03, 0x19
        /*0236*/ 	.short	0x007c


	//----- nvinfo : EIATTR_PARAM_CBANK
	.align		4
        /*0238*/ 	.byte	0x04, 0x0a
        /*023a*/ 	.short	(.L_6557 - .L_6556)
	.align		4
.L_6556:
        /*023c*/ 	.word	index@(.nv.constant0._ZN4vllm25paged_attention_v1_kernelIthLi64ELi32ELi128ELNS_18Fp8KVCacheDataTypeE2ELb0EEEvPT_PKS2_PKT0_S8_ifPKiSA_iPKfiiiSC_SC_iiiii)
        /*0240*/ 	.short	0x0380
        /*0242*/ 	.short	0x007c


	//----- nvinfo : EIATTR_SW_WAR
	.align		4
.L_6557:
        /*0244*/ 	.byte	0x04, 0x36
        /*0246*/ 	.short	(.L_6559 - .L_6558)
.L_6558:
        /*0248*/ 	.word	0x00000008
.L_6559:


//--------------------- .nv.info._ZN4vllm25paged_attention_v1_kernelIthLi32ELi32ELi128ELNS_18Fp8KVCacheDataTypeE2ELb0EEEvPT_PKS2_PKT0_S8_ifPKiSA_iPKfiiiSC_SC_iiiii --------------------------
	.section	.nv.info._ZN4vllm25paged_attention_v1_kernelIthLi32ELi32ELi128ELNS_18Fp8KVCacheDataTypeE2ELb0EEEvPT_PKS2_PKT0_S8_ifPKiSA_iPKfiiiSC_SC_iiiii,"",@"SHT_CUDA_INFO"
	.sectionflags	@""
	.align	4


	//----- nvinfo : EIATTR_CUDA_API_VERSION
	.align		4
        /*0000*/ 	.byte	0x04, 0x37
        /*0002*/ 	.short	(.L_6561 - .L_6560)
.L_6560:
        /*0004*/ 	.word	0x00000082


	//----- nvinfo : EIATTR_KPARAM_INFO
	.align		4
.L_6561:
        /*0008*/ 	.byte	0x04, 0x17
        /*000a*/ 	.short	(.L_6563 - .L_6562)
.L_6562:
        /*000c*/ 	.word	0x00000000
        /*0010*/ 	.short	0x0013
        /*0012*/ 	.short	0x0078
        /*0014*/ 	.byte	0x00, 0xf0, 0x11, 0x00


	//----- nvinfo : EIATTR_KPARAM_INFO
	.align		4
.L_6563:
        /*0018*/ 	.byte	0x04, 0x17
        /*001a*/ 	.short	(.L_6565 - .L_6564)
.L_6564:
        /*001c*/ 	.word	0x00000000
        /*0020*/ 	.short	0x0012
        /*0022*/ 	.short	0x0074
        /*0024*/ 	.byte	0x00, 0xf0, 0x11, 0x00


	//----- nvinfo : EIATTR_KPARAM_INFO
	.align		4
.L_6565:
        /*0028*/ 	.byte	0x04, 0x17
        /*002a*/ 	.short	(.L_6567 - .L_6566)
.L_6566:
        /*002c*/ 	.word	0x00000000
        /*0030*/ 	.short	0x0011
        /*0032*/ 	.short	0x0070
        /*0034*/ 	.byte	0x00, 0xf0, 0x11, 0x00


	//----- nvinfo : EIATTR_KPARAM_INFO
	.align		4
.L_6567:
        /*0038*/ 	.byte	0x04, 0x17
        /*003a*/ 	.short	(.L_6569 - .L_6568)
.L_6568:
        /*003c*/ 	.word	0x00000000
        /*0040*/ 	.short	0x0010
        /*0042*/ 	.short	0x006c
        /*0044*/ 	.byte	0x00, 0xf0, 0x11, 0x00


	//----- nvinfo : EIATTR_KPARAM_INFO
	.align		4
.L_6569:
        /*0048*/ 	.byte	0x04, 0x17
        /*004a*/ 	.short	(.L_6571 - .L_6570)
.L_6570:
        /*004c*/ 	.word	0x00000000
        /*0050*/ 	.short	0x000f
        /*0052*/ 	.short	0x0068
        /*0054*/ 	.byte	0x00, 0xf0, 0x11, 0x00


	//----- nvinfo : EIATTR_KPARAM_INFO
	.align		4
.L_6571:
        /*0058*/ 	.byte	0x04, 0x17
        /*005a*/ 	.short	(.L_6573 - .L_6572)
.L_6572:
        /*005c*/ 	.word	0x00000000
        /*0060*/ 	.short	0x000e
        /*0062*/ 	.short	0x0060
        /*0064*/ 	.byte	0x00, 0xf5, 0x21, 0x00


	//----- nvinfo : EIATTR_KPARAM_INFO
	.align		4
.L_6573:
        /*0068*/ 	.byte	0x04, 0x17
        /*006a*/ 	.short	(.L_6575 - .L_6574)
.L_6574:
        /*006c*/ 	.word	0x00000000
        /*0070*/ 	.short	0x000d
        /*0072*/ 	.short	0x0058
        /*0074*/ 	.byte	0x00, 0xf5, 0x21, 0x00


	//----- nvinfo : EIATTR_KPARAM_INFO
	.align		4
.L_6575:
        /*0078*/ 	.byte	0x04, 0x17
        /*007a*/ 	.short	(.L_6577 - .L_6576)
.L_6576:
        /*007c*/ 	.word	0x00000000
        /*0080*/ 	.short	0x000c
        /*0082*/ 	.short	0x0050
        /*0084*/ 	.byte	0x00, 0xf0, 0x11, 0x00


	//----- nvinfo : EIATTR_KPARAM_INFO
	.align		4
.L_6577:
        /*0088*/ 	.byte	0x04, 0x17
        /*008a*/ 	.short	(.L_6579 - .L_6578)
.L_6578:
        /*008c*/ 	.word	0x00000000
        /*0090*/ 	.short	0x000b
        /*0092*/ 	.short	0x004c
        /*0094*/ 	.byte	0x00, 0xf0, 0x11, 0x00


	//----- nvinfo : EIATTR_KPARAM_INFO
	.align		4
.L_6579:
        /*0098*/ 	.byte	0x04, 0x17
        /*009a*/ 	.short	(.L_6581 - .L_6580)
.L_6580:
        /*009c*/ 	.word	0x00000000
        /*00a0*/ 	.short	0x000a
        /*00a2*/ 	.short	0x0048
        /*00a4*/ 	.byte	0x00, 0xf0, 0x11, 0x00


	//----- nvinfo : EIATTR_KPARAM_INFO
	.align		4
.L_6581:
        /*00a8*/ 	.byte	0x04, 0x17
        /*00aa*/ 	.short	(.L_6583 - .L_6582)
.L_6582:
        /*00ac*/ 	.word	0x00000000
        /*00b0*/ 	.short	0x0009
        /*00b2*/ 	.short	0x0040
        /*00b4*/ 	.byte	0x00, 0xf5, 0x21, 0x00


	//----- nvinfo : EIATTR_KPARAM_INFO
	.align		4
.L_6583:
        /*00b8*/ 	.byte	0x04, 0x17
        /*00ba*/ 	.short	(.L_6585 - .L_6584)
.L_6584:
        /*00bc*/ 	.word	0x00000000
        /*00c0*/ 	.short	0x0008
        /*00c2*/ 	.short	0x0038
        /*00c4*/ 	.byte	0x00, 0xf0, 0x11, 0x00


	//----- nvinfo : EIATTR_KPARAM_INFO
	.align		4
.L_6585:
        /*00c8*/ 	.byte	0x04, 0x17
        /*00ca*/ 	.short	(.L_6587 - .L_6586)
.L_6586:
        /*00cc*/ 	.word	0x00000000
        /*00d0*/ 	.short	0x0007
        /*00d2*/ 	.short	0x0030
        /*00d4*/ 	.byte	0x00, 0xf5, 0x21, 0x00


	//----- nvinfo : EIATTR_KPARAM_INFO
	.align		4
.L_6587:
        /*00d8*/ 	.byte	0x04, 0x17
        /*00da*/ 	.short	(.L_6589 - .L_6588)
.L_6588:
        /*00dc*/ 	.word	0x00000000
        /*00e0*/ 	.short	0x0006
        /*00e2*/ 	.short	0x0028
        /*00e4*/ 	.byte	0x00, 0xf5, 0x21, 0x00


	//----- nvinfo : EIATTR_KPARAM_INFO
	.align		4
.L_6589:
        /*00e8*/ 	.byte	0x04, 0x17
        /*00ea*/ 	.short	(.L_6591 - .L_6590)
.L_6590:
        /*00ec*/ 	.word	0x00000000
        /*00f0*/ 	.short	0x0005
        /*00f2*/ 	.short	0x0024
        /*00f4*/ 	.byte	0x00, 0xf0, 0x11, 0x00


	//----- nvinfo : EIATTR_KPARAM_INFO
	.align		4
.L_6591:
        /*00f8*/ 	.byte	0x04, 0x17
        /*00fa*/ 	.short	(.L_6593 - .L_6592)
.L_6592:
        /*00fc*/ 	.word	0x00000000
        /*0100*/ 	.short	0x0004
        /*0102*/ 	.short	0x0020
        /*0104*/ 	.byte	0x00, 0xf0, 0x11, 0x00


	//----- nvinfo : EIATTR_KPARAM_INFO
	.align		4
.L_6593:
        /*0108*/ 	.byte	0x04, 0x17
        /*010a*/ 	.short	(.L_6595 - .L_6594)
.L_6594:
        /*010c*/ 	.word	0x00000000
        /*0110*/ 	.short	0x0003
        /*0112*/ 	.short	0x0018
        /*0114*/ 	.byte	0x00, 0xf5, 0x21, 0x00


	//----- nvinfo : EIATTR_KPARAM_INFO
	.align		4
.L_6595:
        /*0118*/ 	.byte	0x04, 0x17
        /*011a*/ 	.short	(.L_6597 - .L_6596)
.L_6596:
        /*011c*/ 	.word	0x00000000
        /*0120*/ 	.short	0x0002
        /*0122*/ 	.short	0x0010
        /*0124*/ 	.byte	0x00, 0xf5, 0x21, 0x00


	//----- nvinfo : EIATTR_KPARAM_INFO
	.align		4
.L_6597:
        /*0128*/ 	.byte	0x04, 0x17
        /*012a*/ 	.short	(.L_6599 - .L_6598)
.L_6598:
        /*012c*/ 	.word	0x00000000
        /*0130*/ 	.short	0x0001
        /*0132*/ 	.short	0x0008
        /*0134*/ 	.byte	0x00, 0xf5, 0x21, 0x00


	//----- nvinfo : EIATTR_KPARAM_INFO
	.align		4
.L_6599:
        /*0138*/ 	.byte	0x04, 0x17
        /*013a*/ 	.short	(.L_6601 - .L_6600)
.L_6600:
        /*013c*/ 	.word	0x00000000
        /*0140*/ 	.short	0x0000
        /*0142*/ 	.short	0x0000
        /*0144*/ 	.byte	0x00, 0xf5, 0x21, 0x00


	//----- nvinfo : EIATTR_SPARSE_MMA_MASK
	.align		4
.L_6601:
        /*0148*/ 	.byte	0x03, 0x50
        /*014a*/ 	.short	0x0000


	//----- nvinfo : EIATTR_MAXREG_COUNT
	.align		4
        /*014c*/ 	.byte	0x03, 0x1b
        /*014e*/ 	.short	0x00ff


	//----- nvinfo : EIATTR_NUM_BARRIERS
	.align		4
        /*0150*/ 	.byte	0x02, 0x4c
        /*0152*/ 	.byte	0x01
	.zero		1


	//----- nvinfo : EIATTR_EXTERNS
	.align		4
        /*0154*/ 	.byte	0x04, 0x0f
        /*0156*/ 	.short	(.L_6603 - .L_6602)


	//   ....[0]....
	.align		4
.L_6602:
        /*0158*/ 	.word	index@(__assertfail)


	//----- nvinfo : EIATTR_MERCURY_ISA_VERSION
	.align		4
.L_6603:
        /*015c*/ 	.byte	0x03, 0x5f
        /*015e*/ 	.short	0x0101


	//----- nvinfo : EIATTR_COOP_GROUP_MASK_REGIDS
	.align		4
        /*0160*/ 	.byte	0x04, 0x29
        /*0162*/ 	.short	(.L_6605 - .L_6604)


	//   ....[0]....
.L_6604:
        /*0164*/ 	.word	0xffffffff


	//   ....[1]....
        /*0168*/ 	.word	0xffffffff


	//   ....[2]....
        /*016c*/ 	.word	0xffffffff


	//   ....[3]....
        /*0170*/ 	.word	0xffffffff


	//   ....[4]....
        /*0174*/ 	.word	0xffffffff


	//   ....[5]....
        /*0178*/ 	.word	0xffffffff


	//   ....[6]....
        /*017c*/ 	.word	0xffffffff


	//   ....[7]....
        /*0180*/ 	.word	0xffffffff


	//   ....[8]....
        /*0184*/ 	.word	0xffffffff


	//   ....[9]....
        /*0188*/ 	.word	0xffffffff


	//   ....[10]....
        /*018c*/ 	.word	0xffffffff


	//   ....[11]....
        /*0190*/ 	.word	0xffffffff


	//   ....[12]....
        /*0194*/ 	.word	0xffffffff


	//   ....[13]....
        /*0198*/ 	.word	0xffffffff


	//   ....[14]....
        /*019c*/ 	.word	0xffffffff


	//   ....[15]....
        /*01a0*/ 	.word	0xffffffff


	//   ....[16]....
        /*01a4*/ 	.word	0x0500000f


	//   ....[17]....
        /*01a8*/ 	.word	0x0500000f


	//   ....[18]....
        /*01ac*/ 	.word	0x0500000f


	//   ....[19]....
        /*01b0*/ 	.word	0x0500000f


	//   ....[20]....
        /*01b4*/ 	.word	0x0500000f


	//----- nvinfo : EIATTR_COOP_GROUP_INSTR_OFFSETS
	.align		4
.L_6605:
        /*01b8*/ 	.byte	0x04, 0x28
        /*01ba*/ 	.short	(.L_6607 - .L_6606)


	//   ....[0]....
.L_6606:
        /*01bc*/ 	.word	0x00000270


	//   ....[1]....
        /*01c0*/ 	.word	0x00000290


	//   ....[2]....
        /*01c4*/ 	.word	0x000002b0


	//   ....[3]....
        /*01c8*/ 	.word	0x000002d0


	//   ....[4]....
        /*01cc*/ 	.word	0x000002f0


	//   ....[5]....
        /*01d0*/ 	.word	0x000003f0


	//   ....[6]....
        /*01d4*/ 	.word	0x00000410


	//   ....[7]....
        /*01d8*/ 	.word	0x00000440


	//   ....[8]....
        /*01dc*/ 	.word	0x00001270


	//   ....[9]....
        /*01e0*/ 	.word	0x000012a0


	//   ....[10]....
        /*01e4*/ 	.word	0x000012c0


	//   ....[11]....
        /*01e8*/ 	.word	0x000012e0


	//   ....[12]....
        /*01ec*/ 	.word	0x00001300


	//   ....[13]....
        /*01f0*/ 	.word	0x00001350


	//   ....[14]....
        /*01f4*/ 	.word	0x00001370


	//   ....[15]....
        /*01f8*/ 	.word	0x00001390


	//   ....[16]....
        /*01fc*/ 	.word	0x00002120


	//   ....[17]....
        /*0200*/ 	.word	0x00002180


	//   ....[18]....
        /*0204*/ 	.word	0x000021e0


	//   ....[19]....
        /*0208*/ 	.word	0x00002240


	//   ....[20]....
        /*020c*/ 	.word	0x000022a0


	//----- nvinfo : EIATTR_VRC_CTA_INIT_COUNT
	.align		4
.L_6607:
        /*0210*/ 	.byte	0x02, 0x4a
	.zero		1
	.zero		1


	//----- nvinfo : EIATTR_SYSCALL_OFFSETS
	.align		4
        /*0214*/ 	.byte	0x04, 0x46
        /*0216*/ 	.short	(.L_6609 - .L_6608)


	//   ....[0]....
.L_6608:
        /*0218*/ 	.word	0x00000220


	//----- nvinfo : EIATTR_EXIT_INSTR_OFFSETS
	.align		4
.L_6609:
        /*021c*/ 	.byte	0x04, 0x1c
        /*021e*/ 	.short	(.L_6611 - .L_6610)


	//   ....[0]....
.L_6610:
        /*0220*/ 	.word	0x00001f10


	//   ....[1]....
        /*0224*/ 	.word	0x00001f70


	//   ....[2]....
        /*0228*/ 	.word	0x000020d0


	//----- nvinfo : EIATTR_CRS_STACK_SIZE
	.align		4
.L_6611:
        /*022c*/ 	.byte	0x04, 0x1e
        /*022e*/ 	.short	(.L_6613 - .L_6612)
.L_6612:
        /*0230*/ 	.word	0x00000000


	//----- nvinfo : EIATTR_CBANK_PARAM_SIZE
	.align		4
.L_6613:
        /*0234*/ 	.byte	0x03, 0x19
        /*0236*/ 	.short	0x007c


	//----- nvinfo : EIATTR_PARAM_CBANK
	.align		4
        /*0238*/ 	.byte	0x04, 0x0a
        /*023a*/ 	.short	(.L_6615 - .L_6614)
	.align		4
.L_6614:
        /*023c*/ 	.word	index@(.nv.constant0._ZN4vllm25paged_attention_v1_kernelIthLi32ELi32ELi128ELNS_18Fp8KVCacheDataTypeE2ELb0EEEvPT_PKS2_PKT0_S8_ifPKiSA_iPKfiiiSC_SC_iiiii)
        /*0240*/ 	.short	0x0380
        /*0242*/ 	.short	0x007c


	//----- nvinfo : EIATTR_SW_WAR
	.align		4
.L_6615:
        /*0244*/ 	.byte	0x04, 0x36
        /*0246*/ 	.short	(.L_6617 - .L_6616)
.L_6616:
        /*0248*/ 	.word	0x00000008
.L_6617:


//--------------------- .nv.info._ZN4vllm25paged_attention_v1_kernelIthLi256ELi32ELi128ELNS_18Fp8KVCacheDataTypeE2ELb1EEEvPT_PKS2_PKT0_S8_ifPKiSA_iPKfiiiSC_SC_iiiii --------------------------
	.section	.nv.info._ZN4vllm25paged_attention_v1_kernelIthLi256ELi32ELi128ELNS_18Fp8KVCacheDataTypeE2ELb1EEEvPT_PKS2_PKT0_S8_ifPKiSA_iPKfiiiSC_SC_iiiii,"",@"SHT_CUDA_INFO"
	.sectionflags	@""
	.align	4


	//----- nvinfo : EIATTR_CUDA_API_VERSION
	.align		4
        /*0000*/ 	.byte	0x04, 0x37
        /*0002*/ 	.short	(.L_6619 - .L_6618)
.L_6618:
        /*0004*/ 	.word	0x00000082


	//----- nvinfo : EIATTR_KPARAM_INFO
	.align		4
.L_6619:
        /*0008*/ 	.byte	0x04, 0x17
        /*000a*/ 	.short	(.L_6621 - .L_6620)
.L_6620:
        /*000c*/ 	.word	0x00000000
        /*0010*/ 	.short	0x0013
        /*0012*/ 	.short	0x0078
        /*0014*/ 	.byte	0x00, 0xf0, 0x11, 0x00


	//----- nvinfo : EIATTR_KPARAM_INFO
	.align		4
.L_6621:
        /*0018*/ 	.byte	0x04, 0x17
        /*001a*/ 	.short	(.L_6623 - .L_6622)
.L_6622:
        /*001c*/ 	.word	0x00000000
        /*0020*/ 	.short	0x0012
        /*0022*/ 	.short	0x0074
        /*0024*/ 	.byte	0x00, 0xf0, 0x11, 0x00


	//----- nvinfo : EIATTR_KPARAM_INFO
	.align		4
.L_6623:
        /*0028*/ 	.byte	0x04, 0x17
        /*002a*/ 	.short	(.L_6625 - .L_6624)
.L_6624:
        /*002c*/ 	.word	0x00000000
        /*0030*/ 	.short	0x0011
        /*0032*/ 	.short	0x0070
        /*0034*/ 	.byte	0x00, 0xf0, 0x11, 0x00


	//----- nvinfo : EIATTR_KPARAM_INFO
	.align		4
.L_6625:
        /*0038*/ 	.byte	0x04, 0x17
        /*003a*/ 	.short	(.L_6627 - .L_6626)
.L_6626:
        /*003c*/ 	.word	0x00000000
        /*0040*/ 	.short	0x0010
        /*0042*/ 	.short	0x006c
        /*0044*/ 	.byte	0x00, 0xf0, 0x11, 0x00


	//----- nvinfo : EIATTR_KPARAM_INFO
	.align		4
.L_6627:
        /*0048*/ 	.byte	0x04, 0x17
        /*004a*/ 	.short	(.L_6629 - .L_6628)
.L_6628:
        /*004c*/ 	.word	0x00000000
        /*0050*/ 	.short	0x000f
        /*0052*/ 	.short	0x0068
        /*0054*/ 	.byte	0x00, 0xf0, 0x11, 0x00


	//----- nvinfo : EIATTR_KPARAM_INFO
	.align		4
.L_6629:
        /*0058*/ 	.byte	0x04, 0x17
        /*005a*/ 	.short	(.L_6631 - .L_6630)
.L_6630:
        /*005c*/ 	.word	0x00000000
        /*0060*/ 	.short	0x000e
        /*0062*/ 	.short	0x0060
        /*0064*/ 	.byte	0x00, 0xf5, 0x21, 0x00


	//----- nvinfo : EIATTR_KPARAM_INFO
	.align		4
.L_6631:
        /*0068*/ 	.byte	0x04, 0x17
        /*006a*/ 	.short	(.L_6633 - .L_6632)
.L_6632:
        /*006c*/ 	.word	0x00000000
        /*0070*/ 	.short	0x000d
        /*0072*/ 	.short	0x0058
        /*0074*/ 	.byte	0x00, 0xf5, 0x21, 0x00


	//----- nvinfo : EIATTR_KPARAM_INFO
	.align		4
.L_6633:
        /*0078*/ 	.byte	0x04, 0x17
        /*007a*/ 	.short	(.L_6635 - .L_6634)
.L_6634:
        /*007c*/ 	.word	0x00000000
        /*0080*/ 	.short	0x000c
        /*0082*/ 	.short	0x0050
        /*0084*/ 	.byte	0x00, 0xf0, 0x11, 0x00


	//----- nvinfo : EIATTR_KPARAM_INFO
	.align		4
.L_6635:
        /*0088*/ 	.byte	0x04, 0x17
        /*008a*/ 	.short	(.L_6637 - .L_6636)
.L_6636:
        /*008c*/ 	.word	0x00000000
        /*0090*/ 	.short	0x000b
        /*0092*/ 	.short	0x004c
        /*0094*/ 	.byte	0x00, 0xf0, 0x11, 0x00


	//----- nvinfo : EIATTR_KPARAM_INFO
	.align		4
.L_6637:
        /*0098*/ 	.byte	0x04, 0x17
        /*009a*/ 	.short	(.L_6639 - .L_6638)
.L_6638:
        /*009c*/ 	.word	0x00000000
        /*00a0*/ 	.short	0x000a
        /*00a2*/ 	.short	0x0048
        /*00a4*/ 	.byte	0x00, 0xf0, 0x11, 0x00


	//----- nvinfo : EIATTR_KPARAM_INFO
	.align		4
.L_6639:
        /*00a8*/ 	.byte	0x04, 0x17
        /*00aa*/ 	.short	(.L_6641 - .L_6640)
.L_6640:
        /*00ac*/ 	.word	0x00000000
        /*00b0*/ 	.short	0x0009
        /*00b2*/ 	.short	0x0040
        /*00b4*/ 	.byte	0x00, 0xf5, 0x21, 0x00


	//----- nvinfo : EIATTR_KPARAM_INFO
	.align		4
.L_6641:
        /*00b8*/ 	.byte	0x04, 0x17
        /*00ba*/ 	.short	(.L_6643 - .L_6642)
.L_6642:
        /*00bc*/ 	.word	0x00000000
        /*00c0*/ 	.short	0x0008
        /*00c2*/ 	.short	0x0038
        /*00c4*/ 	.byte	0x00, 0xf0, 0x11, 0x00


	//----- nvinfo : EIATTR_KPARAM_INFO
	.align		4
.L_6643:
        /*00c8*/ 	.byte	0x04, 0x17
        /*00ca*/ 	.short	(.L_6645 - .L_6644)
.L_6644:
        /*00cc*/ 	.word	0x00000000
        /*00d0*/ 	.short	0x0007
        /*00d2*/ 	.short	0x0030
        /*00d4*/ 	.byte	0x00, 0xf5, 0x21, 0x00


	//----- nvinfo : EIATTR_KPARAM_INFO
	.align		4
.L_6645:
        /*00d8*/ 	.byte	0x04, 0x17
        /*00da*/ 	.short	(.L_6647 - .L_6646)
.L_6646:
        /*00dc*/ 	.word	0x00000000
        /*00e0*/ 	.short	0x0006
        /*00e2*/ 	.short	0x0028
        /*00e4*/ 	.byte	0x00, 0xf5, 0x21, 0x00


	//----- nvinfo : EIATTR_KPARAM_INFO
	.align		4
.L_6647:
        /*00e8*/ 	.byte	0x04, 0x17
        /*00ea*/ 	.short	(.L_6649 - .L_6648)
.L_6648:
        /*00ec*/ 	.word	0x00000000
        /*00f0*/ 	.short	0x0005
        /*00f2*/ 	.short	0x0024
        /*00f4*/ 	.byte	0x00, 0xf0, 0x11, 0x00


	//----- nvinfo : EIATTR_KPARAM_INFO
	.align		4
.L_6649:
        /*00f8*/ 	.byte	0x04, 0x17
        /*00fa*/ 	.short	(.L_6651 - .L_6650)
.L_6650:
        /*00fc*/ 	.word	0x00000000
        /*0100*/ 	.short	0x0004
        /*0102*/ 	.short	0x0020
        /*0104*/ 	.byte	0x00, 0xf0, 0x11, 0x00


	//----- nvinfo : EIATTR_KPARAM_INFO
	.align		4
.L_6651:
        /*0108*/ 	.byte	0x04, 0x17
        /*010a*/ 	.short	(.L_6653 - .L_6652)
.L_6652:
        /*010c*/ 	.word	0x00000000
        /*0110*/ 	.short	0x0003
        /*0112*/ 	.short	0x0018
        /*0114*/ 	.byte	0x00, 0xf5, 0x21, 0x00


	//----- nvinfo : EIATTR_KPARAM_INFO
	.align		4
.L_6653:
        /*0118*/ 	.byte	0x04, 0x17
        /*011a*/ 	.short	(.L_6655 - .L_6654)
.L_6654:
        /*011c*/ 	.word	0x00000000
        /*0120*/ 	.short	0x0002
        /*0122*/ 	.short	0x0010
        /*0124*/ 	.byte	0x00, 0xf5, 0x21, 0x00


	//----- nvinfo : EIATTR_KPARAM_INFO
	.align		4
.L_6655:
        /*0128*/ 	.byte	0x04, 0x17
        /*012a*/ 	.short	(.L_6657 - .L_6656)
.L_6656:
        /*012c*/ 	.word	0x00000000
        /*0130*/ 	.short	0x0001
        /*0132*/ 	.short	0x0008
        /*0134*/ 	.byte	0x00, 0xf5, 0x21, 0x00


	//----- nvinfo : EIATTR_KPARAM_INFO
	.align		4
.L_6657:
        /*0138*/ 	.byte	0x04, 0x17
        /*013a*/ 	.short	(.L_6659 - .L_6658)
.L_6658:
        /*013c*/ 	.word	0x00000000
        /*0140*/ 	.short	0x0000
        /*0142*/ 	.short	0x0000
        /*0144*/ 	.byte	0x00, 0xf5, 0x21, 0x00


	//----- nvinfo : EIATTR_SPARSE_MMA_MASK
	.align		4
.L_6659:
        /*0148*/ 	.byte	0x03, 0x50
        /*014a*/ 	.short	0x0000


	//----- nvinfo : EIATTR_MAXREG_COUNT
	.align		4
        /*014c*/ 	.byte	0x03, 0x1b
        /*014e*/ 	.short	0x00ff


	//----- nvinfo : EIATTR_NUM_BARRIERS
	.align		4
        /*0150*/ 	.byte	0x02, 0x4c
        /*0152*/ 	.byte	0x01
	.zero		1


	//----- nvinfo : EIATTR_EXTERNS
	.align		4
        /*0154*/ 	.byte	0x04, 0x0f
        /*0156*/ 	.short	(.L_6661 - .L_6660)


	//   ....[0]....
	.align		4
.L_6660:
        /*0158*/ 	.word	index@(__assertfail)


	//----- nvinfo : EIATTR_MERCURY_ISA_VERSION
	.align		4
.L_6661:
        /*015c*/ 	.byte	0x03, 0x5f
        /*015e*/ 	.short	0x0101


	//----- nvinfo : EIATTR_COOP_GROUP_MASK_REGIDS
	.align		4
        /*0160*/ 	.byte	0x04, 0x29
        /*0162*/ 	.short	(.L_6663 - .L_6662)


	//   ....[0]....
.L_6662:
        /*0164*/ 	.word	0xffffffff


	//   ....[1]....
        /*0168*/ 	.word	0xffffffff


	//   ....[2]....
        /*016c*/ 	.word	0xffffffff


	//   ....[3]....
        /*0170*/ 	.word	0xffffffff


	//   ....[4]....
        /*0174*/ 	.word	0xffffffff


	//   ....[5]....
        /*0178*/ 	.word	0xffffffff


	//   ....[6]....
        /*017c*/ 	.word	0xffffffff


	//   ....[7]....
        /*0180*/ 	.word	0xffffffff


	//   ....[8]....
        /*0184*/ 	.word	0xffffffff


	//   ....[9]....
        /*0188*/ 	.word	0xffffffff


	//   ....[10]....
        /*018c*/ 	.word	0xffffffff


	//   ....[11]....
        /*0190*/ 	.word	0xffffffff


	//   ....[12]....
        /*0194*/ 	.word	0xffffffff


	//   ....[13]....
        /*0198*/ 	.word	0xffffffff


	//   ....[14]....
        /*019c*/ 	.word	0xffffffff


	//   ....[15]....
        /*01a0*/ 	.word	0xffffffff


	//   ....[16]....
        /*01a4*/ 	.word	0xffffffff


	//   ....[17]....
        /*01a8*/ 	.word	0xffffffff


	//   ....[18]....
        /*01ac*/ 	.word	0xffffffff


	//   ....[19]....
        /*01b0*/ 	.word	0xffffffff


	//   ....[20]....
        /*01b4*/ 	.word	0xffffffff


	//   ....[21]....
        /*01b8*/ 	.word	0xffffffff


	//   ....[22]....
        /*01bc*/ 	.word	0xffffffff


	//   ....[23]....
        /*01c0*/ 	.word	0xffffffff


	//   ....[24]....
        /*01c4*/ 	.word	0xffffffff


	//   ....[25]....
        /*01c8*/ 	.word	0xffffffff


	//   ....[26]....
        /*01cc*/ 	.word	0xffffffff


	//   ....[27]....
        /*01d0*/ 	.word	0xffffffff


	//   ....[28]....
        /*01d4*/ 	.word	0xffffffff


	//   ....[29]....
        /*01d8*/ 	.word	0xffffffff


	//   ....[30]....
        /*01dc*/ 	.word	0xffffffff


	//   ....[31]....
        /*01e0*/ 	.word	0xffffffff


	//   ....[32]....
        /*01e4*/ 	.word	0xffffffff


	//   ....[33]....
        /*01e8*/ 	.word	0xffffffff


	//   ....[34]....
        /*01ec*/ 	.word	0xffffffff


	//   ....[35]....
        /*01f0*/ 	.word	0xffffffff


	//   ....[36]....
        /*01f4*/ 	.word	0xffffffff


	//   ....[37]....
        /*01f8*/ 	.word	0xffffffff


	//   ....[38]....
        /*01fc*/ 	.word	0xffffffff


	//   ....[39]....
        /*0200*/ 	.word	0xffffffff


	//   ....[40]....
        /*0204*/ 	.word	0xffffffff


	//   ....[41]....
        /*0208*/ 	.word	0xffffffff


	//   ....[42]....
        /*020c*/ 	.word	0xffffffff


	//   ....[43]....
        /*0210*/ 	.word	0xffffffff


	//   ....[44]....
        /*0214*/ 	.word	0xffffffff


	//   ....[45]....
        /*0218*/ 	.word	0xffffffff


	//   ....[46]....
        /*021c*/ 	.word	0xffffffff


	//   ....[47]....
        /*0220*/ 	.word	0xffffffff


	//   ....[48]....
        /*0224*/ 	.word	0x0500000f


	//   ....[49]....
        /*0228*/ 	.word	0x0500000f


	//   ....[50]....
        /*022c*/ 	.word	0x0500000f


	//   ....[51]....
        /*0230*/ 	.word	0x0500000f


	//   ....[52]....
        /*0234*/ 	.word	0x0500000f


	//   ....[53]....
        /*0238*/ 	.word	0x0500000f


	//   ....[54]....
        /*023c*/ 	.word	0x0500000f


	//   ....[55]....
        /*0240*/ 	.word	0x0500000f


	//   ....[56]....
        /*0244*/ 	.word	0x0500000f


	//   ....[57]....
        /*0248*/ 	.word	0x0500000f


	//   ....[58]....
        /*024c*/ 	.word	0x0500000f


	//   ....[59]....
        /*0250*/ 	.word	0x0500000f


	//   ....[60]....
        /*0254*/ 	.word	0x0500000f


	//   ....[61]....
        /*0258*/ 	.word	0x0500000f


	//   ....[62]....
        /*025c*/ 	.word	0x0500000f


	//   ....[63]....
        /*0260*/ 	.word	0x0500000f


	//   ....[64]....
        /*0264*/ 	.word	0x0500000f


	//   ....[65]....
        /*0268*/ 	.word	0x0500000f


	//   ....[66]....
        /*026c*/ 	.word	0x0500000f


	//   ....[67]....
        /*0270*/ 	.word	0x0500000f


	//   ....[68]....
        /*0274*/ 	.word	0x0500000f


	//   ....[69]....
        /*0278*/ 	.word	0x0500000f


	//   ....[70]....
        /*027c*/ 	.word	0x0500000f


	//   ....[71]....
        /*0280*/ 	.word	0x0500000f


	//   ....[72]....
        /*0284*/ 	.word	0x0500000f


	//   ....[73]....
        /*0288*/ 	.word	0x0500000f


	//   ....[74]....
        /*028c*/ 	.word	0x0500000f


	//   ....[75]....
        /*0290*/ 	.word	0x0500000f


	//   ....[76]....
        /*0294*/ 	.word	0x0500000f


	//   ....[77]....
        /*0298*/ 	.word	0x0500000f


	//   ....[78]....
        /*029c*/ 	.word	0x0500000f


	//   ....[79]....
        /*02a0*/ 	.word	0x0500000f


	//   ....[80]....
        /*02a4*/ 	.word	0x0500000f


	//   ....[81]....
        /*02a8*/ 	.word	0x0500000f


	//   ....[82]....
        /*02ac*/ 	.word	0x0500000f


	//   ....[83]....
        /*02b0*/ 	.word	0x0500000f


	//   ....[84]....
        /*02b4*/ 	.word	0x0500000f


	//   ....[85]....
        /*02b8*/ 	.word	0x0500000f


	//   ....[86]....
        /*02bc*/ 	.word	0x0500000f


	//   ....[87]....
        /*02c0*/ 	.word	0x0500000f


	//   ....[88]....
        /*02c4*/ 	.word	0x0500000f


	//   ....[89]....
        /*02c8*/ 	.word	0x0500000f


	//   ....[90]....
        /*02cc*/ 	.word	0x0500000f


	//   ....[91]....
        /*02d0*/ 	.word	0x0500000f


	//   ....[92]....
        /*02d4*/ 	.word	0x0500000f


	//   ....[93]....
        /*02d8*/ 	.word	0x0500000f


	//   ....[94]....
        /*02dc*/ 	.word	0x0500000f


	//   ....[95]....
        /*02e0*/ 	.word	0x0500000f


	//   ....[96]....
        /*02e4*/ 	.word	0x0500000f


	//   ....[97]....
        /*02e8*/ 	.word	0x0500000f


	//   ....[98]....
        /*02ec*/ 	.word	0x0500000f


	//   ....[99]....
        /*02f0*/ 	.word	0x0500000f


	//   ....[100]....
        /*02f4*/ 	.word	0x0500000f


	//   ....[101]....
        /*02f8*/ 	.word	0x0500000f


	//   ....[102]....
        /*02fc*/ 	.word	0x0500000f


	//   ....[103]....
        /*0300*/ 	.word	0x0500000f


	//   ....[104]....
        /*0304*/ 	.word	0x0500000f


	//   ....[105]....
        /*0308*/ 	.word	0x0500000f


	//   ....[106]....
        /*030c*/ 	.word	0x0500000f


	//   ....[107]....
        /*0310*/ 	.word	0x0500000f


	//   ....[108]....
        /*0314*/ 	.word	0x0500000f


	//   ....[109]....
        /*0318*/ 	.word	0x0500000f


	//   ....[110]....
        /*031c*/ 	.word	0x0500000f


	//   ....[111]....
        /*0320*/ 	.word	0x0500000f


	//   ....[112]....
        /*0324*/ 	.word	0x0500000f


	//   ....[113]....
        /*0328*/ 	.word	0x0500000f


	//   ....[114]....
        /*032c*/ 	.word	0x0500000f


	//   ....[115]....
        /*0330*/ 	.word	0x0500000f


	//   ....[116]....
        /*0334*/ 	.word	0x0500000f


	//----- nvinfo : EIATTR_COOP_GROUP_INSTR_OFFSETS
	.align		4
.L_6663:
        /*0338*/ 	.byte	0x04, 0x28
        /*033a*/ 	.short	(.L_6665 - .L_6664)


	//   ....[0]....
.L_6664:
        /*033c*/ 	.word	0x00000af0


	//   ....[1]....
        /*0340*/ 	.word	0x00000b10


	//   ....[2]....
        /*0344*/ 	.word	0x00000b30


	//   ....[3]....
        /*0348*/ 	.word	0x00000b50


	//   ....[4]....
        /*034c*/ 	.word	0x00000b70


	//   ....[5]....
        /*0350*/ 	.word	0x00000c70


	//   ....[6]....
        /*0354*/ 	.word	0x00000c90


	//   ....[7]....
        /*0358*/ 	.word	0x00000cc0


	//   ....[8]....
        /*035c*/ 	.word	0x00001af0


	//   ....[9]....
        /*0360*/ 	.word	0x00001b20


	//   ....[10]....
        /*0364*/ 	.word	0x00001b40


	//   ....[11]....
        /*0368*/ 	.word	0x00001b60


	//   ....[12]....
        /*036c*/ 	.word	0x00001b80


	//   ....[13]....
        /*0370*/ 	.word	0x00001bd0


	//   ....[14]....
        /*0374*/ 	.word	0x00001bf0


	//   ....[15]....
        /*0378*/ 	.word	0x00001c10


	//   ....[16]....
        /*037c*/ 	.word	0x00002a90


	//   ....[17]....
        /*0380*/ 	.word	0x00002ad0


	//   ....[18]....
        /*0384*/ 	.word	0x00002b10


	//   ....[19]....
        /*0388*/ 	.word	0x00002b50


	//   ....[20]....
        /*038c*/ 	.word	0x00002b90


	//   ....[21]....
        /*0390*/ 	.word	0x00002bd0


	//   ....[22]....
        /*0394*/ 	.word	0x00002c10


	//   ....[23]....
        /*0398*/ 	.word	0x00002c50


	//   ....[24]....
        /*039c*/ 	.word	0x00002c90


	//   ....[25]....
        /*03a0*/ 	.word	0x00002cd0


	//   ....[26]....
        /*03a4*/ 	.word	0x00002d10


	//   ....[27]....
        /*03a8*/ 	.word	0x00002d50


	//   ....[28]....
        /*03ac*/ 	.word	0x00002d90


	//   ....[29]....
        /*03b0*/ 	.word	0x00002dd0


	//   ....[30]....
        /*03b4*/ 	.word	0x00002e10


	//   ....[31]....
        /*03b8*/ 	.word	0x00002e50


	//   ....[32]....
        /*03bc*/ 	.word	0x00002e90


	//   ....[33]....
        /*03c0*/ 	.word	0x00002ed0


	//   ....[34]....
        /*03c4*/ 	.word	0x00002f10


	//   ....[35]....
        /*03c8*/ 	.word	0x00002f50


	//   ....[36]....
        /*03cc*/ 	.word	0x00002f90


	//   ....[37]....
        /*03d0*/ 	.word	0x00002fd0


	//   ....[38]....
        /*03d4*/ 	.word	0x00003010


	//   ....[39]....
        /*03d8*/ 	.word	0x00003030


	//   ....[40]....
        /*03dc*/ 	.word	0x00003050


	//   ....[41]....
        /*03e0*/ 	.word	0x00003070


	//   ....[42]....
        /*03e4*/ 	.word	0x00003090


	//   ....[43]....
        /*03e8*/ 	.word	0x000030b0


	//   ....[44]....
        /*03ec*/ 	.word	0x000030c0


	//   ....[45]....
        /*03f0*/ 	.word	0x000030e0


	//   ....[46]....
        /*03f4*/ 	.word	0x00003100


	//   ....[47]....
        /*03f8*/ 	.word	0x00003120


	//   ....[48]....
        /*03fc*/ 	.word	0x00004660


	//   ....[49]....
        /*0400*/ 	.word	0x000046c0


	//   ....[50]....
        /*0404*/ 	.word	0x00004720


	//   ....[51]....
        /*0408*/ 	.word	0x00004780


	//   ....[52]....
        /*040c*/ 	.word	0x000047e0


	//   ....[53]....
        /*0410*/ 	.word	0x00004860


	//   ....[54]....
        /*0414*/ 	.word	0x000048c0


	//   ....[55]....
        /*0418*/ 	.word	0x00004920


	//   ....[56]....
        /*041c*/ 	.word	0x000049a0


	//   ....[57]....
        /*0420*/ 	.word	0x00004a00


	//   ....[58]....
        /*0424*/ 	.word	0x00004a80


	//   ....[59]....
        /*0428*/ 	.word	0x00004ae0


	//   ....[60]....
        /*042c*/ 	.word	0x00004b60


	//   ....[61]....
        /*0430*/ 	.word	0x00004bc0


	//   ....[62]....
        /*0434*/ 	.word	0x00004c40


	//   ....[63]....
        /*0438*/ 	.word	0x00004ca0


	//   ....[64]....
        /*043c*/ 	.word	0x00004d20


	//   ....[65]....
        /*0440*/ 	.word	0x00004d80


	//   ....[66]....
        /*0444*/ 	.word	0x00004e00


	//   ....[67]....
        /*0448*/ 	.word	0x00004e60


	//   ....[68]....
        /*044c*/ 	.word	0x00004ee0


	//   ....[69]....
        /*0450*/ 	.word	0x00004f40


	//   ....[70]....
        /*0454*/ 	.word	0x00004fc0


	//   ....[71]....
        /*0458*/ 	.word	0x00005020


	//   ....[72]....
        /*045c*/ 	.word	0x000050a0


	//   ....[73]....
        /*0460*/ 	.word	0x00005100


	//   ....[74]....
        /*0464*/ 	.word	0x00005180


	//   ....[75]....
        /*0468*/ 	.word	0x000051e0


	//   ....[76]....
        /*046c*/ 	.word	0x00005260


	//   ....[77]....
        /*0470*/ 	.word	0x000052c0


	//   ....[78]....
        /*0474*/ 	.word	0x00005340


	//   ....[79]....
        /*0478*/ 	.word	0x000053a0


	//   ....[80]....
        /*047c*/ 	.word	0x00005420


	//   ....[81]....
        /*0480*/ 	.word	0x00005480


	//   ....[82]....
        /*0484*/ 	.word	0x00005500


	//   ....[83]....
        /*0488*/ 	.word	0x00005560


	//   ....[84]....
        /*048c*/ 	.word	0x000055e0


	//   ....[85]....
        /*0490*/ 	.word	0x00005640


	//   ....[86]....
        /*0494*/ 	.word	0x000056c0


	//   ....[87]....
        /*0498*/ 	.word	0x00005720


	//   ....[88]....
        /*049c*/ 	.word	0x000057a0


	//   ....[89]....
        /*04a0*/ 	.word	0x00005800


	//   ....[90]....
        /*04a4*/ 	.word	0x00005880


	//   ....[91]....
        /*04a8*/ 	.word	0x000058e0


	//   ....[92]....
        /*04ac*/ 	.word	0x00005960


	//   ....[93]....
        /*04b0*/ 	.word	0x000059c0


	//   ....[94]....
        /*04b4*/ 	.word	0x00005a40


	//   ....[95]....
        /*04b8*/ 	.word	0x00005aa0


	//   ....[96]....
        /*04bc*/ 	.word	0x00005b10


	//   ....[97]....
        /*04c0*/ 	.word	0x00005b70


	//   ....[98]....
        /*04c4*/ 	.word	0x00005be0


	//   ....[99]....
        /*04c8*/ 	.word	0x00005c40


	//   ....[100]....
        /*04cc*/ 	.word	0x00005cc0


	//   ....[101]....
        /*04d0*/ 	.word	0x00005d20


	//   ....[102]....
        /*04d4*/ 	.word	0x00005da0


	//   ....[103]....
        /*04d8*/ 	.word	0x00005e00


	//   ....[104]....
        /*04dc*/ 	.word	0x00005e80


	//   ....[105]....
        /*04e0*/ 	.word	0x00005ee0


	//   ....[106]....
        /*04e4*/ 	.word	0x00005f60


	//   ....[107]....
        /*04e8*/ 	.word	0x00005fc0


	//   ....[108]....
        /*04ec*/ 	.word	0x00006040


	//   ....[109]....
        /*04f0*/ 	.word	0x000060a0


	//   ....[110]....
        /*04f4*/ 	.word	0x00006120


	//   ....[111]....
        /*04f8*/ 	.word	0x00006180


	//   ....[112]....
        /*04fc*/ 	.word	0x000061f0


	//   ....[113]....
        /*0500*/ 	.word	0x00006250


	//   ....[114]....
        /*0504*/ 	.word	0x000062c0


	//   ....[115]....
        /*0508*/ 	.word	0x00006320


	//   ....[116]....
        /*050c*/ 	.word	0x00006390


	//----- nvinfo : EIATTR_VRC_CTA_INIT_COUNT
	.align		4
.L_6665:
        /*0510*/ 	.byte	0x02, 0x4a
	.zero		1
	.zero		1


	//----- nvinfo : EIATTR_SYSCALL_OFFSETS
	.align		4
        /*0514*/ 	.byte	0x04, 0x46
        /*0516*/ 	.short	(.L_6667 - .L_6666)


	//   ....[0]....
.L_6666:
        /*0518*/ 	.word	0x000029b0


	//   ....[1]....
        /*051c*/ 	.word	0x00004600


	//----- nvinfo : EIATTR_EXIT_INSTR_OFFSETS
	.align		4
.L_6667:
        /*0520*/ 	.byte	0x04, 0x1c
        /*0522*/ 	.short	(.L_6669 - .L_6668)


	//   ....[0]....
.L_6668:
        /*0524*/ 	.word	0x00004010


	//   ....[1]....
        /*0528*/ 	.word	0x00004050


	//   ....[2]....
        /*052c*/ 	.word	0x00004500


	//   ....[3]....
        /*0530*/ 	.word	0x00004610


	//----- nvinfo : EIATTR_CRS_STACK_SIZE
	.align		4
.L_6669:
        /*0534*/ 	.byte	0x04, 0x1e
        /*0536*/ 	.short	(.L_6671 - .L_6670)
.L_6670:
        /*0538*/ 	.word	0x00000000


	//----- nvinfo : EIATTR_CBANK_PARAM_SIZE
	.align		4
.L_6671:
        /*053c*/ 	.byte	0x03, 0x19
        /*053e*/ 	.short	0x007c


	//----- nvinfo : EIATTR_PARAM_CBANK
	.align		4
        /*0540*/ 	.byte	0x04, 0x0a
        /*0542*/ 	.short	(.L_6673 - .L_6672)
	.align		4
.L_6672:
        /*0544*/ 	.word	index@(.nv.constant0._ZN4vllm25paged_attention_v1_kernelIthLi256ELi32ELi128ELNS_18Fp8KVCacheDataTypeE2ELb1EEEvPT_PKS2_PKT0_S8_ifPKiSA_iPKfiiiSC_SC_iiiii)
        /*0548*/ 	.short	0x0380
        /*054a*/ 	.short	0x007c


	//----- nvinfo : EIATTR_SW_WAR
	.align		4
.L_6673:
        /*054c*/ 	.byte	0x04, 0x36
        /*054e*/ 	.short	(.L_6675 - .L_6674)
.L_6674:
        /*0550*/ 	.word	0x00000008
.L_6675:


//--------------------- .nv.info._ZN4vllm25paged_attention_v1_kernelIthLi192ELi32ELi128ELNS_18Fp8KVCacheDataTypeE2ELb1EEEvPT_PKS2_PKT0_S8_ifPKiSA_iPKfiiiSC_SC_iiiii --------------------------
	.section	.nv.info._ZN4vllm25paged_attention_v1_kernelIthLi192ELi32ELi128ELNS_18Fp8KVCacheDataTypeE2ELb1EEEvPT_PKS2_PKT0_S8_ifPKiSA_iPKfiiiSC_SC_iiiii,"",@"SHT_CUDA_INFO"
	.sectionflags	@""
	.align	4


	//----- nvinfo : EIATTR_CUDA_API_VERSION
	.align		4
        /*0000*/ 	.byte	0x04, 0x37
        /*0002*/ 	.short	(.L_6677 - .L_6676)
.L_6676:
        /*0004*/ 	.word	0x00000082


	//----- nvinfo : EIATTR_KPARAM_INFO
	.align		4
.L_6677:
        /*0008*/ 	.byte	0x04, 0x17
        /*000a*/ 	.short	(.L_6679 - .L_6678)
.L_6678:
        /*000c*/ 	.word	0x00000000
        /*0010*/ 	.short	0x0013
        /*0012*/ 	.short	0x0078
        /*0014*/ 	.byte	0x00, 0xf0, 0x11, 0x00


	//----- nvinfo : EIATTR_KPARAM_INFO
	.align		4
.L_6679:
        /*0018*/ 	.byte	0x04, 0x17
        /*001a*/ 	.short	(.L_6681 - .L_6680)
.L_6680:
        /*001c*/ 	.word	0x00000000
        /*0020*/ 	.short	0x0012
        /*0022*/ 	.short	0x0074
        /*0024*/ 	.byte	0x00, 0xf0, 0x11, 0x00


	//----- nvinfo : EIATTR_KPARAM_INFO
	.align		4
.L_6681:
        /*0028*/ 	.byte	0x04, 0x17
        /*002a*/ 	.short	(.L_6683 - .L_6682)
.L_6682:
        /*002c*/ 	.word	0x00000000
        /*0030*/ 	.short	0x0011
        /*0032*/ 	.short	0x0070
        /*0034*/ 	.byte	0x00, 0xf0, 0x11, 0x00


	//----- nvinfo : EIATTR_KPARAM_INFO
	.align		4
.L_6683:
        /*0038*/ 	.byte	0x04, 0x17
        /*003a*/ 	.short	(.L_6685 - .L_6684)
.L_6684:
        /*003c*/ 	.word	0x00000000
        /*0040*/ 	.short	0x0010
        /*0042*/ 	.short	0x006c
        /*0044*/ 	.byte	0x00, 0xf0, 0x11, 0x00


	//----- nvinfo : EIATTR_KPARAM_INFO
	.align		4
.L_6685:
        /*0048*/ 	.byte	0x04, 0x17
        /*004a*/ 	.short	(.L_6687 - .L_6686)
.L_6686:
        /*004c*/ 	.word	0x00000000
        /*0050*/ 	.short	0x000f
        /*0052*/ 	.short	0x0068
        /*0054*/ 	.byte	0x00, 0xf0, 0x11, 0x00


	//----- nvinfo : EIATTR_KPARAM_INFO
	.align		4
.L_6687:
        /*0058*/ 	.byte	0x04, 0x17
        /*005a*/ 	.short	(.L_6689 - .L_6688)
.L_6688:
        /*005c*/ 	.word	0x00000000
        /*0060*/ 	.short	0x000e
        /*0062*/ 	.short	0x0060
        /*0064*/ 	.byte	0x00, 0xf5, 0x21, 0x00


	//----- nvinfo : EIATTR_KPARAM_INFO
	.align		4
.L_6689:
        /*0068*/ 	.byte	0x04, 0x17
        /*006a*/ 	.short	(.L_6691 - .L_6690)
.L_6690:
        /*006c*/ 	.word	0x00000000
        /*0070*/ 	.short	0x000d
        /*0072*/ 	.short	0x0058
        /*0074*/ 	.byte	0x00, 0xf5, 0x21, 0x00


	//----- nvinfo : EIATTR_KPARAM_INFO
	.align		4
.L_6691:
        /*0078*/ 	.byte	0x04, 0x17
        /*007a*/ 	.short	(.L_6693 - .L_6692)
.L_6692:
        /*007c*/ 	.word	0x00000000
        /*0080*/ 	.short	0x000c
        /*0082*/ 	.short	0x0050
        /*0084*/ 	.byte	0x00, 0xf0, 0x11, 0x00


	//----- nvinfo : EIATTR_KPARAM_INFO
	.align		4
.L_6693:
        /*0088*/ 	.byte	0x04, 0x17
        /*008a*/ 	.short	(.L_6695 - .L_6694)
.L_6694:
        /*008c*/ 	.word	0x00000000
        /*0090*/ 	.short	0x000b
        /*0092*/ 	.short	0x004c
        /*0094*/ 	.byte	0x00, 0xf0, 0x11, 0x00


	//----- nvinfo : EIATTR_KPARAM_INFO
	.align		4
.L_6695:
        /*0098*/ 	.byte	0x04, 0x17
        /*009a*/ 	.short	(.L_6697 - .L_6696)
.L_6696:
        /*009c*/ 	.word	0x00000000
        /*00a0*/ 	.short	0x000a
        /*00a2*/ 	.short	0x0048
        /*00a4*/ 	.byte	0x00, 0xf0, 0x11, 0x00


	//----- nvinfo : EIATTR_KPARAM_INFO
	.align		4
.L_6697:
        /*00a8*/ 	.byte	0x04, 0x17
        /*00aa*/ 	.short	(.L_6699 - .L_6698)
.L_6698:
        /*00ac*/ 	.word	0x00000000
        /*00b0*/ 	.short	0x0009
        /*00b2*/ 	.short	0x0040
        /*00b4*/ 	.byte	0x00, 0xf5, 0x21, 0x00


	//----- nvinfo : EIATTR_KPARAM_INFO
	.align		4
.L_6699:
        /*00b8*/ 	.byte	0x04, 0x17
        /*00ba*/ 	.short	(.L_6701 - .L_6700)
.L_6700:
        /*00bc*/ 	.word	0x00000000
        /*00c0*/ 	.short	0x0008
        /*00c2*/ 	.short	0x0038
        /*00c4*/ 	.byte	0x00, 0xf0, 0x11, 0x00


	//----- nvinfo : EIATTR_KPARAM_INFO
	.align		4
.L_6701:
        /*00c8*/ 	.byte	0x04, 0x17
        /*00ca*/ 	.short	(.L_6703 - .L_6702)
.L_6702:
        /*00cc*/ 	.word	0x00000000
        /*00d0*/ 	.short	0x0007
        /*00d2*/ 	.short	0x0030
        /*00d4*/ 	.byte	0x00, 0xf5, 0x21, 0x00


	//----- nvinfo : EIATTR_KPARAM_INFO
	.align		4
.L_6703:
        /*00d8*/ 	.byte	0x04, 0x17
        /*00da*/ 	.short	(.L_6705 - .L_6704)
.L_6704:
        /*00dc*/ 	.word	0x00000000
        /*00e0*/ 	.short	0x0006
        /*00e2*/ 	.short	0x0028
        /*00e4*/ 	.byte	0x00, 0xf5, 0x21, 0x00


	//----- nvinfo : EIATTR_KPARAM_INFO
	.align		4
.L_6705:
        /*00e8*/ 	.byte	0x04, 0x17
        /*00ea*/ 	.short	(.L_6707 - .L_6706)
.L_6706:
        /*00ec*/ 	.word	0x00000000
        /*00f0*/ 	.short	0x0005
        /*00f2*/ 	.short	0x0024
        /*00f4*/ 	.byte	0x00, 0xf0, 0x11, 0x00


	//----- nvinfo : EIATTR_KPARAM_INFO
	.align		4
.L_6707:
        /*00f8*/ 	.byte	0x04, 0x17
        /*00fa*/ 	.short	(.L_6709 - .L_6708)
.L_6708:
        /*00fc*/ 	.word	0x00000000
        /*0100*/ 	.short	0x0004
        /*0102*/ 	.short	0x0020
        /*0104*/ 	.byte	0x00, 0xf0, 0x11, 0x00


	//----- nvinfo : EIATTR_KPARAM_INFO
	.align		4
.L_6709:
        /*0108*/ 	.byte	0x04, 0x17
        /*010a*/ 	.short	(.L_6711 - .L_6710)
.L_6710:
        /*010c*/ 	.word	0x00000000
        /*0110*/ 	.short	0x0003
        /*0112*/ 	.short	0x0018
        /*0114*/ 	.byte	0x00, 0xf5, 0x21, 0x00


	//----- nvinfo : EIATTR_KPARAM_INFO
	.align		4
.L_6711:
        /*0118*/ 	.byte	0x04, 0x17
        /*011a*/ 	.short	(.L_6713 - .L_6712)
.L_6712:
        /*011c*/ 	.word	0x00000000
        /*0120*/ 	.short	0x0002
        /*0122*/ 	.short	0x0010
        /*0124*/ 	.byte	0x00, 0xf5, 0x21, 0x00


	//----- nvinfo : EIATTR_KPARAM_INFO
	.align		4
.L_6713:
        /*0128*/ 	.byte	0x04, 0x17
        /*012a*/ 	.short	(.L_6715 - .L_6714)
.L_6714:
        /*012c*/ 	.word	0x00000000
        /*0130*/ 	.short	0x0001
        /*0132*/ 	.short	0x0008
        /*0134*/ 	.byte	0x00, 0xf5, 0x21, 0x00


	//----- nvinfo : EIATTR_KPARAM_INFO
	.align		4
.L_6715:
        /*0138*/ 	.byte	0x04, 0x17
        /*013a*/ 	.short	(.L_6717 - .L_6716)
.L_6716:
        /*013c*/ 	.word	0x00000000
        /*0140*/ 	.short	0x0000
        /*0142*/ 	.short	0x0000
        /*0144*/ 	.byte	0x00, 0xf5, 0x21, 0x00


	//----- nvinfo : EIATTR_SPARSE_MMA_MASK
	.align		4
.L_6717:
        /*0148*/ 	.byte	0x03, 0x50
        /*014a*/ 	.short	0x0000


	//----- nvinfo : EIATTR_MAXREG_COUNT
	.align		4
        /*014c*/ 	.byte	0x03, 0x1b
        /*014e*/ 	.short	0x00ff


	//----- nvinfo : EIATTR_NUM_BARRIERS
	.align		4
        /*0150*/ 	.byte	0x02, 0x4c
        /*0152*/ 	.byte	0x01
	.zero		1


	//----- nvinfo : EIATTR_EXTERNS
	.align		4
        /*0154*/ 	.byte	0x04, 0x0f
        /*0156*/ 	.short	(.L_6719 - .L_6718)


	//   ....[0]....
	.align		4
.L_6718:
        /*0158*/ 	.word	index@(__assertfail)


	//----- nvinfo : EIATTR_MERCURY_ISA_VERSION
	.align		4
.L_6719:
        /*015c*/ 	.byte	0x03, 0x5f
        /*015e*/ 	.short	0x0101


	//----- nvinfo : EIATTR_COOP_GROUP_MASK_REGIDS
	.align		4
        /*0160*/ 	.byte	0x04, 0x29
        /*0162*/ 	.short	(.L_6721 - .L_6720)


	//   ....[0]....
.L_6720:
        /*0164*/ 	.word	0xffffffff


	//   ....[1]....
        /*0168*/ 	.word	0xffffffff


	//   ....[2]....
        /*016c*/ 	.word	0xffffffff


	//   ....[3]....
        /*0170*/ 	.word	0xffffffff


	//   ....[4]....
        /*0174*/ 	.word	0xffffffff


	//   ....[5]....
        /*0178*/ 	.word	0xffffffff


	//   ....[6]....
        /*017c*/ 	.word	0xffffffff


	//   ....[7]....
        /*0180*/ 	.word	0xffffffff


	//   ....[8]....
        /*0184*/ 	.word	0xffffffff


	//   ....[9]....
        /*0188*/ 	.word	0xffffffff


	//   ....[10]....
        /*018c*/ 	.word	0xffffffff


	//   ....[11]....
        /*0190*/ 	.word	0xffffffff


	//   ....[12]....
        /*0194*/ 	.word	0xffffffff


	//   ....[13]....
        /*0198*/ 	.word	0xffffffff


	//   ....[14]....
        /*019c*/ 	.word	0xffffffff


	//   ....[15]....
        /*01a0*/ 	.word	0xffffffff


	//   ....[16]....
        /*01a4*/ 	.word	0xffffffff


	//   ....[17]....
        /*01a8*/ 	.word	0xffffffff


	//   ....[18]....
        /*01ac*/ 	.word	0xffffffff


	//   ....[19]....
        /*01b0*/ 	.word	0xffffffff


	//   ....[20]....
        /*01b4*/ 	.word	0xffffffff


	//   ....[21]....
        /*01b8*/ 	.word	0xffffffff


	//   ....[22]....
        /*01bc*/ 	.word	0xffffffff


	//   ....[23]....
        /*01c0*/ 	.word	0xffffffff


	//   ....[24]....
        /*01c4*/ 	.word	0xffffffff


	//   ....[25]....
        /*01c8*/ 	.word	0xffffffff


	//   ....[26]....
        /*01cc*/ 	.word	0xffffffff


	//   ....[27]....
        /*01d0*/ 	.word	0xffffffff


	//   ....[28]....
        /*01d4*/ 	.word	0xffffffff


	//   ....[29]....
        /*01d8*/ 	.word	0xffffffff


	//   ....[30]....
        /*01dc*/ 	.word	0xffffffff


	//   ....[31]....
        /*01e0*/ 	.word	0xffffffff


	//   ....[32]....
        /*01e4*/ 	.word	0xffffffff


	//   ....[33]....
        /*01e8*/ 	.word	0xffffffff


	//   ....[34]....
        /*01ec*/ 	.word	0xffffffff


	//   ....[35]....
        /*01f0*/ 	.word	0xffffffff


	//   ....[36]....
        /*01f4*/ 	.word	0xffffffff


	//   ....[37]....
        /*01f8*/ 	.word	0xffffffff


	//   ....[38]....
        /*01fc*/ 	.word	0xffffffff


	//   ....[39]....
        /*0200*/ 	.word	0xffffffff


	//   ....[40]....
        /*0204*/ 	.word	0x0500000f


	//   ....[41]....
        /*0208*/ 	.word	0x0500000f


	//   ....[42]....
        /*020c*/ 	.word	0x0500000f


	//   ....[43]....
        /*0210*/ 	.word	0x0500000f


	//   ....[44]....
        /*0214*/ 	.word	0x0500000f


	//   ....[45]....
        /*0218*/ 	.word	0x0500000f


	//   ....[46]....
        /*021c*/ 	.word	0x0500000f


	//   ....[47]....
        /*0220*/ 	.word	0x0500000f


	//   ....[48]....
        /*0224*/ 	.word	0x0500000f


	//   ....[49]....
        /*0228*/ 	.word	0x0500000f


	//   ....[50]....
        /*022c*/ 	.word	0x0500000f


	//   ....[51]....
        /*0230*/ 	.word	0x0500000f


	//   ....[52]....
        /*0234*/ 	.word	0x0500000f


	//   ....[53]....
        /*0238*/ 	.word	0x0500000f


	//   ....[54]....
        /*023c*/ 	.word	0x0500000f


	//   ....[55]....
        /*0240*/ 	.word	0x0500000f


	//   ....[56]....
        /*0244*/ 	.word	0x0500000f


	//   ....[57]....
        /*0248*/ 	.word	0x0500000f


	//   ....[58]....
        /*024c*/ 	.word	0x0500000f


	//   ....[59]....
        /*0250*/ 	.word	0x0500000f


	//   ....[60]....
        /*0254*/ 	.word	0x0500000f


	//   ....[61]....
        /*0258*/ 	.word	0x0500000f


	//   ....[62]....
        /*025c*/ 	.word	0x0500000f


	//   ....[63]....
        /*0260*/ 	.word	0x0500000f


	//   ....[64]....
        /*0264*/ 	.word	0x0500000f


	//   ....[65]....
        /*0268*/ 	.word	0x0500000f


	//   ....[66]....
        /*026c*/ 	.word	0x0500000f


	//   ....[67]....
        /*0270*/ 	.word	0x0500000f


	//   ....[68]....
        /*0274*/ 	.word	0x0500000f


	//   ....[69]....
        /*0278*/ 	.word	0x0500000f


	//   ....[70]....
        /*027c*/ 	.word	0x0500000f


	//   ....[71]....
        /*0280*/ 	.word	0x0500000f


	//   ....[72]....
        /*0284*/ 	.word	0x0500000f


	//   ....[73]....
        /*0288*/ 	.word	0x0500000f


	//   ....[74]....
        /*028c*/ 	.word	0x0500000f


	//   ....[75]....
        /*0290*/ 	.word	0x0500000f


	//   ....[76]....
        /*0294*/ 	.word	0x0500000f


	//   ....[77]....
        /*0298*/ 	.word	0x0500000f


	//   ....[78]....
        /*029c*/ 	.word	0x0500000f


	//   ....[79]....
        /*02a0*/ 	.word	0x0500000f


	//   ....[80]....
        /*02a4*/ 	.word	0x0500000f


	//   ....[81]....
        /*02a8*/ 	.word	0x0500000f


	//   ....[82]....
        /*02ac*/ 	.word	0x0500000f


	//   ....[83]....
        /*02b0*/ 	.word	0x0500000f


	//   ....[84]....
        /*02b4*/ 	.word	0x0500000f


	//   ....[85]....
        /*02b8*/ 	.word	0x0500000f


	//   ....[86]....
        /*02bc*/ 	.word	0x0500000f


	//   ....[87]....
        /*02c0*/ 	.word	0x0500000f


	//   ....[88]....
        /*02c4*/ 	.word	0x0500000f


	//   ....[89]....
        /*02c8*/ 	.word	0x0500000f


	//   ....[90]....
        /*02cc*/ 	.word	0x0500000f


	//   ....[91]....
        /*02d0*/ 	.word	0x0500000f


	//   ....[92]....
        /*02d4*/ 	.word	0x0500000f


	//----- nvinfo : EIATTR_COOP_GROUP_INSTR_OFFSETS
	.align		4
.L_6721:
        /*02d8*/ 	.byte	0x04, 0x28
        /*02da*/ 	.short	(.L_6723 - .L_6722)


	//   ....[0]....
.L_6722:
        /*02dc*/ 	.word	0x00000b10


	//   ....[1]....
        /*02e0*/ 	.word	0x00000b30


	//   ....[2]....
        /*02e4*/ 	.word	0x00000b50


	//   ....[3]....
        /*02e8*/ 	.word	0x00000b70


	//   ....[4]....
        /*02ec*/ 	.word	0x00000b90


	//   ....[5]....
        /*02f0*/ 	.word	0x00000ca0


	//   ....[6]....
        /*02f4*/ 	.word	0x00000cc0


	//   ....[7]....
        /*02f8*/ 	.word	0x00000ce0


	//   ....[8]....
        /*02fc*/ 	.word	0x00001b30


	//   ....[9]....
        /*0300*/ 	.word	0x00001b60


	//   ....[10]....
        /*0304*/ 	.word	0x00001b80


	//   ....[11]....
        /*0308*/ 	.word	0x00001ba0


	//   ....[12]....
        /*030c*/ 	.word	0x00001bc0


	//   ....[13]....
        /*0310*/ 	.word	0x00001c10


	//   ....[14]....
        /*0314*/ 	.word	0x00001c30


	//   ....[15]....
        /*0318*/ 	.word	0x00001c50


	//   ....[16]....
        /*031c*/ 	.word	0x00002af0


	//   ....[17]....
        /*0320*/ 	.word	0x00002b30


	//   ....[18]....
        /*0324*/ 	.word	0x00002b70


	//   ....[19]....
        /*0328*/ 	.word	0x00002bb0


	//   ....[20]....
        /*032c*/ 	.word	0x00002bf0


	//   ....[21]....
        /*0330*/ 	.word	0x00002c30


	//   ....[22]....
        /*0334*/ 	.word	0x00002c50


	//   ....[23]....
        /*0338*/ 	.word	0x00002c80


	//   ....[24]....
        /*033c*/ 	.word	0x00002cc0


	//   ....[25]....
        /*0340*/ 	.word	0x00002cf0


	//   ....[26]....
        /*0344*/ 	.word	0x00002d30


	//   ....[27]....
        /*0348*/ 	.word	0x00002d60


	//   ....[28]....
        /*034c*/ 	.word	0x00002d80


	//   ....[29]....
        /*0350*/ 	.word	0x00002db0


	//   ....[30]....
        /*0354*/ 	.word	0x00002dd0


	//   ....[31]....
        /*0358*/ 	.word	0x00002e00


	//   ....[32]....
        /*035c*/ 	.word	0x00002e40


	//   ....[33]....
        /*0360*/ 	.word	0x00002e80


	//   ....[34]....
        /*0364*/ 	.word	0x00002ef0


	//   ....[35]....
        /*0368*/ 	.word	0x00002f20


	//   ....[36]....
        /*036c*/ 	.word	0x00002f40


	//   ....[37]....
        /*0370*/ 	.word	0x00002f60


	//   ....[38]....
        /*0374*/ 	.word	0x00002f80


	//   ....[39]....
        /*0378*/ 	.word	0x00002fa0


	//   ....[40]....
        /*037c*/ 	.word	0x00004080


	//   ....[41]....
        /*0380*/ 	.word	0x000040e0


	//   ....[42]....
        /*0384*/ 	.word	0x00004140


	//   ....[43]....
        /*0388*/ 	.word	0x000041a0


	//   ....[44]....
        /*038c*/ 	.word	0x00004200


	//   ....[45]....
        /*0390*/ 	.word	0x00004280


	//   ....[46]....
        /*0394*/ 	.word	0x000042f0


	//   ....[47]....
        /*0398*/ 	.word	0x00004350


	//   ....[48]....
        /*039c*/ 	.word	0x000043d0


	//   ....[49]....
        /*03a0*/ 	.word	0x00004430


	//   ....[50]....
        /*03a4*/ 	.word	0x000044b0


	//   ....[51]....
        /*03a8*/ 	.word	0x00004510


	//   ....[52]....
        /*03ac*/ 	.word	0x00004590


	//   ....[53]....
        /*03b0*/ 	.word	0x000045f0


	//   ....[54]....
        /*03b4*/ 	.word	0x00004670


	//   ....[55]....
        /*03b8*/ 	.word	0x000046d0


	//   ....[56]....
        /*03bc*/ 	.word	0x00004750


	//   ....[57]....
        /*03c0*/ 	.word	0x000047b0


	//   ....[58]....
        /*03c4*/ 	.word	0x00004830


	//   ....[59]....
        /*03c8*/ 	.word	0x00004890


	//   ....[60]....
        /*03cc*/ 	.word	0x00004910


	//   ....[61]....
        /*03d0*/ 	.word	0x00004970


	//   ....[62]....
        /*03d4*/ 	.word	0x000049f0


	//   ....[63]....
        /*03d8*/ 	.word	0x00004a50


	//   ....[64]....
        /*03dc*/ 	.word	0x00004ad0


	//   ....[65]....
        /*03e0*/ 	.word	0x00004b30


	//   ....[66]....
        /*03e4*/ 	.word	0x00004bb0


	//   ....[67]....
        /*03e8*/ 	.word	0x00004c10


	//   ....[68]....
        /*03ec*/ 	.word	0x00004c90


	//   ....[69]....
        /*03f0*/ 	.word	0x00004cf0


	//   ....[70]....
        /*03f4*/ 	.word	0x00004d70


	//   ....[71]....
        /*03f8*/ 	.word	0x00004dd0


	//   ....[72]....
        /*03fc*/ 	.word	0x00004e40


	//   ....[73]....
        /*0400*/ 	.word	0x00004ea0


	//   ....[74]....
        /*0404*/ 	.word	0x00004f10


	//   ....[75]....
        /*0408*/ 	.word	0x00004f70


	//   ....[76]....
        /*040c*/ 	.word	0x00004ff0


	//   ....[77]....
        /*0410*/ 	.word	0x00005050


	//   ....[78]....
        /*0414*/ 	.word	0x000050d0


	//   ....[79]....
        /*0418*/ 	.word	0x00005130


	//   ....[80]....
        /*041c*/ 	.word	0x000051b0


	//   ....[81]....
        /*0420*/ 	.word	0x00005210


	//   ....[82]....
        /*0424*/ 	.word	0x00005290


	//   ....[83]....
        /*0428*/ 	.word	0x000052f0


	//   ....[84]....
        /*042c*/ 	.word	0x00005370


	//   ....[85]....
        /*0430*/ 	.word	0x000053d0


	//   ....[86]....
        /*0434*/ 	.word	0x00005450


	//   ....[87]....
        /*0438*/ 	.word	0x000054b0


	//   ....[88]....
        /*043c*/ 	.word	0x00005530


	//   ....[89]....
        /*0440*/ 	.word	0x00005590


	//   ....[90]....
        /*0444*/ 	.word	0x000055f0


	//   ....[91]....
        /*0448*/ 	.word	0x00005660


	//   ....[92]....
        /*044c*/ 	.word	0x000056d0


	//----- nvinfo : EIATTR_VRC_CTA_INIT_COUNT
	.align		4
.L_6723:
        /*0450*/ 	.byte	0x02, 0x4a
	.zero		1
	.zero		1


	//----- nvinfo : EIATTR_SYSCALL_OFFSETS
	.align		4
        /*0454*/ 	.byte	0x04, 0x46
        /*0456*/ 	.short	(.L_6725 - .L_6724)


	//   ....[0]....
.L_6724:
        /*0458*/ 	.word	0x00002a10


	//   ....[1]....
        /*045c*/ 	.word	0x00004020


	//----- nvinfo : EIATTR_EXIT_INSTR_OFFSETS
	.align		4
.L_6725:
        /*0460*/ 	.byte	0x04, 0x1c
        /*0462*/ 	.short	(.L_6727 - .L_6726)


	//   ....[0]....
.L_6726:
        /*0464*/ 	.word	0x00003b30


	//   ....[1]....
        /*0468*/ 	.word	0x00003b70


	//   ....[2]....
        /*046c*/ 	.word	0x00003f20


	//   ....[3]....
        /*0470*/ 	.word	0x00004030


	//----- nvinfo : EIATTR_CRS_STACK_SIZE
	.align		4
.L_6727:
        /*0474*/ 	.byte	0x04, 0x1e
        /*0476*/ 	.short	(.L_6729 - .L_6728)
.L_6728:
        /*0478*/ 	.word	0x00000000


	//----- nvinfo : EIATTR_CBANK_PARAM_SIZE
	.align		4
.L_6729:
        /*047c*/ 	.byte	0x03, 0x19
        /*047e*/ 	.short	0x007c


	//----- nvinfo : EIATTR_PARAM_CBANK
	.align		4
        /*0480*/ 	.byte	0x04, 0x0a
        /*0482*/ 	.short	(.L_6731 - .L_6730)
	.align		4
.L_6730:
        /*0484*/ 	.word	index@(.nv.constant0._ZN4vllm25paged_attention_v1_kernelIthLi192ELi32ELi128ELNS_18Fp8KVCacheDataTypeE2ELb1EEEvPT_PKS2_PKT0_S8_ifPKiSA_iPKfiiiSC_SC_iiiii)
        /*0488*/ 	.short	0x0380
        /*048a*/ 	.short	0x007c


	//----- nvinfo : EIATTR_SW_WAR
	.align		4
.L_6731:
        /*048c*/ 	.byte	0x04, 0x36
        /*048e*/ 	.short	(.L_6733 - .L_6732)
.L_6732:
        /*0490*/ 	.word	0x00000008
.L_6733:


//--------------------- .nv.info._ZN4vllm25paged_attention_v1_kernelIthLi128ELi32ELi128ELNS_18Fp8KVCacheDataTypeE2ELb1EEEvPT_PKS2_PKT0_S8_ifPKiSA_iPKfiiiSC_SC_iiiii --------------------------
	.section	.nv.info._ZN4vllm25paged_attention_v1_kernelIthLi128ELi32ELi128ELNS_18Fp8KVCacheDataTypeE2ELb1EEEvPT_PKS2_PKT0_S8_ifPKiSA_iPKfiiiSC_SC_iiiii,"",@"SHT_CUDA_INFO"
	.sectionflags	@""
	.align	4


	//----- nvinfo : EIATTR_CUDA_API_VERSION
	.align		4
        /*0000*/ 	.byte	0x04, 0x37
        /*0002*/ 	.short	(.L_6735 - .L_6734)
.L_6734:
        /*0004*/ 	.word	0x00000082


	//----- nvinfo : EIATTR_KPARAM_INFO
	.align		4
.L_6735:
        /*0008*/ 	.byte	0x04, 0x17
        /*000a*/ 	.short	(.L_6737 - .L_6736)
.L_6736:
        /*000c*/ 	.word	0x00000000
        /*0010*/ 	.short	0x0013
        /*0012*/ 	.short	0x0078
        /*0014*/ 	.byte	0x00, 0xf0, 0x11, 0x00


	//----- nvinfo : EIATTR_KPARAM_INFO
	.align		4
.L_6737:
        /*0018*/ 	.byte	0x04, 0x17
        /*001a*/ 	.short	(.L_6739 - .L_6738)
.L_6738:
        /*001c*/ 	.word	0x00000000
        /*0020*/ 	.short	0x0012
        /*0022*/ 	.short	0x0074
        /*0024*/ 	.byte	0x00, 0xf0, 0x11, 0x00


	//----- nvinfo : EIATTR_KPARAM_INFO
	.align		4
.L_6739:
        /*0028*/ 	.byte	0x04, 0x17
        /*002a*/ 	.short	(.L_6741 - .L_6740)
.L_6740:
        /*002c*/ 	.word	0x00000000
        /*0030*/ 	.short	0x0011
        /*0032*/ 	.short	0x0070
        /*0034*/ 	.byte	0x00, 0xf0, 0x11, 0x00


	//----- nvinfo : EIATTR_KPARAM_INFO
	.align		4
.L_6741:
        /*0038*/ 	.byte	0x04, 0x17
        /*003a*/ 	.short	(.L_6743 - .L_6742)
.L_6742:
        /*003c*/ 	.word	0x00000000
        /*0040*/ 	.short	0x0010
        /*0042*/ 	.short	0x006c
        /*0044*/ 	.byte	0x00, 0xf0, 0x11, 0x00


	//----- nvinfo : EIATTR_KPARAM_INFO
	.align		4
.L_6743:
        /*0048*/ 	.byte	0x04, 0x17
        /*004a*/ 	.short	(.L_6745 - .L_6744)
.L_6744:
        /*004c*/ 	.word	0x00000000
        /*0050*/ 	.short	0x000f
        /*0052*/ 	.short	0x0068
        /*0054*/ 	.byte	0x00, 0xf0, 0x11, 0x00


	//----- nvinfo : EIATTR_KPARAM_INFO
	.align		4
.L_6745:
        /*0058*/ 	.byte	0x04, 0x17
        /*005a*/ 	.short	(.L_6747 - .L_6746)
.L_6746:
        /*005c*/ 	.word	0x00000000
        /*0060*/ 	.short	0x000e
        /*0062*/ 	.short	0x0060
        /*0064*/ 	.byte	0x00, 0xf5, 0x21, 0x00


	//----- nvinfo : EIATTR_KPARAM_INFO
	.align		4
.L_6747:
        /*0068*/ 	.byte	0x04, 0x17
        /*006a*/ 	.short	(.L_6749 - .L_6748)
.L_6748:
        /*006c*/ 	.word	0x00000000
        /*0070*/ 	.short	0x000d
        /*0072*/ 	.short	0x0058
        /*0074*/ 	.byte	0x00, 0xf5, 0x21, 0x00


	//----- nvinfo : EIATTR_KPARAM_INFO
	.align		4
.L_6749:
        /*0078*/ 	.byte	0x04, 0x17
        /*007a*/ 	.short	(.L_6751 - .L_6750)
.L_6750:
        /*007c*/ 	.word	0x00000000
        /*0080*/ 	.short	0x000c
        /*0082*/ 	.short	0x0050
        /*0084*/ 	.byte	0x00, 0xf0, 0x11, 0x00


	//----- nvinfo : EIATTR_KPARAM_INFO
	.align		4
.L_6751:
        /*0088*/ 	.byte	0x04, 0x17
        /*008a*/ 	.short	(.L_6753 - .L_6752)
.L_6752:
        /*008c*/ 	.word	0x00000000
        /*0090*/ 	.short	0x000b
        /*0092*/ 	.short	0x004c
        /*0094*/ 	.byte	0x00, 0xf0, 0x11, 0x00


	//----- nvinfo : EIATTR_KPARAM_INFO
	.align		4
.L_6753:
        /*0098*/ 	.byte	0x04, 0x17
        /*009a*/ 	.short	(.L_6755 - .L_6754)
.L_6754:
        /*009c*/ 	.word	0x00000000
        /*00a0*/ 	.short	0x000a
        /*00a2*/ 	.short	0x0048
        /*00a4*/ 	.byte	0x00, 0xf0, 0x11, 0x00


	//----- nvinfo : EIATTR_KPARAM_INFO
	.align		4
.L_6755:
        /*00a8*/ 	.byte	0x04, 0x17
        /*00aa*/ 	.short	(.L_6757 - .L_6756)
.L_6756:
        /*00ac*/ 	.word	0x00000000
        /*00b0*/ 	.short	0x0009
        /*00b2*/ 	.short	0x0040
        /*00b4*/ 	.byte	0x00, 0xf5, 0x21, 0x00


	//----- nvinfo : EIATTR_KPARAM_INFO
	.align		4
.L_6757:
        /*00b8*/ 	.byte	0x04, 0x17
        /*00ba*/ 	.short	(.L_6759 - .L_6758)
.L_6758:
        /*00bc*/ 	.word	0x00000000
        /*00c0*/ 	.short	0x0008
        /*00c2*/ 	.short	0x0038
        /*00c4*/ 	.byte	0x00, 0xf0, 0x11, 0x00


	//----- nvinfo : EIATTR_KPARAM_INFO
	.align		4
.L_6759:
        /*00c8*/ 	.byte	0x04, 0x17
        /*00ca*/ 	.short	(.L_6761 - .L_6760)
.L_6760:
        /*00cc*/ 	.word	0x00000000
        /*00d0*/ 	.short	0x0007
        /*00d2*/ 	.short	0x0030
        /*00d4*/ 	.byte	0x00, 0xf5, 0x21, 0x00


	//----- nvinfo : EIATTR_KPARAM_INFO
	.align		4
.L_6761:
        /*00d8*/ 	.byte	0x04, 0x17
        /*00da*/ 	.short	(.L_6763 - .L_6762)
.L_6762:
        /*00dc*/ 	.word	0x00000000
        /*00e0*/ 	.short	0x0006
        /*00e2*/ 	.short	0x0028
        /*00e4*/ 	.byte	0x00, 0xf5, 0x21, 0x00


	//----- nvinfo : EIATTR_KPARAM_INFO
	.align		4
.L_6763:
        /*00e8*/ 	.byte	0x04, 0x17
        /*00ea*/ 	.short	(.L_6765 - .L_6764)
.L_6764:
        /*00ec*/ 	.word	0x00000000
        /*00f0*/ 	.short	0x0005
        /*00f2*/ 	.short	0x0024
        /*00f4*/ 	.byte	0x00, 0xf0, 0x11, 0x00


	//----- nvinfo : EIATTR_KPARAM_INFO
	.align		4
.L_6765:
        /*00f8*/ 	.byte	0x04, 0x17
        /*00fa*/ 	.short	(.L_6767 - .L_6766)
.L_6766:
        /*00fc*/ 	.word	0x00000000
        /*0100*/ 	.short	0x0004
        /*0102*/ 	.short	0x0020
        /*0104*/ 	.byte	0x00, 0xf0, 0x11, 0x00


	//----- nvinfo : EIATTR_KPARAM_INFO
	.align		4
.L_6767:
        /*0108*/ 	.byte	0x04, 0x17
        /*010a*/ 	.short	(.L_6769 - .L_6768)
.L_6768:
        /*010c*/ 	.word	0x00000000
        /*0110*/ 	.short	0x0003
        /*0112*/ 	.short	0x0018
        /*0114*/ 	.byte	0x00, 0xf5, 0x21, 0x00


	//----- nvinfo : EIATTR_KPARAM_INFO
	.align		4
.L_6769:
        /*0118*/ 	.byte	0x04, 0x17
        /*011a*/ 	.short	(.L_6771 - .L_6770)
.L_6770:
        /*011c*/ 	.word	0x00000000
        /*0120*/ 	.short	0x0002
        /*0122*/ 	.short	0x0010
        /*0124*/ 	.byte	0x00, 0xf5, 0x21, 0x00


	//----- nvinfo : EIATTR_KPARAM_INFO
	.align		4
.L_6771:
        /*0128*/ 	.byte	0x04, 0x17
        /*012a*/ 	.short	(.L_6773 - .L_6772)
.L_6772:
        /*012c*/ 	.word	0x00000000
        /*0130*/ 	.short	0x0001
        /*0132*/ 	.short	0x0008
        /*0134*/ 	.byte	0x00, 0xf5, 0x21, 0x00


	//----- nvinfo : EIATTR_KPARAM_INFO
	.align		4
.L_6773:
        /*0138*/ 	.byte	0x04, 0x17
        /*013a*/ 	.short	(.L_6775 - .L_6774)
.L_6774:
        /*013c*/ 	.word	0x00000000
        /*0140*/ 	.short	0x0000
        /*0142*/ 	.short	0x0000
        /*0144*/ 	.byte	0x00, 0xf5, 0x21, 0x00


	//----- nvinfo : EIATTR_SPARSE_MMA_MASK
	.align		4
.L_6775:
        /*0148*/ 	.byte	0x03, 0x50
        /*014a*/ 	.short	0x0000


	//----- nvinfo : EIATTR_MAXREG_COUNT
	.align		4
        /*014c*/ 	.byte	0x03, 0x1b
        /*014e*/ 	.short	0x00ff


	//----- nvinfo : EIATTR_NUM_BARRIERS
	.align		4
        /*0150*/ 	.byte	0x02, 0x4c
        /*0152*/ 	.byte	0x01
	.zero		1


	//----- nvinfo : EIATTR_EXTERNS
	.align		4
        /*0154*/ 	.byte	0x04, 0x0f
        /*0156*/ 	.short	(.L_6777 - .L_6776)


	//   ....[0]....
	.align		4
.L_6776:
        /*0158*/ 	.word	index@(__assertfail)


	//----- nvinfo : EIATTR_MERCURY_ISA_VERSION
	.align		4
.L_6777:
        /*015c*/ 	.byte	0x03, 0x5f
        /*015e*/ 	.short	0x0101


	//----- nvinfo : EIATTR_COOP_GROUP_MASK_REGIDS
	.align		4
        /*0160*/ 	.byte	0x04, 0x29
        /*0162*/ 	.short	(.L_6779 - .L_6778)


	//   ....[0]....
.L_6778:
        /*0164*/ 	.word	0xffffffff


	//   ....[1]....
        /*0168*/ 	.word	0xffffffff


	//   ....[2]....
        /*016c*/ 	.word	0xffffffff


	//   ....[3]....
        /*0170*/ 	.word	0xffffffff


	//   ....[4]....
        /*0174*/ 	.word	0xffffffff


	//   ....[5]....
        /*0178*/ 	.word	0xffffffff


	//   ....[6]....
        /*017c*/ 	.word	0xffffffff


	//   ....[7]....
        /*0180*/ 	.word	0xffffffff


	//   ....[8]....
        /*0184*/ 	.word	0xffffffff


	//   ....[9]....
        /*0188*/ 	.word	0xffffffff


	//   ....[10]....
        /*018c*/ 	.word	0xffffffff


	//   ....[11]....
        /*0190*/ 	.word	0xffffffff


	//   ....[12]....
        /*0194*/ 	.word	0xffffffff


	//   ....[13]....
        /*0198*/ 	.word	0xffffffff


	//   ....[14]....
        /*019c*/ 	.word	0xffffffff


	//   ....[15]....
        /*01a0*/ 	.word	0xffffffff


	//   ....[16]....
        /*01a4*/ 	.word	0xffffffff


	//   ....[17]....
        /*01a8*/ 	.word	0xffffffff


	//   ....[18]....
        /*01ac*/ 	.word	0xffffffff


	//   ....[19]....
        /*01b0*/ 	.word	0xffffffff


	//   ....[20]....
        /*01b4*/ 	.word	0xffffffff


	//   ....[21]....
        /*01b8*/ 	.word	0xffffffff


	//   ....[22]....
        /*01bc*/ 	.word	0xffffffff


	//   ....[23]....
        /*01c0*/ 	.word	0xffffffff


	//   ....[24]....
        /*01c4*/ 	.word	0xffffffff


	//   ....[25]....
        /*01c8*/ 	.word	0xffffffff


	//   ....[26]....
        /*01cc*/ 	.word	0xffffffff


	//   ....[27]....
        /*01d0*/ 	.word	0xffffffff


	//   ....[28]....
        /*01d4*/ 	.word	0xffffffff


	//   ....[29]....
        /*01d8*/ 	.word	0xffffffff


	//   ....[30]....
        /*01dc*/ 	.word	0xffffffff


	//   ....[31]....
        /*01e0*/ 	.word	0xffffffff


	//   ....[32]....
        /*01e4*/ 	.word	0x0500000f


	//   ....[33]....
        /*01e8*/ 	.word	0x0500000f


	//   ....[34]....
        /*01ec*/ 	.word	0x0500000f


	//   ....[35]....
        /*01f0*/ 	.word	0x0500000f


	//   ....[36]....
        /*01f4*/ 	.word	0x0500000f


	//   ....[37]....
        /*01f8*/ 	.word	0x0500000f


	//   ....[38]....
        /*01fc*/ 	.word	0x0500000f


	//   ....[39]....
        /*0200*/ 	.word	0x0500000f


	//   ....[40]....
        /*0204*/ 	.word	0x0500000f


	//   ....[41]....
        /*0208*/ 	.word	0x0500000f


	//   ....[42]....
        /*020c*/ 	.word	0x0500000f


	//   ....[43]....
        /*0210*/ 	.word	0x0500000f


	//   ....[44]....
        /*0214*/ 	.word	0x0500000f


	//   ....[45]....
        /*0218*/ 	.word	0x0500000f


	//   ....[46]....
        /*021c*/ 	.word	0x0500000f


	//   ....[47]....
        /*0220*/ 	.word	0x0500000f


	//   ....[48]....
        /*0224*/ 	.word	0x0500000f


	//   ....[49]....
        /*0228*/ 	.word	0x0500000f


	//   ....[50]....
        /*022c*/ 	.word	0x0500000f


	//   ....[51]....
        /*0230*/ 	.word	0x0500000f


	//   ....[52]....
        /*0234*/ 	.word	0x0500000f


	//   ....[53]....
        /*0238*/ 	.word	0x0500000f


	//   ....[54]....
        /*023c*/ 	.word	0x0500000f


	//   ....[55]....
        /*0240*/ 	.word	0x0500000f


	//   ....[56]....
        /*0244*/ 	.word	0x0500000f


	//   ....[57]....
        /*0248*/ 	.word	0x0500000f


	//   ....[58]....
        /*024c*/ 	.word	0x0500000f


	//   ....[59]....
        /*0250*/ 	.word	0x0500000f


	//   ....[60]....
        /*0254*/ 	.word	0x0500000f


	//   ....[61]....
        /*0258*/ 	.word	0x0500000f


	//   ....[62]....
        /*025c*/ 	.word	0x0500000f


	//   ....[63]....
        /*0260*/ 	.word	0x0500000f


	//   ....[64]....
        /*0264*/ 	.word	0x0500000f


	//   ....[65]....
        /*0268*/ 	.word	0x0500000f


	//   ....[66]....
        /*026c*/ 	.word	0x0500000f


	//   ....[67]....
        /*0270*/ 	.word	0x0500000f


	//   ....[68]....
        /*0274*/ 	.word	0x0500000f


	//----- nvinfo : EIATTR_COOP_GROUP_INSTR_OFFSETS
	.align		4
.L_6779:
        /*0278*/ 	.byte	0x04, 0x28
        /*027a*/ 	.short	(.L_6781 - .L_6780)


	//   ....[0]....
.L_6780:
        /*027c*/ 	.word	0x00000aa0


	//   ....[1]....
        /*0280*/ 	.word	0x00000ac0


	//   ....[2]....
        /*0284*/ 	.word	0x00000ae0


	//   ....[3]....
        /*0288*/ 	.word	0x00000b00


	//   ....[4]....
        /*028c*/ 	.word	0x00000b20


	//   ....[5]....
        /*0290*/ 	.word	0x00000c30


	//   ....[6]....
        /*0294*/ 	.word	0x00000c50


	//   ....[7]....
        /*0298*/ 	.word	0x00000c70


	//   ....[8]....
        /*029c*/ 	.word	0x00001aa0


	//   ....[9]....
        /*02a0*/ 	.word	0x00001ad0


	//   ....[10]....
        /*02a4*/ 	.word	0x00001af0


	//   ....[11]....
        /*02a8*/ 	.word	0x00001b10


	//   ....[12]....
        /*02ac*/ 	.word	0x00001b30


	//   ....[13]....
        /*02b0*/ 	.word	0x00001b80


	//   ....[14]....
        /*02b4*/ 	.word	0x00001ba0


	//   ....[15]....
        /*02b8*/ 	.word	0x00001bc0


	//   ....[16]....
        /*02bc*/ 	.word	0x00002a60


	//   ....[17]....
        /*02c0*/ 	.word	0x00002aa0


	//   ....[18]....
        /*02c4*/ 	.word	0x00002ad0


	//   ....[19]....
        /*02c8*/ 	.word	0x00002b10


	//   ....[20]....
        /*02cc*/ 	.word	0x00002b20


	//   ....[21]....
        /*02d0*/ 	.word	0x00002b30


	//   ....[22]....
        /*02d4*/ 	.word	0x00002b60


	//   ....[23]....
        /*02d8*/ 	.word	0x00002b90


	//   ....[24]....
        /*02dc*/ 	.word	0x00002bc0


	//   ....[25]....
        /*02e0*/ 	.word	0x00002bf0


	//   ....[26]....
        /*02e4*/ 	.word	0x00002c40


	//   ....[27]....
        /*02e8*/ 	.word	0x00002c80


	//   ....[28]....
        /*02ec*/ 	.word	0x00002cb0


	//   ....[29]....
        /*02f0*/ 	.word	0x00002cd0


	//   ....[30]....
        /*02f4*/ 	.word	0x00002cf0


	//   ....[31]....
        /*02f8*/ 	.word	0x00002d10


	//   ....[32]....
        /*02fc*/ 	.word	0x00003a30


	//   ....[33]....
        /*0300*/ 	.word	0x00003a90


	//   ....[34]....
        /*0304*/ 	.word	0x00003af0


	//   ....[35]....
        /*0308*/ 	.word	0x00003b50


	//   ....[36]....
        /*030c*/ 	.word	0x00003bb0


	//   ....[37]....
        /*0310*/ 	.word	0x00003c30


	//   ....[38]....
        /*0314*/ 	.word	0x00003c90


	//   ....[39]....
        /*0318*/ 	.word	0x00003cf0


	//   ....[40]....
        /*031c*/ 	.word	0x00003d70


	//   ....[41]....
        /*0320*/ 	.word	0x00003dd0


	//   ....[42]....
        /*0324*/ 	.word	0x00003e50


	//   ....[43]....
        /*0328*/ 	.word	0x00003eb0


	//   ....[44]....
        /*032c*/ 	.word	0x00003f30


	//   ....[45]....
        /*0330*/ 	.word	0x00003f90


	//   ....[46]....
        /*0334*/ 	.word	0x00004010


	//   ....[47]....
        /*0338*/ 	.word	0x00004070


	//   ....[48]....
        /*033c*/ 	.word	0x000040f0


	//   ....[49]....
        /*0340*/ 	.word	0x00004150


	//   ....[50]....
        /*0344*/ 	.word	0x000041d0


	//   ....[51]....
        /*0348*/ 	.word	0x00004230


	//   ....[52]....
        /*034c*/ 	.word	0x000042a0


	//   ....[53]....
        /*0350*/ 	.word	0x00004300


	//   ....[54]....
        /*0354*/ 	.word	0x00004380


	//   ....[55]....
        /*0358*/ 	.word	0x000043e0


	//   ....[56]....
        /*035c*/ 	.word	0x00004450


	//   ....[57]....
        /*0360*/ 	.word	0x000044b0


	//   ....[58]....
        /*0364*/ 	.word	0x00004520


	//   ....[59]....
        /*0368*/ 	.word	0x00004580


	//   ....[60]....
        /*036c*/ 	.word	0x00004600


	//   ....[61]....
        /*0370*/ 	.word	0x00004660


	//   ....[62]....
        /*0374*/ 	.word	0x000046d0


	//   ....[63]....
        /*0378*/ 	.word	0x00004730


	//   ....[64]....
        /*037c*/ 	.word	0x000047a0


	//   ....[65]....
        /*0380*/ 	.word	0x00004800


	//   ....[66]....
        /*0384*/ 	.word	0x00004880


	//   ....[67]....
        /*0388*/ 	.word	0x000048e0


	//   ....[68]....
        /*038c*/ 	.word	0x00004960


	//----- nvinfo : EIATTR_VRC_CTA_INIT_COUNT
	.align		4
.L_6781:
        /*0390*/ 	.byte	0x02, 0x4a
	.zero		1
	.zero		1


	//----- nvinfo : EIATTR_SYSCALL_OFFSETS
	.align		4
        /*0394*/ 	.byte	0x04, 0x46
        /*0396*/ 	.short	(.L_6783 - .L_6782)


	//   ....[0]....
.L_6782:
        /*0398*/ 	.word	0x00002970


	//   ....[1]....
        /*039c*/ 	.word	0x000039d0


	//----- nvinfo : EIATTR_EXIT_INSTR_OFFSETS
	.align		4
.L_6783:
        /*03a0*/ 	.byte	0x04, 0x1c
        /*03a2*/ 	.short	(.L_6785 - .L_6784)


	//   ....[0]....
.L_6784:
        /*03a4*/ 	.word	0x000035f0


	//   ....[1]....
        /*03a8*/ 	.word	0x00003630


	//   ....[2]....
        /*03ac*/ 	.word	0x000038d0


	//   ....[3]....
        /*03b0*/ 	.word	0x000039e0


	//----- nvinfo : EIATTR_CRS_STACK_SIZE
	.align		4
.L_6785:
        /*03b4*/ 	.byte	0x04, 0x1e
        /*03b6*/ 	.short	(.L_6787 - .L_6786)
.L_6786:
        /*03b8*/ 	.word	0x00000000


	//----- nvinfo : EIATTR_CBANK_PARAM_SIZE
	.align		4
.L_6787:
        /*03bc*/ 	.byte	0x03, 0x19
        /*03be*/ 	.short	0x007c


	//----- nvinfo : EIATTR_PARAM_CBANK
	.align		4
        /*03c0*/ 	.byte	0x04, 0x0a
        /*03c2*/ 	.short	(.L_6789 - .L_6788)
	.align		4
.L_6788:
        /*03c4*/ 	.word	index@(.nv.constant0._ZN4vllm25paged_attention_v1_kernelIthLi128ELi32ELi128ELNS_18Fp8KVCacheDataTypeE2ELb1EEEvPT_PKS2_PKT0_S8_ifPKiSA_iPKfiiiSC_SC_iiiii)
        /*03c8*/ 	.short	0x0380
        /*03ca*/ 	.short	0x007c


	//----- nvinfo : EIATTR_SW_WAR
	.align		4
.L_6789:
        /*03cc*/ 	.byte	0x04, 0x36
        /*03ce*/ 	.short	(.L_6791 - .L_6790)
.L_6790:
        /*03d0*/ 	.word	0x00000008
.L_6791:


//--------------------- .nv.info._ZN4vllm25paged_attention_v1_kernelIthLi120ELi32ELi128ELNS_18Fp8KVCacheDataTypeE2ELb1EEEvPT_PKS2_PKT0_S8_ifPKiSA_iPKfiiiSC_SC_iiiii --------------------------
	.section	.nv.info._ZN4vllm25paged_attention_v1_kernelIthLi120ELi32ELi128ELNS_18Fp8KVCacheDataTypeE2ELb1EEEvPT_PKS2_PKT0_S8_ifPKiSA_iPKfiiiSC_SC_iiiii,"",@"SHT_CUDA_INFO"
	.sectionflags	@""
	.align	4


	//----- nvinfo : EIATTR_CUDA_API_VERSION
	.align		4
        /*0000*/ 	.byte	0x04, 0x37
        /*0002*/ 	.short	(.L_6793 - .L_6792)
.L_6792:
        /*0004*/ 	.word	0x00000082


	//----- nvinfo : EIATTR_KPARAM_INFO
	.align		4
.L_6793:
        /*0008*/ 	.byte	0x04, 0x17
        /*000a*/ 	.short	(.L_6795 - .L_6794)
.L_6794:
        /*000c*/ 	.word	0x00000000
        /*0010*/ 	.short	0x0013
        /*0012*/ 	.short	0x0078
        /*0014*/ 	.byte	0x00, 0xf0, 0x11, 0x00


	//----- nvinfo : EIATTR_KPARAM_INFO
	.align		4
.L_6795:
        /*0018*/ 	.byte	0x04, 0x17
        /*001a*/ 	.short	(.L_6797 - .L_6796)
.L_6796:
        /*001c*/ 	.word	0x00000000
        /*0020*/ 	.short	0x0012
        /*0022*/ 	.short	0x0074
        /*0024*/ 	.byte	0x00, 0xf0, 0x11, 0x00


	//----- nvinfo : EIATTR_KPARAM_INFO
	.align		4
.L_6797:
        /*0028*/ 	.byte	0x04, 0x17
        /*002a*/ 	.short	(.L_6799 - .L_6798)
.L_6798:
        /*002c*/ 	.word	0x00000000
        /*0030*/ 	.short	0x0011
        /*0032*/ 	.short	0x0070
        /*0034*/ 	.byte	0x00, 0xf0, 0x11, 0x00


	//----- nvinfo : EIATTR_KPARAM_INFO
	.align		4
.L_6799:
        /*0038*/ 	.byte	0x04, 0x17
        /*003a*/ 	.short	(.L_6801 - .L_6800)
.L_6800:
        /*003c*/ 	.word	0x00000000
        /*0040*/ 	.short	0x0010
        /*0042*/ 	.short	0x006c
        /*0044*/ 	.byte	0x00, 0xf0, 0x11, 0x00


	//----- nvinfo : EIATTR_KPARAM_INFO
	.align		4
.L_6801:
        /*0048*/ 	.byte	0x04, 0x17
        /*004a*/ 	.short	(.L_6803 - .L_6802)
.L_6802:
        /*004c*/ 	.word	0x00000000
        /*0050*/ 	.short	0x000f
        /*0052*/ 	.short	0x0068
        /*0054*/ 	.byte	0x00, 0xf0, 0x11, 0x00


	//----- nvinfo : EIATTR_KPARAM_INFO
	.align		4
.L_6803:
        /*0058*/ 	.byte	0x04, 0x17
        /*005a*/ 	.short	(.L_6805 - .L_6804)
.L_6804:
        /*005c*/ 	.word	0x00000000
        /*0060*/ 	.short	0x000e
        /*0062*/ 	.short	0x0060
        /*0064*/ 	.byte	0x00, 0xf5, 0x21, 0x00


	//----- nvinfo : EIATTR_KPARAM_INFO
	.align		4
.L_6805:
        /*0068*/ 	.byte	0x04, 0x17
        /*006a*/ 	.short	(.L_6807 - .L_6806)
.L_6806:
        /*006c*/ 	.word	0x00000000
        /*0070*/ 	.short	0x000d
        /*0072*/ 	.short	0x0058
        /*0074*/ 	.byte	0x00, 0xf5, 0x21, 0x00


	//----- nvinfo : EIATTR_KPARAM_INFO
	.align		4
.L_6807:
        /*0078*/ 	.byte	0x04, 0x17
        /*007a*/ 	.short	(.L_6809 - .L_6808)
.L_6808:
        /*007c*/ 	.word	0x00000000
        /*0080*/ 	.short	0x000c
        /*0082*/ 	.short	0x0050
        /*0084*/ 	.byte	0x00, 0xf0, 0x11, 0x00


	//----- nvinfo : EIATTR_KPARAM_INFO
	.align		4
.L_6809:
        /*0088*/ 	.byte	0x04, 0x17
        /*008a*/ 	.short	(.L_6811 - .L_6810)
.L_6810:
        /*008c*/ 	.word	0x00000000
        /*0090*/ 	.short	0x000b
        /*0092*/ 	.short	0x004c
        /*0094*/ 	.byte	0x00, 0xf0, 0x11, 0x00


	//----- nvinfo : EIATTR_KPARAM_INFO
	.align		4
.L_6811:
        /*0098*/ 	.byte	0x04, 0x17
        /*009a*/ 	.short	(.L_6813 - .L_6812)
.L_6812:
        /*009c*/ 	.word	0x00000000
        /*00a0*/ 	.short	0x000a
        /*00a2*/ 	.short	0x0048
        /*00a4*/ 	.byte	0x00, 0xf0, 0x11, 0x00


	//----- nvinfo : EIATTR_KPARAM_INFO
	.align		4
.L_6813:
        /*00a8*/ 	.byte	0x04, 0x17
        /*00aa*/ 	.short	(.L_6815 - .L_6814)
.L_6814:
        /*00ac*/ 	.word	0x00000000
        /*00b0*/ 	.short	0x0009
        /*00b2*/ 	.short	0x0040
        /*00b4*/ 	.byte	0x00, 0xf5, 0x21, 0x00


	//----- nvinfo : EIATTR_KPARAM_INFO
	.align		4
.L_6815:
        /*00b8*/ 	.byte	0x04, 0x17
        /*00ba*/ 	.short	(.L_6817 - .L_6816)
.L_6816:
        /*00bc*/ 	.word	0x00000000
        /*00c0*/ 	.short	0x0008
        /*00c2*/ 	.short	0x0038
        /*00c4*/ 	.byte	0x00, 0xf0, 0x11, 0x00


	//----- nvinfo : EIATTR_KPARAM_INFO
	.align		4
.L_6817:
        /*00c8*/ 	.byte	0x04, 0x17
        /*00ca*/ 	.short	(.L_6819 - .L_6818)
.L_6818:
        /*00cc*/ 	.word	0x00000000
        /*00d0*/ 	.short	0x0007
        /*00d2*/ 	.short	0x0030
        /*00d4*/ 	.byte	0x00, 0xf5, 0x21, 0x00


	//----- nvinfo : EIATTR_KPARAM_INFO
	.align		4
.L_6819:
        /*00d8*/ 	.byte	0x04, 0x17
        /*00da*/ 	.short	(.L_6821 - .L_6820)
.L_6820:
        /*00dc*/ 	.word	0x00000000
        /*00e0*/ 	.short	0x0006
        /*00e2*/ 	.short	0x0028
        /*00e4*/ 	.byte	0x00, 0xf5, 0x21, 0x00


	//----- nvinfo : EIATTR_KPARAM_INFO
	.align		4
.L_6821:
        /*00e8*/ 	.byte	0x04, 0x17
        /*00ea*/ 	.short	(.L_6823 - .L_6822)
.L_6822:
        /*00ec*/ 	.word	0x00000000
        /*00f0*/ 	.short	0x0005
        /*00f2*/ 	.short	0x0024
        /*00f4*/ 	.byte	0x00, 0xf0, 0x11, 0x00


	//----- nvinfo : EIATTR_KPARAM_INFO
	.align		4
.L_6823:
        /*00f8*/ 	.byte	0x04, 0x17
        /*00fa*/ 	.short	(.L_6825 - .L_6824)
.L_6824:
        /*00fc*/ 	.word	0x00000000
        /*0100*/ 	.short	0x0004
        /*0102*/ 	.short	0x0020
        /*0104*/ 	.byte	0x00, 0xf0, 0x11, 0x00


	//----- nvinfo : EIATTR_KPARAM_INFO
	.align		4
.L_6825:
        /*0108*/ 	.byte	0x04, 0x17
        /*010a*/ 	.short	(.L_6827 - .L_6826)
.L_6826:
        /*010c*/ 	.word	0x00000000
        /*0110*/ 	.short	0x0003
        /*0112*/ 	.short	0x0018
        /*0114*/ 	.byte	0x00, 0xf5, 0x21, 0x00


	//----- nvinfo : EIATTR_KPARAM_INFO
	.align		4
.L_6827:
        /*0118*/ 	.byte	0x04, 0x17
        /*011a*/ 	.short	(.L_6829 - .L_6828)
.L_6828:
        /*011c*/ 	.word	0x00000000
        /*0120*/ 	.short	0x0002
        /*0122*/ 	.short	0x0010
        /*0124*/ 	.byte	0x00, 0xf5, 0x21, 0x00


	//----- nvinfo : EIATTR_KPARAM_INFO
	.align		4
.L_6829:
        /*0128*/ 	.byte	0x04, 0x17
        /*012a*/ 	.short	(.L_6831 - .L_6830)
.L_6830:
        /*012c*/ 	.word	0x00000000
        /*0130*/ 	.short	0x0001
        /*0132*/ 	.short	0x0008
        /*0134*/ 	.byte	0x00, 0xf5, 0x21, 0x00


	//----- nvinfo : EIATTR_KPARAM_INFO
	.align		4
.L_6831:
        /*0138*/ 	.byte	0x04, 0x17
        /*013a*/ 	.short	(.L_6833 - .L_6832)
.L_6832:
        /*013c*/ 	.word	0x00000000
        /*0140*/ 	.short	0x0000
        /*0142*/ 	.short	0x0000
        /*0144*/ 	.byte	0x00, 0xf5, 0x21, 0x00


	//----- nvinfo : EIATTR_SPARSE_MMA_MASK
	.align		4
.L_6833:
        /*0148*/ 	.byte	0x03, 0x50
        /*014a*/ 	.short	0x0000


	//----- nvinfo : EIATTR_MAXREG_COUNT
	.align		4
        /*014c*/ 	.byte	0x03, 0x1b
        /*014e*/ 	.short	0x00ff


	//----- nvinfo : EIATTR_NUM_BARRIERS
	.align		4
        /*0150*/ 	.byte	0x02, 0x4c
        /*0152*/ 	.byte	0x01
	.zero		1


	//----- nvinfo : EIATTR_EXTERNS
	.align		4
        /*0154*/ 	.byte	0x04, 0x0f
        /*0156*/ 	.short	(.L_6835 - .L_6834)


	//   ....[0]....
	.align		4
.L_6834:
        /*0158*/ 	.word	index@(__assertfail)


	//----- nvinfo : EIATTR_MERCURY_ISA_VERSION
	.align		4
.L_6835:
        /*015c*/ 	.byte	0x03, 0x5f
        /*015e*/ 	.short	0x0101


	//----- nvinfo : EIATTR_COOP_GROUP_MASK_REGIDS
	.align		4
        /*0160*/ 	.byte	0x04, 0x29
        /*0162*/ 	.short	(.L_6837 - .L_6836)


	//   ....[0]....
.L_6836:
        /*0164*/ 	.word	0xffffffff


	//   ....[1]....
        /*0168*/ 	.word	0xffffffff


	//   ....[2]....
        /*016c*/ 	.word	0xffffffff


	//   ....[3]....
        /*0170*/ 	.word	0xffffffff


	//   ....[4]....
        /*0174*/ 	.word	0xffffffff


	//   ....[5]....
        /*0178*/ 	.word	0xffffffff


	//   ....[6]....
        /*017c*/ 	.word	0xffffffff


	//   ....[7]....
        /*0180*/ 	.word	0xffffffff


	//   ....[8]....
        /*0184*/ 	.word	0xffffffff


	//   ....[9]....
        /*0188*/ 	.word	0xffffffff


	//   ....[10]....
        /*018c*/ 	.word	0xffffffff


	//   ....[11]....
        /*0190*/ 	.word	0xffffffff


	//   ....[12]....
        /*0194*/ 	.word	0xffffffff


	//   ....[13]....
        /*0198*/ 	.word	0xffffffff


	//   ....[14]....
        /*019c*/ 	.word	0xffffffff


	//   ....[15]....
        /*01a0*/ 	.word	0xffffffff


	//   ....[16]....
        /*01a4*/ 	.word	0xffffffff


	//   ....[17]....
        /*01a8*/ 	.word	0xffffffff


	//   ....[18]....
        /*01ac*/ 	.word	0xffffffff


	//   ....[19]....
        /*01b0*/ 	.word	0xffffffff


	//   ....[20]....
        /*01b4*/ 	.word	0xffffffff


	//   ....[21]....
        /*01b8*/ 	.word	0xffffffff


	//   ....[22]....
        /*01bc*/ 	.word	0xffffffff


	//   ....[23]....
        /*01c0*/ 	.word	0xffffffff


	//   ....[24]....
        /*01c4*/ 	.word	0xffffffff


	//   ....[25]....
        /*01c8*/ 	.word	0xffffffff


	//   ....[26]....
        /*01cc*/ 	.word	0xffffffff


	//   ....[27]....
        /*01d0*/ 	.word	0xffffffff


	//   ....[28]....
        /*01d4*/ 	.word	0xffffffff


	//   ....[29]....
        /*01d8*/ 	.word	0xffffffff


	//   ....[30]....
        /*01dc*/ 	.word	0xffffffff


	//   ....[31]....
        /*01e0*/ 	.word	0x0500000f


	//   ....[32]....
        /*01e4*/ 	.word	0x0500000f


	//   ....[33]....
        /*01e8*/ 	.word	0x0500000f


	//   ....[34]....
        /*01ec*/ 	.word	0x0500000f


	//   ....[35]....
        /*01f0*/ 	.word	0x0500000f


	//   ....[36]....
        /*01f4*/ 	.word	0x0500000f


	//   ....[37]....
        /*01f8*/ 	.word	0x0500000f


	//   ....[38]....
        /*01fc*/ 	.word	0x0500000f


	//   ....[39]....
        /*0200*/ 	.word	0x0500000f


	//   ....[40]....
        /*0204*/ 	.word	0x0500000f


	//   ....[41]....
        /*0208*/ 	.word	0x0500000f


	//   ....[42]....
        /*020c*/ 	.word	0x0500000f


	//   ....[43]....
        /*0210*/ 	.word	0x0500000f


	//   ....[44]....
        /*0214*/ 	.word	0x0500000f


	//   ....[45]....
        /*0218*/ 	.word	0x0500000f


	//   ....[46]....
        /*021c*/ 	.word	0x0500000f


	//   ....[47]....
        /*0220*/ 	.word	0x0500000f


	//   ....[48]....
        /*0224*/ 	.word	0x0500000f


	//   ....[49]....
        /*0228*/ 	.word	0x0500000f


	//   ....[50]....
        /*022c*/ 	.word	0x0500000f


	//   ....[51]....
        /*0230*/ 	.word	0x0500000f


	//   ....[52]....
        /*0234*/ 	.word	0x0500000f


	//   ....[53]....
        /*0238*/ 	.word	0x0500000f


	//   ....[54]....
        /*023c*/ 	.word	0x0500000f


	//   ....[55]....
        /*0240*/ 	.word	0x0500000f


	//   ....[56]....
        /*0244*/ 	.word	0x0500000f


	//   ....[57]....
        /*0248*/ 	.word	0x0500000f


	//   ....[58]....
        /*024c*/ 	.word	0x0500000f


	//   ....[59]....
        /*0250*/ 	.word	0x0500000f


	//   ....[60]....
        /*0254*/ 	.word	0x0500000f


	//   ....[61]....
        /*0258*/ 	.word	0x0500000f


	//   ....[62]....
        /*025c*/ 	.word	0x0500000f


	//   ....[63]....
        /*0260*/ 	.word	0x0500000f


	//   ....[64]....
        /*0264*/ 	.word	0x0500000f


	//   ....[65]....
        /*0268*/ 	.word	0x0500000f


	//----- nvinfo : EIATTR_COOP_GROUP_INSTR_OFFSETS
	.align		4
.L_6837:
        /*026c*/ 	.byte	0x04, 0x28
        /*026e*/ 	.short	(.L_6839 - .L_6838)


	//   ....[0]....
.L_6838:
        /*0270*/ 	.word	0x00000aa0


	//   ....[1]....
        /*0274*/ 	.word	0x00000ac0


	//   ....[2]....
        /*0278*/ 	.word	0x00000ae0


	//   ....[3]....
        /*027c*/ 	.word	0x00000b00


	//   ....[4]....
        /*0280*/ 	.word	0x00000b20


	//   ....[5]....
        /*0284*/ 	.word	0x00000c30


	//   ....[6]....
        /*0288*/ 	.word	0x00000c50


	//   ....[7]....
        /*028c*/ 	.word	0x00000c70


	//   ....[8]....
        /*0290*/ 	.word	0x00001aa0


	//   ....[9]....
        /*0294*/ 	.word	0x00001ad0


	//   ....[10]....
        /*0298*/ 	.word	0x00001af0


	//   ....[11]....
        /*029c*/ 	.word	0x00001b10


	//   ....[12]....
        /*02a0*/ 	.word	0x00001b30


	//   ....[13]....
        /*02a4*/ 	.word	0x00001b80


	//   ....[14]....
        /*02a8*/ 	.word	0x00001ba0


	//   ....[15]....
        /*02ac*/ 	.word	0x00001bc0


	//   ....[16]....
        /*02b0*/ 	.word	0x00002a70


	//   ....[17]....
        /*02b4*/ 	.word	0x00002ab0


	//   ....[18]....
        /*02b8*/ 	.word	0x00002ad0


	//   ....[19]....
        /*02bc*/ 	.word	0x00002ae0


	//   ....[20]....
        /*02c0*/ 	.word	0x00002af0


	//   ....[21]....
        /*02c4*/ 	.word	0x00002b00


	//   ....[22]....
        /*02c8*/ 	.word	0x00002b20


	//   ....[23]....
        /*02cc*/ 	.word	0x00002b50


	//   ....[24]....
        /*02d0*/ 	.word	0x00002b80


	//   ....[25]....
        /*02d4*/ 	.word	0x00002bb0


	//   ....[26]....
        /*02d8*/ 	.word	0x00002c40


	//   ....[27]....
        /*02dc*/ 	.word	0x00002c60


	//   ....[28]....
        /*02e0*/ 	.word	0x00002c90


	//   ....[29]....
        /*02e4*/ 	.word	0x00002cc0


	//   ....[30]....
        /*02e8*/ 	.word	0x00002ce0


	//   ....[31]....
        /*02ec*/ 	.word	0x00003940


	//   ....[32]....
        /*02f0*/ 	.word	0x000039a0


	//   ....[33]....
        /*02f4*/ 	.word	0x00003a00


	//   ....[34]....
        /*02f8*/ 	.word	0x00003a60


	//   ....[35]....
        /*02fc*/ 	.word	0x00003ac0


	//   ....[36]....
        /*0300*/ 	.word	0x00003b40


	//   ....[37]....
        /*0304*/ 	.word	0x00003ba0


	//   ....[38]....
        /*0308*/ 	.word	0x00003c00


	//   ....[39]....
        /*030c*/ 	.word	0x00003c80


	//   ....[40]....
        /*0310*/ 	.word	0x00003ce0


	//   ....[41]....
        /*0314*/ 	.word	0x00003d60


	//   ....[42]....
        /*0318*/ 	.word	0x00003dc0


	//   ....[43]....
        /*031c*/ 	.word	0x00003e40


	//   ....[44]....
        /*0320*/ 	.word	0x00003ea0


	//   ....[45]....
        /*0324*/ 	.word	0x00003f20


	//   ....[46]....
        /*0328*/ 	.word	0x00003f80


	//   ....[47]....
        /*032c*/ 	.word	0x00004000


	//   ....[48]....
        /*0330*/ 	.word	0x00004060


	//   ....[49]....
        /*0334*/ 	.word	0x000040e0


	//   ....[50]....
        /*0338*/ 	.word	0x00004140


	//   ....[51]....
        /*033c*/ 	.word	0x000041b0


	//   ....[52]....
        /*0340*/ 	.word	0x00004210


	//   ....[53]....
        /*0344*/ 	.word	0x00004280


	//   ....[54]....
        /*0348*/ 	.word	0x000042e0


	//   ....[55]....
        /*034c*/ 	.word	0x00004360


	//   ....[56]....
        /*0350*/ 	.word	0x000043c0


	//   ....[57]....
        /*0354*/ 	.word	0x00004440


	//   ....[58]....
        /*0358*/ 	.word	0x000044a0


	//   ....[59]....
        /*035c*/ 	.word	0x00004520


	//   ....[60]....
        /*0360*/ 	.word	0x00004580


	//   ....[61]....
        /*0364*/ 	.word	0x000045f0


	//   ....[62]....
        /*0368*/ 	.word	0x00004650


	//   ....[63]....
        /*036c*/ 	.word	0x000046c0


	//   ....[64]....
        /*0370*/ 	.word	0x00004730


	//   ....[65]....
        /*0374*/ 	.word	0x000047a0


	//----- nvinfo : EIATTR_VRC_CTA_INIT_COUNT
	.align		4
.L_6839:
        /*0378*/ 	.byte	0x02, 0x4a
	.zero		1
	.zero		1


	//----- nvinfo : EIATTR_SYSCALL_OFFSETS
	.align		4
        /*037c*/ 	.byte	0x04, 0x46
        /*037e*/ 	.short	(.L_6841 - .L_6840)


	//   ....[0]....
.L_6840:
        /*0380*/ 	.word	0x00002970


	//   ....[1]....
        /*0384*/ 	.word	0x000038e0


	//----- nvinfo : EIATTR_EXIT_INSTR_OFFSETS
	.align		4
.L_6841:
        /*0388*/ 	.byte	0x04, 0x1c
        /*038a*/ 	.short	(.L_6843 - .L_6842)


	//   ....[0]....
.L_6842:
        /*038c*/ 	.word	0x00003520


	//   ....[1]....
        /*0390*/ 	.word	0x00003560


	//   ....[2]....
        /*0394*/ 	.word	0x000037e0


	//   ....[3]....
        /*0398*/ 	.word	0x000038f0


	//----- nvinfo : EIATTR_CRS_STACK_SIZE
	.align		4
.L_6843:
        /*039c*/ 	.byte	0x04, 0x1e
        /*039e*/ 	.short	(.L_6845 - .L_6844)
.L_6844:
        /*03a0*/ 	.word	0x00000000


	//----- nvinfo : EIATTR_CBANK_PARAM_SIZE
	.align		4
.L_6845:
        /*03a4*/ 	.byte	0x03, 0x19
        /*03a6*/ 	.short	0x007c


	//----- nvinfo : EIATTR_PARAM_CBANK
	.align		4
        /*03a8*/ 	.byte	0x04, 0x0a
        /*03aa*/ 	.short	(.L_6847 - .L_6846)
	.align		4
.L_6846:
        /*03ac*/ 	.word	index@(.nv.constant0._ZN4vllm25paged_attention_v1_kernelIthLi120ELi32ELi128ELNS_18Fp8KVCacheDataTypeE2ELb1EEEvPT_PKS2_PKT0_S8_ifPKiSA_iPKfiiiSC_SC_iiiii)
        /*03b0*/ 	.short	0x0380
        /*03b2*/ 	.short	0x007c


	//----- nvinfo : EIATTR_SW_WAR
	.align		4
.L_6847:
        /*03b4*/ 	.byte	0x04, 0x36
        /*03b6*/ 	.short	(.L_6849 - .L_6848)
.L_6848:
        /*03b8*/ 	.word	0x00000008
.L_6849:


//--------------------- .nv.info._ZN4vllm25paged_attention_v1_kernelIthLi112ELi32ELi128ELNS_18Fp8KVCacheDataTypeE2ELb1EEEvPT_PKS2_PKT0_S8_ifPKiSA_iPKfiiiSC_SC_iiiii --------------------------
	.section	.nv.info._ZN4vllm25paged_attention_v1_kernelIthLi112ELi32ELi128ELNS_18Fp8KVCacheDataTypeE2ELb1EEEvPT_PKS2_PKT0_S8_ifPKiSA_iPKfiiiSC_SC_iiiii,"",@"SHT_CUDA_INFO"
	.sectionflags	@""
	.align	4


	//----- nvinfo : EIATTR_CUDA_API_VERSION
	.align		4
        /*0000*/ 	.byte	0x04, 0x37
        /*0002*/ 	.short	(.L_6851 - .L_6850)
.L_6850:
        /*0004*/ 	.word	0x00000082


	//----- nvinfo : EIATTR_KPARAM_INFO
	.align		4
.L_6851:
        /*0008*/ 	.byte	0x04, 0x17
        /*000a*/ 	.short	(.L_6853 - .L_6852)
.L_6852:
        /*000c*/ 	.word	0x00000000
        /*0010*/ 	.short	0x0013
        /*0012*/ 	.short	0x0078
        /*0014*/ 	.byte	0x00, 0xf0, 0x11, 0x00


	//----- nvinfo : EIATTR_KPARAM_INFO
	.align		4
.L_6853:
        /*0018*/ 	.byte	0x04, 0x17
        /*001a*/ 	.short	(.L_6855 - .L_6854)
.L_6854:
        /*001c*/ 	.word	0x00000000
        /*0020*/ 	.short	0x0012
        /*0022*/ 	.short	0x0074
        /*0024*/ 	.byte	0x00, 0xf0, 0x11, 0x00


	//----- nvinfo : EIATTR_KPARAM_INFO
	.align		4
.L_6855:
        /*0028*/ 	.byte	0x04, 0x17
        /*002a*/ 	.short	(.L_6857 - .L_6856)
.L_6856:
        /*002c*/ 	.word	0x00000000
        /*0030*/ 	.short	0x0011
        /*0032*/ 	.short	0x0070
        /*0034*/ 	.byte	0x00, 0xf0, 0x11, 0x00


	//----- nvinfo : EIATTR_KPARAM_INFO
	.align		4
.L_6857:
        /*0038*/ 	.byte	0x04, 0x17
        /*003a*/ 	.short	(.L_6859 - .L_6858)
.L_6858:
        /*003c*/ 	.word	0x00000000
        /*0040*/ 	.short	0x0010
        /*0042*/ 	.short	0x006c
        /*0044*/ 	.byte	0x00, 0xf0, 0x11, 0x00


	//----- nvinfo : EIATTR_KPARAM_INFO
	.align		4
.L_6859:
        /*0048*/ 	.byte	0x04, 0x17
        /*004a*/ 	.short	(.L_6861 - .L_6860)
.L_6860:
        /*004c*/ 	.word	0x00000000
        /*0050*/ 	.short	0x000f
        /*0052*/ 	.short	0x0068
        /*0054*/ 	.byte	0x00, 0xf0, 0x11, 0x00


	//----- nvinfo : EIATTR_KPARAM_INFO
	.align		4
.L_6861:
        /*0058*/ 	.byte	0x04, 0x17
        /*005a*/ 	.short	(.L_6863 - .L_6862)
.L_6862:
        /*005c*/ 	.word	0x00000000
        /*0060*/ 	.short	0x000e
        /*0062*/ 	.short	0x0060
        /*0064*/ 	.byte	0x00, 0xf5, 0x21, 0x00


	//----- nvinfo : EIATTR_KPARAM_INFO
	.align		4
.L_6863:
        /*0068*/ 	.byte	0x04, 0x17
        /*006a*/ 	.short	(.L_6865 - .L_6864)
.L_6864:
        /*006c*/ 	.word	0x00000000
        /*0070*/ 	.short	0x000d
        /*0072*/ 	.short	0x0058
        /*0074*/ 	.byte	0x00, 0xf5, 0x21, 0x00


	//----- nvinfo : EIATTR_KPARAM_INFO
	.align		4
.L_6865:
        /*0078*/ 	.byte	0x04, 0x17
        /*007a*/ 	.short	(.L_6867 - .L_6866)
.L_6866:
        /*007c*/ 	.word	0x00000000
        /*0080*/ 	.short	0x000c
        /*0082*/ 	.short	0x0050
        /*0084*/ 	.byte	0x00, 0xf0, 0x11, 0x00


	//----- nvinfo : EIATTR_KPARAM_INFO
	.align		4
.L_6867:
        /*0088*/ 	.byte	0x04, 0x17
        /*008a*/ 	.short	(.L_6869 - .L_6868)
.L_6868:
        /*008c*/ 	.word	0x00000000
        /*0090*/ 	.short	0x000b
        /*0092*/ 	.short	0x004c
        /*0094*/ 	.byte	0x00, 0xf0, 0x11, 0x00


	//----- nvinfo : EIATTR_KPARAM_INFO
	.align		4
.L_6869:
        /*0098*/ 	.byte	0x04, 0x17
        /*009a*/ 	.short	(.L_6871 - .L_6870)
.L_6870:
        /*009c*/ 	.word	0x00000000
        /*00a0*/ 	.short	0x000a
        /*00a2*/ 	.short	0x0048
        /*00a4*/ 	.byte	0x00, 0xf0, 0x11, 0x00


	//----- nvinfo : EIATTR_KPARAM_INFO
	.align		4
.L_6871:
        /*00a8*/ 	.byte	0x04, 0x17
        /*00aa*/ 	.short	(.L_6873 - .L_6872)
.L_6872:
        /*00ac*/ 	.word	0x00000000
        /*00b0*/ 	.short	0x0009
        /*00b2*/ 	.short	0x0040
        /*00b4*/ 	.byte	0x00, 0xf5, 0x21, 0x00


	//----- nvinfo : EIATTR_KPARAM_INFO
	.align		4
.L_6873:
        /*00b8*/ 	.byte	0x04, 0x17
        /*00ba*/ 	.short	(.L_6875 - .L_6874)
.L_6874:
        /*00bc*/ 	.word	0x00000000
        /*00c0*/ 	.short	0x0008
        /*00c2*/ 	.short	0x0038
        /*00c4*/ 	.byte	0x00, 0xf0, 0x11, 0x00


	//----- nvinfo : EIATTR_KPARAM_INFO
	.align		4
.L_6875:
        /*00c8*/ 	.byte	0x04, 0x17
        /*00ca*/ 	.short	(.L_6877 - .L_6876)
.L_6876:
        /*00cc*/ 	.word	0x00000000
        /*00d0*/ 	.short	0x0007
        /*00d2*/ 	.short	0x0030
        /*00d4*/ 	.byte	0x00, 0xf5, 0x21, 0x00


	//----- nvinfo : EIATTR_KPARAM_INFO
	.align		4
.L_6877:
        /*00d8*/ 	.byte	0x04, 0x17
        /*00da*/ 	.short	(.L_6879 - .L_6878)
.L_6878:
        /*00dc*/ 	.word	0x00000000
        /*00e0*/ 	.short	0x0006
        /*00e2*/ 	.short	0x0028
        /*00e4*/ 	.byte	0x00, 0xf5, 0x21, 0x00


	//----- nvinfo : EIATTR_KPARAM_INFO
	.align		4
.L_6879:
        /*00e8*/ 	.byte	0x04, 0x17
        /*00ea*/ 	.short	(.L_6881 - .L_6880)
.L_6880:
        /*00ec*/ 	.word	0x00000000
        /*00f0*/ 	.short	0x0005
        /*00f2*/ 	.short	0x0024
        /*00f4*/ 	.byte	0x00, 0xf0, 0x11, 0x00


	//----- nvinfo : EIATTR_KPARAM_INFO
	.align		4
.L_6881:
        /*00f8*/ 	.byte	0x04, 0x17
        /*00fa*/ 	.short	(.L_6883 - .L_6882)
.L_6882:
        /*00fc*/ 	.word	0x00000000
        /*0100*/ 	.short	0x0004
        /*0102*/ 	.short	0x0020
        /*0104*/ 	.byte	0x00, 0xf0, 0x11, 0x00


	//----- nvinfo : EIATTR_KPARAM_INFO
	.align		4
.L_6883:
        /*0108*/ 	.byte	0x04, 0x17
        /*010a*/ 	.short	(.L_6885 - .L_6884)
.L_6884:
        /*010c*/ 	.word	0x00000000
        /*0110*/ 	.short	0x0003
        /*0112*/ 	.short	0x0018
        /*0114*/ 	.byte	0x00, 0xf5, 0x21, 0x00


	//----- nvinfo : EIATTR_KPARAM_INFO
	.align		4
.L_6885:
        /*0118*/ 	.byte	0x04, 0x17
        /*011a*/ 	.short	(.L_6887 - .L_6886)
.L_6886:
        /*011c*/ 	.word	0x00000000
        /*0120*/ 	.short	0x0002
        /*0122*/ 	.short	0x0010
        /*0124*/ 	.byte	0x00, 0xf5, 0x21, 0x00


	//----- nvinfo : EIATTR_KPARAM_INFO
	.align		4
.L_6887:
        /*0128*/ 	.byte	0x04, 0x17
        /*012a*/ 	.short	(.L_6889 - .L_6888)
.L_6888:
        /*012c*/ 	.word	0x00000000
        /*0130*/ 	.short	0x0001
        /*0132*/ 	.short	0x0008
        /*0134*/ 	.byte	0x00, 0xf5, 0x21, 0x00


	//----- nvinfo : EIATTR_KPARAM_INFO
	.align		4
.L_6889:
        /*0138*/ 	.byte	0x04, 0x17
        /*013a*/ 	.short	(.L_6891 - .L_6890)
.L_6890:
        /*013c*/ 	.word	0x00000000
        /*0140*/ 	.short	0x0000
        /*0142*/ 	.short	0x0000
        /*0144*/ 	.byte	0x00, 0xf5, 0x21, 0x00


	//----- nvinfo : EIATTR_SPARSE_MMA_MASK
	.align		4
.L_6891:
        /*0148*/ 	.byte	0x03, 0x50
        /*014a*/ 	.short	0x0000


	//----- nvinfo : EIATTR_MAXREG_COUNT
	.align		4
        /*014c*/ 	.byte	0x03, 0x1b
        /*014e*/ 	.short	0x00ff


	//----- nvinfo : EIATTR_NUM_BARRIERS
	.align		4
        /*0150*/ 	.byte	0x02, 0x4c
        /*0152*/ 	.byte	0x01
	.zero		1


	//----- nvinfo : EIATTR_EXTERNS
	.align		4
        /*0154*/ 	.byte	0x04, 0x0f
        /*0156*/ 	.short	(.L_6893 - .L_6892)


	//   ....[0]....
	.align		4
.L_6892:
        /*0158*/ 	.word	index@(__assertfail)


	//----- nvinfo : EIATTR_MERCURY_ISA_VERSION
	.align		4
.L_6893:
        /*015c*/ 	.byte	0x03, 0x5f
        /*015e*/ 	.short	0x0101


	//----- nvinfo : EIATTR_COOP_GROUP_MASK_REGIDS
	.align		4
        /*0160*/ 	.byte	0x04, 0x29
        /*0162*/ 	.short	(.L_6895 - .L_6894)


	//   ....[0]....
.L_6894:
        /*0164*/ 	.word	0xffffffff


	//   ....[1]....
        /*0168*/ 	.word	0xffffffff


	//   ....[2]....
        /*016c*/ 	.word	0xffffffff


	//   ....[3]....
        /*0170*/ 	.word	0xffffffff


	//   ....[4]....
        /*0174*/ 	.word	0xffffffff


	//   ....[5]....
        /*0178*/ 	.word	0xffffffff


	//   ....[6]....
        /*017c*/ 	.word	0xffffffff


	//   ....[7]....
        /*0180*/ 	.word	0xffffffff


	//   ....[8]....
        /*0184*/ 	.word	0xffffffff


	//   ....[9]....
        /*0188*/ 	.word	0xffffffff


	//   ....[10]....
        /*018c*/ 	.word	0xffffffff


	//   ....[11]....
        /*0190*/ 	.word	0xffffffff


	//   ....[12]....
        /*0194*/ 	.word	0xffffffff


	//   ....[13]....
        /*0198*/ 	.word	0xffffffff


	//   ....[14]....
        /*019c*/ 	.word	0xffffffff


	//   ....[15]....
        /*01a0*/ 	.word	0xffffffff


	//   ....[16]....
        /*01a4*/ 	.word	0xffffffff


	//   ....[17]....
        /*01a8*/ 	.word	0xffffffff


	//   ....[18]....
        /*01ac*/ 	.word	0xffffffff


	//   ....[19]....
        /*01b0*/ 	.word	0xffffffff


	//   ....[20]....
        /*01b4*/ 	.word	0xffffffff


	//   ....[21]....
        /*01b8*/ 	.word	0xffffffff


	//   ....[22]....
        /*01bc*/ 	.word	0xffffffff


	//   ....[23]....
        /*01c0*/ 	.word	0xffffffff


	//   ....[24]....
        /*01c4*/ 	.word	0xffffffff


	//   ....[25]....
        /*01c8*/ 	.word	0xffffffff


	//   ....[26]....
        /*01cc*/ 	.word	0xffffffff


	//   ....[27]....
        /*01d0*/ 	.word	0xffffffff


	//   ....[28]....
        /*01d4*/ 	.word	0xffffffff


	//   ....[29]....
        /*01d8*/ 	.word	0xffffffff


	//   ....[30]....
        /*01dc*/ 	.word	0x0500000f


	//   ....[31]....
        /*01e0*/ 	.word	0x0500000f


	//   ....[32]....
        /*01e4*/ 	.word	0x0500000f


	//   ....[33]....
        /*01e8*/ 	.word	0x0500000f


	//   ....[34]....
        /*01ec*/ 	.word	0x0500000f


	//   ....[35]....
        /*01f0*/ 	.word	0x0500000f


	//   ....[36]....
        /*01f4*/ 	.word	0x0500000f


	//   ....[37]....
        /*01f8*/ 	.word	0x0500000f


	//   ....[38]....
        /*01fc*/ 	.word	0x0500000f


	//   ....[39]....
        /*0200*/ 	.word	0x0500000f


	//   ....[40]....
        /*0204*/ 	.word	0x0500000f


	//   ....[41]....
        /*0208*/ 	.word	0x0500000f


	//   ....[42]....
        /*020c*/ 	.word	0x0500000f


	//   ....[43]....
        /*0210*/ 	.word	0x0500000f


	//   ....[44]....
        /*0214*/ 	.word	0x0500000f


	//   ....[45]....
        /*0218*/ 	.word	0x0500000f


	//   ....[46]....
        /*021c*/ 	.word	0x0500000f


	//   ....[47]....
        /*0220*/ 	.word	0x0500000f


	//   ....[48]....
        /*0224*/ 	.word	0x0500000f


	//   ....[49]....
        /*0228*/ 	.word	0x0500000f


	//   ....[50]....
        /*022c*/ 	.word	0x0500000f


	//   ....[51]....
        /*0230*/ 	.word	0x0500000f


	//   ....[52]....
        /*0234*/ 	.word	0x0500000f


	//   ....[53]....
        /*0238*/ 	.word	0x0500000f


	//   ....[54]....
        /*023c*/ 	.word	0x0500000f


	//   ....[55]....
        /*0240*/ 	.word	0x0500000f


	//   ....[56]....
        /*0244*/ 	.word	0x0500000f


	//   ....[57]....
        /*0248*/ 	.word	0x0500000f


	//   ....[58]....
        /*024c*/ 	.word	0x0500000f


	//   ....[59]....
        /*0250*/ 	.word	0x0500000f


	//   ....[60]....
        /*0254*/ 	.word	0x0500000f


	//   ....[61]....
        /*0258*/ 	.word	0x0500000f


	//   ....[62]....
        /*025c*/ 	.word	0x0500000f


	//----- nvinfo : EIATTR_COOP_GROUP_INSTR_OFFSETS
	.align		4
.L_6895:
        /*0260*/ 	.byte	0x04, 0x28
        /*0262*/ 	.short	(.L_6897 - .L_6896)


	//   ....[0]....
.L_6896:
        /*0264*/ 	.word	0x00000aa0


	//   ....[1]....
        /*0268*/ 	.word	0x00000ac0


	//   ....[2]....
        /*026c*/ 	.word	0x00000ae0


	//   ....[3]....
        /*0270*/ 	.word	0x00000b00


	//   ....[4]....
        /*0274*/ 	.word	0x00000b20


	//   ....[5]....
        /*0278*/ 	.word	0x00000c30


	//   ....[6]....
        /*027c*/ 	.word	0x00000c50


	//   ....[7]....
        /*0280*/ 	.word	0x00000c70


	//   ....[8]....
        /*0284*/ 	.word	0x00001aa0


	//   ....[9]....
        /*0288*/ 	.word	0x00001ad0


	//   ....[10]....
        /*028c*/ 	.word	0x00001af0


	//   ....[11]....
        /*0290*/ 	.word	0x00001b10


	//   ....[12]....
        /*0294*/ 	.word	0x00001b30


	//   ....[13]....
        /*0298*/ 	.word	0x00001b80


	//   ....[14]....
        /*029c*/ 	.word	0x00001ba0


	//   ....[15]....
        /*02a0*/ 	.word	0x00001bc0


	//   ....[16]....
        /*02a4*/ 	.word	0x00002a70


	//   ....[17]....
        /*02a8*/ 	.word	0x00002ab0


	//   ....[18]....
        /*02ac*/ 	.word	0x00002ae0


	//   ....[19]....
        /*02b0*/ 	.word	0x00002af0


	//   ....[20]....
        /*02b4*/ 	.word	0x00002b00


	//   ....[21]....
        /*02b8*/ 	.word	0x00002b10


	//   ....[22]....
        /*02bc*/ 	.word	0x00002b40


	//   ....[23]....
        /*02c0*/ 	.word	0x00002b70


	//   ....[24]....
        /*02c4*/ 	.word	0x00002ba0


	//   ....[25]....
        /*02c8*/ 	.word	0x00002be0


	//   ....[26]....
        /*02cc*/ 	.word	0x00002c20


	//   ....[27]....
        /*02d0*/ 	.word	0x00002c50


	//   ....[28]....
        /*02d4*/ 	.word	0x00002c70


	//   ....[29]....
        /*02d8*/ 	.word	0x00002ca0


	//   ....[30]....
        /*02dc*/ 	.word	0x00003860


	//   ....[31]....
        /*02e0*/ 	.word	0x000038c0


	//   ....[32]....
        /*02e4*/ 	.word	0x00003920


	//   ....[33]....
        /*02e8*/ 	.word	0x00003980


	//   ....[34]....
        /*02ec*/ 	.word	0x000039e0


	//   ....[35]....
        /*02f0*/ 	.word	0x00003a60


	//   ....[36]....
        /*02f4*/ 	.word	0x00003ac0


	//   ....[37]....
        /*02f8*/ 	.word	0x00003b20


	//   ....[38]....
        /*02fc*/ 	.word	0x00003ba0


	//   ....[39]....
        /*0300*/ 	.word	0x00003c00


	//   ....[40]....
        /*0304*/ 	.word	0x00003c80


	//   ....[41]....
        /*0308*/ 	.word	0x00003ce0


	//   ....[42]....
        /*030c*/ 	.word	0x00003d60


	//   ....[43]....
        /*0310*/ 	.word	0x00003dc0


	//   ....[44]....
        /*0314*/ 	.word	0x00003e40


	//   ....[45]....
        /*0318*/ 	.word	0x00003ea0


	//   ....[46]....
        /*031c*/ 	.word	0x00003f10


	//   ....[47]....
        /*0320*/ 	.word	0x00003f70


	//   ....[48]....
        /*0324*/ 	.word	0x00003fe0


	//   ....[49]....
        /*0328*/ 	.word	0x00004040


	//   ....[50]....
        /*032c*/ 	.word	0x000040c0


	//   ....[51]....
        /*0330*/ 	.word	0x00004120


	//   ....[52]....
        /*0334*/ 	.word	0x000041a0


	//   ....[53]....
        /*0338*/ 	.word	0x00004200


	//   ....[54]....
        /*033c*/ 	.word	0x00004280


	//   ....[55]....
        /*0340*/ 	.word	0x000042e0


	//   ....[56]....
        /*0344*/ 	.word	0x00004360


	//   ....[57]....
        /*0348*/ 	.word	0x000043c0


	//   ....[58]....
        /*034c*/ 	.word	0x00004440


	//   ....[59]....
        /*0350*/ 	.word	0x000044a0


	//   ....[60]....
        /*0354*/ 	.word	0x00004500


	//   ....[61]....
        /*0358*/ 	.word	0x00004570


	//   ....[62]....
        /*035c*/ 	.word	0x000045e0


	//----- nvinfo : EIATTR_VRC_CTA_INIT_COUNT
	.align		4
.L_6897:
        /*0360*/ 	.byte	0x02, 0x4a
	.zero		1
	.zero		1


	//----- nvinfo : EIATTR_SYSCALL_OFFSETS
	.align		4
        /*0364*/ 	.byte	0x04, 0x46
        /*0366*/ 	.short	(.L_6899 - .L_6898)


	//   ....[0]....
.L_6898:
        /*0368*/ 	.word	0x00002970


	//   ....[1]....
        /*036c*/ 	.word	0x00003800


	//----- nvinfo : EIATTR_EXIT_INSTR_OFFSETS
	.align		4
.L_6899:
        /*0370*/ 	.byte	0x04, 0x1c
        /*0372*/ 	.short	(.L_6901 - .L_6900)


	//   ....[0]....
.L_6900:
        /*0374*/ 	.word	0x00003460


	//   ....[1]....
        /*0378*/ 	.word	0x000034a0


	//   ....[2]....
        /*037c*/ 	.word	0x00003700


	//   ....[3]....
        /*0380*/ 	.word	0x00003810


	//----- nvinfo : EIATTR_CRS_STACK_SIZE
	.align		4
.L_6901:
        /*0384*/ 	.byte	0x04, 0x1e
        /*0386*/ 	.short	(.L_6903 - .L_6902)
.L_6902:
        /*0388*/ 	.word	0x00000000


	//----- nvinfo : EIATTR_CBANK_PARAM_SIZE
	.align		4
.L_6903:
        /*038c*/ 	.byte	0x03, 0x19
        /*038e*/ 	.short	0x007c


	//----- nvinfo : EIATTR_PARAM_CBANK
	.align		4
        /*0390*/ 	.byte	0x04, 0x0a
        /*0392*/ 	.short	(.L_6905 - .L_6904)
	.align		4
.L_6904:
        /*0394*/ 	.word	index@(.nv.constant0._ZN4vllm25paged_attention_v1_kernelIthLi112ELi32ELi128ELNS_18Fp8KVCacheDataTypeE2ELb1EEEvPT_PKS2_PKT0_S8_ifPKiSA_iPKfiiiSC_SC_iiiii)
        /*0398*/ 	.short	0x0380
        /*039a*/ 	.short	0x007c


	//----- nvinfo : EIATTR_SW_WAR
	.align		4
.L_6905:
        /*039c*/ 	.byte	0x04, 0x36
        /*039e*/ 	.short	(.L_6907 - .L_6906)
.L_6906:
        /*03a0*/ 	.word	0x00000008
.L_6907:


//--------------------- .nv.info._ZN4vllm25paged_attention_v1_kernelIthLi96ELi32ELi128ELNS_18Fp8KVCacheDataTypeE2ELb1EEEvPT_PKS2_PKT0_S8_ifPKiSA_iPKfiiiSC_SC_iiiii --------------------------
	.section	.nv.info._ZN4vllm25paged_attention_v1_kernelIthLi96ELi32ELi128ELNS_18Fp8KVCacheDataTypeE2ELb1EEEvPT_PKS2_PKT0_S8_ifPKiSA_iPKfiiiSC_SC_iiiii,"",@"SHT_CUDA_INFO"
	.sectionflags	@""
	.align	4


	//----- nvinfo : EIATTR_CUDA_API_VERSION
	.align		4
        /*0000*/ 	.byte	0x04, 0x37
        /*0002*/ 	.short	(.L_6909 - .L_6908)
.L_6908:
        /*0004*/ 	.word	0x00000082


	//----- nvinfo : EIATTR_KPARAM_INFO
	.align		4
.L_6909:
        /*0008*/ 	.byte	0x04, 0x17
        /*000a*/ 	.short	(.L_6911 - .L_6910)
.L_6910:
        /*000c*/ 	.word	0x00000000
        /*0010*/ 	.short	0x0013
        /*0012*/ 	.short	0x0078
        /*0014*/ 	.byte	0x00, 0xf0, 0x11, 0x00


	//----- nvinfo : EIATTR_KPARAM_INFO
	.align		4
.L_6911:
        /*0018*/ 	.byte	0x04, 0x17
        /*001a*/ 	.short	(.L_6913 - .L_6912)
.L_6912:
        /*001c*/ 	.word	0x00000000
        /*0020*/ 	.short	0x0012
        /*0022*/ 	.short	0x0074
        /*0024*/ 	.byte	0x00, 0xf0, 0x11, 0x00


	//----- nvinfo : EIATTR_KPARAM_INFO
	.align		4
.L_6913:
        /*0028*/ 	.byte	0x04, 0x17
        /*002a*/ 	.short	(.L_6915 - .L_6914)
.L_6914:
        /*002c*/ 	.word	0x00000000
        /*0030*/ 	.short	0x0011
        /*0032*/ 	.short	0x0070
        /*0034*/ 	.byte	0x00, 0xf0, 0x11, 0x00


	//----- nvinfo : EIATTR_KPARAM_INFO
	.align		4
.L_6915:
        /*0038*/ 	.byte	0x04, 0x17
        /*003a*/ 	.short	(.L_6917 - .L_6916)
.L_6916:
        /*003c*/ 	.word	0x00000000
        /*0040*/ 	.short	0x0010
        /*0042*/ 	.short	0x006c
        /*0044*/ 	.byte	0x00, 0xf0, 0x11, 0x00


	//----- nvinfo : EIATTR_KPARAM_INFO
	.align		4
.L_6917:
        /*0048*/ 	.byte	0x04, 0x17
        /*004a*/ 	.short	(.L_6919 - .L_6918)
.L_6918:
        /*004c*/ 	.word	0x00000000
        /*0050*/ 	.short	0x000f
        /*0052*/ 	.short	0x0068
        /*0054*/ 	.byte	0x00, 0xf0, 0x11, 0x00


	//----- nvinfo : EIATTR_KPARAM_INFO
	.align		4
.L_6919:
        /*0058*/ 	.byte	0x04, 0x17
        /*005a*/ 	.short	(.L_6921 - .L_6920)
.L_6920:
        /*005c*/ 	.word	0x00000000
        /*0060*/ 	.short	0x000e
        /*0062*/ 	.short	0x0060
        /*0064*/ 	.byte	0x00, 0xf5, 0x21, 0x00


	//----- nvinfo : EIATTR_KPARAM_INFO
	.align		4
.L_6921:
        /*0068*/ 	.byte	0x04, 0x17
        /*006a*/ 	.short	(.L_6923 - .L_6922)
.L_6922:
        /*006c*/ 	.word	0x00000000
        /*0070*/ 	.short	0x000d
        /*0072*/ 	.short	0x0058
        /*0074*/ 	.byte	0x00, 0xf5, 0x21, 0x00


	//----- nvinfo : EIATTR_KPARAM_INFO
	.align		4
.L_6923:
        /*0078*/ 	.byte	0x04, 0x17
        /*007a*/ 	.short	(.L_6925 - .L_6924)
.L_6924:
        /*007c*/ 	.word	0x00000000
        /*0080*/ 	.short	0x000c
        /*0082*/ 	.short	0x0050
        /*0084*/ 	.byte	0x00, 0xf0, 0x11, 0x00


	//----- nvinfo : EIATTR_KPARAM_INFO
	.align		4
.L_6925:
        /*0088*/ 	.byte	0x04, 0x17
        /*008a*/ 	.short	(.L_6927 - .L_6926)
.L_6926:
        /*008c*/ 	.word	0x00000000
        /*0090*/ 	.short	0x000b
        /*0092*/ 	.short	0x004c
        /*0094*/ 	.byte	0x00, 0xf0, 0x11, 0x00


	//----- nvinfo : EIATTR_KPARAM_INFO
	.align		4
.L_6927:
        /*0098*/ 	.byte	0x04, 0x17
        /*009a*/ 	.short	(.L_6929 - .L_6928)
.L_6928:
        /*009c*/ 	.word	0x00000000
        /*00a0*/ 	.short	0x000a
        /*00a2*/ 	.short	0x0048
        /*00a4*/ 	.byte	0x00, 0xf0, 0x11, 0x00


	//----- nvinfo : EIATTR_KPARAM_INFO
	.align		4
.L_6929:
        /*00a8*/ 	.byte	0x04, 0x17
        /*00aa*/ 	.short	(.L_6931 - .L_6930)
.L_6930:
        /*00ac*/ 	.word	0x00000000
        /*00b0*/ 	.short	0x0009
        /*00b2*/ 	.short	0x0040
        /*00b4*/ 	.byte	0x00, 0xf5, 0x21, 0x00


	//----- nvinfo : EIATTR_KPARAM_INFO
	.align		4
.L_6931:
        /*00b8*/ 	.byte	0x04, 0x17
        /*00ba*/ 	.short	(.L_6933 - .L_6932)
.L_6932:
        /*00bc*/ 	.word	0x00000000
        /*00c0*/ 	.short	0x0008
        /*00c2*/ 	.short	0x0038
        /*00c4*/ 	.byte	0x00, 0xf0, 0x11, 0x00


	//----- nvinfo : EIATTR_KPARAM_INFO
	.align		4
.L_6933:
        /*00c8*/ 	.byte	0x04, 0x17
        /*00ca*/ 	.short	(.L_6935 - .L_6934)
.L_6934:
        /*00cc*/ 	.word	0x00000000
        /*00d0*/ 	.short	0x0007
        /*00d2*/ 	.short	0x0030
        /*00d4*/ 	.byte	0x00, 0xf5, 0x21, 0x00


	//----- nvinfo : EIATTR_KPARAM_INFO
	.align		4
.L_6935:
        /*00d8*/ 	.byte	0x04, 0x17
        /*00da*/ 	.short	(.L_6937 - .L_6936)
.L_6936:
        /*00dc*/ 	.word	0x00000000
        /*00e0*/ 	.short	0x0006
        /*00e2*/ 	.short	0x0028
        /*00e4*/ 	.byte	0x00, 0xf5, 0x21, 0x00


	//----- nvinfo : EIATTR_KPARAM_INFO
	.align		4
.L_6937:
        /*00e8*/ 	.byte	0x04, 0x17
        /*00ea*/ 	.short	(.L_6939 - .L_6938)
.L_6938:
        /*00ec*/ 	.word	0x00000000
        /*00f0*/ 	.short	0x0005
        /*00f2*/ 	.short	0x0024
        /*00f4*/ 	.byte	0x00, 0xf0, 0x11, 0x00


	//----- nvinfo : EIATTR_KPARAM_INFO
	.align		4
.L_6939:
        /*00f8*/ 	.byte	0x04, 0x17
        /*00fa*/ 	.short	(.L_6941 - .L_6940)
.L_6940:
        /*00fc*/ 	.word	0x00000000
        /*0100*/ 	.short	0x0004
        /*0102*/ 	.short	0x0020
        /*0104*/ 	.byte	0x00, 0xf0, 0x11, 0x00


	//----- nvinfo : EIATTR_KPARAM_INFO
	.align		4
.L_6941:
        /*0108*/ 	.byte	0x04, 0x17
        /*010a*/ 	.short	(.L_6943 - .L_6942)
.L_6942:
        /*010c*/ 	.word	0x00000000
        /*0110*/ 	.short	0x0003
        /*0112*/ 	.short	0x0018
        /*0114*/ 	.byte	0x00, 0xf5, 0x21, 0x00


	//----- nvinfo : EIATTR_KPARAM_INFO
	.align		4
.L_6943:
        /*0118*/ 	.byte	0x04, 0x17
        /*011a*/ 	.short	(.L_6945 - .L_6944)
.L_6944:
        /*011c*/ 	.word	0x00000000
        /*0120*/ 	.short	0x0002
        /*0122*/ 	.short	0x0010
        /*0124*/ 	.byte	0x00, 0xf5, 0x21, 0x00


	//----- nvinfo : EIATTR_KPARAM_INFO
	.align		4
.L_6945:
        /*0128*/ 	.byte	0x04, 0x17
        /*012a*/ 	.short	(.L_6947 - .L_6946)
.L_6946:
        /*012c*/ 	.word	0x00000000
        /*0130*/ 	.short	0x0001
        /*0132*/ 	.short	0x0008
        /*0134*/ 	.byte	0x00, 0xf5, 0x21, 0x00


	//----- nvinfo : EIATTR_KPARAM_INFO
	.align		4
.L_6947:
        /*0138*/ 	.byte	0x04, 0x17
        /*013a*/ 	.short	(.L_6949 - .L_6948)
.L_6948:
        /*013c*/ 	.word	0x00000000
        /*0140*/ 	.short	0x0000
        /*0142*/ 	.short	0x0000
        /*0144*/ 	.byte	0x00, 0xf5, 0x21, 0x00


	//----- nvinfo : EIATTR_SPARSE_MMA_MASK
	.align		4
.L_6949:
        /*0148*/ 	.byte	0x03, 0x50
        /*014a*/ 	.short	0x0000


	//----- nvinfo : EIATTR_MAXREG_COUNT
	.align		4
        /*014c*/ 	.byte	0x03, 0x1b
        /*014e*/ 	.short	0x00ff


	//----- nvinfo : EIATTR_NUM_BARRIERS
	.align		4
        /*0150*/ 	.byte	0x02, 0x4c
        /*0152*/ 	.byte	0x01
	.zero		1


	//----- nvinfo : EIATTR_EXTERNS
	.align		4
        /*0154*/ 	.byte	0x04, 0x0f
        /*0156*/ 	.short	(.L_6951 - .L_6950)


	//   ....[0]....
	.align		4
.L_6950:
        /*0158*/ 	.word	index@(__assertfail)


	//----- nvinfo : EIATTR_MERCURY_ISA_VERSION
	.align		4
.L_6951:
        /*015c*/ 	.byte	0x03, 0x5f
        /*015e*/ 	.short	0x0101


	//----- nvinfo : EIATTR_COOP_GROUP_MASK_REGIDS
	.align		4
        /*0160*/ 	.byte	0x04, 0x29
        /*0162*/ 	.short	(.L_6953 - .L_6952)


	//   ....[0]....
.L_6952:
        /*0164*/ 	.word	0xffffffff


	//   ....[1]....
        /*0168*/ 	.word	0xffffffff


	//   ....[2]....
        /*016c*/ 	.word	0xffffffff


	//   ....[3]....
        /*0170*/ 	.word	0xffffffff


	//   ....[4]....
        /*0174*/ 	.word	0xffffffff


	//   ....[5]....
        /*0178*/ 	.word	0xffffffff


	//   ....[6]....
        /*017c*/ 	.word	0xffffffff


	//   ....[7]....
        /*0180*/ 	.word	0xffffffff


	//   ....[8]....
        /*0184*/ 	.word	0xffffffff


	//   ....[9]....
        /*0188*/ 	.word	0xffffffff


	//   ....[10]....
        /*018c*/ 	.word	0xffffffff


	//   ....[11]....
        /*0190*/ 	.word	0xffffffff


	//   ....[12]....
        /*0194*/ 	.word	0xffffffff


	//   ....[13]....
        /*0198*/ 	.word	0xffffffff


	//   ....[14]....
        /*019c*/ 	.word	0xffffffff


	//   ....[15]....
        /*01a0*/ 	.word	0xffffffff


	//   ....[16]....
        /*01a4*/ 	.word	0xffffffff


	//   ....[17]....
        /*01a8*/ 	.word	0xffffffff


	//   ....[18]....
        /*01ac*/ 	.word	0xffffffff


	//   ....[19]....
        /*01b0*/ 	.word	0xffffffff


	//   ....[20]....
        /*01b4*/ 	.word	0xffffffff


	//   ....[21]....
        /*01b8*/ 	.word	0xffffffff


	//   ....[22]....
        /*01bc*/ 	.word	0xffffffff


	//   ....[23]....
        /*01c0*/ 	.word	0xffffffff


	//   ....[24]....
        /*01c4*/ 	.word	0xffffffff


	//   ....[25]....
        /*01c8*/ 	.word	0xffffffff


	//   ....[26]....
        /*01cc*/ 	.word	0xffffffff


	//   ....[27]....
        /*01d0*/ 	.word	0xffffffff


	//   ....[28]....
        /*01d4*/ 	.word	0x0500000f


	//   ....[29]....
        /*01d8*/ 	.word	0x0500000f


	//   ....[30]....
        /*01dc*/ 	.word	0x0500000f


	//   ....[31]....
        /*01e0*/ 	.word	0x0500000f


	//   ....[32]....
        /*01e4*/ 	.word	0x0500000f


	//   ....[33]....
        /*01e8*/ 	.word	0x0500000f


	//   ....[34]....
        /*01ec*/ 	.word	0x0500000f


	//   ....[35]....
        /*01f0*/ 	.word	0x0500000f


	//   ....[36]....
        /*01f4*/ 	.word	0x0500000f


	//   ....[37]....
        /*01f8*/ 	.word	0x0500000f


	//   ....[38]....
        /*01fc*/ 	.word	0x0500000f


	//   ....[39]....
        /*0200*/ 	.word	0x0500000f


	//   ....[40]....
        /*0204*/ 	.word	0x0500000f


	//   ....[41]....
        /*0208*/ 	.word	0x0500000f


	//   ....[42]....
        /*020c*/ 	.word	0x0500000f


	//   ....[43]....
        /*0210*/ 	.word	0x0500000f


	//   ....[44]....
        /*0214*/ 	.word	0x0500000f


	//   ....[45]....
        /*0218*/ 	.word	0x0500000f


	//   ....[46]....
        /*021c*/ 	.word	0x0500000f


	//   ....[47]....
        /*0220*/ 	.word	0x0500000f


	//   ....[48]....
        /*0224*/ 	.word	0x0500000f


	//   ....[49]....
        /*0228*/ 	.word	0x0500000f


	//   ....[50]....
        /*022c*/ 	.word	0x0500000f


	//   ....[51]....
        /*0230*/ 	.word	0x0500000f


	//   ....[52]....
        /*0234*/ 	.word	0x0500000f


	//   ....[53]....
        /*0238*/ 	.word	0x0500000f


	//   ....[54]....
        /*023c*/ 	.word	0x0500000f


	//   ....[55]....
        /*0240*/ 	.word	0x0500000f


	//   ....[56]....
        /*0244*/ 	.word	0x0500000f


	//----- nvinfo : EIATTR_COOP_GROUP_INSTR_OFFSETS
	.align		4
.L_6953:
        /*0248*/ 	.byte	0x04, 0x28
        /*024a*/ 	.short	(.L_6955 - .L_6954)


	//   ....[0]....
.L_6954:
        /*024c*/ 	.word	0x00000aa0


	//   ....[1]....
        /*0250*/ 	.word	0x00000ac0


	//   ....[2]....
        /*0254*/ 	.word	0x00000ae0


	//   ....[3]....
        /*0258*/ 	.word	0x00000b00


	//   ....[4]....
        /*025c*/ 	.word	0x00000b20


	//   ....[5]....
        /*0260*/ 	.word	0x00000c30


	//   ....[6]....
        /*0264*/ 	.word	0x00000c50


	//   ....[7]....
        /*0268*/ 	.word	0x00000c70


	//   ....[8]....
        /*026c*/ 	.word	0x00001aa0


	//   ....[9]....
        /*0270*/ 	.word	0x00001ad0


	//   ....[10]....
        /*0274*/ 	.word	0x00001af0


	//   ....[11]....
        /*0278*/ 	.word	0x00001b10


	//   ....[12]....
        /*027c*/ 	.word	0x00001b30


	//   ....[13]....
        /*0280*/ 	.word	0x00001b80


	//   ....[14]....
        /*0284*/ 	.word	0x00001ba0


	//   ....[15]....
        /*0288*/ 	.word	0x00001bc0


	//   ....[16]....
        /*028c*/ 	.word	0x00002a60


	//   ....[17]....
        /*0290*/ 	.word	0x00002aa0


	//   ....[18]....
        /*0294*/ 	.word	0x00002ae0


	//   ....[19]....
        /*0298*/ 	.word	0x00002af0


	//   ....[20]....
        /*029c*/ 	.word	0x00002b00


	//   ....[21]....
        /*02a0*/ 	.word	0x00002b10


	//   ....[22]....
        /*02a4*/ 	.word	0x00002b50


	//   ....[23]....
        /*02a8*/ 	.word	0x00002b70


	//   ....[24]....
        /*02ac*/ 	.word	0x00002b90


	//   ....[25]....
        /*02b0*/ 	.word	0x00002bb0


	//   ....[26]....
        /*02b4*/ 	.word	0x00002bd0


	//   ....[27]....
        /*02b8*/ 	.word	0x00002bf0


	//   ....[28]....
        /*02bc*/ 	.word	0x000036c0


	//   ....[29]....
        /*02c0*/ 	.word	0x00003720


	//   ....[30]....
        /*02c4*/ 	.word	0x00003780


	//   ....[31]....
        /*02c8*/ 	.word	0x000037e0


	//   ....[32]....
        /*02cc*/ 	.word	0x00003840


	//   ....[33]....
        /*02d0*/ 	.word	0x000038c0


	//   ....[34]....
        /*02d4*/ 	.word	0x00003920


	//   ....[35]....
        /*02d8*/ 	.word	0x00003980


	//   ....[36]....
        /*02dc*/ 	.word	0x00003a00


	//   ....[37]....
        /*02e0*/ 	.word	0x00003a60


	//   ....[38]....
        /*02e4*/ 	.word	0x00003ad0


	//   ....[39]....
        /*02e8*/ 	.word	0x00003b30


	//   ....[40]....
        /*02ec*/ 	.word	0x00003bb0


	//   ....[41]....
        /*02f0*/ 	.word	0x00003c10


	//   ....[42]....
        /*02f4*/ 	.word	0x00003c90


	//   ....[43]....
        /*02f8*/ 	.word	0x00003cf0


	//   ....[44]....
        /*02fc*/ 	.word	0x00003d70


	//   ....[45]....
        /*0300*/ 	.word	0x00003dd0


	//   ....[46]....
        /*0304*/ 	.word	0x00003e50


	//   ....[47]....
        /*0308*/ 	.word	0x00003eb0


	//   ....[48]....
        /*030c*/ 	.word	0x00003f30


	//   ....[49]....
        /*0310*/ 	.word	0x00003f90


	//   ....[50]....
        /*0314*/ 	.word	0x00004010


	//   ....[51]....
        /*0318*/ 	.word	0x00004070


	//   ....[52]....
        /*031c*/ 	.word	0x000040f0


	//   ....[53]....
        /*0320*/ 	.word	0x00004150


	//   ....[54]....
        /*0324*/ 	.word	0x000041c0


	//   ....[55]....
        /*0328*/ 	.word	0x00004220


	//   ....[56]....
        /*032c*/ 	.word	0x00004290


	//----- nvinfo : EIATTR_VRC_CTA_INIT_COUNT
	.align		4
.L_6955:
        /*0330*/ 	.byte	0x02, 0x4a
	.zero		1
	.zero		1


	//----- nvinfo : EIATTR_SYSCALL_OFFSETS
	.align		4
        /*0334*/ 	.byte	0x04, 0x46
        /*0336*/ 	.short	(.L_6957 - .L_6956)


	//   ....[0]....
.L_6956:
        /*0338*/ 	.word	0x00002970


	//   ....[1]....
        /*033c*/ 	.word	0x00003660


	//----- nvinfo : EIATTR_EXIT_INSTR_OFFSETS
	.align		4
.L_6957:
        /*0340*/ 	.byte	0x04, 0x1c
        /*0342*/ 	.short	(.L_6959 - .L_6958)


	//   ....[0]....
.L_6958:
        /*0344*/ 	.word	0x00003300


	//   ....[1]....
        /*0348*/ 	.word	0x00003340


	//   ....[2]....
        /*034c*/ 	.word	0x00003560


	//   ....[3]....
        /*0350*/ 	.word	0x00003670


	//----- nvinfo : EIATTR_CRS_STACK_SIZE
	.align		4
.L_6959:
        /*0354*/ 	.byte	0x04, 0x1e
        /*0356*/ 	.short	(.L_6961 - .L_6960)
.L_6960:
        /*0358*/ 	.word	0x00000000


	//----- nvinfo : EIATTR_CBANK_PARAM_SIZE
	.align		4
.L_6961:
        /*035c*/ 	.byte	0x03, 0x19
        /*035e*/ 	.short	0x007c


	//----- nvinfo : EIATTR_PARAM_CBANK
	.align		4
        /*0360*/ 	.byte	0x04, 0x0a
        /*0362*/ 	.short	(.L_6963 - .L_6962)
	.align		4
.L_6962:
        /*0364*/ 	.word	index@(.nv.constant0._ZN4vllm25paged_attention_v1_kernelIthLi96ELi32ELi128ELNS_18Fp8KVCacheDataTypeE2ELb1EEEvPT_PKS2_PKT0_S8_ifPKiSA_iPKfiiiSC_SC_iiiii)
        /*0368*/ 	.short	0x0380
        /*036a*/ 	.short	0x007c


	//----- nvinfo : EIATTR_SW_WAR
	.align		4
.L_6963:
        /*036c*/ 	.byte	0x04, 0x36
        /*036e*/ 	.short	(.L_6965 - .L_6964)
.L_6964:
        /*0370*/ 	.word	0x00000008
.L_6965:


//--------------------- .nv.info._ZN4vllm25paged_attention_v1_kernelIthLi80ELi32ELi128ELNS_18Fp8KVCacheDataTypeE2ELb1EEEvPT_PKS2_PKT0_S8_ifPKiSA_iPKfiiiSC_SC_iiiii --------------------------
	.section	.nv.info._ZN4vllm25paged_attention_v1_kernelIthLi80ELi32ELi128ELNS_18Fp8KVCacheDataTypeE2ELb1EEEvPT_PKS2_PKT0_S8_ifPKiSA_iPKfiiiSC_SC_iiiii,"",@"SHT_CUDA_INFO"
	.sectionflags	@""
	.align	4


	//----- nvinfo : EIATTR_CUDA_API_VERSION
	.align		4
        /*0000*/ 	.byte	0x04, 0x37
        /*0002*/ 	.short	(.L_6967 - .L_6966)
.L_6966:
        /*0004*/ 	.word	0x00000082


	//----- nvinfo : EIATTR_KPARAM_INFO
	.align		4
.L_6967:
        /*0008*/ 	.byte	0x04, 0x17
        /*000a*/ 	.short	(.L_6969 - .L_6968)
.L_6968:
        /*000c*/ 	.word	0x00000000
        /*0010*/ 	.short	0x0013
        /*0012*/ 	.short	0x0078
        /*0014*/ 	.byte	0x00, 0xf0, 0x11, 0x00


	//----- nvinfo : EIATTR_KPARAM_INFO
	.align		4
.L_6969:
        /*0018*/ 	.byte	0x04, 0x17
        /*001a*/ 	.short	(.L_6971 - .L_6970)
.L_6970:
        /*001c*/ 	.word	0x00000000
        /*0020*/ 	.short	0x0012
        /*0022*/ 	.short	0x0074
        /*0024*/ 	.byte	0x00, 0xf0, 0x11, 0x00


	//----- nvinfo : EIATTR_KPARAM_INFO
	.align		4
.L_6971:
        /*0028*/ 	.byte	0x04, 0x17
        /*002a*/ 	.short	(.L_6973 - .L_6972)
.L_6972:
        /*002c*/ 	.word	0x00000000
        /*0030*/ 	.short	0x0011
        /*0032*/ 	.short	0x0070
        /*0034*/ 	.byte	0x00, 0xf0, 0x11, 0x00


	//----- nvinfo : EIATTR_KPARAM_INFO
	.align		4
.L_6973:
        /*0038*/ 	.byte	0x04, 0x17
        /*003a*/ 	.short	(.L_6975 - .L_6974)
.L_6974:
        /*003c*/ 	.word	0x00000000
        /*0040*/ 	.short	0x0010
        /*0042*/ 	.short	0x006c
        /*0044*/ 	.byte	0x00, 0xf0, 0x11, 0x00


	//----- nvinfo : EIATTR_KPARAM_INFO
	.align		4
.L_6975:
        /*0048*/ 	.byte	0x04, 0x17
        /*004a*/ 	.short	(.L_6977 - .L_6976)
.L_6976:
        /*004c*/ 	.word	0x00000000
        /*0050*/ 	.short	0x000f
        /*0052*/ 	.short	0x0068
        /*0054*/ 	.byte	0x00, 0xf0, 0x11, 0x00


	//----- nvinfo : EIATTR_KPARAM_INFO
	.align		4
.L_6977:
        /*0058*/ 	.byte	0x04, 0x17
        /*005a*/ 	.short	(.L_6979 - .L_6978)
.L_6978:
        /*005c*/ 	.word	0x00000000
        /*0060*/ 	.short	0x000e
        /*0062*/ 	.short	0x0060
        /*0064*/ 	.byte	0x00, 0xf5, 0x21, 0x00


	//----- nvinfo : EIATTR_KPARAM_INFO
	.align		4
.L_6979:
        /*0068*/ 	.byte	0x04, 0x17
        /*006a*/ 	.short	(.L_6981 - .L_6980)
.L_6980:
        /*006c*/ 	.word	0x00000000
        /*0070*/ 	.short	0x000d
        /*0072*/ 	.short	0x0058
        /*0074*/ 	.byte	0x00, 0xf5, 0x21, 0x00


	//----- nvinfo : EIATTR_KPARAM_INFO
	.align		4
.L_6981:
        /*0078*/ 	.byte	0x04, 0x17
        /*007a*/ 	.short	(.L_6983 - .L_6982)
.L_6982:
        /*007c*/ 	.word	0x00000000
        /*0080*/ 	.short	0x000c
        /*0082*/ 	.short	0x0050
        /*0084*/ 	.byte	0x00, 0xf0, 0x11, 0x00


	//----- nvinfo : EIATTR_KPARAM_INFO
	.align		4
.L_6983:
        /*0088*/ 	.byte	0x04, 0x17
        /*008a*/ 	.short	(.L_6985 - .L_6984)
.L_6984:
        /*008c*/ 	.word	0x00000000
        /*0090*/ 	.short	0x000b
        /*0092*/ 	.short	0x004c
        /*0094*/ 	.byte	0x00, 0xf0, 0x11, 0x00


	//----- nvinfo : EIATTR_KPARAM_INFO
	.align		4
.L_6985:
        /*0098*/ 	.byte	0x04, 0x17
        /*009a*/ 	.short	(.L_6987 - .L_6986)
.L_6986:
        /*009c*/ 	.word	0x00000000
        /*00a0*/ 	.short	0x000a
        /*00a2*/ 	.short	0x0048
        /*00a4*/ 	.byte	0x00, 0xf0, 0x11, 0x00


	//----- nvinfo : EIATTR_KPARAM_INFO
	.align		4
.L_6987:
        /*00a8*/ 	.byte	0x04, 0x17
        /*00aa*/ 	.short	(.L_6989 - .L_6988)
.L_6988:
        /*00ac*/ 	.word	0x00000000
        /*00b0*/ 	.short	0x0009
        /*00b2*/ 	.short	0x0040
        /*00b4*/ 	.byte	0x00, 0xf5, 0x21, 0x00


	//----- nvinfo : EIATTR_KPARAM_INFO
	.align		4
.L_6989:
        /*00b8*/ 	.byte	0x04, 0x17
        /*00ba*/ 	.short	(.L_6991 - .L_6990)
.L_6990:
        /*00bc*/ 	.word	0x00000000
        /*00c0*/ 	.short	0x0008
        /*00c2*/ 	.short	0x0038
        /*00c4*/ 	.byte	0x00, 0xf0, 0x11, 0x00


	//----- nvinfo : EIATTR_KPARAM_INFO
	.align		4
.L_6991:
        /*00c8*/ 	.byte	0x04, 0x17
        /*00ca*/ 	.short	(.L_6993 - .L_6992)
.L_6992:
        /*00cc*/ 	.word	0x00000000
        /*00d0*/ 	.short	0x0007
        /*00d2*/ 	.short	0x0030
        /*00d4*/ 	.byte	0x00, 0xf5, 0x21, 0x00


	//----- nvinfo : EIATTR_KPARAM_INFO
	.align		4
.L_6993:
        /*00d8*/ 	.byte	0x04, 0x17
        /*00da*/ 	.short	(.L_6995 - .L_6994)
.L_6994:
        /*00dc*/ 	.word	0x00000000
        /*00e0*/ 	.short	0x0006
        /*00e2*/ 	.short	0x0028
        /*00e4*/ 	.byte	0x00, 0xf5, 0x21, 0x00


	//----- nvinfo : EIATTR_KPARAM_INFO
	.align		4
.L_6995:
        /*00e8*/ 	.byte	0x04, 0x17
        /*00ea*/ 	.short	(.L_6997 - .L_6996)
.L_6996:
        /*00ec*/ 	.word	0x00000000
        /*00f0*/ 	.short	0x0005
        /*00f2*/ 	.short	0x0024
        /*00f4*/ 	.byte	0x00, 0xf0, 0x11, 0x00


	//----- nvinfo : EIATTR_KPARAM_INFO
	.align		4
.L_6997:
        /*00f8*/ 	.byte	0x04, 0x17
        /*00fa*/ 	.short	(.L_6999 - .L_6998)
.L_6998:
        /*00fc*/ 	.word	0x00000000
        /*0100*/ 	.short	0x0004
        /*0102*/ 	.short	0x0020
        /*0104*/ 	.byte	0x00, 0xf0, 0x11, 0x00


	//----- nvinfo : EIATTR_KPARAM_INFO
	.align		4
.L_6999:
        /*0108*/ 	.byte	0x04, 0x17
        /*010a*/ 	.short	(.L_7001 - .L_7000)
.L_7000:
        /*010c*/ 	.word	0x00000000
        /*0110*/ 	.short	0x0003
        /*0112*/ 	.short	0x0018
        /*0114*/ 	.byte	0x00, 0xf5, 0x21, 0x00


	//----- nvinfo : EIATTR_KPARAM_INFO
	.align		4
.L_7001:
        /*0118*/ 	.byte	0x04, 0x17
        /*011a*/ 	.short	(.L_7003 - .L_7002)
.L_7002:
        /*011c*/ 	.word	0x00000000
        /*0120*/ 	.short	0x0002
        /*0122*/ 	.short	0x0010
        /*0124*/ 	.byte	0x00, 0xf5, 0x21, 0x00


	//----- nvinfo : EIATTR_KPARAM_INFO
	.align		4
.L_7003:
        /*0128*/ 	.byte	0x04, 0x17
        /*012a*/ 	.short	(.L_7005 - .L_7004)
.L_7004:
        /*012c*/ 	.word	0x00000000
        /*0130*/ 	.short	0x0001
        /*0132*/ 	.short	0x0008
        /*0134*/ 	.byte	0x00, 0xf5, 0x21, 0x00


	//----- nvinfo : EIATTR_KPARAM_INFO
	.align		4
.L_7005:
        /*0138*/ 	.byte	0x04, 0x17
        /*013a*/ 	.short	(.L_7007 - .L_7006)
.L_7006:
        /*013c*/ 	.word	0x00000000
        /*0140*/ 	.short	0x0000
        /*0142*/ 	.short	0x0000
        /*0144*/ 	.byte	0x00, 0xf5, 0x21, 0x00


	//----- nvinfo : EIATTR_SPARSE_MMA_MASK
	.align		4
.L_7007:
        /*0148*/ 	.byte	0x03, 0x50
        /*014a*/ 	.short	0x0000


	//----- nvinfo : EIATTR_MAXREG_COUNT
	.align		4
        /*014c*/ 	.byte	0x03, 0x1b
        /*014e*/ 	.short	0x00ff


	//----- nvinfo : EIATTR_NUM_BARRIERS
	.align		4
        /*0150*/ 	.byte	0x02, 0x4c
        /*0152*/ 	.byte	0x01
	.zero		1


	//----- nvinfo : EIATTR_EXTERNS
	.align		4
        /*0154*/ 	.byte	0x04, 0x0f
        /*0156*/ 	.short	(.L_7009 - .L_7008)


	//   ....[0]....
	.align		4
.L_7008:
        /*0158*/ 	.word	index@(__assertfail)


	//----- nvinfo : EIATTR_MERCURY_ISA_VERSION
	.align		4
.L_7009:
        /*015c*/ 	.byte	0x03, 0x5f
        /*015e*/ 	.short	0x0101


	//----- nvinfo : EIATTR_COOP_GROUP_MASK_REGIDS
	.align		4
        /*0160*/ 	.byte	0x04, 0x29
        /*0162*/ 	.short	(.L_7011 - .L_7010)


	//   ....[0]....
.L_7010:
        /*0164*/ 	.word	0xffffffff


	//   ....[1]....
        /*0168*/ 	.word	0xffffffff


	//   ....[2]....
        /*016c*/ 	.word	0xffffffff


	//   ....[3]....
        /*0170*/ 	.word	0xffffffff


	//   ....[4]....
        /*0174*/ 	.word	0xffffffff


	//   ....[5]....
        /*0178*/ 	.word	0xffffffff


	//   ....[6]....
        /*017c*/ 	.word	0xffffffff


	//   ....[7]....
        /*0180*/ 	.word	0xffffffff


	//   ....[8]....
        /*0184*/ 	.word	0xffffffff


	//   ....[9]....
        /*0188*/ 	.word	0xffffffff


	//   ....[10]....
        /*018c*/ 	.word	0xffffffff


	//   ....[11]....
        /*0190*/ 	.word	0xffffffff


	//   ....[12]....
        /*0194*/ 	.word	0xffffffff


	//   ....[13]....
        /*0198*/ 	.word	0xffffffff


	//   ....[14]....
        /*019c*/ 	.word	0xffffffff


	//   ....[15]....
        /*01a0*/ 	.word	0xffffffff


	//   ....[16]....
        /*01a4*/ 	.word	0xffffffff


	//   ....[17]....
        /*01a8*/ 	.word	0xffffffff


	//   ....[18]....
        /*01ac*/ 	.word	0xffffffff


	//   ....[19]....
        /*01b0*/ 	.word	0xffffffff


	//   ....[20]....
        /*01b4*/ 	.word	0xffffffff


	//   ....[21]....
        /*01b8*/ 	.word	0xffffffff


	//   ....[22]....
        /*01bc*/ 	.word	0xffffffff


	//   ....[23]....
        /*01c0*/ 	.word	0xffffffff


	//   ....[24]....
        /*01c4*/ 	.word	0xffffffff


	//   ....[25]....
        /*01c8*/ 	.word	0xffffffff


	//   ....[26]....
        /*01cc*/ 	.word	0x0500000f


	//   ....[27]....
        /*01d0*/ 	.word	0x0500000f


	//   ....[28]....
        /*01d4*/ 	.word	0x0500000f


	//   ....[29]....
        /*01d8*/ 	.word	0x0500000f


	//   ....[30]....
        /*01dc*/ 	.word	0x0500000f


	//   ....[31]....
        /*01e0*/ 	.word	0x0500000f


	//   ....[32]....
        /*01e4*/ 	.word	0x0500000f


	//   ....[33]....
        /*01e8*/ 	.word	0x0500000f


	//   ....[34]....
        /*01ec*/ 	.word	0x0500000f


	//   ....[35]....
        /*01f0*/ 	.word	0x0500000f


	//   ....[36]....
        /*01f4*/ 	.word	0x0500000f


	//   ....[37]....
        /*01f8*/ 	.word	0x0500000f


	//   ....[38]....
        /*01fc*/ 	.word	0x0500000f


	//   ....[39]....
        /*0200*/ 	.word	0x0500000f


	//   ....[40]....
        /*0204*/ 	.word	0x0500000f


	//   ....[41]....
        /*0208*/ 	.word	0x0500000f


	//   ....[42]....
        /*020c*/ 	.word	0x0500000f


	//   ....[43]....
        /*0210*/ 	.word	0x0500000f


	//   ....[44]....
        /*0214*/ 	.word	0x0500000f


	//   ....[45]....
        /*0218*/ 	.word	0x0500000f


	//   ....[46]....
        /*021c*/ 	.word	0x0500000f


	//   ....[47]....
        /*0220*/ 	.word	0x0500000f


	//   ....[48]....
        /*0224*/ 	.word	0x0500000f


	//   ....[49]....
        /*0228*/ 	.word	0x0500000f


	//   ....[50]....
        /*022c*/ 	.word	0x0500000f


	//----- nvinfo : EIATTR_COOP_GROUP_INSTR_OFFSETS
	.align		4
.L_7011:
        /*0230*/ 	.byte	0x04, 0x28
        /*0232*/ 	.short	(.L_7013 - .L_7012)


	//   ....[0]....
.L_7012:
        /*0234*/ 	.word	0x00000aa0


	//   ....[1]....
        /*0238*/ 	.word	0x00000ac0


	//   ....[2]....
        /*023c*/ 	.word	0x00000ae0


	//   ....[3]....
        /*0240*/ 	.word	0x00000b00


	//   ....[4]....
        /*0244*/ 	.word	0x00000b20


	//   ....[5]....
        /*0248*/ 	.word	0x00000c30


	//   ....[6]....
        /*024c*/ 	.word	0x00000c50


	//   ....[7]....
        /*0250*/ 	.word	0x00000c70


	//   ....[8]....
        /*0254*/ 	.word	0x00001aa0


	//   ....[9]....
        /*0258*/ 	.word	0x00001ad0


	//   ....[10]....
        /*025c*/ 	.word	0x00001af0


	//   ....[11]....
        /*0260*/ 	.word	0x00001b10


	//   ....[12]....
        /*0264*/ 	.word	0x00001b30


	//   ....[13]....
        /*0268*/ 	.word	0x00001b80


	//   ....[14]....
        /*026c*/ 	.word	0x00001ba0


	//   ....[15]....
        /*0270*/ 	.word	0x00001bc0


	//   ....[16]....
        /*0274*/ 	.word	0x00002af0


	//   ....[17]....
        /*0278*/ 	.word	0x00002b00


	//   ....[18]....
        /*027c*/ 	.word	0x00002b10


	//   ....[19]....
        /*0280*/ 	.word	0x00002b20


	//   ....[20]....
        /*0284*/ 	.word	0x00002b30


	//   ....[21]....
        /*0288*/ 	.word	0x00002b40


	//   ....[22]....
        /*028c*/ 	.word	0x00002b50


	//   ....[23]....
        /*0290*/ 	.word	0x00002b70


	//   ....[24]....
        /*0294*/ 	.word	0x00002b90


	//   ....[25]....
        /*0298*/ 	.word	0x00002bb0


	//   ....[26]....
        /*029c*/ 	.word	0x00003590


	//   ....[27]....
        /*02a0*/ 	.word	0x000035f0


	//   ....[28]....
        /*02a4*/ 	.word	0x00003650


	//   ....[29]....
        /*02a8*/ 	.word	0x000036b0


	//   ....[30]....
        /*02ac*/ 	.word	0x00003710


	//   ....[31]....
        /*02b0*/ 	.word	0x00003790


	//   ....[32]....
        /*02b4*/ 	.word	0x00003800


	//   ....[33]....
        /*02b8*/ 	.word	0x00003860


	//   ....[34]....
        /*02bc*/ 	.word	0x000038e0


	//   ....[35]....
        /*02c0*/ 	.word	0x00003940


	//   ....[36]....
        /*02c4*/ 	.word	0x000039c0


	//   ....[37]....
        /*02c8*/ 	.word	0x00003a20


	//   ....[38]....
        /*02cc*/ 	.word	0x00003aa0


	//   ....[39]....
        /*02d0*/ 	.word	0x00003b00


	//   ....[40]....
        /*02d4*/ 	.word	0x00003b80


	//   ....[41]....
        /*02d8*/ 	.word	0x00003be0


	//   ....[42]....
        /*02dc*/ 	.word	0x00003c60


	//   ....[43]....
        /*02e0*/ 	.word	0x00003cc0


	//   ....[44]....
        /*02e4*/ 	.word	0x00003d40


	//   ....[45]....
        /*02e8*/ 	.word	0x00003da0


	//   ....[46]....
        /*02ec*/ 	.word	0x00003e20


	//   ....[47]....
        /*02f0*/ 	.word	0x00003e80


	//   ....[48]....
        /*02f4*/ 	.word	0x00003ef0


	//   ....[49]....
        /*02f8*/ 	.word	0x00003f50


	//   ....[50]....
        /*02fc*/ 	.word	0x00003fb0


	//----- nvinfo : EIATTR_VRC_CTA_INIT_COUNT
	.align		4
.L_7013:
        /*0300*/ 	.byte	0x02, 0x4a
	.zero		1
	.zero		1


	//----- nvinfo : EIATTR_SYSCALL_OFFSETS
	.align		4
        /*0304*/ 	.byte	0x04, 0x46
        /*0306*/ 	.short	(.L_7015 - .L_7014)


	//   ....[0]....
.L_7014:
        /*0308*/ 	.word	0x00002970


	//   ....[1]....
        /*030c*/ 	.word	0x00003530


	//----- nvinfo : EIATTR_EXIT_INSTR_OFFSETS
	.align		4
.L_7015:
        /*0310*/ 	.byte	0x04, 0x1c
        /*0312*/ 	.short	(.L_7017 - .L_7016)


	//   ....[0]....
.L_7016:
        /*0314*/ 	.word	0x00003210


	//   ....[1]....
        /*0318*/ 	.word	0x00003250


	//   ....[2]....
        /*031c*/ 	.word	0x00003430


	//   ....[3]....
        /*0320*/ 	.word	0x00003540


	//----- nvinfo : EIATTR_CRS_STACK_SIZE
	.align		4
.L_7017:
        /*0324*/ 	.byte	0x04, 0x1e
        /*0326*/ 	.short	(.L_7019 - .L_7018)
.L_7018:
        /*0328*/ 	.word	0x00000000


	//----- nvinfo : EIATTR_CBANK_PARAM_SIZE
	.align		4
.L_7019:
        /*032c*/ 	.byte	0x03, 0x19
        /*032e*/ 	.short	0x007c


	//----- nvinfo : EIATTR_PARAM_CBANK
	.align		4
        /*0330*/ 	.byte	0x04, 0x0a
        /*0332*/ 	.short	(.L_7021 - .L_7020)
	.align		4
.L_7020:
        /*0334*/ 	.word	index@(.nv.constant0._ZN4vllm25paged_attention_v1_kernelIthLi80ELi32ELi128ELNS_18Fp8KVCacheDataTypeE2ELb1EEEvPT_PKS2_PKT0_S8_ifPKiSA_iPKfiiiSC_SC_iiiii)
        /*0338*/ 	.short	0x0380
        /*033a*/ 	.short	0x007c


	//----- nvinfo : EIATTR_SW_WAR
	.align		4
.L_7021:
        /*033c*/ 	.byte	0x04, 0x36
        /*033e*/ 	.short	(.L_7023 - .L_7022)
.L_7022:
        /*0340*/ 	.word	0x00000008
.L_7023:


//--------------------- .nv.info._ZN4vllm25paged_attention_v1_kernelIthLi64ELi32ELi128ELNS_18Fp8KVCacheDataTypeE2ELb1EEEvPT_PKS2_PKT0_S8_ifPKiSA_iPKfiiiSC_SC_iiiii --------------------------
	.section	.nv.info._ZN4vllm25paged_attention_v1_kernelIthLi64ELi32ELi128ELNS_18Fp8KVCacheDataTypeE2ELb1EEEvPT_PKS2_PKT0_S8_ifPKiSA_iPKfiiiSC_SC_iiiii,"",@"SHT_CUDA_INFO"
	.sectionflags	@""
	.align	4


	//----- nvinfo : EIATTR_CUDA_API_VERSION
	.align		4
        /*0000*/ 	.byte	0x04, 0x37
        /*0002*/ 	.short	(.L_7025 - .L_7024)
.L_7024:
        /*0004*/ 	.word	0x00000082


	//----- nvinfo : EIATTR_KPARAM_INFO
	.align		4
.L_7025:
        /*0008*/ 	.byte	0x04, 0x17
        /*000a*/ 	.short	(.L_7027 - .L_7026)
.L_7026:
        /*000c*/ 	.word	0x00000000
        /*0010*/ 	.short	0x0013
        /*0012*/ 	.short	0x0078
        /*0014*/ 	.byte	0x00, 0xf0, 0x11, 0x00


	//----- nvinfo : EIATTR_KPARAM_INFO
	.align		4
.L_7027:
        /*0018*/ 	.byte	0x04, 0x17
        /*001a*/ 	.short	(.L_7029 - .L_7028)
.L_7028:
        /*001c*/ 	.word	0x00000000
        /*0020*/ 	.short	0x0012
        /*0022*/ 	.short	0x0074
        /*0024*/ 	.byte	0x00, 0xf0, 0x11, 0x00


	//----- nvinfo : EIATTR_KPARAM_INFO
	.align		4
.L_7029:
        /*0028*/ 	.byte	0x04, 0x17
        /*002a*/ 	.short	(.L_7031 - .L_7030)
.L_7030:
        /*002c*/ 	.word	0x00000000
        /*0030*/ 	.short	0x0011
        /*0032*/ 	.short	0x0070
        /*0034*/ 	.byte	0x00, 0xf0, 0x11, 0x00


	//----- nvinfo : EIATTR_KPARAM_INFO
	.align		4
.L_7031:
        /*0038*/ 	.byte	0x04, 0x17
        /*003a*/ 	.short	(.L_7033 - .L_7032)
.L_7032:
        /*003c*/ 	.word	0x00000000
        /*0040*/ 	.short	0x0010
        /*0042*/ 	.short	0x006c
        /*0044*/ 	.byte	0x00, 0xf0, 0x11, 0x00


	//----- nvinfo : EIATTR_KPARAM_INFO
	.align		4
.L_7033:
        /*0048*/ 	.byte	0x04, 0x17
        /*004a*/ 	.short	(.L_7035 - .L_7034)
.L_7034:
        /*004c*/ 	.word	0x00000000
        /*0050*/ 	.short	0x000f
        /*0052*/ 	.short	0x0068
        /*0054*/ 	.byte	0x00, 0xf0, 0x11, 0x00


	//----- nvinfo : EIATTR_KPARAM_INFO
	.align		4
.L_7035:
        /*0058*/ 	.byte	0x04, 0x17
        /*005a*/ 	.short	(.L_7037 - .L_7036)
.L_7036:
        /*005c*/ 	.word	0x00000000
        /*0060*/ 	.short	0x000e
        /*0062*/ 	.short	0x0060
        /*0064*/ 	.byte	0x00, 0xf5, 0x21, 0x00


	//----- nvinfo : EIATTR_KPARAM_INFO
	.align		4
.L_7037:
        /*0068*/ 	.byte	0x04, 0x17
        /*006a*/ 	.short	(.L_7039 - .L_7038)
.L_7038:
        /*006c*/ 	.word	0x00000000
        /*0070*/ 	.short	0x000d
        /*0072*/ 	.short	0x0058
        /*0074*/ 	.byte	0x00, 0xf5, 0x21, 0x00


	//----- nvinfo : EIATTR_KPARAM_INFO
	.align		4
.L_7039:
        /*0078*/ 	.byte	0x04, 0x17
        /*007a*/ 	.short	(.L_7041 - .L_7040)
.L_7040:
        /*007c*/ 	.word	0x00000000
        /*0080*/ 	.short	0x000c
        /*0082*/ 	.short	0x0050
        /*0084*/ 	.byte	0x00, 0xf0, 0x11, 0x00


	//----- nvinfo : EIATTR_KPARAM_INFO
	.align		4
.L_7041:
        /*0088*/ 	.byte	0x04, 0x17
        /*008a*/ 	.short	(.L_7043 - .L_7042)
.L_7042:
        /*008c*/ 	.word	0x00000000
        /*0090*/ 	.short	0x000b
        /*0092*/ 	.short	0x004c
        /*0094*/ 	.byte	0x00, 0xf0, 0x11, 0x00


	//----- nvinfo : EIATTR_KPARAM_INFO
	.align		4
.L_7043:
        /*0098*/ 	.byte	0x04, 0x17
        /*009a*/ 	.short	(.L_7045 - .L_7044)
.L_7044:
        /*009c*/ 	.word	0x00000000
        /*00a0*/ 	.short	0x000a
        /*00a2*/ 	.short	0x0048
        /*00a4*/ 	.byte	0x00, 0xf0, 0x11, 0x00


	//----- nvinfo : EIATTR_KPARAM_INFO
	.align		4
.L_7045:
        /*00a8*/ 	.byte	0x04, 0x17
        /*00aa*/ 	.short	(.L_7047 - .L_7046)
.L_7046:
        /*00ac*/ 	.word	0x00000000
        /*00b0*/ 	.short	0x0009
        /*00b2*/ 	.short	0x0040
        /*00b4*/ 	.byte	0x00, 0xf5, 0x21, 0x00


	//----- nvinfo : EIATTR_KPARAM_INFO
	.align		4
.L_7047:
        /*00b8*/ 	.byte	0x04, 0x17
        /*00ba*/ 	.short	(.L_7049 - .L_7048)
.L_7048:
        /*00bc*/ 	.word	0x00000000
        /*00c0*/ 	.short	0x0008
        /*00c2*/ 	.short	0x0038
        /*00c4*/ 	.byte	0x00, 0xf0, 0x11, 0x00


	//----- nvinfo : EIATTR_KPARAM_INFO
	.align		4
.L_7049:
        /*00c8*/ 	.byte	0x04, 0x17
        /*00ca*/ 	.short	(.L_7051 - .L_7050)
.L_7050:
        /*00cc*/ 	.word	0x00000000
        /*00d0*/ 	.short	0x0007
        /*00d2*/ 	.short	0x0030
        /*00d4*/ 	.byte	0x00, 0xf5, 0x21, 0x00


	//----- nvinfo : EIATTR_KPARAM_INFO
	.align		4
.L_7051:
        /*00d8*/ 	.byte	0x04, 0x17
        /*00da*/ 	.short	(.L_7053 - .L_7052)
.L_7052:
        /*00dc*/ 	.word	0x00000000
        /*00e0*/ 	.short	0x0006
        /*00e2*/ 	.short	0x0028
        /*00e4*/ 	.byte	0x00, 0xf5, 0x21, 0x00


	//----- nvinfo : EIATTR_KPARAM_INFO
	.align		4
.L_7053:
        /*00e8*/ 	.byte	0x04, 0x17
        /*00ea*/ 	.short	(.L_7055 - .L_7054)
.L_7054:
        /*00ec*/ 	.word	0x00000000
        /*00f0*/ 	.short	0x0005
        /*00f2*/ 	.short	0x0024
        /*00f4*/ 	.byte	0x00, 0xf0, 0x11, 0x00


	//----- nvinfo : EIATTR_KPARAM_INFO
	.align		4
.L_7055:
        /*00f8*/ 	.byte	0x04, 0x17
        /*00fa*/ 	.short	(.L_7057 - .L_7056)
.L_7056:
        /*00fc*/ 	.word	0x00000000
        /*0100*/ 	.short	0x0004
        /*0102*/ 	.short	0x0020
        /*0104*/ 	.byte	0x00, 0xf0, 0x11, 0x00


	//----- nvinfo : EIATTR_KPARAM_INFO
	.align		4
.L_7057:
        /*0108*/ 	.byte	0x04, 0x17
        /*010a*/ 	.short	(.L_7059 - .L_7058)
.L_7058:
        /*010c*/ 	.word	0x00000000
        /*0110*/ 	.short	0x0003
        /*0112*/ 	.short	0x0018
        /*0114*/ 	.byte	0x00, 0xf5, 0x21, 0x00


	//----- nvinfo : EIATTR_KPARAM_INFO
	.align		4
.L_7059:
        /*0118*/ 	.byte	0x04, 0x17
        /*011a*/ 	.short	(.L_7061 - .L_7060)
.L_7060:
        /*011c*/ 	.word	0x00000000
        /*0120*/ 	.short	0x0002
        /*0122*/ 	.short	0x0010
        /*0124*/ 	.byte	0x00, 0xf5, 0x21, 0x00


	//----- nvinfo : EIATTR_KPARAM_INFO
	.align		4
.L_7061:
        /*0128*/ 	.byte	0x04, 0x17
        /*012a*/ 	.short	(.L_7063 - .L_7062)
.L_7062:
        /*012c*/ 	.word	0x00000000
        /*0130*/ 	.short	0x0001
        /*0132*/ 	.short	0x0008
        /*0134*/ 	.byte	0x00, 0xf5, 0x21, 0x00


	//----- nvinfo : EIATTR_KPARAM_INFO
	.align		4
.L_7063:
        /*0138*/ 	.byte	0x04, 0x17
        /*013a*/ 	.short	(.L_7065 - .L_7064)
.L_7064:
        /*013c*/ 	.word	0x00000000
        /*0140*/ 	.short	0x0000
        /*0142*/ 	.short	0x0000
        /*0144*/ 	.byte	0x00, 0xf5, 0x21, 0x00


	//----- nvinfo : EIATTR_SPARSE_MMA_MASK
	.align		4
.L_7065:
        /*0148*/ 	.byte	0x03, 0x50
        /*014a*/ 	.short	0x0000


	//----- nvinfo : EIATTR_MAXREG_COUNT
	.align		4
        /*014c*/ 	.byte	0x03, 0x1b
        /*014e*/ 	.short	0x00ff


	//----- nvinfo : EIATTR_NUM_BARRIERS
	.align		4
        /*0150*/ 	.byte	0x02, 0x4c
        /*0152*/ 	.byte	0x01
	.zero		1


	//----- nvinfo : EIATTR_EXTERNS
	.align		4
        /*0154*/ 	.byte	0x04, 0x0f
        /*0156*/ 	.short	(.L_7067 - .L_7066)


	//   ....[0]....
	.align		4
.L_7066:
        /*0158*/ 	.word	index@(__assertfail)


	//----- nvinfo : EIATTR_MERCURY_ISA_VERSION
	.align		4
.L_7067:
        /*015c*/ 	.byte	0x03, 0x5f
        /*015e*/ 	.short	0x0101


	//----- nvinfo : EIATTR_COOP_GROUP_MASK_REGIDS
	.align		4
        /*0160*/ 	.byte	0x04, 0x29
        /*0162*/ 	.short	(.L_7069 - .L_7068)


	//   ....[0]....
.L_7068:
        /*0164*/ 	.word	0xffffffff


	//   ....[1]....
        /*0168*/ 	.word	0xffffffff


	//   ....[2]....
        /*016c*/ 	.word	0xffffffff


	//   ....[3]....
        /*0170*/ 	.word	0xffffffff


	//   ....[4]....
        /*0174*/ 	.word	0xffffffff


	//   ....[5]....
        /*0178*/ 	.word	0xffffffff


	//   ....[6]....
        /*017c*/ 	.word	0xffffffff


	//   ....[7]....
        /*0180*/ 	.word	0xffffffff


	//   ....[8]....
        /*0184*/ 	.word	0xffffffff


	//   ....[9]....
        /*0188*/ 	.word	0xffffffff


	//   ....[10]....
        /*018c*/ 	.word	0xffffffff


	//   ....[11]....
        /*0190*/ 	.word	0xffffffff


	//   ....[12]....
        /*0194*/ 	.word	0xffffffff


	//   ....[13]....
        /*0198*/ 	.word	0xffffffff


	//   ....[14]....
        /*019c*/ 	.word	0xffffffff


	//   ....[15]....
        /*01a0*/ 	.word	0xffffffff


	//   ....[16]....
        /*01a4*/ 	.word	0xffffffff


	//   ....[17]....
        /*01a8*/ 	.word	0xffffffff


	//   ....[18]....
        /*01ac*/ 	.word	0xffffffff


	//   ....[19]....
        /*01b0*/ 	.word	0xffffffff


	//   ....[20]....
        /*01b4*/ 	.word	0xffffffff


	//   ....[21]....
        /*01b8*/ 	.word	0xffffffff


	//   ....[22]....
        /*01bc*/ 	.word	0xffffffff


	//   ....[23]....
        /*01c0*/ 	.word	0xffffffff


	//   ....[24]....
        /*01c4*/ 	.word	0x0500000f


	//   ....[25]....
        /*01c8*/ 	.word	0x0500000f


	//   ....[26]....
        /*01cc*/ 	.word	0x0500000f


	//   ....[27]....
        /*01d0*/ 	.word	0x0500000f


	//   ....[28]....
        /*01d4*/ 	.word	0x0500000f


	//   ....[29]....
        /*01d8*/ 	.word	0x0500000f


	//   ....[30]....
        /*01dc*/ 	.word	0x0500000f


	//   ....[31]....
        /*01e0*/ 	.word	0x0500000f


	//   ....[32]....
        /*01e4*/ 	.word	0x0500000f


	//   ....[33]....
        /*01e8*/ 	.word	0x0500000f


	//   ....[34]....
        /*01ec*/ 	.word	0x0500000f


	//   ....[35]....
        /*01f0*/ 	.word	0x0500000f


	//   ....[36]....
        /*01f4*/ 	.word	0x0500000f


	//   ....[37]....
        /*01f8*/ 	.word	0x0500000f


	//   ....[38]....
        /*01fc*/ 	.word	0x0500000f


	//   ....[39]....
        /*0200*/ 	.word	0x0500000f


	//   ....[40]....
        /*0204*/ 	.word	0x0500000f


	//   ....[41]....
        /*0208*/ 	.word	0x0500000f


	//   ....[42]....
        /*020c*/ 	.word	0x0500000f


	//   ....[43]....
        /*0210*/ 	.word	0x0500000f


	//   ....[44]....
        /*0214*/ 	.word	0x0500000f


	//----- nvinfo : EIATTR_COOP_GROUP_INSTR_OFFSETS
	.align		4
.L_7069:
        /*0218*/ 	.byte	0x04, 0x28
        /*021a*/ 	.short	(.L_7071 - .L_7070)


	//   ....[0]....
.L_7070:
        /*021c*/ 	.word	0x00000aa0


	//   ....[1]....
        /*0220*/ 	.word	0x00000ac0


	//   ....[2]....
        /*0224*/ 	.word	0x00000ae0


	//   ....[3]....
        /*0228*/ 	.word	0x00000b00


	//   ....[4]....
        /*022c*/ 	.word	0x00000b20


	//   ....[5]....
        /*0230*/ 	.word	0x00000c30


	//   ....[6]....
        /*0234*/ 	.word	0x00000c50


	//   ....[7]....
        /*0238*/ 	.word	0x00000c70


	//   ....[8]....
        /*023c*/ 	.word	0x00001aa0


	//   ....[9]....
        /*0240*/ 	.word	0x00001ad0


	//   ....[10]....
        /*0244*/ 	.word	0x00001af0


	//   ....[11]....
        /*0248*/ 	.word	0x00001b10


	//   ....[12]....
        /*024c*/ 	.word	0x00001b30


	//   ....[13]....
        /*0250*/ 	.word	0x00001b80


	//   ....[14]....
        /*0254*/ 	.word	0x00001ba0


	//   ....[15]....
        /*0258*/ 	.word	0x00001bc0


	//   ....[16]....
        /*025c*/ 	.word	0x00002aa0


	//   ....[17]....
        /*0260*/ 	.word	0x00002ac0


	//   ....[18]....
        /*0264*/ 	.word	0x00002ad0


	//   ....[19]....
        /*0268*/ 	.word	0x00002ae0


	//   ....[20]....
        /*026c*/ 	.word	0x00002af0


	//   ....[21]....
        /*0270*/ 	.word	0x00002b00


	//   ....[22]....
        /*0274*/ 	.word	0x00002b10


	//   ....[23]....
        /*0278*/ 	.word	0x00002b30


	//   ....[24]....
        /*027c*/ 	.word	0x00003480


	//   ....[25]....
        /*0280*/ 	.word	0x000034e0


	//   ....[26]....
        /*0284*/ 	.word	0x00003540


	//   ....[27]....
        /*0288*/ 	.word	0x000035a0


	//   ....[28]....
        /*028c*/ 	.word	0x00003600


	//   ....[29]....
        /*0290*/ 	.word	0x00003680


	//   ....[30]....
        /*0294*/ 	.word	0x000036e0


	//   ....[31]....
        /*0298*/ 	.word	0x00003740


	//   ....[32]....
        /*029c*/ 	.word	0x000037c0


	//   ....[33]....
        /*02a0*/ 	.word	0x00003820


	//   ....[34]....
        /*02a4*/ 	.word	0x000038a0


	//   ....[35]....
        /*02a8*/ 	.word	0x00003900


	//   ....[36]....
        /*02ac*/ 	.word	0x00003980


	//   ....[37]....
        /*02b0*/ 	.word	0x000039e0


	//   ....[38]....
        /*02b4*/ 	.word	0x00003a60


	//   ....[39]....
        /*02b8*/ 	.word	0x00003ac0


	//   ....[40]....
        /*02bc*/ 	.word	0x00003b40


	//   ....[41]....
        /*02c0*/ 	.word	0x00003ba0


	//   ....[42]....
        /*02c4*/ 	.word	0x00003c20


	//   ....[43]....
        /*02c8*/ 	.word	0x00003c80


	//   ....[44]....
        /*02cc*/ 	.word	0x00003d10


	//----- nvinfo : EIATTR_VRC_CTA_INIT_COUNT
	.align		4
.L_7071:
        /*02d0*/ 	.byte	0x02, 0x4a
	.zero		1
	.zero		1


	//----- nvinfo : EIATTR_SYSCALL_OFFSETS
	.align		4
        /*02d4*/ 	.byte	0x04, 0x46
        /*02d6*/ 	.short	(.L_7073 - .L_7072)


	//   ....[0]....
.L_7072:
        /*02d8*/ 	.word	0x00002970


	//   ....[1]....
        /*02dc*/ 	.word	0x00003420


	//----- nvinfo : EIATTR_EXIT_INSTR_OFFSETS
	.align		4
.L_7073:
        /*02e0*/ 	.byte	0x04, 0x1c
        /*02e2*/ 	.short	(.L_7075 - .L_7074)


	//   ....[0]....
.L_7074:
        /*02e4*/ 	.word	0x00003140


	//   ....[1]....
        /*02e8*/ 	.word	0x00003180


	//   ....[2]....
        /*02ec*/ 	.word	0x00003320


	//   ....[3]....
        /*02f0*/ 	.word	0x00003430


	//----- nvinfo : EIATTR_CRS_STACK_SIZE
	.align		4
.L_7075:
        /*02f4*/ 	.byte	0x04, 0x1e
        /*02f6*/ 	.short	(.L_7077 - .L_7076)
.L_7076:
        /*02f8*/ 	.word	0x00000000


	//----- nvinfo : EIATTR_CBANK_PARAM_SIZE
	.align		4
.L_7077:
        /*02fc*/ 	.byte	0x03, 0x19
        /*02fe*/ 	.short	0x007c


	//----- nvinfo : EIATTR_PARAM_CBANK
	.align		4
        /*0300*/ 	.byte	0x04, 0x0a
        /*0302*/ 	.short	(.L_7079 - .L_7078)
	.align		4
.L_7078:
        /*0304*/ 	.word	index@(.nv.constant0._ZN4vllm25paged_attention_v1_kernelIthLi64ELi32ELi128ELNS_18Fp8KVCacheDataTypeE2ELb1EEEvPT_PKS2_PKT0_S8_ifPKiSA_iPKfiiiSC_SC_iiiii)
        /*0308*/ 	.short	0x0380
        /*030a*/ 	.short	0x007c


	//----- nvinfo : EIATTR_SW_WAR
	.align		4
.L_7079:
        /*030c*/ 	.byte	0x04, 0x36
        /*030e*/ 	.short	(.L_7081 - .L_7080)
.L_7080:
        /*0310*/ 	.word	0x00000008
.L_7081:


//--------------------- .nv.info._ZN4vllm25paged_attention_v1_kernelIthLi32ELi32ELi128ELNS_18Fp8KVCacheDataTypeE2ELb1EEEvPT_PKS2_PKT0_S8_ifPKiSA_iPKfiiiSC_SC_iiiii --------------------------
	.section	.nv.info._ZN4vllm25paged_attention_v1_kernelIthLi32ELi32ELi128ELNS_18Fp8KVCacheDataTypeE2ELb1EEEvPT_PKS2_PKT0_S8_ifPKiSA_iPKfiiiSC_SC_iiiii,"",@"SHT_CUDA_INFO"
	.sectionflags	@""
	.align	4


	//----- nvinfo : EIATTR_CUDA_API_VERSION
	.align		4
        /*0000*/ 	.byte	0x04, 0x37
        /*0002*/ 	.short	(.L_7083 - .L_7082)
.L_7082:
        /*0004*/ 	.word	0x00000082


	//----- nvinfo : EIATTR_KPARAM_INFO
	.align		4
.L_7083:
        /*0008*/ 	.byte	0x04, 0x17
        /*000a*/ 	.short	(.L_7085 - .L_7084)
.L_7084:
        /*000c*/ 	.word	0x00000000
        /*0010*/ 	.short	0x0013
        /*0012*/ 	.short	0x0078
        /*0014*/ 	.byte	0x00, 0xf0, 0x11, 0x00


	//----- nvinfo : EIATTR_KPARAM_INFO
	.align		4
.L_7085:
        /*0018*/ 	.byte	0x04, 0x17
        /*001a*/ 	.short	(.L_7087 - .L_7086)
.L_7086:
        /*001c*/ 	.word	0x00000000
        /*0020*/ 	.short	0x0012
        /*0022*/ 	.short	0x0074
        /*0024*/ 	.byte	0x00, 0xf0, 0x11, 0x00


	//----- nvinfo : EIATTR_KPARAM_INFO
	.align		4
.L_7087:
        /*0028*/ 	.byte	0x04, 0x17
        /*002a*/ 	.short	(.L_7089 - .L_7088)
.L_7088:
        /*002c*/ 	.word	0x00000000
        /*0030*/ 	.short	0x0011
        /*0032*/ 	.short	0x0070
        /*0034*/ 	.byte	0x00, 0xf0, 0x11, 0x00


	//----- nvinfo : EIATTR_KPARAM_INFO
	.align		4
.L_7089:
        /*0038*/ 	.byte	0x04, 0x17
        /*003a*/ 	.short	(.L_7091 - .L_7090)
.L_7090:
        /*003c*/ 	.word	0x00000000
        /*0040*/ 	.short	0x0010
        /*0042*/ 	.short	0x006c
        /*0044*/ 	.byte	0x00, 0xf0, 0x11, 0x00


	//----- nvinfo : EIATTR_KPARAM_INFO
	.align		4
.L_7091:
        /*0048*/ 	.byte	0x04, 0x17
        /*004a*/ 	.short	(.L_7093 - .L_7092)
.L_7092:
        /*004c*/ 	.word	0x00000000
        /*0050*/ 	.short	0x000f
        /*0052*/ 	.short	0x0068
        /*0054*/ 	.byte	0x00, 0xf0, 0x11, 0x00


	//----- nvinfo : EIATTR_KPARAM_INFO
	.align		4
.L_7093:
        /*0058*/ 	.byte	0x04, 0x17
        /*005a*/ 	.short	(.L_7095 - .L_7094)
.L_7094:
        /*005c*/ 	.word	0x00000000
        /*0060*/ 	.short	0x000e
        /*0062*/ 	.short	0x0060
        /*0064*/ 	.byte	0x00, 0xf5, 0x21, 0x00


	//----- nvinfo : EIATTR_KPARAM_INFO
	.align		4
.L_7095:
        /*0068*/ 	.byte	0x04, 0x17
        /*006a*/ 	.short	(.L_7097 - .L_7096)
.L_7096:
        /*006c*/ 	.word	0x00000000
        /*0070*/ 	.short	0x000d
        /*0072*/ 	.short	0x0058
        /*0074*/ 	.byte	0x00, 0xf5, 0x21, 0x00


	//----- nvinfo : EIATTR_KPARAM_INFO
	.align		4
.L_7097:
        /*0078*/ 	.byte	0x04, 0x17
        /*007a*/ 	.short	(.L_7099 - .L_7098)
.L_7098:
        /*007c*/ 	.word	0x00000000
        /*0080*/ 	.short	0x000c
        /*0082*/ 	.short	0x0050
        /*0084*/ 	.byte	0x00, 0xf0, 0x11, 0x00


	//----- nvinfo : EIATTR_KPARAM_INFO
	.align		4
.L_7099:
        /*0088*/ 	.byte	0x04, 0x17
        /*008a*/ 	.short	(.L_7101 - .L_7100)
.L_7100:
        /*008c*/ 	.word	0x00000000
        /*0090*/ 	.short	0x000b
        /*0092*/ 	.short	0x004c
        /*0094*/ 	.byte	0x00, 0xf0, 0x11, 0x00


	//----- nvinfo : EIATTR_KPARAM_INFO
	.align		4
.L_7101:
        /*0098*/ 	.byte	0x04, 0x17
        /*009a*/ 	.short	(.L_7103 - .L_7102)
.L_7102:
        /*009c*/ 	.word	0x00000000
        /*00a0*/ 	.short	0x000a
        /*00a2*/ 	.short	0x0048
        /*00a4*/ 	.byte	0x00, 0xf0, 0x11, 0x00


	//----- nvinfo : EIATTR_KPARAM_INFO
	.align		4
.L_7103:
        /*00a8*/ 	.byte	0x04, 0x17
        /*00aa*/ 	.short	(.L_7105 - .L_7104)
.L_7104:
        /*00ac*/ 	.word	0x00000000
        /*00b0*/ 	.short	0x0009
        /*00b2*/ 	.short	0x0040
        /*00b4*/ 	.byte	0x00, 0xf5, 0x21, 0x00


	//----- nvinfo : EIATTR_KPARAM_INFO
	.align		4
.L_7105:
        /*00b8*/ 	.byte	0x04, 0x17
        /*00ba*/ 	.short	(.L_7107 - .L_7106)
.L_7106:
        /*00bc*/ 	.word	0x00000000
        /*00c0*/ 	.short	0x0008
        /*00c2*/ 	.short	0x0038
        /*00c4*/ 	.byte	0x00, 0xf0, 0x11, 0x00


	//----- nvinfo : EIATTR_KPARAM_INFO
	.align		4
.L_7107:
        /*00c8*/ 	.byte	0x04, 0x17
        /*00ca*/ 	.short	(.L_7109 - .L_7108)
.L_7108:
        /*00cc*/ 	.word	0x00000000
        /*00d0*/ 	.short	0x0007
        /*00d2*/ 	.short	0x0030
        /*00d4*/ 	.byte	0x00, 0xf5, 0x21, 0x00


	//----- nvinfo : EIATTR_KPARAM_INFO
	.align		4
.L_7109:
        /*00d8*/ 	.byte	0x04, 0x17
        /*00da*/ 	.short	(.L_7111 - .L_7110)
.L_7110:
        /*00dc*/ 	.word	0x00000000
        /*00e0*/ 	.short	0x0006
        /*00e2*/ 	.short	0x0028
        /*00e4*/ 	.byte	0x00, 0xf5, 0x21, 0x00


	//----- nvinfo : EIATTR_KPARAM_INFO
	.align		4
.L_7111:
        /*00e8*/ 	.byte	0x04, 0x17
        /*00ea*/ 	.short	(.L_7113 - .L_7112)
.L_7112:
        /*00ec*/ 	.word	0x00000000
        /*00f0*/ 	.short	0x0005
        /*00f2*/ 	.short	0x0024
        /*00f4*/ 	.byte	0x00, 0xf0, 0x11, 0x00


	//----- nvinfo : EIATTR_KPARAM_INFO
	.align		4
.L_7113:
        /*00f8*/ 	.byte	0x04, 0x17
        /*00fa*/ 	.short	(.L_7115 - .L_7114)
.L_7114:
        /*00fc*/ 	.word	0x00000000
        /*0100*/ 	.short	0x0004
        /*0102*/ 	.short	0x0020
        /*0104*/ 	.byte	0x00, 0xf0, 0x11, 0x00


	//----- nvinfo : EIATTR_KPARAM_INFO
	.align		4
.L_7115:
        /*0108*/ 	.byte	0x04, 0x17
        /*010a*/ 	.short	(.L_7117 - .L_7116)
.L_7116:
        /*010c*/ 	.word	0x00000000
        /*0110*/ 	.short	0x0003
        /*0112*/ 	.short	0x0018
        /*0114*/ 	.byte	0x00, 0xf5, 0x21, 0x00


	//----- nvinfo : EIATTR_KPARAM_INFO
	.align		4
.L_7117:
        /*0118*/ 	.byte	0x04, 0x17
        /*011a*/ 	.short	(.L_7119 - .L_7118)
.L_7118:
        /*011c*/ 	.word	0x00000000
        /*0120*/ 	.short	0x0002
        /*0122*/ 	.short	0x0010
        /*0124*/ 	.byte	0x00, 0xf5, 0x21, 0x00


	//----- nvinfo : EIATTR_KPARAM_INFO
	.align		4
.L_7119:
        /*0128*/ 	.byte	0x04, 0x17
        /*012a*/ 	.short	(.L_7121 - .L_7120)
.L_7120:
        /*012c*/ 	.word	0x00000000
        /*0130*/ 	.short	0x0001
        /*0132*/ 	.short	0x0008
        /*0134*/ 	.byte	0x00, 0xf5, 0x21, 0x00


	//----- nvinfo : EIATTR_KPARAM_INFO
	.align		4
.L_7121:
        /*0138*/ 	.byte	0x04, 0x17
        /*013a*/ 	.short	(.L_7123 - .L_7122)
.L_7122:
        /*013c*/ 	.word	0x00000000
        /*0140*/ 	.short	0x0000
        /*0142*/ 	.short	0x0000
        /*0144*/ 	.byte	0x00, 0xf5, 0x21, 0x00


	//----- nvinfo : EIATTR_SPARSE_MMA_MASK
	.align		4
.L_7123:
        /*0148*/ 	.byte	0x03, 0x50
        /*014a*/ 	.short	0x0000


	//----- nvinfo : EIATTR_MAXREG_COUNT
	.align		4
        /*014c*/ 	.byte	0x03, 0x1b
        /*014e*/ 	.short	0x00ff


	//----- nvinfo : EIATTR_NUM_BARRIERS
	.align		4
        /*0150*/ 	.byte	0x02, 0x4c
        /*0152*/ 	.byte	0x01
	.zero		1


	//----- nvinfo : EIATTR_EXTERNS
	.align		4
        /*0154*/ 	.byte	0x04, 0x0f
        /*0156*/ 	.short	(.L_7125 - .L_7124)


	//   ....[0]....
	.align		4
.L_7124:
        /*0158*/ 	.word	index@(__assertfail)


	//----- nvinfo : EIATTR_MERCURY_ISA_VERSION
	.align		4
.L_7125:
        /*015c*/ 	.byte	0x03, 0x5f
        /*015e*/ 	.short	0x0101


	//----- nvinfo : EIATTR_COOP_GROUP_MASK_REGIDS
	.align		4
        /*0160*/ 	.byte	0x04, 0x29
        /*0162*/ 	.short	(.L_7127 - .L_7126)


	//   ....[0]....
.L_7126:
        /*0164*/ 	.word	0xffffffff


	//   ....[1]....
        /*0168*/ 	.word	0xffffffff


	//   ....[2]....
        /*016c*/ 	.word	0xffffffff


	//   ....[3]....
        /*0170*/ 	.word	0xffffffff


	//   ....[4]....
        /*0174*/ 	.word	0xffffffff


	//   ....[5]....
        /*0178*/ 	.word	0xffffffff


	//   ....[6]....
        /*017c*/ 	.word	0xffffffff


	//   ....[7]....
        /*0180*/ 	.word	0xffffffff


	//   ....[8]....
        /*0184*/ 	.word	0xffffffff


	//   ....[9]....
        /*0188*/ 	.word	0xffffffff


	//   ....[10]....
        /*018c*/ 	.word	0xffffffff


	//   ....[11]....
        /*0190*/ 	.word	0xffffffff


	//   ....[12]....
        /*0194*/ 	.word	0xffffffff


	//   ....[13]....
        /*0198*/ 	.word	0xffffffff


	//   ....[14]....
        /*019c*/ 	.word	0xffffffff


	//   ....[15]....
        /*01a0*/ 	.word	0xffffffff


	//   ....[16]....
        /*01a4*/ 	.word	0xffffffff


	//   ....[17]....
        /*01a8*/ 	.word	0xffffffff


	//   ....[18]....
        /*01ac*/ 	.word	0xffffffff


	//   ....[19]....
        /*01b0*/ 	.word	0xffffffff


	//   ....[20]....
        /*01b4*/ 	.word	0x0500000f


	//   ....[21]....
        /*01b8*/ 	.word	0x0500000f


	//   ....[22]....
        /*01bc*/ 	.word	0x0500000f


	//   ....[23]....
        /*01c0*/ 	.word	0x0500000f


	//   ....[24]....
        /*01c4*/ 	.word	0x0500000f


	//   ....[25]....
        /*01c8*/ 	.word	0x0500000f


	//   ....[26]....
        /*01cc*/ 	.word	0x0500000f


	//   ....[27]....
        /*01d0*/ 	.word	0x0500000f


	//   ....[28]....
        /*01d4*/ 	.word	0x0500000f


	//   ....[29]....
        /*01d8*/ 	.word	0x0500000f


	//   ....[30]....
        /*01dc*/ 	.word	0x0500000f


	//   ....[31]....
        /*01e0*/ 	.word	0x0500000f


	//   ....[32]....
        /*01e4*/ 	.word	0x0500000f


	//----- nvinfo : EIATTR_COOP_GROUP_INSTR_OFFSETS
	.align		4
.L_7127:
        /*01e8*/ 	.byte	0x04, 0x28
        /*01ea*/ 	.short	(.L_7129 - .L_7128)


	//   ....[0]....
.L_7128:
        /*01ec*/ 	.word	0x00000aa0


	//   ....[1]....
        /*01f0*/ 	.word	0x00000ac0


	//   ....[2]....
        /*01f4*/ 	.word	0x00000ae0


	//   ....[3]....
        /*01f8*/ 	.word	0x00000b00


	//   ....[4]....
        /*01fc*/ 	.word	0x00000b20


	//   ....[5]....
        /*0200*/ 	.word	0x00000c30


	//   ....[6]....
        /*0204*/ 	.word	0x00000c50


	//   ....[7]....
        /*0208*/ 	.word	0x00000c70


	//   ....[8]....
        /*020c*/ 	.word	0x00001aa0


	//   ....[9]....
        /*0210*/ 	.word	0x00001ad0


	//   ....[10]....
        /*0214*/ 	.word	0x00001af0


	//   ....[11]....
        /*0218*/ 	.word	0x00001b10


	//   ....[12]....
        /*021c*/ 	.word	0x00001b30


	//   ....[13]....
        /*0220*/ 	.word	0x00001b80


	//   ....[14]....
        /*0224*/ 	.word	0x00001ba0


	//   ....[15]....
        /*0228*/ 	.word	0x00001bc0


	//   ....[16]....
        /*022c*/ 	.word	0x00002a20


	//   ....[17]....
        /*0230*/ 	.word	0x00002a30


	//   ....[18]....
        /*0234*/ 	.word	0x00002a40


	//   ....[19]....
        /*0238*/ 	.word	0x00002a50


	//   ....[20]....
        /*023c*/ 	.word	0x000030c0


	//   ....[21]....
        /*0240*/ 	.word	0x00003120


	//   ....[22]....
        /*0244*/ 	.word	0x00003180


	//   ....[23]....
        /*0248*/ 	.word	0x000031e0


	//   ....[24]....
        /*024c*/ 	.word	0x00003240


	//   ....[25]....
        /*0250*/ 	.word	0x000032c0


	//   ....[26]....
        /*0254*/ 	.word	0x00003320


	//   ....[27]....
        /*0258*/ 	.word	0x00003380


	//   ....[28]....
        /*025c*/ 	.word	0x00003400


	//   ....[29]....
        /*0260*/ 	.word	0x00003460


	//   ....[30]....
        /*0264*/ 	.word	0x000034e0


	//   ....[31]....
        /*0268*/ 	.word	0x00003540


	//   ....[32]....
        /*026c*/ 	.word	0x000035b0


	//----- nvinfo : EIATTR_VRC_CTA_INIT_COUNT
	.align		4
.L_7129:
        /*0270*/ 	.byte	0x02, 0x4a
	.zero		1
	.zero		1


	//----- nvinfo : EIATTR_SYSCALL_OFFSETS
	.align		4
        /*0274*/ 	.byte	0x04, 0x46
        /*0276*/ 	.short	(.L_7131 - .L_7130)


	//   ....[0]....
.L_7130:
        /*0278*/ 	.word	0x00002970


	//   ....[1]....
        /*027c*/ 	.word	0x00003060


	//----- nvinfo : EIATTR_EXIT_INSTR_OFFSETS
	.align		4
.L_7131:
        /*0280*/ 	.byte	0x04, 0x1c
        /*0282*/ 	.short	(.L_7133 - .L_7132)


	//   ....[0]....
.L_7132:
        /*0284*/ 	.word	0x00002dc0


	//   ....[1]....
        /*0288*/ 	.word	0x00002e00


	//   ....[2]....
        /*028c*/ 	.word	0x00002f60


	//   ....[3]....
        /*0290*/ 	.word	0x00003070


	//----- nvinfo : EIATTR_CRS_STACK_SIZE
	.align		4
.L_7133:
        /*0294*/ 	.byte	0x04, 0x1e
        /*0296*/ 	.short	(.L_7135 - .L_7134)
.L_7134:
        /*0298*/ 	.word	0x00000000


	//----- nvinfo : EIATTR_CBANK_PARAM_SIZE
	.align		4
.L_7135:
        /*029c*/ 	.byte	0x03, 0x19
        /*029e*/ 	.short	0x007c


	//----- nvinfo : EIATTR_PARAM_CBANK
	.align		4
        /*02a0*/ 	.byte	0x04, 0x0a
        /*02a2*/ 	.short	(.L_7137 - .L_7136)
	.align		4
.L_7136:
        /*02a4*/ 	.word	index@(.nv.constant0._ZN4vllm25paged_attention_v1_kernelIthLi32ELi32ELi128ELNS_18Fp8KVCacheDataTypeE2ELb1EEEvPT_PKS2_PKT0_S8_ifPKiSA_iPKfiiiSC_SC_iiiii)
        /*02a8*/ 	.short	0x0380
        /*02aa*/ 	.short	0x007c


	//----- nvinfo : EIATTR_SW_WAR
	.align		4
.L_7137:
        /*02ac*/ 	.byte	0x04, 0x36
        /*02ae*/ 	.short	(.L_7139 - .L_7138)
.L_7138:
        /*02b0*/ 	.word	0x00000008
.L_7139:


//--------------------- .nv.info._ZN4vllm25paged_attention_v1_kernelIthLi256ELi16ELi128ELNS_18Fp8KVCacheDataTypeE2ELb0EEEvPT_PKS2_PKT0_S8_ifPKiSA_iPKfiiiSC_SC_iiiii --------------------------
	.section	.nv.info._ZN4vllm25paged_attention_v1_kernelIthLi256ELi16ELi128ELNS_18Fp8KVCacheDataTypeE2ELb0EEEvPT_PKS2_PKT0_S8_ifPKiSA_iPKfiiiSC_SC_iiiii,"",@"SHT_CUDA_INFO"
	.sectionflags	@""
	.align	4


	//----- nvinfo : EIATTR_CUDA_API_VERSION
	.align		4
        /*0000*/ 	.byte	0x04, 0x37
        /*0002*/ 	.short	(.L_7141 - .L_7140)
.L_7140:
        /*0004*/ 	.word	0x00000082


	//----- nvinfo : EIATTR_KPARAM_INFO
	.align		4
.L_7141:
        /*0008*/ 	.byte	0x04, 0x17
        /*000a*/ 	.short	(.L_7143 - .L_7142)
.L_7142:
        /*000c*/ 	.word	0x00000000
        /*0010*/ 	.short	0x0013
        /*0012*/ 	.short	0x0078
        /*0014*/ 	.byte	0x00, 0xf0, 0x11, 0x00


	//----- nvinfo : EIATTR_KPARAM_INFO
	.align		4
.L_7143:
        /*0018*/ 	.byte	0x04, 0x17
        /*001a*/ 	.short	(.L_7145 - .L_7144)
.L_7144:
        /*001c*/ 	.word	0x00000000
        /*0020*/ 	.short	0x0012
        /*0022*/ 	.short	0x0074
        /*0024*/ 	.byte	0x00, 0xf0, 0x11, 0x00


	//----- nvinfo : EIATTR_KPARAM_INFO
	.align		4
.L_7145:
        /*0028*/ 	.byte	0x04, 0x17
        /*002a*/ 	.short	(.L_7147 - .L_7146)
.L_7146:
        /*002c*/ 	.word	0x00000000
        /*0030*/ 	.short	0x0011
        /*0032*/ 	.short	0x0070
        /*0034*/ 	.byte	0x00, 0xf0, 0x11, 0x00


	//----- nvinfo : EIATTR_KPARAM_INFO
	.align		4
.L_7147:
        /*0038*/ 	.byte	0x04, 0x17
        /*003a*/ 	.short	(.L_7149 - .L_7148)
.L_7148:
        /*003c*/ 	.word	0x00000000
        /*0040*/ 	.short	0x0010
        /*0042*/ 	.short	0x006c
        /*0044*/ 	.byte	0x00, 0xf0, 0x11, 0x00


	//----- nvinfo : EIATTR_KPARAM_INFO
	.align		4
.L_7149:
        /*0048*/ 	.byte	0x04, 0x17
        /*004a*/ 	.short	(.L_7151 - .L_7150)
.L_7150:
        /*004c*/ 	.word	0x00000000
        /*0050*/ 	.short	0x000f
        /*0052*/ 	.short	0x0068
        /*0054*/ 	.byte	0x00, 0xf0, 0x11, 0x00


	//----- nvinfo : EIATTR_KPARAM_INFO
	.align		4
.L_7151:
        /*0058*/ 	.byte	0x04, 0x17
        /*005a*/ 	.short	(.L_7153 - .L_7152)
.L_7152:
        /*005c*/ 	.word	0x00000000
        /*0060*/ 	.short	0x000e
        /*0062*/ 	.short	0x0060
        /*0064*/ 	.byte	0x00, 0xf5, 0x21, 0x00


	//----- nvinfo : EIATTR_KPARAM_INFO
	.align		4
.L_7153:
        /*0068*/ 	.byte	0x04, 0x17
        /*006a*/ 	.short	(.L_7155 - .L_7154)
.L_7154:
        /*006c*/ 	.word	0x00000000
        /*0070*/ 	.short	0x000d
        /*0072*/ 	.short	0x0058
        /*0074*/ 	.byte	0x00, 0xf5, 0x21, 0x00


	//----- nvinfo : EIATTR_KPARAM_INFO
	.align		4
.L_7155:
        /*0078*/ 	.byte	0x04, 0x17
        /*007a*/ 	.short	(.L_7157 - .L_7156)
.L_7156:
        /*007c*/ 	.word	0x00000000
        /*0080*/ 	.short	0x000c
        /*0082*/ 	.short	0x0050
        /*0084*/ 	.byte	0x00, 0xf0, 0x11, 0x00


	//----- nvinfo : EIATTR_KPARAM_INFO
	.align		4
.L_7157:
        /*0088*/ 	.byte	0x04, 0x17
        /*008a*/ 	.short	(.L_7159 - .L_7158)
.L_7158:
        /*008c*/ 	.word	0x00000000
        /*0090*/ 	.short	0x000b
        /*0092*/ 	.short	0x004c
        /*0094*/ 	.byte	0x00, 0xf0, 0x11, 0x00


	//----- nvinfo : EIATTR_KPARAM_INFO
	.align		4
.L_7159:
        /*0098*/ 	.byte	0x04, 0x17
        /*009a*/ 	.short	(.L_7161 - .L_7160)
.L_7160:
        /*009c*/ 	.word	0x00000000
        /*00a0*/ 	.short	0x000a
        /*00a2*/ 	.short	0x0048
        /*00a4*/ 	.byte	0x00, 0xf0, 0x11, 0x00


	//----- nvinfo : EIATTR_KPARAM_INFO
	.align		4
.L_7161:
        /*00a8*/ 	.byte	0x04, 0x17
        /*00aa*/ 	.short	(.L_7163 - .L_7162)
.L_7162:
        /*00ac*/ 	.word	0x00000000
        /*00b0*/ 	.short	0x0009
        /*00b2*/ 	.short	0x0040
        /*00b4*/ 	.byte	0x00, 0xf5, 0x21, 0x00


	//----- nvinfo : EIATTR_KPARAM_INFO
	.align		4
.L_7163:
        /*00b8*/ 	.byte	0x04, 0x17
        /*00ba*/ 	.short	(.L_7165 - .L_7164)
.L_7164:
        /*00bc*/ 	.word	0x00000000
        /*00c0*/ 	.short	0x0008
        /*00c2*/ 	.short	0x0038
        /*00c4*/ 	.byte	0x00, 0xf0, 0x11, 0x00


	//----- nvinfo : EIATTR_KPARAM_INFO
	.align		4
.L_7165:
        /*00c8*/ 	.byte	0x04, 0x17
        /*00ca*/ 	.short	(.L_7167 - .L_7166)
.L_7166:
        /*00cc*/ 	.word	0x00000000
        /*00d0*/ 	.short	0x0007
        /*00d2*/ 	.short	0x0030
        /*00d4*/ 	.byte	0x00, 0xf5, 0x21, 0x00


	//----- nvinfo : EIATTR_KPARAM_INFO
	.align		4
.L_7167:
        /*00d8*/ 	.byte	0x04, 0x17
        /*00da*/ 	.short	(.L_7169 - .L_7168)
.L_7168:
        /*00dc*/ 	.word	0x00000000
        /*00e0*/ 	.short	0x0006
        /*00e2*/ 	.short	0x0028
        /*00e4*/ 	.byte	0x00, 0xf5, 0x21, 0x00


	//----- nvinfo : EIATTR_KPARAM_INFO
	.align		4
.L_7169:
        /*00e8*/ 	.byte	0x04, 0x17
        /*00ea*/ 	.short	(.L_7171 - .L_7170)
.L_7170:
        /*00ec*/ 	.word	0x00000000
        /*00f0*/ 	.short	0x0005
        /*00f2*/ 	.short	0x0024
        /*00f4*/ 	.byte	0x00, 0xf0, 0x11, 0x00


	//----- nvinfo : EIATTR_KPARAM_INFO
	.align		4
.L_7171:
        /*00f8*/ 	.byte	0x04, 0x17
        /*00fa*/ 	.short	(.L_7173 - .L_7172)
.L_7172:
        /*00fc*/ 	.word	0x00000000
        /*0100*/ 	.short	0x0004
        /*0102*/ 	.short	0x0020
        /*0104*/ 	.byte	0x00, 0xf0, 0x11, 0x00


	//----- nvinfo : EIATTR_KPARAM_INFO
	.align		4
.L_7173:
        /*0108*/ 	.byte	0x04, 0x17
        /*010a*/ 	.short	(.L_7175 - .L_7174)
.L_7174:
        /*010c*/ 	.word	0x00000000
        /*0110*/ 	.short	0x0003
        /*0112*/ 	.short	0x0018
        /*0114*/ 	.byte	0x00, 0xf5, 0x21, 0x00


	//----- nvinfo : EIATTR_KPARAM_INFO
	.align		4
.L_7175:
        /*0118*/ 	.byte	0x04, 0x17
        /*011a*/ 	.short	(.L_7177 - .L_7176)
.L_7176:
        /*011c*/ 	.word	0x00000000
        /*0120*/ 	.short	0x0002
        /*0122*/ 	.short	0x0010
        /*0124*/ 	.byte	0x00, 0xf5, 0x21, 0x00


	//----- nvinfo : EIATTR_KPARAM_INFO
	.align		4
.L_7177:
        /*0128*/ 	.byte	0x04, 0x17
        /*012a*/ 	.short	(.L_7179 - .L_7178)
.L_7178:
        /*012c*/ 	.word	0x00000000
        /*0130*/ 	.short	0x0001
        /*0132*/ 	.short	0x0008
        /*0134*/ 	.byte	0x00, 0xf5, 0x21, 0x00


	//----- nvinfo : EIATTR_KPARAM_INFO
	.align		4
.L_7179:
        /*0138*/ 	.byte	0x04, 0x17
        /*013a*/ 	.short	(.L_7181 - .L_7180)
.L_7180:
        /*013c*/ 	.word	0x00000000
        /*0140*/ 	.short	0x0000
        /*0142*/ 	.short	0x0000
        /*0144*/ 	.byte	0x00, 0xf5, 0x21, 0x00


	//----- nvinfo : EIATTR_SPARSE_MMA_MASK
	.align		4
.L_7181:
        /*0148*/ 	.byte	0x03, 0x50
        /*014a*/ 	.short	0x0000


	//----- nvinfo : EIATTR_MAXREG_COUNT
	.align		4
        /*014c*/ 	.byte	0x03, 0x1b
        /*014e*/ 	.short	0x00ff


	//----- nvinfo : EIATTR_NUM_BARRIERS
	.align		4
        /*0150*/ 	.byte	0x02, 0x4c
        /*0152*/ 	.byte	0x01
	.zero		1


	//----- nvinfo : EIATTR_EXTERNS
	.align		4
        /*0154*/ 	.byte	0x04, 0x0f
        /*0156*/ 	.short	(.L_7183 - .L_7182)


	//   ....[0]....
	.align		4
.L_7182:
        /*0158*/ 	.word	index@(__assertfail)


	//----- nvinfo : EIATTR_MERCURY_ISA_VERSION
	.align		4
.L_7183:
        /*015c*/ 	.byte	0x03, 0x5f
        /*015e*/ 	.short	0x0101


	//----- nvinfo : EIATTR_COOP_GROUP_MASK_REGIDS
	.align		4
        /*0160*/ 	.byte	0x04, 0x29
        /*0162*/ 	.short	(.L_7185 - .L_7184)


	//   ....[0]....
.L_7184:
        /*0164*/ 	.word	0xffffffff


	//   ....[1]....
        /*0168*/ 	.word	0xffffffff


	//   ....[2]....
        /*016c*/ 	.word	0xffffffff


	//   ....[3]....
        /*0170*/ 	.word	0xffffffff


	//   ....[4]....
        /*0174*/ 	.word	0xffffffff


	//   ....[5]....
        /*0178*/ 	.word	0xffffffff


	//   ....[6]....
        /*017c*/ 	.word	0xffffffff


	//   ....[7]....
        /*0180*/ 	.word	0xffffffff


	//   ....[8]....
        /*0184*/ 	.word	0xffffffff


	//   ....[9]....
        /*0188*/ 	.word	0xffffffff


	//   ....[10]....
        /*018c*/ 	.word	0xffffffff


	//   ....[11]....
        /*0190*/ 	.word	0xffffffff


	//   ....[12]....
        /*0194*/ 	.word	0xffffffff


	//   ....[13]....
        /*0198*/ 	.word	0xffffffff


	//   ....[14]....
        /*019c*/ 	.word	0xffffffff


	//   ....[15]....
        /*01a0*/ 	.word	0x0500000f


	//   ....[16]....
        /*01a4*/ 	.word	0x0500000f


	//   ....[17]....
        /*01a8*/ 	.word	0x0500000f


	//   ....[18]....
        /*01ac*/ 	.word	0x0500000f


	//----- nvinfo : EIATTR_COOP_GROUP_INSTR_OFFSETS
	.align		4
.L_7185:
        /*01b0*/ 	.byte	0x04, 0x28
        /*01b2*/ 	.short	(.L_7187 - .L_7186)


	//   ....[0]....
.L_7186:
        /*01b4*/ 	.word	0x00000270


	//   ....[1]....
        /*01b8*/ 	.word	0x00000290


	//   ....[2]....
        /*01bc*/ 	.word	0x000002b0


	//   ....[3]....
        /*01c0*/ 	.word	0x000002d0


	//   ....[4]....
        /*01c4*/ 	.word	0x000003e0


	//   ....[5]....
        /*01c8*/ 	.word	0x00000400


	//   ....[6]....
        /*01cc*/ 	.word	0x00000420


	//   ....[7]....
        /*01d0*/ 	.word	0x00001250


	//   ....[8]....
        /*01d4*/ 	.word	0x00001280


	//   ....[9]....
        /*01d8*/ 	.word	0x000012a0


	//   ....[10]....
        /*01dc*/ 	.word	0x000012c0


	//   ....[11]....
        /*01e0*/ 	.word	0x000012e0


	//   ....[12]....
        /*01e4*/ 	.word	0x00001330


	//   ....[13]....
        /*01e8*/ 	.word	0x00001350


	//   ....[14]....
        /*01ec*/ 	.word	0x00001370


	//   ....[15]....
        /*01f0*/ 	.word	0x00002860


	//   ....[16]....
        /*01f4*/ 	.word	0x000028c0


	//   ....[17]....
        /*01f8*/ 	.word	0x00002920


	//   ....[18]....
        /*01fc*/ 	.word	0x00002980


	//----- nvinfo : EIATTR_VRC_CTA_INIT_COUNT
	.align		4
.L_7187:
        /*0200*/ 	.byte	0x02, 0x4a
	.zero		1
	.zero		1


	//----- nvinfo : EIATTR_SYSCALL_OFFSETS
	.align		4
        /*0204*/ 	.byte	0x04, 0x46
        /*0206*/ 	.short	(.L_7189 - .L_7188)


	//   ....[0]....
.L_7188:
        /*0208*/ 	.word	0x00000220


	//----- nvinfo : EIATTR_EXIT_INSTR_OFFSETS
	.align		4
.L_7189:
        /*020c*/ 	.byte	0x04, 0x1c
        /*020e*/ 	.short	(.L_7191 - .L_7190)


	//   ....[0]....
.L_7190:
        /*0210*/ 	.word	0x00002510


	//   ....[1]....
        /*0214*/ 	.word	0x00002570


	//   ....[2]....
        /*0218*/ 	.word	0x00002810


	//----- nvinfo : EIATTR_CRS_STACK_SIZE
	.align		4
.L_7191:
        /*021c*/ 	.byte	0x04, 0x1e
        /*021e*/ 	.short	(.L_7193 - .L_7192)
.L_7192:
        /*0220*/ 	.word	0x00000000


	//----- nvinfo : EIATTR_CBANK_PARAM_SIZE
	.align		4
.L_7193:
        /*0224*/ 	.byte	0x03, 0x19
        /*0226*/ 	.short	0x007c


	//----- nvinfo : EIATTR_PARAM_CBANK
	.align		4
        /*0228*/ 	.byte	0x04, 0x0a
        /*022a*/ 	.short	(.L_7195 - .L_7194)
	.align		4
.L_7194:
        /*022c*/ 	.word	index@(.nv.constant0._ZN4vllm25paged_attention_v1_kernelIthLi256ELi16ELi128ELNS_18Fp8KVCacheDataTypeE2ELb0EEEvPT_PKS2_PKT0_S8_ifPKiSA_iPKfiiiSC_SC_iiiii)
        /*0230*/ 	.short	0x0380
        /*0232*/ 	.short	0x007c


	//----- nvinfo : EIATTR_SW_WAR
	.align		4
.L_7195:
        /*0234*/ 	.byte	0x04, 0x36
        /*0236*/ 	.short	(.L_7197 - .L_7196)
.L_7196:
        /*0238*/ 	.word	0x00000008
.L_7197:


//--------------------- .nv.info._ZN4vllm25paged_attention_v1_kernelIthLi192ELi16ELi128ELNS_18Fp8KVCacheDataTypeE2ELb0EEEvPT_PKS2_PKT0_S8_ifPKiSA_iPKfiiiSC_SC_iiiii --------------------------
	.section	.nv.info._ZN4vllm25paged_attention_v1_kernelIthLi192ELi16ELi128ELNS_18Fp8KVCacheDataTypeE2ELb0EEEvPT_PKS2_PKT0_S8_ifPKiSA_iPKfiiiSC_SC_iiiii,"",@"SHT_CUDA_INFO"
	.sectionflags	@""
	.align	4


	//----- nvinfo : EIATTR_CUDA_API_VERSION
	.align		4
        /*0000*/ 	.byte	0x04, 0x37
        /*0002*/ 	.short	(.L_7199 - .L_7198)
.L_7198:
        /*0004*/ 	.word	0x00000082


	//----- nvinfo : EIATTR_KPARAM_INFO
	.align		4
.L_7199:
        /*0008*/ 	.byte	0x04, 0x17
        /*000a*/ 	.short	(.L_7201 - .L_7200)
.L_7200:
        /*000c*/ 	.word	0x00000000
        /*0010*/ 	.short	0x0013
        /*0012*/ 	.short	0x0078
        /*0014*/ 	.byte	0x00, 0xf0, 0x11, 0x00


	//----- nvinfo : EIATTR_KPARAM_INFO
	.align		4
.L_7201:
        /*0018*/ 	.byte	0x04, 0x17
        /*001a*/ 	.short	(.L_7203 - .L_7202)
.L_7202:
        /*001c*/ 	.word	0x00000000
        /*0020*/ 	.short	0x0012
        /*0022*/ 	.short	0x0074
        /*0024*/ 	.byte	0x00, 0xf0, 0x11, 0x00


	//----- nvinfo : EIATTR_KPARAM_INFO
	.align		4
.L_7203:
        /*0028*/ 	.byte	0x04, 0x17
        /*002a*/ 	.short	(.L_7205 - .L_7204)
.L_7204:
        /*002c*/ 	.word	0x00000000
        /*0030*/ 	.short	0x0011
        /*0032*/ 	.short	0x0070
        /*0034*/ 	.byte	0x00, 0xf0, 0x11, 0x00


	//----- nvinfo : EIATTR_KPARAM_INFO
	.align		4
.L_7205:
        /*0038*/ 	.byte	0x04, 0x17
        /*003a*/ 	.short	(.L_7207 - .L_7206)
.L_7206:
        /*003c*/ 	.word	0x00000000
        /*0040*/ 	.short	0x0010
        /*0042*/ 	.short	0x006c
        /*0044*/ 	.byte	0x00, 0xf0, 0x11, 0x00


	//----- nvinfo : EIATTR_KPARAM_INFO
	.align		4
.L_7207:
        /*0048*/ 	.byte	0x04, 0x17
        /*004a*/ 	.short	(.L_7209 - .L_7208)
.L_7208:
        /*004c*/ 	.word	0x00000000
        /*0050*/ 	.short	0x000f
        /*0052*/ 	.short	0x0068
        /*0054*/ 	.byte	0x00, 0xf0, 0x11, 0x00


	//----- nvinfo : EIATTR_KPARAM_INFO
	.align		4
.L_7209:
        /*0058*/ 	.byte	0x04, 0x17
        /*005a*/ 	.short	(.L_7211 - .L_7210)
.L_7210:
        /*005c*/ 	.word	0x00000000
        /*0060*/ 	.short	0x000e
        /*0062*/ 	.short	0x0060
        /*0064*/ 	.byte	0x00, 0xf5, 0x21, 0x00


	//----- nvinfo : EIATTR_KPARAM_INFO
	.align		4
.L_7211:
        /*0068*/ 	.byte	0x04, 0x17
        /*006a*/ 	.short	(.L_7213 - .L_7212)
.L_7212:
        /*006c*/ 	.word	0x00000000
        /*0070*/ 	.short	0x000d
        /*0072*/ 	.short	0x0058
        /*0074*/ 	.byte	0x00, 0xf5, 0x21, 0x00


	//----- nvinfo : EIATTR_KPARAM_INFO
	.align		4
.L_7213:
        /*0078*/ 	.byte	0x04, 0x17
        /*007a*/ 	.short	(.L_7215 - .L_7214)
.L_7214:
        /*007c*/ 	.word	0x00000000
        /*0080*/ 	.short	0x000c
        /*0082*/ 	.short	0x0050
        /*0084*/ 	.byte	0x00, 0xf0, 0x11, 0x00


	//----- nvinfo : EIATTR_KPARAM_INFO
	.align		4
.L_7215:
        /*0088*/ 	.byte	0x04, 0x17
        /*008a*/ 	.short	(.L_7217 - .L_7216)
.L_7216:
        /*008c*/ 	.word	0x00000000
        /*0090*/ 	.short	0x000b
        /*0092*/ 	.short	0x004c
        /*0094*/ 	.byte	0x00, 0xf0, 0x11, 0x00


	//----- nvinfo : EIATTR_KPARAM_INFO
	.align		4
.L_7217:
        /*0098*/ 	.byte	0x04, 0x17
        /*009a*/ 	.short	(.L_7219 - .L_7218)
.L_7218:
        /*009c*/ 	.word	0x00000000
        /*00a0*/ 	.short	0x000a
        /*00a2*/ 	.short	0x0048
        /*00a4*/ 	.byte	0x00, 0xf0, 0x11, 0x00


	//----- nvinfo : EIATTR_KPARAM_INFO
	.align		4
.L_7219:
        /*00a8*/ 	.byte	0x04, 0x17
        /*00aa*/ 	.short	(.L_7221 - .L_7220)
.L_7220:
        /*00ac*/ 	.word	0x00000000
        /*00b0*/ 	.short	0x0009
        /*00b2*/ 	.short	0x0040
        /*00b4*/ 	.byte	0x00, 0xf5, 0x21, 0x00


	//----- nvinfo : EIATTR_KPARAM_INFO
	.align		4
.L_7221:
        /*00b8*/ 	.byte	0x04, 0x17
        /*00ba*/ 	.short	(.L_7223 - .L_7222)
.L_7222:
        /*00bc*/ 	.word	0x00000000
        /*00c0*/ 	.short	0x0008
        /*00c2*/ 	.short	0x0038
        /*00c4*/ 	.byte	0x00, 0xf0, 0x11, 0x00


	//----- nvinfo : EIATTR_KPARAM_INFO
	.align		4
.L_7223:
        /*00c8*/ 	.byte	0x04, 0x17
        /*00ca*/ 	.short	(.L_7225 - .L_7224)
.L_7224:
        /*00cc*/ 	.word	0x00000000
        /*00d0*/ 	.short	0x0007
        /*00d2*/ 	.short	0x0030
        /*00d4*/ 	.byte	0x00, 0xf5, 0x21, 0x00


	//----- nvinfo : EIATTR_KPARAM_INFO
	.align		4
.L_7225:
        /*00d8*/ 	.byte	0x04, 0x17
        /*00da*/ 	.short	(.L_7227 - .L_7226)
.L_7226:
        /*00dc*/ 	.word	0x00000000
        /*00e0*/ 	.short	0x0006
        /*00e2*/ 	.short	0x0028
        /*00e4*/ 	.byte	0x00, 0xf5, 0x21, 0x00


	//----- nvinfo : EIATTR_KPARAM_INFO
	.align		4
.L_7227:
        /*00e8*/ 	.byte	0x04, 0x17
        /*00ea*/ 	.short	(.L_7229 - .L_7228)
.L_7228:
        /*00ec*/ 	.word	0x00000000
        /*00f0*/ 	.short	0x0005
        /*00f2*/ 	.short	0x0024
        /*00f4*/ 	.byte	0x00, 0xf0, 0x11, 0x00


	//----- nvinfo : EIATTR_KPARAM_INFO
	.align		4
.L_7229:
        /*00f8*/ 	.byte	0x04, 0x17
        /*00fa*/ 	.short	(.L_7231 - .L_7230)
.L_7230:
        /*00fc*/ 	.word	0x00000000
        /*0100*/ 	.short	0x0004
        /*0102*/ 	.short	0x0020
        /*0104*/ 	.byte	0x00, 0xf0, 0x11, 0x00


	//----- nvinfo : EIATTR_KPARAM_INFO
	.align		4
.L_7231:
        /*0108*/ 	.byte	0x04, 0x17
        /*010a*/ 	.short	(.L_7233 - .L_7232)
.L_7232:
        /*010c*/ 	.word	0x00000000
        /*0110*/ 	.short	0x0003
        /*0112*/ 	.short	0x0018
        /*0114*/ 	.byte	0x00, 0xf5, 0x21, 0x00


	//----- nvinfo : EIATTR_KPARAM_INFO
	.align		4
.L_7233:
        /*0118*/ 	.byte	0x04, 0x17
        /*011a*/ 	.short	(.L_7235 - .L_7234)
.L_7234:
        /*011c*/ 	.word	0x00000000
        /*0120*/ 	.short	0x0002
        /*0122*/ 	.short	0x0010
        /*0124*/ 	.byte	0x00, 0xf5, 0x21, 0x00


	//----- nvinfo : EIATTR_KPARAM_INFO
	.align		4
.L_7235:
        /*0128*/ 	.byte	0x04, 0x17
        /*012a*/ 	.short	(.L_7237 - .L_7236)
.L_7236:
        /*012c*/ 	.word	0x00000000
        /*0130*/ 	.short	0x0001
        /*0132*/ 	.short	0x0008
        /*0134*/ 	.byte	0x00, 0xf5, 0x21, 0x00


	//----- nvinfo : EIATTR_KPARAM_INFO
	.align		4
.L_7237:
        /*0138*/ 	.byte	0x04, 0x17
        /*013a*/ 	.short	(.L_7239 - .L_7238)
.L_7238:
        /*013c*/ 	.word	0x00000000
        /*0140*/ 	.short	0x0000
        /*0142*/ 	.short	0x0000
        /*0144*/ 	.byte	0x00, 0xf5, 0x21, 0x00


	//----- nvinfo : EIATTR_SPARSE_MMA_MASK
	.align		4
.L_7239:
        /*0148*/ 	.byte	0x03, 0x50
        /*014a*/ 	.short	0x0000


	//----- nvinfo : EIATTR_MAXREG_COUNT
	.align		4
        /*014c*/ 	.byte	0x03, 0x1b
        /*014e*/ 	.short	0x00ff


	//----- nvinfo : EIATTR_NUM_BARRIERS
	.align		4
        /*0150*/ 	.byte	0x02, 0x4c
        /*0152*/ 	.byte	0x01
	.zero		1


	//----- nvinfo : EIATTR_EXTERNS
	.align		4
        /*0154*/ 	.byte	0x04, 0x0f
        /*0156*/ 	.short	(.L_7241 - .L_7240)


	//   ....[0]....
	.align		4
.L_7240:
        /*0158*/ 	.word	index@(__assertfail)


	//----- nvinfo : EIATTR_MERCURY_ISA_VERSION
	.align		4
.L_7241:
        /*015c*/ 	.byte	0x03, 0x5f
        /*015e*/ 	.short	0x0101


	//----- nvinfo : EIATTR_COOP_GROUP_MASK_REGIDS
	.align		4
        /*0160*/ 	.byte	0x04, 0x29
        /*0162*/ 	.short	(.L_7243 - .L_7242)


	//   ....[0]....
.L_7242:
        /*0164*/ 	.word	0xffffffff


	//   ....[1]....
        /*0168*/ 	.word	0xffffffff


	//   ....[2]....
        /*016c*/ 	.word	0xffffffff


	//   ....[3]....
        /*0170*/ 	.word	0xffffffff


	//   ....[4]....
        /*0174*/ 	.word	0xffffffff


	//   ....[5]....
        /*0178*/ 	.word	0xffffffff


	//   ....[6]....
        /*017c*/ 	.word	0xffffffff


	//   ....[7]....
        /*0180*/ 	.word	0xffffffff


	//   ....[8]....
        /*0184*/ 	.word	0xffffffff


	//   ....[9]....
        /*0188*/ 	.word	0xffffffff


	//   ....[10]....
        /*018c*/ 	.word	0xffffffff


	//   ....[11]....
        /*0190*/ 	.word	0xffffffff


	//   ....[12]....
        /*0194*/ 	.word	0xffffffff


	//   ....[13]....
        /*0198*/ 	.word	0xffffffff


	//   ....[14]....
        /*019c*/ 	.word	0xffffffff


	//   ....[15]....
        /*01a0*/ 	.word	0x0500000f


	//   ....[16]....
        /*01a4*/ 	.word	0x0500000f


	//   ....[17]....
        /*01a8*/ 	.word	0x0500000f


	//   ....[18]....
        /*01ac*/ 	.word	0x0500000f


	//----- nvinfo : EIATTR_COOP_GROUP_INSTR_OFFSETS
	.align		4
.L_7243:
        /*01b0*/ 	.byte	0x04, 0x28
        /*01b2*/ 	.short	(.L_7245 - .L_7244)


	//   ....[0]....
.L_7244:
        /*01b4*/ 	.word	0x00000270


	//   ....[1]....
        /*01b8*/ 	.word	0x00000290


	//   ....[2]....
        /*01bc*/ 	.word	0x000002b0


	//   ....[3]....
        /*01c0*/ 	.word	0x000002d0


	//   ....[4]....
        /*01c4*/ 	.word	0x000003e0


	//   ....[5]....
        /*01c8*/ 	.word	0x00000400


	//   ....[6]....
        /*01cc*/ 	.word	0x00000420


	//   ....[7]....
        /*01d0*/ 	.word	0x00001250


	//   ....[8]....
        /*01d4*/ 	.word	0x00001280


	//   ....[9]....
        /*01d8*/ 	.word	0x000012a0


	//   ....[10]....
        /*01dc*/ 	.word	0x000012c0


	//   ....[11]....
        /*01e0*/ 	.word	0x000012e0


	//   ....[12]....
        /*01e4*/ 	.word	0x00001330


	//   ....[13]....
        /*01e8*/ 	.word	0x00001350


	//   ....[14]....
        /*01ec*/ 	.word	0x00001370


	//   ....[15]....
        /*01f0*/ 	.word	0x00002600


	//   ....[16]....
        /*01f4*/ 	.word	0x00002660


	//   ....[17]....
        /*01f8*/ 	.word	0x000026c0


	//   ....[18]....
        /*01fc*/ 	.word	0x00002720


	//----- nvinfo : EIATTR_VRC_CTA_INIT_COUNT
	.align		4
.L_7245:
        /*0200*/ 	.byte	0x02, 0x4a
	.zero		1
	.zero		1


	//----- nvinfo : EIATTR_SYSCALL_OFFSETS
	.align		4
        /*0204*/ 	.byte	0x04, 0x46
        /*0206*/ 	.short	(.L_7247 - .L_7246)


	//   ....[0]....
.L_7246:
        /*0208*/ 	.word	0x00000220


	//----- nvinfo : EIATTR_EXIT_INSTR_OFFSETS
	.align		4
.L_7247:
        /*020c*/ 	.byte	0x04, 0x1c
        /*020e*/ 	.short	(.L_7249 - .L_7248)


	//   ....[0]....
.L_7248:
        /*0210*/ 	.word	0x00002330


	//   ....[1]....
        /*0214*/ 	.word	0x00002390


	//   ....[2]....
        /*0218*/ 	.word	0x000025b0


	//----- nvinfo : EIATTR_CRS_STACK_SIZE
	.align		4
.L_7249:
        /*021c*/ 	.byte	0x04, 0x1e
        /*021e*/ 	.short	(.L_7251 - .L_7250)
.L_7250:
        /*0220*/ 	.word	0x00000000


	//----- nvinfo : EIATTR_CBANK_PARAM_SIZE
	.align		4
.L_7251:
        /*0224*/ 	.byte	0x03, 0x19
        /*0226*/ 	.short	0x007c


	//----- nvinfo : EIATTR_PARAM_CBANK
	.align		4
        /*0228*/ 	.byte	0x04, 0x0a
        /*022a*/ 	.short	(.L_7253 - .L_7252)
	.align		4
.L_7252:
        /*022c*/ 	.word	index@(.nv.constant0._ZN4vllm25paged_attention_v1_kernelIthLi192ELi16ELi128ELNS_18Fp8KVCacheDataTypeE2ELb0EEEvPT_PKS2_PKT0_S8_ifPKiSA_iPKfiiiSC_SC_iiiii)
        /*0230*/ 	.short	0x0380
        /*0232*/ 	.short	0x007c


	//----- nvinfo : EIATTR_SW_WAR
	.align		4
.L_7253:
        /*0234*/ 	.byte	0x04, 0x36
        /*0236*/ 	.short	(.L_7255 - .L_7254)
.L_7254:
        /*0238*/ 	.word	0x00000008
.L_7255:


//--------------------- .nv.info._ZN4vllm25paged_attention_v1_kernelIthLi128ELi16ELi128ELNS_18Fp8KVCacheDataTypeE2ELb0EEEvPT_PKS2_PKT0_S8_ifPKiSA_iPKfiiiSC_SC_iiiii --------------------------
	.section	.nv.info._ZN4vllm25paged_attention_v1_kernelIthLi128ELi16ELi128ELNS_18Fp8KVCacheDataTypeE2ELb0EEEvPT_PKS2_PKT0_S8_ifPKiSA_iPKfiiiSC_SC_iiiii,"",@"SHT_CUDA_INFO"
	.sectionflags	@""
	.align	4


	//----- nvinfo : EIATTR_CUDA_API_VERSION
	.align		4
        /*0000*/ 	.byte	0x04, 0x37
        /*0002*/ 	.short	(.L_7257 - .L_7256)
.L_7256:
        /*0004*/ 	.word	0x00000082


	//----- nvinfo : EIATTR_KPARAM_INFO
	.align		4
.L_7257:
        /*0008*/ 	.byte	0x04, 0x17
        /*000a*/ 	.short	(.L_7259 - .L_7258)
.L_7258:
        /*000c*/ 	.word	0x00000000
        /*0010*/ 	.short	0x0013
        /*0012*/ 	.short	0x0078
        /*0014*/ 	.byte	0x00, 0xf0, 0x11, 0x00


	//----- nvinfo : EIATTR_KPARAM_INFO
	.align		4
.L_7259:
        /*0018*/ 	.byte	0x04, 0x17
        /*001a*/ 	.short	(.L_7261 - .L_7260)
.L_7260:
        /*001c*/ 	.word	0x00000000
        /*0020*/ 	.short	0x0012
        /*0022*/ 	.short	0x0074
        /*0024*/ 	.byte	0x00, 0xf0, 0x11, 0x00


	//----- nvinfo : EIATTR_KPARAM_INFO
	.align		4
.L_7261:
        /*0028*/ 	.byte	0x04, 0x17
        /*002a*/ 	.short	(.L_7263 - .L_7262)
.L_7262:
        /*002c*/ 	.word	0x00000000
        /*0030*/ 	.short	0x0011
        /*0032*/ 	.short	0x0070
        /*0034*/ 	.byte	0x00, 0xf0, 0x11, 0x00


	//----- nvinfo : EIATTR_KPARAM_INFO
	.align		4
.L_7263:
        /*0038*/ 	.byte	0x04, 0x17
        /*003a*/ 	.short	(.L_7265 - .L_7264)
.L_7264:
        /*003c*/ 	.word	0x00000000
        /*0040*/ 	.short	0x0010
        /*0042*/ 	.short	0x006c
        /*0044*/ 	.byte	0x00, 0xf0, 0x11, 0x00


	//----- nvinfo : EIATTR_KPARAM_INFO
	.align		4
.L_7265:
        /*0048*/ 	.byte	0x04, 0x17
        /*004a*/ 	.short	(.L_7267 - .L_7266)
.L_7266:
        /*004c*/ 	.word	0x00000000
        /*0050*/ 	.short	0x000f
        /*0052*/ 	.short	0x0068
        /*0054*/ 	.byte	0x00, 0xf0, 0x11, 0x00


	//----- nvinfo : EIATTR_KPARAM_INFO
	.align		4
.L_7267:
        /*0058*/ 	.byte	0x04, 0x17
        /*005a*/ 	.short	(.L_7269 - .L_7268)
.L_7268:
        /*005c*/ 	.word	0x00000000
        /*0060*/ 	.short	0x000e
        /*0062*/ 	.short	0x0060
        /*0064*/ 	.byte	0x00, 0xf5, 0x21, 0x00


	//----- nvinfo : EIATTR_KPARAM_INFO
	.align		4
.L_7269:
        /*0068*/ 	.byte	0x04, 0x17
        /*006a*/ 	.short	(.L_7271 - .L_7270)
.L_7270:
        /*006c*/ 	.word	0x00000000
        /*0070*/ 	.short	0x000d
        /*0072*/ 	.short	0x0058
        /*0074*/ 	.byte	0x00, 0xf5, 0x21, 0x00


	//----- nvinfo : EIATTR_KPARAM_INFO
	.align		4
.L_7271:
        /*0078*/ 	.byte	0x04, 0x17
        /*007a*/ 	.short	(.L_7273 - .L_7272)
.L_7272:
        /*007c*/ 	.word	0x00000000
        /*0080*/ 	.short	0x000c
        /*0082*/ 	.short	0x0050
        /*0084*/ 	.byte	0x00, 0xf0, 0x11, 0x00


	//----- nvinfo : EIATTR_KPARAM_INFO
	.align		4
.L_7273:
        /*0088*/ 	.byte	0x04, 0x17
        /*008a*/ 	.short	(.L_7275 - .L_7274)
.L_7274:
        /*008c*/ 	.word	0x00000000
        /*0090*/ 	.short	0x000b
        /*0092*/ 	.short	0x004c
        /*0094*/ 	.byte	0x00, 0xf0, 0x11, 0x00


	//----- nvinfo : EIATTR_KPARAM_INFO
	.align		4
.L_7275:
        /*0098*/ 	.byte	0x04, 0x17
        /*009a*/ 	.short	(.L_7277 - .L_7276)
.L_7276:
        /*009c*/ 	.word	0x00000000
        /*00a0*/ 	.short	0x000a
        /*00a2*/ 	.short	0x0048
        /*00a4*/ 	.byte	0x00, 0xf0, 0x11, 0x00


	//----- nvinfo : EIATTR_KPARAM_INFO
	.align		4
.L_7277:
        /*00a8*/ 	.byte	0x04, 0x17
        /*00aa*/ 	.short	(.L_7279 - .L_7278)
.L_7278:
        /*00ac*/ 	.word	0x00000000
        /*00b0*/ 	.short	0x0009
        /*00b2*/ 	.short	0x0040
        /*00b4*/ 	.byte	0x00, 0xf5, 0x21, 0x00


	//----- nvinfo : EIATTR_KPARAM_INFO
	.align		4
.L_7279:
        /*00b8*/ 	.byte	0x04, 0x17
        /*00ba*/ 	.short	(.L_7281 - .L_7280)
.L_7280:
        /*00bc*/ 	.word	0x00000000
        /*00c0*/ 	.short	0x0008
        /*00c2*/ 	.short	0x0038
        /*00c4*/ 	.byte	0x00, 0xf0, 0x11, 0x00


	//----- nvinfo : EIATTR_KPARAM_INFO
	.align		4
.L_7281:
        /*00c8*/ 	.byte	0x04, 0x17
        /*00ca*/ 	.short	(.L_7283 - .L_7282)
.L_7282:
        /*00cc*/ 	.word	0x00000000
        /*00d0*/ 	.short	0x0007
        /*00d2*/ 	.short	0x0030
        /*00d4*/ 	.byte	0x00, 0xf5, 0x21, 0x00


	//----- nvinfo : EIATTR_KPARAM_INFO
	.align		4
.L_7283:
        /*00d8*/ 	.byte	0x04, 0x17
        /*00da*/ 	.short	(.L_7285 - .L_7284)
.L_7284:
        /*00dc*/ 	.word	0x00000000
        /*00e0*/ 	.short	0x0006
        /*00e2*/ 	.short	0x0028
        /*00e4*/ 	.byte	0x00, 0xf5, 0x21, 0x00


	//----- nvinfo : EIATTR_KPARAM_INFO
	.align		4
.L_7285:
        /*00e8*/ 	.byte	0x04, 0x17
        /*00ea*/ 	.short	(.L_7287 - .L_7286)
.L_7286:
        /*00ec*/ 	.word	0x00000000
        /*00f0*/ 	.short	0x0005
        /*00f2*/ 	.short	0x0024
        /*00f4*/ 	.byte	0x00, 0xf0, 0x11, 0x00


	//----- nvinfo : EIATTR_KPARAM_INFO
	.align		4
.L_7287:
        /*00f8*/ 	.byte	0x04, 0x17
        /*00fa*/ 	.short	(.L_7289 - .L_7288)
.L_7288:
        /*00fc*/ 	.word	0x00000000
        /*0100*/ 	.short	0x0004
        /*0102*/ 	.short	0x0020
        /*0104*/ 	.byte	0x00, 0xf0, 0x11, 0x00


	//----- nvinfo : EIATTR_KPARAM_INFO
	.align		4
.L_7289:
        /*0108*/ 	.byte	0x04, 0x17
        /*010a*/ 	.short	(.L_7291 - .L_7290)
.L_7290:
        /*010c*/ 	.word	0x00000000
        /*0110*/ 	.short	0x0003
        /*0112*/ 	.short	0x0018
        /*0114*/ 	.byte	0x00, 0xf5, 0x21, 0x00


	//----- nvinfo : EIATTR_KPARAM_INFO
	.align		4
.L_7291:
        /*0118*/ 	.byte	0x04, 0x17
        /*011a*/ 	.short	(.L_7293 - .L_7292)
.L_7292:
        /*011c*/ 	.word	0x00000000
        /*0120*/ 	.short	0x0002
        /*0122*/ 	.short	0x0010
        /*0124*/ 	.byte	0x00, 0xf5, 0x21, 0x00


	//----- nvinfo : EIATTR_KPARAM_INFO
	.align		4
.L_7293:
        /*0128*/ 	.byte	0x04, 0x17
        /*012a*/ 	.short	(.L_7295 - .L_7294)
.L_7294:
        /*012c*/ 	.word	0x00000000
        /*0130*/ 	.short	0x0001
        /*0132*/ 	.short	0x0008
        /*0134*/ 	.byte	0x00, 0xf5, 0x21, 0x00


	//----- nvinfo : EIATTR_KPARAM_INFO
	.align		4
.L_7295:
        /*0138*/ 	.byte	0x04, 0x17
        /*013a*/ 	.short	(.L_7297 - .L_7296)
.L_7296:
        /*013c*/ 	.word	0x00000000
        /*0140*/ 	.short	0x0000
        /*0142*/ 	.short	0x0000
        /*0144*/ 	.byte	0x00, 0xf5, 0x21, 0x00


	//----- nvinfo : EIATTR_SPARSE_MMA_MASK
	.align		4
.L_7297:
        /*0148*/ 	.byte	0x03, 0x50
        /*014a*/ 	.short	0x0000


	//----- nvinfo : EIATTR_MAXREG_COUNT
	.align		4
        /*014c*/ 	.byte	0x03, 0x1b
        /*014e*/ 	.short	0x00ff


	//----- nvinfo : EIATTR_NUM_BARRIERS
	.align		4
        /*0150*/ 	.byte	0x02, 0x4c
        /*0152*/ 	.byte	0x01
	.zero		1


	//----- nvinfo : EIATTR_EXTERNS
	.align		4
        /*0154*/ 	.byte	0x04, 0x0f
        /*0156*/ 	.short	(.L_7299 - .L_7298)


	//   ....[0]....
	.align		4
.L_7298:
        /*0158*/ 	.word	index@(__assertfail)


	//----- nvinfo : EIATTR_MERCURY_ISA_VERSION
	.align		4
.L_7299:
        /*015c*/ 	.byte	0x03, 0x5f
        /*015e*/ 	.short	0x0101


	//----- nvinfo : EIATTR_COOP_GROUP_MASK_REGIDS
	.align		4
        /*0160*/ 	.byte	0x04, 0x29
        /*0162*/ 	.short	(.L_7301 - .L_7300)


	//   ....[0]....
.L_7300:
        /*0164*/ 	.word	0xffffffff


	//   ....[1]....
        /*0168*/ 	.word	0xffffffff


	//   ....[2]....
        /*016c*/ 	.word	0xffffffff


	//   ....[3]....
        /*0170*/ 	.word	0xffffffff


	//   ....[4]....
        /*0174*/ 	.word	0xffffffff


	//   ....[5]....
        /*0178*/ 	.word	0xffffffff


	//   ....[6]....
        /*017c*/ 	.word	0xffffffff


	//   ....[7]....
        /*0180*/ 	.word	0xffffffff


	//   ....[8]....
        /*0184*/ 	.word	0xffffffff


	//   ....[9]....
        /*0188*/ 	.word	0xffffffff


	//   ....[10]....
        /*018c*/ 	.word	0xffffffff


	//   ....[11]....
        /*0190*/ 	.word	0xffffffff


	//   ....[12]....
        /*0194*/ 	.word	0xffffffff


	//   ....[13]....
        /*0198*/ 	.word	0xffffffff


	//   ....[14]....
        /*019c*/ 	.word	0xffffffff


	//   ....[15]....
        /*01a0*/ 	.word	0x0500000f


	//   ....[16]....
        /*01a4*/ 	.word	0x0500000f


	//   ....[17]....
        /*01a8*/ 	.word	0x0500000f


	//   ....[18]....
        /*01ac*/ 	.word	0x0500000f


	//----- nvinfo : EIATTR_COOP_GROUP_INSTR_OFFSETS
	.align		4
.L_7301:
        /*01b0*/ 	.byte	0x04, 0x28
        /*01b2*/ 	.short	(.L_7303 - .L_7302)


	//   ....[0]....
.L_7302:
        /*01b4*/ 	.word	0x00000270


	//   ....[1]....
        /*01b8*/ 	.word	0x00000290


	//   ....[2]....
        /*01bc*/ 	.word	0x000002b0


	//   ....[3]....
        /*01c0*/ 	.word	0x000002d0


	//   ....[4]....
        /*01c4*/ 	.word	0x000003e0


	//   ....[5]....
        /*01c8*/ 	.word	0x00000400


	//   ....[6]....
        /*01cc*/ 	.word	0x00000420


	//   ....[7]....
        /*01d0*/ 	.word	0x00001250


	//   ....[8]....
        /*01d4*/ 	.word	0x00001280


	//   ....[9]....
        /*01d8*/ 	.word	0x000012a0


	//   ....[10]....
        /*01dc*/ 	.word	0x000012c0


	//   ....[11]....
        /*01e0*/ 	.word	0x000012e0


	//   ....[12]....
        /*01e4*/ 	.word	0x00001330


	//   ....[13]....
        /*01e8*/ 	.word	0x00001350


	//   ....[14]....
        /*01ec*/ 	.word	0x00001370


	//   ....[15]....
        /*01f0*/ 	.word	0x00002420


	//   ....[16]....
        /*01f4*/ 	.word	0x00002480


	//   ....[17]....
        /*01f8*/ 	.word	0x000024e0


	//   ....[18]....
        /*01fc*/ 	.word	0x00002540


	//----- nvinfo : EIATTR_VRC_CTA_INIT_COUNT
	.align		4
.L_7303:
        /*0200*/ 	.byte	0x02, 0x4a
	.zero		1
	.zero		1


	//----- nvinfo : EIATTR_SYSCALL_OFFSETS
	.align		4
        /*0204*/ 	.byte	0x04, 0x46
        /*0206*/ 	.short	(.L_7305 - .L_7304)


	//   ....[0]....
.L_7304:
        /*0208*/ 	.word	0x00000220


	//----- nvinfo : EIATTR_EXIT_INSTR_OFFSETS
	.align		4
.L_7305:
        /*020c*/ 	.byte	0x04, 0x1c
        /*020e*/ 	.short	(.L_7307 - .L_7306)


	//   ....[0]....
.L_7306:
        /*0210*/ 	.word	0x000021d0


	//   ....[1]....
        /*0214*/ 	.word	0x00002230


	//   ....[2]....
        /*0218*/ 	.word	0x000023d0


	//----- nvinfo : EIATTR_CRS_STACK_SIZE
	.align		4
.L_7307:
        /*021c*/ 	.byte	0x04, 0x1e
        /*021e*/ 	.short	(.L_7309 - .L_7308)
.L_7308:
        /*0220*/ 	.word	0x00000000


	//----- nvinfo : EIATTR_CBANK_PARAM_SIZE
	.align		4
.L_7309:
        /*0224*/ 	.byte	0x03, 0x19
        /*0226*/ 	.short	0x007c


	//----- nvinfo : EIATTR_PARAM_CBANK
	.align		4
        /*0228*/ 	.byte	0x04, 0x0a
        /*022a*/ 	.short	(.L_7311 - .L_7310)
	.align		4
.L_7310:
        /*022c*/ 	.word	index@(.nv.constant0._ZN4vllm25paged_attention_v1_kernelIthLi128ELi16ELi128ELNS_18Fp8KVCacheDataTypeE2ELb0EEEvPT_PKS2_PKT0_S8_ifPKiSA_iPKfiiiSC_SC_iiiii)
        /*0230*/ 	.short	0x0380
        /*0232*/ 	.short	0x007c


	//----- nvinfo : EIATTR_SW_WAR
	.align		4
.L_7311:
        /*0234*/ 	.byte	0x04, 0x36
        /*0236*/ 	.short	(.L_7313 - .L_7312)
.L_7312:
        /*0238*/ 	.word	0x00000008
.L_7313:


//--------------------- .nv.info._ZN4vllm25paged_attention_v1_kernelIthLi120ELi16ELi128ELNS_18Fp8KVCacheDataTypeE2ELb0EEEvPT_PKS2_PKT0_S8_ifPKiSA_iPKfiiiSC_SC_iiiii --------------------------
	.section	.nv.info._ZN4vllm25paged_attention_v1_kernelIthLi120ELi16ELi128ELNS_18Fp8KVCacheDataTypeE2ELb0EEEvPT_PKS2_PKT0_S8_ifPKiSA_iPKfiiiSC_SC_iiiii,"",@"SHT_CUDA_INFO"
	.sectionflags	@""
	.align	4


	//----- nvinfo : EIATTR_CUDA_API_VERSION
	.align		4
        /*0000*/ 	.byte	0x04, 0x37
        /*0002*/ 	.short	(.L_7315 - .L_7314)
.L_7314:
        /*0004*/ 	.word	0x00000082


	//----- nvinfo : EIATTR_KPARAM_INFO
	.align		4
.L_7315:
        /*0008*/ 	.byte	0x04, 0x17
        /*000a*/ 	.short	(.L_7317 - .L_7316)
.L_7316:
        /*000c*/ 	.word	0x00000000
        /*0010*/ 	.short	0x0013
        /*0012*/ 	.short	0x0078
        /*0014*/ 	.byte	0x00, 0xf0, 0x11, 0x00


	//----- nvinfo : EIATTR_KPARAM_INFO
	.align		4
.L_7317:
        /*0018*/ 	.byte	0x04, 0x17
        /*001a*/ 	.short	(.L_7319 - .L_7318)
.L_7318:
        /*001c*/ 	.word	0x00000000
        /*0020*/ 	.short	0x0012
        /*0022*/ 	.short	0x0074
        /*0024*/ 	.byte	0x00, 0xf0, 0x11, 0x00


	//----- nvinfo : EIATTR_KPARAM_INFO
	.align		4
.L_7319:
        /*0028*/ 	.byte	0x04, 0x17
        /*002a*/ 	.short	(.L_7321 - .L_7320)
.L_7320:
        /*002c*/ 	.word	0x00000000
        /*0030*/ 	.short	0x0011
        /*0032*/ 	.short	0x0070
        /*0034*/ 	.byte	0x00, 0xf0, 0x11, 0x00


	//----- nvinfo : EIATTR_KPARAM_INFO
	.align		4
.L_7321:
        /*0038*/ 	.byte	0x04, 0x17
        /*003a*/ 	.short	(.L_7323 - .L_7322)
.L_7322:
        /*003c*/ 	.word	0x00000000
        /*0040*/ 	.short	0x0010
        /*0042*/ 	.short	0x006c
        /*0044*/ 	.byte	0x00, 0xf0, 0x11, 0x00


	//----- nvinfo : EIATTR_KPARAM_INFO
	.align		4
.L_7323:
        /*0048*/ 	.byte	0x04, 0x17
        /*004a*/ 	.short	(.L_7325 - .L_7324)
.L_7324:
        /*004c*/ 	.word	0x00000000
        /*0050*/ 	.short	0x000f
        /*0052*/ 	.short	0x0068
        /*0054*/ 	.byte	0x00, 0xf0, 0x11, 0x00


	//----- nvinfo : EIATTR_KPARAM_INFO
	.align		4
.L_7325:
        /*0058*/ 	.byte	0x04, 0x17
        /*005a*/ 	.short	(.L_7327 - .L_7326)
.L_7326:
        /*005c*/ 	.word	0x00000000
        /*0060*/ 	.short	0x000e
        /*0062*/ 	.short	0x0060
        /*0064*/ 	.byte	0x00, 0xf5, 0x21, 0x00


	//----- nvinfo : EIATTR_KPARAM_INFO
	.align		4
.L_7327:
        /*0068*/ 	.byte	0x04, 0x17
        /*006a*/ 	.short	(.L_7329 - .L_7328)
.L_7328:
        /*006c*/ 	.word	0x00000000
        /*0070*/ 	.short	0x000d
        /*0072*/ 	.short	0x0058
        /*0074*/ 	.byte	0x00, 0xf5, 0x21, 0x00


	//----- nvinfo : EIATTR_KPARAM_INFO
	.align		4
.L_7329:
        /*0078*/ 	.byte	0x04, 0x17
        /*007a*/ 	.short	(.L_7331 - .L_7330)
.L_7330:
        /*007c*/ 	.word	0x00000000
        /*0080*/ 	.short	0x000c
        /*0082*/ 	.short	0x0050
        /*0084*/ 	.byte	0x00, 0xf0, 0x11, 0x00


	//----- nvinfo : EIATTR_KPARAM_INFO
	.align		4
.L_7331:
        /*0088*/ 	.byte	0x04, 0x17
        /*008a*/ 	.short	(.L_7333 - .L_7332)
.L_7332:
        /*008c*/ 	.word	0x00000000
        /*0090*/ 	.short	0x000b
        /*0092*/ 	.short	0x004c
        /*0094*/ 	.byte	0x00, 0xf0, 0x11, 0x00


	//----- nvinfo : EIATTR_KPARAM_INFO
	.align		4
.L_7333:
        /*0098*/ 	.byte	0x04, 0x17
        /*009a*/ 	.short	(.L_7335 - .L_7334)
.L_7334:
        /*009c*/ 	.word	0x00000000
        /*00a0*/ 	.short	0x000a
        /*00a2*/ 	.short	0x0048
        /*00a4*/ 	.byte	0x00, 0xf0, 0x11, 0x00


	//----- nvinfo : EIATTR_KPARAM_INFO
	.align		4
.L_7335:
        /*00a8*/ 	.byte	0x04, 0x17
        /*00aa*/ 	.short	(.L_7337 - .L_7336)
.L_7336:
        /*00ac*/ 	.word	0x00000000
        /*00b0*/ 	.short	0x0009
        /*00b2*/ 	.short	0x0040
        /*00b4*/ 	.byte	0x00, 0xf5, 0x21, 0x00


	//----- nvinfo : EIATTR_KPARAM_INFO
	.align		4
.L_7337:
        /*00b8*/ 	.byte	0x04, 0x17
        /*00ba*/ 	.short	(.L_7339 - .L_7338)
.L_7338:
        /*00bc*/ 	.word	0x00000000
        /*00c0*/ 	.short	0x0008
        /*00c2*/ 	.short	0x0038
        /*00c4*/ 	.byte	0x00, 0xf0, 0x11, 0x00


	//----- nvinfo : EIATTR_KPARAM_INFO
	.align		4
.L_7339:
        /*00c8*/ 	.byte	0x04, 0x17
        /*00ca*/ 	.short	(.L_7341 - .L_7340)
.L_7340:
        /*00cc*/ 	.word	0x00000000
        /*00d0*/ 	.short	0x0007
        /*00d2*/ 	.short	0x0030
        /*00d4*/ 	.byte	0x00, 0xf5, 0x21, 0x00


	//----- nvinfo : EIATTR_KPARAM_INFO
	.align		4
.L_7341:
        /*00d8*/ 	.byte	0x04, 0x17
        /*00da*/ 	.short	(.L_7343 - .L_7342)
.L_7342:
        /*00dc*/ 	.word	0x00000000
        /*00e0*/ 	.short	0x0006
        /*00e2*/ 	.short	0x0028
        /*00e4*/ 	.byte	0x00, 0xf5, 0x21, 0x00


	//----- nvinfo : EIATTR_KPARAM_INFO
	.align		4
.L_7343:
        /*00e8*/ 	.byte	0x04, 0x17
        /*00ea*/ 	.short	(.L_7345 - .L_7344)
.L_7344:
        /*00ec*/ 	.word	0x00000000
        /*00f0*/ 	.short	0x0005
        /*00f2*/ 	.short	0x0024
        /*00f4*/ 	.byte	0x00, 0xf0, 0x11, 0x00


	//----- nvinfo : EIATTR_KPARAM_INFO
	.align		4
.L_7345:
        /*00f8*/ 	.byte	0x04, 0x17
        /*00fa*/ 	.short	(.L_7347 - .L_7346)
.L_7346:
        /*00fc*/ 	.word	0x00000000
        /*0100*/ 	.short	0x0004
        /*0102*/ 	.short	0x0020
        /*0104*/ 	.byte	0x00, 0xf0, 0x11, 0x00


	//----- nvinfo : EIATTR_KPARAM_INFO
	.align		4
.L_7347:
        /*0108*/ 	.byte	0x04, 0x17
        /*010a*/ 	.short	(.L_7349 - .L_7348)
.L_7348:
        /*010c*/ 	.word	0x00000000
        /*0110*/ 	.short	0x0003
        /*0112*/ 	.short	0x0018
        /*0114*/ 	.byte	0x00, 0xf5, 0x21, 0x00


	//----- nvinfo : EIATTR_KPARAM_INFO
	.align		4
.L_7349:
        /*0118*/ 	.byte	0x04, 0x17
        /*011a*/ 	.short	(.L_7351 - .L_7350)
.L_7350:
        /*011c*/ 	.word	0x00000000
        /*0120*/ 	.short	0x0002
        /*0122*/ 	.short	0x0010
        /*0124*/ 	.byte	0x00, 0xf5, 0x21, 0x00


	//----- nvinfo : EIATTR_KPARAM_INFO
	.align		4
.L_7351:
        /*0128*/ 	.byte	0x04, 0x17
        /*012a*/ 	.short	(.L_7353 - .L_7352)
.L_7352:
        /*012c*/ 	.word	0x00000000
        /*0130*/ 	.short	0x0001
        /*0132*/ 	.short	0x0008
        /*0134*/ 	.byte	0x00, 0xf5, 0x21, 0x00


	//----- nvinfo : EIATTR_KPARAM_INFO
	.align		4
.L_7353:
        /*0138*/ 	.byte	0x04, 0x17
        /*013a*/ 	.short	(.L_7355 - .L_7354)
.L_7354:
        /*013c*/ 	.word	0x00000000
        /*0140*/ 	.short	0x0000
        /*0142*/ 	.short	0x0000
        /*0144*/ 	.byte	0x00, 0xf5, 0x21, 0x00


	//----- nvinfo : EIATTR_SPARSE_MMA_MASK
	.align		4
.L_7355:
        /*0148*/ 	.byte	0x03, 0x50
        /*014a*/ 	.short	0x0000


	//----- nvinfo : EIATTR_MAXREG_COUNT
	.align		4
        /*014c*/ 	.byte	0x03, 0x1b
        /*014e*/ 	.short	0x00ff


	//----- nvinfo : EIATTR_NUM_BARRIERS
	.align		4
        /*0150*/ 	.byte	0x02, 0x4c
        /*0152*/ 	.byte	0x01
	.zero		1


	//----- nvinfo : EIATTR_EXTERNS
	.align		4
        /*0154*/ 	.byte	0x04, 0x0f
        /*0156*/ 	.short	(.L_7357 - .L_7356)


	//   ....[0]....
	.align		4
.L_7356:
        /*0158*/ 	.word	index@(__assertfail)


	//----- nvinfo : EIATTR_MERCURY_ISA_VERSION
	.align		4
.L_7357:
        /*015c*/ 	.byte	0x03, 0x5f
        /*015e*/ 	.short	0x0101


	//----- nvinfo : EIATTR_COOP_GROUP_MASK_REGIDS
	.align		4
        /*0160*/ 	.byte	0x04, 0x29
        /*0162*/ 	.short	(.L_7359 - .L_7358)


	//   ....[0]....
.L_7358:
        /*0164*/ 	.word	0xffffffff


	//   ....[1]....
        /*0168*/ 	.word	0xffffffff


	//   ....[2]....
        /*016c*/ 	.word	0xffffffff


	//   ....[3]....
        /*0170*/ 	.word	0xffffffff


	//   ....[4]....
        /*0174*/ 	.word	0xffffffff


	//   ....[5]....
        /*0178*/ 	.word	0xffffffff


	//   ....[6]....
        /*017c*/ 	.word	0xffffffff


	//   ....[7]....
        /*0180*/ 	.word	0xffffffff


	//   ....[8]....
        /*0184*/ 	.word	0xffffffff


	//   ....[9]....
        /*0188*/ 	.word	0xffffffff


	//   ....[10]....
        /*018c*/ 	.word	0xffffffff


	//   ....[11]....
        /*0190*/ 	.word	0xffffffff


	//   ....[12]....
        /*0194*/ 	.word	0xffffffff


	//   ....[13]....
        /*0198*/ 	.word	0xffffffff


	//   ....[14]....
        /*019c*/ 	.word	0xffffffff


	//   ....[15]....
        /*01a0*/ 	.word	0x0500000f


	//   ....[16]....
        /*01a4*/ 	.word	0x0500000f


	//   ....[17]....
        /*01a8*/ 	.word	0x0500000f


	//   ....[18]....
        /*01ac*/ 	.word	0x0500000f


	//----- nvinfo : EIATTR_COOP_GROUP_INSTR_OFFSETS
	.align		4
.L_7359:
        /*01b0*/ 	.byte	0x04, 0x28
        /*01b2*/ 	.short	(.L_7361 - .L_7360)


	//   ....[0]....
.L_7360:
        /*01b4*/ 	.word	0x00000270


	//   ....[1]....
        /*01b8*/ 	.word	0x00000290


	//   ....[2]....
        /*01bc*/ 	.word	0x000002b0


	//   ....[3]....
        /*01c0*/ 	.word	0x000002d0


	//   ....[4]....
        /*01c4*/ 	.word	0x000003e0


	//   ....[5]....
        /*01c8*/ 	.word	0x00000400


	//   ....[6]....
        /*01cc*/ 	.word	0x00000420


	//   ....[7]....
        /*01d0*/ 	.word	0x00001250


	//   ....[8]....
        /*01d4*/ 	.word	0x00001280


	//   ....[9]....
        /*01d8*/ 	.word	0x000012a0


	//   ....[10]....
        /*01dc*/ 	.word	0x000012c0


	//   ....[11]....
        /*01e0*/ 	.word	0x000012e0


	//   ....[12]....
        /*01e4*/ 	.word	0x00001330


	//   ....[13]....
        /*01e8*/ 	.word	0x00001350


	//   ....[14]....
        /*01ec*/ 	.word	0x00001370


	//   ....[15]....
        /*01f0*/ 	.word	0x000025f0


	//   ....[16]....
        /*01f4*/ 	.word	0x00002650


	//   ....[17]....
        /*01f8*/ 	.word	0x000026b0


	//   ....[18]....
        /*01fc*/ 	.word	0x00002710


	//----- nvinfo : EIATTR_VRC_CTA_INIT_COUNT
	.align		4
.L_7361:
        /*0200*/ 	.byte	0x02, 0x4a
	.zero		1
	.zero		1


	//----- nvinfo : EIATTR_SYSCALL_OFFSETS
	.align		4
        /*0204*/ 	.byte	0x04, 0x46
        /*0206*/ 	.short	(.L_7363 - .L_7362)


	//   ....[0]....
.L_7362:
        /*0208*/ 	.word	0x00000220


	//----- nvinfo : EIATTR_EXIT_INSTR_OFFSETS
	.align		4
.L_7363:
        /*020c*/ 	.byte	0x04, 0x1c
        /*020e*/ 	.short	(.L_7365 - .L_7364)


	//   ....[0]....
.L_7364:
        /*0210*/ 	.word	0x00002350


	//   ....[1]....
        /*0214*/ 	.word	0x00002570


	//   ....[2]....
        /*0218*/ 	.word	0x000025a0


	//----- nvinfo : EIATTR_CRS_STACK_SIZE
	.align		4
.L_7365:
        /*021c*/ 	.byte	0x04, 0x1e
        /*021e*/ 	.short	(.L_7367 - .L_7366)
.L_7366:
        /*0220*/ 	.word	0x00000000


	//----- nvinfo : EIATTR_CBANK_PARAM_SIZE
	.align		4
.L_7367:
        /*0224*/ 	.byte	0x03, 0x19
        /*0226*/ 	.short	0x007c


	//----- nvinfo : EIATTR_PARAM_CBANK
	.align		4
        /*0228*/ 	.byte	0x04, 0x0a
        /*022a*/ 	.short	(.L_7369 - .L_7368)
	.align		4
.L_7368:
        /*022c*/ 	.word	index@(.nv.constant0._ZN4vllm25paged_attention_v1_kernelIthLi120ELi16ELi128ELNS_18Fp8KVCacheDataTypeE2ELb0EEEvPT_PKS2_PKT0_S8_ifPKiSA_iPKfiiiSC_SC_iiiii)
        /*0230*/ 	.short	0x0380
        /*0232*/ 	.short	0x007c


	//----- nvinfo : EIATTR_SW_WAR
	.align		4
.L_7369:
        /*0234*/ 	.byte	0x04, 0x36
        /*0236*/ 	.short	(.L_7371 - .L_7370)
.L_7370:
        /*0238*/ 	.word	0x00000008
.L_7371:


//--------------------- .nv.info._ZN4vllm25paged_attention_v1_kernelIthLi112ELi16ELi128ELNS_18Fp8KVCacheDataTypeE2ELb0EEEvPT_PKS2_PKT0_S8_ifPKiSA_iPKfiiiSC_SC_iiiii --------------------------
	.section	.nv.info._ZN4vllm25paged_attention_v1_kernelIthLi112ELi16ELi128ELNS_18Fp8KVCacheDataTypeE2ELb0EEEvPT_PKS2_PKT0_S8_ifPKiSA_iPKfiiiSC_SC_iiiii,"",@"SHT_CUDA_INFO"
	.sectionflags	@""
	.align	4


	//----- nvinfo : EIATTR_CUDA_API_VERSION
	.align		4
        /*0000*/ 	.byte	0x04, 0x37
        /*0002*/ 	.short	(.L_7373 - .L_7372)
.L_7372:
        /*0004*/ 	.word	0x00000082


	//----- nvinfo : EIATTR_KPARAM_INFO
	.align		4
.L_7373:
        /*0008*/ 	.byte	0x04, 0x17
        /*000a*/ 	.short	(.L_7375 - .L_7374)
.L_7374:
        /*000c*/ 	.word	0x00000000
        /*0010*/ 	.short	0x0013
        /*0012*/ 	.short	0x0078
        /*0014*/ 	.byte	0x00, 0xf0, 0x11, 0x00


	//----- nvinfo : EIATTR_KPARAM_INFO
	.align		4
.L_7375:
        /*0018*/ 	.byte	0x04, 0x17
        /*001a*/ 	.short	(.L_7377 - .L_7376)
.L_7376:
        /*001c*/ 	.word	0x00000000
        /*0020*/ 	.short	0x0012
        /*0022*/ 	.short	0x0074
        /*0024*/ 	.byte	0x00, 0xf0, 0x11, 0x00


	//----- nvinfo : EIATTR_KPARAM_INFO
	.align		4
.L_7377:
        /*0028*/ 	.byte	0x04, 0x17
        /*002a*/ 	.short	(.L_7379 - .L_7378)
.L_7378:
        /*002c*/ 	.word	0x00000000
        /*0030*/ 	.short	0x0011
        /*0032*/ 	.short	0x0070
        /*0034*/ 	.byte	0x00, 0xf0, 0x11, 0x00


	//----- nvinfo : EIATTR_KPARAM_INFO
	.align		4
.L_7379:
        /*0038*/ 	.byte	0x04, 0x17
        /*003a*/ 	.short	(.L_7381 - .L_7380)
.L_7380:
        /*003c*/ 	.word	0x00000000
        /*0040*/ 	.short	0x0010
        /*0042*/ 	.short	0x006c
        /*0044*/ 	.byte	0x00, 0xf0, 0x11, 0x00


	//----- nvinfo : EIATTR_KPARAM_INFO
	.align		4
.L_7381:
        /*0048*/ 	.byte	0x04, 0x17
        /*004a*/ 	.short	(.L_7383 - .L_7382)
.L_7382:
        /*004c*/ 	.word	0x00000000
        /*0050*/ 	.short	0x000f
        /*0052*/ 	.short	0x0068
        /*0054*/ 	.byte	0x00, 0xf0, 0x11, 0x00


	//----- nvinfo : EIATTR_KPARAM_INFO
	.align		4
.L_7383:
        /*0058*/ 	.byte	0x04, 0x17
        /*005a*/ 	.short	(.L_7385 - .L_7384)
.L_7384:
        /*005c*/ 	.word	0x00000000
        /*0060*/ 	.short	0x000e
        /*0062*/ 	.short	0x0060
        /*0064*/ 	.byte	0x00, 0xf5, 0x21, 0x00


	//----- nvinfo : EIATTR_KPARAM_INFO
	.align		4
.L_7385:
        /*0068*/ 	.byte	0x04, 0x17
        /*006a*/ 	.short	(.L_7387 - .L_7386)
.L_7386:
        /*006c*/ 	.word	0x00000000
        /*0070*/ 	.short	0x000d
        /*0072*/ 	.short	0x0058
        /*0074*/ 	.byte	0x00, 0xf5, 0x21, 0x00


	//----- nvinfo : EIATTR_KPARAM_INFO
	.align		4
.L_7387:
        /*0078*/ 	.byte	0x04, 0x17
        /*007a*/ 	.short	(.L_7389 - .L_7388)
.L_7388:
        /*007c*/ 	.word	0x00000000
        /*0080*/ 	.short	0x000c
        /*0082*/ 	.short	0x0050
        /*0084*/ 	.byte	0x00, 0xf0, 0x11, 0x00


	//----- nvinfo : EIATTR_KPARAM_INFO
	.align		4
.L_7389:
        /*0088*/ 	.byte	0x04, 0x17
        /*008a*/ 	.short	(.L_7391 - .L_7390)
.L_7390:
        /*008c*/ 	.word	0x00000000
        /*0090*/ 	.short	0x000b
        /*0092*/ 	.short	0x004c
        /*0094*/ 	.byte	0x00, 0xf0, 0x11, 0x00


	//----- nvinfo : EIATTR_KPARAM_INFO
	.align		4
.L_7391:
        /*0098*/ 	.byte	0x04, 0x17
        /*009a*/ 	.short	(.L_7393 - .L_7392)
.L_7392:
        /*009c*/ 	.word	0x00000000
        /*00a0*/ 	.short	0x000a
        /*00a2*/ 	.short	0x0048
        /*00a4*/ 	.byte	0x00, 0xf0, 0x11, 0x00


	//----- nvinfo : EIATTR_KPARAM_INFO
	.align		4
.L_7393:
        /*00a8*/ 	.byte	0x04, 0x17
        /*00aa*/ 	.short	(.L_7395 - .L_7394)
.L_7394:
        /*00ac*/ 	.word	0x00000000
        /*00b0*/ 	.short	0x0009
        /*00b2*/ 	.short	0x0040
        /*00b4*/ 	.byte	0x00, 0xf5, 0x21, 0x00


	//----- nvinfo : EIATTR_KPARAM_INFO
	.align		4
.L_7395:
        /*00b8*/ 	.byte	0x04, 0x17
        /*00ba*/ 	.short	(.L_7397 - .L_7396)
.L_7396:
        /*00bc*/ 	.word	0x00000000
        /*00c0*/ 	.short	0x0008
        /*00c2*/ 	.short	0x0038
        /*00c4*/ 	.byte	0x00, 0xf0, 0x11, 0x00


	//----- nvinfo : EIATTR_KPARAM_INFO
	.align		4
.L_7397:
        /*00c8*/ 	.byte	0x04, 0x17
        /*00ca*/ 	.short	(.L_7399 - .L_7398)
.L_7398:
        /*00cc*/ 	.word	0x00000000
        /*00d0*/ 	.short	0x0007
        /*00d2*/ 	.short	0x0030
        /*00d4*/ 	.byte	0x00, 0xf5, 0x21, 0x00


	//----- nvinfo : EIATTR_KPARAM_INFO
	.align		4
.L_7399:
        /*00d8*/ 	.byte	0x04, 0x17
        /*00da*/ 	.short	(.L_7401 - .L_7400)
.L_7400:
        /*00dc*/ 	.word	0x00000000
        /*00e0*/ 	.short	0x0006
        /*00e2*/ 	.short	0x0028
        /*00e4*/ 	.byte	0x00, 0xf5, 0x21, 0x00


	//----- nvinfo : EIATTR_KPARAM_INFO
	.align		4
.L_7401:
        /*00e8*/ 	.byte	0x04, 0x17
        /*00ea*/ 	.short	(.L_7403 - .L_7402)
.L_7402:
        /*00ec*/ 	.word	0x00000000
        /*00f0*/ 	.short	0x0005
        /*00f2*/ 	.short	0x0024
        /*00f4*/ 	.byte	0x00, 0xf0, 0x11, 0x00


	//----- nvinfo : EIATTR_KPARAM_INFO
	.align		4
.L_7403:
        /*00f8*/ 	.byte	0x04, 0x17
        /*00fa*/ 	.short	(.L_7405 - .L_7404)
.L_7404:
        /*00fc*/ 	.word	0x00000000
        /*0100*/ 	.short	0x0004
        /*0102*/ 	.short	0x0020
        /*0104*/ 	.byte	0x00, 0xf0, 0x11, 0x00


	//----- nvinfo : EIATTR_KPARAM_INFO
	.align		4
.L_7405:
        /*0108*/ 	.byte	0x04, 0x17
        /*010a*/ 	.short	(.L_7407 - .L_7406)
.L_7406:
        /*010c*/ 	.word	0x00000000
        /*0110*/ 	.short	0x0003
        /*0112*/ 	.short	0x0018
        /*0114*/ 	.byte	0x00, 0xf5, 0x21, 0x00


	//----- nvinfo : EIATTR_KPARAM_INFO
	.align		4
.L_7407:
        /*0118*/ 	.byte	0x04, 0x17
        /*011a*/ 	.short	(.L_7409 - .L_7408)
.L_7408:
        /*011c*/ 	.word	0x00000000
        /*0120*/ 	.short	0x0002
        /*0122*/ 	.short	0x0010
        /*0124*/ 	.byte	0x00, 0xf5, 0x21, 0x00


	//----- nvinfo : EIATTR_KPARAM_INFO
	.align		4
.L_7409:
        /*0128*/ 	.byte	0x04, 0x17
        /*012a*/ 	.short	(.L_7411 - .L_7410)
.L_7410:
        /*012c*/ 	.word	0x00000000
        /*0130*/ 	.short	0x0001
        /*0132*/ 	.short	0x0008
        /*0134*/ 	.byte	0x00, 0xf5, 0x21, 0x00


	//----- nvinfo : EIATTR_KPARAM_INFO
	.align		4
.L_7411:
        /*0138*/ 	.byte	0x04, 0x17
        /*013a*/ 	.short	(.L_7413 - .L_7412)
.L_7412:
        /*013c*/ 	.word	0x00000000
        /*0140*/ 	.short	0x0000
        /*0142*/ 	.short	0x0000
        /*0144*/ 	.byte	0x00, 0xf5, 0x21, 0x00


	//----- nvinfo : EIATTR_SPARSE_MMA_MASK
	.align		4
.L_7413:
        /*0148*/ 	.byte	0x03, 0x50
        /*014a*/ 	.short	0x0000


	//----- nvinfo : EIATTR_MAXREG_COUNT
	.align		4
        /*014c*/ 	.byte	0x03, 0x1b
        /*014e*/ 	.short	0x00ff


	//----- nvinfo : EIATTR_NUM_BARRIERS
	.align		4
        /*0150*/ 	.byte	0x02, 0x4c
        /*0152*/ 	.byte	0x01
	.zero		1


	//----- nvinfo : EIATTR_EXTERNS
	.align		4
        /*0154*/ 	.byte	0x04, 0x0f
        /*0156*/ 	.short	(.L_7415 - .L_7414)


	//   ....[0]....
	.align		4
.L_7414:
        /*0158*/ 	.word	index@(__assertfail)


	//----- nvinfo : EIATTR_MERCURY_ISA_VERSION
	.align		4
.L_7415:
        /*015c*/ 	.byte	0x03, 0x5f
        /*015e*/ 	.short	0x0101


	//----- nvinfo : EIATTR_COOP_GROUP_MASK_REGIDS
	.align		4
        /*0160*/ 	.byte	0x04, 0x29
        /*0162*/ 	.short	(.L_7417 - .L_7416)


	//   ....[0]....
.L_7416:
        /*0164*/ 	.word	0xffffffff


	//   ....[1]....
        /*0168*/ 	.word	0xffffffff


	//   ....[2]....
        /*016c*/ 	.word	0xffffffff


	//   ....[3]....
        /*0170*/ 	.word	0xffffffff


	//   ....[4]....
        /*0174*/ 	.word	0xffffffff


	//   ....[5]....
        /*0178*/ 	.word	0xffffffff


	//   ....[6]....
        /*017c*/ 	.word	0xffffffff


	//   ....[7]....
        /*0180*/ 	.word	0xffffffff


	//   ....[8]....
        /*0184*/ 	.word	0xffffffff


	//   ....[9]....
        /*0188*/ 	.word	0xffffffff


	//   ....[10]....
        /*018c*/ 	.word	0xffffffff


	//   ....[11]....
        /*0190*/ 	.word	0xffffffff


	//   ....[12]....
        /*0194*/ 	.word	0xffffffff


	//   ....[13]....
        /*0198*/ 	.word	0xffffffff


	//   ....[14]....
        /*019c*/ 	.word	0xffffffff


	//   ....[15]....
        /*01a0*/ 	.word	0x0500000f


	//   ....[16]....
        /*01a4*/ 	.word	0x0500000f


	//   ....[17]....
        /*01a8*/ 	.word	0x0500000f


	//   ....[18]....
        /*01ac*/ 	.word	0x0500000f


	//----- nvinfo : EIATTR_COOP_GROUP_INSTR_OFFSETS
	.align		4
.L_7417:
        /*01b0*/ 	.byte	0x04, 0x28
        /*01b2*/ 	.short	(.L_7419 - .L_7418)


	//   ....[0]....
.L_7418:
        /*01b4*/ 	.word	0x00000270


	//   ....[1]....
        /*01b8*/ 	.word	0x00000290


	//   ....[2]....
        /*01bc*/ 	.word	0x000002b0


	//   ....[3]....
        /*01c0*/ 	.word	0x000002d0


	//   ....[4]....
        /*01c4*/ 	.word	0x000003e0


	//   ....[5]....
        /*01c8*/ 	.word	0x00000400


	//   ....[6]....
        /*01cc*/ 	.word	0x00000420


	//   ....[7]....
        /*01d0*/ 	.word	0x00001250


	//   ....[8]....
        /*01d4*/ 	.word	0x00001280


	//   ....[9]....
        /*01d8*/ 	.word	0x000012a0


	//   ....[10]....
        /*01dc*/ 	.word	0x000012c0


	//   ....[11]....
        /*01e0*/ 	.word	0x000012e0


	//   ....[12]....
        /*01e4*/ 	.word	0x00001330


	//   ....[13]....
        /*01e8*/ 	.word	0x00001350


	//   ....[14]....
        /*01ec*/ 	.word	0x00001370


	//   ....[15]....
        /*01f0*/ 	.word	0x000022f0


	//   ....[16]....
        /*01f4*/ 	.word	0x00002350


	//   ....[17]....
        /*01f8*/ 	.word	0x000023b0


	//   ....[18]....
        /*01fc*/ 	.word	0x00002410


	//----- nvinfo : EIATTR_VRC_CTA_INIT_COUNT
	.align		4
.L_7419:
        /*0200*/ 	.byte	0x02, 0x4a
	.zero		1
	.zero		1


	//----- nvinfo : EIATTR_SYSCALL_OFFSETS
	.align		4
        /*0204*/ 	.byte	0x04, 0x46
        /*0206*/ 	.short	(.L_7421 - .L_7420)


	//   ....[0]....
.L_7420:
        /*0208*/ 	.word	0x00000220


	//----- nvinfo : EIATTR_EXIT_INSTR_OFFSETS
	.align		4
.L_7421:
        /*020c*/ 	.byte	0x04, 0x1c
        /*020e*/ 	.short	(.L_7423 - .L_7422)


	//   ....[0]....
.L_7422:
        /*0210*/ 	.word	0x000020c0


	//   ....[1]....
        /*0214*/ 	.word	0x00002120


	//   ....[2]....
        /*0218*/ 	.word	0x000022a0


	//----- nvinfo : EIATTR_CRS_STACK_SIZE
	.align		4
.L_7423:
        /*021c*/ 	.byte	0x04, 0x1e
        /*021e*/ 	.short	(.L_7425 - .L_7424)
.L_7424:
        /*0220*/ 	.word	0x00000000


	//----- nvinfo : EIATTR_CBANK_PARAM_SIZE
	.align		4
.L_7425:
        /*0224*/ 	.byte	0x03, 0x19
        /*0226*/ 	.short	0x007c


	//----- nvinfo : EIATTR_PARAM_CBANK
	.align		4
        /*0228*/ 	.byte	0x04, 0x0a
        /*022a*/ 	.short	(.L_7427 - .L_7426)
	.align		4
.L_7426:
        /*022c*/ 	.word	index@(.nv.constant0._ZN4vllm25paged_attention_v1_kernelIthLi112ELi16ELi128ELNS_18Fp8KVCacheDataTypeE2ELb0EEEvPT_PKS2_PKT0_S8_ifPKiSA_iPKfiiiSC_SC_iiiii)
        /*0230*/ 	.short	0x0380
        /*0232*/ 	.short	0x007c


	//----- nvinfo : EIATTR_SW_WAR
	.align		4
.L_7427:
        /*0234*/ 	.byte	0x04, 0x36
        /*0236*/ 	.short	(.L_7429 - .L_7428)
.L_7428:
        /*0238*/ 	.word	0x00000008
.L_7429:


//--------------------- .nv.info._ZN4vllm25paged_attention_v1_kernelIthLi96ELi16ELi128ELNS_18Fp8KVCacheDataTypeE2ELb0EEEvPT_PKS2_PKT0_S8_ifPKiSA_iPKfiiiSC_SC_iiiii --------------------------
	.section	.nv.info._ZN4vllm25paged_attention_v1_kernelIthLi96ELi16ELi128ELNS_18Fp8KVCacheDataTypeE2ELb0EEEvPT_PKS2_PKT0_S8_ifPKiSA_iPKfiiiSC_SC_iiiii,"",@"SHT_CUDA_INFO"
	.sectionflags	@""
	.align	4


	//----- nvinfo : EIATTR_CUDA_API_VERSION
	.align		4
        /*0000*/ 	.byte	0x04, 0x37
        /*0002*/ 	.short	(.L_7431 - .L_7430)
.L_7430:
        /*0004*/ 	.word	0x00000082


	//----- nvinfo : EIATTR_KPARAM_INFO
	.align		4
.L_7431:
        /*0008*/ 	.byte	0x04, 0x17
        /*000a*/ 	.short	(.L_7433 - .L_7432)
.L_7432:
        /*000c*/ 	.word	0x00000000
        /*0010*/ 	.short	0x0013
        /*0012*/ 	.short	0x0078
        /*0014*/ 	.byte	0x00, 0xf0, 0x11, 0x00


	//----- nvinfo : EIATTR_KPARAM_INFO
	.align		4
.L_7433:
        /*0018*/ 	.byte	0x04, 0x17
        /*001a*/ 	.short	(.L_7435 - .L_7434)
.L_7434:
        /*001c*/ 	.word	0x00000000
        /*0020*/ 	.short	0x0012
        /*0022*/ 	.short	0x0074
        /*0024*/ 	.byte	0x00, 0xf0, 0x11, 0x00


	//----- nvinfo : EIATTR_KPARAM_INFO
	.align		4
.L_7435:
        /*0028*/ 	.byte	0x04, 0x17
        /*002a*/ 	.short	(.L_7437 - .L_7436)
.L_7436:
        /*002c*/ 	.word	0x00000000
        /*0030*/ 	.short	0x0011
        /*0032*/ 	.short	0x0070
        /*0034*/ 	.byte	0x00, 0xf0, 0x11, 0x00


	//----- nvinfo : EIATTR_KPARAM_INFO
	.align		4
.L_7437:
        /*0038*/ 	.byte	0x04, 0x17
        /*003a*/ 	.short	(.L_7439 - .L_7438)
.L_7438:
        /*003c*/ 	.word	0x00000000
        /*0040*/ 	.short	0x0010
        /*0042*/ 	.short	0x006c
        /*0044*/ 	.byte	0x00, 0xf0, 0x11, 0x00


	//----- nvinfo : EIATTR_KPARAM_INFO
	.align		4
.L_7439:
        /*0048*/ 	.byte	0x04, 0x17
        /*004a*/ 	.short	(.L_7441 - .L_7440)
.L_7440:
        /*004c*/ 	.word	0x00000000
        /*0050*/ 	.short	0x000f
        /*0052*/ 	.short	0x0068
        /*0054*/ 	.byte	0x00, 0xf0, 0x11, 0x00


	//----- nvinfo : EIATTR_KPARAM_INFO
	.align		4
.L_7441:
        /*0058*/ 	.byte	0x04, 0x17
        /*005a*/ 	.short	(.L_7443 - .L_7442)
.L_7442:
        /*005c*/ 	.word	0x00000000
        /*0060*/ 	.short	0x000e
        /*0062*/ 	.short	0x0060
        /*0064*/ 	.byte	0x00, 0xf5, 0x21, 0x00


	//----- nvinfo : EIATTR_KPARAM_INFO
	.align		4
.L_7443:
        /*0068*/ 	.byte	0x04, 0x17
        /*006a*/ 	.short	(.L_7445 - .L_7444)
.L_7444:
        /*006c*/ 	.word	0x00000000
        /*0070*/ 	.short	0x000d
        /*0072*/ 	.short	0x0058
        /*0074*/ 	.byte	0x00, 0xf5, 0x21, 0x00


	//----- nvinfo : EIATTR_KPARAM_INFO
	.align		4
.L_7445:
        /*0078*/ 	.byte	0x04, 0x17
        /*007a*/ 	.short	(.L_7447 - .L_7446)
.L_7446:
        /*007c*/ 	.word	0x00000000
        /*0080*/ 	.short	0x000c
        /*0082*/ 	.short	0x0050
        /*0084*/ 	.byte	0x00, 0xf0, 0x11, 0x00


	//----- nvinfo : EIATTR_KPARAM_INFO
	.align		4
.L_7447:
        /*0088*/ 	.byte	0x04, 0x17
        /*008a*/ 	.short	(.L_7449 - .L_7448)
.L_7448:
        /*008c*/ 	.word	0x00000000
        /*0090*/ 	.short	0x000b
        /*0092*/ 	.short	0x004c
        /*0094*/ 	.byte	0x00, 0xf0, 0x11, 0x00


	//----- nvinfo : EIATTR_KPARAM_INFO
	.align		4
.L_7449:
        /*0098*/ 	.byte	0x04, 0x17
        /*009a*/ 	.short	(.L_7451 - .L_7450)
.L_7450:
        /*009c*/ 	.word	0x00000000
        /*00a0*/ 	.short	0x000a
        /*00a2*/ 	.short	0x0048
        /*00a4*/ 	.byte	0x00, 0xf0, 0x11, 0x00


	//----- nvinfo : EIATTR_KPARAM_INFO
	.align		4
.L_7451:
        /*00a8*/ 	.byte	0x04, 0x17
        /*00aa*/ 	.short	(.L_7453 - .L_7452)
.L_7452:
        /*00ac*/ 	.word	0x00000000
        /*00b0*/ 	.short	0x0009
        /*00b2*/ 	.short	0x0040
        /*00b4*/ 	.byte	0x00, 0xf5, 0x21, 0x00


	//----- nvinfo : EIATTR_KPARAM_INFO
	.align		4
.L_7453:
        /*00b8*/ 	.byte	0x04, 0x17
        /*00ba*/ 	.short	(.L_7455 - .L_7454)
.L_7454:
        /*00bc*/ 	.word	0x00000000
        /*00c0*/ 	.short	0x0008
        /*00c2*/ 	.short	0x0038
        /*00c4*/ 	.byte	0x00, 0xf0, 0x11, 0x00


	//----- nvinfo : EIATTR_KPARAM_INFO
	.align		4
.L_7455:
        /*00c8*/ 	.byte	0x04, 0x17
        /*00ca*/ 	.short	(.L_7457 - .L_7456)
.L_7456:
        /*00cc*/ 	.word	0x00000000
        /*00d0*/ 	.short	0x0007
        /*00d2*/ 	.short	0x0030
        /*00d4*/ 	.byte	0x00, 0xf5, 0x21, 0x00


	//----- nvinfo : EIATTR_KPARAM_INFO
	.align		4
.L_7457:
        /*00d8*/ 	.byte	0x04, 0x17
        /*00da*/ 	.short	(.L_7459 - .L_7458)
.L_7458:
        /*00dc*/ 	.word	0x00000000
        /*00e0*/ 	.short	0x0006
        /*00e2*/ 	.short	0x0028
        /*00e4*/ 	.byte	0x00, 0xf5, 0x21, 0x00


	//----- nvinfo : EIATTR_KPARAM_INFO
	.align		4
.L_7459:
        /*00e8*/ 	.byte	0x04, 0x17
        /*00ea*/ 	.short	(.L_7461 - .L_7460)
.L_7460:
        /*00ec*/ 	.word	0x00000000
        /*00f0*/ 	.short	0x0005
        /*00f2*/ 	.short	0x0024
        /*00f4*/ 	.byte	0x00, 0xf0, 0x11, 0x00


	//----- nvinfo : EIATTR_KPARAM_INFO
	.align		4
.L_7461:
        /*00f8*/ 	.byte	0x04, 0x17
        /*00fa*/ 	.short	(.L_7463 - .L_7462)
.L_7462:
        /*00fc*/ 	.word	0x00000000
        /*0100*/ 	.short	0x0004
        /*0102*/ 	.short	0x0020
        /*0104*/ 	.byte	0x00, 0xf0, 0x11, 0x00


	//----- nvinfo : EIATTR_KPARAM_INFO
	.align		4
.L_7463:
        /*0108*/ 	.byte	0x04, 0x17
        /*010a*/ 	.short	(.L_7465 - .L_7464)
.L_7464:
        /*010c*/ 	.word	0x00000000
        /*0110*/ 	.short	0x0003
        /*0112*/ 	.short	0x0018
        /*0114*/ 	.byte	0x00, 0xf5, 0x21, 0x00


	//----- nvinfo : EIATTR_KPARAM_INFO
	.align		4
.L_7465:
        /*0118*/ 	.byte	0x04, 0x17
        /*011a*/ 	.short	(.L_7467 - .L_7466)
.L_7466:
        /*011c*/ 	.word	0x00000000
        /*0120*/ 	.short	0x0002
        /*0122*/ 	.short	0x0010
        /*0124*/ 	.byte	0x00, 0xf5, 0x21, 0x00


	//----- nvinfo : EIATTR_KPARAM_INFO
	.align		4
.L_7467:
        /*0128*/ 	.byte	0x04, 0x17
        /*012a*/ 	.short	(.L_7469 - .L_7468)
.L_7468:
        /*012c*/ 	.word	0x00000000
        /*0130*/ 	.short	0x0001
        /*0132*/ 	.short	0x0008
        /*0134*/ 	.byte	0x00, 0xf5, 0x21, 0x00


	//----- nvinfo : EIATTR_KPARAM_INFO
	.align		4
.L_7469:
        /*0138*/ 	.byte	0x04, 0x17
        /*013a*/ 	.short	(.L_7471 - .L_7470)
.L_7470:
        /*013c*/ 	.word	0x00000000
        /*0140*/ 	.short	0x0000
        /*0142*/ 	.short	0x0000
        /*0144*/ 	.byte	0x00, 0xf5, 0x21, 0x00


	//----- nvinfo : EIATTR_SPARSE_MMA_MASK
	.align		4
.L_7471:
        /*0148*/ 	.byte	0x03, 0x50
        /*014a*/ 	.short	0x0000


	//----- nvinfo : EIATTR_MAXREG_COUNT
	.align		4
        /*014c*/ 	.byte	0x03, 0x1b
        /*014e*/ 	.short	0x00ff


	//----- nvinfo : EIATTR_NUM_BARRIERS
	.align		4
        /*0150*/ 	.byte	0x02, 0x4c
        /*0152*/ 	.byte	0x01
	.zero		1


	//----- nvinfo : EIATTR_EXTERNS
	.align		4
        /*0154*/ 	.byte	0x04, 0x0f
        /*0156*/ 	.short	(.L_7473 - .L_7472)


	//   ....[0]....
	.align		4
.L_7472:
        /*0158*/ 	.word	index@(__assertfail)


	//----- nvinfo : EIATTR_MERCURY_ISA_VERSION
	.align		4
.L_7473:
        /*015c*/ 	.byte	0x03, 0x5f
        /*015e*/ 	.short	0x0101


	//----- nvinfo : EIATTR_COOP_GROUP_MASK_REGIDS
	.align		4
        /*0160*/ 	.byte	0x04, 0x29
        /*0162*/ 	.short	(.L_7475 - .L_7474)


	//   ....[0]....
.L_7474:
        /*0164*/ 	.word	0xffffffff


	//   ....[1]....
        /*0168*/ 	.word	0xffffffff


	//   ....[2]....
        /*016c*/ 	.word	0xffffffff


	//   ....[3]....
        /*0170*/ 	.word	0xffffffff


	//   ....[4]....
        /*0174*/ 	.word	0xffffffff


	//   ....[5]....
        /*0178*/ 	.word	0xffffffff


	//   ....[6]....
        /*017c*/ 	.word	0xffffffff


	//   ....[7]....
        /*0180*/ 	.word	0xffffffff


	//   ....[8]....
        /*0184*/ 	.word	0xffffffff


	//   ....[9]....
        /*0188*/ 	.word	0xffffffff


	//   ....[10]....
        /*018c*/ 	.word	0xffffffff


	//   ....[11]....
        /*0190*/ 	.word	0xffffffff


	//   ....[12]....
        /*0194*/ 	.word	0xffffffff


	//   ....[13]....
        /*0198*/ 	.word	0xffffffff


	//   ....[14]....
        /*019c*/ 	.word	0xffffffff


	//   ....[15]....
        /*01a0*/ 	.word	0x0500000f


	//   ....[16]....
        /*01a4*/ 	.word	0x0500000f


	//   ....[17]....
        /*01a8*/ 	.word	0x0500000f


	//   ....[18]....
        /*01ac*/ 	.word	0x0500000f


	//----- nvinfo : EIATTR_COOP_GROUP_INSTR_OFFSETS
	.align		4
.L_7475:
        /*01b0*/ 	.byte	0x04, 0x28
        /*01b2*/ 	.short	(.L_7477 - .L_7476)


	//   ....[0]....
.L_7476:
        /*01b4*/ 	.word	0x00000270


	//   ....[1]....
        /*01b8*/ 	.word	0x00000290


	//   ....[2]....
        /*01bc*/ 	.word	0x000002b0


	//   ....[3]....
        /*01c0*/ 	.word	0x000002d0


	//   ....[4]....
        /*01c4*/ 	.word	0x000003e0


	//   ....[5]....
        /*01c8*/ 	.word	0x00000400


	//   ....[6]....
        /*01cc*/ 	.word	0x00000420


	//   ....[7]....
        /*01d0*/ 	.word	0x00001250


	//   ....[8]....
        /*01d4*/ 	.word	0x00001280


	//   ....[9]....
        /*01d8*/ 	.word	0x000012a0


	//   ....[10]....
        /*01dc*/ 	.word	0x000012c0


	//   ....[11]....
        /*01e0*/ 	.word	0x000012e0


	//   ....[12]....
        /*01e4*/ 	.word	0x00001330


	//   ....[13]....
        /*01e8*/ 	.word	0x00001350


	//   ....[14]....
        /*01ec*/ 	.word	0x00001370


	//   ....[15]....
        /*01f0*/ 	.word	0x00002270


	//   ....[16]....
        /*01f4*/ 	.word	0x000022d0


	//   ....[17]....
        /*01f8*/ 	.word	0x00002330


	//   ....[18]....
        /*01fc*/ 	.word	0x00002390


	//----- nvinfo : EIATTR_VRC_CTA_INIT_COUNT
	.align		4
.L_7477:
        /*0200*/ 	.byte	0x02, 0x4a
	.zero		1
	.zero		1


	//----- nvinfo : EIATTR_SYSCALL_OFFSETS
	.align		4
        /*0204*/ 	.byte	0x04, 0x46
        /*0206*/ 	.short	(.L_7479 - .L_7478)


	//   ....[0]....
.L_7478:
        /*0208*/ 	.word	0x00000220


	//----- nvinfo : EIATTR_EXIT_INSTR_OFFSETS
	.align		4
.L_7479:
        /*020c*/ 	.byte	0x04, 0x1c
        /*020e*/ 	.short	(.L_7481 - .L_7480)


	//   ....[0]....
.L_7480:
        /*0210*/ 	.word	0x00002060


	//   ....[1]....
        /*0214*/ 	.word	0x000020c0


	//   ....[2]....
        /*0218*/ 	.word	0x00002220


	//----- nvinfo : EIATTR_CRS_STACK_SIZE
	.align		4
.L_7481:
        /*021c*/ 	.byte	0x04, 0x1e
        /*021e*/ 	.short	(.L_7483 - .L_7482)
.L_7482:
        /*0220*/ 	.word	0x00000000


	//----- nvinfo : EIATTR_CBANK_PARAM_SIZE
	.align		4
.L_7483:
        /*0224*/ 	.byte	0x03, 0x19
        /*0226*/ 	.short	0x007c


	//----- nvinfo : EIATTR_PARAM_CBANK
	.align		4
        /*0228*/ 	.byte	0x04, 0x0a
        /*022a*/ 	.short	(.L_7485 - .L_7484)
	.align		4
.L_7484:
        /*022c*/ 	.word	index@(.nv.constant0._ZN4vllm25paged_attention_v1_kernelIthLi96ELi16ELi128ELNS_18Fp8KVCacheDataTypeE2ELb0EEEvPT_PKS2_PKT0_S8_ifPKiSA_iPKfiiiSC_SC_iiiii)
        /*0230*/ 	.short	0x0380
        /*0232*/ 	.short	0x007c


	//----- nvinfo : EIATTR_SW_WAR
	.align		4
.L_7485:
        /*0234*/ 	.byte	0x04, 0x36
        /*0236*/ 	.short	(.L_7487 - .L_7486)
.L_7486:
        /*0238*/ 	.word	0x00000008
.L_7487:


//--------------------- .nv.info._ZN4vllm25paged_attention_v1_kernelIthLi80ELi16ELi128ELNS_18Fp8KVCacheDataTypeE2ELb0EEEvPT_PKS2_PKT0_S8_ifPKiSA_iPKfiiiSC_SC_iiiii --------------------------
	.section	.nv.info._ZN4vllm25paged_attention_v1_kernelIthLi80ELi16ELi128ELNS_18Fp8KVCacheDataTypeE2ELb0EEEvPT_PKS2_PKT0_S8_ifPKiSA_iPKfiiiSC_SC_iiiii,"",@"SHT_CUDA_INFO"
	.sectionflags	@""
	.align	4


	//----- nvinfo : EIATTR_CUDA_API_VERSION
	.align		4
        /*0000*/ 	.byte	0x04, 0x37
        /*0002*/ 	.short	(.L_7489 - .L_7488)
.L_7488:
        /*0004*/ 	.word	0x00000082


	//----- nvinfo : EIATTR_KPARAM_INFO
	.align		4
.L_7489:
        /*0008*/ 	.byte	0x04, 0x17
        /*000a*/ 	.short	(.L_7491 - .L_7490)
.L_7490:
        /*000c*/ 	.word	0x00000000
        /*0010*/ 	.short	0x0013
        /*0012*/ 	.short	0x0078
        /*0014*/ 	.byte	0x00, 0xf0, 0x11, 0x00


	//----- nvinfo : EIATTR_KPARAM_INFO
	.align		4
.L_7491:
        /*0018*/ 	.byte	0x04, 0x17
        /*001a*/ 	.short	(.L_7493 - .L_7492)
.L_7492:
        /*001c*/ 	.word	0x00000000
        /*0020*/ 	.short	0x0012
        /*0022*/ 	.short	0x0074
        /*0024*/ 	.byte	0x00, 0xf0, 0x11, 0x00


	//----- nvinfo : EIATTR_KPARAM_INFO
	.align		4
.L_7493:
        /*0028*/ 	.byte	0x04, 0x17
        /*002a*/ 	.short	(.L_7495 - .L_7494)
.L_7494:
        /*002c*/ 	.word	0x00000000
        /*0030*/ 	.short	0x0011
        /*0032*/ 	.short	0x0070
        /*0034*/ 	.byte	0x00, 0xf0, 0x11, 0x00


	//----- nvinfo : EIATTR_KPARAM_INFO
	.align		4
.L_7495:
        /*0038*/ 	.byte	0x04, 0x17
        /*003a*/ 	.short	(.L_7497 - .L_7496)
.L_7496:
        /*003c*/ 	.word	0x00000000
        /*0040*/ 	.short	0x0010
        /*0042*/ 	.short	0x006c
        /*0044*/ 	.byte	0x00, 0xf0, 0x11, 0x00


	//----- nvinfo : EIATTR_KPARAM_INFO
	.align		4
.L_7497:
        /*0048*/ 	.byte	0x04, 0x17
        /*004a*/ 	.short	(.L_7499 - .L_7498)
.L_7498:
        /*004c*/ 	.word	0x00000000
        /*0050*/ 	.short	0x000f
        /*0052*/ 	.short	0x0068
        /*0054*/ 	.byte	0x00, 0xf0, 0x11, 0x00


	//----- nvinfo : EIATTR_KPARAM_INFO
	.align		4
.L_7499:
        /*0058*/ 	.byte	0x04, 0x17
        /*005a*/ 	.short	(.L_7501 - .L_7500)
.L_7500:
        /*005c*/ 	.word	0x00000000
        /*0060*/ 	.short	0x000e
        /*0062*/ 	.short	0x0060
        /*0064*/ 	.byte	0x00, 0xf5, 0x21, 0x00


	//----- nvinfo : EIATTR_KPARAM_INFO
	.align		4
.L_7501:
        /*0068*/ 	.byte	0x04, 0x17
        /*006a*/ 	.short	(.L_7503 - .L_7502)
.L_7502:
        /*006c*/ 	.word	0x00000000
        /*0070*/ 	.short	0x000d
        /*0072*/ 	.short	0x0058
        /*0074*/ 	.byte	0x00, 0xf5, 0x21, 0x00


	//----- nvinfo : EIATTR_KPARAM_INFO
	.align		4
.L_7503:
        /*0078*/ 	.byte	0x04, 0x17
        /*007a*/ 	.short	(.L_7505 - .L_7504)
.L_7504:
        /*007c*/ 	.word	0x00000000
        /*0080*/ 	.short	0x000c
        /*0082*/ 	.short	0x0050
        /*0084*/ 	.byte	0x00, 0xf0, 0x11, 0x00


	//----- nvinfo : EIATTR_KPARAM_INFO
	.align		4
.L_7505:
        /*0088*/ 	.byte	0x04, 0x17
        /*008a*/ 	.short	(.L_7507 - .L_7506)
.L_7506:
        /*008c*/ 	.word	0x00000000
        /*0090*/ 	.short	0x000b
        /*0092*/ 	.short	0x004c
        /*0094*/ 	.byte	0x00, 0xf0, 0x11, 0x00


	//----- nvinfo : EIATTR_KPARAM_INFO
	.align		4
.L_7507:
        /*0098*/ 	.byte	0x04, 0x17
        /*009a*/ 	.short	(.L_7509 - .L_7508)
.L_7508:
        /*009c*/ 	.word	0x00000000
        /*00a0*/ 	.short	0x000a
        /*00a2*/ 	.short	0x0048
        /*00a4*/ 	.byte	0x00, 0xf0, 0x11, 0x00


	//----- nvinfo : EIATTR_KPARAM_INFO
	.align		4
.L_7509:
        /*00a8*/ 	.byte	0x04, 0x17
        /*00aa*/ 	.short	(.L_7511 - .L_7510)
.L_7510:
        /*00ac*/ 	.word	0x00000000
        /*00b0*/ 	.short	0x0009
        /*00b2*/ 	.short	0x0040
        /*00b4*/ 	.byte	0x00, 0xf5, 0x21, 0x00


	//----- nvinfo : EIATTR_KPARAM_INFO
	.align		4
.L_7511:
        /*00b8*/ 	.byte	0x04, 0x17
        /*00ba*/ 	.short	(.L_7513 - .L_7512)
.L_7512:
        /*00bc*/ 	.word	0x00000000
        /*00c0*/ 	.short	0x0008
        /*00c2*/ 	.short	0x0038
        /*00c4*/ 	.byte	0x00, 0xf0, 0x11, 0x00


	//----- nvinfo : EIATTR_KPARAM_INFO
	.align		4
.L_7513:
        /*00c8*/ 	.byte	0x04, 0x17
        /*00ca*/ 	.short	(.L_7515 - .L_7514)
.L_7514:
        /*00cc*/ 	.word	0x00000000
        /*00d0*/ 	.short	0x0007
        /*00d2*/ 	.short	0x0030
        /*00d4*/ 	.byte	0x00, 0xf5, 0x21, 0x00


	//----- nvinfo : EIATTR_KPARAM_INFO
	.align		4
.L_7515:
        /*00d8*/ 	.byte	0x04, 0x17
        /*00da*/ 	.short	(.L_7517 - .L_7516)
.L_7516:
        /*00dc*/ 	.word	0x00000000
        /*00e0*/ 	.short	0x0006
        /*00e2*/ 	.short	0x0028
        /*00e4*/ 	.byte	0x00, 0xf5, 0x21, 0x00


	//----- nvinfo : EIATTR_KPARAM_INFO
	.align		4
.L_7517:
        /*00e8*/ 	.byte	0x04, 0x17
        /*00ea*/ 	.short	(.L_7519 - .L_7518)
.L_7518:
        /*00ec*/ 	.word	0x00000000
        /*00f0*/ 	.short	0x0005
        /*00f2*/ 	.short	0x0024
        /*00f4*/ 	.byte	0x00, 0xf0, 0x11, 0x00


	//----- nvinfo : EIATTR_KPARAM_INFO
	.align		4
.L_7519:
        /*00f8*/ 	.byte	0x04, 0x17
        /*00fa*/ 	.short	(.L_7521 - .L_7520)
.L_7520:
        /*00fc*/ 	.word	0x00000000
        /*0100*/ 	.short	0x0004
        /*0102*/ 	.short	0x0020
        /*0104*/ 	.byte	0x00, 0xf0, 0x11, 0x00


	//----- nvinfo : EIATTR_KPARAM_INFO
	.align		4
.L_7521:
        /*0108*/ 	.byte	0x04, 0x17
        /*010a*/ 	.short	(.L_7523 - .L_7522)
.L_7522:
        /*010c*/ 	.word	0x00000000
        /*0110*/ 	.short	0x0003
        /*0112*/ 	.short	0x0018
        /*0114*/ 	.byte	0x00, 0xf5, 0x21, 0x00


	//----- nvinfo : EIATTR_KPARAM_INFO
	.align		4
.L_7523:
        /*0118*/ 	.byte	0x04, 0x17
        /*011a*/ 	.short	(.L_7525 - .L_7524)
.L_7524:
        /*011c*/ 	.word	0x00000000
        /*0120*/ 	.short	0x0002
        /*0122*/ 	.short	0x0010
        /*0124*/ 	.byte	0x00, 0xf5, 0x21, 0x00


	//----- nvinfo : EIATTR_KPARAM_INFO
	.align		4
.L_7525:
        /*0128*/ 	.byte	0x04, 0x17
        /*012a*/ 	.short	(.L_7527 - .L_7526)
.L_7526:
        /*012c*/ 	.word	0x00000000
        /*0130*/ 	.short	0x0001
        /*0132*/ 	.short	0x0008
        /*0134*/ 	.byte	0x00, 0xf5, 0x21, 0x00


	//----- nvinfo : EIATTR_KPARAM_INFO
	.align		4
.L_7527:
        /*0138*/ 	.byte	0x04, 0x17
        /*013a*/ 	.short	(.L_7529 - .L_7528)
.L_7528:
        /*013c*/ 	.word	0x00000000
        /*0140*/ 	.short	0x0000
        /*0142*/ 	.short	0x0000
        /*0144*/ 	.byte	0x00, 0xf5, 0x21, 0x00


	//----- nvinfo : EIATTR_SPARSE_MMA_MASK
	.align		4
.L_7529:
        /*0148*/ 	.byte	0x03, 0x50
        /*014a*/ 	.short	0x0000


	//----- nvinfo : EIATTR_MAXREG_COUNT
	.align		4
        /*014c*/ 	.byte	0x03, 0x1b
        /*014e*/ 	.short	0x00ff


	//----- nvinfo : EIATTR_NUM_BARRIERS
	.align		4
        /*0150*/ 	.byte	0x02, 0x4c
        /*0152*/ 	.byte	0x01
	.zero		1


	//----- nvinfo : EIATTR_EXTERNS
	.align		4
        /*0154*/ 	.byte	0x04, 0x0f
        /*0156*/ 	.short	(.L_7531 - .L_7530)


	//   ....[0]....
	.align		4
.L_7530:
        /*0158*/ 	.word	index@(__assertfail)


	//----- nvinfo : EIATTR_MERCURY_ISA_VERSION
	.align		4
.L_7531:
        /*015c*/ 	.byte	0x03, 0x5f
        /*015e*/ 	.short	0x0101


	//----- nvinfo : EIATTR_COOP_GROUP_MASK_REGIDS
	.align		4
        /*0160*/ 	.byte	0x04, 0x29
        /*0162*/ 	.short	(.L_7533 - .L_7532)


	//   ....[0]....
.L_7532:
        /*0164*/ 	.word	0xffffffff


	//   ....[1]....
        /*0168*/ 	.word	0xffffffff


	//   ....[2]....
        /*016c*/ 	.word	0xffffffff


	//   ....[3]....
        /*0170*/ 	.word	0xffffffff


	//   ....[4]....
        /*0174*/ 	.word	0xffffffff


	//   ....[5]....
        /*0178*/ 	.word	0xffffffff


	//   ....[6]....
        /*017c*/ 	.word	0xffffffff


	//   ....[7]....
        /*0180*/ 	.word	0xffffffff


	//   ....[8]....
        /*0184*/ 	.word	0xffffffff


	//   ....[9]....
        /*0188*/ 	.word	0xffffffff


	//   ....[10]....
        /*018c*/ 	.word	0xffffffff


	//   ....[11]....
        /*0190*/ 	.word	0xffffffff


	//   ....[12]....
        /*0194*/ 	.word	0xffffffff


	//   ....[13]....
        /*0198*/ 	.word	0xffffffff


	//   ....[14]....
        /*019c*/ 	.word	0xffffffff


	//   ....[15]....
        /*01a0*/ 	.word	0x0500000f


	//   ....[16]....
        /*01a4*/ 	.word	0x0500000f


	//   ....[17]....
        /*01a8*/ 	.word	0x0500000f


	//   ....[18]....
        /*01ac*/ 	.word	0x0500000f


	//----- nvinfo : EIATTR_COOP_GROUP_INSTR_OFFSETS
	.align		4
.L_7533:
        /*01b0*/ 	.byte	0x04, 0x28
        /*01b2*/ 	.short	(.L_7535 - .L_7534)


	//   ....[0]....
.L_7534:
        /*01b4*/ 	.word	0x00000270


	//   ....[1]....
        /*01b8*/ 	.word	0x00000290


	//   ....[2]....
        /*01bc*/ 	.word	0x000002b0


	//   ....[3]....
        /*01c0*/ 	.word	0x000002d0


	//   ....[4]....
        /*01c4*/ 	.word	0x000003e0


	//   ....[5]....
        /*01c8*/ 	.word	0x00000400


	//   ....[6]....
        /*01cc*/ 	.word	0x00000420


	//   ....[7]....
        /*01d0*/ 	.word	0x00001250


	//   ....[8]....
        /*01d4*/ 	.word	0x00001280


	//   ....[9]....
        /*01d8*/ 	.word	0x000012a0


	//   ....[10]....
        /*01dc*/ 	.word	0x000012c0


	//   ....[11]....
        /*01e0*/ 	.word	0x000012e0


	//   ....[12]....
        /*01e4*/ 	.word	0x00001330


	//   ....[13]....
        /*01e8*/ 	.word	0x00001350


	//   ....[14]....
        /*01ec*/ 	.word	0x00001370


	//   ....[15]....
        /*01f0*/ 	.word	0x000021f0


	//   ....[16]....
        /*01f4*/ 	.word	0x00002250


	//   ....[17]....
        /*01f8*/ 	.word	0x000022b0


	//   ....[18]....
        /*01fc*/ 	.word	0x00002310


	//----- nvinfo : EIATTR_VRC_CTA_INIT_COUNT
	.align		4
.L_7535:
        /*0200*/ 	.byte	0x02, 0x4a
	.zero		1
	.zero		1


	//----- nvinfo : EIATTR_SYSCALL_OFFSETS
	.align		4
        /*0204*/ 	.byte	0x04, 0x46
        /*0206*/ 	.short	(.L_7537 - .L_7536)


	//   ....[0]....
.L_7536:
        /*0208*/ 	.word	0x00000220


	//----- nvinfo : EIATTR_EXIT_INSTR_OFFSETS
	.align		4
.L_7537:
        /*020c*/ 	.byte	0x04, 0x1c
        /*020e*/ 	.short	(.L_7539 - .L_7538)


	//   ....[0]....
.L_7538:
        /*0210*/ 	.word	0x00002000


	//   ....[1]....
        /*0214*/ 	.word	0x00002060


	//   ....[2]....
        /*0218*/ 	.word	0x000021a0


	//----- nvinfo : EIATTR_CRS_STACK_SIZE
	.align		4
.L_7539:
        /*021c*/ 	.byte	0x04, 0x1e
        /*021e*/ 	.short	(.L_7541 - .L_7540)
.L_7540:
        /*0220*/ 	.word	0x00000000


	//----- nvinfo : EIATTR_CBANK_PARAM_SIZE
	.align		4
.L_7541:
        /*0224*/ 	.byte	0x03, 0x19
        /*0226*/ 	.short	0x007c


	//----- nvinfo : EIATTR_PARAM_CBANK
	.align		4
        /*0228*/ 	.byte	0x04, 0x0a
        /*022a*/ 	.short	(.L_7543 - .L_7542)
	.align		4
.L_7542:
        /*022c*/ 	.word	index@(.nv.constant0._ZN4vllm25paged_attention_v1_kernelIthLi80ELi16ELi128ELNS_18Fp8KVCacheDataTypeE2ELb0EEEvPT_PKS2_PKT0_S8_ifPKiSA_iPKfiiiSC_SC_iiiii)
        /*0230*/ 	.short	0x0380
        /*0232*/ 	.short	0x007c


	//----- nvinfo : EIATTR_SW_WAR
	.align		4
.L_7543:
        /*0234*/ 	.byte	0x04, 0x36
        /*0236*/ 	.short	(.L_7545 - .L_7544)
.L_7544:
        /*0238*/ 	.word	0x00000008
.L_7545:


//--------------------- .nv.info._ZN4vllm25paged_attention_v1_kernelIthLi64ELi16ELi128ELNS_18Fp8KVCacheDataTypeE2ELb0EEEvPT_PKS2_PKT0_S8_ifPKiSA_iPKfiiiSC_SC_iiiii --------------------------
	.section	.nv.info._ZN4vllm25paged_attention_v1_kernelIthLi64ELi16ELi128ELNS_18Fp8KVCacheDataTypeE2ELb0EEEvPT_PKS2_PKT0_S8_ifPKiSA_iPKfiiiSC_SC_iiiii,"",@"SHT_CUDA_INFO"
	.sectionflags	@""
	.align	4


	//----- nvinfo : EIATTR_CUDA_API_VERSION
	.align		4
        /*0000*/ 	.byte	0x04, 0x37
        /*0002*/ 	.short	(.L_7547 - .L_7546)
.L_7546:
        /*0004*/ 	.word	0x00000082


	//----- nvinfo : EIATTR_KPARAM_INFO
	.align		4
.L_7547:
        /*0008*/ 	.byte	0x04, 0x17
        /*000a*/ 	.short	(.L_7549 - .L_7548)
.L_7548:
        /*000c*/ 	.word	0x00000000
        /*0010*/ 	.short	0x0013
        /*0012*/ 	.short	0x0078
        /*0014*/ 	.byte	0x00, 0xf0, 0x11, 0x00


	//----- nvinfo : EIATTR_KPARAM_INFO
	.align		4
.L_7549:
        /*0018*/ 	.byte	0x04, 0x17
        /*001a*/ 	.short	(.L_7551 - .L_7550)
.L_7550:
        /*001c*/ 	.word	0x00000000
        /*0020*/ 	.short	0x0012
        /*0022*/ 	.short	0x0074
        /*0024*/ 	.byte	0x00, 0xf0, 0x11, 0x00


	//----- nvinfo : EIATTR_KPARAM_INFO
	.align		4
.L_7551:
        /*0028*/ 	.byte	0x04, 0x17
        /*002a*/ 	.short	(.L_7553 - .L_7552)
.L_7552:
        /*002c*/ 	.word	0x00000000
        /*0030*/ 	.short	0x0011
        /*0032*/ 	.short	0x0070
        /*0034*/ 	.byte	0x00, 0xf0, 0x11, 0x00


	//----- nvinfo : EIATTR_KPARAM_INFO
	.align		4
.L_7553:
        /*0038*/ 	.byte	0x04, 0x17
        /*003a*/ 	.short	(.L_7555 - .L_7554)
.L_7554:
        /*003c*/ 	.word	0x00000000
        /*0040*/ 	.short	0x0010
        /*0042*/ 	.short	0x006c
        /*0044*/ 	.byte	0x00, 0xf0, 0x11, 0x00


	//----- nvinfo : EIATTR_KPARAM_INFO
	.align		4
.L_7555:
        /*0048*/ 	.byte	0x04, 0x17
        /*004a*/ 	.short	(.L_7557 - .L_7556)
.L_7556:
        /*004c*/ 	.word	0x00000000
        /*0050*/ 	.short	0x000f
        /*0052*/ 	.short	0x0068
        /*0054*/ 	.byte	0x00, 0xf0, 0x11, 0x00


	//----- nvinfo : EIATTR_KPARAM_INFO
	.align		4
.L_7557:
        /*0058*/ 	.byte	0x04, 0x17
        /*005a*/ 	.short	(.L_7559 - .L_7558)
.L_7558:
        /*005c*/ 	.word	0x00000000
        /*0060*/ 	.short	0x000e
        /*0062*/ 	.short	0x0060
        /*0064*/ 	.byte	0x00, 0xf5, 0x21, 0x00


	//----- nvinfo : EIATTR_KPARAM_INFO
	.align		4
.L_7559:
        /*0068*/ 	.byte	0x04, 0x17
        /*006a*/ 	.short	(.L_7561 - .L_7560)
.L_7560:
        /*006c*/ 	.word	0x00000000
        /*0070*/ 	.short	0x000d
        /*0072*/ 	.short	0x0058
        /*0074*/ 	.byte	0x00, 0xf5, 0x21, 0x00


	//----- nvinfo : EIATTR_KPARAM_INFO
	.align		4
.L_7561:
        /*0078*/ 	.byte	0x04, 0x17
        /*007a*/ 	.short	(.L_7563 - .L_7562)
.L_7562:
        /*007c*/ 	.word	0x00000000
        /*0080*/ 	.short	0x000c
        /*0082*/ 	.short	0x0050
        /*0084*/ 	.byte	0x00, 0xf0, 0x11, 0x00


	//----- nvinfo : EIATTR_KPARAM_INFO
	.align		4
.L_7563:
        /*0088*/ 	.byte	0x04, 0x17
        /*008a*/ 	.short	(.L_7565 - .L_7564)
.L_7564:
        /*008c*/ 	.word	0x00000000
        /*0090*/ 	.short	0x000b
        /*0092*/ 	.short	0x004c
        /*0094*/ 	.byte	0x00, 0xf0, 0x11, 0x00


	//----- nvinfo : EIATTR_KPARAM_INFO
	.align		4
.L_7565:
        /*0098*/ 	.byte	0x04, 0x17
        /*009a*/ 	.short	(.L_7567 - .L_7566)
.L_7566:
        /*009c*/ 	.word	0x00000000
        /*00a0*/ 	.short	0x000a
        /*00a2*/ 	.short	0x0048
        /*00a4*/ 	.byte	0x00, 0xf0, 0x11, 0x00


	//----- nvinfo : EIATTR_KPARAM_INFO
	.align		4
.L_7567:
        /*00a8*/ 	.byte	0x04, 0x17
        /*00aa*/ 	.short	(.L_7569 - .L_7568)
.L_7568:
        /*00ac*/ 	.word	0x00000000
        /*00b0*/ 	.short	0x0009
        /*00b2*/ 	.short	0x0040
        /*00b4*/ 	.byte	0x00, 0xf5, 0x21, 0x00


	//----- nvinfo : EIATTR_KPARAM_INFO
	.align		4
.L_7569:
        /*00b8*/ 	.byte	0x04, 0x17
        /*00ba*/ 	.short	(.L_7571 - .L_7570)
.L_7570:
        /*00bc*/ 	.word	0x00000000
        /*00c0*/ 	.short	0x0008
        /*00c2*/ 	.short	0x0038
        /*00c4*/ 	.byte	0x00, 0xf0, 0x11, 0x00


	//----- nvinfo : EIATTR_KPARAM_INFO
	.align		4
.L_7571:
        /*00c8*/ 	.byte	0x04, 0x17
        /*00ca*/ 	.short	(.L_7573 - .L_7572)
.L_7572:
        /*00cc*/ 	.word	0x00000000
        /*00d0*/ 	.short	0x0007
        /*00d2*/ 	.short	0x0030
        /*00d4*/ 	.byte	0x00, 0xf5, 0x21, 0x00


	//----- nvinfo : EIATTR_KPARAM_INFO
	.align		4
.L_7573:
        /*00d8*/ 	.byte	0x04, 0x17
        /*00da*/ 	.short	(.L_7575 - .L_7574)
.L_7574:
        /*00dc*/ 	.word	0x00000000
        /*00e0*/ 	.short	0x0006
        /*00e2*/ 	.short	0x0028
        /*00e4*/ 	.byte	0x00, 0xf5, 0x21, 0x00


	//----- nvinfo : EIATTR_KPARAM_INFO
	.align		4
.L_7575:
        /*00e8*/ 	.byte	0x04, 0x17
        /*00ea*/ 	.short	(.L_7577 - .L_7576)
.L_7576:
        /*00ec*/ 	.word	0x00000000
        /*00f0*/ 	.short	0x0005
        /*00f2*/ 	.short	0x0024
        /*00f4*/ 	.byte	0x00, 0xf0, 0x11, 0x00


	//----- nvinfo : EIATTR_KPARAM_INFO
	.align		4
.L_7577:
        /*00f8*/ 	.byte	0x04, 0x17
        /*00fa*/ 	.short	(.L_7579 - .L_7578)
.L_7578:
        /*00fc*/ 	.word	0x00000000
        /*0100*/ 	.short	0x0004
        /*0102*/ 	.short	0x0020
        /*0104*/ 	.byte	0x00, 0xf0, 0x11, 0x00


	//----- nvinfo : EIATTR_KPARAM_INFO
	.align		4
.L_7579:
        /*0108*/ 	.byte	0x04, 0x17
        /*010a*/ 	.short	(.L_7581 - .L_7580)
.L_7580:
        /*010c*/ 	.word	0x00000000
        /*0110*/ 	.short	0x0003
        /*0112*/ 	.short	0x0018
        /*0114*/ 	.byte	0x00, 0xf5, 0x21, 0x00


	//----- nvinfo : EIATTR_KPARAM_INFO
	.align		4
.L_7581:
        /*0118*/ 	.byte	0x04, 0x17
        /*011a*/ 	.short	(.L_7583 - .L_7582)
.L_7582:
        /*011c*/ 	.word	0x00000000
        /*0120*/ 	.short	0x0002
        /*0122*/ 	.short	0x0010
        /*0124*/ 	.byte	0x00, 0xf5, 0x21, 0x00


	//----- nvinfo : EIATTR_KPARAM_INFO
	.align		4
.L_7583:
        /*0128*/ 	.byte	0x04, 0x17
        /*012a*/ 	.short	(.L_7585 - .L_7584)
.L_7584:
        /*012c*/ 	.word	0x00000000
        /*0130*/ 	.short	0x0001
        /*0132*/ 	.short	0x0008
        /*0134*/ 	.byte	0x00, 0xf5, 0x21, 0x00


	//----- nvinfo : EIATTR_KPARAM_INFO
	.align		4
.L_7585:
        /*0138*/ 	.byte	0x04, 0x17
        /*013a*/ 	.short	(.L_7587 - .L_7586)
.L_7586:
        /*013c*/ 	.word	0x00000000
        /*0140*/ 	.short	0x0000
        /*0142*/ 	.short	0x0000
        /*0144*/ 	.byte	0x00, 0xf5, 0x21, 0x00


	//----- nvinfo : EIATTR_SPARSE_MMA_MASK
	.align		4
.L_7587:
        /*0148*/ 	.byte	0x03, 0x50
        /*014a*/ 	.short	0x0000


	//----- nvinfo : EIATTR_MAXREG_COUNT
	.align		4
        /*014c*/ 	.byte	0x03, 0x1b
        /*014e*/ 	.short	0x00ff


	//----- nvinfo : EIATTR_NUM_BARRIERS
	.align		4
        /*0150*/ 	.byte	0x02, 0x4c
        /*0152*/ 	.byte	0x01
	.zero		1


	//----- nvinfo : EIATTR_EXTERNS
	.align		4
        /*0154*/ 	.byte	0x04, 0x0f
        /*0156*/ 	.short	(.L_7589 - .L_7588)


	//   ....[0]....
	.align		4
.L_7588:
        /*0158*/ 	.word	index@(__assertfail)


	//----- nvinfo : EIATTR_MERCURY_ISA_VERSION
	.align		4
.L_7589:
        /*015c*/ 	.byte	0x03, 0x5f
        /*015e*/ 	.short	0x0101


	//----- nvinfo : EIATTR_COOP_GROUP_MASK_REGIDS
	.align		4
        /*0160*/ 	.byte	0x04, 0x29
        /*0162*/ 	.short	(.L_7591 - .L_7590)


	//   ....[0]....
.L_7590:
        /*0164*/ 	.word	0xffffffff


	//   ....[1]....
        /*0168*/ 	.word	0xffffffff


	//   ....[2]....
        /*016c*/ 	.word	0xffffffff


	//   ....[3]....
        /*0170*/ 	.word	0xffffffff


	//   ....[4]....
        /*0174*/ 	.word	0xffffffff


	//   ....[5]....
        /*0178*/ 	.word	0xffffffff


	//   ....[6]....
        /*017c*/ 	.word	0xffffffff


	//   ....[7]....
        /*0180*/ 	.word	0xffffffff


	//   ....[8]....
        /*0184*/ 	.word	0xffffffff


	//   ....[9]....
        /*0188*/ 	.word	0xffffffff


	//   ....[10]....
        /*018c*/ 	.word	0xffffffff


	//   ....[11]....
        /*0190*/ 	.word	0xffffffff


	//   ....[12]....
        /*0194*/ 	.word	0xffffffff


	//   ....[13]....
        /*0198*/ 	.word	0xffffffff


	//   ....[14]....
        /*019c*/ 	.word	0xffffffff


	//   ....[15]....
        /*01a0*/ 	.word	0x0500000f


	//   ....[16]....
        /*01a4*/ 	.word	0x0500000f


	//   ....[17]....
        /*01a8*/ 	.word	0x0500000f


	//   ....[18]....
        /*01ac*/ 	.word	0x0500000f


	//----- nvinfo : EIATTR_COOP_GROUP_INSTR_OFFSETS
	.align		4
.L_7591:
        /*01b0*/ 	.byte	0x04, 0x28
        /*01b2*/ 	.short	(.L_7593 - .L_7592)


	//   ....[0]....
.L_7592:
        /*01b4*/ 	.word	0x00000270


	//   ....[1]....
        /*01b8*/ 	.word	0x00000290


	//   ....[2]....
        /*01bc*/ 	.word	0x000002b0


	//   ....[3]....
        /*01c0*/ 	.word	0x000002d0


	//   ....[4]....
        /*01c4*/ 	.word	0x000003e0


	//   ....[5]....
        /*01c8*/ 	.word	0x00000400


	//   ....[6]....
        /*01cc*/ 	.word	0x00000420


	//   ....[7]....
        /*01d0*/ 	.word	0x00001250


	//   ....[8]....
        /*01d4*/ 	.word	0x00001280


	//   ....[9]....
        /*01d8*/ 	.word	0x000012a0


	//   ....[10]....
        /*01dc*/ 	.word	0x000012c0


	//   ....[11]....
        /*01e0*/ 	.word	0x000012e0


	//   ....[12]....
        /*01e4*/ 	.word	0x00001330


	//   ....[13]....
        /*01e8*/ 	.word	0x00001350


	//   ....[14]....
        /*01ec*/ 	.word	0x00001370


	//   ....[15]....
        /*01f0*/ 	.word	0x00002110


	//   ....[16]....
        /*01f4*/ 	.word	0x00002170


	//   ....[17]....
        /*01f8*/ 	.word	0x000021d0


	//   ....[18]....
        /*01fc*/ 	.word	0x00002230


	//----- nvinfo : EIATTR_VRC_CTA_INIT_COUNT
	.align		4
.L_7593:
        /*0200*/ 	.byte	0x02, 0x4a
	.zero		1
	.zero		1


	//----- nvinfo : EIATTR_SYSCALL_OFFSETS
	.align		4
        /*0204*/ 	.byte	0x04, 0x46
        /*0206*/ 	.short	(.L_7595 - .L_7594)


	//   ....[0]....
.L_7594:
        /*0208*/ 	.word	0x00000220


	//----- nvinfo : EIATTR_EXIT_INSTR_OFFSETS
	.align		4
.L_7595:
        /*020c*/ 	.byte	0x04, 0x1c
        /*020e*/ 	.short	(.L_7597 - .L_7596)


	//   ....[0]....
.L_7596:
        /*0210*/ 	.word	0x00001f00


	//   ....[1]....
        /*0214*/ 	.word	0x00001f60


	//   ....[2]....
        /*0218*/ 	.word	0x000020c0


	//----- nvinfo : EIATTR_CRS_STACK_SIZE
	.align		4
.L_7597:
        /*021c*/ 	.byte	0x04, 0x1e
        /*021e*/ 	.short	(.L_7599 - .L_7598)
.L_7598:
        /*0220*/ 	.word	0x00000000


	//----- nvinfo : EIATTR_CBANK_PARAM_SIZE
	.align		4
.L_7599:
        /*0224*/ 	.byte	0x03, 0x19
        /*0226*/ 	.short	0x007c


	//----- nvinfo : EIATTR_PARAM_CBANK
	.align		4
        /*0228*/ 	.byte	0x04, 0x0a
        /*022a*/ 	.short	(.L_7601 - .L_7600)
	.align		4
.L_7600:
        /*022c*/ 	.word	index@(.nv.constant0._ZN4vllm25paged_attention_v1_kernelIthLi64ELi16ELi128ELNS_18Fp8KVCacheDataTypeE2ELb0EEEvPT_PKS2_PKT0_S8_ifPKiSA_iPKfiiiSC_SC_iiiii)
        /*0230*/ 	.short	0x0380
        /*0232*/ 	.short	0x007c


	//----- nvinfo : EIATTR_SW_WAR
	.align		4
.L_7601:
        /*0234*/ 	.byte	0x04, 0x36
        /*0236*/ 	.short	(.L_7603 - .L_7602)
.L_7602:
        /*0238*/ 	.word	0x00000008
.L_7603:


//--------------------- .nv.info._ZN4vllm25paged_attention_v1_kernelIthLi32ELi16ELi128ELNS_18Fp8KVCacheDataTypeE2ELb0EEEvPT_PKS2_PKT0_S8_ifPKiSA_iPKfiiiSC_SC_iiiii --------------------------
	.section	.nv.info._ZN4vllm25paged_attention_v1_kernelIthLi32ELi16ELi128ELNS_18Fp8KVCacheDataTypeE2ELb0EEEvPT_PKS2_PKT0_S8_ifPKiSA_iPKfiiiSC_SC_iiiii,"",@"SHT_CUDA_INFO"
	.sectionflags	@""
	.align	4


	//----- nvinfo : EIATTR_CUDA_API_VERSION
	.align		4
        /*0000*/ 	.byte	0x04, 0x37
        /*0002*/ 	.short	(.L_7605 - .L_7604)
.L_7604:
        /*0004*/ 	.word	0x00000082


	//----- nvinfo : EIATTR_KPARAM_INFO
	.align		4
.L_7605:
        /*0008*/ 	.byte	0x04, 0x17
        /*000a*/ 	.short	(.L_7607 - .L_7606)
.L_7606:
        /*000c*/ 	.word	0x00000000
        /*0010*/ 	.short	0x0013
        /*0012*/ 	.short	0x0078
        /*0014*/ 	.byte	0x00, 0xf0, 0x11, 0x00


	//----- nvinfo : EIATTR_KPARAM_INFO
	.align		4
.L_7607:
        /*0018*/ 	.byte	0x04, 0x17
        /*001a*/ 	.short	(.L_7609 - .L_7608)
.L_7608:
        /*001c*/ 	.word	0x00000000
        /*0020*/ 	.short	0x0012
        /*0022*/ 	.short	0x0074
        /*0024*/ 	.byte	0x00, 0xf0, 0x11, 0x00


	//----- nvinfo : EIATTR_KPARAM_INFO
	.align		4
.L_7609:
        /*0028*/ 	.byte	0x04, 0x17
        /*002a*/ 	.short	(.L_7611 - .L_7610)
.L_7610:
        /*002c*/ 	.word	0x00000000
        /*0030*/ 	.short	0x0011
        /*0032*/ 	.short	0x0070
        /*0034*/ 	.byte	0x00, 0xf0, 0x11, 0x00


	//----- nvinfo : EIATTR_KPARAM_INFO
	.align		4
.L_7611:
        /*0038*/ 	.byte	0x04, 0x17
        /*003a*/ 	.short	(.L_7613 - .L_7612)
.L_7612:
        /*003c*/ 	.word	0x00000000
        /*0040*/ 	.short	0x0010
        /*0042*/ 	.short	0x006c
        /*0044*/ 	.byte	0x00, 0xf0, 0x11, 0x00


	//----- nvinfo : EIATTR_KPARAM_INFO
	.align		4
.L_7613:
        /*0048*/ 	.byte	0x04, 0x17
        /*004a*/ 	.short	(.L_7615 - .L_7614)
.L_7614:
        /*004c*/ 	.word	0x00000000
        /*0050*/ 	.short	0x000f
        /*0052*/ 	.short	0x0068
        /*0054*/ 	.byte	0x00, 0xf0, 0x11, 0x00


	//----- nvinfo : EIATTR_KPARAM_INFO
	.align		4
.L_7615:
        /*0058*/ 	.byte	0x04, 0x17
        /*005a*/ 	.short	(.L_7617 - .L_7616)
.L_7616:
        /*005c*/ 	.word	0x00000000
        /*0060*/ 	.short	0x000e
        /*0062*/ 	.short	0x0060
        /*0064*/ 	.byte	0x00, 0xf5, 0x21, 0x00


	//----- nvinfo : EIATTR_KPARAM_INFO
	.align		4
.L_7617:
        /*0068*/ 	.byte	0x04, 0x17
        /*006a*/ 	.short	(.L_7619 - .L_7618)
.L_7618:
        /*006c*/ 	.word	0x00000000
        /*0070*/ 	.short	0x000d
        /*0072*/ 	.short	0x0058
        /*0074*/ 	.byte	0x00, 0xf5, 0x21, 0x00


	//----- nvinfo : EIATTR_KPARAM_INFO
	.align		4
.L_7619:
        /*0078*/ 	.byte	0x04, 0x17
        /*007a*/ 	.short	(.L_7621 - .L_7620)
.L_7620:
        /*007c*/ 	.word	0x00000000
        /*0080*/ 	.short	0x000c
        /*0082*/ 	.short	0x0050
        /*0084*/ 	.byte	0x00, 0xf0, 0x11, 0x00


	//----- nvinfo : EIATTR_KPARAM_INFO
	.align		4
.L_7621:
        /*0088*/ 	.byte	0x04, 0x17
        /*008a*/ 	.short	(.L_7623 - .L_7622)
.L_7622:
        /*008c*/ 	.word	0x00000000
        /*0090*/ 	.short	0x000b
        /*0092*/ 	.short	0x004c
        /*0094*/ 	.byte	0x00, 0xf0, 0x11, 0x00


	//----- nvinfo : EIATTR_KPARAM_INFO
	.align		4
.L_7623:
        /*0098*/ 	.byte	0x04, 0x17
        /*009a*/ 	.short	(.L_7625 - .L_7624)
.L_7624:
        /*009c*/ 	.word	0x00000000
        /*00a0*/ 	.short	0x000a
        /*00a2*/ 	.short	0x0048
        /*00a4*/ 	.byte	0x00, 0xf0, 0x11, 0x00


	//----- nvinfo : EIATTR_KPARAM_INFO
	.align		4
.L_7625:
        /*00a8*/ 	.byte	0x04, 0x17
        /*00aa*/ 	.short	(.L_7627 - .L_7626)
.L_7626:
        /*00ac*/ 	.word	0x00000000
        /*00b0*/ 	.short	0x0009
        /*00b2*/ 	.short	0x0040
        /*00b4*/ 	.byte	0x00, 0xf5, 0x21, 0x00


	//----- nvinfo : EIATTR_KPARAM_INFO
	.align		4
.L_7627:
        /*00b8*/ 	.byte	0x04, 0x17
        /*00ba*/ 	.short	(.L_7629 - .L_7628)
.L_7628:
        /*00bc*/ 	.word	0x00000000
        /*00c0*/ 	.short	0x0008
        /*00c2*/ 	.short	0x0038
        /*00c4*/ 	.byte	0x00, 0xf0, 0x11, 0x00


	//----- nvinfo : EIATTR_KPARAM_INFO
	.align		4
.L_7629:
        /*00c8*/ 	.byte	0x04, 0x17
        /*00ca*/ 	.short	(.L_7631 - .L_7630)
.L_7630:
        /*00cc*/ 	.word	0x00000000
        /*00d0*/ 	.short	0x0007
        /*00d2*/ 	.short	0x0030
        /*00d4*/ 	.byte	0x00, 0xf5, 0x21, 0x00


	//----- nvinfo : EIATTR_KPARAM_INFO
	.align		4
.L_7631:
        /*00d8*/ 	.byte	0x04, 0x17
        /*00da*/ 	.short	(.L_7633 - .L_7632)
.L_7632:
        /*00dc*/ 	.word	0x00000000
        /*00e0*/ 	.short	0x0006
        /*00e2*/ 	.short	0x0028
        /*00e4*/ 	.byte	0x00, 0xf5, 0x21, 0x00


	//----- nvinfo : EIATTR_KPARAM_INFO
	.align		4
.L_7633:
        /*00e8*/ 	.byte	0x04, 0x17
        /*00ea*/ 	.short	(.L_7635 - .L_7634)
.L_7634:
        /*00ec*/ 	.word	0x00000000
        /*00f0*/ 	.short	0x0005
        /*00f2*/ 	.short	0x0024
        /*00f4*/ 	.byte	0x00, 0xf0, 0x11, 0x00


	//----- nvinfo : EIATTR_KPARAM_INFO
	.align		4
.L_7635:
        /*00f8*/ 	.byte	0x04, 0x17
        /*00fa*/ 	.short	(.L_7637 - .L_7636)
.L_7636:
        /*00fc*/ 	.word	0x00000000
        /*0100*/ 	.short	0x0004
        /*0102*/ 	.short	0x0020
        /*0104*/ 	.byte	0x00, 0xf0, 0x11, 0x00


	//----- nvinfo : EIATTR_KPARAM_INFO
	.align		4
.L_7637:
        /*0108*/ 	.byte	0x04, 0x17
        /*010a*/ 	.short	(.L_7639 - .L_7638)
.L_7638:
        /*010c*/ 	.word	0x00000000
        /*0110*/ 	.short	0x0003
        /*0112*/ 	.short	0x0018
        /*0114*/ 	.byte	0x00, 0xf5, 0x21, 0x00


	//----- nvinfo : EIATTR_KPARAM_INFO
	.align		4
.L_7639:
        /*0118*/ 	.byte	0x04, 0x17
        /*011a*/ 	.short	(.L_7641 - .L_7640)
.L_7640:
        /*011c*/ 	.word	0x00000000
        /*0120*/ 	.short	0x0002
        /*0122*/ 	.short	0x0010
        /*0124*/ 	.byte	0x00, 0xf5, 0x21, 0x00


	//----- nvinfo : EIATTR_KPARAM_INFO
	.align		4
.L_7641:
        /*0128*/ 	.byte	0x04, 0x17
        /*012a*/ 	.short	(.L_7643 - .L_7642)
.L_7642:
        /*012c*/ 	.word	0x00000000
        /*0130*/ 	.short	0x0001
        /*0132*/ 	.short	0x0008
        /*0134*/ 	.byte	0x00, 0xf5, 0x21, 0x00


	//----- nvinfo : EIATTR_KPARAM_INFO
	.align		4
.L_7643:
        /*0138*/ 	.byte	0x04, 0x17
        /*013a*/ 	.short	(.L_7645 - .L_7644)
.L_7644:
        /*013c*/ 	.word	0x00000000
        /*0140*/ 	.short	0x0000
        /*0142*/ 	.short	0x0000
        /*0144*/ 	.byte	0x00, 0xf5, 0x21, 0x00


	//----- nvinfo : EIATTR_SPARSE_MMA_MASK
	.align		4
.L_7645:
        /*0148*/ 	.byte	0x03, 0x50
        /*014a*/ 	.short	0x0000


	//----- nvinfo : EIATTR_MAXREG_COUNT
	.align		4
        /*014c*/ 	.byte	0x03, 0x1b
        /*014e*/ 	.short	0x00ff


	//----- nvinfo : EIATTR_NUM_BARRIERS
	.align		4
        /*0150*/ 	.byte	0x02, 0x4c
        /*0152*/ 	.byte	0x01
	.zero		1


	//----- nvinfo : EIATTR_EXTERNS
	.align		4
        /*0154*/ 	.byte	0x04, 0x0f
        /*0156*/ 	.short	(.L_7647 - .L_7646)


	//   ....[0]....
	.align		4
.L_7646:
        /*0158*/ 	.word	index@(__assertfail)


	//----- nvinfo : EIATTR_MERCURY_ISA_VERSION
	.align		4
.L_7647:
        /*015c*/ 	.byte	0x03, 0x5f
        /*015e*/ 	.short	0x0101


	//----- nvinfo : EIATTR_COOP_GROUP_MASK_REGIDS
	.align		4
        /*0160*/ 	.byte	0x04, 0x29
        /*0162*/ 	.short	(.L_7649 - .L_7648)


	//   ....[0]....
.L_7648:
        /*0164*/ 	.word	0xffffffff


	//   ....[1]....
        /*0168*/ 	.word	0xffffffff


	//   ....[2]....
        /*016c*/ 	.word	0xffffffff


	//   ....[3]....
        /*0170*/ 	.word	0xffffffff


	//   ....[4]....
        /*0174*/ 	.word	0xffffffff


	//   ....[5]....
        /*0178*/ 	.word	0xffffffff


	//   ....[6]....
        /*017c*/ 	.word	0xffffffff


	//   ....[7]....
        /*0180*/ 	.word	0xffffffff


	//   ....[8]....
        /*0184*/ 	.word	0xffffffff


	//   ....[9]....
        /*0188*/ 	.word	0xffffffff


	//   ....[10]....
        /*018c*/ 	.word	0xffffffff


	//   ....[11]....
        /*0190*/ 	.word	0xffffffff


	//   ....[12]....
        /*0194*/ 	.word	0xffffffff


	//   ....[13]....
        /*0198*/ 	.word	0xffffffff


	//   ....[14]....
        /*019c*/ 	.word	0xffffffff


	//   ....[15]....
        /*01a0*/ 	.word	0x0500000f


	//   ....[16]....
        /*01a4*/ 	.word	0x0500000f


	//   ....[17]....
        /*01a8*/ 	.word	0x0500000f


	//   ....[18]....
        /*01ac*/ 	.word	0x0500000f


	//----- nvinfo : EIATTR_COOP_GROUP_INSTR_OFFSETS
	.align		4
.L_7649:
        /*01b0*/ 	.byte	0x04, 0x28
        /*01b2*/ 	.short	(.L_7651 - .L_7650)


	//   ....[0]....
.L_7650:
        /*01b4*/ 	.word	0x00000270


	//   ....[1]....
        /*01b8*/ 	.word	0x00000290


	//   ....[2]....
        /*01bc*/ 	.word	0x000002b0


	//   ....[3]....
        /*01c0*/ 	.word	0x000002d0


	//   ....[4]....
        /*01c4*/ 	.word	0x000003d0


	//   ....[5]....
        /*01c8*/ 	.word	0x000003f0


	//   ....[6]....
        /*01cc*/ 	.word	0x00000420


	//   ....[7]....
        /*01d0*/ 	.word	0x00001250


	//   ....[8]....
        /*01d4*/ 	.word	0x00001280


	//   ....[9]....
        /*01d8*/ 	.word	0x000012a0


	//   ....[10]....
        /*01dc*/ 	.word	0x000012c0


	//   ....[11]....
        /*01e0*/ 	.word	0x000012e0


	//   ....[12]....
        /*01e4*/ 	.word	0x00001330


	//   ....[13]....
        /*01e8*/ 	.word	0x00001350


	//   ....[14]....
        /*01ec*/ 	.word	0x00001370


	//   ....[15]....
        /*01f0*/ 	.word	0x00002000


	//   ....[16]....
        /*01f4*/ 	.word	0x00002060


	//   ....[17]....
        /*01f8*/ 	.word	0x000020c0


	//   ....[18]....
        /*01fc*/ 	.word	0x00002120


	//----- nvinfo : EIATTR_VRC_CTA_INIT_COUNT
	.align		4
.L_7651:
        /*0200*/ 	.byte	0x02, 0x4a
	.zero		1
	.zero		1


	//----- nvinfo : EIATTR_SYSCALL_OFFSETS
	.align		4
        /*0204*/ 	.byte	0x04, 0x46
        /*0206*/ 	.short	(.L_7653 - .L_7652)


	//   ....[0]....
.L_7652:
        /*0208*/ 	.word	0x00000220


	//----- nvinfo : EIATTR_EXIT_INSTR_OFFSETS
	.align		4
.L_7653:
        /*020c*/ 	.byte	0x04, 0x1c
        /*020e*/ 	.short	(.L_7655 - .L_7654)


	//   ....[0]....
.L_7654:
        /*0210*/ 	.word	0x00001e50


	//   ....[1]....
        /*0214*/ 	.word	0x00001eb0


	//   ....[2]....
        /*0218*/ 	.word	0x00001fb0


	//----- nvinfo : EIATTR_CRS_STACK_SIZE
	.align		4
.L_7655:
        /*021c*/ 	.byte	0x04, 0x1e
        /*021e*/ 	.short	(.L_7657 - .L_7656)
.L_7656:
        /*0220*/ 	.word	0x00000000


	//----- nvinfo : EIATTR_CBANK_PARAM_SIZE
	.align		4
.L_7657:
        /*0224*/ 	.byte	0x03, 0x19
        /*0226*/ 	.short	0x007c


	//----- nvinfo : EIATTR_PARAM_CBANK
	.align		4
        /*0228*/ 	.byte	0x04, 0x0a
        /*022a*/ 	.short	(.L_7659 - .L_7658)
	.align		4
.L_7658:
        /*022c*/ 	.word	index@(.nv.constant0._ZN4vllm25paged_attention_v1_kernelIthLi32ELi16ELi128ELNS_18Fp8KVCacheDataTypeE2ELb0EEEvPT_PKS2_PKT0_S8_ifPKiSA_iPKfiiiSC_SC_iiiii)
        /*0230*/ 	.short	0x0380
        /*0232*/ 	.short	0x007c


	//----- nvinfo : EIATTR_SW_WAR
	.align		4
.L_7659:
        /*0234*/ 	.byte	0x04, 0x36
        /*0236*/ 	.short	(.L_7661 - .L_7660)
.L_7660:
        /*0238*/ 	.word	0x00000008
.L_7661:


//--------------------- .nv.info._ZN4vllm25paged_attention_v1_kernelIthLi256ELi16ELi128ELNS_18Fp8KVCacheDataTypeE2ELb1EEEvPT_PKS2_PKT0_S8_ifPKiSA_iPKfiiiSC_SC_iiiii --------------------------
	.section	.nv.info._ZN4vllm25paged_attention_v1_kernelIthLi256ELi16ELi128ELNS_18Fp8KVCacheDataTypeE2ELb1EEEvPT_PKS2_PKT0_S8_ifPKiSA_iPKfiiiSC_SC_iiiii,"",@"SHT_CUDA_INFO"
	.sectionflags	@""
	.align	4


	//----- nvinfo : EIATTR_CUDA_API_VERSION
	.align		4
        /*0000*/ 	.byte	0x04, 0x37
        /*0002*/ 	.short	(.L_7663 - .L_7662)
.L_7662:
        /*0004*/ 	.word	0x00000082


	//----- nvinfo : EIATTR_KPARAM_INFO
	.align		4
.L_7663:
        /*0008*/ 	.byte	0x04, 0x17
        /*000a*/ 	.short	(.L_7665 - .L_7664)
.L_7664:
        /*000c*/ 	.word	0x00000000
        /*0010*/ 	.short	0x0013
        /*0012*/ 	.short	0x0078
        /*0014*/ 	.byte	0x00, 0xf0, 0x11, 0x00


	//----- nvinfo : EIATTR_KPARAM_INFO
	.align		4
.L_7665:
        /*0018*/ 	.byte	0x04, 0x17
        /*001a*/ 	.short	(.L_7667 - .L_7666)
.L_7666:
        /*001c*/ 	.word	0x00000000
        /*0020*/ 	.short	0x0012
        /*0022*/ 	.short	0x0074
        /*0024*/ 	.byte	0x00, 0xf0, 0x11, 0x00


	//----- nvinfo : EIATTR_KPARAM_INFO
	.align		4
.L_7667:
        /*0028*/ 	.byte	0x04, 0x17
        /*002a*/ 	.short	(.L_7669 - .L_7668)
.L_7668:
        /*002c*/ 	.word	0x00000000
        /*0030*/ 	.short	0x0011
        /*0032*/ 	.short	0x0070
        /*0034*/ 	.byte	0x00, 0xf0, 0x11, 0x00


	//----- nvinfo : EIATTR_KPARAM_INFO
	.align		4
.L_7669:
        /*0038*/ 	.byte	0x04, 0x17
        /*003a*/ 	.short	(.L_7671 - .L_7670)
.L_7670:
        /*003c*/ 	.word	0x00000000
        /*0040*/ 	.short	0x0010
        /*0042*/ 	.short	0x006c
        /*0044*/ 	.byte	0x00, 0xf0, 0x11, 0x00


	//----- nvinfo : EIATTR_KPARAM_INFO
	.align		4
.L_7671:
        /*0048*/ 	.byte	0x04, 0x17
        /*004a*/ 	.short	(.L_7673 - .L_7672)
.L_7672:
        /*004c*/ 	.word	0x00000000
        /*0050*/ 	.short	0x000f
        /*0052*/ 	.short	0x0068
        /*0054*/ 	.byte	0x00, 0xf0, 0x11, 0x00


	//----- nvinfo : EIATTR_KPARAM_INFO
	.align		4
.L_7673:
        /*0058*/ 	.byte	0x04, 0x17
        /*005a*/ 	.short	(.L_7675 - .L_7674)
.L_7674:
        /*005c*/ 	.word	0x00000000
        /*0060*/ 	.short	0x000e
        /*0062*/ 	.short	0x0060
        /*0064*/ 	.byte	0x00, 0xf5, 0x21, 0x00


	//----- nvinfo : EIATTR_KPARAM_INFO
	.align		4
.L_7675:
        /*0068*/ 	.byte	0x04, 0x17
        /*006a*/ 	.short	(.L_7677 - .L_7676)
.L_7676:
        /*006c*/ 	.word	0x00000000
        /*0070*/ 	.short	0x000d
        /*0072*/ 	.short	0x0058
        /*0074*/ 	.byte	0x00, 0xf5, 0x21, 0x00


	//----- nvinfo : EIATTR_KPARAM_INFO
	.align		4
.L_7677:
        /*0078*/ 	.byte	0x04, 0x17
        /*007a*/ 	.short	(.L_7679 - .L_7678)
.L_7678:
        /*007c*/ 	.word	0x00000000
        /*0080*/ 	.short	0x000c
        /*0082*/ 	.short	0x0050
        /*0084*/ 	.byte	0x00, 0xf0, 0x11, 0x00


	//----- nvinfo : EIATTR_KPARAM_INFO
	.align		4
.L_7679:
        /*0088*/ 	.byte	0x04, 0x17
        /*008a*/ 	.short	(.L_7681 - .L_7680)
.L_7680:
        /*008c*/ 	.word	0x00000000
        /*0090*/ 	.short	0x000b
        /*0092*/ 	.short	0x004c
        /*0094*/ 	.byte	0x00, 0xf0, 0x11, 0x00


	//----- nvinfo : EIATTR_KPARAM_INFO
	.align		4
.L_7681:
        /*0098*/ 	.byte	0x04, 0x17
        /*009a*/ 	.short	(.L_7683 - .L_7682)
.L_7682:
        /*009c*/ 	.word	0x00000000
        /*00a0*/ 	.short	0x000a
        /*00a2*/ 	.short	0x0048
        /*00a4*/ 	.byte	0x00, 0xf0, 0x11, 0x00


	//----- nvinfo : EIATTR_KPARAM_INFO
	.align		4
.L_7683:
        /*00a8*/ 	.byte	0x04, 0x17
        /*00aa*/ 	.short	(.L_7685 - .L_7684)
.L_7684:
        /*00ac*/ 	.word	0x00000000
        /*00b0*/ 	.short	0x0009
        /*00b2*/ 	.short	0x0040
        /*00b4*/ 	.byte	0x00, 0xf5, 0x21, 0x00


	//----- nvinfo : EIATTR_KPARAM_INFO
	.align		4
.L_7685:
        /*00b8*/ 	.byte	0x04, 0x17
        /*00ba*/ 	.short	(.L_7687 - .L_7686)
.L_7686:
        /*00bc*/ 	.word	0x00000000
        /*00c0*/ 	.short	0x0008
        /*00c2*/ 	.short	0x0038
        /*00c4*/ 	.byte	0x00, 0xf0, 0x11, 0x00


	//----- nvinfo : EIATTR_KPARAM_INFO
	.align		4
.L_7687:
        /*00c8*/ 	.byte	0x04, 0x17
        /*00ca*/ 	.short	(.L_7689 - .L_7688)
.L_7688:
        /*00cc*/ 	.word	0x00000000
        /*00d0*/ 	.short	0x0007
        /*00d2*/ 	.short	0x0030
        /*00d4*/ 	.byte	0x00, 0xf5, 0x21, 0x00


	//----- nvinfo : EIATTR_KPARAM_INFO
	.align		4
.L_7689:
        /*00d8*/ 	.byte	0x04, 0x17
        /*00da*/ 	.short	(.L_7691 - .L_7690)
.L_7690:
        /*00dc*/ 	.word	0x00000000
        /*00e0*/ 	.short	0x0006
        /*00e2*/ 	.short	0x0028
        /*00e4*/ 	.byte	0x00, 0xf5, 0x21, 0x00


	//----- nvinfo : EIATTR_KPARAM_INFO
	.align		4
.L_7691:
        /*00e8*/ 	.byte	0x04, 0x17
        /*00ea*/ 	.short	(.L_7693 - .L_7692)
.L_7692:
        /*00ec*/ 	.word	0x00000000
        /*00f0*/ 	.short	0x0005
        /*00f2*/ 	.short	0x0024
        /*00f4*/ 	.byte	0x00, 0xf0, 0x11, 0x00


	//----- nvinfo : EIATTR_KPARAM_INFO
	.align		4
.L_7693:
        /*00f8*/ 	.byte	0x04, 0x17
        /*00fa*/ 	.short	(.L_7695 - .L_7694)
.L_7694:
        /*00fc*/ 	.word	0x00000000
        /*0100*/ 	.short	0x0004
        /*0102*/ 	.short	0x0020
        /*0104*/ 	.byte	0x00, 0xf0, 0x11, 0x00


	//----- nvinfo : EIATTR_KPARAM_INFO
	.align		4
.L_7695:
        /*0108*/ 	.byte	0x04, 0x17
        /*010a*/ 	.short	(.L_7697 - .L_7696)
.L_7696:
        /*010c*/ 	.word	0x00000000
        /*0110*/ 	.short	0x0003
        /*0112*/ 	.short	0x0018
        /*0114*/ 	.byte	0x00, 0xf5, 0x21, 0x00


	//----- nvinfo : EIATTR_KPARAM_INFO
	.align		4
.L_7697:
        /*0118*/ 	.byte	0x04, 0x17
        /*011a*/ 	.short	(.L_7699 - .L_7698)
.L_7698:
        /*011c*/ 	.word	0x00000000
        /*0120*/ 	.short	0x0002
        /*0122*/ 	.short	0x0010
        /*0124*/ 	.byte	0x00, 0xf5, 0x21, 0x00


	//----- nvinfo : EIATTR_KPARAM_INFO
	.align		4
.L_7699:
        /*0128*/ 	.byte	0x04, 0x17
        /*012a*/ 	.short	(.L_7701 - .L_7700)
.L_7700:
        /*012c*/ 	.word	0x00000000
        /*0130*/ 	.short	0x0001
        /*0132*/ 	.short	0x0008
        /*0134*/ 	.byte	0x00, 0xf5, 0x21, 0x00


	//----- nvinfo : EIATTR_KPARAM_INFO
	.align		4
.L_7701:
        /*0138*/ 	.byte	0x04, 0x17
        /*013a*/ 	.short	(.L_7703 - .L_7702)
.L_7702:
        /*013c*/ 	.word	0x00000000
        /*0140*/ 	.short	0x0000
        /*0142*/ 	.short	0x0000
        /*0144*/ 	.byte	0x00, 0xf5, 0x21, 0x00


	//----- nvinfo : EIATTR_SPARSE_MMA_MASK
	.align		4
.L_7703:
        /*0148*/ 	.byte	0x03, 0x50
        /*014a*/ 	.short	0x0000


	//----- nvinfo : EIATTR_MAXREG_COUNT
	.align		4
        /*014c*/ 	.byte	0x03, 0x1b
        /*014e*/ 	.short	0x00ff


	//----- nvinfo : EIATTR_NUM_BARRIERS
	.align		4
        /*0150*/ 	.byte	0x02, 0x4c
        /*0152*/ 	.byte	0x01
	.zero		1


	//----- nvinfo : EIATTR_EXTERNS
	.align		4
        /*0154*/ 	.byte	0x04, 0x0f
        /*0156*/ 	.short	(.L_7705 - .L_7704)


	//   ....[0]....
	.align		4
.L_7704:
        /*0158*/ 	.word	index@(__assertfail)


	//----- nvinfo : EIATTR_MERCURY_ISA_VERSION
	.align		4
.L_7705:
        /*015c*/ 	.byte	0x03, 0x5f
        /*015e*/ 	.short	0x0101


	//----- nvinfo : EIATTR_COOP_GROUP_MASK_REGIDS
	.align		4
        /*0160*/ 	.byte	0x04, 0x29
        /*0162*/ 	.short	(.L_7707 - .L_7706)


	//   ....[0]....
.L_7706:
        /*0164*/ 	.word	0xffffffff


	//   ....[1]....
        /*0168*/ 	.word	0xffffffff


	//   ....[2]....
        /*016c*/ 	.word	0xffffffff


	//   ....[3]....
        /*0170*/ 	.word	0xffffffff


	//   ....[4]....
        /*0174*/ 	.word	0xffffffff


	//   ....[5]....
        /*0178*/ 	.word	0xffffffff


	//   ....[6]....
        /*017c*/ 	.word	0xffffffff


	//   ....[7]....
        /*0180*/ 	.word	0xffffffff


	//   ....[8]....
        /*0184*/ 	.word	0xffffffff


	//   ....[9]....
        /*0188*/ 	.word	0xffffffff


	//   ....[10]....
        /*018c*/ 	.word	0xffffffff


	//   ....[11]....
        /*0190*/ 	.word	0xffffffff


	//   ....[12]....
        /*0194*/ 	.word	0xffffffff


	//   ....[13]....
        /*0198*/ 	.word	0xffffffff


	//   ....[14]....
        /*019c*/ 	.word	0xffffffff


	//   ....[15]....
        /*01a0*/ 	.word	0x0500000f


	//   ....[16]....
        /*01a4*/ 	.word	0x0500000f


	//   ....[17]....
        /*01a8*/ 	.word	0x0500000f


	//   ....[18]....
        /*01ac*/ 	.word	0x0500000f


	//   ....[19]....
        /*01b0*/ 	.word	0x0500000f


	//   ....[20]....
        /*01b4*/ 	.word	0x0500000f


	//   ....[21]....
        /*01b8*/ 	.word	0x0500000f


	//   ....[22]....
        /*01bc*/ 	.word	0x0500000f


	//   ....[23]....
        /*01c0*/ 	.word	0x0500000f


	//   ....[24]....
        /*01c4*/ 	.word	0x0500000f


	//   ....[25]....
        /*01c8*/ 	.word	0x0500000f


	//   ....[26]....
        /*01cc*/ 	.word	0x0500000f


	//   ....[27]....
        /*01d0*/ 	.word	0x0500000f


	//   ....[28]....
        /*01d4*/ 	.word	0x0500000f


	//   ....[29]....
        /*01d8*/ 	.word	0x0500000f


	//   ....[30]....
        /*01dc*/ 	.word	0x0500000f


	//   ....[31]....
        /*01e0*/ 	.word	0x0500000f


	//   ....[32]....
        /*01e4*/ 	.word	0x0500000f


	//   ....[33]....
        /*01e8*/ 	.word	0x0500000f


	//   ....[34]....
        /*01ec*/ 	.word	0x0500000f


	//----- nvinfo : EIATTR_COOP_GROUP_INSTR_OFFSETS
	.align		4
.L_7707:
        /*01f0*/ 	.byte	0x04, 0x28
        /*01f2*/ 	.short	(.L_7709 - .L_7708)


	//   ....[0]....
.L_7708:
        /*01f4*/ 	.word	0x00000af0


	//   ....[1]....
        /*01f8*/ 	.word	0x00000b10


	//   ....[2]....
        /*01fc*/ 	.word	0x00000b30


	//   ....[3]....
        /*0200*/ 	.word	0x00000b50


	//   ....[4]....
        /*0204*/ 	.word	0x00000c60


	//   ....[5]....
        /*0208*/ 	.word	0x00000c80


	//   ....[6]....
        /*020c*/ 	.word	0x00000ca0


	//   ....[7]....
        /*0210*/ 	.word	0x00001ad0


	//   ....[8]....
        /*0214*/ 	.word	0x00001b00


	//   ....[9]....
        /*0218*/ 	.word	0x00001b20


	//   ....[10]....
        /*021c*/ 	.word	0x00001b40


	//   ....[11]....
        /*0220*/ 	.word	0x00001b60


	//   ....[12]....
        /*0224*/ 	.word	0x00001bb0


	//   ....[13]....
        /*0228*/ 	.word	0x00001bd0


	//   ....[14]....
        /*022c*/ 	.word	0x00001bf0


	//   ....[15]....
        /*0230*/ 	.word	0x00003880


	//   ....[16]....
        /*0234*/ 	.word	0x000038e0


	//   ....[17]....
        /*0238*/ 	.word	0x00003940


	//   ....[18]....
        /*023c*/ 	.word	0x000039a0


	//   ....[19]....
        /*0240*/ 	.word	0x00003a20


	//   ....[20]....
        /*0244*/ 	.word	0x00003a60


	//   ....[21]....
        /*0248*/ 	.word	0x00003ab0


	//   ....[22]....
        /*024c*/ 	.word	0x00003b00


	//   ....[23]....
        /*0250*/ 	.word	0x00003b50


	//   ....[24]....
        /*0254*/ 	.word	0x00003ba0


	//   ....[25]....
        /*0258*/ 	.word	0x00003bf0


	//   ....[26]....
        /*025c*/ 	.word	0x00003c40


	//   ....[27]....
        /*0260*/ 	.word	0x00003c90


	//   ....[28]....
        /*0264*/ 	.word	0x00003ce0


	//   ....[29]....
        /*0268*/ 	.word	0x00003d30


	//   ....[30]....
        /*026c*/ 	.word	0x00003d80


	//   ....[31]....
        /*0270*/ 	.word	0x00003dd0


	//   ....[32]....
        /*0274*/ 	.word	0x00003e20


	//   ....[33]....
        /*0278*/ 	.word	0x00003e70


	//   ....[34]....
        /*027c*/ 	.word	0x00003ec0


	//----- nvinfo : EIATTR_VRC_CTA_INIT_COUNT
	.align		4
.L_7709:
        /*0280*/ 	.byte	0x02, 0x4a
	.zero		1
	.zero		1


	//----- nvinfo : EIATTR_SYSCALL_OFFSETS
	.align		4
        /*0284*/ 	.byte	0x04, 0x46
        /*0286*/ 	.short	(.L_7711 - .L_7710)


	//   ....[0]....
.L_7710:
        /*0288*/ 	.word	0x000029a0


	//   ....[1]....
        /*028c*/ 	.word	0x00003820


	//----- nvinfo : EIATTR_EXIT_INSTR_OFFSETS
	.align		4
.L_7711:
        /*0290*/ 	.byte	0x04, 0x1c
        /*0292*/ 	.short	(.L_7713 - .L_7712)


	//   ....[0]....
.L_7712:
        /*0294*/ 	.word	0x00003430


	//   ....[1]....
        /*0298*/ 	.word	0x00003470


	//   ....[2]....
        /*029c*/ 	.word	0x00003720


	//   ....[3]....
        /*02a0*/ 	.word	0x00003830


	//----- nvinfo : EIATTR_CRS_STACK_SIZE
	.align		4
.L_7713:
        /*02a4*/ 	.byte	0x04, 0x1e
        /*02a6*/ 	.short	(.L_7715 - .L_7714)
.L_7714:
        /*02a8*/ 	.word	0x00000000


	//----- nvinfo : EIATTR_CBANK_PARAM_SIZE
	.align		4
.L_7715:
        /*02ac*/ 	.byte	0x03, 0x19
        /*02ae*/ 	.short	0x007c


	//----- nvinfo : EIATTR_PARAM_CBANK
	.align		4
        /*02b0*/ 	.byte	0x04, 0x0a
        /*02b2*/ 	.short	(.L_7717 - .L_7716)
	.align		4
.L_7716:
        /*02b4*/ 	.word	index@(.nv.constant0._ZN4vllm25paged_attention_v1_kernelIthLi256ELi16ELi128ELNS_18Fp8KVCacheDataTypeE2ELb1EEEvPT_PKS2_PKT0_S8_ifPKiSA_iPKfiiiSC_SC_iiiii)
        /*02b8*/ 	.short	0x0380
        /*02ba*/ 	.short	0x007c


	//----- nvinfo : EIATTR_SW_WAR
	.align		4
.L_7717:
        /*02bc*/ 	.byte	0x04, 0x36
        /*02be*/ 	.short	(.L_7719 - .L_7718)
.L_7718:
        /*02c0*/ 	.word	0x00000008
.L_7719:


//--------------------- .nv.info._ZN4vllm25paged_attention_v1_kernelIthLi192ELi16ELi128ELNS_18Fp8KVCacheDataTypeE2ELb1EEEvPT_PKS2_PKT0_S8_ifPKiSA_iPKfiiiSC_SC_iiiii --------------------------
	.section	.nv.info._ZN4vllm25paged_attention_v1_kernelIthLi192ELi16ELi128ELNS_18Fp8KVCacheDataTypeE2ELb1EEEvPT_PKS2_PKT0_S8_ifPKiSA_iPKfiiiSC_SC_iiiii,"",@"SHT_CUDA_INFO"
	.sectionflags	@""
	.align	4


	//----- nvinfo : EIATTR_CUDA_API_VERSION
	.align		4
        /*0000*/ 	.byte	0x04, 0x37
        /*0002*/ 	.short	(.L_7721 - .L_7720)
.L_7720:
        /*0004*/ 	.word	0x00000082


	//----- nvinfo : EIATTR_KPARAM_INFO
	.align		4
.L_7721:
        /*0008*/ 	.byte	0x04, 0x17
        /*000a*/ 	.short	(.L_7723 - .L_7722)
.L_7722:
        /*000c*/ 	.word	0x00000000
        /*0010*/ 	.short	0x0013
        /*0012*/ 	.short	0x0078
        /*0014*/ 	.byte	0x00, 0xf0, 0x11, 0x00


	//----- nvinfo : EIATTR_KPARAM_INFO
	.align		4
.L_7723:
        /*0018*/ 	.byte	0x04, 0x17
        /*001a*/ 	.short	(.L_7725 - .L_7724)
.L_7724:
        /*001c*/ 	.word	0x00000000
        /*0020*/ 	.short	0x0012
        /*0022*/ 	.short	0x0074
        /*0024*/ 	.byte	0x00, 0xf0, 0x11, 0x00


	//----- nvinfo : EIATTR_KPARAM_INFO
	.align		4
.L_7725:
        /*0028*/ 	.byte	0x04, 0x17
        /*002a*/ 	.short	(.L_7727 - .L_7726)
.L_7726:
        /*002c*/ 	.word	0x00000000
        /*0030*/ 	.short	0x0011
        /*0032*/ 	.short	0x0070
        /*0034*/ 	.byte	0x00, 0xf0, 0x11, 0x00


	//----- nvinfo : EIATTR_KPARAM_INFO
	.align		4
.L_7727:
        /*0038*/ 	.byte	0x04, 0x17
        /*003a*/ 	.short	(.L_7729 - .L_7728)
.L_7728:
        /*003c*/ 	.word	0x00000000
        /*0040*/ 	.short	0x0010
        /*0042*/ 	.short	0x006c
        /*0044*/ 	.byte	0x00, 0xf0, 0x11, 0x00


	//----- nvinfo : EIATTR_KPARAM_INFO
	.align		4
.L_7729:
        /*0048*/ 	.byte	0x04, 0x17
        /*004a*/ 	.short	(.L_7731 - .L_7730)
.L_7730:
        /*004c*/ 	.word	0x00000000
        /*0050*/ 	.short	0x000f
        /*0052*/ 	.short	0x0068
        /*0054*/ 	.byte	0x00, 0xf0, 0x11, 0x00


	//----- nvinfo : EIATTR_KPARAM_INFO
	.align		4
.L_7731:
        /*0058*/ 	.byte	0x04, 0x17
        /*005a*/ 	.short	(.L_7733 - .L_7732)
.L_7732:
        /*005c*/ 	.word	0x00000000
        /*0060*/ 	.short	0x000e
        /*0062*/ 	.short	0x0060
        /*0064*/ 	.byte	0x00, 0xf5, 0x21, 0x00


	//----- nvinfo : EIATTR_KPARAM_INFO
	.align		4
.L_7733:
        /*0068*/ 	.byte	0x04, 0x17
        /*006a*/ 	.short	(.L_7735 - .L_7734)
.L_7734:
        /*006c*/ 	.word	0x00000000
        /*0070*/ 	.short	0x000d
        /*0072*/ 	.short	0x0058
        /*0074*/ 	.byte	0x00, 0xf5, 0x21, 0x00


	//----- nvinfo : EIATTR_KPARAM_INFO
	.align		4
.L_7735:
        /*0078*/ 	.byte	0x04, 0x17
        /*007a*/ 	.short	(.L_7737 - .L_7736)
.L_7736:
        /*007c*/ 	.word	0x00000000
        /*0080*/ 	.short	0x000c
        /*0082*/ 	.short	0x0050
        /*0084*/ 	.byte	0x00, 0xf0, 0x11, 0x00


	//----- nvinfo : EIATTR_KPARAM_INFO
	.align		4
.L_7737:
        /*0088*/ 	.byte	0x04, 0x17
        /*008a*/ 	.short	(.L_7739 - .L_7738)
.L_7738:
        /*008c*/ 	.word	0x00000000
        /*0090*/ 	.short	0x000b
        /*0092*/ 	.short	0x004c
        /*0094*/ 	.byte	0x00, 0xf0, 0x11, 0x00


	//----- nvinfo : EIATTR_KPARAM_INFO
	.align		4
.L_7739:
        /*0098*/ 	.byte	0x04, 0x17
        /*009a*/ 	.short	(.L_7741 - .L_7740)
.L_7740:
        /*009c*/ 	.word	0x00000000
        /*00a0*/ 	.short	0x000a
        /*00a2*/ 	.short	0x0048
        /*00a4*/ 	.byte	0x00, 0xf0, 0x11, 0x00


	//----- nvinfo : EIATTR_KPARAM_INFO
	.align		4
.L_7741:
        /*00a8*/ 	.byte	0x04, 0x17
        /*00aa*/ 	.short	(.L_7743 - .L_7742)
.L_7742:
        /*00ac*/ 	.word	0x00000000
        /*00b0*/ 	.short	0x0009
        /*00b2*/ 	.short	0x0040
        /*00b4*/ 	.byte	0x00, 0xf5, 0x21, 0x00


	//----- nvinfo : EIATTR_KPARAM_INFO
	.align		4
.L_7743:
        /*00b8*/ 	.byte	0x04, 0x17
        /*00ba*/ 	.short	(.L_7745 - .L_7744)
.L_7744:
        /*00bc*/ 	.word	0x00000000
        /*00c0*/ 	.short	0x0008
        /*00c2*/ 	.short	0x0038
        /*00c4*/ 	.byte	0x00, 0xf0, 0x11, 0x00


	//----- nvinfo : EIATTR_KPARAM_INFO
	.align		4
.L_7745:
        /*00c8*/ 	.byte	0x04, 0x17
        /*00ca*/ 	.short	(.L_7747 - .L_7746)
.L_7746:
        /*00cc*/ 	.word	0x00000000
        /*00d0*/ 	.short	0x0007
        /*00d2*/ 	.short	0x0030
        /*00d4*/ 	.byte	0x00, 0xf5, 0x21, 0x00


	//----- nvinfo : EIATTR_KPARAM_INFO
	.align		4
.L_7747:
        /*00d8*/ 	.byte	0x04, 0x17
        /*00da*/ 	.short	(.L_7749 - .L_7748)
.L_7748:
        /*00dc*/ 	.word	0x00000000
        /*00e0*/ 	.short	0x0006
        /*00e2*/ 	.short	0x0028
        /*00e4*/ 	.byte	0x00, 0xf5, 0x21, 0x00


	//----- nvinfo : EIATTR_KPARAM_INFO
	.align		4
.L_7749:
        /*00e8*/ 	.byte	0x04, 0x17
        /*00ea*/ 	.short	(.L_7751 - .L_7750)
.L_7750:
        /*00ec*/ 	.word	0x00000000
        /*00f0*/ 	.short	0x0005
        /*00f2*/ 	.short	0x0024
        /*00f4*/ 	.byte	0x00, 0xf0, 0x11, 0x00


	//----- nvinfo : EIATTR_KPARAM_INFO
	.align		4
.L_7751:
        /*00f8*/ 	.byte	0x04, 0x17
        /*00fa*/ 	.short	(.L_7753 - .L_7752)
.L_7752:
        /*00fc*/ 	.word	0x00000000
        /*0100*/ 	.short	0x0004
        /*0102*/ 	.short	0x0020
        /*0104*/ 	.byte	0x00, 0xf0, 0x11, 0x00


	//----- nvinfo : EIATTR_KPARAM_INFO
	.align		4
.L_7753:
        /*0108*/ 	.byte	0x04, 0x17
        /*010a*/ 	.short	(.L_7755 - .L_7754)
.L_7754:
        /*010c*/ 	.word	0x00000000
        /*0110*/ 	.short	0x0003
        /*0112*/ 	.short	0x0018
        /*0114*/ 	.byte	0x00, 0xf5, 0x21, 0x00


	//----- nvinfo : EIATTR_KPARAM_INFO
	.align		4
.L_7755:
        /*0118*/ 	.byte	0x04, 0x17
        /*011a*/ 	.short	(.L_7757 - .L_7756)
.L_7756:
        /*011c*/ 	.word	0x00000000
        /*0120*/ 	.short	0x0002
        /*0122*/ 	.short	0x0010
        /*0124*/ 	.byte	0x00, 0xf5, 0x21, 0x00


	//----- nvinfo : EIATTR_KPARAM_INFO
	.align		4
.L_7757:
        /*0128*/ 	.byte	0x04, 0x17
        /*012a*/ 	.short	(.L_7759 - .L_7758)
.L_7758:
        /*012c*/ 	.word	0x00000000
        /*0130*/ 	.short	0x0001
        /*0132*/ 	.short	0x0008
        /*0134*/ 	.byte	0x00, 0xf5, 0x21, 0x00


	//----- nvinfo : EIATTR_KPARAM_INFO
	.align		4
.L_7759:
        /*0138*/ 	.byte	0x04, 0x17
        /*013a*/ 	.short	(.L_7761 - .L_7760)
.L_7760:
        /*013c*/ 	.word	0x00000000
        /*0140*/ 	.short	0x0000
        /*0142*/ 	.short	0x0000
        /*0144*/ 	.byte	0x00, 0xf5, 0x21, 0x00


	//----- nvinfo : EIATTR_SPARSE_MMA_MASK
	.align		4
.L_7761:
        /*0148*/ 	.byte	0x03, 0x50
        /*014a*/ 	.short	0x0000


	//----- nvinfo : EIATTR_MAXREG_COUNT
	.align		4
        /*014c*/ 	.byte	0x03, 0x1b
        /*014e*/ 	.short	0x00ff


	//----- nvinfo : EIATTR_NUM_BARRIERS
	.align		4
        /*0150*/ 	.byte	0x02, 0x4c
        /*0152*/ 	.byte	0x01
	.zero		1


	//----- nvinfo : EIATTR_EXTERNS
	.align		4
        /*0154*/ 	.byte	0x04, 0x0f
        /*0156*/ 	.short	(.L_7763 - .L_7762)


	//   ....[0]....
	.align		4
.L_7762:
        /*0158*/ 	.word	index@(__assertfail)


	//----- nvinfo : EIATTR_MERCURY_ISA_VERSION
	.align		4
.L_7763:
        /*015c*/ 	.byte	0x03, 0x5f
        /*015e*/ 	.short	0x0101


	//----- nvinfo : EIATTR_COOP_GROUP_MASK_REGIDS
	.align		4
        /*0160*/ 	.byte	0x04, 0x29
        /*0162*/ 	.short	(.L_7765 - .L_7764)


	//   ....[0]....
.L_7764:
        /*0164*/ 	.word	0xffffffff


	//   ....[1]....
        /*0168*/ 	.word	0xffffffff


	//   ....[2]....
        /*016c*/ 	.word	0xffffffff


	//   ....[3]....
        /*0170*/ 	.word	0xffffffff


	//   ....[4]....
        /*0174*/ 	.word	0xffffffff


	//   ....[5]....
        /*0178*/ 	.word	0xffffffff


	//   ....[6]....
        /*017c*/ 	.word	0xffffffff


	//   ....[7]....
        /*0180*/ 	.word	0xffffffff


	//   ....[8]....
        /*0184*/ 	.word	0xffffffff


	//   ....[9]....
        /*0188*/ 	.word	0xffffffff


	//   ....[10]....
        /*018c*/ 	.word	0xffffffff


	//   ....[11]....
        /*0190*/ 	.word	0xffffffff


	//   ....[12]....
        /*0194*/ 	.word	0xffffffff


	//   ....[13]....
        /*0198*/ 	.word	0xffffffff


	//   ....[14]....
        /*019c*/ 	.word	0xffffffff


	//   ....[15]....
        /*01a0*/ 	.word	0x0500000f


	//   ....[16]....
        /*01a4*/ 	.word	0x0500000f


	//   ....[17]....
        /*01a8*/ 	.word	0x0500000f


	//   ....[18]....
        /*01ac*/ 	.word	0x0500000f


	//   ....[19]....
        /*01b0*/ 	.word	0x0500000f


	//   ....[20]....
        /*01b4*/ 	.word	0x0500000f


	//   ....[21]....
        /*01b8*/ 	.word	0x0500000f


	//   ....[22]....
        /*01bc*/ 	.word	0x0500000f


	//   ....[23]....
        /*01c0*/ 	.word	0x0500000f


	//   ....[24]....
        /*01c4*/ 	.word	0x0500000f


	//   ....[25]....
        /*01c8*/ 	.word	0x0500000f


	//   ....[26]....
        /*01cc*/ 	.word	0x0500000f


	//   ....[27]....
        /*01d0*/ 	.word	0x0500000f


	//   ....[28]....
        /*01d4*/ 	.word	0x0500000f


	//   ....[29]....
        /*01d8*/ 	.word	0x0500000f


	//   ....[30]....
        /*01dc*/ 	.word	0x0500000f


	//----- nvinfo : EIATTR_COOP_GROUP_INSTR_OFFSETS
	.align		4
.L_7765:
        /*01e0*/ 	.byte	0x04, 0x28
        /*01e2*/ 	.short	(.L_7767 - .L_7766)


	//   ....[0]....
.L_7766:
        /*01e4*/ 	.word	0x00000af0


	//   ....[1]....
        /*01e8*/ 	.word	0x00000b10


	//   ....[2]....
        /*01ec*/ 	.word	0x00000b30


	//   ....[3]....
        /*01f0*/ 	.word	0x00000b50


	//   ....[4]....
        /*01f4*/ 	.word	0x00000c60


	//   ....[5]....
        /*01f8*/ 	.word	0x00000c80


	//   ....[6]....
        /*01fc*/ 	.word	0x00000ca0


	//   ....[7]....
        /*0200*/ 	.word	0x00001ad0


	//   ....[8]....
        /*0204*/ 	.word	0x00001b00


	//   ....[9]....
        /*0208*/ 	.word	0x00001b20


	//   ....[10]....
        /*020c*/ 	.word	0x00001b40


	//   ....[11]....
        /*0210*/ 	.word	0x00001b60


	//   ....[12]....
        /*0214*/ 	.word	0x00001bb0


	//   ....[13]....
        /*0218*/ 	.word	0x00001bd0


	//   ....[14]....
        /*021c*/ 	.word	0x00001bf0


	//   ....[15]....
        /*0220*/ 	.word	0x000035a0


	//   ....[16]....
        /*0224*/ 	.word	0x00003600


	//   ....[17]....
        /*0228*/ 	.word	0x00003660


	//   ....[18]....
        /*022c*/ 	.word	0x000036c0


	//   ....[19]....
        /*0230*/ 	.word	0x00003740


	//   ....[20]....
        /*0234*/ 	.word	0x00003780


	//   ....[21]....
        /*0238*/ 	.word	0x000037d0


	//   ....[22]....
        /*023c*/ 	.word	0x00003820


	//   ....[23]....
        /*0240*/ 	.word	0x00003870


	//   ....[24]....
        /*0244*/ 	.word	0x000038c0


	//   ....[25]....
        /*0248*/ 	.word	0x00003910


	//   ....[26]....
        /*024c*/ 	.word	0x00003960


	//   ....[27]....
        /*0250*/ 	.word	0x000039b0


	//   ....[28]....
        /*0254*/ 	.word	0x00003a00


	//   ....[29]....
        /*0258*/ 	.word	0x00003a50


	//   ....[30]....
        /*025c*/ 	.word	0x00003aa0


	//----- nvinfo : EIATTR_VRC_CTA_INIT_COUNT
	.align		4
.L_7767:
        /*0260*/ 	.byte	0x02, 0x4a
	.zero		1
	.zero		1


	//----- nvinfo : EIATTR_SYSCALL_OFFSETS
	.align		4
        /*0264*/ 	.byte	0x04, 0x46
        /*0266*/ 	.short	(.L_7769 - .L_7768)


	//   ....[0]....
.L_7768:
        /*0268*/ 	.word	0x000029a0


	//   ....[1]....
        /*026c*/ 	.word	0x00003540


	//----- nvinfo : EIATTR_EXIT_INSTR_OFFSETS
	.align		4
.L_7769:
        /*0270*/ 	.byte	0x04, 0x1c
        /*0272*/ 	.short	(.L_7771 - .L_7770)


	//   ....[0]....
.L_7770:
        /*0274*/ 	.word	0x000031d0


	//   ....[1]....
        /*0278*/ 	.word	0x00003210


	//   ....[2]....
        /*027c*/ 	.word	0x00003440


	//   ....[3]....
        /*0280*/ 	.word	0x00003550


	//----- nvinfo : EIATTR_CRS_STACK_SIZE
	.align		4
.L_7771:
        /*0284*/ 	.byte	0x04, 0x1e
        /*0286*/ 	.short	(.L_7773 - .L_7772)
.L_7772:
        /*0288*/ 	.word	0x00000000


	//----- nvinfo : EIATTR_CBANK_PARAM_SIZE
	.align		4
.L_7773:
        /*028c*/ 	.byte	0x03, 0x19
        /*028e*/ 	.short	0x007c


	//----- nvinfo : EIATTR_PARAM_CBANK
	.align		4
        /*0290*/ 	.byte	0x04, 0x0a
        /*0292*/ 	.short	(.L_7775 - .L_7774)
	.align		4
.L_7774:
        /*0294*/ 	.word	index@(.nv.constant0._ZN4vllm25paged_attention_v1_kernelIthLi192ELi16ELi128ELNS_18Fp8KVCacheDataTypeE2ELb1EEEvPT_PKS2_PKT0_S8_ifPKiSA_iPKfiiiSC_SC_iiiii)
        /*0298*/ 	.short	0x0380
        /*029a*/ 	.short	0x007c


	//----- nvinfo : EIATTR_SW_WAR
	.align		4
.L_7775:
        /*029c*/ 	.byte	0x04, 0x36
        /*029e*/ 	.short	(.L_7777 - .L_7776)
.L_7776:
        /*02a0*/ 	.word	0x00000008
.L_7777:


//--------------------- .nv.info._ZN4vllm25paged_attention_v1_kernelIthLi128ELi16ELi128ELNS_18Fp8KVCacheDataTypeE2ELb1EEEvPT_PKS2_PKT0_S8_ifPKiSA_iPKfiiiSC_SC_iiiii --------------------------
	.section	.nv.info._ZN4vllm25paged_attention_v1_kernelIthLi128ELi16ELi128ELNS_18Fp8KVCacheDataTypeE2ELb1EEEvPT_PKS2_PKT0_S8_ifPKiSA_iPKfiiiSC_SC_iiiii,"",@"SHT_CUDA_INFO"
	.sectionflags	@""
	.align	4


	//----- nvinfo : EIATTR_CUDA_API_VERSION
	.align		4
        /*0000*/ 	.byte	0x04, 0x37
        /*0002*/ 	.short	(.L_7779 - .L_7778)
.L_7778:
        /*0004*/ 	.word	0x00000082


	//----- nvinfo : EIATTR_KPARAM_INFO
	.align		4
.L_7779:
        /*0008*/ 	.byte	0x04, 0x17
        /*000a*/ 	.short	(.L_7781 - .L_7780)
.L_7780:
        /*000c*/ 	.word	0x00000000
        /*0010*/ 	.short	0x0013
        /*0012*/ 	.short	0x0078
        /*0014*/ 	.byte	0x00, 0xf0, 0x11, 0x00


	//----- nvinfo : EIATTR_KPARAM_INFO
	.align		4
.L_7781:
        /*0018*/ 	.byte	0x04, 0x17
        /*001a*/ 	.short	(.L_7783 - .L_7782)
.L_7782:
        /*001c*/ 	.word	0x00000000
        /*0020*/ 	.short	0x0012
        /*0022*/ 	.short	0x0074
        /*0024*/ 	.byte	0x00, 0xf0, 0x11, 0x00


	//----- nvinfo : EIATTR_KPARAM_INFO
	.align		4
.L_7783:
        /*0028*/ 	.byte	0x04, 0x17
        /*002a*/ 	.short	(.L_7785 - .L_7784)
.L_7784:
        /*002c*/ 	.word	0x00000000
        /*0030*/ 	.short	0x0011
        /*0032*/ 	.short	0x0070
        /*0034*/ 	.byte	0x00, 0xf0, 0x11, 0x00


	//----- nvinfo : EIATTR_KPARAM_INFO
	.align		4
.L_7785:
        /*0038*/ 	.byte	0x04, 0x17
        /*003a*/ 	.short	(.L_7787 - .L_7786)
.L_7786:
        /*003c*/ 	.word	0x00000000
        /*0040*/ 	.short	0x0010
        /*0042*/ 	.short	0x006c
        /*0044*/ 	.byte	0x00, 0xf0, 0x11, 0x00


	//----- nvinfo : EIATTR_KPARAM_INFO
	.align		4
.L_7787:
        /*0048*/ 	.byte	0x04, 0x17
        /*004a*/ 	.short	(.L_7789 - .L_7788)
.L_7788:
        /*004c*/ 	.word	0x00000000
        /*0050*/ 	.short	0x000f
        /*0052*/ 	.short	0x0068
        /*0054*/ 	.byte	0x00, 0xf0, 0x11, 0x00


	//----- nvinfo : EIATTR_KPARAM_INFO
	.align		4
.L_7789:
        /*0058*/ 	.byte	0x04, 0x17
        /*005a*/ 	.short	(.L_7791 - .L_7790)
.L_7790:
        /*005c*/ 	.word	0x00000000
        /*0060*/ 	.short	0x000e
        /*0062*/ 	.short	0x0060
        /*0064*/ 	.byte	0x00, 0xf5, 0x21, 0x00


	//----- nvinfo : EIATTR_KPARAM_INFO
	.align		4
.L_7791:
        /*0068*/ 	.byte	0x04, 0x17
        /*006a*/ 	.short	(.L_7793 - .L_7792)
.L_7792:
        /*006c*/ 	.word	0x00000000
        /*0070*/ 	.short	0x000d
        /*0072*/ 	.short	0x0058
        /*0074*/ 	.byte	0x00, 0xf5, 0x21, 0x00


	//----- nvinfo : EIATTR_KPARAM_INFO
	.align		4
.L_7793:
        /*0078*/ 	.byte	0x04, 0x17
        /*007a*/ 	.short	(.L_7795 - .L_7794)
.L_7794:
        /*007c*/ 	.word	0x00000000
        /*0080*/ 	.short	0x000c
        /*0082*/ 	.short	0x0050
        /*0084*/ 	.byte	0x00, 0xf0, 0x11, 0x00


	//----- nvinfo : EIATTR_KPARAM_INFO
	.align		4
.L_7795:
        /*0088*/ 	.byte	0x04, 0x17
        /*008a*/ 	.short	(.L_7797 - .L_7796)
.L_7796:
        /*008c*/ 	.word	0x00000000
        /*0090*/ 	.short	0x000b
        /*0092*/ 	.short	0x004c
        /*0094*/ 	.byte	0x00, 0xf0, 0x11, 0x00


	//----- nvinfo : EIATTR_KPARAM_INFO
	.align		4
.L_7797:
        /*0098*/ 	.byte	0x04, 0x17
        /*009a*/ 	.short	(.L_7799 - .L_7798)
.L_7798:
        /*009c*/ 	.word	0x00000000
        /*00a0*/ 	.short	0x000a
        /*00a2*/ 	.short	0x0048
        /*00a4*/ 	.byte	0x00, 0xf0, 0x11, 0x00


	//----- nvinfo : EIATTR_KPARAM_INFO
	.align		4
.L_7799:
        /*00a8*/ 	.byte	0x04, 0x17
        /*00aa*/ 	.short	(.L_7801 - .L_7800)
.L_7800:
        /*00ac*/ 	.word	0x00000000
        /*00b0*/ 	.short	0x0009
        /*00b2*/ 	.short	0x0040
        /*00b4*/ 	.byte	0x00, 0xf5, 0x21, 0x00


	//----- nvinfo : EIATTR_KPARAM_INFO
	.align		4
.L_7801:
        /*00b8*/ 	.byte	0x04, 0x17
        /*00ba*/ 	.short	(.L_7803 - .L_7802)
.L_7802:
        /*00bc*/ 	.word	0x00000000
        /*00c0*/ 	.short	0x0008
        /*00c2*/ 	.short	0x0038
        /*00c4*/ 	.byte	0x00, 0xf0, 0x11, 0x00


	//----- nvinfo : EIATTR_KPARAM_INFO
	.align		4
.L_7803:
        /*00c8*/ 	.byte	0x04, 0x17
        /*00ca*/ 	.short	(.L_7805 - .L_7804)
.L_7804:
        /*00cc*/ 	.word	0x00000000
        /*00d0*/ 	.short	0x0007
        /*00d2*/ 	.short	0x0030
        /*00d4*/ 	.byte	0x00, 0xf5, 0x21, 0x00


	//----- nvinfo : EIATTR_KPARAM_INFO
	.align		4
.L_7805:
        /*00d8*/ 	.byte	0x04, 0x17
        /*00da*/ 	.short	(.L_7807 - .L_7806)
.L_7806:
        /*00dc*/ 	.word	0x00000000
        /*00e0*/ 	.short	0x0006
        /*00e2*/ 	.short	0x0028
        /*00e4*/ 	.byte	0x00, 0xf5, 0x21, 0x00


	//----- nvinfo : EIATTR_KPARAM_INFO
	.align		4
.L_7807:
        /*00e8*/ 	.byte	0x04, 0x17
        /*00ea*/ 	.short	(.L_7809 - .L_7808)
.L_7808:
        /*00ec*/ 	.word	0x00000000
        /*00f0*/ 	.short	0x0005
        /*00f2*/ 	.short	0x0024
        /*00f4*/ 	.byte	0x00, 0xf0, 0x11, 0x00


	//----- nvinfo : EIATTR_KPARAM_INFO
	.align		4
.L_7809:
        /*00f8*/ 	.byte	0x04, 0x17
        /*00fa*/ 	.short	(.L_7811 - .L_7810)
.L_7810:
        /*00fc*/ 	.word	0x00000000
        /*0100*/ 	.short	0x0004
        /*0102*/ 	.short	0x0020
        /*0104*/ 	.byte	0x00, 0xf0, 0x11, 0x00


	//----- nvinfo : EIATTR_KPARAM_INFO
	.align		4
.L_7811:
        /*0108*/ 	.byte	0x04, 0x17
        /*010a*/ 	.short	(.L_7813 - .L_7812)
.L_7812:
        /*010c*/ 	.word	0x00000000
        /*0110*/ 	.short	0x0003
        /*0112*/ 	.short	0x0018
        /*0114*/ 	.byte	0x00, 0xf5, 0x21, 0x00


	//----- nvinfo : EIATTR_KPARAM_INFO
	.align		4
.L_7813:
        /*0118*/ 	.byte	0x04, 0x17
        /*011a*/ 	.short	(.L_7815 - .L_7814)
.L_7814:
        /*011c*/ 	.word	0x00000000
        /*0120*/ 	.short	0x0002
        /*0122*/ 	.short	0x0010
        /*0124*/ 	.byte	0x00, 0xf5, 0x21, 0x00


	//----- nvinfo : EIATTR_KPARAM_INFO
	.align		4
.L_7815:
        /*0128*/ 	.byte	0x04, 0x17
        /*012a*/ 	.short	(.L_7817 - .L_7816)
.L_7816:
        /*012c*/ 	.word	0x00000000
        /*0130*/ 	.short	0x0001
        /*0132*/ 	.short	0x0008
        /*0134*/ 	.byte	0x00, 0xf5, 0x21, 0x00


	//----- nvinfo : EIATTR_KPARAM_INFO
	.align		4
.L_7817:
        /*0138*/ 	.byte	0x04, 0x17
        /*013a*/ 	.short	(.L_7819 - .L_7818)
.L_7818:
        /*013c*/ 	.word	0x00000000
        /*0140*/ 	.short	0x0000
        /*0142*/ 	.short	0x0000
        /*0144*/ 	.byte	0x00, 0xf5, 0x21, 0x00


	//----- nvinfo : EIATTR_SPARSE_MMA_MASK
	.align		4
.L_7819:
        /*0148*/ 	.byte	0x03, 0x50
        /*014a*/ 	.short	0x0000


	//----- nvinfo : EIATTR_MAXREG_COUNT
	.align		4
        /*014c*/ 	.byte	0x03, 0x1b
        /*014e*/ 	.short	0x00ff


	//----- nvinfo : EIATTR_NUM_BARRIERS
	.align		4
        /*0150*/ 	.byte	0x02, 0x4c
        /*0152*/ 	.byte	0x01
	.zero		1


	//----- nvinfo : EIATTR_EXTERNS
	.align		4
        /*0154*/ 	.byte	0x04, 0x0f
        /*0156*/ 	.short	(.L_7821 - .L_7820)


	//   ....[0]....
	.align		4
.L_7820:
        /*0158*/ 	.word	index@(__assertfail)


	//----- nvinfo : EIATTR_MERCURY_ISA_VERSION
	.align		4
.L_7821:
        /*015c*/ 	.byte	0x03, 0x5f
        /*015e*/ 	.short	0x0101


	//----- nvinfo : EIATTR_COOP_GROUP_MASK_REGIDS
	.align		4
        /*0160*/ 	.byte	0x04, 0x29
        /*0162*/ 	.short	(.L_7823 - .L_7822)


	//   ....[0]....
.L_7822:
        /*0164*/ 	.word	0xffffffff


	//   ....[1]....
        /*0168*/ 	.word	0xffffffff


	//   ....[2]....
        /*016c*/ 	.word	0xffffffff


	//   ....[3]....
        /*0170*/ 	.word	0xffffffff


	//   ....[4]....
        /*0174*/ 	.word	0xffffffff


	//   ....[5]....
        /*0178*/ 	.word	0xffffffff


	//   ....[6]....
        /*017c*/ 	.word	0xffffffff


	//   ....[7]....
        /*0180*/ 	.word	0xffffffff


	//   ....[8]....
        /*0184*/ 	.word	0xffffffff


	//   ....[9]....
        /*0188*/ 	.word	0xffffffff


	//   ....[10]....
        /*018c*/ 	.word	0xffffffff


	//   ....[11]....
        /*0190*/ 	.word	0xffffffff


	//   ....[12]....
        /*0194*/ 	.word	0xffffffff


	//   ....[13]....
        /*0198*/ 	.word	0xffffffff


	//   ....[14]....
        /*019c*/ 	.word	0xffffffff


	//   ....[15]....
        /*01a0*/ 	.word	0x0500000f


	//   ....[16]....
        /*01a4*/ 	.word	0x0500000f


	//   ....[17]....
        /*01a8*/ 	.word	0x0500000f


	//   ....[18]....
        /*01ac*/ 	.word	0x0500000f


	//   ....[19]....
        /*01b0*/ 	.word	0x0500000f


	//   ....[20]....
        /*01b4*/ 	.word	0x0500000f


	//   ....[21]....
        /*01b8*/ 	.word	0x0500000f


	//   ....[22]....
        /*01bc*/ 	.word	0x0500000f


	//   ....[23]....
        /*01c0*/ 	.word	0x0500000f


	//   ....[24]....
        /*01c4*/ 	.word	0x0500000f


	//   ....[25]....
        /*01c8*/ 	.word	0x0500000f


	//   ....[26]....
        /*01cc*/ 	.word	0x0500000f


	//----- nvinfo : EIATTR_COOP_GROUP_INSTR_OFFSETS
	.align		4
.L_7823:
        /*01d0*/ 	.byte	0x04, 0x28
        /*01d2*/ 	.short	(.L_7825 - .L_7824)


	//   ....[0]....
.L_7824:
        /*01d4*/ 	.word	0x00000af0


	//   ....[1]....
        /*01d8*/ 	.word	0x00000b10


	//   ....[2]....
        /*01dc*/ 	.word	0x00000b30


	//   ....[3]....
        /*01e0*/ 	.word	0x00000b50


	//   ....[4]....
        /*01e4*/ 	.word	0x00000c60


	//   ....[5]....
        /*01e8*/ 	.word	0x00000c80


	//   ....[6]....
        /*01ec*/ 	.word	0x00000ca0


	//   ....[7]....
        /*01f0*/ 	.word	0x00001ad0


	//   ....[8]....
        /*01f4*/ 	.word	0x00001b00


	//   ....[9]....
        /*01f8*/ 	.word	0x00001b20


	//   ....[10]....
        /*01fc*/ 	.word	0x00001b40


	//   ....[11]....
        /*0200*/ 	.word	0x00001b60


	//   ....[12]....
        /*0204*/ 	.word	0x00001bb0


	//   ....[13]....
        /*0208*/ 	.word	0x00001bd0


	//   ....[14]....
        /*020c*/ 	.word	0x00001bf0


	//   ....[15]....
        /*0210*/ 	.word	0x00003390


	//   ....[16]....
        /*0214*/ 	.word	0x000033f0


	//   ....[17]....
        /*0218*/ 	.word	0x00003450


	//   ....[18]....
        /*021c*/ 	.word	0x000034b0


	//   ....[19]....
        /*0220*/ 	.word	0x00003530


	//   ....[20]....
        /*0224*/ 	.word	0x00003570


	//   ....[21]....
        /*0228*/ 	.word	0x000035c0


	//   ....[22]....
        /*022c*/ 	.word	0x00003610


	//   ....[23]....
        /*0230*/ 	.word	0x00003660


	//   ....[24]....
        /*0234*/ 	.word	0x000036b0


	//   ....[25]....
        /*0238*/ 	.word	0x00003700


	//   ....[26]....
        /*023c*/ 	.word	0x00003750


	//----- nvinfo : EIATTR_VRC_CTA_INIT_COUNT
	.align		4
.L_7825:
        /*0240*/ 	.byte	0x02, 0x4a
	.zero		1
	.zero		1


	//----- nvinfo : EIATTR_SYSCALL_OFFSETS
	.align		4
        /*0244*/ 	.byte	0x04, 0x46
        /*0246*/ 	.short	(.L_7827 - .L_7826)


	//   ....[0]....
.L_7826:
        /*0248*/ 	.word	0x000029a0


	//   ....[1]....
        /*024c*/ 	.word	0x00003330


	//----- nvinfo : EIATTR_EXIT_INSTR_OFFSETS
	.align		4
.L_7827:
        /*0250*/ 	.byte	0x04, 0x1c
        /*0252*/ 	.short	(.L_7829 - .L_7828)


	//   ....[0]....
.L_7828:
        /*0254*/ 	.word	0x00003040


	//   ....[1]....
        /*0258*/ 	.word	0x00003080


	//   ....[2]....
        /*025c*/ 	.word	0x00003230


	//   ....[3]....
        /*0260*/ 	.word	0x00003340


	//----- nvinfo : EIATTR_CRS_STACK_SIZE
	.align		4
.L_7829:
        /*0264*/ 	.byte	0x04, 0x1e
        /*0266*/ 	.short	(.L_7831 - .L_7830)
.L_7830:
        /*0268*/ 	.word	0x00000000


	//----- nvinfo : EIATTR_CBANK_PARAM_SIZE
	.align		4
.L_7831:
        /*026c*/ 	.byte	0x03, 0x19
        /*026e*/ 	.short	0x007c


	//----- nvinfo : EIATTR_PARAM_CBANK
	.align		4
        /*0270*/ 	.byte	0x04, 0x0a
        /*0272*/ 	.short	(.L_7833 - .L_7832)
	.align		4
.L_7832:
        /*0274*/ 	.word	index@(.nv.constant0._ZN4vllm25paged_attention_v1_kernelIthLi128ELi16ELi128ELNS_18Fp8KVCacheDataTypeE2ELb1EEEvPT_PKS2_PKT0_S8_ifPKiSA_iPKfiiiSC_SC_iiiii)
        /*0278*/ 	.short	0x0380
        /*027a*/ 	.short	0x007c


	//----- nvinfo : EIATTR_SW_WAR
	.align		4
.L_7833:
        /*027c*/ 	.byte	0x04, 0x36
        /*027e*/ 	.short	(.L_7835 - .L_7834)
.L_7834:
        /*0280*/ 	.word	0x00000008
.L_7835:


//--------------------- .nv.info._ZN4vllm25paged_attention_v1_kernelIthLi120ELi16ELi128ELNS_18Fp8KVCacheDataTypeE2ELb1EEEvPT_PKS2_PKT0_S8_ifPKiSA_iPKfiiiSC_SC_iiiii --------------------------
	.section	.nv.info._ZN4vllm25paged_attention_v1_kernelIthLi120ELi16ELi128ELNS_18Fp8KVCacheDataTypeE2ELb1EEEvPT_PKS2_PKT0_S8_ifPKiSA_iPKfiiiSC_SC_iiiii,"",@"SHT_CUDA_INFO"
	.sectionflags	@""
	.align	4


	//----- nvinfo : EIATTR_CUDA_API_VERSION
	.align		4
        /*0000*/ 	.byte	0x04, 0x37
        /*0002*/ 	.short	(.L_7837 - .L_7836)
.L_7836:
        /*0004*/ 	.word	0x00000082


	//----- nvinfo : EIATTR_KPARAM_INFO
	.align		4
.L_7837:
        /*0008*/ 	.byte	0x04, 0x17
        /*000a*/ 	.short	(.L_7839 - .L_7838)
.L_7838:
        /*000c*/ 	.word	0x00000000
        /*0010*/ 	.short	0x0013
        /*0012*/ 	.short	0x0078
        /*0014*/ 	.byte	0x00, 0xf0, 0x11, 0x00


	//----- nvinfo : EIATTR_KPARAM_INFO
	.align		4
.L_7839:
        /*0018*/ 	.byte	0x04, 0x17
        /*001a*/ 	.short	(.L_7841 - .L_7840)
.L_7840:
        /*001c*/ 	.word	0x00000000
        /*0020*/ 	.short	0x0012
        /*0022*/ 	.short	0x0074
        /*0024*/ 	.byte	0x00, 0xf0, 0x11, 0x00


	//----- nvinfo : EIATTR_KPARAM_INFO
	.align		4
.L_7841:
        /*0028*/ 	.byte	0x04, 0x17
        /*002a*/ 	.short	(.L_7843 - .L_7842)
.L_7842:
        /*002c*/ 	.word	0x00000000
        /*0030*/ 	.short	0x0011
        /*0032*/ 	.short	0x0070
        /*0034*/ 	.byte	0x00, 0xf0, 0x11, 0x00


	//----- nvinfo : EIATTR_KPARAM_INFO
	.align		4
.L_7843:
        /*0038*/ 	.byte	0x04, 0x17
        /*003a*/ 	.short	(.L_7845 - .L_7844)
.L_7844:
        /*003c*/ 	.word	0x00000000
        /*0040*/ 	.short	0x0010
        /*0042*/ 	.short	0x006c
        /*0044*/ 	.byte	0x00, 0xf0, 0x11, 0x00


	//----- nvinfo : EIATTR_KPARAM_INFO
	.align		4
.L_7845:
        /*0048*/ 	.byte	0x04, 0x17
        /*004a*/ 	.short	(.L_7847 - .L_7846)
.L_7846:
        /*004c*/ 	.word	0x00000000
        /*0050*/ 	.short	0x000f
        /*0052*/ 	.short	0x0068
        /*0054*/ 	.byte	0x00, 0xf0, 0x11, 0x00


	//----- nvinfo : EIATTR_KPARAM_INFO
	.align		4
.L_7847:
        /*0058*/ 	.byte	0x04, 0x17
        /*005a*/ 	.short	(.L_7849 - .L_7848)
.L_7848:
        /*005c*/ 	.word	0x00000000
        /*0060*/ 	.short	0x000e
        /*0062*/ 	.short	0x0060
        /*0064*/ 	.byte	0x00, 0xf5, 0x21, 0x00


	//----- nvinfo : EIATTR_KPARAM_INFO
	.align		4
.L_7849:
        /*0068*/ 	.byte	0x04, 0x17
        /*006a*/ 	.short	(.L_7851 - .L_7850)
.L_7850:
        /*006c*/ 	.word	0x00000000
        /*0070*/ 	.short	0x000d
        /*0072*/ 	.short	0x0058
        /*0074*/ 	.byte	0x00, 0xf5, 0x21, 0x00


	//----- nvinfo : EIATTR_KPARAM_INFO
	.align		4
.L_7851:
        /*0078*/ 	.byte	0x04, 0x17
        /*007a*/ 	.short	(.L_7853 - .L_7852)
.L_7852:
        /*007c*/ 	.word	0x00000000
        /*0080*/ 	.short	0x000c
        /*0082*/ 	.short	0x0050
        /*0084*/ 	.byte	0x00, 0xf0, 0x11, 0x00


	//----- nvinfo : EIATTR_KPARAM_INFO
	.align		4
.L_7853:
        /*0088*/ 	.byte	0x04, 0x17
        /*008a*/ 	.short	(.L_7855 - .L_7854)
.L_7854:
        /*008c*/ 	.word	0x00000000
        /*0090*/ 	.short	0x000b
        /*0092*/ 	.short	0x004c
        /*0094*/ 	.byte	0x00, 0xf0, 0x11, 0x00


	//----- nvinfo : EIATTR_KPARAM_INFO
	.align		4
.L_7855:
        /*0098*/ 	.byte	0x04, 0x17
        /*009a*/ 	.short	(.L_7857 - .L_7856)
.L_7856:
        /*009c*/ 	.word	0x00000000
        /*00a0*/ 	.short	0x000a
        /*00a2*/ 	.short	0x0048
        /*00a4*/ 	.byte	0x00, 0xf0, 0x11, 0x00


	//----- nvinfo : EIATTR_KPARAM_INFO
	.align		4
.L_7857:
        /*00a8*/ 	.byte	0x04, 0x17
        /*00aa*/ 	.short	(.L_7859 - .L_7858)
.L_7858:
        /*00ac*/ 	.word	0x00000000
        /*00b0*/ 	.short	0x0009
        /*00b2*/ 	.short	0x0040
        /*00b4*/ 	.byte	0x00, 0xf5, 0x21, 0x00


	//----- nvinfo : EIATTR_KPARAM_INFO
	.align		4
.L_7859:
        /*00b8*/ 	.byte	0x04, 0x17
        /*00ba*/ 	.short	(.L_7861 - .L_7860)
.L_7860:
        /*00bc*/ 	.word	0x00000000
        /*00c0*/ 	.short	0x0008
        /*00c2*/ 	.short	0x0038
        /*00c4*/ 	.byte	0x00, 0xf0, 0x11, 0x00


	//----- nvinfo : EIATTR_KPARAM_INFO
	.align		4
.L_7861:
        /*00c8*/ 	.byte	0x04, 0x17
        /*00ca*/ 	.short	(.L_7863 - .L_7862)
.L_7862:
        /*00cc*/ 	.word	0x00000000
        /*00d0*/ 	.short	0x0007
        /*00d2*/ 	.short	0x0030
        /*00d4*/ 	.byte	0x00, 0xf5, 0x21, 0x00


	//----- nvinfo : EIATTR_KPARAM_INFO
	.align		4
.L_7863:
        /*00d8*/ 	.byte	0x04, 0x17
        /*00da*/ 	.short	(.L_7865 - .L_7864)
.L_7864:
        /*00dc*/ 	.word	0x00000000
        /*00e0*/ 	.short	0x0006
        /*00e2*/ 	.short	0x0028
        /*00e4*/ 	.byte	0x00, 0xf5, 0x21, 0x00


	//----- nvinfo : EIATTR_KPARAM_INFO
	.align		4
.L_7865:
        /*00e8*/ 	.byte	0x04, 0x17
        /*00ea*/ 	.short	(.L_7867 - .L_7866)
.L_7866:
        /*00ec*/ 	.word	0x00000000
        /*00f0*/ 	.short	0x0005
        /*00f2*/ 	.short	0x0024
        /*00f4*/ 	.byte	0x00, 0xf0, 0x11, 0x00


	//----- nvinfo : EIATTR_KPARAM_INFO
	.align		4
.L_7867:
        /*00f8*/ 	.byte	0x04, 0x17
        /*00fa*/ 	.short	(.L_7869 - .L_7868)
.L_7868:
        /*00fc*/ 	.word	0x00000000
        /*0100*/ 	.short	0x0004
        /*0102*/ 	.short	0x0020
        /*0104*/ 	.byte	0x00, 0xf0, 0x11, 0x00


	//----- nvinfo : EIATTR_KPARAM_INFO
	.align		4
.L_7869:
        /*0108*/ 	.byte	0x04, 0x17
        /*010a*/ 	.short	(.L_7871 - .L_7870)
.L_7870:
        /*010c*/ 	.word	0x00000000
        /*0110*/ 	.short	0x0003
        /*0112*/ 	.short	0x0018
        /*0114*/ 	.byte	0x00, 0xf5, 0x21, 0x00


	//----- nvinfo : EIATTR_KPARAM_INFO
	.align		4
.L_7871:
        /*0118*/ 	.byte	0x04, 0x17
        /*011a*/ 	.short	(.L_7873 - .L_7872)
.L_7872:
        /*011c*/ 	.word	0x00000000
        /*0120*/ 	.short	0x0002
        /*0122*/ 	.short	0x0010
        /*0124*/ 	.byte	0x00, 0xf5, 0x21, 0x00


	//----- nvinfo : EIATTR_KPARAM_INFO
	.align		4
.L_7873:
        /*0128*/ 	.byte	0x04, 0x17
        /*012a*/ 	.short	(.L_7875 - .L_7874)
.L_7874:
        /*012c*/ 	.word	0x00000000
        /*0130*/ 	.short	0x0001
        /*0132*/ 	.short	0x0008
        /*0134*/ 	.byte	0x00, 0xf5, 0x21, 0x00


	//----- nvinfo : EIATTR_KPARAM_INFO
	.align		4
.L_7875:
        /*0138*/ 	.byte	0x04, 0x17
        /*013a*/ 	.short	(.L_7877 - .L_7876)
.L_7876:
        /*013c*/ 	.word	0x00000000
        /*0140*/ 	.short	0x0000
        /*0142*/ 	.short	0x0000
        /*0144*/ 	.byte	0x00, 0xf5, 0x21, 0x00


	//----- nvinfo : EIATTR_SPARSE_MMA_MASK
	.align		4
.L_7877:
        /*0148*/ 	.byte	0x03, 0x50
        /*014a*/ 	.short	0x0000


	//----- nvinfo : EIATTR_MAXREG_COUNT
	.align		4
        /*014c*/ 	.byte	0x03, 0x1b
        /*014e*/ 	.short	0x00ff


	//----- nvinfo : EIATTR_NUM_BARRIERS
	.align		4
        /*0150*/ 	.byte	0x02, 0x4c
        /*0152*/ 	.byte	0x01
	.zero		1


	//----- nvinfo : EIATTR_EXTERNS
	.align		4
        /*0154*/ 	.byte	0x04, 0x0f
        /*0156*/ 	.short	(.L_7879 - .L_7878)


	//   ....[0]....
	.align		4
.L_7878:
        /*0158*/ 	.word	index@(__assertfail)


	//----- nvinfo : EIATTR_MERCURY_ISA_VERSION
	.align		4
.L_7879:
        /*015c*/ 	.byte	0x03, 0x5f
        /*015e*/ 	.short	0x0101


	//----- nvinfo : EIATTR_COOP_GROUP_MASK_REGIDS
	.align		4
        /*0160*/ 	.byte	0x04, 0x29
        /*0162*/ 	.short	(.L_7881 - .L_7880)


	//   ....[0]....
.L_7880:
        /*0164*/ 	.word	0xffffffff


	//   ....[1]....
        /*0168*/ 	.word	0xffffffff


	//   ....[2]....
        /*016c*/ 	.word	0xffffffff


	//   ....[3]....
        /*0170*/ 	.word	0xffffffff


	//   ....[4]....
        /*0174*/ 	.word	0xffffffff


	//   ....[5]....
        /*0178*/ 	.word	0xffffffff


	//   ....[6]....
        /*017c*/ 	.word	0xffffffff


	//   ....[7]....
        /*0180*/ 	.word	0xffffffff


	//   ....[8]....
        /*0184*/ 	.word	0xffffffff


	//   ....[9]....
        /*0188*/ 	.word	0xffffffff


	//   ....[10]....
        /*018c*/ 	.word	0xffffffff


	//   ....[11]....
        /*0190*/ 	.word	0xffffffff


	//   ....[12]....
        /*0194*/ 	.word	0xffffffff


	//   ....[13]....
        /*0198*/ 	.word	0xffffffff


	//   ....[14]....
        /*019c*/ 	.word	0xffffffff


	//   ....[15]....
        /*01a0*/ 	.word	0x0500000f


	//   ....[16]....
        /*01a4*/ 	.word	0x0500000f


	//   ....[17]....
        /*01a8*/ 	.word	0x0500000f


	//   ....[18]....
        /*01ac*/ 	.word	0x0500000f


	//   ....[19]....
        /*01b0*/ 	.word	0x0500000f


	//   ....[20]....
        /*01b4*/ 	.word	0x0500000f


	//   ....[21]....
        /*01b8*/ 	.word	0x0500000f


	//   ....[22]....
        /*01bc*/ 	.word	0x0500000f


	//   ....[23]....
        /*01c0*/ 	.word	0x0500000f


	//   ....[24]....
        /*01c4*/ 	.word	0x0500000f


	//   ....[25]....
        /*01c8*/ 	.word	0x0500000f


	//   ....[26]....
        /*01cc*/ 	.word	0x0500000f


	//----- nvinfo : EIATTR_COOP_GROUP_INSTR_OFFSETS
	.align		4
.L_7881:
        /*01d0*/ 	.byte	0x04, 0x28
        /*01d2*/ 	.short	(.L_7883 - .L_7882)


	//   ....[0]....
.L_7882:
        /*01d4*/ 	.word	0x00000af0


	//   ....[1]....
        /*01d8*/ 	.word	0x00000b10


	//   ....[2]....
        /*01dc*/ 	.word	0x00000b30


	//   ....[3]....
        /*01e0*/ 	.word	0x00000b50


	//   ....[4]....
        /*01e4*/ 	.word	0x00000c60


	//   ....[5]....
        /*01e8*/ 	.word	0x00000c80


	//   ....[6]....
        /*01ec*/ 	.word	0x00000ca0


	//   ....[7]....
        /*01f0*/ 	.word	0x00001ad0


	//   ....[8]....
        /*01f4*/ 	.word	0x00001b00


	//   ....[9]....
        /*01f8*/ 	.word	0x00001b20


	//   ....[10]....
        /*01fc*/ 	.word	0x00001b40


	//   ....[11]....
        /*0200*/ 	.word	0x00001b60


	//   ....[12]....
        /*0204*/ 	.word	0x00001bb0


	//   ....[13]....
        /*0208*/ 	.word	0x00001bd0


	//   ....[14]....
        /*020c*/ 	.word	0x00001bf0


	//   ....[15]....
        /*0210*/ 	.word	0x00003590


	//   ....[16]....
        /*0214*/ 	.word	0x000035f0


	//   ....[17]....
        /*0218*/ 	.word	0x00003650


	//   ....[18]....
        /*021c*/ 	.word	0x000036b0


	//   ....[19]....
        /*0220*/ 	.word	0x00003730


	//   ....[20]....
        /*0224*/ 	.word	0x00003770


	//   ....[21]....
        /*0228*/ 	.word	0x000037c0


	//   ....[22]....
        /*022c*/ 	.word	0x00003810


	//   ....[23]....
        /*0230*/ 	.word	0x00003860


	//   ....[24]....
        /*0234*/ 	.word	0x000038b0


	//   ....[25]....
        /*0238*/ 	.word	0x00003900


	//   ....[26]....
        /*023c*/ 	.word	0x00003950


	//----- nvinfo : EIATTR_VRC_CTA_INIT_COUNT
	.align		4
.L_7883:
        /*0240*/ 	.byte	0x02, 0x4a
	.zero		1
	.zero		1


	//----- nvinfo : EIATTR_SYSCALL_OFFSETS
	.align		4
        /*0244*/ 	.byte	0x04, 0x46
        /*0246*/ 	.short	(.L_7885 - .L_7884)


	//   ....[0]....
.L_7884:
        /*0248*/ 	.word	0x000029a0


	//   ....[1]....
        /*024c*/ 	.word	0x00003530


	//----- nvinfo : EIATTR_EXIT_INSTR_OFFSETS
	.align		4
.L_7885:
        /*0250*/ 	.byte	0x04, 0x1c
        /*0252*/ 	.short	(.L_7887 - .L_7886)


	//   ....[0]....
.L_7886:
        /*0254*/ 	.word	0x00003200


	//   ....[1]....
        /*0258*/ 	.word	0x00003400


	//   ....[2]....
        /*025c*/ 	.word	0x00003430


	//   ....[3]....
        /*0260*/ 	.word	0x00003540


	//----- nvinfo : EIATTR_CRS_STACK_SIZE
	.align		4
.L_7887:
        /*0264*/ 	.byte	0x04, 0x1e
        /*0266*/ 	.short	(.L_7889 - .L_7888)
.L_7888:
        /*0268*/ 	.word	0x00000000


	//----- nvinfo : EIATTR_CBANK_PARAM_SIZE
	.align		4
.L_7889:
        /*026c*/ 	.byte	0x03, 0x19
        /*026e*/ 	.short	0x007c


	//----- nvinfo : EIATTR_PARAM_CBANK
	.align		4
        /*0270*/ 	.byte	0x04, 0x0a
        /*0272*/ 	.short	(.L_7891 - .L_7890)
	.align		4
.L_7890:
        /*0274*/ 	.word	index@(.nv.constant0._ZN4vllm25paged_attention_v1_kernelIthLi120ELi16ELi128ELNS_18Fp8KVCacheDataTypeE2ELb1EEEvPT_PKS2_PKT0_S8_ifPKiSA_iPKfiiiSC_SC_iiiii)
        /*0278*/ 	.short	0x0380
        /*027a*/ 	.short	0x007c


	//----- nvinfo : EIATTR_SW_WAR
	.align		4
.L_7891:
        /*027c*/ 	.byte	0x04, 0x36
        /*027e*/ 	.short	(.L_7893 - .L_7892)
.L_7892:
        /*0280*/ 	.word	0x00000008
.L_7893:


//--------------------- .nv.info._ZN4vllm25paged_attention_v1_kernelIthLi112ELi16ELi128ELNS_18Fp8KVCacheDataTypeE2ELb1EEEvPT_PKS2_PKT0_S8_ifPKiSA_iPKfiiiSC_SC_iiiii --------------------------
	.section	.nv.info._ZN4vllm25paged_attention_v1_kernelIthLi112ELi16ELi128ELNS_18Fp8KVCacheDataTypeE2ELb1EEEvPT_PKS2_PKT0_S8_ifPKiSA_iPKfiiiSC_SC_iiiii,"",@"SHT_CUDA_INFO"
	.sectionflags	@""
	.align	4


	//----- nvinfo : EIATTR_CUDA_API_VERSION
	.align		4
        /*0000*/ 	.byte	0x04, 0x37
        /*0002*/ 	.short	(.L_7895 - .L_7894)
.L_7894:
        /*0004*/ 	.word	0x00000082


	//----- nvinfo : EIATTR_KPARAM_INFO
	.align		4
.L_7895:
        /*0008*/ 	.byte	0x04, 0x17
        /*000a*/ 	.short	(.L_7897 - .L_7896)
.L_7896:
        /*000c*/ 	.word	0x00000000
        /*0010*/ 	.short	0x0013
        /*0012*/ 	.short	0x0078
        /*0014*/ 	.byte	0x00, 0xf0, 0x11, 0x00


	//----- nvinfo : EIATTR_KPARAM_INFO
	.align		4
.L_7897:
        /*0018*/ 	.byte	0x04, 0x17
        /*001a*/ 	.short	(.L_7899 - .L_7898)
.L_7898:
        /*001c*/ 	.word	0x00000000
        /*0020*/ 	.short	0x0012
        /*0022*/ 	.short	0x0074
        /*0024*/ 	.byte	0x00, 0xf0, 0x11, 0x00


	//----- nvinfo : EIATTR_KPARAM_INFO
	.align		4
.L_7899:
        /*0028*/ 	.byte	0x04, 0x17
        /*002a*/ 	.short	(.L_7901 - .L_7900)
.L_7900:
        /*002c*/ 	.word	0x00000000
        /*0030*/ 	.short	0x0011
        /*0032*/ 	.short	0x0070
        /*0034*/ 	.byte	0x00, 0xf0, 0x11, 0x00


	//----- nvinfo : EIATTR_KPARAM_INFO
	.align		4
.L_7901:
        /*0038*/ 	.byte	0x04, 0x17
        /*003a*/ 	.short	(.L_7903 - .L_7902)
.L_7902:
        /*003c*/ 	.word	0x00000000
        /*0040*/ 	.short	0x0010
        /*0042*/ 	.short	0x006c
        /*0044*/ 	.byte	0x00, 0xf0, 0x11, 0x00


	//----- nvinfo : EIATTR_KPARAM_INFO
	.align		4
.L_7903:
        /*0048*/ 	.byte	0x04, 0x17
        /*004a*/ 	.short	(.L_7905 - .L_7904)
.L_7904:
        /*004c*/ 	.word	0x00000000
        /*0050*/ 	.short	0x000f
        /*0052*/ 	.short	0x0068
        /*0054*/ 	.byte	0x00, 0xf0, 0x11, 0x00


	//----- nvinfo : EIATTR_KPARAM_INFO
	.align		4
.L_7905:
        /*0058*/ 	.byte	0x04, 0x17
        /*005a*/ 	.short	(.L_7907 - .L_7906)
.L_7906:
        /*005c*/ 	.word	0x00000000
        /*0060*/ 	.short	0x000e
        /*0062*/ 	.short	0x0060
        /*0064*/ 	.byte	0x00, 0xf5, 0x21, 0x00


	//----- nvinfo : EIATTR_KPARAM_INFO
	.align		4
.L_7907:
        /*0068*/ 	.byte	0x04, 0x17
        /*006a*/ 	.short	(.L_7909 - .L_7908)
.L_7908:
        /*006c*/ 	.word	0x00000000
        /*0070*/ 	.short	0x000d
        /*0072*/ 	.short	0x0058
        /*0074*/ 	.byte	0x00, 0xf5, 0x21, 0x00


	//----- nvinfo : EIATTR_KPARAM_INFO
	.align		4
.L_7909:
        /*0078*/ 	.byte	0x04, 0x17
        /*007a*/ 	.short	(.L_7911 - .L_7910)
.L_7910:
        /*007c*/ 	.word	0x00000000
        /*0080*/ 	.short	0x000c
        /*0082*/ 	.short	0x0050
        /*0084*/ 	.byte	0x00, 0xf0, 0x11, 0x00


	//----- nvinfo : EIATTR_KPARAM_INFO
	.align		4
.L_7911:
        /*0088*/ 	.byte	0x04, 0x17
        /*008a*/ 	.short	(.L_7913 - .L_7912)
.L_7912:
        /*008c*/ 	.word	0x00000000
        /*0090*/ 	.short	0x000b
        /*0092*/ 	.short	0x004c
        /*0094*/ 	.byte	0x00, 0xf0, 0x11, 0x00


	//----- nvinfo : EIATTR_KPARAM_INFO
	.align		4
.L_7913:
        /*0098*/ 	.byte	0x04, 0x17
        /*009a*/ 	.short	(.L_7915 - .L_7914)
.L_7914:
        /*009c*/ 	.word	0x00000000
        /*00a0*/ 	.short	0x000a
        /*00a2*/ 	.short	0x0048
        /*00a4*/ 	.byte	0x00, 0xf0, 0x11, 0x00


	//----- nvinfo : EIATTR_KPARAM_INFO
	.align		4
.L_7915:
        /*00a8*/ 	.byte	0x04, 0x17
        /*00aa*/ 	.short	(.L_7917 - .L_7916)
.L_7916:
        /*00ac*/ 	.word	0x00000000
        /*00b0*/ 	.short	0x0009
        /*00b2*/ 	.short	0x0040
        /*00b4*/ 	.byte	0x00, 0xf5, 0x21, 0x00


	//----- nvinfo : EIATTR_KPARAM_INFO
	.align		4
.L_7917:
        /*00b8*/ 	.byte	0x04, 0x17
        /*00ba*/ 	.short	(.L_7919 - .L_7918)
.L_7918:
        /*00bc*/ 	.word	0x00000000
        /*00c0*/ 	.short	0x0008
        /*00c2*/ 	.short	0x0038
        /*00c4*/ 	.byte	0x00, 0xf0, 0x11, 0x00


	//----- nvinfo : EIATTR_KPARAM_INFO
	.align		4
.L_7919:
        /*00c8*/ 	.byte	0x04, 0x17
        /*00ca*/ 	.short	(.L_7921 - .L_7920)
.L_7920:
        /*00cc*/ 	.word	0x00000000
        /*00d0*/ 	.short	0x0007
        /*00d2*/ 	.short	0x0030
        /*00d4*/ 	.byte	0x00, 0xf5, 0x21, 0x00


	//----- nvinfo : EIATTR_KPARAM_INFO
	.align		4
.L_7921:
        /*00d8*/ 	.byte	0x04, 0x17
        /*00da*/ 	.short	(.L_7923 - .L_7922)
.L_7922:
        /*00dc*/ 	.word	0x00000000
        /*00e0*/ 	.short	0x0006
        /*00e2*/ 	.short	0x0028
        /*00e4*/ 	.byte	0x00, 0xf5, 0x21, 0x00


	//----- nvinfo : EIATTR_KPARAM_INFO
	.align		4
.L_7923:
        /*00e8*/ 	.byte	0x04, 0x17
        /*00ea*/ 	.short	(.L_7925 - .L_7924)
.L_7924:
        /*00ec*/ 	.word	0x00000000
        /*00f0*/ 	.short	0x0005
        /*00f2*/ 	.short	0x0024
        /*00f4*/ 	.byte	0x00, 0xf0, 0x11, 0x00


	//----- nvinfo : EIATTR_KPARAM_INFO
	.align		4
.L_7925:
        /*00f8*/ 	.byte	0x04, 0x17
        /*00fa*/ 	.short	(.L_7927 - .L_7926)
.L_7926:
        /*00fc*/ 	.word	0x00000000
        /*0100*/ 	.short	0x0004
        /*0102*/ 	.short	0x0020
        /*0104*/ 	.byte	0x00, 0xf0, 0x11, 0x00


	//----- nvinfo : EIATTR_KPARAM_INFO
	.align		4
.L_7927:
        /*0108*/ 	.byte	0x04, 0x17
        /*010a*/ 	.short	(.L_7929 - .L_7928)
.L_7928:
        /*010c*/ 	.word	0x00000000
        /*0110*/ 	.short	0x0003
        /*0112*/ 	.short	0x0018
        /*0114*/ 	.byte	0x00, 0xf5, 0x21, 0x00


	//----- nvinfo : EIATTR_KPARAM_INFO
	.align		4
.L_7929:
        /*0118*/ 	.byte	0x04, 0x17
        /*011a*/ 	.short	(.L_7931 - .L_7930)
.L_7930:
        /*011c*/ 	.word	0x00000000
        /*0120*/ 	.short	0x0002
        /*0122*/ 	.short	0x0010
        /*0124*/ 	.byte	0x00, 0xf5, 0x21, 0x00


	//----- nvinfo : EIATTR_KPARAM_INFO
	.align		4
.L_7931:
        /*0128*/ 	.byte	0x04, 0x17
        /*012a*/ 	.short	(.L_7933 - .L_7932)
.L_7932:
        /*012c*/ 	.word	0x00000000
        /*0130*/ 	.short	0x0001
        /*0132*/ 	.short	0x0008
        /*0134*/ 	.byte	0x00, 0xf5, 0x21, 0x00


	//----- nvinfo : EIATTR_KPARAM_INFO
	.align		4
.L_7933:
        /*0138*/ 	.byte	0x04, 0x17
        /*013a*/ 	.short	(.L_7935 - .L_7934)
.L_7934:
        /*013c*/ 	.word	0x00000000
        /*0140*/ 	.short	0x0000
        /*0142*/ 	.short	0x0000
        /*0144*/ 	.byte	0x00, 0xf5, 0x21, 0x00


	//----- nvinfo : EIATTR_SPARSE_MMA_MASK
	.align		4
.L_7935:
        /*0148*/ 	.byte	0x03, 0x50
        /*014a*/ 	.short	0x0000


	//----- nvinfo : EIATTR_MAXREG_COUNT
	.align		4
        /*014c*/ 	.byte	0x03, 0x1b
        /*014e*/ 	.short	0x00ff


	//----- nvinfo : EIATTR_NUM_BARRIERS
	.align		4
        /*0150*/ 	.byte	0x02, 0x4c
        /*0152*/ 	.byte	0x01
	.zero		1


	//----- nvinfo : EIATTR_EXTERNS
	.align		4
        /*0154*/ 	.byte	0x04, 0x0f
        /*0156*/ 	.short	(.L_7937 - .L_7936)


	//   ....[0]....
	.align		4
.L_7936:
        /*0158*/ 	.word	index@(__assertfail)


	//----- nvinfo : EIATTR_MERCURY_ISA_VERSION
	.align		4
.L_7937:
        /*015c*/ 	.byte	0x03, 0x5f
        /*015e*/ 	.short	0x0101


	//----- nvinfo : EIATTR_COOP_GROUP_MASK_REGIDS
	.align		4
        /*0160*/ 	.byte	0x04, 0x29
        /*0162*/ 	.short	(.L_7939 - .L_7938)


	//   ....[0]....
.L_7938:
        /*0164*/ 	.word	0xffffffff


	//   ....[1]....
        /*0168*/ 	.word	0xffffffff


	//   ....[2]....
        /*016c*/ 	.word	0xffffffff


	//   ....[3]....
        /*0170*/ 	.word	0xffffffff


	//   ....[4]....
        /*0174*/ 	.word	0xffffffff


	//   ....[5]....
        /*0178*/ 	.word	0xffffffff


	//   ....[6]....
        /*017c*/ 	.word	0xffffffff


	//   ....[7]....
        /*0180*/ 	.word	0xffffffff


	//   ....[8]....
        /*0184*/ 	.word	0xffffffff


	//   ....[9]....
        /*0188*/ 	.word	0xffffffff


	//   ....[10]....
        /*018c*/ 	.word	0xffffffff


	//   ....[11]....
        /*0190*/ 	.word	0xffffffff


	//   ....[12]....
        /*0194*/ 	.word	0xffffffff


	//   ....[13]....
        /*0198*/ 	.word	0xffffffff


	//   ....[14]....
        /*019c*/ 	.word	0xffffffff


	//   ....[15]....
        /*01a0*/ 	.word	0x0500000f


	//   ....[16]....
        /*01a4*/ 	.word	0x0500000f


	//   ....[17]....
        /*01a8*/ 	.word	0x0500000f


	//   ....[18]....
        /*01ac*/ 	.word	0x0500000f


	//   ....[19]....
        /*01b0*/ 	.word	0x0500000f


	//   ....[20]....
        /*01b4*/ 	.word	0x0500000f


	//   ....[21]....
        /*01b8*/ 	.word	0x0500000f


	//   ....[22]....
        /*01bc*/ 	.word	0x0500000f


	//   ....[23]....
        /*01c0*/ 	.word	0x0500000f


	//   ....[24]....
        /*01c4*/ 	.word	0x0500000f


	//   ....[25]....
        /*01c8*/ 	.word	0x0500000f


	//----- nvinfo : EIATTR_COOP_GROUP_INSTR_OFFSETS
	.align		4
.L_7939:
        /*01cc*/ 	.byte	0x04, 0x28
        /*01ce*/ 	.short	(.L_7941 - .L_7940)


	//   ....[0]....
.L_7940:
        /*01d0*/ 	.word	0x00000af0


	//   ....[1]....
        /*01d4*/ 	.word	0x00000b10


	//   ....[2]....
        /*01d8*/ 	.word	0x00000b30


	//   ....[3]....
        /*01dc*/ 	.word	0x00000b50


	//   ....[4]....
        /*01e0*/ 	.word	0x00000c60


	//   ....[5]....
        /*01e4*/ 	.word	0x00000c80


	//   ....[6]....
        /*01e8*/ 	.word	0x00000ca0


	//   ....[7]....
        /*01ec*/ 	.word	0x00001ad0


	//   ....[8]....
        /*01f0*/ 	.word	0x00001b00


	//   ....[9]....
        /*01f4*/ 	.word	0x00001b20


	//   ....[10]....
        /*01f8*/ 	.word	0x00001b40


	//   ....[11]....
        /*01fc*/ 	.word	0x00001b60


	//   ....[12]....
        /*0200*/ 	.word	0x00001bb0


	//   ....[13]....
        /*0204*/ 	.word	0x00001bd0


	//   ....[14]....
        /*0208*/ 	.word	0x00001bf0


	//   ....[15]....
        /*020c*/ 	.word	0x00003240


	//   ....[16]....
        /*0210*/ 	.word	0x000032a0


	//   ....[17]....
        /*0214*/ 	.word	0x00003300


	//   ....[18]....
        /*0218*/ 	.word	0x00003360


	//   ....[19]....
        /*021c*/ 	.word	0x000033e0


	//   ....[20]....
        /*0220*/ 	.word	0x00003420


	//   ....[21]....
        /*0224*/ 	.word	0x00003470


	//   ....[22]....
        /*0228*/ 	.word	0x000034c0


	//   ....[23]....
        /*022c*/ 	.word	0x00003510


	//   ....[24]....
        /*0230*/ 	.word	0x00003560


	//   ....[25]....
        /*0234*/ 	.word	0x000035b0


	//----- nvinfo : EIATTR_VRC_CTA_INIT_COUNT
	.align		4
.L_7941:
        /*0238*/ 	.byte	0x02, 0x4a
	.zero		1
	.zero		1


	//----- nvinfo : EIATTR_SYSCALL_OFFSETS
	.align		4
        /*023c*/ 	.byte	0x04, 0x46
        /*023e*/ 	.short	(.L_7943 - .L_7942)


	//   ....[0]....
.L_7942:
        /*0240*/ 	.word	0x000029a0


	//   ....[1]....
        /*0244*/ 	.word	0x000031e0


	//----- nvinfo : EIATTR_EXIT_INSTR_OFFSETS
	.align		4
.L_7943:
        /*0248*/ 	.byte	0x04, 0x1c
        /*024a*/ 	.short	(.L_7945 - .L_7944)


	//   ....[0]....
.L_7944:
        /*024c*/ 	.word	0x00002f10


	//   ....[1]....
        /*0250*/ 	.word	0x00002f50


	//   ....[2]....
        /*0254*/ 	.word	0x000030e0


	//   ....[3]....
        /*0258*/ 	.word	0x000031f0


	//----- nvinfo : EIATTR_CRS_STACK_SIZE
	.align		4
.L_7945:
        /*025c*/ 	.byte	0x04, 0x1e
        /*025e*/ 	.short	(.L_7947 - .L_7946)
.L_7946:
        /*0260*/ 	.word	0x00000000


	//----- nvinfo : EIATTR_CBANK_PARAM_SIZE
	.align		4
.L_7947:
        /*0264*/ 	.byte	0x03, 0x19
        /*0266*/ 	.short	0x007c


	//----- nvinfo : EIATTR_PARAM_CBANK
	.align		4
        /*0268*/ 	.byte	0x04, 0x0a
        /*026a*/ 	.short	(.L_7949 - .L_7948)
	.align		4
.L_7948:
        /*026c*/ 	.word	index@(.nv.constant0._ZN4vllm25paged_attention_v1_kernelIthLi112ELi16ELi128ELNS_18Fp8KVCacheDataTypeE2ELb1EEEvPT_PKS2_PKT0_S8_ifPKiSA_iPKfiiiSC_SC_iiiii)
        /*0270*/ 	.short	0x0380
        /*0272*/ 	.short	0x007c


	//----- nvinfo : EIATTR_SW_WAR
	.align		4
.L_7949:
        /*0274*/ 	.byte	0x04, 0x36
        /*0276*/ 	.short	(.L_7951 - .L_7950)
.L_7950:
        /*0278*/ 	.word	0x00000008
.L_7951:


//--------------------- .nv.info._ZN4vllm25paged_attention_v1_kernelIthLi96ELi16ELi128ELNS_18Fp8KVCacheDataTypeE2ELb1EEEvPT_PKS2_PKT0_S8_ifPKiSA_iPKfiiiSC_SC_iiiii --------------------------
	.section	.nv.info._ZN4vllm25paged_attention_v1_kernelIthLi96ELi16ELi128ELNS_18Fp8KVCacheDataTypeE2ELb1EEEvPT_PKS2_PKT0_S8_ifPKiSA_iPKfiiiSC_SC_iiiii,"",@"SHT_CUDA_INFO"
	.sectionflags	@""
	.align	4


	//----- nvinfo : EIATTR_CUDA_API_VERSION
	.align		4
        /*0000*/ 	.byte	0x04, 0x37
        /*0002*/ 	.short	(.L_7953 - .L_7952)
.L_7952:
        /*0004*/ 	.word	0x00000082


	//----- nvinfo : EIATTR_KPARAM_INFO
	.align		4
.L_7953:
        /*0008*/ 	.byte	0x04, 0x17
        /*000a*/ 	.short	(.L_7955 - .L_7954)
.L_7954:
        /*000c*/ 	.word	0x00000000
        /*0010*/ 	.short	0x0013
        /*0012*/ 	.short	0x0078
        /*0014*/ 	.byte	0x00, 0xf0, 0x11, 0x00


	//----- nvinfo : EIATTR_KPARAM_INFO
	.align		4
.L_7955:
        /*0018*/ 	.byte	0x04, 0x17
        /*001a*/ 	.short	(.L_7957 - .L_7956)
.L_7956:
        /*001c*/ 	.word	0x00000000
        /*0020*/ 	.short	0x0012
        /*0022*/ 	.short	0x0074
        /*0024*/ 	.byte	0x00, 0xf0, 0x11, 0x00


	//----- nvinfo : EIATTR_KPARAM_INFO
	.align		4
.L_7957:
        /*0028*/ 	.byte	0x04, 0x17
        /*002a*/ 	.short	(.L_7959 - .L_7958)
.L_7958:
        /*002c*/ 	.word	0x00000000
        /*0030*/ 	.short	0x0011
        /*0032*/ 	.short	0x0070
        /*0034*/ 	.byte	0x00, 0xf0, 0x11, 0x00


	//----- nvinfo : EIATTR_KPARAM_INFO
	.align		4
.L_7959:
        /*0038*/ 	.byte	0x04, 0x17
        /*003a*/ 	.short	(.L_7961 - .L_7960)
.L_7960:
        /*003c*/ 	.word	0x00000000
        /*0040*/ 	.short	0x0010
        /*0042*/ 	.short	0x006c
        /*0044*/ 	.byte	0x00, 0xf0, 0x11, 0x00


	//----- nvinfo : EIATTR_KPARAM_INFO
	.align		4
.L_7961:
        /*0048*/ 	.byte	0x04, 0x17
        /*004a*/ 	.short	(.L_7963 - .L_7962)
.L_7962:
        /*004c*/ 	.word	0x00000000
        /*0050*/ 	.short	0x000f
        /*0052*/ 	.short	0x0068
        /*0054*/ 	.byte	0x00, 0xf0, 0x11, 0x00


	//----- nvinfo : EIATTR_KPARAM_INFO
	.align		4
.L_7963:
        /*0058*/ 	.byte	0x04, 0x17
        /*005a*/ 	.short	(.L_7965 - .L_7964)
.L_7964:
        /*005c*/ 	.word	0x00000000
        /*0060*/ 	.short	0x000e
        /*0062*/ 	.short	0x0060
        /*0064*/ 	.byte	0x00, 0xf5, 0x21, 0x00


	//----- nvinfo : EIATTR_KPARAM_INFO
	.align		4
.L_7965:
        /*0068*/ 	.byte	0x04, 0x17
        /*006a*/ 	.short	(.L_7967 - .L_7966)
.L_7966:
        /*006c*/ 	.word	0x00000000
        /*0070*/ 	.short	0x000d
        /*0072*/ 	.short	0x0058
        /*0074*/ 	.byte	0x00, 0xf5, 0x21, 0x00


	//----- nvinfo : EIATTR_KPARAM_INFO
	.align		4
.L_7967:
        /*0078*/ 	.byte	0x04, 0x17
        /*007a*/ 	.short	(.L_7969 - .L_7968)
.L_7968:
        /*007c*/ 	.word	0x00000000
        /*0080*/ 	.short	0x000c
        /*0082*/ 	.short	0x0050
        /*0084*/ 	.byte	0x00, 0xf0, 0x11, 0x00


	//----- nvinfo : EIATTR_KPARAM_INFO
	.align		4
.L_7969:
        /*0088*/ 	.byte	0x04, 0x17
        /*008a*/ 	.short	(.L_7971 - .L_7970)
.L_7970:
        /*008c*/ 	.word	0x00000000
        /*0090*/ 	.short	0x000b
        /*0092*/ 	.short	0x004c
        /*0094*/ 	.byte	0x00, 0xf0, 0x11, 0x00


	//----- nvinfo : EIATTR_KPARAM_INFO
	.align		4
.L_7971:
        /*0098*/ 	.byte	0x04, 0x17
        /*009a*/ 	.short	(.L_7973 - .L_7972)
.L_7972:
        /*009c*/ 	.word	0x00000000
        /*00a0*/ 	.short	0x000a
        /*00a2*/ 	.short	0x0048
        /*00a4*/ 	.byte	0x00, 0xf0, 0x11, 0x00


	//----- nvinfo : EIATTR_KPARAM_INFO
	.align		4
.L_7973:
        /*00a8*/ 	.byte	0x04, 0x17
        /*00aa*/ 	.short	(.L_7975 - .L_7974)
.L_7974:
        /*00ac*/ 	.word	0x00000000
        /*00b0*/ 	.short	0x0009
        /*00b2*/ 	.short	0x0040
        /*00b4*/ 	.byte	0x00, 0xf5, 0x21, 0x00


	//----- nvinfo : EIATTR_KPARAM_INFO
	.align		4
.L_7975:
        /*00b8*/ 	.byte	0x04, 0x17
        /*00ba*/ 	.short	(.L_7977 - .L_7976)
.L_7976:
        /*00bc*/ 	.word	0x00000000
        /*00c0*/ 	.short	0x0008
        /*00c2*/ 	.short	0x0038
        /*00c4*/ 	.byte	0x00, 0xf0, 0x11, 0x00


	//----- nvinfo : EIATTR_KPARAM_INFO
	.align		4
.L_7977:
        /*00c8*/ 	.byte	0x04, 0x17
        /*00ca*/ 	.short	(.L_7979 - .L_7978)
.L_7978:
        /*00cc*/ 	.word	0x00000000
        /*00d0*/ 	.short	0x0007
        /*00d2*/ 	.short	0x0030
        /*00d4*/ 	.byte	0x00, 0xf5, 0x21, 0x00


	//----- nvinfo : EIATTR_KPARAM_INFO
	.align		4
.L_7979:
        /*00d8*/ 	.byte	0x04, 0x17
        /*00da*/ 	.short	(.L_7981 - .L_7980)
.L_7980:
        /*00dc*/ 	.word	0x00000000
        /*00e0*/ 	.short	0x0006
        /*00e2*/ 	.short	0x0028
        /*00e4*/ 	.byte	0x00, 0xf5, 0x21, 0x00


	//----- nvinfo : EIATTR_KPARAM_INFO
	.align		4
.L_7981:
        /*00e8*/ 	.byte	0x04, 0x17
        /*00ea*/ 	.short	(.L_7983 - .L_7982)
.L_7982:
        /*00ec*/ 	.word	0x00000000
        /*00f0*/ 	.short	0x0005
        /*00f2*/ 	.short	0x0024
        /*00f4*/ 	.byte	0x00, 0xf0, 0x11, 0x00


	//----- nvinfo : EIATTR_KPARAM_INFO
	.align		4
.L_7983:
        /*00f8*/ 	.byte	0x04, 0x17
        /*00fa*/ 	.short	(.L_7985 - .L_7984)
.L_7984:
        /*00fc*/ 	.word	0x00000000
        /*0100*/ 	.short	0x0004
        /*0102*/ 	.short	0x0020
        /*0104*/ 	.byte	0x00, 0xf0, 0x11, 0x00


	//----- nvinfo : EIATTR_KPARAM_INFO
	.align		4
.L_7985:
        /*0108*/ 	.byte	0x04, 0x17
        /*010a*/ 	.short	(.L_7987 - .L_7986)
.L_7986:
        /*010c*/ 	.word	0x00000000
        /*0110*/ 	.short	0x0003
        /*0112*/ 	.short	0x0018
        /*0114*/ 	.byte	0x00, 0xf5, 0x21, 0x00


	//----- nvinfo : EIATTR_KPARAM_INFO
	.align		4
.L_7987:
        /*0118*/ 	.byte	0x04, 0x17
        /*011a*/ 	.short	(.L_7989 - .L_7988)
.L_7988:
        /*011c*/ 	.word	0x00000000
        /*0120*/ 	.short	0x0002
        /*0122*/ 	.short	0x0010
        /*0124*/ 	.byte	0x00, 0xf5, 0x21, 0x00


	//----- nvinfo : EIATTR_KPARAM_INFO
	.align		4
.L_7989:
        /*0128*/ 	.byte	0x04, 0x17
        /*012a*/ 	.short	(.L_7991 - .L_7990)
.L_7990:
        /*012c*/ 	.word	0x00000000
        /*0130*/ 	.short	0x0001
        /*0132*/ 	.short	0x0008
        /*0134*/ 	.byte	0x00, 0xf5, 0x21, 0x00


	//----- nvinfo : EIATTR_KPARAM_INFO
	.align		4
.L_7991:
        /*0138*/ 	.byte	0x04, 0x17
        /*013a*/ 	.short	(.L_7993 - .L_7992)
.L_7992:
        /*013c*/ 	.word	0x00000000
        /*0140*/ 	.short	0x0000
        /*0142*/ 	.short	0x0000
        /*0144*/ 	.byte	0x00, 0xf5, 0x21, 0x00


	//----- nvinfo : EIATTR_SPARSE_MMA_MASK
	.align		4
.L_7993:
        /*0148*/ 	.byte	0x03, 0x50
        /*014a*/ 	.short	0x0000


	//----- nvinfo : EIATTR_MAXREG_COUNT
	.align		4
        /*014c*/ 	.byte	0x03, 0x1b
        /*014e*/ 	.short	0x00ff


	//----- nvinfo : EIATTR_NUM_BARRIERS
	.align		4
        /*0150*/ 	.byte	0x02, 0x4c
        /*0152*/ 	.byte	0x01
	.zero		1


	//----- nvinfo : EIATTR_EXTERNS
	.align		4
        /*0154*/ 	.byte	0x04, 0x0f
        /*0156*/ 	.short	(.L_7995 - .L_7994)


	//   ....[0]....
	.align		4
.L_7994:
        /*0158*/ 	.word	index@(__assertfail)


	//----- nvinfo : EIATTR_MERCURY_ISA_VERSION
	.align		4
.L_7995:
        /*015c*/ 	.byte	0x03, 0x5f
        /*015e*/ 	.short	0x0101


	//----- nvinfo : EIATTR_COOP_GROUP_MASK_REGIDS
	.align		4
        /*0160*/ 	.byte	0x04, 0x29
        /*0162*/ 	.short	(.L_7997 - .L_7996)


	//   ....[0]....
.L_7996:
        /*0164*/ 	.word	0xffffffff


	//   ....[1]....
        /*0168*/ 	.word	0xffffffff


	//   ....[2]....
        /*016c*/ 	.word	0xffffffff


	//   ....[3]....
        /*0170*/ 	.word	0xffffffff


	//   ....[4]....
        /*0174*/ 	.word	0xffffffff


	//   ....[5]....
        /*0178*/ 	.word	0xffffffff


	//   ....[6]....
        /*017c*/ 	.word	0xffffffff


	//   ....[7]....
        /*0180*/ 	.word	0xffffffff


	//   ....[8]....
        /*0184*/ 	.word	0xffffffff


	//   ....[9]....
        /*0188*/ 	.word	0xffffffff


	//   ....[10]....
        /*018c*/ 	.word	0xffffffff


	//   ....[11]....
        /*0190*/ 	.word	0xffffffff


	//   ....[12]....
        /*0194*/ 	.word	0xffffffff


	//   ....[13]....
        /*0198*/ 	.word	0xffffffff


	//   ....[14]....
        /*019c*/ 	.word	0xffffffff


	//   ....[15]....
        /*01a0*/ 	.word	0x0500000f


	//   ....[16]....
        /*01a4*/ 	.word	0x0500000f


	//   ....[17]....
        /*01a8*/ 	.word	0x0500000f


	//   ....[18]....
        /*01ac*/ 	.word	0x0500000f


	//   ....[19]....
        /*01b0*/ 	.word	0x0500000f


	//   ....[20]....
        /*01b4*/ 	.word	0x0500000f


	//   ....[21]....
        /*01b8*/ 	.word	0x0500000f


	//   ....[22]....
        /*01bc*/ 	.word	0x0500000f


	//   ....[23]....
        /*01c0*/ 	.word	0x0500000f


	//   ....[24]....
        /*01c4*/ 	.word	0x0500000f


	//----- nvinfo : EIATTR_COOP_GROUP_INSTR_OFFSETS
	.align		4
.L_7997:
        /*01c8*/ 	.byte	0x04, 0x28
        /*01ca*/ 	.short	(.L_7999 - .L_7998)


	//   ....[0]....
.L_7998:
        /*01cc*/ 	.word	0x00000af0


	//   ....[1]....
        /*01d0*/ 	.word	0x00000b10


	//   ....[2]....
        /*01d4*/ 	.word	0x00000b30


	//   ....[3]....
        /*01d8*/ 	.word	0x00000b50


	//   ....[4]....
        /*01dc*/ 	.word	0x00000c60


	//   ....[5]....
        /*01e0*/ 	.word	0x00000c80


	//   ....[6]....
        /*01e4*/ 	.word	0x00000ca0


	//   ....[7]....
        /*01e8*/ 	.word	0x00001ad0


	//   ....[8]....
        /*01ec*/ 	.word	0x00001b00


	//   ....[9]....
        /*01f0*/ 	.word	0x00001b20


	//   ....[10]....
        /*01f4*/ 	.word	0x00001b40


	//   ....[11]....
        /*01f8*/ 	.word	0x00001b60


	//   ....[12]....
        /*01fc*/ 	.word	0x00001bb0


	//   ....[13]....
        /*0200*/ 	.word	0x00001bd0


	//   ....[14]....
        /*0204*/ 	.word	0x00001bf0


	//   ....[15]....
        /*0208*/ 	.word	0x000031b0


	//   ....[16]....
        /*020c*/ 	.word	0x00003210


	//   ....[17]....
        /*0210*/ 	.word	0x00003270


	//   ....[18]....
        /*0214*/ 	.word	0x000032d0


	//   ....[19]....
        /*0218*/ 	.word	0x00003350


	//   ....[20]....
        /*021c*/ 	.word	0x00003390


	//   ....[21]....
        /*0220*/ 	.word	0x000033e0


	//   ....[22]....
        /*0224*/ 	.word	0x00003430


	//   ....[23]....
        /*0228*/ 	.word	0x00003480


	//   ....[24]....
        /*022c*/ 	.word	0x000034d0


	//----- nvinfo : EIATTR_VRC_CTA_INIT_COUNT
	.align		4
.L_7999:
        /*0230*/ 	.byte	0x02, 0x4a
	.zero		1
	.zero		1


	//----- nvinfo : EIATTR_SYSCALL_OFFSETS
	.align		4
        /*0234*/ 	.byte	0x04, 0x46
        /*0236*/ 	.short	(.L_8001 - .L_8000)


	//   ....[0]....
.L_8000:
        /*0238*/ 	.word	0x000029a0


	//   ....[1]....
        /*023c*/ 	.word	0x00003150


	//----- nvinfo : EIATTR_EXIT_INSTR_OFFSETS
	.align		4
.L_8001:
        /*0240*/ 	.byte	0x04, 0x1c
        /*0242*/ 	.short	(.L_8003 - .L_8002)


	//   ....[0]....
.L_8002:
        /*0244*/ 	.word	0x00002ea0


	//   ....[1]....
        /*0248*/ 	.word	0x00002ee0


	//   ....[2]....
        /*024c*/ 	.word	0x00003050


	//   ....[3]....
        /*0250*/ 	.word	0x00003160


	//----- nvinfo : EIATTR_CRS_STACK_SIZE
	.align		4
.L_8003:
        /*0254*/ 	.byte	0x04, 0x1e
        /*0256*/ 	.short	(.L_8005 - .L_8004)
.L_8004:
        /*0258*/ 	.word	0x00000000


	//----- nvinfo : EIATTR_CBANK_PARAM_SIZE
	.align		4
.L_8005:
        /*025c*/ 	.byte	0x03, 0x19
        /*025e*/ 	.short	0x007c


	//----- nvinfo : EIATTR_PARAM_CBANK
	.align		4
        /*0260*/ 	.byte	0x04, 0x0a
        /*0262*/ 	.short	(.L_8007 - .L_8006)
	.align		4
.L_8006:
        /*0264*/ 	.word	index@(.nv.constant0._ZN4vllm25paged_attention_v1_kernelIthLi96ELi16ELi128ELNS_18Fp8KVCacheDataTypeE2ELb1EEEvPT_PKS2_PKT0_S8_ifPKiSA_iPKfiiiSC_SC_iiiii)
        /*0268*/ 	.short	0x0380
        /*026a*/ 	.short	0x007c


	//----- nvinfo : EIATTR_SW_WAR
	.align		4
.L_8007:
        /*026c*/ 	.byte	0x04, 0x36
        /*026e*/ 	.short	(.L_8009 - .L_8008)
.L_8008:
        /*0270*/ 	.word	0x00000008
.L_8009:


//--------------------- .nv.info._ZN4vllm25paged_attention_v1_kernelIthLi80ELi16ELi128ELNS_18Fp8KVCacheDataTypeE2ELb1EEEvPT_PKS2_PKT0_S8_ifPKiSA_iPKfiiiSC_SC_iiiii --------------------------
	.section	.nv.info._ZN4vllm25paged_attention_v1_kernelIthLi80ELi16ELi128ELNS_18Fp8KVCacheDataTypeE2ELb1EEEvPT_PKS2_PKT0_S8_ifPKiSA_iPKfiiiSC_SC_iiiii,"",@"SHT_CUDA_INFO"
	.sectionflags	@""
	.align	4


	//----- nvinfo : EIATTR_CUDA_API_VERSION
	.align		4
        /*0000*/ 	.byte	0x04, 0x37
        /*0002*/ 	.short	(.L_8011 - .L_8010)
.L_8010:
        /*0004*/ 	.word	0x00000082


	//----- nvinfo : EIATTR_KPARAM_INFO
	.align		4
.L_8011:
        /*0008*/ 	.byte	0x04, 0x17
        /*000a*/ 	.short	(.L_8013 - .L_8012)
.L_8012:
        /*000c*/ 	.word	0x00000000
        /*0010*/ 	.short	0x0013
        /*0012*/ 	.short	0x0078
        /*0014*/ 	.byte	0x00, 0xf0, 0x11, 0x00


	//----- nvinfo : EIATTR_KPARAM_INFO
	.align		4
.L_8013:
        /*0018*/ 	.byte	0x04, 0x17
        /*001a*/ 	.short	(.L_8015 - .L_8014)
.L_8014:
        /*001c*/ 	.word	0x00000000
        /*0020*/ 	.short	0x0012
        /*0022*/ 	.short	0x0074
        /*0024*/ 	.byte	0x00, 0xf0, 0x11, 0x00


	//----- nvinfo : EIATTR_KPARAM_INFO
	.align		4
.L_8015:
        /*0028*/ 	.byte	0x04, 0x17
        /*002a*/ 	.short	(.L_8017 - .L_8016)
.L_8016:
        /*002c*/ 	.word	0x00000000
        /*0030*/ 	.short	0x0011
        /*0032*/ 	.short	0x0070
        /*0034*/ 	.byte	0x00, 0xf0, 0x11, 0x00


	//----- nvinfo : EIATTR_KPARAM_INFO
	.align		4
.L_8017:
        /*0038*/ 	.byte	0x04, 0x17
        /*003a*/ 	.short	(.L_8019 - .L_8018)
.L_8018:
        /*003c*/ 	.word	0x00000000
        /*0040*/ 	.short	0x0010
        /*0042*/ 	.short	0x006c
        /*0044*/ 	.byte	0x00, 0xf0, 0x11, 0x00


	//----- nvinfo : EIATTR_KPARAM_INFO
	.align		4
.L_8019:
        /*0048*/ 	.byte	0x04, 0x17
        /*004a*/ 	.short	(.L_8021 - .L_8020)
.L_8020:
        /*004c*/ 	.word	0x00000000
        /*0050*/ 	.short	0x000f
        /*0052*/ 	.short	0x0068
        /*0054*/ 	.byte	0x00, 0xf0, 0x11, 0x00


	//----- nvinfo : EIATTR_KPARAM_INFO
	.align		4
.L_8021:
        /*0058*/ 	.byte	0x04, 0x17
        /*005a*/ 	.short	(.L_8023 - .L_8022)
.L_8022:
        /*005c*/ 	.word	0x00000000
        /*0060*/ 	.short	0x000e
        /*0062*/ 	.short	0x0060
        /*0064*/ 	.byte	0x00, 0xf5, 0x21, 0x00


	//----- nvinfo : EIATTR_KPARAM_INFO
	.align		4
.L_8023:
        /*0068*/ 	.byte	0x04, 0x17
        /*006a*/ 	.short	(.L_8025 - .L_8024)
.L_8024:
        /*006c*/ 	.word	0x00000000
        /*0070*/ 	.short	0x000d
        /*0072*/ 	.short	0x0058
        /*0074*/ 	.byte	0x00, 0xf5, 0x21, 0x00


	//----- nvinfo : EIATTR_KPARAM_INFO
	.align		4
.L_8025:
        /*0078*/ 	.byte	0x04, 0x17
        /*007a*/ 	.short	(.L_8027 - .L_8026)
.L_8026:
        /*007c*/ 	.word	0x00000000
        /*0080*/ 	.short	0x000c
        /*0082*/ 	.short	0x0050
        /*0084*/ 	.byte	0x00, 0xf0, 0x11, 0x00


	//----- nvinfo : EIATTR_KPARAM_INFO
	.align		4
.L_8027:
        /*0088*/ 	.byte	0x04, 0x17
        /*008a*/ 	.short	(.L_8029 - .L_8028)
.L_8028:
        /*008c*/ 	.word	0x00000000
        /*0090*/ 	.short	0x000b
        /*0092*/ 	.short	0x004c
        /*0094*/ 	.byte	0x00, 0xf0, 0x11, 0x00


	//----- nvinfo : EIATTR_KPARAM_INFO
	.align		4
.L_8029:
        /*0098*/ 	.byte	0x04, 0x17
        /*009a*/ 	.short	(.L_8031 - .L_8030)
.L_8030:
        /*009c*/ 	.word	0x00000000
        /*00a0*/ 	.short	0x000a
        /*00a2*/ 	.short	0x0048
        /*00a4*/ 	.byte	0x00, 0xf0, 0x11, 0x00


	//----- nvinfo : EIATTR_KPARAM_INFO
	.align		4
.L_8031:
        /*00a8*/ 	.byte	0x04, 0x17
        /*00aa*/ 	.short	(.L_8033 - .L_8032)
.L_8032:
        /*00ac*/ 	.word	0x00000000
        /*00b0*/ 	.short	0x0009
        /*00b2*/ 	.short	0x0040
        /*00b4*/ 	.byte	0x00, 0xf5, 0x21, 0x00


	//----- nvinfo : EIATTR_KPARAM_INFO
	.align		4
.L_8033:
        /*00b8*/ 	.byte	0x04, 0x17
        /*00ba*/ 	.short	(.L_8035 - .L_8034)
.L_8034:
        /*00bc*/ 	.word	0x00000000
        /*00c0*/ 	.short	0x0008
        /*00c2*/ 	.short	0x0038
        /*00c4*/ 	.byte	0x00, 0xf0, 0x11, 0x00


	//----- nvinfo : EIATTR_KPARAM_INFO
	.align		4
.L_8035:
        /*00c8*/ 	.byte	0x04, 0x17
        /*00ca*/ 	.short	(.L_8037 - .L_8036)
.L_8036:
        /*00cc*/ 	.word	0x00000000
        /*00d0*/ 	.short	0x0007
        /*00d2*/ 	.short	0x0030
        /*00d4*/ 	.byte	0x00, 0xf5, 0x21, 0x00


	//----- nvinfo : EIATTR_KPARAM_INFO
	.align		4
.L_8037:
        /*00d8*/ 	.byte	0x04, 0x17
        /*00da*/ 	.short	(.L_8039 - .L_8038)
.L_8038:
        /*00dc*/ 	.word	0x00000000
        /*00e0*/ 	.short	0x0006
        /*00e2*/ 	.short	0x0028
        /*00e4*/ 	.byte	0x00, 0xf5, 0x21, 0x00


	//----- nvinfo : EIATTR_KPARAM_INFO
	.align		4
.L_8039:
        /*00e8*/ 	.byte	0x04, 0x17
        /*00ea*/ 	.short	(.L_8041 - .L_8040)
.L_8040:
        /*00ec*/ 	.word	0x00000000
        /*00f0*/ 	.short	0x0005
        /*00f2*/ 	.short	0x0024
        /*00f4*/ 	.byte	0x00, 0xf0, 0x11, 0x00


	//----- nvinfo : EIATTR_KPARAM_INFO
	.align		4
.L_8041:
        /*00f8*/ 	.byte	0x04, 0x17
        /*00fa*/ 	.short	(.L_8043 - .L_8042)
.L_8042:
        /*00fc*/ 	.word	0x00000000
        /*0100*/ 	.short	0x0004
        /*0102*/ 	.short	0x0020
        /*0104*/ 	.byte	0x00, 0xf0, 0x11, 0x00


	//----- nvinfo : EIATTR_KPARAM_INFO
	.align		4
.L_8043:
        /*0108*/ 	.byte	0x04, 0x17
        /*010a*/ 	.short	(.L_8045 - .L_8044)
.L_8044:
        /*010c*/ 	.word	0x00000000
        /*0110*/ 	.short	0x0003
        /*0112*/ 	.short	0x0018
        /*0114*/ 	.byte	0x00, 0xf5, 0x21, 0x00


	//----- nvinfo : EIATTR_KPARAM_INFO
	.align		4
.L_8045:
        /*0118*/ 	.byte	0x04, 0x17
        /*011a*/ 	.short	(.L_8047 - .L_8046)
.L_8046:
        /*011c*/ 	.word	0x00000000
        /*0120*/ 	.short	0x0002
        /*0122*/ 	.short	0x0010
        /*0124*/ 	.byte	0x00, 0xf5, 0x21, 0x00


	//----- nvinfo : EIATTR_KPARAM_INFO
	.align		4
.L_8047:
        /*0128*/ 	.byte	0x04, 0x17
        /*012a*/ 	.short	(.L_8049 - .L_8048)
.L_8048:
        /*012c*/ 	.word	0x00000000
        /*0130*/ 	.short	0x0001
        /*0132*/ 	.short	0x0008
        /*0134*/ 	.byte	0x00, 0xf5, 0x21, 0x00


	//----- nvinfo : EIATTR_KPARAM_INFO
	.align		4
.L_8049:
        /*0138*/ 	.byte	0x04, 0x17
        /*013a*/ 	.short	(.L_8051 - .L_8050)
.L_8050:
        /*013c*/ 	.word	0x00000000
        /*0140*/ 	.short	0x0000
        /*0142*/ 	.short	0x0000
        /*0144*/ 	.byte	0x00, 0xf5, 0x21, 0x00


	//----- nvinfo : EIATTR_SPARSE_MMA_MASK
	.align		4
.L_8051:
        /*0148*/ 	.byte	0x03, 0x50
        /*014a*/ 	.short	0x0000


	//----- nvinfo : EIATTR_MAXREG_COUNT
	.align		4
        /*014c*/ 	.byte	0x03, 0x1b
        /*014e*/ 	.short	0x00ff


	//----- nvinfo : EIATTR_NUM_BARRIERS
	.align		4
        /*0150*/ 	.byte	0x02, 0x4c
        /*0152*/ 	.byte	0x01
	.zero		1


	//----- nvinfo : EIATTR_EXTERNS
	.align		4
        /*0154*/ 	.byte	0x04, 0x0f
        /*0156*/ 	.short	(.L_8053 - .L_8052)


	//   ....[0]....
	.align		4
.L_8052:
        /*0158*/ 	.word	index@(__assertfail)


	//----- nvinfo : EIATTR_MERCURY_ISA_VERSION
	.align		4
.L_8053:
        /*015c*/ 	.byte	0x03, 0x5f
        /*015e*/ 	.short	0x0101


	//----- nvinfo : EIATTR_COOP_GROUP_MASK_REGIDS
	.align		4
        /*0160*/ 	.byte	0x04, 0x29
        /*0162*/ 	.short	(.L_8055 - .L_8054)


	//   ....[0]....
.L_8054:
        /*0164*/ 	.word	0xffffffff


	//   ....[1]....
        /*0168*/ 	.word	0xffffffff


	//   ....[2]....
        /*016c*/ 	.word	0xffffffff


	//   ....[3]....
        /*0170*/ 	.word	0xffffffff


	//   ....[4]....
        /*0174*/ 	.word	0xffffffff


	//   ....[5]....
        /*0178*/ 	.word	0xffffffff


	//   ....[6]....
        /*017c*/ 	.word	0xffffffff


	//   ....[7]....
        /*0180*/ 	.word	0xffffffff


	//   ....[8]....
        /*0184*/ 	.word	0xffffffff


	//   ....[9]....
        /*0188*/ 	.word	0xffffffff


	//   ....[10]....
        /*018c*/ 	.word	0xffffffff


	//   ....[11]....
        /*0190*/ 	.word	0xffffffff


	//   ....[12]....
        /*0194*/ 	.word	0xffffffff


	//   ....[13]....
        /*0198*/ 	.word	0xffffffff


	//   ....[14]....
        /*019c*/ 	.word	0xffffffff


	//   ....[15]....
        /*01a0*/ 	.word	0x0500000f


	//   ....[16]....
        /*01a4*/ 	.word	0x0500000f


	//   ....[17]....
        /*01a8*/ 	.word	0x0500000f


	//   ....[18]....
        /*01ac*/ 	.word	0x0500000f


	//   ....[19]....
        /*01b0*/ 	.word	0x0500000f


	//   ....[20]....
        /*01b4*/ 	.word	0x0500000f


	//   ....[21]....
        /*01b8*/ 	.word	0x0500000f


	//   ....[22]....
        /*01bc*/ 	.word	0x0500000f


	//   ....[23]....
        /*01c0*/ 	.word	0x0500000f


	//----- nvinfo : EIATTR_COOP_GROUP_INSTR_OFFSETS
	.align		4
.L_8055:
        /*01c4*/ 	.byte	0x04, 0x28
        /*01c6*/ 	.short	(.L_8057 - .L_8056)


	//   ....[0]....
.L_8056:
        /*01c8*/ 	.word	0x00000af0


	//   ....[1]....
        /*01cc*/ 	.word	0x00000b10


	//   ....[2]....
        /*01d0*/ 	.word	0x00000b30


	//   ....[3]....
        /*01d4*/ 	.word	0x00000b50


	//   ....[4]....
        /*01d8*/ 	.word	0x00000c60


	//   ....[5]....
        /*01dc*/ 	.word	0x00000c80


	//   ....[6]....
        /*01e0*/ 	.word	0x00000ca0


	//   ....[7]....
        /*01e4*/ 	.word	0x00001ad0


	//   ....[8]....
        /*01e8*/ 	.word	0x00001b00


	//   ....[9]....
        /*01ec*/ 	.word	0x00001b20


	//   ....[10]....
        /*01f0*/ 	.word	0x00001b40


	//   ....[11]....
        /*01f4*/ 	.word	0x00001b60


	//   ....[12]....
        /*01f8*/ 	.word	0x00001bb0


	//   ....[13]....
        /*01fc*/ 	.word	0x00001bd0


	//   ....[14]....
        /*0200*/ 	.word	0x00001bf0


	//   ....[15]....
        /*0204*/ 	.word	0x00003110


	//   ....[16]....
        /*0208*/ 	.word	0x00003170


	//   ....[17]....
        /*020c*/ 	.word	0x000031d0


	//   ....[18]....
        /*0210*/ 	.word	0x00003230


	//   ....[19]....
        /*0214*/ 	.word	0x000032b0


	//   ....[20]....
        /*0218*/ 	.word	0x000032f0


	//   ....[21]....
        /*021c*/ 	.word	0x00003340


	//   ....[22]....
        /*0220*/ 	.word	0x00003390


	//   ....[23]....
        /*0224*/ 	.word	0x000033e0


	//----- nvinfo : EIATTR_VRC_CTA_INIT_COUNT
	.align		4
.L_8057:
        /*0228*/ 	.byte	0x02, 0x4a
	.zero		1
	.zero		1


	//----- nvinfo : EIATTR_SYSCALL_OFFSETS
	.align		4
        /*022c*/ 	.byte	0x04, 0x46
        /*022e*/ 	.short	(.L_8059 - .L_8058)


	//   ....[0]....
.L_8058:
        /*0230*/ 	.word	0x000029a0


	//   ....[1]....
        /*0234*/ 	.word	0x000030b0


	//----- nvinfo : EIATTR_EXIT_INSTR_OFFSETS
	.align		4
.L_8059:
        /*0238*/ 	.byte	0x04, 0x1c
        /*023a*/ 	.short	(.L_8061 - .L_8060)


	//   ....[0]....
.L_8060:
        /*023c*/ 	.word	0x00002e20


	//   ....[1]....
        /*0240*/ 	.word	0x00002e60


	//   ....[2]....
        /*0244*/ 	.word	0x00002fb0


	//   ....[3]....
        /*0248*/ 	.word	0x000030c0


	//----- nvinfo : EIATTR_CRS_STACK_SIZE
	.align		4
.L_8061:
        /*024c*/ 	.byte	0x04, 0x1e
        /*024e*/ 	.short	(.L_8063 - .L_8062)
.L_8062:
        /*0250*/ 	.word	0x00000000


	//----- nvinfo : EIATTR_CBANK_PARAM_SIZE
	.align		4
.L_8063:
        /*0254*/ 	.byte	0x03, 0x19
        /*0256*/ 	.short	0x007c


	//----- nvinfo : EIATTR_PARAM_CBANK
	.align		4
        /*0258*/ 	.byte	0x04, 0x0a
        /*025a*/ 	.short	(.L_8065 - .L_8064)
	.align		4
.L_8064:
        /*025c*/ 	.word	index@(.nv.constant0._ZN4vllm25paged_attention_v1_kernelIthLi80ELi16ELi128ELNS_18Fp8KVCacheDataTypeE2ELb1EEEvPT_PKS2_PKT0_S8_ifPKiSA_iPKfiiiSC_SC_iiiii)
        /*0260*/ 	.short	0x0380
        /*0262*/ 	.short	0x007c


	//----- nvinfo : EIATTR_SW_WAR
	.align		4
.L_8065:
        /*0264*/ 	.byte	0x04, 0x36
        /*0266*/ 	.short	(.L_8067 - .L_8066)
.L_8066:
        /*0268*/ 	.word	0x00000008
.L_8067:


//--------------------- .nv.info._ZN4vllm25paged_attention_v1_kernelIthLi64ELi16ELi128ELNS_18Fp8KVCacheDataTypeE2ELb1EEEvPT_PKS2_PKT0_S8_ifPKiSA_iPKfiiiSC_SC_iiiii --------------------------
	.section	.nv.info._ZN4vllm25paged_attention_v1_kernelIthLi64ELi16ELi128ELNS_18Fp8KVCacheDataTypeE2ELb1EEEvPT_PKS2_PKT0_S8_ifPKiSA_iPKfiiiSC_SC_iiiii,"",@"SHT_CUDA_INFO"
	.sectionflags	@""
	.align	4


	//----- nvinfo : EIATTR_CUDA_API_VERSION
	.align		4
        /*0000*/ 	.byte	0x04, 0x37
        /*0002*/ 	.short	(.L_8069 - .L_8068)
.L_8068:
        /*0004*/ 	.word	0x00000082


	//----- nvinfo : EIATTR_KPARAM_INFO
	.align		4
.L_8069:
        /*0008*/ 	.byte	0x04, 0x17
        /*000a*/ 	.short	(.L_8071 - .L_8070)
.L_8070:
        /*000c*/ 	.word	0x00000000
        /*0010*/ 	.short	0x0013
        /*0012*/ 	.short	0x0078
        /*0014*/ 	.byte	0x00, 0xf0, 0x11, 0x00


	//----- nvinfo : EIATTR_KPARAM_INFO
	.align		4
.L_8071:
        /*0018*/ 	.byte	0x04, 0x17
        /*001a*/ 	.short	(.L_8073 - .L_8072)
.L_8072:
        /*001c*/ 	.word	0x00000000
        /*0020*/ 	.short	0x0012
        /*0022*/ 	.short	0x0074
        /*0024*/ 	.byte	0x00, 0xf0, 0x11, 0x00


	//----- nvinfo : EIATTR_KPARAM_INFO
	.align		4
.L_8073:
        /*0028*/ 	.byte	0x04, 0x17
        /*002a*/ 	.short	(.L_8075 - .L_8074)
.L_8074:
        /*002c*/ 	.word	0x00000000
        /*0030*/ 	.short	0x0011
        /*0032*/ 	.short	0x0070
        /*0034*/ 	.byte	0x00, 0xf0, 0x11, 0x00


	//----- nvinfo : EIATTR_KPARAM_INFO
	.align		4
.L_8075:
        /*0038*/ 	.byte	0x04, 0x17
        /*003a*/ 	.short	(.L_8077 - .L_8076)
.L_8076:
        /*003c*/ 	.word	0x00000000
        /*0040*/ 	.short	0x0010
        /*0042*/ 	.short	0x006c
        /*0044*/ 	.byte	0x00, 0xf0, 0x11, 0x00


	//----- nvinfo : EIATTR_KPARAM_INFO
	.align		4
.L_8077:
        /*0048*/ 	.byte	0x04, 0x17
        /*004a*/ 	.short	(.L_8079 - .L_8078)
.L_8078:
        /*004c*/ 	.word	0x00000000
        /*0050*/ 	.short	0x000f
        /*0052*/ 	.short	0x0068
        /*0054*/ 	.byte	0x00, 0xf0, 0x11, 0x00


	//----- nvinfo : EIATTR_KPARAM_INFO
	.align		4
.L_8079:
        /*0058*/ 	.byte	0x04, 0x17
        /*005a*/ 	.short	(.L_8081 - .L_8080)
.L_8080:
        /*005c*/ 	.word	0x00000000
        /*0060*/ 	.short	0x000e
        /*0062*/ 	.short	0x0060
        /*0064*/ 	.byte	0x00, 0xf5, 0x21, 0x00


	//----- nvinfo : EIATTR_KPARAM_INFO
	.align		4
.L_8081:
        /*0068*/ 	.byte	0x04, 0x17
        /*006a*/ 	.short	(.L_8083 - .L_8082)
.L_8082:
        /*006c*/ 	.word	0x00000000
        /*0070*/ 	.short	0x000d
        /*0072*/ 	.short	0x0058
        /*0074*/ 	.byte	0x00, 0xf5, 0x21, 0x00


	//----- nvinfo : EIATTR_KPARAM_INFO
	.align		4
.L_8083:
        /*0078*/ 	.byte	0x04, 0x17
        /*007a*/ 	.short	(.L_8085 - .L_8084)
.L_8084:
        /*007c*/ 	.word	0x00000000
        /*0080*/ 	.short	0x000c
        /*0082*/ 	.short	0x0050
        /*0084*/ 	.byte	0x00, 0xf0, 0x11, 0x00


	//----- nvinfo : EIATTR_KPARAM_INFO
	.align		4
.L_8085:
        /*0088*/ 	.byte	0x04, 0x17
        /*008a*/ 	.short	(.L_8087 - .L_8086)
.L_8086:
        /*008c*/ 	.word	0x00000000
        /*0090*/ 	.short	0x000b
        /*0092*/ 	.short	0x004c
        /*0094*/ 	.byte	0x00, 0xf0, 0x11, 0x00


	//----- nvinfo : EIATTR_KPARAM_INFO
	.align		4
.L_8087:
        /*0098*/ 	.byte	0x04, 0x17
        /*009a*/ 	.short	(.L_8089 - .L_8088)
.L_8088:
        /*009c*/ 	.word	0x00000000
        /*00a0*/ 	.short	0x000a
        /*00a2*/ 	.short	0x0048
        /*00a4*/ 	.byte	0x00, 0xf0, 0x11, 0x00


	//----- nvinfo : EIATTR_KPARAM_INFO
	.align		4
.L_8089:
        /*00a8*/ 	.byte	0x04, 0x17
        /*00aa*/ 	.short	(.L_8091 - .L_8090)
.L_8090:
        /*00ac*/ 	.word	0x00000000
        /*00b0*/ 	.short	0x0009
        /*00b2*/ 	.short	0x0040
        /*00b4*/ 	.byte	0x00, 0xf5, 0x21, 0x00


	//----- nvinfo : EIATTR_KPARAM_INFO
	.align		4
.L_8091:
        /*00b8*/ 	.byte	0x04, 0x17
        /*00ba*/ 	.short	(.L_8093 - .L_8092)
.L_8092:
        /*00bc*/ 	.word	0x00000000
        /*00c0*/ 	.short	0x0008
        /*00c2*/ 	.short	0x0038
        /*00c4*/ 	.byte	0x00, 0xf0, 0x11, 0x00


	//----- nvinfo : EIATTR_KPARAM_INFO
	.align		4
.L_8093:
        /*00c8*/ 	.byte	0x04, 0x17
        /*00ca*/ 	.short	(.L_8095 - .L_8094)
.L_8094:
        /*00cc*/ 	.word	0x00000000
        /*00d0*/ 	.short	0x0007
        /*00d2*/ 	.short	0x0030
        /*00d4*/ 	.byte	0x00, 0xf5, 0x21, 0x00


	//----- nvinfo : EIATTR_KPARAM_INFO
	.align		4
.L_8095:
        /*00d8*/ 	.byte	0x04, 0x17
        /*00da*/ 	.short	(.L_8097 - .L_8096)
.L_8096:
        /*00dc*/ 	.word	0x00000000
        /*00e0*/ 	.short	0x0006
        /*00e2*/ 	.short	0x0028
        /*00e4*/ 	.byte	0x00, 0xf5, 0x21, 0x00


	//----- nvinfo : EIATTR_KPARAM_INFO
	.align		4
.L_8097:
        /*00e8*/ 	.byte	0x04, 0x17
        /*00ea*/ 	.short	(.L_8099 - .L_8098)
.L_8098:
        /*00ec*/ 	.word	0x00000000
        /*00f0*/ 	.short	0x0005
        /*00f2*/ 	.short	0x0024
        /*00f4*/ 	.byte	0x00, 0xf0, 0x11, 0x00


	//----- nvinfo : EIATTR_KPARAM_INFO
	.align		4
.L_8099:
        /*00f8*/ 	.byte	0x04, 0x17
        /*00fa*/ 	.short	(.L_8101 - .L_8100)
.L_8100:
        /*00fc*/ 	.word	0x00000000
        /*0100*/ 	.short	0x0004
        /*0102*/ 	.short	0x0020
        /*0104*/ 	.byte	0x00, 0xf0, 0x11, 0x00


	//----- nvinfo : EIATTR_KPARAM_INFO
	.align		4
.L_8101:
        /*0108*/ 	.byte	0x04, 0x17
        /*010a*/ 	.short	(.L_8103 - .L_8102)
.L_8102:
        /*010c*/ 	.word	0x00000000
        /*0110*/ 	.short	0x0003
        /*0112*/ 	.short	0x0018
        /*0114*/ 	.byte	0x00, 0xf5, 0x21, 0x00


	//----- nvinfo : EIATTR_KPARAM_INFO
	.align		4
.L_8103:
        /*0118*/ 	.byte	0x04, 0x17
        /*011a*/ 	.short	(.L_8105 - .L_8104)
.L_8104:
        /*011c*/ 	.word	0x00000000
        /*0120*/ 	.short	0x0002
        /*0122*/ 	.short	0x0010
        /*0124*/ 	.byte	0x00, 0xf5, 0x21, 0x00


	//----- nvinfo : EIATTR_KPARAM_INFO
	.align		4
.L_8105:
        /*0128*/ 	.byte	0x04, 0x17
        /*012a*/ 	.short	(.L_8107 - .L_8106)
.L_8106:
        /*012c*/ 	.word	0x00000000
        /*0130*/ 	.short	0x0001
        /*0132*/ 	.short	0x0008
        /*0134*/ 	.byte	0x00, 0xf5, 0x21, 0x00


	//----- nvinfo : EIATTR_KPARAM_INFO
	.align		4
.L_8107:
        /*0138*/ 	.byte	0x04, 0x17
        /*013a*/ 	.short	(.L_8109 - .L_8108)
.L_8108:
        /*013c*/ 	.word	0x00000000
        /*0140*/ 	.short	0x0000
        /*0142*/ 	.short	0x0000
        /*0144*/ 	.byte	0x00, 0xf5, 0x21, 0x00


	//----- nvinfo : EIATTR_SPARSE_MMA_MASK
	.align		4
.L_8109:
        /*0148*/ 	.byte	0x03, 0x50
        /*014a*/ 	.short	0x0000


	//----- nvinfo : EIATTR_MAXREG_COUNT
	.align		4
        /*014c*/ 	.byte	0x03, 0x1b
        /*014e*/ 	.short	0x00ff


	//----- nvinfo : EIATTR_NUM_BARRIERS
	.align		4
        /*0150*/ 	.byte	0x02, 0x4c
        /*0152*/ 	.byte	0x01
	.zero		1


	//----- nvinfo : EIATTR_EXTERNS
	.align		4
        /*0154*/ 	.byte	0x04, 0x0f
        /*0156*/ 	.short	(.L_8111 - .L_8110)


	//   ....[0]....
	.align		4
.L_8110:
        /*0158*/ 	.word	index@(__assertfail)


	//----- nvinfo : EIATTR_MERCURY_ISA_VERSION
	.align		4
.L_8111:
        /*015c*/ 	.byte	0x03, 0x5f
        /*015e*/ 	.short	0x0101


	//----- nvinfo : EIATTR_COOP_GROUP_MASK_REGIDS
	.align		4
        /*0160*/ 	.byte	0x04, 0x29
        /*0162*/ 	.short	(.L_8113 - .L_8112)


	//   ....[0]....
.L_8112:
        /*0164*/ 	.word	0xffffffff


	//   ....[1]....
        /*0168*/ 	.word	0xffffffff


	//   ....[2]....
        /*016c*/ 	.word	0xffffffff


	//   ....[3]....
        /*0170*/ 	.word	0xffffffff


	//   ....[4]....
        /*0174*/ 	.word	0xffffffff


	//   ....[5]....
        /*0178*/ 	.word	0xffffffff


	//   ....[6]....
        /*017c*/ 	.word	0xffffffff


	//   ....[7]....
        /*0180*/ 	.word	0xffffffff


	//   ....[8]....
        /*0184*/ 	.word	0xffffffff


	//   ....[9]....
        /*0188*/ 	.word	0xffffffff


	//   ....[10]....
        /*018c*/ 	.word	0xffffffff


	//   ....[11]....
        /*0190*/ 	.word	0xffffffff


	//   ....[12]....
        /*0194*/ 	.word	0xffffffff


	//   ....[13]....
        /*0198*/ 	.word	0xffffffff


	//   ....[14]....
        /*019c*/ 	.word	0xffffffff


	//   ....[15]....
        /*01a0*/ 	.word	0x0500000f


	//   ....[16]....
        /*01a4*/ 	.word	0x0500000f


	//   ....[17]....
        /*01a8*/ 	.word	0x0500000f


	//   ....[18]....
        /*01ac*/ 	.word	0x0500000f


	//   ....[19]....
        /*01b0*/ 	.word	0x0500000f


	//   ....[20]....
        /*01b4*/ 	.word	0x0500000f


	//   ....[21]....
        /*01b8*/ 	.word	0x0500000f


	//   ....[22]....
        /*01bc*/ 	.word	0x0500000f


	//----- nvinfo : EIATTR_COOP_GROUP_INSTR_OFFSETS
	.align		4
.L_8113:
        /*01c0*/ 	.byte	0x04, 0x28
        /*01c2*/ 	.short	(.L_8115 - .L_8114)


	//   ....[0]....
.L_8114:
        /*01c4*/ 	.word	0x00000af0


	//   ....[1]....
        /*01c8*/ 	.word	0x00000b10


	//   ....[2]....
        /*01cc*/ 	.word	0x00000b30


	//   ....[3]....
        /*01d0*/ 	.word	0x00000b50


	//   ....[4]....
        /*01d4*/ 	.word	0x00000c60


	//   ....[5]....
        /*01d8*/ 	.word	0x00000c80


	//   ....[6]....
        /*01dc*/ 	.word	0x00000ca0


	//   ....[7]....
        /*01e0*/ 	.word	0x00001ad0


	//   ....[8]....
        /*01e4*/ 	.word	0x00001b00


	//   ....[9]....
        /*01e8*/ 	.word	0x00001b20


	//   ....[10]....
        /*01ec*/ 	.word	0x00001b40


	//   ....[11]....
        /*01f0*/ 	.word	0x00001b60


	//   ....[12]....
        /*01f4*/ 	.word	0x00001bb0


	//   ....[13]....
        /*01f8*/ 	.word	0x00001bd0


	//   ....[14]....
        /*01fc*/ 	.word	0x00001bf0


	//   ....[15]....
        /*0200*/ 	.word	0x000030b0


	//   ....[16]....
        /*0204*/ 	.word	0x00003110


	//   ....[17]....
        /*0208*/ 	.word	0x00003170


	//   ....[18]....
        /*020c*/ 	.word	0x000031d0


	//   ....[19]....
        /*0210*/ 	.word	0x00003250


	//   ....[20]....
        /*0214*/ 	.word	0x00003290


	//   ....[21]....
        /*0218*/ 	.word	0x000032e0


	//   ....[22]....
        /*021c*/ 	.word	0x00003330


	//----- nvinfo : EIATTR_VRC_CTA_INIT_COUNT
	.align		4
.L_8115:
        /*0220*/ 	.byte	0x02, 0x4a
	.zero		1
	.zero		1


	//----- nvinfo : EIATTR_SYSCALL_OFFSETS
	.align		4
        /*0224*/ 	.byte	0x04, 0x46
        /*0226*/ 	.short	(.L_8117 - .L_8116)


	//   ....[0]....
.L_8116:
        /*0228*/ 	.word	0x000029a0


	//   ....[1]....
        /*022c*/ 	.word	0x00003050


	//----- nvinfo : EIATTR_EXIT_INSTR_OFFSETS
	.align		4
.L_8117:
        /*0230*/ 	.byte	0x04, 0x1c
        /*0232*/ 	.short	(.L_8119 - .L_8118)


	//   ....[0]....
.L_8118:
        /*0234*/ 	.word	0x00002da0


	//   ....[1]....
        /*0238*/ 	.word	0x00002de0


	//   ....[2]....
        /*023c*/ 	.word	0x00002f50


	//   ....[3]....
        /*0240*/ 	.word	0x00003060


	//----- nvinfo : EIATTR_CRS_STACK_SIZE
	.align		4
.L_8119:
        /*0244*/ 	.byte	0x04, 0x1e
        /*0246*/ 	.short	(.L_8121 - .L_8120)
.L_8120:
        /*0248*/ 	.word	0x00000000


	//----- nvinfo : EIATTR_CBANK_PARAM_SIZE
	.align		4
.L_8121:
        /*024c*/ 	.byte	0x03, 0x19
        /*024e*/ 	.short	0x007c


	//----- nvinfo : EIATTR_PARAM_CBANK
	.align		4
        /*0250*/ 	.byte	0x04, 0x0a
        /*0252*/ 	.short	(.L_8123 - .L_8122)
	.align		4
.L_8122:
        /*0254*/ 	.word	index@(.nv.constant0._ZN4vllm25paged_attention_v1_kernelIthLi64ELi16ELi128ELNS_18Fp8KVCacheDataTypeE2ELb1EEEvPT_PKS2_PKT0_S8_ifPKiSA_iPKfiiiSC_SC_iiiii)
        /*0258*/ 	.short	0x0380
        /*025a*/ 	.short	0x007c


	//----- nvinfo : EIATTR_SW_WAR
	.align		4
.L_8123:
        /*025c*/ 	.byte	0x04, 0x36
        /*025e*/ 	.short	(.L_8125 - .L_8124)
.L_8124:
        /*0260*/ 	.word	0x00000008
.L_8125:


//--------------------- .nv.info._ZN4vllm25paged_attention_v1_kernelIthLi32ELi16ELi128ELNS_18Fp8KVCacheDataTypeE2ELb1EEEvPT_PKS2_PKT0_S8_ifPKiSA_iPKfiiiSC_SC_iiiii --------------------------
	.section	.nv.info._ZN4vllm25paged_attention_v1_kernelIthLi32ELi16ELi128ELNS_18Fp8KVCacheDataTypeE2ELb1EEEvPT_PKS2_PKT0_S8_ifPKiSA_iPKfiiiSC_SC_iiiii,"",@"SHT_CUDA_INFO"
	.sectionflags	@""
	.align	4


	//----- nvinfo : EIATTR_CUDA_API_VERSION
	.align		4
        /*0000*/ 	.byte	0x04, 0x37
        /*0002*/ 	.short	(.L_8127 - .L_8126)
.L_8126:
        /*0004*/ 	.word	0x00000082


	//----- nvinfo : EIATTR_KPARAM_INFO
	.align		4
.L_8127:
        /*0008*/ 	.byte	0x04, 0x17
        /*000a*/ 	.short	(.L_8129 - .L_8128)
.L_8128:
        /*000c*/ 	.word	0x00000000
        /*0010*/ 	.short	0x0013
        /*0012*/ 	.short	0x0078
        /*0014*/ 	.byte	0x00, 0xf0, 0x11, 0x00


	//----- nvinfo : EIATTR_KPARAM_INFO
	.align		4
.L_8129:
        /*0018*/ 	.byte	0x04, 0x17
        /*001a*/ 	.short	(.L_8131 - .L_8130)
.L_8130:
        /*001c*/ 	.word	0x00000000
        /*0020*/ 	.short	0x0012
        /*0022*/ 	.short	0x0074
        /*0024*/ 	.byte	0x00, 0xf0, 0x11, 0x00


	//----- nvinfo : EIATTR_KPARAM_INFO
	.align		4
.L_8131:
        /*0028*/ 	.byte	0x04, 0x17
        /*002a*/ 	.short	(.L_8133 - .L_8132)
.L_8132:
        /*002c*/ 	.word	0x00000000
        /*0030*/ 	.short	0x0011
        /*0032*/ 	.short	0x0070
        /*0034*/ 	.byte	0x00, 0xf0, 0x11, 0x00


	//----- nvinfo : EIATTR_KPARAM_INFO
	.align		4
.L_8133:
        /*0038*/ 	.byte	0x04, 0x17
        /*003a*/ 	.short	(.L_8135 - .L_8134)
.L_8134:
        /*003c*/ 	.word	0x00000000
        /*0040*/ 	.short	0x0010
        /*0042*/ 	.short	0x006c
        /*0044*/ 	.byte	0x00, 0xf0, 0x11, 0x00


	//----- nvinfo : EIATTR_KPARAM_INFO
	.align		4
.L_8135:
        /*0048*/ 	.byte	0x04, 0x17
        /*004a*/ 	.short	(.L_8137 - .L_8136)
.L_8136:
        /*004c*/ 	.word	0x00000000
        /*0050*/ 	.short	0x000f
        /*0052*/ 	.short	0x0068
        /*0054*/ 	.byte	0x00, 0xf0, 0x11, 0x00


	//----- nvinfo : EIATTR_KPARAM_INFO
	.align		4
.L_8137:
        /*0058*/ 	.byte	0x04, 0x17
        /*005a*/ 	.short	(.L_8139 - .L_8138)
.L_8138:
        /*005c*/ 	.word	0x00000000
        /*0060*/ 	.short	0x000e
        /*0062*/ 	.short	0x0060
        /*0064*/ 	.byte	0x00, 0xf5, 0x21, 0x00


	//----- nvinfo : EIATTR_KPARAM_INFO
	.align		4
.L_8139:
        /*0068*/ 	.byte	0x04, 0x17
        /*006a*/ 	.short	(.L_8141 - .L_8140)
.L_8140:
        /*006c*/ 	.word	0x00000000
        /*0070*/ 	.short	0x000d
        /*0072*/ 	.short	0x0058
        /*0074*/ 	.byte	0x00, 0xf5, 0x21, 0x00


	//----- nvinfo : EIATTR_KPARAM_INFO
	.align		4
.L_8141:
        /*0078*/ 	.byte	0x04, 0x17
        /*007a*/ 	.short	(.L_8143 - .L_8142)
.L_8142:
        /*007c*/ 	.word	0x00000000
        /*0080*/ 	.short	0x000c
        /*0082*/ 	.short	0x0050
        /*0084*/ 	.byte	0x00, 0xf0, 0x11, 0x00


	//----- nvinfo : EIATTR_KPARAM_INFO
	.align		4
.L_8143:
        /*0088*/ 	.byte	0x04, 0x17
        /*008a*/ 	.short	(.L_8145 - .L_8144)
.L_8144:
        /*008c*/ 	.word	0x00000000
        /*0090*/ 	.short	0x000b
        /*0092*/ 	.short	0x004c
        /*0094*/ 	.byte	0x00, 0xf0, 0x11, 0x00


	//----- nvinfo : EIATTR_KPARAM_INFO
	.align		4
.L_8145:
        /*0098*/ 	.byte	0x04, 0x17
        /*009a*/ 	.short	(.L_8147 - .L_8146)
.L_8146:
        /*009c*/ 	.word	0x00000000
        /*00a0*/ 	.short	0x000a
        /*00a2*/ 	.short	0x0048
        /*00a4*/ 	.byte	0x00, 0xf0, 0x11, 0x00


	//----- nvinfo : EIATTR_KPARAM_INFO
	.align		4
.L_8147:
        /*00a8*/ 	.byte	0x04, 0x17
        /*00aa*/ 	.short	(.L_8149 - .L_8148)
.L_8148:
        /*00ac*/ 	.word	0x00000000
        /*00b0*/ 	.short	0x0009
        /*00b2*/ 	.short	0x0040
        /*00b4*/ 	.byte	0x00, 0xf5, 0x21, 0x00


	//----- nvinfo : EIATTR_KPARAM_INFO
	.align		4
.L_8149:
        /*00b8*/ 	.byte	0x04, 0x17
        /*00ba*/ 	.short	(.L_8151 - .L_8150)
.L_8150:
        /*00bc*/ 	.word	0x00000000
        /*00c0*/ 	.short	0x0008
        /*00c2*/ 	.short	0x0038
        /*00c4*/ 	.byte	0x00, 0xf0, 0x11, 0x00


	//----- nvinfo : EIATTR_KPARAM_INFO
	.align		4
.L_8151:
        /*00c8*/ 	.byte	0x04, 0x17
        /*00ca*/ 	.short	(.L_8153 - .L_8152)
.L_8152:
        /*00cc*/ 	.word	0x00000000
        /*00d0*/ 	.short	0x0007
        /*00d2*/ 	.short	0x0030
        /*00d4*/ 	.byte	0x00, 0xf5, 0x21, 0x00


	//----- nvinfo : EIATTR_KPARAM_INFO
	.align		4
.L_8153:
        /*00d8*/ 	.byte	0x04, 0x17
        /*00da*/ 	.short	(.L_8155 - .L_8154)
.L_8154:
        /*00dc*/ 	.word	0x00000000
        /*00e0*/ 	.short	0x0006
        /*00e2*/ 	.short	0x0028
        /*00e4*/ 	.byte	0x00, 0xf5, 0x21, 0x00


	//----- nvinfo : EIATTR_KPARAM_INFO
	.align		4
.L_8155:
        /*00e8*/ 	.byte	0x04, 0x17
        /*00ea*/ 	.short	(.L_8157 - .L_8156)
.L_8156:
        /*00ec*/ 	.word	0x00000000
        /*00f0*/ 	.short	0x0005
        /*00f2*/ 	.short	0x0024
        /*00f4*/ 	.byte	0x00, 0xf0, 0x11, 0x00


	//----- nvinfo : EIATTR_KPARAM_INFO
	.align		4
.L_8157:
        /*00f8*/ 	.byte	0x04, 0x17
        /*00fa*/ 	.short	(.L_8159 - .L_8158)
.L_8158:
        /*00fc*/ 	.word	0x00000000
        /*0100*/ 	.short	0x0004
        /*0102*/ 	.short	0x0020
        /*0104*/ 	.byte	0x00, 0xf0, 0x11, 0x00


	//----- nvinfo : EIATTR_KPARAM_INFO
	.align		4
.L_8159:
        /*0108*/ 	.byte	0x04, 0x17
        /*010a*/ 	.short	(.L_8161 - .L_8160)
.L_8160:
        /*010c*/ 	.word	0x00000000
        /*0110*/ 	.short	0x0003
        /*0112*/ 	.short	0x0018
        /*0114*/ 	.byte	0x00, 0xf5, 0x21, 0x00


	//----- nvinfo : EIATTR_KPARAM_INFO
	.align		4
.L_8161:
        /*0118*/ 	.byte	0x04, 0x17
        /*011a*/ 	.short	(.L_8163 - .L_8162)
.L_8162:
        /*011c*/ 	.word	0x00000000
        /*0120*/ 	.short	0x0002
        /*0122*/ 	.short	0x0010
        /*0124*/ 	.byte	0x00, 0xf5, 0x21, 0x00


	//----- nvinfo : EIATTR_KPARAM_INFO
	.align		4
.L_8163:
        /*0128*/ 	.byte	0x04, 0x17
        /*012a*/ 	.short	(.L_8165 - .L_8164)
.L_8164:
        /*012c*/ 	.word	0x00000000
        /*0130*/ 	.short	0x0001
        /*0132*/ 	.short	0x0008
        /*0134*/ 	.byte	0x00, 0xf5, 0x21, 0x00


	//----- nvinfo : EIATTR_KPARAM_INFO
	.align		4
.L_8165:
        /*0138*/ 	.byte	0x04, 0x17
        /*013a*/ 	.short	(.L_8167 - .L_8166)
.L_8166:
        /*013c*/ 	.word	0x00000000
        /*0140*/ 	.short	0x0000
        /*0142*/ 	.short	0x0000
        /*0144*/ 	.byte	0x00, 0xf5, 0x21, 0x00


	//----- nvinfo : EIATTR_SPARSE_MMA_MASK
	.align		4
.L_8167:
        /*0148*/ 	.byte	0x03, 0x50
        /*014a*/ 	.short	0x0000


	//----- nvinfo : EIATTR_MAXREG_COUNT
	.align		4
        /*014c*/ 	.byte	0x03, 0x1b
        /*014e*/ 	.short	0x00ff


	//----- nvinfo : EIATTR_NUM_BARRIERS
	.align		4
        /*0150*/ 	.byte	0x02, 0x4c
        /*0152*/ 	.byte	0x01
	.zero		1


	//----- nvinfo : EIATTR_EXTERNS
	.align		4
        /*0154*/ 	.byte	0x04, 0x0f
        /*0156*/ 	.short	(.L_8169 - .L_8168)


	//   ....[0]....
	.align		4
.L_8168:
        /*0158*/ 	.word	index@(__assertfail)


	//----- nvinfo : EIATTR_MERCURY_ISA_VERSION
	.align		4
.L_8169:
        /*015c*/ 	.byte	0x03, 0x5f
        /*015e*/ 	.short	0x0101


	//----- nvinfo : EIATTR_COOP_GROUP_MASK_REGIDS
	.align		4
        /*0160*/ 	.byte	0x04, 0x29
        /*0162*/ 	.short	(.L_8171 - .L_8170)


	//   ....[0]....
.L_8170:
        /*0164*/ 	.word	0xffffffff


	//   ....[1]....
        /*0168*/ 	.word	0xffffffff


	//   ....[2]....
        /*016c*/ 	.word	0xffffffff


	//   ....[3]....
        /*0170*/ 	.word	0xffffffff


	//   ....[4]....
        /*0174*/ 	.word	0xffffffff


	//   ....[5]....
        /*0178*/ 	.word	0xffffffff


	//   ....[6]....
        /*017c*/ 	.word	0xffffffff


	//   ....[7]....
        /*0180*/ 	.word	0xffffffff


	//   ....[8]....
        /*0184*/ 	.word	0xffffffff


	//   ....[9]....
        /*0188*/ 	.word	0xffffffff


	//   ....[10]....
        /*018c*/ 	.word	0xffffffff


	//   ....[11]....
        /*0190*/ 	.word	0xffffffff


	//   ....[12]....
        /*0194*/ 	.word	0xffffffff


	//   ....[13]....
        /*0198*/ 	.word	0xffffffff


	//   ....[14]....
        /*019c*/ 	.word	0xffffffff


	//   ....[15]....
        /*01a0*/ 	.word	0x0500000f


	//   ....[16]....
        /*01a4*/ 	.word	0x0500000f


	//   ....[17]....
        /*01a8*/ 	.word	0x0500000f


	//   ....[18]....
        /*01ac*/ 	.word	0x0500000f


	//   ....[19]....
        /*01b0*/ 	.word	0x0500000f


	//   ....[20]....
        /*01b4*/ 	.word	0x0500000f


	//----- nvinfo : EIATTR_COOP_GROUP_INSTR_OFFSETS
	.align		4
.L_8171:
        /*01b8*/ 	.byte	0x04, 0x28
        /*01ba*/ 	.short	(.L_8173 - .L_8172)


	//   ....[0]....
.L_8172:
        /*01bc*/ 	.word	0x00000ab0


	//   ....[1]....
        /*01c0*/ 	.word	0x00000ad0


	//   ....[2]....
        /*01c4*/ 	.word	0x00000af0


	//   ....[3]....
        /*01c8*/ 	.word	0x00000b10


	//   ....[4]....
        /*01cc*/ 	.word	0x00000c20


	//   ....[5]....
        /*01d0*/ 	.word	0x00000c40


	//   ....[6]....
        /*01d4*/ 	.word	0x00000c60


	//   ....[7]....
        /*01d8*/ 	.word	0x00001a90


	//   ....[8]....
        /*01dc*/ 	.word	0x00001ac0


	//   ....[9]....
        /*01e0*/ 	.word	0x00001ae0


	//   ....[10]....
        /*01e4*/ 	.word	0x00001b00


	//   ....[11]....
        /*01e8*/ 	.word	0x00001b20


	//   ....[12]....
        /*01ec*/ 	.word	0x00001b70


	//   ....[13]....
        /*01f0*/ 	.word	0x00001b90


	//   ....[14]....
        /*01f4*/ 	.word	0x00001bb0


	//   ....[15]....
        /*01f8*/ 	.word	0x00002ea0


	//   ....[16]....
        /*01fc*/ 	.word	0x00002f00


	//   ....[17]....
        /*0200*/ 	.word	0x00002f60


	//   ....[18]....
        /*0204*/ 	.word	0x00002fc0


	//   ....[19]....
        /*0208*/ 	.word	0x00003040


	//   ....[20]....
        /*020c*/ 	.word	0x00003080


	//----- nvinfo : EIATTR_VRC_CTA_INIT_COUNT
	.align		4
.L_8173:
        /*0210*/ 	.byte	0x02, 0x4a
	.zero		1
	.zero		1


	//----- nvinfo : EIATTR_SYSCALL_OFFSETS
	.align		4
        /*0214*/ 	.byte	0x04, 0x46
        /*0216*/ 	.short	(.L_8175 - .L_8174)


	//   ....[0]....
.L_8174:
        /*0218*/ 	.word	0x00002960


	//   ....[1]....
        /*021c*/ 	.word	0x00002e40


	//----- nvinfo : EIATTR_EXIT_INSTR_OFFSETS
	.align		4
.L_8175:
        /*0220*/ 	.byte	0x04, 0x1c
        /*0222*/ 	.short	(.L_8177 - .L_8176)


	//   ....[0]....
.L_8176:
        /*0224*/ 	.word	0x00002bf0


	//   ....[1]....
        /*0228*/ 	.word	0x00002c30


	//   ....[2]....
        /*022c*/ 	.word	0x00002d40


	//   ....[3]....
        /*0230*/ 	.word	0x00002e50


	//----- nvinfo : EIATTR_CRS_STACK_SIZE
	.align		4
.L_8177:
        /*0234*/ 	.byte	0x04, 0x1e
        /*0236*/ 	.short	(.L_8179 - .L_8178)
.L_8178:
        /*0238*/ 	.word	0x00000000


	//----- nvinfo : EIATTR_CBANK_PARAM_SIZE
	.align		4
.L_8179:
        /*023c*/ 	.byte	0x03, 0x19
        /*023e*/ 	.short	0x007c


	//----- nvinfo : EIATTR_PARAM_CBANK
	.align		4
        /*0240*/ 	.byte	0x04, 0x0a
        /*0242*/ 	.short	(.L_8181 - .L_8180)
	.align		4
.L_8180:
        /*0244*/ 	.word	index@(.nv.constant0._ZN4vllm25paged_attention_v1_kernelIthLi32ELi16ELi128ELNS_18Fp8KVCacheDataTypeE2ELb1EEEvPT_PKS2_PKT0_S8_ifPKiSA_iPKfiiiSC_SC_iiiii)
        /*0248*/ 	.short	0x0380
        /*024a*/ 	.short	0x007c


	//----- nvinfo : EIATTR_SW_WAR
	.align		4
.L_8181:
        /*024c*/ 	.byte	0x04, 0x36
        /*024e*/ 	.short	(.L_8183 - .L_8182)
.L_8182:
        /*0250*/ 	.word	0x00000008
.L_8183:


//--------------------- .nv.info._ZN4vllm25paged_attention_v1_kernelIthLi256ELi8ELi128ELNS_18Fp8KVCacheDataTypeE2ELb0EEEvPT_PKS2_PKT0_S8_ifPKiSA_iPKfiiiSC_SC_iiiii --------------------------
	.section	.nv.info._ZN4vllm25paged_attention_v1_kernelIthLi256ELi8ELi128ELNS_18Fp8KVCacheDataTypeE2ELb0EEEvPT_PKS2_PKT0_S8_ifPKiSA_iPKfiiiSC_SC_iiiii,"",@"SHT_CUDA_INFO"
	.sectionflags	@""
	.align	4


	//----- nvinfo : EIATTR_CUDA_API_VERSION
	.align		4
        /*0000*/ 	.byte	0x04, 0x37
        /*0002*/ 	.short	(.L_8185 - .L_8184)
.L_8184:
        /*0004*/ 	.word	0x00000082


	//----- nvinfo : EIATTR_KPARAM_INFO
	.align		4
.L_8185:
        /*0008*/ 	.byte	0x04, 0x17
        /*000a*/ 	.short	(.L_8187 - .L_8186)
.L_8186:
        /*000c*/ 	.word	0x00000000
        /*0010*/ 	.short	0x0013
        /*0012*/ 	.short	0x0078
        /*0014*/ 	.byte	0x00, 0xf0, 0x11, 0x00


	//----- nvinfo : EIATTR_KPARAM_INFO
	.align		4
.L_8187:
        /*0018*/ 	.byte	0x04, 0x17
        /*001a*/ 	.short	(.L_8189 - .L_8188)
.L_8188:
        /*001c*/ 	.word	0x00000000
        /*0020*/ 	.short	0x0012
        /*0022*/ 	.short	0x0074
        /*0024*/ 	.byte	0x00, 0xf0, 0x11, 0x00


	//----- nvinfo : EIATTR_KPARAM_INFO
	.align		4
.L_8189:
        /*0028*/ 	.byte	0x04, 0x17
        /*002a*/ 	.short	(.L_8191 - .L_8190)
.L_8190:
        /*002c*/ 	.word	0x00000000
        /*0030*/ 	.short	0x0011
        /*0032*/ 	.short	0x0070
        /*0034*/ 	.byte	0x00, 0xf0, 0x11, 0x00


	//----- nvinfo : EIATTR_KPARAM_INFO
	.align		4
.L_8191:
        /*0038*/ 	.byte	0x04, 0x17
        /*003a*/ 	.short	(.L_8193 - .L_8192)
.L_8192:
        /*003c*/ 	.word	0x00000000
        /*0040*/ 	.short	0x0010
        /*0042*/ 	.short	0x006c
        /*0044*/ 	.byte	0x00, 0xf0, 0x11, 0x00


	//----- nvinfo : EIATTR_KPARAM_INFO
	.align		4
.L_8193:
        /*0048*/ 	.byte	0x04, 0x17
        /*004a*/ 	.short	(.L_8195 - .L_8194)
.L_8194:
        /*004c*/ 	.word	0x00000000
        /*0050*/ 	.short	0x000f
        /*0052*/ 	.short	0x0068
        /*0054*/ 	.byte	0x00, 0xf0, 0x11, 0x00


	//----- nvinfo : EIATTR_KPARAM_INFO
	.align		4
.L_8195:
        /*0058*/ 	.byte	0x04, 0x17
        /*005a*/ 	.short	(.L_8197 - .L_8196)
.L_8196:
        /*005c*/ 	.word	0x00000000
        /*0060*/ 	.short	0x000e
        /*0062*/ 	.short	0x0060
        /*0064*/ 	.byte	0x00, 0xf5, 0x21, 0x00


	//----- nvinfo : EIATTR_KPARAM_INFO
	.align		4
.L_8197:
        /*0068*/ 	.byte	0x04, 0x17
        /*006a*/ 	.short	(.L_8199 - .L_8198)
.L_8198:
        /*006c*/ 	.word	0x00000000
        /*0070*/ 	.short	0x000d
        /*0072*/ 	.short	0x0058
        /*0074*/ 	.byte	0x00, 0xf5, 0x21, 0x00


	//----- nvinfo : EIATTR_KPARAM_INFO
	.align		4
.L_8199:
        /*0078*/ 	.byte	0x04, 0x17
        /*007a*/ 	.short	(.L_8201 - .L_8200)
.L_8200:
        /*007c*/ 	.word	0x00000000
        /*0080*/ 	.short	0x000c
        /*0082*/ 	.short	0x0050
        /*0084*/ 	.byte	0x00, 0xf0, 0x11, 0x00


	//----- nvinfo : EIATTR_KPARAM_INFO
	.align		4
.L_8201:
        /*0088*/ 	.byte	0x04, 0x17
        /*008a*/ 	.short	(.L_8203 - .L_8202)
.L_8202:
        /*008c*/ 	.word	0x00000000
        /*0090*/ 	.short	0x000b
        /*0092*/ 	.short	0x004c
        /*0094*/ 	.byte	0x00, 0xf0, 0x11, 0x00


	//----- nvinfo : EIATTR_KPARAM_INFO
	.align		4
.L_8203:
        /*0098*/ 	.byte	0x04, 0x17
        /*009a*/ 	.short	(.L_8205 - .L_8204)
.L_8204:
        /*009c*/ 	.word	0x00000000
        /*00a0*/ 	.short	0x000a
        /*00a2*/ 	.short	0x0048
        /*00a4*/ 	.byte	0x00, 0xf0, 0x11, 0x00


	//----- nvinfo : EIATTR_KPARAM_INFO
	.align		4
.L_8205:
        /*00a8*/ 	.byte	0x04, 0x17
        /*00aa*/ 	.short	(.L_8207 - .L_8206)
.L_8206:
        /*00ac*/ 	.word	0x00000000
        /*00b0*/ 	.short	0x0009
        /*00b2*/ 	.short	0x0040
        /*00b4*/ 	.byte	0x00, 0xf5, 0x21, 0x00


	//----- nvinfo : EIATTR_KPARAM_INFO
	.align		4
.L_8207:
        /*00b8*/ 	.byte	0x04, 0x17
        /*00ba*/ 	.short	(.L_8209 - .L_8208)
.L_8208:
        /*00bc*/ 	.word	0x00000000
        /*00c0*/ 	.short	0x0008
        /*00c2*/ 	.short	0x0038
        /*00c4*/ 	.byte	0x00, 0xf0, 0x11, 0x00


	//----- nvinfo : EIATTR_KPARAM_INFO
	.align		4
.L_8209:
        /*00c8*/ 	.byte	0x04, 0x17
        /*00ca*/ 	.short	(.L_8211 - .L_8210)
.L_8210:
        /*00cc*/ 	.word	0x00000000
        /*00d0*/ 	.short	0x0007
        /*00d2*/ 	.short	0x0030
        /*00d4*/ 	.byte	0x00, 0xf5, 0x21, 0x00


	//----- nvinfo : EIATTR_KPARAM_INFO
	.align		4
.L_8211:
        /*00d8*/ 	.byte	0x04, 0x17
        /*00da*/ 	.short	(.L_8213 - .L_8212)
.L_8212:
        /*00dc*/ 	.word	0x00000000
        /*00e0*/ 	.short	0x0006
        /*00e2*/ 	.short	0x0028
        /*00e4*/ 	.byte	0x00, 0xf5, 0x21, 0x00


	//----- nvinfo : EIATTR_KPARAM_INFO
	.align		4
.L_8213:
        /*00e8*/ 	.byte	0x04, 0x17
        /*00ea*/ 	.short	(.L_8215 - .L_8214)
.L_8214:
        /*00ec*/ 	.word	0x00000000
        /*00f0*/ 	.short	0x0005
        /*00f2*/ 	.short	0x0024
        /*00f4*/ 	.byte	0x00, 0xf0, 0x11, 0x00


	//----- nvinfo : EIATTR_KPARAM_INFO
	.align		4
.L_8215:
        /*00f8*/ 	.byte	0x04, 0x17
        /*00fa*/ 	.short	(.L_8217 - .L_8216)
.L_8216:
        /*00fc*/ 	.word	0x00000000
        /*0100*/ 	.short	0x0004
        /*0102*/ 	.short	0x0020
        /*0104*/ 	.byte	0x00, 0xf0, 0x11, 0x00


	//----- nvinfo : EIATTR_KPARAM_INFO
	.align		4
.L_8217:
        /*0108*/ 	.byte	0x04, 0x17
        /*010a*/ 	.short	(.L_8219 - .L_8218)
.L_8218:
        /*010c*/ 	.word	0x00000000
        /*0110*/ 	.short	0x0003
        /*0112*/ 	.short	0x0018
        /*0114*/ 	.byte	0x00, 0xf5, 0x21, 0x00


	//----- nvinfo : EIATTR_KPARAM_INFO
	.align		4
.L_8219:
        /*0118*/ 	.byte	0x04, 0x17
        /*011a*/ 	.short	(.L_8221 - .L_8220)
.L_8220:
        /*011c*/ 	.word	0x00000000
        /*0120*/ 	.short	0x0002
        /*0122*/ 	.short	0x0010
        /*0124*/ 	.byte	0x00, 0xf5, 0x21, 0x00


	//----- nvinfo : EIATTR_KPARAM_INFO
	.align		4
.L_8221:
        /*0128*/ 	.byte	0x04, 0x17
        /*012a*/ 	.short	(.L_8223 - .L_8222)
.L_8222:
        /*012c*/ 	.word	0x00000000
        /*0130*/ 	.short	0x0001
        /*0132*/ 	.short	0x0008
        /*0134*/ 	.byte	0x00, 0xf5, 0x21, 0x00


	//----- nvinfo : EIATTR_KPARAM_INFO
	.align		4
.L_8223:
        /*0138*/ 	.byte	0x04, 0x17
        /*013a*/ 	.short	(.L_8225 - .L_8224)
.L_8224:
        /*013c*/ 	.word	0x00000000
        /*0140*/ 	.short	0x0000
        /*0142*/ 	.short	0x0000
        /*0144*/ 	.byte	0x00, 0xf5, 0x21, 0x00


	//----- nvinfo : EIATTR_SPARSE_MMA_MASK
	.align		4
.L_8225:
        /*0148*/ 	.byte	0x03, 0x50
        /*014a*/ 	.short	0x0000


	//----- nvinfo : EIATTR_MAXREG_COUNT
	.align		4
        /*014c*/ 	.byte	0x03, 0x1b
        /*014e*/ 	.short	0x00ff


	//----- nvinfo : EIATTR_NUM_BARRIERS
	.align		4
        /*0150*/ 	.byte	0x02, 0x4c
        /*0152*/ 	.byte	0x01
	.zero		1


	//----- nvinfo : EIATTR_EXTERNS
	.align		4
        /*0154*/ 	.byte	0x04, 0x0f
        /*0156*/ 	.short	(.L_8227 - .L_8226)


	//   ....[0]....
	.align		4
.L_8226:
        /*0158*/ 	.word	index@(__assertfail)


	//----- nvinfo : EIATTR_MERCURY_ISA_VERSION
	.align		4
.L_8227:
        /*015c*/ 	.byte	0x03, 0x5f
        /*015e*/ 	.short	0x0101


	//----- nvinfo : EIATTR_COOP_GROUP_MASK_REGIDS
	.align		4
        /*0160*/ 	.byte	0x04, 0x29
        /*0162*/ 	.short	(.L_8229 - .L_8228)


	//   ....[0]....
.L_8228:
        /*0164*/ 	.word	0xffffffff


	//   ....[1]....
        /*0168*/ 	.word	0xffffffff


	//   ....[2]....
        /*016c*/ 	.word	0xffffffff


	//   ....[3]....
        /*0170*/ 	.word	0xffffffff


	//   ....[4]....
        /*0174*/ 	.word	0xffffffff


	//   ....[5]....
        /*0178*/ 	.word	0xffffffff


	//   ....[6]....
        /*017c*/ 	.word	0xffffffff


	//   ....[7]....
        /*0180*/ 	.word	0xffffffff


	//   ....[8]....
        /*0184*/ 	.word	0xffffffff


	//   ....[9]....
        /*0188*/ 	.word	0xffffffff


	//   ....[10]....
        /*018c*/ 	.word	0xffffffff


	//   ....[11]....
        /*0190*/ 	.word	0xffffffff


	//   ....[12]....
        /*0194*/ 	.word	0xffffffff


	//   ....[13]....
        /*0198*/ 	.word	0xffffffff


	//   ....[14]....
        /*019c*/ 	.word	0x0500000f


	//   ....[15]....
        /*01a0*/ 	.word	0x0500000f


	//   ....[16]....
        /*01a4*/ 	.word	0x0500000f


	//----- nvinfo : EIATTR_COOP_GROUP_INSTR_OFFSETS
	.align		4
.L_8229:
        /*01a8*/ 	.byte	0x04, 0x28
        /*01aa*/ 	.short	(.L_8231 - .L_8230)


	//   ....[0]....
.L_8230:
        /*01ac*/ 	.word	0x00000270


	//   ....[1]....
        /*01b0*/ 	.word	0x00000290


	//   ....[2]....
        /*01b4*/ 	.word	0x000002b0


	//   ....[3]....
        /*01b8*/ 	.word	0x000003c0


	//   ....[4]....
        /*01bc*/ 	.word	0x000003e0


	//   ....[5]....
        /*01c0*/ 	.word	0x00000400


	//   ....[6]....
        /*01c4*/ 	.word	0x00001230


	//   ....[7]....
        /*01c8*/ 	.word	0x00001260


	//   ....[8]....
        /*01cc*/ 	.word	0x00001280


	//   ....[9]....
        /*01d0*/ 	.word	0x000012a0


	//   ....[10]....
        /*01d4*/ 	.word	0x000012c0


	//   ....[11]....
        /*01d8*/ 	.word	0x00001310


	//   ....[12]....
        /*01dc*/ 	.word	0x00001330


	//   ....[13]....
        /*01e0*/ 	.word	0x00001350


	//   ....[14]....
        /*01e4*/ 	.word	0x000023f0


	//   ....[15]....
        /*01e8*/ 	.word	0x00002450


	//   ....[16]....
        /*01ec*/ 	.word	0x000024b0


	//----- nvinfo : EIATTR_VRC_CTA_INIT_COUNT
	.align		4
.L_8231:
        /*01f0*/ 	.byte	0x02, 0x4a
	.zero		1
	.zero		1


	//----- nvinfo : EIATTR_SYSCALL_OFFSETS
	.align		4
        /*01f4*/ 	.byte	0x04, 0x46
        /*01f6*/ 	.short	(.L_8233 - .L_8232)


	//   ....[0]....
.L_8232:
        /*01f8*/ 	.word	0x00000220


	//----- nvinfo : EIATTR_EXIT_INSTR_OFFSETS
	.align		4
.L_8233:
        /*01fc*/ 	.byte	0x04, 0x1c
        /*01fe*/ 	.short	(.L_8235 - .L_8234)


	//   ....[0]....
.L_8234:
        /*0200*/ 	.word	0x000021c0


	//   ....[1]....
        /*0204*/ 	.word	0x000023a0


	//----- nvinfo : EIATTR_CRS_STACK_SIZE
	.align		4
.L_8235:
        /*0208*/ 	.byte	0x04, 0x1e
        /*020a*/ 	.short	(.L_8237 - .L_8236)
.L_8236:
        /*020c*/ 	.word	0x00000000


	//----- nvinfo : EIATTR_CBANK_PARAM_SIZE
	.align		4
.L_8237:
        /*0210*/ 	.byte	0x03, 0x19
        /*0212*/ 	.short	0x007c


	//----- nvinfo : EIATTR_PARAM_CBANK
	.align		4
        /*0214*/ 	.byte	0x04, 0x0a
        /*0216*/ 	.short	(.L_8239 - .L_8238)
	.align		4
.L_8238:
        /*0218*/ 	.word	index@(.nv.constant0._ZN4vllm25paged_attention_v1_kernelIthLi256ELi8ELi128ELNS_18Fp8KVCacheDataTypeE2ELb0EEEvPT_PKS2_PKT0_S8_ifPKiSA_iPKfiiiSC_SC_iiiii)
        /*021c*/ 	.short	0x0380
        /*021e*/ 	.short	0x007c


	//----- nvinfo : EIATTR_SW_WAR
	.align		4
.L_8239:
        /*0220*/ 	.byte	0x04, 0x36
        /*0222*/ 	.short	(.L_8241 - .L_8240)
.L_8240:
        /*0224*/ 	.word	0x00000008
.L_8241:


//--------------------- .nv.info._ZN4vllm25paged_attention_v1_kernelIthLi192ELi8ELi128ELNS_18Fp8KVCacheDataTypeE2ELb0EEEvPT_PKS2_PKT0_S8_ifPKiSA_iPKfiiiSC_SC_iiiii --------------------------
	.section	.nv.info._ZN4vllm25paged_attention_v1_kernelIthLi192ELi8ELi128ELNS_18Fp8KVCacheDataTypeE2ELb0EEEvPT_PKS2_PKT0_S8_ifPKiSA_iPKfiiiSC_SC_iiiii,"",@"SHT_CUDA_INFO"
	.sectionflags	@""
	.align	4


	//----- nvinfo : EIATTR_CUDA_API_VERSION
	.align		4
        /*0000*/ 	.byte	0x04, 0x37
        /*0002*/ 	.short	(.L_8243 - .L_8242)
.L_8242:
        /*0004*/ 	.word	0x00000082


	//----- nvinfo : EIATTR_KPARAM_INFO
	.align		4
.L_8243:
        /*0008*/ 	.byte	0x04, 0x17
        /*000a*/ 	.short	(.L_8245 - .L_8244)
.L_8244:
        /*000c*/ 	.word	0x00000000
        /*0010*/ 	.short	0x0013
        /*0012*/ 	.short	0x0078
        /*0014*/ 	.byte	0x00, 0xf0, 0x11, 0x00


	//----- nvinfo : EIATTR_KPARAM_INFO
	.align		4
.L_8245:
        /*0018*/ 	.byte	0x04, 0x17
        /*001a*/ 	.short	(.L_8247 - .L_8246)
.L_8246:
        /*001c*/ 	.word	0x00000000
        /*0020*/ 	.short	0x0012
        /*0022*/ 	.short	0x0074
        /*0024*/ 	.byte	0x00, 0xf0, 0x11, 0x00


	//----- nvinfo : EIATTR_KPARAM_INFO
	.align		4
.L_8247:
        /*0028*/ 	.byte	0x04, 0x17
        /*002a*/ 	.short	(.L_8249 - .L_8248)
.L_8248:
        /*002c*/ 	.word	0x00000000
        /*0030*/ 	.short	0x0011
        /*0032*/ 	.short	0x0070
        /*0034*/ 	.byte	0x00, 0xf0, 0x11, 0x00


	//----- nvinfo : EIATTR_KPARAM_INFO
	.align		4
.L_8249:
        /*0038*/ 	.byte	0x04, 0x17
        /*003a*/ 	.short	(.L_8251 - .L_8250)
.L_8250:
        /*003c*/ 	.word	0x00000000
        /*0040*/ 	.short	0x0010
        /*0042*/ 	.short	0x006c
        /*0044*/ 	.byte	0x00, 0xf0, 0x11, 0x00


	//----- nvinfo : EIATTR_KPARAM_INFO
	.align		4
.L_8251:
        /*0048*/ 	.byte	0x04, 0x17
        /*004a*/ 	.short	(.L_8253 - .L_8252)
.L_8252:
        /*004c*/ 	.word	0x00000000
        /*0050*/ 	.short	0x000f
        /*0052*/ 	.short	0x0068
        /*0054*/ 	.byte	0x00, 0xf0, 0x11, 0x00


	//----- nvinfo : EIATTR_KPARAM_INFO
	.align		4
.L_8253:
        /*0058*/ 	.byte	0x04, 0x17
        /*005a*/ 	.short	(.L_8255 - .L_8254)
.L_8254:
        /*005c*/ 	.word	0x00000000
        /*0060*/ 	.short	0x000e
        /*0062*/ 	.short	0x0060
        /*0064*/ 	.byte	0x00, 0xf5, 0x21, 0x00


	//----- nvinfo : EIATTR_KPARAM_INFO
	.align		4
.L_8255:
        /*0068*/ 	.byte	0x04, 0x17
        /*006a*/ 	.short	(.L_8257 - .L_8256)
.L_8256:
        /*006c*/ 	.word	0x00000000
        /*0070*/ 	.short	0x000d
        /*0072*/ 	.short	0x0058
        /*0074*/ 	.byte	0x00, 0xf5, 0x21, 0x00


	//----- nvinfo : EIATTR_KPARAM_INFO
	.align		4
.L_8257:
        /*0078*/ 	.byte	0x04, 0x17
        /*007a*/ 	.short	(.L_8259 - .L_8258)
.L_8258:
        /*007c*/ 	.word	0x00000000
        /*0080*/ 	.short	0x000c
        /*0082*/ 	.short	0x0050
        /*0084*/ 	.byte	0x00, 0xf0, 0x11, 0x00


	//----- nvinfo : EIATTR_KPARAM_INFO
	.align		4
.L_8259:
        /*0088*/ 	.byte	0x04, 0x17
        /*008a*/ 	.short	(.L_8261 - .L_8260)
.L_8260:
        /*008c*/ 	.word	0x00000000
        /*0090*/ 	.short	0x000b
        /*0092*/ 	.short	0x004c
        /*0094*/ 	.byte	0x00, 0xf0, 0x11, 0x00


	//----- nvinfo : EIATTR_KPARAM_INFO
	.align		4
.L_8261:
        /*0098*/ 	.byte	0x04, 0x17
        /*009a*/ 	.short	(.L_8263 - .L_8262)
.L_8262:
        /*009c*/ 	.word	0x00000000
        /*00a0*/ 	.short	0x000a
        /*00a2*/ 	.short	0x0048
        /*00a4*/ 	.byte	0x00, 0xf0, 0x11, 0x00


	//----- nvinfo : EIATTR_KPARAM_INFO
	.align		4
.L_8263:
        /*00a8*/ 	.byte	0x04, 0x17
        /*00aa*/ 	.short	(.L_8265 - .L_8264)
.L_8264:
        /*00ac*/ 	.word	0x00000000
        /*00b0*/ 	.short	0x0009
        /*00b2*/ 	.short	0x0040
        /*00b4*/ 	.byte	0x00, 0xf5, 0x21, 0x00


	//----- nvinfo : EIATTR_KPARAM_INFO
	.align		4
.L_8265:
        /*00b8*/ 	.byte	0x04, 0x17
        /*00ba*/ 	.short	(.L_8267 - .L_8266)
.L_8266:
        /*00bc*/ 	.word	0x00000000
        /*00c0*/ 	.short	0x0008
        /*00c2*/ 	.short	0x0038
        /*00c4*/ 	.byte	0x00, 0xf0, 0x11, 0x00


	//----- nvinfo : EIATTR_KPARAM_INFO
	.align		4
.L_8267:
        /*00c8*/ 	.byte	0x04, 0x17
        /*00ca*/ 	.short	(.L_8269 - .L_8268)
.L_8268:
        /*00cc*/ 	.word	0x00000000
        /*00d0*/ 	.short	0x0007
        /*00d2*/ 	.short	0x0030
        /*00d4*/ 	.byte	0x00, 0xf5, 0x21, 0x00


	//----- nvinfo : EIATTR_KPARAM_INFO
	.align		4
.L_8269:
        /*00d8*/ 	.byte	0x04, 0x17
        /*00da*/ 	.short	(.L_8271 - .L_8270)
.L_8270:
        /*00dc*/ 	.word	0x00000000
        /*00e0*/ 	.short	0x0006
        /*00e2*/ 	.short	0x0028
        /*00e4*/ 	.byte	0x00, 0xf5, 0x21, 0x00


	//----- nvinfo : EIATTR_KPARAM_INFO
	.align		4
.L_8271:
        /*00e8*/ 	.byte	0x04, 0x17
        /*00ea*/ 	.short	(.L_8273 - .L_8272)
.L_8272:
        /*00ec*/ 	.word	0x00000000
        /*00f0*/ 	.short	0x0005
        /*00f2*/ 	.short	0x0024
        /*00f4*/ 	.byte	0x00, 0xf0, 0x11, 0x00


	//----- nvinfo : EIATTR_KPARAM_INFO
	.align		4
.L_8273:
        /*00f8*/ 	.byte	0x04, 0x17
        /*00fa*/ 	.short	(.L_8275 - .L_8274)
.L_8274:
        /*00fc*/ 	.word	0x00000000
        /*0100*/ 	.short	0x0004
        /*0102*/ 	.short	0x0020
        /*0104*/ 	.byte	0x00, 0xf0, 0x11, 0x00


	//----- nvinfo : EIATTR_KPARAM_INFO
	.align		4
.L_8275:
        /*0108*/ 	.byte	0x04, 0x17
        /*010a*/ 	.short	(.L_8277 - .L_8276)
.L_8276:
        /*010c*/ 	.word	0x00000000
        /*0110*/ 	.short	0x0003
        /*0112*/ 	.short	0x0018
        /*0114*/ 	.byte	0x00, 0xf5, 0x21, 0x00


	//----- nvinfo : EIATTR_KPARAM_INFO
	.align		4
.L_8277:
        /*0118*/ 	.byte	0x04, 0x17
        /*011a*/ 	.short	(.L_8279 - .L_8278)
.L_8278:
        /*011c*/ 	.word	0x00000000
        /*0120*/ 	.short	0x0002
        /*0122*/ 	.short	0x0010
        /*0124*/ 	.byte	0x00, 0xf5, 0x21, 0x00


	//----- nvinfo : EIATTR_KPARAM_INFO
	.align		4
.L_8279:
        /*0128*/ 	.byte	0x04, 0x17
        /*012a*/ 	.short	(.L_8281 - .L_8280)
.L_8280:
        /*012c*/ 	.word	0x00000000
        /*0130*/ 	.short	0x0001
        /*0132*/ 	.short	0x0008
        /*0134*/ 	.byte	0x00, 0xf5, 0x21, 0x00


	//----- nvinfo : EIATTR_KPARAM_INFO
	.align		4
.L_8281:
        /*0138*/ 	.byte	0x04, 0x17
        /*013a*/ 	.short	(.L_8283 - .L_8282)
.L_8282:
        /*013c*/ 	.word	0x00000000
        /*0140*/ 	.short	0x0000
        /*0142*/ 	.short	0x0000
        /*0144*/ 	.byte	0x00, 0xf5, 0x21, 0x00


	//----- nvinfo : EIATTR_SPARSE_MMA_MASK
	.align		4
.L_8283:
        /*0148*/ 	.byte	0x03, 0x50
        /*014a*/ 	.short	0x0000


	//----- nvinfo : EIATTR_MAXREG_COUNT
	.align		4
        /*014c*/ 	.byte	0x03, 0x1b
        /*014e*/ 	.short	0x00ff


	//----- nvinfo : EIATTR_NUM_BARRIERS
	.align		4
        /*0150*/ 	.byte	0x02, 0x4c
        /*0152*/ 	.byte	0x01
	.zero		1


	//----- nvinfo : EIATTR_EXTERNS
	.align		4
        /*0154*/ 	.byte	0x04, 0x0f
        /*0156*/ 	.short	(.L_8285 - .L_8284)


	//   ....[0]....
	.align		4
.L_8284:
        /*0158*/ 	.word	index@(__assertfail)


	//----- nvinfo : EIATTR_MERCURY_ISA_VERSION
	.align		4
.L_8285:
        /*015c*/ 	.byte	0x03, 0x5f
        /*015e*/ 	.short	0x0101


	//----- nvinfo : EIATTR_COOP_GROUP_MASK_REGIDS
	.align		4
        /*0160*/ 	.byte	0x04, 0x29
        /*0162*/ 	.short	(.L_8287 - .L_8286)


	//   ....[0]....
.L_8286:
        /*0164*/ 	.word	0xffffffff


	//   ....[1]....
        /*0168*/ 	.word	0xffffffff


	//   ....[2]....
        /*016c*/ 	.word	0xffffffff


	//   ....[3]....
        /*0170*/ 	.word	0xffffffff


	//   ....[4]....
        /*0174*/ 	.word	0xffffffff


	//   ....[5]....
        /*0178*/ 	.word	0xffffffff


	//   ....[6]....
        /*017c*/ 	.word	0xffffffff


	//   ....[7]....
        /*0180*/ 	.word	0xffffffff


	//   ....[8]....
        /*0184*/ 	.word	0xffffffff


	//   ....[9]....
        /*0188*/ 	.word	0xffffffff


	//   ....[10]....
        /*018c*/ 	.word	0xffffffff


	//   ....[11]....
        /*0190*/ 	.word	0xffffffff


	//   ....[12]....
        /*0194*/ 	.word	0xffffffff


	//   ....[13]....
        /*0198*/ 	.word	0xffffffff


	//   ....[14]....
        /*019c*/ 	.word	0x0500000f


	//   ....[15]....
        /*01a0*/ 	.word	0x0500000f


	//   ....[16]....
        /*01a4*/ 	.word	0x0500000f


	//----- nvinfo : EIATTR_COOP_GROUP_INSTR_OFFSETS
	.align		4
.L_8287:
        /*01a8*/ 	.byte	0x04, 0x28
        /*01aa*/ 	.short	(.L_8289 - .L_8288)


	//   ....[0]....
.L_8288:
        /*01ac*/ 	.word	0x00000270


	//   ....[1]....
        /*01b0*/ 	.word	0x00000290


	//   ....[2]....
        /*01b4*/ 	.word	0x000002b0


	//   ....[3]....
        /*01b8*/ 	.word	0x000003c0


	//   ....[4]....
        /*01bc*/ 	.word	0x000003e0


	//   ....[5]....
        /*01c0*/ 	.word	0x00000400


	//   ....[6]....
        /*01c4*/ 	.word	0x00001230


	//   ....[7]....
        /*01c8*/ 	.word	0x00001260


	//   ....[8]....
        /*01cc*/ 	.word	0x00001280


	//   ....[9]....
        /*01d0*/ 	.word	0x000012a0


	//   ....[10]....
        /*01d4*/ 	.word	0x000012c0


	//   ....[11]....
        /*01d8*/ 	.word	0x00001310


	//   ....[12]....
        /*01dc*/ 	.word	0x00001330


	//   ....[13]....
        /*01e0*/ 	.word	0x00001350


	//   ....[14]....
        /*01e4*/ 	.word	0x00002200


	//   ....[15]....
        /*01e8*/ 	.word	0x00002260


	//   ....[16]....
        /*01ec*/ 	.word	0x000022c0


	//----- nvinfo : EIATTR_VRC_CTA_INIT_COUNT
	.align		4
.L_8289:
        /*01f0*/ 	.byte	0x02, 0x4a
	.zero		1
	.zero		1


	//----- nvinfo : EIATTR_SYSCALL_OFFSETS
	.align		4
        /*01f4*/ 	.byte	0x04, 0x46
        /*01f6*/ 	.short	(.L_8291 - .L_8290)


	//   ....[0]....
.L_8290:
        /*01f8*/ 	.word	0x00000220


	//----- nvinfo : EIATTR_EXIT_INSTR_OFFSETS
	.align		4
.L_8291:
        /*01fc*/ 	.byte	0x04, 0x1c
        /*01fe*/ 	.short	(.L_8293 - .L_8292)


	//   ....[0]....
.L_8292:
        /*0200*/ 	.word	0x00002000


	//   ....[1]....
        /*0204*/ 	.word	0x000021b0


	//----- nvinfo : EIATTR_CRS_STACK_SIZE
	.align		4
.L_8293:
        /*0208*/ 	.byte	0x04, 0x1e
        /*020a*/ 	.short	(.L_8295 - .L_8294)
.L_8294:
        /*020c*/ 	.word	0x00000000


	//----- nvinfo : EIATTR_CBANK_PARAM_SIZE
	.align		4
.L_8295:
        /*0210*/ 	.byte	0x03, 0x19
        /*0212*/ 	.short	0x007c


	//----- nvinfo : EIATTR_PARAM_CBANK
	.align		4
        /*0214*/ 	.byte	0x04, 0x0a
        /*0216*/ 	.short	(.L_8297 - .L_8296)
	.align		4
.L_8296:
        /*0218*/ 	.word	index@(.nv.constant0._ZN4vllm25paged_attention_v1_kernelIthLi192ELi8ELi128ELNS_18Fp8KVCacheDataTypeE2ELb0EEEvPT_PKS2_PKT0_S8_ifPKiSA_iPKfiiiSC_SC_iiiii)
        /*021c*/ 	.short	0x0380
        /*021e*/ 	.short	0x007c


	//----- nvinfo : EIATTR_SW_WAR
	.align		4
.L_8297:
        /*0220*/ 	.byte	0x04, 0x36
        /*0222*/ 	.short	(.L_8299 - .L_8298)
.L_8298:
        /*0224*/ 	.word	0x00000008
.L_8299:


//--------------------- .nv.info._ZN4vllm25paged_attention_v1_kernelIthLi128ELi8ELi128ELNS_18Fp8KVCacheDataTypeE2ELb0EEEvPT_PKS2_PKT0_S8_ifPKiSA_iPKfiiiSC_SC_iiiii --------------------------
	.section	.nv.info._ZN4vllm25paged_attention_v1_kernelIthLi128ELi8ELi128ELNS_18Fp8KVCacheDataTypeE2ELb0EEEvPT_PKS2_PKT0_S8_ifPKiSA_iPKfiiiSC_SC_iiiii,"",@"SHT_CUDA_INFO"
	.sectionflags	@""
	.align	4


	//----- nvinfo : EIATTR_CUDA_API_VERSION
	.align		4
        /*0000*/ 	.byte	0x04, 0x37
        /*0002*/ 	.short	(.L_8301 - .L_8300)
.L_8300:
        /*0004*/ 	.word	0x00000082


	//----- nvinfo : EIATTR_KPARAM_INFO
	.align		4
.L_8301:
        /*0008*/ 	.byte	0x04, 0x17
        /*000a*/ 	.short	(.L_8303 - .L_8302)
.L_8302:
        /*000c*/ 	.word	0x00000000
        /*0010*/ 	.short	0x0013
        /*0012*/ 	.short	0x0078
        /*0014*/ 	.byte	0x00, 0xf0, 0x11, 0x00


	//----- nvinfo : EIATTR_KPARAM_INFO
	.align		4
.L_8303:
        /*0018*/ 	.byte	0x04, 0x17
        /*001a*/ 	.short	(.L_8305 - .L_8304)
.L_8304:
        /*001c*/ 	.word	0x00000000
        /*0020*/ 	.short	0x0012
        /*0022*/ 	.short	0x0074
        /*0024*/ 	.byte	0x00, 0xf0, 0x11, 0x00


	//----- nvinfo : EIATTR_KPARAM_INFO
	.align		4
.L_8305:
        /*0028*/ 	.byte	0x04, 0x17
        /*002a*/ 	.short	(.L_8307 - .L_8306)
.L_8306:
        /*002c*/ 	.word	0x00000000
        /*0030*/ 	.short	0x0011
        /*0032*/ 	.short	0x0070
        /*0034*/ 	.byte	0x00, 0xf0, 0x11, 0x00


	//----- nvinfo : EIATTR_KPARAM_INFO
	.align		4
.L_8307:
        /*0038*/ 	.byte	0x04, 0x17
        /*003a*/ 	.short	(.L_8309 - .L_8308)
.L_8308:
        /*003c*/ 	.word	0x00000000
        /*0040*/ 	.short	0x0010
        /*0042*/ 	.short	0x006c
        /*0044*/ 	.byte	0x00, 0xf0, 0x11, 0x00


	//----- nvinfo : EIATTR_KPARAM_INFO
	.align		4
.L_8309:
        /*0048*/ 	.byte	0x04, 0x17
        /*004a*/ 	.short	(.L_8311 - .L_8310)
.L_8310:
        /*004c*/ 	.word	0x00000000
        /*0050*/ 	.short	0x000f
        /*0052*/ 	.short	0x0068
        /*0054*/ 	.byte	0x00, 0xf0, 0x11, 0x00


	//----- nvinfo : EIATTR_KPARAM_INFO
	.align		4
.L_8311:
        /*0058*/ 	.byte	0x04, 0x17
        /*005a*/ 	.short	(.L_8313 - .L_8312)
.L_8312:
        /*005c*/ 	.word	0x00000000
        /*0060*/ 	.short	0x000e
        /*0062*/ 	.short	0x0060
        /*0064*/ 	.byte	0x00, 0xf5, 0x21, 0x00


	//----- nvinfo : EIATTR_KPARAM_INFO
	.align		4
.L_8313:
        /*0068*/ 	.byte	0x04, 0x17
        /*006a*/ 	.short	(.L_8315 - .L_8314)
.L_8314:
        /*006c*/ 	.word	0x00000000
        /*0070*/ 	.short	0x000d
        /*0072*/ 	.short	0x0058
        /*0074*/ 	.byte	0x00, 0xf5, 0x21, 0x00


	//----- nvinfo : EIATTR_KPARAM_INFO
	.align		4
.L_8315:
        /*0078*/ 	.byte	0x04, 0x17
        /*007a*/ 	.short	(.L_8317 - .L_8316)
.L_8316:
        /*007c*/ 	.word	0x00000000
        /*0080*/ 	.short	0x000c
        /*0082*/ 	.short	0x0050
        /*0084*/ 	.byte	0x00, 0xf0, 0x11, 0x00


	//----- nvinfo : EIATTR_KPARAM_INFO
	.align		4
.L_8317:
        /*0088*/ 	.byte	0x04, 0x17
        /*008a*/ 	.short	(.L_8319 - .L_8318)
.L_8318:
        /*008c*/ 	.word	0x00000000
        /*0090*/ 	.short	0x000b
        /*0092*/ 	.short	0x004c
        /*0094*/ 	.byte	0x00, 0xf0, 0x11, 0x00


	//----- nvinfo : EIATTR_KPARAM_INFO
	.align		4
.L_8319:
        /*0098*/ 	.byte	0x04, 0x17
        /*009a*/ 	.short	(.L_8321 - .L_8320)
.L_8320:
        /*009c*/ 	.word	0x00000000
        /*00a0*/ 	.short	0x000a
        /*00a2*/ 	.short	0x0048
        /*00a4*/ 	.byte	0x00, 0xf0, 0x11, 0x00


	//----- nvinfo : EIATTR_KPARAM_INFO
	.align		4
.L_8321:
        /*00a8*/ 	.byte	0x04, 0x17
        /*00aa*/ 	.short	(.L_8323 - .L_8322)
.L_8322:
        /*00ac*/ 	.word	0x00000000
        /*00b0*/ 	.short	0x0009
        /*00b2*/ 	.short	0x0040
        /*00b4*/ 	.byte	0x00, 0xf5, 0x21, 0x00


	//----- nvinfo : EIATTR_KPARAM_INFO
	.align		4
.L_8323:
        /*00b8*/ 	.byte	0x04, 0x17
        /*00ba*/ 	.short	(.L_8325 - .L_8324)
.L_8324:
        /*00bc*/ 	.word	0x00000000
        /*00c0*/ 	.short	0x0008
        /*00c2*/ 	.short	0x0038
        /*00c4*/ 	.byte	0x00, 0xf0, 0x11, 0x00


	//----- nvinfo : EIATTR_KPARAM_INFO
	.align		4
.L_8325:
        /*00c8*/ 	.byte	0x04, 0x17
        /*00ca*/ 	.short	(.L_8327 - .L_8326)
.L_8326:
        /*00cc*/ 	.word	0x00000000
        /*00d0*/ 	.short	0x0007
        /*00d2*/ 	.short	0x0030
        /*00d4*/ 	.byte	0x00, 0xf5, 0x21, 0x00


	//----- nvinfo : EIATTR_KPARAM_INFO
	.align		4
.L_8327:
        /*00d8*/ 	.byte	0x04, 0x17
        /*00da*/ 	.short	(.L_8329 - .L_8328)
.L_8328:
        /*00dc*/ 	.word	0x00000000
        /*00e0*/ 	.short	0x0006
        /*00e2*/ 	.short	0x0028
        /*00e4*/ 	.byte	0x00, 0xf5, 0x21, 0x00


	//----- nvinfo : EIATTR_KPARAM_INFO
	.align		4
.L_8329:
        /*00e8*/ 	.byte	0x04, 0x17
        /*00ea*/ 	.short	(.L_8331 - .L_8330)
.L_8330:
        /*00ec*/ 	.word	0x00000000
        /*00f0*/ 	.short	0x0005
        /*00f2*/ 	.short	0x0024
        /*00f4*/ 	.byte	0x00, 0xf0, 0x11, 0x00


	//----- nvinfo : EIATTR_KPARAM_INFO
	.align		4
.L_8331:
        /*00f8*/ 	.byte	0x04, 0x17
        /*00fa*/ 	.short	(.L_8333 - .L_8332)
.L_8332:
        /*00fc*/ 	.word	0x00000000
        /*0100*/ 	.short	0x0004
        /*0102*/ 	.short	0x0020
        /*0104*/ 	.byte	0x00, 0xf0, 0x11, 0x00


	//----- nvinfo : EIATTR_KPARAM_INFO
	.align		4
.L_8333:
        /*0108*/ 	.byte	0x04, 0x17
        /*010a*/ 	.short	(.L_8335 - .L_8334)
.L_8334:
        /*010c*/ 	.word	0x00000000
        /*0110*/ 	.short	0x0003
        /*0112*/ 	.short	0x0018
        /*0114*/ 	.byte	0x00, 0xf5, 0x21, 0x00


	//----- nvinfo : EIATTR_KPARAM_INFO
	.align		4
.L_8335:
        /*0118*/ 	.byte	0x04, 0x17
        /*011a*/ 	.short	(.L_8337 - .L_8336)
.L_8336:
        /*011c*/ 	.word	0x00000000
        /*0120*/ 	.short	0x0002
        /*0122*/ 	.short	0x0010
        /*0124*/ 	.byte	0x00, 0xf5, 0x21, 0x00


	//----- nvinfo : EIATTR_KPARAM_INFO
	.align		4
.L_8337:
        /*0128*/ 	.byte	0x04, 0x17
        /*012a*/ 	.short	(.L_8339 - .L_8338)
.L_8338:
        /*012c*/ 	.word	0x00000000
        /*0130*/ 	.short	0x0001
        /*0132*/ 	.short	0x0008
        /*0134*/ 	.byte	0x00, 0xf5, 0x21, 0x00


	//----- nvinfo : EIATTR_KPARAM_INFO
	.align		4
.L_8339:
        /*0138*/ 	.byte	0x04, 0x17
        /*013a*/ 	.short	(.L_8341 - .L_8340)
.L_8340:
        /*013c*/ 	.word	0x00000000
        /*0140*/ 	.short	0x0000
        /*0142*/ 	.short	0x0000
        /*0144*/ 	.byte	0x00, 0xf5, 0x21, 0x00


	//----- nvinfo : EIATTR_SPARSE_MMA_MASK
	.align		4
.L_8341:
        /*0148*/ 	.byte	0x03, 0x50
        /*014a*/ 	.short	0x0000


	//----- nvinfo : EIATTR_MAXREG_COUNT
	.align		4
        /*014c*/ 	.byte	0x03, 0x1b
        /*014e*/ 	.short	0x00ff


	//----- nvinfo : EIATTR_NUM_BARRIERS
	.align		4
        /*0150*/ 	.byte	0x02, 0x4c
        /*0152*/ 	.byte	0x01
	.zero		1


	//----- nvinfo : EIATTR_EXTERNS
	.align		4
        /*0154*/ 	.byte	0x04, 0x0f
        /*0156*/ 	.short	(.L_8343 - .L_8342)


	//   ....[0]....
	.align		4
.L_8342:
        /*0158*/ 	.word	index@(__assertfail)


	//----- nvinfo : EIATTR_MERCURY_ISA_VERSION
	.align		4
.L_8343:
        /*015c*/ 	.byte	0x03, 0x5f
        /*015e*/ 	.short	0x0101


	//----- nvinfo : EIATTR_COOP_GROUP_MASK_REGIDS
	.align		4
        /*0160*/ 	.byte	0x04, 0x29
        /*0162*/ 	.short	(.L_8345 - .L_8344)


	//   ....[0]....
.L_8344:
        /*0164*/ 	.word	0xffffffff


	//   ....[1]....
        /*0168*/ 	.word	0xffffffff


	//   ....[2]....
        /*016c*/ 	.word	0xffffffff


	//   ....[3]....
        /*0170*/ 	.word	0xffffffff


	//   ....[4]....
        /*0174*/ 	.word	0xffffffff


	//   ....[5]....
        /*0178*/ 	.word	0xffffffff


	//   ....[6]....
        /*017c*/ 	.word	0xffffffff


	//   ....[7]....
        /*0180*/ 	.word	0xffffffff


	//   ....[8]....
        /*0184*/ 	.word	0xffffffff


	//   ....[9]....
        /*0188*/ 	.word	0xffffffff


	//   ....[10]....
        /*018c*/ 	.word	0xffffffff


	//   ....[11]....
        /*0190*/ 	.word	0xffffffff


	//   ....[12]....
        /*0194*/ 	.word	0xffffffff


	//   ....[13]....
        /*0198*/ 	.word	0xffffffff


	//   ....[14]....
        /*019c*/ 	.word	0x0500000f


	//   ....[15]....
        /*01a0*/ 	.word	0x0500000f


	//   ....[16]....
        /*01a4*/ 	.word	0x0500000f


	//----- nvinfo : EIATTR_COOP_GROUP_INSTR_OFFSETS
	.align		4
.L_8345:
        /*01a8*/ 	.byte	0x04, 0x28
        /*01aa*/ 	.short	(.L_8347 - .L_8346)


	//   ....[0]....
.L_8346:
        /*01ac*/ 	.word	0x00000270


	//   ....[1]....
        /*01b0*/ 	.word	0x00000290


	//   ....[2]....
        /*01b4*/ 	.word	0x000002b0


	//   ....[3]....
        /*01b8*/ 	.word	0x000003c0


	//   ....[4]....
        /*01bc*/ 	.word	0x000003e0


	//   ....[5]....
        /*01c0*/ 	.word	0x00000400


	//   ....[6]....
        /*01c4*/ 	.word	0x00001230


	//   ....[7]....
        /*01c8*/ 	.word	0x00001260


	//   ....[8]....
        /*01cc*/ 	.word	0x00001280


	//   ....[9]....
        /*01d0*/ 	.word	0x000012a0


	//   ....[10]....
        /*01d4*/ 	.word	0x000012c0


	//   ....[11]....
        /*01d8*/ 	.word	0x00001310


	//   ....[12]....
        /*01dc*/ 	.word	0x00001330


	//   ....[13]....
        /*01e0*/ 	.word	0x00001350


	//   ....[14]....
        /*01e4*/ 	.word	0x00002170


	//   ....[15]....
        /*01e8*/ 	.word	0x000021d0


	//   ....[16]....
        /*01ec*/ 	.word	0x00002230


	//----- nvinfo : EIATTR_VRC_CTA_INIT_COUNT
	.align		4
.L_8347:
        /*01f0*/ 	.byte	0x02, 0x4a
	.zero		1
	.zero		1


	//----- nvinfo : EIATTR_SYSCALL_OFFSETS
	.align		4
        /*01f4*/ 	.byte	0x04, 0x46
        /*01f6*/ 	.short	(.L_8349 - .L_8348)


	//   ....[0]....
.L_8348:
        /*01f8*/ 	.word	0x00000220


	//----- nvinfo : EIATTR_EXIT_INSTR_OFFSETS
	.align		4
.L_8349:
        /*01fc*/ 	.byte	0x04, 0x1c
        /*01fe*/ 	.short	(.L_8351 - .L_8350)


	//   ....[0]....
.L_8350:
        /*0200*/ 	.word	0x00001fc0


	//   ....[1]....
        /*0204*/ 	.word	0x00002120


	//----- nvinfo : EIATTR_CRS_STACK_SIZE
	.align		4
.L_8351:
        /*0208*/ 	.byte	0x04, 0x1e
        /*020a*/ 	.short	(.L_8353 - .L_8352)
.L_8352:
        /*020c*/ 	.word	0x00000000


	//----- nvinfo : EIATTR_CBANK_PARAM_SIZE
	.align		4
.L_8353:
        /*0210*/ 	.byte	0x03, 0x19
        /*0212*/ 	.short	0x007c


	//----- nvinfo : EIATTR_PARAM_CBANK
	.align		4
        /*0214*/ 	.byte	0x04, 0x0a
        /*0216*/ 	.short	(.L_8355 - .L_8354)
	.align		4
.L_8354:
        /*0218*/ 	.word	index@(.nv.constant0._ZN4vllm25paged_attention_v1_kernelIthLi128ELi8ELi128ELNS_18Fp8KVCacheDataTypeE2ELb0EEEvPT_PKS2_PKT0_S8_ifPKiSA_iPKfiiiSC_SC_iiiii)
        /*021c*/ 	.short	0x0380
        /*021e*/ 	.short	0x007c


	//----- nvinfo : EIATTR_SW_WAR
	.align		4
.L_8355:
        /*0220*/ 	.byte	0x04, 0x36
        /*0222*/ 	.short	(.L_8357 - .L_8356)
.L_8356:
        /*0224*/ 	.word	0x00000008
.L_8357:


//--------------------- .nv.info._ZN4vllm25paged_attention_v1_kernelIthLi120ELi8ELi128ELNS_18Fp8KVCacheDataTypeE2ELb0EEEvPT_PKS2_PKT0_S8_ifPKiSA_iPKfiiiSC_SC_iiiii --------------------------
	.section	.nv.info._ZN4vllm25paged_attention_v1_kernelIthLi120ELi8ELi128ELNS_18Fp8KVCacheDataTypeE2ELb0EEEvPT_PKS2_PKT0_S8_ifPKiSA_iPKfiiiSC_SC_iiiii,"",@"SHT_CUDA_INFO"
	.sectionflags	@""
	.align	4


	//----- nvinfo : EIATTR_CUDA_API_VERSION
	.align		4
        /*0000*/ 	.byte	0x04, 0x37
        /*0002*/ 	.short	(.L_8359 - .L_8358)
.L_8358:
        /*0004*/ 	.word	0x00000082


	//----- nvinfo : EIATTR_KPARAM_INFO
	.align		4
.L_8359:
        /*0008*/ 	.byte	0x04, 0x17
        /*000a*/ 	.short	(.L_8361 - .L_8360)
.L_8360:
        /*000c*/ 	.word	0x00000000
        /*0010*/ 	.short	0x0013
        /*0012*/ 	.short	0x0078
        /*0014*/ 	.byte	0x00, 0xf0, 0x11, 0x00


	//----- nvinfo : EIATTR_KPARAM_INFO
	.align		4
.L_8361:
        /*0018*/ 	.byte	0x04, 0x17
        /*001a*/ 	.short	(.L_8363 - .L_8362)
.L_8362:
        /*001c*/ 	.word	0x00000000
        /*0020*/ 	.short	0x0012
        /*0022*/ 	.short	0x0074
        /*0024*/ 	.byte	0x00, 0xf0, 0x11, 0x00


	//----- nvinfo : EIATTR_KPARAM_INFO
	.align		4
.L_8363:
        /*0028*/ 	.byte	0x04, 0x17
        /*002a*/ 	.short	(.L_8365 - .L_8364)
.L_8364:
        /*002c*/ 	.word	0x00000000
        /*0030*/ 	.short	0x0011
        /*0032*/ 	.short	0x0070
        /*0034*/ 	.byte	0x00, 0xf0, 0x11, 0x00


	//----- nvinfo : EIATTR_KPARAM_INFO
	.align		4
.L_8365:
        /*0038*/ 	.byte	0x04, 0x17
        /*003a*/ 	.short	(.L_8367 - .L_8366)
.L_8366:
        /*003c*/ 	.word	0x00000000
        /*0040*/ 	.short	0x0010
        /*0042*/ 	.short	0x006c
        /*0044*/ 	.byte	0x00, 0xf0, 0x11, 0x00


	//----- nvinfo : EIATTR_KPARAM_INFO
	.align		4
.L_8367:
        /*0048*/ 	.byte	0x04, 0x17
        /*004a*/ 	.short	(.L_8369 - .L_8368)
.L_8368:
        /*004c*/ 	.word	0x00000000
        /*0050*/ 	.short	0x000f
        /*0052*/ 	.short	0x0068
        /*0054*/ 	.byte	0x00, 0xf0, 0x11, 0x00


	//----- nvinfo : EIATTR_KPARAM_INFO
	.align		4
.L_8369:
        /*0058*/ 	.byte	0x04, 0x17
        /*005a*/ 	.short	(.L_8371 - .L_8370)
.L_8370:
        /*005c*/ 	.word	0x00000000
        /*0060*/ 	.short	0x000e
        /*0062*/ 	.short	0x0060
        /*0064*/ 	.byte	0x00, 0xf5, 0x21, 0x00


	//----- nvinfo : EIATTR_KPARAM_INFO
	.align		4
.L_8371:
        /*0068*/ 	.byte	0x04, 0x17
        /*006a*/ 	.short	(.L_8373 - .L_8372)
.L_8372:
        /*006c*/ 	.word	0x00000000
        /*0070*/ 	.short	0x000d
        /*0072*/ 	.short	0x0058
        /*0074*/ 	.byte	0x00, 0xf5, 0x21, 0x00


	//----- nvinfo : EIATTR_KPARAM_INFO
	.align		4
.L_8373:
        /*0078*/ 	.byte	0x04, 0x17
        /*007a*/ 	.short	(.L_8375 - .L_8374)
.L_8374:
        /*007c*/ 	.word	0x00000000
        /*0080*/ 	.short	0x000c
        /*0082*/ 	.short	0x0050
        /*0084*/ 	.byte	0x00, 0xf0, 0x11, 0x00


	//----- nvinfo : EIATTR_KPARAM_INFO
	.align		4
.L_8375:
        /*0088*/ 	.byte	0x04, 0x17
        /*008a*/ 	.short	(.L_8377 - .L_8376)
.L_8376:
        /*008c*/ 	.word	0x00000000
        /*0090*/ 	.short	0x000b
        /*0092*/ 	.short	0x004c
        /*0094*/ 	.byte	0x00, 0xf0, 0x11, 0x00


	//----- nvinfo : EIATTR_KPARAM_INFO
	.align		4
.L_8377:
        /*0098*/ 	.byte	0x04, 0x17
        /*009a*/ 	.short	(.L_8379 - .L_8378)
.L_8378:
        /*009c*/ 	.word	0x00000000
        /*00a0*/ 	.short	0x000a
        /*00a2*/ 	.short	0x0048
        /*00a4*/ 	.byte	0x00, 0xf0, 0x11, 0x00


	//----- nvinfo : EIATTR_KPARAM_INFO
	.align		4
.L_8379:
        /*00a8*/ 	.byte	0x04, 0x17
        /*00aa*/ 	.short	(.L_8381 - .L_8380)
.L_8380:
        /*00ac*/ 	.word	0x00000000
        /*00b0*/ 	.short	0x0009
        /*00b2*/ 	.short	0x0040
        /*00b4*/ 	.byte	0x00, 0xf5, 0x21, 0x00


	//----- nvinfo : EIATTR_KPARAM_INFO
	.align		4
.L_8381:
        /*00b8*/ 	.byte	0x04, 0x17
        /*00ba*/ 	.short	(.L_8383 - .L_8382)
.L_8382:
        /*00bc*/ 	.word	0x00000000
        /*00c0*/ 	.short	0x0008
        /*00c2*/ 	.short	0x0038
        /*00c4*/ 	.byte	0x00, 0xf0, 0x11, 0x00


	//----- nvinfo : EIATTR_KPARAM_INFO
	.align		4
.L_8383:
        /*00c8*/ 	.byte	0x04, 0x17
        /*00ca*/ 	.short	(.L_8385 - .L_8384)
.L_8384:
        /*00cc*/ 	.word	0x00000000
        /*00d0*/ 	.short	0x0007
        /*00d2*/ 	.short	0x0030
        /*00d4*/ 	.byte	0x00, 0xf5, 0x21, 0x00


	//----- nvinfo : EIATTR_KPARAM_INFO
	.align		4
.L_8385:
        /*00d8*/ 	.byte	0x04, 0x17
        /*00da*/ 	.short	(.L_8387 - .L_8386)
.L_8386:
        /*00dc*/ 	.word	0x00000000
        /*00e0*/ 	.short	0x0006
        /*00e2*/ 	.short	0x0028
        /*00e4*/ 	.byte	0x00, 0xf5, 0x21, 0x00


	//----- nvinfo : EIATTR_KPARAM_INFO
	.align		4
.L_8387:
        /*00e8*/ 	.byte	0x04, 0x17
        /*00ea*/ 	.short	(.L_8389 - .L_8388)
.L_8388:
        /*00ec*/ 	.word	0x00000000
        /*00f0*/ 	.short	0x0005
        /*00f2*/ 	.short	0x0024
        /*00f4*/ 	.byte	0x00, 0xf0, 0x11, 0x00


	//----- nvinfo : EIATTR_KPARAM_INFO
	.align		4
.L_8389:
        /*00f8*/ 	.byte	0x04, 0x17
        /*00fa*/ 	.short	(.L_8391 - .L_8390)
.L_8390:
        /*00fc*/ 	.word	0x00000000
        /*0100*/ 	.short	0x0004
        /*0102*/ 	.short	0x0020
        /*0104*/ 	.byte	0x00, 0xf0, 0x11, 0x00


	//----- nvinfo : EIATTR_KPARAM_INFO
	.align		4
.L_8391:
        /*0108*/ 	.byte	0x04, 0x17
        /*010a*/ 	.short	(.L_8393 - .L_8392)
.L_8392:
        /*010c*/ 	.word	0x00000000
        /*0110*/ 	.short	0x0003
        /*0112*/ 	.short	0x0018
        /*0114*/ 	.byte	0x00, 0xf5, 0x21, 0x00


	//----- nvinfo : EIATTR_KPARAM_INFO
	.align		4
.L_8393:
        /*0118*/ 	.byte	0x04, 0x17
        /*011a*/ 	.short	(.L_8395 - .L_8394)
.L_8394:
        /*011c*/ 	.word	0x00000000
        /*0120*/ 	.short	0x0002
        /*0122*/ 	.short	0x0010
        /*0124*/ 	.byte	0x00, 0xf5, 0x21, 0x00


	//----- nvinfo : EIATTR_KPARAM_INFO
	.align		4
.L_8395:
        /*0128*/ 	.byte	0x04, 0x17
        /*012a*/ 	.short	(.L_8397 - .L_8396)
.L_8396:
        /*012c*/ 	.word	0x00000000
        /*0130*/ 	.short	0x0001
        /*0132*/ 	.short	0x0008
        /*0134*/ 	.byte	0x00, 0xf5, 0x21, 0x00


	//----- nvinfo : EIATTR_KPARAM_INFO
	.align		4
.L_8397:
        /*0138*/ 	.byte	0x04, 0x17
        /*013a*/ 	.short	(.L_8399 - .L_8398)
.L_8398:
        /*013c*/ 	.word	0x00000000
        /*0140*/ 	.short	0x0000
        /*0142*/ 	.short	0x0000
        /*0144*/ 	.byte	0x00, 0xf5, 0x21, 0x00


	//----- nvinfo : EIATTR_SPARSE_MMA_MASK
	.align		4
.L_8399:
        /*0148*/ 	.byte	0x03, 0x50
        /*014a*/ 	.short	0x0000


	//----- nvinfo : EIATTR_MAXREG_COUNT
	.align		4
        /*014c*/ 	.byte	0x03, 0x1b
        /*014e*/ 	.short	0x00ff


	//----- nvinfo : EIATTR_NUM_BARRIERS
	.align		4
        /*0150*/ 	.byte	0x02, 0x4c
        /*0152*/ 	.byte	0x01
	.zero		1


	//----- nvinfo : EIATTR_EXTERNS
	.align		4
        /*0154*/ 	.byte	0x04, 0x0f
        /*0156*/ 	.short	(.L_8401 - .L_8400)


	//   ....[0]....
	.align		4
.L_8400:
        /*0158*/ 	.word	index@(__assertfail)


	//----- nvinfo : EIATTR_MERCURY_ISA_VERSION
	.align		4
.L_8401:
        /*015c*/ 	.byte	0x03, 0x5f
        /*015e*/ 	.short	0x0101


	//----- nvinfo : EIATTR_COOP_GROUP_MASK_REGIDS
	.align		4
        /*0160*/ 	.byte	0x04, 0x29
        /*0162*/ 	.short	(.L_8403 - .L_8402)


	//   ....[0]....
.L_8402:
        /*0164*/ 	.word	0xffffffff


	//   ....[1]....
        /*0168*/ 	.word	0xffffffff


	//   ....[2]....
        /*016c*/ 	.word	0xffffffff


	//   ....[3]....
        /*0170*/ 	.word	0xffffffff


	//   ....[4]....
        /*0174*/ 	.word	0xffffffff


	//   ....[5]....
        /*0178*/ 	.word	0xffffffff


	//   ....[6]....
        /*017c*/ 	.word	0xffffffff


	//   ....[7]....
        /*0180*/ 	.word	0xffffffff


	//   ....[8]....
        /*0184*/ 	.word	0xffffffff


	//   ....[9]....
        /*0188*/ 	.word	0xffffffff


	//   ....[10]....
        /*018c*/ 	.word	0xffffffff


	//   ....[11]....
        /*0190*/ 	.word	0xffffffff


	//   ....[12]....
        /*0194*/ 	.word	0xffffffff


	//   ....[13]....
        /*0198*/ 	.word	0xffffffff


	//   ....[14]....
        /*019c*/ 	.word	0x0500000f


	//   ....[15]....
        /*01a0*/ 	.word	0x0500000f


	//   ....[16]....
        /*01a4*/ 	.word	0x0500000f


	//----- nvinfo : EIATTR_COOP_GROUP_INSTR_OFFSETS
	.align		4
.L_8403:
        /*01a8*/ 	.byte	0x04, 0x28
        /*01aa*/ 	.short	(.L_8405 - .L_8404)


	//   ....[0]....
.L_8404:
        /*01ac*/ 	.word	0x00000270


	//   ....[1]....
        /*01b0*/ 	.word	0x00000290


	//   ....[2]....
        /*01b4*/ 	.word	0x000002b0


	//   ....[3]....
        /*01b8*/ 	.word	0x000003c0


	//   ....[4]....
        /*01bc*/ 	.word	0x000003e0


	//   ....[5]....
        /*01c0*/ 	.word	0x00000400


	//   ....[6]....
        /*01c4*/ 	.word	0x00001230


	//   ....[7]....
        /*01c8*/ 	.word	0x00001260


	//   ....[8]....
        /*01cc*/ 	.word	0x00001280


	//   ....[9]....
        /*01d0*/ 	.word	0x000012a0


	//   ....[10]....
        /*01d4*/ 	.word	0x000012c0


	//   ....[11]....
        /*01d8*/ 	.word	0x00001310


	//   ....[12]....
        /*01dc*/ 	.word	0x00001330


	//   ....[13]....
        /*01e0*/ 	.word	0x00001350


	//   ....[14]....
        /*01e4*/ 	.word	0x000021b0


	//   ....[15]....
        /*01e8*/ 	.word	0x00002210


	//   ....[16]....
        /*01ec*/ 	.word	0x00002270


	//----- nvinfo : EIATTR_VRC_CTA_INIT_COUNT
	.align		4
.L_8405:
        /*01f0*/ 	.byte	0x02, 0x4a
	.zero		1
	.zero		1


	//----- nvinfo : EIATTR_SYSCALL_OFFSETS
	.align		4
        /*01f4*/ 	.byte	0x04, 0x46
        /*01f6*/ 	.short	(.L_8407 - .L_8406)


	//   ....[0]....
.L_8406:
        /*01f8*/ 	.word	0x00000220


	//----- nvinfo : EIATTR_EXIT_INSTR_OFFSETS
	.align		4
.L_8407:
        /*01fc*/ 	.byte	0x04, 0x1c
        /*01fe*/ 	.short	(.L_8409 - .L_8408)


	//   ....[0]....
.L_8408:
        /*0200*/ 	.word	0x00001fe0


	//   ....[1]....
        /*0204*/ 	.word	0x00002130


	//   ....[2]....
        /*0208*/ 	.word	0x00002160


	//----- nvinfo : EIATTR_CRS_STACK_SIZE
	.align		4
.L_8409:
        /*020c*/ 	.byte	0x04, 0x1e
        /*020e*/ 	.short	(.L_8411 - .L_8410)
.L_8410:
        /*0210*/ 	.word	0x00000000


	//----- nvinfo : EIATTR_CBANK_PARAM_SIZE
	.align		4
.L_8411:
        /*0214*/ 	.byte	0x03, 0x19
        /*0216*/ 	.short	0x007c


	//----- nvinfo : EIATTR_PARAM_CBANK
	.align		4
        /*0218*/ 	.byte	0x04, 0x0a
        /*021a*/ 	.short	(.L_8413 - .L_8412)
	.align		4
.L_8412:
        /*021c*/ 	.word	index@(.nv.constant0._ZN4vllm25paged_attention_v1_kernelIthLi120ELi8ELi128ELNS_18Fp8KVCacheDataTypeE2ELb0EEEvPT_PKS2_PKT0_S8_ifPKiSA_iPKfiiiSC_SC_iiiii)
        /*0220*/ 	.short	0x0380
        /*0222*/ 	.short	0x007c


	//----- nvinfo : EIATTR_SW_WAR
	.align		4
.L_8413:
        /*0224*/ 	.byte	0x04, 0x36
        /*0226*/ 	.short	(.L_8415 - .L_8414)
.L_8414:
        /*0228*/ 	.word	0x00000008
.L_8415:


//--------------------- .nv.info._ZN4vllm25paged_attention_v1_kernelIthLi112ELi8ELi128ELNS_18Fp8KVCacheDataTypeE2ELb0EEEvPT_PKS2_PKT0_S8_ifPKiSA_iPKfiiiSC_SC_iiiii --------------------------
	.section	.nv.info._ZN4vllm25paged_attention_v1_kernelIthLi112ELi8ELi128ELNS_18Fp8KVCacheDataTypeE2ELb0EEEvPT_PKS2_PKT0_S8_ifPKiSA_iPKfiiiSC_SC_iiiii,"",@"SHT_CUDA_INFO"
	.sectionflags	@""
	.align	4


	//----- nvinfo : EIATTR_CUDA_API_VERSION
	.align		4
        /*0000*/ 	.byte	0x04, 0x37
        /*0002*/ 	.short	(.L_8417 - .L_8416)
.L_8416:
        /*0004*/ 	.word	0x00000082


	//----- nvinfo : EIATTR_KPARAM_INFO
	.align		4
.L_8417:
        /*0008*/ 	.byte	0x04, 0x17
        /*000a*/ 	.short	(.L_8419 - .L_8418)
.L_8418:
        /*000c*/ 	.word	0x00000000
        /*0010*/ 	.short	0x0013
        /*0012*/ 	.short	0x0078
        /*0014*/ 	.byte	0x00, 0xf0, 0x11, 0x00


	//----- nvinfo : EIATTR_KPARAM_INFO
	.align		4
.L_8419:
        /*0018*/ 	.byte	0x04, 0x17
        /*001a*/ 	.short	(.L_8421 - .L_8420)
.L_8420:
        /*001c*/ 	.word	0x00000000
        /*0020*/ 	.short	0x0012
        /*0022*/ 	.short	0x0074
        /*0024*/ 	.byte	0x00, 0xf0, 0x11, 0x00


	//----- nvinfo : EIATTR_KPARAM_INFO
	.align		4
.L_8421:
        /*0028*/ 	.byte	0x04, 0x17
        /*002a*/ 	.short	(.L_8423 - .L_8422)
.L_8422:
        /*002c*/ 	.word	0x00000000
        /*0030*/ 	.short	0x0011
        /*0032*/ 	.short	0x0070
        /*0034*/ 	.byte	0x00, 0xf0, 0x11, 0x00


	//----- nvinfo : EIATTR_KPARAM_INFO
	.align		4
.L_8423:
        /*0038*/ 	.byte	0x04, 0x17
        /*003a*/ 	.short	(.L_8425 - .L_8424)
.L_8424:
        /*003c*/ 	.word	0x00000000
        /*0040*/ 	.short	0x0010
        /*0042*/ 	.short	0x006c
        /*0044*/ 	.byte	0x00, 0xf0, 0x11, 0x00


	//----- nvinfo : EIATTR_KPARAM_INFO
	.align		4
.L_8425:
        /*0048*/ 	.byte	0x04, 0x17
        /*004a*/ 	.short	(.L_8427 - .L_8426)
.L_8426:
        /*004c*/ 	.word	0x00000000
        /*0050*/ 	.short	0x000f
        /*0052*/ 	.short	0x0068
        /*0054*/ 	.byte	0x00, 0xf0, 0x11, 0x00


	//----- nvinfo : EIATTR_KPARAM_INFO
	.align		4
.L_8427:
        /*0058*/ 	.byte	0x04, 0x17
        /*005a*/ 	.short	(.L_8429 - .L_8428)
.L_8428:
        /*005c*/ 	.word	0x00000000
        /*0060*/ 	.short	0x000e
        /*0062*/ 	.short	0x0060
        /*0064*/ 	.byte	0x00, 0xf5, 0x21, 0x00


	//----- nvinfo : EIATTR_KPARAM_INFO
	.align		4
.L_8429:
        /*0068*/ 	.byte	0x04, 0x17
        /*006a*/ 	.short	(.L_8431 - .L_8430)
.L_8430:
        /*006c*/ 	.word	0x00000000
        /*0070*/ 	.short	0x000d
        /*0072*/ 	.short	0x0058
        /*0074*/ 	.byte	0x00, 0xf5, 0x21, 0x00


	//----- nvinfo : EIATTR_KPARAM_INFO
	.align		4
.L_8431:
        /*0078*/ 	.byte	0x04, 0x17
        /*007a*/ 	.short	(.L_8433 - .L_8432)
.L_8432:
        /*007c*/ 	.word	0x00000000
        /*0080*/ 	.short	0x000c
        /*0082*/ 	.short	0x0050
        /*0084*/ 	.byte	0x00, 0xf0, 0x11, 0x00


	//----- nvinfo : EIATTR_KPARAM_INFO
	.align		4
.L_8433:
        /*0088*/ 	.byte	0x04, 0x17
        /*008a*/ 	.short	(.L_8435 - .L_8434)
.L_8434:
        /*008c*/ 	.word	0x00000000
        /*0090*/ 	.short	0x000b
        /*0092*/ 	.short	0x004c
        /*0094*/ 	.byte	0x00, 0xf0, 0x11, 0x00


	//----- nvinfo : EIATTR_KPARAM_INFO
	.align		4
.L_8435:
        /*0098*/ 	.byte	0x04, 0x17
        /*009a*/ 	.short	(.L_8437 - .L_8436)
.L_8436:
        /*009c*/ 	.word	0x00000000
        /*00a0*/ 	.short	0x000a
        /*00a2*/ 	.short	0x0048
        /*00a4*/ 	.byte	0x00, 0xf0, 0x11, 0x00


	//----- nvinfo : EIATTR_KPARAM_INFO
	.align		4
.L_8437:
        /*00a8*/ 	.byte	0x04, 0x17
        /*00aa*/ 	.short	(.L_8439 - .L_8438)
.L_8438:
        /*00ac*/ 	.word	0x00000000
        /*00b0*/ 	.short	0x0009
        /*00b2*/ 	.short	0x0040
        /*00b4*/ 	.byte	0x00, 0xf5, 0x21, 0x00


	//----- nvinfo : EIATTR_KPARAM_INFO
	.align		4
.L_8439:
        /*00b8*/ 	.byte	0x04, 0x17
        /*00ba*/ 	.short	(.L_8441 - .L_8440)
.L_8440:
        /*00bc*/ 	.word	0x00000000
        /*00c0*/ 	.short	0x0008
        /*00c2*/ 	.short	0x0038
        /*00c4*/ 	.byte	0x00, 0xf0, 0x11, 0x00


	//----- nvinfo : EIATTR_KPARAM_INFO
	.align		4
.L_8441:
        /*00c8*/ 	.byte	0x04, 0x17
        /*00ca*/ 	.short	(.L_8443 - .L_8442)
.L_8442:
        /*00cc*/ 	.word	0x00000000
        /*00d0*/ 	.short	0x0007
        /*00d2*/ 	.short	0x0030
        /*00d4*/ 	.byte	0x00, 0xf5, 0x21, 0x00


	//----- nvinfo : EIATTR_KPARAM_INFO
	.align		4
.L_8443:
        /*00d8*/ 	.byte	0x04, 0x17
        /*00da*/ 	.short	(.L_8445 - .L_8444)
.L_8444:
        /*00dc*/ 	.word	0x00000000
        /*00e0*/ 	.short	0x0006
        /*00e2*/ 	.short	0x0028
        /*00e4*/ 	.byte	0x00, 0xf5, 0x21, 0x00


	//----- nvinfo : EIATTR_KPARAM_INFO
	.align		4
.L_8445:
        /*00e8*/ 	.byte	0x04, 0x17
        /*00ea*/ 	.short	(.L_8447 - .L_8446)
.L_8446:
        /*00ec*/ 	.word	0x00000000
        /*00f0*/ 	.short	0x0005
        /*00f2*/ 	.short	0x0024
        /*00f4*/ 	.byte	0x00, 0xf0, 0x11, 0x00


	//----- nvinfo : EIATTR_KPARAM_INFO
	.align		4
.L_8447:
        /*00f8*/ 	.byte	0x04, 0x17
        /*00fa*/ 	.short	(.L_8449 - .L_8448)
.L_8448:
        /*00fc*/ 	.word	0x00000000
        /*0100*/ 	.short	0x0004
        /*0102*/ 	.short	0x0020
        /*0104*/ 	.byte	0x00, 0xf0, 0x11, 0x00


	//----- nvinfo : EIATTR_KPARAM_INFO
	.align		4
.L_8449:
        /*0108*/ 	.byte	0x04, 0x17
        /*010a*/ 	.short	(.L_8451 - .L_8450)
.L_8450:
        /*010c*/ 	.word	0x00000000
        /*0110*/ 	.short	0x0003
        /*0112*/ 	.short	0x0018
        /*0114*/ 	.byte	0x00, 0xf5, 0x21, 0x00


	//----- nvinfo : EIATTR_KPARAM_INFO
	.align		4
.L_8451:
        /*0118*/ 	.byte	0x04, 0x17
        /*011a*/ 	.short	(.L_8453 - .L_8452)
.L_8452:
        /*011c*/ 	.word	0x00000000
        /*0120*/ 	.short	0x0002
        /*0122*/ 	.short	0x0010
        /*0124*/ 	.byte	0x00, 0xf5, 0x21, 0x00


	//----- nvinfo : EIATTR_KPARAM_INFO
	.align		4
.L_8453:
        /*0128*/ 	.byte	0x04, 0x17
        /*012a*/ 	.short	(.L_8455 - .L_8454)
.L_8454:
        /*012c*/ 	.word	0x00000000
        /*0130*/ 	.short	0x0001
        /*0132*/ 	.short	0x0008
        /*0134*/ 	.byte	0x00, 0xf5, 0x21, 0x00


	//----- nvinfo : EIATTR_KPARAM_INFO
	.align		4
.L_8455:
        /*0138*/ 	.byte	0x04, 0x17
        /*013a*/ 	.short	(.L_8457 - .L_8456)
.L_8456:
        /*013c*/ 	.word	0x00000000
        /*0140*/ 	.short	0x0000
        /*0142*/ 	.short	0x0000
        /*0144*/ 	.byte	0x00, 0xf5, 0x21, 0x00


	//----- nvinfo : EIATTR_SPARSE_MMA_MASK
	.align		4
.L_8457:
        /*0148*/ 	.byte	0x03, 0x50
        /*014a*/ 	.short	0x0000


	//----- nvinfo : EIATTR_MAXREG_COUNT
	.align		4
        /*014c*/ 	.byte	0x03, 0x1b
        /*014e*/ 	.short	0x00ff


	//----- nvinfo : EIATTR_NUM_BARRIERS
	.align		4
        /*0150*/ 	.byte	0x02, 0x4c
        /*0152*/ 	.byte	0x01
	.zero		1


	//----- nvinfo : EIATTR_EXTERNS
	.align		4
        /*0154*/ 	.byte	0x04, 0x0f
        /*0156*/ 	.short	(.L_8459 - .L_8458)


	//   ....[0]....
	.align		4
.L_8458:
        /*0158*/ 	.word	index@(__assertfail)


	//----- nvinfo : EIATTR_MERCURY_ISA_VERSION
	.align		4
.L_8459:
        /*015c*/ 	.byte	0x03, 0x5f
        /*015e*/ 	.short	0x0101


	//----- nvinfo : EIATTR_COOP_GROUP_MASK_REGIDS
	.align		4
        /*0160*/ 	.byte	0x04, 0x29
        /*0162*/ 	.short	(.L_8461 - .L_8460)


	//   ....[0]....
.L_8460:
        /*0164*/ 	.word	0xffffffff


	//   ....[1]....
        /*0168*/ 	.word	0xffffffff


	//   ....[2]....
        /*016c*/ 	.word	0xffffffff


	//   ....[3]....
        /*0170*/ 	.word	0xffffffff


	//   ....[4]....
        /*0174*/ 	.word	0xffffffff


	//   ....[5]....
        /*0178*/ 	.word	0xffffffff


	//   ....[6]....
        /*017c*/ 	.word	0xffffffff


	//   ....[7]....
        /*0180*/ 	.word	0xffffffff


	//   ....[8]....
        /*0184*/ 	.word	0xffffffff


	//   ....[9]....
        /*0188*/ 	.word	0xffffffff


	//   ....[10]....
        /*018c*/ 	.word	0xffffffff


	//   ....[11]....
        /*0190*/ 	.word	0xffffffff


	//   ....[12]....
        /*0194*/ 	.word	0xffffffff


	//   ....[13]....
        /*0198*/ 	.word	0xffffffff


	//   ....[14]....
        /*019c*/ 	.word	0x0500000f


	//   ....[15]....
        /*01a0*/ 	.word	0x0500000f


	//   ....[16]....
        /*01a4*/ 	.word	0x0500000f


	//----- nvinfo : EIATTR_COOP_GROUP_INSTR_OFFSETS
	.align		4
.L_8461:
        /*01a8*/ 	.byte	0x04, 0x28
        /*01aa*/ 	.short	(.L_8463 - .L_8462)


	//   ....[0]....
.L_8462:
        /*01ac*/ 	.word	0x00000270


	//   ....[1]....
        /*01b0*/ 	.word	0x00000290


	//   ....[2]....
        /*01b4*/ 	.word	0x000002b0


	//   ....[3]....
        /*01b8*/ 	.word	0x000003c0


	//   ....[4]....
        /*01bc*/ 	.word	0x000003e0


	//   ....[5]....
        /*01c0*/ 	.word	0x00000400


	//   ....[6]....
        /*01c4*/ 	.word	0x00001230


	//   ....[7]....
        /*01c8*/ 	.word	0x00001260


	//   ....[8]....
        /*01cc*/ 	.word	0x00001280


	//   ....[9]....
        /*01d0*/ 	.word	0x000012a0


	//   ....[10]....
        /*01d4*/ 	.word	0x000012c0


	//   ....[11]....
        /*01d8*/ 	.word	0x00001310


	//   ....[12]....
        /*01dc*/ 	.word	0x00001330


	//   ....[13]....
        /*01e0*/ 	.word	0x00001350


	//   ....[14]....
        /*01e4*/ 	.word	0x000021b0


	//   ....[15]....
        /*01e8*/ 	.word	0x00002210


	//   ....[16]....
        /*01ec*/ 	.word	0x00002270


	//----- nvinfo : EIATTR_VRC_CTA_INIT_COUNT
	.align		4
.L_8463:
        /*01f0*/ 	.byte	0x02, 0x4a
	.zero		1
	.zero		1


	//----- nvinfo : EIATTR_SYSCALL_OFFSETS
	.align		4
        /*01f4*/ 	.byte	0x04, 0x46
        /*01f6*/ 	.short	(.L_8465 - .L_8464)


	//   ....[0]....
.L_8464:
        /*01f8*/ 	.word	0x00000220


	//----- nvinfo : EIATTR_EXIT_INSTR_OFFSETS
	.align		4
.L_8465:
        /*01fc*/ 	.byte	0x04, 0x1c
        /*01fe*/ 	.short	(.L_8467 - .L_8466)


	//   ....[0]....
.L_8466:
        /*0200*/ 	.word	0x00001fe0


	//   ....[1]....
        /*0204*/ 	.word	0x00002130


	//   ....[2]....
        /*0208*/ 	.word	0x00002160


	//----- nvinfo : EIATTR_CRS_STACK_SIZE
	.align		4
.L_8467:
        /*020c*/ 	.byte	0x04, 0x1e
        /*020e*/ 	.short	(.L_8469 - .L_8468)
.L_8468:
        /*0210*/ 	.word	0x00000000


	//----- nvinfo : EIATTR_CBANK_PARAM_SIZE
	.align		4
.L_8469:
        /*0214*/ 	.byte	0x03, 0x19
        /*0216*/ 	.short	0x007c


	//----- nvinfo : EIATTR_PARAM_CBANK
	.align		4
        /*0218*/ 	.byte	0x04, 0x0a
        /*021a*/ 	.short	(.L_8471 - .L_8470)
	.align		4
.L_8470:
        /*021c*/ 	.word	index@(.nv.constant0._ZN4vllm25paged_attention_v1_kernelIthLi112ELi8ELi128ELNS_18Fp8KVCacheDataTypeE2ELb0EEEvPT_PKS2_PKT0_S8_ifPKiSA_iPKfiiiSC_SC_iiiii)
        /*0220*/ 	.short	0x0380
        /*0222*/ 	.short	0x007c


	//----- nvinfo : EIATTR_SW_WAR
	.align		4
.L_8471:
        /*0224*/ 	.byte	0x04, 0x36
        /*0226*/ 	.short	(.L_8473 - .L_8472)
.L_8472:
        /*0228*/ 	.word	0x00000008
.L_8473:


//--------------------- .nv.info._ZN4vllm25paged_attention_v1_kernelIthLi96ELi8ELi128ELNS_18Fp8KVCacheDataTypeE2ELb0EEEvPT_PKS2_PKT0_S8_ifPKiSA_iPKfiiiSC_SC_iiiii --------------------------
	.section	.nv.info._ZN4vllm25paged_attention_v1_kernelIthLi96ELi8ELi128ELNS_18Fp8KVCacheDataTypeE2ELb0EEEvPT_PKS2_PKT0_S8_ifPKiSA_iPKfiiiSC_SC_iiiii,"",@"SHT_CUDA_INFO"
	.sectionflags	@""
	.align	4


	//----- nvinfo : EIATTR_CUDA_API_VERSION
	.align		4
        /*0000*/ 	.byte	0x04, 0x37
        /*0002*/ 	.short	(.L_8475 - .L_8474)
.L_8474:
        /*0004*/ 	.word	0x00000082


	//----- nvinfo : EIATTR_KPARAM_INFO
	.align		4
.L_8475:
        /*0008*/ 	.byte	0x04, 0x17
        /*000a*/ 	.short	(.L_8477 - .L_8476)
.L_8476:
        /*000c*/ 	.word	0x00000000
        /*0010*/ 	.short	0x0013
        /*0012*/ 	.short	0x0078
        /*0014*/ 	.byte	0x00, 0xf0, 0x11, 0x00


	//----- nvinfo : EIATTR_KPARAM_INFO
	.align		4
.L_8477:
        /*0018*/ 	.byte	0x04, 0x17
        /*001a*/ 	.short	(.L_8479 - .L_8478)
.L_8478:
        /*001c*/ 	.word	0x00000000
        /*0020*/ 	.short	0x0012
        /*0022*/ 	.short	0x0074
        /*0024*/ 	.byte	0x00, 0xf0, 0x11, 0x00


	//----- nvinfo : EIATTR_KPARAM_INFO
	.align		4
.L_8479:
        /*0028*/ 	.byte	0x04, 0x17
        /*002a*/ 	.short	(.L_8481 - .L_8480)
.L_8480:
        /*002c*/ 	.word	0x00000000
        /*0030*/ 	.short	0x0011
        /*0032*/ 	.short	0x0070
        /*0034*/ 	.byte	0x00, 0xf0, 0x11, 0x00


	//----- nvinfo : EIATTR_KPARAM_INFO
	.align		4
.L_8481:
        /*0038*/ 	.byte	0x04, 0x17
        /*003a*/ 	.short	(.L_8483 - .L_8482)
.L_8482:
        /*003c*/ 	.word	0x00000000
        /*0040*/ 	.short	0x0010
        /*0042*/ 	.short	0x006c
        /*0044*/ 	.byte	0x00, 0xf0, 0x11, 0x00


	//----- nvinfo : EIATTR_KPARAM_INFO
	.align		4
.L_8483:
        /*0048*/ 	.byte	0x04, 0x17
        /*004a*/ 	.short	(.L_8485 - .L_8484)
.L_8484:
        /*004c*/ 	.word	0x00000000
        /*0050*/ 	.short	0x000f
        /*0052*/ 	.short	0x0068
        /*0054*/ 	.byte	0x00, 0xf0, 0x11, 0x00


	//----- nvinfo : EIATTR_KPARAM_INFO
	.align		4
.L_8485:
        /*0058*/ 	.byte	0x04, 0x17
        /*005a*/ 	.short	(.L_8487 - .L_8486)
.L_8486:
        /*005c*/ 	.word	0x00000000
        /*0060*/ 	.short	0x000e
        /*0062*/ 	.short	0x0060
        /*0064*/ 	.byte	0x00, 0xf5, 0x21, 0x00


	//----- nvinfo : EIATTR_KPARAM_INFO
	.align		4
.L_8487:
        /*0068*/ 	.byte	0x04, 0x17
        /*006a*/ 	.short	(.L_8489 - .L_8488)
.L_8488:
        /*006c*/ 	.word	0x00000000
        /*0070*/ 	.short	0x000d
        /*0072*/ 	.short	0x0058
        /*0074*/ 	.byte	0x00, 0xf5, 0x21, 0x00


	//----- nvinfo : EIATTR_KPARAM_INFO
	.align		4
.L_8489:
        /*0078*/ 	.byte	0x04, 0x17
        /*007a*/ 	.short	(.L_8491 - .L_8490)
.L_8490:
        /*007c*/ 	.word	0x00000000
        /*0080*/ 	.short	0x000c
        /*0082*/ 	.short	0x0050
        /*0084*/ 	.byte	0x00, 0xf0, 0x11, 0x00


	//----- nvinfo : EIATTR_KPARAM_INFO
	.align		4
.L_8491:
        /*0088*/ 	.byte	0x04, 0x17
        /*008a*/ 	.short	(.L_8493 - .L_8492)
.L_8492:
        /*008c*/ 	.word	0x00000000
        /*0090*/ 	.short	0x000b
        /*0092*/ 	.short	0x004c
        /*0094*/ 	.byte	0x00, 0xf0, 0x11, 0x00


	//----- nvinfo : EIATTR_KPARAM_INFO
	.align		4
.L_8493:
        /*0098*/ 	.byte	0x04, 0x17
        /*009a*/ 	.short	(.L_8495 - .L_8494)
.L_8494:
        /*009c*/ 	.word	0x00000000
        /*00a0*/ 	.short	0x000a
        /*00a2*/ 	.short	0x0048
        /*00a4*/ 	.byte	0x00, 0xf0, 0x11, 0x00


	//----- nvinfo : EIATTR_KPARAM_INFO
	.align		4
.L_8495:
        /*00a8*/ 	.byte	0x04, 0x17
        /*00aa*/ 	.short	(.L_8497 - .L_8496)
.L_8496:
        /*00ac*/ 	.word	0x00000000
        /*00b0*/ 	.short	0x0009
        /*00b2*/ 	.short	0x0040
        /*00b4*/ 	.byte	0x00, 0xf5, 0x21, 0x00


	//----- nvinfo : EIATTR_KPARAM_INFO
	.align		4
.L_8497:
        /*00b8*/ 	.byte	0x04, 0x17
        /*00ba*/ 	.short	(.L_8499 - .L_8498)
.L_8498:
        /*00bc*/ 	.word	0x00000000
        /*00c0*/ 	.short	0x0008
        /*00c2*/ 	.short	0x0038
        /*00c4*/ 	.byte	0x00, 0xf0, 0x11, 0x00


	//----- nvinfo : EIATTR_KPARAM_INFO
	.align		4
.L_8499:
        /*00c8*/ 	.byte	0x04, 0x17
        /*00ca*/ 	.short	(.L_8501 - .L_8500)
.L_8500:
        /*00cc*/ 	.word	0x00000000
        /*00d0*/ 	.short	0x0007
        /*00d2*/ 	.short	0x0030
        /*00d4*/ 	.byte	0x00, 0xf5, 0x21, 0x00


	//----- nvinfo : EIATTR_KPARAM_INFO
	.align		4
.L_8501:
        /*00d8*/ 	.byte	0x04, 0x17
        /*00da*/ 	.short	(.L_8503 - .L_8502)
.L_8502:
        /*00dc*/ 	.word	0x00000000
        /*00e0*/ 	.short	0x0006
        /*00e2*/ 	.short	0x0028
        /*00e4*/ 	.byte	0x00, 0xf5, 0x21, 0x00


	//----- nvinfo : EIATTR_KPARAM_INFO
	.align		4
.L_8503:
        /*00e8*/ 	.byte	0x04, 0x17
        /*00ea*/ 	.short	(.L_8505 - .L_8504)
.L_8504:
        /*00ec*/ 	.word	0x00000000
        /*00f0*/ 	.short	0x0005
        /*00f2*/ 	.short	0x0024
        /*00f4*/ 	.byte	0x00, 0xf0, 0x11, 0x00


	//----- nvinfo : EIATTR_KPARAM_INFO
	.align		4
.L_8505:
        /*00f8*/ 	.byte	0x04, 0x17
        /*00fa*/ 	.short	(.L_8507 - .L_8506)
.L_8506:
        /*00fc*/ 	.word	0x00000000
        /*0100*/ 	.short	0x0004
        /*0102*/ 	.short	0x0020
        /*0104*/ 	.byte	0x00, 0xf0, 0x11, 0x00


	//----- nvinfo : EIATTR_KPARAM_INFO
	.align		4
.L_8507:
        /*0108*/ 	.byte	0x04, 0x17
        /*010a*/ 	.short	(.L_8509 - .L_8508)
.L_8508:
        /*010c*/ 	.word	0x00000000
        /*0110*/ 	.short	0x0003
        /*0112*/ 	.short	0x0018
        /*0114*/ 	.byte	0x00, 0xf5, 0x21, 0x00


	//----- nvinfo : EIATTR_KPARAM_INFO
	.align		4
.L_8509:
        /*0118*/ 	.byte	0x04, 0x17
        /*011a*/ 	.short	(.L_8511 - .L_8510)
.L_8510:
        /*011c*/ 	.word	0x00000000
        /*0120*/ 	.short	0x0002
        /*0122*/ 	.short	0x0010
        /*0124*/ 	.byte	0x00, 0xf5, 0x21, 0x00


	//----- nvinfo : EIATTR_KPARAM_INFO
	.align		4
.L_8511:
        /*0128*/ 	.byte	0x04, 0x17
        /*012a*/ 	.short	(.L_8513 - .L_8512)
.L_8512:
        /*012c*/ 	.word	0x00000000
        /*0130*/ 	.short	0x0001
        /*0132*/ 	.short	0x0008
        /*0134*/ 	.byte	0x00, 0xf5, 0x21, 0x00


	//----- nvinfo : EIATTR_KPARAM_INFO
	.align		4
.L_8513:
        /*0138*/ 	.byte	0x04, 0x17
        /*013a*/ 	.short	(.L_8515 - .L_8514)
.L_8514:
        /*013c*/ 	.word	0x00000000
        /*0140*/ 	.short	0x0000
        /*0142*/ 	.short	0x0000
        /*0144*/ 	.byte	0x00, 0xf5, 0x21, 0x00


	//----- nvinfo : EIATTR_SPARSE_MMA_MASK
	.align		4
.L_8515:
        /*0148*/ 	.byte	0x03, 0x50
        /*014a*/ 	.short	0x0000


	//----- nvinfo : EIATTR_MAXREG_COUNT
	.align		4
        /*014c*/ 	.byte	0x03, 0x1b
        /*014e*/ 	.short	0x00ff


	//----- nvinfo : EIATTR_NUM_BARRIERS
	.align		4
        /*0150*/ 	.byte	0x02, 0x4c
        /*0152*/ 	.byte	0x01
	.zero		1


	//----- nvinfo : EIATTR_EXTERNS
	.align		4
        /*0154*/ 	.byte	0x04, 0x0f
        /*0156*/ 	.short	(.L_8517 - .L_8516)


	//   ....[0]....
	.align		4
.L_8516:
        /*0158*/ 	.word	index@(__assertfail)


	//----- nvinfo : EIATTR_MERCURY_ISA_VERSION
	.align		4
.L_8517:
        /*015c*/ 	.byte	0x03, 0x5f
        /*015e*/ 	.short	0x0101


	//----- nvinfo : EIATTR_COOP_GROUP_MASK_REGIDS
	.align		4
        /*0160*/ 	.byte	0x04, 0x29
        /*0162*/ 	.short	(.L_8519 - .L_8518)


	//   ....[0]....
.L_8518:
        /*0164*/ 	.word	0xffffffff


	//   ....[1]....
        /*0168*/ 	.word	0xffffffff


	//   ....[2]....
        /*016c*/ 	.word	0xffffffff


	//   ....[3]....
        /*0170*/ 	.word	0xffffffff


	//   ....[4]....
        /*0174*/ 	.word	0xffffffff


	//   ....[5]....
        /*0178*/ 	.word	0xffffffff


	//   ....[6]....
        /*017c*/ 	.word	0xffffffff


	//   ....[7]....
        /*0180*/ 	.word	0xffffffff


	//   ....[8]....
        /*0184*/ 	.word	0xffffffff


	//   ....[9]....
        /*0188*/ 	.word	0xffffffff


	//   ....[10]....
        /*018c*/ 	.word	0xffffffff


	//   ....[11]....
        /*0190*/ 	.word	0xffffffff


	//   ....[12]....
        /*0194*/ 	.word	0xffffffff


	//   ....[13]....
        /*0198*/ 	.word	0xffffffff


	//   ....[14]....
        /*019c*/ 	.word	0x0500000f


	//   ....[15]....
        /*01a0*/ 	.word	0x0500000f


	//   ....[16]....
        /*01a4*/ 	.word	0x0500000f


	//----- nvinfo : EIATTR_COOP_GROUP_INSTR_OFFSETS
	.align		4
.L_8519:
        /*01a8*/ 	.byte	0x04, 0x28
        /*01aa*/ 	.short	(.L_8521 - .L_8520)


	//   ....[0]....
.L_8520:
        /*01ac*/ 	.word	0x00000270


	//   ....[1]....
        /*01b0*/ 	.word	0x00000290


	//   ....[2]....
        /*01b4*/ 	.word	0x000002b0


	//   ....[3]....
        /*01b8*/ 	.word	0x000003c0


	//   ....[4]....
        /*01bc*/ 	.word	0x000003e0


	//   ....[5]....
        /*01c0*/ 	.word	0x00000400


	//   ....[6]....
        /*01c4*/ 	.word	0x00001230


	//   ....[7]....
        /*01c8*/ 	.word	0x00001260


	//   ....[8]....
        /*01cc*/ 	.word	0x00001280


	//   ....[9]....
        /*01d0*/ 	.word	0x000012a0


	//   ....[10]....
        /*01d4*/ 	.word	0x000012c0


	//   ....[11]....
        /*01d8*/ 	.word	0x00001310


	//   ....[12]....
        /*01dc*/ 	.word	0x00001330


	//   ....[13]....
        /*01e0*/ 	.word	0x00001350


	//   ....[14]....
        /*01e4*/ 	.word	0x00002010


	//   ....[15]....
        /*01e8*/ 	.word	0x00002070


	//   ....[16]....
        /*01ec*/ 	.word	0x000020d0


	//----- nvinfo : EIATTR_VRC_CTA_INIT_COUNT
	.align		4
.L_8521:
        /*01f0*/ 	.byte	0x02, 0x4a
	.zero		1
	.zero		1


	//----- nvinfo : EIATTR_SYSCALL_OFFSETS
	.align		4
        /*01f4*/ 	.byte	0x04, 0x46
        /*01f6*/ 	.short	(.L_8523 - .L_8522)


	//   ....[0]....
.L_8522:
        /*01f8*/ 	.word	0x00000220


	//----- nvinfo : EIATTR_EXIT_INSTR_OFFSETS
	.align		4
.L_8523:
        /*01fc*/ 	.byte	0x04, 0x1c
        /*01fe*/ 	.short	(.L_8525 - .L_8524)


	//   ....[0]....
.L_8524:
        /*0200*/ 	.word	0x00001e40


	//   ....[1]....
        /*0204*/ 	.word	0x00001fc0


	//----- nvinfo : EIATTR_CRS_STACK_SIZE
	.align		4
.L_8525:
        /*0208*/ 	.byte	0x04, 0x1e
        /*020a*/ 	.short	(.L_8527 - .L_8526)
.L_8526:
        /*020c*/ 	.word	0x00000000


	//----- nvinfo : EIATTR_CBANK_PARAM_SIZE
	.align		4
.L_8527:
        /*0210*/ 	.byte	0x03, 0x19
        /*0212*/ 	.short	0x007c


	//----- nvinfo : EIATTR_PARAM_CBANK
	.align		4
        /*0214*/ 	.byte	0x04, 0x0a
        /*0216*/ 	.short	(.L_8529 - .L_8528)
	.align		4
.L_8528:
        /*0218*/ 	.word	index@(.nv.constant0._ZN4vllm25paged_attention_v1_kernelIthLi96ELi8ELi128ELNS_18Fp8KVCacheDataTypeE2ELb0EEEvPT_PKS2_PKT0_S8_ifPKiSA_iPKfiiiSC_SC_iiiii)
        /*021c*/ 	.short	0x0380
        /*021e*/ 	.short	0x007c


	//----- nvinfo : EIATTR_SW_WAR
	.align		4
.L_8529:
        /*0220*/ 	.byte	0x04, 0x36
        /*0222*/ 	.short	(.L_8531 - .L_8530)
.L_8530:
        /*0224*/ 	.word	0x00000008
.L_8531:


//--------------------- .nv.info._ZN4vllm25paged_attention_v1_kernelIthLi80ELi8ELi128ELNS_18Fp8KVCacheDataTypeE2ELb0EEEvPT_PKS2_PKT0_S8_ifPKiSA_iPKfiiiSC_SC_iiiii --------------------------
	.section	.nv.info._ZN4vllm25paged_attention_v1_kernelIthLi80ELi8ELi128ELNS_18Fp8KVCacheDataTypeE2ELb0EEEvPT_PKS2_PKT0_S8_ifPKiSA_iPKfiiiSC_SC_iiiii,"",@"SHT_CUDA_INFO"
	.sectionflags	@""
	.align	4


	//----- nvinfo : EIATTR_CUDA_API_VERSION
	.align		4
        /*0000*/ 	.byte	0x04, 0x37
        /*0002*/ 	.short	(.L_8533 - .L_8532)
.L_8532:
        /*0004*/ 	.word	0x00000082


	//----- nvinfo : EIATTR_KPARAM_INFO
	.align		4
.L_8533:
        /*0008*/ 	.byte	0x04, 0x17
        /*000a*/ 	.short	(.L_8535 - .L_8534)
.L_8534:
        /*000c*/ 	.word	0x00000000
        /*0010*/ 	.short	0x0013
        /*0012*/ 	.short	0x0078
        /*0014*/ 	.byte	0x00, 0xf0, 0x11, 0x00


	//----- nvinfo : EIATTR_KPARAM_INFO
	.align		4
.L_8535:
        /*0018*/ 	.byte	0x04, 0x17
        /*001a*/ 	.short	(.L_8537 - .L_8536)
.L_8536:
        /*001c*/ 	.word	0x00000000
        /*0020*/ 	.short	0x0012
        /*0022*/ 	.short	0x0074
        /*0024*/ 	.byte	0x00, 0xf0, 0x11, 0x00


	//----- nvinfo : EIATTR_KPARAM_INFO
	.align		4
.L_8537:
        /*0028*/ 	.byte	0x04, 0x17
        /*002a*/ 	.short	(.L_8539 - .L_8538)
.L_8538:
        /*002c*/ 	.word	0x00000000
        /*0030*/ 	.short	0x0011
        /*0032*/ 	.short	0x0070
        /*0034*/ 	.byte	0x00, 0xf0, 0x11, 0x00


	//----- nvinfo : EIATTR_KPARAM_INFO
	.align		4
.L_8539:
        /*0038*/ 	.byte	0x04, 0x17
        /*003a*/ 	.short	(.L_8541 - .L_8540)
.L_8540:
        /*003c*/ 	.word	0x00000000
        /*0040*/ 	.short	0x0010
        /*0042*/ 	.short	0x006c
        /*0044*/ 	.byte	0x00, 0xf0, 0x11, 0x00


	//----- nvinfo : EIATTR_KPARAM_INFO
	.align		4
.L_8541:
        /*0048*/ 	.byte	0x04, 0x17
        /*004a*/ 	.short	(.L_8543 - .L_8542)
.L_8542:
        /*004c*/ 	.word	0x00000000
        /*0050*/ 	.short	0x000f
        /*0052*/ 	.short	0x0068
        /*0054*/ 	.byte	0x00, 0xf0, 0x11, 0x00


	//----- nvinfo : EIATTR_KPARAM_INFO
	.align		4
.L_8543:
        /*0058*/ 	.byte	0x04, 0x17
        /*005a*/ 	.short	(.L_8545 - .L_8544)
.L_8544:
        /*005c*/ 	.word	0x00000000
        /*0060*/ 	.short	0x000e
        /*0062*/ 	.short	0x0060
        /*0064*/ 	.byte	0x00, 0xf5, 0x21, 0x00


	//----- nvinfo : EIATTR_KPARAM_INFO
	.align		4
.L_8545:
        /*0068*/ 	.byte	0x04, 0x17
        /*006a*/ 	.short	(.L_8547 - .L_8546)
.L_8546:
        /*006c*/ 	.word	0x00000000
        /*0070*/ 	.short	0x000d
        /*0072*/ 	.short	0x0058
        /*0074*/ 	.byte	0x00, 0xf5, 0x21, 0x00


	//----- nvinfo : EIATTR_KPARAM_INFO
	.align		4
.L_8547:
        /*0078*/ 	.byte	0x04, 0x17
        /*007a*/ 	.short	(.L_8549 - .L_8548)
.L_8548:
        /*007c*/ 	.word	0x00000000
        /*0080*/ 	.short	0x000c
        /*0082*/ 	.short	0x0050
        /*0084*/ 	.byte	0x00, 0xf0, 0x11, 0x00


	//----- nvinfo : EIATTR_KPARAM_INFO
	.align		4
.L_8549:
        /*0088*/ 	.byte	0x04, 0x17
        /*008a*/ 	.short	(.L_8551 - .L_8550)
.L_8550:
        /*008c*/ 	.word	0x00000000
        /*0090*/ 	.short	0x000b
        /*0092*/ 	.short	0x004c
        /*0094*/ 	.byte	0x00, 0xf0, 0x11, 0x00


	//----- nvinfo : EIATTR_KPARAM_INFO
	.align		4
.L_8551:
        /*0098*/ 	.byte	0x04, 0x17
        /*009a*/ 	.short	(.L_8553 - .L_8552)
.L_8552:
        /*009c*/ 	.word	0x00000000
        /*00a0*/ 	.short	0x000a
        /*00a2*/ 	.short	0x0048
        /*00a4*/ 	.byte	0x00, 0xf0, 0x11, 0x00


	//----- nvinfo : EIATTR_KPARAM_INFO
	.align		4
.L_8553:
        /*00a8*/ 	.byte	0x04, 0x17
        /*00aa*/ 	.short	(.L_8555 - .L_8554)
.L_8554:
        /*00ac*/ 	.word	0x00000000
        /*00b0*/ 	.short	0x0009
        /*00b2*/ 	.short	0x0040
        /*00b4*/ 	.byte	0x00, 0xf5, 0x21, 0x00


	//----- nvinfo : EIATTR_KPARAM_INFO
	.align		4
.L_8555:
        /*00b8*/ 	.byte	0x04, 0x17
        /*00ba*/ 	.short	(.L_8557 - .L_8556)
.L_8556:
        /*00bc*/ 	.word	0x00000000
        /*00c0*/ 	.short	0x0008
        /*00c2*/ 	.short	0x0038
        /*00c4*/ 	.byte	0x00, 0xf0, 0x11, 0x00


	//----- nvinfo : EIATTR_KPARAM_INFO
	.align		4
.L_8557:
        /*00c8*/ 	.byte	0x04, 0x17
        /*00ca*/ 	.short	(.L_8559 - .L_8558)
.L_8558:
        /*00cc*/ 	.word	0x00000000
        /*00d0*/ 	.short	0x0007
        /*00d2*/ 	.short	0x0030
        /*00d4*/ 	.byte	0x00, 0xf5, 0x21, 0x00


	//----- nvinfo : EIATTR_KPARAM_INFO
	.align		4
.L_8559:
        /*00d8*/ 	.byte	0x04, 0x17
        /*00da*/ 	.short	(.L_8561 - .L_8560)
.L_8560:
        /*00dc*/ 	.word	0x00000000
        /*00e0*/ 	.short	0x0006
        /*00e2*/ 	.short	0x0028
        /*00e4*/ 	.byte	0x00, 0xf5, 0x21, 0x00


	//----- nvinfo : EIATTR_KPARAM_INFO
	.align		4
.L_8561:
        /*00e8*/ 	.byte	0x04, 0x17
        /*00ea*/ 	.short	(.L_8563 - .L_8562)
.L_8562:
        /*00ec*/ 	.word	0x00000000
        /*00f0*/ 	.short	0x0005
        /*00f2*/ 	.short	0x0024
        /*00f4*/ 	.byte	0x00, 0xf0, 0x11, 0x00


	//----- nvinfo : EIATTR_KPARAM_INFO
	.align		4
.L_8563:
        /*00f8*/ 	.byte	0x04, 0x17
        /*00fa*/ 	.short	(.L_8565 - .L_8564)
.L_8564:
        /*00fc*/ 	.word	0x00000000
        /*0100*/ 	.short	0x0004
        /*0102*/ 	.short	0x0020
        /*0104*/ 	.byte	0x00, 0xf0, 0x11, 0x00


	//----- nvinfo : EIATTR_KPARAM_INFO
	.align		4
.L_8565:
        /*0108*/ 	.byte	0x04, 0x17
        /*010a*/ 	.short	(.L_8567 - .L_8566)
.L_8566:
        /*010c*/ 	.word	0x00000000
        /*0110*/ 	.short	0x0003
        /*0112*/ 	.short	0x0018
        /*0114*/ 	.byte	0x00, 0xf5, 0x21, 0x00


	//----- nvinfo : EIATTR_KPARAM_INFO
	.align		4
.L_8567:
        /*0118*/ 	.byte	0x04, 0x17
        /*011a*/ 	.short	(.L_8569 - .L_8568)
.L_8568:
        /*011c*/ 	.word	0x00000000
        /*0120*/ 	.short	0x0002
        /*0122*/ 	.short	0x0010
        /*0124*/ 	.byte	0x00, 0xf5, 0x21, 0x00


	//----- nvinfo : EIATTR_KPARAM_INFO
	.align		4
.L_8569:
        /*0128*/ 	.byte	0x04, 0x17
        /*012a*/ 	.short	(.L_8571 - .L_8570)
.L_8570:
        /*012c*/ 	.word	0x00000000
        /*0130*/ 	.short	0x0001
        /*0132*/ 	.short	0x0008
        /*0134*/ 	.byte	0x00, 0xf5, 0x21, 0x00


	//----- nvinfo : EIATTR_KPARAM_INFO
	.align		4
.L_8571:
        /*0138*/ 	.byte	0x04, 0x17
        /*013a*/ 	.short	(.L_8573 - .L_8572)
.L_8572:
        /*013c*/ 	.word	0x00000000
        /*0140*/ 	.short	0x0000
        /*0142*/ 	.short	0x0000
        /*0144*/ 	.byte	0x00, 0xf5, 0x21, 0x00


	//----- nvinfo : EIATTR_SPARSE_MMA_MASK
	.align		4
.L_8573:
        /*0148*/ 	.byte	0x03, 0x50
        /*014a*/ 	.short	0x0000


	//----- nvinfo : EIATTR_MAXREG_COUNT
	.align		4
        /*014c*/ 	.byte	0x03, 0x1b
        /*014e*/ 	.short	0x00ff


	//----- nvinfo : EIATTR_NUM_BARRIERS
	.align		4
        /*0150*/ 	.byte	0x02, 0x4c
        /*0152*/ 	.byte	0x01
	.zero		1


	//----- nvinfo : EIATTR_EXTERNS
	.align		4
        /*0154*/ 	.byte	0x04, 0x0f
        /*0156*/ 	.short	(.L_8575 - .L_8574)


	//   ....[0]....
	.align		4
.L_8574:
        /*0158*/ 	.word	index@(__assertfail)


	//----- nvinfo : EIATTR_MERCURY_ISA_VERSION
	.align		4
.L_8575:
        /*015c*/ 	.byte	0x03, 0x5f
        /*015e*/ 	.short	0x0101


	//----- nvinfo : EIATTR_COOP_GROUP_MASK_REGIDS
	.align		4
        /*0160*/ 	.byte	0x04, 0x29
        /*0162*/ 	.short	(.L_8577 - .L_8576)


	//   ....[0]....
.L_8576:
        /*0164*/ 	.word	0xffffffff


	//   ....[1]....
        /*0168*/ 	.word	0xffffffff


	//   ....[2]....
        /*016c*/ 	.word	0xffffffff


	//   ....[3]....
        /*0170*/ 	.word	0xffffffff


	//   ....[4]....
        /*0174*/ 	.word	0xffffffff


	//   ....[5]....
        /*0178*/ 	.word	0xffffffff


	//   ....[6]....
        /*017c*/ 	.word	0xffffffff


	//   ....[7]....
        /*0180*/ 	.word	0xffffffff


	//   ....[8]....
        /*0184*/ 	.word	0xffffffff


	//   ....[9]....
        /*0188*/ 	.word	0xffffffff


	//   ....[10]....
        /*018c*/ 	.word	0xffffffff


	//   ....[11]....
        /*0190*/ 	.word	0xffffffff


	//   ....[12]....
        /*0194*/ 	.word	0xffffffff


	//   ....[13]....
        /*0198*/ 	.word	0xffffffff


	//   ....[14]....
        /*019c*/ 	.word	0x0500000f


	//   ....[15]....
        /*01a0*/ 	.word	0x0500000f


	//   ....[16]....
        /*01a4*/ 	.word	0x0500000f


	//----- nvinfo : EIATTR_COOP_GROUP_INSTR_OFFSETS
	.align		4
.L_8577:
        /*01a8*/ 	.byte	0x04, 0x28
        /*01aa*/ 	.short	(.L_8579 - .L_8578)


	//   ....[0]....
.L_8578:
        /*01ac*/ 	.word	0x00000270


	//   ....[1]....
        /*01b0*/ 	.word	0x00000290


	//   ....[2]....
        /*01b4*/ 	.word	0x000002b0


	//   ....[3]....
        /*01b8*/ 	.word	0x000003c0


	//   ....[4]....
        /*01bc*/ 	.word	0x000003e0


	//   ....[5]....
        /*01c0*/ 	.word	0x00000400


	//   ....[6]....
        /*01c4*/ 	.word	0x00001230


	//   ....[7]....
        /*01c8*/ 	.word	0x00001260


	//   ....[8]....
        /*01cc*/ 	.word	0x00001280


	//   ....[9]....
        /*01d0*/ 	.word	0x000012a0


	//   ....[10]....
        /*01d4*/ 	.word	0x000012c0


	//   ....[11]....
        /*01d8*/ 	.word	0x00001310


	//   ....[12]....
        /*01dc*/ 	.word	0x00001330


	//   ....[13]....
        /*01e0*/ 	.word	0x00001350


	//   ....[14]....
        /*01e4*/ 	.word	0x00002120


	//   ....[15]....
        /*01e8*/ 	.word	0x00002180


	//   ....[16]....
        /*01ec*/ 	.word	0x000021e0


	//----- nvinfo : EIATTR_VRC_CTA_INIT_COUNT
	.align		4
.L_8579:
        /*01f0*/ 	.byte	0x02, 0x4a
	.zero		1
	.zero		1


	//----- nvinfo : EIATTR_SYSCALL_OFFSETS
	.align		4
        /*01f4*/ 	.byte	0x04, 0x46
        /*01f6*/ 	.short	(.L_8581 - .L_8580)


	//   ....[0]....
.L_8580:
        /*01f8*/ 	.word	0x00000220


	//----- nvinfo : EIATTR_EXIT_INSTR_OFFSETS
	.align		4
.L_8581:
        /*01fc*/ 	.byte	0x04, 0x1c
        /*01fe*/ 	.short	(.L_8583 - .L_8582)


	//   ....[0]....
.L_8582:
        /*0200*/ 	.word	0x00001f70


	//   ....[1]....
        /*0204*/ 	.word	0x000020a0


	//   ....[2]....
        /*0208*/ 	.word	0x000020d0


	//----- nvinfo : EIATTR_CRS_STACK_SIZE
	.align		4
.L_8583:
        /*020c*/ 	.byte	0x04, 0x1e
        /*020e*/ 	.short	(.L_8585 - .L_8584)
.L_8584:
        /*0210*/ 	.word	0x00000000


	//----- nvinfo : EIATTR_CBANK_PARAM_SIZE
	.align		4
.L_8585:
        /*0214*/ 	.byte	0x03, 0x19
        /*0216*/ 	.short	0x007c


	//----- nvinfo : EIATTR_PARAM_CBANK
	.align		4
        /*0218*/ 	.byte	0x04, 0x0a
        /*021a*/ 	.short	(.L_8587 - .L_8586)
	.align		4
.L_8586:
        /*021c*/ 	.word	index@(.nv.constant0._ZN4vllm25paged_attention_v1_kernelIthLi80ELi8ELi128ELNS_18Fp8KVCacheDataTypeE2ELb0EEEvPT_PKS2_PKT0_S8_ifPKiSA_iPKfiiiSC_SC_iiiii)
        /*0220*/ 	.short	0x0380
        /*0222*/ 	.short	0x007c


	//----- nvinfo : EIATTR_SW_WAR
	.align		4
.L_8587:
        /*0224*/ 	.byte	0x04, 0x36
        /*0226*/ 	.short	(.L_8589 - .L_8588)
.L_8588:
        /*0228*/ 	.word	0x00000008
.L_8589:


//--------------------- .nv.info._ZN4vllm25paged_attention_v1_kernelIthLi64ELi8ELi128ELNS_18Fp8KVCacheDataTypeE2ELb0EEEvPT_PKS2_PKT0_S8_ifPKiSA_iPKfiiiSC_SC_iiiii --------------------------
	.section	.nv.info._ZN4vllm25paged_attention_v1_kernelIthLi64ELi8ELi128ELNS_18Fp8KVCacheDataTypeE2ELb0EEEvPT_PKS2_PKT0_S8_ifPKiSA_iPKfiiiSC_SC_iiiii,"",@"SHT_CUDA_INFO"
	.sectionflags	@""
	.align	4


	//----- nvinfo : EIATTR_CUDA_API_VERSION
	.align		4
        /*0000*/ 	.byte	0x04, 0x37
        /*0002*/ 	.short	(.L_8591 - .L_8590)
.L_8590:
        /*0004*/ 	.word	0x00000082


	//----- nvinfo : EIATTR_KPARAM_INFO
	.align		4
.L_8591:
        /*0008*/ 	.byte	0x04, 0x17
        /*000a*/ 	.short	(.L_8593 - .L_8592)
.L_8592:
        /*000c*/ 	.word	0x00000000
        /*0010*/ 	.short	0x0013
        /*0012*/ 	.short	0x0078
        /*0014*/ 	.byte	0x00, 0xf0, 0x11, 0x00


	//----- nvinfo : EIATTR_KPARAM_INFO
	.align		4
.L_8593:
        /*0018*/ 	.byte	0x04, 0x17
        /*001a*/ 	.short	(.L_8595 - .L_8594)
.L_8594:
        /*001c*/ 	.word	0x00000000
        /*0020*/ 	.short	0x0012
        /*0022*/ 	.short	0x0074
        /*0024*/ 	.byte	0x00, 0xf0, 0x11, 0x00


	//----- nvinfo : EIATTR_KPARAM_INFO
	.align		4
.L_8595:
        /*0028*/ 	.byte	0x04, 0x17
        /*002a*/ 	.short	(.L_8597 - .L_8596)
.L_8596:
        /*002c*/ 	.word	0x00000000
        /*0030*/ 	.short	0x0011
        /*0032*/ 	.short	0x0070
        /*0034*/ 	.byte	0x00, 0xf0, 0x11, 0x00


	//----- nvinfo : EIATTR_KPARAM_INFO
	.align		4
.L_8597:
        /*0038*/ 	.byte	0x04, 0x17
        /*003a*/ 	.short	(.L_8599 - .L_8598)
.L_8598:
        /*003c*/ 	.word	0x00000000
        /*0040*/ 	.short	0x0010
        /*0042*/ 	.short	0x006c
        /*0044*/ 	.byte	0x00, 0xf0, 0x11, 0x00


	//----- nvinfo : EIATTR_KPARAM_INFO
	.align		4
.L_8599:
        /*0048*/ 	.byte	0x04, 0x17
        /*004a*/ 	.short	(.L_8601 - .L_8600)
.L_8600:
        /*004c*/ 	.word	0x00000000
        /*0050*/ 	.short	0x000f
        /*0052*/ 	.short	0x0068
        /*0054*/ 	.byte	0x00, 0xf0, 0x11, 0x00


	//----- nvinfo : EIATTR_KPARAM_INFO
	.align		4
.L_8601:
        /*0058*/ 	.byte	0x04, 0x17
        /*005a*/ 	.short	(.L_8603 - .L_8602)
.L_8602:
        /*005c*/ 	.word	0x00000000
        /*0060*/ 	.short	0x000e
        /*0062*/ 	.short	0x0060
        /*0064*/ 	.byte	0x00, 0xf5, 0x21, 0x00


	//----- nvinfo : EIATTR_KPARAM_INFO
	.align		4
.L_8603:
        /*0068*/ 	.byte	0x04, 0x17
        /*006a*/ 	.short	(.L_8605 - .L_8604)
.L_8604:
        /*006c*/ 	.word	0x00000000
        /*0070*/ 	.short	0x000d
        /*0072*/ 	.short	0x0058
        /*0074*/ 	.byte	0x00, 0xf5, 0x21, 0x00


	//----- nvinfo : EIATTR_KPARAM_INFO
	.align		4
.L_8605:
        /*0078*/ 	.byte	0x04, 0x17
        /*007a*/ 	.short	(.L_8607 - .L_8606)
.L_8606:
        /*007c*/ 	.word	0x00000000
        /*0080*/ 	.short	0x000c
        /*0082*/ 	.short	0x0050
        /*0084*/ 	.byte	0x00, 0xf0, 0x11, 0x00


	//----- nvinfo : EIATTR_KPARAM_INFO
	.align		4
.L_8607:
        /*0088*/ 	.byte	0x04, 0x17
        /*008a*/ 	.short	(.L_8609 - .L_8608)
.L_8608:
        /*008c*/ 	.word	0x00000000
        /*0090*/ 	.short	0x000b
        /*0092*/ 	.short	0x004c
        /*0094*/ 	.byte	0x00, 0xf0, 0x11, 0x00


	//----- nvinfo : EIATTR_KPARAM_INFO
	.align		4
.L_8609:
        /*0098*/ 	.byte	0x04, 0x17
        /*009a*/ 	.short	(.L_8611 - .L_8610)
.L_8610:
        /*009c*/ 	.word	0x00000000
        /*00a0*/ 	.short	0x000a
        /*00a2*/ 	.short	0x0048
        /*00a4*/ 	.byte	0x00, 0xf0, 0x11, 0x00


	//----- nvinfo : EIATTR_KPARAM_INFO
	.align		4
.L_8611:
        /*00a8*/ 	.byte	0x04, 0x17
        /*00aa*/ 	.short	(.L_8613 - .L_8612)
.L_8612:
        /*00ac*/ 	.word	0x00000000
        /*00b0*/ 	.short	0x0009
        /*00b2*/ 	.short	0x0040
        /*00b4*/ 	.byte	0x00, 0xf5, 0x21, 0x00


	//----- nvinfo : EIATTR_KPARAM_INFO
	.align		4
.L_8613:
        /*00b8*/ 	.byte	0x04, 0x17
        /*00ba*/ 	.short	(.L_8615 - .L_8614)
.L_8614:
        /*00bc*/ 	.word	0x00000000
        /*00c0*/ 	.short	0x0008
        /*00c2*/ 	.short	0x0038
        /*00c4*/ 	.byte	0x00, 0xf0, 0x11, 0x00


	//----- nvinfo : EIATTR_KPARAM_INFO
	.align		4
.L_8615:
        /*00c8*/ 	.byte	0x04, 0x17
        /*00ca*/ 	.short	(.L_8617 - .L_8616)
.L_8616:
        /*00cc*/ 	.word	0x00000000
        /*00d0*/ 	.short	0x0007
        /*00d2*/ 	.short	0x0030
        /*00d4*/ 	.byte	0x00, 0xf5, 0x21, 0x00


	//----- nvinfo : EIATTR_KPARAM_INFO
	.align		4
.L_8617:
        /*00d8*/ 	.byte	0x04, 0x17
        /*00da*/ 	.short	(.L_8619 - .L_8618)
.L_8618:
        /*00dc*/ 	.word	0x00000000
        /*00e0*/ 	.short	0x0006
        /*00e2*/ 	.short	0x0028
        /*00e4*/ 	.byte	0x00, 0xf5, 0x21, 0x00


	//----- nvinfo : EIATTR_KPARAM_INFO
	.align		4
.L_8619:
        /*00e8*/ 	.byte	0x04, 0x17
        /*00ea*/ 	.short	(.L_8621 - .L_8620)
.L_8620:
        /*00ec*/ 	.word	0x00000000
        /*00f0*/ 	.short	0x0005
        /*00f2*/ 	.short	0x0024
        /*00f4*/ 	.byte	0x00, 0xf0, 0x11, 0x00


	//----- nvinfo : EIATTR_KPARAM_INFO
	.align		4
.L_8621:
        /*00f8*/ 	.byte	0x04, 0x17
        /*00fa*/ 	.short	(.L_8623 - .L_8622)
.L_8622:
        /*00fc*/ 	.word	0x00000000
        /*0100*/ 	.short	0x0004
        /*0102*/ 	.short	0x0020
        /*0104*/ 	.byte	0x00, 0xf0, 0x11, 0x00


	//----- nvinfo : EIATTR_KPARAM_INFO
	.align		4
.L_8623:
        /*0108*/ 	.byte	0x04, 0x17
        /*010a*/ 	.short	(.L_8625 - .L_8624)
.L_8624:
        /*010c*/ 	.word	0x00000000
        /*0110*/ 	.short	0x0003
        /*0112*/ 	.short	0x0018
        /*0114*/ 	.byte	0x00, 0xf5, 0x21, 0x00


	//----- nvinfo : EIATTR_KPARAM_INFO
	.align		4
.L_8625:
        /*0118*/ 	.byte	0x04, 0x17
        /*011a*/ 	.short	(.L_8627 - .L_8626)
.L_8626:
        /*011c*/ 	.word	0x00000000
        /*0120*/ 	.short	0x0002
        /*0122*/ 	.short	0x0010
        /*0124*/ 	.byte	0x00, 0xf5, 0x21, 0x00


	//----- nvinfo : EIATTR_KPARAM_INFO
	.align		4
.L_8627:
        /*0128*/ 	.byte	0x04, 0x17
        /*012a*/ 	.short	(.L_8629 - .L_8628)
.L_8628:
        /*012c*/ 	.word	0x00000000
        /*0130*/ 	.short	0x0001
        /*0132*/ 	.short	0x0008
        /*0134*/ 	.byte	0x00, 0xf5, 0x21, 0x00


	//----- nvinfo : EIATTR_KPARAM_INFO
	.align		4
.L_8629:
        /*0138*/ 	.byte	0x04, 0x17
        /*013a*/ 	.short	(.L_8631 - .L_8630)
.L_8630:
        /*013c*/ 	.word	0x00000000
        /*0140*/ 	.short	0x0000
        /*0142*/ 	.short	0x0000
        /*0144*/ 	.byte	0x00, 0xf5, 0x21, 0x00


	//----- nvinfo : EIATTR_SPARSE_MMA_MASK
	.align		4
.L_8631:
        /*0148*/ 	.byte	0x03, 0x50
        /*014a*/ 	.short	0x0000


	//----- nvinfo : EIATTR_MAXREG_COUNT
	.align		4
        /*014c*/ 	.byte	0x03, 0x1b
        /*014e*/ 	.short	0x00ff


	//----- nvinfo : EIATTR_NUM_BARRIERS
	.align		4
        /*0150*/ 	.byte	0x02, 0x4c
        /*0152*/ 	.byte	0x01
	.zero		1


	//----- nvinfo : EIATTR_EXTERNS
	.align		4
        /*0154*/ 	.byte	0x04, 0x0f
        /*0156*/ 	.short	(.L_8633 - .L_8632)


	//   ....[0]....
	.align		4
.L_8632:
        /*0158*/ 	.word	index@(__assertfail)


	//----- nvinfo : EIATTR_MERCURY_ISA_VERSION
	.align		4
.L_8633:
        /*015c*/ 	.byte	0x03, 0x5f
        /*015e*/ 	.short	0x0101


	//----- nvinfo : EIATTR_COOP_GROUP_MASK_REGIDS
	.align		4
        /*0160*/ 	.byte	0x04, 0x29
        /*0162*/ 	.short	(.L_8635 - .L_8634)


	//   ....[0]....
.L_8634:
        /*0164*/ 	.word	0xffffffff


	//   ....[1]....
        /*0168*/ 	.word	0xffffffff


	//   ....[2]....
        /*016c*/ 	.word	0xffffffff


	//   ....[3]....
        /*0170*/ 	.word	0xffffffff


	//   ....[4]....
        /*0174*/ 	.word	0xffffffff


	//   ....[5]....
        /*0178*/ 	.word	0xffffffff


	//   ....[6]....
        /*017c*/ 	.word	0xffffffff


	//   ....[7]....
        /*0180*/ 	.word	0xffffffff


	//   ....[8]....
        /*0184*/ 	.word	0xffffffff


	//   ....[9]....
        /*0188*/ 	.word	0xffffffff


	//   ....[10]....
        /*018c*/ 	.word	0xffffffff


	//   ....[11]....
        /*0190*/ 	.word	0xffffffff


	//   ....[12]....
        /*0194*/ 	.word	0xffffffff


	//   ....[13]....
        /*0198*/ 	.word	0xffffffff


	//   ....[14]....
        /*019c*/ 	.word	0x0500000f


	//   ....[15]....
        /*01a0*/ 	.word	0x0500000f


	//   ....[16]....
        /*01a4*/ 	.word	0x0500000f


	//----- nvinfo : EIATTR_COOP_GROUP_INSTR_OFFSETS
	.align		4
.L_8635:
        /*01a8*/ 	.byte	0x04, 0x28
        /*01aa*/ 	.short	(.L_8637 - .L_8636)


	//   ....[0]....
.L_8636:
        /*01ac*/ 	.word	0x00000270


	//   ....[1]....
        /*01b0*/ 	.word	0x00000290


	//   ....[2]....
        /*01b4*/ 	.word	0x000002b0


	//   ....[3]....
        /*01b8*/ 	.word	0x000003c0


	//   ....[4]....
        /*01bc*/ 	.word	0x000003e0


	//   ....[5]....
        /*01c0*/ 	.word	0x00000400


	//   ....[6]....
        /*01c4*/ 	.word	0x00001230


	//   ....[7]....
        /*01c8*/ 	.word	0x00001260


	//   ....[8]....
        /*01cc*/ 	.word	0x00001280


	//   ....[9]....
        /*01d0*/ 	.word	0x000012a0


	//   ....[10]....
        /*01d4*/ 	.word	0x000012c0


	//   ....[11]....
        /*01d8*/ 	.word	0x00001310


	//   ....[12]....
        /*01dc*/ 	.word	0x00001330


	//   ....[13]....
        /*01e0*/ 	.word	0x00001350


	//   ....[14]....
        /*01e4*/ 	.word	0x00002000


	//   ....[15]....
        /*01e8*/ 	.word	0x00002060


	//   ....[16]....
        /*01ec*/ 	.word	0x000020c0


	//----- nvinfo : EIATTR_VRC_CTA_INIT_COUNT
	.align		4
.L_8637:
        /*01f0*/ 	.byte	0x02, 0x4a
	.zero		1
	.zero		1


	//----- nvinfo : EIATTR_SYSCALL_OFFSETS
	.align		4
        /*01f4*/ 	.byte	0x04, 0x46
        /*01f6*/ 	.short	(.L_8639 - .L_8638)


	//   ....[0]....
.L_8638:
        /*01f8*/ 	.word	0x00000220


	//----- nvinfo : EIATTR_EXIT_INSTR_OFFSETS
	.align		4
.L_8639:
        /*01fc*/ 	.byte	0x04, 0x1c
        /*01fe*/ 	.short	(.L_8641 - .L_8640)


	//   ....[0]....
.L_8640:
        /*0200*/ 	.word	0x00001e70


	//   ....[1]....
        /*0204*/ 	.word	0x00001fb0


	//----- nvinfo : EIATTR_CRS_STACK_SIZE
	.align		4
.L_8641:
        /*0208*/ 	.byte	0x04, 0x1e
        /*020a*/ 	.short	(.L_8643 - .L_8642)
.L_8642:
        /*020c*/ 	.word	0x00000000


	//----- nvinfo : EIATTR_CBANK_PARAM_SIZE
	.align		4
.L_8643:
        /*0210*/ 	.byte	0x03, 0x19
        /*0212*/ 	.short	0x007c


	//----- nvinfo : EIATTR_PARAM_CBANK
	.align		4
        /*0214*/ 	.byte	0x04, 0x0a
        /*0216*/ 	.short	(.L_8645 - .L_8644)
	.align		4
.L_8644:
        /*0218*/ 	.word	index@(.nv.constant0._ZN4vllm25paged_attention_v1_kernelIthLi64ELi8ELi128ELNS_18Fp8KVCacheDataTypeE2ELb0EEEvPT_PKS2_PKT0_S8_ifPKiSA_iPKfiiiSC_SC_iiiii)
        /*021c*/ 	.short	0x0380
        /*021e*/ 	.short	0x007c


	//----- nvinfo : EIATTR_SW_WAR
	.align		4
.L_8645:
        /*0220*/ 	.byte	0x04, 0x36
        /*0222*/ 	.short	(.L_8647 - .L_8646)
.L_8646:
        /*0224*/ 	.word	0x00000008
.L_8647:


//--------------------- .nv.info._ZN4vllm25paged_attention_v1_kernelIthLi32ELi8ELi128ELNS_18Fp8KVCacheDataTypeE2ELb0EEEvPT_PKS2_PKT0_S8_ifPKiSA_iPKfiiiSC_SC_iiiii --------------------------
	.section	.nv.info._ZN4vllm25paged_attention_v1_kernelIthLi32ELi8ELi128ELNS_18Fp8KVCacheDataTypeE2ELb0EEEvPT_PKS2_PKT0_S8_ifPKiSA_iPKfiiiSC_SC_iiiii,"",@"SHT_CUDA_INFO"
	.sectionflags	@""
	.align	4


	//----- nvinfo : EIATTR_CUDA_API_VERSION
	.align		4
        /*0000*/ 	.byte	0x04, 0x37
        /*0002*/ 	.short	(.L_8649 - .L_8648)
.L_8648:
        /*0004*/ 	.word	0x00000082


	//----- nvinfo : EIATTR_KPARAM_INFO
	.align		4
.L_8649:
        /*0008*/ 	.byte	0x04, 0x17
        /*000a*/ 	.short	(.L_8651 - .L_8650)
.L_8650:
        /*000c*/ 	.word	0x00000000
        /*0010*/ 	.short	0x0013
        /*0012*/ 	.short	0x0078
        /*0014*/ 	.byte	0x00, 0xf0, 0x11, 0x00


	//----- nvinfo : EIATTR_KPARAM_INFO
	.align		4
.L_8651:
        /*0018*/ 	.byte	0x04, 0x17
        /*001a*/ 	.short	(.L_8653 - .L_8652)
.L_8652:
        /*001c*/ 	.word	0x00000000
        /*0020*/ 	.short	0x0012
        /*0022*/ 	.short	0x0074
        /*0024*/ 	.byte	0x00, 0xf0, 0x11, 0x00


	//----- nvinfo : EIATTR_KPARAM_INFO
	.align		4
.L_8653:
        /*0028*/ 	.byte	0x04, 0x17
        /*002a*/ 	.short	(.L_8655 - .L_8654)
.L_8654:
        /*002c*/ 	.word	0x00000000
        /*0030*/ 	.short	0x0011
        /*0032*/ 	.short	0x0070
        /*0034*/ 	.byte	0x00, 0xf0, 0x11, 0x00


	//----- nvinfo : EIATTR_KPARAM_INFO
	.align		4
.L_8655:
        /*0038*/ 	.byte	0x04, 0x17
        /*003a*/ 	.short	(.L_8657 - .L_8656)
.L_8656:
        /*003c*/ 	.word	0x00000000
        /*0040*/ 	.short	0x0010
        /*0042*/ 	.short	0x006c
        /*0044*/ 	.byte	0x00, 0xf0, 0x11, 0x00


	//----- nvinfo : EIATTR_KPARAM_INFO
	.align		4
.L_8657:
        /*0048*/ 	.byte	0x04, 0x17
        /*004a*/ 	.short	(.L_8659 - .L_8658)
.L_8658:
        /*004c*/ 	.word	0x00000000
        /*0050*/ 	.short	0x000f
        /*0052*/ 	.short	0x0068
        /*0054*/ 	.byte	0x00, 0xf0, 0x11, 0x00


	//----- nvinfo : EIATTR_KPARAM_INFO
	.align		4
.L_8659:
        /*0058*/ 	.byte	0x04, 0x17
        /*005a*/ 	.short	(.L_8661 - .L_8660)
.L_8660:
        /*005c*/ 	.word	0x00000000
        /*0060*/ 	.short	0x000e
        /*0062*/ 	.short	0x0060
        /*0064*/ 	.byte	0x00, 0xf5, 0x21, 0x00


	//----- nvinfo : EIATTR_KPARAM_INFO
	.align		4
.L_8661:
        /*0068*/ 	.byte	0x04, 0x17
        /*006a*/ 	.short	(.L_8663 - .L_8662)
.L_8662:
        /*006c*/ 	.word	0x00000000
        /*0070*/ 	.short	0x000d
        /*0072*/ 	.short	0x0058
        /*0074*/ 	.byte	0x00, 0xf5, 0x21, 0x00


	//----- nvinfo : EIATTR_KPARAM_INFO
	.align		4
.L_8663:
        /*0078*/ 	.byte	0x04, 0x17
        /*007a*/ 	.short	(.L_8665 - .L_8664)
.L_8664:
        /*007c*/ 	.word	0x00000000
        /*0080*/ 	.short	0x000c
        /*0082*/ 	.short	0x0050
        /*0084*/ 	.byte	0x00, 0xf0, 0x11, 0x00


	//----- nvinfo : EIATTR_KPARAM_INFO
	.align		4
.L_8665:
        /*0088*/ 	.byte	0x04, 0x17
        /*008a*/ 	.short	(.L_8667 - .L_8666)
.L_8666:
        /*008c*/ 	.word	0x00000000
        /*0090*/ 	.short	0x000b
        /*0092*/ 	.short	0x004c
        /*0094*/ 	.byte	0x00, 0xf0, 0x11, 0x00


	//----- nvinfo : EIATTR_KPARAM_INFO
	.align		4
.L_8667:
        /*0098*/ 	.byte	0x04, 0x17
        /*009a*/ 	.short	(.L_8669 - .L_8668)
.L_8668:
        /*009c*/ 	.word	0x00000000
        /*00a0*/ 	.short	0x000a
        /*00a2*/ 	.short	0x0048
        /*00a4*/ 	.byte	0x00, 0xf0, 0x11, 0x00


	//----- nvinfo : EIATTR_KPARAM_INFO
	.align		4
.L_8669:
        /*00a8*/ 	.byte	0x04, 0x17
        /*00aa*/ 	.short	(.L_8671 - .L_8670)
.L_8670:
        /*00ac*/ 	.word	0x00000000
        /*00b0*/ 	.short	0x0009
        /*00b2*/ 	.short	0x0040
        /*00b4*/ 	.byte	0x00, 0xf5, 0x21, 0x00


	//----- nvinfo : EIATTR_KPARAM_INFO
	.align		4
.L_8671:
        /*00b8*/ 	.byte	0x04, 0x17
        /*00ba*/ 	.short	(.L_8673 - .L_8672)
.L_8672:
        /*00bc*/ 	.word	0x00000000
        /*00c0*/ 	.short	0x0008
        /*00c2*/ 	.short	0x0038
        /*00c4*/ 	.byte	0x00, 0xf0, 0x11, 0x00


	//----- nvinfo : EIATTR_KPARAM_INFO
	.align		4
.L_8673:
        /*00c8*/ 	.byte	0x04, 0x17
        /*00ca*/ 	.short	(.L_8675 - .L_8674)
.L_8674:
        /*00cc*/ 	.word	0x00000000
        /*00d0*/ 	.short	0x0007
        /*00d2*/ 	.short	0x0030
        /*00d4*/ 	.byte	0x00, 0xf5, 0x21, 0x00


	//----- nvinfo : EIATTR_KPARAM_INFO
	.align		4
.L_8675:
        /*00d8*/ 	.byte	0x04, 0x17
        /*00da*/ 	.short	(.L_8677 - .L_8676)
.L_8676:
        /*00dc*/ 	.word	0x00000000
        /*00e0*/ 	.short	0x0006
        /*00e2*/ 	.short	0x0028
        /*00e4*/ 	.byte	0x00, 0xf5, 0x21, 0x00


	//----- nvinfo : EIATTR_KPARAM_INFO
	.align		4
.L_8677:
        /*00e8*/ 	.byte	0x04, 0x17
        /*00ea*/ 	.short	(.L_8679 - .L_8678)
.L_8678:
        /*00ec*/ 	.word	0x00000000
        /*00f0*/ 	.short	0x0005
        /*00f2*/ 	.short	0x0024
        /*00f4*/ 	.byte	0x00, 0xf0, 0x11, 0x00


	//----- nvinfo : EIATTR_KPARAM_INFO
	.align		4
.L_8679:
        /*00f8*/ 	.byte	0x04, 0x17
        /*00fa*/ 	.short	(.L_8681 - .L_8680)
.L_8680:
        /*00fc*/ 	.word	0x00000000
        /*0100*/ 	.short	0x0004
        /*0102*/ 	.short	0x0020
        /*0104*/ 	.byte	0x00, 0xf0, 0x11, 0x00


	//----- nvinfo : EIATTR_KPARAM_INFO
	.align		4
.L_8681:
        /*0108*/ 	.byte	0x04, 0x17
        /*010a*/ 	.short	(.L_8683 - .L_8682)
.L_8682:
        /*010c*/ 	.word	0x00000000
        /*0110*/ 	.short	0x0003
        /*0112*/ 	.short	0x0018
        /*0114*/ 	.byte	0x00, 0xf5, 0x21, 0x00


	//----- nvinfo : EIATTR_KPARAM_INFO
	.align		4
.L_8683:
        /*0118*/ 	.byte	0x04, 0x17
        /*011a*/ 	.short	(.L_8685 - .L_8684)
.L_8684:
        /*011c*/ 	.word	0x00000000
        /*0120*/ 	.short	0x0002
        /*0122*/ 	.short	0x0010
        /*0124*/ 	.byte	0x00, 0xf5, 0x21, 0x00


	//----- nvinfo : EIATTR_KPARAM_INFO
	.align		4
.L_8685:
        /*0128*/ 	.byte	0x04, 0x17
        /*012a*/ 	.short	(.L_8687 - .L_8686)
.L_8686:
        /*012c*/ 	.word	0x00000000
        /*0130*/ 	.short	0x0001
        /*0132*/ 	.short	0x0008
        /*0134*/ 	.byte	0x00, 0xf5, 0x21, 0x00


	//----- nvinfo : EIATTR_KPARAM_INFO
	.align		4
.L_8687:
        /*0138*/ 	.byte	0x04, 0x17
        /*013a*/ 	.short	(.L_8689 - .L_8688)
.L_8688:
        /*013c*/ 	.word	0x00000000
        /*0140*/ 	.short	0x0000
        /*0142*/ 	.short	0x0000
        /*0144*/ 	.byte	0x00, 0xf5, 0x21, 0x00


	//----- nvinfo : EIATTR_SPARSE_MMA_MASK
	.align		4
.L_8689:
        /*0148*/ 	.byte	0x03, 0x50
        /*014a*/ 	.short	0x0000


	//----- nvinfo : EIATTR_MAXREG_COUNT
	.align		4
        /*014c*/ 	.byte	0x03, 0x1b
        /*014e*/ 	.short	0x00ff


	//----- nvinfo : EIATTR_NUM_BARRIERS
	.align		4
        /*0150*/ 	.byte	0x02, 0x4c
        /*0152*/ 	.byte	0x01
	.zero		1


	//----- nvinfo : EIATTR_EXTERNS
	.align		4
        /*0154*/ 	.byte	0x04, 0x0f
        /*0156*/ 	.short	(.L_8691 - .L_8690)


	//   ....[0]....
	.align		4
.L_8690:
        /*0158*/ 	.word	index@(__assertfail)


	//----- nvinfo : EIATTR_MERCURY_ISA_VERSION
	.align		4
.L_8691:
        /*015c*/ 	.byte	0x03, 0x5f
        /*015e*/ 	.short	0x0101


	//----- nvinfo : EIATTR_COOP_GROUP_MASK_REGIDS
	.align		4
        /*0160*/ 	.byte	0x04, 0x29
        /*0162*/ 	.short	(.L_8693 - .L_8692)


	//   ....[0]....
.L_8692:
        /*0164*/ 	.word	0xffffffff


	//   ....[1]....
        /*0168*/ 	.word	0xffffffff


	//   ....[2]....
        /*016c*/ 	.word	0xffffffff


	//   ....[3]....
        /*0170*/ 	.word	0xffffffff


	//   ....[4]....
        /*0174*/ 	.word	0xffffffff


	//   ....[5]....
        /*0178*/ 	.word	0xffffffff


	//   ....[6]....
        /*017c*/ 	.word	0xffffffff


	//   ....[7]....
        /*0180*/ 	.word	0xffffffff


	//   ....[8]....
        /*0184*/ 	.word	0xffffffff


	//   ....[9]....
        /*0188*/ 	.word	0xffffffff


	//   ....[10]....
        /*018c*/ 	.word	0xffffffff


	//   ....[11]....
        /*0190*/ 	.word	0xffffffff


	//   ....[12]....
        /*0194*/ 	.word	0xffffffff


	//   ....[13]....
        /*0198*/ 	.word	0xffffffff


	//   ....[14]....
        /*019c*/ 	.word	0x0500000f


	//   ....[15]....
        /*01a0*/ 	.word	0x0500000f


	//   ....[16]....
        /*01a4*/ 	.word	0x0500000f


	//----- nvinfo : EIATTR_COOP_GROUP_INSTR_OFFSETS
	.align		4
.L_8693:
        /*01a8*/ 	.byte	0x04, 0x28
        /*01aa*/ 	.short	(.L_8695 - .L_8694)


	//   ....[0]....
.L_8694:
        /*01ac*/ 	.word	0x00000270


	//   ....[1]....
        /*01b0*/ 	.word	0x00000290


	//   ....[2]....
        /*01b4*/ 	.word	0x000002b0


	//   ....[3]....
        /*01b8*/ 	.word	0x000003b0


	//   ....[4]....
        /*01bc*/ 	.word	0x000003d0


	//   ....[5]....
        /*01c0*/ 	.word	0x00000400


	//   ....[6]....
        /*01c4*/ 	.word	0x00001230


	//   ....[7]....
        /*01c8*/ 	.word	0x00001260


	//   ....[8]....
        /*01cc*/ 	.word	0x00001280


	//   ....[9]....
        /*01d0*/ 	.word	0x000012a0


	//   ....[10]....
        /*01d4*/ 	.word	0x000012c0


	//   ....[11]....
        /*01d8*/ 	.word	0x00001310


	//   ....[12]....
        /*01dc*/ 	.word	0x00001330


	//   ....[13]....
        /*01e0*/ 	.word	0x00001350


	//   ....[14]....
        /*01e4*/ 	.word	0x00001ee0


	//   ....[15]....
        /*01e8*/ 	.word	0x00001f40


	//   ....[16]....
        /*01ec*/ 	.word	0x00001fa0


	//----- nvinfo : EIATTR_VRC_CTA_INIT_COUNT
	.align		4
.L_8695:
        /*01f0*/ 	.byte	0x02, 0x4a
	.zero		1
	.zero		1


	//----- nvinfo : EIATTR_SYSCALL_OFFSETS
	.align		4
        /*01f4*/ 	.byte	0x04, 0x46
        /*01f6*/ 	.short	(.L_8697 - .L_8696)


	//   ....[0]....
.L_8696:
        /*01f8*/ 	.word	0x00000220


	//----- nvinfo : EIATTR_EXIT_INSTR_OFFSETS
	.align		4
.L_8697:
        /*01fc*/ 	.byte	0x04, 0x1c
        /*01fe*/ 	.short	(.L_8699 - .L_8698)


	//   ....[0]....
.L_8698:
        /*0200*/ 	.word	0x00001d90


	//   ....[1]....
        /*0204*/ 	.word	0x00001e90


	//----- nvinfo : EIATTR_CRS_STACK_SIZE
	.align		4
.L_8699:
        /*0208*/ 	.byte	0x04, 0x1e
        /*020a*/ 	.short	(.L_8701 - .L_8700)
.L_8700:
        /*020c*/ 	.word	0x00000000


	//----- nvinfo : EIATTR_CBANK_PARAM_SIZE
	.align		4
.L_8701:
        /*0210*/ 	.byte	0x03, 0x19
        /*0212*/ 	.short	0x007c


	//----- nvinfo : EIATTR_PARAM_CBANK
	.align		4
        /*0214*/ 	.byte	0x04, 0x0a
        /*0216*/ 	.short	(.L_8703 - .L_8702)
	.align		4
.L_8702:
        /*0218*/ 	.word	index@(.nv.constant0._ZN4vllm25paged_attention_v1_kernelIthLi32ELi8ELi128ELNS_18Fp8KVCacheDataTypeE2ELb0EEEvPT_PKS2_PKT0_S8_ifPKiSA_iPKfiiiSC_SC_iiiii)
        /*021c*/ 	.short	0x0380
        /*021e*/ 	.short	0x007c


	//----- nvinfo : EIATTR_SW_WAR
	.align		4
.L_8703:
        /*0220*/ 	.byte	0x04, 0x36
        /*0222*/ 	.short	(.L_8705 - .L_8704)
.L_8704:
        /*0224*/ 	.word	0x00000008
.L_8705:


//--------------------- .nv.info._ZN4vllm25paged_attention_v1_kernelIthLi256ELi8ELi128ELNS_18Fp8KVCacheDataTypeE2ELb1EEEvPT_PKS2_PKT0_S8_ifPKiSA_iPKfiiiSC_SC_iiiii --------------------------
	.section	.nv.info._ZN4vllm25paged_attention_v1_kernelIthLi256ELi8ELi128ELNS_18Fp8KVCacheDataTypeE2ELb1EEEvPT_PKS2_PKT0_S8_ifPKiSA_iPKfiiiSC_SC_iiiii,"",@"SHT_CUDA_INFO"
	.sectionflags	@""
	.align	4


	//----- nvinfo : EIATTR_CUDA_API_VERSION
	.align		4
        /*0000*/ 	.byte	0x04, 0x37
        /*0002*/ 	.short	(.L_8707 - .L_8706)
.L_8706:
        /*0004*/ 	.word	0x00000082


	//----- nvinfo : EIATTR_KPARAM_INFO
	.align		4
.L_8707:
        /*0008*/ 	.byte	0x04, 0x17
        /*000a*/ 	.short	(.L_8709 - .L_8708)
.L_8708:
        /*000c*/ 	.word	0x00000000
        /*0010*/ 	.short	0x0013
        /*0012*/ 	.short	0x0078
        /*0014*/ 	.byte	0x00, 0xf0, 0x11, 0x00


	//----- nvinfo : EIATTR_KPARAM_INFO
	.align		4
.L_8709:
        /*0018*/ 	.byte	0x04, 0x17
        /*001a*/ 	.short	(.L_8711 - .L_8710)
.L_8710:
        /*001c*/ 	.word	0x00000000
        /*0020*/ 	.short	0x0012
        /*0022*/ 	.short	0x0074
        /*0024*/ 	.byte	0x00, 0xf0, 0x11, 0x00


	//----- nvinfo : EIATTR_KPARAM_INFO
	.align		4
.L_8711:
        /*0028*/ 	.byte	0x04, 0x17
        /*002a*/ 	.short	(.L_8713 - .L_8712)
.L_8712:
        /*002c*/ 	.word	0x00000000
        /*0030*/ 	.short	0x0011
        /*0032*/ 	.short	0x0070
        /*0034*/ 	.byte	0x00, 0xf0, 0x11, 0x00


	//----- nvinfo : EIATTR_KPARAM_INFO
	.align		4
.L_8713:
        /*0038*/ 	.byte	0x04, 0x17
        /*003a*/ 	.short	(.L_8715 - .L_8714)
.L_8714:
        /*003c*/ 	.word	0x00000000
        /*0040*/ 	.short	0x0010
        /*0042*/ 	.short	0x006c
        /*0044*/ 	.byte	0x00, 0xf0, 0x11, 0x00


	//----- nvinfo : EIATTR_KPARAM_INFO
	.align		4
.L_8715:
        /*0048*/ 	.byte	0x04, 0x17
        /*004a*/ 	.short	(.L_8717 - .L_8716)
.L_8716:
        /*004c*/ 	.word	0x00000000
        /*0050*/ 	.short	0x000f
        /*0052*/ 	.short	0x0068
        /*0054*/ 	.byte	0x00, 0xf0, 0x11, 0x00


	//----- nvinfo : EIATTR_KPARAM_INFO
	.align		4
.L_8717:
        /*0058*/ 	.byte	0x04, 0x17
        /*005a*/ 	.short	(.L_8719 - .L_8718)
.L_8718:
        /*005c*/ 	.word	0x00000000
        /*0060*/ 	.short	0x000e
        /*0062*/ 	.short	0x0060
        /*0064*/ 	.byte	0x00, 0xf5, 0x21, 0x00


	//----- nvinfo : EIATTR_KPARAM_INFO
	.align		4
.L_8719:
        /*0068*/ 	.byte	0x04, 0x17
        /*006a*/ 	.short	(.L_8721 - .L_8720)
.L_8720:
        /*006c*/ 	.word	0x00000000
        /*0070*/ 	.short	0x000d
        /*0072*/ 	.short	0x0058
        /*0074*/ 	.byte	0x00, 0xf5, 0x21, 0x00


	//----- nvinfo : EIATTR_KPARAM_INFO
	.align		4
.L_8721:
        /*0078*/ 	.byte	0x04, 0x17
        /*007a*/ 	.short	(.L_8723 - .L_8722)
.L_8722:
        /*007c*/ 	.word	0x00000000
        /*0080*/ 	.short	0x000c
        /*0082*/ 	.short	0x0050
        /*0084*/ 	.byte	0x00, 0xf0, 0x11, 0x00


	//----- nvinfo : EIATTR_KPARAM_INFO
	.align		4
.L_8723:
        /*0088*/ 	.byte	0x04, 0x17
        /*008a*/ 	.short	(.L_8725 - .L_8724)
.L_8724:
        /*008c*/ 	.word	0x00000000
        /*0090*/ 	.short	0x000b
        /*0092*/ 	.short	0x004c
        /*0094*/ 	.byte	0x00, 0xf0, 0x11, 0x00


	//----- nvinfo : EIATTR_KPARAM_INFO
	.align		4
.L_8725:
        /*0098*/ 	.byte	0x04, 0x17
        /*009a*/ 	.short	(.L_8727 - .L_8726)
.L_8726:
        /*009c*/ 	.word	0x00000000
        /*00a0*/ 	.short	0x000a
        /*00a2*/ 	.short	0x0048
        /*00a4*/ 	.byte	0x00, 0xf0, 0x11, 0x00


	//----- nvinfo : EIATTR_KPARAM_INFO
	.align		4
.L_8727:
        /*00a8*/ 	.byte	0x04, 0x17
        /*00aa*/ 	.short	(.L_8729 - .L_8728)
.L_8728:
        /*00ac*/ 	.word	0x00000000
        /*00b0*/ 	.short	0x0009
        /*00b2*/ 	.short	0x0040
        /*00b4*/ 	.byte	0x00, 0xf5, 0x21, 0x00


	//----- nvinfo : EIATTR_KPARAM_INFO
	.align		4
.L_8729:
        /*00b8*/ 	.byte	0x04, 0x17
        /*00ba*/ 	.short	(.L_8731 - .L_8730)
.L_8730:
        /*00bc*/ 	.word	0x00000000
        /*00c0*/ 	.short	0x0008
        /*00c2*/ 	.short	0x0038
        /*00c4*/ 	.byte	0x00, 0xf0, 0x11, 0x00


	//----- nvinfo : EIATTR_KPARAM_INFO
	.align		4
.L_8731:
        /*00c8*/ 	.byte	0x04, 0x17
        /*00ca*/ 	.short	(.L_8733 - .L_8732)
.L_8732:
        /*00cc*/ 	.word	0x00000000
        /*00d0*/ 	.short	0x0007
        /*00d2*/ 	.short	0x0030
        /*00d4*/ 	.byte	0x00, 0xf5, 0x21, 0x00


	//----- nvinfo : EIATTR_KPARAM_INFO
	.align		4
.L_8733:
        /*00d8*/ 	.byte	0x04, 0x17
        /*00da*/ 	.short	(.L_8735 - .L_8734)
.L_8734:
        /*00dc*/ 	.word	0x00000000
        /*00e0*/ 	.short	0x0006
        /*00e2*/ 	.short	0x0028
        /*00e4*/ 	.byte	0x00, 0xf5, 0x21, 0x00


	//----- nvinfo : EIATTR_KPARAM_INFO
	.align		4
.L_8735:
        /*00e8*/ 	.byte	0x04, 0x17
        /*00ea*/ 	.short	(.L_8737 - .L_8736)
.L_8736:
        /*00ec*/ 	.word	0x00000000
        /*00f0*/ 	.short	0x0005
        /*00f2*/ 	.short	0x0024
        /*00f4*/ 	.byte	0x00, 0xf0, 0x11, 0x00


	//----- nvinfo : EIATTR_KPARAM_INFO
	.align		4
.L_8737:
        /*00f8*/ 	.byte	0x04, 0x17
        /*00fa*/ 	.short	(.L_8739 - .L_8738)
.L_8738:
        /*00fc*/ 	.word	0x00000000
        /*0100*/ 	.short	0x0004
        /*0102*/ 	.short	0x0020
        /*0104*/ 	.byte	0x00, 0xf0, 0x11, 0x00


	//----- nvinfo : EIATTR_KPARAM_INFO
	.align		4
.L_8739:
        /*0108*/ 	.byte	0x04, 0x17
        /*010a*/ 	.short	(.L_8741 - .L_8740)
.L_8740:
        /*010c*/ 	.word	0x00000000
        /*0110*/ 	.short	0x0003
        /*0112*/ 	.short	0x0018
        /*0114*/ 	.byte	0x00, 0xf5, 0x21, 0x00


	//----- nvinfo : EIATTR_KPARAM_INFO
	.align		4
.L_8741:
        /*0118*/ 	.byte	0x04, 0x17
        /*011a*/ 	.short	(.L_8743 - .L_8742)
.L_8742:
        /*011c*/ 	.word	0x00000000
        /*0120*/ 	.short	0x0002
        /*0122*/ 	.short	0x0010
        /*0124*/ 	.byte	0x00, 0xf5, 0x21, 0x00


	//----- nvinfo : EIATTR_KPARAM_INFO
	.align		4
.L_8743:
        /*0128*/ 	.byte	0x04, 0x17
        /*012a*/ 	.short	(.L_8745 - .L_8744)
.L_8744:
        /*012c*/ 	.word	0x00000000
        /*0130*/ 	.short	0x0001
        /*0132*/ 	.short	0x0008
        /*0134*/ 	.byte	0x00, 0xf5, 0x21, 0x00


	//----- nvinfo : EIATTR_KPARAM_INFO
	.align		4
.L_8745:
        /*0138*/ 	.byte	0x04, 0x17
        /*013a*/ 	.short	(.L_8747 - .L_8746)
.L_8746:
        /*013c*/ 	.word	0x00000000
        /*0140*/ 	.short	0x0000
        /*0142*/ 	.short	0x0000
        /*0144*/ 	.byte	0x00, 0xf5, 0x21, 0x00


	//----- nvinfo : EIATTR_SPARSE_MMA_MASK
	.align		4
.L_8747:
        /*0148*/ 	.byte	0x03, 0x50
        /*014a*/ 	.short	0x0000


	//----- nvinfo : EIATTR_MAXREG_COUNT
	.align		4
        /*014c*/ 	.byte	0x03, 0x1b
        /*014e*/ 	.short	0x00ff


	//----- nvinfo : EIATTR_NUM_BARRIERS
	.align		4
        /*0150*/ 	.byte	0x02, 0x4c
        /*0152*/ 	.byte	0x01
	.zero		1


	//----- nvinfo : EIATTR_EXTERNS
	.align		4
        /*0154*/ 	.byte	0x04, 0x0f
        /*0156*/ 	.short	(.L_8749 - .L_8748)


	//   ....[0]....
	.align		4
.L_8748:
        /*0158*/ 	.word	index@(__assertfail)


	//----- nvinfo : EIATTR_MERCURY_ISA_VERSION
	.align		4
.L_8749:
        /*015c*/ 	.byte	0x03, 0x5f
        /*015e*/ 	.short	0x0101


	//----- nvinfo : EIATTR_COOP_GROUP_MASK_REGIDS
	.align		4
        /*0160*/ 	.byte	0x04, 0x29
        /*0162*/ 	.short	(.L_8751 - .L_8750)


	//   ....[0]....
.L_8750:
        /*0164*/ 	.word	0xffffffff


	//   ....[1]....
        /*0168*/ 	.word	0xffffffff


	//   ....[2]....
        /*016c*/ 	.word	0xffffffff


	//   ....[3]....
        /*0170*/ 	.word	0xffffffff


	//   ....[4]....
        /*0174*/ 	.word	0xffffffff


	//   ....[5]....
        /*0178*/ 	.word	0xffffffff


	//   ....[6]....
        /*017c*/ 	.word	0xffffffff


	//   ....[7]....
        /*0180*/ 	.word	0xffffffff


	//   ....[8]....
        /*0184*/ 	.word	0xffffffff


	//   ....[9]....
        /*0188*/ 	.word	0xffffffff


	//   ....[10]....
        /*018c*/ 	.word	0xffffffff


	//   ....[11]....
        /*0190*/ 	.word	0xffffffff


	//   ....[12]....
        /*0194*/ 	.word	0xffffffff


	//   ....[13]....
        /*0198*/ 	.word	0xffffffff


	//   ....[14]....
        /*019c*/ 	.word	0x0500000f


	//   ....[15]....
        /*01a0*/ 	.word	0x0500000f


	//   ....[16]....
        /*01a4*/ 	.word	0x0500000f


	//----- nvinfo : EIATTR_COOP_GROUP_INSTR_OFFSETS
	.align		4
.L_8751:
        /*01a8*/ 	.byte	0x04, 0x28
        /*01aa*/ 	.short	(.L_8753 - .L_8752)


	//   ....[0]....
.L_8752:
        /*01ac*/ 	.word	0x00000b30


	//   ....[1]....
        /*01b0*/ 	.word	0x00000b50


	//   ....[2]....
        /*01b4*/ 	.word	0x00000b70


	//   ....[3]....
        /*01b8*/ 	.word	0x00000c80


	//   ....[4]....
        /*01bc*/ 	.word	0x00000ca0


	//   ....[5]....
        /*01c0*/ 	.word	0x00000cc0


	//   ....[6]....
        /*01c4*/ 	.word	0x00001b00


	//   ....[7]....
        /*01c8*/ 	.word	0x00001b30


	//   ....[8]....
        /*01cc*/ 	.word	0x00001b50


	//   ....[9]....
        /*01d0*/ 	.word	0x00001b70


	//   ....[10]....
        /*01d4*/ 	.word	0x00001b90


	//   ....[11]....
        /*01d8*/ 	.word	0x00001be0


	//   ....[12]....
        /*01dc*/ 	.word	0x00001c00


	//   ....[13]....
        /*01e0*/ 	.word	0x00001c20


	//   ....[14]....
        /*01e4*/ 	.word	0x000033d0


	//   ....[15]....
        /*01e8*/ 	.word	0x00003430


	//   ....[16]....
        /*01ec*/ 	.word	0x00003490


	//----- nvinfo : EIATTR_VRC_CTA_INIT_COUNT
	.align		4
.L_8753:
        /*01f0*/ 	.byte	0x02, 0x4a
	.zero		1
	.zero		1


	//----- nvinfo : EIATTR_SYSCALL_OFFSETS
	.align		4
        /*01f4*/ 	.byte	0x04, 0x46
        /*01f6*/ 	.short	(.L_8755 - .L_8754)


	//   ....[0]....
.L_8754:
        /*01f8*/ 	.word	0x00002a00


	//   ....[1]....
        /*01fc*/ 	.word	0x00003370


	//----- nvinfo : EIATTR_EXIT_INSTR_OFFSETS
	.align		4
.L_8755:
        /*0200*/ 	.byte	0x04, 0x1c
        /*0202*/ 	.short	(.L_8757 - .L_8756)


	//   ....[0]....
.L_8756:
        /*0204*/ 	.word	0x00003090


	//   ....[1]....
        /*0208*/ 	.word	0x00003270


	//   ....[2]....
        /*020c*/ 	.word	0x00003380


	//----- nvinfo : EIATTR_CRS_STACK_SIZE
	.align		4
.L_8757:
        /*0210*/ 	.byte	0x04, 0x1e
        /*0212*/ 	.short	(.L_8759 - .L_8758)
.L_8758:
        /*0214*/ 	.word	0x00000000


	//----- nvinfo : EIATTR_CBANK_PARAM_SIZE
	.align		4
.L_8759:
        /*0218*/ 	.byte	0x03, 0x19
        /*021a*/ 	.short	0x007c


	//----- nvinfo : EIATTR_PARAM_CBANK
	.align		4
        /*021c*/ 	.byte	0x04, 0x0a
        /*021e*/ 	.short	(.L_8761 - .L_8760)
	.align		4
.L_8760:
        /*0220*/ 	.word	index@(.nv.constant0._ZN4vllm25paged_attention_v1_kernelIthLi256ELi8ELi128ELNS_18Fp8KVCacheDataTypeE2ELb1EEEvPT_PKS2_PKT0_S8_ifPKiSA_iPKfiiiSC_SC_iiiii)
        /*0224*/ 	.short	0x0380
        /*0226*/ 	.short	0x007c


	//----- nvinfo : EIATTR_SW_WAR
	.align		4
.L_8761:
        /*0228*/ 	.byte	0x04, 0x36
        /*022a*/ 	.short	(.L_8763 - .L_8762)
.L_8762:
        /*022c*/ 	.word	0x00000008
.L_8763:


//--------------------- .nv.info._ZN4vllm25paged_attention_v1_kernelIthLi192ELi8ELi128ELNS_18Fp8KVCacheDataTypeE2ELb1EEEvPT_PKS2_PKT0_S8_ifPKiSA_iPKfiiiSC_SC_iiiii --------------------------
	.section	.nv.info._ZN4vllm25paged_attention_v1_kernelIthLi192ELi8ELi128ELNS_18Fp8KVCacheDataTypeE2ELb1EEEvPT_PKS2_PKT0_S8_ifPKiSA_iPKfiiiSC_SC_iiiii,"",@"SHT_CUDA_INFO"
	.sectionflags	@""
	.align	4


	//----- nvinfo : EIATTR_CUDA_API_VERSION
	.align		4
        /*0000*/ 	.byte	0x04, 0x37
        /*0002*/ 	.short	(.L_8765 - .L_8764)
.L_8764:
        /*0004*/ 	.word	0x00000082


	//----- nvinfo : EIATTR_KPARAM_INFO
	.align		4
.L_8765:
        /*0008*/ 	.byte	0x04, 0x17
        /*000a*/ 	.short	(.L_8767 - .L_8766)
.L_8766:
        /*000c*/ 	.word	0x00000000
        /*0010*/ 	.short	0x0013
        /*0012*/ 	.short	0x0078
        /*0014*/ 	.byte	0x00, 0xf0, 0x11, 0x00


	//----- nvinfo : EIATTR_KPARAM_INFO
	.align		4
.L_8767:
        /*0018*/ 	.byte	0x04, 0x17
        /*001a*/ 	.short	(.L_8769 - .L_8768)
.L_8768:
        /*001c*/ 	.word	0x00000000
        /*0020*/ 	.short	0x0012
        /*0022*/ 	.short	0x0074
        /*0024*/ 	.byte	0x00, 0xf0, 0x11, 0x00


	//----- nvinfo : EIATTR_KPARAM_INFO
	.align		4
.L_8769:
        /*0028*/ 	.byte	0x04, 0x17
        /*002a*/ 	.short	(.L_8771 - .L_8770)
.L_8770:
        /*002c*/ 	.word	0x00000000
        /*0030*/ 	.short	0x0011
        /*0032*/ 	.short	0x0070
        /*0034*/ 	.byte	0x00, 0xf0, 0x11, 0x00


	//----- nvinfo : EIATTR_KPARAM_INFO
	.align		4
.L_8771:
        /*0038*/ 	.byte	0x04, 0x17
        /*003a*/ 	.short	(.L_8773 - .L_8772)
.L_8772:
        /*003c*/ 	.word	0x00000000
        /*0040*/ 	.short	0x0010
        /*0042*/ 	.short	0x006c
        /*0044*/ 	.byte	0x00, 0xf0, 0x11, 0x00


	//----- nvinfo : EIATTR_KPARAM_INFO
	.align		4
.L_8773:
        /*0048*/ 	.byte	0x04, 0x17
        /*004a*/ 	.short	(.L_8775 - .L_8774)
.L_8774:
        /*004c*/ 	.word	0x00000000
        /*0050*/ 	.short	0x000f
        /*0052*/ 	.short	0x0068
        /*0054*/ 	.byte	0x00, 0xf0, 0x11, 0x00


	//----- nvinfo : EIATTR_KPARAM_INFO
	.align		4
.L_8775:
        /*0058*/ 	.byte	0x04, 0x17
        /*005a*/ 	.short	(.L_8777 - .L_8776)
.L_8776:
        /*005c*/ 	.word	0x00000000
        /*0060*/ 	.short	0x000e
        /*0062*/ 	.short	0x0060
        /*0064*/ 	.byte	0x00, 0xf5, 0x21, 0x00


	//----- nvinfo : EIATTR_KPARAM_INFO
	.align		4
.L_8777:
        /*0068*/ 	.byte	0x04, 0x17
        /*006a*/ 	.short	(.L_8779 - .L_8778)
.L_8778:
        /*006c*/ 	.word	0x00000000
        /*0070*/ 	.short	0x000d
        /*0072*/ 	.short	0x0058
        /*0074*/ 	.byte	0x00, 0xf5, 0x21, 0x00


	//----- nvinfo : EIATTR_KPARAM_INFO
	.align		4
.L_8779:
        /*0078*/ 	.byte	0x04, 0x17
        /*007a*/ 	.short	(.L_8781 - .L_8780)
.L_8780:
        /*007c*/ 	.word	0x00000000
        /*0080*/ 	.short	0x000c
        /*0082*/ 	.short	0x0050
        /*0084*/ 	.byte	0x00, 0xf0, 0x11, 0x00


	//----- nvinfo : EIATTR_KPARAM_INFO
	.align		4
.L_8781:
        /*0088*/ 	.byte	0x04, 0x17
        /*008a*/ 	.short	(.L_8783 - .L_8782)
.L_8782:
        /*008c*/ 	.word	0x00000000
        /*0090*/ 	.short	0x000b
        /*0092*/ 	.short	0x004c
        /*0094*/ 	.byte	0x00, 0xf0, 0x11, 0x00


	//----- nvinfo : EIATTR_KPARAM_INFO
	.align		4
.L_8783:
        /*0098*/ 	.byte	0x04, 0x17
        /*009a*/ 	.short	(.L_8785 - .L_8784)
.L_8784:
        /*009c*/ 	.word	0x00000000
        /*00a0*/ 	.short	0x000a
        /*00a2*/ 	.short	0x0048
        /*00a4*/ 	.byte	0x00, 0xf0, 0x11, 0x00


	//----- nvinfo : EIATTR_KPARAM_INFO
	.align		4
.L_8785:
        /*00a8*/ 	.byte	0x04, 0x17
        /*00aa*/ 	.short	(.L_8787 - .L_8786)
.L_8786:
        /*00ac*/ 	.word	0x00000000
        /*00b0*/ 	.short	0x0009
        /*00b2*/ 	.short	0x0040
        /*00b4*/ 	.byte	0x00, 0xf5, 0x21, 0x00


	//----- nvinfo : EIATTR_KPARAM_INFO
	.align		4
.L_8787:
        /*00b8*/ 	.byte	0x04, 0x17
        /*00ba*/ 	.short	(.L_8789 - .L_8788)
.L_8788:
        /*00bc*/ 	.word	0x00000000
        /*00c0*/ 	.short	0x0008
        /*00c2*/ 	.short	0x0038
        /*00c4*/ 	.byte	0x00, 0xf0, 0x11, 0x00


	//----- nvinfo : EIATTR_KPARAM_INFO
	.align		4
.L_8789:
        /*00c8*/ 	.byte	0x04, 0x17
        /*00ca*/ 	.short	(.L_8791 - .L_8790)
.L_8790:
        /*00cc*/ 	.word	0x00000000
        /*00d0*/ 	.short	0x0007
        /*00d2*/ 	.short	0x0030
        /*00d4*/ 	.byte	0x00, 0xf5, 0x21, 0x00


	//----- nvinfo : EIATTR_KPARAM_INFO
	.align		4
.L_8791:
        /*00d8*/ 	.byte	0x04, 0x17
        /*00da*/ 	.short	(.L_8793 - .L_8792)
.L_8792:
        /*00dc*/ 	.word	0x00000000
        /*00e0*/ 	.short	0x0006
        /*00e2*/ 	.short	0x0028
        /*00e4*/ 	.byte	0x00, 0xf5, 0x21, 0x00


	//----- nvinfo : EIATTR_KPARAM_INFO
	.align		4
.L_8793:
        /*00e8*/ 	.byte	0x04, 0x17
        /*00ea*/ 	.short	(.L_8795 - .L_8794)
.L_8794:
        /*00ec*/ 	.word	0x00000000
        /*00f0*/ 	.short	0x0005
        /*00f2*/ 	.short	0x0024
        /*00f4*/ 	.byte	0x00, 0xf0, 0x11, 0x00


	//----- nvinfo : EIATTR_KPARAM_INFO
	.align		4
.L_8795:
        /*00f8*/ 	.byte	0x04, 0x17
        /*00fa*/ 	.short	(.L_8797 - .L_8796)
.L_8796:
        /*00fc*/ 	.word	0x00000000
        /*0100*/ 	.short	0x0004
        /*0102*/ 	.short	0x0020
        /*0104*/ 	.byte	0x00, 0xf0, 0x11, 0x00


	//----- nvinfo : EIATTR_KPARAM_INFO
	.align		4
.L_8797:
        /*0108*/ 	.byte	0x04, 0x17
        /*010a*/ 	.short	(.L_8799 - .L_8798)
.L_8798:
        /*010c*/ 	.word	0x00000000
        /*0110*/ 	.short	0x0003
        /*0112*/ 	.short	0x0018
        /*0114*/ 	.byte	0x00, 0xf5, 0x21, 0x00


	//----- nvinfo : EIATTR_KPARAM_INFO
	.align		4
.L_8799:
        /*0118*/ 	.byte	0x04, 0x17
        /*011a*/ 	.short	(.L_8801 - .L_8800)
.L_8800:
        /*011c*/ 	.word	0x00000000
        /*0120*/ 	.short	0x0002
        /*0122*/ 	.short	0x0010
        /*0124*/ 	.byte	0x00, 0xf5, 0x21, 0x00


	//----- nvinfo : EIATTR_KPARAM_INFO
	.align		4
.L_8801:
        /*0128*/ 	.byte	0x04, 0x17
        /*012a*/ 	.short	(.L_8803 - .L_8802)
.L_8802:
        /*012c*/ 	.word	0x00000000
        /*0130*/ 	.short	0x0001
        /*0132*/ 	.short	0x0008
        /*0134*/ 	.byte	0x00, 0xf5, 0x21, 0x00


	//----- nvinfo : EIATTR_KPARAM_INFO
	.align		4
.L_8803:
        /*0138*/ 	.byte	0x04, 0x17
        /*013a*/ 	.short	(.L_8805 - .L_8804)
.L_8804:
        /*013c*/ 	.word	0x00000000
        /*0140*/ 	.short	0x0000
        /*0142*/ 	.short	0x0000
        /*0144*/ 	.byte	0x00, 0xf5, 0x21, 0x00


	//----- nvinfo : EIATTR_SPARSE_MMA_MASK
	.align		4
.L_8805:
        /*0148*/ 	.byte	0x03, 0x50
        /*014a*/ 	.short	0x0000


	//----- nvinfo : EIATTR_MAXREG_COUNT
	.align		4
        /*014c*/ 	.byte	0x03, 0x1b
        /*014e*/ 	.short	0x00ff


	//----- nvinfo : EIATTR_NUM_BARRIERS
	.align		4
        /*0150*/ 	.byte	0x02, 0x4c
        /*0152*/ 	.byte	0x01
	.zero		1


	//----- nvinfo : EIATTR_EXTERNS
	.align		4
        /*0154*/ 	.byte	0x04, 0x0f
        /*0156*/ 	.short	(.L_8807 - .L_8806)


	//   ....[0]....
	.align		4
.L_8806:
        /*0158*/ 	.word	index@(__assertfail)


	//----- nvinfo : EIATTR_MERCURY_ISA_VERSION
	.align		4
.L_8807:
        /*015c*/ 	.byte	0x03, 0x5f
        /*015e*/ 	.short	0x0101


	//----- nvinfo : EIATTR_COOP_GROUP_MASK_REGIDS
	.align		4
        /*0160*/ 	.byte	0x04, 0x29
        /*0162*/ 	.short	(.L_8809 - .L_8808)


	//   ....[0]....
.L_8808:
        /*0164*/ 	.word	0xffffffff


	//   ....[1]....
        /*0168*/ 	.word	0xffffffff


	//   ....[2]....
        /*016c*/ 	.word	0xffffffff


	//   ....[3]....
        /*0170*/ 	.word	0xffffffff


	//   ....[4]....
        /*0174*/ 	.word	0xffffffff


	//   ....[5]....
        /*0178*/ 	.word	0xffffffff


	//   ....[6]....
        /*017c*/ 	.word	0xffffffff


	//   ....[7]....
        /*0180*/ 	.word	0xffffffff


	//   ....[8]....
        /*0184*/ 	.word	0xffffffff


	//   ....[9]....
        /*0188*/ 	.word	0xffffffff


	//   ....[10]....
        /*018c*/ 	.word	0xffffffff


	//   ....[11]....
        /*0190*/ 	.word	0xffffffff


	//   ....[12]....
        /*0194*/ 	.word	0xffffffff


	//   ....[13]....
        /*0198*/ 	.word	0xffffffff


	//   ....[14]....
        /*019c*/ 	.word	0x0500000f


	//   ....[15]....
        /*01a0*/ 	.word	0x0500000f


	//   ....[16]....
        /*01a4*/ 	.word	0x0500000f


	//----- nvinfo : EIATTR_COOP_GROUP_INSTR_OFFSETS
	.align		4
.L_8809:
        /*01a8*/ 	.byte	0x04, 0x28
        /*01aa*/ 	.short	(.L_8811 - .L_8810)


	//   ....[0]....
.L_8810:
        /*01ac*/ 	.word	0x00000b30


	//   ....[1]....
        /*01b0*/ 	.word	0x00000b50


	//   ....[2]....
        /*01b4*/ 	.word	0x00000b70


	//   ....[3]....
        /*01b8*/ 	.word	0x00000c80


	//   ....[4]....
        /*01bc*/ 	.word	0x00000ca0


	//   ....[5]....
        /*01c0*/ 	.word	0x00000cc0


	//   ....[6]....
        /*01c4*/ 	.word	0x00001b00


	//   ....[7]....
        /*01c8*/ 	.word	0x00001b30


	//   ....[8]....
        /*01cc*/ 	.word	0x00001b50


	//   ....[9]....
        /*01d0*/ 	.word	0x00001b70


	//   ....[10]....
        /*01d4*/ 	.word	0x00001b90


	//   ....[11]....
        /*01d8*/ 	.word	0x00001be0


	//   ....[12]....
        /*01dc*/ 	.word	0x00001c00


	//   ....[13]....
        /*01e0*/ 	.word	0x00001c20


	//   ....[14]....
        /*01e4*/ 	.word	0x00003180


	//   ....[15]....
        /*01e8*/ 	.word	0x000031e0


	//   ....[16]....
        /*01ec*/ 	.word	0x00003240


	//----- nvinfo : EIATTR_VRC_CTA_INIT_COUNT
	.align		4
.L_8811:
        /*01f0*/ 	.byte	0x02, 0x4a
	.zero		1
	.zero		1


	//----- nvinfo : EIATTR_SYSCALL_OFFSETS
	.align		4
        /*01f4*/ 	.byte	0x04, 0x46
        /*01f6*/ 	.short	(.L_8813 - .L_8812)


	//   ....[0]....
.L_8812:
        /*01f8*/ 	.word	0x00002a00


	//   ....[1]....
        /*01fc*/ 	.word	0x00003120


	//----- nvinfo : EIATTR_EXIT_INSTR_OFFSETS
	.align		4
.L_8813:
        /*0200*/ 	.byte	0x04, 0x1c
        /*0202*/ 	.short	(.L_8815 - .L_8814)


	//   ....[0]....
.L_8814:
        /*0204*/ 	.word	0x00002e70


	//   ....[1]....
        /*0208*/ 	.word	0x00003020


	//   ....[2]....
        /*020c*/ 	.word	0x00003130


	//----- nvinfo : EIATTR_CRS_STACK_SIZE
	.align		4
.L_8815:
        /*0210*/ 	.byte	0x04, 0x1e
        /*0212*/ 	.short	(.L_8817 - .L_8816)
.L_8816:
        /*0214*/ 	.word	0x00000000


	//----- nvinfo : EIATTR_CBANK_PARAM_SIZE
	.align		4
.L_8817:
        /*0218*/ 	.byte	0x03, 0x19
        /*021a*/ 	.short	0x007c


	//----- nvinfo : EIATTR_PARAM_CBANK
	.align		4
        /*021c*/ 	.byte	0x04, 0x0a
        /*021e*/ 	.short	(.L_8819 - .L_8818)
	.align		4
.L_8818:
        /*0220*/ 	.word	index@(.nv.constant0._ZN4vllm25paged_attention_v1_kernelIthLi192ELi8ELi128ELNS_18Fp8KVCacheDataTypeE2ELb1EEEvPT_PKS2_PKT0_S8_ifPKiSA_iPKfiiiSC_SC_iiiii)
        /*0224*/ 	.short	0x0380
        /*0226*/ 	.short	0x007c


	//----- nvinfo : EIATTR_SW_WAR
	.align		4
.L_8819:
        /*0228*/ 	.byte	0x04, 0x36
        /*022a*/ 	.short	(.L_8821 - .L_8820)
.L_8820:
        /*022c*/ 	.word	0x00000008
.L_8821:


//--------------------- .nv.info._ZN4vllm25paged_attention_v1_kernelIthLi128ELi8ELi128ELNS_18Fp8KVCacheDataTypeE2ELb1EEEvPT_PKS2_PKT0_S8_ifPKiSA_iPKfiiiSC_SC_iiiii --------------------------
	.section	.nv.info._ZN4vllm25paged_attention_v1_kernelIthLi128ELi8ELi128ELNS_18Fp8KVCacheDataTypeE2ELb1EEEvPT_PKS2_PKT0_S8_ifPKiSA_iPKfiiiSC_SC_iiiii,"",@"SHT_CUDA_INFO"
	.sectionflags	@""
	.align	4


	//----- nvinfo : EIATTR_CUDA_API_VERSION
	.align		4
        /*0000*/ 	.byte	0x04, 0x37
        /*0002*/ 	.short	(.L_8823 - .L_8822)
.L_8822:
        /*0004*/ 	.word	0x00000082


	//----- nvinfo : EIATTR_KPARAM_INFO
	.align		4
.L_8823:
        /*0008*/ 	.byte	0x04, 0x17
        /*000a*/ 	.short	(.L_8825 - .L_8824)
.L_8824:
        /*000c*/ 	.word	0x00000000
        /*0010*/ 	.short	0x0013
        /*0012*/ 	.short	0x0078
        /*0014*/ 	.byte	0x00, 0xf0, 0x11, 0x00


	//----- nvinfo : EIATTR_KPARAM_INFO
	.align		4
.L_8825:
        /*0018*/ 	.byte	0x04, 0x17
        /*001a*/ 	.short	(.L_8827 - .L_8826)
.L_8826:
        /*001c*/ 	.word	0x00000000
        /*0020*/ 	.short	0x0012
        /*0022*/ 	.short	0x0074
        /*0024*/ 	.byte	0x00, 0xf0, 0x11, 0x00


	//----- nvinfo : EIATTR_KPARAM_INFO
	.align		4
.L_8827:
        /*0028*/ 	.byte	0x04, 0x17
        /*002a*/ 	.short	(.L_8829 - .L_8828)
.L_8828:
        /*002c*/ 	.word	0x00000000
        /*0030*/ 	.short	0x0011
        /*0032*/ 	.short	0x0070
        /*0034*/ 	.byte	0x00, 0xf0, 0x11, 0x00


	//----- nvinfo : EIATTR_KPARAM_INFO
	.align		4
.L_8829:
        /*0038*/ 	.byte	0x04, 0x17
        /*003a*/ 	.short	(.L_8831 - .L_8830)
.L_8830:
        /*003c*/ 	.word	0x00000000
        /*0040*/ 	.short	0x0010
        /*0042*/ 	.short	0x006c
        /*0044*/ 	.byte	0x00, 0xf0, 0x11, 0x00


	//----- nvinfo : EIATTR_KPARAM_INFO
	.align		4
.L_8831:
        /*0048*/ 	.byte	0x04, 0x17
        /*004a*/ 	.short	(.L_8833 - .L_8832)
.L_8832:
        /*004c*/ 	.word	0x00000000
        /*0050*/ 	.short	0x000f
        /*0052*/ 	.short	0x0068
        /*0054*/ 	.byte	0x00, 0xf0, 0x11, 0x00


	//----- nvinfo : EIATTR_KPARAM_INFO
	.align		4
.L_8833:
        /*0058*/ 	.byte	0x04, 0x17
        /*005a*/ 	.short	(.L_8835 - .L_8834)
.L_8834:
        /*005c*/ 	.word	0x00000000
        /*0060*/ 	.short	0x000e
        /*0062*/ 	.short	0x0060
        /*0064*/ 	.byte	0x00, 0xf5, 0x21, 0x00


	//----- nvinfo : EIATTR_KPARAM_INFO
	.align		4
.L_8835:
        /*0068*/ 	.byte	0x04, 0x17
        /*006a*/ 	.short	(.L_8837 - .L_8836)
.L_8836:
        /*006c*/ 	.word	0x00000000
        /*0070*/ 	.short	0x000d
        /*0072*/ 	.short	0x0058
        /*0074*/ 	.byte	0x00, 0xf5, 0x21, 0x00


	//----- nvinfo : EIATTR_KPARAM_INFO
	.align		4
.L_8837:
        /*0078*/ 	.byte	0x04, 0x17
        /*007a*/ 	.short	(.L_8839 - .L_8838)
.L_8838:
        /*007c*/ 	.word	0x00000000
        /*0080*/ 	.short	0x000c
        /*0082*/ 	.short	0x0050
        /*0084*/ 	.byte	0x00, 0xf0, 0x11, 0x00


	//----- nvinfo : EIATTR_KPARAM_INFO
	.align		4
.L_8839:
        /*0088*/ 	.byte	0x04, 0x17
        /*008a*/ 	.short	(.L_8841 - .L_8840)
.L_8840:
        /*008c*/ 	.word	0x00000000
        /*0090*/ 	.short	0x000b
        /*0092*/ 	.short	0x004c
        /*0094*/ 	.byte	0x00, 0xf0, 0x11, 0x00


	//----- nvinfo : EIATTR_KPARAM_INFO
	.align		4
.L_8841:
        /*0098*/ 	.byte	0x04, 0x17
        /*009a*/ 	.short	(.L_8843 - .L_8842)
.L_8842:
        /*009c*/ 	.word	0x00000000
        /*00a0*/ 	.short	0x000a
        /*00a2*/ 	.short	0x0048
        /*00a4*/ 	.byte	0x00, 0xf0, 0x11, 0x00


	//----- nvinfo : EIATTR_KPARAM_INFO
	.align		4
.L_8843:
        /*00a8*/ 	.byte	0x04, 0x17
        /*00aa*/ 	.short	(.L_8845 - .L_8844)
.L_8844:
        /*00ac*/ 	.word	0x00000000
        /*00b0*/ 	.short	0x0009
        /*00b2*/ 	.short	0x0040
        /*00b4*/ 	.byte	0x00, 0xf5, 0x21, 0x00


	//----- nvinfo : EIATTR_KPARAM_INFO
	.align		4
.L_8845:
        /*00b8*/ 	.byte	0x04, 0x17
        /*00ba*/ 	.short	(.L_8847 - .L_8846)
.L_8846:
        /*00bc*/ 	.word	0x00000000
        /*00c0*/ 	.short	0x0008
        /*00c2*/ 	.short	0x0038
        /*00c4*/ 	.byte	0x00, 0xf0, 0x11, 0x00


	//----- nvinfo : EIATTR_KPARAM_INFO
	.align		4
.L_8847:
        /*00c8*/ 	.byte	0x04, 0x17
        /*00ca*/ 	.short	(.L_8849 - .L_8848)
.L_8848:
        /*00cc*/ 	.word	0x00000000
        /*00d0*/ 	.short	0x0007
        /*00d2*/ 	.short	0x0030
        /*00d4*/ 	.byte	0x00, 0xf5, 0x21, 0x00


	//----- nvinfo : EIATTR_KPARAM_INFO
	.align		4
.L_8849:
        /*00d8*/ 	.byte	0x04, 0x17
        /*00da*/ 	.short	(.L_8851 - .L_8850)
.L_8850:
        /*00dc*/ 	.word	0x00000000
        /*00e0*/ 	.short	0x0006
        /*00e2*/ 	.short	0x0028
        /*00e4*/ 	.byte	0x00, 0xf5, 0x21, 0x00


	//----- nvinfo : EIATTR_KPARAM_INFO
	.align		4
.L_8851:
        /*00e8*/ 	.byte	0x04, 0x17
        /*00ea*/ 	.short	(.L_8853 - .L_8852)
.L_8852:
        /*00ec*/ 	.word	0x00000000
        /*00f0*/ 	.short	0x0005
        /*00f2*/ 	.short	0x0024
        /*00f4*/ 	.byte	0x00, 0xf0, 0x11, 0x00


	//----- nvinfo : EIATTR_KPARAM_INFO
	.align		4
.L_8853:
        /*00f8*/ 	.byte	0x04, 0x17
        /*00fa*/ 	.short	(.L_8855 - .L_8854)
.L_8854:
        /*00fc*/ 	.word	0x00000000
        /*0100*/ 	.short	0x0004
        /*0102*/ 	.short	0x0020
        /*0104*/ 	.byte	0x00, 0xf0, 0x11, 0x00


	//----- nvinfo : EIATTR_KPARAM_INFO
	.align		4
.L_8855:
        /*0108*/ 	.byte	0x04, 0x17
        /*010a*/ 	.short	(.L_8857 - .L_8856)
.L_8856:
        /*010c*/ 	.word	0x00000000
        /*0110*/ 	.short	0x0003
        /*0112*/ 	.short	0x0018
        /*0114*/ 	.byte	0x00, 0xf5, 0x21, 0x00


	//----- nvinfo : EIATTR_KPARAM_INFO
	.align		4
.L_8857:
        /*0118*/ 	.byte	0x04, 0x17
        /*011a*/ 	.short	(.L_8859 - .L_8858)
.L_8858:
        /*011c*/ 	.word	0x00000000
        /*0120*/ 	.short	0x0002
        /*0122*/ 	.short	0x0010
        /*0124*/ 	.byte	0x00, 0xf5, 0x21, 0x00


	//----- nvinfo : EIATTR_KPARAM_INFO
	.align		4
.L_8859:
        /*0128*/ 	.byte	0x04, 0x17
        /*012a*/ 	.short	(.L_8861 - .L_8860)
.L_8860:
        /*012c*/ 	.word	0x00000000
        /*0130*/ 	.short	0x0001
        /*0132*/ 	.short	0x0008
        /*0134*/ 	.byte	0x00, 0xf5, 0x21, 0x00


	//----- nvinfo : EIATTR_KPARAM_INFO
	.align		4
.L_8861:
        /*0138*/ 	.byte	0x04, 0x17
        /*013a*/ 	.short	(.L_8863 - .L_8862)
.L_8862:
        /*013c*/ 	.word	0x00000000
        /*0140*/ 	.short	0x0000
        /*0142*/ 	.short	0x0000
        /*0144*/ 	.byte	0x00, 0xf5, 0x21, 0x00


	//----- nvinfo : EIATTR_SPARSE_MMA_MASK
	.align		4
.L_8863:
        /*0148*/ 	.byte	0x03, 0x50
        /*014a*/ 	.short	0x0000


	//----- nvinfo : EIATTR_MAXREG_COUNT
	.align		4
        /*014c*/ 	.byte	0x03, 0x1b
        /*014e*/ 	.short	0x00ff


	//----- nvinfo : EIATTR_NUM_BARRIERS
	.align		4
        /*0150*/ 	.byte	0x02, 0x4c
        /*0152*/ 	.byte	0x01
	.zero		1


	//----- nvinfo : EIATTR_EXTERNS
	.align		4
        /*0154*/ 	.byte	0x04, 0x0f
        /*0156*/ 	.short	(.L_8865 - .L_8864)


	//   ....[0]....
	.align		4
.L_8864:
        /*0158*/ 	.word	index@(__assertfail)


	//----- nvinfo : EIATTR_MERCURY_ISA_VERSION
	.align		4
.L_8865:
        /*015c*/ 	.byte	0x03, 0x5f
        /*015e*/ 	.short	0x0101


	//----- nvinfo : EIATTR_COOP_GROUP_MASK_REGIDS
	.align		4
        /*0160*/ 	.byte	0x04, 0x29
        /*0162*/ 	.short	(.L_8867 - .L_8866)


	//   ....[0]....
.L_8866:
        /*0164*/ 	.word	0xffffffff


	//   ....[1]....
        /*0168*/ 	.word	0xffffffff


	//   ....[2]....
        /*016c*/ 	.word	0xffffffff


	//   ....[3]....
        /*0170*/ 	.word	0xffffffff


	//   ....[4]....
        /*0174*/ 	.word	0xffffffff


	//   ....[5]....
        /*0178*/ 	.word	0xffffffff


	//   ....[6]....
        /*017c*/ 	.word	0xffffffff


	//   ....[7]....
        /*0180*/ 	.word	0xffffffff


	//   ....[8]....
        /*0184*/ 	.word	0xffffffff


	//   ....[9]....
        /*0188*/ 	.word	0xffffffff


	//   ....[10]....
        /*018c*/ 	.word	0xffffffff


	//   ....[11]....
        /*0190*/ 	.word	0xffffffff


	//   ....[12]....
        /*0194*/ 	.word	0xffffffff


	//   ....[13]....
        /*0198*/ 	.word	0xffffffff


	//   ....[14]....
        /*019c*/ 	.word	0x0500000f


	//   ....[15]....
        /*01a0*/ 	.word	0x0500000f


	//   ....[16]....
        /*01a4*/ 	.word	0x0500000f


	//----- nvinfo : EIATTR_COOP_GROUP_INSTR_OFFSETS
	.align		4
.L_8867:
        /*01a8*/ 	.byte	0x04, 0x28
        /*01aa*/ 	.short	(.L_8869 - .L_8868)


	//   ....[0]....
.L_8868:
        /*01ac*/ 	.word	0x00000b30


	//   ....[1]....
        /*01b0*/ 	.word	0x00000b50


	//   ....[2]....
        /*01b4*/ 	.word	0x00000b70


	//   ....[3]....
        /*01b8*/ 	.word	0x00000c80


	//   ....[4]....
        /*01bc*/ 	.word	0x00000ca0


	//   ....[5]....
        /*01c0*/ 	.word	0x00000cc0


	//   ....[6]....
        /*01c4*/ 	.word	0x00001b00


	//   ....[7]....
        /*01c8*/ 	.word	0x00001b30


	//   ....[8]....
        /*01cc*/ 	.word	0x00001b50


	//   ....[9]....
        /*01d0*/ 	.word	0x00001b70


	//   ....[10]....
        /*01d4*/ 	.word	0x00001b90


	//   ....[11]....
        /*01d8*/ 	.word	0x00001be0


	//   ....[12]....
        /*01dc*/ 	.word	0x00001c00


	//   ....[13]....
        /*01e0*/ 	.word	0x00001c20


	//   ....[14]....
        /*01e4*/ 	.word	0x000031b0


	//   ....[15]....
        /*01e8*/ 	.word	0x00003210


	//   ....[16]....
        /*01ec*/ 	.word	0x00003270


	//----- nvinfo : EIATTR_VRC_CTA_INIT_COUNT
	.align		4
.L_8869:
        /*01f0*/ 	.byte	0x02, 0x4a
	.zero		1
	.zero		1


	//----- nvinfo : EIATTR_SYSCALL_OFFSETS
	.align		4
        /*01f4*/ 	.byte	0x04, 0x46
        /*01f6*/ 	.short	(.L_8871 - .L_8870)


	//   ....[0]....
.L_8870:
        /*01f8*/ 	.word	0x00002a00


	//   ....[1]....
        /*01fc*/ 	.word	0x00003150


	//----- nvinfo : EIATTR_EXIT_INSTR_OFFSETS
	.align		4
.L_8871:
        /*0200*/ 	.byte	0x04, 0x1c
        /*0202*/ 	.short	(.L_8873 - .L_8872)


	//   ....[0]....
.L_8872:
        /*0204*/ 	.word	0x00002ef0


	//   ....[1]....
        /*0208*/ 	.word	0x00003050


	//   ....[2]....
        /*020c*/ 	.word	0x00003160


	//----- nvinfo : EIATTR_CRS_STACK_SIZE
	.align		4
.L_8873:
        /*0210*/ 	.byte	0x04, 0x1e
        /*0212*/ 	.short	(.L_8875 - .L_8874)
.L_8874:
        /*0214*/ 	.word	0x00000000


	//----- nvinfo : EIATTR_CBANK_PARAM_SIZE
	.align		4
.L_8875:
        /*0218*/ 	.byte	0x03, 0x19
        /*021a*/ 	.short	0x007c


	//----- nvinfo : EIATTR_PARAM_CBANK
	.align		4
        /*021c*/ 	.byte	0x04, 0x0a
        /*021e*/ 	.short	(.L_8877 - .L_8876)
	.align		4
.L_8876:
        /*0220*/ 	.word	index@(.nv.constant0._ZN4vllm25paged_attention_v1_kernelIthLi128ELi8ELi128ELNS_18Fp8KVCacheDataTypeE2ELb1EEEvPT_PKS2_PKT0_S8_ifPKiSA_iPKfiiiSC_SC_iiiii)
        /*0224*/ 	.short	0x0380
        /*0226*/ 	.short	0x007c


	//----- nvinfo : EIATTR_SW_WAR
	.align		4
.L_8877:
        /*0228*/ 	.byte	0x04, 0x36
        /*022a*/ 	.short	(.L_8879 - .L_8878)
.L_8878:
        /*022c*/ 	.word	0x00000008
.L_8879:


//--------------------- .nv.info._ZN4vllm25paged_attention_v1_kernelIthLi120ELi8ELi128ELNS_18Fp8KVCacheDataTypeE2ELb1EEEvPT_PKS2_PKT0_S8_ifPKiSA_iPKfiiiSC_SC_iiiii --------------------------
	.section	.nv.info._ZN4vllm25paged_attention_v1_kernelIthLi120ELi8ELi128ELNS_18Fp8KVCacheDataTypeE2ELb1EEEvPT_PKS2_PKT0_S8_ifPKiSA_iPKfiiiSC_SC_iiiii,"",@"SHT_CUDA_INFO"
	.sectionflags	@""
	.align	4


	//----- nvinfo : EIATTR_CUDA_API_VERSION
	.align		4
        /*0000*/ 	.byte	0x04, 0x37
        /*0002*/ 	.short	(.L_8881 - .L_8880)
.L_8880:
        /*0004*/ 	.word	0x00000082


	//----- nvinfo : EIATTR_KPARAM_INFO
	.align		4
.L_8881:
        /*0008*/ 	.byte	0x04, 0x17
        /*000a*/ 	.short	(.L_8883 - .L_8882)
.L_8882:
        /*000c*/ 	.word	0x00000000
        /*0010*/ 	.short	0x0013
        /*0012*/ 	.short	0x0078
        /*0014*/ 	.byte	0x00, 0xf0, 0x11, 0x00


	//----- nvinfo : EIATTR_KPARAM_INFO
	.align		4
.L_8883:
        /*0018*/ 	.byte	0x04, 0x17
        /*001a*/ 	.short	(.L_8885 - .L_8884)
.L_8884:
        /*001c*/ 	.word	0x00000000
        /*0020*/ 	.short	0x0012
        /*0022*/ 	.short	0x0074
        /*0024*/ 	.byte	0x00, 0xf0, 0x11, 0x00


	//----- nvinfo : EIATTR_KPARAM_INFO
	.align		4
.L_8885:
        /*0028*/ 	.byte	0x04, 0x17
        /*002a*/ 	.short	(.L_8887 - .L_8886)
.L_8886:
        /*002c*/ 	.word	0x00000000
        /*0030*/ 	.short	0x0011
        /*0032*/ 	.short	0x0070
        /*0034*/ 	.byte	0x00, 0xf0, 0x11, 0x00


	//----- nvinfo : EIATTR_KPARAM_INFO
	.align		4
.L_8887:
        /*0038*/ 	.byte	0x04, 0x17
        /*003a*/ 	.short	(.L_8889 - .L_8888)
.L_8888:
        /*003c*/ 	.word	0x00000000
        /*0040*/ 	.short	0x0010
        /*0042*/ 	.short	0x006c
        /*0044*/ 	.byte	0x00, 0xf0, 0x11, 0x00


	//----- nvinfo : EIATTR_KPARAM_INFO
	.align		4
.L_8889:
        /*0048*/ 	.byte	0x04, 0x17
        /*004a*/ 	.short	(.L_8891 - .L_8890)
.L_8890:
        /*004c*/ 	.word	0x00000000
        /*0050*/ 	.short	0x000f
        /*0052*/ 	.short	0x0068
        /*0054*/ 	.byte	0x00, 0xf0, 0x11, 0x00


	//----- nvinfo : EIATTR_KPARAM_INFO
	.align		4
.L_8891:
        /*0058*/ 	.byte	0x04, 0x17
        /*005a*/ 	.short	(.L_8893 - .L_8892)
.L_8892:
        /*005c*/ 	.word	0x00000000
        /*0060*/ 	.short	0x000e
        /*0062*/ 	.short	0x0060
        /*0064*/ 	.byte	0x00, 0xf5, 0x21, 0x00


	//----- nvinfo : EIATTR_KPARAM_INFO
	.align		4
.L_8893:
        /*0068*/ 	.byte	0x04, 0x17
        /*006a*/ 	.short	(.L_8895 - .L_8894)
.L_8894:
        /*006c*/ 	.word	0x00000000
        /*0070*/ 	.short	0x000d
        /*0072*/ 	.short	0x0058
        /*0074*/ 	.byte	0x00, 0xf5, 0x21, 0x00


	//----- nvinfo : EIATTR_KPARAM_INFO
	.align		4
.L_8895:
        /*0078*/ 	.byte	0x04, 0x17
        /*007a*/ 	.short	(.L_8897 - .L_8896)
.L_8896:
        /*007c*/ 	.word	0x00000000
        /*0080*/ 	.short	0x000c
        /*0082*/ 	.short	0x0050
        /*0084*/ 	.byte	0x00, 0xf0, 0x11, 0x00


	//----- nvinfo : EIATTR_KPARAM_INFO
	.align		4
.L_8897:
        /*0088*/ 	.byte	0x04, 0x17
        /*008a*/ 	.short	(.L_8899 - .L_8898)
.L_8898:
        /*008c*/ 	.word	0x00000000
        /*0090*/ 	.short	0x000b
        /*0092*/ 	.short	0x004c
        /*0094*/ 	.byte	0x00, 0xf0, 0x11, 0x00


	//----- nvinfo : EIATTR_KPARAM_INFO
	.align		4
.L_8899:
        /*0098*/ 	.byte	0x04, 0x17
        /*009a*/ 	.short	(.L_8901 - .L_8900)
.L_8900:
        /*009c*/ 	.word	0x00000000
        /*00a0*/ 	.short	0x000a
        /*00a2*/ 	.short	0x0048
        /*00a4*/ 	.byte	0x00, 0xf0, 0x11, 0x00


	//----- nvinfo : EIATTR_KPARAM_INFO
	.align		4
.L_8901:
        /*00a8*/ 	.byte	0x04, 0x17
        /*00aa*/ 	.short	(.L_8903 - .L_8902)
.L_8902:
        /*00ac*/ 	.word	0x00000000
        /*00b0*/ 	.short	0x0009
        /*00b2*/ 	.short	0x0040
        /*00b4*/ 	.byte	0x00, 0xf5, 0x21, 0x00


	//----- nvinfo : EIATTR_KPARAM_INFO
	.align		4
.L_8903:
        /*00b8*/ 	.byte	0x04, 0x17
        /*00ba*/ 	.short	(.L_8905 - .L_8904)
.L_8904:
        /*00bc*/ 	.word	0x00000000
        /*00c0*/ 	.short	0x0008
        /*00c2*/ 	.short	0x0038
        /*00c4*/ 	.byte	0x00, 0xf0, 0x11, 0x00


	//----- nvinfo : EIATTR_KPARAM_INFO
	.align		4
.L_8905:
        /*00c8*/ 	.byte	0x04, 0x17
        /*00ca*/ 	.short	(.L_8907 - .L_8906)
.L_8906:
        /*00cc*/ 	.word	0x00000000
        /*00d0*/ 	.short	0x0007
        /*00d2*/ 	.short	0x0030
        /*00d4*/ 	.byte	0x00, 0xf5, 0x21, 0x00


	//----- nvinfo : EIATTR_KPARAM_INFO
	.align		4
.L_8907:
        /*00d8*/ 	.byte	0x04, 0x17
        /*00da*/ 	.short	(.L_8909 - .L_8908)
.L_8908:
        /*00dc*/ 	.word	0x00000000
        /*00e0*/ 	.short	0x0006
        /*00e2*/ 	.short	0x0028
        /*00e4*/ 	.byte	0x00, 0xf5, 0x21, 0x00


	//----- nvinfo : EIATTR_KPARAM_INFO
	.align		4
.L_8909:
        /*00e8*/ 	.byte	0x04, 0x17
        /*00ea*/ 	.short	(.L_8911 - .L_8910)
.L_8910:
        /*00ec*/ 	.word	0x00000000
        /*00f0*/ 	.short	0x0005
        /*00f2*/ 	.short	0x0024
        /*00f4*/ 	.byte	0x00, 0xf0, 0x11, 0x00


	//----- nvinfo : EIATTR_KPARAM_INFO
	.align		4
.L_8911:
        /*00f8*/ 	.byte	0x04, 0x17
        /*00fa*/ 	.short	(.L_8913 - .L_8912)
.L_8912:
        /*00fc*/ 	.word	0x00000000
        /*0100*/ 	.short	0x0004
        /*0102*/ 	.short	0x0020
        /*0104*/ 	.byte	0x00, 0xf0, 0x11, 0x00


	//----- nvinfo : EIATTR_KPARAM_INFO
	.align		4
.L_8913:
        /*0108*/ 	.byte	0x04, 0x17
        /*010a*/ 	.short	(.L_8915 - .L_8914)
.L_8914:
        /*010c*/ 	.word	0x00000000
        /*0110*/ 	.short	0x0003
        /*0112*/ 	.short	0x0018
        /*0114*/ 	.byte	0x00, 0xf5, 0x21, 0x00


	//----- nvinfo : EIATTR_KPARAM_INFO
	.align		4
.L_8915:
        /*0118*/ 	.byte	0x04, 0x17
        /*011a*/ 	.short	(.L_8917 - .L_8916)
.L_8916:
        /*011c*/ 	.word	0x00000000
        /*0120*/ 	.short	0x0002
        /*0122*/ 	.short	0x0010
        /*0124*/ 	.byte	0x00, 0xf5, 0x21, 0x00


	//----- nvinfo : EIATTR_KPARAM_INFO
	.align		4
.L_8917:
        /*0128*/ 	.byte	0x04, 0x17
        /*012a*/ 	.short	(.L_8919 - .L_8918)
.L_8918:
        /*012c*/ 	.word	0x00000000
        /*0130*/ 	.short	0x0001
        /*0132*/ 	.short	0x0008
        /*0134*/ 	.byte	0x00, 0xf5, 0x21, 0x00


	//----- nvinfo : EIATTR_KPARAM_INFO
	.align		4
.L_8919:
        /*0138*/ 	.byte	0x04, 0x17
        /*013a*/ 	.short	(.L_8921 - .L_8920)
.L_8920:
        /*013c*/ 	.word	0x00000000
        /*0140*/ 	.short	0x0000
        /*0142*/ 	.short	0x0000
        /*0144*/ 	.byte	0x00, 0xf5, 0x21, 0x00


	//----- nvinfo : EIATTR_SPARSE_MMA_MASK
	.align		4
.L_8921:
        /*0148*/ 	.byte	0x03, 0x50
        /*014a*/ 	.short	0x0000


	//----- nvinfo : EIATTR_MAXREG_COUNT
	.align		4
        /*014c*/ 	.byte	0x03, 0x1b
        /*014e*/ 	.short	0x00ff


	//----- nvinfo : EIATTR_NUM_BARRIERS
	.align		4
        /*0150*/ 	.byte	0x02, 0x4c
        /*0152*/ 	.byte	0x01
	.zero		1


	//----- nvinfo : EIATTR_EXTERNS
	.align		4
        /*0154*/ 	.byte	0x04, 0x0f
        /*0156*/ 	.short	(.L_8923 - .L_8922)


	//   ....[0]....
	.align		4
.L_8922:
        /*0158*/ 	.word	index@(__assertfail)


	//----- nvinfo : EIATTR_MERCURY_ISA_VERSION
	.align		4
.L_8923:
        /*015c*/ 	.byte	0x03, 0x5f
        /*015e*/ 	.short	0x0101


	//----- nvinfo : EIATTR_COOP_GROUP_MASK_REGIDS
	.align		4
        /*0160*/ 	.byte	0x04, 0x29
        /*0162*/ 	.short	(.L_8925 - .L_8924)


	//   ....[0]....
.L_8924:
        /*0164*/ 	.word	0xffffffff


	//   ....[1]....
        /*0168*/ 	.word	0xffffffff


	//   ....[2]....
        /*016c*/ 	.word	0xffffffff


	//   ....[3]....
        /*0170*/ 	.word	0xffffffff


	//   ....[4]....
        /*0174*/ 	.word	0xffffffff


	//   ....[5]....
        /*0178*/ 	.word	0xffffffff


	//   ....[6]....
        /*017c*/ 	.word	0xffffffff


	//   ....[7]....
        /*0180*/ 	.word	0xffffffff


	//   ....[8]....
        /*0184*/ 	.word	0xffffffff


	//   ....[9]....
        /*0188*/ 	.word	0xffffffff


	//   ....[10]....
        /*018c*/ 	.word	0xffffffff


	//   ....[11]....
        /*0190*/ 	.word	0xffffffff


	//   ....[12]....
        /*0194*/ 	.word	0xffffffff


	//   ....[13]....
        /*0198*/ 	.word	0xffffffff


	//   ....[14]....
        /*019c*/ 	.word	0x0500000f


	//   ....[15]....
        /*01a0*/ 	.word	0x0500000f


	//   ....[16]....
        /*01a4*/ 	.word	0x0500000f


	//----- nvinfo : EIATTR_COOP_GROUP_INSTR_OFFSETS
	.align		4
.L_8925:
        /*01a8*/ 	.byte	0x04, 0x28
        /*01aa*/ 	.short	(.L_8927 - .L_8926)


	//   ....[0]....
.L_8926:
        /*01ac*/ 	.word	0x00000b70


	//   ....[1]....
        /*01b0*/ 	.word	0x00000b90


	//   ....[2]....
        /*01b4*/ 	.word	0x00000bb0


	//   ....[3]....
        /*01b8*/ 	.word	0x00000cc0


	//   ....[4]....
        /*01bc*/ 	.word	0x00000ce0


	//   ....[5]....
        /*01c0*/ 	.word	0x00000d00


	//   ....[6]....
        /*01c4*/ 	.word	0x00001b40


	//   ....[7]....
        /*01c8*/ 	.word	0x00001b70


	//   ....[8]....
        /*01cc*/ 	.word	0x00001b90


	//   ....[9]....
        /*01d0*/ 	.word	0x00001bb0


	//   ....[10]....
        /*01d4*/ 	.word	0x00001bd0


	//   ....[11]....
        /*01d8*/ 	.word	0x00001c20


	//   ....[12]....
        /*01dc*/ 	.word	0x00001c40


	//   ....[13]....
        /*01e0*/ 	.word	0x00001c60


	//   ....[14]....
        /*01e4*/ 	.word	0x00003150


	//   ....[15]....
        /*01e8*/ 	.word	0x000031b0


	//   ....[16]....
        /*01ec*/ 	.word	0x00003210


	//----- nvinfo : EIATTR_VRC_CTA_INIT_COUNT
	.align		4
.L_8927:
        /*01f0*/ 	.byte	0x02, 0x4a
	.zero		1
	.zero		1


	//----- nvinfo : EIATTR_SYSCALL_OFFSETS
	.align		4
        /*01f4*/ 	.byte	0x04, 0x46
        /*01f6*/ 	.short	(.L_8929 - .L_8928)


	//   ....[0]....
.L_8928:
        /*01f8*/ 	.word	0x00002a40


	//   ....[1]....
        /*01fc*/ 	.word	0x000030f0


	//----- nvinfo : EIATTR_EXIT_INSTR_OFFSETS
	.align		4
.L_8929:
        /*0200*/ 	.byte	0x04, 0x1c
        /*0202*/ 	.short	(.L_8931 - .L_8930)


	//   ....[0]....
.L_8930:
        /*0204*/ 	.word	0x00002e80


	//   ....[1]....
        /*0208*/ 	.word	0x00002fc0


	//   ....[2]....
        /*020c*/ 	.word	0x00002ff0


	//   ....[3]....
        /*0210*/ 	.word	0x00003100


	//----- nvinfo : EIATTR_CRS_STACK_SIZE
	.align		4
.L_8931:
        /*0214*/ 	.byte	0x04, 0x1e
        /*0216*/ 	.short	(.L_8933 - .L_8932)
.L_8932:
        /*0218*/ 	.word	0x00000000


	//----- nvinfo : EIATTR_CBANK_PARAM_SIZE
	.align		4
.L_8933:
        /*021c*/ 	.byte	0x03, 0x19
        /*021e*/ 	.short	0x007c


	//----- nvinfo : EIATTR_PARAM_CBANK
	.align		4
        /*0220*/ 	.byte	0x04, 0x0a
        /*0222*/ 	.short	(.L_8935 - .L_8934)
	.align		4
.L_8934:
        /*0224*/ 	.word	index@(.nv.constant0._ZN4vllm25paged_attention_v1_kernelIthLi120ELi8ELi128ELNS_18Fp8KVCacheDataTypeE2ELb1EEEvPT_PKS2_PKT0_S8_ifPKiSA_iPKfiiiSC_SC_iiiii)
        /*0228*/ 	.short	0x0380
        /*022a*/ 	.short	0x007c


	//----- nvinfo : EIATTR_SW_WAR
	.align		4
.L_8935:
        /*022c*/ 	.byte	0x04, 0x36
        /*022e*/ 	.short	(.L_8937 - .L_8936)
.L_8936:
        /*0230*/ 	.word	0x00000008
.L_8937:


//--------------------- .nv.info._ZN4vllm25paged_attention_v1_kernelIthLi112ELi8ELi128ELNS_18Fp8KVCacheDataTypeE2ELb1EEEvPT_PKS2_PKT0_S8_ifPKiSA_iPKfiiiSC_SC_iiiii --------------------------
	.section	.nv.info._ZN4vllm25paged_attention_v1_kernelIthLi112ELi8ELi128ELNS_18Fp8KVCacheDataTypeE2ELb1EEEvPT_PKS2_PKT0_S8_ifPKiSA_iPKfiiiSC_SC_iiiii,"",@"SHT_CUDA_INFO"
	.sectionflags	@""
	.align	4


	//----- nvinfo : EIATTR_CUDA_API_VERSION
	.align		4
        /*0000*/ 	.byte	0x04, 0x37
        /*0002*/ 	.short	(.L_8939 - .L_8938)
.L_8938:
        /*0004*/ 	.word	0x00000082


	//----- nvinfo : EIATTR_KPARAM_INFO
	.align		4
.L_8939:
        /*0008*/ 	.byte	0x04, 0x17
        /*000a*/ 	.short	(.L_8941 - .L_8940)
.L_8940:
        /*000c*/ 	.word	0x00000000
        /*0010*/ 	.short	0x0013
        /*0012*/ 	.short	0x0078
        /*0014*/ 	.byte	0x00, 0xf0, 0x11, 0x00


	//----- nvinfo : EIATTR_KPARAM_INFO
	.align		4
.L_8941:
        /*0018*/ 	.byte	0x04, 0x17
        /*001a*/ 	.short	(.L_8943 - .L_8942)
.L_8942:
        /*001c*/ 	.word	0x00000000
        /*0020*/ 	.short	0x0012
        /*0022*/ 	.short	0x0074
        /*0024*/ 	.byte	0x00, 0xf0, 0x11, 0x00


	//----- nvinfo : EIATTR_KPARAM_INFO
	.align		4
.L_8943:
        /*0028*/ 	.byte	0x04, 0x17
        /*002a*/ 	.short	(.L_8945 - .L_8944)
.L_8944:
        /*002c*/ 	.word	0x00000000
        /*0030*/ 	.short	0x0011
        /*0032*/ 	.short	0x0070
        /*0034*/ 	.byte	0x00, 0xf0, 0x11, 0x00


	//----- nvinfo : EIATTR_KPARAM_INFO
	.align		4
.L_8945:
        /*0038*/ 	.byte	0x04, 0x17
        /*003a*/ 	.short	(.L_8947 - .L_8946)
.L_8946:
        /*003c*/ 	.word	0x00000000
        /*0040*/ 	.short	0x0010
        /*0042*/ 	.short	0x006c
        /*0044*/ 	.byte	0x00, 0xf0, 0x11, 0x00


	//----- nvinfo : EIATTR_KPARAM_INFO
	.align		4
.L_8947:
        /*0048*/ 	.byte	0x04, 0x17
        /*004a*/ 	.short	(.L_8949 - .L_8948)
.L_8948:
        /*004c*/ 	.word	0x00000000
        /*0050*/ 	.short	0x000f
        /*0052*/ 	.short	0x0068
        /*0054*/ 	.byte	0x00, 0xf0, 0x11, 0x00


	//----- nvinfo : EIATTR_KPARAM_INFO
	.align		4
.L_8949:
        /*0058*/ 	.byte	0x04, 0x17
        /*005a*/ 	.short	(.L_8951 - .L_8950)
.L_8950:
        /*005c*/ 	.word	0x00000000
        /*0060*/ 	.short	0x000e
        /*0062*/ 	.short	0x0060
        /*0064*/ 	.byte	0x00, 0xf5, 0x21, 0x00


	//----- nvinfo : EIATTR_KPARAM_INFO
	.align		4
.L_8951:
        /*0068*/ 	.byte	0x04, 0x17
        /*006a*/ 	.short	(.L_8953 - .L_8952)
.L_8952:
        /*006c*/ 	.word	0x00000000
        /*0070*/ 	.short	0x000d
        /*0072*/ 	.short	0x0058
        /*0074*/ 	.byte	0x00, 0xf5, 0x21, 0x00


	//----- nvinfo : EIATTR_KPARAM_INFO
	.align		4
.L_8953:
        /*0078*/ 	.byte	0x04, 0x17
        /*007a*/ 	.short	(.L_8955 - .L_8954)
.L_8954:
        /*007c*/ 	.word	0x00000000
        /*0080*/ 	.short	0x000c
        /*0082*/ 	.short	0x0050
        /*0084*/ 	.byte	0x00, 0xf0, 0x11, 0x00


	//----- nvinfo : EIATTR_KPARAM_INFO
	.align		4
.L_8955:
        /*0088*/ 	.byte	0x04, 0x17
        /*008a*/ 	.short	(.L_8957 - .L_8956)
.L_8956:
        /*008c*/ 	.word	0x00000000
        /*0090*/ 	.short	0x000b
        /*0092*/ 	.short	0x004c
        /*0094*/ 	.byte	0x00, 0xf0, 0x11, 0x00


	//----- nvinfo : EIATTR_KPARAM_INFO
	.align		4
.L_8957:
        /*0098*/ 	.byte	0x04, 0x17
        /*009a*/ 	.short	(.L_8959 - .L_8958)
.L_8958:
        /*009c*/ 	.word	0x00000000
        /*00a0*/ 	.short	0x000a
        /*00a2*/ 	.short	0x0048
        /*00a4*/ 	.byte	0x00, 0xf0, 0x11, 0x00


	//----- nvinfo : EIATTR_KPARAM_INFO
	.align		4
.L_8959:
        /*00a8*/ 	.byte	0x04, 0x17
        /*00aa*/ 	.short	(.L_8961 - .L_8960)
.L_8960:
        /*00ac*/ 	.word	0x00000000
        /*00b0*/ 	.short	0x0009
        /*00b2*/ 	.short	0x0040
        /*00b4*/ 	.byte	0x00, 0xf5, 0x21, 0x00


	//----- nvinfo : EIATTR_KPARAM_INFO
	.align		4
.L_8961:
        /*00b8*/ 	.byte	0x04, 0x17
        /*00ba*/ 	.short	(.L_8963 - .L_8962)
.L_8962:
        /*00bc*/ 	.word	0x00000000
        /*00c0*/ 	.short	0x0008
        /*00c2*/ 	.short	0x0038
        /*00c4*/ 	.byte	0x00, 0xf0, 0x11, 0x00


	//----- nvinfo : EIATTR_KPARAM_INFO
	.align		4
.L_8963:
        /*00c8*/ 	.byte	0x04, 0x17
        /*00ca*/ 	.short	(.L_8965 - .L_8964)
.L_8964:
        /*00cc*/ 	.word	0x00000000
        /*00d0*/ 	.short	0x0007
        /*00d2*/ 	.short	0x0030
        /*00d4*/ 	.byte	0x00, 0xf5, 0x21, 0x00


	//----- nvinfo : EIATTR_KPARAM_INFO
	.align		4
.L_8965:
        /*00d8*/ 	.byte	0x04, 0x17
        /*00da*/ 	.short	(.L_8967 - .L_8966)
.L_8966:
        /*00dc*/ 	.word	0x00000000
        /*00e0*/ 	.short	0x0006
        /*00e2*/ 	.short	0x0028
        /*00e4*/ 	.byte	0x00, 0xf5, 0x21, 0x00


	//----- nvinfo : EIATTR_KPARAM_INFO
	.align		4
.L_8967:
        /*00e8*/ 	.byte	0x04, 0x17
        /*00ea*/ 	.short	(.L_8969 - .L_8968)
.L_8968:
        /*00ec*/ 	.word	0x00000000
        /*00f0*/ 	.short	0x0005
        /*00f2*/ 	.short	0x0024
        /*00f4*/ 	.byte	0x00, 0xf0, 0x11, 0x00


	//----- nvinfo : EIATTR_KPARAM_INFO
	.align		4
.L_8969:
        /*00f8*/ 	.byte	0x04, 0x17
        /*00fa*/ 	.short	(.L_8971 - .L_8970)
.L_8970:
        /*00fc*/ 	.word	0x00000000
        /*0100*/ 	.short	0x0004
        /*0102*/ 	.short	0x0020
        /*0104*/ 	.byte	0x00, 0xf0, 0x11, 0x00


	//----- nvinfo : EIATTR_KPARAM_INFO
	.align		4
.L_8971:
        /*0108*/ 	.byte	0x04, 0x17
        /*010a*/ 	.short	(.L_8973 - .L_8972)
.L_8972:
        /*010c*/ 	.word	0x00000000
        /*0110*/ 	.short	0x0003
        /*0112*/ 	.short	0x0018
        /*0114*/ 	.byte	0x00, 0xf5, 0x21, 0x00


	//----- nvinfo : EIATTR_KPARAM_INFO
	.align		4
.L_8973:
        /*0118*/ 	.byte	0x04, 0x17
        /*011a*/ 	.short	(.L_8975 - .L_8974)
.L_8974:
        /*011c*/ 	.word	0x00000000
        /*0120*/ 	.short	0x0002
        /*0122*/ 	.short	0x0010
        /*0124*/ 	.byte	0x00, 0xf5, 0x21, 0x00


	//----- nvinfo : EIATTR_KPARAM_INFO
	.align		4
.L_8975:
        /*0128*/ 	.byte	0x04, 0x17
        /*012a*/ 	.short	(.L_8977 - .L_8976)
.L_8976:
        /*012c*/ 	.word	0x00000000
        /*0130*/ 	.short	0x0001
        /*0132*/ 	.short	0x0008
        /*0134*/ 	.byte	0x00, 0xf5, 0x21, 0x00


	//----- nvinfo : EIATTR_KPARAM_INFO
	.align		4
.L_8977:
        /*0138*/ 	.byte	0x04, 0x17
        /*013a*/ 	.short	(.L_8979 - .L_8978)
.L_8978:
        /*013c*/ 	.word	0x00000000
        /*0140*/ 	.short	0x0000
        /*0142*/ 	.short	0x0000
        /*0144*/ 	.byte	0x00, 0xf5, 0x21, 0x00


	//----- nvinfo : EIATTR_SPARSE_MMA_MASK
	.align		4
.L_8979:
        /*0148*/ 	.byte	0x03, 0x50
        /*014a*/ 	.short	0x0000


	//----- nvinfo : EIATTR_MAXREG_COUNT
	.align		4
        /*014c*/ 	.byte	0x03, 0x1b
        /*014e*/ 	.short	0x00ff


	//----- nvinfo : EIATTR_NUM_BARRIERS
	.align		4
        /*0150*/ 	.byte	0x02, 0x4c
        /*0152*/ 	.byte	0x01
	.zero		1


	//----- nvinfo : EIATTR_EXTERNS
	.align		4
        /*0154*/ 	.byte	0x04, 0x0f
        /*0156*/ 	.short	(.L_8981 - .L_8980)


	//   ....[0]....
	.align		4
.L_8980:
        /*0158*/ 	.word	index@(__assertfail)


	//----- nvinfo : EIATTR_MERCURY_ISA_VERSION
	.align		4
.L_8981:
        /*015c*/ 	.byte	0x03, 0x5f
        /*015e*/ 	.short	0x0101


	//----- nvinfo : EIATTR_COOP_GROUP_MASK_REGIDS
	.align		4
        /*0160*/ 	.byte	0x04, 0x29
        /*0162*/ 	.short	(.L_8983 - .L_8982)


	//   ....[0]....
.L_8982:
        /*0164*/ 	.word	0xffffffff


	//   ....[1]....
        /*0168*/ 	.word	0xffffffff


	//   ....[2]....
        /*016c*/ 	.word	0xffffffff


	//   ....[3]....
        /*0170*/ 	.word	0xffffffff


	//   ....[4]....
        /*0174*/ 	.word	0xffffffff


	//   ....[5]....
        /*0178*/ 	.word	0xffffffff


	//   ....[6]....
        /*017c*/ 	.word	0xffffffff


	//   ....[7]....
        /*0180*/ 	.word	0xffffffff


	//   ....[8]....
        /*0184*/ 	.word	0xffffffff


	//   ....[9]....
        /*0188*/ 	.word	0xffffffff


	//   ....[10]....
        /*018c*/ 	.word	0xffffffff


	//   ....[11]....
        /*0190*/ 	.word	0xffffffff


	//   ....[12]....
        /*0194*/ 	.word	0xffffffff


	//   ....[13]....
        /*0198*/ 	.word	0xffffffff


	//   ....[14]....
        /*019c*/ 	.word	0x0500000f


	//   ....[15]....
        /*01a0*/ 	.word	0x0500000f


	//   ....[16]....
        /*01a4*/ 	.word	0x0500000f


	//----- nvinfo : EIATTR_COOP_GROUP_INSTR_OFFSETS
	.align		4
.L_8983:
        /*01a8*/ 	.byte	0x04, 0x28
        /*01aa*/ 	.short	(.L_8985 - .L_8984)


	//   ....[0]....
.L_8984:
        /*01ac*/ 	.word	0x00000b70


	//   ....[1]....
        /*01b0*/ 	.word	0x00000b90


	//   ....[2]....
        /*01b4*/ 	.word	0x00000bb0


	//   ....[3]....
        /*01b8*/ 	.word	0x00000cc0


	//   ....[4]....
        /*01bc*/ 	.word	0x00000ce0


	//   ....[5]....
        /*01c0*/ 	.word	0x00000d00


	//   ....[6]....
        /*01c4*/ 	.word	0x00001b40


	//   ....[7]....
        /*01c8*/ 	.word	0x00001b70


	//   ....[8]....
        /*01cc*/ 	.word	0x00001b90


	//   ....[9]....
        /*01d0*/ 	.word	0x00001bb0


	//   ....[10]....
        /*01d4*/ 	.word	0x00001bd0


	//   ....[11]....
        /*01d8*/ 	.word	0x00001c20


	//   ....[12]....
        /*01dc*/ 	.word	0x00001c40


	//   ....[13]....
        /*01e0*/ 	.word	0x00001c60


	//   ....[14]....
        /*01e4*/ 	.word	0x00003150


	//   ....[15]....
        /*01e8*/ 	.word	0x000031b0


	//   ....[16]....
        /*01ec*/ 	.word	0x00003210


	//----- nvinfo : EIATTR_VRC_CTA_INIT_COUNT
	.align		4
.L_8985:
        /*01f0*/ 	.byte	0x02, 0x4a
	.zero		1
	.zero		1


	//----- nvinfo : EIATTR_SYSCALL_OFFSETS
	.align		4
        /*01f4*/ 	.byte	0x04, 0x46
        /*01f6*/ 	.short	(.L_8987 - .L_8986)


	//   ....[0]....
.L_8986:
        /*01f8*/ 	.word	0x00002a40


	//   ....[1]....
        /*01fc*/ 	.word	0x000030f0


	//----- nvinfo : EIATTR_EXIT_INSTR_OFFSETS
	.align		4
.L_8987:
        /*0200*/ 	.byte	0x04, 0x1c
        /*0202*/ 	.short	(.L_8989 - .L_8988)


	//   ....[0]....
.L_8988:
        /*0204*/ 	.word	0x00002e80


	//   ....[1]....
        /*0208*/ 	.word	0x00002fc0


	//   ....[2]....
        /*020c*/ 	.word	0x00002ff0


	//   ....[3]....
        /*0210*/ 	.word	0x00003100


	//----- nvinfo : EIATTR_CRS_STACK_SIZE
	.align		4
.L_8989:
        /*0214*/ 	.byte	0x04, 0x1e
        /*0216*/ 	.short	(.L_8991 - .L_8990)
.L_8990:
        /*0218*/ 	.word	0x00000000


	//----- nvinfo : EIATTR_CBANK_PARAM_SIZE
	.align		4
.L_8991:
        /*021c*/ 	.byte	0x03, 0x19
        /*021e*/ 	.short	0x007c


	//----- nvinfo : EIATTR_PARAM_CBANK
	.align		4
        /*0220*/ 	.byte	0x04, 0x0a
        /*0222*/ 	.short	(.L_8993 - .L_8992)
	.align		4
.L_8992:
        /*0224*/ 	.word	index@(.nv.constant0._ZN4vllm25paged_attention_v1_kernelIthLi112ELi8ELi128ELNS_18Fp8KVCacheDataTypeE2ELb1EEEvPT_PKS2_PKT0_S8_ifPKiSA_iPKfiiiSC_SC_iiiii)
        /*0228*/ 	.short	0x0380
        /*022a*/ 	.short	0x007c


	//----- nvinfo : EIATTR_SW_WAR
	.align		4
.L_8993:
        /*022c*/ 	.byte	0x04, 0x36
        /*022e*/ 	.short	(.L_8995 - .L_8994)
.L_8994:
        /*0230*/ 	.word	0x00000008
.L_8995:


//--------------------- .nv.info._ZN4vllm25paged_attention_v1_kernelIthLi96ELi8ELi128ELNS_18Fp8KVCacheDataTypeE2ELb1EEEvPT_PKS2_PKT0_S8_ifPKiSA_iPKfiiiSC_SC_iiiii --------------------------
	.section	.nv.info._ZN4vllm25paged_attention_v1_kernelIthLi96ELi8ELi128ELNS_18Fp8KVCacheDataTypeE2ELb1EEEvPT_PKS2_PKT0_S8_ifPKiSA_iPKfiiiSC_SC_iiiii,"",@"SHT_CUDA_INFO"
	.sectionflags	@""
	.align	4


	//----- nvinfo : EIATTR_CUDA_API_VERSION
	.align		4
        /*0000*/ 	.byte	0x04, 0x37
        /*0002*/ 	.short	(.L_8997 - .L_8996)
.L_8996:
        /*0004*/ 	.word	0x00000082


	//----- nvinfo : EIATTR_KPARAM_INFO
	.align		4
.L_8997:
        /*0008*/ 	.byte	0x04, 0x17
        /*000a*/ 	.short	(.L_8999 - .L_8998)
.L_8998:
        /*000c*/ 	.word	0x00000000
        /*0010*/ 	.short	0x0013
        /*0012*/ 	.short	0x0078
        /*0014*/ 	.byte	0x00, 0xf0, 0x11, 0x00


	//----- nvinfo : EIATTR_KPARAM_INFO
	.align		4
.L_8999:
        /*0018*/ 	.byte	0x04, 0x17
        /*001a*/ 	.short	(.L_9001 - .L_9000)
.L_9000:
        /*001c*/ 	.word	0x00000000
        /*0020*/ 	.short	0x0012
        /*0022*/ 	.short	0x0074
        /*0024*/ 	.byte	0x00, 0xf0, 0x11, 0x00


	//----- nvinfo : EIATTR_KPARAM_INFO
	.align		4
.L_9001:
        /*0028*/ 	.byte	0x04, 0x17
        /*002a*/ 	.short	(.L_9003 - .L_9002)
.L_9002:
        /*002c*/ 	.word	0x00000000
        /*0030*/ 	.short	0x0011
        /*0032*/ 	.short	0x0070
        /*0034*/ 	.byte	0x00, 0xf0, 0x11, 0x00


	//----- nvinfo : EIATTR_KPARAM_INFO
	.align		4
.L_9003:
        /*0038*/ 	.byte	0x04, 0x17
        /*003a*/ 	.short	(.L_9005 - .L_9004)
.L_9004:
        /*003c*/ 	.word	0x00000000
        /*0040*/ 	.short	0x0010
        /*0042*/ 	.short	0x006c
        /*0044*/ 	.byte	0x00, 0xf0, 0x11, 0x00


	//----- nvinfo : EIATTR_KPARAM_INFO
	.align		4
.L_9005:
        /*0048*/ 	.byte	0x04, 0x17
        /*004a*/ 	.short	(.L_9007 - .L_9006)
.L_9006:
        /*004c*/ 	.word	0x00000000
        /*0050*/ 	.short	0x000f
        /*0052*/ 	.short	0x0068
        /*0054*/ 	.byte	0x00, 0xf0, 0x11, 0x00


	//----- nvinfo : EIATTR_KPARAM_INFO
	.align		4
.L_9007:
        /*0058*/ 	.byte	0x04, 0x17
        /*005a*/ 	.short	(.L_9009 - .L_9008)
.L_9008:
        /*005c*/ 	.word	0x00000000
        /*0060*/ 	.short	0x000e
        /*0062*/ 	.short	0x0060
        /*0064*/ 	.byte	0x00, 0xf5, 0x21, 0x00


	//----- nvinfo : EIATTR_KPARAM_INFO
	.align		4
.L_9009:
        /*0068*/ 	.byte	0x04, 0x17
        /*006a*/ 	.short	(.L_9011 - .L_9010)
.L_9010:
        /*006c*/ 	.word	0x00000000
        /*0070*/ 	.short	0x000d
        /*0072*/ 	.short	0x0058
        /*0074*/ 	.byte	0x00, 0xf5, 0x21, 0x00


	//----- nvinfo : EIATTR_KPARAM_INFO
	.align		4
.L_9011:
        /*0078*/ 	.byte	0x04, 0x17
        /*007a*/ 	.short	(.L_9013 - .L_9012)
.L_9012:
        /*007c*/ 	.word	0x00000000
        /*0080*/ 	.short	0x000c
        /*0082*/ 	.short	0x0050
        /*0084*/ 	.byte	0x00, 0xf0, 0x11, 0x00


	//----- nvinfo : EIATTR_KPARAM_INFO
	.align		4
.L_9013:
        /*0088*/ 	.byte	0x04, 0x17
        /*008a*/ 	.short	(.L_9015 - .L_9014)
.L_9014:
        /*008c*/ 	.word	0x00000000
        /*0090*/ 	.short	0x000b
        /*0092*/ 	.short	0x004c
        /*0094*/ 	.byte	0x00, 0xf0, 0x11, 0x00


	//----- nvinfo : EIATTR_KPARAM_INFO
	.align		4
.L_9015:
        /*0098*/ 	.byte	0x04, 0x17
        /*009a*/ 	.short	(.L_9017 - .L_9016)
.L_9016:
        /*009c*/ 	.word	0x00000000
        /*00a0*/ 	.short	0x000a
        /*00a2*/ 	.short	0x0048
        /*00a4*/ 	.byte	0x00, 0xf0, 0x11, 0x00


	//----- nvinfo : EIATTR_KPARAM_INFO
	.align		4
.L_9017:
        /*00a8*/ 	.byte	0x04, 0x17
        /*00aa*/ 	.short	(.L_9019 - .L_9018)
.L_9018:
        /*00ac*/ 	.word	0x00000000
        /*00b0*/ 	.short	0x0009
        /*00b2*/ 	.short	0x0040
        /*00b4*/ 	.byte	0x00, 0xf5, 0x21, 0x00


	//----- nvinfo : EIATTR_KPARAM_INFO
	.align		4
.L_9019:
        /*00b8*/ 	.byte	0x04, 0x17
        /*00ba*/ 	.short	(.L_9021 - .L_9020)
.L_9020:
        /*00bc*/ 	.word	0x00000000
        /*00c0*/ 	.short	0x0008
        /*00c2*/ 	.short	0x0038
        /*00c4*/ 	.byte	0x00, 0xf0, 0x11, 0x00


	//----- nvinfo : EIATTR_KPARAM_INFO
	.align		4
.L_9021:
        /*00c8*/ 	.byte	0x04, 0x17
        /*00ca*/ 	.short	(.L_9023 - .L_9022)
.L_9022:
        /*00cc*/ 	.word	0x00000000
        /*00d0*/ 	.short	0x0007
        /*00d2*/ 	.short	0x0030
        /*00d4*/ 	.byte	0x00, 0xf5, 0x21, 0x00


	//----- nvinfo : EIATTR_KPARAM_INFO
	.align		4
.L_9023:
        /*00d8*/ 	.byte	0x04, 0x17
        /*00da*/ 	.short	(.L_9025 - .L_9024)
.L_9024:
        /*00dc*/ 	.word	0x00000000
        /*00e0*/ 	.short	0x0006
        /*00e2*/ 	.short	0x0028
        /*00e4*/ 	.byte	0x00, 0xf5, 0x21, 0x00


	//----- nvinfo : EIATTR_KPARAM_INFO
	.align		4
.L_9025:
        /*00e8*/ 	.byte	0x04, 0x17
        /*00ea*/ 	.short	(.L_9027 - .L_9026)
.L_9026:
        /*00ec*/ 	.word	0x00000000
        /*00f0*/ 	.short	0x0005
        /*00f2*/ 	.short	0x0024
        /*00f4*/ 	.byte	0x00, 0xf0, 0x11, 0x00


	//----- nvinfo : EIATTR_KPARAM_INFO
	.align		4
.L_9027:
        /*00f8*/ 	.byte	0x04, 0x17
        /*00fa*/ 	.short	(.L_9029 - .L_9028)
.L_9028:
        /*00fc*/ 	.word	0x00000000
        /*0100*/ 	.short	0x0004
        /*0102*/ 	.short	0x0020
        /*0104*/ 	.byte	0x00, 0xf0, 0x11, 0x00


	//----- nvinfo : EIATTR_KPARAM_INFO
	.align		4
.L_9029:
        /*0108*/ 	.byte	0x04, 0x17
        /*010a*/ 	.short	(.L_9031 - .L_9030)
.L_9030:
        /*010c*/ 	.word	0x00000000
        /*0110*/ 	.short	0x0003
        /*0112*/ 	.short	0x0018
        /*0114*/ 	.byte	0x00, 0xf5, 0x21, 0x00


	//----- nvinfo : EIATTR_KPARAM_INFO
	.align		4
.L_9031:
        /*0118*/ 	.byte	0x04, 0x17
        /*011a*/ 	.short	(.L_9033 - .L_9032)
.L_9032:
        /*011c*/ 	.word	0x00000000
        /*0120*/ 	.short	0x0002
        /*0122*/ 	.short	0x0010
        /*0124*/ 	.byte	0x00, 0xf5, 0x21, 0x00


	//----- nvinfo : EIATTR_KPARAM_INFO
	.align		4
.L_9033:
        /*0128*/ 	.byte	0x04, 0x17
        /*012a*/ 	.short	(.L_9035 - .L_9034)
.L_9034:
        /*012c*/ 	.word	0x00000000
        /*0130*/ 	.short	0x0001
        /*0132*/ 	.short	0x0008
        /*0134*/ 	.byte	0x00, 0xf5, 0x21, 0x00


	//----- nvinfo : EIATTR_KPARAM_INFO
	.align		4
.L_9035:
        /*0138*/ 	.byte	0x04, 0x17
        /*013a*/ 	.short	(.L_9037 - .L_9036)
.L_9036:
        /*013c*/ 	.word	0x00000000
        /*0140*/ 	.short	0x0000
        /*0142*/ 	.short	0x0000
        /*0144*/ 	.byte	0x00, 0xf5, 0x21, 0x00


	//----- nvinfo : EIATTR_SPARSE_MMA_MASK
	.align		4
.L_9037:
        /*0148*/ 	.byte	0x03, 0x50
        /*014a*/ 	.short	0x0000


	//----- nvinfo : EIATTR_MAXREG_COUNT
	.align		4
        /*014c*/ 	.byte	0x03, 0x1b
        /*014e*/ 	.short	0x00ff


	//----- nvinfo : EIATTR_NUM_BARRIERS
	.align		4
        /*0150*/ 	.byte	0x02, 0x4c
        /*0152*/ 	.byte	0x01
	.zero		1


	//----- nvinfo : EIATTR_EXTERNS
	.align		4
        /*0154*/ 	.byte	0x04, 0x0f
        /*0156*/ 	.short	(.L_9039 - .L_9038)


	//   ....[0]....
	.align		4
.L_9038:
        /*0158*/ 	.word	index@(__assertfail)


	//----- nvinfo : EIATTR_MERCURY_ISA_VERSION
	.align		4
.L_9039:
        /*015c*/ 	.byte	0x03, 0x5f
        /*015e*/ 	.short	0x0101


	//----- nvinfo : EIATTR_COOP_GROUP_MASK_REGIDS
	.align		4
        /*0160*/ 	.byte	0x04, 0x29
        /*0162*/ 	.short	(.L_9041 - .L_9040)


	//   ....[0]....
.L_9040:
        /*0164*/ 	.word	0xffffffff


	//   ....[1]....
        /*0168*/ 	.word	0xffffffff


	//   ....[2]....
        /*016c*/ 	.word	0xffffffff


	//   ....[3]....
        /*0170*/ 	.word	0xffffffff


	//   ....[4]....
        /*0174*/ 	.word	0xffffffff


	//   ....[5]....
        /*0178*/ 	.word	0xffffffff


	//   ....[6]....
        /*017c*/ 	.word	0xffffffff


	//   ....[7]....
        /*0180*/ 	.word	0xffffffff


	//   ....[8]....
        /*0184*/ 	.word	0xffffffff


	//   ....[9]....
        /*0188*/ 	.word	0xffffffff


	//   ....[10]....
        /*018c*/ 	.word	0xffffffff


	//   ....[11]....
        /*0190*/ 	.word	0xffffffff


	//   ....[12]....
        /*0194*/ 	.word	0xffffffff


	//   ....[13]....
        /*0198*/ 	.word	0xffffffff


	//   ....[14]....
        /*019c*/ 	.word	0x0500000f


	//   ....[15]....
        /*01a0*/ 	.word	0x0500000f


	//   ....[16]....
        /*01a4*/ 	.word	0x0500000f


	//----- nvinfo : EIATTR_COOP_GROUP_INSTR_OFFSETS
	.align		4
.L_9041:
        /*01a8*/ 	.byte	0x04, 0x28
        /*01aa*/ 	.short	(.L_9043 - .L_9042)


	//   ....[0]....
.L_9042:
        /*01ac*/ 	.word	0x00000b30


	//   ....[1]....
        /*01b0*/ 	.word	0x00000b50


	//   ....[2]....
        /*01b4*/ 	.word	0x00000b70


	//   ....[3]....
        /*01b8*/ 	.word	0x00000c80


	//   ....[4]....
        /*01bc*/ 	.word	0x00000ca0


	//   ....[5]....
        /*01c0*/ 	.word	0x00000cc0


	//   ....[6]....
        /*01c4*/ 	.word	0x00001b00


	//   ....[7]....
        /*01c8*/ 	.word	0x00001b30


	//   ....[8]....
        /*01cc*/ 	.word	0x00001b50


	//   ....[9]....
        /*01d0*/ 	.word	0x00001b70


	//   ....[10]....
        /*01d4*/ 	.word	0x00001b90


	//   ....[11]....
        /*01d8*/ 	.word	0x00001be0


	//   ....[12]....
        /*01dc*/ 	.word	0x00001c00


	//   ....[13]....
        /*01e0*/ 	.word	0x00001c20


	//   ....[14]....
        /*01e4*/ 	.word	0x00002f80


	//   ....[15]....
        /*01e8*/ 	.word	0x00002fe0


	//   ....[16]....
        /*01ec*/ 	.word	0x00003040


	//----- nvinfo : EIATTR_VRC_CTA_INIT_COUNT
	.align		4
.L_9043:
        /*01f0*/ 	.byte	0x02, 0x4a
	.zero		1
	.zero		1


	//----- nvinfo : EIATTR_SYSCALL_OFFSETS
	.align		4
        /*01f4*/ 	.byte	0x04, 0x46
        /*01f6*/ 	.short	(.L_9045 - .L_9044)


	//   ....[0]....
.L_9044:
        /*01f8*/ 	.word	0x00002a00


	//   ....[1]....
        /*01fc*/ 	.word	0x00002f20


	//----- nvinfo : EIATTR_EXIT_INSTR_OFFSETS
	.align		4
.L_9045:
        /*0200*/ 	.byte	0x04, 0x1c
        /*0202*/ 	.short	(.L_9047 - .L_9046)


	//   ....[0]....
.L_9046:
        /*0204*/ 	.word	0x00002ca0


	//   ....[1]....
        /*0208*/ 	.word	0x00002e20


	//   ....[2]....
        /*020c*/ 	.word	0x00002f30


	//----- nvinfo : EIATTR_CRS_STACK_SIZE
	.align		4
.L_9047:
        /*0210*/ 	.byte	0x04, 0x1e
        /*0212*/ 	.short	(.L_9049 - .L_9048)
.L_9048:
        /*0214*/ 	.word	0x00000000


	//----- nvinfo : EIATTR_CBANK_PARAM_SIZE
	.align		4
.L_9049:
        /*0218*/ 	.byte	0x03, 0x19
        /*021a*/ 	.short	0x007c


	//----- nvinfo : EIATTR_PARAM_CBANK
	.align		4
        /*021c*/ 	.byte	0x04, 0x0a
        /*021e*/ 	.short	(.L_9051 - .L_9050)
	.align		4
.L_9050:
        /*0220*/ 	.word	index@(.nv.constant0._ZN4vllm25paged_attention_v1_kernelIthLi96ELi8ELi128ELNS_18Fp8KVCacheDataTypeE2ELb1EEEvPT_PKS2_PKT0_S8_ifPKiSA_iPKfiiiSC_SC_iiiii)
        /*0224*/ 	.short	0x0380
        /*0226*/ 	.short	0x007c


	//----- nvinfo : EIATTR_SW_WAR
	.align		4
.L_9051:
        /*0228*/ 	.byte	0x04, 0x36
        /*022a*/ 	.short	(.L_9053 - .L_9052)
.L_9052:
        /*022c*/ 	.word	0x00000008
.L_9053:


//--------------------- .nv.info._ZN4vllm25paged_attention_v1_kernelIthLi80ELi8ELi128ELNS_18Fp8KVCacheDataTypeE2ELb1EEEvPT_PKS2_PKT0_S8_ifPKiSA_iPKfiiiSC_SC_iiiii --------------------------
	.section	.nv.info._ZN4vllm25paged_attention_v1_kernelIthLi80ELi8ELi128ELNS_18Fp8KVCacheDataTypeE2ELb1EEEvPT_PKS2_PKT0_S8_ifPKiSA_iPKfiiiSC_SC_iiiii,"",@"SHT_CUDA_INFO"
	.sectionflags	@""
	.align	4


	//----- nvinfo : EIATTR_CUDA_API_VERSION
	.align		4
        /*0000*/ 	.byte	0x04, 0x37
        /*0002*/ 	.short	(.L_9055 - .L_9054)
.L_9054:
        /*0004*/ 	.word	0x00000082


	//----- nvinfo : EIATTR_KPARAM_INFO
	.align		4
.L_9055:
        /*0008*/ 	.byte	0x04, 0x17
        /*000a*/ 	.short	(.L_9057 - .L_9056)
.L_9056:
        /*000c*/ 	.word	0x00000000
        /*0010*/ 	.short	0x0013
        /*0012*/ 	.short	0x0078
        /*0014*/ 	.byte	0x00, 0xf0, 0x11, 0x00


	//----- nvinfo : EIATTR_KPARAM_INFO
	.align		4
.L_9057:
        /*0018*/ 	.byte	0x04, 0x17
        /*001a*/ 	.short	(.L_9059 - .L_9058)
.L_9058:
        /*001c*/ 	.word	0x00000000
        /*0020*/ 	.short	0x0012
        /*0022*/ 	.short	0x0074
        /*0024*/ 	.byte	0x00, 0xf0, 0x11, 0x00


	//----- nvinfo : EIATTR_KPARAM_INFO
	.align		4
.L_9059:
        /*0028*/ 	.byte	0x04, 0x17
        /*002a*/ 	.short	(.L_9061 - .L_9060)
.L_9060:
        /*002c*/ 	.word	0x00000000
        /*0030*/ 	.short	0x0011
        /*0032*/ 	.short	0x0070
        /*0034*/ 	.byte	0x00, 0xf0, 0x11, 0x00


	//----- nvinfo : EIATTR_KPARAM_INFO
	.align		4
.L_9061:
        /*0038*/ 	.byte	0x04, 0x17
        /*003a*/ 	.short	(.L_9063 - .L_9062)
.L_9062:
        /*003c*/ 	.word	0x00000000
        /*0040*/ 	.short	0x0010
        /*0042*/ 	.short	0x006c
        /*0044*/ 	.byte	0x00, 0xf0, 0x11, 0x00


	//----- nvinfo : EIATTR_KPARAM_INFO
	.align		4
.L_9063:
        /*0048*/ 	.byte	0x04, 0x17
        /*004a*/ 	.short	(.L_9065 - .L_9064)
.L_9064:
        /*004c*/ 	.word	0x00000000
        /*0050*/ 	.short	0x000f
        /*0052*/ 	.short	0x0068
        /*0054*/ 	.byte	0x00, 0xf0, 0x11, 0x00


	//----- nvinfo : EIATTR_KPARAM_INFO
	.align		4
.L_9065:
        /*0058*/ 	.byte	0x04, 0x17
        /*005a*/ 	.short	(.L_9067 - .L_9066)
.L_9066:
        /*005c*/ 	.word	0x00000000
        /*0060*/ 	.short	0x000e
        /*0062*/ 	.short	0x0060
        /*0064*/ 	.byte	0x00, 0xf5, 0x21, 0x00


	//----- nvinfo : EIATTR_KPARAM_INFO
	.align		4
.L_9067:
        /*0068*/ 	.byte	0x04, 0x17
        /*006a*/ 	.short	(.L_9069 - .L_9068)
.L_9068:
        /*006c*/ 	.word	0x00000000
        /*0070*/ 	.short	0x000d
        /*0072*/ 	.short	0x0058
        /*0074*/ 	.byte	0x00, 0xf5, 0x21, 0x00


	//----- nvinfo : EIATTR_KPARAM_INFO
	.align		4
.L_9069:
        /*0078*/ 	.byte	0x04, 0x17
        /*007a*/ 	.short	(.L_9071 - .L_9070)
.L_9070:
        /*007c*/ 	.word	0x00000000
        /*0080*/ 	.short	0x000c
        /*0082*/ 	.short	0x0050
        /*0084*/ 	.byte	0x00, 0xf0, 0x11, 0x00


	//----- nvinfo : EIATTR_KPARAM_INFO
	.align		4
.L_9071:
        /*0088*/ 	.byte	0x04, 0x17
        /*008a*/ 	.short	(.L_9073 - .L_9072)
.L_9072:
        /*008c*/ 	.word	0x00000000
        /*0090*/ 	.short	0x000b
        /*0092*/ 	.short	0x004c
        /*0094*/ 	.byte	0x00, 0xf0, 0x11, 0x00


	//----- nvinfo : EIATTR_KPARAM_INFO
	.align		4
.L_9073:
        /*0098*/ 	.byte	0x04, 0x17
        /*009a*/ 	.short	(.L_9075 - .L_9074)
.L_9074:
        /*009c*/ 	.word	0x00000000
        /*00a0*/ 	.short	0x000a
        /*00a2*/ 	.short	0x0048
        /*00a4*/ 	.byte	0x00, 0xf0, 0x11, 0x00


	//----- nvinfo : EIATTR_KPARAM_INFO
	.align		4
.L_9075:
        /*00a8*/ 	.byte	0x04, 0x17
        /*00aa*/ 	.short	(.L_9077 - .L_9076)
.L_9076:
        /*00ac*/ 	.word	0x00000000
        /*00b0*/ 	.short	0x0009
        /*00b2*/ 	.short	0x0040
        /*00b4*/ 	.byte	0x00, 0xf5, 0x21, 0x00


	//----- nvinfo : EIATTR_KPARAM_INFO
	.align		4
.L_9077:
        /*00b8*/ 	.byte	0x04, 0x17
        /*00ba*/ 	.short	(.L_9079 - .L_9078)
.L_9078:
        /*00bc*/ 	.word	0x00000000
        /*00c0*/ 	.short	0x0008
        /*00c2*/ 	.short	0x0038
        /*00c4*/ 	.byte	0x00, 0xf0, 0x11, 0x00


	//----- nvinfo : EIATTR_KPARAM_INFO
	.align		4
.L_9079:
        /*00c8*/ 	.byte	0x04, 0x17
        /*00ca*/ 	.short	(.L_9081 - .L_9080)
.L_9080:
        /*00cc*/ 	.word	0x00000000
        /*00d0*/ 	.short	0x0007
        /*00d2*/ 	.short	0x0030
        /*00d4*/ 	.byte	0x00, 0xf5, 0x21, 0x00


	//----- nvinfo : EIATTR_KPARAM_INFO
	.align		4
.L_9081:
        /*00d8*/ 	.byte	0x04, 0x17
        /*00da*/ 	.short	(.L_9083 - .L_9082)
.L_9082:
        /*00dc*/ 	.word	0x00000000
        /*00e0*/ 	.short	0x0006
        /*00e2*/ 	.short	0x0028
        /*00e4*/ 	.byte	0x00, 0xf5, 0x21, 0x00


	//----- nvinfo : EIATTR_KPARAM_INFO
	.align		4
.L_9083:
        /*00e8*/ 	.byte	0x04, 0x17
        /*00ea*/ 	.short	(.L_9085 - .L_9084)
.L_9084:
        /*00ec*/ 	.word	0x00000000
        /*00f0*/ 	.short	0x0005
        /*00f2*/ 	.short	0x0024
        /*00f4*/ 	.byte	0x00, 0xf0, 0x11, 0x00


	//----- nvinfo : EIATTR_KPARAM_INFO
	.align		4
.L_9085:
        /*00f8*/ 	.byte	0x04, 0x17
        /*00fa*/ 	.short	(.L_9087 - .L_9086)
.L_9086:
        /*00fc*/ 	.word	0x00000000
        /*0100*/ 	.short	0x0004
        /*0102*/ 	.short	0x0020
        /*0104*/ 	.byte	0x00, 0xf0, 0x11, 0x00


	//----- nvinfo : EIATTR_KPARAM_INFO
	.align		4
.L_9087:
        /*0108*/ 	.byte	0x04, 0x17
        /*010a*/ 	.short	(.L_9089 - .L_9088)
.L_9088:
        /*010c*/ 	.word	0x00000000
        /*0110*/ 	.short	0x0003
        /*0112*/ 	.short	0x0018
        /*0114*/ 	.byte	0x00, 0xf5, 0x21, 0x00


	//----- nvinfo : EIATTR_KPARAM_INFO
	.align		4
.L_9089:
        /*0118*/ 	.byte	0x04, 0x17
        /*011a*/ 	.short	(.L_9091 - .L_9090)
.L_9090:
        /*011c*/ 	.word	0x00000000
        /*0120*/ 	.short	0x0002
        /*0122*/ 	.short	0x0010
        /*0124*/ 	.byte	0x00, 0xf5, 0x21, 0x00


	//----- nvinfo : EIATTR_KPARAM_INFO
	.align		4
.L_9091:
        /*0128*/ 	.byte	0x04, 0x17
        /*012a*/ 	.short	(.L_9093 - .L_9092)
.L_9092:
        /*012c*/ 	.word	0x00000000
        /*0130*/ 	.short	0x0001
        /*0132*/ 	.short	0x0008
        /*0134*/ 	.byte	0x00, 0xf5, 0x21, 0x00


	//----- nvinfo : EIATTR_KPARAM_INFO
	.align		4
.L_9093:
        /*0138*/ 	.byte	0x04, 0x17
        /*013a*/ 	.short	(.L_9095 - .L_9094)
.L_9094:
        /*013c*/ 	.word	0x00000000
        /*0140*/ 	.short	0x0000
        /*0142*/ 	.short	0x0000
        /*0144*/ 	.byte	0x00, 0xf5, 0x21, 0x00


	//----- nvinfo : EIATTR_SPARSE_MMA_MASK
	.align		4
.L_9095:
        /*0148*/ 	.byte	0x03, 0x50
        /*014a*/ 	.short	0x0000


	//----- nvinfo : EIATTR_MAXREG_COUNT
	.align		4
        /*014c*/ 	.byte	0x03, 0x1b
        /*014e*/ 	.short	0x00ff


	//----- nvinfo : EIATTR_NUM_BARRIERS
	.align		4
        /*0150*/ 	.byte	0x02, 0x4c
        /*0152*/ 	.byte	0x01
	.zero		1


	//----- nvinfo : EIATTR_EXTERNS
	.align		4
        /*0154*/ 	.byte	0x04, 0x0f
        /*0156*/ 	.short	(.L_9097 - .L_9096)


	//   ....[0]....
	.align		4
.L_9096:
        /*0158*/ 	.word	index@(__assertfail)


	//----- nvinfo : EIATTR_MERCURY_ISA_VERSION
	.align		4
.L_9097:
        /*015c*/ 	.byte	0x03, 0x5f
        /*015e*/ 	.short	0x0101


	//----- nvinfo : EIATTR_COOP_GROUP_MASK_REGIDS
	.align		4
        /*0160*/ 	.byte	0x04, 0x29
        /*0162*/ 	.short	(.L_9099 - .L_9098)


	//   ....[0]....
.L_9098:
        /*0164*/ 	.word	0xffffffff


	//   ....[1]....
        /*0168*/ 	.word	0xffffffff


	//   ....[2]....
        /*016c*/ 	.word	0xffffffff


	//   ....[3]....
        /*0170*/ 	.word	0xffffffff


	//   ....[4]....
        /*0174*/ 	.word	0xffffffff


	//   ....[5]....
        /*0178*/ 	.word	0xffffffff


	//   ....[6]....
        /*017c*/ 	.word	0xffffffff


	//   ....[7]....
        /*0180*/ 	.word	0xffffffff


	//   ....[8]....
        /*0184*/ 	.word	0xffffffff


	//   ....[9]....
        /*0188*/ 	.word	0xffffffff


	//   ....[10]....
        /*018c*/ 	.word	0xffffffff


	//   ....[11]....
        /*0190*/ 	.word	0xffffffff


	//   ....[12]....
        /*0194*/ 	.word	0xffffffff


	//   ....[13]....
        /*0198*/ 	.word	0xffffffff


	//   ....[14]....
        /*019c*/ 	.word	0x0500000f


	//   ....[15]....
        /*01a0*/ 	.word	0x0500000f


	//   ....[16]....
        /*01a4*/ 	.word	0x0500000f


	//----- nvinfo : EIATTR_COOP_GROUP_INSTR_OFFSETS
	.align		4
.L_9099:
        /*01a8*/ 	.byte	0x04, 0x28
        /*01aa*/ 	.short	(.L_9101 - .L_9100)


	//   ....[0]....
.L_9100:
        /*01ac*/ 	.word	0x00000b70


	//   ....[1]....
        /*01b0*/ 	.word	0x00000b90


	//   ....[2]....
        /*01b4*/ 	.word	0x00000bb0


	//   ....[3]....
        /*01b8*/ 	.word	0x00000cc0


	//   ....[4]....
        /*01bc*/ 	.word	0x00000ce0


	//   ....[5]....
        /*01c0*/ 	.word	0x00000d00


	//   ....[6]....
        /*01c4*/ 	.word	0x00001b40


	//   ....[7]....
        /*01c8*/ 	.word	0x00001b70


	//   ....[8]....
        /*01cc*/ 	.word	0x00001b90


	//   ....[9]....
        /*01d0*/ 	.word	0x00001bb0


	//   ....[10]....
        /*01d4*/ 	.word	0x00001bd0


	//   ....[11]....
        /*01d8*/ 	.word	0x00001c20


	//   ....[12]....
        /*01dc*/ 	.word	0x00001c40


	//   ....[13]....
        /*01e0*/ 	.word	0x00001c60


	//   ....[14]....
        /*01e4*/ 	.word	0x000030c0


	//   ....[15]....
        /*01e8*/ 	.word	0x00003120


	//   ....[16]....
        /*01ec*/ 	.word	0x00003180


	//----- nvinfo : EIATTR_VRC_CTA_INIT_COUNT
	.align		4
.L_9101:
        /*01f0*/ 	.byte	0x02, 0x4a
	.zero		1
	.zero		1


	//----- nvinfo : EIATTR_SYSCALL_OFFSETS
	.align		4
        /*01f4*/ 	.byte	0x04, 0x46
        /*01f6*/ 	.short	(.L_9103 - .L_9102)


	//   ....[0]....
.L_9102:
        /*01f8*/ 	.word	0x00002a40


	//   ....[1]....
        /*01fc*/ 	.word	0x00003060


	//----- nvinfo : EIATTR_EXIT_INSTR_OFFSETS
	.align		4
.L_9103:
        /*0200*/ 	.byte	0x04, 0x1c
        /*0202*/ 	.short	(.L_9105 - .L_9104)


	//   ....[0]....
.L_9104:
        /*0204*/ 	.word	0x00002e10


	//   ....[1]....
        /*0208*/ 	.word	0x00002f30


	//   ....[2]....
        /*020c*/ 	.word	0x00002f60


	//   ....[3]....
        /*0210*/ 	.word	0x00003070


	//----- nvinfo : EIATTR_CRS_STACK_SIZE
	.align		4
.L_9105:
        /*0214*/ 	.byte	0x04, 0x1e
        /*0216*/ 	.short	(.L_9107 - .L_9106)
.L_9106:
        /*0218*/ 	.word	0x00000000


	//----- nvinfo : EIATTR_CBANK_PARAM_SIZE
	.align		4
.L_9107:
        /*021c*/ 	.byte	0x03, 0x19
        /*021e*/ 	.short	0x007c


	//----- nvinfo : EIATTR_PARAM_CBANK
	.align		4
        /*0220*/ 	.byte	0x04, 0x0a
        /*0222*/ 	.short	(.L_9109 - .L_9108)
	.align		4
.L_9108:
        /*0224*/ 	.word	index@(.nv.constant0._ZN4vllm25paged_attention_v1_kernelIthLi80ELi8ELi128ELNS_18Fp8KVCacheDataTypeE2ELb1EEEvPT_PKS2_PKT0_S8_ifPKiSA_iPKfiiiSC_SC_iiiii)
        /*0228*/ 	.short	0x0380
        /*022a*/ 	.short	0x007c


	//----- nvinfo : EIATTR_SW_WAR
	.align		4
.L_9109:
        /*022c*/ 	.byte	0x04, 0x36
        /*022e*/ 	.short	(.L_9111 - .L_9110)
.L_9110:
        /*0230*/ 	.word	0x00000008
.L_9111:


//--------------------- .nv.info._ZN4vllm25paged_attention_v1_kernelIthLi64ELi8ELi128ELNS_18Fp8KVCacheDataTypeE2ELb1EEEvPT_PKS2_PKT0_S8_ifPKiSA_iPKfiiiSC_SC_iiiii --------------------------
	.section	.nv.info._ZN4vllm25paged_attention_v1_kernelIthLi64ELi8ELi128ELNS_18Fp8KVCacheDataTypeE2ELb1EEEvPT_PKS2_PKT0_S8_ifPKiSA_iPKfiiiSC_SC_iiiii,"",@"SHT_CUDA_INFO"
	.sectionflags	@""
	.align	4


	//----- nvinfo : EIATTR_CUDA_API_VERSION
	.align		4
        /*0000*/ 	.byte	0x04, 0x37
        /*0002*/ 	.short	(.L_9113 - .L_9112)
.L_9112:
        /*0004*/ 	.word	0x00000082


	//----- nvinfo : EIATTR_KPARAM_INFO
	.align		4
.L_9113:
        /*0008*/ 	.byte	0x04, 0x17
        /*000a*/ 	.short	(.L_9115 - .L_9114)
.L_9114:
        /*000c*/ 	.word	0x00000000
        /*0010*/ 	.short	0x0013
        /*0012*/ 	.short	0x0078
        /*0014*/ 	.byte	0x00, 0xf0, 0x11, 0x00


	//----- nvinfo : EIATTR_KPARAM_INFO
	.align		4
.L_9115:
        /*0018*/ 	.byte	0x04, 0x17
        /*001a*/ 	.short	(.L_9117 - .L_9116)
.L_9116:
        /*001c*/ 	.word	0x00000000
        /*0020*/ 	.short	0x0012
        /*0022*/ 	.short	0x0074
        /*0024*/ 	.byte	0x00, 0xf0, 0x11, 0x00


	//----- nvinfo : EIATTR_KPARAM_INFO
	.align		4
.L_9117:
        /*0028*/ 	.byte	0x04, 0x17
        /*002a*/ 	.short	(.L_9119 - .L_9118)
.L_9118:
        /*002c*/ 	.word	0x00000000
        /*0030*/ 	.short	0x0011
        /*0032*/ 	.short	0x0070
        /*0034*/ 	.byte	0x00, 0xf0, 0x11, 0x00


	//----- nvinfo : EIATTR_KPARAM_INFO
	.align		4
.L_9119:
        /*0038*/ 	.byte	0x04, 0x17
        /*003a*/ 	.short	(.L_9121 - .L_9120)
.L_9120:
        /*003c*/ 	.word	0x00000000
        /*0040*/ 	.short	0x0010
        /*0042*/ 	.short	0x006c
        /*0044*/ 	.byte	0x00, 0xf0, 0x11, 0x00


	//----- nvinfo : EIATTR_KPARAM_INFO
	.align		4
.L_9121:
        /*0048*/ 	.byte	0x04, 0x17
        /*004a*/ 	.short	(.L_9123 - .L_9122)
.L_9122:
        /*004c*/ 	.word	0x00000000
        /*0050*/ 	.short	0x000f
        /*0052*/ 	.short	0x0068
        /*0054*/ 	.byte	0x00, 0xf0, 0x11, 0x00


	//----- nvinfo : EIATTR_KPARAM_INFO
	.align		4
.L_9123:
        /*0058*/ 	.byte	0x04, 0x17
        /*005a*/ 	.short	(.L_9125 - .L_9124)
.L_9124:
        /*005c*/ 	.word	0x00000000
        /*0060*/ 	.short	0x000e
        /*0062*/ 	.short	0x0060
        /*0064*/ 	.byte	0x00, 0xf5, 0x21, 0x00


	//----- nvinfo : EIATTR_KPARAM_INFO
	.align		4
.L_9125:
        /*0068*/ 	.byte	0x04, 0x17
        /*006a*/ 	.short	(.L_9127 - .L_9126)
.L_9126:
        /*006c*/ 	.word	0x00000000
        /*0070*/ 	.short	0x000d
        /*0072*/ 	.short	0x0058
        /*0074*/ 	.byte	0x00, 0xf5, 0x21, 0x00


	//----- nvinfo : EIATTR_KPARAM_INFO
	.align		4
.L_9127:
        /*0078*/ 	.byte	0x04, 0x17
        /*007a*/ 	.short	(.L_9129 - .L_9128)
.L_9128:
        /*007c*/ 	.word	0x00000000
        /*0080*/ 	.short	0x000c
        /*0082*/ 	.short	0x0050
        /*0084*/ 	.byte	0x00, 0xf0, 0x11, 0x00


	//----- nvinfo : EIATTR_KPARAM_INFO
	.align		4
.L_9129:
        /*0088*/ 	.byte	0x04, 0x17
        /*008a*/ 	.short	(.L_9131 - .L_9130)
.L_9130:
        /*008c*/ 	.word	0x00000000
        /*0090*/ 	.short	0x000b
        /*0092*/ 	.short	0x004c
        /*0094*/ 	.byte	0x00, 0xf0, 0x11, 0x00


	//----- nvinfo : EIATTR_KPARAM_INFO
	.align		4
.L_9131:
        /*0098*/ 	.byte	0x04, 0x17
        /*009a*/ 	.short	(.L_9133 - .L_9132)
.L_9132:
        /*009c*/ 	.word	0x00000000
        /*00a0*/ 	.short	0x000a
        /*00a2*/ 	.short	0x0048
        /*00a4*/ 	.byte	0x00, 0xf0, 0x11, 0x00


	//----- nvinfo : EIATTR_KPARAM_INFO
	.align		4
.L_9133:
        /*00a8*/ 	.byte	0x04, 0x17
        /*00aa*/ 	.short	(.L_9135 - .L_9134)
.L_9134:
        /*00ac*/ 	.word	0x00000000
        /*00b0*/ 	.short	0x0009
        /*00b2*/ 	.short	0x0040
        /*00b4*/ 	.byte	0x00, 0xf5, 0x21, 0x00


	//----- nvinfo : EIATTR_KPARAM_INFO
	.align		4
.L_9135:
        /*00b8*/ 	.byte	0x04, 0x17
        /*00ba*/ 	.short	(.L_9137 - .L_9136)
.L_9136:
        /*00bc*/ 	.word	0x00000000
        /*00c0*/ 	.short	0x0008
        /*00c2*/ 	.short	0x0038
        /*00c4*/ 	.byte	0x00, 0xf0, 0x11, 0x00


	//----- nvinfo : EIATTR_KPARAM_INFO
	.align		4
.L_9137:
        /*00c8*/ 	.byte	0x04, 0x17
        /*00ca*/ 	.short	(.L_9139 - .L_9138)
.L_9138:
        /*00cc*/ 	.word	0x00000000
        /*00d0*/ 	.short	0x0007
        /*00d2*/ 	.short	0x0030
        /*00d4*/ 	.byte	0x00, 0xf5, 0x21, 0x00


	//----- nvinfo : EIATTR_KPARAM_INFO
	.align		4
.L_9139:
        /*00d8*/ 	.byte	0x04, 0x17
        /*00da*/ 	.short	(.L_9141 - .L_9140)
.L_9140:
        /*00dc*/ 	.word	0x00000000
        /*00e0*/ 	.short	0x0006
        /*00e2*/ 	.short	0x0028
        /*00e4*/ 	.byte	0x00, 0xf5, 0x21, 0x00


	//----- nvinfo : EIATTR_KPARAM_INFO
	.align		4
.L_9141:
        /*00e8*/ 	.byte	0x04, 0x17
        /*00ea*/ 	.short	(.L_9143 - .L_9142)
.L_9142:
        /*00ec*/ 	.word	0x00000000
        /*00f0*/ 	.short	0x0005
        /*00f2*/ 	.short	0x0024
        /*00f4*/ 	.byte	0x00, 0xf0, 0x11, 0x00


	//----- nvinfo : EIATTR_KPARAM_INFO
	.align		4
.L_9143:
        /*00f8*/ 	.byte	0x04, 0x17
        /*00fa*/ 	.short	(.L_9145 - .L_9144)
.L_9144:
        /*00fc*/ 	.word	0x00000000
        /*0100*/ 	.short	0x0004
        /*0102*/ 	.short	0x0020
        /*0104*/ 	.byte	0x00, 0xf0, 0x11, 0x00


	//----- nvinfo : EIATTR_KPARAM_INFO
	.align		4
.L_9145:
        /*0108*/ 	.byte	0x04, 0x17
        /*010a*/ 	.short	(.L_9147 - .L_9146)
.L_9146:
        /*010c*/ 	.word	0x00000000
        /*0110*/ 	.short	0x0003
        /*0112*/ 	.short	0x0018
        /*0114*/ 	.byte	0x00, 0xf5, 0x21, 0x00


	//----- nvinfo : EIATTR_KPARAM_INFO
	.align		4
.L_9147:
        /*0118*/ 	.byte	0x04, 0x17
        /*011a*/ 	.short	(.L_9149 - .L_9148)
.L_9148:
        /*011c*/ 	.word	0x00000000
        /*0120*/ 	.short	0x0002
        /*0122*/ 	.short	0x0010
        /*0124*/ 	.byte	0x00, 0xf5, 0x21, 0x00


	//----- nvinfo : EIATTR_KPARAM_INFO
	.align		4
.L_9149:
        /*0128*/ 	.byte	0x04, 0x17
        /*012a*/ 	.short	(.L_9151 - .L_9150)
.L_9150:
        /*012c*/ 	.word	0x00000000
        /*0130*/ 	.short	0x0001
        /*0132*/ 	.short	0x0008
        /*0134*/ 	.byte	0x00, 0xf5, 0x21, 0x00


	//----- nvinfo : EIATTR_KPARAM_INFO
	.align		4
.L_9151:
        /*0138*/ 	.byte	0x04, 0x17
        /*013a*/ 	.short	(.L_9153 - .L_9152)
.L_9152:
        /*013c*/ 	.word	0x00000000
        /*0140*/ 	.short	0x0000
        /*0142*/ 	.short	0x0000
        /*0144*/ 	.byte	0x00, 0xf5, 0x21, 0x00


	//----- nvinfo : EIATTR_SPARSE_MMA_MASK
	.align		4
.L_9153:
        /*0148*/ 	.byte	0x03, 0x50
        /*014a*/ 	.short	0x0000


	//----- nvinfo : EIATTR_MAXREG_COUNT
	.align		4
        /*014c*/ 	.byte	0x03, 0x1b
        /*014e*/ 	.short	0x00ff


	//----- nvinfo : EIATTR_NUM_BARRIERS
	.align		4
        /*0150*/ 	.byte	0x02, 0x4c
        /*0152*/ 	.byte	0x01
	.zero		1


	//----- nvinfo : EIATTR_EXTERNS
	.align		4
        /*0154*/ 	.byte	0x04, 0x0f
        /*0156*/ 	.short	(.L_9155 - .L_9154)


	//   ....[0]....
	.align		4
.L_9154:
        /*0158*/ 	.word	index@(__assertfail)


	//----- nvinfo : EIATTR_MERCURY_ISA_VERSION
	.align		4
.L_9155:
        /*015c*/ 	.byte	0x03, 0x5f
        /*015e*/ 	.short	0x0101


	//----- nvinfo : EIATTR_COOP_GROUP_MASK_REGIDS
	.align		4
        /*0160*/ 	.byte	0x04, 0x29
        /*0162*/ 	.short	(.L_9157 - .L_9156)


	//   ....[0]....
.L_9156:
        /*0164*/ 	.word	0xffffffff


	//   ....[1]....
        /*0168*/ 	.word	0xffffffff


	//   ....[2]....
        /*016c*/ 	.word	0xffffffff


	//   ....[3]....
        /*0170*/ 	.word	0xffffffff


	//   ....[4]....
        /*0174*/ 	.word	0xffffffff


	//   ....[5]....
        /*0178*/ 	.word	0xffffffff


	//   ....[6]....
        /*017c*/ 	.word	0xffffffff


	//   ....[7]....
        /*0180*/ 	.word	0xffffffff


	//   ....[8]....
        /*0184*/ 	.word	0xffffffff


	//   ....[9]....
        /*0188*/ 	.word	0xffffffff


	//   ....[10]....
        /*018c*/ 	.word	0xffffffff


	//   ....[11]....
        /*0190*/ 	.word	0xffffffff


	//   ....[12]....
        /*0194*/ 	.word	0xffffffff


	//   ....[13]....
        /*0198*/ 	.word	0xffffffff


	//   ....[14]....
        /*019c*/ 	.word	0x0500000f


	//   ....[15]....
        /*01a0*/ 	.word	0x0500000f


	//   ....[16]....
        /*01a4*/ 	.word	0x0500000f


	//----- nvinfo : EIATTR_COOP_GROUP_INSTR_OFFSETS
	.align		4
.L_9157:
        /*01a8*/ 	.byte	0x04, 0x28
        /*01aa*/ 	.short	(.L_9159 - .L_9158)


	//   ....[0]....
.L_9158:
        /*01ac*/ 	.word	0x00000b30


	//   ....[1]....
        /*01b0*/ 	.word	0x00000b50


	//   ....[2]....
        /*01b4*/ 	.word	0x00000b70


	//   ....[3]....
        /*01b8*/ 	.word	0x00000c80


	//   ....[4]....
        /*01bc*/ 	.word	0x00000ca0


	//   ....[5]....
        /*01c0*/ 	.word	0x00000cc0


	//   ....[6]....
        /*01c4*/ 	.word	0x00001b00


	//   ....[7]....
        /*01c8*/ 	.word	0x00001b30


	//   ....[8]....
        /*01cc*/ 	.word	0x00001b50


	//   ....[9]....
        /*01d0*/ 	.word	0x00001b70


	//   ....[10]....
        /*01d4*/ 	.word	0x00001b90


	//   ....[11]....
        /*01d8*/ 	.word	0x00001be0


	//   ....[12]....
        /*01dc*/ 	.word	0x00001c00


	//   ....[13]....
        /*01e0*/ 	.word	0x00001c20


	//   ....[14]....
        /*01e4*/ 	.word	0x00003060


	//   ....[15]....
        /*01e8*/ 	.word	0x000030c0


	//   ....[16]....
        /*01ec*/ 	.word	0x00003120


	//----- nvinfo : EIATTR_VRC_CTA_INIT_COUNT
	.align		4
.L_9159:
        /*01f0*/ 	.byte	0x02, 0x4a
	.zero		1
	.zero		1


	//----- nvinfo : EIATTR_SYSCALL_OFFSETS
	.align		4
        /*01f4*/ 	.byte	0x04, 0x46
        /*01f6*/ 	.short	(.L_9161 - .L_9160)


	//   ....[0]....
.L_9160:
        /*01f8*/ 	.word	0x00002a10


	//   ....[1]....
        /*01fc*/ 	.word	0x00003000


	//----- nvinfo : EIATTR_EXIT_INSTR_OFFSETS
	.align		4
.L_9161:
        /*0200*/ 	.byte	0x04, 0x1c
        /*0202*/ 	.short	(.L_9163 - .L_9162)


	//   ....[0]....
.L_9162:
        /*0204*/ 	.word	0x00002de0


	//   ....[1]....
        /*0208*/ 	.word	0x00002f00


	//   ....[2]....
        /*020c*/ 	.word	0x00003010


	//----- nvinfo : EIATTR_CRS_STACK_SIZE
	.align		4
.L_9163:
        /*0210*/ 	.byte	0x04, 0x1e
        /*0212*/ 	.short	(.L_9165 - .L_9164)
.L_9164:
        /*0214*/ 	.word	0x00000000


	//----- nvinfo : EIATTR_CBANK_PARAM_SIZE
	.align		4
.L_9165:
        /*0218*/ 	.byte	0x03, 0x19
        /*021a*/ 	.short	0x007c


	//----- nvinfo : EIATTR_PARAM_CBANK
	.align		4
        /*021c*/ 	.byte	0x04, 0x0a
        /*021e*/ 	.short	(.L_9167 - .L_9166)
	.align		4
.L_9166:
        /*0220*/ 	.word	index@(.nv.constant0._ZN4vllm25paged_attention_v1_kernelIthLi64ELi8ELi128ELNS_18Fp8KVCacheDataTypeE2ELb1EEEvPT_PKS2_PKT0_S8_ifPKiSA_iPKfiiiSC_SC_iiiii)
        /*0224*/ 	.short	0x0380
        /*0226*/ 	.short	0x007c


	//----- nvinfo : EIATTR_SW_WAR
	.align		4
.L_9167:
        /*0228*/ 	.byte	0x04, 0x36
        /*022a*/ 	.short	(.L_9169 - .L_9168)
.L_9168:
        /*022c*/ 	.word	0x00000008
.L_9169:


//--------------------- .nv.info._ZN4vllm25paged_attention_v1_kernelIthLi32ELi8ELi128ELNS_18Fp8KVCacheDataTypeE2ELb1EEEvPT_PKS2_PKT0_S8_ifPKiSA_iPKfiiiSC_SC_iiiii --------------------------
	.section	.nv.info._ZN4vllm25paged_attention_v1_kernelIthLi32ELi8ELi128ELNS_18Fp8KVCacheDataTypeE2ELb1EEEvPT_PKS2_PKT0_S8_ifPKiSA_iPKfiiiSC_SC_iiiii,"",@"SHT_CUDA_INFO"
	.sectionflags	@""
	.align	4


	//----- nvinfo : EIATTR_CUDA_API_VERSION
	.align		4
        /*0000*/ 	.byte	0x04, 0x37
        /*0002*/ 	.short	(.L_9171 - .L_9170)
.L_9170:
        /*0004*/ 	.word	0x00000082


	//----- nvinfo : EIATTR_KPARAM_INFO
	.align		4
.L_9171:
        /*0008*/ 	.byte	0x04, 0x17
        /*000a*/ 	.short	(.L_9173 - .L_9172)
.L_9172:
        /*000c*/ 	.word	0x00000000
        /*0010*/ 	.short	0x0013
        /*0012*/ 	.short	0x0078
        /*0014*/ 	.byte	0x00, 0xf0, 0x11, 0x00


	//----- nvinfo : EIATTR_KPARAM_INFO
	.align		4
.L_9173:
        /*0018*/ 	.byte	0x04, 0x17
        /*001a*/ 	.short	(.L_9175 - .L_9174)
.L_9174:
        /*001c*/ 	.word	0x00000000
        /*0020*/ 	.short	0x0012
        /*0022*/ 	.short	0x0074
        /*0024*/ 	.byte	0x00, 0xf0, 0x11, 0x00


	//----- nvinfo : EIATTR_KPARAM_INFO
	.align		4
.L_9175:
        /*0028*/ 	.byte	0x04, 0x17
        /*002a*/ 	.short	(.L_9177 - .L_9176)
.L_9176:
        /*002c*/ 	.word	0x00000000
        /*0030*/ 	.short	0x0011
        /*0032*/ 	.short	0x0070
        /*0034*/ 	.byte	0x00, 0xf0, 0x11, 0x00


	//----- nvinfo : EIATTR_KPARAM_INFO
	.align		4
.L_9177:
        /*0038*/ 	.byte	0x04, 0x17
        /*003a*/ 	.short	(.L_9179 - .L_9178)
.L_9178:
        /*003c*/ 	.word	0x00000000
        /*0040*/ 	.short	0x0010
        /*0042*/ 	.short	0x006c
        /*0044*/ 	.byte	0x00, 0xf0, 0x11, 0x00


	//----- nvinfo : EIATTR_KPARAM_INFO
	.align		4
.L_9179:
        /*0048*/ 	.byte	0x04, 0x17
        /*004a*/ 	.short	(.L_9181 - .L_9180)
.L_9180:
        /*004c*/ 	.word	0x00000000
        /*0050*/ 	.short	0x000f
        /*0052*/ 	.short	0x0068
        /*0054*/ 	.byte	0x00, 0xf0, 0x11, 0x00


	//----- nvinfo : EIATTR_KPARAM_INFO
	.align		4
.L_9181:
        /*0058*/ 	.byte	0x04, 0x17
        /*005a*/ 	.short	(.L_9183 - .L_9182)
.L_9182:
        /*005c*/ 	.word	0x00000000
        /*0060*/ 	.short	0x000e
        /*0062*/ 	.short	0x0060
        /*0064*/ 	.byte	0x00, 0xf5, 0x21, 0x00


	//----- nvinfo : EIATTR_KPARAM_INFO
	.align		4
.L_9183:
        /*0068*/ 	.byte	0x04, 0x17
        /*006a*/ 	.short	(.L_9185 - .L_9184)
.L_9184:
        /*006c*/ 	.word	0x00000000
        /*0070*/ 	.short	0x000d
        /*0072*/ 	.short	0x0058
        /*0074*/ 	.byte	0x00, 0xf5, 0x21, 0x00


	//----- nvinfo : EIATTR_KPARAM_INFO
	.align		4
.L_9185:
        /*0078*/ 	.byte	0x04, 0x17
        /*007a*/ 	.short	(.L_9187 - .L_9186)
.L_9186:
        /*007c*/ 	.word	0x00000000
        /*0080*/ 	.short	0x000c
        /*0082*/ 	.short	0x0050
        /*0084*/ 	.byte	0x00, 0xf0, 0x11, 0x00


	//----- nvinfo : EIATTR_KPARAM_INFO
	.align		4
.L_9187:
        /*0088*/ 	.byte	0x04, 0x17
        /*008a*/ 	.short	(.L_9189 - .L_9188)
.L_9188:
        /*008c*/ 	.word	0x00000000
        /*0090*/ 	.short	0x000b
        /*0092*/ 	.short	0x004c
        /*0094*/ 	.byte	0x00, 0xf0, 0x11, 0x00


	//----- nvinfo : EIATTR_KPARAM_INFO
	.align		4
.L_9189:
        /*0098*/ 	.byte	0x04, 0x17
        /*009a*/ 	.short	(.L_9191 - .L_9190)
.L_9190:
        /*009c*/ 	.word	0x00000000
        /*00a0*/ 	.short	0x000a
        /*00a2*/ 	.short	0x0048
        /*00a4*/ 	.byte	0x00, 0xf0, 0x11, 0x00


	//----- nvinfo : EIATTR_KPARAM_INFO
	.align		4
.L_9191:
        /*00a8*/ 	.byte	0x04, 0x17
        /*00aa*/ 	.short	(.L_9193 - .L_9192)
.L_9192:
        /*00ac*/ 	.word	0x00000000
        /*00b0*/ 	.short	0x0009
        /*00b2*/ 	.short	0x0040
        /*00b4*/ 	.byte	0x00, 0xf5, 0x21, 0x00


	//----- nvinfo : EIATTR_KPARAM_INFO
	.align		4
.L_9193:
        /*00b8*/ 	.byte	0x04, 0x17
        /*00ba*/ 	.short	(.L_9195 - .L_9194)
.L_9194:
        /*00bc*/ 	.word	0x00000000
        /*00c0*/ 	.short	0x0008
        /*00c2*/ 	.short	0x0038
        /*00c4*/ 	.byte	0x00, 0xf0, 0x11, 0x00


	//----- nvinfo : EIATTR_KPARAM_INFO
	.align		4
.L_9195:
        /*00c8*/ 	.byte	0x04, 0x17
        /*00ca*/ 	.short	(.L_9197 - .L_9196)
.L_9196:
        /*00cc*/ 	.word	0x00000000
        /*00d0*/ 	.short	0x0007
        /*00d2*/ 	.short	0x0030
        /*00d4*/ 	.byte	0x00, 0xf5, 0x21, 0x00


	//----- nvinfo : EIATTR_KPARAM_INFO
	.align		4
.L_9197:
        /*00d8*/ 	.byte	0x04, 0x17
        /*00da*/ 	.short	(.L_9199 - .L_9198)
.L_9198:
        /*00dc*/ 	.word	0x00000000
        /*00e0*/ 	.short	0x0006
        /*00e2*/ 	.short	0x0028
        /*00e4*/ 	.byte	0x00, 0xf5, 0x21, 0x00


	//----- nvinfo : EIATTR_KPARAM_INFO
	.align		4
.L_9199:
        /*00e8*/ 	.byte	0x04, 0x17
        /*00ea*/ 	.short	(.L_9201 - .L_9200)
.L_9200:
        /*00ec*/ 	.word	0x00000000
        /*00f0*/ 	.short	0x0005
        /*00f2*/ 	.short	0x0024
        /*00f4*/ 	.byte	0x00, 0xf0, 0x11, 0x00


	//----- nvinfo : EIATTR_KPARAM_INFO
	.align		4
.L_9201:
        /*00f8*/ 	.byte	0x04, 0x17
        /*00fa*/ 	.short	(.L_9203 - .L_9202)
.L_9202:
        /*00fc*/ 	.word	0x00000000
        /*0100*/ 	.short	0x0004
        /*0102*/ 	.short	0x0020
        /*0104*/ 	.byte	0x00, 0xf0, 0x11, 0x00


	//----- nvinfo : EIATTR_KPARAM_INFO
	.align		4
.L_9203:
        /*0108*/ 	.byte	0x04, 0x17
        /*010a*/ 	.short	(.L_9205 - .L_9204)
.L_9204:
        /*010c*/ 	.word	0x00000000
        /*0110*/ 	.short	0x0003
        /*0112*/ 	.short	0x0018
        /*0114*/ 	.byte	0x00, 0xf5, 0x21, 0x00


	//----- nvinfo : EIATTR_KPARAM_INFO
	.align		4
.L_9205:
        /*0118*/ 	.byte	0x04, 0x17
        /*011a*/ 	.short	(.L_9207 - .L_9206)
.L_9206:
        /*011c*/ 	.word	0x00000000
        /*0120*/ 	.short	0x0002
        /*0122*/ 	.short	0x0010
        /*0124*/ 	.byte	0x00, 0xf5, 0x21, 0x00


	//----- nvinfo : EIATTR_KPARAM_INFO
	.align		4
.L_9207:
        /*0128*/ 	.byte	0x04, 0x17
        /*012a*/ 	.short	(.L_9209 - .L_9208)
.L_9208:
        /*012c*/ 	.word	0x00000000
        /*0130*/ 	.short	0x0001
        /*0132*/ 	.short	0x0008
        /*0134*/ 	.byte	0x00, 0xf5, 0x21, 0x00


	//----- nvinfo : EIATTR_KPARAM_INFO
	.align		4
.L_9209:
        /*0138*/ 	.byte	0x04, 0x17
        /*013a*/ 	.short	(.L_9211 - .L_9210)
.L_9210:
        /*013c*/ 	.word	0x00000000
        /*0140*/ 	.short	0x0000
        /*0142*/ 	.short	0x0000
        /*0144*/ 	.byte	0x00, 0xf5, 0x21, 0x00


	//----- nvinfo : EIATTR_SPARSE_MMA_MASK
	.align		4
.L_9211:
        /*0148*/ 	.byte	0x03, 0x50
        /*014a*/ 	.short	0x0000


	//----- nvinfo : EIATTR_MAXREG_COUNT
	.align		4
        /*014c*/ 	.byte	0x03, 0x1b
        /*014e*/ 	.short	0x00ff


	//----- nvinfo : EIATTR_NUM_BARRIERS
	.align		4
        /*0150*/ 	.byte	0x02, 0x4c
        /*0152*/ 	.byte	0x01
	.zero		1


	//----- nvinfo : EIATTR_EXTERNS
	.align		4
        /*0154*/ 	.byte	0x04, 0x0f
        /*0156*/ 	.short	(.L_9213 - .L_9212)


	//   ....[0]....
	.align		4
.L_9212:
        /*0158*/ 	.word	index@(__assertfail)


	//----- nvinfo : EIATTR_MERCURY_ISA_VERSION
	.align		4
.L_9213:
        /*015c*/ 	.byte	0x03, 0x5f
        /*015e*/ 	.short	0x0101


	//----- nvinfo : EIATTR_COOP_GROUP_MASK_REGIDS
	.align		4
        /*0160*/ 	.byte	0x04, 0x29
        /*0162*/ 	.short	(.L_9215 - .L_9214)


	//   ....[0]....
.L_9214:
        /*0164*/ 	.word	0xffffffff


	//   ....[1]....
        /*0168*/ 	.word	0xffffffff


	//   ....[2]....
        /*016c*/ 	.word	0xffffffff


	//   ....[3]....
        /*0170*/ 	.word	0xffffffff


	//   ....[4]....
        /*0174*/ 	.word	0xffffffff


	//   ....[5]....
        /*0178*/ 	.word	0xffffffff


	//   ....[6]....
        /*017c*/ 	.word	0xffffffff


	//   ....[7]....
        /*0180*/ 	.word	0xffffffff


	//   ....[8]....
        /*0184*/ 	.word	0xffffffff


	//   ....[9]....
        /*0188*/ 	.word	0xffffffff


	//   ....[10]....
        /*018c*/ 	.word	0xffffffff


	//   ....[11]....
        /*0190*/ 	.word	0xffffffff


	//   ....[12]....
        /*0194*/ 	.word	0xffffffff


	//   ....[13]....
        /*0198*/ 	.word	0xffffffff


	//   ....[14]....
        /*019c*/ 	.word	0x0500000f


	//   ....[15]....
        /*01a0*/ 	.word	0x0500000f


	//   ....[16]....
        /*01a4*/ 	.word	0x0500000f


	//----- nvinfo : EIATTR_COOP_GROUP_INSTR_OFFSETS
	.align		4
.L_9215:
        /*01a8*/ 	.byte	0x04, 0x28
        /*01aa*/ 	.short	(.L_9217 - .L_9216)


	//   ....[0]....
.L_9216:
        /*01ac*/ 	.word	0x00000b70


	//   ....[1]....
        /*01b0*/ 	.word	0x00000b90


	//   ....[2]....
        /*01b4*/ 	.word	0x00000bb0


	//   ....[3]....
        /*01b8*/ 	.word	0x00000cc0


	//   ....[4]....
        /*01bc*/ 	.word	0x00000ce0


	//   ....[5]....
        /*01c0*/ 	.word	0x00000d00


	//   ....[6]....
        /*01c4*/ 	.word	0x00001b40


	//   ....[7]....
        /*01c8*/ 	.word	0x00001b70


	//   ....[8]....
        /*01cc*/ 	.word	0x00001b90


	//   ....[9]....
        /*01d0*/ 	.word	0x00001bb0


	//   ....[10]....
        /*01d4*/ 	.word	0x00001bd0


	//   ....[11]....
        /*01d8*/ 	.word	0x00001c20


	//   ....[12]....
        /*01dc*/ 	.word	0x00001c40


	//   ....[13]....
        /*01e0*/ 	.word	0x00001c60


	//   ....[14]....
        /*01e4*/ 	.word	0x00002e50


	//   ....[15]....
        /*01e8*/ 	.word	0x00002eb0


	//   ....[16]....
        /*01ec*/ 	.word	0x00002f10


	//----- nvinfo : EIATTR_VRC_CTA_INIT_COUNT
	.align		4
.L_9217:
        /*01f0*/ 	.byte	0x02, 0x4a
	.zero		1
	.zero		1


	//----- nvinfo : EIATTR_SYSCALL_OFFSETS
	.align		4
        /*01f4*/ 	.byte	0x04, 0x46
        /*01f6*/ 	.short	(.L_9219 - .L_9218)


	//   ....[0]....
.L_9218:
        /*01f8*/ 	.word	0x00002a00


	//   ....[1]....
        /*01fc*/ 	.word	0x00002df0


	//----- nvinfo : EIATTR_EXIT_INSTR_OFFSETS
	.align		4
.L_9219:
        /*0200*/ 	.byte	0x04, 0x1c
        /*0202*/ 	.short	(.L_9221 - .L_9220)


	//   ....[0]....
.L_9220:
        /*0204*/ 	.word	0x00002c00


	//   ....[1]....
        /*0208*/ 	.word	0x00002cf0


	//   ....[2]....
        /*020c*/ 	.word	0x00002e00


	//----- nvinfo : EIATTR_CRS_STACK_SIZE
	.align		4
.L_9221:
        /*0210*/ 	.byte	0x04, 0x1e
        /*0212*/ 	.short	(.L_9223 - .L_9222)
.L_9222:
        /*0214*/ 	.word	0x00000000


	//----- nvinfo : EIATTR_CBANK_PARAM_SIZE
	.align		4
.L_9223:
        /*0218*/ 	.byte	0x03, 0x19
        /*021a*/ 	.short	0x007c


	//----- nvinfo : EIATTR_PARAM_CBANK
	.align		4
        /*021c*/ 	.byte	0x04, 0x0a
        /*021e*/ 	.short	(.L_9225 - .L_9224)
	.align		4
.L_9224:
        /*0220*/ 	.word	index@(.nv.constant0._ZN4vllm25paged_attention_v1_kernelIthLi32ELi8ELi128ELNS_18Fp8KVCacheDataTypeE2ELb1EEEvPT_PKS2_PKT0_S8_ifPKiSA_iPKfiiiSC_SC_iiiii)
        /*0224*/ 	.short	0x0380
        /*0226*/ 	.short	0x007c


	//----- nvinfo : EIATTR_SW_WAR
	.align		4
.L_9225:
        /*0228*/ 	.byte	0x04, 0x36
        /*022a*/ 	.short	(.L_9227 - .L_9226)
.L_9226:
        /*022c*/ 	.word	0x00000008
.L_9227:


//--------------------- .nv.info._ZN4vllm25paged_attention_v1_kernelIfhLi256ELi32ELi128ELNS_18Fp8KVCacheDataTypeE2ELb0EEEvPT_PKS2_PKT0_S8_ifPKiSA_iPKfiiiSC_SC_iiiii --------------------------
	.section	.nv.info._ZN4vllm25paged_attention_v1_kernelIfhLi256ELi32ELi128ELNS_18Fp8KVCacheDataTypeE2ELb0EEEvPT_PKS2_PKT0_S8_ifPKiSA_iPKfiiiSC_SC_iiiii,"",@"SHT_CUDA_INFO"
	.sectionflags	@""
	.align	4


	//----- nvinfo : EIATTR_CUDA_API_VERSION
	.align		4
        /*0000*/ 	.byte	0x04, 0x37
        /*0002*/ 	.short	(.L_9229 - .L_9228)
.L_9228:
        /*0004*/ 	.word	0x00000082


	//----- nvinfo : EIATTR_KPARAM_INFO
	.align		4
.L_9229:
        /*0008*/ 	.byte	0x04, 0x17
        /*000a*/ 	.short	(.L_9231 - .L_9230)
.L_9230:
        /*000c*/ 	.word	0x00000000
        /*0010*/ 	.short	0x0013
        /*0012*/ 	.short	0x0078
        /*0014*/ 	.byte	0x00, 0xf0, 0x11, 0x00


	//----- nvinfo : EIATTR_KPARAM_INFO
	.align		4
.L_9231:
        /*0018*/ 	.byte	0x04, 0x17
        /*001a*/ 	.short	(.L_9233 - .L_9232)
.L_9232:
        /*001c*/ 	.word	0x00000000
        /*0020*/ 	.short	0x0012
        /*0022*/ 	.short	0x0074
        /*0024*/ 	.byte	0x00, 0xf0, 0x11, 0x00


	//----- nvinfo : EIATTR_KPARAM_INFO
	.align		4
.L_9233:
        /*0028*/ 	.byte	0x04, 0x17
        /*002a*/ 	.short	(.L_9235 - .L_9234)
.L_9234:
        /*002c*/ 	.word	0x00000000
        /*0030*/ 	.short	0x0011
        /*0032*/ 	.short	0x0070
        /*0034*/ 	.byte	0x00, 0xf0, 0x11, 0x00


	//----- nvinfo : EIATTR_KPARAM_INFO
	.align		4
.L_9235:
        /*0038*/ 	.byte	0x04, 0x17
        /*003a*/ 	.short	(.L_9237 - .L_9236)
.L_9236:
        /*003c*/ 	.word	0x00000000
        /*0040*/ 	.short	0x0010
        /*0042*/ 	.short	0x006c
        /*0044*/ 	.byte	0x00, 0xf0, 0x11, 0x00


	//----- nvinfo : EIATTR_KPARAM_INFO
	.align		4
.L_9237:
        /*0048*/ 	.byte	0x04, 0x17
        /*004a*/ 	.short	(.L_9239 - .L_9238)
.L_9238:
        /*004c*/ 	.word	0x00000000
        /*0050*/ 	.short	0x000f
        /*0052*/ 	.short	0x0068
        /*0054*/ 	.byte	0x00, 0xf0, 0x11, 0x00


	//----- nvinfo : EIATTR_KPARAM_INFO
	.align		4
.L_9239:
        /*0058*/ 	.byte	0x04, 0x17
        /*005a*/ 	.short	(.L_9241 - .L_9240)
.L_9240:
        /*005c*/ 	.word	0x00000000
        /*0060*/ 	.short	0x000e
        /*0062*/ 	.short	0x0060
        /*0064*/ 	.byte	0x00, 0xf5, 0x21, 0x00


	//----- nvinfo : EIATTR_KPARAM_INFO
	.align		4
.L_9241:
        /*0068*/ 	.byte	0x04, 0x17
        /*006a*/ 	.short	(.L_9243 - .L_9242)
.L_9242:
        /*006c*/ 	.word	0x00000000
        /*0070*/ 	.short	0x000d
        /*0072*/ 	.short	0x0058
        /*0074*/ 	.byte	0x00, 0xf5, 0x21, 0x00


	//----- nvinfo : EIATTR_KPARAM_INFO
	.align		4
.L_9243:
        /*0078*/ 	.byte	0x04, 0x17
        /*007a*/ 	.short	(.L_9245 - .L_9244)
.L_9244:
        /*007c*/ 	.word	0x00000000
        /*0080*/ 	.short	0x000c
        /*0082*/ 	.short	0x0050
        /*0084*/ 	.byte	0x00, 0xf0, 0x11, 0x00


	//----- nvinfo : EIATTR_KPARAM_INFO
	.align		4
.L_9245:
        /*0088*/ 	.byte	0x04, 0x17
        /*008a*/ 	.short	(.L_9247 - .L_9246)
.L_9246:
        /*008c*/ 	.word	0x00000000
        /*0090*/ 	.short	0x000b
        /*0092*/ 	.short	0x004c
        /*0094*/ 	.byte	0x00, 0xf0, 0x11, 0x00


	//----- nvinfo : EIATTR_KPARAM_INFO
	.align		4
.L_9247:
        /*0098*/ 	.byte	0x04, 0x17
        /*009a*/ 	.short	(.L_9249 - .L_9248)
.L_9248:
        /*009c*/ 	.word	0x00000000
        /*00a0*/ 	.short	0x000a
        /*00a2*/ 	.short	0x0048
        /*00a4*/ 	.byte	0x00, 0xf0, 0x11, 0x00


	//----- nvinfo : EIATTR_KPARAM_INFO
	.align		4
.L_9249:
        /*00a8*/ 	.byte	0x04, 0x17
        /*00aa*/ 	.short	(.L_9251 - .L_9250)
.L_9250:
        /*00ac*/ 	.word	0x00000000
        /*00b0*/ 	.short	0x0009
        /*00b2*/ 	.short	0x0040
        /*00b4*/ 	.byte	0x00, 0xf5, 0x21, 0x00


	//----- nvinfo : EIATTR_KPARAM_INFO
	.align		4
.L_9251:
        /*00b8*/ 	.byte	0x04, 0x17
        /*00ba*/ 	.short	(.L_9253 - .L_9252)
.L_9252:
        /*00bc*/ 	.word	0x00000000
        /*00c0*/ 	.short	0x0008
        /*00c2*/ 	.short	0x0038
        /*00c4*/ 	.byte	0x00, 0xf0, 0x11, 0x00


	//----- nvinfo : EIATTR_KPARAM_INFO
	.align		4
.L_9253:
        /*00c8*/ 	.byte	0x04, 0x17
        /*00ca*/ 	.short	(.L_9255 - .L_9254)
.L_9254:
        /*00cc*/ 	.word	0x00000000
        /*00d0*/ 	.short	0x0007
        /*00d2*/ 	.short	0x0030
        /*00d4*/ 	.byte	0x00, 0xf5, 0x21, 0x00


	//----- nvinfo : EIATTR_KPARAM_INFO
	.align		4
.L_9255:
        /*00d8*/ 	.byte	0x04, 0x17
        /*00da*/ 	.short	(.L_9257 - .L_9256)
.L_9256:
        /*00dc*/ 	.word	0x00000000
        /*00e0*/ 	.short	0x0006
        /*00e2*/ 	.short	0x0028
        /*00e4*/ 	.byte	0x00, 0xf5, 0x21, 0x00


	//----- nvinfo : EIATTR_KPARAM_INFO
	.align		4
.L_9257:
        /*00e8*/ 	.byte	0x04, 0x17
        /*00ea*/ 	.short	(.L_9259 - .L_9258)
.L_9258:
        /*00ec*/ 	.word	0x00000000
        /*00f0*/ 	.short	0x0005
        /*00f2*/ 	.short	0x0024
        /*00f4*/ 	.byte	0x00, 0xf0, 0x11, 0x00


	//----- nvinfo : EIATTR_KPARAM_INFO
	.align		4
.L_9259:
        /*00f8*/ 	.byte	0x04, 0x17
        /*00fa*/ 	.short	(.L_9261 - .L_9260)
.L_9260:
        /*00fc*/ 	.word	0x00000000
        /*0100*/ 	.short	0x0004
        /*0102*/ 	.short	0x0020
        /*0104*/ 	.byte	0x00, 0xf0, 0x11, 0x00


	//----- nvinfo : EIATTR_KPARAM_INFO
	.align		4
.L_9261:
        /*0108*/ 	.byte	0x04, 0x17
        /*010a*/ 	.short	(.L_9263 - .L_9262)
.L_9262:
        /*010c*/ 	.word	0x00000000
        /*0110*/ 	.short	0x0003
        /*0112*/ 	.short	0x0018
        /*0114*/ 	.byte	0x00, 0xf5, 0x21, 0x00


	//----- nvinfo : EIATTR_KPARAM_INFO
	.align		4
.L_9263:
        /*0118*/ 	.byte	0x04, 0x17
        /*011a*/ 	.short	(.L_9265 - .L_9264)
.L_9264:
        /*011c*/ 	.word	0x00000000
        /*0120*/ 	.short	0x0002
        /*0122*/ 	.short	0x0010
        /*0124*/ 	.byte	0x00, 0xf5, 0x21, 0x00


	//----- nvinfo : EIATTR_KPARAM_INFO
	.align		4
.L_9265:
        /*0128*/ 	.byte	0x04, 0x17
        /*012a*/ 	.short	(.L_9267 - .L_9266)
.L_9266:
        /*012c*/ 	.word	0x00000000
        /*0130*/ 	.short	0x0001
        /*0132*/ 	.short	0x0008
        /*0134*/ 	.byte	0x00, 0xf5, 0x21, 0x00


	//----- nvinfo : EIATTR_KPARAM_INFO
	.align		4
.L_9267:
        /*0138*/ 	.byte	0x04, 0x17
        /*013a*/ 	.short	(.L_9269 - .L_9268)
.L_9268:
        /*013c*/ 	.word	0x00000000
        /*0140*/ 	.short	0x0000
        /*0142*/ 	.short	0x0000
        /*0144*/ 	.byte	0x00, 0xf5, 0x21, 0x00


	//----- nvinfo : EIATTR_SPARSE_MMA_MASK
	.align		4
.L_9269:
        /*0148*/ 	.byte	0x03, 0x50
        /*014a*/ 	.short	0x0000


	//----- nvinfo : EIATTR_MAXREG_COUNT
	.align		4
        /*014c*/ 	.byte	0x03, 0x1b
        /*014e*/ 	.short	0x00ff


	//----- nvinfo : EIATTR_NUM_BARRIERS
	.align		4
        /*0150*/ 	.byte	0x02, 0x4c
        /*0152*/ 	.byte	0x01
	.zero		1


	//----- nvinfo : EIATTR_EXTERNS
	.align		4
        /*0154*/ 	.byte	0x04, 0x0f
        /*0156*/ 	.short	(.L_9271 - .L_9270)


	//   ....[0]....
	.align		4
.L_9270:
        /*0158*/ 	.word	index@(__assertfail)


	//----- nvinfo : EIATTR_MERCURY_ISA_VERSION
	.align		4
.L_9271:
        /*015c*/ 	.byte	0x03, 0x5f
        /*015e*/ 	.short	0x0101


	//----- nvinfo : EIATTR_COOP_GROUP_MASK_REGIDS
	.align		4
        /*0160*/ 	.byte	0x04, 0x29
        /*0162*/ 	.short	(.L_9273 - .L_9272)


	//   ....[0]....
.L_9272:
        /*0164*/ 	.word	0xffffffff


	//   ....[1]....
        /*0168*/ 	.word	0xffffffff


	//   ....[2]....
        /*016c*/ 	.word	0xffffffff


	//   ....[3]....
        /*0170*/ 	.word	0xffffffff


	//   ....[4]....
        /*0174*/ 	.word	0xffffffff


	//   ....[5]....
        /*0178*/ 	.word	0xffffffff


	//   ....[6]....
        /*017c*/ 	.word	0xffffffff


	//   ....[7]....
        /*0180*/ 	.word	0xffffffff


	//   ....[8]....
        /*0184*/ 	.word	0xffffffff


	//   ....[9]....
        /*0188*/ 	.word	0xffffffff


	//   ....[10]....
        /*018c*/ 	.word	0xffffffff


	//   ....[11]....
        /*0190*/ 	.word	0xffffffff


	//   ....[12]....
        /*0194*/ 	.word	0xffffffff


	//   ....[13]....
        /*0198*/ 	.word	0xffffffff


	//   ....[14]....
        /*019c*/ 	.word	0xffffffff


	//   ....[15]....
        /*01a0*/ 	.word	0xffffffff


	//   ....[16]....
        /*01a4*/ 	.word	0x0500000f


	//   ....[17]....
        /*01a8*/ 	.word	0x0500000f


	//   ....[18]....
        /*01ac*/ 	.word	0x0500000f


	//   ....[19]....
        /*01b0*/ 	.word	0x0500000f


	//   ....[20]....
        /*01b4*/ 	.word	0x0500000f


	//----- nvinfo : EIATTR_COOP_GROUP_INSTR_OFFSETS
	.align		4
.L_9273:
        /*01b8*/ 	.byte	0x04, 0x28
        /*01ba*/ 	.short	(.L_9275 - .L_9274)


	//   ....[0]....
.L_9274:
        /*01bc*/ 	.word	0x00000270


	//   ....[1]....
        /*01c0*/ 	.word	0x00000290


	//   ....[2]....
        /*01c4*/ 	.word	0x000002b0


	//   ....[3]....
        /*01c8*/ 	.word	0x000002d0


	//   ....[4]....
        /*01cc*/ 	.word	0x000002f0


	//   ....[5]....
        /*01d0*/ 	.word	0x00000400


	//   ....[6]....
        /*01d4*/ 	.word	0x00000420


	//   ....[7]....
        /*01d8*/ 	.word	0x00000440


	//   ....[8]....
        /*01dc*/ 	.word	0x00001270


	//   ....[9]....
        /*01e0*/ 	.word	0x000012b0


	//   ....[10]....
        /*01e4*/ 	.word	0x000012d0


	//   ....[11]....
        /*01e8*/ 	.word	0x000012f0


	//   ....[12]....
        /*01ec*/ 	.word	0x00001310


	//   ....[13]....
        /*01f0*/ 	.word	0x00001360


	//   ....[14]....
        /*01f4*/ 	.word	0x00001380


	//   ....[15]....
        /*01f8*/ 	.word	0x000013a0


	//   ....[16]....
        /*01fc*/ 	.word	0x00003f90


	//   ....[17]....
        /*0200*/ 	.word	0x00003ff0


	//   ....[18]....
        /*0204*/ 	.word	0x00004050


	//   ....[19]....
        /*0208*/ 	.word	0x000040b0


	//   ....[20]....
        /*020c*/ 	.word	0x00004110


	//----- nvinfo : EIATTR_VRC_CTA_INIT_COUNT
	.align		4
.L_9275:
        /*0210*/ 	.byte	0x02, 0x4a
	.zero		1
	.zero		1


	//----- nvinfo : EIATTR_SYSCALL_OFFSETS
	.align		4
        /*0214*/ 	.byte	0x04, 0x46
        /*0216*/ 	.short	(.L_9277 - .L_9276)


	//   ....[0]....
.L_9276:
        /*0218*/ 	.word	0x00000220


	//----- nvinfo : EIATTR_EXIT_INSTR_OFFSETS
	.align		4
.L_9277:
        /*021c*/ 	.byte	0x04, 0x1c
        /*021e*/ 	.short	(.L_9279 - .L_9278)


	//   ....[0]....
.L_9278:
        /*0220*/ 	.word	0x00003a20


	//   ....[1]....
        /*0224*/ 	.word	0x00003a30


	//   ....[2]....
        /*0228*/ 	.word	0x00003f40


	//----- nvinfo : EIATTR_CRS_STACK_SIZE
	.align		4
.L_9279:
        /*022c*/ 	.byte	0x04, 0x1e
        /*022e*/ 	.short	(.L_9281 - .L_9280)
.L_9280:
        /*0230*/ 	.word	0x00000000


	//----- nvinfo : EIATTR_CBANK_PARAM_SIZE
	.align		4
.L_9281:
        /*0234*/ 	.byte	0x03, 0x19
        /*0236*/ 	.short	0x007c


	//----- nvinfo : EIATTR_PARAM_CBANK
	.align		4
        /*0238*/ 	.byte	0x04, 0x0a
        /*023a*/ 	.short	(.L_9283 - .L_9282)
	.align		4
.L_9282:
        /*023c*/ 	.word	index@(.nv.constant0._ZN4vllm25paged_attention_v1_kernelIfhLi256ELi32ELi128ELNS_18Fp8KVCacheDataTypeE2ELb0EEEvPT_PKS2_PKT0_S8_ifPKiSA_iPKfiiiSC_SC_iiiii)
        /*0240*/ 	.short	0x0380
        /*0242*/ 	.short	0x007c


	//----- nvinfo : EIATTR_SW_WAR
	.align		4
.L_9283:
        /*0244*/ 	.byte	0x04, 0x36
        /*0246*/ 	.short	(.L_9285 - .L_9284)
.L_9284:
        /*0248*/ 	.word	0x00000008
.L_9285:


//--------------------- .nv.info._ZN4vllm25paged_attention_v1_kernelIfhLi192ELi32ELi128ELNS_18Fp8KVCacheDataTypeE2ELb0EEEvPT_PKS2_PKT0_S8_ifPKiSA_iPKfiiiSC_SC_iiiii --------------------------
	.section	.nv.info._ZN4vllm25paged_attention_v1_kernelIfhLi192ELi32ELi128ELNS_18Fp8KVCacheDataTypeE2ELb0EEEvPT_PKS2_PKT0_S8_ifPKiSA_iPKfiiiSC_SC_iiiii,"",@"SHT_CUDA_INFO"
	.sectionflags	@""
	.align	4


	//----- nvinfo : EIATTR_CUDA_API_VERSION
	.align		4
        /*0000*/ 	.byte	0x04, 0x37
        /*0002*/ 	.short	(.L_9287 - .L_9286)
.L_9286:
        /*0004*/ 	.word	0x00000082


	//----- nvinfo : EIATTR_KPARAM_INFO
	.align		4
.L_9287:
        /*0008*/ 	.byte	0x04, 0x17
        /*000a*/ 	.short	(.L_9289 - .L_9288)
.L_9288:
        /*000c*/ 	.word	0x00000000
        /*0010*/ 	.short	0x0013
        /*0012*/ 	.short	0x0078
        /*0014*/ 	.byte	0x00, 0xf0, 0x11, 0x00


	//----- nvinfo : EIATTR_KPARAM_INFO
	.align		4
.L_9289:
        /*0018*/ 	.byte	0x04, 0x17
        /*001a*/ 	.short	(.L_9291 - .L_9290)
.L_9290:
        /*001c*/ 	.word	0x00000000
        /*0020*/ 	.short	0x0012
        /*0022*/ 	.short	0x0074
        /*0024*/ 	.byte	0x00, 0xf0, 0x11, 0x00


	//----- nvinfo : EIATTR_KPARAM_INFO
	.align		4
.L_9291:
        /*0028*/ 	.byte	0x04, 0x17
        /*002a*/ 	.short	(.L_9293 - .L_9292)
.L_9292:
        /*002c*/ 	.word	0x00000000
        /*0030*/ 	.short	0x0011
        /*0032*/ 	.short	0x0070
        /*0034*/ 	.byte	0x00, 0xf0, 0x11, 0x00


	//----- nvinfo : EIATTR_KPARAM_INFO
	.align		4
.L_9293:
        /*0038*/ 	.byte	0x04, 0x17
        /*003a*/ 	.short	(.L_9295 - .L_9294)
.L_9294:
        /*003c*/ 	.word	0x00000000
        /*0040*/ 	.short	0x0010
        /*0042*/ 	.short	0x006c
        /*0044*/ 	.byte	0x00, 0xf0, 0x11, 0x00


	//----- nvinfo : EIATTR_KPARAM_INFO
	.align		4
.L_9295:
        /*0048*/ 	.byte	0x04, 0x17
        /*004a*/ 	.short	(.L_9297 - .L_9296)
.L_9296:
        /*004c*/ 	.word	0x00000000
        /*0050*/ 	.short	0x000f
        /*0052*/ 	.short	0x0068
        /*0054*/ 	.byte	0x00, 0xf0, 0x11, 0x00


	//----- nvinfo : EIATTR_KPARAM_INFO
	.align		4
.L_9297:
        /*0058*/ 	.byte	0x04, 0x17
        /*005a*/ 	.short	(.L_9299 - .L_9298)
.L_9298:
        /*005c*/ 	.word	0x00000000
        /*0060*/ 	.short	0x000e
        /*0062*/ 	.short	0x0060
        /*0064*/ 	.byte	0x00, 0xf5, 0x21, 0x00


	//----- nvinfo : EIATTR_KPARAM_INFO
	.align		4
.L_9299:
        /*0068*/ 	.byte	0x04, 0x17
        /*006a*/ 	.short	(.L_9301 - .L_9300)
.L_9300:
        /*006c*/ 	.word	0x00000000
        /*0070*/ 	.short	0x000d
        /*0072*/ 	.short	0x0058
        /*0074*/ 	.byte	0x00, 0xf5, 0x21, 0x00


	//----- nvinfo : EIATTR_KPARAM_INFO
	.align		4
.L_9301:
        /*0078*/ 	.byte	0x04, 0x17
        /*007a*/ 	.short	(.L_9303 - .L_9302)
.L_9302:
        /*007c*/ 	.word	0x00000000
        /*0080*/ 	.short	0x000c
        /*0082*/ 	.short	0x0050
        /*0084*/ 	.byte	0x00, 0xf0, 0x11, 0x00


	//----- nvinfo : EIATTR_KPARAM_INFO
	.align		4
.L_9303:
        /*0088*/ 	.byte	0x04, 0x17
        /*008a*/ 	.short	(.L_9305 - .L_9304)
.L_9304:
        /*008c*/ 	.word	0x00000000
        /*0090*/ 	.short	0x000b
        /*0092*/ 	.short	0x004c
        /*0094*/ 	.byte	0x00, 0xf0, 0x11, 0x00


	//----- nvinfo : EIATTR_KPARAM_INFO
	.align		4
.L_9305:
        /*0098*/ 	.byte	0x04, 0x17
        /*009a*/ 	.short	(.L_9307 - .L_9306)
.L_9306:
        /*009c*/ 	.word	0x00000000
        /*00a0*/ 	.short	0x000a
        /*00a2*/ 	.short	0x0048
        /*00a4*/ 	.byte	0x00, 0xf0, 0x11, 0x00


	//----- nvinfo : EIATTR_KPARAM_INFO
	.align		4
.L_9307:
        /*00a8*/ 	.byte	0x04, 0x17
        /*00aa*/ 	.short	(.L_9309 - .L_9308)
.L_9308:
        /*00ac*/ 	.word	0x00000000
        /*00b0*/ 	.short	0x0009
        /*00b2*/ 	.short	0x0040
        /*00b4*/ 	.byte	0x00, 0xf5, 0x21, 0x00


	//----- nvinfo : EIATTR_KPARAM_INFO
	.align		4
.L_9309:
        /*00b8*/ 	.byte	0x04, 0x17
        /*00ba*/ 	.short	(.L_9311 - .L_9310)
.L_9310:
        /*00bc*/ 	.word	0x00000000
        /*00c0*/ 	.short	0x0008
        /*00c2*/ 	.short	0x0038
        /*00c4*/ 	.byte	0x00, 0xf0, 0x11, 0x00


	//----- nvinfo : EIATTR_KPARAM_INFO
	.align		4
.L_9311:
        /*00c8*/ 	.byte	0x04, 0x17
        /*00ca*/ 	.short	(.L_9313 - .L_9312)
.L_9312:
        /*00cc*/ 	.word	0x00000000
        /*00d0*/ 	.short	0x0007
        /*00d2*/ 	.short	0x0030
        /*00d4*/ 	.byte	0x00, 0xf5, 0x21, 0x00


	//----- nvinfo : EIATTR_KPARAM_INFO
	.align		4
.L_9313:
        /*00d8*/ 	.byte	0x04, 0x17
        /*00da*/ 	.short	(.L_9315 - .L_9314)
.L_9314:
        /*00dc*/ 	.word	0x00000000
        /*00e0*/ 	.short	0x0006
        /*00e2*/ 	.short	0x0028
        /*00e4*/ 	.byte	0x00, 0xf5, 0x21, 0x00


	//----- nvinfo : EIATTR_KPARAM_INFO
	.align		4
.L_9315:
        /*00e8*/ 	.byte	0x04, 0x17
        /*00ea*/ 	.short	(.L_9317 - .L_9316)
.L_9316:
        /*00ec*/ 	.word	0x00000000
        /*00f0*/ 	.short	0x0005
        /*00f2*/ 	.short	0x0024
        /*00f4*/ 	.byte	0x00, 0xf0, 0x11, 0x00


	//----- nvinfo : EIATTR_KPARAM_INFO
	.align		4
.L_9317:
        /*00f8*/ 	.byte	0x04, 0x17
        /*00fa*/ 	.short	(.L_9319 - .L_9318)
.L_9318:
        /*00fc*/ 	.word	0x00000000
        /*0100*/ 	.short	0x0004
        /*0102*/ 	.short	0x0020
        /*0104*/ 	.byte	0x00, 0xf0, 0x11, 0x00


	//----- nvinfo : EIATTR_KPARAM_INFO
	.align		4
.L_9319:
        /*0108*/ 	.byte	0x04, 0x17
        /*010a*/ 	.short	(.L_9321 - .L_9320)
.L_9320:
        /*010c*/ 	.word	0x00000000
        /*0110*/ 	.short	0x0003
        /*0112*/ 	.short	0x0018
        /*0114*/ 	.byte	0x00, 0xf5, 0x21, 0x00


	//----- nvinfo : EIATTR_KPARAM_INFO
	.align		4
.L_9321:
        /*0118*/ 	.byte	0x04, 0x17
        /*011a*/ 	.short	(.L_9323 - .L_9322)
.L_9322:
        /*011c*/ 	.word	0x00000000
        /*0120*/ 	.short	0x0002
        /*0122*/ 	.short	0x0010
        /*0124*/ 	.byte	0x00, 0xf5, 0x21, 0x00


	//----- nvinfo : EIATTR_KPARAM_INFO
	.align		4
.L_9323:
        /*0128*/ 	.byte	0x04, 0x17
        /*012a*/ 	.short	(.L_9325 - .L_9324)
.L_9324:
        /*012c*/ 	.word	0x00000000
        /*0130*/ 	.short	0x0001
        /*0132*/ 	.short	0x0008
        /*0134*/ 	.byte	0x00, 0xf5, 0x21, 0x00


	//----- nvinfo : EIATTR_KPARAM_INFO
	.align		4
.L_9325:
        /*0138*/ 	.byte	0x04, 0x17
        /*013a*/ 	.short	(.L_9327 - .L_9326)
.L_9326:
        /*013c*/ 	.word	0x00000000
        /*0140*/ 	.short	0x0000
        /*0142*/ 	.short	0x0000
        /*0144*/ 	.byte	0x00, 0xf5, 0x21, 0x00


	//----- nvinfo : EIATTR_SPARSE_MMA_MASK
	.align		4
.L_9327:
        /*0148*/ 	.byte	0x03, 0x50
        /*014a*/ 	.short	0x0000


	//----- nvinfo : EIATTR_MAXREG_COUNT
	.align		4
        /*014c*/ 	.byte	0x03, 0x1b
        /*014e*/ 	.short	0x00ff


	//----- nvinfo : EIATTR_NUM_BARRIERS
	.align		4
        /*0150*/ 	.byte	0x02, 0x4c
        /*0152*/ 	.byte	0x01
	.zero		1


	//----- nvinfo : EIATTR_EXTERNS
	.align		4
        /*0154*/ 	.byte	0x04, 0x0f
        /*0156*/ 	.short	(.L_9329 - .L_9328)


	//   ....[0]....
	.align		4
.L_9328:
        /*0158*/ 	.word	index@(__assertfail)


	//----- nvinfo : EIATTR_MERCURY_ISA_VERSION
	.align		4
.L_9329:
        /*015c*/ 	.byte	0x03, 0x5f
        /*015e*/ 	.short	0x0101


	//----- nvinfo : EIATTR_COOP_GROUP_MASK_REGIDS
	.align		4
        /*0160*/ 	.byte	0x04, 0x29
        /*0162*/ 	.short	(.L_9331 - .L_9330)


	//   ....[0]....
.L_9330:
        /*0164*/ 	.word	0xffffffff


	//   ....[1]....
        /*0168*/ 	.word	0xffffffff


	//   ....[2]....
        /*016c*/ 	.word	0xffffffff


	//   ....[3]....
        /*0170*/ 	.word	0xffffffff


	//   ....[4]....
        /*0174*/ 	.word	0xffffffff


	//   ....[5]....
        /*0178*/ 	.word	0xffffffff


	//   ....[6]....
        /*017c*/ 	.word	0xffffffff


	//   ....[7]....
        /*0180*/ 	.word	0xffffffff


	//   ....[8]....
        /*0184*/ 	.word	0xffffffff


	//   ....[9]....
        /*0188*/ 	.word	0xffffffff


	//   ....[10]....
        /*018c*/ 	.word	0xffffffff


	//   ....[11]....
        /*0190*/ 	.word	0xffffffff


	//   ....[12]....
        /*0194*/ 	.word	0xffffffff


	//   ....[13]....
        /*0198*/ 	.word	0xffffffff


	//   ....[14]....
        /*019c*/ 	.word	0xffffffff


	//   ....[15]....
        /*01a0*/ 	.word	0xffffffff


	//   ....[16]....
        /*01a4*/ 	.word	0x0500000f


	//   ....[17]....
        /*01a8*/ 	.word	0x0500000f


	//   ....[18]....
        /*01ac*/ 	.word	0x0500000f


	//   ....[19]....
        /*01b0*/ 	.word	0x0500000f


	//   ....[20]....
        /*01b4*/ 	.word	0x0500000f


	//----- nvinfo : EIATTR_COOP_GROUP_INSTR_OFFSETS
	.align		4
.L_9331:
        /*01b8*/ 	.byte	0x04, 0x28
        /*01ba*/ 	.short	(.L_9333 - .L_9332)


	//   ....[0]....
.L_9332:
        /*01bc*/ 	.word	0x00000270


	//   ....[1]....
        /*01c0*/ 	.word	0x00000290


	//   ....[2]....
        /*01c4*/ 	.word	0x000002b0


	//   ....[3]....
        /*01c8*/ 	.word	0x000002d0


	//   ....[4]....
        /*01cc*/ 	.word	0x000002f0


	//   ....[5]....
        /*01d0*/ 	.word	0x000003f0


	//   ....[6]....
        /*01d4*/ 	.word	0x00000420


	//   ....[7]....
        /*01d8*/ 	.word	0x00000440


	//   ....[8]....
        /*01dc*/ 	.word	0x00001270


	//   ....[9]....
        /*01e0*/ 	.word	0x000012b0


	//   ....[10]....
        /*01e4*/ 	.word	0x000012d0


	//   ....[11]....
        /*01e8*/ 	.word	0x000012f0


	//   ....[12]....
        /*01ec*/ 	.word	0x00001310


	//   ....[13]....
        /*01f0*/ 	.word	0x00001360


	//   ....[14]....
        /*01f4*/ 	.word	0x00001380


	//   ....[15]....
        /*01f8*/ 	.word	0x000013a0


	//   ....[16]....
        /*01fc*/ 	.word	0x00003850


	//   ....[17]....
        /*0200*/ 	.word	0x000038b0


	//   ....[18]....
        /*0204*/ 	.word	0x00003910


	//   ....[19]....
        /*0208*/ 	.word	0x00003970


	//   ....[20]....
        /*020c*/ 	.word	0x000039d0


	//----- nvinfo : EIATTR_VRC_CTA_INIT_COUNT
	.align		4
.L_9333:
        /*0210*/ 	.byte	0x02, 0x4a
	.zero		1
	.zero		1


	//----- nvinfo : EIATTR_SYSCALL_OFFSETS
	.align		4
        /*0214*/ 	.byte	0x04, 0x46
        /*0216*/ 	.short	(.L_9335 - .L_9334)


	//   ....[0]....
.L_9334:
        /*0218*/ 	.word	0x00000220


	//----- nvinfo : EIATTR_EXIT_INSTR_OFFSETS
	.align		4
.L_9335:
        /*021c*/ 	.byte	0x04, 0x1c
        /*021e*/ 	.short	(.L_9337 - .L_9336)


	//   ....[0]....
.L_9336:
        /*0220*/ 	.word	0x000033e0


	//   ....[1]....
        /*0224*/ 	.word	0x000033f0


	//   ....[2]....
        /*0228*/ 	.word	0x00003800


	//----- nvinfo : EIATTR_CRS_STACK_SIZE
	.align		4
.L_9337:
        /*022c*/ 	.byte	0x04, 0x1e
        /*022e*/ 	.short	(.L_9339 - .L_9338)
.L_9338:
        /*0230*/ 	.word	0x00000000


	//----- nvinfo : EIATTR_CBANK_PARAM_SIZE
	.align		4
.L_9339:
        /*0234*/ 	.byte	0x03, 0x19
        /*0236*/ 	.short	0x007c


	//----- nvinfo : EIATTR_PARAM_CBANK
	.align		4
        /*0238*/ 	.byte	0x04, 0x0a
        /*023a*/ 	.short	(.L_9341 - .L_9340)
	.align		4
.L_9340:
        /*023c*/ 	.word	index@(.nv.constant0._ZN4vllm25paged_attention_v1_kernelIfhLi192ELi32ELi128ELNS_18Fp8KVCacheDataTypeE2ELb0EEEvPT_PKS2_PKT0_S8_ifPKiSA_iPKfiiiSC_SC_iiiii)
        /*0240*/ 	.short	0x0380
        /*0242*/ 	.short	0x007c


	//----- nvinfo : EIATTR_SW_WAR
	.align		4
.L_9341:
        /*0244*/ 	.byte	0x04, 0x36
        /*0246*/ 	.short	(.L_9343 - .L_9342)
.L_9342:
        /*0248*/ 	.word	0x00000008
.L_9343:


//--------------------- .nv.info._ZN4vllm25paged_attention_v1_kernelIfhLi128ELi32ELi128ELNS_18Fp8KVCacheDataTypeE2ELb0EEEvPT_PKS2_PKT0_S8_ifPKiSA_iPKfiiiSC_SC_iiiii --------------------------
	.section	.nv.info._ZN4vllm25paged_attention_v1_kernelIfhLi128ELi32ELi128ELNS_18Fp8KVCacheDataTypeE2ELb0EEEvPT_PKS2_PKT0_S8_ifPKiSA_iPKfiiiSC_SC_iiiii,"",@"SHT_CUDA_INFO"
	.sectionflags	@""
	.align	4


	//----- nvinfo : EIATTR_CUDA_API_VERSION
	.align		4
        /*0000*/ 	.byte	0x04, 0x37
        /*0002*/ 	.short	(.L_9345 - .L_9344)
.L_9344:
        /*0004*/ 	.word	0x00000082


	//----- nvinfo : EIATTR_KPARAM_INFO
	.align		4
.L_9345:
        /*0008*/ 	.byte	0x04, 0x17
        /*000a*/ 	.short	(.L_9347 - .L_9346)
.L_9346:
        /*000c*/ 	.word	0x00000000
        /*0010*/ 	.short	0x0013
        /*0012*/ 	.short	0x0078
        /*0014*/ 	.byte	0x00, 0xf0, 0x11, 0x00


	//----- nvinfo : EIATTR_KPARAM_INFO
	.align		4
.L_9347:
        /*0018*/ 	.byte	0x04, 0x17
        /*001a*/ 	.short	(.L_9349 - .L_9348)
.L_9348:
        /*001c*/ 	.word	0x00000000
        /*0020*/ 	.short	0x0012
        /*0022*/ 	.short	0x0074
        /*0024*/ 	.byte	0x00, 0xf0, 0x11, 0x00


	//----- nvinfo : EIATTR_KPARAM_INFO
	.align		4
.L_9349:
        /*0028*/ 	.byte	0x04, 0x17
        /*002a*/ 	.short	(.L_9351 - .L_9350)
.L_9350:
        /*002c*/ 	.word	0x00000000
        /*0030*/ 	.short	0x0011
        /*0032*/ 	.short	0x0070
        /*0034*/ 	.byte	0x00, 0xf0, 0x11, 0x00


	//----- nvinfo : EIATTR_KPARAM_INFO
	.align		4
.L_9351:
        /*0038*/ 	.byte	0x04, 0x17
        /*003a*/ 	.short	(.L_9353 - .L_9352)
.L_9352:
        /*003c*/ 	.word	0x00000000
        /*0040*/ 	.short	0x0010
        /*0042*/ 	.short	0x006c
        /*0044*/ 	.byte	0x00, 0xf0, 0x11, 0x00


	//----- nvinfo : EIATTR_KPARAM_INFO
	.align		4
.L_9353:
        /*0048*/ 	.byte	0x04, 0x17
        /*004a*/ 	.short	(.L_9355 - .L_9354)
.L_9354:
        /*004c*/ 	.word	0x00000000
        /*0050*/ 	.short	0x000f
        /*0052*/ 	.short	0x0068
        /*0054*/ 	.byte	0x00, 0xf0, 0x11, 0x00


	//----- nvinfo : EIATTR_KPARAM_INFO
	.align		4
.L_9355:
        /*0058*/ 	.byte	0x04, 0x17
        /*005a*/ 	.short	(.L_9357 - .L_9356)
.L_9356:
        /*005c*/ 	.word	0x00000000
        /*0060*/ 	.short	0x000e
        /*0062*/ 	.short	0x0060
        /*0064*/ 	.byte	0x00, 0xf5, 0x21, 0x00


	//----- nvinfo : EIATTR_KPARAM_INFO
	.align		4
.L_9357:
        /*0068*/ 	.byte	0x04, 0x17
        /*006a*/ 	.short	(.L_9359 - .L_9358)
.L_9358:
        /*006c*/ 	.word	0x00000000
        /*0070*/ 	.short	0x000d
        /*0072*/ 	.short	0x0058
        /*0074*/ 	.byte	0x00, 0xf5, 0x21, 0x00


	//----- nvinfo : EIATTR_KPARAM_INFO
	.align		4
.L_9359:
        /*0078*/ 	.byte	0x04, 0x17
        /*007a*/ 	.short	(.L_9361 - .L_9360)
.L_9360:
        /*007c*/ 	.word	0x00000000
        /*0080*/ 	.short	0x000c
        /*0082*/ 	.short	0x0050
        /*0084*/ 	.byte	0x00, 0xf0, 0x11, 0x00


	//----- nvinfo : EIATTR_KPARAM_INFO
	.align		4
.L_9361:
        /*0088*/ 	.byte	0x04, 0x17
        /*008a*/ 	.short	(.L_9363 - .L_9362)
.L_9362:
        /*008c*/ 	.word	0x00000000
        /*0090*/ 	.short	0x000b
        /*0092*/ 	.short	0x004c
        /*0094*/ 	.byte	0x00, 0xf0, 0x11, 0x00


	//----- nvinfo : EIATTR_KPARAM_INFO
	.align		4
.L_9363:
        /*0098*/ 	.byte	0x04, 0x17
        /*009a*/ 	.short	(.L_9365 - .L_9364)
.L_9364:
        /*009c*/ 	.word	0x00000000
        /*00a0*/ 	.short	0x000a
        /*00a2*/ 	.short	0x0048
        /*00a4*/ 	.byte	0x00, 0xf0, 0x11, 0x00


	//----- nvinfo : EIATTR_KPARAM_INFO
	.align		4
.L_9365:
        /*00a8*/ 	.byte	0x04, 0x17
        /*00aa*/ 	.short	(.L_9367 - .L_9366)
.L_9366:
        /*00ac*/ 	.word	0x00000000
        /*00b0*/ 	.short	0x0009
        /*00b2*/ 	.short	0x0040
        /*00b4*/ 	.byte	0x00, 0xf5, 0x21, 0x00


	//----- nvinfo : EIATTR_KPARAM_INFO
	.align		4
.L_9367:
        /*00b8*/ 	.byte	0x04, 0x17
        /*00ba*/ 	.short	(.L_9369 - .L_9368)
.L_9368:
        /*00bc*/ 	.word	0x00000000
        /*00c0*/ 	.short	0x0008
        /*00c2*/ 	.short	0x0038
        /*00c4*/ 	.byte	0x00, 0xf0, 0x11, 0x00


	//----- nvinfo : EIATTR_KPARAM_INFO
	.align		4
.L_9369:
        /*00c8*/ 	.byte	0x04, 0x17
        /*00ca*/ 	.short	(.L_9371 - .L_9370)
.L_9370:
        /*00cc*/ 	.word	0x00000000
        /*00d0*/ 	.short	0x0007
        /*00d2*/ 	.short	0x0030
        /*00d4*/ 	.byte	0x00, 0xf5, 0x21, 0x00


	//----- nvinfo : EIATTR_KPARAM_INFO
	.align		4
.L_9371:
        /*00d8*/ 	.byte	0x04, 0x17
        /*00da*/ 	.short	(.L_9373 - .L_9372)
.L_9372:
        /*00dc*/ 	.word	0x00000000
        /*00e0*/ 	.short	0x0006
        /*00e2*/ 	.short	0x0028
        /*00e4*/ 	.byte	0x00, 0xf5, 0x21, 0x00


	//----- nvinfo : EIATTR_KPARAM_INFO
	.align		4
.L_9373:
        /*00e8*/ 	.byte	0x04, 0x17
        /*00ea*/ 	.short	(.L_9375 - .L_9374)
.L_9374:
        /*00ec*/ 	.word	0x00000000
        /*00f0*/ 	.short	0x0005
        /*00f2*/ 	.short	0x0024
        /*00f4*/ 	.byte	0x00, 0xf0, 0x11, 0x00


	//----- nvinfo : EIATTR_KPARAM_INFO
	.align		4
.L_9375:
        /*00f8*/ 	.byte	0x04, 0x17
        /*00fa*/ 	.short	(.L_9377 - .L_9376)
.L_9376:
        /*00fc*/ 	.word	0x00000000
        /*0100*/ 	.short	0x0004
        /*0102*/ 	.short	0x0020
        /*0104*/ 	.byte	0x00, 0xf0, 0x11, 0x00


	//----- nvinfo : EIATTR_KPARAM_INFO
	.align		4
.L_9377:
        /*0108*/ 	.byte	0x04, 0x17
        /*010a*/ 	.short	(.L_9379 - .L_9378)
.L_9378:
        /*010c*/ 	.word	0x00000000
        /*0110*/ 	.short	0x0003
        /*0112*/ 	.short	0x0018
        /*0114*/ 	.byte	0x00, 0xf5, 0x21, 0x00


	//----- nvinfo : EIATTR_KPARAM_INFO
	.align		4
.L_9379:
        /*0118*/ 	.byte	0x04, 0x17
        /*011a*/ 	.short	(.L_9381 - .L_9380)
.L_9380:
        /*011c*/ 	.word	0x00000000
        /*0120*/ 	.short	0x0002
        /*0122*/ 	.short	0x0010
        /*0124*/ 	.byte	0x00, 0xf5, 0x21, 0x00


	//----- nvinfo : EIATTR_KPARAM_INFO
	.align		4
.L_9381:
        /*0128*/ 	.byte	0x04, 0x17
        /*012a*/ 	.short	(.L_9383 - .L_9382)
.L_9382:
        /*012c*/ 	.word	0x00000000
        /*0130*/ 	.short	0x0001
        /*0132*/ 	.short	0x0008
        /*0134*/ 	.byte	0x00, 0xf5, 0x21, 0x00


	//----- nvinfo : EIATTR_KPARAM_INFO
	.align		4
.L_9383:
        /*0138*/ 	.byte	0x04, 0x17
        /*013a*/ 	.short	(.L_9385 - .L_9384)
.L_9384:
        /*013c*/ 	.word	0x00000000
        /*0140*/ 	.short	0x0000
        /*0142*/ 	.short	0x0000
        /*0144*/ 	.byte	0x00, 0xf5, 0x21, 0x00


	//----- nvinfo : EIATTR_SPARSE_MMA_MASK
	.align		4
.L_9385:
        /*0148*/ 	.byte	0x03, 0x50
        /*014a*/ 	.short	0x0000


	//----- nvinfo : EIATTR_MAXREG_COUNT
	.align		4
        /*014c*/ 	.byte	0x03, 0x1b
        /*014e*/ 	.short	0x00ff


	//----- nvinfo : EIATTR_NUM_BARRIERS
	.align		4
        /*0150*/ 	.byte	0x02, 0x4c
        /*0152*/ 	.byte	0x01
	.zero		1


	//----- nvinfo : EIATTR_EXTERNS
	.align		4
        /*0154*/ 	.byte	0x04, 0x0f
        /*0156*/ 	.short	(.L_9387 - .L_9386)


	//   ....[0]....
	.align		4
.L_9386:
        /*0158*/ 	.word	index@(__assertfail)


	//----- nvinfo : EIATTR_MERCURY_ISA_VERSION
	.align		4
.L_9387:
        /*015c*/ 	.byte	0x03, 0x5f
        /*015e*/ 	.short	0x0101


	//----- nvinfo : EIATTR_COOP_GROUP_MASK_REGIDS
	.align		4
        /*0160*/ 	.byte	0x04, 0x29
        /*0162*/ 	.short	(.L_9389 - .L_9388)


	//   ....[0]....
.L_9388:
        /*0164*/ 	.word	0xffffffff


	//   ....[1]....
        /*0168*/ 	.word	0xffffffff


	//   ....[2]....
        /*016c*/ 	.word	0xffffffff


	//   ....[3]....
        /*0170*/ 	.word	0xffffffff


	//   ....[4]....
        /*0174*/ 	.word	0xffffffff


	//   ....[5]....
        /*0178*/ 	.word	0xffffffff


	//   ....[6]....
        /*017c*/ 	.word	0xffffffff


	//   ....[7]....
        /*0180*/ 	.word	0xffffffff


	//   ....[8]....
        /*0184*/ 	.word	0xffffffff


	//   ....[9]....
        /*0188*/ 	.word	0xffffffff


	//   ....[10]....
        /*018c*/ 	.word	0xffffffff


	//   ....[11]....
        /*0190*/ 	.word	0xffffffff


	//   ....[12]....
        /*0194*/ 	.word	0xffffffff


	//   ....[13]....
        /*0198*/ 	.word	0xffffffff


	//   ....[14]....
        /*019c*/ 	.word	0xffffffff


	//   ....[15]....
        /*01a0*/ 	.word	0xffffffff


	//   ....[16]....
        /*01a4*/ 	.word	0x0500000f


	//   ....[17]....
        /*01a8*/ 	.word	0x0500000f


	//   ....[18]....
        /*01ac*/ 	.word	0x0500000f


	//   ....[19]....
        /*01b0*/ 	.word	0x0500000f


	//   ....[20]....
        /*01b4*/ 	.word	0x0500000f


	//----- nvinfo : EIATTR_COOP_GROUP_INSTR_OFFSETS
	.align		4
.L_9389:
        /*01b8*/ 	.byte	0x04, 0x28
        /*01ba*/ 	.short	(.L_9391 - .L_9390)


	//   ....[0]....
.L_9390:
        /*01bc*/ 	.word	0x00000270


	//   ....[1]....
        /*01c0*/ 	.word	0x00000290


	//   ....[2]....
        /*01c4*/ 	.word	0x000002b0


	//   ....[3]....
        /*01c8*/ 	.word	0x000002d0


	//   ....[4]....
        /*01cc*/ 	.word	0x000002f0


	//   ....[5]....
        /*01d0*/ 	.word	0x000003f0


	//   ....[6]....
        /*01d4*/ 	.word	0x00000420


	//   ....[7]....
        /*01d8*/ 	.word	0x00000440


	//   ....[8]....
        /*01dc*/ 	.word	0x00001270


	//   ....[9]....
        /*01e0*/ 	.word	0x000012a0


	//   ....[10]....
        /*01e4*/ 	.word	0x000012c0


	//   ....[11]....
        /*01e8*/ 	.word	0x000012e0


	//   ....[12]....
        /*01ec*/ 	.word	0x00001300


	//   ....[13]....
        /*01f0*/ 	.word	0x00001350


	//   ....[14]....
        /*01f4*/ 	.word	0x00001370


	//   ....[15]....
        /*01f8*/ 	.word	0x00001390


	//   ....[16]....
        /*01fc*/ 	.word	0x00002f20


	//   ....[17]....
        /*0200*/ 	.word	0x00002f80


	//   ....[18]....
        /*0204*/ 	.word	0x00002fe0


	//   ....[19]....
        /*0208*/ 	.word	0x00003040


	//   ....[20]....
        /*020c*/ 	.word	0x000030a0


	//----- nvinfo : EIATTR_VRC_CTA_INIT_COUNT
	.align		4
.L_9391:
        /*0210*/ 	.byte	0x02, 0x4a
	.zero		1
	.zero		1


	//----- nvinfo : EIATTR_SYSCALL_OFFSETS
	.align		4
        /*0214*/ 	.byte	0x04, 0x46
        /*0216*/ 	.short	(.L_9393 - .L_9392)


	//   ....[0]....
.L_9392:
        /*0218*/ 	.word	0x00000220


	//----- nvinfo : EIATTR_EXIT_INSTR_OFFSETS
	.align		4
.L_9393:
        /*021c*/ 	.byte	0x04, 0x1c
        /*021e*/ 	.short	(.L_9395 - .L_9394)


	//   ....[0]....
.L_9394:
        /*0220*/ 	.word	0x00002bd0


	//   ....[1]....
        /*0224*/ 	.word	0x00002c30


	//   ....[2]....
        /*0228*/ 	.word	0x00002ed0


	//----- nvinfo : EIATTR_CRS_STACK_SIZE
	.align		4
.L_9395:
        /*022c*/ 	.byte	0x04, 0x1e
        /*022e*/ 	.short	(.L_9397 - .L_9396)
.L_9396:
        /*0230*/ 	.word	0x00000000


	//----- nvinfo : EIATTR_CBANK_PARAM_SIZE
	.align		4
.L_9397:
        /*0234*/ 	.byte	0x03, 0x19
        /*0236*/ 	.short	0x007c


	//----- nvinfo : EIATTR_PARAM_CBANK
	.align		4
        /*0238*/ 	.byte	0x04, 0x0a
        /*023a*/ 	.short	(.L_9399 - .L_9398)
	.align		4
.L_9398:
        /*023c*/ 	.word	index@(.nv.constant0._ZN4vllm25paged_attention_v1_kernelIfhLi128ELi32ELi128ELNS_18Fp8KVCacheDataTypeE2ELb0EEEvPT_PKS2_PKT0_S8_ifPKiSA_iPKfiiiSC_SC_iiiii)
        /*0240*/ 	.short	0x0380
        /*0242*/ 	.short	0x007c


	//----- nvinfo : EIATTR_SW_WAR
	.align		4
.L_9399:
        /*0244*/ 	.byte	0x04, 0x36
        /*0246*/ 	.short	(.L_9401 - .L_9400)
.L_9400:
        /*0248*/ 	.word	0x00000008
.L_9401:


//--------------------- .nv.info._ZN4vllm25paged_attention_v1_kernelIfhLi120ELi32ELi128ELNS_18Fp8KVCacheDataTypeE2ELb0EEEvPT_PKS2_PKT0_S8_ifPKiSA_iPKfiiiSC_SC_iiiii --------------------------
	.section	.nv.info._ZN4vllm25paged_attention_v1_kernelIfhLi120ELi32ELi128ELNS_18Fp8KVCacheDataTypeE2ELb0EEEvPT_PKS2_PKT0_S8_ifPKiSA_iPKfiiiSC_SC_iiiii,"",@"SHT_CUDA_INFO"
	.sectionflags	@""
	.align	4


	//----- nvinfo : EIATTR_CUDA_API_VERSION
	.align		4
        /*0000*/ 	.byte	0x04, 0x37
        /*0002*/ 	.short	(.L_9403 - .L_9402)
.L_9402:
        /*0004*/ 	.word	0x00000082


	//----- nvinfo : EIATTR_KPARAM_INFO
	.align		4
.L_9403:
        /*0008*/ 	.byte	0x04, 0x17
        /*000a*/ 	.short	(.L_9405 - .L_9404)
.L_9404:
        /*000c*/ 	.word	0x00000000
        /*0010*/ 	.short	0x0013
        /*0012*/ 	.short	0x0078
        /*0014*/ 	.byte	0x00, 0xf0, 0x11, 0x00


	//----- nvinfo : EIATTR_KPARAM_INFO
	.align		4
.L_9405:
        /*0018*/ 	.byte	0x04, 0x17
        /*001a*/ 	.short	(.L_9407 - .L_9406)
.L_9406:
        /*001c*/ 	.word	0x00000000
        /*0020*/ 	.short	0x0012
        /*0022*/ 	.short	0x0074
        /*0024*/ 	.byte	0x00, 0xf0, 0x11, 0x00


	//----- nvinfo : EIATTR_KPARAM_INFO
	.align		4
.L_9407:
        /*0028*/ 	.byte	0x04, 0x17
        /*002a*/ 	.short	(.L_9409 - .L_9408)
.L_9408:
        /*002c*/ 	.word	0x00000000
        /*0030*/ 	.short	0x0011
        /*0032*/ 	.short	0x0070
        /*0034*/ 	.byte	0x00, 0xf0, 0x11, 0x00


	//----- nvinfo : EIATTR_KPARAM_INFO
	.align		4
.L_9409:
        /*0038*/ 	.byte	0x04, 0x17
        /*003a*/ 	.short	(.L_9411 - .L_9410)
.L_9410:
        /*003c*/ 	.word	0x00000000
        /*0040*/ 	.short	0x0010
        /*0042*/ 	.short	0x006c
        /*0044*/ 	.byte	0x00, 0xf0, 0x11, 0x00


	//----- nvinfo : EIATTR_KPARAM_INFO
	.align		4
.L_9411:
        /*0048*/ 	.byte	0x04, 0x17
        /*004a*/ 	.short	(.L_9413 - .L_9412)
.L_9412:
        /*004c*/ 	.word	0x00000000
        /*0050*/ 	.short	0x000f
        /*0052*/ 	.short	0x0068
        /*0054*/ 	.byte	0x00, 0xf0, 0x11, 0x00


	//----- nvinfo : EIATTR_KPARAM_INFO
	.align		4
.L_9413:
        /*0058*/ 	.byte	0x04, 0x17
        /*005a*/ 	.short	(.L_9415 - .L_9414)
.L_9414:
        /*005c*/ 	.word	0x00000000
        /*0060*/ 	.short	0x000e
        /*0062*/ 	.short	0x0060
        /*0064*/ 	.byte	0x00, 0xf5, 0x21, 0x00


	//----- nvinfo : EIATTR_KPARAM_INFO
	.align		4
.L_9415:
        /*0068*/ 	.byte	0x04, 0x17
        /*006a*/ 	.short	(.L_9417 - .L_9416)
.L_9416:
        /*006c*/ 	.word	0x00000000
        /*0070*/ 	.short	0x000d
        /*0072*/ 	.short	0x0058
        /*0074*/ 	.byte	0x00, 0xf5, 0x21, 0x00


	//----- nvinfo : EIATTR_KPARAM_INFO
	.align		4
.L_9417:
        /*0078*/ 	.byte	0x04, 0x17
        /*007a*/ 	.short	(.L_9419 - .L_9418)
.L_9418:
        /*007c*/ 	.word	0x00000000
        /*0080*/ 	.short	0x000c
        /*0082*/ 	.short	0x0050
        /*0084*/ 	.byte	0x00, 0xf0, 0x11, 0x00


	//----- nvinfo : EIATTR_KPARAM_INFO
	.align		4
.L_9419:
        /*0088*/ 	.byte	0x04, 0x17
        /*008a*/ 	.short	(.L_9421 - .L_9420)
.L_9420:
        /*008c*/ 	.word	0x00000000
        /*0090*/ 	.short	0x000b
        /*0092*/ 	.short	0x004c
        /*0094*/ 	.byte	0x00, 0xf0, 0x11, 0x00


	//----- nvinfo : EIATTR_KPARAM_INFO
	.align		4
.L_9421:
        /*0098*/ 	.byte	0x04, 0x17
        /*009a*/ 	.short	(.L_9423 - .L_9422)
.L_9422:
        /*009c*/ 	.word	0x00000000
        /*00a0*/ 	.short	0x000a
        /*00a2*/ 	.short	0x0048
        /*00a4*/ 	.byte	0x00, 0xf0, 0x11, 0x00


	//----- nvinfo : EIATTR_KPARAM_INFO
	.align		4
.L_9423:
        /*00a8*/ 	.byte	0x04, 0x17
        /*00aa*/ 	.short	(.L_9425 - .L_9424)
.L_9424:
        /*00ac*/ 	.word	0x00000000
        /*00b0*/ 	.short	0x0009
        /*00b2*/ 	.short	0x0040
        /*00b4*/ 	.byte	0x00, 0xf5, 0x21, 0x00


	//----- nvinfo : EIATTR_KPARAM_INFO
	.align		4
.L_9425:
        /*00b8*/ 	.byte	0x04, 0x17
        /*00ba*/ 	.short	(.L_9427 - .L_9426)
.L_9426:
        /*00bc*/ 	.word	0x00000000
        /*00c0*/ 	.short	0x0008
        /*00c2*/ 	.short	0x0038
        /*00c4*/ 	.byte	0x00, 0xf0, 0x11, 0x00


	//----- nvinfo : EIATTR_KPARAM_INFO
	.align		4
.L_9427:
        /*00c8*/ 	.byte	0x04, 0x17
        /*00ca*/ 	.short	(.L_9429 - .L_9428)
.L_9428:
        /*00cc*/ 	.word	0x00000000
        /*00d0*/ 	.short	0x0007
        /*00d2*/ 	.short	0x0030
        /*00d4*/ 	.byte	0x00, 0xf5, 0x21, 0x00


	//----- nvinfo : EIATTR_KPARAM_INFO
	.align		4
.L_9429:
        /*00d8*/ 	.byte	0x04, 0x17
        /*00da*/ 	.short	(.L_9431 - .L_9430)
.L_9430:
        /*00dc*/ 	.word	0x00000000
        /*00e0*/ 	.short	0x0006
        /*00e2*/ 	.short	0x0028
        /*00e4*/ 	.byte	0x00, 0xf5, 0x21, 0x00


	//----- nvinfo : EIATTR_KPARAM_INFO
	.align		4
.L_9431:
        /*00e8*/ 	.byte	0x04, 0x17
        /*00ea*/ 	.short	(.L_9433 - .L_9432)
.L_9432:
        /*00ec*/ 	.word	0x00000000
        /*00f0*/ 	.short	0x0005
        /*00f2*/ 	.short	0x0024
        /*00f4*/ 	.byte	0x00, 0xf0, 0x11, 0x00


	//----- nvinfo : EIATTR_KPARAM_INFO
	.align		4
.L_9433:
        /*00f8*/ 	.byte	0x04, 0x17
        /*00fa*/ 	.short	(.L_9435 - .L_9434)
.L_9434:
        /*00fc*/ 	.word	0x00000000
        /*0100*/ 	.short	0x0004
        /*0102*/ 	.short	0x0020
        /*0104*/ 	.byte	0x00, 0xf0, 0x11, 0x00


	//----- nvinfo : EIATTR_KPARAM_INFO
	.align		4
.L_9435:
        /*0108*/ 	.byte	0x04, 0x17
        /*010a*/ 	.short	(.L_9437 - .L_9436)
.L_9436:
        /*010c*/ 	.word	0x00000000
        /*0110*/ 	.short	0x0003
        /*0112*/ 	.short	0x0018
        /*0114*/ 	.byte	0x00, 0xf5, 0x21, 0x00


	//----- nvinfo : EIATTR_KPARAM_INFO
	.align		4
.L_9437:
        /*0118*/ 	.byte	0x04, 0x17
        /*011a*/ 	.short	(.L_9439 - .L_9438)
.L_9438:
        /*011c*/ 	.word	0x00000000
        /*0120*/ 	.short	0x0002
        /*0122*/ 	.short	0x0010
        /*0124*/ 	.byte	0x00, 0xf5, 0x21, 0x00


	//----- nvinfo : EIATTR_KPARAM_INFO
	.align		4
.L_9439:
        /*0128*/ 	.byte	0x04, 0x17
        /*012a*/ 	.short	(.L_9441 - .L_9440)
.L_9440:
        /*012c*/ 	.word	0x00000000
        /*0130*/ 	.short	0x0001
        /*0132*/ 	.short	0x0008
        /*0134*/ 	.byte	0x00, 0xf5, 0x21, 0x00


	//----- nvinfo : EIATTR_KPARAM_INFO
	.align		4
.L_9441:
        /*0138*/ 	.byte	0x04, 0x17
        /*013a*/ 	.short	(.L_9443 - .L_9442)
.L_9442:
        /*013c*/ 	.word	0x00000000
        /*0140*/ 	.short	0x0000
        /*0142*/ 	.short	0x0000
        /*0144*/ 	.byte	0x00, 0xf5, 0x21, 0x00


	//----- nvinfo : EIATTR_SPARSE_MMA_MASK
	.align		4
.L_9443:
        /*0148*/ 	.byte	0x03, 0x50
        /*014a*/ 	.short	0x0000


	//----- nvinfo : EIATTR_MAXREG_COUNT
	.align		4
        /*014c*/ 	.byte	0x03, 0x1b
        /*014e*/ 	.short	0x00ff


	//----- nvinfo : EIATTR_NUM_BARRIERS
	.align		4
        /*0150*/ 	.byte	0x02, 0x4c
        /*0152*/ 	.byte	0x01
	.zero		1


	//----- nvinfo : EIATTR_EXTERNS
	.align		4
        /*0154*/ 	.byte	0x04, 0x0f
        /*0156*/ 	.short	(.L_9445 - .L_9444)


	//   ....[0]....
	.align		4
.L_9444:
        /*0158*/ 	.word	index@(__assertfail)


	//----- nvinfo : EIATTR_MERCURY_ISA_VERSION
	.align		4
.L_9445:
        /*015c*/ 	.byte	0x03, 0x5f
        /*015e*/ 	.short	0x0101


	//----- nvinfo : EIATTR_COOP_GROUP_MASK_REGIDS
	.align		4
        /*0160*/ 	.byte	0x04, 0x29
        /*0162*/ 	.short	(.L_9447 - .L_9446)


	//   ....[0]....
.L_9446:
        /*0164*/ 	.word	0xffffffff


	//   ....[1]....
        /*0168*/ 	.word	0xffffffff


	//   ....[2]....
        /*016c*/ 	.word	0xffffffff


	//   ....[3]....
        /*0170*/ 	.word	0xffffffff


	//   ....[4]....
        /*0174*/ 	.word	0xffffffff


	//   ....[5]....
        /*0178*/ 	.word	0xffffffff


	//   ....[6]....
        /*017c*/ 	.word	0xffffffff


	//   ....[7]....
        /*0180*/ 	.word	0xffffffff


	//   ....[8]....
        /*0184*/ 	.word	0xffffffff


	//   ....[9]....
        /*0188*/ 	.word	0xffffffff


	//   ....[10]....
        /*018c*/ 	.word	0xffffffff


	//   ....[11]....
        /*0190*/ 	.word	0xffffffff


	//   ....[12]....
        /*0194*/ 	.word	0xffffffff


	//   ....[13]....
        /*0198*/ 	.word	0xffffffff


	//   ....[14]....
        /*019c*/ 	.word	0xffffffff


	//   ....[15]....
        /*01a0*/ 	.word	0xffffffff


	//   ....[16]....
        /*01a4*/ 	.word	0x0500000f


	//   ....[17]....
        /*01a8*/ 	.word	0x0500000f


	//   ....[18]....
        /*01ac*/ 	.word	0x0500000f


	//   ....[19]....
        /*01b0*/ 	.word	0x0500000f


	//   ....[20]....
        /*01b4*/ 	.word	0x0500000f


	//----- nvinfo : EIATTR_COOP_GROUP_INSTR_OFFSETS
	.align		4
.L_9447:
        /*01b8*/ 	.byte	0x04, 0x28
        /*01ba*/ 	.short	(.L_9449 - .L_9448)


	//   ....[0]....
.L_9448:
        /*01bc*/ 	.word	0x00000270


	//   ....[1]....
        /*01c0*/ 	.word	0x00000290


	//   ....[2]....
        /*01c4*/ 	.word	0x000002b0


	//   ....[3]....
        /*01c8*/ 	.word	0x000002d0


	//   ....[4]....
        /*01cc*/ 	.word	0x000002f0


	//   ....[5]....
        /*01d0*/ 	.word	0x00000400


	//   ....[6]....
        /*01d4*/ 	.word	0x00000420


	//   ....[7]....
        /*01d8*/ 	.word	0x00000440


	//   ....[8]....
        /*01dc*/ 	.word	0x00001270


	//   ....[9]....
        /*01e0*/ 	.word	0x000012a0


	//   ....[10]....
        /*01e4*/ 	.word	0x000012c0


	//   ....[11]....
        /*01e8*/ 	.word	0x000012e0


	//   ....[12]....
        /*01ec*/ 	.word	0x00001300


	//   ....[13]....
        /*01f0*/ 	.word	0x00001350


	//   ....[14]....
        /*01f4*/ 	.word	0x00001370


	//   ....[15]....
        /*01f8*/ 	.word	0x00001390


	//   ....[16]....
        /*01fc*/ 	.word	0x00002df0


	//   ....[17]....
        /*0200*/ 	.word	0x00002e50


	//   ....[18]....
        /*0204*/ 	.word	0x00002eb0


	//   ....[19]....
        /*0208*/ 	.word	0x00002f10


	//   ....[20]....
        /*020c*/ 	.word	0x00002f70


	//----- nvinfo : EIATTR_VRC_CTA_INIT_COUNT
	.align		4
.L_9449:
        /*0210*/ 	.byte	0x02, 0x4a
	.zero		1
	.zero		1


	//----- nvinfo : EIATTR_SYSCALL_OFFSETS
	.align		4
        /*0214*/ 	.byte	0x04, 0x46
        /*0216*/ 	.short	(.L_9451 - .L_9450)


	//   ....[0]....
.L_9450:
        /*0218*/ 	.word	0x00000220


	//----- nvinfo : EIATTR_EXIT_INSTR_OFFSETS
	.align		4
.L_9451:
        /*021c*/ 	.byte	0x04, 0x1c
        /*021e*/ 	.short	(.L_9453 - .L_9452)


	//   ....[0]....
.L_9452:
        /*0220*/ 	.word	0x00002ac0


	//   ....[1]....
        /*0224*/ 	.word	0x00002b20


	//   ....[2]....
        /*0228*/ 	.word	0x00002da0


	//----- nvinfo : EIATTR_CRS_STACK_SIZE
	.align		4
.L_9453:
        /*022c*/ 	.byte	0x04, 0x1e
        /*022e*/ 	.short	(.L_9455 - .L_9454)
.L_9454:
        /*0230*/ 	.word	0x00000000


	//----- nvinfo : EIATTR_CBANK_PARAM_SIZE
	.align		4
.L_9455:
        /*0234*/ 	.byte	0x03, 0x19
        /*0236*/ 	.short	0x007c


	//----- nvinfo : EIATTR_PARAM_CBANK
	.align		4
        /*0238*/ 	.byte	0x04, 0x0a
        /*023a*/ 	.short	(.L_9457 - .L_9456)
	.align		4
.L_9456:
        /*023c*/ 	.word	index@(.nv.constant0._ZN4vllm25paged_attention_v1_kernelIfhLi120ELi32ELi128ELNS_18Fp8KVCacheDataTypeE2ELb0EEEvPT_PKS2_PKT0_S8_ifPKiSA_iPKfiiiSC_SC_iiiii)
        /*0240*/ 	.short	0x0380
        /*0242*/ 	.short	0x007c


	//----- nvinfo : EIATTR_SW_WAR
	.align		4
.L_9457:
        /*0244*/ 	.byte	0x04, 0x36
        /*0246*/ 	.short	(.L_9459 - .L_9458)
.L_9458:
        /*0248*/ 	.word	0x00000008
.L_9459:


//--------------------- .nv.info._ZN4vllm25paged_attention_v1_kernelIfhLi112ELi32ELi128ELNS_18Fp8KVCacheDataTypeE2ELb0EEEvPT_PKS2_PKT0_S8_ifPKiSA_iPKfiiiSC_SC_iiiii --------------------------
	.section	.nv.info._ZN4vllm25paged_attention_v1_kernelIfhLi112ELi32ELi128ELNS_18Fp8KVCacheDataTypeE2ELb0EEEvPT_PKS2_PKT0_S8_ifPKiSA_iPKfiiiSC_SC_iiiii,"",@"SHT_CUDA_INFO"
	.sectionflags	@""
	.align	4


	//----- nvinfo : EIATTR_CUDA_API_VERSION
	.align		4
        /*0000*/ 	.byte	0x04, 0x37
        /*0002*/ 	.short	(.L_9461 - .L_9460)
.L_9460:
        /*0004*/ 	.word	0x00000082


	//----- nvinfo : EIATTR_KPARAM_INFO
	.align		4
.L_9461:
        /*0008*/ 	.byte	0x04, 0x17
        /*000a*/ 	.short	(.L_9463 - .L_9462)
.L_9462:
        /*000c*/ 	.word	0x00000000
        /*0010*/ 	.short	0x0013
        /*0012*/ 	.short	0x0078
        /*0014*/ 	.byte	0x00, 0xf0, 0x11, 0x00


	//----- nvinfo : EIATTR_KPARAM_INFO
	.align		4
.L_9463:
        /*0018*/ 	.byte	0x04, 0x17
        /*001a*/ 	.short	(.L_9465 - .L_9464)
.L_9464:
        /*001c*/ 	.word	0x00000000
        /*0020*/ 	.short	0x0012
        /*0022*/ 	.short	0x0074
        /*0024*/ 	.byte	0x00, 0xf0, 0x11, 0x00


	//----- nvinfo : EIATTR_KPARAM_INFO
	.align		4
.L_9465:
        /*0028*/ 	.byte	0x04, 0x17
        /*002a*/ 	.short	(.L_9467 - .L_9466)
.L_9466:
        /*002c*/ 	.word	0x00000000
        /*0030*/ 	.short	0x0011
        /*0032*/ 	.short	0x0070
        /*0034*/ 	.byte	0x00, 0xf0, 0x11, 0x00


	//----- nvinfo : EIATTR_KPARAM_INFO
	.align		4
.L_9467:
        /*0038*/ 	.byte	0x04, 0x17
        /*003a*/ 	.short	(.L_9469 - .L_9468)
.L_9468:
        /*003c*/ 	.word	0x00000000
        /*0040*/ 	.short	0x0010
        /*0042*/ 	.short	0x006c
        /*0044*/ 	.byte	0x00, 0xf0, 0x11, 0x00


	//----- nvinfo : EIATTR_KPARAM_INFO
	.align		4
.L_9469:
        /*0048*/ 	.byte	0x04, 0x17
        /*004a*/ 	.short	(.L_9471 - .L_9470)
.L_9470:
        /*004c*/ 	.word	0x00000000
        /*0050*/ 	.short	0x000f
        /*0052*/ 	.short	0x0068
        /*0054*/ 	.byte	0x00, 0xf0, 0x11, 0x00


	//----- nvinfo : EIATTR_KPARAM_INFO
	.align		4
.L_9471:
        /*0058*/ 	.byte	0x04, 0x17
        /*005a*/ 	.short	(.L_9473 - .L_9472)
.L_9472:
        /*005c*/ 	.word	0x00000000
        /*0060*/ 	.short	0x000e
        /*0062*/ 	.short	0x0060
        /*0064*/ 	.byte	0x00, 0xf5, 0x21, 0x00


	//----- nvinfo : EIATTR_KPARAM_INFO
	.align		4
.L_9473:
        /*0068*/ 	.byte	0x04, 0x17
        /*006a*/ 	.short	(.L_9475 - .L_9474)
.L_9474:
        /*006c*/ 	.word	0x00000000
        /*0070*/ 	.short	0x000d
        /*0072*/ 	.short	0x0058
        /*0074*/ 	.byte	0x00, 0xf5, 0x21, 0x00


	//----- nvinfo : EIATTR_KPARAM_INFO
	.align		4
.L_9475:
        /*0078*/ 	.byte	0x04, 0x17
        /*007a*/ 	.short	(.L_9477 - .L_9476)
.L_9476:
        /*007c*/ 	.word	0x00000000
        /*0080*/ 	.short	0x000c
        /*0082*/ 	.short	0x0050
        /*0084*/ 	.byte	0x00, 0xf0, 0x11, 0x00


	//----- nvinfo : EIATTR_KPARAM_INFO
	.align		4
.L_9477:
        /*0088*/ 	.byte	0x04, 0x17
        /*008a*/ 	.short	(.L_9479 - .L_9478)
.L_9478:
        /*008c*/ 	.word	0x00000000
        /*0090*/ 	.short	0x000b
        /*0092*/ 	.short	0x004c
        /*0094*/ 	.byte	0x00, 0xf0, 0x11, 0x00


	//----- nvinfo : EIATTR_KPARAM_INFO
	.align		4
.L_9479:
        /*0098*/ 	.byte	0x04, 0x17
        /*009a*/ 	.short	(.L_9481 - .L_9480)
.L_9480:
        /*009c*/ 	.word	0x00000000
        /*00a0*/ 	.short	0x000a
        /*00a2*/ 	.short	0x0048
        /*00a4*/ 	.byte	0x00, 0xf0, 0x11, 0x00


	//----- nvinfo : EIATTR_KPARAM_INFO
	.align		4
.L_9481:
        /*00a8*/ 	.byte	0x04, 0x17
        /*00aa*/ 	.short	(.L_9483 - .L_9482)
.L_9482:
        /*00ac*/ 	.word	0x00000000
        /*00b0*/ 	.short	0x0009
        /*00b2*/ 	.short	0x0040
        /*00b4*/ 	.byte	0x00, 0xf5, 0x21, 0x00


	//----- nvinfo : EIATTR_KPARAM_INFO
	.align		4
.L_9483:
        /*00b8*/ 	.byte	0x04, 0x17
        /*00ba*/ 	.short	(.L_9485 - .L_9484)
.L_9484:
        /*00bc*/ 	.word	0x00000000
        /*00c0*/ 	.short	0x0008
        /*00c2*/ 	.short	0x0038
        /*00c4*/ 	.byte	0x00, 0xf0, 0x11, 0x00


	//----- nvinfo : EIATTR_KPARAM_INFO
	.align		4
.L_9485:
        /*00c8*/ 	.byte	0x04, 0x17
        /*00ca*/ 	.short	(.L_9487 - .L_9486)
.L_9486:
        /*00cc*/ 	.word	0x00000000
        /*00d0*/ 	.short	0x0007
        /*00d2*/ 	.short	0x0030
        /*00d4*/ 	.byte	0x00, 0xf5, 0x21, 0x00


	//----- nvinfo : EIATTR_KPARAM_INFO
	.align		4
.L_9487:
        /*00d8*/ 	.byte	0x04, 0x17
        /*00da*/ 	.short	(.L_9489 - .L_9488)
.L_9488:
        /*00dc*/ 	.word	0x00000000
        /*00e0*/ 	.short	0x0006
        /*00e2*/ 	.short	0x0028
        /*00e4*/ 	.byte	0x00, 0xf5, 0x21, 0x00


	//----- nvinfo : EIATTR_KPARAM_INFO
	.align		4
.L_9489:
        /*00e8*/ 	.byte	0x04, 0x17
        /*00ea*/ 	.short	(.L_9491 - .L_9490)
.L_9490:
        /*00ec*/ 	.word	0x00000000
        /*00f0*/ 	.short	0x0005
        /*00f2*/ 	.short	0x0024
        /*00f4*/ 	.byte	0x00, 0xf0, 0x11, 0x00


	//----- nvinfo : EIATTR_KPARAM_INFO
	.align		4
.L_9491:
        /*00f8*/ 	.byte	0x04, 0x17
        /*00fa*/ 	.short	(.L_9493 - .L_9492)
.L_9492:
        /*00fc*/ 	.word	0x00000000
        /*0100*/ 	.short	0x0004
        /*0102*/ 	.short	0x0020
        /*0104*/ 	.byte	0x00, 0xf0, 0x11, 0x00


	//----- nvinfo : EIATTR_KPARAM_INFO
	.align		4
.L_9493:
        /*0108*/ 	.byte	0x04, 0x17
        /*010a*/ 	.short	(.L_9495 - .L_9494)
.L_9494:
        /*010c*/ 	.word	0x00000000
        /*0110*/ 	.short	0x0003
        /*0112*/ 	.short	0x0018
        /*0114*/ 	.byte	0x00, 0xf5, 0x21, 0x00


	//----- nvinfo : EIATTR_KPARAM_INFO
	.align		4
.L_9495:
        /*0118*/ 	.byte	0x04, 0x17
        /*011a*/ 	.short	(.L_9497 - .L_9496)
.L_9496:
        /*011c*/ 	.word	0x00000000
        /*0120*/ 	.short	0x0002
        /*0122*/ 	.short	0x0010
        /*0124*/ 	.byte	0x00, 0xf5, 0x21, 0x00


	//----- nvinfo : EIATTR_KPARAM_INFO
	.align		4
.L_9497:
        /*0128*/ 	.byte	0x04, 0x17
        /*012a*/ 	.short	(.L_9499 - .L_9498)
.L_9498:
        /*012c*/ 	.word	0x00000000
        /*0130*/ 	.short	0x0001
        /*0132*/ 	.short	0x0008
        /*0134*/ 	.byte	0x00, 0xf5, 0x21, 0x00


	//----- nvinfo : EIATTR_KPARAM_INFO
	.align		4
.L_9499:
        /*0138*/ 	.byte	0x04, 0x17
        /*013a*/ 	.short	(.L_9501 - .L_9500)
.L_9500:
        /*013c*/ 	.word	0x00000000
        /*0140*/ 	.short	0x0000
        /*0142*/ 	.short	0x0000
        /*0144*/ 	.byte	0x00, 0xf5, 0x21, 0x00


	//----- nvinfo : EIATTR_SPARSE_MMA_MASK
	.align		4
.L_9501:
        /*0148*/ 	.byte	0x03, 0x50
        /*014a*/ 	.short	0x0000


	//----- nvinfo : EIATTR_MAXREG_COUNT
	.align		4
        /*014c*/ 	.byte	0x03, 0x1b
        /*014e*/ 	.short	0x00ff


	//----- nvinfo : EIATTR_NUM_BARRIERS
	.align		4
        /*0150*/ 	.byte	0x02, 0x4c
        /*0152*/ 	.byte	0x01
	.zero		1


	//----- nvinfo : EIATTR_EXTERNS
	.align		4
        /*0154*/ 	.byte	0x04, 0x0f
        /*0156*/ 	.short	(.L_9503 - .L_9502)


	//   ....[0]....
	.align		4
.L_9502:
        /*0158*/ 	.word	index@(__assertfail)


	//----- nvinfo : EIATTR_MERCURY_ISA_VERSION
	.align		4
.L_9503:
        /*015c*/ 	.byte	0x03, 0x5f
        /*015e*/ 	.short	0x0101


	//----- nvinfo : EIATTR_COOP_GROUP_MASK_REGIDS
	.align		4
        /*0160*/ 	.byte	0x04, 0x29
        /*0162*/ 	.short	(.L_9505 - .L_9504)


	//   ....[0]....
.L_9504:
        /*0164*/ 	.word	0xffffffff


	//   ....[1]....
        /*0168*/ 	.word	0xffffffff


	//   ....[2]....
        /*016c*/ 	.word	0xffffffff


	//   ....[3]....
        /*0170*/ 	.word	0xffffffff


	//   ....[4]....
        /*0174*/ 	.word	0xffffffff


	//   ....[5]....
        /*0178*/ 	.word	0xffffffff


	//   ....[6]....
        /*017c*/ 	.word	0xffffffff


	//   ....[7]....
        /*0180*/ 	.word	0xffffffff


	//   ....[8]....
        /*0184*/ 	.word	0xffffffff


	//   ....[9]....
        /*0188*/ 	.word	0xffffffff


	//   ....[10]....
        /*018c*/ 	.word	0xffffffff


	//   ....[11]....
        /*0190*/ 	.word	0xffffffff


	//   ....[12]....
        /*0194*/ 	.word	0xffffffff


	//   ....[13]....
        /*0198*/ 	.word	0xffffffff


	//   ....[14]....
        /*019c*/ 	.word	0xffffffff


	//   ....[15]....
        /*01a0*/ 	.word	0xffffffff


	//   ....[16]....
        /*01a4*/ 	.word	0x0500000f


	//   ....[17]....
        /*01a8*/ 	.word	0x0500000f


	//   ....[18]....
        /*01ac*/ 	.word	0x0500000f


	//   ....[19]....
        /*01b0*/ 	.word	0x0500000f


	//   ....[20]....
        /*01b4*/ 	.word	0x0500000f


	//----- nvinfo : EIATTR_COOP_GROUP_INSTR_OFFSETS
	.align		4
.L_9505:
        /*01b8*/ 	.byte	0x04, 0x28
        /*01ba*/ 	.short	(.L_9507 - .L_9506)


	//   ....[0]....
.L_9506:
        /*01bc*/ 	.word	0x00000270


	//   ....[1]....
        /*01c0*/ 	.word	0x00000290


	//   ....[2]....
        /*01c4*/ 	.word	0x000002b0


	//   ....[3]....
        /*01c8*/ 	.word	0x000002d0


	//   ....[4]....
        /*01cc*/ 	.word	0x000002f0


	//   ....[5]....
        /*01d0*/ 	.word	0x00000400


	//   ....[6]....
        /*01d4*/ 	.word	0x00000420


	//   ....[7]....
        /*01d8*/ 	.word	0x00000440


	//   ....[8]....
        /*01dc*/ 	.word	0x00001270


	//   ....[9]....
        /*01e0*/ 	.word	0x000012a0


	//   ....[10]....
        /*01e4*/ 	.word	0x000012c0


	//   ....[11]....
        /*01e8*/ 	.word	0x000012e0


	//   ....[12]....
        /*01ec*/ 	.word	0x00001300


	//   ....[13]....
        /*01f0*/ 	.word	0x00001350


	//   ....[14]....
        /*01f4*/ 	.word	0x00001370


	//   ....[15]....
        /*01f8*/ 	.word	0x00001390


	//   ....[16]....
        /*01fc*/ 	.word	0x00002d10


	//   ....[17]....
        /*0200*/ 	.word	0x00002d70


	//   ....[18]....
        /*0204*/ 	.word	0x00002dd0


	//   ....[19]....
        /*0208*/ 	.word	0x00002e30


	//   ....[20]....
        /*020c*/ 	.word	0x00002e90


	//----- nvinfo : EIATTR_VRC_CTA_INIT_COUNT
	.align		4
.L_9507:
        /*0210*/ 	.byte	0x02, 0x4a
	.zero		1
	.zero		1


	//----- nvinfo : EIATTR_SYSCALL_OFFSETS
	.align		4
        /*0214*/ 	.byte	0x04, 0x46
        /*0216*/ 	.short	(.L_9509 - .L_9508)


	//   ....[0]....
.L_9508:
        /*0218*/ 	.word	0x00000220


	//----- nvinfo : EIATTR_EXIT_INSTR_OFFSETS
	.align		4
.L_9509:
        /*021c*/ 	.byte	0x04, 0x1c
        /*021e*/ 	.short	(.L_9511 - .L_9510)


	//   ....[0]....
.L_9510:
        /*0220*/ 	.word	0x00002a00


	//   ....[1]....
        /*0224*/ 	.word	0x00002a60


	//   ....[2]....
        /*0228*/ 	.word	0x00002cc0


	//----- nvinfo : EIATTR_CRS_STACK_SIZE
	.align		4
.L_9511:
        /*022c*/ 	.byte	0x04, 0x1e
        /*022e*/ 	.short	(.L_9513 - .L_9512)
.L_9512:
        /*0230*/ 	.word	0x00000000


	//----- nvinfo : EIATTR_CBANK_PARAM_SIZE
	.align		4
.L_9513:
        /*0234*/ 	.byte	0x03, 0x19
        /*0236*/ 	.short	0x007c


	//----- nvinfo : EIATTR_PARAM_CBANK
	.align		4
        /*0238*/ 	.byte	0x04, 0x0a
        /*023a*/ 	.short	(.L_9515 - .L_9514)
	.align		4
.L_9514:
        /*023c*/ 	.word	index@(.nv.constant0._ZN4vllm25paged_attention_v1_kernelIfhLi112ELi32ELi128ELNS_18Fp8KVCacheDataTypeE2ELb0EEEvPT_PKS2_PKT0_S8_ifPKiSA_iPKfiiiSC_SC_iiiii)
        /*0240*/ 	.short	0x0380
        /*0242*/ 	.short	0x007c


	//----- nvinfo : EIATTR_SW_WAR
	.align		4
.L_9515:
        /*0244*/ 	.byte	0x04, 0x36
        /*0246*/ 	.short	(.L_9517 - .L_9516)
.L_9516:
        /*0248*/ 	.word	0x00000008
.L_9517:


//--------------------- .nv.info._ZN4vllm25paged_attention_v1_kernelIfhLi96ELi32ELi128ELNS_18Fp8KVCacheDataTypeE2ELb0EEEvPT_PKS2_PKT0_S8_ifPKiSA_iPKfiiiSC_SC_iiiii --------------------------
	.section	.nv.info._ZN4vllm25paged_attention_v1_kernelIfhLi96ELi32ELi128ELNS_18Fp8KVCacheDataTypeE2ELb0EEEvPT_PKS2_PKT0_S8_ifPKiSA_iPKfiiiSC_SC_iiiii,"",@"SHT_CUDA_INFO"
	.sectionflags	@""
	.align	4


	//----- nvinfo : EIATTR_CUDA_API_VERSION
	.align		4
        /*0000*/ 	.byte	0x04, 0x37
        /*0002*/ 	.short	(.L_9519 - .L_9518)
.L_9518:
        /*0004*/ 	.word	0x00000082


	//----- nvinfo : EIATTR_KPARAM_INFO
	.align		4
.L_9519:
        /*0008*/ 	.byte	0x04, 0x17
        /*000a*/ 	.short	(.L_9521 - .L_9520)
.L_9520:
        /*000c*/ 	.word	0x00000000
        /*0010*/ 	.short	0x0013
        /*0012*/ 	.short	0x0078
        /*0014*/ 	.byte	0x00, 0xf0, 0x11, 0x00


	//----- nvinfo : EIATTR_KPARAM_INFO
	.align		4
.L_9521:
        /*0018*/ 	.byte	0x04, 0x17
        /*001a*/ 	.short	(.L_9523 - .L_9522)
.L_9522:
        /*001c*/ 	.word	0x00000000
        /*0020*/ 	.short	0x0012
        /*0022*/ 	.short	0x0074
        /*0024*/ 	.byte	0x00, 0xf0, 0x11, 0x00


	//----- nvinfo : EIATTR_KPARAM_INFO
	.align		4
.L_9523:
        /*0028*/ 	.byte	0x04, 0x17
        /*002a*/ 	.short	(.L_9525 - .L_9524)
.L_9524:
        /*002c*/ 	.word	0x00000000
        /*0030*/ 	.short	0x0011
        /*0032*/ 	.short	0x0070
        /*0034*/ 	.byte	0x00, 0xf0, 0x11, 0x00


	//----- nvinfo : EIATTR_KPARAM_INFO
	.align		4
.L_9525:
        /*0038*/ 	.byte	0x04, 0x17
        /*003a*/ 	.short	(.L_9527 - .L_9526)
.L_9526:
        /*003c*/ 	.word	0x00000000
        /*0040*/ 	.short	0x0010
        /*0042*/ 	.short	0x006c
        /*0044*/ 	.byte	0x00, 0xf0, 0x11, 0x00


	//----- nvinfo : EIATTR_KPARAM_INFO
	.align		4
.L_9527:
        /*0048*/ 	.byte	0x04, 0x17
        /*004a*/ 	.short	(.L_9529 - .L_9528)
.L_9528:
        /*004c*/ 	.word	0x00000000
        /*0050*/ 	.short	0x000f
        /*0052*/ 	.short	0x0068
        /*0054*/ 	.byte	0x00, 0xf0, 0x11, 0x00


	//----- nvinfo : EIATTR_KPARAM_INFO
	.align		4
.L_9529:
        /*0058*/ 	.byte	0x04, 0x17
        /*005a*/ 	.short	(.L_9531 - .L_9530)
.L_9530:
        /*005c*/ 	.word	0x00000000
        /*0060*/ 	.short	0x000e
        /*0062*/ 	.short	0x0060
        /*0064*/ 	.byte	0x00, 0xf5, 0x21, 0x00


	//----- nvinfo : EIATTR_KPARAM_INFO
	.align		4
.L_9531:
        /*0068*/ 	.byte	0x04, 0x17
        /*006a*/ 	.short	(.L_9533 - .L_9532)
.L_9532:
        /*006c*/ 	.word	0x00000000
        /*0070*/ 	.short	0x000d
        /*0072*/ 	.short	0x0058
        /*0074*/ 	.byte	0x00, 0xf5, 0x21, 0x00


	//----- nvinfo : EIATTR_KPARAM_INFO
	.align		4
.L_9533:
        /*0078*/ 	.byte	0x04, 0x17
        /*007a*/ 	.short	(.L_9535 - .L_9534)
.L_9534:
        /*007c*/ 	.word	0x00000000
        /*0080*/ 	.short	0x000c
        /*0082*/ 	.short	0x0050
        /*0084*/ 	.byte	0x00, 0xf0, 0x11, 0x00


	//----- nvinfo : EIATTR_KPARAM_INFO
	.align		4
.L_9535:
        /*0088*/ 	.byte	0x04, 0x17
        /*008a*/ 	.short	(.L_9537 - .L_9536)
.L_9536:
        /*008c*/ 	.word	0x00000000
        /*0090*/ 	.short	0x000b
        /*0092*/ 	.short	0x004c
        /*0094*/ 	.byte	0x00, 0xf0, 0x11, 0x00


	//----- nvinfo : EIATTR_KPARAM_INFO
	.align		4
.L_9537:
        /*0098*/ 	.byte	0x04, 0x17
        /*009a*/ 	.short	(.L_9539 - .L_9538)
.L_9538:
        /*009c*/ 	.word	0x00000000
        /*00a0*/ 	.short	0x000a
        /*00a2*/ 	.short	0x0048
        /*00a4*/ 	.byte	0x00, 0xf0, 0x11, 0x00


	//----- nvinfo : EIATTR_KPARAM_INFO
	.align		4
.L_9539:
        /*00a8*/ 	.byte	0x04, 0x17
        /*00aa*/ 	.short	(.L_9541 - .L_9540)
.L_9540:
        /*00ac*/ 	.word	0x00000000
        /*00b0*/ 	.short	0x0009
        /*00b2*/ 	.short	0x0040
        /*00b4*/ 	.byte	0x00, 0xf5, 0x21, 0x00


	//----- nvinfo : EIATTR_KPARAM_INFO
	.align		4
.L_9541:
        /*00b8*/ 	.byte	0x04, 0x17
        /*00ba*/ 	.short	(.L_9543 - .L_9542)
.L_9542:
        /*00bc*/ 	.word	0x00000000
        /*00c0*/ 	.short	0x0008
        /*00c2*/ 	.short	0x0038
        /*00c4*/ 	.byte	0x00, 0xf0, 0x11, 0x00


	//----- nvinfo : EIATTR_KPARAM_INFO
	.align		4
.L_9543:
        /*00c8*/ 	.byte	0x04, 0x17
        /*00ca*/ 	.short	(.L_9545 - .L_9544)
.L_9544:
        /*00cc*/ 	.word	0x00000000
        /*00d0*/ 	.short	0x0007
        /*00d2*/ 	.short	0x0030
        /*00d4*/ 	.byte	0x00, 0xf5, 0x21, 0x00


	//----- nvinfo : EIATTR_KPARAM_INFO
	.align		4
.L_9545:
        /*00d8*/ 	.byte	0x04, 0x17
        /*00da*/ 	.short	(.L_9547 - .L_9546)
.L_9546:
        /*00dc*/ 	.word	0x00000000
        /*00e0*/ 	.short	0x0006
        /*00e2*/ 	.short	0x0028
        /*00e4*/ 	.byte	0x00, 0xf5, 0x21, 0x00


	//----- nvinfo : EIATTR_KPARAM_INFO
	.align		4
.L_9547:
        /*00e8*/ 	.byte	0x04, 0x17
        /*00ea*/ 	.short	(.L_9549 - .L_9548)
.L_9548:
        /*00ec*/ 	.word	0x00000000
        /*00f0*/ 	.short	0x0005
        /*00f2*/ 	.short	0x0024
        /*00f4*/ 	.byte	0x00, 0xf0, 0x11, 0x00


	//----- nvinfo : EIATTR_KPARAM_INFO
	.align		4
.L_9549:
        /*00f8*/ 	.byte	0x04, 0x17
        /*00fa*/ 	.short	(.L_9551 - .L_9550)
.L_9550:
        /*00fc*/ 	.word	0x00000000
        /*0100*/ 	.short	0x0004
        /*0102*/ 	.short	0x0020
        /*0104*/ 	.byte	0x00, 0xf0, 0x11, 0x00


	//----- nvinfo : EIATTR_KPARAM_INFO
	.align		4
.L_9551:
        /*0108*/ 	.byte	0x04, 0x17
        /*010a*/ 	.short	(.L_9553 - .L_9552)
.L_9552:
        /*010c*/ 	.word	0x00000000
        /*0110*/ 	.short	0x0003
        /*0112*/ 	.short	0x0018
        /*0114*/ 	.byte	0x00, 0xf5, 0x21, 0x00


	//----- nvinfo : EIATTR_KPARAM_INFO
	.align		4
.L_9553:
        /*0118*/ 	.byte	0x04, 0x17
        /*011a*/ 	.short	(.L_9555 - .L_9554)
.L_9554:
        /*011c*/ 	.word	0x00000000
        /*0120*/ 	.short	0x0002
        /*0122*/ 	.short	0x0010
        /*0124*/ 	.byte	0x00, 0xf5, 0x21, 0x00


	//----- nvinfo : EIATTR_KPARAM_INFO
	.align		4
.L_9555:
        /*0128*/ 	.byte	0x04, 0x17
        /*012a*/ 	.short	(.L_9557 - .L_9556)
.L_9556:
        /*012c*/ 	.word	0x00000000
        /*0130*/ 	.short	0x0001
        /*0132*/ 	.short	0x0008
        /*0134*/ 	.byte	0x00, 0xf5, 0x21, 0x00


	//----- nvinfo : EIATTR_KPARAM_INFO
	.align		4
.L_9557:
        /*0138*/ 	.byte	0x04, 0x17
        /*013a*/ 	.short	(.L_9559 - .L_9558)
.L_9558:
        /*013c*/ 	.word	0x00000000
        /*0140*/ 	.short	0x0000
        /*0142*/ 	.short	0x0000
        /*0144*/ 	.byte	0x00, 0xf5, 0x21, 0x00


	//----- nvinfo : EIATTR_SPARSE_MMA_MASK
	.align		4
.L_9559:
        /*0148*/ 	.byte	0x03, 0x50
        /*014a*/ 	.short	0x0000


	//----- nvinfo : EIATTR_MAXREG_COUNT
	.align		4
        /*014c*/ 	.byte	0x03, 0x1b
        /*014e*/ 	.short	0x00ff


	//----- nvinfo : EIATTR_NUM_BARRIERS
	.align		4
        /*0150*/ 	.byte	0x02, 0x4c
        /*0152*/ 	.byte	0x01
	.zero		1


	//----- nvinfo : EIATTR_EXTERNS
	.align		4
        /*0154*/ 	.byte	0x04, 0x0f
        /*0156*/ 	.short	(.L_9561 - .L_9560)


	//   ....[0]....
	.align		4
.L_9560:
        /*0158*/ 	.word	index@(__assertfail)


	//----- nvinfo : EIATTR_MERCURY_ISA_VERSION
	.align		4
.L_9561:
        /*015c*/ 	.byte	0x03, 0x5f
        /*015e*/ 	.short	0x0101


	//----- nvinfo : EIATTR_COOP_GROUP_MASK_REGIDS
	.align		4
        /*0160*/ 	.byte	0x04, 0x29
        /*0162*/ 	.short	(.L_9563 - .L_9562)


	//   ....[0]....
.L_9562:
        /*0164*/ 	.word	0xffffffff


	//   ....[1]....
        /*0168*/ 	.word	0xffffffff


	//   ....[2]....
        /*016c*/ 	.word	0xffffffff


	//   ....[3]....
        /*0170*/ 	.word	0xffffffff


	//   ....[4]....
        /*0174*/ 	.word	0xffffffff


	//   ....[5]....
        /*0178*/ 	.word	0xffffffff


	//   ....[6]....
        /*017c*/ 	.word	0xffffffff


	//   ....[7]....
        /*0180*/ 	.word	0xffffffff


	//   ....[8]....
        /*0184*/ 	.word	0xffffffff


	//   ....[9]....
        /*0188*/ 	.word	0xffffffff


	//   ....[10]....
        /*018c*/ 	.word	0xffffffff


	//   ....[11]....
        /*0190*/ 	.word	0xffffffff


	//   ....[12]....
        /*0194*/ 	.word	0xffffffff


	//   ....[13]....
        /*0198*/ 	.word	0xffffffff


	//   ....[14]....
        /*019c*/ 	.word	0xffffffff


	//   ....[15]....
        /*01a0*/ 	.word	0xffffffff


	//   ....[16]....
        /*01a4*/ 	.word	0x0500000f


	//   ....[17]....
        /*01a8*/ 	.word	0x0500000f


	//   ....[18]....
        /*01ac*/ 	.word	0x0500000f


	//   ....[19]....
        /*01b0*/ 	.word	0x0500000f


	//   ....[20]....
        /*01b4*/ 	.word	0x0500000f


	//----- nvinfo : EIATTR_COOP_GROUP_INSTR_OFFSETS
	.align		4
.L_9563:
        /*01b8*/ 	.byte	0x04, 0x28
        /*01ba*/ 	.short	(.L_9565 - .L_9564)


	//   ....[0]....
.L_9564:
        /*01bc*/ 	.word	0x00000270


	//   ....[1]....
        /*01c0*/ 	.word	0x00000290


	//   ....[2]....
        /*01c4*/ 	.word	0x000002b0


	//   ....[3]....
        /*01c8*/ 	.word	0x000002d0


	//   ....[4]....
        /*01cc*/ 	.word	0x000002f0


	//   ....[5]....
        /*01d0*/ 	.word	0x00000400


	//   ....[6]....
        /*01d4*/ 	.word	0x00000420


	//   ....[7]....
        /*01d8*/ 	.word	0x00000440


	//   ....[8]....
        /*01dc*/ 	.word	0x00001270


	//   ....[9]....
        /*01e0*/ 	.word	0x000012a0


	//   ....[10]....
        /*01e4*/ 	.word	0x000012c0


	//   ....[11]....
        /*01e8*/ 	.word	0x000012e0


	//   ....[12]....
        /*01ec*/ 	.word	0x00001300


	//   ....[13]....
        /*01f0*/ 	.word	0x00001350


	//   ....[14]....
        /*01f4*/ 	.word	0x00001370


	//   ....[15]....
        /*01f8*/ 	.word	0x00001390


	//   ....[16]....
        /*01fc*/ 	.word	0x00002b50


	//   ....[17]....
        /*0200*/ 	.word	0x00002bb0


	//   ....[18]....
        /*0204*/ 	.word	0x00002c10


	//   ....[19]....
        /*0208*/ 	.word	0x00002c70


	//   ....[20]....
        /*020c*/ 	.word	0x00002cd0


	//----- nvinfo : EIATTR_VRC_CTA_INIT_COUNT
	.align		4
.L_9565:
        /*0210*/ 	.byte	0x02, 0x4a
	.zero		1
	.zero		1


	//----- nvinfo : EIATTR_SYSCALL_OFFSETS
	.align		4
        /*0214*/ 	.byte	0x04, 0x46
        /*0216*/ 	.short	(.L_9567 - .L_9566)


	//   ....[0]....
.L_9566:
        /*0218*/ 	.word	0x00000220


	//----- nvinfo : EIATTR_EXIT_INSTR_OFFSETS
	.align		4
.L_9567:
        /*021c*/ 	.byte	0x04, 0x1c
        /*021e*/ 	.short	(.L_9569 - .L_9568)


	//   ....[0]....
.L_9568:
        /*0220*/ 	.word	0x00002880


	//   ....[1]....
        /*0224*/ 	.word	0x000028e0


	//   ....[2]....
        /*0228*/ 	.word	0x00002b00


	//----- nvinfo : EIATTR_CRS_STACK_SIZE
	.align		4
.L_9569:
        /*022c*/ 	.byte	0x04, 0x1e
        /*022e*/ 	.short	(.L_9571 - .L_9570)
.L_9570:
        /*0230*/ 	.word	0x00000000


	//----- nvinfo : EIATTR_CBANK_PARAM_SIZE
	.align		4
.L_9571:
        /*0234*/ 	.byte	0x03, 0x19
        /*0236*/ 	.short	0x007c


	//----- nvinfo : EIATTR_PARAM_CBANK
	.align		4
        /*0238*/ 	.byte	0x04, 0x0a
        /*023a*/ 	.short	(.L_9573 - .L_9572)
	.align		4
.L_9572:
        /*023c*/ 	.word	index@(.nv.constant0._ZN4vllm25paged_attention_v1_kernelIfhLi96ELi32ELi128ELNS_18Fp8KVCacheDataTypeE2ELb0EEEvPT_PKS2_PKT0_S8_ifPKiSA_iPKfiiiSC_SC_iiiii)
        /*0240*/ 	.short	0x0380
        /*0242*/ 	.short	0x007c


	//----- nvinfo : EIATTR_SW_WAR
	.align		4
.L_9573:
        /*0244*/ 	.byte	0x04, 0x36
        /*0246*/ 	.short	(.L_9575 - .L_9574)
.L_9574:
        /*0248*/ 	.word	0x00000008
.L_9575:


//--------------------- .nv.info._ZN4vllm25paged_attention_v1_kernelIfhLi80ELi32ELi128ELNS_18Fp8KVCacheDataTypeE2ELb0EEEvPT_PKS2_PKT0_S8_ifPKiSA_iPKfiiiSC_SC_iiiii --------------------------
	.section	.nv.info._ZN4vllm25paged_attention_v1_kernelIfhLi80ELi32ELi128ELNS_18Fp8KVCacheDataTypeE2ELb0EEEvPT_PKS2_PKT0_S8_ifPKiSA_iPKfiiiSC_SC_iiiii,"",@"SHT_CUDA_INFO"
	.sectionflags	@""
	.align	4


	//----- nvinfo : EIATTR_CUDA_API_VERSION
	.align		4
        /*0000*/ 	.byte	0x04, 0x37
        /*0002*/ 	.short	(.L_9577 - .L_9576)
.L_9576:
        /*0004*/ 	.word	0x00000082


	//----- nvinfo : EIATTR_KPARAM_INFO
	.align		4
.L_9577:
        /*0008*/ 	.byte	0x04, 0x17
        /*000a*/ 	.short	(.L_9579 - .L_9578)
.L_9578:
        /*000c*/ 	.word	0x00000000
        /*0010*/ 	.short	0x0013
        /*0012*/ 	.short	0x0078
        /*0014*/ 	.byte	0x00, 0xf0, 0x11, 0x00


	//----- nvinfo : EIATTR_KPARAM_INFO
	.align		4
.L_9579:
        /*0018*/ 	.byte	0x04, 0x17
        /*001a*/ 	.short	(.L_9581 - .L_9580)
.L_9580:
        /*001c*/ 	.word	0x00000000
        /*0020*/ 	.short	0x0012
        /*0022*/ 	.short	0x0074
        /*0024*/ 	.byte	0x00, 0xf0, 0x11, 0x00


	//----- nvinfo : EIATTR_KPARAM_INFO
	.align		4
.L_9581:
        /*0028*/ 	.byte	0x04, 0x17
        /*002a*/ 	.short	(.L_9583 - .L_9582)
.L_9582:
        /*002c*/ 	.word	0x00000000
        /*0030*/ 	.short	0x0011
        /*0032*/ 	.short	0x0070
        /*0034*/ 	.byte	0x00, 0xf0, 0x11, 0x00


	//----- nvinfo : EIATTR_KPARAM_INFO
	.align		4
.L_9583:
        /*0038*/ 	.byte	0x04, 0x17
        /*003a*/ 	.short	(.L_9585 - .L_9584)
.L_9584:
        /*003c*/ 	.word	0x00000000
        /*0040*/ 	.short	0x0010
        /*0042*/ 	.short	0x006c
        /*0044*/ 	.byte	0x00, 0xf0, 0x11, 0x00


	//----- nvinfo : EIATTR_KPARAM_INFO
	.align		4
.L_9585:
        /*0048*/ 	.byte	0x04, 0x17
        /*004a*/ 	.short	(.L_9587 - .L_9586)
.L_9586:
        /*004c*/ 	.word	0x00000000
        /*0050*/ 	.short	0x000f
        /*0052*/ 	.short	0x0068
        /*0054*/ 	.byte	0x00, 0xf0, 0x11, 0x00


	//----- nvinfo : EIATTR_KPARAM_INFO
	.align		4
.L_9587:
        /*0058*/ 	.byte	0x04, 0x17
        /*005a*/ 	.short	(.L_9589 - .L_9588)
.L_9588:
        /*005c*/ 	.word	0x00000000
        /*0060*/ 	.short	0x000e
        /*0062*/ 	.short	0x0060
        /*0064*/ 	.byte	0x00, 0xf5, 0x21, 0x00


	//----- nvinfo : EIATTR_KPARAM_INFO
	.align		4
.L_9589:
        /*0068*/ 	.byte	0x04, 0x17
        /*006a*/ 	.short	(.L_9591 - .L_9590)
.L_9590:
        /*006c*/ 	.word	0x00000000
        /*0070*/ 	.short	0x000d
        /*0072*/ 	.short	0x0058
        /*0074*/ 	.byte	0x00, 0xf5, 0x21, 0x00


	//----- nvinfo : EIATTR_KPARAM_INFO
	.align		4
.L_9591:
        /*0078*/ 	.byte	0x04, 0x17
        /*007a*/ 	.short	(.L_9593 - .L_9592)
.L_9592:
        /*007c*/ 	.word	0x00000000
        /*0080*/ 	.short	0x000c
        /*0082*/ 	.short	0x0050
        /*0084*/ 	.byte	0x00, 0xf0, 0x11, 0x00


	//----- nvinfo : EIATTR_KPARAM_INFO
	.align		4
.L_9593:
        /*0088*/ 	.byte	0x04, 0x17
        /*008a*/ 	.short	(.L_9595 - .L_9594)
.L_9594:
        /*008c*/ 	.word	0x00000000
        /*0090*/ 	.short	0x000b
        /*0092*/ 	.short	0x004c
        /*0094*/ 	.byte	0x00, 0xf0, 0x11, 0x00


	//----- nvinfo : EIATTR_KPARAM_INFO
	.align		4
.L_9595:
        /*0098*/ 	.byte	0x04, 0x17
        /*009a*/ 	.short	(.L_9597 - .L_9596)
.L_9596:
        /*009c*/ 	.word	0x00000000
        /*00a0*/ 	.short	0x000a
        /*00a2*/ 	.short	0x0048
        /*00a4*/ 	.byte	0x00, 0xf0, 0x11, 0x00


	//----- nvinfo : EIATTR_KPARAM_INFO
	.align		4
.L_9597:
        /*00a8*/ 	.byte	0x04, 0x17
        /*00aa*/ 	.short	(.L_9599 - .L_9598)
.L_9598:
        /*00ac*/ 	.word	0x00000000
        /*00b0*/ 	.short	0x0009
        /*00b2*/ 	.short	0x0040
        /*00b4*/ 	.byte	0x00, 0xf5, 0x21, 0x00


	//----- nvinfo : EIATTR_KPARAM_INFO
	.align		4
.L_9599:
        /*00b8*/ 	.byte	0x04, 0x17
        /*00ba*/ 	.short	(.L_9601 - .L_9600)
.L_9600:
        /*00bc*/ 	.word	0x00000000
        /*00c0*/ 	.short	0x0008
        /*00c2*/ 	.short	0x0038
        /*00c4*/ 	.byte	0x00, 0xf0, 0x11, 0x00


	//----- nvinfo : EIATTR_KPARAM_INFO
	.align		4
.L_9601:
        /*00c8*/ 	.byte	0x04, 0x17
        /*00ca*/ 	.short	(.L_9603 - .L_9602)
.L_9602:
        /*00cc*/ 	.word	0x00000000
        /*00d0*/ 	.short	0x0007
        /*00d2*/ 	.short	0x0030
        /*00d4*/ 	.byte	0x00, 0xf5, 0x21, 0x00


	//----- nvinfo : EIATTR_KPARAM_INFO
	.align		4
.L_9603:
        /*00d8*/ 	.byte	0x04, 0x17
        /*00da*/ 	.short	(.L_9605 - .L_9604)
.L_9604:
        /*00dc*/ 	.word	0x00000000
        /*00e0*/ 	.short	0x0006
        /*00e2*/ 	.short	0x0028
        /*00e4*/ 	.byte	0x00, 0xf5, 0x21, 0x00


	//----- nvinfo : EIATTR_KPARAM_INFO
	.align		4
.L_9605:
        /*00e8*/ 	.byte	0x04, 0x17
        /*00ea*/ 	.short	(.L_9607 - .L_9606)
.L_9606:
        /*00ec*/ 	.word	0x00000000
        /*00f0*/ 	.short	0x0005
        /*00f2*/ 	.short	0x0024
        /*00f4*/ 	.byte	0x00, 0xf0, 0x11, 0x00


	//----- nvinfo : EIATTR_KPARAM_INFO
	.align		4
.L_9607:
        /*00f8*/ 	.byte	0x04, 0x17
        /*00fa*/ 	.short	(.L_9609 - .L_9608)
.L_9608:
        /*00fc*/ 	.word	0x00000000
        /*0100*/ 	.short	0x0004
        /*0102*/ 	.short	0x0020
        /*0104*/ 	.byte	0x00, 0xf0, 0x11, 0x00


	//----- nvinfo : EIATTR_KPARAM_INFO
	.align		4
.L_9609:
        /*0108*/ 	.byte	0x04, 0x17
        /*010a*/ 	.short	(.L_9611 - .L_9610)
.L_9610:
        /*010c*/ 	.word	0x00000000
        /*0110*/ 	.short	0x0003
        /*0112*/ 	.short	0x0018
        /*0114*/ 	.byte	0x00, 0xf5, 0x21, 0x00


	//----- nvinfo : EIATTR_KPARAM_INFO
	.align		4
.L_9611:
        /*0118*/ 	.byte	0x04, 0x17
        /*011a*/ 	.short	(.L_9613 - .L_9612)
.L_9612:
        /*011c*/ 	.word	0x00000000
        /*0120*/ 	.short	0x0002
        /*0122*/ 	.short	0x0010
        /*0124*/ 	.byte	0x00, 0xf5, 0x21, 0x00


	//----- nvinfo : EIATTR_KPARAM_INFO
	.align		4
.L_9613:
        /*0128*/ 	.byte	0x04, 0x17
        /*012a*/ 	.short	(.L_9615 - .L_9614)
.L_9614:
        /*012c*/ 	.word	0x00000000
        /*0130*/ 	.short	0x0001
        /*0132*/ 	.short	0x0008
        /*0134*/ 	.byte	0x00, 0xf5, 0x21, 0x00


	//----- nvinfo : EIATTR_KPARAM_INFO
	.align		4
.L_9615:
        /*0138*/ 	.byte	0x04, 0x17
        /*013a*/ 	.short	(.L_9617 - .L_9616)
.L_9616:
        /*013c*/ 	.word	0x00000000
        /*0140*/ 	.short	0x0000
        /*0142*/ 	.short	0x0000
        /*0144*/ 	.byte	0x00, 0xf5, 0x21, 0x00


	//----- nvinfo : EIATTR_SPARSE_MMA_MASK
	.align		4
.L_9617:
        /*0148*/ 	.byte	0x03, 0x50
        /*014a*/ 	.short	0x0000


	//----- nvinfo : EIATTR_MAXREG_COUNT
	.align		4
        /*014c*/ 	.byte	0x03, 0x1b
        /*014e*/ 	.short	0x00ff


	//----- nvinfo : EIATTR_NUM_BARRIERS
	.align		4
        /*0150*/ 	.byte	0x02, 0x4c
        /*0152*/ 	.byte	0x01
	.zero		1


	//----- nvinfo : EIATTR_EXTERNS
	.align		4
        /*0154*/ 	.byte	0x04, 0x0f
        /*0156*/ 	.short	(.L_9619 - .L_9618)


	//   ....[0]....
	.align		4
.L_9618:
        /*0158*/ 	.word	index@(__assertfail)


	//----- nvinfo : EIATTR_MERCURY_ISA_VERSION
	.align		4
.L_9619:
        /*015c*/ 	.byte	0x03, 0x5f
        /*015e*/ 	.short	0x0101


	//----- nvinfo : EIATTR_COOP_GROUP_MASK_REGIDS
	.align		4
        /*0160*/ 	.byte	0x04, 0x29
        /*0162*/ 	.short	(.L_9621 - .L_9620)


	//   ....[0]....
.L_9620:
        /*0164*/ 	.word	0xffffffff


	//   ....[1]....
        /*0168*/ 	.word	0xffffffff


	//   ....[2]....
        /*016c*/ 	.word	0xffffffff


	//   ....[3]....
        /*0170*/ 	.word	0xffffffff


	//   ....[4]....
        /*0174*/ 	.word	0xffffffff


	//   ....[5]....
        /*0178*/ 	.word	0xffffffff


	//   ....[6]....
        /*017c*/ 	.word	0xffffffff


	//   ....[7]....
        /*0180*/ 	.word	0xffffffff


	//   ....[8]....
        /*0184*/ 	.word	0xffffffff


	//   ....[9]....
        /*0188*/ 	.word	0xffffffff


	//   ....[10]....
        /*018c*/ 	.word	0xffffffff


	//   ....[11]....
        /*0190*/ 	.word	0xffffffff


	//   ....[12]....
        /*0194*/ 	.word	0xffffffff


	//   ....[13]....
        /*0198*/ 	.word	0xffffffff


	//   ....[14]....
        /*019c*/ 	.word	0xffffffff


	//   ....[15]....
        /*01a0*/ 	.word	0xffffffff


	//   ....[16]....
        /*01a4*/ 	.word	0x0500000f


	//   ....[17]....
        /*01a8*/ 	.word	0x0500000f


	//   ....[18]....
        /*01ac*/ 	.word	0x0500000f


	//   ....[19]....
        /*01b0*/ 	.word	0x0500000f


	//   ....[20]....
        /*01b4*/ 	.word	0x0500000f


	//----- nvinfo : EIATTR_COOP_GROUP_INSTR_OFFSETS
	.align		4
.L_9621:
        /*01b8*/ 	.byte	0x04, 0x28
        /*01ba*/ 	.short	(.L_9623 - .L_9622)


	//   ....[0]....
.L_9622:
        /*01bc*/ 	.word	0x00000270


	//   ....[1]....
        /*01c0*/ 	.word	0x00000290


	//   ....[2]....
        /*01c4*/ 	.word	0x000002b0


	//   ....[3]....
        /*01c8*/ 	.word	0x000002d0


	//   ....[4]....
        /*01cc*/ 	.word	0x000002f0


	//   ....[5]....
        /*01d0*/ 	.word	0x00000400


	//   ....[6]....
        /*01d4*/ 	.word	0x00000420


	//   ....[7]....
        /*01d8*/ 	.word	0x00000440


	//   ....[8]....
        /*01dc*/ 	.word	0x00001270


	//   ....[9]....
        /*01e0*/ 	.word	0x000012a0


	//   ....[10]....
        /*01e4*/ 	.word	0x000012c0


	//   ....[11]....
        /*01e8*/ 	.word	0x000012e0


	//   ....[12]....
        /*01ec*/ 	.word	0x00001300


	//   ....[13]....
        /*01f0*/ 	.word	0x00001350


	//   ....[14]....
        /*01f4*/ 	.word	0x00001370


	//   ....[15]....
        /*01f8*/ 	.word	0x00001390


	//   ....[16]....
        /*01fc*/ 	.word	0x00002940


	//   ....[17]....
        /*0200*/ 	.word	0x000029a0


	//   ....[18]....
        /*0204*/ 	.word	0x00002a00


	//   ....[19]....
        /*0208*/ 	.word	0x00002a60


	//   ....[20]....
        /*020c*/ 	.word	0x00002ac0


	//----- nvinfo : EIATTR_VRC_CTA_INIT_COUNT
	.align		4
.L_9623:
        /*0210*/ 	.byte	0x02, 0x4a
	.zero		1
	.zero		1


	//----- nvinfo : EIATTR_SYSCALL_OFFSETS
	.align		4
        /*0214*/ 	.byte	0x04, 0x46
        /*0216*/ 	.short	(.L_9625 - .L_9624)


	//   ....[0]....
.L_9624:
        /*0218*/ 	.word	0x00000220


	//----- nvinfo : EIATTR_EXIT_INSTR_OFFSETS
	.align		4
.L_9625:
        /*021c*/ 	.byte	0x04, 0x1c
        /*021e*/ 	.short	(.L_9627 - .L_9626)


	//   ....[0]....
.L_9626:
        /*0220*/ 	.word	0x000026b0


	//   ....[1]....
        /*0224*/ 	.word	0x00002710


	//   ....[2]....
        /*0228*/ 	.word	0x000028f0


	//----- nvinfo : EIATTR_CRS_STACK_SIZE
	.align		4
.L_9627:
        /*022c*/ 	.byte	0x04, 0x1e
        /*022e*/ 	.short	(.L_9629 - .L_9628)
.L_9628:
        /*0230*/ 	.word	0x00000000


	//----- nvinfo : EIATTR_CBANK_PARAM_SIZE
	.align		4
.L_9629:
        /*0234*/ 	.byte	0x03, 0x19
        /*0236*/ 	.short	0x007c


	//----- nvinfo : EIATTR_PARAM_CBANK
	.align		4
        /*0238*/ 	.byte	0x04, 0x0a
        /*023a*/ 	.short	(.L_9631 - .L_9630)
	.align		4
.L_9630:
        /*023c*/ 	.word	index@(.nv.constant0._ZN4vllm25paged_attention_v1_kernelIfhLi80ELi32ELi128ELNS_18Fp8KVCacheDataTypeE2ELb0EEEvPT_PKS2_PKT0_S8_ifPKiSA_iPKfiiiSC_SC_iiiii)
        /*0240*/ 	.short	0x0380
        /*0242*/ 	.short	0x007c


	//----- nvinfo : EIATTR_SW_WAR
	.align		4
.L_9631:
        /*0244*/ 	.byte	0x04, 0x36
        /*0246*/ 	.short	(.L_9633 - .L_9632)
.L_9632:
        /*0248*/ 	.word	0x00000008
.L_9633:


//--------------------- .nv.info._ZN4vllm25paged_attention_v1_kernelIfhLi64ELi32ELi128ELNS_18Fp8KVCacheDataTypeE2ELb0EEEvPT_PKS2_PKT0_S8_ifPKiSA_iPKfiiiSC_SC_iiiii --------------------------
	.section	.nv.info._ZN4vllm25paged_attention_v1_kernelIfhLi64ELi32ELi128ELNS_18Fp8KVCacheDataTypeE2ELb0EEEvPT_PKS2_PKT0_S8_ifPKiSA_iPKfiiiSC_SC_iiiii,"",@"SHT_CUDA_INFO"
	.sectionflags	@""
	.align	4


	//----- nvinfo : EIATTR_CUDA_API_VERSION
	.align		4
        /*0000*/ 	.byte	0x04, 0x37
        /*0002*/ 	.short	(.L_9635 - .L_9634)
.L_9634:
        /*0004*/ 	.word	0x00000082


	//----- nvinfo : EIATTR_KPARAM_INFO
	.align		4
.L_9635:
        /*0008*/ 	.byte	0x04, 0x17
        /*000a*/ 	.short	(.L_9637 - .L_9636)
.L_9636:
        /*000c*/ 	.word	0x00000000
        /*0010*/ 	.short	0x0013
        /*0012*/ 	.short	0x0078
        /*0014*/ 	.byte	0x00, 0xf0, 0x11, 0x00


	//----- nvinfo : EIATTR_KPARAM_INFO
	.align		4
.L_9637:
        /*0018*/ 	.byte	0x04, 0x17
        /*001a*/ 	.short	(.L_9639 - .L_9638)
.L_9638:
        /*001c*/ 	.word	0x00000000
        /*0020*/ 	.short	0x0012
        /*0022*/ 	.short	0x0074
        /*0024*/ 	.byte	0x00, 0xf0, 0x11, 0x00


	//----- nvinfo : EIATTR_KPARAM_INFO
	.align		4
.L_9639:
        /*0028*/ 	.byte	0x04, 0x17
        /*002a*/ 	.short	(.L_9641 - .L_9640)
.L_9640:
        /*002c*/ 	.word	0x00000000
        /*0030*/ 	.short	0x0011
        /*0032*/ 	.short	0x0070
        /*0034*/ 	.byte	0x00, 0xf0, 0x11, 0x00


	//----- nvinfo : EIATTR_KPARAM_INFO
	.align		4
.L_9641:
        /*0038*/ 	.byte	0x04, 0x17
        /*003a*/ 	.short	(.L_9643 - .L_9642)
.L_9642:
        /*003c*/ 	.word	0x00000000
        /*0040*/ 	.short	0x0010
        /*0042*/ 	.short	0x006c
        /*0044*/ 	.byte	0x00, 0xf0, 0x11, 0x00


	//----- nvinfo : EIATTR_KPARAM_INFO
	.align		4
.L_9643:
        /*0048*/ 	.byte	0x04, 0x17
        /*004a*/ 	.short	(.L_9645 - .L_9644)
.L_9644:
        /*004c*/ 	.word	0x00000000
        /*0050*/ 	.short	0x000f
        /*0052*/ 	.short	0x0068
        /*0054*/ 	.byte	0x00, 0xf0, 0x11, 0x00


	//----- nvinfo : EIATTR_KPARAM_INFO
	.align		4
.L_9645:
        /*0058*/ 	.byte	0x04, 0x17
        /*005a*/ 	.short	(.L_9647 - .L_9646)
.L_9646:
        /*005c*/ 	.word	0x00000000
        /*0060*/ 	.short	0x000e
        /*0062*/ 	.short	0x0060
        /*0064*/ 	.byte	0x00, 0xf5, 0x21, 0x00


	//----- nvinfo : EIATTR_KPARAM_INFO
	.align		4
.L_9647:
        /*0068*/ 	.byte	0x04, 0x17
        /*006a*/ 	.short	(.L_9649 - .L_9648)
.L_9648:
        /*006c*/ 	.word	0x00000000
        /*0070*/ 	.short	0x000d
        /*0072*/ 	.short	0x0058
        /*0074*/ 	.byte	0x00, 0xf5, 0x21, 0x00


	//----- nvinfo : EIATTR_KPARAM_INFO
	.align		4
.L_9649:
        /*0078*/ 	.byte	0x04, 0x17
        /*007a*/ 	.short	(.L_9651 - .L_9650)
.L_9650:
        /*007c*/ 	.word	0x00000000
        /*0080*/ 	.short	0x000c
        /*0082*/ 	.short	0x0050
        /*0084*/ 	.byte	0x00, 0xf0, 0x11, 0x00


	//----- nvinfo : EIATTR_KPARAM_INFO
	.align		4
.L_9651:
        /*0088*/ 	.byte	0x04, 0x17
        /*008a*/ 	.short	(.L_9653 - .L_9652)
.L_9652:
        /*008c*/ 	.word	0x00000000
        /*0090*/ 	.short	0x000b
        /*0092*/ 	.short	0x004c
        /*0094*/ 	.byte	0x00, 0xf0, 0x11, 0x00


	//----- nvinfo : EIATTR_KPARAM_INFO
	.align		4
.L_9653:
        /*0098*/ 	.byte	0x04, 0x17
        /*009a*/ 	.short	(.L_9655 - .L_9654)
.L_9654:
        /*009c*/ 	.word	0x00000000
        /*00a0*/ 	.short	0x000a
        /*00a2*/ 	.short	0x0048
        /*00a4*/ 	.byte	0x00, 0xf0, 0x11, 0x00


	//----- nvinfo : EIATTR_KPARAM_INFO
	.align		4
.L_9655:
        /*00a8*/ 	.byte	0x04, 0x17
        /*00aa*/ 	.short	(.L_9657 - .L_9656)
.L_9656:
        /*00ac*/ 	.word	0x00000000
        /*00b0*/ 	.short	0x0009
        /*00b2*/ 	.short	0x0040
        /*00b4*/ 	.byte	0x00, 0xf5, 0x21, 0x00


	//----- nvinfo : EIATTR_KPARAM_INFO
	.align		4
.L_9657:
        /*00b8*/ 	.byte	0x04, 0x17
        /*00ba*/ 	.short	(.L_9659 - .L_9658)
.L_9658:
        /*00bc*/ 	.word	0x00000000
        /*00c0*/ 	.short	0x0008
        /*00c2*/ 	.short	0x0038
        /*00c4*/ 	.byte	0x00, 0xf0, 0x11, 0x00


	//----- nvinfo : EIATTR_KPARAM_INFO
	.align		4
.L_9659:
        /*00c8*/ 	.byte	0x04, 0x17
        /*00ca*/ 	.short	(.L_9661 - .L_9660)
.L_9660:
        /*00cc*/ 	.word	0x00000000
        /*00d0*/ 	.short	0x0007
        /*00d2*/ 	.short	0x0030
        /*00d4*/ 	.byte	0x00, 0xf5, 0x21, 0x00


	//----- nvinfo : EIATTR_KPARAM_INFO
	.align		4
.L_9661:
        /*00d8*/ 	.byte	0x04, 0x17
        /*00da*/ 	.short	(.L_9663 - .L_9662)
.L_9662:
        /*00dc*/ 	.word	0x00000000
        /*00e0*/ 	.short	0x0006
        /*00e2*/ 	.short	0x0028
        /*00e4*/ 	.byte	0x00, 0xf5, 0x21, 0x00


	//----- nvinfo : EIATTR_KPARAM_INFO
	.align		4
.L_9663:
        /*00e8*/ 	.byte	0x04, 0x17
        /*00ea*/ 	.short	(.L_9665 - .L_9664)
.L_9664:
        /*00ec*/ 	.word	0x00000000
        /*00f0*/ 	.short	0x0005
        /*00f2*/ 	.short	0x0024
        /*00f4*/ 	.byte	0x00, 0xf0, 0x11, 0x00


	//----- nvinfo : EIATTR_KPARAM_INFO
	.align		4
.L_9665:
        /*00f8*/ 	.byte	0x04, 0x17
        /*00fa*/ 	.short	(.L_9667 - .L_9666)
.L_9666:
        /*00fc*/ 	.word	0x00000000
        /*0100*/ 	.short	0x0004
        /*0102*/ 	.short	0x0020
        /*0104*/ 	.byte	0x00, 0xf0, 0x11, 0x00


	//----- nvinfo : EIATTR_KPARAM_INFO
	.align		4
.L_9667:
        /*0108*/ 	.byte	0x04, 0x17
        /*010a*/ 	.short	(.L_9669 - .L_9668)
.L_9668:
        /*010c*/ 	.word	0x00000000
        /*0110*/ 	.short	0x0003
        /*0112*/ 	.short	0x0018
        /*0114*/ 	.byte	0x00, 0xf5, 0x21, 0x00


	//----- nvinfo : EIATTR_KPARAM_INFO
	.align		4
.L_9669:
        /*0118*/ 	.byte	0x04, 0x17
        /*011a*/ 	.short	(.L_9671 - .L_9670)
.L_9670:
        /*011c*/ 	.word	0x00000000
        /*0120*/ 	.short	0x0002
        /*0122*/ 	.short	0x0010
        /*0124*/ 	.byte	0x00, 0xf5, 0x21, 0x00


	//----- nvinfo : EIATTR_KPARAM_INFO
	.align		4
.L_9671:
        /*0128*/ 	.byte	0x04, 0x17
        /*012a*/ 	.short	(.L_9673 - .L_9672)
.L_9672:
        /*012c*/ 	.word	0x00000000
        /*0130*/ 	.short	0x0001
        /*0132*/ 	.short	0x0008
        /*0134*/ 	.byte	0x00, 0xf5, 0x21, 0x00


	//----- nvinfo : EIATTR_KPARAM_INFO
	.align		4
.L_9673:
        /*0138*/ 	.byte	0x04, 0x17
        /*013a*/ 	.short	(.L_9675 - .L_9674)
.L_9674:
        /*013c*/ 	.word	0x00000000
        /*0140*/ 	.short	0x0000
        /*0142*/ 	.short	0x0000
        /*0144*/ 	.byte	0x00, 0xf5, 0x21, 0x00


	//----- nvinfo : EIATTR_SPARSE_MMA_MASK
	.align		4
.L_9675:
        /*0148*/ 	.byte	0x03, 0x50
        /*014a*/ 	.short	0x0000


	//----- nvinfo : EIATTR_MAXREG_COUNT
	.align		4
        /*014c*/ 	.byte	0x03, 0x1b
        /*014e*/ 	.short	0x00ff


	//----- nvinfo : EIATTR_NUM_BARRIERS
	.align		4
        /*0150*/ 	.byte	0x02, 0x4c
        /*0152*/ 	.byte	0x01
	.zero		1


	//----- nvinfo : EIATTR_EXTERNS
	.align		4
        /*0154*/ 	.byte	0x04, 0x0f
        /*0156*/ 	.short	(.L_9677 - .L_9676)


	//   ....[0]....
	.align		4
.L_9676:
        /*0158*/ 	.word	index@(__assertfail)


	//----- nvinfo : EIATTR_MERCURY_ISA_VERSION
	.align		4
.L_9677:
        /*015c*/ 	.byte	0x03, 0x5f
        /*015e*/ 	.short	0x0101


	//----- nvinfo : EIATTR_COOP_GROUP_MASK_REGIDS
	.align		4
        /*0160*/ 	.byte	0x04, 0x29
        /*0162*/ 	.short	(.L_9679 - .L_9678)


	//   ....[0]....
.L_9678:
        /*0164*/ 	.word	0xffffffff


	//   ....[1]....
        /*0168*/ 	.word	0xffffffff


	//   ....[2]....
        /*016c*/ 	.word	0xffffffff


	//   ....[3]....
        /*0170*/ 	.word	0xffffffff


	//   ....[4]....
        /*0174*/ 	.word	0xffffffff


	//   ....[5]....
        /*0178*/ 	.word	0xffffffff


	//   ....[6]....
        /*017c*/ 	.word	0xffffffff


	//   ....[7]....
        /*0180*/ 	.word	0xffffffff


	//   ....[8]....
        /*0184*/ 	.word	0xffffffff


	//   ....[9]....
        /*0188*/ 	.word	0xffffffff


	//   ....[10]....
        /*018c*/ 	.word	0xffffffff


	//   ....[11]....
        /*0190*/ 	.word	0xffffffff


	//   ....[12]....
        /*0194*/ 	.word	0xffffffff


	//   ....[13]....
        /*0198*/ 	.word	0xffffffff


	//   ....[14]....
        /*019c*/ 	.word	0xffffffff


	//   ....[15]....
        /*01a0*/ 	.word	0xffffffff


	//   ....[16]....
        /*01a4*/ 	.word	0x0500000f


	//   ....[17]....
        /*01a8*/ 	.word	0x0500000f


	//   ....[18]....
        /*01ac*/ 	.word	0x0500000f


	//   ....[19]....
        /*01b0*/ 	.word	0x0500000f


	//   ....[20]....
        /*01b4*/ 	.word	0x0500000f


	//----- nvinfo : EIATTR_COOP_GROUP_INSTR_OFFSETS
	.align		4
.L_9679:
        /*01b8*/ 	.byte	0x04, 0x28
        /*01ba*/ 	.short	(.L_9681 - .L_9680)


	//   ....[0]....
.L_9680:
        /*01bc*/ 	.word	0x00000270


	//   ....[1]....
        /*01c0*/ 	.word	0x00000290


	//   ....[2]....
        /*01c4*/ 	.word	0x000002b0


	//   ....[3]....
        /*01c8*/ 	.word	0x000002d0


	//   ....[4]....
        /*01cc*/ 	.word	0x000002f0


	//   ....[5]....
        /*01d0*/ 	.word	0x00000400


	//   ....[6]....
        /*01d4*/ 	.word	0x00000420


	//   ....[7]....
        /*01d8*/ 	.word	0x00000440


	//   ....[8]....
        /*01dc*/ 	.word	0x00001270


	//   ....[9]....
        /*01e0*/ 	.word	0x000012a0


	//   ....[10]....
        /*01e4*/ 	.word	0x000012c0


	//   ....[11]....
        /*01e8*/ 	.word	0x000012e0


	//   ....[12]....
        /*01ec*/ 	.word	0x00001300


	//   ....[13]....
        /*01f0*/ 	.word	0x00001350


	//   ....[14]....
        /*01f4*/ 	.word	0x00001370


	//   ....[15]....
        /*01f8*/ 	.word	0x00001390


	//   ....[16]....
        /*01fc*/ 	.word	0x000027a0


	//   ....[17]....
        /*0200*/ 	.word	0x00002800


	//   ....[18]....
        /*0204*/ 	.word	0x00002860


	//   ....[19]....
        /*0208*/ 	.word	0x000028c0


	//   ....[20]....
        /*020c*/ 	.word	0x00002920


	//----- nvinfo : EIATTR_VRC_CTA_INIT_COUNT
	.align		4
.L_9681:
        /*0210*/ 	.byte	0x02, 0x4a
	.zero		1
	.zero		1


	//----- nvinfo : EIATTR_SYSCALL_OFFSETS
	.align		4
        /*0214*/ 	.byte	0x04, 0x46
        /*0216*/ 	.short	(.L_9683 - .L_9682)


	//   ....[0]....
.L_9682:
        /*0218*/ 	.word	0x00000220


	//----- nvinfo : EIATTR_EXIT_INSTR_OFFSETS
	.align		4
.L_9683:
        /*021c*/ 	.byte	0x04, 0x1c
        /*021e*/ 	.short	(.L_9685 - .L_9684)


	//   ....[0]....
.L_9684:
        /*0220*/ 	.word	0x00002550


	//   ....[1]....
        /*0224*/ 	.word	0x000025b0


	//   ....[2]....
        /*0228*/ 	.word	0x00002750


	//----- nvinfo : EIATTR_CRS_STACK_SIZE
	.align		4
.L_9685:
        /*022c*/ 	.byte	0x04, 0x1e
        /*022e*/ 	.short	(.L_9687 - .L_9686)
.L_9686:
        /*0230*/ 	.word	0x00000000


	//----- nvinfo : EIATTR_CBANK_PARAM_SIZE
	.align		4
.L_9687:
        /*0234*/ 	.byte	0x03, 0x19
        /*0236*/ 	.short	0x007c


	//----- nvinfo : EIATTR_PARAM_CBANK
	.align		4
        /*0238*/ 	.byte	0x04, 0x0a
        /*023a*/ 	.short	(.L_9689 - .L_9688)
	.align		4
.L_9688:
        /*023c*/ 	.word	index@(.nv.constant0._ZN4vllm25paged_attention_v1_kernelIfhLi64ELi32ELi128ELNS_18Fp8KVCacheDataTypeE2ELb0EEEvPT_PKS2_PKT0_S8_ifPKiSA_iPKfiiiSC_SC_iiiii)
        /*0240*/ 	.short	0x0380
        /*0242*/ 	.short	0x007c


	//----- nvinfo : EIATTR_SW_WAR
	.align		4
.L_9689:
        /*0244*/ 	.byte	0x04, 0x36
        /*0246*/ 	.short	(.L_9691 - .L_9690)
.L_9690:
        /*0248*/ 	.word	0x00000008
.L_9691:


//--------------------- .nv.info._ZN4vllm25paged_attention_v1_kernelIfhLi32ELi32ELi128ELNS_18Fp8KVCacheDataTypeE2ELb0EEEvPT_PKS2_PKT0_S8_ifPKiSA_iPKfiiiSC_SC_iiiii --------------------------
	.section	.nv.info._ZN4vllm25paged_attention_v1_kernelIfhLi32ELi32ELi128ELNS_18Fp8KVCacheDataTypeE2ELb0EEEvPT_PKS2_PKT0_S8_ifPKiSA_iPKfiiiSC_SC_iiiii,"",@"SHT_CUDA_INFO"
	.sectionflags	@""
	.align	4


	//----- nvinfo : EIATTR_CUDA_API_VERSION
	.align		4
        /*0000*/ 	.byte	0x04, 0x37
        /*0002*/ 	.short	(.L_9693 - .L_9692)
.L_9692:
        /*0004*/ 	.word	0x00000082


	//----- nvinfo : EIATTR_KPARAM_INFO
	.align		4
.L_9693:
        /*0008*/ 	.byte	0x04, 0x17
        /*000a*/ 	.short	(.L_9695 - .L_9694)
.L_9694:
        /*000c*/ 	.word	0x00000000
        /*0010*/ 	.short	0x0013
        /*0012*/ 	.short	0x0078
        /*0014*/ 	.byte	0x00, 0xf0, 0x11, 0x00


	//----- nvinfo : EIATTR_KPARAM_INFO
	.align		4
.L_9695:
        /*0018*/ 	.byte	0x04, 0x17
        /*001a*/ 	.short	(.L_9697 - .L_9696)
.L_9696:
        /*001c*/ 	.word	0x00000000
        /*0020*/ 	.short	0x0012
        /*0022*/ 	.short	0x0074
        /*0024*/ 	.byte	0x00, 0xf0, 0x11, 0x00


	//----- nvinfo : EIATTR_KPARAM_INFO
	.align		4
.L_9697:
        /*0028*/ 	.byte	0x04, 0x17
        /*002a*/ 	.short	(.L_9699 - .L_9698)
.L_9698:
        /*002c*/ 	.word	0x00000000
        /*0030*/ 	.short	0x0011
        /*0032*/ 	.short	0x0070
        /*0034*/ 	.byte	0x00, 0xf0, 0x11, 0x00


	//----- nvinfo : EIATTR_KPARAM_INFO
	.align		4
.L_9699:
        /*0038*/ 	.byte	0x04, 0x17
        /*003a*/ 	.short	(.L_9701 - .L_9700)
.L_9700:
        /*003c*/ 	.word	0x00000000
        /*0040*/ 	.short	0x0010
        /*0042*/ 	.short	0x006c
        /*0044*/ 	.byte	0x00, 0xf0, 0x11, 0x00


	//----- nvinfo : EIATTR_KPARAM_INFO
	.align		4
.L_9701:
        /*0048*/ 	.byte	0x04, 0x17
        /*004a*/ 	.short	(.L_9703 - .L_9702)
.L_9702:
        /*004c*/ 	.word	0x00000000
        /*0050*/ 	.short	0x000f
        /*0052*/ 	.short	0x0068
        /*0054*/ 	.byte	0x00, 0xf0, 0x11, 0x00


	//----- nvinfo : EIATTR_KPARAM_INFO
	.align		4
.L_9703:
        /*0058*/ 	.byte	0x04, 0x17
        /*005a*/ 	.short	(.L_9705 - .L_9704)
.L_9704:
        /*005c*/ 	.word	0x00000000
        /*0060*/ 	.short	0x000e
        /*0062*/ 	.short	0x0060
        /*0064*/ 	.byte	0x00, 0xf5, 0x21, 0x00


	//----- nvinfo : EIATTR_KPARAM_INFO
	.align		4
.L_9705:
        /*0068*/ 	.byte	0x04, 0x17
        /*006a*/ 	.short	(.L_9707 - .L_9706)
.L_9706:
        /*006c*/ 	.word	0x00000000
        /*0070*/ 	.short	0x000d
        /*0072*/ 	.short	0x0058
        /*0074*/ 	.byte	0x00, 0xf5, 0x21, 0x00


	//----- nvinfo : EIATTR_KPARAM_INFO
	.align		4
.L_9707:
        /*0078*/ 	.byte	0x04, 0x17
        /*007a*/ 	.short	(.L_9709 - .L_9708)
.L_9708:
        /*007c*/ 	.word	0x00000000
        /*0080*/ 	.short	0x000c
        /*0082*/ 	.short	0x0050
        /*0084*/ 	.byte	0x00, 0xf0, 0x11, 0x00


	//----- nvinfo : EIATTR_KPARAM_INFO
	.align		4
.L_9709:
        /*0088*/ 	.byte	0x04, 0x17
        /*008a*/ 	.short	(.L_9711 - .L_9710)
.L_9710:
        /*008c*/ 	.word	0x00000000
        /*0090*/ 	.short	0x000b
        /*0092*/ 	.short	0x004c
        /*0094*/ 	.byte	0x00, 0xf0, 0x11, 0x00


	//----- nvinfo : EIATTR_KPARAM_INFO
	.align		4
.L_9711:
        /*0098*/ 	.byte	0x04, 0x17
        /*009a*/ 	.short	(.L_9713 - .L_9712)
.L_9712:
        /*009c*/ 	.word	0x00000000
        /*00a0*/ 	.short	0x000a
        /*00a2*/ 	.short	0x0048
        /*00a4*/ 	.byte	0x00, 0xf0, 0x11, 0x00


	//----- nvinfo : EIATTR_KPARAM_INFO
	.align		4
.L_9713:
        /*00a8*/ 	.byte	0x04, 0x17
        /*00aa*/ 	.short	(.L_9715 - .L_9714)
.L_9714:
        /*00ac*/ 	.word	0x00000000
        /*00b0*/ 	.short	0x0009
        /*00b2*/ 	.short	0x0040
        /*00b4*/ 	.byte	0x00, 0xf5, 0x21, 0x00


	//----- nvinfo : EIATTR_KPARAM_INFO
	.align		4
.L_9715:
        /*00b8*/ 	.byte	0x04, 0x17
        /*00ba*/ 	.short	(.L_9717 - .L_9716)
.L_9716:
        /*00bc*/ 	.word	0x00000000
        /*00c0*/ 	.short	0x0008
        /*00c2*/ 	.short	0x0038
        /*00c4*/ 	.byte	0x00, 0xf0, 0x11, 0x00


	//----- nvinfo : EIATTR_KPARAM_INFO
	.align		4
.L_9717:
        /*00c8*/ 	.byte	0x04, 0x17
        /*00ca*/ 	.short	(.L_9719 - .L_9718)
.L_9718:
        /*00cc*/ 	.word	0x00000000
        /*00d0*/ 	.short	0x0007
        /*00d2*/ 	.short	0x0030
        /*00d4*/ 	.byte	0x00, 0xf5, 0x21, 0x00


	//----- nvinfo : EIATTR_KPARAM_INFO
	.align		4
.L_9719:
        /*00d8*/ 	.byte	0x04, 0x17
        /*00da*/ 	.short	(.L_9721 - .L_9720)
.L_9720:
        /*00dc*/ 	.word	0x00000000
        /*00e0*/ 	.short	0x0006
        /*00e2*/ 	.short	0x0028
        /*00e4*/ 	.byte	0x00, 0xf5, 0x21, 0x00


	//----- nvinfo : EIATTR_KPARAM_INFO
	.align		4
.L_9721:
        /*00e8*/ 	.byte	0x04, 0x17
        /*00ea*/ 	.short	(.L_9723 - .L_9722)
.L_9722:
        /*00ec*/ 	.word	0x00000000
        /*00f0*/ 	.short	0x0005
        /*00f2*/ 	.short	0x0024
        /*00f4*/ 	.byte	0x00, 0xf0, 0x11, 0x00


	//----- nvinfo : EIATTR_KPARAM_INFO
	.align		4
.L_9723:
        /*00f8*/ 	.byte	0x04, 0x17
        /*00fa*/ 	.short	(.L_9725 - .L_9724)
.L_9724:
        /*00fc*/ 	.word	0x00000000
        /*0100*/ 	.short	0x0004
        /*0102*/ 	.short	0x0020
        /*0104*/ 	.byte	0x00, 0xf0, 0x11, 0x00


	//----- nvinfo : EIATTR_KPARAM_INFO
	.align		4
.L_9725:
        /*0108*/ 	.byte	0x04, 0x17
        /*010a*/ 	.short	(.L_9727 - .L_9726)
.L_9726:
        /*010c*/ 	.word	0x00000000
        /*0110*/ 	.short	0x0003
        /*0112*/ 	.short	0x0018
        /*0114*/ 	.byte	0x00, 0xf5, 0x21, 0x00


	//----- nvinfo : EIATTR_KPARAM_INFO
	.align		4
.L_9727:
        /*0118*/ 	.byte	0x04, 0x17
        /*011a*/ 	.short	(.L_9729 - .L_9728)
.L_9728:
        /*011c*/ 	.word	0x00000000
        /*0120*/ 	.short	0x0002
        /*0122*/ 	.short	0x0010
        /*0124*/ 	.byte	0x00, 0xf5, 0x21, 0x00


	//----- nvinfo : EIATTR_KPARAM_INFO
	.align		4
.L_9729:
        /*0128*/ 	.byte	0x04, 0x17
        /*012a*/ 	.short	(.L_9731 - .L_9730)
.L_9730:
        /*012c*/ 	.word	0x00000000
        /*0130*/ 	.short	0x0001
        /*0132*/ 	.short	0x0008
        /*0134*/ 	.byte	0x00, 0xf5, 0x21, 0x00


	//----- nvinfo : EIATTR_KPARAM_INFO
	.align		4
.L_9731:
        /*0138*/ 	.byte	0x04, 0x17
        /*013a*/ 	.short	(.L_9733 - .L_9732)
.L_9732:
        /*013c*/ 	.word	0x00000000
        /*0140*/ 	.short	0x0000
        /*0142*/ 	.short	0x0000
        /*0144*/ 	.byte	0x00, 0xf5, 0x21, 0x00


	//----- nvinfo : EIATTR_SPARSE_MMA_MASK
	.align		4
.L_9733:
        /*0148*/ 	.byte	0x03, 0x50
        /*014a*/ 	.short	0x0000


	//----- nvinfo : EIATTR_MAXREG_COUNT
	.align		4
        /*014c*/ 	.byte	0x03, 0x1b
        /*014e*/ 	.short	0x00ff


	//----- nvinfo : EIATTR_NUM_BARRIERS
	.align		4
        /*0150*/ 	.byte	0x02, 0x4c
        /*0152*/ 	.byte	0x01
	.zero		1


	//----- nvinfo : EIATTR_EXTERNS
	.align		4
        /*0154*/ 	.byte	0x04, 0x0f
        /*0156*/ 	.short	(.L_9735 - .L_9734)


	//   ....[0]....
	.align		4
.L_9734:
        /*0158*/ 	.word	index@(__assertfail)


	//----- nvinfo : EIATTR_MERCURY_ISA_VERSION
	.align		4
.L_9735:
        /*015c*/ 	.byte	0x03, 0x5f
        /*015e*/ 	.short	0x0101


	//----- nvinfo : EIATTR_COOP_GROUP_MASK_REGIDS
	.align		4
        /*0160*/ 	.byte	0x04, 0x29
        /*0162*/ 	.short	(.L_9737 - .L_9736)


	//   ....[0]....
.L_9736:
        /*0164*/ 	.word	0xffffffff


	//   ....[1]....
        /*0168*/ 	.word	0xffffffff


	//   ....[2]....
        /*016c*/ 	.word	0xffffffff


	//   ....[3]....
        /*0170*/ 	.word	0xffffffff


	//   ....[4]....
        /*0174*/ 	.word	0xffffffff


	//   ....[5]....
        /*0178*/ 	.word	0xffffffff


	//   ....[6]....
        /*017c*/ 	.word	0xffffffff


	//   ....[7]....
        /*0180*/ 	.word	0xffffffff


	//   ....[8]....
        /*0184*/ 	.word	0xffffffff


	//   ....[9]....
        /*0188*/ 	.word	0xffffffff


	//   ....[10]....
        /*018c*/ 	.word	0xffffffff


	//   ....[11]....
        /*0190*/ 	.word	0xffffffff


	//   ....[12]....
        /*0194*/ 	.word	0xffffffff


	//   ....[13]....
        /*0198*/ 	.word	0xffffffff


	//   ....[14]....
        /*019c*/ 	.word	0xffffffff


	//   ....[15]....
        /*01a0*/ 	.word	0xffffffff


	//   ....[16]....
        /*01a4*/ 	.word	0x0500000f


	//   ....[17]....
        /*01a8*/ 	.word	0x0500000f


	//   ....[18]....
        /*01ac*/ 	.word	0x0500000f


	//   ....[19]....
        /*01b0*/ 	.word	0x0500000f


	//   ....[20]....
        /*01b4*/ 	.word	0x0500000f


	//----- nvinfo : EIATTR_COOP_GROUP_INSTR_OFFSETS
	.align		4
.L_9737:
        /*01b8*/ 	.byte	0x04, 0x28
        /*01ba*/ 	.short	(.L_9739 - .L_9738)


	//   ....[0]....
.L_9738:
        /*01bc*/ 	.word	0x00000270


	//   ....[1]....
        /*01c0*/ 	.word	0x00000290


	//   ....[2]....
        /*01c4*/ 	.word	0x000002b0


	//   ....[3]....
        /*01c8*/ 	.word	0x000002d0


	//   ....[4]....
        /*01cc*/ 	.word	0x000002f0


	//   ....[5]....
        /*01d0*/ 	.word	0x000003f0


	//   ....[6]....
        /*01d4*/ 	.word	0x00000410


	//   ....[7]....
        /*01d8*/ 	.word	0x00000440


	//   ....[8]....
        /*01dc*/ 	.word	0x00001270


	//   ....[9]....
        /*01e0*/ 	.word	0x000012a0


	//   ....[10]....
        /*01e4*/ 	.word	0x000012c0


	//   ....[11]....
        /*01e8*/ 	.word	0x000012e0


	//   ....[12]....
        /*01ec*/ 	.word	0x00001300


	//   ....[13]....
        /*01f0*/ 	.word	0x00001350


	//   ....[14]....
        /*01f4*/ 	.word	0x00001370


	//   ....[15]....
        /*01f8*/ 	.word	0x00001390


	//   ....[16]....
        /*01fc*/ 	.word	0x000023b0


	//   ....[17]....
        /*0200*/ 	.word	0x00002410


	//   ....[18]....
        /*0204*/ 	.word	0x00002470


	//   ....[19]....
        /*0208*/ 	.word	0x000024d0


	//   ....[20]....
        /*020c*/ 	.word	0x00002530


	//----- nvinfo : EIATTR_VRC_CTA_INIT_COUNT
	.align		4
.L_9739:
        /*0210*/ 	.byte	0x02, 0x4a
	.zero		1
	.zero		1


	//----- nvinfo : EIATTR_SYSCALL_OFFSETS
	.align		4
        /*0214*/ 	.byte	0x04, 0x46
        /*0216*/ 	.short	(.L_9741 - .L_9740)


	//   ....[0]....
.L_9740:
        /*0218*/ 	.word	0x00000220


	//----- nvinfo : EIATTR_EXIT_INSTR_OFFSETS
	.align		4
.L_9741:
        /*021c*/ 	.byte	0x04, 0x1c
        /*021e*/ 	.short	(.L_9743 - .L_9742)


	//   ....[0]....
.L_9742:
        /*0220*/ 	.word	0x000021e0


	//   ....[1]....
        /*0224*/ 	.word	0x00002240


	//   ....[2]....
        /*0228*/ 	.word	0x00002360


	//----- nvinfo : EIATTR_CRS_STACK_SIZE
	.align		4
.L_9743:
        /*022c*/ 	.byte	0x04, 0x1e
        /*022e*/ 	.short	(.L_9745 - .L_9744)
.L_9744:
        /*0230*/ 	.word	0x00000000


	//----- nvinfo : EIATTR_CBANK_PARAM_SIZE
	.align		4
.L_9745:
        /*0234*/ 	.byte	0x03, 0x19
        /*0236*/ 	.short	0x007c


	//----- nvinfo : EIATTR_PARAM_CBANK
	.align		4
        /*0238*/ 	.byte	0x04, 0x0a
        /*023a*/ 	.short	(.L_9747 - .L_9746)
	.align		4
.L_9746:
        /*023c*/ 	.word	index@(.nv.constant0._ZN4vllm25paged_attention_v1_kernelIfhLi32ELi32ELi128ELNS_18Fp8KVCacheDataTypeE2ELb0EEEvPT_PKS2_PKT0_S8_ifPKiSA_iPKfiiiSC_SC_iiiii)
        /*0240*/ 	.short	0x0380
        /*0242*/ 	.short	0x007c


	//----- nvinfo : EIATTR_SW_WAR
	.align		4
.L_9747:
        /*0244*/ 	.byte	0x04, 0x36
        /*0246*/ 	.short	(.L_9749 - .L_9748)
.L_9748:
        /*0248*/ 	.word	0x00000008
.L_9749:


//--------------------- .nv.info._ZN4vllm25paged_attention_v1_kernelIfhLi256ELi32ELi128ELNS_18Fp8KVCacheDataTypeE2ELb1EEEvPT_PKS2_PKT0_S8_ifPKiSA_iPKfiiiSC_SC_iiiii --------------------------
	.section	.nv.info._ZN4vllm25paged_attention_v1_kernelIfhLi256ELi32ELi128ELNS_18Fp8KVCacheDataTypeE2ELb1EEEvPT_PKS2_PKT0_S8_ifPKiSA_iPKfiiiSC_SC_iiiii,"",@"SHT_CUDA_INFO"
	.sectionflags	@""
	.align	4


	//----- nvinfo : EIATTR_CUDA_API_VERSION
	.align		4
        /*0000*/ 	.byte	0x04, 0x37
        /*0002*/ 	.short	(.L_9751 - .L_9750)
.L_9750:
        /*0004*/ 	.word	0x00000082


	//----- nvinfo : EIATTR_KPARAM_INFO
	.align		4
.L_9751:
        /*0008*/ 	.byte	0x04, 0x17
        /*000a*/ 	.short	(.L_9753 - .L_9752)
.L_9752:
        /*000c*/ 	.word	0x00000000
        /*0010*/ 	.short	0x0013
        /*0012*/ 	.short	0x0078
        /*0014*/ 	.byte	0x00, 0xf0, 0x11, 0x00


	//----- nvinfo : EIATTR_KPARAM_INFO
	.align		4
.L_9753:
        /*0018*/ 	.byte	0x04, 0x17
        /*001a*/ 	.short	(.L_9755 - .L_9754)
.L_9754:
        /*001c*/ 	.word	0x00000000
        /*0020*/ 	.short	0x0012
        /*0022*/ 	.short	0x0074
        /*0024*/ 	.byte	0x00, 0xf0, 0x11, 0x00


	//----- nvinfo : EIATTR_KPARAM_INFO
	.align		4
.L_9755:
        /*0028*/ 	.byte	0x04, 0x17
        /*002a*/ 	.short	(.L_9757 - .L_9756)
.L_9756:
        /*002c*/ 	.word	0x00000000
        /*0030*/ 	.short	0x0011
        /*0032*/ 	.short	0x0070
        /*0034*/ 	.byte	0x00, 0xf0, 0x11, 0x00


	//----- nvinfo : EIATTR_KPARAM_INFO
	.align		4
.L_9757:
        /*0038*/ 	.byte	0x04, 0x17
        /*003a*/ 	.short	(.L_9759 - .L_9758)
.L_9758:
        /*003c*/ 	.word	0x00000000
        /*0040*/ 	.short	0x0010
        /*0042*/ 	.short	0x006c
        /*0044*/ 	.byte	0x00, 0xf0, 0x11, 0x00


	//----- nvinfo : EIATTR_KPARAM_INFO
	.align		4
.L_9759:
        /*0048*/ 	.byte	0x04, 0x17
        /*004a*/ 	.short	(.L_9761 - .L_9760)
.L_9760:
        /*004c*/ 	.word	0x00000000
        /*0050*/ 	.short	0x000f
        /*0052*/ 	.short	0x0068
        /*0054*/ 	.byte	0x00, 0xf0, 0x11, 0x00


	//----- nvinfo : EIATTR_KPARAM_INFO
	.align		4
.L_9761:
        /*0058*/ 	.byte	0x04, 0x17
        /*005a*/ 	.short	(.L_9763 - .L_9762)
.L_9762:
        /*005c*/ 	.word	0x00000000
        /*0060*/ 	.short	0x000e
        /*0062*/ 	.short	0x0060
        /*0064*/ 	.byte	0x00, 0xf5, 0x21, 0x00


	//----- nvinfo : EIATTR_KPARAM_INFO
	.align		4
.L_9763:
        /*0068*/ 	.byte	0x04, 0x17
        /*006a*/ 	.short	(.L_9765 - .L_9764)
.L_9764:
        /*006c*/ 	.word	0x00000000
        /*0070*/ 	.short	0x000d
        /*0072*/ 	.short	0x0058
        /*0074*/ 	.byte	0x00, 0xf5, 0x21, 0x00


	//----- nvinfo : EIATTR_KPARAM_INFO
	.align		4
.L_9765:
        /*0078*/ 	.byte	0x04, 0x17
        /*007a*/ 	.short	(.L_9767 - .L_9766)
.L_9766:
        /*007c*/ 	.word	0x00000000
        /*0080*/ 	.short	0x000c
        /*0082*/ 	.short	0x0050
        /*0084*/ 	.byte	0x00, 0xf0, 0x11, 0x00


	//----- nvinfo : EIATTR_KPARAM_INFO
	.align		4
.L_9767:
        /*0088*/ 	.byte	0x04, 0x17
        /*008a*/ 	.short	(.L_9769 - .L_9768)
.L_9768:
        /*008c*/ 	.word	0x00000000
        /*0090*/ 	.short	0x000b
        /*0092*/ 	.short	0x004c
        /*0094*/ 	.byte	0x00, 0xf0, 0x11, 0x00


	//----- nvinfo : EIATTR_KPARAM_INFO
	.align		4
.L_9769:
        /*0098*/ 	.byte	0x04, 0x17
        /*009a*/ 	.short	(.L_9771 - .L_9770)
.L_9770:
        /*009c*/ 	.word	0x00000000
        /*00a0*/ 	.short	0x000a
        /*00a2*/ 	.short	0x0048
        /*00a4*/ 	.byte	0x00, 0xf0, 0x11, 0x00


	//----- nvinfo : EIATTR_KPARAM_INFO
	.align		4
.L_9771:
        /*00a8*/ 	.byte	0x04, 0x17
        /*00aa*/ 	.short	(.L_9773 - .L_9772)
.L_9772:
        /*00ac*/ 	.word	0x00000000
        /*00b0*/ 	.short	0x0009
        /*00b2*/ 	.short	0x0040
        /*00b4*/ 	.byte	0x00, 0xf5, 0x21, 0x00


	//----- nvinfo : EIATTR_KPARAM_INFO
	.align		4
.L_9773:
        /*00b8*/ 	.byte	0x04, 0x17
        /*00ba*/ 	.short	(.L_9775 - .L_9774)
.L_9774:
        /*00bc*/ 	.word	0x00000000
        /*00c0*/ 	.short	0x0008
        /*00c2*/ 	.short	0x0038
        /*00c4*/ 	.byte	0x00, 0xf0, 0x11, 0x00


	//----- nvinfo : EIATTR_KPARAM_INFO
	.align		4
.L_9775:
        /*00c8*/ 	.byte	0x04, 0x17
        /*00ca*/ 	.short	(.L_9777 - .L_9776)
.L_9776:
        /*00cc*/ 	.word	0x00000000
        /*00d0*/ 	.short	0x0007
        /*00d2*/ 	.short	0x0030
        /*00d4*/ 	.byte	0x00, 0xf5, 0x21, 0x00


	//----- nvinfo : EIATTR_KPARAM_INFO
	.align		4
.L_9777:
        /*00d8*/ 	.byte	0x04, 0x17
        /*00da*/ 	.short	(.L_9779 - .L_9778)
.L_9778:
        /*00dc*/ 	.word	0x00000000
        /*00e0*/ 	.short	0x0006
        /*00e2*/ 	.short	0x0028
        /*00e4*/ 	.byte	0x00, 0xf5, 0x21, 0x00


	//----- nvinfo : EIATTR_KPARAM_INFO
	.align		4
.L_9779:
        /*00e8*/ 	.byte	0x04, 0x17
        /*00ea*/ 	.short	(.L_9781 - .L_9780)
.L_9780:
        /*00ec*/ 	.word	0x00000000
        /*00f0*/ 	.short	0x0005
        /*00f2*/ 	.short	0x0024
        /*00f4*/ 	.byte	0x00, 0xf0, 0x11, 0x00


	//----- nvinfo : EIATTR_KPARAM_INFO
	.align		4
.L_9781:
        /*00f8*/ 	.byte	0x04, 0x17
        /*00fa*/ 	.short	(.L_9783 - .L_9782)
.L_9782:
        /*00fc*/ 	.word	0x00000000
        /*0100*/ 	.short	0x0004
        /*0102*/ 	.short	0x0020
        /*0104*/ 	.byte	0x00, 0xf0, 0x11, 0x00


	//----- nvinfo : EIATTR_KPARAM_INFO
	.align		4
.L_9783:
        /*0108*/ 	.byte	0x04, 0x17
        /*010a*/ 	.short	(.L_9785 - .L_9784)
.L_9784:
        /*010c*/ 	.word	0x00000000
        /*0110*/ 	.short	0x0003
        /*0112*/ 	.short	0x0018
        /*0114*/ 	.byte	0x00, 0xf5, 0x21, 0x00


	//----- nvinfo : EIATTR_KPARAM_INFO
	.align		4
.L_9785:
        /*0118*/ 	.byte	0x04, 0x17
        /*011a*/ 	.short	(.L_9787 - .L_9786)
.L_9786:
        /*011c*/ 	.word	0x00000000
        /*0120*/ 	.short	0x0002
        /*0122*/ 	.short	0x0010
        /*0124*/ 	.byte	0x00, 0xf5, 0x21, 0x00


	//----- nvinfo : EIATTR_KPARAM_INFO
	.align		4
.L_9787:
        /*0128*/ 	.byte	0x04, 0x17
        /*012a*/ 	.short	(.L_9789 - .L_9788)
.L_9788:
        /*012c*/ 	.word	0x00000000
        /*0130*/ 	.short	0x0001
        /*0132*/ 	.short	0x0008
        /*0134*/ 	.byte	0x00, 0xf5, 0x21, 0x00


	//----- nvinfo : EIATTR_KPARAM_INFO
	.align		4
.L_9789:
        /*0138*/ 	.byte	0x04, 0x17
        /*013a*/ 	.short	(.L_9791 - .L_9790)
.L_9790:
        /*013c*/ 	.word	0x00000000
        /*0140*/ 	.short	0x0000
        /*0142*/ 	.short	0x0000
        /*0144*/ 	.byte	0x00, 0xf5, 0x21, 0x00


	//----- nvinfo : EIATTR_SPARSE_MMA_MASK
	.align		4
.L_9791:
        /*0148*/ 	.byte	0x03, 0x50
        /*014a*/ 	.short	0x0000


	//----- nvinfo : EIATTR_MAXREG_COUNT
	.align		4
        /*014c*/ 	.byte	0x03, 0x1b
        /*014e*/ 	.short	0x00ff


	//----- nvinfo : EIATTR_NUM_BARRIERS
	.align		4
        /*0150*/ 	.byte	0x02, 0x4c
        /*0152*/ 	.byte	0x01
	.zero		1


	//----- nvinfo : EIATTR_EXTERNS
	.align		4
        /*0154*/ 	.byte	0x04, 0x0f
        /*0156*/ 	.short	(.L_9793 - .L_9792)


	//   ....[0]....
	.align		4
.L_9792:
        /*0158*/ 	.word	index@(__assertfail)


	//----- nvinfo : EIATTR_MERCURY_ISA_VERSION
	.align		4
.L_9793:
        /*015c*/ 	.byte	0x03, 0x5f
        /*015e*/ 	.short	0x0101


	//----- nvinfo : EIATTR_COOP_GROUP_MASK_REGIDS
	.align		4
        /*0160*/ 	.byte	0x04, 0x29
        /*0162*/ 	.short	(.L_9795 - .L_9794)


	//   ....[0]....
.L_9794:
        /*0164*/ 	.word	0xffffffff


	//   ....[1]....
        /*0168*/ 	.word	0xffffffff


	//   ....[2]....
        /*016c*/ 	.word	0xffffffff


	//   ....[3]....
        /*0170*/ 	.word	0xffffffff


	//   ....[4]....
        /*0174*/ 	.word	0xffffffff


	//   ....[5]....
        /*0178*/ 	.word	0xffffffff


	//   ....[6]....
        /*017c*/ 	.word	0xffffffff


	//   ....[7]....
        /*0180*/ 	.word	0xffffffff


	//   ....[8]....
        /*0184*/ 	.word	0xffffffff


	//   ....[9]....
        /*0188*/ 	.word	0xffffffff


	//   ....[10]....
        /*018c*/ 	.word	0xffffffff


	//   ....[11]....
        /*0190*/ 	.word	0xffffffff


	//   ....[12]....
        /*0194*/ 	.word	0xffffffff


	//   ....[13]....
        /*0198*/ 	.word	0xffffffff


	//   ....[14]....
        /*019c*/ 	.word	0xffffffff


	//   ....[15]....
        /*01a0*/ 	.word	0xffffffff


	//   ....[16]....
        /*01a4*/ 	.word	0xffffffff


	//   ....[17]....
        /*01a8*/ 	.word	0xffffffff


	//   ....[18]....
        /*01ac*/ 	.word	0xffffffff


	//   ....[19]....
        /*01b0*/ 	.word	0xffffffff


	//   ....[20]....
        /*01b4*/ 	.word	0xffffffff


	//   ....[21]....
        /*01b8*/ 	.word	0xffffffff


	//   ....[22]....
        /*01bc*/ 	.word	0xffffffff


	//   ....[23]....
        /*01c0*/ 	.word	0xffffffff


	//   ....[24]....
        /*01c4*/ 	.word	0xffffffff


	//   ....[25]....
        /*01c8*/ 	.word	0xffffffff


	//   ....[26]....
        /*01cc*/ 	.word	0xffffffff


	//   ....[27]....
        /*01d0*/ 	.word	0xffffffff


	//   ....[28]....
        /*01d4*/ 	.word	0xffffffff


	//   ....[29]....
        /*01d8*/ 	.word	0xffffffff


	//   ....[30]....
        /*01dc*/ 	.word	0xffffffff


	//   ....[31]....
        /*01e0*/ 	.word	0xffffffff


	//   ....[32]....
        /*01e4*/ 	.word	0xffffffff


	//   ....[33]....
        /*01e8*/ 	.word	0xffffffff


	//   ....[34]....
        /*01ec*/ 	.word	0xffffffff


	//   ....[35]....
        /*01f0*/ 	.word	0xffffffff


	//   ....[36]....
        /*01f4*/ 	.word	0xffffffff


	//   ....[37]....
        /*01f8*/ 	.word	0xffffffff


	//   ....[38]....
        /*01fc*/ 	.word	0xffffffff


	//   ....[39]....
        /*0200*/ 	.word	0xffffffff


	//   ....[40]....
        /*0204*/ 	.word	0xffffffff


	//   ....[41]....
        /*0208*/ 	.word	0xffffffff


	//   ....[42]....
        /*020c*/ 	.word	0xffffffff


	//   ....[43]....
        /*0210*/ 	.word	0xffffffff


	//   ....[44]....
        /*0214*/ 	.word	0xffffffff


	//   ....[45]....
        /*0218*/ 	.word	0xffffffff


	//   ....[46]....
        /*021c*/ 	.word	0xffffffff


	//   ....[47]....
        /*0220*/ 	.word	0xffffffff


	//   ....[48]....
        /*0224*/ 	.word	0xffffffff


	//   ....[49]....
        /*0228*/ 	.word	0xffffffff


	//   ....[50]....
        /*022c*/ 	.word	0xffffffff


	//   ....[51]....
        /*0230*/ 	.word	0xffffffff


	//   ....[52]....
        /*0234*/ 	.word	0xffffffff


	//   ....[53]....
        /*0238*/ 	.word	0xffffffff


	//   ....[54]....
        /*023c*/ 	.word	0xffffffff


	//   ....[55]....
        /*0240*/ 	.word	0xffffffff


	//   ....[56]....
        /*0244*/ 	.word	0xffffffff


	//   ....[57]....
        /*0248*/ 	.word	0xffffffff


	//   ....[58]....
        /*024c*/ 	.word	0xffffffff


	//   ....[59]....
        /*0250*/ 	.word	0xffffffff


	//   ....[60]....
        /*0254*/ 	.word	0xffffffff


	//   ....[61]....
        /*0258*/ 	.word	0xffffffff


	//   ....[62]....
        /*025c*/ 	.word	0xffffffff


	//   ....[63]....
        /*0260*/ 	.word	0xffffffff


	//   ....[64]....
        /*0264*/ 	.word	0xffffffff


	//   ....[65]....
        /*0268*/ 	.word	0xffffffff


	//   ....[66]....
        /*026c*/ 	.word	0xffffffff


	//   ....[67]....
        /*0270*/ 	.word	0xffffffff


	//   ....[68]....
        /*0274*/ 	.word	0xffffffff


	//   ....[69]....
        /*0278*/ 	.word	0xffffffff


	//   ....[70]....
        /*027c*/ 	.word	0xffffffff


	//   ....[71]....
        /*0280*/ 	.word	0xffffffff


	//   ....[72]....
        /*0284*/ 	.word	0xffffffff


	//   ....[73]....
        /*0288*/ 	.word	0xffffffff


	//   ....[74]....
        /*028c*/ 	.word	0xffffffff


	//   ....[75]....
        /*0290*/ 	.word	0xffffffff


	//   ....[76]....
        /*0294*/ 	.word	0xffffffff


	//   ....[77]....
        /*0298*/ 	.word	0xffffffff


	//   ....[78]....
        /*029c*/ 	.word	0xffffffff


	//   ....[79]....
        /*02a0*/ 	.word	0xffffffff


	//   ....[80]....
        /*02a4*/ 	.word	0xffffffff


	//   ....[81]....
        /*02a8*/ 	.word	0xffffffff


	//   ....[82]....
        /*02ac*/ 	.word	0xffffffff


	//   ....[83]....
        /*02b0*/ 	.word	0xffffffff


	//   ....[84]....
        /*02b4*/ 	.word	0xffffffff


	//   ....[85]....
        /*02b8*/ 	.word	0xffffffff


	//   ....[86]....
        /*02bc*/ 	.word	0xffffffff


	//   ....[87]....
        /*02c0*/ 	.word	0xffffffff


	//   ....[88]....
        /*02c4*/ 	.word	0xffffffff


	//   ....[89]....
        /*02c8*/ 	.word	0xffffffff


	//   ....[90]....
        /*02cc*/ 	.word	0xffffffff


	//   ....[91]....
        /*02d0*/ 	.word	0xffffffff


	//   ....[92]....
        /*02d4*/ 	.word	0xffffffff


	//   ....[93]....
        /*02d8*/ 	.word	0xffffffff


	//   ....[94]....
        /*02dc*/ 	.word	0xffffffff


	//   ....[95]....
        /*02e0*/ 	.word	0xffffffff


	//   ....[96]....
        /*02e4*/ 	.word	0xffffffff


	//   ....[97]....
        /*02e8*/ 	.word	0xffffffff


	//   ....[98]....
        /*02ec*/ 	.word	0xffffffff


	//   ....[99]....
        /*02f0*/ 	.word	0xffffffff


	//   ....[100]....
        /*02f4*/ 	.word	0xffffffff


	//   ....[101]....
        /*02f8*/ 	.word	0xffffffff


	//   ....[102]....
        /*02fc*/ 	.word	0xffffffff


	//   ....[103]....
        /*0300*/ 	.word	0xffffffff


	//   ....[104]....
        /*0304*/ 	.word	0xffffffff


	//   ....[105]....
        /*0308*/ 	.word	0xffffffff


	//   ....[106]....
        /*030c*/ 	.word	0xffffffff


	//   ....[107]....
        /*0310*/ 	.word	0xffffffff


	//   ....[108]....
        /*0314*/ 	.word	0xffffffff


	//   ....[109]....
        /*0318*/ 	.word	0xffffffff


	//   ....[110]....
        /*031c*/ 	.word	0xffffffff


	//   ....[111]....
        /*0320*/ 	.word	0xffffffff


	//   ....[112]....
        /*0324*/ 	.word	0xffffffff


	//   ....[113]....
        /*0328*/ 	.word	0xffffffff


	//   ....[114]....
        /*032c*/ 	.word	0xffffffff


	//   ....[115]....
        /*0330*/ 	.word	0xffffffff


	//   ....[116]....
        /*0334*/ 	.word	0xffffffff


	//   ....[117]....
        /*0338*/ 	.word	0xffffffff


	//   ....[118]....
        /*033c*/ 	.word	0xffffffff


	//   ....[119]....
        /*0340*/ 	.word	0xffffffff


	//   ....[120]....
        /*0344*/ 	.word	0xffffffff


	//   ....[121]....
        /*0348*/ 	.word	0xffffffff


	//   ....[122]....
        /*034c*/ 	.word	0xffffffff


	//   ....[123]....
        /*0350*/ 	.word	0xffffffff


	//   ....[124]....
        /*0354*/ 	.word	0xffffffff


	//   ....[125]....
        /*0358*/ 	.word	0xffffffff


	//   ....[126]....
        /*035c*/ 	.word	0xffffffff


	//   ....[127]....
        /*0360*/ 	.word	0xffffffff


	//   ....[128]....
        /*0364*/ 	.word	0xffffffff


	//   ....[129]....
        /*0368*/ 	.word	0xffffffff


	//   ....[130]....
        /*036c*/ 	.word	0xffffffff


	//   ....[131]....
        /*0370*/ 	.word	0xffffffff


	//   ....[132]....
        /*0374*/ 	.word	0xffffffff


	//   ....[133]....
        /*0378*/ 	.word	0xffffffff


	//   ....[134]....
        /*037c*/ 	.word	0xffffffff


	//   ....[135]....
        /*0380*/ 	.word	0xffffffff


	//   ....[136]....
        /*0384*/ 	.word	0xffffffff


	//   ....[137]....
        /*0388*/ 	.word	0xffffffff


	//   ....[138]....
        /*038c*/ 	.word	0xffffffff


	//   ....[139]....
        /*0390*/ 	.word	0xffffffff


	//   ....[140]....
        /*0394*/ 	.word	0xffffffff


	//   ....[141]....
        /*0398*/ 	.word	0xffffffff


	//   ....[142]....
        /*039c*/ 	.word	0xffffffff


	//   ....[143]....
        /*03a0*/ 	.word	0xffffffff


	//   ....[144]....
        /*03a4*/ 	.word	0x0500000f


	//   ....[145]....
        /*03a8*/ 	.word	0x0500000f


	//   ....[146]....
        /*03ac*/ 	.word	0x0500000f


	//   ....[147]....
        /*03b0*/ 	.word	0x0500000f


	//   ....[148]....
        /*03b4*/ 	.word	0x0500000f


	//   ....[149]....
        /*03b8*/ 	.word	0x0500000f


	//   ....[150]....
        /*03bc*/ 	.word	0x0500000f


	//   ....[151]....
        /*03c0*/ 	.word	0x0500000f


	//   ....[152]....
        /*03c4*/ 	.word	0x0500000f


	//   ....[153]....
        /*03c8*/ 	.word	0x0500000f


	//   ....[154]....
        /*03cc*/ 	.word	0x0500000f


	//   ....[155]....
        /*03d0*/ 	.word	0x0500000f


	//   ....[156]....
        /*03d4*/ 	.word	0x0500000f


	//   ....[157]....
        /*03d8*/ 	.word	0x0500000f


	//   ....[158]....
        /*03dc*/ 	.word	0x0500000f


	//   ....[159]....
        /*03e0*/ 	.word	0x0500000f


	//   ....[160]....
        /*03e4*/ 	.word	0x0500000f


	//   ....[161]....
        /*03e8*/ 	.word	0x0500000f


	//   ....[162]....
        /*03ec*/ 	.word	0x0500000f


	//   ....[163]....
        /*03f0*/ 	.word	0x0500000f


	//   ....[164]....
        /*03f4*/ 	.word	0x0500000f


	//   ....[165]....
        /*03f8*/ 	.word	0x0500000f


	//   ....[166]....
        /*03fc*/ 	.word	0x0500000f


	//   ....[167]....
        /*0400*/ 	.word	0x0500000f


	//   ....[168]....
        /*0404*/ 	.word	0x0500000f


	//   ....[169]....
        /*0408*/ 	.word	0x0500000f


	//   ....[170]....
        /*040c*/ 	.word	0x0500000f


	//   ....[171]....
        /*0410*/ 	.word	0x0500000f


	//   ....[172]....
        /*0414*/ 	.word	0x0500000f


	//   ....[173]....
        /*0418*/ 	.word	0x0500000f


	//   ....[174]....
        /*041c*/ 	.word	0x0500000f


	//   ....[175]....
        /*0420*/ 	.word	0x0500000f


	//   ....[176]....
        /*0424*/ 	.word	0x0500000f


	//   ....[177]....
        /*0428*/ 	.word	0x0500000f


	//   ....[178]....
        /*042c*/ 	.word	0x0500000f


	//   ....[179]....
        /*0430*/ 	.word	0x0500000f


	//   ....[180]....
        /*0434*/ 	.word	0x0500000f


	//   ....[181]....
        /*0438*/ 	.word	0x0500000f


	//   ....[182]....
        /*043c*/ 	.word	0x0500000f


	//   ....[183]....
        /*0440*/ 	.word	0x0500000f


	//   ....[184]....
        /*0444*/ 	.word	0x0500000f


	//   ....[185]....
        /*0448*/ 	.word	0x0500000f


	//   ....[186]....
        /*044c*/ 	.word	0x0500000f


	//   ....[187]....
        /*0450*/ 	.word	0x0500000f


	//   ....[188]....
        /*0454*/ 	.word	0x0500000f


	//   ....[189]....
        /*0458*/ 	.word	0x0500000f


	//   ....[190]....
        /*045c*/ 	.word	0x0500000f


	//   ....[191]....
        /*0460*/ 	.word	0x0500000f


	//   ....[192]....
        /*0464*/ 	.word	0x0500000f


	//   ....[193]....
        /*0468*/ 	.word	0x0500000f


	//   ....[194]....
        /*046c*/ 	.word	0x0500000f


	//   ....[195]....
        /*0470*/ 	.word	0x0500000f


	//   ....[196]....
        /*0474*/ 	.word	0x0500000f


	//   ....[197]....
        /*0478*/ 	.word	0x0500000f


	//   ....[198]....
        /*047c*/ 	.word	0x0500000f


	//   ....[199]....
        /*0480*/ 	.word	0x0500000f


	//   ....[200]....
        /*0484*/ 	.word	0x0500000f


	//   ....[201]....
        /*0488*/ 	.word	0x0500000f


	//   ....[202]....
        /*048c*/ 	.word	0x0500000f


	//   ....[203]....
        /*0490*/ 	.word	0x0500000f


	//   ....[204]....
        /*0494*/ 	.word	0x0500000f


	//   ....[205]....
        /*0498*/ 	.word	0x0500000f


	//   ....[206]....
        /*049c*/ 	.word	0x0500000f


	//   ....[207]....
        /*04a0*/ 	.word	0x0500000f


	//   ....[208]....
        /*04a4*/ 	.word	0x0500000f


	//   ....[209]....
        /*04a8*/ 	.word	0x0500000f


	//   ....[210]....
        /*04ac*/ 	.word	0x0500000f


	//   ....[211]....
        /*04b0*/ 	.word	0x0500000f


	//   ....[212]....
        /*04b4*/ 	.word	0x0500000f


	//   ....[213]....
        /*04b8*/ 	.word	0x0500000f


	//   ....[214]....
        /*04bc*/ 	.word	0x0500000f


	//   ....[215]....
        /*04c0*/ 	.word	0x0500000f


	//   ....[216]....
        /*04c4*/ 	.word	0x0500000f


	//   ....[217]....
        /*04c8*/ 	.word	0x0500000f


	//   ....[218]....
        /*04cc*/ 	.word	0x0500000f


	//   ....[219]....
        /*04d0*/ 	.word	0x0500000f


	//   ....[220]....
        /*04d4*/ 	.word	0x0500000f


	//   ....[221]....
        /*04d8*/ 	.word	0x0500000f


	//   ....[222]....
        /*04dc*/ 	.word	0x0500000f


	//   ....[223]....
        /*04e0*/ 	.word	0x0500000f


	//   ....[224]....
        /*04e4*/ 	.word	0x0500000f


	//   ....[225]....
        /*04e8*/ 	.word	0x0500000f


	//   ....[226]....
        /*04ec*/ 	.word	0x0500000f


	//   ....[227]....
        /*04f0*/ 	.word	0x0500000f


	//   ....[228]....
        /*04f4*/ 	.word	0x0500000f


	//   ....[229]....
        /*04f8*/ 	.word	0x0500000f


	//   ....[230]....
        /*04fc*/ 	.word	0x0500000f


	//   ....[231]....
        /*0500*/ 	.word	0x0500000f


	//   ....[232]....
        /*0504*/ 	.word	0x0500000f


	//   ....[233]....
        /*0508*/ 	.word	0x0500000f


	//   ....[234]....
        /*050c*/ 	.word	0x0500000f


	//   ....[235]....
        /*0510*/ 	.word	0x0500000f


	//   ....[236]....
        /*0514*/ 	.word	0x0500000f


	//   ....[237]....
        /*0518*/ 	.word	0x0500000f


	//   ....[238]....
        /*051c*/ 	.word	0x0500000f


	//   ....[239]....
        /*0520*/ 	.word	0x0500000f


	//   ....[240]....
        /*0524*/ 	.word	0x0500000f


	//   ....[241]....
        /*0528*/ 	.word	0x0500000f


	//   ....[242]....
        /*052c*/ 	.word	0x0500000f


	//   ....[243]....
        /*0530*/ 	.word	0x0500000f


	//   ....[244]....
        /*0534*/ 	.word	0x0500000f


	//   ....[245]....
        /*0538*/ 	.word	0x0500000f


	//   ....[246]....
        /*053c*/ 	.word	0x0500000f


	//   ....[247]....
        /*0540*/ 	.word	0x0500000f


	//   ....[248]....
        /*0544*/ 	.word	0x0500000f


	//   ....[249]....
        /*0548*/ 	.word	0x0500000f


	//   ....[250]....
        /*054c*/ 	.word	0x0500000f


	//   ....[251]....
        /*0550*/ 	.word	0x0500000f


	//   ....[252]....
        /*0554*/ 	.word	0x0500000f


	//   ....[253]....
        /*0558*/ 	.word	0x0500000f


	//   ....[254]....
        /*055c*/ 	.word	0x0500000f


	//   ....[255]....
        /*0560*/ 	.word	0x0500000f


	//   ....[0]....
        /*0564*/ 	.word	0x0500000f


	//   ....[1]....
        /*0568*/ 	.word	0x0500000f


	//   ....[2]....
        /*056c*/ 	.word	0x0500000f


	//   ....[3]....
        /*0570*/ 	.word	0x0500000f


	//   ....[4]....
        /*0574*/ 	.word	0x0500000f


	//   ....[5]....
        /*0578*/ 	.word	0x0500000f


	//   ....[6]....
        /*057c*/ 	.word	0x0500000f


	//   ....[7]....
        /*0580*/ 	.word	0x0500000f


	//   ....[8]....
        /*0584*/ 	.word	0x0500000f


	//   ....[9]....
        /*0588*/ 	.word	0x0500000f


	//   ....[10]....
        /*058c*/ 	.word	0x0500000f


	//   ....[11]....
        /*0590*/ 	.word	0x0500000f


	//   ....[12]....
        /*0594*/ 	.word	0x0500000f


	//   ....[13]....
        /*0598*/ 	.word	0x0500000f


	//   ....[14]....
        /*059c*/ 	.word	0x0500000f


	//   ....[15]....
        /*05a0*/ 	.word	0x0500000f


	//   ....[16]....
        /*05a4*/ 	.word	0x0500000f


	//   ....[17]....
        /*05a8*/ 	.word	0x0500000f


	//   ....[18]....
        /*05ac*/ 	.word	0x0500000f


	//   ....[19]....
        /*05b0*/ 	.word	0x0500000f


	//   ....[20]....
        /*05b4*/ 	.word	0x0500000f


	//   ....[21]....
        /*05b8*/ 	.word	0x0500000f


	//   ....[22]....
        /*05bc*/ 	.word	0x0500000f


	//   ....[23]....
        /*05c0*/ 	.word	0x0500000f


	//   ....[24]....
        /*05c4*/ 	.word	0x0500000f


	//   ....[25]....
        /*05c8*/ 	.word	0x0500000f


	//   ....[26]....
        /*05cc*/ 	.word	0x0500000f


	//   ....[27]....
        /*05d0*/ 	.word	0x0500000f


	//   ....[28]....
        /*05d4*/ 	.word	0x0500000f


	//   ....[29]....
        /*05d8*/ 	.word	0x0500000f


	//   ....[30]....
        /*05dc*/ 	.word	0x0500000f


	//   ....[31]....
        /*05e0*/ 	.word	0x0500000f


	//   ....[32]....
        /*05e4*/ 	.word	0x0500000f


	//   ....[33]....
        /*05e8*/ 	.word	0x0500000f


	//   ....[34]....
        /*05ec*/ 	.word	0x0500000f


	//   ....[35]....
        /*05f0*/ 	.word	0x0500000f


	//   ....[36]....
        /*05f4*/ 	.word	0x0500000f


	//   ....[37]....
        /*05f8*/ 	.word	0x0500000f


	//   ....[38]....
        /*05fc*/ 	.word	0x0500000f


	//   ....[39]....
        /*0600*/ 	.word	0x0500000f


	//   ....[40]....
        /*0604*/ 	.word	0x0500000f


	//   ....[41]....
        /*0608*/ 	.word	0x0500000f


	//   ....[42]....
        /*060c*/ 	.word	0x0500000f


	//   ....[43]....
        /*0610*/ 	.word	0x0500000f


	//   ....[44]....
        /*0614*/ 	.word	0x0500000f


	//   ....[45]....
        /*0618*/ 	.word	0x0500000f


	//   ....[46]....
        /*061c*/ 	.word	0x0500000f


	//   ....[47]....
        /*0620*/ 	.word	0x0500000f


	//   ....[48]....
        /*0624*/ 	.word	0x0500000f


	//   ....[49]....
        /*0628*/ 	.word	0x0500000f


	//   ....[50]....
        /*062c*/ 	.word	0x0500000f


	//   ....[51]....
        /*0630*/ 	.word	0x0500000f


	//   ....[52]....
        /*0634*/ 	.word	0x0500000f


	//   ....[53]....
        /*0638*/ 	.word	0x0500000f


	//   ....[54]....
        /*063c*/ 	.word	0x0500000f


	//   ....[55]....
        /*0640*/ 	.word	0x0500000f


	//   ....[56]....
        /*0644*/ 	.word	0x0500000f


	//   ....[57]....
        /*0648*/ 	.word	0x0500000f


	//   ....[58]....
        /*064c*/ 	.word	0x0500000f


	//   ....[59]....
        /*0650*/ 	.word	0x0500000f


	//   ....[60]....
        /*0654*/ 	.word	0x0500000f


	//   ....[61]....
        /*0658*/ 	.word	0x0500000f


	//   ....[62]....
        /*065c*/ 	.word	0x0500000f


	//   ....[63]....
        /*0660*/ 	.word	0x0500000f


	//   ....[64]....
        /*0664*/ 	.word	0x0500000f


	//   ....[65]....
        /*0668*/ 	.word	0x0500000f


	//   ....[66]....
        /*066c*/ 	.word	0x0500000f


	//   ....[67]....
        /*0670*/ 	.word	0x0500000f


	//   ....[68]....
        /*0674*/ 	.word	0x0500000f


	//   ....[69]....
        /*0678*/ 	.word	0x0500000f


	//   ....[70]....
        /*067c*/ 	.word	0x0500000f


	//   ....[71]....
        /*0680*/ 	.word	0x0500000f


	//   ....[72]....
        /*0684*/ 	.word	0x0500000f


	//   ....[73]....
        /*0688*/ 	.word	0x0500000f


	//   ....[74]....
        /*068c*/ 	.word	0x0500000f


	//   ....[75]....
        /*0690*/ 	.word	0x0500000f


	//   ....[76]....
        /*0694*/ 	.word	0x0500000f


	//   ....[77]....
        /*0698*/ 	.word	0x0500000f


	//   ....[78]....
        /*069c*/ 	.word	0x0500000f


	//   ....[79]....
        /*06a0*/ 	.word	0x0500000f


	//   ....[80]....
        /*06a4*/ 	.word	0x0500000f


	//   ....[81]....
        /*06a8*/ 	.word	0x0500000f


	//   ....[82]....
        /*06ac*/ 	.word	0x0500000f


	//   ....[83]....
        /*06b0*/ 	.word	0x0500000f


	//   ....[84]....
        /*06b4*/ 	.word	0x0500000f


	//----- nvinfo : EIATTR_COOP_GROUP_INSTR_OFFSETS
	.align		4
.L_9795:
        /*06b8*/ 	.byte	0x04, 0x28
        /*06ba*/ 	.short	(.L_9797 - .L_9796)


	//   ....[0]....
.L_9796:
        /*06bc*/ 	.word	0x00000aa0


	//   ....[1]....
        /*06c0*/ 	.word	0x00000ac0


	//   ....[2]....
        /*06c4*/ 	.word	0x00000ae0


	//   ....[3]....
        /*06c8*/ 	.word	0x00000b00


	//   ....[4]....
        /*06cc*/ 	.word	0x00000b20


	//   ....[5]....
        /*06d0*/ 	.word	0x00000c30


	//   ....[6]....
        /*06d4*/ 	.word	0x00000c50


	//   ....[7]....
        /*06d8*/ 	.word	0x00000c70


	//   ....[8]....
        /*06dc*/ 	.word	0x00001aa0


	//   ....[9]....
        /*06e0*/ 	.word	0x00001ae0


	//   ....[10]....
        /*06e4*/ 	.word	0x00001b00


	//   ....[11]....
        /*06e8*/ 	.word	0x00001b20


	//   ....[12]....
        /*06ec*/ 	.word	0x00001b40


	//   ....[13]....
        /*06f0*/ 	.word	0x00001b90


	//   ....[14]....
        /*06f4*/ 	.word	0x00001bb0


	//   ....[15]....
        /*06f8*/ 	.word	0x00001bd0


	//   ....[16]....
        /*06fc*/ 	.word	0x00002a60


	//   ....[17]....
        /*0700*/ 	.word	0x00002aa0


	//   ....[18]....
        /*0704*/ 	.word	0x00002ae0


	//   ....[19]....
        /*0708*/ 	.word	0x00002b20


	//   ....[20]....
        /*070c*/ 	.word	0x00002b60


	//   ....[21]....
        /*0710*/ 	.word	0x00002ba0


	//   ....[22]....
        /*0714*/ 	.word	0x00002c00


	//   ....[23]....
        /*0718*/ 	.word	0x00002c50


	//   ....[24]....
        /*071c*/ 	.word	0x00002c90


	//   ....[25]....
        /*0720*/ 	.word	0x00002cd0


	//   ....[26]....
        /*0724*/ 	.word	0x00002d10


	//   ....[27]....
        /*0728*/ 	.word	0x00002d50


	//   ....[28]....
        /*072c*/ 	.word	0x00002dc0


	//   ....[29]....
        /*0730*/ 	.word	0x00002e00


	//   ....[30]....
        /*0734*/ 	.word	0x00002e70


	//   ....[31]....
        /*0738*/ 	.word	0x00002ec0


	//   ....[32]....
        /*073c*/ 	.word	0x00002f00


	//   ....[33]....
        /*0740*/ 	.word	0x00002f40


	//   ....[34]....
        /*0744*/ 	.word	0x00002f80


	//   ....[35]....
        /*0748*/ 	.word	0x00002fc0


	//   ....[36]....
        /*074c*/ 	.word	0x00003000


	//   ....[37]....
        /*0750*/ 	.word	0x00003040


	//   ....[38]....
        /*0754*/ 	.word	0x00003090


	//   ....[39]....
        /*0758*/ 	.word	0x000030d0


	//   ....[40]....
        /*075c*/ 	.word	0x00003110


	//   ....[41]....
        /*0760*/ 	.word	0x00003150


	//   ....[42]....
        /*0764*/ 	.word	0x00003190


	//   ....[43]....
        /*0768*/ 	.word	0x000031d0


	//   ....[44]....
        /*076c*/ 	.word	0x00003210


	//   ....[45]....
        /*0770*/ 	.word	0x00003250


	//   ....[46]....
        /*0774*/ 	.word	0x00003270


	//   ....[47]....
        /*0778*/ 	.word	0x00003290


	//   ....[48]....
        /*077c*/ 	.word	0x000032c0


	//   ....[49]....
        /*0780*/ 	.word	0x000032f0


	//   ....[50]....
        /*0784*/ 	.word	0x00003330


	//   ....[51]....
        /*0788*/ 	.word	0x00003360


	//   ....[52]....
        /*078c*/ 	.word	0x000033a0


	//   ....[53]....
        /*0790*/ 	.word	0x000033d0


	//   ....[54]....
        /*0794*/ 	.word	0x000033f0


	//   ....[55]....
        /*0798*/ 	.word	0x00003410


	//   ....[56]....
        /*079c*/ 	.word	0x00003440


	//   ....[57]....
        /*07a0*/ 	.word	0x00003460


	//   ....[58]....
        /*07a4*/ 	.word	0x00003490


	//   ....[59]....
        /*07a8*/ 	.word	0x000034b0


	//   ....[60]....
        /*07ac*/ 	.word	0x000034e0


	//   ....[61]....
        /*07b0*/ 	.word	0x00003510


	//   ....[62]....
        /*07b4*/ 	.word	0x00003550


	//   ....[63]....
        /*07b8*/ 	.word	0x00003570


	//   ....[64]....
        /*07bc*/ 	.word	0x00003590


	//   ....[65]....
        /*07c0*/ 	.word	0x000035b0


	//   ....[66]....
        /*07c4*/ 	.word	0x000035d0


	//   ....[67]....
        /*07c8*/ 	.word	0x000035f0


	//   ....[68]....
        /*07cc*/ 	.word	0x00003610


	//   ....[69]....
        /*07d0*/ 	.word	0x00003630


	//   ....[70]....
        /*07d4*/ 	.word	0x00003660


	//   ....[71]....
        /*07d8*/ 	.word	0x00003690


	//   ....[72]....
        /*07dc*/ 	.word	0x000036c0


	//   ....[73]....
        /*07e0*/ 	.word	0x00003700


	//   ....[74]....
        /*07e4*/ 	.word	0x00003740


	//   ....[75]....
        /*07e8*/ 	.word	0x00003770


	//   ....[76]....
        /*07ec*/ 	.word	0x00003790


	//   ....[77]....
        /*07f0*/ 	.word	0x000037b0


	//   ....[78]....
        /*07f4*/ 	.word	0x000037d0


	//   ....[79]....
        /*07f8*/ 	.word	0x000037f0


	//   ....[80]....
        /*07fc*/ 	.word	0x00003810


	//   ....[81]....
        /*0800*/ 	.word	0x00003830


	//   ....[82]....
        /*0804*/ 	.word	0x00003850


	//   ....[83]....
        /*0808*/ 	.word	0x00003870


	//   ....[84]....
        /*080c*/ 	.word	0x00003890


	//   ....[85]....
        /*0810*/ 	.word	0x000038b0


	//   ....[86]....
        /*0814*/ 	.word	0x000038e0


	//   ....[87]....
        /*0818*/ 	.word	0x00003910


	//   ....[88]....
        /*081c*/ 	.word	0x00003930


	//   ....[89]....
        /*0820*/ 	.word	0x00003950


	//   ....[90]....
        /*0824*/ 	.word	0x00003970


	//   ....[91]....
        /*0828*/ 	.word	0x00003990


	//   ....[92]....
        /*082c*/ 	.word	0x000039b0


	//   ....[93]....
        /*0830*/ 	.word	0x000039d0


	//   ....[94]....
        /*0834*/ 	.word	0x000039f0


	//   ....[95]....
        /*0838*/ 	.word	0x00003a10


	//   ....[96]....
        /*083c*/ 	.word	0x00003a30


	//   ....[97]....
        /*0840*/ 	.word	0x00003a60


	//   ....[98]....
        /*0844*/ 	.word	0x00003a80


	//   ....[99]....
        /*0848*/ 	.word	0x00003aa0


	//   ....[100]....
        /*084c*/ 	.word	0x00003ac0


	//   ....[101]....
        /*0850*/ 	.word	0x00003ae0


	//   ....[102]....
        /*0854*/ 	.word	0x00003b00


	//   ....[103]....
        /*0858*/ 	.word	0x00003b10


	//   ....[104]....
        /*085c*/ 	.word	0x00003b30


	//   ....[105]....
        /*0860*/ 	.word	0x00003b50


	//   ....[106]....
        /*0864*/ 	.word	0x00003b70


	//   ....[107]....
        /*0868*/ 	.word	0x00003b90


	//   ....[108]....
        /*086c*/ 	.word	0x00003bb0


	//   ....[109]....
        /*0870*/ 	.word	0x00003bd0


	//   ....[110]....
        /*0874*/ 	.word	0x00003bf0


	//   ....[111]....
        /*0878*/ 	.word	0x00003c10


	//   ....[112]....
        /*087c*/ 	.word	0x00003c30


	//   ....[113]....
        /*0880*/ 	.word	0x00003c50


	//   ....[114]....
        /*0884*/ 	.word	0x00003c70


	//   ....[115]....
        /*0888*/ 	.word	0x00003c90


	//   ....[116]....
        /*088c*/ 	.word	0x00003cc0


	//   ....[117]....
        /*0890*/ 	.word	0x00003ce0


	//   ....[118]....
        /*0894*/ 	.word	0x00003d00


	//   ....[119]....
        /*0898*/ 	.word	0x00003d20


	//   ....[120]....
        /*089c*/ 	.word	0x00003d40


	//   ....[121]....
        /*08a0*/ 	.word	0x00003d60


	//   ....[122]....
        /*08a4*/ 	.word	0x00003d70


	//   ....[123]....
        /*08a8*/ 	.word	0x00003d90


	//   ....[124]....
        /*08ac*/ 	.word	0x00003db0


	//   ....[125]....
        /*08b0*/ 	.word	0x00003dd0


	//   ....[126]....
        /*08b4*/ 	.word	0x00003df0


	//   ....[127]....
        /*08b8*/ 	.word	0x00003e10


	//   ....[128]....
        /*08bc*/ 	.word	0x00003e30


	//   ....[129]....
        /*08c0*/ 	.word	0x00003e50


	//   ....[130]....
        /*08c4*/ 	.word	0x00003e70


	//   ....[131]....
        /*08c8*/ 	.word	0x00003e90


	//   ....[132]....
        /*08cc*/ 	.word	0x00003eb0


	//   ....[133]....
        /*08d0*/ 	.word	0x00003ed0


	//   ....[134]....
        /*08d4*/ 	.word	0x00003ef0


	//   ....[135]....
        /*08d8*/ 	.word	0x00003f10


	//   ....[136]....
        /*08dc*/ 	.word	0x00003f30


	//   ....[137]....
        /*08e0*/ 	.word	0x00003f50


	//   ....[138]....
        /*08e4*/ 	.word	0x00003f70


	//   ....[139]....
        /*08e8*/ 	.word	0x00003f90


	//   ....[140]....
        /*08ec*/ 	.word	0x00003fb0


	//   ....[141]....
        /*08f0*/ 	.word	0x00003fd0


	//   ....[142]....
        /*08f4*/ 	.word	0x00003ff0


	//   ....[143]....
        /*08f8*/ 	.word	0x00004010


	//   ....[144]....
        /*08fc*/ 	.word	0x00006270


	//   ....[145]....
        /*0900*/ 	.word	0x000062d0


	//   ....[146]....
        /*0904*/ 	.word	0x00006330


	//   ....[147]....
        /*0908*/ 	.word	0x00006390


	//   ....[148]....
        /*090c*/ 	.word	0x000063f0


	//   ....[149]....
        /*0910*/ 	.word	0x00006470


	//   ....[150]....
        /*0914*/ 	.word	0x000064d0


	//   ....[151]....
        /*0918*/ 	.word	0x00006540


	//   ....[152]....
        /*091c*/ 	.word	0x000065a0


	//   ....[153]....
        /*0920*/ 	.word	0x00006620


	//   ....[154]....
        /*0924*/ 	.word	0x00006690


	//   ....[155]....
        /*0928*/ 	.word	0x000066f0


	//   ....[156]....
        /*092c*/ 	.word	0x00006770


	//   ....[157]....
        /*0930*/ 	.word	0x000067e0


	//   ....[158]....
        /*0934*/ 	.word	0x00006840


	//   ....[159]....
        /*0938*/ 	.word	0x000068c0


	//   ....[160]....
        /*093c*/ 	.word	0x00006930


	//   ....[161]....
        /*0940*/ 	.word	0x00006990


	//   ....[162]....
        /*0944*/ 	.word	0x00006a10


	//   ....[163]....
        /*0948*/ 	.word	0x00006a80


	//   ....[164]....
        /*094c*/ 	.word	0x00006ae0


	//   ....[165]....
        /*0950*/ 	.word	0x00006b60


	//   ....[166]....
        /*0954*/ 	.word	0x00006bd0


	//   ....[167]....
        /*0958*/ 	.word	0x00006c30


	//   ....[168]....
        /*095c*/ 	.word	0x00006cb0


	//   ....[169]....
        /*0960*/ 	.word	0x00006d20


	//   ....[170]....
        /*0964*/ 	.word	0x00006d80


	//   ....[171]....
        /*0968*/ 	.word	0x00006e00


	//   ....[172]....
        /*096c*/ 	.word	0x00006e70


	//   ....[173]....
        /*0970*/ 	.word	0x00006ed0


	//   ....[174]....
        /*0974*/ 	.word	0x00006f50


	//   ....[175]....
        /*0978*/ 	.word	0x00006fc0


	//   ....[176]....
        /*097c*/ 	.word	0x00007020


	//   ....[177]....
        /*0980*/ 	.word	0x000070a0


	//   ....[178]....
        /*0984*/ 	.word	0x00007110


	//   ....[179]....
        /*0988*/ 	.word	0x00007170


	//   ....[180]....
        /*098c*/ 	.word	0x000071f0


	//   ....[181]....
        /*0990*/ 	.word	0x00007260


	//   ....[182]....
        /*0994*/ 	.word	0x000072c0


	//   ....[183]....
        /*0998*/ 	.word	0x00007340


	//   ....[184]....
        /*099c*/ 	.word	0x000073b0


	//   ....[185]....
        /*09a0*/ 	.word	0x00007410


	//   ....[186]....
        /*09a4*/ 	.word	0x00007490


	//   ....[187]....
        /*09a8*/ 	.word	0x00007500


	//   ....[188]....
        /*09ac*/ 	.word	0x00007560


	//   ....[189]....
        /*09b0*/ 	.word	0x000075e0


	//   ....[190]....
        /*09b4*/ 	.word	0x00007650


	//   ....[191]....
        /*09b8*/ 	.word	0x000076b0


	//   ....[192]....
        /*09bc*/ 	.word	0x00007730


	//   ....[193]....
        /*09c0*/ 	.word	0x000077a0


	//   ....[194]....
        /*09c4*/ 	.word	0x00007800


	//   ....[195]....
        /*09c8*/ 	.word	0x00007880


	//   ....[196]....
        /*09cc*/ 	.word	0x000078f0


	//   ....[197]....
        /*09d0*/ 	.word	0x00007950


	//   ....[198]....
        /*09d4*/ 	.word	0x000079d0


	//   ....[199]....
        /*09d8*/ 	.word	0x00007a40


	//   ....[200]....
        /*09dc*/ 	.word	0x00007aa0


	//   ....[201]....
        /*09e0*/ 	.word	0x00007b20


	//   ....[202]....
        /*09e4*/ 	.word	0x00007b90


	//   ....[203]....
        /*09e8*/ 	.word	0x00007bf0


	//   ....[204]....
        /*09ec*/ 	.word	0x00007c70


	//   ....[205]....
        /*09f0*/ 	.word	0x00007ce0


	//   ....[206]....
        /*09f4*/ 	.word	0x00007d40


	//   ....[207]....
        /*09f8*/ 	.word	0x00007dc0


	//   ....[208]....
        /*09fc*/ 	.word	0x00007e20


	//   ....[209]....
        /*0a00*/ 	.word	0x00007e80


	//   ....[210]....
        /*0a04*/ 	.word	0x00007f00


	//   ....[211]....
        /*0a08*/ 	.word	0x00007f70


	//   ....[212]....
        /*0a0c*/ 	.word	0x00007fd0


	//   ....[213]....
        /*0a10*/ 	.word	0x00008050


	//   ....[214]....
        /*0a14*/ 	.word	0x000080c0


	//   ....[215]....
        /*0a18*/ 	.word	0x00008120


	//   ....[216]....
        /*0a1c*/ 	.word	0x000081a0


	//   ....[217]....
        /*0a20*/ 	.word	0x00008210


	//   ....[218]....
        /*0a24*/ 	.word	0x00008270


	//   ....[219]....
        /*0a28*/ 	.word	0x000082f0


	//   ....[220]....
        /*0a2c*/ 	.word	0x00008360


	//   ....[221]....
        /*0a30*/ 	.word	0x000083c0


	//   ....[222]....
        /*0a34*/ 	.word	0x00008440


	//   ....[223]....
        /*0a38*/ 	.word	0x000084b0


	//   ....[224]....
        /*0a3c*/ 	.word	0x00008510


	//   ....[225]....
        /*0a40*/ 	.word	0x00008590


	//   ....[226]....
        /*0a44*/ 	.word	0x00008600


	//   ....[227]....
        /*0a48*/ 	.word	0x00008660


	//   ....[228]....
        /*0a4c*/ 	.word	0x000086e0


	//   ....[229]....
        /*0a50*/ 	.word	0x00008750


	//   ....[230]....
        /*0a54*/ 	.word	0x000087b0


	//   ....[231]....
        /*0a58*/ 	.word	0x00008830


	//   ....[232]....
        /*0a5c*/ 	.word	0x000088a0


	//   ....[233]....
        /*0a60*/ 	.word	0x00008900


	//   ....[234]....
        /*0a64*/ 	.word	0x00008980


	//   ....[235]....
        /*0a68*/ 	.word	0x000089f0


	//   ....[236]....
        /*0a6c*/ 	.word	0x00008a50


	//   ....[237]....
        /*0a70*/ 	.word	0x00008ad0


	//   ....[238]....
        /*0a74*/ 	.word	0x00008b40


	//   ....[239]....
        /*0a78*/ 	.word	0x00008ba0


	//   ....[240]....
        /*0a7c*/ 	.word	0x00008c20


	//   ....[241]....
        /*0a80*/ 	.word	0x00008c90


	//   ....[242]....
        /*0a84*/ 	.word	0x00008cf0


	//   ....[243]....
        /*0a88*/ 	.word	0x00008d70


	//   ....[244]....
        /*0a8c*/ 	.word	0x00008de0


	//   ....[245]....
        /*0a90*/ 	.word	0x00008e40


	//   ....[246]....
        /*0a94*/ 	.word	0x00008ec0


	//   ....[247]....
        /*0a98*/ 	.word	0x00008f30


	//   ....[248]....
        /*0a9c*/ 	.word	0x00008f90


	//   ....[249]....
        /*0aa0*/ 	.word	0x00009010


	//   ....[250]....
        /*0aa4*/ 	.word	0x00009080


	//   ....[251]....
        /*0aa8*/ 	.word	0x000090e0


	//   ....[252]....
        /*0aac*/ 	.word	0x00009160


	//   ....[253]....
        /*0ab0*/ 	.word	0x000091d0


	//   ....[254]....
        /*0ab4*/ 	.word	0x00009230


	//   ....[255]....
        /*0ab8*/ 	.word	0x000092b0


	//   ....[0]....
        /*0abc*/ 	.word	0x00009320


	//   ....[1]....
        /*0ac0*/ 	.word	0x00009380


	//   ....[2]....
        /*0ac4*/ 	.word	0x00009400


	//   ....[3]....
        /*0ac8*/ 	.word	0x00009470


	//   ....[4]....
        /*0acc*/ 	.word	0x000094d0


	//   ....[5]....
        /*0ad0*/ 	.word	0x00009550


	//   ....[6]....
        /*0ad4*/ 	.word	0x000095c0


	//   ....[7]....
        /*0ad8*/ 	.word	0x00009620


	//   ....[8]....
        /*0adc*/ 	.word	0x000096a0


	//   ....[9]....
        /*0ae0*/ 	.word	0x00009710


	//   ....[10]....
        /*0ae4*/ 	.word	0x00009770


	//   ....[11]....
        /*0ae8*/ 	.word	0x000097f0


	//   ....[12]....
        /*0aec*/ 	.word	0x00009860


	//   ....[13]....
        /*0af0*/ 	.word	0x000098c0


	//   ....[14]....
        /*0af4*/ 	.word	0x00009940


	//   ....[15]....
        /*0af8*/ 	.word	0x000099b0


	//   ....[16]....
        /*0afc*/ 	.word	0x00009a10


	//   ....[17]....
        /*0b00*/ 	.word	0x00009a80


	//   ....[18]....
        /*0b04*/ 	.word	0x00009af0


	//   ....[19]....
        /*0b08*/ 	.word	0x00009b50


	//   ....[20]....
        /*0b0c*/ 	.word	0x00009bc0


	//   ....[21]....
        /*0b10*/ 	.word	0x00009c30


	//   ....[22]....
        /*0b14*/ 	.word	0x00009c90


	//   ....[23]....
        /*0b18*/ 	.word	0x00009d10


	//   ....[24]....
        /*0b1c*/ 	.word	0x00009d80


	//   ....[25]....
        /*0b20*/ 	.word	0x00009de0


	//   ....[26]....
        /*0b24*/ 	.word	0x00009e60


	//   ....[27]....
        /*0b28*/ 	.word	0x00009ec0


	//   ....[28]....
        /*0b2c*/ 	.word	0x00009f20


	//   ....[29]....
        /*0b30*/ 	.word	0x00009fa0


	//   ....[30]....
        /*0b34*/ 	.word	0x0000a010


	//   ....[31]....
        /*0b38*/ 	.word	0x0000a070


	//   ....[32]....
        /*0b3c*/ 	.word	0x0000a0f0


	//   ....[33]....
        /*0b40*/ 	.word	0x0000a160


	//   ....[34]....
        /*0b44*/ 	.word	0x0000a1c0


	//   ....[35]....
        /*0b48*/ 	.word	0x0000a230


	//   ....[36]....
        /*0b4c*/ 	.word	0x0000a2a0


	//   ....[37]....
        /*0b50*/ 	.word	0x0000a300


	//   ....[38]....
        /*0b54*/ 	.word	0x0000a380


	//   ....[39]....
        /*0b58*/ 	.word	0x0000a3f0


	//   ....[40]....
        /*0b5c*/ 	.word	0x0000a450


	//   ....[41]....
        /*0b60*/ 	.word	0x0000a4d0


	//   ....[42]....
        /*0b64*/ 	.word	0x0000a540


	//   ....[43]....
        /*0b68*/ 	.word	0x0000a5a0


	//   ....[44]....
        /*0b6c*/ 	.word	0x0000a620


	//   ....[45]....
        /*0b70*/ 	.word	0x0000a690


	//   ....[46]....
        /*0b74*/ 	.word	0x0000a6f0


	//   ....[47]....
        /*0b78*/ 	.word	0x0000a770


	//   ....[48]....
        /*0b7c*/ 	.word	0x0000a7e0


	//   ....[49]....
        /*0b80*/ 	.word	0x0000a840


	//   ....[50]....
        /*0b84*/ 	.word	0x0000a8c0


	//   ....[51]....
        /*0b88*/ 	.word	0x0000a930


	//   ....[52]....
        /*0b8c*/ 	.word	0x0000a990


	//   ....[53]....
        /*0b90*/ 	.word	0x0000aa10


	//   ....[54]....
        /*0b94*/ 	.word	0x0000aa80


	//   ....[55]....
        /*0b98*/ 	.word	0x0000aae0


	//   ....[56]....
        /*0b9c*/ 	.word	0x0000ab60


	//   ....[57]....
        /*0ba0*/ 	.word	0x0000abd0


	//   ....[58]....
        /*0ba4*/ 	.word	0x0000ac30


	//   ....[59]....
        /*0ba8*/ 	.word	0x0000acb0


	//   ....[60]....
        /*0bac*/ 	.word	0x0000ad10


	//   ....[61]....
        /*0bb0*/ 	.word	0x0000ad70


	//   ....[62]....
        /*0bb4*/ 	.word	0x0000adf0


	//   ....[63]....
        /*0bb8*/ 	.word	0x0000ae60


	//   ....[64]....
        /*0bbc*/ 	.word	0x0000aec0


	//   ....[65]....
        /*0bc0*/ 	.word	0x0000af30


	//   ....[66]....
        /*0bc4*/ 	.word	0x0000afb0


	//   ....[67]....
        /*0bc8*/ 	.word	0x0000b010


	//   ....[68]....
        /*0bcc*/ 	.word	0x0000b090


	//   ....[69]....
        /*0bd0*/ 	.word	0x0000b100


	//   ....[70]....
        /*0bd4*/ 	.word	0x0000b160


	//   ....[71]....
        /*0bd8*/ 	.word	0x0000b1e0


	//   ....[72]....
        /*0bdc*/ 	.word	0x0000b250


	//   ....[73]....
        /*0be0*/ 	.word	0x0000b2b0


	//   ....[74]....
        /*0be4*/ 	.word	0x0000b330


	//   ....[75]....
        /*0be8*/ 	.word	0x0000b390


	//   ....[76]....
        /*0bec*/ 	.word	0x0000b3f0


	//   ....[77]....
        /*0bf0*/ 	.word	0x0000b460


	//   ....[78]....
        /*0bf4*/ 	.word	0x0000b4c0


	//   ....[79]....
        /*0bf8*/ 	.word	0x0000b520


	//   ....[80]....
        /*0bfc*/ 	.word	0x0000b590


	//   ....[81]....
        /*0c00*/ 	.word	0x0000b5f0


	//   ....[82]....
        /*0c04*/ 	.word	0x0000b650


	//   ....[83]....
        /*0c08*/ 	.word	0x0000b6b0


	//   ....[84]....
        /*0c0c*/ 	.word	0x0000b720


	//----- nvinfo : EIATTR_VRC_CTA_INIT_COUNT
	.align		4
.L_9797:
        /*0c10*/ 	.byte	0x02, 0x4a
	.zero		1
	.zero		1


	//----- nvinfo : EIATTR_SYSCALL_OFFSETS
	.align		4
        /*0c14*/ 	.byte	0x04, 0x46
        /*0c16*/ 	.short	(.L_9799 - .L_9798)


	//   ....[0]....
.L_9798:
        /*0c18*/ 	.word	0x00002970


	//   ....[1]....
        /*0c1c*/ 	.word	0x00006210


	//----- nvinfo : EIATTR_EXIT_INSTR_OFFSETS
	.align		4
.L_9799:
        /*0c20*/ 	.byte	0x04, 0x1c
        /*0c22*/ 	.short	(.L_9801 - .L_9800)


	//   ....[0]....
.L_9800:
        /*0c24*/ 	.word	0x00005bf0


	//   ....[1]....
        /*0c28*/ 	.word	0x00005c00


	//   ....[2]....
        /*0c2c*/ 	.word	0x00006110


	//   ....[3]....
        /*0c30*/ 	.word	0x00006220


	//----- nvinfo : EIATTR_CRS_STACK_SIZE
	.align		4
.L_9801:
        /*0c34*/ 	.byte	0x04, 0x1e
        /*0c36*/ 	.short	(.L_9803 - .L_9802)
.L_9802:
        /*0c38*/ 	.word	0x00000000


	//----- nvinfo : EIATTR_CBANK_PARAM_SIZE
	.align		4
.L_9803:
        /*0c3c*/ 	.byte	0x03, 0x19
        /*0c3e*/ 	.short	0x007c


	//----- nvinfo : EIATTR_PARAM_CBANK
	.align		4
        /*0c40*/ 	.byte	0x04, 0x0a
        /*0c42*/ 	.short	(.L_9805 - .L_9804)
	.align		4
.L_9804:
        /*0c44*/ 	.word	index@(.nv.constant0._ZN4vllm25paged_attention_v1_kernelIfhLi256ELi32ELi128ELNS_18Fp8KVCacheDataTypeE2ELb1EEEvPT_PKS2_PKT0_S8_ifPKiSA_iPKfiiiSC_SC_iiiii)
        /*0c48*/ 	.short	0x0380
        /*0c4a*/ 	.short	0x007c


	//----- nvinfo : EIATTR_SW_WAR
	.align		4
.L_9805:
        /*0c4c*/ 	.byte	0x04, 0x36
        /*0c4e*/ 	.short	(.L_9807 - .L_9806)
.L_9806:
        /*0c50*/ 	.word	0x00000008
.L_9807:


//--------------------- .nv.info._ZN4vllm25paged_attention_v1_kernelIfhLi192ELi32ELi128ELNS_18Fp8KVCacheDataTypeE2ELb1EEEvPT_PKS2_PKT0_S8_ifPKiSA_iPKfiiiSC_SC_iiiii --------------------------
	.section	.nv.info._ZN4vllm25paged_attention_v1_kernelIfhLi192ELi32ELi128ELNS_18Fp8KVCacheDataTypeE2ELb1EEEvPT_PKS2_PKT0_S8_ifPKiSA_iPKfiiiSC_SC_iiiii,"",@"SHT_CUDA_INFO"
	.sectionflags	@""
	.align	4


	//----- nvinfo : EIATTR_CUDA_API_VERSION
	.align		4
        /*0000*/ 	.byte	0x04, 0x37
        /*0002*/ 	.short	(.L_9809 - .L_9808)
.L_9808:
        /*0004*/ 	.word	0x00000082


	//----- nvinfo : EIATTR_KPARAM_INFO
	.align		4
.L_9809:
        /*0008*/ 	.byte	0x04, 0x17
        /*000a*/ 	.short	(.L_9811 - .L_9810)
.L_9810:
        /*000c*/ 	.word	0x00000000
        /*0010*/ 	.short	0x0013
        /*0012*/ 	.short	0x0078
        /*0014*/ 	.byte	0x00, 0xf0, 0x11, 0x00


	//----- nvinfo : EIATTR_KPARAM_INFO
	.align		4
.L_9811:
        /*0018*/ 	.byte	0x04, 0x17
        /*001a*/ 	.short	(.L_9813 - .L_9812)
.L_9812:
        /*001c*/ 	.word	0x00000000
        /*0020*/ 	.short	0x0012
        /*0022*/ 	.short	0x0074
        /*0024*/ 	.byte	0x00, 0xf0, 0x11, 0x00


	//----- nvinfo : EIATTR_KPARAM_INFO
	.align		4
.L_9813:
        /*0028*/ 	.byte	0x04, 0x17
        /*002a*/ 	.short	(.L_9815 - .L_9814)
.L_9814:
        /*002c*/ 	.word	0x00000000
        /*0030*/ 	.short	0x0011
        /*0032*/ 	.short	0x0070
        /*0034*/ 	.byte	0x00, 0xf0, 0x11, 0x00


	//----- nvinfo : EIATTR_KPARAM_INFO
	.align		4
.L_9815:
        /*0038*/ 	.byte	0x04, 0x17
        /*003a*/ 	.short	(.L_9817 - .L_9816)
.L_9816:
        /*003c*/ 	.word	0x00000000
        /*0040*/ 	.short	0x0010
        /*0042*/ 	.short	0x006c
        /*0044*/ 	.byte	0x00, 0xf0, 0x11, 0x00


	//----- nvinfo : EIATTR_KPARAM_INFO
	.align		4
.L_9817:
        /*0048*/ 	.byte	0x04, 0x17
        /*004a*/ 	.short	(.L_9819 - .L_9818)
.L_9818:
        /*004c*/ 	.word	0x00000000
        /*0050*/ 	.short	0x000f
        /*0052*/ 	.short	0x0068
        /*0054*/ 	.byte	0x00, 0xf0, 0x11, 0x00


	//----- nvinfo : EIATTR_KPARAM_INFO
	.align		4
.L_9819:
        /*0058*/ 	.byte	0x04, 0x17
        /*005a*/ 	.short	(.L_9821 - .L_9820)
.L_9820:
        /*005c*/ 	.word	0x00000000
        /*0060*/ 	.short	0x000e
        /*0062*/ 	.short	0x0060
        /*0064*/ 	.byte	0x00, 0xf5, 0x21, 0x00


	//----- nvinfo : EIATTR_KPARAM_INFO
	.align		4
.L_9821:
        /*0068*/ 	.byte	0x04, 0x17
        /*006a*/ 	.short	(.L_9823 - .L_9822)
.L_9822:
        /*006c*/ 	.word	0x00000000
        /*0070*/ 	.short	0x000d
        /*0072*/ 	.short	0x0058
        /*0074*/ 	.byte	0x00, 0xf5, 0x21, 0x00


	//----- nvinfo : EIATTR_KPARAM_INFO
	.align		4
.L_9823:
        /*0078*/ 	.byte	0x04, 0x17
        /*007a*/ 	.short	(.L_9825 - .L_9824)
.L_9824:
        /*007c*/ 	.word	0x00000000
        /*0080*/ 	.short	0x000c
        /*0082*/ 	.short	0x0050
        /*0084*/ 	.byte	0x00, 0xf0, 0x11, 0x00


	//----- nvinfo : EIATTR_KPARAM_INFO
	.align		4
.L_9825:
        /*0088*/ 	.byte	0x04, 0x17
        /*008a*/ 	.short	(.L_9827 - .L_9826)
.L_9826:
        /*008c*/ 	.word	0x00000000
        /*0090*/ 	.short	0x000b
        /*0092*/ 	.short	0x004c
        /*0094*/ 	.byte	0x00, 0xf0, 0x11, 0x00


	//----- nvinfo : EIATTR_KPARAM_INFO
	.align		4
.L_9827:
        /*0098*/ 	.byte	0x04, 0x17
        /*009a*/ 	.short	(.L_9829 - .L_9828)
.L_9828:
        /*009c*/ 	.word	0x00000000
        /*00a0*/ 	.short	0x000a
        /*00a2*/ 	.short	0x0048
        /*00a4*/ 	.byte	0x00, 0xf0, 0x11, 0x00


	//----- nvinfo : EIATTR_KPARAM_INFO
	.align		4
.L_9829:
        /*00a8*/ 	.byte	0x04, 0x17
        /*00aa*/ 	.short	(.L_9831 - .L_9830)
.L_9830:
        /*00ac*/ 	.word	0x00000000
        /*00b0*/ 	.short	0x0009
        /*00b2*/ 	.short	0x0040
        /*00b4*/ 	.byte	0x00, 0xf5, 0x21, 0x00


	//----- nvinfo : EIATTR_KPARAM_INFO
	.align		4
.L_9831:
        /*00b8*/ 	.byte	0x04, 0x17
        /*00ba*/ 	.short	(.L_9833 - .L_9832)
.L_9832:
        /*00bc*/ 	.word	0x00000000
        /*00c0*/ 	.short	0x0008
        /*00c2*/ 	.short	0x0038
        /*00c4*/ 	.byte	0x00, 0xf0, 0x11, 0x00


	//----- nvinfo : EIATTR_KPARAM_INFO
	.align		4
.L_9833:
        /*00c8*/ 	.byte	0x04, 0x17
        /*00ca*/ 	.short	(.L_9835 - .L_9834)
.L_9834:
        /*00cc*/ 	.word	0x00000000
        /*00d0*/ 	.short	0x0007
        /*00d2*/ 	.short	0x0030
        /*00d4*/ 	.byte	0x00, 0xf5, 0x21, 0x00


	//----- nvinfo : EIATTR_KPARAM_INFO
	.align		4
.L_9835:
        /*00d8*/ 	.byte	0x04, 0x17
        /*00da*/ 	.short	(.L_9837 - .L_9836)
.L_9836:
        /*00dc*/ 	.word	0x00000000
        /*00e0*/ 	.short	0x0006
        /*00e2*/ 	.short	0x0028
        /*00e4*/ 	.byte	0x00, 0xf5, 0x21, 0x00


	//----- nvinfo : EIATTR_KPARAM_INFO
	.align		4
.L_9837:
        /*00e8*/ 	.byte	0x04, 0x17
        /*00ea*/ 	.short	(.L_9839 - .L_9838)
.L_9838:
        /*00ec*/ 	.word	0x00000000
        /*00f0*/ 	.short	0x0005
        /*00f2*/ 	.short	0x0024
        /*00f4*/ 	.byte	0x00, 0xf0, 0x11, 0x00


	//----- nvinfo : EIATTR_KPARAM_INFO
	.align		4
.L_9839:
        /*00f8*/ 	.byte	0x04, 0x17
        /*00fa*/ 	.short	(.L_9841 - .L_9840)
.L_9840:
        /*00fc*/ 	.word	0x00000000
        /*0100*/ 	.short	0x0004
        /*0102*/ 	.short	0x0020
        /*0104*/ 	.byte	0x00, 0xf0, 0x11, 0x00


	//----- nvinfo : EIATTR_KPARAM_INFO
	.align		4
.L_9841:
        /*0108*/ 	.byte	0x04, 0x17
        /*010a*/ 	.short	(.L_9843 - .L_9842)
.L_9842:
        /*010c*/ 	.word	0x00000000
        /*0110*/ 	.short	0x0003
        /*0112*/ 	.short	0x0018
        /*0114*/ 	.byte	0x00, 0xf5, 0x21, 0x00


	//----- nvinfo : EIATTR_KPARAM_INFO
	.align		4
.L_9843:
        /*0118*/ 	.byte	0x04, 0x17
        /*011a*/ 	.short	(.L_9845 - .L_9844)
.L_9844:
        /*011c*/ 	.word	0x00000000
        /*0120*/ 	.short	0x0002
        /*0122*/ 	.short	0x0010
        /*0124*/ 	.byte	0x00, 0xf5, 0x21, 0x00


	//----- nvinfo : EIATTR_KPARAM_INFO
	.align		4
.L_9845:
        /*0128*/ 	.byte	0x04, 0x17
        /*012a*/ 	.short	(.L_9847 - .L_9846)
.L_9846:
        /*012c*/ 	.word	0x00000000
        /*0130*/ 	.short	0x0001
        /*0132*/ 	.short	0x0008
        /*0134*/ 	.byte	0x00, 0xf5, 0x21, 0x00


	//----- nvinfo : EIATTR_KPARAM_INFO
	.align		4
.L_9847:
        /*0138*/ 	.byte	0x04, 0x17
        /*013a*/ 	.short	(.L_9849 - .L_9848)
.L_9848:
        /*013c*/ 	.word	0x00000000
        /*0140*/ 	.short	0x0000
        /*0142*/ 	.short	0x0000
        /*0144*/ 	.byte	0x00, 0xf5, 0x21, 0x00


	//----- nvinfo : EIATTR_SPARSE_MMA_MASK
	.align		4
.L_9849:
        /*0148*/ 	.byte	0x03, 0x50
        /*014a*/ 	.short	0x0000


	//----- nvinfo : EIATTR_MAXREG_COUNT
	.align		4
        /*014c*/ 	.byte	0x03, 0x1b
        /*014e*/ 	.short	0x00ff


	//----- nvinfo : EIATTR_NUM_BARRIERS
	.align		4
        /*0150*/ 	.byte	0x02, 0x4c
        /*0152*/ 	.byte	0x01
	.zero		1


	//----- nvinfo : EIATTR_EXTERNS
	.align		4
        /*0154*/ 	.byte	0x04, 0x0f
        /*0156*/ 	.short	(.L_9851 - .L_9850)


	//   ....[0]....
	.align		4
.L_9850:
        /*0158*/ 	.word	index@(__assertfail)


	//----- nvinfo : EIATTR_MERCURY_ISA_VERSION
	.align		4
.L_9851:
        /*015c*/ 	.byte	0x03, 0x5f
        /*015e*/ 	.short	0x0101


	//----- nvinfo : EIATTR_COOP_GROUP_MASK_REGIDS
	.align		4
        /*0160*/ 	.byte	0x04, 0x29
        /*0162*/ 	.short	(.L_9853 - .L_9852)


	//   ....[0]....
.L_9852:
        /*0164*/ 	.word	0xffffffff


	//   ....[1]....
        /*0168*/ 	.word	0xffffffff


	//   ....[2]....
        /*016c*/ 	.word	0xffffffff


	//   ....[3]....
        /*0170*/ 	.word	0xffffffff


	//   ....[4]....
        /*0174*/ 	.word	0xffffffff


	//   ....[5]....
        /*0178*/ 	.word	0xffffffff


	//   ....[6]....
        /*017c*/ 	.word	0xffffffff


	//   ....[7]....
        /*0180*/ 	.word	0xffffffff


	//   ....[8]....
        /*0184*/ 	.word	0xffffffff


	//   ....[9]....
        /*0188*/ 	.word	0xffffffff


	//   ....[10]....
        /*018c*/ 	.word	0xffffffff


	//   ....[11]....
        /*0190*/ 	.word	0xffffffff


	//   ....[12]....
        /*0194*/ 	.word	0xffffffff


	//   ....[13]....
        /*0198*/ 	.word	0xffffffff


	//   ....[14]....
        /*019c*/ 	.word	0xffffffff


	//   ....[15]....
        /*01a0*/ 	.word	0xffffffff


	//   ....[16]....
        /*01a4*/ 	.word	0xffffffff


	//   ....[17]....
        /*01a8*/ 	.word	0xffffffff


	//   ....[18]....
        /*01ac*/ 	.word	0xffffffff


	//   ....[19]....
        /*01b0*/ 	.word	0xffffffff


	//   ....[20]....
        /*01b4*/ 	.word	0xffffffff


	//   ....[21]....
        /*01b8*/ 	.word	0xffffffff


	//   ....[22]....
        /*01bc*/ 	.word	0xffffffff


	//   ....[23]....
        /*01c0*/ 	.word	0xffffffff


	//   ....[24]....
        /*01c4*/ 	.word	0xffffffff


	//   ....[25]....
        /*01c8*/ 	.word	0xffffffff


	//   ....[26]....
        /*01cc*/ 	.word	0xffffffff


	//   ....[27]....
        /*01d0*/ 	.word	0xffffffff


	//   ....[28]....
        /*01d4*/ 	.word	0xffffffff


	//   ....[29]....
        /*01d8*/ 	.word	0xffffffff


	//   ....[30]....
        /*01dc*/ 	.word	0xffffffff


	//   ....[31]....
        /*01e0*/ 	.word	0xffffffff


	//   ....[32]....
        /*01e4*/ 	.word	0xffffffff


	//   ....[33]....
        /*01e8*/ 	.word	0xffffffff


	//   ....[34]....
        /*01ec*/ 	.word	0xffffffff


	//   ....[35]....
        /*01f0*/ 	.word	0xffffffff


	//   ....[36]....
        /*01f4*/ 	.word	0xffffffff


	//   ....[37]....
        /*01f8*/ 	.word	0xffffffff


	//   ....[38]....
        /*01fc*/ 	.word	0xffffffff


	//   ....[39]....
        /*0200*/ 	.word	0xffffffff


	//   ....[40]....
        /*0204*/ 	.word	0xffffffff


	//   ....[41]....
        /*0208*/ 	.word	0xffffffff


	//   ....[42]....
        /*020c*/ 	.word	0xffffffff


	//   ....[43]....
        /*0210*/ 	.word	0xffffffff


	//   ....[44]....
        /*0214*/ 	.word	0xffffffff


	//   ....[45]....
        /*0218*/ 	.word	0xffffffff


	//   ....[46]....
        /*021c*/ 	.word	0xffffffff


	//   ....[47]....
        /*0220*/ 	.word	0xffffffff


	//   ....[48]....
        /*0224*/ 	.word	0xffffffff


	//   ....[49]....
        /*0228*/ 	.word	0xffffffff


	//   ....[50]....
        /*022c*/ 	.word	0xffffffff


	//   ....[51]....
        /*0230*/ 	.word	0xffffffff


	//   ....[52]....
        /*0234*/ 	.word	0xffffffff


	//   ....[53]....
        /*0238*/ 	.word	0xffffffff


	//   ....[54]....
        /*023c*/ 	.word	0xffffffff


	//   ....[55]....
        /*0240*/ 	.word	0xffffffff


	//   ....[56]....
        /*0244*/ 	.word	0xffffffff


	//   ....[57]....
        /*0248*/ 	.word	0xffffffff


	//   ....[58]....
        /*024c*/ 	.word	0xffffffff


	//   ....[59]....
        /*0250*/ 	.word	0xffffffff


	//   ....[60]....
        /*0254*/ 	.word	0xffffffff


	//   ....[61]....
        /*0258*/ 	.word	0xffffffff


	//   ....[62]....
        /*025c*/ 	.word	0xffffffff


	//   ....[63]....
        /*0260*/ 	.word	0xffffffff


	//   ....[64]....
        /*0264*/ 	.word	0xffffffff


	//   ....[65]....
        /*0268*/ 	.word	0xffffffff


	//   ....[66]....
        /*026c*/ 	.word	0xffffffff


	//   ....[67]....
        /*0270*/ 	.word	0xffffffff


	//   ....[68]....
        /*0274*/ 	.word	0xffffffff


	//   ....[69]....
        /*0278*/ 	.word	0xffffffff


	//   ....[70]....
        /*027c*/ 	.word	0xffffffff


	//   ....[71]....
        /*0280*/ 	.word	0xffffffff


	//   ....[72]....
        /*0284*/ 	.word	0xffffffff


	//   ....[73]....
        /*0288*/ 	.word	0xffffffff


	//   ....[74]....
        /*028c*/ 	.word	0xffffffff


	//   ....[75]....
        /*0290*/ 	.word	0xffffffff


	//   ....[76]....
        /*0294*/ 	.word	0xffffffff


	//   ....[77]....
        /*0298*/ 	.word	0xffffffff


	//   ....[78]....
        /*029c*/ 	.word	0xffffffff


	//   ....[79]....
        /*02a0*/ 	.word	0xffffffff


	//   ....[80]....
        /*02a4*/ 	.word	0xffffffff


	//   ....[81]....
        /*02a8*/ 	.word	0xffffffff


	//   ....[82]....
        /*02ac*/ 	.word	0xffffffff


	//   ....[83]....
        /*02b0*/ 	.word	0xffffffff


	//   ....[84]....
        /*02b4*/ 	.word	0xffffffff


	//   ....[85]....
        /*02b8*/ 	.word	0xffffffff


	//   ....[86]....
        /*02bc*/ 	.word	0xffffffff


	//   ....[87]....
        /*02c0*/ 	.word	0xffffffff


	//   ....[88]....
        /*02c4*/ 	.word	0xffffffff


	//   ....[89]....
        /*02c8*/ 	.word	0xffffffff


	//   ....[90]....
        /*02cc*/ 	.word	0xffffffff


	//   ....[91]....
        /*02d0*/ 	.word	0xffffffff


	//   ....[92]....
        /*02d4*/ 	.word	0xffffffff


	//   ....[93]....
        /*02d8*/ 	.word	0xffffffff


	//   ....[94]....
        /*02dc*/ 	.word	0xffffffff


	//   ....[95]....
        /*02e0*/ 	.word	0xffffffff


	//   ....[96]....
        /*02e4*/ 	.word	0xffffffff


	//   ....[97]....
        /*02e8*/ 	.word	0xffffffff


	//   ....[98]....
        /*02ec*/ 	.word	0xffffffff


	//   ....[99]....
        /*02f0*/ 	.word	0xffffffff


	//   ....[100]....
        /*02f4*/ 	.word	0xffffffff


	//   ....[101]....
        /*02f8*/ 	.word	0xffffffff


	//   ....[102]....
        /*02fc*/ 	.word	0xffffffff


	//   ....[103]....
        /*0300*/ 	.word	0xffffffff


	//   ....[104]....
        /*0304*/ 	.word	0xffffffff


	//   ....[105]....
        /*0308*/ 	.word	0xffffffff


	//   ....[106]....
        /*030c*/ 	.word	0xffffffff


	//   ....[107]....
        /*0310*/ 	.word	0xffffffff


	//   ....[108]....
        /*0314*/ 	.word	0xffffffff


	//   ....[109]....
        /*0318*/ 	.word	0xffffffff


	//   ....[110]....
        /*031c*/ 	.word	0xffffffff


	//   ....[111]....
        /*0320*/ 	.word	0xffffffff


	//   ....[112]....
        /*0324*/ 	.word	0x0500000f


	//   ....[113]....
        /*0328*/ 	.word	0x0500000f


	//   ....[114]....
        /*032c*/ 	.word	0x0500000f


	//   ....[115]....
        /*0330*/ 	.word	0x0500000f


	//   ....[116]....
        /*0334*/ 	.word	0x0500000f


	//   ....[117]....
        /*0338*/ 	.word	0x0500000f


	//   ....[118]....
        /*033c*/ 	.word	0x0500000f


	//   ....[119]....
        /*0340*/ 	.word	0x0500000f


	//   ....[120]....
        /*0344*/ 	.word	0x0500000f


	//   ....[121]....
        /*0348*/ 	.word	0x0500000f


	//   ....[122]....
        /*034c*/ 	.word	0x0500000f


	//   ....[123]....
        /*0350*/ 	.word	0x0500000f


	//   ....[124]....
        /*0354*/ 	.word	0x0500000f


	//   ....[125]....
        /*0358*/ 	.word	0x0500000f


	//   ....[126]....
        /*035c*/ 	.word	0x0500000f


	//   ....[127]....
        /*0360*/ 	.word	0x0500000f


	//   ....[128]....
        /*0364*/ 	.word	0x0500000f


	//   ....[129]....
        /*0368*/ 	.word	0x0500000f


	//   ....[130]....
        /*036c*/ 	.word	0x0500000f


	//   ....[131]....
        /*0370*/ 	.word	0x0500000f


	//   ....[132]....
        /*0374*/ 	.word	0x0500000f


	//   ....[133]....
        /*0378*/ 	.word	0x0500000f


	//   ....[134]....
        /*037c*/ 	.word	0x0500000f


	//   ....[135]....
        /*0380*/ 	.word	0x0500000f


	//   ....[136]....
        /*0384*/ 	.word	0x0500000f


	//   ....[137]....
        /*0388*/ 	.word	0x0500000f


	//   ....[138]....
        /*038c*/ 	.word	0x0500000f


	//   ....[139]....
        /*0390*/ 	.word	0x0500000f


	//   ....[140]....
        /*0394*/ 	.word	0x0500000f


	//   ....[141]....
        /*0398*/ 	.word	0x0500000f


	//   ....[142]....
        /*039c*/ 	.word	0x0500000f


	//   ....[143]....
        /*03a0*/ 	.word	0x0500000f


	//   ....[144]....
        /*03a4*/ 	.word	0x0500000f


	//   ....[145]....
        /*03a8*/ 	.word	0x0500000f


	//   ....[146]....
        /*03ac*/ 	.word	0x0500000f


	//   ....[147]....
        /*03b0*/ 	.word	0x0500000f


	//   ....[148]....
        /*03b4*/ 	.word	0x0500000f


	//   ....[149]....
        /*03b8*/ 	.word	0x0500000f


	//   ....[150]....
        /*03bc*/ 	.word	0x0500000f


	//   ....[151]....
        /*03c0*/ 	.word	0x0500000f


	//   ....[152]....
        /*03c4*/ 	.word	0x0500000f


	//   ....[153]....
        /*03c8*/ 	.word	0x0500000f


	//   ....[154]....
        /*03cc*/ 	.word	0x0500000f


	//   ....[155]....
        /*03d0*/ 	.word	0x0500000f


	//   ....[156]....
        /*03d4*/ 	.word	0x0500000f


	//   ....[157]....
        /*03d8*/ 	.word	0x0500000f


	//   ....[158]....
        /*03dc*/ 	.word	0x0500000f


	//   ....[159]....
        /*03e0*/ 	.word	0x0500000f


	//   ....[160]....
        /*03e4*/ 	.word	0x0500000f


	//   ....[161]....
        /*03e8*/ 	.word	0x0500000f


	//   ....[162]....
        /*03ec*/ 	.word	0x0500000f


	//   ....[163]....
        /*03f0*/ 	.word	0x0500000f


	//   ....[164]....
        /*03f4*/ 	.word	0x0500000f


	//   ....[165]....
        /*03f8*/ 	.word	0x0500000f


	//   ....[166]....
        /*03fc*/ 	.word	0x0500000f


	//   ....[167]....
        /*0400*/ 	.word	0x0500000f


	//   ....[168]....
        /*0404*/ 	.word	0x0500000f


	//   ....[169]....
        /*0408*/ 	.word	0x0500000f


	//   ....[170]....
        /*040c*/ 	.word	0x0500000f


	//   ....[171]....
        /*0410*/ 	.word	0x0500000f


	//   ....[172]....
        /*0414*/ 	.word	0x0500000f


	//   ....[173]....
        /*0418*/ 	.word	0x0500000f


	//   ....[174]....
        /*041c*/ 	.word	0x0500000f


	//   ....[175]....
        /*0420*/ 	.word	0x0500000f


	//   ....[176]....
        /*0424*/ 	.word	0x0500000f


	//   ....[177]....
        /*0428*/ 	.word	0x0500000f


	//   ....[178]....
        /*042c*/ 	.word	0x0500000f


	//   ....[179]....
        /*0430*/ 	.word	0x0500000f


	//   ....[180]....
        /*0434*/ 	.word	0x0500000f


	//   ....[181]....
        /*0438*/ 	.word	0x0500000f


	//   ....[182]....
        /*043c*/ 	.word	0x0500000f


	//   ....[183]....
        /*0440*/ 	.word	0x0500000f


	//   ....[184]....
        /*0444*/ 	.word	0x0500000f


	//   ....[185]....
        /*0448*/ 	.word	0x0500000f


	//   ....[186]....
        /*044c*/ 	.word	0x0500000f


	//   ....[187]....
        /*0450*/ 	.word	0x0500000f


	//   ....[188]....
        /*0454*/ 	.word	0x0500000f


	//   ....[189]....
        /*0458*/ 	.word	0x0500000f


	//   ....[190]....
        /*045c*/ 	.word	0x0500000f


	//   ....[191]....
        /*0460*/ 	.word	0x0500000f


	//   ....[192]....
        /*0464*/ 	.word	0x0500000f


	//   ....[193]....
        /*0468*/ 	.word	0x0500000f


	//   ....[194]....
        /*046c*/ 	.word	0x0500000f


	//   ....[195]....
        /*0470*/ 	.word	0x0500000f


	//   ....[196]....
        /*0474*/ 	.word	0x0500000f


	//   ....[197]....
        /*0478*/ 	.word	0x0500000f


	//   ....[198]....
        /*047c*/ 	.word	0x0500000f


	//   ....[199]....
        /*0480*/ 	.word	0x0500000f


	//   ....[200]....
        /*0484*/ 	.word	0x0500000f


	//   ....[201]....
        /*0488*/ 	.word	0x0500000f


	//   ....[202]....
        /*048c*/ 	.word	0x0500000f


	//   ....[203]....
        /*0490*/ 	.word	0x0500000f


	//   ....[204]....
        /*0494*/ 	.word	0x0500000f


	//   ....[205]....
        /*0498*/ 	.word	0x0500000f


	//   ....[206]....
        /*049c*/ 	.word	0x0500000f


	//   ....[207]....
        /*04a0*/ 	.word	0x0500000f


	//   ....[208]....
        /*04a4*/ 	.word	0x0500000f


	//   ....[209]....
        /*04a8*/ 	.word	0x0500000f


	//   ....[210]....
        /*04ac*/ 	.word	0x0500000f


	//   ....[211]....
        /*04b0*/ 	.word	0x0500000f


	//   ....[212]....
        /*04b4*/ 	.word	0x0500000f


	//   ....[213]....
        /*04b8*/ 	.word	0x0500000f


	//   ....[214]....
        /*04bc*/ 	.word	0x0500000f


	//   ....[215]....
        /*04c0*/ 	.word	0x0500000f


	//   ....[216]....
        /*04c4*/ 	.word	0x0500000f


	//   ....[217]....
        /*04c8*/ 	.word	0x0500000f


	//   ....[218]....
        /*04cc*/ 	.word	0x0500000f


	//   ....[219]....
        /*04d0*/ 	.word	0x0500000f


	//   ....[220]....
        /*04d4*/ 	.word	0x0500000f


	//   ....[221]....
        /*04d8*/ 	.word	0x0500000f


	//   ....[222]....
        /*04dc*/ 	.word	0x0500000f


	//   ....[223]....
        /*04e0*/ 	.word	0x0500000f


	//   ....[224]....
        /*04e4*/ 	.word	0x0500000f


	//   ....[225]....
        /*04e8*/ 	.word	0x0500000f


	//   ....[226]....
        /*04ec*/ 	.word	0x0500000f


	//   ....[227]....
        /*04f0*/ 	.word	0x0500000f


	//   ....[228]....
        /*04f4*/ 	.word	0x0500000f


	//   ....[229]....
        /*04f8*/ 	.word	0x0500000f


	//   ....[230]....
        /*04fc*/ 	.word	0x0500000f


	//   ....[231]....
        /*0500*/ 	.word	0x0500000f


	//   ....[232]....
        /*0504*/ 	.word	0x0500000f


	//   ....[233]....
        /*0508*/ 	.word	0x0500000f


	//   ....[234]....
        /*050c*/ 	.word	0x0500000f


	//   ....[235]....
        /*0510*/ 	.word	0x0500000f


	//   ....[236]....
        /*0514*/ 	.word	0x0500000f


	//   ....[237]....
        /*0518*/ 	.word	0x0500000f


	//   ....[238]....
        /*051c*/ 	.word	0x0500000f


	//   ....[239]....
        /*0520*/ 	.word	0x0500000f


	//   ....[240]....
        /*0524*/ 	.word	0x0500000f


	//   ....[241]....
        /*0528*/ 	.word	0x0500000f


	//   ....[242]....
        /*052c*/ 	.word	0x0500000f


	//   ....[243]....
        /*0530*/ 	.word	0x0500000f


	//   ....[244]....
        /*0534*/ 	.word	0x0500000f


	//   ....[245]....
        /*0538*/ 	.word	0x0500000f


	//   ....[246]....
        /*053c*/ 	.word	0x0500000f


	//   ....[247]....
        /*0540*/ 	.word	0x0500000f


	//   ....[248]....
        /*0544*/ 	.word	0x0500000f


	//   ....[249]....
        /*0548*/ 	.word	0x0500000f


	//   ....[250]....
        /*054c*/ 	.word	0x0500000f


	//   ....[251]....
        /*0550*/ 	.word	0x0500000f


	//   ....[252]....
        /*0554*/ 	.word	0x0500000f


	//   ....[253]....
        /*0558*/ 	.word	0x0500000f


	//   ....[254]....
        /*055c*/ 	.word	0x0500000f


	//   ....[255]....
        /*0560*/ 	.word	0x0500000f


	//   ....[0]....
        /*0564*/ 	.word	0x0500000f


	//   ....[1]....
        /*0568*/ 	.word	0x0500000f


	//   ....[2]....
        /*056c*/ 	.word	0x0500000f


	//   ....[3]....
        /*0570*/ 	.word	0x0500000f


	//   ....[4]....
        /*0574*/ 	.word	0x0500000f


	//----- nvinfo : EIATTR_COOP_GROUP_INSTR_OFFSETS
	.align		4
.L_9853:
        /*0578*/ 	.byte	0x04, 0x28
        /*057a*/ 	.short	(.L_9855 - .L_9854)


	//   ....[0]....
.L_9854:
        /*057c*/ 	.word	0x00000ac0


	//   ....[1]....
        /*0580*/ 	.word	0x00000ae0


	//   ....[2]....
        /*0584*/ 	.word	0x00000b00


	//   ....[3]....
        /*0588*/ 	.word	0x00000b20


	//   ....[4]....
        /*058c*/ 	.word	0x00000b40


	//   ....[5]....
        /*0590*/ 	.word	0x00000c40


	//   ....[6]....
        /*0594*/ 	.word	0x00000c60


	//   ....[7]....
        /*0598*/ 	.word	0x00000c90


	//   ....[8]....
        /*059c*/ 	.word	0x00001ac0


	//   ....[9]....
        /*05a0*/ 	.word	0x00001b00


	//   ....[10]....
        /*05a4*/ 	.word	0x00001b20


	//   ....[11]....
        /*05a8*/ 	.word	0x00001b40


	//   ....[12]....
        /*05ac*/ 	.word	0x00001b60


	//   ....[13]....
        /*05b0*/ 	.word	0x00001bb0


	//   ....[14]....
        /*05b4*/ 	.word	0x00001bd0


	//   ....[15]....
        /*05b8*/ 	.word	0x00001bf0


	//   ....[16]....
        /*05bc*/ 	.word	0x00002a60


	//   ....[17]....
        /*05c0*/ 	.word	0x00002ac0


	//   ....[18]....
        /*05c4*/ 	.word	0x00002b00


	//   ....[19]....
        /*05c8*/ 	.word	0x00002b90


	//   ....[20]....
        /*05cc*/ 	.word	0x00002bd0


	//   ....[21]....
        /*05d0*/ 	.word	0x00002c10


	//   ....[22]....
        /*05d4*/ 	.word	0x00002c50


	//   ....[23]....
        /*05d8*/ 	.word	0x00002c90


	//   ....[24]....
        /*05dc*/ 	.word	0x00002cd0


	//   ....[25]....
        /*05e0*/ 	.word	0x00002d10


	//   ....[26]....
        /*05e4*/ 	.word	0x00002d50


	//   ....[27]....
        /*05e8*/ 	.word	0x00002d90


	//   ....[28]....
        /*05ec*/ 	.word	0x00002dd0


	//   ....[29]....
        /*05f0*/ 	.word	0x00002e10


	//   ....[30]....
        /*05f4*/ 	.word	0x00002e50


	//   ....[31]....
        /*05f8*/ 	.word	0x00002e90


	//   ....[32]....
        /*05fc*/ 	.word	0x00002ed0


	//   ....[33]....
        /*0600*/ 	.word	0x00002f10


	//   ....[34]....
        /*0604*/ 	.word	0x00002f50


	//   ....[35]....
        /*0608*/ 	.word	0x00002f90


	//   ....[36]....
        /*060c*/ 	.word	0x00002fd0


	//   ....[37]....
        /*0610*/ 	.word	0x00003010


	//   ....[38]....
        /*0614*/ 	.word	0x00003050


	//   ....[39]....
        /*0618*/ 	.word	0x00003090


	//   ....[40]....
        /*061c*/ 	.word	0x000030d0


	//   ....[41]....
        /*0620*/ 	.word	0x00003110


	//   ....[42]....
        /*0624*/ 	.word	0x00003150


	//   ....[43]....
        /*0628*/ 	.word	0x00003190


	//   ....[44]....
        /*062c*/ 	.word	0x000031d0


	//   ....[45]....
        /*0630*/ 	.word	0x00003200


	//   ....[46]....
        /*0634*/ 	.word	0x00003220


	//   ....[47]....
        /*0638*/ 	.word	0x00003240


	//   ....[48]....
        /*063c*/ 	.word	0x00003270


	//   ....[49]....
        /*0640*/ 	.word	0x000032c0


	//   ....[50]....
        /*0644*/ 	.word	0x000032e0


	//   ....[51]....
        /*0648*/ 	.word	0x00003300


	//   ....[52]....
        /*064c*/ 	.word	0x00003320


	//   ....[53]....
        /*0650*/ 	.word	0x00003350


	//   ....[54]....
        /*0654*/ 	.word	0x00003380


	//   ....[55]....
        /*0658*/ 	.word	0x00003390


	//   ....[56]....
        /*065c*/ 	.word	0x000033b0


	//   ....[57]....
        /*0660*/ 	.word	0x000033d0


	//   ....[58]....
        /*0664*/ 	.word	0x00003400


	//   ....[59]....
        /*0668*/ 	.word	0x00003420


	//   ....[60]....
        /*066c*/ 	.word	0x00003440


	//   ....[61]....
        /*0670*/ 	.word	0x00003460


	//   ....[62]....
        /*0674*/ 	.word	0x00003480


	//   ....[63]....
        /*0678*/ 	.word	0x000034a0


	//   ....[64]....
        /*067c*/ 	.word	0x000034c0


	//   ....[65]....
        /*0680*/ 	.word	0x000034e0


	//   ....[66]....
        /*0684*/ 	.word	0x00003510


	//   ....[67]....
        /*0688*/ 	.word	0x00003530


	//   ....[68]....
        /*068c*/ 	.word	0x00003550


	//   ....[69]....
        /*0690*/ 	.word	0x00003570


	//   ....[70]....
        /*0694*/ 	.word	0x00003590


	//   ....[71]....
        /*0698*/ 	.word	0x000035b0


	//   ....[72]....
        /*069c*/ 	.word	0x000035d0


	//   ....[73]....
        /*06a0*/ 	.word	0x000035f0


	//   ....[74]....
        /*06a4*/ 	.word	0x00003610


	//   ....[75]....
        /*06a8*/ 	.word	0x00003630


	//   ....[76]....
        /*06ac*/ 	.word	0x00003650


	//   ....[77]....
        /*06b0*/ 	.word	0x00003670


	//   ....[78]....
        /*06b4*/ 	.word	0x00003690


	//   ....[79]....
        /*06b8*/ 	.word	0x000036b0


	//   ....[80]....
        /*06bc*/ 	.word	0x000036d0


	//   ....[81]....
        /*06c0*/ 	.word	0x000036f0


	//   ....[82]....
        /*06c4*/ 	.word	0x00003710


	//   ....[83]....
        /*06c8*/ 	.word	0x00003730


	//   ....[84]....
        /*06cc*/ 	.word	0x00003750


	//   ....[85]....
        /*06d0*/ 	.word	0x00003770


	//   ....[86]....
        /*06d4*/ 	.word	0x00003790


	//   ....[87]....
        /*06d8*/ 	.word	0x000037b0


	//   ....[88]....
        /*06dc*/ 	.word	0x000037d0


	//   ....[89]....
        /*06e0*/ 	.word	0x000037f0


	//   ....[90]....
        /*06e4*/ 	.word	0x00003810


	//   ....[91]....
        /*06e8*/ 	.word	0x00003830


	//   ....[92]....
        /*06ec*/ 	.word	0x00003850


	//   ....[93]....
        /*06f0*/ 	.word	0x00003870


	//   ....[94]....
        /*06f4*/ 	.word	0x000038a0


	//   ....[95]....
        /*06f8*/ 	.word	0x000038c0


	//   ....[96]....
        /*06fc*/ 	.word	0x000038e0


	//   ....[97]....
        /*0700*/ 	.word	0x00003900


	//   ....[98]....
        /*0704*/ 	.word	0x00003920


	//   ....[99]....
        /*0708*/ 	.word	0x00003950


	//   ....[100]....
        /*070c*/ 	.word	0x00003970


	//   ....[101]....
        /*0710*/ 	.word	0x00003990


	//   ....[102]....
        /*0714*/ 	.word	0x000039b0


	//   ....[103]....
        /*0718*/ 	.word	0x000039d0


	//   ....[104]....
        /*071c*/ 	.word	0x000039f0


	//   ....[105]....
        /*0720*/ 	.word	0x00003a10


	//   ....[106]....
        /*0724*/ 	.word	0x00003a30


	//   ....[107]....
        /*0728*/ 	.word	0x00003a50


	//   ....[108]....
        /*072c*/ 	.word	0x00003a70


	//   ....[109]....
        /*0730*/ 	.word	0x00003a90


	//   ....[110]....
        /*0734*/ 	.word	0x00003ab0


	//   ....[111]....
        /*0738*/ 	.word	0x00003ad0


	//   ....[112]....
        /*073c*/ 	.word	0x000056c0


	//   ....[113]....
        /*0740*/ 	.word	0x00005720


	//   ....[114]....
        /*0744*/ 	.word	0x00005780


	//   ....[115]....
        /*0748*/ 	.word	0x000057e0


	//   ....[116]....
        /*074c*/ 	.word	0x00005840


	//   ....[117]....
        /*0750*/ 	.word	0x000058c0


	//   ....[118]....
        /*0754*/ 	.word	0x00005920


	//   ....[119]....
        /*0758*/ 	.word	0x00005980


	//   ....[120]....
        /*075c*/ 	.word	0x000059e0


	//   ....[121]....
        /*0760*/ 	.word	0x00005a60


	//   ....[122]....
        /*0764*/ 	.word	0x00005ad0


	//   ....[123]....
        /*0768*/ 	.word	0x00005b30


	//   ....[124]....
        /*076c*/ 	.word	0x00005bb0


	//   ....[125]....
        /*0770*/ 	.word	0x00005c20


	//   ....[126]....
        /*0774*/ 	.word	0x00005c80


	//   ....[127]....
        /*0778*/ 	.word	0x00005d00


	//   ....[128]....
        /*077c*/ 	.word	0x00005d70


	//   ....[129]....
        /*0780*/ 	.word	0x00005dd0


	//   ....[130]....
        /*0784*/ 	.word	0x00005e50


	//   ....[131]....
        /*0788*/ 	.word	0x00005ec0


	//   ....[132]....
        /*078c*/ 	.word	0x00005f20


	//   ....[133]....
        /*0790*/ 	.word	0x00005fa0


	//   ....[134]....
        /*0794*/ 	.word	0x00006010


	//   ....[135]....
        /*0798*/ 	.word	0x00006070


	//   ....[136]....
        /*079c*/ 	.word	0x000060f0


	//   ....[137]....
        /*07a0*/ 	.word	0x00006160


	//   ....[138]....
        /*07a4*/ 	.word	0x000061c0


	//   ....[139]....
        /*07a8*/ 	.word	0x00006240


	//   ....[140]....
        /*07ac*/ 	.word	0x000062b0


	//   ....[141]....
        /*07b0*/ 	.word	0x00006310


	//   ....[142]....
        /*07b4*/ 	.word	0x00006390


	//   ....[143]....
        /*07b8*/ 	.word	0x00006400


	//   ....[144]....
        /*07bc*/ 	.word	0x00006460


	//   ....[145]....
        /*07c0*/ 	.word	0x000064e0


	//   ....[146]....
        /*07c4*/ 	.word	0x00006550


	//   ....[147]....
        /*07c8*/ 	.word	0x000065b0


	//   ....[148]....
        /*07cc*/ 	.word	0x00006630


	//   ....[149]....
        /*07d0*/ 	.word	0x000066a0


	//   ....[150]....
        /*07d4*/ 	.word	0x00006700


	//   ....[151]....
        /*07d8*/ 	.word	0x00006780


	//   ....[152]....
        /*07dc*/ 	.word	0x000067f0


	//   ....[153]....
        /*07e0*/ 	.word	0x00006850


	//   ....[154]....
        /*07e4*/ 	.word	0x000068d0


	//   ....[155]....
        /*07e8*/ 	.word	0x00006940


	//   ....[156]....
        /*07ec*/ 	.word	0x000069a0


	//   ....[157]....
        /*07f0*/ 	.word	0x00006a20


	//   ....[158]....
        /*07f4*/ 	.word	0x00006a90


	//   ....[159]....
        /*07f8*/ 	.word	0x00006af0


	//   ....[160]....
        /*07fc*/ 	.word	0x00006b70


	//   ....[161]....
        /*0800*/ 	.word	0x00006be0


	//   ....[162]....
        /*0804*/ 	.word	0x00006c40


	//   ....[163]....
        /*0808*/ 	.word	0x00006cc0


	//   ....[164]....
        /*080c*/ 	.word	0x00006d30


	//   ....[165]....
        /*0810*/ 	.word	0x00006d90


	//   ....[166]....
        /*0814*/ 	.word	0x00006e10


	//   ....[167]....
        /*0818*/ 	.word	0x00006e80


	//   ....[168]....
        /*081c*/ 	.word	0x00006ee0


	//   ....[169]....
        /*0820*/ 	.word	0x00006f60


	//   ....[170]....
        /*0824*/ 	.word	0x00006fd0


	//   ....[171]....
        /*0828*/ 	.word	0x00007030


	//   ....[172]....
        /*082c*/ 	.word	0x000070b0


	//   ....[173]....
        /*0830*/ 	.word	0x00007120


	//   ....[174]....
        /*0834*/ 	.word	0x00007180


	//   ....[175]....
        /*0838*/ 	.word	0x00007200


	//   ....[176]....
        /*083c*/ 	.word	0x00007270


	//   ....[177]....
        /*0840*/ 	.word	0x000072d0


	//   ....[178]....
        /*0844*/ 	.word	0x00007350


	//   ....[179]....
        /*0848*/ 	.word	0x000073c0


	//   ....[180]....
        /*084c*/ 	.word	0x00007420


	//   ....[181]....
        /*0850*/ 	.word	0x000074a0


	//   ....[182]....
        /*0854*/ 	.word	0x00007510


	//   ....[183]....
        /*0858*/ 	.word	0x00007570


	//   ....[184]....
        /*085c*/ 	.word	0x000075f0


	//   ....[185]....
        /*0860*/ 	.word	0x00007660


	//   ....[186]....
        /*0864*/ 	.word	0x000076c0


	//   ....[187]....
        /*0868*/ 	.word	0x00007740


	//   ....[188]....
        /*086c*/ 	.word	0x000077b0


	//   ....[189]....
        /*0870*/ 	.word	0x00007810


	//   ....[190]....
        /*0874*/ 	.word	0x00007890


	//   ....[191]....
        /*0878*/ 	.word	0x00007900


	//   ....[192]....
        /*087c*/ 	.word	0x00007960


	//   ....[193]....
        /*0880*/ 	.word	0x000079e0


	//   ....[194]....
        /*0884*/ 	.word	0x00007a50


	//   ....[195]....
        /*0888*/ 	.word	0x00007ab0


	//   ....[196]....
        /*088c*/ 	.word	0x00007b30


	//   ....[197]....
        /*0890*/ 	.word	0x00007ba0


	//   ....[198]....
        /*0894*/ 	.word	0x00007c00


	//   ....[199]....
        /*0898*/ 	.word	0x00007c80


	//   ....[200]....
        /*089c*/ 	.word	0x00007cf0


	//   ....[201]....
        /*08a0*/ 	.word	0x00007d50


	//   ....[202]....
        /*08a4*/ 	.word	0x00007dd0


	//   ....[203]....
        /*08a8*/ 	.word	0x00007e40


	//   ....[204]....
        /*08ac*/ 	.word	0x00007ea0


	//   ....[205]....
        /*08b0*/ 	.word	0x00007f20


	//   ....[206]....
        /*08b4*/ 	.word	0x00007f90


	//   ....[207]....
        /*08b8*/ 	.word	0x00007ff0


	//   ....[208]....
        /*08bc*/ 	.word	0x00008070


	//   ....[209]....
        /*08c0*/ 	.word	0x000080e0


	//   ....[210]....
        /*08c4*/ 	.word	0x00008140


	//   ....[211]....
        /*08c8*/ 	.word	0x000081c0


	//   ....[212]....
        /*08cc*/ 	.word	0x00008230


	//   ....[213]....
        /*08d0*/ 	.word	0x00008290


	//   ....[214]....
        /*08d4*/ 	.word	0x00008310


	//   ....[215]....
        /*08d8*/ 	.word	0x00008380


	//   ....[216]....
        /*08dc*/ 	.word	0x000083e0


	//   ....[217]....
        /*08e0*/ 	.word	0x00008460


	//   ....[218]....
        /*08e4*/ 	.word	0x000084d0


	//   ....[219]....
        /*08e8*/ 	.word	0x00008530


	//   ....[220]....
        /*08ec*/ 	.word	0x000085a0


	//   ....[221]....
        /*08f0*/ 	.word	0x00008600


	//   ....[222]....
        /*08f4*/ 	.word	0x00008660


	//   ....[223]....
        /*08f8*/ 	.word	0x000086e0


	//   ....[224]....
        /*08fc*/ 	.word	0x00008740


	//   ....[225]....
        /*0900*/ 	.word	0x000087a0


	//   ....[226]....
        /*0904*/ 	.word	0x00008820


	//   ....[227]....
        /*0908*/ 	.word	0x00008890


	//   ....[228]....
        /*090c*/ 	.word	0x000088f0


	//   ....[229]....
        /*0910*/ 	.word	0x00008960


	//   ....[230]....
        /*0914*/ 	.word	0x000089d0


	//   ....[231]....
        /*0918*/ 	.word	0x00008a30


	//   ....[232]....
        /*091c*/ 	.word	0x00008ab0


	//   ....[233]....
        /*0920*/ 	.word	0x00008b20


	//   ....[234]....
        /*0924*/ 	.word	0x00008b80


	//   ....[235]....
        /*0928*/ 	.word	0x00008bf0


	//   ....[236]....
        /*092c*/ 	.word	0x00008c60


	//   ....[237]....
        /*0930*/ 	.word	0x00008cc0


	//   ....[238]....
        /*0934*/ 	.word	0x00008d40


	//   ....[239]....
        /*0938*/ 	.word	0x00008db0


	//   ....[240]....
        /*093c*/ 	.word	0x00008e10


	//   ....[241]....
        /*0940*/ 	.word	0x00008e90


	//   ....[242]....
        /*0944*/ 	.word	0x00008f10


	//   ....[243]....
        /*0948*/ 	.word	0x00008f70


	//   ....[244]....
        /*094c*/ 	.word	0x00008ff0


	//   ....[245]....
        /*0950*/ 	.word	0x00009060


	//   ....[246]....
        /*0954*/ 	.word	0x000090c0


	//   ....[247]....
        /*0958*/ 	.word	0x00009140


	//   ....[248]....
        /*095c*/ 	.word	0x000091b0


	//   ....[249]....
        /*0960*/ 	.word	0x00009210


	//   ....[250]....
        /*0964*/ 	.word	0x00009290


	//   ....[251]....
        /*0968*/ 	.word	0x00009300


	//   ....[252]....
        /*096c*/ 	.word	0x00009360


	//   ....[253]....
        /*0970*/ 	.word	0x000093e0


	//   ....[254]....
        /*0974*/ 	.word	0x00009440


	//   ....[255]....
        /*0978*/ 	.word	0x000094a0


	//   ....[0]....
        /*097c*/ 	.word	0x00009510


	//   ....[1]....
        /*0980*/ 	.word	0x00009570


	//   ....[2]....
        /*0984*/ 	.word	0x000095d0


	//   ....[3]....
        /*0988*/ 	.word	0x00009630


	//   ....[4]....
        /*098c*/ 	.word	0x000096b0


	//----- nvinfo : EIATTR_VRC_CTA_INIT_COUNT
	.align		4
.L_9855:
        /*0990*/ 	.byte	0x02, 0x4a
	.zero		1
	.zero		1


	//----- nvinfo : EIATTR_SYSCALL_OFFSETS
	.align		4
        /*0994*/ 	.byte	0x04, 0x46
        /*0996*/ 	.short	(.L_9857 - .L_9856)


	//   ....[0]....
.L_9856:
        /*0998*/ 	.word	0x00002990


	//   ....[1]....
        /*099c*/ 	.word	0x00005660


	//----- nvinfo : EIATTR_EXIT_INSTR_OFFSETS
	.align		4
.L_9857:
        /*09a0*/ 	.byte	0x04, 0x1c
        /*09a2*/ 	.short	(.L_9859 - .L_9858)


	//   ....[0]....
.L_9858:
        /*09a4*/ 	.word	0x00005140


	//   ....[1]....
        /*09a8*/ 	.word	0x00005150


	//   ....[2]....
        /*09ac*/ 	.word	0x00005560


	//   ....[3]....
        /*09b0*/ 	.word	0x00005670


	//----- nvinfo : EIATTR_CRS_STACK_SIZE
	.align		4
.L_9859:
        /*09b4*/ 	.byte	0x04, 0x1e
        /*09b6*/ 	.short	(.L_9861 - .L_9860)
.L_9860:
        /*09b8*/ 	.word	0x00000000


	//----- nvinfo : EIATTR_CBANK_PARAM_SIZE
	.align		4
.L_9861:
        /*09bc*/ 	.byte	0x03, 0x19
        /*09be*/ 	.short	0x007c


	//----- nvinfo : EIATTR_PARAM_CBANK
	.align		4
        /*09c0*/ 	.byte	0x04, 0x0a
        /*09c2*/ 	.short	(.L_9863 - .L_9862)
	.align		4
.L_9862:
        /*09c4*/ 	.word	index@(.nv.constant0._ZN4vllm25paged_attention_v1_kernelIfhLi192ELi32ELi128ELNS_18Fp8KVCacheDataTypeE2ELb1EEEvPT_PKS2_PKT0_S8_ifPKiSA_iPKfiiiSC_SC_iiiii)
        /*09c8*/ 	.short	0x0380
        /*09ca*/ 	.short	0x007c


	//----- nvinfo : EIATTR_SW_WAR
	.align		4
.L_9863:
        /*09cc*/ 	.byte	0x04, 0x36
        /*09ce*/ 	.short	(.L_9865 - .L_9864)
.L_9864:
        /*09d0*/ 	.word	0x00000008
.L_9865:


//--------------------- .nv.info._ZN4vllm25paged_attention_v1_kernelIfhLi128ELi32ELi128ELNS_18Fp8KVCacheDataTypeE2ELb1EEEvPT_PKS2_PKT0_S8_ifPKiSA_iPKfiiiSC_SC_iiiii --------------------------
	.section	.nv.info._ZN4vllm25paged_attention_v1_kernelIfhLi128ELi32ELi128ELNS_18Fp8KVCacheDataTypeE2ELb1EEEvPT_PKS2_PKT0_S8_ifPKiSA_iPKfiiiSC_SC_iiiii,"",@"SHT_CUDA_INFO"
	.sectionflags	@""
	.align	4


	//----- nvinfo : EIATTR_CUDA_API_VERSION
	.align		4
        /*0000*/ 	.byte	0x04, 0x37
        /*0002*/ 	.short	(.L_9867 - .L_9866)
.L_9866:
        /*0004*/ 	.word	0x00000082


	//----- nvinfo : EIATTR_KPARAM_INFO
	.align		4
.L_9867:
        /*0008*/ 	.byte	0x04, 0x17
        /*000a*/ 	.short	(.L_9869 - .L_9868)
.L_9868:
        /*000c*/ 	.word	0x00000000
        /*0010*/ 	.short	0x0013
        /*0012*/ 	.short	0x0078
        /*0014*/ 	.byte	0x00, 0xf0, 0x11, 0x00


	//----- nvinfo : EIATTR_KPARAM_INFO
	.align		4
.L_9869:
        /*0018*/ 	.byte	0x04, 0x17
        /*001a*/ 	.short	(.L_9871 - .L_9870)
.L_9870:
        /*001c*/ 	.word	0x00000000
        /*0020*/ 	.short	0x0012
        /*0022*/ 	.short	0x0074
        /*0024*/ 	.byte	0x00, 0xf0, 0x11, 0x00


	//----- nvinfo : EIATTR_KPARAM_INFO
	.align		4
.L_9871:
        /*0028*/ 	.byte	0x04, 0x17
        /*002a*/ 	.short	(.L_9873 - .L_9872)
.L_9872:
        /*002c*/ 	.word	0x00000000
        /*0030*/ 	.short	0x0011
        /*0032*/ 	.short	0x0070
        /*0034*/ 	.byte	0x00, 0xf0, 0x11, 0x00


	//----- nvinfo : EIATTR_KPARAM_INFO
	.align		4
.L_9873:
        /*0038*/ 	.byte	0x04, 0x17
        /*003a*/ 	.short	(.L_9875 - .L_9874)
.L_9874:
        /*003c*/ 	.word	0x00000000
        /*0040*/ 	.short	0x0010
        /*0042*/ 	.short	0x006c
        /*0044*/ 	.byte	0x00, 0xf0, 0x11, 0x00


	//----- nvinfo : EIATTR_KPARAM_INFO
	.align		4
.L_9875:
        /*0048*/ 	.byte	0x04, 0x17
        /*004a*/ 	.short	(.L_9877 - .L_9876)
.L_9876:
        /*004c*/ 	.word	0x00000000
        /*0050*/ 	.short	0x000f
        /*0052*/ 	.short	0x0068
        /*0054*/ 	.byte	0x00, 0xf0, 0x11, 0x00


	//----- nvinfo : EIATTR_KPARAM_INFO
	.align		4
.L_9877:
        /*0058*/ 	.byte	0x04, 0x17
        /*005a*/ 	.short	(.L_9879 - .L_9878)
.L_9878:
        /*005c*/ 	.word	0x00000000
        /*0060*/ 	.short	0x000e
        /*0062*/ 	.short	0x0060
        /*0064*/ 	.byte	0x00, 0xf5, 0x21, 0x00


	//----- nvinfo : EIATTR_KPARAM_INFO
	.align		4
.L_9879:
        /*0068*/ 	.byte	0x04, 0x17
        /*006a*/ 	.short	(.L_9881 - .L_9880)
.L_9880:
        /*006c*/ 	.word	0x00000000
        /*0070*/ 	.short	0x000d
        /*0072*/ 	.short	0x0058
        /*0074*/ 	.byte	0x00, 0xf5, 0x21, 0x00


	//----- nvinfo : EIATTR_KPARAM_INFO
	.align		4
.L_9881:
        /*0078*/ 	.byte	0x04, 0x17
        /*007a*/ 	.short	(.L_9883 - .L_9882)
.L_9882:
        /*007c*/ 	.word	0x00000000
        /*0080*/ 	.short	0x000c
        /*0082*/ 	.short	0x0050
        /*0084*/ 	.byte	0x00, 0xf0, 0x11, 0x00


	//----- nvinfo : EIATTR_KPARAM_INFO
	.align		4
.L_9883:
        /*0088*/ 	.byte	0x04, 0x17
        /*008a*/ 	.short	(.L_9885 - .L_9884)
.L_9884:
        /*008c*/ 	.word	0x00000000
        /*0090*/ 	.short	0x000b
        /*0092*/ 	.short	0x004c
        /*0094*/ 	.byte	0x00, 0xf0, 0x11, 0x00


	//----- nvinfo : EIATTR_KPARAM_INFO
	.align		4
.L_9885:
        /*0098*/ 	.byte	0x04, 0x17
        /*009a*/ 	.short	(.L_9887 - .L_9886)
.L_9886:
        /*009c*/ 	.word	0x00000000
        /*00a0*/ 	.short	0x000a
        /*00a2*/ 	.short	0x0048
        /*00a4*/ 	.byte	0x00, 0xf0, 0x11, 0x00


	//----- nvinfo : EIATTR_KPARAM_INFO
	.align		4
.L_9887:
        /*00a8*/ 	.byte	0x04, 0x17
        /*00aa*/ 	.short	(.L_9889 - .L_9888)
.L_9888:
        /*00ac*/ 	.word	0x00000000
        /*00b0*/ 	.short	0x0009
        /*00b2*/ 	.short	0x0040
        /*00b4*/ 	.byte	0x00, 0xf5, 0x21, 0x00


	//----- nvinfo : EIATTR_KPARAM_INFO
	.align		4
.L_9889:
        /*00b8*/ 	.byte	0x04, 0x17
        /*00ba*/ 	.short	(.L_9891 - .L_9890)
.L_9890:
        /*00bc*/ 	.word	0x00000000
        /*00c0*/ 	.short	0x0008
        /*00c2*/ 	.short	0x0038
        /*00c4*/ 	.byte	0x00, 0xf0, 0x11, 0x00


	//----- nvinfo : EIATTR_KPARAM_INFO
	.align		4
.L_9891:
        /*00c8*/ 	.byte	0x04, 0x17
        /*00ca*/ 	.short	(.L_9893 - .L_9892)
.L_9892:
        /*00cc*/ 	.word	0x00000000
        /*00d0*/ 	.short	0x0007
        /*00d2*/ 	.short	0x0030
        /*00d4*/ 	.byte	0x00, 0xf5, 0x21, 0x00


	//----- nvinfo : EIATTR_KPARAM_INFO
	.align		4
.L_9893:
        /*00d8*/ 	.byte	0x04, 0x17
        /*00da*/ 	.short	(.L_9895 - .L_9894)
.L_9894:
        /*00dc*/ 	.word	0x00000000
        /*00e0*/ 	.short	0x0006
        /*00e2*/ 	.short	0x0028
        /*00e4*/ 	.byte	0x00, 0xf5, 0x21, 0x00


	//----- nvinfo : EIATTR_KPARAM_INFO
	.align		4
.L_9895:
        /*00e8*/ 	.byte	0x04, 0x17
        /*00ea*/ 	.short	(.L_9897 - .L_9896)
.L_9896:
        /*00ec*/ 	.word	0x00000000
        /*00f0*/ 	.short	0x0005
        /*00f2*/ 	.short	0x0024
        /*00f4*/ 	.byte	0x00, 0xf0, 0x11, 0x00


	//----- nvinfo : EIATTR_KPARAM_INFO
	.align		4
.L_9897:
        /*00f8*/ 	.byte	0x04, 0x17
        /*00fa*/ 	.short	(.L_9899 - .L_9898)
.L_9898:
        /*00fc*/ 	.word	0x00000000
        /*0100*/ 	.short	0x0004
        /*0102*/ 	.short	0x0020
        /*0104*/ 	.byte	0x00, 0xf0, 0x11, 0x00


	//----- nvinfo : EIATTR_KPARAM_INFO
	.align		4
.L_9899:
        /*0108*/ 	.byte	0x04, 0x17
        /*010a*/ 	.short	(.L_9901 - .L_9900)
.L_9900:
        /*010c*/ 	.word	0x00000000
        /*0110*/ 	.short	0x0003
        /*0112*/ 	.short	0x0018
        /*0114*/ 	.byte	0x00, 0xf5, 0x21, 0x00


	//----- nvinfo : EIATTR_KPARAM_INFO
	.align		4
.L_9901:
        /*0118*/ 	.byte	0x04, 0x17
        /*011a*/ 	.short	(.L_9903 - .L_9902)
.L_9902:
        /*011c*/ 	.word	0x00000000
        /*0120*/ 	.short	0x0002
        /*0122*/ 	.short	0x0010
        /*0124*/ 	.byte	0x00, 0xf5, 0x21, 0x00


	//----- nvinfo : EIATTR_KPARAM_INFO
	.align		4
.L_9903:
        /*0128*/ 	.byte	0x04, 0x17
        /*012a*/ 	.short	(.L_9905 - .L_9904)
.L_9904:
        /*012c*/ 	.word	0x00000000
        /*0130*/ 	.short	0x0001
        /*0132*/ 	.short	0x0008
        /*0134*/ 	.byte	0x00, 0xf5, 0x21, 0x00


	//----- nvinfo : EIATTR_KPARAM_INFO
	.align		4
.L_9905:
        /*0138*/ 	.byte	0x04, 0x17
        /*013a*/ 	.short	(.L_9907 - .L_9906)
.L_9906:
        /*013c*/ 	.word	0x00000000
        /*0140*/ 	.short	0x0000
        /*0142*/ 	.short	0x0000
        /*0144*/ 	.byte	0x00, 0xf5, 0x21, 0x00


	//----- nvinfo : EIATTR_SPARSE_MMA_MASK
	.align		4
.L_9907:
        /*0148*/ 	.byte	0x03, 0x50
        /*014a*/ 	.short	0x0000


	//----- nvinfo : EIATTR_MAXREG_COUNT
	.align		4
        /*014c*/ 	.byte	0x03, 0x1b
        /*014e*/ 	.short	0x00ff


	//----- nvinfo : EIATTR_NUM_BARRIERS
	.align		4
        /*0150*/ 	.byte	0x02, 0x4c
        /*0152*/ 	.byte	0x01
	.zero		1


	//----- nvinfo : EIATTR_EXTERNS
	.align		4
        /*0154*/ 	.byte	0x04, 0x0f
        /*0156*/ 	.short	(.L_9909 - .L_9908)


	//   ....[0]....
	.align		4
.L_9908:
        /*0158*/ 	.word	index@(__assertfail)


	//----- nvinfo : EIATTR_MERCURY_ISA_VERSION
	.align		4
.L_9909:
        /*015c*/ 	.byte	0x03, 0x5f
        /*015e*/ 	.short	0x0101


	//----- nvinfo : EIATTR_COOP_GROUP_MASK_REGIDS
	.align		4
        /*0160*/ 	.byte	0x04, 0x29
        /*0162*/ 	.short	(.L_9911 - .L_9910)


	//   ....[0]....
.L_9910:
        /*0164*/ 	.word	0xffffffff


	//   ....[1]....
        /*0168*/ 	.word	0xffffffff


	//   ....[2]....
        /*016c*/ 	.word	0xffffffff


	//   ....[3]....
        /*0170*/ 	.word	0xffffffff


	//   ....[4]....
        /*0174*/ 	.word	0xffffffff


	//   ....[5]....
        /*0178*/ 	.word	0xffffffff


	//   ....[6]....
        /*017c*/ 	.word	0xffffffff


	//   ....[7]....
        /*0180*/ 	.word	0xffffffff


	//   ....[8]....
        /*0184*/ 	.word	0xffffffff


	//   ....[9]....
        /*0188*/ 	.word	0xffffffff


	//   ....[10]....
        /*018c*/ 	.word	0xffffffff


	//   ....[11]....
        /*0190*/ 	.word	0xffffffff


	//   ....[12]....
        /*0194*/ 	.word	0xffffffff


	//   ....[13]....
        /*0198*/ 	.word	0xffffffff


	//   ....[14]....
        /*019c*/ 	.word	0xffffffff


	//   ....[15]....
        /*01a0*/ 	.word	0xffffffff


	//   ....[16]....
        /*01a4*/ 	.word	0xffffffff


	//   ....[17]....
        /*01a8*/ 	.word	0xffffffff


	//   ....[18]....
        /*01ac*/ 	.word	0xffffffff


	//   ....[19]....
        /*01b0*/ 	.word	0xffffffff


	//   ....[20]....
        /*01b4*/ 	.word	0xffffffff


	//   ....[21]....
        /*01b8*/ 	.word	0xffffffff


	//   ....[22]....
        /*01bc*/ 	.word	0xffffffff


	//   ....[23]....
        /*01c0*/ 	.word	0xffffffff


	//   ....[24]....
        /*01c4*/ 	.word	0xffffffff


	//   ....[25]....
        /*01c8*/ 	.word	0xffffffff


	//   ....[26]....
        /*01cc*/ 	.word	0xffffffff


	//   ....[27]....
        /*01d0*/ 	.word	0xffffffff


	//   ....[28]....
        /*01d4*/ 	.word	0xffffffff


	//   ....[29]....
        /*01d8*/ 	.word	0xffffffff


	//   ....[30]....
        /*01dc*/ 	.word	0xffffffff


	//   ....[31]....
        /*01e0*/ 	.word	0xffffffff


	//   ....[32]....
        /*01e4*/ 	.word	0xffffffff


	//   ....[33]....
        /*01e8*/ 	.word	0xffffffff


	//   ....[34]....
        /*01ec*/ 	.word	0xffffffff


	//   ....[35]....
        /*01f0*/ 	.word	0xffffffff


	//   ....[36]....
        /*01f4*/ 	.word	0xffffffff


	//   ....[37]....
        /*01f8*/ 	.word	0xffffffff


	//   ....[38]....
        /*01fc*/ 	.word	0xffffffff


	//   ....[39]....
        /*0200*/ 	.word	0xffffffff


	//   ....[40]....
        /*0204*/ 	.word	0xffffffff


	//   ....[41]....
        /*0208*/ 	.word	0xffffffff


	//   ....[42]....
        /*020c*/ 	.word	0xffffffff


	//   ....[43]....
        /*0210*/ 	.word	0xffffffff


	//   ....[44]....
        /*0214*/ 	.word	0xffffffff


	//   ....[45]....
        /*0218*/ 	.word	0xffffffff


	//   ....[46]....
        /*021c*/ 	.word	0xffffffff


	//   ....[47]....
        /*0220*/ 	.word	0xffffffff


	//   ....[48]....
        /*0224*/ 	.word	0xffffffff


	//   ....[49]....
        /*0228*/ 	.word	0xffffffff


	//   ....[50]....
        /*022c*/ 	.word	0xffffffff


	//   ....[51]....
        /*0230*/ 	.word	0xffffffff


	//   ....[52]....
        /*0234*/ 	.word	0xffffffff


	//   ....[53]....
        /*0238*/ 	.word	0xffffffff


	//   ....[54]....
        /*023c*/ 	.word	0xffffffff


	//   ....[55]....
        /*0240*/ 	.word	0xffffffff


	//   ....[56]....
        /*0244*/ 	.word	0xffffffff


	//   ....[57]....
        /*0248*/ 	.word	0xffffffff


	//   ....[58]....
        /*024c*/ 	.word	0xffffffff


	//   ....[59]....
        /*0250*/ 	.word	0xffffffff


	//   ....[60]....
        /*0254*/ 	.word	0xffffffff


	//   ....[61]....
        /*0258*/ 	.word	0xffffffff


	//   ....[62]....
        /*025c*/ 	.word	0xffffffff


	//   ....[63]....
        /*0260*/ 	.word	0xffffffff


	//   ....[64]....
        /*0264*/ 	.word	0xffffffff


	//   ....[65]....
        /*0268*/ 	.word	0xffffffff


	//   ....[66]....
        /*026c*/ 	.word	0xffffffff


	//   ....[67]....
        /*0270*/ 	.word	0xffffffff


	//   ....[68]....
        /*0274*/ 	.word	0xffffffff


	//   ....[69]....
        /*0278*/ 	.word	0xffffffff


	//   ....[70]....
        /*027c*/ 	.word	0xffffffff


	//   ....[71]....
        /*0280*/ 	.word	0xffffffff


	//   ....[72]....
        /*0284*/ 	.word	0xffffffff


	//   ....[73]....
        /*0288*/ 	.word	0xffffffff


	//   ....[74]....
        /*028c*/ 	.word	0xffffffff


	//   ....[75]....
        /*0290*/ 	.word	0xffffffff


	//   ....[76]....
        /*0294*/ 	.word	0xffffffff


	//   ....[77]....
        /*0298*/ 	.word	0xffffffff


	//   ....[78]....
        /*029c*/ 	.word	0xffffffff


	//   ....[79]....
        /*02a0*/ 	.word	0xffffffff


	//   ....[80]....
        /*02a4*/ 	.word	0x0500000f


	//   ....[81]....
        /*02a8*/ 	.word	0x0500000f


	//   ....[82]....
        /*02ac*/ 	.word	0x0500000f


	//   ....[83]....
        /*02b0*/ 	.word	0x0500000f


	//   ....[84]....
        /*02b4*/ 	.word	0x0500000f


	//   ....[85]....
        /*02b8*/ 	.word	0x0500000f


	//   ....[86]....
        /*02bc*/ 	.word	0x0500000f


	//   ....[87]....
        /*02c0*/ 	.word	0x0500000f


	//   ....[88]....
        /*02c4*/ 	.word	0x0500000f


	//   ....[89]....
        /*02c8*/ 	.word	0x0500000f


	//   ....[90]....
        /*02cc*/ 	.word	0x0500000f


	//   ....[91]....
        /*02d0*/ 	.word	0x0500000f


	//   ....[92]....
        /*02d4*/ 	.word	0x0500000f


	//   ....[93]....
        /*02d8*/ 	.word	0x0500000f


	//   ....[94]....
        /*02dc*/ 	.word	0x0500000f


	//   ....[95]....
        /*02e0*/ 	.word	0x0500000f


	//   ....[96]....
        /*02e4*/ 	.word	0x0500000f


	//   ....[97]....
        /*02e8*/ 	.word	0x0500000f


	//   ....[98]....
        /*02ec*/ 	.word	0x0500000f


	//   ....[99]....
        /*02f0*/ 	.word	0x0500000f


	//   ....[100]....
        /*02f4*/ 	.word	0x0500000f


	//   ....[101]....
        /*02f8*/ 	.word	0x0500000f


	//   ....[102]....
        /*02fc*/ 	.word	0x0500000f


	//   ....[103]....
        /*0300*/ 	.word	0x0500000f


	//   ....[104]....
        /*0304*/ 	.word	0x0500000f


	//   ....[105]....
        /*0308*/ 	.word	0x0500000f


	//   ....[106]....
        /*030c*/ 	.word	0x0500000f


	//   ....[107]....
        /*0310*/ 	.word	0x0500000f


	//   ....[108]....
        /*0314*/ 	.word	0x0500000f


	//   ....[109]....
        /*0318*/ 	.word	0x0500000f


	//   ....[110]....
        /*031c*/ 	.word	0x0500000f


	//   ....[111]....
        /*0320*/ 	.word	0x0500000f


	//   ....[112]....
        /*0324*/ 	.word	0x0500000f


	//   ....[113]....
        /*0328*/ 	.word	0x0500000f


	//   ....[114]....
        /*032c*/ 	.word	0x0500000f


	//   ....[115]....
        /*0330*/ 	.word	0x0500000f


	//   ....[116]....
        /*0334*/ 	.word	0x0500000f


	//   ....[117]....
        /*0338*/ 	.word	0x0500000f


	//   ....[118]....
        /*033c*/ 	.word	0x0500000f


	//   ....[119]....
        /*0340*/ 	.word	0x0500000f


	//   ....[120]....
        /*0344*/ 	.word	0x0500000f


	//   ....[121]....
        /*0348*/ 	.word	0x0500000f


	//   ....[122]....
        /*034c*/ 	.word	0x0500000f


	//   ....[123]....
        /*0350*/ 	.word	0x0500000f


	//   ....[124]....
        /*0354*/ 	.word	0x0500000f


	//   ....[125]....
        /*0358*/ 	.word	0x0500000f


	//   ....[126]....
        /*035c*/ 	.word	0x0500000f


	//   ....[127]....
        /*0360*/ 	.word	0x0500000f


	//   ....[128]....
        /*0364*/ 	.word	0x0500000f


	//   ....[129]....
        /*0368*/ 	.word	0x0500000f


	//   ....[130]....
        /*036c*/ 	.word	0x0500000f


	//   ....[131]....
        /*0370*/ 	.word	0x0500000f


	//   ....[132]....
        /*0374*/ 	.word	0x0500000f


	//   ....[133]....
        /*0378*/ 	.word	0x0500000f


	//   ....[134]....
        /*037c*/ 	.word	0x0500000f


	//   ....[135]....
        /*0380*/ 	.word	0x0500000f


	//   ....[136]....
        /*0384*/ 	.word	0x0500000f


	//   ....[137]....
        /*0388*/ 	.word	0x0500000f


	//   ....[138]....
        /*038c*/ 	.word	0x0500000f


	//   ....[139]....
        /*0390*/ 	.word	0x0500000f


	//   ....[140]....
        /*0394*/ 	.word	0x0500000f


	//   ....[141]....
        /*0398*/ 	.word	0x0500000f


	//   ....[142]....
        /*039c*/ 	.word	0x0500000f


	//   ....[143]....
        /*03a0*/ 	.word	0x0500000f


	//   ....[144]....
        /*03a4*/ 	.word	0x0500000f


	//   ....[145]....
        /*03a8*/ 	.word	0x0500000f


	//   ....[146]....
        /*03ac*/ 	.word	0x0500000f


	//   ....[147]....
        /*03b0*/ 	.word	0x0500000f


	//   ....[148]....
        /*03b4*/ 	.word	0x0500000f


	//   ....[149]....
        /*03b8*/ 	.word	0x0500000f


	//   ....[150]....
        /*03bc*/ 	.word	0x0500000f


	//   ....[151]....
        /*03c0*/ 	.word	0x0500000f


	//   ....[152]....
        /*03c4*/ 	.word	0x0500000f


	//   ....[153]....
        /*03c8*/ 	.word	0x0500000f


	//   ....[154]....
        /*03cc*/ 	.word	0x0500000f


	//   ....[155]....
        /*03d0*/ 	.word	0x0500000f


	//   ....[156]....
        /*03d4*/ 	.word	0x0500000f


	//   ....[157]....
        /*03d8*/ 	.word	0x0500000f


	//   ....[158]....
        /*03dc*/ 	.word	0x0500000f


	//   ....[159]....
        /*03e0*/ 	.word	0x0500000f


	//   ....[160]....
        /*03e4*/ 	.word	0x0500000f


	//   ....[161]....
        /*03e8*/ 	.word	0x0500000f


	//   ....[162]....
        /*03ec*/ 	.word	0x0500000f


	//   ....[163]....
        /*03f0*/ 	.word	0x0500000f


	//   ....[164]....
        /*03f4*/ 	.word	0x0500000f


	//   ....[165]....
        /*03f8*/ 	.word	0x0500000f


	//   ....[166]....
        /*03fc*/ 	.word	0x0500000f


	//   ....[167]....
        /*0400*/ 	.word	0x0500000f


	//   ....[168]....
        /*0404*/ 	.word	0x0500000f


	//   ....[169]....
        /*0408*/ 	.word	0x0500000f


	//   ....[170]....
        /*040c*/ 	.word	0x0500000f


	//   ....[171]....
        /*0410*/ 	.word	0x0500000f


	//   ....[172]....
        /*0414*/ 	.word	0x0500000f


	//   ....[173]....
        /*0418*/ 	.word	0x0500000f


	//   ....[174]....
        /*041c*/ 	.word	0x0500000f


	//   ....[175]....
        /*0420*/ 	.word	0x0500000f


	//   ....[176]....
        /*0424*/ 	.word	0x0500000f


	//   ....[177]....
        /*0428*/ 	.word	0x0500000f


	//   ....[178]....
        /*042c*/ 	.word	0x0500000f


	//   ....[179]....
        /*0430*/ 	.word	0x0500000f


	//   ....[180]....
        /*0434*/ 	.word	0x0500000f


	//----- nvinfo : EIATTR_COOP_GROUP_INSTR_OFFSETS
	.align		4
.L_9911:
        /*0438*/ 	.byte	0x04, 0x28
        /*043a*/ 	.short	(.L_9913 - .L_9912)


	//   ....[0]....
.L_9912:
        /*043c*/ 	.word	0x00000af0


	//   ....[1]....
        /*0440*/ 	.word	0x00000b10


	//   ....[2]....
        /*0444*/ 	.word	0x00000b30


	//   ....[3]....
        /*0448*/ 	.word	0x00000b50


	//   ....[4]....
        /*044c*/ 	.word	0x00000b70


	//   ....[5]....
        /*0450*/ 	.word	0x00000c70


	//   ....[6]....
        /*0454*/ 	.word	0x00000ca0


	//   ....[7]....
        /*0458*/ 	.word	0x00000cc0


	//   ....[8]....
        /*045c*/ 	.word	0x00001af0


	//   ....[9]....
        /*0460*/ 	.word	0x00001b20


	//   ....[10]....
        /*0464*/ 	.word	0x00001b40


	//   ....[11]....
        /*0468*/ 	.word	0x00001b60


	//   ....[12]....
        /*046c*/ 	.word	0x00001b80


	//   ....[13]....
        /*0470*/ 	.word	0x00001bd0


	//   ....[14]....
        /*0474*/ 	.word	0x00001bf0


	//   ....[15]....
        /*0478*/ 	.word	0x00001c10


	//   ....[16]....
        /*047c*/ 	.word	0x00002a90


	//   ....[17]....
        /*0480*/ 	.word	0x00002ad0


	//   ....[18]....
        /*0484*/ 	.word	0x00002b10


	//   ....[19]....
        /*0488*/ 	.word	0x00002b50


	//   ....[20]....
        /*048c*/ 	.word	0x00002b90


	//   ....[21]....
        /*0490*/ 	.word	0x00002bd0


	//   ....[22]....
        /*0494*/ 	.word	0x00002c30


	//   ....[23]....
        /*0498*/ 	.word	0x00002c70


	//   ....[24]....
        /*049c*/ 	.word	0x00002cb0


	//   ....[25]....
        /*04a0*/ 	.word	0x00002ce0


	//   ....[26]....
        /*04a4*/ 	.word	0x00002d10


	//   ....[27]....
        /*04a8*/ 	.word	0x00002d40


	//   ....[28]....
        /*04ac*/ 	.word	0x00002d80


	//   ....[29]....
        /*04b0*/ 	.word	0x00002da0


	//   ....[30]....
        /*04b4*/ 	.word	0x00002dc0


	//   ....[31]....
        /*04b8*/ 	.word	0x00002de0


	//   ....[32]....
        /*04bc*/ 	.word	0x00002e00


	//   ....[33]....
        /*04c0*/ 	.word	0x00002e20


	//   ....[34]....
        /*04c4*/ 	.word	0x00002e50


	//   ....[35]....
        /*04c8*/ 	.word	0x00002e90


	//   ....[36]....
        /*04cc*/ 	.word	0x00002ec0


	//   ....[37]....
        /*04d0*/ 	.word	0x00002f00


	//   ....[38]....
        /*04d4*/ 	.word	0x00002f30


	//   ....[39]....
        /*04d8*/ 	.word	0x00002f50


	//   ....[40]....
        /*04dc*/ 	.word	0x00002f70


	//   ....[41]....
        /*04e0*/ 	.word	0x00002f90


	//   ....[42]....
        /*04e4*/ 	.word	0x00002fa0


	//   ....[43]....
        /*04e8*/ 	.word	0x00002fc0


	//   ....[44]....
        /*04ec*/ 	.word	0x00002ff0


	//   ....[45]....
        /*04f0*/ 	.word	0x00003020


	//   ....[46]....
        /*04f4*/ 	.word	0x00003080


	//   ....[47]....
        /*04f8*/ 	.word	0x000030a0


	//   ....[48]....
        /*04fc*/ 	.word	0x000030c0


	//   ....[49]....
        /*0500*/ 	.word	0x000030e0


	//   ....[50]....
        /*0504*/ 	.word	0x00003100


	//   ....[51]....
        /*0508*/ 	.word	0x00003120


	//   ....[52]....
        /*050c*/ 	.word	0x00003130


	//   ....[53]....
        /*0510*/ 	.word	0x00003150


	//   ....[54]....
        /*0514*/ 	.word	0x00003180


	//   ....[55]....
        /*0518*/ 	.word	0x000031b0


	//   ....[56]....
        /*051c*/ 	.word	0x000031e0


	//   ....[57]....
        /*0520*/ 	.word	0x00003200


	//   ....[58]....
        /*0524*/ 	.word	0x00003220


	//   ....[59]....
        /*0528*/ 	.word	0x00003240


	//   ....[60]....
        /*052c*/ 	.word	0x00003260


	//   ....[61]....
        /*0530*/ 	.word	0x00003280


	//   ....[62]....
        /*0534*/ 	.word	0x00003290


	//   ....[63]....
        /*0538*/ 	.word	0x000032b0


	//   ....[64]....
        /*053c*/ 	.word	0x000032d0


	//   ....[65]....
        /*0540*/ 	.word	0x000032f0


	//   ....[66]....
        /*0544*/ 	.word	0x00003320


	//   ....[67]....
        /*0548*/ 	.word	0x00003340


	//   ....[68]....
        /*054c*/ 	.word	0x00003360


	//   ....[69]....
        /*0550*/ 	.word	0x00003380


	//   ....[70]....
        /*0554*/ 	.word	0x000033a0


	//   ....[71]....
        /*0558*/ 	.word	0x000033c0


	//   ....[72]....
        /*055c*/ 	.word	0x000033d0


	//   ....[73]....
        /*0560*/ 	.word	0x000033f0


	//   ....[74]....
        /*0564*/ 	.word	0x00003410


	//   ....[75]....
        /*0568*/ 	.word	0x00003430


	//   ....[76]....
        /*056c*/ 	.word	0x00003450


	//   ....[77]....
        /*0570*/ 	.word	0x00003470


	//   ....[78]....
        /*0574*/ 	.word	0x00003490


	//   ....[79]....
        /*0578*/ 	.word	0x000034b0


	//   ....[80]....
        /*057c*/ 	.word	0x000047f0


	//   ....[81]....
        /*0580*/ 	.word	0x00004850


	//   ....[82]....
        /*0584*/ 	.word	0x000048b0


	//   ....[83]....
        /*0588*/ 	.word	0x00004910


	//   ....[84]....
        /*058c*/ 	.word	0x00004970


	//   ....[85]....
        /*0590*/ 	.word	0x000049f0


	//   ....[86]....
        /*0594*/ 	.word	0x00004a60


	//   ....[87]....
        /*0598*/ 	.word	0x00004ad0


	//   ....[88]....
        /*059c*/ 	.word	0x00004b30


	//   ....[89]....
        /*05a0*/ 	.word	0x00004bb0


	//   ....[90]....
        /*05a4*/ 	.word	0x00004c20


	//   ....[91]....
        /*05a8*/ 	.word	0x00004c80


	//   ....[92]....
        /*05ac*/ 	.word	0x00004d00


	//   ....[93]....
        /*05b0*/ 	.word	0x00004d70


	//   ....[94]....
        /*05b4*/ 	.word	0x00004dd0


	//   ....[95]....
        /*05b8*/ 	.word	0x00004e50


	//   ....[96]....
        /*05bc*/ 	.word	0x00004ec0


	//   ....[97]....
        /*05c0*/ 	.word	0x00004f20


	//   ....[98]....
        /*05c4*/ 	.word	0x00004fa0


	//   ....[99]....
        /*05c8*/ 	.word	0x00005010


	//   ....[100]....
        /*05cc*/ 	.word	0x00005070


	//   ....[101]....
        /*05d0*/ 	.word	0x000050f0


	//   ....[102]....
        /*05d4*/ 	.word	0x00005160


	//   ....[103]....
        /*05d8*/ 	.word	0x000051c0


	//   ....[104]....
        /*05dc*/ 	.word	0x00005240


	//   ....[105]....
        /*05e0*/ 	.word	0x000052b0


	//   ....[106]....
        /*05e4*/ 	.word	0x00005310


	//   ....[107]....
        /*05e8*/ 	.word	0x00005390


	//   ....[108]....
        /*05ec*/ 	.word	0x00005400


	//   ....[109]....
        /*05f0*/ 	.word	0x00005460


	//   ....[110]....
        /*05f4*/ 	.word	0x000054e0


	//   ....[111]....
        /*05f8*/ 	.word	0x00005550


	//   ....[112]....
        /*05fc*/ 	.word	0x000055b0


	//   ....[113]....
        /*0600*/ 	.word	0x00005630


	//   ....[114]....
        /*0604*/ 	.word	0x000056a0


	//   ....[115]....
        /*0608*/ 	.word	0x00005700


	//   ....[116]....
        /*060c*/ 	.word	0x00005780


	//   ....[117]....
        /*0610*/ 	.word	0x000057f0


	//   ....[118]....
        /*0614*/ 	.word	0x00005850


	//   ....[119]....
        /*0618*/ 	.word	0x000058d0


	//   ....[120]....
        /*061c*/ 	.word	0x00005940


	//   ....[121]....
        /*0620*/ 	.word	0x000059a0


	//   ....[122]....
        /*0624*/ 	.word	0x00005a20


	//   ....[123]....
        /*0628*/ 	.word	0x00005a90


	//   ....[124]....
        /*062c*/ 	.word	0x00005af0


	//   ....[125]....
        /*0630*/ 	.word	0x00005b70


	//   ....[126]....
        /*0634*/ 	.word	0x00005be0


	//   ....[127]....
        /*0638*/ 	.word	0x00005c40


	//   ....[128]....
        /*063c*/ 	.word	0x00005cc0


	//   ....[129]....
        /*0640*/ 	.word	0x00005d30


	//   ....[130]....
        /*0644*/ 	.word	0x00005d90


	//   ....[131]....
        /*0648*/ 	.word	0x00005e10


	//   ....[132]....
        /*064c*/ 	.word	0x00005e80


	//   ....[133]....
        /*0650*/ 	.word	0x00005ee0


	//   ....[134]....
        /*0654*/ 	.word	0x00005f60


	//   ....[135]....
        /*0658*/ 	.word	0x00005fd0


	//   ....[136]....
        /*065c*/ 	.word	0x00006030


	//   ....[137]....
        /*0660*/ 	.word	0x000060a0


	//   ....[138]....
        /*0664*/ 	.word	0x00006110


	//   ....[139]....
        /*0668*/ 	.word	0x00006170


	//   ....[140]....
        /*066c*/ 	.word	0x000061e0


	//   ....[141]....
        /*0670*/ 	.word	0x00006250


	//   ....[142]....
        /*0674*/ 	.word	0x000062b0


	//   ....[143]....
        /*0678*/ 	.word	0x00006330


	//   ....[144]....
        /*067c*/ 	.word	0x000063a0


	//   ....[145]....
        /*0680*/ 	.word	0x00006400


	//   ....[146]....
        /*0684*/ 	.word	0x00006480


	//   ....[147]....
        /*0688*/ 	.word	0x000064f0


	//   ....[148]....
        /*068c*/ 	.word	0x00006550


	//   ....[149]....
        /*0690*/ 	.word	0x000065d0


	//   ....[150]....
        /*0694*/ 	.word	0x00006640


	//   ....[151]....
        /*0698*/ 	.word	0x000066a0


	//   ....[152]....
        /*069c*/ 	.word	0x00006720


	//   ....[153]....
        /*06a0*/ 	.word	0x00006790


	//   ....[154]....
        /*06a4*/ 	.word	0x000067f0


	//   ....[155]....
        /*06a8*/ 	.word	0x00006870


	//   ....[156]....
        /*06ac*/ 	.word	0x000068e0


	//   ....[157]....
        /*06b0*/ 	.word	0x00006940


	//   ....[158]....
        /*06b4*/ 	.word	0x000069c0


	//   ....[159]....
        /*06b8*/ 	.word	0x00006a40


	//   ....[160]....
        /*06bc*/ 	.word	0x00006aa0


	//   ....[161]....
        /*06c0*/ 	.word	0x00006b10


	//   ....[162]....
        /*06c4*/ 	.word	0x00006b80


	//   ....[163]....
        /*06c8*/ 	.word	0x00006be0


	//   ....[164]....
        /*06cc*/ 	.word	0x00006c60


	//   ....[165]....
        /*06d0*/ 	.word	0x00006cc0


	//   ....[166]....
        /*06d4*/ 	.word	0x00006d20


	//   ....[167]....
        /*06d8*/ 	.word	0x00006da0


	//   ....[168]....
        /*06dc*/ 	.word	0x00006e20


	//   ....[169]....
        /*06e0*/ 	.word	0x00006e80


	//   ....[170]....
        /*06e4*/ 	.word	0x00006f00


	//   ....[171]....
        /*06e8*/ 	.word	0x00006f60


	//   ....[172]....
        /*06ec*/ 	.word	0x00006fd0


	//   ....[173]....
        /*06f0*/ 	.word	0x00007040


	//   ....[174]....
        /*06f4*/ 	.word	0x000070a0


	//   ....[175]....
        /*06f8*/ 	.word	0x00007110


	//   ....[176]....
        /*06fc*/ 	.word	0x00007170


	//   ....[177]....
        /*0700*/ 	.word	0x000071d0


	//   ....[178]....
        /*0704*/ 	.word	0x00007230


	//   ....[179]....
        /*0708*/ 	.word	0x00007290


	//   ....[180]....
        /*070c*/ 	.word	0x00007310


	//----- nvinfo : EIATTR_VRC_CTA_INIT_COUNT
	.align		4
.L_9913:
        /*0710*/ 	.byte	0x02, 0x4a
	.zero		1
	.zero		1


	//----- nvinfo : EIATTR_SYSCALL_OFFSETS
	.align		4
        /*0714*/ 	.byte	0x04, 0x46
        /*0716*/ 	.short	(.L_9915 - .L_9914)


	//   ....[0]....
.L_9914:
        /*0718*/ 	.word	0x000029b0


	//   ....[1]....
        /*071c*/ 	.word	0x00004790


	//----- nvinfo : EIATTR_EXIT_INSTR_OFFSETS
	.align		4
.L_9915:
        /*0720*/ 	.byte	0x04, 0x1c
        /*0722*/ 	.short	(.L_9917 - .L_9916)


	//   ....[0]....
.L_9916:
        /*0724*/ 	.word	0x000043a0


	//   ....[1]....
        /*0728*/ 	.word	0x000043e0


	//   ....[2]....
        /*072c*/ 	.word	0x00004690


	//   ....[3]....
        /*0730*/ 	.word	0x000047a0


	//----- nvinfo : EIATTR_CRS_STACK_SIZE
	.align		4
.L_9917:
        /*0734*/ 	.byte	0x04, 0x1e
        /*0736*/ 	.short	(.L_9919 - .L_9918)
.L_9918:
        /*0738*/ 	.word	0x00000000


	//----- nvinfo : EIATTR_CBANK_PARAM_SIZE
	.align		4
.L_9919:
        /*073c*/ 	.byte	0x03, 0x19
        /*073e*/ 	.short	0x007c


	//----- nvinfo : EIATTR_PARAM_CBANK
	.align		4
        /*0740*/ 	.byte	0x04, 0x0a
        /*0742*/ 	.short	(.L_9921 - .L_9920)
	.align		4
.L_9920:
        /*0744*/ 	.word	index@(.nv.constant0._ZN4vllm25paged_attention_v1_kernelIfhLi128ELi32ELi128ELNS_18Fp8KVCacheDataTypeE2ELb1EEEvPT_PKS2_PKT0_S8_ifPKiSA_iPKfiiiSC_SC_iiiii)
        /*0748*/ 	.short	0x0380
        /*074a*/ 	.short	0x007c


	//----- nvinfo : EIATTR_SW_WAR
	.align		4
.L_9921:
        /*074c*/ 	.byte	0x04, 0x36
        /*074e*/ 	.short	(.L_9923 - .L_9922)
.L_9922:
        /*0750*/ 	.word	0x00000008
.L_9923:


//--------------------- .nv.info._ZN4vllm25paged_attention_v1_kernelIfhLi120ELi32ELi128ELNS_18Fp8KVCacheDataTypeE2ELb1EEEvPT_PKS2_PKT0_S8_ifPKiSA_iPKfiiiSC_SC_iiiii --------------------------
	.section	.nv.info._ZN4vllm25paged_attention_v1_kernelIfhLi120ELi32ELi128ELNS_18Fp8KVCacheDataTypeE2ELb1EEEvPT_PKS2_PKT0_S8_ifPKiSA_iPKfiiiSC_SC_iiiii,"",@"SHT_CUDA_INFO"
	.sectionflags	@""
	.align	4


	//----- nvinfo : EIATTR_CUDA_API_VERSION
	.align		4
        /*0000*/ 	.byte	0x04, 0x37
        /*0002*/ 	.short	(.L_9925 - .L_9924)
.L_9924:
        /*0004*/ 	.word	0x00000082


	//----- nvinfo : EIATTR_KPARAM_INFO
	.align		4
.L_9925:
        /*0008*/ 	.byte	0x04, 0x17
        /*000a*/ 	.short	(.L_9927 - .L_9926)
.L_9926:
        /*000c*/ 	.word	0x00000000
        /*0010*/ 	.short	0x0013
        /*0012*/ 	.short	0x0078
        /*0014*/ 	.byte	0x00, 0xf0, 0x11, 0x00


	//----- nvinfo : EIATTR_KPARAM_INFO
	.align		4
.L_9927:
        /*0018*/ 	.byte	0x04, 0x17
        /*001a*/ 	.short	(.L_9929 - .L_9928)
.L_9928:
        /*001c*/ 	.word	0x00000000
        /*0020*/ 	.short	0x0012
        /*0022*/ 	.short	0x0074
        /*0024*/ 	.byte	0x00, 0xf0, 0x11, 0x00


	//----- nvinfo : EIATTR_KPARAM_INFO
	.align		4
.L_9929:
        /*0028*/ 	.byte	0x04, 0x17
        /*002a*/ 	.short	(.L_9931 - .L_9930)
.L_9930:
        /*002c*/ 	.word	0x00000000
        /*0030*/ 	.short	0x0011
        /*0032*/ 	.short	0x0070
        /*0034*/ 	.byte	0x00, 0xf0, 0x11, 0x00


	//----- nvinfo : EIATTR_KPARAM_INFO
	.align		4
.L_9931:
        /*0038*/ 	.byte	0x04, 0x17
        /*003a*/ 	.short	(.L_9933 - .L_9932)
.L_9932:
        /*003c*/ 	.word	0x00000000
        /*0040*/ 	.short	0x0010
        /*0042*/ 	.short	0x006c
        /*0044*/ 	.byte	0x00, 0xf0, 0x11, 0x00


	//----- nvinfo : EIATTR_KPARAM_INFO
	.align		4
.L_9933:
        /*0048*/ 	.byte	0x04, 0x17
        /*004a*/ 	.short	(.L_9935 - .L_9934)
.L_9934:
        /*004c*/ 	.word	0x00000000
        /*0050*/ 	.short	0x000f
        /*0052*/ 	.short	0x0068
        /*0054*/ 	.byte	0x00, 0xf0, 0x11, 0x00


	//----- nvinfo : EIATTR_KPARAM_INFO
	.align		4
.L_9935:
        /*0058*/ 	.byte	0x04, 0x17
        /*005a*/ 	.short	(.L_9937 - .L_9936)
.L_9936:
        /*005c*/ 	.word	0x00000000
        /*0060*/ 	.short	0x000e
        /*0062*/ 	.short	0x0060
        /*0064*/ 	.byte	0x00, 0xf5, 0x21, 0x00


	//----- nvinfo : EIATTR_KPARAM_INFO
	.align		4
.L_9937:
        /*0068*/ 	.byte	0x04, 0x17
        /*006a*/ 	.short	(.L_9939 - .L_9938)
.L_9938:
        /*006c*/ 	.word	0x00000000
        /*0070*/ 	.short	0x000d
        /*0072*/ 	.short	0x0058
        /*0074*/ 	.byte	0x00, 0xf5, 0x21, 0x00


	//----- nvinfo : EIATTR_KPARAM_INFO
	.align		4
.L_9939:
        /*0078*/ 	.byte	0x04, 0x17
        /*007a*/ 	.short	(.L_9941 - .L_9940)
.L_9940:
        /*007c*/ 	.word	0x00000000
        /*0080*/ 	.short	0x000c
        /*0082*/ 	.short	0x0050
        /*0084*/ 	.byte	0x00, 0xf0, 0x11, 0x00


	//----- nvinfo : EIATTR_KPARAM_INFO
	.align		4
.L_9941:
        /*0088*/ 	.byte	0x04, 0x17
        /*008a*/ 	.short	(.L_9943 - .L_9942)
.L_9942:
        /*008c*/ 	.word	0x00000000
        /*0090*/ 	.short	0x000b
        /*0092*/ 	.short	0x004c
        /*0094*/ 	.byte	0x00, 0xf0, 0x11, 0x00


	//----- nvinfo : EIATTR_KPARAM_INFO
	.align		4
.L_9943:
        /*0098*/ 	.byte	0x04, 0x17
        /*009a*/ 	.short	(.L_9945 - .L_9944)
.L_9944:
        /*009c*/ 	.word	0x00000000
        /*00a0*/ 	.short	0x000a
        /*00a2*/ 	.short	0x0048
        /*00a4*/ 	.byte	0x00, 0xf0, 0x11, 0x00


	//----- nvinfo : EIATTR_KPARAM_INFO
	.align		4
.L_9945:
        /*00a8*/ 	.byte	0x04, 0x17
        /*00aa*/ 	.short	(.L_9947 - .L_9946)
.L_9946:
        /*00ac*/ 	.word	0x00000000
        /*00b0*/ 	.short	0x0009
        /*00b2*/ 	.short	0x0040
        /*00b4*/ 	.byte	0x00, 0xf5, 0x21, 0x00


	//----- nvinfo : EIATTR_KPARAM_INFO
	.align		4
.L_9947:
        /*00b8*/ 	.byte	0x04, 0x17
        /*00ba*/ 	.short	(.L_9949 - .L_9948)
.L_9948:
        /*00bc*/ 	.word	0x00000000
        /*00c0*/ 	.short	0x0008
        /*00c2*/ 	.short	0x0038
        /*00c4*/ 	.byte	0x00, 0xf0, 0x11, 0x00


	//----- nvinfo : EIATTR_KPARAM_INFO
	.align		4
.L_9949:
        /*00c8*/ 	.byte	0x04, 0x17
        /*00ca*/ 	.short	(.L_9951 - .L_9950)
.L_9950:
        /*00cc*/ 	.word	0x00000000
        /*00d0*/ 	.short	0x0007
        /*00d2*/ 	.short	0x0030
        /*00d4*/ 	.byte	0x00, 0xf5, 0x21, 0x00


	//----- nvinfo : EIATTR_KPARAM_INFO
	.align		4
.L_9951:
        /*00d8*/ 	.byte	0x04, 0x17
        /*00da*/ 	.short	(.L_9953 - .L_9952)
.L_9952:
        /*00dc*/ 	.word	0x00000000
        /*00e0*/ 	.short	0x0006
        /*00e2*/ 	.short	0x0028
        /*00e4*/ 	.byte	0x00, 0xf5, 0x21, 0x00


	//----- nvinfo : EIATTR_KPARAM_INFO
	.align		4
.L_9953:
        /*00e8*/ 	.byte	0x04, 0x17
        /*00ea*/ 	.short	(.L_9955 - .L_9954)
.L_9954:
        /*00ec*/ 	.word	0x00000000
        /*00f0*/ 	.short	0x0005
        /*00f2*/ 	.short	0x0024
        /*00f4*/ 	.byte	0x00, 0xf0, 0x11, 0x00


	//----- nvinfo : EIATTR_KPARAM_INFO
	.align		4
.L_9955:
        /*00f8*/ 	.byte	0x04, 0x17
        /*00fa*/ 	.short	(.L_9957 - .L_9956)
.L_9956:
        /*00fc*/ 	.word	0x00000000
        /*0100*/ 	.short	0x0004
        /*0102*/ 	.short	0x0020
        /*0104*/ 	.byte	0x00, 0xf0, 0x11, 0x00


	//----- nvinfo : EIATTR_KPARAM_INFO
	.align		4
.L_9957:
        /*0108*/ 	.byte	0x04, 0x17
        /*010a*/ 	.short	(.L_9959 - .L_9958)
.L_9958:
        /*010c*/ 	.word	0x00000000
        /*0110*/ 	.short	0x0003
        /*0112*/ 	.short	0x0018
        /*0114*/ 	.byte	0x00, 0xf5, 0x21, 0x00


	//----- nvinfo : EIATTR_KPARAM_INFO
	.align		4
.L_9959:
        /*0118*/ 	.byte	0x04, 0x17
        /*011a*/ 	.short	(.L_9961 - .L_9960)
.L_9960:
        /*011c*/ 	.word	0x00000000
        /*0120*/ 	.short	0x0002
        /*0122*/ 	.short	0x0010
        /*0124*/ 	.byte	0x00, 0xf5, 0x21, 0x00


	//----- nvinfo : EIATTR_KPARAM_INFO
	.align		4
.L_9961:
        /*0128*/ 	.byte	0x04, 0x17
        /*012a*/ 	.short	(.L_9963 - .L_9962)
.L_9962:
        /*012c*/ 	.word	0x00000000
        /*0130*/ 	.short	0x0001
        /*0132*/ 	.short	0x0008
        /*0134*/ 	.byte	0x00, 0xf5, 0x21, 0x00


	//----- nvinfo : EIATTR_KPARAM_INFO
	.align		4
.L_9963:
        /*0138*/ 	.byte	0x04, 0x17
        /*013a*/ 	.short	(.L_9965 - .L_9964)
.L_9964:
        /*013c*/ 	.word	0x00000000
        /*0140*/ 	.short	0x0000
        /*0142*/ 	.short	0x0000
        /*0144*/ 	.byte	0x00, 0xf5, 0x21, 0x00


	//----- nvinfo : EIATTR_SPARSE_MMA_MASK
	.align		4
.L_9965:
        /*0148*/ 	.byte	0x03, 0x50
        /*014a*/ 	.short	0x0000


	//----- nvinfo : EIATTR_MAXREG_COUNT
	.align		4
        /*014c*/ 	.byte	0x03, 0x1b
        /*014e*/ 	.short	0x00ff


	//----- nvinfo : EIATTR_NUM_BARRIERS
	.align		4
        /*0150*/ 	.byte	0x02, 0x4c
        /*0152*/ 	.byte	0x01
	.zero		1


	//----- nvinfo : EIATTR_EXTERNS
	.align		4
        /*0154*/ 	.byte	0x04, 0x0f
        /*0156*/ 	.short	(.L_9967 - .L_9966)


	//   ....[0]....
	.align		4
.L_9966:
        /*0158*/ 	.word	index@(__assertfail)


	//----- nvinfo : EIATTR_MERCURY_ISA_VERSION
	.align		4
.L_9967:
        /*015c*/ 	.byte	0x03, 0x5f
        /*015e*/ 	.short	0x0101


	//----- nvinfo : EIATTR_COOP_GROUP_MASK_REGIDS
	.align		4
        /*0160*/ 	.byte	0x04, 0x29
        /*0162*/ 	.short	(.L_9969 - .L_9968)


	//   ....[0]....
.L_9968:
        /*0164*/ 	.word	0xffffffff


	//   ....[1]....
        /*0168*/ 	.word	0xffffffff


	//   ....[2]....
        /*016c*/ 	.word	0xffffffff


	//   ....[3]....
        /*0170*/ 	.word	0xffffffff


	//   ....[4]....
        /*0174*/ 	.word	0xffffffff


	//   ....[5]....
        /*0178*/ 	.word	0xffffffff


	//   ....[6]....
        /*017c*/ 	.word	0xffffffff


	//   ....[7]....
        /*0180*/ 	.word	0xffffffff


	//   ....[8]....
        /*0184*/ 	.word	0xffffffff


	//   ....[9]....
        /*0188*/ 	.word	0xffffffff


	//   ....[10]....
        /*018c*/ 	.word	0xffffffff


	//   ....[11]....
        /*0190*/ 	.word	0xffffffff


	//   ....[12]....
        /*0194*/ 	.word	0xffffffff


	//   ....[13]....
        /*0198*/ 	.word	0xffffffff


	//   ....[14]....
        /*019c*/ 	.word	0xffffffff


	//   ....[15]....
        /*01a0*/ 	.word	0xffffffff


	//   ....[16]....
        /*01a4*/ 	.word	0xffffffff


	//   ....[17]....
        /*01a8*/ 	.word	0xffffffff


	//   ....[18]....
        /*01ac*/ 	.word	0xffffffff


	//   ....[19]....
        /*01b0*/ 	.word	0xffffffff


	//   ....[20]....
        /*01b4*/ 	.word	0xffffffff


	//   ....[21]....
        /*01b8*/ 	.word	0xffffffff


	//   ....[22]....
        /*01bc*/ 	.word	0xffffffff


	//   ....[23]....
        /*01c0*/ 	.word	0xffffffff


	//   ....[24]....
        /*01c4*/ 	.word	0xffffffff


	//   ....[25]....
        /*01c8*/ 	.word	0xffffffff


	//   ....[26]....
        /*01cc*/ 	.word	0xffffffff


	//   ....[27]....
        /*01d0*/ 	.word	0xffffffff


	//   ....[28]....
        /*01d4*/ 	.word	0xffffffff


	//   ....[29]....
        /*01d8*/ 	.word	0xffffffff


	//   ....[30]....
        /*01dc*/ 	.word	0xffffffff


	//   ....[31]....
        /*01e0*/ 	.word	0xffffffff


	//   ....[32]....
        /*01e4*/ 	.word	0xffffffff


	//   ....[33]....
        /*01e8*/ 	.word	0xffffffff


	//   ....[34]....
        /*01ec*/ 	.word	0xffffffff


	//   ....[35]....
        /*01f0*/ 	.word	0xffffffff


	//   ....[36]....
        /*01f4*/ 	.word	0xffffffff


	//   ....[37]....
        /*01f8*/ 	.word	0xffffffff


	//   ....[38]....
        /*01fc*/ 	.word	0xffffffff


	//   ....[39]....
        /*0200*/ 	.word	0xffffffff


	//   ....[40]....
        /*0204*/ 	.word	0xffffffff


	//   ....[41]....
        /*0208*/ 	.word	0xffffffff


	//   ....[42]....
        /*020c*/ 	.word	0xffffffff


	//   ....[43]....
        /*0210*/ 	.word	0xffffffff


	//   ....[44]....
        /*0214*/ 	.word	0xffffffff


	//   ....[45]....
        /*0218*/ 	.word	0xffffffff


	//   ....[46]....
        /*021c*/ 	.word	0xffffffff


	//   ....[47]....
        /*0220*/ 	.word	0xffffffff


	//   ....[48]....
        /*0224*/ 	.word	0xffffffff


	//   ....[49]....
        /*0228*/ 	.word	0xffffffff


	//   ....[50]....
        /*022c*/ 	.word	0xffffffff


	//   ....[51]....
        /*0230*/ 	.word	0xffffffff


	//   ....[52]....
        /*0234*/ 	.word	0xffffffff


	//   ....[53]....
        /*0238*/ 	.word	0xffffffff


	//   ....[54]....
        /*023c*/ 	.word	0xffffffff


	//   ....[55]....
        /*0240*/ 	.word	0xffffffff


	//   ....[56]....
        /*0244*/ 	.word	0xffffffff


	//   ....[57]....
        /*0248*/ 	.word	0xffffffff


	//   ....[58]....
        /*024c*/ 	.word	0xffffffff


	//   ....[59]....
        /*0250*/ 	.word	0xffffffff


	//   ....[60]....
        /*0254*/ 	.word	0xffffffff


	//   ....[61]....
        /*0258*/ 	.word	0xffffffff


	//   ....[62]....
        /*025c*/ 	.word	0xffffffff


	//   ....[63]....
        /*0260*/ 	.word	0xffffffff


	//   ....[64]....
        /*0264*/ 	.word	0xffffffff


	//   ....[65]....
        /*0268*/ 	.word	0xffffffff


	//   ....[66]....
        /*026c*/ 	.word	0xffffffff


	//   ....[67]....
        /*0270*/ 	.word	0xffffffff


	//   ....[68]....
        /*0274*/ 	.word	0xffffffff


	//   ....[69]....
        /*0278*/ 	.word	0xffffffff


	//   ....[70]....
        /*027c*/ 	.word	0xffffffff


	//   ....[71]....
        /*0280*/ 	.word	0xffffffff


	//   ....[72]....
        /*0284*/ 	.word	0xffffffff


	//   ....[73]....
        /*0288*/ 	.word	0xffffffff


	//   ....[74]....
        /*028c*/ 	.word	0xffffffff


	//   ....[75]....
        /*0290*/ 	.word	0xffffffff


	//   ....[76]....
        /*0294*/ 	.word	0x0500000f


	//   ....[77]....
        /*0298*/ 	.word	0x0500000f


	//   ....[78]....
        /*029c*/ 	.word	0x0500000f


	//   ....[79]....
        /*02a0*/ 	.word	0x0500000f


	//   ....[80]....
        /*02a4*/ 	.word	0x0500000f


	//   ....[81]....
        /*02a8*/ 	.word	0x0500000f


	//   ....[82]....
        /*02ac*/ 	.word	0x0500000f


	//   ....[83]....
        /*02b0*/ 	.word	0x0500000f


	//   ....[84]....
        /*02b4*/ 	.word	0x0500000f


	//   ....[85]....
        /*02b8*/ 	.word	0x0500000f


	//   ....[86]....
        /*02bc*/ 	.word	0x0500000f


	//   ....[87]....
        /*02c0*/ 	.word	0x0500000f


	//   ....[88]....
        /*02c4*/ 	.word	0x0500000f


	//   ....[89]....
        /*02c8*/ 	.word	0x0500000f


	//   ....[90]....
        /*02cc*/ 	.word	0x0500000f


	//   ....[91]....
        /*02d0*/ 	.word	0x0500000f


	//   ....[92]....
        /*02d4*/ 	.word	0x0500000f


	//   ....[93]....
        /*02d8*/ 	.word	0x0500000f


	//   ....[94]....
        /*02dc*/ 	.word	0x0500000f


	//   ....[95]....
        /*02e0*/ 	.word	0x0500000f


	//   ....[96]....
        /*02e4*/ 	.word	0x0500000f


	//   ....[97]....
        /*02e8*/ 	.word	0x0500000f


	//   ....[98]....
        /*02ec*/ 	.word	0x0500000f


	//   ....[99]....
        /*02f0*/ 	.word	0x0500000f


	//   ....[100]....
        /*02f4*/ 	.word	0x0500000f


	//   ....[101]....
        /*02f8*/ 	.word	0x0500000f


	//   ....[102]....
        /*02fc*/ 	.word	0x0500000f


	//   ....[103]....
        /*0300*/ 	.word	0x0500000f


	//   ....[104]....
        /*0304*/ 	.word	0x0500000f


	//   ....[105]....
        /*0308*/ 	.word	0x0500000f


	//   ....[106]....
        /*030c*/ 	.word	0x0500000f


	//   ....[107]....
        /*0310*/ 	.word	0x0500000f


	//   ....[108]....
        /*0314*/ 	.word	0x0500000f


	//   ....[109]....
        /*0318*/ 	.word	0x0500000f


	//   ....[110]....
        /*031c*/ 	.word	0x0500000f


	//   ....[111]....
        /*0320*/ 	.word	0x0500000f


	//   ....[112]....
        /*0324*/ 	.word	0x0500000f


	//   ....[113]....
        /*0328*/ 	.word	0x0500000f


	//   ....[114]....
        /*032c*/ 	.word	0x0500000f


	//   ....[115]....
        /*0330*/ 	.word	0x0500000f


	//   ....[116]....
        /*0334*/ 	.word	0x0500000f


	//   ....[117]....
        /*0338*/ 	.word	0x0500000f


	//   ....[118]....
        /*033c*/ 	.word	0x0500000f


	//   ....[119]....
        /*0340*/ 	.word	0x0500000f


	//   ....[120]....
        /*0344*/ 	.word	0x0500000f


	//   ....[121]....
        /*0348*/ 	.word	0x0500000f


	//   ....[122]....
        /*034c*/ 	.word	0x0500000f


	//   ....[123]....
        /*0350*/ 	.word	0x0500000f


	//   ....[124]....
        /*0354*/ 	.word	0x0500000f


	//   ....[125]....
        /*0358*/ 	.word	0x0500000f


	//   ....[126]....
        /*035c*/ 	.word	0x0500000f


	//   ....[127]....
        /*0360*/ 	.word	0x0500000f


	//   ....[128]....
        /*0364*/ 	.word	0x0500000f


	//   ....[129]....
        /*0368*/ 	.word	0x0500000f


	//   ....[130]....
        /*036c*/ 	.word	0x0500000f


	//   ....[131]....
        /*0370*/ 	.word	0x0500000f


	//   ....[132]....
        /*0374*/ 	.word	0x0500000f


	//   ....[133]....
        /*0378*/ 	.word	0x0500000f


	//   ....[134]....
        /*037c*/ 	.word	0x0500000f


	//   ....[135]....
        /*0380*/ 	.word	0x0500000f


	//   ....[136]....
        /*0384*/ 	.word	0x0500000f


	//   ....[137]....
        /*0388*/ 	.word	0x0500000f


	//   ....[138]....
        /*038c*/ 	.word	0x0500000f


	//   ....[139]....
        /*0390*/ 	.word	0x0500000f


	//   ....[140]....
        /*0394*/ 	.word	0x0500000f


	//   ....[141]....
        /*0398*/ 	.word	0x0500000f


	//   ....[142]....
        /*039c*/ 	.word	0x0500000f


	//   ....[143]....
        /*03a0*/ 	.word	0x0500000f


	//   ....[144]....
        /*03a4*/ 	.word	0x0500000f


	//   ....[145]....
        /*03a8*/ 	.word	0x0500000f


	//   ....[146]....
        /*03ac*/ 	.word	0x0500000f


	//   ....[147]....
        /*03b0*/ 	.word	0x0500000f


	//   ....[148]....
        /*03b4*/ 	.word	0x0500000f


	//   ....[149]....
        /*03b8*/ 	.word	0x0500000f


	//   ....[150]....
        /*03bc*/ 	.word	0x0500000f


	//   ....[151]....
        /*03c0*/ 	.word	0x0500000f


	//   ....[152]....
        /*03c4*/ 	.word	0x0500000f


	//   ....[153]....
        /*03c8*/ 	.word	0x0500000f


	//   ....[154]....
        /*03cc*/ 	.word	0x0500000f


	//   ....[155]....
        /*03d0*/ 	.word	0x0500000f


	//   ....[156]....
        /*03d4*/ 	.word	0x0500000f


	//   ....[157]....
        /*03d8*/ 	.word	0x0500000f


	//   ....[158]....
        /*03dc*/ 	.word	0x0500000f


	//   ....[159]....
        /*03e0*/ 	.word	0x0500000f


	//   ....[160]....
        /*03e4*/ 	.word	0x0500000f


	//   ....[161]....
        /*03e8*/ 	.word	0x0500000f


	//   ....[162]....
        /*03ec*/ 	.word	0x0500000f


	//   ....[163]....
        /*03f0*/ 	.word	0x0500000f


	//   ....[164]....
        /*03f4*/ 	.word	0x0500000f


	//   ....[165]....
        /*03f8*/ 	.word	0x0500000f


	//   ....[166]....
        /*03fc*/ 	.word	0x0500000f


	//   ....[167]....
        /*0400*/ 	.word	0x0500000f


	//   ....[168]....
        /*0404*/ 	.word	0x0500000f


	//   ....[169]....
        /*0408*/ 	.word	0x0500000f


	//   ....[170]....
        /*040c*/ 	.word	0x0500000f


	//----- nvinfo : EIATTR_COOP_GROUP_INSTR_OFFSETS
	.align		4
.L_9969:
        /*0410*/ 	.byte	0x04, 0x28
        /*0412*/ 	.short	(.L_9971 - .L_9970)


	//   ....[0]....
.L_9970:
        /*0414*/ 	.word	0x00000b20


	//   ....[1]....
        /*0418*/ 	.word	0x00000b40


	//   ....[2]....
        /*041c*/ 	.word	0x00000b60


	//   ....[3]....
        /*0420*/ 	.word	0x00000b80


	//   ....[4]....
        /*0424*/ 	.word	0x00000ba0


	//   ....[5]....
        /*0428*/ 	.word	0x00000cb0


	//   ....[6]....
        /*042c*/ 	.word	0x00000cd0


	//   ....[7]....
        /*0430*/ 	.word	0x00000cf0


	//   ....[8]....
        /*0434*/ 	.word	0x00001b30


	//   ....[9]....
        /*0438*/ 	.word	0x00001b60


	//   ....[10]....
        /*043c*/ 	.word	0x00001b80


	//   ....[11]....
        /*0440*/ 	.word	0x00001ba0


	//   ....[12]....
        /*0444*/ 	.word	0x00001bc0


	//   ....[13]....
        /*0448*/ 	.word	0x00001c10


	//   ....[14]....
        /*044c*/ 	.word	0x00001c30


	//   ....[15]....
        /*0450*/ 	.word	0x00001c50


	//   ....[16]....
        /*0454*/ 	.word	0x00002b00


	//   ....[17]....
        /*0458*/ 	.word	0x00002b40


	//   ....[18]....
        /*045c*/ 	.word	0x00002b80


	//   ....[19]....
        /*0460*/ 	.word	0x00002bc0


	//   ....[20]....
        /*0464*/ 	.word	0x00002c00


	//   ....[21]....
        /*0468*/ 	.word	0x00002c40


	//   ....[22]....
        /*046c*/ 	.word	0x00002ca0


	//   ....[23]....
        /*0470*/ 	.word	0x00002cf0


	//   ....[24]....
        /*0474*/ 	.word	0x00002d20


	//   ....[25]....
        /*0478*/ 	.word	0x00002d50


	//   ....[26]....
        /*047c*/ 	.word	0x00002d90


	//   ....[27]....
        /*0480*/ 	.word	0x00002dd0


	//   ....[28]....
        /*0484*/ 	.word	0x00002e10


	//   ....[29]....
        /*0488*/ 	.word	0x00002e30


	//   ....[30]....
        /*048c*/ 	.word	0x00002e60


	//   ....[31]....
        /*0490*/ 	.word	0x00002e80


	//   ....[32]....
        /*0494*/ 	.word	0x00002ea0


	//   ....[33]....
        /*0498*/ 	.word	0x00002ec0


	//   ....[34]....
        /*049c*/ 	.word	0x00002ee0


	//   ....[35]....
        /*04a0*/ 	.word	0x00002f00


	//   ....[36]....
        /*04a4*/ 	.word	0x00002f20


	//   ....[37]....
        /*04a8*/ 	.word	0x00002f40


	//   ....[38]....
        /*04ac*/ 	.word	0x00002f70


	//   ....[39]....
        /*04b0*/ 	.word	0x00002fa0


	//   ....[40]....
        /*04b4*/ 	.word	0x00002fc0


	//   ....[41]....
        /*04b8*/ 	.word	0x00002fe0


	//   ....[42]....
        /*04bc*/ 	.word	0x00003010


	//   ....[43]....
        /*04c0*/ 	.word	0x00003040


	//   ....[44]....
        /*04c4*/ 	.word	0x00003050


	//   ....[45]....
        /*04c8*/ 	.word	0x00003080


	//   ....[46]....
        /*04cc*/ 	.word	0x000030b0


	//   ....[47]....
        /*04d0*/ 	.word	0x000030e0


	//   ....[48]....
        /*04d4*/ 	.word	0x00003100


	//   ....[49]....
        /*04d8*/ 	.word	0x00003120


	//   ....[50]....
        /*04dc*/ 	.word	0x00003140


	//   ....[51]....
        /*04e0*/ 	.word	0x00003160


	//   ....[52]....
        /*04e4*/ 	.word	0x00003180


	//   ....[53]....
        /*04e8*/ 	.word	0x00003190


	//   ....[54]....
        /*04ec*/ 	.word	0x000031d0


	//   ....[55]....
        /*04f0*/ 	.word	0x00003200


	//   ....[56]....
        /*04f4*/ 	.word	0x00003220


	//   ....[57]....
        /*04f8*/ 	.word	0x00003240


	//   ....[58]....
        /*04fc*/ 	.word	0x00003260


	//   ....[59]....
        /*0500*/ 	.word	0x00003280


	//   ....[60]....
        /*0504*/ 	.word	0x000032a0


	//   ....[61]....
        /*0508*/ 	.word	0x000032c0


	//   ....[62]....
        /*050c*/ 	.word	0x00003320


	//   ....[63]....
        /*0510*/ 	.word	0x00003340


	//   ....[64]....
        /*0514*/ 	.word	0x00003360


	//   ....[65]....
        /*0518*/ 	.word	0x00003380


	//   ....[66]....
        /*051c*/ 	.word	0x00003390


	//   ....[67]....
        /*0520*/ 	.word	0x000033f0


	//   ....[68]....
        /*0524*/ 	.word	0x00003410


	//   ....[69]....
        /*0528*/ 	.word	0x00003430


	//   ....[70]....
        /*052c*/ 	.word	0x00003440


	//   ....[71]....
        /*0530*/ 	.word	0x00003460


	//   ....[72]....
        /*0534*/ 	.word	0x00003490


	//   ....[73]....
        /*0538*/ 	.word	0x000034b0


	//   ....[74]....
        /*053c*/ 	.word	0x00003500


	//   ....[75]....
        /*0540*/ 	.word	0x00003530


	//   ....[76]....
        /*0544*/ 	.word	0x000046e0


	//   ....[77]....
        /*0548*/ 	.word	0x00004740


	//   ....[78]....
        /*054c*/ 	.word	0x000047a0


	//   ....[79]....
        /*0550*/ 	.word	0x00004800


	//   ....[80]....
        /*0554*/ 	.word	0x00004860


	//   ....[81]....
        /*0558*/ 	.word	0x000048e0


	//   ....[82]....
        /*055c*/ 	.word	0x00004940


	//   ....[83]....
        /*0560*/ 	.word	0x000049b0


	//   ....[84]....
        /*0564*/ 	.word	0x00004a10


	//   ....[85]....
        /*0568*/ 	.word	0x00004a90


	//   ....[86]....
        /*056c*/ 	.word	0x00004b00


	//   ....[87]....
        /*0570*/ 	.word	0x00004b60


	//   ....[88]....
        /*0574*/ 	.word	0x00004be0


	//   ....[89]....
        /*0578*/ 	.word	0x00004c50


	//   ....[90]....
        /*057c*/ 	.word	0x00004cb0


	//   ....[91]....
        /*0580*/ 	.word	0x00004d30


	//   ....[92]....
        /*0584*/ 	.word	0x00004da0


	//   ....[93]....
        /*0588*/ 	.word	0x00004e00


	//   ....[94]....
        /*058c*/ 	.word	0x00004e80


	//   ....[95]....
        /*0590*/ 	.word	0x00004ef0


	//   ....[96]....
        /*0594*/ 	.word	0x00004f50


	//   ....[97]....
        /*0598*/ 	.word	0x00004fd0


	//   ....[98]....
        /*059c*/ 	.word	0x00005040


	//   ....[99]....
        /*05a0*/ 	.word	0x000050a0


	//   ....[100]....
        /*05a4*/ 	.word	0x00005120


	//   ....[101]....
        /*05a8*/ 	.word	0x00005190


	//   ....[102]....
        /*05ac*/ 	.word	0x000051f0


	//   ....[103]....
        /*05b0*/ 	.word	0x00005270


	//   ....[104]....
        /*05b4*/ 	.word	0x000052e0


	//   ....[105]....
        /*05b8*/ 	.word	0x00005340


	//   ....[106]....
        /*05bc*/ 	.word	0x000053c0


	//   ....[107]....
        /*05c0*/ 	.word	0x00005430


	//   ....[108]....
        /*05c4*/ 	.word	0x00005490


	//   ....[109]....
        /*05c8*/ 	.word	0x00005510


	//   ....[110]....
        /*05cc*/ 	.word	0x00005580


	//   ....[111]....
        /*05d0*/ 	.word	0x000055e0


	//   ....[112]....
        /*05d4*/ 	.word	0x00005660


	//   ....[113]....
        /*05d8*/ 	.word	0x000056d0


	//   ....[114]....
        /*05dc*/ 	.word	0x00005730


	//   ....[115]....
        /*05e0*/ 	.word	0x000057b0


	//   ....[116]....
        /*05e4*/ 	.word	0x00005820


	//   ....[117]....
        /*05e8*/ 	.word	0x00005880


	//   ....[118]....
        /*05ec*/ 	.word	0x00005900


	//   ....[119]....
        /*05f0*/ 	.word	0x00005970


	//   ....[120]....
        /*05f4*/ 	.word	0x000059d0


	//   ....[121]....
        /*05f8*/ 	.word	0x00005a50


	//   ....[122]....
        /*05fc*/ 	.word	0x00005ac0


	//   ....[123]....
        /*0600*/ 	.word	0x00005b20


	//   ....[124]....
        /*0604*/ 	.word	0x00005ba0


	//   ....[125]....
        /*0608*/ 	.word	0x00005c10


	//   ....[126]....
        /*060c*/ 	.word	0x00005c70


	//   ....[127]....
        /*0610*/ 	.word	0x00005ce0


	//   ....[128]....
        /*0614*/ 	.word	0x00005d50


	//   ....[129]....
        /*0618*/ 	.word	0x00005db0


	//   ....[130]....
        /*061c*/ 	.word	0x00005e30


	//   ....[131]....
        /*0620*/ 	.word	0x00005ea0


	//   ....[132]....
        /*0624*/ 	.word	0x00005f00


	//   ....[133]....
        /*0628*/ 	.word	0x00005f70


	//   ....[134]....
        /*062c*/ 	.word	0x00005fd0


	//   ....[135]....
        /*0630*/ 	.word	0x00006030


	//   ....[136]....
        /*0634*/ 	.word	0x000060b0


	//   ....[137]....
        /*0638*/ 	.word	0x00006120


	//   ....[138]....
        /*063c*/ 	.word	0x00006180


	//   ....[139]....
        /*0640*/ 	.word	0x00006200


	//   ....[140]....
        /*0644*/ 	.word	0x00006270


	//   ....[141]....
        /*0648*/ 	.word	0x000062d0


	//   ....[142]....
        /*064c*/ 	.word	0x00006350


	//   ....[143]....
        /*0650*/ 	.word	0x000063c0


	//   ....[144]....
        /*0654*/ 	.word	0x00006420


	//   ....[145]....
        /*0658*/ 	.word	0x000064a0


	//   ....[146]....
        /*065c*/ 	.word	0x00006510


	//   ....[147]....
        /*0660*/ 	.word	0x00006570


	//   ....[148]....
        /*0664*/ 	.word	0x000065f0


	//   ....[149]....
        /*0668*/ 	.word	0x00006660


	//   ....[150]....
        /*066c*/ 	.word	0x000066c0


	//   ....[151]....
        /*0670*/ 	.word	0x00006740


	//   ....[152]....
        /*0674*/ 	.word	0x000067a0


	//   ....[153]....
        /*0678*/ 	.word	0x00006800


	//   ....[154]....
        /*067c*/ 	.word	0x00006870


	//   ....[155]....
        /*0680*/ 	.word	0x000068d0


	//   ....[156]....
        /*0684*/ 	.word	0x00006930


	//   ....[157]....
        /*0688*/ 	.word	0x000069a0


	//   ....[158]....
        /*068c*/ 	.word	0x00006a00


	//   ....[159]....
        /*0690*/ 	.word	0x00006a60


	//   ....[160]....
        /*0694*/ 	.word	0x00006ad0


	//   ....[161]....
        /*0698*/ 	.word	0x00006b30


	//   ....[162]....
        /*069c*/ 	.word	0x00006b90


	//   ....[163]....
        /*06a0*/ 	.word	0x00006bf0


	//   ....[164]....
        /*06a4*/ 	.word	0x00006c50


	//   ....[165]....
        /*06a8*/ 	.word	0x00006cb0


	//   ....[166]....
        /*06ac*/ 	.word	0x00006d10


	//   ....[167]....
        /*06b0*/ 	.word	0x00006d80


	//   ....[168]....
        /*06b4*/ 	.word	0x00006de0


	//   ....[169]....
        /*06b8*/ 	.word	0x00006e50


	//   ....[170]....
        /*06bc*/ 	.word	0x00006eb0


	//----- nvinfo : EIATTR_VRC_CTA_INIT_COUNT
	.align		4
.L_9971:
        /*06c0*/ 	.byte	0x02, 0x4a
	.zero		1
	.zero		1


	//----- nvinfo : EIATTR_SYSCALL_OFFSETS
	.align		4
        /*06c4*/ 	.byte	0x04, 0x46
        /*06c6*/ 	.short	(.L_9973 - .L_9972)


	//   ....[0]....
.L_9972:
        /*06c8*/ 	.word	0x00002a20


	//   ....[1]....
        /*06cc*/ 	.word	0x00004680


	//----- nvinfo : EIATTR_EXIT_INSTR_OFFSETS
	.align		4
.L_9973:
        /*06d0*/ 	.byte	0x04, 0x1c
        /*06d2*/ 	.short	(.L_9975 - .L_9974)


	//   ....[0]....
.L_9974:
        /*06d4*/ 	.word	0x000042b0


	//   ....[1]....
        /*06d8*/ 	.word	0x000042f0


	//   ....[2]....
        /*06dc*/ 	.word	0x00004580


	//   ....[3]....
        /*06e0*/ 	.word	0x00004690


	//----- nvinfo : EIATTR_CRS_STACK_SIZE
	.align		4
.L_9975:
        /*06e4*/ 	.byte	0x04, 0x1e
        /*06e6*/ 	.short	(.L_9977 - .L_9976)
.L_9976:
        /*06e8*/ 	.word	0x00000000


	//----- nvinfo : EIATTR_CBANK_PARAM_SIZE
	.align		4
.L_9977:
        /*06ec*/ 	.byte	0x03, 0x19
        /*06ee*/ 	.short	0x007c


	//----- nvinfo : EIATTR_PARAM_CBANK
	.align		4
        /*06f0*/ 	.byte	0x04, 0x0a
        /*06f2*/ 	.short	(.L_9979 - .L_9978)
	.align		4
.L_9978:
        /*06f4*/ 	.word	index@(.nv.constant0._ZN4vllm25paged_attention_v1_kernelIfhLi120ELi32ELi128ELNS_18Fp8KVCacheDataTypeE2ELb1EEEvPT_PKS2_PKT0_S8_ifPKiSA_iPKfiiiSC_SC_iiiii)
        /*06f8*/ 	.short	0x0380
        /*06fa*/ 	.short	0x007c


	//----- nvinfo : EIATTR_SW_WAR
	.align		4
.L_9979:
        /*06fc*/ 	.byte	0x04, 0x36
        /*06fe*/ 	.short	(.L_9981 - .L_9980)
.L_9980:
        /*0700*/ 	.word	0x00000008
.L_9981:


//--------------------- .nv.info._ZN4vllm25paged_attention_v1_kernelIfhLi112ELi32ELi128ELNS_18Fp8KVCacheDataTypeE2ELb1EEEvPT_PKS2_PKT0_S8_ifPKiSA_iPKfiiiSC_SC_iiiii --------------------------
	.section	.nv.info._ZN4vllm25paged_attention_v1_kernelIfhLi112ELi32ELi128ELNS_18Fp8KVCacheDataTypeE2ELb1EEEvPT_PKS2_PKT0_S8_ifPKiSA_iPKfiiiSC_SC_iiiii,"",@"SHT_CUDA_INFO"
	.sectionflags	@""
	.align	4


	//----- nvinfo : EIATTR_CUDA_API_VERSION
	.align		4
        /*0000*/ 	.byte	0x04, 0x37
        /*0002*/ 	.short	(.L_9983 - .L_9982)
.L_9982:
        /*0004*/ 	.word	0x00000082


	//----- nvinfo : EIATTR_KPARAM_INFO
	.align		4
.L_9983:
        /*0008*/ 	.byte	0x04, 0x17
        /*000a*/ 	.short	(.L_9985 - .L_9984)
.L_9984:
        /*000c*/ 	.word	0x00000000
        /*0010*/ 	.short	0x0013
        /*0012*/ 	.short	0x0078
        /*0014*/ 	.byte	0x00, 0xf0, 0x11, 0x00


	//----- nvinfo : EIATTR_KPARAM_INFO
	.align		4
.L_9985:
        /*0018*/ 	.byte	0x04, 0x17
        /*001a*/ 	.short	(.L_9987 - .L_9986)
.L_9986:
        /*001c*/ 	.word	0x00000000
        /*0020*/ 	.short	0x0012
        /*0022*/ 	.short	0x0074
        /*0024*/ 	.byte	0x00, 0xf0, 0x11, 0x00


	//----- nvinfo : EIATTR_KPARAM_INFO
	.align		4
.L_9987:
        /*0028*/ 	.byte	0x04, 0x17
        /*002a*/ 	.short	(.L_9989 - .L_9988)
.L_9988:
        /*002c*/ 	.word	0x00000000
        /*0030*/ 	.short	0x0011
        /*0032*/ 	.short	0x0070
        /*0034*/ 	.byte	0x00, 0xf0, 0x11, 0x00


	//----- nvinfo : EIATTR_KPARAM_INFO
	.align		4
.L_9989:
        /*0038*/ 	.byte	0x04, 0x17
        /*003a*/ 	.short	(.L_9991 - .L_9990)
.L_9990:
        /*003c*/ 	.word	0x00000000
        /*0040*/ 	.short	0x0010
        /*0042*/ 	.short	0x006c
        /*0044*/ 	.byte	0x00, 0xf0, 0x11, 0x00


	//----- nvinfo : EIATTR_KPARAM_INFO
	.align		4
.L_9991:
        /*0048*/ 	.byte	0x04, 0x17
        /*004a*/ 	.short	(.L_9993 - .L_9992)
.L_9992:
        /*004c*/ 	.word	0x00000000
        /*0050*/ 	.short	0x000f
        /*0052*/ 	.short	0x0068
        /*0054*/ 	.byte	0x00, 0xf0, 0x11, 0x00


	//----- nvinfo : EIATTR_KPARAM_INFO
	.align		4
.L_9993:
        /*0058*/ 	.byte	0x04, 0x17
        /*005a*/ 	.short	(.L_9995 - .L_9994)
.L_9994:
        /*005c*/ 	.word	0x00000000
        /*0060*/ 	.short	0x000e
        /*0062*/ 	.short	0x0060
        /*0064*/ 	.byte	0x00, 0xf5, 0x21, 0x00


	//----- nvinfo : EIATTR_KPARAM_INFO
	.align		4
.L_9995:
        /*0068*/ 	.byte	0x04, 0x17
        /*006a*/ 	.short	(.L_9997 - .L_9996)
.L_9996:
        /*006c*/ 	.word	0x00000000
        /*0070*/ 	.short	0x000d
        /*0072*/ 	.short	0x0058
        /*0074*/ 	.byte	0x00, 0xf5, 0x21, 0x00


	//----- nvinfo : EIATTR_KPARAM_INFO
	.align		4
.L_9997:
        /*0078*/ 	.byte	0x04, 0x17
        /*007a*/ 	.short	(.L_9999 - .L_9998)
.L_9998:
        /*007c*/ 	.word	0x00000000
        /*0080*/ 	.short	0x000c
        /*0082*/ 	.short	0x0050
        /*0084*/ 	.byte	0x00, 0xf0, 0x11, 0x00


	//----- nvinfo : EIATTR_KPARAM_INFO
	.align		4
.L_9999:
        /*0088*/ 	.byte	0x04, 0x17
        /*008a*/ 	.short	(.L_10001 - .L_10000)
.L_10000:
        /*008c*/ 	.word	0x00000000
        /*0090*/ 	.short	0x000b
        /*0092*/ 	.short	0x004c
        /*0094*/ 	.byte	0x00, 0xf0, 0x11, 0x00


	//----- nvinfo : EIATTR_KPARAM_INFO
	.align		4
.L_10001:
        /*0098*/ 	.byte	0x04, 0x17
        /*009a*/ 	.short	(.L_10003 - .L_10002)
.L_10002:
        /*009c*/ 	.word	0x00000000
        /*00a0*/ 	.short	0x000a
        /*00a2*/ 	.short	0x0048
        /*00a4*/ 	.byte	0x00, 0xf0, 0x11, 0x00


	//----- nvinfo : EIATTR_KPARAM_INFO
	.align		4
.L_10003:
        /*00a8*/ 	.byte	0x04, 0x17
        /*00aa*/ 	.short	(.L_10005 - .L_10004)
.L_10004:
        /*00ac*/ 	.word	0x00000000
        /*00b0*/ 	.short	0x0009
        /*00b2*/ 	.short	0x0040
        /*00b4*/ 	.byte	0x00, 0xf5, 0x21, 0x00


	//----- nvinfo : EIATTR_KPARAM_INFO
	.align		4
.L_10005:
        /*00b8*/ 	.byte	0x04, 0x17
        /*00ba*/ 	.short	(.L_10007 - .L_10006)
.L_10006:
        /*00bc*/ 	.word	0x00000000
        /*00c0*/ 	.short	0x0008
        /*00c2*/ 	.short	0x0038
        /*00c4*/ 	.byte	0x00, 0xf0, 0x11, 0x00


	//----- nvinfo : EIATTR_KPARAM_INFO
	.align		4
.L_10007:
        /*00c8*/ 	.byte	0x04, 0x17
        /*00ca*/ 	.short	(.L_10009 - .L_10008)
.L_10008:
        /*00cc*/ 	.word	0x00000000
        /*00d0*/ 	.short	0x0007
        /*00d2*/ 	.short	0x0030
        /*00d4*/ 	.byte	0x00, 0xf5, 0x21, 0x00


	//----- nvinfo : EIATTR_KPARAM_INFO
	.align		4
.L_10009:
        /*00d8*/ 	.byte	0x04, 0x17
        /*00da*/ 	.short	(.L_10011 - .L_10010)
.L_10010:
        /*00dc*/ 	.word	0x00000000
        /*00e0*/ 	.short	0x0006
        /*00e2*/ 	.short	0x0028
        /*00e4*/ 	.byte	0x00, 0xf5, 0x21, 0x00


	//----- nvinfo : EIATTR_KPARAM_INFO
	.align		4
.L_10011:
        /*00e8*/ 	.byte	0x04, 0x17
        /*00ea*/ 	.short	(.L_10013 - .L_10012)
.L_10012:
        /*00ec*/ 	.word	0x00000000
        /*00f0*/ 	.short	0x0005
        /*00f2*/ 	.short	0x0024
        /*00f4*/ 	.byte	0x00, 0xf0, 0x11, 0x00


	//----- nvinfo : EIATTR_KPARAM_INFO
	.align		4
.L_10013:
        /*00f8*/ 	.byte	0x04, 0x17
        /*00fa*/ 	.short	(.L_10015 - .L_10014)
.L_10014:
        /*00fc*/ 	.word	0x00000000
        /*0100*/ 	.short	0x0004
        /*0102*/ 	.short	0x0020
        /*0104*/ 	.byte	0x00, 0xf0, 0x11, 0x00


	//----- nvinfo : EIATTR_KPARAM_INFO
	.align		4
.L_10015:
        /*0108*/ 	.byte	0x04, 0x17
        /*010a*/ 	.short	(.L_10017 - .L_10016)
.L_10016:
        /*010c*/ 	.word	0x00000000
        /*0110*/ 	.short	0x0003
        /*0112*/ 	.short	0x0018
        /*0114*/ 	.byte	0x00, 0xf5, 0x21, 0x00


	//----- nvinfo : EIATTR_KPARAM_INFO
	.align		4
.L_10017:
        /*0118*/ 	.byte	0x04, 0x17
        /*011a*/ 	.short	(.L_10019 - .L_10018)
.L_10018:
        /*011c*/ 	.word	0x00000000
        /*0120*/ 	.short	0x0002
        /*0122*/ 	.short	0x0010
        /*0124*/ 	.byte	0x00, 0xf5, 0x21, 0x00


	//----- nvinfo : EIATTR_KPARAM_INFO
	.align		4
.L_10019:
        /*0128*/ 	.byte	0x04, 0x17
        /*012a*/ 	.short	(.L_10021 - .L_10020)
.L_10020:
        /*012c*/ 	.word	0x00000000
        /*0130*/ 	.short	0x0001
        /*0132*/ 	.short	0x0008
        /*0134*/ 	.byte	0x00, 0xf5, 0x21, 0x00


	//----- nvinfo : EIATTR_KPARAM_INFO
	.align		4
.L_10021:
        /*0138*/ 	.byte	0x04, 0x17
        /*013a*/ 	.short	(.L_10023 - .L_10022)
.L_10022:
        /*013c*/ 	.word	0x00000000
        /*0140*/ 	.short	0x0000
        /*0142*/ 	.short	0x0000
        /*0144*/ 	.byte	0x00, 0xf5, 0x21, 0x00


	//----- nvinfo : EIATTR_SPARSE_MMA_MASK
	.align		4
.L_10023:
        /*0148*/ 	.byte	0x03, 0x50
        /*014a*/ 	.short	0x0000


	//----- nvinfo : EIATTR_MAXREG_COUNT
	.align		4
        /*014c*/ 	.byte	0x03, 0x1b
        /*014e*/ 	.short	0x00ff


	//----- nvinfo : EIATTR_NUM_BARRIERS
	.align		4
        /*0150*/ 	.byte	0x02, 0x4c
        /*0152*/ 	.byte	0x01
	.zero		1


	//----- nvinfo : EIATTR_EXTERNS
	.align		4
        /*0154*/ 	.byte	0x04, 0x0f
        /*0156*/ 	.short	(.L_10025 - .L_10024)


	//   ....[0]....
	.align		4
.L_10024:
        /*0158*/ 	.word	index@(__assertfail)


	//----- nvinfo : EIATTR_MERCURY_ISA_VERSION
	.align		4
.L_10025:
        /*015c*/ 	.byte	0x03, 0x5f
        /*015e*/ 	.short	0x0101


	//----- nvinfo : EIATTR_COOP_GROUP_MASK_REGIDS
	.align		4
        /*0160*/ 	.byte	0x04, 0x29
        /*0162*/ 	.short	(.L_10027 - .L_10026)


	//   ....[0]....
.L_10026:
        /*0164*/ 	.word	0xffffffff


	//   ....[1]....
        /*0168*/ 	.word	0xffffffff


	//   ....[2]....
        /*016c*/ 	.word	0xffffffff


	//   ....[3]....
        /*0170*/ 	.word	0xffffffff


	//   ....[4]....
        /*0174*/ 	.word	0xffffffff


	//   ....[5]....
        /*0178*/ 	.word	0xffffffff


	//   ....[6]....
        /*017c*/ 	.word	0xffffffff


	//   ....[7]....
        /*0180*/ 	.word	0xffffffff


	//   ....[8]....
        /*0184*/ 	.word	0xffffffff


	//   ....[9]....
        /*0188*/ 	.word	0xffffffff


	//   ....[10]....
        /*018c*/ 	.word	0xffffffff


	//   ....[11]....
        /*0190*/ 	.word	0xffffffff


	//   ....[12]....
        /*0194*/ 	.word	0xffffffff


	//   ....[13]....
        /*0198*/ 	.word	0xffffffff


	//   ....[14]....
        /*019c*/ 	.word	0xffffffff


	//   ....[15]....
        /*01a0*/ 	.word	0xffffffff


	//   ....[16]....
        /*01a4*/ 	.word	0xffffffff


	//   ....[17]....
        /*01a8*/ 	.word	0xffffffff


	//   ....[18]....
        /*01ac*/ 	.word	0xffffffff


	//   ....[19]....
        /*01b0*/ 	.word	0xffffffff


	//   ....[20]....
        /*01b4*/ 	.word	0xffffffff


	//   ....[21]....
        /*01b8*/ 	.word	0xffffffff


	//   ....[22]....
        /*01bc*/ 	.word	0xffffffff


	//   ....[23]....
        /*01c0*/ 	.word	0xffffffff


	//   ....[24]....
        /*01c4*/ 	.word	0xffffffff


	//   ....[25]....
        /*01c8*/ 	.word	0xffffffff


	//   ....[26]....
        /*01cc*/ 	.word	0xffffffff


	//   ....[27]....
        /*01d0*/ 	.word	0xffffffff


	//   ....[28]....
        /*01d4*/ 	.word	0xffffffff


	//   ....[29]....
        /*01d8*/ 	.word	0xffffffff


	//   ....[30]....
        /*01dc*/ 	.word	0xffffffff


	//   ....[31]....
        /*01e0*/ 	.word	0xffffffff


	//   ....[32]....
        /*01e4*/ 	.word	0xffffffff


	//   ....[33]....
        /*01e8*/ 	.word	0xffffffff


	//   ....[34]....
        /*01ec*/ 	.word	0xffffffff


	//   ....[35]....
        /*01f0*/ 	.word	0xffffffff


	//   ....[36]....
        /*01f4*/ 	.word	0xffffffff


	//   ....[37]....
        /*01f8*/ 	.word	0xffffffff


	//   ....[38]....
        /*01fc*/ 	.word	0xffffffff


	//   ....[39]....
        /*0200*/ 	.word	0xffffffff


	//   ....[40]....
        /*0204*/ 	.word	0xffffffff


	//   ....[41]....
        /*0208*/ 	.word	0xffffffff


	//   ....[42]....
        /*020c*/ 	.word	0xffffffff


	//   ....[43]....
        /*0210*/ 	.word	0xffffffff


	//   ....[44]....
        /*0214*/ 	.word	0xffffffff


	//   ....[45]....
        /*0218*/ 	.word	0xffffffff


	//   ....[46]....
        /*021c*/ 	.word	0xffffffff


	//   ....[47]....
        /*0220*/ 	.word	0xffffffff


	//   ....[48]....
        /*0224*/ 	.word	0xffffffff


	//   ....[49]....
        /*0228*/ 	.word	0xffffffff


	//   ....[50]....
        /*022c*/ 	.word	0xffffffff


	//   ....[51]....
        /*0230*/ 	.word	0xffffffff


	//   ....[52]....
        /*0234*/ 	.word	0xffffffff


	//   ....[53]....
        /*0238*/ 	.word	0xffffffff


	//   ....[54]....
        /*023c*/ 	.word	0xffffffff


	//   ....[55]....
        /*0240*/ 	.word	0xffffffff


	//   ....[56]....
        /*0244*/ 	.word	0xffffffff


	//   ....[57]....
        /*0248*/ 	.word	0xffffffff


	//   ....[58]....
        /*024c*/ 	.word	0xffffffff


	//   ....[59]....
        /*0250*/ 	.word	0xffffffff


	//   ....[60]....
        /*0254*/ 	.word	0xffffffff


	//   ....[61]....
        /*0258*/ 	.word	0xffffffff


	//   ....[62]....
        /*025c*/ 	.word	0xffffffff


	//   ....[63]....
        /*0260*/ 	.word	0xffffffff


	//   ....[64]....
        /*0264*/ 	.word	0xffffffff


	//   ....[65]....
        /*0268*/ 	.word	0xffffffff


	//   ....[66]....
        /*026c*/ 	.word	0xffffffff


	//   ....[67]....
        /*0270*/ 	.word	0xffffffff


	//   ....[68]....
        /*0274*/ 	.word	0xffffffff


	//   ....[69]....
        /*0278*/ 	.word	0xffffffff


	//   ....[70]....
        /*027c*/ 	.word	0xffffffff


	//   ....[71]....
        /*0280*/ 	.word	0xffffffff


	//   ....[72]....
        /*0284*/ 	.word	0x0500000f


	//   ....[73]....
        /*0288*/ 	.word	0x0500000f


	//   ....[74]....
        /*028c*/ 	.word	0x0500000f


	//   ....[75]....
        /*0290*/ 	.word	0x0500000f


	//   ....[76]....
        /*0294*/ 	.word	0x0500000f


	//   ....[77]....
        /*0298*/ 	.word	0x0500000f


	//   ....[78]....
        /*029c*/ 	.word	0x0500000f


	//   ....[79]....
        /*02a0*/ 	.word	0x0500000f


	//   ....[80]....
        /*02a4*/ 	.word	0x0500000f


	//   ....[81]....
        /*02a8*/ 	.word	0x0500000f


	//   ....[82]....
        /*02ac*/ 	.word	0x0500000f


	//   ....[83]....
        /*02b0*/ 	.word	0x0500000f


	//   ....[84]....
        /*02b4*/ 	.word	0x0500000f


	//   ....[85]....
        /*02b8*/ 	.word	0x0500000f


	//   ....[86]....
        /*02bc*/ 	.word	0x0500000f


	//   ....[87]....
        /*02c0*/ 	.word	0x0500000f


	//   ....[88]....
        /*02c4*/ 	.word	0x0500000f


	//   ....[89]....
        /*02c8*/ 	.word	0x0500000f


	//   ....[90]....
        /*02cc*/ 	.word	0x0500000f


	//   ....[91]....
        /*02d0*/ 	.word	0x0500000f


	//   ....[92]....
        /*02d4*/ 	.word	0x0500000f


	//   ....[93]....
        /*02d8*/ 	.word	0x0500000f


	//   ....[94]....
        /*02dc*/ 	.word	0x0500000f


	//   ....[95]....
        /*02e0*/ 	.word	0x0500000f


	//   ....[96]....
        /*02e4*/ 	.word	0x0500000f


	//   ....[97]....
        /*02e8*/ 	.word	0x0500000f


	//   ....[98]....
        /*02ec*/ 	.word	0x0500000f


	//   ....[99]....
        /*02f0*/ 	.word	0x0500000f


	//   ....[100]....
        /*02f4*/ 	.word	0x0500000f


	//   ....[101]....
        /*02f8*/ 	.word	0x0500000f


	//   ....[102]....
        /*02fc*/ 	.word	0x0500000f


	//   ....[103]....
        /*0300*/ 	.word	0x0500000f


	//   ....[104]....
        /*0304*/ 	.word	0x0500000f


	//   ....[105]....
        /*0308*/ 	.word	0x0500000f


	//   ....[106]....
        /*030c*/ 	.word	0x0500000f


	//   ....[107]....
        /*0310*/ 	.word	0x0500000f


	//   ....[108]....
        /*0314*/ 	.word	0x0500000f


	//   ....[109]....
        /*0318*/ 	.word	0x0500000f


	//   ....[110]....
        /*031c*/ 	.word	0x0500000f


	//   ....[111]....
        /*0320*/ 	.word	0x0500000f


	//   ....[112]....
        /*0324*/ 	.word	0x0500000f


	//   ....[113]....
        /*0328*/ 	.word	0x0500000f


	//   ....[114]....
        /*032c*/ 	.word	0x0500000f


	//   ....[115]....
        /*0330*/ 	.word	0x0500000f


	//   ....[116]....
        /*0334*/ 	.word	0x0500000f


	//   ....[117]....
        /*0338*/ 	.word	0x0500000f


	//   ....[118]....
        /*033c*/ 	.word	0x0500000f


	//   ....[119]....
        /*0340*/ 	.word	0x0500000f


	//   ....[120]....
        /*0344*/ 	.word	0x0500000f


	//   ....[121]....
        /*0348*/ 	.word	0x0500000f


	//   ....[122]....
        /*034c*/ 	.word	0x0500000f


	//   ....[123]....
        /*0350*/ 	.word	0x0500000f


	//   ....[124]....
        /*0354*/ 	.word	0x0500000f


	//   ....[125]....
        /*0358*/ 	.word	0x0500000f


	//   ....[126]....
        /*035c*/ 	.word	0x0500000f


	//   ....[127]....
        /*0360*/ 	.word	0x0500000f


	//   ....[128]....
        /*0364*/ 	.word	0x0500000f


	//   ....[129]....
        /*0368*/ 	.word	0x0500000f


	//   ....[130]....
        /*036c*/ 	.word	0x0500000f


	//   ....[131]....
        /*0370*/ 	.word	0x0500000f


	//   ....[132]....
        /*0374*/ 	.word	0x0500000f


	//   ....[133]....
        /*0378*/ 	.word	0x0500000f


	//   ....[134]....
        /*037c*/ 	.word	0x0500000f


	//   ....[135]....
        /*0380*/ 	.word	0x0500000f


	//   ....[136]....
        /*0384*/ 	.word	0x0500000f


	//   ....[137]....
        /*0388*/ 	.word	0x0500000f


	//   ....[138]....
        /*038c*/ 	.word	0x0500000f


	//   ....[139]....
        /*0390*/ 	.word	0x0500000f


	//   ....[140]....
        /*0394*/ 	.word	0x0500000f


	//   ....[141]....
        /*0398*/ 	.word	0x0500000f


	//   ....[142]....
        /*039c*/ 	.word	0x0500000f


	//   ....[143]....
        /*03a0*/ 	.word	0x0500000f


	//   ....[144]....
        /*03a4*/ 	.word	0x0500000f


	//   ....[145]....
        /*03a8*/ 	.word	0x0500000f


	//   ....[146]....
        /*03ac*/ 	.word	0x0500000f


	//   ....[147]....
        /*03b0*/ 	.word	0x0500000f


	//   ....[148]....
        /*03b4*/ 	.word	0x0500000f


	//   ....[149]....
        /*03b8*/ 	.word	0x0500000f


	//   ....[150]....
        /*03bc*/ 	.word	0x0500000f


	//   ....[151]....
        /*03c0*/ 	.word	0x0500000f


	//   ....[152]....
        /*03c4*/ 	.word	0x0500000f


	//   ....[153]....
        /*03c8*/ 	.word	0x0500000f


	//   ....[154]....
        /*03cc*/ 	.word	0x0500000f


	//   ....[155]....
        /*03d0*/ 	.word	0x0500000f


	//   ....[156]....
        /*03d4*/ 	.word	0x0500000f


	//   ....[157]....
        /*03d8*/ 	.word	0x0500000f


	//   ....[158]....
        /*03dc*/ 	.word	0x0500000f


	//   ....[159]....
        /*03e0*/ 	.word	0x0500000f


	//   ....[160]....
        /*03e4*/ 	.word	0x0500000f


	//----- nvinfo : EIATTR_COOP_GROUP_INSTR_OFFSETS
	.align		4
.L_10027:
        /*03e8*/ 	.byte	0x04, 0x28
        /*03ea*/ 	.short	(.L_10029 - .L_10028)


	//   ....[0]....
.L_10028:
        /*03ec*/ 	.word	0x00000b20


	//   ....[1]....
        /*03f0*/ 	.word	0x00000b40


	//   ....[2]....
        /*03f4*/ 	.word	0x00000b60


	//   ....[3]....
        /*03f8*/ 	.word	0x00000b80


	//   ....[4]....
        /*03fc*/ 	.word	0x00000ba0


	//   ....[5]....
        /*0400*/ 	.word	0x00000cb0


	//   ....[6]....
        /*0404*/ 	.word	0x00000cd0


	//   ....[7]....
        /*0408*/ 	.word	0x00000cf0


	//   ....[8]....
        /*040c*/ 	.word	0x00001b30


	//   ....[9]....
        /*0410*/ 	.word	0x00001b60


	//   ....[10]....
        /*0414*/ 	.word	0x00001b80


	//   ....[11]....
        /*0418*/ 	.word	0x00001ba0


	//   ....[12]....
        /*041c*/ 	.word	0x00001bc0


	//   ....[13]....
        /*0420*/ 	.word	0x00001c10


	//   ....[14]....
        /*0424*/ 	.word	0x00001c30


	//   ....[15]....
        /*0428*/ 	.word	0x00001c50


	//   ....[16]....
        /*042c*/ 	.word	0x00002af0


	//   ....[17]....
        /*0430*/ 	.word	0x00002b30


	//   ....[18]....
        /*0434*/ 	.word	0x00002b70


	//   ....[19]....
        /*0438*/ 	.word	0x00002bb0


	//   ....[20]....
        /*043c*/ 	.word	0x00002bf0


	//   ....[21]....
        /*0440*/ 	.word	0x00002c30


	//   ....[22]....
        /*0444*/ 	.word	0x00002c80


	//   ....[23]....
        /*0448*/ 	.word	0x00002cc0


	//   ....[24]....
        /*044c*/ 	.word	0x00002d10


	//   ....[25]....
        /*0450*/ 	.word	0x00002d50


	//   ....[26]....
        /*0454*/ 	.word	0x00002d80


	//   ....[27]....
        /*0458*/ 	.word	0x00002da0


	//   ....[28]....
        /*045c*/ 	.word	0x00002dc0


	//   ....[29]....
        /*0460*/ 	.word	0x00002df0


	//   ....[30]....
        /*0464*/ 	.word	0x00002e20


	//   ....[31]....
        /*0468*/ 	.word	0x00002e40


	//   ....[32]....
        /*046c*/ 	.word	0x00002e70


	//   ....[33]....
        /*0470*/ 	.word	0x00002ea0


	//   ....[34]....
        /*0474*/ 	.word	0x00002ec0


	//   ....[35]....
        /*0478*/ 	.word	0x00002ee0


	//   ....[36]....
        /*047c*/ 	.word	0x00002f00


	//   ....[37]....
        /*0480*/ 	.word	0x00002f30


	//   ....[38]....
        /*0484*/ 	.word	0x00002f60


	//   ....[39]....
        /*0488*/ 	.word	0x00002f80


	//   ....[40]....
        /*048c*/ 	.word	0x00002fa0


	//   ....[41]....
        /*0490*/ 	.word	0x00002fc0


	//   ....[42]....
        /*0494*/ 	.word	0x00002fe0


	//   ....[43]....
        /*0498*/ 	.word	0x00003000


	//   ....[44]....
        /*049c*/ 	.word	0x00003010


	//   ....[45]....
        /*04a0*/ 	.word	0x00003060


	//   ....[46]....
        /*04a4*/ 	.word	0x00003090


	//   ....[47]....
        /*04a8*/ 	.word	0x000030c0


	//   ....[48]....
        /*04ac*/ 	.word	0x000030e0


	//   ....[49]....
        /*04b0*/ 	.word	0x00003100


	//   ....[50]....
        /*04b4*/ 	.word	0x00003120


	//   ....[51]....
        /*04b8*/ 	.word	0x00003130


	//   ....[52]....
        /*04bc*/ 	.word	0x00003150


	//   ....[53]....
        /*04c0*/ 	.word	0x00003170


	//   ....[54]....
        /*04c4*/ 	.word	0x00003190


	//   ....[55]....
        /*04c8*/ 	.word	0x000031c0


	//   ....[56]....
        /*04cc*/ 	.word	0x000031f0


	//   ....[57]....
        /*04d0*/ 	.word	0x00003210


	//   ....[58]....
        /*04d4*/ 	.word	0x00003230


	//   ....[59]....
        /*04d8*/ 	.word	0x00003250


	//   ....[60]....
        /*04dc*/ 	.word	0x00003280


	//   ....[61]....
        /*04e0*/ 	.word	0x000032a0


	//   ....[62]....
        /*04e4*/ 	.word	0x000032c0


	//   ....[63]....
        /*04e8*/ 	.word	0x000032e0


	//   ....[64]....
        /*04ec*/ 	.word	0x00003300


	//   ....[65]....
        /*04f0*/ 	.word	0x00003330


	//   ....[66]....
        /*04f4*/ 	.word	0x00003350


	//   ....[67]....
        /*04f8*/ 	.word	0x00003380


	//   ....[68]....
        /*04fc*/ 	.word	0x000033a0


	//   ....[69]....
        /*0500*/ 	.word	0x000033c0


	//   ....[70]....
        /*0504*/ 	.word	0x000033e0


	//   ....[71]....
        /*0508*/ 	.word	0x00003450


	//   ....[72]....
        /*050c*/ 	.word	0x00004520


	//   ....[73]....
        /*0510*/ 	.word	0x00004580


	//   ....[74]....
        /*0514*/ 	.word	0x000045e0


	//   ....[75]....
        /*0518*/ 	.word	0x00004640


	//   ....[76]....
        /*051c*/ 	.word	0x000046a0


	//   ....[77]....
        /*0520*/ 	.word	0x00004720


	//   ....[78]....
        /*0524*/ 	.word	0x00004780


	//   ....[79]....
        /*0528*/ 	.word	0x000047f0


	//   ....[80]....
        /*052c*/ 	.word	0x00004850


	//   ....[81]....
        /*0530*/ 	.word	0x000048d0


	//   ....[82]....
        /*0534*/ 	.word	0x00004940


	//   ....[83]....
        /*0538*/ 	.word	0x000049a0


	//   ....[84]....
        /*053c*/ 	.word	0x00004a20


	//   ....[85]....
        /*0540*/ 	.word	0x00004a90


	//   ....[86]....
        /*0544*/ 	.word	0x00004af0


	//   ....[87]....
        /*0548*/ 	.word	0x00004b70


	//   ....[88]....
        /*054c*/ 	.word	0x00004be0


	//   ....[89]....
        /*0550*/ 	.word	0x00004c40


	//   ....[90]....
        /*0554*/ 	.word	0x00004cc0


	//   ....[91]....
        /*0558*/ 	.word	0x00004d30


	//   ....[92]....
        /*055c*/ 	.word	0x00004d90


	//   ....[93]....
        /*0560*/ 	.word	0x00004e00


	//   ....[94]....
        /*0564*/ 	.word	0x00004e70


	//   ....[95]....
        /*0568*/ 	.word	0x00004ed0


	//   ....[96]....
        /*056c*/ 	.word	0x00004f50


	//   ....[97]....
        /*0570*/ 	.word	0x00004fc0


	//   ....[98]....
        /*0574*/ 	.word	0x00005020


	//   ....[99]....
        /*0578*/ 	.word	0x000050a0


	//   ....[100]....
        /*057c*/ 	.word	0x00005110


	//   ....[101]....
        /*0580*/ 	.word	0x00005170


	//   ....[102]....
        /*0584*/ 	.word	0x000051f0


	//   ....[103]....
        /*0588*/ 	.word	0x00005260


	//   ....[104]....
        /*058c*/ 	.word	0x000052c0


	//   ....[105]....
        /*0590*/ 	.word	0x00005330


	//   ....[106]....
        /*0594*/ 	.word	0x000053a0


	//   ....[107]....
        /*0598*/ 	.word	0x00005400


	//   ....[108]....
        /*059c*/ 	.word	0x00005480


	//   ....[109]....
        /*05a0*/ 	.word	0x000054f0


	//   ....[110]....
        /*05a4*/ 	.word	0x00005550


	//   ....[111]....
        /*05a8*/ 	.word	0x000055d0


	//   ....[112]....
        /*05ac*/ 	.word	0x00005640


	//   ....[113]....
        /*05b0*/ 	.word	0x000056a0


	//   ....[114]....
        /*05b4*/ 	.word	0x00005710


	//   ....[115]....
        /*05b8*/ 	.word	0x00005780


	//   ....[116]....
        /*05bc*/ 	.word	0x000057e0


	//   ....[117]....
        /*05c0*/ 	.word	0x00005860


	//   ....[118]....
        /*05c4*/ 	.word	0x000058d0


	//   ....[119]....
        /*05c8*/ 	.word	0x00005930


	//   ....[120]....
        /*05cc*/ 	.word	0x000059a0


	//   ....[121]....
        /*05d0*/ 	.word	0x00005a10


	//   ....[122]....
        /*05d4*/ 	.word	0x00005a70


	//   ....[123]....
        /*05d8*/ 	.word	0x00005af0


	//   ....[124]....
        /*05dc*/ 	.word	0x00005b60


	//   ....[125]....
        /*05e0*/ 	.word	0x00005bc0


	//   ....[126]....
        /*05e4*/ 	.word	0x00005c30


	//   ....[127]....
        /*05e8*/ 	.word	0x00005ca0


	//   ....[128]....
        /*05ec*/ 	.word	0x00005d00


	//   ....[129]....
        /*05f0*/ 	.word	0x00005d80


	//   ....[130]....
        /*05f4*/ 	.word	0x00005e00


	//   ....[131]....
        /*05f8*/ 	.word	0x00005e60


	//   ....[132]....
        /*05fc*/ 	.word	0x00005ee0


	//   ....[133]....
        /*0600*/ 	.word	0x00005f50


	//   ....[134]....
        /*0604*/ 	.word	0x00005fb0


	//   ....[135]....
        /*0608*/ 	.word	0x00006020


	//   ....[136]....
        /*060c*/ 	.word	0x00006080


	//   ....[137]....
        /*0610*/ 	.word	0x000060e0


	//   ....[138]....
        /*0614*/ 	.word	0x00006160


	//   ....[139]....
        /*0618*/ 	.word	0x000061d0


	//   ....[140]....
        /*061c*/ 	.word	0x00006230


	//   ....[141]....
        /*0620*/ 	.word	0x000062b0


	//   ....[142]....
        /*0624*/ 	.word	0x00006320


	//   ....[143]....
        /*0628*/ 	.word	0x00006380


	//   ....[144]....
        /*062c*/ 	.word	0x00006400


	//   ....[145]....
        /*0630*/ 	.word	0x00006470


	//   ....[146]....
        /*0634*/ 	.word	0x000064d0


	//   ....[147]....
        /*0638*/ 	.word	0x00006550


	//   ....[148]....
        /*063c*/ 	.word	0x000065b0


	//   ....[149]....
        /*0640*/ 	.word	0x00006610


	//   ....[150]....
        /*0644*/ 	.word	0x00006680


	//   ....[151]....
        /*0648*/ 	.word	0x000066e0


	//   ....[152]....
        /*064c*/ 	.word	0x00006740


	//   ....[153]....
        /*0650*/ 	.word	0x000067b0


	//   ....[154]....
        /*0654*/ 	.word	0x00006810


	//   ....[155]....
        /*0658*/ 	.word	0x00006870


	//   ....[156]....
        /*065c*/ 	.word	0x000068d0


	//   ....[157]....
        /*0660*/ 	.word	0x00006930


	//   ....[158]....
        /*0664*/ 	.word	0x00006990


	//   ....[159]....
        /*0668*/ 	.word	0x00006a00


	//   ....[160]....
        /*066c*/ 	.word	0x00006a70


	//----- nvinfo : EIATTR_VRC_CTA_INIT_COUNT
	.align		4
.L_10029:
        /*0670*/ 	.byte	0x02, 0x4a
	.zero		1
	.zero		1


	//----- nvinfo : EIATTR_SYSCALL_OFFSETS
	.align		4
        /*0674*/ 	.byte	0x04, 0x46
        /*0676*/ 	.short	(.L_10031 - .L_10030)


	//   ....[0]....
.L_10030:
        /*0678*/ 	.word	0x00002a20


	//   ....[1]....
        /*067c*/ 	.word	0x000044c0


	//----- nvinfo : EIATTR_EXIT_INSTR_OFFSETS
	.align		4
.L_10031:
        /*0680*/ 	.byte	0x04, 0x1c
        /*0682*/ 	.short	(.L_10033 - .L_10032)


	//   ....[0]....
.L_10032:
        /*0684*/ 	.word	0x00004110


	//   ....[1]....
        /*0688*/ 	.word	0x00004150


	//   ....[2]....
        /*068c*/ 	.word	0x000043c0


	//   ....[3]....
        /*0690*/ 	.word	0x000044d0


	//----- nvinfo : EIATTR_CRS_STACK_SIZE
	.align		4
.L_10033:
        /*0694*/ 	.byte	0x04, 0x1e
        /*0696*/ 	.short	(.L_10035 - .L_10034)
.L_10034:
        /*0698*/ 	.word	0x00000000


	//----- nvinfo : EIATTR_CBANK_PARAM_SIZE
	.align		4
.L_10035:
        /*069c*/ 	.byte	0x03, 0x19
        /*069e*/ 	.short	0x007c


	//----- nvinfo : EIATTR_PARAM_CBANK
	.align		4
        /*06a0*/ 	.byte	0x04, 0x0a
        /*06a2*/ 	.short	(.L_10037 - .L_10036)
	.align		4
.L_10036:
        /*06a4*/ 	.word	index@(.nv.constant0._ZN4vllm25paged_attention_v1_kernelIfhLi112ELi32ELi128ELNS_18Fp8KVCacheDataTypeE2ELb1EEEvPT_PKS2_PKT0_S8_ifPKiSA_iPKfiiiSC_SC_iiiii)
        /*06a8*/ 	.short	0x0380
        /*06aa*/ 	.short	0x007c


	//----- nvinfo : EIATTR_SW_WAR
	.align		4
.L_10037:
        /*06ac*/ 	.byte	0x04, 0x36
        /*06ae*/ 	.short	(.L_10039 - .L_10038)
.L_10038:
        /*06b0*/ 	.word	0x00000008
.L_10039:


//--------------------- .nv.info._ZN4vllm25paged_attention_v1_kernelIfhLi96ELi32ELi128ELNS_18Fp8KVCacheDataTypeE2ELb1EEEvPT_PKS2_PKT0_S8_ifPKiSA_iPKfiiiSC_SC_iiiii --------------------------
	.section	.nv.info._ZN4vllm25paged_attention_v1_kernelIfhLi96ELi32ELi128ELNS_18Fp8KVCacheDataTypeE2ELb1EEEvPT_PKS2_PKT0_S8_ifPKiSA_iPKfiiiSC_SC_iiiii,"",@"SHT_CUDA_INFO"
	.sectionflags	@""
	.align	4


	//----- nvinfo : EIATTR_CUDA_API_VERSION
	.align		4
        /*0000*/ 	.byte	0x04, 0x37
        /*0002*/ 	.short	(.L_10041 - .L_10040)
.L_10040:
        /*0004*/ 	.word	0x00000082


	//----- nvinfo : EIATTR_KPARAM_INFO
	.align		4
.L_10041:
        /*0008*/ 	.byte	0x04, 0x17
        /*000a*/ 	.short	(.L_10043 - .L_10042)
.L_10042:
        /*000c*/ 	.word	0x00000000
        /*0010*/ 	.short	0x0013
        /*0012*/ 	.short	0x0078
        /*0014*/ 	.byte	0x00, 0xf0, 0x11, 0x00


	//----- nvinfo : EIATTR_KPARAM_INFO
	.align		4
.L_10043:
        /*0018*/ 	.byte	0x04, 0x17
        /*001a*/ 	.short	(.L_10045 - .L_10044)
.L_10044:
        /*001c*/ 	.word	0x00000000
        /*0020*/ 	.short	0x0012
        /*0022*/ 	.short	0x0074
        /*0024*/ 	.byte	0x00, 0xf0, 0x11, 0x00


	//----- nvinfo : EIATTR_KPARAM_INFO
	.align		4
.L_10045:
        /*0028*/ 	.byte	0x04, 0x17
        /*002a*/ 	.short	(.L_10047 - .L_10046)
.L_10046:
        /*002c*/ 	.word	0x00000000
        /*0030*/ 	.short	0x0011
        /*0032*/ 	.short	0x0070
        /*0034*/ 	.byte	0x00, 0xf0, 0x11, 0x00


	//----- nvinfo : EIATTR_KPARAM_INFO
	.align		4
.L_10047:
        /*0038*/ 	.byte	0x04, 0x17
        /*003a*/ 	.short	(.L_10049 - .L_10048)
.L_10048:
        /*003c*/ 	.word	0x00000000
        /*0040*/ 	.short	0x0010
        /*0042*/ 	.short	0x006c
        /*0044*/ 	.byte	0x00, 0xf0, 0x11, 0x00


	//----- nvinfo : EIATTR_KPARAM_INFO
	.align		4
.L_10049:
        /*0048*/ 	.byte	0x04, 0x17
        /*004a*/ 	.short	(.L_10051 - .L_10050)
.L_10050:
        /*004c*/ 	.word	0x00000000
        /*0050*/ 	.short	0x000f
        /*0052*/ 	.short	0x0068
        /*0054*/ 	.byte	0x00, 0xf0, 0x11, 0x00


	//----- nvinfo : EIATTR_KPARAM_INFO
	.align		4
.L_10051:
        /*0058*/ 	.byte	0x04, 0x17
        /*005a*/ 	.short	(.L_10053 - .L_10052)
.L_10052:
        /*005c*/ 	.word	0x00000000
        /*0060*/ 	.short	0x000e
        /*0062*/ 	.short	0x0060
        /*0064*/ 	.byte	0x00, 0xf5, 0x21, 0x00


	//----- nvinfo : EIATTR_KPARAM_INFO
	.align		4
.L_10053:
        /*0068*/ 	.byte	0x04, 0x17
        /*006a*/ 	.short	(.L_10055 - .L_10054)
.L_10054:
        /*006c*/ 	.word	0x00000000
        /*0070*/ 	.short	0x000d
        /*0072*/ 	.short	0x0058
        /*0074*/ 	.byte	0x00, 0xf5, 0x21, 0x00


	//----- nvinfo : EIATTR_KPARAM_INFO
	.align		4
.L_10055:
        /*0078*/ 	.byte	0x04, 0x17
        /*007a*/ 	.short	(.L_10057 - .L_10056)
.L_10056:
        /*007c*/ 	.word	0x00000000
        /*0080*/ 	.short	0x000c
        /*0082*/ 	.short	0x0050
        /*0084*/ 	.byte	0x00, 0xf0, 0x11, 0x00


	//----- nvinfo : EIATTR_KPARAM_INFO
	.align		4
.L_10057:
        /*0088*/ 	.byte	0x04, 0x17
        /*008a*/ 	.short	(.L_10059 - .L_10058)
.L_10058:
        /*008c*/ 	.word	0x00000000
        /*0090*/ 	.short	0x000b
        /*0092*/ 	.short	0x004c
        /*0094*/ 	.byte	0x00, 0xf0, 0x11, 0x00


	//----- nvinfo : EIATTR_KPARAM_INFO
	.align		4
.L_10059:
        /*0098*/ 	.byte	0x04, 0x17
        /*009a*/ 	.short	(.L_10061 - .L_10060)
.L_10060:
        /*009c*/ 	.word	0x00000000
        /*00a0*/ 	.short	0x000a
        /*00a2*/ 	.short	0x0048
        /*00a4*/ 	.byte	0x00, 0xf0, 0x11, 0x00


	//----- nvinfo : EIATTR_KPARAM_INFO
	.align		4
.L_10061:
        /*00a8*/ 	.byte	0x04, 0x17
        /*00aa*/ 	.short	(.L_10063 - .L_10062)
.L_10062:
        /*00ac*/ 	.word	0x00000000
        /*00b0*/ 	.short	0x0009
        /*00b2*/ 	.short	0x0040
        /*00b4*/ 	.byte	0x00, 0xf5, 0x21, 0x00


	//----- nvinfo : EIATTR_KPARAM_INFO
	.align		4
.L_10063:
        /*00b8*/ 	.byte	0x04, 0x17
        /*00ba*/ 	.short	(.L_10065 - .L_10064)
.L_10064:
        /*00bc*/ 	.word	0x00000000
        /*00c0*/ 	.short	0x0008
        /*00c2*/ 	.short	0x0038
        /*00c4*/ 	.byte	0x00, 0xf0, 0x11, 0x00


	//----- nvinfo : EIATTR_KPARAM_INFO
	.align		4
.L_10065:
        /*00c8*/ 	.byte	0x04, 0x17
        /*00ca*/ 	.short	(.L_10067 - .L_10066)
.L_10066:
        /*00cc*/ 	.word	0x00000000
        /*00d0*/ 	.short	0x0007
        /*00d2*/ 	.short	0x0030
        /*00d4*/ 	.byte	0x00, 0xf5, 0x21, 0x00


	//----- nvinfo : EIATTR_KPARAM_INFO
	.align		4
.L_10067:
        /*00d8*/ 	.byte	0x04, 0x17
        /*00da*/ 	.short	(.L_10069 - .L_10068)
.L_10068:
        /*00dc*/ 	.word	0x00000000
        /*00e0*/ 	.short	0x0006
        /*00e2*/ 	.short	0x0028
        /*00e4*/ 	.byte	0x00, 0xf5, 0x21, 0x00


	//----- nvinfo : EIATTR_KPARAM_INFO
	.align		4
.L_10069:
        /*00e8*/ 	.byte	0x04, 0x17
        /*00ea*/ 	.short	(.L_10071 - .L_10070)
.L_10070:
        /*00ec*/ 	.word	0x00000000
        /*00f0*/ 	.short	0x0005
        /*00f2*/ 	.short	0x0024
        /*00f4*/ 	.byte	0x00, 0xf0, 0x11, 0x00


	//----- nvinfo : EIATTR_KPARAM_INFO
	.align		4
.L_10071:
        /*00f8*/ 	.byte	0x04, 0x17
        /*00fa*/ 	.short	(.L_10073 - .L_10072)
.L_10072:
        /*00fc*/ 	.word	0x00000000
        /*0100*/ 	.short	0x0004
        /*0102*/ 	.short	0x0020
        /*0104*/ 	.byte	0x00, 0xf0, 0x11, 0x00


	//----- nvinfo : EIATTR_KPARAM_INFO
	.align		4
.L_10073:
        /*0108*/ 	.byte	0x04, 0x17
        /*010a*/ 	.short	(.L_10075 - .L_10074)
.L_10074:
        /*010c*/ 	.word	0x00000000
        /*0110*/ 	.short	0x0003
        /*0112*/ 	.short	0x0018
        /*0114*/ 	.byte	0x00, 0xf5, 0x21, 0x00


	//----- nvinfo : EIATTR_KPARAM_INFO
	.align		4
.L_10075:
        /*0118*/ 	.byte	0x04, 0x17
        /*011a*/ 	.short	(.L_10077 - .L_10076)
.L_10076:
        /*011c*/ 	.word	0x00000000
        /*0120*/ 	.short	0x0002
        /*0122*/ 	.short	0x0010
        /*0124*/ 	.byte	0x00, 0xf5, 0x21, 0x00


	//----- nvinfo : EIATTR_KPARAM_INFO
	.align		4
.L_10077:
        /*0128*/ 	.byte	0x04, 0x17
        /*012a*/ 	.short	(.L_10079 - .L_10078)
.L_10078:
        /*012c*/ 	.word	0x00000000
        /*0130*/ 	.short	0x0001
        /*0132*/ 	.short	0x0008
        /*0134*/ 	.byte	0x00, 0xf5, 0x21, 0x00


	//----- nvinfo : EIATTR_KPARAM_INFO
	.align		4
.L_10079:
        /*0138*/ 	.byte	0x04, 0x17
        /*013a*/ 	.short	(.L_10081 - .L_10080)
.L_10080:
        /*013c*/ 	.word	0x00000000
        /*0140*/ 	.short	0x0000
        /*0142*/ 	.short	0x0000
        /*0144*/ 	.byte	0x00, 0xf5, 0x21, 0x00


	//----- nvinfo : EIATTR_SPARSE_MMA_MASK
	.align		4
.L_10081:
        /*0148*/ 	.byte	0x03, 0x50
        /*014a*/ 	.short	0x0000


	//----- nvinfo : EIATTR_MAXREG_COUNT
	.align		4
        /*014c*/ 	.byte	0x03, 0x1b
        /*014e*/ 	.short	0x00ff


	//----- nvinfo : EIATTR_NUM_BARRIERS
	.align		4
        /*0150*/ 	.byte	0x02, 0x4c
        /*0152*/ 	.byte	0x01
	.zero		1


	//----- nvinfo : EIATTR_EXTERNS
	.align		4
        /*0154*/ 	.byte	0x04, 0x0f
        /*0156*/ 	.short	(.L_10083 - .L_10082)


	//   ....[0]....
	.align		4
.L_10082:
        /*0158*/ 	.word	index@(__assertfail)


	//----- nvinfo : EIATTR_MERCURY_ISA_VERSION
	.align		4
.L_10083:
        /*015c*/ 	.byte	0x03, 0x5f
        /*015e*/ 	.short	0x0101


	//----- nvinfo : EIATTR_COOP_GROUP_MASK_REGIDS
	.align		4
        /*0160*/ 	.byte	0x04, 0x29
        /*0162*/ 	.short	(.L_10085 - .L_10084)


	//   ....[0]....
.L_10084:
        /*0164*/ 	.word	0xffffffff


	//   ....[1]....
        /*0168*/ 	.word	0xffffffff


	//   ....[2]....
        /*016c*/ 	.word	0xffffffff


	//   ....[3]....
        /*0170*/ 	.word	0xffffffff


	//   ....[4]....
        /*0174*/ 	.word	0xffffffff


	//   ....[5]....
        /*0178*/ 	.word	0xffffffff


	//   ....[6]....
        /*017c*/ 	.word	0xffffffff


	//   ....[7]....
        /*0180*/ 	.word	0xffffffff


	//   ....[8]....
        /*0184*/ 	.word	0xffffffff


	//   ....[9]....
        /*0188*/ 	.word	0xffffffff


	//   ....[10]....
        /*018c*/ 	.word	0xffffffff


	//   ....[11]....
        /*0190*/ 	.word	0xffffffff


	//   ....[12]....
        /*0194*/ 	.word	0xffffffff


	//   ....[13]....
        /*0198*/ 	.word	0xffffffff


	//   ....[14]....
        /*019c*/ 	.word	0xffffffff


	//   ....[15]....
        /*01a0*/ 	.word	0xffffffff


	//   ....[16]....
        /*01a4*/ 	.word	0xffffffff


	//   ....[17]....
        /*01a8*/ 	.word	0xffffffff


	//   ....[18]....
        /*01ac*/ 	.word	0xffffffff


	//   ....[19]....
        /*01b0*/ 	.word	0xffffffff


	//   ....[20]....
        /*01b4*/ 	.word	0xffffffff


	//   ....[21]....
        /*01b8*/ 	.word	0xffffffff


	//   ....[22]....
        /*01bc*/ 	.word	0xffffffff


	//   ....[23]....
        /*01c0*/ 	.word	0xffffffff


	//   ....[24]....
        /*01c4*/ 	.word	0xffffffff


	//   ....[25]....
        /*01c8*/ 	.word	0xffffffff


	//   ....[26]....
        /*01cc*/ 	.word	0xffffffff


	//   ....[27]....
        /*01d0*/ 	.word	0xffffffff


	//   ....[28]....
        /*01d4*/ 	.word	0xffffffff


	//   ....[29]....
        /*01d8*/ 	.word	0xffffffff


	//   ....[30]....
        /*01dc*/ 	.word	0xffffffff


	//   ....[31]....
        /*01e0*/ 	.word	0xffffffff


	//   ....[32]....
        /*01e4*/ 	.word	0xffffffff


	//   ....[33]....
        /*01e8*/ 	.word	0xffffffff


	//   ....[34]....
        /*01ec*/ 	.word	0xffffffff


	//   ....[35]....
        /*01f0*/ 	.word	0xffffffff


	//   ....[36]....
        /*01f4*/ 	.word	0xffffffff


	//   ....[37]....
        /*01f8*/ 	.word	0xffffffff


	//   ....[38]....
        /*01fc*/ 	.word	0xffffffff


	//   ....[39]....
        /*0200*/ 	.word	0xffffffff


	//   ....[40]....
        /*0204*/ 	.word	0xffffffff


	//   ....[41]....
        /*0208*/ 	.word	0xffffffff


	//   ....[42]....
        /*020c*/ 	.word	0xffffffff


	//   ....[43]....
        /*0210*/ 	.word	0xffffffff


	//   ....[44]....
        /*0214*/ 	.word	0xffffffff


	//   ....[45]....
        /*0218*/ 	.word	0xffffffff


	//   ....[46]....
        /*021c*/ 	.word	0xffffffff


	//   ....[47]....
        /*0220*/ 	.word	0xffffffff


	//   ....[48]....
        /*0224*/ 	.word	0xffffffff


	//   ....[49]....
        /*0228*/ 	.word	0xffffffff


	//   ....[50]....
        /*022c*/ 	.word	0xffffffff


	//   ....[51]....
        /*0230*/ 	.word	0xffffffff


	//   ....[52]....
        /*0234*/ 	.word	0xffffffff


	//   ....[53]....
        /*0238*/ 	.word	0xffffffff


	//   ....[54]....
        /*023c*/ 	.word	0xffffffff


	//   ....[55]....
        /*0240*/ 	.word	0xffffffff


	//   ....[56]....
        /*0244*/ 	.word	0xffffffff


	//   ....[57]....
        /*0248*/ 	.word	0xffffffff


	//   ....[58]....
        /*024c*/ 	.word	0xffffffff


	//   ....[59]....
        /*0250*/ 	.word	0xffffffff


	//   ....[60]....
        /*0254*/ 	.word	0xffffffff


	//   ....[61]....
        /*0258*/ 	.word	0xffffffff


	//   ....[62]....
        /*025c*/ 	.word	0xffffffff


	//   ....[63]....
        /*0260*/ 	.word	0xffffffff


	//   ....[64]....
        /*0264*/ 	.word	0x0500000f


	//   ....[65]....
        /*0268*/ 	.word	0x0500000f


	//   ....[66]....
        /*026c*/ 	.word	0x0500000f


	//   ....[67]....
        /*0270*/ 	.word	0x0500000f


	//   ....[68]....
        /*0274*/ 	.word	0x0500000f


	//   ....[69]....
        /*0278*/ 	.word	0x0500000f


	//   ....[70]....
        /*027c*/ 	.word	0x0500000f


	//   ....[71]....
        /*0280*/ 	.word	0x0500000f


	//   ....[72]....
        /*0284*/ 	.word	0x0500000f


	//   ....[73]....
        /*0288*/ 	.word	0x0500000f


	//   ....[74]....
        /*028c*/ 	.word	0x0500000f


	//   ....[75]....
        /*0290*/ 	.word	0x0500000f


	//   ....[76]....
        /*0294*/ 	.word	0x0500000f


	//   ....[77]....
        /*0298*/ 	.word	0x0500000f


	//   ....[78]....
        /*029c*/ 	.word	0x0500000f


	//   ....[79]....
        /*02a0*/ 	.word	0x0500000f


	//   ....[80]....
        /*02a4*/ 	.word	0x0500000f


	//   ....[81]....
        /*02a8*/ 	.word	0x0500000f


	//   ....[82]....
        /*02ac*/ 	.word	0x0500000f


	//   ....[83]....
        /*02b0*/ 	.word	0x0500000f


	//   ....[84]....
        /*02b4*/ 	.word	0x0500000f


	//   ....[85]....
        /*02b8*/ 	.word	0x0500000f


	//   ....[86]....
        /*02bc*/ 	.word	0x0500000f


	//   ....[87]....
        /*02c0*/ 	.word	0x0500000f


	//   ....[88]....
        /*02c4*/ 	.word	0x0500000f


	//   ....[89]....
        /*02c8*/ 	.word	0x0500000f


	//   ....[90]....
        /*02cc*/ 	.word	0x0500000f


	//   ....[91]....
        /*02d0*/ 	.word	0x0500000f


	//   ....[92]....
        /*02d4*/ 	.word	0x0500000f


	//   ....[93]....
        /*02d8*/ 	.word	0x0500000f


	//   ....[94]....
        /*02dc*/ 	.word	0x0500000f


	//   ....[95]....
        /*02e0*/ 	.word	0x0500000f


	//   ....[96]....
        /*02e4*/ 	.word	0x0500000f


	//   ....[97]....
        /*02e8*/ 	.word	0x0500000f


	//   ....[98]....
        /*02ec*/ 	.word	0x0500000f


	//   ....[99]....
        /*02f0*/ 	.word	0x0500000f


	//   ....[100]....
        /*02f4*/ 	.word	0x0500000f


	//   ....[101]....
        /*02f8*/ 	.word	0x0500000f


	//   ....[102]....
        /*02fc*/ 	.word	0x0500000f


	//   ....[103]....
        /*0300*/ 	.word	0x0500000f


	//   ....[104]....
        /*0304*/ 	.word	0x0500000f


	//   ....[105]....
        /*0308*/ 	.word	0x0500000f


	//   ....[106]....
        /*030c*/ 	.word	0x0500000f


	//   ....[107]....
        /*0310*/ 	.word	0x0500000f


	//   ....[108]....
        /*0314*/ 	.word	0x0500000f


	//   ....[109]....
        /*0318*/ 	.word	0x0500000f


	//   ....[110]....
        /*031c*/ 	.word	0x0500000f


	//   ....[111]....
        /*0320*/ 	.word	0x0500000f


	//   ....[112]....
        /*0324*/ 	.word	0x0500000f


	//   ....[113]....
        /*0328*/ 	.word	0x0500000f


	//   ....[114]....
        /*032c*/ 	.word	0x0500000f


	//   ....[115]....
        /*0330*/ 	.word	0x0500000f


	//   ....[116]....
        /*0334*/ 	.word	0x0500000f


	//   ....[117]....
        /*0338*/ 	.word	0x0500000f


	//   ....[118]....
        /*033c*/ 	.word	0x0500000f


	//   ....[119]....
        /*0340*/ 	.word	0x0500000f


	//   ....[120]....
        /*0344*/ 	.word	0x0500000f


	//   ....[121]....
        /*0348*/ 	.word	0x0500000f


	//   ....[122]....
        /*034c*/ 	.word	0x0500000f


	//   ....[123]....
        /*0350*/ 	.word	0x0500000f


	//   ....[124]....
        /*0354*/ 	.word	0x0500000f


	//   ....[125]....
        /*0358*/ 	.word	0x0500000f


	//   ....[126]....
        /*035c*/ 	.word	0x0500000f


	//   ....[127]....
        /*0360*/ 	.word	0x0500000f


	//   ....[128]....
        /*0364*/ 	.word	0x0500000f


	//   ....[129]....
        /*0368*/ 	.word	0x0500000f


	//   ....[130]....
        /*036c*/ 	.word	0x0500000f


	//   ....[131]....
        /*0370*/ 	.word	0x0500000f


	//   ....[132]....
        /*0374*/ 	.word	0x0500000f


	//   ....[133]....
        /*0378*/ 	.word	0x0500000f


	//   ....[134]....
        /*037c*/ 	.word	0x0500000f


	//   ....[135]....
        /*0380*/ 	.word	0x0500000f


	//   ....[136]....
        /*0384*/ 	.word	0x0500000f


	//   ....[137]....
        /*0388*/ 	.word	0x0500000f


	//   ....[138]....
        /*038c*/ 	.word	0x0500000f


	//   ....[139]....
        /*0390*/ 	.word	0x0500000f


	//   ....[140]....
        /*0394*/ 	.word	0x0500000f


	//----- nvinfo : EIATTR_COOP_GROUP_INSTR_OFFSETS
	.align		4
.L_10085:
        /*0398*/ 	.byte	0x04, 0x28
        /*039a*/ 	.short	(.L_10087 - .L_10086)


	//   ....[0]....
.L_10086:
        /*039c*/ 	.word	0x00000b20


	//   ....[1]....
        /*03a0*/ 	.word	0x00000b40


	//   ....[2]....
        /*03a4*/ 	.word	0x00000b60


	//   ....[3]....
        /*03a8*/ 	.word	0x00000b80


	//   ....[4]....
        /*03ac*/ 	.word	0x00000ba0


	//   ....[5]....
        /*03b0*/ 	.word	0x00000cb0


	//   ....[6]....
        /*03b4*/ 	.word	0x00000cd0


	//   ....[7]....
        /*03b8*/ 	.word	0x00000cf0


	//   ....[8]....
        /*03bc*/ 	.word	0x00001b30


	//   ....[9]....
        /*03c0*/ 	.word	0x00001b60


	//   ....[10]....
        /*03c4*/ 	.word	0x00001b80


	//   ....[11]....
        /*03c8*/ 	.word	0x00001ba0


	//   ....[12]....
        /*03cc*/ 	.word	0x00001bc0


	//   ....[13]....
        /*03d0*/ 	.word	0x00001c10


	//   ....[14]....
        /*03d4*/ 	.word	0x00001c30


	//   ....[15]....
        /*03d8*/ 	.word	0x00001c50


	//   ....[16]....
        /*03dc*/ 	.word	0x00002b10


	//   ....[17]....
        /*03e0*/ 	.word	0x00002b50


	//   ....[18]....
        /*03e4*/ 	.word	0x00002b90


	//   ....[19]....
        /*03e8*/ 	.word	0x00002bc0


	//   ....[20]....
        /*03ec*/ 	.word	0x00002c00


	//   ....[21]....
        /*03f0*/ 	.word	0x00002c10


	//   ....[22]....
        /*03f4*/ 	.word	0x00002c40


	//   ....[23]....
        /*03f8*/ 	.word	0x00002c80


	//   ....[24]....
        /*03fc*/ 	.word	0x00002cb0


	//   ....[25]....
        /*0400*/ 	.word	0x00002ce0


	//   ....[26]....
        /*0404*/ 	.word	0x00002d10


	//   ....[27]....
        /*0408*/ 	.word	0x00002d50


	//   ....[28]....
        /*040c*/ 	.word	0x00002d90


	//   ....[29]....
        /*0410*/ 	.word	0x00002db0


	//   ....[30]....
        /*0414*/ 	.word	0x00002dd0


	//   ....[31]....
        /*0418*/ 	.word	0x00002e00


	//   ....[32]....
        /*041c*/ 	.word	0x00002e30


	//   ....[33]....
        /*0420*/ 	.word	0x00002e40


	//   ....[34]....
        /*0424*/ 	.word	0x00002e70


	//   ....[35]....
        /*0428*/ 	.word	0x00002ea0


	//   ....[36]....
        /*042c*/ 	.word	0x00002ec0


	//   ....[37]....
        /*0430*/ 	.word	0x00002ee0


	//   ....[38]....
        /*0434*/ 	.word	0x00002f00


	//   ....[39]....
        /*0438*/ 	.word	0x00002f40


	//   ....[40]....
        /*043c*/ 	.word	0x00002f70


	//   ....[41]....
        /*0440*/ 	.word	0x00002f90


	//   ....[42]....
        /*0444*/ 	.word	0x00002fb0


	//   ....[43]....
        /*0448*/ 	.word	0x00002fd0


	//   ....[44]....
        /*044c*/ 	.word	0x00002ff0


	//   ....[45]....
        /*0450*/ 	.word	0x00003000


	//   ....[46]....
        /*0454*/ 	.word	0x00003020


	//   ....[47]....
        /*0458*/ 	.word	0x00003040


	//   ....[48]....
        /*045c*/ 	.word	0x00003070


	//   ....[49]....
        /*0460*/ 	.word	0x000030b0


	//   ....[50]....
        /*0464*/ 	.word	0x000030d0


	//   ....[51]....
        /*0468*/ 	.word	0x000030f0


	//   ....[52]....
        /*046c*/ 	.word	0x00003110


	//   ....[53]....
        /*0470*/ 	.word	0x00003130


	//   ....[54]....
        /*0474*/ 	.word	0x00003150


	//   ....[55]....
        /*0478*/ 	.word	0x00003160


	//   ....[56]....
        /*047c*/ 	.word	0x00003180


	//   ....[57]....
        /*0480*/ 	.word	0x000031b0


	//   ....[58]....
        /*0484*/ 	.word	0x000031d0


	//   ....[59]....
        /*0488*/ 	.word	0x000031f0


	//   ....[60]....
        /*048c*/ 	.word	0x00003210


	//   ....[61]....
        /*0490*/ 	.word	0x00003230


	//   ....[62]....
        /*0494*/ 	.word	0x00003250


	//   ....[63]....
        /*0498*/ 	.word	0x00003260


	//   ....[64]....
        /*049c*/ 	.word	0x000041d0


	//   ....[65]....
        /*04a0*/ 	.word	0x00004230


	//   ....[66]....
        /*04a4*/ 	.word	0x00004290


	//   ....[67]....
        /*04a8*/ 	.word	0x000042f0


	//   ....[68]....
        /*04ac*/ 	.word	0x00004350


	//   ....[69]....
        /*04b0*/ 	.word	0x000043d0


	//   ....[70]....
        /*04b4*/ 	.word	0x00004440


	//   ....[71]....
        /*04b8*/ 	.word	0x000044b0


	//   ....[72]....
        /*04bc*/ 	.word	0x00004510


	//   ....[73]....
        /*04c0*/ 	.word	0x00004590


	//   ....[74]....
        /*04c4*/ 	.word	0x00004600


	//   ....[75]....
        /*04c8*/ 	.word	0x00004660


	//   ....[76]....
        /*04cc*/ 	.word	0x000046e0


	//   ....[77]....
        /*04d0*/ 	.word	0x00004750


	//   ....[78]....
        /*04d4*/ 	.word	0x000047b0


	//   ....[79]....
        /*04d8*/ 	.word	0x00004830


	//   ....[80]....
        /*04dc*/ 	.word	0x000048a0


	//   ....[81]....
        /*04e0*/ 	.word	0x00004900


	//   ....[82]....
        /*04e4*/ 	.word	0x00004980


	//   ....[83]....
        /*04e8*/ 	.word	0x000049f0


	//   ....[84]....
        /*04ec*/ 	.word	0x00004a50


	//   ....[85]....
        /*04f0*/ 	.word	0x00004ad0


	//   ....[86]....
        /*04f4*/ 	.word	0x00004b40


	//   ....[87]....
        /*04f8*/ 	.word	0x00004ba0


	//   ....[88]....
        /*04fc*/ 	.word	0x00004c20


	//   ....[89]....
        /*0500*/ 	.word	0x00004c90


	//   ....[90]....
        /*0504*/ 	.word	0x00004cf0


	//   ....[91]....
        /*0508*/ 	.word	0x00004d70


	//   ....[92]....
        /*050c*/ 	.word	0x00004de0


	//   ....[93]....
        /*0510*/ 	.word	0x00004e40


	//   ....[94]....
        /*0514*/ 	.word	0x00004ec0


	//   ....[95]....
        /*0518*/ 	.word	0x00004f30


	//   ....[96]....
        /*051c*/ 	.word	0x00004f90


	//   ....[97]....
        /*0520*/ 	.word	0x00005010


	//   ....[98]....
        /*0524*/ 	.word	0x00005080


	//   ....[99]....
        /*0528*/ 	.word	0x000050e0


	//   ....[100]....
        /*052c*/ 	.word	0x00005150


	//   ....[101]....
        /*0530*/ 	.word	0x000051c0


	//   ....[102]....
        /*0534*/ 	.word	0x00005220


	//   ....[103]....
        /*0538*/ 	.word	0x00005290


	//   ....[104]....
        /*053c*/ 	.word	0x00005300


	//   ....[105]....
        /*0540*/ 	.word	0x00005360


	//   ....[106]....
        /*0544*/ 	.word	0x000053e0


	//   ....[107]....
        /*0548*/ 	.word	0x00005450


	//   ....[108]....
        /*054c*/ 	.word	0x000054b0


	//   ....[109]....
        /*0550*/ 	.word	0x00005520


	//   ....[110]....
        /*0554*/ 	.word	0x00005590


	//   ....[111]....
        /*0558*/ 	.word	0x000055f0


	//   ....[112]....
        /*055c*/ 	.word	0x00005660


	//   ....[113]....
        /*0560*/ 	.word	0x000056d0


	//   ....[114]....
        /*0564*/ 	.word	0x00005730


	//   ....[115]....
        /*0568*/ 	.word	0x000057b0


	//   ....[116]....
        /*056c*/ 	.word	0x00005810


	//   ....[117]....
        /*0570*/ 	.word	0x00005870


	//   ....[118]....
        /*0574*/ 	.word	0x000058f0


	//   ....[119]....
        /*0578*/ 	.word	0x00005970


	//   ....[120]....
        /*057c*/ 	.word	0x000059d0


	//   ....[121]....
        /*0580*/ 	.word	0x00005a30


	//   ....[122]....
        /*0584*/ 	.word	0x00005ab0


	//   ....[123]....
        /*0588*/ 	.word	0x00005b10


	//   ....[124]....
        /*058c*/ 	.word	0x00005b90


	//   ....[125]....
        /*0590*/ 	.word	0x00005c10


	//   ....[126]....
        /*0594*/ 	.word	0x00005c70


	//   ....[127]....
        /*0598*/ 	.word	0x00005cf0


	//   ....[128]....
        /*059c*/ 	.word	0x00005d60


	//   ....[129]....
        /*05a0*/ 	.word	0x00005dc0


	//   ....[130]....
        /*05a4*/ 	.word	0x00005e40


	//   ....[131]....
        /*05a8*/ 	.word	0x00005eb0


	//   ....[132]....
        /*05ac*/ 	.word	0x00005f10


	//   ....[133]....
        /*05b0*/ 	.word	0x00005f90


	//   ....[134]....
        /*05b4*/ 	.word	0x00005ff0


	//   ....[135]....
        /*05b8*/ 	.word	0x00006050


	//   ....[136]....
        /*05bc*/ 	.word	0x000060c0


	//   ....[137]....
        /*05c0*/ 	.word	0x00006120


	//   ....[138]....
        /*05c4*/ 	.word	0x00006180


	//   ....[139]....
        /*05c8*/ 	.word	0x000061e0


	//   ....[140]....
        /*05cc*/ 	.word	0x00006250


	//----- nvinfo : EIATTR_VRC_CTA_INIT_COUNT
	.align		4
.L_10087:
        /*05d0*/ 	.byte	0x02, 0x4a
	.zero		1
	.zero		1


	//----- nvinfo : EIATTR_SYSCALL_OFFSETS
	.align		4
        /*05d4*/ 	.byte	0x04, 0x46
        /*05d6*/ 	.short	(.L_10089 - .L_10088)


	//   ....[0]....
.L_10088:
        /*05d8*/ 	.word	0x00002a20


	//   ....[1]....
        /*05dc*/ 	.word	0x00004170


	//----- nvinfo : EIATTR_EXIT_INSTR_OFFSETS
	.align		4
.L_10089:
        /*05e0*/ 	.byte	0x04, 0x1c
        /*05e2*/ 	.short	(.L_10091 - .L_10090)


	//   ....[0]....
.L_10090:
        /*05e4*/ 	.word	0x00003e00


	//   ....[1]....
        /*05e8*/ 	.word	0x00003e40


	//   ....[2]....
        /*05ec*/ 	.word	0x00004070


	//   ....[3]....
        /*05f0*/ 	.word	0x00004180


	//----- nvinfo : EIATTR_CRS_STACK_SIZE
	.align		4
.L_10091:
        /*05f4*/ 	.byte	0x04, 0x1e
        /*05f6*/ 	.short	(.L_10093 - .L_10092)
.L_10092:
        /*05f8*/ 	.word	0x00000000


	//----- nvinfo : EIATTR_CBANK_PARAM_SIZE
	.align		4
.L_10093:
        /*05fc*/ 	.byte	0x03, 0x19
        /*05fe*/ 	.short	0x007c


	//----- nvinfo : EIATTR_PARAM_CBANK
	.align		4
        /*0600*/ 	.byte	0x04, 0x0a
        /*0602*/ 	.short	(.L_10095 - .L_10094)
	.align		4
.L_10094:
        /*0604*/ 	.word	index@(.nv.constant0._ZN4vllm25paged_attention_v1_kernelIfhLi96ELi32ELi128ELNS_18Fp8KVCacheDataTypeE2ELb1EEEvPT_PKS2_PKT0_S8_ifPKiSA_iPKfiiiSC_SC_iiiii)
        /*0608*/ 	.short	0x0380
        /*060a*/ 	.short	0x007c


	//----- nvinfo : EIATTR_SW_WAR
	.align		4
.L_10095:
        /*060c*/ 	.byte	0x04, 0x36
        /*060e*/ 	.short	(.L_10097 - .L_10096)
.L_10096:
        /*0610*/ 	.word	0x00000008
.L_10097:


//--------------------- .nv.info._ZN4vllm25paged_attention_v1_kernelIfhLi80ELi32ELi128ELNS_18Fp8KVCacheDataTypeE2ELb1EEEvPT_PKS2_PKT0_S8_ifPKiSA_iPKfiiiSC_SC_iiiii --------------------------
	.section	.nv.info._ZN4vllm25paged_attention_v1_kernelIfhLi80ELi32ELi128ELNS_18Fp8KVCacheDataTypeE2ELb1EEEvPT_PKS2_PKT0_S8_ifPKiSA_iPKfiiiSC_SC_iiiii,"",@"SHT_CUDA_INFO"
	.sectionflags	@""
	.align	4


	//----- nvinfo : EIATTR_CUDA_API_VERSION
	.align		4
        /*0000*/ 	.byte	0x04, 0x37
        /*0002*/ 	.short	(.L_10099 - .L_10098)
.L_10098:
        /*0004*/ 	.word	0x00000082


	//----- nvinfo : EIATTR_KPARAM_INFO
	.align		4
.L_10099:
        /*0008*/ 	.byte	0x04, 0x17
        /*000a*/ 	.short	(.L_10101 - .L_10100)
.L_10100:
        /*000c*/ 	.word	0x00000000
        /*0010*/ 	.short	0x0013
        /*0012*/ 	.short	0x0078
        /*0014*/ 	.byte	0x00, 0xf0, 0x11, 0x00


	//----- nvinfo : EIATTR_KPARAM_INFO
	.align		4
.L_10101:
        /*0018*/ 	.byte	0x04, 0x17
        /*001a*/ 	.short	(.L_10103 - .L_10102)
.L_10102:
        /*001c*/ 	.word	0x00000000
        /*0020*/ 	.short	0x0012
        /*0022*/ 	.short	0x0074
        /*0024*/ 	.byte	0x00, 0xf0, 0x11, 0x00


	//----- nvinfo : EIATTR_KPARAM_INFO
	.align		4
.L_10103:
        /*0028*/ 	.byte	0x04, 0x17
        /*002a*/ 	.short	(.L_10105 - .L_10104)
.L_10104:
        /*002c*/ 	.word	0x00000000
        /*0030*/ 	.short	0x0011
        /*0032*/ 	.short	0x0070
        /*0034*/ 	.byte	0x00, 0xf0, 0x11, 0x00


	//----- nvinfo : EIATTR_KPARAM_INFO
	.align		4
.L_10105:
        /*0038*/ 	.byte	0x04, 0x17
        /*003a*/ 	.short	(.L_10107 - .L_10106)
.L_10106:
        /*003c*/ 	.word	0x00000000
        /*0040*/ 	.short	0x0010
        /*0042*/ 	.short	0x006c
        /*0044*/ 	.byte	0x00, 0xf0, 0x11, 0x00


	//----- nvinfo : EIATTR_KPARAM_INFO
	.align		4
.L_10107:
        /*0048*/ 	.byte	0x04, 0x17
        /*004a*/ 	.short	(.L_10109 - .L_10108)
.L_10108:
        /*004c*/ 	.word	0x00000000
        /*0050*/ 	.short	0x000f
        /*0052*/ 	.short	0x0068
        /*0054*/ 	.byte	0x00, 0xf0, 0x11, 0x00


	//----- nvinfo : EIATTR_KPARAM_INFO
	.align		4
.L_10109:
        /*0058*/ 	.byte	0x04, 0x17
        /*005a*/ 	.short	(.L_10111 - .L_10110)
.L_10110:
        /*005c*/ 	.word	0x00000000
        /*0060*/ 	.short	0x000e
        /*0062*/ 	.short	0x0060
        /*0064*/ 	.byte	0x00, 0xf5, 0x21, 0x00


	//----- nvinfo : EIATTR_KPARAM_INFO
	.align		4
.L_10111:
        /*0068*/ 	.byte	0x04, 0x17
        /*006a*/ 	.short	(.L_10113 - .L_10112)
.L_10112:
        /*006c*/ 	.word	0x00000000
        /*0070*/ 	.short	0x000d
        /*0072*/ 	.short	0x0058
        /*0074*/ 	.byte	0x00, 0xf5, 0x21, 0x00


	//----- nvinfo : EIATTR_KPARAM_INFO
	.align		4
.L_10113:
        /*0078*/ 	.byte	0x04, 0x17
        /*007a*/ 	.short	(.L_10115 - .L_10114)
.L_10114:
        /*007c*/ 	.word	0x00000000
        /*0080*/ 	.short	0x000c
        /*0082*/ 	.short	0x0050
        /*0084*/ 	.byte	0x00, 0xf0, 0x11, 0x00


	//----- nvinfo : EIATTR_KPARAM_INFO
	.align		4
.L_10115:
        /*0088*/ 	.byte	0x04, 0x17
        /*008a*/ 	.short	(.L_10117 - .L_10116)
.L_10116:
        /*008c*/ 	.word	0x00000000
        /*0090*/ 	.short	0x000b
        /*0092*/ 	.short	0x004c
        /*0094*/ 	.byte	0x00, 0xf0, 0x11, 0x00


	//----- nvinfo : EIATTR_KPARAM_INFO
	.align		4
.L_10117:
        /*0098*/ 	.byte	0x04, 0x17
        /*009a*/ 	.short	(.L_10119 - .L_10118)
.L_10118:
        /*009c*/ 	.word	0x00000000
        /*00a0*/ 	.short	0x000a
        /*00a2*/ 	.short	0x0048
        /*00a4*/ 	.byte	0x00, 0xf0, 0x11, 0x00


	//----- nvinfo : EIATTR_KPARAM_INFO
	.align		4
.L_10119:
        /*00a8*/ 	.byte	0x04, 0x17
        /*00aa*/ 	.short	(.L_10121 - .L_10120)
.L_10120:
        /*00ac*/ 	.word	0x00000000
        /*00b0*/ 	.short	0x0009
        /*00b2*/ 	.short	0x0040
        /*00b4*/ 	.byte	0x00, 0xf5, 0x21, 0x00


	//----- nvinfo : EIATTR_KPARAM_INFO
	.align		4
.L_10121:
        /*00b8*/ 	.byte	0x04, 0x17
        /*00ba*/ 	.short	(.L_10123 - .L_10122)
.L_10122:
        /*00bc*/ 	.word	0x00000000
        /*00c0*/ 	.short	0x0008
        /*00c2*/ 	.short	0x0038
        /*00c4*/ 	.byte	0x00, 0xf0, 0x11, 0x00


	//----- nvinfo : EIATTR_KPARAM_INFO
	.align		4
.L_10123:
        /*00c8*/ 	.byte	0x04, 0x17
        /*00ca*/ 	.short	(.L_10125 - .L_10124)
.L_10124:
        /*00cc*/ 	.word	0x00000000
        /*00d0*/ 	.short	0x0007
        /*00d2*/ 	.short	0x0030
        /*00d4*/ 	.byte	0x00, 0xf5, 0x21, 0x00


	//----- nvinfo : EIATTR_KPARAM_INFO
	.align		4
.L_10125:
        /*00d8*/ 	.byte	0x04, 0x17
        /*00da*/ 	.short	(.L_10127 - .L_10126)
.L_10126:
        /*00dc*/ 	.word	0x00000000
        /*00e0*/ 	.short	0x0006
        /*00e2*/ 	.short	0x0028
        /*00e4*/ 	.byte	0x00, 0xf5, 0x21, 0x00


	//----- nvinfo : EIATTR_KPARAM_INFO
	.align		4
.L_10127:
        /*00e8*/ 	.byte	0x04, 0x17
        /*00ea*/ 	.short	(.L_10129 - .L_10128)
.L_10128:
        /*00ec*/ 	.word	0x00000000
        /*00f0*/ 	.short	0x0005
        /*00f2*/ 	.short	0x0024
        /*00f4*/ 	.byte	0x00, 0xf0, 0x11, 0x00


	//----- nvinfo : EIATTR_KPARAM_INFO
	.align		4
.L_10129:
        /*00f8*/ 	.byte	0x04, 0x17
        /*00fa*/ 	.short	(.L_10131 - .L_10130)
.L_10130:
        /*00fc*/ 	.word	0x00000000
        /*0100*/ 	.short	0x0004
        /*0102*/ 	.short	0x0020
        /*0104*/ 	.byte	0x00, 0xf0, 0x11, 0x00


	//----- nvinfo : EIATTR_KPARAM_INFO
	.align		4
.L_10131:
        /*0108*/ 	.byte	0x04, 0x17
        /*010a*/ 	.short	(.L_10133 - .L_10132)
.L_10132:
        /*010c*/ 	.word	0x00000000
        /*0110*/ 	.short	0x0003
        /*0112*/ 	.short	0x0018
        /*0114*/ 	.byte	0x00, 0xf5, 0x21, 0x00


	//----- nvinfo : EIATTR_KPARAM_INFO
	.align		4
.L_10133:
        /*0118*/ 	.byte	0x04, 0x17
        /*011a*/ 	.short	(.L_10135 - .L_10134)
.L_10134:
        /*011c*/ 	.word	0x00000000
        /*0120*/ 	.short	0x0002
        /*0122*/ 	.short	0x0010
        /*0124*/ 	.byte	0x00, 0xf5, 0x21, 0x00


	//----- nvinfo : EIATTR_KPARAM_INFO
	.align		4
.L_10135:
        /*0128*/ 	.byte	0x04, 0x17
        /*012a*/ 	.short	(.L_10137 - .L_10136)
.L_10136:
        /*012c*/ 	.word	0x00000000
        /*0130*/ 	.short	0x0001
        /*0132*/ 	.short	0x0008
        /*0134*/ 	.byte	0x00, 0xf5, 0x21, 0x00


	//----- nvinfo : EIATTR_KPARAM_INFO
	.align		4
.L_10137:
        /*0138*/ 	.byte	0x04, 0x17
        /*013a*/ 	.short	(.L_10139 - .L_10138)
.L_10138:
        /*013c*/ 	.word	0x00000000
        /*0140*/ 	.short	0x0000
        /*0142*/ 	.short	0x0000
        /*0144*/ 	.byte	0x00, 0xf5, 0x21, 0x00


	//----- nvinfo : EIATTR_SPARSE_MMA_MASK
	.align		4
.L_10139:
        /*0148*/ 	.byte	0x03, 0x50
        /*014a*/ 	.short	0x0000


	//----- nvinfo : EIATTR_MAXREG_COUNT
	.align		4
        /*014c*/ 	.byte	0x03, 0x1b
        /*014e*/ 	.short	0x00ff


	//----- nvinfo : EIATTR_NUM_BARRIERS
	.align		4
        /*0150*/ 	.byte	0x02, 0x4c
        /*0152*/ 	.byte	0x01
	.zero		1


	//----- nvinfo : EIATTR_EXTERNS
	.align		4
        /*0154*/ 	.byte	0x04, 0x0f
        /*0156*/ 	.short	(.L_10141 - .L_10140)


	//   ....[0]....
	.align		4
.L_10140:
        /*0158*/ 	.word	index@(__assertfail)


	//----- nvinfo : EIATTR_MERCURY_ISA_VERSION
	.align		4
.L_10141:
        /*015c*/ 	.byte	0x03, 0x5f
        /*015e*/ 	.short	0x0101


	//----- nvinfo : EIATTR_COOP_GROUP_MASK_REGIDS
	.align		4
        /*0160*/ 	.byte	0x04, 0x29
        /*0162*/ 	.short	(.L_10143 - .L_10142)


	//   ....[0]....
.L_10142:
        /*0164*/ 	.word	0xffffffff


	//   ....[1]....
        /*0168*/ 	.word	0xffffffff


	//   ....[2]....
        /*016c*/ 	.word	0xffffffff


	//   ....[3]....
        /*0170*/ 	.word	0xffffffff


	//   ....[4]....
        /*0174*/ 	.word	0xffffffff


	//   ....[5]....
        /*0178*/ 	.word	0xffffffff


	//   ....[6]....
        /*017c*/ 	.word	0xffffffff


	//   ....[7]....
        /*0180*/ 	.word	0xffffffff


	//   ....[8]....
        /*0184*/ 	.word	0xffffffff


	//   ....[9]....
        /*0188*/ 	.word	0xffffffff


	//   ....[10]....
        /*018c*/ 	.word	0xffffffff


	//   ....[11]....
        /*0190*/ 	.word	0xffffffff


	//   ....[12]....
        /*0194*/ 	.word	0xffffffff


	//   ....[13]....
        /*0198*/ 	.word	0xffffffff


	//   ....[14]....
        /*019c*/ 	.word	0xffffffff


	//   ....[15]....
        /*01a0*/ 	.word	0xffffffff


	//   ....[16]....
        /*01a4*/ 	.word	0xffffffff


	//   ....[17]....
        /*01a8*/ 	.word	0xffffffff


	//   ....[18]....
        /*01ac*/ 	.word	0xffffffff


	//   ....[19]....
        /*01b0*/ 	.word	0xffffffff


	//   ....[20]....
        /*01b4*/ 	.word	0xffffffff


	//   ....[21]....
        /*01b8*/ 	.word	0xffffffff


	//   ....[22]....
        /*01bc*/ 	.word	0xffffffff


	//   ....[23]....
        /*01c0*/ 	.word	0xffffffff


	//   ....[24]....
        /*01c4*/ 	.word	0xffffffff


	//   ....[25]....
        /*01c8*/ 	.word	0xffffffff


	//   ....[26]....
        /*01cc*/ 	.word	0xffffffff


	//   ....[27]....
        /*01d0*/ 	.word	0xffffffff


	//   ....[28]....
        /*01d4*/ 	.word	0xffffffff


	//   ....[29]....
        /*01d8*/ 	.word	0xffffffff


	//   ....[30]....
        /*01dc*/ 	.word	0xffffffff


	//   ....[31]....
        /*01e0*/ 	.word	0xffffffff


	//   ....[32]....
        /*01e4*/ 	.word	0xffffffff


	//   ....[33]....
        /*01e8*/ 	.word	0xffffffff


	//   ....[34]....
        /*01ec*/ 	.word	0xffffffff


	//   ....[35]....
        /*01f0*/ 	.word	0xffffffff


	//   ....[36]....
        /*01f4*/ 	.word	0xffffffff


	//   ....[37]....
        /*01f8*/ 	.word	0xffffffff


	//   ....[38]....
        /*01fc*/ 	.word	0xffffffff


	//   ....[39]....
        /*0200*/ 	.word	0xffffffff


	//   ....[40]....
        /*0204*/ 	.word	0xffffffff


	//   ....[41]....
        /*0208*/ 	.word	0xffffffff


	//   ....[42]....
        /*020c*/ 	.word	0xffffffff


	//   ....[43]....
        /*0210*/ 	.word	0xffffffff


	//   ....[44]....
        /*0214*/ 	.word	0xffffffff


	//   ....[45]....
        /*0218*/ 	.word	0xffffffff


	//   ....[46]....
        /*021c*/ 	.word	0xffffffff


	//   ....[47]....
        /*0220*/ 	.word	0xffffffff


	//   ....[48]....
        /*0224*/ 	.word	0xffffffff


	//   ....[49]....
        /*0228*/ 	.word	0xffffffff


	//   ....[50]....
        /*022c*/ 	.word	0xffffffff


	//   ....[51]....
        /*0230*/ 	.word	0xffffffff


	//   ....[52]....
        /*0234*/ 	.word	0xffffffff


	//   ....[53]....
        /*0238*/ 	.word	0xffffffff


	//   ....[54]....
        /*023c*/ 	.word	0xffffffff


	//   ....[55]....
        /*0240*/ 	.word	0xffffffff


	//   ....[56]....
        /*0244*/ 	.word	0x0500000f


	//   ....[57]....
        /*0248*/ 	.word	0x0500000f


	//   ....[58]....
        /*024c*/ 	.word	0x0500000f


	//   ....[59]....
        /*0250*/ 	.word	0x0500000f


	//   ....[60]....
        /*0254*/ 	.word	0x0500000f


	//   ....[61]....
        /*0258*/ 	.word	0x0500000f


	//   ....[62]....
        /*025c*/ 	.word	0x0500000f


	//   ....[63]....
        /*0260*/ 	.word	0x0500000f


	//   ....[64]....
        /*0264*/ 	.word	0x0500000f


	//   ....[65]....
        /*0268*/ 	.word	0x0500000f


	//   ....[66]....
        /*026c*/ 	.word	0x0500000f


	//   ....[67]....
        /*0270*/ 	.word	0x0500000f


	//   ....[68]....
        /*0274*/ 	.word	0x0500000f


	//   ....[69]....
        /*0278*/ 	.word	0x0500000f


	//   ....[70]....
        /*027c*/ 	.word	0x0500000f


	//   ....[71]....
        /*0280*/ 	.word	0x0500000f


	//   ....[72]....
        /*0284*/ 	.word	0x0500000f


	//   ....[73]....
        /*0288*/ 	.word	0x0500000f


	//   ....[74]....
        /*028c*/ 	.word	0x0500000f


	//   ....[75]....
        /*0290*/ 	.word	0x0500000f


	//   ....[76]....
        /*0294*/ 	.word	0x0500000f


	//   ....[77]....
        /*0298*/ 	.word	0x0500000f


	//   ....[78]....
        /*029c*/ 	.word	0x0500000f


	//   ....[79]....
        /*02a0*/ 	.word	0x0500000f


	//   ....[80]....
        /*02a4*/ 	.word	0x0500000f


	//   ....[81]....
        /*02a8*/ 	.word	0x0500000f


	//   ....[82]....
        /*02ac*/ 	.word	0x0500000f


	//   ....[83]....
        /*02b0*/ 	.word	0x0500000f


	//   ....[84]....
        /*02b4*/ 	.word	0x0500000f


	//   ....[85]....
        /*02b8*/ 	.word	0x0500000f


	//   ....[86]....
        /*02bc*/ 	.word	0x0500000f


	//   ....[87]....
        /*02c0*/ 	.word	0x0500000f


	//   ....[88]....
        /*02c4*/ 	.word	0x0500000f


	//   ....[89]....
        /*02c8*/ 	.word	0x0500000f


	//   ....[90]....
        /*02cc*/ 	.word	0x0500000f


	//   ....[91]....
        /*02d0*/ 	.word	0x0500000f


	//   ....[92]....
        /*02d4*/ 	.word	0x0500000f


	//   ....[93]....
        /*02d8*/ 	.word	0x0500000f


	//   ....[94]....
        /*02dc*/ 	.word	0x0500000f


	//   ....[95]....
        /*02e0*/ 	.word	0x0500000f


	//   ....[96]....
        /*02e4*/ 	.word	0x0500000f


	//   ....[97]....
        /*02e8*/ 	.word	0x0500000f


	//   ....[98]....
        /*02ec*/ 	.word	0x0500000f


	//   ....[99]....
        /*02f0*/ 	.word	0x0500000f


	//   ....[100]....
        /*02f4*/ 	.word	0x0500000f


	//   ....[101]....
        /*02f8*/ 	.word	0x0500000f


	//   ....[102]....
        /*02fc*/ 	.word	0x0500000f


	//   ....[103]....
        /*0300*/ 	.word	0x0500000f


	//   ....[104]....
        /*0304*/ 	.word	0x0500000f


	//   ....[105]....
        /*0308*/ 	.word	0x0500000f


	//   ....[106]....
        /*030c*/ 	.word	0x0500000f


	//   ....[107]....
        /*0310*/ 	.word	0x0500000f


	//   ....[108]....
        /*0314*/ 	.word	0x0500000f


	//   ....[109]....
        /*0318*/ 	.word	0x0500000f


	//   ....[110]....
        /*031c*/ 	.word	0x0500000f


	//   ....[111]....
        /*0320*/ 	.word	0x0500000f


	//   ....[112]....
        /*0324*/ 	.word	0x0500000f


	//   ....[113]....
        /*0328*/ 	.word	0x0500000f


	//   ....[114]....
        /*032c*/ 	.word	0x0500000f


	//   ....[115]....
        /*0330*/ 	.word	0x0500000f


	//   ....[116]....
        /*0334*/ 	.word	0x0500000f


	//   ....[117]....
        /*0338*/ 	.word	0x0500000f


	//   ....[118]....
        /*033c*/ 	.word	0x0500000f


	//   ....[119]....
        /*0340*/ 	.word	0x0500000f


	//   ....[120]....
        /*0344*/ 	.word	0x0500000f


	//----- nvinfo : EIATTR_COOP_GROUP_INSTR_OFFSETS
	.align		4
.L_10143:
        /*0348*/ 	.byte	0x04, 0x28
        /*034a*/ 	.short	(.L_10145 - .L_10144)


	//   ....[0]....
.L_10144:
        /*034c*/ 	.word	0x00000aa0


	//   ....[1]....
        /*0350*/ 	.word	0x00000ac0


	//   ....[2]....
        /*0354*/ 	.word	0x00000ae0


	//   ....[3]....
        /*0358*/ 	.word	0x00000b00


	//   ....[4]....
        /*035c*/ 	.word	0x00000b20


	//   ....[5]....
        /*0360*/ 	.word	0x00000c20


	//   ....[6]....
        /*0364*/ 	.word	0x00000c40


	//   ....[7]....
        /*0368*/ 	.word	0x00000c70


	//   ....[8]....
        /*036c*/ 	.word	0x00001aa0


	//   ....[9]....
        /*0370*/ 	.word	0x00001ad0


	//   ....[10]....
        /*0374*/ 	.word	0x00001af0


	//   ....[11]....
        /*0378*/ 	.word	0x00001b10


	//   ....[12]....
        /*037c*/ 	.word	0x00001b30


	//   ....[13]....
        /*0380*/ 	.word	0x00001b80


	//   ....[14]....
        /*0384*/ 	.word	0x00001ba0


	//   ....[15]....
        /*0388*/ 	.word	0x00001bc0


	//   ....[16]....
        /*038c*/ 	.word	0x00002a60


	//   ....[17]....
        /*0390*/ 	.word	0x00002aa0


	//   ....[18]....
        /*0394*/ 	.word	0x00002ab0


	//   ....[19]....
        /*0398*/ 	.word	0x00002ac0


	//   ....[20]....
        /*039c*/ 	.word	0x00002ad0


	//   ....[21]....
        /*03a0*/ 	.word	0x00002ae0


	//   ....[22]....
        /*03a4*/ 	.word	0x00002b20


	//   ....[23]....
        /*03a8*/ 	.word	0x00002b40


	//   ....[24]....
        /*03ac*/ 	.word	0x00002b70


	//   ....[25]....
        /*03b0*/ 	.word	0x00002bb0


	//   ....[26]....
        /*03b4*/ 	.word	0x00002bf0


	//   ....[27]....
        /*03b8*/ 	.word	0x00002c30


	//   ....[28]....
        /*03bc*/ 	.word	0x00002c50


	//   ....[29]....
        /*03c0*/ 	.word	0x00002c80


	//   ....[30]....
        /*03c4*/ 	.word	0x00002cb0


	//   ....[31]....
        /*03c8*/ 	.word	0x00002cd0


	//   ....[32]....
        /*03cc*/ 	.word	0x00002cf0


	//   ....[33]....
        /*03d0*/ 	.word	0x00002d10


	//   ....[34]....
        /*03d4*/ 	.word	0x00002d30


	//   ....[35]....
        /*03d8*/ 	.word	0x00002d50


	//   ....[36]....
        /*03dc*/ 	.word	0x00002d60


	//   ....[37]....
        /*03e0*/ 	.word	0x00002d90


	//   ....[38]....
        /*03e4*/ 	.word	0x00002dc0


	//   ....[39]....
        /*03e8*/ 	.word	0x00002de0


	//   ....[40]....
        /*03ec*/ 	.word	0x00002e20


	//   ....[41]....
        /*03f0*/ 	.word	0x00002e40


	//   ....[42]....
        /*03f4*/ 	.word	0x00002e60


	//   ....[43]....
        /*03f8*/ 	.word	0x00002e70


	//   ....[44]....
        /*03fc*/ 	.word	0x00002e90


	//   ....[45]....
        /*0400*/ 	.word	0x00002ef0


	//   ....[46]....
        /*0404*/ 	.word	0x00002f10


	//   ....[47]....
        /*0408*/ 	.word	0x00002f50


	//   ....[48]....
        /*040c*/ 	.word	0x00002f80


	//   ....[49]....
        /*0410*/ 	.word	0x00002fa0


	//   ....[50]....
        /*0414*/ 	.word	0x00002ff0


	//   ....[51]....
        /*0418*/ 	.word	0x00003010


	//   ....[52]....
        /*041c*/ 	.word	0x00003060


	//   ....[53]....
        /*0420*/ 	.word	0x00003080


	//   ....[54]....
        /*0424*/ 	.word	0x000030c0


	//   ....[55]....
        /*0428*/ 	.word	0x000030e0


	//   ....[56]....
        /*042c*/ 	.word	0x00003e20


	//   ....[57]....
        /*0430*/ 	.word	0x00003e80


	//   ....[58]....
        /*0434*/ 	.word	0x00003ee0


	//   ....[59]....
        /*0438*/ 	.word	0x00003f40


	//   ....[60]....
        /*043c*/ 	.word	0x00003fa0


	//   ....[61]....
        /*0440*/ 	.word	0x00004020


	//   ....[62]....
        /*0444*/ 	.word	0x00004080


	//   ....[63]....
        /*0448*/ 	.word	0x000040f0


	//   ....[64]....
        /*044c*/ 	.word	0x00004150


	//   ....[65]....
        /*0450*/ 	.word	0x000041d0


	//   ....[66]....
        /*0454*/ 	.word	0x00004240


	//   ....[67]....
        /*0458*/ 	.word	0x000042a0


	//   ....[68]....
        /*045c*/ 	.word	0x00004310


	//   ....[69]....
        /*0460*/ 	.word	0x00004380


	//   ....[70]....
        /*0464*/ 	.word	0x000043e0


	//   ....[71]....
        /*0468*/ 	.word	0x00004450


	//   ....[72]....
        /*046c*/ 	.word	0x000044c0


	//   ....[73]....
        /*0470*/ 	.word	0x00004520


	//   ....[74]....
        /*0474*/ 	.word	0x000045a0


	//   ....[75]....
        /*0478*/ 	.word	0x00004610


	//   ....[76]....
        /*047c*/ 	.word	0x00004670


	//   ....[77]....
        /*0480*/ 	.word	0x000046f0


	//   ....[78]....
        /*0484*/ 	.word	0x00004750


	//   ....[79]....
        /*0488*/ 	.word	0x000047b0


	//   ....[80]....
        /*048c*/ 	.word	0x00004830


	//   ....[81]....
        /*0490*/ 	.word	0x000048a0


	//   ....[82]....
        /*0494*/ 	.word	0x00004900


	//   ....[83]....
        /*0498*/ 	.word	0x00004980


	//   ....[84]....
        /*049c*/ 	.word	0x000049f0


	//   ....[85]....
        /*04a0*/ 	.word	0x00004a50


	//   ....[86]....
        /*04a4*/ 	.word	0x00004ad0


	//   ....[87]....
        /*04a8*/ 	.word	0x00004b40


	//   ....[88]....
        /*04ac*/ 	.word	0x00004ba0


	//   ....[89]....
        /*04b0*/ 	.word	0x00004c20


	//   ....[90]....
        /*04b4*/ 	.word	0x00004c90


	//   ....[91]....
        /*04b8*/ 	.word	0x00004cf0


	//   ....[92]....
        /*04bc*/ 	.word	0x00004d70


	//   ....[93]....
        /*04c0*/ 	.word	0x00004de0


	//   ....[94]....
        /*04c4*/ 	.word	0x00004e40


	//   ....[95]....
        /*04c8*/ 	.word	0x00004ec0


	//   ....[96]....
        /*04cc*/ 	.word	0x00004f30


	//   ....[97]....
        /*04d0*/ 	.word	0x00004f90


	//   ....[98]....
        /*04d4*/ 	.word	0x00005000


	//   ....[99]....
        /*04d8*/ 	.word	0x00005070


	//   ....[100]....
        /*04dc*/ 	.word	0x000050d0


	//   ....[101]....
        /*04e0*/ 	.word	0x00005140


	//   ....[102]....
        /*04e4*/ 	.word	0x000051a0


	//   ....[103]....
        /*04e8*/ 	.word	0x00005200


	//   ....[104]....
        /*04ec*/ 	.word	0x00005270


	//   ....[105]....
        /*04f0*/ 	.word	0x000052d0


	//   ....[106]....
        /*04f4*/ 	.word	0x00005330


	//   ....[107]....
        /*04f8*/ 	.word	0x000053a0


	//   ....[108]....
        /*04fc*/ 	.word	0x00005410


	//   ....[109]....
        /*0500*/ 	.word	0x00005470


	//   ....[110]....
        /*0504*/ 	.word	0x000054e0


	//   ....[111]....
        /*0508*/ 	.word	0x00005550


	//   ....[112]....
        /*050c*/ 	.word	0x000055b0


	//   ....[113]....
        /*0510*/ 	.word	0x00005620


	//   ....[114]....
        /*0514*/ 	.word	0x00005690


	//   ....[115]....
        /*0518*/ 	.word	0x000056f0


	//   ....[116]....
        /*051c*/ 	.word	0x00005760


	//   ....[117]....
        /*0520*/ 	.word	0x000057c0


	//   ....[118]....
        /*0524*/ 	.word	0x00005820


	//   ....[119]....
        /*0528*/ 	.word	0x00005880


	//   ....[120]....
        /*052c*/ 	.word	0x000058e0


	//----- nvinfo : EIATTR_VRC_CTA_INIT_COUNT
	.align		4
.L_10145:
        /*0530*/ 	.byte	0x02, 0x4a
	.zero		1
	.zero		1


	//----- nvinfo : EIATTR_SYSCALL_OFFSETS
	.align		4
        /*0534*/ 	.byte	0x04, 0x46
        /*0536*/ 	.short	(.L_10147 - .L_10146)


	//   ....[0]....
.L_10146:
        /*0538*/ 	.word	0x00002970


	//   ....[1]....
        /*053c*/ 	.word	0x00003dc0


	//----- nvinfo : EIATTR_EXIT_INSTR_OFFSETS
	.align		4
.L_10147:
        /*0540*/ 	.byte	0x04, 0x1c
        /*0542*/ 	.short	(.L_10149 - .L_10148)


	//   ....[0]....
.L_10148:
        /*0544*/ 	.word	0x00003aa0


	//   ....[1]....
        /*0548*/ 	.word	0x00003ae0


	//   ....[2]....
        /*054c*/ 	.word	0x00003cc0


	//   ....[3]....
        /*0550*/ 	.word	0x00003dd0


	//----- nvinfo : EIATTR_CRS_STACK_SIZE
	.align		4
.L_10149:
        /*0554*/ 	.byte	0x04, 0x1e
        /*0556*/ 	.short	(.L_10151 - .L_10150)
.L_10150:
        /*0558*/ 	.word	0x00000000


	//----- nvinfo : EIATTR_CBANK_PARAM_SIZE
	.align		4
.L_10151:
        /*055c*/ 	.byte	0x03, 0x19
        /*055e*/ 	.short	0x007c


	//----- nvinfo : EIATTR_PARAM_CBANK
	.align		4
        /*0560*/ 	.byte	0x04, 0x0a
        /*0562*/ 	.short	(.L_10153 - .L_10152)
	.align		4
.L_10152:
        /*0564*/ 	.word	index@(.nv.constant0._ZN4vllm25paged_attention_v1_kernelIfhLi80ELi32ELi128ELNS_18Fp8KVCacheDataTypeE2ELb1EEEvPT_PKS2_PKT0_S8_ifPKiSA_iPKfiiiSC_SC_iiiii)
        /*0568*/ 	.short	0x0380
        /*056a*/ 	.short	0x007c


	//----- nvinfo : EIATTR_SW_WAR
	.align		4
.L_10153:
        /*056c*/ 	.byte	0x04, 0x36
        /*056e*/ 	.short	(.L_10155 - .L_10154)
.L_10154:
        /*0570*/ 	.word	0x00000008
.L_10155:


//--------------------- .nv.info._ZN4vllm25paged_attention_v1_kernelIfhLi64ELi32ELi128ELNS_18Fp8KVCacheDataTypeE2ELb1EEEvPT_PKS2_PKT0_S8_ifPKiSA_iPKfiiiSC_SC_iiiii --------------------------
	.section	.nv.info._ZN4vllm25paged_attention_v1_kernelIfhLi64ELi32ELi128ELNS_18Fp8KVCacheDataTypeE2ELb1EEEvPT_PKS2_PKT0_S8_ifPKiSA_iPKfiiiSC_SC_iiiii,"",@"SHT_CUDA_INFO"
	.sectionflags	@""
	.align	4


	//----- nvinfo : EIATTR_CUDA_API_VERSION
	.align		4
        /*0000*/ 	.byte	0x04, 0x37
        /*0002*/ 	.short	(.L_10157 - .L_10156)
.L_10156:
        /*0004*/ 	.word	0x00000082


	//----- nvinfo : EIATTR_KPARAM_INFO
	.align		4
.L_10157:
        /*0008*/ 	.byte	0x04, 0x17
        /*000a*/ 	.short	(.L_10159 - .L_10158)
.L_10158:
        /*000c*/ 	.word	0x00000000
        /*0010*/ 	.short	0x0013
        /*0012*/ 	.short	0x0078
        /*0014*/ 	.byte	0x00, 0xf0, 0x11, 0x00


	//----- nvinfo : EIATTR_KPARAM_INFO
	.align		4
.L_10159:
        /*0018*/ 	.byte	0x04, 0x17
        /*001a*/ 	.short	(.L_10161 - .L_10160)
.L_10160:
        /*001c*/ 	.word	0x00000000
        /*0020*/ 	.short	0x0012
        /*0022*/ 	.short	0x0074
        /*0024*/ 	.byte	0x00, 0xf0, 0x11, 0x00


	//----- nvinfo : EIATTR_KPARAM_INFO
	.align		4
.L_10161:
        /*0028*/ 	.byte	0x04, 0x17
        /*002a*/ 	.short	(.L_10163 - .L_10162)
.L_10162:
        /*002c*/ 	.word	0x00000000
        /*0030*/ 	.short	0x0011
        /*0032*/ 	.short	0x0070
        /*0034*/ 	.byte	0x00, 0xf0, 0x11, 0x00


	//----- nvinfo : EIATTR_KPARAM_INFO
	.align		4
.L_10163:
        /*0038*/ 	.byte	0x04, 0x17
        /*003a*/ 	.short	(.L_10165 - .L_10164)
.L_10164:
        /*003c*/ 	.word	0x00000000
        /*0040*/ 	.short	0x0010
        /*0042*/ 	.short	0x006c
        /*0044*/ 	.byte	0x00, 0xf0, 0x11, 0x00


	//----- nvinfo : EIATTR_KPARAM_INFO
	.align		4
.L_10165:
        /*0048*/ 	.byte	0x04, 0x17
        /*004a*/ 	.short	(.L_10167 - .L_10166)
.L_10166:
        /*004c*/ 	.word	0x00000000
        /*0050*/ 	.short	0x000f
        /*0052*/ 	.short	0x0068
        /*0054*/ 	.byte	0x00, 0xf0, 0x11, 0x00


	//----- nvinfo : EIATTR_KPARAM_INFO
	.align		4
.L_10167:
        /*0058*/ 	.byte	0x04, 0x17
        /*005a*/ 	.short	(.L_10169 - .L_10168)
.L_10168:
        /*005c*/ 	.word	0x00000000
        /*0060*/ 	.short	0x000e
        /*0062*/ 	.short	0x0060
        /*0064*/ 	.byte	0x00, 0xf5, 0x21, 0x00


	//----- nvinfo : EIATTR_KPARAM_INFO
	.align		4
.L_10169:
        /*0068*/ 	.byte	0x04, 0x17
        /*006a*/ 	.short	(.L_10171 - .L_10170)
.L_10170:
        /*006c*/ 	.word	0x00000000
        /*0070*/ 	.short	0x000d
        /*0072*/ 	.short	0x0058
        /*0074*/ 	.byte	0x00, 0xf5, 0x21, 0x00


	//----- nvinfo : EIATTR_KPARAM_INFO
	.align		4
.L_10171:
        /*0078*/ 	.byte	0x04, 0x17
        /*007a*/ 	.short	(.L_10173 - .L_10172)
.L_10172:
        /*007c*/ 	.word	0x00000000
        /*0080*/ 	.short	0x000c
        /*0082*/ 	.short	0x0050
        /*0084*/ 	.byte	0x00, 0xf0, 0x11, 0x00


	//----- nvinfo : EIATTR_KPARAM_INFO
	.align		4
.L_10173:
        /*0088*/ 	.byte	0x04, 0x17
        /*008a*/ 	.short	(.L_10175 - .L_10174)
.L_10174:
        /*008c*/ 	.word	0x00000000
        /*0090*/ 	.short	0x000b
        /*0092*/ 	.short	0x004c
        /*0094*/ 	.byte	0x00, 0xf0, 0x11, 0x00


	//----- nvinfo : EIATTR_KPARAM_INFO
	.align		4
.L_10175:
        /*0098*/ 	.byte	0x04, 0x17
        /*009a*/ 	.short	(.L_10177 - .L_10176)
.L_10176:
        /*009c*/ 	.word	0x00000000
        /*00a0*/ 	.short	0x000a
        /*00a2*/ 	.short	0x0048
        /*00a4*/ 	.byte	0x00, 0xf0, 0x11, 0x00


	//----- nvinfo : EIATTR_KPARAM_INFO
	.align		4
.L_10177:
        /*00a8*/ 	.byte	0x04, 0x17
        /*00aa*/ 	.short	(.L_10179 - .L_10178)
.L_10178:
        /*00ac*/ 	.word	0x00000000
        /*00b0*/ 	.short	0x0009
        /*00b2*/ 	.short	0x0040
        /*00b4*/ 	.byte	0x00, 0xf5, 0x21, 0x00


	//----- nvinfo : EIATTR_KPARAM_INFO
	.align		4
.L_10179:
        /*00b8*/ 	.byte	0x04, 0x17
        /*00ba*/ 	.short	(.L_10181 - .L_10180)
.L_10180:
        /*00bc*/ 	.word	0x00000000
        /*00c0*/ 	.short	0x0008
        /*00c2*/ 	.short	0x0038
        /*00c4*/ 	.byte	0x00, 0xf0, 0x11, 0x00


	//----- nvinfo : EIATTR_KPARAM_INFO
	.align		4
.L_10181:
        /*00c8*/ 	.byte	0x04, 0x17
        /*00ca*/ 	.short	(.L_10183 - .L_10182)
.L_10182:
        /*00cc*/ 	.word	0x00000000
        /*00d0*/ 	.short	0x0007
        /*00d2*/ 	.short	0x0030
        /*00d4*/ 	.byte	0x00, 0xf5, 0x21, 0x00


	//----- nvinfo : EIATTR_KPARAM_INFO
	.align		4
.L_10183:
        /*00d8*/ 	.byte	0x04, 0x17
        /*00da*/ 	.short	(.L_10185 - .L_10184)
.L_10184:
        /*00dc*/ 	.word	0x00000000
        /*00e0*/ 	.short	0x0006
        /*00e2*/ 	.short	0x0028
        /*00e4*/ 	.byte	0x00, 0xf5, 0x21, 0x00


	//----- nvinfo : EIATTR_KPARAM_INFO
	.align		4
.L_10185:
        /*00e8*/ 	.byte	0x04, 0x17
        /*00ea*/ 	.short	(.L_10187 - .L_10186)
.L_10186:
        /*00ec*/ 	.word	0x00000000
        /*00f0*/ 	.short	0x0005
        /*00f2*/ 	.short	0x0024
        /*00f4*/ 	.byte	0x00, 0xf0, 0x11, 0x00


	//----- nvinfo : EIATTR_KPARAM_INFO
	.align		4
.L_10187:
        /*00f8*/ 	.byte	0x04, 0x17
        /*00fa*/ 	.short	(.L_10189 - .L_10188)
.L_10188:
        /*00fc*/ 	.word	0x00000000
        /*0100*/ 	.short	0x0004
        /*0102*/ 	.short	0x0020
        /*0104*/ 	.byte	0x00, 0xf0, 0x11, 0x00


	//----- nvinfo : EIATTR_KPARAM_INFO
	.align		4
.L_10189:
        /*0108*/ 	.byte	0x04, 0x17
        /*010a*/ 	.short	(.L_10191 - .L_10190)
.L_10190:
        /*010c*/ 	.word	0x00000000
        /*0110*/ 	.short	0x0003
        /*0112*/ 	.short	0x0018
        /*0114*/ 	.byte	0x00, 0xf5, 0x21, 0x00


	//----- nvinfo : EIATTR_KPARAM_INFO
	.align		4
.L_10191:
        /*0118*/ 	.byte	0x04, 0x17
        /*011a*/ 	.short	(.L_10193 - .L_10192)
.L_10192:
        /*011c*/ 	.word	0x00000000
        /*0120*/ 	.short	0x0002
        /*0122*/ 	.short	0x0010
        /*0124*/ 	.byte	0x00, 0xf5, 0x21, 0x00


	//----- nvinfo : EIATTR_KPARAM_INFO
	.align		4
.L_10193:
        /*0128*/ 	.byte	0x04, 0x17
        /*012a*/ 	.short	(.L_10195 - .L_10194)
.L_10194:
        /*012c*/ 	.word	0x00000000
        /*0130*/ 	.short	0x0001
        /*0132*/ 	.short	0x0008
        /*0134*/ 	.byte	0x00, 0xf5, 0x21, 0x00


	//----- nvinfo : EIATTR_KPARAM_INFO
	.align		4
.L_10195:
        /*0138*/ 	.byte	0x04, 0x17
        /*013a*/ 	.short	(.L_10197 - .L_10196)
.L_10196:
        /*013c*/ 	.word	0x00000000
        /*0140*/ 	.short	0x0000
        /*0142*/ 	.short	0x0000
        /*0144*/ 	.byte	0x00, 0xf5, 0x21, 0x00


	//----- nvinfo : EIATTR_SPARSE_MMA_MASK
	.align		4
.L_10197:
        /*0148*/ 	.byte	0x03, 0x50
        /*014a*/ 	.short	0x0000


	//----- nvinfo : EIATTR_MAXREG_COUNT
	.align		4
        /*014c*/ 	.byte	0x03, 0x1b
        /*014e*/ 	.short	0x00ff


	//----- nvinfo : EIATTR_NUM_BARRIERS
	.align		4
        /*0150*/ 	.byte	0x02, 0x4c
        /*0152*/ 	.byte	0x01
	.zero		1


	//----- nvinfo : EIATTR_EXTERNS
	.align		4
        /*0154*/ 	.byte	0x04, 0x0f
        /*0156*/ 	.short	(.L_10199 - .L_10198)


	//   ....[0]....
	.align		4
.L_10198:
        /*0158*/ 	.word	index@(__assertfail)


	//----- nvinfo : EIATTR_MERCURY_ISA_VERSION
	.align		4
.L_10199:
        /*015c*/ 	.byte	0x03, 0x5f
        /*015e*/ 	.short	0x0101


	//----- nvinfo : EIATTR_COOP_GROUP_MASK_REGIDS
	.align		4
        /*0160*/ 	.byte	0x04, 0x29
        /*0162*/ 	.short	(.L_10201 - .L_10200)


	//   ....[0]....
.L_10200:
        /*0164*/ 	.word	0xffffffff


	//   ....[1]....
        /*0168*/ 	.word	0xffffffff


	//   ....[2]....
        /*016c*/ 	.word	0xffffffff


	//   ....[3]....
        /*0170*/ 	.word	0xffffffff


	//   ....[4]....
        /*0174*/ 	.word	0xffffffff


	//   ....[5]....
        /*0178*/ 	.word	0xffffffff


	//   ....[6]....
        /*017c*/ 	.word	0xffffffff


	//   ....[7]....
        /*0180*/ 	.word	0xffffffff


	//   ....[8]....
        /*0184*/ 	.word	0xffffffff


	//   ....[9]....
        /*0188*/ 	.word	0xffffffff


	//   ....[10]....
        /*018c*/ 	.word	0xffffffff


	//   ....[11]....
        /*0190*/ 	.word	0xffffffff


	//   ....[12]....
        /*0194*/ 	.word	0xffffffff


	//   ....[13]....
        /*0198*/ 	.word	0xffffffff


	//   ....[14]....
        /*019c*/ 	.word	0xffffffff


	//   ....[15]....
        /*01a0*/ 	.word	0xffffffff


	//   ....[16]....
        /*01a4*/ 	.word	0xffffffff


	//   ....[17]....
        /*01a8*/ 	.word	0xffffffff


	//   ....[18]....
        /*01ac*/ 	.word	0xffffffff


	//   ....[19]....
        /*01b0*/ 	.word	0xffffffff


	//   ....[20]....
        /*01b4*/ 	.word	0xffffffff


	//   ....[21]....
        /*01b8*/ 	.word	0xffffffff


	//   ....[22]....
        /*01bc*/ 	.word	0xffffffff


	//   ....[23]....
        /*01c0*/ 	.word	0xffffffff


	//   ....[24]....
        /*01c4*/ 	.word	0xffffffff


	//   ....[25]....
        /*01c8*/ 	.word	0xffffffff


	//   ....[26]....
        /*01cc*/ 	.word	0xffffffff


	//   ....[27]....
        /*01d0*/ 	.word	0xffffffff


	//   ....[28]....
        /*01d4*/ 	.word	0xffffffff


	//   ....[29]....
        /*01d8*/ 	.word	0xffffffff


	//   ....[30]....
        /*01dc*/ 	.word	0xffffffff


	//   ....[31]....
        /*01e0*/ 	.word	0xffffffff


	//   ....[32]....
        /*01e4*/ 	.word	0xffffffff


	//   ....[33]....
        /*01e8*/ 	.word	0xffffffff


	//   ....[34]....
        /*01ec*/ 	.word	0xffffffff


	//   ....[35]....
        /*01f0*/ 	.word	0xffffffff


	//   ....[36]....
        /*01f4*/ 	.word	0xffffffff


	//   ....[37]....
        /*01f8*/ 	.word	0xffffffff


	//   ....[38]....
        /*01fc*/ 	.word	0xffffffff


	//   ....[39]....
        /*0200*/ 	.word	0xffffffff


	//   ....[40]....
        /*0204*/ 	.word	0xffffffff


	//   ....[41]....
        /*0208*/ 	.word	0xffffffff


	//   ....[42]....
        /*020c*/ 	.word	0xffffffff


	//   ....[43]....
        /*0210*/ 	.word	0xffffffff


	//   ....[44]....
        /*0214*/ 	.word	0xffffffff


	//   ....[45]....
        /*0218*/ 	.word	0xffffffff


	//   ....[46]....
        /*021c*/ 	.word	0xffffffff


	//   ....[47]....
        /*0220*/ 	.word	0xffffffff


	//   ....[48]....
        /*0224*/ 	.word	0x0500000f


	//   ....[49]....
        /*0228*/ 	.word	0x0500000f


	//   ....[50]....
        /*022c*/ 	.word	0x0500000f


	//   ....[51]....
        /*0230*/ 	.word	0x0500000f


	//   ....[52]....
        /*0234*/ 	.word	0x0500000f


	//   ....[53]....
        /*0238*/ 	.word	0x0500000f


	//   ....[54]....
        /*023c*/ 	.word	0x0500000f


	//   ....[55]....
        /*0240*/ 	.word	0x0500000f


	//   ....[56]....
        /*0244*/ 	.word	0x0500000f


	//   ....[57]....
        /*0248*/ 	.word	0x0500000f


	//   ....[58]....
        /*024c*/ 	.word	0x0500000f


	//   ....[59]....
        /*0250*/ 	.word	0x0500000f


	//   ....[60]....
        /*0254*/ 	.word	0x0500000f


	//   ....[61]....
        /*0258*/ 	.word	0x0500000f


	//   ....[62]....
        /*025c*/ 	.word	0x0500000f


	//   ....[63]....
        /*0260*/ 	.word	0x0500000f


	//   ....[64]....
        /*0264*/ 	.word	0x0500000f


	//   ....[65]....
        /*0268*/ 	.word	0x0500000f


	//   ....[66]....
        /*026c*/ 	.word	0x0500000f


	//   ....[67]....
        /*0270*/ 	.word	0x0500000f


	//   ....[68]....
        /*0274*/ 	.word	0x0500000f


	//   ....[69]....
        /*0278*/ 	.word	0x0500000f


	//   ....[70]....
        /*027c*/ 	.word	0x0500000f


	//   ....[71]....
        /*0280*/ 	.word	0x0500000f


	//   ....[72]....
        /*0284*/ 	.word	0x0500000f


	//   ....[73]....
        /*0288*/ 	.word	0x0500000f


	//   ....[74]....
        /*028c*/ 	.word	0x0500000f


	//   ....[75]....
        /*0290*/ 	.word	0x0500000f


	//   ....[76]....
        /*0294*/ 	.word	0x0500000f


	//   ....[77]....
        /*0298*/ 	.word	0x0500000f


	//   ....[78]....
        /*029c*/ 	.word	0x0500000f


	//   ....[79]....
        /*02a0*/ 	.word	0x0500000f


	//   ....[80]....
        /*02a4*/ 	.word	0x0500000f


	//   ....[81]....
        /*02a8*/ 	.word	0x0500000f


	//   ....[82]....
        /*02ac*/ 	.word	0x0500000f


	//   ....[83]....
        /*02b0*/ 	.word	0x0500000f


	//   ....[84]....
        /*02b4*/ 	.word	0x0500000f


	//   ....[85]....
        /*02b8*/ 	.word	0x0500000f


	//   ....[86]....
        /*02bc*/ 	.word	0x0500000f


	//   ....[87]....
        /*02c0*/ 	.word	0x0500000f


	//   ....[88]....
        /*02c4*/ 	.word	0x0500000f


	//   ....[89]....
        /*02c8*/ 	.word	0x0500000f


	//   ....[90]....
        /*02cc*/ 	.word	0x0500000f


	//   ....[91]....
        /*02d0*/ 	.word	0x0500000f


	//   ....[92]....
        /*02d4*/ 	.word	0x0500000f


	//   ....[93]....
        /*02d8*/ 	.word	0x0500000f


	//   ....[94]....
        /*02dc*/ 	.word	0x0500000f


	//   ....[95]....
        /*02e0*/ 	.word	0x0500000f


	//   ....[96]....
        /*02e4*/ 	.word	0x0500000f


	//   ....[97]....
        /*02e8*/ 	.word	0x0500000f


	//   ....[98]....
        /*02ec*/ 	.word	0x0500000f


	//   ....[99]....
        /*02f0*/ 	.word	0x0500000f


	//   ....[100]....
        /*02f4*/ 	.word	0x0500000f


	//----- nvinfo : EIATTR_COOP_GROUP_INSTR_OFFSETS
	.align		4
.L_10201:
        /*02f8*/ 	.byte	0x04, 0x28
        /*02fa*/ 	.short	(.L_10203 - .L_10202)


	//   ....[0]....
.L_10202:
        /*02fc*/ 	.word	0x00000aa0


	//   ....[1]....
        /*0300*/ 	.word	0x00000ac0


	//   ....[2]....
        /*0304*/ 	.word	0x00000ae0


	//   ....[3]....
        /*0308*/ 	.word	0x00000b00


	//   ....[4]....
        /*030c*/ 	.word	0x00000b20


	//   ....[5]....
        /*0310*/ 	.word	0x00000c30


	//   ....[6]....
        /*0314*/ 	.word	0x00000c50


	//   ....[7]....
        /*0318*/ 	.word	0x00000c70


	//   ....[8]....
        /*031c*/ 	.word	0x00001aa0


	//   ....[9]....
        /*0320*/ 	.word	0x00001ad0


	//   ....[10]....
        /*0324*/ 	.word	0x00001af0


	//   ....[11]....
        /*0328*/ 	.word	0x00001b10


	//   ....[12]....
        /*032c*/ 	.word	0x00001b30


	//   ....[13]....
        /*0330*/ 	.word	0x00001b80


	//   ....[14]....
        /*0334*/ 	.word	0x00001ba0


	//   ....[15]....
        /*0338*/ 	.word	0x00001bc0


	//   ....[16]....
        /*033c*/ 	.word	0x00002a60


	//   ....[17]....
        /*0340*/ 	.word	0x00002aa0


	//   ....[18]....
        /*0344*/ 	.word	0x00002ae0


	//   ....[19]....
        /*0348*/ 	.word	0x00002b10


	//   ....[20]....
        /*034c*/ 	.word	0x00002b30


	//   ....[21]....
        /*0350*/ 	.word	0x00002b40


	//   ....[22]....
        /*0354*/ 	.word	0x00002b70


	//   ....[23]....
        /*0358*/ 	.word	0x00002ba0


	//   ....[24]....
        /*035c*/ 	.word	0x00002bd0


	//   ....[25]....
        /*0360*/ 	.word	0x00002c00


	//   ....[26]....
        /*0364*/ 	.word	0x00002c30


	//   ....[27]....
        /*0368*/ 	.word	0x00002c50


	//   ....[28]....
        /*036c*/ 	.word	0x00002c70


	//   ....[29]....
        /*0370*/ 	.word	0x00002c90


	//   ....[30]....
        /*0374*/ 	.word	0x00002ca0


	//   ....[31]....
        /*0378*/ 	.word	0x00002cd0


	//   ....[32]....
        /*037c*/ 	.word	0x00002cf0


	//   ....[33]....
        /*0380*/ 	.word	0x00002d10


	//   ....[34]....
        /*0384*/ 	.word	0x00002d30


	//   ....[35]....
        /*0388*/ 	.word	0x00002d50


	//   ....[36]....
        /*038c*/ 	.word	0x00002d80


	//   ....[37]....
        /*0390*/ 	.word	0x00002dc0


	//   ....[38]....
        /*0394*/ 	.word	0x00002de0


	//   ....[39]....
        /*0398*/ 	.word	0x00002e00


	//   ....[40]....
        /*039c*/ 	.word	0x00002e20


	//   ....[41]....
        /*03a0*/ 	.word	0x00002e40


	//   ....[42]....
        /*03a4*/ 	.word	0x00002e50


	//   ....[43]....
        /*03a8*/ 	.word	0x00002ea0


	//   ....[44]....
        /*03ac*/ 	.word	0x00002ec0


	//   ....[45]....
        /*03b0*/ 	.word	0x00002ee0


	//   ....[46]....
        /*03b4*/ 	.word	0x00002f20


	//   ....[47]....
        /*03b8*/ 	.word	0x00002f60


	//   ....[48]....
        /*03bc*/ 	.word	0x00003b50


	//   ....[49]....
        /*03c0*/ 	.word	0x00003bb0


	//   ....[50]....
        /*03c4*/ 	.word	0x00003c10


	//   ....[51]....
        /*03c8*/ 	.word	0x00003c70


	//   ....[52]....
        /*03cc*/ 	.word	0x00003cd0


	//   ....[53]....
        /*03d0*/ 	.word	0x00003d50


	//   ....[54]....
        /*03d4*/ 	.word	0x00003db0


	//   ....[55]....
        /*03d8*/ 	.word	0x00003e20


	//   ....[56]....
        /*03dc*/ 	.word	0x00003e80


	//   ....[57]....
        /*03e0*/ 	.word	0x00003ef0


	//   ....[58]....
        /*03e4*/ 	.word	0x00003f60


	//   ....[59]....
        /*03e8*/ 	.word	0x00003fc0


	//   ....[60]....
        /*03ec*/ 	.word	0x00004040


	//   ....[61]....
        /*03f0*/ 	.word	0x000040b0


	//   ....[62]....
        /*03f4*/ 	.word	0x00004110


	//   ....[63]....
        /*03f8*/ 	.word	0x00004190


	//   ....[64]....
        /*03fc*/ 	.word	0x00004200


	//   ....[65]....
        /*0400*/ 	.word	0x00004260


	//   ....[66]....
        /*0404*/ 	.word	0x000042e0


	//   ....[67]....
        /*0408*/ 	.word	0x00004350


	//   ....[68]....
        /*040c*/ 	.word	0x000043b0


	//   ....[69]....
        /*0410*/ 	.word	0x00004430


	//   ....[70]....
        /*0414*/ 	.word	0x000044a0


	//   ....[71]....
        /*0418*/ 	.word	0x00004500


	//   ....[72]....
        /*041c*/ 	.word	0x00004580


	//   ....[73]....
        /*0420*/ 	.word	0x000045f0


	//   ....[74]....
        /*0424*/ 	.word	0x00004650


	//   ....[75]....
        /*0428*/ 	.word	0x000046d0


	//   ....[76]....
        /*042c*/ 	.word	0x00004740


	//   ....[77]....
        /*0430*/ 	.word	0x000047a0


	//   ....[78]....
        /*0434*/ 	.word	0x00004810


	//   ....[79]....
        /*0438*/ 	.word	0x00004880


	//   ....[80]....
        /*043c*/ 	.word	0x000048e0


	//   ....[81]....
        /*0440*/ 	.word	0x00004960


	//   ....[82]....
        /*0444*/ 	.word	0x000049d0


	//   ....[83]....
        /*0448*/ 	.word	0x00004a30


	//   ....[84]....
        /*044c*/ 	.word	0x00004aa0


	//   ....[85]....
        /*0450*/ 	.word	0x00004b00


	//   ....[86]....
        /*0454*/ 	.word	0x00004b60


	//   ....[87]....
        /*0458*/ 	.word	0x00004be0


	//   ....[88]....
        /*045c*/ 	.word	0x00004c50


	//   ....[89]....
        /*0460*/ 	.word	0x00004cb0


	//   ....[90]....
        /*0464*/ 	.word	0x00004d30


	//   ....[91]....
        /*0468*/ 	.word	0x00004da0


	//   ....[92]....
        /*046c*/ 	.word	0x00004e00


	//   ....[93]....
        /*0470*/ 	.word	0x00004e70


	//   ....[94]....
        /*0474*/ 	.word	0x00004ed0


	//   ....[95]....
        /*0478*/ 	.word	0x00004f30


	//   ....[96]....
        /*047c*/ 	.word	0x00004fa0


	//   ....[97]....
        /*0480*/ 	.word	0x00005000


	//   ....[98]....
        /*0484*/ 	.word	0x00005060


	//   ....[99]....
        /*0488*/ 	.word	0x000050d0


	//   ....[100]....
        /*048c*/ 	.word	0x00005130


	//----- nvinfo : EIATTR_VRC_CTA_INIT_COUNT
	.align		4
.L_10203:
        /*0490*/ 	.byte	0x02, 0x4a
	.zero		1
	.zero		1


	//----- nvinfo : EIATTR_SYSCALL_OFFSETS
	.align		4
        /*0494*/ 	.byte	0x04, 0x46
        /*0496*/ 	.short	(.L_10205 - .L_10204)


	//   ....[0]....
.L_10204:
        /*0498*/ 	.word	0x00002970


	//   ....[1]....
        /*049c*/ 	.word	0x00003af0


	//----- nvinfo : EIATTR_EXIT_INSTR_OFFSETS
	.align		4
.L_10205:
        /*04a0*/ 	.byte	0x04, 0x1c
        /*04a2*/ 	.short	(.L_10207 - .L_10206)


	//   ....[0]....
.L_10206:
        /*04a4*/ 	.word	0x00003810


	//   ....[1]....
        /*04a8*/ 	.word	0x00003850


	//   ....[2]....
        /*04ac*/ 	.word	0x000039f0


	//   ....[3]....
        /*04b0*/ 	.word	0x00003b00


	//----- nvinfo : EIATTR_CRS_STACK_SIZE
	.align		4
.L_10207:
        /*04b4*/ 	.byte	0x04, 0x1e
        /*04b6*/ 	.short	(.L_10209 - .L_10208)
.L_10208:
        /*04b8*/ 	.word	0x00000000


	//----- nvinfo : EIATTR_CBANK_PARAM_SIZE
	.align		4
.L_10209:
        /*04bc*/ 	.byte	0x03, 0x19
        /*04be*/ 	.short	0x007c


	//----- nvinfo : EIATTR_PARAM_CBANK
	.align		4
        /*04c0*/ 	.byte	0x04, 0x0a
        /*04c2*/ 	.short	(.L_10211 - .L_10210)
	.align		4
.L_10210:
        /*04c4*/ 	.word	index@(.nv.constant0._ZN4vllm25paged_attention_v1_kernelIfhLi64ELi32ELi128ELNS_18Fp8KVCacheDataTypeE2ELb1EEEvPT_PKS2_PKT0_S8_ifPKiSA_iPKfiiiSC_SC_iiiii)
        /*04c8*/ 	.short	0x0380
        /*04ca*/ 	.short	0x007c


	//----- nvinfo : EIATTR_SW_WAR
	.align		4
.L_10211:
        /*04cc*/ 	.byte	0x04, 0x36
        /*04ce*/ 	.short	(.L_10213 - .L_10212)
.L_10212:
        /*04d0*/ 	.word	0x00000008
.L_10213:


//--------------------- .nv.info._ZN4vllm25paged_attention_v1_kernelIfhLi32ELi32ELi128ELNS_18Fp8KVCacheDataTypeE2ELb1EEEvPT_PKS2_PKT0_S8_ifPKiSA_iPKfiiiSC_SC_iiiii --------------------------
	.section	.nv.info._ZN4vllm25paged_attention_v1_kernelIfhLi32ELi32ELi128ELNS_18Fp8KVCacheDataTypeE2ELb1EEEvPT_PKS2_PKT0_S8_ifPKiSA_iPKfiiiSC_SC_iiiii,"",@"SHT_CUDA_INFO"
	.sectionflags	@""
	.align	4


	//----- nvinfo : EIATTR_CUDA_API_VERSION
	.align		4
        /*0000*/ 	.byte	0x04, 0x37
        /*0002*/ 	.short	(.L_10215 - .L_10214)
.L_10214:
        /*0004*/ 	.word	0x00000082


	//----- nvinfo : EIATTR_KPARAM_INFO
	.align		4
.L_10215:
        /*0008*/ 	.byte	0x04, 0x17
        /*000a*/ 	.short	(.L_10217 - .L_10216)
.L_10216:
        /*000c*/ 	.word	0x00000000
        /*0010*/ 	.short	0x0013
        /*0012*/ 	.short	0x0078
        /*0014*/ 	.byte	0x00, 0xf0, 0x11, 0x00


	//----- nvinfo : EIATTR_KPARAM_INFO
	.align		4
.L_10217:
        /*0018*/ 	.byte	0x04, 0x17
        /*001a*/ 	.short	(.L_10219 - .L_10218)
.L_10218:
        /*001c*/ 	.word	0x00000000
        /*0020*/ 	.short	0x0012
        /*0022*/ 	.short	0x0074
        /*0024*/ 	.byte	0x00, 0xf0, 0x11, 0x00


	//----- nvinfo : EIATTR_KPARAM_INFO
	.align		4
.L_10219:
        /*0028*/ 	.byte	0x04, 0x17
        /*002a*/ 	.short	(.L_10221 - .L_10220)
.L_10220:
        /*002c*/ 	.word	0x00000000
        /*0030*/ 	.short	0x0011
        /*0032*/ 	.short	0x0070
        /*0034*/ 	.byte	0x00, 0xf0, 0x11, 0x00


	//----- nvinfo : EIATTR_KPARAM_INFO
	.align		4
.L_10221:
        /*0038*/ 	.byte	0x04, 0x17
        /*003a*/ 	.short	(.L_10223 - .L_10222)
.L_10222:
        /*003c*/ 	.word	0x00000000
        /*0040*/ 	.short	0x0010
        /*0042*/ 	.short	0x006c
        /*0044*/ 	.byte	0x00, 0xf0, 0x11, 0x00


	//----- nvinfo : EIATTR_KPARAM_INFO
	.align		4
.L_10223:
        /*0048*/ 	.byte	0x04, 0x17
        /*004a*/ 	.short	(.L_10225 - .L_10224)
.L_10224:
        /*004c*/ 	.word	0x00000000
        /*0050*/ 	.short	0x000f
        /*0052*/ 	.short	0x0068
        /*0054*/ 	.byte	0x00, 0xf0, 0x11, 0x00


	//----- nvinfo : EIATTR_KPARAM_INFO
	.align		4
.L_10225:
        /*0058*/ 	.byte	0x04, 0x17
        /*005a*/ 	.short	(.L_10227 - .L_10226)
.L_10226:
        /*005c*/ 	.word	0x00000000
        /*0060*/ 	.short	0x000e
        /*0062*/ 	.short	0x0060
        /*0064*/ 	.byte	0x00, 0xf5, 0x21, 0x00


	//----- nvinfo : EIATTR_KPARAM_INFO
	.align		4
.L_10227:
        /*0068*/ 	.byte	0x04, 0x17
        /*006a*/ 	.short	(.L_10229 - .L_10228)
.L_10228:
        /*006c*/ 	.word	0x00000000
        /*0070*/ 	.short	0x000d
        /*0072*/ 	.short	0x0058
        /*0074*/ 	.byte	0x00, 0xf5, 0x21, 0x00


	//----- nvinfo : EIATTR_KPARAM_INFO
	.align		4
.L_10229:
        /*0078*/ 	.byte	0x04, 0x17
        /*007a*/ 	.short	(.L_10231 - .L_10230)
.L_10230:
        /*007c*/ 	.word	0x00000000
        /*0080*/ 	.short	0x000c
        /*0082*/ 	.short	0x0050
        /*0084*/ 	.byte	0x00, 0xf0, 0x11, 0x00


	//----- nvinfo : EIATTR_KPARAM_INFO
	.align		4
.L_10231:
        /*0088*/ 	.byte	0x04, 0x17
        /*008a*/ 	.short	(.L_10233 - .L_10232)
.L_10232:
        /*008c*/ 	.word	0x00000000
        /*0090*/ 	.short	0x000b
        /*0092*/ 	.short	0x004c
        /*0094*/ 	.byte	0x00, 0xf0, 0x11, 0x00


	//----- nvinfo : EIATTR_KPARAM_INFO
	.align		4
.L_10233:
        /*0098*/ 	.byte	0x04, 0x17
        /*009a*/ 	.short	(.L_10235 - .L_10234)
.L_10234:
        /*009c*/ 	.word	0x00000000
        /*00a0*/ 	.short	0x000a
        /*00a2*/ 	.short	0x0048
        /*00a4*/ 	.byte	0x00, 0xf0, 0x11, 0x00


	//----- nvinfo : EIATTR_KPARAM_INFO
	.align		4
.L_10235:
        /*00a8*/ 	.byte	0x04, 0x17
        /*00aa*/ 	.short	(.L_10237 - .L_10236)
.L_10236:
        /*00ac*/ 	.word	0x00000000
        /*00b0*/ 	.short	0x0009
        /*00b2*/ 	.short	0x0040
        /*00b4*/ 	.byte	0x00, 0xf5, 0x21, 0x00


	//----- nvinfo : EIATTR_KPARAM_INFO
	.align		4
.L_10237:
        /*00b8*/ 	.byte	0x04, 0x17
        /*00ba*/ 	.short	(.L_10239 - .L_10238)
.L_10238:
        /*00bc*/ 	.word	0x00000000
        /*00c0*/ 	.short	0x0008
        /*00c2*/ 	.short	0x0038
        /*00c4*/ 	.byte	0x00, 0xf0, 0x11, 0x00


	//----- nvinfo : EIATTR_KPARAM_INFO
	.align		4
.L_10239:
        /*00c8*/ 	.byte	0x04, 0x17
        /*00ca*/ 	.short	(.L_10241 - .L_10240)
.L_10240:
        /*00cc*/ 	.word	0x00000000
        /*00d0*/ 	.short	0x0007
        /*00d2*/ 	.short	0x0030
        /*00d4*/ 	.byte	0x00, 0xf5, 0x21, 0x00


	//----- nvinfo : EIATTR_KPARAM_INFO
	.align		4
.L_10241:
        /*00d8*/ 	.byte	0x04, 0x17
        /*00da*/ 	.short	(.L_10243 - .L_10242)
.L_10242:
        /*00dc*/ 	.word	0x00000000
        /*00e0*/ 	.short	0x0006
        /*00e2*/ 	.short	0x0028
        /*00e4*/ 	.byte	0x00, 0xf5, 0x21, 0x00


	//----- nvinfo : EIATTR_KPARAM_INFO
	.align		4
.L_10243:
        /*00e8*/ 	.byte	0x04, 0x17
        /*00ea*/ 	.short	(.L_10245 - .L_10244)
.L_10244:
        /*00ec*/ 	.word	0x00000000
        /*00f0*/ 	.short	0x0005
        /*00f2*/ 	.short	0x0024
        /*00f4*/ 	.byte	0x00, 0xf0, 0x11, 0x00


	//----- nvinfo : EIATTR_KPARAM_INFO
	.align		4
.L_10245:
        /*00f8*/ 	.byte	0x04, 0x17
        /*00fa*/ 	.short	(.L_10247 - .L_10246)
.L_10246:
        /*00fc*/ 	.word	0x00000000
        /*0100*/ 	.short	0x0004
        /*0102*/ 	.short	0x0020
        /*0104*/ 	.byte	0x00, 0xf0, 0x11, 0x00


	//----- nvinfo : EIATTR_KPARAM_INFO
	.align		4
.L_10247:
        /*0108*/ 	.byte	0x04, 0x17
        /*010a*/ 	.short	(.L_10249 - .L_10248)
.L_10248:
        /*010c*/ 	.word	0x00000000
        /*0110*/ 	.short	0x0003
        /*0112*/ 	.short	0x0018
        /*0114*/ 	.byte	0x00, 0xf5, 0x21, 0x00


	//----- nvinfo : EIATTR_KPARAM_INFO
	.align		4
.L_10249:
        /*0118*/ 	.byte	0x04, 0x17
        /*011a*/ 	.short	(.L_10251 - .L_10250)
.L_10250:
        /*011c*/ 	.word	0x00000000
        /*0120*/ 	.short	0x0002
        /*0122*/ 	.short	0x0010
        /*0124*/ 	.byte	0x00, 0xf5, 0x21, 0x00


	//----- nvinfo : EIATTR_KPARAM_INFO
	.align		4
.L_10251:
        /*0128*/ 	.byte	0x04, 0x17
        /*012a*/ 	.short	(.L_10253 - .L_10252)
.L_10252:
        /*012c*/ 	.word	0x00000000
        /*0130*/ 	.short	0x0001
        /*0132*/ 	.short	0x0008
        /*0134*/ 	.byte	0x00, 0xf5, 0x21, 0x00


	//----- nvinfo : EIATTR_KPARAM_INFO
	.align		4
.L_10253:
        /*0138*/ 	.byte	0x04, 0x17
        /*013a*/ 	.short	(.L_10255 - .L_10254)
.L_10254:
        /*013c*/ 	.word	0x00000000
        /*0140*/ 	.short	0x0000
        /*0142*/ 	.short	0x0000
        /*0144*/ 	.byte	0x00, 0xf5, 0x21, 0x00


	//----- nvinfo : EIATTR_SPARSE_MMA_MASK
	.align		4
.L_10255:
        /*0148*/ 	.byte	0x03, 0x50
        /*014a*/ 	.short	0x0000


	//----- nvinfo : EIATTR_MAXREG_COUNT
	.align		4
        /*014c*/ 	.byte	0x03, 0x1b
        /*014e*/ 	.short	0x00ff


	//----- nvinfo : EIATTR_NUM_BARRIERS
	.align		4
        /*0150*/ 	.byte	0x02, 0x4c
        /*0152*/ 	.byte	0x01
	.zero		1


	//----- nvinfo : EIATTR_EXTERNS
	.align		4
        /*0154*/ 	.byte	0x04, 0x0f
        /*0156*/ 	.short	(.L_10257 - .L_10256)


	//   ....[0]....
	.align		4
.L_10256:
        /*0158*/ 	.word	index@(__assertfail)


	//----- nvinfo : EIATTR_MERCURY_ISA_VERSION
	.align		4
.L_10257:
        /*015c*/ 	.byte	0x03, 0x5f
        /*015e*/ 	.short	0x0101


	//----- nvinfo : EIATTR_COOP_GROUP_MASK_REGIDS
	.align		4
        /*0160*/ 	.byte	0x04, 0x29
        /*0162*/ 	.short	(.L_10259 - .L_10258)


	//   ....[0]....
.L_10258:
        /*0164*/ 	.word	0xffffffff


	//   ....[1]....
        /*0168*/ 	.word	0xffffffff


	//   ....[2]....
        /*016c*/ 	.word	0xffffffff


	//   ....[3]....
        /*0170*/ 	.word	0xffffffff


	//   ....[4]....
        /*0174*/ 	.word	0xffffffff


	//   ....[5]....
        /*0178*/ 	.word	0xffffffff


	//   ....[6]....
        /*017c*/ 	.word	0xffffffff


	//   ....[7]....
        /*0180*/ 	.word	0xffffffff


	//   ....[8]....
        /*0184*/ 	.word	0xffffffff


	//   ....[9]....
        /*0188*/ 	.word	0xffffffff


	//   ....[10]....
        /*018c*/ 	.word	0xffffffff


	//   ....[11]....
        /*0190*/ 	.word	0xffffffff


	//   ....[12]....
        /*0194*/ 	.word	0xffffffff


	//   ....[13]....
        /*0198*/ 	.word	0xffffffff


	//   ....[14]....
        /*019c*/ 	.word	0xffffffff


	//   ....[15]....
        /*01a0*/ 	.word	0xffffffff


	//   ....[16]....
        /*01a4*/ 	.word	0xffffffff


	//   ....[17]....
        /*01a8*/ 	.word	0xffffffff


	//   ....[18]....
        /*01ac*/ 	.word	0xffffffff


	//   ....[19]....
        /*01b0*/ 	.word	0xffffffff


	//   ....[20]....
        /*01b4*/ 	.word	0xffffffff


	//   ....[21]....
        /*01b8*/ 	.word	0xffffffff


	//   ....[22]....
        /*01bc*/ 	.word	0xffffffff


	//   ....[23]....
        /*01c0*/ 	.word	0xffffffff


	//   ....[24]....
        /*01c4*/ 	.word	0xffffffff


	//   ....[25]....
        /*01c8*/ 	.word	0xffffffff


	//   ....[26]....
        /*01cc*/ 	.word	0xffffffff


	//   ....[27]....
        /*01d0*/ 	.word	0xffffffff


	//   ....[28]....
        /*01d4*/ 	.word	0xffffffff


	//   ....[29]....
        /*01d8*/ 	.word	0xffffffff


	//   ....[30]....
        /*01dc*/ 	.word	0xffffffff


	//   ....[31]....
        /*01e0*/ 	.word	0xffffffff


	//   ....[32]....
        /*01e4*/ 	.word	0x0500000f


	//   ....[33]....
        /*01e8*/ 	.word	0x0500000f


	//   ....[34]....
        /*01ec*/ 	.word	0x0500000f


	//   ....[35]....
        /*01f0*/ 	.word	0x0500000f


	//   ....[36]....
        /*01f4*/ 	.word	0x0500000f


	//   ....[37]....
        /*01f8*/ 	.word	0x0500000f


	//   ....[38]....
        /*01fc*/ 	.word	0x0500000f


	//   ....[39]....
        /*0200*/ 	.word	0x0500000f


	//   ....[40]....
        /*0204*/ 	.word	0x0500000f


	//   ....[41]....
        /*0208*/ 	.word	0x0500000f


	//   ....[42]....
        /*020c*/ 	.word	0x0500000f


	//   ....[43]....
        /*0210*/ 	.word	0x0500000f


	//   ....[44]....
        /*0214*/ 	.word	0x0500000f


	//   ....[45]....
        /*0218*/ 	.word	0x0500000f


	//   ....[46]....
        /*021c*/ 	.word	0x0500000f


	//   ....[47]....
        /*0220*/ 	.word	0x0500000f


	//   ....[48]....
        /*0224*/ 	.word	0x0500000f


	//   ....[49]....
        /*0228*/ 	.word	0x0500000f


	//   ....[50]....
        /*022c*/ 	.word	0x0500000f


	//   ....[51]....
        /*0230*/ 	.word	0x0500000f


	//   ....[52]....
        /*0234*/ 	.word	0x0500000f


	//   ....[53]....
        /*0238*/ 	.word	0x0500000f


	//   ....[54]....
        /*023c*/ 	.word	0x0500000f


	//   ....[55]....
        /*0240*/ 	.word	0x0500000f


	//   ....[56]....
        /*0244*/ 	.word	0x0500000f


	//   ....[57]....
        /*0248*/ 	.word	0x0500000f


	//   ....[58]....
        /*024c*/ 	.word	0x0500000f


	//   ....[59]....
        /*0250*/ 	.word	0x0500000f


	//   ....[60]....
        /*0254*/ 	.word	0x0500000f


	//----- nvinfo : EIATTR_COOP_GROUP_INSTR_OFFSETS
	.align		4
.L_10259:
        /*0258*/ 	.byte	0x04, 0x28
        /*025a*/ 	.short	(.L_10261 - .L_10260)


	//   ....[0]....
.L_10260:
        /*025c*/ 	.word	0x00000aa0


	//   ....[1]....
        /*0260*/ 	.word	0x00000ac0


	//   ....[2]....
        /*0264*/ 	.word	0x00000ae0


	//   ....[3]....
        /*0268*/ 	.word	0x00000b00


	//   ....[4]....
        /*026c*/ 	.word	0x00000b20


	//   ....[5]....
        /*0270*/ 	.word	0x00000c30


	//   ....[6]....
        /*0274*/ 	.word	0x00000c50


	//   ....[7]....
        /*0278*/ 	.word	0x00000c70


	//   ....[8]....
        /*027c*/ 	.word	0x00001aa0


	//   ....[9]....
        /*0280*/ 	.word	0x00001ad0


	//   ....[10]....
        /*0284*/ 	.word	0x00001af0


	//   ....[11]....
        /*0288*/ 	.word	0x00001b10


	//   ....[12]....
        /*028c*/ 	.word	0x00001b30


	//   ....[13]....
        /*0290*/ 	.word	0x00001b80


	//   ....[14]....
        /*0294*/ 	.word	0x00001ba0


	//   ....[15]....
        /*0298*/ 	.word	0x00001bc0


	//   ....[16]....
        /*029c*/ 	.word	0x00002a60


	//   ....[17]....
        /*02a0*/ 	.word	0x00002aa0


	//   ....[18]....
        /*02a4*/ 	.word	0x00002ab0


	//   ....[19]....
        /*02a8*/ 	.word	0x00002ac0


	//   ....[20]....
        /*02ac*/ 	.word	0x00002ad0


	//   ....[21]....
        /*02b0*/ 	.word	0x00002ae0


	//   ....[22]....
        /*02b4*/ 	.word	0x00002af0


	//   ....[23]....
        /*02b8*/ 	.word	0x00002b10


	//   ....[24]....
        /*02bc*/ 	.word	0x00002b40


	//   ....[25]....
        /*02c0*/ 	.word	0x00002b60


	//   ....[26]....
        /*02c4*/ 	.word	0x00002b80


	//   ....[27]....
        /*02c8*/ 	.word	0x00002ba0


	//   ....[28]....
        /*02cc*/ 	.word	0x00002bc0


	//   ....[29]....
        /*02d0*/ 	.word	0x00002be0


	//   ....[30]....
        /*02d4*/ 	.word	0x00002bf0


	//   ....[31]....
        /*02d8*/ 	.word	0x00002c10


	//   ....[32]....
        /*02dc*/ 	.word	0x000034e0


	//   ....[33]....
        /*02e0*/ 	.word	0x00003540


	//   ....[34]....
        /*02e4*/ 	.word	0x000035a0


	//   ....[35]....
        /*02e8*/ 	.word	0x00003600


	//   ....[36]....
        /*02ec*/ 	.word	0x00003660


	//   ....[37]....
        /*02f0*/ 	.word	0x000036e0


	//   ....[38]....
        /*02f4*/ 	.word	0x00003750


	//   ....[39]....
        /*02f8*/ 	.word	0x000037c0


	//   ....[40]....
        /*02fc*/ 	.word	0x00003820


	//   ....[41]....
        /*0300*/ 	.word	0x000038a0


	//   ....[42]....
        /*0304*/ 	.word	0x00003910


	//   ....[43]....
        /*0308*/ 	.word	0x00003970


	//   ....[44]....
        /*030c*/ 	.word	0x000039f0


	//   ....[45]....
        /*0310*/ 	.word	0x00003a60


	//   ....[46]....
        /*0314*/ 	.word	0x00003ac0


	//   ....[47]....
        /*0318*/ 	.word	0x00003b40


	//   ....[48]....
        /*031c*/ 	.word	0x00003bb0


	//   ....[49]....
        /*0320*/ 	.word	0x00003c10


	//   ....[50]....
        /*0324*/ 	.word	0x00003cb0


	//   ....[51]....
        /*0328*/ 	.word	0x00003d20


	//   ....[52]....
        /*032c*/ 	.word	0x00003d80


	//   ....[53]....
        /*0330*/ 	.word	0x00003e00


	//   ....[54]....
        /*0334*/ 	.word	0x00003e70


	//   ....[55]....
        /*0338*/ 	.word	0x00003ed0


	//   ....[56]....
        /*033c*/ 	.word	0x00003f40


	//   ....[57]....
        /*0340*/ 	.word	0x00003fb0


	//   ....[58]....
        /*0344*/ 	.word	0x00004010


	//   ....[59]....
        /*0348*/ 	.word	0x00004080


	//   ....[60]....
        /*034c*/ 	.word	0x000040e0


	//----- nvinfo : EIATTR_VRC_CTA_INIT_COUNT
	.align		4
.L_10261:
        /*0350*/ 	.byte	0x02, 0x4a
	.zero		1
	.zero		1


	//----- nvinfo : EIATTR_SYSCALL_OFFSETS
	.align		4
        /*0354*/ 	.byte	0x04, 0x46
        /*0356*/ 	.short	(.L_10263 - .L_10262)


	//   ....[0]....
.L_10262:
        /*0358*/ 	.word	0x00002970


	//   ....[1]....
        /*035c*/ 	.word	0x00003480


	//----- nvinfo : EIATTR_EXIT_INSTR_OFFSETS
	.align		4
.L_10263:
        /*0360*/ 	.byte	0x04, 0x1c
        /*0362*/ 	.short	(.L_10265 - .L_10264)


	//   ....[0]....
.L_10264:
        /*0364*/ 	.word	0x00003220


	//   ....[1]....
        /*0368*/ 	.word	0x00003260


	//   ....[2]....
        /*036c*/ 	.word	0x00003380


	//   ....[3]....
        /*0370*/ 	.word	0x00003490


	//----- nvinfo : EIATTR_CRS_STACK_SIZE
	.align		4
.L_10265:
        /*0374*/ 	.byte	0x04, 0x1e
        /*0376*/ 	.short	(.L_10267 - .L_10266)
.L_10266:
        /*0378*/ 	.word	0x00000000


	//----- nvinfo : EIATTR_CBANK_PARAM_SIZE
	.align		4
.L_10267:
        /*037c*/ 	.byte	0x03, 0x19
        /*037e*/ 	.short	0x007c


	//----- nvinfo : EIATTR_PARAM_CBANK
	.align		4
        /*0380*/ 	.byte	0x04, 0x0a
        /*0382*/ 	.short	(.L_10269 - .L_10268)
	.align		4
.L_10268:
        /*0384*/ 	.word	index@(.nv.constant0._ZN4vllm25paged_attention_v1_kernelIfhLi32ELi32ELi128ELNS_18Fp8KVCacheDataTypeE2ELb1EEEvPT_PKS2_PKT0_S8_ifPKiSA_iPKfiiiSC_SC_iiiii)
        /*0388*/ 	.short	0x0380
        /*038a*/ 	.short	0x007c


	//----- nvinfo : EIATTR_SW_WAR
	.align		4
.L_10269:
        /*038c*/ 	.byte	0x04, 0x36
        /*038e*/ 	.short	(.L_10271 - .L_10270)
.L_10270:
        /*0390*/ 	.word	0x00000008
.L_10271:


//--------------------- .nv.info._ZN4vllm25paged_attention_v1_kernelIfhLi256ELi16ELi128ELNS_18Fp8KVCacheDataTypeE2ELb0EEEvPT_PKS2_PKT0_S8_ifPKiSA_iPKfiiiSC_SC_iiiii --------------------------
	.section	.nv.info._ZN4vllm25paged_attention_v1_kernelIfhLi256ELi16ELi128ELNS_18Fp8KVCacheDataTypeE2ELb0EEEvPT_PKS2_PKT0_S8_ifPKiSA_iPKfiiiSC_SC_iiiii,"",@"SHT_CUDA_INFO"
	.sectionflags	@""
	.align	4


	//----- nvinfo : EIATTR_CUDA_API_VERSION
	.align		4
        /*0000*/ 	.byte	0x04, 0x37
        /*0002*/ 	.short	(.L_10273 - .L_10272)
.L_10272:
        /*0004*/ 	.word	0x00000082


	//----- nvinfo : EIATTR_KPARAM_INFO
	.align		4
.L_10273:
        /*0008*/ 	.byte	0x04, 0x17
        /*000a*/ 	.short	(.L_10275 - .L_10274)
.L_10274:
        /*000c*/ 	.word	0x00000000
        /*0010*/ 	.short	0x0013
        /*0012*/ 	.short	0x0078
        /*0014*/ 	.byte	0x00, 0xf0, 0x11, 0x00


	//----- nvinfo : EIATTR_KPARAM_INFO
	.align		4
.L_10275:
        /*0018*/ 	.byte	0x04, 0x17
        /*001a*/ 	.short	(.L_10277 - .L_10276)
.L_10276:
        /*001c*/ 	.word	0x00000000
        /*0020*/ 	.short	0x0012
        /*0022*/ 	.short	0x0074
        /*0024*/ 	.byte	0x00, 0xf0, 0x11, 0x00


	//----- nvinfo : EIATTR_KPARAM_INFO
	.align		4
.L_10277:
        /*0028*/ 	.byte	0x04, 0x17
        /*002a*/ 	.short	(.L_10279 - .L_10278)
.L_10278:
        /*002c*/ 	.word	0x00000000
        /*0030*/ 	.short	0x0011
        /*0032*/ 	.short	0x0070
        /*0034*/ 	.byte	0x00, 0xf0, 0x11, 0x00


	//----- nvinfo : EIATTR_KPARAM_INFO
	.align		4
.L_10279:
        /*0038*/ 	.byte	0x04, 0x17
        /*003a*/ 	.short	(.L_10281 - .L_10280)
.L_10280:
        /*003c*/ 	.word	0x00000000
        /*0040*/ 	.short	0x0010
        /*0042*/ 	.short	0x006c
        /*0044*/ 	.byte	0x00, 0xf0, 0x11, 0x00


	//----- nvinfo : EIATTR_KPARAM_INFO
	.align		4
.L_10281:
        /*0048*/ 	.byte	0x04, 0x17
        /*004a*/ 	.short	(.L_10283 - .L_10282)
.L_10282:
        /*004c*/ 	.word	0x00000000
        /*0050*/ 	.short	0x000f
        /*0052*/ 	.short	0x0068
        /*0054*/ 	.byte	0x00, 0xf0, 0x11, 0x00


	//----- nvinfo : EIATTR_KPARAM_INFO
	.align		4
.L_10283:
        /*0058*/ 	.byte	0x04, 0x17
        /*005a*/ 	.short	(.L_10285 - .L_10284)
.L_10284:
        /*005c*/ 	.word	0x00000000
        /*0060*/ 	.short	0x000e
        /*0062*/ 	.short	0x0060
        /*0064*/ 	.byte	0x00, 0xf5, 0x21, 0x00


	//----- nvinfo : EIATTR_KPARAM_INFO
	.align		4
.L_10285:
        /*0068*/ 	.byte	0x04, 0x17
        /*006a*/ 	.short	(.L_10287 - .L_10286)
.L_10286:
        /*006c*/ 	.word	0x00000000
        /*0070*/ 	.short	0x000d
        /*0072*/ 	.short	0x0058
        /*0074*/ 	.byte	0x00, 0xf5, 0x21, 0x00


	//----- nvinfo : EIATTR_KPARAM_INFO
	.align		4
.L_10287:
        /*0078*/ 	.byte	0x04, 0x17
        /*007a*/ 	.short	(.L_10289 - .L_10288)
.L_10288:
        /*007c*/ 	.word	0x00000000
        /*0080*/ 	.short	0x000c
        /*0082*/ 	.short	0x0050
        /*0084*/ 	.byte	0x00, 0xf0, 0x11, 0x00


	//----- nvinfo : EIATTR_KPARAM_INFO
	.align		4
.L_10289:
        /*0088*/ 	.byte	0x04, 0x17
        /*008a*/ 	.short	(.L_10291 - .L_10290)
.L_10290:
        /*008c*/ 	.word	0x00000000
        /*0090*/ 	.short	0x000b
        /*0092*/ 	.short	0x004c
        /*0094*/ 	.byte	0x00, 0xf0, 0x11, 0x00


	//----- nvinfo : EIATTR_KPARAM_INFO
	.align		4
.L_10291:
        /*0098*/ 	.byte	0x04, 0x17
        /*009a*/ 	.short	(.L_10293 - .L_10292)
.L_10292:
        /*009c*/ 	.word	0x00000000
        /*00a0*/ 	.short	0x000a
        /*00a2*/ 	.short	0x0048
        /*00a4*/ 	.byte	0x00, 0xf0, 0x11, 0x00


	//----- nvinfo : EIATTR_KPARAM_INFO
	.align		4
.L_10293:
        /*00a8*/ 	.byte	0x04, 0x17
        /*00aa*/ 	.short	(.L_10295 - .L_10294)
.L_10294:
        /*00ac*/ 	.word	0x00000000
        /*00b0*/ 	.short	0x0009
        /*00b2*/ 	.short	0x0040
        /*00b4*/ 	.byte	0x00, 0xf5, 0x21, 0x00


	//----- nvinfo : EIATTR_KPARAM_INFO
	.align		4
.L_10295:
        /*00b8*/ 	.byte	0x04, 0x17
        /*00ba*/ 	.short	(.L_10297 - .L_10296)
.L_10296:
        /*00bc*/ 	.word	0x00000000
        /*00c0*/ 	.short	0x0008
        /*00c2*/ 	.short	0x0038
        /*00c4*/ 	.byte	0x00, 0xf0, 0x11, 0x00


	//----- nvinfo : EIATTR_KPARAM_INFO
	.align		4
.L_10297:
        /*00c8*/ 	.byte	0x04, 0x17
        /*00ca*/ 	.short	(.L_10299 - .L_10298)
.L_10298:
        /*00cc*/ 	.word	0x00000000
        /*00d0*/ 	.short	0x0007
        /*00d2*/ 	.short	0x0030
        /*00d4*/ 	.byte	0x00, 0xf5, 0x21, 0x00


	//----- nvinfo : EIATTR_KPARAM_INFO
	.align		4
.L_10299:
        /*00d8*/ 	.byte	0x04, 0x17
        /*00da*/ 	.short	(.L_10301 - .L_10300)
.L_10300:
        /*00dc*/ 	.word	0x00000000
        /*00e0*/ 	.short	0x0006
        /*00e2*/ 	.short	0x0028
        /*00e4*/ 	.byte	0x00, 0xf5, 0x21, 0x00


	//----- nvinfo : EIATTR_KPARAM_INFO
	.align		4
.L_10301:
        /*00e8*/ 	.byte	0x04, 0x17
        /*00ea*/ 	.short	(.L_10303 - .L_10302)
.L_10302:
        /*00ec*/ 	.word	0x00000000
        /*00f0*/ 	.short	0x0005
        /*00f2*/ 	.short	0x0024
        /*00f4*/ 	.byte	0x00, 0xf0, 0x11, 0x00


	//----- nvinfo : EIATTR_KPARAM_INFO
	.align		4
.L_10303:
        /*00f8*/ 	.byte	0x04, 0x17
        /*00fa*/ 	.short	(.L_10305 - .L_10304)
.L_10304:
        /*00fc*/ 	.word	0x00000000
        /*0100*/ 	.short	0x0004
        /*0102*/ 	.short	0x0020
        /*0104*/ 	.byte	0x00, 0xf0, 0x11, 0x00


	//----- nvinfo : EIATTR_KPARAM_INFO
	.align		4
.L_10305:
        /*0108*/ 	.byte	0x04, 0x17
        /*010a*/ 	.short	(.L_10307 - .L_10306)
.L_10306:
        /*010c*/ 	.word	0x00000000
        /*0110*/ 	.short	0x0003
        /*0112*/ 	.short	0x0018
        /*0114*/ 	.byte	0x00, 0xf5, 0x21, 0x00


	//----- nvinfo : EIATTR_KPARAM_INFO
	.align		4
.L_10307:
        /*0118*/ 	.byte	0x04, 0x17
        /*011a*/ 	.short	(.L_10309 - .L_10308)
.L_10308:
        /*011c*/ 	.word	0x00000000
        /*0120*/ 	.short	0x0002
        /*0122*/ 	.short	0x0010
        /*0124*/ 	.byte	0x00, 0xf5, 0x21, 0x00


	//----- nvinfo : EIATTR_KPARAM_INFO
	.align		4
.L_10309:
        /*0128*/ 	.byte	0x04, 0x17
        /*012a*/ 	.short	(.L_10311 - .L_10310)
.L_10310:
        /*012c*/ 	.word	0x00000000
        /*0130*/ 	.short	0x0001
        /*0132*/ 	.short	0x0008
        /*0134*/ 	.byte	0x00, 0xf5, 0x21, 0x00


	//----- nvinfo : EIATTR_KPARAM_INFO
	.align		4
.L_10311:
        /*0138*/ 	.byte	0x04, 0x17
        /*013a*/ 	.short	(.L_10313 - .L_10312)
.L_10312:
        /*013c*/ 	.word	0x00000000
        /*0140*/ 	.short	0x0000
        /*0142*/ 	.short	0x0000
        /*0144*/ 	.byte	0x00, 0xf5, 0x21, 0x00


	//----- nvinfo : EIATTR_SPARSE_MMA_MASK
	.align		4
.L_10313:
        /*0148*/ 	.byte	0x03, 0x50
        /*014a*/ 	.short	0x0000


	//----- nvinfo : EIATTR_MAXREG_COUNT
	.align		4
        /*014c*/ 	.byte	0x03, 0x1b
        /*014e*/ 	.short	0x00ff


	//----- nvinfo : EIATTR_NUM_BARRIERS
	.align		4
        /*0150*/ 	.byte	0x02, 0x4c
        /*0152*/ 	.byte	0x01
	.zero		1


	//----- nvinfo : EIATTR_EXTERNS
	.align		4
        /*0154*/ 	.byte	0x04, 0x0f
        /*0156*/ 	.short	(.L_10315 - .L_10314)


	//   ....[0]....
	.align		4
.L_10314:
        /*0158*/ 	.word	index@(__assertfail)


	//----- nvinfo : EIATTR_MERCURY_ISA_VERSION
	.align		4
.L_10315:
        /*015c*/ 	.byte	0x03, 0x5f
        /*015e*/ 	.short	0x0101


	//----- nvinfo : EIATTR_COOP_GROUP_MASK_REGIDS
	.align		4
        /*0160*/ 	.byte	0x04, 0x29
        /*0162*/ 	.short	(.L_10317 - .L_10316)


	//   ....[0]....
.L_10316:
        /*0164*/ 	.word	0xffffffff


	//   ....[1]....
        /*0168*/ 	.word	0xffffffff


	//   ....[2]....
        /*016c*/ 	.word	0xffffffff


	//   ....[3]....
        /*0170*/ 	.word	0xffffffff


	//   ....[4]....
        /*0174*/ 	.word	0xffffffff


	//   ....[5]....
        /*0178*/ 	.word	0xffffffff


	//   ....[6]....
        /*017c*/ 	.word	0xffffffff


	//   ....[7]....
        /*0180*/ 	.word	0xffffffff


	//   ....[8]....
        /*0184*/ 	.word	0xffffffff


	//   ....[9]....
        /*0188*/ 	.word	0xffffffff


	//   ....[10]....
        /*018c*/ 	.word	0xffffffff


	//   ....[11]....
        /*0190*/ 	.word	0xffffffff


	//   ....[12]....
        /*0194*/ 	.word	0xffffffff


	//   ....[13]....
        /*0198*/ 	.word	0xffffffff


	//   ....[14]....
        /*019c*/ 	.word	0xffffffff


	//   ....[15]....
        /*01a0*/ 	.word	0x0500000f


	//   ....[16]....
        /*01a4*/ 	.word	0x0500000f


	//   ....[17]....
        /*01a8*/ 	.word	0x0500000f


	//   ....[18]....
        /*01ac*/ 	.word	0x0500000f


	//----- nvinfo : EIATTR_COOP_GROUP_INSTR_OFFSETS
	.align		4
.L_10317:
        /*01b0*/ 	.byte	0x04, 0x28
        /*01b2*/ 	.short	(.L_10319 - .L_10318)


	//   ....[0]....
.L_10318:
        /*01b4*/ 	.word	0x00000270


	//   ....[1]....
        /*01b8*/ 	.word	0x00000290


	//   ....[2]....
        /*01bc*/ 	.word	0x000002b0


	//   ....[3]....
        /*01c0*/ 	.word	0x000002d0


	//   ....[4]....
        /*01c4*/ 	.word	0x000003e0


	//   ....[5]....
        /*01c8*/ 	.word	0x00000400


	//   ....[6]....
        /*01cc*/ 	.word	0x00000420


	//   ....[7]....
        /*01d0*/ 	.word	0x00001250


	//   ....[8]....
        /*01d4*/ 	.word	0x00001280


	//   ....[9]....
        /*01d8*/ 	.word	0x000012a0


	//   ....[10]....
        /*01dc*/ 	.word	0x000012c0


	//   ....[11]....
        /*01e0*/ 	.word	0x000012e0


	//   ....[12]....
        /*01e4*/ 	.word	0x00001330


	//   ....[13]....
        /*01e8*/ 	.word	0x00001350


	//   ....[14]....
        /*01ec*/ 	.word	0x00001370


	//   ....[15]....
        /*01f0*/ 	.word	0x00002f00


	//   ....[16]....
        /*01f4*/ 	.word	0x00002f60


	//   ....[17]....
        /*01f8*/ 	.word	0x00002fc0


	//   ....[18]....
        /*01fc*/ 	.word	0x00003020


	//----- nvinfo : EIATTR_VRC_CTA_INIT_COUNT
	.align		4
.L_10319:
        /*0200*/ 	.byte	0x02, 0x4a
	.zero		1
	.zero		1


	//----- nvinfo : EIATTR_SYSCALL_OFFSETS
	.align		4
        /*0204*/ 	.byte	0x04, 0x46
        /*0206*/ 	.short	(.L_10321 - .L_10320)


	//   ....[0]....
.L_10320:
        /*0208*/ 	.word	0x00000220


	//----- nvinfo : EIATTR_EXIT_INSTR_OFFSETS
	.align		4
.L_10321:
        /*020c*/ 	.byte	0x04, 0x1c
        /*020e*/ 	.short	(.L_10323 - .L_10322)


	//   ....[0]....
.L_10322:
        /*0210*/ 	.word	0x00002bb0


	//   ....[1]....
        /*0214*/ 	.word	0x00002c10


	//   ....[2]....
        /*0218*/ 	.word	0x00002eb0


	//----- nvinfo : EIATTR_CRS_STACK_SIZE
	.align		4
.L_10323:
        /*021c*/ 	.byte	0x04, 0x1e
        /*021e*/ 	.short	(.L_10325 - .L_10324)
.L_10324:
        /*0220*/ 	.word	0x00000000


	//----- nvinfo : EIATTR_CBANK_PARAM_SIZE
	.align		4
.L_10325:
        /*0224*/ 	.byte	0x03, 0x19
        /*0226*/ 	.short	0x007c


	//----- nvinfo : EIATTR_PARAM_CBANK
	.align		4
        /*0228*/ 	.byte	0x04, 0x0a
        /*022a*/ 	.short	(.L_10327 - .L_10326)
	.align		4
.L_10326:
        /*022c*/ 	.word	index@(.nv.constant0._ZN4vllm25paged_attention_v1_kernelIfhLi256ELi16ELi128ELNS_18Fp8KVCacheDataTypeE2ELb0EEEvPT_PKS2_PKT0_S8_ifPKiSA_iPKfiiiSC_SC_iiiii)
        /*0230*/ 	.short	0x0380
        /*0232*/ 	.short	0x007c


	//----- nvinfo : EIATTR_SW_WAR
	.align		4
.L_10327:
        /*0234*/ 	.byte	0x04, 0x36
        /*0236*/ 	.short	(.L_10329 - .L_10328)
.L_10328:
        /*0238*/ 	.word	0x00000008
.L_10329:


//--------------------- .nv.info._ZN4vllm25paged_attention_v1_kernelIfhLi192ELi16ELi128ELNS_18Fp8KVCacheDataTypeE2ELb0EEEvPT_PKS2_PKT0_S8_ifPKiSA_iPKfiiiSC_SC_iiiii --------------------------
	.section	.nv.info._ZN4vllm25paged_attention_v1_kernelIfhLi192ELi16ELi128ELNS_18Fp8KVCacheDataTypeE2ELb0EEEvPT_PKS2_PKT0_S8_ifPKiSA_iPKfiiiSC_SC_iiiii,"",@"SHT_CUDA_INFO"
	.sectionflags	@""
	.align	4


	//----- nvinfo : EIATTR_CUDA_API_VERSION
	.align		4
        /*0000*/ 	.byte	0x04, 0x37
        /*0002*/ 	.short	(.L_10331 - .L_10330)
.L_10330:
        /*0004*/ 	.word	0x00000082


	//----- nvinfo : EIATTR_KPARAM_INFO
	.align		4
.L_10331:
        /*0008*/ 	.byte	0x04, 0x17
        /*000a*/ 	.short	(.L_10333 - .L_10332)
.L_10332:
        /*000c*/ 	.word	0x00000000
        /*0010*/ 	.short	0x0013
        /*0012*/ 	.short	0x0078
        /*0014*/ 	.byte	0x00, 0xf0, 0x11, 0x00


	//----- nvinfo : EIATTR_KPARAM_INFO
	.align		4
.L_10333:
        /*0018*/ 	.byte	0x04, 0x17
        /*001a*/ 	.short	(.L_10335 - .L_10334)
.L_10334:
        /*001c*/ 	.word	0x00000000
        /*0020*/ 	.short	0x0012
        /*0022*/ 	.short	0x0074
        /*0024*/ 	.byte	0x00, 0xf0, 0x11, 0x00


	//----- nvinfo : EIATTR_KPARAM_INFO
	.align		4
.L_10335:
        /*0028*/ 	.byte	0x04, 0x17
        /*002a*/ 	.short	(.L_10337 - .L_10336)
.L_10336:
        /*002c*/ 	.word	0x00000000
        /*0030*/ 	.short	0x0011
        /*0032*/ 	.short	0x0070
        /*0034*/ 	.byte	0x00, 0xf0, 0x11, 0x00


	//----- nvinfo : EIATTR_KPARAM_INFO
	.align		4
.L_10337:
        /*0038*/ 	.byte	0x04, 0x17
        /*003a*/ 	.short	(.L_10339 - .L_10338)
.L_10338:
        /*003c*/ 	.word	0x00000000
        /*0040*/ 	.short	0x0010
        /*0042*/ 	.short	0x006c
        /*0044*/ 	.byte	0x00, 0xf0, 0x11, 0x00


	//----- nvinfo : EIATTR_KPARAM_INFO
	.align		4
.L_10339:
        /*0048*/ 	.byte	0x04, 0x17
        /*004a*/ 	.short	(.L_10341 - .L_10340)
.L_10340:
        /*004c*/ 	.word	0x00000000
        /*0050*/ 	.short	0x000f
        /*0052*/ 	.short	0x0068
        /*0054*/ 	.byte	0x00, 0xf0, 0x11, 0x00


	//----- nvinfo : EIATTR_KPARAM_INFO
	.align		4
.L_10341:
        /*0058*/ 	.byte	0x04, 0x17
        /*005a*/ 	.short	(.L_10343 - .L_10342)
.L_10342:
        /*005c*/ 	.word	0x00000000
        /*0060*/ 	.short	0x000e
        /*0062*/ 	.short	0x0060
        /*0064*/ 	.byte	0x00, 0xf5, 0x21, 0x00


	//----- nvinfo : EIATTR_KPARAM_INFO
	.align		4
.L_10343:
        /*0068*/ 	.byte	0x04, 0x17
        /*006a*/ 	.short	(.L_10345 - .L_10344)
.L_10344:
        /*006c*/ 	.word	0x00000000
        /*0070*/ 	.short	0x000d
        /*0072*/ 	.short	0x0058
        /*0074*/ 	.byte	0x00, 0xf5, 0x21, 0x00


	//----- nvinfo : EIATTR_KPARAM_INFO
	.align		4
.L_10345:
        /*0078*/ 	.byte	0x04, 0x17
        /*007a*/ 	.short	(.L_10347 - .L_10346)
.L_10346:
        /*007c*/ 	.word	0x00000000
        /*0080*/ 	.short	0x000c
        /*0082*/ 	.short	0x0050
        /*0084*/ 	.byte	0x00, 0xf0, 0x11, 0x00


	//----- nvinfo : EIATTR_KPARAM_INFO
	.align		4
.L_10347:
        /*0088*/ 	.byte	0x04, 0x17
        /*008a*/ 	.short	(.L_10349 - .L_10348)
.L_10348:
        /*008c*/ 	.word	0x00000000
        /*0090*/ 	.short	0x000b
        /*0092*/ 	.short	0x004c
        /*0094*/ 	.byte	0x00, 0xf0, 0x11, 0x00


	//----- nvinfo : EIATTR_KPARAM_INFO
	.align		4
.L_10349:
        /*0098*/ 	.byte	0x04, 0x17
        /*009a*/ 	.short	(.L_10351 - .L_10350)
.L_10350:
        /*009c*/ 	.word	0x00000000
        /*00a0*/ 	.short	0x000a
        /*00a2*/ 	.short	0x0048
        /*00a4*/ 	.byte	0x00, 0xf0, 0x11, 0x00


	//----- nvinfo : EIATTR_KPARAM_INFO
	.align		4
.L_10351:
        /*00a8*/ 	.byte	0x04, 0x17
        /*00aa*/ 	.short	(.L_10353 - .L_10352)
.L_10352:
        /*00ac*/ 	.word	0x00000000
        /*00b0*/ 	.short	0x0009
        /*00b2*/ 	.short	0x0040
        /*00b4*/ 	.byte	0x00, 0xf5, 0x21, 0x00


	//----- nvinfo : EIATTR_KPARAM_INFO
	.align		4
.L_10353:
        /*00b8*/ 	.byte	0x04, 0x17
        /*00ba*/ 	.short	(.L_10355 - .L_10354)
.L_10354:
        /*00bc*/ 	.word	0x00000000
        /*00c0*/ 	.short	0x0008
        /*00c2*/ 	.short	0x0038
        /*00c4*/ 	.byte	0x00, 0xf0, 0x11, 0x00


	//----- nvinfo : EIATTR_KPARAM_INFO
	.align		4
.L_10355:
        /*00c8*/ 	.byte	0x04, 0x17
        /*00ca*/ 	.short	(.L_10357 - .L_10356)
.L_10356:
        /*00cc*/ 	.word	0x00000000
        /*00d0*/ 	.short	0x0007
        /*00d2*/ 	.short	0x0030
        /*00d4*/ 	.byte	0x00, 0xf5, 0x21, 0x00


	//----- nvinfo : EIATTR_KPARAM_INFO
	.align		4
.L_10357:
        /*00d8*/ 	.byte	0x04, 0x17
        /*00da*/ 	.short	(.L_10359 - .L_10358)
.L_10358:
        /*00dc*/ 	.word	0x00000000
        /*00e0*/ 	.short	0x0006
        /*00e2*/ 	.short	0x0028
        /*00e4*/ 	.byte	0x00, 0xf5, 0x21, 0x00


	//----- nvinfo : EIATTR_KPARAM_INFO
	.align		4
.L_10359:
        /*00e8*/ 	.byte	0x04, 0x17
        /*00ea*/ 	.short	(.L_10361 - .L_10360)
.L_10360:
        /*00ec*/ 	.word	0x00000000
        /*00f0*/ 	.short	0x0005
        /*00f2*/ 	.short	0x0024
        /*00f4*/ 	.byte	0x00, 0xf0, 0x11, 0x00


	//----- nvinfo : EIATTR_KPARAM_INFO
	.align		4
.L_10361:
        /*00f8*/ 	.byte	0x04, 0x17
        /*00fa*/ 	.short	(.L_10363 - .L_10362)
.L_10362:
        /*00fc*/ 	.word	0x00000000
        /*0100*/ 	.short	0x0004
        /*0102*/ 	.short	0x0020
        /*0104*/ 	.byte	0x00, 0xf0, 0x11, 0x00


	//----- nvinfo : EIATTR_KPARAM_INFO
	.align		4
.L_10363:
        /*0108*/ 	.byte	0x04, 0x17
        /*010a*/ 	.short	(.L_10365 - .L_10364)
.L_10364:
        /*010c*/ 	.word	0x00000000
        /*0110*/ 	.short	0x0003
        /*0112*/ 	.short	0x0018
        /*0114*/ 	.byte	0x00, 0xf5, 0x21, 0x00


	//----- nvinfo : EIATTR_KPARAM_INFO
	.align		4
.L_10365:
        /*0118*/ 	.byte	0x04, 0x17
        /*011a*/ 	.short	(.L_10367 - .L_10366)
.L_10366:
        /*011c*/ 	.word	0x00000000
        /*0120*/ 	.short	0x0002
        /*0122*/ 	.short	0x0010
        /*0124*/ 	.byte	0x00, 0xf5, 0x21, 0x00


	//----- nvinfo : EIATTR_KPARAM_INFO
	.align		4
.L_10367:
        /*0128*/ 	.byte	0x04, 0x17
        /*012a*/ 	.short	(.L_10369 - .L_10368)
.L_10368:
        /*012c*/ 	.word	0x00000000
        /*0130*/ 	.short	0x0001
        /*0132*/ 	.short	0x0008
        /*0134*/ 	.byte	0x00, 0xf5, 0x21, 0x00


	//----- nvinfo : EIATTR_KPARAM_INFO
	.align		4
.L_10369:
        /*0138*/ 	.byte	0x04, 0x17
        /*013a*/ 	.short	(.L_10371 - .L_10370)
.L_10370:
        /*013c*/ 	.word	0x00000000
        /*0140*/ 	.short	0x0000
        /*0142*/ 	.short	0x0000
        /*0144*/ 	.byte	0x00, 0xf5, 0x21, 0x00


	//----- nvinfo : EIATTR_SPARSE_MMA_MASK
	.align		4
.L_10371:
        /*0148*/ 	.byte	0x03, 0x50
        /*014a*/ 	.short	0x0000


	//----- nvinfo : EIATTR_MAXREG_COUNT
	.align		4
        /*014c*/ 	.byte	0x03, 0x1b
        /*014e*/ 	.short	0x00ff


	//----- nvinfo : EIATTR_NUM_BARRIERS
	.align		4
        /*0150*/ 	.byte	0x02, 0x4c
        /*0152*/ 	.byte	0x01
	.zero		1


	//----- nvinfo : EIATTR_EXTERNS
	.align		4
        /*0154*/ 	.byte	0x04, 0x0f
        /*0156*/ 	.short	(.L_10373 - .L_10372)


	//   ....[0]....
	.align		4
.L_10372:
        /*0158*/ 	.word	index@(__assertfail)


	//----- nvinfo : EIATTR_MERCURY_ISA_VERSION
	.align		4
.L_10373:
        /*015c*/ 	.byte	0x03, 0x5f
        /*015e*/ 	.short	0x0101


	//----- nvinfo : EIATTR_COOP_GROUP_MASK_REGIDS
	.align		4
        /*0160*/ 	.byte	0x04, 0x29
        /*0162*/ 	.short	(.L_10375 - .L_10374)


	//   ....[0]....
.L_10374:
        /*0164*/ 	.word	0xffffffff


	//   ....[1]....
        /*0168*/ 	.word	0xffffffff


	//   ....[2]....
        /*016c*/ 	.word	0xffffffff


	//   ....[3]....
        /*0170*/ 	.word	0xffffffff


	//   ....[4]....
        /*0174*/ 	.word	0xffffffff


	//   ....[5]....
        /*0178*/ 	.word	0xffffffff


	//   ....[6]....
        /*017c*/ 	.word	0xffffffff


	//   ....[7]....
        /*0180*/ 	.word	0xffffffff


	//   ....[8]....
        /*0184*/ 	.word	0xffffffff


	//   ....[9]....
        /*0188*/ 	.word	0xffffffff


	//   ....[10]....
        /*018c*/ 	.word	0xffffffff


	//   ....[11]....
        /*0190*/ 	.word	0xffffffff


	//   ....[12]....
        /*0194*/ 	.word	0xffffffff


	//   ....[13]....
        /*0198*/ 	.word	0xffffffff


	//   ....[14]....
        /*019c*/ 	.word	0xffffffff


	//   ....[15]....
        /*01a0*/ 	.word	0x0500000f


	//   ....[16]....
        /*01a4*/ 	.word	0x0500000f


	//   ....[17]....
        /*01a8*/ 	.word	0x0500000f


	//   ....[18]....
        /*01ac*/ 	.word	0x0500000f


	//----- nvinfo : EIATTR_COOP_GROUP_INSTR_OFFSETS
	.align		4
.L_10375:
        /*01b0*/ 	.byte	0x04, 0x28
        /*01b2*/ 	.short	(.L_10377 - .L_10376)


	//   ....[0]....
.L_10376:
        /*01b4*/ 	.word	0x00000270


	//   ....[1]....
        /*01b8*/ 	.word	0x00000290


	//   ....[2]....
        /*01bc*/ 	.word	0x000002b0


	//   ....[3]....
        /*01c0*/ 	.word	0x000002d0


	//   ....[4]....
        /*01c4*/ 	.word	0x000003e0


	//   ....[5]....
        /*01c8*/ 	.word	0x00000400


	//   ....[6]....
        /*01cc*/ 	.word	0x00000420


	//   ....[7]....
        /*01d0*/ 	.word	0x00001250


	//   ....[8]....
        /*01d4*/ 	.word	0x00001280


	//   ....[9]....
        /*01d8*/ 	.word	0x000012a0


	//   ....[10]....
        /*01dc*/ 	.word	0x000012c0


	//   ....[11]....
        /*01e0*/ 	.word	0x000012e0


	//   ....[12]....
        /*01e4*/ 	.word	0x00001330


	//   ....[13]....
        /*01e8*/ 	.word	0x00001350


	//   ....[14]....
        /*01ec*/ 	.word	0x00001370


	//   ....[15]....
        /*01f0*/ 	.word	0x00002b30


	//   ....[16]....
        /*01f4*/ 	.word	0x00002b90


	//   ....[17]....
        /*01f8*/ 	.word	0x00002bf0


	//   ....[18]....
        /*01fc*/ 	.word	0x00002c50


	//----- nvinfo : EIATTR_VRC_CTA_INIT_COUNT
	.align		4
.L_10377:
        /*0200*/ 	.byte	0x02, 0x4a
	.zero		1
	.zero		1


	//----- nvinfo : EIATTR_SYSCALL_OFFSETS
	.align		4
        /*0204*/ 	.byte	0x04, 0x46
        /*0206*/ 	.short	(.L_10379 - .L_10378)


	//   ....[0]....
.L_10378:
        /*0208*/ 	.word	0x00000220


	//----- nvinfo : EIATTR_EXIT_INSTR_OFFSETS
	.align		4
.L_10379:
        /*020c*/ 	.byte	0x04, 0x1c
        /*020e*/ 	.short	(.L_10381 - .L_10380)


	//   ....[0]....
.L_10380:
        /*0210*/ 	.word	0x00002860


	//   ....[1]....
        /*0214*/ 	.word	0x000028c0


	//   ....[2]....
        /*0218*/ 	.word	0x00002ae0


	//----- nvinfo : EIATTR_CRS_STACK_SIZE
	.align		4
.L_10381:
        /*021c*/ 	.byte	0x04, 0x1e
        /*021e*/ 	.short	(.L_10383 - .L_10382)
.L_10382:
        /*0220*/ 	.word	0x00000000


	//----- nvinfo : EIATTR_CBANK_PARAM_SIZE
	.align		4
.L_10383:
        /*0224*/ 	.byte	0x03, 0x19
        /*0226*/ 	.short	0x007c


	//----- nvinfo : EIATTR_PARAM_CBANK
	.align		4
        /*0228*/ 	.byte	0x04, 0x0a
        /*022a*/ 	.short	(.L_10385 - .L_10384)
	.align		4
.L_10384:
        /*022c*/ 	.word	index@(.nv.constant0._ZN4vllm25paged_attention_v1_kernelIfhLi192ELi16ELi128ELNS_18Fp8KVCacheDataTypeE2ELb0EEEvPT_PKS2_PKT0_S8_ifPKiSA_iPKfiiiSC_SC_iiiii)
        /*0230*/ 	.short	0x0380
        /*0232*/ 	.short	0x007c


	//----- nvinfo : EIATTR_SW_WAR
	.align		4
.L_10385:
        /*0234*/ 	.byte	0x04, 0x36
        /*0236*/ 	.short	(.L_10387 - .L_10386)
.L_10386:
        /*0238*/ 	.word	0x00000008
.L_10387:


//--------------------- .nv.info._ZN4vllm25paged_attention_v1_kernelIfhLi128ELi16ELi128ELNS_18Fp8KVCacheDataTypeE2ELb0EEEvPT_PKS2_PKT0_S8_ifPKiSA_iPKfiiiSC_SC_iiiii --------------------------
	.section	.nv.info._ZN4vllm25paged_attention_v1_kernelIfhLi128ELi16ELi128ELNS_18Fp8KVCacheDataTypeE2ELb0EEEvPT_PKS2_PKT0_S8_ifPKiSA_iPKfiiiSC_SC_iiiii,"",@"SHT_CUDA_INFO"
	.sectionflags	@""
	.align	4


	//----- nvinfo : EIATTR_CUDA_API_VERSION
	.align		4
        /*0000*/ 	.byte	0x04, 0x37
        /*0002*/ 	.short	(.L_10389 - .L_10388)
.L_10388:
        /*0004*/ 	.word	0x00000082


	//----- nvinfo : EIATTR_KPARAM_INFO
	.align		4
.L_10389:
        /*0008*/ 	.byte	0x04, 0x17
        /*000a*/ 	.short	(.L_10391 - .L_10390)
.L_10390:
        /*000c*/ 	.word	0x00000000
        /*0010*/ 	.short	0x0013
        /*0012*/ 	.short	0x0078
        /*0014*/ 	.byte	0x00, 0xf0, 0x11, 0x00


	//----- nvinfo : EIATTR_KPARAM_INFO
	.align		4
.L_10391:
        /*0018*/ 	.byte	0x04, 0x17
        /*001a*/ 	.short	(.L_10393 - .L_10392)
.L_10392:
        /*001c*/ 	.word	0x00000000
        /*0020*/ 	.short	0x0012
        /*0022*/ 	.short	0x0074
        /*0024*/ 	.byte	0x00, 0xf0, 0x11, 0x00


	//----- nvinfo : EIATTR_KPARAM_INFO
	.align		4
.L_10393:
        /*0028*/ 	.byte	0x04, 0x17
        /*002a*/ 	.short	(.L_10395 - .L_10394)
.L_10394:
        /*002c*/ 	.word	0x00000000
        /*0030*/ 	.short	0x0011
        /*0032*/ 	.short	0x0070
        /*0034*/ 	.byte	0x00, 0xf0, 0x11, 0x00


	//----- nvinfo : EIATTR_KPARAM_INFO
	.align		4
.L_10395:
        /*0038*/ 	.byte	0x04, 0x17
        /*003a*/ 	.short	(.L_10397 - .L_10396)
.L_10396:
        /*003c*/ 	.word	0x00000000
        /*0040*/ 	.short	0x0010
        /*0042*/ 	.short	0x006c
        /*0044*/ 	.byte	0x00, 0xf0, 0x11, 0x00


	//----- nvinfo : EIATTR_KPARAM_INFO
	.align		4
.L_10397:
        /*0048*/ 	.byte	0x04, 0x17
        /*004a*/ 	.short	(.L_10399 - .L_10398)
.L_10398:
        /*004c*/ 	.word	0x00000000
        /*0050*/ 	.short	0x000f
        /*0052*/ 	.short	0x0068
        /*0054*/ 	.byte	0x00, 0xf0, 0x11, 0x00


	//----- nvinfo : EIATTR_KPARAM_INFO
	.align		4
.L_10399:
        /*0058*/ 	.byte	0x04, 0x17
        /*005a*/ 	.short	(.L_10401 - .L_10400)
.L_10400:
        /*005c*/ 	.word	0x00000000
        /*0060*/ 	.short	0x000e
        /*0062*/ 	.short	0x0060
        /*0064*/ 	.byte	0x00, 0xf5, 0x21, 0x00


	//----- nvinfo : EIATTR_KPARAM_INFO
	.align		4
.L_10401:
        /*0068*/ 	.byte	0x04, 0x17
        /*006a*/ 	.short	(.L_10403 - .L_10402)
.L_10402:
        /*006c*/ 	.word	0x00000000
        /*0070*/ 	.short	0x000d
        /*0072*/ 	.short	0x0058
        /*0074*/ 	.byte	0x00, 0xf5, 0x21, 0x00


	//----- nvinfo : EIATTR_KPARAM_INFO
	.align		4
.L_10403:
        /*0078*/ 	.byte	0x04, 0x17
        /*007a*/ 	.short	(.L_10405 - .L_10404)
.L_10404:
        /*007c*/ 	.word	0x00000000
        /*0080*/ 	.short	0x000c
        /*0082*/ 	.short	0x0050
        /*0084*/ 	.byte	0x00, 0xf0, 0x11, 0x00


	//----- nvinfo : EIATTR_KPARAM_INFO
	.align		4
.L_10405:
        /*0088*/ 	.byte	0x04, 0x17
        /*008a*/ 	.short	(.L_10407 - .L_10406)
.L_10406:
        /*008c*/ 	.word	0x00000000
        /*0090*/ 	.short	0x000b
        /*0092*/ 	.short	0x004c
        /*0094*/ 	.byte	0x00, 0xf0, 0x11, 0x00


	//----- nvinfo : EIATTR_KPARAM_INFO
	.align		4
.L_10407:
        /*0098*/ 	.byte	0x04, 0x17
        /*009a*/ 	.short	(.L_10409 - .L_10408)
.L_10408:
        /*009c*/ 	.word	0x00000000
        /*00a0*/ 	.short	0x000a
        /*00a2*/ 	.short	0x0048
        /*00a4*/ 	.byte	0x00, 0xf0, 0x11, 0x00


	//----- nvinfo : EIATTR_KPARAM_INFO
	.align		4
.L_10409:
        /*00a8*/ 	.byte	0x04, 0x17
        /*00aa*/ 	.short	(.L_10411 - .L_10410)
.L_10410:
        /*00ac*/ 	.word	0x00000000
        /*00b0*/ 	.short	0x0009
        /*00b2*/ 	.short	0x0040
        /*00b4*/ 	.byte	0x00, 0xf5, 0x21, 0x00


	//----- nvinfo : EIATTR_KPARAM_INFO
	.align		4
.L_10411:
        /*00b8*/ 	.byte	0x04, 0x17
        /*00ba*/ 	.short	(.L_10413 - .L_10412)
.L_10412:
        /*00bc*/ 	.word	0x00000000
        /*00c0*/ 	.short	0x0008
        /*00c2*/ 	.short	0x0038
        /*00c4*/ 	.byte	0x00, 0xf0, 0x11, 0x00


	//----- nvinfo : EIATTR_KPARAM_INFO
	.align		4
.L_10413:
        /*00c8*/ 	.byte	0x04, 0x17
        /*00ca*/ 	.short	(.L_10415 - .L_10414)
.L_10414:
        /*00cc*/ 	.word	0x00000000
        /*00d0*/ 	.short	0x0007
        /*00d2*/ 	.short	0x0030
        /*00d4*/ 	.byte	0x00, 0xf5, 0x21, 0x00


	//----- nvinfo : EIATTR_KPARAM_INFO
	.align		4
.L_10415:
        /*00d8*/ 	.byte	0x04, 0x17
        /*00da*/ 	.short	(.L_10417 - .L_10416)
.L_10416:
        /*00dc*/ 	.word	0x00000000
        /*00e0*/ 	.short	0x0006
        /*00e2*/ 	.short	0x0028
        /*00e4*/ 	.byte	0x00, 0xf5, 0x21, 0x00


	//----- nvinfo : EIATTR_KPARAM_INFO
	.align		4
.L_10417:
        /*00e8*/ 	.byte	0x04, 0x17
        /*00ea*/ 	.short	(.L_10419 - .L_10418)
.L_10418:
        /*00ec*/ 	.word	0x00000000
        /*00f0*/ 	.short	0x0005
        /*00f2*/ 	.short	0x0024
        /*00f4*/ 	.byte	0x00, 0xf0, 0x11, 0x00


	//----- nvinfo : EIATTR_KPARAM_INFO
	.align		4
.L_10419:
        /*00f8*/ 	.byte	0x04, 0x17
        /*00fa*/ 	.short	(.L_10421 - .L_10420)
.L_10420:
        /*00fc*/ 	.word	0x00000000
        /*0100*/ 	.short	0x0004
        /*0102*/ 	.short	0x0020
        /*0104*/ 	.byte	0x00, 0xf0, 0x11, 0x00


	//----- nvinfo : EIATTR_KPARAM_INFO
	.align		4
.L_10421:
        /*0108*/ 	.byte	0x04, 0x17
        /*010a*/ 	.short	(.L_10423 - .L_10422)
.L_10422:
        /*010c*/ 	.word	0x00000000
        /*0110*/ 	.short	0x0003
        /*0112*/ 	.short	0x0018
        /*0114*/ 	.byte	0x00, 0xf5, 0x21, 0x00


	//----- nvinfo : EIATTR_KPARAM_INFO
	.align		4
.L_10423:
        /*0118*/ 	.byte	0x04, 0x17
        /*011a*/ 	.short	(.L_10425 - .L_10424)
.L_10424:
        /*011c*/ 	.word	0x00000000
        /*0120*/ 	.short	0x0002
        /*0122*/ 	.short	0x0010
        /*0124*/ 	.byte	0x00, 0xf5, 0x21, 0x00


	//----- nvinfo : EIATTR_KPARAM_INFO
	.align		4
.L_10425:
        /*0128*/ 	.byte	0x04, 0x17
        /*012a*/ 	.short	(.L_10427 - .L_10426)
.L_10426:
        /*012c*/ 	.word	0x00000000
        /*0130*/ 	.short	0x0001
        /*0132*/ 	.short	0x0008
        /*0134*/ 	.byte	0x00, 0xf5, 0x21, 0x00


	//----- nvinfo : EIATTR_KPARAM_INFO
	.align		4
.L_10427:
        /*0138*/ 	.byte	0x04, 0x17
        /*013a*/ 	.short	(.L_10429 - .L_10428)
.L_10428:
        /*013c*/ 	.word	0x00000000
        /*0140*/ 	.short	0x0000
        /*0142*/ 	.short	0x0000
        /*0144*/ 	.byte	0x00, 0xf5, 0x21, 0x00


	//----- nvinfo : EIATTR_SPARSE_MMA_MASK
	.align		4
.L_10429:
        /*0148*/ 	.byte	0x03, 0x50
        /*014a*/ 	.short	0x0000


	//----- nvinfo : EIATTR_MAXREG_COUNT
	.align		4
        /*014c*/ 	.byte	0x03, 0x1b
        /*014e*/ 	.short	0x00ff


	//----- nvinfo : EIATTR_NUM_BARRIERS
	.align		4
        /*0150*/ 	.byte	0x02, 0x4c
        /*0152*/ 	.byte	0x01
	.zero		1


	//----- nvinfo : EIATTR_EXTERNS
	.align		4
        /*0154*/ 	.byte	0x04, 0x0f
        /*0156*/ 	.short	(.L_10431 - .L_10430)


	//   ....[0]....
	.align		4
.L_10430:
        /*0158*/ 	.word	index@(__assertfail)


	//----- nvinfo : EIATTR_MERCURY_ISA_VERSION
	.align		4
.L_10431:
        /*015c*/ 	.byte	0x03, 0x5f
        /*015e*/ 	.short	0x0101


	//----- nvinfo : EIATTR_COOP_GROUP_MASK_REGIDS
	.align		4
        /*0160*/ 	.byte	0x04, 0x29
        /*0162*/ 	.short	(.L_10433 - .L_10432)


	//   ....[0]....
.L_10432:
        /*0164*/ 	.word	0xffffffff


	//   ....[1]....
        /*0168*/ 	.word	0xffffffff


	//   ....[2]....
        /*016c*/ 	.word	0xffffffff


	//   ....[3]....
        /*0170*/ 	.word	0xffffffff


	//   ....[4]....
        /*0174*/ 	.word	0xffffffff


	//   ....[5]....
        /*0178*/ 	.word	0xffffffff


	//   ....[6]....
        /*017c*/ 	.word	0xffffffff


	//   ....[7]....
        /*0180*/ 	.word	0xffffffff


	//   ....[8]....
        /*0184*/ 	.word	0xffffffff


	//   ....[9]....
        /*0188*/ 	.word	0xffffffff


	//   ....[10]....
        /*018c*/ 	.word	0xffffffff


	//   ....[11]....
        /*0190*/ 	.word	0xffffffff


	//   ....[12]....
        /*0194*/ 	.word	0xffffffff


	//   ....[13]....
        /*0198*/ 	.word	0xffffffff


	//   ....[14]....
        /*019c*/ 	.word	0xffffffff


	//   ....[15]....
        /*01a0*/ 	.word	0x0500000f


	//   ....[16]....
        /*01a4*/ 	.word	0x0500000f


	//   ....[17]....
        /*01a8*/ 	.word	0x0500000f


	//   ....[18]....
        /*01ac*/ 	.word	0x0500000f


	//----- nvinfo : EIATTR_COOP_GROUP_INSTR_OFFSETS
	.align		4
.L_10433:
        /*01b0*/ 	.byte	0x04, 0x28
        /*01b2*/ 	.short	(.L_10435 - .L_10434)


	//   ....[0]....
.L_10434:
        /*01b4*/ 	.word	0x00000270


	//   ....[1]....
        /*01b8*/ 	.word	0x00000290


	//   ....[2]....
        /*01bc*/ 	.word	0x000002b0


	//   ....[3]....
        /*01c0*/ 	.word	0x000002d0


	//   ....[4]....
        /*01c4*/ 	.word	0x000003e0


	//   ....[5]....
        /*01c8*/ 	.word	0x00000400


	//   ....[6]....
        /*01cc*/ 	.word	0x00000420


	//   ....[7]....
        /*01d0*/ 	.word	0x00001250


	//   ....[8]....
        /*01d4*/ 	.word	0x00001280


	//   ....[9]....
        /*01d8*/ 	.word	0x000012a0


	//   ....[10]....
        /*01dc*/ 	.word	0x000012c0


	//   ....[11]....
        /*01e0*/ 	.word	0x000012e0


	//   ....[12]....
        /*01e4*/ 	.word	0x00001330


	//   ....[13]....
        /*01e8*/ 	.word	0x00001350


	//   ....[14]....
        /*01ec*/ 	.word	0x00001370


	//   ....[15]....
        /*01f0*/ 	.word	0x00002780


	//   ....[16]....
        /*01f4*/ 	.word	0x000027e0


	//   ....[17]....
        /*01f8*/ 	.word	0x00002840


	//   ....[18]....
        /*01fc*/ 	.word	0x000028a0


	//----- nvinfo : EIATTR_VRC_CTA_INIT_COUNT
	.align		4
.L_10435:
        /*0200*/ 	.byte	0x02, 0x4a
	.zero		1
	.zero		1


	//----- nvinfo : EIATTR_SYSCALL_OFFSETS
	.align		4
        /*0204*/ 	.byte	0x04, 0x46
        /*0206*/ 	.short	(.L_10437 - .L_10436)


	//   ....[0]....
.L_10436:
        /*0208*/ 	.word	0x00000220


	//----- nvinfo : EIATTR_EXIT_INSTR_OFFSETS
	.align		4
.L_10437:
        /*020c*/ 	.byte	0x04, 0x1c
        /*020e*/ 	.short	(.L_10439 - .L_10438)


	//   ....[0]....
.L_10438:
        /*0210*/ 	.word	0x00002530


	//   ....[1]....
        /*0214*/ 	.word	0x00002590


	//   ....[2]....
        /*0218*/ 	.word	0x00002730


	//----- nvinfo : EIATTR_CRS_STACK_SIZE
	.align		4
.L_10439:
        /*021c*/ 	.byte	0x04, 0x1e
        /*021e*/ 	.short	(.L_10441 - .L_10440)
.L_10440:
        /*0220*/ 	.word	0x00000000


	//----- nvinfo : EIATTR_CBANK_PARAM_SIZE
	.align		4
.L_10441:
        /*0224*/ 	.byte	0x03, 0x19
        /*0226*/ 	.short	0x007c


	//----- nvinfo : EIATTR_PARAM_CBANK
	.align		4
        /*0228*/ 	.byte	0x04, 0x0a
        /*022a*/ 	.short	(.L_10443 - .L_10442)
	.align		4
.L_10442:
        /*022c*/ 	.word	index@(.nv.constant0._ZN4vllm25paged_attention_v1_kernelIfhLi128ELi16ELi128ELNS_18Fp8KVCacheDataTypeE2ELb0EEEvPT_PKS2_PKT0_S8_ifPKiSA_iPKfiiiSC_SC_iiiii)
        /*0230*/ 	.short	0x0380
        /*0232*/ 	.short	0x007c


	//----- nvinfo : EIATTR_SW_WAR
	.align		4
.L_10443:
        /*0234*/ 	.byte	0x04, 0x36
        /*0236*/ 	.short	(.L_10445 - .L_10444)
.L_10444:
        /*0238*/ 	.word	0x00000008
.L_10445:


//--------------------- .nv.info._ZN4vllm25paged_attention_v1_kernelIfhLi120ELi16ELi128ELNS_18Fp8KVCacheDataTypeE2ELb0EEEvPT_PKS2_PKT0_S8_ifPKiSA_iPKfiiiSC_SC_iiiii --------------------------
	.section	.nv.info._ZN4vllm25paged_attention_v1_kernelIfhLi120ELi16ELi128ELNS_18Fp8KVCacheDataTypeE2ELb0EEEvPT_PKS2_PKT0_S8_ifPKiSA_iPKfiiiSC_SC_iiiii,"",@"SHT_CUDA_INFO"
	.sectionflags	@""
	.align	4


	//----- nvinfo : EIATTR_CUDA_API_VERSION
	.align		4
        /*0000*/ 	.byte	0x04, 0x37
        /*0002*/ 	.short	(.L_10447 - .L_10446)
.L_10446:
        /*0004*/ 	.word	0x00000082


	//----- nvinfo : EIATTR_KPARAM_INFO
	.align		4
.L_10447:
        /*0008*/ 	.byte	0x04, 0x17
        /*000a*/ 	.short	(.L_10449 - .L_10448)
.L_10448:
        /*000c*/ 	.word	0x00000000
        /*0010*/ 	.short	0x0013
        /*0012*/ 	.short	0x0078
        /*0014*/ 	.byte	0x00, 0xf0, 0x11, 0x00


	//----- nvinfo : EIATTR_KPARAM_INFO
	.align		4
.L_10449:
        /*0018*/ 	.byte	0x04, 0x17
        /*001a*/ 	.short	(.L_10451 - .L_10450)
.L_10450:
        /*001c*/ 	.word	0x00000000
        /*0020*/ 	.short	0x0012
        /*0022*/ 	.short	0x0074
        /*0024*/ 	.byte	0x00, 0xf0, 0x11, 0x00


	//----- nvinfo : EIATTR_KPARAM_INFO
	.align		4
.L_10451:
        /*0028*/ 	.byte	0x04, 0x17
        /*002a*/ 	.short	(.L_10453 - .L_10452)
.L_10452:
        /*002c*/ 	.word	0x00000000
        /*0030*/ 	.short	0x0011
        /*0032*/ 	.short	0x0070
        /*0034*/ 	.byte	0x00, 0xf0, 0x11, 0x00


	//----- nvinfo : EIATTR_KPARAM_INFO
	.align		4
.L_10453:
        /*0038*/ 	.byte	0x04, 0x17
        /*003a*/ 	.short	(.L_10455 - .L_10454)
.L_10454:
        /*003c*/ 	.word	0x00000000
        /*0040*/ 	.short	0x0010
        /*0042*/ 	.short	0x006c
        /*0044*/ 	.byte	0x00, 0xf0, 0x11, 0x00


	//----- nvinfo : EIATTR_KPARAM_INFO
	.align		4
.L_10455:
        /*0048*/ 	.byte	0x04, 0x17
        /*004a*/ 	.short	(.L_10457 - .L_10456)
.L_10456:
        /*004c*/ 	.word	0x00000000
        /*0050*/ 	.short	0x000f
        /*0052*/ 	.short	0x0068
        /*0054*/ 	.byte	0x00, 0xf0, 0x11, 0x00


	//----- nvinfo : EIATTR_KPARAM_INFO
	.align		4
.L_10457:
        /*0058*/ 	.byte	0x04, 0x17
        /*005a*/ 	.short	(.L_10459 - .L_10458)
.L_10458:
        /*005c*/ 	.word	0x00000000
        /*0060*/ 	.short	0x000e
        /*0062*/ 	.short	0x0060
        /*0064*/ 	.byte	0x00, 0xf5, 0x21, 0x00


	//----- nvinfo : EIATTR_KPARAM_INFO
	.align		4
.L_10459:
        /*0068*/ 	.byte	0x04, 0x17
        /*006a*/ 	.short	(.L_10461 - .L_10460)
.L_10460:
        /*006c*/ 	.word	0x00000000
        /*0070*/ 	.short	0x000d
        /*0072*/ 	.short	0x0058
        /*0074*/ 	.byte	0x00, 0xf5, 0x21, 0x00


	//----- nvinfo : EIATTR_KPARAM_INFO
	.align		4
.L_10461:
        /*0078*/ 	.byte	0x04, 0x17
        /*007a*/ 	.short	(.L_10463 - .L_10462)
.L_10462:
        /*007c*/ 	.word	0x00000000
        /*0080*/ 	.short	0x000c
        /*0082*/ 	.short	0x0050
        /*0084*/ 	.byte	0x00, 0xf0, 0x11, 0x00


	//----- nvinfo : EIATTR_KPARAM_INFO
	.align		4
.L_10463:
        /*0088*/ 	.byte	0x04, 0x17
        /*008a*/ 	.short	(.L_10465 - .L_10464)
.L_10464:
        /*008c*/ 	.word	0x00000000
        /*0090*/ 	.short	0x000b
        /*0092*/ 	.short	0x004c
        /*0094*/ 	.byte	0x00, 0xf0, 0x11, 0x00


	//----- nvinfo : EIATTR_KPARAM_INFO
	.align		4
.L_10465:
        /*0098*/ 	.byte	0x04, 0x17
        /*009a*/ 	.short	(.L_10467 - .L_10466)
.L_10466:
        /*009c*/ 	.word	0x00000000
        /*00a0*/ 	.short	0x000a
        /*00a2*/ 	.short	0x0048
        /*00a4*/ 	.byte	0x00, 0xf0, 0x11, 0x00


	//----- nvinfo : EIATTR_KPARAM_INFO
	.align		4
.L_10467:
        /*00a8*/ 	.byte	0x04, 0x17
        /*00aa*/ 	.short	(.L_10469 - .L_10468)
.L_10468:
        /*00ac*/ 	.word	0x00000000
        /*00b0*/ 	.short	0x0009
        /*00b2*/ 	.short	0x0040
        /*00b4*/ 	.byte	0x00, 0xf5, 0x21, 0x00


	//----- nvinfo : EIATTR_KPARAM_INFO
	.align		4
.L_10469:
        /*00b8*/ 	.byte	0x04, 0x17
        /*00ba*/ 	.short	(.L_10471 - .L_10470)
.L_10470:
        /*00bc*/ 	.word	0x00000000
        /*00c0*/ 	.short	0x0008
        /*00c2*/ 	.short	0x0038
        /*00c4*/ 	.byte	0x00, 0xf0, 0x11, 0x00


	//----- nvinfo : EIATTR_KPARAM_INFO
	.align		4
.L_10471:
        /*00c8*/ 	.byte	0x04, 0x17
        /*00ca*/ 	.short	(.L_10473 - .L_10472)
.L_10472:
        /*00cc*/ 	.word	0x00000000
        /*00d0*/ 	.short	0x0007
        /*00d2*/ 	.short	0x0030
        /*00d4*/ 	.byte	0x00, 0xf5, 0x21, 0x00


	//----- nvinfo : EIATTR_KPARAM_INFO
	.align		4
.L_10473:
        /*00d8*/ 	.byte	0x04, 0x17
        /*00da*/ 	.short	(.L_10475 - .L_10474)
.L_10474:
        /*00dc*/ 	.word	0x00000000
        /*00e0*/ 	.short	0x0006
        /*00e2*/ 	.short	0x0028
        /*00e4*/ 	.byte	0x00, 0xf5, 0x21, 0x00


	//----- nvinfo : EIATTR_KPARAM_INFO
	.align		4
.L_10475:
        /*00e8*/ 	.byte	0x04, 0x17
        /*00ea*/ 	.short	(.L_10477 - .L_10476)
.L_10476:
        /*00ec*/ 	.word	0x00000000
        /*00f0*/ 	.short	0x0005
        /*00f2*/ 	.short	0x0024
        /*00f4*/ 	.byte	0x00, 0xf0, 0x11, 0x00


	//----- nvinfo : EIATTR_KPARAM_INFO
	.align		4
.L_10477:
        /*00f8*/ 	.byte	0x04, 0x17
        /*00fa*/ 	.short	(.L_10479 - .L_10478)
.L_10478:
        /*00fc*/ 	.word	0x00000000
        /*0100*/ 	.short	0x0004
        /*0102*/ 	.short	0x0020
        /*0104*/ 	.byte	0x00, 0xf0, 0x11, 0x00


	//----- nvinfo : EIATTR_KPARAM_INFO
	.align		4
.L_10479:
        /*0108*/ 	.byte	0x04, 0x17
        /*010a*/ 	.short	(.L_10481 - .L_10480)
.L_10480:
        /*010c*/ 	.word	0x00000000
        /*0110*/ 	.short	0x0003
        /*0112*/ 	.short	0x0018
        /*0114*/ 	.byte	0x00, 0xf5, 0x21, 0x00


	//----- nvinfo : EIATTR_KPARAM_INFO
	.align		4
.L_10481:
        /*0118*/ 	.byte	0x04, 0x17
        /*011a*/ 	.short	(.L_10483 - .L_10482)
.L_10482:
        /*011c*/ 	.word	0x00000000
        /*0120*/ 	.short	0x0002
        /*0122*/ 	.short	0x0010
        /*0124*/ 	.byte	0x00, 0xf5, 0x21, 0x00


	//----- nvinfo : EIATTR_KPARAM_INFO
	.align		4
.L_10483:
        /*0128*/ 	.byte	0x04, 0x17
        /*012a*/ 	.short	(.L_10485 - .L_10484)
.L_10484:
        /*012c*/ 	.word	0x00000000
        /*0130*/ 	.short	0x0001
        /*0132*/ 	.short	0x0008
        /*0134*/ 	.byte	0x00, 0xf5, 0x21, 0x00


	//----- nvinfo : EIATTR_KPARAM_INFO
	.align		4
.L_10485:
        /*0138*/ 	.byte	0x04, 0x17
        /*013a*/ 	.short	(.L_10487 - .L_10486)
.L_10486:
        /*013c*/ 	.word	0x00000000
        /*0140*/ 	.short	0x0000
        /*0142*/ 	.short	0x0000
        /*0144*/ 	.byte	0x00, 0xf5, 0x21, 0x00


	//----- nvinfo : EIATTR_SPARSE_MMA_MASK
	.align		4
.L_10487:
        /*0148*/ 	.byte	0x03, 0x50
        /*014a*/ 	.short	0x0000


	//----- nvinfo : EIATTR_MAXREG_COUNT
	.align		4
        /*014c*/ 	.byte	0x03, 0x1b
        /*014e*/ 	.short	0x00ff


	//----- nvinfo : EIATTR_NUM_BARRIERS
	.align		4
        /*0150*/ 	.byte	0x02, 0x4c
        /*0152*/ 	.byte	0x01
	.zero		1


	//----- nvinfo : EIATTR_EXTERNS
	.align		4
        /*0154*/ 	.byte	0x04, 0x0f
        /*0156*/ 	.short	(.L_10489 - .L_10488)


	//   ....[0]....
	.align		4
.L_10488:
        /*0158*/ 	.word	index@(__assertfail)


	//----- nvinfo : EIATTR_MERCURY_ISA_VERSION
	.align		4
.L_10489:
        /*015c*/ 	.byte	0x03, 0x5f
        /*015e*/ 	.short	0x0101


	//----- nvinfo : EIATTR_COOP_GROUP_MASK_REGIDS
	.align		4
        /*0160*/ 	.byte	0x04, 0x29
        /*0162*/ 	.short	(.L_10491 - .L_10490)


	//   ....[0]....
.L_10490:
        /*0164*/ 	.word	0xffffffff


	//   ....[1]....
        /*0168*/ 	.word	0xffffffff


	//   ....[2]....
        /*016c*/ 	.word	0xffffffff


	//   ....[3]....
        /*0170*/ 	.word	0xffffffff


	//   ....[4]....
        /*0174*/ 	.word	0xffffffff


	//   ....[5]....
        /*0178*/ 	.word	0xffffffff


	//   ....[6]....
        /*017c*/ 	.word	0xffffffff


	//   ....[7]....
        /*0180*/ 	.word	0xffffffff


	//   ....[8]....
        /*0184*/ 	.word	0xffffffff


	//   ....[9]....
        /*0188*/ 	.word	0xffffffff


	//   ....[10]....
        /*018c*/ 	.word	0xffffffff


	//   ....[11]....
        /*0190*/ 	.word	0xffffffff


	//   ....[12]....
        /*0194*/ 	.word	0xffffffff


	//   ....[13]....
        /*0198*/ 	.word	0xffffffff


	//   ....[14]....
        /*019c*/ 	.word	0xffffffff


	//   ....[15]....
        /*01a0*/ 	.word	0x0500000f


	//   ....[16]....
        /*01a4*/ 	.word	0x0500000f


	//   ....[17]....
        /*01a8*/ 	.word	0x0500000f


	//   ....[18]....
        /*01ac*/ 	.word	0x0500000f


	//----- nvinfo : EIATTR_COOP_GROUP_INSTR_OFFSETS
	.align		4
.L_10491:
        /*01b0*/ 	.byte	0x04, 0x28
        /*01b2*/ 	.short	(.L_10493 - .L_10492)


	//   ....[0]....
.L_10492:
        /*01b4*/ 	.word	0x00000270


	//   ....[1]....
        /*01b8*/ 	.word	0x00000290


	//   ....[2]....
        /*01bc*/ 	.word	0x000002b0


	//   ....[3]....
        /*01c0*/ 	.word	0x000002d0


	//   ....[4]....
        /*01c4*/ 	.word	0x000003e0


	//   ....[5]....
        /*01c8*/ 	.word	0x00000400


	//   ....[6]....
        /*01cc*/ 	.word	0x00000420


	//   ....[7]....
        /*01d0*/ 	.word	0x00001250


	//   ....[8]....
        /*01d4*/ 	.word	0x00001280


	//   ....[9]....
        /*01d8*/ 	.word	0x000012a0


	//   ....[10]....
        /*01dc*/ 	.word	0x000012c0


	//   ....[11]....
        /*01e0*/ 	.word	0x000012e0


	//   ....[12]....
        /*01e4*/ 	.word	0x00001330


	//   ....[13]....
        /*01e8*/ 	.word	0x00001350


	//   ....[14]....
        /*01ec*/ 	.word	0x00001370


	//   ....[15]....
        /*01f0*/ 	.word	0x000026f0


	//   ....[16]....
        /*01f4*/ 	.word	0x00002750


	//   ....[17]....
        /*01f8*/ 	.word	0x000027b0


	//   ....[18]....
        /*01fc*/ 	.word	0x00002810


	//----- nvinfo : EIATTR_VRC_CTA_INIT_COUNT
	.align		4
.L_10493:
        /*0200*/ 	.byte	0x02, 0x4a
	.zero		1
	.zero		1


	//----- nvinfo : EIATTR_SYSCALL_OFFSETS
	.align		4
        /*0204*/ 	.byte	0x04, 0x46
        /*0206*/ 	.short	(.L_10495 - .L_10494)


	//   ....[0]....
.L_10494:
        /*0208*/ 	.word	0x00000220


	//----- nvinfo : EIATTR_EXIT_INSTR_OFFSETS
	.align		4
.L_10495:
        /*020c*/ 	.byte	0x04, 0x1c
        /*020e*/ 	.short	(.L_10497 - .L_10496)


	//   ....[0]....
.L_10496:
        /*0210*/ 	.word	0x000024b0


	//   ....[1]....
        /*0214*/ 	.word	0x00002510


	//   ....[2]....
        /*0218*/ 	.word	0x000026a0


	//----- nvinfo : EIATTR_CRS_STACK_SIZE
	.align		4
.L_10497:
        /*021c*/ 	.byte	0x04, 0x1e
        /*021e*/ 	.short	(.L_10499 - .L_10498)
.L_10498:
        /*0220*/ 	.word	0x00000000


	//----- nvinfo : EIATTR_CBANK_PARAM_SIZE
	.align		4
.L_10499:
        /*0224*/ 	.byte	0x03, 0x19
        /*0226*/ 	.short	0x007c


	//----- nvinfo : EIATTR_PARAM_CBANK
	.align		4
        /*0228*/ 	.byte	0x04, 0x0a
        /*022a*/ 	.short	(.L_10501 - .L_10500)
	.align		4
.L_10500:
        /*022c*/ 	.word	index@(.nv.constant0._ZN4vllm25paged_attention_v1_kernelIfhLi120ELi16ELi128ELNS_18Fp8KVCacheDataTypeE2ELb0EEEvPT_PKS2_PKT0_S8_ifPKiSA_iPKfiiiSC_SC_iiiii)
        /*0230*/ 	.short	0x0380
        /*0232*/ 	.short	0x007c


	//----- nvinfo : EIATTR_SW_WAR
	.align		4
.L_10501:
        /*0234*/ 	.byte	0x04, 0x36
        /*0236*/ 	.short	(.L_10503 - .L_10502)
.L_10502:
        /*0238*/ 	.word	0x00000008
.L_10503:


//--------------------- .nv.info._ZN4vllm25paged_attention_v1_kernelIfhLi112ELi16ELi128ELNS_18Fp8KVCacheDataTypeE2ELb0EEEvPT_PKS2_PKT0_S8_ifPKiSA_iPKfiiiSC_SC_iiiii --------------------------
	.section	.nv.info._ZN4vllm25paged_attention_v1_kernelIfhLi112ELi16ELi128ELNS_18Fp8KVCacheDataTypeE2ELb0EEEvPT_PKS2_PKT0_S8_ifPKiSA_iPKfiiiSC_SC_iiiii,"",@"SHT_CUDA_INFO"
	.sectionflags	@""
	.align	4


	//----- nvinfo : EIATTR_CUDA_API_VERSION
	.align		4
        /*0000*/ 	.byte	0x04, 0x37
        /*0002*/ 	.short	(.L_10505 - .L_10504)
.L_10504:
        /*0004*/ 	.word	0x00000082


	//----- nvinfo : EIATTR_KPARAM_INFO
	.align		4
.L_10505:
        /*0008*/ 	.byte	0x04, 0x17
        /*000a*/ 	.short	(.L_10507 - .L_10506)
.L_10506:
        /*000c*/ 	.word	0x00000000
        /*0010*/ 	.short	0x0013
        /*0012*/ 	.short	0x0078
        /*0014*/ 	.byte	0x00, 0xf0, 0x11, 0x00


	//----- nvinfo : EIATTR_KPARAM_INFO
	.align		4
.L_10507:
        /*0018*/ 	.byte	0x04, 0x17
        /*001a*/ 	.short	(.L_10509 - .L_10508)
.L_10508:
        /*001c*/ 	.word	0x00000000
        /*0020*/ 	.short	0x0012
        /*0022*/ 	.short	0x0074
        /*0024*/ 	.byte	0x00, 0xf0, 0x11, 0x00


	//----- nvinfo : EIATTR_KPARAM_INFO
	.align		4
.L_10509:
        /*0028*/ 	.byte	0x04, 0x17
        /*002a*/ 	.short	(.L_10511 - .L_10510)
.L_10510:
        /*002c*/ 	.word	0x00000000
        /*0030*/ 	.short	0x0011
        /*0032*/ 	.short	0x0070
        /*0034*/ 	.byte	0x00, 0xf0, 0x11, 0x00


	//----- nvinfo : EIATTR_KPARAM_INFO
	.align		4
.L_10511:
        /*0038*/ 	.byte	0x04, 0x17
        /*003a*/ 	.short	(.L_10513 - .L_10512)
.L_10512:
        /*003c*/ 	.word	0x00000000
        /*0040*/ 	.short	0x0010
        /*0042*/ 	.short	0x006c
        /*0044*/ 	.byte	0x00, 0xf0, 0x11, 0x00


	//----- nvinfo : EIATTR_KPARAM_INFO
	.align		4
.L_10513:
        /*0048*/ 	.byte	0x04, 0x17
        /*004a*/ 	.short	(.L_10515 - .L_10514)
.L_10514:
        /*004c*/ 	.word	0x00000000
        /*0050*/ 	.short	0x000f
        /*0052*/ 	.short	0x0068
        /*0054*/ 	.byte	0x00, 0xf0, 0x11, 0x00


	//----- nvinfo : EIATTR_KPARAM_INFO
	.align		4
.L_10515:
        /*0058*/ 	.byte	0x04, 0x17
        /*005a*/ 	.short	(.L_10517 - .L_10516)
.L_10516:
        /*005c*/ 	.word	0x00000000
        /*0060*/ 	.short	0x000e
        /*0062*/ 	.short	0x0060
        /*0064*/ 	.byte	0x00, 0xf5, 0x21, 0x00


	//----- nvinfo : EIATTR_KPARAM_INFO
	.align		4
.L_10517:
        /*0068*/ 	.byte	0x04, 0x17
        /*006a*/ 	.short	(.L_10519 - .L_10518)
.L_10518:
        /*006c*/ 	.word	0x00000000
        /*0070*/ 	.short	0x000d
        /*0072*/ 	.short	0x0058
        /*0074*/ 	.byte	0x00, 0xf5, 0x21, 0x00


	//----- nvinfo : EIATTR_KPARAM_INFO
	.align		4
.L_10519:
        /*0078*/ 	.byte	0x04, 0x17
        /*007a*/ 	.short	(.L_10521 - .L_10520)
.L_10520:
        /*007c*/ 	.word	0x00000000
        /*0080*/ 	.short	0x000c
        /*0082*/ 	.short	0x0050
        /*0084*/ 	.byte	0x00, 0xf0, 0x11, 0x00


	//----- nvinfo : EIATTR_KPARAM_INFO
	.align		4
.L_10521:
        /*0088*/ 	.byte	0x04, 0x17
        /*008a*/ 	.short	(.L_10523 - .L_10522)
.L_10522:
        /*008c*/ 	.word	0x00000000
        /*0090*/ 	.short	0x000b
        /*0092*/ 	.short	0x004c
        /*0094*/ 	.byte	0x00, 0xf0, 0x11, 0x00


	//----- nvinfo : EIATTR_KPARAM_INFO
	.align		4
.L_10523:
        /*0098*/ 	.byte	0x04, 0x17
        /*009a*/ 	.short	(.L_10525 - .L_10524)
.L_10524:
        /*009c*/ 	.word	0x00000000
        /*00a0*/ 	.short	0x000a
        /*00a2*/ 	.short	0x0048
        /*00a4*/ 	.byte	0x00, 0xf0, 0x11, 0x00


	//----- nvinfo : EIATTR_KPARAM_INFO
	.align		4
.L_10525:
        /*00a8*/ 	.byte	0x04, 0x17
        /*00aa*/ 	.short	(.L_10527 - .L_10526)
.L_10526:
        /*00ac*/ 	.word	0x00000000
        /*00b0*/ 	.short	0x0009
        /*00b2*/ 	.short	0x0040
        /*00b4*/ 	.byte	0x00, 0xf5, 0x21, 0x00


	//----- nvinfo : EIATTR_KPARAM_INFO
	.align		4
.L_10527:
        /*00b8*/ 	.byte	0x04, 0x17
        /*00ba*/ 	.short	(.L_10529 - .L_10528)
.L_10528:
        /*00bc*/ 	.word	0x00000000
        /*00c0*/ 	.short	0x0008
        /*00c2*/ 	.short	0x0038
        /*00c4*/ 	.byte	0x00, 0xf0, 0x11, 0x00


	//----- nvinfo : EIATTR_KPARAM_INFO
	.align		4
.L_10529:
        /*00c8*/ 	.byte	0x04, 0x17
        /*00ca*/ 	.short	(.L_10531 - .L_10530)
.L_10530:
        /*00cc*/ 	.word	0x00000000
        /*00d0*/ 	.short	0x0007
        /*00d2*/ 	.short	0x0030
        /*00d4*/ 	.byte	0x00, 0xf5, 0x21, 0x00


	//----- nvinfo : EIATTR_KPARAM_INFO
	.align		4
.L_10531:
        /*00d8*/ 	.byte	0x04, 0x17
        /*00da*/ 	.short	(.L_10533 - .L_10532)
.L_10532:
        /*00dc*/ 	.word	0x00000000
        /*00e0*/ 	.short	0x0006
        /*00e2*/ 	.short	0x0028
        /*00e4*/ 	.byte	0x00, 0xf5, 0x21, 0x00


	//----- nvinfo : EIATTR_KPARAM_INFO
	.align		4
.L_10533:
        /*00e8*/ 	.byte	0x04, 0x17
        /*00ea*/ 	.short	(.L_10535 - .L_10534)
.L_10534:
        /*00ec*/ 	.word	0x00000000
        /*00f0*/ 	.short	0x0005
        /*00f2*/ 	.short	0x0024
        /*00f4*/ 	.byte	0x00, 0xf0, 0x11, 0x00


	//----- nvinfo : EIATTR_KPARAM_INFO
	.align		4
.L_10535:
        /*00f8*/ 	.byte	0x04, 0x17
        /*00fa*/ 	.short	(.L_10537 - .L_10536)
.L_10536:
        /*00fc*/ 	.word	0x00000000
        /*0100*/ 	.short	0x0004
        /*0102*/ 	.short	0x0020
        /*0104*/ 	.byte	0x00, 0xf0, 0x11, 0x00


	//----- nvinfo : EIATTR_KPARAM_INFO
	.align		4
.L_10537:
        /*0108*/ 	.byte	0x04, 0x17
        /*010a*/ 	.short	(.L_10539 - .L_10538)
.L_10538:
        /*010c*/ 	.word	0x00000000
        /*0110*/ 	.short	0x0003
        /*0112*/ 	.short	0x0018
        /*0114*/ 	.byte	0x00, 0xf5, 0x21, 0x00


	//----- nvinfo : EIATTR_KPARAM_INFO
	.align		4
.L_10539:
        /*0118*/ 	.byte	0x04, 0x17
        /*011a*/ 	.short	(.L_10541 - .L_10540)
.L_10540:
        /*011c*/ 	.word	0x00000000
        /*0120*/ 	.short	0x0002
        /*0122*/ 	.short	0x0010
        /*0124*/ 	.byte	0x00, 0xf5, 0x21, 0x00


	//----- nvinfo : EIATTR_KPARAM_INFO
	.align		4
.L_10541:
        /*0128*/ 	.byte	0x04, 0x17
        /*012a*/ 	.short	(.L_10543 - .L_10542)
.L_10542:
        /*012c*/ 	.word	0x00000000
        /*0130*/ 	.short	0x0001
        /*0132*/ 	.short	0x0008
        /*0134*/ 	.byte	0x00, 0xf5, 0x21, 0x00


	//----- nvinfo : EIATTR_KPARAM_INFO
	.align		4
.L_10543:
        /*0138*/ 	.byte	0x04, 0x17
        /*013a*/ 	.short	(.L_10545 - .L_10544)
.L_10544:
        /*013c*/ 	.word	0x00000000
        /*0140*/ 	.short	0x0000
        /*0142*/ 	.short	0x0000
        /*0144*/ 	.byte	0x00, 0xf5, 0x21, 0x00


	//----- nvinfo : EIATTR_SPARSE_MMA_MASK
	.align		4
.L_10545:
        /*0148*/ 	.byte	0x03, 0x50
        /*014a*/ 	.short	0x0000


	//----- nvinfo : EIATTR_MAXREG_COUNT
	.align		4
        /*014c*/ 	.byte	0x03, 0x1b
        /*014e*/ 	.short	0x00ff


	//----- nvinfo : EIATTR_NUM_BARRIERS
	.align		4
        /*0150*/ 	.byte	0x02, 0x4c
        /*0152*/ 	.byte	0x01
	.zero		1


	//----- nvinfo : EIATTR_EXTERNS
	.align		4
        /*0154*/ 	.byte	0x04, 0x0f
        /*0156*/ 	.short	(.L_10547 - .L_10546)


	//   ....[0]....
	.align		4
.L_10546:
        /*0158*/ 	.word	index@(__assertfail)


	//----- nvinfo : EIATTR_MERCURY_ISA_VERSION
	.align		4
.L_10547:
        /*015c*/ 	.byte	0x03, 0x5f
        /*015e*/ 	.short	0x0101


	//----- nvinfo : EIATTR_COOP_GROUP_MASK_REGIDS
	.align		4
        /*0160*/ 	.byte	0x04, 0x29
        /*0162*/ 	.short	(.L_10549 - .L_10548)


	//   ....[0]....
.L_10548:
        /*0164*/ 	.word	0xffffffff


	//   ....[1]....
        /*0168*/ 	.word	0xffffffff


	//   ....[2]....
        /*016c*/ 	.word	0xffffffff


	//   ....[3]....
        /*0170*/ 	.word	0xffffffff


	//   ....[4]....
        /*0174*/ 	.word	0xffffffff


	//   ....[5]....
        /*0178*/ 	.word	0xffffffff


	//   ....[6]....
        /*017c*/ 	.word	0xffffffff


	//   ....[7]....
        /*0180*/ 	.word	0xffffffff


	//   ....[8]....
        /*0184*/ 	.word	0xffffffff


	//   ....[9]....
        /*0188*/ 	.word	0xffffffff


	//   ....[10]....
        /*018c*/ 	.word	0xffffffff


	//   ....[11]....
        /*0190*/ 	.word	0xffffffff


	//   ....[12]....
        /*0194*/ 	.word	0xffffffff


	//   ....[13]....
        /*0198*/ 	.word	0xffffffff


	//   ....[14]....
        /*019c*/ 	.word	0xffffffff


	//   ....[15]....
        /*01a0*/ 	.word	0x0500000f


	//   ....[16]....
        /*01a4*/ 	.word	0x0500000f


	//   ....[17]....
        /*01a8*/ 	.word	0x0500000f


	//   ....[18]....
        /*01ac*/ 	.word	0x0500000f


	//----- nvinfo : EIATTR_COOP_GROUP_INSTR_OFFSETS
	.align		4
.L_10549:
        /*01b0*/ 	.byte	0x04, 0x28
        /*01b2*/ 	.short	(.L_10551 - .L_10550)


	//   ....[0]....
.L_10550:
        /*01b4*/ 	.word	0x00000270


	//   ....[1]....
        /*01b8*/ 	.word	0x00000290


	//   ....[2]....
        /*01bc*/ 	.word	0x000002b0


	//   ....[3]....
        /*01c0*/ 	.word	0x000002d0


	//   ....[4]....
        /*01c4*/ 	.word	0x000003e0


	//   ....[5]....
        /*01c8*/ 	.word	0x00000400


	//   ....[6]....
        /*01cc*/ 	.word	0x00000420


	//   ....[7]....
        /*01d0*/ 	.word	0x00001250


	//   ....[8]....
        /*01d4*/ 	.word	0x00001280


	//   ....[9]....
        /*01d8*/ 	.word	0x000012a0


	//   ....[10]....
        /*01dc*/ 	.word	0x000012c0


	//   ....[11]....
        /*01e0*/ 	.word	0x000012e0


	//   ....[12]....
        /*01e4*/ 	.word	0x00001330


	//   ....[13]....
        /*01e8*/ 	.word	0x00001350


	//   ....[14]....
        /*01ec*/ 	.word	0x00001370


	//   ....[15]....
        /*01f0*/ 	.word	0x00002680


	//   ....[16]....
        /*01f4*/ 	.word	0x000026e0


	//   ....[17]....
        /*01f8*/ 	.word	0x00002740


	//   ....[18]....
        /*01fc*/ 	.word	0x000027a0


	//----- nvinfo : EIATTR_VRC_CTA_INIT_COUNT
	.align		4
.L_10551:
        /*0200*/ 	.byte	0x02, 0x4a
	.zero		1
	.zero		1


	//----- nvinfo : EIATTR_SYSCALL_OFFSETS
	.align		4
        /*0204*/ 	.byte	0x04, 0x46
        /*0206*/ 	.short	(.L_10553 - .L_10552)


	//   ....[0]....
.L_10552:
        /*0208*/ 	.word	0x00000220


	//----- nvinfo : EIATTR_EXIT_INSTR_OFFSETS
	.align		4
.L_10553:
        /*020c*/ 	.byte	0x04, 0x1c
        /*020e*/ 	.short	(.L_10555 - .L_10554)


	//   ....[0]....
.L_10554:
        /*0210*/ 	.word	0x00002450


	//   ....[1]....
        /*0214*/ 	.word	0x000024b0


	//   ....[2]....
        /*0218*/ 	.word	0x00002630


	//----- nvinfo : EIATTR_CRS_STACK_SIZE
	.align		4
.L_10555:
        /*021c*/ 	.byte	0x04, 0x1e
        /*021e*/ 	.short	(.L_10557 - .L_10556)
.L_10556:
        /*0220*/ 	.word	0x00000000


	//----- nvinfo : EIATTR_CBANK_PARAM_SIZE
	.align		4
.L_10557:
        /*0224*/ 	.byte	0x03, 0x19
        /*0226*/ 	.short	0x007c


	//----- nvinfo : EIATTR_PARAM_CBANK
	.align		4
        /*0228*/ 	.byte	0x04, 0x0a
        /*022a*/ 	.short	(.L_10559 - .L_10558)
	.align		4
.L_10558:
        /*022c*/ 	.word	index@(.nv.constant0._ZN4vllm25paged_attention_v1_kernelIfhLi112ELi16ELi128ELNS_18Fp8KVCacheDataTypeE2ELb0EEEvPT_PKS2_PKT0_S8_ifPKiSA_iPKfiiiSC_SC_iiiii)
        /*0230*/ 	.short	0x0380
        /*0232*/ 	.short	0x007c


	//----- nvinfo : EIATTR_SW_WAR
	.align		4
.L_10559:
        /*0234*/ 	.byte	0x04, 0x36
        /*0236*/ 	.short	(.L_10561 - .L_10560)
.L_10560:
        /*0238*/ 	.word	0x00000008
.L_10561:


//--------------------- .nv.info._ZN4vllm25paged_attention_v1_kernelIfhLi96ELi16ELi128ELNS_18Fp8KVCacheDataTypeE2ELb0EEEvPT_PKS2_PKT0_S8_ifPKiSA_iPKfiiiSC_SC_iiiii --------------------------
	.section	.nv.info._ZN4vllm25paged_attention_v1_kernelIfhLi96ELi16ELi128ELNS_18Fp8KVCacheDataTypeE2ELb0EEEvPT_PKS2_PKT0_S8_ifPKiSA_iPKfiiiSC_SC_iiiii,"",@"SHT_CUDA_INFO"
	.sectionflags	@""
	.align	4


	//----- nvinfo : EIATTR_CUDA_API_VERSION
	.align		4
        /*0000*/ 	.byte	0x04, 0x37
        /*0002*/ 	.short	(.L_10563 - .L_10562)
.L_10562:
        /*0004*/ 	.word	0x00000082


	//----- nvinfo : EIATTR_KPARAM_INFO
	.align		4
.L_10563:
        /*0008*/ 	.byte	0x04, 0x17
        /*000a*/ 	.short	(.L_10565 - .L_10564)
.L_10564:
        /*000c*/ 	.word	0x00000000
        /*0010*/ 	.short	0x0013
        /*0012*/ 	.short	0x0078
        /*0014*/ 	.byte	0x00, 0xf0, 0x11, 0x00


	//----- nvinfo : EIATTR_KPARAM_INFO
	.align		4
.L_10565:
        /*0018*/ 	.byte	0x04, 0x17
        /*001a*/ 	.short	(.L_10567 - .L_10566)
.L_10566:
        /*001c*/ 	.word	0x00000000
        /*0020*/ 	.short	0x0012
        /*0022*/ 	.short	0x0074
        /*0024*/ 	.byte	0x00, 0xf0, 0x11, 0x00


	//----- nvinfo : EIATTR_KPARAM_INFO
	.align		4
.L_10567:
        /*0028*/ 	.byte	0x04, 0x17
        /*002a*/ 	.short	(.L_10569 - .L_10568)
.L_10568:
        /*002c*/ 	.word	0x00000000
        /*0030*/ 	.short	0x0011
        /*0032*/ 	.short	0x0070
        /*0034*/ 	.byte	0x00, 0xf0, 0x11, 0x00


	//----- nvinfo : EIATTR_KPARAM_INFO
	.align		4
.L_10569:
        /*0038*/ 	.byte	0x04, 0x17
        /*003a*/ 	.short	(.L_10571 - .L_10570)
.L_10570:
        /*003c*/ 	.word	0x00000000
        /*0040*/ 	.short	0x0010
        /*0042*/ 	.short	0x006c
        /*0044*/ 	.byte	0x00, 0xf0, 0x11, 0x00


	//----- nvinfo : EIATTR_KPARAM_INFO
	.align		4
.L_10571:
        /*0048*/ 	.byte	0x04, 0x17
        /*004a*/ 	.short	(.L_10573 - .L_10572)
.L_10572:
        /*004c*/ 	.word	0x00000000
        /*0050*/ 	.short	0x000f
        /*0052*/ 	.short	0x0068
        /*0054*/ 	.byte	0x00, 0xf0, 0x11, 0x00


	//----- nvinfo : EIATTR_KPARAM_INFO
	.align		4
.L_10573:
        /*0058*/ 	.byte	0x04, 0x17
        /*005a*/ 	.short	(.L_10575 - .L_10574)
.L_10574:
        /*005c*/ 	.word	0x00000000
        /*0060*/ 	.short	0x000e
        /*0062*/ 	.short	0x0060
        /*0064*/ 	.byte	0x00, 0xf5, 0x21, 0x00


	//----- nvinfo : EIATTR_KPARAM_INFO
	.align		4
.L_10575:
        /*0068*/ 	.byte	0x04, 0x17
        /*006a*/ 	.short	(.L_10577 - .L_10576)
.L_10576:
        /*006c*/ 	.word	0x00000000
        /*0070*/ 	.short	0x000d
        /*0072*/ 	.short	0x0058
        /*0074*/ 	.byte	0x00, 0xf5, 0x21, 0x00


	//----- nvinfo : EIATTR_KPARAM_INFO
	.align		4
.L_10577:
        /*0078*/ 	.byte	0x04, 0x17
        /*007a*/ 	.short	(.L_10579 - .L_10578)
.L_10578:
        /*007c*/ 	.word	0x00000000
        /*0080*/ 	.short	0x000c
        /*0082*/ 	.short	0x0050
        /*0084*/ 	.byte	0x00, 0xf0, 0x11, 0x00


	//----- nvinfo : EIATTR_KPARAM_INFO
	.align		4
.L_10579:
        /*0088*/ 	.byte	0x04, 0x17
        /*008a*/ 	.short	(.L_10581 - .L_10580)
.L_10580:
        /*008c*/ 	.word	0x00000000
        /*0090*/ 	.short	0x000b
        /*0092*/ 	.short	0x004c
        /*0094*/ 	.byte	0x00, 0xf0, 0x11, 0x00


	//----- nvinfo : EIATTR_KPARAM_INFO
	.align		4
.L_10581:
        /*0098*/ 	.byte	0x04, 0x17
        /*009a*/ 	.short	(.L_10583 - .L_10582)
.L_10582:
        /*009c*/ 	.word	0x00000000
        /*00a0*/ 	.short	0x000a
        /*00a2*/ 	.short	0x0048
        /*00a4*/ 	.byte	0x00, 0xf0, 0x11, 0x00


	//----- nvinfo : EIATTR_KPARAM_INFO
	.align		4
.L_10583:
        /*00a8*/ 	.byte	0x04, 0x17
        /*00aa*/ 	.short	(.L_10585 - .L_10584)
.L_10584:
        /*00ac*/ 	.word	0x00000000
        /*00b0*/ 	.short	0x0009
        /*00b2*/ 	.short	0x0040
        /*00b4*/ 	.byte	0x00, 0xf5, 0x21, 0x00


	//----- nvinfo : EIATTR_KPARAM_INFO
	.align		4
.L_10585:
        /*00b8*/ 	.byte	0x04, 0x17
        /*00ba*/ 	.short	(.L_10587 - .L_10586)
.L_10586:
        /*00bc*/ 	.word	0x00000000
        /*00c0*/ 	.short	0x0008
        /*00c2*/ 	.short	0x0038
        /*00c4*/ 	.byte	0x00, 0xf0, 0x11, 0x00


	//----- nvinfo : EIATTR_KPARAM_INFO
	.align		4
.L_10587:
        /*00c8*/ 	.byte	0x04, 0x17
        /*00ca*/ 	.short	(.L_10589 - .L_10588)
.L_10588:
        /*00cc*/ 	.word	0x00000000
        /*00d0*/ 	.short	0x0007
        /*00d2*/ 	.short	0x0030
        /*00d4*/ 	.byte	0x00, 0xf5, 0x21, 0x00


	//----- nvinfo : EIATTR_KPARAM_INFO
	.align		4
.L_10589:
        /*00d8*/ 	.byte	0x04, 0x17
        /*00da*/ 	.short	(.L_10591 - .L_10590)
.L_10590:
        /*00dc*/ 	.word	0x00000000
        /*00e0*/ 	.short	0x0006
        /*00e2*/ 	.short	0x0028
        /*00e4*/ 	.byte	0x00, 0xf5, 0x21, 0x00


	//----- nvinfo : EIATTR_KPARAM_INFO
	.align		4
.L_10591:
        /*00e8*/ 	.byte	0x04, 0x17
        /*00ea*/ 	.short	(.L_10593 - .L_10592)
.L_10592:
        /*00ec*/ 	.word	0x00000000
        /*00f0*/ 	.short	0x0005
        /*00f2*/ 	.short	0x0024
        /*00f4*/ 	.byte	0x00, 0xf0, 0x11, 0x00


	//----- nvinfo : EIATTR_KPARAM_INFO
	.align		4
.L_10593:
        /*00f8*/ 	.byte	0x04, 0x17
        /*00fa*/ 	.short	(.L_10595 - .L_10594)
.L_10594:
        /*00fc*/ 	.word	0x00000000
        /*0100*/ 	.short	0x0004
        /*0102*/ 	.short	0x0020
        /*0104*/ 	.byte	0x00, 0xf0, 0x11, 0x00


	//----- nvinfo : EIATTR_KPARAM_INFO
	.align		4
.L_10595:
        /*0108*/ 	.byte	0x04, 0x17
        /*010a*/ 	.short	(.L_10597 - .L_10596)
.L_10596:
        /*010c*/ 	.word	0x00000000
        /*0110*/ 	.short	0x0003
        /*0112*/ 	.short	0x0018
        /*0114*/ 	.byte	0x00, 0xf5, 0x21, 0x00


	//----- nvinfo : EIATTR_KPARAM_INFO
	.align		4
.L_10597:
        /*0118*/ 	.byte	0x04, 0x17
        /*011a*/ 	.short	(.L_10599 - .L_10598)
.L_10598:
        /*011c*/ 	.word	0x00000000
        /*0120*/ 	.short	0x0002
        /*0122*/ 	.short	0x0010
        /*0124*/ 	.byte	0x00, 0xf5, 0x21, 0x00


	//----- nvinfo : EIATTR_KPARAM_INFO
	.align		4
.L_10599:
        /*0128*/ 	.byte	0x04, 0x17
        /*012a*/ 	.short	(.L_10601 - .L_10600)
.L_10600:
        /*012c*/ 	.word	0x00000000
        /*0130*/ 	.short	0x0001
        /*0132*/ 	.short	0x0008
        /*0134*/ 	.byte	0x00, 0xf5, 0x21, 0x00


	//----- nvinfo : EIATTR_KPARAM_INFO
	.align		4
.L_10601:
        /*0138*/ 	.byte	0x04, 0x17
        /*013a*/ 	.short	(.L_10603 - .L_10602)
.L_10602:
        /*013c*/ 	.word	0x00000000
        /*0140*/ 	.short	0x0000
        /*0142*/ 	.short	0x0000
        /*0144*/ 	.byte	0x00, 0xf5, 0x21, 0x00


	//----- nvinfo : EIATTR_SPARSE_MMA_MASK
	.align		4
.L_10603:
        /*0148*/ 	.byte	0x03, 0x50
        /*014a*/ 	.short	0x0000


	//----- nvinfo : EIATTR_MAXREG_COUNT
	.align		4
        /*014c*/ 	.byte	0x03, 0x1b
        /*014e*/ 	.short	0x00ff


	//----- nvinfo : EIATTR_NUM_BARRIERS
	.align		4
        /*0150*/ 	.byte	0x02, 0x4c
        /*0152*/ 	.byte	0x01
	.zero		1


	//----- nvinfo : EIATTR_EXTERNS
	.align		4
        /*0154*/ 	.byte	0x04, 0x0f
        /*0156*/ 	.short	(.L_10605 - .L_10604)


	//   ....[0]....
	.align		4
.L_10604:
        /*0158*/ 	.word	index@(__assertfail)


	//----- nvinfo : EIATTR_MERCURY_ISA_VERSION
	.align		4
.L_10605:
        /*015c*/ 	.byte	0x03, 0x5f
        /*015e*/ 	.short	0x0101


	//----- nvinfo : EIATTR_COOP_GROUP_MASK_REGIDS
	.align		4
        /*0160*/ 	.byte	0x04, 0x29
        /*0162*/ 	.short	(.L_10607 - .L_10606)


	//   ....[0]....
.L_10606:
        /*0164*/ 	.word	0xffffffff


	//   ....[1]....
        /*0168*/ 	.word	0xffffffff


	//   ....[2]....
        /*016c*/ 	.word	0xffffffff


	//   ....[3]....
        /*0170*/ 	.word	0xffffffff


	//   ....[4]....
        /*0174*/ 	.word	0xffffffff


	//   ....[5]....
        /*0178*/ 	.word	0xffffffff


	//   ....[6]....
        /*017c*/ 	.word	0xffffffff


	//   ....[7]....
        /*0180*/ 	.word	0xffffffff


	//   ....[8]....
        /*0184*/ 	.word	0xffffffff


	//   ....[9]....
        /*0188*/ 	.word	0xffffffff


	//   ....[10]....
        /*018c*/ 	.word	0xffffffff


	//   ....[11]....
        /*0190*/ 	.word	0xffffffff


	//   ....[12]....
        /*0194*/ 	.word	0xffffffff


	//   ....[13]....
        /*0198*/ 	.word	0xffffffff


	//   ....[14]....
        /*019c*/ 	.word	0xffffffff


	//   ....[15]....
        /*01a0*/ 	.word	0x0500000f


	//   ....[16]....
        /*01a4*/ 	.word	0x0500000f


	//   ....[17]....
        /*01a8*/ 	.word	0x0500000f


	//   ....[18]....
        /*01ac*/ 	.word	0x0500000f


	//----- nvinfo : EIATTR_COOP_GROUP_INSTR_OFFSETS
	.align		4
.L_10607:
        /*01b0*/ 	.byte	0x04, 0x28
        /*01b2*/ 	.short	(.L_10609 - .L_10608)


	//   ....[0]....
.L_10608:
        /*01b4*/ 	.word	0x00000270


	//   ....[1]....
        /*01b8*/ 	.word	0x00000290


	//   ....[2]....
        /*01bc*/ 	.word	0x000002b0


	//   ....[3]....
        /*01c0*/ 	.word	0x000002d0


	//   ....[4]....
        /*01c4*/ 	.word	0x000003e0


	//   ....[5]....
        /*01c8*/ 	.word	0x00000400


	//   ....[6]....
        /*01cc*/ 	.word	0x00000420


	//   ....[7]....
        /*01d0*/ 	.word	0x00001250


	//   ....[8]....
        /*01d4*/ 	.word	0x00001280


	//   ....[9]....
        /*01d8*/ 	.word	0x000012a0


	//   ....[10]....
        /*01dc*/ 	.word	0x000012c0


	//   ....[11]....
        /*01e0*/ 	.word	0x000012e0


	//   ....[12]....
        /*01e4*/ 	.word	0x00001330


	//   ....[13]....
        /*01e8*/ 	.word	0x00001350


	//   ....[14]....
        /*01ec*/ 	.word	0x00001370


	//   ....[15]....
        /*01f0*/ 	.word	0x00002540


	//   ....[16]....
        /*01f4*/ 	.word	0x000025a0


	//   ....[17]....
        /*01f8*/ 	.word	0x00002600


	//   ....[18]....
        /*01fc*/ 	.word	0x00002660


	//----- nvinfo : EIATTR_VRC_CTA_INIT_COUNT
	.align		4
.L_10609:
        /*0200*/ 	.byte	0x02, 0x4a
	.zero		1
	.zero		1


	//----- nvinfo : EIATTR_SYSCALL_OFFSETS
	.align		4
        /*0204*/ 	.byte	0x04, 0x46
        /*0206*/ 	.short	(.L_10611 - .L_10610)


	//   ....[0]....
.L_10610:
        /*0208*/ 	.word	0x00000220


	//----- nvinfo : EIATTR_EXIT_INSTR_OFFSETS
	.align		4
.L_10611:
        /*020c*/ 	.byte	0x04, 0x1c
        /*020e*/ 	.short	(.L_10613 - .L_10612)


	//   ....[0]....
.L_10612:
        /*0210*/ 	.word	0x00002330


	//   ....[1]....
        /*0214*/ 	.word	0x00002390


	//   ....[2]....
        /*0218*/ 	.word	0x000024f0


	//----- nvinfo : EIATTR_CRS_STACK_SIZE
	.align		4
.L_10613:
        /*021c*/ 	.byte	0x04, 0x1e
        /*021e*/ 	.short	(.L_10615 - .L_10614)
.L_10614:
        /*0220*/ 	.word	0x00000000


	//----- nvinfo : EIATTR_CBANK_PARAM_SIZE
	.align		4
.L_10615:
        /*0224*/ 	.byte	0x03, 0x19
        /*0226*/ 	.short	0x007c


	//----- nvinfo : EIATTR_PARAM_CBANK
	.align		4
        /*0228*/ 	.byte	0x04, 0x0a
        /*022a*/ 	.short	(.L_10617 - .L_10616)
	.align		4
.L_10616:
        /*022c*/ 	.word	index@(.nv.constant0._ZN4vllm25paged_attention_v1_kernelIfhLi96ELi16ELi128ELNS_18Fp8KVCacheDataTypeE2ELb0EEEvPT_PKS2_PKT0_S8_ifPKiSA_iPKfiiiSC_SC_iiiii)
        /*0230*/ 	.short	0x0380
        /*0232*/ 	.short	0x007c


	//----- nvinfo : EIATTR_SW_WAR
	.align		4
.L_10617:
        /*0234*/ 	.byte	0x04, 0x36
        /*0236*/ 	.short	(.L_10619 - .L_10618)
.L_10618:
        /*0238*/ 	.word	0x00000008
.L_10619:


//--------------------- .nv.info._ZN4vllm25paged_attention_v1_kernelIfhLi80ELi16ELi128ELNS_18Fp8KVCacheDataTypeE2ELb0EEEvPT_PKS2_PKT0_S8_ifPKiSA_iPKfiiiSC_SC_iiiii --------------------------
	.section	.nv.info._ZN4vllm25paged_attention_v1_kernelIfhLi80ELi16ELi128ELNS_18Fp8KVCacheDataTypeE2ELb0EEEvPT_PKS2_PKT0_S8_ifPKiSA_iPKfiiiSC_SC_iiiii,"",@"SHT_CUDA_INFO"
	.sectionflags	@""
	.align	4


	//----- nvinfo : EIATTR_CUDA_API_VERSION
	.align		4
        /*0000*/ 	.byte	0x04, 0x37
        /*0002*/ 	.short	(.L_10621 - .L_10620)
.L_10620:
        /*0004*/ 	.word	0x00000082


	//----- nvinfo : EIATTR_KPARAM_INFO
	.align		4
.L_10621:
        /*0008*/ 	.byte	0x04, 0x17
        /*000a*/ 	.short	(.L_10623 - .L_10622)
.L_10622:
        /*000c*/ 	.word	0x00000000
        /*0010*/ 	.short	0x0013
        /*0012*/ 	.short	0x0078
        /*0014*/ 	.byte	0x00, 0xf0, 0x11, 0x00


	//----- nvinfo : EIATTR_KPARAM_INFO
	.align		4
.L_10623:
        /*0018*/ 	.byte	0x04, 0x17
        /*001a*/ 	.short	(.L_10625 - .L_10624)
.L_10624:
        /*001c*/ 	.word	0x00000000
        /*0020*/ 	.short	0x0012
        /*0022*/ 	.short	0x0074
        /*0024*/ 	.byte	0x00, 0xf0, 0x11, 0x00


	//----- nvinfo : EIATTR_KPARAM_INFO
	.align		4
.L_10625:
        /*0028*/ 	.byte	0x04, 0x17
        /*002a*/ 	.short	(.L_10627 - .L_10626)
.L_10626:
        /*002c*/ 	.word	0x00000000
        /*0030*/ 	.short	0x0011
        /*0032*/ 	.short	0x0070
        /*0034*/ 	.byte	0x00, 0xf0, 0x11, 0x00


	//----- nvinfo : EIATTR_KPARAM_INFO
	.align		4
.L_10627:
        /*0038*/ 	.byte	0x04, 0x17
        /*003a*/ 	.short	(.L_10629 - .L_10628)
.L_10628:
        /*003c*/ 	.word	0x00000000
        /*0040*/ 	.short	0x0010
        /*0042*/ 	.short	0x006c
        /*0044*/ 	.byte	0x00, 0xf0, 0x11, 0x00


	//----- nvinfo : EIATTR_KPARAM_INFO
	.align		4
.L_10629:
        /*0048*/ 	.byte	0x04, 0x17
        /*004a*/ 	.short	(.L_10631 - .L_10630)
.L_10630:
        /*004c*/ 	.word	0x00000000
        /*0050*/ 	.short	0x000f
        /*0052*/ 	.short	0x0068
        /*0054*/ 	.byte	0x00, 0xf0, 0x11, 0x00


	//----- nvinfo : EIATTR_KPARAM_INFO
	.align		4
.L_10631:
        /*0058*/ 	.byte	0x04, 0x17
        /*005a*/ 	.short	(.L_10633 - .L_10632)
.L_10632:
        /*005c*/ 	.word	0x00000000
        /*0060*/ 	.short	0x000e
        /*0062*/ 	.short	0x0060
        /*0064*/ 	.byte	0x00, 0xf5, 0x21, 0x00


	//----- nvinfo : EIATTR_KPARAM_INFO
	.align		4
.L_10633:
        /*0068*/ 	.byte	0x04, 0x17
        /*006a*/ 	.short	(.L_10635 - .L_10634)
.L_10634:
        /*006c*/ 	.word	0x00000000
        /*0070*/ 	.short	0x000d
        /*0072*/ 	.short	0x0058
        /*0074*/ 	.byte	0x00, 0xf5, 0x21, 0x00


	//----- nvinfo : EIATTR_KPARAM_INFO
	.align		4
.L_10635:
        /*0078*/ 	.byte	0x04, 0x17
        /*007a*/ 	.short	(.L_10637 - .L_10636)
.L_10636:
        /*007c*/ 	.word	0x00000000
        /*0080*/ 	.short	0x000c
        /*0082*/ 	.short	0x0050
        /*0084*/ 	.byte	0x00, 0xf0, 0x11, 0x00


	//----- nvinfo : EIATTR_KPARAM_INFO
	.align		4
.L_10637:
        /*0088*/ 	.byte	0x04, 0x17
        /*008a*/ 	.short	(.L_10639 - .L_10638)
.L_10638:
        /*008c*/ 	.word	0x00000000
        /*0090*/ 	.short	0x000b
        /*0092*/ 	.short	0x004c
        /*0094*/ 	.byte	0x00, 0xf0, 0x11, 0x00


	//----- nvinfo : EIATTR_KPARAM_INFO
	.align		4
.L_10639:
        /*0098*/ 	.byte	0x04, 0x17
        /*009a*/ 	.short	(.L_10641 - .L_10640)
.L_10640:
        /*009c*/ 	.word	0x00000000
        /*00a0*/ 	.short	0x000a
        /*00a2*/ 	.short	0x0048
        /*00a4*/ 	.byte	0x00, 0xf0, 0x11, 0x00


	//----- nvinfo : EIATTR_KPARAM_INFO
	.align		4
.L_10641:
        /*00a8*/ 	.byte	0x04, 0x17
        /*00aa*/ 	.short	(.L_10643 - .L_10642)
.L_10642:
        /*00ac*/ 	.word	0x00000000
        /*00b0*/ 	.short	0x0009
        /*00b2*/ 	.short	0x0040
        /*00b4*/ 	.byte	0x00, 0xf5, 0x21, 0x00


	//----- nvinfo : EIATTR_KPARAM_INFO
	.align		4
.L_10643:
        /*00b8*/ 	.byte	0x04, 0x17
        /*00ba*/ 	.short	(.L_10645 - .L_10644)
.L_10644:
        /*00bc*/ 	.word	0x00000000
        /*00c0*/ 	.short	0x0008
        /*00c2*/ 	.short	0x0038
        /*00c4*/ 	.byte	0x00, 0xf0, 0x11, 0x00


	//----- nvinfo : EIATTR_KPARAM_INFO
	.align		4
.L_10645:
        /*00c8*/ 	.byte	0x04, 0x17
        /*00ca*/ 	.short	(.L_10647 - .L_10646)
.L_10646:
        /*00cc*/ 	.word	0x00000000
        /*00d0*/ 	.short	0x0007
        /*00d2*/ 	.short	0x0030
        /*00d4*/ 	.byte	0x00, 0xf5, 0x21, 0x00


	//----- nvinfo : EIATTR_KPARAM_INFO
	.align		4
.L_10647:
        /*00d8*/ 	.byte	0x04, 0x17
        /*00da*/ 	.short	(.L_10649 - .L_10648)
.L_10648:
        /*00dc*/ 	.word	0x00000000
        /*00e0*/ 	.short	0x0006
        /*00e2*/ 	.short	0x0028
        /*00e4*/ 	.byte	0x00, 0xf5, 0x21, 0x00


	//----- nvinfo : EIATTR_KPARAM_INFO
	.align		4
.L_10649:
        /*00e8*/ 	.byte	0x04, 0x17
        /*00ea*/ 	.short	(.L_10651 - .L_10650)
.L_10650:
        /*00ec*/ 	.word	0x00000000
        /*00f0*/ 	.short	0x0005
        /*00f2*/ 	.short	0x0024
        /*00f4*/ 	.byte	0x00, 0xf0, 0x11, 0x00


	//----- nvinfo : EIATTR_KPARAM_INFO
	.align		4
.L_10651:
        /*00f8*/ 	.byte	0x04, 0x17
        /*00fa*/ 	.short	(.L_10653 - .L_10652)
.L_10652:
        /*00fc*/ 	.word	0x00000000
        /*0100*/ 	.short	0x0004
        /*0102*/ 	.short	0x0020
        /*0104*/ 	.byte	0x00, 0xf0, 0x11, 0x00


	//----- nvinfo : EIATTR_KPARAM_INFO
	.align		4
.L_10653:
        /*0108*/ 	.byte	0x04, 0x17
        /*010a*/ 	.short	(.L_10655 - .L_10654)
.L_10654:
        /*010c*/ 	.word	0x00000000
        /*0110*/ 	.short	0x0003
        /*0112*/ 	.short	0x0018
        /*0114*/ 	.byte	0x00, 0xf5, 0x21, 0x00


	//----- nvinfo : EIATTR_KPARAM_INFO
	.align		4
.L_10655:
        /*0118*/ 	.byte	0x04, 0x17
        /*011a*/ 	.short	(.L_10657 - .L_10656)
.L_10656:
        /*011c*/ 	.word	0x00000000
        /*0120*/ 	.short	0x0002
        /*0122*/ 	.short	0x0010
        /*0124*/ 	.byte	0x00, 0xf5, 0x21, 0x00


	//----- nvinfo : EIATTR_KPARAM_INFO
	.align		4
.L_10657:
        /*0128*/ 	.byte	0x04, 0x17
        /*012a*/ 	.short	(.L_10659 - .L_10658)
.L_10658:
        /*012c*/ 	.word	0x00000000
        /*0130*/ 	.short	0x0001
        /*0132*/ 	.short	0x0008
        /*0134*/ 	.byte	0x00, 0xf5, 0x21, 0x00


	//----- nvinfo : EIATTR_KPARAM_INFO
	.align		4
.L_10659:
        /*0138*/ 	.byte	0x04, 0x17
        /*013a*/ 	.short	(.L_10661 - .L_10660)
.L_10660:
        /*013c*/ 	.word	0x00000000
        /*0140*/ 	.short	0x0000
        /*0142*/ 	.short	0x0000
        /*0144*/ 	.byte	0x00, 0xf5, 0x21, 0x00


	//----- nvinfo : EIATTR_SPARSE_MMA_MASK
	.align		4
.L_10661:
        /*0148*/ 	.byte	0x03, 0x50
        /*014a*/ 	.short	0x0000


	//----- nvinfo : EIATTR_MAXREG_COUNT
	.align		4
        /*014c*/ 	.byte	0x03, 0x1b
        /*014e*/ 	.short	0x00ff


	//----- nvinfo : EIATTR_NUM_BARRIERS
	.align		4
        /*0150*/ 	.byte	0x02, 0x4c
        /*0152*/ 	.byte	0x01
	.zero		1


	//----- nvinfo : EIATTR_EXTERNS
	.align		4
        /*0154*/ 	.byte	0x04, 0x0f
        /*0156*/ 	.short	(.L_10663 - .L_10662)


	//   ....[0]....
	.align		4
.L_10662:
        /*0158*/ 	.word	index@(__assertfail)


	//----- nvinfo : EIATTR_MERCURY_ISA_VERSION
	.align		4
.L_10663:
        /*015c*/ 	.byte	0x03, 0x5f
        /*015e*/ 	.short	0x0101


	//----- nvinfo : EIATTR_COOP_GROUP_MASK_REGIDS
	.align		4
        /*0160*/ 	.byte	0x04, 0x29
        /*0162*/ 	.short	(.L_10665 - .L_10664)


	//   ....[0]....
.L_10664:
        /*0164*/ 	.word	0xffffffff


	//   ....[1]....
        /*0168*/ 	.word	0xffffffff


	//   ....[2]....
        /*016c*/ 	.word	0xffffffff


	//   ....[3]....
        /*0170*/ 	.word	0xffffffff


	//   ....[4]....
        /*0174*/ 	.word	0xffffffff


	//   ....[5]....
        /*0178*/ 	.word	0xffffffff


	//   ....[6]....
        /*017c*/ 	.word	0xffffffff


	//   ....[7]....
        /*0180*/ 	.word	0xffffffff


	//   ....[8]....
        /*0184*/ 	.word	0xffffffff


	//   ....[9]....
        /*0188*/ 	.word	0xffffffff


	//   ....[10]....
        /*018c*/ 	.word	0xffffffff


	//   ....[11]....
        /*0190*/ 	.word	0xffffffff


	//   ....[12]....
        /*0194*/ 	.word	0xffffffff


	//   ....[13]....
        /*0198*/ 	.word	0xffffffff


	//   ....[14]....
        /*019c*/ 	.word	0xffffffff


	//   ....[15]....
        /*01a0*/ 	.word	0x0500000f


	//   ....[16]....
        /*01a4*/ 	.word	0x0500000f


	//   ....[17]....
        /*01a8*/ 	.word	0x0500000f


	//   ....[18]....
        /*01ac*/ 	.word	0x0500000f


	//----- nvinfo : EIATTR_COOP_GROUP_INSTR_OFFSETS
	.align		4
.L_10665:
        /*01b0*/ 	.byte	0x04, 0x28
        /*01b2*/ 	.short	(.L_10667 - .L_10666)


	//   ....[0]....
.L_10666:
        /*01b4*/ 	.word	0x00000270


	//   ....[1]....
        /*01b8*/ 	.word	0x00000290


	//   ....[2]....
        /*01bc*/ 	.word	0x000002b0


	//   ....[3]....
        /*01c0*/ 	.word	0x000002d0


	//   ....[4]....
        /*01c4*/ 	.word	0x000003e0


	//   ....[5]....
        /*01c8*/ 	.word	0x00000400


	//   ....[6]....
        /*01cc*/ 	.word	0x00000420


	//   ....[7]....
        /*01d0*/ 	.word	0x00001250


	//   ....[8]....
        /*01d4*/ 	.word	0x00001280


	//   ....[9]....
        /*01d8*/ 	.word	0x000012a0


	//   ....[10]....
        /*01dc*/ 	.word	0x000012c0


	//   ....[11]....
        /*01e0*/ 	.word	0x000012e0


	//   ....[12]....
        /*01e4*/ 	.word	0x00001330


	//   ....[13]....
        /*01e8*/ 	.word	0x00001350


	//   ....[14]....
        /*01ec*/ 	.word	0x00001370


	//   ....[15]....
        /*01f0*/ 	.word	0x00002450


	//   ....[16]....
        /*01f4*/ 	.word	0x000024b0


	//   ....[17]....
        /*01f8*/ 	.word	0x00002510


	//   ....[18]....
        /*01fc*/ 	.word	0x00002570


	//----- nvinfo : EIATTR_VRC_CTA_INIT_COUNT
	.align		4
.L_10667:
        /*0200*/ 	.byte	0x02, 0x4a
	.zero		1
	.zero		1


	//----- nvinfo : EIATTR_SYSCALL_OFFSETS
	.align		4
        /*0204*/ 	.byte	0x04, 0x46
        /*0206*/ 	.short	(.L_10669 - .L_10668)


	//   ....[0]....
.L_10668:
        /*0208*/ 	.word	0x00000220


	//----- nvinfo : EIATTR_EXIT_INSTR_OFFSETS
	.align		4
.L_10669:
        /*020c*/ 	.byte	0x04, 0x1c
        /*020e*/ 	.short	(.L_10671 - .L_10670)


	//   ....[0]....
.L_10670:
        /*0210*/ 	.word	0x00002260


	//   ....[1]....
        /*0214*/ 	.word	0x000022c0


	//   ....[2]....
        /*0218*/ 	.word	0x00002400


	//----- nvinfo : EIATTR_CRS_STACK_SIZE
	.align		4
.L_10671:
        /*021c*/ 	.byte	0x04, 0x1e
        /*021e*/ 	.short	(.L_10673 - .L_10672)
.L_10672:
        /*0220*/ 	.word	0x00000000


	//----- nvinfo : EIATTR_CBANK_PARAM_SIZE
	.align		4
.L_10673:
        /*0224*/ 	.byte	0x03, 0x19
        /*0226*/ 	.short	0x007c


	//----- nvinfo : EIATTR_PARAM_CBANK
	.align		4
        /*0228*/ 	.byte	0x04, 0x0a
        /*022a*/ 	.short	(.L_10675 - .L_10674)
	.align		4
.L_10674:
        /*022c*/ 	.word	index@(.nv.constant0._ZN4vllm25paged_attention_v1_kernelIfhLi80ELi16ELi128ELNS_18Fp8KVCacheDataTypeE2ELb0EEEvPT_PKS2_PKT0_S8_ifPKiSA_iPKfiiiSC_SC_iiiii)
        /*0230*/ 	.short	0x0380
        /*0232*/ 	.short	0x007c


	//----- nvinfo : EIATTR_SW_WAR
	.align		4
.L_10675:
        /*0234*/ 	.byte	0x04, 0x36
        /*0236*/ 	.short	(.L_10677 - .L_10676)
.L_10676:
        /*0238*/ 	.word	0x00000008
.L_10677:


//--------------------- .nv.info._ZN4vllm25paged_attention_v1_kernelIfhLi64ELi16ELi128ELNS_18Fp8KVCacheDataTypeE2ELb0EEEvPT_PKS2_PKT0_S8_ifPKiSA_iPKfiiiSC_SC_iiiii --------------------------
	.section	.nv.info._ZN4vllm25paged_attention_v1_kernelIfhLi64ELi16ELi128ELNS_18Fp8KVCacheDataTypeE2ELb0EEEvPT_PKS2_PKT0_S8_ifPKiSA_iPKfiiiSC_SC_iiiii,"",@"SHT_CUDA_INFO"
	.sectionflags	@""
	.align	4


	//----- nvinfo : EIATTR_CUDA_API_VERSION
	.align		4
        /*0000*/ 	.byte	0x04, 0x37
        /*0002*/ 	.short	(.L_10679 - .L_10678)
.L_10678:
        /*0004*/ 	.word	0x00000082


	//----- nvinfo : EIATTR_KPARAM_INFO
	.align		4
.L_10679:
        /*0008*/ 	.byte	0x04, 0x17
        /*000a*/ 	.short	(.L_10681 - .L_10680)
.L_10680:
        /*000c*/ 	.word	0x00000000
        /*0010*/ 	.short	0x0013
        /*0012*/ 	.short	0x0078
        /*0014*/ 	.byte	0x00, 0xf0, 0x11, 0x00


	//----- nvinfo : EIATTR_KPARAM_INFO
	.align		4
.L_10681:
        /*0018*/ 	.byte	0x04, 0x17
        /*001a*/ 	.short	(.L_10683 - .L_10682)
.L_10682:
        /*001c*/ 	.word	0x00000000
        /*0020*/ 	.short	0x0012
        /*0022*/ 	.short	0x0074
        /*0024*/ 	.byte	0x00, 0xf0, 0x11, 0x00


	//----- nvinfo : EIATTR_KPARAM_INFO
	.align		4
.L_10683:
        /*0028*/ 	.byte	0x04, 0x17
        /*002a*/ 	.short	(.L_10685 - .L_10684)
.L_10684:
        /*002c*/ 	.word	0x00000000
        /*0030*/ 	.short	0x0011
        /*0032*/ 	.short	0x0070
        /*0034*/ 	.byte	0x00, 0xf0, 0x11, 0x00


	//----- nvinfo : EIATTR_KPARAM_INFO
	.align		4
.L_10685:
        /*0038*/ 	.byte	0x04, 0x17
        /*003a*/ 	.short	(.L_10687 - .L_10686)
.L_10686:
        /*003c*/ 	.word	0x00000000
        /*0040*/ 	.short	0x0010
        /*0042*/ 	.short	0x006c
        /*0044*/ 	.byte	0x00, 0xf0, 0x11, 0x00


	//----- nvinfo : EIATTR_KPARAM_INFO
	.align		4
.L_10687:
        /*0048*/ 	.byte	0x04, 0x17
        /*004a*/ 	.short	(.L_10689 - .L_10688)
.L_10688:
        /*004c*/ 	.word	0x00000000
        /*0050*/ 	.short	0x000f
        /*0052*/ 	.short	0x0068
        /*0054*/ 	.byte	0x00, 0xf0, 0x11, 0x00


	//----- nvinfo : EIATTR_KPARAM_INFO
	.align		4
.L_10689:
        /*0058*/ 	.byte	0x04, 0x17
        /*005a*/ 	.short	(.L_10691 - .L_10690)
.L_10690:
        /*005c*/ 	.word	0x00000000
        /*0060*/ 	.short	0x000e
        /*0062*/ 	.short	0x0060
        /*0064*/ 	.byte	0x00, 0xf5, 0x21, 0x00


	//----- nvinfo : EIATTR_KPARAM_INFO
	.align		4
.L_10691:
        /*0068*/ 	.byte	0x04, 0x17
        /*006a*/ 	.short	(.L_10693 - .L_10692)
.L_10692:
        /*006c*/ 	.word	0x00000000
        /*0070*/ 	.short	0x000d
        /*0072*/ 	.short	0x0058
        /*0074*/ 	.byte	0x00, 0xf5, 0x21, 0x00


	//----- nvinfo : EIATTR_KPARAM_INFO
	.align		4
.L_10693:
        /*0078*/ 	.byte	0x04, 0x17
        /*007a*/ 	.short	(.L_10695 - .L_10694)
.L_10694:
        /*007c*/ 	.word	0x00000000
        /*0080*/ 	.short	0x000c
        /*0082*/ 	.short	0x0050
        /*0084*/ 	.byte	0x00, 0xf0, 0x11, 0x00


	//----- nvinfo : EIATTR_KPARAM_INFO
	.align		4
.L_10695:
        /*0088*/ 	.byte	0x04, 0x17
        /*008a*/ 	.short	(.L_10697 - .L_10696)
.L_10696:
        /*008c*/ 	.word	0x00000000
        /*0090*/ 	.short	0x000b
        /*0092*/ 	.short	0x004c
        /*0094*/ 	.byte	0x00, 0xf0, 0x11, 0x00


	//----- nvinfo : EIATTR_KPARAM_INFO
	.align		4
.L_10697:
        /*0098*/ 	.byte	0x04, 0x17
        /*009a*/ 	.short	(.L_10699 - .L_10698)
.L_10698:
        /*009c*/ 	.word	0x00000000
        /*00a0*/ 	.short	0x000a
        /*00a2*/ 	.short	0x0048
        /*00a4*/ 	.byte	0x00, 0xf0, 0x11, 0x00


	//----- nvinfo : EIATTR_KPARAM_INFO
	.align		4
.L_10699:
        /*00a8*/ 	.byte	0x04, 0x17
        /*00aa*/ 	.short	(.L_10701 - .L_10700)
.L_10700:
        /*00ac*/ 	.word	0x00000000
        /*00b0*/ 	.short	0x0009
        /*00b2*/ 	.short	0x0040
        /*00b4*/ 	.byte	0x00, 0xf5, 0x21, 0x00


	//----- nvinfo : EIATTR_KPARAM_INFO
	.align		4
.L_10701:
        /*00b8*/ 	.byte	0x04, 0x17
        /*00ba*/ 	.short	(.L_10703 - .L_10702)
.L_10702:
        /*00bc*/ 	.word	0x00000000
        /*00c0*/ 	.short	0x0008
        /*00c2*/ 	.short	0x0038
        /*00c4*/ 	.byte	0x00, 0xf0, 0x11, 0x00


	//----- nvinfo : EIATTR_KPARAM_INFO
	.align		4
.L_10703:
        /*00c8*/ 	.byte	0x04, 0x17
        /*00ca*/ 	.short	(.L_10705 - .L_10704)
.L_10704:
        /*00cc*/ 	.word	0x00000000
        /*00d0*/ 	.short	0x0007
        /*00d2*/ 	.short	0x0030
        /*00d4*/ 	.byte	0x00, 0xf5, 0x21, 0x00


	//----- nvinfo : EIATTR_KPARAM_INFO
	.align		4
.L_10705:
        /*00d8*/ 	.byte	0x04, 0x17
        /*00da*/ 	.short	(.L_10707 - .L_10706)
.L_10706:
        /*00dc*/ 	.word	0x00000000
        /*00e0*/ 	.short	0x0006
        /*00e2*/ 	.short	0x0028
        /*00e4*/ 	.byte	0x00, 0xf5, 0x21, 0x00


	//----- nvinfo : EIATTR_KPARAM_INFO
	.align		4
.L_10707:
        /*00e8*/ 	.byte	0x04, 0x17
        /*00ea*/ 	.short	(.L_10709 - .L_10708)
.L_10708:
        /*00ec*/ 	.word	0x00000000
        /*00f0*/ 	.short	0x0005
        /*00f2*/ 	.short	0x0024
        /*00f4*/ 	.byte	0x00, 0xf0, 0x11, 0x00


	//----- nvinfo : EIATTR_KPARAM_INFO
	.align		4
.L_10709:
        /*00f8*/ 	.byte	0x04, 0x17
        /*00fa*/ 	.short	(.L_10711 - .L_10710)
.L_10710:
        /*00fc*/ 	.word	0x00000000
        /*0100*/ 	.short	0x0004
        /*0102*/ 	.short	0x0020
        /*0104*/ 	.byte	0x00, 0xf0, 0x11, 0x00


	//----- nvinfo : EIATTR_KPARAM_INFO
	.align		4
.L_10711:
        /*0108*/ 	.byte	0x04, 0x17
        /*010a*/ 	.short	(.L_10713 - .L_10712)
.L_10712:
        /*010c*/ 	.word	0x00000000
        /*0110*/ 	.short	0x0003
        /*0112*/ 	.short	0x0018
        /*0114*/ 	.byte	0x00, 0xf5, 0x21, 0x00


	//----- nvinfo : EIATTR_KPARAM_INFO
	.align		4
.L_10713:
        /*0118*/ 	.byte	0x04, 0x17
        /*011a*/ 	.short	(.L_10715 - .L_10714)
.L_10714:
        /*011c*/ 	.word	0x00000000
        /*0120*/ 	.short	0x0002
        /*0122*/ 	.short	0x0010
        /*0124*/ 	.byte	0x00, 0xf5, 0x21, 0x00


	//----- nvinfo : EIATTR_KPARAM_INFO
	.align		4
.L_10715:
        /*0128*/ 	.byte	0x04, 0x17
        /*012a*/ 	.short	(.L_10717 - .L_10716)
.L_10716:
        /*012c*/ 	.word	0x00000000
        /*0130*/ 	.short	0x0001
        /*0132*/ 	.short	0x0008
        /*0134*/ 	.byte	0x00, 0xf5, 0x21, 0x00


	//----- nvinfo : EIATTR_KPARAM_INFO
	.align		4
.L_10717:
        /*0138*/ 	.byte	0x04, 0x17
        /*013a*/ 	.short	(.L_10719 - .L_10718)
.L_10718:
        /*013c*/ 	.word	0x00000000
        /*0140*/ 	.short	0x0000
        /*0142*/ 	.short	0x0000
        /*0144*/ 	.byte	0x00, 0xf5, 0x21, 0x00


	//----- nvinfo : EIATTR_SPARSE_MMA_MASK
	.align		4
.L_10719:
        /*0148*/ 	.byte	0x03, 0x50
        /*014a*/ 	.short	0x0000


	//----- nvinfo : EIATTR_MAXREG_COUNT
	.align		4
        /*014c*/ 	.byte	0x03, 0x1b
        /*014e*/ 	.short	0x00ff


	//----- nvinfo : EIATTR_NUM_BARRIERS
	.align		4
        /*0150*/ 	.byte	0x02, 0x4c
        /*0152*/ 	.byte	0x01
	.zero		1


	//----- nvinfo : EIATTR_EXTERNS
	.align		4
        /*0154*/ 	.byte	0x04, 0x0f
        /*0156*/ 	.short	(.L_10721 - .L_10720)


	//   ....[0]....
	.align		4
.L_10720:
        /*0158*/ 	.word	index@(__assertfail)


	//----- nvinfo : EIATTR_MERCURY_ISA_VERSION
	.align		4
.L_10721:
        /*015c*/ 	.byte	0x03, 0x5f
        /*015e*/ 	.short	0x0101


	//----- nvinfo : EIATTR_COOP_GROUP_MASK_REGIDS
	.align		4
        /*0160*/ 	.byte	0x04, 0x29
        /*0162*/ 	.short	(.L_10723 - .L_10722)


	//   ....[0]....
.L_10722:
        /*0164*/ 	.word	0xffffffff


	//   ....[1]....
        /*0168*/ 	.word	0xffffffff


	//   ....[2]....
        /*016c*/ 	.word	0xffffffff


	//   ....[3]....
        /*0170*/ 	.word	0xffffffff


	//   ....[4]....
        /*0174*/ 	.word	0xffffffff


	//   ....[5]....
        /*0178*/ 	.word	0xffffffff


	//   ....[6]....
        /*017c*/ 	.word	0xffffffff


	//   ....[7]....
        /*0180*/ 	.word	0xffffffff


	//   ....[8]....
        /*0184*/ 	.word	0xffffffff


	//   ....[9]....
        /*0188*/ 	.word	0xffffffff


	//   ....[10]....
        /*018c*/ 	.word	0xffffffff


	//   ....[11]....
        /*0190*/ 	.word	0xffffffff


	//   ....[12]....
        /*0194*/ 	.word	0xffffffff


	//   ....[13]....
        /*0198*/ 	.word	0xffffffff


	//   ....[14]....
        /*019c*/ 	.word	0xffffffff


	//   ....[15]....
        /*01a0*/ 	.word	0x0500000f


	//   ....[16]....
        /*01a4*/ 	.word	0x0500000f


	//   ....[17]....
        /*01a8*/ 	.word	0x0500000f


	//   ....[18]....
        /*01ac*/ 	.word	0x0500000f


	//----- nvinfo : EIATTR_COOP_GROUP_INSTR_OFFSETS
	.align		4
.L_10723:
        /*01b0*/ 	.byte	0x04, 0x28
        /*01b2*/ 	.short	(.L_10725 - .L_10724)


	//   ....[0]....
.L_10724:
        /*01b4*/ 	.word	0x00000270


	//   ....[1]....
        /*01b8*/ 	.word	0x00000290


	//   ....[2]....
        /*01bc*/ 	.word	0x000002b0


	//   ....[3]....
        /*01c0*/ 	.word	0x000002d0


	//   ....[4]....
        /*01c4*/ 	.word	0x000003e0


	//   ....[5]....
        /*01c8*/ 	.word	0x00000400


	//   ....[6]....
        /*01cc*/ 	.word	0x00000420


	//   ....[7]....
        /*01d0*/ 	.word	0x00001250


	//   ....[8]....
        /*01d4*/ 	.word	0x00001280


	//   ....[9]....
        /*01d8*/ 	.word	0x000012a0


	//   ....[10]....
        /*01dc*/ 	.word	0x000012c0


	//   ....[11]....
        /*01e0*/ 	.word	0x000012e0


	//   ....[12]....
        /*01e4*/ 	.word	0x00001330


	//   ....[13]....
        /*01e8*/ 	.word	0x00001350


	//   ....[14]....
        /*01ec*/ 	.word	0x00001370


	//   ....[15]....
        /*01f0*/ 	.word	0x00002390


	//   ....[16]....
        /*01f4*/ 	.word	0x000023f0


	//   ....[17]....
        /*01f8*/ 	.word	0x00002450


	//   ....[18]....
        /*01fc*/ 	.word	0x000024b0


	//----- nvinfo : EIATTR_VRC_CTA_INIT_COUNT
	.align		4
.L_10725:
        /*0200*/ 	.byte	0x02, 0x4a
	.zero		1
	.zero		1


	//----- nvinfo : EIATTR_SYSCALL_OFFSETS
	.align		4
        /*0204*/ 	.byte	0x04, 0x46
        /*0206*/ 	.short	(.L_10727 - .L_10726)


	//   ....[0]....
.L_10726:
        /*0208*/ 	.word	0x00000220


	//----- nvinfo : EIATTR_EXIT_INSTR_OFFSETS
	.align		4
.L_10727:
        /*020c*/ 	.byte	0x04, 0x1c
        /*020e*/ 	.short	(.L_10729 - .L_10728)


	//   ....[0]....
.L_10728:
        /*0210*/ 	.word	0x000021c0


	//   ....[1]....
        /*0214*/ 	.word	0x00002220


	//   ....[2]....
        /*0218*/ 	.word	0x00002340


	//----- nvinfo : EIATTR_CRS_STACK_SIZE
	.align		4
.L_10729:
        /*021c*/ 	.byte	0x04, 0x1e
        /*021e*/ 	.short	(.L_10731 - .L_10730)
.L_10730:
        /*0220*/ 	.word	0x00000000


	//----- nvinfo : EIATTR_CBANK_PARAM_SIZE
	.align		4
.L_10731:
        /*0224*/ 	.byte	0x03, 0x19
        /*0226*/ 	.short	0x007c


	//----- nvinfo : EIATTR_PARAM_CBANK
	.align		4
        /*0228*/ 	.byte	0x04, 0x0a
        /*022a*/ 	.short	(.L_10733 - .L_10732)
	.align		4
.L_10732:
        /*022c*/ 	.word	index@(.nv.constant0._ZN4vllm25paged_attention_v1_kernelIfhLi64ELi16ELi128ELNS_18Fp8KVCacheDataTypeE2ELb0EEEvPT_PKS2_PKT0_S8_ifPKiSA_iPKfiiiSC_SC_iiiii)
        /*0230*/ 	.short	0x0380
        /*0232*/ 	.short	0x007c


	//----- nvinfo : EIATTR_SW_WAR
	.align		4
.L_10733:
        /*0234*/ 	.byte	0x04, 0x36
        /*0236*/ 	.short	(.L_10735 - .L_10734)
.L_10734:
        /*0238*/ 	.word	0x00000008
.L_10735:


//--------------------- .nv.info._ZN4vllm25paged_attention_v1_kernelIfhLi32ELi16ELi128ELNS_18Fp8KVCacheDataTypeE2ELb0EEEvPT_PKS2_PKT0_S8_ifPKiSA_iPKfiiiSC_SC_iiiii --------------------------
	.section	.nv.info._ZN4vllm25paged_attention_v1_kernelIfhLi32ELi16ELi128ELNS_18Fp8KVCacheDataTypeE2ELb0EEEvPT_PKS2_PKT0_S8_ifPKiSA_iPKfiiiSC_SC_iiiii,"",@"SHT_CUDA_INFO"
	.sectionflags	@""
	.align	4


	//----- nvinfo : EIATTR_CUDA_API_VERSION
	.align		4
        /*0000*/ 	.byte	0x04, 0x37
        /*0002*/ 	.short	(.L_10737 - .L_10736)
.L_10736:
        /*0004*/ 	.word	0x00000082


	//----- nvinfo : EIATTR_KPARAM_INFO
	.align		4
.L_10737:
        /*0008*/ 	.byte	0x04, 0x17
        /*000a*/ 	.short	(.L_10739 - .L_10738)
.L_10738:
        /*000c*/ 	.word	0x00000000
        /*0010*/ 	.short	0x0013
        /*0012*/ 	.short	0x0078
        /*0014*/ 	.byte	0x00, 0xf0, 0x11, 0x00


	//----- nvinfo : EIATTR_KPARAM_INFO
	.align		4
.L_10739:
        /*0018*/ 	.byte	0x04, 0x17
        /*001a*/ 	.short	(.L_10741 - .L_10740)
.L_10740:
        /*001c*/ 	.word	0x00000000
        /*0020*/ 	.short	0x0012
        /*0022*/ 	.short	0x0074
        /*0024*/ 	.byte	0x00, 0xf0, 0x11, 0x00


	//----- nvinfo : EIATTR_KPARAM_INFO
	.align		4
.L_10741:
        /*0028*/ 	.byte	0x04, 0x17
        /*002a*/ 	.short	(.L_10743 - .L_10742)
.L_10742:
        /*002c*/ 	.word	0x00000000
        /*0030*/ 	.short	0x0011
        /*0032*/ 	.short	0x0070
        /*0034*/ 	.byte	0x00, 0xf0, 0x11, 0x00


	//----- nvinfo : EIATTR_KPARAM_INFO
	.align		4
.L_10743:
        /*0038*/ 	.byte	0x04, 0x17
        /*003a*/ 	.short	(.L_10745 - .L_10744)
.L_10744:
        /*003c*/ 	.word	0x00000000
        /*0040*/ 	.short	0x0010
        /*0042*/ 	.short	0x006c
        /*0044*/ 	.byte	0x00, 0xf0, 0x11, 0x00


	//----- nvinfo : EIATTR_KPARAM_INFO
	.align		4
.L_10745:
        /*0048*/ 	.byte	0x04, 0x17
        /*004a*/ 	.short	(.L_10747 - .L_10746)
.L_10746:
        /*004c*/ 	.word	0x00000000
        /*0050*/ 	.short	0x000f
        /*0052*/ 	.short	0x0068
        /*0054*/ 	.byte	0x00, 0xf0, 0x11, 0x00


	//----- nvinfo : EIATTR_KPARAM_INFO
	.align		4
.L_10747:
        /*0058*/ 	.byte	0x04, 0x17
        /*005a*/ 	.short	(.L_10749 - .L_10748)
.L_10748:
        /*005c*/ 	.word	0x00000000
        /*0060*/ 	.short	0x000e
        /*0062*/ 	.short	0x0060
        /*0064*/ 	.byte	0x00, 0xf5, 0x21, 0x00


	//----- nvinfo : EIATTR_KPARAM_INFO
	.align		4
.L_10749:
        /*0068*/ 	.byte	0x04, 0x17
        /*006a*/ 	.short	(.L_10751 - .L_10750)
.L_10750:
        /*006c*/ 	.word	0x00000000
        /*0070*/ 	.short	0x000d
        /*0072*/ 	.short	0x0058
        /*0074*/ 	.byte	0x00, 0xf5, 0x21, 0x00


	//----- nvinfo : EIATTR_KPARAM_INFO
	.align		4
.L_10751:
        /*0078*/ 	.byte	0x04, 0x17
        /*007a*/ 	.short	(.L_10753 - .L_10752)
.L_10752:
        /*007c*/ 	.word	0x00000000
        /*0080*/ 	.short	0x000c
        /*0082*/ 	.short	0x0050
        /*0084*/ 	.byte	0x00, 0xf0, 0x11, 0x00


	//----- nvinfo : EIATTR_KPARAM_INFO
	.align		4
.L_10753:
        /*0088*/ 	.byte	0x04, 0x17
        /*008a*/ 	.short	(.L_10755 - .L_10754)
.L_10754:
        /*008c*/ 	.word	0x00000000
        /*0090*/ 	.short	0x000b
        /*0092*/ 	.short	0x004c
        /*0094*/ 	.byte	0x00, 0xf0, 0x11, 0x00


	//----- nvinfo : EIATTR_KPARAM_INFO
	.align		4
.L_10755:
        /*0098*/ 	.byte	0x04, 0x17
        /*009a*/ 	.short	(.L_10757 - .L_10756)
.L_10756:
        /*009c*/ 	.word	0x00000000
        /*00a0*/ 	.short	0x000a
        /*00a2*/ 	.short	0x0048
        /*00a4*/ 	.byte	0x00, 0xf0, 0x11, 0x00


	//----- nvinfo : EIATTR_KPARAM_INFO
	.align		4
.L_10757:
        /*00a8*/ 	.byte	0x04, 0x17
        /*00aa*/ 	.short	(.L_10759 - .L_10758)
.L_10758:
        /*00ac*/ 	.word	0x00000000
        /*00b0*/ 	.short	0x0009
        /*00b2*/ 	.short	0x0040
        /*00b4*/ 	.byte	0x00, 0xf5, 0x21, 0x00


	//----- nvinfo : EIATTR_KPARAM_INFO
	.align		4
.L_10759:
        /*00b8*/ 	.byte	0x04, 0x17
        /*00ba*/ 	.short	(.L_10761 - .L_10760)
.L_10760:
        /*00bc*/ 	.word	0x00000000
        /*00c0*/ 	.short	0x0008
        /*00c2*/ 	.short	0x0038
        /*00c4*/ 	.byte	0x00, 0xf0, 0x11, 0x00


	//----- nvinfo : EIATTR_KPARAM_INFO
	.align		4
.L_10761:
        /*00c8*/ 	.byte	0x04, 0x17
        /*00ca*/ 	.short	(.L_10763 - .L_10762)
.L_10762:
        /*00cc*/ 	.word	0x00000000
        /*00d0*/ 	.short	0x0007
        /*00d2*/ 	.short	0x0030
        /*00d4*/ 	.byte	0x00, 0xf5, 0x21, 0x00


	//----- nvinfo : EIATTR_KPARAM_INFO
	.align		4
.L_10763:
        /*00d8*/ 	.byte	0x04, 0x17
        /*00da*/ 	.short	(.L_10765 - .L_10764)
.L_10764:
        /*00dc*/ 	.word	0x00000000
        /*00e0*/ 	.short	0x0006
        /*00e2*/ 	.short	0x0028
        /*00e4*/ 	.byte	0x00, 0xf5, 0x21, 0x00


	//----- nvinfo : EIATTR_KPARAM_INFO
	.align		4
.L_10765:
        /*00e8*/ 	.byte	0x04, 0x17
        /*00ea*/ 	.short	(.L_10767 - .L_10766)
.L_10766:
        /*00ec*/ 	.word	0x00000000
        /*00f0*/ 	.short	0x0005
        /*00f2*/ 	.short	0x0024
        /*00f4*/ 	.byte	0x00, 0xf0, 0x11, 0x00


	//----- nvinfo : EIATTR_KPARAM_INFO
	.align		4
.L_10767:
        /*00f8*/ 	.byte	0x04, 0x17
        /*00fa*/ 	.short	(.L_10769 - .L_10768)
.L_10768:
        /*00fc*/ 	.word	0x00000000
        /*0100*/ 	.short	0x0004
        /*0102*/ 	.short	0x0020
        /*0104*/ 	.byte	0x00, 0xf0, 0x11, 0x00


	//----- nvinfo : EIATTR_KPARAM_INFO
	.align		4
.L_10769:
        /*0108*/ 	.byte	0x04, 0x17
        /*010a*/ 	.short	(.L_10771 - .L_10770)
.L_10770:
        /*010c*/ 	.word	0x00000000
        /*0110*/ 	.short	0x0003
        /*0112*/ 	.short	0x0018
        /*0114*/ 	.byte	0x00, 0xf5, 0x21, 0x00


	//----- nvinfo : EIATTR_KPARAM_INFO
	.align		4
.L_10771:
        /*0118*/ 	.byte	0x04, 0x17
        /*011a*/ 	.short	(.L_10773 - .L_10772)
.L_10772:
        /*011c*/ 	.word	0x00000000
        /*0120*/ 	.short	0x0002
        /*0122*/ 	.short	0x0010
        /*0124*/ 	.byte	0x00, 0xf5, 0x21, 0x00


	//----- nvinfo : EIATTR_KPARAM_INFO
	.align		4
.L_10773:
        /*0128*/ 	.byte	0x04, 0x17
        /*012a*/ 	.short	(.L_10775 - .L_10774)
.L_10774:
        /*012c*/ 	.word	0x00000000
        /*0130*/ 	.short	0x0001
        /*0132*/ 	.short	0x0008
        /*0134*/ 	.byte	0x00, 0xf5, 0x21, 0x00


	//----- nvinfo : EIATTR_KPARAM_INFO
	.align		4
.L_10775:
        /*0138*/ 	.byte	0x04, 0x17
        /*013a*/ 	.short	(.L_10777 - .L_10776)
.L_10776:
        /*013c*/ 	.word	0x00000000
        /*0140*/ 	.short	0x0000
        /*0142*/ 	.short	0x0000
        /*0144*/ 	.byte	0x00, 0xf5, 0x21, 0x00


	//----- nvinfo : EIATTR_SPARSE_MMA_MASK
	.align		4
.L_10777:
        /*0148*/ 	.byte	0x03, 0x50
        /*014a*/ 	.short	0x0000


	//----- nvinfo : EIATTR_MAXREG_COUNT
	.align		4
        /*014c*/ 	.byte	0x03, 0x1b
        /*014e*/ 	.short	0x00ff


	//----- nvinfo : EIATTR_NUM_BARRIERS
	.align		4
        /*0150*/ 	.byte	0x02, 0x4c
        /*0152*/ 	.byte	0x01
	.zero		1


	//----- nvinfo : EIATTR_EXTERNS
	.align		4
        /*0154*/ 	.byte	0x04, 0x0f
        /*0156*/ 	.short	(.L_10779 - .L_10778)


	//   ....[0]....
	.align		4
.L_10778:
        /*0158*/ 	.word	index@(__assertfail)


	//----- nvinfo : EIATTR_MERCURY_ISA_VERSION
	.align		4
.L_10779:
        /*015c*/ 	.byte	0x03, 0x5f
        /*015e*/ 	.short	0x0101


	//----- nvinfo : EIATTR_COOP_GROUP_MASK_REGIDS
	.align		4
        /*0160*/ 	.byte	0x04, 0x29
        /*0162*/ 	.short	(.L_10781 - .L_10780)


	//   ....[0]....
.L_10780:
        /*0164*/ 	.word	0xffffffff


	//   ....[1]....
        /*0168*/ 	.word	0xffffffff


	//   ....[2]....
        /*016c*/ 	.word	0xffffffff


	//   ....[3]....
        /*0170*/ 	.word	0xffffffff


	//   ....[4]....
        /*0174*/ 	.word	0xffffffff


	//   ....[5]....
        /*0178*/ 	.word	0xffffffff


	//   ....[6]....
        /*017c*/ 	.word	0xffffffff


	//   ....[7]....
        /*0180*/ 	.word	0xffffffff


	//   ....[8]....
        /*0184*/ 	.word	0xffffffff


	//   ....[9]....
        /*0188*/ 	.word	0xffffffff


	//   ....[10]....
        /*018c*/ 	.word	0xffffffff


	//   ....[11]....
        /*0190*/ 	.word	0xffffffff


	//   ....[12]....
        /*0194*/ 	.word	0xffffffff


	//   ....[13]....
        /*0198*/ 	.word	0xffffffff


	//   ....[14]....
        /*019c*/ 	.word	0xffffffff


	//   ....[15]....
        /*01a0*/ 	.word	0x0500000f


	//   ....[16]....
        /*01a4*/ 	.word	0x0500000f


	//   ....[17]....
        /*01a8*/ 	.word	0x0500000f


	//   ....[18]....
        /*01ac*/ 	.word	0x0500000f


	//----- nvinfo : EIATTR_COOP_GROUP_INSTR_OFFSETS
	.align		4
.L_10781:
        /*01b0*/ 	.byte	0x04, 0x28
        /*01b2*/ 	.short	(.L_10783 - .L_10782)


	//   ....[0]....
.L_10782:
        /*01b4*/ 	.word	0x00000270


	//   ....[1]....
        /*01b8*/ 	.word	0x00000290


	//   ....[2]....
        /*01bc*/ 	.word	0x000002b0


	//   ....[3]....
        /*01c0*/ 	.word	0x000002d0


	//   ....[4]....
        /*01c4*/ 	.word	0x000003d0


	//   ....[5]....
        /*01c8*/ 	.word	0x000003f0


	//   ....[6]....
        /*01cc*/ 	.word	0x00000420


	//   ....[7]....
        /*01d0*/ 	.word	0x00001250


	//   ....[8]....
        /*01d4*/ 	.word	0x00001280


	//   ....[9]....
        /*01d8*/ 	.word	0x000012a0


	//   ....[10]....
        /*01dc*/ 	.word	0x000012c0


	//   ....[11]....
        /*01e0*/ 	.word	0x000012e0


	//   ....[12]....
        /*01e4*/ 	.word	0x00001330


	//   ....[13]....
        /*01e8*/ 	.word	0x00001350


	//   ....[14]....
        /*01ec*/ 	.word	0x00001370


	//   ....[15]....
        /*01f0*/ 	.word	0x000020d0


	//   ....[16]....
        /*01f4*/ 	.word	0x00002130


	//   ....[17]....
        /*01f8*/ 	.word	0x00002190


	//   ....[18]....
        /*01fc*/ 	.word	0x000021f0


	//----- nvinfo : EIATTR_VRC_CTA_INIT_COUNT
	.align		4
.L_10783:
        /*0200*/ 	.byte	0x02, 0x4a
	.zero		1
	.zero		1


	//----- nvinfo : EIATTR_SYSCALL_OFFSETS
	.align		4
        /*0204*/ 	.byte	0x04, 0x46
        /*0206*/ 	.short	(.L_10785 - .L_10784)


	//   ....[0]....
.L_10784:
        /*0208*/ 	.word	0x00000220


	//----- nvinfo : EIATTR_EXIT_INSTR_OFFSETS
	.align		4
.L_10785:
        /*020c*/ 	.byte	0x04, 0x1c
        /*020e*/ 	.short	(.L_10787 - .L_10786)


	//   ....[0]....
.L_10786:
        /*0210*/ 	.word	0x00001f00


	//   ....[1]....
        /*0214*/ 	.word	0x00001f60


	//   ....[2]....
        /*0218*/ 	.word	0x00002080


	//----- nvinfo : EIATTR_CRS_STACK_SIZE
	.align		4
.L_10787:
        /*021c*/ 	.byte	0x04, 0x1e
        /*021e*/ 	.short	(.L_10789 - .L_10788)
.L_10788:
        /*0220*/ 	.word	0x00000000


	//----- nvinfo : EIATTR_CBANK_PARAM_SIZE
	.align		4
.L_10789:
        /*0224*/ 	.byte	0x03, 0x19
        /*0226*/ 	.short	0x007c


	//----- nvinfo : EIATTR_PARAM_CBANK
	.align		4
        /*0228*/ 	.byte	0x04, 0x0a
        /*022a*/ 	.short	(.L_10791 - .L_10790)
	.align		4
.L_10790:
        /*022c*/ 	.word	index@(.nv.constant0._ZN4vllm25paged_attention_v1_kernelIfhLi32ELi16ELi128ELNS_18Fp8KVCacheDataTypeE2ELb0EEEvPT_PKS2_PKT0_S8_ifPKiSA_iPKfiiiSC_SC_iiiii)
        /*0230*/ 	.short	0x0380
        /*0232*/ 	.short	0x007c


	//----- nvinfo : EIATTR_SW_WAR
	.align		4
.L_10791:
        /*0234*/ 	.byte	0x04, 0x36
        /*0236*/ 	.short	(.L_10793 - .L_10792)
.L_10792:
        /*0238*/ 	.word	0x00000008
.L_10793:


//--------------------- .nv.info._ZN4vllm25paged_attention_v1_kernelIfhLi256ELi16ELi128ELNS_18Fp8KVCacheDataTypeE2ELb1EEEvPT_PKS2_PKT0_S8_ifPKiSA_iPKfiiiSC_SC_iiiii --------------------------
	.section	.nv.info._ZN4vllm25paged_attention_v1_kernelIfhLi256ELi16ELi128ELNS_18Fp8KVCacheDataTypeE2ELb1EEEvPT_PKS2_PKT0_S8_ifPKiSA_iPKfiiiSC_SC_iiiii,"",@"SHT_CUDA_INFO"
	.sectionflags	@""
	.align	4


	//----- nvinfo : EIATTR_CUDA_API_VERSION
	.align		4
        /*0000*/ 	.byte	0x04, 0x37
        /*0002*/ 	.short	(.L_10795 - .L_10794)
.L_10794:
        /*0004*/ 	.word	0x00000082


	//----- nvinfo : EIATTR_KPARAM_INFO
	.align		4
.L_10795:
        /*0008*/ 	.byte	0x04, 0x17
        /*000a*/ 	.short	(.L_10797 - .L_10796)
.L_10796:
        /*000c*/ 	.word	0x00000000
        /*0010*/ 	.short	0x0013
        /*0012*/ 	.short	0x0078
        /*0014*/ 	.byte	0x00, 0xf0, 0x11, 0x00


	//----- nvinfo : EIATTR_KPARAM_INFO
	.align		4
.L_10797:
        /*0018*/ 	.byte	0x04, 0x17
        /*001a*/ 	.short	(.L_10799 - .L_10798)
.L_10798:
        /*001c*/ 	.word	0x00000000
        /*0020*/ 	.short	0x0012
        /*0022*/ 	.short	0x0074
        /*0024*/ 	.byte	0x00, 0xf0, 0x11, 0x00


	//----- nvinfo : EIATTR_KPARAM_INFO
	.align		4
.L_10799:
        /*0028*/ 	.byte	0x04, 0x17
        /*002a*/ 	.short	(.L_10801 - .L_10800)
.L_10800:
        /*002c*/ 	.word	0x00000000
        /*0030*/ 	.short	0x0011
        /*0032*/ 	.short	0x0070
        /*0034*/ 	.byte	0x00, 0xf0, 0x11, 0x00


	//----- nvinfo : EIATTR_KPARAM_INFO
	.align		4
.L_10801:
        /*0038*/ 	.byte	0x04, 0x17
        /*003a*/ 	.short	(.L_10803 - .L_10802)
.L_10802:
        /*003c*/ 	.word	0x00000000
        /*0040*/ 	.short	0x0010
        /*0042*/ 	.short	0x006c
        /*0044*/ 	.byte	0x00, 0xf0, 0x11, 0x00


	//----- nvinfo : EIATTR_KPARAM_INFO
	.align		4
.L_10803:
        /*0048*/ 	.byte	0x04, 0x17
        /*004a*/ 	.short	(.L_10805 - .L_10804)
.L_10804:
        /*004c*/ 	.word	0x00000000
        /*0050*/ 	.short	0x000f
        /*0052*/ 	.short	0x0068
        /*0054*/ 	.byte	0x00, 0xf0, 0x11, 0x00


	//----- nvinfo : EIATTR_KPARAM_INFO
	.align		4
.L_10805:
        /*0058*/ 	.byte	0x04, 0x17
        /*005a*/ 	.short	(.L_10807 - .L_10806)
.L_10806:
        /*005c*/ 	.word	0x00000000
        /*0060*/ 	.short	0x000e
        /*0062*/ 	.short	0x0060
        /*0064*/ 	.byte	0x00, 0xf5, 0x21, 0x00


	//----- nvinfo : EIATTR_KPARAM_INFO
	.align		4
.L_10807:
        /*0068*/ 	.byte	0x04, 0x17
        /*006a*/ 	.short	(.L_10809 - .L_10808)
.L_10808:
        /*006c*/ 	.word	0x00000000
        /*0070*/ 	.short	0x000d
        /*0072*/ 	.short	0x0058
        /*0074*/ 	.byte	0x00, 0xf5, 0x21, 0x00


	//----- nvinfo : EIATTR_KPARAM_INFO
	.align		4
.L_10809:
        /*0078*/ 	.byte	0x04, 0x17
        /*007a*/ 	.short	(.L_10811 - .L_10810)
.L_10810:
        /*007c*/ 	.word	0x00000000
        /*0080*/ 	.short	0x000c
        /*0082*/ 	.short	0x0050
        /*0084*/ 	.byte	0x00, 0xf0, 0x11, 0x00


	//----- nvinfo : EIATTR_KPARAM_INFO
	.align		4
.L_10811:
        /*0088*/ 	.byte	0x04, 0x17
        /*008a*/ 	.short	(.L_10813 - .L_10812)
.L_10812:
        /*008c*/ 	.word	0x00000000
        /*0090*/ 	.short	0x000b
        /*0092*/ 	.short	0x004c
        /*0094*/ 	.byte	0x00, 0xf0, 0x11, 0x00


	//----- nvinfo : EIATTR_KPARAM_INFO
	.align		4
.L_10813:
        /*0098*/ 	.byte	0x04, 0x17
        /*009a*/ 	.short	(.L_10815 - .L_10814)
.L_10814:
        /*009c*/ 	.word	0x00000000
        /*00a0*/ 	.short	0x000a
        /*00a2*/ 	.short	0x0048
        /*00a4*/ 	.byte	0x00, 0xf0, 0x11, 0x00


	//----- nvinfo : EIATTR_KPARAM_INFO
	.align		4
.L_10815:
        /*00a8*/ 	.byte	0x04, 0x17
        /*00aa*/ 	.short	(.L_10817 - .L_10816)
.L_10816:
        /*00ac*/ 	.word	0x00000000
        /*00b0*/ 	.short	0x0009
        /*00b2*/ 	.short	0x0040
        /*00b4*/ 	.byte	0x00, 0xf5, 0x21, 0x00


	//----- nvinfo : EIATTR_KPARAM_INFO
	.align		4
.L_10817:
        /*00b8*/ 	.byte	0x04, 0x17
        /*00ba*/ 	.short	(.L_10819 - .L_10818)
.L_10818:
        /*00bc*/ 	.word	0x00000000
        /*00c0*/ 	.short	0x0008
        /*00c2*/ 	.short	0x0038
        /*00c4*/ 	.byte	0x00, 0xf0, 0x11, 0x00


	//----- nvinfo : EIATTR_KPARAM_INFO
	.align		4
.L_10819:
        /*00c8*/ 	.byte	0x04, 0x17
        /*00ca*/ 	.short	(.L_10821 - .L_10820)
.L_10820:
        /*00cc*/ 	.word	0x00000000
        /*00d0*/ 	.short	0x0007
        /*00d2*/ 	.short	0x0030
        /*00d4*/ 	.byte	0x00, 0xf5, 0x21, 0x00


	//----- nvinfo : EIATTR_KPARAM_INFO
	.align		4
.L_10821:
        /*00d8*/ 	.byte	0x04, 0x17
        /*00da*/ 	.short	(.L_10823 - .L_10822)
.L_10822:
        /*00dc*/ 	.word	0x00000000
        /*00e0*/ 	.short	0x0006
        /*00e2*/ 	.short	0x0028
        /*00e4*/ 	.byte	0x00, 0xf5, 0x21, 0x00


	//----- nvinfo : EIATTR_KPARAM_INFO
	.align		4
.L_10823:
        /*00e8*/ 	.byte	0x04, 0x17
        /*00ea*/ 	.short	(.L_10825 - .L_10824)
.L_10824:
        /*00ec*/ 	.word	0x00000000
        /*00f0*/ 	.short	0x0005
        /*00f2*/ 	.short	0x0024
        /*00f4*/ 	.byte	0x00, 0xf0, 0x11, 0x00


	//----- nvinfo : EIATTR_KPARAM_INFO
	.align		4
.L_10825:
        /*00f8*/ 	.byte	0x04, 0x17
        /*00fa*/ 	.short	(.L_10827 - .L_10826)
.L_10826:
        /*00fc*/ 	.word	0x00000000
        /*0100*/ 	.short	0x0004
        /*0102*/ 	.short	0x0020
        /*0104*/ 	.byte	0x00, 0xf0, 0x11, 0x00


	//----- nvinfo : EIATTR_KPARAM_INFO
	.align		4
.L_10827:
        /*0108*/ 	.byte	0x04, 0x17
        /*010a*/ 	.short	(.L_10829 - .L_10828)
.L_10828:
        /*010c*/ 	.word	0x00000000
        /*0110*/ 	.short	0x0003
        /*0112*/ 	.short	0x0018
        /*0114*/ 	.byte	0x00, 0xf5, 0x21, 0x00


	//----- nvinfo : EIATTR_KPARAM_INFO
	.align		4
.L_10829:
        /*0118*/ 	.byte	0x04, 0x17
        /*011a*/ 	.short	(.L_10831 - .L_10830)
.L_10830:
        /*011c*/ 	.word	0x00000000
        /*0120*/ 	.short	0x0002
        /*0122*/ 	.short	0x0010
        /*0124*/ 	.byte	0x00, 0xf5, 0x21, 0x00


	//----- nvinfo : EIATTR_KPARAM_INFO
	.align		4
.L_10831:
        /*0128*/ 	.byte	0x04, 0x17
        /*012a*/ 	.short	(.L_10833 - .L_10832)
.L_10832:
        /*012c*/ 	.word	0x00000000
        /*0130*/ 	.short	0x0001
        /*0132*/ 	.short	0x0008
        /*0134*/ 	.byte	0x00, 0xf5, 0x21, 0x00


	//----- nvinfo : EIATTR_KPARAM_INFO
	.align		4
.L_10833:
        /*0138*/ 	.byte	0x04, 0x17
        /*013a*/ 	.short	(.L_10835 - .L_10834)
.L_10834:
        /*013c*/ 	.word	0x00000000
        /*0140*/ 	.short	0x0000
        /*0142*/ 	.short	0x0000
        /*0144*/ 	.byte	0x00, 0xf5, 0x21, 0x00


	//----- nvinfo : EIATTR_SPARSE_MMA_MASK
	.align		4
.L_10835:
        /*0148*/ 	.byte	0x03, 0x50
        /*014a*/ 	.short	0x0000


	//----- nvinfo : EIATTR_MAXREG_COUNT
	.align		4
        /*014c*/ 	.byte	0x03, 0x1b
        /*014e*/ 	.short	0x00ff


	//----- nvinfo : EIATTR_NUM_BARRIERS
	.align		4
        /*0150*/ 	.byte	0x02, 0x4c
        /*0152*/ 	.byte	0x01
	.zero		1


	//----- nvinfo : EIATTR_EXTERNS
	.align		4
        /*0154*/ 	.byte	0x04, 0x0f
        /*0156*/ 	.short	(.L_10837 - .L_10836)


	//   ....[0]....
	.align		4
.L_10836:
        /*0158*/ 	.word	index@(__assertfail)


	//----- nvinfo : EIATTR_MERCURY_ISA_VERSION
	.align		4
.L_10837:
        /*015c*/ 	.byte	0x03, 0x5f
        /*015e*/ 	.short	0x0101


	//----- nvinfo : EIATTR_COOP_GROUP_MASK_REGIDS
	.align		4
        /*0160*/ 	.byte	0x04, 0x29
        /*0162*/ 	.short	(.L_10839 - .L_10838)


	//   ....[0]....
.L_10838:
        /*0164*/ 	.word	0xffffffff


	//   ....[1]....
        /*0168*/ 	.word	0xffffffff


	//   ....[2]....
        /*016c*/ 	.word	0xffffffff


	//   ....[3]....
        /*0170*/ 	.word	0xffffffff


	//   ....[4]....
        /*0174*/ 	.word	0xffffffff


	//   ....[5]....
        /*0178*/ 	.word	0xffffffff


	//   ....[6]....
        /*017c*/ 	.word	0xffffffff


	//   ....[7]....
        /*0180*/ 	.word	0xffffffff


	//   ....[8]....
        /*0184*/ 	.word	0xffffffff


	//   ....[9]....
        /*0188*/ 	.word	0xffffffff


	//   ....[10]....
        /*018c*/ 	.word	0xffffffff


	//   ....[11]....
        /*0190*/ 	.word	0xffffffff


	//   ....[12]....
        /*0194*/ 	.word	0xffffffff


	//   ....[13]....
        /*0198*/ 	.word	0xffffffff


	//   ....[14]....
        /*019c*/ 	.word	0xffffffff


	//   ....[15]....
        /*01a0*/ 	.word	0xffffffff


	//   ....[16]....
        /*01a4*/ 	.word	0xffffffff


	//   ....[17]....
        /*01a8*/ 	.word	0xffffffff


	//   ....[18]....
        /*01ac*/ 	.word	0xffffffff


	//   ....[19]....
        /*01b0*/ 	.word	0xffffffff


	//   ....[20]....
        /*01b4*/ 	.word	0xffffffff


	//   ....[21]....
        /*01b8*/ 	.word	0xffffffff


	//   ....[22]....
        /*01bc*/ 	.word	0xffffffff


	//   ....[23]....
        /*01c0*/ 	.word	0xffffffff


	//   ....[24]....
        /*01c4*/ 	.word	0xffffffff


	//   ....[25]....
        /*01c8*/ 	.word	0xffffffff


	//   ....[26]....
        /*01cc*/ 	.word	0xffffffff


	//   ....[27]....
        /*01d0*/ 	.word	0xffffffff


	//   ....[28]....
        /*01d4*/ 	.word	0xffffffff


	//   ....[29]....
        /*01d8*/ 	.word	0xffffffff


	//   ....[30]....
        /*01dc*/ 	.word	0xffffffff


	//   ....[31]....
        /*01e0*/ 	.word	0xffffffff


	//   ....[32]....
        /*01e4*/ 	.word	0xffffffff


	//   ....[33]....
        /*01e8*/ 	.word	0xffffffff


	//   ....[34]....
        /*01ec*/ 	.word	0xffffffff


	//   ....[35]....
        /*01f0*/ 	.word	0xffffffff


	//   ....[36]....
        /*01f4*/ 	.word	0xffffffff


	//   ....[37]....
        /*01f8*/ 	.word	0xffffffff


	//   ....[38]....
        /*01fc*/ 	.word	0xffffffff


	//   ....[39]....
        /*0200*/ 	.word	0xffffffff


	//   ....[40]....
        /*0204*/ 	.word	0xffffffff


	//   ....[41]....
        /*0208*/ 	.word	0xffffffff


	//   ....[42]....
        /*020c*/ 	.word	0xffffffff


	//   ....[43]....
        /*0210*/ 	.word	0xffffffff


	//   ....[44]....
        /*0214*/ 	.word	0xffffffff


	//   ....[45]....
        /*0218*/ 	.word	0xffffffff


	//   ....[46]....
        /*021c*/ 	.word	0xffffffff


	//   ....[47]....
        /*0220*/ 	.word	0x0500000f


	//   ....[48]....
        /*0224*/ 	.word	0x0500000f


	//   ....[49]....
        /*0228*/ 	.word	0x0500000f


	//   ....[50]....
        /*022c*/ 	.word	0x0500000f


	//   ....[51]....
        /*0230*/ 	.word	0x0500000f


	//   ....[52]....
        /*0234*/ 	.word	0x0500000f


	//   ....[53]....
        /*0238*/ 	.word	0x0500000f


	//   ....[54]....
        /*023c*/ 	.word	0x0500000f


	//   ....[55]....
        /*0240*/ 	.word	0x0500000f


	//   ....[56]....
        /*0244*/ 	.word	0x0500000f


	//   ....[57]....
        /*0248*/ 	.word	0x0500000f


	//   ....[58]....
        /*024c*/ 	.word	0x0500000f


	//   ....[59]....
        /*0250*/ 	.word	0x0500000f


	//   ....[60]....
        /*0254*/ 	.word	0x0500000f


	//   ....[61]....
        /*0258*/ 	.word	0x0500000f


	//   ....[62]....
        /*025c*/ 	.word	0x0500000f


	//   ....[63]....
        /*0260*/ 	.word	0x0500000f


	//   ....[64]....
        /*0264*/ 	.word	0x0500000f


	//   ....[65]....
        /*0268*/ 	.word	0x0500000f


	//   ....[66]....
        /*026c*/ 	.word	0x0500000f


	//   ....[67]....
        /*0270*/ 	.word	0x0500000f


	//   ....[68]....
        /*0274*/ 	.word	0x0500000f


	//   ....[69]....
        /*0278*/ 	.word	0x0500000f


	//   ....[70]....
        /*027c*/ 	.word	0x0500000f


	//   ....[71]....
        /*0280*/ 	.word	0x0500000f


	//   ....[72]....
        /*0284*/ 	.word	0x0500000f


	//   ....[73]....
        /*0288*/ 	.word	0x0500000f


	//   ....[74]....
        /*028c*/ 	.word	0x0500000f


	//   ....[75]....
        /*0290*/ 	.word	0x0500000f


	//   ....[76]....
        /*0294*/ 	.word	0x0500000f


	//   ....[77]....
        /*0298*/ 	.word	0x0500000f


	//   ....[78]....
        /*029c*/ 	.word	0x0500000f


	//   ....[79]....
        /*02a0*/ 	.word	0x0500000f


	//   ....[80]....
        /*02a4*/ 	.word	0x0500000f


	//   ....[81]....
        /*02a8*/ 	.word	0x0500000f


	//   ....[82]....
        /*02ac*/ 	.word	0x0500000f


	//   ....[83]....
        /*02b0*/ 	.word	0x0500000f


	//   ....[84]....
        /*02b4*/ 	.word	0x0500000f


	//   ....[85]....
        /*02b8*/ 	.word	0x0500000f


	//   ....[86]....
        /*02bc*/ 	.word	0x0500000f


	//   ....[87]....
        /*02c0*/ 	.word	0x0500000f


	//   ....[88]....
        /*02c4*/ 	.word	0x0500000f


	//   ....[89]....
        /*02c8*/ 	.word	0x0500000f


	//   ....[90]....
        /*02cc*/ 	.word	0x0500000f


	//   ....[91]....
        /*02d0*/ 	.word	0x0500000f


	//   ....[92]....
        /*02d4*/ 	.word	0x0500000f


	//   ....[93]....
        /*02d8*/ 	.word	0x0500000f


	//   ....[94]....
        /*02dc*/ 	.word	0x0500000f


	//   ....[95]....
        /*02e0*/ 	.word	0x0500000f


	//   ....[96]....
        /*02e4*/ 	.word	0x0500000f


	//   ....[97]....
        /*02e8*/ 	.word	0x0500000f


	//   ....[98]....
        /*02ec*/ 	.word	0x0500000f


	//   ....[99]....
        /*02f0*/ 	.word	0x0500000f


	//   ....[100]....
        /*02f4*/ 	.word	0x0500000f


	//   ....[101]....
        /*02f8*/ 	.word	0x0500000f


	//   ....[102]....
        /*02fc*/ 	.word	0x0500000f


	//   ....[103]....
        /*0300*/ 	.word	0x0500000f


	//   ....[104]....
        /*0304*/ 	.word	0x0500000f


	//   ....[105]....
        /*0308*/ 	.word	0x0500000f


	//   ....[106]....
        /*030c*/ 	.word	0x0500000f


	//   ....[107]....
        /*0310*/ 	.word	0x0500000f


	//   ....[108]....
        /*0314*/ 	.word	0x0500000f


	//   ....[109]....
        /*0318*/ 	.word	0x0500000f


	//   ....[110]....
        /*031c*/ 	.word	0x0500000f


	//   ....[111]....
        /*0320*/ 	.word	0x0500000f


	//   ....[112]....
        /*0324*/ 	.word	0x0500000f


	//   ....[113]....
        /*0328*/ 	.word	0x0500000f


	//   ....[114]....
        /*032c*/ 	.word	0x0500000f


	//----- nvinfo : EIATTR_COOP_GROUP_INSTR_OFFSETS
	.align		4
.L_10839:
        /*0330*/ 	.byte	0x04, 0x28
        /*0332*/ 	.short	(.L_10841 - .L_10840)


	//   ....[0]....
.L_10840:
        /*0334*/ 	.word	0x00000b30


	//   ....[1]....
        /*0338*/ 	.word	0x00000b50


	//   ....[2]....
        /*033c*/ 	.word	0x00000b70


	//   ....[3]....
        /*0340*/ 	.word	0x00000b90


	//   ....[4]....
        /*0344*/ 	.word	0x00000c90


	//   ....[5]....
        /*0348*/ 	.word	0x00000cb0


	//   ....[6]....
        /*034c*/ 	.word	0x00000ce0


	//   ....[7]....
        /*0350*/ 	.word	0x00001b10


	//   ....[8]....
        /*0354*/ 	.word	0x00001b40


	//   ....[9]....
        /*0358*/ 	.word	0x00001b60


	//   ....[10]....
        /*035c*/ 	.word	0x00001b80


	//   ....[11]....
        /*0360*/ 	.word	0x00001ba0


	//   ....[12]....
        /*0364*/ 	.word	0x00001bf0


	//   ....[13]....
        /*0368*/ 	.word	0x00001c10


	//   ....[14]....
        /*036c*/ 	.word	0x00001c30


	//   ....[15]....
        /*0370*/ 	.word	0x00002ad0


	//   ....[16]....
        /*0374*/ 	.word	0x00002b10


	//   ....[17]....
        /*0378*/ 	.word	0x00002b50


	//   ....[18]....
        /*037c*/ 	.word	0x00002b90


	//   ....[19]....
        /*0380*/ 	.word	0x00002bd0


	//   ....[20]....
        /*0384*/ 	.word	0x00002c10


	//   ....[21]....
        /*0388*/ 	.word	0x00002c50


	//   ....[22]....
        /*038c*/ 	.word	0x00002c90


	//   ....[23]....
        /*0390*/ 	.word	0x00002cd0


	//   ....[24]....
        /*0394*/ 	.word	0x00002d10


	//   ....[25]....
        /*0398*/ 	.word	0x00002d50


	//   ....[26]....
        /*039c*/ 	.word	0x00002d90


	//   ....[27]....
        /*03a0*/ 	.word	0x00002dd0


	//   ....[28]....
        /*03a4*/ 	.word	0x00002e10


	//   ....[29]....
        /*03a8*/ 	.word	0x00002e50


	//   ....[30]....
        /*03ac*/ 	.word	0x00002e90


	//   ....[31]....
        /*03b0*/ 	.word	0x00002ed0


	//   ....[32]....
        /*03b4*/ 	.word	0x00002f10


	//   ....[33]....
        /*03b8*/ 	.word	0x00002f50


	//   ....[34]....
        /*03bc*/ 	.word	0x00002f90


	//   ....[35]....
        /*03c0*/ 	.word	0x00002fd0


	//   ....[36]....
        /*03c4*/ 	.word	0x00003010


	//   ....[37]....
        /*03c8*/ 	.word	0x00003050


	//   ....[38]....
        /*03cc*/ 	.word	0x00003070


	//   ....[39]....
        /*03d0*/ 	.word	0x00003090


	//   ....[40]....
        /*03d4*/ 	.word	0x000030b0


	//   ....[41]....
        /*03d8*/ 	.word	0x000030d0


	//   ....[42]....
        /*03dc*/ 	.word	0x000030f0


	//   ....[43]....
        /*03e0*/ 	.word	0x00003100


	//   ....[44]....
        /*03e4*/ 	.word	0x00003120


	//   ....[45]....
        /*03e8*/ 	.word	0x00003140


	//   ....[46]....
        /*03ec*/ 	.word	0x00003160


	//   ....[47]....
        /*03f0*/ 	.word	0x000044a0


	//   ....[48]....
        /*03f4*/ 	.word	0x00004500


	//   ....[49]....
        /*03f8*/ 	.word	0x00004560


	//   ....[50]....
        /*03fc*/ 	.word	0x000045c0


	//   ....[51]....
        /*0400*/ 	.word	0x00004640


	//   ....[52]....
        /*0404*/ 	.word	0x000046a0


	//   ....[53]....
        /*0408*/ 	.word	0x00004700


	//   ....[54]....
        /*040c*/ 	.word	0x00004780


	//   ....[55]....
        /*0410*/ 	.word	0x000047e0


	//   ....[56]....
        /*0414*/ 	.word	0x00004860


	//   ....[57]....
        /*0418*/ 	.word	0x000048c0


	//   ....[58]....
        /*041c*/ 	.word	0x00004940


	//   ....[59]....
        /*0420*/ 	.word	0x000049a0


	//   ....[60]....
        /*0424*/ 	.word	0x00004a20


	//   ....[61]....
        /*0428*/ 	.word	0x00004a80


	//   ....[62]....
        /*042c*/ 	.word	0x00004b00


	//   ....[63]....
        /*0430*/ 	.word	0x00004b60


	//   ....[64]....
        /*0434*/ 	.word	0x00004be0


	//   ....[65]....
        /*0438*/ 	.word	0x00004c40


	//   ....[66]....
        /*043c*/ 	.word	0x00004cc0


	//   ....[67]....
        /*0440*/ 	.word	0x00004d20


	//   ....[68]....
        /*0444*/ 	.word	0x00004da0


	//   ....[69]....
        /*0448*/ 	.word	0x00004e00


	//   ....[70]....
        /*044c*/ 	.word	0x00004e80


	//   ....[71]....
        /*0450*/ 	.word	0x00004ee0


	//   ....[72]....
        /*0454*/ 	.word	0x00004f60


	//   ....[73]....
        /*0458*/ 	.word	0x00004fc0


	//   ....[74]....
        /*045c*/ 	.word	0x00005040


	//   ....[75]....
        /*0460*/ 	.word	0x000050a0


	//   ....[76]....
        /*0464*/ 	.word	0x00005120


	//   ....[77]....
        /*0468*/ 	.word	0x00005180


	//   ....[78]....
        /*046c*/ 	.word	0x00005200


	//   ....[79]....
        /*0470*/ 	.word	0x00005260


	//   ....[80]....
        /*0474*/ 	.word	0x000052e0


	//   ....[81]....
        /*0478*/ 	.word	0x00005340


	//   ....[82]....
        /*047c*/ 	.word	0x000053c0


	//   ....[83]....
        /*0480*/ 	.word	0x00005420


	//   ....[84]....
        /*0484*/ 	.word	0x000054a0


	//   ....[85]....
        /*0488*/ 	.word	0x00005500


	//   ....[86]....
        /*048c*/ 	.word	0x00005580


	//   ....[87]....
        /*0490*/ 	.word	0x000055e0


	//   ....[88]....
        /*0494*/ 	.word	0x00005660


	//   ....[89]....
        /*0498*/ 	.word	0x000056c0


	//   ....[90]....
        /*049c*/ 	.word	0x00005740


	//   ....[91]....
        /*04a0*/ 	.word	0x000057a0


	//   ....[92]....
        /*04a4*/ 	.word	0x00005820


	//   ....[93]....
        /*04a8*/ 	.word	0x00005880


	//   ....[94]....
        /*04ac*/ 	.word	0x000058f0


	//   ....[95]....
        /*04b0*/ 	.word	0x00005950


	//   ....[96]....
        /*04b4*/ 	.word	0x000059c0


	//   ....[97]....
        /*04b8*/ 	.word	0x00005a20


	//   ....[98]....
        /*04bc*/ 	.word	0x00005aa0


	//   ....[99]....
        /*04c0*/ 	.word	0x00005b00


	//   ....[100]....
        /*04c4*/ 	.word	0x00005b80


	//   ....[101]....
        /*04c8*/ 	.word	0x00005be0


	//   ....[102]....
        /*04cc*/ 	.word	0x00005c60


	//   ....[103]....
        /*04d0*/ 	.word	0x00005cc0


	//   ....[104]....
        /*04d4*/ 	.word	0x00005d40


	//   ....[105]....
        /*04d8*/ 	.word	0x00005da0


	//   ....[106]....
        /*04dc*/ 	.word	0x00005e20


	//   ....[107]....
        /*04e0*/ 	.word	0x00005e80


	//   ....[108]....
        /*04e4*/ 	.word	0x00005f00


	//   ....[109]....
        /*04e8*/ 	.word	0x00005f60


	//   ....[110]....
        /*04ec*/ 	.word	0x00005fd0


	//   ....[111]....
        /*04f0*/ 	.word	0x00006030


	//   ....[112]....
        /*04f4*/ 	.word	0x000060a0


	//   ....[113]....
        /*04f8*/ 	.word	0x00006100


	//   ....[114]....
        /*04fc*/ 	.word	0x00006170


	//----- nvinfo : EIATTR_VRC_CTA_INIT_COUNT
	.align		4
.L_10841:
        /*0500*/ 	.byte	0x02, 0x4a
	.zero		1
	.zero		1


	//----- nvinfo : EIATTR_SYSCALL_OFFSETS
	.align		4
        /*0504*/ 	.byte	0x04, 0x46
        /*0506*/ 	.short	(.L_10843 - .L_10842)


	//   ....[0]....
.L_10842:
        /*0508*/ 	.word	0x000029f0


	//   ....[1]....
        /*050c*/ 	.word	0x00004440


	//----- nvinfo : EIATTR_EXIT_INSTR_OFFSETS
	.align		4
.L_10843:
        /*0510*/ 	.byte	0x04, 0x1c
        /*0512*/ 	.short	(.L_10845 - .L_10844)


	//   ....[0]....
.L_10844:
        /*0514*/ 	.word	0x00004050


	//   ....[1]....
        /*0518*/ 	.word	0x00004090


	//   ....[2]....
        /*051c*/ 	.word	0x00004340


	//   ....[3]....
        /*0520*/ 	.word	0x00004450


	//----- nvinfo : EIATTR_CRS_STACK_SIZE
	.align		4
.L_10845:
        /*0524*/ 	.byte	0x04, 0x1e
        /*0526*/ 	.short	(.L_10847 - .L_10846)
.L_10846:
        /*0528*/ 	.word	0x00000000


	//----- nvinfo : EIATTR_CBANK_PARAM_SIZE
	.align		4
.L_10847:
        /*052c*/ 	.byte	0x03, 0x19
        /*052e*/ 	.short	0x007c


	//----- nvinfo : EIATTR_PARAM_CBANK
	.align		4
        /*0530*/ 	.byte	0x04, 0x0a
        /*0532*/ 	.short	(.L_10849 - .L_10848)
	.align		4
.L_10848:
        /*0534*/ 	.word	index@(.nv.constant0._ZN4vllm25paged_attention_v1_kernelIfhLi256ELi16ELi128ELNS_18Fp8KVCacheDataTypeE2ELb1EEEvPT_PKS2_PKT0_S8_ifPKiSA_iPKfiiiSC_SC_iiiii)
        /*0538*/ 	.short	0x0380
        /*053a*/ 	.short	0x007c


	//----- nvinfo : EIATTR_SW_WAR
	.align		4
.L_10849:
        /*053c*/ 	.byte	0x04, 0x36
        /*053e*/ 	.short	(.L_10851 - .L_10850)
.L_10850:
        /*0540*/ 	.word	0x00000008
.L_10851:


//--------------------- .nv.info._ZN4vllm25paged_attention_v1_kernelIfhLi192ELi16ELi128ELNS_18Fp8KVCacheDataTypeE2ELb1EEEvPT_PKS2_PKT0_S8_ifPKiSA_iPKfiiiSC_SC_iiiii --------------------------
	.section	.nv.info._ZN4vllm25paged_attention_v1_kernelIfhLi192ELi16ELi128ELNS_18Fp8KVCacheDataTypeE2ELb1EEEvPT_PKS2_PKT0_S8_ifPKiSA_iPKfiiiSC_SC_iiiii,"",@"SHT_CUDA_INFO"
	.sectionflags	@""
	.align	4


	//----- nvinfo : EIATTR_CUDA_API_VERSION
	.align		4
        /*0000*/ 	.byte	0x04, 0x37
        /*0002*/ 	.short	(.L_10853 - .L_10852)
.L_10852:
        /*0004*/ 	.word	0x00000082


	//----- nvinfo : EIATTR_KPARAM_INFO
	.align		4
.L_10853:
        /*0008*/ 	.byte	0x04, 0x17
        /*000a*/ 	.short	(.L_10855 - .L_10854)
.L_10854:
        /*000c*/ 	.word	0x00000000
        /*0010*/ 	.short	0x0013
        /*0012*/ 	.short	0x0078
        /*0014*/ 	.byte	0x00, 0xf0, 0x11, 0x00


	//----- nvinfo : EIATTR_KPARAM_INFO
	.align		4
.L_10855:
        /*0018*/ 	.byte	0x04, 0x17
        /*001a*/ 	.short	(.L_10857 - .L_10856)
.L_10856:
        /*001c*/ 	.word	0x00000000
        /*0020*/ 	.short	0x0012
        /*0022*/ 	.short	0x0074
        /*0024*/ 	.byte	0x00, 0xf0, 0x11, 0x00


	//----- nvinfo : EIATTR_KPARAM_INFO
	.align		4
.L_10857:
        /*0028*/ 	.byte	0x04, 0x17
        /*002a*/ 	.short	(.L_10859 - .L_10858)
.L_10858:
        /*002c*/ 	.word	0x00000000
        /*0030*/ 	.short	0x0011
        /*0032*/ 	.short	0x0070
        /*0034*/ 	.byte	0x00, 0xf0, 0x11, 0x00


	//----- nvinfo : EIATTR_KPARAM_INFO
	.align		4
.L_10859:
        /*0038*/ 	.byte	0x04, 0x17
        /*003a*/ 	.short	(.L_10861 - .L_10860)
.L_10860:
        /*003c*/ 	.word	0x00000000
        /*0040*/ 	.short	0x0010
        /*0042*/ 	.short	0x006c
        /*0044*/ 	.byte	0x00, 0xf0, 0x11, 0x00


	//----- nvinfo : EIATTR_KPARAM_INFO
	.align		4
.L_10861:
        /*0048*/ 	.byte	0x04, 0x17
        /*004a*/ 	.short	(.L_10863 - .L_10862)
.L_10862:
        /*004c*/ 	.word	0x00000000
        /*0050*/ 	.short	0x000f
        /*0052*/ 	.short	0x0068
        /*0054*/ 	.byte	0x00, 0xf0, 0x11, 0x00


	//----- nvinfo : EIATTR_KPARAM_INFO
	.align		4
.L_10863:
        /*0058*/ 	.byte	0x04, 0x17
        /*005a*/ 	.short	(.L_10865 - .L_10864)
.L_10864:
        /*005c*/ 	.word	0x00000000
        /*0060*/ 	.short	0x000e
        /*0062*/ 	.short	0x0060
        /*0064*/ 	.byte	0x00, 0xf5, 0x21, 0x00


	//----- nvinfo : EIATTR_KPARAM_INFO
	.align		4
.L_10865:
        /*0068*/ 	.byte	0x04, 0x17
        /*006a*/ 	.short	(.L_10867 - .L_10866)
.L_10866:
        /*006c*/ 	.word	0x00000000
        /*0070*/ 	.short	0x000d
        /*0072*/ 	.short	0x0058
        /*0074*/ 	.byte	0x00, 0xf5, 0x21, 0x00


	//----- nvinfo : EIATTR_KPARAM_INFO
	.align		4
.L_10867:
        /*0078*/ 	.byte	0x04, 0x17
        /*007a*/ 	.short	(.L_10869 - .L_10868)
.L_10868:
        /*007c*/ 	.word	0x00000000
        /*0080*/ 	.short	0x000c
        /*0082*/ 	.short	0x0050
        /*0084*/ 	.byte	0x00, 0xf0, 0x11, 0x00


	//----- nvinfo : EIATTR_KPARAM_INFO
	.align		4
.L_10869:
        /*0088*/ 	.byte	0x04, 0x17
        /*008a*/ 	.short	(.L_10871 - .L_10870)
.L_10870:
        /*008c*/ 	.word	0x00000000
        /*0090*/ 	.short	0x000b
        /*0092*/ 	.short	0x004c
        /*0094*/ 	.byte	0x00, 0xf0, 0x11, 0x00


	//----- nvinfo : EIATTR_KPARAM_INFO
	.align		4
.L_10871:
        /*0098*/ 	.byte	0x04, 0x17
        /*009a*/ 	.short	(.L_10873 - .L_10872)
.L_10872:
        /*009c*/ 	.word	0x00000000
        /*00a0*/ 	.short	0x000a
        /*00a2*/ 	.short	0x0048
        /*00a4*/ 	.byte	0x00, 0xf0, 0x11, 0x00


	//----- nvinfo : EIATTR_KPARAM_INFO
	.align		4
.L_10873:
        /*00a8*/ 	.byte	0x04, 0x17
        /*00aa*/ 	.short	(.L_10875 - .L_10874)
.L_10874:
        /*00ac*/ 	.word	0x00000000
        /*00b0*/ 	.short	0x0009
        /*00b2*/ 	.short	0x0040
        /*00b4*/ 	.byte	0x00, 0xf5, 0x21, 0x00


	//----- nvinfo : EIATTR_KPARAM_INFO
	.align		4
.L_10875:
        /*00b8*/ 	.byte	0x04, 0x17
        /*00ba*/ 	.short	(.L_10877 - .L_10876)
.L_10876:
        /*00bc*/ 	.word	0x00000000
        /*00c0*/ 	.short	0x0008
        /*00c2*/ 	.short	0x0038
        /*00c4*/ 	.byte	0x00, 0xf0, 0x11, 0x00


	//----- nvinfo : EIATTR_KPARAM_INFO
	.align		4
.L_10877:
        /*00c8*/ 	.byte	0x04, 0x17
        /*00ca*/ 	.short	(.L_10879 - .L_10878)
.L_10878:
        /*00cc*/ 	.word	0x00000000
        /*00d0*/ 	.short	0x0007
        /*00d2*/ 	.short	0x0030
        /*00d4*/ 	.byte	0x00, 0xf5, 0x21, 0x00


	//----- nvinfo : EIATTR_KPARAM_INFO
	.align		4
.L_10879:
        /*00d8*/ 	.byte	0x04, 0x17
        /*00da*/ 	.short	(.L_10881 - .L_10880)
.L_10880:
        /*00dc*/ 	.word	0x00000000
        /*00e0*/ 	.short	0x0006
        /*00e2*/ 	.short	0x0028
        /*00e4*/ 	.byte	0x00, 0xf5, 0x21, 0x00


	//----- nvinfo : EIATTR_KPARAM_INFO
	.align		4
.L_10881:
        /*00e8*/ 	.byte	0x04, 0x17
        /*00ea*/ 	.short	(.L_10883 - .L_10882)
.L_10882:
        /*00ec*/ 	.word	0x00000000
        /*00f0*/ 	.short	0x0005
        /*00f2*/ 	.short	0x0024
        /*00f4*/ 	.byte	0x00, 0xf0, 0x11, 0x00


	//----- nvinfo : EIATTR_KPARAM_INFO
	.align		4
.L_10883:
        /*00f8*/ 	.byte	0x04, 0x17
        /*00fa*/ 	.short	(.L_10885 - .L_10884)
.L_10884:
        /*00fc*/ 	.word	0x00000000
        /*0100*/ 	.short	0x0004
        /*0102*/ 	.short	0x0020
        /*0104*/ 	.byte	0x00, 0xf0, 0x11, 0x00


	//----- nvinfo : EIATTR_KPARAM_INFO
	.align		4
.L_10885:
        /*0108*/ 	.byte	0x04, 0x17
        /*010a*/ 	.short	(.L_10887 - .L_10886)
.L_10886:
        /*010c*/ 	.word	0x00000000
        /*0110*/ 	.short	0x0003
        /*0112*/ 	.short	0x0018
        /*0114*/ 	.byte	0x00, 0xf5, 0x21, 0x00


	//----- nvinfo : EIATTR_KPARAM_INFO
	.align		4
.L_10887:
        /*0118*/ 	.byte	0x04, 0x17
        /*011a*/ 	.short	(.L_10889 - .L_10888)
.L_10888:
        /*011c*/ 	.word	0x00000000
        /*0120*/ 	.short	0x0002
        /*0122*/ 	.short	0x0010
        /*0124*/ 	.byte	0x00, 0xf5, 0x21, 0x00


	//----- nvinfo : EIATTR_KPARAM_INFO
	.align		4
.L_10889:
        /*0128*/ 	.byte	0x04, 0x17
        /*012a*/ 	.short	(.L_10891 - .L_10890)
.L_10890:
        /*012c*/ 	.word	0x00000000
        /*0130*/ 	.short	0x0001
        /*0132*/ 	.short	0x0008
        /*0134*/ 	.byte	0x00, 0xf5, 0x21, 0x00


	//----- nvinfo : EIATTR_KPARAM_INFO
	.align		4
.L_10891:
        /*0138*/ 	.byte	0x04, 0x17
        /*013a*/ 	.short	(.L_10893 - .L_10892)
.L_10892:
        /*013c*/ 	.word	0x00000000
        /*0140*/ 	.short	0x0000
        /*0142*/ 	.short	0x0000
        /*0144*/ 	.byte	0x00, 0xf5, 0x21, 0x00


	//----- nvinfo : EIATTR_SPARSE_MMA_MASK
	.align		4
.L_10893:
        /*0148*/ 	.byte	0x03, 0x50
        /*014a*/ 	.short	0x0000


	//----- nvinfo : EIATTR_MAXREG_COUNT
	.align		4
        /*014c*/ 	.byte	0x03, 0x1b
        /*014e*/ 	.short	0x00ff


	//----- nvinfo : EIATTR_NUM_BARRIERS
	.align		4
        /*0150*/ 	.byte	0x02, 0x4c
        /*0152*/ 	.byte	0x01
	.zero		1


	//----- nvinfo : EIATTR_EXTERNS
	.align		4
        /*0154*/ 	.byte	0x04, 0x0f
        /*0156*/ 	.short	(.L_10895 - .L_10894)


	//   ....[0]....
	.align		4
.L_10894:
        /*0158*/ 	.word	index@(__assertfail)


	//----- nvinfo : EIATTR_MERCURY_ISA_VERSION
	.align		4
.L_10895:
        /*015c*/ 	.byte	0x03, 0x5f
        /*015e*/ 	.short	0x0101


	//----- nvinfo : EIATTR_COOP_GROUP_MASK_REGIDS
	.align		4
        /*0160*/ 	.byte	0x04, 0x29
        /*0162*/ 	.short	(.L_10897 - .L_10896)


	//   ....[0]....
.L_10896:
        /*0164*/ 	.word	0xffffffff


	//   ....[1]....
        /*0168*/ 	.word	0xffffffff


	//   ....[2]....
        /*016c*/ 	.word	0xffffffff


	//   ....[3]....
        /*0170*/ 	.word	0xffffffff


	//   ....[4]....
        /*0174*/ 	.word	0xffffffff


	//   ....[5]....
        /*0178*/ 	.word	0xffffffff


	//   ....[6]....
        /*017c*/ 	.word	0xffffffff


	//   ....[7]....
        /*0180*/ 	.word	0xffffffff


	//   ....[8]....
        /*0184*/ 	.word	0xffffffff


	//   ....[9]....
        /*0188*/ 	.word	0xffffffff


	//   ....[10]....
        /*018c*/ 	.word	0xffffffff


	//   ....[11]....
        /*0190*/ 	.word	0xffffffff


	//   ....[12]....
        /*0194*/ 	.word	0xffffffff


	//   ....[13]....
        /*0198*/ 	.word	0xffffffff


	//   ....[14]....
        /*019c*/ 	.word	0xffffffff


	//   ....[15]....
        /*01a0*/ 	.word	0xffffffff


	//   ....[16]....
        /*01a4*/ 	.word	0xffffffff


	//   ....[17]....
        /*01a8*/ 	.word	0xffffffff


	//   ....[18]....
        /*01ac*/ 	.word	0xffffffff


	//   ....[19]....
        /*01b0*/ 	.word	0xffffffff


	//   ....[20]....
        /*01b4*/ 	.word	0xffffffff


	//   ....[21]....
        /*01b8*/ 	.word	0xffffffff


	//   ....[22]....
        /*01bc*/ 	.word	0xffffffff


	//   ....[23]....
        /*01c0*/ 	.word	0xffffffff


	//   ....[24]....
        /*01c4*/ 	.word	0xffffffff


	//   ....[25]....
        /*01c8*/ 	.word	0xffffffff


	//   ....[26]....
        /*01cc*/ 	.word	0xffffffff


	//   ....[27]....
        /*01d0*/ 	.word	0xffffffff


	//   ....[28]....
        /*01d4*/ 	.word	0xffffffff


	//   ....[29]....
        /*01d8*/ 	.word	0xffffffff


	//   ....[30]....
        /*01dc*/ 	.word	0xffffffff


	//   ....[31]....
        /*01e0*/ 	.word	0xffffffff


	//   ....[32]....
        /*01e4*/ 	.word	0xffffffff


	//   ....[33]....
        /*01e8*/ 	.word	0xffffffff


	//   ....[34]....
        /*01ec*/ 	.word	0xffffffff


	//   ....[35]....
        /*01f0*/ 	.word	0xffffffff


	//   ....[36]....
        /*01f4*/ 	.word	0xffffffff


	//   ....[37]....
        /*01f8*/ 	.word	0xffffffff


	//   ....[38]....
        /*01fc*/ 	.word	0xffffffff


	//   ....[39]....
        /*0200*/ 	.word	0x0500000f


	//   ....[40]....
        /*0204*/ 	.word	0x0500000f


	//   ....[41]....
        /*0208*/ 	.word	0x0500000f


	//   ....[42]....
        /*020c*/ 	.word	0x0500000f


	//   ....[43]....
        /*0210*/ 	.word	0x0500000f


	//   ....[44]....
        /*0214*/ 	.word	0x0500000f


	//   ....[45]....
        /*0218*/ 	.word	0x0500000f


	//   ....[46]....
        /*021c*/ 	.word	0x0500000f


	//   ....[47]....
        /*0220*/ 	.word	0x0500000f


	//   ....[48]....
        /*0224*/ 	.word	0x0500000f


	//   ....[49]....
        /*0228*/ 	.word	0x0500000f


	//   ....[50]....
        /*022c*/ 	.word	0x0500000f


	//   ....[51]....
        /*0230*/ 	.word	0x0500000f


	//   ....[52]....
        /*0234*/ 	.word	0x0500000f


	//   ....[53]....
        /*0238*/ 	.word	0x0500000f


	//   ....[54]....
        /*023c*/ 	.word	0x0500000f


	//   ....[55]....
        /*0240*/ 	.word	0x0500000f


	//   ....[56]....
        /*0244*/ 	.word	0x0500000f


	//   ....[57]....
        /*0248*/ 	.word	0x0500000f


	//   ....[58]....
        /*024c*/ 	.word	0x0500000f


	//   ....[59]....
        /*0250*/ 	.word	0x0500000f


	//   ....[60]....
        /*0254*/ 	.word	0x0500000f


	//   ....[61]....
        /*0258*/ 	.word	0x0500000f


	//   ....[62]....
        /*025c*/ 	.word	0x0500000f


	//   ....[63]....
        /*0260*/ 	.word	0x0500000f


	//   ....[64]....
        /*0264*/ 	.word	0x0500000f


	//   ....[65]....
        /*0268*/ 	.word	0x0500000f


	//   ....[66]....
        /*026c*/ 	.word	0x0500000f


	//   ....[67]....
        /*0270*/ 	.word	0x0500000f


	//   ....[68]....
        /*0274*/ 	.word	0x0500000f


	//   ....[69]....
        /*0278*/ 	.word	0x0500000f


	//   ....[70]....
        /*027c*/ 	.word	0x0500000f


	//   ....[71]....
        /*0280*/ 	.word	0x0500000f


	//   ....[72]....
        /*0284*/ 	.word	0x0500000f


	//   ....[73]....
        /*0288*/ 	.word	0x0500000f


	//   ....[74]....
        /*028c*/ 	.word	0x0500000f


	//   ....[75]....
        /*0290*/ 	.word	0x0500000f


	//   ....[76]....
        /*0294*/ 	.word	0x0500000f


	//   ....[77]....
        /*0298*/ 	.word	0x0500000f


	//   ....[78]....
        /*029c*/ 	.word	0x0500000f


	//   ....[79]....
        /*02a0*/ 	.word	0x0500000f


	//   ....[80]....
        /*02a4*/ 	.word	0x0500000f


	//   ....[81]....
        /*02a8*/ 	.word	0x0500000f


	//   ....[82]....
        /*02ac*/ 	.word	0x0500000f


	//   ....[83]....
        /*02b0*/ 	.word	0x0500000f


	//   ....[84]....
        /*02b4*/ 	.word	0x0500000f


	//   ....[85]....
        /*02b8*/ 	.word	0x0500000f


	//   ....[86]....
        /*02bc*/ 	.word	0x0500000f


	//   ....[87]....
        /*02c0*/ 	.word	0x0500000f


	//   ....[88]....
        /*02c4*/ 	.word	0x0500000f


	//   ....[89]....
        /*02c8*/ 	.word	0x0500000f


	//   ....[90]....
        /*02cc*/ 	.word	0x0500000f


	//----- nvinfo : EIATTR_COOP_GROUP_INSTR_OFFSETS
	.align		4
.L_10897:
        /*02d0*/ 	.byte	0x04, 0x28
        /*02d2*/ 	.short	(.L_10899 - .L_10898)


	//   ....[0]....
.L_10898:
        /*02d4*/ 	.word	0x00000b60


	//   ....[1]....
        /*02d8*/ 	.word	0x00000b80


	//   ....[2]....
        /*02dc*/ 	.word	0x00000ba0


	//   ....[3]....
        /*02e0*/ 	.word	0x00000bc0


	//   ....[4]....
        /*02e4*/ 	.word	0x00000cd0


	//   ....[5]....
        /*02e8*/ 	.word	0x00000cf0


	//   ....[6]....
        /*02ec*/ 	.word	0x00000d10


	//   ....[7]....
        /*02f0*/ 	.word	0x00001b60


	//   ....[8]....
        /*02f4*/ 	.word	0x00001b90


	//   ....[9]....
        /*02f8*/ 	.word	0x00001bb0


	//   ....[10]....
        /*02fc*/ 	.word	0x00001bd0


	//   ....[11]....
        /*0300*/ 	.word	0x00001bf0


	//   ....[12]....
        /*0304*/ 	.word	0x00001c40


	//   ....[13]....
        /*0308*/ 	.word	0x00001c60


	//   ....[14]....
        /*030c*/ 	.word	0x00001c80


	//   ....[15]....
        /*0310*/ 	.word	0x00002b20


	//   ....[16]....
        /*0314*/ 	.word	0x00002b60


	//   ....[17]....
        /*0318*/ 	.word	0x00002ba0


	//   ....[18]....
        /*031c*/ 	.word	0x00002bd0


	//   ....[19]....
        /*0320*/ 	.word	0x00002c10


	//   ....[20]....
        /*0324*/ 	.word	0x00002c50


	//   ....[21]....
        /*0328*/ 	.word	0x00002c70


	//   ....[22]....
        /*032c*/ 	.word	0x00002cb0


	//   ....[23]....
        /*0330*/ 	.word	0x00002cf0


	//   ....[24]....
        /*0334*/ 	.word	0x00002d30


	//   ....[25]....
        /*0338*/ 	.word	0x00002d60


	//   ....[26]....
        /*033c*/ 	.word	0x00002d90


	//   ....[27]....
        /*0340*/ 	.word	0x00002db0


	//   ....[28]....
        /*0344*/ 	.word	0x00002de0


	//   ....[29]....
        /*0348*/ 	.word	0x00002e00


	//   ....[30]....
        /*034c*/ 	.word	0x00002e30


	//   ....[31]....
        /*0350*/ 	.word	0x00002e70


	//   ....[32]....
        /*0354*/ 	.word	0x00002eb0


	//   ....[33]....
        /*0358*/ 	.word	0x00002f20


	//   ....[34]....
        /*035c*/ 	.word	0x00002f50


	//   ....[35]....
        /*0360*/ 	.word	0x00002f70


	//   ....[36]....
        /*0364*/ 	.word	0x00002f90


	//   ....[37]....
        /*0368*/ 	.word	0x00002fb0


	//   ....[38]....
        /*036c*/ 	.word	0x00002fd0


	//   ....[39]....
        /*0370*/ 	.word	0x00003f30


	//   ....[40]....
        /*0374*/ 	.word	0x00003f90


	//   ....[41]....
        /*0378*/ 	.word	0x00003ff0


	//   ....[42]....
        /*037c*/ 	.word	0x00004050


	//   ....[43]....
        /*0380*/ 	.word	0x000040d0


	//   ....[44]....
        /*0384*/ 	.word	0x00004140


	//   ....[45]....
        /*0388*/ 	.word	0x000041a0


	//   ....[46]....
        /*038c*/ 	.word	0x00004220


	//   ....[47]....
        /*0390*/ 	.word	0x00004280


	//   ....[48]....
        /*0394*/ 	.word	0x00004300


	//   ....[49]....
        /*0398*/ 	.word	0x00004360


	//   ....[50]....
        /*039c*/ 	.word	0x000043e0


	//   ....[51]....
        /*03a0*/ 	.word	0x00004440


	//   ....[52]....
        /*03a4*/ 	.word	0x000044c0


	//   ....[53]....
        /*03a8*/ 	.word	0x00004520


	//   ....[54]....
        /*03ac*/ 	.word	0x000045a0


	//   ....[55]....
        /*03b0*/ 	.word	0x00004600


	//   ....[56]....
        /*03b4*/ 	.word	0x00004680


	//   ....[57]....
        /*03b8*/ 	.word	0x000046e0


	//   ....[58]....
        /*03bc*/ 	.word	0x00004760


	//   ....[59]....
        /*03c0*/ 	.word	0x000047c0


	//   ....[60]....
        /*03c4*/ 	.word	0x00004840


	//   ....[61]....
        /*03c8*/ 	.word	0x000048a0


	//   ....[62]....
        /*03cc*/ 	.word	0x00004920


	//   ....[63]....
        /*03d0*/ 	.word	0x00004980


	//   ....[64]....
        /*03d4*/ 	.word	0x00004a00


	//   ....[65]....
        /*03d8*/ 	.word	0x00004a60


	//   ....[66]....
        /*03dc*/ 	.word	0x00004ae0


	//   ....[67]....
        /*03e0*/ 	.word	0x00004b40


	//   ....[68]....
        /*03e4*/ 	.word	0x00004bc0


	//   ....[69]....
        /*03e8*/ 	.word	0x00004c20


	//   ....[70]....
        /*03ec*/ 	.word	0x00004c90


	//   ....[71]....
        /*03f0*/ 	.word	0x00004cf0


	//   ....[72]....
        /*03f4*/ 	.word	0x00004d60


	//   ....[73]....
        /*03f8*/ 	.word	0x00004dc0


	//   ....[74]....
        /*03fc*/ 	.word	0x00004e40


	//   ....[75]....
        /*0400*/ 	.word	0x00004ea0


	//   ....[76]....
        /*0404*/ 	.word	0x00004f20


	//   ....[77]....
        /*0408*/ 	.word	0x00004f80


	//   ....[78]....
        /*040c*/ 	.word	0x00005000


	//   ....[79]....
        /*0410*/ 	.word	0x00005060


	//   ....[80]....
        /*0414*/ 	.word	0x000050e0


	//   ....[81]....
        /*0418*/ 	.word	0x00005140


	//   ....[82]....
        /*041c*/ 	.word	0x000051c0


	//   ....[83]....
        /*0420*/ 	.word	0x00005220


	//   ....[84]....
        /*0424*/ 	.word	0x000052a0


	//   ....[85]....
        /*0428*/ 	.word	0x00005300


	//   ....[86]....
        /*042c*/ 	.word	0x00005380


	//   ....[87]....
        /*0430*/ 	.word	0x000053e0


	//   ....[88]....
        /*0434*/ 	.word	0x00005440


	//   ....[89]....
        /*0438*/ 	.word	0x000054b0


	//   ....[90]....
        /*043c*/ 	.word	0x00005520


	//----- nvinfo : EIATTR_VRC_CTA_INIT_COUNT
	.align		4
.L_10899:
        /*0440*/ 	.byte	0x02, 0x4a
	.zero		1
	.zero		1


	//----- nvinfo : EIATTR_SYSCALL_OFFSETS
	.align		4
        /*0444*/ 	.byte	0x04, 0x46
        /*0446*/ 	.short	(.L_10901 - .L_10900)


	//   ....[0]....
.L_10900:
        /*0448*/ 	.word	0x00002a40


	//   ....[1]....
        /*044c*/ 	.word	0x00003ed0


	//----- nvinfo : EIATTR_EXIT_INSTR_OFFSETS
	.align		4
.L_10901:
        /*0450*/ 	.byte	0x04, 0x1c
        /*0452*/ 	.short	(.L_10903 - .L_10902)


	//   ....[0]....
.L_10902:
        /*0454*/ 	.word	0x00003b60


	//   ....[1]....
        /*0458*/ 	.word	0x00003ba0


	//   ....[2]....
        /*045c*/ 	.word	0x00003dd0


	//   ....[3]....
        /*0460*/ 	.word	0x00003ee0


	//----- nvinfo : EIATTR_CRS_STACK_SIZE
	.align		4
.L_10903:
        /*0464*/ 	.byte	0x04, 0x1e
        /*0466*/ 	.short	(.L_10905 - .L_10904)
.L_10904:
        /*0468*/ 	.word	0x00000000


	//----- nvinfo : EIATTR_CBANK_PARAM_SIZE
	.align		4
.L_10905:
        /*046c*/ 	.byte	0x03, 0x19
        /*046e*/ 	.short	0x007c


	//----- nvinfo : EIATTR_PARAM_CBANK
	.align		4
        /*0470*/ 	.byte	0x04, 0x0a
        /*0472*/ 	.short	(.L_10907 - .L_10906)
	.align		4
.L_10906:
        /*0474*/ 	.word	index@(.nv.constant0._ZN4vllm25paged_attention_v1_kernelIfhLi192ELi16ELi128ELNS_18Fp8KVCacheDataTypeE2ELb1EEEvPT_PKS2_PKT0_S8_ifPKiSA_iPKfiiiSC_SC_iiiii)
        /*0478*/ 	.short	0x0380
        /*047a*/ 	.short	0x007c


	//----- nvinfo : EIATTR_SW_WAR
	.align		4
.L_10907:
        /*047c*/ 	.byte	0x04, 0x36
        /*047e*/ 	.short	(.L_10909 - .L_10908)
.L_10908:
        /*0480*/ 	.word	0x00000008
.L_10909:


//--------------------- .nv.info._ZN4vllm25paged_attention_v1_kernelIfhLi128ELi16ELi128ELNS_18Fp8KVCacheDataTypeE2ELb1EEEvPT_PKS2_PKT0_S8_ifPKiSA_iPKfiiiSC_SC_iiiii --------------------------
	.section	.nv.info._ZN4vllm25paged_attention_v1_kernelIfhLi128ELi16ELi128ELNS_18Fp8KVCacheDataTypeE2ELb1EEEvPT_PKS2_PKT0_S8_ifPKiSA_iPKfiiiSC_SC_iiiii,"",@"SHT_CUDA_INFO"
	.sectionflags	@""
	.align	4


	//----- nvinfo : EIATTR_CUDA_API_VERSION
	.align		4
        /*0000*/ 	.byte	0x04, 0x37
        /*0002*/ 	.short	(.L_10911 - .L_10910)
.L_10910:
        /*0004*/ 	.word	0x00000082


	//----- nvinfo : EIATTR_KPARAM_INFO
	.align		4
.L_10911:
        /*0008*/ 	.byte	0x04, 0x17
        /*000a*/ 	.short	(.L_10913 - .L_10912)
.L_10912:
        /*000c*/ 	.word	0x00000000
        /*0010*/ 	.short	0x0013
        /*0012*/ 	.short	0x0078
        /*0014*/ 	.byte	0x00, 0xf0, 0x11, 0x00


	//----- nvinfo : EIATTR_KPARAM_INFO
	.align		4
.L_10913:
        /*0018*/ 	.byte	0x04, 0x17
        /*001a*/ 	.short	(.L_10915 - .L_10914)
.L_10914:
        /*001c*/ 	.word	0x00000000
        /*0020*/ 	.short	0x0012
        /*0022*/ 	.short	0x0074
        /*0024*/ 	.byte	0x00, 0xf0, 0x11, 0x00


	//----- nvinfo : EIATTR_KPARAM_INFO
	.align		4
.L_10915:
        /*0028*/ 	.byte	0x04, 0x17
        /*002a*/ 	.short	(.L_10917 - .L_10916)
.L_10916:
        /*002c*/ 	.word	0x00000000
        /*0030*/ 	.short	0x0011
        /*0032*/ 	.short	0x0070
        /*0034*/ 	.byte	0x00, 0xf0, 0x11, 0x00


	//----- nvinfo : EIATTR_KPARAM_INFO
	.align		4
.L_10917:
        /*0038*/ 	.byte	0x04, 0x17
        /*003a*/ 	.short	(.L_10919 - .L_10918)
.L_10918:
        /*003c*/ 	.word	0x00000000
        /*0040*/ 	.short	0x0010
        /*0042*/ 	.short	0x006c
        /*0044*/ 	.byte	0x00, 0xf0, 0x11, 0x00


	//----- nvinfo : EIATTR_KPARAM_INFO
	.align		4
.L_10919:
        /*0048*/ 	.byte	0x04, 0x17
        /*004a*/ 	.short	(.L_10921 - .L_10920)
.L_10920:
        /*004c*/ 	.word	0x00000000
        /*0050*/ 	.short	0x000f
        /*0052*/ 	.short	0x0068
        /*0054*/ 	.byte	0x00, 0xf0, 0x11, 0x00


	//----- nvinfo : EIATTR_KPARAM_INFO
	.align		4
.L_10921:
        /*0058*/ 	.byte	0x04, 0x17
        /*005a*/ 	.short	(.L_10923 - .L_10922)
.L_10922:
        /*005c*/ 	.word	0x00000000
        /*0060*/ 	.short	0x000e
        /*0062*/ 	.short	0x0060
        /*0064*/ 	.byte	0x00, 0xf5, 0x21, 0x00


	//----- nvinfo : EIATTR_KPARAM_INFO
	.align		4
.L_10923:
        /*0068*/ 	.byte	0x04, 0x17
        /*006a*/ 	.short	(.L_10925 - .L_10924)
.L_10924:
        /*006c*/ 	.word	0x00000000
        /*0070*/ 	.short	0x000d
        /*0072*/ 	.short	0x0058
        /*0074*/ 	.byte	0x00, 0xf5, 0x21, 0x00


	//----- nvinfo : EIATTR_KPARAM_INFO
	.align		4
.L_10925:
        /*0078*/ 	.byte	0x04, 0x17
        /*007a*/ 	.short	(.L_10927 - .L_10926)
.L_10926:
        /*007c*/ 	.word	0x00000000
        /*0080*/ 	.short	0x000c
        /*0082*/ 	.short	0x0050
        /*0084*/ 	.byte	0x00, 0xf0, 0x11, 0x00


	//----- nvinfo : EIATTR_KPARAM_INFO
	.align		4
.L_10927:
        /*0088*/ 	.byte	0x04, 0x17
        /*008a*/ 	.short	(.L_10929 - .L_10928)
.L_10928:
        /*008c*/ 	.word	0x00000000
        /*0090*/ 	.short	0x000b
        /*0092*/ 	.short	0x004c
        /*0094*/ 	.byte	0x00, 0xf0, 0x11, 0x00


	//----- nvinfo : EIATTR_KPARAM_INFO
	.align		4
.L_10929:
        /*0098*/ 	.byte	0x04, 0x17
        /*009a*/ 	.short	(.L_10931 - .L_10930)
.L_10930:
        /*009c*/ 	.word	0x00000000
        /*00a0*/ 	.short	0x000a
        /*00a2*/ 	.short	0x0048
        /*00a4*/ 	.byte	0x00, 0xf0, 0x11, 0x00


	//----- nvinfo : EIATTR_KPARAM_INFO
	.align		4
.L_10931:
        /*00a8*/ 	.byte	0x04, 0x17
        /*00aa*/ 	.short	(.L_10933 - .L_10932)
.L_10932:
        /*00ac*/ 	.word	0x00000000
        /*00b0*/ 	.short	0x0009
        /*00b2*/ 	.short	0x0040
        /*00b4*/ 	.byte	0x00, 0xf5, 0x21, 0x00


	//----- nvinfo : EIATTR_KPARAM_INFO
	.align		4
.L_10933:
        /*00b8*/ 	.byte	0x04, 0x17
        /*00ba*/ 	.short	(.L_10935 - .L_10934)
.L_10934:
        /*00bc*/ 	.word	0x00000000
        /*00c0*/ 	.short	0x0008
        /*00c2*/ 	.short	0x0038
        /*00c4*/ 	.byte	0x00, 0xf0, 0x11, 0x00


	//----- nvinfo : EIATTR_KPARAM_INFO
	.align		4
.L_10935:
        /*00c8*/ 	.byte	0x04, 0x17
        /*00ca*/ 	.short	(.L_10937 - .L_10936)
.L_10936:
        /*00cc*/ 	.word	0x00000000
        /*00d0*/ 	.short	0x0007
        /*00d2*/ 	.short	0x0030
        /*00d4*/ 	.byte	0x00, 0xf5, 0x21, 0x00


	//----- nvinfo : EIATTR_KPARAM_INFO
	.align		4
.L_10937:
        /*00d8*/ 	.byte	0x04, 0x17
        /*00da*/ 	.short	(.L_10939 - .L_10938)
.L_10938:
        /*00dc*/ 	.word	0x00000000
        /*00e0*/ 	.short	0x0006
        /*00e2*/ 	.short	0x0028
        /*00e4*/ 	.byte	0x00, 0xf5, 0x21, 0x00


	//----- nvinfo : EIATTR_KPARAM_INFO
	.align		4
.L_10939:
        /*00e8*/ 	.byte	0x04, 0x17
        /*00ea*/ 	.short	(.L_10941 - .L_10940)
.L_10940:
        /*00ec*/ 	.word	0x00000000
        /*00f0*/ 	.short	0x0005
        /*00f2*/ 	.short	0x0024
        /*00f4*/ 	.byte	0x00, 0xf0, 0x11, 0x00


	//----- nvinfo : EIATTR_KPARAM_INFO
	.align		4
.L_10941:
        /*00f8*/ 	.byte	0x04, 0x17
        /*00fa*/ 	.short	(.L_10943 - .L_10942)
.L_10942:
        /*00fc*/ 	.word	0x00000000
        /*0100*/ 	.short	0x0004
        /*0102*/ 	.short	0x0020
        /*0104*/ 	.byte	0x00, 0xf0, 0x11, 0x00


	//----- nvinfo : EIATTR_KPARAM_INFO
	.align		4
.L_10943:
        /*0108*/ 	.byte	0x04, 0x17
        /*010a*/ 	.short	(.L_10945 - .L_10944)
.L_10944:
        /*010c*/ 	.word	0x00000000
        /*0110*/ 	.short	0x0003
        /*0112*/ 	.short	0x0018
        /*0114*/ 	.byte	0x00, 0xf5, 0x21, 0x00


	//----- nvinfo : EIATTR_KPARAM_INFO
	.align		4
.L_10945:
        /*0118*/ 	.byte	0x04, 0x17
        /*011a*/ 	.short	(.L_10947 - .L_10946)
.L_10946:
        /*011c*/ 	.word	0x00000000
        /*0120*/ 	.short	0x0002
        /*0122*/ 	.short	0x0010
        /*0124*/ 	.byte	0x00, 0xf5, 0x21, 0x00


	//----- nvinfo : EIATTR_KPARAM_INFO
	.align		4
.L_10947:
        /*0128*/ 	.byte	0x04, 0x17
        /*012a*/ 	.short	(.L_10949 - .L_10948)
.L_10948:
        /*012c*/ 	.word	0x00000000
        /*0130*/ 	.short	0x0001
        /*0132*/ 	.short	0x0008
        /*0134*/ 	.byte	0x00, 0xf5, 0x21, 0x00


	//----- nvinfo : EIATTR_KPARAM_INFO
	.align		4
.L_10949:
        /*0138*/ 	.byte	0x04, 0x17
        /*013a*/ 	.short	(.L_10951 - .L_10950)
.L_10950:
        /*013c*/ 	.word	0x00000000
        /*0140*/ 	.short	0x0000
        /*0142*/ 	.short	0x0000
        /*0144*/ 	.byte	0x00, 0xf5, 0x21, 0x00


	//----- nvinfo : EIATTR_SPARSE_MMA_MASK
	.align		4
.L_10951:
        /*0148*/ 	.byte	0x03, 0x50
        /*014a*/ 	.short	0x0000


	//----- nvinfo : EIATTR_MAXREG_COUNT
	.align		4
        /*014c*/ 	.byte	0x03, 0x1b
        /*014e*/ 	.short	0x00ff


	//----- nvinfo : EIATTR_NUM_BARRIERS
	.align		4
        /*0150*/ 	.byte	0x02, 0x4c
        /*0152*/ 	.byte	0x01
	.zero		1


	//----- nvinfo : EIATTR_EXTERNS
	.align		4
        /*0154*/ 	.byte	0x04, 0x0f
        /*0156*/ 	.short	(.L_10953 - .L_10952)


	//   ....[0]....
	.align		4
.L_10952:
        /*0158*/ 	.word	index@(__assertfail)


	//----- nvinfo : EIATTR_MERCURY_ISA_VERSION
	.align		4
.L_10953:
        /*015c*/ 	.byte	0x03, 0x5f
        /*015e*/ 	.short	0x0101


	//----- nvinfo : EIATTR_COOP_GROUP_MASK_REGIDS
	.align		4
        /*0160*/ 	.byte	0x04, 0x29
        /*0162*/ 	.short	(.L_10955 - .L_10954)


	//   ....[0]....
.L_10954:
        /*0164*/ 	.word	0xffffffff


	//   ....[1]....
        /*0168*/ 	.word	0xffffffff


	//   ....[2]....
        /*016c*/ 	.word	0xffffffff


	//   ....[3]....
        /*0170*/ 	.word	0xffffffff


	//   ....[4]....
        /*0174*/ 	.word	0xffffffff


	//   ....[5]....
        /*0178*/ 	.word	0xffffffff


	//   ....[6]....
        /*017c*/ 	.word	0xffffffff


	//   ....[7]....
        /*0180*/ 	.word	0xffffffff


	//   ....[8]....
        /*0184*/ 	.word	0xffffffff


	//   ....[9]....
        /*0188*/ 	.word	0xffffffff


	//   ....[10]....
        /*018c*/ 	.word	0xffffffff


	//   ....[11]....
        /*0190*/ 	.word	0xffffffff


	//   ....[12]....
        /*0194*/ 	.word	0xffffffff


	//   ....[13]....
        /*0198*/ 	.word	0xffffffff


	//   ....[14]....
        /*019c*/ 	.word	0xffffffff


	//   ....[15]....
        /*01a0*/ 	.word	0xffffffff


	//   ....[16]....
        /*01a4*/ 	.word	0xffffffff


	//   ....[17]....
        /*01a8*/ 	.word	0xffffffff


	//   ....[18]....
        /*01ac*/ 	.word	0xffffffff


	//   ....[19]....
        /*01b0*/ 	.word	0xffffffff


	//   ....[20]....
        /*01b4*/ 	.word	0xffffffff


	//   ....[21]....
        /*01b8*/ 	.word	0xffffffff


	//   ....[22]....
        /*01bc*/ 	.word	0xffffffff


	//   ....[23]....
        /*01c0*/ 	.word	0xffffffff


	//   ....[24]....
        /*01c4*/ 	.word	0xffffffff


	//   ....[25]....
        /*01c8*/ 	.word	0xffffffff


	//   ....[26]....
        /*01cc*/ 	.word	0xffffffff


	//   ....[27]....
        /*01d0*/ 	.word	0xffffffff


	//   ....[28]....
        /*01d4*/ 	.word	0xffffffff


	//   ....[29]....
        /*01d8*/ 	.word	0xffffffff


	//   ....[30]....
        /*01dc*/ 	.word	0xffffffff


	//   ....[31]....
        /*01e0*/ 	.word	0x0500000f


	//   ....[32]....
        /*01e4*/ 	.word	0x0500000f


	//   ....[33]....
        /*01e8*/ 	.word	0x0500000f


	//   ....[34]....
        /*01ec*/ 	.word	0x0500000f


	//   ....[35]....
        /*01f0*/ 	.word	0x0500000f


	//   ....[36]....
        /*01f4*/ 	.word	0x0500000f


	//   ....[37]....
        /*01f8*/ 	.word	0x0500000f


	//   ....[38]....
        /*01fc*/ 	.word	0x0500000f


	//   ....[39]....
        /*0200*/ 	.word	0x0500000f


	//   ....[40]....
        /*0204*/ 	.word	0x0500000f


	//   ....[41]....
        /*0208*/ 	.word	0x0500000f


	//   ....[42]....
        /*020c*/ 	.word	0x0500000f


	//   ....[43]....
        /*0210*/ 	.word	0x0500000f


	//   ....[44]....
        /*0214*/ 	.word	0x0500000f


	//   ....[45]....
        /*0218*/ 	.word	0x0500000f


	//   ....[46]....
        /*021c*/ 	.word	0x0500000f


	//   ....[47]....
        /*0220*/ 	.word	0x0500000f


	//   ....[48]....
        /*0224*/ 	.word	0x0500000f


	//   ....[49]....
        /*0228*/ 	.word	0x0500000f


	//   ....[50]....
        /*022c*/ 	.word	0x0500000f


	//   ....[51]....
        /*0230*/ 	.word	0x0500000f


	//   ....[52]....
        /*0234*/ 	.word	0x0500000f


	//   ....[53]....
        /*0238*/ 	.word	0x0500000f


	//   ....[54]....
        /*023c*/ 	.word	0x0500000f


	//   ....[55]....
        /*0240*/ 	.word	0x0500000f


	//   ....[56]....
        /*0244*/ 	.word	0x0500000f


	//   ....[57]....
        /*0248*/ 	.word	0x0500000f


	//   ....[58]....
        /*024c*/ 	.word	0x0500000f


	//   ....[59]....
        /*0250*/ 	.word	0x0500000f


	//   ....[60]....
        /*0254*/ 	.word	0x0500000f


	//   ....[61]....
        /*0258*/ 	.word	0x0500000f


	//   ....[62]....
        /*025c*/ 	.word	0x0500000f


	//   ....[63]....
        /*0260*/ 	.word	0x0500000f


	//   ....[64]....
        /*0264*/ 	.word	0x0500000f


	//   ....[65]....
        /*0268*/ 	.word	0x0500000f


	//   ....[66]....
        /*026c*/ 	.word	0x0500000f


	//----- nvinfo : EIATTR_COOP_GROUP_INSTR_OFFSETS
	.align		4
.L_10955:
        /*0270*/ 	.byte	0x04, 0x28
        /*0272*/ 	.short	(.L_10957 - .L_10956)


	//   ....[0]....
.L_10956:
        /*0274*/ 	.word	0x00000ac0


	//   ....[1]....
        /*0278*/ 	.word	0x00000ae0


	//   ....[2]....
        /*027c*/ 	.word	0x00000b00


	//   ....[3]....
        /*0280*/ 	.word	0x00000b20


	//   ....[4]....
        /*0284*/ 	.word	0x00000c30


	//   ....[5]....
        /*0288*/ 	.word	0x00000c50


	//   ....[6]....
        /*028c*/ 	.word	0x00000c70


	//   ....[7]....
        /*0290*/ 	.word	0x00001aa0


	//   ....[8]....
        /*0294*/ 	.word	0x00001ad0


	//   ....[9]....
        /*0298*/ 	.word	0x00001af0


	//   ....[10]....
        /*029c*/ 	.word	0x00001b10


	//   ....[11]....
        /*02a0*/ 	.word	0x00001b30


	//   ....[12]....
        /*02a4*/ 	.word	0x00001b80


	//   ....[13]....
        /*02a8*/ 	.word	0x00001ba0


	//   ....[14]....
        /*02ac*/ 	.word	0x00001bc0


	//   ....[15]....
        /*02b0*/ 	.word	0x00002a50


	//   ....[16]....
        /*02b4*/ 	.word	0x00002a90


	//   ....[17]....
        /*02b8*/ 	.word	0x00002ac0


	//   ....[18]....
        /*02bc*/ 	.word	0x00002b00


	//   ....[19]....
        /*02c0*/ 	.word	0x00002b10


	//   ....[20]....
        /*02c4*/ 	.word	0x00002b20


	//   ....[21]....
        /*02c8*/ 	.word	0x00002b50


	//   ....[22]....
        /*02cc*/ 	.word	0x00002b80


	//   ....[23]....
        /*02d0*/ 	.word	0x00002bb0


	//   ....[24]....
        /*02d4*/ 	.word	0x00002be0


	//   ....[25]....
        /*02d8*/ 	.word	0x00002c30


	//   ....[26]....
        /*02dc*/ 	.word	0x00002c70


	//   ....[27]....
        /*02e0*/ 	.word	0x00002ca0


	//   ....[28]....
        /*02e4*/ 	.word	0x00002cc0


	//   ....[29]....
        /*02e8*/ 	.word	0x00002ce0


	//   ....[30]....
        /*02ec*/ 	.word	0x00002d00


	//   ....[31]....
        /*02f0*/ 	.word	0x00003920


	//   ....[32]....
        /*02f4*/ 	.word	0x00003980


	//   ....[33]....
        /*02f8*/ 	.word	0x000039e0


	//   ....[34]....
        /*02fc*/ 	.word	0x00003a40


	//   ....[35]....
        /*0300*/ 	.word	0x00003ac0


	//   ....[36]....
        /*0304*/ 	.word	0x00003b20


	//   ....[37]....
        /*0308*/ 	.word	0x00003b80


	//   ....[38]....
        /*030c*/ 	.word	0x00003c00


	//   ....[39]....
        /*0310*/ 	.word	0x00003c60


	//   ....[40]....
        /*0314*/ 	.word	0x00003ce0


	//   ....[41]....
        /*0318*/ 	.word	0x00003d40


	//   ....[42]....
        /*031c*/ 	.word	0x00003dc0


	//   ....[43]....
        /*0320*/ 	.word	0x00003e20


	//   ....[44]....
        /*0324*/ 	.word	0x00003ea0


	//   ....[45]....
        /*0328*/ 	.word	0x00003f00


	//   ....[46]....
        /*032c*/ 	.word	0x00003f80


	//   ....[47]....
        /*0330*/ 	.word	0x00003fe0


	//   ....[48]....
        /*0334*/ 	.word	0x00004060


	//   ....[49]....
        /*0338*/ 	.word	0x000040c0


	//   ....[50]....
        /*033c*/ 	.word	0x00004130


	//   ....[51]....
        /*0340*/ 	.word	0x00004190


	//   ....[52]....
        /*0344*/ 	.word	0x00004210


	//   ....[53]....
        /*0348*/ 	.word	0x00004270


	//   ....[54]....
        /*034c*/ 	.word	0x000042e0


	//   ....[55]....
        /*0350*/ 	.word	0x00004340


	//   ....[56]....
        /*0354*/ 	.word	0x000043b0


	//   ....[57]....
        /*0358*/ 	.word	0x00004410


	//   ....[58]....
        /*035c*/ 	.word	0x00004490


	//   ....[59]....
        /*0360*/ 	.word	0x000044f0


	//   ....[60]....
        /*0364*/ 	.word	0x00004560


	//   ....[61]....
        /*0368*/ 	.word	0x000045c0


	//   ....[62]....
        /*036c*/ 	.word	0x00004630


	//   ....[63]....
        /*0370*/ 	.word	0x00004690


	//   ....[64]....
        /*0374*/ 	.word	0x00004710


	//   ....[65]....
        /*0378*/ 	.word	0x00004770


	//   ....[66]....
        /*037c*/ 	.word	0x000047f0


	//----- nvinfo : EIATTR_VRC_CTA_INIT_COUNT
	.align		4
.L_10957:
        /*0380*/ 	.byte	0x02, 0x4a
	.zero		1
	.zero		1


	//----- nvinfo : EIATTR_SYSCALL_OFFSETS
	.align		4
        /*0384*/ 	.byte	0x04, 0x46
        /*0386*/ 	.short	(.L_10959 - .L_10958)


	//   ....[0]....
.L_10958:
        /*0388*/ 	.word	0x00002960


	//   ....[1]....
        /*038c*/ 	.word	0x000038c0


	//----- nvinfo : EIATTR_EXIT_INSTR_OFFSETS
	.align		4
.L_10959:
        /*0390*/ 	.byte	0x04, 0x1c
        /*0392*/ 	.short	(.L_10961 - .L_10960)


	//   ....[0]....
.L_10960:
        /*0394*/ 	.word	0x000035e0


	//   ....[1]....
        /*0398*/ 	.word	0x00003620


	//   ....[2]....
        /*039c*/ 	.word	0x000037c0


	//   ....[3]....
        /*03a0*/ 	.word	0x000038d0


	//----- nvinfo : EIATTR_CRS_STACK_SIZE
	.align		4
.L_10961:
        /*03a4*/ 	.byte	0x04, 0x1e
        /*03a6*/ 	.short	(.L_10963 - .L_10962)
.L_10962:
        /*03a8*/ 	.word	0x00000000


	//----- nvinfo : EIATTR_CBANK_PARAM_SIZE
	.align		4
.L_10963:
        /*03ac*/ 	.byte	0x03, 0x19
        /*03ae*/ 	.short	0x007c


	//----- nvinfo : EIATTR_PARAM_CBANK
	.align		4
        /*03b0*/ 	.byte	0x04, 0x0a
        /*03b2*/ 	.short	(.L_10965 - .L_10964)
	.align		4
.L_10964:
        /*03b4*/ 	.word	index@(.nv.constant0._ZN4vllm25paged_attention_v1_kernelIfhLi128ELi16ELi128ELNS_18Fp8KVCacheDataTypeE2ELb1EEEvPT_PKS2_PKT0_S8_ifPKiSA_iPKfiiiSC_SC_iiiii)
        /*03b8*/ 	.short	0x0380
        /*03ba*/ 	.short	0x007c


	//----- nvinfo : EIATTR_SW_WAR
	.align		4
.L_10965:
        /*03bc*/ 	.byte	0x04, 0x36
        /*03be*/ 	.short	(.L_10967 - .L_10966)
.L_10966:
        /*03c0*/ 	.word	0x00000008
.L_10967:


//--------------------- .nv.info._ZN4vllm25paged_attention_v1_kernelIfhLi120ELi16ELi128ELNS_18Fp8KVCacheDataTypeE2ELb1EEEvPT_PKS2_PKT0_S8_ifPKiSA_iPKfiiiSC_SC_iiiii --------------------------
	.section	.nv.info._ZN4vllm25paged_attention_v1_kernelIfhLi120ELi16ELi128ELNS_18Fp8KVCacheDataTypeE2ELb1EEEvPT_PKS2_PKT0_S8_ifPKiSA_iPKfiiiSC_SC_iiiii,"",@"SHT_CUDA_INFO"
	.sectionflags	@""
	.align	4


	//----- nvinfo : EIATTR_CUDA_API_VERSION
	.align		4
        /*0000*/ 	.byte	0x04, 0x37
        /*0002*/ 	.short	(.L_10969 - .L_10968)
.L_10968:
        /*0004*/ 	.word	0x00000082


	//----- nvinfo : EIATTR_KPARAM_INFO
	.align		4
.L_10969:
        /*0008*/ 	.byte	0x04, 0x17
        /*000a*/ 	.short	(.L_10971 - .L_10970)
.L_10970:
        /*000c*/ 	.word	0x00000000
        /*0010*/ 	.short	0x0013
        /*0012*/ 	.short	0x0078
        /*0014*/ 	.byte	0x00, 0xf0, 0x11, 0x00


	//----- nvinfo : EIATTR_KPARAM_INFO
	.align		4
.L_10971:
        /*0018*/ 	.byte	0x04, 0x17
        /*001a*/ 	.short	(.L_10973 - .L_10972)
.L_10972:
        /*001c*/ 	.word	0x00000000
        /*0020*/ 	.short	0x0012
        /*0022*/ 	.short	0x0074
        /*0024*/ 	.byte	0x00, 0xf0, 0x11, 0x00


	//----- nvinfo : EIATTR_KPARAM_INFO
	.align		4
.L_10973:
        /*0028*/ 	.byte	0x04, 0x17
        /*002a*/ 	.short	(.L_10975 - .L_10974)
.L_10974:
        /*002c*/ 	.word	0x00000000
        /*0030*/ 	.short	0x0011
        /*0032*/ 	.short	0x0070
        /*0034*/ 	.byte	0x00, 0xf0, 0x11, 0x00


	//----- nvinfo : EIATTR_KPARAM_INFO
	.align		4
.L_10975:
        /*0038*/ 	.byte	0x04, 0x17
        /*003a*/ 	.short	(.L_10977 - .L_10976)
.L_10976:
        /*003c*/ 	.word	0x00000000
        /*0040*/ 	.short	0x0010
        /*0042*/ 	.short	0x006c
        /*0044*/ 	.byte	0x00, 0xf0, 0x11, 0x00


	//----- nvinfo : EIATTR_KPARAM_INFO
	.align		4
.L_10977:
        /*0048*/ 	.byte	0x04, 0x17
        /*004a*/ 	.short	(.L_10979 - .L_10978)
.L_10978:
        /*004c*/ 	.word	0x00000000
        /*0050*/ 	.short	0x000f
        /*0052*/ 	.short	0x0068
        /*0054*/ 	.byte	0x00, 0xf0, 0x11, 0x00


	//----- nvinfo : EIATTR_KPARAM_INFO
	.align		4
.L_10979:
        /*0058*/ 	.byte	0x04, 0x17
        /*005a*/ 	.short	(.L_10981 - .L_10980)
.L_10980:
        /*005c*/ 	.word	0x00000000
        /*0060*/ 	.short	0x000e
        /*0062*/ 	.short	0x0060
        /*0064*/ 	.byte	0x00, 0xf5, 0x21, 0x00


	//----- nvinfo : EIATTR_KPARAM_INFO
	.align		4
.L_10981:
        /*0068*/ 	.byte	0x04, 0x17
        /*006a*/ 	.short	(.L_10983 - .L_10982)
.L_10982:
        /*006c*/ 	.word	0x00000000
        /*0070*/ 	.short	0x000d
        /*0072*/ 	.short	0x0058
        /*0074*/ 	.byte	0x00, 0xf5, 0x21, 0x00


	//----- nvinfo : EIATTR_KPARAM_INFO
	.align		4
.L_10983:
        /*0078*/ 	.byte	0x04, 0x17
        /*007a*/ 	.short	(.L_10985 - .L_10984)
.L_10984:
        /*007c*/ 	.word	0x00000000
        /*0080*/ 	.short	0x000c
        /*0082*/ 	.short	0x0050
        /*0084*/ 	.byte	0x00, 0xf0, 0x11, 0x00


	//----- nvinfo : EIATTR_KPARAM_INFO
	.align		4
.L_10985:
        /*0088*/ 	.byte	0x04, 0x17
        /*008a*/ 	.short	(.L_10987 - .L_10986)
.L_10986:
        /*008c*/ 	.word	0x00000000
        /*0090*/ 	.short	0x000b
        /*0092*/ 	.short	0x004c
        /*0094*/ 	.byte	0x00, 0xf0, 0x11, 0x00


	//----- nvinfo : EIATTR_KPARAM_INFO
	.align		4
.L_10987:
        /*0098*/ 	.byte	0x04, 0x17
        /*009a*/ 	.short	(.L_10989 - .L_10988)
.L_10988:
        /*009c*/ 	.word	0x00000000
        /*00a0*/ 	.short	0x000a
        /*00a2*/ 	.short	0x0048
        /*00a4*/ 	.byte	0x00, 0xf0, 0x11, 0x00


	//----- nvinfo : EIATTR_KPARAM_INFO
	.align		4
.L_10989:
        /*00a8*/ 	.byte	0x04, 0x17
        /*00aa*/ 	.short	(.L_10991 - .L_10990)
.L_10990:
        /*00ac*/ 	.word	0x00000000
        /*00b0*/ 	.short	0x0009
        /*00b2*/ 	.short	0x0040
        /*00b4*/ 	.byte	0x00, 0xf5, 0x21, 0x00


	//----- nvinfo : EIATTR_KPARAM_INFO
	.align		4
.L_10991:
        /*00b8*/ 	.byte	0x04, 0x17
        /*00ba*/ 	.short	(.L_10993 - .L_10992)
.L_10992:
        /*00bc*/ 	.word	0x00000000
        /*00c0*/ 	.short	0x0008
        /*00c2*/ 	.short	0x0038
        /*00c4*/ 	.byte	0x00, 0xf0, 0x11, 0x00


	//----- nvinfo : EIATTR_KPARAM_INFO
	.align		4
.L_10993:
        /*00c8*/ 	.byte	0x04, 0x17
        /*00ca*/ 	.short	(.L_10995 - .L_10994)
.L_10994:
        /*00cc*/ 	.word	0x00000000
        /*00d0*/ 	.short	0x0007
        /*00d2*/ 	.short	0x0030
        /*00d4*/ 	.byte	0x00, 0xf5, 0x21, 0x00


	//----- nvinfo : EIATTR_KPARAM_INFO
	.align		4
.L_10995:
        /*00d8*/ 	.byte	0x04, 0x17
        /*00da*/ 	.short	(.L_10997 - .L_10996)
.L_10996:
        /*00dc*/ 	.word	0x00000000
        /*00e0*/ 	.short	0x0006
        /*00e2*/ 	.short	0x0028
        /*00e4*/ 	.byte	0x00, 0xf5, 0x21, 0x00


	//----- nvinfo : EIATTR_KPARAM_INFO
	.align		4
.L_10997:
        /*00e8*/ 	.byte	0x04, 0x17
        /*00ea*/ 	.short	(.L_10999 - .L_10998)
.L_10998:
        /*00ec*/ 	.word	0x00000000
        /*00f0*/ 	.short	0x0005
        /*00f2*/ 	.short	0x0024
        /*00f4*/ 	.byte	0x00, 0xf0, 0x11, 0x00


	//----- nvinfo : EIATTR_KPARAM_INFO
	.align		4
.L_10999:
        /*00f8*/ 	.byte	0x04, 0x17
        /*00fa*/ 	.short	(.L_11001 - .L_11000)
.L_11000:
        /*00fc*/ 	.word	0x00000000
        /*0100*/ 	.short	0x0004
        /*0102*/ 	.short	0x0020
        /*0104*/ 	.byte	0x00, 0xf0, 0x11, 0x00


	//----- nvinfo : EIATTR_KPARAM_INFO
	.align		4
.L_11001:
        /*0108*/ 	.byte	0x04, 0x17
        /*010a*/ 	.short	(.L_11003 - .L_11002)
.L_11002:
        /*010c*/ 	.word	0x00000000
        /*0110*/ 	.short	0x0003
        /*0112*/ 	.short	0x0018
        /*0114*/ 	.byte	0x00, 0xf5, 0x21, 0x00


	//----- nvinfo : EIATTR_KPARAM_INFO
	.align		4
.L_11003:
        /*0118*/ 	.byte	0x04, 0x17
        /*011a*/ 	.short	(.L_11005 - .L_11004)
.L_11004:
        /*011c*/ 	.word	0x00000000
        /*0120*/ 	.short	0x0002
        /*0122*/ 	.short	0x0010
        /*0124*/ 	.byte	0x00, 0xf5, 0x21, 0x00


	//----- nvinfo : EIATTR_KPARAM_INFO
	.align		4
.L_11005:
        /*0128*/ 	.byte	0x04, 0x17
        /*012a*/ 	.short	(.L_11007 - .L_11006)
.L_11006:
        /*012c*/ 	.word	0x00000000
        /*0130*/ 	.short	0x0001
        /*0132*/ 	.short	0x0008
        /*0134*/ 	.byte	0x00, 0xf5, 0x21, 0x00


	//----- nvinfo : EIATTR_KPARAM_INFO
	.align		4
.L_11007:
        /*0138*/ 	.byte	0x04, 0x17
        /*013a*/ 	.short	(.L_11009 - .L_11008)
.L_11008:
        /*013c*/ 	.word	0x00000000
        /*0140*/ 	.short	0x0000
        /*0142*/ 	.short	0x0000
        /*0144*/ 	.byte	0x00, 0xf5, 0x21, 0x00


	//----- nvinfo : EIATTR_SPARSE_MMA_MASK
	.align		4
.L_11009:
        /*0148*/ 	.byte	0x03, 0x50
        /*014a*/ 	.short	0x0000


	//----- nvinfo : EIATTR_MAXREG_COUNT
	.align		4
        /*014c*/ 	.byte	0x03, 0x1b
        /*014e*/ 	.short	0x00ff


	//----- nvinfo : EIATTR_NUM_BARRIERS
	.align		4
        /*0150*/ 	.byte	0x02, 0x4c
        /*0152*/ 	.byte	0x01
	.zero		1


	//----- nvinfo : EIATTR_EXTERNS
	.align		4
        /*0154*/ 	.byte	0x04, 0x0f
        /*0156*/ 	.short	(.L_11011 - .L_11010)


	//   ....[0]....
	.align		4
.L_11010:
        /*0158*/ 	.word	index@(__assertfail)


	//----- nvinfo : EIATTR_MERCURY_ISA_VERSION
	.align		4
.L_11011:
        /*015c*/ 	.byte	0x03, 0x5f
        /*015e*/ 	.short	0x0101


	//----- nvinfo : EIATTR_COOP_GROUP_MASK_REGIDS
	.align		4
        /*0160*/ 	.byte	0x04, 0x29
        /*0162*/ 	.short	(.L_11013 - .L_11012)


	//   ....[0]....
.L_11012:
        /*0164*/ 	.word	0xffffffff


	//   ....[1]....
        /*0168*/ 	.word	0xffffffff


	//   ....[2]....
        /*016c*/ 	.word	0xffffffff


	//   ....[3]....
        /*0170*/ 	.word	0xffffffff


	//   ....[4]....
        /*0174*/ 	.word	0xffffffff


	//   ....[5]....
        /*0178*/ 	.word	0xffffffff


	//   ....[6]....
        /*017c*/ 	.word	0xffffffff


	//   ....[7]....
        /*0180*/ 	.word	0xffffffff


	//   ....[8]....
        /*0184*/ 	.word	0xffffffff


	//   ....[9]....
        /*0188*/ 	.word	0xffffffff


	//   ....[10]....
        /*018c*/ 	.word	0xffffffff


	//   ....[11]....
        /*0190*/ 	.word	0xffffffff


	//   ....[12]....
        /*0194*/ 	.word	0xffffffff


	//   ....[13]....
        /*0198*/ 	.word	0xffffffff


	//   ....[14]....
        /*019c*/ 	.word	0xffffffff


	//   ....[15]....
        /*01a0*/ 	.word	0xffffffff


	//   ....[16]....
        /*01a4*/ 	.word	0xffffffff


	//   ....[17]....
        /*01a8*/ 	.word	0xffffffff


	//   ....[18]....
        /*01ac*/ 	.word	0xffffffff


	//   ....[19]....
        /*01b0*/ 	.word	0xffffffff


	//   ....[20]....
        /*01b4*/ 	.word	0xffffffff


	//   ....[21]....
        /*01b8*/ 	.word	0xffffffff


	//   ....[22]....
        /*01bc*/ 	.word	0xffffffff


	//   ....[23]....
        /*01c0*/ 	.word	0xffffffff


	//   ....[24]....
        /*01c4*/ 	.word	0xffffffff


	//   ....[25]....
        /*01c8*/ 	.word	0xffffffff


	//   ....[26]....
        /*01cc*/ 	.word	0xffffffff


	//   ....[27]....
        /*01d0*/ 	.word	0xffffffff


	//   ....[28]....
        /*01d4*/ 	.word	0xffffffff


	//   ....[29]....
        /*01d8*/ 	.word	0xffffffff


	//   ....[30]....
        /*01dc*/ 	.word	0x0500000f


	//   ....[31]....
        /*01e0*/ 	.word	0x0500000f


	//   ....[32]....
        /*01e4*/ 	.word	0x0500000f


	//   ....[33]....
        /*01e8*/ 	.word	0x0500000f


	//   ....[34]....
        /*01ec*/ 	.word	0x0500000f


	//   ....[35]....
        /*01f0*/ 	.word	0x0500000f


	//   ....[36]....
        /*01f4*/ 	.word	0x0500000f


	//   ....[37]....
        /*01f8*/ 	.word	0x0500000f


	//   ....[38]....
        /*01fc*/ 	.word	0x0500000f


	//   ....[39]....
        /*0200*/ 	.word	0x0500000f


	//   ....[40]....
        /*0204*/ 	.word	0x0500000f


	//   ....[41]....
        /*0208*/ 	.word	0x0500000f


	//   ....[42]....
        /*020c*/ 	.word	0x0500000f


	//   ....[43]....
        /*0210*/ 	.word	0x0500000f


	//   ....[44]....
        /*0214*/ 	.word	0x0500000f


	//   ....[45]....
        /*0218*/ 	.word	0x0500000f


	//   ....[46]....
        /*021c*/ 	.word	0x0500000f


	//   ....[47]....
        /*0220*/ 	.word	0x0500000f


	//   ....[48]....
        /*0224*/ 	.word	0x0500000f


	//   ....[49]....
        /*0228*/ 	.word	0x0500000f


	//   ....[50]....
        /*022c*/ 	.word	0x0500000f


	//   ....[51]....
        /*0230*/ 	.word	0x0500000f


	//   ....[52]....
        /*0234*/ 	.word	0x0500000f


	//   ....[53]....
        /*0238*/ 	.word	0x0500000f


	//   ....[54]....
        /*023c*/ 	.word	0x0500000f


	//   ....[55]....
        /*0240*/ 	.word	0x0500000f


	//   ....[56]....
        /*0244*/ 	.word	0x0500000f


	//   ....[57]....
        /*0248*/ 	.word	0x0500000f


	//   ....[58]....
        /*024c*/ 	.word	0x0500000f


	//   ....[59]....
        /*0250*/ 	.word	0x0500000f


	//   ....[60]....
        /*0254*/ 	.word	0x0500000f


	//   ....[61]....
        /*0258*/ 	.word	0x0500000f


	//   ....[62]....
        /*025c*/ 	.word	0x0500000f


	//   ....[63]....
        /*0260*/ 	.word	0x0500000f


	//----- nvinfo : EIATTR_COOP_GROUP_INSTR_OFFSETS
	.align		4
.L_11013:
        /*0264*/ 	.byte	0x04, 0x28
        /*0266*/ 	.short	(.L_11015 - .L_11014)


	//   ....[0]....
.L_11014:
        /*0268*/ 	.word	0x00000ac0


	//   ....[1]....
        /*026c*/ 	.word	0x00000ae0


	//   ....[2]....
        /*0270*/ 	.word	0x00000b00


	//   ....[3]....
        /*0274*/ 	.word	0x00000b20


	//   ....[4]....
        /*0278*/ 	.word	0x00000c30


	//   ....[5]....
        /*027c*/ 	.word	0x00000c50


	//   ....[6]....
        /*0280*/ 	.word	0x00000c70


	//   ....[7]....
        /*0284*/ 	.word	0x00001aa0


	//   ....[8]....
        /*0288*/ 	.word	0x00001ad0


	//   ....[9]....
        /*028c*/ 	.word	0x00001af0


	//   ....[10]....
        /*0290*/ 	.word	0x00001b10


	//   ....[11]....
        /*0294*/ 	.word	0x00001b30


	//   ....[12]....
        /*0298*/ 	.word	0x00001b80


	//   ....[13]....
        /*029c*/ 	.word	0x00001ba0


	//   ....[14]....
        /*02a0*/ 	.word	0x00001bc0


	//   ....[15]....
        /*02a4*/ 	.word	0x00002a60


	//   ....[16]....
        /*02a8*/ 	.word	0x00002aa0


	//   ....[17]....
        /*02ac*/ 	.word	0x00002ac0


	//   ....[18]....
        /*02b0*/ 	.word	0x00002ad0


	//   ....[19]....
        /*02b4*/ 	.word	0x00002ae0


	//   ....[20]....
        /*02b8*/ 	.word	0x00002af0


	//   ....[21]....
        /*02bc*/ 	.word	0x00002b20


	//   ....[22]....
        /*02c0*/ 	.word	0x00002b40


	//   ....[23]....
        /*02c4*/ 	.word	0x00002b80


	//   ....[24]....
        /*02c8*/ 	.word	0x00002bb0


	//   ....[25]....
        /*02cc*/ 	.word	0x00002c60


	//   ....[26]....
        /*02d0*/ 	.word	0x00002c80


	//   ....[27]....
        /*02d4*/ 	.word	0x00002ca0


	//   ....[28]....
        /*02d8*/ 	.word	0x00002cc0


	//   ....[29]....
        /*02dc*/ 	.word	0x00002ce0


	//   ....[30]....
        /*02e0*/ 	.word	0x00003840


	//   ....[31]....
        /*02e4*/ 	.word	0x000038a0


	//   ....[32]....
        /*02e8*/ 	.word	0x00003900


	//   ....[33]....
        /*02ec*/ 	.word	0x00003960


	//   ....[34]....
        /*02f0*/ 	.word	0x000039e0


	//   ....[35]....
        /*02f4*/ 	.word	0x00003a40


	//   ....[36]....
        /*02f8*/ 	.word	0x00003aa0


	//   ....[37]....
        /*02fc*/ 	.word	0x00003b20


	//   ....[38]....
        /*0300*/ 	.word	0x00003b80


	//   ....[39]....
        /*0304*/ 	.word	0x00003c00


	//   ....[40]....
        /*0308*/ 	.word	0x00003c60


	//   ....[41]....
        /*030c*/ 	.word	0x00003ce0


	//   ....[42]....
        /*0310*/ 	.word	0x00003d40


	//   ....[43]....
        /*0314*/ 	.word	0x00003dc0


	//   ....[44]....
        /*0318*/ 	.word	0x00003e20


	//   ....[45]....
        /*031c*/ 	.word	0x00003ea0


	//   ....[46]....
        /*0320*/ 	.word	0x00003f00


	//   ....[47]....
        /*0324*/ 	.word	0x00003f80


	//   ....[48]....
        /*0328*/ 	.word	0x00003fe0


	//   ....[49]....
        /*032c*/ 	.word	0x00004050


	//   ....[50]....
        /*0330*/ 	.word	0x000040b0


	//   ....[51]....
        /*0334*/ 	.word	0x00004120


	//   ....[52]....
        /*0338*/ 	.word	0x00004180


	//   ....[53]....
        /*033c*/ 	.word	0x00004200


	//   ....[54]....
        /*0340*/ 	.word	0x00004260


	//   ....[55]....
        /*0344*/ 	.word	0x000042e0


	//   ....[56]....
        /*0348*/ 	.word	0x00004340


	//   ....[57]....
        /*034c*/ 	.word	0x000043c0


	//   ....[58]....
        /*0350*/ 	.word	0x00004420


	//   ....[59]....
        /*0354*/ 	.word	0x00004490


	//   ....[60]....
        /*0358*/ 	.word	0x000044f0


	//   ....[61]....
        /*035c*/ 	.word	0x00004560


	//   ....[62]....
        /*0360*/ 	.word	0x000045d0


	//   ....[63]....
        /*0364*/ 	.word	0x00004640


	//----- nvinfo : EIATTR_VRC_CTA_INIT_COUNT
	.align		4
.L_11015:
        /*0368*/ 	.byte	0x02, 0x4a
	.zero		1
	.zero		1


	//----- nvinfo : EIATTR_SYSCALL_OFFSETS
	.align		4
        /*036c*/ 	.byte	0x04, 0x46
        /*036e*/ 	.short	(.L_11017 - .L_11016)


	//   ....[0]....
.L_11016:
        /*0370*/ 	.word	0x00002960


	//   ....[1]....
        /*0374*/ 	.word	0x000037e0


	//----- nvinfo : EIATTR_EXIT_INSTR_OFFSETS
	.align		4
.L_11017:
        /*0378*/ 	.byte	0x04, 0x1c
        /*037a*/ 	.short	(.L_11019 - .L_11018)


	//   ....[0]....
.L_11018:
        /*037c*/ 	.word	0x00003510


	//   ....[1]....
        /*0380*/ 	.word	0x00003550


	//   ....[2]....
        /*0384*/ 	.word	0x000036e0


	//   ....[3]....
        /*0388*/ 	.word	0x000037f0


	//----- nvinfo : EIATTR_CRS_STACK_SIZE
	.align		4
.L_11019:
        /*038c*/ 	.byte	0x04, 0x1e
        /*038e*/ 	.short	(.L_11021 - .L_11020)
.L_11020:
        /*0390*/ 	.word	0x00000000


	//----- nvinfo : EIATTR_CBANK_PARAM_SIZE
	.align		4
.L_11021:
        /*0394*/ 	.byte	0x03, 0x19
        /*0396*/ 	.short	0x007c


	//----- nvinfo : EIATTR_PARAM_CBANK
	.align		4
        /*0398*/ 	.byte	0x04, 0x0a
        /*039a*/ 	.short	(.L_11023 - .L_11022)
	.align		4
.L_11022:
        /*039c*/ 	.word	index@(.nv.constant0._ZN4vllm25paged_attention_v1_kernelIfhLi120ELi16ELi128ELNS_18Fp8KVCacheDataTypeE2ELb1EEEvPT_PKS2_PKT0_S8_ifPKiSA_iPKfiiiSC_SC_iiiii)
        /*03a0*/ 	.short	0x0380
        /*03a2*/ 	.short	0x007c


	//----- nvinfo : EIATTR_SW_WAR
	.align		4
.L_11023:
        /*03a4*/ 	.byte	0x04, 0x36
        /*03a6*/ 	.short	(.L_11025 - .L_11024)
.L_11024:
        /*03a8*/ 	.word	0x00000008
.L_11025:


//--------------------- .nv.info._ZN4vllm25paged_attention_v1_kernelIfhLi112ELi16ELi128ELNS_18Fp8KVCacheDataTypeE2ELb1EEEvPT_PKS2_PKT0_S8_ifPKiSA_iPKfiiiSC_SC_iiiii --------------------------
	.section	.nv.info._ZN4vllm25paged_attention_v1_kernelIfhLi112ELi16ELi128ELNS_18Fp8KVCacheDataTypeE2ELb1EEEvPT_PKS2_PKT0_S8_ifPKiSA_iPKfiiiSC_SC_iiiii,"",@"SHT_CUDA_INFO"
	.sectionflags	@""
	.align	4


	//----- nvinfo : EIATTR_CUDA_API_VERSION
	.align		4
        /*0000*/ 	.byte	0x04, 0x37
        /*0002*/ 	.short	(.L_11027 - .L_11026)
.L_11026:
        /*0004*/ 	.word	0x00000082


	//----- nvinfo : EIATTR_KPARAM_INFO
	.align		4
.L_11027:
        /*0008*/ 	.byte	0x04, 0x17
        /*000a*/ 	.short	(.L_11029 - .L_11028)
.L_11028:
        /*000c*/ 	.word	0x00000000
        /*0010*/ 	.short	0x0013
        /*0012*/ 	.short	0x0078
        /*0014*/ 	.byte	0x00, 0xf0, 0x11, 0x00


	//----- nvinfo : EIATTR_KPARAM_INFO
	.align		4
.L_11029:
        /*0018*/ 	.byte	0x04, 0x17
        /*001a*/ 	.short	(.L_11031 - .L_11030)
.L_11030:
        /*001c*/ 	.word	0x00000000
        /*0020*/ 	.short	0x0012
        /*0022*/ 	.short	0x0074
        /*0024*/ 	.byte	0x00, 0xf0, 0x11, 0x00


	//----- nvinfo : EIATTR_KPARAM_INFO
	.align		4
.L_11031:
        /*0028*/ 	.byte	0x04, 0x17
        /*002a*/ 	.short	(.L_11033 - .L_11032)
.L_11032:
        /*002c*/ 	.word	0x00000000
        /*0030*/ 	.short	0x0011
        /*0032*/ 	.short	0x0070
        /*0034*/ 	.byte	0x00, 0xf0, 0x11, 0x00


	//----- nvinfo : EIATTR_KPARAM_INFO
	.align		4
.L_11033:
        /*0038*/ 	.byte	0x04, 0x17
        /*003a*/ 	.short	(.L_11035 - .L_11034)
.L_11034:
        /*003c*/ 	.word	0x00000000
        /*0040*/ 	.short	0x0010
        /*0042*/ 	.short	0x006c
        /*0044*/ 	.byte	0x00, 0xf0, 0x11, 0x00


	//----- nvinfo : EIATTR_KPARAM_INFO
	.align		4
.L_11035:
        /*0048*/ 	.byte	0x04, 0x17
        /*004a*/ 	.short	(.L_11037 - .L_11036)
.L_11036:
        /*004c*/ 	.word	0x00000000
        /*0050*/ 	.short	0x000f
        /*0052*/ 	.short	0x0068
        /*0054*/ 	.byte	0x00, 0xf0, 0x11, 0x00


	//----- nvinfo : EIATTR_KPARAM_INFO
	.align		4
.L_11037:
        /*0058*/ 	.byte	0x04, 0x17
        /*005a*/ 	.short	(.L_11039 - .L_11038)
.L_11038:
        /*005c*/ 	.word	0x00000000
        /*0060*/ 	.short	0x000e
        /*0062*/ 	.short	0x0060
        /*0064*/ 	.byte	0x00, 0xf5, 0x21, 0x00


	//----- nvinfo : EIATTR_KPARAM_INFO
	.align		4
.L_11039:
        /*0068*/ 	.byte	0x04, 0x17
        /*006a*/ 	.short	(.L_11041 - .L_11040)
.L_11040:
        /*006c*/ 	.word	0x00000000
        /*0070*/ 	.short	0x000d
        /*0072*/ 	.short	0x0058
        /*0074*/ 	.byte	0x00, 0xf5, 0x21, 0x00


	//----- nvinfo : EIATTR_KPARAM_INFO
	.align		4
.L_11041:
        /*0078*/ 	.byte	0x04, 0x17
        /*007a*/ 	.short	(.L_11043 - .L_11042)
.L_11042:
        /*007c*/ 	.word	0x00000000
        /*0080*/ 	.short	0x000c
        /*0082*/ 	.short	0x0050
        /*0084*/ 	.byte	0x00, 0xf0, 0x11, 0x00


	//----- nvinfo : EIATTR_KPARAM_INFO
	.align		4
.L_11043:
        /*0088*/ 	.byte	0x04, 0x17
        /*008a*/ 	.short	(.L_11045 - .L_11044)
.L_11044:
        /*008c*/ 	.word	0x00000000
        /*0090*/ 	.short	0x000b
        /*0092*/ 	.short	0x004c
        /*0094*/ 	.byte	0x00, 0xf0, 0x11, 0x00


	//----- nvinfo : EIATTR_KPARAM_INFO
	.align		4
.L_11045:
        /*0098*/ 	.byte	0x04, 0x17
        /*009a*/ 	.short	(.L_11047 - .L_11046)
.L_11046:
        /*009c*/ 	.word	0x00000000
        /*00a0*/ 	.short	0x000a
        /*00a2*/ 	.short	0x0048
        /*00a4*/ 	.byte	0x00, 0xf0, 0x11, 0x00


	//----- nvinfo : EIATTR_KPARAM_INFO
	.align		4
.L_11047:
        /*00a8*/ 	.byte	0x04, 0x17
        /*00aa*/ 	.short	(.L_11049 - .L_11048)
.L_11048:
        /*00ac*/ 	.word	0x00000000
        /*00b0*/ 	.short	0x0009
        /*00b2*/ 	.short	0x0040
        /*00b4*/ 	.byte	0x00, 0xf5, 0x21, 0x00


	//----- nvinfo : EIATTR_KPARAM_INFO
	.align		4
.L_11049:
        /*00b8*/ 	.byte	0x04, 0x17
        /*00ba*/ 	.short	(.L_11051 - .L_11050)
.L_11050:
        /*00bc*/ 	.word	0x00000000
        /*00c0*/ 	.short	0x0008
        /*00c2*/ 	.short	0x0038
        /*00c4*/ 	.byte	0x00, 0xf0, 0x11, 0x00


	//----- nvinfo : EIATTR_KPARAM_INFO
	.align		4
.L_11051:
        /*00c8*/ 	.byte	0x04, 0x17
        /*00ca*/ 	.short	(.L_11053 - .L_11052)
.L_11052:
        /*00cc*/ 	.word	0x00000000
        /*00d0*/ 	.short	0x0007
        /*00d2*/ 	.short	0x0030
        /*00d4*/ 	.byte	0x00, 0xf5, 0x21, 0x00


	//----- nvinfo : EIATTR_KPARAM_INFO
	.align		4
.L_11053:
        /*00d8*/ 	.byte	0x04, 0x17
        /*00da*/ 	.short	(.L_11055 - .L_11054)
.L_11054:
        /*00dc*/ 	.word	0x00000000
        /*00e0*/ 	.short	0x0006
        /*00e2*/ 	.short	0x0028
        /*00e4*/ 	.byte	0x00, 0xf5, 0x21, 0x00


	//----- nvinfo : EIATTR_KPARAM_INFO
	.align		4
.L_11055:
        /*00e8*/ 	.byte	0x04, 0x17
        /*00ea*/ 	.short	(.L_11057 - .L_11056)
.L_11056:
        /*00ec*/ 	.word	0x00000000
        /*00f0*/ 	.short	0x0005
        /*00f2*/ 	.short	0x0024
        /*00f4*/ 	.byte	0x00, 0xf0, 0x11, 0x00


	//----- nvinfo : EIATTR_KPARAM_INFO
	.align		4
.L_11057:
        /*00f8*/ 	.byte	0x04, 0x17
        /*00fa*/ 	.short	(.L_11059 - .L_11058)
.L_11058:
        /*00fc*/ 	.word	0x00000000
        /*0100*/ 	.short	0x0004
        /*0102*/ 	.short	0x0020
        /*0104*/ 	.byte	0x00, 0xf0, 0x11, 0x00


	//----- nvinfo : EIATTR_KPARAM_INFO
	.align		4
.L_11059:
        /*0108*/ 	.byte	0x04, 0x17
        /*010a*/ 	.short	(.L_11061 - .L_11060)
.L_11060:
        /*010c*/ 	.word	0x00000000
        /*0110*/ 	.short	0x0003
        /*0112*/ 	.short	0x0018
        /*0114*/ 	.byte	0x00, 0xf5, 0x21, 0x00


	//----- nvinfo : EIATTR_KPARAM_INFO
	.align		4
.L_11061:
        /*0118*/ 	.byte	0x04, 0x17
        /*011a*/ 	.short	(.L_11063 - .L_11062)
.L_11062:
        /*011c*/ 	.word	0x00000000
        /*0120*/ 	.short	0x0002
        /*0122*/ 	.short	0x0010
        /*0124*/ 	.byte	0x00, 0xf5, 0x21, 0x00


	//----- nvinfo : EIATTR_KPARAM_INFO
	.align		4
.L_11063:
        /*0128*/ 	.byte	0x04, 0x17
        /*012a*/ 	.short	(.L_11065 - .L_11064)
.L_11064:
        /*012c*/ 	.word	0x00000000
        /*0130*/ 	.short	0x0001
        /*0132*/ 	.short	0x0008
        /*0134*/ 	.byte	0x00, 0xf5, 0x21, 0x00


	//----- nvinfo : EIATTR_KPARAM_INFO
	.align		4
.L_11065:
        /*0138*/ 	.byte	0x04, 0x17
        /*013a*/ 	.short	(.L_11067 - .L_11066)
.L_11066:
        /*013c*/ 	.word	0x00000000
        /*0140*/ 	.short	0x0000
        /*0142*/ 	.short	0x0000
        /*0144*/ 	.byte	0x00, 0xf5, 0x21, 0x00


	//----- nvinfo : EIATTR_SPARSE_MMA_MASK
	.align		4
.L_11067:
        /*0148*/ 	.byte	0x03, 0x50
        /*014a*/ 	.short	0x0000


	//----- nvinfo : EIATTR_MAXREG_COUNT
	.align		4
        /*014c*/ 	.byte	0x03, 0x1b
        /*014e*/ 	.short	0x00ff


	//----- nvinfo : EIATTR_NUM_BARRIERS
	.align		4
        /*0150*/ 	.byte	0x02, 0x4c
        /*0152*/ 	.byte	0x01
	.zero		1


	//----- nvinfo : EIATTR_EXTERNS
	.align		4
        /*0154*/ 	.byte	0x04, 0x0f
        /*0156*/ 	.short	(.L_11069 - .L_11068)


	//   ....[0]....
	.align		4
.L_11068:
        /*0158*/ 	.word	index@(__assertfail)


	//----- nvinfo : EIATTR_MERCURY_ISA_VERSION
	.align		4
.L_11069:
        /*015c*/ 	.byte	0x03, 0x5f
        /*015e*/ 	.short	0x0101


	//----- nvinfo : EIATTR_COOP_GROUP_MASK_REGIDS
	.align		4
        /*0160*/ 	.byte	0x04, 0x29
        /*0162*/ 	.short	(.L_11071 - .L_11070)


	//   ....[0]....
.L_11070:
        /*0164*/ 	.word	0xffffffff


	//   ....[1]....
        /*0168*/ 	.word	0xffffffff


	//   ....[2]....
        /*016c*/ 	.word	0xffffffff


	//   ....[3]....
        /*0170*/ 	.word	0xffffffff


	//   ....[4]....
        /*0174*/ 	.word	0xffffffff


	//   ....[5]....
        /*0178*/ 	.word	0xffffffff


	//   ....[6]....
        /*017c*/ 	.word	0xffffffff


	//   ....[7]....
        /*0180*/ 	.word	0xffffffff


	//   ....[8]....
        /*0184*/ 	.word	0xffffffff


	//   ....[9]....
        /*0188*/ 	.word	0xffffffff


	//   ....[10]....
        /*018c*/ 	.word	0xffffffff


	//   ....[11]....
        /*0190*/ 	.word	0xffffffff


	//   ....[12]....
        /*0194*/ 	.word	0xffffffff


	//   ....[13]....
        /*0198*/ 	.word	0xffffffff


	//   ....[14]....
        /*019c*/ 	.word	0xffffffff


	//   ....[15]....
        /*01a0*/ 	.word	0xffffffff


	//   ....[16]....
        /*01a4*/ 	.word	0xffffffff


	//   ....[17]....
        /*01a8*/ 	.word	0xffffffff


	//   ....[18]....
        /*01ac*/ 	.word	0xffffffff


	//   ....[19]....
        /*01b0*/ 	.word	0xffffffff


	//   ....[20]....
        /*01b4*/ 	.word	0xffffffff


	//   ....[21]....
        /*01b8*/ 	.word	0xffffffff


	//   ....[22]....
        /*01bc*/ 	.word	0xffffffff


	//   ....[23]....
        /*01c0*/ 	.word	0xffffffff


	//   ....[24]....
        /*01c4*/ 	.word	0xffffffff


	//   ....[25]....
        /*01c8*/ 	.word	0xffffffff


	//   ....[26]....
        /*01cc*/ 	.word	0xffffffff


	//   ....[27]....
        /*01d0*/ 	.word	0xffffffff


	//   ....[28]....
        /*01d4*/ 	.word	0xffffffff


	//   ....[29]....
        /*01d8*/ 	.word	0x0500000f


	//   ....[30]....
        /*01dc*/ 	.word	0x0500000f


	//   ....[31]....
        /*01e0*/ 	.word	0x0500000f


	//   ....[32]....
        /*01e4*/ 	.word	0x0500000f


	//   ....[33]....
        /*01e8*/ 	.word	0x0500000f


	//   ....[34]....
        /*01ec*/ 	.word	0x0500000f


	//   ....[35]....
        /*01f0*/ 	.word	0x0500000f


	//   ....[36]....
        /*01f4*/ 	.word	0x0500000f


	//   ....[37]....
        /*01f8*/ 	.word	0x0500000f


	//   ....[38]....
        /*01fc*/ 	.word	0x0500000f


	//   ....[39]....
        /*0200*/ 	.word	0x0500000f


	//   ....[40]....
        /*0204*/ 	.word	0x0500000f


	//   ....[41]....
        /*0208*/ 	.word	0x0500000f


	//   ....[42]....
        /*020c*/ 	.word	0x0500000f


	//   ....[43]....
        /*0210*/ 	.word	0x0500000f


	//   ....[44]....
        /*0214*/ 	.word	0x0500000f


	//   ....[45]....
        /*0218*/ 	.word	0x0500000f


	//   ....[46]....
        /*021c*/ 	.word	0x0500000f


	//   ....[47]....
        /*0220*/ 	.word	0x0500000f


	//   ....[48]....
        /*0224*/ 	.word	0x0500000f


	//   ....[49]....
        /*0228*/ 	.word	0x0500000f


	//   ....[50]....
        /*022c*/ 	.word	0x0500000f


	//   ....[51]....
        /*0230*/ 	.word	0x0500000f


	//   ....[52]....
        /*0234*/ 	.word	0x0500000f


	//   ....[53]....
        /*0238*/ 	.word	0x0500000f


	//   ....[54]....
        /*023c*/ 	.word	0x0500000f


	//   ....[55]....
        /*0240*/ 	.word	0x0500000f


	//   ....[56]....
        /*0244*/ 	.word	0x0500000f


	//   ....[57]....
        /*0248*/ 	.word	0x0500000f


	//   ....[58]....
        /*024c*/ 	.word	0x0500000f


	//   ....[59]....
        /*0250*/ 	.word	0x0500000f


	//   ....[60]....
        /*0254*/ 	.word	0x0500000f


	//----- nvinfo : EIATTR_COOP_GROUP_INSTR_OFFSETS
	.align		4
.L_11071:
        /*0258*/ 	.byte	0x04, 0x28
        /*025a*/ 	.short	(.L_11073 - .L_11072)


	//   ....[0]....
.L_11072:
        /*025c*/ 	.word	0x00000ac0


	//   ....[1]....
        /*0260*/ 	.word	0x00000ae0


	//   ....[2]....
        /*0264*/ 	.word	0x00000b00


	//   ....[3]....
        /*0268*/ 	.word	0x00000b20


	//   ....[4]....
        /*026c*/ 	.word	0x00000c30


	//   ....[5]....
        /*0270*/ 	.word	0x00000c50


	//   ....[6]....
        /*0274*/ 	.word	0x00000c70


	//   ....[7]....
        /*0278*/ 	.word	0x00001aa0


	//   ....[8]....
        /*027c*/ 	.word	0x00001ad0


	//   ....[9]....
        /*0280*/ 	.word	0x00001af0


	//   ....[10]....
        /*0284*/ 	.word	0x00001b10


	//   ....[11]....
        /*0288*/ 	.word	0x00001b30


	//   ....[12]....
        /*028c*/ 	.word	0x00001b80


	//   ....[13]....
        /*0290*/ 	.word	0x00001ba0


	//   ....[14]....
        /*0294*/ 	.word	0x00001bc0


	//   ....[15]....
        /*0298*/ 	.word	0x00002a50


	//   ....[16]....
        /*029c*/ 	.word	0x00002a90


	//   ....[17]....
        /*02a0*/ 	.word	0x00002ac0


	//   ....[18]....
        /*02a4*/ 	.word	0x00002ae0


	//   ....[19]....
        /*02a8*/ 	.word	0x00002af0


	//   ....[20]....
        /*02ac*/ 	.word	0x00002b00


	//   ....[21]....
        /*02b0*/ 	.word	0x00002b30


	//   ....[22]....
        /*02b4*/ 	.word	0x00002b60


	//   ....[23]....
        /*02b8*/ 	.word	0x00002b90


	//   ....[24]....
        /*02bc*/ 	.word	0x00002bd0


	//   ....[25]....
        /*02c0*/ 	.word	0x00002c10


	//   ....[26]....
        /*02c4*/ 	.word	0x00002c40


	//   ....[27]....
        /*02c8*/ 	.word	0x00002c60


	//   ....[28]....
        /*02cc*/ 	.word	0x00002c90


	//   ....[29]....
        /*02d0*/ 	.word	0x00003770


	//   ....[30]....
        /*02d4*/ 	.word	0x000037d0


	//   ....[31]....
        /*02d8*/ 	.word	0x00003830


	//   ....[32]....
        /*02dc*/ 	.word	0x00003890


	//   ....[33]....
        /*02e0*/ 	.word	0x00003910


	//   ....[34]....
        /*02e4*/ 	.word	0x00003970


	//   ....[35]....
        /*02e8*/ 	.word	0x000039d0


	//   ....[36]....
        /*02ec*/ 	.word	0x00003a50


	//   ....[37]....
        /*02f0*/ 	.word	0x00003ab0


	//   ....[38]....
        /*02f4*/ 	.word	0x00003b30


	//   ....[39]....
        /*02f8*/ 	.word	0x00003b90


	//   ....[40]....
        /*02fc*/ 	.word	0x00003c10


	//   ....[41]....
        /*0300*/ 	.word	0x00003c70


	//   ....[42]....
        /*0304*/ 	.word	0x00003cf0


	//   ....[43]....
        /*0308*/ 	.word	0x00003d50


	//   ....[44]....
        /*030c*/ 	.word	0x00003dc0


	//   ....[45]....
        /*0310*/ 	.word	0x00003e20


	//   ....[46]....
        /*0314*/ 	.word	0x00003e90


	//   ....[47]....
        /*0318*/ 	.word	0x00003ef0


	//   ....[48]....
        /*031c*/ 	.word	0x00003f70


	//   ....[49]....
        /*0320*/ 	.word	0x00003fd0


	//   ....[50]....
        /*0324*/ 	.word	0x00004050


	//   ....[51]....
        /*0328*/ 	.word	0x000040b0


	//   ....[52]....
        /*032c*/ 	.word	0x00004130


	//   ....[53]....
        /*0330*/ 	.word	0x00004190


	//   ....[54]....
        /*0334*/ 	.word	0x00004210


	//   ....[55]....
        /*0338*/ 	.word	0x00004270


	//   ....[56]....
        /*033c*/ 	.word	0x000042f0


	//   ....[57]....
        /*0340*/ 	.word	0x00004350


	//   ....[58]....
        /*0344*/ 	.word	0x000043b0


	//   ....[59]....
        /*0348*/ 	.word	0x00004420


	//   ....[60]....
        /*034c*/ 	.word	0x00004490


	//----- nvinfo : EIATTR_VRC_CTA_INIT_COUNT
	.align		4
.L_11073:
        /*0350*/ 	.byte	0x02, 0x4a
	.zero		1
	.zero		1


	//----- nvinfo : EIATTR_SYSCALL_OFFSETS
	.align		4
        /*0354*/ 	.byte	0x04, 0x46
        /*0356*/ 	.short	(.L_11075 - .L_11074)


	//   ....[0]....
.L_11074:
        /*0358*/ 	.word	0x00002960


	//   ....[1]....
        /*035c*/ 	.word	0x00003710


	//----- nvinfo : EIATTR_EXIT_INSTR_OFFSETS
	.align		4
.L_11075:
        /*0360*/ 	.byte	0x04, 0x1c
        /*0362*/ 	.short	(.L_11077 - .L_11076)


	//   ....[0]....
.L_11076:
        /*0364*/ 	.word	0x00003450


	//   ....[1]....
        /*0368*/ 	.word	0x00003490


	//   ....[2]....
        /*036c*/ 	.word	0x00003610


	//   ....[3]....
        /*0370*/ 	.word	0x00003720


	//----- nvinfo : EIATTR_CRS_STACK_SIZE
	.align		4
.L_11077:
        /*0374*/ 	.byte	0x04, 0x1e
        /*0376*/ 	.short	(.L_11079 - .L_11078)
.L_11078:
        /*0378*/ 	.word	0x00000000


	//----- nvinfo : EIATTR_CBANK_PARAM_SIZE
	.align		4
.L_11079:
        /*037c*/ 	.byte	0x03, 0x19
        /*037e*/ 	.short	0x007c


	//----- nvinfo : EIATTR_PARAM_CBANK
	.align		4
        /*0380*/ 	.byte	0x04, 0x0a
        /*0382*/ 	.short	(.L_11081 - .L_11080)
	.align		4
.L_11080:
        /*0384*/ 	.word	index@(.nv.constant0._ZN4vllm25paged_attention_v1_kernelIfhLi112ELi16ELi128ELNS_18Fp8KVCacheDataTypeE2ELb1EEEvPT_PKS2_PKT0_S8_ifPKiSA_iPKfiiiSC_SC_iiiii)
        /*0388*/ 	.short	0x0380
        /*038a*/ 	.short	0x007c


	//----- nvinfo : EIATTR_SW_WAR
	.align		4
.L_11081:
        /*038c*/ 	.byte	0x04, 0x36
        /*038e*/ 	.short	(.L_11083 - .L_11082)
.L_11082:
        /*0390*/ 	.word	0x00000008
.L_11083:


//--------------------- .nv.info._ZN4vllm25paged_attention_v1_kernelIfhLi96ELi16ELi128ELNS_18Fp8KVCacheDataTypeE2ELb1EEEvPT_PKS2_PKT0_S8_ifPKiSA_iPKfiiiSC_SC_iiiii --------------------------
	.section	.nv.info._ZN4vllm25paged_attention_v1_kernelIfhLi96ELi16ELi128ELNS_18Fp8KVCacheDataTypeE2ELb1EEEvPT_PKS2_PKT0_S8_ifPKiSA_iPKfiiiSC_SC_iiiii,"",@"SHT_CUDA_INFO"
	.sectionflags	@""
	.align	4


	//----- nvinfo : EIATTR_CUDA_API_VERSION
	.align		4
        /*0000*/ 	.byte	0x04, 0x37
        /*0002*/ 	.short	(.L_11085 - .L_11084)
.L_11084:
        /*0004*/ 	.word	0x00000082


	//----- nvinfo : EIATTR_KPARAM_INFO
	.align		4
.L_11085:
        /*0008*/ 	.byte	0x04, 0x17
        /*000a*/ 	.short	(.L_11087 - .L_11086)
.L_11086:
        /*000c*/ 	.word	0x00000000
        /*0010*/ 	.short	0x0013
        /*0012*/ 	.short	0x0078
        /*0014*/ 	.byte	0x00, 0xf0, 0x11, 0x00


	//----- nvinfo : EIATTR_KPARAM_INFO
	.align		4
.L_11087:
        /*0018*/ 	.byte	0x04, 0x17
        /*001a*/ 	.short	(.L_11089 - .L_11088)
.L_11088:
        /*001c*/ 	.word	0x00000000
        /*0020*/ 	.short	0x0012
        /*0022*/ 	.short	0x0074
        /*0024*/ 	.byte	0x00, 0xf0, 0x11, 0x00


	//----- nvinfo : EIATTR_KPARAM_INFO
	.align		4
.L_11089:
        /*0028*/ 	.byte	0x04, 0x17
        /*002a*/ 	.short	(.L_11091 - .L_11090)
.L_11090:
        /*002c*/ 	.word	0x00000000
        /*0030*/ 	.short	0x0011
        /*0032*/ 	.short	0x0070
        /*0034*/ 	.byte	0x00, 0xf0, 0x11, 0x00


	//----- nvinfo : EIATTR_KPARAM_INFO
	.align		4
.L_11091:
        /*0038*/ 	.byte	0x04, 0x17
        /*003a*/ 	.short	(.L_11093 - .L_11092)
.L_11092:
        /*003c*/ 	.word	0x00000000
        /*0040*/ 	.short	0x0010
        /*0042*/ 	.short	0x006c
        /*0044*/ 	.byte	0x00, 0xf0, 0x11, 0x00


	//----- nvinfo : EIATTR_KPARAM_INFO
	.align		4
.L_11093:
        /*0048*/ 	.byte	0x04, 0x17
        /*004a*/ 	.short	(.L_11095 - .L_11094)
.L_11094:
        /*004c*/ 	.word	0x00000000
        /*0050*/ 	.short	0x000f
        /*0052*/ 	.short	0x0068
        /*0054*/ 	.byte	0x00, 0xf0, 0x11, 0x00


	//----- nvinfo : EIATTR_KPARAM_INFO
	.align		4
.L_11095:
        /*0058*/ 	.byte	0x04, 0x17
        /*005a*/ 	.short	(.L_11097 - .L_11096)
.L_11096:
        /*005c*/ 	.word	0x00000000
        /*0060*/ 	.short	0x000e
        /*0062*/ 	.short	0x0060
        /*0064*/ 	.byte	0x00, 0xf5, 0x21, 0x00


	//----- nvinfo : EIATTR_KPARAM_INFO
	.align		4
.L_11097:
        /*0068*/ 	.byte	0x04, 0x17
        /*006a*/ 	.short	(.L_11099 - .L_11098)
.L_11098:
        /*006c*/ 	.word	0x00000000
        /*0070*/ 	.short	0x000d
        /*0072*/ 	.short	0x0058
        /*0074*/ 	.byte	0x00, 0xf5, 0x21, 0x00


	//----- nvinfo : EIATTR_KPARAM_INFO
	.align		4
.L_11099:
        /*0078*/ 	.byte	0x04, 0x17
        /*007a*/ 	.short	(.L_11101 - .L_11100)
.L_11100:
        /*007c*/ 	.word	0x00000000
        /*0080*/ 	.short	0x000c
        /*0082*/ 	.short	0x0050
        /*0084*/ 	.byte	0x00, 0xf0, 0x11, 0x00


	//----- nvinfo : EIATTR_KPARAM_INFO
	.align		4
.L_11101:
        /*0088*/ 	.byte	0x04, 0x17
        /*008a*/ 	.short	(.L_11103 - .L_11102)
.L_11102:
        /*008c*/ 	.word	0x00000000
        /*0090*/ 	.short	0x000b
        /*0092*/ 	.short	0x004c
        /*0094*/ 	.byte	0x00, 0xf0, 0x11, 0x00


	//----- nvinfo : EIATTR_KPARAM_INFO
	.align		4
.L_11103:
        /*0098*/ 	.byte	0x04, 0x17
        /*009a*/ 	.short	(.L_11105 - .L_11104)
.L_11104:
        /*009c*/ 	.word	0x00000000
        /*00a0*/ 	.short	0x000a
        /*00a2*/ 	.short	0x0048
        /*00a4*/ 	.byte	0x00, 0xf0, 0x11, 0x00


	//----- nvinfo : EIATTR_KPARAM_INFO
	.align		4
.L_11105:
        /*00a8*/ 	.byte	0x04, 0x17
        /*00aa*/ 	.short	(.L_11107 - .L_11106)
.L_11106:
        /*00ac*/ 	.word	0x00000000
        /*00b0*/ 	.short	0x0009
        /*00b2*/ 	.short	0x0040
        /*00b4*/ 	.byte	0x00, 0xf5, 0x21, 0x00


	//----- nvinfo : EIATTR_KPARAM_INFO
	.align		4
.L_11107:
        /*00b8*/ 	.byte	0x04, 0x17
        /*00ba*/ 	.short	(.L_11109 - .L_11108)
.L_11108:
        /*00bc*/ 	.word	0x00000000
        /*00c0*/ 	.short	0x0008
        /*00c2*/ 	.short	0x0038
        /*00c4*/ 	.byte	0x00, 0xf0, 0x11, 0x00


	//----- nvinfo : EIATTR_KPARAM_INFO
	.align		4
.L_11109:
        /*00c8*/ 	.byte	0x04, 0x17
        /*00ca*/ 	.short	(.L_11111 - .L_11110)
.L_11110:
        /*00cc*/ 	.word	0x00000000
        /*00d0*/ 	.short	0x0007
        /*00d2*/ 	.short	0x0030
        /*00d4*/ 	.byte	0x00, 0xf5, 0x21, 0x00


	//----- nvinfo : EIATTR_KPARAM_INFO
	.align		4
.L_11111:
        /*00d8*/ 	.byte	0x04, 0x17
        /*00da*/ 	.short	(.L_11113 - .L_11112)
.L_11112:
        /*00dc*/ 	.word	0x00000000
        /*00e0*/ 	.short	0x0006
        /*00e2*/ 	.short	0x0028
        /*00e4*/ 	.byte	0x00, 0xf5, 0x21, 0x00


	//----- nvinfo : EIATTR_KPARAM_INFO
	.align		4
.L_11113:
        /*00e8*/ 	.byte	0x04, 0x17
        /*00ea*/ 	.short	(.L_11115 - .L_11114)
.L_11114:
        /*00ec*/ 	.word	0x00000000
        /*00f0*/ 	.short	0x0005
        /*00f2*/ 	.short	0x0024
        /*00f4*/ 	.byte	0x00, 0xf0, 0x11, 0x00


	//----- nvinfo : EIATTR_KPARAM_INFO
	.align		4
.L_11115:
        /*00f8*/ 	.byte	0x04, 0x17
        /*00fa*/ 	.short	(.L_11117 - .L_11116)
.L_11116:
        /*00fc*/ 	.word	0x00000000
        /*0100*/ 	.short	0x0004
        /*0102*/ 	.short	0x0020
        /*0104*/ 	.byte	0x00, 0xf0, 0x11, 0x00


	//----- nvinfo : EIATTR_KPARAM_INFO
	.align		4
.L_11117:
        /*0108*/ 	.byte	0x04, 0x17
        /*010a*/ 	.short	(.L_11119 - .L_11118)
.L_11118:
        /*010c*/ 	.word	0x00000000
        /*0110*/ 	.short	0x0003
        /*0112*/ 	.short	0x0018
        /*0114*/ 	.byte	0x00, 0xf5, 0x21, 0x00


	//----- nvinfo : EIATTR_KPARAM_INFO
	.align		4
.L_11119:
        /*0118*/ 	.byte	0x04, 0x17
        /*011a*/ 	.short	(.L_11121 - .L_11120)
.L_11120:
        /*011c*/ 	.word	0x00000000
        /*0120*/ 	.short	0x0002
        /*0122*/ 	.short	0x0010
        /*0124*/ 	.byte	0x00, 0xf5, 0x21, 0x00


	//----- nvinfo : EIATTR_KPARAM_INFO
	.align		4
.L_11121:
        /*0128*/ 	.byte	0x04, 0x17
        /*012a*/ 	.short	(.L_11123 - .L_11122)
.L_11122:
        /*012c*/ 	.word	0x00000000
        /*0130*/ 	.short	0x0001
        /*0132*/ 	.short	0x0008
        /*0134*/ 	.byte	0x00, 0xf5, 0x21, 0x00


	//----- nvinfo : EIATTR_KPARAM_INFO
	.align		4
.L_11123:
        /*0138*/ 	.byte	0x04, 0x17
        /*013a*/ 	.short	(.L_11125 - .L_11124)
.L_11124:
        /*013c*/ 	.word	0x00000000
        /*0140*/ 	.short	0x0000
        /*0142*/ 	.short	0x0000
        /*0144*/ 	.byte	0x00, 0xf5, 0x21, 0x00


	//----- nvinfo : EIATTR_SPARSE_MMA_MASK
	.align		4
.L_11125:
        /*0148*/ 	.byte	0x03, 0x50
        /*014a*/ 	.short	0x0000


	//----- nvinfo : EIATTR_MAXREG_COUNT
	.align		4
        /*014c*/ 	.byte	0x03, 0x1b
        /*014e*/ 	.short	0x00ff


	//----- nvinfo : EIATTR_NUM_BARRIERS
	.align		4
        /*0150*/ 	.byte	0x02, 0x4c
        /*0152*/ 	.byte	0x01
	.zero		1


	//----- nvinfo : EIATTR_EXTERNS
	.align		4
        /*0154*/ 	.byte	0x04, 0x0f
        /*0156*/ 	.short	(.L_11127 - .L_11126)


	//   ....[0]....
	.align		4
.L_11126:
        /*0158*/ 	.word	index@(__assertfail)


	//----- nvinfo : EIATTR_MERCURY_ISA_VERSION
	.align		4
.L_11127:
        /*015c*/ 	.byte	0x03, 0x5f
        /*015e*/ 	.short	0x0101


	//----- nvinfo : EIATTR_COOP_GROUP_MASK_REGIDS
	.align		4
        /*0160*/ 	.byte	0x04, 0x29
        /*0162*/ 	.short	(.L_11129 - .L_11128)


	//   ....[0]....
.L_11128:
        /*0164*/ 	.word	0xffffffff


	//   ....[1]....
        /*0168*/ 	.word	0xffffffff


	//   ....[2]....
        /*016c*/ 	.word	0xffffffff


	//   ....[3]....
        /*0170*/ 	.word	0xffffffff


	//   ....[4]....
        /*0174*/ 	.word	0xffffffff


	//   ....[5]....
        /*0178*/ 	.word	0xffffffff


	//   ....[6]....
        /*017c*/ 	.word	0xffffffff


	//   ....[7]....
        /*0180*/ 	.word	0xffffffff


	//   ....[8]....
        /*0184*/ 	.word	0xffffffff


	//   ....[9]....
        /*0188*/ 	.word	0xffffffff


	//   ....[10]....
        /*018c*/ 	.word	0xffffffff


	//   ....[11]....
        /*0190*/ 	.word	0xffffffff


	//   ....[12]....
        /*0194*/ 	.word	0xffffffff


	//   ....[13]....
        /*0198*/ 	.word	0xffffffff


	//   ....[14]....
        /*019c*/ 	.word	0xffffffff


	//   ....[15]....
        /*01a0*/ 	.word	0xffffffff


	//   ....[16]....
        /*01a4*/ 	.word	0xffffffff


	//   ....[17]....
        /*01a8*/ 	.word	0xffffffff


	//   ....[18]....
        /*01ac*/ 	.word	0xffffffff


	//   ....[19]....
        /*01b0*/ 	.word	0xffffffff


	//   ....[20]....
        /*01b4*/ 	.word	0xffffffff


	//   ....[21]....
        /*01b8*/ 	.word	0xffffffff


	//   ....[22]....
        /*01bc*/ 	.word	0xffffffff


	//   ....[23]....
        /*01c0*/ 	.word	0xffffffff


	//   ....[24]....
        /*01c4*/ 	.word	0xffffffff


	//   ....[25]....
        /*01c8*/ 	.word	0xffffffff


	//   ....[26]....
        /*01cc*/ 	.word	0xffffffff


	//   ....[27]....
        /*01d0*/ 	.word	0x0500000f


	//   ....[28]....
        /*01d4*/ 	.word	0x0500000f


	//   ....[29]....
        /*01d8*/ 	.word	0x0500000f


	//   ....[30]....
        /*01dc*/ 	.word	0x0500000f


	//   ....[31]....
        /*01e0*/ 	.word	0x0500000f


	//   ....[32]....
        /*01e4*/ 	.word	0x0500000f


	//   ....[33]....
        /*01e8*/ 	.word	0x0500000f


	//   ....[34]....
        /*01ec*/ 	.word	0x0500000f


	//   ....[35]....
        /*01f0*/ 	.word	0x0500000f


	//   ....[36]....
        /*01f4*/ 	.word	0x0500000f


	//   ....[37]....
        /*01f8*/ 	.word	0x0500000f


	//   ....[38]....
        /*01fc*/ 	.word	0x0500000f


	//   ....[39]....
        /*0200*/ 	.word	0x0500000f


	//   ....[40]....
        /*0204*/ 	.word	0x0500000f


	//   ....[41]....
        /*0208*/ 	.word	0x0500000f


	//   ....[42]....
        /*020c*/ 	.word	0x0500000f


	//   ....[43]....
        /*0210*/ 	.word	0x0500000f


	//   ....[44]....
        /*0214*/ 	.word	0x0500000f


	//   ....[45]....
        /*0218*/ 	.word	0x0500000f


	//   ....[46]....
        /*021c*/ 	.word	0x0500000f


	//   ....[47]....
        /*0220*/ 	.word	0x0500000f


	//   ....[48]....
        /*0224*/ 	.word	0x0500000f


	//   ....[49]....
        /*0228*/ 	.word	0x0500000f


	//   ....[50]....
        /*022c*/ 	.word	0x0500000f


	//   ....[51]....
        /*0230*/ 	.word	0x0500000f


	//   ....[52]....
        /*0234*/ 	.word	0x0500000f


	//   ....[53]....
        /*0238*/ 	.word	0x0500000f


	//   ....[54]....
        /*023c*/ 	.word	0x0500000f


	//----- nvinfo : EIATTR_COOP_GROUP_INSTR_OFFSETS
	.align		4
.L_11129:
        /*0240*/ 	.byte	0x04, 0x28
        /*0242*/ 	.short	(.L_11131 - .L_11130)


	//   ....[0]....
.L_11130:
        /*0244*/ 	.word	0x00000ac0


	//   ....[1]....
        /*0248*/ 	.word	0x00000ae0


	//   ....[2]....
        /*024c*/ 	.word	0x00000b00


	//   ....[3]....
        /*0250*/ 	.word	0x00000b20


	//   ....[4]....
        /*0254*/ 	.word	0x00000c30


	//   ....[5]....
        /*0258*/ 	.word	0x00000c50


	//   ....[6]....
        /*025c*/ 	.word	0x00000c70


	//   ....[7]....
        /*0260*/ 	.word	0x00001aa0


	//   ....[8]....
        /*0264*/ 	.word	0x00001ad0


	//   ....[9]....
        /*0268*/ 	.word	0x00001af0


	//   ....[10]....
        /*026c*/ 	.word	0x00001b10


	//   ....[11]....
        /*0270*/ 	.word	0x00001b30


	//   ....[12]....
        /*0274*/ 	.word	0x00001b80


	//   ....[13]....
        /*0278*/ 	.word	0x00001ba0


	//   ....[14]....
        /*027c*/ 	.word	0x00001bc0


	//   ....[15]....
        /*0280*/ 	.word	0x00002a50


	//   ....[16]....
        /*0284*/ 	.word	0x00002a90


	//   ....[17]....
        /*0288*/ 	.word	0x00002ad0


	//   ....[18]....
        /*028c*/ 	.word	0x00002ae0


	//   ....[19]....
        /*0290*/ 	.word	0x00002af0


	//   ....[20]....
        /*0294*/ 	.word	0x00002b00


	//   ....[21]....
        /*0298*/ 	.word	0x00002b40


	//   ....[22]....
        /*029c*/ 	.word	0x00002b60


	//   ....[23]....
        /*02a0*/ 	.word	0x00002b80


	//   ....[24]....
        /*02a4*/ 	.word	0x00002ba0


	//   ....[25]....
        /*02a8*/ 	.word	0x00002bc0


	//   ....[26]....
        /*02ac*/ 	.word	0x00002be0


	//   ....[27]....
        /*02b0*/ 	.word	0x000035f0


	//   ....[28]....
        /*02b4*/ 	.word	0x00003650


	//   ....[29]....
        /*02b8*/ 	.word	0x000036b0


	//   ....[30]....
        /*02bc*/ 	.word	0x00003710


	//   ....[31]....
        /*02c0*/ 	.word	0x00003790


	//   ....[32]....
        /*02c4*/ 	.word	0x000037f0


	//   ....[33]....
        /*02c8*/ 	.word	0x00003850


	//   ....[34]....
        /*02cc*/ 	.word	0x000038d0


	//   ....[35]....
        /*02d0*/ 	.word	0x00003930


	//   ....[36]....
        /*02d4*/ 	.word	0x000039a0


	//   ....[37]....
        /*02d8*/ 	.word	0x00003a00


	//   ....[38]....
        /*02dc*/ 	.word	0x00003a80


	//   ....[39]....
        /*02e0*/ 	.word	0x00003ae0


	//   ....[40]....
        /*02e4*/ 	.word	0x00003b60


	//   ....[41]....
        /*02e8*/ 	.word	0x00003bc0


	//   ....[42]....
        /*02ec*/ 	.word	0x00003c40


	//   ....[43]....
        /*02f0*/ 	.word	0x00003ca0


	//   ....[44]....
        /*02f4*/ 	.word	0x00003d20


	//   ....[45]....
        /*02f8*/ 	.word	0x00003d80


	//   ....[46]....
        /*02fc*/ 	.word	0x00003e00


	//   ....[47]....
        /*0300*/ 	.word	0x00003e60


	//   ....[48]....
        /*0304*/ 	.word	0x00003ee0


	//   ....[49]....
        /*0308*/ 	.word	0x00003f40


	//   ....[50]....
        /*030c*/ 	.word	0x00003fc0


	//   ....[51]....
        /*0310*/ 	.word	0x00004020


	//   ....[52]....
        /*0314*/ 	.word	0x00004090


	//   ....[53]....
        /*0318*/ 	.word	0x000040f0


	//   ....[54]....
        /*031c*/ 	.word	0x00004160


	//----- nvinfo : EIATTR_VRC_CTA_INIT_COUNT
	.align		4
.L_11131:
        /*0320*/ 	.byte	0x02, 0x4a
	.zero		1
	.zero		1


	//----- nvinfo : EIATTR_SYSCALL_OFFSETS
	.align		4
        /*0324*/ 	.byte	0x04, 0x46
        /*0326*/ 	.short	(.L_11133 - .L_11132)


	//   ....[0]....
.L_11132:
        /*0328*/ 	.word	0x00002960


	//   ....[1]....
        /*032c*/ 	.word	0x00003590


	//----- nvinfo : EIATTR_EXIT_INSTR_OFFSETS
	.align		4
.L_11133:
        /*0330*/ 	.byte	0x04, 0x1c
        /*0332*/ 	.short	(.L_11135 - .L_11134)


	//   ....[0]....
.L_11134:
        /*0334*/ 	.word	0x000032f0


	//   ....[1]....
        /*0338*/ 	.word	0x00003330


	//   ....[2]....
        /*033c*/ 	.word	0x00003490


	//   ....[3]....
        /*0340*/ 	.word	0x000035a0


	//----- nvinfo : EIATTR_CRS_STACK_SIZE
	.align		4
.L_11135:
        /*0344*/ 	.byte	0x04, 0x1e
        /*0346*/ 	.short	(.L_11137 - .L_11136)
.L_11136:
        /*0348*/ 	.word	0x00000000


	//----- nvinfo : EIATTR_CBANK_PARAM_SIZE
	.align		4
.L_11137:
        /*034c*/ 	.byte	0x03, 0x19
        /*034e*/ 	.short	0x007c


	//----- nvinfo : EIATTR_PARAM_CBANK
	.align		4
        /*0350*/ 	.byte	0x04, 0x0a
        /*0352*/ 	.short	(.L_11139 - .L_11138)
	.align		4
.L_11138:
        /*0354*/ 	.word	index@(.nv.constant0._ZN4vllm25paged_attention_v1_kernelIfhLi96ELi16ELi128ELNS_18Fp8KVCacheDataTypeE2ELb1EEEvPT_PKS2_PKT0_S8_ifPKiSA_iPKfiiiSC_SC_iiiii)
        /*0358*/ 	.short	0x0380
        /*035a*/ 	.short	0x007c


	//----- nvinfo : EIATTR_SW_WAR
	.align		4
.L_11139:
        /*035c*/ 	.byte	0x04, 0x36
        /*035e*/ 	.short	(.L_11141 - .L_11140)
.L_11140:
        /*0360*/ 	.word	0x00000008
.L_11141:


//--------------------- .nv.info._ZN4vllm25paged_attention_v1_kernelIfhLi80ELi16ELi128ELNS_18Fp8KVCacheDataTypeE2ELb1EEEvPT_PKS2_PKT0_S8_ifPKiSA_iPKfiiiSC_SC_iiiii --------------------------
	.section	.nv.info._ZN4vllm25paged_attention_v1_kernelIfhLi80ELi16ELi128ELNS_18Fp8KVCacheDataTypeE2ELb1EEEvPT_PKS2_PKT0_S8_ifPKiSA_iPKfiiiSC_SC_iiiii,"",@"SHT_CUDA_INFO"
	.sectionflags	@""
	.align	4


	//----- nvinfo : EIATTR_CUDA_API_VERSION
	.align		4
        /*0000*/ 	.byte	0x04, 0x37
        /*0002*/ 	.short	(.L_11143 - .L_11142)
.L_11142:
        /*0004*/ 	.word	0x00000082


	//----- nvinfo : EIATTR_KPARAM_INFO
	.align		4
.L_11143:
        /*0008*/ 	.byte	0x04, 0x17
        /*000a*/ 	.short	(.L_11145 - .L_11144)
.L_11144:
        /*000c*/ 	.word	0x00000000
        /*0010*/ 	.short	0x0013
        /*0012*/ 	.short	0x0078
        /*0014*/ 	.byte	0x00, 0xf0, 0x11, 0x00


	//----- nvinfo : EIATTR_KPARAM_INFO
	.align		4
.L_11145:
        /*0018*/ 	.byte	0x04, 0x17
        /*001a*/ 	.short	(.L_11147 - .L_11146)
.L_11146:
        /*001c*/ 	.word	0x00000000
        /*0020*/ 	.short	0x0012
        /*0022*/ 	.short	0x0074
        /*0024*/ 	.byte	0x00, 0xf0, 0x11, 0x00


	//----- nvinfo : EIATTR_KPARAM_INFO
	.align		4
.L_11147:
        /*0028*/ 	.byte	0x04, 0x17
        /*002a*/ 	.short	(.L_11149 - .L_11148)
.L_11148:
        /*002c*/ 	.word	0x00000000
        /*0030*/ 	.short	0x0011
        /*0032*/ 	.short	0x0070
        /*0034*/ 	.byte	0x00, 0xf0, 0x11, 0x00


	//----- nvinfo : EIATTR_KPARAM_INFO
	.align		4
.L_11149:
        /*0038*/ 	.byte	0x04, 0x17
        /*003a*/ 	.short	(.L_11151 - .L_11150)
.L_11150:
        /*003c*/ 	.word	0x00000000
        /*0040*/ 	.short	0x0010
        /*0042*/ 	.short	0x006c
        /*0044*/ 	.byte	0x00, 0xf0, 0x11, 0x00


	//----- nvinfo : EIATTR_KPARAM_INFO
	.align		4
.L_11151:
        /*0048*/ 	.byte	0x04, 0x17
        /*004a*/ 	.short	(.L_11153 - .L_11152)
.L_11152:
        /*004c*/ 	.word	0x00000000
        /*0050*/ 	.short	0x000f
        /*0052*/ 	.short	0x0068
        /*0054*/ 	.byte	0x00, 0xf0, 0x11, 0x00


	//----- nvinfo : EIATTR_KPARAM_INFO
	.align		4
.L_11153:
        /*0058*/ 	.byte	0x04, 0x17
        /*005a*/ 	.short	(.L_11155 - .L_11154)
.L_11154:
        /*005c*/ 	.word	0x00000000
        /*0060*/ 	.short	0x000e
        /*0062*/ 	.short	0x0060
        /*0064*/ 	.byte	0x00, 0xf5, 0x21, 0x00


	//----- nvinfo : EIATTR_KPARAM_INFO
	.align		4
.L_11155:
        /*0068*/ 	.byte	0x04, 0x17
        /*006a*/ 	.short	(.L_11157 - .L_11156)
.L_11156:
        /*006c*/ 	.word	0x00000000
        /*0070*/ 	.short	0x000d
        /*0072*/ 	.short	0x0058
        /*0074*/ 	.byte	0x00, 0xf5, 0x21, 0x00


	//----- nvinfo : EIATTR_KPARAM_INFO
	.align		4
.L_11157:
        /*0078*/ 	.byte	0x04, 0x17
        /*007a*/ 	.short	(.L_11159 - .L_11158)
.L_11158:
        /*007c*/ 	.word	0x00000000
        /*0080*/ 	.short	0x000c
        /*0082*/ 	.short	0x0050
        /*0084*/ 	.byte	0x00, 0xf0, 0x11, 0x00


	//----- nvinfo : EIATTR_KPARAM_INFO
	.align		4
.L_11159:
        /*0088*/ 	.byte	0x04, 0x17
        /*008a*/ 	.short	(.L_11161 - .L_11160)
.L_11160:
        /*008c*/ 	.word	0x00000000
        /*0090*/ 	.short	0x000b
        /*0092*/ 	.short	0x004c
        /*0094*/ 	.byte	0x00, 0xf0, 0x11, 0x00


	//----- nvinfo : EIATTR_KPARAM_INFO
	.align		4
.L_11161:
        /*0098*/ 	.byte	0x04, 0x17
        /*009a*/ 	.short	(.L_11163 - .L_11162)
.L_11162:
        /*009c*/ 	.word	0x00000000
        /*00a0*/ 	.short	0x000a
        /*00a2*/ 	.short	0x0048
        /*00a4*/ 	.byte	0x00, 0xf0, 0x11, 0x00


	//----- nvinfo : EIATTR_KPARAM_INFO
	.align		4
.L_11163:
        /*00a8*/ 	.byte	0x04, 0x17
        /*00aa*/ 	.short	(.L_11165 - .L_11164)
.L_11164:
        /*00ac*/ 	.word	0x00000000
        /*00b0*/ 	.short	0x0009
        /*00b2*/ 	.short	0x0040
        /*00b4*/ 	.byte	0x00, 0xf5, 0x21, 0x00


	//----- nvinfo : EIATTR_KPARAM_INFO
	.align		4
.L_11165:
        /*00b8*/ 	.byte	0x04, 0x17
        /*00ba*/ 	.short	(.L_11167 - .L_11166)
.L_11166:
        /*00bc*/ 	.word	0x00000000
        /*00c0*/ 	.short	0x0008
        /*00c2*/ 	.short	0x0038
        /*00c4*/ 	.byte	0x00, 0xf0, 0x11, 0x00


	//----- nvinfo : EIATTR_KPARAM_INFO
	.align		4
.L_11167:
        /*00c8*/ 	.byte	0x04, 0x17
        /*00ca*/ 	.short	(.L_11169 - .L_11168)
.L_11168:
        /*00cc*/ 	.word	0x00000000
        /*00d0*/ 	.short	0x0007
        /*00d2*/ 	.short	0x0030
        /*00d4*/ 	.byte	0x00, 0xf5, 0x21, 0x00


	//----- nvinfo : EIATTR_KPARAM_INFO
	.align		4
.L_11169:
        /*00d8*/ 	.byte	0x04, 0x17
        /*00da*/ 	.short	(.L_11171 - .L_11170)
.L_11170:
        /*00dc*/ 	.word	0x00000000
        /*00e0*/ 	.short	0x0006
        /*00e2*/ 	.short	0x0028
        /*00e4*/ 	.byte	0x00, 0xf5, 0x21, 0x00


	//----- nvinfo : EIATTR_KPARAM_INFO
	.align		4
.L_11171:
        /*00e8*/ 	.byte	0x04, 0x17
        /*00ea*/ 	.short	(.L_11173 - .L_11172)
.L_11172:
        /*00ec*/ 	.word	0x00000000
        /*00f0*/ 	.short	0x0005
        /*00f2*/ 	.short	0x0024
        /*00f4*/ 	.byte	0x00, 0xf0, 0x11, 0x00


	//----- nvinfo : EIATTR_KPARAM_INFO
	.align		4
.L_11173:
        /*00f8*/ 	.byte	0x04, 0x17
        /*00fa*/ 	.short	(.L_11175 - .L_11174)
.L_11174:
        /*00fc*/ 	.word	0x00000000
        /*0100*/ 	.short	0x0004
        /*0102*/ 	.short	0x0020
        /*0104*/ 	.byte	0x00, 0xf0, 0x11, 0x00


	//----- nvinfo : EIATTR_KPARAM_INFO
	.align		4
.L_11175:
        /*0108*/ 	.byte	0x04, 0x17
        /*010a*/ 	.short	(.L_11177 - .L_11176)
.L_11176:
        /*010c*/ 	.word	0x00000000
        /*0110*/ 	.short	0x0003
        /*0112*/ 	.short	0x0018
        /*0114*/ 	.byte	0x00, 0xf5, 0x21, 0x00


	//----- nvinfo : EIATTR_KPARAM_INFO
	.align		4
.L_11177:
        /*0118*/ 	.byte	0x04, 0x17
        /*011a*/ 	.short	(.L_11179 - .L_11178)
.L_11178:
        /*011c*/ 	.word	0x00000000
        /*0120*/ 	.short	0x0002
        /*0122*/ 	.short	0x0010
        /*0124*/ 	.byte	0x00, 0xf5, 0x21, 0x00


	//----- nvinfo : EIATTR_KPARAM_INFO
	.align		4
.L_11179:
        /*0128*/ 	.byte	0x04, 0x17
        /*012a*/ 	.short	(.L_11181 - .L_11180)
.L_11180:
        /*012c*/ 	.word	0x00000000
        /*0130*/ 	.short	0x0001
        /*0132*/ 	.short	0x0008
        /*0134*/ 	.byte	0x00, 0xf5, 0x21, 0x00


	//----- nvinfo : EIATTR_KPARAM_INFO
	.align		4
.L_11181:
        /*0138*/ 	.byte	0x04, 0x17
        /*013a*/ 	.short	(.L_11183 - .L_11182)
.L_11182:
        /*013c*/ 	.word	0x00000000
        /*0140*/ 	.short	0x0000
        /*0142*/ 	.short	0x0000
        /*0144*/ 	.byte	0x00, 0xf5, 0x21, 0x00


	//----- nvinfo : EIATTR_SPARSE_MMA_MASK
	.align		4
.L_11183:
        /*0148*/ 	.byte	0x03, 0x50
        /*014a*/ 	.short	0x0000


	//----- nvinfo : EIATTR_MAXREG_COUNT
	.align		4
        /*014c*/ 	.byte	0x03, 0x1b
        /*014e*/ 	.short	0x00ff


	//----- nvinfo : EIATTR_NUM_BARRIERS
	.align		4
        /*0150*/ 	.byte	0x02, 0x4c
        /*0152*/ 	.byte	0x01
	.zero		1


	//----- nvinfo : EIATTR_EXTERNS
	.align		4
        /*0154*/ 	.byte	0x04, 0x0f
        /*0156*/ 	.short	(.L_11185 - .L_11184)


	//   ....[0]....
	.align		4
.L_11184:
        /*0158*/ 	.word	index@(__assertfail)


	//----- nvinfo : EIATTR_MERCURY_ISA_VERSION
	.align		4
.L_11185:
        /*015c*/ 	.byte	0x03, 0x5f
        /*015e*/ 	.short	0x0101


	//----- nvinfo : EIATTR_COOP_GROUP_MASK_REGIDS
	.align		4
        /*0160*/ 	.byte	0x04, 0x29
        /*0162*/ 	.short	(.L_11187 - .L_11186)


	//   ....[0]....
.L_11186:
        /*0164*/ 	.word	0xffffffff


	//   ....[1]....
        /*0168*/ 	.word	0xffffffff


	//   ....[2]....
        /*016c*/ 	.word	0xffffffff


	//   ....[3]....
        /*0170*/ 	.word	0xffffffff


	//   ....[4]....
        /*0174*/ 	.word	0xffffffff


	//   ....[5]....
        /*0178*/ 	.word	0xffffffff


	//   ....[6]....
        /*017c*/ 	.word	0xffffffff


	//   ....[7]....
        /*0180*/ 	.word	0xffffffff


	//   ....[8]....
        /*0184*/ 	.word	0xffffffff


	//   ....[9]....
        /*0188*/ 	.word	0xffffffff


	//   ....[10]....
        /*018c*/ 	.word	0xffffffff


	//   ....[11]....
        /*0190*/ 	.word	0xffffffff


	//   ....[12]....
        /*0194*/ 	.word	0xffffffff


	//   ....[13]....
        /*0198*/ 	.word	0xffffffff


	//   ....[14]....
        /*019c*/ 	.word	0xffffffff


	//   ....[15]....
        /*01a0*/ 	.word	0xffffffff


	//   ....[16]....
        /*01a4*/ 	.word	0xffffffff


	//   ....[17]....
        /*01a8*/ 	.word	0xffffffff


	//   ....[18]....
        /*01ac*/ 	.word	0xffffffff


	//   ....[19]....
        /*01b0*/ 	.word	0xffffffff


	//   ....[20]....
        /*01b4*/ 	.word	0xffffffff


	//   ....[21]....
        /*01b8*/ 	.word	0xffffffff


	//   ....[22]....
        /*01bc*/ 	.word	0xffffffff


	//   ....[23]....
        /*01c0*/ 	.word	0xffffffff


	//   ....[24]....
        /*01c4*/ 	.word	0xffffffff


	//   ....[25]....
        /*01c8*/ 	.word	0x0500000f


	//   ....[26]....
        /*01cc*/ 	.word	0x0500000f


	//   ....[27]....
        /*01d0*/ 	.word	0x0500000f


	//   ....[28]....
        /*01d4*/ 	.word	0x0500000f


	//   ....[29]....
        /*01d8*/ 	.word	0x0500000f


	//   ....[30]....
        /*01dc*/ 	.word	0x0500000f


	//   ....[31]....
        /*01e0*/ 	.word	0x0500000f


	//   ....[32]....
        /*01e4*/ 	.word	0x0500000f


	//   ....[33]....
        /*01e8*/ 	.word	0x0500000f


	//   ....[34]....
        /*01ec*/ 	.word	0x0500000f


	//   ....[35]....
        /*01f0*/ 	.word	0x0500000f


	//   ....[36]....
        /*01f4*/ 	.word	0x0500000f


	//   ....[37]....
        /*01f8*/ 	.word	0x0500000f


	//   ....[38]....
        /*01fc*/ 	.word	0x0500000f


	//   ....[39]....
        /*0200*/ 	.word	0x0500000f


	//   ....[40]....
        /*0204*/ 	.word	0x0500000f


	//   ....[41]....
        /*0208*/ 	.word	0x0500000f


	//   ....[42]....
        /*020c*/ 	.word	0x0500000f


	//   ....[43]....
        /*0210*/ 	.word	0x0500000f


	//   ....[44]....
        /*0214*/ 	.word	0x0500000f


	//   ....[45]....
        /*0218*/ 	.word	0x0500000f


	//   ....[46]....
        /*021c*/ 	.word	0x0500000f


	//   ....[47]....
        /*0220*/ 	.word	0x0500000f


	//   ....[48]....
        /*0224*/ 	.word	0x0500000f


	//----- nvinfo : EIATTR_COOP_GROUP_INSTR_OFFSETS
	.align		4
.L_11187:
        /*0228*/ 	.byte	0x04, 0x28
        /*022a*/ 	.short	(.L_11189 - .L_11188)


	//   ....[0]....
.L_11188:
        /*022c*/ 	.word	0x00000ac0


	//   ....[1]....
        /*0230*/ 	.word	0x00000ae0


	//   ....[2]....
        /*0234*/ 	.word	0x00000b00


	//   ....[3]....
        /*0238*/ 	.word	0x00000b20


	//   ....[4]....
        /*023c*/ 	.word	0x00000c30


	//   ....[5]....
        /*0240*/ 	.word	0x00000c50


	//   ....[6]....
        /*0244*/ 	.word	0x00000c70


	//   ....[7]....
        /*0248*/ 	.word	0x00001aa0


	//   ....[8]....
        /*024c*/ 	.word	0x00001ad0


	//   ....[9]....
        /*0250*/ 	.word	0x00001af0


	//   ....[10]....
        /*0254*/ 	.word	0x00001b10


	//   ....[11]....
        /*0258*/ 	.word	0x00001b30


	//   ....[12]....
        /*025c*/ 	.word	0x00001b80


	//   ....[13]....
        /*0260*/ 	.word	0x00001ba0


	//   ....[14]....
        /*0264*/ 	.word	0x00001bc0


	//   ....[15]....
        /*0268*/ 	.word	0x00002ae0


	//   ....[16]....
        /*026c*/ 	.word	0x00002af0


	//   ....[17]....
        /*0270*/ 	.word	0x00002b00


	//   ....[18]....
        /*0274*/ 	.word	0x00002b10


	//   ....[19]....
        /*0278*/ 	.word	0x00002b20


	//   ....[20]....
        /*027c*/ 	.word	0x00002b30


	//   ....[21]....
        /*0280*/ 	.word	0x00002b40


	//   ....[22]....
        /*0284*/ 	.word	0x00002b60


	//   ....[23]....
        /*0288*/ 	.word	0x00002b80


	//   ....[24]....
        /*028c*/ 	.word	0x00002ba0


	//   ....[25]....
        /*0290*/ 	.word	0x000034e0


	//   ....[26]....
        /*0294*/ 	.word	0x00003540


	//   ....[27]....
        /*0298*/ 	.word	0x000035a0


	//   ....[28]....
        /*029c*/ 	.word	0x00003600


	//   ....[29]....
        /*02a0*/ 	.word	0x00003680


	//   ....[30]....
        /*02a4*/ 	.word	0x000036f0


	//   ....[31]....
        /*02a8*/ 	.word	0x00003750


	//   ....[32]....
        /*02ac*/ 	.word	0x000037d0


	//   ....[33]....
        /*02b0*/ 	.word	0x00003830


	//   ....[34]....
        /*02b4*/ 	.word	0x000038b0


	//   ....[35]....
        /*02b8*/ 	.word	0x00003910


	//   ....[36]....
        /*02bc*/ 	.word	0x00003990


	//   ....[37]....
        /*02c0*/ 	.word	0x000039f0


	//   ....[38]....
        /*02c4*/ 	.word	0x00003a70


	//   ....[39]....
        /*02c8*/ 	.word	0x00003ad0


	//   ....[40]....
        /*02cc*/ 	.word	0x00003b50


	//   ....[41]....
        /*02d0*/ 	.word	0x00003bb0


	//   ....[42]....
        /*02d4*/ 	.word	0x00003c30


	//   ....[43]....
        /*02d8*/ 	.word	0x00003c90


	//   ....[44]....
        /*02dc*/ 	.word	0x00003d10


	//   ....[45]....
        /*02e0*/ 	.word	0x00003d70


	//   ....[46]....
        /*02e4*/ 	.word	0x00003de0


	//   ....[47]....
        /*02e8*/ 	.word	0x00003e40


	//   ....[48]....
        /*02ec*/ 	.word	0x00003ea0


	//----- nvinfo : EIATTR_VRC_CTA_INIT_COUNT
	.align		4
.L_11189:
        /*02f0*/ 	.byte	0x02, 0x4a
	.zero		1
	.zero		1


	//----- nvinfo : EIATTR_SYSCALL_OFFSETS
	.align		4
        /*02f4*/ 	.byte	0x04, 0x46
        /*02f6*/ 	.short	(.L_11191 - .L_11190)


	//   ....[0]....
.L_11190:
        /*02f8*/ 	.word	0x00002960


	//   ....[1]....
        /*02fc*/ 	.word	0x00003480


	//----- nvinfo : EIATTR_EXIT_INSTR_OFFSETS
	.align		4
.L_11191:
        /*0300*/ 	.byte	0x04, 0x1c
        /*0302*/ 	.short	(.L_11193 - .L_11192)


	//   ....[0]....
.L_11192:
        /*0304*/ 	.word	0x00003200


	//   ....[1]....
        /*0308*/ 	.word	0x00003240


	//   ....[2]....
        /*030c*/ 	.word	0x00003380


	//   ....[3]....
        /*0310*/ 	.word	0x00003490


	//----- nvinfo : EIATTR_CRS_STACK_SIZE
	.align		4
.L_11193:
        /*0314*/ 	.byte	0x04, 0x1e
        /*0316*/ 	.short	(.L_11195 - .L_11194)
.L_11194:
        /*0318*/ 	.word	0x00000000


	//----- nvinfo : EIATTR_CBANK_PARAM_SIZE
	.align		4
.L_11195:
        /*031c*/ 	.byte	0x03, 0x19
        /*031e*/ 	.short	0x007c


	//----- nvinfo : EIATTR_PARAM_CBANK
	.align		4
        /*0320*/ 	.byte	0x04, 0x0a
        /*0322*/ 	.short	(.L_11197 - .L_11196)
	.align		4
.L_11196:
        /*0324*/ 	.word	index@(.nv.constant0._ZN4vllm25paged_attention_v1_kernelIfhLi80ELi16ELi128ELNS_18Fp8KVCacheDataTypeE2ELb1EEEvPT_PKS2_PKT0_S8_ifPKiSA_iPKfiiiSC_SC_iiiii)
        /*0328*/ 	.short	0x0380
        /*032a*/ 	.short	0x007c


	//----- nvinfo : EIATTR_SW_WAR
	.align		4
.L_11197:
        /*032c*/ 	.byte	0x04, 0x36
        /*032e*/ 	.short	(.L_11199 - .L_11198)
.L_11198:
        /*0330*/ 	.word	0x00000008
.L_11199:


//--------------------- .nv.info._ZN4vllm25paged_attention_v1_kernelIfhLi64ELi16ELi128ELNS_18Fp8KVCacheDataTypeE2ELb1EEEvPT_PKS2_PKT0_S8_ifPKiSA_iPKfiiiSC_SC_iiiii --------------------------
	.section	.nv.info._ZN4vllm25paged_attention_v1_kernelIfhLi64ELi16ELi128ELNS_18Fp8KVCacheDataTypeE2ELb1EEEvPT_PKS2_PKT0_S8_ifPKiSA_iPKfiiiSC_SC_iiiii,"",@"SHT_CUDA_INFO"
	.sectionflags	@""
	.align	4


	//----- nvinfo : EIATTR_CUDA_API_VERSION
	.align		4
        /*0000*/ 	.byte	0x04, 0x37
        /*0002*/ 	.short	(.L_11201 - .L_11200)
.L_11200:
        /*0004*/ 	.word	0x00000082


	//----- nvinfo : EIATTR_KPARAM_INFO
	.align		4
.L_11201:
        /*0008*/ 	.byte	0x04, 0x17
        /*000a*/ 	.short	(.L_11203 - .L_11202)
.L_11202:
        /*000c*/ 	.word	0x00000000
        /*0010*/ 	.short	0x0013
        /*0012*/ 	.short	0x0078
        /*0014*/ 	.byte	0x00, 0xf0, 0x11, 0x00


	//----- nvinfo : EIATTR_KPARAM_INFO
	.align		4
.L_11203:
        /*0018*/ 	.byte	0x04, 0x17
        /*001a*/ 	.short	(.L_11205 - .L_11204)
.L_11204:
        /*001c*/ 	.word	0x00000000
        /*0020*/ 	.short	0x0012
        /*0022*/ 	.short	0x0074
        /*0024*/ 	.byte	0x00, 0xf0, 0x11, 0x00


	//----- nvinfo : EIATTR_KPARAM_INFO
	.align		4
.L_11205:
        /*0028*/ 	.byte	0x04, 0x17
        /*002a*/ 	.short	(.L_11207 - .L_11206)
.L_11206:
        /*002c*/ 	.word	0x00000000
        /*0030*/ 	.short	0x0011
        /*0032*/ 	.short	0x0070
        /*0034*/ 	.byte	0x00, 0xf0, 0x11, 0x00


	//----- nvinfo : EIATTR_KPARAM_INFO
	.align		4
.L_11207:
        /*0038*/ 	.byte	0x04, 0x17
        /*003a*/ 	.short	(.L_11209 - .L_11208)
.L_11208:
        /*003c*/ 	.word	0x00000000
        /*0040*/ 	.short	0x0010
        /*0042*/ 	.short	0x006c
        /*0044*/ 	.byte	0x00, 0xf0, 0x11, 0x00


	//----- nvinfo : EIATTR_KPARAM_INFO
	.align		4
.L_11209:
        /*0048*/ 	.byte	0x04, 0x17
        /*004a*/ 	.short	(.L_11211 - .L_11210)
.L_11210:
        /*004c*/ 	.word	0x00000000
        /*0050*/ 	.short	0x000f
        /*0052*/ 	.short	0x0068
        /*0054*/ 	.byte	0x00, 0xf0, 0x11, 0x00


	//----- nvinfo : EIATTR_KPARAM_INFO
	.align		4
.L_11211:
        /*0058*/ 	.byte	0x04, 0x17
        /*005a*/ 	.short	(.L_11213 - .L_11212)
.L_11212:
        /*005c*/ 	.word	0x00000000
        /*0060*/ 	.short	0x000e
        /*0062*/ 	.short	0x0060
        /*0064*/ 	.byte	0x00, 0xf5, 0x21, 0x00


	//----- nvinfo : EIATTR_KPARAM_INFO
	.align		4
.L_11213:
        /*0068*/ 	.byte	0x04, 0x17
        /*006a*/ 	.short	(.L_11215 - .L_11214)
.L_11214:
        /*006c*/ 	.word	0x00000000
        /*0070*/ 	.short	0x000d
        /*0072*/ 	.short	0x0058
        /*0074*/ 	.byte	0x00, 0xf5, 0x21, 0x00


	//----- nvinfo : EIATTR_KPARAM_INFO
	.align		4
.L_11215:
        /*0078*/ 	.byte	0x04, 0x17
        /*007a*/ 	.short	(.L_11217 - .L_11216)
.L_11216:
        /*007c*/ 	.word	0x00000000
        /*0080*/ 	.short	0x000c
        /*0082*/ 	.short	0x0050
        /*0084*/ 	.byte	0x00, 0xf0, 0x11, 0x00


	//----- nvinfo : EIATTR_KPARAM_INFO
	.align		4
.L_11217:
        /*0088*/ 	.byte	0x04, 0x17
        /*008a*/ 	.short	(.L_11219 - .L_11218)
.L_11218:
        /*008c*/ 	.word	0x00000000
        /*0090*/ 	.short	0x000b
        /*0092*/ 	.short	0x004c
        /*0094*/ 	.byte	0x00, 0xf0, 0x11, 0x00


	//----- nvinfo : EIATTR_KPARAM_INFO
	.align		4
.L_11219:
        /*0098*/ 	.byte	0x04, 0x17
        /*009a*/ 	.short	(.L_11221 - .L_11220)
.L_11220:
        /*009c*/ 	.word	0x00000000
        /*00a0*/ 	.short	0x000a
        /*00a2*/ 	.short	0x0048
        /*00a4*/ 	.byte	0x00, 0xf0, 0x11, 0x00


	//----- nvinfo : EIATTR_KPARAM_INFO
	.align		4
.L_11221:
        /*00a8*/ 	.byte	0x04, 0x17
        /*00aa*/ 	.short	(.L_11223 - .L_11222)
.L_11222:
        /*00ac*/ 	.word	0x00000000
        /*00b0*/ 	.short	0x0009
        /*00b2*/ 	.short	0x0040
        /*00b4*/ 	.byte	0x00, 0xf5, 0x21, 0x00


	//----- nvinfo : EIATTR_KPARAM_INFO
	.align		4
.L_11223:
        /*00b8*/ 	.byte	0x04, 0x17
        /*00ba*/ 	.short	(.L_11225 - .L_11224)
.L_11224:
        /*00bc*/ 	.word	0x00000000
        /*00c0*/ 	.short	0x0008
        /*00c2*/ 	.short	0x0038
        /*00c4*/ 	.byte	0x00, 0xf0, 0x11, 0x00


	//----- nvinfo : EIATTR_KPARAM_INFO
	.align		4
.L_11225:
        /*00c8*/ 	.byte	0x04, 0x17
        /*00ca*/ 	.short	(.L_11227 - .L_11226)
.L_11226:
        /*00cc*/ 	.word	0x00000000
        /*00d0*/ 	.short	0x0007
        /*00d2*/ 	.short	0x0030
        /*00d4*/ 	.byte	0x00, 0xf5, 0x21, 0x00


	//----- nvinfo : EIATTR_KPARAM_INFO
	.align		4
.L_11227:
        /*00d8*/ 	.byte	0x04, 0x17
        /*00da*/ 	.short	(.L_11229 - .L_11228)
.L_11228:
        /*00dc*/ 	.word	0x00000000
        /*00e0*/ 	.short	0x0006
        /*00e2*/ 	.short	0x0028
        /*00e4*/ 	.byte	0x00, 0xf5, 0x21, 0x00


	//----- nvinfo : EIATTR_KPARAM_INFO
	.align		4
.L_11229:
        /*00e8*/ 	.byte	0x04, 0x17
        /*00ea*/ 	.short	(.L_11231 - .L_11230)
.L_11230:
        /*00ec*/ 	.word	0x00000000
        /*00f0*/ 	.short	0x0005
        /*00f2*/ 	.short	0x0024
        /*00f4*/ 	.byte	0x00, 0xf0, 0x11, 0x00


	//----- nvinfo : EIATTR_KPARAM_INFO
	.align		4
.L_11231:
        /*00f8*/ 	.byte	0x04, 0x17
        /*00fa*/ 	.short	(.L_11233 - .L_11232)
.L_11232:
        /*00fc*/ 	.word	0x00000000
        /*0100*/ 	.short	0x0004
        /*0102*/ 	.short	0x0020
        /*0104*/ 	.byte	0x00, 0xf0, 0x11, 0x00


	//----- nvinfo : EIATTR_KPARAM_INFO
	.align		4
.L_11233:
        /*0108*/ 	.byte	0x04, 0x17
        /*010a*/ 	.short	(.L_11235 - .L_11234)
.L_11234:
        /*010c*/ 	.word	0x00000000
        /*0110*/ 	.short	0x0003
        /*0112*/ 	.short	0x0018
        /*0114*/ 	.byte	0x00, 0xf5, 0x21, 0x00


	//----- nvinfo : EIATTR_KPARAM_INFO
	.align		4
.L_11235:
        /*0118*/ 	.byte	0x04, 0x17
        /*011a*/ 	.short	(.L_11237 - .L_11236)
.L_11236:
        /*011c*/ 	.word	0x00000000
        /*0120*/ 	.short	0x0002
        /*0122*/ 	.short	0x0010
        /*0124*/ 	.byte	0x00, 0xf5, 0x21, 0x00


	//----- nvinfo : EIATTR_KPARAM_INFO
	.align		4
.L_11237:
        /*0128*/ 	.byte	0x04, 0x17
        /*012a*/ 	.short	(.L_11239 - .L_11238)
.L_11238:
        /*012c*/ 	.word	0x00000000
        /*0130*/ 	.short	0x0001
        /*0132*/ 	.short	0x0008
        /*0134*/ 	.byte	0x00, 0xf5, 0x21, 0x00


	//----- nvinfo : EIATTR_KPARAM_INFO
	.align		4
.L_11239:
        /*0138*/ 	.byte	0x04, 0x17
        /*013a*/ 	.short	(.L_11241 - .L_11240)
.L_11240:
        /*013c*/ 	.word	0x00000000
        /*0140*/ 	.short	0x0000
        /*0142*/ 	.short	0x0000
        /*0144*/ 	.byte	0x00, 0xf5, 0x21, 0x00


	//----- nvinfo : EIATTR_SPARSE_MMA_MASK
	.align		4
.L_11241:
        /*0148*/ 	.byte	0x03, 0x50
        /*014a*/ 	.short	0x0000


	//----- nvinfo : EIATTR_MAXREG_COUNT
	.align		4
        /*014c*/ 	.byte	0x03, 0x1b
        /*014e*/ 	.short	0x00ff


	//----- nvinfo : EIATTR_NUM_BARRIERS
	.align		4
        /*0150*/ 	.byte	0x02, 0x4c
        /*0152*/ 	.byte	0x01
	.zero		1


	//----- nvinfo : EIATTR_EXTERNS
	.align		4
        /*0154*/ 	.byte	0x04, 0x0f
        /*0156*/ 	.short	(.L_11243 - .L_11242)


	//   ....[0]....
	.align		4
.L_11242:
        /*0158*/ 	.word	index@(__assertfail)


	//----- nvinfo : EIATTR_MERCURY_ISA_VERSION
	.align		4
.L_11243:
        /*015c*/ 	.byte	0x03, 0x5f
        /*015e*/ 	.short	0x0101


	//----- nvinfo : EIATTR_COOP_GROUP_MASK_REGIDS
	.align		4
        /*0160*/ 	.byte	0x04, 0x29
        /*0162*/ 	.short	(.L_11245 - .L_11244)


	//   ....[0]....
.L_11244:
        /*0164*/ 	.word	0xffffffff


	//   ....[1]....
        /*0168*/ 	.word	0xffffffff


	//   ....[2]....
        /*016c*/ 	.word	0xffffffff


	//   ....[3]....
        /*0170*/ 	.word	0xffffffff


	//   ....[4]....
        /*0174*/ 	.word	0xffffffff


	//   ....[5]....
        /*0178*/ 	.word	0xffffffff


	//   ....[6]....
        /*017c*/ 	.word	0xffffffff


	//   ....[7]....
        /*0180*/ 	.word	0xffffffff


	//   ....[8]....
        /*0184*/ 	.word	0xffffffff


	//   ....[9]....
        /*0188*/ 	.word	0xffffffff


	//   ....[10]....
        /*018c*/ 	.word	0xffffffff


	//   ....[11]....
        /*0190*/ 	.word	0xffffffff


	//   ....[12]....
        /*0194*/ 	.word	0xffffffff


	//   ....[13]....
        /*0198*/ 	.word	0xffffffff


	//   ....[14]....
        /*019c*/ 	.word	0xffffffff


	//   ....[15]....
        /*01a0*/ 	.word	0xffffffff


	//   ....[16]....
        /*01a4*/ 	.word	0xffffffff


	//   ....[17]....
        /*01a8*/ 	.word	0xffffffff


	//   ....[18]....
        /*01ac*/ 	.word	0xffffffff


	//   ....[19]....
        /*01b0*/ 	.word	0xffffffff


	//   ....[20]....
        /*01b4*/ 	.word	0xffffffff


	//   ....[21]....
        /*01b8*/ 	.word	0xffffffff


	//   ....[22]....
        /*01bc*/ 	.word	0xffffffff


	//   ....[23]....
        /*01c0*/ 	.word	0x0500000f


	//   ....[24]....
        /*01c4*/ 	.word	0x0500000f


	//   ....[25]....
        /*01c8*/ 	.word	0x0500000f


	//   ....[26]....
        /*01cc*/ 	.word	0x0500000f


	//   ....[27]....
        /*01d0*/ 	.word	0x0500000f


	//   ....[28]....
        /*01d4*/ 	.word	0x0500000f


	//   ....[29]....
        /*01d8*/ 	.word	0x0500000f


	//   ....[30]....
        /*01dc*/ 	.word	0x0500000f


	//   ....[31]....
        /*01e0*/ 	.word	0x0500000f


	//   ....[32]....
        /*01e4*/ 	.word	0x0500000f


	//   ....[33]....
        /*01e8*/ 	.word	0x0500000f


	//   ....[34]....
        /*01ec*/ 	.word	0x0500000f


	//   ....[35]....
        /*01f0*/ 	.word	0x0500000f


	//   ....[36]....
        /*01f4*/ 	.word	0x0500000f


	//   ....[37]....
        /*01f8*/ 	.word	0x0500000f


	//   ....[38]....
        /*01fc*/ 	.word	0x0500000f


	//   ....[39]....
        /*0200*/ 	.word	0x0500000f


	//   ....[40]....
        /*0204*/ 	.word	0x0500000f


	//   ....[41]....
        /*0208*/ 	.word	0x0500000f


	//   ....[42]....
        /*020c*/ 	.word	0x0500000f


	//----- nvinfo : EIATTR_COOP_GROUP_INSTR_OFFSETS
	.align		4
.L_11245:
        /*0210*/ 	.byte	0x04, 0x28
        /*0212*/ 	.short	(.L_11247 - .L_11246)


	//   ....[0]....
.L_11246:
        /*0214*/ 	.word	0x00000ac0


	//   ....[1]....
        /*0218*/ 	.word	0x00000ae0


	//   ....[2]....
        /*021c*/ 	.word	0x00000b00


	//   ....[3]....
        /*0220*/ 	.word	0x00000b20


	//   ....[4]....
        /*0224*/ 	.word	0x00000c30


	//   ....[5]....
        /*0228*/ 	.word	0x00000c50


	//   ....[6]....
        /*022c*/ 	.word	0x00000c70


	//   ....[7]....
        /*0230*/ 	.word	0x00001aa0


	//   ....[8]....
        /*0234*/ 	.word	0x00001ad0


	//   ....[9]....
        /*0238*/ 	.word	0x00001af0


	//   ....[10]....
        /*023c*/ 	.word	0x00001b10


	//   ....[11]....
        /*0240*/ 	.word	0x00001b30


	//   ....[12]....
        /*0244*/ 	.word	0x00001b80


	//   ....[13]....
        /*0248*/ 	.word	0x00001ba0


	//   ....[14]....
        /*024c*/ 	.word	0x00001bc0


	//   ....[15]....
        /*0250*/ 	.word	0x00002a90


	//   ....[16]....
        /*0254*/ 	.word	0x00002ab0


	//   ....[17]....
        /*0258*/ 	.word	0x00002ac0


	//   ....[18]....
        /*025c*/ 	.word	0x00002ad0


	//   ....[19]....
        /*0260*/ 	.word	0x00002ae0


	//   ....[20]....
        /*0264*/ 	.word	0x00002af0


	//   ....[21]....
        /*0268*/ 	.word	0x00002b00


	//   ....[22]....
        /*026c*/ 	.word	0x00002b20


	//   ....[23]....
        /*0270*/ 	.word	0x000033f0


	//   ....[24]....
        /*0274*/ 	.word	0x00003450


	//   ....[25]....
        /*0278*/ 	.word	0x000034b0


	//   ....[26]....
        /*027c*/ 	.word	0x00003510


	//   ....[27]....
        /*0280*/ 	.word	0x00003590


	//   ....[28]....
        /*0284*/ 	.word	0x000035f0


	//   ....[29]....
        /*0288*/ 	.word	0x00003650


	//   ....[30]....
        /*028c*/ 	.word	0x000036d0


	//   ....[31]....
        /*0290*/ 	.word	0x00003730


	//   ....[32]....
        /*0294*/ 	.word	0x000037b0


	//   ....[33]....
        /*0298*/ 	.word	0x00003810


	//   ....[34]....
        /*029c*/ 	.word	0x00003890


	//   ....[35]....
        /*02a0*/ 	.word	0x000038f0


	//   ....[36]....
        /*02a4*/ 	.word	0x00003970


	//   ....[37]....
        /*02a8*/ 	.word	0x000039d0


	//   ....[38]....
        /*02ac*/ 	.word	0x00003a50


	//   ....[39]....
        /*02b0*/ 	.word	0x00003ab0


	//   ....[40]....
        /*02b4*/ 	.word	0x00003b40


	//   ....[41]....
        /*02b8*/ 	.word	0x00003ba0


	//   ....[42]....
        /*02bc*/ 	.word	0x00003c20


	//----- nvinfo : EIATTR_VRC_CTA_INIT_COUNT
	.align		4
.L_11247:
        /*02c0*/ 	.byte	0x02, 0x4a
	.zero		1
	.zero		1


	//----- nvinfo : EIATTR_SYSCALL_OFFSETS
	.align		4
        /*02c4*/ 	.byte	0x04, 0x46
        /*02c6*/ 	.short	(.L_11249 - .L_11248)


	//   ....[0]....
.L_11248:
        /*02c8*/ 	.word	0x00002960


	//   ....[1]....
        /*02cc*/ 	.word	0x00003390


	//----- nvinfo : EIATTR_EXIT_INSTR_OFFSETS
	.align		4
.L_11249:
        /*02d0*/ 	.byte	0x04, 0x1c
        /*02d2*/ 	.short	(.L_11251 - .L_11250)


	//   ....[0]....
.L_11250:
        /*02d4*/ 	.word	0x00003130


	//   ....[1]....
        /*02d8*/ 	.word	0x00003170


	//   ....[2]....
        /*02dc*/ 	.word	0x00003290


	//   ....[3]....
        /*02e0*/ 	.word	0x000033a0


	//----- nvinfo : EIATTR_CRS_STACK_SIZE
	.align		4
.L_11251:
        /*02e4*/ 	.byte	0x04, 0x1e
        /*02e6*/ 	.short	(.L_11253 - .L_11252)
.L_11252:
        /*02e8*/ 	.word	0x00000000


	//----- nvinfo : EIATTR_CBANK_PARAM_SIZE
	.align		4
.L_11253:
        /*02ec*/ 	.byte	0x03, 0x19
        /*02ee*/ 	.short	0x007c


	//----- nvinfo : EIATTR_PARAM_CBANK
	.align		4
        /*02f0*/ 	.byte	0x04, 0x0a
        /*02f2*/ 	.short	(.L_11255 - .L_11254)
	.align		4
.L_11254:
        /*02f4*/ 	.word	index@(.nv.constant0._ZN4vllm25paged_attention_v1_kernelIfhLi64ELi16ELi128ELNS_18Fp8KVCacheDataTypeE2ELb1EEEvPT_PKS2_PKT0_S8_ifPKiSA_iPKfiiiSC_SC_iiiii)
        /*02f8*/ 	.short	0x0380
        /*02fa*/ 	.short	0x007c


	//----- nvinfo : EIATTR_SW_WAR
	.align		4
.L_11255:
        /*02fc*/ 	.byte	0x04, 0x36
        /*02fe*/ 	.short	(.L_11257 - .L_11256)
.L_11256:
        /*0300*/ 	.word	0x00000008
.L_11257:


//--------------------- .nv.info._ZN4vllm25paged_attention_v1_kernelIfhLi32ELi16ELi128ELNS_18Fp8KVCacheDataTypeE2ELb1EEEvPT_PKS2_PKT0_S8_ifPKiSA_iPKfiiiSC_SC_iiiii --------------------------
	.section	.nv.info._ZN4vllm25paged_attention_v1_kernelIfhLi32ELi16ELi128ELNS_18Fp8KVCacheDataTypeE2ELb1EEEvPT_PKS2_PKT0_S8_ifPKiSA_iPKfiiiSC_SC_iiiii,"",@"SHT_CUDA_INFO"
	.sectionflags	@""
	.align	4


	//----- nvinfo : EIATTR_CUDA_API_VERSION
	.align		4
        /*0000*/ 	.byte	0x04, 0x37
        /*0002*/ 	.short	(.L_11259 - .L_11258)
.L_11258:
        /*0004*/ 	.word	0x00000082


	//----- nvinfo : EIATTR_KPARAM_INFO
	.align		4
.L_11259:
        /*0008*/ 	.byte	0x04, 0x17
        /*000a*/ 	.short	(.L_11261 - .L_11260)
.L_11260:
        /*000c*/ 	.word	0x00000000
        /*0010*/ 	.short	0x0013
        /*0012*/ 	.short	0x0078
        /*0014*/ 	.byte	0x00, 0xf0, 0x11, 0x00


	//----- nvinfo : EIATTR_KPARAM_INFO
	.align		4
.L_11261:
        /*0018*/ 	.byte	0x04, 0x17
        /*001a*/ 	.short	(.L_11263 - .L_11262)
.L_11262:
        /*001c*/ 	.word	0x00000000
        /*0020*/ 	.short	0x0012
        /*0022*/ 	.short	0x0074
        /*0024*/ 	.byte	0x00, 0xf0, 0x11, 0x00


	//----- nvinfo : EIATTR_KPARAM_INFO
	.align		4
.L_11263:
        /*0028*/ 	.byte	0x04, 0x17
        /*002a*/ 	.short	(.L_11265 - .L_11264)
.L_11264:
        /*002c*/ 	.word	0x00000000
        /*0030*/ 	.short	0x0011
        /*0032*/ 	.short	0x0070
        /*0034*/ 	.byte	0x00, 0xf0, 0x11, 0x00


	//----- nvinfo : EIATTR_KPARAM_INFO
	.align		4
.L_11265:
        /*0038*/ 	.byte	0x04, 0x17
        /*003a*/ 	.short	(.L_11267 - .L_11266)
.L_11266:
        /*003c*/ 	.word	0x00000000
        /*0040*/ 	.short	0x0010
        /*0042*/ 	.short	0x006c
        /*0044*/ 	.byte	0x00, 0xf0, 0x11, 0x00


	//----- nvinfo : EIATTR_KPARAM_INFO
	.align		4
.L_11267:
        /*0048*/ 	.byte	0x04, 0x17
        /*004a*/ 	.short	(.L_11269 - .L_11268)
.L_11268:
        /*004c*/ 	.word	0x00000000
        /*0050*/ 	.short	0x000f
        /*0052*/ 	.short	0x0068
        /*0054*/ 	.byte	0x00, 0xf0, 0x11, 0x00


	//----- nvinfo : EIATTR_KPARAM_INFO
	.align		4
.L_11269:
        /*0058*/ 	.byte	0x04, 0x17
        /*005a*/ 	.short	(.L_11271 - .L_11270)
.L_11270:
        /*005c*/ 	.word	0x00000000
        /*0060*/ 	.short	0x000e
        /*0062*/ 	.short	0x0060
        /*0064*/ 	.byte	0x00, 0xf5, 0x21, 0x00


	//----- nvinfo : EIATTR_KPARAM_INFO
	.align		4
.L_11271:
        /*0068*/ 	.byte	0x04, 0x17
        /*006a*/ 	.short	(.L_11273 - .L_11272)
.L_11272:
        /*006c*/ 	.word	0x00000000
        /*0070*/ 	.short	0x000d
        /*0072*/ 	.short	0x0058
        /*0074*/ 	.byte	0x00, 0xf5, 0x21, 0x00


	//----- nvinfo : EIATTR_KPARAM_INFO
	.align		4
.L_11273:
        /*0078*/ 	.byte	0x04, 0x17
        /*007a*/ 	.short	(.L_11275 - .L_11274)
.L_11274:
        /*007c*/ 	.word	0x00000000
        /*0080*/ 	.short	0x000c
        /*0082*/ 	.short	0x0050
        /*0084*/ 	.byte	0x00, 0xf0, 0x11, 0x00


	//----- nvinfo : EIATTR_KPARAM_INFO
	.align		4
.L_11275:
        /*0088*/ 	.byte	0x04, 0x17
        /*008a*/ 	.short	(.L_11277 - .L_11276)
.L_11276:
        /*008c*/ 	.word	0x00000000
        /*0090*/ 	.short	0x000b
        /*0092*/ 	.short	0x004c
        /*0094*/ 	.byte	0x00, 0xf0, 0x11, 0x00


	//----- nvinfo : EIATTR_KPARAM_INFO
	.align		4
.L_11277:
        /*0098*/ 	.byte	0x04, 0x17
        /*009a*/ 	.short	(.L_11279 - .L_11278)
.L_11278:
        /*009c*/ 	.word	0x00000000
        /*00a0*/ 	.short	0x000a
        /*00a2*/ 	.short	0x0048
        /*00a4*/ 	.byte	0x00, 0xf0, 0x11, 0x00


	//----- nvinfo : EIATTR_KPARAM_INFO
	.align		4
.L_11279:
        /*00a8*/ 	.byte	0x04, 0x17
        /*00aa*/ 	.short	(.L_11281 - .L_11280)
.L_11280:
        /*00ac*/ 	.word	0x00000000
        /*00b0*/ 	.short	0x0009
        /*00b2*/ 	.short	0x0040
        /*00b4*/ 	.byte	0x00, 0xf5, 0x21, 0x00


	//----- nvinfo : EIATTR_KPARAM_INFO
	.align		4
.L_11281:
        /*00b8*/ 	.byte	0x04, 0x17
        /*00ba*/ 	.short	(.L_11283 - .L_11282)
.L_11282:
        /*00bc*/ 	.word	0x00000000
        /*00c0*/ 	.short	0x0008
        /*00c2*/ 	.short	0x0038
        /*00c4*/ 	.byte	0x00, 0xf0, 0x11, 0x00


	//----- nvinfo : EIATTR_KPARAM_INFO
	.align		4
.L_11283:
        /*00c8*/ 	.byte	0x04, 0x17
        /*00ca*/ 	.short	(.L_11285 - .L_11284)
.L_11284:
        /*00cc*/ 	.word	0x00000000
        /*00d0*/ 	.short	0x0007
        /*00d2*/ 	.short	0x0030
        /*00d4*/ 	.byte	0x00, 0xf5, 0x21, 0x00


	//----- nvinfo : EIATTR_KPARAM_INFO
	.align		4
.L_11285:
        /*00d8*/ 	.byte	0x04, 0x17
        /*00da*/ 	.short	(.L_11287 - .L_11286)
.L_11286:
        /*00dc*/ 	.word	0x00000000
        /*00e0*/ 	.short	0x0006
        /*00e2*/ 	.short	0x0028
        /*00e4*/ 	.byte	0x00, 0xf5, 0x21, 0x00


	//----- nvinfo : EIATTR_KPARAM_INFO
	.align		4
.L_11287:
        /*00e8*/ 	.byte	0x04, 0x17
        /*00ea*/ 	.short	(.L_11289 - .L_11288)
.L_11288:
        /*00ec*/ 	.word	0x00000000
        /*00f0*/ 	.short	0x0005
        /*00f2*/ 	.short	0x0024
        /*00f4*/ 	.byte	0x00, 0xf0, 0x11, 0x00


	//----- nvinfo : EIATTR_KPARAM_INFO
	.align		4
.L_11289:
        /*00f8*/ 	.byte	0x04, 0x17
        /*00fa*/ 	.short	(.L_11291 - .L_11290)
.L_11290:
        /*00fc*/ 	.word	0x00000000
        /*0100*/ 	.short	0x0004
        /*0102*/ 	.short	0x0020
        /*0104*/ 	.byte	0x00, 0xf0, 0x11, 0x00


	//----- nvinfo : EIATTR_KPARAM_INFO
	.align		4
.L_11291:
        /*0108*/ 	.byte	0x04, 0x17
        /*010a*/ 	.short	(.L_11293 - .L_11292)
.L_11292:
        /*010c*/ 	.word	0x00000000
        /*0110*/ 	.short	0x0003
        /*0112*/ 	.short	0x0018
        /*0114*/ 	.byte	0x00, 0xf5, 0x21, 0x00


	//----- nvinfo : EIATTR_KPARAM_INFO
	.align		4
.L_11293:
        /*0118*/ 	.byte	0x04, 0x17
        /*011a*/ 	.short	(.L_11295 - .L_11294)
.L_11294:
        /*011c*/ 	.word	0x00000000
        /*0120*/ 	.short	0x0002
        /*0122*/ 	.short	0x0010
        /*0124*/ 	.byte	0x00, 0xf5, 0x21, 0x00


	//----- nvinfo : EIATTR_KPARAM_INFO
	.align		4
.L_11295:
        /*0128*/ 	.byte	0x04, 0x17
        /*012a*/ 	.short	(.L_11297 - .L_11296)
.L_11296:
        /*012c*/ 	.word	0x00000000
        /*0130*/ 	.short	0x0001
        /*0132*/ 	.short	0x0008
        /*0134*/ 	.byte	0x00, 0xf5, 0x21, 0x00


	//----- nvinfo : EIATTR_KPARAM_INFO
	.align		4
.L_11297:
        /*0138*/ 	.byte	0x04, 0x17
        /*013a*/ 	.short	(.L_11299 - .L_11298)
.L_11298:
        /*013c*/ 	.word	0x00000000
        /*0140*/ 	.short	0x0000
        /*0142*/ 	.short	0x0000
        /*0144*/ 	.byte	0x00, 0xf5, 0x21, 0x00


	//----- nvinfo : EIATTR_SPARSE_MMA_MASK
	.align		4
.L_11299:
        /*0148*/ 	.byte	0x03, 0x50
        /*014a*/ 	.short	0x0000


	//----- nvinfo : EIATTR_MAXREG_COUNT
	.align		4
        /*014c*/ 	.byte	0x03, 0x1b
        /*014e*/ 	.short	0x00ff


	//----- nvinfo : EIATTR_NUM_BARRIERS
	.align		4
        /*0150*/ 	.byte	0x02, 0x4c
        /*0152*/ 	.byte	0x01
	.zero		1


	//----- nvinfo : EIATTR_EXTERNS
	.align		4
        /*0154*/ 	.byte	0x04, 0x0f
        /*0156*/ 	.short	(.L_11301 - .L_11300)


	//   ....[0]....
	.align		4
.L_11300:
        /*0158*/ 	.word	index@(__assertfail)


	//----- nvinfo : EIATTR_MERCURY_ISA_VERSION
	.align		4
.L_11301:
        /*015c*/ 	.byte	0x03, 0x5f
        /*015e*/ 	.short	0x0101


	//----- nvinfo : EIATTR_COOP_GROUP_MASK_REGIDS
	.align		4
        /*0160*/ 	.byte	0x04, 0x29
        /*0162*/ 	.short	(.L_11303 - .L_11302)


	//   ....[0]....
.L_11302:
        /*0164*/ 	.word	0xffffffff


	//   ....[1]....
        /*0168*/ 	.word	0xffffffff


	//   ....[2]....
        /*016c*/ 	.word	0xffffffff


	//   ....[3]....
        /*0170*/ 	.word	0xffffffff


	//   ....[4]....
        /*0174*/ 	.word	0xffffffff


	//   ....[5]....
        /*0178*/ 	.word	0xffffffff


	//   ....[6]....
        /*017c*/ 	.word	0xffffffff


	//   ....[7]....
        /*0180*/ 	.word	0xffffffff


	//   ....[8]....
        /*0184*/ 	.word	0xffffffff


	//   ....[9]....
        /*0188*/ 	.word	0xffffffff


	//   ....[10]....
        /*018c*/ 	.word	0xffffffff


	//   ....[11]....
        /*0190*/ 	.word	0xffffffff


	//   ....[12]....
        /*0194*/ 	.word	0xffffffff


	//   ....[13]....
        /*0198*/ 	.word	0xffffffff


	//   ....[14]....
        /*019c*/ 	.word	0xffffffff


	//   ....[15]....
        /*01a0*/ 	.word	0xffffffff


	//   ....[16]....
        /*01a4*/ 	.word	0xffffffff


	//   ....[17]....
        /*01a8*/ 	.word	0xffffffff


	//   ....[18]....
        /*01ac*/ 	.word	0xffffffff


	//   ....[19]....
        /*01b0*/ 	.word	0x0500000f


	//   ....[20]....
        /*01b4*/ 	.word	0x0500000f


	//   ....[21]....
        /*01b8*/ 	.word	0x0500000f


	//   ....[22]....
        /*01bc*/ 	.word	0x0500000f


	//   ....[23]....
        /*01c0*/ 	.word	0x0500000f


	//   ....[24]....
        /*01c4*/ 	.word	0x0500000f


	//   ....[25]....
        /*01c8*/ 	.word	0x0500000f


	//   ....[26]....
        /*01cc*/ 	.word	0x0500000f


	//   ....[27]....
        /*01d0*/ 	.word	0x0500000f


	//   ....[28]....
        /*01d4*/ 	.word	0x0500000f


	//   ....[29]....
        /*01d8*/ 	.word	0x0500000f


	//   ....[30]....
        /*01dc*/ 	.word	0x0500000f


	//----- nvinfo : EIATTR_COOP_GROUP_INSTR_OFFSETS
	.align		4
.L_11303:
        /*01e0*/ 	.byte	0x04, 0x28
        /*01e2*/ 	.short	(.L_11305 - .L_11304)


	//   ....[0]....
.L_11304:
        /*01e4*/ 	.word	0x00000ac0


	//   ....[1]....
        /*01e8*/ 	.word	0x00000ae0


	//   ....[2]....
        /*01ec*/ 	.word	0x00000b00


	//   ....[3]....
        /*01f0*/ 	.word	0x00000b20


	//   ....[4]....
        /*01f4*/ 	.word	0x00000c30


	//   ....[5]....
        /*01f8*/ 	.word	0x00000c50


	//   ....[6]....
        /*01fc*/ 	.word	0x00000c70


	//   ....[7]....
        /*0200*/ 	.word	0x00001aa0


	//   ....[8]....
        /*0204*/ 	.word	0x00001ad0


	//   ....[9]....
        /*0208*/ 	.word	0x00001af0


	//   ....[10]....
        /*020c*/ 	.word	0x00001b10


	//   ....[11]....
        /*0210*/ 	.word	0x00001b30


	//   ....[12]....
        /*0214*/ 	.word	0x00001b80


	//   ....[13]....
        /*0218*/ 	.word	0x00001ba0


	//   ....[14]....
        /*021c*/ 	.word	0x00001bc0


	//   ....[15]....
        /*0220*/ 	.word	0x00002a10


	//   ....[16]....
        /*0224*/ 	.word	0x00002a20


	//   ....[17]....
        /*0228*/ 	.word	0x00002a30


	//   ....[18]....
        /*022c*/ 	.word	0x00002a40


	//   ....[19]....
        /*0230*/ 	.word	0x00003070


	//   ....[20]....
        /*0234*/ 	.word	0x000030d0


	//   ....[21]....
        /*0238*/ 	.word	0x00003130


	//   ....[22]....
        /*023c*/ 	.word	0x00003190


	//   ....[23]....
        /*0240*/ 	.word	0x00003210


	//   ....[24]....
        /*0244*/ 	.word	0x00003270


	//   ....[25]....
        /*0248*/ 	.word	0x000032d0


	//   ....[26]....
        /*024c*/ 	.word	0x00003350


	//   ....[27]....
        /*0250*/ 	.word	0x000033b0


	//   ....[28]....
        /*0254*/ 	.word	0x00003430


	//   ....[29]....
        /*0258*/ 	.word	0x00003490


	//   ....[30]....
        /*025c*/ 	.word	0x00003500


	//----- nvinfo : EIATTR_VRC_CTA_INIT_COUNT
	.align		4
.L_11305:
        /*0260*/ 	.byte	0x02, 0x4a
	.zero		1
	.zero		1


	//----- nvinfo : EIATTR_SYSCALL_OFFSETS
	.align		4
        /*0264*/ 	.byte	0x04, 0x46
        /*0266*/ 	.short	(.L_11307 - .L_11306)


	//   ....[0]....
.L_11306:
        /*0268*/ 	.word	0x00002960


	//   ....[1]....
        /*026c*/ 	.word	0x00003010


	//----- nvinfo : EIATTR_EXIT_INSTR_OFFSETS
	.align		4
.L_11307:
        /*0270*/ 	.byte	0x04, 0x1c
        /*0272*/ 	.short	(.L_11309 - .L_11308)


	//   ....[0]....
.L_11308:
        /*0274*/ 	.word	0x00002db0


	//   ....[1]....
        /*0278*/ 	.word	0x00002df0


	//   ....[2]....
        /*027c*/ 	.word	0x00002f10


	//   ....[3]....
        /*0280*/ 	.word	0x00003020


	//----- nvinfo : EIATTR_CRS_STACK_SIZE
	.align		4
.L_11309:
        /*0284*/ 	.byte	0x04, 0x1e
        /*0286*/ 	.short	(.L_11311 - .L_11310)
.L_11310:
        /*0288*/ 	.word	0x00000000


	//----- nvinfo : EIATTR_CBANK_PARAM_SIZE
	.align		4
.L_11311:
        /*028c*/ 	.byte	0x03, 0x19
        /*028e*/ 	.short	0x007c


	//----- nvinfo : EIATTR_PARAM_CBANK
	.align		4
        /*0290*/ 	.byte	0x04, 0x0a
        /*0292*/ 	.short	(.L_11313 - .L_11312)
	.align		4
.L_11312:
        /*0294*/ 	.word	index@(.nv.constant0._ZN4vllm25paged_attention_v1_kernelIfhLi32ELi16ELi128ELNS_18Fp8KVCacheDataTypeE2ELb1EEEvPT_PKS2_PKT0_S8_ifPKiSA_iPKfiiiSC_SC_iiiii)
        /*0298*/ 	.short	0x0380
        /*029a*/ 	.short	0x007c


	//----- nvinfo : EIATTR_SW_WAR
	.align		4
.L_11313:
        /*029c*/ 	.byte	0x04, 0x36
        /*029e*/ 	.short	(.L_11315 - .L_11314)
.L_11314:
        /*02a0*/ 	.word	0x00000008
.L_11315:


//--------------------- .nv.info._ZN4vllm25paged_attention_v1_kernelIfhLi256ELi8ELi128ELNS_18Fp8KVCacheDataTypeE2ELb0EEEvPT_PKS2_PKT0_S8_ifPKiSA_iPKfiiiSC_SC_iiiii --------------------------
	.section	.nv.info._ZN4vllm25paged_attention_v1_kernelIfhLi256ELi8ELi128ELNS_18Fp8KVCacheDataTypeE2ELb0EEEvPT_PKS2_PKT0_S8_ifPKiSA_iPKfiiiSC_SC_iiiii,"",@"SHT_CUDA_INFO"
	.sectionflags	@""
	.align	4


	//----- nvinfo : EIATTR_CUDA_API_VERSION
	.align		4
        /*0000*/ 	.byte	0x04, 0x37
        /*0002*/ 	.short	(.L_11317 - .L_11316)
.L_11316:
        /*0004*/ 	.word	0x00000082


	//----- nvinfo : EIATTR_KPARAM_INFO
	.align		4
.L_11317:
        /*0008*/ 	.byte	0x04, 0x17
        /*000a*/ 	.short	(.L_11319 - .L_11318)
.L_11318:
        /*000c*/ 	.word	0x00000000
        /*0010*/ 	.short	0x0013
        /*0012*/ 	.short	0x0078
        /*0014*/ 	.byte	0x00, 0xf0, 0x11, 0x00


	//----- nvinfo : EIATTR_KPARAM_INFO
	.align		4
.L_11319:
        /*0018*/ 	.byte	0x04, 0x17
        /*001a*/ 	.short	(.L_11321 - .L_11320)
.L_11320:
        /*001c*/ 	.word	0x00000000
        /*0020*/ 	.short	0x0012
        /*0022*/ 	.short	0x0074
        /*0024*/ 	.byte	0x00, 0xf0, 0x11, 0x00


	//----- nvinfo : EIATTR_KPARAM_INFO
	.align		4
.L_11321:
        /*0028*/ 	.byte	0x04, 0x17
        /*002a*/ 	.short	(.L_11323 - .L_11322)
.L_11322:
        /*002c*/ 	.word	0x00000000
        /*0030*/ 	.short	0x0011
        /*0032*/ 	.short	0x0070
        /*0034*/ 	.byte	0x00, 0xf0, 0x11, 0x00


	//----- nvinfo : EIATTR_KPARAM_INFO
	.align		4
.L_11323:
        /*0038*/ 	.byte	0x04, 0x17
        /*003a*/ 	.short	(.L_11325 - .L_11324)
.L_11324:
        /*003c*/ 	.word	0x00000000
        /*0040*/ 	.short	0x0010
        /*0042*/ 	.short	0x006c
        /*0044*/ 	.byte	0x00, 0xf0, 0x11, 0x00


	//----- nvinfo : EIATTR_KPARAM_INFO
	.align		4
.L_11325:
        /*0048*/ 	.byte	0x04, 0x17
        /*004a*/ 	.short	(.L_11327 - .L_11326)
.L_11326:
        /*004c*/ 	.word	0x00000000
        /*0050*/ 	.short	0x000f
        /*0052*/ 	.short	0x0068
        /*0054*/ 	.byte	0x00, 0xf0, 0x11, 0x00


	//----- nvinfo : EIATTR_KPARAM_INFO
	.align		4
.L_11327:
        /*0058*/ 	.byte	0x04, 0x17
        /*005a*/ 	.short	(.L_11329 - .L_11328)
.L_11328:
        /*005c*/ 	.word	0x00000000
        /*0060*/ 	.short	0x000e
        /*0062*/ 	.short	0x0060
        /*0064*/ 	.byte	0x00, 0xf5, 0x21, 0x00


	//----- nvinfo : EIATTR_KPARAM_INFO
	.align		4
.L_11329:
        /*0068*/ 	.byte	0x04, 0x17
        /*006a*/ 	.short	(.L_11331 - .L_11330)
.L_11330:
        /*006c*/ 	.word	0x00000000
        /*0070*/ 	.short	0x000d
        /*0072*/ 	.short	0x0058
        /*0074*/ 	.byte	0x00, 0xf5, 0x21, 0x00


	//----- nvinfo : EIATTR_KPARAM_INFO
	.align		4
.L_11331:
        /*0078*/ 	.byte	0x04, 0x17
        /*007a*/ 	.short	(.L_11333 - .L_11332)
.L_11332:
        /*007c*/ 	.word	0x00000000
        /*0080*/ 	.short	0x000c
        /*0082*/ 	.short	0x0050
        /*0084*/ 	.byte	0x00, 0xf0, 0x11, 0x00


	//----- nvinfo : EIATTR_KPARAM_INFO
	.align		4
.L_11333:
        /*0088*/ 	.byte	0x04, 0x17
        /*008a*/ 	.short	(.L_11335 - .L_11334)
.L_11334:
        /*008c*/ 	.word	0x00000000
        /*0090*/ 	.short	0x000b
        /*0092*/ 	.short	0x004c
        /*0094*/ 	.byte	0x00, 0xf0, 0x11, 0x00


	//----- nvinfo : EIATTR_KPARAM_INFO
	.align		4
.L_11335:
        /*0098*/ 	.byte	0x04, 0x17
        /*009a*/ 	.short	(.L_11337 - .L_11336)
.L_11336:
        /*009c*/ 	.word	0x00000000
        /*00a0*/ 	.short	0x000a
        /*00a2*/ 	.short	0x0048
        /*00a4*/ 	.byte	0x00, 0xf0, 0x11, 0x00


	//----- nvinfo : EIATTR_KPARAM_INFO
	.align		4
.L_11337:
        /*00a8*/ 	.byte	0x04, 0x17
        /*00aa*/ 	.short	(.L_11339 - .L_11338)
.L_11338:
        /*00ac*/ 	.word	0x00000000
        /*00b0*/ 	.short	0x0009
        /*00b2*/ 	.short	0x0040
        /*00b4*/ 	.byte	0x00, 0xf5, 0x21, 0x00


	//----- nvinfo : EIATTR_KPARAM_INFO
	.align		4
.L_11339:
        /*00b8*/ 	.byte	0x04, 0x17
        /*00ba*/ 	.short	(.L_11341 - .L_11340)
.L_11340:
        /*00bc*/ 	.word	0x00000000
        /*00c0*/ 	.short	0x0008
        /*00c2*/ 	.short	0x0038
        /*00c4*/ 	.byte	0x00, 0xf0, 0x11, 0x00


	//----- nvinfo : EIATTR_KPARAM_INFO
	.align		4
.L_11341:
        /*00c8*/ 	.byte	0x04, 0x17
        /*00ca*/ 	.short	(.L_11343 - .L_11342)
.L_11342:
        /*00cc*/ 	.word	0x00000000
        /*00d0*/ 	.short	0x0007
        /*00d2*/ 	.short	0x0030
        /*00d4*/ 	.byte	0x00, 0xf5, 0x21, 0x00


	//----- nvinfo : EIATTR_KPARAM_INFO
	.align		4
.L_11343:
        /*00d8*/ 	.byte	0x04, 0x17
        /*00da*/ 	.short	(.L_11345 - .L_11344)
.L_11344:
        /*00dc*/ 	.word	0x00000000
        /*00e0*/ 	.short	0x0006
        /*00e2*/ 	.short	0x0028
        /*00e4*/ 	.byte	0x00, 0xf5, 0x21, 0x00


	//----- nvinfo : EIATTR_KPARAM_INFO
	.align		4
.L_11345:
        /*00e8*/ 	.byte	0x04, 0x17
        /*00ea*/ 	.short	(.L_11347 - .L_11346)
.L_11346:
        /*00ec*/ 	.word	0x00000000
        /*00f0*/ 	.short	0x0005
        /*00f2*/ 	.short	0x0024
        /*00f4*/ 	.byte	0x00, 0xf0, 0x11, 0x00


	//----- nvinfo : EIATTR_KPARAM_INFO
	.align		4
.L_11347:
        /*00f8*/ 	.byte	0x04, 0x17
        /*00fa*/ 	.short	(.L_11349 - .L_11348)
.L_11348:
        /*00fc*/ 	.word	0x00000000
        /*0100*/ 	.short	0x0004
        /*0102*/ 	.short	0x0020
        /*0104*/ 	.byte	0x00, 0xf0, 0x11, 0x00


	//----- nvinfo : EIATTR_KPARAM_INFO
	.align		4
.L_11349:
        /*0108*/ 	.byte	0x04, 0x17
        /*010a*/ 	.short	(.L_11351 - .L_11350)
.L_11350:
        /*010c*/ 	.word	0x00000000
        /*0110*/ 	.short	0x0003
        /*0112*/ 	.short	0x0018
        /*0114*/ 	.byte	0x00, 0xf5, 0x21, 0x00


	//----- nvinfo : EIATTR_KPARAM_INFO
	.align		4
.L_11351:
        /*0118*/ 	.byte	0x04, 0x17
        /*011a*/ 	.short	(.L_11353 - .L_11352)
.L_11352:
        /*011c*/ 	.word	0x00000000
        /*0120*/ 	.short	0x0002
        /*0122*/ 	.short	0x0010
        /*0124*/ 	.byte	0x00, 0xf5, 0x21, 0x00


	//----- nvinfo : EIATTR_KPARAM_INFO
	.align		4
.L_11353:
        /*0128*/ 	.byte	0x04, 0x17
        /*012a*/ 	.short	(.L_11355 - .L_11354)
.L_11354:
        /*012c*/ 	.word	0x00000000
        /*0130*/ 	.short	0x0001
        /*0132*/ 	.short	0x0008
        /*0134*/ 	.byte	0x00, 0xf5, 0x21, 0x00


	//----- nvinfo : EIATTR_KPARAM_INFO
	.align		4
.L_11355:
        /*0138*/ 	.byte	0x04, 0x17
        /*013a*/ 	.short	(.L_11357 - .L_11356)
.L_11356:
        /*013c*/ 	.word	0x00000000
        /*0140*/ 	.short	0x0000
        /*0142*/ 	.short	0x0000
        /*0144*/ 	.byte	0x00, 0xf5, 0x21, 0x00


	//----- nvinfo : EIATTR_SPARSE_MMA_MASK
	.align		4
.L_11357:
        /*0148*/ 	.byte	0x03, 0x50
        /*014a*/ 	.short	0x0000


	//----- nvinfo : EIATTR_MAXREG_COUNT
	.align		4
        /*014c*/ 	.byte	0x03, 0x1b
        /*014e*/ 	.short	0x00ff


	//----- nvinfo : EIATTR_NUM_BARRIERS
	.align		4
        /*0150*/ 	.byte	0x02, 0x4c
        /*0152*/ 	.byte	0x01
	.zero		1


	//----- nvinfo : EIATTR_EXTERNS
	.align		4
        /*0154*/ 	.byte	0x04, 0x0f
        /*0156*/ 	.short	(.L_11359 - .L_11358)


	//   ....[0]....
	.align		4
.L_11358:
        /*0158*/ 	.word	index@(__assertfail)


	//----- nvinfo : EIATTR_MERCURY_ISA_VERSION
	.align		4
.L_11359:
        /*015c*/ 	.byte	0x03, 0x5f
        /*015e*/ 	.short	0x0101


	//----- nvinfo : EIATTR_COOP_GROUP_MASK_REGIDS
	.align		4
        /*0160*/ 	.byte	0x04, 0x29
        /*0162*/ 	.short	(.L_11361 - .L_11360)


	//   ....[0]....
.L_11360:
        /*0164*/ 	.word	0xffffffff


	//   ....[1]....
        /*0168*/ 	.word	0xffffffff


	//   ....[2]....
        /*016c*/ 	.word	0xffffffff


	//   ....[3]....
        /*0170*/ 	.word	0xffffffff


	//   ....[4]....
        /*0174*/ 	.word	0xffffffff


	//   ....[5]....
        /*0178*/ 	.word	0xffffffff


	//   ....[6]....
        /*017c*/ 	.word	0xffffffff


	//   ....[7]....
        /*0180*/ 	.word	0xffffffff


	//   ....[8]....
        /*0184*/ 	.word	0xffffffff


	//   ....[9]....
        /*0188*/ 	.word	0xffffffff


	//   ....[10]....
        /*018c*/ 	.word	0xffffffff


	//   ....[11]....
        /*0190*/ 	.word	0xffffffff


	//   ....[12]....
        /*0194*/ 	.word	0xffffffff


	//   ....[13]....
        /*0198*/ 	.word	0xffffffff


	//   ....[14]....
        /*019c*/ 	.word	0x0500000f


	//   ....[15]....
        /*01a0*/ 	.word	0x0500000f


	//   ....[16]....
        /*01a4*/ 	.word	0x0500000f


	//----- nvinfo : EIATTR_COOP_GROUP_INSTR_OFFSETS
	.align		4
.L_11361:
        /*01a8*/ 	.byte	0x04, 0x28
        /*01aa*/ 	.short	(.L_11363 - .L_11362)


	//   ....[0]....
.L_11362:
        /*01ac*/ 	.word	0x00000270


	//   ....[1]....
        /*01b0*/ 	.word	0x00000290


	//   ....[2]....
        /*01b4*/ 	.word	0x000002b0


	//   ....[3]....
        /*01b8*/ 	.word	0x000003c0


	//   ....[4]....
        /*01bc*/ 	.word	0x000003e0


	//   ....[5]....
        /*01c0*/ 	.word	0x00000400


	//   ....[6]....
        /*01c4*/ 	.word	0x00001230


	//   ....[7]....
        /*01c8*/ 	.word	0x00001260


	//   ....[8]....
        /*01cc*/ 	.word	0x00001280


	//   ....[9]....
        /*01d0*/ 	.word	0x000012a0


	//   ....[10]....
        /*01d4*/ 	.word	0x000012c0


	//   ....[11]....
        /*01d8*/ 	.word	0x00001310


	//   ....[12]....
        /*01dc*/ 	.word	0x00001330


	//   ....[13]....
        /*01e0*/ 	.word	0x00001350


	//   ....[14]....
        /*01e4*/ 	.word	0x00002770


	//   ....[15]....
        /*01e8*/ 	.word	0x000027d0


	//   ....[16]....
        /*01ec*/ 	.word	0x00002830


	//----- nvinfo : EIATTR_VRC_CTA_INIT_COUNT
	.align		4
.L_11363:
        /*01f0*/ 	.byte	0x02, 0x4a
	.zero		1
	.zero		1


	//----- nvinfo : EIATTR_SYSCALL_OFFSETS
	.align		4
        /*01f4*/ 	.byte	0x04, 0x46
        /*01f6*/ 	.short	(.L_11365 - .L_11364)


	//   ....[0]....
.L_11364:
        /*01f8*/ 	.word	0x00000220


	//----- nvinfo : EIATTR_EXIT_INSTR_OFFSETS
	.align		4
.L_11365:
        /*01fc*/ 	.byte	0x04, 0x1c
        /*01fe*/ 	.short	(.L_11367 - .L_11366)


	//   ....[0]....
.L_11366:
        /*0200*/ 	.word	0x00002520


	//   ....[1]....
        /*0204*/ 	.word	0x00002580


	//   ....[2]....
        /*0208*/ 	.word	0x00002720


	//----- nvinfo : EIATTR_CRS_STACK_SIZE
	.align		4
.L_11367:
        /*020c*/ 	.byte	0x04, 0x1e
        /*020e*/ 	.short	(.L_11369 - .L_11368)
.L_11368:
        /*0210*/ 	.word	0x00000000


	//----- nvinfo : EIATTR_CBANK_PARAM_SIZE
	.align		4
.L_11369:
        /*0214*/ 	.byte	0x03, 0x19
        /*0216*/ 	.short	0x007c


	//----- nvinfo : EIATTR_PARAM_CBANK
	.align		4
        /*0218*/ 	.byte	0x04, 0x0a
        /*021a*/ 	.short	(.L_11371 - .L_11370)
	.align		4
.L_11370:
        /*021c*/ 	.word	index@(.nv.constant0._ZN4vllm25paged_attention_v1_kernelIfhLi256ELi8ELi128ELNS_18Fp8KVCacheDataTypeE2ELb0EEEvPT_PKS2_PKT0_S8_ifPKiSA_iPKfiiiSC_SC_iiiii)
        /*0220*/ 	.short	0x0380
        /*0222*/ 	.short	0x007c


	//----- nvinfo : EIATTR_SW_WAR
	.align		4
.L_11371:
        /*0224*/ 	.byte	0x04, 0x36
        /*0226*/ 	.short	(.L_11373 - .L_11372)
.L_11372:
        /*0228*/ 	.word	0x00000008
.L_11373:


//--------------------- .nv.info._ZN4vllm25paged_attention_v1_kernelIfhLi192ELi8ELi128ELNS_18Fp8KVCacheDataTypeE2ELb0EEEvPT_PKS2_PKT0_S8_ifPKiSA_iPKfiiiSC_SC_iiiii --------------------------
	.section	.nv.info._ZN4vllm25paged_attention_v1_kernelIfhLi192ELi8ELi128ELNS_18Fp8KVCacheDataTypeE2ELb0EEEvPT_PKS2_PKT0_S8_ifPKiSA_iPKfiiiSC_SC_iiiii,"",@"SHT_CUDA_INFO"
	.sectionflags	@""
	.align	4


	//----- nvinfo : EIATTR_CUDA_API_VERSION
	.align		4
        /*0000*/ 	.byte	0x04, 0x37
        /*0002*/ 	.short	(.L_11375 - .L_11374)
.L_11374:
        /*0004*/ 	.word	0x00000082


	//----- nvinfo : EIATTR_KPARAM_INFO
	.align		4
.L_11375:
        /*0008*/ 	.byte	0x04, 0x17
        /*000a*/ 	.short	(.L_11377 - .L_11376)
.L_11376:
        /*000c*/ 	.word	0x00000000
        /*0010*/ 	.short	0x0013
        /*0012*/ 	.short	0x0078
        /*0014*/ 	.byte	0x00, 0xf0, 0x11, 0x00


	//----- nvinfo : EIATTR_KPARAM_INFO
	.align		4
.L_11377:
        /*0018*/ 	.byte	0x04, 0x17
        /*001a*/ 	.short	(.L_11379 - .L_11378)
.L_11378:
        /*001c*/ 	.word	0x00000000
        /*0020*/ 	.short	0x0012
        /*0022*/ 	.short	0x0074
        /*0024*/ 	.byte	0x00, 0xf0, 0x11, 0x00


	//----- nvinfo : EIATTR_KPARAM_INFO
	.align		4
.L_11379:
        /*0028*/ 	.byte	0x04, 0x17
        /*002a*/ 	.short	(.L_11381 - .L_11380)
.L_11380:
        /*002c*/ 	.word	0x00000000
        /*0030*/ 	.short	0x0011
        /*0032*/ 	.short	0x0070
        /*0034*/ 	.byte	0x00, 0xf0, 0x11, 0x00


	//----- nvinfo : EIATTR_KPARAM_INFO
	.align		4
.L_11381:
        /*0038*/ 	.byte	0x04, 0x17
        /*003a*/ 	.short	(.L_11383 - .L_11382)
.L_11382:
        /*003c*/ 	.word	0x00000000
        /*0040*/ 	.short	0x0010
        /*0042*/ 	.short	0x006c
        /*0044*/ 	.byte	0x00, 0xf0, 0x11, 0x00


	//----- nvinfo : EIATTR_KPARAM_INFO
	.align		4
.L_11383:
        /*0048*/ 	.byte	0x04, 0x17
        /*004a*/ 	.short	(.L_11385 - .L_11384)
.L_11384:
        /*004c*/ 	.word	0x00000000
        /*0050*/ 	.short	0x000f
        /*0052*/ 	.short	0x0068
        /*0054*/ 	.byte	0x00, 0xf0, 0x11, 0x00


	//----- nvinfo : EIATTR_KPARAM_INFO
	.align		4
.L_11385:
        /*0058*/ 	.byte	0x04, 0x17
        /*005a*/ 	.short	(.L_11387 - .L_11386)
.L_11386:
        /*005c*/ 	.word	0x00000000
        /*0060*/ 	.short	0x000e
        /*0062*/ 	.short	0x0060
        /*0064*/ 	.byte	0x00, 0xf5, 0x21, 0x00


	//----- nvinfo : EIATTR_KPARAM_INFO
	.align		4
.L_11387:
        /*0068*/ 	.byte	0x04, 0x17
        /*006a*/ 	.short	(.L_11389 - .L_11388)
.L_11388:
        /*006c*/ 	.word	0x00000000
        /*0070*/ 	.short	0x000d
        /*0072*/ 	.short	0x0058
        /*0074*/ 	.byte	0x00, 0xf5, 0x21, 0x00


	//----- nvinfo : EIATTR_KPARAM_INFO
	.align		4
.L_11389:
        /*0078*/ 	.byte	0x04, 0x17
        /*007a*/ 	.short	(.L_11391 - .L_11390)
.L_11390:
        /*007c*/ 	.word	0x00000000
        /*0080*/ 	.short	0x000c
        /*0082*/ 	.short	0x0050
        /*0084*/ 	.byte	0x00, 0xf0, 0x11, 0x00


	//----- nvinfo : EIATTR_KPARAM_INFO
	.align		4
.L_11391:
        /*0088*/ 	.byte	0x04, 0x17
        /*008a*/ 	.short	(.L_11393 - .L_11392)
.L_11392:
        /*008c*/ 	.word	0x00000000
        /*0090*/ 	.short	0x000b
        /*0092*/ 	.short	0x004c
        /*0094*/ 	.byte	0x00, 0xf0, 0x11, 0x00


	//----- nvinfo : EIATTR_KPARAM_INFO
	.align		4
.L_11393:
        /*0098*/ 	.byte	0x04, 0x17
        /*009a*/ 	.short	(.L_11395 - .L_11394)
.L_11394:
        /*009c*/ 	.word	0x00000000
        /*00a0*/ 	.short	0x000a
        /*00a2*/ 	.short	0x0048
        /*00a4*/ 	.byte	0x00, 0xf0, 0x11, 0x00


	//----- nvinfo : EIATTR_KPARAM_INFO
	.align		4
.L_11395:
        /*00a8*/ 	.byte	0x04, 0x17
        /*00aa*/ 	.short	(.L_11397 - .L_11396)
.L_11396:
        /*00ac*/ 	.word	0x00000000
        /*00b0*/ 	.short	0x0009
        /*00b2*/ 	.short	0x0040
        /*00b4*/ 	.byte	0x00, 0xf5, 0x21, 0x00


	//----- nvinfo : EIATTR_KPARAM_INFO
	.align		4
.L_11397:
        /*00b8*/ 	.byte	0x04, 0x17
        /*00ba*/ 	.short	(.L_11399 - .L_11398)
.L_11398:
        /*00bc*/ 	.word	0x00000000
        /*00c0*/ 	.short	0x0008
        /*00c2*/ 	.short	0x0038
        /*00c4*/ 	.byte	0x00, 0xf0, 0x11, 0x00


	//----- nvinfo : EIATTR_KPARAM_INFO
	.align		4
.L_11399:
        /*00c8*/ 	.byte	0x04, 0x17
        /*00ca*/ 	.short	(.L_11401 - .L_11400)
.L_11400:
        /*00cc*/ 	.word	0x00000000
        /*00d0*/ 	.short	0x0007
        /*00d2*/ 	.short	0x0030
        /*00d4*/ 	.byte	0x00, 0xf5, 0x21, 0x00


	//----- nvinfo : EIATTR_KPARAM_INFO
	.align		4
.L_11401:
        /*00d8*/ 	.byte	0x04, 0x17
        /*00da*/ 	.short	(.L_11403 - .L_11402)
.L_11402:
        /*00dc*/ 	.word	0x00000000
        /*00e0*/ 	.short	0x0006
        /*00e2*/ 	.short	0x0028
        /*00e4*/ 	.byte	0x00, 0xf5, 0x21, 0x00


	//----- nvinfo : EIATTR_KPARAM_INFO
	.align		4
.L_11403:
        /*00e8*/ 	.byte	0x04, 0x17
        /*00ea*/ 	.short	(.L_11405 - .L_11404)
.L_11404:
        /*00ec*/ 	.word	0x00000000
        /*00f0*/ 	.short	0x0005
        /*00f2*/ 	.short	0x0024
        /*00f4*/ 	.byte	0x00, 0xf0, 0x11, 0x00


	//----- nvinfo : EIATTR_KPARAM_INFO
	.align		4
.L_11405:
        /*00f8*/ 	.byte	0x04, 0x17
        /*00fa*/ 	.short	(.L_11407 - .L_11406)
.L_11406:
        /*00fc*/ 	.word	0x00000000
        /*0100*/ 	.short	0x0004
        /*0102*/ 	.short	0x0020
        /*0104*/ 	.byte	0x00, 0xf0, 0x11, 0x00


	//----- nvinfo : EIATTR_KPARAM_INFO
	.align		4
.L_11407:
        /*0108*/ 	.byte	0x04, 0x17
        /*010a*/ 	.short	(.L_11409 - .L_11408)
.L_11408:
        /*010c*/ 	.word	0x00000000
        /*0110*/ 	.short	0x0003
        /*0112*/ 	.short	0x0018
        /*0114*/ 	.byte	0x00, 0xf5, 0x21, 0x00


	//----- nvinfo : EIATTR_KPARAM_INFO
	.align		4
.L_11409:
        /*0118*/ 	.byte	0x04, 0x17
        /*011a*/ 	.short	(.L_11411 - .L_11410)
.L_11410:
        /*011c*/ 	.word	0x00000000
        /*0120*/ 	.short	0x0002
        /*0122*/ 	.short	0x0010
        /*0124*/ 	.byte	0x00, 0xf5, 0x21, 0x00


	//----- nvinfo : EIATTR_KPARAM_INFO
	.align		4
.L_11411:
        /*0128*/ 	.byte	0x04, 0x17
        /*012a*/ 	.short	(.L_11413 - .L_11412)
.L_11412:
        /*012c*/ 	.word	0x00000000
        /*0130*/ 	.short	0x0001
        /*0132*/ 	.short	0x0008
        /*0134*/ 	.byte	0x00, 0xf5, 0x21, 0x00


	//----- nvinfo : EIATTR_KPARAM_INFO
	.align		4
.L_11413:
        /*0138*/ 	.byte	0x04, 0x17
        /*013a*/ 	.short	(.L_11415 - .L_11414)
.L_11414:
        /*013c*/ 	.word	0x00000000
        /*0140*/ 	.short	0x0000
        /*0142*/ 	.short	0x0000
        /*0144*/ 	.byte	0x00, 0xf5, 0x21, 0x00


	//----- nvinfo : EIATTR_SPARSE_MMA_MASK
	.align		4
.L_11415:
        /*0148*/ 	.byte	0x03, 0x50
        /*014a*/ 	.short	0x0000


	//----- nvinfo : EIATTR_MAXREG_COUNT
	.align		4
        /*014c*/ 	.byte	0x03, 0x1b
        /*014e*/ 	.short	0x00ff


	//----- nvinfo : EIATTR_NUM_BARRIERS
	.align		4
        /*0150*/ 	.byte	0x02, 0x4c
        /*0152*/ 	.byte	0x01
	.zero		1


	//----- nvinfo : EIATTR_EXTERNS
	.align		4
        /*0154*/ 	.byte	0x04, 0x0f
        /*0156*/ 	.short	(.L_11417 - .L_11416)


	//   ....[0]....
	.align		4
.L_11416:
        /*0158*/ 	.word	index@(__assertfail)


	//----- nvinfo : EIATTR_MERCURY_ISA_VERSION
	.align		4
.L_11417:
        /*015c*/ 	.byte	0x03, 0x5f
        /*015e*/ 	.short	0x0101


	//----- nvinfo : EIATTR_COOP_GROUP_MASK_REGIDS
	.align		4
        /*0160*/ 	.byte	0x04, 0x29
        /*0162*/ 	.short	(.L_11419 - .L_11418)


	//   ....[0]....
.L_11418:
        /*0164*/ 	.word	0xffffffff


	//   ....[1]....
        /*0168*/ 	.word	0xffffffff


	//   ....[2]....
        /*016c*/ 	.word	0xffffffff


	//   ....[3]....
        /*0170*/ 	.word	0xffffffff


	//   ....[4]....
        /*0174*/ 	.word	0xffffffff


	//   ....[5]....
        /*0178*/ 	.word	0xffffffff


	//   ....[6]....
        /*017c*/ 	.word	0xffffffff


	//   ....[7]....
        /*0180*/ 	.word	0xffffffff


	//   ....[8]....
        /*0184*/ 	.word	0xffffffff


	//   ....[9]....
        /*0188*/ 	.word	0xffffffff


	//   ....[10]....
        /*018c*/ 	.word	0xffffffff


	//   ....[11]....
        /*0190*/ 	.word	0xffffffff


	//   ....[12]....
        /*0194*/ 	.word	0xffffffff


	//   ....[13]....
        /*0198*/ 	.word	0xffffffff


	//   ....[14]....
        /*019c*/ 	.word	0x0500000f


	//   ....[15]....
        /*01a0*/ 	.word	0x0500000f


	//   ....[16]....
        /*01a4*/ 	.word	0x0500000f


	//----- nvinfo : EIATTR_COOP_GROUP_INSTR_OFFSETS
	.align		4
.L_11419:
        /*01a8*/ 	.byte	0x04, 0x28
        /*01aa*/ 	.short	(.L_11421 - .L_11420)


	//   ....[0]....
.L_11420:
        /*01ac*/ 	.word	0x00000270


	//   ....[1]....
        /*01b0*/ 	.word	0x00000290


	//   ....[2]....
        /*01b4*/ 	.word	0x000002b0


	//   ....[3]....
        /*01b8*/ 	.word	0x000003c0


	//   ....[4]....
        /*01bc*/ 	.word	0x000003e0


	//   ....[5]....
        /*01c0*/ 	.word	0x00000400


	//   ....[6]....
        /*01c4*/ 	.word	0x00001230


	//   ....[7]....
        /*01c8*/ 	.word	0x00001260


	//   ....[8]....
        /*01cc*/ 	.word	0x00001280


	//   ....[9]....
        /*01d0*/ 	.word	0x000012a0


	//   ....[10]....
        /*01d4*/ 	.word	0x000012c0


	//   ....[11]....
        /*01d8*/ 	.word	0x00001310


	//   ....[12]....
        /*01dc*/ 	.word	0x00001330


	//   ....[13]....
        /*01e0*/ 	.word	0x00001350


	//   ....[14]....
        /*01e4*/ 	.word	0x00002520


	//   ....[15]....
        /*01e8*/ 	.word	0x00002580


	//   ....[16]....
        /*01ec*/ 	.word	0x000025e0


	//----- nvinfo : EIATTR_VRC_CTA_INIT_COUNT
	.align		4
.L_11421:
        /*01f0*/ 	.byte	0x02, 0x4a
	.zero		1
	.zero		1


	//----- nvinfo : EIATTR_SYSCALL_OFFSETS
	.align		4
        /*01f4*/ 	.byte	0x04, 0x46
        /*01f6*/ 	.short	(.L_11423 - .L_11422)


	//   ....[0]....
.L_11422:
        /*01f8*/ 	.word	0x00000220


	//----- nvinfo : EIATTR_EXIT_INSTR_OFFSETS
	.align		4
.L_11423:
        /*01fc*/ 	.byte	0x04, 0x1c
        /*01fe*/ 	.short	(.L_11425 - .L_11424)


	//   ....[0]....
.L_11424:
        /*0200*/ 	.word	0x00002310


	//   ....[1]....
        /*0204*/ 	.word	0x00002370


	//   ....[2]....
        /*0208*/ 	.word	0x000024d0


	//----- nvinfo : EIATTR_CRS_STACK_SIZE
	.align		4
.L_11425:
        /*020c*/ 	.byte	0x04, 0x1e
        /*020e*/ 	.short	(.L_11427 - .L_11426)
.L_11426:
        /*0210*/ 	.word	0x00000000


	//----- nvinfo : EIATTR_CBANK_PARAM_SIZE
	.align		4
.L_11427:
        /*0214*/ 	.byte	0x03, 0x19
        /*0216*/ 	.short	0x007c


	//----- nvinfo : EIATTR_PARAM_CBANK
	.align		4
        /*0218*/ 	.byte	0x04, 0x0a
        /*021a*/ 	.short	(.L_11429 - .L_11428)
	.align		4
.L_11428:
        /*021c*/ 	.word	index@(.nv.constant0._ZN4vllm25paged_attention_v1_kernelIfhLi192ELi8ELi128ELNS_18Fp8KVCacheDataTypeE2ELb0EEEvPT_PKS2_PKT0_S8_ifPKiSA_iPKfiiiSC_SC_iiiii)
        /*0220*/ 	.short	0x0380
        /*0222*/ 	.short	0x007c


	//----- nvinfo : EIATTR_SW_WAR
	.align		4
.L_11429:
        /*0224*/ 	.byte	0x04, 0x36
        /*0226*/ 	.short	(.L_11431 - .L_11430)
.L_11430:
        /*0228*/ 	.word	0x00000008
.L_11431:


//--------------------- .nv.info._ZN4vllm25paged_attention_v1_kernelIfhLi128ELi8ELi128ELNS_18Fp8KVCacheDataTypeE2ELb0EEEvPT_PKS2_PKT0_S8_ifPKiSA_iPKfiiiSC_SC_iiiii --------------------------
	.section	.nv.info._ZN4vllm25paged_attention_v1_kernelIfhLi128ELi8ELi128ELNS_18Fp8KVCacheDataTypeE2ELb0EEEvPT_PKS2_PKT0_S8_ifPKiSA_iPKfiiiSC_SC_iiiii,"",@"SHT_CUDA_INFO"
	.sectionflags	@""
	.align	4


	//----- nvinfo : EIATTR_CUDA_API_VERSION
	.align		4
        /*0000*/ 	.byte	0x04, 0x37
        /*0002*/ 	.short	(.L_11433 - .L_11432)
.L_11432:
        /*0004*/ 	.word	0x00000082


	//----- nvinfo : EIATTR_KPARAM_INFO
	.align		4
.L_11433:
        /*0008*/ 	.byte	0x04, 0x17
        /*000a*/ 	.short	(.L_11435 - .L_11434)
.L_11434:
        /*000c*/ 	.word	0x00000000
        /*0010*/ 	.short	0x0013
        /*0012*/ 	.short	0x0078
        /*0014*/ 	.byte	0x00, 0xf0, 0x11, 0x00


	//----- nvinfo : EIATTR_KPARAM_INFO
	.align		4
.L_11435:
        /*0018*/ 	.byte	0x04, 0x17
        /*001a*/ 	.short	(.L_11437 - .L_11436)
.L_11436:
        /*001c*/ 	.word	0x00000000
        /*0020*/ 	.short	0x0012
        /*0022*/ 	.short	0x0074
        /*0024*/ 	.byte	0x00, 0xf0, 0x11, 0x00


	//----- nvinfo : EIATTR_KPARAM_INFO
	.align		4
.L_11437:
        /*0028*/ 	.byte	0x04, 0x17
        /*002a*/ 	.short	(.L_11439 - .L_11438)
.L_11438:
        /*002c*/ 	.word	0x00000000
        /*0030*/ 	.short	0x0011
        /*0032*/ 	.short	0x0070
        /*0034*/ 	.byte	0x00, 0xf0, 0x11, 0x00


	//----- nvinfo : EIATTR_KPARAM_INFO
	.align		4
.L_11439:
        /*0038*/ 	.byte	0x04, 0x17
        /*003a*/ 	.short	(.L_11441 - .L_11440)
.L_11440:
        /*003c*/ 	.word	0x00000000
        /*0040*/ 	.short	0x0010
        /*0042*/ 	.short	0x006c
        /*0044*/ 	.byte	0x00, 0xf0, 0x11, 0x00


	//----- nvinfo : EIATTR_KPARAM_INFO
	.align		4
.L_11441:
        /*0048*/ 	.byte	0x04, 0x17
        /*004a*/ 	.short	(.L_11443 - .L_11442)
.L_11442:
        /*004c*/ 	.word	0x00000000
        /*0050*/ 	.short	0x000f
        /*0052*/ 	.short	0x0068
        /*0054*/ 	.byte	0x00, 0xf0, 0x11, 0x00


	//----- nvinfo : EIATTR_KPARAM_INFO
	.align		4
.L_11443:
        /*0058*/ 	.byte	0x04, 0x17
        /*005a*/ 	.short	(.L_11445 - .L_11444)
.L_11444:
        /*005c*/ 	.word	0x00000000
        /*0060*/ 	.short	0x000e
        /*0062*/ 	.short	0x0060
        /*0064*/ 	.byte	0x00, 0xf5, 0x21, 0x00


	//----- nvinfo : EIATTR_KPARAM_INFO
	.align		4
.L_11445:
        /*0068*/ 	.byte	0x04, 0x17
        /*006a*/ 	.short	(.L_11447 - .L_11446)
.L_11446:
        /*006c*/ 	.word	0x00000000
        /*0070*/ 	.short	0x000d
        /*0072*/ 	.short	0x0058
        /*0074*/ 	.byte	0x00, 0xf5, 0x21, 0x00


	//----- nvinfo : EIATTR_KPARAM_INFO
	.align		4
.L_11447:
        /*0078*/ 	.byte	0x04, 0x17
        /*007a*/ 	.short	(.L_11449 - .L_11448)
.L_11448:
        /*007c*/ 	.word	0x00000000
        /*0080*/ 	.short	0x000c
        /*0082*/ 	.short	0x0050
        /*0084*/ 	.byte	0x00, 0xf0, 0x11, 0x00


	//----- nvinfo : EIATTR_KPARAM_INFO
	.align		4
.L_11449:
        /*0088*/ 	.byte	0x04, 0x17
        /*008a*/ 	.short	(.L_11451 - .L_11450)
.L_11450:
        /*008c*/ 	.word	0x00000000
        /*0090*/ 	.short	0x000b
        /*0092*/ 	.short	0x004c
        /*0094*/ 	.byte	0x00, 0xf0, 0x11, 0x00


	//----- nvinfo : EIATTR_KPARAM_INFO
	.align		4
.L_11451:
        /*0098*/ 	.byte	0x04, 0x17
        /*009a*/ 	.short	(.L_11453 - .L_11452)
.L_11452:
        /*009c*/ 	.word	0x00000000
        /*00a0*/ 	.short	0x000a
        /*00a2*/ 	.short	0x0048
        /*00a4*/ 	.byte	0x00, 0xf0, 0x11, 0x00


	//----- nvinfo : EIATTR_KPARAM_INFO
	.align		4
.L_11453:
        /*00a8*/ 	.byte	0x04, 0x17
        /*00aa*/ 	.short	(.L_11455 - .L_11454)
.L_11454:
        /*00ac*/ 	.word	0x00000000
        /*00b0*/ 	.short	0x0009
        /*00b2*/ 	.short	0x0040
        /*00b4*/ 	.byte	0x00, 0xf5, 0x21, 0x00


	//----- nvinfo : EIATTR_KPARAM_INFO
	.align		4
.L_11455:
        /*00b8*/ 	.byte	0x04, 0x17
        /*00ba*/ 	.short	(.L_11457 - .L_11456)
.L_11456:
        /*00bc*/ 	.word	0x00000000
        /*00c0*/ 	.short	0x0008
        /*00c2*/ 	.short	0x0038
        /*00c4*/ 	.byte	0x00, 0xf0, 0x11, 0x00


	//----- nvinfo : EIATTR_KPARAM_INFO
	.align		4
.L_11457:
        /*00c8*/ 	.byte	0x04, 0x17
        /*00ca*/ 	.short	(.L_11459 - .L_11458)
.L_11458:
        /*00cc*/ 	.word	0x00000000
        /*00d0*/ 	.short	0x0007
        /*00d2*/ 	.short	0x0030
        /*00d4*/ 	.byte	0x00, 0xf5, 0x21, 0x00


	//----- nvinfo : EIATTR_KPARAM_INFO
	.align		4
.L_11459:
        /*00d8*/ 	.byte	0x04, 0x17
        /*00da*/ 	.short	(.L_11461 - .L_11460)
.L_11460:
        /*00dc*/ 	.word	0x00000000
        /*00e0*/ 	.short	0x0006
        /*00e2*/ 	.short	0x0028
        /*00e4*/ 	.byte	0x00, 0xf5, 0x21, 0x00


	//----- nvinfo : EIATTR_KPARAM_INFO
	.align		4
.L_11461:
        /*00e8*/ 	.byte	0x04, 0x17
        /*00ea*/ 	.short	(.L_11463 - .L_11462)
.L_11462:
        /*00ec*/ 	.word	0x00000000
        /*00f0*/ 	.short	0x0005
        /*00f2*/ 	.short	0x0024
        /*00f4*/ 	.byte	0x00, 0xf0, 0x11, 0x00


	//----- nvinfo : EIATTR_KPARAM_INFO
	.align		4
.L_11463:
        /*00f8*/ 	.byte	0x04, 0x17
        /*00fa*/ 	.short	(.L_11465 - .L_11464)
.L_11464:
        /*00fc*/ 	.word	0x00000000
        /*0100*/ 	.short	0x0004
        /*0102*/ 	.short	0x0020
        /*0104*/ 	.byte	0x00, 0xf0, 0x11, 0x00


	//----- nvinfo : EIATTR_KPARAM_INFO
	.align		4
.L_11465:
        /*0108*/ 	.byte	0x04, 0x17
        /*010a*/ 	.short	(.L_11467 - .L_11466)
.L_11466:
        /*010c*/ 	.word	0x00000000
        /*0110*/ 	.short	0x0003
        /*0112*/ 	.short	0x0018
        /*0114*/ 	.byte	0x00, 0xf5, 0x21, 0x00


	//----- nvinfo : EIATTR_KPARAM_INFO
	.align		4
.L_11467:
        /*0118*/ 	.byte	0x04, 0x17
        /*011a*/ 	.short	(.L_11469 - .L_11468)
.L_11468:
        /*011c*/ 	.word	0x00000000
        /*0120*/ 	.short	0x0002
        /*0122*/ 	.short	0x0010
        /*0124*/ 	.byte	0x00, 0xf5, 0x21, 0x00


	//----- nvinfo : EIATTR_KPARAM_INFO
	.align		4
.L_11469:
        /*0128*/ 	.byte	0x04, 0x17
        /*012a*/ 	.short	(.L_11471 - .L_11470)
.L_11470:
        /*012c*/ 	.word	0x00000000
        /*0130*/ 	.short	0x0001
        /*0132*/ 	.short	0x0008
        /*0134*/ 	.byte	0x00, 0xf5, 0x21, 0x00


	//----- nvinfo : EIATTR_KPARAM_INFO
	.align		4
.L_11471:
        /*0138*/ 	.byte	0x04, 0x17
        /*013a*/ 	.short	(.L_11473 - .L_11472)
.L_11472:
        /*013c*/ 	.word	0x00000000
        /*0140*/ 	.short	0x0000
        /*0142*/ 	.short	0x0000
        /*0144*/ 	.byte	0x00, 0xf5, 0x21, 0x00


	//----- nvinfo : EIATTR_SPARSE_MMA_MASK
	.align		4
.L_11473:
        /*0148*/ 	.byte	0x03, 0x50
        /*014a*/ 	.short	0x0000


	//----- nvinfo : EIATTR_MAXREG_COUNT
	.align		4
        /*014c*/ 	.byte	0x03, 0x1b
        /*014e*/ 	.short	0x00ff


	//----- nvinfo : EIATTR_NUM_BARRIERS
	.align		4
        /*0150*/ 	.byte	0x02, 0x4c
        /*0152*/ 	.byte	0x01
	.zero		1


	//----- nvinfo : EIATTR_EXTERNS
	.align		4
        /*0154*/ 	.byte	0x04, 0x0f
        /*0156*/ 	.short	(.L_11475 - .L_11474)


	//   ....[0]....
	.align		4
.L_11474:
        /*0158*/ 	.word	index@(__assertfail)


	//----- nvinfo : EIATTR_MERCURY_ISA_VERSION
	.align		4
.L_11475:
        /*015c*/ 	.byte	0x03, 0x5f
        /*015e*/ 	.short	0x0101


	//----- nvinfo : EIATTR_COOP_GROUP_MASK_REGIDS
	.align		4
        /*0160*/ 	.byte	0x04, 0x29
        /*0162*/ 	.short	(.L_11477 - .L_11476)


	//   ....[0]....
.L_11476:
        /*0164*/ 	.word	0xffffffff


	//   ....[1]....
        /*0168*/ 	.word	0xffffffff


	//   ....[2]....
        /*016c*/ 	.word	0xffffffff


	//   ....[3]....
        /*0170*/ 	.word	0xffffffff


	//   ....[4]....
        /*0174*/ 	.word	0xffffffff


	//   ....[5]....
        /*0178*/ 	.word	0xffffffff


	//   ....[6]....
        /*017c*/ 	.word	0xffffffff


	//   ....[7]....
        /*0180*/ 	.word	0xffffffff


	//   ....[8]....
        /*0184*/ 	.word	0xffffffff


	//   ....[9]....
        /*0188*/ 	.word	0xffffffff


	//   ....[10]....
        /*018c*/ 	.word	0xffffffff


	//   ....[11]....
        /*0190*/ 	.word	0xffffffff


	//   ....[12]....
        /*0194*/ 	.word	0xffffffff


	//   ....[13]....
        /*0198*/ 	.word	0xffffffff


	//   ....[14]....
        /*019c*/ 	.word	0x0500000f


	//   ....[15]....
        /*01a0*/ 	.word	0x0500000f


	//   ....[16]....
        /*01a4*/ 	.word	0x0500000f


	//----- nvinfo : EIATTR_COOP_GROUP_INSTR_OFFSETS
	.align		4
.L_11477:
        /*01a8*/ 	.byte	0x04, 0x28
        /*01aa*/ 	.short	(.L_11479 - .L_11478)


	//   ....[0]....
.L_11478:
        /*01ac*/ 	.word	0x00000270


	//   ....[1]....
        /*01b0*/ 	.word	0x00000290


	//   ....[2]....
        /*01b4*/ 	.word	0x000002b0


	//   ....[3]....
        /*01b8*/ 	.word	0x000003c0


	//   ....[4]....
        /*01bc*/ 	.word	0x000003e0


	//   ....[5]....
        /*01c0*/ 	.word	0x00000400


	//   ....[6]....
        /*01c4*/ 	.word	0x00001230


	//   ....[7]....
        /*01c8*/ 	.word	0x00001260


	//   ....[8]....
        /*01cc*/ 	.word	0x00001280


	//   ....[9]....
        /*01d0*/ 	.word	0x000012a0


	//   ....[10]....
        /*01d4*/ 	.word	0x000012c0


	//   ....[11]....
        /*01d8*/ 	.word	0x00001310


	//   ....[12]....
        /*01dc*/ 	.word	0x00001330


	//   ....[13]....
        /*01e0*/ 	.word	0x00001350


	//   ....[14]....
        /*01e4*/ 	.word	0x00002380


	//   ....[15]....
        /*01e8*/ 	.word	0x000023e0


	//   ....[16]....
        /*01ec*/ 	.word	0x00002440


	//----- nvinfo : EIATTR_VRC_CTA_INIT_COUNT
	.align		4
.L_11479:
        /*01f0*/ 	.byte	0x02, 0x4a
	.zero		1
	.zero		1


	//----- nvinfo : EIATTR_SYSCALL_OFFSETS
	.align		4
        /*01f4*/ 	.byte	0x04, 0x46
        /*01f6*/ 	.short	(.L_11481 - .L_11480)


	//   ....[0]....
.L_11480:
        /*01f8*/ 	.word	0x00000220


	//----- nvinfo : EIATTR_EXIT_INSTR_OFFSETS
	.align		4
.L_11481:
        /*01fc*/ 	.byte	0x04, 0x1c
        /*01fe*/ 	.short	(.L_11483 - .L_11482)


	//   ....[0]....
.L_11482:
        /*0200*/ 	.word	0x000021b0


	//   ....[1]....
        /*0204*/ 	.word	0x00002210


	//   ....[2]....
        /*0208*/ 	.word	0x00002330


	//----- nvinfo : EIATTR_CRS_STACK_SIZE
	.align		4
.L_11483:
        /*020c*/ 	.byte	0x04, 0x1e
        /*020e*/ 	.short	(.L_11485 - .L_11484)
.L_11484:
        /*0210*/ 	.word	0x00000000


	//----- nvinfo : EIATTR_CBANK_PARAM_SIZE
	.align		4
.L_11485:
        /*0214*/ 	.byte	0x03, 0x19
        /*0216*/ 	.short	0x007c


	//----- nvinfo : EIATTR_PARAM_CBANK
	.align		4
        /*0218*/ 	.byte	0x04, 0x0a
        /*021a*/ 	.short	(.L_11487 - .L_11486)
	.align		4
.L_11486:
        /*021c*/ 	.word	index@(.nv.constant0._ZN4vllm25paged_attention_v1_kernelIfhLi128ELi8ELi128ELNS_18Fp8KVCacheDataTypeE2ELb0EEEvPT_PKS2_PKT0_S8_ifPKiSA_iPKfiiiSC_SC_iiiii)
        /*0220*/ 	.short	0x0380
        /*0222*/ 	.short	0x007c


	//----- nvinfo : EIATTR_SW_WAR
	.align		4
.L_11487:
        /*0224*/ 	.byte	0x04, 0x36
        /*0226*/ 	.short	(.L_11489 - .L_11488)
.L_11488:
        /*0228*/ 	.word	0x00000008
.L_11489:


//--------------------- .nv.info._ZN4vllm25paged_attention_v1_kernelIfhLi120ELi8ELi128ELNS_18Fp8KVCacheDataTypeE2ELb0EEEvPT_PKS2_PKT0_S8_ifPKiSA_iPKfiiiSC_SC_iiiii --------------------------
	.section	.nv.info._ZN4vllm25paged_attention_v1_kernelIfhLi120ELi8ELi128ELNS_18Fp8KVCacheDataTypeE2ELb0EEEvPT_PKS2_PKT0_S8_ifPKiSA_iPKfiiiSC_SC_iiiii,"",@"SHT_CUDA_INFO"
	.sectionflags	@""
	.align	4


	//----- nvinfo : EIATTR_CUDA_API_VERSION
	.align		4
        /*0000*/ 	.byte	0x04, 0x37
        /*0002*/ 	.short	(.L_11491 - .L_11490)
.L_11490:
        /*0004*/ 	.word	0x00000082


	//----- nvinfo : EIATTR_KPARAM_INFO
	.align		4
.L_11491:
        /*0008*/ 	.byte	0x04, 0x17
        /*000a*/ 	.short	(.L_11493 - .L_11492)
.L_11492:
        /*000c*/ 	.word	0x00000000
        /*0010*/ 	.short	0x0013
        /*0012*/ 	.short	0x0078
        /*0014*/ 	.byte	0x00, 0xf0, 0x11, 0x00


	//----- nvinfo : EIATTR_KPARAM_INFO
	.align		4
.L_11493:
        /*0018*/ 	.byte	0x04, 0x17
        /*001a*/ 	.short	(.L_11495 - .L_11494)
.L_11494:
        /*001c*/ 	.word	0x00000000
        /*0020*/ 	.short	0x0012
        /*0022*/ 	.short	0x0074
        /*0024*/ 	.byte	0x00, 0xf0, 0x11, 0x00


	//----- nvinfo : EIATTR_KPARAM_INFO
	.align		4
.L_11495:
        /*0028*/ 	.byte	0x04, 0x17
        /*002a*/ 	.short	(.L_11497 - .L_11496)
.L_11496:
        /*002c*/ 	.word	0x00000000
        /*0030*/ 	.short	0x0011
        /*0032*/ 	.short	0x0070
        /*0034*/ 	.byte	0x00, 0xf0, 0x11, 0x00


	//----- nvinfo : EIATTR_KPARAM_INFO
	.align		4
.L_11497:
        /*0038*/ 	.byte	0x04, 0x17
        /*003a*/ 	.short	(.L_11499 - .L_11498)
.L_11498:
        /*003c*/ 	.word	0x00000000
        /*0040*/ 	.short	0x0010
        /*0042*/ 	.short	0x006c
        /*0044*/ 	.byte	0x00, 0xf0, 0x11, 0x00


	//----- nvinfo : EIATTR_KPARAM_INFO
	.align		4
.L_11499:
        /*0048*/ 	.byte	0x04, 0x17
        /*004a*/ 	.short	(.L_11501 - .L_11500)
.L_11500:
        /*004c*/ 	.word	0x00000000
        /*0050*/ 	.short	0x000f
        /*0052*/ 	.short	0x0068
        /*0054*/ 	.byte	0x00, 0xf0, 0x11, 0x00


	//----- nvinfo : EIATTR_KPARAM_INFO
	.align		4
.L_11501:
        /*0058*/ 	.byte	0x04, 0x17
        /*005a*/ 	.short	(.L_11503 - .L_11502)
.L_11502:
        /*005c*/ 	.word	0x00000000
        /*0060*/ 	.short	0x000e
        /*0062*/ 	.short	0x0060
        /*0064*/ 	.byte	0x00, 0xf5, 0x21, 0x00


	//----- nvinfo : EIATTR_KPARAM_INFO
	.align		4
.L_11503:
        /*0068*/ 	.byte	0x04, 0x17
        /*006a*/ 	.short	(.L_11505 - .L_11504)
.L_11504:
        /*006c*/ 	.word	0x00000000
        /*0070*/ 	.short	0x000d
        /*0072*/ 	.short	0x0058
        /*0074*/ 	.byte	0x00, 0xf5, 0x21, 0x00


	//----- nvinfo : EIATTR_KPARAM_INFO
	.align		4
.L_11505:
        /*0078*/ 	.byte	0x04, 0x17
        /*007a*/ 	.short	(.L_11507 - .L_11506)
.L_11506:
        /*007c*/ 	.word	0x00000000
        /*0080*/ 	.short	0x000c
        /*0082*/ 	.short	0x0050
        /*0084*/ 	.byte	0x00, 0xf0, 0x11, 0x00


	//----- nvinfo : EIATTR_KPARAM_INFO
	.align		4
.L_11507:
        /*0088*/ 	.byte	0x04, 0x17
        /*008a*/ 	.short	(.L_11509 - .L_11508)
.L_11508:
        /*008c*/ 	.word	0x00000000
        /*0090*/ 	.short	0x000b
        /*0092*/ 	.short	0x004c
        /*0094*/ 	.byte	0x00, 0xf0, 0x11, 0x00


	//----- nvinfo : EIATTR_KPARAM_INFO
	.align		4
.L_11509:
        /*0098*/ 	.byte	0x04, 0x17
        /*009a*/ 	.short	(.L_11511 - .L_11510)
.L_11510:
        /*009c*/ 	.word	0x00000000
        /*00a0*/ 	.short	0x000a
        /*00a2*/ 	.short	0x0048
        /*00a4*/ 	.byte	0x00, 0xf0, 0x11, 0x00


	//----- nvinfo : EIATTR_KPARAM_INFO
	.align		4
.L_11511:
        /*00a8*/ 	.byte	0x04, 0x17
        /*00aa*/ 	.short	(.L_11513 - .L_11512)
.L_11512:
        /*00ac*/ 	.word	0x00000000
        /*00b0*/ 	.short	0x0009
        /*00b2*/ 	.short	0x0040
        /*00b4*/ 	.byte	0x00, 0xf5, 0x21, 0x00


	//----- nvinfo : EIATTR_KPARAM_INFO
	.align		4
.L_11513:
        /*00b8*/ 	.byte	0x04, 0x17
        /*00ba*/ 	.short	(.L_11515 - .L_11514)
.L_11514:
        /*00bc*/ 	.word	0x00000000
        /*00c0*/ 	.short	0x0008
        /*00c2*/ 	.short	0x0038
        /*00c4*/ 	.byte	0x00, 0xf0, 0x11, 0x00


	//----- nvinfo : EIATTR_KPARAM_INFO
	.align		4
.L_11515:
        /*00c8*/ 	.byte	0x04, 0x17
        /*00ca*/ 	.short	(.L_11517 - .L_11516)
.L_11516:
        /*00cc*/ 	.word	0x00000000
        /*00d0*/ 	.short	0x0007
        /*00d2*/ 	.short	0x0030
        /*00d4*/ 	.byte	0x00, 0xf5, 0x21, 0x00


	//----- nvinfo : EIATTR_KPARAM_INFO
	.align		4
.L_11517:
        /*00d8*/ 	.byte	0x04, 0x17
        /*00da*/ 	.short	(.L_11519 - .L_11518)
.L_11518:
        /*00dc*/ 	.word	0x00000000
        /*00e0*/ 	.short	0x0006
        /*00e2*/ 	.short	0x0028
        /*00e4*/ 	.byte	0x00, 0xf5, 0x21, 0x00


	//----- nvinfo : EIATTR_KPARAM_INFO
	.align		4
.L_11519:
        /*00e8*/ 	.byte	0x04, 0x17
        /*00ea*/ 	.short	(.L_11521 - .L_11520)
.L_11520:
        /*00ec*/ 	.word	0x00000000
        /*00f0*/ 	.short	0x0005
        /*00f2*/ 	.short	0x0024
        /*00f4*/ 	.byte	0x00, 0xf0, 0x11, 0x00


	//----- nvinfo : EIATTR_KPARAM_INFO
	.align		4
.L_11521:
        /*00f8*/ 	.byte	0x04, 0x17
        /*00fa*/ 	.short	(.L_11523 - .L_11522)
.L_11522:
        /*00fc*/ 	.word	0x00000000
        /*0100*/ 	.short	0x0004
        /*0102*/ 	.short	0x0020
        /*0104*/ 	.byte	0x00, 0xf0, 0x11, 0x00


	//----- nvinfo : EIATTR_KPARAM_INFO
	.align		4
.L_11523:
        /*0108*/ 	.byte	0x04, 0x17
        /*010a*/ 	.short	(.L_11525 - .L_11524)
.L_11524:
        /*010c*/ 	.word	0x00000000
        /*0110*/ 	.short	0x0003
        /*0112*/ 	.short	0x0018
        /*0114*/ 	.byte	0x00, 0xf5, 0x21, 0x00


	//----- nvinfo : EIATTR_KPARAM_INFO
	.align		4
.L_11525:
        /*0118*/ 	.byte	0x04, 0x17
        /*011a*/ 	.short	(.L_11527 - .L_11526)
.L_11526:
        /*011c*/ 	.word	0x00000000
        /*0120*/ 	.short	0x0002
        /*0122*/ 	.short	0x0010
        /*0124*/ 	.byte	0x00, 0xf5, 0x21, 0x00


	//----- nvinfo : EIATTR_KPARAM_INFO
	.align		4
.L_11527:
        /*0128*/ 	.byte	0x04, 0x17
        /*012a*/ 	.short	(.L_11529 - .L_11528)
.L_11528:
        /*012c*/ 	.word	0x00000000
        /*0130*/ 	.short	0x0001
        /*0132*/ 	.short	0x0008
        /*0134*/ 	.byte	0x00, 0xf5, 0x21, 0x00


	//----- nvinfo : EIATTR_KPARAM_INFO
	.align		4
.L_11529:
        /*0138*/ 	.byte	0x04, 0x17
        /*013a*/ 	.short	(.L_11531 - .L_11530)
.L_11530:
        /*013c*/ 	.word	0x00000000
        /*0140*/ 	.short	0x0000
        /*0142*/ 	.short	0x0000
        /*0144*/ 	.byte	0x00, 0xf5, 0x21, 0x00


	//----- nvinfo : EIATTR_SPARSE_MMA_MASK
	.align		4
.L_11531:
        /*0148*/ 	.byte	0x03, 0x50
        /*014a*/ 	.short	0x0000


	//----- nvinfo : EIATTR_MAXREG_COUNT
	.align		4
        /*014c*/ 	.byte	0x03, 0x1b
        /*014e*/ 	.short	0x00ff


	//----- nvinfo : EIATTR_NUM_BARRIERS
	.align		4
        /*0150*/ 	.byte	0x02, 0x4c
        /*0152*/ 	.byte	0x01
	.zero		1


	//----- nvinfo : EIATTR_EXTERNS
	.align		4
        /*0154*/ 	.byte	0x04, 0x0f
        /*0156*/ 	.short	(.L_11533 - .L_11532)


	//   ....[0]....
	.align		4
.L_11532:
        /*0158*/ 	.word	index@(__assertfail)


	//----- nvinfo : EIATTR_MERCURY_ISA_VERSION
	.align		4
.L_11533:
        /*015c*/ 	.byte	0x03, 0x5f
        /*015e*/ 	.short	0x0101


	//----- nvinfo : EIATTR_COOP_GROUP_MASK_REGIDS
	.align		4
        /*0160*/ 	.byte	0x04, 0x29
        /*0162*/ 	.short	(.L_11535 - .L_11534)


	//   ....[0]....
.L_11534:
        /*0164*/ 	.word	0xffffffff


	//   ....[1]....
        /*0168*/ 	.word	0xffffffff


	//   ....[2]....
        /*016c*/ 	.word	0xffffffff


	//   ....[3]....
        /*0170*/ 	.word	0xffffffff


	//   ....[4]....
        /*0174*/ 	.word	0xffffffff


	//   ....[5]....
        /*0178*/ 	.word	0xffffffff


	//   ....[6]....
        /*017c*/ 	.word	0xffffffff


	//   ....[7]....
        /*0180*/ 	.word	0xffffffff


	//   ....[8]....
        /*0184*/ 	.word	0xffffffff


	//   ....[9]....
        /*0188*/ 	.word	0xffffffff


	//   ....[10]....
        /*018c*/ 	.word	0xffffffff


	//   ....[11]....
        /*0190*/ 	.word	0xffffffff


	//   ....[12]....
        /*0194*/ 	.word	0xffffffff


	//   ....[13]....
        /*0198*/ 	.word	0xffffffff


	//   ....[14]....
        /*019c*/ 	.word	0x0500000f


	//   ....[15]....
        /*01a0*/ 	.word	0x0500000f


	//   ....[16]....
        /*01a4*/ 	.word	0x0500000f


	//----- nvinfo : EIATTR_COOP_GROUP_INSTR_OFFSETS
	.align		4
.L_11535:
        /*01a8*/ 	.byte	0x04, 0x28
        /*01aa*/ 	.short	(.L_11537 - .L_11536)


	//   ....[0]....
.L_11536:
        /*01ac*/ 	.word	0x00000270


	//   ....[1]....
        /*01b0*/ 	.word	0x00000290


	//   ....[2]....
        /*01b4*/ 	.word	0x000002b0


	//   ....[3]....
        /*01b8*/ 	.word	0x000003c0


	//   ....[4]....
        /*01bc*/ 	.word	0x000003e0


	//   ....[5]....
        /*01c0*/ 	.word	0x00000400


	//   ....[6]....
        /*01c4*/ 	.word	0x00001230


	//   ....[7]....
        /*01c8*/ 	.word	0x00001260


	//   ....[8]....
        /*01cc*/ 	.word	0x00001280


	//   ....[9]....
        /*01d0*/ 	.word	0x000012a0


	//   ....[10]....
        /*01d4*/ 	.word	0x000012c0


	//   ....[11]....
        /*01d8*/ 	.word	0x00001310


	//   ....[12]....
        /*01dc*/ 	.word	0x00001330


	//   ....[13]....
        /*01e0*/ 	.word	0x00001350


	//   ....[14]....
        /*01e4*/ 	.word	0x00002520


	//   ....[15]....
        /*01e8*/ 	.word	0x00002580


	//   ....[16]....
        /*01ec*/ 	.word	0x000025e0


	//----- nvinfo : EIATTR_VRC_CTA_INIT_COUNT
	.align		4
.L_11537:
        /*01f0*/ 	.byte	0x02, 0x4a
	.zero		1
	.zero		1


	//----- nvinfo : EIATTR_SYSCALL_OFFSETS
	.align		4
        /*01f4*/ 	.byte	0x04, 0x46
        /*01f6*/ 	.short	(.L_11539 - .L_11538)


	//   ....[0]....
.L_11538:
        /*01f8*/ 	.word	0x00000220


	//----- nvinfo : EIATTR_EXIT_INSTR_OFFSETS
	.align		4
.L_11539:
        /*01fc*/ 	.byte	0x04, 0x1c
        /*01fe*/ 	.short	(.L_11541 - .L_11540)


	//   ....[0]....
.L_11540:
        /*0200*/ 	.word	0x00002330


	//   ....[1]....
        /*0204*/ 	.word	0x000024b0


	//   ....[2]....
        /*0208*/ 	.word	0x000024d0


	//----- nvinfo : EIATTR_CRS_STACK_SIZE
	.align		4
.L_11541:
        /*020c*/ 	.byte	0x04, 0x1e
        /*020e*/ 	.short	(.L_11543 - .L_11542)
.L_11542:
        /*0210*/ 	.word	0x00000000


	//----- nvinfo : EIATTR_CBANK_PARAM_SIZE
	.align		4
.L_11543:
        /*0214*/ 	.byte	0x03, 0x19
        /*0216*/ 	.short	0x007c


	//----- nvinfo : EIATTR_PARAM_CBANK
	.align		4
        /*0218*/ 	.byte	0x04, 0x0a
        /*021a*/ 	.short	(.L_11545 - .L_11544)
	.align		4
.L_11544:
        /*021c*/ 	.word	index@(.nv.constant0._ZN4vllm25paged_attention_v1_kernelIfhLi120ELi8ELi128ELNS_18Fp8KVCacheDataTypeE2ELb0EEEvPT_PKS2_PKT0_S8_ifPKiSA_iPKfiiiSC_SC_iiiii)
        /*0220*/ 	.short	0x0380
        /*0222*/ 	.short	0x007c


	//----- nvinfo : EIATTR_SW_WAR
	.align		4
.L_11545:
        /*0224*/ 	.byte	0x04, 0x36
        /*0226*/ 	.short	(.L_11547 - .L_11546)
.L_11546:
        /*0228*/ 	.word	0x00000008
.L_11547:


//--------------------- .nv.info._ZN4vllm25paged_attention_v1_kernelIfhLi112ELi8ELi128ELNS_18Fp8KVCacheDataTypeE2ELb0EEEvPT_PKS2_PKT0_S8_ifPKiSA_iPKfiiiSC_SC_iiiii --------------------------
	.section	.nv.info._ZN4vllm25paged_attention_v1_kernelIfhLi112ELi8ELi128ELNS_18Fp8KVCacheDataTypeE2ELb0EEEvPT_PKS2_PKT0_S8_ifPKiSA_iPKfiiiSC_SC_iiiii,"",@"SHT_CUDA_INFO"
	.sectionflags	@""
	.align	4


	//----- nvinfo : EIATTR_CUDA_API_VERSION
	.align		4
        /*0000*/ 	.byte	0x04, 0x37
        /*0002*/ 	.short	(.L_11549 - .L_11548)
.L_11548:
        /*0004*/ 	.word	0x00000082


	//----- nvinfo : EIATTR_KPARAM_INFO
	.align		4
.L_11549:
        /*0008*/ 	.byte	0x04, 0x17
        /*000a*/ 	.short	(.L_11551 - .L_11550)
.L_11550:
        /*000c*/ 	.word	0x00000000
        /*0010*/ 	.short	0x0013
        /*0012*/ 	.short	0x0078
        /*0014*/ 	.byte	0x00, 0xf0, 0x11, 0x00


	//----- nvinfo : EIATTR_KPARAM_INFO
	.align		4
.L_11551:
        /*0018*/ 	.byte	0x04, 0x17
        /*001a*/ 	.short	(.L_11553 - .L_11552)
.L_11552:
        /*001c*/ 	.word	0x00000000
        /*0020*/ 	.short	0x0012
        /*0022*/ 	.short	0x0074
        /*0024*/ 	.byte	0x00, 0xf0, 0x11, 0x00


	//----- nvinfo : EIATTR_KPARAM_INFO
	.align		4
.L_11553:
        /*0028*/ 	.byte	0x04, 0x17
        /*002a*/ 	.short	(.L_11555 - .L_11554)
.L_11554:
        /*002c*/ 	.word	0x00000000
        /*0030*/ 	.short	0x0011
        /*0032*/ 	.short	0x0070
        /*0034*/ 	.byte	0x00, 0xf0, 0x11, 0x00


	//----- nvinfo : EIATTR_KPARAM_INFO
	.align		4
.L_11555:
        /*0038*/ 	.byte	0x04, 0x17
        /*003a*/ 	.short	(.L_11557 - .L_11556)
.L_11556:
        /*003c*/ 	.word	0x00000000
        /*0040*/ 	.short	0x0010
        /*0042*/ 	.short	0x006c
        /*0044*/ 	.byte	0x00, 0xf0, 0x11, 0x00


	//----- nvinfo : EIATTR_KPARAM_INFO
	.align		4
.L_11557:
        /*0048*/ 	.byte	0x04, 0x17
        /*004a*/ 	.short	(.L_11559 - .L_11558)
.L_11558:
        /*004c*/ 	.word	0x00000000
        /*0050*/ 	.short	0x000f
        /*0052*/ 	.short	0x0068
        /*0054*/ 	.byte	0x00, 0xf0, 0x11, 0x00


	//----- nvinfo : EIATTR_KPARAM_INFO
	.align		4
.L_11559:
        /*0058*/ 	.byte	0x04, 0x17
        /*005a*/ 	.short	(.L_11561 - .L_11560)
.L_11560:
        /*005c*/ 	.word	0x00000000
        /*0060*/ 	.short	0x000e
        /*0062*/ 	.short	0x0060
        /*0064*/ 	.byte	0x00, 0xf5, 0x21, 0x00


	//----- nvinfo : EIATTR_KPARAM_INFO
	.align		4
.L_11561:
        /*0068*/ 	.byte	0x04, 0x17
        /*006a*/ 	.short	(.L_11563 - .L_11562)
.L_11562:
        /*006c*/ 	.word	0x00000000
        /*0070*/ 	.short	0x000d
        /*0072*/ 	.short	0x0058
        /*0074*/ 	.byte	0x00, 0xf5, 0x21, 0x00


	//----- nvinfo : EIATTR_KPARAM_INFO
	.align		4
.L_11563:
        /*0078*/ 	.byte	0x04, 0x17
        /*007a*/ 	.short	(.L_11565 - .L_11564)
.L_11564:
        /*007c*/ 	.word	0x00000000
        /*0080*/ 	.short	0x000c
        /*0082*/ 	.short	0x0050
        /*0084*/ 	.byte	0x00, 0xf0, 0x11, 0x00


	//----- nvinfo : EIATTR_KPARAM_INFO
	.align		4
.L_11565:
        /*0088*/ 	.byte	0x04, 0x17
        /*008a*/ 	.short	(.L_11567 - .L_11566)
.L_11566:
        /*008c*/ 	.word	0x00000000
        /*0090*/ 	.short	0x000b
        /*0092*/ 	.short	0x004c
        /*0094*/ 	.byte	0x00, 0xf0, 0x11, 0x00


	//----- nvinfo : EIATTR_KPARAM_INFO
	.align		4
.L_11567:
        /*0098*/ 	.byte	0x04, 0x17
        /*009a*/ 	.short	(.L_11569 - .L_11568)
.L_11568:
        /*009c*/ 	.word	0x00000000
        /*00a0*/ 	.short	0x000a
        /*00a2*/ 	.short	0x0048
        /*00a4*/ 	.byte	0x00, 0xf0, 0x11, 0x00


	//----- nvinfo : EIATTR_KPARAM_INFO
	.align		4
.L_11569:
        /*00a8*/ 	.byte	0x04, 0x17
        /*00aa*/ 	.short	(.L_11571 - .L_11570)
.L_11570:
        /*00ac*/ 	.word	0x00000000
        /*00b0*/ 	.short	0x0009
        /*00b2*/ 	.short	0x0040
        /*00b4*/ 	.byte	0x00, 0xf5, 0x21, 0x00


	//----- nvinfo : EIATTR_KPARAM_INFO
	.align		4
.L_11571:
        /*00b8*/ 	.byte	0x04, 0x17
        /*00ba*/ 	.short	(.L_11573 - .L_11572)
.L_11572:
        /*00bc*/ 	.word	0x00000000
        /*00c0*/ 	.short	0x0008
        /*00c2*/ 	.short	0x0038
        /*00c4*/ 	.byte	0x00, 0xf0, 0x11, 0x00


	//----- nvinfo : EIATTR_KPARAM_INFO
	.align		4
.L_11573:
        /*00c8*/ 	.byte	0x04, 0x17
        /*00ca*/ 	.short	(.L_11575 - .L_11574)
.L_11574:
        /*00cc*/ 	.word	0x00000000
        /*00d0*/ 	.short	0x0007
        /*00d2*/ 	.short	0x0030
        /*00d4*/ 	.byte	0x00, 0xf5, 0x21, 0x00


	//----- nvinfo : EIATTR_KPARAM_INFO
	.align		4
.L_11575:
        /*00d8*/ 	.byte	0x04, 0x17
        /*00da*/ 	.short	(.L_11577 - .L_11576)
.L_11576:
        /*00dc*/ 	.word	0x00000000
        /*00e0*/ 	.short	0x0006
        /*00e2*/ 	.short	0x0028
        /*00e4*/ 	.byte	0x00, 0xf5, 0x21, 0x00


	//----- nvinfo : EIATTR_KPARAM_INFO
	.align		4
.L_11577:
        /*00e8*/ 	.byte	0x04, 0x17
        /*00ea*/ 	.short	(.L_11579 - .L_11578)
.L_11578:
        /*00ec*/ 	.word	0x00000000
        /*00f0*/ 	.short	0x0005
        /*00f2*/ 	.short	0x0024
        /*00f4*/ 	.byte	0x00, 0xf0, 0x11, 0x00


	//----- nvinfo : EIATTR_KPARAM_INFO
	.align		4
.L_11579:
        /*00f8*/ 	.byte	0x04, 0x17
        /*00fa*/ 	.short	(.L_11581 - .L_11580)
.L_11580:
        /*00fc*/ 	.word	0x00000000
        /*0100*/ 	.short	0x0004
        /*0102*/ 	.short	0x0020
        /*0104*/ 	.byte	0x00, 0xf0, 0x11, 0x00


	//----- nvinfo : EIATTR_KPARAM_INFO
	.align		4
.L_11581:
        /*0108*/ 	.byte	0x04, 0x17
        /*010a*/ 	.short	(.L_11583 - .L_11582)
.L_11582:
        /*010c*/ 	.word	0x00000000
        /*0110*/ 	.short	0x0003
        /*0112*/ 	.short	0x0018
        /*0114*/ 	.byte	0x00, 0xf5, 0x21, 0x00


	//----- nvinfo : EIATTR_KPARAM_INFO
	.align		4
.L_11583:
        /*0118*/ 	.byte	0x04, 0x17
        /*011a*/ 	.short	(.L_11585 - .L_11584)
.L_11584:
        /*011c*/ 	.word	0x00000000
        /*0120*/ 	.short	0x0002
        /*0122*/ 	.short	0x0010
        /*0124*/ 	.byte	0x00, 0xf5, 0x21, 0x00


	//----- nvinfo : EIATTR_KPARAM_INFO
	.align		4
.L_11585:
        /*0128*/ 	.byte	0x04, 0x17
        /*012a*/ 	.short	(.L_11587 - .L_11586)
.L_11586:
        /*012c*/ 	.word	0x00000000
        /*0130*/ 	.short	0x0001
        /*0132*/ 	.short	0x0008
        /*0134*/ 	.byte	0x00, 0xf5, 0x21, 0x00


	//----- nvinfo : EIATTR_KPARAM_INFO
	.align		4
.L_11587:
        /*0138*/ 	.byte	0x04, 0x17
        /*013a*/ 	.short	(.L_11589 - .L_11588)
.L_11588:
        /*013c*/ 	.word	0x00000000
        /*0140*/ 	.short	0x0000
        /*0142*/ 	.short	0x0000
        /*0144*/ 	.byte	0x00, 0xf5, 0x21, 0x00


	//----- nvinfo : EIATTR_SPARSE_MMA_MASK
	.align		4
.L_11589:
        /*0148*/ 	.byte	0x03, 0x50
        /*014a*/ 	.short	0x0000


	//----- nvinfo : EIATTR_MAXREG_COUNT
	.align		4
        /*014c*/ 	.byte	0x03, 0x1b
        /*014e*/ 	.short	0x00ff


	//----- nvinfo : EIATTR_NUM_BARRIERS
	.align		4
        /*0150*/ 	.byte	0x02, 0x4c
        /*0152*/ 	.byte	0x01
	.zero		1


	//----- nvinfo : EIATTR_EXTERNS
	.align		4
        /*0154*/ 	.byte	0x04, 0x0f
        /*0156*/ 	.short	(.L_11591 - .L_11590)


	//   ....[0]....
	.align		4
.L_11590:
        /*0158*/ 	.word	index@(__assertfail)


	//----- nvinfo : EIATTR_MERCURY_ISA_VERSION
	.align		4
.L_11591:
        /*015c*/ 	.byte	0x03, 0x5f
        /*015e*/ 	.short	0x0101


	//----- nvinfo : EIATTR_COOP_GROUP_MASK_REGIDS
	.align		4
        /*0160*/ 	.byte	0x04, 0x29
        /*0162*/ 	.short	(.L_11593 - .L_11592)


	//   ....[0]....
.L_11592:
        /*0164*/ 	.word	0xffffffff


	//   ....[1]....
        /*0168*/ 	.word	0xffffffff


	//   ....[2]....
        /*016c*/ 	.word	0xffffffff


	//   ....[3]....
        /*0170*/ 	.word	0xffffffff


	//   ....[4]....
        /*0174*/ 	.word	0xffffffff


	//   ....[5]....
        /*0178*/ 	.word	0xffffffff


	//   ....[6]....
        /*017c*/ 	.word	0xffffffff


	//   ....[7]....
        /*0180*/ 	.word	0xffffffff


	//   ....[8]....
        /*0184*/ 	.word	0xffffffff


	//   ....[9]....
        /*0188*/ 	.word	0xffffffff


	//   ....[10]....
        /*018c*/ 	.word	0xffffffff


	//   ....[11]....
        /*0190*/ 	.word	0xffffffff


	//   ....[12]....
        /*0194*/ 	.word	0xffffffff


	//   ....[13]....
        /*0198*/ 	.word	0xffffffff


	//   ....[14]....
        /*019c*/ 	.word	0x0500000f


	//   ....[15]....
        /*01a0*/ 	.word	0x0500000f


	//   ....[16]....
        /*01a4*/ 	.word	0x0500000f


	//----- nvinfo : EIATTR_COOP_GROUP_INSTR_OFFSETS
	.align		4
.L_11593:
        /*01a8*/ 	.byte	0x04, 0x28
        /*01aa*/ 	.short	(.L_11595 - .L_11594)


	//   ....[0]....
.L_11594:
        /*01ac*/ 	.word	0x00000270


	//   ....[1]....
        /*01b0*/ 	.word	0x00000290


	//   ....[2]....
        /*01b4*/ 	.word	0x000002b0


	//   ....[3]....
        /*01b8*/ 	.word	0x000003c0


	//   ....[4]....
        /*01bc*/ 	.word	0x000003e0


	//   ....[5]....
        /*01c0*/ 	.word	0x00000400


	//   ....[6]....
        /*01c4*/ 	.word	0x00001230


	//   ....[7]....
        /*01c8*/ 	.word	0x00001260


	//   ....[8]....
        /*01cc*/ 	.word	0x00001280


	//   ....[9]....
        /*01d0*/ 	.word	0x000012a0


	//   ....[10]....
        /*01d4*/ 	.word	0x000012c0


	//   ....[11]....
        /*01d8*/ 	.word	0x00001310


	//   ....[12]....
        /*01dc*/ 	.word	0x00001330


	//   ....[13]....
        /*01e0*/ 	.word	0x00001350


	//   ....[14]....
        /*01e4*/ 	.word	0x00002260


	//   ....[15]....
        /*01e8*/ 	.word	0x000022c0


	//   ....[16]....
        /*01ec*/ 	.word	0x00002320


	//----- nvinfo : EIATTR_VRC_CTA_INIT_COUNT
	.align		4
.L_11595:
        /*01f0*/ 	.byte	0x02, 0x4a
	.zero		1
	.zero		1


	//----- nvinfo : EIATTR_SYSCALL_OFFSETS
	.align		4
        /*01f4*/ 	.byte	0x04, 0x46
        /*01f6*/ 	.short	(.L_11597 - .L_11596)


	//   ....[0]....
.L_11596:
        /*01f8*/ 	.word	0x00000220


	//----- nvinfo : EIATTR_EXIT_INSTR_OFFSETS
	.align		4
.L_11597:
        /*01fc*/ 	.byte	0x04, 0x1c
        /*01fe*/ 	.short	(.L_11599 - .L_11598)


	//   ....[0]....
.L_11598:
        /*0200*/ 	.word	0x000020a0


	//   ....[1]....
        /*0204*/ 	.word	0x00002100


	//   ....[2]....
        /*0208*/ 	.word	0x00002210


	//----- nvinfo : EIATTR_CRS_STACK_SIZE
	.align		4
.L_11599:
        /*020c*/ 	.byte	0x04, 0x1e
        /*020e*/ 	.short	(.L_11601 - .L_11600)
.L_11600:
        /*0210*/ 	.word	0x00000000


	//----- nvinfo : EIATTR_CBANK_PARAM_SIZE
	.align		4
.L_11601:
        /*0214*/ 	.byte	0x03, 0x19
        /*0216*/ 	.short	0x007c


	//----- nvinfo : EIATTR_PARAM_CBANK
	.align		4
        /*0218*/ 	.byte	0x04, 0x0a
        /*021a*/ 	.short	(.L_11603 - .L_11602)
	.align		4
.L_11602:
        /*021c*/ 	.word	index@(.nv.constant0._ZN4vllm25paged_attention_v1_kernelIfhLi112ELi8ELi128ELNS_18Fp8KVCacheDataTypeE2ELb0EEEvPT_PKS2_PKT0_S8_ifPKiSA_iPKfiiiSC_SC_iiiii)
        /*0220*/ 	.short	0x0380
        /*0222*/ 	.short	0x007c


	//----- nvinfo : EIATTR_SW_WAR
	.align		4
.L_11603:
        /*0224*/ 	.byte	0x04, 0x36
        /*0226*/ 	.short	(.L_11605 - .L_11604)
.L_11604:
        /*0228*/ 	.word	0x00000008
.L_11605:


//--------------------- .nv.info._ZN4vllm25paged_attention_v1_kernelIfhLi96ELi8ELi128ELNS_18Fp8KVCacheDataTypeE2ELb0EEEvPT_PKS2_PKT0_S8_ifPKiSA_iPKfiiiSC_SC_iiiii --------------------------
	.section	.nv.info._ZN4vllm25paged_attention_v1_kernelIfhLi96ELi8ELi128ELNS_18Fp8KVCacheDataTypeE2ELb0EEEvPT_PKS2_PKT0_S8_ifPKiSA_iPKfiiiSC_SC_iiiii,"",@"SHT_CUDA_INFO"
	.sectionflags	@""
	.align	4


	//----- nvinfo : EIATTR_CUDA_API_VERSION
	.align		4
        /*0000*/ 	.byte	0x04, 0x37
        /*0002*/ 	.short	(.L_11607 - .L_11606)
.L_11606:
        /*0004*/ 	.word	0x00000082


	//----- nvinfo : EIATTR_KPARAM_INFO
	.align		4
.L_11607:
        /*0008*/ 	.byte	0x04, 0x17
        /*000a*/ 	.short	(.L_11609 - .L_11608)
.L_11608:
        /*000c*/ 	.word	0x00000000
        /*0010*/ 	.short	0x0013
        /*0012*/ 	.short	0x0078
        /*0014*/ 	.byte	0x00, 0xf0, 0x11, 0x00


	//----- nvinfo : EIATTR_KPARAM_INFO
	.align		4
.L_11609:
        /*0018*/ 	.byte	0x04, 0x17
        /*001a*/ 	.short	(.L_11611 - .L_11610)
.L_11610:
        /*001c*/ 	.word	0x00000000
        /*0020*/ 	.short	0x0012
        /*0022*/ 	.short	0x0074
        /*0024*/ 	.byte	0x00, 0xf0, 0x11, 0x00


	//----- nvinfo : EIATTR_KPARAM_INFO
	.align		4
.L_11611:
        /*0028*/ 	.byte	0x04, 0x17
        /*002a*/ 	.short	(.L_11613 - .L_11612)
.L_11612:
        /*002c*/ 	.word	0x00000000
        /*0030*/ 	.short	0x0011
        /*0032*/ 	.short	0x0070
        /*0034*/ 	.byte	0x00, 0xf0, 0x11, 0x00


	//----- nvinfo : EIATTR_KPARAM_INFO
	.align		4
.L_11613:
        /*0038*/ 	.byte	0x04, 0x17
        /*003a*/ 	.short	(.L_11615 - .L_11614)
.L_11614:
        /*003c*/ 	.word	0x00000000
        /*0040*/ 	.short	0x0010
        /*0042*/ 	.short	0x006c
        /*0044*/ 	.byte	0x00, 0xf0, 0x11, 0x00


	//----- nvinfo : EIATTR_KPARAM_INFO
	.align		4
.L_11615:
        /*0048*/ 	.byte	0x04, 0x17
        /*004a*/ 	.short	(.L_11617 - .L_11616)
.L_11616:
        /*004c*/ 	.word	0x00000000
        /*0050*/ 	.short	0x000f
        /*0052*/ 	.short	0x0068
        /*0054*/ 	.byte	0x00, 0xf0, 0x11, 0x00


	//----- nvinfo : EIATTR_KPARAM_INFO
	.align		4
.L_11617:
        /*0058*/ 	.byte	0x04, 0x17
        /*005a*/ 	.short	(.L_11619 - .L_11618)
.L_11618:
        /*005c*/ 	.word	0x00000000
        /*0060*/ 	.short	0x000e
        /*0062*/ 	.short	0x0060
        /*0064*/ 	.byte	0x00, 0xf5, 0x21, 0x00


	//----- nvinfo : EIATTR_KPARAM_INFO
	.align		4
.L_11619:
        /*0068*/ 	.byte	0x04, 0x17
        /*006a*/ 	.short	(.L_11621 - .L_11620)
.L_11620:
        /*006c*/ 	.word	0x00000000
        /*0070*/ 	.short	0x000d
        /*0072*/ 	.short	0x0058
        /*0074*/ 	.byte	0x00, 0xf5, 0x21, 0x00


	//----- nvinfo : EIATTR_KPARAM_INFO
	.align		4
.L_11621:
        /*0078*/ 	.byte	0x04, 0x17
        /*007a*/ 	.short	(.L_11623 - .L_11622)
.L_11622:
        /*007c*/ 	.word	0x00000000
        /*0080*/ 	.short	0x000c
        /*0082*/ 	.short	0x0050
        /*0084*/ 	.byte	0x00, 0xf0, 0x11, 0x00


	//----- nvinfo : EIATTR_KPARAM_INFO
	.align		4
.L_11623:
        /*0088*/ 	.byte	0x04, 0x17
        /*008a*/ 	.short	(.L_11625 - .L_11624)
.L_11624:
        /*008c*/ 	.word	0x00000000
        /*0090*/ 	.short	0x000b
        /*0092*/ 	.short	0x004c
        /*0094*/ 	.byte	0x00, 0xf0, 0x11, 0x00


	//----- nvinfo : EIATTR_KPARAM_INFO
	.align		4
.L_11625:
        /*0098*/ 	.byte	0x04, 0x17
        /*009a*/ 	.short	(.L_11627 - .L_11626)
.L_11626:
        /*009c*/ 	.word	0x00000000
        /*00a0*/ 	.short	0x000a
        /*00a2*/ 	.short	0x0048
        /*00a4*/ 	.byte	0x00, 0xf0, 0x11, 0x00


	//----- nvinfo : EIATTR_KPARAM_INFO
	.align		4
.L_11627:
        /*00a8*/ 	.byte	0x04, 0x17
        /*00aa*/ 	.short	(.L_11629 - .L_11628)
.L_11628:
        /*00ac*/ 	.word	0x00000000
        /*00b0*/ 	.short	0x0009
        /*00b2*/ 	.short	0x0040
        /*00b4*/ 	.byte	0x00, 0xf5, 0x21, 0x00


	//----- nvinfo : EIATTR_KPARAM_INFO
	.align		4
.L_11629:
        /*00b8*/ 	.byte	0x04, 0x17
        /*00ba*/ 	.short	(.L_11631 - .L_11630)
.L_11630:
        /*00bc*/ 	.word	0x00000000
        /*00c0*/ 	.short	0x0008
        /*00c2*/ 	.short	0x0038
        /*00c4*/ 	.byte	0x00, 0xf0, 0x11, 0x00


	//----- nvinfo : EIATTR_KPARAM_INFO
	.align		4
.L_11631:
        /*00c8*/ 	.byte	0x04, 0x17
        /*00ca*/ 	.short	(.L_11633 - .L_11632)
.L_11632:
        /*00cc*/ 	.word	0x00000000
        /*00d0*/ 	.short	0x0007
        /*00d2*/ 	.short	0x0030
        /*00d4*/ 	.byte	0x00, 0xf5, 0x21, 0x00


	//----- nvinfo : EIATTR_KPARAM_INFO
	.align		4
.L_11633:
        /*00d8*/ 	.byte	0x04, 0x17
        /*00da*/ 	.short	(.L_11635 - .L_11634)
.L_11634:
        /*00dc*/ 	.word	0x00000000
        /*00e0*/ 	.short	0x0006
        /*00e2*/ 	.short	0x0028
        /*00e4*/ 	.byte	0x00, 0xf5, 0x21, 0x00


	//----- nvinfo : EIATTR_KPARAM_INFO
	.align		4
.L_11635:
        /*00e8*/ 	.byte	0x04, 0x17
        /*00ea*/ 	.short	(.L_11637 - .L_11636)
.L_11636:
        /*00ec*/ 	.word	0x00000000
        /*00f0*/ 	.short	0x0005
        /*00f2*/ 	.short	0x0024
        /*00f4*/ 	.byte	0x00, 0xf0, 0x11, 0x00


	//----- nvinfo : EIATTR_KPARAM_INFO
	.align		4
.L_11637:
        /*00f8*/ 	.byte	0x04, 0x17
        /*00fa*/ 	.short	(.L_11639 - .L_11638)
.L_11638:
        /*00fc*/ 	.word	0x00000000
        /*0100*/ 	.short	0x0004
        /*0102*/ 	.short	0x0020
        /*0104*/ 	.byte	0x00, 0xf0, 0x11, 0x00


	//----- nvinfo : EIATTR_KPARAM_INFO
	.align		4
.L_11639:
        /*0108*/ 	.byte	0x04, 0x17
        /*010a*/ 	.short	(.L_11641 - .L_11640)
.L_11640:
        /*010c*/ 	.word	0x00000000
        /*0110*/ 	.short	0x0003
        /*0112*/ 	.short	0x0018
        /*0114*/ 	.byte	0x00, 0xf5, 0x21, 0x00


	//----- nvinfo : EIATTR_KPARAM_INFO
	.align		4
.L_11641:
        /*0118*/ 	.byte	0x04, 0x17
        /*011a*/ 	.short	(.L_11643 - .L_11642)
.L_11642:
        /*011c*/ 	.word	0x00000000
        /*0120*/ 	.short	0x0002
        /*0122*/ 	.short	0x0010
        /*0124*/ 	.byte	0x00, 0xf5, 0x21, 0x00


	//----- nvinfo : EIATTR_KPARAM_INFO
	.align		4
.L_11643:
        /*0128*/ 	.byte	0x04, 0x17
        /*012a*/ 	.short	(.L_11645 - .L_11644)
.L_11644:
        /*012c*/ 	.word	0x00000000
        /*0130*/ 	.short	0x0001
        /*0132*/ 	.short	0x0008
        /*0134*/ 	.byte	0x00, 0xf5, 0x21, 0x00


	//----- nvinfo : EIATTR_KPARAM_INFO
	.align		4
.L_11645:
        /*0138*/ 	.byte	0x04, 0x17
        /*013a*/ 	.short	(.L_11647 - .L_11646)
.L_11646:
        /*013c*/ 	.word	0x00000000
        /*0140*/ 	.short	0x0000
        /*0142*/ 	.short	0x0000
        /*0144*/ 	.byte	0x00, 0xf5, 0x21, 0x00


	//----- nvinfo : EIATTR_SPARSE_MMA_MASK
	.align		4
.L_11647:
        /*0148*/ 	.byte	0x03, 0x50
        /*014a*/ 	.short	0x0000


	//----- nvinfo : EIATTR_MAXREG_COUNT
	.align		4
        /*014c*/ 	.byte	0x03, 0x1b
        /*014e*/ 	.short	0x00ff


	//----- nvinfo : EIATTR_NUM_BARRIERS
	.align		4
        /*0150*/ 	.byte	0x02, 0x4c
        /*0152*/ 	.byte	0x01
	.zero		1


	//----- nvinfo : EIATTR_EXTERNS
	.align		4
        /*0154*/ 	.byte	0x04, 0x0f
        /*0156*/ 	.short	(.L_11649 - .L_11648)


	//   ....[0]....
	.align		4
.L_11648:
        /*0158*/ 	.word	index@(__assertfail)


	//----- nvinfo : EIATTR_MERCURY_ISA_VERSION
	.align		4
.L_11649:
        /*015c*/ 	.byte	0x03, 0x5f
        /*015e*/ 	.short	0x0101


	//----- nvinfo : EIATTR_COOP_GROUP_MASK_REGIDS
	.align		4
        /*0160*/ 	.byte	0x04, 0x29
        /*0162*/ 	.short	(.L_11651 - .L_11650)


	//   ....[0]....
.L_11650:
        /*0164*/ 	.word	0xffffffff


	//   ....[1]....
        /*0168*/ 	.word	0xffffffff


	//   ....[2]....
        /*016c*/ 	.word	0xffffffff


	//   ....[3]....
        /*0170*/ 	.word	0xffffffff


	//   ....[4]....
        /*0174*/ 	.word	0xffffffff


	//   ....[5]....
        /*0178*/ 	.word	0xffffffff


	//   ....[6]....
        /*017c*/ 	.word	0xffffffff


	//   ....[7]....
        /*0180*/ 	.word	0xffffffff


	//   ....[8]....
        /*0184*/ 	.word	0xffffffff


	//   ....[9]....
        /*0188*/ 	.word	0xffffffff


	//   ....[10]....
        /*018c*/ 	.word	0xffffffff


	//   ....[11]....
        /*0190*/ 	.word	0xffffffff


	//   ....[12]....
        /*0194*/ 	.word	0xffffffff


	//   ....[13]....
        /*0198*/ 	.word	0xffffffff


	//   ....[14]....
        /*019c*/ 	.word	0x0500000f


	//   ....[15]....
        /*01a0*/ 	.word	0x0500000f


	//   ....[16]....
        /*01a4*/ 	.word	0x0500000f


	//----- nvinfo : EIATTR_COOP_GROUP_INSTR_OFFSETS
	.align		4
.L_11651:
        /*01a8*/ 	.byte	0x04, 0x28
        /*01aa*/ 	.short	(.L_11653 - .L_11652)


	//   ....[0]....
.L_11652:
        /*01ac*/ 	.word	0x00000270


	//   ....[1]....
        /*01b0*/ 	.word	0x00000290


	//   ....[2]....
        /*01b4*/ 	.word	0x000002b0


	//   ....[3]....
        /*01b8*/ 	.word	0x000003c0


	//   ....[4]....
        /*01bc*/ 	.word	0x000003e0


	//   ....[5]....
        /*01c0*/ 	.word	0x00000400


	//   ....[6]....
        /*01c4*/ 	.word	0x00001230


	//   ....[7]....
        /*01c8*/ 	.word	0x00001260


	//   ....[8]....
        /*01cc*/ 	.word	0x00001280


	//   ....[9]....
        /*01d0*/ 	.word	0x000012a0


	//   ....[10]....
        /*01d4*/ 	.word	0x000012c0


	//   ....[11]....
        /*01d8*/ 	.word	0x00001310


	//   ....[12]....
        /*01dc*/ 	.word	0x00001330


	//   ....[13]....
        /*01e0*/ 	.word	0x00001350


	//   ....[14]....
        /*01e4*/ 	.word	0x000021f0


	//   ....[15]....
        /*01e8*/ 	.word	0x00002250


	//   ....[16]....
        /*01ec*/ 	.word	0x000022b0


	//----- nvinfo : EIATTR_VRC_CTA_INIT_COUNT
	.align		4
.L_11653:
        /*01f0*/ 	.byte	0x02, 0x4a
	.zero		1
	.zero		1


	//----- nvinfo : EIATTR_SYSCALL_OFFSETS
	.align		4
        /*01f4*/ 	.byte	0x04, 0x46
        /*01f6*/ 	.short	(.L_11655 - .L_11654)


	//   ....[0]....
.L_11654:
        /*01f8*/ 	.word	0x00000220


	//----- nvinfo : EIATTR_EXIT_INSTR_OFFSETS
	.align		4
.L_11655:
        /*01fc*/ 	.byte	0x04, 0x1c
        /*01fe*/ 	.short	(.L_11657 - .L_11656)


	//   ....[0]....
.L_11656:
        /*0200*/ 	.word	0x00002040


	//   ....[1]....
        /*0204*/ 	.word	0x000020a0


	//   ....[2]....
        /*0208*/ 	.word	0x000021a0


	//----- nvinfo : EIATTR_CRS_STACK_SIZE
	.align		4
.L_11657:
        /*020c*/ 	.byte	0x04, 0x1e
        /*020e*/ 	.short	(.L_11659 - .L_11658)
.L_11658:
        /*0210*/ 	.word	0x00000000


	//----- nvinfo : EIATTR_CBANK_PARAM_SIZE
	.align		4
.L_11659:
        /*0214*/ 	.byte	0x03, 0x19
        /*0216*/ 	.short	0x007c


	//----- nvinfo : EIATTR_PARAM_CBANK
	.align		4
        /*0218*/ 	.byte	0x04, 0x0a
        /*021a*/ 	.short	(.L_11661 - .L_11660)
	.align		4
.L_11660:
        /*021c*/ 	.word	index@(.nv.constant0._ZN4vllm25paged_attention_v1_kernelIfhLi96ELi8ELi128ELNS_18Fp8KVCacheDataTypeE2ELb0EEEvPT_PKS2_PKT0_S8_ifPKiSA_iPKfiiiSC_SC_iiiii)
        /*0220*/ 	.short	0x0380
        /*0222*/ 	.short	0x007c


	//----- nvinfo : EIATTR_SW_WAR
	.align		4
.L_11661:
        /*0224*/ 	.byte	0x04, 0x36
        /*0226*/ 	.short	(.L_11663 - .L_11662)
.L_11662:
        /*0228*/ 	.word	0x00000008
.L_11663:


//--------------------- .nv.info._ZN4vllm25paged_attention_v1_kernelIfhLi80ELi8ELi128ELNS_18Fp8KVCacheDataTypeE2ELb0EEEvPT_PKS2_PKT0_S8_ifPKiSA_iPKfiiiSC_SC_iiiii --------------------------
	.section	.nv.info._ZN4vllm25paged_attention_v1_kernelIfhLi80ELi8ELi128ELNS_18Fp8KVCacheDataTypeE2ELb0EEEvPT_PKS2_PKT0_S8_ifPKiSA_iPKfiiiSC_SC_iiiii,"",@"SHT_CUDA_INFO"
	.sectionflags	@""
	.align	4


	//----- nvinfo : EIATTR_CUDA_API_VERSION
	.align		4
        /*0000*/ 	.byte	0x04, 0x37
        /*0002*/ 	.short	(.L_11665 - .L_11664)
.L_11664:
        /*0004*/ 	.word	0x00000082


	//----- nvinfo : EIATTR_KPARAM_INFO
	.align		4
.L_11665:
        /*0008*/ 	.byte	0x04, 0x17
        /*000a*/ 	.short	(.L_11667 - .L_11666)
.L_11666:
        /*000c*/ 	.word	0x00000000
        /*0010*/ 	.short	0x0013
        /*0012*/ 	.short	0x0078
        /*0014*/ 	.byte	0x00, 0xf0, 0x11, 0x00


	//----- nvinfo : EIATTR_KPARAM_INFO
	.align		4
.L_11667:
        /*0018*/ 	.byte	0x04, 0x17
        /*001a*/ 	.short	(.L_11669 - .L_11668)
.L_11668:
        /*001c*/ 	.word	0x00000000
        /*0020*/ 	.short	0x0012
        /*0022*/ 	.short	0x0074
        /*0024*/ 	.byte	0x00, 0xf0, 0x11, 0x00


	//----- nvinfo : EIATTR_KPARAM_INFO
	.align		4
.L_11669:
        /*0028*/ 	.byte	0x04, 0x17
        /*002a*/ 	.short	(.L_11671 - .L_11670)
.L_11670:
        /*002c*/ 	.word	0x00000000
        /*0030*/ 	.short	0x0011
        /*0032*/ 	.short	0x0070
        /*0034*/ 	.byte	0x00, 0xf0, 0x11, 0x00


	//----- nvinfo : EIATTR_KPARAM_INFO
	.align		4
.L_11671:
        /*0038*/ 	.byte	0x04, 0x17
        /*003a*/ 	.short	(.L_11673 - .L_11672)
.L_11672:
        /*003c*/ 	.word	0x00000000
        /*0040*/ 	.short	0x0010
        /*0042*/ 	.short	0x006c
        /*0044*/ 	.byte	0x00, 0xf0, 0x11, 0x00


	//----- nvinfo : EIATTR_KPARAM_INFO
	.align		4
.L_11673:
        /*0048*/ 	.byte	0x04, 0x17
        /*004a*/ 	.short	(.L_11675 - .L_11674)
.L_11674:
        /*004c*/ 	.word	0x00000000
        /*0050*/ 	.short	0x000f
        /*0052*/ 	.short	0x0068
        /*0054*/ 	.byte	0x00, 0xf0, 0x11, 0x00


	//----- nvinfo : EIATTR_KPARAM_INFO
	.align		4
.L_11675:
        /*0058*/ 	.byte	0x04, 0x17
        /*005a*/ 	.short	(.L_11677 - .L_11676)
.L_11676:
        /*005c*/ 	.word	0x00000000
        /*0060*/ 	.short	0x000e
        /*0062*/ 	.short	0x0060
        /*0064*/ 	.byte	0x00, 0xf5, 0x21, 0x00


	//----- nvinfo : EIATTR_KPARAM_INFO
	.align		4
.L_11677:
        /*0068*/ 	.byte	0x04, 0x17
        /*006a*/ 	.short	(.L_11679 - .L_11678)
.L_11678:
        /*006c*/ 	.word	0x00000000
        /*0070*/ 	.short	0x000d
        /*0072*/ 	.short	0x0058
        /*0074*/ 	.byte	0x00, 0xf5, 0x21, 0x00


	//----- nvinfo : EIATTR_KPARAM_INFO
	.align		4
.L_11679:
        /*0078*/ 	.byte	0x04, 0x17
        /*007a*/ 	.short	(.L_11681 - .L_11680)
.L_11680:
        /*007c*/ 	.word	0x00000000
        /*0080*/ 	.short	0x000c
        /*0082*/ 	.short	0x0050
        /*0084*/ 	.byte	0x00, 0xf0, 0x11, 0x00


	//----- nvinfo : EIATTR_KPARAM_INFO
	.align		4
.L_11681:
        /*0088*/ 	.byte	0x04, 0x17
        /*008a*/ 	.short	(.L_11683 - .L_11682)
.L_11682:
        /*008c*/ 	.word	0x00000000
        /*0090*/ 	.short	0x000b
        /*0092*/ 	.short	0x004c
        /*0094*/ 	.byte	0x00, 0xf0, 0x11, 0x00


	//----- nvinfo : EIATTR_KPARAM_INFO
	.align		4
.L_11683:
        /*0098*/ 	.byte	0x04, 0x17
        /*009a*/ 	.short	(.L_11685 - .L_11684)
.L_11684:
        /*009c*/ 	.word	0x00000000
        /*00a0*/ 	.short	0x000a
        /*00a2*/ 	.short	0x0048
        /*00a4*/ 	.byte	0x00, 0xf0, 0x11, 0x00


	//----- nvinfo : EIATTR_KPARAM_INFO
	.align		4
.L_11685:
        /*00a8*/ 	.byte	0x04, 0x17
        /*00aa*/ 	.short	(.L_11687 - .L_11686)
.L_11686:
        /*00ac*/ 	.word	0x00000000
        /*00b0*/ 	.short	0x0009
        /*00b2*/ 	.short	0x0040
        /*00b4*/ 	.byte	0x00, 0xf5, 0x21, 0x00


	//----- nvinfo : EIATTR_KPARAM_INFO
	.align		4
.L_11687:
        /*00b8*/ 	.byte	0x04, 0x17
        /*00ba*/ 	.short	(.L_11689 - .L_11688)
.L_11688:
        /*00bc*/ 	.word	0x00000000
        /*00c0*/ 	.short	0x0008
        /*00c2*/ 	.short	0x0038
        /*00c4*/ 	.byte	0x00, 0xf0, 0x11, 0x00


	//----- nvinfo : EIATTR_KPARAM_INFO
	.align		4
.L_11689:
        /*00c8*/ 	.byte	0x04, 0x17
        /*00ca*/ 	.short	(.L_11691 - .L_11690)
.L_11690:
        /*00cc*/ 	.word	0x00000000
        /*00d0*/ 	.short	0x0007
        /*00d2*/ 	.short	0x0030
        /*00d4*/ 	.byte	0x00, 0xf5, 0x21, 0x00


	//----- nvinfo : EIATTR_KPARAM_INFO
	.align		4
.L_11691:
        /*00d8*/ 	.byte	0x04, 0x17
        /*00da*/ 	.short	(.L_11693 - .L_11692)
.L_11692:
        /*00dc*/ 	.word	0x00000000
        /*00e0*/ 	.short	0x0006
        /*00e2*/ 	.short	0x0028
        /*00e4*/ 	.byte	0x00, 0xf5, 0x21, 0x00


	//----- nvinfo : EIATTR_KPARAM_INFO
	.align		4
.L_11693:
        /*00e8*/ 	.byte	0x04, 0x17
        /*00ea*/ 	.short	(.L_11695 - .L_11694)
.L_11694:
        /*00ec*/ 	.word	0x00000000
        /*00f0*/ 	.short	0x0005
        /*00f2*/ 	.short	0x0024
        /*00f4*/ 	.byte	0x00, 0xf0, 0x11, 0x00


	//----- nvinfo : EIATTR_KPARAM_INFO
	.align		4
.L_11695:
        /*00f8*/ 	.byte	0x04, 0x17
        /*00fa*/ 	.short	(.L_11697 - .L_11696)
.L_11696:
        /*00fc*/ 	.word	0x00000000
        /*0100*/ 	.short	0x0004
        /*0102*/ 	.short	0x0020
        /*0104*/ 	.byte	0x00, 0xf0, 0x11, 0x00


	//----- nvinfo : EIATTR_KPARAM_INFO
	.align		4
.L_11697:
        /*0108*/ 	.byte	0x04, 0x17
        /*010a*/ 	.short	(.L_11699 - .L_11698)
.L_11698:
        /*010c*/ 	.word	0x00000000
        /*0110*/ 	.short	0x0003
        /*0112*/ 	.short	0x0018
        /*0114*/ 	.byte	0x00, 0xf5, 0x21, 0x00


	//----- nvinfo : EIATTR_KPARAM_INFO
	.align		4
.L_11699:
        /*0118*/ 	.byte	0x04, 0x17
        /*011a*/ 	.short	(.L_11701 - .L_11700)
.L_11700:
        /*011c*/ 	.word	0x00000000
        /*0120*/ 	.short	0x0002
        /*0122*/ 	.short	0x0010
        /*0124*/ 	.byte	0x00, 0xf5, 0x21, 0x00


	//----- nvinfo : EIATTR_KPARAM_INFO
	.align		4
.L_11701:
        /*0128*/ 	.byte	0x04, 0x17
        /*012a*/ 	.short	(.L_11703 - .L_11702)
.L_11702:
        /*012c*/ 	.word	0x00000000
        /*0130*/ 	.short	0x0001
        /*0132*/ 	.short	0x0008
        /*0134*/ 	.byte	0x00, 0xf5, 0x21, 0x00


	//----- nvinfo : EIATTR_KPARAM_INFO
	.align		4
.L_11703:
        /*0138*/ 	.byte	0x04, 0x17
        /*013a*/ 	.short	(.L_11705 - .L_11704)
.L_11704:
        /*013c*/ 	.word	0x00000000
        /*0140*/ 	.short	0x0000
        /*0142*/ 	.short	0x0000
        /*0144*/ 	.byte	0x00, 0xf5, 0x21, 0x00


	//----- nvinfo : EIATTR_SPARSE_MMA_MASK
	.align		4
.L_11705:
        /*0148*/ 	.byte	0x03, 0x50
        /*014a*/ 	.short	0x0000


	//----- nvinfo : EIATTR_MAXREG_COUNT
	.align		4
        /*014c*/ 	.byte	0x03, 0x1b
        /*014e*/ 	.short	0x00ff


	//----- nvinfo : EIATTR_NUM_BARRIERS
	.align		4
        /*0150*/ 	.byte	0x02, 0x4c
        /*0152*/ 	.byte	0x01
	.zero		1


	//----- nvinfo : EIATTR_EXTERNS
	.align		4
        /*0154*/ 	.byte	0x04, 0x0f
        /*0156*/ 	.short	(.L_11707 - .L_11706)


	//   ....[0]....
	.align		4
.L_11706:
        /*0158*/ 	.word	index@(__assertfail)


	//----- nvinfo : EIATTR_MERCURY_ISA_VERSION
	.align		4
.L_11707:
        /*015c*/ 	.byte	0x03, 0x5f
        /*015e*/ 	.short	0x0101


	//----- nvinfo : EIATTR_COOP_GROUP_MASK_REGIDS
	.align		4
        /*0160*/ 	.byte	0x04, 0x29
        /*0162*/ 	.short	(.L_11709 - .L_11708)


	//   ....[0]....
.L_11708:
        /*0164*/ 	.word	0xffffffff


	//   ....[1]....
        /*0168*/ 	.word	0xffffffff


	//   ....[2]....
        /*016c*/ 	.word	0xffffffff


	//   ....[3]....
        /*0170*/ 	.word	0xffffffff


	//   ....[4]....
        /*0174*/ 	.word	0xffffffff


	//   ....[5]....
        /*0178*/ 	.word	0xffffffff


	//   ....[6]....
        /*017c*/ 	.word	0xffffffff


	//   ....[7]....
        /*0180*/ 	.word	0xffffffff


	//   ....[8]....
        /*0184*/ 	.word	0xffffffff


	//   ....[9]....
        /*0188*/ 	.word	0xffffffff


	//   ....[10]....
        /*018c*/ 	.word	0xffffffff


	//   ....[11]....
        /*0190*/ 	.word	0xffffffff


	//   ....[12]....
        /*0194*/ 	.word	0xffffffff


	//   ....[13]....
        /*0198*/ 	.word	0xffffffff


	//   ....[14]....
        /*019c*/ 	.word	0x0500000f


	//   ....[15]....
        /*01a0*/ 	.word	0x0500000f


	//   ....[16]....
        /*01a4*/ 	.word	0x0500000f


	//----- nvinfo : EIATTR_COOP_GROUP_INSTR_OFFSETS
	.align		4
.L_11709:
        /*01a8*/ 	.byte	0x04, 0x28
        /*01aa*/ 	.short	(.L_11711 - .L_11710)


	//   ....[0]....
.L_11710:
        /*01ac*/ 	.word	0x00000270


	//   ....[1]....
        /*01b0*/ 	.word	0x00000290


	//   ....[2]....
        /*01b4*/ 	.word	0x000002b0


	//   ....[3]....
        /*01b8*/ 	.word	0x000003c0


	//   ....[4]....
        /*01bc*/ 	.word	0x000003e0


	//   ....[5]....
        /*01c0*/ 	.word	0x00000400


	//   ....[6]....
        /*01c4*/ 	.word	0x00001230


	//   ....[7]....
        /*01c8*/ 	.word	0x00001260


	//   ....[8]....
        /*01cc*/ 	.word	0x00001280


	//   ....[9]....
        /*01d0*/ 	.word	0x000012a0


	//   ....[10]....
        /*01d4*/ 	.word	0x000012c0


	//   ....[11]....
        /*01d8*/ 	.word	0x00001310


	//   ....[12]....
        /*01dc*/ 	.word	0x00001330


	//   ....[13]....
        /*01e0*/ 	.word	0x00001350


	//   ....[14]....
        /*01e4*/ 	.word	0x00002190


	//   ....[15]....
        /*01e8*/ 	.word	0x000021f0


	//   ....[16]....
        /*01ec*/ 	.word	0x00002250


	//----- nvinfo : EIATTR_VRC_CTA_INIT_COUNT
	.align		4
.L_11711:
        /*01f0*/ 	.byte	0x02, 0x4a
	.zero		1
	.zero		1


	//----- nvinfo : EIATTR_SYSCALL_OFFSETS
	.align		4
        /*01f4*/ 	.byte	0x04, 0x46
        /*01f6*/ 	.short	(.L_11713 - .L_11712)


	//   ....[0]....
.L_11712:
        /*01f8*/ 	.word	0x00000220


	//----- nvinfo : EIATTR_EXIT_INSTR_OFFSETS
	.align		4
.L_11713:
        /*01fc*/ 	.byte	0x04, 0x1c
        /*01fe*/ 	.short	(.L_11715 - .L_11714)


	//   ....[0]....
.L_11714:
        /*0200*/ 	.word	0x00001ff0


	//   ....[1]....
        /*0204*/ 	.word	0x00002050


	//   ....[2]....
        /*0208*/ 	.word	0x00002140


	//----- nvinfo : EIATTR_CRS_STACK_SIZE
	.align		4
.L_11715:
        /*020c*/ 	.byte	0x04, 0x1e
        /*020e*/ 	.short	(.L_11717 - .L_11716)
.L_11716:
        /*0210*/ 	.word	0x00000000


	//----- nvinfo : EIATTR_CBANK_PARAM_SIZE
	.align		4
.L_11717:
        /*0214*/ 	.byte	0x03, 0x19
        /*0216*/ 	.short	0x007c


	//----- nvinfo : EIATTR_PARAM_CBANK
	.align		4
        /*0218*/ 	.byte	0x04, 0x0a
        /*021a*/ 	.short	(.L_11719 - .L_11718)
	.align		4
.L_11718:
        /*021c*/ 	.word	index@(.nv.constant0._ZN4vllm25paged_attention_v1_kernelIfhLi80ELi8ELi128ELNS_18Fp8KVCacheDataTypeE2ELb0EEEvPT_PKS2_PKT0_S8_ifPKiSA_iPKfiiiSC_SC_iiiii)
        /*0220*/ 	.short	0x0380
        /*0222*/ 	.short	0x007c


	//----- nvinfo : EIATTR_SW_WAR
	.align		4
.L_11719:
        /*0224*/ 	.byte	0x04, 0x36
        /*0226*/ 	.short	(.L_11721 - .L_11720)
.L_11720:
        /*0228*/ 	.word	0x00000008
.L_11721:


//--------------------- .nv.info._ZN4vllm25paged_attention_v1_kernelIfhLi64ELi8ELi128ELNS_18Fp8KVCacheDataTypeE2ELb0EEEvPT_PKS2_PKT0_S8_ifPKiSA_iPKfiiiSC_SC_iiiii --------------------------
	.section	.nv.info._ZN4vllm25paged_attention_v1_kernelIfhLi64ELi8ELi128ELNS_18Fp8KVCacheDataTypeE2ELb0EEEvPT_PKS2_PKT0_S8_ifPKiSA_iPKfiiiSC_SC_iiiii,"",@"SHT_CUDA_INFO"
	.sectionflags	@""
	.align	4


	//----- nvinfo : EIATTR_CUDA_API_VERSION
	.align		4
        /*0000*/ 	.byte	0x04, 0x37
        /*0002*/ 	.short	(.L_11723 - .L_11722)
.L_11722:
        /*0004*/ 	.word	0x00000082


	//----- nvinfo : EIATTR_KPARAM_INFO
	.align		4
.L_11723:
        /*0008*/ 	.byte	0x04, 0x17
        /*000a*/ 	.short	(.L_11725 - .L_11724)
.L_11724:
        /*000c*/ 	.word	0x00000000
        /*0010*/ 	.short	0x0013
        /*0012*/ 	.short	0x0078
        /*0014*/ 	.byte	0x00, 0xf0, 0x11, 0x00


	//----- nvinfo : EIATTR_KPARAM_INFO
	.align		4
.L_11725:
        /*0018*/ 	.byte	0x04, 0x17
        /*001a*/ 	.short	(.L_11727 - .L_11726)
.L_11726:
        /*001c*/ 	.word	0x00000000
        /*0020*/ 	.short	0x0012
        /*0022*/ 	.short	0x0074
        /*0024*/ 	.byte	0x00, 0xf0, 0x11, 0x00


	//----- nvinfo : EIATTR_KPARAM_INFO
	.align		4
.L_11727:
        /*0028*/ 	.byte	0x04, 0x17
        /*002a*/ 	.short	(.L_11729 - .L_11728)
.L_11728:
        /*002c*/ 	.word	0x00000000
        /*0030*/ 	.short	0x0011
        /*0032*/ 	.short	0x0070
        /*0034*/ 	.byte	0x00, 0xf0, 0x11, 0x00


	//----- nvinfo : EIATTR_KPARAM_INFO
	.align		4
.L_11729:
        /*0038*/ 	.byte	0x04, 0x17
        /*003a*/ 	.short	(.L_11731 - .L_11730)
.L_11730:
        /*003c*/ 	.word	0x00000000
        /*0040*/ 	.short	0x0010
        /*0042*/ 	.short	0x006c
        /*0044*/ 	.byte	0x00, 0xf0, 0x11, 0x00


	//----- nvinfo : EIATTR_KPARAM_INFO
	.align		4
.L_11731:
        /*0048*/ 	.byte	0x04, 0x17
        /*004a*/ 	.short	(.L_11733 - .L_11732)
.L_11732:
        /*004c*/ 	.word	0x00000000
        /*0050*/ 	.short	0x000f
        /*0052*/ 	.short	0x0068
        /*0054*/ 	.byte	0x00, 0xf0, 0x11, 0x00


	//----- nvinfo : EIATTR_KPARAM_INFO
	.align		4
.L_11733:
        /*0058*/ 	.byte	0x04, 0x17
        /*005a*/ 	.short	(.L_11735 - .L_11734)
.L_11734:
        /*005c*/ 	.word	0x00000000
        /*0060*/ 	.short	0x000e
        /*0062*/ 	.short	0x0060
        /*0064*/ 	.byte	0x00, 0xf5, 0x21, 0x00


	//----- nvinfo : EIATTR_KPARAM_INFO
	.align		4
.L_11735:
        /*0068*/ 	.byte	0x04, 0x17
        /*006a*/ 	.short	(.L_11737 - .L_11736)
.L_11736:
        /*006c*/ 	.word	0x00000000
        /*0070*/ 	.short	0x000d
        /*0072*/ 	.short	0x0058
        /*0074*/ 	.byte	0x00, 0xf5, 0x21, 0x00


	//----- nvinfo : EIATTR_KPARAM_INFO
	.align		4
.L_11737:
        /*0078*/ 	.byte	0x04, 0x17
        /*007a*/ 	.short	(.L_11739 - .L_11738)
.L_11738:
        /*007c*/ 	.word	0x00000000
        /*0080*/ 	.short	0x000c
        /*0082*/ 	.short	0x0050
        /*0084*/ 	.byte	0x00, 0xf0, 0x11, 0x00


	//----- nvinfo : EIATTR_KPARAM_INFO
	.align		4
.L_11739:
        /*0088*/ 	.byte	0x04, 0x17
        /*008a*/ 	.short	(.L_11741 - .L_11740)
.L_11740:
        /*008c*/ 	.word	0x00000000
        /*0090*/ 	.short	0x000b
        /*0092*/ 	.short	0x004c
        /*0094*/ 	.byte	0x00, 0xf0, 0x11, 0x00


	//----- nvinfo : EIATTR_KPARAM_INFO
	.align		4
.L_11741:
        /*0098*/ 	.byte	0x04, 0x17
        /*009a*/ 	.short	(.L_11743 - .L_11742)
.L_11742:
        /*009c*/ 	.word	0x00000000
        /*00a0*/ 	.short	0x000a
        /*00a2*/ 	.short	0x0048
        /*00a4*/ 	.byte	0x00, 0xf0, 0x11, 0x00


	//----- nvinfo : EIATTR_KPARAM_INFO
	.align		4
.L_11743:
        /*00a8*/ 	.byte	0x04, 0x17
        /*00aa*/ 	.short	(.L_11745 - .L_11744)
.L_11744:
        /*00ac*/ 	.word	0x00000000
        /*00b0*/ 	.short	0x0009
        /*00b2*/ 	.short	0x0040
        /*00b4*/ 	.byte	0x00, 0xf5, 0x21, 0x00


	//----- nvinfo : EIATTR_KPARAM_INFO
	.align		4
.L_11745:
        /*00b8*/ 	.byte	0x04, 0x17
        /*00ba*/ 	.short	(.L_11747 - .L_11746)
.L_11746:
        /*00bc*/ 	.word	0x00000000
        /*00c0*/ 	.short	0x0008
        /*00c2*/ 	.short	0x0038
        /*00c4*/ 	.byte	0x00, 0xf0, 0x11, 0x00


	//----- nvinfo : EIATTR_KPARAM_INFO
	.align		4
.L_11747:
        /*00c8*/ 	.byte	0x04, 0x17
        /*00ca*/ 	.short	(.L_11749 - .L_11748)
.L_11748:
        /*00cc*/ 	.word	0x00000000
        /*00d0*/ 	.short	0x0007
        /*00d2*/ 	.short	0x0030
        /*00d4*/ 	.byte	0x00, 0xf5, 0x21, 0x00


	//----- nvinfo : EIATTR_KPARAM_INFO
	.align		4
.L_11749:
        /*00d8*/ 	.byte	0x04, 0x17
        /*00da*/ 	.short	(.L_11751 - .L_11750)
.L_11750:
        /*00dc*/ 	.word	0x00000000
        /*00e0*/ 	.short	0x0006
        /*00e2*/ 	.short	0x0028
        /*00e4*/ 	.byte	0x00, 0xf5, 0x21, 0x00


	//----- nvinfo : EIATTR_KPARAM_INFO
	.align		4
.L_11751:
        /*00e8*/ 	.byte	0x04, 0x17
        /*00ea*/ 	.short	(.L_11753 - .L_11752)
.L_11752:
        /*00ec*/ 	.word	0x00000000
        /*00f0*/ 	.short	0x0005
        /*00f2*/ 	.short	0x0024
        /*00f4*/ 	.byte	0x00, 0xf0, 0x11, 0x00


	//----- nvinfo : EIATTR_KPARAM_INFO
	.align		4
.L_11753:
        /*00f8*/ 	.byte	0x04, 0x17
        /*00fa*/ 	.short	(.L_11755 - .L_11754)
.L_11754:
        /*00fc*/ 	.word	0x00000000
        /*0100*/ 	.short	0x0004
        /*0102*/ 	.short	0x0020
        /*0104*/ 	.byte	0x00, 0xf0, 0x11, 0x00


	//----- nvinfo : EIATTR_KPARAM_INFO
	.align		4
.L_11755:
        /*0108*/ 	.byte	0x04, 0x17
        /*010a*/ 	.short	(.L_11757 - .L_11756)
.L_11756:
        /*010c*/ 	.word	0x00000000
        /*0110*/ 	.short	0x0003
        /*0112*/ 	.short	0x0018
        /*0114*/ 	.byte	0x00, 0xf5, 0x21, 0x00


	//----- nvinfo : EIATTR_KPARAM_INFO
	.align		4
.L_11757:
        /*0118*/ 	.byte	0x04, 0x17
        /*011a*/ 	.short	(.L_11759 - .L_11758)
.L_11758:
        /*011c*/ 	.word	0x00000000
        /*0120*/ 	.short	0x0002
        /*0122*/ 	.short	0x0010
        /*0124*/ 	.byte	0x00, 0xf5, 0x21, 0x00


	//----- nvinfo : EIATTR_KPARAM_INFO
	.align		4
.L_11759:
        /*0128*/ 	.byte	0x04, 0x17
        /*012a*/ 	.short	(.L_11761 - .L_11760)
.L_11760:
        /*012c*/ 	.word	0x00000000
        /*0130*/ 	.short	0x0001
        /*0132*/ 	.short	0x0008
        /*0134*/ 	.byte	0x00, 0xf5, 0x21, 0x00


	//----- nvinfo : EIATTR_KPARAM_INFO
	.align		4
.L_11761:
        /*0138*/ 	.byte	0x04, 0x17
        /*013a*/ 	.short	(.L_11763 - .L_11762)
.L_11762:
        /*013c*/ 	.word	0x00000000
        /*0140*/ 	.short	0x0000
        /*0142*/ 	.short	0x0000
        /*0144*/ 	.byte	0x00, 0xf5, 0x21, 0x00


	//----- nvinfo : EIATTR_SPARSE_MMA_MASK
	.align		4
.L_11763:
        /*0148*/ 	.byte	0x03, 0x50
        /*014a*/ 	.short	0x0000


	//----- nvinfo : EIATTR_MAXREG_COUNT
	.align		4
        /*014c*/ 	.byte	0x03, 0x1b
        /*014e*/ 	.short	0x00ff


	//----- nvinfo : EIATTR_NUM_BARRIERS
	.align		4
        /*0150*/ 	.byte	0x02, 0x4c
        /*0152*/ 	.byte	0x01
	.zero		1


	//----- nvinfo : EIATTR_EXTERNS
	.align		4
        /*0154*/ 	.byte	0x04, 0x0f
        /*0156*/ 	.short	(.L_11765 - .L_11764)


	//   ....[0]....
	.align		4
.L_11764:
        /*0158*/ 	.word	index@(__assertfail)


	//----- nvinfo : EIATTR_MERCURY_ISA_VERSION
	.align		4
.L_11765:
        /*015c*/ 	.byte	0x03, 0x5f
        /*015e*/ 	.short	0x0101


	//----- nvinfo : EIATTR_COOP_GROUP_MASK_REGIDS
	.align		4
        /*0160*/ 	.byte	0x04, 0x29
        /*0162*/ 	.short	(.L_11767 - .L_11766)


	//   ....[0]....
.L_11766:
        /*0164*/ 	.word	0xffffffff


	//   ....[1]....
        /*0168*/ 	.word	0xffffffff


	//   ....[2]....
        /*016c*/ 	.word	0xffffffff


	//   ....[3]....
        /*0170*/ 	.word	0xffffffff


	//   ....[4]....
        /*0174*/ 	.word	0xffffffff


	//   ....[5]....
        /*0178*/ 	.word	0xffffffff


	//   ....[6]....
        /*017c*/ 	.word	0xffffffff


	//   ....[7]....
        /*0180*/ 	.word	0xffffffff


	//   ....[8]....
        /*0184*/ 	.word	0xffffffff


	//   ....[9]....
        /*0188*/ 	.word	0xffffffff


	//   ....[10]....
        /*018c*/ 	.word	0xffffffff


	//   ....[11]....
        /*0190*/ 	.word	0xffffffff


	//   ....[12]....
        /*0194*/ 	.word	0xffffffff


	//   ....[13]....
        /*0198*/ 	.word	0xffffffff


	//   ....[14]....
        /*019c*/ 	.word	0x0500000f


	//   ....[15]....
        /*01a0*/ 	.word	0x0500000f


	//   ....[16]....
        /*01a4*/ 	.word	0x0500000f


	//----- nvinfo : EIATTR_COOP_GROUP_INSTR_OFFSETS
	.align		4
.L_11767:
        /*01a8*/ 	.byte	0x04, 0x28
        /*01aa*/ 	.short	(.L_11769 - .L_11768)


	//   ....[0]....
.L_11768:
        /*01ac*/ 	.word	0x00000270


	//   ....[1]....
        /*01b0*/ 	.word	0x00000290


	//   ....[2]....
        /*01b4*/ 	.word	0x000002b0


	//   ....[3]....
        /*01b8*/ 	.word	0x000003c0


	//   ....[4]....
        /*01bc*/ 	.word	0x000003e0


	//   ....[5]....
        /*01c0*/ 	.word	0x00000400


	//   ....[6]....
        /*01c4*/ 	.word	0x00001230


	//   ....[7]....
        /*01c8*/ 	.word	0x00001260


	//   ....[8]....
        /*01cc*/ 	.word	0x00001280


	//   ....[9]....
        /*01d0*/ 	.word	0x000012a0


	//   ....[10]....
        /*01d4*/ 	.word	0x000012c0


	//   ....[11]....
        /*01d8*/ 	.word	0x00001310


	//   ....[12]....
        /*01dc*/ 	.word	0x00001330


	//   ....[13]....
        /*01e0*/ 	.word	0x00001350


	//   ....[14]....
        /*01e4*/ 	.word	0x000020c0


	//   ....[15]....
        /*01e8*/ 	.word	0x00002120


	//   ....[16]....
        /*01ec*/ 	.word	0x00002180


	//----- nvinfo : EIATTR_VRC_CTA_INIT_COUNT
	.align		4
.L_11769:
        /*01f0*/ 	.byte	0x02, 0x4a
	.zero		1
	.zero		1


	//----- nvinfo : EIATTR_SYSCALL_OFFSETS
	.align		4
        /*01f4*/ 	.byte	0x04, 0x46
        /*01f6*/ 	.short	(.L_11771 - .L_11770)


	//   ....[0]....
.L_11770:
        /*01f8*/ 	.word	0x00000220


	//----- nvinfo : EIATTR_EXIT_INSTR_OFFSETS
	.align		4
.L_11771:
        /*01fc*/ 	.byte	0x04, 0x1c
        /*01fe*/ 	.short	(.L_11773 - .L_11772)


	//   ....[0]....
.L_11772:
        /*0200*/ 	.word	0x00001ef0


	//   ....[1]....
        /*0204*/ 	.word	0x00001f50


	//   ....[2]....
        /*0208*/ 	.word	0x00002070


	//----- nvinfo : EIATTR_CRS_STACK_SIZE
	.align		4
.L_11773:
        /*020c*/ 	.byte	0x04, 0x1e
        /*020e*/ 	.short	(.L_11775 - .L_11774)
.L_11774:
        /*0210*/ 	.word	0x00000000


	//----- nvinfo : EIATTR_CBANK_PARAM_SIZE
	.align		4
.L_11775:
        /*0214*/ 	.byte	0x03, 0x19
        /*0216*/ 	.short	0x007c


	//----- nvinfo : EIATTR_PARAM_CBANK
	.align		4
        /*0218*/ 	.byte	0x04, 0x0a
        /*021a*/ 	.short	(.L_11777 - .L_11776)
	.align		4
.L_11776:
        /*021c*/ 	.word	index@(.nv.constant0._ZN4vllm25paged_attention_v1_kernelIfhLi64ELi8ELi128ELNS_18Fp8KVCacheDataTypeE2ELb0EEEvPT_PKS2_PKT0_S8_ifPKiSA_iPKfiiiSC_SC_iiiii)
        /*0220*/ 	.short	0x0380
        /*0222*/ 	.short	0x007c


	//----- nvinfo : EIATTR_SW_WAR
	.align		4
.L_11777:
        /*0224*/ 	.byte	0x04, 0x36
        /*0226*/ 	.short	(.L_11779 - .L_11778)
.L_11778:
        /*0228*/ 	.word	0x00000008
.L_11779:


//--------------------- .nv.info._ZN4vllm25paged_attention_v1_kernelIfhLi32ELi8ELi128ELNS_18Fp8KVCacheDataTypeE2ELb0EEEvPT_PKS2_PKT0_S8_ifPKiSA_iPKfiiiSC_SC_iiiii --------------------------
	.section	.nv.info._ZN4vllm25paged_attention_v1_kernelIfhLi32ELi8ELi128ELNS_18Fp8KVCacheDataTypeE2ELb0EEEvPT_PKS2_PKT0_S8_ifPKiSA_iPKfiiiSC_SC_iiiii,"",@"SHT_CUDA_INFO"
	.sectionflags	@""
	.align	4


	//----- nvinfo : EIATTR_CUDA_API_VERSION
	.align		4
        /*0000*/ 	.byte	0x04, 0x37
        /*0002*/ 	.short	(.L_11781 - .L_11780)
.L_11780:
        /*0004*/ 	.word	0x00000082


	//----- nvinfo : EIATTR_KPARAM_INFO
	.align		4
.L_11781:
        /*0008*/ 	.byte	0x04, 0x17
        /*000a*/ 	.short	(.L_11783 - .L_11782)
.L_11782:
        /*000c*/ 	.word	0x00000000
        /*0010*/ 	.short	0x0013
        /*0012*/ 	.short	0x0078
        /*0014*/ 	.byte	0x00, 0xf0, 0x11, 0x00


	//----- nvinfo : EIATTR_KPARAM_INFO
	.align		4
.L_11783:
        /*0018*/ 	.byte	0x04, 0x17
        /*001a*/ 	.short	(.L_11785 - .L_11784)
.L_11784:
        /*001c*/ 	.word	0x00000000
        /*0020*/ 	.short	0x0012
        /*0022*/ 	.short	0x0074
        /*0024*/ 	.byte	0x00, 0xf0, 0x11, 0x00


	//----- nvinfo : EIATTR_KPARAM_INFO
	.align		4
.L_11785:
        /*0028*/ 	.byte	0x04, 0x17
        /*002a*/ 	.short	(.L_11787 - .L_11786)
.L_11786:
        /*002c*/ 	.word	0x00000000
        /*0030*/ 	.short	0x0011
        /*0032*/ 	.short	0x0070
        /*0034*/ 	.byte	0x00, 0xf0, 0x11, 0x00


	//----- nvinfo : EIATTR_KPARAM_INFO
	.align		4
.L_11787:
        /*0038*/ 	.byte	0x04, 0x17
        /*003a*/ 	.short	(.L_11789 - .L_11788)
.L_11788:
        /*003c*/ 	.word	0x00000000
        /*0040*/ 	.short	0x0010
        /*0042*/ 	.short	0x006c
        /*0044*/ 	.byte	0x00, 0xf0, 0x11, 0x00


	//----- nvinfo : EIATTR_KPARAM_INFO
	.align		4
.L_11789:
        /*0048*/ 	.byte	0x04, 0x17
        /*004a*/ 	.short	(.L_11791 - .L_11790)
.L_11790:
        /*004c*/ 	.word	0x00000000
        /*0050*/ 	.short	0x000f
        /*0052*/ 	.short	0x0068
        /*0054*/ 	.byte	0x00, 0xf0, 0x11, 0x00


	//----- nvinfo : EIATTR_KPARAM_INFO
	.align		4
.L_11791:
        /*0058*/ 	.byte	0x04, 0x17
        /*005a*/ 	.short	(.L_11793 - .L_11792)
.L_11792:
        /*005c*/ 	.word	0x00000000
        /*0060*/ 	.short	0x000e
        /*0062*/ 	.short	0x0060
        /*0064*/ 	.byte	0x00, 0xf5, 0x21, 0x00


	//----- nvinfo : EIATTR_KPARAM_INFO
	.align		4
.L_11793:
        /*0068*/ 	.byte	0x04, 0x17
        /*006a*/ 	.short	(.L_11795 - .L_11794)
.L_11794:
        /*006c*/ 	.word	0x00000000
        /*0070*/ 	.short	0x000d
        /*0072*/ 	.short	0x0058
        /*0074*/ 	.byte	0x00, 0xf5, 0x21, 0x00


	//----- nvinfo : EIATTR_KPARAM_INFO
	.align		4
.L_11795:
        /*0078*/ 	.byte	0x04, 0x17
        /*007a*/ 	.short	(.L_11797 - .L_11796)
.L_11796:
        /*007c*/ 	.word	0x00000000
        /*0080*/ 	.short	0x000c
        /*0082*/ 	.short	0x0050
        /*0084*/ 	.byte	0x00, 0xf0, 0x11, 0x00


	//----- nvinfo : EIATTR_KPARAM_INFO
	.align		4
.L_11797:
        /*0088*/ 	.byte	0x04, 0x17
        /*008a*/ 	.short	(.L_11799 - .L_11798)
.L_11798:
        /*008c*/ 	.word	0x00000000
        /*0090*/ 	.short	0x000b
        /*0092*/ 	.short	0x004c
        /*0094*/ 	.byte	0x00, 0xf0, 0x11, 0x00


	//----- nvinfo : EIATTR_KPARAM_INFO
	.align		4
.L_11799:
        /*0098*/ 	.byte	0x04, 0x17
        /*009a*/ 	.short	(.L_11801 - .L_11800)
.L_11800:
        /*009c*/ 	.word	0x00000000
        /*00a0*/ 	.short	0x000a
        /*00a2*/ 	.short	0x0048
        /*00a4*/ 	.byte	0x00, 0xf0, 0x11, 0x00


	//----- nvinfo : EIATTR_KPARAM_INFO
	.align		4
.L_11801:
        /*00a8*/ 	.byte	0x04, 0x17
        /*00aa*/ 	.short	(.L_11803 - .L_11802)
.L_11802:
        /*00ac*/ 	.word	0x00000000
        /*00b0*/ 	.short	0x0009
        /*00b2*/ 	.short	0x0040
        /*00b4*/ 	.byte	0x00, 0xf5, 0x21, 0x00


	//----- nvinfo : EIATTR_KPARAM_INFO
	.align		4
.L_11803:
        /*00b8*/ 	.byte	0x04, 0x17
        /*00ba*/ 	.short	(.L_11805 - .L_11804)
.L_11804:
        /*00bc*/ 	.word	0x00000000
        /*00c0*/ 	.short	0x0008
        /*00c2*/ 	.short	0x0038
        /*00c4*/ 	.byte	0x00, 0xf0, 0x11, 0x00


	//----- nvinfo : EIATTR_KPARAM_INFO
	.align		4
.L_11805:
        /*00c8*/ 	.byte	0x04, 0x17
        /*00ca*/ 	.short	(.L_11807 - .L_11806)
.L_11806:
        /*00cc*/ 	.word	0x00000000
        /*00d0*/ 	.short	0x0007
        /*00d2*/ 	.short	0x0030
        /*00d4*/ 	.byte	0x00, 0xf5, 0x21, 0x00


	//----- nvinfo : EIATTR_KPARAM_INFO
	.align		4
.L_11807:
        /*00d8*/ 	.byte	0x04, 0x17
        /*00da*/ 	.short	(.L_11809 - .L_11808)
.L_11808:
        /*00dc*/ 	.word	0x00000000
        /*00e0*/ 	.short	0x0006
        /*00e2*/ 	.short	0x0028
        /*00e4*/ 	.byte	0x00, 0xf5, 0x21, 0x00


	//----- nvinfo : EIATTR_KPARAM_INFO
	.align		4
.L_11809:
        /*00e8*/ 	.byte	0x04, 0x17
        /*00ea*/ 	.short	(.L_11811 - .L_11810)
.L_11810:
        /*00ec*/ 	.word	0x00000000
        /*00f0*/ 	.short	0x0005
        /*00f2*/ 	.short	0x0024
        /*00f4*/ 	.byte	0x00, 0xf0, 0x11, 0x00


	//----- nvinfo : EIATTR_KPARAM_INFO
	.align		4
.L_11811:
        /*00f8*/ 	.byte	0x04, 0x17
        /*00fa*/ 	.short	(.L_11813 - .L_11812)
.L_11812:
        /*00fc*/ 	.word	0x00000000
        /*0100*/ 	.short	0x0004
        /*0102*/ 	.short	0x0020
        /*0104*/ 	.byte	0x00, 0xf0, 0x11, 0x00


	//----- nvinfo : EIATTR_KPARAM_INFO
	.align		4
.L_11813:
        /*0108*/ 	.byte	0x04, 0x17
        /*010a*/ 	.short	(.L_11815 - .L_11814)
.L_11814:
        /*010c*/ 	.word	0x00000000
        /*0110*/ 	.short	0x0003
        /*0112*/ 	.short	0x0018
        /*0114*/ 	.byte	0x00, 0xf5, 0x21, 0x00


	//----- nvinfo : EIATTR_KPARAM_INFO
	.align		4
.L_11815:
        /*0118*/ 	.byte	0x04, 0x17
        /*011a*/ 	.short	(.L_11817 - .L_11816)
.L_11816:
        /*011c*/ 	.word	0x00000000
        /*0120*/ 	.short	0x0002
        /*0122*/ 	.short	0x0010
        /*0124*/ 	.byte	0x00, 0xf5, 0x21, 0x00


	//----- nvinfo : EIATTR_KPARAM_INFO
	.align		4
.L_11817:
        /*0128*/ 	.byte	0x04, 0x17
        /*012a*/ 	.short	(.L_11819 - .L_11818)
.L_11818:
        /*012c*/ 	.word	0x00000000
        /*0130*/ 	.short	0x0001
        /*0132*/ 	.short	0x0008
        /*0134*/ 	.byte	0x00, 0xf5, 0x21, 0x00


	//----- nvinfo : EIATTR_KPARAM_INFO
	.align		4
.L_11819:
        /*0138*/ 	.byte	0x04, 0x17
        /*013a*/ 	.short	(.L_11821 - .L_11820)
.L_11820:
        /*013c*/ 	.word	0x00000000
        /*0140*/ 	.short	0x0000
        /*0142*/ 	.short	0x0000
        /*0144*/ 	.byte	0x00, 0xf5, 0x21, 0x00


	//----- nvinfo : EIATTR_SPARSE_MMA_MASK
	.align		4
.L_11821:
        /*0148*/ 	.byte	0x03, 0x50
        /*014a*/ 	.short	0x0000


	//----- nvinfo : EIATTR_MAXREG_COUNT
	.align		4
        /*014c*/ 	.byte	0x03, 0x1b
        /*014e*/ 	.short	0x00ff


	//----- nvinfo : EIATTR_NUM_BARRIERS
	.align		4
        /*0150*/ 	.byte	0x02, 0x4c
        /*0152*/ 	.byte	0x01
	.zero		1


	//----- nvinfo : EIATTR_EXTERNS
	.align		4
        /*0154*/ 	.byte	0x04, 0x0f
        /*0156*/ 	.short	(.L_11823 - .L_11822)


	//   ....[0]....
	.align		4
.L_11822:
        /*0158*/ 	.word	index@(__assertfail)


	//----- nvinfo : EIATTR_MERCURY_ISA_VERSION
	.align		4
.L_11823:
        /*015c*/ 	.byte	0x03, 0x5f
        /*015e*/ 	.short	0x0101


	//----- nvinfo : EIATTR_COOP_GROUP_MASK_REGIDS
	.align		4
        /*0160*/ 	.byte	0x04, 0x29
        /*0162*/ 	.short	(.L_11825 - .L_11824)


	//   ....[0]....
.L_11824:
        /*0164*/ 	.word	0xffffffff


	//   ....[1]....
        /*0168*/ 	.word	0xffffffff


	//   ....[2]....
        /*016c*/ 	.word	0xffffffff


	//   ....[3]....
        /*0170*/ 	.word	0xffffffff


	//   ....[4]....
        /*0174*/ 	.word	0xffffffff


	//   ....[5]....
        /*0178*/ 	.word	0xffffffff


	//   ....[6]....
        /*017c*/ 	.word	0xffffffff


	//   ....[7]....
        /*0180*/ 	.word	0xffffffff


	//   ....[8]....
        /*0184*/ 	.word	0xffffffff


	//   ....[9]....
        /*0188*/ 	.word	0xffffffff


	//   ....[10]....
        /*018c*/ 	.word	0xffffffff


	//   ....[11]....
        /*0190*/ 	.word	0xffffffff


	//   ....[12]....
        /*0194*/ 	.word	0xffffffff


	//   ....[13]....
        /*0198*/ 	.word	0xffffffff


	//   ....[14]....
        /*019c*/ 	.word	0x0500000f


	//   ....[15]....
        /*01a0*/ 	.word	0x0500000f


	//   ....[16]....
        /*01a4*/ 	.word	0x0500000f


	//----- nvinfo : EIATTR_COOP_GROUP_INSTR_OFFSETS
	.align		4
.L_11825:
        /*01a8*/ 	.byte	0x04, 0x28
        /*01aa*/ 	.short	(.L_11827 - .L_11826)


	//   ....[0]....
.L_11826:
        /*01ac*/ 	.word	0x00000270


	//   ....[1]....
        /*01b0*/ 	.word	0x00000290


	//   ....[2]....
        /*01b4*/ 	.word	0x000002b0


	//   ....[3]....
        /*01b8*/ 	.word	0x000003b0


	//   ....[4]....
        /*01bc*/ 	.word	0x000003d0


	//   ....[5]....
        /*01c0*/ 	.word	0x00000400


	//   ....[6]....
        /*01c4*/ 	.word	0x00001230


	//   ....[7]....
        /*01c8*/ 	.word	0x00001260


	//   ....[8]....
        /*01cc*/ 	.word	0x00001280


	//   ....[9]....
        /*01d0*/ 	.word	0x000012a0


	//   ....[10]....
        /*01d4*/ 	.word	0x000012c0


	//   ....[11]....
        /*01d8*/ 	.word	0x00001310


	//   ....[12]....
        /*01dc*/ 	.word	0x00001330


	//   ....[13]....
        /*01e0*/ 	.word	0x00001350


	//   ....[14]....
        /*01e4*/ 	.word	0x00001fc0


	//   ....[15]....
        /*01e8*/ 	.word	0x00002020


	//   ....[16]....
        /*01ec*/ 	.word	0x00002080


	//----- nvinfo : EIATTR_VRC_CTA_INIT_COUNT
	.align		4
.L_11827:
        /*01f0*/ 	.byte	0x02, 0x4a
	.zero		1
	.zero		1


	//----- nvinfo : EIATTR_SYSCALL_OFFSETS
	.align		4
        /*01f4*/ 	.byte	0x04, 0x46
        /*01f6*/ 	.short	(.L_11829 - .L_11828)


	//   ....[0]....
.L_11828:
        /*01f8*/ 	.word	0x00000220


	//----- nvinfo : EIATTR_EXIT_INSTR_OFFSETS
	.align		4
.L_11829:
        /*01fc*/ 	.byte	0x04, 0x1c
        /*01fe*/ 	.short	(.L_11831 - .L_11830)


	//   ....[0]....
.L_11830:
        /*0200*/ 	.word	0x00001e30


	//   ....[1]....
        /*0204*/ 	.word	0x00001e90


	//   ....[2]....
        /*0208*/ 	.word	0x00001f70


	//----- nvinfo : EIATTR_CRS_STACK_SIZE
	.align		4
.L_11831:
        /*020c*/ 	.byte	0x04, 0x1e
        /*020e*/ 	.short	(.L_11833 - .L_11832)
.L_11832:
        /*0210*/ 	.word	0x00000000


	//----- nvinfo : EIATTR_CBANK_PARAM_SIZE
	.align		4
.L_11833:
        /*0214*/ 	.byte	0x03, 0x19
        /*0216*/ 	.short	0x007c


	//----- nvinfo : EIATTR_PARAM_CBANK
	.align		4
        /*0218*/ 	.byte	0x04, 0x0a
        /*021a*/ 	.short	(.L_11835 - .L_11834)
	.align		4
.L_11834:
        /*021c*/ 	.word	index@(.nv.constant0._ZN4vllm25paged_attention_v1_kernelIfhLi32ELi8ELi128ELNS_18Fp8KVCacheDataTypeE2ELb0EEEvPT_PKS2_PKT0_S8_ifPKiSA_iPKfiiiSC_SC_iiiii)
        /*0220*/ 	.short	0x0380
        /*0222*/ 	.short	0x007c


	//----- nvinfo : EIATTR_SW_WAR
	.align		4
.L_11835:
        /*0224*/ 	.byte	0x04, 0x36
        /*0226*/ 	.short	(.L_11837 - .L_11836)
.L_11836:
        /*0228*/ 	.word	0x00000008
.L_11837:


//--------------------- .nv.info._ZN4vllm25paged_attention_v1_kernelIfhLi256ELi8ELi128ELNS_18Fp8KVCacheDataTypeE2ELb1EEEvPT_PKS2_PKT0_S8_ifPKiSA_iPKfiiiSC_SC_iiiii --------------------------
	.section	.nv.info._ZN4vllm25paged_attention_v1_kernelIfhLi256ELi8ELi128ELNS_18Fp8KVCacheDataTypeE2ELb1EEEvPT_PKS2_PKT0_S8_ifPKiSA_iPKfiiiSC_SC_iiiii,"",@"SHT_CUDA_INFO"
	.sectionflags	@""
	.align	4


	//----- nvinfo : EIATTR_CUDA_API_VERSION
	.align		4
        /*0000*/ 	.byte	0x04, 0x37
        /*0002*/ 	.short	(.L_11839 - .L_11838)
.L_11838:
        /*0004*/ 	.word	0x00000082


	//----- nvinfo : EIATTR_KPARAM_INFO
	.align		4
.L_11839:
        /*0008*/ 	.byte	0x04, 0x17
        /*000a*/ 	.short	(.L_11841 - .L_11840)
.L_11840:
        /*000c*/ 	.word	0x00000000
        /*0010*/ 	.short	0x0013
        /*0012*/ 	.short	0x0078
        /*0014*/ 	.byte	0x00, 0xf0, 0x11, 0x00


	//----- nvinfo : EIATTR_KPARAM_INFO
	.align		4
.L_11841:
        /*0018*/ 	.byte	0x04, 0x17
        /*001a*/ 	.short	(.L_11843 - .L_11842)
.L_11842:
        /*001c*/ 	.word	0x00000000
        /*0020*/ 	.short	0x0012
        /*0022*/ 	.short	0x0074
        /*0024*/ 	.byte	0x00, 0xf0, 0x11, 0x00


	//----- nvinfo : EIATTR_KPARAM_INFO
	.align		4
.L_11843:
        /*0028*/ 	.byte	0x04, 0x17
        /*002a*/ 	.short	(.L_11845 - .L_11844)
.L_11844:
        /*002c*/ 	.word	0x00000000
        /*0030*/ 	.short	0x0011
        /*0032*/ 	.short	0x0070
        /*0034*/ 	.byte	0x00, 0xf0, 0x11, 0x00


	//----- nvinfo : EIATTR_KPARAM_INFO
	.align		4
.L_11845:
        /*0038*/ 	.byte	0x04, 0x17
        /*003a*/ 	.short	(.L_11847 - .L_11846)
.L_11846:
        /*003c*/ 	.word	0x00000000
        /*0040*/ 	.short	0x0010
        /*0042*/ 	.short	0x006c
        /*0044*/ 	.byte	0x00, 0xf0, 0x11, 0x00


	//----- nvinfo : EIATTR_KPARAM_INFO
	.align		4
.L_11847:
        /*0048*/ 	.byte	0x04, 0x17
        /*004a*/ 	.short	(.L_11849 - .L_11848)
.L_11848:
        /*004c*/ 	.word	0x00000000
        /*0050*/ 	.short	0x000f
        /*0052*/ 	.short	0x0068
        /*0054*/ 	.byte	0x00, 0xf0, 0x11, 0x00


	//----- nvinfo : EIATTR_KPARAM_INFO
	.align		4
.L_11849:
        /*0058*/ 	.byte	0x04, 0x17
        /*005a*/ 	.short	(.L_11851 - .L_11850)
.L_11850:
        /*005c*/ 	.word	0x00000000
        /*0060*/ 	.short	0x000e
        /*0062*/ 	.short	0x0060
        /*0064*/ 	.byte	0x00, 0xf5, 0x21, 0x00


	//----- nvinfo : EIATTR_KPARAM_INFO
	.align		4
.L_11851:
        /*0068*/ 	.byte	0x04, 0x17
        /*006a*/ 	.short	(.L_11853 - .L_11852)
.L_11852:
        /*006c*/ 	.word	0x00000000
        /*0070*/ 	.short	0x000d
        /*0072*/ 	.short	0x0058
        /*0074*/ 	.byte	0x00, 0xf5, 0x21, 0x00


	//----- nvinfo : EIATTR_KPARAM_INFO
	.align		4
.L_11853:
        /*0078*/ 	.byte	0x04, 0x17
        /*007a*/ 	.short	(.L_11855 - .L_11854)
.L_11854:
        /*007c*/ 	.word	0x00000000
        /*0080*/ 	.short	0x000c
        /*0082*/ 	.short	0x0050
        /*0084*/ 	.byte	0x00, 0xf0, 0x11, 0x00


	//----- nvinfo : EIATTR_KPARAM_INFO
	.align		4
.L_11855:
        /*0088*/ 	.byte	0x04, 0x17
        /*008a*/ 	.short	(.L_11857 - .L_11856)
.L_11856:
        /*008c*/ 	.word	0x00000000
        /*0090*/ 	.short	0x000b
        /*0092*/ 	.short	0x004c
        /*0094*/ 	.byte	0x00, 0xf0, 0x11, 0x00


	//----- nvinfo : EIATTR_KPARAM_INFO
	.align		4
.L_11857:
        /*0098*/ 	.byte	0x04, 0x17
        /*009a*/ 	.short	(.L_11859 - .L_11858)
.L_11858:
        /*009c*/ 	.word	0x00000000
        /*00a0*/ 	.short	0x000a
        /*00a2*/ 	.short	0x0048
        /*00a4*/ 	.byte	0x00, 0xf0, 0x11, 0x00


	//----- nvinfo : EIATTR_KPARAM_INFO
	.align		4
.L_11859:
        /*00a8*/ 	.byte	0x04, 0x17
        /*00aa*/ 	.short	(.L_11861 - .L_11860)
.L_11860:
        /*00ac*/ 	.word	0x00000000
        /*00b0*/ 	.short	0x0009
        /*00b2*/ 	.short	0x0040
        /*00b4*/ 	.byte	0x00, 0xf5, 0x21, 0x00


	//----- nvinfo : EIATTR_KPARAM_INFO
	.align		4
.L_11861:
        /*00b8*/ 	.byte	0x04, 0x17
        /*00ba*/ 	.short	(.L_11863 - .L_11862)
.L_11862:
        /*00bc*/ 	.word	0x00000000
        /*00c0*/ 	.short	0x0008
        /*00c2*/ 	.short	0x0038
        /*00c4*/ 	.byte	0x00, 0xf0, 0x11, 0x00


	//----- nvinfo : EIATTR_KPARAM_INFO
	.align		4
.L_11863:
        /*00c8*/ 	.byte	0x04, 0x17
        /*00ca*/ 	.short	(.L_11865 - .L_11864)
.L_11864:
        /*00cc*/ 	.word	0x00000000
        /*00d0*/ 	.short	0x0007
        /*00d2*/ 	.short	0x0030
        /*00d4*/ 	.byte	0x00, 0xf5, 0x21, 0x00


	//----- nvinfo : EIATTR_KPARAM_INFO
	.align		4
.L_11865:
        /*00d8*/ 	.byte	0x04, 0x17
        /*00da*/ 	.short	(.L_11867 - .L_11866)
.L_11866:
        /*00dc*/ 	.word	0x00000000
        /*00e0*/ 	.short	0x0006
        /*00e2*/ 	.short	0x0028
        /*00e4*/ 	.byte	0x00, 0xf5, 0x21, 0x00


	//----- nvinfo : EIATTR_KPARAM_INFO
	.align		4
.L_11867:
        /*00e8*/ 	.byte	0x04, 0x17
        /*00ea*/ 	.short	(.L_11869 - .L_11868)
.L_11868:
        /*00ec*/ 	.word	0x00000000
        /*00f0*/ 	.short	0x0005
        /*00f2*/ 	.short	0x0024
        /*00f4*/ 	.byte	0x00, 0xf0, 0x11, 0x00


	//----- nvinfo : EIATTR_KPARAM_INFO
	.align		4
.L_11869:
        /*00f8*/ 	.byte	0x04, 0x17
        /*00fa*/ 	.short	(.L_11871 - .L_11870)
.L_11870:
        /*00fc*/ 	.word	0x00000000
        /*0100*/ 	.short	0x0004
        /*0102*/ 	.short	0x0020
        /*0104*/ 	.byte	0x00, 0xf0, 0x11, 0x00


	//----- nvinfo : EIATTR_KPARAM_INFO
	.align		4
.L_11871:
        /*0108*/ 	.byte	0x04, 0x17
        /*010a*/ 	.short	(.L_11873 - .L_11872)
.L_11872:
        /*010c*/ 	.word	0x00000000
        /*0110*/ 	.short	0x0003
        /*0112*/ 	.short	0x0018
        /*0114*/ 	.byte	0x00, 0xf5, 0x21, 0x00


	//----- nvinfo : EIATTR_KPARAM_INFO
	.align		4
.L_11873:
        /*0118*/ 	.byte	0x04, 0x17
        /*011a*/ 	.short	(.L_11875 - .L_11874)
.L_11874:
        /*011c*/ 	.word	0x00000000
        /*0120*/ 	.short	0x0002
        /*0122*/ 	.short	0x0010
        /*0124*/ 	.byte	0x00, 0xf5, 0x21, 0x00


	//----- nvinfo : EIATTR_KPARAM_INFO
	.align		4
.L_11875:
        /*0128*/ 	.byte	0x04, 0x17
        /*012a*/ 	.short	(.L_11877 - .L_11876)
.L_11876:
        /*012c*/ 	.word	0x00000000
        /*0130*/ 	.short	0x0001
        /*0132*/ 	.short	0x0008
        /*0134*/ 	.byte	0x00, 0xf5, 0x21, 0x00


	//----- nvinfo : EIATTR_KPARAM_INFO
	.align		4
.L_11877:
        /*0138*/ 	.byte	0x04, 0x17
        /*013a*/ 	.short	(.L_11879 - .L_11878)
.L_11878:
        /*013c*/ 	.word	0x00000000
        /*0140*/ 	.short	0x0000
        /*0142*/ 	.short	0x0000
        /*0144*/ 	.byte	0x00, 0xf5, 0x21, 0x00


	//----- nvinfo : EIATTR_SPARSE_MMA_MASK
	.align		4
.L_11879:
        /*0148*/ 	.byte	0x03, 0x50
        /*014a*/ 	.short	0x0000


	//----- nvinfo : EIATTR_MAXREG_COUNT
	.align		4
        /*014c*/ 	.byte	0x03, 0x1b
        /*014e*/ 	.short	0x00ff


	//----- nvinfo : EIATTR_NUM_BARRIERS
	.align		4
        /*0150*/ 	.byte	0x02, 0x4c
        /*0152*/ 	.byte	0x01
	.zero		1


	//----- nvinfo : EIATTR_EXTERNS
	.align		4
        /*0154*/ 	.byte	0x04, 0x0f
        /*0156*/ 	.short	(.L_11881 - .L_11880)


	//   ....[0]....
	.align		4
.L_11880:
        /*0158*/ 	.word	index@(__assertfail)


	//----- nvinfo : EIATTR_MERCURY_ISA_VERSION
	.align		4
.L_11881:
        /*015c*/ 	.byte	0x03, 0x5f
        /*015e*/ 	.short	0x0101


	//----- nvinfo : EIATTR_COOP_GROUP_MASK_REGIDS
	.align		4
        /*0160*/ 	.byte	0x04, 0x29
        /*0162*/ 	.short	(.L_11883 - .L_11882)


	//   ....[0]....
.L_11882:
        /*0164*/ 	.word	0xffffffff


	//   ....[1]....
        /*0168*/ 	.word	0xffffffff


	//   ....[2]....
        /*016c*/ 	.word	0xffffffff


	//   ....[3]....
        /*0170*/ 	.word	0xffffffff


	//   ....[4]....
        /*0174*/ 	.word	0xffffffff


	//   ....[5]....
        /*0178*/ 	.word	0xffffffff


	//   ....[6]....
        /*017c*/ 	.word	0xffffffff


	//   ....[7]....
        /*0180*/ 	.word	0xffffffff


	//   ....[8]....
        /*0184*/ 	.word	0xffffffff


	//   ....[9]....
        /*0188*/ 	.word	0xffffffff


	//   ....[10]....
        /*018c*/ 	.word	0xffffffff


	//   ....[11]....
        /*0190*/ 	.word	0xffffffff


	//   ....[12]....
        /*0194*/ 	.word	0xffffffff


	//   ....[13]....
        /*0198*/ 	.word	0xffffffff


	//   ....[14]....
        /*019c*/ 	.word	0x0500000f


	//   ....[15]....
        /*01a0*/ 	.word	0x0500000f


	//   ....[16]....
        /*01a4*/ 	.word	0x0500000f


	//   ....[17]....
        /*01a8*/ 	.word	0x0500000f


	//   ....[18]....
        /*01ac*/ 	.word	0x0500000f


	//   ....[19]....
        /*01b0*/ 	.word	0x0500000f


	//   ....[20]....
        /*01b4*/ 	.word	0x0500000f


	//   ....[21]....
        /*01b8*/ 	.word	0x0500000f


	//   ....[22]....
        /*01bc*/ 	.word	0x0500000f


	//   ....[23]....
        /*01c0*/ 	.word	0x0500000f


	//   ....[24]....
        /*01c4*/ 	.word	0x0500000f


	//   ....[25]....
        /*01c8*/ 	.word	0x0500000f


	//   ....[26]....
        /*01cc*/ 	.word	0x0500000f


	//   ....[27]....
        /*01d0*/ 	.word	0x0500000f


	//   ....[28]....
        /*01d4*/ 	.word	0x0500000f


	//   ....[29]....
        /*01d8*/ 	.word	0x0500000f


	//   ....[30]....
        /*01dc*/ 	.word	0x0500000f


	//   ....[31]....
        /*01e0*/ 	.word	0x0500000f


	//   ....[32]....
        /*01e4*/ 	.word	0x0500000f


	//----- nvinfo : EIATTR_COOP_GROUP_INSTR_OFFSETS
	.align		4
.L_11883:
        /*01e8*/ 	.byte	0x04, 0x28
        /*01ea*/ 	.short	(.L_11885 - .L_11884)


	//   ....[0]....
.L_11884:
        /*01ec*/ 	.word	0x00000ac0


	//   ....[1]....
        /*01f0*/ 	.word	0x00000ae0


	//   ....[2]....
        /*01f4*/ 	.word	0x00000b00


	//   ....[3]....
        /*01f8*/ 	.word	0x00000c10


	//   ....[4]....
        /*01fc*/ 	.word	0x00000c30


	//   ....[5]....
        /*0200*/ 	.word	0x00000c50


	//   ....[6]....
        /*0204*/ 	.word	0x00001a80


	//   ....[7]....
        /*0208*/ 	.word	0x00001ab0


	//   ....[8]....
        /*020c*/ 	.word	0x00001ad0


	//   ....[9]....
        /*0210*/ 	.word	0x00001af0


	//   ....[10]....
        /*0214*/ 	.word	0x00001b10


	//   ....[11]....
        /*0218*/ 	.word	0x00001b60


	//   ....[12]....
        /*021c*/ 	.word	0x00001b80


	//   ....[13]....
        /*0220*/ 	.word	0x00001ba0


	//   ....[14]....
        /*0224*/ 	.word	0x00003710


	//   ....[15]....
        /*0228*/ 	.word	0x00003770


	//   ....[16]....
        /*022c*/ 	.word	0x000037d0


	//   ....[17]....
        /*0230*/ 	.word	0x00003850


	//   ....[18]....
        /*0234*/ 	.word	0x00003890


	//   ....[19]....
        /*0238*/ 	.word	0x000038e0


	//   ....[20]....
        /*023c*/ 	.word	0x00003930


	//   ....[21]....
        /*0240*/ 	.word	0x00003980


	//   ....[22]....
        /*0244*/ 	.word	0x000039d0


	//   ....[23]....
        /*0248*/ 	.word	0x00003a20


	//   ....[24]....
        /*024c*/ 	.word	0x00003a70


	//   ....[25]....
        /*0250*/ 	.word	0x00003ac0


	//   ....[26]....
        /*0254*/ 	.word	0x00003b10


	//   ....[27]....
        /*0258*/ 	.word	0x00003b60


	//   ....[28]....
        /*025c*/ 	.word	0x00003bb0


	//   ....[29]....
        /*0260*/ 	.word	0x00003c00


	//   ....[30]....
        /*0264*/ 	.word	0x00003c50


	//   ....[31]....
        /*0268*/ 	.word	0x00003ca0


	//   ....[32]....
        /*026c*/ 	.word	0x00003cf0


	//----- nvinfo : EIATTR_VRC_CTA_INIT_COUNT
	.align		4
.L_11885:
        /*0270*/ 	.byte	0x02, 0x4a
	.zero		1
	.zero		1


	//----- nvinfo : EIATTR_SYSCALL_OFFSETS
	.align		4
        /*0274*/ 	.byte	0x04, 0x46
        /*0276*/ 	.short	(.L_11887 - .L_11886)


	//   ....[0]....
.L_11886:
        /*0278*/ 	.word	0x00002940


	//   ....[1]....
        /*027c*/ 	.word	0x000036b0


	//----- nvinfo : EIATTR_EXIT_INSTR_OFFSETS
	.align		4
.L_11887:
        /*0280*/ 	.byte	0x04, 0x1c
        /*0282*/ 	.short	(.L_11889 - .L_11888)


	//   ....[0]....
.L_11888:
        /*0284*/ 	.word	0x000033d0


	//   ....[1]....
        /*0288*/ 	.word	0x00003410


	//   ....[2]....
        /*028c*/ 	.word	0x000035b0


	//   ....[3]....
        /*0290*/ 	.word	0x000036c0


	//----- nvinfo : EIATTR_CRS_STACK_SIZE
	.align		4
.L_11889:
        /*0294*/ 	.byte	0x04, 0x1e
        /*0296*/ 	.short	(.L_11891 - .L_11890)
.L_11890:
        /*0298*/ 	.word	0x00000000


	//----- nvinfo : EIATTR_CBANK_PARAM_SIZE
	.align		4
.L_11891:
        /*029c*/ 	.byte	0x03, 0x19
        /*029e*/ 	.short	0x007c


	//----- nvinfo : EIATTR_PARAM_CBANK
	.align		4
        /*02a0*/ 	.byte	0x04, 0x0a
        /*02a2*/ 	.short	(.L_11893 - .L_11892)
	.align		4
.L_11892:
        /*02a4*/ 	.word	index@(.nv.constant0._ZN4vllm25paged_attention_v1_kernelIfhLi256ELi8ELi128ELNS_18Fp8KVCacheDataTypeE2ELb1EEEvPT_PKS2_PKT0_S8_ifPKiSA_iPKfiiiSC_SC_iiiii)
        /*02a8*/ 	.short	0x0380
        /*02aa*/ 	.short	0x007c


	//----- nvinfo : EIATTR_SW_WAR
	.align		4
.L_11893:
        /*02ac*/ 	.byte	0x04, 0x36
        /*02ae*/ 	.short	(.L_11895 - .L_11894)
.L_11894:
        /*02b0*/ 	.word	0x00000008
.L_11895:


//--------------------- .nv.info._ZN4vllm25paged_attention_v1_kernelIfhLi192ELi8ELi128ELNS_18Fp8KVCacheDataTypeE2ELb1EEEvPT_PKS2_PKT0_S8_ifPKiSA_iPKfiiiSC_SC_iiiii --------------------------
	.section	.nv.info._ZN4vllm25paged_attention_v1_kernelIfhLi192ELi8ELi128ELNS_18Fp8KVCacheDataTypeE2ELb1EEEvPT_PKS2_PKT0_S8_ifPKiSA_iPKfiiiSC_SC_iiiii,"",@"SHT_CUDA_INFO"
	.sectionflags	@""
	.align	4


	//----- nvinfo : EIATTR_CUDA_API_VERSION
	.align		4
        /*0000*/ 	.byte	0x04, 0x37
        /*0002*/ 	.short	(.L_11897 - .L_11896)
.L_11896:
        /*0004*/ 	.word	0x00000082


	//----- nvinfo : EIATTR_KPARAM_INFO
	.align		4
.L_11897:
        /*0008*/ 	.byte	0x04, 0x17
        /*000a*/ 	.short	(.L_11899 - .L_11898)
.L_11898:
        /*000c*/ 	.word	0x00000000
        /*0010*/ 	.short	0x0013
        /*0012*/ 	.short	0x0078
        /*0014*/ 	.byte	0x00, 0xf0, 0x11, 0x00


	//----- nvinfo : EIATTR_KPARAM_INFO
	.align		4
.L_11899:
        /*0018*/ 	.byte	0x04, 0x17
        /*001a*/ 	.short	(.L_11901 - .L_11900)
.L_11900:
        /*001c*/ 	.word	0x00000000
        /*0020*/ 	.short	0x0012
        /*0022*/ 	.short	0x0074
        /*0024*/ 	.byte	0x00, 0xf0, 0x11, 0x00


	//----- nvinfo : EIATTR_KPARAM_INFO
	.align		4
.L_11901:
        /*0028*/ 	.byte	0x04, 0x17
        /*002a*/ 	.short	(.L_11903 - .L_11902)
.L_11902:
        /*002c*/ 	.word	0x00000000
        /*0030*/ 	.short	0x0011
        /*0032*/ 	.short	0x0070
        /*0034*/ 	.byte	0x00, 0xf0, 0x11, 0x00


	//----- nvinfo : EIATTR_KPARAM_INFO
	.align		4
.L_11903:
        /*0038*/ 	.byte	0x04, 0x17
        /*003a*/ 	.short	(.L_11905 - .L_11904)
.L_11904:
        /*003c*/ 	.word	0x00000000
        /*0040*/ 	.short	0x0010
        /*0042*/ 	.short	0x006c
        /*0044*/ 	.byte	0x00, 0xf0, 0x11, 0x00


	//----- nvinfo : EIATTR_KPARAM_INFO
	.align		4
.L_11905:
        /*0048*/ 	.byte	0x04, 0x17
        /*004a*/ 	.short	(.L_11907 - .L_11906)
.L_11906:
        /*004c*/ 	.word	0x00000000
        /*0050*/ 	.short	0x000f
        /*0052*/ 	.short	0x0068
        /*0054*/ 	.byte	0x00, 0xf0, 0x11, 0x00


	//----- nvinfo : EIATTR_KPARAM_INFO
	.align		4
.L_11907:
        /*0058*/ 	.byte	0x04, 0x17
        /*005a*/ 	.short	(.L_11909 - .L_11908)
.L_11908:
        /*005c*/ 	.word	0x00000000
        /*0060*/ 	.short	0x000e
        /*0062*/ 	.short	0x0060
        /*0064*/ 	.byte	0x00, 0xf5, 0x21, 0x00


	//----- nvinfo : EIATTR_KPARAM_INFO
	.align		4
.L_11909:
        /*0068*/ 	.byte	0x04, 0x17
        /*006a*/ 	.short	(.L_11911 - .L_11910)
.L_11910:
        /*006c*/ 	.word	0x00000000
        /*0070*/ 	.short	0x000d
        /*0072*/ 	.short	0x0058
        /*0074*/ 	.byte	0x00, 0xf5, 0x21, 0x00


	//----- nvinfo : EIATTR_KPARAM_INFO
	.align		4
.L_11911:
        /*0078*/ 	.byte	0x04, 0x17
        /*007a*/ 	.short	(.L_11913 - .L_11912)
.L_11912:
        /*007c*/ 	.word	0x00000000
        /*0080*/ 	.short	0x000c
        /*0082*/ 	.short	0x0050
        /*0084*/ 	.byte	0x00, 0xf0, 0x11, 0x00


	//----- nvinfo : EIATTR_KPARAM_INFO
	.align		4
.L_11913:
        /*0088*/ 	.byte	0x04, 0x17
        /*008a*/ 	.short	(.L_11915 - .L_11914)
.L_11914:
        /*008c*/ 	.word	0x00000000
        /*0090*/ 	.short	0x000b
        /*0092*/ 	.short	0x004c
        /*0094*/ 	.byte	0x00, 0xf0, 0x11, 0x00


	//----- nvinfo : EIATTR_KPARAM_INFO
	.align		4
.L_11915:
        /*0098*/ 	.byte	0x04, 0x17
        /*009a*/ 	.short	(.L_11917 - .L_11916)
.L_11916:
        /*009c*/ 	.word	0x00000000
        /*00a0*/ 	.short	0x000a
        /*00a2*/ 	.short	0x0048
        /*00a4*/ 	.byte	0x00, 0xf0, 0x11, 0x00


	//----- nvinfo : EIATTR_KPARAM_INFO
	.align		4
.L_11917:
        /*00a8*/ 	.byte	0x04, 0x17
        /*00aa*/ 	.short	(.L_11919 - .L_11918)
.L_11918:
        /*00ac*/ 	.word	0x00000000
        /*00b0*/ 	.short	0x0009
        /*00b2*/ 	.short	0x0040
        /*00b4*/ 	.byte	0x00, 0xf5, 0x21, 0x00


	//----- nvinfo : EIATTR_KPARAM_INFO
	.align		4
.L_11919:
        /*00b8*/ 	.byte	0x04, 0x17
        /*00ba*/ 	.short	(.L_11921 - .L_11920)
.L_11920:
        /*00bc*/ 	.word	0x00000000
        /*00c0*/ 	.short	0x0008
        /*00c2*/ 	.short	0x0038
        /*00c4*/ 	.byte	0x00, 0xf0, 0x11, 0x00


	//----- nvinfo : EIATTR_KPARAM_INFO
	.align		4
.L_11921:
        /*00c8*/ 	.byte	0x04, 0x17
        /*00ca*/ 	.short	(.L_11923 - .L_11922)
.L_11922:
        /*00cc*/ 	.word	0x00000000
        /*00d0*/ 	.short	0x0007
        /*00d2*/ 	.short	0x0030
        /*00d4*/ 	.byte	0x00, 0xf5, 0x21, 0x00


	//----- nvinfo : EIATTR_KPARAM_INFO
	.align		4
.L_11923:
        /*00d8*/ 	.byte	0x04, 0x17
        /*00da*/ 	.short	(.L_11925 - .L_11924)
.L_11924:
        /*00dc*/ 	.word	0x00000000
        /*00e0*/ 	.short	0x0006
        /*00e2*/ 	.short	0x0028
        /*00e4*/ 	.byte	0x00, 0xf5, 0x21, 0x00


	//----- nvinfo : EIATTR_KPARAM_INFO
	.align		4
.L_11925:
        /*00e8*/ 	.byte	0x04, 0x17
        /*00ea*/ 	.short	(.L_11927 - .L_11926)
.L_11926:
        /*00ec*/ 	.word	0x00000000
        /*00f0*/ 	.short	0x0005
        /*00f2*/ 	.short	0x0024
        /*00f4*/ 	.byte	0x00, 0xf0, 0x11, 0x00


	//----- nvinfo : EIATTR_KPARAM_INFO
	.align		4
.L_11927:
        /*00f8*/ 	.byte	0x04, 0x17
        /*00fa*/ 	.short	(.L_11929 - .L_11928)
.L_11928:
        /*00fc*/ 	.word	0x00000000
        /*0100*/ 	.short	0x0004
        /*0102*/ 	.short	0x0020
        /*0104*/ 	.byte	0x00, 0xf0, 0x11, 0x00


	//----- nvinfo : EIATTR_KPARAM_INFO
	.align		4
.L_11929:
        /*0108*/ 	.byte	0x04, 0x17
        /*010a*/ 	.short	(.L_11931 - .L_11930)
.L_11930:
        /*010c*/ 	.word	0x00000000
        /*0110*/ 	.short	0x0003
        /*0112*/ 	.short	0x0018
        /*0114*/ 	.byte	0x00, 0xf5, 0x21, 0x00


	//----- nvinfo : EIATTR_KPARAM_INFO
	.align		4
.L_11931:
        /*0118*/ 	.byte	0x04, 0x17
        /*011a*/ 	.short	(.L_11933 - .L_11932)
.L_11932:
        /*011c*/ 	.word	0x00000000
        /*0120*/ 	.short	0x0002
        /*0122*/ 	.short	0x0010
        /*0124*/ 	.byte	0x00, 0xf5, 0x21, 0x00


	//----- nvinfo : EIATTR_KPARAM_INFO
	.align		4
.L_11933:
        /*0128*/ 	.byte	0x04, 0x17
        /*012a*/ 	.short	(.L_11935 - .L_11934)
.L_11934:
        /*012c*/ 	.word	0x00000000
        /*0130*/ 	.short	0x0001
        /*0132*/ 	.short	0x0008
        /*0134*/ 	.byte	0x00, 0xf5, 0x21, 0x00


	//----- nvinfo : EIATTR_KPARAM_INFO
	.align		4
.L_11935:
        /*0138*/ 	.byte	0x04, 0x17
        /*013a*/ 	.short	(.L_11937 - .L_11936)
.L_11936:
        /*013c*/ 	.word	0x00000000
        /*0140*/ 	.short	0x0000
        /*0142*/ 	.short	0x0000
        /*0144*/ 	.byte	0x00, 0xf5, 0x21, 0x00


	//----- nvinfo : EIATTR_SPARSE_MMA_MASK
	.align		4
.L_11937:
        /*0148*/ 	.byte	0x03, 0x50
        /*014a*/ 	.short	0x0000


	//----- nvinfo : EIATTR_MAXREG_COUNT
	.align		4
        /*014c*/ 	.byte	0x03, 0x1b
        /*014e*/ 	.short	0x00ff


	//----- nvinfo : EIATTR_NUM_BARRIERS
	.align		4
        /*0150*/ 	.byte	0x02, 0x4c
        /*0152*/ 	.byte	0x01
	.zero		1


	//----- nvinfo : EIATTR_EXTERNS
	.align		4
        /*0154*/ 	.byte	0x04, 0x0f
        /*0156*/ 	.short	(.L_11939 - .L_11938)


	//   ....[0]....
	.align		4
.L_11938:
        /*0158*/ 	.word	index@(__assertfail)


	//----- nvinfo : EIATTR_MERCURY_ISA_VERSION
	.align		4
.L_11939:
        /*015c*/ 	.byte	0x03, 0x5f
        /*015e*/ 	.short	0x0101


	//----- nvinfo : EIATTR_COOP_GROUP_MASK_REGIDS
	.align		4
        /*0160*/ 	.byte	0x04, 0x29
        /*0162*/ 	.short	(.L_11941 - .L_11940)


	//   ....[0]....
.L_11940:
        /*0164*/ 	.word	0xffffffff


	//   ....[1]....
        /*0168*/ 	.word	0xffffffff


	//   ....[2]....
        /*016c*/ 	.word	0xffffffff


	//   ....[3]....
        /*0170*/ 	.word	0xffffffff


	//   ....[4]....
        /*0174*/ 	.word	0xffffffff


	//   ....[5]....
        /*0178*/ 	.word	0xffffffff


	//   ....[6]....
        /*017c*/ 	.word	0xffffffff


	//   ....[7]....
        /*0180*/ 	.word	0xffffffff


	//   ....[8]....
        /*0184*/ 	.word	0xffffffff


	//   ....[9]....
        /*0188*/ 	.word	0xffffffff


	//   ....[10]....
        /*018c*/ 	.word	0xffffffff


	//   ....[11]....
        /*0190*/ 	.word	0xffffffff


	//   ....[12]....
        /*0194*/ 	.word	0xffffffff


	//   ....[13]....
        /*0198*/ 	.word	0xffffffff


	//   ....[14]....
        /*019c*/ 	.word	0x0500000f


	//   ....[15]....
        /*01a0*/ 	.word	0x0500000f


	//   ....[16]....
        /*01a4*/ 	.word	0x0500000f


	//   ....[17]....
        /*01a8*/ 	.word	0x0500000f


	//   ....[18]....
        /*01ac*/ 	.word	0x0500000f


	//   ....[19]....
        /*01b0*/ 	.word	0x0500000f


	//   ....[20]....
        /*01b4*/ 	.word	0x0500000f


	//   ....[21]....
        /*01b8*/ 	.word	0x0500000f


	//   ....[22]....
        /*01bc*/ 	.word	0x0500000f


	//   ....[23]....
        /*01c0*/ 	.word	0x0500000f


	//   ....[24]....
        /*01c4*/ 	.word	0x0500000f


	//   ....[25]....
        /*01c8*/ 	.word	0x0500000f


	//   ....[26]....
        /*01cc*/ 	.word	0x0500000f


	//   ....[27]....
        /*01d0*/ 	.word	0x0500000f


	//   ....[28]....
        /*01d4*/ 	.word	0x0500000f


	//----- nvinfo : EIATTR_COOP_GROUP_INSTR_OFFSETS
	.align		4
.L_11941:
        /*01d8*/ 	.byte	0x04, 0x28
        /*01da*/ 	.short	(.L_11943 - .L_11942)


	//   ....[0]....
.L_11942:
        /*01dc*/ 	.word	0x00000ac0


	//   ....[1]....
        /*01e0*/ 	.word	0x00000ae0


	//   ....[2]....
        /*01e4*/ 	.word	0x00000b00


	//   ....[3]....
        /*01e8*/ 	.word	0x00000c10


	//   ....[4]....
        /*01ec*/ 	.word	0x00000c30


	//   ....[5]....
        /*01f0*/ 	.word	0x00000c50


	//   ....[6]....
        /*01f4*/ 	.word	0x00001a80


	//   ....[7]....
        /*01f8*/ 	.word	0x00001ab0


	//   ....[8]....
        /*01fc*/ 	.word	0x00001ad0


	//   ....[9]....
        /*0200*/ 	.word	0x00001af0


	//   ....[10]....
        /*0204*/ 	.word	0x00001b10


	//   ....[11]....
        /*0208*/ 	.word	0x00001b60


	//   ....[12]....
        /*020c*/ 	.word	0x00001b80


	//   ....[13]....
        /*0210*/ 	.word	0x00001ba0


	//   ....[14]....
        /*0214*/ 	.word	0x00003470


	//   ....[15]....
        /*0218*/ 	.word	0x000034d0


	//   ....[16]....
        /*021c*/ 	.word	0x00003530


	//   ....[17]....
        /*0220*/ 	.word	0x000035b0


	//   ....[18]....
        /*0224*/ 	.word	0x000035f0


	//   ....[19]....
        /*0228*/ 	.word	0x00003640


	//   ....[20]....
        /*022c*/ 	.word	0x00003690


	//   ....[21]....
        /*0230*/ 	.word	0x000036e0


	//   ....[22]....
        /*0234*/ 	.word	0x00003730


	//   ....[23]....
        /*0238*/ 	.word	0x00003780


	//   ....[24]....
        /*023c*/ 	.word	0x000037d0


	//   ....[25]....
        /*0240*/ 	.word	0x00003820


	//   ....[26]....
        /*0244*/ 	.word	0x00003870


	//   ....[27]....
        /*0248*/ 	.word	0x000038c0


	//   ....[28]....
        /*024c*/ 	.word	0x00003910


	//----- nvinfo : EIATTR_VRC_CTA_INIT_COUNT
	.align		4
.L_11943:
        /*0250*/ 	.byte	0x02, 0x4a
	.zero		1
	.zero		1


	//----- nvinfo : EIATTR_SYSCALL_OFFSETS
	.align		4
        /*0254*/ 	.byte	0x04, 0x46
        /*0256*/ 	.short	(.L_11945 - .L_11944)


	//   ....[0]....
.L_11944:
        /*0258*/ 	.word	0x00002940


	//   ....[1]....
        /*025c*/ 	.word	0x00003410


	//----- nvinfo : EIATTR_EXIT_INSTR_OFFSETS
	.align		4
.L_11945:
        /*0260*/ 	.byte	0x04, 0x1c
        /*0262*/ 	.short	(.L_11947 - .L_11946)


	//   ....[0]....
.L_11946:
        /*0264*/ 	.word	0x00003170


	//   ....[1]....
        /*0268*/ 	.word	0x000031b0


	//   ....[2]....
        /*026c*/ 	.word	0x00003310


	//   ....[3]....
        /*0270*/ 	.word	0x00003420


	//----- nvinfo : EIATTR_CRS_STACK_SIZE
	.align		4
.L_11947:
        /*0274*/ 	.byte	0x04, 0x1e
        /*0276*/ 	.short	(.L_11949 - .L_11948)
.L_11948:
        /*0278*/ 	.word	0x00000000


	//----- nvinfo : EIATTR_CBANK_PARAM_SIZE
	.align		4
.L_11949:
        /*027c*/ 	.byte	0x03, 0x19
        /*027e*/ 	.short	0x007c


	//----- nvinfo : EIATTR_PARAM_CBANK
	.align		4
        /*0280*/ 	.byte	0x04, 0x0a
        /*0282*/ 	.short	(.L_11951 - .L_11950)
	.align		4
.L_11950:
        /*0284*/ 	.word	index@(.nv.constant0._ZN4vllm25paged_attention_v1_kernelIfhLi192ELi8ELi128ELNS_18Fp8KVCacheDataTypeE2ELb1EEEvPT_PKS2_PKT0_S8_ifPKiSA_iPKfiiiSC_SC_iiiii)
        /*0288*/ 	.short	0x0380
        /*028a*/ 	.short	0x007c


	//----- nvinfo : EIATTR_SW_WAR
	.align		4
.L_11951:
        /*028c*/ 	.byte	0x04, 0x36
        /*028e*/ 	.short	(.L_11953 - .L_11952)
.L_11952:
        /*0290*/ 	.word	0x00000008
.L_11953:


//--------------------- .nv.info._ZN4vllm25paged_attention_v1_kernelIfhLi128ELi8ELi128ELNS_18Fp8KVCacheDataTypeE2ELb1EEEvPT_PKS2_PKT0_S8_ifPKiSA_iPKfiiiSC_SC_iiiii --------------------------
	.section	.nv.info._ZN4vllm25paged_attention_v1_kernelIfhLi128ELi8ELi128ELNS_18Fp8KVCacheDataTypeE2ELb1EEEvPT_PKS2_PKT0_S8_ifPKiSA_iPKfiiiSC_SC_iiiii,"",@"SHT_CUDA_INFO"
	.sectionflags	@""
	.align	4


	//----- nvinfo : EIATTR_CUDA_API_VERSION
	.align		4
        /*0000*/ 	.byte	0x04, 0x37
        /*0002*/ 	.short	(.L_11955 - .L_11954)
.L_11954:
        /*0004*/ 	.word	0x00000082


	//----- nvinfo : EIATTR_KPARAM_INFO
	.align		4
.L_11955:
        /*0008*/ 	.byte	0x04, 0x17
        /*000a*/ 	.short	(.L_11957 - .L_11956)
.L_11956:
        /*000c*/ 	.word	0x00000000
        /*0010*/ 	.short	0x0013
        /*0012*/ 	.short	0x0078
        /*0014*/ 	.byte	0x00, 0xf0, 0x11, 0x00


	//----- nvinfo : EIATTR_KPARAM_INFO
	.align		4
.L_11957:
        /*0018*/ 	.byte	0x04, 0x17
        /*001a*/ 	.short	(.L_11959 - .L_11958)
.L_11958:
        /*001c*/ 	.word	0x00000000
        /*0020*/ 	.short	0x0012
        /*0022*/ 	.short	0x0074
        /*0024*/ 	.byte	0x00, 0xf0, 0x11, 0x00


	//----- nvinfo : EIATTR_KPARAM_INFO
	.align		4
.L_11959:
        /*0028*/ 	.byte	0x04, 0x17
        /*002a*/ 	.short	(.L_11961 - .L_11960)
.L_11960:
        /*002c*/ 	.word	0x00000000
        /*0030*/ 	.short	0x0011
        /*0032*/ 	.short	0x0070
        /*0034*/ 	.byte	0x00, 0xf0, 0x11, 0x00


	//----- nvinfo : EIATTR_KPARAM_INFO
	.align		4
.L_11961:
        /*0038*/ 	.byte	0x04, 0x17
        /*003a*/ 	.short	(.L_11963 - .L_11962)
.L_11962:
        /*003c*/ 	.word	0x00000000
        /*0040*/ 	.short	0x0010
        /*0042*/ 	.short	0x006c
        /*0044*/ 	.byte	0x00, 0xf0, 0x11, 0x00


	//----- nvinfo : EIATTR_KPARAM_INFO
	.align		4
.L_11963:
        /*0048*/ 	.byte	0x04, 0x17
        /*004a*/ 	.short	(.L_11965 - .L_11964)
.L_11964:
        /*004c*/ 	.word	0x00000000
        /*0050*/ 	.short	0x000f
        /*0052*/ 	.short	0x0068
        /*0054*/ 	.byte	0x00, 0xf0, 0x11, 0x00


	//----- nvinfo : EIATTR_KPARAM_INFO
	.align		4
.L_11965:
        /*0058*/ 	.byte	0x04, 0x17
        /*005a*/ 	.short	(.L_11967 - .L_11966)
.L_11966:
        /*005c*/ 	.word	0x00000000
        /*0060*/ 	.short	0x000e
        /*0062*/ 	.short	0x0060
        /*0064*/ 	.byte	0x00, 0xf5, 0x21, 0x00


	//----- nvinfo : EIATTR_KPARAM_INFO
	.align		4
.L_11967:
        /*0068*/ 	.byte	0x04, 0x17
        /*006a*/ 	.short	(.L_11969 - .L_11968)
.L_11968:
        /*006c*/ 	.word	0x00000000
        /*0070*/ 	.short	0x000d
        /*0072*/ 	.short	0x0058
        /*0074*/ 	.byte	0x00, 0xf5, 0x21, 0x00


	//----- nvinfo : EIATTR_KPARAM_INFO
	.align		4
.L_11969:
        /*0078*/ 	.byte	0x04, 0x17
        /*007a*/ 	.short	(.L_11971 - .L_11970)
.L_11970:
        /*007c*/ 	.word	0x00000000
        /*0080*/ 	.short	0x000c
        /*0082*/ 	.short	0x0050
        /*0084*/ 	.byte	0x00, 0xf0, 0x11, 0x00


	//----- nvinfo : EIATTR_KPARAM_INFO
	.align		4
.L_11971:
        /*0088*/ 	.byte	0x04, 0x17
        /*008a*/ 	.short	(.L_11973 - .L_11972)
.L_11972:
        /*008c*/ 	.word	0x00000000
        /*0090*/ 	.short	0x000b
        /*0092*/ 	.short	0x004c
        /*0094*/ 	.byte	0x00, 0xf0, 0x11, 0x00


	//----- nvinfo : EIATTR_KPARAM_INFO
	.align		4
.L_11973:
        /*0098*/ 	.byte	0x04, 0x17
        /*009a*/ 	.short	(.L_11975 - .L_11974)
.L_11974:
        /*009c*/ 	.word	0x00000000
        /*00a0*/ 	.short	0x000a
        /*00a2*/ 	.short	0x0048
        /*00a4*/ 	.byte	0x00, 0xf0, 0x11, 0x00


	//----- nvinfo : EIATTR_KPARAM_INFO
	.align		4
.L_11975:
        /*00a8*/ 	.byte	0x04, 0x17
        /*00aa*/ 	.short	(.L_11977 - .L_11976)
.L_11976:
        /*00ac*/ 	.word	0x00000000
        /*00b0*/ 	.short	0x0009
        /*00b2*/ 	.short	0x0040
        /*00b4*/ 	.byte	0x00, 0xf5, 0x21, 0x00


	//----- nvinfo : EIATTR_KPARAM_INFO
	.align		4
.L_11977:
        /*00b8*/ 	.byte	0x04, 0x17
        /*00ba*/ 	.short	(.L_11979 - .L_11978)
.L_11978:
        /*00bc*/ 	.word	0x00000000
        /*00c0*/ 	.short	0x0008
        /*00c2*/ 	.short	0x0038
        /*00c4*/ 	.byte	0x00, 0xf0, 0x11, 0x00


	//----- nvinfo : EIATTR_KPARAM_INFO
	.align		4
.L_11979:
        /*00c8*/ 	.byte	0x04, 0x17
        /*00ca*/ 	.short	(.L_11981 - .L_11980)
.L_11980:
        /*00cc*/ 	.word	0x00000000
        /*00d0*/ 	.short	0x0007
        /*00d2*/ 	.short	0x0030
        /*00d4*/ 	.byte	0x00, 0xf5, 0x21, 0x00


	//----- nvinfo : EIATTR_KPARAM_INFO
	.align		4
.L_11981:
        /*00d8*/ 	.byte	0x04, 0x17
        /*00da*/ 	.short	(.L_11983 - .L_11982)
.L_11982:
        /*00dc*/ 	.word	0x00000000
        /*00e0*/ 	.short	0x0006
        /*00e2*/ 	.short	0x0028
        /*00e4*/ 	.byte	0x00, 0xf5, 0x21, 0x00


	//----- nvinfo : EIATTR_KPARAM_INFO
	.align		4
.L_11983:
        /*00e8*/ 	.byte	0x04, 0x17
        /*00ea*/ 	.short	(.L_11985 - .L_11984)
.L_11984:
        /*00ec*/ 	.word	0x00000000
        /*00f0*/ 	.short	0x0005
        /*00f2*/ 	.short	0x0024
        /*00f4*/ 	.byte	0x00, 0xf0, 0x11, 0x00


	//----- nvinfo : EIATTR_KPARAM_INFO
	.align		4
.L_11985:
        /*00f8*/ 	.byte	0x04, 0x17
        /*00fa*/ 	.short	(.L_11987 - .L_11986)
.L_11986:
        /*00fc*/ 	.word	0x00000000
        /*0100*/ 	.short	0x0004
        /*0102*/ 	.short	0x0020
        /*0104*/ 	.byte	0x00, 0xf0, 0x11, 0x00


	//----- nvinfo : EIATTR_KPARAM_INFO
	.align		4
.L_11987:
        /*0108*/ 	.byte	0x04, 0x17
        /*010a*/ 	.short	(.L_11989 - .L_11988)
.L_11988:
        /*010c*/ 	.word	0x00000000
        /*0110*/ 	.short	0x0003
        /*0112*/ 	.short	0x0018
        /*0114*/ 	.byte	0x00, 0xf5, 0x21, 0x00


	//----- nvinfo : EIATTR_KPARAM_INFO
	.align		4
.L_11989:
        /*0118*/ 	.byte	0x04, 0x17
        /*011a*/ 	.short	(.L_11991 - .L_11990)
.L_11990:
        /*011c*/ 	.word	0x00000000
        /*0120*/ 	.short	0x0002
        /*0122*/ 	.short	0x0010
        /*0124*/ 	.byte	0x00, 0xf5, 0x21, 0x00


	//----- nvinfo : EIATTR_KPARAM_INFO
	.align		4
.L_11991:
        /*0128*/ 	.byte	0x04, 0x17
        /*012a*/ 	.short	(.L_11993 - .L_11992)
.L_11992:
        /*012c*/ 	.word	0x00000000
        /*0130*/ 	.short	0x0001
        /*0132*/ 	.short	0x0008
        /*0134*/ 	.byte	0x00, 0xf5, 0x21, 0x00


	//----- nvinfo : EIATTR_KPARAM_INFO
	.align		4
.L_11993:
        /*0138*/ 	.byte	0x04, 0x17
        /*013a*/ 	.short	(.L_11995 - .L_11994)
.L_11994:
        /*013c*/ 	.word	0x00000000
        /*0140*/ 	.short	0x0000
        /*0142*/ 	.short	0x0000
        /*0144*/ 	.byte	0x00, 0xf5, 0x21, 0x00


	//----- nvinfo : EIATTR_SPARSE_MMA_MASK
	.align		4
.L_11995:
        /*0148*/ 	.byte	0x03, 0x50
        /*014a*/ 	.short	0x0000


	//----- nvinfo : EIATTR_MAXREG_COUNT
	.align		4
        /*014c*/ 	.byte	0x03, 0x1b
        /*014e*/ 	.short	0x00ff


	//----- nvinfo : EIATTR_NUM_BARRIERS
	.align		4
        /*0150*/ 	.byte	0x02, 0x4c
        /*0152*/ 	.byte	0x01
	.zero		1


	//----- nvinfo : EIATTR_EXTERNS
	.align		4
        /*0154*/ 	.byte	0x04, 0x0f
        /*0156*/ 	.short	(.L_11997 - .L_11996)


	//   ....[0]....
	.align		4
.L_11996:
        /*0158*/ 	.word	index@(__assertfail)


	//----- nvinfo : EIATTR_MERCURY_ISA_VERSION
	.align		4
.L_11997:
        /*015c*/ 	.byte	0x03, 0x5f
        /*015e*/ 	.short	0x0101


	//----- nvinfo : EIATTR_COOP_GROUP_MASK_REGIDS
	.align		4
        /*0160*/ 	.byte	0x04, 0x29
        /*0162*/ 	.short	(.L_11999 - .L_11998)


	//   ....[0]....
.L_11998:
        /*0164*/ 	.word	0xffffffff


	//   ....[1]....
        /*0168*/ 	.word	0xffffffff


	//   ....[2]....
        /*016c*/ 	.word	0xffffffff


	//   ....[3]....
        /*0170*/ 	.word	0xffffffff


	//   ....[4]....
        /*0174*/ 	.word	0xffffffff


	//   ....[5]....
        /*0178*/ 	.word	0xffffffff


	//   ....[6]....
        /*017c*/ 	.word	0xffffffff


	//   ....[7]....
        /*0180*/ 	.word	0xffffffff


	//   ....[8]....
        /*0184*/ 	.word	0xffffffff


	//   ....[9]....
        /*0188*/ 	.word	0xffffffff


	//   ....[10]....
        /*018c*/ 	.word	0xffffffff


	//   ....[11]....
        /*0190*/ 	.word	0xffffffff


	//   ....[12]....
        /*0194*/ 	.word	0xffffffff


	//   ....[13]....
        /*0198*/ 	.word	0xffffffff


	//   ....[14]....
        /*019c*/ 	.word	0x0500000f


	//   ....[15]....
        /*01a0*/ 	.word	0x0500000f


	//   ....[16]....
        /*01a4*/ 	.word	0x0500000f


	//   ....[17]....
        /*01a8*/ 	.word	0x0500000f


	//   ....[18]....
        /*01ac*/ 	.word	0x0500000f


	//   ....[19]....
        /*01b0*/ 	.word	0x0500000f


	//   ....[20]....
        /*01b4*/ 	.word	0x0500000f


	//   ....[21]....
        /*01b8*/ 	.word	0x0500000f


	//   ....[22]....
        /*01bc*/ 	.word	0x0500000f


	//   ....[23]....
        /*01c0*/ 	.word	0x0500000f


	//   ....[24]....
        /*01c4*/ 	.word	0x0500000f


	//----- nvinfo : EIATTR_COOP_GROUP_INSTR_OFFSETS
	.align		4
.L_11999:
        /*01c8*/ 	.byte	0x04, 0x28
        /*01ca*/ 	.short	(.L_12001 - .L_12000)


	//   ....[0]....
.L_12000:
        /*01cc*/ 	.word	0x00000ac0


	//   ....[1]....
        /*01d0*/ 	.word	0x00000ae0


	//   ....[2]....
        /*01d4*/ 	.word	0x00000b00


	//   ....[3]....
        /*01d8*/ 	.word	0x00000c10


	//   ....[4]....
        /*01dc*/ 	.word	0x00000c30


	//   ....[5]....
        /*01e0*/ 	.word	0x00000c50


	//   ....[6]....
        /*01e4*/ 	.word	0x00001a80


	//   ....[7]....
        /*01e8*/ 	.word	0x00001ab0


	//   ....[8]....
        /*01ec*/ 	.word	0x00001ad0


	//   ....[9]....
        /*01f0*/ 	.word	0x00001af0


	//   ....[10]....
        /*01f4*/ 	.word	0x00001b10


	//   ....[11]....
        /*01f8*/ 	.word	0x00001b60


	//   ....[12]....
        /*01fc*/ 	.word	0x00001b80


	//   ....[13]....
        /*0200*/ 	.word	0x00001ba0


	//   ....[14]....
        /*0204*/ 	.word	0x000032a0


	//   ....[15]....
        /*0208*/ 	.word	0x00003300


	//   ....[16]....
        /*020c*/ 	.word	0x00003360


	//   ....[17]....
        /*0210*/ 	.word	0x000033e0


	//   ....[18]....
        /*0214*/ 	.word	0x00003420


	//   ....[19]....
        /*0218*/ 	.word	0x00003470


	//   ....[20]....
        /*021c*/ 	.word	0x000034c0


	//   ....[21]....
        /*0220*/ 	.word	0x00003510


	//   ....[22]....
        /*0224*/ 	.word	0x00003560


	//   ....[23]....
        /*0228*/ 	.word	0x000035b0


	//   ....[24]....
        /*022c*/ 	.word	0x00003600


	//----- nvinfo : EIATTR_VRC_CTA_INIT_COUNT
	.align		4
.L_12001:
        /*0230*/ 	.byte	0x02, 0x4a
	.zero		1
	.zero		1


	//----- nvinfo : EIATTR_SYSCALL_OFFSETS
	.align		4
        /*0234*/ 	.byte	0x04, 0x46
        /*0236*/ 	.short	(.L_12003 - .L_12002)


	//   ....[0]....
.L_12002:
        /*0238*/ 	.word	0x00002940


	//   ....[1]....
        /*023c*/ 	.word	0x00003240


	//----- nvinfo : EIATTR_EXIT_INSTR_OFFSETS
	.align		4
.L_12003:
        /*0240*/ 	.byte	0x04, 0x1c
        /*0242*/ 	.short	(.L_12005 - .L_12004)


	//   ....[0]....
.L_12004:
        /*0244*/ 	.word	0x00002fe0


	//   ....[1]....
        /*0248*/ 	.word	0x00003020


	//   ....[2]....
        /*024c*/ 	.word	0x00003140


	//   ....[3]....
        /*0250*/ 	.word	0x00003250


	//----- nvinfo : EIATTR_CRS_STACK_SIZE
	.align		4
.L_12005:
        /*0254*/ 	.byte	0x04, 0x1e
        /*0256*/ 	.short	(.L_12007 - .L_12006)
.L_12006:
        /*0258*/ 	.word	0x00000000


	//----- nvinfo : EIATTR_CBANK_PARAM_SIZE
	.align		4
.L_12007:
        /*025c*/ 	.byte	0x03, 0x19
        /*025e*/ 	.short	0x007c


	//----- nvinfo : EIATTR_PARAM_CBANK
	.align		4
        /*0260*/ 	.byte	0x04, 0x0a
        /*0262*/ 	.short	(.L_12009 - .L_12008)
	.align		4
.L_12008:
        /*0264*/ 	.word	index@(.nv.constant0._ZN4vllm25paged_attention_v1_kernelIfhLi128ELi8ELi128ELNS_18Fp8KVCacheDataTypeE2ELb1EEEvPT_PKS2_PKT0_S8_ifPKiSA_iPKfiiiSC_SC_iiiii)
        /*0268*/ 	.short	0x0380
        /*026a*/ 	.short	0x007c


	//----- nvinfo : EIATTR_SW_WAR
	.align		4
.L_12009:
        /*026c*/ 	.byte	0x04, 0x36
        /*026e*/ 	.short	(.L_12011 - .L_12010)
.L_12010:
        /*0270*/ 	.word	0x00000008
.L_12011:


//--------------------- .nv.info._ZN4vllm25paged_attention_v1_kernelIfhLi120ELi8ELi128ELNS_18Fp8KVCacheDataTypeE2ELb1EEEvPT_PKS2_PKT0_S8_ifPKiSA_iPKfiiiSC_SC_iiiii --------------------------
	.section	.nv.info._ZN4vllm25paged_attention_v1_kernelIfhLi120ELi8ELi128ELNS_18Fp8KVCacheDataTypeE2ELb1EEEvPT_PKS2_PKT0_S8_ifPKiSA_iPKfiiiSC_SC_iiiii,"",@"SHT_CUDA_INFO"
	.sectionflags	@""
	.align	4


	//----- nvinfo : EIATTR_CUDA_API_VERSION
	.align		4
        /*0000*/ 	.byte	0x04, 0x37
        /*0002*/ 	.short	(.L_12013 - .L_12012)
.L_12012:
        /*0004*/ 	.word	0x00000082


	//----- nvinfo : EIATTR_KPARAM_INFO
	.align		4
.L_12013:
        /*0008*/ 	.byte	0x04, 0x17
        /*000a*/ 	.short	(.L_12015 - .L_12014)
.L_12014:
        /*000c*/ 	.word	0x00000000
        /*0010*/ 	.short	0x0013
        /*0012*/ 	.short	0x0078
        /*0014*/ 	.byte	0x00, 0xf0, 0x11, 0x00


	//----- nvinfo : EIATTR_KPARAM_INFO
	.align		4
.L_12015:
        /*0018*/ 	.byte	0x04, 0x17
        /*001a*/ 	.short	(.L_12017 - .L_12016)
.L_12016:
        /*001c*/ 	.word	0x00000000
        /*0020*/ 	.short	0x0012
        /*0022*/ 	.short	0x0074
        /*0024*/ 	.byte	0x00, 0xf0, 0x11, 0x00


	//----- nvinfo : EIATTR_KPARAM_INFO
	.align		4
.L_12017:
        /*0028*/ 	.byte	0x04, 0x17
        /*002a*/ 	.short	(.L_12019 - .L_12018)
.L_12018:
        /*002c*/ 	.word	0x00000000
        /*0030*/ 	.short	0x0011
        /*0032*/ 	.short	0x0070
        /*0034*/ 	.byte	0x00, 0xf0, 0x11, 0x00


	//----- nvinfo : EIATTR_KPARAM_INFO
	.align		4
.L_12019:
        /*0038*/ 	.byte	0x04, 0x17
        /*003a*/ 	.short	(.L_12021 - .L_12020)
.L_12020:
        /*003c*/ 	.word	0x00000000
        /*0040*/ 	.short	0x0010
        /*0042*/ 	.short	0x006c
        /*0044*/ 	.byte	0x00, 0xf0, 0x11, 0x00


	//----- nvinfo : EIATTR_KPARAM_INFO
	.align		4
.L_12021:
        /*0048*/ 	.byte	0x04, 0x17
        /*004a*/ 	.short	(.L_12023 - .L_12022)
.L_12022:
        /*004c*/ 	.word	0x00000000
        /*0050*/ 	.short	0x000f
        /*0052*/ 	.short	0x0068
        /*0054*/ 	.byte	0x00, 0xf0, 0x11, 0x00


	//----- nvinfo : EIATTR_KPARAM_INFO
	.align		4
.L_12023:
        /*0058*/ 	.byte	0x04, 0x17
        /*005a*/ 	.short	(.L_12025 - .L_12024)
.L_12024:
        /*005c*/ 	.word	0x00000000
        /*0060*/ 	.short	0x000e
        /*0062*/ 	.short	0x0060
        /*0064*/ 	.byte	0x00, 0xf5, 0x21, 0x00


	//----- nvinfo : EIATTR_KPARAM_INFO
	.align		4
.L_12025:
        /*0068*/ 	.byte	0x04, 0x17
        /*006a*/ 	.short	(.L_12027 - .L_12026)
.L_12026:
        /*006c*/ 	.word	0x00000000
        /*0070*/ 	.short	0x000d
        /*0072*/ 	.short	0x0058
        /*0074*/ 	.byte	0x00, 0xf5, 0x21, 0x00


	//----- nvinfo : EIATTR_KPARAM_INFO
	.align		4
.L_12027:
        /*0078*/ 	.byte	0x04, 0x17
        /*007a*/ 	.short	(.L_12029 - .L_12028)
.L_12028:
        /*007c*/ 	.word	0x00000000
        /*0080*/ 	.short	0x000c
        /*0082*/ 	.short	0x0050
        /*0084*/ 	.byte	0x00, 0xf0, 0x11, 0x00


	//----- nvinfo : EIATTR_KPARAM_INFO
	.align		4
.L_12029:
        /*0088*/ 	.byte	0x04, 0x17
        /*008a*/ 	.short	(.L_12031 - .L_12030)
.L_12030:
        /*008c*/ 	.word	0x00000000
        /*0090*/ 	.short	0x000b
        /*0092*/ 	.short	0x004c
        /*0094*/ 	.byte	0x00, 0xf0, 0x11, 0x00


	//----- nvinfo : EIATTR_KPARAM_INFO
	.align		4
.L_12031:
        /*0098*/ 	.byte	0x04, 0x17
        /*009a*/ 	.short	(.L_12033 - .L_12032)
.L_12032:
        /*009c*/ 	.word	0x00000000
        /*00a0*/ 	.short	0x000a
        /*00a2*/ 	.short	0x0048
        /*00a4*/ 	.byte	0x00, 0xf0, 0x11, 0x00


	//----- nvinfo : EIATTR_KPARAM_INFO
	.align		4
.L_12033:
        /*00a8*/ 	.byte	0x04, 0x17
        /*00aa*/ 	.short	(.L_12035 - .L_12034)
.L_12034:
        /*00ac*/ 	.word	0x00000000
        /*00b0*/ 	.short	0x0009
        /*00b2*/ 	.short	0x0040
        /*00b4*/ 	.byte	0x00, 0xf5, 0x21, 0x00


	//----- nvinfo : EIATTR_KPARAM_INFO
	.align		4
.L_12035:
        /*00b8*/ 	.byte	0x04, 0x17
        /*00ba*/ 	.short	(.L_12037 - .L_12036)
.L_12036:
        /*00bc*/ 	.word	0x00000000
        /*00c0*/ 	.short	0x0008
        /*00c2*/ 	.short	0x0038
        /*00c4*/ 	.byte	0x00, 0xf0, 0x11, 0x00


	//----- nvinfo : EIATTR_KPARAM_INFO
	.align		4
.L_12037:
        /*00c8*/ 	.byte	0x04, 0x17
        /*00ca*/ 	.short	(.L_12039 - .L_12038)
.L_12038:
        /*00cc*/ 	.word	0x00000000
        /*00d0*/ 	.short	0x0007
        /*00d2*/ 	.short	0x0030
        /*00d4*/ 	.byte	0x00, 0xf5, 0x21, 0x00


	//----- nvinfo : EIATTR_KPARAM_INFO
	.align		4
.L_12039:
        /*00d8*/ 	.byte	0x04, 0x17
        /*00da*/ 	.short	(.L_12041 - .L_12040)
.L_12040:
        /*00dc*/ 	.word	0x00000000
        /*00e0*/ 	.short	0x0006
        /*00e2*/ 	.short	0x0028
        /*00e4*/ 	.byte	0x00, 0xf5, 0x21, 0x00


	//----- nvinfo : EIATTR_KPARAM_INFO
	.align		4
.L_12041:
        /*00e8*/ 	.byte	0x04, 0x17
        /*00ea*/ 	.short	(.L_12043 - .L_12042)
.L_12042:
        /*00ec*/ 	.word	0x00000000
        /*00f0*/ 	.short	0x0005
        /*00f2*/ 	.short	0x0024
        /*00f4*/ 	.byte	0x00, 0xf0, 0x11, 0x00


	//----- nvinfo : EIATTR_KPARAM_INFO
	.align		4
.L_12043:
        /*00f8*/ 	.byte	0x04, 0x17
        /*00fa*/ 	.short	(.L_12045 - .L_12044)
.L_12044:
        /*00fc*/ 	.word	0x00000000
        /*0100*/ 	.short	0x0004
        /*0102*/ 	.short	0x0020
        /*0104*/ 	.byte	0x00, 0xf0, 0x11, 0x00


	//----- nvinfo : EIATTR_KPARAM_INFO
	.align		4
.L_12045:
        /*0108*/ 	.byte	0x04, 0x17
        /*010a*/ 	.short	(.L_12047 - .L_12046)
.L_12046:
        /*010c*/ 	.word	0x00000000
        /*0110*/ 	.short	0x0003
        /*0112*/ 	.short	0x0018
        /*0114*/ 	.byte	0x00, 0xf5, 0x21, 0x00


	//----- nvinfo : EIATTR_KPARAM_INFO
	.align		4
.L_12047:
        /*0118*/ 	.byte	0x04, 0x17
        /*011a*/ 	.short	(.L_12049 - .L_12048)
.L_12048:
        /*011c*/ 	.word	0x00000000
        /*0120*/ 	.short	0x0002
        /*0122*/ 	.short	0x0010
        /*0124*/ 	.byte	0x00, 0xf5, 0x21, 0x00


	//----- nvinfo : EIATTR_KPARAM_INFO
	.align		4
.L_12049:
        /*0128*/ 	.byte	0x04, 0x17
        /*012a*/ 	.short	(.L_12051 - .L_12050)
.L_12050:
        /*012c*/ 	.word	0x00000000
        /*0130*/ 	.short	0x0001
        /*0132*/ 	.short	0x0008
        /*0134*/ 	.byte	0x00, 0xf5, 0x21, 0x00


	//----- nvinfo : EIATTR_KPARAM_INFO
	.align		4
.L_12051:
        /*0138*/ 	.byte	0x04, 0x17
        /*013a*/ 	.short	(.L_12053 - .L_12052)
.L_12052:
        /*013c*/ 	.word	0x00000000
        /*0140*/ 	.short	0x0000
        /*0142*/ 	.short	0x0000
        /*0144*/ 	.byte	0x00, 0xf5, 0x21, 0x00


	//----- nvinfo : EIATTR_SPARSE_MMA_MASK
	.align		4
.L_12053:
        /*0148*/ 	.byte	0x03, 0x50
        /*014a*/ 	.short	0x0000


	//----- nvinfo : EIATTR_MAXREG_COUNT
	.align		4
        /*014c*/ 	.byte	0x03, 0x1b
        /*014e*/ 	.short	0x00ff


	//----- nvinfo : EIATTR_NUM_BARRIERS
	.align		4
        /*0150*/ 	.byte	0x02, 0x4c
        /*0152*/ 	.byte	0x01
	.zero		1


	//----- nvinfo : EIATTR_EXTERNS
	.align		4
        /*0154*/ 	.byte	0x04, 0x0f
        /*0156*/ 	.short	(.L_12055 - .L_12054)


	//   ....[0]....
	.align		4
.L_12054:
        /*0158*/ 	.word	index@(__assertfail)


	//----- nvinfo : EIATTR_MERCURY_ISA_VERSION
	.align		4
.L_12055:
        /*015c*/ 	.byte	0x03, 0x5f
        /*015e*/ 	.short	0x0101


	//----- nvinfo : EIATTR_COOP_GROUP_MASK_REGIDS
	.align		4
        /*0160*/ 	.byte	0x04, 0x29
        /*0162*/ 	.short	(.L_12057 - .L_12056)


	//   ....[0]....
.L_12056:
        /*0164*/ 	.word	0xffffffff


	//   ....[1]....
        /*0168*/ 	.word	0xffffffff


	//   ....[2]....
        /*016c*/ 	.word	0xffffffff


	//   ....[3]....
        /*0170*/ 	.word	0xffffffff


	//   ....[4]....
        /*0174*/ 	.word	0xffffffff


	//   ....[5]....
        /*0178*/ 	.word	0xffffffff


	//   ....[6]....
        /*017c*/ 	.word	0xffffffff


	//   ....[7]....
        /*0180*/ 	.word	0xffffffff


	//   ....[8]....
        /*0184*/ 	.word	0xffffffff


	//   ....[9]....
        /*0188*/ 	.word	0xffffffff


	//   ....[10]....
        /*018c*/ 	.word	0xffffffff


	//   ....[11]....
        /*0190*/ 	.word	0xffffffff


	//   ....[12]....
        /*0194*/ 	.word	0xffffffff


	//   ....[13]....
        /*0198*/ 	.word	0xffffffff


	//   ....[14]....
        /*019c*/ 	.word	0x0500000f


	//   ....[15]....
        /*01a0*/ 	.word	0x0500000f


	//   ....[16]....
        /*01a4*/ 	.word	0x0500000f


	//   ....[17]....
        /*01a8*/ 	.word	0x0500000f


	//   ....[18]....
        /*01ac*/ 	.word	0x0500000f


	//   ....[19]....
        /*01b0*/ 	.word	0x0500000f


	//   ....[20]....
        /*01b4*/ 	.word	0x0500000f


	//   ....[21]....
        /*01b8*/ 	.word	0x0500000f


	//   ....[22]....
        /*01bc*/ 	.word	0x0500000f


	//   ....[23]....
        /*01c0*/ 	.word	0x0500000f


	//   ....[24]....
        /*01c4*/ 	.word	0x0500000f


	//----- nvinfo : EIATTR_COOP_GROUP_INSTR_OFFSETS
	.align		4
.L_12057:
        /*01c8*/ 	.byte	0x04, 0x28
        /*01ca*/ 	.short	(.L_12059 - .L_12058)


	//   ....[0]....
.L_12058:
        /*01cc*/ 	.word	0x00000ac0


	//   ....[1]....
        /*01d0*/ 	.word	0x00000ae0


	//   ....[2]....
        /*01d4*/ 	.word	0x00000b00


	//   ....[3]....
        /*01d8*/ 	.word	0x00000c10


	//   ....[4]....
        /*01dc*/ 	.word	0x00000c30


	//   ....[5]....
        /*01e0*/ 	.word	0x00000c50


	//   ....[6]....
        /*01e4*/ 	.word	0x00001a80


	//   ....[7]....
        /*01e8*/ 	.word	0x00001ab0


	//   ....[8]....
        /*01ec*/ 	.word	0x00001ad0


	//   ....[9]....
        /*01f0*/ 	.word	0x00001af0


	//   ....[10]....
        /*01f4*/ 	.word	0x00001b10


	//   ....[11]....
        /*01f8*/ 	.word	0x00001b60


	//   ....[12]....
        /*01fc*/ 	.word	0x00001b80


	//   ....[13]....
        /*0200*/ 	.word	0x00001ba0


	//   ....[14]....
        /*0204*/ 	.word	0x00003480


	//   ....[15]....
        /*0208*/ 	.word	0x000034e0


	//   ....[16]....
        /*020c*/ 	.word	0x00003540


	//   ....[17]....
        /*0210*/ 	.word	0x000035c0


	//   ....[18]....
        /*0214*/ 	.word	0x00003600


	//   ....[19]....
        /*0218*/ 	.word	0x00003650


	//   ....[20]....
        /*021c*/ 	.word	0x000036a0


	//   ....[21]....
        /*0220*/ 	.word	0x000036f0


	//   ....[22]....
        /*0224*/ 	.word	0x00003740


	//   ....[23]....
        /*0228*/ 	.word	0x00003790


	//   ....[24]....
        /*022c*/ 	.word	0x000037e0


	//----- nvinfo : EIATTR_VRC_CTA_INIT_COUNT
	.align		4
.L_12059:
        /*0230*/ 	.byte	0x02, 0x4a
	.zero		1
	.zero		1


	//----- nvinfo : EIATTR_SYSCALL_OFFSETS
	.align		4
        /*0234*/ 	.byte	0x04, 0x46
        /*0236*/ 	.short	(.L_12061 - .L_12060)


	//   ....[0]....
.L_12060:
        /*0238*/ 	.word	0x00002940


	//   ....[1]....
        /*023c*/ 	.word	0x00003420


	//----- nvinfo : EIATTR_EXIT_INSTR_OFFSETS
	.align		4
.L_12061:
        /*0240*/ 	.byte	0x04, 0x1c
        /*0242*/ 	.short	(.L_12063 - .L_12062)


	//   ....[0]....
.L_12062:
        /*0244*/ 	.word	0x000031a0


	//   ....[1]....
        /*0248*/ 	.word	0x00003300


	//   ....[2]....
        /*024c*/ 	.word	0x00003320


	//   ....[3]....
        /*0250*/ 	.word	0x00003430


	//----- nvinfo : EIATTR_CRS_STACK_SIZE
	.align		4
.L_12063:
        /*0254*/ 	.byte	0x04, 0x1e
        /*0256*/ 	.short	(.L_12065 - .L_12064)
.L_12064:
        /*0258*/ 	.word	0x00000000


	//----- nvinfo : EIATTR_CBANK_PARAM_SIZE
	.align		4
.L_12065:
        /*025c*/ 	.byte	0x03, 0x19
        /*025e*/ 	.short	0x007c


	//----- nvinfo : EIATTR_PARAM_CBANK
	.align		4
        /*0260*/ 	.byte	0x04, 0x0a
        /*0262*/ 	.short	(.L_12067 - .L_12066)
	.align		4
.L_12066:
        /*0264*/ 	.word	index@(.nv.constant0._ZN4vllm25paged_attention_v1_kernelIfhLi120ELi8ELi128ELNS_18Fp8KVCacheDataTypeE2ELb1EEEvPT_PKS2_PKT0_S8_ifPKiSA_iPKfiiiSC_SC_iiiii)
        /*0268*/ 	.short	0x0380
        /*026a*/ 	.short	0x007c


	//----- nvinfo : EIATTR_SW_WAR
	.align		4
.L_12067:
        /*026c*/ 	.byte	0x04, 0x36
        /*026e*/ 	.short	(.L_12069 - .L_12068)
.L_12068:
        /*0270*/ 	.word	0x00000008
.L_12069:


//--------------------- .nv.info._ZN4vllm25paged_attention_v1_kernelIfhLi112ELi8ELi128ELNS_18Fp8KVCacheDataTypeE2ELb1EEEvPT_PKS2_PKT0_S8_ifPKiSA_iPKfiiiSC_SC_iiiii --------------------------
	.section	.nv.info._ZN4vllm25paged_attention_v1_kernelIfhLi112ELi8ELi128ELNS_18Fp8KVCacheDataTypeE2ELb1EEEvPT_PKS2_PKT0_S8_ifPKiSA_iPKfiiiSC_SC_iiiii,"",@"SHT_CUDA_INFO"
	.sectionflags	@""
	.align	4


	//----- nvinfo : EIATTR_CUDA_API_VERSION
	.align		4
        /*0000*/ 	.byte	0x04, 0x37
        /*0002*/ 	.short	(.L_12071 - .L_12070)
.L_12070:
        /*0004*/ 	.word	0x00000082


	//----- nvinfo : EIATTR_KPARAM_INFO
	.align		4
.L_12071:
        /*0008*/ 	.byte	0x04, 0x17
        /*000a*/ 	.short	(.L_12073 - .L_12072)
.L_12072:
        /*000c*/ 	.word	0x00000000
        /*0010*/ 	.short	0x0013
        /*0012*/ 	.short	0x0078
        /*0014*/ 	.byte	0x00, 0xf0, 0x11, 0x00


	//----- nvinfo : EIATTR_KPARAM_INFO
	.align		4
.L_12073:
        /*0018*/ 	.byte	0x04, 0x17
        /*001a*/ 	.short	(.L_12075 - .L_12074)
.L_12074:
        /*001c*/ 	.word	0x00000000
        /*0020*/ 	.short	0x0012
        /*0022*/ 	.short	0x0074
        /*0024*/ 	.byte	0x00, 0xf0, 0x11, 0x00


	//----- nvinfo : EIATTR_KPARAM_INFO
	.align		4
.L_12075:
        /*0028*/ 	.byte	0x04, 0x17
        /*002a*/ 	.short	(.L_12077 - .L_12076)
.L_12076:
        /*002c*/ 	.word	0x00000000
        /*0030*/ 	.short	0x0011
        /*0032*/ 	.short	0x0070
        /*0034*/ 	.byte	0x00, 0xf0, 0x11, 0x00


	//----- nvinfo : EIATTR_KPARAM_INFO
	.align		4
.L_12077:
        /*0038*/ 	.byte	0x04, 0x17
        /*003a*/ 	.short	(.L_12079 - .L_12078)
.L_12078:
        /*003c*/ 	.word	0x00000000
        /*0040*/ 	.short	0x0010
        /*0042*/ 	.short	0x006c
        /*0044*/ 	.byte	0x00, 0xf0, 0x11, 0x00


	//----- nvinfo : EIATTR_KPARAM_INFO
	.align		4
.L_12079:
        /*0048*/ 	.byte	0x04, 0x17
        /*004a*/ 	.short	(.L_12081 - .L_12080)
.L_12080:
        /*004c*/ 	.word	0x00000000
        /*0050*/ 	.short	0x000f
        /*0052*/ 	.short	0x0068
        /*0054*/ 	.byte	0x00, 0xf0, 0x11, 0x00


	//----- nvinfo : EIATTR_KPARAM_INFO
	.align		4
.L_12081:
        /*0058*/ 	.byte	0x04, 0x17
        /*005a*/ 	.short	(.L_12083 - .L_12082)
.L_12082:
        /*005c*/ 	.word	0x00000000
        /*0060*/ 	.short	0x000e
        /*0062*/ 	.short	0x0060
        /*0064*/ 	.byte	0x00, 0xf5, 0x21, 0x00


	//----- nvinfo : EIATTR_KPARAM_INFO
	.align		4
.L_12083:
        /*0068*/ 	.byte	0x04, 0x17
        /*006a*/ 	.short	(.L_12085 - .L_12084)
.L_12084:
        /*006c*/ 	.word	0x00000000
        /*0070*/ 	.short	0x000d
        /*0072*/ 	.short	0x0058
        /*0074*/ 	.byte	0x00, 0xf5, 0x21, 0x00


	//----- nvinfo : EIATTR_KPARAM_INFO
	.align		4
.L_12085:
        /*0078*/ 	.byte	0x04, 0x17
        /*007a*/ 	.short	(.L_12087 - .L_12086)
.L_12086:
        /*007c*/ 	.word	0x00000000
        /*0080*/ 	.short	0x000c
        /*0082*/ 	.short	0x0050
        /*0084*/ 	.byte	0x00, 0xf0, 0x11, 0x00


	//----- nvinfo : EIATTR_KPARAM_INFO
	.align		4
.L_12087:
        /*0088*/ 	.byte	0x04, 0x17
        /*008a*/ 	.short	(.L_12089 - .L_12088)
.L_12088:
        /*008c*/ 	.word	0x00000000
        /*0090*/ 	.short	0x000b
        /*0092*/ 	.short	0x004c
        /*0094*/ 	.byte	0x00, 0xf0, 0x11, 0x00


	//----- nvinfo : EIATTR_KPARAM_INFO
	.align		4
.L_12089:
        /*0098*/ 	.byte	0x04, 0x17
        /*009a*/ 	.short	(.L_12091 - .L_12090)
.L_12090:
        /*009c*/ 	.word	0x00000000
        /*00a0*/ 	.short	0x000a
        /*00a2*/ 	.short	0x0048
        /*00a4*/ 	.byte	0x00, 0xf0, 0x11, 0x00


	//----- nvinfo : EIATTR_KPARAM_INFO
	.align		4
.L_12091:
        /*00a8*/ 	.byte	0x04, 0x17
        /*00aa*/ 	.short	(.L_12093 - .L_12092)
.L_12092:
        /*00ac*/ 	.word	0x00000000
        /*00b0*/ 	.short	0x0009
        /*00b2*/ 	.short	0x0040
        /*00b4*/ 	.byte	0x00, 0xf5, 0x21, 0x00


	//----- nvinfo : EIATTR_KPARAM_INFO
	.align		4
.L_12093:
        /*00b8*/ 	.byte	0x04, 0x17
        /*00ba*/ 	.short	(.L_12095 - .L_12094)
.L_12094:
        /*00bc*/ 	.word	0x00000000
        /*00c0*/ 	.short	0x0008
        /*00c2*/ 	.short	0x0038
        /*00c4*/ 	.byte	0x00, 0xf0, 0x11, 0x00


	//----- nvinfo : EIATTR_KPARAM_INFO
	.align		4
.L_12095:
        /*00c8*/ 	.byte	0x04, 0x17
        /*00ca*/ 	.short	(.L_12097 - .L_12096)
.L_12096:
        /*00cc*/ 	.word	0x00000000
        /*00d0*/ 	.short	0x0007
        /*00d2*/ 	.short	0x0030
        /*00d4*/ 	.byte	0x00, 0xf5, 0x21, 0x00


	//----- nvinfo : EIATTR_KPARAM_INFO
	.align		4
.L_12097:
        /*00d8*/ 	.byte	0x04, 0x17
        /*00da*/ 	.short	(.L_12099 - .L_12098)
.L_12098:
        /*00dc*/ 	.word	0x00000000
        /*00e0*/ 	.short	0x0006
        /*00e2*/ 	.short	0x0028
        /*00e4*/ 	.byte	0x00, 0xf5, 0x21, 0x00


	//----- nvinfo : EIATTR_KPARAM_INFO
	.align		4
.L_12099:
        /*00e8*/ 	.byte	0x04, 0x17
        /*00ea*/ 	.short	(.L_12101 - .L_12100)
.L_12100:
        /*00ec*/ 	.word	0x00000000
        /*00f0*/ 	.short	0x0005
        /*00f2*/ 	.short	0x0024
        /*00f4*/ 	.byte	0x00, 0xf0, 0x11, 0x00


	//----- nvinfo : EIATTR_KPARAM_INFO
	.align		4
.L_12101:
        /*00f8*/ 	.byte	0x04, 0x17
        /*00fa*/ 	.short	(.L_12103 - .L_12102)
.L_12102:
        /*00fc*/ 	.word	0x00000000
        /*0100*/ 	.short	0x0004
        /*0102*/ 	.short	0x0020
        /*0104*/ 	.byte	0x00, 0xf0, 0x11, 0x00


	//----- nvinfo : EIATTR_KPARAM_INFO
	.align		4
.L_12103:
        /*0108*/ 	.byte	0x04, 0x17
        /*010a*/ 	.short	(.L_12105 - .L_12104)
.L_12104:
        /*010c*/ 	.word	0x00000000
        /*0110*/ 	.short	0x0003
        /*0112*/ 	.short	0x0018
        /*0114*/ 	.byte	0x00, 0xf5, 0x21, 0x00


	//----- nvinfo : EIATTR_KPARAM_INFO
	.align		4
.L_12105:
        /*0118*/ 	.byte	0x04, 0x17
        /*011a*/ 	.short	(.L_12107 - .L_12106)
.L_12106:
        /*011c*/ 	.word	0x00000000
        /*0120*/ 	.short	0x0002
        /*0122*/ 	.short	0x0010
        /*0124*/ 	.byte	0x00, 0xf5, 0x21, 0x00


	//----- nvinfo : EIATTR_KPARAM_INFO
	.align		4
.L_12107:
        /*0128*/ 	.byte	0x04, 0x17
        /*012a*/ 	.short	(.L_12109 - .L_12108)
.L_12108:
        /*012c*/ 	.word	0x00000000
        /*0130*/ 	.short	0x0001
        /*0132*/ 	.short	0x0008
        /*0134*/ 	.byte	0x00, 0xf5, 0x21, 0x00


	//----- nvinfo : EIATTR_KPARAM_INFO
	.align		4
.L_12109:
        /*0138*/ 	.byte	0x04, 0x17
        /*013a*/ 	.short	(.L_12111 - .L_12110)
.L_12110:
        /*013c*/ 	.word	0x00000000
        /*0140*/ 	.short	0x0000
        /*0142*/ 	.short	0x0000
        /*0144*/ 	.byte	0x00, 0xf5, 0x21, 0x00


	//----- nvinfo : EIATTR_SPARSE_MMA_MASK
	.align		4
.L_12111:
        /*0148*/ 	.byte	0x03, 0x50
        /*014a*/ 	.short	0x0000


	//----- nvinfo : EIATTR_MAXREG_COUNT
	.align		4
        /*014c*/ 	.byte	0x03, 0x1b
        /*014e*/ 	.short	0x00ff


	//----- nvinfo : EIATTR_NUM_BARRIERS
	.align		4
        /*0150*/ 	.byte	0x02, 0x4c
        /*0152*/ 	.byte	0x01
	.zero		1


	//----- nvinfo : EIATTR_EXTERNS
	.align		4
        /*0154*/ 	.byte	0x04, 0x0f
        /*0156*/ 	.short	(.L_12113 - .L_12112)


	//   ....[0]....
	.align		4
.L_12112:
        /*0158*/ 	.word	index@(__assertfail)


	//----- nvinfo : EIATTR_MERCURY_ISA_VERSION
	.align		4
.L_12113:
        /*015c*/ 	.byte	0x03, 0x5f
        /*015e*/ 	.short	0x0101


	//----- nvinfo : EIATTR_COOP_GROUP_MASK_REGIDS
	.align		4
        /*0160*/ 	.byte	0x04, 0x29
        /*0162*/ 	.short	(.L_12115 - .L_12114)


	//   ....[0]....
.L_12114:
        /*0164*/ 	.word	0xffffffff


	//   ....[1]....
        /*0168*/ 	.word	0xffffffff


	//   ....[2]....
        /*016c*/ 	.word	0xffffffff


	//   ....[3]....
        /*0170*/ 	.word	0xffffffff


	//   ....[4]....
        /*0174*/ 	.word	0xffffffff


	//   ....[5]....
        /*0178*/ 	.word	0xffffffff


	//   ....[6]....
        /*017c*/ 	.word	0xffffffff


	//   ....[7]....
        /*0180*/ 	.word	0xffffffff


	//   ....[8]....
        /*0184*/ 	.word	0xffffffff


	//   ....[9]....
        /*0188*/ 	.word	0xffffffff


	//   ....[10]....
        /*018c*/ 	.word	0xffffffff


	//   ....[11]....
        /*0190*/ 	.word	0xffffffff


	//   ....[12]....
        /*0194*/ 	.word	0xffffffff


	//   ....[13]....
        /*0198*/ 	.word	0xffffffff


	//   ....[14]....
        /*019c*/ 	.word	0x0500000f


	//   ....[15]....
        /*01a0*/ 	.word	0x0500000f


	//   ....[16]....
        /*01a4*/ 	.word	0x0500000f


	//   ....[17]....
        /*01a8*/ 	.word	0x0500000f


	//   ....[18]....
        /*01ac*/ 	.word	0x0500000f


	//   ....[19]....
        /*01b0*/ 	.word	0x0500000f


	//   ....[20]....
        /*01b4*/ 	.word	0x0500000f


	//   ....[21]....
        /*01b8*/ 	.word	0x0500000f


	//   ....[22]....
        /*01bc*/ 	.word	0x0500000f


	//   ....[23]....
        /*01c0*/ 	.word	0x0500000f


	//----- nvinfo : EIATTR_COOP_GROUP_INSTR_OFFSETS
	.align		4
.L_12115:
        /*01c4*/ 	.byte	0x04, 0x28
        /*01c6*/ 	.short	(.L_12117 - .L_12116)


	//   ....[0]....
.L_12116:
        /*01c8*/ 	.word	0x00000ac0


	//   ....[1]....
        /*01cc*/ 	.word	0x00000ae0


	//   ....[2]....
        /*01d0*/ 	.word	0x00000b00


	//   ....[3]....
        /*01d4*/ 	.word	0x00000c10


	//   ....[4]....
        /*01d8*/ 	.word	0x00000c30


	//   ....[5]....
        /*01dc*/ 	.word	0x00000c50


	//   ....[6]....
        /*01e0*/ 	.word	0x00001a80


	//   ....[7]....
        /*01e4*/ 	.word	0x00001ab0


	//   ....[8]....
        /*01e8*/ 	.word	0x00001ad0


	//   ....[9]....
        /*01ec*/ 	.word	0x00001af0


	//   ....[10]....
        /*01f0*/ 	.word	0x00001b10


	//   ....[11]....
        /*01f4*/ 	.word	0x00001b60


	//   ....[12]....
        /*01f8*/ 	.word	0x00001b80


	//   ....[13]....
        /*01fc*/ 	.word	0x00001ba0


	//   ....[14]....
        /*0200*/ 	.word	0x00003160


	//   ....[15]....
        /*0204*/ 	.word	0x000031c0


	//   ....[16]....
        /*0208*/ 	.word	0x00003220


	//   ....[17]....
        /*020c*/ 	.word	0x000032a0


	//   ....[18]....
        /*0210*/ 	.word	0x000032e0


	//   ....[19]....
        /*0214*/ 	.word	0x00003330


	//   ....[20]....
        /*0218*/ 	.word	0x00003380


	//   ....[21]....
        /*021c*/ 	.word	0x000033d0


	//   ....[22]....
        /*0220*/ 	.word	0x00003420


	//   ....[23]....
        /*0224*/ 	.word	0x00003470


	//----- nvinfo : EIATTR_VRC_CTA_INIT_COUNT
	.align		4
.L_12117:
        /*0228*/ 	.byte	0x02, 0x4a
	.zero		1
	.zero		1


	//----- nvinfo : EIATTR_SYSCALL_OFFSETS
	.align		4
        /*022c*/ 	.byte	0x04, 0x46
        /*022e*/ 	.short	(.L_12119 - .L_12118)


	//   ....[0]....
.L_12118:
        /*0230*/ 	.word	0x00002940


	//   ....[1]....
        /*0234*/ 	.word	0x00003100


	//----- nvinfo : EIATTR_EXIT_INSTR_OFFSETS
	.align		4
.L_12119:
        /*0238*/ 	.byte	0x04, 0x1c
        /*023a*/ 	.short	(.L_12121 - .L_12120)


	//   ....[0]....
.L_12120:
        /*023c*/ 	.word	0x00002eb0


	//   ....[1]....
        /*0240*/ 	.word	0x00002ef0


	//   ....[2]....
        /*0244*/ 	.word	0x00003000


	//   ....[3]....
        /*0248*/ 	.word	0x00003110


	//----- nvinfo : EIATTR_CRS_STACK_SIZE
	.align		4
.L_12121:
        /*024c*/ 	.byte	0x04, 0x1e
        /*024e*/ 	.short	(.L_12123 - .L_12122)
.L_12122:
        /*0250*/ 	.word	0x00000000


	//----- nvinfo : EIATTR_CBANK_PARAM_SIZE
	.align		4
.L_12123:
        /*0254*/ 	.byte	0x03, 0x19
        /*0256*/ 	.short	0x007c


	//----- nvinfo : EIATTR_PARAM_CBANK
	.align		4
        /*0258*/ 	.byte	0x04, 0x0a
        /*025a*/ 	.short	(.L_12125 - .L_12124)
	.align		4
.L_12124:
        /*025c*/ 	.word	index@(.nv.constant0._ZN4vllm25paged_attention_v1_kernelIfhLi112ELi8ELi128ELNS_18Fp8KVCacheDataTypeE2ELb1EEEvPT_PKS2_PKT0_S8_ifPKiSA_iPKfiiiSC_SC_iiiii)
        /*0260*/ 	.short	0x0380
        /*0262*/ 	.short	0x007c


	//----- nvinfo : EIATTR_SW_WAR
	.align		4
.L_12125:
        /*0264*/ 	.byte	0x04, 0x36
        /*0266*/ 	.short	(.L_12127 - .L_12126)
.L_12126:
        /*0268*/ 	.word	0x00000008
.L_12127:


//--------------------- .nv.info._ZN4vllm25paged_attention_v1_kernelIfhLi96ELi8ELi128ELNS_18Fp8KVCacheDataTypeE2ELb1EEEvPT_PKS2_PKT0_S8_ifPKiSA_iPKfiiiSC_SC_iiiii --------------------------
	.section	.nv.info._ZN4vllm25paged_attention_v1_kernelIfhLi96ELi8ELi128ELNS_18Fp8KVCacheDataTypeE2ELb1EEEvPT_PKS2_PKT0_S8_ifPKiSA_iPKfiiiSC_SC_iiiii,"",@"SHT_CUDA_INFO"
	.sectionflags	@""
	.align	4


	//----- nvinfo : EIATTR_CUDA_API_VERSION
	.align		4
        /*0000*/ 	.byte	0x04, 0x37
        /*0002*/ 	.short	(.L_12129 - .L_12128)
.L_12128:
        /*0004*/ 	.word	0x00000082


	//----- nvinfo : EIATTR_KPARAM_INFO
	.align		4
.L_12129:
        /*0008*/ 	.byte	0x04, 0x17
        /*000a*/ 	.short	(.L_12131 - .L_12130)
.L_12130:
        /*000c*/ 	.word	0x00000000
        /*0010*/ 	.short	0x0013
        /*0012*/ 	.short	0x0078
        /*0014*/ 	.byte	0x00, 0xf0, 0x11, 0x00


	//----- nvinfo : EIATTR_KPARAM_INFO
	.align		4
.L_12131:
        /*0018*/ 	.byte	0x04, 0x17
        /*001a*/ 	.short	(.L_12133 - .L_12132)
.L_12132:
        /*001c*/ 	.word	0x00000000
        /*0020*/ 	.short	0x0012
        /*0022*/ 	.short	0x0074
        /*0024*/ 	.byte	0x00, 0xf0, 0x11, 0x00


	//----- nvinfo : EIATTR_KPARAM_INFO
	.align		4
.L_12133:
        /*0028*/ 	.byte	0x04, 0x17
        /*002a*/ 	.short	(.L_12135 - .L_12134)
.L_12134:
        /*002c*/ 	.word	0x00000000
        /*0030*/ 	.short	0x0011
        /*0032*/ 	.short	0x0070
        /*0034*/ 	.byte	0x00, 0xf0, 0x11, 0x00


	//----- nvinfo : EIATTR_KPARAM_INFO
	.align		4
.L_12135:
        /*0038*/ 	.byte	0x04, 0x17
        /*003a*/ 	.short	(.L_12137 - .L_12136)
.L_12136:
        /*003c*/ 	.word	0x00000000
        /*0040*/ 	.short	0x0010
        /*0042*/ 	.short	0x006c
        /*0044*/ 	.byte	0x00, 0xf0, 0x11, 0x00


	//----- nvinfo : EIATTR_KPARAM_INFO
	.align		4
.L_12137:
        /*0048*/ 	.byte	0x04, 0x17
        /*004a*/ 	.short	(.L_12139 - .L_12138)
.L_12138:
        /*004c*/ 	.word	0x00000000
        /*0050*/ 	.short	0x000f
        /*0052*/ 	.short	0x0068
        /*0054*/ 	.byte	0x00, 0xf0, 0x11, 0x00


	//----- nvinfo : EIATTR_KPARAM_INFO
	.align		4
.L_12139:
        /*0058*/ 	.byte	0x04, 0x17
        /*005a*/ 	.short	(.L_12141 - .L_12140)
.L_12140:
        /*005c*/ 	.word	0x00000000
        /*0060*/ 	.short	0x000e
        /*0062*/ 	.short	0x0060
        /*0064*/ 	.byte	0x00, 0xf5, 0x21, 0x00


	//----- nvinfo : EIATTR_KPARAM_INFO
	.align		4
.L_12141:
        /*0068*/ 	.byte	0x04, 0x17
        /*006a*/ 	.short	(.L_12143 - .L_12142)
.L_12142:
        /*006c*/ 	.word	0x00000000
        /*0070*/ 	.short	0x000d
        /*0072*/ 	.short	0x0058
        /*0074*/ 	.byte	0x00, 0xf5, 0x21, 0x00


	//----- nvinfo : EIATTR_KPARAM_INFO
	.align		4
.L_12143:
        /*0078*/ 	.byte	0x04, 0x17
        /*007a*/ 	.short	(.L_12145 - .L_12144)
.L_12144:
        /*007c*/ 	.word	0x00000000
        /*0080*/ 	.short	0x000c
        /*0082*/ 	.short	0x0050
        /*0084*/ 	.byte	0x00, 0xf0, 0x11, 0x00


	//----- nvinfo : EIATTR_KPARAM_INFO
	.align		4
.L_12145:
        /*0088*/ 	.byte	0x04, 0x17
        /*008a*/ 	.short	(.L_12147 - .L_12146)
.L_12146:
        /*008c*/ 	.word	0x00000000
        /*0090*/ 	.short	0x000b
        /*0092*/ 	.short	0x004c
        /*0094*/ 	.byte	0x00, 0xf0, 0x11, 0x00


	//----- nvinfo : EIATTR_KPARAM_INFO
	.align		4
.L_12147:
        /*0098*/ 	.byte	0x04, 0x17
        /*009a*/ 	.short	(.L_12149 - .L_12148)
.L_12148:
        /*009c*/ 	.word	0x00000000
        /*00a0*/ 	.short	0x000a
        /*00a2*/ 	.short	0x0048
        /*00a4*/ 	.byte	0x00, 0xf0, 0x11, 0x00


	//----- nvinfo : EIATTR_KPARAM_INFO
	.align		4
.L_12149:
        /*00a8*/ 	.byte	0x04, 0x17
        /*00aa*/ 	.short	(.L_12151 - .L_12150)
.L_12150:
        /*00ac*/ 	.word	0x00000000
        /*00b0*/ 	.short	0x0009
        /*00b2*/ 	.short	0x0040
        /*00b4*/ 	.byte	0x00, 0xf5, 0x21, 0x00


	//----- nvinfo : EIATTR_KPARAM_INFO
	.align		4
.L_12151:
        /*00b8*/ 	.byte	0x04, 0x17
        /*00ba*/ 	.short	(.L_12153 - .L_12152)
.L_12152:
        /*00bc*/ 	.word	0x00000000
        /*00c0*/ 	.short	0x0008
        /*00c2*/ 	.short	0x0038
        /*00c4*/ 	.byte	0x00, 0xf0, 0x11, 0x00


	//----- nvinfo : EIATTR_KPARAM_INFO
	.align		4
.L_12153:
        /*00c8*/ 	.byte	0x04, 0x17
        /*00ca*/ 	.short	(.L_12155 - .L_12154)
.L_12154:
        /*00cc*/ 	.word	0x00000000
        /*00d0*/ 	.short	0x0007
        /*00d2*/ 	.short	0x0030
        /*00d4*/ 	.byte	0x00, 0xf5, 0x21, 0x00


	//----- nvinfo : EIATTR_KPARAM_INFO
	.align		4
.L_12155:
        /*00d8*/ 	.byte	0x04, 0x17
        /*00da*/ 	.short	(.L_12157 - .L_12156)
.L_12156:
        /*00dc*/ 	.word	0x00000000
        /*00e0*/ 	.short	0x0006
        /*00e2*/ 	.short	0x0028
        /*00e4*/ 	.byte	0x00, 0xf5, 0x21, 0x00


	//----- nvinfo : EIATTR_KPARAM_INFO
	.align		4
.L_12157:
        /*00e8*/ 	.byte	0x04, 0x17
        /*00ea*/ 	.short	(.L_12159 - .L_12158)
.L_12158:
        /*00ec*/ 	.word	0x00000000
        /*00f0*/ 	.short	0x0005
        /*00f2*/ 	.short	0x0024
        /*00f4*/ 	.byte	0x00, 0xf0, 0x11, 0x00


	//----- nvinfo : EIATTR_KPARAM_INFO
	.align		4
.L_12159:
        /*00f8*/ 	.byte	0x04, 0x17
        /*00fa*/ 	.short	(.L_12161 - .L_12160)
.L_12160:
        /*00fc*/ 	.word	0x00000000
        /*0100*/ 	.short	0x0004
        /*0102*/ 	.short	0x0020
        /*0104*/ 	.byte	0x00, 0xf0, 0x11, 0x00


	//----- nvinfo : EIATTR_KPARAM_INFO
	.align		4
.L_12161:
        /*0108*/ 	.byte	0x04, 0x17
        /*010a*/ 	.short	(.L_12163 - .L_12162)
.L_12162:
        /*010c*/ 	.word	0x00000000
        /*0110*/ 	.short	0x0003
        /*0112*/ 	.short	0x0018
        /*0114*/ 	.byte	0x00, 0xf5, 0x21, 0x00


	//----- nvinfo : EIATTR_KPARAM_INFO
	.align		4
.L_12163:
        /*0118*/ 	.byte	0x04, 0x17
        /*011a*/ 	.short	(.L_12165 - .L_12164)
.L_12164:
        /*011c*/ 	.word	0x00000000
        /*0120*/ 	.short	0x0002
        /*0122*/ 	.short	0x0010
        /*0124*/ 	.byte	0x00, 0xf5, 0x21, 0x00


	//----- nvinfo : EIATTR_KPARAM_INFO
	.align		4
.L_12165:
        /*0128*/ 	.byte	0x04, 0x17
        /*012a*/ 	.short	(.L_12167 - .L_12166)
.L_12166:
        /*012c*/ 	.word	0x00000000
        /*0130*/ 	.short	0x0001
        /*0132*/ 	.short	0x0008
        /*0134*/ 	.byte	0x00, 0xf5, 0x21, 0x00


	//----- nvinfo : EIATTR_KPARAM_INFO
	.align		4
.L_12167:
        /*0138*/ 	.byte	0x04, 0x17
        /*013a*/ 	.short	(.L_12169 - .L_12168)
.L_12168:
        /*013c*/ 	.word	0x00000000
        /*0140*/ 	.short	0x0000
        /*0142*/ 	.short	0x0000
        /*0144*/ 	.byte	0x00, 0xf5, 0x21, 0x00


	//----- nvinfo : EIATTR_SPARSE_MMA_MASK
	.align		4
.L_12169:
        /*0148*/ 	.byte	0x03, 0x50
        /*014a*/ 	.short	0x0000


	//----- nvinfo : EIATTR_MAXREG_COUNT
	.align		4
        /*014c*/ 	.byte	0x03, 0x1b
        /*014e*/ 	.short	0x00ff


	//----- nvinfo : EIATTR_NUM_BARRIERS
	.align		4
        /*0150*/ 	.byte	0x02, 0x4c
        /*0152*/ 	.byte	0x01
	.zero		1


	//----- nvinfo : EIATTR_EXTERNS
	.align		4
        /*0154*/ 	.byte	0x04, 0x0f
        /*0156*/ 	.short	(.L_12171 - .L_12170)


	//   ....[0]....
	.align		4
.L_12170:
        /*0158*/ 	.word	index@(__assertfail)


	//----- nvinfo : EIATTR_MERCURY_ISA_VERSION
	.align		4
.L_12171:
        /*015c*/ 	.byte	0x03, 0x5f
        /*015e*/ 	.short	0x0101


	//----- nvinfo : EIATTR_COOP_GROUP_MASK_REGIDS
	.align		4
        /*0160*/ 	.byte	0x04, 0x29
        /*0162*/ 	.short	(.L_12173 - .L_12172)


	//   ....[0]....
.L_12172:
        /*0164*/ 	.word	0xffffffff


	//   ....[1]....
        /*0168*/ 	.word	0xffffffff


	//   ....[2]....
        /*016c*/ 	.word	0xffffffff


	//   ....[3]....
        /*0170*/ 	.word	0xffffffff


	//   ....[4]....
        /*0174*/ 	.word	0xffffffff


	//   ....[5]....
        /*0178*/ 	.word	0xffffffff


	//   ....[6]....
        /*017c*/ 	.word	0xffffffff


	//   ....[7]....
        /*0180*/ 	.word	0xffffffff


	//   ....[8]....
        /*0184*/ 	.word	0xffffffff


	//   ....[9]....
        /*0188*/ 	.word	0xffffffff


	//   ....[10]....
        /*018c*/ 	.word	0xffffffff


	//   ....[11]....
        /*0190*/ 	.word	0xffffffff


	//   ....[12]....
        /*0194*/ 	.word	0xffffffff


	//   ....[13]....
        /*0198*/ 	.word	0xffffffff


	//   ....[14]....
        /*019c*/ 	.word	0x0500000f


	//   ....[15]....
        /*01a0*/ 	.word	0x0500000f


	//   ....[16]....
        /*01a4*/ 	.word	0x0500000f


	//   ....[17]....
        /*01a8*/ 	.word	0x0500000f


	//   ....[18]....
        /*01ac*/ 	.word	0x0500000f


	//   ....[19]....
        /*01b0*/ 	.word	0x0500000f


	//   ....[20]....
        /*01b4*/ 	.word	0x0500000f


	//   ....[21]....
        /*01b8*/ 	.word	0x0500000f


	//   ....[22]....
        /*01bc*/ 	.word	0x0500000f


	//----- nvinfo : EIATTR_COOP_GROUP_INSTR_OFFSETS
	.align		4
.L_12173:
        /*01c0*/ 	.byte	0x04, 0x28
        /*01c2*/ 	.short	(.L_12175 - .L_12174)


	//   ....[0]....
.L_12174:
        /*01c4*/ 	.word	0x00000ac0


	//   ....[1]....
        /*01c8*/ 	.word	0x00000ae0


	//   ....[2]....
        /*01cc*/ 	.word	0x00000b00


	//   ....[3]....
        /*01d0*/ 	.word	0x00000c10


	//   ....[4]....
        /*01d4*/ 	.word	0x00000c30


	//   ....[5]....
        /*01d8*/ 	.word	0x00000c50


	//   ....[6]....
        /*01dc*/ 	.word	0x00001a80


	//   ....[7]....
        /*01e0*/ 	.word	0x00001ab0


	//   ....[8]....
        /*01e4*/ 	.word	0x00001ad0


	//   ....[9]....
        /*01e8*/ 	.word	0x00001af0


	//   ....[10]....
        /*01ec*/ 	.word	0x00001b10


	//   ....[11]....
        /*01f0*/ 	.word	0x00001b60


	//   ....[12]....
        /*01f4*/ 	.word	0x00001b80


	//   ....[13]....
        /*01f8*/ 	.word	0x00001ba0


	//   ....[14]....
        /*01fc*/ 	.word	0x000030d0


	//   ....[15]....
        /*0200*/ 	.word	0x00003130


	//   ....[16]....
        /*0204*/ 	.word	0x00003190


	//   ....[17]....
        /*0208*/ 	.word	0x00003210


	//   ....[18]....
        /*020c*/ 	.word	0x00003250


	//   ....[19]....
        /*0210*/ 	.word	0x000032a0


	//   ....[20]....
        /*0214*/ 	.word	0x000032f0


	//   ....[21]....
        /*0218*/ 	.word	0x00003340


	//   ....[22]....
        /*021c*/ 	.word	0x00003390


	//----- nvinfo : EIATTR_VRC_CTA_INIT_COUNT
	.align		4
.L_12175:
        /*0220*/ 	.byte	0x02, 0x4a
	.zero		1
	.zero		1


	//----- nvinfo : EIATTR_SYSCALL_OFFSETS
	.align		4
        /*0224*/ 	.byte	0x04, 0x46
        /*0226*/ 	.short	(.L_12177 - .L_12176)


	//   ....[0]....
.L_12176:
        /*0228*/ 	.word	0x00002940


	//   ....[1]....
        /*022c*/ 	.word	0x00003070


	//----- nvinfo : EIATTR_EXIT_INSTR_OFFSETS
	.align		4
.L_12177:
        /*0230*/ 	.byte	0x04, 0x1c
        /*0232*/ 	.short	(.L_12179 - .L_12178)


	//   ....[0]....
.L_12178:
        /*0234*/ 	.word	0x00002e30


	//   ....[1]....
        /*0238*/ 	.word	0x00002e70


	//   ....[2]....
        /*023c*/ 	.word	0x00002f70


	//   ....[3]....
        /*0240*/ 	.word	0x00003080


	//----- nvinfo : EIATTR_CRS_STACK_SIZE
	.align		4
.L_12179:
        /*0244*/ 	.byte	0x04, 0x1e
        /*0246*/ 	.short	(.L_12181 - .L_12180)
.L_12180:
        /*0248*/ 	.word	0x00000000


	//----- nvinfo : EIATTR_CBANK_PARAM_SIZE
	.align		4
.L_12181:
        /*024c*/ 	.byte	0x03, 0x19
        /*024e*/ 	.short	0x007c


	//----- nvinfo : EIATTR_PARAM_CBANK
	.align		4
        /*0250*/ 	.byte	0x04, 0x0a
        /*0252*/ 	.short	(.L_12183 - .L_12182)
	.align		4
.L_12182:
        /*0254*/ 	.word	index@(.nv.constant0._ZN4vllm25paged_attention_v1_kernelIfhLi96ELi8ELi128ELNS_18Fp8KVCacheDataTypeE2ELb1EEEvPT_PKS2_PKT0_S8_ifPKiSA_iPKfiiiSC_SC_iiiii)
        /*0258*/ 	.short	0x0380
        /*025a*/ 	.short	0x007c


	//----- nvinfo : EIATTR_SW_WAR
	.align		4
.L_12183:
        /*025c*/ 	.byte	0x04, 0x36
        /*025e*/ 	.short	(.L_12185 - .L_12184)
.L_12184:
        /*0260*/ 	.word	0x00000008
.L_12185:


//--------------------- .nv.info._ZN4vllm25paged_attention_v1_kernelIfhLi80ELi8ELi128ELNS_18Fp8KVCacheDataTypeE2ELb1EEEvPT_PKS2_PKT0_S8_ifPKiSA_iPKfiiiSC_SC_iiiii --------------------------
	.section	.nv.info._ZN4vllm25paged_attention_v1_kernelIfhLi80ELi8ELi128ELNS_18Fp8KVCacheDataTypeE2ELb1EEEvPT_PKS2_PKT0_S8_ifPKiSA_iPKfiiiSC_SC_iiiii,"",@"SHT_CUDA_INFO"
	.sectionflags	@""
	.align	4


	//----- nvinfo : EIATTR_CUDA_API_VERSION
	.align		4
        /*0000*/ 	.byte	0x04, 0x37
        /*0002*/ 	.short	(.L_12187 - .L_12186)
.L_12186:
        /*0004*/ 	.word	0x00000082


	//----- nvinfo : EIATTR_KPARAM_INFO
	.align		4
.L_12187:
        /*0008*/ 	.byte	0x04, 0x17
        /*000a*/ 	.short	(.L_12189 - .L_12188)
.L_12188:
        /*000c*/ 	.word	0x00000000
        /*0010*/ 	.short	0x0013
        /*0012*/ 	.short	0x0078
        /*0014*/ 	.byte	0x00, 0xf0, 0x11, 0x00


	//----- nvinfo : EIATTR_KPARAM_INFO
	.align		4
.L_12189:
        /*0018*/ 	.byte	0x04, 0x17
        /*001a*/ 	.short	(.L_12191 - .L_12190)
.L_12190:
        /*001c*/ 	.word	0x00000000
        /*0020*/ 	.short	0x0012
        /*0022*/ 	.short	0x0074
        /*0024*/ 	.byte	0x00, 0xf0, 0x11, 0x00


	//----- nvinfo : EIATTR_KPARAM_INFO
	.align		4
.L_12191:
        /*0028*/ 	.byte	0x04, 0x17
        /*002a*/ 	.short	(.L_12193 - .L_12192)
.L_12192:
        /*002c*/ 	.word	0x00000000
        /*0030*/ 	.short	0x0011
        /*0032*/ 	.short	0x0070
        /*0034*/ 	.byte	0x00, 0xf0, 0x11, 0x00


	//----- nvinfo : EIATTR_KPARAM_INFO
	.align		4
.L_12193:
        /*0038*/ 	.byte	0x04, 0x17
        /*003a*/ 	.short	(.L_12195 - .L_12194)
.L_12194:
        /*003c*/ 	.word	0x00000000
        /*0040*/ 	.short	0x0010
        /*0042*/ 	.short	0x006c
        /*0044*/ 	.byte	0x00, 0xf0, 0x11, 0x00


	//----- nvinfo : EIATTR_KPARAM_INFO
	.align		4
.L_12195:
        /*0048*/ 	.byte	0x04, 0x17
        /*004a*/ 	.short	(.L_12197 - .L_12196)
.L_12196:
        /*004c*/ 	.word	0x00000000
        /*0050*/ 	.short	0x000f
        /*0052*/ 	.short	0x0068
        /*0054*/ 	.byte	0x00, 0xf0, 0x11, 0x00


	//----- nvinfo : EIATTR_KPARAM_INFO
	.align		4
.L_12197:
        /*0058*/ 	.byte	0x04, 0x17
        /*005a*/ 	.short	(.L_12199 - .L_12198)
.L_12198:
        /*005c*/ 	.word	0x00000000
        /*0060*/ 	.short	0x000e
        /*0062*/ 	.short	0x0060
        /*0064*/ 	.byte	0x00, 0xf5, 0x21, 0x00


	//----- nvinfo : EIATTR_KPARAM_INFO
	.align		4
.L_12199:
        /*0068*/ 	.byte	0x04, 0x17
        /*006a*/ 	.short	(.L_12201 - .L_12200)
.L_12200:
        /*006c*/ 	.word	0x00000000
        /*0070*/ 	.short	0x000d
        /*0072*/ 	.short	0x0058
        /*0074*/ 	.byte	0x00, 0xf5, 0x21, 0x00


	//----- nvinfo : EIATTR_KPARAM_INFO
	.align		4
.L_12201:
        /*0078*/ 	.byte	0x04, 0x17
        /*007a*/ 	.short	(.L_12203 - .L_12202)
.L_12202:
        /*007c*/ 	.word	0x00000000
        /*0080*/ 	.short	0x000c
        /*0082*/ 	.short	0x0050
        /*0084*/ 	.byte	0x00, 0xf0, 0x11, 0x00


	//----- nvinfo : EIATTR_KPARAM_INFO
	.align		4
.L_12203:
        /*0088*/ 	.byte	0x04, 0x17
        /*008a*/ 	.short	(.L_12205 - .L_12204)
.L_12204:
        /*008c*/ 	.word	0x00000000
        /*0090*/ 	.short	0x000b
        /*0092*/ 	.short	0x004c
        /*0094*/ 	.byte	0x00, 0xf0, 0x11, 0x00


	//----- nvinfo : EIATTR_KPARAM_INFO
	.align		4
.L_12205:
        /*0098*/ 	.byte	0x04, 0x17
        /*009a*/ 	.short	(.L_12207 - .L_12206)
.L_12206:
        /*009c*/ 	.word	0x00000000
        /*00a0*/ 	.short	0x000a
        /*00a2*/ 	.short	0x0048
        /*00a4*/ 	.byte	0x00, 0xf0, 0x11, 0x00


	//----- nvinfo : EIATTR_KPARAM_INFO
	.align		4
.L_12207:
        /*00a8*/ 	.byte	0x04, 0x17
        /*00aa*/ 	.short	(.L_12209 - .L_12208)
.L_12208:
        /*00ac*/ 	.word	0x00000000
        /*00b0*/ 	.short	0x0009
        /*00b2*/ 	.short	0x0040
        /*00b4*/ 	.byte	0x00, 0xf5, 0x21, 0x00


	//----- nvinfo : EIATTR_KPARAM_INFO
	.align		4
.L_12209:
        /*00b8*/ 	.byte	0x04, 0x17
        /*00ba*/ 	.short	(.L_12211 - .L_12210)
.L_12210:
        /*00bc*/ 	.word	0x00000000
        /*00c0*/ 	.short	0x0008
        /*00c2*/ 	.short	0x0038
        /*00c4*/ 	.byte	0x00, 0xf0, 0x11, 0x00


	//----- nvinfo : EIATTR_KPARAM_INFO
	.align		4
.L_12211:
        /*00c8*/ 	.byte	0x04, 0x17
        /*00ca*/ 	.short	(.L_12213 - .L_12212)
.L_12212:
        /*00cc*/ 	.word	0x00000000
        /*00d0*/ 	.short	0x0007
        /*00d2*/ 	.short	0x0030
        /*00d4*/ 	.byte	0x00, 0xf5, 0x21, 0x00


	//----- nvinfo : EIATTR_KPARAM_INFO
	.align		4
.L_12213:
        /*00d8*/ 	.byte	0x04, 0x17
        /*00da*/ 	.short	(.L_12215 - .L_12214)
.L_12214:
        /*00dc*/ 	.word	0x00000000
        /*00e0*/ 	.short	0x0006
        /*00e2*/ 	.short	0x0028
        /*00e4*/ 	.byte	0x00, 0xf5, 0x21, 0x00


	//----- nvinfo : EIATTR_KPARAM_INFO
	.align		4
.L_12215:
        /*00e8*/ 	.byte	0x04, 0x17
        /*00ea*/ 	.short	(.L_12217 - .L_12216)
.L_12216:
        /*00ec*/ 	.word	0x00000000
        /*00f0*/ 	.short	0x0005
        /*00f2*/ 	.short	0x0024
        /*00f4*/ 	.byte	0x00, 0xf0, 0x11, 0x00


	//----- nvinfo : EIATTR_KPARAM_INFO
	.align		4
.L_12217:
        /*00f8*/ 	.byte	0x04, 0x17
        /*00fa*/ 	.short	(.L_12219 - .L_12218)
.L_12218:
        /*00fc*/ 	.word	0x00000000
        /*0100*/ 	.short	0x0004
        /*0102*/ 	.short	0x0020
        /*0104*/ 	.byte	0x00, 0xf0, 0x11, 0x00


	//----- nvinfo : EIATTR_KPARAM_INFO
	.align		4
.L_12219:
        /*0108*/ 	.byte	0x04, 0x17
        /*010a*/ 	.short	(.L_12221 - .L_12220)
.L_12220:
        /*010c*/ 	.word	0x00000000
        /*0110*/ 	.short	0x0003
        /*0112*/ 	.short	0x0018
        /*0114*/ 	.byte	0x00, 0xf5, 0x21, 0x00


	//----- nvinfo : EIATTR_KPARAM_INFO
	.align		4
.L_12221:
        /*0118*/ 	.byte	0x04, 0x17
        /*011a*/ 	.short	(.L_12223 - .L_12222)
.L_12222:
        /*011c*/ 	.word	0x00000000
        /*0120*/ 	.short	0x0002
        /*0122*/ 	.short	0x0010
        /*0124*/ 	.byte	0x00, 0xf5, 0x21, 0x00


	//----- nvinfo : EIATTR_KPARAM_INFO
	.align		4
.L_12223:
        /*0128*/ 	.byte	0x04, 0x17
        /*012a*/ 	.short	(.L_12225 - .L_12224)
.L_12224:
        /*012c*/ 	.word	0x00000000
        /*0130*/ 	.short	0x0001
        /*0132*/ 	.short	0x0008
        /*0134*/ 	.byte	0x00, 0xf5, 0x21, 0x00


	//----- nvinfo : EIATTR_KPARAM_INFO
	.align		4
.L_12225:
        /*0138*/ 	.byte	0x04, 0x17
        /*013a*/ 	.short	(.L_12227 - .L_12226)
.L_12226:
        /*013c*/ 	.word	0x00000000
        /*0140*/ 	.short	0x0000
        /*0142*/ 	.short	0x0000
        /*0144*/ 	.byte	0x00, 0xf5, 0x21, 0x00


	//----- nvinfo : EIATTR_SPARSE_MMA_MASK
	.align		4
.L_12227:
        /*0148*/ 	.byte	0x03, 0x50
        /*014a*/ 	.short	0x0000


	//----- nvinfo : EIATTR_MAXREG_COUNT
	.align		4
        /*014c*/ 	.byte	0x03, 0x1b
        /*014e*/ 	.short	0x00ff


	//----- nvinfo : EIATTR_NUM_BARRIERS
	.align		4
        /*0150*/ 	.byte	0x02, 0x4c
        /*0152*/ 	.byte	0x01
	.zero		1


	//----- nvinfo : EIATTR_EXTERNS
	.align		4
        /*0154*/ 	.byte	0x04, 0x0f
        /*0156*/ 	.short	(.L_12229 - .L_12228)


	//   ....[0]....
	.align		4
.L_12228:
        /*0158*/ 	.word	index@(__assertfail)


	//----- nvinfo : EIATTR_MERCURY_ISA_VERSION
	.align		4
.L_12229:
        /*015c*/ 	.byte	0x03, 0x5f
        /*015e*/ 	.short	0x0101


	//----- nvinfo : EIATTR_COOP_GROUP_MASK_REGIDS
	.align		4
        /*0160*/ 	.byte	0x04, 0x29
        /*0162*/ 	.short	(.L_12231 - .L_12230)


	//   ....[0]....
.L_12230:
        /*0164*/ 	.word	0xffffffff


	//   ....[1]....
        /*0168*/ 	.word	0xffffffff


	//   ....[2]....
        /*016c*/ 	.word	0xffffffff


	//   ....[3]....
        /*0170*/ 	.word	0xffffffff


	//   ....[4]....
        /*0174*/ 	.word	0xffffffff


	//   ....[5]....
        /*0178*/ 	.word	0xffffffff


	//   ....[6]....
        /*017c*/ 	.word	0xffffffff


	//   ....[7]....
        /*0180*/ 	.word	0xffffffff


	//   ....[8]....
        /*0184*/ 	.word	0xffffffff


	//   ....[9]....
        /*0188*/ 	.word	0xffffffff


	//   ....[10]....
        /*018c*/ 	.word	0xffffffff


	//   ....[11]....
        /*0190*/ 	.word	0xffffffff


	//   ....[12]....
        /*0194*/ 	.word	0xffffffff


	//   ....[13]....
        /*0198*/ 	.word	0xffffffff


	//   ....[14]....
        /*019c*/ 	.word	0x0500000f


	//   ....[15]....
        /*01a0*/ 	.word	0x0500000f


	//   ....[16]....
        /*01a4*/ 	.word	0x0500000f


	//   ....[17]....
        /*01a8*/ 	.word	0x0500000f


	//   ....[18]....
        /*01ac*/ 	.word	0x0500000f


	//   ....[19]....
        /*01b0*/ 	.word	0x0500000f


	//   ....[20]....
        /*01b4*/ 	.word	0x0500000f


	//   ....[21]....
        /*01b8*/ 	.word	0x0500000f


	//----- nvinfo : EIATTR_COOP_GROUP_INSTR_OFFSETS
	.align		4
.L_12231:
        /*01bc*/ 	.byte	0x04, 0x28
        /*01be*/ 	.short	(.L_12233 - .L_12232)


	//   ....[0]....
.L_12232:
        /*01c0*/ 	.word	0x00000ac0


	//   ....[1]....
        /*01c4*/ 	.word	0x00000ae0


	//   ....[2]....
        /*01c8*/ 	.word	0x00000b00


	//   ....[3]....
        /*01cc*/ 	.word	0x00000c10


	//   ....[4]....
        /*01d0*/ 	.word	0x00000c30


	//   ....[5]....
        /*01d4*/ 	.word	0x00000c50


	//   ....[6]....
        /*01d8*/ 	.word	0x00001a80


	//   ....[7]....
        /*01dc*/ 	.word	0x00001ab0


	//   ....[8]....
        /*01e0*/ 	.word	0x00001ad0


	//   ....[9]....
        /*01e4*/ 	.word	0x00001af0


	//   ....[10]....
        /*01e8*/ 	.word	0x00001b10


	//   ....[11]....
        /*01ec*/ 	.word	0x00001b60


	//   ....[12]....
        /*01f0*/ 	.word	0x00001b80


	//   ....[13]....
        /*01f4*/ 	.word	0x00001ba0


	//   ....[14]....
        /*01f8*/ 	.word	0x00003050


	//   ....[15]....
        /*01fc*/ 	.word	0x000030b0


	//   ....[16]....
        /*0200*/ 	.word	0x00003110


	//   ....[17]....
        /*0204*/ 	.word	0x00003190


	//   ....[18]....
        /*0208*/ 	.word	0x000031d0


	//   ....[19]....
        /*020c*/ 	.word	0x00003220


	//   ....[20]....
        /*0210*/ 	.word	0x00003270


	//   ....[21]....
        /*0214*/ 	.word	0x000032c0


	//----- nvinfo : EIATTR_VRC_CTA_INIT_COUNT
	.align		4
.L_12233:
        /*0218*/ 	.byte	0x02, 0x4a
	.zero		1
	.zero		1


	//----- nvinfo : EIATTR_SYSCALL_OFFSETS
	.align		4
        /*021c*/ 	.byte	0x04, 0x46
        /*021e*/ 	.short	(.L_12235 - .L_12234)


	//   ....[0]....
.L_12234:
        /*0220*/ 	.word	0x00002940


	//   ....[1]....
        /*0224*/ 	.word	0x00002ff0


	//----- nvinfo : EIATTR_EXIT_INSTR_OFFSETS
	.align		4
.L_12235:
        /*0228*/ 	.byte	0x04, 0x1c
        /*022a*/ 	.short	(.L_12237 - .L_12236)


	//   ....[0]....
.L_12236:
        /*022c*/ 	.word	0x00002dc0


	//   ....[1]....
        /*0230*/ 	.word	0x00002e00


	//   ....[2]....
        /*0234*/ 	.word	0x00002ef0


	//   ....[3]....
        /*0238*/ 	.word	0x00003000


	//----- nvinfo : EIATTR_CRS_STACK_SIZE
	.align		4
.L_12237:
        /*023c*/ 	.byte	0x04, 0x1e
        /*023e*/ 	.short	(.L_12239 - .L_12238)
.L_12238:
        /*0240*/ 	.word	0x00000000


	//----- nvinfo : EIATTR_CBANK_PARAM_SIZE
	.align		4
.L_12239:
        /*0244*/ 	.byte	0x03, 0x19
        /*0246*/ 	.short	0x007c


	//----- nvinfo : EIATTR_PARAM_CBANK
	.align		4
        /*0248*/ 	.byte	0x04, 0x0a
        /*024a*/ 	.short	(.L_12241 - .L_12240)
	.align		4
.L_12240:
        /*024c*/ 	.word	index@(.nv.constant0._ZN4vllm25paged_attention_v1_kernelIfhLi80ELi8ELi128ELNS_18Fp8KVCacheDataTypeE2ELb1EEEvPT_PKS2_PKT0_S8_ifPKiSA_iPKfiiiSC_SC_iiiii)
        /*0250*/ 	.short	0x0380
        /*0252*/ 	.short	0x007c


	//----- nvinfo : EIATTR_SW_WAR
	.align		4
.L_12241:
        /*0254*/ 	.byte	0x04, 0x36
        /*0256*/ 	.short	(.L_12243 - .L_12242)
.L_12242:
        /*0258*/ 	.word	0x00000008
.L_12243:


//--------------------- .nv.info._ZN4vllm25paged_attention_v1_kernelIfhLi64ELi8ELi128ELNS_18Fp8KVCacheDataTypeE2ELb1EEEvPT_PKS2_PKT0_S8_ifPKiSA_iPKfiiiSC_SC_iiiii --------------------------
	.section	.nv.info._ZN4vllm25paged_attention_v1_kernelIfhLi64ELi8ELi128ELNS_18Fp8KVCacheDataTypeE2ELb1EEEvPT_PKS2_PKT0_S8_ifPKiSA_iPKfiiiSC_SC_iiiii,"",@"SHT_CUDA_INFO"
	.sectionflags	@""
	.align	4


	//----- nvinfo : EIATTR_CUDA_API_VERSION
	.align		4
        /*0000*/ 	.byte	0x04, 0x37
        /*0002*/ 	.short	(.L_12245 - .L_12244)
.L_12244:
        /*0004*/ 	.word	0x00000082


	//----- nvinfo : EIATTR_KPARAM_INFO
	.align		4
.L_12245:
        /*0008*/ 	.byte	0x04, 0x17
        /*000a*/ 	.short	(.L_12247 - .L_12246)
.L_12246:
        /*000c*/ 	.word	0x00000000
        /*0010*/ 	.short	0x0013
        /*0012*/ 	.short	0x0078
        /*0014*/ 	.byte	0x00, 0xf0, 0x11, 0x00


	//----- nvinfo : EIATTR_KPARAM_INFO
	.align		4
.L_12247:
        /*0018*/ 	.byte	0x04, 0x17
        /*001a*/ 	.short	(.L_12249 - .L_12248)
.L_12248:
        /*001c*/ 	.word	0x00000000
        /*0020*/ 	.short	0x0012
        /*0022*/ 	.short	0x0074
        /*0024*/ 	.byte	0x00, 0xf0, 0x11, 0x00


	//----- nvinfo : EIATTR_KPARAM_INFO
	.align		4
.L_12249:
        /*0028*/ 	.byte	0x04, 0x17
        /*002a*/ 	.short	(.L_12251 - .L_12250)
.L_12250:
        /*002c*/ 	.word	0x00000000
        /*0030*/ 	.short	0x0011
        /*0032*/ 	.short	0x0070
        /*0034*/ 	.byte	0x00, 0xf0, 0x11, 0x00


	//----- nvinfo : EIATTR_KPARAM_INFO
	.align		4
.L_12251:
        /*0038*/ 	.byte	0x04, 0x17
        /*003a*/ 	.short	(.L_12253 - .L_12252)
.L_12252:
        /*003c*/ 	.word	0x00000000
        /*0040*/ 	.short	0x0010
        /*0042*/ 	.short	0x006c
        /*0044*/ 	.byte	0x00, 0xf0, 0x11, 0x00


	//----- nvinfo : EIATTR_KPARAM_INFO
	.align		4
.L_12253:
        /*0048*/ 	.byte	0x04, 0x17
        /*004a*/ 	.short	(.L_12255 - .L_12254)
.L_12254:
        /*004c*/ 	.word	0x00000000
        /*0050*/ 	.short	0x000f
        /*0052*/ 	.short	0x0068
        /*0054*/ 	.byte	0x00, 0xf0, 0x11, 0x00


	//----- nvinfo : EIATTR_KPARAM_INFO
	.align		4
.L_12255:
        /*0058*/ 	.byte	0x04, 0x17
        /*005a*/ 	.short	(.L_12257 - .L_12256)
.L_12256:
        /*005c*/ 	.word	0x00000000
        /*0060*/ 	.short	0x000e
        /*0062*/ 	.short	0x0060
        /*0064*/ 	.byte	0x00, 0xf5, 0x21, 0x00


	//----- nvinfo : EIATTR_KPARAM_INFO
	.align		4
.L_12257:
        /*0068*/ 	.byte	0x04, 0x17
        /*006a*/ 	.short	(.L_12259 - .L_12258)
.L_12258:
        /*006c*/ 	.word	0x00000000
        /*0070*/ 	.short	0x000d
        /*0072*/ 	.short	0x0058
        /*0074*/ 	.byte	0x00, 0xf5, 0x21, 0x00


	//----- nvinfo : EIATTR_KPARAM_INFO
	.align		4
.L_12259:
        /*0078*/ 	.byte	0x04, 0x17
        /*007a*/ 	.short	(.L_12261 - .L_12260)
.L_12260:
        /*007c*/ 	.word	0x00000000
        /*0080*/ 	.short	0x000c
        /*0082*/ 	.short	0x0050
        /*0084*/ 	.byte	0x00, 0xf0, 0x11, 0x00


	//----- nvinfo : EIATTR_KPARAM_INFO
	.align		4
.L_12261:
        /*0088*/ 	.byte	0x04, 0x17
        /*008a*/ 	.short	(.L_12263 - .L_12262)
.L_12262:
        /*008c*/ 	.word	0x00000000
        /*0090*/ 	.short	0x000b
        /*0092*/ 	.short	0x004c
        /*0094*/ 	.byte	0x00, 0xf0, 0x11, 0x00


	//----- nvinfo : EIATTR_KPARAM_INFO
	.align		4
.L_12263:
        /*0098*/ 	.byte	0x04, 0x17
        /*009a*/ 	.short	(.L_12265 - .L_12264)
.L_12264:
        /*009c*/ 	.word	0x00000000
        /*00a0*/ 	.short	0x000a
        /*00a2*/ 	.short	0x0048
        /*00a4*/ 	.byte	0x00, 0xf0, 0x11, 0x00


	//----- nvinfo : EIATTR_KPARAM_INFO
	.align		4
.L_12265:
        /*00a8*/ 	.byte	0x04, 0x17
        /*00aa*/ 	.short	(.L_12267 - .L_12266)
.L_12266:
        /*00ac*/ 	.word	0x00000000
        /*00b0*/ 	.short	0x0009
        /*00b2*/ 	.short	0x0040
        /*00b4*/ 	.byte	0x00, 0xf5, 0x21, 0x00


	//----- nvinfo : EIATTR_KPARAM_INFO
	.align		4
.L_12267:
        /*00b8*/ 	.byte	0x04, 0x17
        /*00ba*/ 	.short	(.L_12269 - .L_12268)
.L_12268:
        /*00bc*/ 	.word	0x00000000
        /*00c0*/ 	.short	0x0008
        /*00c2*/ 	.short	0x0038
        /*00c4*/ 	.byte	0x00, 0xf0, 0x11, 0x00


	//----- nvinfo : EIATTR_KPARAM_INFO
	.align		4
.L_12269:
        /*00c8*/ 	.byte	0x04, 0x17
        /*00ca*/ 	.short	(.L_12271 - .L_12270)
.L_12270:
        /*00cc*/ 	.word	0x00000000
        /*00d0*/ 	.short	0x0007
        /*00d2*/ 	.short	0x0030
        /*00d4*/ 	.byte	0x00, 0xf5, 0x21, 0x00


	//----- nvinfo : EIATTR_KPARAM_INFO
	.align		4
.L_12271:
        /*00d8*/ 	.byte	0x04, 0x17
        /*00da*/ 	.short	(.L_12273 - .L_12272)
.L_12272:
        /*00dc*/ 	.word	0x00000000
        /*00e0*/ 	.short	0x0006
        /*00e2*/ 	.short	0x0028
        /*00e4*/ 	.byte	0x00, 0xf5, 0x21, 0x00


	//----- nvinfo : EIATTR_KPARAM_INFO
	.align		4
.L_12273:
        /*00e8*/ 	.byte	0x04, 0x17
        /*00ea*/ 	.short	(.L_12275 - .L_12274)
.L_12274:
        /*00ec*/ 	.word	0x00000000
        /*00f0*/ 	.short	0x0005
        /*00f2*/ 	.short	0x0024
        /*00f4*/ 	.byte	0x00, 0xf0, 0x11, 0x00


	//----- nvinfo : EIATTR_KPARAM_INFO
	.align		4
.L_12275:
        /*00f8*/ 	.byte	0x04, 0x17
        /*00fa*/ 	.short	(.L_12277 - .L_12276)
.L_12276:
        /*00fc*/ 	.word	0x00000000
        /*0100*/ 	.short	0x0004
        /*0102*/ 	.short	0x0020
        /*0104*/ 	.byte	0x00, 0xf0, 0x11, 0x00


	//----- nvinfo : EIATTR_KPARAM_INFO
	.align		4
.L_12277:
        /*0108*/ 	.byte	0x04, 0x17
        /*010a*/ 	.short	(.L_12279 - .L_12278)
.L_12278:
        /*010c*/ 	.word	0x00000000
        /*0110*/ 	.short	0x0003
        /*0112*/ 	.short	0x0018
        /*0114*/ 	.byte	0x00, 0xf5, 0x21, 0x00


	//----- nvinfo : EIATTR_KPARAM_INFO
	.align		4
.L_12279:
        /*0118*/ 	.byte	0x04, 0x17
        /*011a*/ 	.short	(.L_12281 - .L_12280)
.L_12280:
        /*011c*/ 	.word	0x00000000
        /*0120*/ 	.short	0x0002
        /*0122*/ 	.short	0x0010
        /*0124*/ 	.byte	0x00, 0xf5, 0x21, 0x00


	//----- nvinfo : EIATTR_KPARAM_INFO
	.align		4
.L_12281:
        /*0128*/ 	.byte	0x04, 0x17
        /*012a*/ 	.short	(.L_12283 - .L_12282)
.L_12282:
        /*012c*/ 	.word	0x00000000
        /*0130*/ 	.short	0x0001
        /*0132*/ 	.short	0x0008
        /*0134*/ 	.byte	0x00, 0xf5, 0x21, 0x00


	//----- nvinfo : EIATTR_KPARAM_INFO
	.align		4
.L_12283:
        /*0138*/ 	.byte	0x04, 0x17
        /*013a*/ 	.short	(.L_12285 - .L_12284)
.L_12284:
        /*013c*/ 	.word	0x00000000
        /*0140*/ 	.short	0x0000
        /*0142*/ 	.short	0x0000
        /*0144*/ 	.byte	0x00, 0xf5, 0x21, 0x00


	//----- nvinfo : EIATTR_SPARSE_MMA_MASK
	.align		4
.L_12285:
        /*0148*/ 	.byte	0x03, 0x50
        /*014a*/ 	.short	0x0000


	//----- nvinfo : EIATTR_MAXREG_COUNT
	.align		4
        /*014c*/ 	.byte	0x03, 0x1b
        /*014e*/ 	.short	0x00ff


	//----- nvinfo : EIATTR_NUM_BARRIERS
	.align		4
        /*0150*/ 	.byte	0x02, 0x4c
        /*0152*/ 	.byte	0x01
	.zero		1


	//----- nvinfo : EIATTR_EXTERNS
	.align		4
        /*0154*/ 	.byte	0x04, 0x0f
        /*0156*/ 	.short	(.L_12287 - .L_12286)


	//   ....[0]....
	.align		4
.L_12286:
        /*0158*/ 	.word	index@(__assertfail)


	//----- nvinfo : EIATTR_MERCURY_ISA_VERSION
	.align		4
.L_12287:
        /*015c*/ 	.byte	0x03, 0x5f
        /*015e*/ 	.short	0x0101


	//----- nvinfo : EIATTR_COOP_GROUP_MASK_REGIDS
	.align		4
        /*0160*/ 	.byte	0x04, 0x29
        /*0162*/ 	.short	(.L_12289 - .L_12288)


	//   ....[0]....
.L_12288:
        /*0164*/ 	.word	0xffffffff


	//   ....[1]....
        /*0168*/ 	.word	0xffffffff


	//   ....[2]....
        /*016c*/ 	.word	0xffffffff


	//   ....[3]....
        /*0170*/ 	.word	0xffffffff


	//   ....[4]....
        /*0174*/ 	.word	0xffffffff


	//   ....[5]....
        /*0178*/ 	.word	0xffffffff


	//   ....[6]....
        /*017c*/ 	.word	0xffffffff


	//   ....[7]....
        /*0180*/ 	.word	0xffffffff


	//   ....[8]....
        /*0184*/ 	.word	0xffffffff


	//   ....[9]....
        /*0188*/ 	.word	0xffffffff


	//   ....[10]....
        /*018c*/ 	.word	0xffffffff


	//   ....[11]....
        /*0190*/ 	.word	0xffffffff


	//   ....[12]....
        /*0194*/ 	.word	0xffffffff


	//   ....[13]....
        /*0198*/ 	.word	0xffffffff


	//   ....[14]....
        /*019c*/ 	.word	0x0500000f


	//   ....[15]....
        /*01a0*/ 	.word	0x0500000f


	//   ....[16]....
        /*01a4*/ 	.word	0x0500000f


	//   ....[17]....
        /*01a8*/ 	.word	0x0500000f


	//   ....[18]....
        /*01ac*/ 	.word	0x0500000f


	//   ....[19]....
        /*01b0*/ 	.word	0x0500000f


	//   ....[20]....
        /*01b4*/ 	.word	0x0500000f


	//----- nvinfo : EIATTR_COOP_GROUP_INSTR_OFFSETS
	.align		4
.L_12289:
        /*01b8*/ 	.byte	0x04, 0x28
        /*01ba*/ 	.short	(.L_12291 - .L_12290)


	//   ....[0]....
.L_12290:
        /*01bc*/ 	.word	0x00000ac0


	//   ....[1]....
        /*01c0*/ 	.word	0x00000ae0


	//   ....[2]....
        /*01c4*/ 	.word	0x00000b00


	//   ....[3]....
        /*01c8*/ 	.word	0x00000c10


	//   ....[4]....
        /*01cc*/ 	.word	0x00000c30


	//   ....[5]....
        /*01d0*/ 	.word	0x00000c50


	//   ....[6]....
        /*01d4*/ 	.word	0x00001a80


	//   ....[7]....
        /*01d8*/ 	.word	0x00001ab0


	//   ....[8]....
        /*01dc*/ 	.word	0x00001ad0


	//   ....[9]....
        /*01e0*/ 	.word	0x00001af0


	//   ....[10]....
        /*01e4*/ 	.word	0x00001b10


	//   ....[11]....
        /*01e8*/ 	.word	0x00001b60


	//   ....[12]....
        /*01ec*/ 	.word	0x00001b80


	//   ....[13]....
        /*01f0*/ 	.word	0x00001ba0


	//   ....[14]....
        /*01f4*/ 	.word	0x00002ff0


	//   ....[15]....
        /*01f8*/ 	.word	0x00003050


	//   ....[16]....
        /*01fc*/ 	.word	0x000030b0


	//   ....[17]....
        /*0200*/ 	.word	0x00003130


	//   ....[18]....
        /*0204*/ 	.word	0x00003170


	//   ....[19]....
        /*0208*/ 	.word	0x000031c0


	//   ....[20]....
        /*020c*/ 	.word	0x00003210


	//----- nvinfo : EIATTR_VRC_CTA_INIT_COUNT
	.align		4
.L_12291:
        /*0210*/ 	.byte	0x02, 0x4a
	.zero		1
	.zero		1


	//----- nvinfo : EIATTR_SYSCALL_OFFSETS
	.align		4
        /*0214*/ 	.byte	0x04, 0x46
        /*0216*/ 	.short	(.L_12293 - .L_12292)


	//   ....[0]....
.L_12292:
        /*0218*/ 	.word	0x00002940


	//   ....[1]....
        /*021c*/ 	.word	0x00002f90


	//----- nvinfo : EIATTR_EXIT_INSTR_OFFSETS
	.align		4
.L_12293:
        /*0220*/ 	.byte	0x04, 0x1c
        /*0222*/ 	.short	(.L_12295 - .L_12294)


	//   ....[0]....
.L_12294:
        /*0224*/ 	.word	0x00002d30


	//   ....[1]....
        /*0228*/ 	.word	0x00002d70


	//   ....[2]....
        /*022c*/ 	.word	0x00002e90


	//   ....[3]....
        /*0230*/ 	.word	0x00002fa0


	//----- nvinfo : EIATTR_CRS_STACK_SIZE
	.align		4
.L_12295:
        /*0234*/ 	.byte	0x04, 0x1e
        /*0236*/ 	.short	(.L_12297 - .L_12296)
.L_12296:
        /*0238*/ 	.word	0x00000000


	//----- nvinfo : EIATTR_CBANK_PARAM_SIZE
	.align		4
.L_12297:
        /*023c*/ 	.byte	0x03, 0x19
        /*023e*/ 	.short	0x007c


	//----- nvinfo : EIATTR_PARAM_CBANK
	.align		4
        /*0240*/ 	.byte	0x04, 0x0a
        /*0242*/ 	.short	(.L_12299 - .L_12298)
	.align		4
.L_12298:
        /*0244*/ 	.word	index@(.nv.constant0._ZN4vllm25paged_attention_v1_kernelIfhLi64ELi8ELi128ELNS_18Fp8KVCacheDataTypeE2ELb1EEEvPT_PKS2_PKT0_S8_ifPKiSA_iPKfiiiSC_SC_iiiii)
        /*0248*/ 	.short	0x0380
        /*024a*/ 	.short	0x007c


	//----- nvinfo : EIATTR_SW_WAR
	.align		4
.L_12299:
        /*024c*/ 	.byte	0x04, 0x36
        /*024e*/ 	.short	(.L_12301 - .L_12300)
.L_12300:
        /*0250*/ 	.word	0x00000008
.L_12301:


//--------------------- .nv.info._ZN4vllm25paged_attention_v1_kernelIfhLi32ELi8ELi128ELNS_18Fp8KVCacheDataTypeE2ELb1EEEvPT_PKS2_PKT0_S8_ifPKiSA_iPKfiiiSC_SC_iiiii --------------------------
	.section	.nv.info._ZN4vllm25paged_attention_v1_kernelIfhLi32ELi8ELi128ELNS_18Fp8KVCacheDataTypeE2ELb1EEEvPT_PKS2_PKT0_S8_ifPKiSA_iPKfiiiSC_SC_iiiii,"",@"SHT_CUDA_INFO"
	.sectionflags	@""
	.align	4


	//----- nvinfo : EIATTR_CUDA_API_VERSION
	.align		4
        /*0000*/ 	.byte	0x04, 0x37
        /*0002*/ 	.short	(.L_12303 - .L_12302)
.L_12302:
        /*0004*/ 	.word	0x00000082


	//----- nvinfo : EIATTR_KPARAM_INFO
	.align		4
.L_12303:
        /*0008*/ 	.byte	0x04, 0x17
        /*000a*/ 	.short	(.L_12305 - .L_12304)
.L_12304:
        /*000c*/ 	.word	0x00000000
        /*0010*/ 	.short	0x0013
        /*0012*/ 	.short	0x0078
        /*0014*/ 	.byte	0x00, 0xf0, 0x11, 0x00


	//----- nvinfo : EIATTR_KPARAM_INFO
	.align		4
.L_12305:
        /*0018*/ 	.byte	0x04, 0x17
        /*001a*/ 	.short	(.L_12307 - .L_12306)
.L_12306:
        /*001c*/ 	.word	0x00000000
        /*0020*/ 	.short	0x0012
        /*0022*/ 	.short	0x0074
        /*0024*/ 	.byte	0x00, 0xf0, 0x11, 0x00


	//----- nvinfo : EIATTR_KPARAM_INFO
	.align		4
.L_12307:
        /*0028*/ 	.byte	0x04, 0x17
        /*002a*/ 	.short	(.L_12309 - .L_12308)
.L_12308:
        /*002c*/ 	.word	0x00000000
        /*0030*/ 	.short	0x0011
        /*0032*/ 	.short	0x0070
        /*0034*/ 	.byte	0x00, 0xf0, 0x11, 0x00


	//----- nvinfo : EIATTR_KPARAM_INFO
	.align		4
.L_12309:
        /*0038*/ 	.byte	0x04, 0x17
        /*003a*/ 	.short	(.L_12311 - .L_12310)
.L_12310:
        /*003c*/ 	.word	0x00000000
        /*0040*/ 	.short	0x0010
        /*0042*/ 	.short	0x006c
        /*0044*/ 	.byte	0x00, 0xf0, 0x11, 0x00


	//----- nvinfo : EIATTR_KPARAM_INFO
	.align		4
.L_12311:
        /*0048*/ 	.byte	0x04, 0x17
        /*004a*/ 	.short	(.L_12313 - .L_12312)
.L_12312:
        /*004c*/ 	.word	0x00000000
        /*0050*/ 	.short	0x000f
        /*0052*/ 	.short	0x0068
        /*0054*/ 	.byte	0x00, 0xf0, 0x11, 0x00


	//----- nvinfo : EIATTR_KPARAM_INFO
	.align		4
.L_12313:
        /*0058*/ 	.byte	0x04, 0x17
        /*005a*/ 	.short	(.L_12315 - .L_12314)
.L_12314:
        /*005c*/ 	.word	0x00000000
        /*0060*/ 	.short	0x000e
        /*0062*/ 	.short	0x0060
        /*0064*/ 	.byte	0x00, 0xf5, 0x21, 0x00


	//----- nvinfo : EIATTR_KPARAM_INFO
	.align		4
.L_12315:
        /*0068*/ 	.byte	0x04, 0x17
        /*006a*/ 	.short	(.L_12317 - .L_12316)
.L_12316:
        /*006c*/ 	.word	0x00000000
        /*0070*/ 	.short	0x000d
        /*0072*/ 	.short	0x0058
        /*0074*/ 	.byte	0x00, 0xf5, 0x21, 0x00


	//----- nvinfo : EIATTR_KPARAM_INFO
	.align		4
.L_12317:
        /*0078*/ 	.byte	0x04, 0x17
        /*007a*/ 	.short	(.L_12319 - .L_12318)
.L_12318:
        /*007c*/ 	.word	0x00000000
        /*0080*/ 	.short	0x000c
        /*0082*/ 	.short	0x0050
        /*0084*/ 	.byte	0x00, 0xf0, 0x11, 0x00


	//----- nvinfo : EIATTR_KPARAM_INFO
	.align		4
.L_12319:
        /*0088*/ 	.byte	0x04, 0x17
        /*008a*/ 	.short	(.L_12321 - .L_12320)
.L_12320:
        /*008c*/ 	.word	0x00000000
        /*0090*/ 	.short	0x000b
        /*0092*/ 	.short	0x004c
        /*0094*/ 	.byte	0x00, 0xf0, 0x11, 0x00


	//----- nvinfo : EIATTR_KPARAM_INFO
	.align		4
.L_12321:
        /*0098*/ 	.byte	0x04, 0x17
        /*009a*/ 	.short	(.L_12323 - .L_12322)
.L_12322:
        /*009c*/ 	.word	0x00000000
        /*00a0*/ 	.short	0x000a
        /*00a2*/ 	.short	0x0048
        /*00a4*/ 	.byte	0x00, 0xf0, 0x11, 0x00


	//----- nvinfo : EIATTR_KPARAM_INFO
	.align		4
.L_12323:
        /*00a8*/ 	.byte	0x04, 0x17
        /*00aa*/ 	.short	(.L_12325 - .L_12324)
.L_12324:
        /*00ac*/ 	.word	0x00000000
        /*00b0*/ 	.short	0x0009
        /*00b2*/ 	.short	0x0040
        /*00b4*/ 	.byte	0x00, 0xf5, 0x21, 0x00


	//----- nvinfo : EIATTR_KPARAM_INFO
	.align		4
.L_12325:
        /*00b8*/ 	.byte	0x04, 0x17
        /*00ba*/ 	.short	(.L_12327 - .L_12326)
.L_12326:
        /*00bc*/ 	.word	0x00000000
        /*00c0*/ 	.short	0x0008
        /*00c2*/ 	.short	0x0038
        /*00c4*/ 	.byte	0x00, 0xf0, 0x11, 0x00


	//----- nvinfo : EIATTR_KPARAM_INFO
	.align		4
.L_12327:
        /*00c8*/ 	.byte	0x04, 0x17
        /*00ca*/ 	.short	(.L_12329 - .L_12328)
.L_12328:
        /*00cc*/ 	.word	0x00000000
        /*00d0*/ 	.short	0x0007
        /*00d2*/ 	.short	0x0030
        /*00d4*/ 	.byte	0x00, 0xf5, 0x21, 0x00


	//----- nvinfo : EIATTR_KPARAM_INFO
	.align		4
.L_12329:
        /*00d8*/ 	.byte	0x04, 0x17
        /*00da*/ 	.short	(.L_12331 - .L_12330)
.L_12330:
        /*00dc*/ 	.word	0x00000000
        /*00e0*/ 	.short	0x0006
        /*00e2*/ 	.short	0x0028
        /*00e4*/ 	.byte	0x00, 0xf5, 0x21, 0x00


	//----- nvinfo : EIATTR_KPARAM_INFO
	.align		4
.L_12331:
        /*00e8*/ 	.byte	0x04, 0x17
        /*00ea*/ 	.short	(.L_12333 - .L_12332)
.L_12332:
        /*00ec*/ 	.word	0x00000000
        /*00f0*/ 	.short	0x0005
        /*00f2*/ 	.short	0x0024
        /*00f4*/ 	.byte	0x00, 0xf0, 0x11, 0x00


	//----- nvinfo : EIATTR_KPARAM_INFO
	.align		4
.L_12333:
        /*00f8*/ 	.byte	0x04, 0x17
        /*00fa*/ 	.short	(.L_12335 - .L_12334)
.L_12334:
        /*00fc*/ 	.word	0x00000000
        /*0100*/ 	.short	0x0004
        /*0102*/ 	.short	0x0020
        /*0104*/ 	.byte	0x00, 0xf0, 0x11, 0x00


	//----- nvinfo : EIATTR_KPARAM_INFO
	.align		4
.L_12335:
        /*0108*/ 	.byte	0x04, 0x17
        /*010a*/ 	.short	(.L_12337 - .L_12336)
.L_12336:
        /*010c*/ 	.word	0x00000000
        /*0110*/ 	.short	0x0003
        /*0112*/ 	.short	0x0018
        /*0114*/ 	.byte	0x00, 0xf5, 0x21, 0x00


	//----- nvinfo : EIATTR_KPARAM_INFO
	.align		4
.L_12337:
        /*0118*/ 	.byte	0x04, 0x17
        /*011a*/ 	.short	(.L_12339 - .L_12338)
.L_12338:
        /*011c*/ 	.word	0x00000000
        /*0120*/ 	.short	0x0002
        /*0122*/ 	.short	0x0010
        /*0124*/ 	.byte	0x00, 0xf5, 0x21, 0x00


	//----- nvinfo : EIATTR_KPARAM_INFO
	.align		4
.L_12339:
        /*0128*/ 	.byte	0x04, 0x17
        /*012a*/ 	.short	(.L_12341 - .L_12340)
.L_12340:
        /*012c*/ 	.word	0x00000000
        /*0130*/ 	.short	0x0001
        /*0132*/ 	.short	0x0008
        /*0134*/ 	.byte	0x00, 0xf5, 0x21, 0x00


	//----- nvinfo : EIATTR_KPARAM_INFO
	.align		4
.L_12341:
        /*0138*/ 	.byte	0x04, 0x17
        /*013a*/ 	.short	(.L_12343 - .L_12342)
.L_12342:
        /*013c*/ 	.word	0x00000000
        /*0140*/ 	.short	0x0000
        /*0142*/ 	.short	0x0000
        /*0144*/ 	.byte	0x00, 0xf5, 0x21, 0x00


	//----- nvinfo : EIATTR_SPARSE_MMA_MASK
	.align		4
.L_12343:
        /*0148*/ 	.byte	0x03, 0x50
        /*014a*/ 	.short	0x0000


	//----- nvinfo : EIATTR_MAXREG_COUNT
	.align		4
        /*014c*/ 	.byte	0x03, 0x1b
        /*014e*/ 	.short	0x00ff


	//----- nvinfo : EIATTR_NUM_BARRIERS
	.align		4
        /*0150*/ 	.byte	0x02, 0x4c
        /*0152*/ 	.byte	0x01
	.zero		1


	//----- nvinfo : EIATTR_EXTERNS
	.align		4
        /*0154*/ 	.byte	0x04, 0x0f
        /*0156*/ 	.short	(.L_12345 - .L_12344)


	//   ....[0]....
	.align		4
.L_12344:
        /*0158*/ 	.word	index@(__assertfail)


	//----- nvinfo : EIATTR_MERCURY_ISA_VERSION
	.align		4
.L_12345:
        /*015c*/ 	.byte	0x03, 0x5f
        /*015e*/ 	.short	0x0101


	//----- nvinfo : EIATTR_COOP_GROUP_MASK_REGIDS
	.align		4
        /*0160*/ 	.byte	0x04, 0x29
        /*0162*/ 	.short	(.L_12347 - .L_12346)


	//   ....[0]....
.L_12346:
        /*0164*/ 	.word	0xffffffff


	//   ....[1]....
        /*0168*/ 	.word	0xffffffff


	//   ....[2]....
        /*016c*/ 	.word	0xffffffff


	//   ....[3]....
        /*0170*/ 	.word	0xffffffff


	//   ....[4]....
        /*0174*/ 	.word	0xffffffff


	//   ....[5]....
        /*0178*/ 	.word	0xffffffff


	//   ....[6]....
        /*017c*/ 	.word	0xffffffff


	//   ....[7]....
        /*0180*/ 	.word	0xffffffff


	//   ....[8]....
        /*0184*/ 	.word	0xffffffff


	//   ....[9]....
        /*0188*/ 	.word	0xffffffff


	//   ....[10]....
        /*018c*/ 	.word	0xffffffff


	//   ....[11]....
        /*0190*/ 	.word	0xffffffff


	//   ....[12]....
        /*0194*/ 	.word	0xffffffff


	//   ....[13]....
        /*0198*/ 	.word	0xffffffff


	//   ....[14]....
        /*019c*/ 	.word	0x0500000f


	//   ....[15]....
        /*01a0*/ 	.word	0x0500000f


	//   ....[16]....
        /*01a4*/ 	.word	0x0500000f


	//   ....[17]....
        /*01a8*/ 	.word	0x0500000f


	//   ....[18]....
        /*01ac*/ 	.word	0x0500000f


	//----- nvinfo : EIATTR_COOP_GROUP_INSTR_OFFSETS
	.align		4
.L_12347:
        /*01b0*/ 	.byte	0x04, 0x28
        /*01b2*/ 	.short	(.L_12349 - .L_12348)


	//   ....[0]....
.L_12348:
        /*01b4*/ 	.word	0x00000ac0


	//   ....[1]....
        /*01b8*/ 	.word	0x00000ae0


	//   ....[2]....
        /*01bc*/ 	.word	0x00000b00


	//   ....[3]....
        /*01c0*/ 	.word	0x00000c10


	//   ....[4]....
        /*01c4*/ 	.word	0x00000c30


	//   ....[5]....
        /*01c8*/ 	.word	0x00000c50


	//   ....[6]....
        /*01cc*/ 	.word	0x00001a80


	//   ....[7]....
        /*01d0*/ 	.word	0x00001ab0


	//   ....[8]....
        /*01d4*/ 	.word	0x00001ad0


	//   ....[9]....
        /*01d8*/ 	.word	0x00001af0


	//   ....[10]....
        /*01dc*/ 	.word	0x00001b10


	//   ....[11]....
        /*01e0*/ 	.word	0x00001b60


	//   ....[12]....
        /*01e4*/ 	.word	0x00001b80


	//   ....[13]....
        /*01e8*/ 	.word	0x00001ba0


	//   ....[14]....
        /*01ec*/ 	.word	0x00002e50


	//   ....[15]....
        /*01f0*/ 	.word	0x00002eb0


	//   ....[16]....
        /*01f4*/ 	.word	0x00002f10


	//   ....[17]....
        /*01f8*/ 	.word	0x00002f90


	//   ....[18]....
        /*01fc*/ 	.word	0x00002fd0


	//----- nvinfo : EIATTR_VRC_CTA_INIT_COUNT
	.align		4
.L_12349:
        /*0200*/ 	.byte	0x02, 0x4a
	.zero		1
	.zero		1


	//----- nvinfo : EIATTR_SYSCALL_OFFSETS
	.align		4
        /*0204*/ 	.byte	0x04, 0x46
        /*0206*/ 	.short	(.L_12351 - .L_12350)


	//   ....[0]....
.L_12350:
        /*0208*/ 	.word	0x00002940


	//   ....[1]....
        /*020c*/ 	.word	0x00002df0


	//----- nvinfo : EIATTR_EXIT_INSTR_OFFSETS
	.align		4
.L_12351:
        /*0210*/ 	.byte	0x04, 0x1c
        /*0212*/ 	.short	(.L_12353 - .L_12352)


	//   ....[0]....
.L_12352:
        /*0214*/ 	.word	0x00002bd0


	//   ....[1]....
        /*0218*/ 	.word	0x00002c10


	//   ....[2]....
        /*021c*/ 	.word	0x00002cf0


	//   ....[3]....
        /*0220*/ 	.word	0x00002e00


	//----- nvinfo : EIATTR_CRS_STACK_SIZE
	.align		4
.L_12353:
        /*0224*/ 	.byte	0x04, 0x1e
        /*0226*/ 	.short	(.L_12355 - .L_12354)
.L_12354:
        /*0228*/ 	.word	0x00000000


	//----- nvinfo : EIATTR_CBANK_PARAM_SIZE
	.align		4
.L_12355:
        /*022c*/ 	.byte	0x03, 0x19
        /*022e*/ 	.short	0x007c


	//----- nvinfo : EIATTR_PARAM_CBANK
	.align		4
        /*0230*/ 	.byte	0x04, 0x0a
        /*0232*/ 	.short	(.L_12357 - .L_12356)
	.align		4
.L_12356:
        /*0234*/ 	.word	index@(.nv.constant0._ZN4vllm25paged_attention_v1_kernelIfhLi32ELi8ELi128ELNS_18Fp8KVCacheDataTypeE2ELb1EEEvPT_PKS2_PKT0_S8_ifPKiSA_iPKfiiiSC_SC_iiiii)
        /*0238*/ 	.short	0x0380
        /*023a*/ 	.short	0x007c


	//----- nvinfo : EIATTR_SW_WAR
	.align		4
.L_12357:
        /*023c*/ 	.byte	0x04, 0x36
        /*023e*/ 	.short	(.L_12359 - .L_12358)
.L_12358:
        /*0240*/ 	.word	0x00000008
.L_12359:


//--------------------- .nv.info._ZN4vllm25paged_attention_v1_kernelI13__nv_bfloat16hLi256ELi32ELi128ELNS_18Fp8KVCacheDataTypeE1ELb0EEEvPT_PKS3_PKT0_S9_ifPKiSB_iPKfiiiSD_SD_iiiii --------------------------
	.section	.nv.info._ZN4vllm25paged_attention_v1_kernelI13__nv_bfloat16hLi256ELi32ELi128ELNS_18Fp8KVCacheDataTypeE1ELb0EEEvPT_PKS3_PKT0_S9_ifPKiSB_iPKfiiiSD_SD_iiiii,"",@"SHT_CUDA_INFO"
	.sectionflags	@""
	.align	4


	//----- nvinfo : EIATTR_CUDA_API_VERSION
	.align		4
        /*0000*/ 	.byte	0x04, 0x37
        /*0002*/ 	.short	(.L_12361 - .L_12360)
.L_12360:
        /*0004*/ 	.word	0x00000082


	//----- nvinfo : EIATTR_KPARAM_INFO
	.align		4
.L_12361:
        /*0008*/ 	.byte	0x04, 0x17
        /*000a*/ 	.short	(.L_12363 - .L_12362)
.L_12362:
        /*000c*/ 	.word	0x00000000
        /*0010*/ 	.short	0x0013
        /*0012*/ 	.short	0x0078
        /*0014*/ 	.byte	0x00, 0xf0, 0x11, 0x00


	//----- nvinfo : EIATTR_KPARAM_INFO
	.align		4
.L_12363:
        /*0018*/ 	.byte	0x04, 0x17
        /*001a*/ 	.short	(.L_12365 - .L_12364)
.L_12364:
        /*001c*/ 	.word	0x00000000
        /*0020*/ 	.short	0x0012
        /*0022*/ 	.short	0x0074
        /*0024*/ 	.byte	0x00, 0xf0, 0x11, 0x00


	//----- nvinfo : EIATTR_KPARAM_INFO
	.align		4
.L_12365:
        /*0028*/ 	.byte	0x04, 0x17
        /*002a*/ 	.short	(.L_12367 - .L_12366)
.L_12366:
        /*002c*/ 	.word	0x00000000
        /*0030*/ 	.short	0x0011
        /*0032*/ 	.short	0x0070
        /*0034*/ 	.byte	0x00, 0xf0, 0x11, 0x00


	//----- nvinfo : EIATTR_KPARAM_INFO
	.align		4
.L_12367:
        /*0038*/ 	.byte	0x04, 0x17
        /*003a*/ 	.short	(.L_12369 - .L_12368)
.L_12368:
        /*003c*/ 	.word	0x00000000
        /*0040*/ 	.short	0x0010
        /*0042*/ 	.short	0x006c
        /*0044*/ 	.byte	0x00, 0xf0, 0x11, 0x00


	//----- nvinfo : EIATTR_KPARAM_INFO
	.align		4
.L_12369:
        /*0048*/ 	.byte	0x04, 0x17
        /*004a*/ 	.short	(.L_12371 - .L_12370)
.L_12370:
        /*004c*/ 	.word	0x00000000
        /*0050*/ 	.short	0x000f
        /*0052*/ 	.short	0x0068
        /*0054*/ 	.byte	0x00, 0xf0, 0x11, 0x00


	//----- nvinfo : EIATTR_KPARAM_INFO
	.align		4
.L_12371:
        /*0058*/ 	.byte	0x04, 0x17
        /*005a*/ 	.short	(.L_12373 - .L_12372)
.L_12372:
        /*005c*/ 	.word	0x00000000
        /*0060*/ 	.short	0x000e
        /*0062*/ 	.short	0x0060
        /*0064*/ 	.byte	0x00, 0xf5, 0x21, 0x00


	//----- nvinfo : EIATTR_KPARAM_INFO
	.align		4
.L_12373:
        /*0068*/ 	.byte	0x04, 0x17
        /*006a*/ 	.short	(.L_12375 - .L_12374)
.L_12374:
        /*006c*/ 	.word	0x00000000
        /*0070*/ 	.short	0x000d
        /*0072*/ 	.short	0x0058
        /*0074*/ 	.byte	0x00, 0xf5, 0x21, 0x00


	//----- nvinfo : EIATTR_KPARAM_INFO
	.align		4
.L_12375:
        /*0078*/ 	.byte	0x04, 0x17
        /*007a*/ 	.short	(.L_12377 - .L_12376)
.L_12376:
        /*007c*/ 	.word	0x00000000
        /*0080*/ 	.short	0x000c
        /*0082*/ 	.short	0x0050
        /*0084*/ 	.byte	0x00, 0xf0, 0x11, 0x00


	//----- nvinfo : EIATTR_KPARAM_INFO
	.align		4
.L_12377:
        /*0088*/ 	.byte	0x04, 0x17
        /*008a*/ 	.short	(.L_12379 - .L_12378)
.L_12378:
        /*008c*/ 	.word	0x00000000
        /*0090*/ 	.short	0x000b
        /*0092*/ 	.short	0x004c
        /*0094*/ 	.byte	0x00, 0xf0, 0x11, 0x00


	//----- nvinfo : EIATTR_KPARAM_INFO
	.align		4
.L_12379:
        /*0098*/ 	.byte	0x04, 0x17
        /*009a*/ 	.short	(.L_12381 - .L_12380)
.L_12380:
        /*009c*/ 	.word	0x00000000
        /*00a0*/ 	.short	0x000a
        /*00a2*/ 	.short	0x0048
        /*00a4*/ 	.byte	0x00, 0xf0, 0x11, 0x00


	//----- nvinfo : EIATTR_KPARAM_INFO
	.align		4
.L_12381:
        /*00a8*/ 	.byte	0x04, 0x17
        /*00aa*/ 	.short	(.L_12383 - .L_12382)
.L_12382:
        /*00ac*/ 	.word	0x00000000
        /*00b0*/ 	.short	0x0009
        /*00b2*/ 	.short	0x0040
        /*00b4*/ 	.byte	0x00, 0xf5, 0x21, 0x00


	//----- nvinfo : EIATTR_KPARAM_INFO
	.align		4
.L_12383:
        /*00b8*/ 	.byte	0x04, 0x17
        /*00ba*/ 	.short	(.L_12385 - .L_12384)
.L_12384:
        /*00bc*/ 	.word	0x00000000
        /*00c0*/ 	.short	0x0008
        /*00c2*/ 	.short	0x0038
        /*00c4*/ 	.byte	0x00, 0xf0, 0x11, 0x00


	//----- nvinfo : EIATTR_KPARAM_INFO
	.align		4
.L_12385:
        /*00c8*/ 	.byte	0x04, 0x17
        /*00ca*/ 	.short	(.L_12387 - .L_12386)
.L_12386:
        /*00cc*/ 	.word	0x00000000
        /*00d0*/ 	.short	0x0007
        /*00d2*/ 	.short	0x0030
        /*00d4*/ 	.byte	0x00, 0xf5, 0x21, 0x00


	//----- nvinfo : EIATTR_KPARAM_INFO
	.align		4
.L_12387:
        /*00d8*/ 	.byte	0x04, 0x17
        /*00da*/ 	.short	(.L_12389 - .L_12388)
.L_12388:
        /*00dc*/ 	.word	0x00000000
        /*00e0*/ 	.short	0x0006
        /*00e2*/ 	.short	0x0028
        /*00e4*/ 	.byte	0x00, 0xf5, 0x21, 0x00


	//----- nvinfo : EIATTR_KPARAM_INFO
	.align		4
.L_12389:
        /*00e8*/ 	.byte	0x04, 0x17
        /*00ea*/ 	.short	(.L_12391 - .L_12390)
.L_12390:
        /*00ec*/ 	.word	0x00000000
        /*00f0*/ 	.short	0x0005
        /*00f2*/ 	.short	0x0024
        /*00f4*/ 	.byte	0x00, 0xf0, 0x11, 0x00


	//----- nvinfo : EIATTR_KPARAM_INFO
	.align		4
.L_12391:
        /*00f8*/ 	.byte	0x04, 0x17
        /*00fa*/ 	.short	(.L_12393 - .L_12392)
.L_12392:
        /*00fc*/ 	.word	0x00000000
        /*0100*/ 	.short	0x0004
        /*0102*/ 	.short	0x0020
        /*0104*/ 	.byte	0x00, 0xf0, 0x11, 0x00


	//----- nvinfo : EIATTR_KPARAM_INFO
	.align		4
.L_12393:
        /*0108*/ 	.byte	0x04, 0x17
        /*010a*/ 	.short	(.L_12395 - .L_12394)
.L_12394:
        /*010c*/ 	.word	0x00000000
        /*0110*/ 	.short	0x0003
        /*0112*/ 	.short	0x0018
        /*0114*/ 	.byte	0x00, 0xf5, 0x21, 0x00


	//----- nvinfo : EIATTR_KPARAM_INFO
	.align		4
.L_12395:
        /*0118*/ 	.byte	0x04, 0x17
        /*011a*/ 	.short	(.L_12397 - .L_12396)
.L_12396:
        /*011c*/ 	.word	0x00000000
        /*0120*/ 	.short	0x0002
        /*0122*/ 	.short	0x0010
        /*0124*/ 	.byte	0x00, 0xf5, 0x21, 0x00


	//----- nvinfo : EIATTR_KPARAM_INFO
	.align		4
.L_12397:
        /*0128*/ 	.byte	0x04, 0x17
        /*012a*/ 	.short	(.L_12399 - .L_12398)
.L_12398:
        /*012c*/ 	.word	0x00000000
        /*0130*/ 	.short	0x0001
        /*0132*/ 	.short	0x0008
        /*0134*/ 	.byte	0x00, 0xf5, 0x21, 0x00


	//----- nvinfo : EIATTR_KPARAM_INFO
	.align		4
.L_12399:
        /*0138*/ 	.byte	0x04, 0x17
        /*013a*/ 	.short	(.L_12401 - .L_12400)
.L_12400:
        /*013c*/ 	.word	0x00000000
        /*0140*/ 	.short	0x0000
        /*0142*/ 	.short	0x0000
        /*0144*/ 	.byte	0x00, 0xf5, 0x21, 0x00


	//----- nvinfo : EIATTR_SPARSE_MMA_MASK
	.align		4
.L_12401:
        /*0148*/ 	.byte	0x03, 0x50
        /*014a*/ 	.short	0x0000


	//----- nvinfo : EIATTR_MAXREG_COUNT
	.align		4
        /*014c*/ 	.byte	0x03, 0x1b
        /*014e*/ 	.short	0x00ff


	//----- nvinfo : EIATTR_NUM_BARRIERS
	.align		4
        /*0150*/ 	.byte	0x02, 0x4c
        /*0152*/ 	.byte	0x01
	.zero		1


	//----- nvinfo : EIATTR_EXTERNS
	.align		4
        /*0154*/ 	.byte	0x04, 0x0f
        /*0156*/ 	.short	(.L_12403 - .L_12402)


	//   ....[0]....
	.align		4
.L_12402:
        /*0158*/ 	.word	index@(__assertfail)


	//----- nvinfo : EIATTR_MERCURY_ISA_VERSION
	.align		4
.L_12403:
        /*015c*/ 	.byte	0x03, 0x5f
        /*015e*/ 	.short	0x0101


	//----- nvinfo : EIATTR_COOP_GROUP_MASK_REGIDS
	.align		4
        /*0160*/ 	.byte	0x04, 0x29
        /*0162*/ 	.short	(.L_12405 - .L_12404)


	//   ....[0]....
.L_12404:
        /*0164*/ 	.word	0xffffffff


	//   ....[1]....
        /*0168*/ 	.word	0xffffffff


	//   ....[2]....
        /*016c*/ 	.word	0xffffffff


	//   ....[3]....
        /*0170*/ 	.word	0xffffffff


	//   ....[4]....
        /*0174*/ 	.word	0xffffffff


	//   ....[5]....
        /*0178*/ 	.word	0xffffffff


	//   ....[6]....
        /*017c*/ 	.word	0xffffffff


	//   ....[7]....
        /*0180*/ 	.word	0xffffffff


	//   ....[8]....
        /*0184*/ 	.word	0xffffffff


	//   ....[9]....
        /*0188*/ 	.word	0xffffffff


	//   ....[10]....
        /*018c*/ 	.word	0xffffffff


	//   ....[11]....
        /*0190*/ 	.word	0xffffffff


	//   ....[12]....
        /*0194*/ 	.word	0xffffffff


	//   ....[13]....
        /*0198*/ 	.word	0xffffffff


	//   ....[14]....
        /*019c*/ 	.word	0xffffffff


	//   ....[15]....
        /*01a0*/ 	.word	0xffffffff


	//   ....[16]....
        /*01a4*/ 	.word	0x0500000f


	//   ....[17]....
        /*01a8*/ 	.word	0x0500000f


	//   ....[18]....
        /*01ac*/ 	.word	0x0500000f


	//   ....[19]....
        /*01b0*/ 	.word	0x0500000f


	//   ....[20]....
        /*01b4*/ 	.word	0x0500000f


	//----- nvinfo : EIATTR_COOP_GROUP_INSTR_OFFSETS
	.align		4
.L_12405:
        /*01b8*/ 	.byte	0x04, 0x28
        /*01ba*/ 	.short	(.L_12407 - .L_12406)


	//   ....[0]....
.L_12406:
        /*01bc*/ 	.word	0x00000270


	//   ....[1]....
        /*01c0*/ 	.word	0x00000290


	//   ....[2]....
        /*01c4*/ 	.word	0x000002b0


	//   ....[3]....
        /*01c8*/ 	.word	0x000002d0


	//   ....[4]....
        /*01cc*/ 	.word	0x000002f0


	//   ....[5]....
        /*01d0*/ 	.word	0x000003f0


	//   ....[6]....
        /*01d4*/ 	.word	0x00000420


	//   ....[7]....
        /*01d8*/ 	.word	0x00000440


	//   ....[8]....
        /*01dc*/ 	.word	0x00001270


	//   ....[9]....
        /*01e0*/ 	.word	0x000012a0


	//   ....[10]....
        /*01e4*/ 	.word	0x000012c0


	//   ....[11]....
        /*01e8*/ 	.word	0x000012e0


	//   ....[12]....
        /*01ec*/ 	.word	0x00001300


	//   ....[13]....
        /*01f0*/ 	.word	0x00001350


	//   ....[14]....
        /*01f4*/ 	.word	0x00001370


	//   ....[15]....
        /*01f8*/ 	.word	0x00001390


	//   ....[16]....
        /*01fc*/ 	.word	0x000030f0


	//   ....[17]....
        /*0200*/ 	.word	0x00003150


	//   ....[18]....
        /*0204*/ 	.word	0x000031b0


	//   ....[19]....
        /*0208*/ 	.word	0x00003210


	//   ....[20]....
        /*020c*/ 	.word	0x00003270


	//----- nvinfo : EIATTR_VRC_CTA_INIT_COUNT
	.align		4
.L_12407:
        /*0210*/ 	.byte	0x02, 0x4a
	.zero		1
	.zero		1


	//----- nvinfo : EIATTR_SYSCALL_OFFSETS
	.align		4
        /*0214*/ 	.byte	0x04, 0x46
        /*0216*/ 	.short	(.L_12409 - .L_12408)


	//   ....[0]....
.L_12408:
        /*0218*/ 	.word	0x00000220


	//----- nvinfo : EIATTR_EXIT_INSTR_OFFSETS
	.align		4
.L_12409:
        /*021c*/ 	.byte	0x04, 0x1c
        /*021e*/ 	.short	(.L_12411 - .L_12410)


	//   ....[0]....
.L_12410:
        /*0220*/ 	.word	0x00002ba0


	//   ....[1]....
        /*0224*/ 	.word	0x00002c00


	//   ....[2]....
        /*0228*/ 	.word	0x000030a0


	//----- nvinfo : EIATTR_CRS_STACK_SIZE
	.align		4
.L_12411:
        /*022c*/ 	.byte	0x04, 0x1e
        /*022e*/ 	.short	(.L_12413 - .L_12412)
.L_12412:
        /*0230*/ 	.word	0x00000000


	//----- nvinfo : EIATTR_CBANK_PARAM_SIZE
	.align		4
.L_12413:
        /*0234*/ 	.byte	0x03, 0x19
        /*0236*/ 	.short	0x007c


	//----- nvinfo : EIATTR_PARAM_CBANK
	.align		4
        /*0238*/ 	.byte	0x04, 0x0a
        /*023a*/ 	.short	(.L_12415 - .L_12414)
	.align		4
.L_12414:
        /*023c*/ 	.word	index@(.nv.constant0._ZN4vllm25paged_attention_v1_kernelI13__nv_bfloat16hLi256ELi32ELi128ELNS_18Fp8KVCacheDataTypeE1ELb0EEEvPT_PKS3_PKT0_S9_ifPKiSB_iPKfiiiSD_SD_iiiii)
        /*0240*/ 	.short	0x0380
        /*0242*/ 	.short	0x007c


	//----- nvinfo : EIATTR_SW_WAR
	.align		4
.L_12415:
        /*0244*/ 	.byte	0x04, 0x36
        /*0246*/ 	.short	(.L_12417 - .L_12416)
.L_12416:
        /*0248*/ 	.word	0x00000008
.L_12417:


//--------------------- .nv.info._ZN4vllm25paged_attention_v1_kernelI13__nv_bfloat16hLi192ELi32ELi128ELNS_18Fp8KVCacheDataTypeE1ELb0EEEvPT_PKS3_PKT0_S9_ifPKiSB_iPKfiiiSD_SD_iiiii --------------------------
	.section	.nv.info._ZN4vllm25paged_attention_v1_kernelI13__nv_bfloat16hLi192ELi32ELi128ELNS_18Fp8KVCacheDataTypeE1ELb0EEEvPT_PKS3_PKT0_S9_ifPKiSB_iPKfiiiSD_SD_iiiii,"",@"SHT_CUDA_INFO"
	.sectionflags	@""
	.align	4


	//----- nvinfo : EIATTR_CUDA_API_VERSION
	.align		4
        /*0000*/ 	.byte	0x04, 0x37
        /*0002*/ 	.short	(.L_12419 - .L_12418)
.L_12418:
        /*0004*/ 	.word	0x00000082


	//----- nvinfo : EIATTR_KPARAM_INFO
	.align		4
.L_12419:
        /*0008*/ 	.byte	0x04, 0x17
        /*000a*/ 	.short	(.L_12421 - .L_12420)
.L_12420:
        /*000c*/ 	.word	0x00000000
        /*0010*/ 	.short	0x0013
        /*0012*/ 	.short	0x0078
        /*0014*/ 	.byte	0x00, 0xf0, 0x11, 0x00


	//----- nvinfo : EIATTR_KPARAM_INFO
	.align		4
.L_12421:
        /*0018*/ 	.byte	0x04, 0x17
        /*001a*/ 	.short	(.L_12423 - .L_12422)
.L_12422:
        /*001c*/ 	.word	0x00000000
        /*0020*/ 	.short	0x0012
        /*0022*/ 	.short	0x0074
        /*0024*/ 	.byte	0x00, 0xf0, 0x11, 0x00


	//----- nvinfo : EIATTR_KPARAM_INFO
	.align		4
.L_12423:
        /*0028*/ 	.byte	0x04, 0x17
        /*002a*/ 	.short	(.L_12425 - .L_12424)
.L_12424:
        /*002c*/ 	.word	0x00000000
        /*0030*/ 	.short	0x0011
        /*0032*/ 	.short	0x0070
        /*0034*/ 	.byte	0x00, 0xf0, 0x11, 0x00


	//----- nvinfo : EIATTR_KPARAM_INFO
	.align		4
.L_12425:
        /*0038*/ 	.byte	0x04, 0x17
        /*003a*/ 	.short	(.L_12427 - .L_12426)
.L_12426:
        /*003c*/ 	.word	0x00000000
        /*0040*/ 	.short	0x0010
        /*0042*/ 	.short	0x006c
        /*0044*/ 	.byte	0x00, 0xf0, 0x11, 0x00


	//----- nvinfo : EIATTR_KPARAM_INFO
	.align		4
.L_12427:
        /*0048*/ 	.byte	0x04, 0x17
        /*004a*/ 	.short	(.L_12429 - .L_12428)
.L_12428:
        /*004c*/ 	.word	0x00000000
        /*0050*/ 	.short	0x000f
        /*0052*/ 	.short	0x0068
        /*0054*/ 	.byte	0x00, 0xf0, 0x11, 0x00


	//----- nvinfo : EIATTR_KPARAM_INFO
	.align		4
.L_12429:
        /*0058*/ 	.byte	0x04, 0x17
        /*005a*/ 	.short	(.L_12431 - .L_12430)
.L_12430:
        /*005c*/ 	.word	0x00000000
        /*0060*/ 	.short	0x000e
        /*0062*/ 	.short	0x0060
        /*0064*/ 	.byte	0x00, 0xf5, 0x21, 0x00


	//----- nvinfo : EIATTR_KPARAM_INFO
	.align		4
.L_12431:
        /*0068*/ 	.byte	0x04, 0x17
        /*006a*/ 	.short	(.L_12433 - .L_12432)
.L_12432:
        /*006c*/ 	.word	0x00000000
        /*0070*/ 	.short	0x000d
        /*0072*/ 	.short	0x0058
        /*0074*/ 	.byte	0x00, 0xf5, 0x21, 0x00


	//----- nvinfo : EIATTR_KPARAM_INFO
	.align		4
.L_12433:
        /*0078*/ 	.byte	0x04, 0x17
        /*007a*/ 	.short	(.L_12435 - .L_12434)
.L_12434:
        /*007c*/ 	.word	0x00000000
        /*0080*/ 	.short	0x000c
        /*0082*/ 	.short	0x0050
        /*0084*/ 	.byte	0x00, 0xf0, 0x11, 0x00


	//----- nvinfo : EIATTR_KPARAM_INFO
	.align		4
.L_12435:
        /*0088*/ 	.byte	0x04, 0x17
        /*008a*/ 	.short	(.L_12437 - .L_12436)
.L_12436:
        /*008c*/ 	.word	0x00000000
        /*0090*/ 	.short	0x000b
        /*0092*/ 	.short	0x004c
        /*0094*/ 	.byte	0x00, 0xf0, 0x11, 0x00


	//----- nvinfo : EIATTR_KPARAM_INFO
	.align		4
.L_12437:
        /*0098*/ 	.byte	0x04, 0x17
        /*009a*/ 	.short	(.L_12439 - .L_12438)
.L_12438:
        /*009c*/ 	.word	0x00000000
        /*00a0*/ 	.short	0x000a
        /*00a2*/ 	.short	0x0048
        /*00a4*/ 	.byte	0x00, 0xf0, 0x11, 0x00


	//----- nvinfo : EIATTR_KPARAM_INFO
	.align		4
.L_12439:
        /*00a8*/ 	.byte	0x04, 0x17
        /*00aa*/ 	.short	(.L_12441 - .L_12440)
.L_12440:
        /*00ac*/ 	.word	0x00000000
        /*00b0*/ 	.short	0x0009
        /*00b2*/ 	.short	0x0040
        /*00b4*/ 	.byte	0x00, 0xf5, 0x21, 0x00


	//----- nvinfo : EIATTR_KPARAM_INFO
	.align		4
.L_12441:
        /*00b8*/ 	.byte	0x04, 0x17
        /*00ba*/ 	.short	(.L_12443 - .L_12442)
.L_12442:
        /*00bc*/ 	.word	0x00000000
        /*00c0*/ 	.short	0x0008
        /*00c2*/ 	.short	0x0038
        /*00c4*/ 	.byte	0x00, 0xf0, 0x11, 0x00


	//----- nvinfo : EIATTR_KPARAM_INFO
	.align		4
.L_12443:
        /*00c8*/ 	.byte	0x04, 0x17
        /*00ca*/ 	.short	(.L_12445 - .L_12444)
.L_12444:
        /*00cc*/ 	.word	0x00000000
        /*00d0*/ 	.short	0x0007
        /*00d2*/ 	.short	0x0030
        /*00d4*/ 	.byte	0x00, 0xf5, 0x21, 0x00


	//----- nvinfo : EIATTR_KPARAM_INFO
	.align		4
.L_12445:
        /*00d8*/ 	.byte	0x04, 0x17
        /*00da*/ 	.short	(.L_12447 - .L_12446)
.L_12446:
        /*00dc*/ 	.word	0x00000000
        /*00e0*/ 	.short	0x0006
        /*00e2*/ 	.short	0x0028
        /*00e4*/ 	.byte	0x00, 0xf5, 0x21, 0x00


	//----- nvinfo : EIATTR_KPARAM_INFO
	.align		4
.L_12447:
        /*00e8*/ 	.byte	0x04, 0x17
        /*00ea*/ 	.short	(.L_12449 - .L_12448)
.L_12448:
        /*00ec*/ 	.word	0x00000000
        /*00f0*/ 	.short	0x0005
        /*00f2*/ 	.short	0x0024
        /*00f4*/ 	.byte	0x00, 0xf0, 0x11, 0x00


	//----- nvinfo : EIATTR_KPARAM_INFO
	.align		4
.L_12449:
        /*00f8*/ 	.byte	0x04, 0x17
        /*00fa*/ 	.short	(.L_12451 - .L_12450)
.L_12450:
        /*00fc*/ 	.word	0x00000000
        /*0100*/ 	.short	0x0004
        /*0102*/ 	.short	0x0020
        /*0104*/ 	.byte	0x00, 0xf0, 0x11, 0x00


	//----- nvinfo : EIATTR_KPARAM_INFO
	.align		4
.L_12451:
        /*0108*/ 	.byte	0x04, 0x17
        /*010a*/ 	.short	(.L_12453 - .L_12452)
.L_12452:
        /*010c*/ 	.word	0x00000000
        /*0110*/ 	.short	0x0003
        /*0112*/ 	.short	0x0018
        /*0114*/ 	.byte	0x00, 0xf5, 0x21, 0x00


	//----- nvinfo : EIATTR_KPARAM_INFO
	.align		4
.L_12453:
        /*0118*/ 	.byte	0x04, 0x17
        /*011a*/ 	.short	(.L_12455 - .L_12454)
.L_12454:
        /*011c*/ 	.word	0x00000000
        /*0120*/ 	.short	0x0002
        /*0122*/ 	.short	0x0010
        /*0124*/ 	.byte	0x00, 0xf5, 0x21, 0x00


	//----- nvinfo : EIATTR_KPARAM_INFO
	.align		4
.L_12455:
        /*0128*/ 	.byte	0x04, 0x17
        /*012a*/ 	.short	(.L_12457 - .L_12456)
.L_12456:
        /*012c*/ 	.word	0x00000000
        /*0130*/ 	.short	0x0001
        /*0132*/ 	.short	0x0008
        /*0134*/ 	.byte	0x00, 0xf5, 0x21, 0x00


	//----- nvinfo : EIATTR_KPARAM_INFO
	.align		4
.L_12457:
        /*0138*/ 	.byte	0x04, 0x17
        /*013a*/ 	.short	(.L_12459 - .L_12458)
.L_12458:
        /*013c*/ 	.word	0x00000000
        /*0140*/ 	.short	0x0000
        /*0142*/ 	.short	0x0000
        /*0144*/ 	.byte	0x00, 0xf5, 0x21, 0x00


	//----- nvinfo : EIATTR_SPARSE_MMA_MASK
	.align		4
.L_12459:
        /*0148*/ 	.byte	0x03, 0x50
        /*014a*/ 	.short	0x0000


	//----- nvinfo : EIATTR_MAXREG_COUNT
	.align		4
        /*014c*/ 	.byte	0x03, 0x1b
        /*014e*/ 	.short	0x00ff


	//----- nvinfo : EIATTR_NUM_BARRIERS
	.align		4
        /*0150*/ 	.byte	0x02, 0x4c
        /*0152*/ 	.byte	0x01
	.zero		1


	//----- nvinfo : EIATTR_EXTERNS
	.align		4
        /*0154*/ 	.byte	0x04, 0x0f
        /*0156*/ 	.short	(.L_12461 - .L_12460)


	//   ....[0]....
	.align		4
.L_12460:
        /*0158*/ 	.word	index@(__assertfail)


	//----- nvinfo : EIATTR_MERCURY_ISA_VERSION
	.align		4
.L_12461:
        /*015c*/ 	.byte	0x03, 0x5f
        /*015e*/ 	.short	0x0101


	//----- nvinfo : EIATTR_COOP_GROUP_MASK_REGIDS
	.align		4
        /*0160*/ 	.byte	0x04, 0x29
        /*0162*/ 	.short	(.L_12463 - .L_12462)


	//   ....[0]....
.L_12462:
        /*0164*/ 	.word	0xffffffff


	//   ....[1]....
        /*0168*/ 	.word	0xffffffff


	//   ....[2]....
        /*016c*/ 	.word	0xffffffff


	//   ....[3]....
        /*0170*/ 	.word	0xffffffff


	//   ....[4]....
        /*0174*/ 	.word	0xffffffff


	//   ....[5]....
        /*0178*/ 	.word	0xffffffff


	//   ....[6]....
        /*017c*/ 	.word	0xffffffff


	//   ....[7]....
        /*0180*/ 	.word	0xffffffff


	//   ....[8]....
        /*0184*/ 	.word	0xffffffff


	//   ....[9]....
        /*0188*/ 	.word	0xffffffff


	//   ....[10]....
        /*018c*/ 	.word	0xffffffff


	//   ....[11]....
        /*0190*/ 	.word	0xffffffff


	//   ....[12]....
        /*0194*/ 	.word	0xffffffff


	//   ....[13]....
        /*0198*/ 	.word	0xffffffff


	//   ....[14]....
        /*019c*/ 	.word	0xffffffff


	//   ....[15]....
        /*01a0*/ 	.word	0xffffffff


	//   ....[16]....
        /*01a4*/ 	.word	0x0500000f


	//   ....[17]....
        /*01a8*/ 	.word	0x0500000f


	//   ....[18]....
        /*01ac*/ 	.word	0x0500000f


	//   ....[19]....
        /*01b0*/ 	.word	0x0500000f


	//   ....[20]....
        /*01b4*/ 	.word	0x0500000f


	//----- nvinfo : EIATTR_COOP_GROUP_INSTR_OFFSETS
	.align		4
.L_12463:
        /*01b8*/ 	.byte	0x04, 0x28
        /*01ba*/ 	.short	(.L_12465 - .L_12464)


	//   ....[0]....
.L_12464:
        /*01bc*/ 	.word	0x00000270


	//   ....[1]....
        /*01c0*/ 	.word	0x00000290


	//   ....[2]....
        /*01c4*/ 	.word	0x000002b0


	//   ....[3]....
        /*01c8*/ 	.word	0x000002d0


	//   ....[4]....
        /*01cc*/ 	.word	0x000002f0


	//   ....[5]....
        /*01d0*/ 	.word	0x00000400


	//   ....[6]....
        /*01d4*/ 	.word	0x00000420


	//   ....[7]....
        /*01d8*/ 	.word	0x00000440


	//   ....[8]....
        /*01dc*/ 	.word	0x00001270


	//   ....[9]....
        /*01e0*/ 	.word	0x000012a0


	//   ....[10]....
        /*01e4*/ 	.word	0x000012c0


	//   ....[11]....
        /*01e8*/ 	.word	0x000012e0


	//   ....[12]....
        /*01ec*/ 	.word	0x00001300


	//   ....[13]....
        /*01f0*/ 	.word	0x00001350


	//   ....[14]....
        /*01f4*/ 	.word	0x00001370


	//   ....[15]....
        /*01f8*/ 	.word	0x00001390


	//   ....[16]....
        /*01fc*/ 	.word	0x00002ca0


	//   ....[17]....
        /*0200*/ 	.word	0x00002d00


	//   ....[18]....
        /*0204*/ 	.word	0x00002d60


	//   ....[19]....
        /*0208*/ 	.word	0x00002dc0


	//   ....[20]....
        /*020c*/ 	.word	0x00002e20


	//----- nvinfo : EIATTR_VRC_CTA_INIT_COUNT
	.align		4
.L_12465:
        /*0210*/ 	.byte	0x02, 0x4a
	.zero		1
	.zero		1


	//----- nvinfo : EIATTR_SYSCALL_OFFSETS
	.align		4
        /*0214*/ 	.byte	0x04, 0x46
        /*0216*/ 	.short	(.L_12467 - .L_12466)


	//   ....[0]....
.L_12466:
        /*0218*/ 	.word	0x00000220


	//----- nvinfo : EIATTR_EXIT_INSTR_OFFSETS
	.align		4
.L_12467:
        /*021c*/ 	.byte	0x04, 0x1c
        /*021e*/ 	.short	(.L_12469 - .L_12468)


	//   ....[0]....
.L_12468:
        /*0220*/ 	.word	0x00002850


	//   ....[1]....
        /*0224*/ 	.word	0x000028b0


	//   ....[2]....
        /*0228*/ 	.word	0x00002c50


	//----- nvinfo : EIATTR_CRS_STACK_SIZE
	.align		4
.L_12469:
        /*022c*/ 	.byte	0x04, 0x1e
        /*022e*/ 	.short	(.L_12471 - .L_12470)
.L_12470:
        /*0230*/ 	.word	0x00000000


	//----- nvinfo : EIATTR_CBANK_PARAM_SIZE
	.align		4
.L_12471:
        /*0234*/ 	.byte	0x03, 0x19
        /*0236*/ 	.short	0x007c


	//----- nvinfo : EIATTR_PARAM_CBANK
	.align		4
        /*0238*/ 	.byte	0x04, 0x0a
        /*023a*/ 	.short	(.L_12473 - .L_12472)
	.align		4
.L_12472:
        /*023c*/ 	.word	index@(.nv.constant0._ZN4vllm25paged_attention_v1_kernelI13__nv_bfloat16hLi192ELi32ELi128ELNS_18Fp8KVCacheDataTypeE1ELb0EEEvPT_PKS3_PKT0_S9_ifPKiSB_iPKfiiiSD_SD_iiiii)
        /*0240*/ 	.short	0x0380
        /*0242*/ 	.short	0x007c


	//----- nvinfo : EIATTR_SW_WAR
	.align		4
.L_12473:
        /*0244*/ 	.byte	0x04, 0x36
        /*0246*/ 	.short	(.L_12475 - .L_12474)
.L_12474:
        /*0248*/ 	.word	0x00000008
.L_12475:


//--------------------- .nv.info._ZN4vllm25paged_attention_v1_kernelI13__nv_bfloat16hLi128ELi32ELi128ELNS_18Fp8KVCacheDataTypeE1ELb0EEEvPT_PKS3_PKT0_S9_ifPKiSB_iPKfiiiSD_SD_iiiii --------------------------
	.section	.nv.info._ZN4vllm25paged_attention_v1_kernelI13__nv_bfloat16hLi128ELi32ELi128ELNS_18Fp8KVCacheDataTypeE1ELb0EEEvPT_PKS3_PKT0_S9_ifPKiSB_iPKfiiiSD_SD_iiiii,"",@"SHT_CUDA_INFO"
	.sectionflags	@""
	.align	4


	//----- nvinfo : EIATTR_CUDA_API_VERSION
	.align		4
        /*0000*/ 	.byte	0x04, 0x37
        /*0002*/ 	.short	(.L_12477 - .L_12476)
.L_12476:
        /*0004*/ 	.word	0x00000082


	//----- nvinfo : EIATTR_KPARAM_INFO
	.align		4
.L_12477:
        /*0008*/ 	.byte	0x04, 0x17
        /*000a*/ 	.short	(.L_12479 - .L_12478)
.L_12478:
        /*000c*/ 	.word	0x00000000
        /*0010*/ 	.short	0x0013
        /*0012*/ 	.short	0x0078
        /*0014*/ 	.byte	0x00, 0xf0, 0x11, 0x00


	//----- nvinfo : EIATTR_KPARAM_INFO
	.align		4
.L_12479:
        /*0018*/ 	.byte	0x04, 0x17
        /*001a*/ 	.short	(.L_12481 - .L_12480)
.L_12480:
        /*001c*/ 	.word	0x00000000
        /*0020*/ 	.short	0x0012
        /*0022*/ 	.short	0x0074
        /*0024*/ 	.byte	0x00, 0xf0, 0x11, 0x00


	//----- nvinfo : EIATTR_KPARAM_INFO
	.align		4
.L_12481:
        /*0028*/ 	.byte	0x04, 0x17
        /*002a*/ 	.short	(.L_12483 - .L_12482)
.L_12482:
        /*002c*/ 	.word	0x00000000
        /*0030*/ 	.short	0x0011
        /*0032*/ 	.short	0x0070
        /*0034*/ 	.byte	0x00, 0xf0, 0x11, 0x00


	//----- nvinfo : EIATTR_KPARAM_INFO
	.align		4
.L_12483:
        /*0038*/ 	.byte	0x04, 0x17
        /*003a*/ 	.short	(.L_12485 - .L_12484)
.L_12484:
        /*003c*/ 	.word	0x00000000
        /*0040*/ 	.short	0x0010
        /*0042*/ 	.short	0x006c
        /*0044*/ 	.byte	0x00, 0xf0, 0x11, 0x00


	//----- nvinfo : EIATTR_KPARAM_INFO
	.align		4
.L_12485:
        /*0048*/ 	.byte	0x04, 0x17
        /*004a*/ 	.short	(.L_12487 - .L_12486)
.L_12486:
        /*004c*/ 	.word	0x00000000
        /*0050*/ 	.short	0x000f
        /*0052*/ 	.short	0x0068
        /*0054*/ 	.byte	0x00, 0xf0, 0x11, 0x00


	//----- nvinfo : EIATTR_KPARAM_INFO
	.align		4
.L_12487:
        /*0058*/ 	.byte	0x04, 0x17
        /*005a*/ 	.short	(.L_12489 - .L_12488)
.L_12488:
        /*005c*/ 	.word	0x00000000
        /*0060*/ 	.short	0x000e
        /*0062*/ 	.short	0x0060
        /*0064*/ 	.byte	0x00, 0xf5, 0x21, 0x00


	//----- nvinfo : EIATTR_KPARAM_INFO
	.align		4
.L_12489:
        /*0068*/ 	.byte	0x04, 0x17
        /*006a*/ 	.short	(.L_12491 - .L_12490)
.L_12490:
        /*006c*/ 	.word	0x00000000
        /*0070*/ 	.short	0x000d
        /*0072*/ 	.short	0x0058
        /*0074*/ 	.byte	0x00, 0xf5, 0x21, 0x00


	//----- nvinfo : EIATTR_KPARAM_INFO
	.align		4
.L_12491:
        /*0078*/ 	.byte	0x04, 0x17
        /*007a*/ 	.short	(.L_12493 - .L_12492)
.L_12492:
        /*007c*/ 	.word	0x00000000
        /*0080*/ 	.short	0x000c
        /*0082*/ 	.short	0x0050
        /*0084*/ 	.byte	0x00, 0xf0, 0x11, 0x00


	//----- nvinfo : EIATTR_KPARAM_INFO
	.align		4
.L_12493:
        /*0088*/ 	.byte	0x04, 0x17
        /*008a*/ 	.short	(.L_12495 - .L_12494)
.L_12494:
        /*008c*/ 	.word	0x00000000
        /*0090*/ 	.short	0x000b
        /*0092*/ 	.short	0x004c
        /*0094*/ 	.byte	0x00, 0xf0, 0x11, 0x00


	//----- nvinfo : EIATTR_KPARAM_INFO
	.align		4
.L_12495:
        /*0098*/ 	.byte	0x04, 0x17
        /*009a*/ 	.short	(.L_12497 - .L_12496)
.L_12496:
        /*009c*/ 	.word	0x00000000
        /*00a0*/ 	.short	0x000a
        /*00a2*/ 	.short	0x0048
        /*00a4*/ 	.byte	0x00, 0xf0, 0x11, 0x00


	//----- nvinfo : EIATTR_KPARAM_INFO
	.align		4
.L_12497:
        /*00a8*/ 	.byte	0x04, 0x17
        /*00aa*/ 	.short	(.L_12499 - .L_12498)
.L_12498:
        /*00ac*/ 	.word	0x00000000
        /*00b0*/ 	.short	0x0009
        /*00b2*/ 	.short	0x0040
        /*00b4*/ 	.byte	0x00, 0xf5, 0x21, 0x00


	//----- nvinfo : EIATTR_KPARAM_INFO
	.align		4
.L_12499:
        /*00b8*/ 	.byte	0x04, 0x17
        /*00ba*/ 	.short	(.L_12501 - .L_12500)
.L_12500:
        /*00bc*/ 	.word	0x00000000
        /*00c0*/ 	.short	0x0008
        /*00c2*/ 	.short	0x0038
        /*00c4*/ 	.byte	0x00, 0xf0, 0x11, 0x00


	//----- nvinfo : EIATTR_KPARAM_INFO
	.align		4
.L_12501:
        /*00c8*/ 	.byte	0x04, 0x17
        /*00ca*/ 	.short	(.L_12503 - .L_12502)
.L_12502:
        /*00cc*/ 	.word	0x00000000
        /*00d0*/ 	.short	0x0007
        /*00d2*/ 	.short	0x0030
        /*00d4*/ 	.byte	0x00, 0xf5, 0x21, 0x00


	//----- nvinfo : EIATTR_KPARAM_INFO
	.align		4
.L_12503:
        /*00d8*/ 	.byte	0x04, 0x17
        /*00da*/ 	.short	(.L_12505 - .L_12504)
.L_12504:
        /*00dc*/ 	.word	0x00000000
        /*00e0*/ 	.short	0x0006
        /*00e2*/ 	.short	0x0028
        /*00e4*/ 	.byte	0x00, 0xf5, 0x21, 0x00


	//----- nvinfo : EIATTR_KPARAM_INFO
	.align		4
.L_12505:
        /*00e8*/ 	.byte	0x04, 0x17
        /*00ea*/ 	.short	(.L_12507 - .L_12506)
.L_12506:
        /*00ec*/ 	.word	0x00000000
        /*00f0*/ 	.short	0x0005
        /*00f2*/ 	.short	0x0024
        /*00f4*/ 	.byte	0x00, 0xf0, 0x11, 0x00


	//----- nvinfo : EIATTR_KPARAM_INFO
	.align		4
.L_12507:
        /*00f8*/ 	.byte	0x04, 0x17
        /*00fa*/ 	.short	(.L_12509 - .L_12508)
.L_12508:
        /*00fc*/ 	.word	0x00000000
        /*0100*/ 	.short	0x0004
        /*0102*/ 	.short	0x0020
        /*0104*/ 	.byte	0x00, 0xf0, 0x11, 0x00


	//----- nvinfo : EIATTR_KPARAM_INFO
	.align		4
.L_12509:
        /*0108*/ 	.byte	0x04, 0x17
        /*010a*/ 	.short	(.L_12511 - .L_12510)
.L_12510:
        /*010c*/ 	.word	0x00000000
        /*0110*/ 	.short	0x0003
        /*0112*/ 	.short	0x0018
        /*0114*/ 	.byte	0x00, 0xf5, 0x21, 0x00


	//----- nvinfo : EIATTR_KPARAM_INFO
	.align		4
.L_12511:
        /*0118*/ 	.byte	0x04, 0x17
        /*011a*/ 	.short	(.L_12513 - .L_12512)
.L_12512:
        /*011c*/ 	.word	0x00000000
        /*0120*/ 	.short	0x0002
        /*0122*/ 	.short	0x0010
        /*0124*/ 	.byte	0x00, 0xf5, 0x21, 0x00


	//----- nvinfo : EIATTR_KPARAM_INFO
	.align		4
.L_12513:
        /*0128*/ 	.byte	0x04, 0x17
        /*012a*/ 	.short	(.L_12515 - .L_12514)
.L_12514:
        /*012c*/ 	.word	0x00000000
        /*0130*/ 	.short	0x0001
        /*0132*/ 	.short	0x0008
        /*0134*/ 	.byte	0x00, 0xf5, 0x21, 0x00


	//----- nvinfo : EIATTR_KPARAM_INFO
	.align		4
.L_12515:
        /*0138*/ 	.byte	0x04, 0x17
        /*013a*/ 	.short	(.L_12517 - .L_12516)
.L_12516:
        /*013c*/ 	.word	0x00000000
        /*0140*/ 	.short	0x0000
        /*0142*/ 	.short	0x0000
        /*0144*/ 	.byte	0x00, 0xf5, 0x21, 0x00


	//----- nvinfo : EIATTR_SPARSE_MMA_MASK
	.align		4
.L_12517:
        /*0148*/ 	.byte	0x03, 0x50
        /*014a*/ 	.short	0x0000


	//----- nvinfo : EIATTR_MAXREG_COUNT
	.align		4
        /*014c*/ 	.byte	0x03, 0x1b
        /*014e*/ 	.short	0x00ff


	//----- nvinfo : EIATTR_NUM_BARRIERS
	.align		4
        /*0150*/ 	.byte	0x02, 0x4c
        /*0152*/ 	.byte	0x01
	.zero		1


	//----- nvinfo : EIATTR_EXTERNS
	.align		4
        /*0154*/ 	.byte	0x04, 0x0f
        /*0156*/ 	.short	(.L_12519 - .L_12518)


	//   ....[0]....
	.align		4
.L_12518:
        /*0158*/ 	.word	index@(__assertfail)


	//----- nvinfo : EIATTR_MERCURY_ISA_VERSION
	.align		4
.L_12519:
        /*015c*/ 	.byte	0x03, 0x5f
        /*015e*/ 	.short	0x0101


	//----- nvinfo : EIATTR_COOP_GROUP_MASK_REGIDS
	.align		4
        /*0160*/ 	.byte	0x04, 0x29
        /*0162*/ 	.short	(.L_12521 - .L_12520)


	//   ....[0]....
.L_12520:
        /*0164*/ 	.word	0xffffffff


	//   ....[1]....
        /*0168*/ 	.word	0xffffffff


	//   ....[2]....
        /*016c*/ 	.word	0xffffffff


	//   ....[3]....
        /*0170*/ 	.word	0xffffffff


	//   ....[4]....
        /*0174*/ 	.word	0xffffffff


	//   ....[5]....
        /*0178*/ 	.word	0xffffffff


	//   ....[6]....
        /*017c*/ 	.word	0xffffffff


	//   ....[7]....
        /*0180*/ 	.word	0xffffffff


	//   ....[8]....
        /*0184*/ 	.word	0xffffffff


	//   ....[9]....
        /*0188*/ 	.word	0xffffffff


	//   ....[10]....
        /*018c*/ 	.word	0xffffffff


	//   ....[11]....
        /*0190*/ 	.word	0xffffffff


	//   ....[12]....
        /*0194*/ 	.word	0xffffffff


	//   ....[13]....
        /*0198*/ 	.word	0xffffffff


	//   ....[14]....
        /*019c*/ 	.word	0xffffffff


	//   ....[15]....
        /*01a0*/ 	.word	0xffffffff


	//   ....[16]....
        /*01a4*/ 	.word	0x0500000f


	//   ....[17]....
        /*01a8*/ 	.word	0x0500000f


	//   ....[18]....
        /*01ac*/ 	.word	0x0500000f


	//   ....[19]....
        /*01b0*/ 	.word	0x0500000f


	//   ....[20]....
        /*01b4*/ 	.word	0x0500000f


	//----- nvinfo : EIATTR_COOP_GROUP_INSTR_OFFSETS
	.align		4
.L_12521:
        /*01b8*/ 	.byte	0x04, 0x28
        /*01ba*/ 	.short	(.L_12523 - .L_12522)


	//   ....[0]....
.L_12522:
        /*01bc*/ 	.word	0x00000270


	//   ....[1]....
        /*01c0*/ 	.word	0x00000290


	//   ....[2]....
        /*01c4*/ 	.word	0x000002b0


	//   ....[3]....
        /*01c8*/ 	.word	0x000002d0


	//   ....[4]....
        /*01cc*/ 	.word	0x000002f0


	//   ....[5]....
        /*01d0*/ 	.word	0x00000400


	//   ....[6]....
        /*01d4*/ 	.word	0x00000420


	//   ....[7]....
        /*01d8*/ 	.word	0x00000440


	//   ....[8]....
        /*01dc*/ 	.word	0x00001270


	//   ....[9]....
        /*01e0*/ 	.word	0x000012a0


	//   ....[10]....
        /*01e4*/ 	.word	0x000012c0


	//   ....[11]....
        /*01e8*/ 	.word	0x000012e0


	//   ....[12]....
        /*01ec*/ 	.word	0x00001300


	//   ....[13]....
        /*01f0*/ 	.word	0x00001350


	//   ....[14]....
        /*01f4*/ 	.word	0x00001370


	//   ....[15]....
        /*01f8*/ 	.word	0x00001390


	//   ....[16]....
        /*01fc*/ 	.word	0x00002860


	//   ....[17]....
        /*0200*/ 	.word	0x000028c0


	//   ....[18]....
        /*0204*/ 	.word	0x00002920


	//   ....[19]....
        /*0208*/ 	.word	0x00002980


	//   ....[20]....
        /*020c*/ 	.word	0x000029e0


	//----- nvinfo : EIATTR_VRC_CTA_INIT_COUNT
	.align		4
.L_12523:
        /*0210*/ 	.byte	0x02, 0x4a
	.zero		1
	.zero		1


	//----- nvinfo : EIATTR_SYSCALL_OFFSETS
	.align		4
        /*0214*/ 	.byte	0x04, 0x46
        /*0216*/ 	.short	(.L_12525 - .L_12524)


	//   ....[0]....
.L_12524:
        /*0218*/ 	.word	0x00000220


	//----- nvinfo : EIATTR_EXIT_INSTR_OFFSETS
	.align		4
.L_12525:
        /*021c*/ 	.byte	0x04, 0x1c
        /*021e*/ 	.short	(.L_12527 - .L_12526)


	//   ....[0]....
.L_12526:
        /*0220*/ 	.word	0x00002510


	//   ....[1]....
        /*0224*/ 	.word	0x00002570


	//   ....[2]....
        /*0228*/ 	.word	0x00002810


	//----- nvinfo : EIATTR_CRS_STACK_SIZE
	.align		4
.L_12527:
        /*022c*/ 	.byte	0x04, 0x1e
        /*022e*/ 	.short	(.L_12529 - .L_12528)
.L_12528:
        /*0230*/ 	.word	0x00000000


	//----- nvinfo : EIATTR_CBANK_PARAM_SIZE
	.align		4
.L_12529:
        /*0234*/ 	.byte	0x03, 0x19
        /*0236*/ 	.short	0x007c


	//----- nvinfo : EIATTR_PARAM_CBANK
	.align		4
        /*0238*/ 	.byte	0x04, 0x0a
        /*023a*/ 	.short	(.L_12531 - .L_12530)
	.align		4
.L_12530:
        /*023c*/ 	.word	index@(.nv.constant0._ZN4vllm25paged_attention_v1_kernelI13__nv_bfloat16hLi128ELi32ELi128ELNS_18Fp8KVCacheDataTypeE1ELb0EEEvPT_PKS3_PKT0_S9_ifPKiSB_iPKfiiiSD_SD_iiiii)
        /*0240*/ 	.short	0x0380
        /*0242*/ 	.short	0x007c


	//----- nvinfo : EIATTR_SW_WAR
	.align		4
.L_12531:
        /*0244*/ 	.byte	0x04, 0x36
        /*0246*/ 	.short	(.L_12533 - .L_12532)
.L_12532:
        /*0248*/ 	.word	0x00000008
.L_12533:


//--------------------- .nv.info._ZN4vllm25paged_attention_v1_kernelI13__nv_bfloat16hLi120ELi32ELi128ELNS_18Fp8KVCacheDataTypeE1ELb0EEEvPT_PKS3_PKT0_S9_ifPKiSB_iPKfiiiSD_SD_iiiii --------------------------
	.section	.nv.info._ZN4vllm25paged_attention_v1_kernelI13__nv_bfloat16hLi120ELi32ELi128ELNS_18Fp8KVCacheDataTypeE1ELb0EEEvPT_PKS3_PKT0_S9_ifPKiSB_iPKfiiiSD_SD_iiiii,"",@"SHT_CUDA_INFO"
	.sectionflags	@""
	.align	4


	//----- nvinfo : EIATTR_CUDA_API_VERSION
	.align		4
        /*0000*/ 	.byte	0x04, 0x37
        /*0002*/ 	.short	(.L_12535 - .L_12534)
.L_12534:
        /*0004*/ 	.word	0x00000082


	//----- nvinfo : EIATTR_KPARAM_INFO
	.align		4
.L_12535:
        /*0008*/ 	.byte	0x04, 0x17
        /*000a*/ 	.short	(.L_12537 - .L_12536)
.L_12536:
        /*000c*/ 	.word	0x00000000
        /*0010*/ 	.short	0x0013
        /*0012*/ 	.short	0x0078
        /*0014*/ 	.byte	0x00, 0xf0, 0x11, 0x00


	//----- nvinfo : EIATTR_KPARAM_INFO
	.align		4
.L_12537:
        /*0018*/ 	.byte	0x04, 0x17
        /*001a*/ 	.short	(.L_12539 - .L_12538)
.L_12538:
        /*001c*/ 	.word	0x00000000
        /*0020*/ 	.short	0x0012
        /*0022*/ 	.short	0x0074
        /*0024*/ 	.byte	0x00, 0xf0, 0x11, 0x00


	//----- nvinfo : EIATTR_KPARAM_INFO
	.align		4
.L_12539:
        /*0028*/ 	.byte	0x04, 0x17
        /*002a*/ 	.short	(.L_12541 - .L_12540)
.L_12540:
        /*002c*/ 	.word	0x00000000
        /*0030*/ 	.short	0x0011
        /*0032*/ 	.short	0x0070
        /*0034*/ 	.byte	0x00, 0xf0, 0x11, 0x00


	//----- nvinfo : EIATTR_KPARAM_INFO
	.align		4
.L_12541:
        /*0038*/ 	.byte	0x04, 0x17
        /*003a*/ 	.short	(.L_12543 - .L_12542)
.L_12542:
        /*003c*/ 	.word	0x00000000
        /*0040*/ 	.short	0x0010
        /*0042*/ 	.short	0x006c
        /*0044*/ 	.byte	0x00, 0xf0, 0x11, 0x00


	//----- nvinfo : EIATTR_KPARAM_INFO
	.align		4
.L_12543:
        /*0048*/ 	.byte	0x04, 0x17
        /*004a*/ 	.short	(.L_12545 - .L_12544)
.L_12544:
        /*004c*/ 	.word	0x00000000
        /*0050*/ 	.short	0x000f
        /*0052*/ 	.short	0x0068
        /*0054*/ 	.byte	0x00, 0xf0, 0x11, 0x00


	//----- nvinfo : EIATTR_KPARAM_INFO
	.align		4
.L_12545:
        /*0058*/ 	.byte	0x04, 0x17
        /*005a*/ 	.short	(.L_12547 - .L_12546)
.L_12546:
        /*005c*/ 	.word	0x00000000
        /*0060*/ 	.short	0x000e
        /*0062*/ 	.short	0x0060
        /*0064*/ 	.byte	0x00, 0xf5, 0x21, 0x00


	//----- nvinfo : EIATTR_KPARAM_INFO
	.align		4
.L_12547:
        /*0068*/ 	.byte	0x04, 0x17
        /*006a*/ 	.short	(.L_12549 - .L_12548)
.L_12548:
        /*006c*/ 	.word	0x00000000
        /*0070*/ 	.short	0x000d
        /*0072*/ 	.short	0x0058
        /*0074*/ 	.byte	0x00, 0xf5, 0x21, 0x00


	//----- nvinfo : EIATTR_KPARAM_INFO
	.align		4
.L_12549:
        /*0078*/ 	.byte	0x04, 0x17
        /*007a*/ 	.short	(.L_12551 - .L_12550)
.L_12550:
        /*007c*/ 	.word	0x00000000
        /*0080*/ 	.short	0x000c
        /*0082*/ 	.short	0x0050
        /*0084*/ 	.byte	0x00, 0xf0, 0x11, 0x00


	//----- nvinfo : EIATTR_KPARAM_INFO
	.align		4
.L_12551:
        /*0088*/ 	.byte	0x04, 0x17
        /*008a*/ 	.short	(.L_12553 - .L_12552)
.L_12552:
        /*008c*/ 	.word	0x00000000
        /*0090*/ 	.short	0x000b
        /*0092*/ 	.short	0x004c
        /*0094*/ 	.byte	0x00, 0xf0, 0x11, 0x00


	//----- nvinfo : EIATTR_KPARAM_INFO
	.align		4
.L_12553:
        /*0098*/ 	.byte	0x04, 0x17
        /*009a*/ 	.short	(.L_12555 - .L_12554)
.L_12554:
        /*009c*/ 	.word	0x00000000
        /*00a0*/ 	.short	0x000a
        /*00a2*/ 	.short	0x0048
        /*00a4*/ 	.byte	0x00, 0xf0, 0x11, 0x00


	//----- nvinfo : EIATTR_KPARAM_INFO
	.align		4
.L_12555:
        /*00a8*/ 	.byte	0x04, 0x17
        /*00aa*/ 	.short	(.L_12557 - .L_12556)
.L_12556:
        /*00ac*/ 	.word	0x00000000
        /*00b0*/ 	.short	0x0009
        /*00b2*/ 	.short	0x0040
        /*00b4*/ 	.byte	0x00, 0xf5, 0x21, 0x00


	//----- nvinfo : EIATTR_KPARAM_INFO
	.align		4
.L_12557:
        /*00b8*/ 	.byte	0x04, 0x17
        /*00ba*/ 	.short	(.L_12559 - .L_12558)
.L_12558:
        /*00bc*/ 	.word	0x00000000
        /*00c0*/ 	.short	0x0008
        /*00c2*/ 	.short	0x0038
        /*00c4*/ 	.byte	0x00, 0xf0, 0x11, 0x00


	//----- nvinfo : EIATTR_KPARAM_INFO
	.align		4
.L_12559:
        /*00c8*/ 	.byte	0x04, 0x17
        /*00ca*/ 	.short	(.L_12561 - .L_12560)
.L_12560:
        /*00cc*/ 	.word	0x00000000
        /*00d0*/ 	.short	0x0007
        /*00d2*/ 	.short	0x0030
        /*00d4*/ 	.byte	0x00, 0xf5, 0x21, 0x00


	//----- nvinfo : EIATTR_KPARAM_INFO
	.align		4
.L_12561:
        /*00d8*/ 	.byte	0x04, 0x17
        /*00da*/ 	.short	(.L_12563 - .L_12562)
.L_12562:
        /*00dc*/ 	.word	0x00000000
        /*00e0*/ 	.short	0x0006
        /*00e2*/ 	.short	0x0028
        /*00e4*/ 	.byte	0x00, 0xf5, 0x21, 0x00


	//----- nvinfo : EIATTR_KPARAM_INFO
	.align		4
.L_12563:
        /*00e8*/ 	.byte	0x04, 0x17
        /*00ea*/ 	.short	(.L_12565 - .L_12564)
.L_12564:
        /*00ec*/ 	.word	0x00000000
        /*00f0*/ 	.short	0x0005
        /*00f2*/ 	.short	0x0024
        /*00f4*/ 	.byte	0x00, 0xf0, 0x11, 0x00


	//----- nvinfo : EIATTR_KPARAM_INFO
	.align		4
.L_12565:
        /*00f8*/ 	.byte	0x04, 0x17
        /*00fa*/ 	.short	(.L_12567 - .L_12566)
.L_12566:
        /*00fc*/ 	.word	0x00000000
        /*0100*/ 	.short	0x0004
        /*0102*/ 	.short	0x0020
        /*0104*/ 	.byte	0x00, 0xf0, 0x11, 0x00


	//----- nvinfo : EIATTR_KPARAM_INFO
	.align		4
.L_12567:
        /*0108*/ 	.byte	0x04, 0x17
        /*010a*/ 	.short	(.L_12569 - .L_12568)
.L_12568:
        /*010c*/ 	.word	0x00000000
        /*0110*/ 	.short	0x0003
        /*0112*/ 	.short	0x0018
        /*0114*/ 	.byte	0x00, 0xf5, 0x21, 0x00


	//----- nvinfo : EIATTR_KPARAM_INFO
	.align		4
.L_12569:
        /*0118*/ 	.byte	0x04, 0x17
        /*011a*/ 	.short	(.L_12571 - .L_12570)
.L_12570:
        /*011c*/ 	.word	0x00000000
        /*0120*/ 	.short	0x0002
        /*0122*/ 	.short	0x0010
        /*0124*/ 	.byte	0x00, 0xf5, 0x21, 0x00


	//----- nvinfo : EIATTR_KPARAM_INFO
	.align		4
.L_12571:
        /*0128*/ 	.byte	0x04, 0x17
        /*012a*/ 	.short	(.L_12573 - .L_12572)
.L_12572:
        /*012c*/ 	.word	0x00000000
        /*0130*/ 	.short	0x0001
        /*0132*/ 	.short	0x0008
        /*0134*/ 	.byte	0x00, 0xf5, 0x21, 0x00


	//----- nvinfo : EIATTR_KPARAM_INFO
	.align		4
.L_12573:
        /*0138*/ 	.byte	0x04, 0x17
        /*013a*/ 	.short	(.L_12575 - .L_12574)
.L_12574:
        /*013c*/ 	.word	0x00000000
        /*0140*/ 	.short	0x0000
        /*0142*/ 	.short	0x0000
        /*0144*/ 	.byte	0x00, 0xf5, 0x21, 0x00


	//----- nvinfo : EIATTR_SPARSE_MMA_MASK
	.align		4
.L_12575:
        /*0148*/ 	.byte	0x03, 0x50
        /*014a*/ 	.short	0x0000


	//----- nvinfo : EIATTR_MAXREG_COUNT
	.align		4
        /*014c*/ 	.byte	0x03, 0x1b
        /*014e*/ 	.short	0x00ff


	//----- nvinfo : EIATTR_NUM_BARRIERS
	.align		4
        /*0150*/ 	.byte	0x02, 0x4c
        /*0152*/ 	.byte	0x01
	.zero		1


	//----- nvinfo : EIATTR_EXTERNS
	.align		4
        /*0154*/ 	.byte	0x04, 0x0f
        /*0156*/ 	.short	(.L_12577 - .L_12576)


	//   ....[0]....
	.align		4
.L_12576:
        /*0158*/ 	.word	index@(__assertfail)


	//----- nvinfo : EIATTR_MERCURY_ISA_VERSION
	.align		4
.L_12577:
        /*015c*/ 	.byte	0x03, 0x5f
        /*015e*/ 	.short	0x0101


	//----- nvinfo : EIATTR_COOP_GROUP_MASK_REGIDS
	.align		4
        /*0160*/ 	.byte	0x04, 0x29
        /*0162*/ 	.short	(.L_12579 - .L_12578)


	//   ....[0]....
.L_12578:
        /*0164*/ 	.word	0xffffffff


	//   ....[1]....
        /*0168*/ 	.word	0xffffffff


	//   ....[2]....
        /*016c*/ 	.word	0xffffffff


	//   ....[3]....
        /*0170*/ 	.word	0xffffffff


	//   ....[4]....
        /*0174*/ 	.word	0xffffffff


	//   ....[5]....
        /*0178*/ 	.word	0xffffffff


	//   ....[6]....
        /*017c*/ 	.word	0xffffffff


	//   ....[7]....
        /*0180*/ 	.word	0xffffffff


	//   ....[8]....
        /*0184*/ 	.word	0xffffffff


	//   ....[9]....
        /*0188*/ 	.word	0xffffffff


	//   ....[10]....
        /*018c*/ 	.word	0xffffffff


	//   ....[11]....
        /*0190*/ 	.word	0xffffffff


	//   ....[12]....
        /*0194*/ 	.word	0xffffffff


	//   ....[13]....
        /*0198*/ 	.word	0xffffffff


	//   ....[14]....
        /*019c*/ 	.word	0xffffffff


	//   ....[15]....
        /*01a0*/ 	.word	0xffffffff


	//   ....[16]....
        /*01a4*/ 	.word	0x0500000f


	//   ....[17]....
        /*01a8*/ 	.word	0x0500000f


	//   ....[18]....
        /*01ac*/ 	.word	0x0500000f


	//   ....[19]....
        /*01b0*/ 	.word	0x0500000f


	//   ....[20]....
        /*01b4*/ 	.word	0x0500000f


	//----- nvinfo : EIATTR_COOP_GROUP_INSTR_OFFSETS
	.align		4
.L_12579:
        /*01b8*/ 	.byte	0x04, 0x28
        /*01ba*/ 	.short	(.L_12581 - .L_12580)


	//   ....[0]....
.L_12580:
        /*01bc*/ 	.word	0x00000270


	//   ....[1]....
        /*01c0*/ 	.word	0x00000290


	//   ....[2]....
        /*01c4*/ 	.word	0x000002b0


	//   ....[3]....
        /*01c8*/ 	.word	0x000002d0


	//   ....[4]....
        /*01cc*/ 	.word	0x000002f0


	//   ....[5]....
        /*01d0*/ 	.word	0x00000400


	//   ....[6]....
        /*01d4*/ 	.word	0x00000420


	//   ....[7]....
        /*01d8*/ 	.word	0x00000440


	//   ....[8]....
        /*01dc*/ 	.word	0x00001270


	//   ....[9]....
        /*01e0*/ 	.word	0x000012a0


	//   ....[10]....
        /*01e4*/ 	.word	0x000012c0


	//   ....[11]....
        /*01e8*/ 	.word	0x000012e0


	//   ....[12]....
        /*01ec*/ 	.word	0x00001300


	//   ....[13]....
        /*01f0*/ 	.word	0x00001350


	//   ....[14]....
        /*01f4*/ 	.word	0x00001370


	//   ....[15]....
        /*01f8*/ 	.word	0x00001390


	//   ....[16]....
        /*01fc*/ 	.word	0x000027c0


	//   ....[17]....
        /*0200*/ 	.word	0x00002820


	//   ....[18]....
        /*0204*/ 	.word	0x00002880


	//   ....[19]....
        /*0208*/ 	.word	0x000028e0


	//   ....[20]....
        /*020c*/ 	.word	0x00002940


	//----- nvinfo : EIATTR_VRC_CTA_INIT_COUNT
	.align		4
.L_12581:
        /*0210*/ 	.byte	0x02, 0x4a
	.zero		1
	.zero		1


	//----- nvinfo : EIATTR_SYSCALL_OFFSETS
	.align		4
        /*0214*/ 	.byte	0x04, 0x46
        /*0216*/ 	.short	(.L_12583 - .L_12582)


	//   ....[0]....
.L_12582:
        /*0218*/ 	.word	0x00000220


	//----- nvinfo : EIATTR_EXIT_INSTR_OFFSETS
	.align		4
.L_12583:
        /*021c*/ 	.byte	0x04, 0x1c
        /*021e*/ 	.short	(.L_12585 - .L_12584)


	//   ....[0]....
.L_12584:
        /*0220*/ 	.word	0x00002490


	//   ....[1]....
        /*0224*/ 	.word	0x000024f0


	//   ....[2]....
        /*0228*/ 	.word	0x00002770


	//----- nvinfo : EIATTR_CRS_STACK_SIZE
	.align		4
.L_12585:
        /*022c*/ 	.byte	0x04, 0x1e
        /*022e*/ 	.short	(.L_12587 - .L_12586)
.L_12586:
        /*0230*/ 	.word	0x00000000


	//----- nvinfo : EIATTR_CBANK_PARAM_SIZE
	.align		4
.L_12587:
        /*0234*/ 	.byte	0x03, 0x19
        /*0236*/ 	.short	0x007c


	//----- nvinfo : EIATTR_PARAM_CBANK
	.align		4
        /*0238*/ 	.byte	0x04, 0x0a
        /*023a*/ 	.short	(.L_12589 - .L_12588)
	.align		4
.L_12588:
        /*023c*/ 	.word	index@(.nv.constant0._ZN4vllm25paged_attention_v1_kernelI13__nv_bfloat16hLi120ELi32ELi128ELNS_18Fp8KVCacheDataTypeE1ELb0EEEvPT_PKS3_PKT0_S9_ifPKiSB_iPKfiiiSD_SD_iiiii)
        /*0240*/ 	.short	0x0380
        /*0242*/ 	.short	0x007c


	//----- nvinfo : EIATTR_SW_WAR
	.align		4
.L_12589:
        /*0244*/ 	.byte	0x04, 0x36
        /*0246*/ 	.short	(.L_12591 - .L_12590)
.L_12590:
        /*0248*/ 	.word	0x00000008
.L_12591:


//--------------------- .nv.info._ZN4vllm25paged_attention_v1_kernelI13__nv_bfloat16hLi112ELi32ELi128ELNS_18Fp8KVCacheDataTypeE1ELb0EEEvPT_PKS3_PKT0_S9_ifPKiSB_iPKfiiiSD_SD_iiiii --------------------------
	.section	.nv.info._ZN4vllm25paged_attention_v1_kernelI13__nv_bfloat16hLi112ELi32ELi128ELNS_18Fp8KVCacheDataTypeE1ELb0EEEvPT_PKS3_PKT0_S9_ifPKiSB_iPKfiiiSD_SD_iiiii,"",@"SHT_CUDA_INFO"
	.sectionflags	@""
	.align	4


	//----- nvinfo : EIATTR_CUDA_API_VERSION
	.align		4
        /*0000*/ 	.byte	0x04, 0x37
        /*0002*/ 	.short	(.L_12593 - .L_12592)
.L_12592:
        /*0004*/ 	.word	0x00000082


	//----- nvinfo : EIATTR_KPARAM_INFO
	.align		4
.L_12593:
        /*0008*/ 	.byte	0x04, 0x17
        /*000a*/ 	.short	(.L_12595 - .L_12594)
.L_12594:
        /*000c*/ 	.word	0x00000000
        /*0010*/ 	.short	0x0013
        /*0012*/ 	.short	0x0078
        /*0014*/ 	.byte	0x00, 0xf0, 0x11, 0x00


	//----- nvinfo : EIATTR_KPARAM_INFO
	.align		4
.L_12595:
        /*0018*/ 	.byte	0x04, 0x17
        /*001a*/ 	.short	(.L_12597 - .L_12596)
.L_12596:
        /*001c*/ 	.word	0x00000000
        /*0020*/ 	.short	0x0012
        /*0022*/ 	.short	0x0074
        /*0024*/ 	.byte	0x00, 0xf0, 0x11, 0x00


	//----- nvinfo : EIATTR_KPARAM_INFO
	.align		4
.L_12597:
        /*0028*/ 	.byte	0x04, 0x17
        /*002a*/ 	.short	(.L_12599 - .L_12598)
.L_12598:
        /*002c*/ 	.word	0x00000000
        /*0030*/ 	.short	0x0011
        /*0032*/ 	.short	0x0070
        /*0034*/ 	.byte	0x00, 0xf0, 0x11, 0x00


	//----- nvinfo : EIATTR_KPARAM_INFO
	.align		4
.L_12599:
        /*0038*/ 	.byte	0x04, 0x17
        /*003a*/ 	.short	(.L_12601 - .L_12600)
.L_12600:
        /*003c*/ 	.word	0x00000000
        /*0040*/ 	.short	0x0010
        /*0042*/ 	.short	0x006c
        /*0044*/ 	.byte	0x00, 0xf0, 0x11, 0x00


	//----- nvinfo : EIATTR_KPARAM_INFO
	.align		4
.L_12601:
        /*0048*/ 	.byte	0x04, 0x17
        /*004a*/ 	.short	(.L_12603 - .L_12602)
.L_12602:
        /*004c*/ 	.word	0x00000000
        /*0050*/ 	.short	0x000f
        /*0052*/ 	.short	0x0068
        /*0054*/ 	.byte	0x00, 0xf0, 0x11, 0x00


	//----- nvinfo : EIATTR_KPARAM_INFO
	.align		4
.L_12603:
        /*0058*/ 	.byte	0x04, 0x17
        /*005a*/ 	.short	(.L_12605 - .L_12604)
.L_12604:
        /*005c*/ 	.word	0x00000000
        /*0060*/ 	.short	0x000e
        /*0062*/ 	.short	0x0060
        /*0064*/ 	.byte	0x00, 0xf5, 0x21, 0x00


	//----- nvinfo : EIATTR_KPARAM_INFO
	.align		4
.L_12605:
        /*0068*/ 	.byte	0x04, 0x17
        /*006a*/ 	.short	(.L_12607 - .L_12606)
.L_12606:
        /*006c*/ 	.word	0x00000000
        /*0070*/ 	.short	0x000d
        /*0072*/ 	.short	0x0058
        /*0074*/ 	.byte	0x00, 0xf5, 0x21, 0x00


	//----- nvinfo : EIATTR_KPARAM_INFO
	.align		4
.L_12607:
        /*0078*/ 	.byte	0x04, 0x17
        /*007a*/ 	.short	(.L_12609 - .L_12608)
.L_12608:
        /*007c*/ 	.word	0x00000000
        /*0080*/ 	.short	0x000c
        /*0082*/ 	.short	0x0050
        /*0084*/ 	.byte	0x00, 0xf0, 0x11, 0x00


	//----- nvinfo : EIATTR_KPARAM_INFO
	.align		4
.L_12609:
        /*0088*/ 	.byte	0x04, 0x17
        /*008a*/ 	.short	(.L_12611 - .L_12610)
.L_12610:
        /*008c*/ 	.word	0x00000000
        /*0090*/ 	.short	0x000b
        /*0092*/ 	.short	0x004c
        /*0094*/ 	.byte	0x00, 0xf0, 0x11, 0x00


	//----- nvinfo : EIATTR_KPARAM_INFO
	.align		4
.L_12611:
        /*0098*/ 	.byte	0x04, 0x17
        /*009a*/ 	.short	(.L_12613 - .L_12612)
.L_12612:
        /*009c*/ 	.word	0x00000000
        /*00a0*/ 	.short	0x000a
        /*00a2*/ 	.short	0x0048
        /*00a4*/ 	.byte	0x00, 0xf0, 0x11, 0x00


	//----- nvinfo : EIATTR_KPARAM_INFO
	.align		4
.L_12613:
        /*00a8*/ 	.byte	0x04, 0x17
        /*00aa*/ 	.short	(.L_12615 - .L_12614)
.L_12614:
        /*00ac*/ 	.word	0x00000000
        /*00b0*/ 	.short	0x0009
        /*00b2*/ 	.short	0x0040
        /*00b4*/ 	.byte	0x00, 0xf5, 0x21, 0x00


	//----- nvinfo : EIATTR_KPARAM_INFO
	.align		4
.L_12615:
        /*00b8*/ 	.byte	0x04, 0x17
        /*00ba*/ 	.short	(.L_12617 - .L_12616)
.L_12616:
        /*00bc*/ 	.word	0x00000000
        /*00c0*/ 	.short	0x0008
        /*00c2*/ 	.short	0x0038
        /*00c4*/ 	.byte	0x00, 0xf0, 0x11, 0x00


	//----- nvinfo : EIATTR_KPARAM_INFO
	.align		4
.L_12617:
        /*00c8*/ 	.byte	0x04, 0x17
        /*00ca*/ 	.short	(.L_12619 - .L_12618)
.L_12618:
        /*00cc*/ 	.word	0x00000000
        /*00d0*/ 	.short	0x0007
        /*00d2*/ 	.short	0x0030
        /*00d4*/ 	.byte	0x00, 0xf5, 0x21, 0x00


	//----- nvinfo : EIATTR_KPARAM_INFO
	.align		4
.L_12619:
        /*00d8*/ 	.byte	0x04, 0x17
        /*00da*/ 	.short	(.L_12621 - .L_12620)
.L_12620:
        /*00dc*/ 	.word	0x00000000
        /*00e0*/ 	.short	0x0006
        /*00e2*/ 	.short	0x0028
        /*00e4*/ 	.byte	0x00, 0xf5, 0x21, 0x00


	//----- nvinfo : EIATTR_KPARAM_INFO
	.align		4
.L_12621:
        /*00e8*/ 	.byte	0x04, 0x17
        /*00ea*/ 	.short	(.L_12623 - .L_12622)
.L_12622:
        /*00ec*/ 	.word	0x00000000
        /*00f0*/ 	.short	0x0005
        /*00f2*/ 	.short	0x0024
        /*00f4*/ 	.byte	0x00, 0xf0, 0x11, 0x00


	//----- nvinfo : EIATTR_KPARAM_INFO
	.align		4
.L_12623:
        /*00f8*/ 	.byte	0x04, 0x17
        /*00fa*/ 	.short	(.L_12625 - .L_12624)
.L_12624:
        /*00fc*/ 	.word	0x00000000
        /*0100*/ 	.short	0x0004
        /*0102*/ 	.short	0x0020
        /*0104*/ 	.byte	0x00, 0xf0, 0x11, 0x00


	//----- nvinfo : EIATTR_KPARAM_INFO
	.align		4
.L_12625:
        /*0108*/ 	.byte	0x04, 0x17
        /*010a*/ 	.short	(.L_12627 - .L_12626)
.L_12626:
        /*010c*/ 	.word	0x00000000
        /*0110*/ 	.short	0x0003
        /*0112*/ 	.short	0x0018
        /*0114*/ 	.byte	0x00, 0xf5, 0x21, 0x00


	//----- nvinfo : EIATTR_KPARAM_INFO
	.align		4
.L_12627:
        /*0118*/ 	.byte	0x04, 0x17
        /*011a*/ 	.short	(.L_12629 - .L_12628)
.L_12628:
        /*011c*/ 	.word	0x00000000
        /*0120*/ 	.short	0x0002
        /*0122*/ 	.short	0x0010
        /*0124*/ 	.byte	0x00, 0xf5, 0x21, 0x00


	//----- nvinfo : EIATTR_KPARAM_INFO
	.align		4
.L_12629:
        /*0128*/ 	.byte	0x04, 0x17
        /*012a*/ 	.short	(.L_12631 - .L_12630)
.L_12630:
        /*012c*/ 	.word	0x00000000
        /*0130*/ 	.short	0x0001
        /*0132*/ 	.short	0x0008
        /*0134*/ 	.byte	0x00, 0xf5, 0x21, 0x00


	//----- nvinfo : EIATTR_KPARAM_INFO
	.align		4
.L_12631:
        /*0138*/ 	.byte	0x04, 0x17
        /*013a*/ 	.short	(.L_12633 - .L_12632)
.L_12632:
        /*013c*/ 	.word	0x00000000
        /*0140*/ 	.short	0x0000
        /*0142*/ 	.short	0x0000
        /*0144*/ 	.byte	0x00, 0xf5, 0x21, 0x00


	//----- nvinfo : EIATTR_SPARSE_MMA_MASK
	.align		4
.L_12633:
        /*0148*/ 	.byte	0x03, 0x50
        /*014a*/ 	.short	0x0000


	//----- nvinfo : EIATTR_MAXREG_COUNT
	.align		4
        /*014c*/ 	.byte	0x03, 0x1b
        /*014e*/ 	.short	0x00ff


	//----- nvinfo : EIATTR_NUM_BARRIERS
	.align		4
        /*0150*/ 	.byte	0x02, 0x4c
        /*0152*/ 	.byte	0x01
	.zero		1


	//----- nvinfo : EIATTR_EXTERNS
	.align		4
        /*0154*/ 	.byte	0x04, 0x0f
        /*0156*/ 	.short	(.L_12635 - .L_12634)


	//   ....[0]....
	.align		4
.L_12634:
        /*0158*/ 	.word	index@(__assertfail)


	//----- nvinfo : EIATTR_MERCURY_ISA_VERSION
	.align		4
.L_12635:
        /*015c*/ 	.byte	0x03, 0x5f
        /*015e*/ 	.short	0x0101


	//----- nvinfo : EIATTR_COOP_GROUP_MASK_REGIDS
	.align		4
        /*0160*/ 	.byte	0x04, 0x29
        /*0162*/ 	.short	(.L_12637 - .L_12636)


	//   ....[0]....
.L_12636:
        /*0164*/ 	.word	0xffffffff


	//   ....[1]....
        /*0168*/ 	.word	0xffffffff


	//   ....[2]....
        /*016c*/ 	.word	0xffffffff


	//   ....[3]....
        /*0170*/ 	.word	0xffffffff


	//   ....[4]....
        /*0174*/ 	.word	0xffffffff


	//   ....[5]....
        /*0178*/ 	.word	0xffffffff


	//   ....[6]....
        /*017c*/ 	.word	0xffffffff


	//   ....[7]....
        /*0180*/ 	.word	0xffffffff


	//   ....[8]....
        /*0184*/ 	.word	0xffffffff


	//   ....[9]....
        /*0188*/ 	.word	0xffffffff


	//   ....[10]....
        /*018c*/ 	.word	0xffffffff


	//   ....[11]....
        /*0190*/ 	.word	0xffffffff


	//   ....[12]....
        /*0194*/ 	.word	0xffffffff


	//   ....[13]....
        /*0198*/ 	.word	0xffffffff


	//   ....[14]....
        /*019c*/ 	.word	0xffffffff


	//   ....[15]....
        /*01a0*/ 	.word	0xffffffff


	//   ....[16]....
        /*01a4*/ 	.word	0x0500000f


	//   ....[17]....
        /*01a8*/ 	.word	0x0500000f


	//   ....[18]....
        /*01ac*/ 	.word	0x0500000f


	//   ....[19]....
        /*01b0*/ 	.word	0x0500000f


	//   ....[20]....
        /*01b4*/ 	.word	0x0500000f


	//----- nvinfo : EIATTR_COOP_GROUP_INSTR_OFFSETS
	.align		4
.L_12637:
        /*01b8*/ 	.byte	0x04, 0x28
        /*01ba*/ 	.short	(.L_12639 - .L_12638)


	//   ....[0]....
.L_12638:
        /*01bc*/ 	.word	0x00000270


	//   ....[1]....
        /*01c0*/ 	.word	0x00000290


	//   ....[2]....
        /*01c4*/ 	.word	0x000002b0


	//   ....[3]....
        /*01c8*/ 	.word	0x000002d0


	//   ....[4]....
        /*01cc*/ 	.word	0x000002f0


	//   ....[5]....
        /*01d0*/ 	.word	0x00000400


	//   ....[6]....
        /*01d4*/ 	.word	0x00000420


	//   ....[7]....
        /*01d8*/ 	.word	0x00000440


	//   ....[8]....
        /*01dc*/ 	.word	0x00001270


	//   ....[9]....
        /*01e0*/ 	.word	0x000012a0


	//   ....[10]....
        /*01e4*/ 	.word	0x000012c0


	//   ....[11]....
        /*01e8*/ 	.word	0x000012e0


	//   ....[12]....
        /*01ec*/ 	.word	0x00001300


	//   ....[13]....
        /*01f0*/ 	.word	0x00001350


	//   ....[14]....
        /*01f4*/ 	.word	0x00001370


	//   ....[15]....
        /*01f8*/ 	.word	0x00001390


	//   ....[16]....
        /*01fc*/ 	.word	0x00002730


	//   ....[17]....
        /*0200*/ 	.word	0x00002790


	//   ....[18]....
        /*0204*/ 	.word	0x000027f0


	//   ....[19]....
        /*0208*/ 	.word	0x00002850


	//   ....[20]....
        /*020c*/ 	.word	0x000028b0


	//----- nvinfo : EIATTR_VRC_CTA_INIT_COUNT
	.align		4
.L_12639:
        /*0210*/ 	.byte	0x02, 0x4a
	.zero		1
	.zero		1


	//----- nvinfo : EIATTR_SYSCALL_OFFSETS
	.align		4
        /*0214*/ 	.byte	0x04, 0x46
        /*0216*/ 	.short	(.L_12641 - .L_12640)


	//   ....[0]....
.L_12640:
        /*0218*/ 	.word	0x00000220


	//----- nvinfo : EIATTR_EXIT_INSTR_OFFSETS
	.align		4
.L_12641:
        /*021c*/ 	.byte	0x04, 0x1c
        /*021e*/ 	.short	(.L_12643 - .L_12642)


	//   ....[0]....
.L_12642:
        /*0220*/ 	.word	0x00002420


	//   ....[1]....
        /*0224*/ 	.word	0x00002480


	//   ....[2]....
        /*0228*/ 	.word	0x000026e0


	//----- nvinfo : EIATTR_CRS_STACK_SIZE
	.align		4
.L_12643:
        /*022c*/ 	.byte	0x04, 0x1e
        /*022e*/ 	.short	(.L_12645 - .L_12644)
.L_12644:
        /*0230*/ 	.word	0x00000000


	//----- nvinfo : EIATTR_CBANK_PARAM_SIZE
	.align		4
.L_12645:
        /*0234*/ 	.byte	0x03, 0x19
        /*0236*/ 	.short	0x007c


	//----- nvinfo : EIATTR_PARAM_CBANK
	.align		4
        /*0238*/ 	.byte	0x04, 0x0a
        /*023a*/ 	.short	(.L_12647 - .L_12646)
	.align		4
.L_12646:
        /*023c*/ 	.word	index@(.nv.constant0._ZN4vllm25paged_attention_v1_kernelI13__nv_bfloat16hLi112ELi32ELi128ELNS_18Fp8KVCacheDataTypeE1ELb0EEEvPT_PKS3_PKT0_S9_ifPKiSB_iPKfiiiSD_SD_iiiii)
        /*0240*/ 	.short	0x0380
        /*0242*/ 	.short	0x007c


	//----- nvinfo : EIATTR_SW_WAR
	.align		4
.L_12647:
        /*0244*/ 	.byte	0x04, 0x36
        /*0246*/ 	.short	(.L_12649 - .L_12648)
.L_12648:
        /*0248*/ 	.word	0x00000008
.L_12649:


//--------------------- .nv.info._ZN4vllm25paged_attention_v1_kernelI13__nv_bfloat16hLi96ELi32ELi128ELNS_18Fp8KVCacheDataTypeE1ELb0EEEvPT_PKS3_PKT0_S9_ifPKiSB_iPKfiiiSD_SD_iiiii --------------------------
	.section	.nv.info._ZN4vllm25paged_attention_v1_kernelI13__nv_bfloat16hLi96ELi32ELi128ELNS_18Fp8KVCacheDataTypeE1ELb0EEEvPT_PKS3_PKT0_S9_ifPKiSB_iPKfiiiSD_SD_iiiii,"",@"SHT_CUDA_INFO"
	.sectionflags	@""
	.align	4


	//----- nvinfo : EIATTR_CUDA_API_VERSION
	.align		4
        /*0000*/ 	.byte	0x04, 0x37
        /*0002*/ 	.short	(.L_12651 - .L_12650)
.L_12650:
        /*0004*/ 	.word	0x00000082


	//----- nvinfo : EIATTR_KPARAM_INFO
	.align		4
.L_12651:
        /*0008*/ 	.byte	0x04, 0x17
        /*000a*/ 	.short	(.L_12653 - .L_12652)
.L_12652:
        /*000c*/ 	.word	0x00000000
        /*0010*/ 	.short	0x0013
        /*0012*/ 	.short	0x0078
        /*0014*/ 	.byte	0x00, 0xf0, 0x11, 0x00


	//----- nvinfo : EIATTR_KPARAM_INFO
	.align		4
.L_12653:
        /*0018*/ 	.byte	0x04, 0x17
        /*001a*/ 	.short	(.L_12655 - .L_12654)
.L_12654:
        /*001c*/ 	.word	0x00000000
        /*0020*/ 	.short	0x0012
        /*0022*/ 	.short	0x0074
        /*0024*/ 	.byte	0x00, 0xf0, 0x11, 0x00


	//----- nvinfo : EIATTR_KPARAM_INFO
	.align		4
.L_12655:
        /*0028*/ 	.byte	0x04, 0x17
        /*002a*/ 	.short	(.L_12657 - .L_12656)
.L_12656:
        /*002c*/ 	.word	0x00000000
        /*0030*/ 	.short	0x0011
        /*0032*/ 	.short	0x0070
        /*0034*/ 	.byte	0x00, 0xf0, 0x11, 0x00


	//----- nvinfo : EIATTR_KPARAM_INFO
	.align		4
.L_12657:
        /*0038*/ 	.byte	0x04, 0x17
        /*003a*/ 	.short	(.L_12659 - .L_12658)
.L_12658:
        /*003c*/ 	.word	0x00000000
        /*0040*/ 	.short	0x0010
        /*0042*/ 	.short	0x006c
        /*0044*/ 	.byte	0x00, 0xf0, 0x11, 0x00


	//----- nvinfo : EIATTR_KPARAM_INFO
	.align		4
.L_12659:
        /*0048*/ 	.byte	0x04, 0x17
        /*004a*/ 	.short	(.L_12661 - .L_12660)
.L_12660:
        /*004c*/ 	.word	0x00000000
        /*0050*/ 	.short	0x000f
        /*0052*/ 	.short	0x0068
        /*0054*/ 	.byte	0x00, 0xf0, 0x11, 0x00


	//----- nvinfo : EIATTR_KPARAM_INFO
	.align		4
.L_12661:
        /*0058*/ 	.byte	0x04, 0x17
        /*005a*/ 	.short	(.L_12663 - .L_12662)
.L_12662:
        /*005c*/ 	.word	0x00000000
        /*0060*/ 	.short	0x000e
        /*0062*/ 	.short	0x0060
        /*0064*/ 	.byte	0x00, 0xf5, 0x21, 0x00


	//----- nvinfo : EIATTR_KPARAM_INFO
	.align		4
.L_12663:
        /*0068*/ 	.byte	0x04, 0x17
        /*006a*/ 	.short	(.L_12665 - .L_12664)
.L_12664:
        /*006c*/ 	.word	0x00000000
        /*0070*/ 	.short	0x000d
        /*0072*/ 	.short	0x0058
        /*0074*/ 	.byte	0x00, 0xf5, 0x21, 0x00


	//----- nvinfo : EIATTR_KPARAM_INFO
	.align		4
.L_12665:
        /*0078*/ 	.byte	0x04, 0x17
        /*007a*/ 	.short	(.L_12667 - .L_12666)
.L_12666:
        /*007c*/ 	.word	0x00000000
        /*0080*/ 	.short	0x000c
        /*0082*/ 	.short	0x0050
        /*0084*/ 	.byte	0x00, 0xf0, 0x11, 0x00


	//----- nvinfo : EIATTR_KPARAM_INFO
	.align		4
.L_12667:
        /*0088*/ 	.byte	0x04, 0x17
        /*008a*/ 	.short	(.L_12669 - .L_12668)
.L_12668:
        /*008c*/ 	.word	0x00000000
        /*0090*/ 	.short	0x000b
        /*0092*/ 	.short	0x004c
        /*0094*/ 	.byte	0x00, 0xf0, 0x11, 0x00


	//----- nvinfo : EIATTR_KPARAM_INFO
	.align		4
.L_12669:
        /*0098*/ 	.byte	0x04, 0x17
        /*009a*/ 	.short	(.L_12671 - .L_12670)
.L_12670:
        /*009c*/ 	.word	0x00000000
        /*00a0*/ 	.short	0x000a
        /*00a2*/ 	.short	0x0048
        /*00a4*/ 	.byte	0x00, 0xf0, 0x11, 0x00


	//----- nvinfo : EIATTR_KPARAM_INFO
	.align		4
.L_12671:
        /*00a8*/ 	.byte	0x04, 0x17
        /*00aa*/ 	.short	(.L_12673 - .L_12672)
.L_12672:
        /*00ac*/ 	.word	0x00000000
        /*00b0*/ 	.short	0x0009
        /*00b2*/ 	.short	0x0040
        /*00b4*/ 	.byte	0x00, 0xf5, 0x21, 0x00


	//----- nvinfo : EIATTR_KPARAM_INFO
	.align		4
.L_12673:
        /*00b8*/ 	.byte	0x04, 0x17
        /*00ba*/ 	.short	(.L_12675 - .L_12674)
.L_12674:
        /*00bc*/ 	.word	0x00000000
        /*00c0*/ 	.short	0x0008
        /*00c2*/ 	.short	0x0038
        /*00c4*/ 	.byte	0x00, 0xf0, 0x11, 0x00


	//----- nvinfo : EIATTR_KPARAM_INFO
	.align		4
.L_12675:
        /*00c8*/ 	.byte	0x04, 0x17
        /*00ca*/ 	.short	(.L_12677 - .L_12676)
.L_12676:
        /*00cc*/ 	.word	0x00000000
        /*00d0*/ 	.short	0x0007
        /*00d2*/ 	.short	0x0030
        /*00d4*/ 	.byte	0x00, 0xf5, 0x21, 0x00


	//----- nvinfo : EIATTR_KPARAM_INFO
	.align		4
.L_12677:
        /*00d8*/ 	.byte	0x04, 0x17
        /*00da*/ 	.short	(.L_12679 - .L_12678)
.L_12678:
        /*00dc*/ 	.word	0x00000000
        /*00e0*/ 	.short	0x0006
        /*00e2*/ 	.short	0x0028
        /*00e4*/ 	.byte	0x00, 0xf5, 0x21, 0x00


	//----- nvinfo : EIATTR_KPARAM_INFO
	.align		4
.L_12679:
        /*00e8*/ 	.byte	0x04, 0x17
        /*00ea*/ 	.short	(.L_12681 - .L_12680)
.L_12680:
        /*00ec*/ 	.word	0x00000000
        /*00f0*/ 	.short	0x0005
        /*00f2*/ 	.short	0x0024
        /*00f4*/ 	.byte	0x00, 0xf0, 0x11, 0x00


	//----- nvinfo : EIATTR_KPARAM_INFO
	.align		4
.L_12681:
        /*00f8*/ 	.byte	0x04, 0x17
        /*00fa*/ 	.short	(.L_12683 - .L_12682)
.L_12682:
        /*00fc*/ 	.word	0x00000000
        /*0100*/ 	.short	0x0004
        /*0102*/ 	.short	0x0020
        /*0104*/ 	.byte	0x00, 0xf0, 0x11, 0x00


	//----- nvinfo : EIATTR_KPARAM_INFO
	.align		4
.L_12683:
        /*0108*/ 	.byte	0x04, 0x17
        /*010a*/ 	.short	(.L_12685 - .L_12684)
.L_12684:
        /*010c*/ 	.word	0x00000000
        /*0110*/ 	.short	0x0003
        /*0112*/ 	.short	0x0018
        /*0114*/ 	.byte	0x00, 0xf5, 0x21, 0x00


	//----- nvinfo : EIATTR_KPARAM_INFO
	.align		4
.L_12685:
        /*0118*/ 	.byte	0x04, 0x17
        /*011a*/ 	.short	(.L_12687 - .L_12686)
.L_12686:
        /*011c*/ 	.word	0x00000000
        /*0120*/ 	.short	0x0002
        /*0122*/ 	.short	0x0010
        /*0124*/ 	.byte	0x00, 0xf5, 0x21, 0x00


	//----- nvinfo : EIATTR_KPARAM_INFO
	.align		4
.L_12687:
        /*0128*/ 	.byte	0x04, 0x17
        /*012a*/ 	.short	(.L_12689 - .L_12688)
.L_12688:
        /*012c*/ 	.word	0x00000000
        /*0130*/ 	.short	0x0001
        /*0132*/ 	.short	0x0008
        /*0134*/ 	.byte	0x00, 0xf5, 0x21, 0x00


	//----- nvinfo : EIATTR_KPARAM_INFO
	.align		4
.L_12689:
        /*0138*/ 	.byte	0x04, 0x17
        /*013a*/ 	.short	(.L_12691 - .L_12690)
.L_12690:
        /*013c*/ 	.word	0x00000000
        /*0140*/ 	.short	0x0000
        /*0142*/ 	.short	0x0000
        /*0144*/ 	.byte	0x00, 0xf5, 0x21, 0x00


	//----- nvinfo : EIATTR_SPARSE_MMA_MASK
	.align		4
.L_12691:
        /*0148*/ 	.byte	0x03, 0x50
        /*014a*/ 	.short	0x0000


	//----- nvinfo : EIATTR_MAXREG_COUNT
	.align		4
        /*014c*/ 	.byte	0x03, 0x1b
        /*014e*/ 	.short	0x00ff


	//----- nvinfo : EIATTR_NUM_BARRIERS
	.align		4
        /*0150*/ 	.byte	0x02, 0x4c
        /*0152*/ 	.byte	0x01
	.zero		1


	//----- nvinfo : EIATTR_EXTERNS
	.align		4
        /*0154*/ 	.byte	0x04, 0x0f
        /*0156*/ 	.short	(.L_12693 - .L_12692)


	//   ....[0]....
	.align		4
.L_12692:
        /*0158*/ 	.word	index@(__assertfail)


	//----- nvinfo : EIATTR_MERCURY_ISA_VERSION
	.align		4
.L_12693:
        /*015c*/ 	.byte	0x03, 0x5f
        /*015e*/ 	.short	0x0101


	//----- nvinfo : EIATTR_COOP_GROUP_MASK_REGIDS
	.align		4
        /*0160*/ 	.byte	0x04, 0x29
        /*0162*/ 	.short	(.L_12695 - .L_12694)


	//   ....[0]....
.L_12694:
        /*0164*/ 	.word	0xffffffff


	//   ....[1]....
        /*0168*/ 	.word	0xffffffff


	//   ....[2]....
        /*016c*/ 	.word	0xffffffff


	//   ....[3]....
        /*0170*/ 	.word	0xffffffff


	//   ....[4]....
        /*0174*/ 	.word	0xffffffff


	//   ....[5]....
        /*0178*/ 	.word	0xffffffff


	//   ....[6]....
        /*017c*/ 	.word	0xffffffff


	//   ....[7]....
        /*0180*/ 	.word	0xffffffff


	//   ....[8]....
        /*0184*/ 	.word	0xffffffff


	//   ....[9]....
        /*0188*/ 	.word	0xffffffff


	//   ....[10]....
        /*018c*/ 	.word	0xffffffff


	//   ....[11]....
        /*0190*/ 	.word	0xffffffff


	//   ....[12]....
        /*0194*/ 	.word	0xffffffff


	//   ....[13]....
        /*0198*/ 	.word	0xffffffff


	//   ....[14]....
        /*019c*/ 	.word	0xffffffff


	//   ....[15]....
        /*01a0*/ 	.word	0xffffffff


	//   ....[16]....
        /*01a4*/ 	.word	0x0500000f


	//   ....[17]....
        /*01a8*/ 	.word	0x0500000f


	//   ....[18]....
        /*01ac*/ 	.word	0x0500000f


	//   ....[19]....
        /*01b0*/ 	.word	0x0500000f


	//   ....[20]....
        /*01b4*/ 	.word	0x0500000f


	//----- nvinfo : EIATTR_COOP_GROUP_INSTR_OFFSETS
	.align		4
.L_12695:
        /*01b8*/ 	.byte	0x04, 0x28
        /*01ba*/ 	.short	(.L_12697 - .L_12696)


	//   ....[0]....
.L_12696:
        /*01bc*/ 	.word	0x00000270


	//   ....[1]....
        /*01c0*/ 	.word	0x00000290


	//   ....[2]....
        /*01c4*/ 	.word	0x000002b0


	//   ....[3]....
        /*01c8*/ 	.word	0x000002d0


	//   ....[4]....
        /*01cc*/ 	.word	0x000002f0


	//   ....[5]....
        /*01d0*/ 	.word	0x00000400


	//   ....[6]....
        /*01d4*/ 	.word	0x00000420


	//   ....[7]....
        /*01d8*/ 	.word	0x00000440


	//   ....[8]....
        /*01dc*/ 	.word	0x00001270


	//   ....[9]....
        /*01e0*/ 	.word	0x000012a0


	//   ....[10]....
        /*01e4*/ 	.word	0x000012c0


	//   ....[11]....
        /*01e8*/ 	.word	0x000012e0


	//   ....[12]....
        /*01ec*/ 	.word	0x00001300


	//   ....[13]....
        /*01f0*/ 	.word	0x00001350


	//   ....[14]....
        /*01f4*/ 	.word	0x00001370


	//   ....[15]....
        /*01f8*/ 	.word	0x00001390


	//   ....[16]....
        /*01fc*/ 	.word	0x00002620


	//   ....[17]....
        /*0200*/ 	.word	0x00002680


	//   ....[18]....
        /*0204*/ 	.word	0x000026e0


	//   ....[19]....
        /*0208*/ 	.word	0x00002740


	//   ....[20]....
        /*020c*/ 	.word	0x000027a0


	//----- nvinfo : EIATTR_VRC_CTA_INIT_COUNT
	.align		4
.L_12697:
        /*0210*/ 	.byte	0x02, 0x4a
	.zero		1
	.zero		1


	//----- nvinfo : EIATTR_SYSCALL_OFFSETS
	.align		4
        /*0214*/ 	.byte	0x04, 0x46
        /*0216*/ 	.short	(.L_12699 - .L_12698)


	//   ....[0]....
.L_12698:
        /*0218*/ 	.word	0x00000220


	//----- nvinfo : EIATTR_EXIT_INSTR_OFFSETS
	.align		4
.L_12699:
        /*021c*/ 	.byte	0x04, 0x1c
        /*021e*/ 	.short	(.L_12701 - .L_12700)


	//   ....[0]....
.L_12700:
        /*0220*/ 	.word	0x00002350


	//   ....[1]....
        /*0224*/ 	.word	0x000023b0


	//   ....[2]....
        /*0228*/ 	.word	0x000025d0


	//----- nvinfo : EIATTR_CRS_STACK_SIZE
	.align		4
.L_12701:
        /*022c*/ 	.byte	0x04, 0x1e
        /*022e*/ 	.short	(.L_12703 - .L_12702)
.L_12702:
        /*0230*/ 	.word	0x00000000


	//----- nvinfo : EIATTR_CBANK_PARAM_SIZE
	.align		4
.L_12703:
        /*0234*/ 	.byte	0x03, 0x19
        /*0236*/ 	.short	0x007c


	//----- nvinfo : EIATTR_PARAM_CBANK
	.align		4
        /*0238*/ 	.byte	0x04, 0x0a
        /*023a*/ 	.short	(.L_12705 - .L_12704)
	.align		4
.L_12704:
        /*023c*/ 	.word	index@(.nv.constant0._ZN4vllm25paged_attention_v1_kernelI13__nv_bfloat16hLi96ELi32ELi128ELNS_18Fp8KVCacheDataTypeE1ELb0EEEvPT_PKS3_PKT0_S9_ifPKiSB_iPKfiiiSD_SD_iiiii)
        /*0240*/ 	.short	0x0380
        /*0242*/ 	.short	0x007c


	//----- nvinfo : EIATTR_SW_WAR
	.align		4
.L_12705:
        /*0244*/ 	.byte	0x04, 0x36
        /*0246*/ 	.short	(.L_12707 - .L_12706)
.L_12706:
        /*0248*/ 	.word	0x00000008
.L_12707:


//--------------------- .nv.info._ZN4vllm25paged_attention_v1_kernelI13__nv_bfloat16hLi80ELi32ELi128ELNS_18Fp8KVCacheDataTypeE1ELb0EEEvPT_PKS3_PKT0_S9_ifPKiSB_iPKfiiiSD_SD_iiiii --------------------------
	.section	.nv.info._ZN4vllm25paged_attention_v1_kernelI13__nv_bfloat16hLi80ELi32ELi128ELNS_18Fp8KVCacheDataTypeE1ELb0EEEvPT_PKS3_PKT0_S9_ifPKiSB_iPKfiiiSD_SD_iiiii,"",@"SHT_CUDA_INFO"
	.sectionflags	@""
	.align	4


	//----- nvinfo : EIATTR_CUDA_API_VERSION
	.align		4
        /*0000*/ 	.byte	0x04, 0x37
        /*0002*/ 	.short	(.L_12709 - .L_12708)
.L_12708:
        /*0004*/ 	.word	0x00000082


	//----- nvinfo : EIATTR_KPARAM_INFO
	.align		4
.L_12709:
        /*0008*/ 	.byte	0x04, 0x17
        /*000a*/ 	.short	(.L_12711 - .L_12710)
.L_12710:
        /*000c*/ 	.word	0x00000000
        /*0010*/ 	.short	0x0013
        /*0012*/ 	.short	0x0078
        /*0014*/ 	.byte	0x00, 0xf0, 0x11, 0x00


	//----- nvinfo : EIATTR_KPARAM_INFO
	.align		4
.L_12711:
        /*0018*/ 	.byte	0x04, 0x17
        /*001a*/ 	.short	(.L_12713 - .L_12712)
.L_12712:
        /*001c*/ 	.word	0x00000000
        /*0020*/ 	.short	0x0012
        /*0022*/ 	.short	0x0074
        /*0024*/ 	.byte	0x00, 0xf0, 0x11, 0x00


	//----- nvinfo : EIATTR_KPARAM_INFO
	.align		4
.L_12713:
        /*0028*/ 	.byte	0x04, 0x17
        /*002a*/ 	.short	(.L_12715 - .L_12714)
.L_12714:
        /*002c*/ 	.word	0x00000000
        /*0030*/ 	.short	0x0011
        /*0032*/ 	.short	0x0070
        /*0034*/ 	.byte	0x00, 0xf0, 0x11, 0x00


	//----- nvinfo : EIATTR_KPARAM_INFO
	.align		4
.L_12715:
        /*0038*/ 	.byte	0x04, 0x17
        /*003a*/ 	.short	(.L_12717 - .L_12716)
.L_12716:
        /*003c*/ 	.word	0x00000000
        /*0040*/ 	.short	0x0010
        /*0042*/ 	.short	0x006c
        /*0044*/ 	.byte	0x00, 0xf0, 0x11, 0x00


	//----- nvinfo : EIATTR_KPARAM_INFO
	.align		4
.L_12717:
        /*0048*/ 	.byte	0x04, 0x17
        /*004a*/ 	.short	(.L_12719 - .L_12718)
.L_12718:
        /*004c*/ 	.word	0x00000000
        /*0050*/ 	.short	0x000f
        /*0052*/ 	.short	0x0068
        /*0054*/ 	.byte	0x00, 0xf0, 0x11, 0x00


	//----- nvinfo : EIATTR_KPARAM_INFO
	.align		4
.L_12719:
        /*0058*/ 	.byte	0x04, 0x17
        /*005a*/ 	.short	(.L_12721 - .L_12720)
.L_12720:
        /*005c*/ 	.word	0x00000000
        /*0060*/ 	.short	0x000e
        /*0062*/ 	.short	0x0060
        /*0064*/ 	.byte	0x00, 0xf5, 0x21, 0x00


	//----- nvinfo : EIATTR_KPARAM_INFO
	.align		4
.L_12721:
        /*0068*/ 	.byte	0x04, 0x17
        /*006a*/ 	.short	(.L_12723 - .L_12722)
.L_12722:
        /*006c*/ 	.word	0x00000000
        /*0070*/ 	.short	0x000d
        /*0072*/ 	.short	0x0058
        /*0074*/ 	.byte	0x00, 0xf5, 0x21, 0x00


	//----- nvinfo : EIATTR_KPARAM_INFO
	.align		4
.L_12723:
        /*0078*/ 	.byte	0x04, 0x17
        /*007a*/ 	.short	(.L_12725 - .L_12724)
.L_12724:
        /*007c*/ 	.word	0x00000000
        /*0080*/ 	.short	0x000c
        /*0082*/ 	.short	0x0050
        /*0084*/ 	.byte	0x00, 0xf0, 0x11, 0x00


	//----- nvinfo : EIATTR_KPARAM_INFO
	.align		4
.L_12725:
        /*0088*/ 	.byte	0x04, 0x17
        /*008a*/ 	.short	(.L_12727 - .L_12726)
.L_12726:
        /*008c*/ 	.word	0x00000000
        /*0090*/ 	.short	0x000b
        /*0092*/ 	.short	0x004c
        /*0094*/ 	.byte	0x00, 0xf0, 0x11, 0x00


	//----- nvinfo : EIATTR_KPARAM_INFO
	.align		4
.L_12727:
        /*0098*/ 	.byte	0x04, 0x17
        /*009a*/ 	.short	(.L_12729 - .L_12728)
.L_12728:
        /*009c*/ 	.word	0x00000000
        /*00a0*/ 	.short	0x000a
        /*00a2*/ 	.short	0x0048
        /*00a4*/ 	.byte	0x00, 0xf0, 0x11, 0x00


	//----- nvinfo : EIATTR_KPARAM_INFO
	.align		4
.L_12729:
        /*00a8*/ 	.byte	0x04, 0x17
        /*00aa*/ 	.short	(.L_12731 - .L_12730)
.L_12730:
        /*00ac*/ 	.word	0x00000000
        /*00b0*/ 	.short	0x0009
        /*00b2*/ 	.short	0x0040
        /*00b4*/ 	.byte	0x00, 0xf5, 0x21, 0x00


	//----- nvinfo : EIATTR_KPARAM_INFO
	.align		4
.L_12731:
        /*00b8*/ 	.byte	0x04, 0x17
        /*00ba*/ 	.short	(.L_12733 - .L_12732)
.L_12732:
        /*00bc*/ 	.word	0x00000000
        /*00c0*/ 	.short	0x0008
        /*00c2*/ 	.short	0x0038
        /*00c4*/ 	.byte	0x00, 0xf0, 0x11, 0x00


	//----- nvinfo : EIATTR_KPARAM_INFO
	.align		4
.L_12733:
        /*00c8*/ 	.byte	0x04, 0x17
        /*00ca*/ 	.short	(.L_12735 - .L_12734)
.L_12734:
        /*00cc*/ 	.word	0x00000000
        /*00d0*/ 	.short	0x0007
        /*00d2*/ 	.short	0x0030
        /*00d4*/ 	.byte	0x00, 0xf5, 0x21, 0x00


	//----- nvinfo : EIATTR_KPARAM_INFO
	.align		4
.L_12735:
        /*00d8*/ 	.byte	0x04, 0x17
        /*00da*/ 	.short	(.L_12737 - .L_12736)
.L_12736:
        /*00dc*/ 	.word	0x00000000
        /*00e0*/ 	.short	0x0006
        /*00e2*/ 	.short	0x0028
        /*00e4*/ 	.byte	0x00, 0xf5, 0x21, 0x00


	//----- nvinfo : EIATTR_KPARAM_INFO
	.align		4
.L_12737:
        /*00e8*/ 	.byte	0x04, 0x17
        /*00ea*/ 	.short	(.L_12739 - .L_12738)
.L_12738:
        /*00ec*/ 	.word	0x00000000
        /*00f0*/ 	.short	0x0005
        /*00f2*/ 	.short	0x0024
        /*00f4*/ 	.byte	0x00, 0xf0, 0x11, 0x00


	//----- nvinfo : EIATTR_KPARAM_INFO
	.align		4
.L_12739:
        /*00f8*/ 	.byte	0x04, 0x17
        /*00fa*/ 	.short	(.L_12741 - .L_12740)
.L_12740:
        /*00fc*/ 	.word	0x00000000
        /*0100*/ 	.short	0x0004
        /*0102*/ 	.short	0x0020
        /*0104*/ 	.byte	0x00, 0xf0, 0x11, 0x00


	//----- nvinfo : EIATTR_KPARAM_INFO
	.align		4
.L_12741:
        /*0108*/ 	.byte	0x04, 0x17
        /*010a*/ 	.short	(.L_12743 - .L_12742)
.L_12742:
        /*010c*/ 	.word	0x00000000
        /*0110*/ 	.short	0x0003
        /*0112*/ 	.short	0x0018
        /*0114*/ 	.byte	0x00, 0xf5, 0x21, 0x00


	//----- nvinfo : EIATTR_KPARAM_INFO
	.align		4
.L_12743:
        /*0118*/ 	.byte	0x04, 0x17
        /*011a*/ 	.short	(.L_12745 - .L_12744)
.L_12744:
        /*011c*/ 	.word	0x00000000
        /*0120*/ 	.short	0x0002
        /*0122*/ 	.short	0x0010
        /*0124*/ 	.byte	0x00, 0xf5, 0x21, 0x00


	//----- nvinfo : EIATTR_KPARAM_INFO
	.align		4
.L_12745:
        /*0128*/ 	.byte	0x04, 0x17
        /*012a*/ 	.short	(.L_12747 - .L_12746)
.L_12746:
        /*012c*/ 	.word	0x00000000
        /*0130*/ 	.short	0x0001
        /*0132*/ 	.short	0x0008
        /*0134*/ 	.byte	0x00, 0xf5, 0x21, 0x00


	//----- nvinfo : EIATTR_KPARAM_INFO
	.align		4
.L_12747:
        /*0138*/ 	.byte	0x04, 0x17
        /*013a*/ 	.short	(.L_12749 - .L_12748)
.L_12748:
        /*013c*/ 	.word	0x00000000
        /*0140*/ 	.short	0x0000
        /*0142*/ 	.short	0x0000
        /*0144*/ 	.byte	0x00, 0xf5, 0x21, 0x00


	//----- nvinfo : EIATTR_SPARSE_MMA_MASK
	.align		4
.L_12749:
        /*0148*/ 	.byte	0x03, 0x50
        /*014a*/ 	.short	0x0000


	//----- nvinfo : EIATTR_MAXREG_COUNT
	.align		4
        /*014c*/ 	.byte	0x03, 0x1b
        /*014e*/ 	.short	0x00ff


	//----- nvinfo : EIATTR_NUM_BARRIERS
	.align		4
        /*0150*/ 	.byte	0x02, 0x4c
        /*0152*/ 	.byte	0x01
	.zero		1


	//----- nvinfo : EIATTR_EXTERNS
	.align		4
        /*0154*/ 	.byte	0x04, 0x0f
        /*0156*/ 	.short	(.L_12751 - .L_12750)


	//   ....[0]....
	.align		4
.L_12750:
        /*0158*/ 	.word	index@(__assertfail)


	//----- nvinfo : EIATTR_MERCURY_ISA_VERSION
	.align		4
.L_12751:
        /*015c*/ 	.byte	0x03, 0x5f
        /*015e*/ 	.short	0x0101


	//----- nvinfo : EIATTR_COOP_GROUP_MASK_REGIDS
	.align		4
        /*0160*/ 	.byte	0x04, 0x29
        /*0162*/ 	.short	(.L_12753 - .L_12752)


	//   ....[0]....
.L_12752:
        /*0164*/ 	.word	0xffffffff


	//   ....[1]....
        /*0168*/ 	.word	0xffffffff


	//   ....[2]....
        /*016c*/ 	.word	0xffffffff


	//   ....[3]....
        /*0170*/ 	.word	0xffffffff


	//   ....[4]....
        /*0174*/ 	.word	0xffffffff


	//   ....[5]....
        /*0178*/ 	.word	0xffffffff


	//   ....[6]....
        /*017c*/ 	.word	0xffffffff


	//   ....[7]....
        /*0180*/ 	.word	0xffffffff


	//   ....[8]....
        /*0184*/ 	.word	0xffffffff


	//   ....[9]....
        /*0188*/ 	.word	0xffffffff


	//   ....[10]....
        /*018c*/ 	.word	0xffffffff


	//   ....[11]....
        /*0190*/ 	.word	0xffffffff


	//   ....[12]....
        /*0194*/ 	.word	0xffffffff


	//   ....[13]....
        /*0198*/ 	.word	0xffffffff


	//   ....[14]....
        /*019c*/ 	.word	0xffffffff


	//   ....[15]....
        /*01a0*/ 	.word	0xffffffff


	//   ....[16]....
        /*01a4*/ 	.word	0x0500000f


	//   ....[17]....
        /*01a8*/ 	.word	0x0500000f


	//   ....[18]....
        /*01ac*/ 	.word	0x0500000f


	//   ....[19]....
        /*01b0*/ 	.word	0x0500000f


	//   ....[20]....
        /*01b4*/ 	.word	0x0500000f


	//----- nvinfo : EIATTR_COOP_GROUP_INSTR_OFFSETS
	.align		4
.L_12753:
        /*01b8*/ 	.byte	0x04, 0x28
        /*01ba*/ 	.short	(.L_12755 - .L_12754)


	//   ....[0]....
.L_12754:
        /*01bc*/ 	.word	0x00000270


	//   ....[1]....
        /*01c0*/ 	.word	0x00000290


	//   ....[2]....
        /*01c4*/ 	.word	0x000002b0


	//   ....[3]....
        /*01c8*/ 	.word	0x000002d0


	//   ....[4]....
        /*01cc*/ 	.word	0x000002f0


	//   ....[5]....
        /*01d0*/ 	.word	0x00000400


	//   ....[6]....
        /*01d4*/ 	.word	0x00000420


	//   ....[7]....
        /*01d8*/ 	.word	0x00000440


	//   ....[8]....
        /*01dc*/ 	.word	0x00001270


	//   ....[9]....
        /*01e0*/ 	.word	0x000012a0


	//   ....[10]....
        /*01e4*/ 	.word	0x000012c0


	//   ....[11]....
        /*01e8*/ 	.word	0x000012e0


	//   ....[12]....
        /*01ec*/ 	.word	0x00001300


	//   ....[13]....
        /*01f0*/ 	.word	0x00001350


	//   ....[14]....
        /*01f4*/ 	.word	0x00001370


	//   ....[15]....
        /*01f8*/ 	.word	0x00001390


	//   ....[16]....
        /*01fc*/ 	.word	0x00002510


	//   ....[17]....
        /*0200*/ 	.word	0x00002570


	//   ....[18]....
        /*0204*/ 	.word	0x000025d0


	//   ....[19]....
        /*0208*/ 	.word	0x00002630


	//   ....[20]....
        /*020c*/ 	.word	0x00002690


	//----- nvinfo : EIATTR_VRC_CTA_INIT_COUNT
	.align		4
.L_12755:
        /*0210*/ 	.byte	0x02, 0x4a
	.zero		1
	.zero		1


	//----- nvinfo : EIATTR_SYSCALL_OFFSETS
	.align		4
        /*0214*/ 	.byte	0x04, 0x46
        /*0216*/ 	.short	(.L_12757 - .L_12756)


	//   ....[0]....
.L_12756:
        /*0218*/ 	.word	0x00000220


	//----- nvinfo : EIATTR_EXIT_INSTR_OFFSETS
	.align		4
.L_12757:
        /*021c*/ 	.byte	0x04, 0x1c
        /*021e*/ 	.short	(.L_12759 - .L_12758)


	//   ....[0]....
.L_12758:
        /*0220*/ 	.word	0x00002280


	//   ....[1]....
        /*0224*/ 	.word	0x000022e0


	//   ....[2]....
        /*0228*/ 	.word	0x000024c0


	//----- nvinfo : EIATTR_CRS_STACK_SIZE
	.align		4
.L_12759:
        /*022c*/ 	.byte	0x04, 0x1e
        /*022e*/ 	.short	(.L_12761 - .L_12760)
.L_12760:
        /*0230*/ 	.word	0x00000000


	//----- nvinfo : EIATTR_CBANK_PARAM_SIZE
	.align		4
.L_12761:
        /*0234*/ 	.byte	0x03, 0x19
        /*0236*/ 	.short	0x007c


	//----- nvinfo : EIATTR_PARAM_CBANK
	.align		4
        /*0238*/ 	.byte	0x04, 0x0a
        /*023a*/ 	.short	(.L_12763 - .L_12762)
	.align		4
.L_12762:
        /*023c*/ 	.word	index@(.nv.constant0._ZN4vllm25paged_attention_v1_kernelI13__nv_bfloat16hLi80ELi32ELi128ELNS_18Fp8KVCacheDataTypeE1ELb0EEEvPT_PKS3_PKT0_S9_ifPKiSB_iPKfiiiSD_SD_iiiii)
        /*0240*/ 	.short	0x0380
        /*0242*/ 	.short	0x007c


	//----- nvinfo : EIATTR_SW_WAR
	.align		4
.L_12763:
        /*0244*/ 	.byte	0x04, 0x36
        /*0246*/ 	.short	(.L_12765 - .L_12764)
.L_12764:
        /*0248*/ 	.word	0x00000008
.L_12765:


//--------------------- .nv.info._ZN4vllm25paged_attention_v1_kernelI13__nv_bfloat16hLi64ELi32ELi128ELNS_18Fp8KVCacheDataTypeE1ELb0EEEvPT_PKS3_PKT0_S9_ifPKiSB_iPKfiiiSD_SD_iiiii --------------------------
	.section	.nv.info._ZN4vllm25paged_attention_v1_kernelI13__nv_bfloat16hLi64ELi32ELi128ELNS_18Fp8KVCacheDataTypeE1ELb0EEEvPT_PKS3_PKT0_S9_ifPKiSB_iPKfiiiSD_SD_iiiii,"",@"SHT_CUDA_INFO"
	.sectionflags	@""
	.align	4


	//----- nvinfo : EIATTR_CUDA_API_VERSION
	.align		4
        /*0000*/ 	.byte	0x04, 0x37
        /*0002*/ 	.short	(.L_12767 - .L_12766)
.L_12766:
        /*0004*/ 	.word	0x00000082


	//----- nvinfo : EIATTR_KPARAM_INFO
	.align		4
.L_12767:
        /*0008*/ 	.byte	0x04, 0x17
        /*000a*/ 	.short	(.L_12769 - .L_12768)
.L_12768:
        /*000c*/ 	.word	0x00000000
        /*0010*/ 	.short	0x0013
        /*0012*/ 	.short	0x0078
        /*0014*/ 	.byte	0x00, 0xf0, 0x11, 0x00


	//----- nvinfo : EIATTR_KPARAM_INFO
	.align		4
.L_12769:
        /*0018*/ 	.byte	0x04, 0x17
        /*001a*/ 	.short	(.L_12771 - .L_12770)
.L_12770:
        /*001c*/ 	.word	0x00000000
        /*0020*/ 	.short	0x0012
        /*0022*/ 	.short	0x0074
        /*0024*/ 	.byte	0x00, 0xf0, 0x11, 0x00


	//----- nvinfo : EIATTR_KPARAM_INFO
	.align		4
.L_12771:
        /*0028*/ 	.byte	0x04, 0x17
        /*002a*/ 	.short	(.L_12773 - .L_12772)
.L_12772:
        /*002c*/ 	.word	0x00000000
        /*0030*/ 	.short	0x0011
        /*0032*/ 	.short	0x0070
        /*0034*/ 	.byte	0x00, 0xf0, 0x11, 0x00


	//----- nvinfo : EIATTR_KPARAM_INFO
	.align		4
.L_12773:
        /*0038*/ 	.byte	0x04, 0x17
        /*003a*/ 	.short	(.L_12775 - .L_12774)
.L_12774:
        /*003c*/ 	.word	0x00000000
        /*0040*/ 	.short	0x0010
        /*0042*/ 	.short	0x006c
        /*0044*/ 	.byte	0x00, 0xf0, 0x11, 0x00


	//----- nvinfo : EIATTR_KPARAM_INFO
	.align		4
.L_12775:
        /*0048*/ 	.byte	0x04, 0x17
        /*004a*/ 	.short	(.L_12777 - .L_12776)
.L_12776:
        /*004c*/ 	.word	0x00000000
        /*0050*/ 	.short	0x000f
        /*0052*/ 	.short	0x0068
        /*0054*/ 	.byte	0x00, 0xf0, 0x11, 0x00


	//----- nvinfo : EIATTR_KPARAM_INFO
	.align		4
.L_12777:
        /*0058*/ 	.byte	0x04, 0x17
        /*005a*/ 	.short	(.L_12779 - .L_12778)
.L_12778:
        /*005c*/ 	.word	0x00000000
        /*0060*/ 	.short	0x000e
        /*0062*/ 	.short	0x0060
        /*0064*/ 	.byte	0x00, 0xf5, 0x21, 0x00


	//----- nvinfo : EIATTR_KPARAM_INFO
	.align		4
.L_12779:
        /*0068*/ 	.byte	0x04, 0x17
        /*006a*/ 	.short	(.L_12781 - .L_12780)
.L_12780:
        /*006c*/ 	.word	0x00000000
        /*0070*/ 	.short	0x000d
        /*0072*/ 	.short	0x0058
        /*0074*/ 	.byte	0x00, 0xf5, 0x21, 0x00


	//----- nvinfo : EIATTR_KPARAM_INFO
	.align		4
.L_12781:
        /*0078*/ 	.byte	0x04, 0x17
        /*007a*/ 	.short	(.L_12783 - .L_12782)
.L_12782:
        /*007c*/ 	.word	0x00000000
        /*0080*/ 	.short	0x000c
        /*0082*/ 	.short	0x0050
        /*0084*/ 	.byte	0x00, 0xf0, 0x11, 0x00


	//----- nvinfo : EIATTR_KPARAM_INFO
	.align		4
.L_12783:
        /*0088*/ 	.byte	0x04, 0x17
        /*008a*/ 	.short	(.L_12785 - .L_12784)
.L_12784:
        /*008c*/ 	.word	0x00000000
        /*0090*/ 	.short	0x000b
        /*0092*/ 	.short	0x004c
        /*0094*/ 	.byte	0x00, 0xf0, 0x11, 0x00


	//----- nvinfo : EIATTR_KPARAM_INFO
	.align		4
.L_12785:
        /*0098*/ 	.byte	0x04, 0x17
        /*009a*/ 	.short	(.L_12787 - .L_12786)
.L_12786:
        /*009c*/ 	.word	0x00000000
        /*00a0*/ 	.short	0x000a
        /*00a2*/ 	.short	0x0048
        /*00a4*/ 	.byte	0x00, 0xf0, 0x11, 0x00


	//----- nvinfo : EIATTR_KPARAM_INFO
	.align		4
.L_12787:
        /*00a8*/ 	.byte	0x04, 0x17
        /*00aa*/ 	.short	(.L_12789 - .L_12788)
.L_12788:
        /*00ac*/ 	.word	0x00000000
        /*00b0*/ 	.short	0x0009
        /*00b2*/ 	.short	0x0040
        /*00b4*/ 	.byte	0x00, 0xf5, 0x21, 0x00


	//----- nvinfo : EIATTR_KPARAM_INFO
	.align		4
.L_12789:
        /*00b8*/ 	.byte	0x04, 0x17
        /*00ba*/ 	.short	(.L_12791 - .L_12790)
.L_12790:
        /*00bc*/ 	.word	0x00000000
        /*00c0*/ 	.short	0x0008
        /*00c2*/ 	.short	0x0038
        /*00c4*/ 	.byte	0x00, 0xf0, 0x11, 0x00


	//----- nvinfo : EIATTR_KPARAM_INFO
	.align		4
.L_12791:
        /*00c8*/ 	.byte	0x04, 0x17
        /*00ca*/ 	.short	(.L_12793 - .L_12792)
.L_12792:
        /*00cc*/ 	.word	0x00000000
        /*00d0*/ 	.short	0x0007
        /*00d2*/ 	.short	0x0030
        /*00d4*/ 	.byte	0x00, 0xf5, 0x21, 0x00


	//----- nvinfo : EIATTR_KPARAM_INFO
	.align		4
.L_12793:
        /*00d8*/ 	.byte	0x04, 0x17
        /*00da*/ 	.short	(.L_12795 - .L_12794)
.L_12794:
        /*00dc*/ 	.word	0x00000000
        /*00e0*/ 	.short	0x0006
        /*00e2*/ 	.short	0x0028
        /*00e4*/ 	.byte	0x00, 0xf5, 0x21, 0x00


	//----- nvinfo : EIATTR_KPARAM_INFO
	.align		4
.L_12795:
        /*00e8*/ 	.byte	0x04, 0x17
        /*00ea*/ 	.short	(.L_12797 - .L_12796)
.L_12796:
        /*00ec*/ 	.word	0x00000000
        /*00f0*/ 	.short	0x0005
        /*00f2*/ 	.short	0x0024
        /*00f4*/ 	.byte	0x00, 0xf0, 0x11, 0x00


	//----- nvinfo : EIATTR_KPARAM_INFO
	.align		4
.L_12797:
        /*00f8*/ 	.byte	0x04, 0x17
        /*00fa*/ 	.short	(.L_12799 - .L_12798)
.L_12798:
        /*00fc*/ 	.word	0x00000000
        /*0100*/ 	.short	0x0004
        /*0102*/ 	.short	0x0020
        /*0104*/ 	.byte	0x00, 0xf0, 0x11, 0x00


	//----- nvinfo : EIATTR_KPARAM_INFO
	.align		4
.L_12799:
        /*0108*/ 	.byte	0x04, 0x17
        /*010a*/ 	.short	(.L_12801 - .L_12800)
.L_12800:
        /*010c*/ 	.word	0x00000000
        /*0110*/ 	.short	0x0003
        /*0112*/ 	.short	0x0018
        /*0114*/ 	.byte	0x00, 0xf5, 0x21, 0x00


	//----- nvinfo : EIATTR_KPARAM_INFO
	.align		4
.L_12801:
        /*0118*/ 	.byte	0x04, 0x17
        /*011a*/ 	.short	(.L_12803 - .L_12802)
.L_12802:
        /*011c*/ 	.word	0x00000000
        /*0120*/ 	.short	0x0002
        /*0122*/ 	.short	0x0010
        /*0124*/ 	.byte	0x00, 0xf5, 0x21, 0x00


	//----- nvinfo : EIATTR_KPARAM_INFO
	.align		4
.L_12803:
        /*0128*/ 	.byte	0x04, 0x17
        /*012a*/ 	.short	(.L_12805 - .L_12804)
.L_12804:
        /*012c*/ 	.word	0x00000000
        /*0130*/ 	.short	0x0001
        /*0132*/ 	.short	0x0008
        /*0134*/ 	.byte	0x00, 0xf5, 0x21, 0x00


	//----- nvinfo : EIATTR_KPARAM_INFO
	.align		4
.L_12805:
        /*0138*/ 	.byte	0x04, 0x17
        /*013a*/ 	.short	(.L_12807 - .L_12806)
.L_12806:
        /*013c*/ 	.word	0x00000000
        /*0140*/ 	.short	0x0000
        /*0142*/ 	.short	0x0000
        /*0144*/ 	.byte	0x00, 0xf5, 0x21, 0x00


	//----- nvinfo : EIATTR_SPARSE_MMA_MASK
	.align		4
.L_12807:
        /*0148*/ 	.byte	0x03, 0x50
        /*014a*/ 	.short	0x0000


	//----- nvinfo : EIATTR_MAXREG_COUNT
	.align		4
        /*014c*/ 	.byte	0x03, 0x1b
        /*014e*/ 	.short	0x00ff


	//----- nvinfo : EIATTR_NUM_BARRIERS
	.align		4
        /*0150*/ 	.byte	0x02, 0x4c
        /*0152*/ 	.byte	0x01
	.zero		1


	//----- nvinfo : EIATTR_EXTERNS
	.align		4
        /*0154*/ 	.byte	0x04, 0x0f
        /*0156*/ 	.short	(.L_12809 - .L_12808)


	//   ....[0]....
	.align		4
.L_12808:
        /*0158*/ 	.word	index@(__assertfail)


	//----- nvinfo : EIATTR_MERCURY_ISA_VERSION
	.align		4
.L_12809:
        /*015c*/ 	.byte	0x03, 0x5f
        /*015e*/ 	.short	0x0101


	//----- nvinfo : EIATTR_COOP_GROUP_MASK_REGIDS
	.align		4
        /*0160*/ 	.byte	0x04, 0x29
        /*0162*/ 	.short	(.L_12811 - .L_12810)


	//   ....[0]....
.L_12810:
        /*0164*/ 	.word	0xffffffff


	//   ....[1]....
        /*0168*/ 	.word	0xffffffff


	//   ....[2]....
        /*016c*/ 	.word	0xffffffff


	//   ....[3]....
        /*0170*/ 	.word	0xffffffff


	//   ....[4]....
        /*0174*/ 	.word	0xffffffff


	//   ....[5]....
        /*0178*/ 	.word	0xffffffff


	//   ....[6]....
        /*017c*/ 	.word	0xffffffff


	//   ....[7]....
        /*0180*/ 	.word	0xffffffff


	//   ....[8]....
        /*0184*/ 	.word	0xffffffff


	//   ....[9]....
        /*0188*/ 	.word	0xffffffff


	//   ....[10]....
        /*018c*/ 	.word	0xffffffff


	//   ....[11]....
        /*0190*/ 	.word	0xffffffff


	//   ....[12]....
        /*0194*/ 	.word	0xffffffff


	//   ....[13]....
        /*0198*/ 	.word	0xffffffff


	//   ....[14]....
        /*019c*/ 	.word	0xffffffff


	//   ....[15]....
        /*01a0*/ 	.word	0xffffffff


	//   ....[16]....
        /*01a4*/ 	.word	0x0500000f


	//   ....[17]....
        /*01a8*/ 	.word	0x0500000f


	//   ....[18]....
        /*01ac*/ 	.word	0x0500000f


	//   ....[19]....
        /*01b0*/ 	.word	0x0500000f


	//   ....[20]....
        /*01b4*/ 	.word	0x0500000f


	//----- nvinfo : EIATTR_COOP_GROUP_INSTR_OFFSETS
	.align		4
.L_12811:
        /*01b8*/ 	.byte	0x04, 0x28
        /*01ba*/ 	.short	(.L_12813 - .L_12812)


	//   ....[0]....
.L_12812:
        /*01bc*/ 	.word	0x00000270


	//   ....[1]....
        /*01c0*/ 	.word	0x00000290


	//   ....[2]....
        /*01c4*/ 	.word	0x000002b0


	//   ....[3]....
        /*01c8*/ 	.word	0x000002d0


	//   ....[4]....
        /*01cc*/ 	.word	0x000002f0


	//   ....[5]....
        /*01d0*/ 	.word	0x00000400


	//   ....[6]....
        /*01d4*/ 	.word	0x00000420


	//   ....[7]....
        /*01d8*/ 	.word	0x00000440


	//   ....[8]....
        /*01dc*/ 	.word	0x00001270


	//   ....[9]....
        /*01e0*/ 	.word	0x000012a0


	//   ....[10]....
        /*01e4*/ 	.word	0x000012c0


	//   ....[11]....
        /*01e8*/ 	.word	0x000012e0


	//   ....[12]....
        /*01ec*/ 	.word	0x00001300


	//   ....[13]....
        /*01f0*/ 	.word	0x00001350


	//   ....[14]....
        /*01f4*/ 	.word	0x00001370


	//   ....[15]....
        /*01f8*/ 	.word	0x00001390


	//   ....[16]....
        /*01fc*/ 	.word	0x00002430


	//   ....[17]....
        /*0200*/ 	.word	0x00002490


	//   ....[18]....
        /*0204*/ 	.word	0x000024f0


	//   ....[19]....
        /*0208*/ 	.word	0x00002550


	//   ....[20]....
        /*020c*/ 	.word	0x000025b0


	//----- nvinfo : EIATTR_VRC_CTA_INIT_COUNT
	.align		4
.L_12813:
        /*0210*/ 	.byte	0x02, 0x4a
	.zero		1
	.zero		1


	//----- nvinfo : EIATTR_SYSCALL_OFFSETS
	.align		4
        /*0214*/ 	.byte	0x04, 0x46
        /*0216*/ 	.short	(.L_12815 - .L_12814)


	//   ....[0]....
.L_12814:
        /*0218*/ 	.word	0x00000220


	//----- nvinfo : EIATTR_EXIT_INSTR_OFFSETS
	.align		4
.L_12815:
        /*021c*/ 	.byte	0x04, 0x1c
        /*021e*/ 	.short	(.L_12817 - .L_12816)


	//   ....[0]....
.L_12816:
        /*0220*/ 	.word	0x000021e0


	//   ....[1]....
        /*0224*/ 	.word	0x00002240


	//   ....[2]....
        /*0228*/ 	.word	0x000023e0


	//----- nvinfo : EIATTR_CRS_STACK_SIZE
	.align		4
.L_12817:
        /*022c*/ 	.byte	0x04, 0x1e
        /*022e*/ 	.short	(.L_12819 - .L_12818)
.L_12818:
        /*0230*/ 	.word	0x00000000


	//----- nvinfo : EIATTR_CBANK_PARAM_SIZE
	.align		4
.L_12819:
        /*0234*/ 	.byte	0x03, 0x19
        /*0236*/ 	.short	0x007c


	//----- nvinfo : EIATTR_PARAM_CBANK
	.align		4
        /*0238*/ 	.byte	0x04, 0x0a
        /*023a*/ 	.short	(.L_12821 - .L_12820)
	.align		4
.L_12820:
        /*023c*/ 	.word	index@(.nv.constant0._ZN4vllm25paged_attention_v1_kernelI13__nv_bfloat16hLi64ELi32ELi128ELNS_18Fp8KVCacheDataTypeE1ELb0EEEvPT_PKS3_PKT0_S9_ifPKiSB_iPKfiiiSD_SD_iiiii)
        /*0240*/ 	.short	0x0380
        /*0242*/ 	.short	0x007c


	//----- nvinfo : EIATTR_SW_WAR
	.align		4
.L_12821:
        /*0244*/ 	.byte	0x04, 0x36
        /*0246*/ 	.short	(.L_12823 - .L_12822)
.L_12822:
        /*0248*/ 	.word	0x00000008
.L_12823:


//--------------------- .nv.info._ZN4vllm25paged_attention_v1_kernelI13__nv_bfloat16hLi32ELi32ELi128ELNS_18Fp8KVCacheDataTypeE1ELb0EEEvPT_PKS3_PKT0_S9_ifPKiSB_iPKfiiiSD_SD_iiiii --------------------------
	.section	.nv.info._ZN4vllm25paged_attention_v1_kernelI13__nv_bfloat16hLi32ELi32ELi128ELNS_18Fp8KVCacheDataTypeE1ELb0EEEvPT_PKS3_PKT0_S9_ifPKiSB_iPKfiiiSD_SD_iiiii,"",@"SHT_CUDA_INFO"
	.sectionflags	@""
	.align	4


	//----- nvinfo : EIATTR_CUDA_API_VERSION
	.align		4
        /*0000*/ 	.byte	0x04, 0x37
        /*0002*/ 	.short	(.L_12825 - .L_12824)
.L_12824:
        /*0004*/ 	.word	0x00000082


	//----- nvinfo : EIATTR_KPARAM_INFO
	.align		4
.L_12825:
        /*0008*/ 	.byte	0x04, 0x17
        /*000a*/ 	.short	(.L_12827 - .L_12826)
.L_12826:
        /*000c*/ 	.word	0x00000000
        /*0010*/ 	.short	0x0013
        /*0012*/ 	.short	0x0078
        /*0014*/ 	.byte	0x00, 0xf0, 0x11, 0x00


	//----- nvinfo : EIATTR_KPARAM_INFO
	.align		4
.L_12827:
        /*0018*/ 	.byte	0x04, 0x17
        /*001a*/ 	.short	(.L_12829 - .L_12828)
.L_12828:
        /*001c*/ 	.word	0x00000000
        /*0020*/ 	.short	0x0012
        /*0022*/ 	.short	0x0074
        /*0024*/ 	.byte	0x00, 0xf0, 0x11, 0x00


	//----- nvinfo : EIATTR_KPARAM_INFO
	.align		4
.L_12829:
        /*0028*/ 	.byte	0x04, 0x17
        /*002a*/ 	.short	(.L_12831 - .L_12830)
.L_12830:
        /*002c*/ 	.word	0x00000000
        /*0030*/ 	.short	0x0011
        /*0032*/ 	.short	0x0070
        /*0034*/ 	.byte	0x00, 0xf0, 0x11, 0x00


	//----- nvinfo : EIATTR_KPARAM_INFO
	.align		4
.L_12831:
        /*0038*/ 	.byte	0x04, 0x17
        /*003a*/ 	.short	(.L_12833 - .L_12832)
.L_12832:
        /*003c*/ 	.word	0x00000000
        /*0040*/ 	.short	0x0010
        /*0042*/ 	.short	0x006c
        /*0044*/ 	.byte	0x00, 0xf0, 0x11, 0x00


	//----- nvinfo : EIATTR_KPARAM_INFO
	.align		4
.L_12833:
        /*0048*/ 	.byte	0x04, 0x17
        /*004a*/ 	.short	(.L_12835 - .L_12834)
.L_12834:
        /*004c*/ 	.word	0x00000000
        /*0050*/ 	.short	0x000f
        /*0052*/ 	.short	0x0068
        /*0054*/ 	.byte	0x00, 0xf0, 0x11, 0x00


	//----- nvinfo : EIATTR_KPARAM_INFO
	.align		4
.L_12835:
        /*0058*/ 	.byte	0x04, 0x17
        /*005a*/ 	.short	(.L_12837 - .L_12836)
.L_12836:
        /*005c*/ 	.word	0x00000000
        /*0060*/ 	.short	0x000e
        /*0062*/ 	.short	0x0060
        /*0064*/ 	.byte	0x00, 0xf5, 0x21, 0x00


	//----- nvinfo : EIATTR_KPARAM_INFO
	.align		4
.L_12837:
        /*0068*/ 	.byte	0x04, 0x17
        /*006a*/ 	.short	(.L_12839 - .L_12838)
.L_12838:
        /*006c*/ 	.word	0x00000000
        /*0070*/ 	.short	0x000d
        /*0072*/ 	.short	0x0058
        /*0074*/ 	.byte	0x00, 0xf5, 0x21, 0x00


	//----- nvinfo : EIATTR_KPARAM_INFO
	.align		4
.L_12839:
        /*0078*/ 	.byte	0x04, 0x17
        /*007a*/ 	.short	(.L_12841 - .L_12840)
.L_12840:
        /*007c*/ 	.word	0x00000000
        /*0080*/ 	.short	0x000c
        /*0082*/ 	.short	0x0050
        /*0084*/ 	.byte	0x00, 0xf0, 0x11, 0x00


	//----- nvinfo : EIATTR_KPARAM_INFO
	.align		4
.L_12841:
        /*0088*/ 	.byte	0x04, 0x17
        /*008a*/ 	.short	(.L_12843 - .L_12842)
.L_12842:
        /*008c*/ 	.word	0x00000000
        /*0090*/ 	.short	0x000b
        /*0092*/ 	.short	0x004c
        /*0094*/ 	.byte	0x00, 0xf0, 0x11, 0x00


	//----- nvinfo : EIATTR_KPARAM_INFO
	.align		4
.L_12843:
        /*0098*/ 	.byte	0x04, 0x17
        /*009a*/ 	.short	(.L_12845 - .L_12844)
.L_12844:
        /*009c*/ 	.word	0x00000000
        /*00a0*/ 	.short	0x000a
        /*00a2*/ 	.short	0x0048
        /*00a4*/ 	.byte	0x00, 0xf0, 0x11, 0x00


	//----- nvinfo : EIATTR_KPARAM_INFO
	.align		4
.L_12845:
        /*00a8*/ 	.byte	0x04, 0x17
        /*00aa*/ 	.short	(.L_12847 - .L_12846)
.L_12846:
        /*00ac*/ 	.word	0x00000000
        /*00b0*/ 	.short	0x0009
        /*00b2*/ 	.short	0x0040
        /*00b4*/ 	.byte	0x00, 0xf5, 0x21, 0x00


	//----- nvinfo : EIATTR_KPARAM_INFO
	.align		4
.L_12847:
        /*00b8*/ 	.byte	0x04, 0x17
        /*00ba*/ 	.short	(.L_12849 - .L_12848)
.L_12848:
        /*00bc*/ 	.word	0x00000000
        /*00c0*/ 	.short	0x0008
        /*00c2*/ 	.short	0x0038
        /*00c4*/ 	.byte	0x00, 0xf0, 0x11, 0x00


	//----- nvinfo : EIATTR_KPARAM_INFO
	.align		4
.L_12849:
        /*00c8*/ 	.byte	0x04, 0x17
        /*00ca*/ 	.short	(.L_12851 - .L_12850)
.L_12850:
        /*00cc*/ 	.word	0x00000000
        /*00d0*/ 	.short	0x0007
        /*00d2*/ 	.short	0x0030
        /*00d4*/ 	.byte	0x00, 0xf5, 0x21, 0x00


	//----- nvinfo : EIATTR_KPARAM_INFO
	.align		4
.L_12851:
        /*00d8*/ 	.byte	0x04, 0x17
        /*00da*/ 	.short	(.L_12853 - .L_12852)
.L_12852:
        /*00dc*/ 	.word	0x00000000
        /*00e0*/ 	.short	0x0006
        /*00e2*/ 	.short	0x0028
        /*00e4*/ 	.byte	0x00, 0xf5, 0x21, 0x00


	//----- nvinfo : EIATTR_KPARAM_INFO
	.align		4
.L_12853:
        /*00e8*/ 	.byte	0x04, 0x17
        /*00ea*/ 	.short	(.L_12855 - .L_12854)
.L_12854:
        /*00ec*/ 	.word	0x00000000
        /*00f0*/ 	.short	0x0005
        /*00f2*/ 	.short	0x0024
        /*00f4*/ 	.byte	0x00, 0xf0, 0x11, 0x00


	//----- nvinfo : EIATTR_KPARAM_INFO
	.align		4
.L_12855:
        /*00f8*/ 	.byte	0x04, 0x17
        /*00fa*/ 	.short	(.L_12857 - .L_12856)
.L_12856:
        /*00fc*/ 	.word	0x00000000
        /*0100*/ 	.short	0x0004
        /*0102*/ 	.short	0x0020
        /*0104*/ 	.byte	0x00, 0xf0, 0x11, 0x00


	//----- nvinfo : EIATTR_KPARAM_INFO
	.align		4
.L_12857:
        /*0108*/ 	.byte	0x04, 0x17
        /*010a*/ 	.short	(.L_12859 - .L_12858)
.L_12858:
        /*010c*/ 	.word	0x00000000
        /*0110*/ 	.short	0x0003
        /*0112*/ 	.short	0x0018
        /*0114*/ 	.byte	0x00, 0xf5, 0x21, 0x00


	//----- nvinfo : EIATTR_KPARAM_INFO
	.align		4
.L_12859:
        /*0118*/ 	.byte	0x04, 0x17
        /*011a*/ 	.short	(.L_12861 - .L_12860)
.L_12860:
        /*011c*/ 	.word	0x00000000
        /*0120*/ 	.short	0x0002
        /*0122*/ 	.short	0x0010
        /*0124*/ 	.byte	0x00, 0xf5, 0x21, 0x00


	//----- nvinfo : EIATTR_KPARAM_INFO
	.align		4
.L_12861:
        /*0128*/ 	.byte	0x04, 0x17
        /*012a*/ 	.short	(.L_12863 - .L_12862)
.L_12862:
        /*012c*/ 	.word	0x00000000
        /*0130*/ 	.short	0x0001
        /*0132*/ 	.short	0x0008
        /*0134*/ 	.byte	0x00, 0xf5, 0x21, 0x00


	//----- nvinfo : EIATTR_KPARAM_INFO
	.align		4
.L_12863:
        /*0138*/ 	.byte	0x04, 0x17
        /*013a*/ 	.short	(.L_12865 - .L_12864)
.L_12864:
        /*013c*/ 	.word	0x00000000
        /*0140*/ 	.short	0x0000
        /*0142*/ 	.short	0x0000
        /*0144*/ 	.byte	0x00, 0xf5, 0x21, 0x00


	//----- nvinfo : EIATTR_SPARSE_MMA_MASK
	.align		4
.L_12865:
        /*0148*/ 	.byte	0x03, 0x50
        /*014a*/ 	.short	0x0000


	//----- nvinfo : EIATTR_MAXREG_COUNT
	.align		4
        /*014c*/ 	.byte	0x03, 0x1b
        /*014e*/ 	.short	0x00ff


	//----- nvinfo : EIATTR_NUM_BARRIERS
	.align		4
        /*0150*/ 	.byte	0x02, 0x4c
        /*0152*/ 	.byte	0x01
	.zero		1


	//----- nvinfo : EIATTR_EXTERNS
	.align		4
        /*0154*/ 	.byte	0x04, 0x0f
        /*0156*/ 	.short	(.L_12867 - .L_12866)


	//   ....[0]....
	.align		4
.L_12866:
        /*0158*/ 	.word	index@(__assertfail)


	//----- nvinfo : EIATTR_MERCURY_ISA_VERSION
	.align		4
.L_12867:
        /*015c*/ 	.byte	0x03, 0x5f
        /*015e*/ 	.short	0x0101


	//----- nvinfo : EIATTR_COOP_GROUP_MASK_REGIDS
	.align		4
        /*0160*/ 	.byte	0x04, 0x29
        /*0162*/ 	.short	(.L_12869 - .L_12868)


	//   ....[0]....
.L_12868:
        /*0164*/ 	.word	0xffffffff


	//   ....[1]....
        /*0168*/ 	.word	0xffffffff


	//   ....[2]....
        /*016c*/ 	.word	0xffffffff


	//   ....[3]....
        /*0170*/ 	.word	0xffffffff


	//   ....[4]....
        /*0174*/ 	.word	0xffffffff


	//   ....[5]....
        /*0178*/ 	.word	0xffffffff


	//   ....[6]....
        /*017c*/ 	.word	0xffffffff


	//   ....[7]....
        /*0180*/ 	.word	0xffffffff


	//   ....[8]....
        /*0184*/ 	.word	0xffffffff


	//   ....[9]....
        /*0188*/ 	.word	0xffffffff


	//   ....[10]....
        /*018c*/ 	.word	0xffffffff


	//   ....[11]....
        /*0190*/ 	.word	0xffffffff


	//   ....[12]....
        /*0194*/ 	.word	0xffffffff


	//   ....[13]....
        /*0198*/ 	.word	0xffffffff


	//   ....[14]....
        /*019c*/ 	.word	0xffffffff


	//   ....[15]....
        /*01a0*/ 	.word	0xffffffff


	//   ....[16]....
        /*01a4*/ 	.word	0x0500000f


	//   ....[17]....
        /*01a8*/ 	.word	0x0500000f


	//   ....[18]....
        /*01ac*/ 	.word	0x0500000f


	//   ....[19]....
        /*01b0*/ 	.word	0x0500000f


	//   ....[20]....
        /*01b4*/ 	.word	0x0500000f


	//----- nvinfo : EIATTR_COOP_GROUP_INSTR_OFFSETS
	.align		4
.L_12869:
        /*01b8*/ 	.byte	0x04, 0x28
        /*01ba*/ 	.short	(.L_12871 - .L_12870)


	//   ....[0]....
.L_12870:
        /*01bc*/ 	.word	0x00000270


	//   ....[1]....
        /*01c0*/ 	.word	0x00000290


	//   ....[2]....
        /*01c4*/ 	.word	0x000002b0


	//   ....[3]....
        /*01c8*/ 	.word	0x000002d0


	//   ....[4]....
        /*01cc*/ 	.word	0x000002f0


	//   ....[5]....
        /*01d0*/ 	.word	0x000003f0


	//   ....[6]....
        /*01d4*/ 	.word	0x00000410


	//   ....[7]....
        /*01d8*/ 	.word	0x00000440


	//   ....[8]....
        /*01dc*/ 	.word	0x00001270


	//   ....[9]....
        /*01e0*/ 	.word	0x000012a0


	//   ....[10]....
        /*01e4*/ 	.word	0x000012c0


	//   ....[11]....
        /*01e8*/ 	.word	0x000012e0


	//   ....[12]....
        /*01ec*/ 	.word	0x00001300


	//   ....[13]....
        /*01f0*/ 	.word	0x00001350


	//   ....[14]....
        /*01f4*/ 	.word	0x00001370


	//   ....[15]....
        /*01f8*/ 	.word	0x00001390


	//   ....[16]....
        /*01fc*/ 	.word	0x00002120


	//   ....[17]....
        /*0200*/ 	.word	0x00002180


	//   ....[18]....
        /*0204*/ 	.word	0x000021e0


	//   ....[19]....
        /*0208*/ 	.word	0x00002240


	//   ....[20]....
        /*020c*/ 	.word	0x000022a0


	//----- nvinfo : EIATTR_VRC_CTA_INIT_COUNT
	.align		4
.L_12871:
        /*0210*/ 	.byte	0x02, 0x4a
	.zero		1
	.zero		1


	//----- nvinfo : EIATTR_SYSCALL_OFFSETS
	.align		4
        /*0214*/ 	.byte	0x04, 0x46
        /*0216*/ 	.short	(.L_12873 - .L_12872)


	//   ....[0]....
.L_12872:
        /*0218*/ 	.word	0x00000220


	//----- nvinfo : EIATTR_EXIT_INSTR_OFFSETS
	.align		4
.L_12873:
        /*021c*/ 	.byte	0x04, 0x1c
        /*021e*/ 	.short	(.L_12875 - .L_12874)


	//   ....[0]....
.L_12874:
        /*0220*/ 	.word	0x00001f10


	//   ....[1]....
        /*0224*/ 	.word	0x00001f70


	//   ....[2]....
        /*0228*/ 	.word	0x000020d0


	//----- nvinfo : EIATTR_CRS_STACK_SIZE
	.align		4
.L_12875:
        /*022c*/ 	.byte	0x04, 0x1e
        /*022e*/ 	.short	(.L_12877 - .L_12876)
.L_12876:
        /*0230*/ 	.word	0x00000000


	//----- nvinfo : EIATTR_CBANK_PARAM_SIZE
	.align		4
.L_12877:
        /*0234*/ 	.byte	0x03, 0x19
        /*0236*/ 	.short	0x007c


	//----- nvinfo : EIATTR_PARAM_CBANK
	.align		4
        /*0238*/ 	.byte	0x04, 0x0a
        /*023a*/ 	.short	(.L_12879 - .L_12878)
	.align		4
.L_12878:
        /*023c*/ 	.word	index@(.nv.constant0._ZN4vllm25paged_attention_v1_kernelI13__nv_bfloat16hLi32ELi32ELi128ELNS_18Fp8KVCacheDataTypeE1ELb0EEEvPT_PKS3_PKT0_S9_ifPKiSB_iPKfiiiSD_SD_iiiii)
        /*0240*/ 	.short	0x0380
        /*0242*/ 	.short	0x007c


	//----- nvinfo : EIATTR_SW_WAR
	.align		4
.L_12879:
        /*0244*/ 	.byte	0x04, 0x36
        /*0246*/ 	.short	(.L_12881 - .L_12880)
.L_12880:
        /*0248*/ 	.word	0x00000008
.L_12881:


//--------------------- .nv.info._ZN4vllm25paged_attention_v1_kernelI13__nv_bfloat16hLi256ELi32ELi128ELNS_18Fp8KVCacheDataTypeE1ELb1EEEvPT_PKS3_PKT0_S9_ifPKiSB_iPKfiiiSD_SD_iiiii --------------------------
	.section	.nv.info._ZN4vllm25paged_attention_v1_kernelI13__nv_bfloat16hLi256ELi32ELi128ELNS_18Fp8KVCacheDataTypeE1ELb1EEEvPT_PKS3_PKT0_S9_ifPKiSB_iPKfiiiSD_SD_iiiii,"",@"SHT_CUDA_INFO"
	.sectionflags	@""
	.align	4


	//----- nvinfo : EIATTR_CUDA_API_VERSION
	.align		4
        /*0000*/ 	.byte	0x04, 0x37
        /*0002*/ 	.short	(.L_12883 - .L_12882)
.L_12882:
        /*0004*/ 	.word	0x00000082


	//----- nvinfo : EIATTR_KPARAM_INFO
	.align		4
.L_12883:
        /*0008*/ 	.byte	0x04, 0x17
        /*000a*/ 	.short	(.L_12885 - .L_12884)
.L_12884:
        /*000c*/ 	.word	0x00000000
        /*0010*/ 	.short	0x0013
        /*0012*/ 	.short	0x0078
        /*0014*/ 	.byte	0x00, 0xf0, 0x11, 0x00


	//----- nvinfo : EIATTR_KPARAM_INFO
	.align		4
.L_12885:
        /*0018*/ 	.byte	0x04, 0x17
        /*001a*/ 	.short	(.L_12887 - .L_12886)
.L_12886:
        /*001c*/ 	.word	0x00000000
        /*0020*/ 	.short	0x0012
        /*0022*/ 	.short	0x0074
        /*0024*/ 	.byte	0x00, 0xf0, 0x11, 0x00


	//----- nvinfo : EIATTR_KPARAM_INFO
	.align		4
.L_12887:
        /*0028*/ 	.byte	0x04, 0x17
        /*002a*/ 	.short	(.L_12889 - .L_12888)
.L_12888:
        /*002c*/ 	.word	0x00000000
        /*0030*/ 	.short	0x0011
        /*0032*/ 	.short	0x0070
        /*0034*/ 	.byte	0x00, 0xf0, 0x11, 0x00


	//----- nvinfo : EIATTR_KPARAM_INFO
	.align		4
.L_12889:
        /*0038*/ 	.byte	0x04, 0x17
        /*003a*/ 	.short	(.L_12891 - .L_12890)
.L_12890:
        /*003c*/ 	.word	0x00000000
        /*0040*/ 	.short	0x0010
        /*0042*/ 	.short	0x006c
        /*0044*/ 	.byte	0x00, 0xf0, 0x11, 0x00


	//----- nvinfo : EIATTR_KPARAM_INFO
	.align		4
.L_12891:
        /*0048*/ 	.byte	0x04, 0x17
        /*004a*/ 	.short	(.L_12893 - .L_12892)
.L_12892:
        /*004c*/ 	.word	0x00000000
        /*0050*/ 	.short	0x000f
        /*0052*/ 	.short	0x0068
        /*0054*/ 	.byte	0x00, 0xf0, 0x11, 0x00


	//----- nvinfo : EIATTR_KPARAM_INFO
	.align		4
.L_12893:
        /*0058*/ 	.byte	0x04, 0x17
        /*005a*/ 	.short	(.L_12895 - .L_12894)
.L_12894:
        /*005c*/ 	.word	0x00000000
        /*0060*/ 	.short	0x000e
        /*0062*/ 	.short	0x0060
        /*0064*/ 	.byte	0x00, 0xf5, 0x21, 0x00


	//----- nvinfo : EIATTR_KPARAM_INFO
	.align		4
.L_12895:
        /*0068*/ 	.byte	0x04, 0x17
        /*006a*/ 	.short	(.L_12897 - .L_12896)
.L_12896:
        /*006c*/ 	.word	0x00000000
        /*0070*/ 	.short	0x000d
        /*0072*/ 	.short	0x0058
        /*0074*/ 	.byte	0x00, 0xf5, 0x21, 0x00


	//----- nvinfo : EIATTR_KPARAM_INFO
	.align		4
.L_12897:
        /*0078*/ 	.byte	0x04, 0x17
        /*007a*/ 	.short	(.L_12899 - .L_12898)
.L_12898:
        /*007c*/ 	.word	0x00000000
        /*0080*/ 	.short	0x000c
        /*0082*/ 	.short	0x0050
        /*0084*/ 	.byte	0x00, 0xf0, 0x11, 0x00


	//----- nvinfo : EIATTR_KPARAM_INFO
	.align		4
.L_12899:
        /*0088*/ 	.byte	0x04, 0x17
        /*008a*/ 	.short	(.L_12901 - .L_12900)
.L_12900:
        /*008c*/ 	.word	0x00000000
        /*0090*/ 	.short	0x000b
        /*0092*/ 	.short	0x004c
        /*0094*/ 	.byte	0x00, 0xf0, 0x11, 0x00


	//----- nvinfo : EIATTR_KPARAM_INFO
	.align		4
.L_12901:
        /*0098*/ 	.byte	0x04, 0x17
        /*009a*/ 	.short	(.L_12903 - .L_12902)
.L_12902:
        /*009c*/ 	.word	0x00000000
        /*00a0*/ 	.short	0x000a
        /*00a2*/ 	.short	0x0048
        /*00a4*/ 	.byte	0x00, 0xf0, 0x11, 0x00


	//----- nvinfo : EIATTR_KPARAM_INFO
	.align		4
.L_12903:
        /*00a8*/ 	.byte	0x04, 0x17
        /*00aa*/ 	.short	(.L_12905 - .L_12904)
.L_12904:
        /*00ac*/ 	.word	0x00000000
        /*00b0*/ 	.short	0x0009
        /*00b2*/ 	.short	0x0040
        /*00b4*/ 	.byte	0x00, 0xf5, 0x21, 0x00


	//----- nvinfo : EIATTR_KPARAM_INFO
	.align		4
.L_12905:
        /*00b8*/ 	.byte	0x04, 0x17
        /*00ba*/ 	.short	(.L_12907 - .L_12906)
.L_12906:
        /*00bc*/ 	.word	0x00000000
        /*00c0*/ 	.short	0x0008
        /*00c2*/ 	.short	0x0038
        /*00c4*/ 	.byte	0x00, 0xf0, 0x11, 0x00


	//----- nvinfo : EIATTR_KPARAM_INFO
	.align		4
.L_12907:
        /*00c8*/ 	.byte	0x04, 0x17
        /*00ca*/ 	.short	(.L_12909 - .L_12908)
.L_12908:
        /*00cc*/ 	.word	0x00000000
        /*00d0*/ 	.short	0x0007
        /*00d2*/ 	.short	0x0030
        /*00d4*/ 	.byte	0x00, 0xf5, 0x21, 0x00


	//----- nvinfo : EIATTR_KPARAM_INFO
	.align		4
.L_12909:
        /*00d8*/ 	.byte	0x04, 0x17
        /*00da*/ 	.short	(.L_12911 - .L_12910)
.L_12910:
        /*00dc*/ 	.word	0x00000000
        /*00e0*/ 	.short	0x0006
        /*00e2*/ 	.short	0x0028
        /*00e4*/ 	.byte	0x00, 0xf5, 0x21, 0x00


	//----- nvinfo : EIATTR_KPARAM_INFO
	.align		4
.L_12911:
        /*00e8*/ 	.byte	0x04, 0x17
        /*00ea*/ 	.short	(.L_12913 - .L_12912)
.L_12912:
        /*00ec*/ 	.word	0x00000000
        /*00f0*/ 	.short	0x0005
        /*00f2*/ 	.short	0x0024
        /*00f4*/ 	.byte	0x00, 0xf0, 0x11, 0x00


	//----- nvinfo : EIATTR_KPARAM_INFO
	.align		4
.L_12913:
        /*00f8*/ 	.byte	0x04, 0x17
        /*00fa*/ 	.short	(.L_12915 - .L_12914)
.L_12914:
        /*00fc*/ 	.word	0x00000000
        /*0100*/ 	.short	0x0004
        /*0102*/ 	.short	0x0020
        /*0104*/ 	.byte	0x00, 0xf0, 0x11, 0x00


	//----- nvinfo : EIATTR_KPARAM_INFO
	.align		4
.L_12915:
        /*0108*/ 	.byte	0x04, 0x17
        /*010a*/ 	.short	(.L_12917 - .L_12916)
.L_12916:
        /*010c*/ 	.word	0x00000000
        /*0110*/ 	.short	0x0003
        /*0112*/ 	.short	0x0018
        /*0114*/ 	.byte	0x00, 0xf5, 0x21, 0x00


	//----- nvinfo : EIATTR_KPARAM_INFO
	.align		4
.L_12917:
        /*0118*/ 	.byte	0x04, 0x17
        /*011a*/ 	.short	(.L_12919 - .L_12918)
.L_12918:
        /*011c*/ 	.word	0x00000000
        /*0120*/ 	.short	0x0002
        /*0122*/ 	.short	0x0010
        /*0124*/ 	.byte	0x00, 0xf5, 0x21, 0x00


	//----- nvinfo : EIATTR_KPARAM_INFO
	.align		4
.L_12919:
        /*0128*/ 	.byte	0x04, 0x17
        /*012a*/ 	.short	(.L_12921 - .L_12920)
.L_12920:
        /*012c*/ 	.word	0x00000000
        /*0130*/ 	.short	0x0001
        /*0132*/ 	.short	0x0008
        /*0134*/ 	.byte	0x00, 0xf5, 0x21, 0x00


	//----- nvinfo : EIATTR_KPARAM_INFO
	.align		4
.L_12921:
        /*0138*/ 	.byte	0x04, 0x17
        /*013a*/ 	.short	(.L_12923 - .L_12922)
.L_12922:
        /*013c*/ 	.word	0x00000000
        /*0140*/ 	.short	0x0000
        /*0142*/ 	.short	0x0000
        /*0144*/ 	.byte	0x00, 0xf5, 0x21, 0x00


	//----- nvinfo : EIATTR_SPARSE_MMA_MASK
	.align		4
.L_12923:
        /*0148*/ 	.byte	0x03, 0x50
        /*014a*/ 	.short	0x0000


	//----- nvinfo : EIATTR_MAXREG_COUNT
	.align		4
        /*014c*/ 	.byte	0x03, 0x1b
        /*014e*/ 	.short	0x00ff


	//----- nvinfo : EIATTR_NUM_BARRIERS
	.align		4
        /*0150*/ 	.byte	0x02, 0x4c
        /*0152*/ 	.byte	0x01
	.zero		1


	//----- nvinfo : EIATTR_EXTERNS
	.align		4
        /*0154*/ 	.byte	0x04, 0x0f
        /*0156*/ 	.short	(.L_12925 - .L_12924)


	//   ....[0]....
	.align		4
.L_12924:
        /*0158*/ 	.word	index@(__assertfail)


	//----- nvinfo : EIATTR_MERCURY_ISA_VERSION
	.align		4
.L_12925:
        /*015c*/ 	.byte	0x03, 0x5f
        /*015e*/ 	.short	0x0101


	//----- nvinfo : EIATTR_COOP_GROUP_MASK_REGIDS
	.align		4
        /*0160*/ 	.byte	0x04, 0x29
        /*0162*/ 	.short	(.L_12927 - .L_12926)


	//   ....[0]....
.L_12926:
        /*0164*/ 	.word	0xffffffff


	//   ....[1]....
        /*0168*/ 	.word	0xffffffff


	//   ....[2]....
        /*016c*/ 	.word	0xffffffff


	//   ....[3]....
        /*0170*/ 	.word	0xffffffff


	//   ....[4]....
        /*0174*/ 	.word	0xffffffff


	//   ....[5]....
        /*0178*/ 	.word	0xffffffff


	//   ....[6]....
        /*017c*/ 	.word	0xffffffff


	//   ....[7]....
        /*0180*/ 	.word	0xffffffff


	//   ....[8]....
        /*0184*/ 	.word	0xffffffff


	//   ....[9]....
        /*0188*/ 	.word	0xffffffff


	//   ....[10]....
        /*018c*/ 	.word	0xffffffff


	//   ....[11]....
        /*0190*/ 	.word	0xffffffff


	//   ....[12]....
        /*0194*/ 	.word	0xffffffff


	//   ....[13]....
        /*0198*/ 	.word	0xffffffff


	//   ....[14]....
        /*019c*/ 	.word	0xffffffff


	//   ....[15]....
        /*01a0*/ 	.word	0xffffffff


	//   ....[16]....
        /*01a4*/ 	.word	0xffffffff


	//   ....[17]....
        /*01a8*/ 	.word	0xffffffff


	//   ....[18]....
        /*01ac*/ 	.word	0xffffffff


	//   ....[19]....
        /*01b0*/ 	.word	0xffffffff


	//   ....[20]....
        /*01b4*/ 	.word	0xffffffff


	//   ....[21]....
        /*01b8*/ 	.word	0xffffffff


	//   ....[22]....
        /*01bc*/ 	.word	0xffffffff


	//   ....[23]....
        /*01c0*/ 	.word	0xffffffff


	//   ....[24]....
        /*01c4*/ 	.word	0xffffffff


	//   ....[25]....
        /*01c8*/ 	.word	0xffffffff


	//   ....[26]....
        /*01cc*/ 	.word	0xffffffff


	//   ....[27]....
        /*01d0*/ 	.word	0xffffffff


	//   ....[28]....
        /*01d4*/ 	.word	0xffffffff


	//   ....[29]....
        /*01d8*/ 	.word	0xffffffff


	//   ....[30]....
        /*01dc*/ 	.word	0xffffffff


	//   ....[31]....
        /*01e0*/ 	.word	0xffffffff


	//   ....[32]....
        /*01e4*/ 	.word	0xffffffff


	//   ....[33]....
        /*01e8*/ 	.word	0xffffffff


	//   ....[34]....
        /*01ec*/ 	.word	0xffffffff


	//   ....[35]....
        /*01f0*/ 	.word	0xffffffff


	//   ....[36]....
        /*01f4*/ 	.word	0xffffffff


	//   ....[37]....
        /*01f8*/ 	.word	0xffffffff


	//   ....[38]....
        /*01fc*/ 	.word	0xffffffff


	//   ....[39]....
        /*0200*/ 	.word	0xffffffff


	//   ....[40]....
        /*0204*/ 	.word	0xffffffff


	//   ....[41]....
        /*0208*/ 	.word	0xffffffff


	//   ....[42]....
        /*020c*/ 	.word	0xffffffff


	//   ....[43]....
        /*0210*/ 	.word	0xffffffff


	//   ....[44]....
        /*0214*/ 	.word	0xffffffff


	//   ....[45]....
        /*0218*/ 	.word	0xffffffff


	//   ....[46]....
        /*021c*/ 	.word	0xffffffff


	//   ....[47]....
        /*0220*/ 	.word	0xffffffff


	//   ....[48]....
        /*0224*/ 	.word	0x0500000f


	//   ....[49]....
        /*0228*/ 	.word	0x0500000f


	//   ....[50]....
        /*022c*/ 	.word	0x0500000f


	//   ....[51]....
        /*0230*/ 	.word	0x0500000f


	//   ....[52]....
        /*0234*/ 	.word	0x0500000f


	//   ....[53]....
        /*0238*/ 	.word	0x0500000f


	//   ....[54]....
        /*023c*/ 	.word	0x0500000f


	//   ....[55]....
        /*0240*/ 	.word	0x0500000f


	//   ....[56]....
        /*0244*/ 	.word	0x0500000f


	//   ....[57]....
        /*0248*/ 	.word	0x0500000f


	//   ....[58]....
        /*024c*/ 	.word	0x0500000f


	//   ....[59]....
        /*0250*/ 	.word	0x0500000f


	//   ....[60]....
        /*0254*/ 	.word	0x0500000f


	//   ....[61]....
        /*0258*/ 	.word	0x0500000f


	//   ....[62]....
        /*025c*/ 	.word	0x0500000f


	//   ....[63]....
        /*0260*/ 	.word	0x0500000f


	//   ....[64]....
        /*0264*/ 	.word	0x0500000f


	//   ....[65]....
        /*0268*/ 	.word	0x0500000f


	//   ....[66]....
        /*026c*/ 	.word	0x0500000f


	//   ....[67]....
        /*0270*/ 	.word	0x0500000f


	//   ....[68]....
        /*0274*/ 	.word	0x0500000f


	//   ....[69]....
        /*0278*/ 	.word	0x0500000f


	//   ....[70]....
        /*027c*/ 	.word	0x0500000f


	//   ....[71]....
        /*0280*/ 	.word	0x0500000f


	//   ....[72]....
        /*0284*/ 	.word	0x0500000f


	//   ....[73]....
        /*0288*/ 	.word	0x0500000f


	//   ....[74]....
        /*028c*/ 	.word	0x0500000f


	//   ....[75]....
        /*0290*/ 	.word	0x0500000f


	//   ....[76]....
        /*0294*/ 	.word	0x0500000f


	//   ....[77]....
        /*0298*/ 	.word	0x0500000f


	//   ....[78]....
        /*029c*/ 	.word	0x0500000f


	//   ....[79]....
        /*02a0*/ 	.word	0x0500000f


	//   ....[80]....
        /*02a4*/ 	.word	0x0500000f


	//   ....[81]....
        /*02a8*/ 	.word	0x0500000f


	//   ....[82]....
        /*02ac*/ 	.word	0x0500000f


	//   ....[83]....
        /*02b0*/ 	.word	0x0500000f


	//   ....[84]....
        /*02b4*/ 	.word	0x0500000f


	//   ....[85]....
        /*02b8*/ 	.word	0x0500000f


	//   ....[86]....
        /*02bc*/ 	.word	0x0500000f


	//   ....[87]....
        /*02c0*/ 	.word	0x0500000f


	//   ....[88]....
        /*02c4*/ 	.word	0x0500000f


	//   ....[89]....
        /*02c8*/ 	.word	0x0500000f


	//   ....[90]....
        /*02cc*/ 	.word	0x0500000f


	//   ....[91]....
        /*02d0*/ 	.word	0x0500000f


	//   ....[92]....
        /*02d4*/ 	.word	0x0500000f


	//   ....[93]....
        /*02d8*/ 	.word	0x0500000f


	//   ....[94]....
        /*02dc*/ 	.word	0x0500000f


	//   ....[95]....
        /*02e0*/ 	.word	0x0500000f


	//   ....[96]....
        /*02e4*/ 	.word	0x0500000f


	//   ....[97]....
        /*02e8*/ 	.word	0x0500000f


	//   ....[98]....
        /*02ec*/ 	.word	0x0500000f


	//   ....[99]....
        /*02f0*/ 	.word	0x0500000f


	//   ....[100]....
        /*02f4*/ 	.word	0x0500000f


	//   ....[101]....
        /*02f8*/ 	.word	0x0500000f


	//   ....[102]....
        /*02fc*/ 	.word	0x0500000f


	//   ....[103]....
        /*0300*/ 	.word	0x0500000f


	//   ....[104]....
        /*0304*/ 	.word	0x0500000f


	//   ....[105]....
        /*0308*/ 	.word	0x0500000f


	//   ....[106]....
        /*030c*/ 	.word	0x0500000f


	//   ....[107]....
        /*0310*/ 	.word	0x0500000f


	//   ....[108]....
        /*0314*/ 	.word	0x0500000f


	//   ....[109]....
        /*0318*/ 	.word	0x0500000f


	//   ....[110]....
        /*031c*/ 	.word	0x0500000f


	//   ....[111]....
        /*0320*/ 	.word	0x0500000f


	//   ....[112]....
        /*0324*/ 	.word	0x0500000f


	//   ....[113]....
        /*0328*/ 	.word	0x0500000f


	//   ....[114]....
        /*032c*/ 	.word	0x0500000f


	//   ....[115]....
        /*0330*/ 	.word	0x0500000f


	//   ....[116]....
        /*0334*/ 	.word	0x0500000f


	//----- nvinfo : EIATTR_COOP_GROUP_INSTR_OFFSETS
	.align		4
.L_12927:
        /*0338*/ 	.byte	0x04, 0x28
        /*033a*/ 	.short	(.L_12929 - .L_12928)


	//   ....[0]....
.L_12928:
        /*033c*/ 	.word	0x00000af0


	//   ....[1]....
        /*0340*/ 	.word	0x00000b10


	//   ....[2]....
        /*0344*/ 	.word	0x00000b30


	//   ....[3]....
        /*0348*/ 	.word	0x00000b50


	//   ....[4]....
        /*034c*/ 	.word	0x00000b70


	//   ....[5]....
        /*0350*/ 	.word	0x00000c70


	//   ....[6]....
        /*0354*/ 	.word	0x00000c90


	//   ....[7]....
        /*0358*/ 	.word	0x00000cc0


	//   ....[8]....
        /*035c*/ 	.word	0x00001af0


	//   ....[9]....
        /*0360*/ 	.word	0x00001b20


	//   ....[10]....
        /*0364*/ 	.word	0x00001b40


	//   ....[11]....
        /*0368*/ 	.word	0x00001b60


	//   ....[12]....
        /*036c*/ 	.word	0x00001b80


	//   ....[13]....
        /*0370*/ 	.word	0x00001bd0


	//   ....[14]....
        /*0374*/ 	.word	0x00001bf0


	//   ....[15]....
        /*0378*/ 	.word	0x00001c10


	//   ....[16]....
        /*037c*/ 	.word	0x00002a90


	//   ....[17]....
        /*0380*/ 	.word	0x00002ad0


	//   ....[18]....
        /*0384*/ 	.word	0x00002b10


	//   ....[19]....
        /*0388*/ 	.word	0x00002b50


	//   ....[20]....
        /*038c*/ 	.word	0x00002b90


	//   ....[21]....
        /*0390*/ 	.word	0x00002bd0


	//   ....[22]....
        /*0394*/ 	.word	0x00002c10


	//   ....[23]....
        /*0398*/ 	.word	0x00002c50


	//   ....[24]....
        /*039c*/ 	.word	0x00002c90


	//   ....[25]....
        /*03a0*/ 	.word	0x00002cd0


	//   ....[26]....
        /*03a4*/ 	.word	0x00002d10


	//   ....[27]....
        /*03a8*/ 	.word	0x00002d50


	//   ....[28]....
        /*03ac*/ 	.word	0x00002d90


	//   ....[29]....
        /*03b0*/ 	.word	0x00002dd0


	//   ....[30]....
        /*03b4*/ 	.word	0x00002e10


	//   ....[31]....
        /*03b8*/ 	.word	0x00002e50


	//   ....[32]....
        /*03bc*/ 	.word	0x00002e90


	//   ....[33]....
        /*03c0*/ 	.word	0x00002ed0


	//   ....[34]....
        /*03c4*/ 	.word	0x00002f10


	//   ....[35]....
        /*03c8*/ 	.word	0x00002f50


	//   ....[36]....
        /*03cc*/ 	.word	0x00002f90


	//   ....[37]....
        /*03d0*/ 	.word	0x00002fd0


	//   ....[38]....
        /*03d4*/ 	.word	0x00003010


	//   ....[39]....
        /*03d8*/ 	.word	0x00003030


	//   ....[40]....
        /*03dc*/ 	.word	0x00003050


	//   ....[41]....
        /*03e0*/ 	.word	0x00003070


	//   ....[42]....
        /*03e4*/ 	.word	0x00003090


	//   ....[43]....
        /*03e8*/ 	.word	0x000030b0


	//   ....[44]....
        /*03ec*/ 	.word	0x000030c0


	//   ....[45]....
        /*03f0*/ 	.word	0x000030e0


	//   ....[46]....
        /*03f4*/ 	.word	0x00003100


	//   ....[47]....
        /*03f8*/ 	.word	0x00003120


	//   ....[48]....
        /*03fc*/ 	.word	0x00004660


	//   ....[49]....
        /*0400*/ 	.word	0x000046c0


	//   ....[50]....
        /*0404*/ 	.word	0x00004720


	//   ....[51]....
        /*0408*/ 	.word	0x00004780


	//   ....[52]....
        /*040c*/ 	.word	0x000047e0


	//   ....[53]....
        /*0410*/ 	.word	0x00004860


	//   ....[54]....
        /*0414*/ 	.word	0x000048c0


	//   ....[55]....
        /*0418*/ 	.word	0x00004920


	//   ....[56]....
        /*041c*/ 	.word	0x000049a0


	//   ....[57]....
        /*0420*/ 	.word	0x00004a00


	//   ....[58]....
        /*0424*/ 	.word	0x00004a80


	//   ....[59]....
        /*0428*/ 	.word	0x00004ae0


	//   ....[60]....
        /*042c*/ 	.word	0x00004b60


	//   ....[61]....
        /*0430*/ 	.word	0x00004bc0


	//   ....[62]....
        /*0434*/ 	.word	0x00004c40


	//   ....[63]....
        /*0438*/ 	.word	0x00004ca0


	//   ....[64]....
        /*043c*/ 	.word	0x00004d20


	//   ....[65]....
        /*0440*/ 	.word	0x00004d80


	//   ....[66]....
        /*0444*/ 	.word	0x00004e00


	//   ....[67]....
        /*0448*/ 	.word	0x00004e60


	//   ....[68]....
        /*044c*/ 	.word	0x00004ee0


	//   ....[69]....
        /*0450*/ 	.word	0x00004f40


	//   ....[70]....
        /*0454*/ 	.word	0x00004fc0


	//   ....[71]....
        /*0458*/ 	.word	0x00005020


	//   ....[72]....
        /*045c*/ 	.word	0x000050a0


	//   ....[73]....
        /*0460*/ 	.word	0x00005100


	//   ....[74]....
        /*0464*/ 	.word	0x00005180


	//   ....[75]....
        /*0468*/ 	.word	0x000051e0


	//   ....[76]....
        /*046c*/ 	.word	0x00005260


	//   ....[77]....
        /*0470*/ 	.word	0x000052c0


	//   ....[78]....
        /*0474*/ 	.word	0x00005340


	//   ....[79]....
        /*0478*/ 	.word	0x000053a0


	//   ....[80]....
        /*047c*/ 	.word	0x00005420


	//   ....[81]....
        /*0480*/ 	.word	0x00005480


	//   ....[82]....
        /*0484*/ 	.word	0x00005500


	//   ....[83]....
        /*0488*/ 	.word	0x00005560


	//   ....[84]....
        /*048c*/ 	.word	0x000055e0


	//   ....[85]....
        /*0490*/ 	.word	0x00005640


	//   ....[86]....
        /*0494*/ 	.word	0x000056c0


	//   ....[87]....
        /*0498*/ 	.word	0x00005720


	//   ....[88]....
        /*049c*/ 	.word	0x000057a0


	//   ....[89]....
        /*04a0*/ 	.word	0x00005800


	//   ....[90]....
        /*04a4*/ 	.word	0x00005880


	//   ....[91]....
        /*04a8*/ 	.word	0x000058e0


	//   ....[92]....
        /*04ac*/ 	.word	0x00005960


	//   ....[93]....
        /*04b0*/ 	.word	0x000059c0


	//   ....[94]....
        /*04b4*/ 	.word	0x00005a40


	//   ....[95]....
        /*04b8*/ 	.word	0x00005aa0


	//   ....[96]....
        /*04bc*/ 	.word	0x00005b10


	//   ....[97]....
        /*04c0*/ 	.word	0x00005b70


	//   ....[98]....
        /*04c4*/ 	.word	0x00005be0


	//   ....[99]....
        /*04c8*/ 	.word	0x00005c40


	//   ....[100]....
        /*04cc*/ 	.word	0x00005cc0


	//   ....[101]....
        /*04d0*/ 	.word	0x00005d20


	//   ....[102]....
        /*04d4*/ 	.word	0x00005da0


	//   ....[103]....
        /*04d8*/ 	.word	0x00005e00


	//   ....[104]....
        /*04dc*/ 	.word	0x00005e80


	//   ....[105]....
        /*04e0*/ 	.word	0x00005ee0


	//   ....[106]....
        /*04e4*/ 	.word	0x00005f60


	//   ....[107]....
        /*04e8*/ 	.word	0x00005fc0


	//   ....[108]....
        /*04ec*/ 	.word	0x00006040


	//   ....[109]....
        /*04f0*/ 	.word	0x000060a0


	//   ....[110]....
        /*04f4*/ 	.word	0x00006120


	//   ....[111]....
        /*04f8*/ 	.word	0x00006180


	//   ....[112]....
        /*04fc*/ 	.word	0x000061f0


	//   ....[113]....
        /*0500*/ 	.word	0x00006250


	//   ....[114]....
        /*0504*/ 	.word	0x000062c0


	//   ....[115]....
        /*0508*/ 	.word	0x00006320


	//   ....[116]....
        /*050c*/ 	.word	0x00006390


	//----- nvinfo : EIATTR_VRC_CTA_INIT_COUNT
	.align		4
.L_12929:
        /*0510*/ 	.byte	0x02, 0x4a
	.zero		1
	.zero		1


	//----- nvinfo : EIATTR_SYSCALL_OFFSETS
	.align		4
        /*0514*/ 	.byte	0x04, 0x46
        /*0516*/ 	.short	(.L_12931 - .L_12930)


	//   ....[0]....
.L_12930:
        /*0518*/ 	.word	0x000029b0


	//   ....[1]....
        /*051c*/ 	.word	0x00004600


	//----- nvinfo : EIATTR_EXIT_INSTR_OFFSETS
	.align		4
.L_12931:
        /*0520*/ 	.byte	0x04, 0x1c
        /*0522*/ 	.short	(.L_12933 - .L_12932)


	//   ....[0]....
.L_12932:
        /*0524*/ 	.word	0x00004010


	//   ....[1]....
        /*0528*/ 	.word	0x00004050


	//   ....[2]....
        /*052c*/ 	.word	0x00004500


	//   ....[3]....
        /*0530*/ 	.word	0x00004610


	//----- nvinfo : EIATTR_CRS_STACK_SIZE
	.align		4
.L_12933:
        /*0534*/ 	.byte	0x04, 0x1e
        /*0536*/ 	.short	(.L_12935 - .L_12934)
.L_12934:
        /*0538*/ 	.word	0x00000000


	//----- nvinfo : EIATTR_CBANK_PARAM_SIZE
	.align		4
.L_12935:
        /*053c*/ 	.byte	0x03, 0x19
        /*053e*/ 	.short	0x007c


	//----- nvinfo : EIATTR_PARAM_CBANK
	.align		4
        /*0540*/ 	.byte	0x04, 0x0a
        /*0542*/ 	.short	(.L_12937 - .L_12936)
	.align		4
.L_12936:
        /*0544*/ 	.word	index@(.nv.constant0._ZN4vllm25paged_attention_v1_kernelI13__nv_bfloat16hLi256ELi32ELi128ELNS_18Fp8KVCacheDataTypeE1ELb1EEEvPT_PKS3_PKT0_S9_ifPKiSB_iPKfiiiSD_SD_iiiii)
        /*0548*/ 	.short	0x0380
        /*054a*/ 	.short	0x007c


	//----- nvinfo : EIATTR_SW_WAR
	.align		4
.L_12937:
        /*054c*/ 	.byte	0x04, 0x36
        /*054e*/ 	.short	(.L_12939 - .L_12938)
.L_12938:
        /*0550*/ 	.word	0x00000008
.L_12939:


//--------------------- .nv.info._ZN4vllm25paged_attention_v1_kernelI13__nv_bfloat16hLi192ELi32ELi128ELNS_18Fp8KVCacheDataTypeE1ELb1EEEvPT_PKS3_PKT0_S9_ifPKiSB_iPKfiiiSD_SD_iiiii --------------------------
	.section	.nv.info._ZN4vllm25paged_attention_v1_kernelI13__nv_bfloat16hLi192ELi32ELi128ELNS_18Fp8KVCacheDataTypeE1ELb1EEEvPT_PKS3_PKT0_S9_ifPKiSB_iPKfiiiSD_SD_iiiii,"",@"SHT_CUDA_INFO"
	.sectionflags	@""
	.align	4


	//----- nvinfo : EIATTR_CUDA_API_VERSION
	.align		4
        /*0000*/ 	.byte	0x04, 0x37
        /*0002*/ 	.short	(.L_12941 - .L_12940)
.L_12940:
        /*0004*/ 	.word	0x00000082


	//----- nvinfo : EIATTR_KPARAM_INFO
	.align		4
.L_12941:
        /*0008*/ 	.byte	0x04, 0x17
        /*000a*/ 	.short	(.L_12943 - .L_12942)
.L_12942:
        /*000c*/ 	.word	0x00000000
        /*0010*/ 	.short	0x0013
        /*0012*/ 	.short	0x0078
        /*0014*/ 	.byte	0x00, 0xf0, 0x11, 0x00


	//----- nvinfo : EIATTR_KPARAM_INFO
	.align		4
.L_12943:
        /*0018*/ 	.byte	0x04, 0x17
        /*001a*/ 	.short	(.L_12945 - .L_12944)
.L_12944:
        /*001c*/ 	.word	0x00000000
        /*0020*/ 	.short	0x0012
        /*0022*/ 	.short	0x0074
        /*0024*/ 	.byte	0x00, 0xf0, 0x11, 0x00


	//----- nvinfo : EIATTR_KPARAM_INFO
	.align		4
.L_12945:
        /*0028*/ 	.byte	0x04, 0x17
        /*002a*/ 	.short	(.L_12947 - .L_12946)
.L_12946:
        /*002c*/ 	.word	0x00000000
        /*0030*/ 	.short	0x0011
        /*0032*/ 	.short	0x0070
        /*0034*/ 	.byte	0x00, 0xf0, 0x11, 0x00


	//----- nvinfo : EIATTR_KPARAM_INFO
	.align		4
.L_12947:
        /*0038*/ 	.byte	0x04, 0x17
        /*003a*/ 	.short	(.L_12949 - .L_12948)
.L_12948:
        /*003c*/ 	.word	0x00000000
        /*0040*/ 	.short	0x0010
        /*0042*/ 	.short	0x006c
        /*0044*/ 	.byte	0x00, 0xf0, 0x11, 0x00


	//----- nvinfo : EIATTR_KPARAM_INFO
	.align		4
.L_12949:
        /*0048*/ 	.byte	0x04, 0x17
        /*004a*/ 	.short	(.L_12951 - .L_12950)
.L_12950:
        /*004c*/ 	.word	0x00000000
        /*0050*/ 	.short	0x000f
        /*0052*/ 	.short	0x0068
        /*0054*/ 	.byte	0x00, 0xf0, 0x11, 0x00


	//----- nvinfo : EIATTR_KPARAM_INFO
	.align		4
.L_12951:
        /*0058*/ 	.byte	0x04, 0x17
        /*005a*/ 	.short	(.L_12953 - .L_12952)
.L_12952:
        /*005c*/ 	.word	0x00000000
        /*0060*/ 	.short	0x000e
        /*0062*/ 	.short	0x0060
        /*0064*/ 	.byte	0x00, 0xf5, 0x21, 0x00


	//----- nvinfo : EIATTR_KPARAM_INFO
	.align		4
.L_12953:
        /*0068*/ 	.byte	0x04, 0x17
        /*006a*/ 	.short	(.L_12955 - .L_12954)
.L_12954:
        /*006c*/ 	.word	0x00000000
        /*0070*/ 	.short	0x000d
        /*0072*/ 	.short	0x0058
        /*0074*/ 	.byte	0x00, 0xf5, 0x21, 0x00


	//----- nvinfo : EIATTR_KPARAM_INFO
	.align		4
.L_12955:
        /*0078*/ 	.byte	0x04, 0x17
        /*007a*/ 	.short	(.L_12957 - .L_12956)
.L_12956:
        /*007c*/ 	.word	0x00000000
        /*0080*/ 	.short	0x000c
        /*0082*/ 	.short	0x0050
        /*0084*/ 	.byte	0x00, 0xf0, 0x11, 0x00


	//----- nvinfo : EIATTR_KPARAM_INFO
	.align		4
.L_12957:
        /*0088*/ 	.byte	0x04, 0x17
        /*008a*/ 	.short	(.L_12959 - .L_12958)
.L_12958:
        /*008c*/ 	.word	0x00000000
        /*0090*/ 	.short	0x000b
        /*0092*/ 	.short	0x004c
        /*0094*/ 	.byte	0x00, 0xf0, 0x11, 0x00


	//----- nvinfo : EIATTR_KPARAM_INFO
	.align		4
.L_12959:
        /*0098*/ 	.byte	0x04, 0x17
        /*009a*/ 	.short	(.L_12961 - .L_12960)
.L_12960:
        /*009c*/ 	.word	0x00000000
        /*00a0*/ 	.short	0x000a
        /*00a2*/ 	.short	0x0048
        /*00a4*/ 	.byte	0x00, 0xf0, 0x11, 0x00


	//----- nvinfo : EIATTR_KPARAM_INFO
	.align		4
.L_12961:
        /*00a8*/ 	.byte	0x04, 0x17
        /*00aa*/ 	.short	(.L_12963 - .L_12962)
.L_12962:
        /*00ac*/ 	.word	0x00000000
        /*00b0*/ 	.short	0x0009
        /*00b2*/ 	.short	0x0040
        /*00b4*/ 	.byte	0x00, 0xf5, 0x21, 0x00


	//----- nvinfo : EIATTR_KPARAM_INFO
	.align		4
.L_12963:
        /*00b8*/ 	.byte	0x04, 0x17
        /*00ba*/ 	.short	(.L_12965 - .L_12964)
.L_12964:
        /*00bc*/ 	.word	0x00000000
        /*00c0*/ 	.short	0x0008
        /*00c2*/ 	.short	0x0038
        /*00c4*/ 	.byte	0x00, 0xf0, 0x11, 0x00


	//----- nvinfo : EIATTR_KPARAM_INFO
	.align		4
.L_12965:
        /*00c8*/ 	.byte	0x04, 0x17
        /*00ca*/ 	.short	(.L_12967 - .L_12966)
.L_12966:
        /*00cc*/ 	.word	0x00000000
        /*00d0*/ 	.short	0x0007
        /*00d2*/ 	.short	0x0030
        /*00d4*/ 	.byte	0x00, 0xf5, 0x21, 0x00


	//----- nvinfo : EIATTR_KPARAM_INFO
	.align		4
.L_12967:
        /*00d8*/ 	.byte	0x04, 0x17
        /*00da*/ 	.short	(.L_12969 - .L_12968)
.L_12968:
        /*00dc*/ 	.word	0x00000000
        /*00e0*/ 	.short	0x0006
        /*00e2*/ 	.short	0x0028
        /*00e4*/ 	.byte	0x00, 0xf5, 0x21, 0x00


	//----- nvinfo : EIATTR_KPARAM_INFO
	.align		4
.L_12969:
        /*00e8*/ 	.byte	0x04, 0x17
        /*00ea*/ 	.short	(.L_12971 - .L_12970)
.L_12970:
        /*00ec*/ 	.word	0x00000000
        /*00f0*/ 	.short	0x0005
        /*00f2*/ 	.short	0x0024
        /*00f4*/ 	.byte	0x00, 0xf0, 0x11, 0x00


	//----- nvinfo : EIATTR_KPARAM_INFO
	.align		4
.L_12971:
        /*00f8*/ 	.byte	0x04, 0x17
        /*00fa*/ 	.short	(.L_12973 - .L_12972)
.L_12972:
        /*00fc*/ 	.word	0x00000000
        /*0100*/ 	.short	0x0004
        /*0102*/ 	.short	0x0020
        /*0104*/ 	.byte	0x00, 0xf0, 0x11, 0x00


	//----- nvinfo : EIATTR_KPARAM_INFO
	.align		4
.L_12973:
        /*0108*/ 	.byte	0x04, 0x17
        /*010a*/ 	.short	(.L_12975 - .L_12974)
.L_12974:
        /*010c*/ 	.word	0x00000000
        /*0110*/ 	.short	0x0003
        /*0112*/ 	.short	0x0018
        /*0114*/ 	.byte	0x00, 0xf5, 0x21, 0x00


	//----- nvinfo : EIATTR_KPARAM_INFO
	.align		4
.L_12975:
        /*0118*/ 	.byte	0x04, 0x17
        /*011a*/ 	.short	(.L_12977 - .L_12976)
.L_12976:
        /*011c*/ 	.word	0x00000000
        /*0120*/ 	.short	0x0002
        /*0122*/ 	.short	0x0010
        /*0124*/ 	.byte	0x00, 0xf5, 0x21, 0x00


	//----- nvinfo : EIATTR_KPARAM_INFO
	.align		4
.L_12977:
        /*0128*/ 	.byte	0x04, 0x17
        /*012a*/ 	.short	(.L_12979 - .L_12978)
.L_12978:
        /*012c*/ 	.word	0x00000000
        /*0130*/ 	.short	0x0001
        /*0132*/ 	.short	0x0008
        /*0134*/ 	.byte	0x00, 0xf5, 0x21, 0x00


	//----- nvinfo : EIATTR_KPARAM_INFO
	.align		4
.L_12979:
        /*0138*/ 	.byte	0x04, 0x17
        /*013a*/ 	.short	(.L_12981 - .L_12980)
.L_12980:
        /*013c*/ 	.word	0x00000000
        /*0140*/ 	.short	0x0000
        /*0142*/ 	.short	0x0000
        /*0144*/ 	.byte	0x00, 0xf5, 0x21, 0x00


	//----- nvinfo : EIATTR_SPARSE_MMA_MASK
	.align		4
.L_12981:
        /*0148*/ 	.byte	0x03, 0x50
        /*014a*/ 	.short	0x0000


	//----- nvinfo : EIATTR_MAXREG_COUNT
	.align		4
        /*014c*/ 	.byte	0x03, 0x1b
        /*014e*/ 	.short	0x00ff


	//----- nvinfo : EIATTR_NUM_BARRIERS
	.align		4
        /*0150*/ 	.byte	0x02, 0x4c
        /*0152*/ 	.byte	0x01
	.zero		1


	//----- nvinfo : EIATTR_EXTERNS
	.align		4
        /*0154*/ 	.byte	0x04, 0x0f
        /*0156*/ 	.short	(.L_12983 - .L_12982)


	//   ....[0]....
	.align		4
.L_12982:
        /*0158*/ 	.word	index@(__assertfail)


	//----- nvinfo : EIATTR_MERCURY_ISA_VERSION
	.align		4
.L_12983:
        /*015c*/ 	.byte	0x03, 0x5f
        /*015e*/ 	.short	0x0101


	//----- nvinfo : EIATTR_COOP_GROUP_MASK_REGIDS
	.align		4
        /*0160*/ 	.byte	0x04, 0x29
        /*0162*/ 	.short	(.L_12985 - .L_12984)


	//   ....[0]....
.L_12984:
        /*0164*/ 	.word	0xffffffff


	//   ....[1]....
        /*0168*/ 	.word	0xffffffff


	//   ....[2]....
        /*016c*/ 	.word	0xffffffff


	//   ....[3]....
        /*0170*/ 	.word	0xffffffff


	//   ....[4]....
        /*0174*/ 	.word	0xffffffff


	//   ....[5]....
        /*0178*/ 	.word	0xffffffff


	//   ....[6]....
        /*017c*/ 	.word	0xffffffff


	//   ....[7]....
        /*0180*/ 	.word	0xffffffff


	//   ....[8]....
        /*0184*/ 	.word	0xffffffff


	//   ....[9]....
        /*0188*/ 	.word	0xffffffff


	//   ....[10]....
        /*018c*/ 	.word	0xffffffff


	//   ....[11]....
        /*0190*/ 	.word	0xffffffff


	//   ....[12]....
        /*0194*/ 	.word	0xffffffff


	//   ....[13]....
        /*0198*/ 	.word	0xffffffff


	//   ....[14]....
        /*019c*/ 	.word	0xffffffff


	//   ....[15]....
        /*01a0*/ 	.word	0xffffffff


	//   ....[16]....
        /*01a4*/ 	.word	0xffffffff


	//   ....[17]....
        /*01a8*/ 	.word	0xffffffff


	//   ....[18]....
        /*01ac*/ 	.word	0xffffffff


	//   ....[19]....
        /*01b0*/ 	.word	0xffffffff


	//   ....[20]....
        /*01b4*/ 	.word	0xffffffff


	//   ....[21]....
        /*01b8*/ 	.word	0xffffffff


	//   ....[22]....
        /*01bc*/ 	.word	0xffffffff


	//   ....[23]....
        /*01c0*/ 	.word	0xffffffff


	//   ....[24]....
        /*01c4*/ 	.word	0xffffffff


	//   ....[25]....
        /*01c8*/ 	.word	0xffffffff


	//   ....[26]....
        /*01cc*/ 	.word	0xffffffff


	//   ....[27]....
        /*01d0*/ 	.word	0xffffffff


	//   ....[28]....
        /*01d4*/ 	.word	0xffffffff


	//   ....[29]....
        /*01d8*/ 	.word	0xffffffff


	//   ....[30]....
        /*01dc*/ 	.word	0xffffffff


	//   ....[31]....
        /*01e0*/ 	.word	0xffffffff


	//   ....[32]....
        /*01e4*/ 	.word	0xffffffff


	//   ....[33]....
        /*01e8*/ 	.word	0xffffffff


	//   ....[34]....
        /*01ec*/ 	.word	0xffffffff


	//   ....[35]....
        /*01f0*/ 	.word	0xffffffff


	//   ....[36]....
        /*01f4*/ 	.word	0xffffffff


	//   ....[37]....
        /*01f8*/ 	.word	0xffffffff


	//   ....[38]....
        /*01fc*/ 	.word	0xffffffff


	//   ....[39]....
        /*0200*/ 	.word	0xffffffff


	//   ....[40]....
        /*0204*/ 	.word	0x0500000f


	//   ....[41]....
        /*0208*/ 	.word	0x0500000f


	//   ....[42]....
        /*020c*/ 	.word	0x0500000f


	//   ....[43]....
        /*0210*/ 	.word	0x0500000f


	//   ....[44]....
        /*0214*/ 	.word	0x0500000f


	//   ....[45]....
        /*0218*/ 	.word	0x0500000f


	//   ....[46]....
        /*021c*/ 	.word	0x0500000f


	//   ....[47]....
        /*0220*/ 	.word	0x0500000f


	//   ....[48]....
        /*0224*/ 	.word	0x0500000f


	//   ....[49]....
        /*0228*/ 	.word	0x0500000f


	//   ....[50]....
        /*022c*/ 	.word	0x0500000f


	//   ....[51]....
        /*0230*/ 	.word	0x0500000f


	//   ....[52]....
        /*0234*/ 	.word	0x0500000f


	//   ....[53]....
        /*0238*/ 	.word	0x0500000f


	//   ....[54]....
        /*023c*/ 	.word	0x0500000f


	//   ....[55]....
        /*0240*/ 	.word	0x0500000f


	//   ....[56]....
        /*0244*/ 	.word	0x0500000f


	//   ....[57]....
        /*0248*/ 	.word	0x0500000f


	//   ....[58]....
        /*024c*/ 	.word	0x0500000f


	//   ....[59]....
        /*0250*/ 	.word	0x0500000f


	//   ....[60]....
        /*0254*/ 	.word	0x0500000f


	//   ....[61]....
        /*0258*/ 	.word	0x0500000f


	//   ....[62]....
        /*025c*/ 	.word	0x0500000f


	//   ....[63]....
        /*0260*/ 	.word	0x0500000f


	//   ....[64]....
        /*0264*/ 	.word	0x0500000f


	//   ....[65]....
        /*0268*/ 	.word	0x0500000f


	//   ....[66]....
        /*026c*/ 	.word	0x0500000f


	//   ....[67]....
        /*0270*/ 	.word	0x0500000f


	//   ....[68]....
        /*0274*/ 	.word	0x0500000f


	//   ....[69]....
        /*0278*/ 	.word	0x0500000f


	//   ....[70]....
        /*027c*/ 	.word	0x0500000f


	//   ....[71]....
        /*0280*/ 	.word	0x0500000f


	//   ....[72]....
        /*0284*/ 	.word	0x0500000f


	//   ....[73]....
        /*0288*/ 	.word	0x0500000f


	//   ....[74]....
        /*028c*/ 	.word	0x0500000f


	//   ....[75]....
        /*0290*/ 	.word	0x0500000f


	//   ....[76]....
        /*0294*/ 	.word	0x0500000f


	//   ....[77]....
        /*0298*/ 	.word	0x0500000f


	//   ....[78]....
        /*029c*/ 	.word	0x0500000f


	//   ....[79]....
        /*02a0*/ 	.word	0x0500000f


	//   ....[80]....
        /*02a4*/ 	.word	0x0500000f


	//   ....[81]....
        /*02a8*/ 	.word	0x0500000f


	//   ....[82]....
        /*02ac*/ 	.word	0x0500000f


	//   ....[83]....
        /*02b0*/ 	.word	0x0500000f


	//   ....[84]....
        /*02b4*/ 	.word	0x0500000f


	//   ....[85]....
        /*02b8*/ 	.word	0x0500000f


	//   ....[86]....
        /*02bc*/ 	.word	0x0500000f


	//   ....[87]....
        /*02c0*/ 	.word	0x0500000f


	//   ....[88]....
        /*02c4*/ 	.word	0x0500000f


	//   ....[89]....
        /*02c8*/ 	.word	0x0500000f


	//   ....[90]....
        /*02cc*/ 	.word	0x0500000f


	//   ....[91]....
        /*02d0*/ 	.word	0x0500000f


	//   ....[92]....
        /*02d4*/ 	.word	0x0500000f


	//----- nvinfo : EIATTR_COOP_GROUP_INSTR_OFFSETS
	.align		4
.L_12985:
        /*02d8*/ 	.byte	0x04, 0x28
        /*02da*/ 	.short	(.L_12987 - .L_12986)


	//   ....[0]....
.L_12986:
        /*02dc*/ 	.word	0x00000b10


	//   ....[1]....
        /*02e0*/ 	.word	0x00000b30


	//   ....[2]....
        /*02e4*/ 	.word	0x00000b50


	//   ....[3]....
        /*02e8*/ 	.word	0x00000b70


	//   ....[4]....
        /*02ec*/ 	.word	0x00000b90


	//   ....[5]....
        /*02f0*/ 	.word	0x00000ca0


	//   ....[6]....
        /*02f4*/ 	.word	0x00000cc0


	//   ....[7]....
        /*02f8*/ 	.word	0x00000ce0


	//   ....[8]....
        /*02fc*/ 	.word	0x00001b30


	//   ....[9]....
        /*0300*/ 	.word	0x00001b60


	//   ....[10]....
        /*0304*/ 	.word	0x00001b80


	//   ....[11]....
        /*0308*/ 	.word	0x00001ba0


	//   ....[12]....
        /*030c*/ 	.word	0x00001bc0


	//   ....[13]....
        /*0310*/ 	.word	0x00001c10


	//   ....[14]....
        /*0314*/ 	.word	0x00001c30


	//   ....[15]....
        /*0318*/ 	.word	0x00001c50


	//   ....[16]....
        /*031c*/ 	.word	0x00002af0


	//   ....[17]....
        /*0320*/ 	.word	0x00002b30


	//   ....[18]....
        /*0324*/ 	.word	0x00002b70


	//   ....[19]....
        /*0328*/ 	.word	0x00002bb0


	//   ....[20]....
        /*032c*/ 	.word	0x00002bf0


	//   ....[21]....
        /*0330*/ 	.word	0x00002c30


	//   ....[22]....
        /*0334*/ 	.word	0x00002c50


	//   ....[23]....
        /*0338*/ 	.word	0x00002c80


	//   ....[24]....
        /*033c*/ 	.word	0x00002cc0


	//   ....[25]....
        /*0340*/ 	.word	0x00002cf0


	//   ....[26]....
        /*0344*/ 	.word	0x00002d30


	//   ....[27]....
        /*0348*/ 	.word	0x00002d60


	//   ....[28]....
        /*034c*/ 	.word	0x00002d80


	//   ....[29]....
        /*0350*/ 	.word	0x00002db0


	//   ....[30]....
        /*0354*/ 	.word	0x00002dd0


	//   ....[31]....
        /*0358*/ 	.word	0x00002e00


	//   ....[32]....
        /*035c*/ 	.word	0x00002e40


	//   ....[33]....
        /*0360*/ 	.word	0x00002e80


	//   ....[34]....
        /*0364*/ 	.word	0x00002ef0


	//   ....[35]....
        /*0368*/ 	.word	0x00002f20


	//   ....[36]....
        /*036c*/ 	.word	0x00002f40


	//   ....[37]....
        /*0370*/ 	.word	0x00002f60


	//   ....[38]....
        /*0374*/ 	.word	0x00002f80


	//   ....[39]....
        /*0378*/ 	.word	0x00002fa0


	//   ....[40]....
        /*037c*/ 	.word	0x00004080


	//   ....[41]....
        /*0380*/ 	.word	0x000040e0


	//   ....[42]....
        /*0384*/ 	.word	0x00004140


	//   ....[43]....
        /*0388*/ 	.word	0x000041a0


	//   ....[44]....
        /*038c*/ 	.word	0x00004200


	//   ....[45]....
        /*0390*/ 	.word	0x00004280


	//   ....[46]....
        /*0394*/ 	.word	0x000042f0


	//   ....[47]....
        /*0398*/ 	.word	0x00004350


	//   ....[48]....
        /*039c*/ 	.word	0x000043d0


	//   ....[49]....
        /*03a0*/ 	.word	0x00004430


	//   ....[50]....
        /*03a4*/ 	.word	0x000044b0


	//   ....[51]....
        /*03a8*/ 	.word	0x00004510


	//   ....[52]....
        /*03ac*/ 	.word	0x00004590


	//   ....[53]....
        /*03b0*/ 	.word	0x000045f0


	//   ....[54]....
        /*03b4*/ 	.word	0x00004670


	//   ....[55]....
        /*03b8*/ 	.word	0x000046d0


	//   ....[56]....
        /*03bc*/ 	.word	0x00004750


	//   ....[57]....
        /*03c0*/ 	.word	0x000047b0


	//   ....[58]....
        /*03c4*/ 	.word	0x00004830


	//   ....[59]....
        /*03c8*/ 	.word	0x00004890


	//   ....[60]....
        /*03cc*/ 	.word	0x00004910


	//   ....[61]....
        /*03d0*/ 	.word	0x00004970


	//   ....[62]....
        /*03d4*/ 	.word	0x000049f0


	//   ....[63]....
        /*03d8*/ 	.word	0x00004a50


	//   ....[64]....
        /*03dc*/ 	.word	0x00004ad0


	//   ....[65]....
        /*03e0*/ 	.word	0x00004b30


	//   ....[66]....
        /*03e4*/ 	.word	0x00004bb0


	//   ....[67]....
        /*03e8*/ 	.word	0x00004c10


	//   ....[68]....
        /*03ec*/ 	.word	0x00004c90


	//   ....[69]....
        /*03f0*/ 	.word	0x00004cf0


	//   ....[70]....
        /*03f4*/ 	.word	0x00004d70


	//   ....[71]....
        /*03f8*/ 	.word	0x00004dd0


	//   ....[72]....
        /*03fc*/ 	.word	0x00004e40


	//   ....[73]....
        /*0400*/ 	.word	0x00004ea0


	//   ....[74]....
        /*0404*/ 	.word	0x00004f10


	//   ....[75]....
        /*0408*/ 	.word	0x00004f70


	//   ....[76]....
        /*040c*/ 	.word	0x00004ff0


	//   ....[77]....
        /*0410*/ 	.word	0x00005050


	//   ....[78]....
        /*0414*/ 	.word	0x000050d0


	//   ....[79]....
        /*0418*/ 	.word	0x00005130


	//   ....[80]....
        /*041c*/ 	.word	0x000051b0


	//   ....[81]....
        /*0420*/ 	.word	0x00005210


	//   ....[82]....
        /*0424*/ 	.word	0x00005290


	//   ....[83]....
        /*0428*/ 	.word	0x000052f0


	//   ....[84]....
        /*042c*/ 	.word	0x00005370


	//   ....[85]....
        /*0430*/ 	.word	0x000053d0


	//   ....[86]....
        /*0434*/ 	.word	0x00005450


	//   ....[87]....
        /*0438*/ 	.word	0x000054b0


	//   ....[88]....
        /*043c*/ 	.word	0x00005530


	//   ....[89]....
        /*0440*/ 	.word	0x00005590


	//   ....[90]....
        /*0444*/ 	.word	0x000055f0


	//   ....[91]....
        /*0448*/ 	.word	0x00005660


	//   ....[92]....
        /*044c*/ 	.word	0x000056d0


	//----- nvinfo : EIATTR_VRC_CTA_INIT_COUNT
	.align		4
.L_12987:
        /*0450*/ 	.byte	0x02, 0x4a
	.zero		1
	.zero		1


	//----- nvinfo : EIATTR_SYSCALL_OFFSETS
	.align		4
        /*0454*/ 	.byte	0x04, 0x46
        /*0456*/ 	.short	(.L_12989 - .L_12988)


	//   ....[0]....
.L_12988:
        /*0458*/ 	.word	0x00002a10


	//   ....[1]....
        /*045c*/ 	.word	0x00004020


	//----- nvinfo : EIATTR_EXIT_INSTR_OFFSETS
	.align		4
.L_12989:
        /*0460*/ 	.byte	0x04, 0x1c
        /*0462*/ 	.short	(.L_12991 - .L_12990)


	//   ....[0]....
.L_12990:
        /*0464*/ 	.word	0x00003b30


	//   ....[1]....
        /*0468*/ 	.word	0x00003b70


	//   ....[2]....
        /*046c*/ 	.word	0x00003f20


	//   ....[3]....
        /*0470*/ 	.word	0x00004030


	//----- nvinfo : EIATTR_CRS_STACK_SIZE
	.align		4
.L_12991:
        /*0474*/ 	.byte	0x04, 0x1e
        /*0476*/ 	.short	(.L_12993 - .L_12992)
.L_12992:
        /*0478*/ 	.word	0x00000000


	//----- nvinfo : EIATTR_CBANK_PARAM_SIZE
	.align		4
.L_12993:
        /*047c*/ 	.byte	0x03, 0x19
        /*047e*/ 	.short	0x007c


	//----- nvinfo : EIATTR_PARAM_CBANK
	.align		4
        /*0480*/ 	.byte	0x04, 0x0a
        /*0482*/ 	.short	(.L_12995 - .L_12994)
	.align		4
.L_12994:
        /*0484*/ 	.word	index@(.nv.constant0._ZN4vllm25paged_attention_v1_kernelI13__nv_bfloat16hLi192ELi32ELi128ELNS_18Fp8KVCacheDataTypeE1ELb1EEEvPT_PKS3_PKT0_S9_ifPKiSB_iPKfiiiSD_SD_iiiii)
        /*0488*/ 	.short	0x0380
        /*048a*/ 	.short	0x007c


	//----- nvinfo : EIATTR_SW_WAR
	.align		4
.L_12995:
        /*048c*/ 	.byte	0x04, 0x36
        /*048e*/ 	.short	(.L_12997 - .L_12996)
.L_12996:
        /*0490*/ 	.word	0x00000008
.L_12997:


//--------------------- .nv.info._ZN4vllm25paged_attention_v1_kernelI13__nv_bfloat16hLi128ELi32ELi128ELNS_18Fp8KVCacheDataTypeE1ELb1EEEvPT_PKS3_PKT0_S9_ifPKiSB_iPKfiiiSD_SD_iiiii --------------------------
	.section	.nv.info._ZN4vllm25paged_attention_v1_kernelI13__nv_bfloat16hLi128ELi32ELi128ELNS_18Fp8KVCacheDataTypeE1ELb1EEEvPT_PKS3_PKT0_S9_ifPKiSB_iPKfiiiSD_SD_iiiii,"",@"SHT_CUDA_INFO"
	.sectionflags	@""
	.align	4


	//----- nvinfo : EIATTR_CUDA_API_VERSION
	.align		4
        /*0000*/ 	.byte	0x04, 0x37
        /*0002*/ 	.short	(.L_12999 - .L_12998)
.L_12998:
        /*0004*/ 	.word	0x00000082


	//----- nvinfo : EIATTR_KPARAM_INFO
	.align		4
.L_12999:
        /*0008*/ 	.byte	0x04, 0x17
        /*000a*/ 	.short	(.L_13001 - .L_13000)
.L_13000:
        /*000c*/ 	.word	0x00000000
        /*0010*/ 	.short	0x0013
        /*0012*/ 	.short	0x0078
        /*0014*/ 	.byte	0x00, 0xf0, 0x11, 0x00


	//----- nvinfo : EIATTR_KPARAM_INFO
	.align		4
.L_13001:
        /*0018*/ 	.byte	0x04, 0x17
        /*001a*/ 	.short	(.L_13003 - .L_13002)
.L_13002:
        /*001c*/ 	.word	0x00000000
        /*0020*/ 	.short	0x0012
        /*0022*/ 	.short	0x0074
        /*0024*/ 	.byte	0x00, 0xf0, 0x11, 0x00


	//----- nvinfo : EIATTR_KPARAM_INFO
	.align		4
.L_13003:
        /*0028*/ 	.byte	0x04, 0x17
        /*002a*/ 	.short	(.L_13005 - .L_13004)
.L_13004:
        /*002c*/ 	.word	0x00000000
        /*0030*/ 	.short	0x0011
        /*0032*/ 	.short	0x0070
        /*0034*/ 	.byte	0x00, 0xf0, 0x11, 0x00


	//----- nvinfo : EIATTR_KPARAM_INFO
	.align		4
.L_13005:
        /*0038*/ 	.byte	0x04, 0x17
        /*003a*/ 	.short	(.L_13007 - .L_13006)
.L_13006:
        /*003c*/ 	.word	0x00000000
        /*0040*/ 	.short	0x0010
        /*0042*/ 	.short	0x006c
        /*0044*/ 	.byte	0x00, 0xf0, 0x11, 0x00


	//----- nvinfo : EIATTR_KPARAM_INFO
	.align		4
.L_13007:
        /*0048*/ 	.byte	0x04, 0x17
        /*004a*/ 	.short	(.L_13009 - .L_13008)
.L_13008:
        /*004c*/ 	.word	0x00000000
        /*0050*/ 	.short	0x000f
        /*0052*/ 	.short	0x0068
        /*0054*/ 	.byte	0x00, 0xf0, 0x11, 0x00


	//----- nvinfo : EIATTR_KPARAM_INFO
	.align		4
.L_13009:
        /*0058*/ 	.byte	0x04, 0x17
        /*005a*/ 	.short	(.L_13011 - .L_13010)
.L_13010:
        /*005c*/ 	.word	0x00000000
        /*0060*/ 	.short	0x000e
        /*0062*/ 	.short	0x0060
        /*0064*/ 	.byte	0x00, 0xf5, 0x21, 0x00


	//----- nvinfo : EIATTR_KPARAM_INFO
	.align		4
.L_13011:
        /*0068*/ 	.byte	0x04, 0x17
        /*006a*/ 	.short	(.L_13013 - .L_13012)
.L_13012:
        /*006c*/ 	.word	0x00000000
        /*0070*/ 	.short	0x000d
        /*0072*/ 	.short	0x0058
        /*0074*/ 	.byte	0x00, 0xf5, 0x21, 0x00


	//----- nvinfo : EIATTR_KPARAM_INFO
	.align		4
.L_13013:
        /*0078*/ 	.byte	0x04, 0x17
        /*007a*/ 	.short	(.L_13015 - .L_13014)
.L_13014:
        /*007c*/ 	.word	0x00000000
        /*0080*/ 	.short	0x000c
        /*0082*/ 	.short	0x0050
        /*0084*/ 	.byte	0x00, 0xf0, 0x11, 0x00


	//----- nvinfo : EIATTR_KPARAM_INFO
	.align		4
.L_13015:
        /*0088*/ 	.byte	0x04, 0x17
        /*008a*/ 	.short	(.L_13017 - .L_13016)
.L_13016:
        /*008c*/ 	.word	0x00000000
        /*0090*/ 	.short	0x000b
        /*0092*/ 	.short	0x004c
        /*0094*/ 	.byte	0x00, 0xf0, 0x11, 0x00


	//----- nvinfo : EIATTR_KPARAM_INFO
	.align		4
.L_13017:
        /*0098*/ 	.byte	0x04, 0x17
        /*009a*/ 	.short	(.L_13019 - .L_13018)
.L_13018:
        /*009c*/ 	.word	0x00000000
        /*00a0*/ 	.short	0x000a
        /*00a2*/ 	.short	0x0048
        /*00a4*/ 	.byte	0x00, 0xf0, 0x11, 0x00


	//----- nvinfo : EIATTR_KPARAM_INFO
	.align		4
.L_13019:
        /*00a8*/ 	.byte	0x04, 0x17
        /*00aa*/ 	.short	(.L_13021 - .L_13020)
.L_13020:
        /*00ac*/ 	.word	0x00000000
        /*00b0*/ 	.short	0x0009
        /*00b2*/ 	.short	0x0040
        /*00b4*/ 	.byte	0x00, 0xf5, 0x21, 0x00


	//----- nvinfo : EIATTR_KPARAM_INFO
	.align		4
.L_13021:
        /*00b8*/ 	.byte	0x04, 0x17
        /*00ba*/ 	.short	(.L_13023 - .L_13022)
.L_13022:
        /*00bc*/ 	.word	0x00000000
        /*00c0*/ 	.short	0x0008
        /*00c2*/ 	.short	0x0038
        /*00c4*/ 	.byte	0x00, 0xf0, 0x11, 0x00


	//----- nvinfo : EIATTR_KPARAM_INFO
	.align		4
.L_13023:
        /*00c8*/ 	.byte	0x04, 0x17
        /*00ca*/ 	.short	(.L_13025 - .L_13024)
.L_13024:
        /*00cc*/ 	.word	0x00000000
        /*00d0*/ 	.short	0x0007
        /*00d2*/ 	.short	0x0030
        /*00d4*/ 	.byte	0x00, 0xf5, 0x21, 0x00


	//----- nvinfo : EIATTR_KPARAM_INFO
	.align		4
.L_13025:
        /*00d8*/ 	.byte	0x04, 0x17
        /*00da*/ 	.short	(.L_13027 - .L_13026)
.L_13026:
        /*00dc*/ 	.word	0x00000000
        /*00e0*/ 	.short	0x0006
        /*00e2*/ 	.short	0x0028
        /*00e4*/ 	.byte	0x00, 0xf5, 0x21, 0x00


	//----- nvinfo : EIATTR_KPARAM_INFO
	.align		4
.L_13027:
        /*00e8*/ 	.byte	0x04, 0x17
        /*00ea*/ 	.short	(.L_13029 - .L_13028)
.L_13028:
        /*00ec*/ 	.word	0x00000000
        /*00f0*/ 	.short	0x0005
        /*00f2*/ 	.short	0x0024
        /*00f4*/ 	.byte	0x00, 0xf0, 0x11, 0x00


	//----- nvinfo : EIATTR_KPARAM_INFO
	.align		4
.L_13029:
        /*00f8*/ 	.byte	0x04, 0x17
        /*00fa*/ 	.short	(.L_13031 - .L_13030)
.L_13030:
        /*00fc*/ 	.word	0x00000000
        /*0100*/ 	.short	0x0004
        /*0102*/ 	.short	0x0020
        /*0104*/ 	.byte	0x00, 0xf0, 0x11, 0x00


	//----- nvinfo : EIATTR_KPARAM_INFO
	.align		4
.L_13031:
        /*0108*/ 	.byte	0x04, 0x17
        /*010a*/ 	.short	(.L_13033 - .L_13032)
.L_13032:
        /*010c*/ 	.word	0x00000000
        /*0110*/ 	.short	0x0003
        /*0112*/ 	.short	0x0018
        /*0114*/ 	.byte	0x00, 0xf5, 0x21, 0x00


	//----- nvinfo : EIATTR_KPARAM_INFO
	.align		4
.L_13033:
        /*0118*/ 	.byte	0x04, 0x17
        /*011a*/ 	.short	(.L_13035 - .L_13034)
.L_13034:
        /*011c*/ 	.word	0x00000000
        /*0120*/ 	.short	0x0002
        /*0122*/ 	.short	0x0010
        /*0124*/ 	.byte	0x00, 0xf5, 0x21, 0x00


	//----- nvinfo : EIATTR_KPARAM_INFO
	.align		4
.L_13035:
        /*0128*/ 	.byte	0x04, 0x17
        /*012a*/ 	.short	(.L_13037 - .L_13036)
.L_13036:
        /*012c*/ 	.word	0x00000000
        /*0130*/ 	.short	0x0001
        /*0132*/ 	.short	0x0008
        /*0134*/ 	.byte	0x00, 0xf5, 0x21, 0x00


	//----- nvinfo : EIATTR_KPARAM_INFO
	.align		4
.L_13037:
        /*0138*/ 	.byte	0x04, 0x17
        /*013a*/ 	.short	(.L_13039 - .L_13038)
.L_13038:
        /*013c*/ 	.word	0x00000000
        /*0140*/ 	.short	0x0000
        /*0142*/ 	.short	0x0000
        /*0144*/ 	.byte	0x00, 0xf5, 0x21, 0x00


	//----- nvinfo : EIATTR_SPARSE_MMA_MASK
	.align		4
.L_13039:
        /*0148*/ 	.byte	0x03, 0x50
        /*014a*/ 	.short	0x0000


	//----- nvinfo : EIATTR_MAXREG_COUNT
	.align		4
        /*014c*/ 	.byte	0x03, 0x1b
        /*014e*/ 	.short	0x00ff


	//----- nvinfo : EIATTR_NUM_BARRIERS
	.align		4
        /*0150*/ 	.byte	0x02, 0x4c
        /*0152*/ 	.byte	0x01
	.zero		1


	//----- nvinfo : EIATTR_EXTERNS
	.align		4
        /*0154*/ 	.byte	0x04, 0x0f
        /*0156*/ 	.short	(.L_13041 - .L_13040)


	//   ....[0]....
	.align		4
.L_13040:
        /*0158*/ 	.word	index@(__assertfail)


	//----- nvinfo : EIATTR_MERCURY_ISA_VERSION
	.align		4
.L_13041:
        /*015c*/ 	.byte	0x03, 0x5f
        /*015e*/ 	.short	0x0101


	//----- nvinfo : EIATTR_COOP_GROUP_MASK_REGIDS
	.align		4
        /*0160*/ 	.byte	0x04, 0x29
        /*0162*/ 	.short	(.L_13043 - .L_13042)


	//   ....[0]....
.L_13042:
        /*0164*/ 	.word	0xffffffff


	//   ....[1]....
        /*0168*/ 	.word	0xffffffff


	//   ....[2]....
        /*016c*/ 	.word	0xffffffff


	//   ....[3]....
        /*0170*/ 	.word	0xffffffff


	//   ....[4]....
        /*0174*/ 	.word	0xffffffff


	//   ....[5]....
        /*0178*/ 	.word	0xffffffff


	//   ....[6]....
        /*017c*/ 	.word	0xffffffff


	//   ....[7]....
        /*0180*/ 	.word	0xffffffff


	//   ....[8]....
        /*0184*/ 	.word	0xffffffff


	//   ....[9]....
        /*0188*/ 	.word	0xffffffff


	//   ....[10]....
        /*018c*/ 	.word	0xffffffff


	//   ....[11]....
        /*0190*/ 	.word	0xffffffff


	//   ....[12]....
        /*0194*/ 	.word	0xffffffff


	//   ....[13]....
        /*0198*/ 	.word	0xffffffff


	//   ....[14]....
        /*019c*/ 	.word	0xffffffff


	//   ....[15]....
        /*01a0*/ 	.word	0xffffffff


	//   ....[16]....
        /*01a4*/ 	.word	0xffffffff


	//   ....[17]....
        /*01a8*/ 	.word	0xffffffff


	//   ....[18]....
        /*01ac*/ 	.word	0xffffffff


	//   ....[19]....
        /*01b0*/ 	.word	0xffffffff


	//   ....[20]....
        /*01b4*/ 	.word	0xffffffff


	//   ....[21]....
        /*01b8*/ 	.word	0xffffffff


	//   ....[22]....
        /*01bc*/ 	.word	0xffffffff


	//   ....[23]....
        /*01c0*/ 	.word	0xffffffff


	//   ....[24]....
        /*01c4*/ 	.word	0xffffffff


	//   ....[25]....
        /*01c8*/ 	.word	0xffffffff


	//   ....[26]....
        /*01cc*/ 	.word	0xffffffff


	//   ....[27]....
        /*01d0*/ 	.word	0xffffffff


	//   ....[28]....
        /*01d4*/ 	.word	0xffffffff


	//   ....[29]....
        /*01d8*/ 	.word	0xffffffff


	//   ....[30]....
        /*01dc*/ 	.word	0xffffffff


	//   ....[31]....
        /*01e0*/ 	.word	0xffffffff


	//   ....[32]....
        /*01e4*/ 	.word	0x0500000f


	//   ....[33]....
        /*01e8*/ 	.word	0x0500000f


	//   ....[34]....
        /*01ec*/ 	.word	0x0500000f


	//   ....[35]....
        /*01f0*/ 	.word	0x0500000f


	//   ....[36]....
        /*01f4*/ 	.word	0x0500000f


	//   ....[37]....
        /*01f8*/ 	.word	0x0500000f


	//   ....[38]....
        /*01fc*/ 	.word	0x0500000f


	//   ....[39]....
        /*0200*/ 	.word	0x0500000f


	//   ....[40]....
        /*0204*/ 	.word	0x0500000f


	//   ....[41]....
        /*0208*/ 	.word	0x0500000f


	//   ....[42]....
        /*020c*/ 	.word	0x0500000f


	//   ....[43]....
        /*0210*/ 	.word	0x0500000f


	//   ....[44]....
        /*0214*/ 	.word	0x0500000f


	//   ....[45]....
        /*0218*/ 	.word	0x0500000f


	//   ....[46]....
        /*021c*/ 	.word	0x0500000f


	//   ....[47]....
        /*0220*/ 	.word	0x0500000f


	//   ....[48]....
        /*0224*/ 	.word	0x0500000f


	//   ....[49]....
        /*0228*/ 	.word	0x0500000f


	//   ....[50]....
        /*022c*/ 	.word	0x0500000f


	//   ....[51]....
        /*0230*/ 	.word	0x0500000f


	//   ....[52]....
        /*0234*/ 	.word	0x0500000f


	//   ....[53]....
        /*0238*/ 	.word	0x0500000f


	//   ....[54]....
        /*023c*/ 	.word	0x0500000f


	//   ....[55]....
        /*0240*/ 	.word	0x0500000f


	//   ....[56]....
        /*0244*/ 	.word	0x0500000f


	//   ....[57]....
        /*0248*/ 	.word	0x0500000f


	//   ....[58]....
        /*024c*/ 	.word	0x0500000f


	//   ....[59]....
        /*0250*/ 	.word	0x0500000f


	//   ....[60]....
        /*0254*/ 	.word	0x0500000f


	//   ....[61]....
        /*0258*/ 	.word	0x0500000f


	//   ....[62]....
        /*025c*/ 	.word	0x0500000f


	//   ....[63]....
        /*0260*/ 	.word	0x0500000f


	//   ....[64]....
        /*0264*/ 	.word	0x0500000f


	//   ....[65]....
        /*0268*/ 	.word	0x0500000f


	//   ....[66]....
        /*026c*/ 	.word	0x0500000f


	//   ....[67]....
        /*0270*/ 	.word	0x0500000f


	//   ....[68]....
        /*0274*/ 	.word	0x0500000f


	//----- nvinfo : EIATTR_COOP_GROUP_INSTR_OFFSETS
	.align		4
.L_13043:
        /*0278*/ 	.byte	0x04, 0x28
        /*027a*/ 	.short	(.L_13045 - .L_13044)


	//   ....[0]....
.L_13044:
        /*027c*/ 	.word	0x00000aa0


	//   ....[1]....
        /*0280*/ 	.word	0x00000ac0


	//   ....[2]....
        /*0284*/ 	.word	0x00000ae0


	//   ....[3]....
        /*0288*/ 	.word	0x00000b00


	//   ....[4]....
        /*028c*/ 	.word	0x00000b20


	//   ....[5]....
        /*0290*/ 	.word	0x00000c30


	//   ....[6]....
        /*0294*/ 	.word	0x00000c50


	//   ....[7]....
        /*0298*/ 	.word	0x00000c70


	//   ....[8]....
        /*029c*/ 	.word	0x00001aa0


	//   ....[9]....
        /*02a0*/ 	.word	0x00001ad0


	//   ....[10]....
        /*02a4*/ 	.word	0x00001af0


	//   ....[11]....
        /*02a8*/ 	.word	0x00001b10


	//   ....[12]....
        /*02ac*/ 	.word	0x00001b30


	//   ....[13]....
        /*02b0*/ 	.word	0x00001b80


	//   ....[14]....
        /*02b4*/ 	.word	0x00001ba0


	//   ....[15]....
        /*02b8*/ 	.word	0x00001bc0


	//   ....[16]....
        /*02bc*/ 	.word	0x00002a60


	//   ....[17]....
        /*02c0*/ 	.word	0x00002aa0


	//   ....[18]....
        /*02c4*/ 	.word	0x00002ad0


	//   ....[19]....
        /*02c8*/ 	.word	0x00002b10


	//   ....[20]....
        /*02cc*/ 	.word	0x00002b20


	//   ....[21]....
        /*02d0*/ 	.word	0x00002b30


	//   ....[22]....
        /*02d4*/ 	.word	0x00002b60


	//   ....[23]....
        /*02d8*/ 	.word	0x00002b90


	//   ....[24]....
        /*02dc*/ 	.word	0x00002bc0


	//   ....[25]....
        /*02e0*/ 	.word	0x00002bf0


	//   ....[26]....
        /*02e4*/ 	.word	0x00002c40


	//   ....[27]....
        /*02e8*/ 	.word	0x00002c80


	//   ....[28]....
        /*02ec*/ 	.word	0x00002cb0


	//   ....[29]....
        /*02f0*/ 	.word	0x00002cd0


	//   ....[30]....
        /*02f4*/ 	.word	0x00002cf0


	//   ....[31]....
        /*02f8*/ 	.word	0x00002d10


	//   ....[32]....
        /*02fc*/ 	.word	0x00003a30


	//   ....[33]....
        /*0300*/ 	.word	0x00003a90


	//   ....[34]....
        /*0304*/ 	.word	0x00003af0


	//   ....[35]....
        /*0308*/ 	.word	0x00003b50


	//   ....[36]....
        /*030c*/ 	.word	0x00003bb0


	//   ....[37]....
        /*0310*/ 	.word	0x00003c30


	//   ....[38]....
        /*0314*/ 	.word	0x00003c90


	//   ....[39]....
        /*0318*/ 	.word	0x00003cf0


	//   ....[40]....
        /*031c*/ 	.word	0x00003d70


	//   ....[41]....
        /*0320*/ 	.word	0x00003dd0


	//   ....[42]....
        /*0324*/ 	.word	0x00003e50


	//   ....[43]....
        /*0328*/ 	.word	0x00003eb0


	//   ....[44]....
        /*032c*/ 	.word	0x00003f30


	//   ....[45]....
        /*0330*/ 	.word	0x00003f90


	//   ....[46]....
        /*0334*/ 	.word	0x00004010


	//   ....[47]....
        /*0338*/ 	.word	0x00004070


	//   ....[48]....
        /*033c*/ 	.word	0x000040f0


	//   ....[49]....
        /*0340*/ 	.word	0x00004150


	//   ....[50]....
        /*0344*/ 	.word	0x000041d0


	//   ....[51]....
        /*0348*/ 	.word	0x00004230


	//   ....[52]....
        /*034c*/ 	.word	0x000042a0


	//   ....[53]....
        /*0350*/ 	.word	0x00004300


	//   ....[54]....
        /*0354*/ 	.word	0x00004380


	//   ....[55]....
        /*0358*/ 	.word	0x000043e0


	//   ....[56]....
        /*035c*/ 	.word	0x00004450


	//   ....[57]....
        /*0360*/ 	.word	0x000044b0


	//   ....[58]....
        /*0364*/ 	.word	0x00004520


	//   ....[59]....
        /*0368*/ 	.word	0x00004580


	//   ....[60]....
        /*036c*/ 	.word	0x00004600


	//   ....[61]....
        /*0370*/ 	.word	0x00004660


	//   ....[62]....
        /*0374*/ 	.word	0x000046d0


	//   ....[63]....
        /*0378*/ 	.word	0x00004730


	//   ....[64]....
        /*037c*/ 	.word	0x000047a0


	//   ....[65]....
        /*0380*/ 	.word	0x00004800


	//   ....[66]....
        /*0384*/ 	.word	0x00004880


	//   ....[67]....
        /*0388*/ 	.word	0x000048e0


	//   ....[68]....
        /*038c*/ 	.word	0x00004960


	//----- nvinfo : EIATTR_VRC_CTA_INIT_COUNT
	.align		4
.L_13045:
        /*0390*/ 	.byte	0x02, 0x4a
	.zero		1
	.zero		1


	//----- nvinfo : EIATTR_SYSCALL_OFFSETS
	.align		4
        /*0394*/ 	.byte	0x04, 0x46
        /*0396*/ 	.short	(.L_13047 - .L_13046)


	//   ....[0]....
.L_13046:
        /*0398*/ 	.word	0x00002970


	//   ....[1]....
        /*039c*/ 	.word	0x000039d0


	//----- nvinfo : EIATTR_EXIT_INSTR_OFFSETS
	.align		4
.L_13047:
        /*03a0*/ 	.byte	0x04, 0x1c
        /*03a2*/ 	.short	(.L_13049 - .L_13048)


	//   ....[0]....
.L_13048:
        /*03a4*/ 	.word	0x000035f0


	//   ....[1]....
        /*03a8*/ 	.word	0x00003630


	//   ....[2]....
        /*03ac*/ 	.word	0x000038d0


	//   ....[3]....
        /*03b0*/ 	.word	0x000039e0


	//----- nvinfo : EIATTR_CRS_STACK_SIZE
	.align		4
.L_13049:
        /*03b4*/ 	.byte	0x04, 0x1e
        /*03b6*/ 	.short	(.L_13051 - .L_13050)
.L_13050:
        /*03b8*/ 	.word	0x00000000


	//----- nvinfo : EIATTR_CBANK_PARAM_SIZE
	.align		4
.L_13051:
        /*03bc*/ 	.byte	0x03, 0x19
        /*03be*/ 	.short	0x007c


	//----- nvinfo : EIATTR_PARAM_CBANK
	.align		4
        /*03c0*/ 	.byte	0x04, 0x0a
        /*03c2*/ 	.short	(.L_13053 - .L_13052)
	.align		4
.L_13052:
        /*03c4*/ 	.word	index@(.nv.constant0._ZN4vllm25paged_attention_v1_kernelI13__nv_bfloat16hLi128ELi32ELi128ELNS_18Fp8KVCacheDataTypeE1ELb1EEEvPT_PKS3_PKT0_S9_ifPKiSB_iPKfiiiSD_SD_iiiii)
        /*03c8*/ 	.short	0x0380
        /*03ca*/ 	.short	0x007c


	//----- nvinfo : EIATTR_SW_WAR
	.align		4
.L_13053:
        /*03cc*/ 	.byte	0x04, 0x36
        /*03ce*/ 	.short	(.L_13055 - .L_13054)
.L_13054:
        /*03d0*/ 	.word	0x00000008
.L_13055:


//--------------------- .nv.info._ZN4vllm25paged_attention_v1_kernelI13__nv_bfloat16hLi120ELi32ELi128ELNS_18Fp8KVCacheDataTypeE1ELb1EEEvPT_PKS3_PKT0_S9_ifPKiSB_iPKfiiiSD_SD_iiiii --------------------------
	.section	.nv.info._ZN4vllm25paged_attention_v1_kernelI13__nv_bfloat16hLi120ELi32ELi128ELNS_18Fp8KVCacheDataTypeE1ELb1EEEvPT_PKS3_PKT0_S9_ifPKiSB_iPKfiiiSD_SD_iiiii,"",@"SHT_CUDA_INFO"
	.sectionflags	@""
	.align	4


	//----- nvinfo : EIATTR_CUDA_API_VERSION
	.align		4
        /*0000*/ 	.byte	0x04, 0x37
        /*0002*/ 	.short	(.L_13057 - .L_13056)
.L_13056:
        /*0004*/ 	.word	0x00000082


	//----- nvinfo : EIATTR_KPARAM_INFO
	.align		4
.L_13057:
        /*0008*/ 	.byte	0x04, 0x17
        /*000a*/ 	.short	(.L_13059 - .L_13058)
.L_13058:
        /*000c*/ 	.word	0x00000000
        /*0010*/ 	.short	0x0013
        /*0012*/ 	.short	0x0078
        /*0014*/ 	.byte	0x00, 0xf0, 0x11, 0x00


	//----- nvinfo : EIATTR_KPARAM_INFO
	.align		4
.L_13059:
        /*0018*/ 	.byte	0x04, 0x17
        /*001a*/ 	.short	(.L_13061 - .L_13060)
.L_13060:
        /*001c*/ 	.word	0x00000000
        /*0020*/ 	.short	0x0012
        /*0022*/ 	.short	0x0074
        /*0024*/ 	.byte	0x00, 0xf0, 0x11, 0x00


	//----- nvinfo : EIATTR_KPARAM_INFO
	.align		4
.L_13061:
        /*0028*/ 	.byte	0x04, 0x17
        /*002a*/ 	.short	(.L_13063 - .L_13062)
.L_13062:
        /*002c*/ 	.word	0x00000000
        /*0030*/ 	.short	0x0011
        /*0032*/ 	.short	0x0070
        /*0034*/ 	.byte	0x00, 0xf0, 0x11, 0x00


	//----- nvinfo : EIATTR_KPARAM_INFO
	.align		4
.L_13063:
        /*0038*/ 	.byte	0x04, 0x17
        /*003a*/ 	.short	(.L_13065 - .L_13064)
.L_13064:
        /*003c*/ 	.word	0x00000000
        /*0040*/ 	.short	0x0010
        /*0042*/ 	.short	0x006c
        /*0044*/ 	.byte	0x00, 0xf0, 0x11, 0x00


	//----- nvinfo : EIATTR_KPARAM_INFO
	.align		4
.L_13065:
        /*0048*/ 	.byte	0x04, 0x17
        /*004a*/ 	.short	(.L_13067 - .L_13066)
.L_13066:
        /*004c*/ 	.word	0x00000000
        /*0050*/ 	.short	0x000f
        /*0052*/ 	.short	0x0068
        /*0054*/ 	.byte	0x00, 0xf0, 0x11, 0x00


	//----- nvinfo : EIATTR_KPARAM_INFO
	.align		4
.L_13067:
        /*0058*/ 	.byte	0x04, 0x17
        /*005a*/ 	.short	(.L_13069 - .L_13068)
.L_13068:
        /*005c*/ 	.word	0x00000000
        /*0060*/ 	.short	0x000e
        /*0062*/ 	.short	0x0060
        /*0064*/ 	.byte	0x00, 0xf5, 0x21, 0x00


	//----- nvinfo : EIATTR_KPARAM_INFO
	.align		4
.L_13069:
        /*0068*/ 	.byte	0x04, 0x17
        /*006a*/ 	.short	(.L_13071 - .L_13070)
.L_13070:
        /*006c*/ 	.word	0x00000000
        /*0070*/ 	.short	0x000d
        /*0072*/ 	.short	0x0058
        /*0074*/ 	.byte	0x00, 0xf5, 0x21, 0x00


	//----- nvinfo : EIATTR_KPARAM_INFO
	.align		4
.L_13071:
        /*0078*/ 	.byte	0x04, 0x17
        /*007a*/ 	.short	(.L_13073 - .L_13072)
.L_13072:
        /*007c*/ 	.word	0x00000000
        /*0080*/ 	.short	0x000c
        /*0082*/ 	.short	0x0050
        /*0084*/ 	.byte	0x00, 0xf0, 0x11, 0x00


	//----- nvinfo : EIATTR_KPARAM_INFO
	.align		4
.L_13073:
        /*0088*/ 	.byte	0x04, 0x17
        /*008a*/ 	.short	(.L_13075 - .L_13074)
.L_13074:
        /*008c*/ 	.word	0x00000000
        /*0090*/ 	.short	0x000b
        /*0092*/ 	.short	0x004c
        /*0094*/ 	.byte	0x00, 0xf0, 0x11, 0x00


	//----- nvinfo : EIATTR_KPARAM_INFO
	.align		4
.L_13075:
        /*0098*/ 	.byte	0x04, 0x17
        /*009a*/ 	.short	(.L_13077 - .L_13076)
.L_13076:
        /*009c*/ 	.word	0x00000000
        /*00a0*/ 	.short	0x000a
        /*00a2*/ 	.short	0x0048
        /*00a4*/ 	.byte	0x00, 0xf0, 0x11, 0x00


	//----- nvinfo : EIATTR_KPARAM_INFO
	.align		4
.L_13077:
        /*00a8*/ 	.byte	0x04, 0x17
        /*00aa*/ 	.short	(.L_13079 - .L_13078)
.L_13078:
        /*00ac*/ 	.word	0x00000000
        /*00b0*/ 	.short	0x0009
        /*00b2*/ 	.short	0x0040
        /*00b4*/ 	.byte	0x00, 0xf5, 0x21, 0x00


	//----- nvinfo : EIATTR_KPARAM_INFO
	.align		4
.L_13079:
        /*00b8*/ 	.byte	0x04, 0x17
        /*00ba*/ 	.short	(.L_13081 - .L_13080)
.L_13080:
        /*00bc*/ 	.word	0x00000000
        /*00c0*/ 	.short	0x0008
        /*00c2*/ 	.short	0x0038
        /*00c4*/ 	.byte	0x00, 0xf0, 0x11, 0x00


	//----- nvinfo : EIATTR_KPARAM_INFO
	.align		4
.L_13081:
        /*00c8*/ 	.byte	0x04, 0x17
        /*00ca*/ 	.short	(.L_13083 - .L_13082)
.L_13082:
        /*00cc*/ 	.word	0x00000000
        /*00d0*/ 	.short	0x0007
        /*00d2*/ 	.short	0x0030
        /*00d4*/ 	.byte	0x00, 0xf5, 0x21, 0x00


	//----- nvinfo : EIATTR_KPARAM_INFO
	.align		4
.L_13083:
        /*00d8*/ 	.byte	0x04, 0x17
        /*00da*/ 	.short	(.L_13085 - .L_13084)
.L_13084:
        /*00dc*/ 	.word	0x00000000
        /*00e0*/ 	.short	0x0006
        /*00e2*/ 	.short	0x0028
        /*00e4*/ 	.byte	0x00, 0xf5, 0x21, 0x00


	//----- nvinfo : EIATTR_KPARAM_INFO
	.align		4
.L_13085:
        /*00e8*/ 	.byte	0x04, 0x17
        /*00ea*/ 	.short	(.L_13087 - .L_13086)
.L_13086:
        /*00ec*/ 	.word	0x00000000
        /*00f0*/ 	.short	0x0005
        /*00f2*/ 	.short	0x0024
        /*00f4*/ 	.byte	0x00, 0xf0, 0x11, 0x00


	//----- nvinfo : EIATTR_KPARAM_INFO
	.align		4
.L_13087:
        /*00f8*/ 	.byte	0x04, 0x17
        /*00fa*/ 	.short	(.L_13089 - .L_13088)
.L_13088:
        /*00fc*/ 	.word	0x00000000
        /*0100*/ 	.short	0x0004
        /*0102*/ 	.short	0x0020
        /*0104*/ 	.byte	0x00, 0xf0, 0x11, 0x00


	//----- nvinfo : EIATTR_KPARAM_INFO
	.align		4
.L_13089:
        /*0108*/ 	.byte	0x04, 0x17
        /*010a*/ 	.short	(.L_13091 - .L_13090)
.L_13090:
        /*010c*/ 	.word	0x00000000
        /*0110*/ 	.short	0x0003
        /*0112*/ 	.short	0x0018
        /*0114*/ 	.byte	0x00, 0xf5, 0x21, 0x00


	//----- nvinfo : EIATTR_KPARAM_INFO
	.align		4
.L_13091:
        /*0118*/ 	.byte	0x04, 0x17
        /*011a*/ 	.short	(.L_13093 - .L_13092)
.L_13092:
        /*011c*/ 	.word	0x00000000
        /*0120*/ 	.short	0x0002
        /*0122*/ 	.short	0x0010
        /*0124*/ 	.byte	0x00, 0xf5, 0x21, 0x00


	//----- nvinfo : EIATTR_KPARAM_INFO
	.align		4
.L_13093:
        /*0128*/ 	.byte	0x04, 0x17
        /*012a*/ 	.short	(.L_13095 - .L_13094)
.L_13094:
        /*012c*/ 	.word	0x00000000
        /*0130*/ 	.short	0x0001
        /*0132*/ 	.short	0x0008
        /*0134*/ 	.byte	0x00, 0xf5, 0x21, 0x00


	//----- nvinfo : EIATTR_KPARAM_INFO
	.align		4
.L_13095:
        /*0138*/ 	.byte	0x04, 0x17
        /*013a*/ 	.short	(.L_13097 - .L_13096)
.L_13096:
        /*013c*/ 	.word	0x00000000
        /*0140*/ 	.short	0x0000
        /*0142*/ 	.short	0x0000
        /*0144*/ 	.byte	0x00, 0xf5, 0x21, 0x00


	//----- nvinfo : EIATTR_SPARSE_MMA_MASK
	.align		4
.L_13097:
        /*0148*/ 	.byte	0x03, 0x50
        /*014a*/ 	.short	0x0000


	//----- nvinfo : EIATTR_MAXREG_COUNT
	.align		4
        /*014c*/ 	.byte	0x03, 0x1b
        /*014e*/ 	.short	0x00ff


	//----- nvinfo : EIATTR_NUM_BARRIERS
	.align		4
        /*0150*/ 	.byte	0x02, 0x4c
        /*0152*/ 	.byte	0x01
	.zero		1


	//----- nvinfo : EIATTR_EXTERNS
	.align		4
        /*0154*/ 	.byte	0x04, 0x0f
        /*0156*/ 	.short	(.L_13099 - .L_13098)


	//   ....[0]....
	.align		4
.L_13098:
        /*0158*/ 	.word	index@(__assertfail)


	//----- nvinfo : EIATTR_MERCURY_ISA_VERSION
	.align		4
.L_13099:
        /*015c*/ 	.byte	0x03, 0x5f
        /*015e*/ 	.short	0x0101


	//----- nvinfo : EIATTR_COOP_GROUP_MASK_REGIDS
	.align		4
        /*0160*/ 	.byte	0x04, 0x29
        /*0162*/ 	.short	(.L_13101 - .L_13100)


	//   ....[0]....
.L_13100:
        /*0164*/ 	.word	0xffffffff


	//   ....[1]....
        /*0168*/ 	.word	0xffffffff


	//   ....[2]....
        /*016c*/ 	.word	0xffffffff


	//   ....[3]....
        /*0170*/ 	.word	0xffffffff


	//   ....[4]....
        /*0174*/ 	.word	0xffffffff


	//   ....[5]....
        /*0178*/ 	.word	0xffffffff


	//   ....[6]....
        /*017c*/ 	.word	0xffffffff


	//   ....[7]....
        /*0180*/ 	.word	0xffffffff


	//   ....[8]....
        /*0184*/ 	.word	0xffffffff


	//   ....[9]....
        /*0188*/ 	.word	0xffffffff


	//   ....[10]....
        /*018c*/ 	.word	0xffffffff


	//   ....[11]....
        /*0190*/ 	.word	0xffffffff


	//   ....[12]....
        /*0194*/ 	.word	0xffffffff


	//   ....[13]....
        /*0198*/ 	.word	0xffffffff


	//   ....[14]....
        /*019c*/ 	.word	0xffffffff


	//   ....[15]....
        /*01a0*/ 	.word	0xffffffff


	//   ....[16]....
        /*01a4*/ 	.word	0xffffffff


	//   ....[17]....
        /*01a8*/ 	.word	0xffffffff


	//   ....[18]....
        /*01ac*/ 	.word	0xffffffff


	//   ....[19]....
        /*01b0*/ 	.word	0xffffffff


	//   ....[20]....
        /*01b4*/ 	.word	0xffffffff


	//   ....[21]....
        /*01b8*/ 	.word	0xffffffff


	//   ....[22]....
        /*01bc*/ 	.word	0xffffffff


	//   ....[23]....
        /*01c0*/ 	.word	0xffffffff


	//   ....[24]....
        /*01c4*/ 	.word	0xffffffff


	//   ....[25]....
        /*01c8*/ 	.word	0xffffffff


	//   ....[26]....
        /*01cc*/ 	.word	0xffffffff


	//   ....[27]....
        /*01d0*/ 	.word	0xffffffff


	//   ....[28]....
        /*01d4*/ 	.word	0xffffffff


	//   ....[29]....
        /*01d8*/ 	.word	0xffffffff


	//   ....[30]....
        /*01dc*/ 	.word	0xffffffff


	//   ....[31]....
        /*01e0*/ 	.word	0x0500000f


	//   ....[32]....
        /*01e4*/ 	.word	0x0500000f


	//   ....[33]....
        /*01e8*/ 	.word	0x0500000f


	//   ....[34]....
        /*01ec*/ 	.word	0x0500000f


	//   ....[35]....
        /*01f0*/ 	.word	0x0500000f


	//   ....[36]....
        /*01f4*/ 	.word	0x0500000f


	//   ....[37]....
        /*01f8*/ 	.word	0x0500000f


	//   ....[38]....
        /*01fc*/ 	.word	0x0500000f


	//   ....[39]....
        /*0200*/ 	.word	0x0500000f


	//   ....[40]....
        /*0204*/ 	.word	0x0500000f


	//   ....[41]....
        /*0208*/ 	.word	0x0500000f


	//   ....[42]....
        /*020c*/ 	.word	0x0500000f


	//   ....[43]....
        /*0210*/ 	.word	0x0500000f


	//   ....[44]....
        /*0214*/ 	.word	0x0500000f


	//   ....[45]....
        /*0218*/ 	.word	0x0500000f


	//   ....[46]....
        /*021c*/ 	.word	0x0500000f


	//   ....[47]....
        /*0220*/ 	.word	0x0500000f


	//   ....[48]....
        /*0224*/ 	.word	0x0500000f


	//   ....[49]....
        /*0228*/ 	.word	0x0500000f


	//   ....[50]....
        /*022c*/ 	.word	0x0500000f


	//   ....[51]....
        /*0230*/ 	.word	0x0500000f


	//   ....[52]....
        /*0234*/ 	.word	0x0500000f


	//   ....[53]....
        /*0238*/ 	.word	0x0500000f


	//   ....[54]....
        /*023c*/ 	.word	0x0500000f


	//   ....[55]....
        /*0240*/ 	.word	0x0500000f


	//   ....[56]....
        /*0244*/ 	.word	0x0500000f


	//   ....[57]....
        /*0248*/ 	.word	0x0500000f


	//   ....[58]....
        /*024c*/ 	.word	0x0500000f


	//   ....[59]....
        /*0250*/ 	.word	0x0500000f


	//   ....[60]....
        /*0254*/ 	.word	0x0500000f


	//   ....[61]....
        /*0258*/ 	.word	0x0500000f


	//   ....[62]....
        /*025c*/ 	.word	0x0500000f


	//   ....[63]....
        /*0260*/ 	.word	0x0500000f


	//   ....[64]....
        /*0264*/ 	.word	0x0500000f


	//   ....[65]....
        /*0268*/ 	.word	0x0500000f


	//----- nvinfo : EIATTR_COOP_GROUP_INSTR_OFFSETS
	.align		4
.L_13101:
        /*026c*/ 	.byte	0x04, 0x28
        /*026e*/ 	.short	(.L_13103 - .L_13102)


	//   ....[0]....
.L_13102:
        /*0270*/ 	.word	0x00000aa0


	//   ....[1]....
        /*0274*/ 	.word	0x00000ac0


	//   ....[2]....
        /*0278*/ 	.word	0x00000ae0


	//   ....[3]....
        /*027c*/ 	.word	0x00000b00


	//   ....[4]....
        /*0280*/ 	.word	0x00000b20


	//   ....[5]....
        /*0284*/ 	.word	0x00000c30


	//   ....[6]....
        /*0288*/ 	.word	0x00000c50


	//   ....[7]....
        /*028c*/ 	.word	0x00000c70


	//   ....[8]....
        /*0290*/ 	.word	0x00001aa0


	//   ....[9]....
        /*0294*/ 	.word	0x00001ad0


	//   ....[10]....
        /*0298*/ 	.word	0x00001af0


	//   ....[11]....
        /*029c*/ 	.word	0x00001b10


	//   ....[12]....
        /*02a0*/ 	.word	0x00001b30


	//   ....[13]....
        /*02a4*/ 	.word	0x00001b80


	//   ....[14]....
        /*02a8*/ 	.word	0x00001ba0


	//   ....[15]....
        /*02ac*/ 	.word	0x00001bc0


	//   ....[16]....
        /*02b0*/ 	.word	0x00002a70


	//   ....[17]....
        /*02b4*/ 	.word	0x00002ab0


	//   ....[18]....
        /*02b8*/ 	.word	0x00002ad0


	//   ....[19]....
        /*02bc*/ 	.word	0x00002ae0


	//   ....[20]....
        /*02c0*/ 	.word	0x00002af0


	//   ....[21]....
        /*02c4*/ 	.word	0x00002b00


	//   ....[22]....
        /*02c8*/ 	.word	0x00002b20


	//   ....[23]....
        /*02cc*/ 	.word	0x00002b50


	//   ....[24]....
        /*02d0*/ 	.word	0x00002b80


	//   ....[25]....
        /*02d4*/ 	.word	0x00002bb0


	//   ....[26]....
        /*02d8*/ 	.word	0x00002c40


	//   ....[27]....
        /*02dc*/ 	.word	0x00002c60


	//   ....[28]....
        /*02e0*/ 	.word	0x00002c90


	//   ....[29]....
        /*02e4*/ 	.word	0x00002cc0


	//   ....[30]....
        /*02e8*/ 	.word	0x00002ce0


	//   ....[31]....
        /*02ec*/ 	.word	0x00003940


	//   ....[32]....
        /*02f0*/ 	.word	0x000039a0


	//   ....[33]....
        /*02f4*/ 	.word	0x00003a00


	//   ....[34]....
        /*02f8*/ 	.word	0x00003a60


	//   ....[35]....
        /*02fc*/ 	.word	0x00003ac0


	//   ....[36]....
        /*0300*/ 	.word	0x00003b40


	//   ....[37]....
        /*0304*/ 	.word	0x00003ba0


	//   ....[38]....
        /*0308*/ 	.word	0x00003c00


	//   ....[39]....
        /*030c*/ 	.word	0x00003c80


	//   ....[40]....
        /*0310*/ 	.word	0x00003ce0


	//   ....[41]....
        /*0314*/ 	.word	0x00003d60


	//   ....[42]....
        /*0318*/ 	.word	0x00003dc0


	//   ....[43]....
        /*031c*/ 	.word	0x00003e40


	//   ....[44]....
        /*0320*/ 	.word	0x00003ea0


	//   ....[45]....
        /*0324*/ 	.word	0x00003f20


	//   ....[46]....
        /*0328*/ 	.word	0x00003f80


	//   ....[47]....
        /*032c*/ 	.word	0x00004000


	//   ....[48]....
        /*0330*/ 	.word	0x00004060


	//   ....[49]....
        /*0334*/ 	.word	0x000040e0


	//   ....[50]....
        /*0338*/ 	.word	0x00004140


	//   ....[51]....
        /*033c*/ 	.word	0x000041b0


	//   ....[52]....
        /*0340*/ 	.word	0x00004210


	//   ....[53]....
        /*0344*/ 	.word	0x00004280


	//   ....[54]....
        /*0348*/ 	.word	0x000042e0


	//   ....[55]....
        /*034c*/ 	.word	0x00004360


	//   ....[56]....
        /*0350*/ 	.word	0x000043c0


	//   ....[57]....
        /*0354*/ 	.word	0x00004440


	//   ....[58]....
        /*0358*/ 	.word	0x000044a0


	//   ....[59]....
        /*035c*/ 	.word	0x00004520


	//   ....[60]....
        /*0360*/ 	.word	0x00004580


	//   ....[61]....
        /*0364*/ 	.word	0x000045f0


	//   ....[62]....
        /*0368*/ 	.word	0x00004650


	//   ....[63]....
        /*036c*/ 	.word	0x000046c0


	//   ....[64]....
        /*0370*/ 	.word	0x00004730


	//   ....[65]....
        /*0374*/ 	.word	0x000047a0


	//----- nvinfo : EIATTR_VRC_CTA_INIT_COUNT
	.align		4
.L_13103:
        /*0378*/ 	.byte	0x02, 0x4a
	.zero		1
	.zero		1


	//----- nvinfo : EIATTR_SYSCALL_OFFSETS
	.align		4
        /*037c*/ 	.byte	0x04, 0x46
        /*037e*/ 	.short	(.L_13105 - .L_13104)


	//   ....[0]....
.L_13104:
        /*0380*/ 	.word	0x00002970


	//   ....[1]....
        /*0384*/ 	.word	0x000038e0


	//----- nvinfo : EIATTR_EXIT_INSTR_OFFSETS
	.align		4
.L_13105:
        /*0388*/ 	.byte	0x04, 0x1c
        /*038a*/ 	.short	(.L_13107 - .L_13106)


	//   ....[0]....
.L_13106:
        /*038c*/ 	.word	0x00003520


	//   ....[1]....
        /*0390*/ 	.word	0x00003560


	//   ....[2]....
        /*0394*/ 	.word	0x000037e0


	//   ....[3]....
        /*0398*/ 	.word	0x000038f0


	//----- nvinfo : EIATTR_CRS_STACK_SIZE
	.align		4
.L_13107:
        /*039c*/ 	.byte	0x04, 0x1e
        /*039e*/ 	.short	(.L_13109 - .L_13108)
.L_13108:
        /*03a0*/ 	.word	0x00000000


	//----- nvinfo : EIATTR_CBANK_PARAM_SIZE
	.align		4
.L_13109:
        /*03a4*/ 	.byte	0x03, 0x19
        /*03a6*/ 	.short	0x007c


	//----- nvinfo : EIATTR_PARAM_CBANK
	.align		4
        /*03a8*/ 	.byte	0x04, 0x0a
        /*03aa*/ 	.short	(.L_13111 - .L_13110)
	.align		4
.L_13110:
        /*03ac*/ 	.word	index@(.nv.constant0._ZN4vllm25paged_attention_v1_kernelI13__nv_bfloat16hLi120ELi32ELi128ELNS_18Fp8KVCacheDataTypeE1ELb1EEEvPT_PKS3_PKT0_S9_ifPKiSB_iPKfiiiSD_SD_iiiii)
        /*03b0*/ 	.short	0x0380
        /*03b2*/ 	.short	0x007c


	//----- nvinfo : EIATTR_SW_WAR
	.align		4
.L_13111:
        /*03b4*/ 	.byte	0x04, 0x36
        /*03b6*/ 	.short	(.L_13113 - .L_13112)
.L_13112:
        /*03b8*/ 	.word	0x00000008
.L_13113:


//--------------------- .nv.info._ZN4vllm25paged_attention_v1_kernelI13__nv_bfloat16hLi112ELi32ELi128ELNS_18Fp8KVCacheDataTypeE1ELb1EEEvPT_PKS3_PKT0_S9_ifPKiSB_iPKfiiiSD_SD_iiiii --------------------------
	.section	.nv.info._ZN4vllm25paged_attention_v1_kernelI13__nv_bfloat16hLi112ELi32ELi128ELNS_18Fp8KVCacheDataTypeE1ELb1EEEvPT_PKS3_PKT0_S9_ifPKiSB_iPKfiiiSD_SD_iiiii,"",@"SHT_CUDA_INFO"
	.sectionflags	@""
	.align	4


	//----- nvinfo : EIATTR_CUDA_API_VERSION
	.align		4
        /*0000*/ 	.byte	0x04, 0x37
        /*0002*/ 	.short	(.L_13115 - .L_13114)
.L_13114:
        /*0004*/ 	.word	0x00000082


	//----- nvinfo : EIATTR_KPARAM_INFO
	.align		4
.L_13115:
        /*0008*/ 	.byte	0x04, 0x17
        /*000a*/ 	.short	(.L_13117 - .L_13116)
.L_13116:
        /*000c*/ 	.word	0x00000000
        /*0010*/ 	.short	0x0013
        /*0012*/ 	.short	0x0078
        /*0014*/ 	.byte	0x00, 0xf0, 0x11, 0x00


	//----- nvinfo : EIATTR_KPARAM_INFO
	.align		4
.L_13117:
        /*0018*/ 	.byte	0x04, 0x17
        /*001a*/ 	.short	(.L_13119 - .L_13118)
.L_13118:
        /*001c*/ 	.word	0x00000000
        /*0020*/ 	.short	0x0012
        /*0022*/ 	.short	0x0074
        /*0024*/ 	.byte	0x00, 0xf0, 0x11, 0x00


	//----- nvinfo : EIATTR_KPARAM_INFO
	.align		4
.L_13119:
        /*0028*/ 	.byte	0x04, 0x17
        /*002a*/ 	.short	(.L_13121 - .L_13120)
.L_13120:
        /*002c*/ 	.word	0x00000000
        /*0030*/ 	.short	0x0011
        /*0032*/ 	.short	0x0070
        /*0034*/ 	.byte	0x00, 0xf0, 0x11, 0x00


	//----- nvinfo : EIATTR_KPARAM_INFO
	.align		4
.L_13121:
        /*0038*/ 	.byte	0x04, 0x17
        /*003a*/ 	.short	(.L_13123 - .L_13122)
.L_13122:
        /*003c*/ 	.word	0x00000000
        /*0040*/ 	.short	0x0010
        /*0042*/ 	.short	0x006c
        /*0044*/ 	.byte	0x00, 0xf0, 0x11, 0x00


	//----- nvinfo : EIATTR_KPARAM_INFO
	.align		4
.L_13123:
        /*0048*/ 	.byte	0x04, 0x17
        /*004a*/ 	.short	(.L_13125 - .L_13124)
.L_13124:
        /*004c*/ 	.word	0x00000000
        /*0050*/ 	.short	0x000f
        /*0052*/ 	.short	0x0068
        /*0054*/ 	.byte	0x00, 0xf0, 0x11, 0x00


	//----- nvinfo : EIATTR_KPARAM_INFO
	.align		4
.L_13125:
        /*0058*/ 	.byte	0x04, 0x17
        /*005a*/ 	.short	(.L_13127 - .L_13126)
.L_13126:
        /*005c*/ 	.word	0x00000000
        /*0060*/ 	.short	0x000e
        /*0062*/ 	.short	0x0060
        /*0064*/ 	.byte	0x00, 0xf5, 0x21, 0x00


	//----- nvinfo : EIATTR_KPARAM_INFO
	.align		4
.L_13127:
        /*0068*/ 	.byte	0x04, 0x17
        /*006a*/ 	.short	(.L_13129 - .L_13128)
.L_13128:
        /*006c*/ 	.word	0x00000000
        /*0070*/ 	.short	0x000d
        /*0072*/ 	.short	0x0058
        /*0074*/ 	.byte	0x00, 0xf5, 0x21, 0x00


	//----- nvinfo : EIATTR_KPARAM_INFO
	.align		4
.L_13129:
        /*0078*/ 	.byte	0x04, 0x17
        /*007a*/ 	.short	(.L_13131 - .L_13130)
.L_13130:
        /*007c*/ 	.word	0x00000000
        /*0080*/ 	.short	0x000c
        /*0082*/ 	.short	0x0050
        /*0084*/ 	.byte	0x00, 0xf0, 0x11, 0x00


	//----- nvinfo : EIATTR_KPARAM_INFO
	.align		4
.L_13131:
        /*0088*/ 	.byte	0x04, 0x17
        /*008a*/ 	.short	(.L_13133 - .L_13132)
.L_13132:
        /*008c*/ 	.word	0x00000000
        /*0090*/ 	.short	0x000b
        /*0092*/ 	.short	0x004c
        /*0094*/ 	.byte	0x00, 0xf0, 0x11, 0x00


	//----- nvinfo : EIATTR_KPARAM_INFO
	.align		4
.L_13133:
        /*0098*/ 	.byte	0x04, 0x17
        /*009a*/ 	.short	(.L_13135 - .L_13134)
.L_13134:
        /*009c*/ 	.word	0x00000000
        /*00a0*/ 	.short	0x000a
        /*00a2*/ 	.short	0x0048
        /*00a4*/ 	.byte	0x00, 0xf0, 0x11, 0x00


	//----- nvinfo : EIATTR_KPARAM_INFO
	.align		4
.L_13135:
        /*00a8*/ 	.byte	0x04, 0x17
        /*00aa*/ 	.short	(.L_13137 - .L_13136)
.L_13136:
        /*00ac*/ 	.word	0x00000000
        /*00b0*/ 	.short	0x0009
        /*00b2*/ 	.short	0x0040
        /*00b4*/ 	.byte	0x00, 0xf5, 0x21, 0x00


	//----- nvinfo : EIATTR_KPARAM_INFO
	.align		4
.L_13137:
        /*00b8*/ 	.byte	0x04, 0x17
        /*00ba*/ 	.short	(.L_13139 - .L_13138)
.L_13138:
        /*00bc*/ 	.word	0x00000000
        /*00c0*/ 	.short	0x0008
        /*00c2*/ 	.short	0x0038
        /*00c4*/ 	.byte	0x00, 0xf0, 0x11, 0x00


	//----- nvinfo : EIATTR_KPARAM_INFO
	.align		4
.L_13139:
        /*00c8*/ 	.byte	0x04, 0x17
        /*00ca*/ 	.short	(.L_13141 - .L_13140)
.L_13140:
        /*00cc*/ 	.word	0x00000000
        /*00d0*/ 	.short	0x0007
        /*00d2*/ 	.short	0x0030
        /*00d4*/ 	.byte	0x00, 0xf5, 0x21, 0x00


	//----- nvinfo : EIATTR_KPARAM_INFO
	.align		4
.L_13141:
        /*00d8*/ 	.byte	0x04, 0x17
        /*00da*/ 	.short	(.L_13143 - .L_13142)
.L_13142:
        /*00dc*/ 	.word	0x00000000
        /*00e0*/ 	.short	0x0006
        /*00e2*/ 	.short	0x0028
        /*00e4*/ 	.byte	0x00, 0xf5, 0x21, 0x00


	//----- nvinfo : EIATTR_KPARAM_INFO
	.align		4
.L_13143:
        /*00e8*/ 	.byte	0x04, 0x17
        /*00ea*/ 	.short	(.L_13145 - .L_13144)
.L_13144:
        /*00ec*/ 	.word	0x00000000
        /*00f0*/ 	.short	0x0005
        /*00f2*/ 	.short	0x0024
        /*00f4*/ 	.byte	0x00, 0xf0, 0x11, 0x00


	//----- nvinfo : EIATTR_KPARAM_INFO
	.align		4
.L_13145:
        /*00f8*/ 	.byte	0x04, 0x17
        /*00fa*/ 	.short	(.L_13147 - .L_13146)
.L_13146:
        /*00fc*/ 	.word	0x00000000
        /*0100*/ 	.short	0x0004
        /*0102*/ 	.short	0x0020
        /*0104*/ 	.byte	0x00, 0xf0, 0x11, 0x00


	//----- nvinfo : EIATTR_KPARAM_INFO
	.align		4
.L_13147:
        /*0108*/ 	.byte	0x04, 0x17
        /*010a*/ 	.short	(.L_13149 - .L_13148)
.L_13148:
        /*010c*/ 	.word	0x00000000
        /*0110*/ 	.short	0x0003
        /*0112*/ 	.short	0x0018
        /*0114*/ 	.byte	0x00, 0xf5, 0x21, 0x00


	//----- nvinfo : EIATTR_KPARAM_INFO
	.align		4
.L_13149:
        /*0118*/ 	.byte	0x04, 0x17
        /*011a*/ 	.short	(.L_13151 - .L_13150)
.L_13150:
        /*011c*/ 	.word	0x00000000
        /*0120*/ 	.short	0x0002
        /*0122*/ 	.short	0x0010
        /*0124*/ 	.byte	0x00, 0xf5, 0x21, 0x00


	//----- nvinfo : EIATTR_KPARAM_INFO
	.align		4
.L_13151:
        /*0128*/ 	.byte	0x04, 0x17
        /*012a*/ 	.short	(.L_13153 - .L_13152)
.L_13152:
        /*012c*/ 	.word	0x00000000
        /*0130*/ 	.short	0x0001
        /*0132*/ 	.short	0x0008
        /*0134*/ 	.byte	0x00, 0xf5, 0x21, 0x00


	//----- nvinfo : EIATTR_KPARAM_INFO
	.align		4
.L_13153:
        /*0138*/ 	.byte	0x04, 0x17
        /*013a*/ 	.short	(.L_13155 - .L_13154)
.L_13154:
        /*013c*/ 	.word	0x00000000
        /*0140*/ 	.short	0x0000
        /*0142*/ 	.short	0x0000
        /*0144*/ 	.byte	0x00, 0xf5, 0x21, 0x00


	//----- nvinfo : EIATTR_SPARSE_MMA_MASK
	.align		4
.L_13155:
        /*0148*/ 	.byte	0x03, 0x50
        /*014a*/ 	.short	0x0000


	//----- nvinfo : EIATTR_MAXREG_COUNT
	.align		4
        /*014c*/ 	.byte	0x03, 0x1b
        /*014e*/ 	.short	0x00ff


	//----- nvinfo : EIATTR_NUM_BARRIERS
	.align		4
        /*0150*/ 	.byte	0x02, 0x4c
        /*0152*/ 	.byte	0x01
	.zero		1


	//----- nvinfo : EIATTR_EXTERNS
	.align		4
        /*0154*/ 	.byte	0x04, 0x0f
        /*0156*/ 	.short	(.L_13157 - .L_13156)


	//   ....[0]....
	.align		4
.L_13156:
        /*0158*/ 	.word	index@(__assertfail)


	//----- nvinfo : EIATTR_MERCURY_ISA_VERSION
	.align		4
.L_13157:
        /*015c*/ 	.byte	0x03, 0x5f
        /*015e*/ 	.short	0x0101


	//----- nvinfo : EIATTR_COOP_GROUP_MASK_REGIDS
	.align		4
        /*0160*/ 	.byte	0x04, 0x29
        /*0162*/ 	.short	(.L_13159 - .L_13158)


	//   ....[0]....
.L_13158:
        /*0164*/ 	.word	0xffffffff


	//   ....[1]....
        /*0168*/ 	.word	0xffffffff


	//   ....[2]....
        /*016c*/ 	.word	0xffffffff


	//   ....[3]....
        /*0170*/ 	.word	0xffffffff


	//   ....[4]....
        /*0174*/ 	.word	0xffffffff


	//   ....[5]....
        /*0178*/ 	.word	0xffffffff


	//   ....[6]....
        /*017c*/ 	.word	0xffffffff


	//   ....[7]....
        /*0180*/ 	.word	0xffffffff


	//   ....[8]....
        /*0184*/ 	.word	0xffffffff


	//   ....[9]....
        /*0188*/ 	.word	0xffffffff


	//   ....[10]....
        /*018c*/ 	.word	0xffffffff


	//   ....[11]....
        /*0190*/ 	.word	0xffffffff


	//   ....[12]....
        /*0194*/ 	.word	0xffffffff


	//   ....[13]....
        /*0198*/ 	.word	0xffffffff


	//   ....[14]....
        /*019c*/ 	.word	0xffffffff


	//   ....[15]....
        /*01a0*/ 	.word	0xffffffff


	//   ....[16]....
        /*01a4*/ 	.word	0xffffffff


	//   ....[17]....
        /*01a8*/ 	.word	0xffffffff


	//   ....[18]....
        /*01ac*/ 	.word	0xffffffff


	//   ....[19]....
        /*01b0*/ 	.word	0xffffffff


	//   ....[20]....
        /*01b4*/ 	.word	0xffffffff


	//   ....[21]....
        /*01b8*/ 	.word	0xffffffff


	//   ....[22]....
        /*01bc*/ 	.word	0xffffffff


	//   ....[23]....
        /*01c0*/ 	.word	0xffffffff


	//   ....[24]....
        /*01c4*/ 	.word	0xffffffff


	//   ....[25]....
        /*01c8*/ 	.word	0xffffffff


	//   ....[26]....
        /*01cc*/ 	.word	0xffffffff


	//   ....[27]....
        /*01d0*/ 	.word	0xffffffff


	//   ....[28]....
        /*01d4*/ 	.word	0xffffffff


	//   ....[29]....
        /*01d8*/ 	.word	0xffffffff


	//   ....[30]....
        /*01dc*/ 	.word	0x0500000f


	//   ....[31]....
        /*01e0*/ 	.word	0x0500000f


	//   ....[32]....
        /*01e4*/ 	.word	0x0500000f


	//   ....[33]....
        /*01e8*/ 	.word	0x0500000f


	//   ....[34]....
        /*01ec*/ 	.word	0x0500000f


	//   ....[35]....
        /*01f0*/ 	.word	0x0500000f


	//   ....[36]....
        /*01f4*/ 	.word	0x0500000f


	//   ....[37]....
        /*01f8*/ 	.word	0x0500000f


	//   ....[38]....
        /*01fc*/ 	.word	0x0500000f


	//   ....[39]....
        /*0200*/ 	.word	0x0500000f


	//   ....[40]....
        /*0204*/ 	.word	0x0500000f


	//   ....[41]....
        /*0208*/ 	.word	0x0500000f


	//   ....[42]....
        /*020c*/ 	.word	0x0500000f


	//   ....[43]....
        /*0210*/ 	.word	0x0500000f


	//   ....[44]....
        /*0214*/ 	.word	0x0500000f


	//   ....[45]....
        /*0218*/ 	.word	0x0500000f


	//   ....[46]....
        /*021c*/ 	.word	0x0500000f


	//   ....[47]....
        /*0220*/ 	.word	0x0500000f


	//   ....[48]....
        /*0224*/ 	.word	0x0500000f


	//   ....[49]....
        /*0228*/ 	.word	0x0500000f


	//   ....[50]....
        /*022c*/ 	.word	0x0500000f


	//   ....[51]....
        /*0230*/ 	.word	0x0500000f


	//   ....[52]....
        /*0234*/ 	.word	0x0500000f


	//   ....[53]....
        /*0238*/ 	.word	0x0500000f


	//   ....[54]....
        /*023c*/ 	.word	0x0500000f


	//   ....[55]....
        /*0240*/ 	.word	0x0500000f


	//   ....[56]....
        /*0244*/ 	.word	0x0500000f


	//   ....[57]....
        /*0248*/ 	.word	0x0500000f


	//   ....[58]....
        /*024c*/ 	.word	0x0500000f


	//   ....[59]....
        /*0250*/ 	.word	0x0500000f


	//   ....[60]....
        /*0254*/ 	.word	0x0500000f


	//   ....[61]....
        /*0258*/ 	.word	0x0500000f


	//   ....[62]....
        /*025c*/ 	.word	0x0500000f


	//----- nvinfo : EIATTR_COOP_GROUP_INSTR_OFFSETS
	.align		4
.L_13159:
        /*0260*/ 	.byte	0x04, 0x28
        /*0262*/ 	.short	(.L_13161 - .L_13160)


	//   ....[0]....
.L_13160:
        /*0264*/ 	.word	0x00000aa0


	//   ....[1]....
        /*0268*/ 	.word	0x00000ac0


	//   ....[2]....
        /*026c*/ 	.word	0x00000ae0


	//   ....[3]....
        /*0270*/ 	.word	0x00000b00


	//   ....[4]....
        /*0274*/ 	.word	0x00000b20


	//   ....[5]....
        /*0278*/ 	.word	0x00000c30


	//   ....[6]....
        /*027c*/ 	.word	0x00000c50


	//   ....[7]....
        /*0280*/ 	.word	0x00000c70


	//   ....[8]....
        /*0284*/ 	.word	0x00001aa0


	//   ....[9]....
        /*0288*/ 	.word	0x00001ad0


	//   ....[10]....
        /*028c*/ 	.word	0x00001af0


	//   ....[11]....
        /*0290*/ 	.word	0x00001b10


	//   ....[12]....
        /*0294*/ 	.word	0x00001b30


	//   ....[13]....
        /*0298*/ 	.word	0x00001b80


	//   ....[14]....
        /*029c*/ 	.word	0x00001ba0


	//   ....[15]....
        /*02a0*/ 	.word	0x00001bc0


	//   ....[16]....
        /*02a4*/ 	.word	0x00002a70


	//   ....[17]....
        /*02a8*/ 	.word	0x00002ab0


	//   ....[18]....
        /*02ac*/ 	.word	0x00002ae0


	//   ....[19]....
        /*02b0*/ 	.word	0x00002af0


	//   ....[20]....
        /*02b4*/ 	.word	0x00002b00


	//   ....[21]....
        /*02b8*/ 	.word	0x00002b10


	//   ....[22]....
        /*02bc*/ 	.word	0x00002b40


	//   ....[23]....
        /*02c0*/ 	.word	0x00002b70


	//   ....[24]....
        /*02c4*/ 	.word	0x00002ba0


	//   ....[25]....
        /*02c8*/ 	.word	0x00002be0


	//   ....[26]....
        /*02cc*/ 	.word	0x00002c20


	//   ....[27]....
        /*02d0*/ 	.word	0x00002c50


	//   ....[28]....
        /*02d4*/ 	.word	0x00002c70


	//   ....[29]....
        /*02d8*/ 	.word	0x00002ca0


	//   ....[30]....
        /*02dc*/ 	.word	0x00003860


	//   ....[31]....
        /*02e0*/ 	.word	0x000038c0


	//   ....[32]....
        /*02e4*/ 	.word	0x00003920


	//   ....[33]....
        /*02e8*/ 	.word	0x00003980


	//   ....[34]....
        /*02ec*/ 	.word	0x000039e0


	//   ....[35]....
        /*02f0*/ 	.word	0x00003a60


	//   ....[36]....
        /*02f4*/ 	.word	0x00003ac0


	//   ....[37]....
        /*02f8*/ 	.word	0x00003b20


	//   ....[38]....
        /*02fc*/ 	.word	0x00003ba0


	//   ....[39]....
        /*0300*/ 	.word	0x00003c00


	//   ....[40]....
        /*0304*/ 	.word	0x00003c80


	//   ....[41]....
        /*0308*/ 	.word	0x00003ce0


	//   ....[42]....
        /*030c*/ 	.word	0x00003d60


	//   ....[43]....
        /*0310*/ 	.word	0x00003dc0


	//   ....[44]....
        /*0314*/ 	.word	0x00003e40


	//   ....[45]....
        /*0318*/ 	.word	0x00003ea0


	//   ....[46]....
        /*031c*/ 	.word	0x00003f10


	//   ....[47]....
        /*0320*/ 	.word	0x00003f70


	//   ....[48]....
        /*0324*/ 	.word	0x00003fe0


	//   ....[49]....
        /*0328*/ 	.word	0x00004040


	//   ....[50]....
        /*032c*/ 	.word	0x000040c0


	//   ....[51]....
        /*0330*/ 	.word	0x00004120


	//   ....[52]....
        /*0334*/ 	.word	0x000041a0


	//   ....[53]....
        /*0338*/ 	.word	0x00004200


	//   ....[54]....
        /*033c*/ 	.word	0x00004280


	//   ....[55]....
        /*0340*/ 	.word	0x000042e0


	//   ....[56]....
        /*0344*/ 	.word	0x00004360


	//   ....[57]....
        /*0348*/ 	.word	0x000043c0


	//   ....[58]....
        /*034c*/ 	.word	0x00004440


	//   ....[59]....
        /*0350*/ 	.word	0x000044a0


	//   ....[60]....
        /*0354*/ 	.word	0x00004500


	//   ....[61]....
        /*0358*/ 	.word	0x00004570


	//   ....[62]....
        /*035c*/ 	.word	0x000045e0


	//----- nvinfo : EIATTR_VRC_CTA_INIT_COUNT
	.align		4
.L_13161:
        /*0360*/ 	.byte	0x02, 0x4a
	.zero		1
	.zero		1


	//----- nvinfo : EIATTR_SYSCALL_OFFSETS
	.align		4
        /*0364*/ 	.byte	0x04, 0x46
        /*0366*/ 	.short	(.L_13163 - .L_13162)


	//   ....[0]....
.L_13162:
        /*0368*/ 	.word	0x00002970


	//   ....[1]....
        /*036c*/ 	.word	0x00003800


	//----- nvinfo : EIATTR_EXIT_INSTR_OFFSETS
	.align		4
.L_13163:
        /*0370*/ 	.byte	0x04, 0x1c
        /*0372*/ 	.short	(.L_13165 - .L_13164)


	//   ....[0]....
.L_13164:
        /*0374*/ 	.word	0x00003460


	//   ....[1]....
        /*0378*/ 	.word	0x000034a0


	//   ....[2]....
        /*037c*/ 	.word	0x00003700


	//   ....[3]....
        /*0380*/ 	.word	0x00003810


	//----- nvinfo : EIATTR_CRS_STACK_SIZE
	.align		4
.L_13165:
        /*0384*/ 	.byte	0x04, 0x1e
        /*0386*/ 	.short	(.L_13167 - .L_13166)
.L_13166:
        /*0388*/ 	.word	0x00000000


	//----- nvinfo : EIATTR_CBANK_PARAM_SIZE
	.align		4
.L_13167:
        /*038c*/ 	.byte	0x03, 0x19
        /*038e*/ 	.short	0x007c


	//----- nvinfo : EIATTR_PARAM_CBANK
	.align		4
        /*0390*/ 	.byte	0x04, 0x0a
        /*0392*/ 	.short	(.L_13169 - .L_13168)
	.align		4
.L_13168:
        /*0394*/ 	.word	index@(.nv.constant0._ZN4vllm25paged_attention_v1_kernelI13__nv_bfloat16hLi112ELi32ELi128ELNS_18Fp8KVCacheDataTypeE1ELb1EEEvPT_PKS3_PKT0_S9_ifPKiSB_iPKfiiiSD_SD_iiiii)
        /*0398*/ 	.short	0x0380
        /*039a*/ 	.short	0x007c


	//----- nvinfo : EIATTR_SW_WAR
	.align		4
.L_13169:
        /*039c*/ 	.byte	0x04, 0x36
        /*039e*/ 	.short	(.L_13171 - .L_13170)
.L_13170:
        /*03a0*/ 	.word	0x00000008
.L_13171:


//--------------------- .nv.info._ZN4vllm25paged_attention_v1_kernelI13__nv_bfloat16hLi96ELi32ELi128ELNS_18Fp8KVCacheDataTypeE1ELb1EEEvPT_PKS3_PKT0_S9_ifPKiSB_iPKfiiiSD_SD_iiiii --------------------------
	.section	.nv.info._ZN4vllm25paged_attention_v1_kernelI13__nv_bfloat16hLi96ELi32ELi128ELNS_18Fp8KVCacheDataTypeE1ELb1EEEvPT_PKS3_PKT0_S9_ifPKiSB_iPKfiiiSD_SD_iiiii,"",@"SHT_CUDA_INFO"
	.sectionflags	@""
	.align	4


	//----- nvinfo : EIATTR_CUDA_API_VERSION
	.align		4
        /*0000*/ 	.byte	0x04, 0x37
        /*0002*/ 	.short	(.L_13173 - .L_13172)
.L_13172:
        /*0004*/ 	.word	0x00000082


	//----- nvinfo : EIATTR_KPARAM_INFO
	.align		4
.L_13173:
        /*0008*/ 	.byte	0x04, 0x17
        /*000a*/ 	.short	(.L_13175 - .L_13174)
.L_13174:
        /*000c*/ 	.word	0x00000000
        /*0010*/ 	.short	0x0013
        /*0012*/ 	.short	0x0078
        /*0014*/ 	.byte	0x00, 0xf0, 0x11, 0x00


	//----- nvinfo : EIATTR_KPARAM_INFO
	.align		4
.L_13175:
        /*0018*/ 	.byte	0x04, 0x17
        /*001a*/ 	.short	(.L_13177 - .L_13176)
.L_13176:
        /*001c*/ 	.word	0x00000000
        /*0020*/ 	.short	0x0012
        /*0022*/ 	.short	0x0074
        /*0024*/ 	.byte	0x00, 0xf0, 0x11, 0x00


	//----- nvinfo : EIATTR_KPARAM_INFO
	.align		4
.L_13177:
        /*0028*/ 	.byte	0x04, 0x17
        /*002a*/ 	.short	(.L_13179 - .L_13178)
.L_13178:
        /*002c*/ 	.word	0x00000000
        /*0030*/ 	.short	0x0011
        /*0032*/ 	.short	0x0070
        /*0034*/ 	.byte	0x00, 0xf0, 0x11, 0x00


	//----- nvinfo : EIATTR_KPARAM_INFO
	.align		4
.L_13179:
        /*0038*/ 	.byte	0x04, 0x17
        /*003a*/ 	.short	(.L_13181 - .L_13180)
.L_13180:
        /*003c*/ 	.word	0x00000000
        /*0040*/ 	.short	0x0010
        /*0042*/ 	.short	0x006c
        /*0044*/ 	.byte	0x00, 0xf0, 0x11, 0x00


	//----- nvinfo : EIATTR_KPARAM_INFO
	.align		4
.L_13181:
        /*0048*/ 	.byte	0x04, 0x17
        /*004a*/ 	.short	(.L_13183 - .L_13182)
.L_13182:
        /*004c*/ 	.word	0x00000000
        /*0050*/ 	.short	0x000f
        /*0052*/ 	.short	0x0068
        /*0054*/ 	.byte	0x00, 0xf0, 0x11, 0x00


	//----- nvinfo : EIATTR_KPARAM_INFO
	.align		4
.L_13183:
        /*0058*/ 	.byte	0x04, 0x17
        /*005a*/ 	.short	(.L_13185 - .L_13184)
.L_13184:
        /*005c*/ 	.word	0x00000000
        /*0060*/ 	.short	0x000e
        /*0062*/ 	.short	0x0060
        /*0064*/ 	.byte	0x00, 0xf5, 0x21, 0x00


	//----- nvinfo : EIATTR_KPARAM_INFO
	.align		4
.L_13185:
        /*0068*/ 	.byte	0x04, 0x17
        /*006a*/ 	.short	(.L_13187 - .L_13186)
.L_13186:
        /*006c*/ 	.word	0x00000000
        /*0070*/ 	.short	0x000d
        /*0072*/ 	.short	0x0058
        /*0074*/ 	.byte	0x00, 0xf5, 0x21, 0x00


	//----- nvinfo : EIATTR_KPARAM_INFO
	.align		4
.L_13187:
        /*0078*/ 	.byte	0x04, 0x17
        /*007a*/ 	.short	(.L_13189 - .L_13188)
.L_13188:
        /*007c*/ 	.word	0x00000000
        /*0080*/ 	.short	0x000c
        /*0082*/ 	.short	0x0050
        /*0084*/ 	.byte	0x00, 0xf0, 0x11, 0x00


	//----- nvinfo : EIATTR_KPARAM_INFO
	.align		4
.L_13189:
        /*0088*/ 	.byte	0x04, 0x17
        /*008a*/ 	.short	(.L_13191 - .L_13190)
.L_13190:
        /*008c*/ 	.word	0x00000000
        /*0090*/ 	.short	0x000b
        /*0092*/ 	.short	0x004c
        /*0094*/ 	.byte	0x00, 0xf0, 0x11, 0x00


	//----- nvinfo : EIATTR_KPARAM_INFO
	.align		4
.L_13191:
        /*0098*/ 	.byte	0x04, 0x17
        /*009a*/ 	.short	(.L_13193 - .L_13192)
.L_13192:
        /*009c*/ 	.word	0x00000000
        /*00a0*/ 	.short	0x000a
        /*00a2*/ 	.short	0x0048
        /*00a4*/ 	.byte	0x00, 0xf0, 0x11, 0x00


	//----- nvinfo : EIATTR_KPARAM_INFO
	.align		4
.L_13193:
        /*00a8*/ 	.byte	0x04, 0x17
        /*00aa*/ 	.short	(.L_13195 - .L_13194)
.L_13194:
        /*00ac*/ 	.word	0x00000000
        /*00b0*/ 	.short	0x0009
        /*00b2*/ 	.short	0x0040
        /*00b4*/ 	.byte	0x00, 0xf5, 0x21, 0x00


	//----- nvinfo : EIATTR_KPARAM_INFO
	.align		4
.L_13195:
        /*00b8*/ 	.byte	0x04, 0x17
        /*00ba*/ 	.short	(.L_13197 - .L_13196)
.L_13196:
        /*00bc*/ 	.word	0x00000000
        /*00c0*/ 	.short	0x0008
        /*00c2*/ 	.short	0x0038
        /*00c4*/ 	.byte	0x00, 0xf0, 0x11, 0x00


	//----- nvinfo : EIATTR_KPARAM_INFO
	.align		4
.L_13197:
        /*00c8*/ 	.byte	0x04, 0x17
        /*00ca*/ 	.short	(.L_13199 - .L_13198)
.L_13198:
        /*00cc*/ 	.word	0x00000000
        /*00d0*/ 	.short	0x0007
        /*00d2*/ 	.short	0x0030
        /*00d4*/ 	.byte	0x00, 0xf5, 0x21, 0x00


	//----- nvinfo : EIATTR_KPARAM_INFO
	.align		4
.L_13199:
        /*00d8*/ 	.byte	0x04, 0x17
        /*00da*/ 	.short	(.L_13201 - .L_13200)
.L_13200:
        /*00dc*/ 	.word	0x00000000
        /*00e0*/ 	.short	0x0006
        /*00e2*/ 	.short	0x0028
        /*00e4*/ 	.byte	0x00, 0xf5, 0x21, 0x00


	//----- nvinfo : EIATTR_KPARAM_INFO
	.align		4
.L_13201:
        /*00e8*/ 	.byte	0x04, 0x17
        /*00ea*/ 	.short	(.L_13203 - .L_13202)
.L_13202:
        /*00ec*/ 	.word	0x00000000
        /*00f0*/ 	.short	0x0005
        /*00f2*/ 	.short	0x0024
        /*00f4*/ 	.byte	0x00, 0xf0, 0x11, 0x00


	//----- nvinfo : EIATTR_KPARAM_INFO
	.align		4
.L_13203:
        /*00f8*/ 	.byte	0x04, 0x17
        /*00fa*/ 	.short	(.L_13205 - .L_13204)
.L_13204:
        /*00fc*/ 	.word	0x00000000
        /*0100*/ 	.short	0x0004
        /*0102*/ 	.short	0x0020
        /*0104*/ 	.byte	0x00, 0xf0, 0x11, 0x00


	//----- nvinfo : EIATTR_KPARAM_INFO
	.align		4
.L_13205:
        /*0108*/ 	.byte	0x04, 0x17
        /*010a*/ 	.short	(.L_13207 - .L_13206)
.L_13206:
        /*010c*/ 	.word	0x00000000
        /*0110*/ 	.short	0x0003
        /*0112*/ 	.short	0x0018
        /*0114*/ 	.byte	0x00, 0xf5, 0x21, 0x00


	//----- nvinfo : EIATTR_KPARAM_INFO
	.align		4
.L_13207:
        /*0118*/ 	.byte	0x04, 0x17
        /*011a*/ 	.short	(.L_13209 - .L_13208)
.L_13208:
        /*011c*/ 	.word	0x00000000
        /*0120*/ 	.short	0x0002
        /*0122*/ 	.short	0x0010
        /*0124*/ 	.byte	0x00, 0xf5, 0x21, 0x00


	//----- nvinfo : EIATTR_KPARAM_INFO
	.align		4
.L_13209:
        /*0128*/ 	.byte	0x04, 0x17
        /*012a*/ 	.short	(.L_13211 - .L_13210)
.L_13210:
        /*012c*/ 	.word	0x00000000
        /*0130*/ 	.short	0x0001
        /*0132*/ 	.short	0x0008
        /*0134*/ 	.byte	0x00, 0xf5, 0x21, 0x00


	//----- nvinfo : EIATTR_KPARAM_INFO
	.align		4
.L_13211:
        /*0138*/ 	.byte	0x04, 0x17
        /*013a*/ 	.short	(.L_13213 - .L_13212)
.L_13212:
        /*013c*/ 	.word	0x00000000
        /*0140*/ 	.short	0x0000
        /*0142*/ 	.short	0x0000
        /*0144*/ 	.byte	0x00, 0xf5, 0x21, 0x00


	//----- nvinfo : EIATTR_SPARSE_MMA_MASK
	.align		4
.L_13213:
        /*0148*/ 	.byte	0x03, 0x50
        /*014a*/ 	.short	0x0000


	//----- nvinfo : EIATTR_MAXREG_COUNT
	.align		4
        /*014c*/ 	.byte	0x03, 0x1b
        /*014e*/ 	.short	0x00ff


	//----- nvinfo : EIATTR_NUM_BARRIERS
	.align		4
        /*0150*/ 	.byte	0x02, 0x4c
        /*0152*/ 	.byte	0x01
	.zero		1


	//----- nvinfo : EIATTR_EXTERNS
	.align		4
        /*0154*/ 	.byte	0x04, 0x0f
        /*0156*/ 	.short	(.L_13215 - .L_13214)


	//   ....[0]....
	.align		4
.L_13214:
        /*0158*/ 	.word	index@(__assertfail)


	//----- nvinfo : EIATTR_MERCURY_ISA_VERSION
	.align		4
.L_13215:
        /*015c*/ 	.byte	0x03, 0x5f
        /*015e*/ 	.short	0x0101


	//----- nvinfo : EIATTR_COOP_GROUP_MASK_REGIDS
	.align		4
        /*0160*/ 	.byte	0x04, 0x29
        /*0162*/ 	.short	(.L_13217 - .L_13216)


	//   ....[0]....
.L_13216:
        /*0164*/ 	.word	0xffffffff


	//   ....[1]....
        /*0168*/ 	.word	0xffffffff


	//   ....[2]....
        /*016c*/ 	.word	0xffffffff


	//   ....[3]....
        /*0170*/ 	.word	0xffffffff


	//   ....[4]....
        /*0174*/ 	.word	0xffffffff


	//   ....[5]....
        /*0178*/ 	.word	0xffffffff


	//   ....[6]....
        /*017c*/ 	.word	0xffffffff


	//   ....[7]....
        /*0180*/ 	.word	0xffffffff


	//   ....[8]....
        /*0184*/ 	.word	0xffffffff


	//   ....[9]....
        /*0188*/ 	.word	0xffffffff


	//   ....[10]....
        /*018c*/ 	.word	0xffffffff


	//   ....[11]....
        /*0190*/ 	.word	0xffffffff


	//   ....[12]....
        /*0194*/ 	.word	0xffffffff


	//   ....[13]....
        /*0198*/ 	.word	0xffffffff


	//   ....[14]....
        /*019c*/ 	.word	0xffffffff


	//   ....[15]....
        /*01a0*/ 	.word	0xffffffff


	//   ....[16]....
        /*01a4*/ 	.word	0xffffffff


	//   ....[17]....
        /*01a8*/ 	.word	0xffffffff


	//   ....[18]....
        /*01ac*/ 	.word	0xffffffff


	//   ....[19]....
        /*01b0*/ 	.word	0xffffffff


	//   ....[20]....
        /*01b4*/ 	.word	0xffffffff


	//   ....[21]....
        /*01b8*/ 	.word	0xffffffff


	//   ....[22]....
        /*01bc*/ 	.word	0xffffffff


	//   ....[23]....
        /*01c0*/ 	.word	0xffffffff


	//   ....[24]....
        /*01c4*/ 	.word	0xffffffff


	//   ....[25]....
        /*01c8*/ 	.word	0xffffffff


	//   ....[26]....
        /*01cc*/ 	.word	0xffffffff


	//   ....[27]....
        /*01d0*/ 	.word	0xffffffff


	//   ....[28]....
        /*01d4*/ 	.word	0x0500000f


	//   ....[29]....
        /*01d8*/ 	.word	0x0500000f


	//   ....[30]....
        /*01dc*/ 	.word	0x0500000f


	//   ....[31]....
        /*01e0*/ 	.word	0x0500000f


	//   ....[32]....
        /*01e4*/ 	.word	0x0500000f


	//   ....[33]....
        /*01e8*/ 	.word	0x0500000f


	//   ....[34]....
        /*01ec*/ 	.word	0x0500000f


	//   ....[35]....
        /*01f0*/ 	.word	0x0500000f


	//   ....[36]....
        /*01f4*/ 	.word	0x0500000f


	//   ....[37]....
        /*01f8*/ 	.word	0x0500000f


	//   ....[38]....
        /*01fc*/ 	.word	0x0500000f


	//   ....[39]....
        /*0200*/ 	.word	0x0500000f


	//   ....[40]....
        /*0204*/ 	.word	0x0500000f


	//   ....[41]....
        /*0208*/ 	.word	0x0500000f


	//   ....[42]....
        /*020c*/ 	.word	0x0500000f


	//   ....[43]....
        /*0210*/ 	.word	0x0500000f


	//   ....[44]....
        /*0214*/ 	.word	0x0500000f


	//   ....[45]....
        /*0218*/ 	.word	0x0500000f


	//   ....[46]....
        /*021c*/ 	.word	0x0500000f


	//   ....[47]....
        /*0220*/ 	.word	0x0500000f


	//   ....[48]....
        /*0224*/ 	.word	0x0500000f


	//   ....[49]....
        /*0228*/ 	.word	0x0500000f


	//   ....[50]....
        /*022c*/ 	.word	0x0500000f


	//   ....[51]....
        /*0230*/ 	.word	0x0500000f


	//   ....[52]....
        /*0234*/ 	.word	0x0500000f


	//   ....[53]....
        /*0238*/ 	.word	0x0500000f


	//   ....[54]....
        /*023c*/ 	.word	0x0500000f


	//   ....[55]....
        /*0240*/ 	.word	0x0500000f


	//   ....[56]....
        /*0244*/ 	.word	0x0500000f


	//----- nvinfo : EIATTR_COOP_GROUP_INSTR_OFFSETS
	.align		4
.L_13217:
        /*0248*/ 	.byte	0x04, 0x28
        /*024a*/ 	.short	(.L_13219 - .L_13218)


	//   ....[0]....
.L_13218:
        /*024c*/ 	.word	0x00000aa0


	//   ....[1]....
        /*0250*/ 	.word	0x00000ac0


	//   ....[2]....
        /*0254*/ 	.word	0x00000ae0


	//   ....[3]....
        /*0258*/ 	.word	0x00000b00


	//   ....[4]....
        /*025c*/ 	.word	0x00000b20


	//   ....[5]....
        /*0260*/ 	.word	0x00000c30


	//   ....[6]....
        /*0264*/ 	.word	0x00000c50


	//   ....[7]....
        /*0268*/ 	.word	0x00000c70


	//   ....[8]....
        /*026c*/ 	.word	0x00001aa0


	//   ....[9]....
        /*0270*/ 	.word	0x00001ad0


	//   ....[10]....
        /*0274*/ 	.word	0x00001af0


	//   ....[11]....
        /*0278*/ 	.word	0x00001b10


	//   ....[12]....
        /*027c*/ 	.word	0x00001b30


	//   ....[13]....
        /*0280*/ 	.word	0x00001b80


	//   ....[14]....
        /*0284*/ 	.word	0x00001ba0


	//   ....[15]....
        /*0288*/ 	.word	0x00001bc0


	//   ....[16]....
        /*028c*/ 	.word	0x00002a60


	//   ....[17]....
        /*0290*/ 	.word	0x00002aa0


	//   ....[18]....
        /*0294*/ 	.word	0x00002ae0


	//   ....[19]....
        /*0298*/ 	.word	0x00002af0


	//   ....[20]....
        /*029c*/ 	.word	0x00002b00


	//   ....[21]....
        /*02a0*/ 	.word	0x00002b10


	//   ....[22]....
        /*02a4*/ 	.word	0x00002b50


	//   ....[23]....
        /*02a8*/ 	.word	0x00002b70


	//   ....[24]....
        /*02ac*/ 	.word	0x00002b90


	//   ....[25]....
        /*02b0*/ 	.word	0x00002bb0


	//   ....[26]....
        /*02b4*/ 	.word	0x00002bd0


	//   ....[27]....
        /*02b8*/ 	.word	0x00002bf0


	//   ....[28]....
        /*02bc*/ 	.word	0x000036c0


	//   ....[29]....
        /*02c0*/ 	.word	0x00003720


	//   ....[30]....
        /*02c4*/ 	.word	0x00003780


	//   ....[31]....
        /*02c8*/ 	.word	0x000037e0


	//   ....[32]....
        /*02cc*/ 	.word	0x00003840


	//   ....[33]....
        /*02d0*/ 	.word	0x000038c0


	//   ....[34]....
        /*02d4*/ 	.word	0x00003920


	//   ....[35]....
        /*02d8*/ 	.word	0x00003980


	//   ....[36]....
        /*02dc*/ 	.word	0x00003a00


	//   ....[37]....
        /*02e0*/ 	.word	0x00003a60


	//   ....[38]....
        /*02e4*/ 	.word	0x00003ad0


	//   ....[39]....
        /*02e8*/ 	.word	0x00003b30


	//   ....[40]....
        /*02ec*/ 	.word	0x00003bb0


	//   ....[41]....
        /*02f0*/ 	.word	0x00003c10


	//   ....[42]....
        /*02f4*/ 	.word	0x00003c90


	//   ....[43]....
        /*02f8*/ 	.word	0x00003cf0


	//   ....[44]....
        /*02fc*/ 	.word	0x00003d70


	//   ....[45]....
        /*0300*/ 	.word	0x00003dd0


	//   ....[46]....
        /*0304*/ 	.word	0x00003e50


	//   ....[47]....
        /*0308*/ 	.word	0x00003eb0


	//   ....[48]....
        /*030c*/ 	.word	0x00003f30


	//   ....[49]....
        /*0310*/ 	.word	0x00003f90


	//   ....[50]....
        /*0314*/ 	.word	0x00004010


	//   ....[51]....
        /*0318*/ 	.word	0x00004070


	//   ....[52]....
        /*031c*/ 	.word	0x000040f0


	//   ....[53]....
        /*0320*/ 	.word	0x00004150


	//   ....[54]....
        /*0324*/ 	.word	0x000041c0


	//   ....[55]....
        /*0328*/ 	.word	0x00004220


	//   ....[56]....
        /*032c*/ 	.word	0x00004290


	//----- nvinfo : EIATTR_VRC_CTA_INIT_COUNT
	.align		4
.L_13219:
        /*0330*/ 	.byte	0x02, 0x4a
	.zero		1
	.zero		1


	//----- nvinfo : EIATTR_SYSCALL_OFFSETS
	.align		4
        /*0334*/ 	.byte	0x04, 0x46
        /*0336*/ 	.short	(.L_13221 - .L_13220)


	//   ....[0]....
.L_13220:
        /*0338*/ 	.word	0x00002970


	//   ....[1]....
        /*033c*/ 	.word	0x00003660


	//----- nvinfo : EIATTR_EXIT_INSTR_OFFSETS
	.align		4
.L_13221:
        /*0340*/ 	.byte	0x04, 0x1c
        /*0342*/ 	.short	(.L_13223 - .L_13222)


	//   ....[0]....
.L_13222:
        /*0344*/ 	.word	0x00003300


	//   ....[1]....
        /*0348*/ 	.word	0x00003340


	//   ....[2]....
        /*034c*/ 	.word	0x00003560


	//   ....[3]....
        /*0350*/ 	.word	0x00003670


	//----- nvinfo : EIATTR_CRS_STACK_SIZE
	.align		4
.L_13223:
        /*0354*/ 	.byte	0x04, 0x1e
        /*0356*/ 	.short	(.L_13225 - .L_13224)
.L_13224:
        /*0358*/ 	.word	0x00000000


	//----- nvinfo : EIATTR_CBANK_PARAM_SIZE
	.align		4
.L_13225:
        /*035c*/ 	.byte	0x03, 0x19
        /*035e*/ 	.short	0x007c


	//----- nvinfo : EIATTR_PARAM_CBANK
	.align		4
        /*0360*/ 	.byte	0x04, 0x0a
        /*0362*/ 	.short	(.L_13227 - .L_13226)
	.align		4
.L_13226:
        /*0364*/ 	.word	index@(.nv.constant0._ZN4vllm25paged_attention_v1_kernelI13__nv_bfloat16hLi96ELi32ELi128ELNS_18Fp8KVCacheDataTypeE1ELb1EEEvPT_PKS3_PKT0_S9_ifPKiSB_iPKfiiiSD_SD_iiiii)
        /*0368*/ 	.short	0x0380
        /*036a*/ 	.short	0x007c


	//----- nvinfo : EIATTR_SW_WAR
	.align		4
.L_13227:
        /*036c*/ 	.byte	0x04, 0x36
        /*036e*/ 	.short	(.L_13229 - .L_13228)
.L_13228:
        /*0370*/ 	.word	0x00000008
.L_13229:


//--------------------- .nv.info._ZN4vllm25paged_attention_v1_kernelI13__nv_bfloat16hLi80ELi32ELi128ELNS_18Fp8KVCacheDataTypeE1ELb1EEEvPT_PKS3_PKT0_S9_ifPKiSB_iPKfiiiSD_SD_iiiii --------------------------
	.section	.nv.info._ZN4vllm25paged_attention_v1_kernelI13__nv_bfloat16hLi80ELi32ELi128ELNS_18Fp8KVCacheDataTypeE1ELb1EEEvPT_PKS3_PKT0_S9_ifPKiSB_iPKfiiiSD_SD_iiiii,"",@"SHT_CUDA_INFO"
	.sectionflags	@""
	.align	4


	//----- nvinfo : EIATTR_CUDA_API_VERSION
	.align		4
        /*0000*/ 	.byte	0x04, 0x37
        /*0002*/ 	.short	(.L_13231 - .L_13230)
.L_13230:
        /*0004*/ 	.word	0x00000082


	//----- nvinfo : EIATTR_KPARAM_INFO
	.align		4
.L_13231:
        /*0008*/ 	.byte	0x04, 0x17
        /*000a*/ 	.short	(.L_13233 - .L_13232)
.L_13232:
        /*000c*/ 	.word	0x00000000
        /*0010*/ 	.short	0x0013
        /*0012*/ 	.short	0x0078
        /*0014*/ 	.byte	0x00, 0xf0, 0x11, 0x00


	//----- nvinfo : EIATTR_KPARAM_INFO
	.align		4
.L_13233:
        /*0018*/ 	.byte	0x04, 0x17
        /*001a*/ 	.short	(.L_13235 - .L_13234)
.L_13234:
        /*001c*/ 	.word	0x00000000
        /*0020*/ 	.short	0x0012
        /*0022*/ 	.short	0x0074
        /*0024*/ 	.byte	0x00, 0xf0, 0x11, 0x00


	//----- nvinfo : EIATTR_KPARAM_INFO
	.align		4
.L_13235:
        /*0028*/ 	.byte	0x04, 0x17
        /*002a*/ 	.short	(.L_13237 - .L_13236)
.L_13236:
        /*002c*/ 	.word	0x00000000
        /*0030*/ 	.short	0x0011
        /*0032*/ 	.short	0x0070
        /*0034*/ 	.byte	0x00, 0xf0, 0x11, 0x00


	//----- nvinfo : EIATTR_KPARAM_INFO
	.align		4
.L_13237:
        /*0038*/ 	.byte	0x04, 0x17
        /*003a*/ 	.short	(.L_13239 - .L_13238)
.L_13238:
        /*003c*/ 	.word	0x00000000
        /*0040*/ 	.short	0x0010
        /*0042*/ 	.short	0x006c
        /*0044*/ 	.byte	0x00, 0xf0, 0x11, 0x00


	//----- nvinfo : EIATTR_KPARAM_INFO
	.align		4
.L_13239:
        /*0048*/ 	.byte	0x04, 0x17
        /*004a*/ 	.short	(.L_13241 - .L_13240)
.L_13240:
        /*004c*/ 	.word	0x00000000
        /*0050*/ 	.short	0x000f
        /*0052*/ 	.short	0x0068
        /*0054*/ 	.byte	0x00, 0xf0, 0x11, 0x00


	//----- nvinfo : EIATTR_KPARAM_INFO
	.align		4
.L_13241:
        /*0058*/ 	.byte	0x04, 0x17
        /*005a*/ 	.short	(.L_13243 - .L_13242)
.L_13242:
        /*005c*/ 	.word	0x00000000
        /*0060*/ 	.short	0x000e
        /*0062*/ 	.short	0x0060
        /*0064*/ 	.byte	0x00, 0xf5, 0x21, 0x00


	//----- nvinfo : EIATTR_KPARAM_INFO
	.align		4
.L_13243:
        /*0068*/ 	.byte	0x04, 0x17
        /*006a*/ 	.short	(.L_13245 - .L_13244)
.L_13244:
        /*006c*/ 	.word	0x00000000
        /*0070*/ 	.short	0x000d
        /*0072*/ 	.short	0x0058
        /*0074*/ 	.byte	0x00, 0xf5, 0x21, 0x00


	//----- nvinfo : EIATTR_KPARAM_INFO
	.align		4
.L_13245:
        /*0078*/ 	.byte	0x04, 0x17
        /*007a*/ 	.short	(.L_13247 - .L_13246)
.L_13246:
        /*007c*/ 	.word	0x00000000
        /*0080*/ 	.short	0x000c
        /*0082*/ 	.short	0x0050
        /*0084*/ 	.byte	0x00, 0xf0, 0x11, 0x00


	//----- nvinfo : EIATTR_KPARAM_INFO
	.align		4
.L_13247:
        /*0088*/ 	.byte	0x04, 0x17
        /*008a*/ 	.short	(.L_13249 - .L_13248)
.L_13248:
        /*008c*/ 	.word	0x00000000
        /*0090*/ 	.short	0x000b
        /*0092*/ 	.short	0x004c
        /*0094*/ 	.byte	0x00, 0xf0, 0x11, 0x00


	//----- nvinfo : EIATTR_KPARAM_INFO
	.align		4
.L_13249:
        /*0098*/ 	.byte	0x04, 0x17
        /*009a*/ 	.short	(.L_13251 - .L_13250)
.L_13250:
        /*009c*/ 	.word	0x00000000
        /*00a0*/ 	.short	0x000a
        /*00a2*/ 	.short	0x0048
        /*00a4*/ 	.byte	0x00, 0xf0, 0x11, 0x00


	//----- nvinfo : EIATTR_KPARAM_INFO
	.align		4
.L_13251:
        /*00a8*/ 	.byte	0x04, 0x17
        /*00aa*/ 	.short	(.L_13253 - .L_13252)
.L_13252:
        /*00ac*/ 	.word	0x00000000
        /*00b0*/ 	.short	0x0009
        /*00b2*/ 	.short	0x0040
        /*00b4*/ 	.byte	0x00, 0xf5, 0x21, 0x00


	//----- nvinfo : EIATTR_KPARAM_INFO
	.align		4
.L_13253:
        /*00b8*/ 	.byte	0x04, 0x17
        /*00ba*/ 	.short	(.L_13255 - .L_13254)
.L_13254:
        /*00bc*/ 	.word	0x00000000
        /*00c0*/ 	.short	0x0008
        /*00c2*/ 	.short	0x0038
        /*00c4*/ 	.byte	0x00, 0xf0, 0x11, 0x00


	//----- nvinfo : EIATTR_KPARAM_INFO
	.align		4
.L_13255:
        /*00c8*/ 	.byte	0x04, 0x17
        /*00ca*/ 	.short	(.L_13257 - .L_13256)
.L_13256:
        /*00cc*/ 	.word	0x00000000
        /*00d0*/ 	.short	0x0007
        /*00d2*/ 	.short	0x0030
        /*00d4*/ 	.byte	0x00, 0xf5, 0x21, 0x00


	//----- nvinfo : EIATTR_KPARAM_INFO
	.align		4
.L_13257:
        /*00d8*/ 	.byte	0x04, 0x17
        /*00da*/ 	.short	(.L_13259 - .L_13258)
.L_13258:
        /*00dc*/ 	.word	0x00000000
        /*00e0*/ 	.short	0x0006
        /*00e2*/ 	.short	0x0028
        /*00e4*/ 	.byte	0x00, 0xf5, 0x21, 0x00


	//----- nvinfo : EIATTR_KPARAM_INFO
	.align		4
.L_13259:
        /*00e8*/ 	.byte	0x04, 0x17
        /*00ea*/ 	.short	(.L_13261 - .L_13260)
.L_13260:
        /*00ec*/ 	.word	0x00000000
        /*00f0*/ 	.short	0x0005
        /*00f2*/ 	.short	0x0024
        /*00f4*/ 	.byte	0x00, 0xf0, 0x11, 0x00


	//----- nvinfo : EIATTR_KPARAM_INFO
	.align		4
.L_13261:
        /*00f8*/ 	.byte	0x04, 0x17
        /*00fa*/ 	.short	(.L_13263 - .L_13262)
.L_13262:
        /*00fc*/ 	.word	0x00000000
        /*0100*/ 	.short	0x0004
        /*0102*/ 	.short	0x0020
        /*0104*/ 	.byte	0x00, 0xf0, 0x11, 0x00


	//----- nvinfo : EIATTR_KPARAM_INFO
	.align		4
.L_13263:
        /*0108*/ 	.byte	0x04, 0x17
        /*010a*/ 	.short	(.L_13265 - .L_13264)
.L_13264:
        /*010c*/ 	.word	0x00000000
        /*0110*/ 	.short	0x0003
        /*0112*/ 	.short	0x0018
        /*0114*/ 	.byte	0x00, 0xf5, 0x21, 0x00


	//----- nvinfo : EIATTR_KPARAM_INFO
	.align		4
.L_13265:
        /*0118*/ 	.byte	0x04, 0x17
        /*011a*/ 	.short	(.L_13267 - .L_13266)
.L_13266:
        /*011c*/ 	.word	0x00000000
        /*0120*/ 	.short	0x0002
        /*0122*/ 	.short	0x0010
        /*0124*/ 	.byte	0x00, 0xf5, 0x21, 0x00


	//----- nvinfo : EIATTR_KPARAM_INFO
	.align		4
.L_13267:
        /*0128*/ 	.byte	0x04, 0x17
        /*012a*/ 	.short	(.L_13269 - .L_13268)
.L_13268:
        /*012c*/ 	.word	0x00000000
        /*0130*/ 	.short	0x0001
        /*0132*/ 	.short	0x0008
        /*0134*/ 	.byte	0x00, 0xf5, 0x21, 0x00


	//----- nvinfo : EIATTR_KPARAM_INFO
	.align		4
.L_13269:
        /*0138*/ 	.byte	0x04, 0x17
        /*013a*/ 	.short	(.L_13271 - .L_13270)
.L_13270:
        /*013c*/ 	.word	0x00000000
        /*0140*/ 	.short	0x0000
        /*0142*/ 	.short	0x0000
        /*0144*/ 	.byte	0x00, 0xf5, 0x21, 0x00


	//----- nvinfo : EIATTR_SPARSE_MMA_MASK
	.align		4
.L_13271:
        /*0148*/ 	.byte	0x03, 0x50
        /*014a*/ 	.short	0x0000


	//----- nvinfo : EIATTR_MAXREG_COUNT
	.align		4
        /*014c*/ 	.byte	0x03, 0x1b
        /*014e*/ 	.short	0x00ff


	//----- nvinfo : EIATTR_NUM_BARRIERS
	.align		4
        /*0150*/ 	.byte	0x02, 0x4c
        /*0152*/ 	.byte	0x01
	.zero		1


	//----- nvinfo : EIATTR_EXTERNS
	.align		4
        /*0154*/ 	.byte	0x04, 0x0f
        /*0156*/ 	.short	(.L_13273 - .L_13272)


	//   ....[0]....
	.align		4
.L_13272:
        /*0158*/ 	.word	index@(__assertfail)


	//----- nvinfo : EIATTR_MERCURY_ISA_VERSION
	.align		4
.L_13273:
        /*015c*/ 	.byte	0x03, 0x5f
        /*015e*/ 	.short	0x0101


	//----- nvinfo : EIATTR_COOP_GROUP_MASK_REGIDS
	.align		4
        /*0160*/ 	.byte	0x04, 0x29
        /*0162*/ 	.short	(.L_13275 - .L_13274)


	//   ....[0]....
.L_13274:
        /*0164*/ 	.word	0xffffffff


	//   ....[1]....
        /*0168*/ 	.word	0xffffffff


	//   ....[2]....
        /*016c*/ 	.word	0xffffffff


	//   ....[3]....
        /*0170*/ 	.word	0xffffffff


	//   ....[4]....
        /*0174*/ 	.word	0xffffffff


	//   ....[5]....
        /*0178*/ 	.word	0xffffffff


	//   ....[6]....
        /*017c*/ 	.word	0xffffffff


	//   ....[7]....
        /*0180*/ 	.word	0xffffffff


	//   ....[8]....
        /*0184*/ 	.word	0xffffffff


	//   ....[9]....
        /*0188*/ 	.word	0xffffffff


	//   ....[10]....
        /*018c*/ 	.word	0xffffffff


	//   ....[11]....
        /*0190*/ 	.word	0xffffffff


	//   ....[12]....
        /*0194*/ 	.word	0xffffffff


	//   ....[13]....
        /*0198*/ 	.word	0xffffffff


	//   ....[14]....
        /*019c*/ 	.word	0xffffffff


	//   ....[15]....
        /*01a0*/ 	.word	0xffffffff


	//   ....[16]....
        /*01a4*/ 	.word	0xffffffff


	//   ....[17]....
        /*01a8*/ 	.word	0xffffffff


	//   ....[18]....
        /*01ac*/ 	.word	0xffffffff


	//   ....[19]....
        /*01b0*/ 	.word	0xffffffff


	//   ....[20]....
        /*01b4*/ 	.word	0xffffffff


	//   ....[21]....
        /*01b8*/ 	.word	0xffffffff


	//   ....[22]....
        /*01bc*/ 	.word	0xffffffff


	//   ....[23]....
        /*01c0*/ 	.word	0xffffffff


	//   ....[24]....
        /*01c4*/ 	.word	0xffffffff


	//   ....[25]....
        /*01c8*/ 	.word	0xffffffff


	//   ....[26]....
        /*01cc*/ 	.word	0x0500000f


	//   ....[27]....
        /*01d0*/ 	.word	0x0500000f


	//   ....[28]....
        /*01d4*/ 	.word	0x0500000f


	//   ....[29]....
        /*01d8*/ 	.word	0x0500000f


	//   ....[30]....
        /*01dc*/ 	.word	0x0500000f


	//   ....[31]....
        /*01e0*/ 	.word	0x0500000f


	//   ....[32]....
        /*01e4*/ 	.word	0x0500000f


	//   ....[33]....
        /*01e8*/ 	.word	0x0500000f


	//   ....[34]....
        /*01ec*/ 	.word	0x0500000f


	//   ....[35]....
        /*01f0*/ 	.word	0x0500000f


	//   ....[36]....
        /*01f4*/ 	.word	0x0500000f


	//   ....[37]....
        /*01f8*/ 	.word	0x0500000f


	//   ....[38]....
        /*01fc*/ 	.word	0x0500000f


	//   ....[39]....
        /*0200*/ 	.word	0x0500000f


	//   ....[40]....
        /*0204*/ 	.word	0x0500000f


	//   ....[41]....
        /*0208*/ 	.word	0x0500000f


	//   ....[42]....
        /*020c*/ 	.word	0x0500000f


	//   ....[43]....
        /*0210*/ 	.word	0x0500000f


	//   ....[44]....
        /*0214*/ 	.word	0x0500000f


	//   ....[45]....
        /*0218*/ 	.word	0x0500000f


	//   ....[46]....
        /*021c*/ 	.word	0x0500000f


	//   ....[47]....
        /*0220*/ 	.word	0x0500000f


	//   ....[48]....
        /*0224*/ 	.word	0x0500000f


	//   ....[49]....
        /*0228*/ 	.word	0x0500000f


	//   ....[50]....
        /*022c*/ 	.word	0x0500000f


	//----- nvinfo : EIATTR_COOP_GROUP_INSTR_OFFSETS
	.align		4
.L_13275:
        /*0230*/ 	.byte	0x04, 0x28
        /*0232*/ 	.short	(.L_13277 - .L_13276)


	//   ....[0]....
.L_13276:
        /*0234*/ 	.word	0x00000aa0


	//   ....[1]....
        /*0238*/ 	.word	0x00000ac0


	//   ....[2]....
        /*023c*/ 	.word	0x00000ae0


	//   ....[3]....
        /*0240*/ 	.word	0x00000b00


	//   ....[4]....
        /*0244*/ 	.word	0x00000b20


	//   ....[5]....
        /*0248*/ 	.word	0x00000c30


	//   ....[6]....
        /*024c*/ 	.word	0x00000c50


	//   ....[7]....
        /*0250*/ 	.word	0x00000c70


	//   ....[8]....
        /*0254*/ 	.word	0x00001aa0


	//   ....[9]....
        /*0258*/ 	.word	0x00001ad0


	//   ....[10]....
        /*025c*/ 	.word	0x00001af0


	//   ....[11]....
        /*0260*/ 	.word	0x00001b10


	//   ....[12]....
        /*0264*/ 	.word	0x00001b30


	//   ....[13]....
        /*0268*/ 	.word	0x00001b80


	//   ....[14]....
        /*026c*/ 	.word	0x00001ba0


	//   ....[15]....
        /*0270*/ 	.word	0x00001bc0


	//   ....[16]....
        /*0274*/ 	.word	0x00002af0


	//   ....[17]....
        /*0278*/ 	.word	0x00002b00


	//   ....[18]....
        /*027c*/ 	.word	0x00002b10


	//   ....[19]....
        /*0280*/ 	.word	0x00002b20


	//   ....[20]....
        /*0284*/ 	.word	0x00002b30


	//   ....[21]....
        /*0288*/ 	.word	0x00002b40


	//   ....[22]....
        /*028c*/ 	.word	0x00002b50


	//   ....[23]....
        /*0290*/ 	.word	0x00002b70


	//   ....[24]....
        /*0294*/ 	.word	0x00002b90


	//   ....[25]....
        /*0298*/ 	.word	0x00002bb0


	//   ....[26]....
        /*029c*/ 	.word	0x00003590


	//   ....[27]....
        /*02a0*/ 	.word	0x000035f0


	//   ....[28]....
        /*02a4*/ 	.word	0x00003650


	//   ....[29]....
        /*02a8*/ 	.word	0x000036b0


	//   ....[30]....
        /*02ac*/ 	.word	0x00003710


	//   ....[31]....
        /*02b0*/ 	.word	0x00003790


	//   ....[32]....
        /*02b4*/ 	.word	0x00003800


	//   ....[33]....
        /*02b8*/ 	.word	0x00003860


	//   ....[34]....
        /*02bc*/ 	.word	0x000038e0


	//   ....[35]....
        /*02c0*/ 	.word	0x00003940


	//   ....[36]....
        /*02c4*/ 	.word	0x000039c0


	//   ....[37]....
        /*02c8*/ 	.word	0x00003a20


	//   ....[38]....
        /*02cc*/ 	.word	0x00003aa0


	//   ....[39]....
        /*02d0*/ 	.word	0x00003b00


	//   ....[40]....
        /*02d4*/ 	.word	0x00003b80


	//   ....[41]....
        /*02d8*/ 	.word	0x00003be0


	//   ....[42]....
        /*02dc*/ 	.word	0x00003c60


	//   ....[43]....
        /*02e0*/ 	.word	0x00003cc0


	//   ....[44]....
        /*02e4*/ 	.word	0x00003d40


	//   ....[45]....
        /*02e8*/ 	.word	0x00003da0


	//   ....[46]....
        /*02ec*/ 	.word	0x00003e20


	//   ....[47]....
        /*02f0*/ 	.word	0x00003e80


	//   ....[48]....
        /*02f4*/ 	.word	0x00003ef0


	//   ....[49]....
        /*02f8*/ 	.word	0x00003f50


	//   ....[50]....
        /*02fc*/ 	.word	0x00003fb0


	//----- nvinfo : EIATTR_VRC_CTA_INIT_COUNT
	.align		4
.L_13277:
        /*0300*/ 	.byte	0x02, 0x4a
	.zero		1
	.zero		1


	//----- nvinfo : EIATTR_SYSCALL_OFFSETS
	.align		4
        /*0304*/ 	.byte	0x04, 0x46
        /*0306*/ 	.short	(.L_13279 - .L_13278)


	//   ....[0]....
.L_13278:
        /*0308*/ 	.word	0x00002970


	//   ....[1]....
        /*030c*/ 	.word	0x00003530


	//----- nvinfo : EIATTR_EXIT_INSTR_OFFSETS
	.align		4
.L_13279:
        /*0310*/ 	.byte	0x04, 0x1c
        /*0312*/ 	.short	(.L_13281 - .L_13280)


	//   ....[0]....
.L_13280:
        /*0314*/ 	.word	0x00003210


	//   ....[1]....
        /*0318*/ 	.word	0x00003250


	//   ....[2]....
        /*031c*/ 	.word	0x00003430


	//   ....[3]....
        /*0320*/ 	.word	0x00003540


	//----- nvinfo : EIATTR_CRS_STACK_SIZE
	.align		4
.L_13281:
        /*0324*/ 	.byte	0x04, 0x1e
        /*0326*/ 	.short	(.L_13283 - .L_13282)
.L_13282:
        /*0328*/ 	.word	0x00000000


	//----- nvinfo : EIATTR_CBANK_PARAM_SIZE
	.align		4
.L_13283:
        /*032c*/ 	.byte	0x03, 0x19
        /*032e*/ 	.short	0x007c


	//----- nvinfo : EIATTR_PARAM_CBANK
	.align		4
        /*0330*/ 	.byte	0x04, 0x0a
        /*0332*/ 	.short	(.L_13285 - .L_13284)
	.align		4
.L_13284:
        /*0334*/ 	.word	index@(.nv.constant0._ZN4vllm25paged_attention_v1_kernelI13__nv_bfloat16hLi80ELi32ELi128ELNS_18Fp8KVCacheDataTypeE1ELb1EEEvPT_PKS3_PKT0_S9_ifPKiSB_iPKfiiiSD_SD_iiiii)
        /*0338*/ 	.short	0x0380
        /*033a*/ 	.short	0x007c


	//----- nvinfo : EIATTR_SW_WAR
	.align		4
.L_13285:
        /*033c*/ 	.byte	0x04, 0x36
        /*033e*/ 	.short	(.L_13287 - .L_13286)
.L_13286:
        /*0340*/ 	.word	0x00000008
.L_13287:


//--------------------- .nv.info._ZN4vllm25paged_attention_v1_kernelI13__nv_bfloat16hLi64ELi32ELi128ELNS_18Fp8KVCacheDataTypeE1ELb1EEEvPT_PKS3_PKT0_S9_ifPKiSB_iPKfiiiSD_SD_iiiii --------------------------
	.section	.nv.info._ZN4vllm25paged_attention_v1_kernelI13__nv_bfloat16hLi64ELi32ELi128ELNS_18Fp8KVCacheDataTypeE1ELb1EEEvPT_PKS3_PKT0_S9_ifPKiSB_iPKfiiiSD_SD_iiiii,"",@"SHT_CUDA_INFO"
	.sectionflags	@""
	.align	4


	//----- nvinfo : EIATTR_CUDA_API_VERSION
	.align		4
        /*0000*/ 	.byte	0x04, 0x37
        /*0002*/ 	.short	(.L_13289 - .L_13288)
.L_13288:
        /*0004*/ 	.word	0x00000082


	//----- nvinfo : EIATTR_KPARAM_INFO
	.align		4
.L_13289:
        /*0008*/ 	.byte	0x04, 0x17
        /*000a*/ 	.short	(.L_13291 - .L_13290)
.L_13290:
        /*000c*/ 	.word	0x00000000
        /*0010*/ 	.short	0x0013
        /*0012*/ 	.short	0x0078
        /*0014*/ 	.byte	0x00, 0xf0, 0x11, 0x00


	//----- nvinfo : EIATTR_KPARAM_INFO
	.align		4
.L_13291:
        /*0018*/ 	.byte	0x04, 0x17
        /*001a*/ 	.short	(.L_13293 - .L_13292)
.L_13292:
        /*001c*/ 	.word	0x00000000
        /*0020*/ 	.short	0x0012
        /*0022*/ 	.short	0x0074
        /*0024*/ 	.byte	0x00, 0xf0, 0x11, 0x00


	//----- nvinfo : EIATTR_KPARAM_INFO
	.align		4
.L_13293:
        /*0028*/ 	.byte	0x04, 0x17
        /*002a*/ 	.short	(.L_13295 - .L_13294)
.L_13294:
        /*002c*/ 	.word	0x00000000
        /*0030*/ 	.short	0x0011
        /*0032*/ 	.short	0x0070
        /*0034*/ 	.byte	0x00, 0xf0, 0x11, 0x00


	//----- nvinfo : EIATTR_KPARAM_INFO
	.align		4
.L_13295:
        /*0038*/ 	.byte	0x04, 0x17
        /*003a*/ 	.short	(.L_13297 - .L_13296)
.L_13296:
        /*003c*/ 	.word	0x00000000
        /*0040*/ 	.short	0x0010
        /*0042*/ 	.short	0x006c
        /*0044*/ 	.byte	0x00, 0xf0, 0x11, 0x00


	//----- nvinfo : EIATTR_KPARAM_INFO
	.align		4
.L_13297:
        /*0048*/ 	.byte	0x04, 0x17
        /*004a*/ 	.short	(.L_13299 - .L_13298)
.L_13298:
        /*004c*/ 	.word	0x00000000
        /*0050*/ 	.short	0x000f
        /*0052*/ 	.short	0x0068
        /*0054*/ 	.byte	0x00, 0xf0, 0x11, 0x00


	//----- nvinfo : EIATTR_KPARAM_INFO
	.align		4
.L_13299:
        /*0058*/ 	.byte	0x04, 0x17
        /*005a*/ 	.short	(.L_13301 - .L_13300)
.L_13300:
        /*005c*/ 	.word	0x00000000
        /*0060*/ 	.short	0x000e
        /*0062*/ 	.short	0x0060
        /*0064*/ 	.byte	0x00, 0xf5, 0x21, 0x00


	//----- nvinfo : EIATTR_KPARAM_INFO
	.align		4
.L_13301:
        /*0068*/ 	.byte	0x04, 0x17
        /*006a*/ 	.short	(.L_13303 - .L_13302)
.L_13302:
        /*006c*/ 	.word	0x00000000
        /*0070*/ 	.short	0x000d
        /*0072*/ 	.short	0x0058
        /*0074*/ 	.byte	0x00, 0xf5, 0x21, 0x00


	//----- nvinfo : EIATTR_KPARAM_INFO
	.align		4
.L_13303:
        /*0078*/ 	.byte	0x04, 0x17
        /*007a*/ 	.short	(.L_13305 - .L_13304)
.L_13304:
        /*007c*/ 	.word	0x00000000
        /*0080*/ 	.short	0x000c
        /*0082*/ 	.short	0x0050
        /*0084*/ 	.byte	0x00, 0xf0, 0x11, 0x00


	//----- nvinfo : EIATTR_KPARAM_INFO
	.align		4
.L_13305:
        /*0088*/ 	.byte	0x04, 0x17
        /*008a*/ 	.short	(.L_13307 - .L_13306)
.L_13306:
        /*008c*/ 	.word	0x00000000
        /*0090*/ 	.short	0x000b
        /*0092*/ 	.short	0x004c
        /*0094*/ 	.byte	0x00, 0xf0, 0x11, 0x00


	//----- nvinfo : EIATTR_KPARAM_INFO
	.align		4
.L_13307:
        /*0098*/ 	.byte	0x04, 0x17
        /*009a*/ 	.short	(.L_13309 - .L_13308)
.L_13308:
        /*009c*/ 	.word	0x00000000
        /*00a0*/ 	.short	0x000a
        /*00a2*/ 	.short	0x0048
        /*00a4*/ 	.byte	0x00, 0xf0, 0x11, 0x00


	//----- nvinfo : EIATTR_KPARAM_INFO
	.align		4
.L_13309:
        /*00a8*/ 	.byte	0x04, 0x17
        /*00aa*/ 	.short	(.L_13311 - .L_13310)
.L_13310:
        /*00ac*/ 	.word	0x00000000
        /*00b0*/ 	.short	0x0009
        /*00b2*/ 	.short	0x0040
        /*00b4*/ 	.byte	0x00, 0xf5, 0x21, 0x00


	//----- nvinfo : EIATTR_KPARAM_INFO
	.align		4
.L_13311:
        /*00b8*/ 	.byte	0x04, 0x17
        /*00ba*/ 	.short	(.L_13313 - .L_13312)
.L_13312:
        /*00bc*/ 	.word	0x00000000
        /*00c0*/ 	.short	0x0008
        /*00c2*/ 	.short	0x0038
        /*00c4*/ 	.byte	0x00, 0xf0, 0x11, 0x00


	//----- nvinfo : EIATTR_KPARAM_INFO
	.align		4
.L_13313:
        /*00c8*/ 	.byte	0x04, 0x17
        /*00ca*/ 	.short	(.L_13315 - .L_13314)
.L_13314:
        /*00cc*/ 	.word	0x00000000
        /*00d0*/ 	.short	0x0007
        /*00d2*/ 	.short	0x0030
        /*00d4*/ 	.byte	0x00, 0xf5, 0x21, 0x00


	//----- nvinfo : EIATTR_KPARAM_INFO
	.align		4
.L_13315:
        /*00d8*/ 	.byte	0x04, 0x17
        /*00da*/ 	.short	(.L_13317 - .L_13316)
.L_13316:
        /*00dc*/ 	.word	0x00000000
        /*00e0*/ 	.short	0x0006
        /*00e2*/ 	.short	0x0028
        /*00e4*/ 	.byte	0x00, 0xf5, 0x21, 0x00


	//----- nvinfo : EIATTR_KPARAM_INFO
	.align		4
.L_13317:
        /*00e8*/ 	.byte	0x04, 0x17
        /*00ea*/ 	.short	(.L_13319 - .L_13318)
.L_13318:
        /*00ec*/ 	.word	0x00000000
        /*00f0*/ 	.short	0x0005
        /*00f2*/ 	.short	0x0024
        /*00f4*/ 	.byte	0x00, 0xf0, 0x11, 0x00


	//----- nvinfo : EIATTR_KPARAM_INFO
	.align		4
.L_13319:
        /*00f8*/ 	.byte	0x04, 0x17
        /*00fa*/ 	.short	(.L_13321 - .L_13320)
.L_13320:
        /*00fc*/ 	.word	0x00000000
        /*0100*/ 	.short	0x0004
        /*0102*/ 	.short	0x0020
        /*0104*/ 	.byte	0x00, 0xf0, 0x11, 0x00


	//----- nvinfo : EIATTR_KPARAM_INFO
	.align		4
.L_13321:
        /*0108*/ 	.byte	0x04, 0x17
        /*010a*/ 	.short	(.L_13323 - .L_13322)
.L_13322:
        /*010c*/ 	.word	0x00000000
        /*0110*/ 	.short	0x0003
        /*0112*/ 	.short	0x0018
        /*0114*/ 	.byte	0x00, 0xf5, 0x21, 0x00


	//----- nvinfo : EIATTR_KPARAM_INFO
	.align		4
.L_13323:
        /*0118*/ 	.byte	0x04, 0x17
        /*011a*/ 	.short	(.L_13325 - .L_13324)
.L_13324:
        /*011c*/ 	.word	0x00000000
        /*0120*/ 	.short	0x0002
        /*0122*/ 	.short	0x0010
        /*0124*/ 	.byte	0x00, 0xf5, 0x21, 0x00


	//----- nvinfo : EIATTR_KPARAM_INFO
	.align		4
.L_13325:
        /*0128*/ 	.byte	0x04, 0x17
        /*012a*/ 	.short	(.L_13327 - .L_13326)
.L_13326:
        /*012c*/ 	.word	0x00000000
        /*0130*/ 	.short	0x0001
        /*0132*/ 	.short	0x0008
        /*0134*/ 	.byte	0x00, 0xf5, 0x21, 0x00


	//----- nvinfo : EIATTR_KPARAM_INFO
	.align		4
.L_13327:
        /*0138*/ 	.byte	0x04, 0x17
        /*013a*/ 	.short	(.L_13329 - .L_13328)
.L_13328:
        /*013c*/ 	.word	0x00000000
        /*0140*/ 	.short	0x0000
        /*0142*/ 	.short	0x0000
        /*0144*/ 	.byte	0x00, 0xf5, 0x21, 0x00


	//----- nvinfo : EIATTR_SPARSE_MMA_MASK
	.align		4
.L_13329:
        /*0148*/ 	.byte	0x03, 0x50
        /*014a*/ 	.short	0x0000


	//----- nvinfo : EIATTR_MAXREG_COUNT
	.align		4
        /*014c*/ 	.byte	0x03, 0x1b
        /*014e*/ 	.short	0x00ff


	//----- nvinfo : EIATTR_NUM_BARRIERS
	.align		4
        /*0150*/ 	.byte	0x02, 0x4c
        /*0152*/ 	.byte	0x01
	.zero		1


	//----- nvinfo : EIATTR_EXTERNS
	.align		4
        /*0154*/ 	.byte	0x04, 0x0f
        /*0156*/ 	.short	(.L_13331 - .L_13330)


	//   ....[0]....
	.align		4
.L_13330:
        /*0158*/ 	.word	index@(__assertfail)


	//----- nvinfo : EIATTR_MERCURY_ISA_VERSION
	.align		4
.L_13331:
        /*015c*/ 	.byte	0x03, 0x5f
        /*015e*/ 	.short	0x0101


	//----- nvinfo : EIATTR_COOP_GROUP_MASK_REGIDS
	.align		4
        /*0160*/ 	.byte	0x04, 0x29
        /*0162*/ 	.short	(.L_13333 - .L_13332)


	//   ....[0]....
.L_13332:
        /*0164*/ 	.word	0xffffffff


	//   ....[1]....
        /*0168*/ 	.word	0xffffffff


	//   ....[2]....
        /*016c*/ 	.word	0xffffffff


	//   ....[3]....
        /*0170*/ 	.word	0xffffffff


	//   ....[4]....
        /*0174*/ 	.word	0xffffffff


	//   ....[5]....
        /*0178*/ 	.word	0xffffffff


	//   ....[6]....
        /*017c*/ 	.word	0xffffffff


	//   ....[7]....
        /*0180*/ 	.word	0xffffffff


	//   ....[8]....
        /*0184*/ 	.word	0xffffffff


	//   ....[9]....
        /*0188*/ 	.word	0xffffffff


	//   ....[10]....
        /*018c*/ 	.word	0xffffffff


	//   ....[11]....
        /*0190*/ 	.word	0xffffffff


	//   ....[12]....
        /*0194*/ 	.word	0xffffffff


	//   ....[13]....
        /*0198*/ 	.word	0xffffffff


	//   ....[14]....
        /*019c*/ 	.word	0xffffffff


	//   ....[15]....
        /*01a0*/ 	.word	0xffffffff


	//   ....[16]....
        /*01a4*/ 	.word	0xffffffff


	//   ....[17]....
        /*01a8*/ 	.word	0xffffffff


	//   ....[18]....
        /*01ac*/ 	.word	0xffffffff


	//   ....[19]....
        /*01b0*/ 	.word	0xffffffff


	//   ....[20]....
        /*01b4*/ 	.word	0xffffffff


	//   ....[21]....
        /*01b8*/ 	.word	0xffffffff


	//   ....[22]....
        /*01bc*/ 	.word	0xffffffff


	//   ....[23]....
        /*01c0*/ 	.word	0xffffffff


	//   ....[24]....
        /*01c4*/ 	.word	0x0500000f


	//   ....[25]....
        /*01c8*/ 	.word	0x0500000f


	//   ....[26]....
        /*01cc*/ 	.word	0x0500000f


	//   ....[27]....
        /*01d0*/ 	.word	0x0500000f


	//   ....[28]....
        /*01d4*/ 	.word	0x0500000f


	//   ....[29]....
        /*01d8*/ 	.word	0x0500000f


	//   ....[30]....
        /*01dc*/ 	.word	0x0500000f


	//   ....[31]....
        /*01e0*/ 	.word	0x0500000f


	//   ....[32]....
        /*01e4*/ 	.word	0x0500000f


	//   ....[33]....
        /*01e8*/ 	.word	0x0500000f


	//   ....[34]....
        /*01ec*/ 	.word	0x0500000f


	//   ....[35]....
        /*01f0*/ 	.word	0x0500000f


	//   ....[36]....
        /*01f4*/ 	.word	0x0500000f


	//   ....[37]....
        /*01f8*/ 	.word	0x0500000f


	//   ....[38]....
        /*01fc*/ 	.word	0x0500000f


	//   ....[39]....
        /*0200*/ 	.word	0x0500000f


	//   ....[40]....
        /*0204*/ 	.word	0x0500000f


	//   ....[41]....
        /*0208*/ 	.word	0x0500000f


	//   ....[42]....
        /*020c*/ 	.word	0x0500000f


	//   ....[43]....
        /*0210*/ 	.word	0x0500000f


	//   ....[44]....
        /*0214*/ 	.word	0x0500000f


	//----- nvinfo : EIATTR_COOP_GROUP_INSTR_OFFSETS
	.align		4
.L_13333:
        /*0218*/ 	.byte	0x04, 0x28
        /*021a*/ 	.short	(.L_13335 - .L_13334)


	//   ....[0]....
.L_13334:
        /*021c*/ 	.word	0x00000aa0


	//   ....[1]....
        /*0220*/ 	.word	0x00000ac0


	//   ....[2]....
        /*0224*/ 	.word	0x00000ae0


	//   ....[3]....
        /*0228*/ 	.word	0x00000b00


	//   ....[4]....
        /*022c*/ 	.word	0x00000b20


	//   ....[5]....
        /*0230*/ 	.word	0x00000c30


	//   ....[6]....
        /*0234*/ 	.word	0x00000c50


	//   ....[7]....
        /*0238*/ 	.word	0x00000c70


	//   ....[8]....
        /*023c*/ 	.word	0x00001aa0


	//   ....[9]....
        /*0240*/ 	.word	0x00001ad0


	//   ....[10]....
        /*0244*/ 	.word	0x00001af0


	//   ....[11]....
        /*0248*/ 	.word	0x00001b10


	//   ....[12]....
        /*024c*/ 	.word	0x00001b30


	//   ....[13]....
        /*0250*/ 	.word	0x00001b80


	//   ....[14]....
        /*0254*/ 	.word	0x00001ba0


	//   ....[15]....
        /*0258*/ 	.word	0x00001bc0


	//   ....[16]....
        /*025c*/ 	.word	0x00002aa0


	//   ....[17]....
        /*0260*/ 	.word	0x00002ac0


	//   ....[18]....
        /*0264*/ 	.word	0x00002ad0


	//   ....[19]....
        /*0268*/ 	.word	0x00002ae0


	//   ....[20]....
        /*026c*/ 	.word	0x00002af0


	//   ....[21]....
        /*0270*/ 	.word	0x00002b00


	//   ....[22]....
        /*0274*/ 	.word	0x00002b10


	//   ....[23]....
        /*0278*/ 	.word	0x00002b30


	//   ....[24]....
        /*027c*/ 	.word	0x00003480


	//   ....[25]....
        /*0280*/ 	.word	0x000034e0


	//   ....[26]....
        /*0284*/ 	.word	0x00003540


	//   ....[27]....
        /*0288*/ 	.word	0x000035a0


	//   ....[28]....
        /*028c*/ 	.word	0x00003600


	//   ....[29]....
        /*0290*/ 	.word	0x00003680


	//   ....[30]....
        /*0294*/ 	.word	0x000036e0


	//   ....[31]....
        /*0298*/ 	.word	0x00003740


	//   ....[32]....
        /*029c*/ 	.word	0x000037c0


	//   ....[33]....
        /*02a0*/ 	.word	0x00003820


	//   ....[34]....
        /*02a4*/ 	.word	0x000038a0


	//   ....[35]....
        /*02a8*/ 	.word	0x00003900


	//   ....[36]....
        /*02ac*/ 	.word	0x00003980


	//   ....[37]....
        /*02b0*/ 	.word	0x000039e0


	//   ....[38]....
        /*02b4*/ 	.word	0x00003a60


	//   ....[39]....
        /*02b8*/ 	.word	0x00003ac0


	//   ....[40]....
        /*02bc*/ 	.word	0x00003b40


	//   ....[41]....
        /*02c0*/ 	.word	0x00003ba0


	//   ....[42]....
        /*02c4*/ 	.word	0x00003c20


	//   ....[43]....
        /*02c8*/ 	.word	0x00003c80


	//   ....[44]....
        /*02cc*/ 	.word	0x00003d10


	//----- nvinfo : EIATTR_VRC_CTA_INIT_COUNT
	.align		4
.L_13335:
        /*02d0*/ 	.byte	0x02, 0x4a
	.zero		1
	.zero		1


	//----- nvinfo : EIATTR_SYSCALL_OFFSETS
	.align		4
        /*02d4*/ 	.byte	0x04, 0x46
        /*02d6*/ 	.short	(.L_13337 - .L_13336)


	//   ....[0]....
.L_13336:
        /*02d8*/ 	.word	0x00002970


	//   ....[1]....
        /*02dc*/ 	.word	0x00003420


	//----- nvinfo : EIATTR_EXIT_INSTR_OFFSETS
	.align		4
.L_13337:
        /*02e0*/ 	.byte	0x04, 0x1c
        /*02e2*/ 	.short	(.L_13339 - .L_13338)


	//   ....[0]....
.L_13338:
        /*02e4*/ 	.word	0x00003140


	//   ....[1]....
        /*02e8*/ 	.word	0x00003180


	//   ....[2]....
        /*02ec*/ 	.word	0x00003320


	//   ....[3]....
        /*02f0*/ 	.word	0x00003430


	//----- nvinfo : EIATTR_CRS_STACK_SIZE
	.align		4
.L_13339:
        /*02f4*/ 	.byte	0x04, 0x1e
        /*02f6*/ 	.short	(.L_13341 - .L_13340)
.L_13340:
        /*02f8*/ 	.word	0x00000000


	//----- nvinfo : EIATTR_CBANK_PARAM_SIZE
	.align		4
.L_13341:
        /*02fc*/ 	.byte	0x03, 0x19
        /*02fe*/ 	.short	0x007c


	//----- nvinfo : EIATTR_PARAM_CBANK
	.align		4
        /*0300*/ 	.byte	0x04, 0x0a
        /*0302*/ 	.short	(.L_13343 - .L_13342)
	.align		4
.L_13342:
        /*0304*/ 	.word	index@(.nv.constant0._ZN4vllm25paged_attention_v1_kernelI13__nv_bfloat16hLi64ELi32ELi128ELNS_18Fp8KVCacheDataTypeE1ELb1EEEvPT_PKS3_PKT0_S9_ifPKiSB_iPKfiiiSD_SD_iiiii)
        /*0308*/ 	.short	0x0380
        /*030a*/ 	.short	0x007c


	//----- nvinfo : EIATTR_SW_WAR
	.align		4
.L_13343:
        /*030c*/ 	.byte	0x04, 0x36
        /*030e*/ 	.short	(.L_13345 - .L_13344)
.L_13344:
        /*0310*/ 	.word	0x00000008
.L_13345:


//--------------------- .nv.info._ZN4vllm25paged_attention_v1_kernelI13__nv_bfloat16hLi32ELi32ELi128ELNS_18Fp8KVCacheDataTypeE1ELb1EEEvPT_PKS3_PKT0_S9_ifPKiSB_iPKfiiiSD_SD_iiiii --------------------------
	.section	.nv.info._ZN4vllm25paged_attention_v1_kernelI13__nv_bfloat16hLi32ELi32ELi128ELNS_18Fp8KVCacheDataTypeE1ELb1EEEvPT_PKS3_PKT0_S9_ifPKiSB_iPKfiiiSD_SD_iiiii,"",@"SHT_CUDA_INFO"
	.sectionflags	@""
	.align	4


	//----- nvinfo : EIATTR_CUDA_API_VERSION
	.align		4
        /*0000*/ 	.byte	0x04, 0x37
        /*0002*/ 	.short	(.L_13347 - .L_13346)
.L_13346:
        /*0004*/ 	.word	0x00000082


	//----- nvinfo : EIATTR_KPARAM_INFO
	.align		4
.L_13347:
        /*0008*/ 	.byte	0x04, 0x17
        /*000a*/ 	.short	(.L_13349 - .L_13348)
.L_13348:
        /*000c*/ 	.word	0x00000000
        /*0010*/ 	.short	0x0013
        /*0012*/ 	.short	0x0078
        /*0014*/ 	.byte	0x00, 0xf0, 0x11, 0x00


	//----- nvinfo : EIATTR_KPARAM_INFO
	.align		4
.L_13349:
        /*0018*/ 	.byte	0x04, 0x17
        /*001a*/ 	.short	(.L_13351 - .L_13350)
.L_13350:
        /*001c*/ 	.word	0x00000000
        /*0020*/ 	.short	0x0012
        /*0022*/ 	.short	0x0074
        /*0024*/ 	.byte	0x00, 0xf0, 0x11, 0x00


	//----- nvinfo : EIATTR_KPARAM_INFO
	.align		4
.L_13351:
        /*0028*/ 	.byte	0x04, 0x17
        /*002a*/ 	.short	(.L_13353 - .L_13352)
.L_13352:
        /*002c*/ 	.word	0x00000000
        /*0030*/ 	.short	0x0011
        /*0032*/ 	.short	0x0070
        /*0034*/ 	.byte	0x00, 0xf0, 0x11, 0x00


	//----- nvinfo : EIATTR_KPARAM_INFO
	.align		4
.L_13353:
        /*0038*/ 	.byte	0x04, 0x17
        /*003a*/ 	.short	(.L_13355 - .L_13354)
.L_13354:
        /*003c*/ 	.word	0x00000000
        /*0040*/ 	.short	0x0010
        /*0042*/ 	.short	0x006c
        /*0044*/ 	.byte	0x00, 0xf0, 0x11, 0x00


	//----- nvinfo : EIATTR_KPARAM_INFO
	.align		4
.L_13355:
        /*0048*/ 	.byte	0x04, 0x17
        /*004a*/ 	.short	(.L_13357 - .L_13356)
.L_13356:
        /*004c*/ 	.word	0x00000000
        /*0050*/ 	.short	0x000f
        /*0052*/ 	.short	0x0068
        /*0054*/ 	.byte	0x00, 0xf0, 0x11, 0x00


	//----- nvinfo : EIATTR_KPARAM_INFO
	.align		4
.L_13357:
        /*0058*/ 	.byte	0x04, 0x17
        /*005a*/ 	.short	(.L_13359 - .L_13358)
.L_13358:
        /*005c*/ 	.word	0x00000000
        /*0060*/ 	.short	0x000e
        /*0062*/ 	.short	0x0060
        /*0064*/ 	.byte	0x00, 0xf5, 0x21, 0x00


	//----- nvinfo : EIATTR_KPARAM_INFO
	.align		4
.L_13359:
        /*0068*/ 	.byte	0x04, 0x17
        /*006a*/ 	.short	(.L_13361 - .L_13360)
.L_13360:
        /*006c*/ 	.word	0x00000000
        /*0070*/ 	.short	0x000d
        /*0072*/ 	.short	0x0058
        /*0074*/ 	.byte	0x00, 0xf5, 0x21, 0x00


	//----- nvinfo : EIATTR_KPARAM_INFO
	.align		4
.L_13361:
        /*0078*/ 	.byte	0x04, 0x17
        /*007a*/ 	.short	(.L_13363 - .L_13362)
.L_13362:
        /*007c*/ 	.word	0x00000000
        /*0080*/ 	.short	0x000c
        /*0082*/ 	.short	0x0050
        /*0084*/ 	.byte	0x00, 0xf0, 0x11, 0x00


	//----- nvinfo : EIATTR_KPARAM_INFO
	.align		4
.L_13363:
        /*0088*/ 	.byte	0x04, 0x17
        /*008a*/ 	.short	(.L_13365 - .L_13364)
.L_13364:
        /*008c*/ 	.word	0x00000000
        /*0090*/ 	.short	0x000b
        /*0092*/ 	.short	0x004c
        /*0094*/ 	.byte	0x00, 0xf0, 0x11, 0x00


	//----- nvinfo : EIATTR_KPARAM_INFO
	.align		4
.L_13365:
        /*0098*/ 	.byte	0x04, 0x17
        /*009a*/ 	.short	(.L_13367 - .L_13366)
.L_13366:
        /*009c*/ 	.word	0x00000000
        /*00a0*/ 	.short	0x000a
        /*00a2*/ 	.short	0x0048
        /*00a4*/ 	.byte	0x00, 0xf0, 0x11, 0x00


	//----- nvinfo : EIATTR_KPARAM_INFO
	.align		4
.L_13367:
        /*00a8*/ 	.byte	0x04, 0x17
        /*00aa*/ 	.short	(.L_13369 - .L_13368)
.L_13368:
        /*00ac*/ 	.word	0x00000000
        /*00b0*/ 	.short	0x0009
        /*00b2*/ 	.short	0x0040
        /*00b4*/ 	.byte	0x00, 0xf5, 0x21, 0x00


	//----- nvinfo : EIATTR_KPARAM_INFO
	.align		4
.L_13369:
        /*00b8*/ 	.byte	0x04, 0x17
        /*00ba*/ 	.short	(.L_13371 - .L_13370)
.L_13370:
        /*00bc*/ 	.word	0x00000000
        /*00c0*/ 	.short	0x0008
        /*00c2*/ 	.short	0x0038
        /*00c4*/ 	.byte	0x00, 0xf0, 0x11, 0x00


	//----- nvinfo : EIATTR_KPARAM_INFO
	.align		4
.L_13371:
        /*00c8*/ 	.byte	0x04, 0x17
        /*00ca*/ 	.short	(.L_13373 - .L_13372)
.L_13372:
        /*00cc*/ 	.word	0x00000000
        /*00d0*/ 	.short	0x0007
        /*00d2*/ 	.short	0x0030
        /*00d4*/ 	.byte	0x00, 0xf5, 0x21, 0x00


	//----- nvinfo : EIATTR_KPARAM_INFO
	.align		4
.L_13373:
        /*00d8*/ 	.byte	0x04, 0x17
        /*00da*/ 	.short	(.L_13375 - .L_13374)
.L_13374:
        /*00dc*/ 	.word	0x00000000
        /*00e0*/ 	.short	0x0006
        /*00e2*/ 	.short	0x0028
        /*00e4*/ 	.byte	0x00, 0xf5, 0x21, 0x00


	//----- nvinfo : EIATTR_KPARAM_INFO
	.align		4
.L_13375:
        /*00e8*/ 	.byte	0x04, 0x17
        /*00ea*/ 	.short	(.L_13377 - .L_13376)
.L_13376:
        /*00ec*/ 	.word	0x00000000
        /*00f0*/ 	.short	0x0005
        /*00f2*/ 	.short	0x0024
        /*00f4*/ 	.byte	0x00, 0xf0, 0x11, 0x00


	//----- nvinfo : EIATTR_KPARAM_INFO
	.align		4
.L_13377:
        /*00f8*/ 	.byte	0x04, 0x17
        /*00fa*/ 	.short	(.L_13379 - .L_13378)
.L_13378:
        /*00fc*/ 	.word	0x00000000
        /*0100*/ 	.short	0x0004
        /*0102*/ 	.short	0x0020
        /*0104*/ 	.byte	0x00, 0xf0, 0x11, 0x00


	//----- nvinfo : EIATTR_KPARAM_INFO
	.align		4
.L_13379:
        /*0108*/ 	.byte	0x04, 0x17
        /*010a*/ 	.short	(.L_13381 - .L_13380)
.L_13380:
        /*010c*/ 	.word	0x00000000
        /*0110*/ 	.short	0x0003
        /*0112*/ 	.short	0x0018
        /*0114*/ 	.byte	0x00, 0xf5, 0x21, 0x00


	//----- nvinfo : EIATTR_KPARAM_INFO
	.align		4
.L_13381:
        /*0118*/ 	.byte	0x04, 0x17
        /*011a*/ 	.short	(.L_13383 - .L_13382)
.L_13382:
        /*011c*/ 	.word	0x00000000
        /*0120*/ 	.short	0x0002
        /*0122*/ 	.short	0x0010
        /*0124*/ 	.byte	0x00, 0xf5, 0x21, 0x00


	//----- nvinfo : EIATTR_KPARAM_INFO
	.align		4
.L_13383:
        /*0128*/ 	.byte	0x04, 0x17
        /*012a*/ 	.short	(.L_13385 - .L_13384)
.L_13384:
        /*012c*/ 	.word	0x00000000
        /*0130*/ 	.short	0x0001
        /*0132*/ 	.short	0x0008
        /*0134*/ 	.byte	0x00, 0xf5, 0x21, 0x00


	//----- nvinfo : EIATTR_KPARAM_INFO
	.align		4
.L_13385:
        /*0138*/ 	.byte	0x04, 0x17
        /*013a*/ 	.short	(.L_13387 - .L_13386)
.L_13386:
        /*013c*/ 	.word	0x00000000
        /*0140*/ 	.short	0x0000
        /*0142*/ 	.short	0x0000
        /*0144*/ 	.byte	0x00, 0xf5, 0x21, 0x00


	//----- nvinfo : EIATTR_SPARSE_MMA_MASK
	.align		4
.L_13387:
        /*0148*/ 	.byte	0x03, 0x50
        /*014a*/ 	.short	0x0000


	//----- nvinfo : EIATTR_MAXREG_COUNT
	.align		4
        /*014c*/ 	.byte	0x03, 0x1b
        /*014e*/ 	.short	0x00ff


	//----- nvinfo : EIATTR_NUM_BARRIERS
	.align		4
        /*0150*/ 	.byte	0x02, 0x4c
        /*0152*/ 	.byte	0x01
	.zero		1


	//----- nvinfo : EIATTR_EXTERNS
	.align		4
        /*0154*/ 	.byte	0x04, 0x0f
        /*0156*/ 	.short	(.L_13389 - .L_13388)


	//   ....[0]....
	.align		4
.L_13388:
        /*0158*/ 	.word	index@(__assertfail)


	//----- nvinfo : EIATTR_MERCURY_ISA_VERSION
	.align		4
.L_13389:
        /*015c*/ 	.byte	0x03, 0x5f
        /*015e*/ 	.short	0x0101


	//----- nvinfo : EIATTR_COOP_GROUP_MASK_REGIDS
	.align		4
        /*0160*/ 	.byte	0x04, 0x29
        /*0162*/ 	.short	(.L_13391 - .L_13390)


	//   ....[0]....
.L_13390:
        /*0164*/ 	.word	0xffffffff


	//   ....[1]....
        /*0168*/ 	.word	0xffffffff


	//   ....[2]....
        /*016c*/ 	.word	0xffffffff


	//   ....[3]....
        /*0170*/ 	.word	0xffffffff


	//   ....[4]....
        /*0174*/ 	.word	0xffffffff


	//   ....[5]....
        /*0178*/ 	.word	0xffffffff


	//   ....[6]....
        /*017c*/ 	.word	0xffffffff


	//   ....[7]....
        /*0180*/ 	.word	0xffffffff


	//   ....[8]....
        /*0184*/ 	.word	0xffffffff


	//   ....[9]....
        /*0188*/ 	.word	0xffffffff


	//   ....[10]....
        /*018c*/ 	.word	0xffffffff


	//   ....[11]....
        /*0190*/ 	.word	0xffffffff


	//   ....[12]....
        /*0194*/ 	.word	0xffffffff


	//   ....[13]....
        /*0198*/ 	.word	0xffffffff


	//   ....[14]....
        /*019c*/ 	.word	0xffffffff


	//   ....[15]....
        /*01a0*/ 	.word	0xffffffff


	//   ....[16]....
        /*01a4*/ 	.word	0xffffffff


	//   ....[17]....
        /*01a8*/ 	.word	0xffffffff


	//   ....[18]....
        /*01ac*/ 	.word	0xffffffff


	//   ....[19]....
        /*01b0*/ 	.word	0xffffffff


	//   ....[20]....
        /*01b4*/ 	.word	0x0500000f


	//   ....[21]....
        /*01b8*/ 	.word	0x0500000f


	//   ....[22]....
        /*01bc*/ 	.word	0x0500000f


	//   ....[23]....
        /*01c0*/ 	.word	0x0500000f


	//   ....[24]....
        /*01c4*/ 	.word	0x0500000f


	//   ....[25]....
        /*01c8*/ 	.word	0x0500000f


	//   ....[26]....
        /*01cc*/ 	.word	0x0500000f


	//   ....[27]....
        /*01d0*/ 	.word	0x0500000f


	//   ....[28]....
        /*01d4*/ 	.word	0x0500000f


	//   ....[29]....
        /*01d8*/ 	.word	0x0500000f


	//   ....[30]....
        /*01dc*/ 	.word	0x0500000f


	//   ....[31]....
        /*01e0*/ 	.word	0x0500000f


	//   ....[32]....
        /*01e4*/ 	.word	0x0500000f


	//----- nvinfo : EIATTR_COOP_GROUP_INSTR_OFFSETS
	.align		4
.L_13391:
        /*01e8*/ 	.byte	0x04, 0x28
        /*01ea*/ 	.short	(.L_13393 - .L_13392)


	//   ....[0]....
.L_13392:
        /*01ec*/ 	.word	0x00000aa0


	//   ....[1]....
        /*01f0*/ 	.word	0x00000ac0


	//   ....[2]....
        /*01f4*/ 	.word	0x00000ae0


	//   ....[3]....
        /*01f8*/ 	.word	0x00000b00


	//   ....[4]....
        /*01fc*/ 	.word	0x00000b20


	//   ....[5]....
        /*0200*/ 	.word	0x00000c30


	//   ....[6]....
        /*0204*/ 	.word	0x00000c50


	//   ....[7]....
        /*0208*/ 	.word	0x00000c70


	//   ....[8]....
        /*020c*/ 	.word	0x00001aa0


	//   ....[9]....
        /*0210*/ 	.word	0x00001ad0


	//   ....[10]....
        /*0214*/ 	.word	0x00001af0


	//   ....[11]....
        /*0218*/ 	.word	0x00001b10


	//   ....[12]....
        /*021c*/ 	.word	0x00001b30


	//   ....[13]....
        /*0220*/ 	.word	0x00001b80


	//   ....[14]....
        /*0224*/ 	.word	0x00001ba0


	//   ....[15]....
        /*0228*/ 	.word	0x00001bc0


	//   ....[16]....
        /*022c*/ 	.word	0x00002a20


	//   ....[17]....
        /*0230*/ 	.word	0x00002a30


	//   ....[18]....
        /*0234*/ 	.word	0x00002a40


	//   ....[19]....
        /*0238*/ 	.word	0x00002a50


	//   ....[20]....
        /*023c*/ 	.word	0x000030c0


	//   ....[21]....
        /*0240*/ 	.word	0x00003120


	//   ....[22]....
        /*0244*/ 	.word	0x00003180


	//   ....[23]....
        /*0248*/ 	.word	0x000031e0


	//   ....[24]....
        /*024c*/ 	.word	0x00003240


	//   ....[25]....
        /*0250*/ 	.word	0x000032c0


	//   ....[26]....
        /*0254*/ 	.word	0x00003320


	//   ....[27]....
        /*0258*/ 	.word	0x00003380


	//   ....[28]....
        /*025c*/ 	.word	0x00003400


	//   ....[29]....
        /*0260*/ 	.word	0x00003460


	//   ....[30]....
        /*0264*/ 	.word	0x000034e0


	//   ....[31]....
        /*0268*/ 	.word	0x00003540


	//   ....[32]....
        /*026c*/ 	.word	0x000035b0


	//----- nvinfo : EIATTR_VRC_CTA_INIT_COUNT
	.align		4
.L_13393:
        /*0270*/ 	.byte	0x02, 0x4a
	.zero		1
	.zero		1


	//----- nvinfo : EIATTR_SYSCALL_OFFSETS
	.align		4
        /*0274*/ 	.byte	0x04, 0x46
        /*0276*/ 	.short	(.L_13395 - .L_13394)


	//   ....[0]....
.L_13394:
        /*0278*/ 	.word	0x00002970


	//   ....[1]....
        /*027c*/ 	.word	0x00003060


	//----- nvinfo : EIATTR_EXIT_INSTR_OFFSETS
	.align		4
.L_13395:
        /*0280*/ 	.byte	0x04, 0x1c
        /*0282*/ 	.short	(.L_13397 - .L_13396)


	//   ....[0]....
.L_13396:
        /*0284*/ 	.word	0x00002dc0


	//   ....[1]....
        /*0288*/ 	.word	0x00002e00


	//   ....[2]....
        /*028c*/ 	.word	0x00002f60


	//   ....[3]....
        /*0290*/ 	.word	0x00003070


	//----- nvinfo : EIATTR_CRS_STACK_SIZE
	.align		4
.L_13397:
        /*0294*/ 	.byte	0x04, 0x1e
        /*0296*/ 	.short	(.L_13399 - .L_13398)
.L_13398:
        /*0298*/ 	.word	0x00000000


	//----- nvinfo : EIATTR_CBANK_PARAM_SIZE
	.align		4
.L_13399:
        /*029c*/ 	.byte	0x03, 0x19
        /*029e*/ 	.short	0x007c


	//----- nvinfo : EIATTR_PARAM_CBANK
	.align		4
        /*02a0*/ 	.byte	0x04, 0x0a
        /*02a2*/ 	.short	(.L_13401 - .L_13400)
	.align		4
.L_13400:
        /*02a4*/ 	.word	index@(.nv.constant0._ZN4vllm25paged_attention_v1_kernelI13__nv_bfloat16hLi32ELi32ELi128ELNS_18Fp8KVCacheDataTypeE1ELb1EEEvPT_PKS3_PKT0_S9_ifPKiSB_iPKfiiiSD_SD_iiiii)
        /*02a8*/ 	.short	0x0380
        /*02aa*/ 	.short	0x007c


	//----- nvinfo : EIATTR_SW_WAR
	.align		4
.L_13401:
        /*02ac*/ 	.byte	0x04, 0x36
        /*02ae*/ 	.short	(.L_13403 - .L_13402)
.L_13402:
        /*02b0*/ 	.word	0x00000008
.L_13403:


//--------------------- .nv.info._ZN4vllm25paged_attention_v1_kernelI13__nv_bfloat16hLi256ELi16ELi128ELNS_18Fp8KVCacheDataTypeE1ELb0EEEvPT_PKS3_PKT0_S9_ifPKiSB_iPKfiiiSD_SD_iiiii --------------------------
	.section	.nv.info._ZN4vllm25paged_attention_v1_kernelI13__nv_bfloat16hLi256ELi16ELi128ELNS_18Fp8KVCacheDataTypeE1ELb0EEEvPT_PKS3_PKT0_S9_ifPKiSB_iPKfiiiSD_SD_iiiii,"",@"SHT_CUDA_INFO"
	.sectionflags	@""
	.align	4


	//----- nvinfo : EIATTR_CUDA_API_VERSION
	.align		4
        /*0000*/ 	.byte	0x04, 0x37
        /*0002*/ 	.short	(.L_13405 - .L_13404)
.L_13404:
        /*0004*/ 	.word	0x00000082


	//----- nvinfo : EIATTR_KPARAM_INFO
	.align		4
.L_13405:
        /*0008*/ 	.byte	0x04, 0x17
        /*000a*/ 	.short	(.L_13407 - .L_13406)
.L_13406:
        /*000c*/ 	.word	0x00000000
        /*0010*/ 	.short	0x0013
        /*0012*/ 	.short	0x0078
        /*0014*/ 	.byte	0x00, 0xf0, 0x11, 0x00


	//----- nvinfo : EIATTR_KPARAM_INFO
	.align		4
.L_13407:
        /*0018*/ 	.byte	0x04, 0x17
        /*001a*/ 	.short	(.L_13409 - .L_13408)
.L_13408:
        /*001c*/ 	.word	0x00000000
        /*0020*/ 	.short	0x0012
        /*0022*/ 	.short	0x0074
        /*0024*/ 	.byte	0x00, 0xf0, 0x11, 0x00


	//----- nvinfo : EIATTR_KPARAM_INFO
	.align		4
.L_13409:
        /*0028*/ 	.byte	0x04, 0x17
        /*002a*/ 	.short	(.L_13411 - .L_13410)
.L_13410:
        /*002c*/ 	.word	0x00000000
        /*0030*/ 	.short	0x0011
        /*0032*/ 	.short	0x0070
        /*0034*/ 	.byte	0x00, 0xf0, 0x11, 0x00


	//----- nvinfo : EIATTR_KPARAM_INFO
	.align		4
.L_13411:
        /*0038*/ 	.byte	0x04, 0x17
        /*003a*/ 	.short	(.L_13413 - .L_13412)
.L_13412:
        /*003c*/ 	.word	0x00000000
        /*0040*/ 	.short	0x0010
        /*0042*/ 	.short	0x006c
        /*0044*/ 	.byte	0x00, 0xf0, 0x11, 0x00


	//----- nvinfo : EIATTR_KPARAM_INFO
	.align		4
.L_13413:
        /*0048*/ 	.byte	0x04, 0x17
        /*004a*/ 	.short	(.L_13415 - .L_13414)
.L_13414:
        /*004c*/ 	.word	0x00000000
        /*0050*/ 	.short	0x000f
        /*0052*/ 	.short	0x0068
        /*0054*/ 	.byte	0x00, 0xf0, 0x11, 0x00


	//----- nvinfo : EIATTR_KPARAM_INFO
	.align		4
.L_13415:
        /*0058*/ 	.byte	0x04, 0x17
        /*005a*/ 	.short	(.L_13417 - .L_13416)
.L_13416:
        /*005c*/ 	.word	0x00000000
        /*0060*/ 	.short	0x000e
        /*0062*/ 	.short	0x0060
        /*0064*/ 	.byte	0x00, 0xf5, 0x21, 0x00


	//----- nvinfo : EIATTR_KPARAM_INFO
	.align		4
.L_13417:
        /*0068*/ 	.byte	0x04, 0x17
        /*006a*/ 	.short	(.L_13419 - .L_13418)
.L_13418:
        /*006c*/ 	.word	0x00000000
        /*0070*/ 	.short	0x000d
        /*0072*/ 	.short	0x0058
        /*0074*/ 	.byte	0x00, 0xf5, 0x21, 0x00


	//----- nvinfo : EIATTR_KPARAM_INFO
	.align		4
.L_13419:
        /*0078*/ 	.byte	0x04, 0x17
        /*007a*/ 	.short	(.L_13421 - .L_13420)
.L_13420:
        /*007c*/ 	.word	0x00000000
        /*0080*/ 	.short	0x000c
        /*0082*/ 	.short	0x0050
        /*0084*/ 	.byte	0x00, 0xf0, 0x11, 0x00


	//----- nvinfo : EIATTR_KPARAM_INFO
	.align		4
.L_13421:
        /*0088*/ 	.byte	0x04, 0x17
        /*008a*/ 	.short	(.L_13423 - .L_13422)
.L_13422:
        /*008c*/ 	.word	0x00000000
        /*0090*/ 	.short	0x000b
        /*0092*/ 	.short	0x004c
        /*0094*/ 	.byte	0x00, 0xf0, 0x11, 0x00


	//----- nvinfo : EIATTR_KPARAM_INFO
	.align		4
.L_13423:
        /*0098*/ 	.byte	0x04, 0x17
        /*009a*/ 	.short	(.L_13425 - .L_13424)
.L_13424:
        /*009c*/ 	.word	0x00000000
        /*00a0*/ 	.short	0x000a
        /*00a2*/ 	.short	0x0048
        /*00a4*/ 	.byte	0x00, 0xf0, 0x11, 0x00


	//----- nvinfo : EIATTR_KPARAM_INFO
	.align		4
.L_13425:
        /*00a8*/ 	.byte	0x04, 0x17
        /*00aa*/ 	.short	(.L_13427 - .L_13426)
.L_13426:
        /*00ac*/ 	.word	0x00000000
        /*00b0*/ 	.short	0x0009
        /*00b2*/ 	.short	0x0040
        /*00b4*/ 	.byte	0x00, 0xf5, 0x21, 0x00


	//----- nvinfo : EIATTR_KPARAM_INFO
	.align		4
.L_13427:
        /*00b8*/ 	.byte	0x04, 0x17
        /*00ba*/ 	.short	(.L_13429 - .L_13428)
.L_13428:
        /*00bc*/ 	.word	0x00000000
        /*00c0*/ 	.short	0x0008
        /*00c2*/ 	.short	0x0038
        /*00c4*/ 	.byte	0x00, 0xf0, 0x11, 0x00


	//----- nvinfo : EIATTR_KPARAM_INFO
	.align		4
.L_13429:
        /*00c8*/ 	.byte	0x04, 0x17
        /*00ca*/ 	.short	(.L_13431 - .L_13430)
.L_13430:
        /*00cc*/ 	.word	0x00000000
        /*00d0*/ 	.short	0x0007
        /*00d2*/ 	.short	0x0030
        /*00d4*/ 	.byte	0x00, 0xf5, 0x21, 0x00


	//----- nvinfo : EIATTR_KPARAM_INFO
	.align		4
.L_13431:
        /*00d8*/ 	.byte	0x04, 0x17
        /*00da*/ 	.short	(.L_13433 - .L_13432)
.L_13432:
        /*00dc*/ 	.word	0x00000000
        /*00e0*/ 	.short	0x0006
        /*00e2*/ 	.short	0x0028
        /*00e4*/ 	.byte	0x00, 0xf5, 0x21, 0x00


	//----- nvinfo : EIATTR_KPARAM_INFO
	.align		4
.L_13433:
        /*00e8*/ 	.byte	0x04, 0x17
        /*00ea*/ 	.short	(.L_13435 - .L_13434)
.L_13434:
        /*00ec*/ 	.word	0x00000000
        /*00f0*/ 	.short	0x0005
        /*00f2*/ 	.short	0x0024
        /*00f4*/ 	.byte	0x00, 0xf0, 0x11, 0x00


	//----- nvinfo : EIATTR_KPARAM_INFO
	.align		4
.L_13435:
        /*00f8*/ 	.byte	0x04, 0x17
        /*00fa*/ 	.short	(.L_13437 - .L_13436)
.L_13436:
        /*00fc*/ 	.word	0x00000000
        /*0100*/ 	.short	0x0004
        /*0102*/ 	.short	0x0020
        /*0104*/ 	.byte	0x00, 0xf0, 0x11, 0x00


	//----- nvinfo : EIATTR_KPARAM_INFO
	.align		4
.L_13437:
        /*0108*/ 	.byte	0x04, 0x17
        /*010a*/ 	.short	(.L_13439 - .L_13438)
.L_13438:
        /*010c*/ 	.word	0x00000000
        /*0110*/ 	.short	0x0003
        /*0112*/ 	.short	0x0018
        /*0114*/ 	.byte	0x00, 0xf5, 0x21, 0x00


	//----- nvinfo : EIATTR_KPARAM_INFO
	.align		4
.L_13439:
        /*0118*/ 	.byte	0x04, 0x17
        /*011a*/ 	.short	(.L_13441 - .L_13440)
.L_13440:
        /*011c*/ 	.word	0x00000000
        /*0120*/ 	.short	0x0002
        /*0122*/ 	.short	0x0010
        /*0124*/ 	.byte	0x00, 0xf5, 0x21, 0x00


	//----- nvinfo : EIATTR_KPARAM_INFO
	.align		4
.L_13441:
        /*0128*/ 	.byte	0x04, 0x17
        /*012a*/ 	.short	(.L_13443 - .L_13442)
.L_13442:
        /*012c*/ 	.word	0x00000000
        /*0130*/ 	.short	0x0001
        /*0132*/ 	.short	0x0008
        /*0134*/ 	.byte	0x00, 0xf5, 0x21, 0x00


	//----- nvinfo : EIATTR_KPARAM_INFO
	.align		4
.L_13443:
        /*0138*/ 	.byte	0x04, 0x17
        /*013a*/ 	.short	(.L_13445 - .L_13444)
.L_13444:
        /*013c*/ 	.word	0x00000000
        /*0140*/ 	.short	0x0000
        /*0142*/ 	.short	0x0000
        /*0144*/ 	.byte	0x00, 0xf5, 0x21, 0x00


	//----- nvinfo : EIATTR_SPARSE_MMA_MASK
	.align		4
.L_13445:
        /*0148*/ 	.byte	0x03, 0x50
        /*014a*/ 	.short	0x0000


	//----- nvinfo : EIATTR_MAXREG_COUNT
	.align		4
        /*014c*/ 	.byte	0x03, 0x1b
        /*014e*/ 	.short	0x00ff


	//----- nvinfo : EIATTR_NUM_BARRIERS
	.align		4
        /*0150*/ 	.byte	0x02, 0x4c
        /*0152*/ 	.byte	0x01
	.zero		1


	//----- nvinfo : EIATTR_EXTERNS
	.align		4
        /*0154*/ 	.byte	0x04, 0x0f
        /*0156*/ 	.short	(.L_13447 - .L_13446)


	//   ....[0]....
	.align		4
.L_13446:
        /*0158*/ 	.word	index@(__assertfail)


	//----- nvinfo : EIATTR_MERCURY_ISA_VERSION
	.align		4
.L_13447:
        /*015c*/ 	.byte	0x03, 0x5f
        /*015e*/ 	.short	0x0101


	//----- nvinfo : EIATTR_COOP_GROUP_MASK_REGIDS
	.align		4
        /*0160*/ 	.byte	0x04, 0x29
        /*0162*/ 	.short	(.L_13449 - .L_13448)


	//   ....[0]....
.L_13448:
        /*0164*/ 	.word	0xffffffff


	//   ....[1]....
        /*0168*/ 	.word	0xffffffff


	//   ....[2]....
        /*016c*/ 	.word	0xffffffff


	//   ....[3]....
        /*0170*/ 	.word	0xffffffff


	//   ....[4]....
        /*0174*/ 	.word	0xffffffff


	//   ....[5]....
        /*0178*/ 	.word	0xffffffff


	//   ....[6]....
        /*017c*/ 	.word	0xffffffff


	//   ....[7]....
        /*0180*/ 	.word	0xffffffff


	//   ....[8]....
        /*0184*/ 	.word	0xffffffff


	//   ....[9]....
        /*0188*/ 	.word	0xffffffff


	//   ....[10]....
        /*018c*/ 	.word	0xffffffff


	//   ....[11]....
        /*0190*/ 	.word	0xffffffff


	//   ....[12]....
        /*0194*/ 	.word	0xffffffff


	//   ....[13]....
        /*0198*/ 	.word	0xffffffff


	//   ....[14]....
        /*019c*/ 	.word	0xffffffff


	//   ....[15]....
        /*01a0*/ 	.word	0x0500000f


	//   ....[16]....
        /*01a4*/ 	.word	0x0500000f


	//   ....[17]....
        /*01a8*/ 	.word	0x0500000f


	//   ....[18]....
        /*01ac*/ 	.word	0x0500000f


	//----- nvinfo : EIATTR_COOP_GROUP_INSTR_OFFSETS
	.align		4
.L_13449:
        /*01b0*/ 	.byte	0x04, 0x28
        /*01b2*/ 	.short	(.L_13451 - .L_13450)


	//   ....[0]....
.L_13450:
        /*01b4*/ 	.word	0x00000270


	//   ....[1]....
        /*01b8*/ 	.word	0x00000290


	//   ....[2]....
        /*01bc*/ 	.word	0x000002b0


	//   ....[3]....
        /*01c0*/ 	.word	0x000002d0


	//   ....[4]....
        /*01c4*/ 	.word	0x000003e0


	//   ....[5]....
        /*01c8*/ 	.word	0x00000400


	//   ....[6]....
        /*01cc*/ 	.word	0x00000420


	//   ....[7]....
        /*01d0*/ 	.word	0x00001250


	//   ....[8]....
        /*01d4*/ 	.word	0x00001280


	//   ....[9]....
        /*01d8*/ 	.word	0x000012a0


	//   ....[10]....
        /*01dc*/ 	.word	0x000012c0


	//   ....[11]....
        /*01e0*/ 	.word	0x000012e0


	//   ....[12]....
        /*01e4*/ 	.word	0x00001330


	//   ....[13]....
        /*01e8*/ 	.word	0x00001350


	//   ....[14]....
        /*01ec*/ 	.word	0x00001370


	//   ....[15]....
        /*01f0*/ 	.word	0x00002860


	//   ....[16]....
        /*01f4*/ 	.word	0x000028c0


	//   ....[17]....
        /*01f8*/ 	.word	0x00002920


	//   ....[18]....
        /*01fc*/ 	.word	0x00002980


	//----- nvinfo : EIATTR_VRC_CTA_INIT_COUNT
	.align		4
.L_13451:
        /*0200*/ 	.byte	0x02, 0x4a
	.zero		1
	.zero		1


	//----- nvinfo : EIATTR_SYSCALL_OFFSETS
	.align		4
        /*0204*/ 	.byte	0x04, 0x46
        /*0206*/ 	.short	(.L_13453 - .L_13452)


	//   ....[0]....
.L_13452:
        /*0208*/ 	.word	0x00000220


	//----- nvinfo : EIATTR_EXIT_INSTR_OFFSETS
	.align		4
.L_13453:
        /*020c*/ 	.byte	0x04, 0x1c
        /*020e*/ 	.short	(.L_13455 - .L_13454)


	//   ....[0]....
.L_13454:
        /*0210*/ 	.word	0x00002510


	//   ....[1]....
        /*0214*/ 	.word	0x00002570


	//   ....[2]....
        /*0218*/ 	.word	0x00002810


	//----- nvinfo : EIATTR_CRS_STACK_SIZE
	.align		4
.L_13455:
        /*021c*/ 	.byte	0x04, 0x1e
        /*021e*/ 	.short	(.L_13457 - .L_13456)
.L_13456:
        /*0220*/ 	.word	0x00000000


	//----- nvinfo : EIATTR_CBANK_PARAM_SIZE
	.align		4
.L_13457:
        /*0224*/ 	.byte	0x03, 0x19
        /*0226*/ 	.short	0x007c


	//----- nvinfo : EIATTR_PARAM_CBANK
	.align		4
        /*0228*/ 	.byte	0x04, 0x0a
        /*022a*/ 	.short	(.L_13459 - .L_13458)
	.align		4
.L_13458:
        /*022c*/ 	.word	index@(.nv.constant0._ZN4vllm25paged_attention_v1_kernelI13__nv_bfloat16hLi256ELi16ELi128ELNS_18Fp8KVCacheDataTypeE1ELb0EEEvPT_PKS3_PKT0_S9_ifPKiSB_iPKfiiiSD_SD_iiiii)
        /*0230*/ 	.short	0x0380
        /*0232*/ 	.short	0x007c


	//----- nvinfo : EIATTR_SW_WAR
	.align		4
.L_13459:
        /*0234*/ 	.byte	0x04, 0x36
        /*0236*/ 	.short	(.L_13461 - .L_13460)
.L_13460:
        /*0238*/ 	.word	0x00000008
.L_13461:


//--------------------- .nv.info._ZN4vllm25paged_attention_v1_kernelI13__nv_bfloat16hLi192ELi16ELi128ELNS_18Fp8KVCacheDataTypeE1ELb0EEEvPT_PKS3_PKT0_S9_ifPKiSB_iPKfiiiSD_SD_iiiii --------------------------
	.section	.nv.info._ZN4vllm25paged_attention_v1_kernelI13__nv_bfloat16hLi192ELi16ELi128ELNS_18Fp8KVCacheDataTypeE1ELb0EEEvPT_PKS3_PKT0_S9_ifPKiSB_iPKfiiiSD_SD_iiiii,"",@"SHT_CUDA_INFO"
	.sectionflags	@""
	.align	4


	//----- nvinfo : EIATTR_CUDA_API_VERSION
	.align		4
        /*0000*/ 	.byte	0x04, 0x37
        /*0002*/ 	.short	(.L_13463 - .L_13462)
.L_13462:
        /*0004*/ 	.word	0x00000082


	//----- nvinfo : EIATTR_KPARAM_INFO
	.align		4
.L_13463:
        /*0008*/ 	.byte	0x04, 0x17
        /*000a*/ 	.short	(.L_13465 - .L_13464)
.L_13464:
        /*000c*/ 	.word	0x00000000
        /*0010*/ 	.short	0x0013
        /*0012*/ 	.short	0x0078
        /*0014*/ 	.byte	0x00, 0xf0, 0x11, 0x00


	//----- nvinfo : EIATTR_KPARAM_INFO
	.align		4
.L_13465:
        /*0018*/ 	.byte	0x04, 0x17
        /*001a*/ 	.short	(.L_13467 - .L_13466)
.L_13466:
        /*001c*/ 	.word	0x00000000
        /*0020*/ 	.short	0x0012
        /*0022*/ 	.short	0x0074
        /*0024*/ 	.byte	0x00, 0xf0, 0x11, 0x00


	//----- nvinfo : EIATTR_KPARAM_INFO
	.align		4
.L_13467:
        /*0028*/ 	.byte	0x04, 0x17
        /*002a*/ 	.short	(.L_13469 - .L_13468)
.L_13468:
        /*002c*/ 	.word	0x00000000
        /*0030*/ 	.short	0x0011
        /*0032*/ 	.short	0x0070
        /*0034*/ 	.byte	0x00, 0xf0, 0x11, 0x00


	//----- nvinfo : EIATTR_KPARAM_INFO
	.align		4
.L_13469:
        /*0038*/ 	.byte	0x04, 0x17
        /*003a*/ 	.short	(.L_13471 - .L_13470)
.L_13470:
        /*003c*/ 	.word	0x00000000
        /*0040*/ 	.short	0x0010
        /*0042*/ 	.short	0x006c
        /*0044*/ 	.byte	0x00, 0xf0, 0x11, 0x00


	//----- nvinfo : EIATTR_KPARAM_INFO
	.align		4
.L_13471:
        /*0048*/ 	.byte	0x04, 0x17
        /*004a*/ 	.short	(.L_13473 - .L_13472)
.L_13472:
        /*004c*/ 	.word	0x00000000
        /*0050*/ 	.short	0x000f
        /*0052*/ 	.short	0x0068
        /*0054*/ 	.byte	0x00, 0xf0, 0x11, 0x00


	//----- nvinfo : EIATTR_KPARAM_INFO
	.align		4
.L_13473:
        /*0058*/ 	.byte	0x04, 0x17
        /*005a*/ 	.short	(.L_13475 - .L_13474)
.L_13474:
        /*005c*/ 	.word	0x00000000
        /*0060*/ 	.short	0x000e
        /*0062*/ 	.short	0x0060
        /*0064*/ 	.byte	0x00, 0xf5, 0x21, 0x00


	//----- nvinfo : EIATTR_KPARAM_INFO
	.align		4
.L_13475:
        /*0068*/ 	.byte	0x04, 0x17
        /*006a*/ 	.short	(.L_13477 - .L_13476)
.L_13476:
        /*006c*/ 	.word	0x00000000
        /*0070*/ 	.short	0x000d
        /*0072*/ 	.short	0x0058
        /*0074*/ 	.byte	0x00, 0xf5, 0x21, 0x00


	//----- nvinfo : EIATTR_KPARAM_INFO
	.align		4
.L_13477:
        /*0078*/ 	.byte	0x04, 0x17
        /*007a*/ 	.short	(.L_13479 - .L_13478)
.L_13478:
        /*007c*/ 	.word	0x00000000
        /*0080*/ 	.short	0x000c
        /*0082*/ 	.short	0x0050
        /*0084*/ 	.byte	0x00, 0xf0, 0x11, 0x00


	//----- nvinfo : EIATTR_KPARAM_INFO
	.align		4
.L_13479:
        /*0088*/ 	.byte	0x04, 0x17
        /*008a*/ 	.short	(.L_13481 - .L_13480)
.L_13480:
        /*008c*/ 	.word	0x00000000
        /*0090*/ 	.short	0x000b
        /*0092*/ 	.short	0x004c
        /*0094*/ 	.byte	0x00, 0xf0, 0x11, 0x00


	//----- nvinfo : EIATTR_KPARAM_INFO
	.align		4
.L_13481:
        /*0098*/ 	.byte	0x04, 0x17
        /*009a*/ 	.short	(.L_13483 - .L_13482)
.L_13482:
        /*009c*/ 	.word	0x00000000
        /*00a0*/ 	.short	0x000a
        /*00a2*/ 	.short	0x0048
        /*00a4*/ 	.byte	0x00, 0xf0, 0x11, 0x00


	//----- nvinfo : EIATTR_KPARAM_INFO
	.align		4
.L_13483:
        /*00a8*/ 	.byte	0x04, 0x17
        /*00aa*/ 	.short	(.L_13485 - .L_13484)
.L_13484:
        /*00ac*/ 	.word	0x00000000
        /*00b0*/ 	.short	0x0009
        /*00b2*/ 	.short	0x0040
        /*00b4*/ 	.byte	0x00, 0xf5, 0x21, 0x00


	//----- nvinfo : EIATTR_KPARAM_INFO
	.align		4
.L_13485:
        /*00b8*/ 	.byte	0x04, 0x17
        /*00ba*/ 	.short	(.L_13487 - .L_13486)
.L_13486:
        /*00bc*/ 	.word	0x00000000
        /*00c0*/ 	.short	0x0008
        /*00c2*/ 	.short	0x0038
        /*00c4*/ 	.byte	0x00, 0xf0, 0x11, 0x00


	//----- nvinfo : EIATTR_KPARAM_INFO
	.align		4
.L_13487:
        /*00c8*/ 	.byte	0x04, 0x17
        /*00ca*/ 	.short	(.L_13489 - .L_13488)
.L_13488:
        /*00cc*/ 	.word	0x00000000
        /*00d0*/ 	.short	0x0007
        /*00d2*/ 	.short	0x0030
        /*00d4*/ 	.byte	0x00, 0xf5, 0x21, 0x00


	//----- nvinfo : EIATTR_KPARAM_INFO
	.align		4
.L_13489:
        /*00d8*/ 	.byte	0x04, 0x17
        /*00da*/ 	.short	(.L_13491 - .L_13490)
.L_13490:
        /*00dc*/ 	.word	0x00000000
        /*00e0*/ 	.short	0x0006
        /*00e2*/ 	.short	0x0028
        /*00e4*/ 	.byte	0x00, 0xf5, 0x21, 0x00


	//----- nvinfo : EIATTR_KPARAM_INFO
	.align		4
.L_13491:
        /*00e8*/ 	.byte	0x04, 0x17
        /*00ea*/ 	.short	(.L_13493 - .L_13492)
.L_13492:
        /*00ec*/ 	.word	0x00000000
        /*00f0*/ 	.short	0x0005
        /*00f2*/ 	.short	0x0024
        /*00f4*/ 	.byte	0x00, 0xf0, 0x11, 0x00


	//----- nvinfo : EIATTR_KPARAM_INFO
	.align		4
.L_13493:
        /*00f8*/ 	.byte	0x04, 0x17
        /*00fa*/ 	.short	(.L_13495 - .L_13494)
.L_13494:
        /*00fc*/ 	.word	0x00000000
        /*0100*/ 	.short	0x0004
        /*0102*/ 	.short	0x0020
        /*0104*/ 	.byte	0x00, 0xf0, 0x11, 0x00


	//----- nvinfo : EIATTR_KPARAM_INFO
	.align		4
.L_13495:
        /*0108*/ 	.byte	0x04, 0x17
        /*010a*/ 	.short	(.L_13497 - .L_13496)
.L_13496:
        /*010c*/ 	.word	0x00000000
        /*0110*/ 	.short	0x0003
        /*0112*/ 	.short	0x0018
        /*0114*/ 	.byte	0x00, 0xf5, 0x21, 0x00


	//----- nvinfo : EIATTR_KPARAM_INFO
	.align		4
.L_13497:
        /*0118*/ 	.byte	0x04, 0x17
        /*011a*/ 	.short	(.L_13499 - .L_13498)
.L_13498:
        /*011c*/ 	.word	0x00000000
        /*0120*/ 	.short	0x0002
        /*0122*/ 	.short	0x0010
        /*0124*/ 	.byte	0x00, 0xf5, 0x21, 0x00


	//----- nvinfo : EIATTR_KPARAM_INFO
	.align		4
.L_13499:
        /*0128*/ 	.byte	0x04, 0x17
        /*012a*/ 	.short	(.L_13501 - .L_13500)
.L_13500:
        /*012c*/ 	.word	0x00000000
        /*0130*/ 	.short	0x0001
        /*0132*/ 	.short	0x0008
        /*0134*/ 	.byte	0x00, 0xf5, 0x21, 0x00


	//----- nvinfo : EIATTR_KPARAM_INFO
	.align		4
.L_13501:
        /*0138*/ 	.byte	0x04, 0x17
        /*013a*/ 	.short	(.L_13503 - .L_13502)
.L_13502:
        /*013c*/ 	.word	0x00000000
        /*0140*/ 	.short	0x0000
        /*0142*/ 	.short	0x0000
        /*0144*/ 	.byte	0x00, 0xf5, 0x21, 0x00


	//----- nvinfo : EIATTR_SPARSE_MMA_MASK
	.align		4
.L_13503:
        /*0148*/ 	.byte	0x03, 0x50
        /*014a*/ 	.short	0x0000


	//----- nvinfo : EIATTR_MAXREG_COUNT
	.align		4
        /*014c*/ 	.byte	0x03, 0x1b
        /*014e*/ 	.short	0x00ff


	//----- nvinfo : EIATTR_NUM_BARRIERS
	.align		4
        /*0150*/ 	.byte	0x02, 0x4c
        /*0152*/ 	.byte	0x01
	.zero		1


	//----- nvinfo : EIATTR_EXTERNS
	.align		4
        /*0154*/ 	.byte	0x04, 0x0f
        /*0156*/ 	.short	(.L_13505 - .L_13504)


	//   ....[0]....
	.align		4
.L_13504:
        /*0158*/ 	.word	index@(__assertfail)


	//----- nvinfo : EIATTR_MERCURY_ISA_VERSION
	.align		4
.L_13505:
        /*015c*/ 	.byte	0x03, 0x5f
        /*015e*/ 	.short	0x0101


	//----- nvinfo : EIATTR_COOP_GROUP_MASK_REGIDS
	.align		4
        /*0160*/ 	.byte	0x04, 0x29
        /*0162*/ 	.short	(.L_13507 - .L_13506)


	//   ....[0]....
.L_13506:
        /*0164*/ 	.word	0xffffffff


	//   ....[1]....
        /*0168*/ 	.word	0xffffffff


	//   ....[2]....
        /*016c*/ 	.word	0xffffffff


	//   ....[3]....
        /*0170*/ 	.word	0xffffffff


	//   ....[4]....
        /*0174*/ 	.word	0xffffffff


	//   ....[5]....
        /*0178*/ 	.word	0xffffffff


	//   ....[6]....
        /*017c*/ 	.word	0xffffffff


	//   ....[7]....
        /*0180*/ 	.word	0xffffffff


	//   ....[8]....
        /*0184*/ 	.word	0xffffffff


	//   ....[9]....
        /*0188*/ 	.word	0xffffffff


	//   ....[10]....
        /*018c*/ 	.word	0xffffffff


	//   ....[11]....
        /*0190*/ 	.word	0xffffffff


	//   ....[12]....
        /*0194*/ 	.word	0xffffffff


	//   ....[13]....
        /*0198*/ 	.word	0xffffffff


	//   ....[14]....
        /*019c*/ 	.word	0xffffffff


	//   ....[15]....
        /*01a0*/ 	.word	0x0500000f


	//   ....[16]....
        /*01a4*/ 	.word	0x0500000f


	//   ....[17]....
        /*01a8*/ 	.word	0x0500000f


	//   ....[18]....
        /*01ac*/ 	.word	0x0500000f


	//----- nvinfo : EIATTR_COOP_GROUP_INSTR_OFFSETS
	.align		4
.L_13507:
        /*01b0*/ 	.byte	0x04, 0x28
        /*01b2*/ 	.short	(.L_13509 - .L_13508)


	//   ....[0]....
.L_13508:
        /*01b4*/ 	.word	0x00000270


	//   ....[1]....
        /*01b8*/ 	.word	0x00000290


	//   ....[2]....
        /*01bc*/ 	.word	0x000002b0


	//   ....[3]....
        /*01c0*/ 	.word	0x000002d0


	//   ....[4]....
        /*01c4*/ 	.word	0x000003e0


	//   ....[5]....
        /*01c8*/ 	.word	0x00000400


	//   ....[6]....
        /*01cc*/ 	.word	0x00000420


	//   ....[7]....
        /*01d0*/ 	.word	0x00001250


	//   ....[8]....
        /*01d4*/ 	.word	0x00001280


	//   ....[9]....
        /*01d8*/ 	.word	0x000012a0


	//   ....[10]....
        /*01dc*/ 	.word	0x000012c0


	//   ....[11]....
        /*01e0*/ 	.word	0x000012e0


	//   ....[12]....
        /*01e4*/ 	.word	0x00001330


	//   ....[13]....
        /*01e8*/ 	.word	0x00001350


	//   ....[14]....
        /*01ec*/ 	.word	0x00001370


	//   ....[15]....
        /*01f0*/ 	.word	0x00002600


	//   ....[16]....
        /*01f4*/ 	.word	0x00002660


	//   ....[17]....
        /*01f8*/ 	.word	0x000026c0


	//   ....[18]....
        /*01fc*/ 	.word	0x00002720


	//----- nvinfo : EIATTR_VRC_CTA_INIT_COUNT
	.align		4
.L_13509:
        /*0200*/ 	.byte	0x02, 0x4a
	.zero		1
	.zero		1


	//----- nvinfo : EIATTR_SYSCALL_OFFSETS
	.align		4
        /*0204*/ 	.byte	0x04, 0x46
        /*0206*/ 	.short	(.L_13511 - .L_13510)


	//   ....[0]....
.L_13510:
        /*0208*/ 	.word	0x00000220


	//----- nvinfo : EIATTR_EXIT_INSTR_OFFSETS
	.align		4
.L_13511:
        /*020c*/ 	.byte	0x04, 0x1c
        /*020e*/ 	.short	(.L_13513 - .L_13512)


	//   ....[0]....
.L_13512:
        /*0210*/ 	.word	0x00002330


	//   ....[1]....
        /*0214*/ 	.word	0x00002390


	//   ....[2]....
        /*0218*/ 	.word	0x000025b0


	//----- nvinfo : EIATTR_CRS_STACK_SIZE
	.align		4
.L_13513:
        /*021c*/ 	.byte	0x04, 0x1e
        /*021e*/ 	.short	(.L_13515 - .L_13514)
.L_13514:
        /*0220*/ 	.word	0x00000000


	//----- nvinfo : EIATTR_CBANK_PARAM_SIZE
	.align		4
.L_13515:
        /*0224*/ 	.byte	0x03, 0x19
        /*0226*/ 	.short	0x007c


	//----- nvinfo : EIATTR_PARAM_CBANK
	.align		4
        /*0228*/ 	.byte	0x04, 0x0a
        /*022a*/ 	.short	(.L_13517 - .L_13516)
	.align		4
.L_13516:
        /*022c*/ 	.word	index@(.nv.constant0._ZN4vllm25paged_attention_v1_kernelI13__nv_bfloat16hLi192ELi16ELi128ELNS_18Fp8KVCacheDataTypeE1ELb0EEEvPT_PKS3_PKT0_S9_ifPKiSB_iPKfiiiSD_SD_iiiii)
        /*0230*/ 	.short	0x0380
        /*0232*/ 	.short	0x007c


	//----- nvinfo : EIATTR_SW_WAR
	.align		4
.L_13517:
        /*0234*/ 	.byte	0x04, 0x36
        /*0236*/ 	.short	(.L_13519 - .L_13518)
.L_13518:
        /*0238*/ 	.word	0x00000008
.L_13519:


//--------------------- .nv.info._ZN4vllm25paged_attention_v1_kernelI13__nv_bfloat16hLi128ELi16ELi128ELNS_18Fp8KVCacheDataTypeE1ELb0EEEvPT_PKS3_PKT0_S9_ifPKiSB_iPKfiiiSD_SD_iiiii --------------------------
	.section	.nv.info._ZN4vllm25paged_attention_v1_kernelI13__nv_bfloat16hLi128ELi16ELi128ELNS_18Fp8KVCacheDataTypeE1ELb0EEEvPT_PKS3_PKT0_S9_ifPKiSB_iPKfiiiSD_SD_iiiii,"",@"SHT_CUDA_INFO"
	.sectionflags	@""
	.align	4


	//----- nvinfo : EIATTR_CUDA_API_VERSION
	.align		4
        /*0000*/ 	.byte	0x04, 0x37
        /*0002*/ 	.short	(.L_13521 - .L_13520)
.L_13520:
        /*0004*/ 	.word	0x00000082


	//----- nvinfo : EIATTR_KPARAM_INFO
	.align		4
.L_13521:
        /*0008*/ 	.byte	0x04, 0x17
        /*000a*/ 	.short	(.L_13523 - .L_13522)
.L_13522:
        /*000c*/ 	.word	0x00000000
        /*0010*/ 	.short	0x0013
        /*0012*/ 	.short	0x0078
        /*0014*/ 	.byte	0x00, 0xf0, 0x11, 0x00


	//----- nvinfo : EIATTR_KPARAM_INFO
	.align		4
.L_13523:
        /*0018*/ 	.byte	0x04, 0x17
        /*001a*/ 	.short	(.L_13525 - .L_13524)
.L_13524:
        /*001c*/ 	.word	0x00000000
        /*0020*/ 	.short	0x0012
        /*0022*/ 	.short	0x0074
        /*0024*/ 	.byte	0x00, 0xf0, 0x11, 0x00


	//----- nvinfo : EIATTR_KPARAM_INFO
	.align		4
.L_13525:
        /*0028*/ 	.byte	0x04, 0x17
        /*002a*/ 	.short	(.L_13527 - .L_13526)
.L_13526:
        /*002c*/ 	.word	0x00000000
        /*0030*/ 	.short	0x0011
        /*0032*/ 	.short	0x0070
        /*0034*/ 	.byte	0x00, 0xf0, 0x11, 0x00


	//----- nvinfo : EIATTR_KPARAM_INFO
	.align		4
.L_13527:
        /*0038*/ 	.byte	0x04, 0x17
        /*003a*/ 	.short	(.L_13529 - .L_13528)
.L_13528:
        /*003c*/ 	.word	0x00000000
        /*0040*/ 	.short	0x0010
        /*0042*/ 	.short	0x006c
        /*0044*/ 	.byte	0x00, 0xf0, 0x11, 0x00


	//----- nvinfo : EIATTR_KPARAM_INFO
	.align		4
.L_13529:
        /*0048*/ 	.byte	0x04, 0x17
        /*004a*/ 	.short	(.L_13531 - .L_13530)
.L_13530:
        /*004c*/ 	.word	0x00000000
        /*0050*/ 	.short	0x000f
        /*0052*/ 	.short	0x0068
        /*0054*/ 	.byte	0x00, 0xf0, 0x11, 0x00


	//----- nvinfo : EIATTR_KPARAM_INFO
	.align		4
.L_13531:
        /*0058*/ 	.byte	0x04, 0x17
        /*005a*/ 	.short	(.L_13533 - .L_13532)
.L_13532:
        /*005c*/ 	.word	0x00000000
        /*0060*/ 	.short	0x000e
        /*0062*/ 	.short	0x0060
        /*0064*/ 	.byte	0x00, 0xf5, 0x21, 0x00


	//----- nvinfo : EIATTR_KPARAM_INFO
	.align		4
.L_13533:
        /*0068*/ 	.byte	0x04, 0x17
        /*006a*/ 	.short	(.L_13535 - .L_13534)
.L_13534:
        /*006c*/ 	.word	0x00000000
        /*0070*/ 	.short	0x000d
        /*0072*/ 	.short	0x0058
        /*0074*/ 	.byte	0x00, 0xf5, 0x21, 0x00


	//----- nvinfo : EIATTR_KPARAM_INFO
	.align		4
.L_13535:
        /*0078*/ 	.byte	0x04, 0x17
        /*007a*/ 	.short	(.L_13537 - .L_13536)
.L_13536:
        /*007c*/ 	.word	0x00000000
        /*0080*/ 	.short	0x000c
        /*0082*/ 	.short	0x0050
        /*0084*/ 	.byte	0x00, 0xf0, 0x11, 0x00


	//----- nvinfo : EIATTR_KPARAM_INFO
	.align		4
.L_13537:
        /*0088*/ 	.byte	0x04, 0x17
        /*008a*/ 	.short	(.L_13539 - .L_13538)
.L_13538:
        /*008c*/ 	.word	0x00000000
        /*0090*/ 	.short	0x000b
        /*0092*/ 	.short	0x004c
        /*0094*/ 	.byte	0x00, 0xf0, 0x11, 0x00


	//----- nvinfo : EIATTR_KPARAM_INFO
	.align		4
.L_13539:
        /*0098*/ 	.byte	0x04, 0x17
        /*009a*/ 	.short	(.L_13541 - .L_13540)
.L_13540:
        /*009c*/ 	.word	0x00000000
        /*00a0*/ 	.short	0x000a
        /*00a2*/ 	.short	0x0048
        /*00a4*/ 	.byte	0x00, 0xf0, 0x11, 0x00


	//----- nvinfo : EIATTR_KPARAM_INFO
	.align		4
.L_13541:
        /*00a8*/ 	.byte	0x04, 0x17
        /*00aa*/ 	.short	(.L_13543 - .L_13542)
.L_13542:
        /*00ac*/ 	.word	0x00000000
        /*00b0*/ 	.short	0x0009
        /*00b2*/ 	.short	0x0040
        /*00b4*/ 	.byte	0x00, 0xf5, 0x21, 0x00


	//----- nvinfo : EIATTR_KPARAM_INFO
	.align		4
.L_13543:
        /*00b8*/ 	.byte	0x04, 0x17
        /*00ba*/ 	.short	(.L_13545 - .L_13544)
.L_13544:
        /*00bc*/ 	.word	0x00000000
        /*00c0*/ 	.short	0x0008
        /*00c2*/ 	.short	0x0038
        /*00c4*/ 	.byte	0x00, 0xf0, 0x11, 0x00


	//----- nvinfo : EIATTR_KPARAM_INFO
	.align		4
.L_13545:
        /*00c8*/ 	.byte	0x04, 0x17
        /*00ca*/ 	.short	(.L_13547 - .L_13546)
.L_13546:
        /*00cc*/ 	.word	0x00000000
        /*00d0*/ 	.short	0x0007
        /*00d2*/ 	.short	0x0030
        /*00d4*/ 	.byte	0x00, 0xf5, 0x21, 0x00


	//----- nvinfo : EIATTR_KPARAM_INFO
	.align		4
.L_13547:
        /*00d8*/ 	.byte	0x04, 0x17
        /*00da*/ 	.short	(.L_13549 - .L_13548)
.L_13548:
        /*00dc*/ 	.word	0x00000000
        /*00e0*/ 	.short	0x0006
        /*00e2*/ 	.short	0x0028
        /*00e4*/ 	.byte	0x00, 0xf5, 0x21, 0x00


	//----- nvinfo : EIATTR_KPARAM_INFO
	.align		4
.L_13549:
        /*00e8*/ 	.byte	0x04, 0x17
        /*00ea*/ 	.short	(.L_13551 - .L_13550)
.L_13550:
        /*00ec*/ 	.word	0x00000000
        /*00f0*/ 	.short	0x0005
        /*00f2*/ 	.short	0x0024
        /*00f4*/ 	.byte	0x00, 0xf0, 0x11, 0x00


	//----- nvinfo : EIATTR_KPARAM_INFO
	.align		4
.L_13551:
        /*00f8*/ 	.byte	0x04, 0x17
        /*00fa*/ 	.short	(.L_13553 - .L_13552)
.L_13552:
        /*00fc*/ 	.word	0x00000000
        /*0100*/ 	.short	0x0004
        /*0102*/ 	.short	0x0020
        /*0104*/ 	.byte	0x00, 0xf0, 0x11, 0x00


	//----- nvinfo : EIATTR_KPARAM_INFO
	.align		4
.L_13553:
        /*0108*/ 	.byte	0x04, 0x17
        /*010a*/ 	.short	(.L_13555 - .L_13554)
.L_13554:
        /*010c*/ 	.word	0x00000000
        /*0110*/ 	.short	0x0003
        /*0112*/ 	.short	0x0018
        /*0114*/ 	.byte	0x00, 0xf5, 0x21, 0x00


	//----- nvinfo : EIATTR_KPARAM_INFO
	.align		4
.L_13555:
        /*0118*/ 	.byte	0x04, 0x17
        /*011a*/ 	.short	(.L_13557 - .L_13556)
.L_13556:
        /*011c*/ 	.word	0x00000000
        /*0120*/ 	.short	0x0002
        /*0122*/ 	.short	0x0010
        /*0124*/ 	.byte	0x00, 0xf5, 0x21, 0x00


	//----- nvinfo : EIATTR_KPARAM_INFO
	.align		4
.L_13557:
        /*0128*/ 	.byte	0x04, 0x17
        /*012a*/ 	.short	(.L_13559 - .L_13558)
.L_13558:
        /*012c*/ 	.word	0x00000000
        /*0130*/ 	.short	0x0001
        /*0132*/ 	.short	0x0008
        /*0134*/ 	.byte	0x00, 0xf5, 0x21, 0x00


	//----- nvinfo : EIATTR_KPARAM_INFO
	.align		4
.L_13559:
        /*0138*/ 	.byte	0x04, 0x17
        /*013a*/ 	.short	(.L_13561 - .L_13560)
.L_13560:
        /*013c*/ 	.word	0x00000000
        /*0140*/ 	.short	0x0000
        /*0142*/ 	.short	0x0000
        /*0144*/ 	.byte	0x00, 0xf5, 0x21, 0x00


	//----- nvinfo : EIATTR_SPARSE_MMA_MASK
	.align		4
.L_13561:
        /*0148*/ 	.byte	0x03, 0x50
        /*014a*/ 	.short	0x0000


	//----- nvinfo : EIATTR_MAXREG_COUNT
	.align		4
        /*014c*/ 	.byte	0x03, 0x1b
        /*014e*/ 	.short	0x00ff


	//----- nvinfo : EIATTR_NUM_BARRIERS
	.align		4
        /*0150*/ 	.byte	0x02, 0x4c
        /*0152*/ 	.byte	0x01
	.zero		1


	//----- nvinfo : EIATTR_EXTERNS
	.align		4
        /*0154*/ 	.byte	0x04, 0x0f
        /*0156*/ 	.short	(.L_13563 - .L_13562)


	//   ....[0]....
	.align		4
.L_13562:
        /*0158*/ 	.word	index@(__assertfail)


	//----- nvinfo : EIATTR_MERCURY_ISA_VERSION
	.align		4
.L_13563:
        /*015c*/ 	.byte	0x03, 0x5f
        /*015e*/ 	.short	0x0101


	//----- nvinfo : EIATTR_COOP_GROUP_MASK_REGIDS
	.align		4
        /*0160*/ 	.byte	0x04, 0x29
        /*0162*/ 	.short	(.L_13565 - .L_13564)


	//   ....[0]....
.L_13564:
        /*0164*/ 	.word	0xffffffff


	//   ....[1]....
        /*0168*/ 	.word	0xffffffff


	//   ....[2]....
        /*016c*/ 	.word	0xffffffff


	//   ....[3]....
        /*0170*/ 	.word	0xffffffff


	//   ....[4]....
        /*0174*/ 	.word	0xffffffff


	//   ....[5]....
        /*0178*/ 	.word	0xffffffff


	//   ....[6]....
        /*017c*/ 	.word	0xffffffff


	//   ....[7]....
        /*0180*/ 	.word	0xffffffff


	//   ....[8]....
        /*0184*/ 	.word	0xffffffff


	//   ....[9]....
        /*0188*/ 	.word	0xffffffff


	//   ....[10]....
        /*018c*/ 	.word	0xffffffff


	//   ....[11]....
        /*0190*/ 	.word	0xffffffff


	//   ....[12]....
        /*0194*/ 	.word	0xffffffff


	//   ....[13]....
        /*0198*/ 	.word	0xffffffff


	//   ....[14]....
        /*019c*/ 	.word	0xffffffff


	//   ....[15]....
        /*01a0*/ 	.word	0x0500000f


	//   ....[16]....
        /*01a4*/ 	.word	0x0500000f


	//   ....[17]....
        /*01a8*/ 	.word	0x0500000f


	//   ....[18]....
        /*01ac*/ 	.word	0x0500000f


	//----- nvinfo : EIATTR_COOP_GROUP_INSTR_OFFSETS
	.align		4
.L_13565:
        /*01b0*/ 	.byte	0x04, 0x28
        /*01b2*/ 	.short	(.L_13567 - .L_13566)


	//   ....[0]....
.L_13566:
        /*01b4*/ 	.word	0x00000270


	//   ....[1]....
        /*01b8*/ 	.word	0x00000290


	//   ....[2]....
        /*01bc*/ 	.word	0x000002b0


	//   ....[3]....
        /*01c0*/ 	.word	0x000002d0


	//   ....[4]....
        /*01c4*/ 	.word	0x000003e0


	//   ....[5]....
        /*01c8*/ 	.word	0x00000400


	//   ....[6]....
        /*01cc*/ 	.word	0x00000420


	//   ....[7]....
        /*01d0*/ 	.word	0x00001250


	//   ....[8]....
        /*01d4*/ 	.word	0x00001280


	//   ....[9]....
        /*01d8*/ 	.word	0x000012a0


	//   ....[10]....
        /*01dc*/ 	.word	0x000012c0


	//   ....[11]....
        /*01e0*/ 	.word	0x000012e0


	//   ....[12]....
        /*01e4*/ 	.word	0x00001330


	//   ....[13]....
        /*01e8*/ 	.word	0x00001350


	//   ....[14]....
        /*01ec*/ 	.word	0x00001370


	//   ....[15]....
        /*01f0*/ 	.word	0x00002420


	//   ....[16]....
        /*01f4*/ 	.word	0x00002480


	//   ....[17]....
        /*01f8*/ 	.word	0x000024e0


	//   ....[18]....
        /*01fc*/ 	.word	0x00002540


	//----- nvinfo : EIATTR_VRC_CTA_INIT_COUNT
	.align		4
.L_13567:
        /*0200*/ 	.byte	0x02, 0x4a
	.zero		1
	.zero		1


	//----- nvinfo : EIATTR_SYSCALL_OFFSETS
	.align		4
        /*0204*/ 	.byte	0x04, 0x46
        /*0206*/ 	.short	(.L_13569 - .L_13568)


	//   ....[0]....
.L_13568:
        /*0208*/ 	.word	0x00000220


	//----- nvinfo : EIATTR_EXIT_INSTR_OFFSETS
	.align		4
.L_13569:
        /*020c*/ 	.byte	0x04, 0x1c
        /*020e*/ 	.short	(.L_13571 - .L_13570)


	//   ....[0]....
.L_13570:
        /*0210*/ 	.word	0x000021d0


	//   ....[1]....
        /*0214*/ 	.word	0x00002230


	//   ....[2]....
        /*0218*/ 	.word	0x000023d0


	//----- nvinfo : EIATTR_CRS_STACK_SIZE
	.align		4
.L_13571:
        /*021c*/ 	.byte	0x04, 0x1e
        /*021e*/ 	.short	(.L_13573 - .L_13572)
.L_13572:
        /*0220*/ 	.word	0x00000000


	//----- nvinfo : EIATTR_CBANK_PARAM_SIZE
	.align		4
.L_13573:
        /*0224*/ 	.byte	0x03, 0x19
        /*0226*/ 	.short	0x007c


	//----- nvinfo : EIATTR_PARAM_CBANK
	.align		4
        /*0228*/ 	.byte	0x04, 0x0a
        /*022a*/ 	.short	(.L_13575 - .L_13574)
	.align		4
.L_13574:
        /*022c*/ 	.word	index@(.nv.constant0._ZN4vllm25paged_attention_v1_kernelI13__nv_bfloat16hLi128ELi16ELi128ELNS_18Fp8KVCacheDataTypeE1ELb0EEEvPT_PKS3_PKT0_S9_ifPKiSB_iPKfiiiSD_SD_iiiii)
        /*0230*/ 	.short	0x0380
        /*0232*/ 	.short	0x007c


	//----- nvinfo : EIATTR_SW_WAR
	.align		4
.L_13575:
        /*0234*/ 	.byte	0x04, 0x36
        /*0236*/ 	.short	(.L_13577 - .L_13576)
.L_13576:
        /*0238*/ 	.word	0x00000008
.L_13577:


//--------------------- .nv.info._ZN4vllm25paged_attention_v1_kernelI13__nv_bfloat16hLi120ELi16ELi128ELNS_18Fp8KVCacheDataTypeE1ELb0EEEvPT_PKS3_PKT0_S9_ifPKiSB_iPKfiiiSD_SD_iiiii --------------------------
	.section	.nv.info._ZN4vllm25paged_attention_v1_kernelI13__nv_bfloat16hLi120ELi16ELi128ELNS_18Fp8KVCacheDataTypeE1ELb0EEEvPT_PKS3_PKT0_S9_ifPKiSB_iPKfiiiSD_SD_iiiii,"",@"SHT_CUDA_INFO"
	.sectionflags	@""
	.align	4


	//----- nvinfo : EIATTR_CUDA_API_VERSION
	.align		4
        /*0000*/ 	.byte	0x04, 0x37
        /*0002*/ 	.short	(.L_13579 - .L_13578)
.L_13578:
        /*0004*/ 	.word	0x00000082


	//----- nvinfo : EIATTR_KPARAM_INFO
	.align		4
.L_13579:
        /*0008*/ 	.byte	0x04, 0x17
        /*000a*/ 	.short	(.L_13581 - .L_13580)
.L_13580:
        /*000c*/ 	.word	0x00000000
        /*0010*/ 	.short	0x0013
        /*0012*/ 	.short	0x0078
        /*0014*/ 	.byte	0x00, 0xf0, 0x11, 0x00


	//----- nvinfo : EIATTR_KPARAM_INFO
	.align		4
.L_13581:
        /*0018*/ 	.byte	0x04, 0x17
        /*001a*/ 	.short	(.L_13583 - .L_13582)
.L_13582:
        /*001c*/ 	.word	0x00000000
        /*0020*/ 	.short	0x0012
        /*0022*/ 	.short	0x0074
        /*0024*/ 	.byte	0x00, 0xf0, 0x11, 0x00


	//----- nvinfo : EIATTR_KPARAM_INFO
	.align		4
.L_13583:
        /*0028*/ 	.byte	0x04, 0x17
        /*002a*/ 	.short	(.L_13585 - .L_13584)
.L_13584:
        /*002c*/ 	.word	0x00000000
        /*0030*/ 	.short	0x0011
        /*0032*/ 	.short	0x0070
        /*0034*/ 	.byte	0x00, 0xf0, 0x11, 0x00


	//----- nvinfo : EIATTR_KPARAM_INFO
	.align		4
.L_13585:
        /*0038*/ 	.byte	0x04, 0x17
        /*003a*/ 	.short	(.L_13587 - .L_13586)
.L_13586:
        /*003c*/ 	.word	0x00000000
        /*0040*/ 	.short	0x0010
        /*0042*/ 	.short	0x006c
        /*0044*/ 	.byte	0x00, 0xf0, 0x11, 0x00


	//----- nvinfo : EIATTR_KPARAM_INFO
	.align		4
.L_13587:
        /*0048*/ 	.byte	0x04, 0x17
        /*004a*/ 	.short	(.L_13589 - .L_13588)
.L_13588:
        /*004c*/ 	.word	0x00000000
        /*0050*/ 	.short	0x000f
        /*0052*/ 	.short	0x0068
        /*0054*/ 	.byte	0x00, 0xf0, 0x11, 0x00


	//----- nvinfo : EIATTR_KPARAM_INFO
	.align		4
.L_13589:
        /*0058*/ 	.byte	0x04, 0x17
        /*005a*/ 	.short	(.L_13591 - .L_13590)
.L_13590:
        /*005c*/ 	.word	0x00000000
        /*0060*/ 	.short	0x000e
        /*0062*/ 	.short	0x0060
        /*0064*/ 	.byte	0x00, 0xf5, 0x21, 0x00


	//----- nvinfo : EIATTR_KPARAM_INFO
	.align		4
.L_13591:
        /*0068*/ 	.byte	0x04, 0x17
        /*006a*/ 	.short	(.L_13593 - .L_13592)
.L_13592:
        /*006c*/ 	.word	0x00000000
        /*0070*/ 	.short	0x000d
        /*0072*/ 	.short	0x0058
        /*0074*/ 	.byte	0x00, 0xf5, 0x21, 0x00


	//----- nvinfo : EIATTR_KPARAM_INFO
	.align		4
.L_13593:
        /*0078*/ 	.byte	0x04, 0x17
        /*007a*/ 	.short	(.L_13595 - .L_13594)
.L_13594:
        /*007c*/ 	.word	0x00000000
        /*0080*/ 	.short	0x000c
        /*0082*/ 	.short	0x0050
        /*0084*/ 	.byte	0x00, 0xf0, 0x11, 0x00


	//----- nvinfo : EIATTR_KPARAM_INFO
	.align		4
.L_13595:
        /*0088*/ 	.byte	0x04, 0x17
        /*008a*/ 	.short	(.L_13597 - .L_13596)
.L_13596:
        /*008c*/ 	.word	0x00000000
        /*0090*/ 	.short	0x000b
        /*0092*/ 	.short	0x004c
        /*0094*/ 	.byte	0x00, 0xf0, 0x11, 0x00


	//----- nvinfo : EIATTR_KPARAM_INFO
	.align		4
.L_13597:
        /*0098*/ 	.byte	0x04, 0x17
        /*009a*/ 	.short	(.L_13599 - .L_13598)
.L_13598:
        /*009c*/ 	.word	0x00000000
        /*00a0*/ 	.short	0x000a
        /*00a2*/ 	.short	0x0048
        /*00a4*/ 	.byte	0x00, 0xf0, 0x11, 0x00


	//----- nvinfo : EIATTR_KPARAM_INFO
	.align		4
.L_13599:
        /*00a8*/ 	.byte	0x04, 0x17
        /*00aa*/ 	.short	(.L_13601 - .L_13600)
.L_13600:
        /*00ac*/ 	.word	0x00000000
        /*00b0*/ 	.short	0x0009
        /*00b2*/ 	.short	0x0040
        /*00b4*/ 	.byte	0x00, 0xf5, 0x21, 0x00


	//----- nvinfo : EIATTR_KPARAM_INFO
	.align		4
.L_13601:
        /*00b8*/ 	.byte	0x04, 0x17
        /*00ba*/ 	.short	(.L_13603 - .L_13602)
.L_13602:
        /*00bc*/ 	.word	0x00000000
        /*00c0*/ 	.short	0x0008
        /*00c2*/ 	.short	0x0038
        /*00c4*/ 	.byte	0x00, 0xf0, 0x11, 0x00


	//----- nvinfo : EIATTR_KPARAM_INFO
	.align		4
.L_13603:
        /*00c8*/ 	.byte	0x04, 0x17
        /*00ca*/ 	.short	(.L_13605 - .L_13604)
.L_13604:
        /*00cc*/ 	.word	0x00000000
        /*00d0*/ 	.short	0x0007
        /*00d2*/ 	.short	0x0030
        /*00d4*/ 	.byte	0x00, 0xf5, 0x21, 0x00


	//----- nvinfo : EIATTR_KPARAM_INFO
	.align		4
.L_13605:
        /*00d8*/ 	.byte	0x04, 0x17
        /*00da*/ 	.short	(.L_13607 - .L_13606)
.L_13606:
        /*00dc*/ 	.word	0x00000000
        /*00e0*/ 	.short	0x0006
        /*00e2*/ 	.short	0x0028
        /*00e4*/ 	.byte	0x00, 0xf5, 0x21, 0x00


	//----- nvinfo : EIATTR_KPARAM_INFO
	.align		4
.L_13607:
        /*00e8*/ 	.byte	0x04, 0x17
        /*00ea*/ 	.short	(.L_13609 - .L_13608)
.L_13608:
        /*00ec*/ 	.word	0x00000000
        /*00f0*/ 	.short	0x0005
        /*00f2*/ 	.short	0x0024
        /*00f4*/ 	.byte	0x00, 0xf0, 0x11, 0x00


	//----- nvinfo : EIATTR_KPARAM_INFO
	.align		4
.L_13609:
        /*00f8*/ 	.byte	0x04, 0x17
        /*00fa*/ 	.short	(.L_13611 - .L_13610)
.L_13610:
        /*00fc*/ 	.word	0x00000000
        /*0100*/ 	.short	0x0004
        /*0102*/ 	.short	0x0020
        /*0104*/ 	.byte	0x00, 0xf0, 0x11, 0x00


	//----- nvinfo : EIATTR_KPARAM_INFO
	.align		4
.L_13611:
        /*0108*/ 	.byte	0x04, 0x17
        /*010a*/ 	.short	(.L_13613 - .L_13612)
.L_13612:
        /*010c*/ 	.word	0x00000000
        /*0110*/ 	.short	0x0003
        /*0112*/ 	.short	0x0018
        /*0114*/ 	.byte	0x00, 0xf5, 0x21, 0x00


	//----- nvinfo : EIATTR_KPARAM_INFO
	.align		4
.L_13613:
        /*0118*/ 	.byte	0x04, 0x17
        /*011a*/ 	.short	(.L_13615 - .L_13614)
.L_13614:
        /*011c*/ 	.word	0x00000000
        /*0120*/ 	.short	0x0002
        /*0122*/ 	.short	0x0010
        /*0124*/ 	.byte	0x00, 0xf5, 0x21, 0x00


	//----- nvinfo : EIATTR_KPARAM_INFO
	.align		4
.L_13615:
        /*0128*/ 	.byte	0x04, 0x17
        /*012a*/ 	.short	(.L_13617 - .L_13616)
.L_13616:
        /*012c*/ 	.word	0x00000000
        /*0130*/ 	.short	0x0001
        /*0132*/ 	.short	0x0008
        /*0134*/ 	.byte	0x00, 0xf5, 0x21, 0x00


	//----- nvinfo : EIATTR_KPARAM_INFO
	.align		4
.L_13617:
        /*0138*/ 	.byte	0x04, 0x17
        /*013a*/ 	.short	(.L_13619 - .L_13618)
.L_13618:
        /*013c*/ 	.word	0x00000000
        /*0140*/ 	.short	0x0000
        /*0142*/ 	.short	0x0000
        /*0144*/ 	.byte	0x00, 0xf5, 0x21, 0x00


	//----- nvinfo : EIATTR_SPARSE_MMA_MASK
	.align		4
.L_13619:
        /*0148*/ 	.byte	0x03, 0x50
        /*014a*/ 	.short	0x0000


	//----- nvinfo : EIATTR_MAXREG_COUNT
	.align		4
        /*014c*/ 	.byte	0x03, 0x1b
        /*014e*/ 	.short	0x00ff


	//----- nvinfo : EIATTR_NUM_BARRIERS
	.align		4
        /*0150*/ 	.byte	0x02, 0x4c
        /*0152*/ 	.byte	0x01
	.zero		1


	//----- nvinfo : EIATTR_EXTERNS
	.align		4
        /*0154*/ 	.byte	0x04, 0x0f
        /*0156*/ 	.short	(.L_13621 - .L_13620)


	//   ....[0]....
	.align		4
.L_13620:
        /*0158*/ 	.word	index@(__assertfail)


	//----- nvinfo : EIATTR_MERCURY_ISA_VERSION
	.align		4
.L_13621:
        /*015c*/ 	.byte	0x03, 0x5f
        /*015e*/ 	.short	0x0101


	//----- nvinfo : EIATTR_COOP_GROUP_MASK_REGIDS
	.align		4
        /*0160*/ 	.byte	0x04, 0x29
        /*0162*/ 	.short	(.L_13623 - .L_13622)


	//   ....[0]....
.L_13622:
        /*0164*/ 	.word	0xffffffff


	//   ....[1]....
        /*0168*/ 	.word	0xffffffff


	//   ....[2]....
        /*016c*/ 	.word	0xffffffff


	//   ....[3]....
        /*0170*/ 	.word	0xffffffff


	//   ....[4]....
        /*0174*/ 	.word	0xffffffff


	//   ....[5]....
        /*0178*/ 	.word	0xffffffff


	//   ....[6]....
        /*017c*/ 	.word	0xffffffff


	//   ....[7]....
        /*0180*/ 	.word	0xffffffff


	//   ....[8]....
        /*0184*/ 	.word	0xffffffff


	//   ....[9]....
        /*0188*/ 	.word	0xffffffff


	//   ....[10]....
        /*018c*/ 	.word	0xffffffff


	//   ....[11]....
        /*0190*/ 	.word	0xffffffff


	//   ....[12]....
        /*0194*/ 	.word	0xffffffff


	//   ....[13]....
        /*0198*/ 	.word	0xffffffff


	//   ....[14]....
        /*019c*/ 	.word	0xffffffff


	//   ....[15]....
        /*01a0*/ 	.word	0x0500000f


	//   ....[16]....
        /*01a4*/ 	.word	0x0500000f


	//   ....[17]....
        /*01a8*/ 	.word	0x0500000f


	//   ....[18]....
        /*01ac*/ 	.word	0x0500000f


	//----- nvinfo : EIATTR_COOP_GROUP_INSTR_OFFSETS
	.align		4
.L_13623:
        /*01b0*/ 	.byte	0x04, 0x28
        /*01b2*/ 	.short	(.L_13625 - .L_13624)


	//   ....[0]....
.L_13624:
        /*01b4*/ 	.word	0x00000270


	//   ....[1]....
        /*01b8*/ 	.word	0x00000290


	//   ....[2]....
        /*01bc*/ 	.word	0x000002b0


	//   ....[3]....
        /*01c0*/ 	.word	0x000002d0


	//   ....[4]....
        /*01c4*/ 	.word	0x000003e0


	//   ....[5]....
        /*01c8*/ 	.word	0x00000400


	//   ....[6]....
        /*01cc*/ 	.word	0x00000420


	//   ....[7]....
        /*01d0*/ 	.word	0x00001250


	//   ....[8]....
        /*01d4*/ 	.word	0x00001280


	//   ....[9]....
        /*01d8*/ 	.word	0x000012a0


	//   ....[10]....
        /*01dc*/ 	.word	0x000012c0


	//   ....[11]....
        /*01e0*/ 	.word	0x000012e0


	//   ....[12]....
        /*01e4*/ 	.word	0x00001330


	//   ....[13]....
        /*01e8*/ 	.word	0x00001350


	//   ....[14]....
        /*01ec*/ 	.word	0x00001370


	//   ....[15]....
        /*01f0*/ 	.word	0x000025f0


	//   ....[16]....
        /*01f4*/ 	.word	0x00002650


	//   ....[17]....
        /*01f8*/ 	.word	0x000026b0


	//   ....[18]....
        /*01fc*/ 	.word	0x00002710


	//----- nvinfo : EIATTR_VRC_CTA_INIT_COUNT
	.align		4
.L_13625:
        /*0200*/ 	.byte	0x02, 0x4a
	.zero		1
	.zero		1


	//----- nvinfo : EIATTR_SYSCALL_OFFSETS
	.align		4
        /*0204*/ 	.byte	0x04, 0x46
        /*0206*/ 	.short	(.L_13627 - .L_13626)


	//   ....[0]....
.L_13626:
        /*0208*/ 	.word	0x00000220


	//----- nvinfo : EIATTR_EXIT_INSTR_OFFSETS
	.align		4
.L_13627:
        /*020c*/ 	.byte	0x04, 0x1c
        /*020e*/ 	.short	(.L_13629 - .L_13628)


	//   ....[0]....
.L_13628:
        /*0210*/ 	.word	0x00002350


	//   ....[1]....
        /*0214*/ 	.word	0x00002570


	//   ....[2]....
        /*0218*/ 	.word	0x000025a0


	//----- nvinfo : EIATTR_CRS_STACK_SIZE
	.align		4
.L_13629:
        /*021c*/ 	.byte	0x04, 0x1e
        /*021e*/ 	.short	(.L_13631 - .L_13630)
.L_13630:
        /*0220*/ 	.word	0x00000000


	//----- nvinfo : EIATTR_CBANK_PARAM_SIZE
	.align		4
.L_13631:
        /*0224*/ 	.byte	0x03, 0x19
        /*0226*/ 	.short	0x007c


	//----- nvinfo : EIATTR_PARAM_CBANK
	.align		4
        /*0228*/ 	.byte	0x04, 0x0a
        /*022a*/ 	.short	(.L_13633 - .L_13632)
	.align		4
.L_13632:
        /*022c*/ 	.word	index@(.nv.constant0._ZN4vllm25paged_attention_v1_kernelI13__nv_bfloat16hLi120ELi16ELi128ELNS_18Fp8KVCacheDataTypeE1ELb0EEEvPT_PKS3_PKT0_S9_ifPKiSB_iPKfiiiSD_SD_iiiii)
        /*0230*/ 	.short	0x0380
        /*0232*/ 	.short	0x007c


	//----- nvinfo : EIATTR_SW_WAR
	.align		4
.L_13633:
        /*0234*/ 	.byte	0x04, 0x36
        /*0236*/ 	.short	(.L_13635 - .L_13634)
.L_13634:
        /*0238*/ 	.word	0x00000008
.L_13635:


//--------------------- .nv.info._ZN4vllm25paged_attention_v1_kernelI13__nv_bfloat16hLi112ELi16ELi128ELNS_18Fp8KVCacheDataTypeE1ELb0EEEvPT_PKS3_PKT0_S9_ifPKiSB_iPKfiiiSD_SD_iiiii --------------------------
	.section	.nv.info._ZN4vllm25paged_attention_v1_kernelI13__nv_bfloat16hLi112ELi16ELi128ELNS_18Fp8KVCacheDataTypeE1ELb0EEEvPT_PKS3_PKT0_S9_ifPKiSB_iPKfiiiSD_SD_iiiii,"",@"SHT_CUDA_INFO"
	.sectionflags	@""
	.align	4


	//----- nvinfo : EIATTR_CUDA_API_VERSION
	.align		4
        /*0000*/ 	.byte	0x04, 0x37
        /*0002*/ 	.short	(.L_13637 - .L_13636)
.L_13636:
        /*0004*/ 	.word	0x00000082


	//----- nvinfo : EIATTR_KPARAM_INFO
	.align		4
.L_13637:
        /*0008*/ 	.byte	0x04, 0x17
        /*000a*/ 	.short	(.L_13639 - .L_13638)
.L_13638:
        /*000c*/ 	.word	0x00000000
        /*0010*/ 	.short	0x0013
        /*0012*/ 	.short	0x0078
        /*0014*/ 	.byte	0x00, 0xf0, 0x11, 0x00


	//----- nvinfo : EIATTR_KPARAM_INFO
	.align		4
.L_13639:
        /*0018*/ 	.byte	0x04, 0x17
        /*001a*/ 	.short	(.L_13641 - .L_13640)
.L_13640:
        /*001c*/ 	.word	0x00000000
        /*0020*/ 	.short	0x0012
        /*0022*/ 	.short	0x0074
        /*0024*/ 	.byte	0x00, 0xf0, 0x11, 0x00


	//----- nvinfo : EIATTR_KPARAM_INFO
	.align		4
.L_13641:
        /*0028*/ 	.byte	0x04, 0x17
        /*002a*/ 	.short	(.L_13643 - .L_13642)
.L_13642:
        /*002c*/ 	.word	0x00000000
        /*0030*/ 	.short	0x0011
        /*0032*/ 	.short	0x0070
        /*0034*/ 	.byte	0x00, 0xf0, 0x11, 0x00


	//----- nvinfo : EIATTR_KPARAM_INFO
	.align		4
.L_13643:
        /*0038*/ 	.byte	0x04, 0x17
        /*003a*/ 	.short	(.L_13645 - .L_13644)
.L_13644:
        /*003c*/ 	.word	0x00000000
        /*0040*/ 	.short	0x0010
        /*0042*/ 	.short	0x006c
        /*0044*/ 	.byte	0x00, 0xf0, 0x11, 0x00


	//----- nvinfo : EIATTR_KPARAM_INFO
	.align		4
.L_13645:
        /*0048*/ 	.byte	0x04, 0x17
        /*004a*/ 	.short	(.L_13647 - .L_13646)
.L_13646:
        /*004c*/ 	.word	0x00000000
        /*0050*/ 	.short	0x000f
        /*0052*/ 	.short	0x0068
        /*0054*/ 	.byte	0x00, 0xf0, 0x11, 0x00


	//----- nvinfo : EIATTR_KPARAM_INFO
	.align		4
.L_13647:
        /*0058*/ 	.byte	0x04, 0x17
        /*005a*/ 	.short	(.L_13649 - .L_13648)
.L_13648:
        /*005c*/ 	.word	0x00000000
        /*0060*/ 	.short	0x000e
        /*0062*/ 	.short	0x0060
        /*0064*/ 	.byte	0x00, 0xf5, 0x21, 0x00


	//----- nvinfo : EIATTR_KPARAM_INFO
	.align		4
.L_13649:
        /*0068*/ 	.byte	0x04, 0x17
        /*006a*/ 	.short	(.L_13651 - .L_13650)
.L_13650:
        /*006c*/ 	.word	0x00000000
        /*0070*/ 	.short	0x000d
        /*0072*/ 	.short	0x0058
        /*0074*/ 	.byte	0x00, 0xf5, 0x21, 0x00


	//----- nvinfo : EIATTR_KPARAM_INFO
	.align		4
.L_13651:
        /*0078*/ 	.byte	0x04, 0x17
        /*007a*/ 	.short	(.L_13653 - .L_13652)
.L_13652:
        /*007c*/ 	.word	0x00000000
        /*0080*/ 	.short	0x000c
        /*0082*/ 	.short	0x0050
        /*0084*/ 	.byte	0x00, 0xf0, 0x11, 0x00


	//----- nvinfo : EIATTR_KPARAM_INFO
	.align		4
.L_13653:
        /*0088*/ 	.byte	0x04, 0x17
        /*008a*/ 	.short	(.L_13655 - .L_13654)
.L_13654:
        /*008c*/ 	.word	0x00000000
        /*0090*/ 	.short	0x000b
        /*0092*/ 	.short	0x004c
        /*0094*/ 	.byte	0x00, 0xf0, 0x11, 0x00


	//----- nvinfo : EIATTR_KPARAM_INFO
	.align		4
.L_13655:
        /*0098*/ 	.byte	0x04, 0x17
        /*009a*/ 	.short	(.L_13657 - .L_13656)
.L_13656:
        /*009c*/ 	.word	0x00000000
        /*00a0*/ 	.short	0x000a
        /*00a2*/ 	.short	0x0048
        /*00a4*/ 	.byte	0x00, 0xf0, 0x11, 0x00


	//----- nvinfo : EIATTR_KPARAM_INFO
	.align		4
.L_13657:
        /*00a8*/ 	.byte	0x04, 0x17
        /*00aa*/ 	.short	(.L_13659 - .L_13658)
.L_13658:
        /*00ac*/ 	.word	0x00000000
        /*00b0*/ 	.short	0x0009
        /*00b2*/ 	.short	0x0040
        /*00b4*/ 	.byte	0x00, 0xf5, 0x21, 0x00


	//----- nvinfo : EIATTR_KPARAM_INFO
	.align		4
.L_13659:
        /*00b8*/ 	.byte	0x04, 0x17
        /*00ba*/ 	.short	(.L_13661 - .L_13660)
.L_13660:
        /*00bc*/ 	.word	0x00000000
        /*00c0*/ 	.short	0x0008
        /*00c2*/ 	.short	0x0038
        /*00c4*/ 	.byte	0x00, 0xf0, 0x11, 0x00


	//----- nvinfo : EIATTR_KPARAM_INFO
	.align		4
.L_13661:
        /*00c8*/ 	.byte	0x04, 0x17
        /*00ca*/ 	.short	(.L_13663 - .L_13662)
.L_13662:
        /*00cc*/ 	.word	0x00000000
        /*00d0*/ 	.short	0x0007
        /*00d2*/ 	.short	0x0030
        /*00d4*/ 	.byte	0x00, 0xf5, 0x21, 0x00


	//----- nvinfo : EIATTR_KPARAM_INFO
	.align		4
.L_13663:
        /*00d8*/ 	.byte	0x04, 0x17
        /*00da*/ 	.short	(.L_13665 - .L_13664)
.L_13664:
        /*00dc*/ 	.word	0x00000000
        /*00e0*/ 	.short	0x0006
        /*00e2*/ 	.short	0x0028
        /*00e4*/ 	.byte	0x00, 0xf5, 0x21, 0x00


	//----- nvinfo : EIATTR_KPARAM_INFO
	.align		4
.L_13665:
        /*00e8*/ 	.byte	0x04, 0x17
        /*00ea*/ 	.short	(.L_13667 - .L_13666)
.L_13666:
        /*00ec*/ 	.word	0x00000000
        /*00f0*/ 	.short	0x0005
        /*00f2*/ 	.short	0x0024
        /*00f4*/ 	.byte	0x00, 0xf0, 0x11, 0x00


	//----- nvinfo : EIATTR_KPARAM_INFO
	.align		4
.L_13667:
        /*00f8*/ 	.byte	0x04, 0x17
        /*00fa*/ 	.short	(.L_13669 - .L_13668)
.L_13668:
        /*00fc*/ 	.word	0x00000000
        /*0100*/ 	.short	0x0004
        /*0102*/ 	.short	0x0020
        /*0104*/ 	.byte	0x00, 0xf0, 0x11, 0x00


	//----- nvinfo : EIATTR_KPARAM_INFO
	.align		4
.L_13669:
        /*0108*/ 	.byte	0x04, 0x17
        /*010a*/ 	.short	(.L_13671 - .L_13670)
.L_13670:
        /*010c*/ 	.word	0x00000000
        /*0110*/ 	.short	0x0003
        /*0112*/ 	.short	0x0018
        /*0114*/ 	.byte	0x00, 0xf5, 0x21, 0x00


	//----- nvinfo : EIATTR_KPARAM_INFO
	.align		4
.L_13671:
        /*0118*/ 	.byte	0x04, 0x17
        /*011a*/ 	.short	(.L_13673 - .L_13672)
.L_13672:
        /*011c*/ 	.word	0x00000000
        /*0120*/ 	.short	0x0002
        /*0122*/ 	.short	0x0010
        /*0124*/ 	.byte	0x00, 0xf5, 0x21, 0x00


	//----- nvinfo : EIATTR_KPARAM_INFO
	.align		4
.L_13673:
        /*0128*/ 	.byte	0x04, 0x17
        /*012a*/ 	.short	(.L_13675 - .L_13674)
.L_13674:
        /*012c*/ 	.word	0x00000000
        /*0130*/ 	.short	0x0001
        /*0132*/ 	.short	0x0008
        /*0134*/ 	.byte	0x00, 0xf5, 0x21, 0x00


	//----- nvinfo : EIATTR_KPARAM_INFO
	.align		4
.L_13675:
        /*0138*/ 	.byte	0x04, 0x17
        /*013a*/ 	.short	(.L_13677 - .L_13676)
.L_13676:
        /*013c*/ 	.word	0x00000000
        /*0140*/ 	.short	0x0000
        /*0142*/ 	.short	0x0000
        /*0144*/ 	.byte	0x00, 0xf5, 0x21, 0x00


	//----- nvinfo : EIATTR_SPARSE_MMA_MASK
	.align		4
.L_13677:
        /*0148*/ 	.byte	0x03, 0x50
        /*014a*/ 	.short	0x0000


	//----- nvinfo : EIATTR_MAXREG_COUNT
	.align		4
        /*014c*/ 	.byte	0x03, 0x1b
        /*014e*/ 	.short	0x00ff


	//----- nvinfo : EIATTR_NUM_BARRIERS
	.align		4
        /*0150*/ 	.byte	0x02, 0x4c
        /*0152*/ 	.byte	0x01
	.zero		1


	//----- nvinfo : EIATTR_EXTERNS
	.align		4
        /*0154*/ 	.byte	0x04, 0x0f
        /*0156*/ 	.short	(.L_13679 - .L_13678)


	//   ....[0]....
	.align		4
.L_13678:
        /*0158*/ 	.word	index@(__assertfail)


	//----- nvinfo : EIATTR_MERCURY_ISA_VERSION
	.align		4
.L_13679:
        /*015c*/ 	.byte	0x03, 0x5f
        /*015e*/ 	.short	0x0101


	//----- nvinfo : EIATTR_COOP_GROUP_MASK_REGIDS
	.align		4
        /*0160*/ 	.byte	0x04, 0x29
        /*0162*/ 	.short	(.L_13681 - .L_13680)


	//   ....[0]....
.L_13680:
        /*0164*/ 	.word	0xffffffff


	//   ....[1]....
        /*0168*/ 	.word	0xffffffff


	//   ....[2]....
        /*016c*/ 	.word	0xffffffff


	//   ....[3]....
        /*0170*/ 	.word	0xffffffff


	//   ....[4]....
        /*0174*/ 	.word	0xffffffff


	//   ....[5]....
        /*0178*/ 	.word	0xffffffff


	//   ....[6]....
        /*017c*/ 	.word	0xffffffff


	//   ....[7]....
        /*0180*/ 	.word	0xffffffff


	//   ....[8]....
        /*0184*/ 	.word	0xffffffff


	//   ....[9]....
        /*0188*/ 	.word	0xffffffff


	//   ....[10]....
        /*018c*/ 	.word	0xffffffff


	//   ....[11]....
        /*0190*/ 	.word	0xffffffff


	//   ....[12]....
        /*0194*/ 	.word	0xffffffff


	//   ....[13]....
        /*0198*/ 	.word	0xffffffff


	//   ....[14]....
        /*019c*/ 	.word	0xffffffff


	//   ....[15]....
        /*01a0*/ 	.word	0x0500000f


	//   ....[16]....
        /*01a4*/ 	.word	0x0500000f


	//   ....[17]....
        /*01a8*/ 	.word	0x0500000f


	//   ....[18]....
        /*01ac*/ 	.word	0x0500000f


	//----- nvinfo : EIATTR_COOP_GROUP_INSTR_OFFSETS
	.align		4
.L_13681:
        /*01b0*/ 	.byte	0x04, 0x28
        /*01b2*/ 	.short	(.L_13683 - .L_13682)


	//   ....[0]....
.L_13682:
        /*01b4*/ 	.word	0x00000270


	//   ....[1]....
        /*01b8*/ 	.word	0x00000290


	//   ....[2]....
        /*01bc*/ 	.word	0x000002b0


	//   ....[3]....
        /*01c0*/ 	.word	0x000002d0


	//   ....[4]....
        /*01c4*/ 	.word	0x000003e0


	//   ....[5]....
        /*01c8*/ 	.word	0x00000400


	//   ....[6]....
        /*01cc*/ 	.word	0x00000420


	//   ....[7]....
        /*01d0*/ 	.word	0x00001250


	//   ....[8]....
        /*01d4*/ 	.word	0x00001280


	//   ....[9]....
        /*01d8*/ 	.word	0x000012a0


	//   ....[10]....
        /*01dc*/ 	.word	0x000012c0


	//   ....[11]....
        /*01e0*/ 	.word	0x000012e0


	//   ....[12]....
        /*01e4*/ 	.word	0x00001330


	//   ....[13]....
        /*01e8*/ 	.word	0x00001350


	//   ....[14]....
        /*01ec*/ 	.word	0x00001370


	//   ....[15]....
        /*01f0*/ 	.word	0x000022f0


	//   ....[16]....
        /*01f4*/ 	.word	0x00002350


	//   ....[17]....
        /*01f8*/ 	.word	0x000023b0


	//   ....[18]....
        /*01fc*/ 	.word	0x00002410


	//----- nvinfo : EIATTR_VRC_CTA_INIT_COUNT
	.align		4
.L_13683:
        /*0200*/ 	.byte	0x02, 0x4a
	.zero		1
	.zero		1


	//----- nvinfo : EIATTR_SYSCALL_OFFSETS
	.align		4
        /*0204*/ 	.byte	0x04, 0x46
        /*0206*/ 	.short	(.L_13685 - .L_13684)


	//   ....[0]....
.L_13684:
        /*0208*/ 	.word	0x00000220


	//----- nvinfo : EIATTR_EXIT_INSTR_OFFSETS
	.align		4
.L_13685:
        /*020c*/ 	.byte	0x04, 0x1c
        /*020e*/ 	.short	(.L_13687 - .L_13686)


	//   ....[0]....
.L_13686:
        /*0210*/ 	.word	0x000020c0


	//   ....[1]....
        /*0214*/ 	.word	0x00002120


	//   ....[2]....
        /*0218*/ 	.word	0x000022a0


	//----- nvinfo : EIATTR_CRS_STACK_SIZE
	.align		4
.L_13687:
        /*021c*/ 	.byte	0x04, 0x1e
        /*021e*/ 	.short	(.L_13689 - .L_13688)
.L_13688:
        /*0220*/ 	.word	0x00000000


	//----- nvinfo : EIATTR_CBANK_PARAM_SIZE
	.align		4
.L_13689:
        /*0224*/ 	.byte	0x03, 0x19
        /*0226*/ 	.short	0x007c


	//----- nvinfo : EIATTR_PARAM_CBANK
	.align		4
        /*0228*/ 	.byte	0x04, 0x0a
        /*022a*/ 	.short	(.L_13691 - .L_13690)
	.align		4
.L_13690:
        /*022c*/ 	.word	index@(.nv.constant0._ZN4vllm25paged_attention_v1_kernelI13__nv_bfloat16hLi112ELi16ELi128ELNS_18Fp8KVCacheDataTypeE1ELb0EEEvPT_PKS3_PKT0_S9_ifPKiSB_iPKfiiiSD_SD_iiiii)
        /*0230*/ 	.short	0x0380
        /*0232*/ 	.short	0x007c


	//----- nvinfo : EIATTR_SW_WAR
	.align		4
.L_13691:
        /*0234*/ 	.byte	0x04, 0x36
        /*0236*/ 	.short	(.L_13693 - .L_13692)
.L_13692:
        /*0238*/ 	.word	0x00000008
.L_13693:


//--------------------- .nv.info._ZN4vllm25paged_attention_v1_kernelI13__nv_bfloat16hLi96ELi16ELi128ELNS_18Fp8KVCacheDataTypeE1ELb0EEEvPT_PKS3_PKT0_S9_ifPKiSB_iPKfiiiSD_SD_iiiii --------------------------
	.section	.nv.info._ZN4vllm25paged_attention_v1_kernelI13__nv_bfloat16hLi96ELi16ELi128ELNS_18Fp8KVCacheDataTypeE1ELb0EEEvPT_PKS3_PKT0_S9_ifPKiSB_iPKfiiiSD_SD_iiiii,"",@"SHT_CUDA_INFO"
	.sectionflags	@""
	.align	4


	//----- nvinfo : EIATTR_CUDA_API_VERSION
	.align		4
        /*0000*/ 	.byte	0x04, 0x37
        /*0002*/ 	.short	(.L_13695 - .L_13694)
.L_13694:
        /*0004*/ 	.word	0x00000082


	//----- nvinfo : EIATTR_KPARAM_INFO
	.align		4
.L_13695:
        /*0008*/ 	.byte	0x04, 0x17
        /*000a*/ 	.short	(.L_13697 - .L_13696)
.L_13696:
        /*000c*/ 	.word	0x00000000
        /*0010*/ 	.short	0x0013
        /*0012*/ 	.short	0x0078
        /*0014*/ 	.byte	0x00, 0xf0, 0x11, 0x00


	//----- nvinfo : EIATTR_KPARAM_INFO
	.align		4
.L_13697:
        /*0018*/ 	.byte	0x04, 0x17
        /*001a*/ 	.short	(.L_13699 - .L_13698)
.L_13698:
        /*001c*/ 	.word	0x00000000
        /*0020*/ 	.short	0x0012
        /*0022*/ 	.short	0x0074
        /*0024*/ 	.byte	0x00, 0xf0, 0x11, 0x00


	//----- nvinfo : EIATTR_KPARAM_INFO
	.align		4
.L_13699:
        /*0028*/ 	.byte	0x04, 0x17
        /*002a*/ 	.short	(.L_13701 - .L_13700)
.L_13700:
        /*002c*/ 	.word	0x00000000
        /*0030*/ 	.short	0x0011
        /*0032*/ 	.short	0x0070
        /*0034*/ 	.byte	0x00, 0xf0, 0x11, 0x00


	//----- nvinfo : EIATTR_KPARAM_INFO
	.align		4
.L_13701:
        /*0038*/ 	.byte	0x04, 0x17
        /*003a*/ 	.short	(.L_13703 - .L_13702)
.L_13702:
        /*003c*/ 	.word	0x00000000
        /*0040*/ 	.short	0x0010
        /*0042*/ 	.short	0x006c
        /*0044*/ 	.byte	0x00, 0xf0, 0x11, 0x00


	//----- nvinfo : EIATTR_KPARAM_INFO
	.align		4
.L_13703:
        /*0048*/ 	.byte	0x04, 0x17
        /*004a*/ 	.short	(.L_13705 - .L_13704)
.L_13704:
        /*004c*/ 	.word	0x00000000
        /*0050*/ 	.short	0x000f
        /*0052*/ 	.short	0x0068
        /*0054*/ 	.byte	0x00, 0xf0, 0x11, 0x00


	//----- nvinfo : EIATTR_KPARAM_INFO
	.align		4
.L_13705:
        /*0058*/ 	.byte	0x04, 0x17
        /*005a*/ 	.short	(.L_13707 - .L_13706)
.L_13706:
        /*005c*/ 	.word	0x00000000
        /*0060*/ 	.short	0x000e
        /*0062*/ 	.short	0x0060
        /*0064*/ 	.byte	0x00, 0xf5, 0x21, 0x00


	//----- nvinfo : EIATTR_KPARAM_INFO
	.align		4
.L_13707:
        /*0068*/ 	.byte	0x04, 0x17
        /*006a*/ 	.short	(.L_13709 - .L_13708)
.L_13708:
        /*006c*/ 	.word	0x00000000
        /*0070*/ 	.short	0x000d
        /*0072*/ 	.short	0x0058
        /*0074*/ 	.byte	0x00, 0xf5, 0x21, 0x00


	//----- nvinfo : EIATTR_KPARAM_INFO
	.align		4
.L_13709:
        /*0078*/ 	.byte	0x04, 0x17
        /*007a*/ 	.short	(.L_13711 - .L_13710)
.L_13710:
        /*007c*/ 	.word	0x00000000
        /*0080*/ 	.short	0x000c
        /*0082*/ 	.short	0x0050
        /*0084*/ 	.byte	0x00, 0xf0, 0x11, 0x00


	//----- nvinfo : EIATTR_KPARAM_INFO
	.align		4
.L_13711:
        /*0088*/ 	.byte	0x04, 0x17
        /*008a*/ 	.short	(.L_13713 - .L_13712)
.L_13712:
        /*008c*/ 	.word	0x00000000
        /*0090*/ 	.short	0x000b
        /*0092*/ 	.short	0x004c
        /*0094*/ 	.byte	0x00, 0xf0, 0x11, 0x00


	//----- nvinfo : EIATTR_KPARAM_INFO
	.align		4
.L_13713:
        /*0098*/ 	.byte	0x04, 0x17
        /*009a*/ 	.short	(.L_13715 - .L_13714)
.L_13714:
        /*009c*/ 	.word	0x00000000
        /*00a0*/ 	.short	0x000a
        /*00a2*/ 	.short	0x0048
        /*00a4*/ 	.byte	0x00, 0xf0, 0x11, 0x00


	//----- nvinfo : EIATTR_KPARAM_INFO
	.align		4
.L_13715:
        /*00a8*/ 	.byte	0x04, 0x17
        /*00aa*/ 	.short	(.L_13717 - .L_13716)
.L_13716:
        /*00ac*/ 	.word	0x00000000
        /*00b0*/ 	.short	0x0009
        /*00b2*/ 	.short	0x0040
        /*00b4*/ 	.byte	0x00, 0xf5, 0x21, 0x00


	//----- nvinfo : EIATTR_KPARAM_INFO
	.align		4
.L_13717:
        /*00b8*/ 	.byte	0x04, 0x17
        /*00ba*/ 	.short	(.L_13719 - .L_13718)
.L_13718:
        /*00bc*/ 	.word	0x00000000
        /*00c0*/ 	.short	0x0008
        /*00c2*/ 	.short	0x0038
        /*00c4*/ 	.byte	0x00, 0xf0, 0x11, 0x00


	//----- nvinfo : EIATTR_KPARAM_INFO
	.align		4
.L_13719:
        /*00c8*/ 	.byte	0x04, 0x17
        /*00ca*/ 	.short	(.L_13721 - .L_13720)
.L_13720:
        /*00cc*/ 	.word	0x00000000
        /*00d0*/ 	.short	0x0007
        /*00d2*/ 	.short	0x0030
        /*00d4*/ 	.byte	0x00, 0xf5, 0x21, 0x00


	//----- nvinfo : EIATTR_KPARAM_INFO
	.align		4
.L_13721:
        /*00d8*/ 	.byte	0x04, 0x17
        /*00da*/ 	.short	(.L_13723 - .L_13722)
.L_13722:
        /*00dc*/ 	.word	0x00000000
        /*00e0*/ 	.short	0x0006
        /*00e2*/ 	.short	0x0028
        /*00e4*/ 	.byte	0x00, 0xf5, 0x21, 0x00


	//----- nvinfo : EIATTR_KPARAM_INFO
	.align		4
.L_13723:
        /*00e8*/ 	.byte	0x04, 0x17
        /*00ea*/ 	.short	(.L_13725 - .L_13724)
.L_13724:
        /*00ec*/ 	.word	0x00000000
        /*00f0*/ 	.short	0x0005
        /*00f2*/ 	.short	0x0024
        /*00f4*/ 	.byte	0x00, 0xf0, 0x11, 0x00


	//----- nvinfo : EIATTR_KPARAM_INFO
	.align		4
.L_13725:
        /*00f8*/ 	.byte	0x04, 0x17
        /*00fa*/ 	.short	(.L_13727 - .L_13726)
.L_13726:
        /*00fc*/ 	.word	0x00000000
        /*0100*/ 	.short	0x0004
        /*0102*/ 	.short	0x0020
        /*0104*/ 	.byte	0x00, 0xf0, 0x11, 0x00


	//----- nvinfo : EIATTR_KPARAM_INFO
	.align		4
.L_13727:
        /*0108*/ 	.byte	0x04, 0x17
        /*010a*/ 	.short	(.L_13729 - .L_13728)
.L_13728:
        /*010c*/ 	.word	0x00000000
        /*0110*/ 	.short	0x0003
        /*0112*/ 	.short	0x0018
        /*0114*/ 	.byte	0x00, 0xf5, 0x21, 0x00


	//----- nvinfo : EIATTR_KPARAM_INFO
	.align		4
.L_13729:
        /*0118*/ 	.byte	0x04, 0x17
        /*011a*/ 	.short	(.L_13731 - .L_13730)
.L_13730:
        /*011c*/ 	.word	0x00000000
        /*0120*/ 	.short	0x0002
        /*0122*/ 	.short	0x0010
        /*0124*/ 	.byte	0x00, 0xf5, 0x21, 0x00


	//----- nvinfo : EIATTR_KPARAM_INFO
	.align		4
.L_13731:
        /*0128*/ 	.byte	0x04, 0x17
        /*012a*/ 	.short	(.L_13733 - .L_13732)
.L_13732:
        /*012c*/ 	.word	0x00000000
        /*0130*/ 	.short	0x0001
        /*0132*/ 	.short	0x0008
        /*0134*/ 	.byte	0x00, 0xf5, 0x21, 0x00


	//----- nvinfo : EIATTR_KPARAM_INFO
	.align		4
.L_13733:
        /*0138*/ 	.byte	0x04, 0x17
        /*013a*/ 	.short	(.L_13735 - .L_13734)
.L_13734:
        /*013c*/ 	.word	0x00000000
        /*0140*/ 	.short	0x0000
        /*0142*/ 	.short	0x0000
        /*0144*/ 	.byte	0x00, 0xf5, 0x21, 0x00


	//----- nvinfo : EIATTR_SPARSE_MMA_MASK
	.align		4
.L_13735:
        /*0148*/ 	.byte	0x03, 0x50
        /*014a*/ 	.short	0x0000


	//----- nvinfo : EIATTR_MAXREG_COUNT
	.align		4
        /*014c*/ 	.byte	0x03, 0x1b
        /*014e*/ 	.short	0x00ff


	//----- nvinfo : EIATTR_NUM_BARRIERS
	.align		4
        /*0150*/ 	.byte	0x02, 0x4c
        /*0152*/ 	.byte	0x01
	.zero		1


	//----- nvinfo : EIATTR_EXTERNS
	.align		4
        /*0154*/ 	.byte	0x04, 0x0f
        /*0156*/ 	.short	(.L_13737 - .L_13736)


	//   ....[0]....
	.align		4
.L_13736:
        /*0158*/ 	.word	index@(__assertfail)


	//----- nvinfo : EIATTR_MERCURY_ISA_VERSION
	.align		4
.L_13737:
        /*015c*/ 	.byte	0x03, 0x5f
        /*015e*/ 	.short	0x0101


	//----- nvinfo : EIATTR_COOP_GROUP_MASK_REGIDS
	.align		4
        /*0160*/ 	.byte	0x04, 0x29
        /*0162*/ 	.short	(.L_13739 - .L_13738)


	//   ....[0]....
.L_13738:
        /*0164*/ 	.word	0xffffffff


	//   ....[1]....
        /*0168*/ 	.word	0xffffffff


	//   ....[2]....
        /*016c*/ 	.word	0xffffffff


	//   ....[3]....
        /*0170*/ 	.word	0xffffffff


	//   ....[4]....
        /*0174*/ 	.word	0xffffffff


	//   ....[5]....
        /*0178*/ 	.word	0xffffffff


	//   ....[6]....
        /*017c*/ 	.word	0xffffffff


	//   ....[7]....
        /*0180*/ 	.word	0xffffffff


	//   ....[8]....
        /*0184*/ 	.word	0xffffffff


	//   ....[9]....
        /*0188*/ 	.word	0xffffffff


	//   ....[10]....
        /*018c*/ 	.word	0xffffffff


	//   ....[11]....
        /*0190*/ 	.word	0xffffffff


	//   ....[12]....
        /*0194*/ 	.word	0xffffffff


	//   ....[13]....
        /*0198*/ 	.word	0xffffffff


	//   ....[14]....
        /*019c*/ 	.word	0xffffffff


	//   ....[15]....
        /*01a0*/ 	.word	0x0500000f


	//   ....[16]....
        /*01a4*/ 	.word	0x0500000f


	//   ....[17]....
        /*01a8*/ 	.word	0x0500000f


	//   ....[18]....
        /*01ac*/ 	.word	0x0500000f


	//----- nvinfo : EIATTR_COOP_GROUP_INSTR_OFFSETS
	.align		4
.L_13739:
        /*01b0*/ 	.byte	0x04, 0x28
        /*01b2*/ 	.short	(.L_13741 - .L_13740)


	//   ....[0]....
.L_13740:
        /*01b4*/ 	.word	0x00000270


	//   ....[1]....
        /*01b8*/ 	.word	0x00000290


	//   ....[2]....
        /*01bc*/ 	.word	0x000002b0


	//   ....[3]....
        /*01c0*/ 	.word	0x000002d0


	//   ....[4]....
        /*01c4*/ 	.word	0x000003e0


	//   ....[5]....
        /*01c8*/ 	.word	0x00000400


	//   ....[6]....
        /*01cc*/ 	.word	0x00000420


	//   ....[7]....
        /*01d0*/ 	.word	0x00001250


	//   ....[8]....
        /*01d4*/ 	.word	0x00001280


	//   ....[9]....
        /*01d8*/ 	.word	0x000012a0


	//   ....[10]....
        /*01dc*/ 	.word	0x000012c0


	//   ....[11]....
        /*01e0*/ 	.word	0x000012e0


	//   ....[12]....
        /*01e4*/ 	.word	0x00001330


	//   ....[13]....
        /*01e8*/ 	.word	0x00001350


	//   ....[14]....
        /*01ec*/ 	.word	0x00001370


	//   ....[15]....
        /*01f0*/ 	.word	0x00002270


	//   ....[16]....
        /*01f4*/ 	.word	0x000022d0


	//   ....[17]....
        /*01f8*/ 	.word	0x00002330


	//   ....[18]....
        /*01fc*/ 	.word	0x00002390


	//----- nvinfo : EIATTR_VRC_CTA_INIT_COUNT
	.align		4
.L_13741:
        /*0200*/ 	.byte	0x02, 0x4a
	.zero		1
	.zero		1


	//----- nvinfo : EIATTR_SYSCALL_OFFSETS
	.align		4
        /*0204*/ 	.byte	0x04, 0x46
        /*0206*/ 	.short	(.L_13743 - .L_13742)


	//   ....[0]....
.L_13742:
        /*0208*/ 	.word	0x00000220


	//----- nvinfo : EIATTR_EXIT_INSTR_OFFSETS
	.align		4
.L_13743:
        /*020c*/ 	.byte	0x04, 0x1c
        /*020e*/ 	.short	(.L_13745 - .L_13744)


	//   ....[0]....
.L_13744:
        /*0210*/ 	.word	0x00002060


	//   ....[1]....
        /*0214*/ 	.word	0x000020c0


	//   ....[2]....
        /*0218*/ 	.word	0x00002220


	//----- nvinfo : EIATTR_CRS_STACK_SIZE
	.align		4
.L_13745:
        /*021c*/ 	.byte	0x04, 0x1e
        /*021e*/ 	.short	(.L_13747 - .L_13746)
.L_13746:
        /*0220*/ 	.word	0x00000000


	//----- nvinfo : EIATTR_CBANK_PARAM_SIZE
	.align		4
.L_13747:
        /*0224*/ 	.byte	0x03, 0x19
        /*0226*/ 	.short	0x007c


	//----- nvinfo : EIATTR_PARAM_CBANK
	.align		4
        /*0228*/ 	.byte	0x04, 0x0a
        /*022a*/ 	.short	(.L_13749 - .L_13748)
	.align		4
.L_13748:
        /*022c*/ 	.word	index@(.nv.constant0._ZN4vllm25paged_attention_v1_kernelI13__nv_bfloat16hLi96ELi16ELi128ELNS_18Fp8KVCacheDataTypeE1ELb0EEEvPT_PKS3_PKT0_S9_ifPKiSB_iPKfiiiSD_SD_iiiii)
        /*0230*/ 	.short	0x0380
        /*0232*/ 	.short	0x007c


	//----- nvinfo : EIATTR_SW_WAR
	.align		4
.L_13749:
        /*0234*/ 	.byte	0x04, 0x36
        /*0236*/ 	.short	(.L_13751 - .L_13750)
.L_13750:
        /*0238*/ 	.word	0x00000008
.L_13751:


//--------------------- .nv.info._ZN4vllm25paged_attention_v1_kernelI13__nv_bfloat16hLi80ELi16ELi128ELNS_18Fp8KVCacheDataTypeE1ELb0EEEvPT_PKS3_PKT0_S9_ifPKiSB_iPKfiiiSD_SD_iiiii --------------------------
	.section	.nv.info._ZN4vllm25paged_attention_v1_kernelI13__nv_bfloat16hLi80ELi16ELi128ELNS_18Fp8KVCacheDataTypeE1ELb0EEEvPT_PKS3_PKT0_S9_ifPKiSB_iPKfiiiSD_SD_iiiii,"",@"SHT_CUDA_INFO"
	.sectionflags	@""
	.align	4


	//----- nvinfo : EIATTR_CUDA_API_VERSION
	.align		4
        /*0000*/ 	.byte	0x04, 0x37
        /*0002*/ 	.short	(.L_13753 - .L_13752)
.L_13752:
        /*0004*/ 	.word	0x00000082


	//----- nvinfo : EIATTR_KPARAM_INFO
	.align		4
.L_13753:
        /*0008*/ 	.byte	0x04, 0x17
        /*000a*/ 	.short	(.L_13755 - .L_13754)
.L_13754:
        /*000c*/ 	.word	0x00000000
        /*0010*/ 	.short	0x0013
        /*0012*/ 	.short	0x0078
        /*0014*/ 	.byte	0x00, 0xf0, 0x11, 0x00


	//----- nvinfo : EIATTR_KPARAM_INFO
	.align		4
.L_13755:
        /*0018*/ 	.byte	0x04, 0x17
        /*001a*/ 	.short	(.L_13757 - .L_13756)
.L_13756:
        /*001c*/ 	.word	0x00000000
        /*0020*/ 	.short	0x0012
        /*0022*/ 	.short	0x0074
        /*0024*/ 	.byte	0x00, 0xf0, 0x11, 0x00


	//----- nvinfo : EIATTR_KPARAM_INFO
	.align		4
.L_13757:
        /*0028*/ 	.byte	0x04, 0x17
        /*002a*/ 	.short	(.L_13759 - .L_13758)
.L_13758:
        /*002c*/ 	.word	0x00000000
        /*0030*/ 	.short	0x0011
        /*0032*/ 	.short	0x0070
        /*0034*/ 	.byte	0x00, 0xf0, 0x11, 0x00


	//----- nvinfo : EIATTR_KPARAM_INFO
	.align		4
.L_13759:
        /*0038*/ 	.byte	0x04, 0x17
        /*003a*/ 	.short	(.L_13761 - .L_13760)
.L_13760:
        /*003c*/ 	.word	0x00000000
        /*0040*/ 	.short	0x0010
        /*0042*/ 	.short	0x006c
        /*0044*/ 	.byte	0x00, 0xf0, 0x11, 0x00


	//----- nvinfo : EIATTR_KPARAM_INFO
	.align		4
.L_13761:
        /*0048*/ 	.byte	0x04, 0x17
        /*004a*/ 	.short	(.L_13763 - .L_13762)
.L_13762:
        /*004c*/ 	.word	0x00000000
        /*0050*/ 	.short	0x000f
        /*0052*/ 	.short	0x0068
        /*0054*/ 	.byte	0x00, 0xf0, 0x11, 0x00


	//----- nvinfo : EIATTR_KPARAM_INFO
	.align		4
.L_13763:
        /*0058*/ 	.byte	0x04, 0x17
        /*005a*/ 	.short	(.L_13765 - .L_13764)
.L_13764:
        /*005c*/ 	.word	0x00000000
        /*0060*/ 	.short	0x000e
        /*0062*/ 	.short	0x0060
        /*0064*/ 	.byte	0x00, 0xf5, 0x21, 0x00


	//----- nvinfo : EIATTR_KPARAM_INFO
	.align		4
.L_13765:
        /*0068*/ 	.byte	0x04, 0x17
        /*006a*/ 	.short	(.L_13767 - .L_13766)
.L_13766:
        /*006c*/ 	.word	0x00000000
        /*0070*/ 	.short	0x000d
        /*0072*/ 	.short	0x0058
        /*0074*/ 	.byte	0x00, 0xf5, 0x21, 0x00


	//----- nvinfo : EIATTR_KPARAM_INFO
	.align		4
.L_13767:
        /*0078*/ 	.byte	0x04, 0x17
        /*007a*/ 	.short	(.L_13769 - .L_13768)
.L_13768:
        /*007c*/ 	.word	0x00000000
        /*0080*/ 	.short	0x000c
        /*0082*/ 	.short	0x0050
        /*0084*/ 	.byte	0x00, 0xf0, 0x11, 0x00


	//----- nvinfo : EIATTR_KPARAM_INFO
	.align		4
.L_13769:
        /*0088*/ 	.byte	0x04, 0x17
        /*008a*/ 	.short	(.L_13771 - .L_13770)
.L_13770:
        /*008c*/ 	.word	0x00000000
        /*0090*/ 	.short	0x000b
        /*0092*/ 	.short	0x004c
        /*0094*/ 	.byte	0x00, 0xf0, 0x11, 0x00


	//----- nvinfo : EIATTR_KPARAM_INFO
	.align		4
.L_13771:
        /*0098*/ 	.byte	0x04, 0x17
        /*009a*/ 	.short	(.L_13773 - .L_13772)
.L_13772:
        /*009c*/ 	.word	0x00000000
        /*00a0*/ 	.short	0x000a
        /*00a2*/ 	.short	0x0048
        /*00a4*/ 	.byte	0x00, 0xf0, 0x11, 0x00


	//----- nvinfo : EIATTR_KPARAM_INFO
	.align		4
.L_13773:
        /*00a8*/ 	.byte	0x04, 0x17
        /*00aa*/ 	.short	(.L_13775 - .L_13774)
.L_13774:
        /*00ac*/ 	.word	0x00000000
        /*00b0*/ 	.short	0x0009
        /*00b2*/ 	.short	0x0040
        /*00b4*/ 	.byte	0x00, 0xf5, 0x21, 0x00


	//----- nvinfo : EIATTR_KPARAM_INFO
	.align		4
.L_13775:
        /*00b8*/ 	.byte	0x04, 0x17
        /*00ba*/ 	.short	(.L_13777 - .L_13776)
.L_13776:
        /*00bc*/ 	.word	0x00000000
        /*00c0*/ 	.short	0x0008
        /*00c2*/ 	.short	0x0038
        /*00c4*/ 	.byte	0x00, 0xf0, 0x11, 0x00


	//----- nvinfo : EIATTR_KPARAM_INFO
	.align		4
.L_13777:
        /*00c8*/ 	.byte	0x04, 0x17
        /*00ca*/ 	.short	(.L_13779 - .L_13778)
.L_13778:
        /*00cc*/ 	.word	0x00000000
        /*00d0*/ 	.short	0x0007
        /*00d2*/ 	.short	0x0030
        /*00d4*/ 	.byte	0x00, 0xf5, 0x21, 0x00


	//----- nvinfo : EIATTR_KPARAM_INFO
	.align		4
.L_13779:
        /*00d8*/ 	.byte	0x04, 0x17
        /*00da*/ 	.short	(.L_13781 - .L_13780)
.L_13780:
        /*00dc*/ 	.word	0x00000000
        /*00e0*/ 	.short	0x0006
        /*00e2*/ 	.short	0x0028
        /*00e4*/ 	.byte	0x00, 0xf5, 0x21, 0x00


	//----- nvinfo : EIATTR_KPARAM_INFO
	.align		4
.L_13781:
        /*00e8*/ 	.byte	0x04, 0x17
        /*00ea*/ 	.short	(.L_13783 - .L_13782)
.L_13782:
        /*00ec*/ 	.word	0x00000000
        /*00f0*/ 	.short	0x0005
        /*00f2*/ 	.short	0x0024
        /*00f4*/ 	.byte	0x00, 0xf0, 0x11, 0x00


	//----- nvinfo : EIATTR_KPARAM_INFO
	.align		4
.L_13783:
        /*00f8*/ 	.byte	0x04, 0x17
        /*00fa*/ 	.short	(.L_13785 - .L_13784)
.L_13784:
        /*00fc*/ 	.word	0x00000000
        /*0100*/ 	.short	0x0004
        /*0102*/ 	.short	0x0020
        /*0104*/ 	.byte	0x00, 0xf0, 0x11, 0x00


	//----- nvinfo : EIATTR_KPARAM_INFO
	.align		4
.L_13785:
        /*0108*/ 	.byte	0x04, 0x17
        /*010a*/ 	.short	(.L_13787 - .L_13786)
.L_13786:
        /*010c*/ 	.word	0x00000000
        /*0110*/ 	.short	0x0003
        /*0112*/ 	.short	0x0018
        /*0114*/ 	.byte	0x00, 0xf5, 0x21, 0x00


	//----- nvinfo : EIATTR_KPARAM_INFO
	.align		4
.L_13787:
        /*0118*/ 	.byte	0x04, 0x17
        /*011a*/ 	.short	(.L_13789 - .L_13788)
.L_13788:
        /*011c*/ 	.word	0x00000000
        /*0120*/ 	.short	0x0002
        /*0122*/ 	.short	0x0010
        /*0124*/ 	.byte	0x00, 0xf5, 0x21, 0x00


	//----- nvinfo : EIATTR_KPARAM_INFO
	.align		4
.L_13789:
        /*0128*/ 	.byte	0x04, 0x17
        /*012a*/ 	.short	(.L_13791 - .L_13790)
.L_13790:
        /*012c*/ 	.word	0x00000000
        /*0130*/ 	.short	0x0001
        /*0132*/ 	.short	0x0008
        /*0134*/ 	.byte	0x00, 0xf5, 0x21, 0x00


	//----- nvinfo : EIATTR_KPARAM_INFO
	.align		4
.L_13791:
        /*0138*/ 	.byte	0x04, 0x17
        /*013a*/ 	.short	(.L_13793 - .L_13792)
.L_13792:
        /*013c*/ 	.word	0x00000000
        /*0140*/ 	.short	0x0000
        /*0142*/ 	.short	0x0000
        /*0144*/ 	.byte	0x00, 0xf5, 0x21, 0x00


	//----- nvinfo : EIATTR_SPARSE_MMA_MASK
	.align		4
.L_13793:
        /*0148*/ 	.byte	0x03, 0x50
        /*014a*/ 	.short	0x0000


	//----- nvinfo : EIATTR_MAXREG_COUNT
	.align		4
        /*014c*/ 	.byte	0x03, 0x1b
        /*014e*/ 	.short	0x00ff


	//----- nvinfo : EIATTR_NUM_BARRIERS
	.align		4
        /*0150*/ 	.byte	0x02, 0x4c
        /*0152*/ 	.byte	0x01
	.zero		1


	//----- nvinfo : EIATTR_EXTERNS
	.align		4
        /*0154*/ 	.byte	0x04, 0x0f
        /*0156*/ 	.short	(.L_13795 - .L_13794)


	//   ....[0]....
	.align		4
.L_13794:
        /*0158*/ 	.word	index@(__assertfail)


	//----- nvinfo : EIATTR_MERCURY_ISA_VERSION
	.align		4
.L_13795:
        /*015c*/ 	.byte	0x03, 0x5f
        /*015e*/ 	.short	0x0101


	//----- nvinfo : EIATTR_COOP_GROUP_MASK_REGIDS
	.align		4
        /*0160*/ 	.byte	0x04, 0x29
        /*0162*/ 	.short	(.L_13797 - .L_13796)


	//   ....[0]....
.L_13796:
        /*0164*/ 	.word	0xffffffff


	//   ....[1]....
        /*0168*/ 	.word	0xffffffff


	//   ....[2]....
        /*016c*/ 	.word	0xffffffff


	//   ....[3]....
        /*0170*/ 	.word	0xffffffff


	//   ....[4]....
        /*0174*/ 	.word	0xffffffff


	//   ....[5]....
        /*0178*/ 	.word	0xffffffff


	//   ....[6]....
        /*017c*/ 	.word	0xffffffff


	//   ....[7]....
        /*0180*/ 	.word	0xffffffff


	//   ....[8]....
        /*0184*/ 	.word	0xffffffff


	//   ....[9]....
        /*0188*/ 	.word	0xffffffff


	//   ....[10]....
        /*018c*/ 	.word	0xffffffff


	//   ....[11]....
        /*0190*/ 	.word	0xffffffff


	//   ....[12]....
        /*0194*/ 	.word	0xffffffff


	//   ....[13]....
        /*0198*/ 	.word	0xffffffff


	//   ....[14]....
        /*019c*/ 	.word	0xffffffff


	//   ....[15]....
        /*01a0*/ 	.word	0x0500000f


	//   ....[16]....
        /*01a4*/ 	.word	0x0500000f


	//   ....[17]....
        /*01a8*/ 	.word	0x0500000f


	//   ....[18]....
        /*01ac*/ 	.word	0x0500000f


	//----- nvinfo : EIATTR_COOP_GROUP_INSTR_OFFSETS
	.align		4
.L_13797:
        /*01b0*/ 	.byte	0x04, 0x28
        /*01b2*/ 	.short	(.L_13799 - .L_13798)


	//   ....[0]....
.L_13798:
        /*01b4*/ 	.word	0x00000270


	//   ....[1]....
        /*01b8*/ 	.word	0x00000290


	//   ....[2]....
        /*01bc*/ 	.word	0x000002b0


	//   ....[3]....
        /*01c0*/ 	.word	0x000002d0


	//   ....[4]....
        /*01c4*/ 	.word	0x000003e0


	//   ....[5]....
        /*01c8*/ 	.word	0x00000400


	//   ....[6]....
        /*01cc*/ 	.word	0x00000420


	//   ....[7]....
        /*01d0*/ 	.word	0x00001250


	//   ....[8]....
        /*01d4*/ 	.word	0x00001280


	//   ....[9]....
        /*01d8*/ 	.word	0x000012a0


	//   ....[10]....
        /*01dc*/ 	.word	0x000012c0


	//   ....[11]....
        /*01e0*/ 	.word	0x000012e0


	//   ....[12]....
        /*01e4*/ 	.word	0x00001330


	//   ....[13]....
        /*01e8*/ 	.word	0x00001350


	//   ....[14]....
        /*01ec*/ 	.word	0x00001370


	//   ....[15]....
        /*01f0*/ 	.word	0x000021f0


	//   ....[16]....
        /*01f4*/ 	.word	0x00002250


	//   ....[17]....
        /*01f8*/ 	.word	0x000022b0


	//   ....[18]....
        /*01fc*/ 	.word	0x00002310


	//----- nvinfo : EIATTR_VRC_CTA_INIT_COUNT
	.align		4
.L_13799:
        /*0200*/ 	.byte	0x02, 0x4a
	.zero		1
	.zero		1


	//----- nvinfo : EIATTR_SYSCALL_OFFSETS
	.align		4
        /*0204*/ 	.byte	0x04, 0x46
        /*0206*/ 	.short	(.L_13801 - .L_13800)


	//   ....[0]....
.L_13800:
        /*0208*/ 	.word	0x00000220


	//----- nvinfo : EIATTR_EXIT_INSTR_OFFSETS
	.align		4
.L_13801:
        /*020c*/ 	.byte	0x04, 0x1c
        /*020e*/ 	.short	(.L_13803 - .L_13802)


	//   ....[0]....
.L_13802:
        /*0210*/ 	.word	0x00002000


	//   ....[1]....
        /*0214*/ 	.word	0x00002060


	//   ....[2]....
        /*0218*/ 	.word	0x000021a0


	//----- nvinfo : EIATTR_CRS_STACK_SIZE
	.align		4
.L_13803:
        /*021c*/ 	.byte	0x04, 0x1e
        /*021e*/ 	.short	(.L_13805 - .L_13804)
.L_13804:
        /*0220*/ 	.word	0x00000000


	//----- nvinfo : EIATTR_CBANK_PARAM_SIZE
	.align		4
.L_13805:
        /*0224*/ 	.byte	0x03, 0x19
        /*0226*/ 	.short	0x007c


	//----- nvinfo : EIATTR_PARAM_CBANK
	.align		4
        /*0228*/ 	.byte	0x04, 0x0a
        /*022a*/ 	.short	(.L_13807 - .L_13806)
	.align		4
.L_13806:
        /*022c*/ 	.word	index@(.nv.constant0._ZN4vllm25paged_attention_v1_kernelI13__nv_bfloat16hLi80ELi16ELi128ELNS_18Fp8KVCacheDataTypeE1ELb0EEEvPT_PKS3_PKT0_S9_ifPKiSB_iPKfiiiSD_SD_iiiii)
        /*0230*/ 	.short	0x0380
        /*0232*/ 	.short	0x007c


	//----- nvinfo : EIATTR_SW_WAR
	.align		4
.L_13807:
        /*0234*/ 	.byte	0x04, 0x36
        /*0236*/ 	.short	(.L_13809 - .L_13808)
.L_13808:
        /*0238*/ 	.word	0x00000008
.L_13809:


//--------------------- .nv.info._ZN4vllm25paged_attention_v1_kernelI13__nv_bfloat16hLi64ELi16ELi128ELNS_18Fp8KVCacheDataTypeE1ELb0EEEvPT_PKS3_PKT0_S9_ifPKiSB_iPKfiiiSD_SD_iiiii --------------------------
	.section	.nv.info._ZN4vllm25paged_attention_v1_kernelI13__nv_bfloat16hLi64ELi16ELi128ELNS_18Fp8KVCacheDataTypeE1ELb0EEEvPT_PKS3_PKT0_S9_ifPKiSB_iPKfiiiSD_SD_iiiii,"",@"SHT_CUDA_INFO"
	.sectionflags	@""
	.align	4


	//----- nvinfo : EIATTR_CUDA_API_VERSION
	.align		4
        /*0000*/ 	.byte	0x04, 0x37
        /*0002*/ 	.short	(.L_13811 - .L_13810)
.L_13810:
        /*0004*/ 	.word	0x00000082


	//----- nvinfo : EIATTR_KPARAM_INFO
	.align		4
.L_13811:
        /*0008*/ 	.byte	0x04, 0x17
        /*000a*/ 	.short	(.L_13813 - .L_13812)
.L_13812:
        /*000c*/ 	.word	0x00000000
        /*0010*/ 	.short	0x0013
        /*0012*/ 	.short	0x0078
        /*0014*/ 	.byte	0x00, 0xf0, 0x11, 0x00


	//----- nvinfo : EIATTR_KPARAM_INFO
	.align		4
.L_13813:
        /*0018*/ 	.byte	0x04, 0x17
        /*001a*/ 	.short	(.L_13815 - .L_13814)
.L_13814:
        /*001c*/ 	.word	0x00000000
        /*0020*/ 	.short	0x0012
        /*0022*/ 	.short	0x0074
        /*0024*/ 	.byte	0x00, 0xf0, 0x11, 0x00


	//----- nvinfo : EIATTR_KPARAM_INFO
	.align		4
.L_13815:
        /*0028*/ 	.byte	0x04, 0x17
        /*002a*/ 	.short	(.L_13817 - .L_13816)
.L_13816:
        /*002c*/ 	.word	0x00000000
        /*0030*/ 	.short	0x0011
        /*0032*/ 	.short	0x0070
        /*0034*/ 	.byte	0x00, 0xf0, 0x11, 0x00


	//----- nvinfo : EIATTR_KPARAM_INFO
	.align		4
.L_13817:
        /*0038*/ 	.byte	0x04, 0x17
        /*003a*/ 	.short	(.L_13819 - .L_13818)
.L_13818:
        /*003c*/ 	.word	0x00000000
        /*0040*/ 	.short	0x0010
        /*0042*/ 	.short	0x006c
        /*0044*/ 	.byte	0x00, 0xf0, 0x11, 0x00


	//----- nvinfo : EIATTR_KPARAM_INFO
	.align		4
.L_13819:
        /*0048*/ 	.byte	0x04, 0x17
        /*004a*/ 	.short	(.L_13821 - .L_13820)
.L_13820:
        /*004c*/ 	.word	0x00000000
        /*0050*/ 	.short	0x000f
        /*0052*/ 	.short	0x0068
        /*0054*/ 	.byte	0x00, 0xf0, 0x11, 0x00


	//----- nvinfo : EIATTR_KPARAM_INFO
	.align		4
.L_13821:
        /*0058*/ 	.byte	0x04, 0x17
        /*005a*/ 	.short	(.L_13823 - .L_13822)
.L_13822:
        /*005c*/ 	.word	0x00000000
        /*0060*/ 	.short	0x000e
        /*0062*/ 	.short	0x0060
        /*0064*/ 	.byte	0x00, 0xf5, 0x21, 0x00


	//----- nvinfo : EIATTR_KPARAM_INFO
	.align		4
.L_13823:
        /*0068*/ 	.byte	0x04, 0x17
        /*006a*/ 	.short	(.L_13825 - .L_13824)
.L_13824:
        /*006c*/ 	.word	0x00000000
        /*0070*/ 	.short	0x000d
        /*0072*/ 	.short	0x0058
        /*0074*/ 	.byte	0x00, 0xf5, 0x21, 0x00


	//----- nvinfo : EIATTR_KPARAM_INFO
	.align		4
.L_13825:
        /*0078*/ 	.byte	0x04, 0x17
        /*007a*/ 	.short	(.L_13827 - .L_13826)
.L_13826:
        /*007c*/ 	.word	0x00000000
        /*0080*/ 	.short	0x000c
        /*0082*/ 	.short	0x0050
        /*0084*/ 	.byte	0x00, 0xf0, 0x11, 0x00


	//----- nvinfo : EIATTR_KPARAM_INFO
	.align		4
.L_13827:
        /*0088*/ 	.byte	0x04, 0x17
        /*008a*/ 	.short	(.L_13829 - .L_13828)
.L_13828:
        /*008c*/ 	.word	0x00000000
        /*0090*/ 	.short	0x000b
        /*0092*/ 	.short	0x004c
        /*0094*/ 	.byte	0x00, 0xf0, 0x11, 0x00


	//----- nvinfo : EIATTR_KPARAM_INFO
	.align		4
.L_13829:
        /*0098*/ 	.byte	0x04, 0x17
        /*009a*/ 	.short	(.L_13831 - .L_13830)
.L_13830:
        /*009c*/ 	.word	0x00000000
        /*00a0*/ 	.short	0x000a
        /*00a2*/ 	.short	0x0048
        /*00a4*/ 	.byte	0x00, 0xf0, 0x11, 0x00


	//----- nvinfo : EIATTR_KPARAM_INFO
	.align		4
.L_13831:
        /*00a8*/ 	.byte	0x04, 0x17
        /*00aa*/ 	.short	(.L_13833 - .L_13832)
.L_13832:
        /*00ac*/ 	.word	0x00000000
        /*00b0*/ 	.short	0x0009
        /*00b2*/ 	.short	0x0040
        /*00b4*/ 	.byte	0x00, 0xf5, 0x21, 0x00


	//----- nvinfo : EIATTR_KPARAM_INFO
	.align		4
.L_13833:
        /*00b8*/ 	.byte	0x04, 0x17
        /*00ba*/ 	.short	(.L_13835 - .L_13834)
.L_13834:
        /*00bc*/ 	.word	0x00000000
        /*00c0*/ 	.short	0x0008
        /*00c2*/ 	.short	0x0038
        /*00c4*/ 	.byte	0x00, 0xf0, 0x11, 0x00


	//----- nvinfo : EIATTR_KPARAM_INFO
	.align		4
.L_13835:
        /*00c8*/ 	.byte	0x04, 0x17
        /*00ca*/ 	.short	(.L_13837 - .L_13836)
.L_13836:
        /*00cc*/ 	.word	0x00000000
        /*00d0*/ 	.short	0x0007
        /*00d2*/ 	.short	0x0030
        /*00d4*/ 	.byte	0x00, 0xf5, 0x21, 0x00


	//----- nvinfo : EIATTR_KPARAM_INFO
	.align		4
.L_13837:
        /*00d8*/ 	.byte	0x04, 0x17
        /*00da*/ 	.short	(.L_13839 - .L_13838)
.L_13838:
        /*00dc*/ 	.word	0x00000000
        /*00e0*/ 	.short	0x0006
        /*00e2*/ 	.short	0x0028
        /*00e4*/ 	.byte	0x00, 0xf5, 0x21, 0x00


	//----- nvinfo : EIATTR_KPARAM_INFO
	.align		4
.L_13839:
        /*00e8*/ 	.byte	0x04, 0x17
        /*00ea*/ 	.short	(.L_13841 - .L_13840)
.L_13840:
        /*00ec*/ 	.word	0x00000000
        /*00f0*/ 	.short	0x0005
        /*00f2*/ 	.short	0x0024
        /*00f4*/ 	.byte	0x00, 0xf0, 0x11, 0x00


	//----- nvinfo : EIATTR_KPARAM_INFO
	.align		4
.L_13841:
        /*00f8*/ 	.byte	0x04, 0x17
        /*00fa*/ 	.short	(.L_13843 - .L_13842)
.L_13842:
        /*00fc*/ 	.word	0x00000000
        /*0100*/ 	.short	0x0004
        /*0102*/ 	.short	0x0020
        /*0104*/ 	.byte	0x00, 0xf0, 0x11, 0x00


	//----- nvinfo : EIATTR_KPARAM_INFO
	.align		4
.L_13843:
        /*0108*/ 	.byte	0x04, 0x17
        /*010a*/ 	.short	(.L_13845 - .L_13844)
.L_13844:
        /*010c*/ 	.word	0x00000000
        /*0110*/ 	.short	0x0003
        /*0112*/ 	.short	0x0018
        /*0114*/ 	.byte	0x00, 0xf5, 0x21, 0x00


	//----- nvinfo : EIATTR_KPARAM_INFO
	.align		4
.L_13845:
        /*0118*/ 	.byte	0x04, 0x17
        /*011a*/ 	.short	(.L_13847 - .L_13846)
.L_13846:
        /*011c*/ 	.word	0x00000000
        /*0120*/ 	.short	0x0002
        /*0122*/ 	.short	0x0010
        /*0124*/ 	.byte	0x00, 0xf5, 0x21, 0x00


	//----- nvinfo : EIATTR_KPARAM_INFO
	.align		4
.L_13847:
        /*0128*/ 	.byte	0x04, 0x17
        /*012a*/ 	.short	(.L_13849 - .L_13848)
.L_13848:
        /*012c*/ 	.word	0x00000000
        /*0130*/ 	.short	0x0001
        /*0132*/ 	.short	0x0008
        /*0134*/ 	.byte	0x00, 0xf5, 0x21, 0x00


	//----- nvinfo : EIATTR_KPARAM_INFO
	.align		4
.L_13849:
        /*0138*/ 	.byte	0x04, 0x17
        /*013a*/ 	.short	(.L_13851 - .L_13850)
.L_13850:
        /*013c*/ 	.word	0x00000000
        /*0140*/ 	.short	0x0000
        /*0142*/ 	.short	0x0000
        /*0144*/ 	.byte	0x00, 0xf5, 0x21, 0x00


	//----- nvinfo : EIATTR_SPARSE_MMA_MASK
	.align		4
.L_13851:
        /*0148*/ 	.byte	0x03, 0x50
        /*014a*/ 	.short	0x0000


	//----- nvinfo : EIATTR_MAXREG_COUNT
	.align		4
        /*014c*/ 	.byte	0x03, 0x1b
        /*014e*/ 	.short	0x00ff


	//----- nvinfo : EIATTR_NUM_BARRIERS
	.align		4
        /*0150*/ 	.byte	0x02, 0x4c
        /*0152*/ 	.byte	0x01
	.zero		1


	//----- nvinfo : EIATTR_EXTERNS
	.align		4
        /*0154*/ 	.byte	0x04, 0x0f
        /*0156*/ 	.short	(.L_13853 - .L_13852)


	//   ....[0]....
	.align		4
.L_13852:
        /*0158*/ 	.word	index@(__assertfail)


	//----- nvinfo : EIATTR_MERCURY_ISA_VERSION
	.align		4
.L_13853:
        /*015c*/ 	.byte	0x03, 0x5f
        /*015e*/ 	.short	0x0101


	//----- nvinfo : EIATTR_COOP_GROUP_MASK_REGIDS
	.align		4
        /*0160*/ 	.byte	0x04, 0x29
        /*0162*/ 	.short	(.L_13855 - .L_13854)


	//   ....[0]....
.L_13854:
        /*0164*/ 	.word	0xffffffff


	//   ....[1]....
        /*0168*/ 	.word	0xffffffff


	//   ....[2]....
        /*016c*/ 	.word	0xffffffff


	//   ....[3]....
        /*0170*/ 	.word	0xffffffff


	//   ....[4]....
        /*0174*/ 	.word	0xffffffff


	//   ....[5]....
        /*0178*/ 	.word	0xffffffff


	//   ....[6]....
        /*017c*/ 	.word	0xffffffff


	//   ....[7]....
        /*0180*/ 	.word	0xffffffff


	//   ....[8]....
        /*0184*/ 	.word	0xffffffff


	//   ....[9]....
        /*0188*/ 	.word	0xffffffff


	//   ....[10]....
        /*018c*/ 	.word	0xffffffff


	//   ....[11]....
        /*0190*/ 	.word	0xffffffff


	//   ....[12]....
        /*0194*/ 	.word	0xffffffff


	//   ....[13]....
        /*0198*/ 	.word	0xffffffff


	//   ....[14]....
        /*019c*/ 	.word	0xffffffff


	//   ....[15]....
        /*01a0*/ 	.word	0x0500000f


	//   ....[16]....
        /*01a4*/ 	.word	0x0500000f


	//   ....[17]....
        /*01a8*/ 	.word	0x0500000f


	//   ....[18]....
        /*01ac*/ 	.word	0x0500000f


	//----- nvinfo : EIATTR_COOP_GROUP_INSTR_OFFSETS
	.align		4
.L_13855:
        /*01b0*/ 	.byte	0x04, 0x28
        /*01b2*/ 	.short	(.L_13857 - .L_13856)


	//   ....[0]....
.L_13856:
        /*01b4*/ 	.word	0x00000270


	//   ....[1]....
        /*01b8*/ 	.word	0x00000290


	//   ....[2]....
        /*01bc*/ 	.word	0x000002b0


	//   ....[3]....
        /*01c0*/ 	.word	0x000002d0


	//   ....[4]....
        /*01c4*/ 	.word	0x000003e0


	//   ....[5]....
        /*01c8*/ 	.word	0x00000400


	//   ....[6]....
        /*01cc*/ 	.word	0x00000420


	//   ....[7]....
        /*01d0*/ 	.word	0x00001250


	//   ....[8]....
        /*01d4*/ 	.word	0x00001280


	//   ....[9]....
        /*01d8*/ 	.word	0x000012a0


	//   ....[10]....
        /*01dc*/ 	.word	0x000012c0


	//   ....[11]....
        /*01e0*/ 	.word	0x000012e0


	//   ....[12]....
        /*01e4*/ 	.word	0x00001330


	//   ....[13]....
        /*01e8*/ 	.word	0x00001350


	//   ....[14]....
        /*01ec*/ 	.word	0x00001370


	//   ....[15]....
        /*01f0*/ 	.word	0x00002110


	//   ....[16]....
        /*01f4*/ 	.word	0x00002170


	//   ....[17]....
        /*01f8*/ 	.word	0x000021d0


	//   ....[18]....
        /*01fc*/ 	.word	0x00002230


	//----- nvinfo : EIATTR_VRC_CTA_INIT_COUNT
	.align		4
.L_13857:
        /*0200*/ 	.byte	0x02, 0x4a
	.zero		1
	.zero		1


	//----- nvinfo : EIATTR_SYSCALL_OFFSETS
	.align		4
        /*0204*/ 	.byte	0x04, 0x46
        /*0206*/ 	.short	(.L_13859 - .L_13858)


	//   ....[0]....
.L_13858:
        /*0208*/ 	.word	0x00000220


	//----- nvinfo : EIATTR_EXIT_INSTR_OFFSETS
	.align		4
.L_13859:
        /*020c*/ 	.byte	0x04, 0x1c
        /*020e*/ 	.short	(.L_13861 - .L_13860)


	//   ....[0]....
.L_13860:
        /*0210*/ 	.word	0x00001f00


	//   ....[1]....
        /*0214*/ 	.word	0x00001f60


	//   ....[2]....
        /*0218*/ 	.word	0x000020c0


	//----- nvinfo : EIATTR_CRS_STACK_SIZE
	.align		4
.L_13861:
        /*021c*/ 	.byte	0x04, 0x1e
        /*021e*/ 	.short	(.L_13863 - .L_13862)
.L_13862:
        /*0220*/ 	.word	0x00000000


	//----- nvinfo : EIATTR_CBANK_PARAM_SIZE
	.align		4
.L_13863:
        /*0224*/ 	.byte	0x03, 0x19
        /*0226*/ 	.short	0x007c


	//----- nvinfo : EIATTR_PARAM_CBANK
	.align		4
        /*0228*/ 	.byte	0x04, 0x0a
        /*022a*/ 	.short	(.L_13865 - .L_13864)
	.align		4
.L_13864:
        /*022c*/ 	.word	index@(.nv.constant0._ZN4vllm25paged_attention_v1_kernelI13__nv_bfloat16hLi64ELi16ELi128ELNS_18Fp8KVCacheDataTypeE1ELb0EEEvPT_PKS3_PKT0_S9_ifPKiSB_iPKfiiiSD_SD_iiiii)
        /*0230*/ 	.short	0x0380
        /*0232*/ 	.short	0x007c


	//----- nvinfo : EIATTR_SW_WAR
	.align		4
.L_13865:
        /*0234*/ 	.byte	0x04, 0x36
        /*0236*/ 	.short	(.L_13867 - .L_13866)
.L_13866:
        /*0238*/ 	.word	0x00000008
.L_13867:


//--------------------- .nv.info._ZN4vllm25paged_attention_v1_kernelI13__nv_bfloat16hLi32ELi16ELi128ELNS_18Fp8KVCacheDataTypeE1ELb0EEEvPT_PKS3_PKT0_S9_ifPKiSB_iPKfiiiSD_SD_iiiii --------------------------
	.section	.nv.info._ZN4vllm25paged_attention_v1_kernelI13__nv_bfloat16hLi32ELi16ELi128ELNS_18Fp8KVCacheDataTypeE1ELb0EEEvPT_PKS3_PKT0_S9_ifPKiSB_iPKfiiiSD_SD_iiiii,"",@"SHT_CUDA_INFO"
	.sectionflags	@""
	.align	4


	//----- nvinfo : EIATTR_CUDA_API_VERSION
	.align		4
        /*0000*/ 	.byte	0x04, 0x37
        /*0002*/ 	.short	(.L_13869 - .L_13868)
.L_13868:
        /*0004*/ 	.word	0x00000082


	//----- nvinfo : EIATTR_KPARAM_INFO
	.align		4
.L_13869:
        /*0008*/ 	.byte	0x04, 0x17
        /*000a*/ 	.short	(.L_13871 - .L_13870)
.L_13870:
        /*000c*/ 	.word	0x00000000
        /*0010*/ 	.short	0x0013
        /*0012*/ 	.short	0x0078
        /*0014*/ 	.byte	0x00, 0xf0, 0x11, 0x00


	//----- nvinfo : EIATTR_KPARAM_INFO
	.align		4
.L_13871:
        /*0018*/ 	.byte	0x04, 0x17
        /*001a*/ 	.short	(.L_13873 - .L_13872)
.L_13872:
        /*001c*/ 	.word	0x00000000
        /*0020*/ 	.short	0x0012
        /*0022*/ 	.short	0x0074
        /*0024*/ 	.byte	0x00, 0xf0, 0x11, 0x00


	//----- nvinfo : EIATTR_KPARAM_INFO
	.align		4
.L_13873:
        /*0028*/ 	.byte	0x04, 0x17
        /*002a*/ 	.short	(.L_13875 - .L_13874)
.L_13874:
        /*002c*/ 	.word	0x00000000
        /*0030*/ 	.short	0x0011
        /*0032*/ 	.short	0x0070
        /*0034*/ 	.byte	0x00, 0xf0, 0x11, 0x00


	//----- nvinfo : EIATTR_KPARAM_INFO
	.align		4
.L_13875:
        /*0038*/ 	.byte	0x04, 0x17
        /*003a*/ 	.short	(.L_13877 - .L_13876)
.L_13876:
        /*003c*/ 	.word	0x00000000
        /*0040*/ 	.short	0x0010
        /*0042*/ 	.short	0x006c
        /*0044*/ 	.byte	0x00, 0xf0, 0x11, 0x00


	//----- nvinfo : EIATTR_KPARAM_INFO
	.align		4
.L_13877:
        /*0048*/ 	.byte	0x04, 0x17
        /*004a*/ 	.short	(.L_13879 - .L_13878)
.L_13878:
        /*004c*/ 	.word	0x00000000
        /*0050*/ 	.short	0x000f
        /*0052*/ 	.short	0x0068
        /*0054*/ 	.byte	0x00, 0xf0, 0x11, 0x00


	//----- nvinfo : EIATTR_KPARAM_INFO
	.align		4
.L_13879:
        /*0058*/ 	.byte	0x04, 0x17
        /*005a*/ 	.short	(.L_13881 - .L_13880)
.L_13880:
        /*005c*/ 	.word	0x00000000
        /*0060*/ 	.short	0x000e
        /*0062*/ 	.short	0x0060
        /*0064*/ 	.byte	0x00, 0xf5, 0x21, 0x00


	//----- nvinfo : EIATTR_KPARAM_INFO
	.align		4
.L_13881:
        /*0068*/ 	.byte	0x04, 0x17
        /*006a*/ 	.short	(.L_13883 - .L_13882)
.L_13882:
        /*006c*/ 	.word	0x00000000
        /*0070*/ 	.short	0x000d
        /*0072*/ 	.short	0x0058
        /*0074*/ 	.byte	0x00, 0xf5, 0x21, 0x00


	//----- nvinfo : EIATTR_KPARAM_INFO
	.align		4
.L_13883:
        /*0078*/ 	.byte	0x04, 0x17
        /*007a*/ 	.short	(.L_13885 - .L_13884)
.L_13884:
        /*007c*/ 	.word	0x00000000
        /*0080*/ 	.short	0x000c
        /*0082*/ 	.short	0x0050
        /*0084*/ 	.byte	0x00, 0xf0, 0x11, 0x00


	//----- nvinfo : EIATTR_KPARAM_INFO
	.align		4
.L_13885:
        /*0088*/ 	.byte	0x04, 0x17
        /*008a*/ 	.short	(.L_13887 - .L_13886)
.L_13886:
        /*008c*/ 	.word	0x00000000
        /*0090*/ 	.short	0x000b
        /*0092*/ 	.short	0x004c
        /*0094*/ 	.byte	0x00, 0xf0, 0x11, 0x00


	//----- nvinfo : EIATTR_KPARAM_INFO
	.align		4
.L_13887:
        /*0098*/ 	.byte	0x04, 0x17
        /*009a*/ 	.short	(.L_13889 - .L_13888)
.L_13888:
        /*009c*/ 	.word	0x00000000
        /*00a0*/ 	.short	0x000a
        /*00a2*/ 	.short	0x0048
        /*00a4*/ 	.byte	0x00, 0xf0, 0x11, 0x00


	//----- nvinfo : EIATTR_KPARAM_INFO
	.align		4
.L_13889:
        /*00a8*/ 	.byte	0x04, 0x17
        /*00aa*/ 	.short	(.L_13891 - .L_13890)
.L_13890:
        /*00ac*/ 	.word	0x00000000
        /*00b0*/ 	.short	0x0009
        /*00b2*/ 	.short	0x0040
        /*00b4*/ 	.byte	0x00, 0xf5, 0x21, 0x00


	//----- nvinfo : EIATTR_KPARAM_INFO
	.align		4
.L_13891:
        /*00b8*/ 	.byte	0x04, 0x17
        /*00ba*/ 	.short	(.L_13893 - .L_13892)
.L_13892:
        /*00bc*/ 	.word	0x00000000
        /*00c0*/ 	.short	0x0008
        /*00c2*/ 	.short	0x0038
        /*00c4*/ 	.byte	0x00, 0xf0, 0x11, 0x00


	//----- nvinfo : EIATTR_KPARAM_INFO
	.align		4
.L_13893:
        /*00c8*/ 	.byte	0x04, 0x17
        /*00ca*/ 	.short	(.L_13895 - .L_13894)
.L_13894:
        /*00cc*/ 	.word	0x00000000
        /*00d0*/ 	.short	0x0007
        /*00d2*/ 	.short	0x0030
        /*00d4*/ 	.byte	0x00, 0xf5, 0x21, 0x00


	//----- nvinfo : EIATTR_KPARAM_INFO
	.align		4
.L_13895:
        /*00d8*/ 	.byte	0x04, 0x17
        /*00da*/ 	.short	(.L_13897 - .L_13896)
.L_13896:
        /*00dc*/ 	.word	0x00000000
        /*00e0*/ 	.short	0x0006
        /*00e2*/ 	.short	0x0028
        /*00e4*/ 	.byte	0x00, 0xf5, 0x21, 0x00


	//----- nvinfo : EIATTR_KPARAM_INFO
	.align		4
.L_13897:
        /*00e8*/ 	.byte	0x04, 0x17
        /*00ea*/ 	.short	(.L_13899 - .L_13898)
.L_13898:
        /*00ec*/ 	.word	0x00000000
        /*00f0*/ 	.short	0x0005
        /*00f2*/ 	.short	0x0024
        /*00f4*/ 	.byte	0x00, 0xf0, 0x11, 0x00


	//----- nvinfo : EIATTR_KPARAM_INFO
	.align		4
.L_13899:
        /*00f8*/ 	.byte	0x04, 0x17
        /*00fa*/ 	.short	(.L_13901 - .L_13900)
.L_13900:
        /*00fc*/ 	.word	0x00000000
        /*0100*/ 	.short	0x0004
        /*0102*/ 	.short	0x0020
        /*0104*/ 	.byte	0x00, 0xf0, 0x11, 0x00


	//----- nvinfo : EIATTR_KPARAM_INFO
	.align		4
.L_13901:
        /*0108*/ 	.byte	0x04, 0x17
        /*010a*/ 	.short	(.L_13903 - .L_13902)
.L_13902:
        /*010c*/ 	.word	0x00000000
        /*0110*/ 	.short	0x0003
        /*0112*/ 	.short	0x0018
        /*0114*/ 	.byte	0x00, 0xf5, 0x21, 0x00


	//----- nvinfo : EIATTR_KPARAM_INFO
	.align		4
.L_13903:
        /*0118*/ 	.byte	0x04, 0x17
        /*011a*/ 	.short	(.L_13905 - .L_13904)
.L_13904:
        /*011c*/ 	.word	0x00000000
        /*0120*/ 	.short	0x0002
        /*0122*/ 	.short	0x0010
        /*0124*/ 	.byte	0x00, 0xf5, 0x21, 0x00


	//----- nvinfo : EIATTR_KPARAM_INFO
	.align		4
.L_13905:
        /*0128*/ 	.byte	0x04, 0x17
        /*012a*/ 	.short	(.L_13907 - .L_13906)
.L_13906:
        /*012c*/ 	.word	0x00000000
        /*0130*/ 	.short	0x0001
        /*0132*/ 	.short	0x0008
        /*0134*/ 	.byte	0x00, 0xf5, 0x21, 0x00


	//----- nvinfo : EIATTR_KPARAM_INFO
	.align		4
.L_13907:
        /*0138*/ 	.byte	0x04, 0x17
        /*013a*/ 	.short	(.L_13909 - .L_13908)
.L_13908:
        /*013c*/ 	.word	0x00000000
        /*0140*/ 	.short	0x0000
        /*0142*/ 	.short	0x0000
        /*0144*/ 	.byte	0x00, 0xf5, 0x21, 0x00


	//----- nvinfo : EIATTR_SPARSE_MMA_MASK
	.align		4
.L_13909:
        /*0148*/ 	.byte	0x03, 0x50
        /*014a*/ 	.short	0x0000


	//----- nvinfo : EIATTR_MAXREG_COUNT
	.align		4
        /*014c*/ 	.byte	0x03, 0x1b
        /*014e*/ 	.short	0x00ff


	//----- nvinfo : EIATTR_NUM_BARRIERS
	.align		4
        /*0150*/ 	.byte	0x02, 0x4c
        /*0152*/ 	.byte	0x01
	.zero		1


	//----- nvinfo : EIATTR_EXTERNS
	.align		4
        /*0154*/ 	.byte	0x04, 0x0f
        /*0156*/ 	.short	(.L_13911 - .L_13910)


	//   ....[0]....
	.align		4
.L_13910:
        /*0158*/ 	.word	index@(__assertfail)


	//----- nvinfo : EIATTR_MERCURY_ISA_VERSION
	.align		4
.L_13911:
        /*015c*/ 	.byte	0x03, 0x5f
        /*015e*/ 	.short	0x0101


	//----- nvinfo : EIATTR_COOP_GROUP_MASK_REGIDS
	.align		4
        /*0160*/ 	.byte	0x04, 0x29
        /*0162*/ 	.short	(.L_13913 - .L_13912)


	//   ....[0]....
.L_13912:
        /*0164*/ 	.word	0xffffffff


	//   ....[1]....
        /*0168*/ 	.word	0xffffffff


	//   ....[2]....
        /*016c*/ 	.word	0xffffffff


	//   ....[3]....
        /*0170*/ 	.word	0xffffffff


	//   ....[4]....
        /*0174*/ 	.word	0xffffffff


	//   ....[5]....
        /*0178*/ 	.word	0xffffffff


	//   ....[6]....
        /*017c*/ 	.word	0xffffffff


	//   ....[7]....
        /*0180*/ 	.word	0xffffffff


	//   ....[8]....
        /*0184*/ 	.word	0xffffffff


	//   ....[9]....
        /*0188*/ 	.word	0xffffffff


	//   ....[10]....
        /*018c*/ 	.word	0xffffffff


	//   ....[11]....
        /*0190*/ 	.word	0xffffffff


	//   ....[12]....
        /*0194*/ 	.word	0xffffffff


	//   ....[13]....
        /*0198*/ 	.word	0xffffffff


	//   ....[14]....
        /*019c*/ 	.word	0xffffffff


	//   ....[15]....
        /*01a0*/ 	.word	0x0500000f


	//   ....[16]....
        /*01a4*/ 	.word	0x0500000f


	//   ....[17]....
        /*01a8*/ 	.word	0x0500000f


	//   ....[18]....
        /*01ac*/ 	.word	0x0500000f


	//----- nvinfo : EIATTR_COOP_GROUP_INSTR_OFFSETS
	.align		4
.L_13913:
        /*01b0*/ 	.byte	0x04, 0x28
        /*01b2*/ 	.short	(.L_13915 - .L_13914)


	//   ....[0]....
.L_13914:
        /*01b4*/ 	.word	0x00000270


	//   ....[1]....
        /*01b8*/ 	.word	0x00000290


	//   ....[2]....
        /*01bc*/ 	.word	0x000002b0


	//   ....[3]....
        /*01c0*/ 	.word	0x000002d0


	//   ....[4]....
        /*01c4*/ 	.word	0x000003d0


	//   ....[5]....
        /*01c8*/ 	.word	0x000003f0


	//   ....[6]....
        /*01cc*/ 	.word	0x00000420


	//   ....[7]....
        /*01d0*/ 	.word	0x00001250


	//   ....[8]....
        /*01d4*/ 	.word	0x00001280


	//   ....[9]....
        /*01d8*/ 	.word	0x000012a0


	//   ....[10]....
        /*01dc*/ 	.word	0x000012c0


	//   ....[11]....
        /*01e0*/ 	.word	0x000012e0


	//   ....[12]....
        /*01e4*/ 	.word	0x00001330


	//   ....[13]....
        /*01e8*/ 	.word	0x00001350


	//   ....[14]....
        /*01ec*/ 	.word	0x00001370


	//   ....[15]....
        /*01f0*/ 	.word	0x00002000


	//   ....[16]....
        /*01f4*/ 	.word	0x00002060


	//   ....[17]....
        /*01f8*/ 	.word	0x000020c0


	//   ....[18]....
        /*01fc*/ 	.word	0x00002120


	//----- nvinfo : EIATTR_VRC_CTA_INIT_COUNT
	.align		4
.L_13915:
        /*0200*/ 	.byte	0x02, 0x4a
	.zero		1
	.zero		1


	//----- nvinfo : EIATTR_SYSCALL_OFFSETS
	.align		4
        /*0204*/ 	.byte	0x04, 0x46
        /*0206*/ 	.short	(.L_13917 - .L_13916)


	//   ....[0]....
.L_13916:
        /*0208*/ 	.word	0x00000220


	//----- nvinfo : EIATTR_EXIT_INSTR_OFFSETS
	.align		4
.L_13917:
        /*020c*/ 	.byte	0x04, 0x1c
        /*020e*/ 	.short	(.L_13919 - .L_13918)


	//   ....[0]....
.L_13918:
        /*0210*/ 	.word	0x00001e50


	//   ....[1]....
        /*0214*/ 	.word	0x00001eb0


	//   ....[2]....
        /*0218*/ 	.word	0x00001fb0


	//----- nvinfo : EIATTR_CRS_STACK_SIZE
	.align		4
.L_13919:
        /*021c*/ 	.byte	0x04, 0x1e
        /*021e*/ 	.short	(.L_13921 - .L_13920)
.L_13920:
        /*0220*/ 	.word	0x00000000


	//----- nvinfo : EIATTR_CBANK_PARAM_SIZE
	.align		4
.L_13921:
        /*0224*/ 	.byte	0x03, 0x19
        /*0226*/ 	.short	0x007c


	//----- nvinfo : EIATTR_PARAM_CBANK
	.align		4
        /*0228*/ 	.byte	0x04, 0x0a
        /*022a*/ 	.short	(.L_13923 - .L_13922)
	.align		4
.L_13922:
        /*022c*/ 	.word	index@(.nv.constant0._ZN4vllm25paged_attention_v1_kernelI13__nv_bfloat16hLi32ELi16ELi128ELNS_18Fp8KVCacheDataTypeE1ELb0EEEvPT_PKS3_PKT0_S9_ifPKiSB_iPKfiiiSD_SD_iiiii)
        /*0230*/ 	.short	0x0380
        /*0232*/ 	.short	0x007c


	//----- nvinfo : EIATTR_SW_WAR
	.align		4
.L_13923:
        /*0234*/ 	.byte	0x04, 0x36
        /*0236*/ 	.short	(.L_13925 - .L_13924)
.L_13924:
        /*0238*/ 	.word	0x00000008
.L_13925:


//--------------------- .nv.info._ZN4vllm25paged_attention_v1_kernelI13__nv_bfloat16hLi256ELi16ELi128ELNS_18Fp8KVCacheDataTypeE1ELb1EEEvPT_PKS3_PKT0_S9_ifPKiSB_iPKfiiiSD_SD_iiiii --------------------------
	.section	.nv.info._ZN4vllm25paged_attention_v1_kernelI13__nv_bfloat16hLi256ELi16ELi128ELNS_18Fp8KVCacheDataTypeE1ELb1EEEvPT_PKS3_PKT0_S9_ifPKiSB_iPKfiiiSD_SD_iiiii,"",@"SHT_CUDA_INFO"
	.sectionflags	@""
	.align	4


	//----- nvinfo : EIATTR_CUDA_API_VERSION
	.align		4
        /*0000*/ 	.byte	0x04, 0x37
        /*0002*/ 	.short	(.L_13927 - .L_13926)
.L_13926:
        /*0004*/ 	.word	0x00000082


	//----- nvinfo : EIATTR_KPARAM_INFO
	.align		4
.L_13927:
        /*0008*/ 	.byte	0x04, 0x17
        /*000a*/ 	.short	(.L_13929 - .L_13928)
.L_13928:
        /*000c*/ 	.word	0x00000000
        /*0010*/ 	.short	0x0013
        /*0012*/ 	.short	0x0078
        /*0014*/ 	.byte	0x00, 0xf0, 0x11, 0x00


	//----- nvinfo : EIATTR_KPARAM_INFO
	.align		4
.L_13929:
        /*0018*/ 	.byte	0x04, 0x17
        /*001a*/ 	.short	(.L_13931 - .L_13930)
.L_13930:
        /*001c*/ 	.word	0x00000000
        /*0020*/ 	.short	0x0012
        /*0022*/ 	.short	0x0074
        /*0024*/ 	.byte	0x00, 0xf0, 0x11, 0x00


	//----- nvinfo : EIATTR_KPARAM_INFO
	.align		4
.L_13931:
        /*0028*/ 	.byte	0x04, 0x17
        /*002a*/ 	.short	(.L_13933 - .L_13932)
.L_13932:
        /*002c*/ 	.word	0x00000000
        /*0030*/ 	.short	0x0011
        /*0032*/ 	.short	0x0070
        /*0034*/ 	.byte	0x00, 0xf0, 0x11, 0x00


	//----- nvinfo : EIATTR_KPARAM_INFO
	.align		4
.L_13933:
        /*0038*/ 	.byte	0x04, 0x17
        /*003a*/ 	.short	(.L_13935 - .L_13934)
.L_13934:
        /*003c*/ 	.word	0x00000000
        /*0040*/ 	.short	0x0010
        /*0042*/ 	.short	0x006c
        /*0044*/ 	.byte	0x00, 0xf0, 0x11, 0x00


	//----- nvinfo : EIATTR_KPARAM_INFO
	.align		4
.L_13935:
        /*0048*/ 	.byte	0x04, 0x17
        /*004a*/ 	.short	(.L_13937 - .L_13936)
.L_13936:
        /*004c*/ 	.word	0x00000000
        /*0050*/ 	.short	0x000f
        /*0052*/ 	.short	0x0068
        /*0054*/ 	.byte	0x00, 0xf0, 0x11, 0x00


	//----- nvinfo : EIATTR_KPARAM_INFO
	.align		4
.L_13937:
        /*0058*/ 	.byte	0x04, 0x17
        /*005a*/ 	.short	(.L_13939 - .L_13938)
.L_13938:
        /*005c*/ 	.word	0x00000000
        /*0060*/ 	.short	0x000e
        /*0062*/ 	.short	0x0060
        /*0064*/ 	.byte	0x00, 0xf5, 0x21, 0x00


	//----- nvinfo : EIATTR_KPARAM_INFO
	.align		4
.L_13939:
        /*0068*/ 	.byte	0x04, 0x17
        /*006a*/ 	.short	(.L_13941 - .L_13940)
.L_13940:
        /*006c*/ 	.word	0x00000000
        /*0070*/ 	.short	0x000d
        /*0072*/ 	.short	0x0058
        /*0074*/ 	.byte	0x00, 0xf5, 0x21, 0x00


	//----- nvinfo : EIATTR_KPARAM_INFO
	.align		4
.L_13941:
        /*0078*/ 	.byte	0x04, 0x17
        /*007a*/ 	.short	(.L_13943 - .L_13942)
.L_13942:
        /*007c*/ 	.word	0x00000000
        /*0080*/ 	.short	0x000c
        /*0082*/ 	.short	0x0050
        /*0084*/ 	.byte	0x00, 0xf0, 0x11, 0x00


	//----- nvinfo : EIATTR_KPARAM_INFO
	.align		4
.L_13943:
        /*0088*/ 	.byte	0x04, 0x17
        /*008a*/ 	.short	(.L_13945 - .L_13944)
.L_13944:
        /*008c*/ 	.word	0x00000000
        /*0090*/ 	.short	0x000b
        /*0092*/ 	.short	0x004c
        /*0094*/ 	.byte	0x00, 0xf0, 0x11, 0x00


	//----- nvinfo : EIATTR_KPARAM_INFO
	.align		4
.L_13945:
        /*0098*/ 	.byte	0x04, 0x17
        /*009a*/ 	.short	(.L_13947 - .L_13946)
.L_13946:
        /*009c*/ 	.word	0x00000000
        /*00a0*/ 	.short	0x000a
        /*00a2*/ 	.short	0x0048
        /*00a4*/ 	.byte	0x00, 0xf0, 0x11, 0x00


	//----- nvinfo : EIATTR_KPARAM_INFO
	.align		4
.L_13947:
        /*00a8*/ 	.byte	0x04, 0x17
        /*00aa*/ 	.short	(.L_13949 - .L_13948)
.L_13948:
        /*00ac*/ 	.word	0x00000000
        /*00b0*/ 	.short	0x0009
        /*00b2*/ 	.short	0x0040
        /*00b4*/ 	.byte	0x00, 0xf5, 0x21, 0x00


	//----- nvinfo : EIATTR_KPARAM_INFO
	.align		4
.L_13949:
        /*00b8*/ 	.byte	0x04, 0x17
        /*00ba*/ 	.short	(.L_13951 - .L_13950)
.L_13950:
        /*00bc*/ 	.word	0x00000000
        /*00c0*/ 	.short	0x0008
        /*00c2*/ 	.short	0x0038
        /*00c4*/ 	.byte	0x00, 0xf0, 0x11, 0x00


	//----- nvinfo : EIATTR_KPARAM_INFO
	.align		4
.L_13951:
        /*00c8*/ 	.byte	0x04, 0x17
        /*00ca*/ 	.short	(.L_13953 - .L_13952)
.L_13952:
        /*00cc*/ 	.word	0x00000000
        /*00d0*/ 	.short	0x0007
        /*00d2*/ 	.short	0x0030
        /*00d4*/ 	.byte	0x00, 0xf5, 0x21, 0x00


	//----- nvinfo : EIATTR_KPARAM_INFO
	.align		4
.L_13953:
        /*00d8*/ 	.byte	0x04, 0x17
        /*00da*/ 	.short	(.L_13955 - .L_13954)
.L_13954:
        /*00dc*/ 	.word	0x00000000
        /*00e0*/ 	.short	0x0006
        /*00e2*/ 	.short	0x0028
        /*00e4*/ 	.byte	0x00, 0xf5, 0x21, 0x00


	//----- nvinfo : EIATTR_KPARAM_INFO
	.align		4
.L_13955:
        /*00e8*/ 	.byte	0x04, 0x17
        /*00ea*/ 	.short	(.L_13957 - .L_13956)
.L_13956:
        /*00ec*/ 	.word	0x00000000
        /*00f0*/ 	.short	0x0005
        /*00f2*/ 	.short	0x0024
        /*00f4*/ 	.byte	0x00, 0xf0, 0x11, 0x00


	//----- nvinfo : EIATTR_KPARAM_INFO
	.align		4
.L_13957:
        /*00f8*/ 	.byte	0x04, 0x17
        /*00fa*/ 	.short	(.L_13959 - .L_13958)
.L_13958:
        /*00fc*/ 	.word	0x00000000
        /*0100*/ 	.short	0x0004
        /*0102*/ 	.short	0x0020
        /*0104*/ 	.byte	0x00, 0xf0, 0x11, 0x00


	//----- nvinfo : EIATTR_KPARAM_INFO
	.align		4
.L_13959:
        /*0108*/ 	.byte	0x04, 0x17
        /*010a*/ 	.short	(.L_13961 - .L_13960)
.L_13960:
        /*010c*/ 	.word	0x00000000
        /*0110*/ 	.short	0x0003
        /*0112*/ 	.short	0x0018
        /*0114*/ 	.byte	0x00, 0xf5, 0x21, 0x00


	//----- nvinfo : EIATTR_KPARAM_INFO
	.align		4
.L_13961:
        /*0118*/ 	.byte	0x04, 0x17
        /*011a*/ 	.short	(.L_13963 - .L_13962)
.L_13962:
        /*011c*/ 	.word	0x00000000
        /*0120*/ 	.short	0x0002
        /*0122*/ 	.short	0x0010
        /*0124*/ 	.byte	0x00, 0xf5, 0x21, 0x00


	//----- nvinfo : EIATTR_KPARAM_INFO
	.align		4
.L_13963:
        /*0128*/ 	.byte	0x04, 0x17
        /*012a*/ 	.short	(.L_13965 - .L_13964)
.L_13964:
        /*012c*/ 	.word	0x00000000
        /*0130*/ 	.short	0x0001
        /*0132*/ 	.short	0x0008
        /*0134*/ 	.byte	0x00, 0xf5, 0x21, 0x00


	//----- nvinfo : EIATTR_KPARAM_INFO
	.align		4
.L_13965:
        /*0138*/ 	.byte	0x04, 0x17
        /*013a*/ 	.short	(.L_13967 - .L_13966)
.L_13966:
        /*013c*/ 	.word	0x00000000
        /*0140*/ 	.short	0x0000
        /*0142*/ 	.short	0x0000
        /*0144*/ 	.byte	0x00, 0xf5, 0x21, 0x00


	//----- nvinfo : EIATTR_SPARSE_MMA_MASK
	.align		4
.L_13967:
        /*0148*/ 	.byte	0x03, 0x50
        /*014a*/ 	.short	0x0000


	//----- nvinfo : EIATTR_MAXREG_COUNT
	.align		4
        /*014c*/ 	.byte	0x03, 0x1b
        /*014e*/ 	.short	0x00ff


	//----- nvinfo : EIATTR_NUM_BARRIERS
	.align		4
        /*0150*/ 	.byte	0x02, 0x4c
        /*0152*/ 	.byte	0x01
	.zero		1


	//----- nvinfo : EIATTR_EXTERNS
	.align		4
        /*0154*/ 	.byte	0x04, 0x0f
        /*0156*/ 	.short	(.L_13969 - .L_13968)


	//   ....[0]....
	.align		4
.L_13968:
        /*0158*/ 	.word	index@(__assertfail)


	//----- nvinfo : EIATTR_MERCURY_ISA_VERSION
	.align		4
.L_13969:
        /*015c*/ 	.byte	0x03, 0x5f
        /*015e*/ 	.short	0x0101


	//----- nvinfo : EIATTR_COOP_GROUP_MASK_REGIDS
	.align		4
        /*0160*/ 	.byte	0x04, 0x29
        /*0162*/ 	.short	(.L_13971 - .L_13970)


	//   ....[0]....
.L_13970:
        /*0164*/ 	.word	0xffffffff


	//   ....[1]....
        /*0168*/ 	.word	0xffffffff


	//   ....[2]....
        /*016c*/ 	.word	0xffffffff


	//   ....[3]....
        /*0170*/ 	.word	0xffffffff


	//   ....[4]....
        /*0174*/ 	.word	0xffffffff


	//   ....[5]....
        /*0178*/ 	.word	0xffffffff


	//   ....[6]....
        /*017c*/ 	.word	0xffffffff


	//   ....[7]....
        /*0180*/ 	.word	0xffffffff


	//   ....[8]....
        /*0184*/ 	.word	0xffffffff


	//   ....[9]....
        /*0188*/ 	.word	0xffffffff


	//   ....[10]....
        /*018c*/ 	.word	0xffffffff


	//   ....[11]....
        /*0190*/ 	.word	0xffffffff


	//   ....[12]....
        /*0194*/ 	.word	0xffffffff


	//   ....[13]....
        /*0198*/ 	.word	0xffffffff


	//   ....[14]....
        /*019c*/ 	.word	0xffffffff


	//   ....[15]....
        /*01a0*/ 	.word	0x0500000f


	//   ....[16]....
        /*01a4*/ 	.word	0x0500000f


	//   ....[17]....
        /*01a8*/ 	.word	0x0500000f


	//   ....[18]....
        /*01ac*/ 	.word	0x0500000f


	//   ....[19]....
        /*01b0*/ 	.word	0x0500000f


	//   ....[20]....
        /*01b4*/ 	.word	0x0500000f


	//   ....[21]....
        /*01b8*/ 	.word	0x0500000f


	//   ....[22]....
        /*01bc*/ 	.word	0x0500000f


	//   ....[23]....
        /*01c0*/ 	.word	0x0500000f


	//   ....[24]....
        /*01c4*/ 	.word	0x0500000f


	//   ....[25]....
        /*01c8*/ 	.word	0x0500000f


	//   ....[26]....
        /*01cc*/ 	.word	0x0500000f


	//   ....[27]....
        /*01d0*/ 	.word	0x0500000f


	//   ....[28]....
        /*01d4*/ 	.word	0x0500000f


	//   ....[29]....
        /*01d8*/ 	.word	0x0500000f


	//   ....[30]....
        /*01dc*/ 	.word	0x0500000f


	//   ....[31]....
        /*01e0*/ 	.word	0x0500000f


	//   ....[32]....
        /*01e4*/ 	.word	0x0500000f


	//   ....[33]....
        /*01e8*/ 	.word	0x0500000f


	//   ....[34]....
        /*01ec*/ 	.word	0x0500000f


	//----- nvinfo : EIATTR_COOP_GROUP_INSTR_OFFSETS
	.align		4
.L_13971:
        /*01f0*/ 	.byte	0x04, 0x28
        /*01f2*/ 	.short	(.L_13973 - .L_13972)


	//   ....[0]....
.L_13972:
        /*01f4*/ 	.word	0x00000af0


	//   ....[1]....
        /*01f8*/ 	.word	0x00000b10


	//   ....[2]....
        /*01fc*/ 	.word	0x00000b30


	//   ....[3]....
        /*0200*/ 	.word	0x00000b50


	//   ....[4]....
        /*0204*/ 	.word	0x00000c60


	//   ....[5]....
        /*0208*/ 	.word	0x00000c80


	//   ....[6]....
        /*020c*/ 	.word	0x00000ca0


	//   ....[7]....
        /*0210*/ 	.word	0x00001ad0


	//   ....[8]....
        /*0214*/ 	.word	0x00001b00


	//   ....[9]....
        /*0218*/ 	.word	0x00001b20


	//   ....[10]....
        /*021c*/ 	.word	0x00001b40


	//   ....[11]....
        /*0220*/ 	.word	0x00001b60


	//   ....[12]....
        /*0224*/ 	.word	0x00001bb0


	//   ....[13]....
        /*0228*/ 	.word	0x00001bd0


	//   ....[14]....
        /*022c*/ 	.word	0x00001bf0


	//   ....[15]....
        /*0230*/ 	.word	0x00003880


	//   ....[16]....
        /*0234*/ 	.word	0x000038e0


	//   ....[17]....
        /*0238*/ 	.word	0x00003940


	//   ....[18]....
        /*023c*/ 	.word	0x000039a0


	//   ....[19]....
        /*0240*/ 	.word	0x00003a20


	//   ....[20]....
        /*0244*/ 	.word	0x00003a60


	//   ....[21]....
        /*0248*/ 	.word	0x00003ab0


	//   ....[22]....
        /*024c*/ 	.word	0x00003b00


	//   ....[23]....
        /*0250*/ 	.word	0x00003b50


	//   ....[24]....
        /*0254*/ 	.word	0x00003ba0


	//   ....[25]....
        /*0258*/ 	.word	0x00003bf0


	//   ....[26]....
        /*025c*/ 	.word	0x00003c40


	//   ....[27]....
        /*0260*/ 	.word	0x00003c90


	//   ....[28]....
        /*0264*/ 	.word	0x00003ce0


	//   ....[29]....
        /*0268*/ 	.word	0x00003d30


	//   ....[30]....
        /*026c*/ 	.word	0x00003d80


	//   ....[31]....
        /*0270*/ 	.word	0x00003dd0


	//   ....[32]....
        /*0274*/ 	.word	0x00003e20


	//   ....[33]....
        /*0278*/ 	.word	0x00003e70


	//   ....[34]....
        /*027c*/ 	.word	0x00003ec0


	//----- nvinfo : EIATTR_VRC_CTA_INIT_COUNT
	.align		4
.L_13973:
        /*0280*/ 	.byte	0x02, 0x4a
	.zero		1
	.zero		1


	//----- nvinfo : EIATTR_SYSCALL_OFFSETS
	.align		4
        /*0284*/ 	.byte	0x04, 0x46
        /*0286*/ 	.short	(.L_13975 - .L_13974)


	//   ....[0]....
.L_13974:
        /*0288*/ 	.word	0x000029a0


	//   ....[1]....
        /*028c*/ 	.word	0x00003820


	//----- nvinfo : EIATTR_EXIT_INSTR_OFFSETS
	.align		4
.L_13975:
        /*0290*/ 	.byte	0x04, 0x1c
        /*0292*/ 	.short	(.L_13977 - .L_13976)


	//   ....[0]....
.L_13976:
        /*0294*/ 	.word	0x00003430


	//   ....[1]....
        /*0298*/ 	.word	0x00003470


	//   ....[2]....
        /*029c*/ 	.word	0x00003720


	//   ....[3]....
        /*02a0*/ 	.word	0x00003830


	//----- nvinfo : EIATTR_CRS_STACK_SIZE
	.align		4
.L_13977:
        /*02a4*/ 	.byte	0x04, 0x1e
        /*02a6*/ 	.short	(.L_13979 - .L_13978)
.L_13978:
        /*02a8*/ 	.word	0x00000000


	//----- nvinfo : EIATTR_CBANK_PARAM_SIZE
	.align		4
.L_13979:
        /*02ac*/ 	.byte	0x03, 0x19
        /*02ae*/ 	.short	0x007c


	//----- nvinfo : EIATTR_PARAM_CBANK
	.align		4
        /*02b0*/ 	.byte	0x04, 0x0a
        /*02b2*/ 	.short	(.L_13981 - .L_13980)
	.align		4
.L_13980:
        /*02b4*/ 	.word	index@(.nv.constant0._ZN4vllm25paged_attention_v1_kernelI13__nv_bfloat16hLi256ELi16ELi128ELNS_18Fp8KVCacheDataTypeE1ELb1EEEvPT_PKS3_PKT0_S9_ifPKiSB_iPKfiiiSD_SD_iiiii)
        /*02b8*/ 	.short	0x0380
        /*02ba*/ 	.short	0x007c


	//----- nvinfo : EIATTR_SW_WAR
	.align		4
.L_13981:
        /*02bc*/ 	.byte	0x04, 0x36
        /*02be*/ 	.short	(.L_13983 - .L_13982)
.L_13982:
        /*02c0*/ 	.word	0x00000008
.L_13983:


//--------------------- .nv.info._ZN4vllm25paged_attention_v1_kernelI13__nv_bfloat16hLi192ELi16ELi128ELNS_18Fp8KVCacheDataTypeE1ELb1EEEvPT_PKS3_PKT0_S9_ifPKiSB_iPKfiiiSD_SD_iiiii --------------------------
	.section	.nv.info._ZN4vllm25paged_attention_v1_kernelI13__nv_bfloat16hLi192ELi16ELi128ELNS_18Fp8KVCacheDataTypeE1ELb1EEEvPT_PKS3_PKT0_S9_ifPKiSB_iPKfiiiSD_SD_iiiii,"",@"SHT_CUDA_INFO"
	.sectionflags	@""
	.align	4


	//----- nvinfo : EIATTR_CUDA_API_VERSION
	.align		4
        /*0000*/ 	.byte	0x04, 0x37
        /*0002*/ 	.short	(.L_13985 - .L_13984)
.L_13984:
        /*0004*/ 	.word	0x00000082


	//----- nvinfo : EIATTR_KPARAM_INFO
	.align		4
.L_13985:
        /*0008*/ 	.byte	0x04, 0x17
        /*000a*/ 	.short	(.L_13987 - .L_13986)
.L_13986:
        /*000c*/ 	.word	0x00000000
        /*0010*/ 	.short	0x0013
        /*0012*/ 	.short	0x0078
        /*0014*/ 	.byte	0x00, 0xf0, 0x11, 0x00


	//----- nvinfo : EIATTR_KPARAM_INFO
	.align		4
.L_13987:
        /*0018*/ 	.byte	0x04, 0x17
        /*001a*/ 	.short	(.L_13989 - .L_13988)
.L_13988:
        /*001c*/ 	.word	0x00000000
        /*0020*/ 	.short	0x0012
        /*0022*/ 	.short	0x0074
        /*0024*/ 	.byte	0x00, 0xf0, 0x11, 0x00


	//----- nvinfo : EIATTR_KPARAM_INFO
	.align		4
.L_13989:
        /*0028*/ 	.byte	0x04, 0x17
        /*002a*/ 	.short	(.L_13991 - .L_13990)
.L_13990:
        /*002c*/ 	.word	0x00000000
        /*0030*/ 	.short	0x0011
        /*0032*/ 	.short	0x0070
        /*0034*/ 	.byte	0x00, 0xf0, 0x11, 0x00


	//----- nvinfo : EIATTR_KPARAM_INFO
	.align		4
.L_13991:
        /*0038*/ 	.byte	0x04, 0x17
        /*003a*/ 	.short	(.L_13993 - .L_13992)
.L_13992:
        /*003c*/ 	.word	0x00000000
        /*0040*/ 	.short	0x0010
        /*0042*/ 	.short	0x006c
        /*0044*/ 	.byte	0x00, 0xf0, 0x11, 0x00


	//----- nvinfo : EIATTR_KPARAM_INFO
	.align		4
.L_13993:
        /*0048*/ 	.byte	0x04, 0x17
        /*004a*/ 	.short	(.L_13995 - .L_13994)
.L_13994:
        /*004c*/ 	.word	0x00000000
        /*0050*/ 	.short	0x000f
        /*0052*/ 	.short	0x0068
        /*0054*/ 	.byte	0x00, 0xf0, 0x11, 0x00


	//----- nvinfo : EIATTR_KPARAM_INFO
	.align		4
.L_13995:
        /*0058*/ 	.byte	0x04, 0x17
        /*005a*/ 	.short	(.L_13997 - .L_13996)
.L_13996:
        /*005c*/ 	.word	0x00000000
        /*0060*/ 	.short	0x000e
        /*0062*/ 	.short	0x0060
        /*0064*/ 	.byte	0x00, 0xf5, 0x21, 0x00


	//----- nvinfo : EIATTR_KPARAM_INFO
	.align		4
.L_13997:
        /*0068*/ 	.byte	0x04, 0x17
        /*006a*/ 	.short	(.L_13999 - .L_13998)
.L_13998:
        /*006c*/ 	.word	0x00000000
        /*0070*/ 	.short	0x000d
        /*0072*/ 	.short	0x0058
        /*0074*/ 	.byte	0x00, 0xf5, 0x21, 0x00


	//----- nvinfo : EIATTR_KPARAM_INFO
	.align		4
.L_13999:
        /*0078*/ 	.byte	0x04, 0x17
        /*007a*/ 	.short	(.L_14001 - .L_14000)
.L_14000:
        /*007c*/ 	.word	0x00000000
        /*0080*/ 	.short	0x000c
        /*0082*/ 	.short	0x0050
        /*0084*/ 	.byte	0x00, 0xf0, 0x11, 0x00


	//----- nvinfo : EIATTR_KPARAM_INFO
	.align		4
.L_14001:
        /*0088*/ 	.byte	0x04, 0x17
        /*008a*/ 	.short	(.L_14003 - .L_14002)
.L_14002:
        /*008c*/ 	.word	0x00000000
        /*0090*/ 	.short	0x000b
        /*0092*/ 	.short	0x004c
        /*0094*/ 	.byte	0x00, 0xf0, 0x11, 0x00


	//----- nvinfo : EIATTR_KPARAM_INFO
	.align		4
.L_14003:
        /*0098*/ 	.byte	0x04, 0x17
        /*009a*/ 	.short	(.L_14005 - .L_14004)
.L_14004:
        /*009c*/ 	.word	0x00000000
        /*00a0*/ 	.short	0x000a
        /*00a2*/ 	.short	0x0048
        /*00a4*/ 	.byte	0x00, 0xf0, 0x11, 0x00


	//----- nvinfo : EIATTR_KPARAM_INFO
	.align		4
.L_14005:
        /*00a8*/ 	.byte	0x04, 0x17
        /*00aa*/ 	.short	(.L_14007 - .L_14006)
.L_14006:
        /*00ac*/ 	.word	0x00000000
        /*00b0*/ 	.short	0x0009
        /*00b2*/ 	.short	0x0040
        /*00b4*/ 	.byte	0x00, 0xf5, 0x21, 0x00


	//----- nvinfo : EIATTR_KPARAM_INFO
	.align		4
.L_14007:
        /*00b8*/ 	.byte	0x04, 0x17
        /*00ba*/ 	.short	(.L_14009 - .L_14008)
.L_14008:
        /*00bc*/ 	.word	0x00000000
        /*00c0*/ 	.short	0x0008
        /*00c2*/ 	.short	0x0038
        /*00c4*/ 	.byte	0x00, 0xf0, 0x11, 0x00


	//----- nvinfo : EIATTR_KPARAM_INFO
	.align		4
.L_14009:
        /*00c8*/ 	.byte	0x04, 0x17
        /*00ca*/ 	.short	(.L_14011 - .L_14010)
.L_14010:
        /*00cc*/ 	.word	0x00000000
        /*00d0*/ 	.short	0x0007
        /*00d2*/ 	.short	0x0030
        /*00d4*/ 	.byte	0x00, 0xf5, 0x21, 0x00


	//----- nvinfo : EIATTR_KPARAM_INFO
	.align		4
.L_14011:
        /*00d8*/ 	.byte	0x04, 0x17
        /*00da*/ 	.short	(.L_14013 - .L_14012)
.L_14012:
        /*00dc*/ 	.word	0x00000000
        /*00e0*/ 	.short	0x0006
        /*00e2*/ 	.short	0x0028
        /*00e4*/ 	.byte	0x00, 0xf5, 0x21, 0x00


	//----- nvinfo : EIATTR_KPARAM_INFO
	.align		4
.L_14013:
        /*00e8*/ 	.byte	0x04, 0x17
        /*00ea*/ 	.short	(.L_14015 - .L_14014)
.L_14014:
        /*00ec*/ 	.word	0x00000000
        /*00f0*/ 	.short	0x0005
        /*00f2*/ 	.short	0x0024
        /*00f4*/ 	.byte	0x00, 0xf0, 0x11, 0x00


	//----- nvinfo : EIATTR_KPARAM_INFO
	.align		4
.L_14015:
        /*00f8*/ 	.byte	0x04, 0x17
        /*00fa*/ 	.short	(.L_14017 - .L_14016)
.L_14016:
        /*00fc*/ 	.word	0x00000000
        /*0100*/ 	.short	0x0004
        /*0102*/ 	.short	0x0020
        /*0104*/ 	.byte	0x00, 0xf0, 0x11, 0x00


	//----- nvinfo : EIATTR_KPARAM_INFO
	.align		4
.L_14017:
        /*0108*/ 	.byte	0x04, 0x17
        /*010a*/ 	.short	(.L_14019 - .L_14018)
.L_14018:
        /*010c*/ 	.word	0x00000000
        /*0110*/ 	.short	0x0003
        /*0112*/ 	.short	0x0018
        /*0114*/ 	.byte	0x00, 0xf5, 0x21, 0x00


	//----- nvinfo : EIATTR_KPARAM_INFO
	.align		4
.L_14019:
        /*0118*/ 	.byte	0x04, 0x17
        /*011a*/ 	.short	(.L_14021 - .L_14020)
.L_14020:
        /*011c*/ 	.word	0x00000000
        /*0120*/ 	.short	0x0002
        /*0122*/ 	.short	0x0010
        /*0124*/ 	.byte	0x00, 0xf5, 0x21, 0x00


	//----- nvinfo : EIATTR_KPARAM_INFO
	.align		4
.L_14021:
        /*0128*/ 	.byte	0x04, 0x17
        /*012a*/ 	.short	(.L_14023 - .L_14022)
.L_14022:
        /*012c*/ 	.word	0x00000000
        /*0130*/ 	.short	0x0001
        /*0132*/ 	.short	0x0008
        /*0134*/ 	.byte	0x00, 0xf5, 0x21, 0x00


	//----- nvinfo : EIATTR_KPARAM_INFO
	.align		4
.L_14023:
        /*0138*/ 	.byte	0x04, 0x17
        /*013a*/ 	.short	(.L_14025 - .L_14024)
.L_14024:
        /*013c*/ 	.word	0x00000000
        /*0140*/ 	.short	0x0000
        /*0142*/ 	.short	0x0000
        /*0144*/ 	.byte	0x00, 0xf5, 0x21, 0x00


	//----- nvinfo : EIATTR_SPARSE_MMA_MASK
	.align		4
.L_14025:
        /*0148*/ 	.byte	0x03, 0x50
        /*014a*/ 	.short	0x0000


	//----- nvinfo : EIATTR_MAXREG_COUNT
	.align		4
        /*014c*/ 	.byte	0x03, 0x1b
        /*014e*/ 	.short	0x00ff


	//----- nvinfo : EIATTR_NUM_BARRIERS
	.align		4
        /*0150*/ 	.byte	0x02, 0x4c
        /*0152*/ 	.byte	0x01
	.zero		1


	//----- nvinfo : EIATTR_EXTERNS
	.align		4
        /*0154*/ 	.byte	0x04, 0x0f
        /*0156*/ 	.short	(.L_14027 - .L_14026)


	//   ....[0]....
	.align		4
.L_14026:
        /*0158*/ 	.word	index@(__assertfail)


	//----- nvinfo : EIATTR_MERCURY_ISA_VERSION
	.align		4
.L_14027:
        /*015c*/ 	.byte	0x03, 0x5f
        /*015e*/ 	.short	0x0101


	//----- nvinfo : EIATTR_COOP_GROUP_MASK_REGIDS
	.align		4
        /*0160*/ 	.byte	0x04, 0x29
        /*0162*/ 	.short	(.L_14029 - .L_14028)


	//   ....[0]....
.L_14028:
        /*0164*/ 	.word	0xffffffff


	//   ....[1]....
        /*0168*/ 	.word	0xffffffff


	//   ....[2]....
        /*016c*/ 	.word	0xffffffff


	//   ....[3]....
        /*0170*/ 	.word	0xffffffff


	//   ....[4]....
        /*0174*/ 	.word	0xffffffff


	//   ....[5]....
        /*0178*/ 	.word	0xffffffff


	//   ....[6]....
        /*017c*/ 	.word	0xffffffff


	//   ....[7]....
        /*0180*/ 	.word	0xffffffff


	//   ....[8]....
        /*0184*/ 	.word	0xffffffff


	//   ....[9]....
        /*0188*/ 	.word	0xffffffff


	//   ....[10]....
        /*018c*/ 	.word	0xffffffff


	//   ....[11]....
        /*0190*/ 	.word	0xffffffff


	//   ....[12]....
        /*0194*/ 	.word	0xffffffff


	//   ....[13]....
        /*0198*/ 	.word	0xffffffff


	//   ....[14]....
        /*019c*/ 	.word	0xffffffff


	//   ....[15]....
        /*01a0*/ 	.word	0x0500000f


	//   ....[16]....
        /*01a4*/ 	.word	0x0500000f


	//   ....[17]....
        /*01a8*/ 	.word	0x0500000f


	//   ....[18]....
        /*01ac*/ 	.word	0x0500000f


	//   ....[19]....
        /*01b0*/ 	.word	0x0500000f


	//   ....[20]....
        /*01b4*/ 	.word	0x0500000f


	//   ....[21]....
        /*01b8*/ 	.word	0x0500000f


	//   ....[22]....
        /*01bc*/ 	.word	0x0500000f


	//   ....[23]....
        /*01c0*/ 	.word	0x0500000f


	//   ....[24]....
        /*01c4*/ 	.word	0x0500000f


	//   ....[25]....
        /*01c8*/ 	.word	0x0500000f


	//   ....[26]....
        /*01cc*/ 	.word	0x0500000f


	//   ....[27]....
        /*01d0*/ 	.word	0x0500000f


	//   ....[28]....
        /*01d4*/ 	.word	0x0500000f


	//   ....[29]....
        /*01d8*/ 	.word	0x0500000f


	//   ....[30]....
        /*01dc*/ 	.word	0x0500000f


	//----- nvinfo : EIATTR_COOP_GROUP_INSTR_OFFSETS
	.align		4
.L_14029:
        /*01e0*/ 	.byte	0x04, 0x28
        /*01e2*/ 	.short	(.L_14031 - .L_14030)


	//   ....[0]....
.L_14030:
        /*01e4*/ 	.word	0x00000af0


	//   ....[1]....
        /*01e8*/ 	.word	0x00000b10


	//   ....[2]....
        /*01ec*/ 	.word	0x00000b30


	//   ....[3]....
        /*01f0*/ 	.word	0x00000b50


	//   ....[4]....
        /*01f4*/ 	.word	0x00000c60


	//   ....[5]....
        /*01f8*/ 	.word	0x00000c80


	//   ....[6]....
        /*01fc*/ 	.word	0x00000ca0


	//   ....[7]....
        /*0200*/ 	.word	0x00001ad0


	//   ....[8]....
        /*0204*/ 	.word	0x00001b00


	//   ....[9]....
        /*0208*/ 	.word	0x00001b20


	//   ....[10]....
        /*020c*/ 	.word	0x00001b40


	//   ....[11]....
        /*0210*/ 	.word	0x00001b60


	//   ....[12]....
        /*0214*/ 	.word	0x00001bb0


	//   ....[13]....
        /*0218*/ 	.word	0x00001bd0


	//   ....[14]....
        /*021c*/ 	.word	0x00001bf0


	//   ....[15]....
        /*0220*/ 	.word	0x000035a0


	//   ....[16]....
        /*0224*/ 	.word	0x00003600


	//   ....[17]....
        /*0228*/ 	.word	0x00003660


	//   ....[18]....
        /*022c*/ 	.word	0x000036c0


	//   ....[19]....
        /*0230*/ 	.word	0x00003740


	//   ....[20]....
        /*0234*/ 	.word	0x00003780


	//   ....[21]....
        /*0238*/ 	.word	0x000037d0


	//   ....[22]....
        /*023c*/ 	.word	0x00003820


	//   ....[23]....
        /*0240*/ 	.word	0x00003870


	//   ....[24]....
        /*0244*/ 	.word	0x000038c0


	//   ....[25]....
        /*0248*/ 	.word	0x00003910


	//   ....[26]....
        /*024c*/ 	.word	0x00003960


	//   ....[27]....
        /*0250*/ 	.word	0x000039b0


	//   ....[28]....
        /*0254*/ 	.word	0x00003a00


	//   ....[29]....
        /*0258*/ 	.word	0x00003a50


	//   ....[30]....
        /*025c*/ 	.word	0x00003aa0


	//----- nvinfo : EIATTR_VRC_CTA_INIT_COUNT
	.align		4
.L_14031:
        /*0260*/ 	.byte	0x02, 0x4a
	.zero		1
	.zero		1


	//----- nvinfo : EIATTR_SYSCALL_OFFSETS
	.align		4
        /*0264*/ 	.byte	0x04, 0x46
        /*0266*/ 	.short	(.L_14033 - .L_14032)


	//   ....[0]....
.L_14032:
        /*0268*/ 	.word	0x000029a0


	//   ....[1]....
        /*026c*/ 	.word	0x00003540


	//----- nvinfo : EIATTR_EXIT_INSTR_OFFSETS
	.align		4
.L_14033:
        /*0270*/ 	.byte	0x04, 0x1c
        /*0272*/ 	.short	(.L_14035 - .L_14034)


	//   ....[0]....
.L_14034:
        /*0274*/ 	.word	0x000031d0


	//   ....[1]....
        /*0278*/ 	.word	0x00003210


	//   ....[2]....
        /*027c*/ 	.word	0x00003440


	//   ....[3]....
        /*0280*/ 	.word	0x00003550


	//----- nvinfo : EIATTR_CRS_STACK_SIZE
	.align		4
.L_14035:
        /*0284*/ 	.byte	0x04, 0x1e
        /*0286*/ 	.short	(.L_14037 - .L_14036)
.L_14036:
        /*0288*/ 	.word	0x00000000


	//----- nvinfo : EIATTR_CBANK_PARAM_SIZE
	.align		4
.L_14037:
        /*028c*/ 	.byte	0x03, 0x19
        /*028e*/ 	.short	0x007c


	//----- nvinfo : EIATTR_PARAM_CBANK
	.align		4
        /*0290*/ 	.byte	0x04, 0x0a
        /*0292*/ 	.short	(.L_14039 - .L_14038)
	.align		4
.L_14038:
        /*0294*/ 	.word	index@(.nv.constant0._ZN4vllm25paged_attention_v1_kernelI13__nv_bfloat16hLi192ELi16ELi128ELNS_18Fp8KVCacheDataTypeE1ELb1EEEvPT_PKS3_PKT0_S9_ifPKiSB_iPKfiiiSD_SD_iiiii)
        /*0298*/ 	.short	0x0380
        /*029a*/ 	.short	0x007c


	//----- nvinfo : EIATTR_SW_WAR
	.align		4
.L_14039:
        /*029c*/ 	.byte	0x04, 0x36
        /*029e*/ 	.short	(.L_14041 - .L_14040)
.L_14040:
        /*02a0*/ 	.word	0x00000008
.L_14041:


//--------------------- .nv.info._ZN4vllm25paged_attention_v1_kernelI13__nv_bfloat16hLi128ELi16ELi128ELNS_18Fp8KVCacheDataTypeE1ELb1EEEvPT_PKS3_PKT0_S9_ifPKiSB_iPKfiiiSD_SD_iiiii --------------------------
	.section	.nv.info._ZN4vllm25paged_attention_v1_kernelI13__nv_bfloat16hLi128ELi16ELi128ELNS_18Fp8KVCacheDataTypeE1ELb1EEEvPT_PKS3_PKT0_S9_ifPKiSB_iPKfiiiSD_SD_iiiii,"",@"SHT_CUDA_INFO"
	.sectionflags	@""
	.align	4


	//----- nvinfo : EIATTR_CUDA_API_VERSION
	.align		4
        /*0000*/ 	.byte	0x04, 0x37
        /*0002*/ 	.short	(.L_14043 - .L_14042)
.L_14042:
        /*0004*/ 	.word	0x00000082


	//----- nvinfo : EIATTR_KPARAM_INFO
	.align		4
.L_14043:
        /*0008*/ 	.byte	0x04, 0x17
        /*000a*/ 	.short	(.L_14045 - .L_14044)
.L_14044:
        /*000c*/ 	.word	0x00000000
        /*0010*/ 	.short	0x0013
        /*0012*/ 	.short	0x0078
        /*0014*/ 	.byte	0x00, 0xf0, 0x11, 0x00


	//----- nvinfo : EIATTR_KPARAM_INFO
	.align		4
.L_14045:
        /*0018*/ 	.byte	0x04, 0x17
        /*001a*/ 	.short	(.L_14047 - .L_14046)
.L_14046:
        /*001c*/ 	.word	0x00000000
        /*0020*/ 	.short	0x0012
        /*0022*/ 	.short	0x0074
        /*0024*/ 	.byte	0x00, 0xf0, 0x11, 0x00


	//----- nvinfo : EIATTR_KPARAM_INFO
	.align		4
.L_14047:
        /*0028*/ 	.byte	0x04, 0x17
        /*002a*/ 	.short	(.L_14049 - .L_14048)
.L_14048:
        /*002c*/ 	.word	0x00000000
        /*0030*/ 	.short	0x0011
        /*0032*/ 	.short	0x0070
        /*0034*/ 	.byte	0x00, 0xf0, 0x11, 0x00


	//----- nvinfo : EIATTR_KPARAM_INFO
	.align		4
.L_14049:
        /*0038*/ 	.byte	0x04, 0x17
        /*003a*/ 	.short	(.L_14051 - .L_14050)
.L_14050:
        /*003c*/ 	.word	0x00000000
        /*0040*/ 	.short	0x0010
        /*0042*/ 	.short	0x006c
        /*0044*/ 	.byte	0x00, 0xf0, 0x11, 0x00


	//----- nvinfo : EIATTR_KPARAM_INFO
	.align		4
.L_14051:
        /*0048*/ 	.byte	0x04, 0x17
        /*004a*/ 	.short	(.L_14053 - .L_14052)
.L_14052:
        /*004c*/ 	.word	0x00000000
        /*0050*/ 	.short	0x000f
        /*0052*/ 	.short	0x0068
        /*0054*/ 	.byte	0x00, 0xf0, 0x11, 0x00


	//----- nvinfo : EIATTR_KPARAM_INFO
	.align		4
.L_14053:
        /*0058*/ 	.byte	0x04, 0x17
        /*005a*/ 	.short	(.L_14055 - .L_14054)
.L_14054:
        /*005c*/ 	.word	0x00000000
        /*0060*/ 	.short	0x000e
        /*0062*/ 	.short	0x0060
        /*0064*/ 	.byte	0x00, 0xf5, 0x21, 0x00


	//----- nvinfo : EIATTR_KPARAM_INFO
	.align		4
.L_14055:
        /*0068*/ 	.byte	0x04, 0x17
        /*006a*/ 	.short	(.L_14057 - .L_14056)
.L_14056:
        /*006c*/ 	.word	0x00000000
        /*0070*/ 	.short	0x000d
        /*0072*/ 	.short	0x0058
        /*0074*/ 	.byte	0x00, 0xf5, 0x21, 0x00


	//----- nvinfo : EIATTR_KPARAM_INFO
	.align		4
.L_14057:
        /*0078*/ 	.byte	0x04, 0x17
        /*007a*/ 	.short	(.L_14059 - .L_14058)
.L_14058:
        /*007c*/ 	.word	0x00000000
        /*0080*/ 	.short	0x000c
        /*0082*/ 	.short	0x0050
        /*0084*/ 	.byte	0x00, 0xf0, 0x11, 0x00


	//----- nvinfo : EIATTR_KPARAM_INFO
	.align		4
.L_14059:
        /*0088*/ 	.byte	0x04, 0x17
        /*008a*/ 	.short	(.L_14061 - .L_14060)
.L_14060:
        /*008c*/ 	.word	0x00000000
        /*0090*/ 	.short	0x000b
        /*0092*/ 	.short	0x004c
        /*0094*/ 	.byte	0x00, 0xf0, 0x11, 0x00


	//----- nvinfo : EIATTR_KPARAM_INFO
	.align		4
.L_14061:
        /*0098*/ 	.byte	0x04, 0x17
        /*009a*/ 	.short	(.L_14063 - .L_14062)
.L_14062:
        /*009c*/ 	.word	0x00000000
        /*00a0*/ 	.short	0x000a
        /*00a2*/ 	.short	0x0048
        /*00a4*/ 	.byte	0x00, 0xf0, 0x11, 0x00


	//----- nvinfo : EIATTR_KPARAM_INFO
	.align		4
.L_14063:
        /*00a8*/ 	.byte	0x04, 0x17
        /*00aa*/ 	.short	(.L_14065 - .L_14064)
.L_14064:
        /*00ac*/ 	.word	0x00000000
        /*00b0*/ 	.short	0x0009
        /*00b2*/ 	.short	0x0040
        /*00b4*/ 	.byte	0x00, 0xf5, 0x21, 0x00


	//----- nvinfo : EIATTR_KPARAM_INFO
	.align		4
.L_14065:
        /*00b8*/ 	.byte	0x04, 0x17
        /*00ba*/ 	.short	(.L_14067 - .L_14066)
.L_14066:
        /*00bc*/ 	.word	0x00000000
        /*00c0*/ 	.short	0x0008
        /*00c2*/ 	.short	0x0038
        /*00c4*/ 	.byte	0x00, 0xf0, 0x11, 0x00


	//----- nvinfo : EIATTR_KPARAM_INFO
	.align		4
.L_14067:
        /*00c8*/ 	.byte	0x04, 0x17
        /*00ca*/ 	.short	(.L_14069 - .L_14068)
.L_14068:
        /*00cc*/ 	.word	0x00000000
        /*00d0*/ 	.short	0x0007
        /*00d2*/ 	.short	0x0030
        /*00d4*/ 	.byte	0x00, 0xf5, 0x21, 0x00


	//----- nvinfo : EIATTR_KPARAM_INFO
	.align		4
.L_14069:
        /*00d8*/ 	.byte	0x04, 0x17
        /*00da*/ 	.short	(.L_14071 - .L_14070)
.L_14070:
        /*00dc*/ 	.word	0x00000000
        /*00e0*/ 	.short	0x0006
        /*00e2*/ 	.short	0x0028
        /*00e4*/ 	.byte	0x00, 0xf5, 0x21, 0x00


	//----- nvinfo : EIATTR_KPARAM_INFO
	.align		4
.L_14071:
        /*00e8*/ 	.byte	0x04, 0x17
        /*00ea*/ 	.short	(.L_14073 - .L_14072)
.L_14072:
        /*00ec*/ 	.word	0x00000000
        /*00f0*/ 	.short	0x0005
        /*00f2*/ 	.short	0x0024
        /*00f4*/ 	.byte	0x00, 0xf0, 0x11, 0x00


	//----- nvinfo : EIATTR_KPARAM_INFO
	.align		4
.L_14073:
        /*00f8*/ 	.byte	0x04, 0x17
        /*00fa*/ 	.short	(.L_14075 - .L_14074)
.L_14074:
        /*00fc*/ 	.word	0x00000000
        /*0100*/ 	.short	0x0004
        /*0102*/ 	.short	0x0020
        /*0104*/ 	.byte	0x00, 0xf0, 0x11, 0x00


	//----- nvinfo : EIATTR_KPARAM_INFO
	.align		4
.L_14075:
        /*0108*/ 	.byte	0x04, 0x17
        /*010a*/ 	.short	(.L_14077 - .L_14076)
.L_14076:
        /*010c*/ 	.word	0x00000000
        /*0110*/ 	.short	0x0003
        /*0112*/ 	.short	0x0018
        /*0114*/ 	.byte	0x00, 0xf5, 0x21, 0x00


	//----- nvinfo : EIATTR_KPARAM_INFO
	.align		4
.L_14077:
        /*0118*/ 	.byte	0x04, 0x17
        /*011a*/ 	.short	(.L_14079 - .L_14078)
.L_14078:
        /*011c*/ 	.word	0x00000000
        /*0120*/ 	.short	0x0002
        /*0122*/ 	.short	0x0010
        /*0124*/ 	.byte	0x00, 0xf5, 0x21, 0x00


	//----- nvinfo : EIATTR_KPARAM_INFO
	.align		4
.L_14079:
        /*0128*/ 	.byte	0x04, 0x17
        /*012a*/ 	.short	(.L_14081 - .L_14080)
.L_14080:
        /*012c*/ 	.word	0x00000000
        /*0130*/ 	.short	0x0001
        /*0132*/ 	.short	0x0008
        /*0134*/ 	.byte	0x00, 0xf5, 0x21, 0x00


	//----- nvinfo : EIATTR_KPARAM_INFO
	.align		4
.L_14081:
        /*0138*/ 	.byte	0x04, 0x17
        /*013a*/ 	.short	(.L_14083 - .L_14082)
.L_14082:
        /*013c*/ 	.word	0x00000000
        /*0140*/ 	.short	0x0000
        /*0142*/ 	.short	0x0000
        /*0144*/ 	.byte	0x00, 0xf5, 0x21, 0x00


	//----- nvinfo : EIATTR_SPARSE_MMA_MASK
	.align		4
.L_14083:
        /*0148*/ 	.byte	0x03, 0x50
        /*014a*/ 	.short	0x0000


	//----- nvinfo : EIATTR_MAXREG_COUNT
	.align		4
        /*014c*/ 	.byte	0x03, 0x1b
        /*014e*/ 	.short	0x00ff


	//----- nvinfo : EIATTR_NUM_BARRIERS
	.align		4
        /*0150*/ 	.byte	0x02, 0x4c
        /*0152*/ 	.byte	0x01
	.zero		1


	//----- nvinfo : EIATTR_EXTERNS
	.align		4
        /*0154*/ 	.byte	0x04, 0x0f
        /*0156*/ 	.short	(.L_14085 - .L_14084)


	//   ....[0]....
	.align		4
.L_14084:
        /*0158*/ 	.word	index@(__assertfail)


	//----- nvinfo : EIATTR_MERCURY_ISA_VERSION
	.align		4
.L_14085:
        /*015c*/ 	.byte	0x03, 0x5f
        /*015e*/ 	.short	0x0101


	//----- nvinfo : EIATTR_COOP_GROUP_MASK_REGIDS
	.align		4
        /*0160*/ 	.byte	0x04, 0x29
        /*0162*/ 	.short	(.L_14087 - .L_14086)


	//   ....[0]....
.L_14086:
        /*0164*/ 	.word	0xffffffff


	//   ....[1]....
        /*0168*/ 	.word	0xffffffff


	//   ....[2]....
        /*016c*/ 	.word	0xffffffff


	//   ....[3]....
        /*0170*/ 	.word	0xffffffff


	//   ....[4]....
        /*0174*/ 	.word	0xffffffff


	//   ....[5]....
        /*0178*/ 	.word	0xffffffff


	//   ....[6]....
        /*017c*/ 	.word	0xffffffff


	//   ....[7]....
        /*0180*/ 	.word	0xffffffff


	//   ....[8]....
        /*0184*/ 	.word	0xffffffff


	//   ....[9]....
        /*0188*/ 	.word	0xffffffff


	//   ....[10]....
        /*018c*/ 	.word	0xffffffff


	//   ....[11]....
        /*0190*/ 	.word	0xffffffff


	//   ....[12]....
        /*0194*/ 	.word	0xffffffff


	//   ....[13]....
        /*0198*/ 	.word	0xffffffff


	//   ....[14]....
        /*019c*/ 	.word	0xffffffff


	//   ....[15]....
        /*01a0*/ 	.word	0x0500000f


	//   ....[16]....
        /*01a4*/ 	.word	0x0500000f


	//   ....[17]....
        /*01a8*/ 	.word	0x0500000f


	//   ....[18]....
        /*01ac*/ 	.word	0x0500000f


	//   ....[19]....
        /*01b0*/ 	.word	0x0500000f


	//   ....[20]....
        /*01b4*/ 	.word	0x0500000f


	//   ....[21]....
        /*01b8*/ 	.word	0x0500000f


	//   ....[22]....
        /*01bc*/ 	.word	0x0500000f


	//   ....[23]....
        /*01c0*/ 	.word	0x0500000f


	//   ....[24]....
        /*01c4*/ 	.word	0x0500000f


	//   ....[25]....
        /*01c8*/ 	.word	0x0500000f


	//   ....[26]....
        /*01cc*/ 	.word	0x0500000f


	//----- nvinfo : EIATTR_COOP_GROUP_INSTR_OFFSETS
	.align		4
.L_14087:
        /*01d0*/ 	.byte	0x04, 0x28
        /*01d2*/ 	.short	(.L_14089 - .L_14088)


	//   ....[0]....
.L_14088:
        /*01d4*/ 	.word	0x00000af0


	//   ....[1]....
        /*01d8*/ 	.word	0x00000b10


	//   ....[2]....
        /*01dc*/ 	.word	0x00000b30


	//   ....[3]....
        /*01e0*/ 	.word	0x00000b50


	//   ....[4]....
        /*01e4*/ 	.word	0x00000c60


	//   ....[5]....
        /*01e8*/ 	.word	0x00000c80


	//   ....[6]....
        /*01ec*/ 	.word	0x00000ca0


	//   ....[7]....
        /*01f0*/ 	.word	0x00001ad0


	//   ....[8]....
        /*01f4*/ 	.word	0x00001b00


	//   ....[9]....
        /*01f8*/ 	.word	0x00001b20


	//   ....[10]....
        /*01fc*/ 	.word	0x00001b40


	//   ....[11]....
        /*0200*/ 	.word	0x00001b60


	//   ....[12]....
        /*0204*/ 	.word	0x00001bb0


	//   ....[13]....
        /*0208*/ 	.word	0x00001bd0


	//   ....[14]....
        /*020c*/ 	.word	0x00001bf0


	//   ....[15]....
        /*0210*/ 	.word	0x00003390


	//   ....[16]....
        /*0214*/ 	.word	0x000033f0


	//   ....[17]....
        /*0218*/ 	.word	0x00003450


	//   ....[18]....
        /*021c*/ 	.word	0x000034b0


	//   ....[19]....
        /*0220*/ 	.word	0x00003530


	//   ....[20]....
        /*0224*/ 	.word	0x00003570


	//   ....[21]....
        /*0228*/ 	.word	0x000035c0


	//   ....[22]....
        /*022c*/ 	.word	0x00003610


	//   ....[23]....
        /*0230*/ 	.word	0x00003660


	//   ....[24]....
        /*0234*/ 	.word	0x000036b0


	//   ....[25]....
        /*0238*/ 	.word	0x00003700


	//   ....[26]....
        /*023c*/ 	.word	0x00003750


	//----- nvinfo : EIATTR_VRC_CTA_INIT_COUNT
	.align		4
.L_14089:
        /*0240*/ 	.byte	0x02, 0x4a
	.zero		1
	.zero		1


	//----- nvinfo : EIATTR_SYSCALL_OFFSETS
	.align		4
        /*0244*/ 	.byte	0x04, 0x46
        /*0246*/ 	.short	(.L_14091 - .L_14090)


	//   ....[0]....
.L_14090:
        /*0248*/ 	.word	0x000029a0


	//   ....[1]....
        /*024c*/ 	.word	0x00003330


	//----- nvinfo : EIATTR_EXIT_INSTR_OFFSETS
	.align		4
.L_14091:
        /*0250*/ 	.byte	0x04, 0x1c
        /*0252*/ 	.short	(.L_14093 - .L_14092)


	//   ....[0]....
.L_14092:
        /*0254*/ 	.word	0x00003040


	//   ....[1]....
        /*0258*/ 	.word	0x00003080


	//   ....[2]....
        /*025c*/ 	.word	0x00003230


	//   ....[3]....
        /*0260*/ 	.word	0x00003340


	//----- nvinfo : EIATTR_CRS_STACK_SIZE
	.align		4
.L_14093:
        /*0264*/ 	.byte	0x04, 0x1e
        /*0266*/ 	.short	(.L_14095 - .L_14094)
.L_14094:
        /*0268*/ 	.word	0x00000000


	//----- nvinfo : EIATTR_CBANK_PARAM_SIZE
	.align		4
.L_14095:
        /*026c*/ 	.byte	0x03, 0x19
        /*026e*/ 	.short	0x007c


	//----- nvinfo : EIATTR_PARAM_CBANK
	.align		4
        /*0270*/ 	.byte	0x04, 0x0a
        /*0272*/ 	.short	(.L_14097 - .L_14096)
	.align		4
.L_14096:
        /*0274*/ 	.word	index@(.nv.constant0._ZN4vllm25paged_attention_v1_kernelI13__nv_bfloat16hLi128ELi16ELi128ELNS_18Fp8KVCacheDataTypeE1ELb1EEEvPT_PKS3_PKT0_S9_ifPKiSB_iPKfiiiSD_SD_iiiii)
        /*0278*/ 	.short	0x0380
        /*027a*/ 	.short	0x007c


	//----- nvinfo : EIATTR_SW_WAR
	.align		4
.L_14097:
        /*027c*/ 	.byte	0x04, 0x36
        /*027e*/ 	.short	(.L_14099 - .L_14098)
.L_14098:
        /*0280*/ 	.word	0x00000008
.L_14099:


//--------------------- .nv.info._ZN4vllm25paged_attention_v1_kernelI13__nv_bfloat16hLi120ELi16ELi128ELNS_18Fp8KVCacheDataTypeE1ELb1EEEvPT_PKS3_PKT0_S9_ifPKiSB_iPKfiiiSD_SD_iiiii --------------------------
	.section	.nv.info._ZN4vllm25paged_attention_v1_kernelI13__nv_bfloat16hLi120ELi16ELi128ELNS_18Fp8KVCacheDataTypeE1ELb1EEEvPT_PKS3_PKT0_S9_ifPKiSB_iPKfiiiSD_SD_iiiii,"",@"SHT_CUDA_INFO"
	.sectionflags	@""
	.align	4


	//----- nvinfo : EIATTR_CUDA_API_VERSION
	.align		4
        /*0000*/ 	.byte	0x04, 0x37
        /*0002*/ 	.short	(.L_14101 - .L_14100)
.L_14100:
        /*0004*/ 	.word	0x00000082


	//----- nvinfo : EIATTR_KPARAM_INFO
	.align		4
.L_14101:
        /*0008*/ 	.byte	0x04, 0x17
        /*000a*/ 	.short	(.L_14103 - .L_14102)
.L_14102:
        /*000c*/ 	.word	0x00000000
        /*0010*/ 	.short	0x0013
        /*0012*/ 	.short	0x0078
        /*0014*/ 	.byte	0x00, 0xf0, 0x11, 0x00


	//----- nvinfo : EIATTR_KPARAM_INFO
	.align		4
.L_14103:
        /*0018*/ 	.byte	0x04, 0x17
        /*001a*/ 	.short	(.L_14105 - .L_14104)
.L_14104:
        /*001c*/ 	.word	0x00000000
        /*0020*/ 	.short	0x0012
        /*0022*/ 	.short	0x0074
        /*0024*/ 	.byte	0x00, 0xf0, 0x11, 0x00


	//----- nvinfo : EIATTR_KPARAM_INFO
	.align		4
.L_14105:
        /*0028*/ 	.byte	0x04, 0x17
        /*002a*/ 	.short	(.L_14107 - .L_14106)
.L_14106:
        /*002c*/ 	.word	0x00000000
        /*0030*/ 	.short	0x0011
        /*0032*/ 	.short	0x0070
        /*0034*/ 	.byte	0x00, 0xf0, 0x11, 0x00


	//----- nvinfo : EIATTR_KPARAM_INFO
	.align		4
.L_14107:
        /*0038*/ 	.byte	0x04, 0x17
        /*003a*/ 	.short	(.L_14109 - .L_14108)
.L_14108:
        /*003c*/ 	.word	0x00000000
        /*0040*/ 	.short	0x0010
        /*0042*/ 	.short	0x006c
        /*0044*/ 	.byte	0x00, 0xf0, 0x11, 0x00


	//----- nvinfo : EIATTR_KPARAM_INFO
	.align		4
.L_14109:
        /*0048*/ 	.byte	0x04, 0x17
        /*004a*/ 	.short	(.L_14111 - .L_14110)
.L_14110:
        /*004c*/ 	.word	0x00000000
        /*0050*/ 	.short	0x000f
        /*0052*/ 	.short	0x0068
        /*0054*/ 	.byte	0x00, 0xf0, 0x11, 0x00


	//----- nvinfo : EIATTR_KPARAM_INFO
	.align		4
.L_14111:
        /*0058*/ 	.byte	0x04, 0x17
        /*005a*/ 	.short	(.L_14113 - .L_14112)
.L_14112:
        /*005c*/ 	.word	0x00000000
        /*0060*/ 	.short	0x000e
        /*0062*/ 	.short	0x0060
        /*0064*/ 	.byte	0x00, 0xf5, 0x21, 0x00


	//----- nvinfo : EIATTR_KPARAM_INFO
	.align		4
.L_14113:
        /*0068*/ 	.byte	0x04, 0x17
        /*006a*/ 	.short	(.L_14115 - .L_14114)
.L_14114:
        /*006c*/ 	.word	0x00000000
        /*0070*/ 	.short	0x000d
        /*0072*/ 	.short	0x0058
        /*0074*/ 	.byte	0x00, 0xf5, 0x21, 0x00


	//----- nvinfo : EIATTR_KPARAM_INFO
	.align		4
.L_14115:
        /*0078*/ 	.byte	0x04, 0x17
        /*007a*/ 	.short	(.L_14117 - .L_14116)
.L_14116:
        /*007c*/ 	.word	0x00000000
        /*0080*/ 	.short	0x000c
        /*0082*/ 	.short	0x0050
        /*0084*/ 	.byte	0x00, 0xf0, 0x11, 0x00


	//----- nvinfo : EIATTR_KPARAM_INFO
	.align		4
.L_14117:
        /*0088*/ 	.byte	0x04, 0x17
        /*008a*/ 	.short	(.L_14119 - .L_14118)
.L_14118:
        /*008c*/ 	.word	0x00000000
        /*0090*/ 	.short	0x000b
        /*0092*/ 	.short	0x004c
        /*0094*/ 	.byte	0x00, 0xf0, 0x11, 0x00


	//----- nvinfo : EIATTR_KPARAM_INFO
	.align		4
.L_14119:
        /*0098*/ 	.byte	0x04, 0x17
        /*009a*/ 	.short	(.L_14121 - .L_14120)
.L_14120:
        /*009c*/ 	.word	0x00000000
        /*00a0*/ 	.short	0x000a
        /*00a2*/ 	.short	0x0048
        /*00a4*/ 	.byte	0x00, 0xf0, 0x11, 0x00


	//----- nvinfo : EIATTR_KPARAM_INFO
	.align		4
.L_14121:
        /*00a8*/ 	.byte	0x04, 0x17
        /*00aa*/ 	.short	(.L_14123 - .L_14122)
.L_14122:
        /*00ac*/ 	.word	0x00000000
        /*00b0*/ 	.short	0x0009
        /*00b2*/ 	.short	0x0040
        /*00b4*/ 	.byte	0x00, 0xf5, 0x21, 0x00


	//----- nvinfo : EIATTR_KPARAM_INFO
	.align		4
.L_14123:
        /*00b8*/ 	.byte	0x04, 0x17
        /*00ba*/ 	.short	(.L_14125 - .L_14124)
.L_14124:
        /*00bc*/ 	.word	0x00000000
        /*00c0*/ 	.short	0x0008
        /*00c2*/ 	.short	0x0038
        /*00c4*/ 	.byte	0x00, 0xf0, 0x11, 0x00


	//----- nvinfo : EIATTR_KPARAM_INFO
	.align		4
.L_14125:
        /*00c8*/ 	.byte	0x04, 0x17
        /*00ca*/ 	.short	(.L_14127 - .L_14126)
.L_14126:
        /*00cc*/ 	.word	0x00000000
        /*00d0*/ 	.short	0x0007
        /*00d2*/ 	.short	0x0030
        /*00d4*/ 	.byte	0x00, 0xf5, 0x21, 0x00


	//----- nvinfo : EIATTR_KPARAM_INFO
	.align		4
.L_14127:
        /*00d8*/ 	.byte	0x04, 0x17
        /*00da*/ 	.short	(.L_14129 - .L_14128)
.L_14128:
        /*00dc*/ 	.word	0x00000000
        /*00e0*/ 	.short	0x0006
        /*00e2*/ 	.short	0x0028
        /*00e4*/ 	.byte	0x00, 0xf5, 0x21, 0x00


	//----- nvinfo : EIATTR_KPARAM_INFO
	.align		4
.L_14129:
        /*00e8*/ 	.byte	0x04, 0x17
        /*00ea*/ 	.short	(.L_14131 - .L_14130)
.L_14130:
        /*00ec*/ 	.word	0x00000000
        /*00f0*/ 	.short	0x0005
        /*00f2*/ 	.short	0x0024
        /*00f4*/ 	.byte	0x00, 0xf0, 0x11, 0x00


	//----- nvinfo : EIATTR_KPARAM_INFO
	.align		4
.L_14131:
        /*00f8*/ 	.byte	0x04, 0x17
        /*00fa*/ 	.short	(.L_14133 - .L_14132)
.L_14132:
        /*00fc*/ 	.word	0x00000000
        /*0100*/ 	.short	0x0004
        /*0102*/ 	.short	0x0020
        /*0104*/ 	.byte	0x00, 0xf0, 0x11, 0x00


	//----- nvinfo : EIATTR_KPARAM_INFO
	.align		4
.L_14133:
        /*0108*/ 	.byte	0x04, 0x17
        /*010a*/ 	.short	(.L_14135 - .L_14134)
.L_14134:
        /*010c*/ 	.word	0x00000000
        /*0110*/ 	.short	0x0003
        /*0112*/ 	.short	0x0018
        /*0114*/ 	.byte	0x00, 0xf5, 0x21, 0x00


	//----- nvinfo : EIATTR_KPARAM_INFO
	.align		4
.L_14135:
        /*0118*/ 	.byte	0x04, 0x17
        /*011a*/ 	.short	(.L_14137 - .L_14136)
.L_14136:
        /*011c*/ 	.word	0x00000000
        /*0120*/ 	.short	0x0002
        /*0122*/ 	.short	0x0010
        /*0124*/ 	.byte	0x00, 0xf5, 0x21, 0x00


	//----- nvinfo : EIATTR_KPARAM_INFO
	.align		4
.L_14137:
        /*0128*/ 	.byte	0x04, 0x17
        /*012a*/ 	.short	(.L_14139 - .L_14138)
.L_14138:
        /*012c*/ 	.word	0x00000000
        /*0130*/ 	.short	0x0001
        /*0132*/ 	.short	0x0008
        /*0134*/ 	.byte	0x00, 0xf5, 0x21, 0x00


	//----- nvinfo : EIATTR_KPARAM_INFO
	.align		4
.L_14139:
        /*0138*/ 	.byte	0x04, 0x17
        /*013a*/ 	.short	(.L_14141 - .L_14140)
.L_14140:
        /*013c*/ 	.word	0x00000000
        /*0140*/ 	.short	0x0000
        /*0142*/ 	.short	0x0000
        /*0144*/ 	.byte	0x00, 0xf5, 0x21, 0x00


	//----- nvinfo : EIATTR_SPARSE_MMA_MASK
	.align		4
.L_14141:
        /*0148*/ 	.byte	0x03, 0x50
        /*014a*/ 	.short	0x0000


	//----- nvinfo : EIATTR_MAXREG_COUNT
	.align		4
        /*014c*/ 	.byte	0x03, 0x1b
        /*014e*/ 	.short	0x00ff


	//----- nvinfo : EIATTR_NUM_BARRIERS
	.align		4
        /*0150*/ 	.byte	0x02, 0x4c
        /*0152*/ 	.byte	0x01
	.zero		1


	//----- nvinfo : EIATTR_EXTERNS
	.align		4
        /*0154*/ 	.byte	0x04, 0x0f
        /*0156*/ 	.short	(.L_14143 - .L_14142)


	//   ....[0]....
	.align		4
.L_14142:
        /*0158*/ 	.word	index@(__assertfail)


	//----- nvinfo : EIATTR_MERCURY_ISA_VERSION
	.align		4
.L_14143:
        /*015c*/ 	.byte	0x03, 0x5f
        /*015e*/ 	.short	0x0101


	//----- nvinfo : EIATTR_COOP_GROUP_MASK_REGIDS
	.align		4
        /*0160*/ 	.byte	0x04, 0x29
        /*0162*/ 	.short	(.L_14145 - .L_14144)


	//   ....[0]....
.L_14144:
        /*0164*/ 	.word	0xffffffff


	//   ....[1]....
        /*0168*/ 	.word	0xffffffff


	//   ....[2]....
        /*016c*/ 	.word	0xffffffff


	//   ....[3]....
        /*0170*/ 	.word	0xffffffff


	//   ....[4]....
        /*0174*/ 	.word	0xffffffff


	//   ....[5]....
        /*0178*/ 	.word	0xffffffff


	//   ....[6]....
        /*017c*/ 	.word	0xffffffff


	//   ....[7]....
        /*0180*/ 	.word	0xffffffff


	//   ....[8]....
        /*0184*/ 	.word	0xffffffff


	//   ....[9]....
        /*0188*/ 	.word	0xffffffff


	//   ....[10]....
        /*018c*/ 	.word	0xffffffff


	//   ....[11]....
        /*0190*/ 	.word	0xffffffff


	//   ....[12]....
        /*0194*/ 	.word	0xffffffff


	//   ....[13]....
        /*0198*/ 	.word	0xffffffff


	//   ....[14]....
        /*019c*/ 	.word	0xffffffff


	//   ....[15]....
        /*01a0*/ 	.word	0x0500000f


	//   ....[16]....
        /*01a4*/ 	.word	0x0500000f


	//   ....[17]....
        /*01a8*/ 	.word	0x0500000f


	//   ....[18]....
        /*01ac*/ 	.word	0x0500000f


	//   ....[19]....
        /*01b0*/ 	.word	0x0500000f


	//   ....[20]....
        /*01b4*/ 	.word	0x0500000f


	//   ....[21]....
        /*01b8*/ 	.word	0x0500000f


	//   ....[22]....
        /*01bc*/ 	.word	0x0500000f


	//   ....[23]....
        /*01c0*/ 	.word	0x0500000f


	//   ....[24]....
        /*01c4*/ 	.word	0x0500000f


	//   ....[25]....
        /*01c8*/ 	.word	0x0500000f


	//   ....[26]....
        /*01cc*/ 	.word	0x0500000f


	//----- nvinfo : EIATTR_COOP_GROUP_INSTR_OFFSETS
	.align		4
.L_14145:
        /*01d0*/ 	.byte	0x04, 0x28
        /*01d2*/ 	.short	(.L_14147 - .L_14146)


	//   ....[0]....
.L_14146:
        /*01d4*/ 	.word	0x00000af0


	//   ....[1]....
        /*01d8*/ 	.word	0x00000b10


	//   ....[2]....
        /*01dc*/ 	.word	0x00000b30


	//   ....[3]....
        /*01e0*/ 	.word	0x00000b50


	//   ....[4]....
        /*01e4*/ 	.word	0x00000c60


	//   ....[5]....
        /*01e8*/ 	.word	0x00000c80


	//   ....[6]....
        /*01ec*/ 	.word	0x00000ca0


	//   ....[7]....
        /*01f0*/ 	.word	0x00001ad0


	//   ....[8]....
        /*01f4*/ 	.word	0x00001b00


	//   ....[9]....
        /*01f8*/ 	.word	0x00001b20


	//   ....[10]....
        /*01fc*/ 	.word	0x00001b40


	//   ....[11]....
        /*0200*/ 	.word	0x00001b60


	//   ....[12]....
        /*0204*/ 	.word	0x00001bb0


	//   ....[13]....
        /*0208*/ 	.word	0x00001bd0


	//   ....[14]....
        /*020c*/ 	.word	0x00001bf0


	//   ....[15]....
        /*0210*/ 	.word	0x00003590


	//   ....[16]....
        /*0214*/ 	.word	0x000035f0


	//   ....[17]....
        /*0218*/ 	.word	0x00003650


	//   ....[18]....
        /*021c*/ 	.word	0x000036b0


	//   ....[19]....
        /*0220*/ 	.word	0x00003730


	//   ....[20]....
        /*0224*/ 	.word	0x00003770


	//   ....[21]....
        /*0228*/ 	.word	0x000037c0


	//   ....[22]....
        /*022c*/ 	.word	0x00003810


	//   ....[23]....
        /*0230*/ 	.word	0x00003860


	//   ....[24]....
        /*0234*/ 	.word	0x000038b0


	//   ....[25]....
        /*0238*/ 	.word	0x00003900


	//   ....[26]....
        /*023c*/ 	.word	0x00003950


	//----- nvinfo : EIATTR_VRC_CTA_INIT_COUNT
	.align		4
.L_14147:
        /*0240*/ 	.byte	0x02, 0x4a
	.zero		1
	.zero		1


	//----- nvinfo : EIATTR_SYSCALL_OFFSETS
	.align		4
        /*0244*/ 	.byte	0x04, 0x46
        /*0246*/ 	.short	(.L_14149 - .L_14148)


	//   ....[0]....
.L_14148:
        /*0248*/ 	.word	0x000029a0


	//   ....[1]....
        /*024c*/ 	.word	0x00003530


	//----- nvinfo : EIATTR_EXIT_INSTR_OFFSETS
	.align		4
.L_14149:
        /*0250*/ 	.byte	0x04, 0x1c
        /*0252*/ 	.short	(.L_14151 - .L_14150)


	//   ....[0]....
.L_14150:
        /*0254*/ 	.word	0x00003200


	//   ....[1]....
        /*0258*/ 	.word	0x00003400


	//   ....[2]....
        /*025c*/ 	.word	0x00003430


	//   ....[3]....
        /*0260*/ 	.word	0x00003540


	//----- nvinfo : EIATTR_CRS_STACK_SIZE
	.align		4
.L_14151:
        /*0264*/ 	.byte	0x04, 0x1e
        /*0266*/ 	.short	(.L_14153 - .L_14152)
.L_14152:
        /*0268*/ 	.word	0x00000000


	//----- nvinfo : EIATTR_CBANK_PARAM_SIZE
	.align		4
.L_14153:
        /*026c*/ 	.byte	0x03, 0x19
        /*026e*/ 	.short	0x007c


	//----- nvinfo : EIATTR_PARAM_CBANK
	.align		4
        /*0270*/ 	.byte	0x04, 0x0a
        /*0272*/ 	.short	(.L_14155 - .L_14154)
	.align		4
.L_14154:
        /*0274*/ 	.word	index@(.nv.constant0._ZN4vllm25paged_attention_v1_kernelI13__nv_bfloat16hLi120ELi16ELi128ELNS_18Fp8KVCacheDataTypeE1ELb1EEEvPT_PKS3_PKT0_S9_ifPKiSB_iPKfiiiSD_SD_iiiii)
        /*0278*/ 	.short	0x0380
        /*027a*/ 	.short	0x007c


	//----- nvinfo : EIATTR_SW_WAR
	.align		4
.L_14155:
        /*027c*/ 	.byte	0x04, 0x36
        /*027e*/ 	.short	(.L_14157 - .L_14156)
.L_14156:
        /*0280*/ 	.word	0x00000008
.L_14157:


//--------------------- .nv.info._ZN4vllm25paged_attention_v1_kernelI13__nv_bfloat16hLi112ELi16ELi128ELNS_18Fp8KVCacheDataTypeE1ELb1EEEvPT_PKS3_PKT0_S9_ifPKiSB_iPKfiiiSD_SD_iiiii --------------------------
	.section	.nv.info._ZN4vllm25paged_attention_v1_kernelI13__nv_bfloat16hLi112ELi16ELi128ELNS_18Fp8KVCacheDataTypeE1ELb1EEEvPT_PKS3_PKT0_S9_ifPKiSB_iPKfiiiSD_SD_iiiii,"",@"SHT_CUDA_INFO"
	.sectionflags	@""
	.align	4


	//----- nvinfo : EIATTR_CUDA_API_VERSION
	.align		4
        /*0000*/ 	.byte	0x04, 0x37
        /*0002*/ 	.short	(.L_14159 - .L_14158)
.L_14158:
        /*0004*/ 	.word	0x00000082


	//----- nvinfo : EIATTR_KPARAM_INFO
	.align		4
.L_14159:
        /*0008*/ 	.byte	0x04, 0x17
        /*000a*/ 	.short	(.L_14161 - .L_14160)
.L_14160:
        /*000c*/ 	.word	0x00000000
        /*0010*/ 	.short	0x0013
        /*0012*/ 	.short	0x0078
        /*0014*/ 	.byte	0x00, 0xf0, 0x11, 0x00


	//----- nvinfo : EIATTR_KPARAM_INFO
	.align		4
.L_14161:
        /*0018*/ 	.byte	0x04, 0x17
        /*001a*/ 	.short	(.L_14163 - .L_14162)
.L_14162:
        /*001c*/ 	.word	0x00000000
        /*0020*/ 	.short	0x0012
        /*0022*/ 	.short	0x0074
        /*0024*/ 	.byte	0x00, 0xf0, 0x11, 0x00


	//----- nvinfo : EIATTR_KPARAM_INFO
	.align		4
.L_14163:
        /*0028*/ 	.byte	0x04, 0x17
        /*002a*/ 	.short	(.L_14165 - .L_14164)
.L_14164:
        /*002c*/ 	.word	0x00000000
        /*0030*/ 	.short	0x0011
        /*0032*/ 	.short	0x0070
        /*0034*/ 	.byte	0x00, 0xf0, 0x11, 0x00


	//----- nvinfo : EIATTR_KPARAM_INFO
	.align		4
.L_14165:
        /*0038*/ 	.byte	0x04, 0x17
        /*003a*/ 	.short	(.L_14167 - .L_14166)
.L_14166:
        /*003c*/ 	.word	0x00000000
        /*0040*/ 	.short	0x0010
        /*0042*/ 	.short	0x006c
        /*0044*/ 	.byte	0x00, 0xf0, 0x11, 0x00


	//----- nvinfo : EIATTR_KPARAM_INFO
	.align		4
.L_14167:
        /*0048*/ 	.byte	0x04, 0x17
        /*004a*/ 	.short	(.L_14169 - .L_14168)
.L_14168:
        /*004c*/ 	.word	0x00000000
        /*0050*/ 	.short	0x000f
        /*0052*/ 	.short	0x0068
        /*0054*/ 	.byte	0x00, 0xf0, 0x11, 0x00


	//----- nvinfo : EIATTR_KPARAM_INFO
	.align		4
.L_14169:
        /*0058*/ 	.byte	0x04, 0x17
        /*005a*/ 	.short	(.L_14171 - .L_14170)
.L_14170:
        /*005c*/ 	.word	0x00000000
        /*0060*/ 	.short	0x000e
        /*0062*/ 	.short	0x0060
        /*0064*/ 	.byte	0x00, 0xf5, 0x21, 0x00


	//----- nvinfo : EIATTR_KPARAM_INFO
	.align		4
.L_14171:
        /*0068*/ 	.byte	0x04, 0x17
        /*006a*/ 	.short	(.L_14173 - .L_14172)
.L_14172:
        /*006c*/ 	.word	0x00000000
        /*0070*/ 	.short	0x000d
        /*0072*/ 	.short	0x0058
        /*0074*/ 	.byte	0x00, 0xf5, 0x21, 0x00


	//----- nvinfo : EIATTR_KPARAM_INFO
	.align		4
.L_14173:
        /*0078*/ 	.byte	0x04, 0x17
        /*007a*/ 	.short	(.L_14175 - .L_14174)
.L_14174:
        /*007c*/ 	.word	0x00000000
        /*0080*/ 	.short	0x000c
        /*0082*/ 	.short	0x0050
        /*0084*/ 	.byte	0x00, 0xf0, 0x11, 0x00


	//----- nvinfo : EIATTR_KPARAM_INFO
	.align		4
.L_14175:
        /*0088*/ 	.byte	0x04, 0x17
        /*008a*/ 	.short	(.L_14177 - .L_14176)
.L_14176:
        /*008c*/ 	.word	0x00000000
        /*0090*/ 	.short	0x000b
        /*0092*/ 	.short	0x004c
        /*0094*/ 	.byte	0x00, 0xf0, 0x11, 0x00


	//----- nvinfo : EIATTR_KPARAM_INFO
	.align		4
.L_14177:
        /*0098*/ 	.byte	0x04, 0x17
        /*009a*/ 	.short	(.L_14179 - .L_14178)
.L_14178:
        /*009c*/ 	.word	0x00000000
        /*00a0*/ 	.short	0x000a
        /*00a2*/ 	.short	0x0048
        /*00a4*/ 	.byte	0x00, 0xf0, 0x11, 0x00


	//----- nvinfo : EIATTR_KPARAM_INFO
	.align		4
.L_14179:
        /*00a8*/ 	.byte	0x04, 0x17
        /*00aa*/ 	.short	(.L_14181 - .L_14180)
.L_14180:
        /*00ac*/ 	.word	0x00000000
        /*00b0*/ 	.short	0x0009
        /*00b2*/ 	.short	0x0040
        /*00b4*/ 	.byte	0x00, 0xf5, 0x21, 0x00


	//----- nvinfo : EIATTR_KPARAM_INFO
	.align		4
.L_14181:
        /*00b8*/ 	.byte	0x04, 0x17
        /*00ba*/ 	.short	(.L_14183 - .L_14182)
.L_14182:
        /*00bc*/ 	.word	0x00000000
        /*00c0*/ 	.short	0x0008
        /*00c2*/ 	.short	0x0038
        /*00c4*/ 	.byte	0x00, 0xf0, 0x11, 0x00


	//----- nvinfo : EIATTR_KPARAM_INFO
	.align		4
.L_14183:
        /*00c8*/ 	.byte	0x04, 0x17
        /*00ca*/ 	.short	(.L_14185 - .L_14184)
.L_14184:
        /*00cc*/ 	.word	0x00000000
        /*00d0*/ 	.short	0x0007
        /*00d2*/ 	.short	0x0030
        /*00d4*/ 	.byte	0x00, 0xf5, 0x21, 0x00


	//----- nvinfo : EIATTR_KPARAM_INFO
	.align		4
.L_14185:
        /*00d8*/ 	.byte	0x04, 0x17
        /*00da*/ 	.short	(.L_14187 - .L_14186)
.L_14186:
        /*00dc*/ 	.word	0x00000000
        /*00e0*/ 	.short	0x0006
        /*00e2*/ 	.short	0x0028
        /*00e4*/ 	.byte	0x00, 0xf5, 0x21, 0x00


	//----- nvinfo : EIATTR_KPARAM_INFO
	.align		4
.L_14187:
        /*00e8*/ 	.byte	0x04, 0x17
        /*00ea*/ 	.short	(.L_14189 - .L_14188)
.L_14188:
        /*00ec*/ 	.word	0x00000000
        /*00f0*/ 	.short	0x0005
        /*00f2*/ 	.short	0x0024
        /*00f4*/ 	.byte	0x00, 0xf0, 0x11, 0x00


	//----- nvinfo : EIATTR_KPARAM_INFO
	.align		4
.L_14189:
        /*00f8*/ 	.byte	0x04, 0x17
        /*00fa*/ 	.short	(.L_14191 - .L_14190)
.L_14190:
        /*00fc*/ 	.word	0x00000000
        /*0100*/ 	.short	0x0004
        /*0102*/ 	.short	0x0020
        /*0104*/ 	.byte	0x00, 0xf0, 0x11, 0x00


	//----- nvinfo : EIATTR_KPARAM_INFO
	.align		4
.L_14191:
        /*0108*/ 	.byte	0x04, 0x17
        /*010a*/ 	.short	(.L_14193 - .L_14192)
.L_14192:
        /*010c*/ 	.word	0x00000000
        /*0110*/ 	.short	0x0003
        /*0112*/ 	.short	0x0018
        /*0114*/ 	.byte	0x00, 0xf5, 0x21, 0x00


	//----- nvinfo : EIATTR_KPARAM_INFO
	.align		4
.L_14193:
        /*0118*/ 	.byte	0x04, 0x17
        /*011a*/ 	.short	(.L_14195 - .L_14194)
.L_14194:
        /*011c*/ 	.word	0x00000000
        /*0120*/ 	.short	0x0002
        /*0122*/ 	.short	0x0010
        /*0124*/ 	.byte	0x00, 0xf5, 0x21, 0x00


	//----- nvinfo : EIATTR_KPARAM_INFO
	.align		4
.L_14195:
        /*0128*/ 	.byte	0x04, 0x17
        /*012a*/ 	.short	(.L_14197 - .L_14196)
.L_14196:
        /*012c*/ 	.word	0x00000000
        /*0130*/ 	.short	0x0001
        /*0132*/ 	.short	0x0008
        /*0134*/ 	.byte	0x00, 0xf5, 0x21, 0x00


	//----- nvinfo : EIATTR_KPARAM_INFO
	.align		4
.L_14197:
        /*0138*/ 	.byte	0x04, 0x17
        /*013a*/ 	.short	(.L_14199 - .L_14198)
.L_14198:
        /*013c*/ 	.word	0x00000000
        /*0140*/ 	.short	0x0000
        /*0142*/ 	.short	0x0000
        /*0144*/ 	.byte	0x00, 0xf5, 0x21, 0x00


	//----- nvinfo : EIATTR_SPARSE_MMA_MASK
	.align		4
.L_14199:
        /*0148*/ 	.byte	0x03, 0x50
        /*014a*/ 	.short	0x0000


	//----- nvinfo : EIATTR_MAXREG_COUNT
	.align		4
        /*014c*/ 	.byte	0x03, 0x1b
        /*014e*/ 	.short	0x00ff


	//----- nvinfo : EIATTR_NUM_BARRIERS
	.align		4
        /*0150*/ 	.byte	0x02, 0x4c
        /*0152*/ 	.byte	0x01
	.zero		1


	//----- nvinfo : EIATTR_EXTERNS
	.align		4
        /*0154*/ 	.byte	0x04, 0x0f
        /*0156*/ 	.short	(.L_14201 - .L_14200)


	//   ....[0]....
	.align		4
.L_14200:
        /*0158*/ 	.word	index@(__assertfail)


	//----- nvinfo : EIATTR_MERCURY_ISA_VERSION
	.align		4
.L_14201:
        /*015c*/ 	.byte	0x03, 0x5f
        /*015e*/ 	.short	0x0101


	//----- nvinfo : EIATTR_COOP_GROUP_MASK_REGIDS
	.align		4
        /*0160*/ 	.byte	0x04, 0x29
        /*0162*/ 	.short	(.L_14203 - .L_14202)


	//   ....[0]....
.L_14202:
        /*0164*/ 	.word	0xffffffff


	//   ....[1]....
        /*0168*/ 	.word	0xffffffff


	//   ....[2]....
        /*016c*/ 	.word	0xffffffff


	//   ....[3]....
        /*0170*/ 	.word	0xffffffff


	//   ....[4]....
        /*0174*/ 	.word	0xffffffff


	//   ....[5]....
        /*0178*/ 	.word	0xffffffff


	//   ....[6]....
        /*017c*/ 	.word	0xffffffff


	//   ....[7]....
        /*0180*/ 	.word	0xffffffff


	//   ....[8]....
        /*0184*/ 	.word	0xffffffff


	//   ....[9]....
        /*0188*/ 	.word	0xffffffff


	//   ....[10]....
        /*018c*/ 	.word	0xffffffff


	//   ....[11]....
        /*0190*/ 	.word	0xffffffff


	//   ....[12]....
        /*0194*/ 	.word	0xffffffff


	//   ....[13]....
        /*0198*/ 	.word	0xffffffff


	//   ....[14]....
        /*019c*/ 	.word	0xffffffff


	//   ....[15]....
        /*01a0*/ 	.word	0x0500000f


	//   ....[16]....
        /*01a4*/ 	.word	0x0500000f


	//   ....[17]....
        /*01a8*/ 	.word	0x0500000f


	//   ....[18]....
        /*01ac*/ 	.word	0x0500000f


	//   ....[19]....
        /*01b0*/ 	.word	0x0500000f


	//   ....[20]....
        /*01b4*/ 	.word	0x0500000f


	//   ....[21]....
        /*01b8*/ 	.word	0x0500000f


	//   ....[22]....
        /*01bc*/ 	.word	0x0500000f


	//   ....[23]....
        /*01c0*/ 	.word	0x0500000f


	//   ....[24]....
        /*01c4*/ 	.word	0x0500000f


	//   ....[25]....
        /*01c8*/ 	.word	0x0500000f


	//----- nvinfo : EIATTR_COOP_GROUP_INSTR_OFFSETS
	.align		4
.L_14203:
        /*01cc*/ 	.byte	0x04, 0x28
        /*01ce*/ 	.short	(.L_14205 - .L_14204)


	//   ....[0]....
.L_14204:
        /*01d0*/ 	.word	0x00000af0


	//   ....[1]....
        /*01d4*/ 	.word	0x00000b10


	//   ....[2]....
        /*01d8*/ 	.word	0x00000b30


	//   ....[3]....
        /*01dc*/ 	.word	0x00000b50


	//   ....[4]....
        /*01e0*/ 	.word	0x00000c60


	//   ....[5]....
        /*01e4*/ 	.word	0x00000c80


	//   ....[6]....
        /*01e8*/ 	.word	0x00000ca0


	//   ....[7]....
        /*01ec*/ 	.word	0x00001ad0


	//   ....[8]....
        /*01f0*/ 	.word	0x00001b00


	//   ....[9]....
        /*01f4*/ 	.word	0x00001b20


	//   ....[10]....
        /*01f8*/ 	.word	0x00001b40


	//   ....[11]....
        /*01fc*/ 	.word	0x00001b60


	//   ....[12]....
        /*0200*/ 	.word	0x00001bb0


	//   ....[13]....
        /*0204*/ 	.word	0x00001bd0


	//   ....[14]....
        /*0208*/ 	.word	0x00001bf0


	//   ....[15]....
        /*020c*/ 	.word	0x00003240


	//   ....[16]....
        /*0210*/ 	.word	0x000032a0


	//   ....[17]....
        /*0214*/ 	.word	0x00003300


	//   ....[18]....
        /*0218*/ 	.word	0x00003360


	//   ....[19]....
        /*021c*/ 	.word	0x000033e0


	//   ....[20]....
        /*0220*/ 	.word	0x00003420


	//   ....[21]....
        /*0224*/ 	.word	0x00003470


	//   ....[22]....
        /*0228*/ 	.word	0x000034c0


	//   ....[23]....
        /*022c*/ 	.word	0x00003510


	//   ....[24]....
        /*0230*/ 	.word	0x00003560


	//   ....[25]....
        /*0234*/ 	.word	0x000035b0


	//----- nvinfo : EIATTR_VRC_CTA_INIT_COUNT
	.align		4
.L_14205:
        /*0238*/ 	.byte	0x02, 0x4a
	.zero		1
	.zero		1


	//----- nvinfo : EIATTR_SYSCALL_OFFSETS
	.align		4
        /*023c*/ 	.byte	0x04, 0x46
        /*023e*/ 	.short	(.L_14207 - .L_14206)


	//   ....[0]....
.L_14206:
        /*0240*/ 	.word	0x000029a0


	//   ....[1]....
        /*0244*/ 	.word	0x000031e0


	//----- nvinfo : EIATTR_EXIT_INSTR_OFFSETS
	.align		4
.L_14207:
        /*0248*/ 	.byte	0x04, 0x1c
        /*024a*/ 	.short	(.L_14209 - .L_14208)


	//   ....[0]....
.L_14208:
        /*024c*/ 	.word	0x00002f10


	//   ....[1]....
        /*0250*/ 	.word	0x00002f50


	//   ....[2]....
        /*0254*/ 	.word	0x000030e0


	//   ....[3]....
        /*0258*/ 	.word	0x000031f0


	//----- nvinfo : EIATTR_CRS_STACK_SIZE
	.align		4
.L_14209:
        /*025c*/ 	.byte	0x04, 0x1e
        /*025e*/ 	.short	(.L_14211 - .L_14210)
.L_14210:
        /*0260*/ 	.word	0x00000000


	//----- nvinfo : EIATTR_CBANK_PARAM_SIZE
	.align		4
.L_14211:
        /*0264*/ 	.byte	0x03, 0x19
        /*0266*/ 	.short	0x007c


	//----- nvinfo : EIATTR_PARAM_CBANK
	.align		4
        /*0268*/ 	.byte	0x04, 0x0a
        /*026a*/ 	.short	(.L_14213 - .L_14212)
	.align		4
.L_14212:
        /*026c*/ 	.word	index@(.nv.constant0._ZN4vllm25paged_attention_v1_kernelI13__nv_bfloat16hLi112ELi16ELi128ELNS_18Fp8KVCacheDataTypeE1ELb1EEEvPT_PKS3_PKT0_S9_ifPKiSB_iPKfiiiSD_SD_iiiii)
        /*0270*/ 	.short	0x0380
        /*0272*/ 	.short	0x007c


	//----- nvinfo : EIATTR_SW_WAR
	.align		4
.L_14213:
        /*0274*/ 	.byte	0x04, 0x36
        /*0276*/ 	.short	(.L_14215 - .L_14214)
.L_14214:
        /*0278*/ 	.word	0x00000008
.L_14215:


//--------------------- .nv.info._ZN4vllm25paged_attention_v1_kernelI13__nv_bfloat16hLi96ELi16ELi128ELNS_18Fp8KVCacheDataTypeE1ELb1EEEvPT_PKS3_PKT0_S9_ifPKiSB_iPKfiiiSD_SD_iiiii --------------------------
	.section	.nv.info._ZN4vllm25paged_attention_v1_kernelI13__nv_bfloat16hLi96ELi16ELi128ELNS_18Fp8KVCacheDataTypeE1ELb1EEEvPT_PKS3_PKT0_S9_ifPKiSB_iPKfiiiSD_SD_iiiii,"",@"SHT_CUDA_INFO"
	.sectionflags	@""
	.align	4


	//----- nvinfo : EIATTR_CUDA_API_VERSION
	.align		4
        /*0000*/ 	.byte	0x04, 0x37
        /*0002*/ 	.short	(.L_14217 - .L_14216)
.L_14216:
        /*0004*/ 	.word	0x00000082


	//----- nvinfo : EIATTR_KPARAM_INFO
	.align		4
.L_14217:
        /*0008*/ 	.byte	0x04, 0x17
        /*000a*/ 	.short	(.L_14219 - .L_14218)
.L_14218:
        /*000c*/ 	.word	0x00000000
        /*0010*/ 	.short	0x0013
        /*0012*/ 	.short	0x0078
        /*0014*/ 	.byte	0x00, 0xf0, 0x11, 0x00


	//----- nvinfo : EIATTR_KPARAM_INFO
	.align		4
.L_14219:
        /*0018*/ 	.byte	0x04, 0x17
        /*001a*/ 	.short	(.L_14221 - .L_14220)
.L_14220:
        /*001c*/ 	.word	0x00000000
        /*0020*/ 	.short	0x0012
        /*0022*/ 	.short	0x0074
        /*0024*/ 	.byte	0x00, 0xf0, 0x11, 0x00


	//----- nvinfo : EIATTR_KPARAM_INFO
	.align		4
.L_14221:
        /*0028*/ 	.byte	0x04, 0x17
        /*002a*/ 	.short	(.L_14223 - .L_14222)
.L_14222:
        /*002c*/ 	.word	0x00000000
        /*0030*/ 	.short	0x0011
        /*0032*/ 	.short	0x0070
        /*0034*/ 	.byte	0x00, 0xf0, 0x11, 0x00


	//----- nvinfo : EIATTR_KPARAM_INFO
	.align		4
.L_14223:
        /*0038*/ 	.byte	0x04, 0x17
        /*003a*/ 	.short	(.L_14225 - .L_14224)
.L_14224:
        /*003c*/ 	.word	0x00000000
        /*0040*/ 	.short	0x0010
        /*0042*/ 	.short	0x006c
        /*0044*/ 	.byte	0x00, 0xf0, 0x11, 0x00


	//----- nvinfo : EIATTR_KPARAM_INFO
	.align		4
.L_14225:
        /*0048*/ 	.byte	0x04, 0x17
        /*004a*/ 	.short	(.L_14227 - .L_14226)
.L_14226:
        /*004c*/ 	.word	0x00000000
        /*0050*/ 	.short	0x000f
        /*0052*/ 	.short	0x0068
        /*0054*/ 	.byte	0x00, 0xf0, 0x11, 0x00


	//----- nvinfo : EIATTR_KPARAM_INFO
	.align		4
.L_14227:
        /*0058*/ 	.byte	0x04, 0x17
        /*005a*/ 	.short	(.L_14229 - .L_14228)
.L_14228:
        /*005c*/ 	.word	0x00000000
        /*0060*/ 	.short	0x000e
        /*0062*/ 	.short	0x0060
        /*0064*/ 	.byte	0x00, 0xf5, 0x21, 0x00


	//----- nvinfo : EIATTR_KPARAM_INFO
	.align		4
.L_14229:
        /*0068*/ 	.byte	0x04, 0x17
        /*006a*/ 	.short	(.L_14231 - .L_14230)
.L_14230:
        /*006c*/ 	.word	0x00000000
        /*0070*/ 	.short	0x000d
        /*0072*/ 	.short	0x0058
        /*0074*/ 	.byte	0x00, 0xf5, 0x21, 0x00


	//----- nvinfo : EIATTR_KPARAM_INFO
	.align		4
.L_14231:
        /*0078*/ 	.byte	0x04, 0x17
        /*007a*/ 	.short	(.L_14233 - .L_14232)
.L_14232:
        /*007c*/ 	.word	0x00000000
        /*0080*/ 	.short	0x000c
        /*0082*/ 	.short	0x0050
        /*0084*/ 	.byte	0x00, 0xf0, 0x11, 0x00


	//----- nvinfo : EIATTR_KPARAM_INFO
	.align		4
.L_14233:
        /*0088*/ 	.byte	0x04, 0x17
        /*008a*/ 	.short	(.L_14235 - .L_14234)
.L_14234:
        /*008c*/ 	.word	0x00000000
        /*0090*/ 	.short	0x000b
        /*0092*/ 	.short	0x004c
        /*0094*/ 	.byte	0x00, 0xf0, 0x11, 0x00


	//----- nvinfo : EIATTR_KPARAM_INFO
	.align		4
.L_14235:
        /*0098*/ 	.byte	0x04, 0x17
        /*009a*/ 	.short	(.L_14237 - .L_14236)
.L_14236:
        /*009c*/ 	.word	0x00000000
        /*00a0*/ 	.short	0x000a
        /*00a2*/ 	.short	0x0048
        /*00a4*/ 	.byte	0x00, 0xf0, 0x11, 0x00


	//----- nvinfo : EIATTR_KPARAM_INFO
	.align		4
.L_14237:
        /*00a8*/ 	.byte	0x04, 0x17
        /*00aa*/ 	.short	(.L_14239 - .L_14238)
.L_14238:
        /*00ac*/ 	.word	0x00000000
        /*00b0*/ 	.short	0x0009
        /*00b2*/ 	.short	0x0040
        /*00b4*/ 	.byte	0x00, 0xf5, 0x21, 0x00


	//----- nvinfo : EIATTR_KPARAM_INFO
	.align		4
.L_14239:
        /*00b8*/ 	.byte	0x04, 0x17
        /*00ba*/ 	.short	(.L_14241 - .L_14240)
.L_14240:
        /*00bc*/ 	.word	0x00000000
        /*00c0*/ 	.short	0x0008
        /*00c2*/ 	.short	0x0038
        /*00c4*/ 	.byte	0x00, 0xf0, 0x11, 0x00


	//----- nvinfo : EIATTR_KPARAM_INFO
	.align		4
.L_14241:
        /*00c8*/ 	.byte	0x04, 0x17
        /*00ca*/ 	.short	(.L_14243 - .L_14242)
.L_14242:
        /*00cc*/ 	.word	0x00000000
        /*00d0*/ 	.short	0x0007
        /*00d2*/ 	.short	0x0030
        /*00d4*/ 	.byte	0x00, 0xf5, 0x21, 0x00


	//----- nvinfo : EIATTR_KPARAM_INFO
	.align		4
.L_14243:
        /*00d8*/ 	.byte	0x04, 0x17
        /*00da*/ 	.short	(.L_14245 - .L_14244)
.L_14244:
        /*00dc*/ 	.word	0x00000000
        /*00e0*/ 	.short	0x0006
        /*00e2*/ 	.short	0x0028
        /*00e4*/ 	.byte	0x00, 0xf5, 0x21, 0x00


	//----- nvinfo : EIATTR_KPARAM_INFO
	.align		4
.L_14245:
        /*00e8*/ 	.byte	0x04, 0x17
        /*00ea*/ 	.short	(.L_14247 - .L_14246)
.L_14246:
        /*00ec*/ 	.word	0x00000000
        /*00f0*/ 	.short	0x0005
        /*00f2*/ 	.short	0x0024
        /*00f4*/ 	.byte	0x00, 0xf0, 0x11, 0x00


	//----- nvinfo : EIATTR_KPARAM_INFO
	.align		4
.L_14247:
        /*00f8*/ 	.byte	0x04, 0x17
        /*00fa*/ 	.short	(.L_14249 - .L_14248)
.L_14248:
        /*00fc*/ 	.word	0x00000000
        /*0100*/ 	.short	0x0004
        /*0102*/ 	.short	0x0020
        /*0104*/ 	.byte	0x00, 0xf0, 0x11, 0x00


	//----- nvinfo : EIATTR_KPARAM_INFO
	.align		4
.L_14249:
        /*0108*/ 	.byte	0x04, 0x17
        /*010a*/ 	.short	(.L_14251 - .L_14250)
.L_14250:
        /*010c*/ 	.word	0x00000000
        /*0110*/ 	.short	0x0003
        /*0112*/ 	.short	0x0018
        /*0114*/ 	.byte	0x00, 0xf5, 0x21, 0x00


	//----- nvinfo : EIATTR_KPARAM_INFO
	.align		4
.L_14251:
        /*0118*/ 	.byte	0x04, 0x17
        /*011a*/ 	.short	(.L_14253 - .L_14252)
.L_14252:
        /*011c*/ 	.word	0x00000000
        /*0120*/ 	.short	0x0002
        /*0122*/ 	.short	0x0010
        /*0124*/ 	.byte	0x00, 0xf5, 0x21, 0x00


	//----- nvinfo : EIATTR_KPARAM_INFO
	.align		4
.L_14253:
        /*0128*/ 	.byte	0x04, 0x17
        /*012a*/ 	.short	(.L_14255 - .L_14254)
.L_14254:
        /*012c*/ 	.word	0x00000000
        /*0130*/ 	.short	0x0001
        /*0132*/ 	.short	0x0008
        /*0134*/ 	.byte	0x00, 0xf5, 0x21, 0x00


	//----- nvinfo : EIATTR_KPARAM_INFO
	.align		4
.L_14255:
        /*0138*/ 	.byte	0x04, 0x17
        /*013a*/ 	.short	(.L_14257 - .L_14256)
.L_14256:
        /*013c*/ 	.word	0x00000000
        /*0140*/ 	.short	0x0000
        /*0142*/ 	.short	0x0000
        /*0144*/ 	.byte	0x00, 0xf5, 0x21, 0x00


	//----- nvinfo : EIATTR_SPARSE_MMA_MASK
	.align		4
.L_14257:
        /*0148*/ 	.byte	0x03, 0x50
        /*014a*/ 	.short	0x0000


	//----- nvinfo : EIATTR_MAXREG_COUNT
	.align		4
        /*014c*/ 	.byte	0x03, 0x1b
        /*014e*/ 	.short	0x00ff


	//----- nvinfo : EIATTR_NUM_BARRIERS
	.align		4
        /*0150*/ 	.byte	0x02, 0x4c
        /*0152*/ 	.byte	0x01
	.zero		1


	//----- nvinfo : EIATTR_EXTERNS
	.align		4
        /*0154*/ 	.byte	0x04, 0x0f
        /*0156*/ 	.short	(.L_14259 - .L_14258)


	//   ....[0]....
	.align		4
.L_14258:
        /*0158*/ 	.word	index@(__assertfail)


	//----- nvinfo : EIATTR_MERCURY_ISA_VERSION
	.align		4
.L_14259:
        /*015c*/ 	.byte	0x03, 0x5f
        /*015e*/ 	.short	0x0101


	//----- nvinfo : EIATTR_COOP_GROUP_MASK_REGIDS
	.align		4
        /*0160*/ 	.byte	0x04, 0x29
        /*0162*/ 	.short	(.L_14261 - .L_14260)


	//   ....[0]....
.L_14260:
        /*0164*/ 	.word	0xffffffff


	//   ....[1]....
        /*0168*/ 	.word	0xffffffff


	//   ....[2]....
        /*016c*/ 	.word	0xffffffff


	//   ....[3]....
        /*0170*/ 	.word	0xffffffff


	//   ....[4]....
        /*0174*/ 	.word	0xffffffff


	//   ....[5]....
        /*0178*/ 	.word	0xffffffff


	//   ....[6]....
        /*017c*/ 	.word	0xffffffff


	//   ....[7]....
        /*0180*/ 	.word	0xffffffff


	//   ....[8]....
        /*0184*/ 	.word	0xffffffff


	//   ....[9]....
        /*0188*/ 	.word	0xffffffff


	//   ....[10]....
        /*018c*/ 	.word	0xffffffff


	//   ....[11]....
        /*0190*/ 	.word	0xffffffff


	//   ....[12]....
        /*0194*/ 	.word	0xffffffff


	//   ....[13]....
        /*0198*/ 	.word	0xffffffff


	//   ....[14]....
        /*019c*/ 	.word	0xffffffff


	//   ....[15]....
        /*01a0*/ 	.word	0x0500000f


	//   ....[16]....
        /*01a4*/ 	.word	0x0500000f


	//   ....[17]....
        /*01a8*/ 	.word	0x0500000f


	//   ....[18]....
        /*01ac*/ 	.word	0x0500000f


	//   ....[19]....
        /*01b0*/ 	.word	0x0500000f


	//   ....[20]....
        /*01b4*/ 	.word	0x0500000f


	//   ....[21]....
        /*01b8*/ 	.word	0x0500000f


	//   ....[22]....
        /*01bc*/ 	.word	0x0500000f


	//   ....[23]....
        /*01c0*/ 	.word	0x0500000f


	//   ....[24]....
        /*01c4*/ 	.word	0x0500000f


	//----- nvinfo : EIATTR_COOP_GROUP_INSTR_OFFSETS
	.align		4
.L_14261:
        /*01c8*/ 	.byte	0x04, 0x28
        /*01ca*/ 	.short	(.L_14263 - .L_14262)


	//   ....[0]....
.L_14262:
        /*01cc*/ 	.word	0x00000af0


	//   ....[1]....
        /*01d0*/ 	.word	0x00000b10


	//   ....[2]....
        /*01d4*/ 	.word	0x00000b30


	//   ....[3]....
        /*01d8*/ 	.word	0x00000b50


	//   ....[4]....
        /*01dc*/ 	.word	0x00000c60


	//   ....[5]....
        /*01e0*/ 	.word	0x00000c80


	//   ....[6]....
        /*01e4*/ 	.word	0x00000ca0


	//   ....[7]....
        /*01e8*/ 	.word	0x00001ad0


	//   ....[8]....
        /*01ec*/ 	.word	0x00001b00


	//   ....[9]....
        /*01f0*/ 	.word	0x00001b20


	//   ....[10]....
        /*01f4*/ 	.word	0x00001b40


	//   ....[11]....
        /*01f8*/ 	.word	0x00001b60


	//   ....[12]....
        /*01fc*/ 	.word	0x00001bb0


	//   ....[13]....
        /*0200*/ 	.word	0x00001bd0


	//   ....[14]....
        /*0204*/ 	.word	0x00001bf0


	//   ....[15]....
        /*0208*/ 	.word	0x000031b0


	//   ....[16]....
        /*020c*/ 	.word	0x00003210


	//   ....[17]....
        /*0210*/ 	.word	0x00003270


	//   ....[18]....
        /*0214*/ 	.word	0x000032d0


	//   ....[19]....
        /*0218*/ 	.word	0x00003350


	//   ....[20]....
        /*021c*/ 	.word	0x00003390


	//   ....[21]....
        /*0220*/ 	.word	0x000033e0


	//   ....[22]....
        /*0224*/ 	.word	0x00003430


	//   ....[23]....
        /*0228*/ 	.word	0x00003480


	//   ....[24]....
        /*022c*/ 	.word	0x000034d0


	//----- nvinfo : EIATTR_VRC_CTA_INIT_COUNT
	.align		4
.L_14263:
        /*0230*/ 	.byte	0x02, 0x4a
	.zero		1
	.zero		1


	//----- nvinfo : EIATTR_SYSCALL_OFFSETS
	.align		4
        /*0234*/ 	.byte	0x04, 0x46
        /*0236*/ 	.short	(.L_14265 - .L_14264)


	//   ....[0]....
.L_14264:
        /*0238*/ 	.word	0x000029a0


	//   ....[1]....
        /*023c*/ 	.word	0x00003150


	//----- nvinfo : EIATTR_EXIT_INSTR_OFFSETS
	.align		4
.L_14265:
        /*0240*/ 	.byte	0x04, 0x1c
        /*0242*/ 	.short	(.L_14267 - .L_14266)


	//   ....[0]....
.L_14266:
        /*0244*/ 	.word	0x00002ea0


	//   ....[1]....
        /*0248*/ 	.word	0x00002ee0


	//   ....[2]....
        /*024c*/ 	.word	0x00003050


	//   ....[3]....
        /*0250*/ 	.word	0x00003160


	//----- nvinfo : EIATTR_CRS_STACK_SIZE
	.align		4
.L_14267:
        /*0254*/ 	.byte	0x04, 0x1e
        /*0256*/ 	.short	(.L_14269 - .L_14268)
.L_14268:
        /*0258*/ 	.word	0x00000000


	//----- nvinfo : EIATTR_CBANK_PARAM_SIZE
	.align		4
.L_14269:
        /*025c*/ 	.byte	0x03, 0x19
        /*025e*/ 	.short	0x007c


	//----- nvinfo : EIATTR_PARAM_CBANK
	.align		4
        /*0260*/ 	.byte	0x04, 0x0a
        /*0262*/ 	.short	(.L_14271 - .L_14270)
	.align		4
.L_14270:
        /*0264*/ 	.word	index@(.nv.constant0._ZN4vllm25paged_attention_v1_kernelI13__nv_bfloat16hLi96ELi16ELi128ELNS_18Fp8KVCacheDataTypeE1ELb1EEEvPT_PKS3_PKT0_S9_ifPKiSB_iPKfiiiSD_SD_iiiii)
        /*0268*/ 	.short	0x0380
        /*026a*/ 	.short	0x007c


	//----- nvinfo : EIATTR_SW_WAR
	.align		4
.L_14271:
        /*026c*/ 	.byte	0x04, 0x36
        /*026e*/ 	.short	(.L_14273 - .L_14272)
.L_14272:
        /*0270*/ 	.word	0x00000008
.L_14273:


//--------------------- .nv.info._ZN4vllm25paged_attention_v1_kernelI13__nv_bfloat16hLi80ELi16ELi128ELNS_18Fp8KVCacheDataTypeE1ELb1EEEvPT_PKS3_PKT0_S9_ifPKiSB_iPKfiiiSD_SD_iiiii --------------------------
	.section	.nv.info._ZN4vllm25paged_attention_v1_kernelI13__nv_bfloat16hLi80ELi16ELi128ELNS_18Fp8KVCacheDataTypeE1ELb1EEEvPT_PKS3_PKT0_S9_ifPKiSB_iPKfiiiSD_SD_iiiii,"",@"SHT_CUDA_INFO"
	.sectionflags	@""
	.align	4


	//----- nvinfo : EIATTR_CUDA_API_VERSION
	.align		4
        /*0000*/ 	.byte	0x04, 0x37
        /*0002*/ 	.short	(.L_14275 - .L_14274)
.L_14274:
        /*0004*/ 	.word	0x00000082


	//----- nvinfo : EIATTR_KPARAM_INFO
	.align		4
.L_14275:
        /*0008*/ 	.byte	0x04, 0x17
        /*000a*/ 	.short	(.L_14277 - .L_14276)
.L_14276:
        /*000c*/ 	.word	0x00000000
        /*0010*/ 	.short	0x0013
        /*0012*/ 	.short	0x0078
        /*0014*/ 	.byte	0x00, 0xf0, 0x11, 0x00


	//----- nvinfo : EIATTR_KPARAM_INFO
	.align		4
.L_14277:
        /*0018*/ 	.byte	0x04, 0x17
        /*001a*/ 	.short	(.L_14279 - .L_14278)
.L_14278:
        /*001c*/ 	.word	0x00000000
        /*0020*/ 	.short	0x0012
        /*0022*/ 	.short	0x0074
        /*0024*/ 	.byte	0x00, 0xf0, 0x11, 0x00


	//----- nvinfo : EIATTR_KPARAM_INFO
	.align		4
.L_14279:
        /*0028*/ 	.byte	0x04, 0x17
        /*002a*/ 	.short	(.L_14281 - .L_14280)
.L_14280:
        /*002c*/ 	.word	0x00000000
        /*0030*/ 	.short	0x0011
        /*0032*/ 	.short	0x0070
        /*0034*/ 	.byte	0x00, 0xf0, 0x11, 0x00


	//----- nvinfo : EIATTR_KPARAM_INFO
	.align		4
.L_14281:
        /*0038*/ 	.byte	0x04, 0x17
        /*003a*/ 	.short	(.L_14283 - .L_14282)
.L_14282:
        /*003c*/ 	.word	0x00000000
        /*0040*/ 	.short	0x0010
        /*0042*/ 	.short	0x006c
        /*0044*/ 	.byte	0x00, 0xf0, 0x11, 0x00


	//----- nvinfo : EIATTR_KPARAM_INFO
	.align		4
.L_14283:
        /*0048*/ 	.byte	0x04, 0x17
        /*004a*/ 	.short	(.L_14285 - .L_14284)
.L_14284:
        /*004c*/ 	.word	0x00000000
        /*0050*/ 	.short	0x000f
        /*0052*/ 	.short	0x0068
        /*0054*/ 	.byte	0x00, 0xf0, 0x11, 0x00


	//----- nvinfo : EIATTR_KPARAM_INFO
	.align		4
.L_14285:
        /*0058*/ 	.byte	0x04, 0x17
        /*005a*/ 	.short	(.L_14287 - .L_14286)
.L_14286:
        /*005c*/ 	.word	0x00000000
        /*0060*/ 	.short	0x000e
        /*0062*/ 	.short	0x0060
        /*0064*/ 	.byte	0x00, 0xf5, 0x21, 0x00


	//----- nvinfo : EIATTR_KPARAM_INFO
	.align		4
.L_14287:
        /*0068*/ 	.byte	0x04, 0x17
        /*006a*/ 	.short	(.L_14289 - .L_14288)
.L_14288:
        /*006c*/ 	.word	0x00000000
        /*0070*/ 	.short	0x000d
        /*0072*/ 	.short	0x0058
        /*0074*/ 	.byte	0x00, 0xf5, 0x21, 0x00


	//----- nvinfo : EIATTR_KPARAM_INFO
	.align		4
.L_14289:
        /*0078*/ 	.byte	0x04, 0x17
        /*007a*/ 	.short	(.L_14291 - .L_14290)
.L_14290:
        /*007c*/ 	.word	0x00000000
        /*0080*/ 	.short	0x000c
        /*0082*/ 	.short	0x0050
        /*0084*/ 	.byte	0x00, 0xf0, 0x11, 0x00


	//----- nvinfo : EIATTR_KPARAM_INFO
	.align		4
.L_14291:
        /*0088*/ 	.byte	0x04, 0x17
        /*008a*/ 	.short	(.L_14293 - .L_14292)
.L_14292:
        /*008c*/ 	.word	0x00000000
        /*0090*/ 	.short	0x000b
        /*0092*/ 	.short	0x004c
        /*0094*/ 	.byte	0x00, 0xf0, 0x11, 0x00


	//----- nvinfo : EIATTR_KPARAM_INFO
	.align		4
.L_14293:
        /*0098*/ 	.byte	0x04, 0x17
        /*009a*/ 	.short	(.L_14295 - .L_14294)
.L_14294:
        /*009c*/ 	.word	0x00000000
        /*00a0*/ 	.short	0x000a
        /*00a2*/ 	.short	0x0048
        /*00a4*/ 	.byte	0x00, 0xf0, 0x11, 0x00


	//----- nvinfo : EIATTR_KPARAM_INFO
	.align		4
.L_14295:
        /*00a8*/ 	.byte	0x04, 0x17
        /*00aa*/ 	.short	(.L_14297 - .L_14296)
.L_14296:
        /*00ac*/ 	.word	0x00000000
        /*00b0*/ 	.short	0x0009
        /*00b2*/ 	.short	0x0040
        /*00b4*/ 	.byte	0x00, 0xf5, 0x21, 0x00


	//----- nvinfo : EIATTR_KPARAM_INFO
	.align		4
.L_14297:
        /*00b8*/ 	.byte	0x04, 0x17
        /*00ba*/ 	.short	(.L_14299 - .L_14298)
.L_14298:
        /*00bc*/ 	.word	0x00000000
        /*00c0*/ 	.short	0x0008
        /*00c2*/ 	.short	0x0038
        /*00c4*/ 	.byte	0x00, 0xf0, 0x11, 0x00


	//----- nvinfo : EIATTR_KPARAM_INFO
	.align		4
.L_14299:
        /*00c8*/ 	.byte	0x04, 0x17
        /*00ca*/ 	.short	(.L_14301 - .L_14300)
.L_14300:
        /*00cc*/ 	.word	0x00000000
        /*00d0*/ 	.short	0x0007
        /*00d2*/ 	.short	0x0030
        /*00d4*/ 	.byte	0x00, 0xf5, 0x21, 0x00


	//----- nvinfo : EIATTR_KPARAM_INFO
	.align		4
.L_14301:
        /*00d8*/ 	.byte	0x04, 0x17
        /*00da*/ 	.short	(.L_14303 - .L_14302)
.L_14302:
        /*00dc*/ 	.word	0x00000000
        /*00e0*/ 	.short	0x0006
        /*00e2*/ 	.short	0x0028
        /*00e4*/ 	.byte	0x00, 0xf5, 0x21, 0x00


	//----- nvinfo : EIATTR_KPARAM_INFO
	.align		4
.L_14303:
        /*00e8*/ 	.byte	0x04, 0x17
        /*00ea*/ 	.short	(.L_14305 - .L_14304)
.L_14304:
        /*00ec*/ 	.word	0x00000000
        /*00f0*/ 	.short	0x0005
        /*00f2*/ 	.short	0x0024
        /*00f4*/ 	.byte	0x00, 0xf0, 0x11, 0x00


	//----- nvinfo : EIATTR_KPARAM_INFO
	.align		4
.L_14305:
        /*00f8*/ 	.byte	0x04, 0x17
        /*00fa*/ 	.short	(.L_14307 - .L_14306)
.L_14306:
        /*00fc*/ 	.word	0x00000000
        /*0100*/ 	.short	0x0004
        /*0102*/ 	.short	0x0020
        /*0104*/ 	.byte	0x00, 0xf0, 0x11, 0x00


	//----- nvinfo : EIATTR_KPARAM_INFO
	.align		4
.L_14307:
        /*0108*/ 	.byte	0x04, 0x17
        /*010a*/ 	.short	(.L_14309 - .L_14308)
.L_14308:
        /*010c*/ 	.word	0x00000000
        /*0110*/ 	.short	0x0003
        /*0112*/ 	.short	0x0018
        /*0114*/ 	.byte	0x00, 0xf5, 0x21, 0x00


	//----- nvinfo : EIATTR_KPARAM_INFO
	.align		4
.L_14309:
        /*0118*/ 	.byte	0x04, 0x17
        /*011a*/ 	.short	(.L_14311 - .L_14310)
.L_14310:
        /*011c*/ 	.word	0x00000000
        /*0120*/ 	.short	0x0002
        /*0122*/ 	.short	0x0010
        /*0124*/ 	.byte	0x00, 0xf5, 0x21, 0x00


	//----- nvinfo : EIATTR_KPARAM_INFO
	.align		4
.L_14311:
        /*0128*/ 	.byte	0x04, 0x17
        /*012a*/ 	.short	(.L_14313 - .L_14312)
.L_14312:
        /*012c*/ 	.word	0x00000000
        /*0130*/ 	.short	0x0001
        /*0132*/ 	.short	0x0008
        /*0134*/ 	.byte	0x00, 0xf5, 0x21, 0x00


	//----- nvinfo : EIATTR_KPARAM_INFO
	.align		4
.L_14313:
        /*0138*/ 	.byte	0x04, 0x17
        /*013a*/ 	.short	(.L_14315 - .L_14314)
.L_14314:
        /*013c*/ 	.word	0x00000000
        /*0140*/ 	.short	0x0000
        /*0142*/ 	.short	0x0000
        /*0144*/ 	.byte	0x00, 0xf5, 0x21, 0x00


	//----- nvinfo : EIATTR_SPARSE_MMA_MASK
	.align		4
.L_14315:
        /*0148*/ 	.byte	0x03, 0x50
        /*014a*/ 	.short	0x0000


	//----- nvinfo : EIATTR_MAXREG_COUNT
	.align		4
        /*014c*/ 	.byte	0x03, 0x1b
        /*014e*/ 	.short	0x00ff


	//----- nvinfo : EIATTR_NUM_BARRIERS
	.align		4
        /*0150*/ 	.byte	0x02, 0x4c
        /*0152*/ 	.byte	0x01
	.zero		1


	//----- nvinfo : EIATTR_EXTERNS
	.align		4
        /*0154*/ 	.byte	0x04, 0x0f
        /*0156*/ 	.short	(.L_14317 - .L_14316)


	//   ....[0]....
	.align		4
.L_14316:
        /*0158*/ 	.word	index@(__assertfail)


	//----- nvinfo : EIATTR_MERCURY_ISA_VERSION
	.align		4
.L_14317:
        /*015c*/ 	.byte	0x03, 0x5f
        /*015e*/ 	.short	0x0101


	//----- nvinfo : EIATTR_COOP_GROUP_MASK_REGIDS
	.align		4
        /*0160*/ 	.byte	0x04, 0x29
        /*0162*/ 	.short	(.L_14319 - .L_14318)


	//   ....[0]....
.L_14318:
        /*0164*/ 	.word	0xffffffff


	//   ....[1]....
        /*0168*/ 	.word	0xffffffff


	//   ....[2]....
        /*016c*/ 	.word	0xffffffff


	//   ....[3]....
        /*0170*/ 	.word	0xffffffff


	//   ....[4]....
        /*0174*/ 	.word	0xffffffff


	//   ....[5]....
        /*0178*/ 	.word	0xffffffff


	//   ....[6]....
        /*017c*/ 	.word	0xffffffff


	//   ....[7]....
        /*0180*/ 	.word	0xffffffff


	//   ....[8]....
        /*0184*/ 	.word	0xffffffff


	//   ....[9]....
        /*0188*/ 	.word	0xffffffff


	//   ....[10]....
        /*018c*/ 	.word	0xffffffff


	//   ....[11]....
        /*0190*/ 	.word	0xffffffff


	//   ....[12]....
        /*0194*/ 	.word	0xffffffff


	//   ....[13]....
        /*0198*/ 	.word	0xffffffff


	//   ....[14]....
        /*019c*/ 	.word	0xffffffff


	//   ....[15]....
        /*01a0*/ 	.word	0x0500000f


	//   ....[16]....
        /*01a4*/ 	.word	0x0500000f


	//   ....[17]....
        /*01a8*/ 	.word	0x0500000f


	//   ....[18]....
        /*01ac*/ 	.word	0x0500000f


	//   ....[19]....
        /*01b0*/ 	.word	0x0500000f


	//   ....[20]....
        /*01b4*/ 	.word	0x0500000f


	//   ....[21]....
        /*01b8*/ 	.word	0x0500000f


	//   ....[22]....
        /*01bc*/ 	.word	0x0500000f


	//   ....[23]....
        /*01c0*/ 	.word	0x0500000f


	//----- nvinfo : EIATTR_COOP_GROUP_INSTR_OFFSETS
	.align		4
.L_14319:
        /*01c4*/ 	.byte	0x04, 0x28
        /*01c6*/ 	.short	(.L_14321 - .L_14320)


	//   ....[0]....
.L_14320:
        /*01c8*/ 	.word	0x00000af0


	//   ....[1]....
        /*01cc*/ 	.word	0x00000b10


	//   ....[2]....
        /*01d0*/ 	.word	0x00000b30


	//   ....[3]....
        /*01d4*/ 	.word	0x00000b50


	//   ....[4]....
        /*01d8*/ 	.word	0x00000c60


	//   ....[5]....
        /*01dc*/ 	.word	0x00000c80


	//   ....[6]....
        /*01e0*/ 	.word	0x00000ca0


	//   ....[7]....
        /*01e4*/ 	.word	0x00001ad0


	//   ....[8]....
        /*01e8*/ 	.word	0x00001b00


	//   ....[9]....
        /*01ec*/ 	.word	0x00001b20


	//   ....[10]....
        /*01f0*/ 	.word	0x00001b40


	//   ....[11]....
        /*01f4*/ 	.word	0x00001b60


	//   ....[12]....
        /*01f8*/ 	.word	0x00001bb0


	//   ....[13]....
        /*01fc*/ 	.word	0x00001bd0


	//   ....[14]....
        /*0200*/ 	.word	0x00001bf0


	//   ....[15]....
        /*0204*/ 	.word	0x00003110


	//   ....[16]....
        /*0208*/ 	.word	0x00003170


	//   ....[17]....
        /*020c*/ 	.word	0x000031d0


	//   ....[18]....
        /*0210*/ 	.word	0x00003230


	//   ....[19]....
        /*0214*/ 	.word	0x000032b0


	//   ....[20]....
        /*0218*/ 	.word	0x000032f0


	//   ....[21]....
        /*021c*/ 	.word	0x00003340


	//   ....[22]....
        /*0220*/ 	.word	0x00003390


	//   ....[23]....
        /*0224*/ 	.word	0x000033e0


	//----- nvinfo : EIATTR_VRC_CTA_INIT_COUNT
	.align		4
.L_14321:
        /*0228*/ 	.byte	0x02, 0x4a
	.zero		1
	.zero		1


	//----- nvinfo : EIATTR_SYSCALL_OFFSETS
	.align		4
        /*022c*/ 	.byte	0x04, 0x46
        /*022e*/ 	.short	(.L_14323 - .L_14322)


	//   ....[0]....
.L_14322:
        /*0230*/ 	.word	0x000029a0


	//   ....[1]....
        /*0234*/ 	.word	0x000030b0


	//----- nvinfo : EIATTR_EXIT_INSTR_OFFSETS
	.align		4
.L_14323:
        /*0238*/ 	.byte	0x04, 0x1c
        /*023a*/ 	.short	(.L_14325 - .L_14324)


	//   ....[0]....
.L_14324:
        /*023c*/ 	.word	0x00002e20


	//   ....[1]....
        /*0240*/ 	.word	0x00002e60


	//   ....[2]....
        /*0244*/ 	.word	0x00002fb0


	//   ....[3]....
        /*0248*/ 	.word	0x000030c0


	//----- nvinfo : EIATTR_CRS_STACK_SIZE
	.align		4
.L_14325:
        /*024c*/ 	.byte	0x04, 0x1e
        /*024e*/ 	.short	(.L_14327 - .L_14326)
.L_14326:
        /*0250*/ 	.word	0x00000000


	//----- nvinfo : EIATTR_CBANK_PARAM_SIZE
	.align		4
.L_14327:
        /*0254*/ 	.byte	0x03, 0x19
        /*0256*/ 	.short	0x007c


	//----- nvinfo : EIATTR_PARAM_CBANK
	.align		4
        /*0258*/ 	.byte	0x04, 0x0a
        /*025a*/ 	.short	(.L_14329 - .L_14328)
	.align		4
.L_14328:
        /*025c*/ 	.word	index@(.nv.constant0._ZN4vllm25paged_attention_v1_kernelI13__nv_bfloat16hLi80ELi16ELi128ELNS_18Fp8KVCacheDataTypeE1ELb1EEEvPT_PKS3_PKT0_S9_ifPKiSB_iPKfiiiSD_SD_iiiii)
        /*0260*/ 	.short	0x0380
        /*0262*/ 	.short	0x007c


	//----- nvinfo : EIATTR_SW_WAR
	.align		4
.L_14329:
        /*0264*/ 	.byte	0x04, 0x36
        /*0266*/ 	.short	(.L_14331 - .L_14330)
.L_14330:
        /*0268*/ 	.word	0x00000008
.L_14331:


//--------------------- .nv.info._ZN4vllm25paged_attention_v1_kernelI13__nv_bfloat16hLi64ELi16ELi128ELNS_18Fp8KVCacheDataTypeE1ELb1EEEvPT_PKS3_PKT0_S9_ifPKiSB_iPKfiiiSD_SD_iiiii --------------------------
	.section	.nv.info._ZN4vllm25paged_attention_v1_kernelI13__nv_bfloat16hLi64ELi16ELi128ELNS_18Fp8KVCacheDataTypeE1ELb1EEEvPT_PKS3_PKT0_S9_ifPKiSB_iPKfiiiSD_SD_iiiii,"",@"SHT_CUDA_INFO"
	.sectionflags	@""
	.align	4


	//----- nvinfo : EIATTR_CUDA_API_VERSION
	.align		4
        /*0000*/ 	.byte	0x04, 0x37
        /*0002*/ 	.short	(.L_14333 - .L_14332)
.L_14332:
        /*0004*/ 	.word	0x00000082


	//----- nvinfo : EIATTR_KPARAM_INFO
	.align		4
.L_14333:
        /*0008*/ 	.byte	0x04, 0x17
        /*000a*/ 	.short	(.L_14335 - .L_14334)
.L_14334:
        /*000c*/ 	.word	0x00000000
        /*0010*/ 	.short	0x0013
        /*0012*/ 	.short	0x0078
        /*0014*/ 	.byte	0x00, 0xf0, 0x11, 0x00


	//----- nvinfo : EIATTR_KPARAM_INFO
	.align		4
.L_14335:
        /*0018*/ 	.byte	0x04, 0x17
        /*001a*/ 	.short	(.L_14337 - .L_14336)
.L_14336:
        /*001c*/ 	.word	0x00000000
        /*0020*/ 	.short	0x0012
        /*0022*/ 	.short	0x0074
        /*0024*/ 	.byte	0x00, 0xf0, 0x11, 0x00


	//----- nvinfo : EIATTR_KPARAM_INFO
	.align		4
.L_14337:
        /*0028*/ 	.byte	0x04, 0x17
        /*002a*/ 	.short	(.L_14339 - .L_14338)
.L_14338:
        /*002c*/ 	.word	0x00000000
        /*0030*/ 	.short	0x0011
        /*0032*/ 	.short	0x0070
        /*0034*/ 	.byte	0x00, 0xf0, 0x11, 0x00


	//----- nvinfo : EIATTR_KPARAM_INFO
	.align		4
.L_14339:
        /*0038*/ 	.byte	0x04, 0x17
        /*003a*/ 	.short	(.L_14341 - .L_14340)
.L_14340:
        /*003c*/ 	.word	0x00000000
        /*0040*/ 	.short	0x0010
        /*0042*/ 	.short	0x006c
        /*0044*/ 	.byte	0x00, 0xf0, 0x11, 0x00


	//----- nvinfo : EIATTR_KPARAM_INFO
	.align		4
.L_14341:
        /*0048*/ 	.byte	0x04, 0x17
        /*004a*/ 	.short	(.L_14343 - .L_14342)
.L_14342:
        /*004c*/ 	.word	0x00000000
        /*0050*/ 	.short	0x000f
        /*0052*/ 	.short	0x0068
        /*0054*/ 	.byte	0x00, 0xf0, 0x11, 0x00


	//----- nvinfo : EIATTR_KPARAM_INFO
	.align		4
.L_14343:
        /*0058*/ 	.byte	0x04, 0x17
        /*005a*/ 	.short	(.L_14345 - .L_14344)
.L_14344:
        /*005c*/ 	.word	0x00000000
        /*0060*/ 	.short	0x000e
        /*0062*/ 	.short	0x0060
        /*0064*/ 	.byte	0x00, 0xf5, 0x21, 0x00


	//----- nvinfo : EIATTR_KPARAM_INFO
	.align		4
.L_14345:
        /*0068*/ 	.byte	0x04, 0x17
        /*006a*/ 	.short	(.L_14347 - .L_14346)
.L_14346:
        /*006c*/ 	.word	0x00000000
        /*0070*/ 	.short	0x000d
        /*0072*/ 	.short	0x0058
        /*0074*/ 	.byte	0x00, 0xf5, 0x21, 0x00


	//----- nvinfo : EIATTR_KPARAM_INFO
	.align		4
.L_14347:
        /*0078*/ 	.byte	0x04, 0x17
        /*007a*/ 	.short	(.L_14349 - .L_14348)
.L_14348:
        /*007c*/ 	.word	0x00000000
        /*0080*/ 	.short	0x000c
        /*0082*/ 	.short	0x0050
        /*0084*/ 	.byte	0x00, 0xf0, 0x11, 0x00


	//----- nvinfo : EIATTR_KPARAM_INFO
	.align		4
.L_14349:
        /*0088*/ 	.byte	0x04, 0x17
        /*008a*/ 	.short	(.L_14351 - .L_14350)
.L_14350:
        /*008c*/ 	.word	0x00000000
        /*0090*/ 	.short	0x000b
        /*0092*/ 	.short	0x004c
        /*0094*/ 	.byte	0x00, 0xf0, 0x11, 0x00


	//----- nvinfo : EIATTR_KPARAM_INFO
	.align		4
.L_14351:
        /*0098*/ 	.byte	0x04, 0x17
        /*009a*/ 	.short	(.L_14353 - .L_14352)
.L_14352:
        /*009c*/ 	.word	0x00000000
        /*00a0*/ 	.short	0x000a
        /*00a2*/ 	.short	0x0048
        /*00a4*/ 	.byte	0x00, 0xf0, 0x11, 0x00


	//----- nvinfo : EIATTR_KPARAM_INFO
	.align		4
.L_14353:
        /*00a8*/ 	.byte	0x04, 0x17
        /*00aa*/ 	.short	(.L_14355 - .L_14354)
.L_14354:
        /*00ac*/ 	.word	0x00000000
        /*00b0*/ 	.short	0x0009
        /*00b2*/ 	.short	0x0040
        /*00b4*/ 	.byte	0x00, 0xf5, 0x21, 0x00


	//----- nvinfo : EIATTR_KPARAM_INFO
	.align		4
.L_14355:
        /*00b8*/ 	.byte	0x04, 0x17
        /*00ba*/ 	.short	(.L_14357 - .L_14356)
.L_14356:
        /*00bc*/ 	.word	0x00000000
        /*00c0*/ 	.short	0x0008
        /*00c2*/ 	.short	0x0038
        /*00c4*/ 	.byte	0x00, 0xf0, 0x11, 0x00


	//----- nvinfo : EIATTR_KPARAM_INFO
	.align		4
.L_14357:
        /*00c8*/ 	.byte	0x04, 0x17
        /*00ca*/ 	.short	(.L_14359 - .L_14358)
.L_14358:
        /*00cc*/ 	.word	0x00000000
        /*00d0*/ 	.short	0x0007
        /*00d2*/ 	.short	0x0030
        /*00d4*/ 	.byte	0x00, 0xf5, 0x21, 0x00


	//----- nvinfo : EIATTR_KPARAM_INFO
	.align		4
.L_14359:
        /*00d8*/ 	.byte	0x04, 0x17
        /*00da*/ 	.short	(.L_14361 - .L_14360)
.L_14360:
        /*00dc*/ 	.word	0x00000000
        /*00e0*/ 	.short	0x0006
        /*00e2*/ 	.short	0x0028
        /*00e4*/ 	.byte	0x00, 0xf5, 0x21, 0x00


	//----- nvinfo : EIATTR_KPARAM_INFO
	.align		4
.L_14361:
        /*00e8*/ 	.byte	0x04, 0x17
        /*00ea*/ 	.short	(.L_14363 - .L_14362)
.L_14362:
        /*00ec*/ 	.word	0x00000000
        /*00f0*/ 	.short	0x0005
        /*00f2*/ 	.short	0x0024
        /*00f4*/ 	.byte	0x00, 0xf0, 0x11, 0x00


	//----- nvinfo : EIATTR_KPARAM_INFO
	.align		4
.L_14363:
        /*00f8*/ 	.byte	0x04, 0x17
        /*00fa*/ 	.short	(.L_14365 - .L_14364)
.L_14364:
        /*00fc*/ 	.word	0x00000000
        /*0100*/ 	.short	0x0004
        /*0102*/ 	.short	0x0020
        /*0104*/ 	.byte	0x00, 0xf0, 0x11, 0x00


	//----- nvinfo : EIATTR_KPARAM_INFO
	.align		4
.L_14365:
        /*0108*/ 	.byte	0x04, 0x17
        /*010a*/ 	.short	(.L_14367 - .L_14366)
.L_14366:
        /*010c*/ 	.word	0x00000000
        /*0110*/ 	.short	0x0003
        /*0112*/ 	.short	0x0018
        /*0114*/ 	.byte	0x00, 0xf5, 0x21, 0x00


	//----- nvinfo : EIATTR_KPARAM_INFO
	.align		4
.L_14367:
        /*0118*/ 	.byte	0x04, 0x17
        /*011a*/ 	.short	(.L_14369 - .L_14368)
.L_14368:
        /*011c*/ 	.word	0x00000000
        /*0120*/ 	.short	0x0002
        /*0122*/ 	.short	0x0010
        /*0124*/ 	.byte	0x00, 0xf5, 0x21, 0x00


	//----- nvinfo : EIATTR_KPARAM_INFO
	.align		4
.L_14369:
        /*0128*/ 	.byte	0x04, 0x17
        /*012a*/ 	.short	(.L_14371 - .L_14370)
.L_14370:
        /*012c*/ 	.word	0x00000000
        /*0130*/ 	.short	0x0001
        /*0132*/ 	.short	0x0008
        /*0134*/ 	.byte	0x00, 0xf5, 0x21, 0x00


	//----- nvinfo : EIATTR_KPARAM_INFO
	.align		4
.L_14371:
        /*0138*/ 	.byte	0x04, 0x17
        /*013a*/ 	.short	(.L_14373 - .L_14372)
.L_14372:
        /*013c*/ 	.word	0x00000000
        /*0140*/ 	.short	0x0000
        /*0142*/ 	.short	0x0000
        /*0144*/ 	.byte	0x00, 0xf5, 0x21, 0x00


	//----- nvinfo : EIATTR_SPARSE_MMA_MASK
	.align		4
.L_14373:
        /*0148*/ 	.byte	0x03, 0x50
        /*014a*/ 	.short	0x0000


	//----- nvinfo : EIATTR_MAXREG_COUNT
	.align		4
        /*014c*/ 	.byte	0x03, 0x1b
        /*014e*/ 	.short	0x00ff


	//----- nvinfo : EIATTR_NUM_BARRIERS
	.align		4
        /*0150*/ 	.byte	0x02, 0x4c
        /*0152*/ 	.byte	0x01
	.zero		1


	//----- nvinfo : EIATTR_EXTERNS
	.align		4
        /*0154*/ 	.byte	0x04, 0x0f
        /*0156*/ 	.short	(.L_14375 - .L_14374)


	//   ....[0]....
	.align		4
.L_14374:
        /*0158*/ 	.word	index@(__assertfail)


	//----- nvinfo : EIATTR_MERCURY_ISA_VERSION
	.align		4
.L_14375:
        /*015c*/ 	.byte	0x03, 0x5f
        /*015e*/ 	.short	0x0101


	//----- nvinfo : EIATTR_COOP_GROUP_MASK_REGIDS
	.align		4
        /*0160*/ 	.byte	0x04, 0x29
        /*0162*/ 	.short	(.L_14377 - .L_14376)


	//   ....[0]....
.L_14376:
        /*0164*/ 	.word	0xffffffff


	//   ....[1]....
        /*0168*/ 	.word	0xffffffff


	//   ....[2]....
        /*016c*/ 	.word	0xffffffff


	//   ....[3]....
        /*0170*/ 	.word	0xffffffff


	//   ....[4]....
        /*0174*/ 	.word	0xffffffff


	//   ....[5]....
        /*0178*/ 	.word	0xffffffff


	//   ....[6]....
        /*017c*/ 	.word	0xffffffff


	//   ....[7]....
        /*0180*/ 	.word	0xffffffff


	//   ....[8]....
        /*0184*/ 	.word	0xffffffff


	//   ....[9]....
        /*0188*/ 	.word	0xffffffff


	//   ....[10]....
        /*018c*/ 	.word	0xffffffff


	//   ....[11]....
        /*0190*/ 	.word	0xffffffff


	//   ....[12]....
        /*0194*/ 	.word	0xffffffff


	//   ....[13]....
        /*0198*/ 	.word	0xffffffff


	//   ....[14]....
        /*019c*/ 	.word	0xffffffff


	//   ....[15]....
        /*01a0*/ 	.word	0x0500000f


	//   ....[16]....
        /*01a4*/ 	.word	0x0500000f


	//   ....[17]....
        /*01a8*/ 	.word	0x0500000f


	//   ....[18]....
        /*01ac*/ 	.word	0x0500000f


	//   ....[19]....
        /*01b0*/ 	.word	0x0500000f


	//   ....[20]....
        /*01b4*/ 	.word	0x0500000f


	//   ....[21]....
        /*01b8*/ 	.word	0x0500000f


	//   ....[22]....
        /*01bc*/ 	.word	0x0500000f


	//----- nvinfo : EIATTR_COOP_GROUP_INSTR_OFFSETS
	.align		4
.L_14377:
        /*01c0*/ 	.byte	0x04, 0x28
        /*01c2*/ 	.short	(.L_14379 - .L_14378)


	//   ....[0]....
.L_14378:
        /*01c4*/ 	.word	0x00000af0


	//   ....[1]....
        /*01c8*/ 	.word	0x00000b10


	//   ....[2]....
        /*01cc*/ 	.word	0x00000b30


	//   ....[3]....
        /*01d0*/ 	.word	0x00000b50


	//   ....[4]....
        /*01d4*/ 	.word	0x00000c60


	//   ....[5]....
        /*01d8*/ 	.word	0x00000c80


	//   ....[6]....
        /*01dc*/ 	.word	0x00000ca0


	//   ....[7]....
        /*01e0*/ 	.word	0x00001ad0


	//   ....[8]....
        /*01e4*/ 	.word	0x00001b00


	//   ....[9]....
        /*01e8*/ 	.word	0x00001b20


	//   ....[10]....
        /*01ec*/ 	.word	0x00001b40


	//   ....[11]....
        /*01f0*/ 	.word	0x00001b60


	//   ....[12]....
        /*01f4*/ 	.word	0x00001bb0


	//   ....[13]....
        /*01f8*/ 	.word	0x00001bd0


	//   ....[14]....
        /*01fc*/ 	.word	0x00001bf0


	//   ....[15]....
        /*0200*/ 	.word	0x000030b0


	//   ....[16]....
        /*0204*/ 	.word	0x00003110


	//   ....[17]....
        /*0208*/ 	.word	0x00003170


	//   ....[18]....
        /*020c*/ 	.word	0x000031d0


	//   ....[19]....
        /*0210*/ 	.word	0x00003250


	//   ....[20]....
        /*0214*/ 	.word	0x00003290


	//   ....[21]....
        /*0218*/ 	.word	0x000032e0


	//   ....[22]....
        /*021c*/ 	.word	0x00003330


	//----- nvinfo : EIATTR_VRC_CTA_INIT_COUNT
	.align		4
.L_14379:
        /*0220*/ 	.byte	0x02, 0x4a
	.zero		1
	.zero		1


	//----- nvinfo : EIATTR_SYSCALL_OFFSETS
	.align		4
        /*0224*/ 	.byte	0x04, 0x46
        /*0226*/ 	.short	(.L_14381 - .L_14380)


	//   ....[0]....
.L_14380:
        /*0228*/ 	.word	0x000029a0


	//   ....[1]....
        /*022c*/ 	.word	0x00003050


	//----- nvinfo : EIATTR_EXIT_INSTR_OFFSETS
	.align		4
.L_14381:
        /*0230*/ 	.byte	0x04, 0x1c
        /*0232*/ 	.short	(.L_14383 - .L_14382)


	//   ....[0]....
.L_14382:
        /*0234*/ 	.word	0x00002da0


	//   ....[1]....
        /*0238*/ 	.word	0x00002de0


	//   ....[2]....
        /*023c*/ 	.word	0x00002f50


	//   ....[3]....
        /*0240*/ 	.word	0x00003060


	//----- nvinfo : EIATTR_CRS_STACK_SIZE
	.align		4
.L_14383:
        /*0244*/ 	.byte	0x04, 0x1e
        /*0246*/ 	.short	(.L_14385 - .L_14384)
.L_14384:
        /*0248*/ 	.word	0x00000000


	//----- nvinfo : EIATTR_CBANK_PARAM_SIZE
	.align		4
.L_14385:
        /*024c*/ 	.byte	0x03, 0x19
        /*024e*/ 	.short	0x007c


	//----- nvinfo : EIATTR_PARAM_CBANK
	.align		4
        /*0250*/ 	.byte	0x04, 0x0a
        /*0252*/ 	.short	(.L_14387 - .L_14386)
	.align		4
.L_14386:
        /*0254*/ 	.word	index@(.nv.constant0._ZN4vllm25paged_attention_v1_kernelI13__nv_bfloat16hLi64ELi16ELi128ELNS_18Fp8KVCacheDataTypeE1ELb1EEEvPT_PKS3_PKT0_S9_ifPKiSB_iPKfiiiSD_SD_iiiii)
        /*0258*/ 	.short	0x0380
        /*025a*/ 	.short	0x007c


	//----- nvinfo : EIATTR_SW_WAR
	.align		4
.L_14387:
        /*025c*/ 	.byte	0x04, 0x36
        /*025e*/ 	.short	(.L_14389 - .L_14388)
.L_14388:
        /*0260*/ 	.word	0x00000008
.L_14389:


//--------------------- .nv.info._ZN4vllm25paged_attention_v1_kernelI13__nv_bfloat16hLi32ELi16ELi128ELNS_18Fp8KVCacheDataTypeE1ELb1EEEvPT_PKS3_PKT0_S9_ifPKiSB_iPKfiiiSD_SD_iiiii --------------------------
	.section	.nv.info._ZN4vllm25paged_attention_v1_kernelI13__nv_bfloat16hLi32ELi16ELi128ELNS_18Fp8KVCacheDataTypeE1ELb1EEEvPT_PKS3_PKT0_S9_ifPKiSB_iPKfiiiSD_SD_iiiii,"",@"SHT_CUDA_INFO"
	.sectionflags	@""
	.align	4


	//----- nvinfo : EIATTR_CUDA_API_VERSION
	.align		4
        /*0000*/ 	.byte	0x04, 0x37
        /*0002*/ 	.short	(.L_14391 - .L_14390)
.L_14390:
        /*0004*/ 	.word	0x00000082


	//----- nvinfo : EIATTR_KPARAM_INFO
	.align		4
.L_14391:
        /*0008*/ 	.byte	0x04, 0x17
        /*000a*/ 	.short	(.L_14393 - .L_14392)
.L_14392:
        /*000c*/ 	.word	0x00000000
        /*0010*/ 	.short	0x0013
        /*0012*/ 	.short	0x0078
        /*0014*/ 	.byte	0x00, 0xf0, 0x11, 0x00


	//----- nvinfo : EIATTR_KPARAM_INFO
	.align		4
.L_14393:
        /*0018*/ 	.byte	0x04, 0x17
        /*001a*/ 	.short	(.L_14395 - .L_14394)
.L_14394:
        /*001c*/ 	.word	0x00000000
        /*0020*/ 	.short	0x0012
        /*0022*/ 	.short	0x0074
        /*0024*/ 	.byte	0x00, 0xf0, 0x11, 0x00


	//----- nvinfo : EIATTR_KPARAM_INFO
	.align		4
.L_14395:
        /*0028*/ 	.byte	0x04, 0x17
        /*002a*/ 	.short	(.L_14397 - .L_14396)
.L_14396:
        /*002c*/ 	.word	0x00000000
        /*0030*/ 	.short	0x0011
        /*0032*/ 	.short	0x0070
        /*0034*/ 	.byte	0x00, 0xf0, 0x11, 0x00


	//----- nvinfo : EIATTR_KPARAM_INFO
	.align		4
.L_14397:
        /*0038*/ 	.byte	0x04, 0x17
        /*003a*/ 	.short	(.L_14399 - .L_14398)
.L_14398:
        /*003c*/ 	.word	0x00000000
        /*0040*/ 	.short	0x0010
        /*0042*/ 	.short	0x006c
        /*0044*/ 	.byte	0x00, 0xf0, 0x11, 0x00


	//----- nvinfo : EIATTR_KPARAM_INFO
	.align		4
.L_14399:
        /*0048*/ 	.byte	0x04, 0x17
        /*004a*/ 	.short	(.L_14401 - .L_14400)
.L_14400:
        /*004c*/ 	.word	0x00000000
        /*0050*/ 	.short	0x000f
        /*0052*/ 	.short	0x0068
        /*0054*/ 	.byte	0x00, 0xf0, 0x11, 0x00


	//----- nvinfo : EIATTR_KPARAM_INFO
	.align		4
.L_14401:
        /*0058*/ 	.byte	0x04, 0x17
        /*005a*/ 	.short	(.L_14403 - .L_14402)
.L_14402:
        /*005c*/ 	.word	0x00000000
        /*0060*/ 	.short	0x000e
        /*0062*/ 	.short	0x0060
        /*0064*/ 	.byte	0x00, 0xf5, 0x21, 0x00


	//----- nvinfo : EIATTR_KPARAM_INFO
	.align		4
.L_14403:
        /*0068*/ 	.byte	0x04, 0x17
        /*006a*/ 	.short	(.L_14405 - .L_14404)
.L_14404:
        /*006c*/ 	.word	0x00000000
        /*0070*/ 	.short	0x000d
        /*0072*/ 	.short	0x0058
        /*0074*/ 	.byte	0x00, 0xf5, 0x21, 0x00


	//----- nvinfo : EIATTR_KPARAM_INFO
	.align		4
.L_14405:
        /*0078*/ 	.byte	0x04, 0x17
        /*007a*/ 	.short	(.L_14407 - .L_14406)
.L_14406:
        /*007c*/ 	.word	0x00000000
        /*0080*/ 	.short	0x000c
        /*0082*/ 	.short	0x0050
        /*0084*/ 	.byte	0x00, 0xf0, 0x11, 0x00


	//----- nvinfo : EIATTR_KPARAM_INFO
	.align		4
.L_14407:
        /*0088*/ 	.byte	0x04, 0x17
        /*008a*/ 	.short	(.L_14409 - .L_14408)
.L_14408:
        /*008c*/ 	.word	0x00000000
        /*0090*/ 	.short	0x000b
        /*0092*/ 	.short	0x004c
        /*0094*/ 	.byte	0x00, 0xf0, 0x11, 0x00


	//----- nvinfo : EIATTR_KPARAM_INFO
	.align		4
.L_14409:
        /*0098*/ 	.byte	0x04, 0x17
        /*009a*/ 	.short	(.L_14411 - .L_14410)
.L_14410:
        /*009c*/ 	.word	0x00000000
        /*00a0*/ 	.short	0x000a
        /*00a2*/ 	.short	0x0048
        /*00a4*/ 	.byte	0x00, 0xf0, 0x11, 0x00


	//----- nvinfo : EIATTR_KPARAM_INFO
	.align		4
.L_14411:
        /*00a8*/ 	.byte	0x04, 0x17
        /*00aa*/ 	.short	(.L_14413 - .L_14412)
.L_14412:
        /*00ac*/ 	.word	0x00000000
        /*00b0*/ 	.short	0x0009
        /*00b2*/ 	.short	0x0040
        /*00b4*/ 	.byte	0x00, 0xf5, 0x21, 0x00


	//----- nvinfo : EIATTR_KPARAM_INFO
	.align		4
.L_14413:
        /*00b8*/ 	.byte	0x04, 0x17
        /*00ba*/ 	.short	(.L_14415 - .L_14414)
.L_14414:
        /*00bc*/ 	.word	0x00000000
        /*00c0*/ 	.short	0x0008
        /*00c2*/ 	.short	0x0038
        /*00c4*/ 	.byte	0x00, 0xf0, 0x11, 0x00


	//----- nvinfo : EIATTR_KPARAM_INFO
	.align		4
.L_14415:
        /*00c8*/ 	.byte	0x04, 0x17
        /*00ca*/ 	.short	(.L_14417 - .L_14416)
.L_14416:
        /*00cc*/ 	.word	0x00000000
        /*00d0*/ 	.short	0x0007
        /*00d2*/ 	.short	0x0030
        /*00d4*/ 	.byte	0x00, 0xf5, 0x21, 0x00


	//----- nvinfo : EIATTR_KPARAM_INFO
	.align		4
.L_14417:
        /*00d8*/ 	.byte	0x04, 0x17
        /*00da*/ 	.short	(.L_14419 - .L_14418)
.L_14418:
        /*00dc*/ 	.word	0x00000000
        /*00e0*/ 	.short	0x0006
        /*00e2*/ 	.short	0x0028
        /*00e4*/ 	.byte	0x00, 0xf5, 0x21, 0x00


	//----- nvinfo : EIATTR_KPARAM_INFO
	.align		4
.L_14419:
        /*00e8*/ 	.byte	0x04, 0x17
        /*00ea*/ 	.short	(.L_14421 - .L_14420)
.L_14420:
        /*00ec*/ 	.word	0x00000000
        /*00f0*/ 	.short	0x0005
        /*00f2*/ 	.short	0x0024
        /*00f4*/ 	.byte	0x00, 0xf0, 0x11, 0x00


	//----- nvinfo : EIATTR_KPARAM_INFO
	.align		4
.L_14421:
        /*00f8*/ 	.byte	0x04, 0x17
        /*00fa*/ 	.short	(.L_14423 - .L_14422)
.L_14422:
        /*00fc*/ 	.word	0x00000000
        /*0100*/ 	.short	0x0004
        /*0102*/ 	.short	0x0020
        /*0104*/ 	.byte	0x00, 0xf0, 0x11, 0x00


	//----- nvinfo : EIATTR_KPARAM_INFO
	.align		4
.L_14423:
        /*0108*/ 	.byte	0x04, 0x17
        /*010a*/ 	.short	(.L_14425 - .L_14424)
.L_14424:
        /*010c*/ 	.word	0x00000000
        /*0110*/ 	.short	0x0003
        /*0112*/ 	.short	0x0018
        /*0114*/ 	.byte	0x00, 0xf5, 0x21, 0x00


	//----- nvinfo : EIATTR_KPARAM_INFO
	.align		4
.L_14425:
        /*0118*/ 	.byte	0x04, 0x17
        /*011a*/ 	.short	(.L_14427 - .L_14426)
.L_14426:
        /*011c*/ 	.word	0x00000000
        /*0120*/ 	.short	0x0002
        /*0122*/ 	.short	0x0010
        /*0124*/ 	.byte	0x00, 0xf5, 0x21, 0x00


	//----- nvinfo : EIATTR_KPARAM_INFO
	.align		4
.L_14427:
        /*0128*/ 	.byte	0x04, 0x17
        /*012a*/ 	.short	(.L_14429 - .L_14428)
.L_14428:
        /*012c*/ 	.word	0x00000000
        /*0130*/ 	.short	0x0001
        /*0132*/ 	.short	0x0008
        /*0134*/ 	.byte	0x00, 0xf5, 0x21, 0x00


	//----- nvinfo : EIATTR_KPARAM_INFO
	.align		4
.L_14429:
        /*0138*/ 	.byte	0x04, 0x17
        /*013a*/ 	.short	(.L_14431 - .L_14430)
.L_14430:
        /*013c*/ 	.word	0x00000000
        /*0140*/ 	.short	0x0000
        /*0142*/ 	.short	0x0000
        /*0144*/ 	.byte	0x00, 0xf5, 0x21, 0x00


	//----- nvinfo : EIATTR_SPARSE_MMA_MASK
	.align		4
.L_14431:
        /*0148*/ 	.byte	0x03, 0x50
        /*014a*/ 	.short	0x0000


	//----- nvinfo : EIATTR_MAXREG_COUNT
	.align		4
        /*014c*/ 	.byte	0x03, 0x1b
        /*014e*/ 	.short	0x00ff


	//----- nvinfo : EIATTR_NUM_BARRIERS
	.align		4
        /*0150*/ 	.byte	0x02, 0x4c
        /*0152*/ 	.byte	0x01
	.zero		1


	//----- nvinfo : EIATTR_EXTERNS
	.align		4
        /*0154*/ 	.byte	0x04, 0x0f
        /*0156*/ 	.short	(.L_14433 - .L_14432)


	//   ....[0]....
	.align		4
.L_14432:
        /*0158*/ 	.word	index@(__assertfail)


	//----- nvinfo : EIATTR_MERCURY_ISA_VERSION
	.align		4
.L_14433:
        /*015c*/ 	.byte	0x03, 0x5f
        /*015e*/ 	.short	0x0101


	//----- nvinfo : EIATTR_COOP_GROUP_MASK_REGIDS
	.align		4
        /*0160*/ 	.byte	0x04, 0x29
        /*0162*/ 	.short	(.L_14435 - .L_14434)


	//   ....[0]....
.L_14434:
        /*0164*/ 	.word	0xffffffff


	//   ....[1]....
        /*0168*/ 	.word	0xffffffff


	//   ....[2]....
        /*016c*/ 	.word	0xffffffff


	//   ....[3]....
        /*0170*/ 	.word	0xffffffff


	//   ....[4]....
        /*0174*/ 	.word	0xffffffff


	//   ....[5]....
        /*0178*/ 	.word	0xffffffff


	//   ....[6]....
        /*017c*/ 	.word	0xffffffff


	//   ....[7]....
        /*0180*/ 	.word	0xffffffff


	//   ....[8]....
        /*0184*/ 	.word	0xffffffff


	//   ....[9]....
        /*0188*/ 	.word	0xffffffff


	//   ....[10]....
        /*018c*/ 	.word	0xffffffff


	//   ....[11]....
        /*0190*/ 	.word	0xffffffff


	//   ....[12]....
        /*0194*/ 	.word	0xffffffff


	//   ....[13]....
        /*0198*/ 	.word	0xffffffff


	//   ....[14]....
        /*019c*/ 	.word	0xffffffff


	//   ....[15]....
        /*01a0*/ 	.word	0x0500000f


	//   ....[16]....
        /*01a4*/ 	.word	0x0500000f


	//   ....[17]....
        /*01a8*/ 	.word	0x0500000f


	//   ....[18]....
        /*01ac*/ 	.word	0x0500000f


	//   ....[19]....
        /*01b0*/ 	.word	0x0500000f


	//   ....[20]....
        /*01b4*/ 	.word	0x0500000f


	//----- nvinfo : EIATTR_COOP_GROUP_INSTR_OFFSETS
	.align		4
.L_14435:
        /*01b8*/ 	.byte	0x04, 0x28
        /*01ba*/ 	.short	(.L_14437 - .L_14436)


	//   ....[0]....
.L_14436:
        /*01bc*/ 	.word	0x00000ab0


	//   ....[1]....
        /*01c0*/ 	.word	0x00000ad0


	//   ....[2]....
        /*01c4*/ 	.word	0x00000af0


	//   ....[3]....
        /*01c8*/ 	.word	0x00000b10


	//   ....[4]....
        /*01cc*/ 	.word	0x00000c20


	//   ....[5]....
        /*01d0*/ 	.word	0x00000c40


	//   ....[6]....
        /*01d4*/ 	.word	0x00000c60


	//   ....[7]....
        /*01d8*/ 	.word	0x00001a90


	//   ....[8]....
        /*01dc*/ 	.word	0x00001ac0


	//   ....[9]....
        /*01e0*/ 	.word	0x00001ae0


	//   ....[10]....
        /*01e4*/ 	.word	0x00001b00


	//   ....[11]....
        /*01e8*/ 	.word	0x00001b20


	//   ....[12]....
        /*01ec*/ 	.word	0x00001b70


	//   ....[13]....
        /*01f0*/ 	.word	0x00001b90


	//   ....[14]....
        /*01f4*/ 	.word	0x00001bb0


	//   ....[15]....
        /*01f8*/ 	.word	0x00002ea0


	//   ....[16]....
        /*01fc*/ 	.word	0x00002f00


	//   ....[17]....
        /*0200*/ 	.word	0x00002f60


	//   ....[18]....
        /*0204*/ 	.word	0x00002fc0


	//   ....[19]....
        /*0208*/ 	.word	0x00003040


	//   ....[20]....
        /*020c*/ 	.word	0x00003080


	//----- nvinfo : EIATTR_VRC_CTA_INIT_COUNT
	.align		4
.L_14437:
        /*0210*/ 	.byte	0x02, 0x4a
	.zero		1
	.zero		1


	//----- nvinfo : EIATTR_SYSCALL_OFFSETS
	.align		4
        /*0214*/ 	.byte	0x04, 0x46
        /*0216*/ 	.short	(.L_14439 - .L_14438)


	//   ....[0]....
.L_14438:
        /*0218*/ 	.word	0x00002960


	//   ....[1]....
        /*021c*/ 	.word	0x00002e40


	//----- nvinfo : EIATTR_EXIT_INSTR_OFFSETS
	.align		4
.L_14439:
        /*0220*/ 	.byte	0x04, 0x1c
        /*0222*/ 	.short	(.L_14441 - .L_14440)


	//   ....[0]....
.L_14440:
        /*0224*/ 	.word	0x00002bf0


	//   ....[1]....
        /*0228*/ 	.word	0x00002c30


	//   ....[2]....
        /*022c*/ 	.word	0x00002d40


	//   ....[3]....
        /*0230*/ 	.word	0x00002e50


	//----- nvinfo : EIATTR_CRS_STACK_SIZE
	.align		4
.L_14441:
        /*0234*/ 	.byte	0x04, 0x1e
        /*0236*/ 	.short	(.L_14443 - .L_14442)
.L_14442:
        /*0238*/ 	.word	0x00000000


	//----- nvinfo : EIATTR_CBANK_PARAM_SIZE
	.align		4
.L_14443:
        /*023c*/ 	.byte	0x03, 0x19
        /*023e*/ 	.short	0x007c


	//----- nvinfo : EIATTR_PARAM_CBANK
	.align		4
        /*0240*/ 	.byte	0x04, 0x0a
        /*0242*/ 	.short	(.L_14445 - .L_14444)
	.align		4
.L_14444:
        /*0244*/ 	.word	index@(.nv.constant0._ZN4vllm25paged_attention_v1_kernelI13__nv_bfloat16hLi32ELi16ELi128ELNS_18Fp8KVCacheDataTypeE1ELb1EEEvPT_PKS3_PKT0_S9_ifPKiSB_iPKfiiiSD_SD_iiiii)
        /*0248*/ 	.short	0x0380
        /*024a*/ 	.short	0x007c


	//----- nvinfo : EIATTR_SW_WAR
	.align		4
.L_14445:
        /*024c*/ 	.byte	0x04, 0x36
        /*024e*/ 	.short	(.L_14447 - .L_14446)
.L_14446:
        /*0250*/ 	.word	0x00000008
.L_14447:


//--------------------- .nv.info._ZN4vllm25paged_attention_v1_kernelI13__nv_bfloat16hLi256ELi8ELi128ELNS_18Fp8KVCacheDataTypeE1ELb0EEEvPT_PKS3_PKT0_S9_ifPKiSB_iPKfiiiSD_SD_iiiii --------------------------
	.section	.nv.info._ZN4vllm25paged_attention_v1_kernelI13__nv_bfloat16hLi256ELi8ELi128ELNS_18Fp8KVCacheDataTypeE1ELb0EEEvPT_PKS3_PKT0_S9_ifPKiSB_iPKfiiiSD_SD_iiiii,"",@"SHT_CUDA_INFO"
	.sectionflags	@""
	.align	4


	//----- nvinfo : EIATTR_CUDA_API_VERSION
	.align		4
        /*0000*/ 	.byte	0x04, 0x37
        /*0002*/ 	.short	(.L_14449 - .L_14448)
.L_14448:
        /*0004*/ 	.word	0x00000082


	//----- nvinfo : EIATTR_KPARAM_INFO
	.align		4
.L_14449:
        /*0008*/ 	.byte	0x04, 0x17
        /*000a*/ 	.short	(.L_14451 - .L_14450)
.L_14450:
        /*000c*/ 	.word	0x00000000
        /*0010*/ 	.short	0x0013
        /*0012*/ 	.short	0x0078
        /*0014*/ 	.byte	0x00, 0xf0, 0x11, 0x00


	//----- nvinfo : EIATTR_KPARAM_INFO
	.align		4
.L_14451:
        /*0018*/ 	.byte	0x04, 0x17
        /*001a*/ 	.short	(.L_14453 - .L_14452)
.L_14452:
        /*001c*/ 	.word	0x00000000
        /*0020*/ 	.short	0x0012
        /*0022*/ 	.short	0x0074
        /*0024*/ 	.byte	0x00, 0xf0, 0x11, 0x00


	//----- nvinfo : EIATTR_KPARAM_INFO
	.align		4
.L_14453:
        /*0028*/ 	.byte	0x04, 0x17
        /*002a*/ 	.short	(.L_14455 - .L_14454)
.L_14454:
        /*002c*/ 	.word	0x00000000
        /*0030*/ 	.short	0x0011
        /*0032*/ 	.short	0x0070
        /*0034*/ 	.byte	0x00, 0xf0, 0x11, 0x00


	//----- nvinfo : EIATTR_KPARAM_INFO
	.align		4
.L_14455:
        /*0038*/ 	.byte	0x04, 0x17
        /*003a*/ 	.short	(.L_14457 - .L_14456)
.L_14456:
        /*003c*/ 	.word	0x00000000
        /*0040*/ 	.short	0x0010
        /*0042*/ 	.short	0x006c
        /*0044*/ 	.byte	0x00, 0xf0, 0x11, 0x00


	//----- nvinfo : EIATTR_KPARAM_INFO
	.align		4
.L_14457:
        /*0048*/ 	.byte	0x04, 0x17
        /*004a*/ 	.short	(.L_14459 - .L_14458)
.L_14458:
        /*004c*/ 	.word	0x00000000
        /*0050*/ 	.short	0x000f
        /*0052*/ 	.short	0x0068
        /*0054*/ 	.byte	0x00, 0xf0, 0x11, 0x00


	//----- nvinfo : EIATTR_KPARAM_INFO
	.align		4
.L_14459:
        /*0058*/ 	.byte	0x04, 0x17
        /*005a*/ 	.short	(.L_14461 - .L_14460)
.L_14460:
        /*005c*/ 	.word	0x00000000
        /*0060*/ 	.short	0x000e
        /*0062*/ 	.short	0x0060
        /*0064*/ 	.byte	0x00, 0xf5, 0x21, 0x00


	//----- nvinfo : EIATTR_KPARAM_INFO
	.align		4
.L_14461:
        /*0068*/ 	.byte	0x04, 0x17
        /*006a*/ 	.short	(.L_14463 - .L_14462)
.L_14462:
        /*006c*/ 	.word	0x00000000
        /*0070*/ 	.short	0x000d
        /*0072*/ 	.short	0x0058
        /*0074*/ 	.byte	0x00, 0xf5, 0x21, 0x00


	//----- nvinfo : EIATTR_KPARAM_INFO
	.align		4
.L_14463:
        /*0078*/ 	.byte	0x04, 0x17
        /*007a*/ 	.short	(.L_14465 - .L_14464)
.L_14464:
        /*007c*/ 	.word	0x00000000
        /*0080*/ 	.short	0x000c
        /*0082*/ 	.short	0x0050
        /*0084*/ 	.byte	0x00, 0xf0, 0x11, 0x00


	//----- nvinfo : EIATTR_KPARAM_INFO
	.align		4
.L_14465:
        /*0088*/ 	.byte	0x04, 0x17
        /*008a*/ 	.short	(.L_14467 - .L_14466)
.L_14466:
        /*008c*/ 	.word	0x00000000
        /*0090*/ 	.short	0x000b
        /*0092*/ 	.short	0x004c
        /*0094*/ 	.byte	0x00, 0xf0, 0x11, 0x00


	//----- nvinfo : EIATTR_KPARAM_INFO
	.align		4
.L_14467:
        /*0098*/ 	.byte	0x04, 0x17
        /*009a*/ 	.short	(.L_14469 - .L_14468)
.L_14468:
        /*009c*/ 	.word	0x00000000
        /*00a0*/ 	.short	0x000a
        /*00a2*/ 	.short	0x0048
        /*00a4*/ 	.byte	0x00, 0xf0, 0x11, 0x00


	//----- nvinfo : EIATTR_KPARAM_INFO
	.align		4
.L_14469:
        /*00a8*/ 	.byte	0x04, 0x17
        /*00aa*/ 	.short	(.L_14471 - .L_14470)
.L_14470:
        /*00ac*/ 	.word	0x00000000
        /*00b0*/ 	.short	0x0009
        /*00b2*/ 	.short	0x0040
        /*00b4*/ 	.byte	0x00, 0xf5, 0x21, 0x00


	//----- nvinfo : EIATTR_KPARAM_INFO
	.align		4
.L_14471:
        /*00b8*/ 	.byte	0x04, 0x17
        /*00ba*/ 	.short	(.L_14473 - .L_14472)
.L_14472:
        /*00bc*/ 	.word	0x00000000
        /*00c0*/ 	.short	0x0008
        /*00c2*/ 	.short	0x0038
        /*00c4*/ 	.byte	0x00, 0xf0, 0x11, 0x00


	//----- nvinfo : EIATTR_KPARAM_INFO
	.align		4
.L_14473:
        /*00c8*/ 	.byte	0x04, 0x17
        /*00ca*/ 	.short	(.L_14475 - .L_14474)
.L_14474:
        /*00cc*/ 	.word	0x00000000
        /*00d0*/ 	.short	0x0007
        /*00d2*/ 	.short	0x0030
        /*00d4*/ 	.byte	0x00, 0xf5, 0x21, 0x00


	//----- nvinfo : EIATTR_KPARAM_INFO
	.align		4
.L_14475:
        /*00d8*/ 	.byte	0x04, 0x17
        /*00da*/ 	.short	(.L_14477 - .L_14476)
.L_14476:
        /*00dc*/ 	.word	0x00000000
        /*00e0*/ 	.short	0x0006
        /*00e2*/ 	.short	0x0028
        /*00e4*/ 	.byte	0x00, 0xf5, 0x21, 0x00


	//----- nvinfo : EIATTR_KPARAM_INFO
	.align		4
.L_14477:
        /*00e8*/ 	.byte	0x04, 0x17
        /*00ea*/ 	.short	(.L_14479 - .L_14478)
.L_14478:
        /*00ec*/ 	.word	0x00000000
        /*00f0*/ 	.short	0x0005
        /*00f2*/ 	.short	0x0024
        /*00f4*/ 	.byte	0x00, 0xf0, 0x11, 0x00


	//----- nvinfo : EIATTR_KPARAM_INFO
	.align		4
.L_14479:
        /*00f8*/ 	.byte	0x04, 0x17
        /*00fa*/ 	.short	(.L_14481 - .L_14480)
.L_14480:
        /*00fc*/ 	.word	0x00000000
        /*0100*/ 	.short	0x0004
        /*0102*/ 	.short	0x0020
        /*0104*/ 	.byte	0x00, 0xf0, 0x11, 0x00


	//----- nvinfo : EIATTR_KPARAM_INFO
	.align		4
.L_14481:
        /*0108*/ 	.byte	0x04, 0x17
        /*010a*/ 	.short	(.L_14483 - .L_14482)
.L_14482:
        /*010c*/ 	.word	0x00000000
        /*0110*/ 	.short	0x0003
        /*0112*/ 	.short	0x0018
        /*0114*/ 	.byte	0x00, 0xf5, 0x21, 0x00


	//----- nvinfo : EIATTR_KPARAM_INFO
	.align		4
.L_14483:
        /*0118*/ 	.byte	0x04, 0x17
        /*011a*/ 	.short	(.L_14485 - .L_14484)
.L_14484:
        /*011c*/ 	.word	0x00000000
        /*0120*/ 	.short	0x0002
        /*0122*/ 	.short	0x0010
        /*0124*/ 	.byte	0x00, 0xf5, 0x21, 0x00


	//----- nvinfo : EIATTR_KPARAM_INFO
	.align		4
.L_14485:
        /*0128*/ 	.byte	0x04, 0x17
        /*012a*/ 	.short	(.L_14487 - .L_14486)
.L_14486:
        /*012c*/ 	.word	0x00000000
        /*0130*/ 	.short	0x0001
        /*0132*/ 	.short	0x0008
        /*0134*/ 	.byte	0x00, 0xf5, 0x21, 0x00


	//----- nvinfo : EIATTR_KPARAM_INFO
	.align		4
.L_14487:
        /*0138*/ 	.byte	0x04, 0x17
        /*013a*/ 	.short	(.L_14489 - .L_14488)
.L_14488:
        /*013c*/ 	.word	0x00000000
        /*0140*/ 	.short	0x0000
        /*0142*/ 	.short	0x0000
        /*0144*/ 	.byte	0x00, 0xf5, 0x21, 0x00


	//----- nvinfo : EIATTR_SPARSE_MMA_MASK
	.align		4
.L_14489:
        /*0148*/ 	.byte	0x03, 0x50
        /*014a*/ 	.short	0x0000


	//----- nvinfo : EIATTR_MAXREG_COUNT
	.align		4
        /*014c*/ 	.byte	0x03, 0x1b
        /*014e*/ 	.short	0x00ff


	//----- nvinfo : EIATTR_NUM_BARRIERS
	.align		4
        /*0150*/ 	.byte	0x02, 0x4c
        /*0152*/ 	.byte	0x01
	.zero		1


	//----- nvinfo : EIATTR_EXTERNS
	.align		4
        /*0154*/ 	.byte	0x04, 0x0f
        /*0156*/ 	.short	(.L_14491 - .L_14490)


	//   ....[0]....
	.align		4
.L_14490:
        /*0158*/ 	.word	index@(__assertfail)


	//----- nvinfo : EIATTR_MERCURY_ISA_VERSION
	.align		4
.L_14491:
        /*015c*/ 	.byte	0x03, 0x5f
        /*015e*/ 	.short	0x0101


	//----- nvinfo : EIATTR_COOP_GROUP_MASK_REGIDS
	.align		4
        /*0160*/ 	.byte	0x04, 0x29
        /*0162*/ 	.short	(.L_14493 - .L_14492)


	//   ....[0]....
.L_14492:
        /*0164*/ 	.word	0xffffffff


	//   ....[1]....
        /*0168*/ 	.word	0xffffffff


	//   ....[2]....
        /*016c*/ 	.word	0xffffffff


	//   ....[3]....
        /*0170*/ 	.word	0xffffffff


	//   ....[4]....
        /*0174*/ 	.word	0xffffffff


	//   ....[5]....
        /*0178*/ 	.word	0xffffffff


	//   ....[6]....
        /*017c*/ 	.word	0xffffffff


	//   ....[7]....
        /*0180*/ 	.word	0xffffffff


	//   ....[8]....
        /*0184*/ 	.word	0xffffffff


	//   ....[9]....
        /*0188*/ 	.word	0xffffffff


	//   ....[10]....
        /*018c*/ 	.word	0xffffffff


	//   ....[11]....
        /*0190*/ 	.word	0xffffffff


	//   ....[12]....
        /*0194*/ 	.word	0xffffffff


	//   ....[13]....
        /*0198*/ 	.word	0xffffffff


	//   ....[14]....
        /*019c*/ 	.word	0x0500000f


	//   ....[15]....
        /*01a0*/ 	.word	0x0500000f


	//   ....[16]....
        /*01a4*/ 	.word	0x0500000f


	//----- nvinfo : EIATTR_COOP_GROUP_INSTR_OFFSETS
	.align		4
.L_14493:
        /*01a8*/ 	.byte	0x04, 0x28
        /*01aa*/ 	.short	(.L_14495 - .L_14494)


	//   ....[0]....
.L_14494:
        /*01ac*/ 	.word	0x00000270


	//   ....[1]....
        /*01b0*/ 	.word	0x00000290


	//   ....[2]....
        /*01b4*/ 	.word	0x000002b0


	//   ....[3]....
        /*01b8*/ 	.word	0x000003c0


	//   ....[4]....
        /*01bc*/ 	.word	0x000003e0


	//   ....[5]....
        /*01c0*/ 	.word	0x00000400


	//   ....[6]....
        /*01c4*/ 	.word	0x00001230


	//   ....[7]....
        /*01c8*/ 	.word	0x00001260


	//   ....[8]....
        /*01cc*/ 	.word	0x00001280


	//   ....[9]....
        /*01d0*/ 	.word	0x000012a0


	//   ....[10]....
        /*01d4*/ 	.word	0x000012c0


	//   ....[11]....
        /*01d8*/ 	.word	0x00001310


	//   ....[12]....
        /*01dc*/ 	.word	0x00001330


	//   ....[13]....
        /*01e0*/ 	.word	0x00001350


	//   ....[14]....
        /*01e4*/ 	.word	0x000023f0


	//   ....[15]....
        /*01e8*/ 	.word	0x00002450


	//   ....[16]....
        /*01ec*/ 	.word	0x000024b0


	//----- nvinfo : EIATTR_VRC_CTA_INIT_COUNT
	.align		4
.L_14495:
        /*01f0*/ 	.byte	0x02, 0x4a
	.zero		1
	.zero		1


	//----- nvinfo : EIATTR_SYSCALL_OFFSETS
	.align		4
        /*01f4*/ 	.byte	0x04, 0x46
        /*01f6*/ 	.short	(.L_14497 - .L_14496)


	//   ....[0]....
.L_14496:
        /*01f8*/ 	.word	0x00000220


	//----- nvinfo : EIATTR_EXIT_INSTR_OFFSETS
	.align		4
.L_14497:
        /*01fc*/ 	.byte	0x04, 0x1c
        /*01fe*/ 	.short	(.L_14499 - .L_14498)


	//   ....[0]....
.L_14498:
        /*0200*/ 	.word	0x000021c0


	//   ....[1]....
        /*0204*/ 	.word	0x000023a0


	//----- nvinfo : EIATTR_CRS_STACK_SIZE
	.align		4
.L_14499:
        /*0208*/ 	.byte	0x04, 0x1e
        /*020a*/ 	.short	(.L_14501 - .L_14500)
.L_14500:
        /*020c*/ 	.word	0x00000000


	//----- nvinfo : EIATTR_CBANK_PARAM_SIZE
	.align		4
.L_14501:
        /*0210*/ 	.byte	0x03, 0x19
        /*0212*/ 	.short	0x007c


	//----- nvinfo : EIATTR_PARAM_CBANK
	.align		4
        /*0214*/ 	.byte	0x04, 0x0a
        /*0216*/ 	.short	(.L_14503 - .L_14502)
	.align		4
.L_14502:
        /*0218*/ 	.word	index@(.nv.constant0._ZN4vllm25paged_attention_v1_kernelI13__nv_bfloat16hLi256ELi8ELi128ELNS_18Fp8KVCacheDataTypeE1ELb0EEEvPT_PKS3_PKT0_S9_ifPKiSB_iPKfiiiSD_SD_iiiii)
        /*021c*/ 	.short	0x0380
        /*021e*/ 	.short	0x007c


	//----- nvinfo : EIATTR_SW_WAR
	.align		4
.L_14503:
        /*0220*/ 	.byte	0x04, 0x36
        /*0222*/ 	.short	(.L_14505 - .L_14504)
.L_14504:
        /*0224*/ 	.word	0x00000008
.L_14505:


//--------------------- .nv.info._ZN4vllm25paged_attention_v1_kernelI13__nv_bfloat16hLi192ELi8ELi128ELNS_18Fp8KVCacheDataTypeE1ELb0EEEvPT_PKS3_PKT0_S9_ifPKiSB_iPKfiiiSD_SD_iiiii --------------------------
	.section	.nv.info._ZN4vllm25paged_attention_v1_kernelI13__nv_bfloat16hLi192ELi8ELi128ELNS_18Fp8KVCacheDataTypeE1ELb0EEEvPT_PKS3_PKT0_S9_ifPKiSB_iPKfiiiSD_SD_iiiii,"",@"SHT_CUDA_INFO"
	.sectionflags	@""
	.align	4


	//----- nvinfo : EIATTR_CUDA_API_VERSION
	.align		4
        /*0000*/ 	.byte	0x04, 0x37
        /*0002*/ 	.short	(.L_14507 - .L_14506)
.L_14506:
        /*0004*/ 	.word	0x00000082


	//----- nvinfo : EIATTR_KPARAM_INFO
	.align		4
.L_14507:
        /*0008*/ 	.byte	0x04, 0x17
        /*000a*/ 	.short	(.L_14509 - .L_14508)
.L_14508:
        /*000c*/ 	.word	0x00000000
        /*0010*/ 	.short	0x0013
        /*0012*/ 	.short	0x0078
        /*0014*/ 	.byte	0x00, 0xf0, 0x11, 0x00


	//----- nvinfo : EIATTR_KPARAM_INFO
	.align		4
.L_14509:
        /*0018*/ 	.byte	0x04, 0x17
        /*001a*/ 	.short	(.L_14511 - .L_14510)
.L_14510:
        /*001c*/ 	.word	0x00000000
        /*0020*/ 	.short	0x0012
        /*0022*/ 	.short	0x0074
        /*0024*/ 	.byte	0x00, 0xf0, 0x11, 0x00


	//----- nvinfo : EIATTR_KPARAM_INFO
	.align		4
.L_14511:
        /*0028*/ 	.byte	0x04, 0x17
        /*002a*/ 	.short	(.L_14513 - .L_14512)
.L_14512:
        /*002c*/ 	.word	0x00000000
        /*0030*/ 	.short	0x0011
        /*0032*/ 	.short	0x0070
        /*0034*/ 	.byte	0x00, 0xf0, 0x11, 0x00


	//----- nvinfo : EIATTR_KPARAM_INFO
	.align		4
.L_14513:
        /*0038*/ 	.byte	0x04, 0x17
        /*003a*/ 	.short	(.L_14515 - .L_14514)
.L_14514:
        /*003c*/ 	.word	0x00000000
        /*0040*/ 	.short	0x0010
        /*0042*/ 	.short	0x006c
        /*0044*/ 	.byte	0x00, 0xf0, 0x11, 0x00


	//----- nvinfo : EIATTR_KPARAM_INFO
	.align		4
.L_14515:
        /*0048*/ 	.byte	0x04, 0x17
        /*004a*/ 	.short	(.L_14517 - .L_14516)
.L_14516:
        /*004c*/ 	.word	0x00000000
        /*0050*/ 	.short	0x000f
        /*0052*/ 	.short	0x0068
        /*0054*/ 	.byte	0x00, 0xf0, 0x11, 0x00


	//----- nvinfo : EIATTR_KPARAM_INFO
	.align		4
.L_14517:
        /*0058*/ 	.byte	0x04, 0x17
        /*005a*/ 	.short	(.L_14519 - .L_14518)
.L_14518:
        /*005c*/ 	.word	0x00000000
        /*0060*/ 	.short	0x000e
        /*0062*/ 	.short	0x0060
        /*0064*/ 	.byte	0x00, 0xf5, 0x21, 0x00


	//----- nvinfo : EIATTR_KPARAM_INFO
	.align		4
.L_14519:
        /*0068*/ 	.byte	0x04, 0x17
        /*006a*/ 	.short	(.L_14521 - .L_14520)
.L_14520:
        /*006c*/ 	.word	0x00000000
        /*0070*/ 	.short	0x000d
        /*0072*/ 	.short	0x0058
        /*0074*/ 	.byte	0x00, 0xf5, 0x21, 0x00


	//----- nvinfo : EIATTR_KPARAM_INFO
	.align		4
.L_14521:
        /*0078*/ 	.byte	0x04, 0x17
        /*007a*/ 	.short	(.L_14523 - .L_14522)
.L_14522:
        /*007c*/ 	.word	0x00000000
        /*0080*/ 	.short	0x000c
        /*0082*/ 	.short	0x0050
        /*0084*/ 	.byte	0x00, 0xf0, 0x11, 0x00


	//----- nvinfo : EIATTR_KPARAM_INFO
	.align		4
.L_14523:
        /*0088*/ 	.byte	0x04, 0x17
        /*008a*/ 	.short	(.L_14525 - .L_14524)
.L_14524:
        /*008c*/ 	.word	0x00000000
        /*0090*/ 	.short	0x000b
        /*0092*/ 	.short	0x004c
        /*0094*/ 	.byte	0x00, 0xf0, 0x11, 0x00


	//----- nvinfo : EIATTR_KPARAM_INFO
	.align		4
.L_14525:
        /*0098*/ 	.byte	0x04, 0x17
        /*009a*/ 	.short	(.L_14527 - .L_14526)
.L_14526:
        /*009c*/ 	.word	0x00000000
        /*00a0*/ 	.short	0x000a
        /*00a2*/ 	.short	0x0048
        /*00a4*/ 	.byte	0x00, 0xf0, 0x11, 0x00


	//----- nvinfo : EIATTR_KPARAM_INFO
	.align		4
.L_14527:
        /*00a8*/ 	.byte	0x04, 0x17
        /*00aa*/ 	.short	(.L_14529 - .L_14528)
.L_14528:
        /*00ac*/ 	.word	0x00000000
        /*00b0*/ 	.short	0x0009
        /*00b2*/ 	.short	0x0040
        /*00b4*/ 	.byte	0x00, 0xf5, 0x21, 0x00


	//----- nvinfo : EIATTR_KPARAM_INFO
	.align		4
.L_14529:
        /*00b8*/ 	.byte	0x04, 0x17
        /*00ba*/ 	.short	(.L_14531 - .L_14530)
.L_14530:
        /*00bc*/ 	.word	0x00000000
        /*00c0*/ 	.short	0x0008
        /*00c2*/ 	.short	0x0038
        /*00c4*/ 	.byte	0x00, 0xf0, 0x11, 0x00


	//----- nvinfo : EIATTR_KPARAM_INFO
	.align		4
.L_14531:
        /*00c8*/ 	.byte	0x04, 0x17
        /*00ca*/ 	.short	(.L_14533 - .L_14532)
.L_14532:
        /*00cc*/ 	.word	0x00000000
        /*00d0*/ 	.short	0x0007
        /*00d2*/ 	.short	0x0030
        /*00d4*/ 	.byte	0x00, 0xf5, 0x21, 0x00


	//----- nvinfo : EIATTR_KPARAM_INFO
	.align		4
.L_14533:
        /*00d8*/ 	.byte	0x04, 0x17
        /*00da*/ 	.short	(.L_14535 - .L_14534)
.L_14534:
        /*00dc*/ 	.word	0x00000000
        /*00e0*/ 	.short	0x0006
        /*00e2*/ 	.short	0x0028
        /*00e4*/ 	.byte	0x00, 0xf5, 0x21, 0x00


	//----- nvinfo : EIATTR_KPARAM_INFO
	.align		4
.L_14535:
        /*00e8*/ 	.byte	0x04, 0x17
        /*00ea*/ 	.short	(.L_14537 - .L_14536)
.L_14536:
        /*00ec*/ 	.word	0x00000000
        /*00f0*/ 	.short	0x0005
        /*00f2*/ 	.short	0x0024
        /*00f4*/ 	.byte	0x00, 0xf0, 0x11, 0x00


	//----- nvinfo : EIATTR_KPARAM_INFO
	.align		4
.L_14537:
        /*00f8*/ 	.byte	0x04, 0x17
        /*00fa*/ 	.short	(.L_14539 - .L_14538)
.L_14538:
        /*00fc*/ 	.word	0x00000000
        /*0100*/ 	.short	0x0004
        /*0102*/ 	.short	0x0020
        /*0104*/ 	.byte	0x00, 0xf0, 0x11, 0x00


	//----- nvinfo : EIATTR_KPARAM_INFO
	.align		4
.L_14539:
        /*0108*/ 	.byte	0x04, 0x17
        /*010a*/ 	.short	(.L_14541 - .L_14540)
.L_14540:
        /*010c*/ 	.word	0x00000000
        /*0110*/ 	.short	0x0003
        /*0112*/ 	.short	0x0018
        /*0114*/ 	.byte	0x00, 0xf5, 0x21, 0x00


	//----- nvinfo : EIATTR_KPARAM_INFO
	.align		4
.L_14541:
        /*0118*/ 	.byte	0x04, 0x17
        /*011a*/ 	.short	(.L_14543 - .L_14542)
.L_14542:
        /*011c*/ 	.word	0x00000000
        /*0120*/ 	.short	0x0002
        /*0122*/ 	.short	0x0010
        /*0124*/ 	.byte	0x00, 0xf5, 0x21, 0x00


	//----- nvinfo : EIATTR_KPARAM_INFO
	.align		4
.L_14543:
        /*0128*/ 	.byte	0x04, 0x17
        /*012a*/ 	.short	(.L_14545 - .L_14544)
.L_14544:
        /*012c*/ 	.word	0x00000000
        /*0130*/ 	.short	0x0001
        /*0132*/ 	.short	0x0008
        /*0134*/ 	.byte	0x00, 0xf5, 0x21, 0x00


	//----- nvinfo : EIATTR_KPARAM_INFO
	.align		4
.L_14545:
        /*0138*/ 	.byte	0x04, 0x17
        /*013a*/ 	.short	(.L_14547 - .L_14546)
.L_14546:
        /*013c*/ 	.word	0x00000000
        /*0140*/ 	.short	0x0000
        /*0142*/ 	.short	0x0000
        /*0144*/ 	.byte	0x00, 0xf5, 0x21, 0x00


	//----- nvinfo : EIATTR_SPARSE_MMA_MASK
	.align		4
.L_14547:
        /*0148*/ 	.byte	0x03, 0x50
        /*014a*/ 	.short	0x0000


	//----- nvinfo : EIATTR_MAXREG_COUNT
	.align		4
        /*014c*/ 	.byte	0x03, 0x1b
        /*014e*/ 	.short	0x00ff


	//----- nvinfo : EIATTR_NUM_BARRIERS
	.align		4
        /*0150*/ 	.byte	0x02, 0x4c
        /*0152*/ 	.byte	0x01
	.zero		1


	//----- nvinfo : EIATTR_EXTERNS
	.align		4
        /*0154*/ 	.byte	0x04, 0x0f
        /*0156*/ 	.short	(.L_14549 - .L_14548)


	//   ....[0]....
	.align		4
.L_14548:
        /*0158*/ 	.word	index@(__assertfail)


	//----- nvinfo : EIATTR_MERCURY_ISA_VERSION
	.align		4
.L_14549:
        /*015c*/ 	.byte	0x03, 0x5f
        /*015e*/ 	.short	0x0101


	//----- nvinfo : EIATTR_COOP_GROUP_MASK_REGIDS
	.align		4
        /*0160*/ 	.byte	0x04, 0x29
        /*0162*/ 	.short	(.L_14551 - .L_14550)


	//   ....[0]....
.L_14550:
        /*0164*/ 	.word	0xffffffff


	//   ....[1]....
        /*0168*/ 	.word	0xffffffff


	//   ....[2]....
        /*016c*/ 	.word	0xffffffff


	//   ....[3]....
        /*0170*/ 	.word	0xffffffff


	//   ....[4]....
        /*0174*/ 	.word	0xffffffff


	//   ....[5]....
        /*0178*/ 	.word	0xffffffff


	//   ....[6]....
        /*017c*/ 	.word	0xffffffff


	//   ....[7]....
        /*0180*/ 	.word	0xffffffff


	//   ....[8]....
        /*0184*/ 	.word	0xffffffff


	//   ....[9]....
        /*0188*/ 	.word	0xffffffff


	//   ....[10]....
        /*018c*/ 	.word	0xffffffff


	//   ....[11]....
        /*0190*/ 	.word	0xffffffff


	//   ....[12]....
        /*0194*/ 	.word	0xffffffff


	//   ....[13]....
        /*0198*/ 	.word	0xffffffff


	//   ....[14]....
        /*019c*/ 	.word	0x0500000f


	//   ....[15]....
        /*01a0*/ 	.word	0x0500000f


	//   ....[16]....
        /*01a4*/ 	.word	0x0500000f


	//----- nvinfo : EIATTR_COOP_GROUP_INSTR_OFFSETS
	.align		4
.L_14551:
        /*01a8*/ 	.byte	0x04, 0x28
        /*01aa*/ 	.short	(.L_14553 - .L_14552)


	//   ....[0]....
.L_14552:
        /*01ac*/ 	.word	0x00000270


	//   ....[1]....
        /*01b0*/ 	.word	0x00000290


	//   ....[2]....
        /*01b4*/ 	.word	0x000002b0


	//   ....[3]....
        /*01b8*/ 	.word	0x000003c0


	//   ....[4]....
        /*01bc*/ 	.word	0x000003e0


	//   ....[5]....
        /*01c0*/ 	.word	0x00000400


	//   ....[6]....
        /*01c4*/ 	.word	0x00001230


	//   ....[7]....
        /*01c8*/ 	.word	0x00001260


	//   ....[8]....
        /*01cc*/ 	.word	0x00001280


	//   ....[9]....
        /*01d0*/ 	.word	0x000012a0


	//   ....[10]....
        /*01d4*/ 	.word	0x000012c0


	//   ....[11]....
        /*01d8*/ 	.word	0x00001310


	//   ....[12]....
        /*01dc*/ 	.word	0x00001330


	//   ....[13]....
        /*01e0*/ 	.word	0x00001350


	//   ....[14]....
        /*01e4*/ 	.word	0x00002200


	//   ....[15]....
        /*01e8*/ 	.word	0x00002260


	//   ....[16]....
        /*01ec*/ 	.word	0x000022c0


	//----- nvinfo : EIATTR_VRC_CTA_INIT_COUNT
	.align		4
.L_14553:
        /*01f0*/ 	.byte	0x02, 0x4a
	.zero		1
	.zero		1


	//----- nvinfo : EIATTR_SYSCALL_OFFSETS
	.align		4
        /*01f4*/ 	.byte	0x04, 0x46
        /*01f6*/ 	.short	(.L_14555 - .L_14554)


	//   ....[0]....
.L_14554:
        /*01f8*/ 	.word	0x00000220


	//----- nvinfo : EIATTR_EXIT_INSTR_OFFSETS
	.align		4
.L_14555:
        /*01fc*/ 	.byte	0x04, 0x1c
        /*01fe*/ 	.short	(.L_14557 - .L_14556)


	//   ....[0]....
.L_14556:
        /*0200*/ 	.word	0x00002000


	//   ....[1]....
        /*0204*/ 	.word	0x000021b0


	//----- nvinfo : EIATTR_CRS_STACK_SIZE
	.align		4
.L_14557:
        /*0208*/ 	.byte	0x04, 0x1e
        /*020a*/ 	.short	(.L_14559 - .L_14558)
.L_14558:
        /*020c*/ 	.word	0x00000000


	//----- nvinfo : EIATTR_CBANK_PARAM_SIZE
	.align		4
.L_14559:
        /*0210*/ 	.byte	0x03, 0x19
        /*0212*/ 	.short	0x007c


	//----- nvinfo : EIATTR_PARAM_CBANK
	.align		4
        /*0214*/ 	.byte	0x04, 0x0a
        /*0216*/ 	.short	(.L_14561 - .L_14560)
	.align		4
.L_14560:
        /*0218*/ 	.word	index@(.nv.constant0._ZN4vllm25paged_attention_v1_kernelI13__nv_bfloat16hLi192ELi8ELi128ELNS_18Fp8KVCacheDataTypeE1ELb0EEEvPT_PKS3_PKT0_S9_ifPKiSB_iPKfiiiSD_SD_iiiii)
        /*021c*/ 	.short	0x0380
        /*021e*/ 	.short	0x007c


	//----- nvinfo : EIATTR_SW_WAR
	.align		4
.L_14561:
        /*0220*/ 	.byte	0x04, 0x36
        /*0222*/ 	.short	(.L_14563 - .L_14562)
.L_14562:
        /*0224*/ 	.word	0x00000008
.L_14563:


//--------------------- .nv.info._ZN4vllm25paged_attention_v1_kernelI13__nv_bfloat16hLi128ELi8ELi128ELNS_18Fp8KVCacheDataTypeE1ELb0EEEvPT_PKS3_PKT0_S9_ifPKiSB_iPKfiiiSD_SD_iiiii --------------------------
	.section	.nv.info._ZN4vllm25paged_attention_v1_kernelI13__nv_bfloat16hLi128ELi8ELi128ELNS_18Fp8KVCacheDataTypeE1ELb0EEEvPT_PKS3_PKT0_S9_ifPKiSB_iPKfiiiSD_SD_iiiii,"",@"SHT_CUDA_INFO"
	.sectionflags	@""
	.align	4


	//----- nvinfo : EIATTR_CUDA_API_VERSION
	.align		4
        /*0000*/ 	.byte	0x04, 0x37
        /*0002*/ 	.short	(.L_14565 - .L_14564)
.L_14564:
        /*0004*/ 	.word	0x00000082


	//----- nvinfo : EIATTR_KPARAM_INFO
	.align		4
.L_14565:
        /*0008*/ 	.byte	0x04, 0x17
        /*000a*/ 	.short	(.L_14567 - .L_14566)
.L_14566:
        /*000c*/ 	.word	0x00000000
        /*0010*/ 	.short	0x0013
        /*0012*/ 	.short	0x0078
        /*0014*/ 	.byte	0x00, 0xf0, 0x11, 0x00


	//----- nvinfo : EIATTR_KPARAM_INFO
	.align		4
.L_14567:
        /*0018*/ 	.byte	0x04, 0x17
        /*001a*/ 	.short	(.L_14569 - .L_14568)
.L_14568:
        /*001c*/ 	.word	0x00000000
        /*0020*/ 	.short	0x0012
        /*0022*/ 	.short	0x0074
        /*0024*/ 	.byte	0x00, 0xf0, 0x11, 0x00


	//----- nvinfo : EIATTR_KPARAM_INFO
	.align		4
.L_14569:
        /*0028*/ 	.byte	0x04, 0x17
        /*002a*/ 	.short	(.L_14571 - .L_14570)
.L_14570:
        /*002c*/ 	.word	0x00000000
        /*0030*/ 	.short	0x0011
        /*0032*/ 	.short	0x0070
        /*0034*/ 	.byte	0x00, 0xf0, 0x11, 0x00


	//----- nvinfo : EIATTR_KPARAM_INFO
	.align		4
.L_14571:
        /*0038*/ 	.byte	0x04, 0x17
        /*003a*/ 	.short	(.L_14573 - .L_14572)
.L_14572:
        /*003c*/ 	.word	0x00000000
        /*0040*/ 	.short	0x0010
        /*0042*/ 	.short	0x006c
        /*0044*/ 	.byte	0x00, 0xf0, 0x11, 0x00


	//----- nvinfo : EIATTR_KPARAM_INFO
	.align		4
.L_14573:
        /*0048*/ 	.byte	0x04, 0x17
        /*004a*/ 	.short	(.L_14575 - .L_14574)
.L_14574:
        /*004c*/ 	.word	0x00000000
        /*0050*/ 	.short	0x000f
        /*0052*/ 	.short	0x0068
        /*0054*/ 	.byte	0x00, 0xf0, 0x11, 0x00


	//----- nvinfo : EIATTR_KPARAM_INFO
	.align		4
.L_14575:
        /*0058*/ 	.byte	0x04, 0x17
        /*005a*/ 	.short	(.L_14577 - .L_14576)
.L_14576:
        /*005c*/ 	.word	0x00000000
        /*0060*/ 	.short	0x000e
        /*0062*/ 	.short	0x0060
        /*0064*/ 	.byte	0x00, 0xf5, 0x21, 0x00


	//----- nvinfo : EIATTR_KPARAM_INFO
	.align		4
.L_14577:
        /*0068*/ 	.byte	0x04, 0x17
        /*006a*/ 	.short	(.L_14579 - .L_14578)
.L_14578:
        /*006c*/ 	.word	0x00000000
        /*0070*/ 	.short	0x000d
        /*0072*/ 	.short	0x0058
        /*0074*/ 	.byte	0x00, 0xf5, 0x21, 0x00


	//----- nvinfo : EIATTR_KPARAM_INFO
	.align		4
.L_14579:
        /*0078*/ 	.byte	0x04, 0x17
        /*007a*/ 	.short	(.L_14581 - .L_14580)
.L_14580:
        /*007c*/ 	.word	0x00000000
        /*0080*/ 	.short	0x000c
        /*0082*/ 	.short	0x0050
        /*0084*/ 	.byte	0x00, 0xf0, 0x11, 0x00


	//----- nvinfo : EIATTR_KPARAM_INFO
	.align		4
.L_14581:
        /*0088*/ 	.byte	0x04, 0x17
        /*008a*/ 	.short	(.L_14583 - .L_14582)
.L_14582:
        /*008c*/ 	.word	0x00000000
        /*0090*/ 	.short	0x000b
        /*0092*/ 	.short	0x004c
        /*0094*/ 	.byte	0x00, 0xf0, 0x11, 0x00


	//----- nvinfo : EIATTR_KPARAM_INFO
	.align		4
.L_14583:
        /*0098*/ 	.byte	0x04, 0x17
        /*009a*/ 	.short	(.L_14585 - .L_14584)
.L_14584:
        /*009c*/ 	.word	0x00000000
        /*00a0*/ 	.short	0x000a
        /*00a2*/ 	.short	0x0048
        /*00a4*/ 	.byte	0x00, 0xf0, 0x11, 0x00


	//----- nvinfo : EIATTR_KPARAM_INFO
	.align		4
.L_14585:
        /*00a8*/ 	.byte	0x04, 0x17
        /*00aa*/ 	.short	(.L_14587 - .L_14586)
.L_14586:
        /*00ac*/ 	.word	0x00000000
        /*00b0*/ 	.short	0x0009
        /*00b2*/ 	.short	0x0040
        /*00b4*/ 	.byte	0x00, 0xf5, 0x21, 0x00


	//----- nvinfo : EIATTR_KPARAM_INFO
	.align		4
.L_14587:
        /*00b8*/ 	.byte	0x04, 0x17
        /*00ba*/ 	.short	(.L_14589 - .L_14588)
.L_14588:
        /*00bc*/ 	.word	0x00000000
        /*00c0*/ 	.short	0x0008
        /*00c2*/ 	.short	0x0038
        /*00c4*/ 	.byte	0x00, 0xf0, 0x11, 0x00


	//----- nvinfo : EIATTR_KPARAM_INFO
	.align		4
.L_14589:
        /*00c8*/ 	.byte	0x04, 0x17
        /*00ca*/ 	.short	(.L_14591 - .L_14590)
.L_14590:
        /*00cc*/ 	.word	0x00000000
        /*00d0*/ 	.short	0x0007
        /*00d2*/ 	.short	0x0030
        /*00d4*/ 	.byte	0x00, 0xf5, 0x21, 0x00


	//----- nvinfo : EIATTR_KPARAM_INFO
	.align		4
.L_14591:
        /*00d8*/ 	.byte	0x04, 0x17
        /*00da*/ 	.short	(.L_14593 - .L_14592)
.L_14592:
        /*00dc*/ 	.word	0x00000000
        /*00e0*/ 	.short	0x0006
        /*00e2*/ 	.short	0x0028
        /*00e4*/ 	.byte	0x00, 0xf5, 0x21, 0x00


	//----- nvinfo : EIATTR_KPARAM_INFO
	.align		4
.L_14593:
        /*00e8*/ 	.byte	0x04, 0x17
        /*00ea*/ 	.short	(.L_14595 - .L_14594)
.L_14594:
        /*00ec*/ 	.word	0x00000000
        /*00f0*/ 	.short	0x0005
        /*00f2*/ 	.short	0x0024
        /*00f4*/ 	.byte	0x00, 0xf0, 0x11, 0x00


	//----- nvinfo : EIATTR_KPARAM_INFO
	.align		4
.L_14595:
        /*00f8*/ 	.byte	0x04, 0x17
        /*00fa*/ 	.short	(.L_14597 - .L_14596)
.L_14596:
        /*00fc*/ 	.word	0x00000000
        /*0100*/ 	.short	0x0004
        /*0102*/ 	.short	0x0020
        /*0104*/ 	.byte	0x00, 0xf0, 0x11, 0x00


	//----- nvinfo : EIATTR_KPARAM_INFO
	.align		4
.L_14597:
        /*0108*/ 	.byte	0x04, 0x17
        /*010a*/ 	.short	(.L_14599 - .L_14598)
.L_14598:
        /*010c*/ 	.word	0x00000000
        /*0110*/ 	.short	0x0003
        /*0112*/ 	.short	0x0018
        /*0114*/ 	.byte	0x00, 0xf5, 0x21, 0x00


	//----- nvinfo : EIATTR_KPARAM_INFO
	.align		4
.L_14599:
        /*0118*/ 	.byte	0x04, 0x17
        /*011a*/ 	.short	(.L_14601 - .L_14600)
.L_14600:
        /*011c*/ 	.word	0x00000000
        /*0120*/ 	.short	0x0002
        /*0122*/ 	.short	0x0010
        /*0124*/ 	.byte	0x00, 0xf5, 0x21, 0x00


	//----- nvinfo : EIATTR_KPARAM_INFO
	.align		4
.L_14601:
        /*0128*/ 	.byte	0x04, 0x17
        /*012a*/ 	.short	(.L_14603 - .L_14602)
.L_14602:
        /*012c*/ 	.word	0x00000000
        /*0130*/ 	.short	0x0001
        /*0132*/ 	.short	0x0008
        /*0134*/ 	.byte	0x00, 0xf5, 0x21, 0x00


	//----- nvinfo : EIATTR_KPARAM_INFO
	.align		4
.L_14603:
        /*0138*/ 	.byte	0x04, 0x17
        /*013a*/ 	.short	(.L_14605 - .L_14604)
.L_14604:
        /*013c*/ 	.word	0x00000000
        /*0140*/ 	.short	0x0000
        /*0142*/ 	.short	0x0000
        /*0144*/ 	.byte	0x00, 0xf5, 0x21, 0x00


	//----- nvinfo : EIATTR_SPARSE_MMA_MASK
	.align		4
.L_14605:
        /*0148*/ 	.byte	0x03, 0x50
        /*014a*/ 	.short	0x0000


	//----- nvinfo : EIATTR_MAXREG_COUNT
	.align		4
        /*014c*/ 	.byte	0x03, 0x1b
        /*014e*/ 	.short	0x00ff


	//----- nvinfo : EIATTR_NUM_BARRIERS
	.align		4
        /*0150*/ 	.byte	0x02, 0x4c
        /*0152*/ 	.byte	0x01
	.zero		1


	//----- nvinfo : EIATTR_EXTERNS
	.align		4
        /*0154*/ 	.byte	0x04, 0x0f
        /*0156*/ 	.short	(.L_14607 - .L_14606)


	//   ....[0]....
	.align		4
.L_14606:
        /*0158*/ 	.word	index@(__assertfail)


	//----- nvinfo : EIATTR_MERCURY_ISA_VERSION
	.align		4
.L_14607:
        /*015c*/ 	.byte	0x03, 0x5f
        /*015e*/ 	.short	0x0101


	//----- nvinfo : EIATTR_COOP_GROUP_MASK_REGIDS
	.align		4
        /*0160*/ 	.byte	0x04, 0x29
        /*0162*/ 	.short	(.L_14609 - .L_14608)


	//   ....[0]....
.L_14608:
        /*0164*/ 	.word	0xffffffff


	//   ....[1]....
        /*0168*/ 	.word	0xffffffff


	//   ....[2]....
        /*016c*/ 	.word	0xffffffff


	//   ....[3]....
        /*0170*/ 	.word	0xffffffff


	//   ....[4]....
        /*0174*/ 	.word	0xffffffff


	//   ....[5]....
        /*0178*/ 	.word	0xffffffff


	//   ....[6]....
        /*017c*/ 	.word	0xffffffff


	//   ....[7]....
        /*0180*/ 	.word	0xffffffff


	//   ....[8]....
        /*0184*/ 	.word	0xffffffff


	//   ....[9]....
        /*0188*/ 	.word	0xffffffff


	//   ....[10]....
        /*018c*/ 	.word	0xffffffff


	//   ....[11]....
        /*0190*/ 	.word	0xffffffff


	//   ....[12]....
        /*0194*/ 	.word	0xffffffff


	//   ....[13]....
        /*0198*/ 	.word	0xffffffff


	//   ....[14]....
        /*019c*/ 	.word	0x0500000f


	//   ....[15]....
        /*01a0*/ 	.word	0x0500000f


	//   ....[16]....
        /*01a4*/ 	.word	0x0500000f


	//----- nvinfo : EIATTR_COOP_GROUP_INSTR_OFFSETS
	.align		4
.L_14609:
        /*01a8*/ 	.byte	0x04, 0x28
        /*01aa*/ 	.short	(.L_14611 - .L_14610)


	//   ....[0]....
.L_14610:
        /*01ac*/ 	.word	0x00000270


	//   ....[1]....
        /*01b0*/ 	.word	0x00000290


	//   ....[2]....
        /*01b4*/ 	.word	0x000002b0


	//   ....[3]....
        /*01b8*/ 	.word	0x000003c0


	//   ....[4]....
        /*01bc*/ 	.word	0x000003e0


	//   ....[5]....
        /*01c0*/ 	.word	0x00000400


	//   ....[6]....
        /*01c4*/ 	.word	0x00001230


	//   ....[7]....
        /*01c8*/ 	.word	0x00001260


	//   ....[8]....
        /*01cc*/ 	.word	0x00001280


	//   ....[9]....
        /*01d0*/ 	.word	0x000012a0


	//   ....[10]....
        /*01d4*/ 	.word	0x000012c0


	//   ....[11]....
        /*01d8*/ 	.word	0x00001310


	//   ....[12]....
        /*01dc*/ 	.word	0x00001330


	//   ....[13]....
        /*01e0*/ 	.word	0x00001350


	//   ....[14]....
        /*01e4*/ 	.word	0x00002170


	//   ....[15]....
        /*01e8*/ 	.word	0x000021d0


	//   ....[16]....
        /*01ec*/ 	.word	0x00002230


	//----- nvinfo : EIATTR_VRC_CTA_INIT_COUNT
	.align		4
.L_14611:
        /*01f0*/ 	.byte	0x02, 0x4a
	.zero		1
	.zero		1


	//----- nvinfo : EIATTR_SYSCALL_OFFSETS
	.align		4
        /*01f4*/ 	.byte	0x04, 0x46
        /*01f6*/ 	.short	(.L_14613 - .L_14612)


	//   ....[0]....
.L_14612:
        /*01f8*/ 	.word	0x00000220


	//----- nvinfo : EIATTR_EXIT_INSTR_OFFSETS
	.align		4
.L_14613:
        /*01fc*/ 	.byte	0x04, 0x1c
        /*01fe*/ 	.short	(.L_14615 - .L_14614)


	//   ....[0]....
.L_14614:
        /*0200*/ 	.word	0x00001fc0


	//   ....[1]....
        /*0204*/ 	.word	0x00002120


	//----- nvinfo : EIATTR_CRS_STACK_SIZE
	.align		4
.L_14615:
        /*0208*/ 	.byte	0x04, 0x1e
        /*020a*/ 	.short	(.L_14617 - .L_14616)
.L_14616:
        /*020c*/ 	.word	0x00000000


	//----- nvinfo : EIATTR_CBANK_PARAM_SIZE
	.align		4
.L_14617:
        /*0210*/ 	.byte	0x03, 0x19
        /*0212*/ 	.short	0x007c


	//----- nvinfo : EIATTR_PARAM_CBANK
	.align		4
        /*0214*/ 	.byte	0x04, 0x0a
        /*0216*/ 	.short	(.L_14619 - .L_14618)
	.align		4
.L_14618:
        /*0218*/ 	.word	index@(.nv.constant0._ZN4vllm25paged_attention_v1_kernelI13__nv_bfloat16hLi128ELi8ELi128ELNS_18Fp8KVCacheDataTypeE1ELb0EEEvPT_PKS3_PKT0_S9_ifPKiSB_iPKfiiiSD_SD_iiiii)
        /*021c*/ 	.short	0x0380
        /*021e*/ 	.short	0x007c


	//----- nvinfo : EIATTR_SW_WAR
	.align		4
.L_14619:
        /*0220*/ 	.byte	0x04, 0x36
        /*0222*/ 	.short	(.L_14621 - .L_14620)
.L_14620:
        /*0224*/ 	.word	0x00000008
.L_14621:


//--------------------- .nv.info._ZN4vllm25paged_attention_v1_kernelI13__nv_bfloat16hLi120ELi8ELi128ELNS_18Fp8KVCacheDataTypeE1ELb0EEEvPT_PKS3_PKT0_S9_ifPKiSB_iPKfiiiSD_SD_iiiii --------------------------
	.section	.nv.info._ZN4vllm25paged_attention_v1_kernelI13__nv_bfloat16hLi120ELi8ELi128ELNS_18Fp8KVCacheDataTypeE1ELb0EEEvPT_PKS3_PKT0_S9_ifPKiSB_iPKfiiiSD_SD_iiiii,"",@"SHT_CUDA_INFO"
	.sectionflags	@""
	.align	4


	//----- nvinfo : EIATTR_CUDA_API_VERSION
	.align		4
        /*0000*/ 	.byte	0x04, 0x37
        /*0002*/ 	.short	(.L_14623 - .L_14622)
.L_14622:
        /*0004*/ 	.word	0x00000082


	//----- nvinfo : EIATTR_KPARAM_INFO
	.align		4
.L_14623:
        /*0008*/ 	.byte	0x04, 0x17
        /*000a*/ 	.short	(.L_14625 - .L_14624)
.L_14624:
        /*000c*/ 	.word	0x00000000
        /*0010*/ 	.short	0x0013
        /*0012*/ 	.short	0x0078
        /*0014*/ 	.byte	0x00, 0xf0, 0x11, 0x00


	//----- nvinfo : EIATTR_KPARAM_INFO
	.align		4
.L_14625:
        /*0018*/ 	.byte	0x04, 0x17
        /*001a*/ 	.short	(.L_14627 - .L_14626)
.L_14626:
        /*001c*/ 	.word	0x00000000
        /*0020*/ 	.short	0x0012
        /*0022*/ 	.short	0x0074
        /*0024*/ 	.byte	0x00, 0xf0, 0x11, 0x00


	//----- nvinfo : EIATTR_KPARAM_INFO
	.align		4
.L_14627:
        /*0028*/ 	.byte	0x04, 0x17
        /*002a*/ 	.short	(.L_14629 - .L_14628)
.L_14628:
        /*002c*/ 	.word	0x00000000
        /*0030*/ 	.short	0x0011
        /*0032*/ 	.short	0x0070
        /*0034*/ 	.byte	0x00, 0xf0, 0x11, 0x00


	//----- nvinfo : EIATTR_KPARAM_INFO
	.align		4
.L_14629:
        /*0038*/ 	.byte	0x04, 0x17
        /*003a*/ 	.short	(.L_14631 - .L_14630)
.L_14630:
        /*003c*/ 	.word	0x00000000
        /*0040*/ 	.short	0x0010
        /*0042*/ 	.short	0x006c
        /*0044*/ 	.byte	0x00, 0xf0, 0x11, 0x00


	//----- nvinfo : EIATTR_KPARAM_INFO
	.align		4
.L_14631:
        /*0048*/ 	.byte	0x04, 0x17
        /*004a*/ 	.short	(.L_14633 - .L_14632)
.L_14632:
        /*004c*/ 	.word	0x00000000
        /*0050*/ 	.short	0x000f
        /*0052*/ 	.short	0x0068
        /*0054*/ 	.byte	0x00, 0xf0, 0x11, 0x00


	//----- nvinfo : EIATTR_KPARAM_INFO
	.align		4
.L_14633:
        /*0058*/ 	.byte	0x04, 0x17
        /*005a*/ 	.short	(.L_14635 - .L_14634)
.L_14634:
        /*005c*/ 	.word	0x00000000
        /*0060*/ 	.short	0x000e
        /*0062*/ 	.short	0x0060
        /*0064*/ 	.byte	0x00, 0xf5, 0x21, 0x00


	//----- nvinfo : EIATTR_KPARAM_INFO
	.align		4
.L_14635:
        /*0068*/ 	.byte	0x04, 0x17
        /*006a*/ 	.short	(.L_14637 - .L_14636)
.L_14636:
        /*006c*/ 	.word	0x00000000
        /*0070*/ 	.short	0x000d
        /*0072*/ 	.short	0x0058
        /*0074*/ 	.byte	0x00, 0xf5, 0x21, 0x00


	//----- nvinfo : EIATTR_KPARAM_INFO
	.align		4
.L_14637:
        /*0078*/ 	.byte	0x04, 0x17
        /*007a*/ 	.short	(.L_14639 - .L_14638)
.L_14638:
        /*007c*/ 	.word	0x00000000
        /*0080*/ 	.short	0x000c
        /*0082*/ 	.short	0x0050
        /*0084*/ 	.byte	0x00, 0xf0, 0x11, 0x00


	//----- nvinfo : EIATTR_KPARAM_INFO
	.align		4
.L_14639:
        /*0088*/ 	.byte	0x04, 0x17
        /*008a*/ 	.short	(.L_14641 - .L_14640)
.L_14640:
        /*008c*/ 	.word	0x00000000
        /*0090*/ 	.short	0x000b
        /*0092*/ 	.short	0x004c
        /*0094*/ 	.byte	0x00, 0xf0, 0x11, 0x00


	//----- nvinfo : EIATTR_KPARAM_INFO
	.align		4
.L_14641:
        /*0098*/ 	.byte	0x04, 0x17
        /*009a*/ 	.short	(.L_14643 - .L_14642)
.L_14642:
        /*009c*/ 	.word	0x00000000
        /*00a0*/ 	.short	0x000a
        /*00a2*/ 	.short	0x0048
        /*00a4*/ 	.byte	0x00, 0xf0, 0x11, 0x00


	//----- nvinfo : EIATTR_KPARAM_INFO
	.align		4
.L_14643:
        /*00a8*/ 	.byte	0x04, 0x17
        /*00aa*/ 	.short	(.L_14645 - .L_14644)
.L_14644:
        /*00ac*/ 	.word	0x00000000
        /*00b0*/ 	.short	0x0009
        /*00b2*/ 	.short	0x0040
        /*00b4*/ 	.byte	0x00, 0xf5, 0x21, 0x00


	//----- nvinfo : EIATTR_KPARAM_INFO
	.align		4
.L_14645:
        /*00b8*/ 	.byte	0x04, 0x17
        /*00ba*/ 	.short	(.L_14647 - .L_14646)
.L_14646:
        /*00bc*/ 	.word	0x00000000
        /*00c0*/ 	.short	0x0008
        /*00c2*/ 	.short	0x0038
        /*00c4*/ 	.byte	0x00, 0xf0, 0x11, 0x00


	//----- nvinfo : EIATTR_KPARAM_INFO
	.align		4
.L_14647:
        /*00c8*/ 	.byte	0x04, 0x17
        /*00ca*/ 	.short	(.L_14649 - .L_14648)
.L_14648:
        /*00cc*/ 	.word	0x00000000
        /*00d0*/ 	.short	0x0007
        /*00d2*/ 	.short	0x0030
        /*00d4*/ 	.byte	0x00, 0xf5, 0x21, 0x00


	//----- nvinfo : EIATTR_KPARAM_INFO
	.align		4
.L_14649:
        /*00d8*/ 	.byte	0x04, 0x17
        /*00da*/ 	.short	(.L_14651 - .L_14650)
.L_14650:
        /*00dc*/ 	.word	0x00000000
        /*00e0*/ 	.short	0x0006
        /*00e2*/ 	.short	0x0028
        /*00e4*/ 	.byte	0x00, 0xf5, 0x21, 0x00


	//----- nvinfo : EIATTR_KPARAM_INFO
	.align		4
.L_14651:
        /*00e8*/ 	.byte	0x04, 0x17
        /*00ea*/ 	.short	(.L_14653 - .L_14652)
.L_14652:
        /*00ec*/ 	.word	0x00000000
        /*00f0*/ 	.short	0x0005
        /*00f2*/ 	.short	0x0024
        /*00f4*/ 	.byte	0x00, 0xf0, 0x11, 0x00


	//----- nvinfo : EIATTR_KPARAM_INFO
	.align		4
.L_14653:
        /*00f8*/ 	.byte	0x04, 0x17
        /*00fa*/ 	.short	(.L_14655 - .L_14654)
.L_14654:
        /*00fc*/ 	.word	0x00000000
        /*0100*/ 	.short	0x0004
        /*0102*/ 	.short	0x0020
        /*0104*/ 	.byte	0x00, 0xf0, 0x11, 0x00


	//----- nvinfo : EIATTR_KPARAM_INFO
	.align		4
.L_14655:
        /*0108*/ 	.byte	0x04, 0x17
        /*010a*/ 	.short	(.L_14657 - .L_14656)
.L_14656:
        /*010c*/ 	.word	0x00000000
        /*0110*/ 	.short	0x0003
        /*0112*/ 	.short	0x0018
        /*0114*/ 	.byte	0x00, 0xf5, 0x21, 0x00


	//----- nvinfo : EIATTR_KPARAM_INFO
	.align		4
.L_14657:
        /*0118*/ 	.byte	0x04, 0x17
        /*011a*/ 	.short	(.L_14659 - .L_14658)
.L_14658:
        /*011c*/ 	.word	0x00000000
        /*0120*/ 	.short	0x0002
        /*0122*/ 	.short	0x0010
        /*0124*/ 	.byte	0x00, 0xf5, 0x21, 0x00


	//----- nvinfo : EIATTR_KPARAM_INFO
	.align		4
.L_14659:
        /*0128*/ 	.byte	0x04, 0x17
        /*012a*/ 	.short	(.L_14661 - .L_14660)
.L_14660:
        /*012c*/ 	.word	0x00000000
        /*0130*/ 	.short	0x0001
        /*0132*/ 	.short	0x0008
        /*0134*/ 	.byte	0x00, 0xf5, 0x21, 0x00


	//----- nvinfo : EIATTR_KPARAM_INFO
	.align		4
.L_14661:
        /*0138*/ 	.byte	0x04, 0x17
        /*013a*/ 	.short	(.L_14663 - .L_14662)
.L_14662:
        /*013c*/ 	.word	0x00000000
        /*0140*/ 	.short	0x0000
        /*0142*/ 	.short	0x0000
        /*0144*/ 	.byte	0x00, 0xf5, 0x21, 0x00


	//----- nvinfo : EIATTR_SPARSE_MMA_MASK
	.align		4
.L_14663:
        /*0148*/ 	.byte	0x03, 0x50
        /*014a*/ 	.short	0x0000


	//----- nvinfo : EIATTR_MAXREG_COUNT
	.align		4
        /*014c*/ 	.byte	0x03, 0x1b
        /*014e*/ 	.short	0x00ff


	//----- nvinfo : EIATTR_NUM_BARRIERS
	.align		4
        /*0150*/ 	.byte	0x02, 0x4c
        /*0152*/ 	.byte	0x01
	.zero		1


	//----- nvinfo : EIATTR_EXTERNS
	.align		4
        /*0154*/ 	.byte	0x04, 0x0f
        /*0156*/ 	.short	(.L_14665 - .L_14664)


	//   ....[0]....
	.align		4
.L_14664:
        /*0158*/ 	.word	index@(__assertfail)


	//----- nvinfo : EIATTR_MERCURY_ISA_VERSION
	.align		4
.L_14665:
        /*015c*/ 	.byte	0x03, 0x5f
        /*015e*/ 	.short	0x0101


	//----- nvinfo : EIATTR_COOP_GROUP_MASK_REGIDS
	.align		4
        /*0160*/ 	.byte	0x04, 0x29
        /*0162*/ 	.short	(.L_14667 - .L_14666)


	//   ....[0]....
.L_14666:
        /*0164*/ 	.word	0xffffffff


	//   ....[1]....
        /*0168*/ 	.word	0xffffffff


	//   ....[2]....
        /*016c*/ 	.word	0xffffffff


	//   ....[3]....
        /*0170*/ 	.word	0xffffffff


	//   ....[4]....
        /*0174*/ 	.word	0xffffffff


	//   ....[5]....
        /*0178*/ 	.word	0xffffffff


	//   ....[6]....
        /*017c*/ 	.word	0xffffffff


	//   ....[7]....
        /*0180*/ 	.word	0xffffffff


	//   ....[8]....
        /*0184*/ 	.word	0xffffffff


	//   ....[9]....
        /*0188*/ 	.word	0xffffffff


	//   ....[10]....
        /*018c*/ 	.word	0xffffffff


	//   ....[11]....
        /*0190*/ 	.word	0xffffffff


	//   ....[12]....
        /*0194*/ 	.word	0xffffffff


	//   ....[13]....
        /*0198*/ 	.word	0xffffffff


	//   ....[14]....
        /*019c*/ 	.word	0x0500000f


	//   ....[15]....
        /*01a0*/ 	.word	0x0500000f


	//   ....[16]....
        /*01a4*/ 	.word	0x0500000f


	//----- nvinfo : EIATTR_COOP_GROUP_INSTR_OFFSETS
	.align		4
.L_14667:
        /*01a8*/ 	.byte	0x04, 0x28
        /*01aa*/ 	.short	(.L_14669 - .L_14668)


	//   ....[0]....
.L_14668:
        /*01ac*/ 	.word	0x00000270


	//   ....[1]....
        /*01b0*/ 	.word	0x00000290


	//   ....[2]....
        /*01b4*/ 	.word	0x000002b0


	//   ....[3]....
        /*01b8*/ 	.word	0x000003c0


	//   ....[4]....
        /*01bc*/ 	.word	0x000003e0


	//   ....[5]....
        /*01c0*/ 	.word	0x00000400


	//   ....[6]....
        /*01c4*/ 	.word	0x00001230


	//   ....[7]....
        /*01c8*/ 	.word	0x00001260


	//   ....[8]....
        /*01cc*/ 	.word	0x00001280


	//   ....[9]....
        /*01d0*/ 	.word	0x000012a0


	//   ....[10]....
        /*01d4*/ 	.word	0x000012c0


	//   ....[11]....
        /*01d8*/ 	.word	0x00001310


	//   ....[12]....
        /*01dc*/ 	.word	0x00001330


	//   ....[13]....
        /*01e0*/ 	.word	0x00001350


	//   ....[14]....
        /*01e4*/ 	.word	0x000021b0


	//   ....[15]....
        /*01e8*/ 	.word	0x00002210


	//   ....[16]....
        /*01ec*/ 	.word	0x00002270


	//----- nvinfo : EIATTR_VRC_CTA_INIT_COUNT
	.align		4
.L_14669:
        /*01f0*/ 	.byte	0x02, 0x4a
	.zero		1
	.zero		1


	//----- nvinfo : EIATTR_SYSCALL_OFFSETS
	.align		4
        /*01f4*/ 	.byte	0x04, 0x46
        /*01f6*/ 	.short	(.L_14671 - .L_14670)


	//   ....[0]....
.L_14670:
        /*01f8*/ 	.word	0x00000220


	//----- nvinfo : EIATTR_EXIT_INSTR_OFFSETS
	.align		4
.L_14671:
        /*01fc*/ 	.byte	0x04, 0x1c
        /*01fe*/ 	.short	(.L_14673 - .L_14672)


	//   ....[0]....
.L_14672:
        /*0200*/ 	.word	0x00001fe0


	//   ....[1]....
        /*0204*/ 	.word	0x00002130


	//   ....[2]....
        /*0208*/ 	.word	0x00002160


	//----- nvinfo : EIATTR_CRS_STACK_SIZE
	.align		4
.L_14673:
        /*020c*/ 	.byte	0x04, 0x1e
        /*020e*/ 	.short	(.L_14675 - .L_14674)
.L_14674:
        /*0210*/ 	.word	0x00000000


	//----- nvinfo : EIATTR_CBANK_PARAM_SIZE
	.align		4
.L_14675:
        /*0214*/ 	.byte	0x03, 0x19
        /*0216*/ 	.short	0x007c


	//----- nvinfo : EIATTR_PARAM_CBANK
	.align		4
        /*0218*/ 	.byte	0x04, 0x0a
        /*021a*/ 	.short	(.L_14677 - .L_14676)
	.align		4
.L_14676:
        /*021c*/ 	.word	index@(.nv.constant0._ZN4vllm25paged_attention_v1_kernelI13__nv_bfloat16hLi120ELi8ELi128ELNS_18Fp8KVCacheDataTypeE1ELb0EEEvPT_PKS3_PKT0_S9_ifPKiSB_iPKfiiiSD_SD_iiiii)
        /*0220*/ 	.short	0x0380
        /*0222*/ 	.short	0x007c


	//----- nvinfo : EIATTR_SW_WAR
	.align		4
.L_14677:
        /*0224*/ 	.byte	0x04, 0x36
        /*0226*/ 	.short	(.L_14679 - .L_14678)
.L_14678:
        /*0228*/ 	.word	0x00000008
.L_14679:


//--------------------- .nv.info._ZN4vllm25paged_attention_v1_kernelI13__nv_bfloat16hLi112ELi8ELi128ELNS_18Fp8KVCacheDataTypeE1ELb0EEEvPT_PKS3_PKT0_S9_ifPKiSB_iPKfiiiSD_SD_iiiii --------------------------
	.section	.nv.info._ZN4vllm25paged_attention_v1_kernelI13__nv_bfloat16hLi112ELi8ELi128ELNS_18Fp8KVCacheDataTypeE1ELb0EEEvPT_PKS3_PKT0_S9_ifPKiSB_iPKfiiiSD_SD_iiiii,"",@"SHT_CUDA_INFO"
	.sectionflags	@""
	.align	4


	//----- nvinfo : EIATTR_CUDA_API_VERSION
	.align		4
        /*0000*/ 	.byte	0x04, 0x37
        /*0002*/ 	.short	(.L_14681 - .L_14680)
.L_14680:
        /*0004*/ 	.word	0x00000082


	//----- nvinfo : EIATTR_KPARAM_INFO
	.align		4
.L_14681:
        /*0008*/ 	.byte	0x04, 0x17
        /*000a*/ 	.short	(.L_14683 - .L_14682)
.L_14682:
        /*000c*/ 	.word	0x00000000
        /*0010*/ 	.short	0x0013
        /*0012*/ 	.short	0x0078
        /*0014*/ 	.byte	0x00, 0xf0, 0x11, 0x00


	//----- nvinfo : EIATTR_KPARAM_INFO
	.align		4
.L_14683:
        /*0018*/ 	.byte	0x04, 0x17
        /*001a*/ 	.short	(.L_14685 - .L_14684)
.L_14684:
        /*001c*/ 	.word	0x00000000
        /*0020*/ 	.short	0x0012
        /*0022*/ 	.short	0x0074
        /*0024*/ 	.byte	0x00, 0xf0, 0x11, 0x00


	//----- nvinfo : EIATTR_KPARAM_INFO
	.align		4
.L_14685:
        /*0028*/ 	.byte	0x04, 0x17
        /*002a*/ 	.short	(.L_14687 - .L_14686)
.L_14686:
        /*002c*/ 	.word	0x00000000
        /*0030*/ 	.short	0x0011
        /*0032*/ 	.short	0x0070
        /*0034*/ 	.byte	0x00, 0xf0, 0x11, 0x00


	//----- nvinfo : EIATTR_KPARAM_INFO
	.align		4
.L_14687:
        /*0038*/ 	.byte	0x04, 0x17
        /*003a*/ 	.short	(.L_14689 - .L_14688)
.L_14688:
        /*003c*/ 	.word	0x00000000
        /*0040*/ 	.short	0x0010
        /*0042*/ 	.short	0x006c
        /*0044*/ 	.byte	0x00, 0xf0, 0x11, 0x00


	//----- nvinfo : EIATTR_KPARAM_INFO
	.align		4
.L_14689:
        /*0048*/ 	.byte	0x04, 0x17
        /*004a*/ 	.short	(.L_14691 - .L_14690)
.L_14690:
        /*004c*/ 	.word	0x00000000
        /*0050*/ 	.short	0x000f
        /*0052*/ 	.short	0x0068
        /*0054*/ 	.byte	0x00, 0xf0, 0x11, 0x00


	//----- nvinfo : EIATTR_KPARAM_INFO
	.align		4
.L_14691:
        /*0058*/ 	.byte	0x04, 0x17
        /*005a*/ 	.short	(.L_14693 - .L_14692)
.L_14692:
        /*005c*/ 	.word	0x00000000
        /*0060*/ 	.short	0x000e
        /*0062*/ 	.short	0x0060
        /*0064*/ 	.byte	0x00, 0xf5, 0x21, 0x00


	//----- nvinfo : EIATTR_KPARAM_INFO
	.align		4
.L_14693:
        /*0068*/ 	.byte	0x04, 0x17
        /*006a*/ 	.short	(.L_14695 - .L_14694)
.L_14694:
        /*006c*/ 	.word	0x00000000
        /*0070*/ 	.short	0x000d
        /*0072*/ 	.short	0x0058
        /*0074*/ 	.byte	0x00, 0xf5, 0x21, 0x00


	//----- nvinfo : EIATTR_KPARAM_INFO
	.align		4
.L_14695:
        /*0078*/ 	.byte	0x04, 0x17
        /*007a*/ 	.short	(.L_14697 - .L_14696)
.L_14696:
        /*007c*/ 	.word	0x00000000
        /*0080*/ 	.short	0x000c
        /*0082*/ 	.short	0x0050
        /*0084*/ 	.byte	0x00, 0xf0, 0x11, 0x00


	//----- nvinfo : EIATTR_KPARAM_INFO
	.align		4
.L_14697:
        /*0088*/ 	.byte	0x04, 0x17
        /*008a*/ 	.short	(.L_14699 - .L_14698)
.L_14698:
        /*008c*/ 	.word	0x00000000
        /*0090*/ 	.short	0x000b
        /*0092*/ 	.short	0x004c
        /*0094*/ 	.byte	0x00, 0xf0, 0x11, 0x00


	//----- nvinfo : EIATTR_KPARAM_INFO
	.align		4
.L_14699:
        /*0098*/ 	.byte	0x04, 0x17
        /*009a*/ 	.short	(.L_14701 - .L_14700)
.L_14700:
        /*009c*/ 	.word	0x00000000
        /*00a0*/ 	.short	0x000a
        /*00a2*/ 	.short	0x0048
        /*00a4*/ 	.byte	0x00, 0xf0, 0x11, 0x00


	//----- nvinfo : EIATTR_KPARAM_INFO
	.align		4
.L_14701:
        /*00a8*/ 	.byte	0x04, 0x17
        /*00aa*/ 	.short	(.L_14703 - .L_14702)
.L_14702:
        /*00ac*/ 	.word	0x00000000
        /*00b0*/ 	.short	0x0009
        /*00b2*/ 	.short	0x0040
        /*00b4*/ 	.byte	0x00, 0xf5, 0x21, 0x00


	//----- nvinfo : EIATTR_KPARAM_INFO
	.align		4
.L_14703:
        /*00b8*/ 	.byte	0x04, 0x17
        /*00ba*/ 	.short	(.L_14705 - .L_14704)
.L_14704:
        /*00bc*/ 	.word	0x00000000
        /*00c0*/ 	.short	0x0008
        /*00c2*/ 	.short	0x0038
        /*00c4*/ 	.byte	0x00, 0xf0, 0x11, 0x00


	//----- nvinfo : EIATTR_KPARAM_INFO
	.align		4
.L_14705:
        /*00c8*/ 	.byte	0x04, 0x17
        /*00ca*/ 	.short	(.L_14707 - .L_14706)
.L_14706:
        /*00cc*/ 	.word	0x00000000
        /*00d0*/ 	.short	0x0007
        /*00d2*/ 	.short	0x0030
        /*00d4*/ 	.byte	0x00, 0xf5, 0x21, 0x00


	//----- nvinfo : EIATTR_KPARAM_INFO
	.align		4
.L_14707:
        /*00d8*/ 	.byte	0x04, 0x17
        /*00da*/ 	.short	(.L_14709 - .L_14708)
.L_14708:
        /*00dc*/ 	.word	0x00000000
        /*00e0*/ 	.short	0x0006
        /*00e2*/ 	.short	0x0028
        /*00e4*/ 	.byte	0x00, 0xf5, 0x21, 0x00


	//----- nvinfo : EIATTR_KPARAM_INFO
	.align		4
.L_14709:
        /*00e8*/ 	.byte	0x04, 0x17
        /*00ea*/ 	.short	(.L_14711 - .L_14710)
.L_14710:
        /*00ec*/ 	.word	0x00000000
        /*00f0*/ 	.short	0x0005
        /*00f2*/ 	.short	0x0024
        /*00f4*/ 	.byte	0x00, 0xf0, 0x11, 0x00


	//----- nvinfo : EIATTR_KPARAM_INFO
	.align		4
.L_14711:
        /*00f8*/ 	.byte	0x04, 0x17
        /*00fa*/ 	.short	(.L_14713 - .L_14712)
.L_14712:
        /*00fc*/ 	.word	0x00000000
        /*0100*/ 	.short	0x0004
        /*0102*/ 	.short	0x0020
        /*0104*/ 	.byte	0x00, 0xf0, 0x11, 0x00


	//----- nvinfo : EIATTR_KPARAM_INFO
	.align		4
.L_14713:
        /*0108*/ 	.byte	0x04, 0x17
        /*010a*/ 	.short	(.L_14715 - .L_14714)
.L_14714:
        /*010c*/ 	.word	0x00000000
        /*0110*/ 	.short	0x0003
        /*0112*/ 	.short	0x0018
        /*0114*/ 	.byte	0x00, 0xf5, 0x21, 0x00


	//----- nvinfo : EIATTR_KPARAM_INFO
	.align		4
.L_14715:
        /*0118*/ 	.byte	0x04, 0x17
        /*011a*/ 	.short	(.L_14717 - .L_14716)
.L_14716:
        /*011c*/ 	.word	0x00000000
        /*0120*/ 	.short	0x0002
        /*0122*/ 	.short	0x0010
        /*0124*/ 	.byte	0x00, 0xf5, 0x21, 0x00


	//----- nvinfo : EIATTR_KPARAM_INFO
	.align		4
.L_14717:
        /*0128*/ 	.byte	0x04, 0x17
        /*012a*/ 	.short	(.L_14719 - .L_14718)
.L_14718:
        /*012c*/ 	.word	0x00000000
        /*0130*/ 	.short	0x0001
        /*0132*/ 	.short	0x0008
        /*0134*/ 	.byte	0x00, 0xf5, 0x21, 0x00


	//----- nvinfo : EIATTR_KPARAM_INFO
	.align		4
.L_14719:
        /*0138*/ 	.byte	0x04, 0x17
        /*013a*/ 	.short	(.L_14721 - .L_14720)
.L_14720:
        /*013c*/ 	.word	0x00000000
        /*0140*/ 	.short	0x0000
        /*0142*/ 	.short	0x0000
        /*0144*/ 	.byte	0x00, 0xf5, 0x21, 0x00


	//----- nvinfo : EIATTR_SPARSE_MMA_MASK
	.align		4
.L_14721:
        /*0148*/ 	.byte	0x03, 0x50
        /*014a*/ 	.short	0x0000


	//----- nvinfo : EIATTR_MAXREG_COUNT
	.align		4
        /*014c*/ 	.byte	0x03, 0x1b
        /*014e*/ 	.short	0x00ff


	//----- nvinfo : EIATTR_NUM_BARRIERS
	.align		4
        /*0150*/ 	.byte	0x02, 0x4c
        /*0152*/ 	.byte	0x01
	.zero		1


	//----- nvinfo : EIATTR_EXTERNS
	.align		4
        /*0154*/ 	.byte	0x04, 0x0f
        /*0156*/ 	.short	(.L_14723 - .L_14722)


	//   ....[0]....
	.align		4
.L_14722:
        /*0158*/ 	.word	index@(__assertfail)


	//----- nvinfo : EIATTR_MERCURY_ISA_VERSION
	.align		4
.L_14723:
        /*015c*/ 	.byte	0x03, 0x5f
        /*015e*/ 	.short	0x0101


	//----- nvinfo : EIATTR_COOP_GROUP_MASK_REGIDS
	.align		4
        /*0160*/ 	.byte	0x04, 0x29
        /*0162*/ 	.short	(.L_14725 - .L_14724)


	//   ....[0]....
.L_14724:
        /*0164*/ 	.word	0xffffffff


	//   ....[1]....
        /*0168*/ 	.word	0xffffffff


	//   ....[2]....
        /*016c*/ 	.word	0xffffffff


	//   ....[3]....
        /*0170*/ 	.word	0xffffffff


	//   ....[4]....
        /*0174*/ 	.word	0xffffffff


	//   ....[5]....
        /*0178*/ 	.word	0xffffffff


	//   ....[6]....
        /*017c*/ 	.word	0xffffffff


	//   ....[7]....
        /*0180*/ 	.word	0xffffffff


	//   ....[8]....
        /*0184*/ 	.word	0xffffffff


	//   ....[9]....
        /*0188*/ 	.word	0xffffffff


	//   ....[10]....
        /*018c*/ 	.word	0xffffffff


	//   ....[11]....
        /*0190*/ 	.word	0xffffffff


	//   ....[12]....
        /*0194*/ 	.word	0xffffffff


	//   ....[13]....
        /*0198*/ 	.word	0xffffffff


	//   ....[14]....
        /*019c*/ 	.word	0x0500000f


	//   ....[15]....
        /*01a0*/ 	.word	0x0500000f


	//   ....[16]....
        /*01a4*/ 	.word	0x0500000f


	//----- nvinfo : EIATTR_COOP_GROUP_INSTR_OFFSETS
	.align		4
.L_14725:
        /*01a8*/ 	.byte	0x04, 0x28
        /*01aa*/ 	.short	(.L_14727 - .L_14726)


	//   ....[0]....
.L_14726:
        /*01ac*/ 	.word	0x00000270


	//   ....[1]....
        /*01b0*/ 	.word	0x00000290


	//   ....[2]....
        /*01b4*/ 	.word	0x000002b0


	//   ....[3]....
        /*01b8*/ 	.word	0x000003c0


	//   ....[4]....
        /*01bc*/ 	.word	0x000003e0


	//   ....[5]....
        /*01c0*/ 	.word	0x00000400


	//   ....[6]....
        /*01c4*/ 	.word	0x00001230


	//   ....[7]....
        /*01c8*/ 	.word	0x00001260


	//   ....[8]....
        /*01cc*/ 	.word	0x00001280


	//   ....[9]....
        /*01d0*/ 	.word	0x000012a0


	//   ....[10]....
        /*01d4*/ 	.word	0x000012c0


	//   ....[11]....
        /*01d8*/ 	.word	0x00001310


	//   ....[12]....
        /*01dc*/ 	.word	0x00001330


	//   ....[13]....
        /*01e0*/ 	.word	0x00001350


	//   ....[14]....
        /*01e4*/ 	.word	0x000021b0


	//   ....[15]....
        /*01e8*/ 	.word	0x00002210


	//   ....[16]....
        /*01ec*/ 	.word	0x00002270


	//----- nvinfo : EIATTR_VRC_CTA_INIT_COUNT
	.align		4
.L_14727:
        /*01f0*/ 	.byte	0x02, 0x4a
	.zero		1
	.zero		1


	//----- nvinfo : EIATTR_SYSCALL_OFFSETS
	.align		4
        /*01f4*/ 	.byte	0x04, 0x46
        /*01f6*/ 	.short	(.L_14729 - .L_14728)


	//   ....[0]....
.L_14728:
        /*01f8*/ 	.word	0x00000220


	//----- nvinfo : EIATTR_EXIT_INSTR_OFFSETS
	.align		4
.L_14729:
        /*01fc*/ 	.byte	0x04, 0x1c
        /*01fe*/ 	.short	(.L_14731 - .L_14730)


	//   ....[0]....
.L_14730:
        /*0200*/ 	.word	0x00001fe0


	//   ....[1]....
        /*0204*/ 	.word	0x00002130


	//   ....[2]....
        /*0208*/ 	.word	0x00002160


	//----- nvinfo : EIATTR_CRS_STACK_SIZE
	.align		4
.L_14731:
        /*020c*/ 	.byte	0x04, 0x1e
        /*020e*/ 	.short	(.L_14733 - .L_14732)
.L_14732:
        /*0210*/ 	.word	0x00000000


	//----- nvinfo : EIATTR_CBANK_PARAM_SIZE
	.align		4
.L_14733:
        /*0214*/ 	.byte	0x03, 0x19
        /*0216*/ 	.short	0x007c


	//----- nvinfo : EIATTR_PARAM_CBANK
	.align		4
        /*0218*/ 	.byte	0x04, 0x0a
        /*021a*/ 	.short	(.L_14735 - .L_14734)
	.align		4
.L_14734:
        /*021c*/ 	.word	index@(.nv.constant0._ZN4vllm25paged_attention_v1_kernelI13__nv_bfloat16hLi112ELi8ELi128ELNS_18Fp8KVCacheDataTypeE1ELb0EEEvPT_PKS3_PKT0_S9_ifPKiSB_iPKfiiiSD_SD_iiiii)
        /*0220*/ 	.short	0x0380
        /*0222*/ 	.short	0x007c


	//----- nvinfo : EIATTR_SW_WAR
	.align		4
.L_14735:
        /*0224*/ 	.byte	0x04, 0x36
        /*0226*/ 	.short	(.L_14737 - .L_14736)
.L_14736:
        /*0228*/ 	.word	0x00000008
.L_14737:


//--------------------- .nv.info._ZN4vllm25paged_attention_v1_kernelI13__nv_bfloat16hLi96ELi8ELi128ELNS_18Fp8KVCacheDataTypeE1ELb0EEEvPT_PKS3_PKT0_S9_ifPKiSB_iPKfiiiSD_SD_iiiii --------------------------
	.section	.nv.info._ZN4vllm25paged_attention_v1_kernelI13__nv_bfloat16hLi96ELi8ELi128ELNS_18Fp8KVCacheDataTypeE1ELb0EEEvPT_PKS3_PKT0_S9_ifPKiSB_iPKfiiiSD_SD_iiiii,"",@"SHT_CUDA_INFO"
	.sectionflags	@""
	.align	4


	//----- nvinfo : EIATTR_CUDA_API_VERSION
	.align		4
        /*0000*/ 	.byte	0x04, 0x37
        /*0002*/ 	.short	(.L_14739 - .L_14738)
.L_14738:
        /*0004*/ 	.word	0x00000082


	//----- nvinfo : EIATTR_KPARAM_INFO
	.align		4
.L_14739:
        /*0008*/ 	.byte	0x04, 0x17
        /*000a*/ 	.short	(.L_14741 - .L_14740)
.L_14740:
        /*000c*/ 	.word	0x00000000
        /*0010*/ 	.short	0x0013
        /*0012*/ 	.short	0x0078
        /*0014*/ 	.byte	0x00, 0xf0, 0x11, 0x00


	//----- nvinfo : EIATTR_KPARAM_INFO
	.align		4
.L_14741:
        /*0018*/ 	.byte	0x04, 0x17
        /*001a*/ 	.short	(.L_14743 - .L_14742)
.L_14742:
        /*001c*/ 	.word	0x00000000
        /*0020*/ 	.short	0x0012
        /*0022*/ 	.short	0x0074
        /*0024*/ 	.byte	0x00, 0xf0, 0x11, 0x00


	//----- nvinfo : EIATTR_KPARAM_INFO
	.align		4
.L_14743:
        /*0028*/ 	.byte	0x04, 0x17
        /*002a*/ 	.short	(.L_14745 - .L_14744)
.L_14744:
        /*002c*/ 	.word	0x00000000
        /*0030*/ 	.short	0x0011
        /*0032*/ 	.short	0x0070
        /*0034*/ 	.byte	0x00, 0xf0, 0x11, 0x00


	//----- nvinfo : EIATTR_KPARAM_INFO
	.align		4
.L_14745:
        /*0038*/ 	.byte	0x04, 0x17
        /*003a*/ 	.short	(.L_14747 - .L_14746)
.L_14746:
        /*003c*/ 	.word	0x00000000
        /*0040*/ 	.short	0x0010
        /*0042*/ 	.short	0x006c
        /*0044*/ 	.byte	0x00, 0xf0, 0x11, 0x00


	//----- nvinfo : EIATTR_KPARAM_INFO
	.align		4
.L_14747:
        /*0048*/ 	.byte	0x04, 0x17
        /*004a*/ 	.short	(.L_14749 - .L_14748)
.L_14748:
        /*004c*/ 	.word	0x00000000
        /*0050*/ 	.short	0x000f
        /*0052*/ 	.short	0x0068
        /*0054*/ 	.byte	0x00, 0xf0, 0x11, 0x00


	//----- nvinfo : EIATTR_KPARAM_INFO
	.align		4
.L_14749:
        /*0058*/ 	.byte	0x04, 0x17
        /*005a*/ 	.short	(.L_14751 - .L_14750)
.L_14750:
        /*005c*/ 	.word	0x00000000
        /*0060*/ 	.short	0x000e
        /*0062*/ 	.short	0x0060
        /*0064*/ 	.byte	0x00, 0xf5, 0x21, 0x00


	//----- nvinfo : EIATTR_KPARAM_INFO
	.align		4
.L_14751:
        /*0068*/ 	.byte	0x04, 0x17
        /*006a*/ 	.short	(.L_14753 - .L_14752)
.L_14752:
        /*006c*/ 	.word	0x00000000
        /*0070*/ 	.short	0x000d
        /*0072*/ 	.short	0x0058
        /*0074*/ 	.byte	0x00, 0xf5, 0x21, 0x00


	//----- nvinfo : EIATTR_KPARAM_INFO
	.align		4
.L_14753:
        /*0078*/ 	.byte	0x04, 0x17
        /*007a*/ 	.short	(.L_14755 - .L_14754)
.L_14754:
        /*007c*/ 	.word	0x00000000
        /*0080*/ 	.short	0x000c
        /*0082*/ 	.short	0x0050
        /*0084*/ 	.byte	0x00, 0xf0, 0x11, 0x00


	//----- nvinfo : EIATTR_KPARAM_INFO
	.align		4
.L_14755:
        /*0088*/ 	.byte	0x04, 0x17
        /*008a*/ 	.short	(.L_14757 - .L_14756)
.L_14756:
        /*008c*/ 	.word	0x00000000
        /*0090*/ 	.short	0x000b
        /*0092*/ 	.short	0x004c
        /*0094*/ 	.byte	0x00, 0xf0, 0x11, 0x00


	//----- nvinfo : EIATTR_KPARAM_INFO
	.align		4
.L_14757:
        /*0098*/ 	.byte	0x04, 0x17
        /*009a*/ 	.short	(.L_14759 - .L_14758)
.L_14758:
        /*009c*/ 	.word	0x00000000
        /*00a0*/ 	.short	0x000a
        /*00a2*/ 	.short	0x0048
        /*00a4*/ 	.byte	0x00, 0xf0, 0x11, 0x00


	//----- nvinfo : EIATTR_KPARAM_INFO
	.align		4
.L_14759:
        /*00a8*/ 	.byte	0x04, 0x17
        /*00aa*/ 	.short	(.L_14761 - .L_14760)
.L_14760:
        /*00ac*/ 	.word	0x00000000
        /*00b0*/ 	.short	0x0009
        /*00b2*/ 	.short	0x0040
        /*00b4*/ 	.byte	0x00, 0xf5, 0x21, 0x00


	//----- nvinfo : EIATTR_KPARAM_INFO
	.align		4
.L_14761:
        /*00b8*/ 	.byte	0x04, 0x17
        /*00ba*/ 	.short	(.L_14763 - .L_14762)
.L_14762:
        /*00bc*/ 	.word	0x00000000
        /*00c0*/ 	.short	0x0008
        /*00c2*/ 	.short	0x0038
        /*00c4*/ 	.byte	0x00, 0xf0, 0x11, 0x00


	//----- nvinfo : EIATTR_KPARAM_INFO
	.align		4
.L_14763:
        /*00c8*/ 	.byte	0x04, 0x17
        /*00ca*/ 	.short	(.L_14765 - .L_14764)
.L_14764:
        /*00cc*/ 	.word	0x00000000
        /*00d0*/ 	.short	0x0007
        /*00d2*/ 	.short	0x0030
        /*00d4*/ 	.byte	0x00, 0xf5, 0x21, 0x00


	//----- nvinfo : EIATTR_KPARAM_INFO
	.align		4
.L_14765:
        /*00d8*/ 	.byte	0x04, 0x17
        /*00da*/ 	.short	(.L_14767 - .L_14766)
.L_14766:
        /*00dc*/ 	.word	0x00000000
        /*00e0*/ 	.short	0x0006
        /*00e2*/ 	.short	0x0028
        /*00e4*/ 	.byte	0x00, 0xf5, 0x21, 0x00


	//----- nvinfo : EIATTR_KPARAM_INFO
	.align		4
.L_14767:
        /*00e8*/ 	.byte	0x04, 0x17
        /*00ea*/ 	.short	(.L_14769 - .L_14768)
.L_14768:
        /*00ec*/ 	.word	0x00000000
        /*00f0*/ 	.short	0x0005
        /*00f2*/ 	.short	0x0024
        /*00f4*/ 	.byte	0x00, 0xf0, 0x11, 0x00


	//----- nvinfo : EIATTR_KPARAM_INFO
	.align		4
.L_14769:
        /*00f8*/ 	.byte	0x04, 0x17
        /*00fa*/ 	.short	(.L_14771 - .L_14770)
.L_14770:
        /*00fc*/ 	.word	0x00000000
        /*0100*/ 	.short	0x0004
        /*0102*/ 	.short	0x0020
        /*0104*/ 	.byte	0x00, 0xf0, 0x11, 0x00


	//----- nvinfo : EIATTR_KPARAM_INFO
	.align		4
.L_14771:
        /*0108*/ 	.byte	0x04, 0x17
        /*010a*/ 	.short	(.L_14773 - .L_14772)
.L_14772:
        /*010c*/ 	.word	0x00000000
        /*0110*/ 	.short	0x0003
        /*0112*/ 	.short	0x0018
        /*0114*/ 	.byte	0x00, 0xf5, 0x21, 0x00


	//----- nvinfo : EIATTR_KPARAM_INFO
	.align		4
.L_14773:
        /*0118*/ 	.byte	0x04, 0x17
        /*011a*/ 	.short	(.L_14775 - .L_14774)
.L_14774:
        /*011c*/ 	.word	0x00000000
        /*0120*/ 	.short	0x0002
        /*0122*/ 	.short	0x0010
        /*0124*/ 	.byte	0x00, 0xf5, 0x21, 0x00


	//----- nvinfo : EIATTR_KPARAM_INFO
	.align		4
.L_14775:
        /*0128*/ 	.byte	0x04, 0x17
        /*012a*/ 	.short	(.L_14777 - .L_14776)
.L_14776:
        /*012c*/ 	.word	0x00000000
        /*0130*/ 	.short	0x0001
        /*0132*/ 	.short	0x0008
        /*0134*/ 	.byte	0x00, 0xf5, 0x21, 0x00


	//----- nvinfo : EIATTR_KPARAM_INFO
	.align		4
.L_14777:
        /*0138*/ 	.byte	0x04, 0x17
        /*013a*/ 	.short	(.L_14779 - .L_14778)
.L_14778:
        /*013c*/ 	.word	0x00000000
        /*0140*/ 	.short	0x0000
        /*0142*/ 	.short	0x0000
        /*0144*/ 	.byte	0x00, 0xf5, 0x21, 0x00


	//----- nvinfo : EIATTR_SPARSE_MMA_MASK
	.align		4
.L_14779:
        /*0148*/ 	.byte	0x03, 0x50
        /*014a*/ 	.short	0x0000


	//----- nvinfo : EIATTR_MAXREG_COUNT
	.align		4
        /*014c*/ 	.byte	0x03, 0x1b
        /*014e*/ 	.short	0x00ff


	//----- nvinfo : EIATTR_NUM_BARRIERS
	.align		4
        /*0150*/ 	.byte	0x02, 0x4c
        /*0152*/ 	.byte	0x01
	.zero		1


	//----- nvinfo : EIATTR_EXTERNS
	.align		4
        /*0154*/ 	.byte	0x04, 0x0f
        /*0156*/ 	.short	(.L_14781 - .L_14780)


	//   ....[0]....
	.align		4
.L_14780:
        /*0158*/ 	.word	index@(__assertfail)


	//----- nvinfo : EIATTR_MERCURY_ISA_VERSION
	.align		4
.L_14781:
        /*015c*/ 	.byte	0x03, 0x5f
        /*015e*/ 	.short	0x0101


	//----- nvinfo : EIATTR_COOP_GROUP_MASK_REGIDS
	.align		4
        /*0160*/ 	.byte	0x04, 0x29
        /*0162*/ 	.short	(.L_14783 - .L_14782)


	//   ....[0]....
.L_14782:
        /*0164*/ 	.word	0xffffffff


	//   ....[1]....
        /*0168*/ 	.word	0xffffffff


	//   ....[2]....
        /*016c*/ 	.word	0xffffffff


	//   ....[3]....
        /*0170*/ 	.word	0xffffffff


	//   ....[4]....
        /*0174*/ 	.word	0xffffffff


	//   ....[5]....
        /*0178*/ 	.word	0xffffffff


	//   ....[6]....
        /*017c*/ 	.word	0xffffffff


	//   ....[7]....
        /*0180*/ 	.word	0xffffffff


	//   ....[8]....
        /*0184*/ 	.word	0xffffffff


	//   ....[9]....
        /*0188*/ 	.word	0xffffffff


	//   ....[10]....
        /*018c*/ 	.word	0xffffffff


	//   ....[11]....
        /*0190*/ 	.word	0xffffffff


	//   ....[12]....
        /*0194*/ 	.word	0xffffffff


	//   ....[13]....
        /*0198*/ 	.word	0xffffffff


	//   ....[14]....
        /*019c*/ 	.word	0x0500000f


	//   ....[15]....
        /*01a0*/ 	.word	0x0500000f


	//   ....[16]....
        /*01a4*/ 	.word	0x0500000f


	//----- nvinfo : EIATTR_COOP_GROUP_INSTR_OFFSETS
	.align		4
.L_14783:
        /*01a8*/ 	.byte	0x04, 0x28
        /*01aa*/ 	.short	(.L_14785 - .L_14784)


	//   ....[0]....
.L_14784:
        /*01ac*/ 	.word	0x00000270


	//   ....[1]....
        /*01b0*/ 	.word	0x00000290


	//   ....[2]....
        /*01b4*/ 	.word	0x000002b0


	//   ....[3]....
        /*01b8*/ 	.word	0x000003c0


	//   ....[4]....
        /*01bc*/ 	.word	0x000003e0


	//   ....[5]....
        /*01c0*/ 	.word	0x00000400


	//   ....[6]....
        /*01c4*/ 	.word	0x00001230


	//   ....[7]....
        /*01c8*/ 	.word	0x00001260


	//   ....[8]....
        /*01cc*/ 	.word	0x00001280


	//   ....[9]....
        /*01d0*/ 	.word	0x000012a0


	//   ....[10]....
        /*01d4*/ 	.word	0x000012c0


	//   ....[11]....
        /*01d8*/ 	.word	0x00001310


	//   ....[12]....
        /*01dc*/ 	.word	0x00001330


	//   ....[13]....
        /*01e0*/ 	.word	0x00001350


	//   ....[14]....
        /*01e4*/ 	.word	0x00002010


	//   ....[15]....
        /*01e8*/ 	.word	0x00002070


	//   ....[16]....
        /*01ec*/ 	.word	0x000020d0


	//----- nvinfo : EIATTR_VRC_CTA_INIT_COUNT
	.align		4
.L_14785:
        /*01f0*/ 	.byte	0x02, 0x4a
	.zero		1
	.zero		1


	//----- nvinfo : EIATTR_SYSCALL_OFFSETS
	.align		4
        /*01f4*/ 	.byte	0x04, 0x46
        /*01f6*/ 	.short	(.L_14787 - .L_14786)


	//   ....[0]....
.L_14786:
        /*01f8*/ 	.word	0x00000220


	//----- nvinfo : EIATTR_EXIT_INSTR_OFFSETS
	.align		4
.L_14787:
        /*01fc*/ 	.byte	0x04, 0x1c
        /*01fe*/ 	.short	(.L_14789 - .L_14788)


	//   ....[0]....
.L_14788:
        /*0200*/ 	.word	0x00001e40


	//   ....[1]....
        /*0204*/ 	.word	0x00001fc0


	//----- nvinfo : EIATTR_CRS_STACK_SIZE
	.align		4
.L_14789:
        /*0208*/ 	.byte	0x04, 0x1e
        /*020a*/ 	.short	(.L_14791 - .L_14790)
.L_14790:
        /*020c*/ 	.word	0x00000000


	//----- nvinfo : EIATTR_CBANK_PARAM_SIZE
	.align		4
.L_14791:
        /*0210*/ 	.byte	0x03, 0x19
        /*0212*/ 	.short	0x007c


	//----- nvinfo : EIATTR_PARAM_CBANK
	.align		4
        /*0214*/ 	.byte	0x04, 0x0a
        /*0216*/ 	.short	(.L_14793 - .L_14792)
	.align		4
.L_14792:
        /*0218*/ 	.word	index@(.nv.constant0._ZN4vllm25paged_attention_v1_kernelI13__nv_bfloat16hLi96ELi8ELi128ELNS_18Fp8KVCacheDataTypeE1ELb0EEEvPT_PKS3_PKT0_S9_ifPKiSB_iPKfiiiSD_SD_iiiii)
        /*021c*/ 	.short	0x0380
        /*021e*/ 	.short	0x007c


	//----- nvinfo : EIATTR_SW_WAR
	.align		4
.L_14793:
        /*0220*/ 	.byte	0x04, 0x36
        /*0222*/ 	.short	(.L_14795 - .L_14794)
.L_14794:
        /*0224*/ 	.word	0x00000008
.L_14795:


//--------------------- .nv.info._ZN4vllm25paged_attention_v1_kernelI13__nv_bfloat16hLi80ELi8ELi128ELNS_18Fp8KVCacheDataTypeE1ELb0EEEvPT_PKS3_PKT0_S9_ifPKiSB_iPKfiiiSD_SD_iiiii --------------------------
	.section	.nv.info._ZN4vllm25paged_attention_v1_kernelI13__nv_bfloat16hLi80ELi8ELi128ELNS_18Fp8KVCacheDataTypeE1ELb0EEEvPT_PKS3_PKT0_S9_ifPKiSB_iPKfiiiSD_SD_iiiii,"",@"SHT_CUDA_INFO"
	.sectionflags	@""
	.align	4


	//----- nvinfo : EIATTR_CUDA_API_VERSION
	.align		4
        /*0000*/ 	.byte	0x04, 0x37
        /*0002*/ 	.short	(.L_14797 - .L_14796)
.L_14796:
        /*0004*/ 	.word	0x00000082


	//----- nvinfo : EIATTR_KPARAM_INFO
	.align		4
.L_14797:
        /*0008*/ 	.byte	0x04, 0x17
        /*000a*/ 	.short	(.L_14799 - .L_14798)
.L_14798:
        /*000c*/ 	.word	0x00000000
        /*0010*/ 	.short	0x0013
        /*0012*/ 	.short	0x0078
        /*0014*/ 	.byte	0x00, 0xf0, 0x11, 0x00


	//----- nvinfo : EIATTR_KPARAM_INFO
	.align		4
.L_14799:
        /*0018*/ 	.byte	0x04, 0x17
        /*001a*/ 	.short	(.L_14801 - .L_14800)
.L_14800:
        /*001c*/ 	.word	0x00000000
        /*0020*/ 	.short	0x0012
        /*0022*/ 	.short	0x0074
        /*0024*/ 	.byte	0x00, 0xf0, 0x11, 0x00


	//----- nvinfo : EIATTR_KPARAM_INFO
	.align		4
.L_14801:
        /*0028*/ 	.byte	0x04, 0x17
        /*002a*/ 	.short	(.L_14803 - .L_14802)
.L_14802:
        /*002c*/ 	.word	0x00000000
        /*0030*/ 	.short	0x0011
        /*0032*/ 	.short	0x0070
        /*0034*/ 	.byte	0x00, 0xf0, 0x11, 0x00


	//----- nvinfo : EIATTR_KPARAM_INFO
	.align		4
.L_14803:
        /*0038*/ 	.byte	0x04, 0x17
        /*003a*/ 	.short	(.L_14805 - .L_14804)
.L_14804:
        /*003c*/ 	.word	0x00000000
        /*0040*/ 	.short	0x0010
        /*0042*/ 	.short	0x006c
        /*0044*/ 	.byte	0x00, 0xf0, 0x11, 0x00


	//----- nvinfo : EIATTR_KPARAM_INFO
	.align		4
.L_14805:
        /*0048*/ 	.byte	0x04, 0x17
        /*004a*/ 	.short	(.L_14807 - .L_14806)
.L_14806:
        /*004c*/ 	.word	0x00000000
        /*0050*/ 	.short	0x000f
        /*0052*/ 	.short	0x0068
        /*0054*/ 	.byte	0x00, 0xf0, 0x11, 0x00


	//----- nvinfo : EIATTR_KPARAM_INFO
	.align		4
.L_14807:
        /*0058*/ 	.byte	0x04, 0x17
        /*005a*/ 	.short	(.L_14809 - .L_14808)
.L_14808:
        /*005c*/ 	.word	0x00000000
        /*0060*/ 	.short	0x000e
        /*0062*/ 	.short	0x0060
        /*0064*/ 	.byte	0x00, 0xf5, 0x21, 0x00


	//----- nvinfo : EIATTR_KPARAM_INFO
	.align		4
.L_14809:
        /*0068*/ 	.byte	0x04, 0x17
        /*006a*/ 	.short	(.L_14811 - .L_14810)
.L_14810:
        /*006c*/ 	.word	0x00000000
        /*0070*/ 	.short	0x000d
        /*0072*/ 	.short	0x0058
        /*0074*/ 	.byte	0x00, 0xf5, 0x21, 0x00


	//----- nvinfo : EIATTR_KPARAM_INFO
	.align		4
.L_14811:
        /*0078*/ 	.byte	0x04, 0x17
        /*007a*/ 	.short	(.L_14813 - .L_14812)
.L_14812:
        /*007c*/ 	.word	0x00000000
        /*0080*/ 	.short	0x000c
        /*0082*/ 	.short	0x0050
        /*0084*/ 	.byte	0x00, 0xf0, 0x11, 0x00


	//----- nvinfo : EIATTR_KPARAM_INFO
	.align		4
.L_14813:
        /*0088*/ 	.byte	0x04, 0x17
        /*008a*/ 	.short	(.L_14815 - .L_14814)
.L_14814:
        /*008c*/ 	.word	0x00000000
        /*0090*/ 	.short	0x000b
        /*0092*/ 	.short	0x004c
        /*0094*/ 	.byte	0x00, 0xf0, 0x11, 0x00


	//----- nvinfo : EIATTR_KPARAM_INFO
	.align		4
.L_14815:
        /*0098*/ 	.byte	0x04, 0x17
        /*009a*/ 	.short	(.L_14817 - .L_14816)
.L_14816:
        /*009c*/ 	.word	0x00000000
        /*00a0*/ 	.short	0x000a
        /*00a2*/ 	.short	0x0048
        /*00a4*/ 	.byte	0x00, 0xf0, 0x11, 0x00


	//----- nvinfo : EIATTR_KPARAM_INFO
	.align		4
.L_14817:
        /*00a8*/ 	.byte	0x04, 0x17
        /*00aa*/ 	.short	(.L_14819 - .L_14818)
.L_14818:
        /*00ac*/ 	.word	0x00000000
        /*00b0*/ 	.short	0x0009
        /*00b2*/ 	.short	0x0040
        /*00b4*/ 	.byte	0x00, 0xf5, 0x21, 0x00


	//----- nvinfo : EIATTR_KPARAM_INFO
	.align		4
.L_14819:
        /*00b8*/ 	.byte	0x04, 0x17
        /*00ba*/ 	.short	(.L_14821 - .L_14820)
.L_14820:
        /*00bc*/ 	.word	0x00000000
        /*00c0*/ 	.short	0x0008
        /*00c2*/ 	.short	0x0038
        /*00c4*/ 	.byte	0x00, 0xf0, 0x11, 0x00


	//----- nvinfo : EIATTR_KPARAM_INFO
	.align		4
.L_14821:
        /*00c8*/ 	.byte	0x04, 0x17
        /*00ca*/ 	.short	(.L_14823 - .L_14822)
.L_14822:
        /*00cc*/ 	.word	0x00000000
        /*00d0*/ 	.short	0x0007
        /*00d2*/ 	.short	0x0030
        /*00d4*/ 	.byte	0x00, 0xf5, 0x21, 0x00


	//----- nvinfo : EIATTR_KPARAM_INFO
	.align		4
.L_14823:
        /*00d8*/ 	.byte	0x04, 0x17
        /*00da*/ 	.short	(.L_14825 - .L_14824)
.L_14824:
        /*00dc*/ 	.word	0x00000000
        /*00e0*/ 	.short	0x0006
        /*00e2*/ 	.short	0x0028
        /*00e4*/ 	.byte	0x00, 0xf5, 0x21, 0x00


	//----- nvinfo : EIATTR_KPARAM_INFO
	.align		4
.L_14825:
        /*00e8*/ 	.byte	0x04, 0x17
        /*00ea*/ 	.short	(.L_14827 - .L_14826)
.L_14826:
        /*00ec*/ 	.word	0x00000000
        /*00f0*/ 	.short	0x0005
        /*00f2*/ 	.short	0x0024
        /*00f4*/ 	.byte	0x00, 0xf0, 0x11, 0x00


	//----- nvinfo : EIATTR_KPARAM_INFO
	.align		4
.L_14827:
        /*00f8*/ 	.byte	0x04, 0x17
        /*00fa*/ 	.short	(.L_14829 - .L_14828)
.L_14828:
        /*00fc*/ 	.word	0x00000000
        /*0100*/ 	.short	0x0004
        /*0102*/ 	.short	0x0020
        /*0104*/ 	.byte	0x00, 0xf0, 0x11, 0x00


	//----- nvinfo : EIATTR_KPARAM_INFO
	.align		4
.L_14829:
        /*0108*/ 	.byte	0x04, 0x17
        /*010a*/ 	.short	(.L_14831 - .L_14830)
.L_14830:
        /*010c*/ 	.word	0x00000000
        /*0110*/ 	.short	0x0003
        /*0112*/ 	.short	0x0018
        /*0114*/ 	.byte	0x00, 0xf5, 0x21, 0x00


	//----- nvinfo : EIATTR_KPARAM_INFO
	.align		4
.L_14831:
        /*0118*/ 	.byte	0x04, 0x17
        /*011a*/ 	.short	(.L_14833 - .L_14832)
.L_14832:
        /*011c*/ 	.word	0x00000000
        /*0120*/ 	.short	0x0002
        /*0122*/ 	.short	0x0010
        /*0124*/ 	.byte	0x00, 0xf5, 0x21, 0x00


	//----- nvinfo : EIATTR_KPARAM_INFO
	.align		4
.L_14833:
        /*0128*/ 	.byte	0x04, 0x17
        /*012a*/ 	.short	(.L_14835 - .L_14834)
.L_14834:
        /*012c*/ 	.word	0x00000000
        /*0130*/ 	.short	0x0001
        /*0132*/ 	.short	0x0008
        /*0134*/ 	.byte	0x00, 0xf5, 0x21, 0x00


	//----- nvinfo : EIATTR_KPARAM_INFO
	.align		4
.L_14835:
        /*0138*/ 	.byte	0x04, 0x17
        /*013a*/ 	.short	(.L_14837 - .L_14836)
.L_14836:
        /*013c*/ 	.word	0x00000000
        /*0140*/ 	.short	0x0000
        /*0142*/ 	.short	0x0000
        /*0144*/ 	.byte	0x00, 0xf5, 0x21, 0x00


	//----- nvinfo : EIATTR_SPARSE_MMA_MASK
	.align		4
.L_14837:
        /*0148*/ 	.byte	0x03, 0x50
        /*014a*/ 	.short	0x0000


	//----- nvinfo : EIATTR_MAXREG_COUNT
	.align		4
        /*014c*/ 	.byte	0x03, 0x1b
        /*014e*/ 	.short	0x00ff


	//----- nvinfo : EIATTR_NUM_BARRIERS
	.align		4
        /*0150*/ 	.byte	0x02, 0x4c
        /*0152*/ 	.byte	0x01
	.zero		1


	//----- nvinfo : EIATTR_EXTERNS
	.align		4
        /*0154*/ 	.byte	0x04, 0x0f
        /*0156*/ 	.short	(.L_14839 - .L_14838)


	//   ....[0]....
	.align		4
.L_14838:
        /*0158*/ 	.word	index@(__assertfail)


	//----- nvinfo : EIATTR_MERCURY_ISA_VERSION
	.align		4
.L_14839:
        /*015c*/ 	.byte	0x03, 0x5f
        /*015e*/ 	.short	0x0101


	//----- nvinfo : EIATTR_COOP_GROUP_MASK_REGIDS
	.align		4
        /*0160*/ 	.byte	0x04, 0x29
        /*0162*/ 	.short	(.L_14841 - .L_14840)


	//   ....[0]....
.L_14840:
        /*0164*/ 	.word	0xffffffff


	//   ....[1]....
        /*0168*/ 	.word	0xffffffff


	//   ....[2]....
        /*016c*/ 	.word	0xffffffff


	//   ....[3]....
        /*0170*/ 	.word	0xffffffff


	//   ....[4]....
        /*0174*/ 	.word	0xffffffff


	//   ....[5]....
        /*0178*/ 	.word	0xffffffff


	//   ....[6]....
        /*017c*/ 	.word	0xffffffff


	//   ....[7]....
        /*0180*/ 	.word	0xffffffff


	//   ....[8]....
        /*0184*/ 	.word	0xffffffff


	//   ....[9]....
        /*0188*/ 	.word	0xffffffff


	//   ....[10]....
        /*018c*/ 	.word	0xffffffff


	//   ....[11]....
        /*0190*/ 	.word	0xffffffff


	//   ....[12]....
        /*0194*/ 	.word	0xffffffff


	//   ....[13]....
        /*0198*/ 	.word	0xffffffff


	//   ....[14]....
        /*019c*/ 	.word	0x0500000f


	//   ....[15]....
        /*01a0*/ 	.word	0x0500000f


	//   ....[16]....
        /*01a4*/ 	.word	0x0500000f


	//----- nvinfo : EIATTR_COOP_GROUP_INSTR_OFFSETS
	.align		4
.L_14841:
        /*01a8*/ 	.byte	0x04, 0x28
        /*01aa*/ 	.short	(.L_14843 - .L_14842)


	//   ....[0]....
.L_14842:
        /*01ac*/ 	.word	0x00000270


	//   ....[1]....
        /*01b0*/ 	.word	0x00000290


	//   ....[2]....
        /*01b4*/ 	.word	0x000002b0


	//   ....[3]....
        /*01b8*/ 	.word	0x000003c0


	//   ....[4]....
        /*01bc*/ 	.word	0x000003e0


	//   ....[5]....
        /*01c0*/ 	.word	0x00000400


	//   ....[6]....
        /*01c4*/ 	.word	0x00001230


	//   ....[7]....
        /*01c8*/ 	.word	0x00001260


	//   ....[8]....
        /*01cc*/ 	.word	0x00001280


	//   ....[9]....
        /*01d0*/ 	.word	0x000012a0


	//   ....[10]....
        /*01d4*/ 	.word	0x000012c0


	//   ....[11]....
        /*01d8*/ 	.word	0x00001310


	//   ....[12]....
        /*01dc*/ 	.word	0x00001330


	//   ....[13]....
        /*01e0*/ 	.word	0x00001350


	//   ....[14]....
        /*01e4*/ 	.word	0x00002120


	//   ....[15]....
        /*01e8*/ 	.word	0x00002180


	//   ....[16]....
        /*01ec*/ 	.word	0x000021e0


	//----- nvinfo : EIATTR_VRC_CTA_INIT_COUNT
	.align		4
.L_14843:
        /*01f0*/ 	.byte	0x02, 0x4a
	.zero		1
	.zero		1


	//----- nvinfo : EIATTR_SYSCALL_OFFSETS
	.align		4
        /*01f4*/ 	.byte	0x04, 0x46
        /*01f6*/ 	.short	(.L_14845 - .L_14844)


	//   ....[0]....
.L_14844:
        /*01f8*/ 	.word	0x00000220


	//----- nvinfo : EIATTR_EXIT_INSTR_OFFSETS
	.align		4
.L_14845:
        /*01fc*/ 	.byte	0x04, 0x1c
        /*01fe*/ 	.short	(.L_14847 - .L_14846)


	//   ....[0]....
.L_14846:
        /*0200*/ 	.word	0x00001f70


	//   ....[1]....
        /*0204*/ 	.word	0x000020a0


	//   ....[2]....
        /*0208*/ 	.word	0x000020d0


	//----- nvinfo : EIATTR_CRS_STACK_SIZE
	.align		4
.L_14847:
        /*020c*/ 	.byte	0x04, 0x1e
        /*020e*/ 	.short	(.L_14849 - .L_14848)
.L_14848:
        /*0210*/ 	.word	0x00000000


	//----- nvinfo : EIATTR_CBANK_PARAM_SIZE
	.align		4
.L_14849:
        /*0214*/ 	.byte	0x03, 0x19
        /*0216*/ 	.short	0x007c


	//----- nvinfo : EIATTR_PARAM_CBANK
	.align		4
        /*0218*/ 	.byte	0x04, 0x0a
        /*021a*/ 	.short	(.L_14851 - .L_14850)
	.align		4
.L_14850:
        /*021c*/ 	.word	index@(.nv.constant0._ZN4vllm25paged_attention_v1_kernelI13__nv_bfloat16hLi80ELi8ELi128ELNS_18Fp8KVCacheDataTypeE1ELb0EEEvPT_PKS3_PKT0_S9_ifPKiSB_iPKfiiiSD_SD_iiiii)
        /*0220*/ 	.short	0x0380
        /*0222*/ 	.short	0x007c


	//----- nvinfo : EIATTR_SW_WAR
	.align		4
.L_14851:
        /*0224*/ 	.byte	0x04, 0x36
        /*0226*/ 	.short	(.L_14853 - .L_14852)
.L_14852:
        /*0228*/ 	.word	0x00000008
.L_14853:


//--------------------- .nv.info._ZN4vllm25paged_attention_v1_kernelI13__nv_bfloat16hLi64ELi8ELi128ELNS_18Fp8KVCacheDataTypeE1ELb0EEEvPT_PKS3_PKT0_S9_ifPKiSB_iPKfiiiSD_SD_iiiii --------------------------
	.section	.nv.info._ZN4vllm25paged_attention_v1_kernelI13__nv_bfloat16hLi64ELi8ELi128ELNS_18Fp8KVCacheDataTypeE1ELb0EEEvPT_PKS3_PKT0_S9_ifPKiSB_iPKfiiiSD_SD_iiiii,"",@"SHT_CUDA_INFO"
	.sectionflags	@""
	.align	4


	//----- nvinfo : EIATTR_CUDA_API_VERSION
	.align		4
        /*0000*/ 	.byte	0x04, 0x37
        /*0002*/ 	.short	(.L_14855 - .L_14854)
.L_14854:
        /*0004*/ 	.word	0x00000082


	//----- nvinfo : EIATTR_KPARAM_INFO
	.align		4
.L_14855:
        /*0008*/ 	.byte	0x04, 0x17
        /*000a*/ 	.short	(.L_14857 - .L_14856)
.L_14856:
        /*000c*/ 	.word	0x00000000
        /*0010*/ 	.short	0x0013
        /*0012*/ 	.short	0x0078
        /*0014*/ 	.byte	0x00, 0xf0, 0x11, 0x00


	//----- nvinfo : EIATTR_KPARAM_INFO
	.align		4
.L_14857:
        /*0018*/ 	.byte	0x04, 0x17
        /*001a*/ 	.short	(.L_14859 - .L_14858)
.L_14858:
        /*001c*/ 	.word	0x00000000
        /*0020*/ 	.short	0x0012
        /*0022*/ 	.short	0x0074
        /*0024*/ 	.byte	0x00, 0xf0, 0x11, 0x00


	//----- nvinfo : EIATTR_KPARAM_INFO
	.align		4
.L_14859:
        /*0028*/ 	.byte	0x04, 0x17
        /*002a*/ 	.short	(.L_14861 - .L_14860)
.L_14860:
        /*002c*/ 	.word	0x00000000
        /*0030*/ 	.short	0x0011
        /*0032*/ 	.short	0x0070
        /*0034*/ 	.byte	0x00, 0xf0, 0x11, 0x00


	//----- nvinfo : EIATTR_KPARAM_INFO
	.align		4
.L_14861:
        /*0038*/ 	.byte	0x04, 0x17
        /*003a*/ 	.short	(.L_14863 - .L_14862)
.L_14862:
        /*003c*/ 	.word	0x00000000
        /*0040*/ 	.short	0x0010
        /*0042*/ 	.short	0x006c
        /*0044*/ 	.byte	0x00, 0xf0, 0x11, 0x00


	//----- nvinfo : EIATTR_KPARAM_INFO
	.align		4
.L_14863:
        /*0048*/ 	.byte	0x04, 0x17
        /*004a*/ 	.short	(.L_14865 - .L_14864)
.L_14864:
        /*004c*/ 	.word	0x00000000
        /*0050*/ 	.short	0x000f
        /*0052*/ 	.short	0x0068
        /*0054*/ 	.byte	0x00, 0xf0, 0x11, 0x00


	//----- nvinfo : EIATTR_KPARAM_INFO
	.align		4
.L_14865:
        /*0058*/ 	.byte	0x04, 0x17
        /*005a*/ 	.short	(.L_14867 - .L_14866)
.L_14866:
        /*005c*/ 	.word	0x00000000
        /*0060*/ 	.short	0x000e
        /*0062*/ 	.short	0x0060
        /*0064*/ 	.byte	0x00, 0xf5, 0x21, 0x00


	//----- nvinfo : EIATTR_KPARAM_INFO
	.align		4
.L_14867:
        /*0068*/ 	.byte	0x04, 0x17
        /*006a*/ 	.short	(.L_14869 - .L_14868)
.L_14868:
        /*006c*/ 	.word	0x00000000
        /*0070*/ 	.short	0x000d
        /*0072*/ 	.short	0x0058
        /*0074*/ 	.byte	0x00, 0xf5, 0x21, 0x00


	//----- nvinfo : EIATTR_KPARAM_INFO
	.align		4
.L_14869:
        /*0078*/ 	.byte	0x04, 0x17
        /*007a*/ 	.short	(.L_14871 - .L_14870)
.L_14870:
        /*007c*/ 	.word	0x00000000
        /*0080*/ 	.short	0x000c
        /*0082*/ 	.short	0x0050
        /*0084*/ 	.byte	0x00, 0xf0, 0x11, 0x00


	//----- nvinfo : EIATTR_KPARAM_INFO
	.align		4
.L_14871:
        /*0088*/ 	.byte	0x04, 0x17
        /*008a*/ 	.short	(.L_14873 - .L_14872)
.L_14872:
        /*008c*/ 	.word	0x00000000
        /*0090*/ 	.short	0x000b
        /*0092*/ 	.short	0x004c
        /*0094*/ 	.byte	0x00, 0xf0, 0x11, 0x00


	//----- nvinfo : EIATTR_KPARAM_INFO
	.align		4
.L_14873:
        /*0098*/ 	.byte	0x04, 0x17
        /*009a*/ 	.short	(.L_14875 - .L_14874)
.L_14874:
        /*009c*/ 	.word	0x00000000
        /*00a0*/ 	.short	0x000a
        /*00a2*/ 	.short	0x0048
        /*00a4*/ 	.byte	0x00, 0xf0, 0x11, 0x00


	//----- nvinfo : EIATTR_KPARAM_INFO
	.align		4
.L_14875:
        /*00a8*/ 	.byte	0x04, 0x17
        /*00aa*/ 	.short	(.L_14877 - .L_14876)
.L_14876:
        /*00ac*/ 	.word	0x00000000
        /*00b0*/ 	.short	0x0009
        /*00b2*/ 	.short	0x0040
        /*00b4*/ 	.byte	0x00, 0xf5, 0x21, 0x00


	//----- nvinfo : EIATTR_KPARAM_INFO
	.align		4
.L_14877:
        /*00b8*/ 	.byte	0x04, 0x17
        /*00ba*/ 	.short	(.L_14879 - .L_14878)
.L_14878:
        /*00bc*/ 	.word	0x00000000
        /*00c0*/ 	.short	0x0008
        /*00c2*/ 	.short	0x0038
        /*00c4*/ 	.byte	0x00, 0xf0, 0x11, 0x00


	//----- nvinfo : EIATTR_KPARAM_INFO
	.align		4
.L_14879:
        /*00c8*/ 	.byte	0x04, 0x17
        /*00ca*/ 	.short	(.L_14881 - .L_14880)
.L_14880:
        /*00cc*/ 	.word	0x00000000
        /*00d0*/ 	.short	0x0007
        /*00d2*/ 	.short	0x0030
        /*00d4*/ 	.byte	0x00, 0xf5, 0x21, 0x00


	//----- nvinfo : EIATTR_KPARAM_INFO
	.align		4
.L_14881:
        /*00d8*/ 	.byte	0x04, 0x17
        /*00da*/ 	.short	(.L_14883 - .L_14882)
.L_14882:
        /*00dc*/ 	.word	0x00000000
        /*00e0*/ 	.short	0x0006
        /*00e2*/ 	.short	0x0028
        /*00e4*/ 	.byte	0x00, 0xf5, 0x21, 0x00


	//----- nvinfo : EIATTR_KPARAM_INFO
	.align		4
.L_14883:
        /*00e8*/ 	.byte	0x04, 0x17
        /*00ea*/ 	.short	(.L_14885 - .L_14884)
.L_14884:
        /*00ec*/ 	.word	0x00000000
        /*00f0*/ 	.short	0x0005
        /*00f2*/ 	.short	0x0024
        /*00f4*/ 	.byte	0x00, 0xf0, 0x11, 0x00


	//----- nvinfo : EIATTR_KPARAM_INFO
	.align		4
.L_14885:
        /*00f8*/ 	.byte	0x04, 0x17
        /*00fa*/ 	.short	(.L_14887 - .L_14886)
.L_14886:
        /*00fc*/ 	.word	0x00000000
        /*0100*/ 	.short	0x0004
        /*0102*/ 	.short	0x0020
        /*0104*/ 	.byte	0x00, 0xf0, 0x11, 0x00


	//----- nvinfo : EIATTR_KPARAM_INFO
	.align		4
.L_14887:
        /*0108*/ 	.byte	0x04, 0x17
        /*010a*/ 	.short	(.L_14889 - .L_14888)
.L_14888:
        /*010c*/ 	.word	0x00000000
        /*0110*/ 	.short	0x0003
        /*0112*/ 	.short	0x0018
        /*0114*/ 	.byte	0x00, 0xf5, 0x21, 0x00


	//----- nvinfo : EIATTR_KPARAM_INFO
	.align		4
.L_14889:
        /*0118*/ 	.byte	0x04, 0x17
        /*011a*/ 	.short	(.L_14891 - .L_14890)
.L_14890:
        /*011c*/ 	.word	0x00000000
        /*0120*/ 	.short	0x0002
        /*0122*/ 	.short	0x0010
        /*0124*/ 	.byte	0x00, 0xf5, 0x21, 0x00


	//----- nvinfo : EIATTR_KPARAM_INFO
	.align		4
.L_14891:
        /*0128*/ 	.byte	0x04, 0x17
        /*012a*/ 	.short	(.L_14893 - .L_14892)
.L_14892:
        /*012c*/ 	.word	0x00000000
        /*0130*/ 	.short	0x0001
        /*0132*/ 	.short	0x0008
        /*0134*/ 	.byte	0x00, 0xf5, 0x21, 0x00


	//----- nvinfo : EIATTR_KPARAM_INFO
	.align		4
.L_14893:
        /*0138*/ 	.byte	0x04, 0x17
        /*013a*/ 	.short	(.L_14895 - .L_14894)
.L_14894:
        /*013c*/ 	.word	0x00000000
        /*0140*/ 	.short	0x0000
        /*0142*/ 	.short	0x0000
        /*0144*/ 	.byte	0x00, 0xf5, 0x21, 0x00


	//----- nvinfo : EIATTR_SPARSE_MMA_MASK
	.align		4
.L_14895:
        /*0148*/ 	.byte	0x03, 0x50
        /*014a*/ 	.short	0x0000


	//----- nvinfo : EIATTR_MAXREG_COUNT
	.align		4
        /*014c*/ 	.byte	0x03, 0x1b
        /*014e*/ 	.short	0x00ff


	//----- nvinfo : EIATTR_NUM_BARRIERS
	.align		4
        /*0150*/ 	.byte	0x02, 0x4c
        /*0152*/ 	.byte	0x01
	.zero		1


	//----- nvinfo : EIATTR_EXTERNS
	.align		4
        /*0154*/ 	.byte	0x04, 0x0f
        /*0156*/ 	.short	(.L_14897 - .L_14896)


	//   ....[0]....
	.align		4
.L_14896:
        /*0158*/ 	.word	index@(__assertfail)


	//----- nvinfo : EIATTR_MERCURY_ISA_VERSION
	.align		4
.L_14897:
        /*015c*/ 	.byte	0x03, 0x5f
        /*015e*/ 	.short	0x0101


	//----- nvinfo : EIATTR_COOP_GROUP_MASK_REGIDS
	.align		4
        /*0160*/ 	.byte	0x04, 0x29
        /*0162*/ 	.short	(.L_14899 - .L_14898)


	//   ....[0]....
.L_14898:
        /*0164*/ 	.word	0xffffffff


	//   ....[1]....
        /*0168*/ 	.word	0xffffffff


	//   ....[2]....
        /*016c*/ 	.word	0xffffffff


	//   ....[3]....
        /*0170*/ 	.word	0xffffffff


	//   ....[4]....
        /*0174*/ 	.word	0xffffffff


	//   ....[5]....
        /*0178*/ 	.word	0xffffffff


	//   ....[6]....
        /*017c*/ 	.word	0xffffffff


	//   ....[7]....
        /*0180*/ 	.word	0xffffffff


	//   ....[8]....
        /*0184*/ 	.word	0xffffffff


	//   ....[9]....
        /*0188*/ 	.word	0xffffffff


	//   ....[10]....
        /*018c*/ 	.word	0xffffffff


	//   ....[11]....
        /*0190*/ 	.word	0xffffffff


	//   ....[12]....
        /*0194*/ 	.word	0xffffffff


	//   ....[13]....
        /*0198*/ 	.word	0xffffffff


	//   ....[14]....
        /*019c*/ 	.word	0x0500000f


	//   ....[15]....
        /*01a0*/ 	.word	0x0500000f


	//   ....[16]....
        /*01a4*/ 	.word	0x0500000f


	//----- nvinfo : EIATTR_COOP_GROUP_INSTR_OFFSETS
	.align		4
.L_14899:
        /*01a8*/ 	.byte	0x04, 0x28
        /*01aa*/ 	.short	(.L_14901 - .L_14900)


	//   ....[0]....
.L_14900:
        /*01ac*/ 	.word	0x00000270


	//   ....[1]....
        /*01b0*/ 	.word	0x00000290


	//   ....[2]....
        /*01b4*/ 	.word	0x000002b0


	//   ....[3]....
        /*01b8*/ 	.word	0x000003c0


	//   ....[4]....
        /*01bc*/ 	.word	0x000003e0


	//   ....[5]....
        /*01c0*/ 	.word	0x00000400


	//   ....[6]....
        /*01c4*/ 	.word	0x00001230


	//   ....[7]....
        /*01c8*/ 	.word	0x00001260


	//   ....[8]....
        /*01cc*/ 	.word	0x00001280


	//   ....[9]....
        /*01d0*/ 	.word	0x000012a0


	//   ....[10]....
        /*01d4*/ 	.word	0x000012c0


	//   ....[11]....
        /*01d8*/ 	.word	0x00001310


	//   ....[12]....
        /*01dc*/ 	.word	0x00001330


	//   ....[13]....
        /*01e0*/ 	.word	0x00001350


	//   ....[14]....
        /*01e4*/ 	.word	0x00002000


	//   ....[15]....
        /*01e8*/ 	.word	0x00002060


	//   ....[16]....
        /*01ec*/ 	.word	0x000020c0


	//----- nvinfo : EIATTR_VRC_CTA_INIT_COUNT
	.align		4
.L_14901:
        /*01f0*/ 	.byte	0x02, 0x4a
	.zero		1
	.zero		1


	//----- nvinfo : EIATTR_SYSCALL_OFFSETS
	.align		4
        /*01f4*/ 	.byte	0x04, 0x46
        /*01f6*/ 	.short	(.L_14903 - .L_14902)


	//   ....[0]....
.L_14902:
        /*01f8*/ 	.word	0x00000220


	//----- nvinfo : EIATTR_EXIT_INSTR_OFFSETS
	.align		4
.L_14903:
        /*01fc*/ 	.byte	0x04, 0x1c
        /*01fe*/ 	.short	(.L_14905 - .L_14904)


	//   ....[0]....
.L_14904:
        /*0200*/ 	.word	0x00001e70


	//   ....[1]....
        /*0204*/ 	.word	0x00001fb0


	//----- nvinfo : EIATTR_CRS_STACK_SIZE
	.align		4
.L_14905:
        /*0208*/ 	.byte	0x04, 0x1e
        /*020a*/ 	.short	(.L_14907 - .L_14906)
.L_14906:
        /*020c*/ 	.word	0x00000000


	//----- nvinfo : EIATTR_CBANK_PARAM_SIZE
	.align		4
.L_14907:
        /*0210*/ 	.byte	0x03, 0x19
        /*0212*/ 	.short	0x007c


	//----- nvinfo : EIATTR_PARAM_CBANK
	.align		4
        /*0214*/ 	.byte	0x04, 0x0a
        /*0216*/ 	.short	(.L_14909 - .L_14908)
	.align		4
.L_14908:
        /*0218*/ 	.word	index@(.nv.constant0._ZN4vllm25paged_attention_v1_kernelI13__nv_bfloat16hLi64ELi8ELi128ELNS_18Fp8KVCacheDataTypeE1ELb0EEEvPT_PKS3_PKT0_S9_ifPKiSB_iPKfiiiSD_SD_iiiii)
        /*021c*/ 	.short	0x0380
        /*021e*/ 	.short	0x007c


	//----- nvinfo : EIATTR_SW_WAR
	.align		4
.L_14909:
        /*0220*/ 	.byte	0x04, 0x36
        /*0222*/ 	.short	(.L_14911 - .L_14910)
.L_14910:
        /*0224*/ 	.word	0x00000008
.L_14911:


//--------------------- .nv.info._ZN4vllm25paged_attention_v1_kernelI13__nv_bfloat16hLi32ELi8ELi128ELNS_18Fp8KVCacheDataTypeE1ELb0EEEvPT_PKS3_PKT0_S9_ifPKiSB_iPKfiiiSD_SD_iiiii --------------------------
	.section	.nv.info._ZN4vllm25paged_attention_v1_kernelI13__nv_bfloat16hLi32ELi8ELi128ELNS_18Fp8KVCacheDataTypeE1ELb0EEEvPT_PKS3_PKT0_S9_ifPKiSB_iPKfiiiSD_SD_iiiii,"",@"SHT_CUDA_INFO"
	.sectionflags	@""
	.align	4


	//----- nvinfo : EIATTR_CUDA_API_VERSION
	.align		4
        /*0000*/ 	.byte	0x04, 0x37
        /*0002*/ 	.short	(.L_14913 - .L_14912)
.L_14912:
        /*0004*/ 	.word	0x00000082


	//----- nvinfo : EIATTR_KPARAM_INFO
	.align		4
.L_14913:
        /*0008*/ 	.byte	0x04, 0x17
        /*000a*/ 	.short	(.L_14915 - .L_14914)
.L_14914:
        /*000c*/ 	.word	0x00000000
        /*0010*/ 	.short	0x0013
        /*0012*/ 	.short	0x0078
        /*0014*/ 	.byte	0x00, 0xf0, 0x11, 0x00


	//----- nvinfo : EIATTR_KPARAM_INFO
	.align		4
.L_14915:
        /*0018*/ 	.byte	0x04, 0x17
        /*001a*/ 	.short	(.L_14917 - .L_14916)
.L_14916:
        /*001c*/ 	.word	0x00000000
        /*0020*/ 	.short	0x0012
        /*0022*/ 	.short	0x0074
        /*0024*/ 	.byte	0x00, 0xf0, 0x11, 0x00


	//----- nvinfo : EIATTR_KPARAM_INFO
	.align		4
.L_14917:
        /*0028*/ 	.byte	0x04, 0x17
        /*002a*/ 	.short	(.L_14919 - .L_14918)
.L_14918:
        /*002c*/ 	.word	0x00000000
        /*0030*/ 	.short	0x0011
        /*0032*/ 	.short	0x0070
        /*0034*/ 	.byte	0x00, 0xf0, 0x11, 0x00


	//----- nvinfo : EIATTR_KPARAM_INFO
	.align		4
.L_14919:
        /*0038*/ 	.byte	0x04, 0x17
        /*003a*/ 	.short	(.L_14921 - .L_14920)
.L_14920:
        /*003c*/ 	.word	0x00000000
        /*0040*/ 	.short	0x0010
        /*0042*/ 	.short	0x006c
        /*0044*/ 	.byte	0x00, 0xf0, 0x11, 0x00


	//----- nvinfo : EIATTR_KPARAM_INFO
	.align		4
.L_14921:
        /*0048*/ 	.byte	0x04, 0x17
        /*004a*/ 	.short	(.L_14923 - .L_14922)
.L_14922:
        /*004c*/ 	.word	0x00000000
        /*0050*/ 	.short	0x000f
        /*0052*/ 	.short	0x0068
        /*0054*/ 	.byte	0x00, 0xf0, 0x11, 0x00


	//----- nvinfo : EIATTR_KPARAM_INFO
	.align		4
.L_14923:
        /*0058*/ 	.byte	0x04, 0x17
        /*005a*/ 	.short	(.L_14925 - .L_14924)
.L_14924:
        /*005c*/ 	.word	0x00000000
        /*0060*/ 	.short	0x000e
        /*0062*/ 	.short	0x0060
        /*0064*/ 	.byte	0x00, 0xf5, 0x21, 0x00


	//----- nvinfo : EIATTR_KPARAM_INFO
	.align		4
.L_14925:
        /*0068*/ 	.byte	0x04, 0x17
        /*006a*/ 	.short	(.L_14927 - .L_14926)
.L_14926:
        /*006c*/ 	.word	0x00000000
        /*0070*/ 	.short	0x000d
        /*0072*/ 	.short	0x0058
        /*0074*/ 	.byte	0x00, 0xf5, 0x21, 0x00


	//----- nvinfo : EIATTR_KPARAM_INFO
	.align		4
.L_14927:
        /*0078*/ 	.byte	0x04, 0x17
        /*007a*/ 	.short	(.L_14929 - .L_14928)
.L_14928:
        /*007c*/ 	.word	0x00000000
        /*0080*/ 	.short	0x000c
        /*0082*/ 	.short	0x0050
        /*0084*/ 	.byte	0x00, 0xf0, 0x11, 0x00


	//----- nvinfo : EIATTR_KPARAM_INFO
	.align		4
.L_14929:
        /*0088*/ 	.byte	0x04, 0x17
        /*008a*/ 	.short	(.L_14931 - .L_14930)
.L_14930:
        /*008c*/ 	.word	0x00000000
        /*0090*/ 	.short	0x000b
        /*0092*/ 	.short	0x004c
        /*0094*/ 	.byte	0x00, 0xf0, 0x11, 0x00


	//----- nvinfo : EIATTR_KPARAM_INFO
	.align		4
.L_14931:
        /*0098*/ 	.byte	0x04, 0x17
        /*009a*/ 	.short	(.L_14933 - .L_14932)
.L_14932:
        /*009c*/ 	.word	0x00000000
        /*00a0*/ 	.short	0x000a
        /*00a2*/ 	.short	0x0048
        /*00a4*/ 	.byte	0x00, 0xf0, 0x11, 0x00


	//----- nvinfo : EIATTR_KPARAM_INFO
	.align		4
.L_14933:
        /*00a8*/ 	.byte	0x04, 0x17
        /*00aa*/ 	.short	(.L_14935 - .L_14934)
.L_14934:
        /*00ac*/ 	.word	0x00000000
        /*00b0*/ 	.short	0x0009
        /*00b2*/ 	.short	0x0040
        /*00b4*/ 	.byte	0x00, 0xf5, 0x21, 0x00


	//----- nvinfo : EIATTR_KPARAM_INFO
	.align		4
.L_14935:
        /*00b8*/ 	.byte	0x04, 0x17
        /*00ba*/ 	.short	(.L_14937 - .L_14936)
.L_14936:
        /*00bc*/ 	.word	0x00000000
        /*00c0*/ 	.short	0x0008
        /*00c2*/ 	.short	0x0038
        /*00c4*/ 	.byte	0x00, 0xf0, 0x11, 0x00


	//----- nvinfo : EIATTR_KPARAM_INFO
	.align		4
.L_14937:
        /*00c8*/ 	.byte	0x04, 0x17
        /*00ca*/ 	.short	(.L_14939 - .L_14938)
.L_14938:
        /*00cc*/ 	.word	0x00000000
        /*00d0*/ 	.short	0x0007
        /*00d2*/ 	.short	0x0030
        /*00d4*/ 	.byte	0x00, 0xf5, 0x21, 0x00


	//----- nvinfo : EIATTR_KPARAM_INFO
	.align		4
.L_14939:
        /*00d8*/ 	.byte	0x04, 0x17
        /*00da*/ 	.short	(.L_14941 - .L_14940)
.L_14940:
        /*00dc*/ 	.word	0x00000000
        /*00e0*/ 	.short	0x0006
        /*00e2*/ 	.short	0x0028
        /*00e4*/ 	.byte	0x00, 0xf5, 0x21, 0x00


	//----- nvinfo : EIATTR_KPARAM_INFO
	.align		4
.L_14941:
        /*00e8*/ 	.byte	0x04, 0x17
        /*00ea*/ 	.short	(.L_14943 - .L_14942)
.L_14942:
        /*00ec*/ 	.word	0x00000000
        /*00f0*/ 	.short	0x0005
        /*00f2*/ 	.short	0x0024
        /*00f4*/ 	.byte	0x00, 0xf0, 0x11, 0x00


	//----- nvinfo : EIATTR_KPARAM_INFO
	.align		4
.L_14943:
        /*00f8*/ 	.byte	0x04, 0x17
        /*00fa*/ 	.short	(.L_14945 - .L_14944)
.L_14944:
        /*00fc*/ 	.word	0x00000000
        /*0100*/ 	.short	0x0004
        /*0102*/ 	.short	0x0020
        /*0104*/ 	.byte	0x00, 0xf0, 0x11, 0x00


	//----- nvinfo : EIATTR_KPARAM_INFO
	.align		4
.L_14945:
        /*0108*/ 	.byte	0x04, 0x17
        /*010a*/ 	.short	(.L_14947 - .L_14946)
.L_14946:
        /*010c*/ 	.word	0x00000000
        /*0110*/ 	.short	0x0003
        /*0112*/ 	.short	0x0018
        /*0114*/ 	.byte	0x00, 0xf5, 0x21, 0x00


	//----- nvinfo : EIATTR_KPARAM_INFO
	.align		4
.L_14947:
        /*0118*/ 	.byte	0x04, 0x17
        /*011a*/ 	.short	(.L_14949 - .L_14948)
.L_14948:
        /*011c*/ 	.word	0x00000000
        /*0120*/ 	.short	0x0002
        /*0122*/ 	.short	0x0010
        /*0124*/ 	.byte	0x00, 0xf5, 0x21, 0x00


	//----- nvinfo : EIATTR_KPARAM_INFO
	.align		4
.L_14949:
        /*0128*/ 	.byte	0x04, 0x17
        /*012a*/ 	.short	(.L_14951 - .L_14950)
.L_14950:
        /*012c*/ 	.word	0x00000000
        /*0130*/ 	.short	0x0001
        /*0132*/ 	.short	0x0008
        /*0134*/ 	.byte	0x00, 0xf5, 0x21, 0x00


	//----- nvinfo : EIATTR_KPARAM_INFO
	.align		4
.L_14951:
        /*0138*/ 	.byte	0x04, 0x17
        /*013a*/ 	.short	(.L_14953 - .L_14952)
.L_14952:
        /*013c*/ 	.word	0x00000000
        /*0140*/ 	.short	0x0000
        /*0142*/ 	.short	0x0000
        /*0144*/ 	.byte	0x00, 0xf5, 0x21, 0x00


	//----- nvinfo : EIATTR_SPARSE_MMA_MASK
	.align		4
.L_14953:
        /*0148*/ 	.byte	0x03, 0x50
        /*014a*/ 	.short	0x0000


	//----- nvinfo : EIATTR_MAXREG_COUNT
	.align		4
        /*014c*/ 	.byte	0x03, 0x1b
        /*014e*/ 	.short	0x00ff


	//----- nvinfo : EIATTR_NUM_BARRIERS
	.align		4
        /*0150*/ 	.byte	0x02, 0x4c
        /*0152*/ 	.byte	0x01
	.zero		1


	//----- nvinfo : EIATTR_EXTERNS
	.align		4
        /*0154*/ 	.byte	0x04, 0x0f
        /*0156*/ 	.short	(.L_14955 - .L_14954)


	//   ....[0]....
	.align		4
.L_14954:
        /*0158*/ 	.word	index@(__assertfail)


	//----- nvinfo : EIATTR_MERCURY_ISA_VERSION
	.align		4
.L_14955:
        /*015c*/ 	.byte	0x03, 0x5f
        /*015e*/ 	.short	0x0101


	//----- nvinfo : EIATTR_COOP_GROUP_MASK_REGIDS
	.align		4
        /*0160*/ 	.byte	0x04, 0x29
        /*0162*/ 	.short	(.L_14957 - .L_14956)


	//   ....[0]....
.L_14956:
        /*0164*/ 	.word	0xffffffff


	//   ....[1]....
        /*0168*/ 	.word	0xffffffff


	//   ....[2]....
        /*016c*/ 	.word	0xffffffff


	//   ....[3]....
        /*0170*/ 	.word	0xffffffff


	//   ....[4]....
        /*0174*/ 	.word	0xffffffff


	//   ....[5]....
        /*0178*/ 	.word	0xffffffff


	//   ....[6]....
        /*017c*/ 	.word	0xffffffff


	//   ....[7]....
        /*0180*/ 	.word	0xffffffff


	//   ....[8]....
        /*0184*/ 	.word	0xffffffff


	//   ....[9]....
        /*0188*/ 	.word	0xffffffff


	//   ....[10]....
        /*018c*/ 	.word	0xffffffff


	//   ....[11]....
        /*0190*/ 	.word	0xffffffff


	//   ....[12]....
        /*0194*/ 	.word	0xffffffff


	//   ....[13]....
        /*0198*/ 	.word	0xffffffff


	//   ....[14]....
        /*019c*/ 	.word	0x0500000f


	//   ....[15]....
        /*01a0*/ 	.word	0x0500000f


	//   ....[16]....
        /*01a4*/ 	.word	0x0500000f


	//----- nvinfo : EIATTR_COOP_GROUP_INSTR_OFFSETS
	.align		4
.L_14957:
        /*01a8*/ 	.byte	0x04, 0x28
        /*01aa*/ 	.short	(.L_14959 - .L_14958)


	//   ....[0]....
.L_14958:
        /*01ac*/ 	.word	0x00000270


	//   ....[1]....
        /*01b0*/ 	.word	0x00000290


	//   ....[2]....
        /*01b4*/ 	.word	0x000002b0


	//   ....[3]....
        /*01b8*/ 	.word	0x000003b0


	//   ....[4]....
        /*01bc*/ 	.word	0x000003d0


	//   ....[5]....
        /*01c0*/ 	.word	0x00000400


	//   ....[6]....
        /*01c4*/ 	.word	0x00001230


	//   ....[7]....
        /*01c8*/ 	.word	0x00001260


	//   ....[8]....
        /*01cc*/ 	.word	0x00001280


	//   ....[9]....
        /*01d0*/ 	.word	0x000012a0


	//   ....[10]....
        /*01d4*/ 	.word	0x000012c0


	//   ....[11]....
        /*01d8*/ 	.word	0x00001310


	//   ....[12]....
        /*01dc*/ 	.word	0x00001330


	//   ....[13]....
        /*01e0*/ 	.word	0x00001350


	//   ....[14]....
        /*01e4*/ 	.word	0x00001ee0


	//   ....[15]....
        /*01e8*/ 	.word	0x00001f40


	//   ....[16]....
        /*01ec*/ 	.word	0x00001fa0


	//----- nvinfo : EIATTR_VRC_CTA_INIT_COUNT
	.align		4
.L_14959:
        /*01f0*/ 	.byte	0x02, 0x4a
	.zero		1
	.zero		1


	//----- nvinfo : EIATTR_SYSCALL_OFFSETS
	.align		4
        /*01f4*/ 	.byte	0x04, 0x46
        /*01f6*/ 	.short	(.L_14961 - .L_14960)


	//   ....[0]....
.L_14960:
        /*01f8*/ 	.word	0x00000220


	//----- nvinfo : EIATTR_EXIT_INSTR_OFFSETS
	.align		4
.L_14961:
        /*01fc*/ 	.byte	0x04, 0x1c
        /*01fe*/ 	.short	(.L_14963 - .L_14962)


	//   ....[0]....
.L_14962:
        /*0200*/ 	.word	0x00001d90


	//   ....[1]....
        /*0204*/ 	.word	0x00001e90


	//----- nvinfo : EIATTR_CRS_STACK_SIZE
	.align		4
.L_14963:
        /*0208*/ 	.byte	0x04, 0x1e
        /*020a*/ 	.short	(.L_14965 - .L_14964)
.L_14964:
        /*020c*/ 	.word	0x00000000


	//----- nvinfo : EIATTR_CBANK_PARAM_SIZE
	.align		4
.L_14965:
        /*0210*/ 	.byte	0x03, 0x19
        /*0212*/ 	.short	0x007c


	//----- nvinfo : EIATTR_PARAM_CBANK
	.align		4
        /*0214*/ 	.byte	0x04, 0x0a
        /*0216*/ 	.short	(.L_14967 - .L_14966)
	.align		4
.L_14966:
        /*0218*/ 	.word	index@(.nv.constant0._ZN4vllm25paged_attention_v1_kernelI13__nv_bfloat16hLi32ELi8ELi128ELNS_18Fp8KVCacheDataTypeE1ELb0EEEvPT_PKS3_PKT0_S9_ifPKiSB_iPKfiiiSD_SD_iiiii)
        /*021c*/ 	.short	0x0380
        /*021e*/ 	.short	0x007c


	//----- nvinfo : EIATTR_SW_WAR
	.align		4
.L_14967:
        /*0220*/ 	.byte	0x04, 0x36
        /*0222*/ 	.short	(.L_14969 - .L_14968)
.L_14968:
        /*0224*/ 	.word	0x00000008
.L_14969:


//--------------------- .nv.info._ZN4vllm25paged_attention_v1_kernelI13__nv_bfloat16hLi256ELi8ELi128ELNS_18Fp8KVCacheDataTypeE1ELb1EEEvPT_PKS3_PKT0_S9_ifPKiSB_iPKfiiiSD_SD_iiiii --------------------------
	.section	.nv.info._ZN4vllm25paged_attention_v1_kernelI13__nv_bfloat16hLi256ELi8ELi128ELNS_18Fp8KVCacheDataTypeE1ELb1EEEvPT_PKS3_PKT0_S9_ifPKiSB_iPKfiiiSD_SD_iiiii,"",@"SHT_CUDA_INFO"
	.sectionflags	@""
	.align	4


	//----- nvinfo : EIATTR_CUDA_API_VERSION
	.align		4
        /*0000*/ 	.byte	0x04, 0x37
        /*0002*/ 	.short	(.L_14971 - .L_14970)
.L_14970:
        /*0004*/ 	.word	0x00000082


	//----- nvinfo : EIATTR_KPARAM_INFO
	.align		4
.L_14971:
        /*0008*/ 	.byte	0x04, 0x17
        /*000a*/ 	.short	(.L_14973 - .L_14972)
.L_14972:
        /*000c*/ 	.word	0x00000000
        /*0010*/ 	.short	0x0013
        /*0012*/ 	.short	0x0078
        /*0014*/ 	.byte	0x00, 0xf0, 0x11, 0x00


	//----- nvinfo : EIATTR_KPARAM_INFO
	.align		4
.L_14973:
        /*0018*/ 	.byte	0x04, 0x17
        /*001a*/ 	.short	(.L_14975 - .L_14974)
.L_14974:
        /*001c*/ 	.word	0x00000000
        /*0020*/ 	.short	0x0012
        /*0022*/ 	.short	0x0074
        /*0024*/ 	.byte	0x00, 0xf0, 0x11, 0x00


	//----- nvinfo : EIATTR_KPARAM_INFO
	.align		4
.L_14975:
        /*0028*/ 	.byte	0x04, 0x17
        /*002a*/ 	.short	(.L_14977 - .L_14976)
.L_14976:
        /*002c*/ 	.word	0x00000000
        /*0030*/ 	.short	0x0011
        /*0032*/ 	.short	0x0070
        /*0034*/ 	.byte	0x00, 0xf0, 0x11, 0x00


	//----- nvinfo : EIATTR_KPARAM_INFO
	.align		4
.L_14977:
        /*0038*/ 	.byte	0x04, 0x17
        /*003a*/ 	.short	(.L_14979 - .L_14978)
.L_14978:
        /*003c*/ 	.word	0x00000000
        /*0040*/ 	.short	0x0010
        /*0042*/ 	.short	0x006c
        /*0044*/ 	.byte	0x00, 0xf0, 0x11, 0x00


	//----- nvinfo : EIATTR_KPARAM_INFO
	.align		4
.L_14979:
        /*0048*/ 	.byte	0x04, 0x17
        /*004a*/ 	.short	(.L_14981 - .L_14980)
.L_14980:
        /*004c*/ 	.word	0x00000000
        /*0050*/ 	.short	0x000f
        /*0052*/ 	.short	0x0068
        /*0054*/ 	.byte	0x00, 0xf0, 0x11, 0x00


	//----- nvinfo : EIATTR_KPARAM_INFO
	.align		4
.L_14981:
        /*0058*/ 	.byte	0x04, 0x17
        /*005a*/ 	.short	(.L_14983 - .L_14982)
.L_14982:
        /*005c*/ 	.word	0x00000000
        /*0060*/ 	.short	0x000e
        /*0062*/ 	.short	0x0060
        /*0064*/ 	.byte	0x00, 0xf5, 0x21, 0x00


	//----- nvinfo : EIATTR_KPARAM_INFO
	.align		4
.L_14983:
        /*0068*/ 	.byte	0x04, 0x17
        /*006a*/ 	.short	(.L_14985 - .L_14984)
.L_14984:
        /*006c*/ 	.word	0x00000000
        /*0070*/ 	.short	0x000d
        /*0072*/ 	.short	0x0058
        /*0074*/ 	.byte	0x00, 0xf5, 0x21, 0x00


	//----- nvinfo : EIATTR_KPARAM_INFO
	.align		4
.L_14985:
        /*0078*/ 	.byte	0x04, 0x17
        /*007a*/ 	.short	(.L_14987 - .L_14986)
.L_14986:
        /*007c*/ 	.word	0x00000000
        /*0080*/ 	.short	0x000c
        /*0082*/ 	.short	0x0050
        /*0084*/ 	.byte	0x00, 0xf0, 0x11, 0x00


	//----- nvinfo : EIATTR_KPARAM_INFO
	.align		4
.L_14987:
        /*0088*/ 	.byte	0x04, 0x17
        /*008a*/ 	.short	(.L_14989 - .L_14988)
.L_14988:
        /*008c*/ 	.word	0x00000000
        /*0090*/ 	.short	0x000b
        /*0092*/ 	.short	0x004c
        /*0094*/ 	.byte	0x00, 0xf0, 0x11, 0x00


	//----- nvinfo : EIATTR_KPARAM_INFO
	.align		4
.L_14989:
        /*0098*/ 	.byte	0x04, 0x17
        /*009a*/ 	.short	(.L_14991 - .L_14990)
.L_14990:
        /*009c*/ 	.word	0x00000000
        /*00a0*/ 	.short	0x000a
        /*00a2*/ 	.short	0x0048
        /*00a4*/ 	.byte	0x00, 0xf0, 0x11, 0x00


	//----- nvinfo : EIATTR_KPARAM_INFO
	.align		4
.L_14991:
        /*00a8*/ 	.byte	0x04, 0x17
        /*00aa*/ 	.short	(.L_14993 - .L_14992)
.L_14992:
        /*00ac*/ 	.word	0x00000000
        /*00b0*/ 	.short	0x0009
        /*00b2*/ 	.short	0x0040
        /*00b4*/ 	.byte	0x00, 0xf5, 0x21, 0x00


	//----- nvinfo : EIATTR_KPARAM_INFO
	.align		4
.L_14993:
        /*00b8*/ 	.byte	0x04, 0x17
        /*00ba*/ 	.short	(.L_14995 - .L_14994)
.L_14994:
        /*00bc*/ 	.word	0x00000000
        /*00c0*/ 	.short	0x0008
        /*00c2*/ 	.short	0x0038
        /*00c4*/ 	.byte	0x00, 0xf0, 0x11, 0x00


	//----- nvinfo : EIATTR_KPARAM_INFO
	.align		4
.L_14995:
        /*00c8*/ 	.byte	0x04, 0x17
        /*00ca*/ 	.short	(.L_14997 - .L_14996)
.L_14996:
        /*00cc*/ 	.word	0x00000000
        /*00d0*/ 	.short	0x0007
        /*00d2*/ 	.short	0x0030
        /*00d4*/ 	.byte	0x00, 0xf5, 0x21, 0x00


	//----- nvinfo : EIATTR_KPARAM_INFO
	.align		4
.L_14997:
        /*00d8*/ 	.byte	0x04, 0x17
        /*00da*/ 	.short	(.L_14999 - .L_14998)
.L_14998:
        /*00dc*/ 	.word	0x00000000
        /*00e0*/ 	.short	0x0006
        /*00e2*/ 	.short	0x0028
        /*00e4*/ 	.byte	0x00, 0xf5, 0x21, 0x00


	//----- nvinfo : EIATTR_KPARAM_INFO
	.align		4
.L_14999:
        /*00e8*/ 	.byte	0x04, 0x17
        /*00ea*/ 	.short	(.L_15001 - .L_15000)
.L_15000:
        /*00ec*/ 	.word	0x00000000
        /*00f0*/ 	.short	0x0005
        /*00f2*/ 	.short	0x0024
        /*00f4*/ 	.byte	0x00, 0xf0, 0x11, 0x00


	//----- nvinfo : EIATTR_KPARAM_INFO
	.align		4
.L_15001:
        /*00f8*/ 	.byte	0x04, 0x17
        /*00fa*/ 	.short	(.L_15003 - .L_15002)
.L_15002:
        /*00fc*/ 	.word	0x00000000
        /*0100*/ 	.short	0x0004
        /*0102*/ 	.short	0x0020
        /*0104*/ 	.byte	0x00, 0xf0, 0x11, 0x00


	//----- nvinfo : EIATTR_KPARAM_INFO
	.align		4
.L_15003:
        /*0108*/ 	.byte	0x04, 0x17
        /*010a*/ 	.short	(.L_15005 - .L_15004)
.L_15004:
        /*010c*/ 	.word	0x00000000
        /*0110*/ 	.short	0x0003
        /*0112*/ 	.short	0x0018
        /*0114*/ 	.byte	0x00, 0xf5, 0x21, 0x00


	//----- nvinfo : EIATTR_KPARAM_INFO
	.align		4
.L_15005:
        /*0118*/ 	.byte	0x04, 0x17
        /*011a*/ 	.short	(.L_15007 - .L_15006)
.L_15006:
        /*011c*/ 	.word	0x00000000
        /*0120*/ 	.short	0x0002
        /*0122*/ 	.short	0x0010
        /*0124*/ 	.byte	0x00, 0xf5, 0x21, 0x00


	//----- nvinfo : EIATTR_KPARAM_INFO
	.align		4
.L_15007:
        /*0128*/ 	.byte	0x04, 0x17
        /*012a*/ 	.short	(.L_15009 - .L_15008)
.L_15008:
        /*012c*/ 	.word	0x00000000
        /*0130*/ 	.short	0x0001
        /*0132*/ 	.short	0x0008
        /*0134*/ 	.byte	0x00, 0xf5, 0x21, 0x00


	//----- nvinfo : EIATTR_KPARAM_INFO
	.align		4
.L_15009:
        /*0138*/ 	.byte	0x04, 0x17
        /*013a*/ 	.short	(.L_15011 - .L_15010)
.L_15010:
        /*013c*/ 	.word	0x00000000
        /*0140*/ 	.short	0x0000
        /*0142*/ 	.short	0x0000
        /*0144*/ 	.byte	0x00, 0xf5, 0x21, 0x00


	//----- nvinfo : EIATTR_SPARSE_MMA_MASK
	.align		4
.L_15011:
        /*0148*/ 	.byte	0x03, 0x50
        /*014a*/ 	.short	0x0000


	//----- nvinfo : EIATTR_MAXREG_COUNT
	.align		4
        /*014c*/ 	.byte	0x03, 0x1b
        /*014e*/ 	.short	0x00ff


	//----- nvinfo : EIATTR_NUM_BARRIERS
	.align		4
        /*0150*/ 	.byte	0x02, 0x4c
        /*0152*/ 	.byte	0x01
	.zero		1


	//----- nvinfo : EIATTR_EXTERNS
	.align		4
        /*0154*/ 	.byte	0x04, 0x0f
        /*0156*/ 	.short	(.L_15013 - .L_15012)


	//   ....[0]....
	.align		4
.L_15012:
        /*0158*/ 	.word	index@(__assertfail)


	//----- nvinfo : EIATTR_MERCURY_ISA_VERSION
	.align		4
.L_15013:
        /*015c*/ 	.byte	0x03, 0x5f
        /*015e*/ 	.short	0x0101


	//----- nvinfo : EIATTR_COOP_GROUP_MASK_REGIDS
	.align		4
        /*0160*/ 	.byte	0x04, 0x29
        /*0162*/ 	.short	(.L_15015 - .L_15014)


	//   ....[0]....
.L_15014:
        /*0164*/ 	.word	0xffffffff


	//   ....[1]....
        /*0168*/ 	.word	0xffffffff


	//   ....[2]....
        /*016c*/ 	.word	0xffffffff


	//   ....[3]....
        /*0170*/ 	.word	0xffffffff


	//   ....[4]....
        /*0174*/ 	.word	0xffffffff


	//   ....[5]....
        /*0178*/ 	.word	0xffffffff


	//   ....[6]....
        /*017c*/ 	.word	0xffffffff


	//   ....[7]....
        /*0180*/ 	.word	0xffffffff


	//   ....[8]....
        /*0184*/ 	.word	0xffffffff


	//   ....[9]....
        /*0188*/ 	.word	0xffffffff


	//   ....[10]....
        /*018c*/ 	.word	0xffffffff


	//   ....[11]....
        /*0190*/ 	.word	0xffffffff


	//   ....[12]....
        /*0194*/ 	.word	0xffffffff


	//   ....[13]....
        /*0198*/ 	.word	0xffffffff


	//   ....[14]....
        /*019c*/ 	.word	0x0500000f


	//   ....[15]....
        /*01a0*/ 	.word	0x0500000f


	//   ....[16]....
        /*01a4*/ 	.word	0x0500000f


	//----- nvinfo : EIATTR_COOP_GROUP_INSTR_OFFSETS
	.align		4
.L_15015:
        /*01a8*/ 	.byte	0x04, 0x28
        /*01aa*/ 	.short	(.L_15017 - .L_15016)


	//   ....[0]....
.L_15016:
        /*01ac*/ 	.word	0x00000b30


	//   ....[1]....
        /*01b0*/ 	.word	0x00000b50


	//   ....[2]....
        /*01b4*/ 	.word	0x00000b70


	//   ....[3]....
        /*01b8*/ 	.word	0x00000c80


	//   ....[4]....
        /*01bc*/ 	.word	0x00000ca0


	//   ....[5]....
        /*01c0*/ 	.word	0x00000cc0


	//   ....[6]....
        /*01c4*/ 	.word	0x00001b00


	//   ....[7]....
        /*01c8*/ 	.word	0x00001b30


	//   ....[8]....
        /*01cc*/ 	.word	0x00001b50


	//   ....[9]....
        /*01d0*/ 	.word	0x00001b70


	//   ....[10]....
        /*01d4*/ 	.word	0x00001b90


	//   ....[11]....
        /*01d8*/ 	.word	0x00001be0


	//   ....[12]....
        /*01dc*/ 	.word	0x00001c00


	//   ....[13]....
        /*01e0*/ 	.word	0x00001c20


	//   ....[14]....
        /*01e4*/ 	.word	0x000033d0


	//   ....[15]....
        /*01e8*/ 	.word	0x00003430


	//   ....[16]....
        /*01ec*/ 	.word	0x00003490


	//----- nvinfo : EIATTR_VRC_CTA_INIT_COUNT
	.align		4
.L_15017:
        /*01f0*/ 	.byte	0x02, 0x4a
	.zero		1
	.zero		1


	//----- nvinfo : EIATTR_SYSCALL_OFFSETS
	.align		4
        /*01f4*/ 	.byte	0x04, 0x46
        /*01f6*/ 	.short	(.L_15019 - .L_15018)


	//   ....[0]....
.L_15018:
        /*01f8*/ 	.word	0x00002a00


	//   ....[1]....
        /*01fc*/ 	.word	0x00003370


	//----- nvinfo : EIATTR_EXIT_INSTR_OFFSETS
	.align		4
.L_15019:
        /*0200*/ 	.byte	0x04, 0x1c
        /*0202*/ 	.short	(.L_15021 - .L_15020)


	//   ....[0]....
.L_15020:
        /*0204*/ 	.word	0x00003090


	//   ....[1]....
        /*0208*/ 	.word	0x00003270


	//   ....[2]....
        /*020c*/ 	.word	0x00003380


	//----- nvinfo : EIATTR_CRS_STACK_SIZE
	.align		4
.L_15021:
        /*0210*/ 	.byte	0x04, 0x1e
        /*0212*/ 	.short	(.L_15023 - .L_15022)
.L_15022:
        /*0214*/ 	.word	0x00000000


	//----- nvinfo : EIATTR_CBANK_PARAM_SIZE
	.align		4
.L_15023:
        /*0218*/ 	.byte	0x03, 0x19
        /*021a*/ 	.short	0x007c


	//----- nvinfo : EIATTR_PARAM_CBANK
	.align		4
        /*021c*/ 	.byte	0x04, 0x0a
        /*021e*/ 	.short	(.L_15025 - .L_15024)
	.align		4
.L_15024:
        /*0220*/ 	.word	index@(.nv.constant0._ZN4vllm25paged_attention_v1_kernelI13__nv_bfloat16hLi256ELi8ELi128ELNS_18Fp8KVCacheDataTypeE1ELb1EEEvPT_PKS3_PKT0_S9_ifPKiSB_iPKfiiiSD_SD_iiiii)
        /*0224*/ 	.short	0x0380
        /*0226*/ 	.short	0x007c


	//----- nvinfo : EIATTR_SW_WAR
	.align		4
.L_15025:
        /*0228*/ 	.byte	0x04, 0x36
        /*022a*/ 	.short	(.L_15027 - .L_15026)
.L_15026:
        /*022c*/ 	.word	0x00000008
.L_15027:


//--------------------- .nv.info._ZN4vllm25paged_attention_v1_kernelI13__nv_bfloat16hLi192ELi8ELi128ELNS_18Fp8KVCacheDataTypeE1ELb1EEEvPT_PKS3_PKT0_S9_ifPKiSB_iPKfiiiSD_SD_iiiii --------------------------
	.section	.nv.info._ZN4vllm25paged_attention_v1_kernelI13__nv_bfloat16hLi192ELi8ELi128ELNS_18Fp8KVCacheDataTypeE1ELb1EEEvPT_PKS3_PKT0_S9_ifPKiSB_iPKfiiiSD_SD_iiiii,"",@"SHT_CUDA_INFO"
	.sectionflags	@""
	.align	4


	//----- nvinfo : EIATTR_CUDA_API_VERSION
	.align		4
        /*0000*/ 	.byte	0x04, 0x37
        /*0002*/ 	.short	(.L_15029 - .L_15028)
.L_15028:
        /*0004*/ 	.word	0x00000082


	//----- nvinfo : EIATTR_KPARAM_INFO
	.align		4
.L_15029:
        /*0008*/ 	.byte	0x04, 0x17
        /*000a*/ 	.short	(.L_15031 - .L_15030)
.L_15030:
        /*000c*/ 	.word	0x00000000
        /*0010*/ 	.short	0x0013
        /*0012*/ 	.short	0x0078
        /*0014*/ 	.byte	0x00, 0xf0, 0x11, 0x00


	//----- nvinfo : EIATTR_KPARAM_INFO
	.align		4
.L_15031:
        /*0018*/ 	.byte	0x04, 0x17
        /*001a*/ 	.short	(.L_15033 - .L_15032)
.L_15032:
        /*001c*/ 	.word	0x00000000
        /*0020*/ 	.short	0x0012
        /*0022*/ 	.short	0x0074
        /*0024*/ 	.byte	0x00, 0xf0, 0x11, 0x00


	//----- nvinfo : EIATTR_KPARAM_INFO
	.align		4
.L_15033:
        /*0028*/ 	.byte	0x04, 0x17
        /*002a*/ 	.short	(.L_15035 - .L_15034)
.L_15034:
        /*002c*/ 	.word	0x00000000
        /*0030*/ 	.short	0x0011
        /*0032*/ 	.short	0x0070
        /*0034*/ 	.byte	0x00, 0xf0, 0x11, 0x00


	//----- nvinfo : EIATTR_KPARAM_INFO
	.align		4
.L_15035:
        /*0038*/ 	.byte	0x04, 0x17
        /*003a*/ 	.short	(.L_15037 - .L_15036)
.L_15036:
        /*003c*/ 	.word	0x00000000
        /*0040*/ 	.short	0x0010
        /*0042*/ 	.short	0x006c
        /*0044*/ 	.byte	0x00, 0xf0, 0x11, 0x00


	//----- nvinfo : EIATTR_KPARAM_INFO
	.align		4
.L_15037:
        /*0048*/ 	.byte	0x04, 0x17
        /*004a*/ 	.short	(.L_15039 - .L_15038)
.L_15038:
        /*004c*/ 	.word	0x00000000
        /*0050*/ 	.short	0x000f
        /*0052*/ 	.short	0x0068
        /*0054*/ 	.byte	0x00, 0xf0, 0x11, 0x00


	//----- nvinfo : EIATTR_KPARAM_INFO
	.align		4
.L_15039:
        /*0058*/ 	.byte	0x04, 0x17
        /*005a*/ 	.short	(.L_15041 - .L_15040)
.L_15040:
        /*005c*/ 	.word	0x00000000
        /*0060*/ 	.short	0x000e
        /*0062*/ 	.short	0x0060
        /*0064*/ 	.byte	0x00, 0xf5, 0x21, 0x00


	//----- nvinfo : EIATTR_KPARAM_INFO
	.align		4
.L_15041:
        /*0068*/ 	.byte	0x04, 0x17
        /*006a*/ 	.short	(.L_15043 - .L_15042)
.L_15042:
        /*006c*/ 	.word	0x00000000
        /*0070*/ 	.short	0x000d
        /*0072*/ 	.short	0x0058
        /*0074*/ 	.byte	0x00, 0xf5, 0x21, 0x00


	//----- nvinfo : EIATTR_KPARAM_INFO
	.align		4
.L_15043:
        /*0078*/ 	.byte	0x04, 0x17
        /*007a*/ 	.short	(.L_15045 - .L_15044)
.L_15044:
        /*007c*/ 	.word	0x00000000
        /*0080*/ 	.short	0x000c
        /*0082*/ 	.short	0x0050
        /*0084*/ 	.byte	0x00, 0xf0, 0x11, 0x00


	//----- nvinfo : EIATTR_KPARAM_INFO
	.align		4
.L_15045:
        /*0088*/ 	.byte	0x04, 0x17
        /*008a*/ 	.short	(.L_15047 - .L_15046)
.L_15046:
        /*008c*/ 	.word	0x00000000
        /*0090*/ 	.short	0x000b
        /*0092*/ 	.short	0x004c
        /*0094*/ 	.byte	0x00, 0xf0, 0x11, 0x00


	//----- nvinfo : EIATTR_KPARAM_INFO
	.align		4
.L_15047:
        /*0098*/ 	.byte	0x04, 0x17
        /*009a*/ 	.short	(.L_15049 - .L_15048)
.L_15048:
        /*009c*/ 	.word	0x00000000
        /*00a0*/ 	.short	0x000a
        /*00a2*/ 	.short	0x0048
        /*00a4*/ 	.byte	0x00, 0xf0, 0x11, 0x00


	//----- nvinfo : EIATTR_KPARAM_INFO
	.align		4
.L_15049:
        /*00a8*/ 	.byte	0x04, 0x17
        /*00aa*/ 	.short	(.L_15051 - .L_15050)
.L_15050:
        /*00ac*/ 	.word	0x00000000
        /*00b0*/ 	.short	0x0009
        /*00b2*/ 	.short	0x0040
        /*00b4*/ 	.byte	0x00, 0xf5, 0x21, 0x00


	//----- nvinfo : EIATTR_KPARAM_INFO
	.align		4
.L_15051:
        /*00b8*/ 	.byte	0x04, 0x17
        /*00ba*/ 	.short	(.L_15053 - .L_15052)
.L_15052:
        /*00bc*/ 	.word	0x00000000
        /*00c0*/ 	.short	0x0008
        /*00c2*/ 	.short	0x0038
        /*00c4*/ 	.byte	0x00, 0xf0, 0x11, 0x00


	//----- nvinfo : EIATTR_KPARAM_INFO
	.align		4
.L_15053:
        /*00c8*/ 	.byte	0x04, 0x17
        /*00ca*/ 	.short	(.L_15055 - .L_15054)
.L_15054:
        /*00cc*/ 	.word	0x00000000
        /*00d0*/ 	.short	0x0007
        /*00d2*/ 	.short	0x0030
        /*00d4*/ 	.byte	0x00, 0xf5, 0x21, 0x00


	//----- nvinfo : EIATTR_KPARAM_INFO
	.align		4
.L_15055:
        /*00d8*/ 	.byte	0x04, 0x17
        /*00da*/ 	.short	(.L_15057 - .L_15056)
.L_15056:
        /*00dc*/ 	.word	0x00000000
        /*00e0*/ 	.short	0x0006
        /*00e2*/ 	.short	0x0028
        /*00e4*/ 	.byte	0x00, 0xf5, 0x21, 0x00


	//----- nvinfo : EIATTR_KPARAM_INFO
	.align		4
.L_15057:
        /*00e8*/ 	.byte	0x04, 0x17
        /*00ea*/ 	.short	(.L_15059 - .L_15058)
.L_15058:
        /*00ec*/ 	.word	0x00000000
        /*00f0*/ 	.short	0x0005
        /*00f2*/ 	.short	0x0024
        /*00f4*/ 	.byte	0x00, 0xf0, 0x11, 0x00


	//----- nvinfo : EIATTR_KPARAM_INFO
	.align		4
.L_15059:
        /*00f8*/ 	.byte	0x04, 0x17
        /*00fa*/ 	.short	(.L_15061 - .L_15060)
.L_15060:
        /*00fc*/ 	.word	0x00000000
        /*0100*/ 	.short	0x0004
        /*0102*/ 	.short	0x0020
        /*0104*/ 	.byte	0x00, 0xf0, 0x11, 0x00


	//----- nvinfo : EIATTR_KPARAM_INFO
	.align		4
.L_15061:
        /*0108*/ 	.byte	0x04, 0x17
        /*010a*/ 	.short	(.L_15063 - .L_15062)
.L_15062:
        /*010c*/ 	.word	0x00000000
        /*0110*/ 	.short	0x0003
        /*0112*/ 	.short	0x0018
        /*0114*/ 	.byte	0x00, 0xf5, 0x21, 0x00


	//----- nvinfo : EIATTR_KPARAM_INFO
	.align		4
.L_15063:
        /*0118*/ 	.byte	0x04, 0x17
        /*011a*/ 	.short	(.L_15065 - .L_15064)
.L_15064:
        /*011c*/ 	.word	0x00000000
        /*0120*/ 	.short	0x0002
        /*0122*/ 	.short	0x0010
        /*0124*/ 	.byte	0x00, 0xf5, 0x21, 0x00


	//----- nvinfo : EIATTR_KPARAM_INFO
	.align		4
.L_15065:
        /*0128*/ 	.byte	0x04, 0x17
        /*012a*/ 	.short	(.L_15067 - .L_15066)
.L_15066:
        /*012c*/ 	.word	0x00000000
        /*0130*/ 	.short	0x0001
        /*0132*/ 	.short	0x0008
        /*0134*/ 	.byte	0x00, 0xf5, 0x21, 0x00


	//----- nvinfo : EIATTR_KPARAM_INFO
	.align		4
.L_15067:
        /*0138*/ 	.byte	0x04, 0x17
        /*013a*/ 	.short	(.L_15069 - .L_15068)
.L_15068:
        /*013c*/ 	.word	0x00000000
        /*0140*/ 	.short	0x0000
        /*0142*/ 	.short	0x0000
        /*0144*/ 	.byte	0x00, 0xf5, 0x21, 0x00


	//----- nvinfo : EIATTR_SPARSE_MMA_MASK
	.align		4
.L_15069:
        /*0148*/ 	.byte	0x03, 0x50
        /*014a*/ 	.short	0x0000


	//----- nvinfo : EIATTR_MAXREG_COUNT
	.align		4
        /*014c*/ 	.byte	0x03, 0x1b
        /*014e*/ 	.short	0x00ff


	//----- nvinfo : EIATTR_NUM_BARRIERS
	.align		4
        /*0150*/ 	.byte	0x02, 0x4c
        /*0152*/ 	.byte	0x01
	.zero		1


	//----- nvinfo : EIATTR_EXTERNS
	.align		4
        /*0154*/ 	.byte	0x04, 0x0f
        /*0156*/ 	.short	(.L_15071 - .L_15070)


	//   ....[0]....
	.align		4
.L_15070:
        /*0158*/ 	.word	index@(__assertfail)


	//----- nvinfo : EIATTR_MERCURY_ISA_VERSION
	.align		4
.L_15071:
        /*015c*/ 	.byte	0x03, 0x5f
        /*015e*/ 	.short	0x0101


	//----- nvinfo : EIATTR_COOP_GROUP_MASK_REGIDS
	.align		4
        /*0160*/ 	.byte	0x04, 0x29
        /*0162*/ 	.short	(.L_15073 - .L_15072)


	//   ....[0]....
.L_15072:
        /*0164*/ 	.word	0xffffffff


	//   ....[1]....
        /*0168*/ 	.word	0xffffffff


	//   ....[2]....
        /*016c*/ 	.word	0xffffffff


	//   ....[3]....
        /*0170*/ 	.word	0xffffffff


	//   ....[4]....
        /*0174*/ 	.word	0xffffffff


	//   ....[5]....
        /*0178*/ 	.word	0xffffffff


	//   ....[6]....
        /*017c*/ 	.word	0xffffffff


	//   ....[7]....
        /*0180*/ 	.word	0xffffffff


	//   ....[8]....
        /*0184*/ 	.word	0xffffffff


	//   ....[9]....
        /*0188*/ 	.word	0xffffffff


	//   ....[10]....
        /*018c*/ 	.word	0xffffffff


	//   ....[11]....
        /*0190*/ 	.word	0xffffffff


	//   ....[12]....
        /*0194*/ 	.word	0xffffffff


	//   ....[13]....
        /*0198*/ 	.word	0xffffffff


	//   ....[14]....
        /*019c*/ 	.word	0x0500000f


	//   ....[15]....
        /*01a0*/ 	.word	0x0500000f


	//   ....[16]....
        /*01a4*/ 	.word	0x0500000f


	//----- nvinfo : EIATTR_COOP_GROUP_INSTR_OFFSETS
	.align		4
.L_15073:
        /*01a8*/ 	.byte	0x04, 0x28
        /*01aa*/ 	.short	(.L_15075 - .L_15074)


	//   ....[0]....
.L_15074:
        /*01ac*/ 	.word	0x00000b30


	//   ....[1]....
        /*01b0*/ 	.word	0x00000b50


	//   ....[2]....
        /*01b4*/ 	.word	0x00000b70


	//   ....[3]....
        /*01b8*/ 	.word	0x00000c80


	//   ....[4]....
        /*01bc*/ 	.word	0x00000ca0


	//   ....[5]....
        /*01c0*/ 	.word	0x00000cc0


	//   ....[6]....
        /*01c4*/ 	.word	0x00001b00


	//   ....[7]....
        /*01c8*/ 	.word	0x00001b30


	//   ....[8]....
        /*01cc*/ 	.word	0x00001b50


	//   ....[9]....
        /*01d0*/ 	.word	0x00001b70


	//   ....[10]....
        /*01d4*/ 	.word	0x00001b90


	//   ....[11]....
        /*01d8*/ 	.word	0x00001be0


	//   ....[12]....
        /*01dc*/ 	.word	0x00001c00


	//   ....[13]....
        /*01e0*/ 	.word	0x00001c20


	//   ....[14]....
        /*01e4*/ 	.word	0x00003180


	//   ....[15]....
        /*01e8*/ 	.word	0x000031e0


	//   ....[16]....
        /*01ec*/ 	.word	0x00003240


	//----- nvinfo : EIATTR_VRC_CTA_INIT_COUNT
	.align		4
.L_15075:
        /*01f0*/ 	.byte	0x02, 0x4a
	.zero		1
	.zero		1


	//----- nvinfo : EIATTR_SYSCALL_OFFSETS
	.align		4
        /*01f4*/ 	.byte	0x04, 0x46
        /*01f6*/ 	.short	(.L_15077 - .L_15076)


	//   ....[0]....
.L_15076:
        /*01f8*/ 	.word	0x00002a00


	//   ....[1]....
        /*01fc*/ 	.word	0x00003120


	//----- nvinfo : EIATTR_EXIT_INSTR_OFFSETS
	.align		4
.L_15077:
        /*0200*/ 	.byte	0x04, 0x1c
        /*0202*/ 	.short	(.L_15079 - .L_15078)


	//   ....[0]....
.L_15078:
        /*0204*/ 	.word	0x00002e70


	//   ....[1]....
        /*0208*/ 	.word	0x00003020


	//   ....[2]....
        /*020c*/ 	.word	0x00003130


	//----- nvinfo : EIATTR_CRS_STACK_SIZE
	.align		4
.L_15079:
        /*0210*/ 	.byte	0x04, 0x1e
        /*0212*/ 	.short	(.L_15081 - .L_15080)
.L_15080:
        /*0214*/ 	.word	0x00000000


	//----- nvinfo : EIATTR_CBANK_PARAM_SIZE
	.align		4
.L_15081:
        /*0218*/ 	.byte	0x03, 0x19
        /*021a*/ 	.short	0x007c


	//----- nvinfo : EIATTR_PARAM_CBANK
	.align		4
        /*021c*/ 	.byte	0x04, 0x0a
        /*021e*/ 	.short	(.L_15083 - .L_15082)
	.align		4
.L_15082:
        /*0220*/ 	.word	index@(.nv.constant0._ZN4vllm25paged_attention_v1_kernelI13__nv_bfloat16hLi192ELi8ELi128ELNS_18Fp8KVCacheDataTypeE1ELb1EEEvPT_PKS3_PKT0_S9_ifPKiSB_iPKfiiiSD_SD_iiiii)
        /*0224*/ 	.short	0x0380
        /*0226*/ 	.short	0x007c


	//----- nvinfo : EIATTR_SW_WAR
	.align		4
.L_15083:
        /*0228*/ 	.byte	0x04, 0x36
        /*022a*/ 	.short	(.L_15085 - .L_15084)
.L_15084:
        /*022c*/ 	.word	0x00000008
.L_15085:


//--------------------- .nv.info._ZN4vllm25paged_attention_v1_kernelI13__nv_bfloat16hLi128ELi8ELi128ELNS_18Fp8KVCacheDataTypeE1ELb1EEEvPT_PKS3_PKT0_S9_ifPKiSB_iPKfiiiSD_SD_iiiii --------------------------
	.section	.nv.info._ZN4vllm25paged_attention_v1_kernelI13__nv_bfloat16hLi128ELi8ELi128ELNS_18Fp8KVCacheDataTypeE1ELb1EEEvPT_PKS3_PKT0_S9_ifPKiSB_iPKfiiiSD_SD_iiiii,"",@"SHT_CUDA_INFO"
	.sectionflags	@""
	.align	4


	//----- nvinfo : EIATTR_CUDA_API_VERSION
	.align		4
        /*0000*/ 	.byte	0x04, 0x37
        /*0002*/ 	.short	(.L_15087 - .L_15086)
.L_15086:
        /*0004*/ 	.word	0x00000082


	//----- nvinfo : EIATTR_KPARAM_INFO
	.align		4
.L_15087:
        /*0008*/ 	.byte	0x04, 0x17
        /*000a*/ 	.short	(.L_15089 - .L_15088)
.L_15088:
        /*000c*/ 	.word	0x00000000
        /*0010*/ 	.short	0x0013
        /*0012*/ 	.short	0x0078
        /*0014*/ 	.byte	0x00, 0xf0, 0x11, 0x00


	//----- nvinfo : EIATTR_KPARAM_INFO
	.align		4
.L_15089:
        /*0018*/ 	.byte	0x04, 0x17
        /*001a*/ 	.short	(.L_15091 - .L_15090)
.L_15090:
        /*001c*/ 	.word	0x00000000
        /*0020*/ 	.short	0x0012
        /*0022*/ 	.short	0x0074
        /*0024*/ 	.byte	0x00, 0xf0, 0x11, 0x00


	//----- nvinfo : EIATTR_KPARAM_INFO
	.align		4
.L_15091:
        /*0028*/ 	.byte	0x04, 0x17
        /*002a*/ 	.short	(.L_15093 - .L_15092)
.L_15092:
        /*002c*/ 	.word	0x00000000
        /*0030*/ 	.short	0x0011
        /*0032*/ 	.short	0x0070
        /*0034*/ 	.byte	0x00, 0xf0, 0x11, 0x00


	//----- nvinfo : EIATTR_KPARAM_INFO
	.align		4
.L_15093:
        /*0038*/ 	.byte	0x04, 0x17
        /*003a*/ 	.short	(.L_15095 - .L_15094)
.L_15094:
        /*003c*/ 	.word	0x00000000
        /*0040*/ 	.short	0x0010
        /*0042*/ 	.short	0x006c
        /*0044*/ 	.byte	0x00, 0xf0, 0x11, 0x00


	//----- nvinfo : EIATTR_KPARAM_INFO
	.align		4
.L_15095:
        /*0048*/ 	.byte	0x04, 0x17
        /*004a*/ 	.short	(.L_15097 - .L_15096)
.L_15096:
        /*004c*/ 	.word	0x00000000
        /*0050*/ 	.short	0x000f
        /*0052*/ 	.short	0x0068
        /*0054*/ 	.byte	0x00, 0xf0, 0x11, 0x00


	//----- nvinfo : EIATTR_KPARAM_INFO
	.align		4
.L_15097:
        /*0058*/ 	.byte	0x04, 0x17
        /*005a*/ 	.short	(.L_15099 - .L_15098)
.L_15098:
        /*005c*/ 	.word	0x00000000
        /*0060*/ 	.short	0x000e
        /*0062*/ 	.short	0x0060
        /*0064*/ 	.byte	0x00, 0xf5, 0x21, 0x00


	//----- nvinfo : EIATTR_KPARAM_INFO
	.align		4
.L_15099:
        /*0068*/ 	.byte	0x04, 0x17
        /*006a*/ 	.short	(.L_15101 - .L_15100)
.L_15100:
        /*006c*/ 	.word	0x00000000
        /*0070*/ 	.short	0x000d
        /*0072*/ 	.short	0x0058
        /*0074*/ 	.byte	0x00, 0xf5, 0x21, 0x00


	//----- nvinfo : EIATTR_KPARAM_INFO
	.align		4
.L_15101:
        /*0078*/ 	.byte	0x04, 0x17
        /*007a*/ 	.short	(.L_15103 - .L_15102)
.L_15102:
        /*007c*/ 	.word	0x00000000
        /*0080*/ 	.short	0x000c
        /*0082*/ 	.short	0x0050
        /*0084*/ 	.byte	0x00, 0xf0, 0x11, 0x00


	//----- nvinfo : EIATTR_KPARAM_INFO
	.align		4
.L_15103:
        /*0088*/ 	.byte	0x04, 0x17
        /*008a*/ 	.short	(.L_15105 - .L_15104)
.L_15104:
        /*008c*/ 	.word	0x00000000
        /*0090*/ 	.short	0x000b
        /*0092*/ 	.short	0x004c
        /*0094*/ 	.byte	0x00, 0xf0, 0x11, 0x00


	//----- nvinfo : EIATTR_KPARAM_INFO
	.align		4
.L_15105:
        /*0098*/ 	.byte	0x04, 0x17
        /*009a*/ 	.short	(.L_15107 - .L_15106)
.L_15106:
        /*009c*/ 	.word	0x00000000
        /*00a0*/ 	.short	0x000a
        /*00a2*/ 	.short	0x0048
        /*00a4*/ 	.byte	0x00, 0xf0, 0x11, 0x00


	//----- nvinfo : EIATTR_KPARAM_INFO
	.align		4
.L_15107:
        /*00a8*/ 	.byte	0x04, 0x17
        /*00aa*/ 	.short	(.L_15109 - .L_15108)
.L_15108:
        /*00ac*/ 	.word	0x00000000
        /*00b0*/ 	.short	0x0009
        /*00b2*/ 	.short	0x0040
        /*00b4*/ 	.byte	0x00, 0xf5, 0x21, 0x00


	//----- nvinfo : EIATTR_KPARAM_INFO
	.align		4
.L_15109:
        /*00b8*/ 	.byte	0x04, 0x17
        /*00ba*/ 	.short	(.L_15111 - .L_15110)
.L_15110:
        /*00bc*/ 	.word	0x00000000
        /*00c0*/ 	.short	0x0008
        /*00c2*/ 	.short	0x0038
        /*00c4*/ 	.byte	0x00, 0xf0, 0x11, 0x00


	//----- nvinfo : EIATTR_KPARAM_INFO
	.align		4
.L_15111:
        /*00c8*/ 	.byte	0x04, 0x17
        /*00ca*/ 	.short	(.L_15113 - .L_15112)
.L_15112:
        /*00cc*/ 	.word	0x00000000
        /*00d0*/ 	.short	0x0007
        /*00d2*/ 	.short	0x0030
        /*00d4*/ 	.byte	0x00, 0xf5, 0x21, 0x00


	//----- nvinfo : EIATTR_KPARAM_INFO
	.align		4
.L_15113:
        /*00d8*/ 	.byte	0x04, 0x17
        /*00da*/ 	.short	(.L_15115 - .L_15114)
.L_15114:
        /*00dc*/ 	.word	0x00000000
        /*00e0*/ 	.short	0x0006
        /*00e2*/ 	.short	0x0028
        /*00e4*/ 	.byte	0x00, 0xf5, 0x21, 0x00


	//----- nvinfo : EIATTR_KPARAM_INFO
	.align		4
.L_15115:
        /*00e8*/ 	.byte	0x04, 0x17
        /*00ea*/ 	.short	(.L_15117 - .L_15116)
.L_15116:
        /*00ec*/ 	.word	0x00000000
        /*00f0*/ 	.short	0x0005
        /*00f2*/ 	.short	0x0024
        /*00f4*/ 	.byte	0x00, 0xf0, 0x11, 0x00


	//----- nvinfo : EIATTR_KPARAM_INFO
	.align		4
.L_15117:
        /*00f8*/ 	.byte	0x04, 0x17
        /*00fa*/ 	.short	(.L_15119 - .L_15118)
.L_15118:
        /*00fc*/ 	.word	0x00000000
        /*0100*/ 	.short	0x0004
        /*0102*/ 	.short	0x0020
        /*0104*/ 	.byte	0x00, 0xf0, 0x11, 0x00


	//----- nvinfo : EIATTR_KPARAM_INFO
	.align		4
.L_15119:
        /*0108*/ 	.byte	0x04, 0x17
        /*010a*/ 	.short	(.L_15121 - .L_15120)
.L_15120:
        /*010c*/ 	.word	0x00000000
        /*0110*/ 	.short	0x0003
        /*0112*/ 	.short	0x0018
        /*0114*/ 	.byte	0x00, 0xf5, 0x21, 0x00


	//----- nvinfo : EIATTR_KPARAM_INFO
	.align		4
.L_15121:
        /*0118*/ 	.byte	0x04, 0x17
        /*011a*/ 	.short	(.L_15123 - .L_15122)
.L_15122:
        /*011c*/ 	.word	0x00000000
        /*0120*/ 	.short	0x0002
        /*0122*/ 	.short	0x0010
        /*0124*/ 	.byte	0x00, 0xf5, 0x21, 0x00


	//----- nvinfo : EIATTR_KPARAM_INFO
	.align		4
.L_15123:
        /*0128*/ 	.byte	0x04, 0x17
        /*012a*/ 	.short	(.L_15125 - .L_15124)
.L_15124:
        /*012c*/ 	.word	0x00000000
        /*0130*/ 	.short	0x0001
        /*0132*/ 	.short	0x0008
        /*0134*/ 	.byte	0x00, 0xf5, 0x21, 0x00


	//----- nvinfo : EIATTR_KPARAM_INFO
	.align		4
.L_15125:
        /*0138*/ 	.byte	0x04, 0x17
        /*013a*/ 	.short	(.L_15127 - .L_15126)
.L_15126:
        /*013c*/ 	.word	0x00000000
        /*0140*/ 	.short	0x0000
        /*0142*/ 	.short	0x0000
        /*0144*/ 	.byte	0x00, 0xf5, 0x21, 0x00


	//----- nvinfo : EIATTR_SPARSE_MMA_MASK
	.align		4
.L_15127:
        /*0148*/ 	.byte	0x03, 0x50
        /*014a*/ 	.short	0x0000


	//----- nvinfo : EIATTR_MAXREG_COUNT
	.align		4
        /*014c*/ 	.byte	0x03, 0x1b
        /*014e*/ 	.short	0x00ff


	//----- nvinfo : EIATTR_NUM_BARRIERS
	.align		4
        /*0150*/ 	.byte	0x02, 0x4c
        /*0152*/ 	.byte	0x01
	.zero		1


	//----- nvinfo : EIATTR_EXTERNS
	.align		4
        /*0154*/ 	.byte	0x04, 0x0f
        /*0156*/ 	.short	(.L_15129 - .L_15128)


	//   ....[0]....
	.align		4
.L_15128:
        /*0158*/ 	.word	index@(__assertfail)


	//----- nvinfo : EIATTR_MERCURY_ISA_VERSION
	.align		4
.L_15129:
        /*015c*/ 	.byte	0x03, 0x5f
        /*015e*/ 	.short	0x0101


	//----- nvinfo : EIATTR_COOP_GROUP_MASK_REGIDS
	.align		4
        /*0160*/ 	.byte	0x04, 0x29
        /*0162*/ 	.short	(.L_15131 - .L_15130)


	//   ....[0]....
.L_15130:
        /*0164*/ 	.word	0xffffffff


	//   ....[1]....
        /*0168*/ 	.word	0xffffffff


	//   ....[2]....
        /*016c*/ 	.word	0xffffffff


	//   ....[3]....
        /*0170*/ 	.word	0xffffffff


	//   ....[4]....
        /*0174*/ 	.word	0xffffffff


	//   ....[5]....
        /*0178*/ 	.word	0xffffffff


	//   ....[6]....
        /*017c*/ 	.word	0xffffffff


	//   ....[7]....
        /*0180*/ 	.word	0xffffffff


	//   ....[8]....
        /*0184*/ 	.word	0xffffffff


	//   ....[9]....
        /*0188*/ 	.word	0xffffffff


	//   ....[10]....
        /*018c*/ 	.word	0xffffffff


	//   ....[11]....
        /*0190*/ 	.word	0xffffffff


	//   ....[12]....
        /*0194*/ 	.word	0xffffffff


	//   ....[13]....
        /*0198*/ 	.word	0xffffffff


	//   ....[14]....
        /*019c*/ 	.word	0x0500000f


	//   ....[15]....
        /*01a0*/ 	.word	0x0500000f


	//   ....[16]....
        /*01a4*/ 	.word	0x0500000f


	//----- nvinfo : EIATTR_COOP_GROUP_INSTR_OFFSETS
	.align		4
.L_15131:
        /*01a8*/ 	.byte	0x04, 0x28
        /*01aa*/ 	.short	(.L_15133 - .L_15132)


	//   ....[0]....
.L_15132:
        /*01ac*/ 	.word	0x00000b30


	//   ....[1]....
        /*01b0*/ 	.word	0x00000b50


	//   ....[2]....
        /*01b4*/ 	.word	0x00000b70


	//   ....[3]....
        /*01b8*/ 	.word	0x00000c80


	//   ....[4]....
        /*01bc*/ 	.word	0x00000ca0


	//   ....[5]....
        /*01c0*/ 	.word	0x00000cc0


	//   ....[6]....
        /*01c4*/ 	.word	0x00001b00


	//   ....[7]....
        /*01c8*/ 	.word	0x00001b30


	//   ....[8]....
        /*01cc*/ 	.word	0x00001b50


	//   ....[9]....
        /*01d0*/ 	.word	0x00001b70


	//   ....[10]....
        /*01d4*/ 	.word	0x00001b90


	//   ....[11]....
        /*01d8*/ 	.word	0x00001be0


	//   ....[12]....
        /*01dc*/ 	.word	0x00001c00


	//   ....[13]....
        /*01e0*/ 	.word	0x00001c20


	//   ....[14]....
        /*01e4*/ 	.word	0x000031b0


	//   ....[15]....
        /*01e8*/ 	.word	0x00003210


	//   ....[16]....
        /*01ec*/ 	.word	0x00003270


	//----- nvinfo : EIATTR_VRC_CTA_INIT_COUNT
	.align		4
.L_15133:
        /*01f0*/ 	.byte	0x02, 0x4a
	.zero		1
	.zero		1


	//----- nvinfo : EIATTR_SYSCALL_OFFSETS
	.align		4
        /*01f4*/ 	.byte	0x04, 0x46
        /*01f6*/ 	.short	(.L_15135 - .L_15134)


	//   ....[0]....
.L_15134:
        /*01f8*/ 	.word	0x00002a00


	//   ....[1]....
        /*01fc*/ 	.word	0x00003150


	//----- nvinfo : EIATTR_EXIT_INSTR_OFFSETS
	.align		4
.L_15135:
        /*0200*/ 	.byte	0x04, 0x1c
        /*0202*/ 	.short	(.L_15137 - .L_15136)


	//   ....[0]....
.L_15136:
        /*0204*/ 	.word	0x00002ef0


	//   ....[1]....
        /*0208*/ 	.word	0x00003050


	//   ....[2]....
        /*020c*/ 	.word	0x00003160


	//----- nvinfo : EIATTR_CRS_STACK_SIZE
	.align		4
.L_15137:
        /*0210*/ 	.byte	0x04, 0x1e
        /*0212*/ 	.short	(.L_15139 - .L_15138)
.L_15138:
        /*0214*/ 	.word	0x00000000


	//----- nvinfo : EIATTR_CBANK_PARAM_SIZE
	.align		4
.L_15139:
        /*0218*/ 	.byte	0x03, 0x19
        /*021a*/ 	.short	0x007c


	//----- nvinfo : EIATTR_PARAM_CBANK
	.align		4
        /*021c*/ 	.byte	0x04, 0x0a
        /*021e*/ 	.short	(.L_15141 - .L_15140)
	.align		4
.L_15140:
        /*0220*/ 	.word	index@(.nv.constant0._ZN4vllm25paged_attention_v1_kernelI13__nv_bfloat16hLi128ELi8ELi128ELNS_18Fp8KVCacheDataTypeE1ELb1EEEvPT_PKS3_PKT0_S9_ifPKiSB_iPKfiiiSD_SD_iiiii)
        /*0224*/ 	.short	0x0380
        /*0226*/ 	.short	0x007c


	//----- nvinfo : EIATTR_SW_WAR
	.align		4
.L_15141:
        /*0228*/ 	.byte	0x04, 0x36
        /*022a*/ 	.short	(.L_15143 - .L_15142)
.L_15142:
        /*022c*/ 	.word	0x00000008
.L_15143:


//--------------------- .nv.info._ZN4vllm25paged_attention_v1_kernelI13__nv_bfloat16hLi120ELi8ELi128ELNS_18Fp8KVCacheDataTypeE1ELb1EEEvPT_PKS3_PKT0_S9_ifPKiSB_iPKfiiiSD_SD_iiiii --------------------------
	.section	.nv.info._ZN4vllm25paged_attention_v1_kernelI13__nv_bfloat16hLi120ELi8ELi128ELNS_18Fp8KVCacheDataTypeE1ELb1EEEvPT_PKS3_PKT0_S9_ifPKiSB_iPKfiiiSD_SD_iiiii,"",@"SHT_CUDA_INFO"
	.sectionflags	@""
	.align	4


	//----- nvinfo : EIATTR_CUDA_API_VERSION
	.align		4
        /*0000*/ 	.byte	0x04, 0x37
        /*0002*/ 	.short	(.L_15145 - .L_15144)
.L_15144:
        /*0004*/ 	.word	0x00000082


	//----- nvinfo : EIATTR_KPARAM_INFO
	.align		4
.L_15145:
        /*0008*/ 	.byte	0x04, 0x17
        /*000a*/ 	.short	(.L_15147 - .L_15146)
.L_15146:
        /*000c*/ 	.word	0x00000000
        /*0010*/ 	.short	0x0013
        /*0012*/ 	.short	0x0078
        /*0014*/ 	.byte	0x00, 0xf0, 0x11, 0x00


	//----- nvinfo : EIATTR_KPARAM_INFO
	.align		4
.L_15147:
        /*0018*/ 	.byte	0x04, 0x17
        /*001a*/ 	.short	(.L_15149 - .L_15148)
.L_15148:
        /*001c*/ 	.word	0x00000000
        /*0020*/ 	.short	0x0012
        /*0022*/ 	.short	0x0074
        /*0024*/ 	.byte	0x00, 0xf0, 0x11, 0x00


	//----- nvinfo : EIATTR_KPARAM_INFO
	.align		4
.L_15149:
        /*0028*/ 	.byte	0x04, 0x17
        /*002a*/ 	.short	(.L_15151 - .L_15150)
.L_15150:
        /*002c*/ 	.word	0x00000000
        /*0030*/ 	.short	0x0011
        /*0032*/ 	.short	0x0070
        /*0034*/ 	.byte	0x00, 0xf0, 0x11, 0x00


	//----- nvinfo : EIATTR_KPARAM_INFO
	.align		4
.L_15151:
        /*0038*/ 	.byte	0x04, 0x17
        /*003a*/ 	.short	(.L_15153 - .L_15152)
.L_15152:
        /*003c*/ 	.word	0x00000000
        /*0040*/ 	.short	0x0010
        /*0042*/ 	.short	0x006c
        /*0044*/ 	.byte	0x00, 0xf0, 0x11, 0x00


	//----- nvinfo : EIATTR_KPARAM_INFO
	.align		4
.L_15153:
        /*0048*/ 	.byte	0x04, 0x17
        /*004a*/ 	.short	(.L_15155 - .L_15154)
.L_15154:
        /*004c*/ 	.word	0x00000000
        /*0050*/ 	.short	0x000f
        /*0052*/ 	.short	0x0068
        /*0054*/ 	.byte	0x00, 0xf0, 0x11, 0x00


	//----- nvinfo : EIATTR_KPARAM_INFO
	.align		4
.L_15155:
        /*0058*/ 	.byte	0x04, 0x17
        /*005a*/ 	.short	(.L_15157 - .L_15156)
.L_15156:
        /*005c*/ 	.word	0x00000000
        /*0060*/ 	.short	0x000e
        /*0062*/ 	.short	0x0060
        /*0064*/ 	.byte	0x00, 0xf5, 0x21, 0x00


	//----- nvinfo : EIATTR_KPARAM_INFO
	.align		4
.L_15157:
        /*0068*/ 	.byte	0x04, 0x17
        /*006a*/ 	.short	(.L_15159 - .L_15158)
.L_15158:
        /*006c*/ 	.word	0x00000000
        /*0070*/ 	.short	0x000d
        /*0072*/ 	.short	0x0058
        /*0074*/ 	.byte	0x00, 0xf5, 0x21, 0x00


	//----- nvinfo : EIATTR_KPARAM_INFO
	.align		4
.L_15159:
        /*0078*/ 	.byte	0x04, 0x17
        /*007a*/ 	.short	(.L_15161 - .L_15160)
.L_15160:
        /*007c*/ 	.word	0x00000000
        /*0080*/ 	.short	0x000c
        /*0082*/ 	.short	0x0050
        /*0084*/ 	.byte	0x00, 0xf0, 0x11, 0x00


	//----- nvinfo : EIATTR_KPARAM_INFO
	.align		4
.L_15161:
        /*0088*/ 	.byte	0x04, 0x17
        /*008a*/ 	.short	(.L_15163 - .L_15162)
.L_15162:
        /*008c*/ 	.word	0x00000000
        /*0090*/ 	.short	0x000b
        /*0092*/ 	.short	0x004c
        /*0094*/ 	.byte	0x00, 0xf0, 0x11, 0x00


	//----- nvinfo : EIATTR_KPARAM_INFO
	.align		4
.L_15163:
        /*0098*/ 	.byte	0x04, 0x17
        /*009a*/ 	.short	(.L_15165 - .L_15164)
.L_15164:
        /*009c*/ 	.word	0x00000000
        /*00a0*/ 	.short	0x000a
        /*00a2*/ 	.short	0x0048
        /*00a4*/ 	.byte	0x00, 0xf0, 0x11, 0x00


	//----- nvinfo : EIATTR_KPARAM_INFO
	.align		4
.L_15165:
        /*00a8*/ 	.byte	0x04, 0x17
        /*00aa*/ 	.short	(.L_15167 - .L_15166)
.L_15166:
        /*00ac*/ 	.word	0x00000000
        /*00b0*/ 	.short	0x0009
        /*00b2*/ 	.short	0x0040
        /*00b4*/ 	.byte	0x00, 0xf5, 0x21, 0x00


	//----- nvinfo : EIATTR_KPARAM_INFO
	.align		4
.L_15167:
        /*00b8*/ 	.byte	0x04, 0x17
        /*00ba*/ 	.short	(.L_15169 - .L_15168)
.L_15168:
        /*00bc*/ 	.word	0x00000000
        /*00c0*/ 	.short	0x0008
        /*00c2*/ 	.short	0x0038
        /*00c4*/ 	.byte	0x00, 0xf0, 0x11, 0x00


	//----- nvinfo : EIATTR_KPARAM_INFO
	.align		4
.L_15169:
        /*00c8*/ 	.byte	0x04, 0x17
        /*00ca*/ 	.short	(.L_15171 - .L_15170)
.L_15170:
        /*00cc*/ 	.word	0x00000000
        /*00d0*/ 	.short	0x0007
        /*00d2*/ 	.short	0x0030
        /*00d4*/ 	.byte	0x00, 0xf5, 0x21, 0x00


	//----- nvinfo : EIATTR_KPARAM_INFO
	.align		4
.L_15171:
        /*00d8*/ 	.byte	0x04, 0x17
        /*00da*/ 	.short	(.L_15173 - .L_15172)
.L_15172:
        /*00dc*/ 	.word	0x00000000
        /*00e0*/ 	.short	0x0006
        /*00e2*/ 	.short	0x0028
        /*00e4*/ 	.byte	0x00, 0xf5, 0x21, 0x00


	//----- nvinfo : EIATTR_KPARAM_INFO
	.align		4
.L_15173:
        /*00e8*/ 	.byte	0x04, 0x17
        /*00ea*/ 	.short	(.L_15175 - .L_15174)
.L_15174:
        /*00ec*/ 	.word	0x00000000
        /*00f0*/ 	.short	0x0005
        /*00f2*/ 	.short	0x0024
        /*00f4*/ 	.byte	0x00, 0xf0, 0x11, 0x00


	//----- nvinfo : EIATTR_KPARAM_INFO
	.align		4
.L_15175:
        /*00f8*/ 	.byte	0x04, 0x17
        /*00fa*/ 	.short	(.L_15177 - .L_15176)
.L_15176:
        /*00fc*/ 	.word	0x00000000
        /*0100*/ 	.short	0x0004
        /*0102*/ 	.short	0x0020
        /*0104*/ 	.byte	0x00, 0xf0, 0x11, 0x00


	//----- nvinfo : EIATTR_KPARAM_INFO
	.align		4
.L_15177:
        /*0108*/ 	.byte	0x04, 0x17
        /*010a*/ 	.short	(.L_15179 - .L_15178)
.L_15178:
        /*010c*/ 	.word	0x00000000
        /*0110*/ 	.short	0x0003
        /*0112*/ 	.short	0x0018
        /*0114*/ 	.byte	0x00, 0xf5, 0x21, 0x00


	//----- nvinfo : EIATTR_KPARAM_INFO
	.align		4
.L_15179:
        /*0118*/ 	.byte	0x04, 0x17
        /*011a*/ 	.short	(.L_15181 - .L_15180)
.L_15180:
        /*011c*/ 	.word	0x00000000
        /*0120*/ 	.short	0x0002
        /*0122*/ 	.short	0x0010
        /*0124*/ 	.byte	0x00, 0xf5, 0x21, 0x00


	//----- nvinfo : EIATTR_KPARAM_INFO
	.align		4
.L_15181:
        /*0128*/ 	.byte	0x04, 0x17
        /*012a*/ 	.short	(.L_15183 - .L_15182)
.L_15182:
        /*012c*/ 	.word	0x00000000
        /*0130*/ 	.short	0x0001
        /*0132*/ 	.short	0x0008
        /*0134*/ 	.byte	0x00, 0xf5, 0x21, 0x00


	//----- nvinfo : EIATTR_KPARAM_INFO
	.align		4
.L_15183:
        /*0138*/ 	.byte	0x04, 0x17
        /*013a*/ 	.short	(.L_15185 - .L_15184)
.L_15184:
        /*013c*/ 	.word	0x00000000
        /*0140*/ 	.short	0x0000
        /*0142*/ 	.short	0x0000
        /*0144*/ 	.byte	0x00, 0xf5, 0x21, 0x00


	//----- nvinfo : EIATTR_SPARSE_MMA_MASK
	.align		4
.L_15185:
        /*0148*/ 	.byte	0x03, 0x50
        /*014a*/ 	.short	0x0000


	//----- nvinfo : EIATTR_MAXREG_COUNT
	.align		4
        /*014c*/ 	.byte	0x03, 0x1b
        /*014e*/ 	.short	0x00ff


	//----- nvinfo : EIATTR_NUM_BARRIERS
	.align		4
        /*0150*/ 	.byte	0x02, 0x4c
        /*0152*/ 	.byte	0x01
	.zero		1


	//----- nvinfo : EIATTR_EXTERNS
	.align		4
        /*0154*/ 	.byte	0x04, 0x0f
        /*0156*/ 	.short	(.L_15187 - .L_15186)


	//   ....[0]....
	.align		4
.L_15186:
        /*0158*/ 	.word	index@(__assertfail)


	//----- nvinfo : EIATTR_MERCURY_ISA_VERSION
	.align		4
.L_15187:
        /*015c*/ 	.byte	0x03, 0x5f
        /*015e*/ 	.short	0x0101


	//----- nvinfo : EIATTR_COOP_GROUP_MASK_REGIDS
	.align		4
        /*0160*/ 	.byte	0x04, 0x29
        /*0162*/ 	.short	(.L_15189 - .L_15188)


	//   ....[0]....
.L_15188:
        /*0164*/ 	.word	0xffffffff


	//   ....[1]....
        /*0168*/ 	.word	0xffffffff


	//   ....[2]....
        /*016c*/ 	.word	0xffffffff


	//   ....[3]....
        /*0170*/ 	.word	0xffffffff


	//   ....[4]....
        /*0174*/ 	.word	0xffffffff


	//   ....[5]....
        /*0178*/ 	.word	0xffffffff


	//   ....[6]....
        /*017c*/ 	.word	0xffffffff


	//   ....[7]....
        /*0180*/ 	.word	0xffffffff


	//   ....[8]....
        /*0184*/ 	.word	0xffffffff


	//   ....[9]....
        /*0188*/ 	.word	0xffffffff


	//   ....[10]....
        /*018c*/ 	.word	0xffffffff


	//   ....[11]....
        /*0190*/ 	.word	0xffffffff


	//   ....[12]....
        /*0194*/ 	.word	0xffffffff


	//   ....[13]....
        /*0198*/ 	.word	0xffffffff


	//   ....[14]....
        /*019c*/ 	.word	0x0500000f


	//   ....[15]....
        /*01a0*/ 	.word	0x0500000f


	//   ....[16]....
        /*01a4*/ 	.word	0x0500000f


	//----- nvinfo : EIATTR_COOP_GROUP_INSTR_OFFSETS
	.align		4
.L_15189:
        /*01a8*/ 	.byte	0x04, 0x28
        /*01aa*/ 	.short	(.L_15191 - .L_15190)


	//   ....[0]....
.L_15190:
        /*01ac*/ 	.word	0x00000b70


	//   ....[1]....
        /*01b0*/ 	.word	0x00000b90


	//   ....[2]....
        /*01b4*/ 	.word	0x00000bb0


	//   ....[3]....
        /*01b8*/ 	.word	0x00000cc0


	//   ....[4]....
        /*01bc*/ 	.word	0x00000ce0


	//   ....[5]....
        /*01c0*/ 	.word	0x00000d00


	//   ....[6]....
        /*01c4*/ 	.word	0x00001b40


	//   ....[7]....
        /*01c8*/ 	.word	0x00001b70


	//   ....[8]....
        /*01cc*/ 	.word	0x00001b90


	//   ....[9]....
        /*01d0*/ 	.word	0x00001bb0


	//   ....[10]....
        /*01d4*/ 	.word	0x00001bd0


	//   ....[11]....
        /*01d8*/ 	.word	0x00001c20


	//   ....[12]....
        /*01dc*/ 	.word	0x00001c40


	//   ....[13]....
        /*01e0*/ 	.word	0x00001c60


	//   ....[14]....
        /*01e4*/ 	.word	0x00003150


	//   ....[15]....
        /*01e8*/ 	.word	0x000031b0


	//   ....[16]....
        /*01ec*/ 	.word	0x00003210


	//----- nvinfo : EIATTR_VRC_CTA_INIT_COUNT
	.align		4
.L_15191:
        /*01f0*/ 	.byte	0x02, 0x4a
	.zero		1
	.zero		1


	//----- nvinfo : EIATTR_SYSCALL_OFFSETS
	.align		4
        /*01f4*/ 	.byte	0x04, 0x46
        /*01f6*/ 	.short	(.L_15193 - .L_15192)


	//   ....[0]....
.L_15192:
        /*01f8*/ 	.word	0x00002a40


	//   ....[1]....
        /*01fc*/ 	.word	0x000030f0


	//----- nvinfo : EIATTR_EXIT_INSTR_OFFSETS
	.align		4
.L_15193:
        /*0200*/ 	.byte	0x04, 0x1c
        /*0202*/ 	.short	(.L_15195 - .L_15194)


	//   ....[0]....
.L_15194:
        /*0204*/ 	.word	0x00002e80


	//   ....[1]....
        /*0208*/ 	.word	0x00002fc0


	//   ....[2]....
        /*020c*/ 	.word	0x00002ff0


	//   ....[3]....
        /*0210*/ 	.word	0x00003100


	//----- nvinfo : EIATTR_CRS_STACK_SIZE
	.align		4
.L_15195:
        /*0214*/ 	.byte	0x04, 0x1e
        /*0216*/ 	.short	(.L_15197 - .L_15196)
.L_15196:
        /*0218*/ 	.word	0x00000000


	//----- nvinfo : EIATTR_CBANK_PARAM_SIZE
	.align		4
.L_15197:
        /*021c*/ 	.byte	0x03, 0x19
        /*021e*/ 	.short	0x007c


	//----- nvinfo : EIATTR_PARAM_CBANK
	.align		4
        /*0220*/ 	.byte	0x04, 0x0a
        /*0222*/ 	.short	(.L_15199 - .L_15198)
	.align		4
.L_15198:
        /*0224*/ 	.word	index@(.nv.constant0._ZN4vllm25paged_attention_v1_kernelI13__nv_bfloat16hLi120ELi8ELi128ELNS_18Fp8KVCacheDataTypeE1ELb1EEEvPT_PKS3_PKT0_S9_ifPKiSB_iPKfiiiSD_SD_iiiii)
        /*0228*/ 	.short	0x0380
        /*022a*/ 	.short	0x007c


	//----- nvinfo : EIATTR_SW_WAR
	.align		4
.L_15199:
        /*022c*/ 	.byte	0x04, 0x36
        /*022e*/ 	.short	(.L_15201 - .L_15200)
.L_15200:
        /*0230*/ 	.word	0x00000008
.L_15201:


//--------------------- .nv.info._ZN4vllm25paged_attention_v1_kernelI13__nv_bfloat16hLi112ELi8ELi128ELNS_18Fp8KVCacheDataTypeE1ELb1EEEvPT_PKS3_PKT0_S9_ifPKiSB_iPKfiiiSD_SD_iiiii --------------------------
	.section	.nv.info._ZN4vllm25paged_attention_v1_kernelI13__nv_bfloat16hLi112ELi8ELi128ELNS_18Fp8KVCacheDataTypeE1ELb1EEEvPT_PKS3_PKT0_S9_ifPKiSB_iPKfiiiSD_SD_iiiii,"",@"SHT_CUDA_INFO"
	.sectionflags	@""
	.align	4


	//----- nvinfo : EIATTR_CUDA_API_VERSION
	.align		4
        /*0000*/ 	.byte	0x04, 0x37
        /*0002*/ 	.short	(.L_15203 - .L_15202)
.L_15202:
        /*0004*/ 	.word	0x00000082


	//----- nvinfo : EIATTR_KPARAM_INFO
	.align		4
.L_15203:
        /*0008*/ 	.byte	0x04, 0x17
        /*000a*/ 	.short	(.L_15205 - .L_15204)
.L_15204:
        /*000c*/ 	.word	0x00000000
        /*0010*/ 	.short	0x0013
        /*0012*/ 	.short	0x0078
        /*0014*/ 	.byte	0x00, 0xf0, 0x11, 0x00


	//----- nvinfo : EIATTR_KPARAM_INFO
	.align		4
.L_15205:
        /*0018*/ 	.byte	0x04, 0x17
        /*001a*/ 	.short	(.L_15207 - .L_15206)
.L_15206:
        /*001c*/ 	.word	0x00000000
        /*0020*/ 	.short	0x0012
        /*0022*/ 	.short	0x0074
        /*0024*/ 	.byte	0x00, 0xf0, 0x11, 0x00


	//----- nvinfo : EIATTR_KPARAM_INFO
	.align		4
.L_15207:
        /*0028*/ 	.byte	0x04, 0x17
        /*002a*/ 	.short	(.L_15209 - .L_15208)
.L_15208:
        /*002c*/ 	.word	0x00000000
        /*0030*/ 	.short	0x0011
        /*0032*/ 	.short	0x0070
        /*0034*/ 	.byte	0x00, 0xf0, 0x11, 0x00


	//----- nvinfo : EIATTR_KPARAM_INFO
	.align		4
.L_15209:
        /*0038*/ 	.byte	0x04, 0x17
        /*003a*/ 	.short	(.L_15211 - .L_15210)
.L_15210:
        /*003c*/ 	.word	0x00000000
        /*0040*/ 	.short	0x0010
        /*0042*/ 	.short	0x006c
        /*0044*/ 	.byte	0x00, 0xf0, 0x11, 0x00


	//----- nvinfo : EIATTR_KPARAM_INFO
	.align		4
.L_15211:
        /*0048*/ 	.byte	0x04, 0x17
        /*004a*/ 	.short	(.L_15213 - .L_15212)
.L_15212:
        /*004c*/ 	.word	0x00000000
        /*0050*/ 	.short	0x000f
        /*0052*/ 	.short	0x0068
        /*0054*/ 	.byte	0x00, 0xf0, 0x11, 0x00


	//----- nvinfo : EIATTR_KPARAM_INFO
	.align		4
.L_15213:
        /*0058*/ 	.byte	0x04, 0x17
        /*005a*/ 	.short	(.L_15215 - .L_15214)
.L_15214:
        /*005c*/ 	.word	0x00000000
        /*0060*/ 	.short	0x000e
        /*0062*/ 	.short	0x0060
        /*0064*/ 	.byte	0x00, 0xf5, 0x21, 0x00


	//----- nvinfo : EIATTR_KPARAM_INFO
	.align		4
.L_15215:
        /*0068*/ 	.byte	0x04, 0x17
        /*006a*/ 	.short	(.L_15217 - .L_15216)
.L_15216:
        /*006c*/ 	.word	0x00000000
        /*0070*/ 	.short	0x000d
        /*0072*/ 	.short	0x0058
        /*0074*/ 	.byte	0x00, 0xf5, 0x21, 0x00


	//----- nvinfo : EIATTR_KPARAM_INFO
	.align		4
.L_15217:
        /*0078*/ 	.byte	0x04, 0x17
        /*007a*/ 	.short	(.L_15219 - .L_15218)
.L_15218:
        /*007c*/ 	.word	0x00000000
        /*0080*/ 	.short	0x000c
        /*0082*/ 	.short	0x0050
        /*0084*/ 	.byte	0x00, 0xf0, 0x11, 0x00


	//----- nvinfo : EIATTR_KPARAM_INFO
	.align		4
.L_15219:
        /*0088*/ 	.byte	0x04, 0x17
        /*008a*/ 	.short	(.L_15221 - .L_15220)
.L_15220:
        /*008c*/ 	.word	0x00000000
        /*0090*/ 	.short	0x000b
        /*0092*/ 	.short	0x004c
        /*0094*/ 	.byte	0x00, 0xf0, 0x11, 0x00


	//----- nvinfo : EIATTR_KPARAM_INFO
	.align		4
.L_15221:
        /*0098*/ 	.byte	0x04, 0x17
        /*009a*/ 	.short	(.L_15223 - .L_15222)
.L_15222:
        /*009c*/ 	.word	0x00000000
        /*00a0*/ 	.short	0x000a
        /*00a2*/ 	.short	0x0048
        /*00a4*/ 	.byte	0x00, 0xf0, 0x11, 0x00


	//----- nvinfo : EIATTR_KPARAM_INFO
	.align		4
.L_15223:
        /*00a8*/ 	.byte	0x04, 0x17
        /*00aa*/ 	.short	(.L_15225 - .L_15224)
.L_15224:
        /*00ac*/ 	.word	0x00000000
        /*00b0*/ 	.short	0x0009
        /*00b2*/ 	.short	0x0040
        /*00b4*/ 	.byte	0x00, 0xf5, 0x21, 0x00


	//----- nvinfo : EIATTR_KPARAM_INFO
	.align		4
.L_15225:
        /*00b8*/ 	.byte	0x04, 0x17
        /*00ba*/ 	.short	(.L_15227 - .L_15226)
.L_15226:
        /*00bc*/ 	.word	0x00000000
        /*00c0*/ 	.short	0x0008
        /*00c2*/ 	.short	0x0038
        /*00c4*/ 	.byte	0x00, 0xf0, 0x11, 0x00


	//----- nvinfo : EIATTR_KPARAM_INFO
	.align		4
.L_15227:
        /*00c8*/ 	.byte	0x04, 0x17
        /*00ca*/ 	.short	(.L_15229 - .L_15228)
.L_15228:
        /*00cc*/ 	.word	0x00000000
        /*00d0*/ 	.short	0x0007
        /*00d2*/ 	.short	0x0030
        /*00d4*/ 	.byte	0x00, 0xf5, 0x21, 0x00


	//----- nvinfo : EIATTR_KPARAM_INFO
	.align		4
.L_15229:
        /*00d8*/ 	.byte	0x04, 0x17
        /*00da*/ 	.short	(.L_15231 - .L_15230)
.L_15230:
        /*00dc*/ 	.word	0x00000000
        /*00e0*/ 	.short	0x0006
        /*00e2*/ 	.short	0x0028
        /*00e4*/ 	.byte	0x00, 0xf5, 0x21, 0x00


	//----- nvinfo : EIATTR_KPARAM_INFO
	.align		4
.L_15231:
        /*00e8*/ 	.byte	0x04, 0x17
        /*00ea*/ 	.short	(.L_15233 - .L_15232)
.L_15232:
        /*00ec*/ 	.word	0x00000000
        /*00f0*/ 	.short	0x0005
        /*00f2*/ 	.short	0x0024
        /*00f4*/ 	.byte	0x00, 0xf0, 0x11, 0x00


	//----- nvinfo : EIATTR_KPARAM_INFO
	.align		4
.L_15233:
        /*00f8*/ 	.byte	0x04, 0x17
        /*00fa*/ 	.short	(.L_15235 - .L_15234)
.L_15234:
        /*00fc*/ 	.word	0x00000000
        /*0100*/ 	.short	0x0004
        /*0102*/ 	.short	0x0020
        /*0104*/ 	.byte	0x00, 0xf0, 0x11, 0x00


	//----- nvinfo : EIATTR_KPARAM_INFO
	.align		4
.L_15235:
        /*0108*/ 	.byte	0x04, 0x17
        /*010a*/ 	.short	(.L_15237 - .L_15236)
.L_15236:
        /*010c*/ 	.word	0x00000000
        /*0110*/ 	.short	0x0003
        /*0112*/ 	.short	0x0018
        /*0114*/ 	.byte	0x00, 0xf5, 0x21, 0x00


	//----- nvinfo : EIATTR_KPARAM_INFO
	.align		4
.L_15237:
        /*0118*/ 	.byte	0x04, 0x17
        /*011a*/ 	.short	(.L_15239 - .L_15238)
.L_15238:
        /*011c*/ 	.word	0x00000000
        /*0120*/ 	.short	0x0002
        /*0122*/ 	.short	0x0010
        /*0124*/ 	.byte	0x00, 0xf5, 0x21, 0x00


	//----- nvinfo : EIATTR_KPARAM_INFO
	.align		4
.L_15239:
        /*0128*/ 	.byte	0x04, 0x17
        /*012a*/ 	.short	(.L_15241 - .L_15240)
.L_15240:
        /*012c*/ 	.word	0x00000000
        /*0130*/ 	.short	0x0001
        /*0132*/ 	.short	0x0008
        /*0134*/ 	.byte	0x00, 0xf5, 0x21, 0x00


	//----- nvinfo : EIATTR_KPARAM_INFO
	.align		4
.L_15241:
        /*0138*/ 	.byte	0x04, 0x17
        /*013a*/ 	.short	(.L_15243 - .L_15242)
.L_15242:
        /*013c*/ 	.word	0x00000000
        /*0140*/ 	.short	0x0000
        /*0142*/ 	.short	0x0000
        /*0144*/ 	.byte	0x00, 0xf5, 0x21, 0x00


	//----- nvinfo : EIATTR_SPARSE_MMA_MASK
	.align		4
.L_15243:
        /*0148*/ 	.byte	0x03, 0x50
        /*014a*/ 	.short	0x0000


	//----- nvinfo : EIATTR_MAXREG_COUNT
	.align		4
        /*014c*/ 	.byte	0x03, 0x1b
        /*014e*/ 	.short	0x00ff


	//----- nvinfo : EIATTR_NUM_BARRIERS
	.align		4
        /*0150*/ 	.byte	0x02, 0x4c
        /*0152*/ 	.byte	0x01
	.zero		1


	//----- nvinfo : EIATTR_EXTERNS
	.align		4
        /*0154*/ 	.byte	0x04, 0x0f
        /*0156*/ 	.short	(.L_15245 - .L_15244)


	//   ....[0]....
	.align		4
.L_15244:
        /*0158*/ 	.word	index@(__assertfail)


	//----- nvinfo : EIATTR_MERCURY_ISA_VERSION
	.align		4
.L_15245:
        /*015c*/ 	.byte	0x03, 0x5f
        /*015e*/ 	.short	0x0101


	//----- nvinfo : EIATTR_COOP_GROUP_MASK_REGIDS
	.align		4
        /*0160*/ 	.byte	0x04, 0x29
        /*0162*/ 	.short	(.L_15247 - .L_15246)


	//   ....[0]....
.L_15246:
        /*0164*/ 	.word	0xffffffff


	//   ....[1]....
        /*0168*/ 	.word	0xffffffff


	//   ....[2]....
        /*016c*/ 	.word	0xffffffff


	//   ....[3]....
        /*0170*/ 	.word	0xffffffff


	//   ....[4]....
        /*0174*/ 	.word	0xffffffff


	//   ....[5]....
        /*0178*/ 	.word	0xffffffff


	//   ....[6]....
        /*017c*/ 	.word	0xffffffff


	//   ....[7]....
        /*0180*/ 	.word	0xffffffff


	//   ....[8]....
        /*0184*/ 	.word	0xffffffff


	//   ....[9]....
        /*0188*/ 	.word	0xffffffff


	//   ....[10]....
        /*018c*/ 	.word	0xffffffff


	//   ....[11]....
        /*0190*/ 	.word	0xffffffff


	//   ....[12]....
        /*0194*/ 	.word	0xffffffff


	//   ....[13]....
        /*0198*/ 	.word	0xffffffff


	//   ....[14]....
        /*019c*/ 	.word	0x0500000f


	//   ....[15]....
        /*01a0*/ 	.word	0x0500000f


	//   ....[16]....
        /*01a4*/ 	.word	0x0500000f


	//----- nvinfo : EIATTR_COOP_GROUP_INSTR_OFFSETS
	.align		4
.L_15247:
        /*01a8*/ 	.byte	0x04, 0x28
        /*01aa*/ 	.short	(.L_15249 - .L_15248)


	//   ....[0]....
.L_15248:
        /*01ac*/ 	.word	0x00000b70


	//   ....[1]....
        /*01b0*/ 	.word	0x00000b90


	//   ....[2]....
        /*01b4*/ 	.word	0x00000bb0


	//   ....[3]....
        /*01b8*/ 	.word	0x00000cc0


	//   ....[4]....
        /*01bc*/ 	.word	0x00000ce0


	//   ....[5]....
        /*01c0*/ 	.word	0x00000d00


	//   ....[6]....
        /*01c4*/ 	.word	0x00001b40


	//   ....[7]....
        /*01c8*/ 	.word	0x00001b70


	//   ....[8]....
        /*01cc*/ 	.word	0x00001b90


	//   ....[9]....
        /*01d0*/ 	.word	0x00001bb0


	//   ....[10]....
        /*01d4*/ 	.word	0x00001bd0


	//   ....[11]....
        /*01d8*/ 	.word	0x00001c20


	//   ....[12]....
        /*01dc*/ 	.word	0x00001c40


	//   ....[13]....
        /*01e0*/ 	.word	0x00001c60


	//   ....[14]....
        /*01e4*/ 	.word	0x00003150


	//   ....[15]....
        /*01e8*/ 	.word	0x000031b0


	//   ....[16]....
        /*01ec*/ 	.word	0x00003210


	//----- nvinfo : EIATTR_VRC_CTA_INIT_COUNT
	.align		4
.L_15249:
        /*01f0*/ 	.byte	0x02, 0x4a
	.zero		1
	.zero		1


	//----- nvinfo : EIATTR_SYSCALL_OFFSETS
	.align		4
        /*01f4*/ 	.byte	0x04, 0x46
        /*01f6*/ 	.short	(.L_15251 - .L_15250)


	//   ....[0]....
.L_15250:
        /*01f8*/ 	.word	0x00002a40


	//   ....[1]....
        /*01fc*/ 	.word	0x000030f0


	//----- nvinfo : EIATTR_EXIT_INSTR_OFFSETS
	.align		4
.L_15251:
        /*0200*/ 	.byte	0x04, 0x1c
        /*0202*/ 	.short	(.L_15253 - .L_15252)


	//   ....[0]....
.L_15252:
        /*0204*/ 	.word	0x00002e80


	//   ....[1]....
        /*0208*/ 	.word	0x00002fc0


	//   ....[2]....
        /*020c*/ 	.word	0x00002ff0


	//   ....[3]....
        /*0210*/ 	.word	0x00003100


	//----- nvinfo : EIATTR_CRS_STACK_SIZE
	.align		4
.L_15253:
        /*0214*/ 	.byte	0x04, 0x1e
        /*0216*/ 	.short	(.L_15255 - .L_15254)
.L_15254:
        /*0218*/ 	.word	0x00000000


	//----- nvinfo : EIATTR_CBANK_PARAM_SIZE
	.align		4
.L_15255:
        /*021c*/ 	.byte	0x03, 0x19
        /*021e*/ 	.short	0x007c


	//----- nvinfo : EIATTR_PARAM_CBANK
	.align		4
        /*0220*/ 	.byte	0x04, 0x0a
        /*0222*/ 	.short	(.L_15257 - .L_15256)
	.align		4
.L_15256:
        /*0224*/ 	.word	index@(.nv.constant0._ZN4vllm25paged_attention_v1_kernelI13__nv_bfloat16hLi112ELi8ELi128ELNS_18Fp8KVCacheDataTypeE1ELb1EEEvPT_PKS3_PKT0_S9_ifPKiSB_iPKfiiiSD_SD_iiiii)
        /*0228*/ 	.short	0x0380
        /*022a*/ 	.short	0x007c


	//----- nvinfo : EIATTR_SW_WAR
	.align		4
.L_15257:
        /*022c*/ 	.byte	0x04, 0x36
        /*022e*/ 	.short	(.L_15259 - .L_15258)
.L_15258:
        /*0230*/ 	.word	0x00000008
.L_15259:


//--------------------- .nv.info._ZN4vllm25paged_attention_v1_kernelI13__nv_bfloat16hLi96ELi8ELi128ELNS_18Fp8KVCacheDataTypeE1ELb1EEEvPT_PKS3_PKT0_S9_ifPKiSB_iPKfiiiSD_SD_iiiii --------------------------
	.section	.nv.info._ZN4vllm25paged_attention_v1_kernelI13__nv_bfloat16hLi96ELi8ELi128ELNS_18Fp8KVCacheDataTypeE1ELb1EEEvPT_PKS3_PKT0_S9_ifPKiSB_iPKfiiiSD_SD_iiiii,"",@"SHT_CUDA_INFO"
	.sectionflags	@""
	.align	4


	//----- nvinfo : EIATTR_CUDA_API_VERSION
	.align		4
        /*0000*/ 	.byte	0x04, 0x37
        /*0002*/ 	.short	(.L_15261 - .L_15260)
.L_15260:
        /*0004*/ 	.word	0x00000082


	//----- nvinfo : EIATTR_KPARAM_INFO
	.align		4
.L_15261:
        /*0008*/ 	.byte	0x04, 0x17
        /*000a*/ 	.short	(.L_15263 - .L_15262)
.L_15262:
        /*000c*/ 	.word	0x00000000
        /*0010*/ 	.short	0x0013
        /*0012*/ 	.short	0x0078
        /*0014*/ 	.byte	0x00, 0xf0, 0x11, 0x00


	//----- nvinfo : EIATTR_KPARAM_INFO
	.align		4
.L_15263:
        /*0018*/ 	.byte	0x04, 0x17
        /*001a*/ 	.short	(.L_15265 - .L_15264)
.L_15264:
        /*001c*/ 	.word	0x00000000
        /*0020*/ 	.short	0x0012
        /*0022*/ 	.short	0x0074
        /*0024*/ 	.byte	0x00, 0xf0, 0x11, 0x00


	//----- nvinfo : EIATTR_KPARAM_INFO
	.align		4
.L_15265:
        /*0028*/ 	.byte	0x04, 0x17
        /*002a*/ 	.short	(.L_15267 - .L_15266)
.L_15266:
        /*002c*/ 	.word	0x00000000
        /*0030*/ 	.short	0x0011
        /*0032*/ 	.short	0x0070
        /*0034*/ 	.byte	0x00, 0xf0, 0x11, 0x00


	//----- nvinfo : EIATTR_KPARAM_INFO
	.align		4
.L_15267:
        /*0038*/ 	.byte	0x04, 0x17
        /*003a*/ 	.short	(.L_15269 - .L_15268)
.L_15268:
        /*003c*/ 	.word	0x00000000
        /*0040*/ 	.short	0x0010
        /*0042*/ 	.short	0x006c
        /*0044*/ 	.byte	0x00, 0xf0, 0x11, 0x00


	//----- nvinfo : EIATTR_KPARAM_INFO
	.align		4
.L_15269:
        /*0048*/ 	.byte	0x04, 0x17
        /*004a*/ 	.short	(.L_15271 - .L_15270)
.L_15270:
        /*004c*/ 	.word	0x00000000
        /*0050*/ 	.short	0x000f
        /*0052*/ 	.short	0x0068
        /*0054*/ 	.byte	0x00, 0xf0, 0x11, 0x00


	//----- nvinfo : EIATTR_KPARAM_INFO
	.align		4
.L_15271:
        /*0058*/ 	.byte	0x04, 0x17
        /*005a*/ 	.short	(.L_15273 - .L_15272)
.L_15272:
        /*005c*/ 	.word	0x00000000
        /*0060*/ 	.short	0x000e
        /*0062*/ 	.short	0x0060
        /*0064*/ 	.byte	0x00, 0xf5, 0x21, 0x00


	//----- nvinfo : EIATTR_KPARAM_INFO
	.align		4
.L_15273:
        /*0068*/ 	.byte	0x04, 0x17
        /*006a*/ 	.short	(.L_15275 - .L_15274)
.L_15274:
        /*006c*/ 	.word	0x00000000
        /*0070*/ 	.short	0x000d
        /*0072*/ 	.short	0x0058
        /*0074*/ 	.byte	0x00, 0xf5, 0x21, 0x00


	//----- nvinfo : EIATTR_KPARAM_INFO
	.align		4
.L_15275:
        /*0078*/ 	.byte	0x04, 0x17
        /*007a*/ 	.short	(.L_15277 - .L_15276)
.L_15276:
        /*007c*/ 	.word	0x00000000
        /*0080*/ 	.short	0x000c
        /*0082*/ 	.short	0x0050
        /*0084*/ 	.byte	0x00, 0xf0, 0x11, 0x00


	//----- nvinfo : EIATTR_KPARAM_INFO
	.align		4
.L_15277:
        /*0088*/ 	.byte	0x04, 0x17
        /*008a*/ 	.short	(.L_15279 - .L_15278)
.L_15278:
        /*008c*/ 	.word	0x00000000
        /*0090*/ 	.short	0x000b
        /*0092*/ 	.short	0x004c
        /*0094*/ 	.byte	0x00, 0xf0, 0x11, 0x00


	//----- nvinfo : EIATTR_KPARAM_INFO
	.align		4
.L_15279:
        /*0098*/ 	.byte	0x04, 0x17
        /*009a*/ 	.short	(.L_15281 - .L_15280)
.L_15280:
        /*009c*/ 	.word	0x00000000
        /*00a0*/ 	.short	0x000a
        /*00a2*/ 	.short	0x0048
        /*00a4*/ 	.byte	0x00, 0xf0, 0x11, 0x00


	//----- nvinfo : EIATTR_KPARAM_INFO
	.align		4
.L_15281:
        /*00a8*/ 	.byte	0x04, 0x17
        /*00aa*/ 	.short	(.L_15283 - .L_15282)
.L_15282:
        /*00ac*/ 	.word	0x00000000
        /*00b0*/ 	.short	0x0009
        /*00b2*/ 	.short	0x0040
        /*00b4*/ 	.byte	0x00, 0xf5, 0x21, 0x00


	//----- nvinfo : EIATTR_KPARAM_INFO
	.align		4
.L_15283:
        /*00b8*/ 	.byte	0x04, 0x17
        /*00ba*/ 	.short	(.L_15285 - .L_15284)
.L_15284:
        /*00bc*/ 	.word	0x00000000
        /*00c0*/ 	.short	0x0008
        /*00c2*/ 	.short	0x0038
        /*00c4*/ 	.byte	0x00, 0xf0, 0x11, 0x00


	//----- nvinfo : EIATTR_KPARAM_INFO
	.align		4
.L_15285:
        /*00c8*/ 	.byte	0x04, 0x17
        /*00ca*/ 	.short	(.L_15287 - .L_15286)
.L_15286:
        /*00cc*/ 	.word	0x00000000
        /*00d0*/ 	.short	0x0007
        /*00d2*/ 	.short	0x0030
        /*00d4*/ 	.byte	0x00, 0xf5, 0x21, 0x00


	//----- nvinfo : EIATTR_KPARAM_INFO
	.align		4
.L_15287:
        /*00d8*/ 	.byte	0x04, 0x17
        /*00da*/ 	.short	(.L_15289 - .L_15288)
.L_15288:
        /*00dc*/ 	.word	0x00000000
        /*00e0*/ 	.short	0x0006
        /*00e2*/ 	.short	0x0028
        /*00e4*/ 	.byte	0x00, 0xf5, 0x21, 0x00


	//----- nvinfo : EIATTR_KPARAM_INFO
	.align		4
.L_15289:
        /*00e8*/ 	.byte	0x04, 0x17
        /*00ea*/ 	.short	(.L_15291 - .L_15290)
.L_15290:
        /*00ec*/ 	.word	0x00000000
        /*00f0*/ 	.short	0x0005
        /*00f2*/ 	.short	0x0024
        /*00f4*/ 	.byte	0x00, 0xf0, 0x11, 0x00


	//----- nvinfo : EIATTR_KPARAM_INFO
	.align		4
.L_15291:
        /*00f8*/ 	.byte	0x04, 0x17
        /*00fa*/ 	.short	(.L_15293 - .L_15292)
.L_15292:
        /*00fc*/ 	.word	0x00000000
        /*0100*/ 	.short	0x0004
        /*0102*/ 	.short	0x0020
        /*0104*/ 	.byte	0x00, 0xf0, 0x11, 0x00


	//----- nvinfo : EIATTR_KPARAM_INFO
	.align		4
.L_15293:
        /*0108*/ 	.byte	0x04, 0x17
        /*010a*/ 	.short	(.L_15295 - .L_15294)
.L_15294:
        /*010c*/ 	.word	0x00000000
        /*0110*/ 	.short	0x0003
        /*0112*/ 	.short	0x0018
        /*0114*/ 	.byte	0x00, 0xf5, 0x21, 0x00


	//----- nvinfo : EIATTR_KPARAM_INFO
	.align		4
.L_15295:
        /*0118*/ 	.byte	0x04, 0x17
        /*011a*/ 	.short	(.L_15297 - .L_15296)
.L_15296:
        /*011c*/ 	.word	0x00000000
        /*0120*/ 	.short	0x0002
        /*0122*/ 	.short	0x0010
        /*0124*/ 	.byte	0x00, 0xf5, 0x21, 0x00


	//----- nvinfo : EIATTR_KPARAM_INFO
	.align		4
.L_15297:
        /*0128*/ 	.byte	0x04, 0x17
        /*012a*/ 	.short	(.L_15299 - .L_15298)
.L_15298:
        /*012c*/ 	.word	0x00000000
        /*0130*/ 	.short	0x0001
        /*0132*/ 	.short	0x0008
        /*0134*/ 	.byte	0x00, 0xf5, 0x21, 0x00


	//----- nvinfo : EIATTR_KPARAM_INFO
	.align		4
.L_15299:
        /*0138*/ 	.byte	0x04, 0x17
        /*013a*/ 	.short	(.L_15301 - .L_15300)
.L_15300:
        /*013c*/ 	.word	0x00000000
        /*0140*/ 	.short	0x0000
        /*0142*/ 	.short	0x0000
        /*0144*/ 	.byte	0x00, 0xf5, 0x21, 0x00


	//----- nvinfo : EIATTR_SPARSE_MMA_MASK
	.align		4
.L_15301:
        /*0148*/ 	.byte	0x03, 0x50
        /*014a*/ 	.short	0x0000


	//----- nvinfo : EIATTR_MAXREG_COUNT
	.align		4
        /*014c*/ 	.byte	0x03, 0x1b
        /*014e*/ 	.short	0x00ff


	//----- nvinfo : EIATTR_NUM_BARRIERS
	.align		4
        /*0150*/ 	.byte	0x02, 0x4c
        /*0152*/ 	.byte	0x01
	.zero		1


	//----- nvinfo : EIATTR_EXTERNS
	.align		4
        /*0154*/ 	.byte	0x04, 0x0f
        /*0156*/ 	.short	(.L_15303 - .L_15302)


	//   ....[0]....
	.align		4
.L_15302:
        /*0158*/ 	.word	index@(__assertfail)


	//----- nvinfo : EIATTR_MERCURY_ISA_VERSION
	.align		4
.L_15303:
        /*015c*/ 	.byte	0x03, 0x5f
        /*015e*/ 	.short	0x0101


	//----- nvinfo : EIATTR_COOP_GROUP_MASK_REGIDS
	.align		4
        /*0160*/ 	.byte	0x04, 0x29
        /*0162*/ 	.short	(.L_15305 - .L_15304)


	//   ....[0]....
.L_15304:
        /*0164*/ 	.word	0xffffffff


	//   ....[1]....
        /*0168*/ 	.word	0xffffffff


	//   ....[2]....
        /*016c*/ 	.word	0xffffffff


	//   ....[3]....
        /*0170*/ 	.word	0xffffffff


	//   ....[4]....
        /*0174*/ 	.word	0xffffffff


	//   ....[5]....
        /*0178*/ 	.word	0xffffffff


	//   ....[6]....
        /*017c*/ 	.word	0xffffffff


	//   ....[7]....
        /*0180*/ 	.word	0xffffffff


	//   ....[8]....
        /*0184*/ 	.word	0xffffffff


	//   ....[9]....
        /*0188*/ 	.word	0xffffffff


	//   ....[10]....
        /*018c*/ 	.word	0xffffffff


	//   ....[11]....
        /*0190*/ 	.word	0xffffffff


	//   ....[12]....
        /*0194*/ 	.word	0xffffffff


	//   ....[13]....
        /*0198*/ 	.word	0xffffffff


	//   ....[14]....
        /*019c*/ 	.word	0x0500000f


	//   ....[15]....
        /*01a0*/ 	.word	0x0500000f


	//   ....[16]....
        /*01a4*/ 	.word	0x0500000f


	//----- nvinfo : EIATTR_COOP_GROUP_INSTR_OFFSETS
	.align		4
.L_15305:
        /*01a8*/ 	.byte	0x04, 0x28
        /*01aa*/ 	.short	(.L_15307 - .L_15306)


	//   ....[0]....
.L_15306:
        /*01ac*/ 	.word	0x00000b30


	//   ....[1]....
        /*01b0*/ 	.word	0x00000b50


	//   ....[2]....
        /*01b4*/ 	.word	0x00000b70


	//   ....[3]....
        /*01b8*/ 	.word	0x00000c80


	//   ....[4]....
        /*01bc*/ 	.word	0x00000ca0


	//   ....[5]....
        /*01c0*/ 	.word	0x00000cc0


	//   ....[6]....
        /*01c4*/ 	.word	0x00001b00


	//   ....[7]....
        /*01c8*/ 	.word	0x00001b30


	//   ....[8]....
        /*01cc*/ 	.word	0x00001b50


	//   ....[9]....
        /*01d0*/ 	.word	0x00001b70


	//   ....[10]....
        /*01d4*/ 	.word	0x00001b90


	//   ....[11]....
        /*01d8*/ 	.word	0x00001be0


	//   ....[12]....
        /*01dc*/ 	.word	0x00001c00


	//   ....[13]....
        /*01e0*/ 	.word	0x00001c20


	//   ....[14]....
        /*01e4*/ 	.word	0x00002f80


	//   ....[15]....
        /*01e8*/ 	.word	0x00002fe0


	//   ....[16]....
        /*01ec*/ 	.word	0x00003040


	//----- nvinfo : EIATTR_VRC_CTA_INIT_COUNT
	.align		4
.L_15307:
        /*01f0*/ 	.byte	0x02, 0x4a
	.zero		1
	.zero		1


	//----- nvinfo : EIATTR_SYSCALL_OFFSETS
	.align		4
        /*01f4*/ 	.byte	0x04, 0x46
        /*01f6*/ 	.short	(.L_15309 - .L_15308)


	//   ....[0]....
.L_15308:
        /*01f8*/ 	.word	0x00002a00


	//   ....[1]....
        /*01fc*/ 	.word	0x00002f20


	//----- nvinfo : EIATTR_EXIT_INSTR_OFFSETS
	.align		4
.L_15309:
        /*0200*/ 	.byte	0x04, 0x1c
        /*0202*/ 	.short	(.L_15311 - .L_15310)


	//   ....[0]....
.L_15310:
        /*0204*/ 	.word	0x00002ca0


	//   ....[1]....
        /*0208*/ 	.word	0x00002e20


	//   ....[2]....
        /*020c*/ 	.word	0x00002f30


	//----- nvinfo : EIATTR_CRS_STACK_SIZE
	.align		4
.L_15311:
        /*0210*/ 	.byte	0x04, 0x1e
        /*0212*/ 	.short	(.L_15313 - .L_15312)
.L_15312:
        /*0214*/ 	.word	0x00000000


	//----- nvinfo : EIATTR_CBANK_PARAM_SIZE
	.align		4
.L_15313:
        /*0218*/ 	.byte	0x03, 0x19
        /*021a*/ 	.short	0x007c


	//----- nvinfo : EIATTR_PARAM_CBANK
	.align		4
        /*021c*/ 	.byte	0x04, 0x0a
        /*021e*/ 	.short	(.L_15315 - .L_15314)
	.align		4
.L_15314:
        /*0220*/ 	.word	index@(.nv.constant0._ZN4vllm25paged_attention_v1_kernelI13__nv_bfloat16hLi96ELi8ELi128ELNS_18Fp8KVCacheDataTypeE1ELb1EEEvPT_PKS3_PKT0_S9_ifPKiSB_iPKfiiiSD_SD_iiiii)
        /*0224*/ 	.short	0x0380
        /*0226*/ 	.short	0x007c


	//----- nvinfo : EIATTR_SW_WAR
	.align		4
.L_15315:
        /*0228*/ 	.byte	0x04, 0x36
        /*022a*/ 	.short	(.L_15317 - .L_15316)
.L_15316:
        /*022c*/ 	.word	0x00000008
.L_15317:


//--------------------- .nv.info._ZN4vllm25paged_attention_v1_kernelI13__nv_bfloat16hLi80ELi8ELi128ELNS_18Fp8KVCacheDataTypeE1ELb1EEEvPT_PKS3_PKT0_S9_ifPKiSB_iPKfiiiSD_SD_iiiii --------------------------
	.section	.nv.info._ZN4vllm25paged_attention_v1_kernelI13__nv_bfloat16hLi80ELi8ELi128ELNS_18Fp8KVCacheDataTypeE1ELb1EEEvPT_PKS3_PKT0_S9_ifPKiSB_iPKfiiiSD_SD_iiiii,"",@"SHT_CUDA_INFO"
	.sectionflags	@""
	.align	4


	//----- nvinfo : EIATTR_CUDA_API_VERSION
	.align		4
        /*0000*/ 	.byte	0x04, 0x37
        /*0002*/ 	.short	(.L_15319 - .L_15318)
.L_15318:
        /*0004*/ 	.word	0x00000082


	//----- nvinfo : EIATTR_KPARAM_INFO
	.align		4
.L_15319:
        /*0008*/ 	.byte	0x04, 0x17
        /*000a*/ 	.short	(.L_15321 - .L_15320)
.L_15320:
        /*000c*/ 	.word	0x00000000
        /*0010*/ 	.short	0x0013
        /*0012*/ 	.short	0x0078
        /*0014*/ 	.byte	0x00, 0xf0, 0x11, 0x00


	//----- nvinfo : EIATTR_KPARAM_INFO
	.align		4
.L_15321:
        /*0018*/ 	.byte	0x04, 0x17
        /*001a*/ 	.short	(.L_15323 - .L_15322)
.L_15322:
        /*001c*/ 	.word	0x00000000
        /*0020*/ 	.short	0x0012
        /*0022*/ 	.short	0x0074
        /*0024*/ 	.byte	0x00, 0xf0, 0x11, 0x00


	//----- nvinfo : EIATTR_KPARAM_INFO
	.align		4
.L_15323:
        /*0028*/ 	.byte	0x04, 0x17
        /*002a*/ 	.short	(.L_15325 - .L_15324)
.L_15324:
        /*002c*/ 	.word	0x00000000
        /*0030*/ 	.short	0x0011
        /*0032*/ 	.short	0x0070
        /*0034*/ 	.byte	0x00, 0xf0, 0x11, 0x00


	//----- nvinfo : EIATTR_KPARAM_INFO
	.align		4
.L_15325:
        /*0038*/ 	.byte	0x04, 0x17
        /*003a*/ 	.short	(.L_15327 - .L_15326)
.L_15326:
        /*003c*/ 	.word	0x00000000
        /*0040*/ 	.short	0x0010
        /*0042*/ 	.short	0x006c
        /*0044*/ 	.byte	0x00, 0xf0, 0x11, 0x00


	//----- nvinfo : EIATTR_KPARAM_INFO
	.align		4
.L_15327:
        /*0048*/ 	.byte	0x04, 0x17
        /*004a*/ 	.short	(.L_15329 - .L_15328)
.L_15328:
        /*004c*/ 	.word	0x00000000
        /*0050*/ 	.short	0x000f
        /*0052*/ 	.short	0x0068
        /*0054*/ 	.byte	0x00, 0xf0, 0x11, 0x00


	//----- nvinfo : EIATTR_KPARAM_INFO
	.align		4
.L_15329:
        /*0058*/ 	.byte	0x04, 0x17
        /*005a*/ 	.short	(.L_15331 - .L_15330)
.L_15330:
        /*005c*/ 	.word	0x00000000
        /*0060*/ 	.short	0x000e
        /*0062*/ 	.short	0x0060
        /*0064*/ 	.byte	0x00, 0xf5, 0x21, 0x00


	//----- nvinfo : EIATTR_KPARAM_INFO
	.align		4
.L_15331:
        /*0068*/ 	.byte	0x04, 0x17
        /*006a*/ 	.short	(.L_15333 - .L_15332)
.L_15332:
        /*006c*/ 	.word	0x00000000
        /*0070*/ 	.short	0x000d
        /*0072*/ 	.short	0x0058
        /*0074*/ 	.byte	0x00, 0xf5, 0x21, 0x00


	//----- nvinfo : EIATTR_KPARAM_INFO
	.align		4
.L_15333:
        /*0078*/ 	.byte	0x04, 0x17
        /*007a*/ 	.short	(.L_15335 - .L_15334)
.L_15334:
        /*007c*/ 	.word	0x00000000
        /*0080*/ 	.short	0x000c
        /*0082*/ 	.short	0x0050
        /*0084*/ 	.byte	0x00, 0xf0, 0x11, 0x00


	//----- nvinfo : EIATTR_KPARAM_INFO
	.align		4
.L_15335:
        /*0088*/ 	.byte	0x04, 0x17
        /*008a*/ 	.short	(.L_15337 - .L_15336)
.L_15336:
        /*008c*/ 	.word	0x00000000
        /*0090*/ 	.short	0x000b
        /*0092*/ 	.short	0x004c
        /*0094*/ 	.byte	0x00, 0xf0, 0x11, 0x00


	//----- nvinfo : EIATTR_KPARAM_INFO
	.align		4
.L_15337:
        /*0098*/ 	.byte	0x04, 0x17
        /*009a*/ 	.short	(.L_15339 - .L_15338)
.L_15338:
        /*009c*/ 	.word	0x00000000
        /*00a0*/ 	.short	0x000a
        /*00a2*/ 	.short	0x0048
        /*00a4*/ 	.byte	0x00, 0xf0, 0x11, 0x00


	//----- nvinfo : EIATTR_KPARAM_INFO
	.align		4
.L_15339:
        /*00a8*/ 	.byte	0x04, 0x17
        /*00aa*/ 	.short	(.L_15341 - .L_15340)
.L_15340:
        /*00ac*/ 	.word	0x00000000
        /*00b0*/ 	.short	0x0009
        /*00b2*/ 	.short	0x0040
        /*00b4*/ 	.byte	0x00, 0xf5, 0x21, 0x00


	//----- nvinfo : EIATTR_KPARAM_INFO
	.align		4
.L_15341:
        /*00b8*/ 	.byte	0x04, 0x17
        /*00ba*/ 	.short	(.L_15343 - .L_15342)
.L_15342:
        /*00bc*/ 	.word	0x00000000
        /*00c0*/ 	.short	0x0008
        /*00c2*/ 	.short	0x0038
        /*00c4*/ 	.byte	0x00, 0xf0, 0x11, 0x00


	//----- nvinfo : EIATTR_KPARAM_INFO
	.align		4
.L_15343:
        /*00c8*/ 	.byte	0x04, 0x17
        /*00ca*/ 	.short	(.L_15345 - .L_15344)
.L_15344:
        /*00cc*/ 	.word	0x00000000
        /*00d0*/ 	.short	0x0007
        /*00d2*/ 	.short	0x0030
        /*00d4*/ 	.byte	0x00, 0xf5, 0x21, 0x00


	//----- nvinfo : EIATTR_KPARAM_INFO
	.align		4
.L_15345:
        /*00d8*/ 	.byte	0x04, 0x17
        /*00da*/ 	.short	(.L_15347 - .L_15346)
.L_15346:
        /*00dc*/ 	.word	0x00000000
        /*00e0*/ 	.short	0x0006
        /*00e2*/ 	.short	0x0028
        /*00e4*/ 	.byte	0x00, 0xf5, 0x21, 0x00


	//----- nvinfo : EIATTR_KPARAM_INFO
	.align		4
.L_15347:
        /*00e8*/ 	.byte	0x04, 0x17
        /*00ea*/ 	.short	(.L_15349 - .L_15348)
.L_15348:
        /*00ec*/ 	.word	0x00000000
        /*00f0*/ 	.short	0x0005
        /*00f2*/ 	.short	0x0024
        /*00f4*/ 	.byte	0x00, 0xf0, 0x11, 0x00


	//----- nvinfo : EIATTR_KPARAM_INFO
	.align		4
.L_15349:
        /*00f8*/ 	.byte	0x04, 0x17
        /*00fa*/ 	.short	(.L_15351 - .L_15350)
.L_15350:
        /*00fc*/ 	.word	0x00000000
        /*0100*/ 	.short	0x0004
        /*0102*/ 	.short	0x0020
        /*0104*/ 	.byte	0x00, 0xf0, 0x11, 0x00


	//----- nvinfo : EIATTR_KPARAM_INFO
	.align		4
.L_15351:
        /*0108*/ 	.byte	0x04, 0x17
        /*010a*/ 	.short	(.L_15353 - .L_15352)
.L_15352:
        /*010c*/ 	.word	0x00000000
        /*0110*/ 	.short	0x0003
        /*0112*/ 	.short	0x0018
        /*0114*/ 	.byte	0x00, 0xf5, 0x21, 0x00


	//----- nvinfo : EIATTR_KPARAM_INFO
	.align		4
.L_15353:
        /*0118*/ 	.byte	0x04, 0x17
        /*011a*/ 	.short	(.L_15355 - .L_15354)
.L_15354:
        /*011c*/ 	.word	0x00000000
        /*0120*/ 	.short	0x0002
        /*0122*/ 	.short	0x0010
        /*0124*/ 	.byte	0x00, 0xf5, 0x21, 0x00


	//----- nvinfo : EIATTR_KPARAM_INFO
	.align		4
.L_15355:
        /*0128*/ 	.byte	0x04, 0x17
        /*012a*/ 	.short	(.L_15357 - .L_15356)
.L_15356:
        /*012c*/ 	.word	0x00000000
        /*0130*/ 	.short	0x0001
        /*0132*/ 	.short	0x0008
        /*0134*/ 	.byte	0x00, 0xf5, 0x21, 0x00


	//----- nvinfo : EIATTR_KPARAM_INFO
	.align		4
.L_15357:
        /*0138*/ 	.byte	0x04, 0x17
        /*013a*/ 	.short	(.L_15359 - .L_15358)
.L_15358:
        /*013c*/ 	.word	0x00000000
        /*0140*/ 	.short	0x0000
        /*0142*/ 	.short	0x0000
        /*0144*/ 	.byte	0x00, 0xf5, 0x21, 0x00


	//----- nvinfo : EIATTR_SPARSE_MMA_MASK
	.align		4
.L_15359:
        /*0148*/ 	.byte	0x03, 0x50
        /*014a*/ 	.short	0x0000


	//----- nvinfo : EIATTR_MAXREG_COUNT
	.align		4
        /*014c*/ 	.byte	0x03, 0x1b
        /*014e*/ 	.short	0x00ff


	//----- nvinfo : EIATTR_NUM_BARRIERS
	.align		4
        /*0150*/ 	.byte	0x02, 0x4c
        /*0152*/ 	.byte	0x01
	.zero		1


	//----- nvinfo : EIATTR_EXTERNS
	.align		4
        /*0154*/ 	.byte	0x04, 0x0f
        /*0156*/ 	.short	(.L_15361 - .L_15360)


	//   ....[0]....
	.align		4
.L_15360:
        /*0158*/ 	.word	index@(__assertfail)


	//----- nvinfo : EIATTR_MERCURY_ISA_VERSION
	.align		4
.L_15361:
        /*015c*/ 	.byte	0x03, 0x5f
        /*015e*/ 	.short	0x0101


	//----- nvinfo : EIATTR_COOP_GROUP_MASK_REGIDS
	.align		4
        /*0160*/ 	.byte	0x04, 0x29
        /*0162*/ 	.short	(.L_15363 - .L_15362)


	//   ....[0]....
.L_15362:
        /*0164*/ 	.word	0xffffffff


	//   ....[1]....
        /*0168*/ 	.word	0xffffffff


	//   ....[2]....
        /*016c*/ 	.word	0xffffffff


	//   ....[3]....
        /*0170*/ 	.word	0xffffffff


	//   ....[4]....
        /*0174*/ 	.word	0xffffffff


	//   ....[5]....
        /*0178*/ 	.word	0xffffffff


	//   ....[6]....
        /*017c*/ 	.word	0xffffffff


	//   ....[7]....
        /*0180*/ 	.word	0xffffffff


	//   ....[8]....
        /*0184*/ 	.word	0xffffffff


	//   ....[9]....
        /*0188*/ 	.word	0xffffffff


	//   ....[10]....
        /*018c*/ 	.word	0xffffffff


	//   ....[11]....
        /*0190*/ 	.word	0xffffffff


	//   ....[12]....
        /*0194*/ 	.word	0xffffffff


	//   ....[13]....
        /*0198*/ 	.word	0xffffffff


	//   ....[14]....
        /*019c*/ 	.word	0x0500000f


	//   ....[15]....
        /*01a0*/ 	.word	0x0500000f


	//   ....[16]....
        /*01a4*/ 	.word	0x0500000f


	//----- nvinfo : EIATTR_COOP_GROUP_INSTR_OFFSETS
	.align		4
.L_15363:
        /*01a8*/ 	.byte	0x04, 0x28
        /*01aa*/ 	.short	(.L_15365 - .L_15364)


	//   ....[0]....
.L_15364:
        /*01ac*/ 	.word	0x00000b70


	//   ....[1]....
        /*01b0*/ 	.word	0x00000b90


	//   ....[2]....
        /*01b4*/ 	.word	0x00000bb0


	//   ....[3]....
        /*01b8*/ 	.word	0x00000cc0


	//   ....[4]....
        /*01bc*/ 	.word	0x00000ce0


	//   ....[5]....
        /*01c0*/ 	.word	0x00000d00


	//   ....[6]....
        /*01c4*/ 	.word	0x00001b40


	//   ....[7]....
        /*01c8*/ 	.word	0x00001b70


	//   ....[8]....
        /*01cc*/ 	.word	0x00001b90


	//   ....[9]....
        /*01d0*/ 	.word	0x00001bb0


	//   ....[10]....
        /*01d4*/ 	.word	0x00001bd0


	//   ....[11]....
        /*01d8*/ 	.word	0x00001c20


	//   ....[12]....
        /*01dc*/ 	.word	0x00001c40


	//   ....[13]....
        /*01e0*/ 	.word	0x00001c60


	//   ....[14]....
        /*01e4*/ 	.word	0x000030c0


	//   ....[15]....
        /*01e8*/ 	.word	0x00003120


	//   ....[16]....
        /*01ec*/ 	.word	0x00003180


	//----- nvinfo : EIATTR_VRC_CTA_INIT_COUNT
	.align		4
.L_15365:
        /*01f0*/ 	.byte	0x02, 0x4a
	.zero		1
	.zero		1


	//----- nvinfo : EIATTR_SYSCALL_OFFSETS
	.align		4
        /*01f4*/ 	.byte	0x04, 0x46
        /*01f6*/ 	.short	(.L_15367 - .L_15366)


	//   ....[0]....
.L_15366:
        /*01f8*/ 	.word	0x00002a40


	//   ....[1]....
        /*01fc*/ 	.word	0x00003060


	//----- nvinfo : EIATTR_EXIT_INSTR_OFFSETS
	.align		4
.L_15367:
        /*0200*/ 	.byte	0x04, 0x1c
        /*0202*/ 	.short	(.L_15369 - .L_15368)


	//   ....[0]....
.L_15368:
        /*0204*/ 	.word	0x00002e10


	//   ....[1]....
        /*0208*/ 	.word	0x00002f30


	//   ....[2]....
        /*020c*/ 	.word	0x00002f60


	//   ....[3]....
        /*0210*/ 	.word	0x00003070


	//----- nvinfo : EIATTR_CRS_STACK_SIZE
	.align		4
.L_15369:
        /*0214*/ 	.byte	0x04, 0x1e
        /*0216*/ 	.short	(.L_15371 - .L_15370)
.L_15370:
        /*0218*/ 	.word	0x00000000


	//----- nvinfo : EIATTR_CBANK_PARAM_SIZE
	.align		4
.L_15371:
        /*021c*/ 	.byte	0x03, 0x19
        /*021e*/ 	.short	0x007c


	//----- nvinfo : EIATTR_PARAM_CBANK
	.align		4
        /*0220*/ 	.byte	0x04, 0x0a
        /*0222*/ 	.short	(.L_15373 - .L_15372)
	.align		4
.L_15372:
        /*0224*/ 	.word	index@(.nv.constant0._ZN4vllm25paged_attention_v1_kernelI13__nv_bfloat16hLi80ELi8ELi128ELNS_18Fp8KVCacheDataTypeE1ELb1EEEvPT_PKS3_PKT0_S9_ifPKiSB_iPKfiiiSD_SD_iiiii)
        /*0228*/ 	.short	0x0380
        /*022a*/ 	.short	0x007c


	//----- nvinfo : EIATTR_SW_WAR
	.align		4
.L_15373:
        /*022c*/ 	.byte	0x04, 0x36
        /*022e*/ 	.short	(.L_15375 - .L_15374)
.L_15374:
        /*0230*/ 	.word	0x00000008
.L_15375:


//--------------------- .nv.info._ZN4vllm25paged_attention_v1_kernelI13__nv_bfloat16hLi64ELi8ELi128ELNS_18Fp8KVCacheDataTypeE1ELb1EEEvPT_PKS3_PKT0_S9_ifPKiSB_iPKfiiiSD_SD_iiiii --------------------------
	.section	.nv.info._ZN4vllm25paged_attention_v1_kernelI13__nv_bfloat16hLi64ELi8ELi128ELNS_18Fp8KVCacheDataTypeE1ELb1EEEvPT_PKS3_PKT0_S9_ifPKiSB_iPKfiiiSD_SD_iiiii,"",@"SHT_CUDA_INFO"
	.sectionflags	@""
	.align	4


	//----- nvinfo : EIATTR_CUDA_API_VERSION
	.align		4
        /*0000*/ 	.byte	0x04, 0x37
        /*0002*/ 	.short	(.L_15377 - .L_15376)
.L_15376:
        /*0004*/ 	.word	0x00000082


	//----- nvinfo : EIATTR_KPARAM_INFO
	.align		4
.L_15377:
        /*0008*/ 	.byte	0x04, 0x17
        /*000a*/ 	.short	(.L_15379 - .L_15378)
.L_15378:
        /*000c*/ 	.word	0x00000000
        /*0010*/ 	.short	0x0013
        /*0012*/ 	.short	0x0078
        /*0014*/ 	.byte	0x00, 0xf0, 0x11, 0x00


	//----- nvinfo : EIATTR_KPARAM_INFO
	.align		4
.L_15379:
        /*0018*/ 	.byte	0x04, 0x17
        /*001a*/ 	.short	(.L_15381 - .L_15380)
.L_15380:
        /*001c*/ 	.word	0x00000000
        /*0020*/ 	.short	0x0012
        /*0022*/ 	.short	0x0074
        /*0024*/ 	.byte	0x00, 0xf0, 0x11, 0x00


	//----- nvinfo : EIATTR_KPARAM_INFO
	.align		4
.L_15381:
        /*0028*/ 	.byte	0x04, 0x17
        /*002a*/ 	.short	(.L_15383 - .L_15382)
.L_15382:
        /*002c*/ 	.word	0x00000000
        /*0030*/ 	.short	0x0011
        /*0032*/ 	.short	0x0070
        /*0034*/ 	.byte	0x00, 0xf0, 0x11, 0x00


	//----- nvinfo : EIATTR_KPARAM_INFO
	.align		4
.L_15383:
        /*0038*/ 	.byte	0x04, 0x17
        /*003a*/ 	.short	(.L_15385 - .L_15384)
.L_15384:
        /*003c*/ 	.word	0x00000000
        /*0040*/ 	.short	0x0010
        /*0042*/ 	.short	0x006c
        /*0044*/ 	.byte	0x00, 0xf0, 0x11, 0x00


	//----- nvinfo : EIATTR_KPARAM_INFO
	.align		4
.L_15385:
        /*0048*/ 	.byte	0x04, 0x17
        /*004a*/ 	.short	(.L_15387 - .L_15386)
.L_15386:
        /*004c*/ 	.word	0x00000000
        /*0050*/ 	.short	0x000f
        /*0052*/ 	.short	0x0068
        /*0054*/ 	.byte	0x00, 0xf0, 0x11, 0x00


	//----- nvinfo : EIATTR_KPARAM_INFO
	.align		4
.L_15387:
        /*0058*/ 	.byte	0x04, 0x17
        /*005a*/ 	.short	(.L_15389 - .L_15388)
.L_15388:
        /*005c*/ 	.word	0x00000000
        /*0060*/ 	.short	0x000e
        /*0062*/ 	.short	0x0060
        /*0064*/ 	.byte	0x00, 0xf5, 0x21, 0x00


	//----- nvinfo : EIATTR_KPARAM_INFO
	.align		4
.L_15389:
        /*0068*/ 	.byte	0x04, 0x17
        /*006a*/ 	.short	(.L_15391 - .L_15390)
.L_15390:
        /*006c*/ 	.word	0x00000000
        /*0070*/ 	.short	0x000d
        /*0072*/ 	.short	0x0058
        /*0074*/ 	.byte	0x00, 0xf5, 0x21, 0x00


	//----- nvinfo : EIATTR_KPARAM_INFO
	.align		4
.L_15391:
        /*0078*/ 	.byte	0x04, 0x17
        /*007a*/ 	.short	(.L_15393 - .L_15392)
.L_15392:
        /*007c*/ 	.word	0x00000000
        /*0080*/ 	.short	0x000c
        /*0082*/ 	.short	0x0050
        /*0084*/ 	.byte	0x00, 0xf0, 0x11, 0x00


	//----- nvinfo : EIATTR_KPARAM_INFO
	.align		4
.L_15393:
        /*0088*/ 	.byte	0x04, 0x17
        /*008a*/ 	.short	(.L_15395 - .L_15394)
.L_15394:
        /*008c*/ 	.word	0x00000000
        /*0090*/ 	.short	0x000b
        /*0092*/ 	.short	0x004c
        /*0094*/ 	.byte	0x00, 0xf0, 0x11, 0x00


	//----- nvinfo : EIATTR_KPARAM_INFO
	.align		4
.L_15395:
        /*0098*/ 	.byte	0x04, 0x17
        /*009a*/ 	.short	(.L_15397 - .L_15396)
.L_15396:
        /*009c*/ 	.word	0x00000000
        /*00a0*/ 	.short	0x000a
        /*00a2*/ 	.short	0x0048
        /*00a4*/ 	.byte	0x00, 0xf0, 0x11, 0x00


	//----- nvinfo : EIATTR_KPARAM_INFO
	.align		4
.L_15397:
        /*00a8*/ 	.byte	0x04, 0x17
        /*00aa*/ 	.short	(.L_15399 - .L_15398)
.L_15398:
        /*00ac*/ 	.word	0x00000000
        /*00b0*/ 	.short	0x0009
        /*00b2*/ 	.short	0x0040
        /*00b4*/ 	.byte	0x00, 0xf5, 0x21, 0x00


	//----- nvinfo : EIATTR_KPARAM_INFO
	.align		4
.L_15399:
        /*00b8*/ 	.byte	0x04, 0x17
        /*00ba*/ 	.short	(.L_15401 - .L_15400)
.L_15400:
        /*00bc*/ 	.word	0x00000000
        /*00c0*/ 	.short	0x0008
        /*00c2*/ 	.short	0x0038
        /*00c4*/ 	.byte	0x00, 0xf0, 0x11, 0x00


	//----- nvinfo : EIATTR_KPARAM_INFO
	.align		4
.L_15401:
        /*00c8*/ 	.byte	0x04, 0x17
        /*00ca*/ 	.short	(.L_15403 - .L_15402)
.L_15402:
        /*00cc*/ 	.word	0x00000000
        /*00d0*/ 	.short	0x0007
        /*00d2*/ 	.short	0x0030
        /*00d4*/ 	.byte	0x00, 0xf5, 0x21, 0x00


	//----- nvinfo : EIATTR_KPARAM_INFO
	.align		4
.L_15403:
        /*00d8*/ 	.byte	0x04, 0x17
        /*00da*/ 	.short	(.L_15405 - .L_15404)
.L_15404:
        /*00dc*/ 	.word	0x00000000
        /*00e0*/ 	.short	0x0006
        /*00e2*/ 	.short	0x0028
        /*00e4*/ 	.byte	0x00, 0xf5, 0x21, 0x00


	//----- nvinfo : EIATTR_KPARAM_INFO
	.align		4
.L_15405:
        /*00e8*/ 	.byte	0x04, 0x17
        /*00ea*/ 	.short	(.L_15407 - .L_15406)
.L_15406:
        /*00ec*/ 	.word	0x00000000
        /*00f0*/ 	.short	0x0005
        /*00f2*/ 	.short	0x0024
        /*00f4*/ 	.byte	0x00, 0xf0, 0x11, 0x00


	//----- nvinfo : EIATTR_KPARAM_INFO
	.align		4
.L_15407:
        /*00f8*/ 	.byte	0x04, 0x17
        /*00fa*/ 	.short	(.L_15409 - .L_15408)
.L_15408:
        /*00fc*/ 	.word	0x00000000
        /*0100*/ 	.short	0x0004
        /*0102*/ 	.short	0x0020
        /*0104*/ 	.byte	0x00, 0xf0, 0x11, 0x00


	//----- nvinfo : EIATTR_KPARAM_INFO
	.align		4
.L_15409:
        /*0108*/ 	.byte	0x04, 0x17
        /*010a*/ 	.short	(.L_15411 - .L_15410)
.L_15410:
        /*010c*/ 	.word	0x00000000
        /*0110*/ 	.short	0x0003
        /*0112*/ 	.short	0x0018
        /*0114*/ 	.byte	0x00, 0xf5, 0x21, 0x00


	//----- nvinfo : EIATTR_KPARAM_INFO
	.align		4
.L_15411:
        /*0118*/ 	.byte	0x04, 0x17
        /*011a*/ 	.short	(.L_15413 - .L_15412)
.L_15412:
        /*011c*/ 	.word	0x00000000
        /*0120*/ 	.short	0x0002
        /*0122*/ 	.short	0x0010
        /*0124*/ 	.byte	0x00, 0xf5, 0x21, 0x00


	//----- nvinfo : EIATTR_KPARAM_INFO
	.align		4
.L_15413:
        /*0128*/ 	.byte	0x04, 0x17
        /*012a*/ 	.short	(.L_15415 - .L_15414)
.L_15414:
        /*012c*/ 	.word	0x00000000
        /*0130*/ 	.short	0x0001
        /*0132*/ 	.short	0x0008
        /*0134*/ 	.byte	0x00, 0xf5, 0x21, 0x00


	//----- nvinfo : EIATTR_KPARAM_INFO
	.align		4
.L_15415:
        /*0138*/ 	.byte	0x04, 0x17
        /*013a*/ 	.short	(.L_15417 - .L_15416)
.L_15416:
        /*013c*/ 	.word	0x00000000
        /*0140*/ 	.short	0x0000
        /*0142*/ 	.short	0x0000
        /*0144*/ 	.byte	0x00, 0xf5, 0x21, 0x00


	//----- nvinfo : EIATTR_SPARSE_MMA_MASK
	.align		4
.L_15417:
        /*0148*/ 	.byte	0x03, 0x50
        /*014a*/ 	.short	0x0000


	//----- nvinfo : EIATTR_MAXREG_COUNT
	.align		4
        /*014c*/ 	.byte	0x03, 0x1b
        /*014e*/ 	.short	0x00ff


	//----- nvinfo : EIATTR_NUM_BARRIERS
	.align		4
        /*0150*/ 	.byte	0x02, 0x4c
        /*0152*/ 	.byte	0x01
	.zero		1


	//----- nvinfo : EIATTR_EXTERNS
	.align		4
        /*0154*/ 	.byte	0x04, 0x0f
        /*0156*/ 	.short	(.L_15419 - .L_15418)


	//   ....[0]....
	.align		4
.L_15418:
        /*0158*/ 	.word	index@(__assertfail)


	//----- nvinfo : EIATTR_MERCURY_ISA_VERSION
	.align		4
.L_15419:
        /*015c*/ 	.byte	0x03, 0x5f
        /*015e*/ 	.short	0x0101


	//----- nvinfo : EIATTR_COOP_GROUP_MASK_REGIDS
	.align		4
        /*0160*/ 	.byte	0x04, 0x29
        /*0162*/ 	.short	(.L_15421 - .L_15420)


	//   ....[0]....
.L_15420:
        /*0164*/ 	.word	0xffffffff


	//   ....[1]....
        /*0168*/ 	.word	0xffffffff


	//   ....[2]....
        /*016c*/ 	.word	0xffffffff


	//   ....[3]....
        /*0170*/ 	.word	0xffffffff


	//   ....[4]....
        /*0174*/ 	.word	0xffffffff


	//   ....[5]....
        /*0178*/ 	.word	0xffffffff


	//   ....[6]....
        /*017c*/ 	.word	0xffffffff


	//   ....[7]....
        /*0180*/ 	.word	0xffffffff


	//   ....[8]....
        /*0184*/ 	.word	0xffffffff


	//   ....[9]....
        /*0188*/ 	.word	0xffffffff


	//   ....[10]....
        /*018c*/ 	.word	0xffffffff


	//   ....[11]....
        /*0190*/ 	.word	0xffffffff


	//   ....[12]....
        /*0194*/ 	.word	0xffffffff


	//   ....[13]....
        /*0198*/ 	.word	0xffffffff


	//   ....[14]....
        /*019c*/ 	.word	0x0500000f


	//   ....[15]....
        /*01a0*/ 	.word	0x0500000f


	//   ....[16]....
        /*01a4*/ 	.word	0x0500000f


	//----- nvinfo : EIATTR_COOP_GROUP_INSTR_OFFSETS
	.align		4
.L_15421:
        /*01a8*/ 	.byte	0x04, 0x28
        /*01aa*/ 	.short	(.L_15423 - .L_15422)


	//   ....[0]....
.L_15422:
        /*01ac*/ 	.word	0x00000b30


	//   ....[1]....
        /*01b0*/ 	.word	0x00000b50


	//   ....[2]....
        /*01b4*/ 	.word	0x00000b70


	//   ....[3]....
        /*01b8*/ 	.word	0x00000c80


	//   ....[4]....
        /*01bc*/ 	.word	0x00000ca0


	//   ....[5]....
        /*01c0*/ 	.word	0x00000cc0


	//   ....[6]....
        /*01c4*/ 	.word	0x00001b00


	//   ....[7]....
        /*01c8*/ 	.word	0x00001b30


	//   ....[8]....
        /*01cc*/ 	.word	0x00001b50


	//   ....[9]....
        /*01d0*/ 	.word	0x00001b70


	//   ....[10]....
        /*01d4*/ 	.word	0x00001b90


	//   ....[11]....
        /*01d8*/ 	.word	0x00001be0


	//   ....[12]....
        /*01dc*/ 	.word	0x00001c00


	//   ....[13]....
        /*01e0*/ 	.word	0x00001c20


	//   ....[14]....
        /*01e4*/ 	.word	0x00003060


	//   ....[15]....
        /*01e8*/ 	.word	0x000030c0


	//   ....[16]....
        /*01ec*/ 	.word	0x00003120


	//----- nvinfo : EIATTR_VRC_CTA_INIT_COUNT
	.align		4
.L_15423:
        /*01f0*/ 	.byte	0x02, 0x4a
	.zero		1
	.zero		1


	//----- nvinfo : EIATTR_SYSCALL_OFFSETS
	.align		4
        /*01f4*/ 	.byte	0x04, 0x46
        /*01f6*/ 	.short	(.L_15425 - .L_15424)


	//   ....[0]....
.L_15424:
        /*01f8*/ 	.word	0x00002a10


	//   ....[1]....
        /*01fc*/ 	.word	0x00003000


	//----- nvinfo : EIATTR_EXIT_INSTR_OFFSETS
	.align		4
.L_15425:
        /*0200*/ 	.byte	0x04, 0x1c
        /*0202*/ 	.short	(.L_15427 - .L_15426)


	//   ....[0]....
.L_15426:
        /*0204*/ 	.word	0x00002de0


	//   ....[1]....
        /*0208*/ 	.word	0x00002f00


	//   ....[2]....
        /*020c*/ 	.word	0x00003010


	//----- nvinfo : EIATTR_CRS_STACK_SIZE
	.align		4
.L_15427:
        /*0210*/ 	.byte	0x04, 0x1e
        /*0212*/ 	.short	(.L_15429 - .L_15428)
.L_15428:
        /*0214*/ 	.word	0x00000000


	//----- nvinfo : EIATTR_CBANK_PARAM_SIZE
	.align		4
.L_15429:
        /*0218*/ 	.byte	0x03, 0x19
        /*021a*/ 	.short	0x007c


	//----- nvinfo : EIATTR_PARAM_CBANK
	.align		4
        /*021c*/ 	.byte	0x04, 0x0a
        /*021e*/ 	.short	(.L_15431 - .L_15430)
	.align		4
.L_15430:
        /*0220*/ 	.word	index@(.nv.constant0._ZN4vllm25paged_attention_v1_kernelI13__nv_bfloat16hLi64ELi8ELi128ELNS_18Fp8KVCacheDataTypeE1ELb1EEEvPT_PKS3_PKT0_S9_ifPKiSB_iPKfiiiSD_SD_iiiii)
        /*0224*/ 	.short	0x0380
        /*0226*/ 	.short	0x007c


	//----- nvinfo : EIATTR_SW_WAR
	.align		4
.L_15431:
        /*0228*/ 	.byte	0x04, 0x36
        /*022a*/ 	.short	(.L_15433 - .L_15432)
.L_15432:
        /*022c*/ 	.word	0x00000008
.L_15433:


//--------------------- .nv.info._ZN4vllm25paged_attention_v1_kernelI13__nv_bfloat16hLi32ELi8ELi128ELNS_18Fp8KVCacheDataTypeE1ELb1EEEvPT_PKS3_PKT0_S9_ifPKiSB_iPKfiiiSD_SD_iiiii --------------------------
	.section	.nv.info._ZN4vllm25paged_attention_v1_kernelI13__nv_bfloat16hLi32ELi8ELi128ELNS_18Fp8KVCacheDataTypeE1ELb1EEEvPT_PKS3_PKT0_S9_ifPKiSB_iPKfiiiSD_SD_iiiii,"",@"SHT_CUDA_INFO"
	.sectionflags	@""
	.align	4


	//----- nvinfo : EIATTR_CUDA_API_VERSION
	.align		4
        /*0000*/ 	.byte	0x04, 0x37
        /*0002*/ 	.short	(.L_15435 - .L_15434)
.L_15434:
        /*0004*/ 	.word	0x00000082


	//----- nvinfo : EIATTR_KPARAM_INFO
	.align		4
.L_15435:
        /*0008*/ 	.byte	0x04, 0x17
        /*000a*/ 	.short	(.L_15437 - .L_15436)
.L_15436:
        /*000c*/ 	.word	0x00000000
        /*0010*/ 	.short	0x0013
        /*0012*/ 	.short	0x0078
        /*0014*/ 	.byte	0x00, 0xf0, 0x11, 0x00


	//----- nvinfo : EIATTR_KPARAM_INFO
	.align		4
.L_15437:
        /*0018*/ 	.byte	0x04, 0x17
        /*001a*/ 	.short	(.L_15439 - .L_15438)
.L_15438:
        /*001c*/ 	.word	0x00000000
        /*0020*/ 	.short	0x0012
        /*0022*/ 	.short	0x0074
        /*0024*/ 	.byte	0x00, 0xf0, 0x11, 0x00


	//----- nvinfo : EIATTR_KPARAM_INFO
	.align		4
.L_15439:
        /*0028*/ 	.byte	0x04, 0x17
        /*002a*/ 	.short	(.L_15441 - .L_15440)
.L_15440:
        /*002c*/ 	.word	0x00000000
        /*0030*/ 	.short	0x0011
        /*0032*/ 	.short	0x0070
        /*0034*/ 	.byte	0x00, 0xf0, 0x11, 0x00


	//----- nvinfo : EIATTR_KPARAM_INFO
	.align		4
.L_15441:
        /*0038*/ 	.byte	0x04, 0x17
        /*003a*/ 	.short	(.L_15443 - .L_15442)
.L_15442:
        /*003c*/ 	.word	0x00000000
        /*0040*/ 	.short	0x0010
        /*0042*/ 	.short	0x006c
        /*0044*/ 	.byte	0x00, 0xf0, 0x11, 0x00


	//----- nvinfo : EIATTR_KPARAM_INFO
	.align		4
.L_15443:
        /*0048*/ 	.byte	0x04, 0x17
        /*004a*/ 	.short	(.L_15445 - .L_15444)
.L_15444:
        /*004c*/ 	.word	0x00000000
        /*0050*/ 	.short	0x000f
        /*0052*/ 	.short	0x0068
        /*0054*/ 	.byte	0x00, 0xf0, 0x11, 0x00


	//----- nvinfo : EIATTR_KPARAM_INFO
	.align		4
.L_15445:
        /*0058*/ 	.byte	0x04, 0x17
        /*005a*/ 	.short	(.L_15447 - .L_15446)
.L_15446:
        /*005c*/ 	.word	0x00000000
        /*0060*/ 	.short	0x000e
        /*0062*/ 	.short	0x0060
        /*0064*/ 	.byte	0x00, 0xf5, 0x21, 0x00


	//----- nvinfo : EIATTR_KPARAM_INFO
	.align		4
.L_15447:
        /*0068*/ 	.byte	0x04, 0x17
        /*006a*/ 	.short	(.L_15449 - .L_15448)
.L_15448:
        /*006c*/ 	.word	0x00000000
        /*0070*/ 	.short	0x000d
        /*0072*/ 	.short	0x0058
        /*0074*/ 	.byte	0x00, 0xf5, 0x21, 0x00


	//----- nvinfo : EIATTR_KPARAM_INFO
	.align		4
.L_15449:
        /*0078*/ 	.byte	0x04, 0x17
        /*007a*/ 	.short	(.L_15451 - .L_15450)
.L_15450:
        /*007c*/ 	.word	0x00000000
        /*0080*/ 	.short	0x000c
        /*0082*/ 	.short	0x0050
        /*0084*/ 	.byte	0x00, 0xf0, 0x11, 0x00


	//----- nvinfo : EIATTR_KPARAM_INFO
	.align		4
.L_15451:
        /*0088*/ 	.byte	0x04, 0x17
        /*008a*/ 	.short	(.L_15453 - .L_15452)
.L_15452:
        /*008c*/ 	.word	0x00000000
        /*0090*/ 	.short	0x000b
        /*0092*/ 	.short	0x004c
        /*0094*/ 	.byte	0x00, 0xf0, 0x11, 0x00


	//----- nvinfo : EIATTR_KPARAM_INFO
	.align		4
.L_15453:
        /*0098*/ 	.byte	0x04, 0x17
        /*009a*/ 	.short	(.L_15455 - .L_15454)
.L_15454:
        /*009c*/ 	.word	0x00000000
        /*00a0*/ 	.short	0x000a
        /*00a2*/ 	.short	0x0048
        /*00a4*/ 	.byte	0x00, 0xf0, 0x11, 0x00


	//----- nvinfo : EIATTR_KPARAM_INFO
	.align		4
.L_15455:
        /*00a8*/ 	.byte	0x04, 0x17
        /*00aa*/ 	.short	(.L_15457 - .L_15456)
.L_15456:
        /*00ac*/ 	.word	0x00000000
        /*00b0*/ 	.short	0x0009
        /*00b2*/ 	.short	0x0040
        /*00b4*/ 	.byte	0x00, 0xf5, 0x21, 0x00


	//----- nvinfo : EIATTR_KPARAM_INFO
	.align		4
.L_15457:
        /*00b8*/ 	.byte	0x04, 0x17
        /*00ba*/ 	.short	(.L_15459 - .L_15458)
.L_15458:
        /*00bc*/ 	.word	0x00000000
        /*00c0*/ 	.short	0x0008
        /*00c2*/ 	.short	0x0038
        /*00c4*/ 	.byte	0x00, 0xf0, 0x11, 0x00


	//----- nvinfo : EIATTR_KPARAM_INFO
	.align		4
.L_15459:
        /*00c8*/ 	.byte	0x04, 0x17
        /*00ca*/ 	.short	(.L_15461 - .L_15460)
.L_15460:
        /*00cc*/ 	.word	0x00000000
        /*00d0*/ 	.short	0x0007
        /*00d2*/ 	.short	0x0030
        /*00d4*/ 	.byte	0x00, 0xf5, 0x21, 0x00


	//----- nvinfo : EIATTR_KPARAM_INFO
	.align		4
.L_15461:
        /*00d8*/ 	.byte	0x04, 0x17
        /*00da*/ 	.short	(.L_15463 - .L_15462)
.L_15462:
        /*00dc*/ 	.word	0x00000000
        /*00e0*/ 	.short	0x0006
        /*00e2*/ 	.short	0x0028
        /*00e4*/ 	.byte	0x00, 0xf5, 0x21, 0x00


	//----- nvinfo : EIATTR_KPARAM_INFO
	.align		4
.L_15463:
        /*00e8*/ 	.byte	0x04, 0x17
        /*00ea*/ 	.short	(.L_15465 - .L_15464)
.L_15464:
        /*00ec*/ 	.word	0x00000000
        /*00f0*/ 	.short	0x0005
        /*00f2*/ 	.short	0x0024
        /*00f4*/ 	.byte	0x00, 0xf0, 0x11, 0x00


	//----- nvinfo : EIATTR_KPARAM_INFO
	.align		4
.L_15465:
        /*00f8*/ 	.byte	0x04, 0x17
        /*00fa*/ 	.short	(.L_15467 - .L_15466)
.L_15466:
        /*00fc*/ 	.word	0x00000000
        /*0100*/ 	.short	0x0004
        /*0102*/ 	.short	0x0020
        /*0104*/ 	.byte	0x00, 0xf0, 0x11, 0x00


	//----- nvinfo : EIATTR_KPARAM_INFO
	.align		4
.L_15467:
        /*0108*/ 	.byte	0x04, 0x17
        /*010a*/ 	.short	(.L_15469 - .L_15468)
.L_15468:
        /*010c*/ 	.word	0x00000000
        /*0110*/ 	.short	0x0003
        /*0112*/ 	.short	0x0018
        /*0114*/ 	.byte	0x00, 0xf5, 0x21, 0x00


	//----- nvinfo : EIATTR_KPARAM_INFO
	.align		4
.L_15469:
        /*0118*/ 	.byte	0x04, 0x17
        /*011a*/ 	.short	(.L_15471 - .L_15470)
.L_15470:
        /*011c*/ 	.word	0x00000000
        /*0120*/ 	.short	0x0002
        /*0122*/ 	.short	0x0010
        /*0124*/ 	.byte	0x00, 0xf5, 0x21, 0x00


	//----- nvinfo : EIATTR_KPARAM_INFO
	.align		4
.L_15471:
        /*0128*/ 	.byte	0x04, 0x17
        /*012a*/ 	.short	(.L_15473 - .L_15472)
.L_15472:
        /*012c*/ 	.word	0x00000000
        /*0130*/ 	.short	0x0001
        /*0132*/ 	.short	0x0008
        /*0134*/ 	.byte	0x00, 0xf5, 0x21, 0x00


	//----- nvinfo : EIATTR_KPARAM_INFO
	.align		4
.L_15473:
        /*0138*/ 	.byte	0x04, 0x17
        /*013a*/ 	.short	(.L_15475 - .L_15474)
.L_15474:
        /*013c*/ 	.word	0x00000000
        /*0140*/ 	.short	0x0000
        /*0142*/ 	.short	0x0000
        /*0144*/ 	.byte	0x00, 0xf5, 0x21, 0x00


	//----- nvinfo : EIATTR_SPARSE_MMA_MASK
	.align		4
.L_15475:
        /*0148*/ 	.byte	0x03, 0x50
        /*014a*/ 	.short	0x0000


	//----- nvinfo : EIATTR_MAXREG_COUNT
	.align		4
        /*014c*/ 	.byte	0x03, 0x1b
        /*014e*/ 	.short	0x00ff


	//----- nvinfo : EIATTR_NUM_BARRIERS
	.align		4
        /*0150*/ 	.byte	0x02, 0x4c
        /*0152*/ 	.byte	0x01
	.zero		1


	//----- nvinfo : EIATTR_EXTERNS
	.align		4
        /*0154*/ 	.byte	0x04, 0x0f
        /*0156*/ 	.short	(.L_15477 - .L_15476)


	//   ....[0]....
	.align		4
.L_15476:
        /*0158*/ 	.word	index@(__assertfail)


	//----- nvinfo : EIATTR_MERCURY_ISA_VERSION
	.align		4
.L_15477:
        /*015c*/ 	.byte	0x03, 0x5f
        /*015e*/ 	.short	0x0101


	//----- nvinfo : EIATTR_COOP_GROUP_MASK_REGIDS
	.align		4
        /*0160*/ 	.byte	0x04, 0x29
        /*0162*/ 	.short	(.L_15479 - .L_15478)


	//   ....[0]....
.L_15478:
        /*0164*/ 	.word	0xffffffff


	//   ....[1]....
        /*0168*/ 	.word	0xffffffff


	//   ....[2]....
        /*016c*/ 	.word	0xffffffff


	//   ....[3]....
        /*0170*/ 	.word	0xffffffff


	//   ....[4]....
        /*0174*/ 	.word	0xffffffff


	//   ....[5]....
        /*0178*/ 	.word	0xffffffff


	//   ....[6]....
        /*017c*/ 	.word	0xffffffff


	//   ....[7]....
        /*0180*/ 	.word	0xffffffff


	//   ....[8]....
        /*0184*/ 	.word	0xffffffff


	//   ....[9]....
        /*0188*/ 	.word	0xffffffff


	//   ....[10]....
        /*018c*/ 	.word	0xffffffff


	//   ....[11]....
        /*0190*/ 	.word	0xffffffff


	//   ....[12]....
        /*0194*/ 	.word	0xffffffff


	//   ....[13]....
        /*0198*/ 	.word	0xffffffff


	//   ....[14]....
        /*019c*/ 	.word	0x0500000f


	//   ....[15]....
        /*01a0*/ 	.word	0x0500000f


	//   ....[16]....
        /*01a4*/ 	.word	0x0500000f


	//----- nvinfo : EIATTR_COOP_GROUP_INSTR_OFFSETS
	.align		4
.L_15479:
        /*01a8*/ 	.byte	0x04, 0x28
        /*01aa*/ 	.short	(.L_15481 - .L_15480)


	//   ....[0]....
.L_15480:
        /*01ac*/ 	.word	0x00000b70


	//   ....[1]....
        /*01b0*/ 	.word	0x00000b90


	//   ....[2]....
        /*01b4*/ 	.word	0x00000bb0


	//   ....[3]....
        /*01b8*/ 	.word	0x00000cc0


	//   ....[4]....
        /*01bc*/ 	.word	0x00000ce0


	//   ....[5]....
        /*01c0*/ 	.word	0x00000d00


	//   ....[6]....
        /*01c4*/ 	.word	0x00001b40


	//   ....[7]....
        /*01c8*/ 	.word	0x00001b70


	//   ....[8]....
        /*01cc*/ 	.word	0x00001b90


	//   ....[9]....
        /*01d0*/ 	.word	0x00001bb0


	//   ....[10]....
        /*01d4*/ 	.word	0x00001bd0


	//   ....[11]....
        /*01d8*/ 	.word	0x00001c20


	//   ....[12]....
        /*01dc*/ 	.word	0x00001c40


	//   ....[13]....
        /*01e0*/ 	.word	0x00001c60


	//   ....[14]....
        /*01e4*/ 	.word	0x00002e50


	//   ....[15]....
        /*01e8*/ 	.word	0x00002eb0


	//   ....[16]....
        /*01ec*/ 	.word	0x00002f10


	//----- nvinfo : EIATTR_VRC_CTA_INIT_COUNT
	.align		4
.L_15481:
        /*01f0*/ 	.byte	0x02, 0x4a
	.zero		1
	.zero		1


	//----- nvinfo : EIATTR_SYSCALL_OFFSETS
	.align		4
        /*01f4*/ 	.byte	0x04, 0x46
        /*01f6*/ 	.short	(.L_15483 - .L_15482)


	//   ....[0]....
.L_15482:
        /*01f8*/ 	.word	0x00002a00


	//   ....[1]....
        /*01fc*/ 	.word	0x00002df0


	//----- nvinfo : EIATTR_EXIT_INSTR_OFFSETS
	.align		4
.L_15483:
        /*0200*/ 	.byte	0x04, 0x1c
        /*0202*/ 	.short	(.L_15485 - .L_15484)


	//   ....[0]....
.L_15484:
        /*0204*/ 	.word	0x00002c00


	//   ....[1]....
        /*0208*/ 	.word	0x00002cf0


	//   ....[2]....
        /*020c*/ 	.word	0x00002e00


	//----- nvinfo : EIATTR_CRS_STACK_SIZE
	.align		4
.L_15485:
        /*0210*/ 	.byte	0x04, 0x1e
        /*0212*/ 	.short	(.L_15487 - .L_15486)
.L_15486:
        /*0214*/ 	.word	0x00000000


	//----- nvinfo : EIATTR_CBANK_PARAM_SIZE
	.align		4
.L_15487:
        /*0218*/ 	.byte	0x03, 0x19
        /*021a*/ 	.short	0x007c


	//----- nvinfo : EIATTR_PARAM_CBANK
	.align		4
        /*021c*/ 	.byte	0x04, 0x0a
        /*021e*/ 	.short	(.L_15489 - .L_15488)
	.align		4
.L_15488:
        /*0220*/ 	.word	index@(.nv.constant0._ZN4vllm25paged_attention_v1_kernelI13__nv_bfloat16hLi32ELi8ELi128ELNS_18Fp8KVCacheDataTypeE1ELb1EEEvPT_PKS3_PKT0_S9_ifPKiSB_iPKfiiiSD_SD_iiiii)
        /*0224*/ 	.short	0x0380
        /*0226*/ 	.short	0x007c


	//----- nvinfo : EIATTR_SW_WAR
	.align		4
.L_15489:
        /*0228*/ 	.byte	0x04, 0x36
        /*022a*/ 	.short	(.L_15491 - .L_15490)
.L_15490:
        /*022c*/ 	.word	0x00000008
.L_15491:


//--------------------- .nv.info._ZN4vllm25paged_attention_v1_kernelIthLi256ELi32ELi128ELNS_18Fp8KVCacheDataTypeE1ELb0EEEvPT_PKS2_PKT0_S8_ifPKiSA_iPKfiiiSC_SC_iiiii --------------------------
	.section	.nv.info._ZN4vllm25paged_attention_v1_kernelIthLi256ELi32ELi128ELNS_18Fp8KVCacheDataTypeE1ELb0EEEvPT_PKS2_PKT0_S8_ifPKiSA_iPKfiiiSC_SC_iiiii,"",@"SHT_CUDA_INFO"
	.sectionflags	@""
	.align	4


	//----- nvinfo : EIATTR_CUDA_API_VERSION
	.align		4
        /*0000*/ 	.byte	0x04, 0x37
        /*0002*/ 	.short	(.L_15493 - .L_15492)
.L_15492:
        /*0004*/ 	.word	0x00000082


	//----- nvinfo : EIATTR_KPARAM_INFO
	.align		4
.L_15493:
        /*0008*/ 	.byte	0x04, 0x17
        /*000a*/ 	.short	(.L_15495 - .L_15494)
.L_15494:
        /*000c*/ 	.word	0x00000000
        /*0010*/ 	.short	0x0013
        /*0012*/ 	.short	0x0078
        /*0014*/ 	.byte	0x00, 0xf0, 0x11, 0x00


	//----- nvinfo : EIATTR_KPARAM_INFO
	.align		4
.L_15495:
        /*0018*/ 	.byte	0x04, 0x17
        /*001a*/ 	.short	(.L_15497 - .L_15496)
.L_15496:
        /*001c*/ 	.word	0x00000000
        /*0020*/ 	.short	0x0012
        /*0022*/ 	.short	0x0074
        /*0024*/ 	.byte	0x00, 0xf0, 0x11, 0x00


	//----- nvinfo : EIATTR_KPARAM_INFO
	.align		4
.L_15497:
        /*0028*/ 	.byte	0x04, 0x17
        /*002a*/ 	.short	(.L_15499 - .L_15498)
.L_15498:
        /*002c*/ 	.word	0x00000000
        /*0030*/ 	.short	0x0011
        /*0032*/ 	.short	0x0070
        /*0034*/ 	.byte	0x00, 0xf0, 0x11, 0x00


	//----- nvinfo : EIATTR_KPARAM_INFO
	.align		4
.L_15499:
        /*0038*/ 	.byte	0x04, 0x17
        /*003a*/ 	.short	(.L_15501 - .L_15500)
.L_15500:
        /*003c*/ 	.word	0x00000000
        /*0040*/ 	.short	0x0010
        /*0042*/ 	.short	0x006c
        /*0044*/ 	.byte	0x00, 0xf0, 0x11, 0x00


	//----- nvinfo : EIATTR_KPARAM_INFO
	.align		4
.L_15501:
        /*0048*/ 	.byte	0x04, 0x17
        /*004a*/ 	.short	(.L_15503 - .L_15502)
.L_15502:
        /*004c*/ 	.word	0x00000000
        /*0050*/ 	.short	0x000f
        /*0052*/ 	.short	0x0068
        /*0054*/ 	.byte	0x00, 0xf0, 0x11, 0x00


	//----- nvinfo : EIATTR_KPARAM_INFO
	.align		4
.L_15503:
        /*0058*/ 	.byte	0x04, 0x17
        /*005a*/ 	.short	(.L_15505 - .L_15504)
.L_15504:
        /*005c*/ 	.word	0x00000000
        /*0060*/ 	.short	0x000e
        /*0062*/ 	.short	0x0060
        /*0064*/ 	.byte	0x00, 0xf5, 0x21, 0x00


	//----- nvinfo : EIATTR_KPARAM_INFO
	.align		4
.L_15505:
        /*0068*/ 	.byte	0x04, 0x17
        /*006a*/ 	.short	(.L_15507 - .L_15506)
.L_15506:
        /*006c*/ 	.word	0x00000000
        /*0070*/ 	.short	0x000d
        /*0072*/ 	.short	0x0058
        /*0074*/ 	.byte	0x00, 0xf5, 0x21, 0x00


	//----- nvinfo : EIATTR_KPARAM_INFO
	.align		4
.L_15507:
        /*0078*/ 	.byte	0x04, 0x17
        /*007a*/ 	.short	(.L_15509 - .L_15508)
.L_15508:
        /*007c*/ 	.word	0x00000000
        /*0080*/ 	.short	0x000c
        /*0082*/ 	.short	0x0050
        /*0084*/ 	.byte	0x00, 0xf0, 0x11, 0x00


	//----- nvinfo : EIATTR_KPARAM_INFO
	.align		4
.L_15509:
        /*0088*/ 	.byte	0x04, 0x17
        /*008a*/ 	.short	(.L_15511 - .L_15510)
.L_15510:
        /*008c*/ 	.word	0x00000000
        /*0090*/ 	.short	0x000b
        /*0092*/ 	.short	0x004c
        /*0094*/ 	.byte	0x00, 0xf0, 0x11, 0x00


	//----- nvinfo : EIATTR_KPARAM_INFO
	.align		4
.L_15511:
        /*0098*/ 	.byte	0x04, 0x17
        /*009a*/ 	.short	(.L_15513 - .L_15512)
.L_15512:
        /*009c*/ 	.word	0x00000000
        /*00a0*/ 	.short	0x000a
        /*00a2*/ 	.short	0x0048
        /*00a4*/ 	.byte	0x00, 0xf0, 0x11, 0x00


	//----- nvinfo : EIATTR_KPARAM_INFO
	.align		4
.L_15513:
        /*00a8*/ 	.byte	0x04, 0x17
        /*00aa*/ 	.short	(.L_15515 - .L_15514)
.L_15514:
        /*00ac*/ 	.word	0x00000000
        /*00b0*/ 	.short	0x0009
        /*00b2*/ 	.short	0x0040
        /*00b4*/ 	.byte	0x00, 0xf5, 0x21, 0x00


	//----- nvinfo : EIATTR_KPARAM_INFO
	.align		4
.L_15515:
        /*00b8*/ 	.byte	0x04, 0x17
        /*00ba*/ 	.short	(.L_15517 - .L_15516)
.L_15516:
        /*00bc*/ 	.word	0x00000000
        /*00c0*/ 	.short	0x0008
        /*00c2*/ 	.short	0x0038
        /*00c4*/ 	.byte	0x00, 0xf0, 0x11, 0x00


	//----- nvinfo : EIATTR_KPARAM_INFO
	.align		4
.L_15517:
        /*00c8*/ 	.byte	0x04, 0x17
        /*00ca*/ 	.short	(.L_15519 - .L_15518)
.L_15518:
        /*00cc*/ 	.word	0x00000000
        /*00d0*/ 	.short	0x0007
        /*00d2*/ 	.short	0x0030
        /*00d4*/ 	.byte	0x00, 0xf5, 0x21, 0x00


	//----- nvinfo : EIATTR_KPARAM_INFO
	.align		4
.L_15519:
        /*00d8*/ 	.byte	0x04, 0x17
        /*00da*/ 	.short	(.L_15521 - .L_15520)
.L_15520:
        /*00dc*/ 	.word	0x00000000
        /*00e0*/ 	.short	0x0006
        /*00e2*/ 	.short	0x0028
        /*00e4*/ 	.byte	0x00, 0xf5, 0x21, 0x00


	//----- nvinfo : EIATTR_KPARAM_INFO
	.align		4
.L_15521:
        /*00e8*/ 	.byte	0x04, 0x17
        /*00ea*/ 	.short	(.L_15523 - .L_15522)
.L_15522:
        /*00ec*/ 	.word	0x00000000
        /*00f0*/ 	.short	0x0005
        /*00f2*/ 	.short	0x0024
        /*00f4*/ 	.byte	0x00, 0xf0, 0x11, 0x00


	//----- nvinfo : EIATTR_KPARAM_INFO
	.align		4
.L_15523:
        /*00f8*/ 	.byte	0x04, 0x17
        /*00fa*/ 	.short	(.L_15525 - .L_15524)
.L_15524:
        /*00fc*/ 	.word	0x00000000
        /*0100*/ 	.short	0x0004
        /*0102*/ 	.short	0x0020
        /*0104*/ 	.byte	0x00, 0xf0, 0x11, 0x00


	//----- nvinfo : EIATTR_KPARAM_INFO
	.align		4
.L_15525:
        /*0108*/ 	.byte	0x04, 0x17
        /*010a*/ 	.short	(.L_15527 - .L_15526)
.L_15526:
        /*010c*/ 	.word	0x00000000
        /*0110*/ 	.short	0x0003
        /*0112*/ 	.short	0x0018
        /*0114*/ 	.byte	0x00, 0xf5, 0x21, 0x00


	//----- nvinfo : EIATTR_KPARAM_INFO
	.align		4
.L_15527:
        /*0118*/ 	.byte	0x04, 0x17
        /*011a*/ 	.short	(.L_15529 - .L_15528)
.L_15528:
        /*011c*/ 	.word	0x00000000
        /*0120*/ 	.short	0x0002
        /*0122*/ 	.short	0x0010
        /*0124*/ 	.byte	0x00, 0xf5, 0x21, 0x00


	//----- nvinfo : EIATTR_KPARAM_INFO
	.align		4
.L_15529:
        /*0128*/ 	.byte	0x04, 0x17
        /*012a*/ 	.short	(.L_15531 - .L_15530)
.L_15530:
        /*012c*/ 	.word	0x00000000
        /*0130*/ 	.short	0x0001
        /*0132*/ 	.short	0x0008
        /*0134*/ 	.byte	0x00, 0xf5, 0x21, 0x00


	//----- nvinfo : EIATTR_KPARAM_INFO
	.align		4
.L_15531:
        /*0138*/ 	.byte	0x04, 0x17
        /*013a*/ 	.short	(.L_15533 - .L_15532)
.L_15532:
        /*013c*/ 	.word	0x00000000
        /*0140*/ 	.short	0x0000
        /*0142*/ 	.short	0x0000
        /*0144*/ 	.byte	0x00, 0xf5, 0x21, 0x00


	//----- nvinfo : EIATTR_SPARSE_MMA_MASK
	.align		4
.L_15533:
        /*0148*/ 	.byte	0x03, 0x50
        /*014a*/ 	.short	0x0000


	//----- nvinfo : EIATTR_MAXREG_COUNT
	.align		4
        /*014c*/ 	.byte	0x03, 0x1b
        /*014e*/ 	.short	0x00ff


	//----- nvinfo : EIATTR_NUM_BARRIERS
	.align		4
        /*0150*/ 	.byte	0x02, 0x4c
        /*0152*/ 	.byte	0x01
	.zero		1


	//----- nvinfo : EIATTR_EXTERNS
	.align		4
        /*0154*/ 	.byte	0x04, 0x0f
        /*0156*/ 	.short	(.L_15535 - .L_15534)


	//   ....[0]....
	.align		4
.L_15534:
        /*0158*/ 	.word	index@(__assertfail)


	//----- nvinfo : EIATTR_MERCURY_ISA_VERSION
	.align		4
.L_15535:
        /*015c*/ 	.byte	0x03, 0x5f
        /*015e*/ 	.short	0x0101


	//----- nvinfo : EIATTR_COOP_GROUP_MASK_REGIDS
	.align		4
        /*0160*/ 	.byte	0x04, 0x29
        /*0162*/ 	.short	(.L_15537 - .L_15536)


	//   ....[0]....
.L_15536:
        /*0164*/ 	.word	0xffffffff


	//   ....[1]....
        /*0168*/ 	.word	0xffffffff


	//   ....[2]....
        /*016c*/ 	.word	0xffffffff


	//   ....[3]....
        /*0170*/ 	.word	0xffffffff


	//   ....[4]....
        /*0174*/ 	.word	0xffffffff


	//   ....[5]....
        /*0178*/ 	.word	0xffffffff


	//   ....[6]....
        /*017c*/ 	.word	0xffffffff


	//   ....[7]....
        /*0180*/ 	.word	0xffffffff


	//   ....[8]....
        /*0184*/ 	.word	0xffffffff


	//   ....[9]....
        /*0188*/ 	.word	0xffffffff


	//   ....[10]....
        /*018c*/ 	.word	0xffffffff


	//   ....[11]....
        /*0190*/ 	.word	0xffffffff


	//   ....[12]....
        /*0194*/ 	.word	0xffffffff


	//   ....[13]....
        /*0198*/ 	.word	0xffffffff


	//   ....[14]....
        /*019c*/ 	.word	0xffffffff


	//   ....[15]....
        /*01a0*/ 	.word	0xffffffff


	//   ....[16]....
        /*01a4*/ 	.word	0x0500000f


	//   ....[17]....
        /*01a8*/ 	.word	0x0500000f


	//   ....[18]....
        /*01ac*/ 	.word	0x0500000f


	//   ....[19]....
        /*01b0*/ 	.word	0x0500000f


	//   ....[20]....
        /*01b4*/ 	.word	0x0500000f


	//----- nvinfo : EIATTR_COOP_GROUP_INSTR_OFFSETS
	.align		4
.L_15537:
        /*01b8*/ 	.byte	0x04, 0x28
        /*01ba*/ 	.short	(.L_15539 - .L_15538)


	//   ....[0]....
.L_15538:
        /*01bc*/ 	.word	0x00000270


	//   ....[1]....
        /*01c0*/ 	.word	0x00000290


	//   ....[2]....
        /*01c4*/ 	.word	0x000002b0


	//   ....[3]....
        /*01c8*/ 	.word	0x000002d0


	//   ....[4]....
        /*01cc*/ 	.word	0x000002f0


	//   ....[5]....
        /*01d0*/ 	.word	0x000003f0


	//   ....[6]....
        /*01d4*/ 	.word	0x00000420


	//   ....[7]....
        /*01d8*/ 	.word	0x00000440


	//   ....[8]....
        /*01dc*/ 	.word	0x00001270


	//   ....[9]....
        /*01e0*/ 	.word	0x000012a0


	//   ....[10]....
        /*01e4*/ 	.word	0x000012c0


	//   ....[11]....
        /*01e8*/ 	.word	0x000012e0


	//   ....[12]....
        /*01ec*/ 	.word	0x00001300


	//   ....[13]....
        /*01f0*/ 	.word	0x00001350


	//   ....[14]....
        /*01f4*/ 	.word	0x00001370


	//   ....[15]....
        /*01f8*/ 	.word	0x00001390


	//   ....[16]....
        /*01fc*/ 	.word	0x000030f0


	//   ....[17]....
        /*0200*/ 	.word	0x00003150


	//   ....[18]....
        /*0204*/ 	.word	0x000031b0


	//   ....[19]....
        /*0208*/ 	.word	0x00003210


	//   ....[20]....
        /*020c*/ 	.word	0x00003270


	//----- nvinfo : EIATTR_VRC_CTA_INIT_COUNT
	.align		4
.L_15539:
        /*0210*/ 	.byte	0x02, 0x4a
	.zero		1
	.zero		1


	//----- nvinfo : EIATTR_SYSCALL_OFFSETS
	.align		4
        /*0214*/ 	.byte	0x04, 0x46
        /*0216*/ 	.short	(.L_15541 - .L_15540)


	//   ....[0]....
.L_15540:
        /*0218*/ 	.word	0x00000220


	//----- nvinfo : EIATTR_EXIT_INSTR_OFFSETS
	.align		4
.L_15541:
        /*021c*/ 	.byte	0x04, 0x1c
        /*021e*/ 	.short	(.L_15543 - .L_15542)


	//   ....[0]....
.L_15542:
        /*0220*/ 	.word	0x00002ba0


	//   ....[1]....
        /*0224*/ 	.word	0x00002c00


	//   ....[2]....
        /*0228*/ 	.word	0x000030a0


	//----- nvinfo : EIATTR_CRS_STACK_SIZE
	.align		4
.L_15543:
        /*022c*/ 	.byte	0x04, 0x1e
        /*022e*/ 	.short	(.L_15545 - .L_15544)
.L_15544:
        /*0230*/ 	.word	0x00000000


	//----- nvinfo : EIATTR_CBANK_PARAM_SIZE
	.align		4
.L_15545:
        /*0234*/ 	.byte	0x03, 0x19
        /*0236*/ 	.short	0x007c


	//----- nvinfo : EIATTR_PARAM_CBANK
	.align		4
        /*0238*/ 	.byte	0x04, 0x0a
        /*023a*/ 	.short	(.L_15547 - .L_15546)
	.align		4
.L_15546:
        /*023c*/ 	.word	index@(.nv.constant0._ZN4vllm25paged_attention_v1_kernelIthLi256ELi32ELi128ELNS_18Fp8KVCacheDataTypeE1ELb0EEEvPT_PKS2_PKT0_S8_ifPKiSA_iPKfiiiSC_SC_iiiii)
        /*0240*/ 	.short	0x0380
        /*0242*/ 	.short	0x007c


	//----- nvinfo : EIATTR_SW_WAR
	.align		4
.L_15547:
        /*0244*/ 	.byte	0x04, 0x36
        /*0246*/ 	.short	(.L_15549 - .L_15548)
.L_15548:
        /*0248*/ 	.word	0x00000008
.L_15549:


//--------------------- .nv.info._ZN4vllm25paged_attention_v1_kernelIthLi192ELi32ELi128ELNS_18Fp8KVCacheDataTypeE1ELb0EEEvPT_PKS2_PKT0_S8_ifPKiSA_iPKfiiiSC_SC_iiiii --------------------------
	.section	.nv.info._ZN4vllm25paged_attention_v1_kernelIthLi192ELi32ELi128ELNS_18Fp8KVCacheDataTypeE1ELb0EEEvPT_PKS2_PKT0_S8_ifPKiSA_iPKfiiiSC_SC_iiiii,"",@"SHT_CUDA_INFO"
	.sectionflags	@""
	.align	4


	//----- nvinfo : EIATTR_CUDA_API_VERSION
	.align		4
        /*0000*/ 	.byte	0x04, 0x37
        /*0002*/ 	.short	(.L_15551 - .L_15550)
.L_15550:
        /*0004*/ 	.word	0x00000082


	//----- nvinfo : EIATTR_KPARAM_INFO
	.align		4
.L_15551:
        /*0008*/ 	.byte	0x04, 0x17
        /*000a*/ 	.short	(.L_15553 - .L_15552)
.L_15552:
        /*000c*/ 	.word	0x00000000
        /*0010*/ 	.short	0x0013
        /*0012*/ 	.short	0x0078
        /*0014*/ 	.byte	0x00, 0xf0, 0x11, 0x00


	//----- nvinfo : EIATTR_KPARAM_INFO
	.align		4
.L_15553:
        /*0018*/ 	.byte	0x04, 0x17
        /*001a*/ 	.short	(.L_15555 - .L_15554)
.L_15554:
        /*001c*/ 	.word	0x00000000
        /*0020*/ 	.short	0x0012
        /*0022*/ 	.short	0x0074
        /*0024*/ 	.byte	0x00, 0xf0, 0x11, 0x00


	//----- nvinfo : EIATTR_KPARAM_INFO
	.align		4
.L_15555:
        /*0028*/ 	.byte	0x04, 0x17
        /*002a*/ 	.short	(.L_15557 - .L_15556)
.L_15556:
        /*002c*/ 	.word	0x00000000
        /*0030*/ 	.short	0x0011
        /*0032*/ 	.short	0x0070
        /*0034*/ 	.byte	0x00, 0xf0, 0x11, 0x00


	//----- nvinfo : EIATTR_KPARAM_INFO
	.align		4
.L_15557:
        /*0038*/ 	.byte	0x04, 0x17
        /*003a*/ 	.short	(.L_15559 - .L_15558)
.L_15558:
        /*003c*/ 	.word	0x00000000
        /*0040*/ 	.short	0x0010
        /*0042*/ 	.short	0x006c
        /*0044*/ 	.byte	0x00, 0xf0, 0x11, 0x00


	//----- nvinfo : EIATTR_KPARAM_INFO
	.align		4
.L_15559:
        /*0048*/ 	.byte	0x04, 0x17
        /*004a*/ 	.short	(.L_15561 - .L_15560)
.L_15560:
        /*004c*/ 	.word	0x00000000
        /*0050*/ 	.short	0x000f
        /*0052*/ 	.short	0x0068
        /*0054*/ 	.byte	0x00, 0xf0, 0x11, 0x00


	//----- nvinfo : EIATTR_KPARAM_INFO
	.align		4
.L_15561:
        /*0058*/ 	.byte	0x04, 0x17
        /*005a*/ 	.short	(.L_15563 - .L_15562)
.L_15562:
        /*005c*/ 	.word	0x00000000
        /*0060*/ 	.short	0x000e
        /*0062*/ 	.short	0x0060
        /*0064*/ 	.byte	0x00, 0xf5, 0x21, 0x00


	//----- nvinfo : EIATTR_KPARAM_INFO
	.align		4
.L_15563:
        /*0068*/ 	.byte	0x04, 0x17
        /*006a*/ 	.short	(.L_15565 - .L_15564)
.L_15564:
        /*006c*/ 	.word	0x00000000
        /*0070*/ 	.short	0x000d
        /*0072*/ 	.short	0x0058
        /*0074*/ 	.byte	0x00, 0xf5, 0x21, 0x00


	//----- nvinfo : EIATTR_KPARAM_INFO
	.align		4
.L_15565:
        /*0078*/ 	.byte	0x04, 0x17
        /*007a*/ 	.short	(.L_15567 - .L_15566)
.L_15566:
        /*007c*/ 	.word	0x00000000
        /*0080*/ 	.short	0x000c
        /*0082*/ 	.short	0x0050
        /*0084*/ 	.byte	0x00, 0xf0, 0x11, 0x00


	//----- nvinfo : EIATTR_KPARAM_INFO
	.align		4
.L_15567:
        /*0088*/ 	.byte	0x04, 0x17
        /*008a*/ 	.short	(.L_15569 - .L_15568)
.L_15568:
        /*008c*/ 	.word	0x00000000
        /*0090*/ 	.short	0x000b
        /*0092*/ 	.short	0x004c
        /*0094*/ 	.byte	0x00, 0xf0, 0x11, 0x00


	//----- nvinfo : EIATTR_KPARAM_INFO
	.align		4
.L_15569:
        /*0098*/ 	.byte	0x04, 0x17
        /*009a*/ 	.short	(.L_15571 - .L_15570)
.L_15570:
        /*009c*/ 	.word	0x00000000
        /*00a0*/ 	.short	0x000a
        /*00a2*/ 	.short	0x0048
        /*00a4*/ 	.byte	0x00, 0xf0, 0x11, 0x00


	//----- nvinfo : EIATTR_KPARAM_INFO
	.align		4
.L_15571:
        /*00a8*/ 	.byte	0x04, 0x17
        /*00aa*/ 	.short	(.L_15573 - .L_15572)
.L_15572:
        /*00ac*/ 	.word	0x00000000
        /*00b0*/ 	.short	0x0009
        /*00b2*/ 	.short	0x0040
        /*00b4*/ 	.byte	0x00, 0xf5, 0x21, 0x00


	//----- nvinfo : EIATTR_KPARAM_INFO
	.align		4
.L_15573:
        /*00b8*/ 	.byte	0x04, 0x17
        /*00ba*/ 	.short	(.L_15575 - .L_15574)
.L_15574:
        /*00bc*/ 	.word	0x00000000
        /*00c0*/ 	.short	0x0008
        /*00c2*/ 	.short	0x0038
        /*00c4*/ 	.byte	0x00, 0xf0, 0x11, 0x00


	//----- nvinfo : EIATTR_KPARAM_INFO
	.align		4
.L_15575:
        /*00c8*/ 	.byte	0x04, 0x17
        /*00ca*/ 	.short	(.L_15577 - .L_15576)
.L_15576:
        /*00cc*/ 	.word	0x00000000
        /*00d0*/ 	.short	0x0007
        /*00d2*/ 	.short	0x0030
        /*00d4*/ 	.byte	0x00, 0xf5, 0x21, 0x00


	//----- nvinfo : EIATTR_KPARAM_INFO
	.align		4
.L_15577:
        /*00d8*/ 	.byte	0x04, 0x17
        /*00da*/ 	.short	(.L_15579 - .L_15578)
.L_15578:
        /*00dc*/ 	.word	0x00000000
        /*00e0*/ 	.short	0x0006
        /*00e2*/ 	.short	0x0028
        /*00e4*/ 	.byte	0x00, 0xf5, 0x21, 0x00


	//----- nvinfo : EIATTR_KPARAM_INFO
	.align		4
.L_15579:
        /*00e8*/ 	.byte	0x04, 0x17
        /*00ea*/ 	.short	(.L_15581 - .L_15580)
.L_15580:
        /*00ec*/ 	.word	0x00000000
        /*00f0*/ 	.short	0x0005
        /*00f2*/ 	.short	0x0024
        /*00f4*/ 	.byte	0x00, 0xf0, 0x11, 0x00


	//----- nvinfo : EIATTR_KPARAM_INFO
	.align		4
.L_15581:
        /*00f8*/ 	.byte	0x04, 0x17
        /*00fa*/ 	.short	(.L_15583 - .L_15582)
.L_15582:
        /*00fc*/ 	.word	0x00000000
        /*0100*/ 	.short	0x0004
        /*0102*/ 	.short	0x0020
        /*0104*/ 	.byte	0x00, 0xf0, 0x11, 0x00


	//----- nvinfo : EIATTR_KPARAM_INFO
	.align		4
.L_15583:
        /*0108*/ 	.byte	0x04, 0x17
        /*010a*/ 	.short	(.L_15585 - .L_15584)
.L_15584:
        /*010c*/ 	.word	0x00000000
        /*0110*/ 	.short	0x0003
        /*0112*/ 	.short	0x0018
        /*0114*/ 	.byte	0x00, 0xf5, 0x21, 0x00


	//----- nvinfo : EIATTR_KPARAM_INFO
	.align		4
.L_15585:
        /*0118*/ 	.byte	0x04, 0x17
        /*011a*/ 	.short	(.L_15587 - .L_15586)
.L_15586:
        /*011c*/ 	.word	0x00000000
        /*0120*/ 	.short	0x0002
        /*0122*/ 	.short	0x0010
        /*0124*/ 	.byte	0x00, 0xf5, 0x21, 0x00


	//----- nvinfo : EIATTR_KPARAM_INFO
	.align		4
.L_15587:
        /*0128*/ 	.byte	0x04, 0x17
        /*012a*/ 	.short	(.L_15589 - .L_15588)
.L_15588:
        /*012c*/ 	.word	0x00000000
        /*0130*/ 	.short	0x0001
        /*0132*/ 	.short	0x0008
        /*0134*/ 	.byte	0x00, 0xf5, 0x21, 0x00


	//----- nvinfo : EIATTR_KPARAM_INFO
	.align		4
.L_15589:
        /*0138*/ 	.byte	0x04, 0x17
        /*013a*/ 	.short	(.L_15591 - .L_15590)
.L_15590:
        /*013c*/ 	.word	0x00000000
        /*0140*/ 	.short	0x0000
        /*0142*/ 	.short	0x0000
        /*0144*/ 	.byte	0x00, 0xf5, 0x21, 0x00


	//----- nvinfo : EIATTR_SPARSE_MMA_MASK
	.align		4
.L_15591:
        /*0148*/ 	.byte	0x03, 0x50
        /*014a*/ 	.short	0x0000


	//----- nvinfo : EIATTR_MAXREG_COUNT
	.align		4
        /*014c*/ 	.byte	0x03, 0x1b
        /*014e*/ 	.short	0x00ff


	//----- nvinfo : EIATTR_NUM_BARRIERS
	.align		4
        /*0150*/ 	.byte	0x02, 0x4c
        /*0152*/ 	.byte	0x01
	.zero		1


	//----- nvinfo : EIATTR_EXTERNS
	.align		4
        /*0154*/ 	.byte	0x04, 0x0f
        /*0156*/ 	.short	(.L_15593 - .L_15592)


	//   ....[0]....
	.align		4
.L_15592:
        /*0158*/ 	.word	index@(__assertfail)


	//----- nvinfo : EIATTR_MERCURY_ISA_VERSION
	.align		4
.L_15593:
        /*015c*/ 	.byte	0x03, 0x5f
        /*015e*/ 	.short	0x0101


	//----- nvinfo : EIATTR_COOP_GROUP_MASK_REGIDS
	.align		4
        /*0160*/ 	.byte	0x04, 0x29
        /*0162*/ 	.short	(.L_15595 - .L_15594)


	//   ....[0]....
.L_15594:
        /*0164*/ 	.word	0xffffffff


	//   ....[1]....
        /*0168*/ 	.word	0xffffffff


	//   ....[2]....
        /*016c*/ 	.word	0xffffffff


	//   ....[3]....
        /*0170*/ 	.word	0xffffffff


	//   ....[4]....
        /*0174*/ 	.word	0xffffffff


	//   ....[5]....
        /*0178*/ 	.word	0xffffffff


	//   ....[6]....
        /*017c*/ 	.word	0xffffffff


	//   ....[7]....
        /*0180*/ 	.word	0xffffffff


	//   ....[8]....
        /*0184*/ 	.word	0xffffffff


	//   ....[9]....
        /*0188*/ 	.word	0xffffffff


	//   ....[10]....
        /*018c*/ 	.word	0xffffffff


	//   ....[11]....
        /*0190*/ 	.word	0xffffffff


	//   ....[12]....
        /*0194*/ 	.word	0xffffffff


	//   ....[13]....
        /*0198*/ 	.word	0xffffffff


	//   ....[14]....
        /*019c*/ 	.word	0xffffffff


	//   ....[15]....
        /*01a0*/ 	.word	0xffffffff


	//   ....[16]....
        /*01a4*/ 	.word	0x0500000f


	//   ....[17]....
        /*01a8*/ 	.word	0x0500000f


	//   ....[18]....
        /*01ac*/ 	.word	0x0500000f


	//   ....[19]....
        /*01b0*/ 	.word	0x0500000f


	//   ....[20]....
        /*01b4*/ 	.word	0x0500000f


	//----- nvinfo : EIATTR_COOP_GROUP_INSTR_OFFSETS
	.align		4
.L_15595:
        /*01b8*/ 	.byte	0x04, 0x28
        /*01ba*/ 	.short	(.L_15597 - .L_15596)


	//   ....[0]....
.L_15596:
        /*01bc*/ 	.word	0x00000270


	//   ....[1]....
        /*01c0*/ 	.word	0x00000290


	//   ....[2]....
        /*01c4*/ 	.word	0x000002b0


	//   ....[3]....
        /*01c8*/ 	.word	0x000002d0


	//   ....[4]....
        /*01cc*/ 	.word	0x000002f0


	//   ....[5]....
        /*01d0*/ 	.word	0x00000400


	//   ....[6]....
        /*01d4*/ 	.word	0x00000420


	//   ....[7]....
        /*01d8*/ 	.word	0x00000440


	//   ....[8]....
        /*01dc*/ 	.word	0x00001270


	//   ....[9]....
        /*01e0*/ 	.word	0x000012a0


	//   ....[10]....
        /*01e4*/ 	.word	0x000012c0


	//   ....[11]....
        /*01e8*/ 	.word	0x000012e0


	//   ....[12]....
        /*01ec*/ 	.word	0x00001300


	//   ....[13]....
        /*01f0*/ 	.word	0x00001350


	//   ....[14]....
        /*01f4*/ 	.word	0x00001370


	//   ....[15]....
        /*01f8*/ 	.word	0x00001390


	//   ....[16]....
        /*01fc*/ 	.word	0x00002ca0


	//   ....[17]....
        /*0200*/ 	.word	0x00002d00


	//   ....[18]....
        /*0204*/ 	.word	0x00002d60


	//   ....[19]....
        /*0208*/ 	.word	0x00002dc0


	//   ....[20]....
        /*020c*/ 	.word	0x00002e20


	//----- nvinfo : EIATTR_VRC_CTA_INIT_COUNT
	.align		4
.L_15597:
        /*0210*/ 	.byte	0x02, 0x4a
	.zero		1
	.zero		1


	//----- nvinfo : EIATTR_SYSCALL_OFFSETS
	.align		4
        /*0214*/ 	.byte	0x04, 0x46
        /*0216*/ 	.short	(.L_15599 - .L_15598)


	//   ....[0]....
.L_15598:
        /*0218*/ 	.word	0x00000220


	//----- nvinfo : EIATTR_EXIT_INSTR_OFFSETS
	.align		4
.L_15599:
        /*021c*/ 	.byte	0x04, 0x1c
        /*021e*/ 	.short	(.L_15601 - .L_15600)


	//   ....[0]....
.L_15600:
        /*0220*/ 	.word	0x00002850


	//   ....[1]....
        /*0224*/ 	.word	0x000028b0


	//   ....[2]....
        /*0228*/ 	.word	0x00002c50


	//----- nvinfo : EIATTR_CRS_STACK_SIZE
	.align		4
.L_15601:
        /*022c*/ 	.byte	0x04, 0x1e
        /*022e*/ 	.short	(.L_15603 - .L_15602)
.L_15602:
        /*0230*/ 	.word	0x00000000


	//----- nvinfo : EIATTR_CBANK_PARAM_SIZE
	.align		4
.L_15603:
        /*0234*/ 	.byte	0x03, 0x19
        /*0236*/ 	.short	0x007c


	//----- nvinfo : EIATTR_PARAM_CBANK
	.align		4
        /*0238*/ 	.byte	0x04, 0x0a
        /*023a*/ 	.short	(.L_15605 - .L_15604)
	.align		4
.L_15604:
        /*023c*/ 	.word	index@(.nv.constant0._ZN4vllm25paged_attention_v1_kernelIthLi192ELi32ELi128ELNS_18Fp8KVCacheDataTypeE1ELb0EEEvPT_PKS2_PKT0_S8_ifPKiSA_iPKfiiiSC_SC_iiiii)
        /*0240*/ 	.short	0x0380
        /*0242*/ 	.short	0x007c


	//----- nvinfo : EIATTR_SW_WAR
	.align		4
.L_15605:
        /*0244*/ 	.byte	0x04, 0x36
        /*0246*/ 	.short	(.L_15607 - .L_15606)
.L_15606:
        /*0248*/ 	.word	0x00000008
.L_15607:


//--------------------- .nv.info._ZN4vllm25paged_attention_v1_kernelIthLi128ELi32ELi128ELNS_18Fp8KVCacheDataTypeE1ELb0EEEvPT_PKS2_PKT0_S8_ifPKiSA_iPKfiiiSC_SC_iiiii --------------------------
	.section	.nv.info._ZN4vllm25paged_attention_v1_kernelIthLi128ELi32ELi128ELNS_18Fp8KVCacheDataTypeE1ELb0EEEvPT_PKS2_PKT0_S8_ifPKiSA_iPKfiiiSC_SC_iiiii,"",@"SHT_CUDA_INFO"
	.sectionflags	@""
	.align	4


	//----- nvinfo : EIATTR_CUDA_API_VERSION
	.align		4
        /*0000*/ 	.byte	0x04, 0x37
        /*0002*/ 	.short	(.L_15609 - .L_15608)
.L_15608:
        /*0004*/ 	.word	0x00000082


	//----- nvinfo : EIATTR_KPARAM_INFO
	.align		4
.L_15609:
        /*0008*/ 	.byte	0x04, 0x17
        /*000a*/ 	.short	(.L_15611 - .L_15610)
.L_15610:
        /*000c*/ 	.word	0x00000000
        /*0010*/ 	.short	0x0013
        /*0012*/ 	.short	0x0078
        /*0014*/ 	.byte	0x00, 0xf0, 0x11, 0x00


	//----- nvinfo : EIATTR_KPARAM_INFO
	.align		4
.L_15611:
        /*0018*/ 	.byte	0x04, 0x17
        /*001a*/ 	.short	(.L_15613 - .L_15612)
.L_15612:
        /*001c*/ 	.word	0x00000000
        /*0020*/ 	.short	0x0012
        /*0022*/ 	.short	0x0074
        /*0024*/ 	.byte	0x00, 0xf0, 0x11, 0x00


	//----- nvinfo : EIATTR_KPARAM_INFO
	.align		4
.L_15613:
        /*0028*/ 	.byte	0x04, 0x17
        /*002a*/ 	.short	(.L_15615 - .L_15614)
.L_15614:
        /*002c*/ 	.word	0x00000000
        /*0030*/ 	.short	0x0011
        /*0032*/ 	.short	0x0070
        /*0034*/ 	.byte	0x00, 0xf0, 0x11, 0x00


	//----- nvinfo : EIATTR_KPARAM_INFO
	.align		4
.L_15615:
        /*0038*/ 	.byte	0x04, 0x17
        /*003a*/ 	.short	(.L_15617 - .L_15616)
.L_15616:
        /*003c*/ 	.word	0x00000000
        /*0040*/ 	.short	0x0010
        /*0042*/ 	.short	0x006c
        /*0044*/ 	.byte	0x00, 0xf0, 0x11, 0x00


	//----- nvinfo : EIATTR_KPARAM_INFO
	.align		4
.L_15617:
        /*0048*/ 	.byte	0x04, 0x17
        /*004a*/ 	.short	(.L_15619 - .L_15618)
.L_15618:
        /*004c*/ 	.word	0x00000000
        /*0050*/ 	.short	0x000f
        /*0052*/ 	.short	0x0068
        /*0054*/ 	.byte	0x00, 0xf0, 0x11, 0x00


	//----- nvinfo : EIATTR_KPARAM_INFO
	.align		4
.L_15619:
        /*0058*/ 	.byte	0x04, 0x17
        /*005a*/ 	.short	(.L_15621 - .L_15620)
.L_15620:
        /*005c*/ 	.word	0x00000000
        /*0060*/ 	.short	0x000e
        /*0062*/ 	.short	0x0060
        /*0064*/ 	.byte	0x00, 0xf5, 0x21, 0x00


	//----- nvinfo : EIATTR_KPARAM_INFO
	.align		4
.L_15621:
        /*0068*/ 	.byte	0x04, 0x17
        /*006a*/ 	.short	(.L_15623 - .L_15622)
.L_15622:
        /*006c*/ 	.word	0x00000000
        /*0070*/ 	.short	0x000d
        /*0072*/ 	.short	0x0058
        /*0074*/ 	.byte	0x00, 0xf5, 0x21, 0x00


	//----- nvinfo : EIATTR_KPARAM_INFO
	.align		4
.L_15623:
        /*0078*/ 	.byte	0x04, 0x17
        /*007a*/ 	.short	(.L_15625 - .L_15624)
.L_15624:
        /*007c*/ 	.word	0x00000000
        /*0080*/ 	.short	0x000c
        /*0082*/ 	.short	0x0050
        /*0084*/ 	.byte	0x00, 0xf0, 0x11, 0x00


	//----- nvinfo : EIATTR_KPARAM_INFO
	.align		4
.L_15625:
        /*0088*/ 	.byte	0x04, 0x17
        /*008a*/ 	.short	(.L_15627 - .L_15626)
.L_15626:
        /*008c*/ 	.word	0x00000000
        /*0090*/ 	.short	0x000b
        /*0092*/ 	.short	0x004c
        /*0094*/ 	.byte	0x00, 0xf0, 0x11, 0x00


	//----- nvinfo : EIATTR_KPARAM_INFO
	.align		4
.L_15627:
        /*0098*/ 	.byte	0x04, 0x17
        /*009a*/ 	.short	(.L_15629 - .L_15628)
.L_15628:
        /*009c*/ 	.word	0x00000000
        /*00a0*/ 	.short	0x000a
        /*00a2*/ 	.short	0x0048
        /*00a4*/ 	.byte	0x00, 0xf0, 0x11, 0x00


	//----- nvinfo : EIATTR_KPARAM_INFO
	.align		4
.L_15629:
        /*00a8*/ 	.byte	0x04, 0x17
        /*00aa*/ 	.short	(.L_15631 - .L_15630)
.L_15630:
        /*00ac*/ 	.word	0x00000000
        /*00b0*/ 	.short	0x0009
        /*00b2*/ 	.short	0x0040
        /*00b4*/ 	.byte	0x00, 0xf5, 0x21, 0x00


	//----- nvinfo : EIATTR_KPARAM_INFO
	.align		4
.L_15631:
        /*00b8*/ 	.byte	0x04, 0x17
        /*00ba*/ 	.short	(.L_15633 - .L_15632)
.L_15632:
        /*00bc*/ 	.word	0x00000000
        /*00c0*/ 	.short	0x0008
        /*00c2*/ 	.short	0x0038
        /*00c4*/ 	.byte	0x00, 0xf0, 0x11, 0x00


	//----- nvinfo : EIATTR_KPARAM_INFO
	.align		4
.L_15633:
        /*00c8*/ 	.byte	0x04, 0x17
        /*00ca*/ 	.short	(.L_15635 - .L_15634)
.L_15634:
        /*00cc*/ 	.word	0x00000000
        /*00d0*/ 	.short	0x0007
        /*00d2*/ 	.short	0x0030
        /*00d4*/ 	.byte	0x00, 0xf5, 0x21, 0x00


	//----- nvinfo : EIATTR_KPARAM_INFO
	.align		4
.L_15635:
        /*00d8*/ 	.byte	0x04, 0x17
        /*00da*/ 	.short	(.L_15637 - .L_15636)
.L_15636:
        /*00dc*/ 	.word	0x00000000
        /*00e0*/ 	.short	0x0006
        /*00e2*/ 	.short	0x0028
        /*00e4*/ 	.byte	0x00, 0xf5, 0x21, 0x00


	//----- nvinfo : EIATTR_KPARAM_INFO
	.align		4
.L_15637:
        /*00e8*/ 	.byte	0x04, 0x17
        /*00ea*/ 	.short	(.L_15639 - .L_15638)
.L_15638:
        /*00ec*/ 	.word	0x00000000
        /*00f0*/ 	.short	0x0005
        /*00f2*/ 	.short	0x0024
        /*00f4*/ 	.byte	0x00, 0xf0, 0x11, 0x00


	//----- nvinfo : EIATTR_KPARAM_INFO
	.align		4
.L_15639:
        /*00f8*/ 	.byte	0x04, 0x17
        /*00fa*/ 	.short	(.L_15641 - .L_15640)
.L_15640:
        /*00fc*/ 	.word	0x00000000
        /*0100*/ 	.short	0x0004
        /*0102*/ 	.short	0x0020
        /*0104*/ 	.byte	0x00, 0xf0, 0x11, 0x00


	//----- nvinfo : EIATTR_KPARAM_INFO
	.align		4
.L_15641:
        /*0108*/ 	.byte	0x04, 0x17
        /*010a*/ 	.short	(.L_15643 - .L_15642)
.L_15642:
        /*010c*/ 	.word	0x00000000
        /*0110*/ 	.short	0x0003
        /*0112*/ 	.short	0x0018
        /*0114*/ 	.byte	0x00, 0xf5, 0x21, 0x00


	//----- nvinfo : EIATTR_KPARAM_INFO
	.align		4
.L_15643:
        /*0118*/ 	.byte	0x04, 0x17
        /*011a*/ 	.short	(.L_15645 - .L_15644)
.L_15644:
        /*011c*/ 	.word	0x00000000
        /*0120*/ 	.short	0x0002
        /*0122*/ 	.short	0x0010
        /*0124*/ 	.byte	0x00, 0xf5, 0x21, 0x00


	//----- nvinfo : EIATTR_KPARAM_INFO
	.align		4
.L_15645:
        /*0128*/ 	.byte	0x04, 0x17
        /*012a*/ 	.short	(.L_15647 - .L_15646)
.L_15646:
        /*012c*/ 	.word	0x00000000
        /*0130*/ 	.short	0x0001
        /*0132*/ 	.short	0x0008
        /*0134*/ 	.byte	0x00, 0xf5, 0x21, 0x00


	//----- nvinfo : EIATTR_KPARAM_INFO
	.align		4
.L_15647:
        /*0138*/ 	.byte	0x04, 0x17
        /*013a*/ 	.short	(.L_15649 - .L_15648)
.L_15648:
        /*013c*/ 	.word	0x00000000
        /*0140*/ 	.short	0x0000
        /*0142*/ 	.short	0x0000
        /*0144*/ 	.byte	0x00, 0xf5, 0x21, 0x00


	//----- nvinfo : EIATTR_SPARSE_MMA_MASK
	.align		4
.L_15649:
        /*0148*/ 	.byte	0x03, 0x50
        /*014a*/ 	.short	0x0000


	//----- nvinfo : EIATTR_MAXREG_COUNT
	.align		4
        /*014c*/ 	.byte	0x03, 0x1b
        /*014e*/ 	.short	0x00ff


	//----- nvinfo : EIATTR_NUM_BARRIERS
	.align		4
        /*0150*/ 	.byte	0x02, 0x4c
        /*0152*/ 	.byte	0x01
	.zero		1


	//----- nvinfo : EIATTR_EXTERNS
	.align		4
        /*0154*/ 	.byte	0x04, 0x0f
        /*0156*/ 	.short	(.L_15651 - .L_15650)


	//   ....[0]....
	.align		4
.L_15650:
        /*0158*/ 	.word	index@(__assertfail)


	//----- nvinfo : EIATTR_MERCURY_ISA_VERSION
	.align		4
.L_15651:
        /*015c*/ 	.byte	0x03, 0x5f
        /*015e*/ 	.short	0x0101


	//----- nvinfo : EIATTR_COOP_GROUP_MASK_REGIDS
	.align		4
        /*0160*/ 	.byte	0x04, 0x29
        /*0162*/ 	.short	(.L_15653 - .L_15652)


	//   ....[0]....
.L_15652:
        /*0164*/ 	.word	0xffffffff


	//   ....[1]....
        /*0168*/ 	.word	0xffffffff


	//   ....[2]....
        /*016c*/ 	.word	0xffffffff


	//   ....[3]....
        /*0170*/ 	.word	0xffffffff


	//   ....[4]....
        /*0174*/ 	.word	0xffffffff


	//   ....[5]....
        /*0178*/ 	.word	0xffffffff


	//   ....[6]....
        /*017c*/ 	.word	0xffffffff


	//   ....[7]....
        /*0180*/ 	.word	0xffffffff


	//   ....[8]....
        /*0184*/ 	.word	0xffffffff


	//   ....[9]....
        /*0188*/ 	.word	0xffffffff


	//   ....[10]....
        /*018c*/ 	.word	0xffffffff


	//   ....[11]....
        /*0190*/ 	.word	0xffffffff


	//   ....[12]....
        /*0194*/ 	.word	0xffffffff


	//   ....[13]....
        /*0198*/ 	.word	0xffffffff


	//   ....[14]....
        /*019c*/ 	.word	0xffffffff


	//   ....[15]....
        /*01a0*/ 	.word	0xffffffff


	//   ....[16]....
        /*01a4*/ 	.word	0x0500000f


	//   ....[17]....
        /*01a8*/ 	.word	0x0500000f


	//   ....[18]....
        /*01ac*/ 	.word	0x0500000f


	//   ....[19]....
        /*01b0*/ 	.word	0x0500000f


	//   ....[20]....
        /*01b4*/ 	.word	0x0500000f


	//----- nvinfo : EIATTR_COOP_GROUP_INSTR_OFFSETS
	.align		4
.L_15653:
        /*01b8*/ 	.byte	0x04, 0x28
        /*01ba*/ 	.short	(.L_15655 - .L_15654)


	//   ....[0]....
.L_15654:
        /*01bc*/ 	.word	0x00000270


	//   ....[1]....
        /*01c0*/ 	.word	0x00000290


	//   ....[2]....
        /*01c4*/ 	.word	0x000002b0


	//   ....[3]....
        /*01c8*/ 	.word	0x000002d0


	//   ....[4]....
        /*01cc*/ 	.word	0x000002f0


	//   ....[5]....
        /*01d0*/ 	.word	0x00000400


	//   ....[6]....
        /*01d4*/ 	.word	0x00000420


	//   ....[7]....
        /*01d8*/ 	.word	0x00000440


	//   ....[8]....
        /*01dc*/ 	.word	0x00001270


	//   ....[9]....
        /*01e0*/ 	.word	0x000012a0


	//   ....[10]....
        /*01e4*/ 	.word	0x000012c0


	//   ....[11]....
        /*01e8*/ 	.word	0x000012e0


	//   ....[12]....
        /*01ec*/ 	.word	0x00001300


	//   ....[13]....
        /*01f0*/ 	.word	0x00001350


	//   ....[14]....
        /*01f4*/ 	.word	0x00001370


	//   ....[15]....
        /*01f8*/ 	.word	0x00001390


	//   ....[16]....
        /*01fc*/ 	.word	0x00002860


	//   ....[17]....
        /*0200*/ 	.word	0x000028c0


	//   ....[18]....
        /*0204*/ 	.word	0x00002920


	//   ....[19]....
        /*0208*/ 	.word	0x00002980


	//   ....[20]....
        /*020c*/ 	.word	0x000029e0


	//----- nvinfo : EIATTR_VRC_CTA_INIT_COUNT
	.align		4
.L_15655:
        /*0210*/ 	.byte	0x02, 0x4a
	.zero		1
	.zero		1


	//----- nvinfo : EIATTR_SYSCALL_OFFSETS
	.align		4
        /*0214*/ 	.byte	0x04, 0x46
        /*0216*/ 	.short	(.L_15657 - .L_15656)


	//   ....[0]....
.L_15656:
        /*0218*/ 	.word	0x00000220


	//----- nvinfo : EIATTR_EXIT_INSTR_OFFSETS
	.align		4
.L_15657:
        /*021c*/ 	.byte	0x04, 0x1c
        /*021e*/ 	.short	(.L_15659 - .L_15658)


	//   ....[0]....
.L_15658:
        /*0220*/ 	.word	0x00002510


	//   ....[1]....
        /*0224*/ 	.word	0x00002570


	//   ....[2]....
        /*0228*/ 	.word	0x00002810


	//----- nvinfo : EIATTR_CRS_STACK_SIZE
	.align		4
.L_15659:
        /*022c*/ 	.byte	0x04, 0x1e
        /*022e*/ 	.short	(.L_15661 - .L_15660)
.L_15660:
        /*0230*/ 	.word	0x00000000


	//----- nvinfo : EIATTR_CBANK_PARAM_SIZE
	.align		4
.L_15661:
        /*0234*/ 	.byte	0x03, 0x19
        /*0236*/ 	.short	0x007c


	//----- nvinfo : EIATTR_PARAM_CBANK
	.align		4
        /*0238*/ 	.byte	0x04, 0x0a
        /*023a*/ 	.short	(.L_15663 - .L_15662)
	.align		4
.L_15662:
        /*023c*/ 	.word	index@(.nv.constant0._ZN4vllm25paged_attention_v1_kernelIthLi128ELi32ELi128ELNS_18Fp8KVCacheDataTypeE1ELb0EEEvPT_PKS2_PKT0_S8_ifPKiSA_iPKfiiiSC_SC_iiiii)
        /*0240*/ 	.short	0x0380
        /*0242*/ 	.short	0x007c


	//----- nvinfo : EIATTR_SW_WAR
	.align		4
.L_15663:
        /*0244*/ 	.byte	0x04, 0x36
        /*0246*/ 	.short	(.L_15665 - .L_15664)
.L_15664:
        /*0248*/ 	.word	0x00000008
.L_15665:


//--------------------- .nv.info._ZN4vllm25paged_attention_v1_kernelIthLi120ELi32ELi128ELNS_18Fp8KVCacheDataTypeE1ELb0EEEvPT_PKS2_PKT0_S8_ifPKiSA_iPKfiiiSC_SC_iiiii --------------------------
	.section	.nv.info._ZN4vllm25paged_attention_v1_kernelIthLi120ELi32ELi128ELNS_18Fp8KVCacheDataTypeE1ELb0EEEvPT_PKS2_PKT0_S8_ifPKiSA_iPKfiiiSC_SC_iiiii,"",@"SHT_CUDA_INFO"
	.sectionflags	@""
	.align	4


	//----- nvinfo : EIATTR_CUDA_API_VERSION
	.align		4
        /*0000*/ 	.byte	0x04, 0x37
        /*0002*/ 	.short	(.L_15667 - .L_15666)
.L_15666:
        /*0004*/ 	.word	0x00000082


	//----- nvinfo : EIATTR_KPARAM_INFO
	.align		4
.L_15667:
        /*0008*/ 	.byte	0x04, 0x17
        /*000a*/ 	.short	(.L_15669 - .L_15668)
.L_15668:
        /*000c*/ 	.word	0x00000000
        /*0010*/ 	.short	0x0013
        /*0012*/ 	.short	0x0078
        /*0014*/ 	.byte	0x00, 0xf0, 0x11, 0x00


	//----- nvinfo : EIATTR_KPARAM_INFO
	.align		4
.L_15669:
        /*0018*/ 	.byte	0x04, 0x17
        /*001a*/ 	.short	(.L_15671 - .L_15670)
.L_15670:
        /*001c*/ 	.word	0x00000000
        /*0020*/ 	.short	0x0012
        /*0022*/ 	.short	0x0074
        /*0024*/ 	.byte	0x00, 0xf0, 0x11, 0x00


	//----- nvinfo : EIATTR_KPARAM_INFO
	.align		4
.L_15671:
        /*0028*/ 	.byte	0x04, 0x17
        /*002a*/ 	.short	(.L_15673 - .L_15672)
.L_15672:
        /*002c*/ 	.word	0x00000000
        /*0030*/ 	.short	0x0011
        /*0032*/ 	.short	0x0070
        /*0034*/ 	.byte	0x00, 0xf0, 0x11, 0x00


	//----- nvinfo : EIATTR_KPARAM_INFO
	.align		4
.L_15673:
        /*0038*/ 	.byte	0x04, 0x17
        /*003a*/ 	.short	(.L_15675 - .L_15674)
.L_15674:
        /*003c*/ 	.word	0x00000000
        /*0040*/ 	.short	0x0010
        /*0042*/ 	.short	0x006c
        /*0044*/ 	.byte	0x00, 0xf0, 0x11, 0x00


	//----- nvinfo : EIATTR_KPARAM_INFO
	.align		4
.L_15675:
        /*0048*/ 	.byte	0x04, 0x17
        /*004a*/ 	.short	(.L_15677 - .L_15676)
.L_15676:
        /*004c*/ 	.word	0x00000000
        /*0050*/ 	.short	0x000f
        /*0052*/ 	.short	0x0068
        /*0054*/ 	.byte	0x00, 0xf0, 0x11, 0x00


	//----- nvinfo : EIATTR_KPARAM_INFO
	.align		4
.L_15677:
        /*0058*/ 	.byte	0x04, 0x17
        /*005a*/ 	.short	(.L_15679 - .L_15678)
.L_15678:
        /*005c*/ 	.word	0x00000000
        /*0060*/ 	.short	0x000e
        /*0062*/ 	.short	0x0060
        /*0064*/ 	.byte	0x00, 0xf5, 0x21, 0x00


	//----- nvinfo : EIATTR_KPARAM_INFO
	.align		4
.L_15679:
        /*0068*/ 	.byte	0x04, 0x17
        /*006a*/ 	.short	(.L_15681 - .L_15680)
.L_15680:
        /*006c*/ 	.word	0x00000000
        /*0070*/ 	.short	0x000d
        /*0072*/ 	.short	0x0058
        /*0074*/ 	.byte	0x00, 0xf5, 0x21, 0x00


	//----- nvinfo : EIATTR_KPARAM_INFO
	.align		4
.L_15681:
        /*0078*/ 	.byte	0x04, 0x17
        /*007a*/ 	.short	(.L_15683 - .L_15682)
.L_15682:
        /*007c*/ 	.word	0x00000000
        /*0080*/ 	.short	0x000c
        /*0082*/ 	.short	0x0050
        /*0084*/ 	.byte	0x00, 0xf0, 0x11, 0x00


	//----- nvinfo : EIATTR_KPARAM_INFO
	.align		4
.L_15683:
        /*0088*/ 	.byte	0x04, 0x17
        /*008a*/ 	.short	(.L_15685 - .L_15684)
.L_15684:
        /*008c*/ 	.word	0x00000000
        /*0090*/ 	.short	0x000b
        /*0092*/ 	.short	0x004c
        /*0094*/ 	.byte	0x00, 0xf0, 0x11, 0x00


	//----- nvinfo : EIATTR_KPARAM_INFO
	.align		4
.L_15685:
        /*0098*/ 	.byte	0x04, 0x17
        /*009a*/ 	.short	(.L_15687 - .L_15686)
.L_15686:
        /*009c*/ 	.word	0x00000000
        /*00a0*/ 	.short	0x000a
        /*00a2*/ 	.short	0x0048
        /*00a4*/ 	.byte	0x00, 0xf0, 0x11, 0x00


	//----- nvinfo : EIATTR_KPARAM_INFO
	.align		4
.L_15687:
        /*00a8*/ 	.byte	0x04, 0x17
        /*00aa*/ 	.short	(.L_15689 - .L_15688)
.L_15688:
        /*00ac*/ 	.word	0x00000000
        /*00b0*/ 	.short	0x0009
        /*00b2*/ 	.short	0x0040
        /*00b4*/ 	.byte	0x00, 0xf5, 0x21, 0x00


	//----- nvinfo : EIATTR_KPARAM_INFO
	.align		4
.L_15689:
        /*00b8*/ 	.byte	0x04, 0x17
        /*00ba*/ 	.short	(.L_15691 - .L_15690)
.L_15690:
        /*00bc*/ 	.word	0x00000000
        /*00c0*/ 	.short	0x0008
        /*00c2*/ 	.short	0x0038
        /*00c4*/ 	.byte	0x00, 0xf0, 0x11, 0x00


	//----- nvinfo : EIATTR_KPARAM_INFO
	.align		4
.L_15691:
        /*00c8*/ 	.byte	0x04, 0x17
        /*00ca*/ 	.short	(.L_15693 - .L_15692)
.L_15692:
        /*00cc*/ 	.word	0x00000000
        /*00d0*/ 	.short	0x0007
        /*00d2*/ 	.short	0x0030
        /*00d4*/ 	.byte	0x00, 0xf5, 0x21, 0x00


	//----- nvinfo : EIATTR_KPARAM_INFO
	.align		4
.L_15693:
        /*00d8*/ 	.byte	0x04, 0x17
        /*00da*/ 	.short	(.L_15695 - .L_15694)
.L_15694:
        /*00dc*/ 	.word	0x00000000
        /*00e0*/ 	.short	0x0006
        /*00e2*/ 	.short	0x0028
        /*00e4*/ 	.byte	0x00, 0xf5, 0x21, 0x00


	//----- nvinfo : EIATTR_KPARAM_INFO
	.align		4
.L_15695:
        /*00e8*/ 	.byte	0x04, 0x17
        /*00ea*/ 	.short	(.L_15697 - .L_15696)
.L_15696:
        /*00ec*/ 	.word	0x00000000
        /*00f0*/ 	.short	0x0005
        /*00f2*/ 	.short	0x0024
        /*00f4*/ 	.byte	0x00, 0xf0, 0x11, 0x00


	//----- nvinfo : EIATTR_KPARAM_INFO
	.align		4
.L_15697:
        /*00f8*/ 	.byte	0x04, 0x17
        /*00fa*/ 	.short	(.L_15699 - .L_15698)
.L_15698:
        /*00fc*/ 	.word	0x00000000
        /*0100*/ 	.short	0x0004
        /*0102*/ 	.short	0x0020
        /*0104*/ 	.byte	0x00, 0xf0, 0x11, 0x00


	//----- nvinfo : EIATTR_KPARAM_INFO
	.align		4
.L_15699:
        /*0108*/ 	.byte	0x04, 0x17
        /*010a*/ 	.short	(.L_15701 - .L_15700)
.L_15700:
        /*010c*/ 	.word	0x00000000
        /*0110*/ 	.short	0x0003
        /*0112*/ 	.short	0x0018
        /*0114*/ 	.byte	0x00, 0xf5, 0x21, 0x00


	//----- nvinfo : EIATTR_KPARAM_INFO
	.align		4
.L_15701:
        /*0118*/ 	.byte	0x04, 0x17
        /*011a*/ 	.short	(.L_15703 - .L_15702)
.L_15702:
        /*011c*/ 	.word	0x00000000
        /*0120*/ 	.short	0x0002
        /*0122*/ 	.short	0x0010
        /*0124*/ 	.byte	0x00, 0xf5, 0x21, 0x00


	//----- nvinfo : EIATTR_KPARAM_INFO
	.align		4
.L_15703:
        /*0128*/ 	.byte	0x04, 0x17
        /*012a*/ 	.short	(.L_15705 - .L_15704)
.L_15704:
        /*012c*/ 	.word	0x00000000
        /*0130*/ 	.short	0x0001
        /*0132*/ 	.short	0x0008
        /*0134*/ 	.byte	0x00, 0xf5, 0x21, 0x00


	//----- nvinfo : EIATTR_KPARAM_INFO
	.align		4
.L_15705:
        /*0138*/ 	.byte	0x04, 0x17
        /*013a*/ 	.short	(.L_15707 - .L_15706)
.L_15706:
        /*013c*/ 	.word	0x00000000
        /*0140*/ 	.short	0x0000
        /*0142*/ 	.short	0x0000
        /*0144*/ 	.byte	0x00, 0xf5, 0x21, 0x00


	//----- nvinfo : EIATTR_SPARSE_MMA_MASK
	.align		4
.L_15707:
        /*0148*/ 	.byte	0x03, 0x50
        /*014a*/ 	.short	0x0000


	//----- nvinfo : EIATTR_MAXREG_COUNT
	.align		4
        /*014c*/ 	.byte	0x03, 0x1b
        /*014e*/ 	.short	0x00ff


	//----- nvinfo : EIATTR_NUM_BARRIERS
	.align		4
        /*0150*/ 	.byte	0x02, 0x4c
        /*0152*/ 	.byte	0x01
	.zero		1


	//----- nvinfo : EIATTR_EXTERNS
	.align		4
        /*0154*/ 	.byte	0x04, 0x0f
        /*0156*/ 	.short	(.L_15709 - .L_15708)


	//   ....[0]....
	.align		4
.L_15708:
        /*0158*/ 	.word	index@(__assertfail)


	//----- nvinfo : EIATTR_MERCURY_ISA_VERSION
	.align		4
.L_15709:
        /*015c*/ 	.byte	0x03, 0x5f
        /*015e*/ 	.short	0x0101


	//----- nvinfo : EIATTR_COOP_GROUP_MASK_REGIDS
	.align		4
        /*0160*/ 	.byte	0x04, 0x29
        /*0162*/ 	.short	(.L_15711 - .L_15710)


	//   ....[0]....
.L_15710:
        /*0164*/ 	.word	0xffffffff


	//   ....[1]....
        /*0168*/ 	.word	0xffffffff


	//   ....[2]....
        /*016c*/ 	.word	0xffffffff


	//   ....[3]....
        /*0170*/ 	.word	0xffffffff


	//   ....[4]....
        /*0174*/ 	.word	0xffffffff


	//   ....[5]....
        /*0178*/ 	.word	0xffffffff


	//   ....[6]....
        /*017c*/ 	.word	0xffffffff


	//   ....[7]....
        /*0180*/ 	.word	0xffffffff


	//   ....[8]....
        /*0184*/ 	.word	0xffffffff


	//   ....[9]....
        /*0188*/ 	.word	0xffffffff


	//   ....[10]....
        /*018c*/ 	.word	0xffffffff


	//   ....[11]....
        /*0190*/ 	.word	0xffffffff


	//   ....[12]....
        /*0194*/ 	.word	0xffffffff


	//   ....[13]....
        /*0198*/ 	.word	0xffffffff


	//   ....[14]....
        /*019c*/ 	.word	0xffffffff


	//   ....[15]....
        /*01a0*/ 	.word	0xffffffff


	//   ....[16]....
        /*01a4*/ 	.word	0x0500000f


	//   ....[17]....
        /*01a8*/ 	.word	0x0500000f


	//   ....[18]....
        /*01ac*/ 	.word	0x0500000f


	//   ....[19]....
        /*01b0*/ 	.word	0x0500000f


	//   ....[20]....
        /*01b4*/ 	.word	0x0500000f


	//----- nvinfo : EIATTR_COOP_GROUP_INSTR_OFFSETS
	.align		4
.L_15711:
        /*01b8*/ 	.byte	0x04, 0x28
        /*01ba*/ 	.short	(.L_15713 - .L_15712)


	//   ....[0]....
.L_15712:
        /*01bc*/ 	.word	0x00000270


	//   ....[1]....
        /*01c0*/ 	.word	0x00000290


	//   ....[2]....
        /*01c4*/ 	.word	0x000002b0


	//   ....[3]....
        /*01c8*/ 	.word	0x000002d0


	//   ....[4]....
        /*01cc*/ 	.word	0x000002f0


	//   ....[5]....
        /*01d0*/ 	.word	0x00000400


	//   ....[6]....
        /*01d4*/ 	.word	0x00000420


	//   ....[7]....
        /*01d8*/ 	.word	0x00000440


	//   ....[8]....
        /*01dc*/ 	.word	0x00001270


	//   ....[9]....
        /*01e0*/ 	.word	0x000012a0


	//   ....[10]....
        /*01e4*/ 	.word	0x000012c0


	//   ....[11]....
        /*01e8*/ 	.word	0x000012e0


	//   ....[12]....
        /*01ec*/ 	.word	0x00001300


	//   ....[13]....
        /*01f0*/ 	.word	0x00001350


	//   ....[14]....
        /*01f4*/ 	.word	0x00001370


	//   ....[15]....
        /*01f8*/ 	.word	0x00001390


	//   ....[16]....
        /*01fc*/ 	.word	0x000027c0


	//   ....[17]....
        /*0200*/ 	.word	0x00002820


	//   ....[18]....
        /*0204*/ 	.word	0x00002880


	//   ....[19]....
        /*0208*/ 	.word	0x000028e0


	//   ....[20]....
        /*020c*/ 	.word	0x00002940


	//----- nvinfo : EIATTR_VRC_CTA_INIT_COUNT
	.align		4
.L_15713:
        /*0210*/ 	.byte	0x02, 0x4a
	.zero		1
	.zero		1


	//----- nvinfo : EIATTR_SYSCALL_OFFSETS
	.align		4
        /*0214*/ 	.byte	0x04, 0x46
        /*0216*/ 	.short	(.L_15715 - .L_15714)


	//   ....[0]....
.L_15714:
        /*0218*/ 	.word	0x00000220


	//----- nvinfo : EIATTR_EXIT_INSTR_OFFSETS
	.align		4
.L_15715:
        /*021c*/ 	.byte	0x04, 0x1c
        /*021e*/ 	.short	(.L_15717 - .L_15716)


	//   ....[0]....
.L_15716:
        /*0220*/ 	.word	0x00002490


	//   ....[1]....
        /*0224*/ 	.word	0x000024f0


	//   ....[2]....
        /*0228*/ 	.word	0x00002770


	//----- nvinfo : EIATTR_CRS_STACK_SIZE
	.align		4
.L_15717:
        /*022c*/ 	.byte	0x04, 0x1e
        /*022e*/ 	.short	(.L_15719 - .L_15718)
.L_15718:
        /*0230*/ 	.word	0x00000000


	//----- nvinfo : EIATTR_CBANK_PARAM_SIZE
	.align		4
.L_15719:
        /*0234*/ 	.byte	0x03, 0x19
        /*0236*/ 	.short	0x007c


	//----- nvinfo : EIATTR_PARAM_CBANK
	.align		4
        /*0238*/ 	.byte	0x04, 0x0a
        /*023a*/ 	.short	(.L_15721 - .L_15720)
	.align		4
.L_15720:
        /*023c*/ 	.word	index@(.nv.constant0._ZN4vllm25paged_attention_v1_kernelIthLi120ELi32ELi128ELNS_18Fp8KVCacheDataTypeE1ELb0EEEvPT_PKS2_PKT0_S8_ifPKiSA_iPKfiiiSC_SC_iiiii)
        /*0240*/ 	.short	0x0380
        /*0242*/ 	.short	0x007c


	//----- nvinfo : EIATTR_SW_WAR
	.align		4
.L_15721:
        /*0244*/ 	.byte	0x04, 0x36
        /*0246*/ 	.short	(.L_15723 - .L_15722)
.L_15722:
        /*0248*/ 	.word	0x00000008
.L_15723:


//--------------------- .nv.info._ZN4vllm25paged_attention_v1_kernelIthLi112ELi32ELi128ELNS_18Fp8KVCacheDataTypeE1ELb0EEEvPT_PKS2_PKT0_S8_ifPKiSA_iPKfiiiSC_SC_iiiii --------------------------
	.section	.nv.info._ZN4vllm25paged_attention_v1_kernelIthLi112ELi32ELi128ELNS_18Fp8KVCacheDataTypeE1ELb0EEEvPT_PKS2_PKT0_S8_ifPKiSA_iPKfiiiSC_SC_iiiii,"",@"SHT_CUDA_INFO"
	.sectionflags	@""
	.align	4


	//----- nvinfo : EIATTR_CUDA_API_VERSION
	.align		4
        /*0000*/ 	.byte	0x04, 0x37
        /*0002*/ 	.short	(.L_15725 - .L_15724)
.L_15724:
        /*0004*/ 	.word	0x00000082


	//----- nvinfo : EIATTR_KPARAM_INFO
	.align		4
.L_15725:
        /*0008*/ 	.byte	0x04, 0x17
        /*000a*/ 	.short	(.L_15727 - .L_15726)
.L_15726:
        /*000c*/ 	.word	0x00000000
        /*0010*/ 	.short	0x0013
        /*0012*/ 	.short	0x0078
        /*0014*/ 	.byte	0x00, 0xf0, 0x11, 0x00


	//----- nvinfo : EIATTR_KPARAM_INFO
	.align		4
.L_15727:
        /*0018*/ 	.byte	0x04, 0x17
        /*001a*/ 	.short	(.L_15729 - .L_15728)
.L_15728:
        /*001c*/ 	.word	0x00000000
        /*0020*/ 	.short	0x0012
        /*0022*/ 	.short	0x0074
        /*0024*/ 	.byte	0x00, 0xf0, 0x11, 0x00


	//----- nvinfo : EIATTR_KPARAM_INFO
	.align		4
.L_15729:
        /*0028*/ 	.byte	0x04, 0x17
        /*002a*/ 	.short	(.L_15731 - .L_15730)
.L_15730:
        /*002c*/ 	.word	0x00000000
        /*0030*/ 	.short	0x0011
        /*0032*/ 	.short	0x0070
        /*0034*/ 	.byte	0x00, 0xf0, 0x11, 0x00


	//----- nvinfo : EIATTR_KPARAM_INFO
	.align		4
.L_15731:
        /*0038*/ 	.byte	0x04, 0x17
        /*003a*/ 	.short	(.L_15733 - .L_15732)
.L_15732:
        /*003c*/ 	.word	0x00000000
        /*0040*/ 	.short	0x0010
        /*0042*/ 	.short	0x006c
        /*0044*/ 	.byte	0x00, 0xf0, 0x11, 0x00


	//----- nvinfo : EIATTR_KPARAM_INFO
	.align		4
.L_15733:
        /*0048*/ 	.byte	0x04, 0x17
        /*004a*/ 	.short	(.L_15735 - .L_15734)
.L_15734:
        /*004c*/ 	.word	0x00000000
        /*0050*/ 	.short	0x000f
        /*0052*/ 	.short	0x0068
        /*0054*/ 	.byte	0x00, 0xf0, 0x11, 0x00


	//----- nvinfo : EIATTR_KPARAM_INFO
	.align		4
.L_15735:
        /*0058*/ 	.byte	0x04, 0x17
        /*005a*/ 	.short	(.L_15737 - .L_15736)
.L_15736:
        /*005c*/ 	.word	0x00000000
        /*0060*/ 	.short	0x000e
        /*0062*/ 	.short	0x0060
        /*0064*/ 	.byte	0x00, 0xf5, 0x21, 0x00


	//----- nvinfo : EIATTR_KPARAM_INFO
	.align		4
.L_15737:
        /*0068*/ 	.byte	0x04, 0x17
        /*006a*/ 	.short	(.L_15739 - .L_15738)
.L_15738:
        /*006c*/ 	.word	0x00000000
        /*0070*/ 	.short	0x000d
        /*0072*/ 	.short	0x0058
        /*0074*/ 	.byte	0x00, 0xf5, 0x21, 0x00


	//----- nvinfo : EIATTR_KPARAM_INFO
	.align		4
.L_15739:
        /*0078*/ 	.byte	0x04, 0x17
        /*007a*/ 	.short	(.L_15741 - .L_15740)
.L_15740:
        /*007c*/ 	.word	0x00000000
        /*0080*/ 	.short	0x000c
        /*0082*/ 	.short	0x0050
        /*0084*/ 	.byte	0x00, 0xf0, 0x11, 0x00


	//----- nvinfo : EIATTR_KPARAM_INFO
	.align		4
.L_15741:
        /*0088*/ 	.byte	0x04, 0x17
        /*008a*/ 	.short	(.L_15743 - .L_15742)
.L_15742:
        /*008c*/ 	.word	0x00000000
        /*0090*/ 	.short	0x000b
        /*0092*/ 	.short	0x004c
        /*0094*/ 	.byte	0x00, 0xf0, 0x11, 0x00


	//----- nvinfo : EIATTR_KPARAM_INFO
	.align		4
.L_15743:
        /*0098*/ 	.byte	0x04, 0x17
        /*009a*/ 	.short	(.L_15745 - .L_15744)
.L_15744:
        /*009c*/ 	.word	0x00000000
        /*00a0*/ 	.short	0x000a
        /*00a2*/ 	.short	0x0048
        /*00a4*/ 	.byte	0x00, 0xf0, 0x11, 0x00


	//----- nvinfo : EIATTR_KPARAM_INFO
	.align		4
.L_15745:
        /*00a8*/ 	.byte	0x04, 0x17
        /*00aa*/ 	.short	(.L_15747 - .L_15746)
.L_15746:
        /*00ac*/ 	.word	0x00000000
        /*00b0*/ 	.short	0x0009
        /*00b2*/ 	.short	0x0040
        /*00b4*/ 	.byte	0x00, 0xf5, 0x21, 0x00


	//----- nvinfo : EIATTR_KPARAM_INFO
	.align		4
.L_15747:
        /*00b8*/ 	.byte	0x04, 0x17
        /*00ba*/ 	.short	(.L_15749 - .L_15748)
.L_15748:
        /*00bc*/ 	.word	0x00000000
        /*00c0*/ 	.short	0x0008
        /*00c2*/ 	.short	0x0038
        /*00c4*/ 	.byte	0x00, 0xf0, 0x11, 0x00


	//----- nvinfo : EIATTR_KPARAM_INFO
	.align		4
.L_15749:
        /*00c8*/ 	.byte	0x04, 0x17
        /*00ca*/ 	.short	(.L_15751 - .L_15750)
.L_15750:
        /*00cc*/ 	.word	0x00000000
        /*00d0*/ 	.short	0x0007
        /*00d2*/ 	.short	0x0030
        /*00d4*/ 	.byte	0x00, 0xf5, 0x21, 0x00


	//----- nvinfo : EIATTR_KPARAM_INFO
	.align		4
.L_15751:
        /*00d8*/ 	.byte	0x04, 0x17
        /*00da*/ 	.short	(.L_15753 - .L_15752)
.L_15752:
        /*00dc*/ 	.word	0x00000000
        /*00e0*/ 	.short	0x0006
        /*00e2*/ 	.short	0x0028
        /*00e4*/ 	.byte	0x00, 0xf5, 0x21, 0x00


	//----- nvinfo : EIATTR_KPARAM_INFO
	.align		4
.L_15753:
        /*00e8*/ 	.byte	0x04, 0x17
        /*00ea*/ 	.short	(.L_15755 - .L_15754)
.L_15754:
        /*00ec*/ 	.word	0x00000000
        /*00f0*/ 	.short	0x0005
        /*00f2*/ 	.short	0x0024
        /*00f4*/ 	.byte	0x00, 0xf0, 0x11, 0x00


	//----- nvinfo : EIATTR_KPARAM_INFO
	.align		4
.L_15755:
        /*00f8*/ 	.byte	0x04, 0x17
        /*00fa*/ 	.short	(.L_15757 - .L_15756)
.L_15756:
        /*00fc*/ 	.word	0x00000000
        /*0100*/ 	.short	0x0004
        /*0102*/ 	.short	0x0020
        /*0104*/ 	.byte	0x00, 0xf0, 0x11, 0x00


	//----- nvinfo : EIATTR_KPARAM_INFO
	.align		4
.L_15757:
        /*0108*/ 	.byte	0x04, 0x17
        /*010a*/ 	.short	(.L_15759 - .L_15758)
.L_15758:
        /*010c*/ 	.word	0x00000000
        /*0110*/ 	.short	0x0003
        /*0112*/ 	.short	0x0018
        /*0114*/ 	.byte	0x00, 0xf5, 0x21, 0x00


	//----- nvinfo : EIATTR_KPARAM_INFO
	.align		4
.L_15759:
        /*0118*/ 	.byte	0x04, 0x17
        /*011a*/ 	.short	(.L_15761 - .L_15760)
.L_15760:
        /*011c*/ 	.word	0x00000000
        /*0120*/ 	.short	0x0002
        /*0122*/ 	.short	0x0010
        /*0124*/ 	.byte	0x00, 0xf5, 0x21, 0x00


	//----- nvinfo : EIATTR_KPARAM_INFO
	.align		4
.L_15761:
        /*0128*/ 	.byte	0x04, 0x17
        /*012a*/ 	.short	(.L_15763 - .L_15762)
.L_15762:
        /*012c*/ 	.word	0x00000000
        /*0130*/ 	.short	0x0001
        /*0132*/ 	.short	0x0008
        /*0134*/ 	.byte	0x00, 0xf5, 0x21, 0x00


	//----- nvinfo : EIATTR_KPARAM_INFO
	.align		4
.L_15763:
        /*0138*/ 	.byte	0x04, 0x17
        /*013a*/ 	.short	(.L_15765 - .L_15764)
.L_15764:
        /*013c*/ 	.word	0x00000000
        /*0140*/ 	.short	0x0000
        /*0142*/ 	.short	0x0000
        /*0144*/ 	.byte	0x00, 0xf5, 0x21, 0x00


	//----- nvinfo : EIATTR_SPARSE_MMA_MASK
	.align		4
.L_15765:
        /*0148*/ 	.byte	0x03, 0x50
        /*014a*/ 	.short	0x0000


	//----- nvinfo : EIATTR_MAXREG_COUNT
	.align		4
        /*014c*/ 	.byte	0x03, 0x1b
        /*014e*/ 	.short	0x00ff


	//----- nvinfo : EIATTR_NUM_BARRIERS
	.align		4
        /*0150*/ 	.byte	0x02, 0x4c
        /*0152*/ 	.byte	0x01
	.zero		1


	//----- nvinfo : EIATTR_EXTERNS
	.align		4
        /*0154*/ 	.byte	0x04, 0x0f
        /*0156*/ 	.short	(.L_15767 - .L_15766)


	//   ....[0]....
	.align		4
.L_15766:
        /*0158*/ 	.word	index@(__assertfail)


	//----- nvinfo : EIATTR_MERCURY_ISA_VERSION
	.align		4
.L_15767:
        /*015c*/ 	.byte	0x03, 0x5f
        /*015e*/ 	.short	0x0101


	//----- nvinfo : EIATTR_COOP_GROUP_MASK_REGIDS
	.align		4
        /*0160*/ 	.byte	0x04, 0x29
        /*0162*/ 	.short	(.L_15769 - .L_15768)


	//   ....[0]....
.L_15768:
        /*0164*/ 	.word	0xffffffff


	//   ....[1]....
        /*0168*/ 	.word	0xffffffff


	//   ....[2]....
        /*016c*/ 	.word	0xffffffff


	//   ....[3]....
        /*0170*/ 	.word	0xffffffff


	//   ....[4]....
        /*0174*/ 	.word	0xffffffff


	//   ....[5]....
        /*0178*/ 	.word	0xffffffff


	//   ....[6]....
        /*017c*/ 	.word	0xffffffff


	//   ....[7]....
        /*0180*/ 	.word	0xffffffff


	//   ....[8]....
        /*0184*/ 	.word	0xffffffff


	//   ....[9]....
        /*0188*/ 	.word	0xffffffff


	//   ....[10]....
        /*018c*/ 	.word	0xffffffff


	//   ....[11]....
        /*0190*/ 	.word	0xffffffff


	//   ....[12]....
        /*0194*/ 	.word	0xffffffff


	//   ....[13]....
        /*0198*/ 	.word	0xffffffff


	//   ....[14]....
        /*019c*/ 	.word	0xffffffff


	//   ....[15]....
        /*01a0*/ 	.word	0xffffffff


	//   ....[16]....
        /*01a4*/ 	.word	0x0500000f


	//   ....[17]....
        /*01a8*/ 	.word	0x0500000f


	//   ....[18]....
        /*01ac*/ 	.word	0x0500000f


	//   ....[19]....
        /*01b0*/ 	.word	0x0500000f


	//   ....[20]....
        /*01b4*/ 	.word	0x0500000f


	//----- nvinfo : EIATTR_COOP_GROUP_INSTR_OFFSETS
	.align		4
.L_15769:
        /*01b8*/ 	.byte	0x04, 0x28
        /*01ba*/ 	.short	(.L_15771 - .L_15770)


	//   ....[0]....
.L_15770:
        /*01bc*/ 	.word	0x00000270


	//   ....[1]....
        /*01c0*/ 	.word	0x00000290


	//   ....[2]....
        /*01c4*/ 	.word	0x000002b0


	//   ....[3]....
        /*01c8*/ 	.word	0x000002d0


	//   ....[4]....
        /*01cc*/ 	.word	0x000002f0


	//   ....[5]....
        /*01d0*/ 	.word	0x00000400


	//   ....[6]....
        /*01d4*/ 	.word	0x00000420


	//   ....[7]....
        /*01d8*/ 	.word	0x00000440


	//   ....[8]....
        /*01dc*/ 	.word	0x00001270


	//   ....[9]....
        /*01e0*/ 	.word	0x000012a0


	//   ....[10]....
        /*01e4*/ 	.word	0x000012c0


	//   ....[11]....
        /*01e8*/ 	.word	0x000012e0


	//   ....[12]....
        /*01ec*/ 	.word	0x00001300


	//   ....[13]....
        /*01f0*/ 	.word	0x00001350


	//   ....[14]....
        /*01f4*/ 	.word	0x00001370


	//   ....[15]....
        /*01f8*/ 	.word	0x00001390


	//   ....[16]....
        /*01fc*/ 	.word	0x00002730


	//   ....[17]....
        /*0200*/ 	.word	0x00002790


	//   ....[18]....
        /*0204*/ 	.word	0x000027f0


	//   ....[19]....
        /*0208*/ 	.word	0x00002850


	//   ....[20]....
        /*020c*/ 	.word	0x000028b0


	//----- nvinfo : EIATTR_VRC_CTA_INIT_COUNT
	.align		4
.L_15771:
        /*0210*/ 	.byte	0x02, 0x4a
	.zero		1
	.zero		1


	//----- nvinfo : EIATTR_SYSCALL_OFFSETS
	.align		4
        /*0214*/ 	.byte	0x04, 0x46
        /*0216*/ 	.short	(.L_15773 - .L_15772)


	//   ....[0]....
.L_15772:
        /*0218*/ 	.word	0x00000220


	//----- nvinfo : EIATTR_EXIT_INSTR_OFFSETS
	.align		4
.L_15773:
        /*021c*/ 	.byte	0x04, 0x1c
        /*021e*/ 	.short	(.L_15775 - .L_15774)


	//   ....[0]....
.L_15774:
        /*0220*/ 	.word	0x00002420


	//   ....[1]....
        /*0224*/ 	.word	0x00002480


	//   ....[2]....
        /*0228*/ 	.word	0x000026e0


	//----- nvinfo : EIATTR_CRS_STACK_SIZE
	.align		4
.L_15775:
        /*022c*/ 	.byte	0x04, 0x1e
        /*022e*/ 	.short	(.L_15777 - .L_15776)
.L_15776:
        /*0230*/ 	.word	0x00000000


	//----- nvinfo : EIATTR_CBANK_PARAM_SIZE
	.align		4
.L_15777:
        /*0234*/ 	.byte	0x03, 0x19
        /*0236*/ 	.short	0x007c


	//----- nvinfo : EIATTR_PARAM_CBANK
	.align		4
        /*0238*/ 	.byte	0x04, 0x0a
        /*023a*/ 	.short	(.L_15779 - .L_15778)
	.align		4
.L_15778:
        /*023c*/ 	.word	index@(.nv.constant0._ZN4vllm25paged_attention_v1_kernelIthLi112ELi32ELi128ELNS_18Fp8KVCacheDataTypeE1ELb0EEEvPT_PKS2_PKT0_S8_ifPKiSA_iPKfiiiSC_SC_iiiii)
        /*0240*/ 	.short	0x0380
        /*0242*/ 	.short	0x007c


	//----- nvinfo : EIATTR_SW_WAR
	.align		4
.L_15779:
        /*0244*/ 	.byte	0x04, 0x36
        /*0246*/ 	.short	(.L_15781 - .L_15780)
.L_15780:
        /*0248*/ 	.word	0x00000008
.L_15781:


//--------------------- .nv.info._ZN4vllm25paged_attention_v1_kernelIthLi96ELi32ELi128ELNS_18Fp8KVCacheDataTypeE1ELb0EEEvPT_PKS2_PKT0_S8_ifPKiSA_iPKfiiiSC_SC_iiiii --------------------------
	.section	.nv.info._ZN4vllm25paged_attention_v1_kernelIthLi96ELi32ELi128ELNS_18Fp8KVCacheDataTypeE1ELb0EEEvPT_PKS2_PKT0_S8_ifPKiSA_iPKfiiiSC_SC_iiiii,"",@"SHT_CUDA_INFO"
	.sectionflags	@""
	.align	4


	//----- nvinfo : EIATTR_CUDA_API_VERSION
	.align		4
        /*0000*/ 	.byte	0x04, 0x37
        /*0002*/ 	.short	(.L_15783 - .L_15782)
.L_15782:
        /*0004*/ 	.word	0x00000082


	//----- nvinfo : EIATTR_KPARAM_INFO
	.align		4
.L_15783:
        /*0008*/ 	.byte	0x04, 0x17
        /*000a*/ 	.short	(.L_15785 - .L_15784)
.L_15784:
        /*000c*/ 	.word	0x00000000
        /*0010*/ 	.short	0x0013
        /*0012*/ 	.short	0x0078
        /*0014*/ 	.byte	0x00, 0xf0, 0x11, 0x00


	//----- nvinfo : EIATTR_KPARAM_INFO
	.align		4
.L_15785:
        /*0018*/ 	.byte	0x04, 0x17
        /*001a*/ 	.short	(.L_15787 - .L_15786)
.L_15786:
        /*001c*/ 	.word	0x00000000
        /*0020*/ 	.short	0x0012
        /*0022*/ 	.short	0x0074
        /*0024*/ 	.byte	0x00, 0xf0, 0x11, 0x00


	//----- nvinfo : EIATTR_KPARAM_INFO
	.align		4
.L_15787:
        /*0028*/ 	.byte	0x04, 0x17
        /*002a*/ 	.short	(.L_15789 - .L_15788)
.L_15788:
        /*002c*/ 	.word	0x00000000
        /*0030*/ 	.short	0x0011
        /*0032*/ 	.short	0x0070
        /*0034*/ 	.byte	0x00, 0xf0, 0x11, 0x00


	//----- nvinfo : EIATTR_KPARAM_INFO
	.align		4
.L_15789:
        /*0038*/ 	.byte	0x04, 0x17
        /*003a*/ 	.short	(.L_15791 - .L_15790)
.L_15790:
        /*003c*/ 	.word	0x00000000
        /*0040*/ 	.short	0x0010
        /*0042*/ 	.short	0x006c
        /*0044*/ 	.byte	0x00, 0xf0, 0x11, 0x00


	//----- nvinfo : EIATTR_KPARAM_INFO
	.align		4
.L_15791:
        /*0048*/ 	.byte	0x04, 0x17
        /*004a*/ 	.short	(.L_15793 - .L_15792)
.L_15792:
        /*004c*/ 	.word	0x00000000
        /*0050*/ 	.short	0x000f
        /*0052*/ 	.short	0x0068
        /*0054*/ 	.byte	0x00, 0xf0, 0x11, 0x00


	//----- nvinfo : EIATTR_KPARAM_INFO
	.align		4
.L_15793:
        /*0058*/ 	.byte	0x04, 0x17
        /*005a*/ 	.short	(.L_15795 - .L_15794)
.L_15794:
        /*005c*/ 	.word	0x00000000
        /*0060*/ 	.short	0x000e
        /*0062*/ 	.short	0x0060
        /*0064*/ 	.byte	0x00, 0xf5, 0x21, 0x00


	//----- nvinfo : EIATTR_KPARAM_INFO
	.align		4
.L_15795:
        /*0068*/ 	.byte	0x04, 0x17
        /*006a*/ 	.short	(.L_15797 - .L_15796)
.L_15796:
        /*006c*/ 	.word	0x00000000
        /*0070*/ 	.short	0x000d
        /*0072*/ 	.short	0x0058
        /*0074*/ 	.byte	0x00, 0xf5, 0x21, 0x00


	//----- nvinfo : EIATTR_KPARAM_INFO
	.align		4
.L_15797:
        /*0078*/ 	.byte	0x04, 0x17
        /*007a*/ 	.short	(.L_15799 - .L_15798)
.L_15798:
        /*007c*/ 	.word	0x00000000
        /*0080*/ 	.short	0x000c
        /*0082*/ 	.short	0x0050
        /*0084*/ 	.byte	0x00, 0xf0, 0x11, 0x00


	//----- nvinfo : EIATTR_KPARAM_INFO
	.align		4
.L_15799:
        /*0088*/ 	.byte	0x04, 0x17
        /*008a*/ 	.short	(.L_15801 - .L_15800)
.L_15800:
        /*008c*/ 	.word	0x00000000
        /*0090*/ 	.short	0x000b
        /*0092*/ 	.short	0x004c
        /*0094*/ 	.byte	0x00, 0xf0, 0x11, 0x00


	//----- nvinfo : EIATTR_KPARAM_INFO
	.align		4
.L_15801:
        /*0098*/ 	.byte	0x04, 0x17
        /*009a*/ 	.short	(.L_15803 - .L_15802)
.L_15802:
        /*009c*/ 	.word	0x00000000
        /*00a0*/ 	.short	0x000a
        /*00a2*/ 	.short	0x0048
        /*00a4*/ 	.byte	0x00, 0xf0, 0x11, 0x00


	//----- nvinfo : EIATTR_KPARAM_INFO
	.align		4
.L_15803:
        /*00a8*/ 	.byte	0x04, 0x17
        /*00aa*/ 	.short	(.L_15805 - .L_15804)
.L_15804:
        /*00ac*/ 	.word	0x00000000
        /*00b0*/ 	.short	0x0009
        /*00b2*/ 	.short	0x0040
        /*00b4*/ 	.byte	0x00, 0xf5, 0x21, 0x00


	//----- nvinfo : EIATTR_KPARAM_INFO
	.align		4
.L_15805:
        /*00b8*/ 	.byte	0x04, 0x17
        /*00ba*/ 	.short	(.L_15807 - .L_15806)
.L_15806:
        /*00bc*/ 	.word	0x00000000
        /*00c0*/ 	.short	0x0008
        /*00c2*/ 	.short	0x0038
        /*00c4*/ 	.byte	0x00, 0xf0, 0x11, 0x00


	//----- nvinfo : EIATTR_KPARAM_INFO
	.align		4
.L_15807:
        /*00c8*/ 	.byte	0x04, 0x17
        /*00ca*/ 	.short	(.L_15809 - .L_15808)
.L_15808:
        /*00cc*/ 	.word	0x00000000
        /*00d0*/ 	.short	0x0007
        /*00d2*/ 	.short	0x0030
        /*00d4*/ 	.byte	0x00, 0xf5, 0x21, 0x00


	//----- nvinfo : EIATTR_KPARAM_INFO
	.align		4
.L_15809:
        /*00d8*/ 	.byte	0x04, 0x17
        /*00da*/ 	.short	(.L_15811 - .L_15810)
.L_15810:
        /*00dc*/ 	.word	0x00000000
        /*00e0*/ 	.short	0x0006
        /*00e2*/ 	.short	0x0028
        /*00e4*/ 	.byte	0x00, 0xf5, 0x21, 0x00


	//----- nvinfo : EIATTR_KPARAM_INFO
	.align		4
.L_15811:
        /*00e8*/ 	.byte	0x04, 0x17
        /*00ea*/ 	.short	(.L_15813 - .L_15812)
.L_15812:
        /*00ec*/ 	.word	0x00000000
        /*00f0*/ 	.short	0x0005
        /*00f2*/ 	.short	0x0024
        /*00f4*/ 	.byte	0x00, 0xf0, 0x11, 0x00


	//----- nvinfo : EIATTR_KPARAM_INFO
	.align		4
.L_15813:
        /*00f8*/ 	.byte	0x04, 0x17
        /*00fa*/ 	.short	(.L_15815 - .L_15814)
.L_15814:
        /*00fc*/ 	.word	0x00000000
        /*0100*/ 	.short	0x0004
        /*0102*/ 	.short	0x0020
        /*0104*/ 	.byte	0x00, 0xf0, 0x11, 0x00


	//----- nvinfo : EIATTR_KPARAM_INFO
	.align		4
.L_15815:
        /*0108*/ 	.byte	0x04, 0x17
        /*010a*/ 	.short	(.L_15817 - .L_15816)
.L_15816:
        /*010c*/ 	.word	0x00000000
        /*0110*/ 	.short	0x0003
        /*0112*/ 	.short	0x0018
        /*0114*/ 	.byte	0x00, 0xf5, 0x21, 0x00


	//----- nvinfo : EIATTR_KPARAM_INFO
	.align		4
.L_15817:
        /*0118*/ 	.byte	0x04, 0x17
        /*011a*/ 	.short	(.L_15819 - .L_15818)
.L_15818:
        /*011c*/ 	.word	0x00000000
        /*0120*/ 	.short	0x0002
        /*0122*/ 	.short	0x0010
        /*0124*/ 	.byte	0x00, 0xf5, 0x21, 0x00


	//----- nvinfo : EIATTR_KPARAM_INFO
	.align		4
.L_15819:
        /*0128*/ 	.byte	0x04, 0x17
        /*012a*/ 	.short	(.L_15821 - .L_15820)
.L_15820:
        /*012c*/ 	.word	0x00000000
        /*0130*/ 	.short	0x0001
        /*0132*/ 	.short	0x0008
        /*0134*/ 	.byte	0x00, 0xf5, 0x21, 0x00


	//----- nvinfo : EIATTR_KPARAM_INFO
	.align		4
.L_15821:
        /*0138*/ 	.byte	0x04, 0x17
        /*013a*/ 	.short	(.L_15823 - .L_15822)
.L_15822:
        /*013c*/ 	.word	0x00000000
        /*0140*/ 	.short	0x0000
        /*0142*/ 	.short	0x0000
        /*0144*/ 	.byte	0x00, 0xf5, 0x21, 0x00


	//----- nvinfo : EIATTR_SPARSE_MMA_MASK
	.align		4
.L_15823:
        /*0148*/ 	.byte	0x03, 0x50
        /*014a*/ 	.short	0x0000


	//----- nvinfo : EIATTR_MAXREG_COUNT
	.align		4
        /*014c*/ 	.byte	0x03, 0x1b
        /*014e*/ 	.short	0x00ff


	//----- nvinfo : EIATTR_NUM_BARRIERS
	.align		4
        /*0150*/ 	.byte	0x02, 0x4c
        /*0152*/ 	.byte	0x01
	.zero		1


	//----- nvinfo : EIATTR_EXTERNS
	.align		4
        /*0154*/ 	.byte	0x04, 0x0f
        /*0156*/ 	.short	(.L_15825 - .L_15824)


	//   ....[0]....
	.align		4
.L_15824:
        /*0158*/ 	.word	index@(__assertfail)


	//----- nvinfo : EIATTR_MERCURY_ISA_VERSION
	.align		4
.L_15825:
        /*015c*/ 	.byte	0x03, 0x5f
        /*015e*/ 	.short	0x0101


	//----- nvinfo : EIATTR_COOP_GROUP_MASK_REGIDS
	.align		4
        /*0160*/ 	.byte	0x04, 0x29
        /*0162*/ 	.short	(.L_15827 - .L_15826)


	//   ....[0]....
.L_15826:
        /*0164*/ 	.word	0xffffffff


	//   ....[1]....
        /*0168*/ 	.word	0xffffffff


	//   ....[2]....
        /*016c*/ 	.word	0xffffffff


	//   ....[3]....
        /*0170*/ 	.word	0xffffffff


	//   ....[4]....
        /*0174*/ 	.word	0xffffffff


	//   ....[5]....
        /*0178*/ 	.word	0xffffffff


	//   ....[6]....
        /*017c*/ 	.word	0xffffffff


	//   ....[7]....
        /*0180*/ 	.word	0xffffffff


	//   ....[8]....
        /*0184*/ 	.word	0xffffffff


	//   ....[9]....
        /*0188*/ 	.word	0xffffffff


	//   ....[10]....
        /*018c*/ 	.word	0xffffffff


	//   ....[11]....
        /*0190*/ 	.word	0xffffffff


	//   ....[12]....
        /*0194*/ 	.word	0xffffffff


	//   ....[13]....
        /*0198*/ 	.word	0xffffffff


	//   ....[14]....
        /*019c*/ 	.word	0xffffffff


	//   ....[15]....
        /*01a0*/ 	.word	0xffffffff


	//   ....[16]....
        /*01a4*/ 	.word	0x0500000f


	//   ....[17]....
        /*01a8*/ 	.word	0x0500000f


	//   ....[18]....
        /*01ac*/ 	.word	0x0500000f


	//   ....[19]....
        /*01b0*/ 	.word	0x0500000f


	//   ....[20]....
        /*01b4*/ 	.word	0x0500000f


	//----- nvinfo : EIATTR_COOP_GROUP_INSTR_OFFSETS
	.align		4
.L_15827:
        /*01b8*/ 	.byte	0x04, 0x28
        /*01ba*/ 	.short	(.L_15829 - .L_15828)


	//   ....[0]....
.L_15828:
        /*01bc*/ 	.word	0x00000270


	//   ....[1]....
        /*01c0*/ 	.word	0x00000290


	//   ....[2]....
        /*01c4*/ 	.word	0x000002b0


	//   ....[3]....
        /*01c8*/ 	.word	0x000002d0


	//   ....[4]....
        /*01cc*/ 	.word	0x000002f0


	//   ....[5]....
        /*01d0*/ 	.word	0x00000400


	//   ....[6]....
        /*01d4*/ 	.word	0x00000420


	//   ....[7]....
        /*01d8*/ 	.word	0x00000440


	//   ....[8]....
        /*01dc*/ 	.word	0x00001270


	//   ....[9]....
        /*01e0*/ 	.word	0x000012a0


	//   ....[10]....
        /*01e4*/ 	.word	0x000012c0


	//   ....[11]....
        /*01e8*/ 	.word	0x000012e0


	//   ....[12]....
        /*01ec*/ 	.word	0x00001300


	//   ....[13]....
        /*01f0*/ 	.word	0x00001350


	//   ....[14]....
        /*01f4*/ 	.word	0x00001370


	//   ....[15]....
        /*01f8*/ 	.word	0x00001390


	//   ....[16]....
        /*01fc*/ 	.word	0x00002620


	//   ....[17]....
        /*0200*/ 	.word	0x00002680


	//   ....[18]....
        /*0204*/ 	.word	0x000026e0


	//   ....[19]....
        /*0208*/ 	.word	0x00002740


	//   ....[20]....
        /*020c*/ 	.word	0x000027a0


	//----- nvinfo : EIATTR_VRC_CTA_INIT_COUNT
	.align		4
.L_15829:
        /*0210*/ 	.byte	0x02, 0x4a
	.zero		1
	.zero		1


	//----- nvinfo : EIATTR_SYSCALL_OFFSETS
	.align		4
        /*0214*/ 	.byte	0x04, 0x46
        /*0216*/ 	.short	(.L_15831 - .L_15830)


	//   ....[0]....
.L_15830:
        /*0218*/ 	.word	0x00000220


	//----- nvinfo : EIATTR_EXIT_INSTR_OFFSETS
	.align		4
.L_15831:
        /*021c*/ 	.byte	0x04, 0x1c
        /*021e*/ 	.short	(.L_15833 - .L_15832)


	//   ....[0]....
.L_15832:
        /*0220*/ 	.word	0x00002350


	//   ....[1]....
        /*0224*/ 	.word	0x000023b0


	//   ....[2]....
        /*0228*/ 	.word	0x000025d0


	//----- nvinfo : EIATTR_CRS_STACK_SIZE
	.align		4
.L_15833:
        /*022c*/ 	.byte	0x04, 0x1e
        /*022e*/ 	.short	(.L_15835 - .L_15834)
.L_15834:
        /*0230*/ 	.word	0x00000000


	//----- nvinfo : EIATTR_CBANK_PARAM_SIZE
	.align		4
.L_15835:
        /*0234*/ 	.byte	0x03, 0x19
        /*0236*/ 	.short	0x007c


	//----- nvinfo : EIATTR_PARAM_CBANK
	.align		4
        /*0238*/ 	.byte	0x04, 0x0a
        /*023a*/ 	.short	(.L_15837 - .L_15836)
	.align		4
.L_15836:
        /*023c*/ 	.word	index@(.nv.constant0._ZN4vllm25paged_attention_v1_kernelIthLi96ELi32ELi128ELNS_18Fp8KVCacheDataTypeE1ELb0EEEvPT_PKS2_PKT0_S8_ifPKiSA_iPKfiiiSC_SC_iiiii)
        /*0240*/ 	.short	0x0380
        /*0242*/ 	.short	0x007c


	//----- nvinfo : EIATTR_SW_WAR
	.align		4
.L_15837:
        /*0244*/ 	.byte	0x04, 0x36
        /*0246*/ 	.short	(.L_15839 - .L_15838)
.L_15838:
        /*0248*/ 	.word	0x00000008
.L_15839:


//--------------------- .nv.info._ZN4vllm25paged_attention_v1_kernelIthLi80ELi32ELi128ELNS_18Fp8KVCacheDataTypeE1ELb0EEEvPT_PKS2_PKT0_S8_ifPKiSA_iPKfiiiSC_SC_iiiii --------------------------
	.section	.nv.info._ZN4vllm25paged_attention_v1_kernelIthLi80ELi32ELi128ELNS_18Fp8KVCacheDataTypeE1ELb0EEEvPT_PKS2_PKT0_S8_ifPKiSA_iPKfiiiSC_SC_iiiii,"",@"SHT_CUDA_INFO"
	.sectionflags	@""
	.align	4


	//----- nvinfo : EIATTR_CUDA_API_VERSION
	.align		4
        /*0000*/ 	.byte	0x04, 0x37
        /*0002*/ 	.short	(.L_15841 - .L_15840)
.L_15840:
        /*0004*/ 	.word	0x00000082


	//----- nvinfo : EIATTR_KPARAM_INFO
	.align		4
.L_15841:
        /*0008*/ 	.byte	0x04, 0x17
        /*000a*/ 	.short	(.L_15843 - .L_15842)
.L_15842:
        /*000c*/ 	.word	0x00000000
        /*0010*/ 	.short	0x0013
        /*0012*/ 	.short	0x0078
        /*0014*/ 	.byte	0x00, 0xf0, 0x11, 0x00


	//----- nvinfo : EIATTR_KPARAM_INFO
	.align		4
.L_15843:
        /*0018*/ 	.byte	0x04, 0x17
        /*001a*/ 	.short	(.L_15845 - .L_15844)
.L_15844:
        /*001c*/ 	.word	0x00000000
        /*0020*/ 	.short	0x0012
        /*0022*/ 	.short	0x0074
        /*0024*/ 	.byte	0x00, 0xf0, 0x11, 0x00


	//----- nvinfo : EIATTR_KPARAM_INFO
	.align		4
.L_15845:
        /*0028*/ 	.byte	0x04, 0x17
        /*002a*/ 	.short	(.L_15847 - .L_15846)
.L_15846:
        /*002c*/ 	.word	0x00000000
        /*0030*/ 	.short	0x0011
        /*0032*/ 	.short	0x0070
        /*0034*/ 	.byte	0x00, 0xf0, 0x11, 0x00


	//----- nvinfo : EIATTR_KPARAM_INFO
	.align		4
.L_15847:
        /*0038*/ 	.byte	0x04, 0x17
        /*003a*/ 	.short	(.L_15849 - .L_15848)
.L_15848:
        /*003c*/ 	.word	0x00000000
        /*0040*/ 	.short	0x0010
        /*0042*/ 	.short	0x006c
        /*0044*/ 	.byte	0x00, 0xf0, 0x11, 0x00


	//----- nvinfo : EIATTR_KPARAM_INFO
	.align		4
.L_15849:
        /*0048*/ 	.byte	0x04, 0x17
        /*004a*/ 	.short	(.L_15851 - .L_15850)
.L_15850:
        /*004c*/ 	.word	0x00000000
        /*0050*/ 	.short	0x000f
        /*0052*/ 	.short	0x0068
        /*0054*/ 	.byte	0x00, 0xf0, 0x11, 0x00


	//----- nvinfo : EIATTR_KPARAM_INFO
	.align		4
.L_15851:
        /*0058*/ 	.byte	0x04, 0x17
        /*005a*/ 	.short	(.L_15853 - .L_15852)
.L_15852:
        /*005c*/ 	.word	0x00000000
        /*0060*/ 	.short	0x000e
        /*0062*/ 	.short	0x0060
        /*0064*/ 	.byte	0x00, 0xf5, 0x21, 0x00


	//----- nvinfo : EIATTR_KPARAM_INFO
	.align		4
.L_15853:
        /*0068*/ 	.byte	0x04, 0x17
        /*006a*/ 	.short	(.L_15855 - .L_15854)
.L_15854:
        /*006c*/ 	.word	0x00000000
        /*0070*/ 	.short	0x000d
        /*0072*/ 	.short	0x0058
        /*0074*/ 	.byte	0x00, 0xf5, 0x21, 0x00


	//----- nvinfo : EIATTR_KPARAM_INFO
	.align		4
.L_15855:
        /*0078*/ 	.byte	0x04, 0x17
        /*007a*/ 	.short	(.L_15857 - .L_15856)
.L_15856:
        /*007c*/ 	.word	0x00000000
        /*0080*/ 	.short	0x000c
        /*0082*/ 	.short	0x0050
        /*0084*/ 	.byte	0x00, 0xf0, 0x11, 0x00


	//----- nvinfo : EIATTR_KPARAM_INFO
	.align		4
.L_15857:
        /*0088*/ 	.byte	0x04, 0x17
        /*008a*/ 	.short	(.L_15859 - .L_15858)
.L_15858:
        /*008c*/ 	.word	0x00000000
        /*0090*/ 	.short	0x000b
        /*0092*/ 	.short	0x004c
        /*0094*/ 	.byte	0x00, 0xf0, 0x11, 0x00


	//----- nvinfo : EIATTR_KPARAM_INFO
	.align		4
.L_15859:
        /*0098*/ 	.byte	0x04, 0x17
        /*009a*/ 	.short	(.L_15861 - .L_15860)
.L_15860:
        /*009c*/ 	.word	0x00000000
        /*00a0*/ 	.short	0x000a
        /*00a2*/ 	.short	0x0048
        /*00a4*/ 	.byte	0x00, 0xf0, 0x11, 0x00


	//----- nvinfo : EIATTR_KPARAM_INFO
	.align		4
.L_15861:
        /*00a8*/ 	.byte	0x04, 0x17
        /*00aa*/ 	.short	(.L_15863 - .L_15862)
.L_15862:
        /*00ac*/ 	.word	0x00000000
        /*00b0*/ 	.short	0x0009
        /*00b2*/ 	.short	0x0040
        /*00b4*/ 	.byte	0x00, 0xf5, 0x21, 0x00


	//----- nvinfo : EIATTR_KPARAM_INFO
	.align		4
.L_15863:
        /*00b8*/ 	.byte	0x04, 0x17
        /*00ba*/ 	.short	(.L_15865 - .L_15864)
.L_15864:
        /*00bc*/ 	.word	0x00000000
        /*00c0*/ 	.short	0x0008
        /*00c2*/ 	.short	0x0038
        /*00c4*/ 	.byte	0x00, 0xf0, 0x11, 0x00


	//----- nvinfo : EIATTR_KPARAM_INFO
	.align		4
.L_15865:
        /*00c8*/ 	.byte	0x04, 0x17
        /*00ca*/ 	.short	(.L_15867 - .L_15866)
.L_15866:
        /*00cc*/ 	.word	0x00000000
        /*00d0*/ 	.short	0x0007
        /*00d2*/ 	.short	0x0030
        /*00d4*/ 	.byte	0x00, 0xf5, 0x21, 0x00


	//----- nvinfo : EIATTR_KPARAM_INFO
	.align		4
.L_15867:
        /*00d8*/ 	.byte	0x04, 0x17
        /*00da*/ 	.short	(.L_15869 - .L_15868)
.L_15868:
        /*00dc*/ 	.word	0x00000000
        /*00e0*/ 	.short	0x0006
        /*00e2*/ 	.short	0x0028
        /*00e4*/ 	.byte	0x00, 0xf5, 0x21, 0x00


	//----- nvinfo : EIATTR_KPARAM_INFO
	.align		4
.L_15869:
        /*00e8*/ 	.byte	0x04, 0x17
        /*00ea*/ 	.short	(.L_15871 - .L_15870)
.L_15870:
        /*00ec*/ 	.word	0x00000000
        /*00f0*/ 	.short	0x0005
        /*00f2*/ 	.short	0x0024
        /*00f4*/ 	.byte	0x00, 0xf0, 0x11, 0x00


	//----- nvinfo : EIATTR_KPARAM_INFO
	.align		4
.L_15871:
        /*00f8*/ 	.byte	0x04, 0x17
        /*00fa*/ 	.short	(.L_15873 - .L_15872)
.L_15872:
        /*00fc*/ 	.word	0x00000000
        /*0100*/ 	.short	0x0004
        /*0102*/ 	.short	0x0020
        /*0104*/ 	.byte	0x00, 0xf0, 0x11, 0x00


	//----- nvinfo : EIATTR_KPARAM_INFO
	.align		4
.L_15873:
        /*0108*/ 	.byte	0x04, 0x17
        /*010a*/ 	.short	(.L_15875 - .L_15874)
.L_15874:
        /*010c*/ 	.word	0x00000000
        /*0110*/ 	.short	0x0003
        /*0112*/ 	.short	0x0018
        /*0114*/ 	.byte	0x00, 0xf5, 0x21, 0x00


	//----- nvinfo : EIATTR_KPARAM_INFO
	.align		4
.L_15875:
        /*0118*/ 	.byte	0x04, 0x17
        /*011a*/ 	.short	(.L_15877 - .L_15876)
.L_15876:
        /*011c*/ 	.word	0x00000000
        /*0120*/ 	.short	0x0002
        /*0122*/ 	.short	0x0010
        /*0124*/ 	.byte	0x00, 0xf5, 0x21, 0x00


	//----- nvinfo : EIATTR_KPARAM_INFO
	.align		4
.L_15877:
        /*0128*/ 	.byte	0x04, 0x17
        /*012a*/ 	.short	(.L_15879 - .L_15878)
.L_15878:
        /*012c*/ 	.word	0x00000000
        /*0130*/ 	.short	0x0001
        /*0132*/ 	.short	0x0008
        /*0134*/ 	.byte	0x00, 0xf5, 0x21, 0x00


	//----- nvinfo : EIATTR_KPARAM_INFO
	.align		4
.L_15879:
        /*0138*/ 	.byte	0x04, 0x17
        /*013a*/ 	.short	(.L_15881 - .L_15880)
.L_15880:
        /*013c*/ 	.word	0x00000000
        /*0140*/ 	.short	0x0000
        /*0142*/ 	.short	0x0000
        /*0144*/ 	.byte	0x00, 0xf5, 0x21, 0x00


	//----- nvinfo : EIATTR_SPARSE_MMA_MASK
	.align		4
.L_15881:
        /*0148*/ 	.byte	0x03, 0x50
        /*014a*/ 	.short	0x0000


	//----- nvinfo : EIATTR_MAXREG_COUNT
	.align		4
        /*014c*/ 	.byte	0x03, 0x1b
        /*014e*/ 	.short	0x00ff


	//----- nvinfo : EIATTR_NUM_BARRIERS
	.align		4
        /*0150*/ 	.byte	0x02, 0x4c
        /*0152*/ 	.byte	0x01
	.zero		1


	//----- nvinfo : EIATTR_EXTERNS
	.align		4
        /*0154*/ 	.byte	0x04, 0x0f
        /*0156*/ 	.short	(.L_15883 - .L_15882)


	//   ....[0]....
	.align		4
.L_15882:
        /*0158*/ 	.word	index@(__assertfail)


	//----- nvinfo : EIATTR_MERCURY_ISA_VERSION
	.align		4
.L_15883:
        /*015c*/ 	.byte	0x03, 0x5f
        /*015e*/ 	.short	0x0101


	//----- nvinfo : EIATTR_COOP_GROUP_MASK_REGIDS
	.align		4
        /*0160*/ 	.byte	0x04, 0x29
        /*0162*/ 	.short	(.L_15885 - .L_15884)


	//   ....[0]....
.L_15884:
        /*0164*/ 	.word	0xffffffff


	//   ....[1]....
        /*0168*/ 	.word	0xffffffff


	//   ....[2]....
        /*016c*/ 	.word	0xffffffff


	//   ....[3]....
        /*0170*/ 	.word	0xffffffff


	//   ....[4]....
        /*0174*/ 	.word	0xffffffff


	//   ....[5]....
        /*0178*/ 	.word	0xffffffff


	//   ....[6]....
        /*017c*/ 	.word	0xffffffff


	//   ....[7]....
        /*0180*/ 	.word	0xffffffff


	//   ....[8]....
        /*0184*/ 	.word	0xffffffff


	//   ....[9]....
        /*0188*/ 	.word	0xffffffff


	//   ....[10]....
        /*018c*/ 	.word	0xffffffff


	//   ....[11]....
        /*0190*/ 	.word	0xffffffff


	//   ....[12]....
        /*0194*/ 	.word	0xffffffff


	//   ....[13]....
        /*0198*/ 	.word	0xffffffff


	//   ....[14]....
        /*019c*/ 	.word	0xffffffff


	//   ....[15]....
        /*01a0*/ 	.word	0xffffffff


	//   ....[16]....
        /*01a4*/ 	.word	0x0500000f


	//   ....[17]....
        /*01a8*/ 	.word	0x0500000f


	//   ....[18]....
        /*01ac*/ 	.word	0x0500000f


	//   ....[19]....
        /*01b0*/ 	.word	0x0500000f


	//   ....[20]....
        /*01b4*/ 	.word	0x0500000f


	//----- nvinfo : EIATTR_COOP_GROUP_INSTR_OFFSETS
	.align		4
.L_15885:
        /*01b8*/ 	.byte	0x04, 0x28
        /*01ba*/ 	.short	(.L_15887 - .L_15886)


	//   ....[0]....
.L_15886:
        /*01bc*/ 	.word	0x00000270


	//   ....[1]....
        /*01c0*/ 	.word	0x00000290


	//   ....[2]....
        /*01c4*/ 	.word	0x000002b0


	//   ....[3]....
        /*01c8*/ 	.word	0x000002d0


	//   ....[4]....
        /*01cc*/ 	.word	0x000002f0


	//   ....[5]....
        /*01d0*/ 	.word	0x00000400


	//   ....[6]....
        /*01d4*/ 	.word	0x00000420


	//   ....[7]....
        /*01d8*/ 	.word	0x00000440


	//   ....[8]....
        /*01dc*/ 	.word	0x00001270


	//   ....[9]....
        /*01e0*/ 	.word	0x000012a0


	//   ....[10]....
        /*01e4*/ 	.word	0x000012c0


	//   ....[11]....
        /*01e8*/ 	.word	0x000012e0


	//   ....[12]....
        /*01ec*/ 	.word	0x00001300


	//   ....[13]....
        /*01f0*/ 	.word	0x00001350


	//   ....[14]....
        /*01f4*/ 	.word	0x00001370


	//   ....[15]....
        /*01f8*/ 	.word	0x00001390


	//   ....[16]....
        /*01fc*/ 	.word	0x00002510


	//   ....[17]....
        /*0200*/ 	.word	0x00002570


	//   ....[18]....
        /*0204*/ 	.word	0x000025d0


	//   ....[19]....
        /*0208*/ 	.word	0x00002630


	//   ....[20]....
        /*020c*/ 	.word	0x00002690


	//----- nvinfo : EIATTR_VRC_CTA_INIT_COUNT
	.align		4
.L_15887:
        /*0210*/ 	.byte	0x02, 0x4a
	.zero		1
	.zero		1


	//----- nvinfo : EIATTR_SYSCALL_OFFSETS
	.align		4
        /*0214*/ 	.byte	0x04, 0x46
        /*0216*/ 	.short	(.L_15889 - .L_15888)


	//   ....[0]....
.L_15888:
        /*0218*/ 	.word	0x00000220


	//----- nvinfo : EIATTR_EXIT_INSTR_OFFSETS
	.align		4
.L_15889:
        /*021c*/ 	.byte	0x04, 0x1c
        /*021e*/ 	.short	(.L_15891 - .L_15890)


	//   ....[0]....
.L_15890:
        /*0220*/ 	.word	0x00002280


	//   ....[1]....
        /*0224*/ 	.word	0x000022e0


	//   ....[2]....
        /*0228*/ 	.word	0x000024c0


	//----- nvinfo : EIATTR_CRS_STACK_SIZE
	.align		4
.L_15891:
        /*022c*/ 	.byte	0x04, 0x1e
        /*022e*/ 	.short	(.L_15893 - .L_15892)
.L_15892:
        /*0230*/ 	.word	0x00000000


	//----- nvinfo : EIATTR_CBANK_PARAM_SIZE
	.align		4
.L_15893:
        /*0234*/ 	.byte	0x03, 0x19
        /*0236*/ 	.short	0x007c


	//----- nvinfo : EIATTR_PARAM_CBANK
	.align		4
        /*0238*/ 	.byte	0x04, 0x0a
        /*023a*/ 	.short	(.L_15895 - .L_15894)
	.align		4
.L_15894:
        /*023c*/ 	.word	index@(.nv.constant0._ZN4vllm25paged_attention_v1_kernelIthLi80ELi32ELi128ELNS_18Fp8KVCacheDataTypeE1ELb0EEEvPT_PKS2_PKT0_S8_ifPKiSA_iPKfiiiSC_SC_iiiii)
        /*0240*/ 	.short	0x0380
        /*0242*/ 	.short	0x007c


	//----- nvinfo : EIATTR_SW_WAR
	.align		4
.L_15895:
        /*0244*/ 	.byte	0x04, 0x36
        /*0246*/ 	.short	(.L_15897 - .L_15896)
.L_15896:
        /*0248*/ 	.word	0x00000008
.L_15897:


//--------------------- .nv.info._ZN4vllm25paged_attention_v1_kernelIthLi64ELi32ELi128ELNS_18Fp8KVCacheDataTypeE1ELb0EEEvPT_PKS2_PKT0_S8_ifPKiSA_iPKfiiiSC_SC_iiiii --------------------------
	.section	.nv.info._ZN4vllm25paged_attention_v1_kernelIthLi64ELi32ELi128ELNS_18Fp8KVCacheDataTypeE1ELb0EEEvPT_PKS2_PKT0_S8_ifPKiSA_iPKfiiiSC_SC_iiiii,"",@"SHT_CUDA_INFO"
	.sectionflags	@""
	.align	4


	//----- nvinfo : EIATTR_CUDA_API_VERSION
	.align		4
        /*0000*/ 	.byte	0x04, 0x37
        /*0002*/ 	.short	(.L_15899 - .L_15898)
.L_15898:
        /*0004*/ 	.word	0x00000082


	//----- nvinfo : EIATTR_KPARAM_INFO
	.align		4
.L_15899:
        /*0008*/ 	.byte	0x04, 0x17
        /*000a*/ 	.short	(.L_15901 - .L_15900)
.L_15900:
        /*000c*/ 	.word	0x00000000
        /*0010*/ 	.short	0x0013
        /*0012*/ 	.short	0x0078
        /*0014*/ 	.byte	0x00, 0xf0, 0x11, 0x00


	//----- nvinfo : EIATTR_KPARAM_INFO
	.align		4
.L_15901:
        /*0018*/ 	.byte	0x04, 0x17
        /*001a*/ 	.short	(.L_15903 - .L_15902)
.L_15902:
        /*001c*/ 	.word	0x00000000
        /*0020*/ 	.short	0x0012
        /*0022*/ 	.short	0x0074
        /*0024*/ 	.byte	0x00, 0xf0, 0x11, 0x00


	//----- nvinfo : EIATTR_KPARAM_INFO
	.align		4
.L_15903:
        /*0028*/ 	.byte	0x04, 0x17
        /*002a*/ 	.short	(.L_15905 - .L_15904)
.L_15904:
        /*002c*/ 	.word	0x00000000
        /*0030*/ 	.short	0x0011
        /*0032*/ 	.short	0x0070
        /*0034*/ 	.byte	0x00, 0xf0, 0x11, 0x00


	//----- nvinfo : EIATTR_KPARAM_INFO
	.align		4
.L_15905:
        /*0038*/ 	.byte	0x04, 0x17
        /*003a*/ 	.short	(.L_15907 - .L_15906)
.L_15906:
        /*003c*/ 	.word	0x00000000
        /*0040*/ 	.short	0x0010
        /*0042*/ 	.short	0x006c
        /*0044*/ 	.byte	0x00, 0xf0, 0x11, 0x00


	//----- nvinfo : EIATTR_KPARAM_INFO
	.align		4
.L_15907:
        /*0048*/ 	.byte	0x04, 0x17
        /*004a*/ 	.short	(.L_15909 - .L_15908)
.L_15908:
        /*004c*/ 	.word	0x00000000
        /*0050*/ 	.short	0x000f
        /*0052*/ 	.short	0x0068
        /*0054*/ 	.byte	0x00, 0xf0, 0x11, 0x00


	//----- nvinfo : EIATTR_KPARAM_INFO
	.align		4
.L_15909:
        /*0058*/ 	.byte	0x04, 0x17
        /*005a*/ 	.short	(.L_15911 - .L_15910)
.L_15910:
        /*005c*/ 	.word	0x00000000
        /*0060*/ 	.short	0x000e
        /*0062*/ 	.short	0x0060
        /*0064*/ 	.byte	0x00, 0xf5, 0x21, 0x00


	//----- nvinfo : EIATTR_KPARAM_INFO
	.align		4
.L_15911:
        /*0068*/ 	.byte	0x04, 0x17
        /*006a*/ 	.short	(.L_15913 - .L_15912)
.L_15912:
        /*006c*/ 	.word	0x00000000
        /*0070*/ 	.short	0x000d
        /*0072*/ 	.short	0x0058
        /*0074*/ 	.byte	0x00, 0xf5, 0x21, 0x00


	//----- nvinfo : EIATTR_KPARAM_INFO
	.align		4
.L_15913:
        /*0078*/ 	.byte	0x04, 0x17
        /*007a*/ 	.short	(.L_15915 - .L_15914)
.L_15914:
        /*007c*/ 	.word	0x00000000
        /*0080*/ 	.short	0x000c
        /*0082*/ 	.short	0x0050
        /*0084*/ 	.byte	0x00, 0xf0, 0x11, 0x00


	//----- nvinfo : EIATTR_KPARAM_INFO
	.align		4
.L_15915:
        /*0088*/ 	.byte	0x04, 0x17
        /*008a*/ 	.short	(.L_15917 - .L_15916)
.L_15916:
        /*008c*/ 	.word	0x00000000
        /*0090*/ 	.short	0x000b
        /*0092*/ 	.short	0x004c
        /*0094*/ 	.byte	0x00, 0xf0, 0x11, 0x00


	//----- nvinfo : EIATTR_KPARAM_INFO
	.align		4
.L_15917:
        /*0098*/ 	.byte	0x04, 0x17
        /*009a*/ 	.short	(.L_15919 - .L_15918)
.L_15918:
        /*009c*/ 	.word	0x00000000
        /*00a0*/ 	.short	0x000a
        /*00a2*/ 	.short	0x0048
        /*00a4*/ 	.byte	0x00, 0xf0, 0x11, 0x00


	//----- nvinfo : EIATTR_KPARAM_INFO
	.align		4
.L_15919:
        /*00a8*/ 	.byte	0x04, 0x17
        /*00aa*/ 	.short	(.L_15921 - .L_15920)
.L_15920:
        /*00ac*/ 	.word	0x00000000
        /*00b0*/ 	.short	0x0009
        /*00b2*/ 	.short	0x0040
        /*00b4*/ 	.byte	0x00, 0xf5, 0x21, 0x00


	//----- nvinfo : EIATTR_KPARAM_INFO
	.align		4
.L_15921:
        /*00b8*/ 	.byte	0x04, 0x17
        /*00ba*/ 	.short	(.L_15923 - .L_15922)
.L_15922:
        /*00bc*/ 	.word	0x00000000
        /*00c0*/ 	.short	0x0008
        /*00c2*/ 	.short	0x0038
        /*00c4*/ 	.byte	0x00, 0xf0, 0x11, 0x00


	//----- nvinfo : EIATTR_KPARAM_INFO
	.align		4
.L_15923:
        /*00c8*/ 	.byte	0x04, 0x17
        /*00ca*/ 	.short	(.L_15925 - .L_15924)
.L_15924:
        /*00cc*/ 	.word	0x00000000
        /*00d0*/ 	.short	0x0007
        /*00d2*/ 	.short	0x0030
        /*00d4*/ 	.byte	0x00, 0xf5, 0x21, 0x00


	//----- nvinfo : EIATTR_KPARAM_INFO
	.align		4
.L_15925:
        /*00d8*/ 	.byte	0x04, 0x17
        /*00da*/ 	.short	(.L_15927 - .L_15926)
.L_15926:
        /*00dc*/ 	.word	0x00000000
        /*00e0*/ 	.short	0x0006
        /*00e2*/ 	.short	0x0028
        /*00e4*/ 	.byte	0x00, 0xf5, 0x21, 0x00


	//----- nvinfo : EIATTR_KPARAM_INFO
	.align		4
.L_15927:
        /*00e8*/ 	.byte	0x04, 0x17
        /*00ea*/ 	.short	(.L_15929 - .L_15928)
.L_15928:
        /*00ec*/ 	.word	0x00000000
        /*00f0*/ 	.short	0x0005
        /*00f2*/ 	.short	0x0024
        /*00f4*/ 	.byte	0x00, 0xf0, 0x11, 0x00


	//----- nvinfo : EIATTR_KPARAM_INFO
	.align		4
.L_15929:
        /*00f8*/ 	.byte	0x04, 0x17
        /*00fa*/ 	.short	(.L_15931 - .L_15930)
.L_15930:
        /*00fc*/ 	.word	0x00000000
        /*0100*/ 	.short	0x0004
        /*0102*/ 	.short	0x0020
        /*0104*/ 	.byte	0x00, 0xf0, 0x11, 0x00


	//----- nvinfo : EIATTR_KPARAM_INFO
	.align		4
.L_15931:
        /*0108*/ 	.byte	0x04, 0x17
        /*010a*/ 	.short	(.L_15933 - .L_15932)
.L_15932:
        /*010c*/ 	.word	0x00000000
        /*0110*/ 	.short	0x0003
        /*0112*/ 	.short	0x0018
        /*0114*/ 	.byte	0x00, 0xf5, 0x21, 0x00


	//----- nvinfo : EIATTR_KPARAM_INFO
	.align		4
.L_15933:
        /*0118*/ 	.byte	0x04, 0x17
        /*011a*/ 	.short	(.L_15935 - .L_15934)
.L_15934:
        /*011c*/ 	.word	0x00000000
        /*0120*/ 	.short	0x0002
        /*0122*/ 	.short	0x0010
        /*0124*/ 	.byte	0x00, 0xf5, 0x21, 0x00


	//----- nvinfo : EIATTR_KPARAM_INFO
	.align		4
.L_15935:
        /*0128*/ 	.byte	0x04, 0x17
        /*012a*/ 	.short	(.L_15937 - .L_15936)
.L_15936:
        /*012c*/ 	.word	0x00000000
        /*0130*/ 	.short	0x0001
        /*0132*/ 	.short	0x0008
        /*0134*/ 	.byte	0x00, 0xf5, 0x21, 0x00


	//----- nvinfo : EIATTR_KPARAM_INFO
	.align		4
.L_15937:
        /*0138*/ 	.byte	0x04, 0x17
        /*013a*/ 	.short	(.L_15939 - .L_15938)
.L_15938:
        /*013c*/ 	.word	0x00000000
        /*0140*/ 	.short	0x0000
        /*0142*/ 	.short	0x0000
        /*0144*/ 	.byte	0x00, 0xf5, 0x21, 0x00


	//----- nvinfo : EIATTR_SPARSE_MMA_MASK
	.align		4
.L_15939:
        /*0148*/ 	.byte	0x03, 0x50
        /*014a*/ 	.short	0x0000


	//----- nvinfo : EIATTR_MAXREG_COUNT
	.align		4
        /*014c*/ 	.byte	0x03, 0x1b
        /*014e*/ 	.short	0x00ff


	//----- nvinfo : EIATTR_NUM_BARRIERS
	.align		4
        /*0150*/ 	.byte	0x02, 0x4c
        /*0152*/ 	.byte	0x01
	.zero		1


	//----- nvinfo : EIATTR_EXTERNS
	.align		4
        /*0154*/ 	.byte	0x04, 0x0f
        /*0156*/ 	.short	(.L_15941 - .L_15940)


	//   ....[0]....
	.align		4
.L_15940:
        /*0158*/ 	.word	index@(__assertfail)


	//----- nvinfo : EIATTR_MERCURY_ISA_VERSION
	.align		4
.L_15941:
        /*015c*/ 	.byte	0x03, 0x5f
        /*015e*/ 	.short	0x0101


	//----- nvinfo : EIATTR_COOP_GROUP_MASK_REGIDS
	.align		4
        /*0160*/ 	.byte	0x04, 0x29
        /*0162*/ 	.short	(.L_15943 - .L_15942)


	//   ....[0]....
.L_15942:
        /*0164*/ 	.word	0xffffffff


	//   ....[1]....
        /*0168*/ 	.word	0xffffffff


	//   ....[2]....
        /*016c*/ 	.word	0xffffffff


	//   ....[3]....
        /*0170*/ 	.word	0xffffffff


	//   ....[4]....
        /*0174*/ 	.word	0xffffffff


	//   ....[5]....
        /*0178*/ 	.word	0xffffffff


	//   ....[6]....
        /*017c*/ 	.word	0xffffffff


	//   ....[7]....
        /*0180*/ 	.word	0xffffffff


	//   ....[8]....
        /*0184*/ 	.word	0xffffffff


	//   ....[9]....
        /*0188*/ 	.word	0xffffffff


	//   ....[10]....
        /*018c*/ 	.word	0xffffffff


	//   ....[11]....
        /*0190*/ 	.word	0xffffffff


	//   ....[12]....
        /*0194*/ 	.word	0xffffffff


	//   ....[13]....
        /*0198*/ 	.word	0xffffffff


	//   ....[14]....
        /*019c*/ 	.word	0xffffffff


	//   ....[15]....
        /*01a0*/ 	.word	0xffffffff


	//   ....[16]....
        /*01a4*/ 	.word	0x0500000f


	//   ....[17]....
        /*01a8*/ 	.word	0x0500000f


	//   ....[18]....
        /*01ac*/ 	.word	0x0500000f


	//   ....[19]....
        /*01b0*/ 	.word	0x0500000f


	//   ....[20]....
        /*01b4*/ 	.word	0x0500000f


	//----- nvinfo : EIATTR_COOP_GROUP_INSTR_OFFSETS
	.align		4
.L_15943:
        /*01b8*/ 	.byte	0x04, 0x28
        /*01ba*/ 	.short	(.L_15945 - .L_15944)


	//   ....[0]....
.L_15944:
        /*01bc*/ 	.word	0x00000270


	//   ....[1]....
        /*01c0*/ 	.word	0x00000290


	//   ....[2]....
        /*01c4*/ 	.word	0x000002b0


	//   ....[3]....
        /*01c8*/ 	.word	0x000002d0


	//   ....[4]....
        /*01cc*/ 	.word	0x000002f0


	//   ....[5]....
        /*01d0*/ 	.word	0x00000400


	//   ....[6]....
        /*01d4*/ 	.word	0x00000420


	//   ....[7]....
        /*01d8*/ 	.word	0x00000440


	//   ....[8]....
        /*01dc*/ 	.word	0x00001270


	//   ....[9]....
        /*01e0*/ 	.word	0x000012a0


	//   ....[10]....
        /*01e4*/ 	.word	0x000012c0


	//   ....[11]....
        /*01e8*/ 	.word	0x000012e0


	//   ....[12]....
        /*01ec*/ 	.word	0x00001300


	//   ....[13]....
        /*01f0*/ 	.word	0x00001350


	//   ....[14]....
        /*01f4*/ 	.word	0x00001370


	//   ....[15]....
        /*01f8*/ 	.word	0x00001390


	//   ....[16]....
        /*01fc*/ 	.word	0x00002430


	//   ....[17]....
        /*0200*/ 	.word	0x00002490


	//   ....[18]....
        /*0204*/ 	.word	0x000024f0


	//   ....[19]....
        /*0208*/ 	.word	0x00002550


	//   ....[20]....
        /*020c*/ 	.word	0x000025b0


	//----- nvinfo : EIATTR_VRC_CTA_INIT_COUNT
	.align		4
.L_15945:
        /*0210*/ 	.byte	0x02, 0x4a
	.zero		1
	.zero		1


	//----- nvinfo : EIATTR_SYSCALL_OFFSETS
	.align		4
        /*0214*/ 	.byte	0x04, 0x46
        /*0216*/ 	.short	(.L_15947 - .L_15946)


	//   ....[0]....
.L_15946:
        /*0218*/ 	.word	0x00000220


	//----- nvinfo : EIATTR_EXIT_INSTR_OFFSETS
	.align		4
.L_15947:
        /*021c*/ 	.byte	0x04, 0x1c
        /*021e*/ 	.short	(.L_15949 - .L_15948)


	//   ....[0]....
.L_15948:
        /*0220*/ 	.word	0x000021e0


	//   ....[1]....
        /*0224*/ 	.word	0x00002240


	//   ....[2]....
        /*0228*/ 	.word	0x000023e0


	//----- nvinfo : EIATTR_CRS_STACK_SIZE
	.align		4
.L_15949:
        /*022c*/ 	.byte	0x04, 0x1e
        /*022e*/ 	.short	(.L_15951 - .L_15950)
.L_15950:
        /*0230*/ 	.word	0x00000000


	//----- nvinfo : EIATTR_CBANK_PARAM_SIZE
	.align		4
.L_15951:
        /*0234*/ 	.byte	0x03, 0x19
        /*0236*/ 	.short	0x007c


	//----- nvinfo : EIATTR_PARAM_CBANK
	.align		4
        /*0238*/ 	.byte	0x04, 0x0a
        /*023a*/ 	.short	(.L_15953 - .L_15952)
	.align		4
.L_15952:
        /*023c*/ 	.word	index@(.nv.constant0._ZN4vllm25paged_attention_v1_kernelIthLi64ELi32ELi128ELNS_18Fp8KVCacheDataTypeE1ELb0EEEvPT_PKS2_PKT0_S8_ifPKiSA_iPKfiiiSC_SC_iiiii)
        /*0240*/ 	.short	0x0380
        /*0242*/ 	.short	0x007c


	//----- nvinfo : EIATTR_SW_WAR
	.align		4
.L_15953:
        /*0244*/ 	.byte	0x04, 0x36
        /*0246*/ 	.short	(.L_15955 - .L_15954)
.L_15954:
        /*0248*/ 	.word	0x00000008
.L_15955:


//--------------------- .nv.info._ZN4vllm25paged_attention_v1_kernelIthLi32ELi32ELi128ELNS_18Fp8KVCacheDataTypeE1ELb0EEEvPT_PKS2_PKT0_S8_ifPKiSA_iPKfiiiSC_SC_iiiii --------------------------
	.section	.nv.info._ZN4vllm25paged_attention_v1_kernelIthLi32ELi32ELi128ELNS_18Fp8KVCacheDataTypeE1ELb0EEEvPT_PKS2_PKT0_S8_ifPKiSA_iPKfiiiSC_SC_iiiii,"",@"SHT_CUDA_INFO"
	.sectionflags	@""
	.align	4


	//----- nvinfo : EIATTR_CUDA_API_VERSION
	.align		4
        /*0000*/ 	.byte	0x04, 0x37
        /*0002*/ 	.short	(.L_15957 - .L_15956)
.L_15956:
        /*0004*/ 	.word	0x00000082


	//----- nvinfo : EIATTR_KPARAM_INFO
	.align		4
.L_15957:
        /*0008*/ 	.byte	0x04, 0x17
        /*000a*/ 	.short	(.L_15959 - .L_15958)
.L_15958:
        /*000c*/ 	.word	0x00000000
        /*0010*/ 	.short	0x0013
        /*0012*/ 	.short	0x0078
        /*0014*/ 	.byte	0x00, 0xf0, 0x11, 0x00


	//----- nvinfo : EIATTR_KPARAM_INFO
	.align		4
.L_15959:
        /*0018*/ 	.byte	0x04, 0x17
        /*001a*/ 	.short	(.L_15961 - .L_15960)
.L_15960:
        /*001c*/ 	.word	0x00000000
        /*0020*/ 	.short	0x0012
        /*0022*/ 	.short	0x0074
        /*0024*/ 	.byte	0x00, 0xf0, 0x11, 0x00


	//----- nvinfo : EIATTR_KPARAM_INFO
	.align		4
.L_15961:
        /*0028*/ 	.byte	0x04, 0x17
        /*002a*/ 	.short	(.L_15963 - .L_15962)
.L_15962:
        /*002c*/ 	.word	0x00000000
        /*0030*/ 	.short	0x0011
        /*0032*/ 	.short	0x0070
        /*0034*/ 	.byte	0x00, 0xf0, 0x11, 0x00


	//----- nvinfo : EIATTR_KPARAM_INFO
	.align		4
.L_15963:
        /*0038*/ 	.byte	0x04, 0x17
        /*003a*/ 	.short	(.L_15965 - .L_15964)
.L_15964:
        /*003c*/ 	.word	0x00000000
        /*0040*/ 	.short	0x0010
        /*0042*/ 	.short	0x006c
        /*0044*/ 	.byte	0x00, 0xf0, 0x11, 0x00


	//----- nvinfo : EIATTR_KPARAM_INFO
	.align		4
.L_15965:
        /*0048*/ 	.byte	0x04, 0x17
        /*004a*/ 	.short	(.L_15967 - .L_15966)
.L_15966:
        /*004c*/ 	.word	0x00000000
        /*0050*/ 	.short	0x000f
        /*0052*/ 	.short	0x0068
        /*0054*/ 	.byte	0x00, 0xf0, 0x11, 0x00


	//----- nvinfo : EIATTR_KPARAM_INFO
	.align		4
.L_15967:
        /*0058*/ 	.byte	0x04, 0x17
        /*005a*/ 	.short	(.L_15969 - .L_15968)
.L_15968:
        /*005c*/ 	.word	0x00000000
        /*0060*/ 	.short	0x000e
        /*0062*/ 	.short	0x0060
        /*0064*/ 	.byte	0x00, 0xf5, 0x21, 0x00


	//----- nvinfo : EIATTR_KPARAM_INFO
	.align		4
.L_15969:
        /*0068*/ 	.byte	0x04, 0x17
        /*006a*/ 	.short	(.L_15971 - .L_15970)
.L_15970:
        /*006c*/ 	.word	0x00000000
        /*0070*/ 	.short	0x000d
        /*0072*/ 	.short	0x0058
        /*0074*/ 	.byte	0x00, 0xf5, 0x21, 0x00


	//----- nvinfo : EIATTR_KPARAM_INFO
	.align		4
.L_15971:
        /*0078*/ 	.byte	0x04, 0x17
        /*007a*/ 	.short	(.L_15973 - .L_15972)
.L_15972:
        /*007c*/ 	.word	0x00000000
        /*0080*/ 	.short	0x000c
        /*0082*/ 	.short	0x0050
        /*0084*/ 	.byte	0x00, 0xf0, 0x11, 0x00


	//----- nvinfo : EIATTR_KPARAM_INFO
	.align		4
.L_15973:
        /*0088*/ 	.byte	0x04, 0x17
        /*008a*/ 	.short	(.L_15975 - .L_15974)
.L_15974:
        /*008c*/ 	.word	0x00000000
        /*0090*/ 	.short	0x000b
        /*0092*/ 	.short	0x004c
        /*0094*/ 	.byte	0x00, 0xf0, 0x11, 0x00


	//----- nvinfo : EIATTR_KPARAM_INFO
	.align		4
.L_15975:
        /*0098*/ 	.byte	0x04, 0x17
        /*009a*/ 	.short	(.L_15977 - .L_15976)
.L_15976:
        /*009c*/ 	.word	0x00000000
        /*00a0*/ 	.short	0x000a
        /*00a2*/ 	.short	0x0048
        /*00a4*/ 	.byte	0x00, 0xf0, 0x11, 0x00


	//----- nvinfo : EIATTR_KPARAM_INFO
	.align		4
.L_15977:
        /*00a8*/ 	.byte	0x04, 0x17
        /*00aa*/ 	.short	(.L_15979 - .L_15978)
.L_15978:
        /*00ac*/ 	.word	0x00000000
        /*00b0*/ 	.short	0x0009
        /*00b2*/ 	.short	0x0040
        /*00b4*/ 	.byte	0x00, 0xf5, 0x21, 0x00


	//----- nvinfo : EIATTR_KPARAM_INFO
	.align		4
.L_15979:
        /*00b8*/ 	.byte	0x04, 0x17
        /*00ba*/ 	.short	(.L_15981 - .L_15980)
.L_15980:
        /*00bc*/ 	.word	0x00000000
        /*00c0*/ 	.short	0x0008
        /*00c2*/ 	.short	0x0038
        /*00c4*/ 	.byte	0x00, 0xf0, 0x11, 0x00


	//----- nvinfo : EIATTR_KPARAM_INFO
	.align		4
.L_15981:
        /*00c8*/ 	.byte	0x04, 0x17
        /*00ca*/ 	.short	(.L_15983 - .L_15982)
.L_15982:
        /*00cc*/ 	.word	0x00000000
        /*00d0*/ 	.short	0x0007
        /*00d2*/ 	.short	0x0030
        /*00d4*/ 	.byte	0x00, 0xf5, 0x21, 0x00


	//----- nvinfo : EIATTR_KPARAM_INFO
	.align		4
.L_15983:
        /*00d8*/ 	.byte	0x04, 0x17
        /*00da*/ 	.short	(.L_15985 - .L_15984)
.L_15984:
        /*00dc*/ 	.word	0x00000000
        /*00e0*/ 	.short	0x0006
        /*00e2*/ 	.short	0x0028
        /*00e4*/ 	.byte	0x00, 0xf5, 0x21, 0x00


	//----- nvinfo : EIATTR_KPARAM_INFO
	.align		4
.L_15985:
        /*00e8*/ 	.byte	0x04, 0x17
        /*00ea*/ 	.short	(.L_15987 - .L_15986)
.L_15986:
        /*00ec*/ 	.word	0x00000000
        /*00f0*/ 	.short	0x0005
        /*00f2*/ 	.short	0x0024
        /*00f4*/ 	.byte	0x00, 0xf0, 0x11, 0x00


	//----- nvinfo : EIATTR_KPARAM_INFO
	.align		4
.L_15987:
        /*00f8*/ 	.byte	0x04, 0x17
        /*00fa*/ 	.short	(.L_15989 - .L_15988)
.L_15988:
        /*00fc*/ 	.word	0x00000000
        /*0100*/ 	.short	0x0004
        /*0102*/ 	.short	0x0020
        /*0104*/ 	.byte	0x00, 0xf0, 0x11, 0x00


	//----- nvinfo : EIATTR_KPARAM_INFO
	.align		4
.L_15989:
        /*0108*/ 	.byte	0x04, 0x17
        /*010a*/ 	.short	(.L_15991 - .L_15990)
.L_15990:
        /*010c*/ 	.word	0x00000000
        /*0110*/ 	.short	0x0003
        /*0112*/ 	.short	0x0018
        /*0114*/ 	.byte	0x00, 0xf5, 0x21, 0x00


	//----- nvinfo : EIATTR_KPARAM_INFO
	.align		4
.L_15991:
        /*0118*/ 	.byte	0x04, 0x17
        /*011a*/ 	.short	(.L_15993 - .L_15992)
.L_15992:
        /*011c*/ 	.word	0x00000000
        /*0120*/ 	.short	0x0002
        /*0122*/ 	.short	0x0010
        /*0124*/ 	.byte	0x00, 0xf5, 0x21, 0x00


	//----- nvinfo : EIATTR_KPARAM_INFO
	.align		4
.L_15993:
        /*0128*/ 	.byte	0x04, 0x17
        /*012a*/ 	.short	(.L_15995 - .L_15994)
.L_15994:
        /*012c*/ 	.word	0x00000000
        /*0130*/ 	.short	0x0001
        /*0132*/ 	.short	0x0008
        /*0134*/ 	.byte	0x00, 0xf5, 0x21, 0x00


	//----- nvinfo : EIATTR_KPARAM_INFO
	.align		4
.L_15995:
        /*0138*/ 	.byte	0x04, 0x17
        /*013a*/ 	.short	(.L_15997 - .L_15996)
.L_15996:
        /*013c*/ 	.word	0x00000000
        /*0140*/ 	.short	0x0000
        /*0142*/ 	.short	0x0000
        /*0144*/ 	.byte	0x00, 0xf5, 0x21, 0x00


	//----- nvinfo : EIATTR_SPARSE_MMA_MASK
	.align		4
.L_15997:
        /*0148*/ 	.byte	0x03, 0x50
        /*014a*/ 	.short	0x0000


	//----- nvinfo : EIATTR_MAXREG_COUNT
	.align		4
        /*014c*/ 	.byte	0x03, 0x1b
        /*014e*/ 	.short	0x00ff


	//----- nvinfo : EIATTR_NUM_BARRIERS
	.align		4
        /*0150*/ 	.byte	0x02, 0x4c
        /*0152*/ 	.byte	0x01
	.zero		1


	//----- nvinfo : EIATTR_EXTERNS
	.align		4
        /*0154*/ 	.byte	0x04, 0x0f
        /*0156*/ 	.short	(.L_15999 - .L_15998)


	//   ....[0]....
	.align		4
.L_15998:
        /*0158*/ 	.word	index@(__assertfail)


	//----- nvinfo : EIATTR_MERCURY_ISA_VERSION
	.align		4
.L_15999:
        /*015c*/ 	.byte	0x03, 0x5f
        /*015e*/ 	.short	0x0101


	//----- nvinfo : EIATTR_COOP_GROUP_MASK_REGIDS
	.align		4
        /*0160*/ 	.byte	0x04, 0x29
        /*0162*/ 	.short	(.L_16001 - .L_16000)


	//   ....[0]....
.L_16000:
        /*0164*/ 	.word	0xffffffff


	//   ....[1]....
        /*0168*/ 	.word	0xffffffff


	//   ....[2]....
        /*016c*/ 	.word	0xffffffff


	//   ....[3]....
        /*0170*/ 	.word	0xffffffff


	//   ....[4]....
        /*0174*/ 	.word	0xffffffff


	//   ....[5]....
        /*0178*/ 	.word	0xffffffff


	//   ....[6]....
        /*017c*/ 	.word	0xffffffff


	//   ....[7]....
        /*0180*/ 	.word	0xffffffff


	//   ....[8]....
        /*0184*/ 	.word	0xffffffff


	//   ....[9]....
        /*0188*/ 	.word	0xffffffff


	//   ....[10]....
        /*018c*/ 	.word	0xffffffff


	//   ....[11]....
        /*0190*/ 	.word	0xffffffff


	//   ....[12]....
        /*0194*/ 	.word	0xffffffff


	//   ....[13]....
        /*0198*/ 	.word	0xffffffff


	//   ....[14]....
        /*019c*/ 	.word	0xffffffff


	//   ....[15]....
        /*01a0*/ 	.word	0xffffffff


	//   ....[16]....
        /*01a4*/ 	.word	0x0500000f


	//   ....[17]....
        /*01a8*/ 	.word	0x0500000f


	//   ....[18]....
        /*01ac*/ 	.word	0x0500000f


	//   ....[19]....
        /*01b0*/ 	.word	0x0500000f


	//   ....[20]....
        /*01b4*/ 	.word	0x0500000f


	//----- nvinfo : EIATTR_COOP_GROUP_INSTR_OFFSETS
	.align		4
.L_16001:
        /*01b8*/ 	.byte	0x04, 0x28
        /*01ba*/ 	.short	(.L_16003 - .L_16002)


	//   ....[0]....
.L_16002:
        /*01bc*/ 	.word	0x00000270


	//   ....[1]....
        /*01c0*/ 	.word	0x00000290


	//   ....[2]....
        /*01c4*/ 	.word	0x000002b0


	//   ....[3]....
        /*01c8*/ 	.word	0x000002d0


	//   ....[4]....
        /*01cc*/ 	.word	0x000002f0


	//   ....[5]....
        /*01d0*/ 	.word	0x000003f0


	//   ....[6]....
        /*01d4*/ 	.word	0x00000410


	//   ....[7]....
        /*01d8*/ 	.word	0x00000440


	//   ....[8]....
        /*01dc*/ 	.word	0x00001270


	//   ....[9]....
        /*01e0*/ 	.word	0x000012a0


	//   ....[10]....
        /*01e4*/ 	.word	0x000012c0


	//   ....[11]....
        /*01e8*/ 	.word	0x000012e0


	//   ....[12]....
        /*01ec*/ 	.word	0x00001300


	//   ....[13]....
        /*01f0*/ 	.word	0x00001350


	//   ....[14]....
        /*01f4*/ 	.word	0x00001370


	//   ....[15]....
        /*01f8*/ 	.word	0x00001390


	//   ....[16]....
        /*01fc*/ 	.word	0x00002120


	//   ....[17]....
        /*0200*/ 	.word	0x00002180


	//   ....[18]....
        /*0204*/ 	.word	0x000021e0


	//   ....[19]....
        /*0208*/ 	.word	0x00002240


	//   ....[20]....
        /*020c*/ 	.word	0x000022a0


	//----- nvinfo : EIATTR_VRC_CTA_INIT_COUNT
	.align		4
.L_16003:
        /*0210*/ 	.byte	0x02, 0x4a
	.zero		1
	.zero		1


	//----- nvinfo : EIATTR_SYSCALL_OFFSETS
	.align		4
        /*0214*/ 	.byte	0x04, 0x46
        /*0216*/ 	.short	(.L_16005 - .L_16004)


	//   ....[0]....
.L_16004:
        /*0218*/ 	.word	0x00000220


	//----- nvinfo : EIATTR_EXIT_INSTR_OFFSETS
	.align		4
.L_16005:
        /*021c*/ 	.byte	0x04, 0x1c
        /*021e*/ 	.short	(.L_16007 - .L_16006)


	//   ....[0]....
.L_16006:
        /*0220*/ 	.word	0x00001f10


	//   ....[1]....
        /*0224*/ 	.word	0x00001f70


	//   ....[2]....
        /*0228*/ 	.word	0x000020d0


	//----- nvinfo : EIATTR_CRS_STACK_SIZE
	.align		4
.L_16007:
        /*022c*/ 	.byte	0x04, 0x1e
        /*022e*/ 	.short	(.L_16009 - .L_16008)
.L_16008:
        /*0230*/ 	.word	0x00000000


	//----- nvinfo : EIATTR_CBANK_PARAM_SIZE
	.align		4
.L_16009:
        /*0234*/ 	.byte	0x03, 0x19
        /*0236*/ 	.short	0x007c


	//----- nvinfo : EIATTR_PARAM_CBANK
	.align		4
        /*0238*/ 	.byte	0x04, 0x0a
        /*023a*/ 	.short	(.L_16011 - .L_16010)
	.align		4
.L_16010:
        /*023c*/ 	.word	index@(.nv.constant0._ZN4vllm25paged_attention_v1_kernelIthLi32ELi32ELi128ELNS_18Fp8KVCacheDataTypeE1ELb0EEEvPT_PKS2_PKT0_S8_ifPKiSA_iPKfiiiSC_SC_iiiii)
        /*0240*/ 	.short	0x0380
        /*0242*/ 	.short	0x007c


	//----- nvinfo : EIATTR_SW_WAR
	.align		4
.L_16011:
        /*0244*/ 	.byte	0x04, 0x36
        /*0246*/ 	.short	(.L_16013 - .L_16012)
.L_16012:
        /*0248*/ 	.word	0x00000008
.L_16013:


//--------------------- .nv.info._ZN4vllm25paged_attention_v1_kernelIthLi256ELi32ELi128ELNS_18Fp8KVCacheDataTypeE1ELb1EEEvPT_PKS2_PKT0_S8_ifPKiSA_iPKfiiiSC_SC_iiiii --------------------------
	.section	.nv.info._ZN4vllm25paged_attention_v1_kernelIthLi256ELi32ELi128ELNS_18Fp8KVCacheDataTypeE1ELb1EEEvPT_PKS2_PKT0_S8_ifPKiSA_iPKfiiiSC_SC_iiiii,"",@"SHT_CUDA_INFO"
	.sectionflags	@""
	.align	4


	//----- nvinfo : EIATTR_CUDA_API_VERSION
	.align		4
        /*0000*/ 	.byte	0x04, 0x37
        /*0002*/ 	.short	(.L_16015 - .L_16014)
.L_16014:
        /*0004*/ 	.word	0x00000082


	//----- nvinfo : EIATTR_KPARAM_INFO
	.align		4
.L_16015:
        /*0008*/ 	.byte	0x04, 0x17
        /*000a*/ 	.short	(.L_16017 - .L_16016)
.L_16016:
        /*000c*/ 	.word	0x00000000
        /*0010*/ 	.short	0x0013
        /*0012*/ 	.short	0x0078
        /*0014*/ 	.byte	0x00, 0xf0, 0x11, 0x00


	//----- nvinfo : EIATTR_KPARAM_INFO
	.align		4
.L_16017:
        /*0018*/ 	.byte	0x04, 0x17
        /*001a*/ 	.short	(.L_16019 - .L_16018)
.L_16018:
        /*001c*/ 	.word	0x00000000
        /*0020*/ 	.short	0x0012
        /*0022*/ 	.short	0x0074
        /*0024*/ 	.byte	0x00, 0xf0, 0x11, 0x00


	//----- nvinfo : EIATTR_KPARAM_INFO
	.align		4
.L_16019:
        /*0028*/ 	.byte	0x04, 0x17
        /*002a*/ 	.short	(.L_16021 - .L_16020)
.L_16020:
        /*002c*/ 	.word	0x00000000
        /*0030*/ 	.short	0x0011
        /*0032*/ 	.short	0x0070
        /*0034*/ 	.byte	0x00, 0xf0, 0x11, 0x00


	//----- nvinfo : EIATTR_KPARAM_INFO
	.align		4
.L_16021:
        /*0038*/ 	.byte	0x04, 0x17
        /*003a*/ 	.short	(.L_16023 - .L_16022)
.L_16022:
        /*003c*/ 	.word	0x00000000
        /*0040*/ 	.short	0x0010
        /*0042*/ 	.short	0x006c
        /*0044*/ 	.byte	0x00, 0xf0, 0x11, 0x00


	//----- nvinfo : EIATTR_KPARAM_INFO
	.align		4
.L_16023:
        /*0048*/ 	.byte	0x04, 0x17
        /*004a*/ 	.short	(.L_16025 - .L_16024)
.L_16024:
        /*004c*/ 	.word	0x00000000
        /*0050*/ 	.short	0x000f
        /*0052*/ 	.short	0x0068
        /*0054*/ 	.byte	0x00, 0xf0, 0x11, 0x00


	//----- nvinfo : EIATTR_KPARAM_INFO
	.align		4
.L_16025:
        /*0058*/ 	.byte	0x04, 0x17
        /*005a*/ 	.short	(.L_16027 - .L_16026)
.L_16026:
        /*005c*/ 	.word	0x00000000
        /*0060*/ 	.short	0x000e
        /*0062*/ 	.short	0x0060
        /*0064*/ 	.byte	0x00, 0xf5, 0x21, 0x00


	//----- nvinfo : EIATTR_KPARAM_INFO
	.align		4
.L_16027:
        /*0068*/ 	.byte	0x04, 0x17
        /*006a*/ 	.short	(.L_16029 - .L_16028)
.L_16028:
        /*006c*/ 	.word	0x00000000
        /*0070*/ 	.short	0x000d
        /*0072*/ 	.short	0x0058
        /*0074*/ 	.byte	0x00, 0xf5, 0x21, 0x00


	//----- nvinfo : EIATTR_KPARAM_INFO
	.align		4
.L_16029:
        /*0078*/ 	.byte	0x04, 0x17
        /*007a*/ 	.short	(.L_16031 - .L_16030)
.L_16030:
        /*007c*/ 	.word	0x00000000
        /*0080*/ 	.short	0x000c
        /*0082*/ 	.short	0x0050
        /*0084*/ 	.byte	0x00, 0xf0, 0x11, 0x00


	//----- nvinfo : EIATTR_KPARAM_INFO
	.align		4
.L_16031:
        /*0088*/ 	.byte	0x04, 0x17
        /*008a*/ 	.short	(.L_16033 - .L_16032)
.L_16032:
        /*008c*/ 	.word	0x00000000
        /*0090*/ 	.short	0x000b
        /*0092*/ 	.short	0x004c
        /*0094*/ 	.byte	0x00, 0xf0, 0x11, 0x00


	//----- nvinfo : EIATTR_KPARAM_INFO
	.align		4
.L_16033:
        /*0098*/ 	.byte	0x04, 0x17
        /*009a*/ 	.short	(.L_16035 - .L_16034)
.L_16034:
        /*009c*/ 	.word	0x00000000
        /*00a0*/ 	.short	0x000a
        /*00a2*/ 	.short	0x0048
        /*00a4*/ 	.byte	0x00, 0xf0, 0x11, 0x00


	//----- nvinfo : EIATTR_KPARAM_INFO
	.align		4
.L_16035:
        /*00a8*/ 	.byte	0x04, 0x17
        /*00aa*/ 	.short	(.L_16037 - .L_16036)
.L_16036:
        /*00ac*/ 	.word	0x00000000
        /*00b0*/ 	.short	0x0009
        /*00b2*/ 	.short	0x0040
        /*00b4*/ 	.byte	0x00, 0xf5, 0x21, 0x00


	//----- nvinfo : EIATTR_KPARAM_INFO
	.align		4
.L_16037:
        /*00b8*/ 	.byte	0x04, 0x17
        /*00ba*/ 	.short	(.L_16039 - .L_16038)
.L_16038:
        /*00bc*/ 	.word	0x00000000
        /*00c0*/ 	.short	0x0008
        /*00c2*/ 	.short	0x0038
        /*00c4*/ 	.byte	0x00, 0xf0, 0x11, 0x00


	//----- nvinfo : EIATTR_KPARAM_INFO
	.align		4
.L_16039:
        /*00c8*/ 	.byte	0x04, 0x17
        /*00ca*/ 	.short	(.L_16041 - .L_16040)
.L_16040:
        /*00cc*/ 	.word	0x00000000
        /*00d0*/ 	.short	0x0007
        /*00d2*/ 	.short	0x0030
        /*00d4*/ 	.byte	0x00, 0xf5, 0x21, 0x00


	//----- nvinfo : EIATTR_KPARAM_INFO
	.align		4
.L_16041:
        /*00d8*/ 	.byte	0x04, 0x17
        /*00da*/ 	.short	(.L_16043 - .L_16042)
.L_16042:
        /*00dc*/ 	.word	0x00000000
        /*00e0*/ 	.short	0x0006
        /*00e2*/ 	.short	0x0028
        /*00e4*/ 	.byte	0x00, 0xf5, 0x21, 0x00


	//----- nvinfo : EIATTR_KPARAM_INFO
	.align		4
.L_16043:
        /*00e8*/ 	.byte	0x04, 0x17
        /*00ea*/ 	.short	(.L_16045 - .L_16044)
.L_16044:
        /*00ec*/ 	.word	0x00000000
        /*00f0*/ 	.short	0x0005
        /*00f2*/ 	.short	0x0024
        /*00f4*/ 	.byte	0x00, 0xf0, 0x11, 0x00


	//----- nvinfo : EIATTR_KPARAM_INFO
	.align		4
.L_16045:
        /*00f8*/ 	.byte	0x04, 0x17
        /*00fa*/ 	.short	(.L_16047 - .L_16046)
.L_16046:
        /*00fc*/ 	.word	0x00000000
        /*0100*/ 	.short	0x0004
        /*0102*/ 	.short	0x0020
        /*0104*/ 	.byte	0x00, 0xf0, 0x11, 0x00


	//----- nvinfo : EIATTR_KPARAM_INFO
	.align		4
.L_16047:
        /*0108*/ 	.byte	0x04, 0x17
        /*010a*/ 	.short	(.L_16049 - .L_16048)
.L_16048:
        /*010c*/ 	.word	0x00000000
        /*0110*/ 	.short	0x0003
        /*0112*/ 	.short	0x0018
        /*0114*/ 	.byte	0x00, 0xf5, 0x21, 0x00


	//----- nvinfo : EIATTR_KPARAM_INFO
	.align		4
.L_16049:
        /*0118*/ 	.byte	0x04, 0x17
        /*011a*/ 	.short	(.L_16051 - .L_16050)
.L_16050:
        /*011c*/ 	.word	0x00000000
        /*0120*/ 	.short	0x0002
        /*0122*/ 	.short	0x0010
        /*0124*/ 	.byte	0x00, 0xf5, 0x21, 0x00


	//----- nvinfo : EIATTR_KPARAM_INFO
	.align		4
.L_16051:
        /*0128*/ 	.byte	0x04, 0x17
        /*012a*/ 	.short	(.L_16053 - .L_16052)
.L_16052:
        /*012c*/ 	.word	0x00000000
        /*0130*/ 	.short	0x0001
        /*0132*/ 	.short	0x0008
        /*0134*/ 	.byte	0x00, 0xf5, 0x21, 0x00


	//----- nvinfo : EIATTR_KPARAM_INFO
	.align		4
.L_16053:
        /*0138*/ 	.byte	0x04, 0x17
        /*013a*/ 	.short	(.L_16055 - .L_16054)
.L_16054:
        /*013c*/ 	.word	0x00000000
        /*0140*/ 	.short	0x0000
        /*0142*/ 	.short	0x0000
        /*0144*/ 	.byte	0x00, 0xf5, 0x21, 0x00


	//----- nvinfo : EIATTR_SPARSE_MMA_MASK
	.align		4
.L_16055:
        /*0148*/ 	.byte	0x03, 0x50
        /*014a*/ 	.short	0x0000


	//----- nvinfo : EIATTR_MAXREG_COUNT
	.align		4
        /*014c*/ 	.byte	0x03, 0x1b
        /*014e*/ 	.short	0x00ff


	//----- nvinfo : EIATTR_NUM_BARRIERS
	.align		4
        /*0150*/ 	.byte	0x02, 0x4c
        /*0152*/ 	.byte	0x01
	.zero		1


	//----- nvinfo : EIATTR_EXTERNS
	.align		4
        /*0154*/ 	.byte	0x04, 0x0f
        /*0156*/ 	.short	(.L_16057 - .L_16056)


	//   ....[0]....
	.align		4
.L_16056:
        /*0158*/ 	.word	index@(__assertfail)


	//----- nvinfo : EIATTR_MERCURY_ISA_VERSION
	.align		4
.L_16057:
        /*015c*/ 	.byte	0x03, 0x5f
        /*015e*/ 	.short	0x0101


	//----- nvinfo : EIATTR_COOP_GROUP_MASK_REGIDS
	.align		4
        /*0160*/ 	.byte	0x04, 0x29
        /*0162*/ 	.short	(.L_16059 - .L_16058)


	//   ....[0]....
.L_16058:
        /*0164*/ 	.word	0xffffffff


	//   ....[1]....
        /*0168*/ 	.word	0xffffffff


	//   ....[2]....
        /*016c*/ 	.word	0xffffffff


	//   ....[3]....
        /*0170*/ 	.word	0xffffffff


	//   ....[4]....
        /*0174*/ 	.word	0xffffffff


	//   ....[5]....
        /*0178*/ 	.word	0xffffffff


	//   ....[6]....
        /*017c*/ 	.word	0xffffffff


	//   ....[7]....
        /*0180*/ 	.word	0xffffffff


	//   ....[8]....
        /*0184*/ 	.word	0xffffffff


	//   ....[9]....
        /*0188*/ 	.word	0xffffffff


	//   ....[10]....
        /*018c*/ 	.word	0xffffffff


	//   ....[11]....
        /*0190*/ 	.word	0xffffffff


	//   ....[12]....
        /*0194*/ 	.word	0xffffffff


	//   ....[13]....
        /*0198*/ 	.word	0xffffffff


	//   ....[14]....
        /*019c*/ 	.word	0xffffffff


	//   ....[15]....
        /*01a0*/ 	.word	0xffffffff


	//   ....[16]....
        /*01a4*/ 	.word	0xffffffff


	//   ....[17]....
        /*01a8*/ 	.word	0xffffffff


	//   ....[18]....
        /*01ac*/ 	.word	0xffffffff


	//   ....[19]....
        /*01b0*/ 	.word	0xffffffff


	//   ....[20]....
        /*01b4*/ 	.word	0xffffffff


	//   ....[21]....
        /*01b8*/ 	.word	0xffffffff


	//   ....[22]....
        /*01bc*/ 	.word	0xffffffff


	//   ....[23]....
        /*01c0*/ 	.word	0xffffffff


	//   ....[24]....
        /*01c4*/ 	.word	0xffffffff


	//   ....[25]....
        /*01c8*/ 	.word	0xffffffff


	//   ....[26]....
        /*01cc*/ 	.word	0xffffffff


	//   ....[27]....
        /*01d0*/ 	.word	0xffffffff


	//   ....[28]....
        /*01d4*/ 	.word	0xffffffff


	//   ....[29]....
        /*01d8*/ 	.word	0xffffffff


	//   ....[30]....
        /*01dc*/ 	.word	0xffffffff


	//   ....[31]....
        /*01e0*/ 	.word	0xffffffff


	//   ....[32]....
        /*01e4*/ 	.word	0xffffffff


	//   ....[33]....
        /*01e8*/ 	.word	0xffffffff


	//   ....[34]....
        /*01ec*/ 	.word	0xffffffff


	//   ....[35]....
        /*01f0*/ 	.word	0xffffffff


	//   ....[36]....
        /*01f4*/ 	.word	0xffffffff


	//   ....[37]....
        /*01f8*/ 	.word	0xffffffff


	//   ....[38]....
        /*01fc*/ 	.word	0xffffffff


	//   ....[39]....
        /*0200*/ 	.word	0xffffffff


	//   ....[40]....
        /*0204*/ 	.word	0xffffffff


	//   ....[41]....
        /*0208*/ 	.word	0xffffffff


	//   ....[42]....
        /*020c*/ 	.word	0xffffffff


	//   ....[43]....
        /*0210*/ 	.word	0xffffffff


	//   ....[44]....
        /*0214*/ 	.word	0xffffffff


	//   ....[45]....
        /*0218*/ 	.word	0xffffffff


	//   ....[46]....
        /*021c*/ 	.word	0xffffffff


	//   ....[47]....
        /*0220*/ 	.word	0xffffffff


	//   ....[48]....
        /*0224*/ 	.word	0x0500000f


	//   ....[49]....
        /*0228*/ 	.word	0x0500000f


	//   ....[50]....
        /*022c*/ 	.word	0x0500000f


	//   ....[51]....
        /*0230*/ 	.word	0x0500000f


	//   ....[52]....
        /*0234*/ 	.word	0x0500000f


	//   ....[53]....
        /*0238*/ 	.word	0x0500000f


	//   ....[54]....
        /*023c*/ 	.word	0x0500000f


	//   ....[55]....
        /*0240*/ 	.word	0x0500000f


	//   ....[56]....
        /*0244*/ 	.word	0x0500000f


	//   ....[57]....
        /*0248*/ 	.word	0x0500000f


	//   ....[58]....
        /*024c*/ 	.word	0x0500000f


	//   ....[59]....
        /*0250*/ 	.word	0x0500000f


	//   ....[60]....
        /*0254*/ 	.word	0x0500000f


	//   ....[61]....
        /*0258*/ 	.word	0x0500000f


	//   ....[62]....
        /*025c*/ 	.word	0x0500000f


	//   ....[63]....
        /*0260*/ 	.word	0x0500000f


	//   ....[64]....
        /*0264*/ 	.word	0x0500000f


	//   ....[65]....
        /*0268*/ 	.word	0x0500000f


	//   ....[66]....
        /*026c*/ 	.word	0x0500000f


	//   ....[67]....
        /*0270*/ 	.word	0x0500000f


	//   ....[68]....
        /*0274*/ 	.word	0x0500000f


	//   ....[69]....
        /*0278*/ 	.word	0x0500000f


	//   ....[70]....
        /*027c*/ 	.word	0x0500000f


	//   ....[71]....
        /*0280*/ 	.word	0x0500000f


	//   ....[72]....
        /*0284*/ 	.word	0x0500000f


	//   ....[73]....
        /*0288*/ 	.word	0x0500000f


	//   ....[74]....
        /*028c*/ 	.word	0x0500000f


	//   ....[75]....
        /*0290*/ 	.word	0x0500000f


	//   ....[76]....
        /*0294*/ 	.word	0x0500000f


	//   ....[77]....
        /*0298*/ 	.word	0x0500000f


	//   ....[78]....
        /*029c*/ 	.word	0x0500000f


	//   ....[79]....
        /*02a0*/ 	.word	0x0500000f


	//   ....[80]....
        /*02a4*/ 	.word	0x0500000f


	//   ....[81]....
        /*02a8*/ 	.word	0x0500000f


	//   ....[82]....
        /*02ac*/ 	.word	0x0500000f


	//   ....[83]....
        /*02b0*/ 	.word	0x0500000f


	//   ....[84]....
        /*02b4*/ 	.word	0x0500000f


	//   ....[85]....
        /*02b8*/ 	.word	0x0500000f


	//   ....[86]....
        /*02bc*/ 	.word	0x0500000f


	//   ....[87]....
        /*02c0*/ 	.word	0x0500000f


	//   ....[88]....
        /*02c4*/ 	.word	0x0500000f


	//   ....[89]....
        /*02c8*/ 	.word	0x0500000f


	//   ....[90]....
        /*02cc*/ 	.word	0x0500000f


	//   ....[91]....
        /*02d0*/ 	.word	0x0500000f


	//   ....[92]....
        /*02d4*/ 	.word	0x0500000f


	//   ....[93]....
        /*02d8*/ 	.word	0x0500000f


	//   ....[94]....
        /*02dc*/ 	.word	0x0500000f


	//   ....[95]....
        /*02e0*/ 	.word	0x0500000f


	//   ....[96]....
        /*02e4*/ 	.word	0x0500000f


	//   ....[97]....
        /*02e8*/ 	.word	0x0500000f


	//   ....[98]....
        /*02ec*/ 	.word	0x0500000f


	//   ....[99]....
        /*02f0*/ 	.word	0x0500000f


	//   ....[100]....
        /*02f4*/ 	.word	0x0500000f


	//   ....[101]....
        /*02f8*/ 	.word	0x0500000f


	//   ....[102]....
        /*02fc*/ 	.word	0x0500000f


	//   ....[103]....
        /*0300*/ 	.word	0x0500000f


	//   ....[104]....
        /*0304*/ 	.word	0x0500000f


	//   ....[105]....
        /*0308*/ 	.word	0x0500000f


	//   ....[106]....
        /*030c*/ 	.word	0x0500000f


	//   ....[107]....
        /*0310*/ 	.word	0x0500000f


	//   ....[108]....
        /*0314*/ 	.word	0x0500000f


	//   ....[109]....
        /*0318*/ 	.word	0x0500000f


	//   ....[110]....
        /*031c*/ 	.word	0x0500000f


	//   ....[111]....
        /*0320*/ 	.word	0x0500000f


	//   ....[112]....
        /*0324*/ 	.word	0x0500000f


	//   ....[113]....
        /*0328*/ 	.word	0x0500000f


	//   ....[114]....
        /*032c*/ 	.word	0x0500000f


	//   ....[115]....
        /*0330*/ 	.word	0x0500000f


	//   ....[116]....
        /*0334*/ 	.word	0x0500000f


	//----- nvinfo : EIATTR_COOP_GROUP_INSTR_OFFSETS
	.align		4
.L_16059:
        /*0338*/ 	.byte	0x04, 0x28
        /*033a*/ 	.short	(.L_16061 - .L_16060)


	//   ....[0]....
.L_16060:
        /*033c*/ 	.word	0x00000af0


	//   ....[1]....
        /*0340*/ 	.word	0x00000b10


	//   ....[2]....
        /*0344*/ 	.word	0x00000b30


	//   ....[3]....
        /*0348*/ 	.word	0x00000b50


	//   ....[4]....
        /*034c*/ 	.word	0x00000b70


	//   ....[5]....
        /*0350*/ 	.word	0x00000c70


	//   ....[6]....
        /*0354*/ 	.word	0x00000c90


	//   ....[7]....
        /*0358*/ 	.word	0x00000cc0


	//   ....[8]....
        /*035c*/ 	.word	0x00001af0


	//   ....[9]....
        /*0360*/ 	.word	0x00001b20


	//   ....[10]....
        /*0364*/ 	.word	0x00001b40


	//   ....[11]....
        /*0368*/ 	.word	0x00001b60


	//   ....[12]....
        /*036c*/ 	.word	0x00001b80


	//   ....[13]....
        /*0370*/ 	.word	0x00001bd0


	//   ....[14]....
        /*0374*/ 	.word	0x00001bf0


	//   ....[15]....
        /*0378*/ 	.word	0x00001c10


	//   ....[16]....
        /*037c*/ 	.word	0x00002a90


	//   ....[17]....
        /*0380*/ 	.word	0x00002ad0


	//   ....[18]....
        /*0384*/ 	.word	0x00002b10


	//   ....[19]....
        /*0388*/ 	.word	0x00002b50


	//   ....[20]....
        /*038c*/ 	.word	0x00002b90


	//   ....[21]....
        /*0390*/ 	.word	0x00002bd0


	//   ....[22]....
        /*0394*/ 	.word	0x00002c10


	//   ....[23]....
        /*0398*/ 	.word	0x00002c50


	//   ....[24]....
        /*039c*/ 	.word	0x00002c90


	//   ....[25]....
        /*03a0*/ 	.word	0x00002cd0


	//   ....[26]....
        /*03a4*/ 	.word	0x00002d10


	//   ....[27]....
        /*03a8*/ 	.word	0x00002d50


	//   ....[28]....
        /*03ac*/ 	.word	0x00002d90


	//   ....[29]....
        /*03b0*/ 	.word	0x00002dd0


	//   ....[30]....
        /*03b4*/ 	.word	0x00002e10


	//   ....[31]....
        /*03b8*/ 	.word	0x00002e50


	//   ....[32]....
        /*03bc*/ 	.word	0x00002e90


	//   ....[33]....
        /*03c0*/ 	.word	0x00002ed0


	//   ....[34]....
        /*03c4*/ 	.word	0x00002f10


	//   ....[35]....
        /*03c8*/ 	.word	0x00002f50


	//   ....[36]....
        /*03cc*/ 	.word	0x00002f90


	//   ....[37]....
        /*03d0*/ 	.word	0x00002fd0


	//   ....[38]....
        /*03d4*/ 	.word	0x00003010


	//   ....[39]....
        /*03d8*/ 	.word	0x00003030


	//   ....[40]....
        /*03dc*/ 	.word	0x00003050


	//   ....[41]....
        /*03e0*/ 	.word	0x00003070


	//   ....[42]....
        /*03e4*/ 	.word	0x00003090


	//   ....[43]....
        /*03e8*/ 	.word	0x000030b0


	//   ....[44]....
        /*03ec*/ 	.word	0x000030c0


	//   ....[45]....
        /*03f0*/ 	.word	0x000030e0


	//   ....[46]....
        /*03f4*/ 	.word	0x00003100


	//   ....[47]....
        /*03f8*/ 	.word	0x00003120


	//   ....[48]....
        /*03fc*/ 	.word	0x00004660


	//   ....[49]....
        /*0400*/ 	.word	0x000046c0


	//   ....[50]....
        /*0404*/ 	.word	0x00004720


	//   ....[51]....
        /*0408*/ 	.word	0x00004780


	//   ....[52]....
        /*040c*/ 	.word	0x000047e0


	//   ....[53]....
        /*0410*/ 	.word	0x00004860


	//   ....[54]....
        /*0414*/ 	.word	0x000048c0


	//   ....[55]....
        /*0418*/ 	.word	0x00004920


	//   ....[56]....
        /*041c*/ 	.word	0x000049a0


	//   ....[57]....
        /*0420*/ 	.word	0x00004a00


	//   ....[58]....
        /*0424*/ 	.word	0x00004a80


	//   ....[59]....
        /*0428*/ 	.word	0x00004ae0


	//   ....[60]....
        /*042c*/ 	.word	0x00004b60


	//   ....[61]....
        /*0430*/ 	.word	0x00004bc0


	//   ....[62]....
        /*0434*/ 	.word	0x00004c40


	//   ....[63]....
        /*0438*/ 	.word	0x00004ca0


	//   ....[64]....
        /*043c*/ 	.word	0x00004d20


	//   ....[65]....
        /*0440*/ 	.word	0x00004d80


	//   ....[66]....
        /*0444*/ 	.word	0x00004e00


	//   ....[67]....
        /*0448*/ 	.word	0x00004e60


	//   ....[68]....
        /*044c*/ 	.word	0x00004ee0


	//   ....[69]....
        /*0450*/ 	.word	0x00004f40


	//   ....[70]....
        /*0454*/ 	.word	0x00004fc0


	//   ....[71]....
        /*0458*/ 	.word	0x00005020


	//   ....[72]....
        /*045c*/ 	.word	0x000050a0


	//   ....[73]....
        /*0460*/ 	.word	0x00005100


	//   ....[74]....
        /*0464*/ 	.word	0x00005180


	//   ....[75]....
        /*0468*/ 	.word	0x000051e0


	//   ....[76]....
        /*046c*/ 	.word	0x00005260


	//   ....[77]....
        /*0470*/ 	.word	0x000052c0


	//   ....[78]....
        /*0474*/ 	.word	0x00005340


	//   ....[79]....
        /*0478*/ 	.word	0x000053a0


	//   ....[80]....
        /*047c*/ 	.word	0x00005420


	//   ....[81]....
        /*0480*/ 	.word	0x00005480


	//   ....[82]....
        /*0484*/ 	.word	0x00005500


	//   ....[83]....
        /*0488*/ 	.word	0x00005560


	//   ....[84]....
        /*048c*/ 	.word	0x000055e0


	//   ....[85]....
        /*0490*/ 	.word	0x00005640


	//   ....[86]....
        /*0494*/ 	.word	0x000056c0


	//   ....[87]....
        /*0498*/ 	.word	0x00005720


	//   ....[88]....
        /*049c*/ 	.word	0x000057a0


	//   ....[89]....
        /*04a0*/ 	.word	0x00005800


	//   ....[90]....
        /*04a4*/ 	.word	0x00005880


	//   ....[91]....
        /*04a8*/ 	.word	0x000058e0


	//   ....[92]....
        /*04ac*/ 	.word	0x00005960


	//   ....[93]....
        /*04b0*/ 	.word	0x000059c0


	//   ....[94]....
        /*04b4*/ 	.word	0x00005a40


	//   ....[95]....
        /*04b8*/ 	.word	0x00005aa0


	//   ....[96]....
        /*04bc*/ 	.word	0x00005b10


	//   ....[97]....
        /*04c0*/ 	.word	0x00005b70


	//   ....[98]....
        /*04c4*/ 	.word	0x00005be0


	//   ....[99]....
        /*04c8*/ 	.word	0x00005c40


	//   ....[100]....
        /*04cc*/ 	.word	0x00005cc0


	//   ....[101]....
        /*04d0*/ 	.word	0x00005d20


	//   ....[102]....
        /*04d4*/ 	.word	0x00005da0


	//   ....[103]....
        /*04d8*/ 	.word	0x00005e00


	//   ....[104]....
        /*04dc*/ 	.word	0x00005e80


	//   ....[105]....
        /*04e0*/ 	.word	0x00005ee0


	//   ....[106]....
        /*04e4*/ 	.word	0x00005f60


	//   ....[107]....
        /*04e8*/ 	.word	0x00005fc0


	//   ....[108]....
        /*04ec*/ 	.word	0x00006040


	//   ....[109]....
        /*04f0*/ 	.word	0x000060a0


	//   ....[110]....
        /*04f4*/ 	.word	0x00006120


	//   ....[111]....
        /*04f8*/ 	.word	0x00006180


	//   ....[112]....
        /*04fc*/ 	.word	0x000061f0


	//   ....[113]....
        /*0500*/ 	.word	0x00006250


	//   ....[114]....
        /*0504*/ 	.word	0x000062c0


	//   ....[115]....
        /*0508*/ 	.word	0x00006320


	//   ....[116]....
        /*050c*/ 	.word	0x00006390


	//----- nvinfo : EIATTR_VRC_CTA_INIT_COUNT
	.align		4
.L_16061:
        /*0510*/ 	.byte	0x02, 0x4a
	.zero		1
	.zero		1


	//----- nvinfo : EIATTR_SYSCALL_OFFSETS
	.align		4
        /*0514*/ 	.byte	0x04, 0x46
        /*0516*/ 	.short	(.L_16063 - .L_16062)


	//   ....[0]....
.L_16062:
        /*0518*/ 	.word	0x000029b0


	//   ....[1]....
        /*051c*/ 	.word	0x00004600


	//----- nvinfo : EIATTR_EXIT_INSTR_OFFSETS
	.align		4
.L_16063:
        /*0520*/ 	.byte	0x04, 0x1c
        /*0522*/ 	.short	(.L_16065 - .L_16064)


	//   ....[0]....
.L_16064:
        /*0524*/ 	.word	0x00004010


	//   ....[1]....
        /*0528*/ 	.word	0x00004050


	//   ....[2]....
        /*052c*/ 	.word	0x00004500


	//   ....[3]....
        /*0530*/ 	.word	0x00004610


	//----- nvinfo : EIATTR_CRS_STACK_SIZE
	.align		4
.L_16065:
        /*0534*/ 	.byte	0x04, 0x1e
        /*0536*/ 	.short	(.L_16067 - .L_16066)
.L_16066:
        /*0538*/ 	.word	0x00000000


	//----- nvinfo : EIATTR_CBANK_PARAM_SIZE
	.align		4
.L_16067:
        /*053c*/ 	.byte	0x03, 0x19
        /*053e*/ 	.short	0x007c


	//----- nvinfo : EIATTR_PARAM_CBANK
	.align		4
        /*0540*/ 	.byte	0x04, 0x0a
        /*0542*/ 	.short	(.L_16069 - .L_16068)
	.align		4
.L_16068:
        /*0544*/ 	.word	index@(.nv.constant0._ZN4vllm25paged_attention_v1_kernelIthLi256ELi32ELi128ELNS_18Fp8KVCacheDataTypeE1ELb1EEEvPT_PKS2_PKT0_S8_ifPKiSA_iPKfiiiSC_SC_iiiii)
        /*0548*/ 	.short	0x0380
        /*054a*/ 	.short	0x007c


	//----- nvinfo : EIATTR_SW_WAR
	.align		4
.L_16069:
        /*054c*/ 	.byte	0x04, 0x36
        /*054e*/ 	.short	(.L_16071 - .L_16070)
.L_16070:
        /*0550*/ 	.word	0x00000008
.L_16071:


//--------------------- .nv.info._ZN4vllm25paged_attention_v1_kernelIthLi192ELi32ELi128ELNS_18Fp8KVCacheDataTypeE1ELb1EEEvPT_PKS2_PKT0_S8_ifPKiSA_iPKfiiiSC_SC_iiiii --------------------------
	.section	.nv.info._ZN4vllm25paged_attention_v1_kernelIthLi192ELi32ELi128ELNS_18Fp8KVCacheDataTypeE1ELb1EEEvPT_PKS2_PKT0_S8_ifPKiSA_iPKfiiiSC_SC_iiiii,"",@"SHT_CUDA_INFO"
	.sectionflags	@""
	.align	4


	//----- nvinfo : EIATTR_CUDA_API_VERSION
	.align		4
        /*0000*/ 	.byte	0x04, 0x37
        /*0002*/ 	.short	(.L_16073 - .L_16072)
.L_16072:
        /*0004*/ 	.word	0x00000082


	//----- nvinfo : EIATTR_KPARAM_INFO
	.align		4
.L_16073:
        /*0008*/ 	.byte	0x04, 0x17
        /*000a*/ 	.short	(.L_16075 - .L_16074)
.L_16074:
        /*000c*/ 	.word	0x00000000
        /*0010*/ 	.short	0x0013
        /*0012*/ 	.short	0x0078
        /*0014*/ 	.byte	0x00, 0xf0, 0x11, 0x00


	//----- nvinfo : EIATTR_KPARAM_INFO
	.align		4
.L_16075:
        /*0018*/ 	.byte	0x04, 0x17
        /*001a*/ 	.short	(.L_16077 - .L_16076)
.L_16076:
        /*001c*/ 	.word	0x00000000
        /*0020*/ 	.short	0x0012
        /*0022*/ 	.short	0x0074
        /*0024*/ 	.byte	0x00, 0xf0, 0x11, 0x00


	//----- nvinfo : EIATTR_KPARAM_INFO
	.align		4
.L_16077:
        /*0028*/ 	.byte	0x04, 0x17
        /*002a*/ 	.short	(.L_16079 - .L_16078)
.L_16078:
        /*002c*/ 	.word	0x00000000
        /*0030*/ 	.short	0x0011
        /*0032*/ 	.short	0x0070
        /*0034*/ 	.byte	0x00, 0xf0, 0x11, 0x00


	//----- nvinfo : EIATTR_KPARAM_INFO
	.align		4
.L_16079:
        /*0038*/ 	.byte	0x04, 0x17
        /*003a*/ 	.short	(.L_16081 - .L_16080)
.L_16080:
        /*003c*/ 	.word	0x00000000
        /*0040*/ 	.short	0x0010
        /*0042*/ 	.short	0x006c
        /*0044*/ 	.byte	0x00, 0xf0, 0x11, 0x00


	//----- nvinfo : EIATTR_KPARAM_INFO
	.align		4
.L_16081:
        /*0048*/ 	.byte	0x04, 0x17
        /*004a*/ 	.short	(.L_16083 - .L_16082)
.L_16082:
        /*004c*/ 	.word	0x00000000
        /*0050*/ 	.short	0x000f
        /*0052*/ 	.short	0x0068
        /*0054*/ 	.byte	0x00, 0xf0, 0x11, 0x00


	//----- nvinfo : EIATTR_KPARAM_INFO
	.align		4
.L_16083:
        /*0058*/ 	.byte	0x04, 0x17
        /*005a*/ 	.short	(.L_16085 - .L_16084)
.L_16084:
        /*005c*/ 	.word	0x00000000
        /*0060*/ 	.short	0x000e
        /*0062*/ 	.short	0x0060
        /*0064*/ 	.byte	0x00, 0xf5, 0x21, 0x00


	//----- nvinfo : EIATTR_KPARAM_INFO
	.align		4
.L_16085:
        /*0068*/ 	.byte	0x04, 0x17
        /*006a*/ 	.short	(.L_16087 - .L_16086)
.L_16086:
        /*006c*/ 	.word	0x00000000
        /*0070*/ 	.short	0x000d
        /*0072*/ 	.short	0x0058
        /*0074*/ 	.byte	0x00, 0xf5, 0x21, 0x00


	//----- nvinfo : EIATTR_KPARAM_INFO
	.align		4
.L_16087:
        /*0078*/ 	.byte	0x04, 0x17
        /*007a*/ 	.short	(.L_16089 - .L_16088)
.L_16088:
        /*007c*/ 	.word	0x00000000
        /*0080*/ 	.short	0x000c
        /*0082*/ 	.short	0x0050
        /*0084*/ 	.byte	0x00, 0xf0, 0x11, 0x00


	//----- nvinfo : EIATTR_KPARAM_INFO
	.align		4
.L_16089:
        /*0088*/ 	.byte	0x04, 0x17
        /*008a*/ 	.short	(.L_16091 - .L_16090)
.L_16090:
        /*008c*/ 	.word	0x00000000
        /*0090*/ 	.short	0x000b
        /*0092*/ 	.short	0x004c
        /*0094*/ 	.byte	0x00, 0xf0, 0x11, 0x00


	//----- nvinfo : EIATTR_KPARAM_INFO
	.align		4
.L_16091:
        /*0098*/ 	.byte	0x04, 0x17
        /*009a*/ 	.short	(.L_16093 - .L_16092)
.L_16092:
        /*009c*/ 	.word	0x00000000
        /*00a0*/ 	.short	0x000a
        /*00a2*/ 	.short	0x0048
        /*00a4*/ 	.byte	0x00, 0xf0, 0x11, 0x00


	//----- nvinfo : EIATTR_KPARAM_INFO
	.align		4
.L_16093:
        /*00a8*/ 	.byte	0x04, 0x17
        /*00aa*/ 	.short	(.L_16095 - .L_16094)
.L_16094:
        /*00ac*/ 	.word	0x00000000
        /*00b0*/ 	.short	0x0009
        /*00b2*/ 	.short	0x0040
        /*00b4*/ 	.byte	0x00, 0xf5, 0x21, 0x00


	//----- nvinfo : EIATTR_KPARAM_INFO
	.align		4
.L_16095:
        /*00b8*/ 	.byte	0x04, 0x17
        /*00ba*/ 	.short	(.L_16097 - .L_16096)
.L_16096:
        /*00bc*/ 	.word	0x00000000
        /*00c0*/ 	.short	0x0008
        /*00c2*/ 	.short	0x0038
        /*00c4*/ 	.byte	0x00, 0xf0, 0x11, 0x00


	//----- nvinfo : EIATTR_KPARAM_INFO
	.align		4
.L_16097:
        /*00c8*/ 	.byte	0x04, 0x17
        /*00ca*/ 	.short	(.L_16099 - .L_16098)
.L_16098:
        /*00cc*/ 	.word	0x00000000
        /*00d0*/ 	.short	0x0007
        /*00d2*/ 	.short	0x0030
        /*00d4*/ 	.byte	0x00, 0xf5, 0x21, 0x00


	//----- nvinfo : EIATTR_KPARAM_INFO
	.align		4
.L_16099:
        /*00d8*/ 	.byte	0x04, 0x17
        /*00da*/ 	.short	(.L_16101 - .L_16100)
.L_16100:
        /*00dc*/ 	.word	0x00000000
        /*00e0*/ 	.short	0x0006
        /*00e2*/ 	.short	0x0028
        /*00e4*/ 	.byte	0x00, 0xf5, 0x21, 0x00


	//----- nvinfo : EIATTR_KPARAM_INFO
	.align		4
.L_16101:
        /*00e8*/ 	.byte	0x04, 0x17
        /*00ea*/ 	.short	(.L_16103 - .L_16102)
.L_16102:
        /*00ec*/ 	.word	0x00000000
        /*00f0*/ 	.short	0x0005
        /*00f2*/ 	.short	0x0024
        /*00f4*/ 	.byte	0x00, 0xf0, 0x11, 0x00


	//----- nvinfo : EIATTR_KPARAM_INFO
	.align		4
.L_16103:
        /*00f8*/ 	.byte	0x04, 0x17
        /*00fa*/ 	.short	(.L_16105 - .L_16104)
.L_16104:
        /*00fc*/ 	.word	0x00000000
        /*0100*/ 	.short	0x0004
        /*0102*/ 	.short	0x0020
        /*0104*/ 	.byte	0x00, 0xf0, 0x11, 0x00


	//----- nvinfo : EIATTR_KPARAM_INFO
	.align		4
.L_16105:
        /*0108*/ 	.byte	0x04, 0x17
        /*010a*/ 	.short	(.L_16107 - .L_16106)
.L_16106:
        /*010c*/ 	.word	0x00000000
        /*0110*/ 	.short	0x0003
        /*0112*/ 	.short	0x0018
        /*0114*/ 	.byte	0x00, 0xf5, 0x21, 0x00


	//----- nvinfo : EIATTR_KPARAM_INFO
	.align		4
.L_16107:
        /*0118*/ 	.byte	0x04, 0x17
        /*011a*/ 	.short	(.L_16109 - .L_16108)
.L_16108:
        /*011c*/ 	.word	0x00000000
        /*0120*/ 	.short	0x0002
        /*0122*/ 	.short	0x0010
        /*0124*/ 	.byte	0x00, 0xf5, 0x21, 0x00


	//----- nvinfo : EIATTR_KPARAM_INFO
	.align		4
.L_16109:
        /*0128*/ 	.byte	0x04, 0x17
        /*012a*/ 	.short	(.L_16111 - .L_16110)
.L_16110:
        /*012c*/ 	.word	0x00000000
        /*0130*/ 	.short	0x0001
        /*0132*/ 	.short	0x0008
        /*0134*/ 	.byte	0x00, 0xf5, 0x21, 0x00


	//----- nvinfo : EIATTR_KPARAM_INFO
	.align		4
.L_16111:
        /*0138*/ 	.byte	0x04, 0x17
        /*013a*/ 	.short	(.L_16113 - .L_16112)
.L_16112:
        /*013c*/ 	.word	0x00000000
        /*0140*/ 	.short	0x0000
        /*0142*/ 	.short	0x0000
        /*0144*/ 	.byte	0x00, 0xf5, 0x21, 0x00


	//----- nvinfo : EIATTR_SPARSE_MMA_MASK
	.align		4
.L_16113:
        /*0148*/ 	.byte	0x03, 0x50
        /*014a*/ 	.short	0x0000


	//----- nvinfo : EIATTR_MAXREG_COUNT
	.align		4
        /*014c*/ 	.byte	0x03, 0x1b
        /*014e*/ 	.short	0x00ff


	//----- nvinfo : EIATTR_NUM_BARRIERS
	.align		4
        /*0150*/ 	.byte	0x02, 0x4c
        /*0152*/ 	.byte	0x01
	.zero		1


	//----- nvinfo : EIATTR_EXTERNS
	.align		4
        /*0154*/ 	.byte	0x04, 0x0f
        /*0156*/ 	.short	(.L_16115 - .L_16114)


	//   ....[0]....
	.align		4
.L_16114:
        /*0158*/ 	.word	index@(__assertfail)


	//----- nvinfo : EIATTR_MERCURY_ISA_VERSION
	.align		4
.L_16115:
        /*015c*/ 	.byte	0x03, 0x5f
        /*015e*/ 	.short	0x0101


	//----- nvinfo : EIATTR_COOP_GROUP_MASK_REGIDS
	.align		4
        /*0160*/ 	.byte	0x04, 0x29
        /*0162*/ 	.short	(.L_16117 - .L_16116)


	//   ....[0]....
.L_16116:
        /*0164*/ 	.word	0xffffffff


	//   ....[1]....
        /*0168*/ 	.word	0xffffffff


	//   ....[2]....
        /*016c*/ 	.word	0xffffffff


	//   ....[3]....
        /*0170*/ 	.word	0xffffffff


	//   ....[4]....
        /*0174*/ 	.word	0xffffffff


	//   ....[5]....
        /*0178*/ 	.word	0xffffffff


	//   ....[6]....
        /*017c*/ 	.word	0xffffffff


	//   ....[7]....
        /*0180*/ 	.word	0xffffffff


	//   ....[8]....
        /*0184*/ 	.word	0xffffffff


	//   ....[9]....
        /*0188*/ 	.word	0xffffffff


	//   ....[10]....
        /*018c*/ 	.word	0xffffffff


	//   ....[11]....
        /*0190*/ 	.word	0xffffffff


	//   ....[12]....
        /*0194*/ 	.word	0xffffffff


	//   ....[13]....
        /*0198*/ 	.word	0xffffffff


	//   ....[14]....
        /*019c*/ 	.word	0xffffffff


	//   ....[15]....
        /*01a0*/ 	.word	0xffffffff


	//   ....[16]....
        /*01a4*/ 	.word	0xffffffff


	//   ....[17]....
        /*01a8*/ 	.word	0xffffffff


	//   ....[18]....
        /*01ac*/ 	.word	0xffffffff


	//   ....[19]....
        /*01b0*/ 	.word	0xffffffff


	//   ....[20]....
        /*01b4*/ 	.word	0xffffffff


	//   ....[21]....
        /*01b8*/ 	.word	0xffffffff


	//   ....[22]....
        /*01bc*/ 	.word	0xffffffff


	//   ....[23]....
        /*01c0*/ 	.word	0xffffffff


	//   ....[24]....
        /*01c4*/ 	.word	0xffffffff


	//   ....[25]....
        /*01c8*/ 	.word	0xffffffff


	//   ....[26]....
        /*01cc*/ 	.word	0xffffffff


	//   ....[27]....
        /*01d0*/ 	.word	0xffffffff


	//   ....[28]....
        /*01d4*/ 	.word	0xffffffff


	//   ....[29]....
        /*01d8*/ 	.word	0xffffffff


	//   ....[30]....
        /*01dc*/ 	.word	0xffffffff


	//   ....[31]....
        /*01e0*/ 	.word	0xffffffff


	//   ....[32]....
        /*01e4*/ 	.word	0xffffffff


	//   ....[33]....
        /*01e8*/ 	.word	0xffffffff


	//   ....[34]....
        /*01ec*/ 	.word	0xffffffff


	//   ....[35]....
        /*01f0*/ 	.word	0xffffffff


	//   ....[36]....
        /*01f4*/ 	.word	0xffffffff


	//   ....[37]....
        /*01f8*/ 	.word	0xffffffff


	//   ....[38]....
        /*01fc*/ 	.word	0xffffffff


	//   ....[39]....
        /*0200*/ 	.word	0xffffffff


	//   ....[40]....
        /*0204*/ 	.word	0x0500000f


	//   ....[41]....
        /*0208*/ 	.word	0x0500000f


	//   ....[42]....
        /*020c*/ 	.word	0x0500000f


	//   ....[43]....
        /*0210*/ 	.word	0x0500000f


	//   ....[44]....
        /*0214*/ 	.word	0x0500000f


	//   ....[45]....
        /*0218*/ 	.word	0x0500000f


	//   ....[46]....
        /*021c*/ 	.word	0x0500000f


	//   ....[47]....
        /*0220*/ 	.word	0x0500000f


	//   ....[48]....
        /*0224*/ 	.word	0x0500000f


	//   ....[49]....
        /*0228*/ 	.word	0x0500000f


	//   ....[50]....
        /*022c*/ 	.word	0x0500000f


	//   ....[51]....
        /*0230*/ 	.word	0x0500000f


	//   ....[52]....
        /*0234*/ 	.word	0x0500000f


	//   ....[53]....
        /*0238*/ 	.word	0x0500000f


	//   ....[54]....
        /*023c*/ 	.word	0x0500000f


	//   ....[55]....
        /*0240*/ 	.word	0x0500000f


	//   ....[56]....
        /*0244*/ 	.word	0x0500000f


	//   ....[57]....
        /*0248*/ 	.word	0x0500000f


	//   ....[58]....
        /*024c*/ 	.word	0x0500000f


	//   ....[59]....
        /*0250*/ 	.word	0x0500000f


	//   ....[60]....
        /*0254*/ 	.word	0x0500000f


	//   ....[61]....
        /*0258*/ 	.word	0x0500000f


	//   ....[62]....
        /*025c*/ 	.word	0x0500000f


	//   ....[63]....
        /*0260*/ 	.word	0x0500000f


	//   ....[64]....
        /*0264*/ 	.word	0x0500000f


	//   ....[65]....
        /*0268*/ 	.word	0x0500000f


	//   ....[66]....
        /*026c*/ 	.word	0x0500000f


	//   ....[67]....
        /*0270*/ 	.word	0x0500000f


	//   ....[68]....
        /*0274*/ 	.word	0x0500000f


	//   ....[69]....
        /*0278*/ 	.word	0x0500000f


	//   ....[70]....
        /*027c*/ 	.word	0x0500000f


	//   ....[71]....
        /*0280*/ 	.word	0x0500000f


	//   ....[72]....
        /*0284*/ 	.word	0x0500000f


	//   ....[73]....
        /*0288*/ 	.word	0x0500000f


	//   ....[74]....
        /*028c*/ 	.word	0x0500000f


	//   ....[75]....
        /*0290*/ 	.word	0x0500000f


	//   ....[76]....
        /*0294*/ 	.word	0x0500000f


	//   ....[77]....
        /*0298*/ 	.word	0x0500000f


	//   ....[78]....
        /*029c*/ 	.word	0x0500000f


	//   ....[79]....
        /*02a0*/ 	.word	0x0500000f


	//   ....[80]....
        /*02a4*/ 	.word	0x0500000f


	//   ....[81]....
        /*02a8*/ 	.word	0x0500000f


	//   ....[82]....
        /*02ac*/ 	.word	0x0500000f


	//   ....[83]....
        /*02b0*/ 	.word	0x0500000f


	//   ....[84]....
        /*02b4*/ 	.word	0x0500000f


	//   ....[85]....
        /*02b8*/ 	.word	0x0500000f


	//   ....[86]....
        /*02bc*/ 	.word	0x0500000f


	//   ....[87]....
        /*02c0*/ 	.word	0x0500000f


	//   ....[88]....
        /*02c4*/ 	.word	0x0500000f


	//   ....[89]....
        /*02c8*/ 	.word	0x0500000f


	//   ....[90]....
        /*02cc*/ 	.word	0x0500000f


	//   ....[91]....
        /*02d0*/ 	.word	0x0500000f


	//   ....[92]....
        /*02d4*/ 	.word	0x0500000f


	//----- nvinfo : EIATTR_COOP_GROUP_INSTR_OFFSETS
	.align		4
.L_16117:
        /*02d8*/ 	.byte	0x04, 0x28
        /*02da*/ 	.short	(.L_16119 - .L_16118)


	//   ....[0]....
.L_16118:
        /*02dc*/ 	.word	0x00000b10


	//   ....[1]....
        /*02e0*/ 	.word	0x00000b30


	//   ....[2]....
        /*02e4*/ 	.word	0x00000b50


	//   ....[3]....
        /*02e8*/ 	.word	0x00000b70


	//   ....[4]....
        /*02ec*/ 	.word	0x00000b90


	//   ....[5]....
        /*02f0*/ 	.word	0x00000ca0


	//   ....[6]....
        /*02f4*/ 	.word	0x00000cc0


	//   ....[7]....
        /*02f8*/ 	.word	0x00000ce0


	//   ....[8]....
        /*02fc*/ 	.word	0x00001b30


	//   ....[9]....
        /*0300*/ 	.word	0x00001b60


	//   ....[10]....
        /*0304*/ 	.word	0x00001b80


	//   ....[11]....
        /*0308*/ 	.word	0x00001ba0


	//   ....[12]....
        /*030c*/ 	.word	0x00001bc0


	//   ....[13]....
        /*0310*/ 	.word	0x00001c10


	//   ....[14]....
        /*0314*/ 	.word	0x00001c30


	//   ....[15]....
        /*0318*/ 	.word	0x00001c50


	//   ....[16]....
        /*031c*/ 	.word	0x00002af0


	//   ....[17]....
        /*0320*/ 	.word	0x00002b30


	//   ....[18]....
        /*0324*/ 	.word	0x00002b70


	//   ....[19]....
        /*0328*/ 	.word	0x00002bb0


	//   ....[20]....
        /*032c*/ 	.word	0x00002bf0


	//   ....[21]....
        /*0330*/ 	.word	0x00002c30


	//   ....[22]....
        /*0334*/ 	.word	0x00002c50


	//   ....[23]....
        /*0338*/ 	.word	0x00002c80


	//   ....[24]....
        /*033c*/ 	.word	0x00002cc0


	//   ....[25]....
        /*0340*/ 	.word	0x00002cf0


	//   ....[26]....
        /*0344*/ 	.word	0x00002d30


	//   ....[27]....
        /*0348*/ 	.word	0x00002d60


	//   ....[28]....
        /*034c*/ 	.word	0x00002d80


	//   ....[29]....
        /*0350*/ 	.word	0x00002db0


	//   ....[30]....
        /*0354*/ 	.word	0x00002dd0


	//   ....[31]....
        /*0358*/ 	.word	0x00002e00


	//   ....[32]....
        /*035c*/ 	.word	0x00002e40


	//   ....[33]....
        /*0360*/ 	.word	0x00002e80


	//   ....[34]....
        /*0364*/ 	.word	0x00002ef0


	//   ....[35]....
        /*0368*/ 	.word	0x00002f20


	//   ....[36]....
        /*036c*/ 	.word	0x00002f40


	//   ....[37]....
        /*0370*/ 	.word	0x00002f60


	//   ....[38]....
        /*0374*/ 	.word	0x00002f80


	//   ....[39]....
        /*0378*/ 	.word	0x00002fa0


	//   ....[40]....
        /*037c*/ 	.word	0x00004080


	//   ....[41]....
        /*0380*/ 	.word	0x000040e0


	//   ....[42]....
        /*0384*/ 	.word	0x00004140


	//   ....[43]....
        /*0388*/ 	.word	0x000041a0


	//   ....[44]....
        /*038c*/ 	.word	0x00004200


	//   ....[45]....
        /*0390*/ 	.word	0x00004280


	//   ....[46]....
        /*0394*/ 	.word	0x000042f0


	//   ....[47]....
        /*0398*/ 	.word	0x00004350


	//   ....[48]....
        /*039c*/ 	.word	0x000043d0


	//   ....[49]....
        /*03a0*/ 	.word	0x00004430


	//   ....[50]....
        /*03a4*/ 	.word	0x000044b0


	//   ....[51]....
        /*03a8*/ 	.word	0x00004510


	//   ....[52]....
        /*03ac*/ 	.word	0x00004590


	//   ....[53]....
        /*03b0*/ 	.word	0x000045f0


	//   ....[54]....
        /*03b4*/ 	.word	0x00004670


	//   ....[55]....
        /*03b8*/ 	.word	0x000046d0


	//   ....[56]....
        /*03bc*/ 	.word	0x00004750


	//   ....[57]....
        /*03c0*/ 	.word	0x000047b0


	//   ....[58]....
        /*03c4*/ 	.word	0x00004830


	//   ....[59]....
        /*03c8*/ 	.word	0x00004890


	//   ....[60]....
        /*03cc*/ 	.word	0x00004910


	//   ....[61]....
        /*03d0*/ 	.word	0x00004970


	//   ....[62]....
        /*03d4*/ 	.word	0x000049f0


	//   ....[63]....
        /*03d8*/ 	.word	0x00004a50


	//   ....[64]....
        /*03dc*/ 	.word	0x00004ad0


	//   ....[65]....
        /*03e0*/ 	.word	0x00004b30


	//   ....[66]....
        /*03e4*/ 	.word	0x00004bb0


	//   ....[67]....
        /*03e8*/ 	.word	0x00004c10


	//   ....[68]....
        /*03ec*/ 	.word	0x00004c90


	//   ....[69]....
        /*03f0*/ 	.word	0x00004cf0


	//   ....[70]....
        /*03f4*/ 	.word	0x00004d70


	//   ....[71]....
        /*03f8*/ 	.word	0x00004dd0


	//   ....[72]....
        /*03fc*/ 	.word	0x00004e40


	//   ....[73]....
        /*0400*/ 	.word	0x00004ea0


	//   ....[74]....
        /*0404*/ 	.word	0x00004f10


	//   ....[75]....
        /*0408*/ 	.word	0x00004f70


	//   ....[76]....
        /*040c*/ 	.word	0x00004ff0


	//   ....[77]....
        /*0410*/ 	.word	0x00005050


	//   ....[78]....
        /*0414*/ 	.word	0x000050d0


	//   ....[79]....
        /*0418*/ 	.word	0x00005130


	//   ....[80]....
        /*041c*/ 	.word	0x000051b0


	//   ....[81]....
        /*0420*/ 	.word	0x00005210


	//   ....[82]....
        /*0424*/ 	.word	0x00005290


	//   ....[83]....
        /*0428*/ 	.word	0x000052f0


	//   ....[84]....
        /*042c*/ 	.word	0x00005370


	//   ....[85]....
        /*0430*/ 	.word	0x000053d0


	//   ....[86]....
        /*0434*/ 	.word	0x00005450


	//   ....[87]....
        /*0438*/ 	.word	0x000054b0


	//   ....[88]....
        /*043c*/ 	.word	0x00005530


	//   ....[89]....
        /*0440*/ 	.word	0x00005590


	//   ....[90]....
        /*0444*/ 	.word	0x000055f0


	//   ....[91]....
        /*0448*/ 	.word	0x00005660


	//   ....[92]....
        /*044c*/ 	.word	0x000056d0


	//----- nvinfo : EIATTR_VRC_CTA_INIT_COUNT
	.align		4
.L_16119:
        /*0450*/ 	.byte	0x02, 0x4a
	.zero		1
	.zero		1


	//----- nvinfo : EIATTR_SYSCALL_OFFSETS
	.align		4
        /*0454*/ 	.byte	0x04, 0x46
        /*0456*/ 	.short	(.L_16121 - .L_16120)


	//   ....[0]....
.L_16120:
        /*0458*/ 	.word	0x00002a10


	//   ....[1]....
        /*045c*/ 	.word	0x00004020


	//----- nvinfo : EIATTR_EXIT_INSTR_OFFSETS
	.align		4
.L_16121:
        /*0460*/ 	.byte	0x04, 0x1c
        /*0462*/ 	.short	(.L_16123 - .L_16122)


	//   ....[0]....
.L_16122:
        /*0464*/ 	.word	0x00003b30


	//   ....[1]....
        /*0468*/ 	.word	0x00003b70


	//   ....[2]....
        /*046c*/ 	.word	0x00003f20


	//   ....[3]....
        /*0470*/ 	.word	0x00004030


	//----- nvinfo : EIATTR_CRS_STACK_SIZE
	.align		4
.L_16123:
        /*0474*/ 	.byte	0x04, 0x1e
        /*0476*/ 	.short	(.L_16125 - .L_16124)
.L_16124:
        /*0478*/ 	.word	0x00000000


	//----- nvinfo : EIATTR_CBANK_PARAM_SIZE
	.align		4
.L_16125:
        /*047c*/ 	.byte	0x03, 0x19
        /*047e*/ 	.short	0x007c


	//----- nvinfo : EIATTR_PARAM_CBANK
	.align		4
        /*0480*/ 	.byte	0x04, 0x0a
        /*0482*/ 	.short	(.L_16127 - .L_16126)
	.align		4
.L_16126:
        /*0484*/ 	.word	index@(.nv.constant0._ZN4vllm25paged_attention_v1_kernelIthLi192ELi32ELi128ELNS_18Fp8KVCacheDataTypeE1ELb1EEEvPT_PKS2_PKT0_S8_ifPKiSA_iPKfiiiSC_SC_iiiii)
        /*0488*/ 	.short	0x0380
        /*048a*/ 	.short	0x007c


	//----- nvinfo : EIATTR_SW_WAR
	.align		4
.L_16127:
        /*048c*/ 	.byte	0x04, 0x36
        /*048e*/ 	.short	(.L_16129 - .L_16128)
.L_16128:
        /*0490*/ 	.word	0x00000008
.L_16129:


//--------------------- .nv.info._ZN4vllm25paged_attention_v1_kernelIthLi128ELi32ELi128ELNS_18Fp8KVCacheDataTypeE1ELb1EEEvPT_PKS2_PKT0_S8_ifPKiSA_iPKfiiiSC_SC_iiiii --------------------------
	.section	.nv.info._ZN4vllm25paged_attention_v1_kernelIthLi128ELi32ELi128ELNS_18Fp8KVCacheDataTypeE1ELb1EEEvPT_PKS2_PKT0_S8_ifPKiSA_iPKfiiiSC_SC_iiiii,"",@"SHT_CUDA_INFO"
	.sectionflags	@""
	.align	4


	//----- nvinfo : EIATTR_CUDA_API_VERSION
	.align		4
        /*0000*/ 	.byte	0x04, 0x37
        /*0002*/ 	.short	(.L_16131 - .L_16130)
.L_16130:
        /*0004*/ 	.word	0x00000082


	//----- nvinfo : EIATTR_KPARAM_INFO
	.align		4
.L_16131:
        /*0008*/ 	.byte	0x04, 0x17
        /*000a*/ 	.short	(.L_16133 - .L_16132)
.L_16132:
        /*000c*/ 	.word	0x00000000
        /*0010*/ 	.short	0x0013
        /*0012*/ 	.short	0x0078
        /*0014*/ 	.byte	0x00, 0xf0, 0x11, 0x00


	//----- nvinfo : EIATTR_KPARAM_INFO
	.align		4
.L_16133:
        /*0018*/ 	.byte	0x04, 0x17
        /*001a*/ 	.short	(.L_16135 - .L_16134)
.L_16134:
        /*001c*/ 	.word	0x00000000
        /*0020*/ 	.short	0x0012
        /*0022*/ 	.short	0x0074
        /*0024*/ 	.byte	0x00, 0xf0, 0x11, 0x00


	//----- nvinfo : EIATTR_KPARAM_INFO
	.align		4
.L_16135:
        /*0028*/ 	.byte	0x04, 0x17
        /*002a*/ 	.short	(.L_16137 - .L_16136)
.L_16136:
        /*002c*/ 	.word	0x00000000
        /*0030*/ 	.short	0x0011
        /*0032*/ 	.short	0x0070
        /*0034*/ 	.byte	0x00, 0xf0, 0x11, 0x00


	//----- nvinfo : EIATTR_KPARAM_INFO
	.align		4
.L_16137:
        /*0038*/ 	.byte	0x04, 0x17
        /*003a*/ 	.short	(.L_16139 - .L_16138)
.L_16138:
        /*003c*/ 	.word	0x00000000
        /*0040*/ 	.short	0x0010
        /*0042*/ 	.short	0x006c
        /*0044*/ 	.byte	0x00, 0xf0, 0x11, 0x00


	//----- nvinfo : EIATTR_KPARAM_INFO
	.align		4
.L_16139:
        /*0048*/ 	.byte	0x04, 0x17
        /*004a*/ 	.short	(.L_16141 - .L_16140)
.L_16140:
        /*004c*/ 	.word	0x00000000
        /*0050*/ 	.short	0x000f
        /*0052*/ 	.short	0x0068
        /*0054*/ 	.byte	0x00, 0xf0, 0x11, 0x00


	//----- nvinfo : EIATTR_KPARAM_INFO
	.align		4
.L_16141:
        /*0058*/ 	.byte	0x04, 0x17
        /*005a*/ 	.short	(.L_16143 - .L_16142)
.L_16142:
        /*005c*/ 	.word	0x00000000
        /*0060*/ 	.short	0x000e
        /*0062*/ 	.short	0x0060
        /*0064*/ 	.byte	0x00, 0xf5, 0x21, 0x00


	//----- nvinfo : EIATTR_KPARAM_INFO
	.align		4
.L_16143:
        /*0068*/ 	.byte	0x04, 0x17
        /*006a*/ 	.short	(.L_16145 - .L_16144)
.L_16144:
        /*006c*/ 	.word	0x00000000
        /*0070*/ 	.short	0x000d
        /*0072*/ 	.short	0x0058
        /*0074*/ 	.byte	0x00, 0xf5, 0x21, 0x00


	//----- nvinfo : EIATTR_KPARAM_INFO
	.align		4
.L_16145:
        /*0078*/ 	.byte	0x04, 0x17
        /*007a*/ 	.short	(.L_16147 - .L_16146)
.L_16146:
        /*007c*/ 	.word	0x00000000
        /*0080*/ 	.short	0x000c
        /*0082*/ 	.short	0x0050
        /*0084*/ 	.byte	0x00, 0xf0, 0x11, 0x00


	//----- nvinfo : EIATTR_KPARAM_INFO
	.align		4
.L_16147:
        /*0088*/ 	.byte	0x04, 0x17
        /*008a*/ 	.short	(.L_16149 - .L_16148)
.L_16148:
        /*008c*/ 	.word	0x00000000
        /*0090*/ 	.short	0x000b
        /*0092*/ 	.short	0x004c
        /*0094*/ 	.byte	0x00, 0xf0, 0x11, 0x00


	//----- nvinfo : EIATTR_KPARAM_INFO
	.align		4
.L_16149:
        /*0098*/ 	.byte	0x04, 0x17
        /*009a*/ 	.short	(.L_16151 - .L_16150)
.L_16150:
        /*009c*/ 	.word	0x00000000
        /*00a0*/ 	.short	0x000a
        /*00a2*/ 	.short	0x0048
        /*00a4*/ 	.byte	0x00, 0xf0, 0x11, 0x00


	//----- nvinfo : EIATTR_KPARAM_INFO
	.align		4
.L_16151:
        /*00a8*/ 	.byte	0x04, 0x17
        /*00aa*/ 	.short	(.L_16153 - .L_16152)
.L_16152:
        /*00ac*/ 	.word	0x00000000
        /*00b0*/ 	.short	0x0009
        /*00b2*/ 	.short	0x0040
        /*00b4*/ 	.byte	0x00, 0xf5, 0x21, 0x00


	//----- nvinfo : EIATTR_KPARAM_INFO
	.align		4
.L_16153:
        /*00b8*/ 	.byte	0x04, 0x17
        /*00ba*/ 	.short	(.L_16155 - .L_16154)
.L_16154:
        /*00bc*/ 	.word	0x00000000
        /*00c0*/ 	.short	0x0008
        /*00c2*/ 	.short	0x0038
        /*00c4*/ 	.byte	0x00, 0xf0, 0x11, 0x00


	//----- nvinfo : EIATTR_KPARAM_INFO
	.align		4
.L_16155:
        /*00c8*/ 	.byte	0x04, 0x17
        /*00ca*/ 	.short	(.L_16157 - .L_16156)
.L_16156:
        /*00cc*/ 	.word	0x00000000
        /*00d0*/ 	.short	0x0007
        /*00d2*/ 	.short	0x0030
        /*00d4*/ 	.byte	0x00, 0xf5, 0x21, 0x00


	//----- nvinfo : EIATTR_KPARAM_INFO
	.align		4
.L_16157:
        /*00d8*/ 	.byte	0x04, 0x17
        /*00da*/ 	.short	(.L_16159 - .L_16158)
.L_16158:
        /*00dc*/ 	.word	0x00000000
        /*00e0*/ 	.short	0x0006
        /*00e2*/ 	.short	0x0028
        /*00e4*/ 	.byte	0x00, 0xf5, 0x21, 0x00


	//----- nvinfo : EIATTR_KPARAM_INFO
	.align		4
.L_16159:
        /*00e8*/ 	.byte	0x04, 0x17
        /*00ea*/ 	.short	(.L_16161 - .L_16160)
.L_16160:
        /*00ec*/ 	.word	0x00000000
        /*00f0*/ 	.short	0x0005
        /*00f2*/ 	.short	0x0024
        /*00f4*/ 	.byte	0x00, 0xf0, 0x11, 0x00


	//----- nvinfo : EIATTR_KPARAM_INFO
	.align		4
.L_16161:
        /*00f8*/ 	.byte	0x04, 0x17
        /*00fa*/ 	.short	(.L_16163 - .L_16162)
.L_16162:
        /*00fc*/ 	.word	0x00000000
        /*0100*/ 	.short	0x0004
        /*0102*/ 	.short	0x0020
        /*0104*/ 	.byte	0x00, 0xf0, 0x11, 0x00


	//----- nvinfo : EIATTR_KPARAM_INFO
	.align		4
.L_16163:
        /*0108*/ 	.byte	0x04, 0x17
        /*010a*/ 	.short	(.L_16165 - .L_16164)
.L_16164:
        /*010c*/ 	.word	0x00000000
        /*0110*/ 	.short	0x0003
        /*0112*/ 	.short	0x0018
        /*0114*/ 	.byte	0x00, 0xf5, 0x21, 0x00


	//----- nvinfo : EIATTR_KPARAM_INFO
	.align		4
.L_16165:
        /*0118*/ 	.byte	0x04, 0x17
        /*011a*/ 	.short	(.L_16167 - .L_16166)
.L_16166:
        /*011c*/ 	.word	0x00000000
        /*0120*/ 	.short	0x0002
        /*0122*/ 	.short	0x0010
        /*0124*/ 	.byte	0x00, 0xf5, 0x21, 0x00


	//----- nvinfo : EIATTR_KPARAM_INFO
	.align		4
.L_16167:
        /*0128*/ 	.byte	0x04, 0x17
        /*012a*/ 	.short	(.L_16169 - .L_16168)
.L_16168:
        /*012c*/ 	.word	0x00000000
        /*0130*/ 	.short	0x0001
        /*0132*/ 	.short	0x0008
        /*0134*/ 	.byte	0x00, 0xf5, 0x21, 0x00


	//----- nvinfo : EIATTR_KPARAM_INFO
	.align		4
.L_16169:
        /*0138*/ 	.byte	0x04, 0x17
        /*013a*/ 	.short	(.L_16171 - .L_16170)
.L_16170:
        /*013c*/ 	.word	0x00000000
        /*0140*/ 	.short	0x0000
        /*0142*/ 	.short	0x0000
        /*0144*/ 	.byte	0x00, 0xf5, 0x21, 0x00


	//----- nvinfo : EIATTR_SPARSE_MMA_MASK
	.align		4
.L_16171:
        /*0148*/ 	.byte	0x03, 0x50
        /*014a*/ 	.short	0x0000


	//----- nvinfo : EIATTR_MAXREG_COUNT
	.align		4
        /*014c*/ 	.byte	0x03, 0x1b
        /*014e*/ 	.short	0x00ff


	//----- nvinfo : EIATTR_NUM_BARRIERS
	.align		4
        /*0150*/ 	.byte	0x02, 0x4c
        /*0152*/ 	.byte	0x01
	.zero		1


	//----- nvinfo : EIATTR_EXTERNS
	.align		4
        /*0154*/ 	.byte	0x04, 0x0f
        /*0156*/ 	.short	(.L_16173 - .L_16172)


	//   ....[0]....
	.align		4
.L_16172:
        /*0158*/ 	.word	index@(__assertfail)


	//----- nvinfo : EIATTR_MERCURY_ISA_VERSION
	.align		4
.L_16173:
        /*015c*/ 	.byte	0x03, 0x5f
        /*015e*/ 	.short	0x0101


	//----- nvinfo : EIATTR_COOP_GROUP_MASK_REGIDS
	.align		4
        /*0160*/ 	.byte	0x04, 0x29
        /*0162*/ 	.short	(.L_16175 - .L_16174)


	//   ....[0]....
.L_16174:
        /*0164*/ 	.word	0xffffffff


	//   ....[1]....
        /*0168*/ 	.word	0xffffffff


	//   ....[2]....
        /*016c*/ 	.word	0xffffffff


	//   ....[3]....
        /*0170*/ 	.word	0xffffffff


	//   ....[4]....
        /*0174*/ 	.word	0xffffffff


	//   ....[5]....
        /*0178*/ 	.word	0xffffffff


	//   ....[6]....
        /*017c*/ 	.word	0xffffffff


	//   ....[7]....
        /*0180*/ 	.word	0xffffffff


	//   ....[8]....
        /*0184*/ 	.word	0xffffffff


	//   ....[9]....
        /*0188*/ 	.word	0xffffffff


	//   ....[10]....
        /*018c*/ 	.word	0xffffffff


	//   ....[11]....
        /*0190*/ 	.word	0xffffffff


	//   ....[12]....
        /*0194*/ 	.word	0xffffffff


	//   ....[13]....
        /*0198*/ 	.word	0xffffffff


	//   ....[14]....
        /*019c*/ 	.word	0xffffffff


	//   ....[15]....
        /*01a0*/ 	.word	0xffffffff


	//   ....[16]....
        /*01a4*/ 	.word	0xffffffff


	//   ....[17]....
        /*01a8*/ 	.word	0xffffffff


	//   ....[18]....
        /*01ac*/ 	.word	0xffffffff


	//   ....[19]....
        /*01b0*/ 	.word	0xffffffff


	//   ....[20]....
        /*01b4*/ 	.word	0xffffffff


	//   ....[21]....
        /*01b8*/ 	.word	0xffffffff


	//   ....[22]....
        /*01bc*/ 	.word	0xffffffff


	//   ....[23]....
        /*01c0*/ 	.word	0xffffffff


	//   ....[24]....
        /*01c4*/ 	.word	0xffffffff


	//   ....[25]....
        /*01c8*/ 	.word	0xffffffff


	//   ....[26]....
        /*01cc*/ 	.word	0xffffffff


	//   ....[27]....
        /*01d0*/ 	.word	0xffffffff


	//   ....[28]....
        /*01d4*/ 	.word	0xffffffff


	//   ....[29]....
        /*01d8*/ 	.word	0xffffffff


	//   ....[30]....
        /*01dc*/ 	.word	0xffffffff


	//   ....[31]....
        /*01e0*/ 	.word	0xffffffff


	//   ....[32]....
        /*01e4*/ 	.word	0x0500000f


	//   ....[33]....
        /*01e8*/ 	.word	0x0500000f


	//   ....[34]....
        /*01ec*/ 	.word	0x0500000f


	//   ....[35]....
        /*01f0*/ 	.word	0x0500000f


	//   ....[36]....
        /*01f4*/ 	.word	0x0500000f


	//   ....[37]....
        /*01f8*/ 	.word	0x0500000f


	//   ....[38]....
        /*01fc*/ 	.word	0x0500000f


	//   ....[39]....
        /*0200*/ 	.word	0x0500000f


	//   ....[40]....
        /*0204*/ 	.word	0x0500000f


	//   ....[41]....
        /*0208*/ 	.word	0x0500000f


	//   ....[42]....
        /*020c*/ 	.word	0x0500000f


	//   ....[43]....
        /*0210*/ 	.word	0x0500000f


	//   ....[44]....
        /*0214*/ 	.word	0x0500000f


	//   ....[45]....
        /*0218*/ 	.word	0x0500000f


	//   ....[46]....
        /*021c*/ 	.word	0x0500000f


	//   ....[47]....
        /*0220*/ 	.word	0x0500000f


	//   ....[48]....
        /*0224*/ 	.word	0x0500000f


	//   ....[49]....
        /*0228*/ 	.word	0x0500000f


	//   ....[50]....
        /*022c*/ 	.word	0x0500000f


	//   ....[51]....
        /*0230*/ 	.word	0x0500000f


	//   ....[52]....
        /*0234*/ 	.word	0x0500000f


	//   ....[53]....
        /*0238*/ 	.word	0x0500000f


	//   ....[54]....
        /*023c*/ 	.word	0x0500000f


	//   ....[55]....
        /*0240*/ 	.word	0x0500000f


	//   ....[56]....
        /*0244*/ 	.word	0x0500000f


	//   ....[57]....
        /*0248*/ 	.word	0x0500000f


	//   ....[58]....
        /*024c*/ 	.word	0x0500000f


	//   ....[59]....
        /*0250*/ 	.word	0x0500000f


	//   ....[60]....
        /*0254*/ 	.word	0x0500000f


	//   ....[61]....
        /*0258*/ 	.word	0x0500000f


	//   ....[62]....
        /*025c*/ 	.word	0x0500000f


	//   ....[63]....
        /*0260*/ 	.word	0x0500000f


	//   ....[64]....
        /*0264*/ 	.word	0x0500000f


	//   ....[65]....
        /*0268*/ 	.word	0x0500000f


	//   ....[66]....
        /*026c*/ 	.word	0x0500000f


	//   ....[67]....
        /*0270*/ 	.word	0x0500000f


	//   ....[68]....
        /*0274*/ 	.word	0x0500000f


	//----- nvinfo : EIATTR_COOP_GROUP_INSTR_OFFSETS
	.align		4
.L_16175:
        /*0278*/ 	.byte	0x04, 0x28
        /*027a*/ 	.short	(.L_16177 - .L_16176)


	//   ....[0]....
.L_16176:
        /*027c*/ 	.word	0x00000aa0


	//   ....[1]....
        /*0280*/ 	.word	0x00000ac0


	//   ....[2]....
        /*0284*/ 	.word	0x00000ae0


	//   ....[3]....
        /*0288*/ 	.word	0x00000b00


	//   ....[4]....
        /*028c*/ 	.word	0x00000b20


	//   ....[5]....
        /*0290*/ 	.word	0x00000c30


	//   ....[6]....
        /*0294*/ 	.word	0x00000c50


	//   ....[7]....
        /*0298*/ 	.word	0x00000c70


	//   ....[8]....
        /*029c*/ 	.word	0x00001aa0


	//   ....[9]....
        /*02a0*/ 	.word	0x00001ad0


	//   ....[10]....
        /*02a4*/ 	.word	0x00001af0


	//   ....[11]....
        /*02a8*/ 	.word	0x00001b10


	//   ....[12]....
        /*02ac*/ 	.word	0x00001b30


	//   ....[13]....
        /*02b0*/ 	.word	0x00001b80


	//   ....[14]....
        /*02b4*/ 	.word	0x00001ba0


	//   ....[15]....
        /*02b8*/ 	.word	0x00001bc0


	//   ....[16]....
        /*02bc*/ 	.word	0x00002a60


	//   ....[17]....
        /*02c0*/ 	.word	0x00002aa0


	//   ....[18]....
        /*02c4*/ 	.word	0x00002ad0


	//   ....[19]....
        /*02c8*/ 	.word	0x00002b10


	//   ....[20]....
        /*02cc*/ 	.word	0x00002b20


	//   ....[21]....
        /*02d0*/ 	.word	0x00002b30


	//   ....[22]....
        /*02d4*/ 	.word	0x00002b60


	//   ....[23]....
        /*02d8*/ 	.word	0x00002b90


	//   ....[24]....
        /*02dc*/ 	.word	0x00002bc0


	//   ....[25]....
        /*02e0*/ 	.word	0x00002bf0


	//   ....[26]....
        /*02e4*/ 	.word	0x00002c40


	//   ....[27]....
        /*02e8*/ 	.word	0x00002c80


	//   ....[28]....
        /*02ec*/ 	.word	0x00002cb0


	//   ....[29]....
        /*02f0*/ 	.word	0x00002cd0


	//   ....[30]....
        /*02f4*/ 	.word	0x00002cf0


	//   ....[31]....
        /*02f8*/ 	.word	0x00002d10


	//   ....[32]....
        /*02fc*/ 	.word	0x00003a30


	//   ....[33]....
        /*0300*/ 	.word	0x00003a90


	//   ....[34]....
        /*0304*/ 	.word	0x00003af0


	//   ....[35]....
        /*0308*/ 	.word	0x00003b50


	//   ....[36]....
        /*030c*/ 	.word	0x00003bb0


	//   ....[37]....
        /*0310*/ 	.word	0x00003c30


	//   ....[38]....
        /*0314*/ 	.word	0x00003c90


	//   ....[39]....
        /*0318*/ 	.word	0x00003cf0


	//   ....[40]....
        /*031c*/ 	.word	0x00003d70


	//   ....[41]....
        /*0320*/ 	.word	0x00003dd0


	//   ....[42]....
        /*0324*/ 	.word	0x00003e50


	//   ....[43]....
        /*0328*/ 	.word	0x00003eb0


	//   ....[44]....
        /*032c*/ 	.word	0x00003f30


	//   ....[45]....
        /*0330*/ 	.word	0x00003f90


	//   ....[46]....
        /*0334*/ 	.word	0x00004010


	//   ....[47]....
        /*0338*/ 	.word	0x00004070


	//   ....[48]....
        /*033c*/ 	.word	0x000040f0


	//   ....[49]....
        /*0340*/ 	.word	0x00004150


	//   ....[50]....
        /*0344*/ 	.word	0x000041d0


	//   ....[51]....
        /*0348*/ 	.word	0x00004230


	//   ....[52]....
        /*034c*/ 	.word	0x000042a0


	//   ....[53]....
        /*0350*/ 	.word	0x00004300


	//   ....[54]....
        /*0354*/ 	.word	0x00004380


	//   ....[55]....
        /*0358*/ 	.word	0x000043e0


	//   ....[56]....
        /*035c*/ 	.word	0x00004450


	//   ....[57]....
        /*0360*/ 	.word	0x000044b0


	//   ....[58]....
        /*0364*/ 	.word	0x00004520


	//   ....[59]....
        /*0368*/ 	.word	0x00004580


	//   ....[60]....
        /*036c*/ 	.word	0x00004600


	//   ....[61]....
        /*0370*/ 	.word	0x00004660


	//   ....[62]....
        /*0374*/ 	.word	0x000046d0


	//   ....[63]....
        /*0378*/ 	.word	0x00004730


	//   ....[64]....
        /*037c*/ 	.word	0x000047a0


	//   ....[65]....
        /*0380*/ 	.word	0x00004800


	//   ....[66]....
        /*0384*/ 	.word	0x00004880


	//   ....[67]....
        /*0388*/ 	.word	0x000048e0


	//   ....[68]....
        /*038c*/ 	.word	0x00004960


	//----- nvinfo : EIATTR_VRC_CTA_INIT_COUNT
	.align		4
.L_16177:
        /*0390*/ 	.byte	0x02, 0x4a
	.zero		1
	.zero		1


	//----- nvinfo : EIATTR_SYSCALL_OFFSETS
	.align		4
        /*0394*/ 	.byte	0x04, 0x46
        /*0396*/ 	.short	(.L_16179 - .L_16178)


	//   ....[0]....
.L_16178:
        /*0398*/ 	.word	0x00002970


	//   ....[1]....
        /*039c*/ 	.word	0x000039d0


	//----- nvinfo : EIATTR_EXIT_INSTR_OFFSETS
	.align		4
.L_16179:
        /*03a0*/ 	.byte	0x04, 0x1c
        /*03a2*/ 	.short	(.L_16181 - .L_16180)


	//   ....[0]....
.L_16180:
        /*03a4*/ 	.word	0x000035f0


	//   ....[1]....
        /*03a8*/ 	.word	0x00003630


	//   ....[2]....
        /*03ac*/ 	.word	0x000038d0


	//   ....[3]....
        /*03b0*/ 	.word	0x000039e0


	//----- nvinfo : EIATTR_CRS_STACK_SIZE
	.align		4
.L_16181:
        /*03b4*/ 	.byte	0x04, 0x1e
        /*03b6*/ 	.short	(.L_16183 - .L_16182)
.L_16182:
        /*03b8*/ 	.word	0x00000000


	//----- nvinfo : EIATTR_CBANK_PARAM_SIZE
	.align		4
.L_16183:
        /*03bc*/ 	.byte	0x03, 0x19
        /*03be*/ 	.short	0x007c


	//----- nvinfo : EIATTR_PARAM_CBANK
	.align		4
        /*03c0*/ 	.byte	0x04, 0x0a
        /*03c2*/ 	.short	(.L_16185 - .L_16184)
	.align		4
.L_16184:
        /*03c4*/ 	.word	index@(.nv.constant0._ZN4vllm25paged_attention_v1_kernelIthLi128ELi32ELi128ELNS_18Fp8KVCacheDataTypeE1ELb1EEEvPT_PKS2_PKT0_S8_ifPKiSA_iPKfiiiSC_SC_iiiii)
        /*03c8*/ 	.short	0x0380
        /*03ca*/ 	.short	0x007c


	//----- nvinfo : EIATTR_SW_WAR
	.align		4
.L_16185:
        /*03cc*/ 	.byte	0x04, 0x36
        /*03ce*/ 	.short	(.L_16187 - .L_16186)
.L_16186:
        /*03d0*/ 	.word	0x00000008
.L_16187:


//--------------------- .nv.info._ZN4vllm25paged_attention_v1_kernelIthLi120ELi32ELi128ELNS_18Fp8KVCacheDataTypeE1ELb1EEEvPT_PKS2_PKT0_S8_ifPKiSA_iPKfiiiSC_SC_iiiii --------------------------
	.section	.nv.info._ZN4vllm25paged_attention_v1_kernelIthLi120ELi32ELi128ELNS_18Fp8KVCacheDataTypeE1ELb1EEEvPT_PKS2_PKT0_S8_ifPKiSA_iPKfiiiSC_SC_iiiii,"",@"SHT_CUDA_INFO"
	.sectionflags	@""
	.align	4


	//----- nvinfo : EIATTR_CUDA_API_VERSION
	.align		4
        /*0000*/ 	.byte	0x04, 0x37
        /*0002*/ 	.short	(.L_16189 - .L_16188)
.L_16188:
        /*0004*/ 	.word	0x00000082


	//----- nvinfo : EIATTR_KPARAM_INFO
	.align		4
.L_16189:
        /*0008*/ 	.byte	0x04, 0x17
        /*000a*/ 	.short	(.L_16191 - .L_16190)
.L_16190:
        /*000c*/ 	.word	0x00000000
        /*0010*/ 	.short	0x0013
        /*0012*/ 	.short	0x0078
        /*0014*/ 	.byte	0x00, 0xf0, 0x11, 0x00


	//----- nvinfo : EIATTR_KPARAM_INFO
	.align		4
.L_16191:
        /*0018*/ 	.byte	0x04, 0x17
        /*001a*/ 	.short	(.L_16193 - .L_16192)
.L_16192:
        /*001c*/ 	.word	0x00000000
        /*0020*/ 	.short	0x0012
        /*0022*/ 	.short	0x0074
        /*0024*/ 	.byte	0x00, 0xf0, 0x11, 0x00


	//----- nvinfo : EIATTR_KPARAM_INFO
	.align		4
.L_16193:
        /*0028*/ 	.byte	0x04, 0x17
        /*002a*/ 	.short	(.L_16195 - .L_16194)
.L_16194:
        /*002c*/ 	.word	0x00000000
        /*0030*/ 	.short	0x0011
        /*0032*/ 	.short	0x0070
        /*0034*/ 	.byte	0x00, 0xf0, 0x11, 0x00


	//----- nvinfo : EIATTR_KPARAM_INFO
	.align		4
.L_16195:
        /*0038*/ 	.byte	0x04, 0x17
        /*003a*/ 	.short	(.L_16197 - .L_16196)
.L_16196:
        /*003c*/ 	.word	0x00000000
        /*0040*/ 	.short	0x0010
        /*0042*/ 	.short	0x006c
        /*0044*/ 	.byte	0x00, 0xf0, 0x11, 0x00


	//----- nvinfo : EIATTR_KPARAM_INFO
	.align		4
.L_16197:
        /*0048*/ 	.byte	0x04, 0x17
        /*004a*/ 	.short	(.L_16199 - .L_16198)
.L_16198:
        /*004c*/ 	.word	0x00000000
        /*0050*/ 	.short	0x000f
        /*0052*/ 	.short	0x0068
        /*0054*/ 	.byte	0x00, 0xf0, 0x11, 0x00


	//----- nvinfo : EIATTR_KPARAM_INFO
	.align		4
.L_16199:
        /*0058*/ 	.byte	0x04, 0x17
        /*005a*/ 	.short	(.L_16201 - .L_16200)
.L_16200:
        /*005c*/ 	.word	0x00000000
        /*0060*/ 	.short	0x000e
        /*0062*/ 	.short	0x0060
        /*0064*/ 	.byte	0x00, 0xf5, 0x21, 0x00


	//----- nvinfo : EIATTR_KPARAM_INFO
	.align		4
.L_16201:
        /*0068*/ 	.byte	0x04, 0x17
        /*006a*/ 	.short	(.L_16203 - .L_16202)
.L_16202:
        /*006c*/ 	.word	0x00000000
        /*0070*/ 	.short	0x000d
        /*0072*/ 	.short	0x0058
        /*0074*/ 	.byte	0x00, 0xf5, 0x21, 0x00


	//----- nvinfo : EIATTR_KPARAM_INFO
	.align		4
.L_16203:
        /*0078*/ 	.byte	0x04, 0x17
        /*007a*/ 	.short	(.L_16205 - .L_16204)
.L_16204:
        /*007c*/ 	.word	0x00000000
        /*0080*/ 	.short	0x000c
        /*0082*/ 	.short	0x0050
        /*0084*/ 	.byte	0x00, 0xf0, 0x11, 0x00


	//----- nvinfo : EIATTR_KPARAM_INFO
	.align		4
.L_16205:
        /*0088*/ 	.byte	0x04, 0x17
        /*008a*/ 	.short	(.L_16207 - .L_16206)
.L_16206:
        /*008c*/ 	.word	0x00000000
        /*0090*/ 	.short	0x000b
        /*0092*/ 	.short	0x004c
        /*0094*/ 	.byte	0x00, 0xf0, 0x11, 0x00


	//----- nvinfo : EIATTR_KPARAM_INFO
	.align		4
.L_16207:
        /*0098*/ 	.byte	0x04, 0x17
        /*009a*/ 	.short	(.L_16209 - .L_16208)
.L_16208:
        /*009c*/ 	.word	0x00000000
        /*00a0*/ 	.short	0x000a
        /*00a2*/ 	.short	0x0048
        /*00a4*/ 	.byte	0x00, 0xf0, 0x11, 0x00


	//----- nvinfo : EIATTR_KPARAM_INFO
	.align		4
.L_16209:
        /*00a8*/ 	.byte	0x04, 0x17
        /*00aa*/ 	.short	(.L_16211 - .L_16210)
.L_16210:
        /*00ac*/ 	.word	0x00000000
        /*00b0*/ 	.short	0x0009
        /*00b2*/ 	.short	0x0040
        /*00b4*/ 	.byte	0x00, 0xf5, 0x21, 0x00


	//----- nvinfo : EIATTR_KPARAM_INFO
	.align		4
.L_16211:
        /*00b8*/ 	.byte	0x04, 0x17
        /*00ba*/ 	.short	(.L_16213 - .L_16212)
.L_16212:
        /*00bc*/ 	.word	0x00000000
        /*00c0*/ 	.short	0x0008
        /*00c2*/ 	.short	0x0038
        /*00c4*/ 	.byte	0x00, 0xf0, 0x11, 0x00


	//----- nvinfo : EIATTR_KPARAM_INFO
	.align		4
.L_16213:
        /*00c8*/ 	.byte	0x04, 0x17
        /*00ca*/ 	.short	(.L_16215 - .L_16214)
.L_16214:
        /*00cc*/ 	.word	0x00000000
        /*00d0*/ 	.short	0x0007
        /*00d2*/ 	.short	0x0030
        /*00d4*/ 	.byte	0x00, 0xf5, 0x21, 0x00


	//----- nvinfo : EIATTR_KPARAM_INFO
	.align		4
.L_16215:
        /*00d8*/ 	.byte	0x04, 0x17
        /*00da*/ 	.short	(.L_16217 - .L_16216)
.L_16216:
        /*00dc*/ 	.word	0x00000000
        /*00e0*/ 	.short	0x0006
        /*00e2*/ 	.short	0x0028
        /*00e4*/ 	.byte	0x00, 0xf5, 0x21, 0x00


	//----- nvinfo : EIATTR_KPARAM_INFO
	.align		4
.L_16217:
        /*00e8*/ 	.byte	0x04, 0x17
        /*00ea*/ 	.short	(.L_16219 - .L_16218)
.L_16218:
        /*00ec*/ 	.word	0x00000000
        /*00f0*/ 	.short	0x0005
        /*00f2*/ 	.short	0x0024
        /*00f4*/ 	.byte	0x00, 0xf0, 0x11, 0x00


	//----- nvinfo : EIATTR_KPARAM_INFO
	.align		4
.L_16219:
        /*00f8*/ 	.byte	0x04, 0x17
        /*00fa*/ 	.short	(.L_16221 - .L_16220)
.L_16220:
        /*00fc*/ 	.word	0x00000000
        /*0100*/ 	.short	0x0004
        /*0102*/ 	.short	0x0020
        /*0104*/ 	.byte	0x00, 0xf0, 0x11, 0x00


	//----- nvinfo : EIATTR_KPARAM_INFO
	.align		4
.L_16221:
        /*0108*/ 	.byte	0x04, 0x17
        /*010a*/ 	.short	(.L_16223 - .L_16222)
.L_16222:
        /*010c*/ 	.word	0x00000000
        /*0110*/ 	.short	0x0003
        /*0112*/ 	.short	0x0018
        /*0114*/ 	.byte	0x00, 0xf5, 0x21, 0x00


	//----- nvinfo : EIATTR_KPARAM_INFO
	.align		4
.L_16223:
        /*0118*/ 	.byte	0x04, 0x17
        /*011a*/ 	.short	(.L_16225 - .L_16224)
.L_16224:
        /*011c*/ 	.word	0x00000000
        /*0120*/ 	.short	0x0002
        /*0122*/ 	.short	0x0010
        /*0124*/ 	.byte	0x00, 0xf5, 0x21, 0x00


	//----- nvinfo : EIATTR_KPARAM_INFO
	.align		4
.L_16225:
        /*0128*/ 	.byte	0x04, 0x17
        /*012a*/ 	.short	(.L_16227 - .L_16226)
.L_16226:
        /*012c*/ 	.word	0x00000000
        /*0130*/ 	.short	0x0001
        /*0132*/ 	.short	0x0008
        /*0134*/ 	.byte	0x00, 0xf5, 0x21, 0x00


	//----- nvinfo : EIATTR_KPARAM_INFO
	.align		4
.L_16227:
        /*0138*/ 	.byte	0x04, 0x17
        /*013a*/ 	.short	(.L_16229 - .L_16228)
.L_16228:
        /*013c*/ 	.word	0x00000000
        /*0140*/ 	.short	0x0000
        /*0142*/ 	.short	0x0000
        /*0144*/ 	.byte	0x00, 0xf5, 0x21, 0x00


	//----- nvinfo : EIATTR_SPARSE_MMA_MASK
	.align		4
.L_16229:
        /*0148*/ 	.byte	0x03, 0x50
        /*014a*/ 	.short	0x0000


	//----- nvinfo : EIATTR_MAXREG_COUNT
	.align		4
        /*014c*/ 	.byte	0x03, 0x1b
        /*014e*/ 	.short	0x00ff


	//----- nvinfo : EIATTR_NUM_BARRIERS
	.align		4
        /*0150*/ 	.byte	0x02, 0x4c
        /*0152*/ 	.byte	0x01
	.zero		1


	//----- nvinfo : EIATTR_EXTERNS
	.align		4
        /*0154*/ 	.byte	0x04, 0x0f
        /*0156*/ 	.short	(.L_16231 - .L_16230)


	//   ....[0]....
	.align		4
.L_16230:
        /*0158*/ 	.word	index@(__assertfail)


	//----- nvinfo : EIATTR_MERCURY_ISA_VERSION
	.align		4
.L_16231:
        /*015c*/ 	.byte	0x03, 0x5f
        /*015e*/ 	.short	0x0101


	//----- nvinfo : EIATTR_COOP_GROUP_MASK_REGIDS
	.align		4
        /*0160*/ 	.byte	0x04, 0x29
        /*0162*/ 	.short	(.L_16233 - .L_16232)


	//   ....[0]....
.L_16232:
        /*0164*/ 	.word	0xffffffff


	//   ....[1]....
        /*0168*/ 	.word	0xffffffff


	//   ....[2]....
        /*016c*/ 	.word	0xffffffff


	//   ....[3]....
        /*0170*/ 	.word	0xffffffff


	//   ....[4]....
        /*0174*/ 	.word	0xffffffff


	//   ....[5]....
        /*0178*/ 	.word	0xffffffff


	//   ....[6]....
        /*017c*/ 	.word	0xffffffff


	//   ....[7]....
        /*0180*/ 	.word	0xffffffff


	//   ....[8]....
        /*0184*/ 	.word	0xffffffff


	//   ....[9]....
        /*0188*/ 	.word	0xffffffff


	//   ....[10]....
        /*018c*/ 	.word	0xffffffff


	//   ....[11]....
        /*0190*/ 	.word	0xffffffff


	//   ....[12]....
        /*0194*/ 	.word	0xffffffff


	//   ....[13]....
        /*0198*/ 	.word	0xffffffff


	//   ....[14]....
        /*019c*/ 	.word	0xffffffff


	//   ....[15]....
        /*01a0*/ 	.word	0xffffffff


	//   ....[16]....
        /*01a4*/ 	.word	0xffffffff


	//   ....[17]....
        /*01a8*/ 	.word	0xffffffff


	//   ....[18]....
        /*01ac*/ 	.word	0xffffffff


	//   ....[19]....
        /*01b0*/ 	.word	0xffffffff


	//   ....[20]....
        /*01b4*/ 	.word	0xffffffff


	//   ....[21]....
        /*01b8*/ 	.word	0xffffffff


	//   ....[22]....
        /*01bc*/ 	.word	0xffffffff


	//   ....[23]....
        /*01c0*/ 	.word	0xffffffff


	//   ....[24]....
        /*01c4*/ 	.word	0xffffffff


	//   ....[25]....
        /*01c8*/ 	.word	0xffffffff


	//   ....[26]....
        /*01cc*/ 	.word	0xffffffff


	//   ....[27]....
        /*01d0*/ 	.word	0xffffffff


	//   ....[28]....
        /*01d4*/ 	.word	0xffffffff


	//   ....[29]....
        /*01d8*/ 	.word	0xffffffff


	//   ....[30]....
        /*01dc*/ 	.word	0xffffffff


	//   ....[31]....
        /*01e0*/ 	.word	0x0500000f


	//   ....[32]....
        /*01e4*/ 	.word	0x0500000f


	//   ....[33]....
        /*01e8*/ 	.word	0x0500000f


	//   ....[34]....
        /*01ec*/ 	.word	0x0500000f


	//   ....[35]....
        /*01f0*/ 	.word	0x0500000f


	//   ....[36]....
        /*01f4*/ 	.word	0x0500000f


	//   ....[37]....
        /*01f8*/ 	.word	0x0500000f


	//   ....[38]....
        /*01fc*/ 	.word	0x0500000f


	//   ....[39]....
        /*0200*/ 	.word	0x0500000f


	//   ....[40]....
        /*0204*/ 	.word	0x0500000f


	//   ....[41]....
        /*0208*/ 	.word	0x0500000f


	//   ....[42]....
        /*020c*/ 	.word	0x0500000f


	//   ....[43]....
        /*0210*/ 	.word	0x0500000f


	//   ....[44]....
        /*0214*/ 	.word	0x0500000f


	//   ....[45]....
        /*0218*/ 	.word	0x0500000f


	//   ....[46]....
        /*021c*/ 	.word	0x0500000f


	//   ....[47]....
        /*0220*/ 	.word	0x0500000f


	//   ....[48]....
        /*0224*/ 	.word	0x0500000f


	//   ....[49]....
        /*0228*/ 	.word	0x0500000f


	//   ....[50]....
        /*022c*/ 	.word	0x0500000f


	//   ....[51]....
        /*0230*/ 	.word	0x0500000f


	//   ....[52]....
        /*0234*/ 	.word	0x0500000f


	//   ....[53]....
        /*0238*/ 	.word	0x0500000f


	//   ....[54]....
        /*023c*/ 	.word	0x0500000f


	//   ....[55]....
        /*0240*/ 	.word	0x0500000f


	//   ....[56]....
        /*0244*/ 	.word	0x0500000f


	//   ....[57]....
        /*0248*/ 	.word	0x0500000f


	//   ....[58]....
        /*024c*/ 	.word	0x0500000f


	//   ....[59]....
        /*0250*/ 	.word	0x0500000f


	//   ....[60]....
        /*0254*/ 	.word	0x0500000f


	//   ....[61]....
        /*0258*/ 	.word	0x0500000f


	//   ....[62]....
        /*025c*/ 	.word	0x0500000f


	//   ....[63]....
        /*0260*/ 	.word	0x0500000f


	//   ....[64]....
        /*0264*/ 	.word	0x0500000f


	//   ....[65]....
        /*0268*/ 	.word	0x0500000f


	//----- nvinfo : EIATTR_COOP_GROUP_INSTR_OFFSETS
	.align		4
.L_16233:
        /*026c*/ 	.byte	0x04, 0x28
        /*026e*/ 	.short	(.L_16235 - .L_16234)


	//   ....[0]....
.L_16234:
        /*0270*/ 	.word	0x00000aa0


	//   ....[1]....
        /*0274*/ 	.word	0x00000ac0


	//   ....[2]....
        /*0278*/ 	.word	0x00000ae0


	//   ....[3]....
        /*027c*/ 	.word	0x00000b00


	//   ....[4]....
        /*0280*/ 	.word	0x00000b20


	//   ....[5]....
        /*0284*/ 	.word	0x00000c30


	//   ....[6]....
        /*0288*/ 	.word	0x00000c50


	//   ....[7]....
        /*028c*/ 	.word	0x00000c70


	//   ....[8]....
        /*0290*/ 	.word	0x00001aa0


	//   ....[9]....
        /*0294*/ 	.word	0x00001ad0


	//   ....[10]....
        /*0298*/ 	.word	0x00001af0


	//   ....[11]....
        /*029c*/ 	.word	0x00001b10


	//   ....[12]....
        /*02a0*/ 	.word	0x00001b30


	//   ....[13]....
        /*02a4*/ 	.word	0x00001b80


	//   ....[14]....
        /*02a8*/ 	.word	0x00001ba0


	//   ....[15]....
        /*02ac*/ 	.word	0x00001bc0


	//   ....[16]....
        /*02b0*/ 	.word	0x00002a70


	//   ....[17]....
        /*02b4*/ 	.word	0x00002ab0


	//   ....[18]....
        /*02b8*/ 	.word	0x00002ad0


	//   ....[19]....
        /*02bc*/ 	.word	0x00002ae0


	//   ....[20]....
        /*02c0*/ 	.word	0x00002af0


	//   ....[21]....
        /*02c4*/ 	.word	0x00002b00


	//   ....[22]....
        /*02c8*/ 	.word	0x00002b20


	//   ....[23]....
        /*02cc*/ 	.word	0x00002b50


	//   ....[24]....
        /*02d0*/ 	.word	0x00002b80


	//   ....[25]....
        /*02d4*/ 	.word	0x00002bb0


	//   ....[26]....
        /*02d8*/ 	.word	0x00002c40


	//   ....[27]....
        /*02dc*/ 	.word	0x00002c60


	//   ....[28]....
        /*02e0*/ 	.word	0x00002c90


	//   ....[29]....
        /*02e4*/ 	.word	0x00002cc0


	//   ....[30]....
        /*02e8*/ 	.word	0x00002ce0


	//   ....[31]....
        /*02ec*/ 	.word	0x00003940


	//   ....[32]....
        /*02f0*/ 	.word	0x000039a0


	//   ....[33]....
        /*02f4*/ 	.word	0x00003a00


	//   ....[34]....
        /*02f8*/ 	.word	0x00003a60


	//   ....[35]....
        /*02fc*/ 	.word	0x00003ac0


	//   ....[36]....
        /*0300*/ 	.word	0x00003b40


	//   ....[37]....
        /*0304*/ 	.word	0x00003ba0


	//   ....[38]....
        /*0308*/ 	.word	0x00003c00


	//   ....[39]....
        /*030c*/ 	.word	0x00003c80


	//   ....[40]....
        /*0310*/ 	.word	0x00003ce0


	//   ....[41]....
        /*0314*/ 	.word	0x00003d60


	//   ....[42]....
        /*0318*/ 	.word	0x00003dc0


	//   ....[43]....
        /*031c*/ 	.word	0x00003e40


	//   ....[44]....
        /*0320*/ 	.word	0x00003ea0


	//   ....[45]....
        /*0324*/ 	.word	0x00003f20


	//   ....[46]....
        /*0328*/ 	.word	0x00003f80


	//   ....[47]....
        /*032c*/ 	.word	0x00004000


	//   ....[48]....
        /*0330*/ 	.word	0x00004060


	//   ....[49]....
        /*0334*/ 	.word	0x000040e0


	//   ....[50]....
        /*0338*/ 	.word	0x00004140


	//   ....[51]....
        /*033c*/ 	.word	0x000041b0


	//   ....[52]....
        /*0340*/ 	.word	0x00004210


	//   ....[53]....
        /*0344*/ 	.word	0x00004280


	//   ....[54]....
        /*0348*/ 	.word	0x000042e0


	//   ....[55]....
        /*034c*/ 	.word	0x00004360


	//   ....[56]....
        /*0350*/ 	.word	0x000043c0


	//   ....[57]....
        /*0354*/ 	.word	0x00004440


	//   ....[58]....
        /*0358*/ 	.word	0x000044a0


	//   ....[59]....
        /*035c*/ 	.word	0x00004520


	//   ....[60]....
        /*0360*/ 	.word	0x00004580


	//   ....[61]....
        /*0364*/ 	.word	0x000045f0


	//   ....[62]....
        /*0368*/ 	.word	0x00004650


	//   ....[63]....
        /*036c*/ 	.word	0x000046c0


	//   ....[64]....
        /*0370*/ 	.word	0x00004730


	//   ....[65]....
        /*0374*/ 	.word	0x000047a0


	//----- nvinfo : EIATTR_VRC_CTA_INIT_COUNT
	.align		4
.L_16235:
        /*0378*/ 	.byte	0x02, 0x4a
	.zero		1
	.zero		1


	//----- nvinfo : EIATTR_SYSCALL_OFFSETS
	.align		4
        /*037c*/ 	.byte	0x04, 0x46
        /*037e*/ 	.short	(.L_16237 - .L_16236)


	//   ....[0]....
.L_16236:
        /*0380*/ 	.word	0x00002970


	//   ....[1]....
        /*0384*/ 	.word	0x000038e0


	//----- nvinfo : EIATTR_EXIT_INSTR_OFFSETS
	.align		4
.L_16237:
        /*0388*/ 	.byte	0x04, 0x1c
        /*038a*/ 	.short	(.L_16239 - .L_16238)


	//   ....[0]....
.L_16238:
        /*038c*/ 	.word	0x00003520


	//   ....[1]....
        /*0390*/ 	.word	0x00003560


	//   ....[2]....
        /*0394*/ 	.word	0x000037e0


	//   ....[3]....
        /*0398*/ 	.word	0x000038f0


	//----- nvinfo : EIATTR_CRS_STACK_SIZE
	.align		4
.L_16239:
        /*039c*/ 	.byte	0x04, 0x1e
        /*039e*/ 	.short	(.L_16241 - .L_16240)
.L_16240:
        /*03a0*/ 	.word	0x00000000


	//----- nvinfo : EIATTR_CBANK_PARAM_SIZE
	.align		4
.L_16241:
        /*03a4*/ 	.byte	0x03, 0x19
        /*03a6*/ 	.short	0x007c


	//----- nvinfo : EIATTR_PARAM_CBANK
	.align		4
        /*03a8*/ 	.byte	0x04, 0x0a
        /*03aa*/ 	.short	(.L_16243 - .L_16242)
	.align		4
.L_16242:
        /*03ac*/ 	.word	index@(.nv.constant0._ZN4vllm25paged_attention_v1_kernelIthLi120ELi32ELi128ELNS_18Fp8KVCacheDataTypeE1ELb1EEEvPT_PKS2_PKT0_S8_ifPKiSA_iPKfiiiSC_SC_iiiii)
        /*03b0*/ 	.short	0x0380
        /*03b2*/ 	.short	0x007c


	//----- nvinfo : EIATTR_SW_WAR
	.align		4
.L_16243:
        /*03b4*/ 	.byte	0x04, 0x36
        /*03b6*/ 	.short	(.L_16245 - .L_16244)
.L_16244:
        /*03b8*/ 	.word	0x00000008
.L_16245:


//--------------------- .nv.info._ZN4vllm25paged_attention_v1_kernelIthLi112ELi32ELi128ELNS_18Fp8KVCacheDataTypeE1ELb1EEEvPT_PKS2_PKT0_S8_ifPKiSA_iPKfiiiSC_SC_iiiii --------------------------
	.section	.nv.info._ZN4vllm25paged_attention_v1_kernelIthLi112ELi32ELi128ELNS_18Fp8KVCacheDataTypeE1ELb1EEEvPT_PKS2_PKT0_S8_ifPKiSA_iPKfiiiSC_SC_iiiii,"",@"SHT_CUDA_INFO"
	.sectionflags	@""
	.align	4


	//----- nvinfo : EIATTR_CUDA_API_VERSION
	.align		4
        /*0000*/ 	.byte	0x04, 0x37
        /*0002*/ 	.short	(.L_16247 - .L_16246)
.L_16246:
        /*0004*/ 	.word	0x00000082


	//----- nvinfo : EIATTR_KPARAM_INFO
	.align		4
.L_16247:
        /*0008*/ 	.byte	0x04, 0x17
        /*000a*/ 	.short	(.L_16249 - .L_16248)
.L_16248:
        /*000c*/ 	.word	0x00000000
        /*0010*/ 	.short	0x0013
        /*0012*/ 	.short	0x0078
        /*0014*/ 	.byte	0x00, 0xf0, 0x11, 0x00


	//----- nvinfo : EIATTR_KPARAM_INFO
	.align		4
.L_16249:
        /*0018*/ 	.byte	0x04, 0x17
        /*001a*/ 	.short	(.L_16251 - .L_16250)
.L_16250:
        /*001c*/ 	.word	0x00000000
        /*0020*/ 	.short	0x0012
        /*0022*/ 	.short	0x0074
        /*0024*/ 	.byte	0x00, 0xf0, 0x11, 0x00


	//----- nvinfo : EIATTR_KPARAM_INFO
	.align		4
.L_16251:
        /*0028*/ 	.byte	0x04, 0x17
        /*002a*/ 	.short	(.L_16253 - .L_16252)
.L_16252:
        /*002c*/ 	.word	0x00000000
        /*0030*/ 	.short	0x0011
        /*0032*/ 	.short	0x0070
        /*0034*/ 	.byte	0x00, 0xf0, 0x11, 0x00


	//----- nvinfo : EIATTR_KPARAM_INFO
	.align		4
.L_16253:
        /*0038*/ 	.byte	0x04, 0x17
        /*003a*/ 	.short	(.L_16255 - .L_16254)
.L_16254:
        /*003c*/ 	.word	0x00000000
        /*0040*/ 	.short	0x0010
        /*0042*/ 	.short	0x006c
        /*0044*/ 	.byte	0x00, 0xf0, 0x11, 0x00


	//----- nvinfo : EIATTR_KPARAM_INFO
	.align		4
.L_16255:
        /*0048*/ 	.byte	0x04, 0x17
        /*004a*/ 	.short	(.L_16257 - .L_16256)
.L_16256:
        /*004c*/ 	.word	0x00000000
        /*0050*/ 	.short	0x000f
        /*0052*/ 	.short	0x0068
        /*0054*/ 	.byte	0x00, 0xf0, 0x11, 0x00


	//----- nvinfo : EIATTR_KPARAM_INFO
	.align		4
.L_16257:
        /*0058*/ 	.byte	0x04, 0x17
        /*005a*/ 	.short	(.L_16259 - .L_16258)
.L_16258:
        /*005c*/ 	.word	0x00000000
        /*0060*/ 	.short	0x000e
        /*0062*/ 	.short	0x0060
        /*0064*/ 	.byte	0x00, 0xf5, 0x21, 0x00


	//----- nvinfo : EIATTR_KPARAM_INFO
	.align		4
.L_16259:
        /*0068*/ 	.byte	0x04, 0x17
        /*006a*/ 	.short	(.L_16261 - .L_16260)
.L_16260:
        /*006c*/ 	.word	0x00000000
        /*0070*/ 	.short	0x000d
        /*0072*/ 	.short	0x0058
        /*0074*/ 	.byte	0x00, 0xf5, 0x21, 0x00


	//----- nvinfo : EIATTR_KPARAM_INFO
	.align		4
.L_16261:
        /*0078*/ 	.byte	0x04, 0x17
        /*007a*/ 	.short	(.L_16263 - .L_16262)
.L_16262:
        /*007c*/ 	.word	0x00000000
        /*0080*/ 	.short	0x000c
        /*0082*/ 	.short	0x0050
        /*0084*/ 	.byte	0x00, 0xf0, 0x11, 0x00


	//----- nvinfo : EIATTR_KPARAM_INFO
	.align		4
.L_16263:
        /*0088*/ 	.byte	0x04, 0x17
        /*008a*/ 	.short	(.L_16265 - .L_16264)
.L_16264:
        /*008c*/ 	.word	0x00000000
        /*0090*/ 	.short	0x000b
        /*0092*/ 	.short	0x004c
        /*0094*/ 	.byte	0x00, 0xf0, 0x11, 0x00


	//----- nvinfo : EIATTR_KPARAM_INFO
	.align		4
.L_16265:
        /*0098*/ 	.byte	0x04, 0x17
        /*009a*/ 	.short	(.L_16267 - .L_16266)
.L_16266:
        /*009c*/ 	.word	0x00000000
        /*00a0*/ 	.short	0x000a
        /*00a2*/ 	.short	0x0048
        /*00a4*/ 	.byte	0x00, 0xf0, 0x11, 0x00


	//----- nvinfo : EIATTR_KPARAM_INFO
	.align		4
.L_16267:
        /*00a8*/ 	.byte	0x04, 0x17
        /*00aa*/ 	.short	(.L_16269 - .L_16268)
.L_16268:
        /*00ac*/ 	.word	0x00000000
        /*00b0*/ 	.short	0x0009
        /*00b2*/ 	.short	0x0040
        /*00b4*/ 	.byte	0x00, 0xf5, 0x21, 0x00


	//----- nvinfo : EIATTR_KPARAM_INFO
	.align		4
.L_16269:
        /*00b8*/ 	.byte	0x04, 0x17
        /*00ba*/ 	.short	(.L_16271 - .L_16270)
.L_16270:
        /*00bc*/ 	.word	0x00000000
        /*00c0*/ 	.short	0x0008
        /*00c2*/ 	.short	0x0038
        /*00c4*/ 	.byte	0x00, 0xf0, 0x11, 0x00


	//----- nvinfo : EIATTR_KPARAM_INFO
	.align		4
.L_16271:
        /*00c8*/ 	.byte	0x04, 0x17
        /*00ca*/ 	.short	(.L_16273 - .L_16272)
.L_16272:
        /*00cc*/ 	.word	0x00000000
        /*00d0*/ 	.short	0x0007
        /*00d2*/ 	.short	0x0030
        /*00d4*/ 	.byte	0x00, 0xf5, 0x21, 0x00


	//----- nvinfo : EIATTR_KPARAM_INFO
	.align		4
.L_16273:
        /*00d8*/ 	.byte	0x04, 0x17
        /*00da*/ 	.short	(.L_16275 - .L_16274)
.L_16274:
        /*00dc*/ 	.word	0x00000000
        /*00e0*/ 	.short	0x0006
        /*00e2*/ 	.short	0x0028
        /*00e4*/ 	.byte	0x00, 0xf5, 0x21, 0x00


	//----- nvinfo : EIATTR_KPARAM_INFO
	.align		4
.L_16275:
        /*00e8*/ 	.byte	0x04, 0x17
        /*00ea*/ 	.short	(.L_16277 - .L_16276)
.L_16276:
        /*00ec*/ 	.word	0x00000000
        /*00f0*/ 	.short	0x0005
        /*00f2*/ 	.short	0x0024
        /*00f4*/ 	.byte	0x00, 0xf0, 0x11, 0x00


	//----- nvinfo : EIATTR_KPARAM_INFO
	.align		4
.L_16277:
        /*00f8*/ 	.byte	0x04, 0x17
        /*00fa*/ 	.short	(.L_16279 - .L_16278)
.L_16278:
        /*00fc*/ 	.word	0x00000000
        /*0100*/ 	.short	0x0004
        /*0102*/ 	.short	0x0020
        /*0104*/ 	.byte	0x00, 0xf0, 0x11, 0x00


	//----- nvinfo : EIATTR_KPARAM_INFO
	.align		4
.L_16279:
        /*0108*/ 	.byte	0x04, 0x17
        /*010a*/ 	.short	(.L_16281 - .L_16280)
.L_16280:
        /*010c*/ 	.word	0x00000000
        /*0110*/ 	.short	0x0003
        /*0112*/ 	.short	0x0018
        /*0114*/ 	.byte	0x00, 0xf5, 0x21, 0x00


	//----- nvinfo : EIATTR_KPARAM_INFO
	.align		4
.L_16281:
        /*0118*/ 	.byte	0x04, 0x17
        /*011a*/ 	.short	(.L_16283 - .L_16282)
.L_16282:
        /*011c*/ 	.word	0x00000000
        /*0120*/ 	.short	0x0002
        /*0122*/ 	.short	0x0010
        /*0124*/ 	.byte	0x00, 0xf5, 0x21, 0x00


	//----- nvinfo : EIATTR_KPARAM_INFO
	.align		4
.L_16283:
        /*0128*/ 	.byte	0x04, 0x17
        /*012a*/ 	.short	(.L_16285 - .L_16284)
.L_16284:
        /*012c*/ 	.word	0x00000000
        /*0130*/ 	.short	0x0001
        /*0132*/ 	.short	0x0008
        /*0134*/ 	.byte	0x00, 0xf5, 0x21, 0x00


	//----- nvinfo : EIATTR_KPARAM_INFO
	.align		4
.L_16285:
        /*0138*/ 	.byte	0x04, 0x17
        /*013a*/ 	.short	(.L_16287 - .L_16286)
.L_16286:
        /*013c*/ 	.word	0x00000000
        /*0140*/ 	.short	0x0000
        /*0142*/ 	.short	0x0000
        /*0144*/ 	.byte	0x00, 0xf5, 0x21, 0x00


	//----- nvinfo : EIATTR_SPARSE_MMA_MASK
	.align		4
.L_16287:
        /*0148*/ 	.byte	0x03, 0x50
        /*014a*/ 	.short	0x0000


	//----- nvinfo : EIATTR_MAXREG_COUNT
	.align		4
        /*014c*/ 	.byte	0x03, 0x1b
        /*014e*/ 	.short	0x00ff


	//----- nvinfo : EIATTR_NUM_BARRIERS
	.align		4
        /*0150*/ 	.byte	0x02, 0x4c
        /*0152*/ 	.byte	0x01
	.zero		1


	//----- nvinfo : EIATTR_EXTERNS
	.align		4
        /*0154*/ 	.byte	0x04, 0x0f
        /*0156*/ 	.short	(.L_16289 - .L_16288)


	//   ....[0]....
	.align		4
.L_16288:
        /*0158*/ 	.word	index@(__assertfail)


	//----- nvinfo : EIATTR_MERCURY_ISA_VERSION
	.align		4
.L_16289:
        /*015c*/ 	.byte	0x03, 0x5f
        /*015e*/ 	.short	0x0101


	//----- nvinfo : EIATTR_COOP_GROUP_MASK_REGIDS
	.align		4
        /*0160*/ 	.byte	0x04, 0x29
        /*0162*/ 	.short	(.L_16291 - .L_16290)


	//   ....[0]....
.L_16290:
        /*0164*/ 	.word	0xffffffff


	//   ....[1]....
        /*0168*/ 	.word	0xffffffff


	//   ....[2]....
        /*016c*/ 	.word	0xffffffff


	//   ....[3]....
        /*0170*/ 	.word	0xffffffff


	//   ....[4]....
        /*0174*/ 	.word	0xffffffff


	//   ....[5]....
        /*0178*/ 	.word	0xffffffff


	//   ....[6]....
        /*017c*/ 	.word	0xffffffff


	//   ....[7]....
        /*0180*/ 	.word	0xffffffff


	//   ....[8]....
        /*0184*/ 	.word	0xffffffff


	//   ....[9]....
        /*0188*/ 	.word	0xffffffff


	//   ....[10]....
        /*018c*/ 	.word	0xffffffff


	//   ....[11]....
        /*0190*/ 	.word	0xffffffff


	//   ....[12]....
        /*0194*/ 	.word	0xffffffff


	//   ....[13]....
        /*0198*/ 	.word	0xffffffff


	//   ....[14]....
        /*019c*/ 	.word	0xffffffff


	//   ....[15]....
        /*01a0*/ 	.word	0xffffffff


	//   ....[16]....
        /*01a4*/ 	.word	0xffffffff


	//   ....[17]....
        /*01a8*/ 	.word	0xffffffff


	//   ....[18]....
        /*01ac*/ 	.word	0xffffffff


	//   ....[19]....
        /*01b0*/ 	.word	0xffffffff


	//   ....[20]....
        /*01b4*/ 	.word	0xffffffff


	//   ....[21]....
        /*01b8*/ 	.word	0xffffffff


	//   ....[22]....
        /*01bc*/ 	.word	0xffffffff


	//   ....[23]....
        /*01c0*/ 	.word	0xffffffff


	//   ....[24]....
        /*01c4*/ 	.word	0xffffffff


	//   ....[25]....
        /*01c8*/ 	.word	0xffffffff


	//   ....[26]....
        /*01cc*/ 	.word	0xffffffff


	//   ....[27]....
        /*01d0*/ 	.word	0xffffffff


	//   ....[28]....
        /*01d4*/ 	.word	0xffffffff


	//   ....[29]....
        /*01d8*/ 	.word	0xffffffff


	//   ....[30]....
        /*01dc*/ 	.word	0x0500000f


	//   ....[31]....
        /*01e0*/ 	.word	0x0500000f


	//   ....[32]....
        /*01e4*/ 	.word	0x0500000f


	//   ....[33]....
        /*01e8*/ 	.word	0x0500000f


	//   ....[34]....
        /*01ec*/ 	.word	0x0500000f


	//   ....[35]....
        /*01f0*/ 	.word	0x0500000f


	//   ....[36]....
        /*01f4*/ 	.word	0x0500000f


	//   ....[37]....
        /*01f8*/ 	.word	0x0500000f


	//   ....[38]....
        /*01fc*/ 	.word	0x0500000f


	//   ....[39]....
        /*0200*/ 	.word	0x0500000f


	//   ....[40]....
        /*0204*/ 	.word	0x0500000f


	//   ....[41]....
        /*0208*/ 	.word	0x0500000f


	//   ....[42]....
        /*020c*/ 	.word	0x0500000f


	//   ....[43]....
        /*0210*/ 	.word	0x0500000f


	//   ....[44]....
        /*0214*/ 	.word	0x0500000f


	//   ....[45]....
        /*0218*/ 	.word	0x0500000f


	//   ....[46]....
        /*021c*/ 	.word	0x0500000f


	//   ....[47]....
        /*0220*/ 	.word	0x0500000f


	//   ....[48]....
        /*0224*/ 	.word	0x0500000f


	//   ....[49]....
        /*0228*/ 	.word	0x0500000f


	//   ....[50]....
        /*022c*/ 	.word	0x0500000f


	//   ....[51]....
        /*0230*/ 	.word	0x0500000f


	//   ....[52]....
        /*0234*/ 	.word	0x0500000f


	//   ....[53]....
        /*0238*/ 	.word	0x0500000f


	//   ....[54]....
        /*023c*/ 	.word	0x0500000f


	//   ....[55]....
        /*0240*/ 	.word	0x0500000f


	//   ....[56]....
        /*0244*/ 	.word	0x0500000f


	//   ....[57]....
        /*0248*/ 	.word	0x0500000f


	//   ....[58]....
        /*024c*/ 	.word	0x0500000f


	//   ....[59]....
        /*0250*/ 	.word	0x0500000f


	//   ....[60]....
        /*0254*/ 	.word	0x0500000f


	//   ....[61]....
        /*0258*/ 	.word	0x0500000f


	//   ....[62]....
        /*025c*/ 	.word	0x0500000f


	//----- nvinfo : EIATTR_COOP_GROUP_INSTR_OFFSETS
	.align		4
.L_16291:
        /*0260*/ 	.byte	0x04, 0x28
        /*0262*/ 	.short	(.L_16293 - .L_16292)


	//   ....[0]....
.L_16292:
        /*0264*/ 	.word	0x00000aa0


	//   ....[1]....
        /*0268*/ 	.word	0x00000ac0


	//   ....[2]....
        /*026c*/ 	.word	0x00000ae0


	//   ....[3]....
        /*0270*/ 	.word	0x00000b00


	//   ....[4]....
        /*0274*/ 	.word	0x00000b20


	//   ....[5]....
        /*0278*/ 	.word	0x00000c30


	//   ....[6]....
        /*027c*/ 	.word	0x00000c50


	//   ....[7]....
        /*0280*/ 	.word	0x00000c70


	//   ....[8]....
        /*0284*/ 	.word	0x00001aa0


	//   ....[9]....
        /*0288*/ 	.word	0x00001ad0


	//   ....[10]....
        /*028c*/ 	.word	0x00001af0


	//   ....[11]....
        /*0290*/ 	.word	0x00001b10


	//   ....[12]....
        /*0294*/ 	.word	0x00001b30


	//   ....[13]....
        /*0298*/ 	.word	0x00001b80


	//   ....[14]....
        /*029c*/ 	.word	0x00001ba0


	//   ....[15]....
        /*02a0*/ 	.word	0x00001bc0


	//   ....[16]....
        /*02a4*/ 	.word	0x00002a70


	//   ....[17]....
        /*02a8*/ 	.word	0x00002ab0


	//   ....[18]....
        /*02ac*/ 	.word	0x00002ae0


	//   ....[19]....
        /*02b0*/ 	.word	0x00002af0


	//   ....[20]....
        /*02b4*/ 	.word	0x00002b00


	//   ....[21]....
        /*02b8*/ 	.word	0x00002b10


	//   ....[22]....
        /*02bc*/ 	.word	0x00002b40


	//   ....[23]....
        /*02c0*/ 	.word	0x00002b70


	//   ....[24]....
        /*02c4*/ 	.word	0x00002ba0


	//   ....[25]....
        /*02c8*/ 	.word	0x00002be0


	//   ....[26]....
        /*02cc*/ 	.word	0x00002c20


	//   ....[27]....
        /*02d0*/ 	.word	0x00002c50


	//   ....[28]....
        /*02d4*/ 	.word	0x00002c70


	//   ....[29]....
        /*02d8*/ 	.word	0x00002ca0


	//   ....[30]....
        /*02dc*/ 	.word	0x00003860


	//   ....[31]....
        /*02e0*/ 	.word	0x000038c0


	//   ....[32]....
        /*02e4*/ 	.word	0x00003920


	//   ....[33]....
        /*02e8*/ 	.word	0x00003980


	//   ....[34]....
        /*02ec*/ 	.word	0x000039e0


	//   ....[35]....
        /*02f0*/ 	.word	0x00003a60


	//   ....[36]....
        /*02f4*/ 	.word	0x00003ac0


	//   ....[37]....
        /*02f8*/ 	.word	0x00003b20


	//   ....[38]....
        /*02fc*/ 	.word	0x00003ba0


	//   ....[39]....
        /*0300*/ 	.word	0x00003c00


	//   ....[40]....
        /*0304*/ 	.word	0x00003c80


	//   ....[41]....
        /*0308*/ 	.word	0x00003ce0


	//   ....[42]....
        /*030c*/ 	.word	0x00003d60


	//   ....[43]....
        /*0310*/ 	.word	0x00003dc0


	//   ....[44]....
        /*0314*/ 	.word	0x00003e40


	//   ....[45]....
        /*0318*/ 	.word	0x00003ea0


	//   ....[46]....
        /*031c*/ 	.word	0x00003f10


	//   ....[47]....
        /*0320*/ 	.word	0x00003f70


	//   ....[48]....
        /*0324*/ 	.word	0x00003fe0


	//   ....[49]....
        /*0328*/ 	.word	0x00004040


	//   ....[50]....
        /*032c*/ 	.word	0x000040c0


	//   ....[51]....
        /*0330*/ 	.word	0x00004120


	//   ....[52]....
        /*0334*/ 	.word	0x000041a0


	//   ....[53]....
        /*0338*/ 	.word	0x00004200


	//   ....[54]....
        /*033c*/ 	.word	0x00004280


	//   ....[55]....
        /*0340*/ 	.word	0x000042e0


	//   ....[56]....
        /*0344*/ 	.word	0x00004360


	//   ....[57]....
        /*0348*/ 	.word	0x000043c0


	//   ....[58]....
        /*034c*/ 	.word	0x00004440


	//   ....[59]....
        /*0350*/ 	.word	0x000044a0


	//   ....[60]....
        /*0354*/ 	.word	0x00004500


	//   ....[61]....
        /*0358*/ 	.word	0x00004570


	//   ....[62]....
        /*035c*/ 	.word	0x000045e0


	//----- nvinfo : EIATTR_VRC_CTA_INIT_COUNT
	.align		4
.L_16293:
        /*0360*/ 	.byte	0x02, 0x4a
	.zero		1
	.zero		1


	//----- nvinfo : EIATTR_SYSCALL_OFFSETS
	.align		4
        /*0364*/ 	.byte	0x04, 0x46
        /*0366*/ 	.short	(.L_16295 - .L_16294)


	//   ....[0]....
.L_16294:
        /*0368*/ 	.word	0x00002970


	//   ....[1]....
        /*036c*/ 	.word	0x00003800


	//----- nvinfo : EIATTR_EXIT_INSTR_OFFSETS
	.align		4
.L_16295:
        /*0370*/ 	.byte	0x04, 0x1c
        /*0372*/ 	.short	(.L_16297 - .L_16296)


	//   ....[0]....
.L_16296:
        /*0374*/ 	.word	0x00003460


	//   ....[1]....
        /*0378*/ 	.word	0x000034a0


	//   ....[2]....
        /*037c*/ 	.word	0x00003700


	//   ....[3]....
        /*0380*/ 	.word	0x00003810


	//----- nvinfo : EIATTR_CRS_STACK_SIZE
	.align		4
.L_16297:
        /*0384*/ 	.byte	0x04, 0x1e
        /*0386*/ 	.short	(.L_16299 - .L_16298)
.L_16298:
        /*0388*/ 	.word	0x00000000


	//----- nvinfo : EIATTR_CBANK_PARAM_SIZE
	.align		4
.L_16299:
        /*038c*/ 	.byte	0x03, 0x19
        /*038e*/ 	.short	0x007c


	//----- nvinfo : EIATTR_PARAM_CBANK
	.align		4
        /*0390*/ 	.byte	0x04, 0x0a
        /*0392*/ 	.short	(.L_16301 - .L_16300)
	.align		4
.L_16300:
        /*0394*/ 	.word	index@(.nv.constant0._ZN4vllm25paged_attention_v1_kernelIthLi112ELi32ELi128ELNS_18Fp8KVCacheDataTypeE1ELb1EEEvPT_PKS2_PKT0_S8_ifPKiSA_iPKfiiiSC_SC_iiiii)
        /*0398*/ 	.short	0x0380
        /*039a*/ 	.short	0x007c


	//----- nvinfo : EIATTR_SW_WAR
	.align		4
.L_16301:
        /*039c*/ 	.byte	0x04, 0x36
        /*039e*/ 	.short	(.L_16303 - .L_16302)
.L_16302:
        /*03a0*/ 	.word	0x00000008
.L_16303:


//--------------------- .nv.info._ZN4vllm25paged_attention_v1_kernelIthLi96ELi32ELi128ELNS_18Fp8KVCacheDataTypeE1ELb1EEEvPT_PKS2_PKT0_S8_ifPKiSA_iPKfiiiSC_SC_iiiii --------------------------
	.section	.nv.info._ZN4vllm25paged_attention_v1_kernelIthLi96ELi32ELi128ELNS_18Fp8KVCacheDataTypeE1ELb1EEEvPT_PKS2_PKT0_S8_ifPKiSA_iPKfiiiSC_SC_iiiii,"",@"SHT_CUDA_INFO"
	.sectionflags	@""
	.align	4


	//----- nvinfo : EIATTR_CUDA_API_VERSION
	.align		4
        /*0000*/ 	.byte	0x04, 0x37
        /*0002*/ 	.short	(.L_16305 - .L_16304)
.L_16304:
        /*0004*/ 	.word	0x00000082


	//----- nvinfo : EIATTR_KPARAM_INFO
	.align		4
.L_16305:
        /*0008*/ 	.byte	0x04, 0x17
        /*000a*/ 	.short	(.L_16307 - .L_16306)
.L_16306:
        /*000c*/ 	.word	0x00000000
        /*0010*/ 	.short	0x0013
        /*0012*/ 	.short	0x0078
        /*0014*/ 	.byte	0x00, 0xf0, 0x11, 0x00


	//----- nvinfo : EIATTR_KPARAM_INFO
	.align		4
.L_16307:
        /*0018*/ 	.byte	0x04, 0x17
        /*001a*/ 	.short	(.L_16309 - .L_16308)
.L_16308:
        /*001c*/ 	.word	0x00000000
        /*0020*/ 	.short	0x0012
        /*0022*/ 	.short	0x0074
        /*0024*/ 	.byte	0x00, 0xf0, 0x11, 0x00


	//----- nvinfo : EIATTR_KPARAM_INFO
	.align		4
.L_16309:
        /*0028*/ 	.byte	0x04, 0x17
        /*002a*/ 	.short	(.L_16311 - .L_16310)
.L_16310:
        /*002c*/ 	.word	0x00000000
        /*0030*/ 	.short	0x0011
        /*0032*/ 	.short	0x0070
        /*0034*/ 	.byte	0x00, 0xf0, 0x11, 0x00


	//----- nvinfo : EIATTR_KPARAM_INFO
	.align		4
.L_16311:
        /*0038*/ 	.byte	0x04, 0x17
        /*003a*/ 	.short	(.L_16313 - .L_16312)
.L_16312:
        /*003c*/ 	.word	0x00000000
        /*0040*/ 	.short	0x0010
        /*0042*/ 	.short	0x006c
        /*0044*/ 	.byte	0x00, 0xf0, 0x11, 0x00


	//----- nvinfo : EIATTR_KPARAM_INFO
	.align		4
.L_16313:
        /*0048*/ 	.byte	0x04, 0x17
        /*004a*/ 	.short	(.L_16315 - .L_16314)
.L_16314:
        /*004c*/ 	.word	0x00000000
        /*0050*/ 	.short	0x000f
        /*0052*/ 	.short	0x0068
        /*0054*/ 	.byte	0x00, 0xf0, 0x11, 0x00


	//----- nvinfo : EIATTR_KPARAM_INFO
	.align		4
.L_16315:
        /*0058*/ 	.byte	0x04, 0x17
        /*005a*/ 	.short	(.L_16317 - .L_16316)
.L_16316:
        /*005c*/ 	.word	0x00000000
        /*0060*/ 	.short	0x000e
        /*0062*/ 	.short	0x0060
        /*0064*/ 	.byte	0x00, 0xf5, 0x21, 0x00


	//----- nvinfo : EIATTR_KPARAM_INFO
	.align		4
.L_16317:
        /*0068*/ 	.byte	0x04, 0x17
        /*006a*/ 	.short	(.L_16319 - .L_16318)
.L_16318:
        /*006c*/ 	.word	0x00000000
        /*0070*/ 	.short	0x000d
        /*0072*/ 	.short	0x0058
        /*0074*/ 	.byte	0x00, 0xf5, 0x21, 0x00


	//----- nvinfo : EIATTR_KPARAM_INFO
	.align		4
.L_16319:
        /*0078*/ 	.byte	0x04, 0x17
        /*007a*/ 	.short	(.L_16321 - .L_16320)
.L_16320:
        /*007c*/ 	.word	0x00000000
        /*0080*/ 	.short	0x000c
        /*0082*/ 	.short	0x0050
        /*0084*/ 	.byte	0x00, 0xf0, 0x11, 0x00


	//----- nvinfo : EIATTR_KPARAM_INFO
	.align		4
.L_16321:
        /*0088*/ 	.byte	0x04, 0x17
        /*008a*/ 	.short	(.L_16323 - .L_16322)
.L_16322:
        /*008c*/ 	.word	0x00000000
        /*0090*/ 	.short	0x000b
        /*0092*/ 	.short	0x004c
        /*0094*/ 	.byte	0x00, 0xf0, 0x11, 0x00


	//----- nvinfo : EIATTR_KPARAM_INFO
	.align		4
.L_16323:
        /*0098*/ 	.byte	0x04, 0x17
        /*009a*/ 	.short	(.L_16325 - .L_16324)
.L_16324:
        /*009c*/ 	.word	0x00000000
        /*00a0*/ 	.short	0x000a
        /*00a2*/ 	.short	0x0048
        /*00a4*/ 	.byte	0x00, 0xf0, 0x11, 0x00


	//----- nvinfo : EIATTR_KPARAM_INFO
	.align		4
.L_16325:
        /*00a8*/ 	.byte	0x04, 0x17
        /*00aa*/ 	.short	(.L_16327 - .L_16326)
.L_16326:
        /*00ac*/ 	.word	0x00000000
        /*00b0*/ 	.short	0x0009
        /*00b2*/ 	.short	0x0040
        /*00b4*/ 	.byte	0x00, 0xf5, 0x21, 0x00


	//----- nvinfo : EIATTR_KPARAM_INFO
	.align		4
.L_16327:
        /*00b8*/ 	.byte	0x04, 0x17
        /*00ba*/ 	.short	(.L_16329 - .L_16328)
.L_16328:
        /*00bc*/ 	.word	0x00000000
        /*00c0*/ 	.short	0x0008
        /*00c2*/ 	.short	0x0038
        /*00c4*/ 	.byte	0x00, 0xf0, 0x11, 0x00


	//----- nvinfo : EIATTR_KPARAM_INFO
	.align		4
.L_16329:
        /*00c8*/ 	.byte	0x04, 0x17
        /*00ca*/ 	.short	(.L_16331 - .L_16330)
.L_16330:
        /*00cc*/ 	.word	0x00000000
        /*00d0*/ 	.short	0x0007
        /*00d2*/ 	.short	0x0030
        /*00d4*/ 	.byte	0x00, 0xf5, 0x21, 0x00


	//----- nvinfo : EIATTR_KPARAM_INFO
	.align		4
.L_16331:
        /*00d8*/ 	.byte	0x04, 0x17
        /*00da*/ 	.short	(.L_16333 - .L_16332)
.L_16332:
        /*00dc*/ 	.word	0x00000000
        /*00e0*/ 	.short	0x0006
        /*00e2*/ 	.short	0x0028
        /*00e4*/ 	.byte	0x00, 0xf5, 0x21, 0x00


	//----- nvinfo : EIATTR_KPARAM_INFO
	.align		4
.L_16333:
        /*00e8*/ 	.byte	0x04, 0x17
        /*00ea*/ 	.short	(.L_16335 - .L_16334)
.L_16334:
        /*00ec*/ 	.word	0x00000000
        /*00f0*/ 	.short	0x0005
        /*00f2*/ 	.short	0x0024
        /*00f4*/ 	.byte	0x00, 0xf0, 0x11, 0x00


	//----- nvinfo : EIATTR_KPARAM_INFO
	.align		4
.L_16335:
        /*00f8*/ 	.byte	0x04, 0x17
        /*00fa*/ 	.short	(.L_16337 - .L_16336)
.L_16336:
        /*00fc*/ 	.word	0x00000000
        /*0100*/ 	.short	0x0004
        /*0102*/ 	.short	0x0020
        /*0104*/ 	.byte	0x00, 0xf0, 0x11, 0x00


	//----- nvinfo : EIATTR_KPARAM_INFO
	.align		4
.L_16337:
        /*0108*/ 	.byte	0x04, 0x17
        /*010a*/ 	.short	(.L_16339 - .L_16338)
.L_16338:
        /*010c*/ 	.word	0x00000000
        /*0110*/ 	.short	0x0003
        /*0112*/ 	.short	0x0018
        /*0114*/ 	.byte	0x00, 0xf5, 0x21, 0x00


	//----- nvinfo : EIATTR_KPARAM_INFO
	.align		4
.L_16339:
        /*0118*/ 	.byte	0x04, 0x17
        /*011a*/ 	.short	(.L_16341 - .L_16340)
.L_16340:
        /*011c*/ 	.word	0x00000000
        /*0120*/ 	.short	0x0002
        /*0122*/ 	.short	0x0010
        /*0124*/ 	.byte	0x00, 0xf5, 0x21, 0x00


	//----- nvinfo : EIATTR_KPARAM_INFO
	.align		4
.L_16341:
        /*0128*/ 	.byte	0x04, 0x17
        /*012a*/ 	.short	(.L_16343 - .L_16342)
.L_16342:
        /*012c*/ 	.word	0x00000000
        /*0130*/ 	.short	0x0001
        /*0132*/ 	.short	0x0008
        /*0134*/ 	.byte	0x00, 0xf5, 0x21, 0x00


	//----- nvinfo : EIATTR_KPARAM_INFO
	.align		4
.L_16343:
        /*0138*/ 	.byte	0x04, 0x17
        /*013a*/ 	.short	(.L_16345 - .L_16344)
.L_16344:
        /*013c*/ 	.word	0x00000000
        /*0140*/ 	.short	0x0000
        /*0142*/ 	.short	0x0000
        /*0144*/ 	.byte	0x00, 0xf5, 0x21, 0x00


	//----- nvinfo : EIATTR_SPARSE_MMA_MASK
	.align		4
.L_16345:
        /*0148*/ 	.byte	0x03, 0x50
        /*014a*/ 	.short	0x0000


	//----- nvinfo : EIATTR_MAXREG_COUNT
	.align		4
        /*014c*/ 	.byte	0x03, 0x1b
        /*014e*/ 	.short	0x00ff


	//----- nvinfo : EIATTR_NUM_BARRIERS
	.align		4
        /*0150*/ 	.byte	0x02, 0x4c
        /*0152*/ 	.byte	0x01
	.zero		1


	//----- nvinfo : EIATTR_EXTERNS
	.align		4
        /*0154*/ 	.byte	0x04, 0x0f
        /*0156*/ 	.short	(.L_16347 - .L_16346)


	//   ....[0]....
	.align		4
.L_16346:
        /*0158*/ 	.word	index@(__assertfail)


	//----- nvinfo : EIATTR_MERCURY_ISA_VERSION
	.align		4
.L_16347:
        /*015c*/ 	.byte	0x03, 0x5f
        /*015e*/ 	.short	0x0101


	//----- nvinfo : EIATTR_COOP_GROUP_MASK_REGIDS
	.align		4
        /*0160*/ 	.byte	0x04, 0x29
        /*0162*/ 	.short	(.L_16349 - .L_16348)


	//   ....[0]....
.L_16348:
        /*0164*/ 	.word	0xffffffff


	//   ....[1]....
        /*0168*/ 	.word	0xffffffff


	//   ....[2]....
        /*016c*/ 	.word	0xffffffff


	//   ....[3]....
        /*0170*/ 	.word	0xffffffff


	//   ....[4]....
        /*0174*/ 	.word	0xffffffff


	//   ....[5]....
        /*0178*/ 	.word	0xffffffff


	//   ....[6]....
        /*017c*/ 	.word	0xffffffff


	//   ....[7]....
        /*0180*/ 	.word	0xffffffff


	//   ....[8]....
        /*0184*/ 	.word	0xffffffff


	//   ....[9]....
        /*0188*/ 	.word	0xffffffff


	//   ....[10]....
        /*018c*/ 	.word	0xffffffff


	//   ....[11]....
        /*0190*/ 	.word	0xffffffff


	//   ....[12]....
        /*0194*/ 	.word	0xffffffff


	//   ....[13]....
        /*0198*/ 	.word	0xffffffff


	//   ....[14]....
        /*019c*/ 	.word	0xffffffff


	//   ....[15]....
        /*01a0*/ 	.word	0xffffffff


	//   ....[16]....
        /*01a4*/ 	.word	0xffffffff


	//   ....[17]....
        /*01a8*/ 	.word	0xffffffff


	//   ....[18]....
        /*01ac*/ 	.word	0xffffffff


	//   ....[19]....
        /*01b0*/ 	.word	0xffffffff


	//   ....[20]....
        /*01b4*/ 	.word	0xffffffff


	//   ....[21]....
        /*01b8*/ 	.word	0xffffffff


	//   ....[22]....
        /*01bc*/ 	.word	0xffffffff


	//   ....[23]....
        /*01c0*/ 	.word	0xffffffff


	//   ....[24]....
        /*01c4*/ 	.word	0xffffffff


	//   ....[25]....
        /*01c8*/ 	.word	0xffffffff


	//   ....[26]....
        /*01cc*/ 	.word	0xffffffff


	//   ....[27]....
        /*01d0*/ 	.word	0xffffffff


	//   ....[28]....
        /*01d4*/ 	.word	0x0500000f


	//   ....[29]....
        /*01d8*/ 	.word	0x0500000f


	//   ....[30]....
        /*01dc*/ 	.word	0x0500000f


	//   ....[31]....
        /*01e0*/ 	.word	0x0500000f


	//   ....[32]....
        /*01e4*/ 	.word	0x0500000f


	//   ....[33]....
        /*01e8*/ 	.word	0x0500000f


	//   ....[34]....
        /*01ec*/ 	.word	0x0500000f


	//   ....[35]....
        /*01f0*/ 	.word	0x0500000f


	//   ....[36]....
        /*01f4*/ 	.word	0x0500000f


	//   ....[37]....
        /*01f8*/ 	.word	0x0500000f


	//   ....[38]....
        /*01fc*/ 	.word	0x0500000f


	//   ....[39]....
        /*0200*/ 	.word	0x0500000f


	//   ....[40]....
        /*0204*/ 	.word	0x0500000f


	//   ....[41]....
        /*0208*/ 	.word	0x0500000f


	//   ....[42]....
        /*020c*/ 	.word	0x0500000f


	//   ....[43]....
        /*0210*/ 	.word	0x0500000f


	//   ....[44]....
        /*0214*/ 	.word	0x0500000f


	//   ....[45]....
        /*0218*/ 	.word	0x0500000f


	//   ....[46]....
        /*021c*/ 	.word	0x0500000f


	//   ....[47]....
        /*0220*/ 	.word	0x0500000f


	//   ....[48]....
        /*0224*/ 	.word	0x0500000f


	//   ....[49]....
        /*0228*/ 	.word	0x0500000f


	//   ....[50]....
        /*022c*/ 	.word	0x0500000f


	//   ....[51]....
        /*0230*/ 	.word	0x0500000f


	//   ....[52]....
        /*0234*/ 	.word	0x0500000f


	//   ....[53]....
        /*0238*/ 	.word	0x0500000f


	//   ....[54]....
        /*023c*/ 	.word	0x0500000f


	//   ....[55]....
        /*0240*/ 	.word	0x0500000f


	//   ....[56]....
        /*0244*/ 	.word	0x0500000f


	//----- nvinfo : EIATTR_COOP_GROUP_INSTR_OFFSETS
	.align		4
.L_16349:
        /*0248*/ 	.byte	0x04, 0x28
        /*024a*/ 	.short	(.L_16351 - .L_16350)


	//   ....[0]....
.L_16350:
        /*024c*/ 	.word	0x00000aa0


	//   ....[1]....
        /*0250*/ 	.word	0x00000ac0


	//   ....[2]....
        /*0254*/ 	.word	0x00000ae0


	//   ....[3]....
        /*0258*/ 	.word	0x00000b00


	//   ....[4]....
        /*025c*/ 	.word	0x00000b20


	//   ....[5]....
        /*0260*/ 	.word	0x00000c30


	//   ....[6]....
        /*0264*/ 	.word	0x00000c50


	//   ....[7]....
        /*0268*/ 	.word	0x00000c70


	//   ....[8]....
        /*026c*/ 	.word	0x00001aa0


	//   ....[9]....
        /*0270*/ 	.word	0x00001ad0


	//   ....[10]....
        /*0274*/ 	.word	0x00001af0


	//   ....[11]....
        /*0278*/ 	.word	0x00001b10


	//   ....[12]....
        /*027c*/ 	.word	0x00001b30


	//   ....[13]....
        /*0280*/ 	.word	0x00001b80


	//   ....[14]....
        /*0284*/ 	.word	0x00001ba0


	//   ....[15]....
        /*0288*/ 	.word	0x00001bc0


	//   ....[16]....
        /*028c*/ 	.word	0x00002a60


	//   ....[17]....
        /*0290*/ 	.word	0x00002aa0


	//   ....[18]....
        /*0294*/ 	.word	0x00002ae0


	//   ....[19]....
        /*0298*/ 	.word	0x00002af0


	//   ....[20]....
        /*029c*/ 	.word	0x00002b00


	//   ....[21]....
        /*02a0*/ 	.word	0x00002b10


	//   ....[22]....
        /*02a4*/ 	.word	0x00002b50


	//   ....[23]....
        /*02a8*/ 	.word	0x00002b70


	//   ....[24]....
        /*02ac*/ 	.word	0x00002b90


	//   ....[25]....
        /*02b0*/ 	.word	0x00002bb0


	//   ....[26]....
        /*02b4*/ 	.word	0x00002bd0


	//   ....[27]....
        /*02b8*/ 	.word	0x00002bf0


	//   ....[28]....
        /*02bc*/ 	.word	0x000036c0


	//   ....[29]....
        /*02c0*/ 	.word	0x00003720


	//   ....[30]....
        /*02c4*/ 	.word	0x00003780


	//   ....[31]....
        /*02c8*/ 	.word	0x000037e0


	//   ....[32]....
        /*02cc*/ 	.word	0x00003840


	//   ....[33]....
        /*02d0*/ 	.word	0x000038c0


	//   ....[34]....
        /*02d4*/ 	.word	0x00003920


	//   ....[35]....
        /*02d8*/ 	.word	0x00003980


	//   ....[36]....
        /*02dc*/ 	.word	0x00003a00


	//   ....[37]....
        /*02e0*/ 	.word	0x00003a60


	//   ....[38]....
        /*02e4*/ 	.word	0x00003ad0


	//   ....[39]....
        /*02e8*/ 	.word	0x00003b30


	//   ....[40]....
        /*02ec*/ 	.word	0x00003bb0


	//   ....[41]....
        /*02f0*/ 	.word	0x00003c10


	//   ....[42]....
        /*02f4*/ 	.word	0x00003c90


	//   ....[43]....
        /*02f8*/ 	.word	0x00003cf0


	//   ....[44]....
        /*02fc*/ 	.word	0x00003d70


	//   ....[45]....
        /*0300*/ 	.word	0x00003dd0


	//   ....[46]....
        /*0304*/ 	.word	0x00003e50


	//   ....[47]....
        /*0308*/ 	.word	0x00003eb0


	//   ....[48]....
        /*030c*/ 	.word	0x00003f30


	//   ....[49]....
        /*0310*/ 	.word	0x00003f90


	//   ....[50]....
        /*0314*/ 	.word	0x00004010


	//   ....[51]....
        /*0318*/ 	.word	0x00004070


	//   ....[52]....
        /*031c*/ 	.word	0x000040f0


	//   ....[53]....
        /*0320*/ 	.word	0x00004150


	//   ....[54]....
        /*0324*/ 	.word	0x000041c0


	//   ....[55]....
        /*0328*/ 	.word	0x00004220


	//   ....[56]....
        /*032c*/ 	.word	0x00004290


	//----- nvinfo : EIATTR_VRC_CTA_INIT_COUNT
	.align		4
.L_16351:
        /*0330*/ 	.byte	0x02, 0x4a
	.zero		1
	.zero		1


	//----- nvinfo : EIATTR_SYSCALL_OFFSETS
	.align		4
        /*0334*/ 	.byte	0x04, 0x46
        /*0336*/ 	.short	(.L_16353 - .L_16352)


	//   ....[0]....
.L_16352:
        /*0338*/ 	.word	0x00002970


	//   ....[1]....
        /*033c*/ 	.word	0x00003660


	//----- nvinfo : EIATTR_EXIT_INSTR_OFFSETS
	.align		4
.L_16353:
        /*0340*/ 	.byte	0x04, 0x1c
        /*0342*/ 	.short	(.L_16355 - .L_16354)


	//   ....[0]....
.L_16354:
        /*0344*/ 	.word	0x00003300


	//   ....[1]....
        /*0348*/ 	.word	0x00003340


	//   ....[2]....
        /*034c*/ 	.word	0x00003560


	//   ....[3]....
        /*0350*/ 	.word	0x00003670


	//----- nvinfo : EIATTR_CRS_STACK_SIZE
	.align		4
.L_16355:
        /*0354*/ 	.byte	0x04, 0x1e
        /*0356*/ 	.short	(.L_16357 - .L_16356)
.L_16356:
        /*0358*/ 	.word	0x00000000


	//----- nvinfo : EIATTR_CBANK_PARAM_SIZE
	.align		4
.L_16357:
        /*035c*/ 	.byte	0x03, 0x19
        /*035e*/ 	.short	0x007c


	//----- nvinfo : EIATTR_PARAM_CBANK
	.align		4
        /*0360*/ 	.byte	0x04, 0x0a
        /*0362*/ 	.short	(.L_16359 - .L_16358)
	.align		4
.L_16358:
        /*0364*/ 	.word	index@(.nv.constant0._ZN4vllm25paged_attention_v1_kernelIthLi96ELi32ELi128ELNS_18Fp8KVCacheDataTypeE1ELb1EEEvPT_PKS2_PKT0_S8_ifPKiSA_iPKfiiiSC_SC_iiiii)
        /*0368*/ 	.short	0x0380
        /*036a*/ 	.short	0x007c


	//----- nvinfo : EIATTR_SW_WAR
	.align		4
.L_16359:
        /*036c*/ 	.byte	0x04, 0x36
        /*036e*/ 	.short	(.L_16361 - .L_16360)
.L_16360:
        /*0370*/ 	.word	0x00000008
.L_16361:


//--------------------- .nv.info._ZN4vllm25paged_attention_v1_kernelIthLi80ELi32ELi128ELNS_18Fp8KVCacheDataTypeE1ELb1EEEvPT_PKS2_PKT0_S8_ifPKiSA_iPKfiiiSC_SC_iiiii --------------------------
	.section	.nv.info._ZN4vllm25paged_attention_v1_kernelIthLi80ELi32ELi128ELNS_18Fp8KVCacheDataTypeE1ELb1EEEvPT_PKS2_PKT0_S8_ifPKiSA_iPKfiiiSC_SC_iiiii,"",@"SHT_CUDA_INFO"
	.sectionflags	@""
	.align	4


	//----- nvinfo : EIATTR_CUDA_API_VERSION
	.align		4
        /*0000*/ 	.byte	0x04, 0x37
        /*0002*/ 	.short	(.L_16363 - .L_16362)
.L_16362:
        /*0004*/ 	.word	0x00000082


	//----- nvinfo : EIATTR_KPARAM_INFO
	.align		4
.L_16363:
        /*0008*/ 	.byte	0x04, 0x17
        /*000a*/ 	.short	(.L_16365 - .L_16364)
.L_16364:
        /*000c*/ 	.word	0x00000000
        /*0010*/ 	.short	0x0013
        /*0012*/ 	.short	0x0078
        /*0014*/ 	.byte	0x00, 0xf0, 0x11, 0x00


	//----- nvinfo : EIATTR_KPARAM_INFO
	.align		4
.L_16365:
        /*0018*/ 	.byte	0x04, 0x17
        /*001a*/ 	.short	(.L_16367 - .L_16366)
.L_16366:
        /*001c*/ 	.word	0x00000000
        /*0020*/ 	.short	0x0012
        /*0022*/ 	.short	0x0074
        /*0024*/ 	.byte	0x00, 0xf0, 0x11, 0x00


	//----- nvinfo : EIATTR_KPARAM_INFO
	.align		4
.L_16367:
        /*0028*/ 	.byte	0x04, 0x17
        /*002a*/ 	.short	(.L_16369 - .L_16368)
.L_16368:
        /*002c*/ 	.word	0x00000000
        /*0030*/ 	.short	0x0011
        /*0032*/ 	.short	0x0070
        /*0034*/ 	.byte	0x00, 0xf0, 0x11, 0x00


	//----- nvinfo : EIATTR_KPARAM_INFO
	.align		4
.L_16369:
        /*0038*/ 	.byte	0x04, 0x17
        /*003a*/ 	.short	(.L_16371 - .L_16370)
.L_16370:
        /*003c*/ 	.word	0x00000000
        /*0040*/ 	.short	0x0010
        /*0042*/ 	.short	0x006c
        /*0044*/ 	.byte	0x00, 0xf0, 0x11, 0x00


	//----- nvinfo : EIATTR_KPARAM_INFO
	.align		4
.L_16371:
        /*0048*/ 	.byte	0x04, 0x17
        /*004a*/ 	.short	(.L_16373 - .L_16372)
.L_16372:
        /*004c*/ 	.word	0x00000000
        /*0050*/ 	.short	0x000f
        /*0052*/ 	.short	0x0068
        /*0054*/ 	.byte	0x00, 0xf0, 0x11, 0x00


	//----- nvinfo : EIATTR_KPARAM_INFO
	.align		4
.L_16373:
        /*0058*/ 	.byte	0x04, 0x17
        /*005a*/ 	.short	(.L_16375 - .L_16374)
.L_16374:
        /*005c*/ 	.word	0x00000000
        /*0060*/ 	.short	0x000e
        /*0062*/ 	.short	0x0060
        /*0064*/ 	.byte	0x00, 0xf5, 0x21, 0x00


	//----- nvinfo : EIATTR_KPARAM_INFO
	.align		4
.L_16375:
        /*0068*/ 	.byte	0x04, 0x17
        /*006a*/ 	.short	(.L_16377 - .L_16376)
.L_16376:
        /*006c*/ 	.word	0x00000000
        /*0070*/ 	.short	0x000d
        /*0072*/ 	.short	0x0058
        /*0074*/ 	.byte	0x00, 0xf5, 0x21, 0x00


	//----- nvinfo : EIATTR_KPARAM_INFO
	.align		4
.L_16377:
        /*0078*/ 	.byte	0x04, 0x17
        /*007a*/ 	.short	(.L_16379 - .L_16378)
.L_16378:
        /*007c*/ 	.word	0x00000000
        /*0080*/ 	.short	0x000c
        /*0082*/ 	.short	0x0050
        /*0084*/ 	.byte	0x00, 0xf0, 0x11, 0x00


	//----- nvinfo : EIATTR_KPARAM_INFO
	.align		4
.L_16379:
        /*0088*/ 	.byte	0x04, 0x17
        /*008a*/ 	.short	(.L_16381 - .L_16380)
.L_16380:
        /*008c*/ 	.word	0x00000000
        /*0090*/ 	.short	0x000b
        /*0092*/ 	.short	0x004c
        /*0094*/ 	.byte	0x00, 0xf0, 0x11, 0x00


	//----- nvinfo : EIATTR_KPARAM_INFO
	.align		4
.L_16381:
        /*0098*/ 	.byte	0x04, 0x17
        /*009a*/ 	.short	(.L_16383 - .L_16382)
.L_16382:
        /*009c*/ 	.word	0x00000000
        /*00a0*/ 	.short	0x000a
        /*00a2*/ 	.short	0x0048
        /*00a4*/ 	.byte	0x00, 0xf0, 0x11, 0x00


	//----- nvinfo : EIATTR_KPARAM_INFO
	.align		4
.L_16383:
        /*00a8*/ 	.byte	0x04, 0x17
        /*00aa*/ 	.short	(.L_16385 - .L_16384)
.L_16384:
        /*00ac*/ 	.word	0x00000000
        /*00b0*/ 	.short	0x0009
        /*00b2*/ 	.short	0x0040
        /*00b4*/ 	.byte	0x00, 0xf5, 0x21, 0x00


	//----- nvinfo : EIATTR_KPARAM_INFO
	.align		4
.L_16385:
        /*00b8*/ 	.byte	0x04, 0x17
        /*00ba*/ 	.short	(.L_16387 - .L_16386)
.L_16386:
        /*00bc*/ 	.word	0x00000000
        /*00c0*/ 	.short	0x0008
        /*00c2*/ 	.short	0x0038
        /*00c4*/ 	.byte	0x00, 0xf0, 0x11, 0x00


	//----- nvinfo : EIATTR_KPARAM_INFO
	.align		4
.L_16387:
        /*00c8*/ 	.byte	0x04, 0x17
        /*00ca*/ 	.short	(.L_16389 - .L_16388)
.L_16388:
        /*00cc*/ 	.word	0x00000000
        /*00d0*/ 	.short	0x0007
        /*00d2*/ 	.short	0x0030
        /*00d4*/ 	.byte	0x00, 0xf5, 0x21, 0x00


	//----- nvinfo : EIATTR_KPARAM_INFO
	.align		4
.L_16389:
        /*00d8*/ 	.byte	0x04, 0x17
        /*00da*/ 	.short	(.L_16391 - .L_16390)
.L_16390:
        /*00dc*/ 	.word	0x00000000
        /*00e0*/ 	.short	0x0006
        /*00e2*/ 	.short	0x0028
        /*00e4*/ 	.byte	0x00, 0xf5, 0x21, 0x00


	//----- nvinfo : EIATTR_KPARAM_INFO
	.align		4
.L_16391:
        /*00e8*/ 	.byte	0x04, 0x17
        /*00ea*/ 	.short	(.L_16393 - .L_16392)
.L_16392:
        /*00ec*/ 	.word	0x00000000
        /*00f0*/ 	.short	0x0005
        /*00f2*/ 	.short	0x0024
        /*00f4*/ 	.byte	0x00, 0xf0, 0x11, 0x00


	//----- nvinfo : EIATTR_KPARAM_INFO
	.align		4
.L_16393:
        /*00f8*/ 	.byte	0x04, 0x17
        /*00fa*/ 	.short	(.L_16395 - .L_16394)
.L_16394:
        /*00fc*/ 	.word	0x00000000
        /*0100*/ 	.short	0x0004
        /*0102*/ 	.short	0x0020
        /*0104*/ 	.byte	0x00, 0xf0, 0x11, 0x00


	//----- nvinfo : EIATTR_KPARAM_INFO
	.align		4
.L_16395:
        /*0108*/ 	.byte	0x04, 0x17
        /*010a*/ 	.short	(.L_16397 - .L_16396)
.L_16396:
        /*010c*/ 	.word	0x00000000
        /*0110*/ 	.short	0x0003
        /*0112*/ 	.short	0x0018
        /*0114*/ 	.byte	0x00, 0xf5, 0x21, 0x00


	//----- nvinfo : EIATTR_KPARAM_INFO
	.align		4
.L_16397:
        /*0118*/ 	.byte	0x04, 0x17
        /*011a*/ 	.short	(.L_16399 - .L_16398)
.L_16398:
        /*011c*/ 	.word	0x00000000
        /*0120*/ 	.short	0x0002
        /*0122*/ 	.short	0x0010
        /*0124*/ 	.byte	0x00, 0xf5, 0x21, 0x00


	//----- nvinfo : EIATTR_KPARAM_INFO
	.align		4
.L_16399:
        /*0128*/ 	.byte	0x04, 0x17
        /*012a*/ 	.short	(.L_16401 - .L_16400)
.L_16400:
        /*012c*/ 	.word	0x00000000
        /*0130*/ 	.short	0x0001
        /*0132*/ 	.short	0x0008
        /*0134*/ 	.byte	0x00, 0xf5, 0x21, 0x00


	//----- nvinfo : EIATTR_KPARAM_INFO
	.align		4
.L_16401:
        /*0138*/ 	.byte	0x04, 0x17
        /*013a*/ 	.short	(.L_16403 - .L_16402)
.L_16402:
        /*013c*/ 	.word	0x00000000
        /*0140*/ 	.short	0x0000
        /*0142*/ 	.short	0x0000
        /*0144*/ 	.byte	0x00, 0xf5, 0x21, 0x00


	//----- nvinfo : EIATTR_SPARSE_MMA_MASK
	.align		4
.L_16403:
        /*0148*/ 	.byte	0x03, 0x50
        /*014a*/ 	.short	0x0000


	//----- nvinfo : EIATTR_MAXREG_COUNT
	.align		4
        /*014c*/ 	.byte	0x03, 0x1b
        /*014e*/ 	.short	0x00ff


	//----- nvinfo : EIATTR_NUM_BARRIERS
	.align		4
        /*0150*/ 	.byte	0x02, 0x4c
        /*0152*/ 	.byte	0x01
	.zero		1


	//----- nvinfo : EIATTR_EXTERNS
	.align		4
        /*0154*/ 	.byte	0x04, 0x0f
        /*0156*/ 	.short	(.L_16405 - .L_16404)


	//   ....[0]....
	.align		4
.L_16404:
        /*0158*/ 	.word	index@(__assertfail)


	//----- nvinfo : EIATTR_MERCURY_ISA_VERSION
	.align		4
.L_16405:
        /*015c*/ 	.byte	0x03, 0x5f
        /*015e*/ 	.short	0x0101


	//----- nvinfo : EIATTR_COOP_GROUP_MASK_REGIDS
	.align		4
        /*0160*/ 	.byte	0x04, 0x29
        /*0162*/ 	.short	(.L_16407 - .L_16406)


	//   ....[0]....
.L_16406:
        /*0164*/ 	.word	0xffffffff


	//   ....[1]....
        /*0168*/ 	.word	0xffffffff


	//   ....[2]....
        /*016c*/ 	.word	0xffffffff


	//   ....[3]....
        /*0170*/ 	.word	0xffffffff


	//   ....[4]....
        /*0174*/ 	.word	0xffffffff


	//   ....[5]....
        /*0178*/ 	.word	0xffffffff


	//   ....[6]....
        /*017c*/ 	.word	0xffffffff


	//   ....[7]....
        /*0180*/ 	.word	0xffffffff


	//   ....[8]....
        /*0184*/ 	.word	0xffffffff


	//   ....[9]....
        /*0188*/ 	.word	0xffffffff


	//   ....[10]....
        /*018c*/ 	.word	0xffffffff


	//   ....[11]....
        /*0190*/ 	.word	0xffffffff


	//   ....[12]....
        /*0194*/ 	.word	0xffffffff


	//   ....[13]....
        /*0198*/ 	.word	0xffffffff


	//   ....[14]....
        /*019c*/ 	.word	0xffffffff


	//   ....[15]....
        /*01a0*/ 	.word	0xffffffff


	//   ....[16]....
        /*01a4*/ 	.word	0xffffffff


	//   ....[17]....
        /*01a8*/ 	.word	0xffffffff


	//   ....[18]....
        /*01ac*/ 	.word	0xffffffff


	//   ....[19]....
        /*01b0*/ 	.word	0xffffffff


	//   ....[20]....
        /*01b4*/ 	.word	0xffffffff


	//   ....[21]....
        /*01b8*/ 	.word	0xffffffff


	//   ....[22]....
        /*01bc*/ 	.word	0xffffffff


	//   ....[23]....
        /*01c0*/ 	.word	0xffffffff


	//   ....[24]....
        /*01c4*/ 	.word	0xffffffff


	//   ....[25]....
        /*01c8*/ 	.word	0xffffffff


	//   ....[26]....
        /*01cc*/ 	.word	0x0500000f


	//   ....[27]....
        /*01d0*/ 	.word	0x0500000f


	//   ....[28]....
        /*01d4*/ 	.word	0x0500000f


	//   ....[29]....
        /*01d8*/ 	.word	0x0500000f


	//   ....[30]....
        /*01dc*/ 	.word	0x0500000f


	//   ....[31]....
        /*01e0*/ 	.word	0x0500000f


	//   ....[32]....
        /*01e4*/ 	.word	0x0500000f


	//   ....[33]....
        /*01e8*/ 	.word	0x0500000f


	//   ....[34]....
        /*01ec*/ 	.word	0x0500000f


	//   ....[35]....
        /*01f0*/ 	.word	0x0500000f


	//   ....[36]....
        /*01f4*/ 	.word	0x0500000f


	//   ....[37]....
        /*01f8*/ 	.word	0x0500000f


	//   ....[38]....
        /*01fc*/ 	.word	0x0500000f


	//   ....[39]....
        /*0200*/ 	.word	0x0500000f


	//   ....[40]....
        /*0204*/ 	.word	0x0500000f


	//   ....[41]....
        /*0208*/ 	.word	0x0500000f


	//   ....[42]....
        /*020c*/ 	.word	0x0500000f


	//   ....[43]....
        /*0210*/ 	.word	0x0500000f


	//   ....[44]....
        /*0214*/ 	.word	0x0500000f


	//   ....[45]....
        /*0218*/ 	.word	0x0500000f


	//   ....[46]....
        /*021c*/ 	.word	0x0500000f


	//   ....[47]....
        /*0220*/ 	.word	0x0500000f


	//   ....[48]....
        /*0224*/ 	.word	0x0500000f


	//   ....[49]....
        /*0228*/ 	.word	0x0500000f


	//   ....[50]....
        /*022c*/ 	.word	0x0500000f


	//----- nvinfo : EIATTR_COOP_GROUP_INSTR_OFFSETS
	.align		4
.L_16407:
        /*0230*/ 	.byte	0x04, 0x28
        /*0232*/ 	.short	(.L_16409 - .L_16408)


	//   ....[0]....
.L_16408:
        /*0234*/ 	.word	0x00000aa0


	//   ....[1]....
        /*0238*/ 	.word	0x00000ac0


	//   ....[2]....
        /*023c*/ 	.word	0x00000ae0


	//   ....[3]....
        /*0240*/ 	.word	0x00000b00


	//   ....[4]....
        /*0244*/ 	.word	0x00000b20


	//   ....[5]....
        /*0248*/ 	.word	0x00000c30


	//   ....[6]....
        /*024c*/ 	.word	0x00000c50


	//   ....[7]....
        /*0250*/ 	.word	0x00000c70


	//   ....[8]....
        /*0254*/ 	.word	0x00001aa0


	//   ....[9]....
        /*0258*/ 	.word	0x00001ad0


	//   ....[10]....
        /*025c*/ 	.word	0x00001af0


	//   ....[11]....
        /*0260*/ 	.word	0x00001b10


	//   ....[12]....
        /*0264*/ 	.word	0x00001b30


	//   ....[13]....
        /*0268*/ 	.word	0x00001b80


	//   ....[14]....
        /*026c*/ 	.word	0x00001ba0


	//   ....[15]....
        /*0270*/ 	.word	0x00001bc0


	//   ....[16]....
        /*0274*/ 	.word	0x00002af0


	//   ....[17]....
        /*0278*/ 	.word	0x00002b00


	//   ....[18]....
        /*027c*/ 	.word	0x00002b10


	//   ....[19]....
        /*0280*/ 	.word	0x00002b20


	//   ....[20]....
        /*0284*/ 	.word	0x00002b30


	//   ....[21]....
        /*0288*/ 	.word	0x00002b40


	//   ....[22]....
        /*028c*/ 	.word	0x00002b50


	//   ....[23]....
        /*0290*/ 	.word	0x00002b70


	//   ....[24]....
        /*0294*/ 	.word	0x00002b90


	//   ....[25]....
        /*0298*/ 	.word	0x00002bb0


	//   ....[26]....
        /*029c*/ 	.word	0x00003590


	//   ....[27]....
        /*02a0*/ 	.word	0x000035f0


	//   ....[28]....
        /*02a4*/ 	.word	0x00003650


	//   ....[29]....
        /*02a8*/ 	.word	0x000036b0


	//   ....[30]....
        /*02ac*/ 	.word	0x00003710


	//   ....[31]....
        /*02b0*/ 	.word	0x00003790


	//   ....[32]....
        /*02b4*/ 	.word	0x00003800


	//   ....[33]....
        /*02b8*/ 	.word	0x00003860


	//   ....[34]....
        /*02bc*/ 	.word	0x000038e0


	//   ....[35]....
        /*02c0*/ 	.word	0x00003940


	//   ....[36]....
        /*02c4*/ 	.word	0x000039c0


	//   ....[37]....
        /*02c8*/ 	.word	0x00003a20


	//   ....[38]....
        /*02cc*/ 	.word	0x00003aa0


	//   ....[39]....
        /*02d0*/ 	.word	0x00003b00


	//   ....[40]....
        /*02d4*/ 	.word	0x00003b80


	//   ....[41]....
        /*02d8*/ 	.word	0x00003be0


	//   ....[42]....
        /*02dc*/ 	.word	0x00003c60


	//   ....[43]....
        /*02e0*/ 	.word	0x00003cc0


	//   ....[44]....
        /*02e4*/ 	.word	0x00003d40


	//   ....[45]....
        /*02e8*/ 	.word	0x00003da0


	//   ....[46]....
        /*02ec*/ 	.word	0x00003e20


	//   ....[47]....
        /*02f0*/ 	.word	0x00003e80


	//   ....[48]....
        /*02f4*/ 	.word	0x00003ef0


	//   ....[49]....
        /*02f8*/ 	.word	0x00003f50


	//   ....[50]....
        /*02fc*/ 	.word	0x00003fb0


	//----- nvinfo : EIATTR_VRC_CTA_INIT_COUNT
	.align		4
.L_16409:
        /*0300*/ 	.byte	0x02, 0x4a
	.zero		1
	.zero		1


	//----- nvinfo : EIATTR_SYSCALL_OFFSETS
	.align		4
        /*0304*/ 	.byte	0x04, 0x46
        /*0306*/ 	.short	(.L_16411 - .L_16410)


	//   ....[0]....
.L_16410:
        /*0308*/ 	.word	0x00002970


	//   ....[1]....
        /*030c*/ 	.word	0x00003530


	//----- nvinfo : EIATTR_EXIT_INSTR_OFFSETS
	.align		4
.L_16411:
        /*0310*/ 	.byte	0x04, 0x1c
        /*0312*/ 	.short	(.L_16413 - .L_16412)


	//   ....[0]....
.L_16412:
        /*0314*/ 	.word	0x00003210


	//   ....[1]....
        /*0318*/ 	.word	0x00003250


	//   ....[2]....
        /*031c*/ 	.word	0x00003430


	//   ....[3]....
        /*0320*/ 	.word	0x00003540


	//----- nvinfo : EIATTR_CRS_STACK_SIZE
	.align		4
.L_16413:
        /*0324*/ 	.byte	0x04, 0x1e
        /*0326*/ 	.short	(.L_16415 - .L_16414)
.L_16414:
        /*0328*/ 	.word	0x00000000


	//----- nvinfo : EIATTR_CBANK_PARAM_SIZE
	.align		4
.L_16415:
        /*032c*/ 	.byte	0x03, 0x19
        /*032e*/ 	.short	0x007c


	//----- nvinfo : EIATTR_PARAM_CBANK
	.align		4
        /*0330*/ 	.byte	0x04, 0x0a
        /*0332*/ 	.short	(.L_16417 - .L_16416)
	.align		4
.L_16416:
        /*0334*/ 	.word	index@(.nv.constant0._ZN4vllm25paged_attention_v1_kernelIthLi80ELi32ELi128ELNS_18Fp8KVCacheDataTypeE1ELb1EEEvPT_PKS2_PKT0_S8_ifPKiSA_iPKfiiiSC_SC_iiiii)
        /*0338*/ 	.short	0x0380
        /*033a*/ 	.short	0x007c


	//----- nvinfo : EIATTR_SW_WAR
	.align		4
.L_16417:
        /*033c*/ 	.byte	0x04, 0x36
        /*033e*/ 	.short	(.L_16419 - .L_16418)
.L_16418:
        /*0340*/ 	.word	0x00000008
.L_16419:


//--------------------- .nv.info._ZN4vllm25paged_attention_v1_kernelIthLi64ELi32ELi128ELNS_18Fp8KVCacheDataTypeE1ELb1EEEvPT_PKS2_PKT0_S8_ifPKiSA_iPKfiiiSC_SC_iiiii --------------------------
	.section	.nv.info._ZN4vllm25paged_attention_v1_kernelIthLi64ELi32ELi128ELNS_18Fp8KVCacheDataTypeE1ELb1EEEvPT_PKS2_PKT0_S8_ifPKiSA_iPKfiiiSC_SC_iiiii,"",@"SHT_CUDA_INFO"
	.sectionflags	@""
	.align	4


	//----- nvinfo : EIATTR_CUDA_API_VERSION
	.align		4
        /*0000*/ 	.byte	0x04, 0x37
        /*0002*/ 	.short	(.L_16421 - .L_16420)
.L_16420:
        /*0004*/ 	.word	0x00000082


	//----- nvinfo : EIATTR_KPARAM_INFO
	.align		4
.L_16421:
        /*0008*/ 	.byte	0x04, 0x17
        /*000a*/ 	.short	(.L_16423 - .L_16422)
.L_16422:
        /*000c*/ 	.word	0x00000000
        /*0010*/ 	.short	0x0013
        /*0012*/ 	.short	0x0078
        /*0014*/ 	.byte	0x00, 0xf0, 0x11, 0x00


	//----- nvinfo : EIATTR_KPARAM_INFO
	.align		4
.L_16423:
        /*0018*/ 	.byte	0x04, 0x17
        /*001a*/ 	.short	(.L_16425 - .L_16424)
.L_16424:
        /*001c*/ 	.word	0x00000000
        /*0020*/ 	.short	0x0012
        /*0022*/ 	.short	0x0074
        /*0024*/ 	.byte	0x00, 0xf0, 0x11, 0x00


	//----- nvinfo : EIATTR_KPARAM_INFO
	.align		4
.L_16425:
        /*0028*/ 	.byte	0x04, 0x17
        /*002a*/ 	.short	(.L_16427 - .L_16426)
.L_16426:
        /*002c*/ 	.word	0x00000000
        /*0030*/ 	.short	0x0011
        /*0032*/ 	.short	0x0070
        /*0034*/ 	.byte	0x00, 0xf0, 0x11, 0x00


	//----- nvinfo : EIATTR_KPARAM_INFO
	.align		4
.L_16427:
        /*0038*/ 	.byte	0x04, 0x17
        /*003a*/ 	.short	(.L_16429 - .L_16428)
.L_16428:
        /*003c*/ 	.word	0x00000000
        /*0040*/ 	.short	0x0010
        /*0042*/ 	.short	0x006c
        /*0044*/ 	.byte	0x00, 0xf0, 0x11, 0x00


	//----- nvinfo : EIATTR_KPARAM_INFO
	.align		4
.L_16429:
        /*0048*/ 	.byte	0x04, 0x17
        /*004a*/ 	.short	(.L_16431 - .L_16430)
.L_16430:
        /*004c*/ 	.word	0x00000000
        /*0050*/ 	.short	0x000f
        /*0052*/ 	.short	0x0068
        /*0054*/ 	.byte	0x00, 0xf0, 0x11, 0x00


	//----- nvinfo : EIATTR_KPARAM_INFO
	.align		4
.L_16431:
        /*0058*/ 	.byte	0x04, 0x17
        /*005a*/ 	.short	(.L_16433 - .L_16432)
.L_16432:
        /*005c*/ 	.word	0x00000000
        /*0060*/ 	.short	0x000e
        /*0062*/ 	.short	0x0060
        /*0064*/ 	.byte	0x00, 0xf5, 0x21, 0x00


	//----- nvinfo : EIATTR_KPARAM_INFO
	.align		4
.L_16433:
        /*0068*/ 	.byte	0x04, 0x17
        /*006a*/ 	.short	(.L_16435 - .L_16434)
.L_16434:
        /*006c*/ 	.word	0x00000000
        /*0070*/ 	.short	0x000d
        /*0072*/ 	.short	0x0058
        /*0074*/ 	.byte	0x00, 0xf5, 0x21, 0x00


	//----- nvinfo : EIATTR_KPARAM_INFO
	.align		4
.L_16435:
        /*0078*/ 	.byte	0x04, 0x17
        /*007a*/ 	.short	(.L_16437 - .L_16436)
.L_16436:
        /*007c*/ 	.word	0x00000000
        /*0080*/ 	.short	0x000c
        /*0082*/ 	.short	0x0050
        /*0084*/ 	.byte	0x00, 0xf0, 0x11, 0x00


	//----- nvinfo : EIATTR_KPARAM_INFO
	.align		4
.L_16437:
        /*0088*/ 	.byte	0x04, 0x17
        /*008a*/ 	.short	(.L_16439 - .L_16438)
.L_16438:
        /*008c*/ 	.word	0x00000000
        /*0090*/ 	.short	0x000b
        /*0092*/ 	.short	0x004c
        /*0094*/ 	.byte	0x00, 0xf0, 0x11, 0x00


	//----- nvinfo : EIATTR_KPARAM_INFO
	.align		4
.L_16439:
        /*0098*/ 	.byte	0x04, 0x17
        /*009a*/ 	.short	(.L_16441 - .L_16440)
.L_16440:
        /*009c*/ 	.word	0x00000000
        /*00a0*/ 	.short	0x000a
        /*00a2*/ 	.short	0x0048
        /*00a4*/ 	.byte	0x00, 0xf0, 0x11, 0x00


	//----- nvinfo : EIATTR_KPARAM_INFO
	.align		4
.L_16441:
        /*00a8*/ 	.byte	0x04, 0x17
        /*00aa*/ 	.short	(.L_16443 - .L_16442)
.L_16442:
        /*00ac*/ 	.word	0x00000000
        /*00b0*/ 	.short	0x0009
        /*00b2*/ 	.short	0x0040
        /*00b4*/ 	.byte	0x00, 0xf5, 0x21, 0x00


	//----- nvinfo : EIATTR_KPARAM_INFO
	.align		4
.L_16443:
        /*00b8*/ 	.byte	0x04, 0x17
        /*00ba*/ 	.short	(.L_16445 - .L_16444)
.L_16444:
        /*00bc*/ 	.word	0x00000000
        /*00c0*/ 	.short	0x0008
        /*00c2*/ 	.short	0x0038
        /*00c4*/ 	.byte	0x00, 0xf0, 0x11, 0x00


	//----- nvinfo : EIATTR_KPARAM_INFO
	.align		4
.L_16445:
        /*00c8*/ 	.byte	0x04, 0x17
        /*00ca*/ 	.short	(.L_16447 - .L_16446)
.L_16446:
        /*00cc*/ 	.word	0x00000000
        /*00d0*/ 	.short	0x0007
        /*00d2*/ 	.short	0x0030
        /*00d4*/ 	.byte	0x00, 0xf5, 0x21, 0x00


	//----- nvinfo : EIATTR_KPARAM_INFO
	.align		4
.L_16447:
        /*00d8*/ 	.byte	0x04, 0x17
        /*00da*/ 	.short	(.L_16449 - .L_16448)
.L_16448:
        /*00dc*/ 	.word	0x00000000
        /*00e0*/ 	.short	0x0006
        /*00e2*/ 	.short	0x0028
        /*00e4*/ 	.byte	0x00, 0xf5, 0x21, 0x00


	//----- nvinfo : EIATTR_KPARAM_INFO
	.align		4
.L_16449:
        /*00e8*/ 	.byte	0x04, 0x17
        /*00ea*/ 	.short	(.L_16451 - .L_16450)
.L_16450:
        /*00ec*/ 	.word	0x00000000
        /*00f0*/ 	.short	0x0005
        /*00f2*/ 	.short	0x0024
        /*00f4*/ 	.byte	0x00, 0xf0, 0x11, 0x00


	//----- nvinfo : EIATTR_KPARAM_INFO
	.align		4
.L_16451:
        /*00f8*/ 	.byte	0x04, 0x17
        /*00fa*/ 	.short	(.L_16453 - .L_16452)
.L_16452:
        /*00fc*/ 	.word	0x00000000
        /*0100*/ 	.short	0x0004
        /*0102*/ 	.short	0x0020
        /*0104*/ 	.byte	0x00, 0xf0, 0x11, 0x00


	//----- nvinfo : EIATTR_KPARAM_INFO
	.align		4
.L_16453:
        /*0108*/ 	.byte	0x04, 0x17
        /*010a*/ 	.short	(.L_16455 - .L_16454)
.L_16454:
        /*010c*/ 	.word	0x00000000
        /*0110*/ 	.short	0x0003
        /*0112*/ 	.short	0x0018
        /*0114*/ 	.byte	0x00, 0xf5, 0x21, 0x00


	//----- nvinfo : EIATTR_KPARAM_INFO
	.align		4
.L_16455:
        /*0118*/ 	.byte	0x04, 0x17
        /*011a*/ 	.short	(.L_16457 - .L_16456)
.L_16456:
        /*011c*/ 	.word	0x00000000
        /*0120*/ 	.short	0x0002
        /*0122*/ 	.short	0x0010
        /*0124*/ 	.byte	0x00, 0xf5, 0x21, 0x00


	//----- nvinfo : EIATTR_KPARAM_INFO
	.align		4
.L_16457:
        /*0128*/ 	.byte	0x04, 0x17
        /*012a*/ 	.short	(.L_16459 - .L_16458)
.L_16458:
        /*012c*/ 	.word	0x00000000
        /*0130*/ 	.short	0x0001
        /*0132*/ 	.short	0x0008
        /*0134*/ 	.byte	0x00, 0xf5, 0x21, 0x00


	//----- nvinfo : EIATTR_KPARAM_INFO
	.align		4
.L_16459:
        /*0138*/ 	.byte	0x04, 0x17
        /*013a*/ 	.short	(.L_16461 - .L_16460)
.L_16460:
        /*013c*/ 	.word	0x00000000
        /*0140*/ 	.short	0x0000
        /*0142*/ 	.short	0x0000
        /*0144*/ 	.byte	0x00, 0xf5, 0x21, 0x00


	//----- nvinfo : EIATTR_SPARSE_MMA_MASK
	.align		4
.L_16461:
        /*0148*/ 	.byte	0x03, 0x50
        /*014a*/ 	.short	0x0000


	//----- nvinfo : EIATTR_MAXREG_COUNT
	.align		4
        /*014c*/ 	.byte	0x03, 0x1b
        /*014e*/ 	.short	0x00ff


	//----- nvinfo : EIATTR_NUM_BARRIERS
	.align		4
        /*0150*/ 	.byte	0x02, 0x4c
        /*0152*/ 	.byte	0x01
	.zero		1


	//----- nvinfo : EIATTR_EXTERNS
	.align		4
        /*0154*/ 	.byte	0x04, 0x0f
        /*0156*/ 	.short	(.L_16463 - .L_16462)


	//   ....[0]....
	.align		4
.L_16462:
        /*0158*/ 	.word	index@(__assertfail)


	//----- nvinfo : EIATTR_MERCURY_ISA_VERSION
	.align		4
.L_16463:
        /*015c*/ 	.byte	0x03, 0x5f
        /*015e*/ 	.short	0x0101


	//----- nvinfo : EIATTR_COOP_GROUP_MASK_REGIDS
	.align		4
        /*0160*/ 	.byte	0x04, 0x29
        /*0162*/ 	.short	(.L_16465 - .L_16464)


	//   ....[0]....
.L_16464:
        /*0164*/ 	.word	0xffffffff


	//   ....[1]....
        /*0168*/ 	.word	0xffffffff


	//   ....[2]....
        /*016c*/ 	.word	0xffffffff


	//   ....[3]....
        /*0170*/ 	.word	0xffffffff


	//   ....[4]....
        /*0174*/ 	.word	0xffffffff


	//   ....[5]....
        /*0178*/ 	.word	0xffffffff


	//   ....[6]....
        /*017c*/ 	.word	0xffffffff


	//   ....[7]....
        /*0180*/ 	.word	0xffffffff


	//   ....[8]....
        /*0184*/ 	.word	0xffffffff


	//   ....[9]....
        /*0188*/ 	.word	0xffffffff


	//   ....[10]....
        /*018c*/ 	.word	0xffffffff


	//   ....[11]....
        /*0190*/ 	.word	0xffffffff


	//   ....[12]....
        /*0194*/ 	.word	0xffffffff


	//   ....[13]....
        /*0198*/ 	.word	0xffffffff


	//   ....[14]....
        /*019c*/ 	.word	0xffffffff


	//   ....[15]....
        /*01a0*/ 	.word	0xffffffff


	//   ....[16]....
        /*01a4*/ 	.word	0xffffffff


	//   ....[17]....
        /*01a8*/ 	.word	0xffffffff


	//   ....[18]....
        /*01ac*/ 	.word	0xffffffff


	//   ....[19]....
        /*01b0*/ 	.word	0xffffffff


	//   ....[20]....
        /*01b4*/ 	.word	0xffffffff


	//   ....[21]....
        /*01b8*/ 	.word	0xffffffff


	//   ....[22]....
        /*01bc*/ 	.word	0xffffffff


	//   ....[23]....
        /*01c0*/ 	.word	0xffffffff


	//   ....[24]....
        /*01c4*/ 	.word	0x0500000f


	//   ....[25]....
        /*01c8*/ 	.word	0x0500000f


	//   ....[26]....
        /*01cc*/ 	.word	0x0500000f


	//   ....[27]....
        /*01d0*/ 	.word	0x0500000f


	//   ....[28]....
        /*01d4*/ 	.word	0x0500000f


	//   ....[29]....
        /*01d8*/ 	.word	0x0500000f


	//   ....[30]....
        /*01dc*/ 	.word	0x0500000f


	//   ....[31]....
        /*01e0*/ 	.word	0x0500000f


	//   ....[32]....
        /*01e4*/ 	.word	0x0500000f


	//   ....[33]....
        /*01e8*/ 	.word	0x0500000f


	//   ....[34]....
        /*01ec*/ 	.word	0x0500000f


	//   ....[35]....
        /*01f0*/ 	.word	0x0500000f


	//   ....[36]....
        /*01f4*/ 	.word	0x0500000f


	//   ....[37]....
        /*01f8*/ 	.word	0x0500000f


	//   ....[38]....
        /*01fc*/ 	.word	0x0500000f


	//   ....[39]....
        /*0200*/ 	.word	0x0500000f


	//   ....[40]....
        /*0204*/ 	.word	0x0500000f


	//   ....[41]....
        /*0208*/ 	.word	0x0500000f


	//   ....[42]....
        /*020c*/ 	.word	0x0500000f


	//   ....[43]....
        /*0210*/ 	.word	0x0500000f


	//   ....[44]....
        /*0214*/ 	.word	0x0500000f


	//----- nvinfo : EIATTR_COOP_GROUP_INSTR_OFFSETS
	.align		4
.L_16465:
        /*0218*/ 	.byte	0x04, 0x28
        /*021a*/ 	.short	(.L_16467 - .L_16466)


	//   ....[0]....
.L_16466:
        /*021c*/ 	.word	0x00000aa0


	//   ....[1]....
        /*0220*/ 	.word	0x00000ac0


	//   ....[2]....
        /*0224*/ 	.word	0x00000ae0


	//   ....[3]....
        /*0228*/ 	.word	0x00000b00


	//   ....[4]....
        /*022c*/ 	.word	0x00000b20


	//   ....[5]....
        /*0230*/ 	.word	0x00000c30


	//   ....[6]....
        /*0234*/ 	.word	0x00000c50


	//   ....[7]....
        /*0238*/ 	.word	0x00000c70


	//   ....[8]....
        /*023c*/ 	.word	0x00001aa0


	//   ....[9]....
        /*0240*/ 	.word	0x00001ad0


	//   ....[10]....
        /*0244*/ 	.word	0x00001af0


	//   ....[11]....
        /*0248*/ 	.word	0x00001b10


	//   ....[12]....
        /*024c*/ 	.word	0x00001b30


	//   ....[13]....
        /*0250*/ 	.word	0x00001b80


	//   ....[14]....
        /*0254*/ 	.word	0x00001ba0


	//   ....[15]....
        /*0258*/ 	.word	0x00001bc0


	//   ....[16]....
        /*025c*/ 	.word	0x00002aa0


	//   ....[17]....
        /*0260*/ 	.word	0x00002ac0


	//   ....[18]....
        /*0264*/ 	.word	0x00002ad0


	//   ....[19]....
        /*0268*/ 	.word	0x00002ae0


	//   ....[20]....
        /*026c*/ 	.word	0x00002af0


	//   ....[21]....
        /*0270*/ 	.word	0x00002b00


	//   ....[22]....
        /*0274*/ 	.word	0x00002b10


	//   ....[23]....
        /*0278*/ 	.word	0x00002b30


	//   ....[24]....
        /*027c*/ 	.word	0x00003480


	//   ....[25]....
        /*0280*/ 	.word	0x000034e0


	//   ....[26]....
        /*0284*/ 	.word	0x00003540


	//   ....[27]....
        /*0288*/ 	.word	0x000035a0


	//   ....[28]....
        /*028c*/ 	.word	0x00003600


	//   ....[29]....
        /*0290*/ 	.word	0x00003680


	//   ....[30]....
        /*0294*/ 	.word	0x000036e0


	//   ....[31]....
        /*0298*/ 	.word	0x00003740


	//   ....[32]....
        /*029c*/ 	.word	0x000037c0


	//   ....[33]....
        /*02a0*/ 	.word	0x00003820


	//   ....[34]....
        /*02a4*/ 	.word	0x000038a0


	//   ....[35]....
        /*02a8*/ 	.word	0x00003900


	//   ....[36]....
        /*02ac*/ 	.word	0x00003980


	//   ....[37]....
        /*02b0*/ 	.word	0x000039e0


	//   ....[38]....
        /*02b4*/ 	.word	0x00003a60


	//   ....[39]....
        /*02b8*/ 	.word	0x00003ac0


	//   ....[40]....
        /*02bc*/ 	.word	0x00003b40


	//   ....[41]....
        /*02c0*/ 	.word	0x00003ba0


	//   ....[42]....
        /*02c4*/ 	.word	0x00003c20


	//   ....[43]....
        /*02c8*/ 	.word	0x00003c80


	//   ....[44]....
        /*02cc*/ 	.word	0x00003d10


	//----- nvinfo : EIATTR_VRC_CTA_INIT_COUNT
	.align		4
.L_16467:
        /*02d0*/ 	.byte	0x02, 0x4a
	.zero		1
	.zero		1


	//----- nvinfo : EIATTR_SYSCALL_OFFSETS
	.align		4
        /*02d4*/ 	.byte	0x04, 0x46
        /*02d6*/ 	.short	(.L_16469 - .L_16468)


	//   ....[0]....
.L_16468:
        /*02d8*/ 	.word	0x00002970


	//   ....[1]....
        /*02dc*/ 	.word	0x00003420


	//----- nvinfo : EIATTR_EXIT_INSTR_OFFSETS
	.align		4
.L_16469:
        /*02e0*/ 	.byte	0x04, 0x1c
        /*02e2*/ 	.short	(.L_16471 - .L_16470)


	//   ....[0]....
.L_16470:
        /*02e4*/ 	.word	0x00003140


	//   ....[1]....
        /*02e8*/ 	.word	0x00003180


	//   ....[2]....
        /*02ec*/ 	.word	0x00003320


	//   ....[3]....
        /*02f0*/ 	.word	0x00003430


	//----- nvinfo : EIATTR_CRS_STACK_SIZE
	.align		4
.L_16471:
        /*02f4*/ 	.byte	0x04, 0x1e
        /*02f6*/ 	.short	(.L_16473 - .L_16472)
.L_16472:
        /*02f8*/ 	.word	0x00000000


	//----- nvinfo : EIATTR_CBANK_PARAM_SIZE
	.align		4
.L_16473:
        /*02fc*/ 	.byte	0x03, 0x19
        /*02fe*/ 	.short	0x007c


	//----- nvinfo : EIATTR_PARAM_CBANK
	.align		4
        /*0300*/ 	.byte	0x04, 0x0a
        /*0302*/ 	.short	(.L_16475 - .L_16474)
	.align		4
.L_16474:
        /*0304*/ 	.word	index@(.nv.constant0._ZN4vllm25paged_attention_v1_kernelIthLi64ELi32ELi128ELNS_18Fp8KVCacheDataTypeE1ELb1EEEvPT_PKS2_PKT0_S8_ifPKiSA_iPKfiiiSC_SC_iiiii)
        /*0308*/ 	.short	0x0380
        /*030a*/ 	.short	0x007c


	//----- nvinfo : EIATTR_SW_WAR
	.align		4
.L_16475:
        /*030c*/ 	.byte	0x04, 0x36
        /*030e*/ 	.short	(.L_16477 - .L_16476)
.L_16476:
        /*0310*/ 	.word	0x00000008
.L_16477:


//--------------------- .nv.info._ZN4vllm25paged_attention_v1_kernelIthLi32ELi32ELi128ELNS_18Fp8KVCacheDataTypeE1ELb1EEEvPT_PKS2_PKT0_S8_ifPKiSA_iPKfiiiSC_SC_iiiii --------------------------
	.section	.nv.info._ZN4vllm25paged_attention_v1_kernelIthLi32ELi32ELi128ELNS_18Fp8KVCacheDataTypeE1ELb1EEEvPT_PKS2_PKT0_S8_ifPKiSA_iPKfiiiSC_SC_iiiii,"",@"SHT_CUDA_INFO"
	.sectionflags	@""
	.align	4


	//----- nvinfo : EIATTR_CUDA_API_VERSION
	.align		4
        /*0000*/ 	.byte	0x04, 0x37
        /*0002*/ 	.short	(.L_16479 - .L_16478)
.L_16478:
        /*0004*/ 	.word	0x00000082


	//----- nvinfo : EIATTR_KPARAM_INFO
	.align		4
.L_16479:
        /*0008*/ 	.byte	0x04, 0x17
        /*000a*/ 	.short	(.L_16481 - .L_16480)
.L_16480:
        /*000c*/ 	.word	0x00000000
        /*0010*/ 	.short	0x0013
        /*0012*/ 	.short	0x0078
        /*0014*/ 	.byte	0x00, 0xf0, 0x11, 0x00


	//----- nvinfo : EIATTR_KPARAM_INFO
	.align		4
.L_16481:
        /*0018*/ 	.byte	0x04, 0x17
        /*001a*/ 	.short	(.L_16483 - .L_16482)
.L_16482:
        /*001c*/ 	.word	0x00000000
        /*0020*/ 	.short	0x0012
        /*0022*/ 	.short	0x0074
        /*0024*/ 	.byte	0x00, 0xf0, 0x11, 0x00


	//----- nvinfo : EIATTR_KPARAM_INFO
	.align		4
.L_16483:
        /*0028*/ 	.byte	0x04, 0x17
        /*002a*/ 	.short	(.L_16485 - .L_16484)
.L_16484:
        /*002c*/ 	.word	0x00000000
        /*0030*/ 	.short	0x0011
        /*0032*/ 	.short	0x0070
        /*0034*/ 	.byte	0x00, 0xf0, 0x11, 0x00


	//----- nvinfo : EIATTR_KPARAM_INFO
	.align		4
.L_16485:
        /*0038*/ 	.byte	0x04, 0x17
        /*003a*/ 	.short	(.L_16487 - .L_16486)
.L_16486:
        /*003c*/ 	.word	0x00000000
        /*0040*/ 	.short	0x0010
        /*0042*/ 	.short	0x006c
        /*0044*/ 	.byte	0x00, 0xf0, 0x11, 0x00


	//----- nvinfo : EIATTR_KPARAM_INFO
	.align		4
.L_16487:
        /*0048*/ 	.byte	0x04, 0x17
        /*004a*/ 	.short	(.L_16489 - .L_16488)
.L_16488:
        /*004c*/ 	.word	0x00000000
        /*0050*/ 	.short	0x000f
        /*0052*/ 	.short	0x0068
        /*0054*/ 	.byte	0x00, 0xf0, 0x11, 0x00


	//----- nvinfo : EIATTR_KPARAM_INFO
	.align		4
.L_16489:
        /*0058*/ 	.byte	0x04, 0x17
        /*005a*/ 	.short	(.L_16491 - .L_16490)
.L_16490:
        /*005c*/ 	.word	0x00000000
        /*0060*/ 	.short	0x000e
        /*0062*/ 	.short	0x0060
        /*0064*/ 	.byte	0x00, 0xf5, 0x21, 0x00


	//----- nvinfo : EIATTR_KPARAM_INFO
	.align		4
.L_16491:
        /*0068*/ 	.byte	0x04, 0x17
        /*006a*/ 	.short	(.L_16493 - .L_16492)
.L_16492:
        /*006c*/ 	.word	0x00000000
        /*0070*/ 	.short	0x000d
        /*0072*/ 	.short	0x0058
        /*0074*/ 	.byte	0x00, 0xf5, 0x21, 0x00


	//----- nvinfo : EIATTR_KPARAM_INFO
	.align		4
.L_16493:
        /*0078*/ 	.byte	0x04, 0x17
        /*007a*/ 	.short	(.L_16495 - .L_16494)
.L_16494:
        /*007c*/ 	.word	0x00000000
        /*0080*/ 	.short	0x000c
        /*0082*/ 	.short	0x0050
        /*0084*/ 	.byte	0x00, 0xf0, 0x11, 0x00


	//----- nvinfo : EIATTR_KPARAM_INFO
	.align		4
.L_16495:
        /*0088*/ 	.byte	0x04, 0x17
        /*008a*/ 	.short	(.L_16497 - .L_16496)
.L_16496:
        /*008c*/ 	.word	0x00000000
        /*0090*/ 	.short	0x000b
        /*0092*/ 	.short	0x004c
        /*0094*/ 	.byte	0x00, 0xf0, 0x11, 0x00


	//----- nvinfo : EIATTR_KPARAM_INFO
	.align		4
.L_16497:
        /*0098*/ 	.byte	0x04, 0x17
        /*009a*/ 	.short	(.L_16499 - .L_16498)
.L_16498:
        /*009c*/ 	.word	0x00000000
        /*00a0*/ 	.short	0x000a
        /*00a2*/ 	.short	0x0048
        /*00a4*/ 	.byte	0x00, 0xf0, 0x11, 0x00


	//----- nvinfo : EIATTR_KPARAM_INFO
	.align		4
.L_16499:
        /*00a8*/ 	.byte	0x04, 0x17
        /*00aa*/ 	.short	(.L_16501 - .L_16500)
.L_16500:
        /*00ac*/ 	.word	0x00000000
        /*00b0*/ 	.short	0x0009
        /*00b2*/ 	.short	0x0040
        /*00b4*/ 	.byte	0x00, 0xf5, 0x21, 0x00


	//----- nvinfo : EIATTR_KPARAM_INFO
	.align		4
.L_16501:
        /*00b8*/ 	.byte	0x04, 0x17
        /*00ba*/ 	.short	(.L_16503 - .L_16502)
.L_16502:
        /*00bc*/ 	.word	0x00000000
        /*00c0*/ 	.short	0x0008
        /*00c2*/ 	.short	0x0038
        /*00c4*/ 	.byte	0x00, 0xf0, 0x11, 0x00


	//----- nvinfo : EIATTR_KPARAM_INFO
	.align		4
.L_16503:
        /*00c8*/ 	.byte	0x04, 0x17
        /*00ca*/ 	.short	(.L_16505 - .L_16504)
.L_16504:
        /*00cc*/ 	.word	0x00000000
        /*00d0*/ 	.short	0x0007
        /*00d2*/ 	.short	0x0030
        /*00d4*/ 	.byte	0x00, 0xf5, 0x21, 0x00


	//----- nvinfo : EIATTR_KPARAM_INFO
	.align		4
.L_16505:
        /*00d8*/ 	.byte	0x04, 0x17
        /*00da*/ 	.short	(.L_16507 - .L_16506)
.L_16506:
        /*00dc*/ 	.word	0x00000000
        /*00e0*/ 	.short	0x0006
        /*00e2*/ 	.short	0x0028
        /*00e4*/ 	.byte	0x00, 0xf5, 0x21, 0x00


	//----- nvinfo : EIATTR_KPARAM_INFO
	.align		4
.L_16507:
        /*00e8*/ 	.byte	0x04, 0x17
        /*00ea*/ 	.short	(.L_16509 - .L_16508)
.L_16508:
        /*00ec*/ 	.word	0x00000000
        /*00f0*/ 	.short	0x0005
        /*00f2*/ 	.short	0x0024
        /*00f4*/ 	.byte	0x00, 0xf0, 0x11, 0x00


	//----- nvinfo : EIATTR_KPARAM_INFO
	.align		4
.L_16509:
        /*00f8*/ 	.byte	0x04, 0x17
        /*00fa*/ 	.short	(.L_16511 - .L_16510)
.L_16510:
        /*00fc*/ 	.word	0x00000000
        /*0100*/ 	.short	0x0004
        /*0102*/ 	.short	0x0020
        /*0104*/ 	.byte	0x00, 0xf0, 0x11, 0x00


	//----- nvinfo : EIATTR_KPARAM_INFO
	.align		4
.L_16511:
        /*0108*/ 	.byte	0x04, 0x17
        /*010a*/ 	.short	(.L_16513 - .L_16512)
.L_16512:
        /*010c*/ 	.word	0x00000000
        /*0110*/ 	.short	0x0003
        /*0112*/ 	.short	0x0018
        /*0114*/ 	.byte	0x00, 0xf5, 0x21, 0x00


	//----- nvinfo : EIATTR_KPARAM_INFO
	.align		4
.L_16513:
        /*0118*/ 	.byte	0x04, 0x17
        /*011a*/ 	.short	(.L_16515 - .L_16514)
.L_16514:
        /*011c*/ 	.word	0x00000000
        /*0120*/ 	.short	0x0002
        /*0122*/ 	.short	0x0010
        /*0124*/ 	.byte	0x00, 0xf5, 0x21, 0x00


	//----- nvinfo : EIATTR_KPARAM_INFO
	.align		4
.L_16515:
        /*0128*/ 	.byte	0x04, 0x17
        /*012a*/ 	.short	(.L_16517 - .L_16516)
.L_16516:
        /*012c*/ 	.word	0x00000000
        /*0130*/ 	.short	0x0001
        /*0132*/ 	.short	0x0008
        /*0134*/ 	.byte	0x00, 0xf5, 0x21, 0x00


	//----- nvinfo : EIATTR_KPARAM_INFO
	.align		4
.L_16517:
        /*0138*/ 	.byte	0x04, 0x17
        /*013a*/ 	.short	(.L_16519 - .L_16518)
.L_16518:
        /*013c*/ 	.word	0x00000000
        /*0140*/ 	.short	0x0000
        /*0142*/ 	.short	0x0000
        /*0144*/ 	.byte	0x00, 0xf5, 0x21, 0x00


	//----- nvinfo : EIATTR_SPARSE_MMA_MASK
	.align		4
.L_16519:
        /*0148*/ 	.byte	0x03, 0x50
        /*014a*/ 	.short	0x0000


	//----- nvinfo : EIATTR_MAXREG_COUNT
	.align		4
        /*014c*/ 	.byte	0x03, 0x1b
        /*014e*/ 	.short	0x00ff


	//----- nvinfo : EIATTR_NUM_BARRIERS
	.align		4
        /*0150*/ 	.byte	0x02, 0x4c
        /*0152*/ 	.byte	0x01
	.zero		1


	//----- nvinfo : EIATTR_EXTERNS
	.align		4
        /*0154*/ 	.byte	0x04, 0x0f
        /*0156*/ 	.short	(.L_16521 - .L_16520)


	//   ....[0]....
	.align		4
.L_16520:
        /*0158*/ 	.word	index@(__assertfail)


	//----- nvinfo : EIATTR_MERCURY_ISA_VERSION
	.align		4
.L_16521:
        /*015c*/ 	.byte	0x03, 0x5f
        /*015e*/ 	.short	0x0101


	//----- nvinfo : EIATTR_COOP_GROUP_MASK_REGIDS
	.align		4
        /*0160*/ 	.byte	0x04, 0x29
        /*0162*/ 	.short	(.L_16523 - .L_16522)


	//   ....[0]....
.L_16522:
        /*0164*/ 	.word	0xffffffff


	//   ....[1]....
        /*0168*/ 	.word	0xffffffff


	//   ....[2]....
        /*016c*/ 	.word	0xffffffff


	//   ....[3]....
        /*0170*/ 	.word	0xffffffff


	//   ....[4]....
        /*0174*/ 	.word	0xffffffff


	//   ....[5]....
        /*0178*/ 	.word	0xffffffff


	//   ....[6]....
        /*017c*/ 	.word	0xffffffff


	//   ....[7]....
        /*0180*/ 	.word	0xffffffff


	//   ....[8]....
        /*0184*/ 	.word	0xffffffff


	//   ....[9]....
        /*0188*/ 	.word	0xffffffff


	//   ....[10]....
        /*018c*/ 	.word	0xffffffff


	//   ....[11]....
        /*0190*/ 	.word	0xffffffff


	//   ....[12]....
        /*0194*/ 	.word	0xffffffff


	//   ....[13]....
        /*0198*/ 	.word	0xffffffff


	//   ....[14]....
        /*019c*/ 	.word	0xffffffff


	//   ....[15]....
        /*01a0*/ 	.word	0xffffffff


	//   ....[16]....
        /*01a4*/ 	.word	0xffffffff


	//   ....[17]....
        /*01a8*/ 	.word	0xffffffff


	//   ....[18]....
        /*01ac*/ 	.word	0xffffffff


	//   ....[19]....
        /*01b0*/ 	.word	0xffffffff


	//   ....[20]....
        /*01b4*/ 	.word	0x0500000f


	//   ....[21]....
        /*01b8*/ 	.word	0x0500000f


	//   ....[22]....
        /*01bc*/ 	.word	0x0500000f


	//   ....[23]....
        /*01c0*/ 	.word	0x0500000f


	//   ....[24]....
        /*01c4*/ 	.word	0x0500000f


	//   ....[25]....
        /*01c8*/ 	.word	0x0500000f


	//   ....[26]....
        /*01cc*/ 	.word	0x0500000f


	//   ....[27]....
        /*01d0*/ 	.word	0x0500000f


	//   ....[28]....
        /*01d4*/ 	.word	0x0500000f


	//   ....[29]....
        /*01d8*/ 	.word	0x0500000f


	//   ....[30]....
        /*01dc*/ 	.word	0x0500000f


	//   ....[31]....
        /*01e0*/ 	.word	0x0500000f


	//   ....[32]....
        /*01e4*/ 	.word	0x0500000f


	//----- nvinfo : EIATTR_COOP_GROUP_INSTR_OFFSETS
	.align		4
.L_16523:
        /*01e8*/ 	.byte	0x04, 0x28
        /*01ea*/ 	.short	(.L_16525 - .L_16524)


	//   ....[0]....
.L_16524:
        /*01ec*/ 	.word	0x00000aa0


	//   ....[1]....
        /*01f0*/ 	.word	0x00000ac0


	//   ....[2]....
        /*01f4*/ 	.word	0x00000ae0


	//   ....[3]....
        /*01f8*/ 	.word	0x00000b00


	//   ....[4]....
        /*01fc*/ 	.word	0x00000b20


	//   ....[5]....
        /*0200*/ 	.word	0x00000c30


	//   ....[6]....
        /*0204*/ 	.word	0x00000c50


	//   ....[7]....
        /*0208*/ 	.word	0x00000c70


	//   ....[8]....
        /*020c*/ 	.word	0x00001aa0


	//   ....[9]....
        /*0210*/ 	.word	0x00001ad0


	//   ....[10]....
        /*0214*/ 	.word	0x00001af0


	//   ....[11]....
        /*0218*/ 	.word	0x00001b10


	//   ....[12]....
        /*021c*/ 	.word	0x00001b30


	//   ....[13]....
        /*0220*/ 	.word	0x00001b80


	//   ....[14]....
        /*0224*/ 	.word	0x00001ba0


	//   ....[15]....
        /*0228*/ 	.word	0x00001bc0


	//   ....[16]....
        /*022c*/ 	.word	0x00002a20


	//   ....[17]....
        /*0230*/ 	.word	0x00002a30


	//   ....[18]....
        /*0234*/ 	.word	0x00002a40


	//   ....[19]....
        /*0238*/ 	.word	0x00002a50


	//   ....[20]....
        /*023c*/ 	.word	0x000030c0


	//   ....[21]....
        /*0240*/ 	.word	0x00003120


	//   ....[22]....
        /*0244*/ 	.word	0x00003180


	//   ....[23]....
        /*0248*/ 	.word	0x000031e0


	//   ....[24]....
        /*024c*/ 	.word	0x00003240


	//   ....[25]....
        /*0250*/ 	.word	0x000032c0


	//   ....[26]....
        /*0254*/ 	.word	0x00003320


	//   ....[27]....
        /*0258*/ 	.word	0x00003380


	//   ....[28]....
        /*025c*/ 	.word	0x00003400


	//   ....[29]....
        /*0260*/ 	.word	0x00003460


	//   ....[30]....
        /*0264*/ 	.word	0x000034e0


	//   ....[31]....
        /*0268*/ 	.word	0x00003540


	//   ....[32]....
        /*026c*/ 	.word	0x000035b0


	//----- nvinfo : EIATTR_VRC_CTA_INIT_COUNT
	.align		4
.L_16525:
        /*0270*/ 	.byte	0x02, 0x4a
	.zero		1
	.zero		1


	//----- nvinfo : EIATTR_SYSCALL_OFFSETS
	.align		4
        /*0274*/ 	.byte	0x04, 0x46
        /*0276*/ 	.short	(.L_16527 - .L_16526)


	//   ....[0]....
.L_16526:
        /*0278*/ 	.word	0x00002970


	//   ....[1]....
        /*027c*/ 	.word	0x00003060


	//----- nvinfo : EIATTR_EXIT_INSTR_OFFSETS
	.align		4
.L_16527:
        /*0280*/ 	.byte	0x04, 0x1c
        /*0282*/ 	.short	(.L_16529 - .L_16528)


	//   ....[0]....
.L_16528:
        /*0284*/ 	.word	0x00002dc0


	//   ....[1]....
        /*0288*/ 	.word	0x00002e00


	//   ....[2]....
        /*028c*/ 	.word	0x00002f60


	//   ....[3]....
        /*0290*/ 	.word	0x00003070


	//----- nvinfo : EIATTR_CRS_STACK_SIZE
	.align		4
.L_16529:
        /*0294*/ 	.byte	0x04, 0x1e
        /*0296*/ 	.short	(.L_16531 - .L_16530)
.L_16530:
        /*0298*/ 	.word	0x00000000


	//----- nvinfo : EIATTR_CBANK_PARAM_SIZE
	.align		4
.L_16531:
        /*029c*/ 	.byte	0x03, 0x19
        /*029e*/ 	.short	0x007c


	//----- nvinfo : EIATTR_PARAM_CBANK
	.align		4
        /*02a0*/ 	.byte	0x04, 0x0a
        /*02a2*/ 	.short	(.L_16533 - .L_16532)
	.align		4
.L_16532:
        /*02a4*/ 	.word	index@(.nv.constant0._ZN4vllm25paged_attention_v1_kernelIthLi32ELi32ELi128ELNS_18Fp8KVCacheDataTypeE1ELb1EEEvPT_PKS2_PKT0_S8_ifPKiSA_iPKfiiiSC_SC_iiiii)
        /*02a8*/ 	.short	0x0380
        /*02aa*/ 	.short	0x007c


	//----- nvinfo : EIATTR_SW_WAR
	.align		4
.L_16533:
        /*02ac*/ 	.byte	0x04, 0x36
        /*02ae*/ 	.short	(.L_16535 - .L_16534)
.L_16534:
        /*02b0*/ 	.word	0x00000008
.L_16535:


//--------------------- .nv.info._ZN4vllm25paged_attention_v1_kernelIthLi256ELi16ELi128ELNS_18Fp8KVCacheDataTypeE1ELb0EEEvPT_PKS2_PKT0_S8_ifPKiSA_iPKfiiiSC_SC_iiiii --------------------------
	.section	.nv.info._ZN4vllm25paged_attention_v1_kernelIthLi256ELi16ELi128ELNS_18Fp8KVCacheDataTypeE1ELb0EEEvPT_PKS2_PKT0_S8_ifPKiSA_iPKfiiiSC_SC_iiiii,"",@"SHT_CUDA_INFO"
	.sectionflags	@""
	.align	4


	//----- nvinfo : EIATTR_CUDA_API_VERSION
	.align		4
        /*0000*/ 	.byte	0x04, 0x37
        /*0002*/ 	.short	(.L_16537 - .L_16536)
.L_16536:
        /*0004*/ 	.word	0x00000082


	//----- nvinfo : EIATTR_KPARAM_INFO
	.align		4
.L_16537:
        /*0008*/ 	.byte	0x04, 0x17
        /*000a*/ 	.short	(.L_16539 - .L_16538)
.L_16538:
        /*000c*/ 	.word	0x00000000
        /*0010*/ 	.short	0x0013
        /*0012*/ 	.short	0x0078
        /*0014*/ 	.byte	0x00, 0xf0, 0x11, 0x00


	//----- nvinfo : EIATTR_KPARAM_INFO
	.align		4
.L_16539:
        /*0018*/ 	.byte	0x04, 0x17
        /*001a*/ 	.short	(.L_16541 - .L_16540)
.L_16540:
        /*001c*/ 	.word	0x00000000
        /*0020*/ 	.short	0x0012
        /*0022*/ 	.short	0x0074
        /*0024*/ 	.byte	0x00, 0xf0, 0x11, 0x00


	//----- nvinfo : EIATTR_KPARAM_INFO
	.align		4
.L_16541:
        /*0028*/ 	.byte	0x04, 0x17
        /*002a*/ 	.short	(.L_16543 - .L_16542)
.L_16542:
        /*002c*/ 	.word	0x00000000
        /*0030*/ 	.short	0x0011
        /*0032*/ 	.short	0x0070
        /*0034*/ 	.byte	0x00, 0xf0, 0x11, 0x00


	//----- nvinfo : EIATTR_KPARAM_INFO
	.align		4
.L_16543:
        /*0038*/ 	.byte	0x04, 0x17
        /*003a*/ 	.short	(.L_16545 - .L_16544)
.L_16544:
        /*003c*/ 	.word	0x00000000
        /*0040*/ 	.short	0x0010
        /*0042*/ 	.short	0x006c
        /*0044*/ 	.byte	0x00, 0xf0, 0x11, 0x00


	//----- nvinfo : EIATTR_KPARAM_INFO
	.align		4
.L_16545:
        /*0048*/ 	.byte	0x04, 0x17
        /*004a*/ 	.short	(.L_16547 - .L_16546)
.L_16546:
        /*004c*/ 	.word	0x00000000
        /*0050*/ 	.short	0x000f
        /*0052*/ 	.short	0x0068
        /*0054*/ 	.byte	0x00, 0xf0, 0x11, 0x00


	//----- nvinfo : EIATTR_KPARAM_INFO
	.align		4
.L_16547:
        /*0058*/ 	.byte	0x04, 0x17
        /*005a*/ 	.short	(.L_16549 - .L_16548)
.L_16548:
        /*005c*/ 	.word	0x00000000
        /*0060*/ 	.short	0x000e
        /*0062*/ 	.short	0x0060
        /*0064*/ 	.byte	0x00, 0xf5, 0x21, 0x00


	//----- nvinfo : EIATTR_KPARAM_INFO
	.align		4
.L_16549:
        /*0068*/ 	.byte	0x04, 0x17
        /*006a*/ 	.short	(.L_16551 - .L_16550)
.L_16550:
        /*006c*/ 	.word	0x00000000
        /*0070*/ 	.short	0x000d
        /*0072*/ 	.short	0x0058
        /*0074*/ 	.byte	0x00, 0xf5, 0x21, 0x00


	//----- nvinfo : EIATTR_KPARAM_INFO
	.align		4
.L_16551:
        /*0078*/ 	.byte	0x04, 0x17
        /*007a*/ 	.short	(.L_16553 - .L_16552)
.L_16552:
        /*007c*/ 	.word	0x00000000
        /*0080*/ 	.short	0x000c
        /*0082*/ 	.short	0x0050
        /*0084*/ 	.byte	0x00, 0xf0, 0x11, 0x00


	//----- nvinfo : EIATTR_KPARAM_INFO
	.align		4
.L_16553:
        /*0088*/ 	.byte	0x04, 0x17
        /*008a*/ 	.short	(.L_16555 - .L_16554)
.L_16554:
        /*008c*/ 	.word	0x00000000
        /*0090*/ 	.short	0x000b
        /*0092*/ 	.short	0x004c
        /*0094*/ 	.byte	0x00, 0xf0, 0x11, 0x00


	//----- nvinfo : EIATTR_KPARAM_INFO
	.align		4
.L_16555:
        /*0098*/ 	.byte	0x04, 0x17
        /*009a*/ 	.short	(.L_16557 - .L_16556)
.L_16556:
        /*009c*/ 	.word	0x00000000
        /*00a0*/ 	.short	0x000a
        /*00a2*/ 	.short	0x0048
        /*00a4*/ 	.byte	0x00, 0xf0, 0x11, 0x00


	//----- nvinfo : EIATTR_KPARAM_INFO
	.align		4
.L_16557:
        /*00a8*/ 	.byte	0x04, 0x17
        /*00aa*/ 	.short	(.L_16559 - .L_16558)
.L_16558:
        /*00ac*/ 	.word	0x00000000
        /*00b0*/ 	.short	0x0009
        /*00b2*/ 	.short	0x0040
        /*00b4*/ 	.byte	0x00, 0xf5, 0x21, 0x00


	//----- nvinfo : EIATTR_KPARAM_INFO
	.align		4
.L_16559:
        /*00b8*/ 	.byte	0x04, 0x17
        /*00ba*/ 	.short	(.L_16561 - .L_16560)
.L_16560:
        /*00bc*/ 	.word	0x00000000
        /*00c0*/ 	.short	0x0008
        /*00c2*/ 	.short	0x0038
        /*00c4*/ 	.byte	0x00, 0xf0, 0x11, 0x00


	//----- nvinfo : EIATTR_KPARAM_INFO
	.align		4
.L_16561:
        /*00c8*/ 	.byte	0x04, 0x17
        /*00ca*/ 	.short	(.L_16563 - .L_16562)
.L_16562:
        /*00cc*/ 	.word	0x00000000
        /*00d0*/ 	.short	0x0007
        /*00d2*/ 	.short	0x0030
        /*00d4*/ 	.byte	0x00, 0xf5, 0x21, 0x00


	//----- nvinfo : EIATTR_KPARAM_INFO
	.align		4
.L_16563:
        /*00d8*/ 	.byte	0x04, 0x17
        /*00da*/ 	.short	(.L_16565 - .L_16564)
.L_16564:
        /*00dc*/ 	.word	0x00000000
        /*00e0*/ 	.short	0x0006
        /*00e2*/ 	.short	0x0028
        /*00e4*/ 	.byte	0x00, 0xf5, 0x21, 0x00


	//----- nvinfo : EIATTR_KPARAM_INFO
	.align		4
.L_16565:
        /*00e8*/ 	.byte	0x04, 0x17
        /*00ea*/ 	.short	(.L_16567 - .L_16566)
.L_16566:
        /*00ec*/ 	.word	0x00000000
        /*00f0*/ 	.short	0x0005
        /*00f2*/ 	.short	0x0024
        /*00f4*/ 	.byte	0x00, 0xf0, 0x11, 0x00


	//----- nvinfo : EIATTR_KPARAM_INFO
	.align		4
.L_16567:
        /*00f8*/ 	.byte	0x04, 0x17
        /*00fa*/ 	.short	(.L_16569 - .L_16568)
.L_16568:
        /*00fc*/ 	.word	0x00000000
        /*0100*/ 	.short	0x0004
        /*0102*/ 	.short	0x0020
        /*0104*/ 	.byte	0x00, 0xf0, 0x11, 0x00


	//----- nvinfo : EIATTR_KPARAM_INFO
	.align		4
.L_16569:
        /*0108*/ 	.byte	0x04, 0x17
        /*010a*/ 	.short	(.L_16571 - .L_16570)
.L_16570:
        /*010c*/ 	.word	0x00000000
        /*0110*/ 	.short	0x0003
        /*0112*/ 	.short	0x0018
        /*0114*/ 	.byte	0x00, 0xf5, 0x21, 0x00


	//----- nvinfo : EIATTR_KPARAM_INFO
	.align		4
.L_16571:
        /*0118*/ 	.byte	0x04, 0x17
        /*011a*/ 	.short	(.L_16573 - .L_16572)
.L_16572:
        /*011c*/ 	.word	0x00000000
        /*0120*/ 	.short	0x0002
        /*0122*/ 	.short	0x0010
        /*0124*/ 	.byte	0x00, 0xf5, 0x21, 0x00


	//----- nvinfo : EIATTR_KPARAM_INFO
	.align		4
.L_16573:
        /*0128*/ 	.byte	0x04, 0x17
        /*012a*/ 	.short	(.L_16575 - .L_16574)
.L_16574:
        /*012c*/ 	.word	0x00000000
        /*0130*/ 	.short	0x0001
        /*0132*/ 	.short	0x0008
        /*0134*/ 	.byte	0x00, 0xf5, 0x21, 0x00


	//----- nvinfo : EIATTR_KPARAM_INFO
	.align		4
.L_16575:
        /*0138*/ 	.byte	0x04, 0x17
        /*013a*/ 	.short	(.L_16577 - .L_16576)
.L_16576:
        /*013c*/ 	.word	0x00000000
        /*0140*/ 	.short	0x0000
        /*0142*/ 	.short	0x0000
        /*0144*/ 	.byte	0x00, 0xf5, 0x21, 0x00


	//----- nvinfo : EIATTR_SPARSE_MMA_MASK
	.align		4
.L_16577:
        /*0148*/ 	.byte	0x03, 0x50
        /*014a*/ 	.short	0x0000


	//----- nvinfo : EIATTR_MAXREG_COUNT
	.align		4
        /*014c*/ 	.byte	0x03, 0x1b
        /*014e*/ 	.short	0x00ff


	//----- nvinfo : EIATTR_NUM_BARRIERS
	.align		4
        /*0150*/ 	.byte	0x02, 0x4c
        /*0152*/ 	.byte	0x01
	.zero		1


	//----- nvinfo : EIATTR_EXTERNS
	.align		4
        /*0154*/ 	.byte	0x04, 0x0f
        /*0156*/ 	.short	(.L_16579 - .L_16578)


	//   ....[0]....
	.align		4
.L_16578:
        /*0158*/ 	.word	index@(__assertfail)


	//----- nvinfo : EIATTR_MERCURY_ISA_VERSION
	.align		4
.L_16579:
        /*015c*/ 	.byte	0x03, 0x5f
        /*015e*/ 	.short	0x0101


	//----- nvinfo : EIATTR_COOP_GROUP_MASK_REGIDS
	.align		4
        /*0160*/ 	.byte	0x04, 0x29
        /*0162*/ 	.short	(.L_16581 - .L_16580)


	//   ....[0]....
.L_16580:
        /*0164*/ 	.word	0xffffffff


	//   ....[1]....
        /*0168*/ 	.word	0xffffffff


	//   ....[2]....
        /*016c*/ 	.word	0xffffffff


	//   ....[3]....
        /*0170*/ 	.word	0xffffffff


	//   ....[4]....
        /*0174*/ 	.word	0xffffffff


	//   ....[5]....
        /*0178*/ 	.word	0xffffffff


	//   ....[6]....
        /*017c*/ 	.word	0xffffffff


	//   ....[7]....
        /*0180*/ 	.word	0xffffffff


	//   ....[8]....
        /*0184*/ 	.word	0xffffffff


	//   ....[9]....
        /*0188*/ 	.word	0xffffffff


	//   ....[10]....
        /*018c*/ 	.word	0xffffffff


	//   ....[11]....
        /*0190*/ 	.word	0xffffffff


	//   ....[12]....
        /*0194*/ 	.word	0xffffffff


	//   ....[13]....
        /*0198*/ 	.word	0xffffffff


	//   ....[14]....
        /*019c*/ 	.word	0xffffffff


	//   ....[15]....
        /*01a0*/ 	.word	0x0500000f


	//   ....[16]....
        /*01a4*/ 	.word	0x0500000f


	//   ....[17]....
        /*01a8*/ 	.word	0x0500000f


	//   ....[18]....
        /*01ac*/ 	.word	0x0500000f


	//----- nvinfo : EIATTR_COOP_GROUP_INSTR_OFFSETS
	.align		4
.L_16581:
        /*01b0*/ 	.byte	0x04, 0x28
        /*01b2*/ 	.short	(.L_16583 - .L_16582)


	//   ....[0]....
.L_16582:
        /*01b4*/ 	.word	0x00000270


	//   ....[1]....
        /*01b8*/ 	.word	0x00000290


	//   ....[2]....
        /*01bc*/ 	.word	0x000002b0


	//   ....[3]....
        /*01c0*/ 	.word	0x000002d0


	//   ....[4]....
        /*01c4*/ 	.word	0x000003e0


	//   ....[5]....
        /*01c8*/ 	.word	0x00000400


	//   ....[6]....
        /*01cc*/ 	.word	0x00000420


	//   ....[7]....
        /*01d0*/ 	.word	0x00001250


	//   ....[8]....
        /*01d4*/ 	.word	0x00001280


	//   ....[9]....
        /*01d8*/ 	.word	0x000012a0


	//   ....[10]....
        /*01dc*/ 	.word	0x000012c0


	//   ....[11]....
        /*01e0*/ 	.word	0x000012e0


	//   ....[12]....
        /*01e4*/ 	.word	0x00001330


	//   ....[13]....
        /*01e8*/ 	.word	0x00001350


	//   ....[14]....
        /*01ec*/ 	.word	0x00001370


	//   ....[15]....
        /*01f0*/ 	.word	0x00002860


	//   ....[16]....
        /*01f4*/ 	.word	0x000028c0


	//   ....[17]....
        /*01f8*/ 	.word	0x00002920


	//   ....[18]....
        /*01fc*/ 	.word	0x00002980


	//----- nvinfo : EIATTR_VRC_CTA_INIT_COUNT
	.align		4
.L_16583:
        /*0200*/ 	.byte	0x02, 0x4a
	.zero		1
	.zero		1


	//----- nvinfo : EIATTR_SYSCALL_OFFSETS
	.align		4
        /*0204*/ 	.byte	0x04, 0x46
        /*0206*/ 	.short	(.L_16585 - .L_16584)


	//   ....[0]....
.L_16584:
        /*0208*/ 	.word	0x00000220


	//----- nvinfo : EIATTR_EXIT_INSTR_OFFSETS
	.align		4
.L_16585:
        /*020c*/ 	.byte	0x04, 0x1c
        /*020e*/ 	.short	(.L_16587 - .L_16586)


	//   ....[0]....
.L_16586:
        /*0210*/ 	.word	0x00002510


	//   ....[1]....
        /*0214*/ 	.word	0x00002570


	//   ....[2]....
        /*0218*/ 	.word	0x00002810


	//----- nvinfo : EIATTR_CRS_STACK_SIZE
	.align		4
.L_16587:
        /*021c*/ 	.byte	0x04, 0x1e
        /*021e*/ 	.short	(.L_16589 - .L_16588)
.L_16588:
        /*0220*/ 	.word	0x00000000


	//----- nvinfo : EIATTR_CBANK_PARAM_SIZE
	.align		4
.L_16589:
        /*0224*/ 	.byte	0x03, 0x19
        /*0226*/ 	.short	0x007c


	//----- nvinfo : EIATTR_PARAM_CBANK
	.align		4
        /*0228*/ 	.byte	0x04, 0x0a
        /*022a*/ 	.short	(.L_16591 - .L_16590)
	.align		4
.L_16590:
        /*022c*/ 	.word	index@(.nv.constant0._ZN4vllm25paged_attention_v1_kernelIthLi256ELi16ELi128ELNS_18Fp8KVCacheDataTypeE1ELb0EEEvPT_PKS2_PKT0_S8_ifPKiSA_iPKfiiiSC_SC_iiiii)
        /*0230*/ 	.short	0x0380
        /*0232*/ 	.short	0x007c


	//----- nvinfo : EIATTR_SW_WAR
	.align		4
.L_16591:
        /*0234*/ 	.byte	0x04, 0x36
        /*0236*/ 	.short	(.L_16593 - .L_16592)
.L_16592:
        /*0238*/ 	.word	0x00000008
.L_16593:


//--------------------- .nv.info._ZN4vllm25paged_attention_v1_kernelIthLi192ELi16ELi128ELNS_18Fp8KVCacheDataTypeE1ELb0EEEvPT_PKS2_PKT0_S8_ifPKiSA_iPKfiiiSC_SC_iiiii --------------------------
	.section	.nv.info._ZN4vllm25paged_attention_v1_kernelIthLi192ELi16ELi128ELNS_18Fp8KVCacheDataTypeE1ELb0EEEvPT_PKS2_PKT0_S8_ifPKiSA_iPKfiiiSC_SC_iiiii,"",@"SHT_CUDA_INFO"
	.sectionflags	@""
	.align	4


	//----- nvinfo : EIATTR_CUDA_API_VERSION
	.align		4
        /*0000*/ 	.byte	0x04, 0x37
        /*0002*/ 	.short	(.L_16595 - .L_16594)
.L_16594:
        /*0004*/ 	.word	0x00000082


	//----- nvinfo : EIATTR_KPARAM_INFO
	.align		4
.L_16595:
        /*0008*/ 	.byte	0x04, 0x17
        /*000a*/ 	.short	(.L_16597 - .L_16596)
.L_16596:
        /*000c*/ 	.word	0x00000000
        /*0010*/ 	.short	0x0013
        /*0012*/ 	.short	0x0078
        /*0014*/ 	.byte	0x00, 0xf0, 0x11, 0x00


	//----- nvinfo : EIATTR_KPARAM_INFO
	.align		4
.L_16597:
        /*0018*/ 	.byte	0x04, 0x17
        /*001a*/ 	.short	(.L_16599 - .L_16598)
.L_16598:
        /*001c*/ 	.word	0x00000000
        /*0020*/ 	.short	0x0012
        /*0022*/ 	.short	0x0074
        /*0024*/ 	.byte	0x00, 0xf0, 0x11, 0x00


	//----- nvinfo : EIATTR_KPARAM_INFO
	.align		4
.L_16599:
        /*0028*/ 	.byte	0x04, 0x17
        /*002a*/ 	.short	(.L_16601 - .L_16600)
.L_16600:
        /*002c*/ 	.word	0x00000000
        /*0030*/ 	.short	0x0011
        /*0032*/ 	.short	0x0070
        /*0034*/ 	.byte	0x00, 0xf0, 0x11, 0x00


	//----- nvinfo : EIATTR_KPARAM_INFO
	.align		4
.L_16601:
        /*0038*/ 	.byte	0x04, 0x17
        /*003a*/ 	.short	(.L_16603 - .L_16602)
.L_16602:
        /*003c*/ 	.word	0x00000000
        /*0040*/ 	.short	0x0010
        /*0042*/ 	.short	0x006c
        /*0044*/ 	.byte	0x00, 0xf0, 0x11, 0x00


	//----- nvinfo : EIATTR_KPARAM_INFO
	.align		4
.L_16603:
        /*0048*/ 	.byte	0x04, 0x17
        /*004a*/ 	.short	(.L_16605 - .L_16604)
.L_16604:
        /*004c*/ 	.word	0x00000000
        /*0050*/ 	.short	0x000f
        /*0052*/ 	.short	0x0068
        /*0054*/ 	.byte	0x00, 0xf0, 0x11, 0x00


	//----- nvinfo : EIATTR_KPARAM_INFO
	.align		4
.L_16605:
        /*0058*/ 	.byte	0x04, 0x17
        /*005a*/ 	.short	(.L_16607 - .L_16606)
.L_16606:
        /*005c*/ 	.word	0x00000000
        /*0060*/ 	.short	0x000e
        /*0062*/ 	.short	0x0060
        /*0064*/ 	.byte	0x00, 0xf5, 0x21, 0x00


	//----- nvinfo : EIATTR_KPARAM_INFO
	.align		4
.L_16607:
        /*0068*/ 	.byte	0x04, 0x17
        /*006a*/ 	.short	(.L_16609 - .L_16608)
.L_16608:
        /*006c*/ 	.word	0x00000000
        /*0070*/ 	.short	0x000d
        /*0072*/ 	.short	0x0058
        /*0074*/ 	.byte	0x00, 0xf5, 0x21, 0x00


	//----- nvinfo : EIATTR_KPARAM_INFO
	.align		4
.L_16609:
        /*0078*/ 	.byte	0x04, 0x17
        /*007a*/ 	.short	(.L_16611 - .L_16610)
.L_16610:
        /*007c*/ 	.word	0x00000000
        /*0080*/ 	.short	0x000c
        /*0082*/ 	.short	0x0050
        /*0084*/ 	.byte	0x00, 0xf0, 0x11, 0x00


	//----- nvinfo : EIATTR_KPARAM_INFO
	.align		4
.L_16611:
        /*0088*/ 	.byte	0x04, 0x17
        /*008a*/ 	.short	(.L_16613 - .L_16612)
.L_16612:
        /*008c*/ 	.word	0x00000000
        /*0090*/ 	.short	0x000b
        /*0092*/ 	.short	0x004c
        /*0094*/ 	.byte	0x00, 0xf0, 0x11, 0x00


	//----- nvinfo : EIATTR_KPARAM_INFO
	.align		4
.L_16613:
        /*0098*/ 	.byte	0x04, 0x17
        /*009a*/ 	.short	(.L_16615 - .L_16614)
.L_16614:
        /*009c*/ 	.word	0x00000000
        /*00a0*/ 	.short	0x000a
        /*00a2*/ 	.short	0x0048
        /*00a4*/ 	.byte	0x00, 0xf0, 0x11, 0x00


	//----- nvinfo : EIATTR_KPARAM_INFO
	.align		4
.L_16615:
        /*00a8*/ 	.byte	0x04, 0x17
        /*00aa*/ 	.short	(.L_16617 - .L_16616)
.L_16616:
        /*00ac*/ 	.word	0x00000000
        /*00b0*/ 	.short	0x0009
        /*00b2*/ 	.short	0x0040
        /*00b4*/ 	.byte	0x00, 0xf5, 0x21, 0x00


	//----- nvinfo : EIATTR_KPARAM_INFO
	.align		4
.L_16617:
        /*00b8*/ 	.byte	0x04, 0x17
        /*00ba*/ 	.short	(.L_16619 - .L_16618)
.L_16618:
        /*00bc*/ 	.word	0x00000000
        /*00c0*/ 	.short	0x0008
        /*00c2*/ 	.short	0x0038
        /*00c4*/ 	.byte	0x00, 0xf0, 0x11, 0x00


	//----- nvinfo : EIATTR_KPARAM_INFO
	.align		4
.L_16619:
        /*00c8*/ 	.byte	0x04, 0x17
        /*00ca*/ 	.short	(.L_16621 - .L_16620)
.L_16620:
        /*00cc*/ 	.word	0x00000000
        /*00d0*/ 	.short	0x0007
        /*00d2*/ 	.short	0x0030
        /*00d4*/ 	.byte	0x00, 0xf5, 0x21, 0x00


	//----- nvinfo : EIATTR_KPARAM_INFO
	.align		4
.L_16621:
        /*00d8*/ 	.byte	0x04, 0x17
        /*00da*/ 	.short	(.L_16623 - .L_16622)
.L_16622:
        /*00dc*/ 	.word	0x00000000
        /*00e0*/ 	.short	0x0006
        /*00e2*/ 	.short	0x0028
        /*00e4*/ 	.byte	0x00, 0xf5, 0x21, 0x00


	//----- nvinfo : EIATTR_KPARAM_INFO
	.align		4
.L_16623:
        /*00e8*/ 	.byte	0x04, 0x17
        /*00ea*/ 	.short	(.L_16625 - .L_16624)
.L_16624:
        /*00ec*/ 	.word	0x00000000
        /*00f0*/ 	.short	0x0005
        /*00f2*/ 	.short	0x0024
        /*00f4*/ 	.byte	0x00, 0xf0, 0x11, 0x00


	//----- nvinfo : EIATTR_KPARAM_INFO
	.align		4
.L_16625:
        /*00f8*/ 	.byte	0x04, 0x17
        /*00fa*/ 	.short	(.L_16627 - .L_16626)
.L_16626:
        /*00fc*/ 	.word	0x00000000
        /*0100*/ 	.short	0x0004
        /*0102*/ 	.short	0x0020
        /*0104*/ 	.byte	0x00, 0xf0, 0x11, 0x00


	//----- nvinfo : EIATTR_KPARAM_INFO
	.align		4
.L_16627:
        /*0108*/ 	.byte	0x04, 0x17
        /*010a*/ 	.short	(.L_16629 - .L_16628)
.L_16628:
        /*010c*/ 	.word	0x00000000
        /*0110*/ 	.short	0x0003
        /*0112*/ 	.short	0x0018
        /*0114*/ 	.byte	0x00, 0xf5, 0x21, 0x00


	//----- nvinfo : EIATTR_KPARAM_INFO
	.align		4
.L_16629:
        /*0118*/ 	.byte	0x04, 0x17
        /*011a*/ 	.short	(.L_16631 - .L_16630)
.L_16630:
        /*011c*/ 	.word	0x00000000
        /*0120*/ 	.short	0x0002
        /*0122*/ 	.short	0x0010
        /*0124*/ 	.byte	0x00, 0xf5, 0x21, 0x00


	//----- nvinfo : EIATTR_KPARAM_INFO
	.align		4
.L_16631:
        /*0128*/ 	.byte	0x04, 0x17
        /*012a*/ 	.short	(.L_16633 - .L_16632)
.L_16632:
        /*012c*/ 	.word	0x00000000
        /*0130*/ 	.short	0x0001
        /*0132*/ 	.short	0x0008
        /*0134*/ 	.byte	0x00, 0xf5, 0x21, 0x00


	//----- nvinfo : EIATTR_KPARAM_INFO
	.align		4
.L_16633:
        /*0138*/ 	.byte	0x04, 0x17
        /*013a*/ 	.short	(.L_16635 - .L_16634)
.L_16634:
        /*013c*/ 	.word	0x00000000
        /*0140*/ 	.short	0x0000
        /*0142*/ 	.short	0x0000
        /*0144*/ 	.byte	0x00, 0xf5, 0x21, 0x00


	//----- nvinfo : EIATTR_SPARSE_MMA_MASK
	.align		4
.L_16635:
        /*0148*/ 	.byte	0x03, 0x50
        /*014a*/ 	.short	0x0000


	//----- nvinfo : EIATTR_MAXREG_COUNT
	.align		4
        /*014c*/ 	.byte	0x03, 0x1b
        /*014e*/ 	.short	0x00ff


	//----- nvinfo : EIATTR_NUM_BARRIERS
	.align		4
        /*0150*/ 	.byte	0x02, 0x4c
        /*0152*/ 	.byte	0x01
	.zero		1


	//----- nvinfo : EIATTR_EXTERNS
	.align		4
        /*0154*/ 	.byte	0x04, 0x0f
        /*0156*/ 	.short	(.L_16637 - .L_16636)


	//   ....[0]....
	.align		4
.L_16636:
        /*0158*/ 	.word	index@(__assertfail)


	//----- nvinfo : EIATTR_MERCURY_ISA_VERSION
	.align		4
.L_16637:
        /*015c*/ 	.byte	0x03, 0x5f
        /*015e*/ 	.short	0x0101


	//----- nvinfo : EIATTR_COOP_GROUP_MASK_REGIDS
	.align		4
        /*0160*/ 	.byte	0x04, 0x29
        /*0162*/ 	.short	(.L_16639 - .L_16638)


	//   ....[0]....
.L_16638:
        /*0164*/ 	.word	0xffffffff


	//   ....[1]....
        /*0168*/ 	.word	0xffffffff


	//   ....[2]....
        /*016c*/ 	.word	0xffffffff


	//   ....[3]....
        /*0170*/ 	.word	0xffffffff


	//   ....[4]....
        /*0174*/ 	.word	0xffffffff


	//   ....[5]....
        /*0178*/ 	.word	0xffffffff


	//   ....[6]....
        /*017c*/ 	.word	0xffffffff


	//   ....[7]....
        /*0180*/ 	.word	0xffffffff


	//   ....[8]....
        /*0184*/ 	.word	0xffffffff


	//   ....[9]....
        /*0188*/ 	.word	0xffffffff


	//   ....[10]....
        /*018c*/ 	.word	0xffffffff


	//   ....[11]....
        /*0190*/ 	.word	0xffffffff


	//   ....[12]....
        /*0194*/ 	.word	0xffffffff


	//   ....[13]....
        /*0198*/ 	.word	0xffffffff


	//   ....[14]....
        /*019c*/ 	.word	0xffffffff


	//   ....[15]....
        /*01a0*/ 	.word	0x0500000f


	//   ....[16]....
        /*01a4*/ 	.word	0x0500000f


	//   ....[17]....
        /*01a8*/ 	.word	0x0500000f


	//   ....[18]....
        /*01ac*/ 	.word	0x0500000f


	//----- nvinfo : EIATTR_COOP_GROUP_INSTR_OFFSETS
	.align		4
.L_16639:
        /*01b0*/ 	.byte	0x04, 0x28
        /*01b2*/ 	.short	(.L_16641 - .L_16640)


	//   ....[0]....
.L_16640:
        /*01b4*/ 	.word	0x00000270


	//   ....[1]....
        /*01b8*/ 	.word	0x00000290


	//   ....[2]....
        /*01bc*/ 	.word	0x000002b0


	//   ....[3]....
        /*01c0*/ 	.word	0x000002d0


	//   ....[4]....
        /*01c4*/ 	.word	0x000003e0


	//   ....[5]....
        /*01c8*/ 	.word	0x00000400


	//   ....[6]....
        /*01cc*/ 	.word	0x00000420


	//   ....[7]....
        /*01d0*/ 	.word	0x00001250


	//   ....[8]....
        /*01d4*/ 	.word	0x00001280


	//   ....[9]....
        /*01d8*/ 	.word	0x000012a0


	//   ....[10]....
        /*01dc*/ 	.word	0x000012c0


	//   ....[11]....
        /*01e0*/ 	.word	0x000012e0


	//   ....[12]....
        /*01e4*/ 	.word	0x00001330


	//   ....[13]....
        /*01e8*/ 	.word	0x00001350


	//   ....[14]....
        /*01ec*/ 	.word	0x00001370


	//   ....[15]....
        /*01f0*/ 	.word	0x00002600


	//   ....[16]....
        /*01f4*/ 	.word	0x00002660


	//   ....[17]....
        /*01f8*/ 	.word	0x000026c0


	//   ....[18]....
        /*01fc*/ 	.word	0x00002720


	//----- nvinfo : EIATTR_VRC_CTA_INIT_COUNT
	.align		4
.L_16641:
        /*0200*/ 	.byte	0x02, 0x4a
	.zero		1
	.zero		1


	//----- nvinfo : EIATTR_SYSCALL_OFFSETS
	.align		4
        /*0204*/ 	.byte	0x04, 0x46
        /*0206*/ 	.short	(.L_16643 - .L_16642)


	//   ....[0]....
.L_16642:
        /*0208*/ 	.word	0x00000220


	//----- nvinfo : EIATTR_EXIT_INSTR_OFFSETS
	.align		4
.L_16643:
        /*020c*/ 	.byte	0x04, 0x1c
        /*020e*/ 	.short	(.L_16645 - .L_16644)


	//   ....[0]....
.L_16644:
        /*0210*/ 	.word	0x00002330


	//   ....[1]....
        /*0214*/ 	.word	0x00002390


	//   ....[2]....
        /*0218*/ 	.word	0x000025b0


	//----- nvinfo : EIATTR_CRS_STACK_SIZE
	.align		4
.L_16645:
        /*021c*/ 	.byte	0x04, 0x1e
        /*021e*/ 	.short	(.L_16647 - .L_16646)
.L_16646:
        /*0220*/ 	.word	0x00000000


	//----- nvinfo : EIATTR_CBANK_PARAM_SIZE
	.align		4
.L_16647:
        /*0224*/ 	.byte	0x03, 0x19
        /*0226*/ 	.short	0x007c


	//----- nvinfo : EIATTR_PARAM_CBANK
	.align		4
        /*0228*/ 	.byte	0x04, 0x0a
        /*022a*/ 	.short	(.L_16649 - .L_16648)
	.align		4
.L_16648:
        /*022c*/ 	.word	index@(.nv.constant0._ZN4vllm25paged_attention_v1_kernelIthLi192ELi16ELi128ELNS_18Fp8KVCacheDataTypeE1ELb0EEEvPT_PKS2_PKT0_S8_ifPKiSA_iPKfiiiSC_SC_iiiii)
        /*0230*/ 	.short	0x0380
        /*0232*/ 	.short	0x007c


	//----- nvinfo : EIATTR_SW_WAR
	.align		4
.L_16649:
        /*0234*/ 	.byte	0x04, 0x36
        /*0236*/ 	.short	(.L_16651 - .L_16650)
.L_16650:
        /*0238*/ 	.word	0x00000008
.L_16651:


//--------------------- .nv.info._ZN4vllm25paged_attention_v1_kernelIthLi128ELi16ELi128ELNS_18Fp8KVCacheDataTypeE1ELb0EEEvPT_PKS2_PKT0_S8_ifPKiSA_iPKfiiiSC_SC_iiiii --------------------------
	.section	.nv.info._ZN4vllm25paged_attention_v1_kernelIthLi128ELi16ELi128ELNS_18Fp8KVCacheDataTypeE1ELb0EEEvPT_PKS2_PKT0_S8_ifPKiSA_iPKfiiiSC_SC_iiiii,"",@"SHT_CUDA_INFO"
	.sectionflags	@""
	.align	4


	//----- nvinfo : EIATTR_CUDA_API_VERSION
	.align		4
        /*0000*/ 	.byte	0x04, 0x37
        /*0002*/ 	.short	(.L_16653 - .L_16652)
.L_16652:
        /*0004*/ 	.word	0x00000082


	//----- nvinfo : EIATTR_KPARAM_INFO
	.align		4
.L_16653:
        /*0008*/ 	.byte	0x04, 0x17
        /*000a*/ 	.short	(.L_16655 - .L_16654)
.L_16654:
        /*000c*/ 	.word	0x00000000
        /*0010*/ 	.short	0x0013
        /*0012*/ 	.short	0x0078
        /*0014*/ 	.byte	0x00, 0xf0, 0x11, 0x00


	//----- nvinfo : EIATTR_KPARAM_INFO
	.align		4
.L_16655:
        /*0018*/ 	.byte	0x04, 0x17
        /*001a*/ 	.short	(.L_16657 - .L_16656)
.L_16656:
        /*001c*/ 	.word	0x00000000
        /*0020*/ 	.short	0x0012
        /*0022*/ 	.short	0x0074
        /*0024*/ 	.byte	0x00, 0xf0, 0x11, 0x00


	//----- nvinfo : EIATTR_KPARAM_INFO
	.align		4
.L_16657:
        /*0028*/ 	.byte	0x04, 0x17
        /*002a*/ 	.short	(.L_16659 - .L_16658)
.L_16658:
        /*002c*/ 	.word	0x00000000
        /*0030*/ 	.short	0x0011
        /*0032*/ 	.short	0x0070
        /*0034*/ 	.byte	0x00, 0xf0, 0x11, 0x00


	//----- nvinfo : EIATTR_KPARAM_INFO
	.align		4
.L_16659:
        /*0038*/ 	.byte	0x04, 0x17
        /*003a*/ 	.short	(.L_16661 - .L_16660)
.L_16660:
        /*003c*/ 	.word	0x00000000
        /*0040*/ 	.short	0x0010
        /*0042*/ 	.short	0x006c
        /*0044*/ 	.byte	0x00, 0xf0, 0x11, 0x00


	//----- nvinfo : EIATTR_KPARAM_INFO
	.align		4
.L_16661:
        /*0048*/ 	.byte	0x04, 0x17
        /*004a*/ 	.short	(.L_16663 - .L_16662)
.L_16662:
        /*004c*/ 	.word	0x00000000
        /*0050*/ 	.short	0x000f
        /*0052*/ 	.short	0x0068
        /*0054*/ 	.byte	0x00, 0xf0, 0x11, 0x00


	//----- nvinfo : EIATTR_KPARAM_INFO
	.align		4
.L_16663:
        /*0058*/ 	.byte	0x04, 0x17
        /*005a*/ 	.short	(.L_16665 - .L_16664)
.L_16664:
        /*005c*/ 	.word	0x00000000
        /*0060*/ 	.short	0x000e
        /*0062*/ 	.short	0x0060
        /*0064*/ 	.byte	0x00, 0xf5, 0x21, 0x00


	//----- nvinfo : EIATTR_KPARAM_INFO
	.align		4
.L_16665:
        /*0068*/ 	.byte	0x04, 0x17
        /*006a*/ 	.short	(.L_16667 - .L_16666)
.L_16666:
        /*006c*/ 	.word	0x00000000
        /*0070*/ 	.short	0x000d
        /*0072*/ 	.short	0x0058
        /*0074*/ 	.byte	0x00, 0xf5, 0x21, 0x00


	//----- nvinfo : EIATTR_KPARAM_INFO
	.align		4
.L_16667:
        /*0078*/ 	.byte	0x04, 0x17
        /*007a*/ 	.short	(.L_16669 - .L_16668)
.L_16668:
        /*007c*/ 	.word	0x00000000
        /*0080*/ 	.short	0x000c
        /*0082*/ 	.short	0x0050
        /*0084*/ 	.byte	0x00, 0xf0, 0x11, 0x00


	//----- nvinfo : EIATTR_KPARAM_INFO
	.align		4
.L_16669:
        /*0088*/ 	.byte	0x04, 0x17
        /*008a*/ 	.short	(.L_16671 - .L_16670)
.L_16670:
        /*008c*/ 	.word	0x00000000
        /*0090*/ 	.short	0x000b
        /*0092*/ 	.short	0x004c
        /*0094*/ 	.byte	0x00, 0xf0, 0x11, 0x00


	//----- nvinfo : EIATTR_KPARAM_INFO
	.align		4
.L_16671:
        /*0098*/ 	.byte	0x04, 0x17
        /*009a*/ 	.short	(.L_16673 - .L_16672)
.L_16672:
        /*009c*/ 	.word	0x00000000
        /*00a0*/ 	.short	0x000a
        /*00a2*/ 	.short	0x0048
        /*00a4*/ 	.byte	0x00, 0xf0, 0x11, 0x00


	//----- nvinfo : EIATTR_KPARAM_INFO
	.align		4
.L_16673:
        /*00a8*/ 	.byte	0x04, 0x17
        /*00aa*/ 	.short	(.L_16675 - .L_16674)
.L_16674:
        /*00ac*/ 	.word	0x00000000
        /*00b0*/ 	.short	0x0009
        /*00b2*/ 	.short	0x0040
        /*00b4*/ 	.byte	0x00, 0xf5, 0x21, 0x00


	//----- nvinfo : EIATTR_KPARAM_INFO
	.align		4
.L_16675:
        /*00b8*/ 	.byte	0x04, 0x17
        /*00ba*/ 	.short	(.L_16677 - .L_16676)
.L_16676:
        /*00bc*/ 	.word	0x00000000
        /*00c0*/ 	.short	0x0008
        /*00c2*/ 	.short	0x0038
        /*00c4*/ 	.byte	0x00, 0xf0, 0x11, 0x00


	//----- nvinfo : EIATTR_KPARAM_INFO
	.align		4
.L_16677:
        /*00c8*/ 	.byte	0x04, 0x17
        /*00ca*/ 	.short	(.L_16679 - .L_16678)
.L_16678:
        /*00cc*/ 	.word	0x00000000
        /*00d0*/ 	.short	0x0007
        /*00d2*/ 	.short	0x0030
        /*00d4*/ 	.byte	0x00, 0xf5, 0x21, 0x00


	//----- nvinfo : EIATTR_KPARAM_INFO
	.align		4
.L_16679:
        /*00d8*/ 	.byte	0x04, 0x17
        /*00da*/ 	.short	(.L_16681 - .L_16680)
.L_16680:
        /*00dc*/ 	.word	0x00000000
        /*00e0*/ 	.short	0x0006
        /*00e2*/ 	.short	0x0028
        /*00e4*/ 	.byte	0x00, 0xf5, 0x21, 0x00


	//----- nvinfo : EIATTR_KPARAM_INFO
	.align		4
.L_16681:
        /*00e8*/ 	.byte	0x04, 0x17
        /*00ea*/ 	.short	(.L_16683 - .L_16682)
.L_16682:
        /*00ec*/ 	.word	0x00000000
        /*00f0*/ 	.short	0x0005
        /*00f2*/ 	.short	0x0024
        /*00f4*/ 	.byte	0x00, 0xf0, 0x11, 0x00


	//----- nvinfo : EIATTR_KPARAM_INFO
	.align		4
.L_16683:
        /*00f8*/ 	.byte	0x04, 0x17
        /*00fa*/ 	.short	(.L_16685 - .L_16684)
.L_16684:
        /*00fc*/ 	.word	0x00000000
        /*0100*/ 	.short	0x0004
        /*0102*/ 	.short	0x0020
        /*0104*/ 	.byte	0x00, 0xf0, 0x11, 0x00


	//----- nvinfo : EIATTR_KPARAM_INFO
	.align		4
.L_16685:
        /*0108*/ 	.byte	0x04, 0x17
        /*010a*/ 	.short	(.L_16687 - .L_16686)
.L_16686:
        /*010c*/ 	.word	0x00000000
        /*0110*/ 	.short	0x0003
        /*0112*/ 	.short	0x0018
        /*0114*/ 	.byte	0x00, 0xf5, 0x21, 0x00


	//----- nvinfo : EIATTR_KPARAM_INFO
	.align		4
.L_16687:
        /*0118*/ 	.byte	0x04, 0x17
        /*011a*/ 	.short	(.L_16689 - .L_16688)
.L_16688:
        /*011c*/ 	.word	0x00000000
        /*0120*/ 	.short	0x0002
        /*0122*/ 	.short	0x0010
        /*0124*/ 	.byte	0x00, 0xf5, 0x21, 0x00


	//----- nvinfo : EIATTR_KPARAM_INFO
	.align		4
.L_16689:
        /*0128*/ 	.byte	0x04, 0x17
        /*012a*/ 	.short	(.L_16691 - .L_16690)
.L_16690:
        /*012c*/ 	.word	0x00000000
        /*0130*/ 	.short	0x0001
        /*0132*/ 	.short	0x0008
        /*0134*/ 	.byte	0x00, 0xf5, 0x21, 0x00


	//----- nvinfo : EIATTR_KPARAM_INFO
	.align		4
.L_16691:
        /*0138*/ 	.byte	0x04, 0x17
        /*013a*/ 	.short	(.L_16693 - .L_16692)
.L_16692:
        /*013c*/ 	.word	0x00000000
        /*0140*/ 	.short	0x0000
        /*0142*/ 	.short	0x0000
        /*0144*/ 	.byte	0x00, 0xf5, 0x21, 0x00


	//----- nvinfo : EIATTR_SPARSE_MMA_MASK
	.align		4
.L_16693:
        /*0148*/ 	.byte	0x03, 0x50
        /*014a*/ 	.short	0x0000


	//----- nvinfo : EIATTR_MAXREG_COUNT
	.align		4
        /*014c*/ 	.byte	0x03, 0x1b
        /*014e*/ 	.short	0x00ff


	//----- nvinfo : EIATTR_NUM_BARRIERS
	.align		4
        /*0150*/ 	.byte	0x02, 0x4c
        /*0152*/ 	.byte	0x01
	.zero		1


	//----- nvinfo : EIATTR_EXTERNS
	.align		4
        /*0154*/ 	.byte	0x04, 0x0f
        /*0156*/ 	.short	(.L_16695 - .L_16694)


	//   ....[0]....
	.align		4
.L_16694:
        /*0158*/ 	.word	index@(__assertfail)


	//----- nvinfo : EIATTR_MERCURY_ISA_VERSION
	.align		4
.L_16695:
        /*015c*/ 	.byte	0x03, 0x5f
        /*015e*/ 	.short	0x0101


	//----- nvinfo : EIATTR_COOP_GROUP_MASK_REGIDS
	.align		4
        /*0160*/ 	.byte	0x04, 0x29
        /*0162*/ 	.short	(.L_16697 - .L_16696)


	//   ....[0]....
.L_16696:
        /*0164*/ 	.word	0xffffffff


	//   ....[1]....
        /*0168*/ 	.word	0xffffffff


	//   ....[2]....
        /*016c*/ 	.word	0xffffffff


	//   ....[3]....
        /*0170*/ 	.word	0xffffffff


	//   ....[4]....
        /*0174*/ 	.word	0xffffffff


	//   ....[5]....
        /*0178*/ 	.word	0xffffffff


	//   ....[6]....
        /*017c*/ 	.word	0xffffffff


	//   ....[7]....
        /*0180*/ 	.word	0xffffffff


	//   ....[8]....
        /*0184*/ 	.word	0xffffffff


	//   ....[9]....
        /*0188*/ 	.word	0xffffffff


	//   ....[10]....
        /*018c*/ 	.word	0xffffffff


	//   ....[11]....
        /*0190*/ 	.word	0xffffffff


	//   ....[12]....
        /*0194*/ 	.word	0xffffffff


	//   ....[13]....
        /*0198*/ 	.word	0xffffffff


	//   ....[14]....
        /*019c*/ 	.word	0xffffffff


	//   ....[15]....
        /*01a0*/ 	.word	0x0500000f


	//   ....[16]....
        /*01a4*/ 	.word	0x0500000f


	//   ....[17]....
        /*01a8*/ 	.word	0x0500000f


	//   ....[18]....
        /*01ac*/ 	.word	0x0500000f


	//----- nvinfo : EIATTR_COOP_GROUP_INSTR_OFFSETS
	.align		4
.L_16697:
        /*01b0*/ 	.byte	0x04, 0x28
        /*01b2*/ 	.short	(.L_16699 - .L_16698)


	//   ....[0]....
.L_16698:
        /*01b4*/ 	.word	0x00000270


	//   ....[1]....
        /*01b8*/ 	.word	0x00000290


	//   ....[2]....
        /*01bc*/ 	.word	0x000002b0


	//   ....[3]....
        /*01c0*/ 	.word	0x000002d0


	//   ....[4]....
        /*01c4*/ 	.word	0x000003e0


	//   ....[5]....
        /*01c8*/ 	.word	0x00000400


	//   ....[6]....
        /*01cc*/ 	.word	0x00000420


	//   ....[7]....
        /*01d0*/ 	.word	0x00001250


	//   ....[8]....
        /*01d4*/ 	.word	0x00001280


	//   ....[9]....
        /*01d8*/ 	.word	0x000012a0


	//   ....[10]....
        /*01dc*/ 	.word	0x000012c0


	//   ....[11]....
        /*01e0*/ 	.word	0x000012e0


	//   ....[12]....
        /*01e4*/ 	.word	0x00001330


	//   ....[13]....
        /*01e8*/ 	.word	0x00001350


	//   ....[14]....
        /*01ec*/ 	.word	0x00001370


	//   ....[15]....
        /*01f0*/ 	.word	0x00002420


	//   ....[16]....
        /*01f4*/ 	.word	0x00002480


	//   ....[17]....
        /*01f8*/ 	.word	0x000024e0


	//   ....[18]....
        /*01fc*/ 	.word	0x00002540


	//----- nvinfo : EIATTR_VRC_CTA_INIT_COUNT
	.align		4
.L_16699:
        /*0200*/ 	.byte	0x02, 0x4a
	.zero		1
	.zero		1


	//----- nvinfo : EIATTR_SYSCALL_OFFSETS
	.align		4
        /*0204*/ 	.byte	0x04, 0x46
        /*0206*/ 	.short	(.L_16701 - .L_16700)


	//   ....[0]....
.L_16700:
        /*0208*/ 	.word	0x00000220


	//----- nvinfo : EIATTR_EXIT_INSTR_OFFSETS
	.align		4
.L_16701:
        /*020c*/ 	.byte	0x04, 0x1c
        /*020e*/ 	.short	(.L_16703 - .L_16702)


	//   ....[0]....
.L_16702:
        /*0210*/ 	.word	0x000021d0


	//   ....[1]....
        /*0214*/ 	.word	0x00002230


	//   ....[2]....
        /*0218*/ 	.word	0x000023d0


	//----- nvinfo : EIATTR_CRS_STACK_SIZE
	.align		4
.L_16703:
        /*021c*/ 	.byte	0x04, 0x1e
        /*021e*/ 	.short	(.L_16705 - .L_16704)
.L_16704:
        /*0220*/ 	.word	0x00000000


	//----- nvinfo : EIATTR_CBANK_PARAM_SIZE
	.align		4
.L_16705:
        /*0224*/ 	.byte	0x03, 0x19
        /*0226*/ 	.short	0x007c


	//----- nvinfo : EIATTR_PARAM_CBANK
	.align		4
        /*0228*/ 	.byte	0x04, 0x0a
        /*022a*/ 	.short	(.L_16707 - .L_16706)
	.align		4
.L_16706:
        /*022c*/ 	.word	index@(.nv.constant0._ZN4vllm25paged_attention_v1_kernelIthLi128ELi16ELi128ELNS_18Fp8KVCacheDataTypeE1ELb0EEEvPT_PKS2_PKT0_S8_ifPKiSA_iPKfiiiSC_SC_iiiii)
        /*0230*/ 	.short	0x0380
        /*0232*/ 	.short	0x007c


	//----- nvinfo : EIATTR_SW_WAR
	.align		4
.L_16707:
        /*0234*/ 	.byte	0x04, 0x36
        /*0236*/ 	.short	(.L_16709 - .L_16708)
.L_16708:
        /*0238*/ 	.word	0x00000008
.L_16709:


//--------------------- .nv.info._ZN4vllm25paged_attention_v1_kernelIthLi120ELi16ELi128ELNS_18Fp8KVCacheDataTypeE1ELb0EEEvPT_PKS2_PKT0_S8_ifPKiSA_iPKfiiiSC_SC_iiiii --------------------------
	.section	.nv.info._ZN4vllm25paged_attention_v1_kernelIthLi120ELi16ELi128ELNS_18Fp8KVCacheDataTypeE1ELb0EEEvPT_PKS2_PKT0_S8_ifPKiSA_iPKfiiiSC_SC_iiiii,"",@"SHT_CUDA_INFO"
	.sectionflags	@""
	.align	4


	//----- nvinfo : EIATTR_CUDA_API_VERSION
	.align		4
        /*0000*/ 	.byte	0x04, 0x37
        /*0002*/ 	.short	(.L_16711 - .L_16710)
.L_16710:
        /*0004*/ 	.word	0x00000082


	//----- nvinfo : EIATTR_KPARAM_INFO
	.align		4
.L_16711:
        /*0008*/ 	.byte	0x04, 0x17
        /*000a*/ 	.short	(.L_16713 - .L_16712)
.L_16712:
        /*000c*/ 	.word	0x00000000
        /*0010*/ 	.short	0x0013
        /*0012*/ 	.short	0x0078
        /*0014*/ 	.byte	0x00, 0xf0, 0x11, 0x00


	//----- nvinfo : EIATTR_KPARAM_INFO
	.align		4
.L_16713:
        /*0018*/ 	.byte	0x04, 0x17
        /*001a*/ 	.short	(.L_16715 - .L_16714)
.L_16714:
        /*001c*/ 	.word	0x00000000
        /*0020*/ 	.short	0x0012
        /*0022*/ 	.short	0x0074
        /*0024*/ 	.byte	0x00, 0xf0, 0x11, 0x00


	//----- nvinfo : EIATTR_KPARAM_INFO
	.align		4
.L_16715:
        /*0028*/ 	.byte	0x04, 0x17
        /*002a*/ 	.short	(.L_16717 - .L_16716)
.L_16716:
        /*002c*/ 	.word	0x00000000
        /*0030*/ 	.short	0x0011
        /*0032*/ 	.short	0x0070
        /*0034*/ 	.byte	0x00, 0xf0, 0x11, 0x00


	//----- nvinfo : EIATTR_KPARAM_INFO
	.align		4
.L_16717:
        /*0038*/ 	.byte	0x04, 0x17
        /*003a*/ 	.short	(.L_16719 - .L_16718)
.L_16718:
        /*003c*/ 	.word	0x00000000
        /*0040*/ 	.short	0x0010
        /*0042*/ 	.short	0x006c
        /*0044*/ 	.byte	0x00, 0xf0, 0x11, 0x00


	//----- nvinfo : EIATTR_KPARAM_INFO
	.align		4
.L_16719:
        /*0048*/ 	.byte	0x04, 0x17
        /*004a*/ 	.short	(.L_16721 - .L_16720)
.L_16720:
        /*004c*/ 	.word	0x00000000
        /*0050*/ 	.short	0x000f
        /*0052*/ 	.short	0x0068
        /*0054*/ 	.byte	0x00, 0xf0, 0x11, 0x00


	//----- nvinfo : EIATTR_KPARAM_INFO
	.align		4
.L_16721:
        /*0058*/ 	.byte	0x04, 0x17
        /*005a*/ 	.short	(.L_16723 - .L_16722)
.L_16722:
        /*005c*/ 	.word	0x00000000
        /*0060*/ 	.short	0x000e
        /*0062*/ 	.short	0x0060
        /*0064*/ 	.byte	0x00, 0xf5, 0x21, 0x00


	//----- nvinfo : EIATTR_KPARAM_INFO
	.align		4
.L_16723:
        /*0068*/ 	.byte	0x04, 0x17
        /*006a*/ 	.short	(.L_16725 - .L_16724)
.L_16724:
        /*006c*/ 	.word	0x00000000
        /*0070*/ 	.short	0x000d
        /*0072*/ 	.short	0x0058
        /*0074*/ 	.byte	0x00, 0xf5, 0x21, 0x00


	//----- nvinfo : EIATTR_KPARAM_INFO
	.align		4
.L_16725:
        /*0078*/ 	.byte	0x04, 0x17
        /*007a*/ 	.short	(.L_16727 - .L_16726)
.L_16726:
        /*007c*/ 	.word	0x00000000
        /*0080*/ 	.short	0x000c
        /*0082*/ 	.short	0x0050
        /*0084*/ 	.byte	0x00, 0xf0, 0x11, 0x00


	//----- nvinfo : EIATTR_KPARAM_INFO
	.align		4
.L_16727:
        /*0088*/ 	.byte	0x04, 0x17
        /*008a*/ 	.short	(.L_16729 - .L_16728)
.L_16728:
        /*008c*/ 	.word	0x00000000
        /*0090*/ 	.short	0x000b
        /*0092*/ 	.short	0x004c
        /*0094*/ 	.byte	0x00, 0xf0, 0x11, 0x00


	//----- nvinfo : EIATTR_KPARAM_INFO
	.align		4
.L_16729:
        /*0098*/ 	.byte	0x04, 0x17
        /*009a*/ 	.short	(.L_16731 - .L_16730)
.L_16730:
        /*009c*/ 	.word	0x00000000
        /*00a0*/ 	.short	0x000a
        /*00a2*/ 	.short	0x0048
        /*00a4*/ 	.byte	0x00, 0xf0, 0x11, 0x00


	//----- nvinfo : EIATTR_KPARAM_INFO
	.align		4
.L_16731:
        /*00a8*/ 	.byte	0x04, 0x17
        /*00aa*/ 	.short	(.L_16733 - .L_16732)
.L_16732:
        /*00ac*/ 	.word	0x00000000
        /*00b0*/ 	.short	0x0009
        /*00b2*/ 	.short	0x0040
        /*00b4*/ 	.byte	0x00, 0xf5, 0x21, 0x00


	//----- nvinfo : EIATTR_KPARAM_INFO
	.align		4
.L_16733:
        /*00b8*/ 	.byte	0x04, 0x17
        /*00ba*/ 	.short	(.L_16735 - .L_16734)
.L_16734:
        /*00bc*/ 	.word	0x00000000
        /*00c0*/ 	.short	0x0008
        /*00c2*/ 	.short	0x0038
        /*00c4*/ 	.byte	0x00, 0xf0, 0x11, 0x00


	//----- nvinfo : EIATTR_KPARAM_INFO
	.align		4
.L_16735:
        /*00c8*/ 	.byte	0x04, 0x17
        /*00ca*/ 	.short	(.L_16737 - .L_16736)
.L_16736:
        /*00cc*/ 	.word	0x00000000
        /*00d0*/ 	.short	0x0007
        /*00d2*/ 	.short	0x0030
        /*00d4*/ 	.byte	0x00, 0xf5, 0x21, 0x00


	//----- nvinfo : EIATTR_KPARAM_INFO
	.align		4
.L_16737:
        /*00d8*/ 	.byte	0x04, 0x17
        /*00da*/ 	.short	(.L_16739 - .L_16738)
.L_16738:
        /*00dc*/ 	.word	0x00000000
        /*00e0*/ 	.short	0x0006
        /*00e2*/ 	.short	0x0028
        /*00e4*/ 	.byte	0x00, 0xf5, 0x21, 0x00


	//----- nvinfo : EIATTR_KPARAM_INFO
	.align		4
.L_16739:
        /*00e8*/ 	.byte	0x04, 0x17
        /*00ea*/ 	.short	(.L_16741 - .L_16740)
.L_16740:
        /*00ec*/ 	.word	0x00000000
        /*00f0*/ 	.short	0x0005
        /*00f2*/ 	.short	0x0024
        /*00f4*/ 	.byte	0x00, 0xf0, 0x11, 0x00


	//----- nvinfo : EIATTR_KPARAM_INFO
	.align		4
.L_16741:
        /*00f8*/ 	.byte	0x04, 0x17
        /*00fa*/ 	.short	(.L_16743 - .L_16742)
.L_16742:
        /*00fc*/ 	.word	0x00000000
        /*0100*/ 	.short	0x0004
        /*0102*/ 	.short	0x0020
        /*0104*/ 	.byte	0x00, 0xf0, 0x11, 0x00


	//----- nvinfo : EIATTR_KPARAM_INFO
	.align		4
.L_16743:
        /*0108*/ 	.byte	0x04, 0x17
        /*010a*/ 	.short	(.L_16745 - .L_16744)
.L_16744:
        /*010c*/ 	.word	0x00000000
        /*0110*/ 	.short	0x0003
        /*0112*/ 	.short	0x0018
        /*0114*/ 	.byte	0x00, 0xf5, 0x21, 0x00


	//----- nvinfo : EIATTR_KPARAM_INFO
	.align		4
.L_16745:
        /*0118*/ 	.byte	0x04, 0x17
        /*011a*/ 	.short	(.L_16747 - .L_16746)
.L_16746:
        /*011c*/ 	.word	0x00000000
        /*0120*/ 	.short	0x0002
        /*0122*/ 	.short	0x0010
        /*0124*/ 	.byte	0x00, 0xf5, 0x21, 0x00


	//----- nvinfo : EIATTR_KPARAM_INFO
	.align		4
.L_16747:
        /*0128*/ 	.byte	0x04, 0x17
        /*012a*/ 	.short	(.L_16749 - .L_16748)
.L_16748:
        /*012c*/ 	.word	0x00000000
        /*0130*/ 	.short	0x0001
        /*0132*/ 	.short	0x0008
        /*0134*/ 	.byte	0x00, 0xf5, 0x21, 0x00


	//----- nvinfo : EIATTR_KPARAM_INFO
	.align		4
.L_16749:
        /*0138*/ 	.byte	0x04, 0x17
        /*013a*/ 	.short	(.L_16751 - .L_16750)
.L_16750:
        /*013c*/ 	.word	0x00000000
        /*0140*/ 	.short	0x0000
        /*0142*/ 	.short	0x0000
        /*0144*/ 	.byte	0x00, 0xf5, 0x21, 0x00


	//----- nvinfo : EIATTR_SPARSE_MMA_MASK
	.align		4
.L_16751:
        /*0148*/ 	.byte	0x03, 0x50
        /*014a*/ 	.short	0x0000


	//----- nvinfo : EIATTR_MAXREG_COUNT
	.align		4
        /*014c*/ 	.byte	0x03, 0x1b
        /*014e*/ 	.short	0x00ff


	//----- nvinfo : EIATTR_NUM_BARRIERS
	.align		4
        /*0150*/ 	.byte	0x02, 0x4c
        /*0152*/ 	.byte	0x01
	.zero		1


	//----- nvinfo : EIATTR_EXTERNS
	.align		4
        /*0154*/ 	.byte	0x04, 0x0f
        /*0156*/ 	.short	(.L_16753 - .L_16752)


	//   ....[0]....
	.align		4
.L_16752:
        /*0158*/ 	.word	index@(__assertfail)


	//----- nvinfo : EIATTR_MERCURY_ISA_VERSION
	.align		4
.L_16753:
        /*015c*/ 	.byte	0x03, 0x5f
        /*015e*/ 	.short	0x0101


	//----- nvinfo : EIATTR_COOP_GROUP_MASK_REGIDS
	.align		4
        /*0160*/ 	.byte	0x04, 0x29
        /*0162*/ 	.short	(.L_16755 - .L_16754)


	//   ....[0]....
.L_16754:
        /*0164*/ 	.word	0xffffffff


	//   ....[1]....
        /*0168*/ 	.word	0xffffffff


	//   ....[2]....
        /*016c*/ 	.word	0xffffffff


	//   ....[3]....
        /*0170*/ 	.word	0xffffffff


	//   ....[4]....
        /*0174*/ 	.word	0xffffffff


	//   ....[5]....
        /*0178*/ 	.word	0xffffffff


	//   ....[6]....
        /*017c*/ 	.word	0xffffffff


	//   ....[7]....
        /*0180*/ 	.word	0xffffffff


	//   ....[8]....
        /*0184*/ 	.word	0xffffffff


	//   ....[9]....
        /*0188*/ 	.word	0xffffffff


	//   ....[10]....
        /*018c*/ 	.word	0xffffffff


	//   ....[11]....
        /*0190*/ 	.word	0xffffffff


	//   ....[12]....
        /*0194*/ 	.word	0xffffffff


	//   ....[13]....
        /*0198*/ 	.word	0xffffffff


	//   ....[14]....
        /*019c*/ 	.word	0xffffffff


	//   ....[15]....
        /*01a0*/ 	.word	0x0500000f


	//   ....[16]....
        /*01a4*/ 	.word	0x0500000f


	//   ....[17]....
        /*01a8*/ 	.word	0x0500000f


	//   ....[18]....
        /*01ac*/ 	.word	0x0500000f


	//----- nvinfo : EIATTR_COOP_GROUP_INSTR_OFFSETS
	.align		4
.L_16755:
        /*01b0*/ 	.byte	0x04, 0x28
        /*01b2*/ 	.short	(.L_16757 - .L_16756)


	//   ....[0]....
.L_16756:
        /*01b4*/ 	.word	0x00000270


	//   ....[1]....
        /*01b8*/ 	.word	0x00000290


	//   ....[2]....
        /*01bc*/ 	.word	0x000002b0


	//   ....[3]....
        /*01c0*/ 	.word	0x000002d0


	//   ....[4]....
        /*01c4*/ 	.word	0x000003e0


	//   ....[5]....
        /*01c8*/ 	.word	0x00000400


	//   ....[6]....
        /*01cc*/ 	.word	0x00000420


	//   ....[7]....
        /*01d0*/ 	.word	0x00001250


	//   ....[8]....
        /*01d4*/ 	.word	0x00001280


	//   ....[9]....
        /*01d8*/ 	.word	0x000012a0


	//   ....[10]....
        /*01dc*/ 	.word	0x000012c0


	//   ....[11]....
        /*01e0*/ 	.word	0x000012e0


	//   ....[12]....
        /*01e4*/ 	.word	0x00001330


	//   ....[13]....
        /*01e8*/ 	.word	0x00001350


	//   ....[14]....
        /*01ec*/ 	.word	0x00001370


	//   ....[15]....
        /*01f0*/ 	.word	0x000025f0


	//   ....[16]....
        /*01f4*/ 	.word	0x00002650


	//   ....[17]....
        /*01f8*/ 	.word	0x000026b0


	//   ....[18]....
        /*01fc*/ 	.word	0x00002710


	//----- nvinfo : EIATTR_VRC_CTA_INIT_COUNT
	.align		4
.L_16757:
        /*0200*/ 	.byte	0x02, 0x4a
	.zero		1
	.zero		1


	//----- nvinfo : EIATTR_SYSCALL_OFFSETS
	.align		4
        /*0204*/ 	.byte	0x04, 0x46
        /*0206*/ 	.short	(.L_16759 - .L_16758)


	//   ....[0]....
.L_16758:
        /*0208*/ 	.word	0x00000220


	//----- nvinfo : EIATTR_EXIT_INSTR_OFFSETS
	.align		4
.L_16759:
        /*020c*/ 	.byte	0x04, 0x1c
        /*020e*/ 	.short	(.L_16761 - .L_16760)


	//   ....[0]....
.L_16760:
        /*0210*/ 	.word	0x00002350


	//   ....[1]....
        /*0214*/ 	.word	0x00002570


	//   ....[2]....
        /*0218*/ 	.word	0x000025a0


	//----- nvinfo : EIATTR_CRS_STACK_SIZE
	.align		4
.L_16761:
        /*021c*/ 	.byte	0x04, 0x1e
        /*021e*/ 	.short	(.L_16763 - .L_16762)
.L_16762:
        /*0220*/ 	.word	0x00000000


	//----- nvinfo : EIATTR_CBANK_PARAM_SIZE
	.align		4
.L_16763:
        /*0224*/ 	.byte	0x03, 0x19
        /*0226*/ 	.short	0x007c


	//----- nvinfo : EIATTR_PARAM_CBANK
	.align		4
        /*0228*/ 	.byte	0x04, 0x0a
        /*022a*/ 	.short	(.L_16765 - .L_16764)
	.align		4
.L_16764:
        /*022c*/ 	.word	index@(.nv.constant0._ZN4vllm25paged_attention_v1_kernelIthLi120ELi16ELi128ELNS_18Fp8KVCacheDataTypeE1ELb0EEEvPT_PKS2_PKT0_S8_ifPKiSA_iPKfiiiSC_SC_iiiii)
        /*0230*/ 	.short	0x0380
        /*0232*/ 	.short	0x007c


	//----- nvinfo : EIATTR_SW_WAR
	.align		4
.L_16765:
        /*0234*/ 	.byte	0x04, 0x36
        /*0236*/ 	.short	(.L_16767 - .L_16766)
.L_16766:
        /*0238*/ 	.word	0x00000008
.L_16767:


//--------------------- .nv.info._ZN4vllm25paged_attention_v1_kernelIthLi112ELi16ELi128ELNS_18Fp8KVCacheDataTypeE1ELb0EEEvPT_PKS2_PKT0_S8_ifPKiSA_iPKfiiiSC_SC_iiiii --------------------------
	.section	.nv.info._ZN4vllm25paged_attention_v1_kernelIthLi112ELi16ELi128ELNS_18Fp8KVCacheDataTypeE1ELb0EEEvPT_PKS2_PKT0_S8_ifPKiSA_iPKfiiiSC_SC_iiiii,"",@"SHT_CUDA_INFO"
	.sectionflags	@""
	.align	4


	//----- nvinfo : EIATTR_CUDA_API_VERSION
	.align		4
        /*0000*/ 	.byte	0x04, 0x37
        /*0002*/ 	.short	(.L_16769 - .L_16768)
.L_16768:
        /*0004*/ 	.word	0x00000082


	//----- nvinfo : EIATTR_KPARAM_INFO
	.align		4
.L_16769:
        /*0008*/ 	.byte	0x04, 0x17
        /*000a*/ 	.short	(.L_16771 - .L_16770)
.L_16770:
        /*000c*/ 	.word	0x00000000
        /*0010*/ 	.short	0x0013
        /*0012*/ 	.short	0x0078
        /*0014*/ 	.byte	0x00, 0xf0, 0x11, 0x00


	//----- nvinfo : EIATTR_KPARAM_INFO
	.align		4
.L_16771:
        /*0018*/ 	.byte	0x04, 0x17
        /*001a*/ 	.short	(.L_16773 - .L_16772)
.L_16772:
        /*001c*/ 	.word	0x00000000
        /*0020*/ 	.short	0x0012
        /*0022*/ 	.short	0x0074
        /*0024*/ 	.byte	0x00, 0xf0, 0x11, 0x00


	//----- nvinfo : EIATTR_KPARAM_INFO
	.align		4
.L_16773:
        /*0028*/ 	.byte	0x04, 0x17
        /*002a*/ 	.short	(.L_16775 - .L_16774)
.L_16774:
        /*002c*/ 	.word	0x00000000
        /*0030*/ 	.short	0x0011
        /*0032*/ 	.short	0x0070
        /*0034*/ 	.byte	0x00, 0xf0, 0x11, 0x00


	//----- nvinfo : EIATTR_KPARAM_INFO
	.align		4
.L_16775:
        /*0038*/ 	.byte	0x04, 0x17
        /*003a*/ 	.short	(.L_16777 - .L_16776)
.L_16776:
        /*003c*/ 	.word	0x00000000
        /*0040*/ 	.short	0x0010
        /*0042*/ 	.short	0x006c
        /*0044*/ 	.byte	0x00, 0xf0, 0x11, 0x00


	//----- nvinfo : EIATTR_KPARAM_INFO
	.align		4
.L_16777:
        /*0048*/ 	.byte	0x04, 0x17
        /*004a*/ 	.short	(.L_16779 - .L_16778)
.L_16778:
        /*004c*/ 	.word	0x00000000
        /*0050*/ 	.short	0x000f
        /*0052*/ 	.short	0x0068
        /*0054*/ 	.byte	0x00, 0xf0, 0x11, 0x00


	//----- nvinfo : EIATTR_KPARAM_INFO
	.align		4
.L_16779:
        /*0058*/ 	.byte	0x04, 0x17
        /*005a*/ 	.short	(.L_16781 - .L_16780)
.L_16780:
        /*005c*/ 	.word	0x00000000
        /*0060*/ 	.short	0x000e
        /*0062*/ 	.short	0x0060
        /*0064*/ 	.byte	0x00, 0xf5, 0x21, 0x00


	//----- nvinfo : EIATTR_KPARAM_INFO
	.align		4
.L_16781:
        /*0068*/ 	.byte	0x04, 0x17
        /*006a*/ 	.short	(.L_16783 - .L_16782)
.L_16782:
        /*006c*/ 	.word	0x00000000
        /*0070*/ 	.short	0x000d
        /*0072*/ 	.short	0x0058
        /*0074*/ 	.byte	0x00, 0xf5, 0x21, 0x00


	//----- nvinfo : EIATTR_KPARAM_INFO
	.align		4
.L_16783:
        /*0078*/ 	.byte	0x04, 0x17
        /*007a*/ 	.short	(.L_16785 - .L_16784)
.L_16784:
        /*007c*/ 	.word	0x00000000
        /*0080*/ 	.short	0x000c
        /*0082*/ 	.short	0x0050
        /*0084*/ 	.byte	0x00, 0xf0, 0x11, 0x00


	//----- nvinfo : EIATTR_KPARAM_INFO
	.align		4
.L_16785:
        /*0088*/ 	.byte	0x04, 0x17
        /*008a*/ 	.short	(.L_16787 - .L_16786)
.L_16786:
        /*008c*/ 	.word	0x00000000
        /*0090*/ 	.short	0x000b
        /*0092*/ 	.short	0x004c
        /*0094*/ 	.byte	0x00, 0xf0, 0x11, 0x00


	//----- nvinfo : EIATTR_KPARAM_INFO
	.align		4
.L_16787:
        /*0098*/ 	.byte	0x04, 0x17
        /*009a*/ 	.short	(.L_16789 - .L_16788)
.L_16788:
        /*009c*/ 	.word	0x00000000
        /*00a0*/ 	.short	0x000a
        /*00a2*/ 	.short	0x0048
        /*00a4*/ 	.byte	0x00, 0xf0, 0x11, 0x00


	//----- nvinfo : EIATTR_KPARAM_INFO
	.align		4
.L_16789:
        /*00a8*/ 	.byte	0x04, 0x17
        /*00aa*/ 	.short	(.L_16791 - .L_16790)
.L_16790:
        /*00ac*/ 	.word	0x00000000
        /*00b0*/ 	.short	0x0009
        /*00b2*/ 	.short	0x0040
        /*00b4*/ 	.byte	0x00, 0xf5, 0x21, 0x00


	//----- nvinfo : EIATTR_KPARAM_INFO
	.align		4
.L_16791:
        /*00b8*/ 	.byte	0x04, 0x17
        /*00ba*/ 	.short	(.L_16793 - .L_16792)
.L_16792:
        /*00bc*/ 	.word	0x00000000
        /*00c0*/ 	.short	0x0008
        /*00c2*/ 	.short	0x0038
        /*00c4*/ 	.byte	0x00, 0xf0, 0x11, 0x00


	//----- nvinfo : EIATTR_KPARAM_INFO
	.align		4
.L_16793:
        /*00c8*/ 	.byte	0x04, 0x17
        /*00ca*/ 	.short	(.L_16795 - .L_16794)
.L_16794:
        /*00cc*/ 	.word	0x00000000
        /*00d0*/ 	.short	0x0007
        /*00d2*/ 	.short	0x0030
        /*00d4*/ 	.byte	0x00, 0xf5, 0x21, 0x00


	//----- nvinfo : EIATTR_KPARAM_INFO
	.align		4
.L_16795:
        /*00d8*/ 	.byte	0x04, 0x17
        /*00da*/ 	.short	(.L_16797 - .L_16796)
.L_16796:
        /*00dc*/ 	.word	0x00000000
        /*00e0*/ 	.short	0x0006
        /*00e2*/ 	.short	0x0028
        /*00e4*/ 	.byte	0x00, 0xf5, 0x21, 0x00


	//----- nvinfo : EIATTR_KPARAM_INFO
	.align		4
.L_16797:
        /*00e8*/ 	.byte	0x04, 0x17
        /*00ea*/ 	.short	(.L_16799 - .L_16798)
.L_16798:
        /*00ec*/ 	.word	0x00000000
        /*00f0*/ 	.short	0x0005
        /*00f2*/ 	.short	0x0024
        /*00f4*/ 	.byte	0x00, 0xf0, 0x11, 0x00


	//----- nvinfo : EIATTR_KPARAM_INFO
	.align		4
.L_16799:
        /*00f8*/ 	.byte	0x04, 0x17
        /*00fa*/ 	.short	(.L_16801 - .L_16800)
.L_16800:
        /*00fc*/ 	.word	0x00000000
        /*0100*/ 	.short	0x0004
        /*0102*/ 	.short	0x0020
        /*0104*/ 	.byte	0x00, 0xf0, 0x11, 0x00


	//----- nvinfo : EIATTR_KPARAM_INFO
	.align		4
.L_16801:
        /*0108*/ 	.byte	0x04, 0x17
        /*010a*/ 	.short	(.L_16803 - .L_16802)
.L_16802:
        /*010c*/ 	.word	0x00000000
        /*0110*/ 	.short	0x0003
        /*0112*/ 	.short	0x0018
        /*0114*/ 	.byte	0x00, 0xf5, 0x21, 0x00


	//----- nvinfo : EIATTR_KPARAM_INFO
	.align		4
.L_16803:
        /*0118*/ 	.byte	0x04, 0x17
        /*011a*/ 	.short	(.L_16805 - .L_16804)
.L_16804:
        /*011c*/ 	.word	0x00000000
        /*0120*/ 	.short	0x0002
        /*0122*/ 	.short	0x0010
        /*0124*/ 	.byte	0x00, 0xf5, 0x21, 0x00


	//----- nvinfo : EIATTR_KPARAM_INFO
	.align		4
.L_16805:
        /*0128*/ 	.byte	0x04, 0x17
        /*012a*/ 	.short	(.L_16807 - .L_16806)
.L_16806:
        /*012c*/ 	.word	0x00000000
        /*0130*/ 	.short	0x0001
        /*0132*/ 	.short	0x0008
        /*0134*/ 	.byte	0x00, 0xf5, 0x21, 0x00


	//----- nvinfo : EIATTR_KPARAM_INFO
	.align		4
.L_16807:
        /*0138*/ 	.byte	0x04, 0x17
        /*013a*/ 	.short	(.L_16809 - .L_16808)
.L_16808:
        /*013c*/ 	.word	0x00000000
        /*0140*/ 	.short	0x0000
        /*0142*/ 	.short	0x0000
        /*0144*/ 	.byte	0x00, 0xf5, 0x21, 0x00


	//----- nvinfo : EIATTR_SPARSE_MMA_MASK
	.align		4
.L_16809:
        /*0148*/ 	.byte	0x03, 0x50
        /*014a*/ 	.short	0x0000


	//----- nvinfo : EIATTR_MAXREG_COUNT
	.align		4
        /*014c*/ 	.byte	0x03, 0x1b
        /*014e*/ 	.short	0x00ff


	//----- nvinfo : EIATTR_NUM_BARRIERS
	.align		4
        /*0150*/ 	.byte	0x02, 0x4c
        /*0152*/ 	.byte	0x01
	.zero		1


	//----- nvinfo : EIATTR_EXTERNS
	.align		4
        /*0154*/ 	.byte	0x04, 0x0f
        /*0156*/ 	.short	(.L_16811 - .L_16810)


	//   ....[0]....
	.align		4
.L_16810:
        /*0158*/ 	.word	index@(__assertfail)


	//----- nvinfo : EIATTR_MERCURY_ISA_VERSION
	.align		4
.L_16811:
        /*015c*/ 	.byte	0x03, 0x5f
        /*015e*/ 	.short	0x0101


	//----- nvinfo : EIATTR_COOP_GROUP_MASK_REGIDS
	.align		4
        /*0160*/ 	.byte	0x04, 0x29
        /*0162*/ 	.short	(.L_16813 - .L_16812)


	//   ....[0]....
.L_16812:
        /*0164*/ 	.word	0xffffffff


	//   ....[1]....
        /*0168*/ 	.word	0xffffffff


	//   ....[2]....
        /*016c*/ 	.word	0xffffffff


	//   ....[3]....
        /*0170*/ 	.word	0xffffffff


	//   ....[4]....
        /*0174*/ 	.word	0xffffffff


	//   ....[5]....
        /*0178*/ 	.word	0xffffffff


	//   ....[6]....
        /*017c*/ 	.word	0xffffffff


	//   ....[7]....
        /*0180*/ 	.word	0xffffffff


	//   ....[8]....
        /*0184*/ 	.word	0xffffffff


	//   ....[9]....
        /*0188*/ 	.word	0xffffffff


	//   ....[10]....
        /*018c*/ 	.word	0xffffffff


	//   ....[11]....
        /*0190*/ 	.word	0xffffffff


	//   ....[12]....
        /*0194*/ 	.word	0xffffffff


	//   ....[13]....
        /*0198*/ 	.word	0xffffffff


	//   ....[14]....
        /*019c*/ 	.word	0xffffffff


	//   ....[15]....
        /*01a0*/ 	.word	0x0500000f


	//   ....[16]....
        /*01a4*/ 	.word	0x0500000f


	//   ....[17]....
        /*01a8*/ 	.word	0x0500000f


	//   ....[18]....
        /*01ac*/ 	.word	0x0500000f


	//----- nvinfo : EIATTR_COOP_GROUP_INSTR_OFFSETS
	.align		4
.L_16813:
        /*01b0*/ 	.byte	0x04, 0x28
        /*01b2*/ 	.short	(.L_16815 - .L_16814)


	//   ....[0]....
.L_16814:
        /*01b4*/ 	.word	0x00000270


	//   ....[1]....
        /*01b8*/ 	.word	0x00000290


	//   ....[2]....
        /*01bc*/ 	.word	0x000002b0


	//   ....[3]....
        /*01c0*/ 	.word	0x000002d0


	//   ....[4]....
        /*01c4*/ 	.word	0x000003e0


	//   ....[5]....
        /*01c8*/ 	.word	0x00000400


	//   ....[6]....
        /*01cc*/ 	.word	0x00000420


	//   ....[7]....
        /*01d0*/ 	.word	0x00001250


	//   ....[8]....
        /*01d4*/ 	.word	0x00001280


	//   ....[9]....
        /*01d8*/ 	.word	0x000012a0


	//   ....[10]....
        /*01dc*/ 	.word	0x000012c0


	//   ....[11]....
        /*01e0*/ 	.word	0x000012e0


	//   ....[12]....
        /*01e4*/ 	.word	0x00001330


	//   ....[13]....
        /*01e8*/ 	.word	0x00001350


	//   ....[14]....
        /*01ec*/ 	.word	0x00001370


	//   ....[15]....
        /*01f0*/ 	.word	0x000022f0


	//   ....[16]....
        /*01f4*/ 	.word	0x00002350


	//   ....[17]....
        /*01f8*/ 	.word	0x000023b0


	//   ....[18]....
        /*01fc*/ 	.word	0x00002410


	//----- nvinfo : EIATTR_VRC_CTA_INIT_COUNT
	.align		4
.L_16815:
        /*0200*/ 	.byte	0x02, 0x4a
	.zero		1
	.zero		1


	//----- nvinfo : EIATTR_SYSCALL_OFFSETS
	.align		4
        /*0204*/ 	.byte	0x04, 0x46
        /*0206*/ 	.short	(.L_16817 - .L_16816)


	//   ....[0]....
.L_16816:
        /*0208*/ 	.word	0x00000220


	//----- nvinfo : EIATTR_EXIT_INSTR_OFFSETS
	.align		4
.L_16817:
        /*020c*/ 	.byte	0x04, 0x1c
        /*020e*/ 	.short	(.L_16819 - .L_16818)


	//   ....[0]....
.L_16818:
        /*0210*/ 	.word	0x000020c0


	//   ....[1]....
        /*0214*/ 	.word	0x00002120


	//   ....[2]....
        /*0218*/ 	.word	0x000022a0


	//----- nvinfo : EIATTR_CRS_STACK_SIZE
	.align		4
.L_16819:
        /*021c*/ 	.byte	0x04, 0x1e
        /*021e*/ 	.short	(.L_16821 - .L_16820)
.L_16820:
        /*0220*/ 	.word	0x00000000


	//----- nvinfo : EIATTR_CBANK_PARAM_SIZE
	.align		4
.L_16821:
        /*0224*/ 	.byte	0x03, 0x19
        /*0226*/ 	.short	0x007c


	//----- nvinfo : EIATTR_PARAM_CBANK
	.align		4
        /*0228*/ 	.byte	0x04, 0x0a
        /*022a*/ 	.short	(.L_16823 - .L_16822)
	.align		4
.L_16822:
        /*022c*/ 	.word	index@(.nv.constant0._ZN4vllm25paged_attention_v1_kernelIthLi112ELi16ELi128ELNS_18Fp8KVCacheDataTypeE1ELb0EEEvPT_PKS2_PKT0_S8_ifPKiSA_iPKfiiiSC_SC_iiiii)
        /*0230*/ 	.short	0x0380
        /*0232*/ 	.short	0x007c


	//----- nvinfo : EIATTR_SW_WAR
	.align		4
.L_16823:
        /*0234*/ 	.byte	0x04, 0x36
        /*0236*/ 	.short	(.L_16825 - .L_16824)
.L_16824:
        /*0238*/ 	.word	0x00000008
.L_16825:


//--------------------- .nv.info._ZN4vllm25paged_attention_v1_kernelIthLi96ELi16ELi128ELNS_18Fp8KVCacheDataTypeE1ELb0EEEvPT_PKS2_PKT0_S8_ifPKiSA_iPKfiiiSC_SC_iiiii --------------------------
	.section	.nv.info._ZN4vllm25paged_attention_v1_kernelIthLi96ELi16ELi128ELNS_18Fp8KVCacheDataTypeE1ELb0EEEvPT_PKS2_PKT0_S8_ifPKiSA_iPKfiiiSC_SC_iiiii,"",@"SHT_CUDA_INFO"
	.sectionflags	@""
	.align	4


	//----- nvinfo : EIATTR_CUDA_API_VERSION
	.align		4
        /*0000*/ 	.byte	0x04, 0x37
        /*0002*/ 	.short	(.L_16827 - .L_16826)
.L_16826:
        /*0004*/ 	.word	0x00000082


	//----- nvinfo : EIATTR_KPARAM_INFO
	.align		4
.L_16827:
        /*0008*/ 	.byte	0x04, 0x17
        /*000a*/ 	.short	(.L_16829 - .L_16828)
.L_16828:
        /*000c*/ 	.word	0x00000000
        /*0010*/ 	.short	0x0013
        /*0012*/ 	.short	0x0078
        /*0014*/ 	.byte	0x00, 0xf0, 0x11, 0x00


	//----- nvinfo : EIATTR_KPARAM_INFO
	.align		4
.L_16829:
        /*0018*/ 	.byte	0x04, 0x17
        /*001a*/ 	.short	(.L_16831 - .L_16830)
.L_16830:
        /*001c*/ 	.word	0x00000000
        /*0020*/ 	.short	0x0012
        /*0022*/ 	.short	0x0074
        /*0024*/ 	.byte	0x00, 0xf0, 0x11, 0x00


	//----- nvinfo : EIATTR_KPARAM_INFO
	.align		4
.L_16831:
        /*0028*/ 	.byte	0x04, 0x17
        /*002a*/ 	.short	(.L_16833 - .L_16832)
.L_16832:
        /*002c*/ 	.word	0x00000000
        /*0030*/ 	.short	0x0011
        /*0032*/ 	.short	0x0070
        /*0034*/ 	.byte	0x00, 0xf0, 0x11, 0x00


	//----- nvinfo : EIATTR_KPARAM_INFO
	.align		4
.L_16833:
        /*0038*/ 	.byte	0x04, 0x17
        /*003a*/ 	.short	(.L_16835 - .L_16834)
.L_16834:
        /*003c*/ 	.word	0x00000000
        /*0040*/ 	.short	0x0010
        /*0042*/ 	.short	0x006c
        /*0044*/ 	.byte	0x00, 0xf0, 0x11, 0x00


	//----- nvinfo : EIATTR_KPARAM_INFO
	.align		4
.L_16835:
        /*0048*/ 	.byte	0x04, 0x17
        /*004a*/ 	.short	(.L_16837 - .L_16836)
.L_16836:
        /*004c*/ 	.word	0x00000000
        /*0050*/ 	.short	0x000f
        /*0052*/ 	.short	0x0068
        /*0054*/ 	.byte	0x00, 0xf0, 0x11, 0x00


	//----- nvinfo : EIATTR_KPARAM_INFO
	.align		4
.L_16837:
        /*0058*/ 	.byte	0x04, 0x17
        /*005a*/ 	.short	(.L_16839 - .L_16838)
.L_16838:
        /*005c*/ 	.word	0x00000000
        /*0060*/ 	.short	0x000e
        /*0062*/ 	.short	0x0060
        /*0064*/ 	.byte	0x00, 0xf5, 0x21, 0x00


	//----- nvinfo : EIATTR_KPARAM_INFO
	.align		4
.L_16839:
        /*0068*/ 	.byte	0x04, 0x17
        /*006a*/ 	.short	(.L_16841 - .L_16840)
.L_16840:
        /*006c*/ 	.word	0x00000000
        /*0070*/ 	.short	0x000d
        /*0072*/ 	.short	0x0058
        /*0074*/ 	.byte	0x00, 0xf5, 0x21, 0x00


	//----- nvinfo : EIATTR_KPARAM_INFO
	.align		4
.L_16841:
        /*0078*/ 	.byte	0x04, 0x17
        /*007a*/ 	.short	(.L_16843 - .L_16842)
.L_16842:
        /*007c*/ 	.word	0x00000000
        /*0080*/ 	.short	0x000c
        /*0082*/ 	.short	0x0050
        /*0084*/ 	.byte	0x00, 0xf0, 0x11, 0x00


	//----- nvinfo : EIATTR_KPARAM_INFO
	.align		4
.L_16843:
        /*0088*/ 	.byte	0x04, 0x17
        /*008a*/ 	.short	(.L_16845 - .L_16844)
.L_16844:
        /*008c*/ 	.word	0x00000000
        /*0090*/ 	.short	0x000b
        /*0092*/ 	.short	0x004c
        /*0094*/ 	.byte	0x00, 0xf0, 0x11, 0x00


	//----- nvinfo : EIATTR_KPARAM_INFO
	.align		4
.L_16845:
        /*0098*/ 	.byte	0x04, 0x17
        /*009a*/ 	.short	(.L_16847 - .L_16846)
.L_16846:
        /*009c*/ 	.word	0x00000000
        /*00a0*/ 	.short	0x000a
        /*00a2*/ 	.short	0x0048
        /*00a4*/ 	.byte	0x00, 0xf0, 0x11, 0x00


	//----- nvinfo : EIATTR_KPARAM_INFO
	.align		4
.L_16847:
        /*00a8*/ 	.byte	0x04, 0x17
        /*00aa*/ 	.short	(.L_16849 - .L_16848)
.L_16848:
        /*00ac*/ 	.word	0x00000000
        /*00b0*/ 	.short	0x0009
        /*00b2*/ 	.short	0x0040
        /*00b4*/ 	.byte	0x00, 0xf5, 0x21, 0x00


	//----- nvinfo : EIATTR_KPARAM_INFO
	.align		4
.L_16849:
        /*00b8*/ 	.byte	0x04, 0x17
        /*00ba*/ 	.short	(.L_16851 - .L_16850)
.L_16850:
        /*00bc*/ 	.word	0x00000000
        /*00c0*/ 	.short	0x0008
        /*00c2*/ 	.short	0x0038
        /*00c4*/ 	.byte	0x00, 0xf0, 0x11, 0x00


	//----- nvinfo : EIATTR_KPARAM_INFO
	.align		4
.L_16851:
        /*00c8*/ 	.byte	0x04, 0x17
        /*00ca*/ 	.short	(.L_16853 - .L_16852)
.L_16852:
        /*00cc*/ 	.word	0x00000000
        /*00d0*/ 	.short	0x0007
        /*00d2*/ 	.short	0x0030
        /*00d4*/ 	.byte	0x00, 0xf5, 0x21, 0x00


	//----- nvinfo : EIATTR_KPARAM_INFO
	.align		4
.L_16853:
        /*00d8*/ 	.byte	0x04, 0x17
        /*00da*/ 	.short	(.L_16855 - .L_16854)
.L_16854:
        /*00dc*/ 	.word	0x00000000
        /*00e0*/ 	.short	0x0006
        /*00e2*/ 	.short	0x0028
        /*00e4*/ 	.byte	0x00, 0xf5, 0x21, 0x00


	//----- nvinfo : EIATTR_KPARAM_INFO
	.align		4
.L_16855:
        /*00e8*/ 	.byte	0x04, 0x17
        /*00ea*/ 	.short	(.L_16857 - .L_16856)
.L_16856:
        /*00ec*/ 	.word	0x00000000
        /*00f0*/ 	.short	0x0005
        /*00f2*/ 	.short	0x0024
        /*00f4*/ 	.byte	0x00, 0xf0, 0x11, 0x00


	//----- nvinfo : EIATTR_KPARAM_INFO
	.align		4
.L_16857:
        /*00f8*/ 	.byte	0x04, 0x17
        /*00fa*/ 	.short	(.L_16859 - .L_16858)
.L_16858:
        /*00fc*/ 	.word	0x00000000
        /*0100*/ 	.short	0x0004
        /*0102*/ 	.short	0x0020
        /*0104*/ 	.byte	0x00, 0xf0, 0x11, 0x00


	//----- nvinfo : EIATTR_KPARAM_INFO
	.align		4
.L_16859:
        /*0108*/ 	.byte	0x04, 0x17
        /*010a*/ 	.short	(.L_16861 - .L_16860)
.L_16860:
        /*010c*/ 	.word	0x00000000
        /*0110*/ 	.short	0x0003
        /*0112*/ 	.short	0x0018
        /*0114*/ 	.byte	0x00, 0xf5, 0x21, 0x00


	//----- nvinfo : EIATTR_KPARAM_INFO
	.align		4
.L_16861:
        /*0118*/ 	.byte	0x04, 0x17
        /*011a*/ 	.short	(.L_16863 - .L_16862)
.L_16862:
        /*011c*/ 	.word	0x00000000
        /*0120*/ 	.short	0x0002
        /*0122*/ 	.short	0x0010
        /*0124*/ 	.byte	0x00, 0xf5, 0x21, 0x00


	//----- nvinfo : EIATTR_KPARAM_INFO
	.align		4
.L_16863:
        /*0128*/ 	.byte	0x04, 0x17
        /*012a*/ 	.short	(.L_16865 - .L_16864)
.L_16864:
        /*012c*/ 	.word	0x00000000
        /*0130*/ 	.short	0x0001
        /*0132*/ 	.short	0x0008
        /*0134*/ 	.byte	0x00, 0xf5, 0x21, 0x00


	//----- nvinfo : EIATTR_KPARAM_INFO
	.align		4
.L_16865:
        /*0138*/ 	.byte	0x04, 0x17
        /*013a*/ 	.short	(.L_16867 - .L_16866)
.L_16866:
        /*013c*/ 	.word	0x00000000
        /*0140*/ 	.short	0x0000
        /*0142*/ 	.short	0x0000
        /*0144*/ 	.byte	0x00, 0xf5, 0x21, 0x00


	//----- nvinfo : EIATTR_SPARSE_MMA_MASK
	.align		4
.L_16867:
        /*0148*/ 	.byte	0x03, 0x50
        /*014a*/ 	.short	0x0000


	//----- nvinfo : EIATTR_MAXREG_COUNT
	.align		4
        /*014c*/ 	.byte	0x03, 0x1b
        /*014e*/ 	.short	0x00ff


	//----- nvinfo : EIATTR_NUM_BARRIERS
	.align		4
        /*0150*/ 	.byte	0x02, 0x4c
        /*0152*/ 	.byte	0x01
	.zero		1


	//----- nvinfo : EIATTR_EXTERNS
	.align		4
        /*0154*/ 	.byte	0x04, 0x0f
        /*0156*/ 	.short	(.L_16869 - .L_16868)


	//   ....[0]....
	.align		4
.L_16868:
        /*0158*/ 	.word	index@(__assertfail)


	//----- nvinfo : EIATTR_MERCURY_ISA_VERSION
	.align		4
.L_16869:
        /*015c*/ 	.byte	0x03, 0x5f
        /*015e*/ 	.short	0x0101


	//----- nvinfo : EIATTR_COOP_GROUP_MASK_REGIDS
	.align		4
        /*0160*/ 	.byte	0x04, 0x29
        /*0162*/ 	.short	(.L_16871 - .L_16870)


	//   ....[0]....
.L_16870:
        /*0164*/ 	.word	0xffffffff


	//   ....[1]....
        /*0168*/ 	.word	0xffffffff


	//   ....[2]....
        /*016c*/ 	.word	0xffffffff


	//   ....[3]....
        /*0170*/ 	.word	0xffffffff


	//   ....[4]....
        /*0174*/ 	.word	0xffffffff


	//   ....[5]....
        /*0178*/ 	.word	0xffffffff


	//   ....[6]....
        /*017c*/ 	.word	0xffffffff


	//   ....[7]....
        /*0180*/ 	.word	0xffffffff


	//   ....[8]....
        /*0184*/ 	.word	0xffffffff


	//   ....[9]....
        /*0188*/ 	.word	0xffffffff


	//   ....[10]....
        /*018c*/ 	.word	0xffffffff


	//   ....[11]....
        /*0190*/ 	.word	0xffffffff


	//   ....[12]....
        /*0194*/ 	.word	0xffffffff


	//   ....[13]....
        /*0198*/ 	.word	0xffffffff


	//   ....[14]....
        /*019c*/ 	.word	0xffffffff


	//   ....[15]....
        /*01a0*/ 	.word	0x0500000f


	//   ....[16]....
        /*01a4*/ 	.word	0x0500000f


	//   ....[17]....
        /*01a8*/ 	.word	0x0500000f


	//   ....[18]....
        /*01ac*/ 	.word	0x0500000f


	//----- nvinfo : EIATTR_COOP_GROUP_INSTR_OFFSETS
	.align		4
.L_16871:
        /*01b0*/ 	.byte	0x04, 0x28
        /*01b2*/ 	.short	(.L_16873 - .L_16872)


	//   ....[0]....
.L_16872:
        /*01b4*/ 	.word	0x00000270


	//   ....[1]....
        /*01b8*/ 	.word	0x00000290


	//   ....[2]....
        /*01bc*/ 	.word	0x000002b0


	//   ....[3]....
        /*01c0*/ 	.word	0x000002d0


	//   ....[4]....
        /*01c4*/ 	.word	0x000003e0


	//   ....[5]....
        /*01c8*/ 	.word	0x00000400


	//   ....[6]....
        /*01cc*/ 	.word	0x00000420


	//   ....[7]....
        /*01d0*/ 	.word	0x00001250


	//   ....[8]....
        /*01d4*/ 	.word	0x00001280


	//   ....[9]....
        /*01d8*/ 	.word	0x000012a0


	//   ....[10]....
        /*01dc*/ 	.word	0x000012c0


	//   ....[11]....
        /*01e0*/ 	.word	0x000012e0


	//   ....[12]....
        /*01e4*/ 	.word	0x00001330


	//   ....[13]....
        /*01e8*/ 	.word	0x00001350


	//   ....[14]....
        /*01ec*/ 	.word	0x00001370


	//   ....[15]....
        /*01f0*/ 	.word	0x00002270


	//   ....[16]....
        /*01f4*/ 	.word	0x000022d0


	//   ....[17]....
        /*01f8*/ 	.word	0x00002330


	//   ....[18]....
        /*01fc*/ 	.word	0x00002390


	//----- nvinfo : EIATTR_VRC_CTA_INIT_COUNT
	.align		4
.L_16873:
        /*0200*/ 	.byte	0x02, 0x4a
	.zero		1
	.zero		1


	//----- nvinfo : EIATTR_SYSCALL_OFFSETS
	.align		4
        /*0204*/ 	.byte	0x04, 0x46
        /*0206*/ 	.short	(.L_16875 - .L_16874)


	//   ....[0]....
.L_16874:
        /*0208*/ 	.word	0x00000220


	//----- nvinfo : EIATTR_EXIT_INSTR_OFFSETS
	.align		4
.L_16875:
        /*020c*/ 	.byte	0x04, 0x1c
        /*020e*/ 	.short	(.L_16877 - .L_16876)


	//   ....[0]....
.L_16876:
        /*0210*/ 	.word	0x00002060


	//   ....[1]....
        /*0214*/ 	.word	0x000020c0


	//   ....[2]....
        /*0218*/ 	.word	0x00002220


	//----- nvinfo : EIATTR_CRS_STACK_SIZE
	.align		4
.L_16877:
        /*021c*/ 	.byte	0x04, 0x1e
        /*021e*/ 	.short	(.L_16879 - .L_16878)
.L_16878:
        /*0220*/ 	.word	0x00000000


	//----- nvinfo : EIATTR_CBANK_PARAM_SIZE
	.align		4
.L_16879:
        /*0224*/ 	.byte	0x03, 0x19
        /*0226*/ 	.short	0x007c


	//----- nvinfo : EIATTR_PARAM_CBANK
	.align		4
        /*0228*/ 	.byte	0x04, 0x0a
        /*022a*/ 	.short	(.L_16881 - .L_16880)
	.align		4
.L_16880:
        /*022c*/ 	.word	index@(.nv.constant0._ZN4vllm25paged_attention_v1_kernelIthLi96ELi16ELi128ELNS_18Fp8KVCacheDataTypeE1ELb0EEEvPT_PKS2_PKT0_S8_ifPKiSA_iPKfiiiSC_SC_iiiii)
        /*0230*/ 	.short	0x0380
        /*0232*/ 	.short	0x007c


	//----- nvinfo : EIATTR_SW_WAR
	.align		4
.L_16881:
        /*0234*/ 	.byte	0x04, 0x36
        /*0236*/ 	.short	(.L_16883 - .L_16882)
.L_16882:
        /*0238*/ 	.word	0x00000008
.L_16883:


//--------------------- .nv.info._ZN4vllm25paged_attention_v1_kernelIthLi80ELi16ELi128ELNS_18Fp8KVCacheDataTypeE1ELb0EEEvPT_PKS2_PKT0_S8_ifPKiSA_iPKfiiiSC_SC_iiiii --------------------------
	.section	.nv.info._ZN4vllm25paged_attention_v1_kernelIthLi80ELi16ELi128ELNS_18Fp8KVCacheDataTypeE1ELb0EEEvPT_PKS2_PKT0_S8_ifPKiSA_iPKfiiiSC_SC_iiiii,"",@"SHT_CUDA_INFO"
	.sectionflags	@""
	.align	4


	//----- nvinfo : EIATTR_CUDA_API_VERSION
	.align		4
        /*0000*/ 	.byte	0x04, 0x37
        /*0002*/ 	.short	(.L_16885 - .L_16884)
.L_16884:
        /*0004*/ 	.word	0x00000082


	//----- nvinfo : EIATTR_KPARAM_INFO
	.align		4
.L_16885:
        /*0008*/ 	.byte	0x04, 0x17
        /*000a*/ 	.short	(.L_16887 - .L_16886)
.L_16886:
        /*000c*/ 	.word	0x00000000
        /*0010*/ 	.short	0x0013
        /*0012*/ 	.short	0x0078
        /*0014*/ 	.byte	0x00, 0xf0, 0x11, 0x00


	//----- nvinfo : EIATTR_KPARAM_INFO
	.align		4
.L_16887:
        /*0018*/ 	.byte	0x04, 0x17
        /*001a*/ 	.short	(.L_16889 - .L_16888)
.L_16888:
        /*001c*/ 	.word	0x00000000
        /*0020*/ 	.short	0x0012
        /*0022*/ 	.short	0x0074
        /*0024*/ 	.byte	0x00, 0xf0, 0x11, 0x00


	//----- nvinfo : EIATTR_KPARAM_INFO
	.align		4
.L_16889:
        /*0028*/ 	.byte	0x04, 0x17
        /*002a*/ 	.short	(.L_16891 - .L_16890)
.L_16890:
        /*002c*/ 	.word	0x00000000
        /*0030*/ 	.short	0x0011
        /*0032*/ 	.short	0x0070
        /*0034*/ 	.byte	0x00, 0xf0, 0x11, 0x00


	//----- nvinfo : EIATTR_KPARAM_INFO
	.align		4
.L_16891:
        /*0038*/ 	.byte	0x04, 0x17
        /*003a*/ 	.short	(.L_16893 - .L_16892)
.L_16892:
        /*003c*/ 	.word	0x00000000
        /*0040*/ 	.short	0x0010
        /*0042*/ 	.short	0x006c
        /*0044*/ 	.byte	0x00, 0xf0, 0x11, 0x00


	//----- nvinfo : EIATTR_KPARAM_INFO
	.align		4
.L_16893:
        /*0048*/ 	.byte	0x04, 0x17
        /*004a*/ 	.short	(.L_16895 - .L_16894)
.L_16894:
        /*004c*/ 	.word	0x00000000
        /*0050*/ 	.short	0x000f
        /*0052*/ 	.short	0x0068
        /*0054*/ 	.byte	0x00, 0xf0, 0x11, 0x00


	//----- nvinfo : EIATTR_KPARAM_INFO
	.align		4
.L_16895:
        /*0058*/ 	.byte	0x04, 0x17
        /*005a*/ 	.short	(.L_16897 - .L_16896)
.L_16896:
        /*005c*/ 	.word	0x00000000
        /*0060*/ 	.short	0x000e
        /*0062*/ 	.short	0x0060
        /*0064*/ 	.byte	0x00, 0xf5, 0x21, 0x00


	//----- nvinfo : EIATTR_KPARAM_INFO
	.align		4
.L_16897:
        /*0068*/ 	.byte	0x04, 0x17
        /*006a*/ 	.short	(.L_16899 - .L_16898)
.L_16898:
        /*006c*/ 	.word	0x00000000
        /*0070*/ 	.short	0x000d
        /*0072*/ 	.short	0x0058
        /*0074*/ 	.byte	0x00, 0xf5, 0x21, 0x00


	//----- nvinfo : EIATTR_KPARAM_INFO
	.align		4
.L_16899:
        /*0078*/ 	.byte	0x04, 0x17
        /*007a*/ 	.short	(.L_16901 - .L_16900)
.L_16900:
        /*007c*/ 	.word	0x00000000
        /*0080*/ 	.short	0x000c
        /*0082*/ 	.short	0x0050
        /*0084*/ 	.byte	0x00, 0xf0, 0x11, 0x00


	//----- nvinfo : EIATTR_KPARAM_INFO
	.align		4
.L_16901:
        /*0088*/ 	.byte	0x04, 0x17
        /*008a*/ 	.short	(.L_16903 - .L_16902)
.L_16902:
        /*008c*/ 	.word	0x00000000
        /*0090*/ 	.short	0x000b
        /*0092*/ 	.short	0x004c
        /*0094*/ 	.byte	0x00, 0xf0, 0x11, 0x00


	//----- nvinfo : EIATTR_KPARAM_INFO
	.align		4
.L_16903:
        /*0098*/ 	.byte	0x04, 0x17
        /*009a*/ 	.short	(.L_16905 - .L_16904)
.L_16904:
        /*009c*/ 	.word	0x00000000
        /*00a0*/ 	.short	0x000a
        /*00a2*/ 	.short	0x0048
        /*00a4*/ 	.byte	0x00, 0xf0, 0x11, 0x00


	//----- nvinfo : EIATTR_KPARAM_INFO
	.align		4
.L_16905:
        /*00a8*/ 	.byte	0x04, 0x17
        /*00aa*/ 	.short	(.L_16907 - .L_16906)
.L_16906:
        /*00ac*/ 	.word	0x00000000
        /*00b0*/ 	.short	0x0009
        /*00b2*/ 	.short	0x0040
        /*00b4*/ 	.byte	0x00, 0xf5, 0x21, 0x00


	//----- nvinfo : EIATTR_KPARAM_INFO
	.align		4
.L_16907:
        /*00b8*/ 	.byte	0x04, 0x17
        /*00ba*/ 	.short	(.L_16909 - .L_16908)
.L_16908:
        /*00bc*/ 	.word	0x00000000
        /*00c0*/ 	.short	0x0008
        /*00c2*/ 	.short	0x0038
        /*00c4*/ 	.byte	0x00, 0xf0, 0x11, 0x00


	//----- nvinfo : EIATTR_KPARAM_INFO
	.align		4
.L_16909:
        /*00c8*/ 	.byte	0x04, 0x17
        /*00ca*/ 	.short	(.L_16911 - .L_16910)
.L_16910:
        /*00cc*/ 	.word	0x00000000
        /*00d0*/ 	.short	0x0007
        /*00d2*/ 	.short	0x0030
        /*00d4*/ 	.byte	0x00, 0xf5, 0x21, 0x00


	//----- nvinfo : EIATTR_KPARAM_INFO
	.align		4
.L_16911:
        /*00d8*/ 	.byte	0x04, 0x17
        /*00da*/ 	.short	(.L_16913 - .L_16912)
.L_16912:
        /*00dc*/ 	.word	0x00000000
        /*00e0*/ 	.short	0x0006
        /*00e2*/ 	.short	0x0028
        /*00e4*/ 	.byte	0x00, 0xf5, 0x21, 0x00


	//----- nvinfo : EIATTR_KPARAM_INFO
	.align		4
.L_16913:
        /*00e8*/ 	.byte	0x04, 0x17
        /*00ea*/ 	.short	(.L_16915 - .L_16914)
.L_16914:
        /*00ec*/ 	.word	0x00000000
        /*00f0*/ 	.short	0x0005
        /*00f2*/ 	.short	0x0024
        /*00f4*/ 	.byte	0x00, 0xf0, 0x11, 0x00


	//----- nvinfo : EIATTR_KPARAM_INFO
	.align		4
.L_16915:
        /*00f8*/ 	.byte	0x04, 0x17
        /*00fa*/ 	.short	(.L_16917 - .L_16916)
.L_16916:
        /*00fc*/ 	.word	0x00000000
        /*0100*/ 	.short	0x0004
        /*0102*/ 	.short	0x0020
        /*0104*/ 	.byte	0x00, 0xf0, 0x11, 0x00


	//----- nvinfo : EIATTR_KPARAM_INFO
	.align		4
.L_16917:
        /*0108*/ 	.byte	0x04, 0x17
        /*010a*/ 	.short	(.L_16919 - .L_16918)
.L_16918:
        /*010c*/ 	.word	0x00000000
        /*0110*/ 	.short	0x0003
        /*0112*/ 	.short	0x0018
        /*0114*/ 	.byte	0x00, 0xf5, 0x21, 0x00


	//----- nvinfo : EIATTR_KPARAM_INFO
	.align		4
.L_16919:
        /*0118*/ 	.byte	0x04, 0x17
        /*011a*/ 	.short	(.L_16921 - .L_16920)
.L_16920:
        /*011c*/ 	.word	0x00000000
        /*0120*/ 	.short	0x0002
        /*0122*/ 	.short	0x0010
        /*0124*/ 	.byte	0x00, 0xf5, 0x21, 0x00


	//----- nvinfo : EIATTR_KPARAM_INFO
	.align		4
.L_16921:
        /*0128*/ 	.byte	0x04, 0x17
        /*012a*/ 	.short	(.L_16923 - .L_16922)
.L_16922:
        /*012c*/ 	.word	0x00000000
        /*0130*/ 	.short	0x0001
        /*0132*/ 	.short	0x0008
        /*0134*/ 	.byte	0x00, 0xf5, 0x21, 0x00


	//----- nvinfo : EIATTR_KPARAM_INFO
	.align		4
.L_16923:
        /*0138*/ 	.byte	0x04, 0x17
        /*013a*/ 	.short	(.L_16925 - .L_16924)
.L_16924:
        /*013c*/ 	.word	0x00000000
        /*0140*/ 	.short	0x0000
        /*0142*/ 	.short	0x0000
        /*0144*/ 	.byte	0x00, 0xf5, 0x21, 0x00


	//----- nvinfo : EIATTR_SPARSE_MMA_MASK
	.align		4
.L_16925:
        /*0148*/ 	.byte	0x03, 0x50
        /*014a*/ 	.short	0x0000


	//----- nvinfo : EIATTR_MAXREG_COUNT
	.align		4
        /*014c*/ 	.byte	0x03, 0x1b
        /*014e*/ 	.short	0x00ff


	//----- nvinfo : EIATTR_NUM_BARRIERS
	.align		4
        /*0150*/ 	.byte	0x02, 0x4c
        /*0152*/ 	.byte	0x01
	.zero		1


	//----- nvinfo : EIATTR_EXTERNS
	.align		4
        /*0154*/ 	.byte	0x04, 0x0f
        /*0156*/ 	.short	(.L_16927 - .L_16926)


	//   ....[0]....
	.align		4
.L_16926:
        /*0158*/ 	.word	index@(__assertfail)


	//----- nvinfo : EIATTR_MERCURY_ISA_VERSION
	.align		4
.L_16927:
        /*015c*/ 	.byte	0x03, 0x5f
        /*015e*/ 	.short	0x0101


	//----- nvinfo : EIATTR_COOP_GROUP_MASK_REGIDS
	.align		4
        /*0160*/ 	.byte	0x04, 0x29
        /*0162*/ 	.short	(.L_16929 - .L_16928)


	//   ....[0]....
.L_16928:
        /*0164*/ 	.word	0xffffffff


	//   ....[1]....
        /*0168*/ 	.word	0xffffffff


	//   ....[2]....
        /*016c*/ 	.word	0xffffffff


	//   ....[3]....
        /*0170*/ 	.word	0xffffffff


	//   ....[4]....
        /*0174*/ 	.word	0xffffffff


	//   ....[5]....
        /*0178*/ 	.word	0xffffffff


	//   ....[6]....
        /*017c*/ 	.word	0xffffffff


	//   ....[7]....
        /*0180*/ 	.word	0xffffffff


	//   ....[8]....
        /*0184*/ 	.word	0xffffffff


	//   ....[9]....
        /*0188*/ 	.word	0xffffffff


	//   ....[10]....
        /*018c*/ 	.word	0xffffffff


	//   ....[11]....
        /*0190*/ 	.word	0xffffffff


	//   ....[12]....
        /*0194*/ 	.word	0xffffffff


	//   ....[13]....
        /*0198*/ 	.word	0xffffffff


	//   ....[14]....
        /*019c*/ 	.word	0xffffffff


	//   ....[15]....
        /*01a0*/ 	.word	0x0500000f


	//   ....[16]....
        /*01a4*/ 	.word	0x0500000f


	//   ....[17]....
        /*01a8*/ 	.word	0x0500000f


	//   ....[18]....
        /*01ac*/ 	.word	0x0500000f


	//----- nvinfo : EIATTR_COOP_GROUP_INSTR_OFFSETS
	.align		4
.L_16929:
        /*01b0*/ 	.byte	0x04, 0x28
        /*01b2*/ 	.short	(.L_16931 - .L_16930)


	//   ....[0]....
.L_16930:
        /*01b4*/ 	.word	0x00000270


	//   ....[1]....
        /*01b8*/ 	.word	0x00000290


	//   ....[2]....
        /*01bc*/ 	.word	0x000002b0


	//   ....[3]....
        /*01c0*/ 	.word	0x000002d0


	//   ....[4]....
        /*01c4*/ 	.word	0x000003e0


	//   ....[5]....
        /*01c8*/ 	.word	0x00000400


	//   ....[6]....
        /*01cc*/ 	.word	0x00000420


	//   ....[7]....
        /*01d0*/ 	.word	0x00001250


	//   ....[8]....
        /*01d4*/ 	.word	0x00001280


	//   ....[9]....
        /*01d8*/ 	.word	0x000012a0


	//   ....[10]....
        /*01dc*/ 	.word	0x000012c0


	//   ....[11]....
        /*01e0*/ 	.word	0x000012e0


	//   ....[12]....
        /*01e4*/ 	.word	0x00001330


	//   ....[13]....
        /*01e8*/ 	.word	0x00001350


	//   ....[14]....
        /*01ec*/ 	.word	0x00001370


	//   ....[15]....
        /*01f0*/ 	.word	0x000021f0


	//   ....[16]....
        /*01f4*/ 	.word	0x00002250


	//   ....[17]....
        /*01f8*/ 	.word	0x000022b0


	//   ....[18]....
        /*01fc*/ 	.word	0x00002310


	//----- nvinfo : EIATTR_VRC_CTA_INIT_COUNT
	.align		4
.L_16931:
        /*0200*/ 	.byte	0x02, 0x4a
	.zero		1
	.zero		1


	//----- nvinfo : EIATTR_SYSCALL_OFFSETS
	.align		4
        /*0204*/ 	.byte	0x04, 0x46
        /*0206*/ 	.short	(.L_16933 - .L_16932)


	//   ....[0]....
.L_16932:
        /*0208*/ 	.word	0x00000220


	//----- nvinfo : EIATTR_EXIT_INSTR_OFFSETS
	.align		4
.L_16933:
        /*020c*/ 	.byte	0x04, 0x1c
        /*020e*/ 	.short	(.L_16935 - .L_16934)


	//   ....[0]....
.L_16934:
        /*0210*/ 	.word	0x00002000


	//   ....[1]....
        /*0214*/ 	.word	0x00002060


	//   ....[2]....
        /*0218*/ 	.word	0x000021a0


	//----- nvinfo : EIATTR_CRS_STACK_SIZE
	.align		4
.L_16935:
        /*021c*/ 	.byte	0x04, 0x1e
        /*021e*/ 	.short	(.L_16937 - .L_16936)
.L_16936:
        /*0220*/ 	.word	0x00000000


	//----- nvinfo : EIATTR_CBANK_PARAM_SIZE
	.align		4
.L_16937:
        /*0224*/ 	.byte	0x03, 0x19
        /*0226*/ 	.short	0x007c


	//----- nvinfo : EIATTR_PARAM_CBANK
	.align		4
        /*0228*/ 	.byte	0x04, 0x0a
        /*022a*/ 	.short	(.L_16939 - .L_16938)
	.align		4
.L_16938:
        /*022c*/ 	.word	index@(.nv.constant0._ZN4vllm25paged_attention_v1_kernelIthLi80ELi16ELi128ELNS_18Fp8KVCacheDataTypeE1ELb0EEEvPT_PKS2_PKT0_S8_ifPKiSA_iPKfiiiSC_SC_iiiii)
        /*0230*/ 	.short	0x0380
        /*0232*/ 	.short	0x007c


	//----- nvinfo : EIATTR_SW_WAR
	.align		4
.L_16939:
        /*0234*/ 	.byte	0x04, 0x36
        /*0236*/ 	.short	(.L_16941 - .L_16940)
.L_16940:
        /*0238*/ 	.word	0x00000008
.L_16941:


//--------------------- .nv.info._ZN4vllm25paged_attention_v1_kernelIthLi64ELi16ELi128ELNS_18Fp8KVCacheDataTypeE1ELb0EEEvPT_PKS2_PKT0_S8_ifPKiSA_iPKfiiiSC_SC_iiiii --------------------------
	.section	.nv.info._ZN4vllm25paged_attention_v1_kernelIthLi64ELi16ELi128ELNS_18Fp8KVCacheDataTypeE1ELb0EEEvPT_PKS2_PKT0_S8_ifPKiSA_iPKfiiiSC_SC_iiiii,"",@"SHT_CUDA_INFO"
	.sectionflags	@""
	.align	4


	//----- nvinfo : EIATTR_CUDA_API_VERSION
	.align		4
        /*0000*/ 	.byte	0x04, 0x37
        /*0002*/ 	.short	(.L_16943 - .L_16942)
.L_16942:
        /*0004*/ 	.word	0x00000082


	//----- nvinfo : EIATTR_KPARAM_INFO
	.align		4
.L_16943:
        /*0008*/ 	.byte	0x04, 0x17
        /*000a*/ 	.short	(.L_16945 - .L_16944)
.L_16944:
        /*000c*/ 	.word	0x00000000
        /*0010*/ 	.short	0x0013
        /*0012*/ 	.short	0x0078
        /*0014*/ 	.byte	0x00, 0xf0, 0x11, 0x00


	//----- nvinfo : EIATTR_KPARAM_INFO
	.align		4
.L_16945:
        /*0018*/ 	.byte	0x04, 0x17
        /*001a*/ 	.short	(.L_16947 - .L_16946)
.L_16946:
        /*001c*/ 	.word	0x00000000
        /*0020*/ 	.short	0x0012
        /*0022*/ 	.short	0x0074
        /*0024*/ 	.byte	0x00, 0xf0, 0x11, 0x00


	//----- nvinfo : EIATTR_KPARAM_INFO
	.align		4
.L_16947:
        /*0028*/ 	.byte	0x04, 0x17
        /*002a*/ 	.short	(.L_16949 - .L_16948)
.L_16948:
        /*002c*/ 	.word	0x00000000
        /*0030*/ 	.short	0x0011
        /*0032*/ 	.short	0x0070
        /*0034*/ 	.byte	0x00, 0xf0, 0x11, 0x00


	//----- nvinfo : EIATTR_KPARAM_INFO
	.align		4
.L_16949:
        /*0038*/ 	.byte	0x04, 0x17
        /*003a*/ 	.short	(.L_16951 - .L_16950)
.L_16950:
        /*003c*/ 	.word	0x00000000
        /*0040*/ 	.short	0x0010
        /*0042*/ 	.short	0x006c
        /*0044*/ 	.byte	0x00, 0xf0, 0x11, 0x00


	//----- nvinfo : EIATTR_KPARAM_INFO
	.align		4
.L_16951:
        /*0048*/ 	.byte	0x04, 0x17
        /*004a*/ 	.short	(.L_16953 - .L_16952)
.L_16952:
        /*004c*/ 	.word	0x00000000
        /*0050*/ 	.short	0x000f
        /*0052*/ 	.short	0x0068
        /*0054*/ 	.byte	0x00, 0xf0, 0x11, 0x00


	//----- nvinfo : EIATTR_KPARAM_INFO
	.align		4
.L_16953:
        /*0058*/ 	.byte	0x04, 0x17
        /*005a*/ 	.short	(.L_16955 - .L_16954)
.L_16954:
        /*005c*/ 	.word	0x00000000
        /*0060*/ 	.short	0x000e
        /*0062*/ 	.short	0x0060
        /*0064*/ 	.byte	0x00, 0xf5, 0x21, 0x00


	//----- nvinfo : EIATTR_KPARAM_INFO
	.align		4
.L_16955:
        /*0068*/ 	.byte	0x04, 0x17
        /*006a*/ 	.short	(.L_16957 - .L_16956)
.L_16956:
        /*006c*/ 	.word	0x00000000
        /*0070*/ 	.short	0x000d
        /*0072*/ 	.short	0x0058
        /*0074*/ 	.byte	0x00, 0xf5, 0x21, 0x00


	//----- nvinfo : EIATTR_KPARAM_INFO
	.align		4
.L_16957:
        /*0078*/ 	.byte	0x04, 0x17
        /*007a*/ 	.short	(.L_16959 - .L_16958)
.L_16958:
        /*007c*/ 	.word	0x00000000
        /*0080*/ 	.short	0x000c
        /*0082*/ 	.short	0x0050
        /*0084*/ 	.byte	0x00, 0xf0, 0x11, 0x00


	//----- nvinfo : EIATTR_KPARAM_INFO
	.align		4
.L_16959:
        /*0088*/ 	.byte	0x04, 0x17
        /*008a*/ 	.short	(.L_16961 - .L_16960)
.L_16960:
        /*008c*/ 	.word	0x00000000
        /*0090*/ 	.short	0x000b
        /*0092*/ 	.short	0x004c
        /*0094*/ 	.byte	0x00, 0xf0, 0x11, 0x00


	//----- nvinfo : EIATTR_KPARAM_INFO
	.align		4
.L_16961:
        /*0098*/ 	.byte	0x04, 0x17
        /*009a*/ 	.short	(.L_16963 - .L_16962)
.L_16962:
        /*009c*/ 	.word	0x00000000
        /*00a0*/ 	.short	0x000a
        /*00a2*/ 	.short	0x0048
        /*00a4*/ 	.byte	0x00, 0xf0, 0x11, 0x00


	//----- nvinfo : EIATTR_KPARAM_INFO
	.align		4
.L_16963:
        /*00a8*/ 	.byte	0x04, 0x17
        /*00aa*/ 	.short	(.L_16965 - .L_16964)
.L_16964:
        /*00ac*/ 	.word	0x00000000
        /*00b0*/ 	.short	0x0009
        /*00b2*/ 	.short	0x0040
        /*00b4*/ 	.byte	0x00, 0xf5, 0x21, 0x00


	//----- nvinfo : EIATTR_KPARAM_INFO
	.align		4
.L_16965:
        /*00b8*/ 	.byte	0x04, 0x17
        /*00ba*/ 	.short	(.L_16967 - .L_16966)
.L_16966:
        /*00bc*/ 	.word	0x00000000
        /*00c0*/ 	.short	0x0008
        /*00c2*/ 	.short	0x0038
        /*00c4*/ 	.byte	0x00, 0xf0, 0x11, 0x00


	//----- nvinfo : EIATTR_KPARAM_INFO
	.align		4
.L_16967:
        /*00c8*/ 	.byte	0x04, 0x17
        /*00ca*/ 	.short	(.L_16969 - .L_16968)
.L_16968:
        /*00cc*/ 	.word	0x00000000
        /*00d0*/ 	.short	0x0007
        /*00d2*/ 	.short	0x0030
        /*00d4*/ 	.byte	0x00, 0xf5, 0x21, 0x00


	//----- nvinfo : EIATTR_KPARAM_INFO
	.align		4
.L_16969:
        /*00d8*/ 	.byte	0x04, 0x17
        /*00da*/ 	.short	(.L_16971 - .L_16970)
.L_16970:
        /*00dc*/ 	.word	0x00000000
        /*00e0*/ 	.short	0x0006
        /*00e2*/ 	.short	0x0028
        /*00e4*/ 	.byte	0x00, 0xf5, 0x21, 0x00


	//----- nvinfo : EIATTR_KPARAM_INFO
	.align		4
.L_16971:
        /*00e8*/ 	.byte	0x04, 0x17
        /*00ea*/ 	.short	(.L_16973 - .L_16972)
.L_16972:
        /*00ec*/ 	.word	0x00000000
        /*00f0*/ 	.short	0x0005
        /*00f2*/ 	.short	0x0024
        /*00f4*/ 	.byte	0x00, 0xf0, 0x11, 0x00


	//----- nvinfo : EIATTR_KPARAM_INFO
	.align		4
.L_16973:
        /*00f8*/ 	.byte	0x04, 0x17
        /*00fa*/ 	.short	(.L_16975 - .L_16974)
.L_16974:
        /*00fc*/ 	.word	0x00000000
        /*0100*/ 	.short	0x0004
        /*0102*/ 	.short	0x0020
        /*0104*/ 	.byte	0x00, 0xf0, 0x11, 0x00


	//----- nvinfo : EIATTR_KPARAM_INFO
	.align		4
.L_16975:
        /*0108*/ 	.byte	0x04, 0x17
        /*010a*/ 	.short	(.L_16977 - .L_16976)
.L_16976:
        /*010c*/ 	.word	0x00000000
        /*0110*/ 	.short	0x0003
        /*0112*/ 	.short	0x0018
        /*0114*/ 	.byte	0x00, 0xf5, 0x21, 0x00


	//----- nvinfo : EIATTR_KPARAM_INFO
	.align		4
.L_16977:
        /*0118*/ 	.byte	0x04, 0x17
        /*011a*/ 	.short	(.L_16979 - .L_16978)
.L_16978:
        /*011c*/ 	.word	0x00000000
        /*0120*/ 	.short	0x0002
        /*0122*/ 	.short	0x0010
        /*0124*/ 	.byte	0x00, 0xf5, 0x21, 0x00


	//----- nvinfo : EIATTR_KPARAM_INFO
	.align		4
.L_16979:
        /*0128*/ 	.byte	0x04, 0x17
        /*012a*/ 	.short	(.L_16981 - .L_16980)
.L_16980:
        /*012c*/ 	.word	0x00000000
        /*0130*/ 	.short	0x0001
        /*0132*/ 	.short	0x0008
        /*0134*/ 	.byte	0x00, 0xf5, 0x21, 0x00


	//----- nvinfo : EIATTR_KPARAM_INFO
	.align		4
.L_16981:
        /*0138*/ 	.byte	0x04, 0x17
        /*013a*/ 	.short	(.L_16983 - .L_16982)
.L_16982:
        /*013c*/ 	.word	0x00000000
        /*0140*/ 	.short	0x0000
        /*0142*/ 	.short	0x0000
        /*0144*/ 	.byte	0x00, 0xf5, 0x21, 0x00


	//----- nvinfo : EIATTR_SPARSE_MMA_MASK
	.align		4
.L_16983:
        /*0148*/ 	.byte	0x03, 0x50
        /*014a*/ 	.short	0x0000


	//----- nvinfo : EIATTR_MAXREG_COUNT
	.align		4
        /*014c*/ 	.byte	0x03, 0x1b
        /*014e*/ 	.short	0x00ff


	//----- nvinfo : EIATTR_NUM_BARRIERS
	.align		4
        /*0150*/ 	.byte	0x02, 0x4c
        /*0152*/ 	.byte	0x01
	.zero		1


	//----- nvinfo : EIATTR_EXTERNS
	.align		4
        /*0154*/ 	.byte	0x04, 0x0f
        /*0156*/ 	.short	(.L_16985 - .L_16984)


	//   ....[0]....
	.align		4
.L_16984:
        /*0158*/ 	.word	index@(__assertfail)


	//----- nvinfo : EIATTR_MERCURY_ISA_VERSION
	.align		4
.L_16985:
        /*015c*/ 	.byte	0x03, 0x5f
        /*015e*/ 	.short	0x0101


	//----- nvinfo : EIATTR_COOP_GROUP_MASK_REGIDS
	.align		4
        /*0160*/ 	.byte	0x04, 0x29
        /*0162*/ 	.short	(.L_16987 - .L_16986)


	//   ....[0]....
.L_16986:
        /*0164*/ 	.word	0xffffffff


	//   ....[1]....
        /*0168*/ 	.word	0xffffffff


	//   ....[2]....
        /*016c*/ 	.word	0xffffffff


	//   ....[3]....
        /*0170*/ 	.word	0xffffffff


	//   ....[4]....
        /*0174*/ 	.word	0xffffffff


	//   ....[5]....
        /*0178*/ 	.word	0xffffffff


	//   ....[6]....
        /*017c*/ 	.word	0xffffffff


	//   ....[7]....
        /*0180*/ 	.word	0xffffffff


	//   ....[8]....
        /*0184*/ 	.word	0xffffffff


	//   ....[9]....
        /*0188*/ 	.word	0xffffffff


	//   ....[10]....
        /*018c*/ 	.word	0xffffffff


	//   ....[11]....
        /*0190*/ 	.word	0xffffffff


	//   ....[12]....
        /*0194*/ 	.word	0xffffffff


	//   ....[13]....
        /*0198*/ 	.word	0xffffffff


	//   ....[14]....
        /*019c*/ 	.word	0xffffffff


	//   ....[15]....
        /*01a0*/ 	.word	0x0500000f


	//   ....[16]....
        /*01a4*/ 	.word	0x0500000f


	//   ....[17]....
        /*01a8*/ 	.word	0x0500000f


	//   ....[18]....
        /*01ac*/ 	.word	0x0500000f


	//----- nvinfo : EIATTR_COOP_GROUP_INSTR_OFFSETS
	.align		4
.L_16987:
        /*01b0*/ 	.byte	0x04, 0x28
        /*01b2*/ 	.short	(.L_16989 - .L_16988)


	//   ....[0]....
.L_16988:
        /*01b4*/ 	.word	0x00000270


	//   ....[1]....
        /*01b8*/ 	.word	0x00000290


	//   ....[2]....
        /*01bc*/ 	.word	0x000002b0


	//   ....[3]....
        /*01c0*/ 	.word	0x000002d0


	//   ....[4]....
        /*01c4*/ 	.word	0x000003e0


	//   ....[5]....
        /*01c8*/ 	.word	0x00000400


	//   ....[6]....
        /*01cc*/ 	.word	0x00000420


	//   ....[7]....
        /*01d0*/ 	.word	0x00001250


	//   ....[8]....
        /*01d4*/ 	.word	0x00001280


	//   ....[9]....
        /*01d8*/ 	.word	0x000012a0


	//   ....[10]....
        /*01dc*/ 	.word	0x000012c0


	//   ....[11]....
        /*01e0*/ 	.word	0x000012e0


	//   ....[12]....
        /*01e4*/ 	.word	0x00001330


	//   ....[13]....
        /*01e8*/ 	.word	0x00001350


	//   ....[14]....
        /*01ec*/ 	.word	0x00001370


	//   ....[15]....
        /*01f0*/ 	.word	0x00002110


	//   ....[16]....
        /*01f4*/ 	.word	0x00002170


	//   ....[17]....
        /*01f8*/ 	.word	0x000021d0


	//   ....[18]....
        /*01fc*/ 	.word	0x00002230


	//----- nvinfo : EIATTR_VRC_CTA_INIT_COUNT
	.align		4
.L_16989:
        /*0200*/ 	.byte	0x02, 0x4a
	.zero		1
	.zero		1


	//----- nvinfo : EIATTR_SYSCALL_OFFSETS
	.align		4
        /*0204*/ 	.byte	0x04, 0x46
        /*0206*/ 	.short	(.L_16991 - .L_16990)


	//   ....[0]....
.L_16990:
        /*0208*/ 	.word	0x00000220


	//----- nvinfo : EIATTR_EXIT_INSTR_OFFSETS
	.align		4
.L_16991:
        /*020c*/ 	.byte	0x04, 0x1c
        /*020e*/ 	.short	(.L_16993 - .L_16992)


	//   ....[0]....
.L_16992:
        /*0210*/ 	.word	0x00001f00


	//   ....[1]....
        /*0214*/ 	.word	0x00001f60


	//   ....[2]....
        /*0218*/ 	.word	0x000020c0


	//----- nvinfo : EIATTR_CRS_STACK_SIZE
	.align		4
.L_16993:
        /*021c*/ 	.byte	0x04, 0x1e
        /*021e*/ 	.short	(.L_16995 - .L_16994)
.L_16994:
        /*0220*/ 	.word	0x00000000


	//----- nvinfo : EIATTR_CBANK_PARAM_SIZE
	.align		4
.L_16995:
        /*0224*/ 	.byte	0x03, 0x19
        /*0226*/ 	.short	0x007c


	//----- nvinfo : EIATTR_PARAM_CBANK
	.align		4
        /*0228*/ 	.byte	0x04, 0x0a
        /*022a*/ 	.short	(.L_16997 - .L_16996)
	.align		4
.L_16996:
        /*022c*/ 	.word	index@(.nv.constant0._ZN4vllm25paged_attention_v1_kernelIthLi64ELi16ELi128ELNS_18Fp8KVCacheDataTypeE1ELb0EEEvPT_PKS2_PKT0_S8_ifPKiSA_iPKfiiiSC_SC_iiiii)
        /*0230*/ 	.short	0x0380
        /*0232*/ 	.short	0x007c


	//----- nvinfo : EIATTR_SW_WAR
	.align		4
.L_16997:
        /*0234*/ 	.byte	0x04, 0x36
        /*0236*/ 	.short	(.L_16999 - .L_16998)
.L_16998:
        /*0238*/ 	.word	0x00000008
.L_16999:


//--------------------- .nv.info._ZN4vllm25paged_attention_v1_kernelIthLi32ELi16ELi128ELNS_18Fp8KVCacheDataTypeE1ELb0EEEvPT_PKS2_PKT0_S8_ifPKiSA_iPKfiiiSC_SC_iiiii --------------------------
	.section	.nv.info._ZN4vllm25paged_attention_v1_kernelIthLi32ELi16ELi128ELNS_18Fp8KVCacheDataTypeE1ELb0EEEvPT_PKS2_PKT0_S8_ifPKiSA_iPKfiiiSC_SC_iiiii,"",@"SHT_CUDA_INFO"
	.sectionflags	@""
	.align	4


	//----- nvinfo : EIATTR_CUDA_API_VERSION
	.align		4
        /*0000*/ 	.byte	0x04, 0x37
        /*0002*/ 	.short	(.L_17001 - .L_17000)
.L_17000:
        /*0004*/ 	.word	0x00000082


	//----- nvinfo : EIATTR_KPARAM_INFO
	.align		4
.L_17001:
        /*0008*/ 	.byte	0x04, 0x17
        /*000a*/ 	.short	(.L_17003 - .L_17002)
.L_17002:
        /*000c*/ 	.word	0x00000000
        /*0010*/ 	.short	0x0013
        /*0012*/ 	.short	0x0078
        /*0014*/ 	.byte	0x00, 0xf0, 0x11, 0x00


	//----- nvinfo : EIATTR_KPARAM_INFO
	.align		4
.L_17003:
        /*0018*/ 	.byte	0x04, 0x17
        /*001a*/ 	.short	(.L_17005 - .L_17004)
.L_17004:
        /*001c*/ 	.word	0x00000000
        /*0020*/ 	.short	0x0012
        /*0022*/ 	.short	0x0074
        /*0024*/ 	.byte	0x00, 0xf0, 0x11, 0x00


	//----- nvinfo : EIATTR_KPARAM_INFO
	.align		4
.L_17005:
        /*0028*/ 	.byte	0x04, 0x17
        /*002a*/ 	.short	(.L_17007 - .L_17006)
.L_17006:
        /*002c*/ 	.word	0x00000000
        /*0030*/ 	.short	0x0011
        /*0032*/ 	.short	0x0070
        /*0034*/ 	.byte	0x00, 0xf0, 0x11, 0x00


	//----- nvinfo : EIATTR_KPARAM_INFO
	.align		4
.L_17007:
        /*0038*/ 	.byte	0x04, 0x17
        /*003a*/ 	.short	(.L_17009 - .L_17008)
.L_17008:
        /*003c*/ 	.word	0x00000000
        /*0040*/ 	.short	0x0010
        /*0042*/ 	.short	0x006c
        /*0044*/ 	.byte	0x00, 0xf0, 0x11, 0x00


	//----- nvinfo : EIATTR_KPARAM_INFO
	.align		4
.L_17009:
        /*0048*/ 	.byte	0x04, 0x17
        /*004a*/ 	.short	(.L_17011 - .L_17010)
.L_17010:
        /*004c*/ 	.word	0x00000000
        /*0050*/ 	.short	0x000f
        /*0052*/ 	.short	0x0068
        /*0054*/ 	.byte	0x00, 0xf0, 0x11, 0x00


	//----- nvinfo : EIATTR_KPARAM_INFO
	.align		4
.L_17011:
        /*0058*/ 	.byte	0x04, 0x17
        /*005a*/ 	.short	(.L_17013 - .L_17012)
.L_17012:
        /*005c*/ 	.word	0x00000000
        /*0060*/ 	.short	0x000e
        /*0062*/ 	.short	0x0060
        /*0064*/ 	.byte	0x00, 0xf5, 0x21, 0x00


	//----- nvinfo : EIATTR_KPARAM_INFO
	.align		4
.L_17013:
        /*0068*/ 	.byte	0x04, 0x17
        /*006a*/ 	.short	(.L_17015 - .L_17014)
.L_17014:
        /*006c*/ 	.word	0x00000000
        /*0070*/ 	.short	0x000d
        /*0072*/ 	.short	0x0058
        /*0074*/ 	.byte	0x00, 0xf5, 0x21, 0x00


	//----- nvinfo : EIATTR_KPARAM_INFO
	.align		4
.L_17015:
        /*0078*/ 	.byte	0x04, 0x17
        /*007a*/ 	.short	(.L_17017 - .L_17016)
.L_17016:
        /*007c*/ 	.word	0x00000000
        /*0080*/ 	.short	0x000c
        /*0082*/ 	.short	0x0050
        /*0084*/ 	.byte	0x00, 0xf0, 0x11, 0x00


	//----- nvinfo : EIATTR_KPARAM_INFO
	.align		4
.L_17017:
        /*0088*/ 	.byte	0x04, 0x17
        /*008a*/ 	.short	(.L_17019 - .L_17018)
.L_17018:
        /*008c*/ 	.word	0x00000000
        /*0090*/ 	.short	0x000b
        /*0092*/ 	.short	0x004c
        /*0094*/ 	.byte	0x00, 0xf0, 0x11, 0x00


	//----- nvinfo : EIATTR_KPARAM_INFO
	.align		4
.L_17019:
        /*0098*/ 	.byte	0x04, 0x17
        /*009a*/ 	.short	(.L_17021 - .L_17020)
.L_17020:
        /*009c*/ 	.word	0x00000000
        /*00a0*/ 	.short	0x000a
        /*00a2*/ 	.short	0x0048
        /*00a4*/ 	.byte	0x00, 0xf0, 0x11, 0x00


	//----- nvinfo : EIATTR_KPARAM_INFO
	.align		4
.L_17021:
        /*00a8*/ 	.byte	0x04, 0x17
        /*00aa*/ 	.short	(.L_17023 - .L_17022)
.L_17022:
        /*00ac*/ 	.word	0x00000000
        /*00b0*/ 	.short	0x0009
        /*00b2*/ 	.short	0x0040
        /*00b4*/ 	.byte	0x00, 0xf5, 0x21, 0x00


	//----- nvinfo : EIATTR_KPARAM_INFO
	.align		4
.L_17023:
        /*00b8*/ 	.byte	0x04, 0x17
        /*00ba*/ 	.short	(.L_17025 - .L_17024)
.L_17024:
        /*00bc*/ 	.word	0x00000000
        /*00c0*/ 	.short	0x0008
        /*00c2*/ 	.short	0x0038
        /*00c4*/ 	.byte	0x00, 0xf0, 0x11, 0x00


	//----- nvinfo : EIATTR_KPARAM_INFO
	.align		4
.L_17025:
        /*00c8*/ 	.byte	0x04, 0x17
        /*00ca*/ 	.short	(.L_17027 - .L_17026)
.L_17026:
        /*00cc*/ 	.word	0x00000000
        /*00d0*/ 	.short	0x0007
        /*00d2*/ 	.short	0x0030
        /*00d4*/ 	.byte	0x00, 0xf5, 0x21, 0x00


	//----- nvinfo : EIATTR_KPARAM_INFO
	.align		4
.L_17027:
        /*00d8*/ 	.byte	0x04, 0x17
        /*00da*/ 	.short	(.L_17029 - .L_17028)
.L_17028:
        /*00dc*/ 	.word	0x00000000
        /*00e0*/ 	.short	0x0006
        /*00e2*/ 	.short	0x0028
        /*00e4*/ 	.byte	0x00, 0xf5, 0x21, 0x00


	//----- nvinfo : EIATTR_KPARAM_INFO
	.align		4
.L_17029:
        /*00e8*/ 	.byte	0x04, 0x17
        /*00ea*/ 	.short	(.L_17031 - .L_17030)
.L_17030:
        /*00ec*/ 	.word	0x00000000
        /*00f0*/ 	.short	0x0005
        /*00f2*/ 	.short	0x0024
        /*00f4*/ 	.byte	0x00, 0xf0, 0x11, 0x00


	//----- nvinfo : EIATTR_KPARAM_INFO
	.align		4
.L_17031:
        /*00f8*/ 	.byte	0x04, 0x17
        /*00fa*/ 	.short	(.L_17033 - .L_17032)
.L_17032:
        /*00fc*/ 	.word	0x00000000
        /*0100*/ 	.short	0x0004
        /*0102*/ 	.short	0x0020
        /*0104*/ 	.byte	0x00, 0xf0, 0x11, 0x00


	//----- nvinfo : EIATTR_KPARAM_INFO
	.align		4
.L_17033:
        /*0108*/ 	.byte	0x04, 0x17
        /*010a*/ 	.short	(.L_17035 - .L_17034)
.L_17034:
        /*010c*/ 	.word	0x00000000
        /*0110*/ 	.short	0x0003
        /*0112*/ 	.short	0x0018
        /*0114*/ 	.byte	0x00, 0xf5, 0x21, 0x00


	//----- nvinfo : EIATTR_KPARAM_INFO
	.align		4
.L_17035:
        /*0118*/ 	.byte	0x04, 0x17
        /*011a*/ 	.short	(.L_17037 - .L_17036)
.L_17036:
        /*011c*/ 	.word	0x00000000
        /*0120*/ 	.short	0x0002
        /*0122*/ 	.short	0x0010
        /*0124*/ 	.byte	0x00, 0xf5, 0x21, 0x00


	//----- nvinfo : EIATTR_KPARAM_INFO
	.align		4
.L_17037:
        /*0128*/ 	.byte	0x04, 0x17
        /*012a*/ 	.short	(.L_17039 - .L_17038)
.L_17038:
        /*012c*/ 	.word	0x00000000
        /*0130*/ 	.short	0x0001
        /*0132*/ 	.short	0x0008
        /*0134*/ 	.byte	0x00, 0xf5, 0x21, 0x00


	//----- nvinfo : EIATTR_KPARAM_INFO
	.align		4
.L_17039:
        /*0138*/ 	.byte	0x04, 0x17
        /*013a*/ 	.short	(.L_17041 - .L_17040)
.L_17040:
        /*013c*/ 	.word	0x00000000
        /*0140*/ 	.short	0x0000
        /*0142*/ 	.short	0x0000
        /*0144*/ 	.byte	0x00, 0xf5, 0x21, 0x00


	//----- nvinfo : EIATTR_SPARSE_MMA_MASK
	.align		4
.L_17041:
        /*0148*/ 	.byte	0x03, 0x50
        /*014a*/ 	.short	0x0000


	//----- nvinfo : EIATTR_MAXREG_COUNT
	.align		4
        /*014c*/ 	.byte	0x03, 0x1b
        /*014e*/ 	.short	0x00ff


	//----- nvinfo : EIATTR_NUM_BARRIERS
	.align		4
        /*0150*/ 	.byte	0x02, 0x4c
        /*0152*/ 	.byte	0x01
	.zero		1


	//----- nvinfo : EIATTR_EXTERNS
	.align		4
        /*0154*/ 	.byte	0x04, 0x0f
        /*0156*/ 	.short	(.L_17043 - .L_17042)


	//   ....[0]....
	.align		4
.L_17042:
        /*0158*/ 	.word	index@(__assertfail)


	//----- nvinfo : EIATTR_MERCURY_ISA_VERSION
	.align		4
.L_17043:
        /*015c*/ 	.byte	0x03, 0x5f
        /*015e*/ 	.short	0x0101


	//----- nvinfo : EIATTR_COOP_GROUP_MASK_REGIDS
	.align		4
        /*0160*/ 	.byte	0x04, 0x29
        /*0162*/ 	.short	(.L_17045 - .L_17044)


	//   ....[0]....
.L_17044:
        /*0164*/ 	.word	0xffffffff


	//   ....[1]....
        /*0168*/ 	.word	0xffffffff


	//   ....[2]....
        /*016c*/ 	.word	0xffffffff


	//   ....[3]....
        /*0170*/ 	.word	0xffffffff


	//   ....[4]....
        /*0174*/ 	.word	0xffffffff


	//   ....[5]....
        /*0178*/ 	.word	0xffffffff


	//   ....[6]....
        /*017c*/ 	.word	0xffffffff


	//   ....[7]....
        /*0180*/ 	.word	0xffffffff


	//   ....[8]....
        /*0184*/ 	.word	0xffffffff


	//   ....[9]....
        /*0188*/ 	.word	0xffffffff


	//   ....[10]....
        /*018c*/ 	.word	0xffffffff


	//   ....[11]....
        /*0190*/ 	.word	0xffffffff


	//   ....[12]....
        /*0194*/ 	.word	0xffffffff


	//   ....[13]....
        /*0198*/ 	.word	0xffffffff


	//   ....[14]....
        /*019c*/ 	.word	0xffffffff


	//   ....[15]....
        /*01a0*/ 	.word	0x0500000f


	//   ....[16]....
        /*01a4*/ 	.word	0x0500000f


	//   ....[17]....
        /*01a8*/ 	.word	0x0500000f


	//   ....[18]....
        /*01ac*/ 	.word	0x0500000f


	//----- nvinfo : EIATTR_COOP_GROUP_INSTR_OFFSETS
	.align		4
.L_17045:
        /*01b0*/ 	.byte	0x04, 0x28
        /*01b2*/ 	.short	(.L_17047 - .L_17046)


	//   ....[0]....
.L_17046:
        /*01b4*/ 	.word	0x00000270


	//   ....[1]....
        /*01b8*/ 	.word	0x00000290


	//   ....[2]....
        /*01bc*/ 	.word	0x000002b0


	//   ....[3]....
        /*01c0*/ 	.word	0x000002d0


	//   ....[4]....
        /*01c4*/ 	.word	0x000003d0


	//   ....[5]....
        /*01c8*/ 	.word	0x000003f0


	//   ....[6]....
        /*01cc*/ 	.word	0x00000420


	//   ....[7]....
        /*01d0*/ 	.word	0x00001250


	//   ....[8]....
        /*01d4*/ 	.word	0x00001280


	//   ....[9]....
        /*01d8*/ 	.word	0x000012a0


	//   ....[10]....
        /*01dc*/ 	.word	0x000012c0


	//   ....[11]....
        /*01e0*/ 	.word	0x000012e0


	//   ....[12]....
        /*01e4*/ 	.word	0x00001330


	//   ....[13]....
        /*01e8*/ 	.word	0x00001350


	//   ....[14]....
        /*01ec*/ 	.word	0x00001370


	//   ....[15]....
        /*01f0*/ 	.word	0x00002000


	//   ....[16]....
        /*01f4*/ 	.word	0x00002060


	//   ....[17]....
        /*01f8*/ 	.word	0x000020c0


	//   ....[18]....
        /*01fc*/ 	.word	0x00002120


	//----- nvinfo : EIATTR_VRC_CTA_INIT_COUNT
	.align		4
.L_17047:
        /*0200*/ 	.byte	0x02, 0x4a
	.zero		1
	.zero		1


	//----- nvinfo : EIATTR_SYSCALL_OFFSETS
	.align		4
        /*0204*/ 	.byte	0x04, 0x46
        /*0206*/ 	.short	(.L_17049 - .L_17048)


	//   ....[0]....
.L_17048:
        /*0208*/ 	.word	0x00000220


	//----- nvinfo : EIATTR_EXIT_INSTR_OFFSETS
	.align		4
.L_17049:
        /*020c*/ 	.byte	0x04, 0x1c
        /*020e*/ 	.short	(.L_17051 - .L_17050)


	//   ....[0]....
.L_17050:
        /*0210*/ 	.word	0x00001e50


	//   ....[1]....
        /*0214*/ 	.word	0x00001eb0


	//   ....[2]....
        /*0218*/ 	.word	0x00001fb0


	//----- nvinfo : EIATTR_CRS_STACK_SIZE
	.align		4
.L_17051:
        /*021c*/ 	.byte	0x04, 0x1e
        /*021e*/ 	.short	(.L_17053 - .L_17052)
.L_17052:
        /*0220*/ 	.word	0x00000000


	//----- nvinfo : EIATTR_CBANK_PARAM_SIZE
	.align		4
.L_17053:
        /*0224*/ 	.byte	0x03, 0x19
        /*0226*/ 	.short	0x007c


	//----- nvinfo : EIATTR_PARAM_CBANK
	.align		4
        /*0228*/ 	.byte	0x04, 0x0a
        /*022a*/ 	.short	(.L_17055 - .L_17054)
	.align		4
.L_17054:
        /*022c*/ 	.word	index@(.nv.constant0._ZN4vllm25paged_attention_v1_kernelIthLi32ELi16ELi128ELNS_18Fp8KVCacheDataTypeE1ELb0EEEvPT_PKS2_PKT0_S8_ifPKiSA_iPKfiiiSC_SC_iiiii)
        /*0230*/ 	.short	0x0380
        /*0232*/ 	.short	0x007c


	//----- nvinfo : EIATTR_SW_WAR
	.align		4
.L_17055:
        /*0234*/ 	.byte	0x04, 0x36
        /*0236*/ 	.short	(.L_17057 - .L_17056)
.L_17056:
        /*0238*/ 	.word	0x00000008
.L_17057:


//--------------------- .nv.info._ZN4vllm25paged_attention_v1_kernelIthLi256ELi16ELi128ELNS_18Fp8KVCacheDataTypeE1ELb1EEEvPT_PKS2_PKT0_S8_ifPKiSA_iPKfiiiSC_SC_iiiii --------------------------
	.section	.nv.info._ZN4vllm25paged_attention_v1_kernelIthLi256ELi16ELi128ELNS_18Fp8KVCacheDataTypeE1ELb1EEEvPT_PKS2_PKT0_S8_ifPKiSA_iPKfiiiSC_SC_iiiii,"",@"SHT_CUDA_INFO"
	.sectionflags	@""
	.align	4


	//----- nvinfo : EIATTR_CUDA_API_VERSION
	.align		4
        /*0000*/ 	.byte	0x04, 0x37
        /*0002*/ 	.short	(.L_17059 - .L_17058)
.L_17058:
        /*0004*/ 	.word	0x00000082


	//----- nvinfo : EIATTR_KPARAM_INFO
	.align		4
.L_17059:
        /*0008*/ 	.byte	0x04, 0x17
        /*000a*/ 	.short	(.L_17061 - .L_17060)
.L_17060:
        /*000c*/ 	.word	0x00000000
        /*0010*/ 	.short	0x0013
        /*0012*/ 	.short	0x0078
        /*0014*/ 	.byte	0x00, 0xf0, 0x11, 0x00


	//----- nvinfo : EIATTR_KPARAM_INFO
	.align		4
.L_17061:
        /*0018*/ 	.byte	0x04, 0x17
        /*001a*/ 	.short	(.L_17063 - .L_17062)
.L_17062:
        /*001c*/ 	.word	0x00000000
        /*0020*/ 	.short	0x0012
        /*0022*/ 	.short	0x0074
        /*0024*/ 	.byte	0x00, 0xf0, 0x11, 0x00


	//----- nvinfo : EIATTR_KPARAM_INFO
	.align		4
.L_17063:
        /*0028*/ 	.byte	0x04, 0x17
        /*002a*/ 	.short	(.L_17065 - .L_17064)
.L_17064:
        /*002c*/ 	.word	0x00000000
        /*0030*/ 	.short	0x0011
        /*0032*/ 	.short	0x0070
        /*0034*/ 	.byte	0x00, 0xf0, 0x11, 0x00


	//----- nvinfo : EIATTR_KPARAM_INFO
	.align		4
.L_17065:
        /*0038*/ 	.byte	0x04, 0x17
        /*003a*/ 	.short	(.L_17067 - .L_17066)
.L_17066:
        /*003c*/ 	.word	0x00000000
        /*0040*/ 	.short	0x0010
        /*0042*/ 	.short	0x006c
        /*0044*/ 	.byte	0x00, 0xf0, 0x11, 0x00


	//----- nvinfo : EIATTR_KPARAM_INFO
	.align		4
.L_17067:
        /*0048*/ 	.byte	0x04, 0x17
        /*004a*/ 	.short	(.L_17069 - .L_17068)
.L_17068:
        /*004c*/ 	.word	0x00000000
        /*0050*/ 	.short	0x000f
        /*0052*/ 	.short	0x0068
        /*0054*/ 	.byte	0x00, 0xf0, 0x11, 0x00


	//----- nvinfo : EIATTR_KPARAM_INFO
	.align		4
.L_17069:
        /*0058*/ 	.byte	0x04, 0x17
        /*005a*/ 	.short	(.L_17071 - .L_17070)
.L_17070:
        /*005c*/ 	.word	0x00000000
        /*0060*/ 	.short	0x000e
        /*0062*/ 	.short	0x0060
        /*0064*/ 	.byte	0x00, 0xf5, 0x21, 0x00


	//----- nvinfo : EIATTR_KPARAM_INFO
	.align		4
.L_17071:
        /*0068*/ 	.byte	0x04, 0x17
        /*006a*/ 	.short	(.L_17073 - .L_17072)
.L_17072:
        /*006c*/ 	.word	0x00000000
        /*0070*/ 	.short	0x000d
        /*0072*/ 	.short	0x0058
        /*0074*/ 	.byte	0x00, 0xf5, 0x21, 0x00


	//----- nvinfo : EIATTR_KPARAM_INFO
	.align		4
.L_17073:
        /*0078*/ 	.byte	0x04, 0x17
        /*007a*/ 	.short	(.L_17075 - .L_17074)
.L_17074:
        /*007c*/ 	.word	0x00000000
        /*0080*/ 	.short	0x000c
        /*0082*/ 	.short	0x0050
        /*0084*/ 	.byte	0x00, 0xf0, 0x11, 0x00


	//----- nvinfo : EIATTR_KPARAM_INFO
	.align		4
.L_17075:
        /*0088*/ 	.byte	0x04, 0x17
        /*008a*/ 	.short	(.L_17077 - .L_17076)
.L_17076:
        /*008c*/ 	.word	0x00000000
        /*0090*/ 	.short	0x000b
        /*0092*/ 	.short	0x004c
        /*0094*/ 	.byte	0x00, 0xf0, 0x11, 0x00


	//----- nvinfo : EIATTR_KPARAM_INFO
	.align		4
.L_17077:
        /*0098*/ 	.byte	0x04, 0x17
        /*009a*/ 	.short	(.L_17079 - .L_17078)
.L_17078:
        /*009c*/ 	.word	0x00000000
        /*00a0*/ 	.short	0x000a
        /*00a2*/ 	.short	0x0048
        /*00a4*/ 	.byte	0x00, 0xf0, 0x11, 0x00


	//----- nvinfo : EIATTR_KPARAM_INFO
	.align		4
.L_17079:
        /*00a8*/ 	.byte	0x04, 0x17
        /*00aa*/ 	.short	(.L_17081 - .L_17080)
.L_17080:
        /*00ac*/ 	.word	0x00000000
        /*00b0*/ 	.short	0x0009
        /*00b2*/ 	.short	0x0040
        /*00b4*/ 	.byte	0x00, 0xf5, 0x21, 0x00


	//----- nvinfo : EIATTR_KPARAM_INFO
	.align		4
.L_17081:
        /*00b8*/ 	.byte	0x04, 0x17
        /*00ba*/ 	.short	(.L_17083 - .L_17082)
.L_17082:
        /*00bc*/ 	.word	0x00000000
        /*00c0*/ 	.short	0x0008
        /*00c2*/ 	.short	0x0038
        /*00c4*/ 	.byte	0x00, 0xf0, 0x11, 0x00


	//----- nvinfo : EIATTR_KPARAM_INFO
	.align		4
.L_17083:
        /*00c8*/ 	.byte	0x04, 0x17
        /*00ca*/ 	.short	(.L_17085 - .L_17084)
.L_17084:
        /*00cc*/ 	.word	0x00000000
        /*00d0*/ 	.short	0x0007
        /*00d2*/ 	.short	0x0030
        /*00d4*/ 	.byte	0x00, 0xf5, 0x21, 0x00


	//----- nvinfo : EIATTR_KPARAM_INFO
	.align		4
.L_17085:
        /*00d8*/ 	.byte	0x04, 0x17
        /*00da*/ 	.short	(.L_17087 - .L_17086)
.L_17086:
        /*00dc*/ 	.word	0x00000000
        /*00e0*/ 	.short	0x0006
        /*00e2*/ 	.short	0x0028
        /*00e4*/ 	.byte	0x00, 0xf5, 0x21, 0x00


	//----- nvinfo : EIATTR_KPARAM_INFO
	.align		4
.L_17087:
        /*00e8*/ 	.byte	0x04, 0x17
        /*00ea*/ 	.short	(.L_17089 - .L_17088)
.L_17088:
        /*00ec*/ 	.word	0x00000000
        /*00f0*/ 	.short	0x0005
        /*00f2*/ 	.short	0x0024
        /*00f4*/ 	.byte	0x00, 0xf0, 0x11, 0x00


	//----- nvinfo : EIATTR_KPARAM_INFO
	.align		4
.L_17089:
        /*00f8*/ 	.byte	0x04, 0x17
        /*00fa*/ 	.short	(.L_17091 - .L_17090)
.L_17090:
        /*00fc*/ 	.word	0x00000000
        /*0100*/ 	.short	0x0004
        /*0102*/ 	.short	0x0020
        /*0104*/ 	.byte	0x00, 0xf0, 0x11, 0x00


	//----- nvinfo : EIATTR_KPARAM_INFO
	.align		4
.L_17091:
        /*0108*/ 	.byte	0x04, 0x17
        /*010a*/ 	.short	(.L_17093 - .L_17092)
.L_17092:
        /*010c*/ 	.word	0x00000000
        /*0110*/ 	.short	0x0003
        /*0112*/ 	.short	0x0018
        /*0114*/ 	.byte	0x00, 0xf5, 0x21, 0x00


	//----- nvinfo : EIATTR_KPARAM_INFO
	.align		4
.L_17093:
        /*0118*/ 	.byte	0x04, 0x17
        /*011a*/ 	.short	(.L_17095 - .L_17094)
.L_17094:
        /*011c*/ 	.word	0x00000000
        /*0120*/ 	.short	0x0002
        /*0122*/ 	.short	0x0010
        /*0124*/ 	.byte	0x00, 0xf5, 0x21, 0x00


	//----- nvinfo : EIATTR_KPARAM_INFO
	.align		4
.L_17095:
        /*0128*/ 	.byte	0x04, 0x17
        /*012a*/ 	.short	(.L_17097 - .L_17096)
.L_17096:
        /*012c*/ 	.word	0x00000000
        /*0130*/ 	.short	0x0001
        /*0132*/ 	.short	0x0008
        /*0134*/ 	.byte	0x00, 0xf5, 0x21, 0x00


	//----- nvinfo : EIATTR_KPARAM_INFO
	.align		4
.L_17097:
        /*0138*/ 	.byte	0x04, 0x17
        /*013a*/ 	.short	(.L_17099 - .L_17098)
.L_17098:
        /*013c*/ 	.word	0x00000000
        /*0140*/ 	.short	0x0000
        /*0142*/ 	.short	0x0000
        /*0144*/ 	.byte	0x00, 0xf5, 0x21, 0x00


	//----- nvinfo : EIATTR_SPARSE_MMA_MASK
	.align		4
.L_17099:
        /*0148*/ 	.byte	0x03, 0x50
        /*014a*/ 	.short	0x0000


	//----- nvinfo : EIATTR_MAXREG_COUNT
	.align		4
        /*014c*/ 	.byte	0x03, 0x1b
        /*014e*/ 	.short	0x00ff


	//----- nvinfo : EIATTR_NUM_BARRIERS
	.align		4
        /*0150*/ 	.byte	0x02, 0x4c
        /*0152*/ 	.byte	0x01
	.zero		1


	//----- nvinfo : EIATTR_EXTERNS
	.align		4
        /*0154*/ 	.byte	0x04, 0x0f
        /*0156*/ 	.short	(.L_17101 - .L_17100)


	//   ....[0]....
	.align		4
.L_17100:
        /*0158*/ 	.word	index@(__assertfail)


	//----- nvinfo : EIATTR_MERCURY_ISA_VERSION
	.align		4
.L_17101:
        /*015c*/ 	.byte	0x03, 0x5f
        /*015e*/ 	.short	0x0101


	//----- nvinfo : EIATTR_COOP_GROUP_MASK_REGIDS
	.align		4
        /*0160*/ 	.byte	0x04, 0x29
        /*0162*/ 	.short	(.L_17103 - .L_17102)


	//   ....[0]....
.L_17102:
        /*0164*/ 	.word	0xffffffff


	//   ....[1]....
        /*0168*/ 	.word	0xffffffff


	//   ....[2]....
        /*016c*/ 	.word	0xffffffff


	//   ....[3]....
        /*0170*/ 	.word	0xffffffff


	//   ....[4]....
        /*0174*/ 	.word	0xffffffff


	//   ....[5]....
        /*0178*/ 	.word	0xffffffff


	//   ....[6]....
        /*017c*/ 	.word	0xffffffff


	//   ....[7]....
        /*0180*/ 	.word	0xffffffff


	//   ....[8]....
        /*0184*/ 	.word	0xffffffff


	//   ....[9]....
        /*0188*/ 	.word	0xffffffff


	//   ....[10]....
        /*018c*/ 	.word	0xffffffff


	//   ....[11]....
        /*0190*/ 	.word	0xffffffff


	//   ....[12]....
        /*0194*/ 	.word	0xffffffff


	//   ....[13]....
        /*0198*/ 	.word	0xffffffff


	//   ....[14]....
        /*019c*/ 	.word	0xffffffff


	//   ....[15]....
        /*01a0*/ 	.word	0x0500000f


	//   ....[16]....
        /*01a4*/ 	.word	0x0500000f


	//   ....[17]....
        /*01a8*/ 	.word	0x0500000f


	//   ....[18]....
        /*01ac*/ 	.word	0x0500000f


	//   ....[19]....
        /*01b0*/ 	.word	0x0500000f


	//   ....[20]....
        /*01b4*/ 	.word	0x0500000f


	//   ....[21]....
        /*01b8*/ 	.word	0x0500000f


	//   ....[22]....
        /*01bc*/ 	.word	0x0500000f


	//   ....[23]....
        /*01c0*/ 	.word	0x0500000f


	//   ....[24]....
        /*01c4*/ 	.word	0x0500000f


	//   ....[25]....
        /*01c8*/ 	.word	0x0500000f


	//   ....[26]....
        /*01cc*/ 	.word	0x0500000f


	//   ....[27]....
        /*01d0*/ 	.word	0x0500000f


	//   ....[28]....
        /*01d4*/ 	.word	0x0500000f


	//   ....[29]....
        /*01d8*/ 	.word	0x0500000f


	//   ....[30]....
        /*01dc*/ 	.word	0x0500000f


	//   ....[31]....
        /*01e0*/ 	.word	0x0500000f


	//   ....[32]....
        /*01e4*/ 	.word	0x0500000f


	//   ....[33]....
        /*01e8*/ 	.word	0x0500000f


	//   ....[34]....
        /*01ec*/ 	.word	0x0500000f


	//----- nvinfo : EIATTR_COOP_GROUP_INSTR_OFFSETS
	.align		4
.L_17103:
        /*01f0*/ 	.byte	0x04, 0x28
        /*01f2*/ 	.short	(.L_17105 - .L_17104)


	//   ....[0]....
.L_17104:
        /*01f4*/ 	.word	0x00000af0


	//   ....[1]....
        /*01f8*/ 	.word	0x00000b10


	//   ....[2]....
        /*01fc*/ 	.word	0x00000b30


	//   ....[3]....
        /*0200*/ 	.word	0x00000b50


	//   ....[4]....
        /*0204*/ 	.word	0x00000c60


	//   ....[5]....
        /*0208*/ 	.word	0x00000c80


	//   ....[6]....
        /*020c*/ 	.word	0x00000ca0


	//   ....[7]....
        /*0210*/ 	.word	0x00001ad0


	//   ....[8]....
        /*0214*/ 	.word	0x00001b00


	//   ....[9]....
        /*0218*/ 	.word	0x00001b20


	//   ....[10]....
        /*021c*/ 	.word	0x00001b40


	//   ....[11]....
        /*0220*/ 	.word	0x00001b60


	//   ....[12]....
        /*0224*/ 	.word	0x00001bb0


	//   ....[13]....
        /*0228*/ 	.word	0x00001bd0


	//   ....[14]....
        /*022c*/ 	.word	0x00001bf0


	//   ....[15]....
        /*0230*/ 	.word	0x00003880


	//   ....[16]....
        /*0234*/ 	.word	0x000038e0


	//   ....[17]....
        /*0238*/ 	.word	0x00003940


	//   ....[18]....
        /*023c*/ 	.word	0x000039a0


	//   ....[19]....
        /*0240*/ 	.word	0x00003a20


	//   ....[20]....
        /*0244*/ 	.word	0x00003a60


	//   ....[21]....
        /*0248*/ 	.word	0x00003ab0


	//   ....[22]....
        /*024c*/ 	.word	0x00003b00


	//   ....[23]....
        /*0250*/ 	.word	0x00003b50


	//   ....[24]....
        /*0254*/ 	.word	0x00003ba0


	//   ....[25]....
        /*0258*/ 	.word	0x00003bf0


	//   ....[26]....
        /*025c*/ 	.word	0x00003c40


	//   ....[27]....
        /*0260*/ 	.word	0x00003c90


	//   ....[28]....
        /*0264*/ 	.word	0x00003ce0


	//   ....[29]....
        /*0268*/ 	.word	0x00003d30


	//   ....[30]....
        /*026c*/ 	.word	0x00003d80


	//   ....[31]....
        /*0270*/ 	.word	0x00003dd0


	//   ....[32]....
        /*0274*/ 	.word	0x00003e20


	//   ....[33]....
        /*0278*/ 	.word	0x00003e70


	//   ....[34]....
        /*027c*/ 	.word	0x00003ec0


	//----- nvinfo : EIATTR_VRC_CTA_INIT_COUNT
	.align		4
.L_17105:
        /*0280*/ 	.byte	0x02, 0x4a
	.zero		1
	.zero		1


	//----- nvinfo : EIATTR_SYSCALL_OFFSETS
	.align		4
        /*0284*/ 	.byte	0x04, 0x46
        /*0286*/ 	.short	(.L_17107 - .L_17106)


	//   ....[0]....
.L_17106:
        /*0288*/ 	.word	0x000029a0


	//   ....[1]....
        /*028c*/ 	.word	0x00003820


	//----- nvinfo : EIATTR_EXIT_INSTR_OFFSETS
	.align		4
.L_17107:
        /*0290*/ 	.byte	0x04, 0x1c
        /*0292*/ 	.short	(.L_17109 - .L_17108)


	//   ....[0]....
.L_17108:
        /*0294*/ 	.word	0x00003430


	//   ....[1]....
        /*0298*/ 	.word	0x00003470


	//   ....[2]....
        /*029c*/ 	.word	0x00003720


	//   ....[3]....
        /*02a0*/ 	.word	0x00003830


	//----- nvinfo : EIATTR_CRS_STACK_SIZE
	.align		4
.L_17109:
        /*02a4*/ 	.byte	0x04, 0x1e
        /*02a6*/ 	.short	(.L_17111 - .L_17110)
.L_17110:
        /*02a8*/ 	.word	0x00000000


	//----- nvinfo : EIATTR_CBANK_PARAM_SIZE
	.align		4
.L_17111:
        /*02ac*/ 	.byte	0x03, 0x19
        /*02ae*/ 	.short	0x007c


	//----- nvinfo : EIATTR_PARAM_CBANK
	.align		4
        /*02b0*/ 	.byte	0x04, 0x0a
        /*02b2*/ 	.short	(.L_17113 - .L_17112)
	.align		4
.L_17112:
        /*02b4*/ 	.word	index@(.nv.constant0._ZN4vllm25paged_attention_v1_kernelIthLi256ELi16ELi128ELNS_18Fp8KVCacheDataTypeE1ELb1EEEvPT_PKS2_PKT0_S8_ifPKiSA_iPKfiiiSC_SC_iiiii)
        /*02b8*/ 	.short	0x0380
        /*02ba*/ 	.short	0x007c


	//----- nvinfo : EIATTR_SW_WAR
	.align		4
.L_17113:
        /*02bc*/ 	.byte	0x04, 0x36
        /*02be*/ 	.short	(.L_17115 - .L_17114)
.L_17114:
        /*02c0*/ 	.word	0x00000008
.L_17115:


//--------------------- .nv.info._ZN4vllm25paged_attention_v1_kernelIthLi192ELi16ELi128ELNS_18Fp8KVCacheDataTypeE1ELb1EEEvPT_PKS2_PKT0_S8_ifPKiSA_iPKfiiiSC_SC_iiiii --------------------------
	.section	.nv.info._ZN4vllm25paged_attention_v1_kernelIthLi192ELi16ELi128ELNS_18Fp8KVCacheDataTypeE1ELb1EEEvPT_PKS2_PKT0_S8_ifPKiSA_iPKfiiiSC_SC_iiiii,"",@"SHT_CUDA_INFO"
	.sectionflags	@""
	.align	4


	//----- nvinfo : EIATTR_CUDA_API_VERSION
	.align		4
        /*0000*/ 	.byte	0x04, 0x37
        /*0002*/ 	.short	(.L_17117 - .L_17116)
.L_17116:
        /*0004*/ 	.word	0x00000082


	//----- nvinfo : EIATTR_KPARAM_INFO
	.align		4
.L_17117:
        /*0008*/ 	.byte	0x04, 0x17
        /*000a*/ 	.short	(.L_17119 - .L_17118)
.L_17118:
        /*000c*/ 	.word	0x00000000
        /*0010*/ 	.short	0x0013
        /*0012*/ 	.short	0x0078
        /*0014*/ 	.byte	0x00, 0xf0, 0x11, 0x00


	//----- nvinfo : EIATTR_KPARAM_INFO
	.align		4
.L_17119:
        /*0018*/ 	.byte	0x04, 0x17
        /*001a*/ 	.short	(.L_17121 - .L_17120)
.L_17120:
        /*001c*/ 	.word	0x00000000
        /*0020*/ 	.short	0x0012
        /*0022*/ 	.short	0x0074
        /*0024*/ 	.byte	0x00, 0xf0, 0x11, 0x00


	//----- nvinfo : EIATTR_KPARAM_INFO
	.align		4
.L_17121:
        /*0028*/ 	.byte	0x04, 0x17
        /*002a*/ 	.short	(.L_17123 - .L_17122)
.L_17122:
        /*002c*/ 	.word	0x00000000
        /*0030*/ 	.short	0x0011
        /*0032*/ 	.short	0x0070
        /*0034*/ 	.byte	0x00, 0xf0, 0x11, 0x00


	//----- nvinfo : EIATTR_KPARAM_INFO
	.align		4
.L_17123:
        /*0038*/ 	.byte	0x04, 0x17
        /*003a*/ 	.short	(.L_17125 - .L_17124)
.L_17124:
        /*003c*/ 	.word	0x00000000
        /*0040*/ 	.short	0x0010
        /*0042*/ 	.short	0x006c
        /*0044*/ 	.byte	0x00, 0xf0, 0x11, 0x00


	//----- nvinfo : EIATTR_KPARAM_INFO
	.align		4
.L_17125:
        /*0048*/ 	.byte	0x04, 0x17
        /*004a*/ 	.short	(.L_17127 - .L_17126)
.L_17126:
        /*004c*/ 	.word	0x00000000
        /*0050*/ 	.short	0x000f
        /*0052*/ 	.short	0x0068
        /*0054*/ 	.byte	0x00, 0xf0, 0x11, 0x00


	//----- nvinfo : EIATTR_KPARAM_INFO
	.align		4
.L_17127:
        /*0058*/ 	.byte	0x04, 0x17
        /*005a*/ 	.short	(.L_17129 - .L_17128)
.L_17128:
        /*005c*/ 	.word	0x00000000
        /*0060*/ 	.short	0x000e
        /*0062*/ 	.short	0x0060
        /*0064*/ 	.byte	0x00, 0xf5, 0x21, 0x00


	//----- nvinfo : EIATTR_KPARAM_INFO
	.align		4
.L_17129:
        /*0068*/ 	.byte	0x04, 0x17
        /*006a*/ 	.short	(.L_17131 - .L_17130)
.L_17130:
        /*006c*/ 	.word	0x00000000
        /*0070*/ 	.short	0x000d
        /*0072*/ 	.short	0x0058
        /*0074*/ 	.byte	0x00, 0xf5, 0x21, 0x00


	//----- nvinfo : EIATTR_KPARAM_INFO
	.align		4
.L_17131:
        /*0078*/ 	.byte	0x04, 0x17
        /*007a*/ 	.short	(.L_17133 - .L_17132)
.L_17132:
        /*007c*/ 	.word	0x00000000
        /*0080*/ 	.short	0x000c
        /*0082*/ 	.short	0x0050
        /*0084*/ 	.byte	0x00, 0xf0, 0x11, 0x00


	//----- nvinfo : EIATTR_KPARAM_INFO
	.align		4
.L_17133:
        /*0088*/ 	.byte	0x04, 0x17
        /*008a*/ 	.short	(.L_17135 - .L_17134)
.L_17134:
        /*008c*/ 	.word	0x00000000
        /*0090*/ 	.short	0x000b
        /*0092*/ 	.short	0x004c
        /*0094*/ 	.byte	0x00, 0xf0, 0x11, 0x00


	//----- nvinfo : EIATTR_KPARAM_INFO
	.align		4
.L_17135:
        /*0098*/ 	.byte	0x04, 0x17
        /*009a*/ 	.short	(.L_17137 - .L_17136)
.L_17136:
        /*009c*/ 	.word	0x00000000
        /*00a0*/ 	.short	0x000a
        /*00a2*/ 	.short	0x0048
        /*00a4*/ 	.byte	0x00, 0xf0, 0x11, 0x00


	//----- nvinfo : EIATTR_KPARAM_INFO
	.align		4
.L_17137:
        /*00a8*/ 	.byte	0x04, 0x17
        /*00aa*/ 	.short	(.L_17139 - .L_17138)
.L_17138:
        /*00ac*/ 	.word	0x00000000
        /*00b0*/ 	.short	0x0009
        /*00b2*/ 	.short	0x0040
        /*00b4*/ 	.byte	0x00, 0xf5, 0x21, 0x00


	//----- nvinfo : EIATTR_KPARAM_INFO
	.align		4
.L_17139:
        /*00b8*/ 	.byte	0x04, 0x17
        /*00ba*/ 	.short	(.L_17141 - .L_17140)
.L_17140:
        /*00bc*/ 	.word	0x00000000
        /*00c0*/ 	.short	0x0008
        /*00c2*/ 	.short	0x0038
        /*00c4*/ 	.byte	0x00, 0xf0, 0x11, 0x00


	//----- nvinfo : EIATTR_KPARAM_INFO
	.align		4
.L_17141:
        /*00c8*/ 	.byte	0x04, 0x17
        /*00ca*/ 	.short	(.L_17143 - .L_17142)
.L_17142:
        /*00cc*/ 	.word	0x00000000
        /*00d0*/ 	.short	0x0007
        /*00d2*/ 	.short	0x0030
        /*00d4*/ 	.byte	0x00, 0xf5, 0x21, 0x00


	//----- nvinfo : EIATTR_KPARAM_INFO
	.align		4
.L_17143:
        /*00d8*/ 	.byte	0x04, 0x17
        /*00da*/ 	.short	(.L_17145 - .L_17144)
.L_17144:
        /*00dc*/ 	.word	0x00000000
        /*00e0*/ 	.short	0x0006
        /*00e2*/ 	.short	0x0028
        /*00e4*/ 	.byte	0x00, 0xf5, 0x21, 0x00


	//----- nvinfo : EIATTR_KPARAM_INFO
	.align		4
.L_17145:
        /*00e8*/ 	.byte	0x04, 0x17
        /*00ea*/ 	.short	(.L_17147 - .L_17146)
.L_17146:
        /*00ec*/ 	.word	0x00000000
        /*00f0*/ 	.short	0x0005
        /*00f2*/ 	.short	0x0024
        /*00f4*/ 	.byte	0x00, 0xf0, 0x11, 0x00


	//----- nvinfo : EIATTR_KPARAM_INFO
	.align		4
.L_17147:
        /*00f8*/ 	.byte	0x04, 0x17
        /*00fa*/ 	.short	(.L_17149 - .L_17148)
.L_17148:
        /*00fc*/ 	.word	0x00000000
        /*0100*/ 	.short	0x0004
        /*0102*/ 	.short	0x0020
        /*0104*/ 	.byte	0x00, 0xf0, 0x11, 0x00


	//----- nvinfo : EIATTR_KPARAM_INFO
	.align		4
.L_17149:
        /*0108*/ 	.byte	0x04, 0x17
        /*010a*/ 	.short	(.L_17151 - .L_17150)
.L_17150:
        /*010c*/ 	.word	0x00000000
        /*0110*/ 	.short	0x0003
        /*0112*/ 	.short	0x0018
        /*0114*/ 	.byte	0x00, 0xf5, 0x21, 0x00


	//----- nvinfo : EIATTR_KPARAM_INFO
	.align		4
.L_17151:
        /*0118*/ 	.byte	0x04, 0x17
        /*011a*/ 	.short	(.L_17153 - .L_17152)
.L_17152:
        /*011c*/ 	.word	0x00000000
        /*0120*/ 	.short	0x0002
        /*0122*/ 	.short	0x0010
        /*0124*/ 	.byte	0x00, 0xf5, 0x21, 0x00


	//----- nvinfo : EIATTR_KPARAM_INFO
	.align		4
.L_17153:
        /*0128*/ 	.byte	0x04, 0x17
        /*012a*/ 	.short	(.L_17155 - .L_17154)
.L_17154:
        /*012c*/ 	.word	0x00000000
        /*0130*/ 	.short	0x0001
        /*0132*/ 	.short	0x0008
        /*0134*/ 	.byte	0x00, 0xf5, 0x21, 0x00


	//----- nvinfo : EIATTR_KPARAM_INFO
	.align		4
.L_17155:
        /*0138*/ 	.byte	0x04, 0x17
        /*013a*/ 	.short	(.L_17157 - .L_17156)
.L_17156:
        /*013c*/ 	.word	0x00000000
        /*0140*/ 	.short	0x0000
        /*0142*/ 	.short	0x0000
        /*0144*/ 	.byte	0x00, 0xf5, 0x21, 0x00


	//----- nvinfo : EIATTR_SPARSE_MMA_MASK
	.align		4
.L_17157:
        /*0148*/ 	.byte	0x03, 0x50
        /*014a*/ 	.short	0x0000


	//----- nvinfo : EIATTR_MAXREG_COUNT
	.align		4
        /*014c*/ 	.byte	0x03, 0x1b
        /*014e*/ 	.short	0x00ff


	//----- nvinfo : EIATTR_NUM_BARRIERS
	.align		4
        /*0150*/ 	.byte	0x02, 0x4c
        /*0152*/ 	.byte	0x01
	.zero		1


	//----- nvinfo : EIATTR_EXTERNS
	.align		4
        /*0154*/ 	.byte	0x04, 0x0f
        /*0156*/ 	.short	(.L_17159 - .L_17158)


	//   ....[0]....
	.align		4
.L_17158:
        /*0158*/ 	.word	index@(__assertfail)


	//----- nvinfo : EIATTR_MERCURY_ISA_VERSION
	.align		4
.L_17159:
        /*015c*/ 	.byte	0x03, 0x5f
        /*015e*/ 	.short	0x0101


	//----- nvinfo : EIATTR_COOP_GROUP_MASK_REGIDS
	.align		4
        /*0160*/ 	.byte	0x04, 0x29
        /*0162*/ 	.short	(.L_17161 - .L_17160)


	//   ....[0]....
.L_17160:
        /*0164*/ 	.word	0xffffffff


	//   ....[1]....
        /*0168*/ 	.word	0xffffffff


	//   ....[2]....
        /*016c*/ 	.word	0xffffffff


	//   ....[3]....
        /*0170*/ 	.word	0xffffffff


	//   ....[4]....
        /*0174*/ 	.word	0xffffffff


	//   ....[5]....
        /*0178*/ 	.word	0xffffffff


	//   ....[6]....
        /*017c*/ 	.word	0xffffffff


	//   ....[7]....
        /*0180*/ 	.word	0xffffffff


	//   ....[8]....
        /*0184*/ 	.word	0xffffffff


	//   ....[9]....
        /*0188*/ 	.word	0xffffffff


	//   ....[10]....
        /*018c*/ 	.word	0xffffffff


	//   ....[11]....
        /*0190*/ 	.word	0xffffffff


	//   ....[12]....
        /*0194*/ 	.word	0xffffffff


	//   ....[13]....
        /*0198*/ 	.word	0xffffffff


	//   ....[14]....
        /*019c*/ 	.word	0xffffffff


	//   ....[15]....
        /*01a0*/ 	.word	0x0500000f


	//   ....[16]....
        /*01a4*/ 	.word	0x0500000f


	//   ....[17]....
        /*01a8*/ 	.word	0x0500000f


	//   ....[18]....
        /*01ac*/ 	.word	0x0500000f


	//   ....[19]....
        /*01b0*/ 	.word	0x0500000f


	//   ....[20]....
        /*01b4*/ 	.word	0x0500000f


	//   ....[21]....
        /*01b8*/ 	.word	0x0500000f


	//   ....[22]....
        /*01bc*/ 	.word	0x0500000f


	//   ....[23]....
        /*01c0*/ 	.word	0x0500000f


	//   ....[24]....
        /*01c4*/ 	.word	0x0500000f


	//   ....[25]....
        /*01c8*/ 	.word	0x0500000f


	//   ....[26]....
        /*01cc*/ 	.word	0x0500000f


	//   ....[27]....
        /*01d0*/ 	.word	0x0500000f


	//   ....[28]....
        /*01d4*/ 	.word	0x0500000f


	//   ....[29]....
        /*01d8*/ 	.word	0x0500000f


	//   ....[30]....
        /*01dc*/ 	.word	0x0500000f


	//----- nvinfo : EIATTR_COOP_GROUP_INSTR_OFFSETS
	.align		4
.L_17161:
        /*01e0*/ 	.byte	0x04, 0x28
        /*01e2*/ 	.short	(.L_17163 - .L_17162)


	//   ....[0]....
.L_17162:
        /*01e4*/ 	.word	0x00000af0


	//   ....[1]....
        /*01e8*/ 	.word	0x00000b10


	//   ....[2]....
        /*01ec*/ 	.word	0x00000b30


	//   ....[3]....
        /*01f0*/ 	.word	0x00000b50


	//   ....[4]....
        /*01f4*/ 	.word	0x00000c60


	//   ....[5]....
        /*01f8*/ 	.word	0x00000c80


	//   ....[6]....
        /*01fc*/ 	.word	0x00000ca0


	//   ....[7]....
        /*0200*/ 	.word	0x00001ad0


	//   ....[8]....
        /*0204*/ 	.word	0x00001b00


	//   ....[9]....
        /*0208*/ 	.word	0x00001b20


	//   ....[10]....
        /*020c*/ 	.word	0x00001b40


	//   ....[11]....
        /*0210*/ 	.word	0x00001b60


	//   ....[12]....
        /*0214*/ 	.word	0x00001bb0


	//   ....[13]....
        /*0218*/ 	.word	0x00001bd0


	//   ....[14]....
        /*021c*/ 	.word	0x00001bf0


	//   ....[15]....
        /*0220*/ 	.word	0x000035a0


	//   ....[16]....
        /*0224*/ 	.word	0x00003600


	//   ....[17]....
        /*0228*/ 	.word	0x00003660


	//   ....[18]....
        /*022c*/ 	.word	0x000036c0


	//   ....[19]....
        /*0230*/ 	.word	0x00003740


	//   ....[20]....
        /*0234*/ 	.word	0x00003780


	//   ....[21]....
        /*0238*/ 	.word	0x000037d0


	//   ....[22]....
        /*023c*/ 	.word	0x00003820


	//   ....[23]....
        /*0240*/ 	.word	0x00003870


	//   ....[24]....
        /*0244*/ 	.word	0x000038c0


	//   ....[25]....
        /*0248*/ 	.word	0x00003910


	//   ....[26]....
        /*024c*/ 	.word	0x00003960


	//   ....[27]....
        /*0250*/ 	.word	0x000039b0


	//   ....[28]....
        /*0254*/ 	.word	0x00003a00


	//   ....[29]....
        /*0258*/ 	.word	0x00003a50


	//   ....[30]....
        /*025c*/ 	.word	0x00003aa0


	//----- nvinfo : EIATTR_VRC_CTA_INIT_COUNT
	.align		4
.L_17163:
        /*0260*/ 	.byte	0x02, 0x4a
	.zero		1
	.zero		1


	//----- nvinfo : EIATTR_SYSCALL_OFFSETS
	.align		4
        /*0264*/ 	.byte	0x04, 0x46
        /*0266*/ 	.short	(.L_17165 - .L_17164)


	//   ....[0]....
.L_17164:
        /*0268*/ 	.word	0x000029a0


	//   ....[1]....
        /*026c*/ 	.word	0x00003540


	//----- nvinfo : EIATTR_EXIT_INSTR_OFFSETS
	.align		4
.L_17165:
        /*0270*/ 	.byte	0x04, 0x1c
        /*0272*/ 	.short	(.L_17167 - .L_17166)


	//   ....[0]....
.L_17166:
        /*0274*/ 	.word	0x000031d0


	//   ....[1]....
        /*0278*/ 	.word	0x00003210


	//   ....[2]....
        /*027c*/ 	.word	0x00003440


	//   ....[3]....
        /*0280*/ 	.word	0x00003550


	//----- nvinfo : EIATTR_CRS_STACK_SIZE
	.align		4
.L_17167:
        /*0284*/ 	.byte	0x04, 0x1e
        /*0286*/ 	.short	(.L_17169 - .L_17168)
.L_17168:
        /*0288*/ 	.word	0x00000000


	//----- nvinfo : EIATTR_CBANK_PARAM_SIZE
	.align		4
.L_17169:
        /*028c*/ 	.byte	0x03, 0x19
        /*028e*/ 	.short	0x007c


	//----- nvinfo : EIATTR_PARAM_CBANK
	.align		4
        /*0290*/ 	.byte	0x04, 0x0a
        /*0292*/ 	.short	(.L_17171 - .L_17170)
	.align		4
.L_17170:
        /*0294*/ 	.word	index@(.nv.constant0._ZN4vllm25paged_attention_v1_kernelIthLi192ELi16ELi128ELNS_18Fp8KVCacheDataTypeE1ELb1EEEvPT_PKS2_PKT0_S8_ifPKiSA_iPKfiiiSC_SC_iiiii)
        /*0298*/ 	.short	0x0380
        /*029a*/ 	.short	0x007c


	//----- nvinfo : EIATTR_SW_WAR
	.align		4
.L_17171:
        /*029c*/ 	.byte	0x04, 0x36
        /*029e*/ 	.short	(.L_17173 - .L_17172)
.L_17172:
        /*02a0*/ 	.word	0x00000008
.L_17173:


//--------------------- .nv.info._ZN4vllm25paged_attention_v1_kernelIthLi128ELi16ELi128ELNS_18Fp8KVCacheDataTypeE1ELb1EEEvPT_PKS2_PKT0_S8_ifPKiSA_iPKfiiiSC_SC_iiiii --------------------------
	.section	.nv.info._ZN4vllm25paged_attention_v1_kernelIthLi128ELi16ELi128ELNS_18Fp8KVCacheDataTypeE1ELb1EEEvPT_PKS2_PKT0_S8_ifPKiSA_iPKfiiiSC_SC_iiiii,"",@"SHT_CUDA_INFO"
	.sectionflags	@""
	.align	4


	//----- nvinfo : EIATTR_CUDA_API_VERSION
	.align		4
        /*0000*/ 	.byte	0x04, 0x37
        /*0002*/ 	.short	(.L_17175 - .L_17174)
.L_17174:
        /*0004*/ 	.word	0x00000082


	//----- nvinfo : EIATTR_KPARAM_INFO
	.align		4
.L_17175:
        /*0008*/ 	.byte	0x04, 0x17
        /*000a*/ 	.short	(.L_17177 - .L_17176)
.L_17176:
        /*000c*/ 	.word	0x00000000
        /*0010*/ 	.short	0x0013
        /*0012*/ 	.short	0x0078
        /*0014*/ 	.byte	0x00, 0xf0, 0x11, 0x00


	//----- nvinfo : EIATTR_KPARAM_INFO
	.align		4
.L_17177:
        /*0018*/ 	.byte	0x04, 0x17
        /*001a*/ 	.short	(.L_17179 - .L_17178)
.L_17178:
        /*001c*/ 	.word	0x00000000
        /*0020*/ 	.short	0x0012
        /*0022*/ 	.short	0x0074
        /*0024*/ 	.byte	0x00, 0xf0, 0x11, 0x00


	//----- nvinfo : EIATTR_KPARAM_INFO
	.align		4
.L_17179:
        /*0028*/ 	.byte	0x04, 0x17
        /*002a*/ 	.short	(.L_17181 - .L_17180)
.L_17180:
        /*002c*/ 	.word	0x00000000
        /*0030*/ 	.short	0x0011
        /*0032*/ 	.short	0x0070
        /*0034*/ 	.byte	0x00, 0xf0, 0x11, 0x00


	//----- nvinfo : EIATTR_KPARAM_INFO
	.align		4
.L_17181:
        /*0038*/ 	.byte	0x04, 0x17
        /*003a*/ 	.short	(.L_17183 - .L_17182)
.L_17182:
        /*003c*/ 	.word	0x00000000
        /*0040*/ 	.short	0x0010
        /*0042*/ 	.short	0x006c
        /*0044*/ 	.byte	0x00, 0xf0, 0x11, 0x00


	//----- nvinfo : EIATTR_KPARAM_INFO
	.align		4
.L_17183:
        /*0048*/ 	.byte	0x04, 0x17
        /*004a*/ 	.short	(.L_17185 - .L_17184)
.L_17184:
        /*004c*/ 	.word	0x00000000
        /*0050*/ 	.short	0x000f
        /*0052*/ 	.short	0x0068
        /*0054*/ 	.byte	0x00, 0xf0, 0x11, 0x00


	//----- nvinfo : EIATTR_KPARAM_INFO
	.align		4
.L_17185:
        /*0058*/ 	.byte	0x04, 0x17
        /*005a*/ 	.short	(.L_17187 - .L_17186)
.L_17186:
        /*005c*/ 	.word	0x00000000
        /*0060*/ 	.short	0x000e
        /*0062*/ 	.short	0x0060
        /*0064*/ 	.byte	0x00, 0xf5, 0x21, 0x00


	//----- nvinfo : EIATTR_KPARAM_INFO
	.align		4
.L_17187:
        /*0068*/ 	.byte	0x04, 0x17
        /*006a*/ 	.short	(.L_17189 - .L_17188)
.L_17188:
        /*006c*/ 	.word	0x00000000
        /*0070*/ 	.short	0x000d
        /*0072*/ 	.short	0x0058
        /*0074*/ 	.byte	0x00, 0xf5, 0x21, 0x00


	//----- nvinfo : EIATTR_KPARAM_INFO
	.align		4
.L_17189:
        /*0078*/ 	.byte	0x04, 0x17
        /*007a*/ 	.short	(.L_17191 - .L_17190)
.L_17190:
        /*007c*/ 	.word	0x00000000
        /*0080*/ 	.short	0x000c
        /*0082*/ 	.short	0x0050
        /*0084*/ 	.byte	0x00, 0xf0, 0x11, 0x00


	//----- nvinfo : EIATTR_KPARAM_INFO
	.align		4
.L_17191:
        /*0088*/ 	.byte	0x04, 0x17
        /*008a*/ 	.short	(.L_17193 - .L_17192)
.L_17192:
        /*008c*/ 	.word	0x00000000
        /*0090*/ 	.short	0x000b
        /*0092*/ 	.short	0x004c
        /*0094*/ 	.byte	0x00, 0xf0, 0x11, 0x00


	//----- nvinfo : EIATTR_KPARAM_INFO
	.align		4
.L_17193:
        /*0098*/ 	.byte	0x04, 0x17
        /*009a*/ 	.short	(.L_17195 - .L_17194)
.L_17194:
        /*009c*/ 	.word	0x00000000
        /*00a0*/ 	.short	0x000a
        /*00a2*/ 	.short	0x0048
        /*00a4*/ 	.byte	0x00, 0xf0, 0x11, 0x00


	//----- nvinfo : EIATTR_KPARAM_INFO
	.align		4
.L_17195:
        /*00a8*/ 	.byte	0x04, 0x17
        /*00aa*/ 	.short	(.L_17197 - .L_17196)
.L_17196:
        /*00ac*/ 	.word	0x00000000
        /*00b0*/ 	.short	0x0009
        /*00b2*/ 	.short	0x0040
        /*00b4*/ 	.byte	0x00, 0xf5, 0x21, 0x00


	//----- nvinfo : EIATTR_KPARAM_INFO
	.align		4
.L_17197:
        /*00b8*/ 	.byte	0x04, 0x17
        /*00ba*/ 	.short	(.L_17199 - .L_17198)
.L_17198:
        /*00bc*/ 	.word	0x00000000
        /*00c0*/ 	.short	0x0008
        /*00c2*/ 	.short	0x0038
        /*00c4*/ 	.byte	0x00, 0xf0, 0x11, 0x00


	//----- nvinfo : EIATTR_KPARAM_INFO
	.align		4
.L_17199:
        /*00c8*/ 	.byte	0x04, 0x17
        /*00ca*/ 	.short	(.L_17201 - .L_17200)
.L_17200:
        /*00cc*/ 	.word	0x00000000
        /*00d0*/ 	.short	0x0007
        /*00d2*/ 	.short	0x0030
        /*00d4*/ 	.byte	0x00, 0xf5, 0x21, 0x00


	//----- nvinfo : EIATTR_KPARAM_INFO
	.align		4
.L_17201:
        /*00d8*/ 	.byte	0x04, 0x17
        /*00da*/ 	.short	(.L_17203 - .L_17202)
.L_17202:
        /*00dc*/ 	.word	0x00000000
        /*00e0*/ 	.short	0x0006
        /*00e2*/ 	.short	0x0028
        /*00e4*/ 	.byte	0x00, 0xf5, 0x21, 0x00


	//----- nvinfo : EIATTR_KPARAM_INFO
	.align		4
.L_17203:
        /*00e8*/ 	.byte	0x04, 0x17
        /*00ea*/ 	.short	(.L_17205 - .L_17204)
.L_17204:
        /*00ec*/ 	.word	0x00000000
        /*00f0*/ 	.short	0x0005
        /*00f2*/ 	.short	0x0024
        /*00f4*/ 	.byte	0x00, 0xf0, 0x11, 0x00


	//----- nvinfo : EIATTR_KPARAM_INFO
	.align		4
.L_17205:
        /*00f8*/ 	.byte	0x04, 0x17
        /*00fa*/ 	.short	(.L_17207 - .L_17206)
.L_17206:
        /*00fc*/ 	.word	0x00000000
        /*0100*/ 	.short	0x0004
        /*0102*/ 	.short	0x0020
        /*0104*/ 	.byte	0x00, 0xf0, 0x11, 0x00


	//----- nvinfo : EIATTR_KPARAM_INFO
	.align		4
.L_17207:
        /*0108*/ 	.byte	0x04, 0x17
        /*010a*/ 	.short	(.L_17209 - .L_17208)
.L_17208:
        /*010c*/ 	.word	0x00000000
        /*0110*/ 	.short	0x0003
        /*0112*/ 	.short	0x0018
        /*0114*/ 	.byte	0x00, 0xf5, 0x21, 0x00


	//----- nvinfo : EIATTR_KPARAM_INFO
	.align		4
.L_17209:
        /*0118*/ 	.byte	0x04, 0x17
        /*011a*/ 	.short	(.L_17211 - .L_17210)
.L_17210:
        /*011c*/ 	.word	0x00000000
        /*0120*/ 	.short	0x0002
        /*0122*/ 	.short	0x0010
        /*0124*/ 	.byte	0x00, 0xf5, 0x21, 0x00


	//----- nvinfo : EIATTR_KPARAM_INFO
	.align		4
.L_17211:
        /*0128*/ 	.byte	0x04, 0x17
        /*012a*/ 	.short	(.L_17213 - .L_17212)
.L_17212:
        /*012c*/ 	.word	0x00000000
        /*0130*/ 	.short	0x0001
        /*0132*/ 	.short	0x0008
        /*0134*/ 	.byte	0x00, 0xf5, 0x21, 0x00


	//----- nvinfo : EIATTR_KPARAM_INFO
	.align		4
.L_17213:
        /*0138*/ 	.byte	0x04, 0x17
        /*013a*/ 	.short	(.L_17215 - .L_17214)
.L_17214:
        /*013c*/ 	.word	0x00000000
        /*0140*/ 	.short	0x0000
        /*0142*/ 	.short	0x0000
        /*0144*/ 	.byte	0x00, 0xf5, 0x21, 0x00


	//----- nvinfo : EIATTR_SPARSE_MMA_MASK
	.align		4
.L_17215:
        /*0148*/ 	.byte	0x03, 0x50
        /*014a*/ 	.short	0x0000


	//----- nvinfo : EIATTR_MAXREG_COUNT
	.align		4
        /*014c*/ 	.byte	0x03, 0x1b
        /*014e*/ 	.short	0x00ff


	//----- nvinfo : EIATTR_NUM_BARRIERS
	.align		4
        /*0150*/ 	.byte	0x02, 0x4c
        /*0152*/ 	.byte	0x01
	.zero		1


	//----- nvinfo : EIATTR_EXTERNS
	.align		4
        /*0154*/ 	.byte	0x04, 0x0f
        /*0156*/ 	.short	(.L_17217 - .L_17216)


	//   ....[0]....
	.align		4
.L_17216:
        /*0158*/ 	.word	index@(__assertfail)


	//----- nvinfo : EIATTR_MERCURY_ISA_VERSION
	.align		4
.L_17217:
        /*015c*/ 	.byte	0x03, 0x5f
        /*015e*/ 	.short	0x0101


	//----- nvinfo : EIATTR_COOP_GROUP_MASK_REGIDS
	.align		4
        /*0160*/ 	.byte	0x04, 0x29
        /*0162*/ 	.short	(.L_17219 - .L_17218)


	//   ....[0]....
.L_17218:
        /*0164*/ 	.word	0xffffffff


	//   ....[1]....
        /*0168*/ 	.word	0xffffffff


	//   ....[2]....
        /*016c*/ 	.word	0xffffffff


	//   ....[3]....
        /*0170*/ 	.word	0xffffffff


	//   ....[4]....
        /*0174*/ 	.word	0xffffffff


	//   ....[5]....
        /*0178*/ 	.word	0xffffffff


	//   ....[6]....
        /*017c*/ 	.word	0xffffffff


	//   ....[7]....
        /*0180*/ 	.word	0xffffffff


	//   ....[8]....
        /*0184*/ 	.word	0xffffffff


	//   ....[9]....
        /*0188*/ 	.word	0xffffffff


	//   ....[10]....
        /*018c*/ 	.word	0xffffffff


	//   ....[11]....
        /*0190*/ 	.word	0xffffffff


	//   ....[12]....
        /*0194*/ 	.word	0xffffffff


	//   ....[13]....
        /*0198*/ 	.word	0xffffffff


	//   ....[14]....
        /*019c*/ 	.word	0xffffffff


	//   ....[15]....
        /*01a0*/ 	.word	0x0500000f


	//   ....[16]....
        /*01a4*/ 	.word	0x0500000f


	//   ....[17]....
        /*01a8*/ 	.word	0x0500000f


	//   ....[18]....
        /*01ac*/ 	.word	0x0500000f


	//   ....[19]....
        /*01b0*/ 	.word	0x0500000f


	//   ....[20]....
        /*01b4*/ 	.word	0x0500000f


	//   ....[21]....
        /*01b8*/ 	.word	0x0500000f


	//   ....[22]....
        /*01bc*/ 	.word	0x0500000f


	//   ....[23]....
        /*01c0*/ 	.word	0x0500000f


	//   ....[24]....
        /*01c4*/ 	.word	0x0500000f


	//   ....[25]....
        /*01c8*/ 	.word	0x0500000f


	//   ....[26]....
        /*01cc*/ 	.word	0x0500000f


	//----- nvinfo : EIATTR_COOP_GROUP_INSTR_OFFSETS
	.align		4
.L_17219:
        /*01d0*/ 	.byte	0x04, 0x28
        /*01d2*/ 	.short	(.L_17221 - .L_17220)


	//   ....[0]....
.L_17220:
        /*01d4*/ 	.word	0x00000af0


	//   ....[1]....
        /*01d8*/ 	.word	0x00000b10


	//   ....[2]....
        /*01dc*/ 	.word	0x00000b30


	//   ....[3]....
        /*01e0*/ 	.word	0x00000b50


	//   ....[4]....
        /*01e4*/ 	.word	0x00000c60


	//   ....[5]....
        /*01e8*/ 	.word	0x00000c80


	//   ....[6]....
        /*01ec*/ 	.word	0x00000ca0


	//   ....[7]....
        /*01f0*/ 	.word	0x00001ad0


	//   ....[8]....
        /*01f4*/ 	.word	0x00001b00


	//   ....[9]....
        /*01f8*/ 	.word	0x00001b20


	//   ....[10]....
        /*01fc*/ 	.word	0x00001b40


	//   ....[11]....
        /*0200*/ 	.word	0x00001b60


	//   ....[12]....
        /*0204*/ 	.word	0x00001bb0


	//   ....[13]....
        /*0208*/ 	.word	0x00001bd0


	//   ....[14]....
        /*020c*/ 	.word	0x00001bf0


	//   ....[15]....
        /*0210*/ 	.word	0x00003390


	//   ....[16]....
        /*0214*/ 	.word	0x000033f0


	//   ....[17]....
        /*0218*/ 	.word	0x00003450


	//   ....[18]....
        /*021c*/ 	.word	0x000034b0


	//   ....[19]....
        /*0220*/ 	.word	0x00003530


	//   ....[20]....
        /*0224*/ 	.word	0x00003570


	//   ....[21]....
        /*0228*/ 	.word	0x000035c0


	//   ....[22]....
        /*022c*/ 	.word	0x00003610


	//   ....[23]....
        /*0230*/ 	.word	0x00003660


	//   ....[24]....
        /*0234*/ 	.word	0x000036b0


	//   ....[25]....
        /*0238*/ 	.word	0x00003700


	//   ....[26]....
        /*023c*/ 	.word	0x00003750


	//----- nvinfo : EIATTR_VRC_CTA_INIT_COUNT
	.align		4
.L_17221:
        /*0240*/ 	.byte	0x02, 0x4a
	.zero		1
	.zero		1


	//----- nvinfo : EIATTR_SYSCALL_OFFSETS
	.align		4
        /*0244*/ 	.byte	0x04, 0x46
        /*0246*/ 	.short	(.L_17223 - .L_17222)


	//   ....[0]....
.L_17222:
        /*0248*/ 	.word	0x000029a0


	//   ....[1]....
        /*024c*/ 	.word	0x00003330


	//----- nvinfo : EIATTR_EXIT_INSTR_OFFSETS
	.align		4
.L_17223:
        /*0250*/ 	.byte	0x04, 0x1c
        /*0252*/ 	.short	(.L_17225 - .L_17224)


	//   ....[0]....
.L_17224:
        /*0254*/ 	.word	0x00003040


	//   ....[1]....
        /*0258*/ 	.word	0x00003080


	//   ....[2]....
        /*025c*/ 	.word	0x00003230


	//   ....[3]....
        /*0260*/ 	.word	0x00003340


	//----- nvinfo : EIATTR_CRS_STACK_SIZE
	.align		4
.L_17225:
        /*0264*/ 	.byte	0x04, 0x1e
        /*0266*/ 	.short	(.L_17227 - .L_17226)
.L_17226:
        /*0268*/ 	.word	0x00000000


	//----- nvinfo : EIATTR_CBANK_PARAM_SIZE
	.align		4
.L_17227:
        /*026c*/ 	.byte	0x03, 0x19
        /*026e*/ 	.short	0x007c


	//----- nvinfo : EIATTR_PARAM_CBANK
	.align		4
        /*0270*/ 	.byte	0x04, 0x0a
        /*0272*/ 	.short	(.L_17229 - .L_17228)
	.align		4
.L_17228:
        /*0274*/ 	.word	index@(.nv.constant0._ZN4vllm25paged_attention_v1_kernelIthLi128ELi16ELi128ELNS_18Fp8KVCacheDataTypeE1ELb1EEEvPT_PKS2_PKT0_S8_ifPKiSA_iPKfiiiSC_SC_iiiii)
        /*0278*/ 	.short	0x0380
        /*027a*/ 	.short	0x007c


	//----- nvinfo : EIATTR_SW_WAR
	.align		4
.L_17229:
        /*027c*/ 	.byte	0x04, 0x36
        /*027e*/ 	.short	(.L_17231 - .L_17230)
.L_17230:
        /*0280*/ 	.word	0x00000008
.L_17231:


//--------------------- .nv.info._ZN4vllm25paged_attention_v1_kernelIthLi120ELi16ELi128ELNS_18Fp8KVCacheDataTypeE1ELb1EEEvPT_PKS2_PKT0_S8_ifPKiSA_iPKfiiiSC_SC_iiiii --------------------------
	.section	.nv.info._ZN4vllm25paged_attention_v1_kernelIthLi120ELi16ELi128ELNS_18Fp8KVCacheDataTypeE1ELb1EEEvPT_PKS2_PKT0_S8_ifPKiSA_iPKfiiiSC_SC_iiiii,"",@"SHT_CUDA_INFO"
	.sectionflags	@""
	.align	4


	//----- nvinfo : EIATTR_CUDA_API_VERSION
	.align		4
        /*0000*/ 	.byte	0x04, 0x37
        /*0002*/ 	.short	(.L_17233 - .L_17232)
.L_17232:
        /*0004*/ 	.word	0x00000082


	//----- nvinfo : EIATTR_KPARAM_INFO
	.align		4
.L_17233:
        /*0008*/ 	.byte	0x04, 0x17
        /*000a*/ 	.short	(.L_17235 - .L_17234)
.L_17234:
        /*000c*/ 	.word	0x00000000
        /*0010*/ 	.short	0x0013
        /*0012*/ 	.short	0x0078
        /*0014*/ 	.byte	0x00, 0xf0, 0x11, 0x00


	//----- nvinfo : EIATTR_KPARAM_INFO
	.align		4
.L_17235:
        /*0018*/ 	.byte	0x04, 0x17
        /*001a*/ 	.short	(.L_17237 - .L_17236)
.L_17236:
        /*001c*/ 	.word	0x00000000
        /*0020*/ 	.short	0x0012
        /*0022*/ 	.short	0x0074
        /*0024*/ 	.byte	0x00, 0xf0, 0x11, 0x00


	//----- nvinfo : EIATTR_KPARAM_INFO
	.align		4
.L_17237:
        /*0028*/ 	.byte	0x04, 0x17
        /*002a*/ 	.short	(.L_17239 - .L_17238)
.L_17238:
        /*002c*/ 	.word	0x00000000
        /*0030*/ 	.short	0x0011
        /*0032*/ 	.short	0x0070
        /*0034*/ 	.byte	0x00, 0xf0, 0x11, 0x00


	//----- nvinfo : EIATTR_KPARAM_INFO
	.align		4
.L_17239:
        /*0038*/ 	.byte	0x04, 0x17
        /*003a*/ 	.short	(.L_17241 - .L_17240)
.L_17240:
        /*003c*/ 	.word	0x00000000
        /*0040*/ 	.short	0x0010
        /*0042*/ 	.short	0x006c
        /*0044*/ 	.byte	0x00, 0xf0, 0x11, 0x00


	//----- nvinfo : EIATTR_KPARAM_INFO
	.align		4
.L_17241:
        /*0048*/ 	.byte	0x04, 0x17
        /*004a*/ 	.short	(.L_17243 - .L_17242)
.L_17242:
        /*004c*/ 	.word	0x00000000
        /*0050*/ 	.short	0x000f
        /*0052*/ 	.short	0x0068
        /*0054*/ 	.byte	0x00, 0xf0, 0x11, 0x00


	//----- nvinfo : EIATTR_KPARAM_INFO
	.align		4
.L_17243:
        /*0058*/ 	.byte	0x04, 0x17
        /*005a*/ 	.short	(.L_17245 - .L_17244)
.L_17244:
        /*005c*/ 	.word	0x00000000
        /*0060*/ 	.short	0x000e
        /*0062*/ 	.short	0x0060
        /*0064*/ 	.byte	0x00, 0xf5, 0x21, 0x00


	//----- nvinfo : EIATTR_KPARAM_INFO
	.align		4
.L_17245:
        /*0068*/ 	.byte	0x04, 0x17
        /*006a*/ 	.short	(.L_17247 - .L_17246)
.L_17246:
        /*006c*/ 	.word	0x00000000
        /*0070*/ 	.short	0x000d
        /*0072*/ 	.short	0x0058
        /*0074*/ 	.byte	0x00, 0xf5, 0x21, 0x00


	//----- nvinfo : EIATTR_KPARAM_INFO
	.align		4
.L_17247:
        /*0078*/ 	.byte	0x04, 0x17
        /*007a*/ 	.short	(.L_17249 - .L_17248)
.L_17248:
        /*007c*/ 	.word	0x00000000
        /*0080*/ 	.short	0x000c
        /*0082*/ 	.short	0x0050
        /*0084*/ 	.byte	0x00, 0xf0, 0x11, 0x00


	//----- nvinfo : EIATTR_KPARAM_INFO
	.align		4
.L_17249:
        /*0088*/ 	.byte	0x04, 0x17
        /*008a*/ 	.short	(.L_17251 - .L_17250)
.L_17250:
        /*008c*/ 	.word	0x00000000
        /*0090*/ 	.short	0x000b
        /*0092*/ 	.short	0x004c
        /*0094*/ 	.byte	0x00, 0xf0, 0x11, 0x00


	//----- nvinfo : EIATTR_KPARAM_INFO
	.align		4
.L_17251:
        /*0098*/ 	.byte	0x04, 0x17
        /*009a*/ 	.short	(.L_17253 - .L_17252)
.L_17252:
        /*009c*/ 	.word	0x00000000
        /*00a0*/ 	.short	0x000a
        /*00a2*/ 	.short	0x0048
        /*00a4*/ 	.byte	0x00, 0xf0, 0x11, 0x00


	//----- nvinfo : EIATTR_KPARAM_INFO
	.align		4
.L_17253:
        /*00a8*/ 	.byte	0x04, 0x17
        /*00aa*/ 	.short	(.L_17255 - .L_17254)
.L_17254:
        /*00ac*/ 	.word	0x00000000
        /*00b0*/ 	.short	0x0009
        /*00b2*/ 	.short	0x0040
        /*00b4*/ 	.byte	0x00, 0xf5, 0x21, 0x00


	//----- nvinfo : EIATTR_KPARAM_INFO
	.align		4
.L_17255:
        /*00b8*/ 	.byte	0x04, 0x17
        /*00ba*/ 	.short	(.L_17257 - .L_17256)
.L_17256:
        /*00bc*/ 	.word	0x00000000
        /*00c0*/ 	.short	0x0008
        /*00c2*/ 	.short	0x0038
        /*00c4*/ 	.byte	0x00, 0xf0, 0x11, 0x00


	//----- nvinfo : EIATTR_KPARAM_INFO
	.align		4
.L_17257:
        /*00c8*/ 	.byte	0x04, 0x17
        /*00ca*/ 	.short	(.L_17259 - .L_17258)
.L_17258:
        /*00cc*/ 	.word	0x00000000
        /*00d0*/ 	.short	0x0007
        /*00d2*/ 	.short	0x0030
        /*00d4*/ 	.byte	0x00, 0xf5, 0x21, 0x00


	//----- nvinfo : EIATTR_KPARAM_INFO
	.align		4
.L_17259:
        /*00d8*/ 	.byte	0x04, 0x17
        /*00da*/ 	.short	(.L_17261 - .L_17260)
.L_17260:
        /*00dc*/ 	.word	0x00000000
        /*00e0*/ 	.short	0x0006
        /*00e2*/ 	.short	0x0028
        /*00e4*/ 	.byte	0x00, 0xf5, 0x21, 0x00


	//----- nvinfo : EIATTR_KPARAM_INFO
	.align		4
.L_17261:
        /*00e8*/ 	.byte	0x04, 0x17
        /*00ea*/ 	.short	(.L_17263 - .L_17262)
.L_17262:
        /*00ec*/ 	.word	0x00000000
        /*00f0*/ 	.short	0x0005
        /*00f2*/ 	.short	0x0024
        /*00f4*/ 	.byte	0x00, 0xf0, 0x11, 0x00


	//----- nvinfo : EIATTR_KPARAM_INFO
	.align		4
.L_17263:
        /*00f8*/ 	.byte	0x04, 0x17
        /*00fa*/ 	.short	(.L_17265 - .L_17264)
.L_17264:
        /*00fc*/ 	.word	0x00000000
        /*0100*/ 	.short	0x0004
        /*0102*/ 	.short	0x0020
        /*0104*/ 	.byte	0x00, 0xf0, 0x11, 0x00


	//----- nvinfo : EIATTR_KPARAM_INFO
	.align		4
.L_17265:
        /*0108*/ 	.byte	0x04, 0x17
        /*010a*/ 	.short	(.L_17267 - .L_17266)
.L_17266:
        /*010c*/ 	.word	0x00000000
        /*0110*/ 	.short	0x0003
        /*0112*/ 	.short	0x0018
        /*0114*/ 	.byte	0x00, 0xf5, 0x21, 0x00


	//----- nvinfo : EIATTR_KPARAM_INFO
	.align		4
.L_17267:
        /*0118*/ 	.byte	0x04, 0x17
        /*011a*/ 	.short	(.L_17269 - .L_17268)
.L_17268:
        /*011c*/ 	.word	0x00000000
        /*0120*/ 	.short	0x0002
        /*0122*/ 	.short	0x0010
        /*0124*/ 	.byte	0x00, 0xf5, 0x21, 0x00


	//----- nvinfo : EIATTR_KPARAM_INFO
	.align		4
.L_17269:
        /*0128*/ 	.byte	0x04, 0x17
        /*012a*/ 	.short	(.L_17271 - .L_17270)
.L_17270:
        /*012c*/ 	.word	0x00000000
        /*0130*/ 	.short	0x0001
        /*0132*/ 	.short	0x0008
        /*0134*/ 	.byte	0x00, 0xf5, 0x21, 0x00


	//----- nvinfo : EIATTR_KPARAM_INFO
	.align		4
.L_17271:
        /*0138*/ 	.byte	0x04, 0x17
        /*013a*/ 	.short	(.L_17273 - .L_17272)
.L_17272:
        /*013c*/ 	.word	0x00000000
        /*0140*/ 	.short	0x0000
        /*0142*/ 	.short	0x0000
        /*0144*/ 	.byte	0x00, 0xf5, 0x21, 0x00


	//----- nvinfo : EIATTR_SPARSE_MMA_MASK
	.align		4
.L_17273:
        /*0148*/ 	.byte	0x03, 0x50
        /*014a*/ 	.short	0x0000


	//----- nvinfo : EIATTR_MAXREG_COUNT
	.align		4
        /*014c*/ 	.byte	0x03, 0x1b
        /*014e*/ 	.short	0x00ff


	//----- nvinfo : EIATTR_NUM_BARRIERS
	.align		4
        /*0150*/ 	.byte	0x02, 0x4c
        /*0152*/ 	.byte	0x01
	.zero		1


	//----- nvinfo : EIATTR_EXTERNS
	.align		4
        /*0154*/ 	.byte	0x04, 0x0f
        /*0156*/ 	.short	(.L_17275 - .L_17274)


	//   ....[0]....
	.align		4
.L_17274:
        /*0158*/ 	.word	index@(__assertfail)


	//----- nvinfo : EIATTR_MERCURY_ISA_VERSION
	.align		4
.L_17275:
        /*015c*/ 	.byte	0x03, 0x5f
        /*015e*/ 	.short	0x0101


	//----- nvinfo : EIATTR_COOP_GROUP_MASK_REGIDS
	.align		4
        /*0160*/ 	.byte	0x04, 0x29
        /*0162*/ 	.short	(.L_17277 - .L_17276)


	//   ....[0]....
.L_17276:
        /*0164*/ 	.word	0xffffffff


	//   ....[1]....
        /*0168*/ 	.word	0xffffffff


	//   ....[2]....
        /*016c*/ 	.word	0xffffffff


	//   ....[3]....
        /*0170*/ 	.word	0xffffffff


	//   ....[4]....
        /*0174*/ 	.word	0xffffffff


	//   ....[5]....
        /*0178*/ 	.word	0xffffffff


	//   ....[6]....
        /*017c*/ 	.word	0xffffffff


	//   ....[7]....
        /*0180*/ 	.word	0xffffffff


	//   ....[8]....
        /*0184*/ 	.word	0xffffffff


	//   ....[9]....
        /*0188*/ 	.word	0xffffffff


	//   ....[10]....
        /*018c*/ 	.word	0xffffffff


	//   ....[11]....
        /*0190*/ 	.word	0xffffffff


	//   ....[12]....
        /*0194*/ 	.word	0xffffffff


	//   ....[13]....
        /*0198*/ 	.word	0xffffffff


	//   ....[14]....
        /*019c*/ 	.word	0xffffffff


	//   ....[15]....
        /*01a0*/ 	.word	0x0500000f


	//   ....[16]....
        /*01a4*/ 	.word	0x0500000f


	//   ....[17]....
        /*01a8*/ 	.word	0x0500000f


	//   ....[18]....
        /*01ac*/ 	.word	0x0500000f


	//   ....[19]....
        /*01b0*/ 	.word	0x0500000f


	//   ....[20]....
        /*01b4*/ 	.word	0x0500000f


	//   ....[21]....
        /*01b8*/ 	.word	0x0500000f


	//   ....[22]....
        /*01bc*/ 	.word	0x0500000f


	//   ....[23]....
        /*01c0*/ 	.word	0x0500000f


	//   ....[24]....
        /*01c4*/ 	.word	0x0500000f


	//   ....[25]....
        /*01c8*/ 	.word	0x0500000f


	//   ....[26]....
        /*01cc*/ 	.word	0x0500000f


	//----- nvinfo : EIATTR_COOP_GROUP_INSTR_OFFSETS
	.align		4
.L_17277:
        /*01d0*/ 	.byte	0x04, 0x28
        /*01d2*/ 	.short	(.L_17279 - .L_17278)


	//   ....[0]....
.L_17278:
        /*01d4*/ 	.word	0x00000af0


	//   ....[1]....
        /*01d8*/ 	.word	0x00000b10


	//   ....[2]....
        /*01dc*/ 	.word	0x00000b30


	//   ....[3]....
        /*01e0*/ 	.word	0x00000b50


	//   ....[4]....
        /*01e4*/ 	.word	0x00000c60


	//   ....[5]....
        /*01e8*/ 	.word	0x00000c80


	//   ....[6]....
        /*01ec*/ 	.word	0x00000ca0


	//   ....[7]....
        /*01f0*/ 	.word	0x00001ad0


	//   ....[8]....
        /*01f4*/ 	.word	0x00001b00


	//   ....[9]....
        /*01f8*/ 	.word	0x00001b20


	//   ....[10]....
        /*01fc*/ 	.word	0x00001b40


	//   ....[11]....
        /*0200*/ 	.word	0x00001b60


	//   ....[12]....
        /*0204*/ 	.word	0x00001bb0


	//   ....[13]....
        /*0208*/ 	.word	0x00001bd0


	//   ....[14]....
        /*020c*/ 	.word	0x00001bf0


	//   ....[15]....
        /*0210*/ 	.word	0x00003590


	//   ....[16]....
        /*0214*/ 	.word	0x000035f0


	//   ....[17]....
        /*0218*/ 	.word	0x00003650


	//   ....[18]....
        /*021c*/ 	.word	0x000036b0


	//   ....[19]....
        /*0220*/ 	.word	0x00003730


	//   ....[20]....
        /*0224*/ 	.word	0x00003770


	//   ....[21]....
        /*0228*/ 	.word	0x000037c0


	//   ....[22]....
        /*022c*/ 	.word	0x00003810


	//   ....[23]....
        /*0230*/ 	.word	0x00003860


	//   ....[24]....
        /*0234*/ 	.word	0x000038b0


	//   ....[25]....
        /*0238*/ 	.word	0x00003900


	//   ....[26]....
        /*023c*/ 	.word	0x00003950


	//----- nvinfo : EIATTR_VRC_CTA_INIT_COUNT
	.align		4
.L_17279:
        /*0240*/ 	.byte	0x02, 0x4a
	.zero		1
	.zero		1


	//----- nvinfo : EIATTR_SYSCALL_OFFSETS
	.align		4
        /*0244*/ 	.byte	0x04, 0x46
        /*0246*/ 	.short	(.L_17281 - .L_17280)


	//   ....[0]....
.L_17280:
        /*0248*/ 	.word	0x000029a0


	//   ....[1]....
        /*024c*/ 	.word	0x00003530


	//----- nvinfo : EIATTR_EXIT_INSTR_OFFSETS
	.align		4
.L_17281:
        /*0250*/ 	.byte	0x04, 0x1c
        /*0252*/ 	.short	(.L_17283 - .L_17282)


	//   ....[0]....
.L_17282:
        /*0254*/ 	.word	0x00003200


	//   ....[1]....
        /*0258*/ 	.word	0x00003400


	//   ....[2]....
        /*025c*/ 	.word	0x00003430


	//   ....[3]....
        /*0260*/ 	.word	0x00003540


	//----- nvinfo : EIATTR_CRS_STACK_SIZE
	.align		4
.L_17283:
        /*0264*/ 	.byte	0x04, 0x1e
        /*0266*/ 	.short	(.L_17285 - .L_17284)
.L_17284:
        /*0268*/ 	.word	0x00000000


	//----- nvinfo : EIATTR_CBANK_PARAM_SIZE
	.align		4
.L_17285:
        /*026c*/ 	.byte	0x03, 0x19
        /*026e*/ 	.short	0x007c


	//----- nvinfo : EIATTR_PARAM_CBANK
	.align		4
        /*0270*/ 	.byte	0x04, 0x0a
        /*0272*/ 	.short	(.L_17287 - .L_17286)
	.align		4
.L_17286:
        /*0274*/ 	.word	index@(.nv.constant0._ZN4vllm25paged_attention_v1_kernelIthLi120ELi16ELi128ELNS_18Fp8KVCacheDataTypeE1ELb1EEEvPT_PKS2_PKT0_S8_ifPKiSA_iPKfiiiSC_SC_iiiii)
        /*0278*/ 	.short	0x0380
        /*027a*/ 	.short	0x007c


	//----- nvinfo : EIATTR_SW_WAR
	.align		4
.L_17287:
        /*027c*/ 	.byte	0x04, 0x36
        /*027e*/ 	.short	(.L_17289 - .L_17288)
.L_17288:
        /*0280*/ 	.word	0x00000008
.L_17289:


//--------------------- .nv.info._ZN4vllm25paged_attention_v1_kernelIthLi112ELi16ELi128ELNS_18Fp8KVCacheDataTypeE1ELb1EEEvPT_PKS2_PKT0_S8_ifPKiSA_iPKfiiiSC_SC_iiiii --------------------------
	.section	.nv.info._ZN4vllm25paged_attention_v1_kernelIthLi112ELi16ELi128ELNS_18Fp8KVCacheDataTypeE1ELb1EEEvPT_PKS2_PKT0_S8_ifPKiSA_iPKfiiiSC_SC_iiiii,"",@"SHT_CUDA_INFO"
	.sectionflags	@""
	.align	4


	//----- nvinfo : EIATTR_CUDA_API_VERSION
	.align		4
        /*0000*/ 	.byte	0x04, 0x37
        /*0002*/ 	.short	(.L_17291 - .L_17290)
.L_17290:
        /*0004*/ 	.word	0x00000082


	//----- nvinfo : EIATTR_KPARAM_INFO
	.align		4
.L_17291:
        /*0008*/ 	.byte	0x04, 0x17
        /*000a*/ 	.short	(.L_17293 - .L_17292)
.L_17292:
        /*000c*/ 	.word	0x00000000
        /*0010*/ 	.short	0x0013
        /*0012*/ 	.short	0x0078
        /*0014*/ 	.byte	0x00, 0xf0, 0x11, 0x00


	//----- nvinfo : EIATTR_KPARAM_INFO
	.align		4
.L_17293:
        /*0018*/ 	.byte	0x04, 0x17
        /*001a*/ 	.short	(.L_17295 - .L_17294)
.L_17294:
        /*001c*/ 	.word	0x00000000
        /*0020*/ 	.short	0x0012
        /*0022*/ 	.short	0x0074
        /*0024*/ 	.byte	0x00, 0xf0, 0x11, 0x00


	//----- nvinfo : EIATTR_KPARAM_INFO
	.align		4
.L_17295:
        /*0028*/ 	.byte	0x04, 0x17
        /*002a*/ 	.short	(.L_17297 - .L_17296)
.L_17296:
        /*002c*/ 	.word	0x00000000
        /*0030*/ 	.short	0x0011
        /*0032*/ 	.short	0x0070
        /*0034*/ 	.byte	0x00, 0xf0, 0x11, 0x00


	//----- nvinfo : EIATTR_KPARAM_INFO
	.align		4
.L_17297:
        /*0038*/ 	.byte	0x04, 0x17
        /*003a*/ 	.short	(.L_17299 - .L_17298)
.L_17298:
        /*003c*/ 	.word	0x00000000
        /*0040*/ 	.short	0x0010
        /*0042*/ 	.short	0x006c
        /*0044*/ 	.byte	0x00, 0xf0, 0x11, 0x00


	//----- nvinfo : EIATTR_KPARAM_INFO
	.align		4
.L_17299:
        /*0048*/ 	.byte	0x04, 0x17
        /*004a*/ 	.short	(.L_17301 - .L_17300)
.L_17300:
        /*004c*/ 	.word	0x00000000
        /*0050*/ 	.short	0x000f
        /*0052*/ 	.short	0x0068
        /*0054*/ 	.byte	0x00, 0xf0, 0x11, 0x00


	//----- nvinfo : EIATTR_KPARAM_INFO
	.align		4
.L_17301:
        /*0058*/ 	.byte	0x04, 0x17
        /*005a*/ 	.short	(.L_17303 - .L_17302)
.L_17302:
        /*005c*/ 	.word	0x00000000
        /*0060*/ 	.short	0x000e
        /*0062*/ 	.short	0x0060
        /*0064*/ 	.byte	0x00, 0xf5, 0x21, 0x00


	//----- nvinfo : EIATTR_KPARAM_INFO
	.align		4
.L_17303:
        /*0068*/ 	.byte	0x04, 0x17
        /*006a*/ 	.short	(.L_17305 - .L_17304)
.L_17304:
        /*006c*/ 	.word	0x00000000
        /*0070*/ 	.short	0x000d
        /*0072*/ 	.short	0x0058
        /*0074*/ 	.byte	0x00, 0xf5, 0x21, 0x00


	//----- nvinfo : EIATTR_KPARAM_INFO
	.align		4
.L_17305:
        /*0078*/ 	.byte	0x04, 0x17
        /*007a*/ 	.short	(.L_17307 - .L_17306)
.L_17306:
        /*007c*/ 	.word	0x00000000
        /*0080*/ 	.short	0x000c
        /*0082*/ 	.short	0x0050
        /*0084*/ 	.byte	0x00, 0xf0, 0x11, 0x00


	//----- nvinfo : EIATTR_KPARAM_INFO
	.align		4
.L_17307:
        /*0088*/ 	.byte	0x04, 0x17
        /*008a*/ 	.short	(.L_17309 - .L_17308)
.L_17308:
        /*008c*/ 	.word	0x00000000
        /*0090*/ 	.short	0x000b
        /*0092*/ 	.short	0x004c
        /*0094*/ 	.byte	0x00, 0xf0, 0x11, 0x00


	//----- nvinfo : EIATTR_KPARAM_INFO
	.align		4
.L_17309:
        /*0098*/ 	.byte	0x04, 0x17
        /*009a*/ 	.short	(.L_17311 - .L_17310)
.L_17310:
        /*009c*/ 	.word	0x00000000
        /*00a0*/ 	.short	0x000a
        /*00a2*/ 	.short	0x0048
        /*00a4*/ 	.byte	0x00, 0xf0, 0x11, 0x00


	//----- nvinfo : EIATTR_KPARAM_INFO
	.align		4
.L_17311:
        /*00a8*/ 	.byte	0x04, 0x17
        /*00aa*/ 	.short	(.L_17313 - .L_17312)
.L_17312:
        /*00ac*/ 	.word	0x00000000
        /*00b0*/ 	.short	0x0009
        /*00b2*/ 	.short	0x0040
        /*00b4*/ 	.byte	0x00, 0xf5, 0x21, 0x00


	//----- nvinfo : EIATTR_KPARAM_INFO
	.align		4
.L_17313:
        /*00b8*/ 	.byte	0x04, 0x17
        /*00ba*/ 	.short	(.L_17315 - .L_17314)
.L_17314:
        /*00bc*/ 	.word	0x00000000
        /*00c0*/ 	.short	0x0008
        /*00c2*/ 	.short	0x0038
        /*00c4*/ 	.byte	0x00, 0xf0, 0x11, 0x00


	//----- nvinfo : EIATTR_KPARAM_INFO
	.align		4
.L_17315:
        /*00c8*/ 	.byte	0x04, 0x17
        /*00ca*/ 	.short	(.L_17317 - .L_17316)
.L_17316:
        /*00cc*/ 	.word	0x00000000
        /*00d0*/ 	.short	0x0007
        /*00d2*/ 	.short	0x0030
        /*00d4*/ 	.byte	0x00, 0xf5, 0x21, 0x00


	//----- nvinfo : EIATTR_KPARAM_INFO
	.align		4
.L_17317:
        /*00d8*/ 	.byte	0x04, 0x17
        /*00da*/ 	.short	(.L_17319 - .L_17318)
.L_17318:
        /*00dc*/ 	.word	0x00000000
        /*00e0*/ 	.short	0x0006
        /*00e2*/ 	.short	0x0028
        /*00e4*/ 	.byte	0x00, 0xf5, 0x21, 0x00


	//----- nvinfo : EIATTR_KPARAM_INFO
	.align		4
.L_17319:
        /*00e8*/ 	.byte	0x04, 0x17
        /*00ea*/ 	.short	(.L_17321 - .L_17320)
.L_17320:
        /*00ec*/ 	.word	0x00000000
        /*00f0*/ 	.short	0x0005
        /*00f2*/ 	.short	0x0024
        /*00f4*/ 	.byte	0x00, 0xf0, 0x11, 0x00


	//----- nvinfo : EIATTR_KPARAM_INFO
	.align		4
.L_17321:
        /*00f8*/ 	.byte	0x04, 0x17
        /*00fa*/ 	.short	(.L_17323 - .L_17322)
.L_17322:
        /*00fc*/ 	.word	0x00000000
        /*0100*/ 	.short	0x0004
        /*0102*/ 	.short	0x0020
        /*0104*/ 	.byte	0x00, 0xf0, 0x11, 0x00


	//----- nvinfo : EIATTR_KPARAM_INFO
	.align		4
.L_17323:
        /*0108*/ 	.byte	0x04, 0x17
        /*010a*/ 	.short	(.L_17325 - .L_17324)
.L_17324:
        /*010c*/ 	.word	0x00000000
        /*0110*/ 	.short	0x0003
        /*0112*/ 	.short	0x0018
        /*0114*/ 	.byte	0x00, 0xf5, 0x21, 0x00


	//----- nvinfo : EIATTR_KPARAM_INFO
	.align		4
.L_17325:
        /*0118*/ 	.byte	0x04, 0x17
        /*011a*/ 	.short	(.L_17327 - .L_17326)
.L_17326:
        /*011c*/ 	.word	0x00000000
        /*0120*/ 	.short	0x0002
        /*0122*/ 	.short	0x0010
        /*0124*/ 	.byte	0x00, 0xf5, 0x21, 0x00


	//----- nvinfo : EIATTR_KPARAM_INFO
	.align		4
.L_17327:
        /*0128*/ 	.byte	0x04, 0x17
        /*012a*/ 	.short	(.L_17329 - .L_17328)
.L_17328:
        /*012c*/ 	.word	0x00000000
        /*0130*/ 	.short	0x0001
        /*0132*/ 	.short	0x0008
        /*0134*/ 	.byte	0x00, 0xf5, 0x21, 0x00


	//----- nvinfo : EIATTR_KPARAM_INFO
	.align		4
.L_17329:
        /*0138*/ 	.byte	0x04, 0x17
        /*013a*/ 	.short	(.L_17331 - .L_17330)
.L_17330:
        /*013c*/ 	.word	0x00000000
        /*0140*/ 	.short	0x0000
        /*0142*/ 	.short	0x0000
        /*0144*/ 	.byte	0x00, 0xf5, 0x21, 0x00


	//----- nvinfo : EIATTR_SPARSE_MMA_MASK
	.align		4
.L_17331:
        /*0148*/ 	.byte	0x03, 0x50
        /*014a*/ 	.short	0x0000


	//----- nvinfo : EIATTR_MAXREG_COUNT
	.align		4
        /*014c*/ 	.byte	0x03, 0x1b
        /*014e*/ 	.short	0x00ff


	//----- nvinfo : EIATTR_NUM_BARRIERS
	.align		4
        /*0150*/ 	.byte	0x02, 0x4c
        /*0152*/ 	.byte	0x01
	.zero		1


	//----- nvinfo : EIATTR_EXTERNS
	.align		4
        /*0154*/ 	.byte	0x04, 0x0f
        /*0156*/ 	.short	(.L_17333 - .L_17332)


	//   ....[0]....
	.align		4
.L_17332:
        /*0158*/ 	.word	index@(__assertfail)


	//----- nvinfo : EIATTR_MERCURY_ISA_VERSION
	.align		4
.L_17333:
        /*015c*/ 	.byte	0x03, 0x5f
        /*015e*/ 	.short	0x0101


	//----- nvinfo : EIATTR_COOP_GROUP_MASK_REGIDS
	.align		4
        /*0160*/ 	.byte	0x04, 0x29
        /*0162*/ 	.short	(.L_17335 - .L_17334)


	//   ....[0]....
.L_17334:
        /*0164*/ 	.word	0xffffffff


	//   ....[1]....
        /*0168*/ 	.word	0xffffffff


	//   ....[2]....
        /*016c*/ 	.word	0xffffffff


	//   ....[3]....
        /*0170*/ 	.word	0xffffffff


	//   ....[4]....
        /*0174*/ 	.word	0xffffffff


	//   ....[5]....
        /*0178*/ 	.word	0xffffffff


	//   ....[6]....
        /*017c*/ 	.word	0xffffffff


	//   ....[7]....
        /*0180*/ 	.word	0xffffffff


	//   ....[8]....
        /*0184*/ 	.word	0xffffffff


	//   ....[9]....
        /*0188*/ 	.word	0xffffffff


	//   ....[10]....
        /*018c*/ 	.word	0xffffffff


	//   ....[11]....
        /*0190*/ 	.word	0xffffffff


	//   ....[12]....
        /*0194*/ 	.word	0xffffffff


	//   ....[13]....
        /*0198*/ 	.word	0xffffffff


	//   ....[14]....
        /*019c*/ 	.word	0xffffffff


	//   ....[15]....
        /*01a0*/ 	.word	0x0500000f


	//   ....[16]....
        /*01a4*/ 	.word	0x0500000f


	//   ....[17]....
        /*01a8*/ 	.word	0x0500000f


	//   ....[18]....
        /*01ac*/ 	.word	0x0500000f


	//   ....[19]....
        /*01b0*/ 	.word	0x0500000f


	//   ....[20]....
        /*01b4*/ 	.word	0x0500000f


	//   ....[21]....
        /*01b8*/ 	.word	0x0500000f


	//   ....[22]....
        /*01bc*/ 	.word	0x0500000f


	//   ....[23]....
        /*01c0*/ 	.word	0x0500000f


	//   ....[24]....
        /*01c4*/ 	.word	0x0500000f


	//   ....[25]....
        /*01c8*/ 	.word	0x0500000f


	//----- nvinfo : EIATTR_COOP_GROUP_INSTR_OFFSETS
	.align		4
.L_17335:
        /*01cc*/ 	.byte	0x04, 0x28
        /*01ce*/ 	.short	(.L_17337 - .L_17336)


	//   ....[0]....
.L_17336:
        /*01d0*/ 	.word	0x00000af0


	//   ....[1]....
        /*01d4*/ 	.word	0x00000b10


	//   ....[2]....
        /*01d8*/ 	.word	0x00000b30


	//   ....[3]....
        /*01dc*/ 	.word	0x00000b50


	//   ....[4]....
        /*01e0*/ 	.word	0x00000c60


	//   ....[5]....
        /*01e4*/ 	.word	0x00000c80


	//   ....[6]....
        /*01e8*/ 	.word	0x00000ca0


	//   ....[7]....
        /*01ec*/ 	.word	0x00001ad0


	//   ....[8]....
        /*01f0*/ 	.word	0x00001b00


	//   ....[9]....
        /*01f4*/ 	.word	0x00001b20


	//   ....[10]....
        /*01f8*/ 	.word	0x00001b40


	//   ....[11]....
        /*01fc*/ 	.word	0x00001b60


	//   ....[12]....
        /*0200*/ 	.word	0x00001bb0


	//   ....[13]....
        /*0204*/ 	.word	0x00001bd0


	//   ....[14]....
        /*0208*/ 	.word	0x00001bf0


	//   ....[15]....
        /*020c*/ 	.word	0x00003240


	//   ....[16]....
        /*0210*/ 	.word	0x000032a0


	//   ....[17]....
        /*0214*/ 	.word	0x00003300


	//   ....[18]....
        /*0218*/ 	.word	0x00003360


	//   ....[19]....
        /*021c*/ 	.word	0x000033e0


	//   ....[20]....
        /*0220*/ 	.word	0x00003420


	//   ....[21]....
        /*0224*/ 	.word	0x00003470


	//   ....[22]....
        /*0228*/ 	.word	0x000034c0


	//   ....[23]....
        /*022c*/ 	.word	0x00003510


	//   ....[24]....
        /*0230*/ 	.word	0x00003560


	//   ....[25]....
        /*0234*/ 	.word	0x000035b0


	//----- nvinfo : EIATTR_VRC_CTA_INIT_COUNT
	.align		4
.L_17337:
        /*0238*/ 	.byte	0x02, 0x4a
	.zero		1
	.zero		1


	//----- nvinfo : EIATTR_SYSCALL_OFFSETS
	.align		4
        /*023c*/ 	.byte	0x04, 0x46
        /*023e*/ 	.short	(.L_17339 - .L_17338)


	//   ....[0]....
.L_17338:
        /*0240*/ 	.word	0x000029a0


	//   ....[1]....
        /*0244*/ 	.word	0x000031e0


	//----- nvinfo : EIATTR_EXIT_INSTR_OFFSETS
	.align		4
.L_17339:
        /*0248*/ 	.byte	0x04, 0x1c
        /*024a*/ 	.short	(.L_17341 - .L_17340)


	//   ....[0]....
.L_17340:
        /*024c*/ 	.word	0x00002f10


	//   ....[1]....
        /*0250*/ 	.word	0x00002f50


	//   ....[2]....
        /*0254*/ 	.word	0x000030e0


	//   ....[3]....
        /*0258*/ 	.word	0x000031f0


	//----- nvinfo : EIATTR_CRS_STACK_SIZE
	.align		4
.L_17341:
        /*025c*/ 	.byte	0x04, 0x1e
        /*025e*/ 	.short	(.L_17343 - .L_17342)
.L_17342:
        /*0260*/ 	.word	0x00000000


	//----- nvinfo : EIATTR_CBANK_PARAM_SIZE
	.align		4
.L_17343:
        /*0264*/ 	.byte	0x03, 0x19
        /*0266*/ 	.short	0x007c


	//----- nvinfo : EIATTR_PARAM_CBANK
	.align		4
        /*0268*/ 	.byte	0x04, 0x0a
        /*026a*/ 	.short	(.L_17345 - .L_17344)
	.align		4
.L_17344:
        /*026c*/ 	.word	index@(.nv.constant0._ZN4vllm25paged_attention_v1_kernelIthLi112ELi16ELi128ELNS_18Fp8KVCacheDataTypeE1ELb1EEEvPT_PKS2_PKT0_S8_ifPKiSA_iPKfiiiSC_SC_iiiii)
        /*0270*/ 	.short	0x0380
        /*0272*/ 	.short	0x007c


	//----- nvinfo : EIATTR_SW_WAR
	.align		4
.L_17345:
        /*0274*/ 	.byte	0x04, 0x36
        /*0276*/ 	.short	(.L_17347 - .L_17346)
.L_17346:
        /*0278*/ 	.word	0x00000008
.L_17347:


//--------------------- .nv.info._ZN4vllm25paged_attention_v1_kernelIthLi96ELi16ELi128ELNS_18Fp8KVCacheDataTypeE1ELb1EEEvPT_PKS2_PKT0_S8_ifPKiSA_iPKfiiiSC_SC_iiiii --------------------------
	.section	.nv.info._ZN4vllm25paged_attention_v1_kernelIthLi96ELi16ELi128ELNS_18Fp8KVCacheDataTypeE1ELb1EEEvPT_PKS2_PKT0_S8_ifPKiSA_iPKfiiiSC_SC_iiiii,"",@"SHT_CUDA_INFO"
	.sectionflags	@""
	.align	4


	//----- nvinfo : EIATTR_CUDA_API_VERSION
	.align		4
        /*0000*/ 	.byte	0x04, 0x37
        /*0002*/ 	.short	(.L_17349 - .L_17348)
.L_17348:
        /*0004*/ 	.word	0x00000082


	//----- nvinfo : EIATTR_KPARAM_INFO
	.align		4
.L_17349:
        /*0008*/ 	.byte	0x04, 0x17
        /*000a*/ 	.short	(.L_17351 - .L_17350)
.L_17350:
        /*000c*/ 	.word	0x00000000
        /*0010*/ 	.short	0x0013
        /*0012*/ 	.short	0x0078
        /*0014*/ 	.byte	0x00, 0xf0, 0x11, 0x00


	//----- nvinfo : EIATTR_KPARAM_INFO
	.align		4
.L_17351:
        /*0018*/ 	.byte	0x04, 0x17
        /*001a*/ 	.short	(.L_17353 - .L_17352)
.L_17352:
        /*001c*/ 	.word	0x00000000
        /*0020*/ 	.short	0x0012
        /*0022*/ 	.short	0x0074
        /*0024*/ 	.byte	0x00, 0xf0, 0x11, 0x00


	//----- nvinfo : EIATTR_KPARAM_INFO
	.align		4
.L_17353:
        /*0028*/ 	.byte	0x04, 0x17
        /*002a*/ 	.short	(.L_17355 - .L_17354)
.L_17354:
        /*002c*/ 	.word	0x00000000
        /*0030*/ 	.short	0x0011
        /*0032*/ 	.short	0x0070
        /*0034*/ 	.byte	0x00, 0xf0, 0x11, 0x00


	//----- nvinfo : EIATTR_KPARAM_INFO
	.align		4
.L_17355:
        /*0038*/ 	.byte	0x04, 0x17
        /*003a*/ 	.short	(.L_17357 - .L_17356)
.L_17356:
        /*003c*/ 	.word	0x00000000
        /*0040*/ 	.short	0x0010
        /*0042*/ 	.short	0x006c
        /*0044*/ 	.byte	0x00, 0xf0, 0x11, 0x00


	//----- nvinfo : EIATTR_KPARAM_INFO
	.align		4
.L_17357:
        /*0048*/ 	.byte	0x04, 0x17
        /*004a*/ 	.short	(.L_17359 - .L_17358)
.L_17358:
        /*004c*/ 	.word	0x00000000
        /*0050*/ 	.short	0x000f
        /*0052*/ 	.short	0x0068
        /*0054*/ 	.byte	0x00, 0xf0, 0x11, 0x00


	//----- nvinfo : EIATTR_KPARAM_INFO
	.align		4
.L_17359:
        /*0058*/ 	.byte	0x04, 0x17
        /*005a*/ 	.short	(.L_17361 - .L_17360)
.L_17360:
        /*005c*/ 	.word	0x00000000
        /*0060*/ 	.short	0x000e
        /*0062*/ 	.short	0x0060
        /*0064*/ 	.byte	0x00, 0xf5, 0x21, 0x00


	//----- nvinfo : EIATTR_KPARAM_INFO
	.align		4
.L_17361:
        /*0068*/ 	.byte	0x04, 0x17
        /*006a*/ 	.short	(.L_17363 - .L_17362)
.L_17362:
        /*006c*/ 	.word	0x00000000
        /*0070*/ 	.short	0x000d
        /*0072*/ 	.short	0x0058
        /*0074*/ 	.byte	0x00, 0xf5, 0x21, 0x00


	//----- nvinfo : EIATTR_KPARAM_INFO
	.align		4
.L_17363:
        /*0078*/ 	.byte	0x04, 0x17
        /*007a*/ 	.short	(.L_17365 - .L_17364)
.L_17364:
        /*007c*/ 	.word	0x00000000
        /*0080*/ 	.short	0x000c
        /*0082*/ 	.short	0x0050
        /*0084*/ 	.byte	0x00, 0xf0, 0x11, 0x00


	//----- nvinfo : EIATTR_KPARAM_INFO
	.align		4
.L_17365:
        /*0088*/ 	.byte	0x04, 0x17
        /*008a*/ 	.short	(.L_17367 - .L_17366)
.L_17366:
        /*008c*/ 	.word	0x00000000
        /*0090*/ 	.short	0x000b
        /*0092*/ 	.short	0x004c
        /*0094*/ 	.byte	0x00, 0xf0, 0x11, 0x00


	//----- nvinfo : EIATTR_KPARAM_INFO
	.align		4
.L_17367:
        /*0098*/ 	.byte	0x04, 0x17
        /*009a*/ 	.short	(.L_17369 - .L_17368)
.L_17368:
        /*009c*/ 	.word	0x00000000
        /*00a0*/ 	.short	0x000a
        /*00a2*/ 	.short	0x0048
        /*00a4*/ 	.byte	0x00, 0xf0, 0x11, 0x00


	//----- nvinfo : EIATTR_KPARAM_INFO
	.align		4
.L_17369:
        /*00a8*/ 	.byte	0x04, 0x17
        /*00aa*/ 	.short	(.L_17371 - .L_17370)
.L_17370:
        /*00ac*/ 	.word	0x00000000
        /*00b0*/ 	.short	0x0009
        /*00b2*/ 	.short	0x0040
        /*00b4*/ 	.byte	0x00, 0xf5, 0x21, 0x00


	//----- nvinfo : EIATTR_KPARAM_INFO
	.align		4
.L_17371:
        /*00b8*/ 	.byte	0x04, 0x17
        /*00ba*/ 	.short	(.L_17373 - .L_17372)
.L_17372:
        /*00bc*/ 	.word	0x00000000
        /*00c0*/ 	.short	0x0008
        /*00c2*/ 	.short	0x0038
        /*00c4*/ 	.byte	0x00, 0xf0, 0x11, 0x00


	//----- nvinfo : EIATTR_KPARAM_INFO
	.align		4
.L_17373:
        /*00c8*/ 	.byte	0x04, 0x17
        /*00ca*/ 	.short	(.L_17375 - .L_17374)
.L_17374:
        /*00cc*/ 	.word	0x00000000
        /*00d0*/ 	.short	0x0007
        /*00d2*/ 	.short	0x0030
        /*00d4*/ 	.byte	0x00, 0xf5, 0x21, 0x00


	//----- nvinfo : EIATTR_KPARAM_INFO
	.align		4
.L_17375:
        /*00d8*/ 	.byte	0x04, 0x17
        /*00da*/ 	.short	(.L_17377 - .L_17376)
.L_17376:
        /*00dc*/ 	.word	0x00000000
        /*00e0*/ 	.short	0x0006
        /*00e2*/ 	.short	0x0028
        /*00e4*/ 	.byte	0x00, 0xf5, 0x21, 0x00


	//----- nvinfo : EIATTR_KPARAM_INFO
	.align		4
.L_17377:
        /*00e8*/ 	.byte	0x04, 0x17
        /*00ea*/ 	.short	(.L_17379 - .L_17378)
.L_17378:
        /*00ec*/ 	.word	0x00000000
        /*00f0*/ 	.short	0x0005
        /*00f2*/ 	.short	0x0024
        /*00f4*/ 	.byte	0x00, 0xf0, 0x11, 0x00


	//----- nvinfo : EIATTR_KPARAM_INFO
	.align		4
.L_17379:
        /*00f8*/ 	.byte	0x04, 0x17
        /*00fa*/ 	.short	(.L_17381 - .L_17380)
.L_17380:
        /*00fc*/ 	.word	0x00000000
        /*0100*/ 	.short	0x0004
        /*0102*/ 	.short	0x0020
        /*0104*/ 	.byte	0x00, 0xf0, 0x11, 0x00


	//----- nvinfo : EIATTR_KPARAM_INFO
	.align		4
.L_17381:
        /*0108*/ 	.byte	0x04, 0x17
        /*010a*/ 	.short	(.L_17383 - .L_17382)
.L_17382:
        /*010c*/ 	.word	0x00000000
        /*0110*/ 	.short	0x0003
        /*0112*/ 	.short	0x0018
        /*0114*/ 	.byte	0x00, 0xf5, 0x21, 0x00


	//----- nvinfo : EIATTR_KPARAM_INFO
	.align		4
.L_17383:
        /*0118*/ 	.byte	0x04, 0x17
        /*011a*/ 	.short	(.L_17385 - .L_17384)
.L_17384:
        /*011c*/ 	.word	0x00000000
        /*0120*/ 	.short	0x0002
        /*0122*/ 	.short	0x0010
        /*0124*/ 	.byte	0x00, 0xf5, 0x21, 0x00


	//----- nvinfo : EIATTR_KPARAM_INFO
	.align		4
.L_17385:
        /*0128*/ 	.byte	0x04, 0x17
        /*012a*/ 	.short	(.L_17387 - .L_17386)
.L_17386:
        /*012c*/ 	.word	0x00000000
        /*0130*/ 	.short	0x0001
        /*0132*/ 	.short	0x0008
        /*0134*/ 	.byte	0x00, 0xf5, 0x21, 0x00


	//----- nvinfo : EIATTR_KPARAM_INFO
	.align		4
.L_17387:
        /*0138*/ 	.byte	0x04, 0x17
        /*013a*/ 	.short	(.L_17389 - .L_17388)
.L_17388:
        /*013c*/ 	.word	0x00000000
        /*0140*/ 	.short	0x0000
        /*0142*/ 	.short	0x0000
        /*0144*/ 	.byte	0x00, 0xf5, 0x21, 0x00


	//----- nvinfo : EIATTR_SPARSE_MMA_MASK
	.align		4
.L_17389:
        /*0148*/ 	.byte	0x03, 0x50
        /*014a*/ 	.short	0x0000


	//----- nvinfo : EIATTR_MAXREG_COUNT
	.align		4
        /*014c*/ 	.byte	0x03, 0x1b
        /*014e*/ 	.short	0x00ff


	//----- nvinfo : EIATTR_NUM_BARRIERS
	.align		4
        /*0150*/ 	.byte	0x02, 0x4c
        /*0152*/ 	.byte	0x01
	.zero		1


	//----- nvinfo : EIATTR_EXTERNS
	.align		4
        /*0154*/ 	.byte	0x04, 0x0f
        /*0156*/ 	.short	(.L_17391 - .L_17390)


	//   ....[0]....
	.align		4
.L_17390:
        /*0158*/ 	.word	index@(__assertfail)


	//----- nvinfo : EIATTR_MERCURY_ISA_VERSION
	.align		4
.L_17391:
        /*015c*/ 	.byte	0x03, 0x5f
        /*015e*/ 	.short	0x0101


	//----- nvinfo : EIATTR_COOP_GROUP_MASK_REGIDS
	.align		4
        /*0160*/ 	.byte	0x04, 0x29
        /*0162*/ 	.short	(.L_17393 - .L_17392)


	//   ....[0]....
.L_17392:
        /*0164*/ 	.word	0xffffffff


	//   ....[1]....
        /*0168*/ 	.word	0xffffffff


	//   ....[2]....
        /*016c*/ 	.word	0xffffffff


	//   ....[3]....
        /*0170*/ 	.word	0xffffffff


	//   ....[4]....
        /*0174*/ 	.word	0xffffffff


	//   ....[5]....
        /*0178*/ 	.word	0xffffffff


	//   ....[6]....
        /*017c*/ 	.word	0xffffffff


	//   ....[7]....
        /*0180*/ 	.word	0xffffffff


	//   ....[8]....
        /*0184*/ 	.word	0xffffffff


	//   ....[9]....
        /*0188*/ 	.word	0xffffffff


	//   ....[10]....
        /*018c*/ 	.word	0xffffffff


	//   ....[11]....
        /*0190*/ 	.word	0xffffffff


	//   ....[12]....
        /*0194*/ 	.word	0xffffffff


	//   ....[13]....
        /*0198*/ 	.word	0xffffffff


	//   ....[14]....
        /*019c*/ 	.word	0xffffffff


	//   ....[15]....
        /*01a0*/ 	.word	0x0500000f


	//   ....[16]....
        /*01a4*/ 	.word	0x0500000f


	//   ....[17]....
        /*01a8*/ 	.word	0x0500000f


	//   ....[18]....
        /*01ac*/ 	.word	0x0500000f


	//   ....[19]....
        /*01b0*/ 	.word	0x0500000f


	//   ....[20]....
        /*01b4*/ 	.word	0x0500000f


	//   ....[21]....
        /*01b8*/ 	.word	0x0500000f


	//   ....[22]....
        /*01bc*/ 	.word	0x0500000f


	//   ....[23]....
        /*01c0*/ 	.word	0x0500000f


	//   ....[24]....
        /*01c4*/ 	.word	0x0500000f


	//----- nvinfo : EIATTR_COOP_GROUP_INSTR_OFFSETS
	.align		4
.L_17393:
        /*01c8*/ 	.byte	0x04, 0x28
        /*01ca*/ 	.short	(.L_17395 - .L_17394)


	//   ....[0]....
.L_17394:
        /*01cc*/ 	.word	0x00000af0


	//   ....[1]....
        /*01d0*/ 	.word	0x00000b10


	//   ....[2]....
        /*01d4*/ 	.word	0x00000b30


	//   ....[3]....
        /*01d8*/ 	.word	0x00000b50


	//   ....[4]....
        /*01dc*/ 	.word	0x00000c60


	//   ....[5]....
        /*01e0*/ 	.word	0x00000c80


	//   ....[6]....
        /*01e4*/ 	.word	0x00000ca0


	//   ....[7]....
        /*01e8*/ 	.word	0x00001ad0


	//   ....[8]....
        /*01ec*/ 	.word	0x00001b00


	//   ....[9]....
        /*01f0*/ 	.word	0x00001b20


	//   ....[10]....
        /*01f4*/ 	.word	0x00001b40


	//   ....[11]....
        /*01f8*/ 	.word	0x00001b60


	//   ....[12]....
        /*01fc*/ 	.word	0x00001bb0


	//   ....[13]....
        /*0200*/ 	.word	0x00001bd0


	//   ....[14]....
        /*0204*/ 	.word	0x00001bf0


	//   ....[15]....
        /*0208*/ 	.word	0x000031b0


	//   ....[16]....
        /*020c*/ 	.word	0x00003210


	//   ....[17]....
        /*0210*/ 	.word	0x00003270


	//   ....[18]....
        /*0214*/ 	.word	0x000032d0


	//   ....[19]....
        /*0218*/ 	.word	0x00003350


	//   ....[20]....
        /*021c*/ 	.word	0x00003390


	//   ....[21]....
        /*0220*/ 	.word	0x000033e0


	//   ....[22]....
        /*0224*/ 	.word	0x00003430


	//   ....[23]....
        /*0228*/ 	.word	0x00003480


	//   ....[24]....
        /*022c*/ 	.word	0x000034d0


	//----- nvinfo : EIATTR_VRC_CTA_INIT_COUNT
	.align		4
.L_17395:
        /*0230*/ 	.byte	0x02, 0x4a
	.zero		1
	.zero		1


	//----- nvinfo : EIATTR_SYSCALL_OFFSETS
	.align		4
        /*0234*/ 	.byte	0x04, 0x46
        /*0236*/ 	.short	(.L_17397 - .L_17396)


	//   ....[0]....
.L_17396:
        /*0238*/ 	.word	0x000029a0


	//   ....[1]....
        /*023c*/ 	.word	0x00003150


	//----- nvinfo : EIATTR_EXIT_INSTR_OFFSETS
	.align		4
.L_17397:
        /*0240*/ 	.byte	0x04, 0x1c
        /*0242*/ 	.short	(.L_17399 - .L_17398)


	//   ....[0]....
.L_17398:
        /*0244*/ 	.word	0x00002ea0


	//   ....[1]....
        /*0248*/ 	.word	0x00002ee0


	//   ....[2]....
        /*024c*/ 	.word	0x00003050


	//   ....[3]....
        /*0250*/ 	.word	0x00003160


	//----- nvinfo : EIATTR_CRS_STACK_SIZE
	.align		4
.L_17399:
        /*0254*/ 	.byte	0x04, 0x1e
        /*0256*/ 	.short	(.L_17401 - .L_17400)
.L_17400:
        /*0258*/ 	.word	0x00000000


	//----- nvinfo : EIATTR_CBANK_PARAM_SIZE
	.align		4
.L_17401:
        /*025c*/ 	.byte	0x03, 0x19
        /*025e*/ 	.short	0x007c


	//----- nvinfo : EIATTR_PARAM_CBANK
	.align		4
        /*0260*/ 	.byte	0x04, 0x0a
        /*0262*/ 	.short	(.L_17403 - .L_17402)
	.align		4
.L_17402:
        /*0264*/ 	.word	index@(.nv.constant0._ZN4vllm25paged_attention_v1_kernelIthLi96ELi16ELi128ELNS_18Fp8KVCacheDataTypeE1ELb1EEEvPT_PKS2_PKT0_S8_ifPKiSA_iPKfiiiSC_SC_iiiii)
        /*0268*/ 	.short	0x0380
        /*026a*/ 	.short	0x007c


	//----- nvinfo : EIATTR_SW_WAR
	.align		4
.L_17403:
        /*026c*/ 	.byte	0x04, 0x36
        /*026e*/ 	.short	(.L_17405 - .L_17404)
.L_17404:
        /*0270*/ 	.word	0x00000008
.L_17405:


//--------------------- .nv.info._ZN4vllm25paged_attention_v1_kernelIthLi80ELi16ELi128ELNS_18Fp8KVCacheDataTypeE1ELb1EEEvPT_PKS2_PKT0_S8_ifPKiSA_iPKfiiiSC_SC_iiiii --------------------------
	.section	.nv.info._ZN4vllm25paged_attention_v1_kernelIthLi80ELi16ELi128ELNS_18Fp8KVCacheDataTypeE1ELb1EEEvPT_PKS2_PKT0_S8_ifPKiSA_iPKfiiiSC_SC_iiiii,"",@"SHT_CUDA_INFO"
	.sectionflags	@""
	.align	4


	//----- nvinfo : EIATTR_CUDA_API_VERSION
	.align		4
        /*0000*/ 	.byte	0x04, 0x37
        /*0002*/ 	.short	(.L_17407 - .L_17406)
.L_17406:
        /*0004*/ 	.word	0x00000082


	//----- nvinfo : EIATTR_KPARAM_INFO
	.align		4
.L_17407:
        /*0008*/ 	.byte	0x04, 0x17
        /*000a*/ 	.short	(.L_17409 - .L_17408)
.L_17408:
        /*000c*/ 	.word	0x00000000
        /*0010*/ 	.short	0x0013
        /*0012*/ 	.short	0x0078
        /*0014*/ 	.byte	0x00, 0xf0, 0x11, 0x00


	//----- nvinfo : EIATTR_KPARAM_INFO
	.align		4
.L_17409:
        /*0018*/ 	.byte	0x04, 0x17
        /*001a*/ 	.short	(.L_17411 - .L_17410)
.L_17410:
        /*001c*/ 	.word	0x00000000
        /*0020*/ 	.short	0x0012
        /*0022*/ 	.short	0x0074
        /*0024*/ 	.byte	0x00, 0xf0, 0x11, 0x00


	//----- nvinfo : EIATTR_KPARAM_INFO
	.align		4
.L_17411:
        /*0028*/ 	.byte	0x04, 0x17
        /*002a*/ 	.short	(.L_17413 - .L_17412)
.L_17412:
        /*002c*/ 	.word	0x00000000
        /*0030*/ 	.short	0x0011
        /*0032*/ 	.short	0x0070
        /*0034*/ 	.byte	0x00, 0xf0, 0x11, 0x00


	//----- nvinfo : EIATTR_KPARAM_INFO
	.align		4
.L_17413:
        /*0038*/ 	.byte	0x04, 0x17
        /*003a*/ 	.short	(.L_17415 - .L_17414)
.L_17414:
        /*003c*/ 	.word	0x00000000
        /*0040*/ 	.short	0x0010
        /*0042*/ 	.short	0x006c
        /*0044*/ 	.byte	0x00, 0xf0, 0x11, 0x00


	//----- nvinfo : EIATTR_KPARAM_INFO
	.align		4
.L_17415:
        /*0048*/ 	.byte	0x04, 0x17
        /*004a*/ 	.short	(.L_17417 - .L_17416)
.L_17416:
        /*004c*/ 	.word	0x00000000
        /*0050*/ 	.short	0x000f
        /*0052*/ 	.short	0x0068
        /*0054*/ 	.byte	0x00, 0xf0, 0x11, 0x00


	//----- nvinfo : EIATTR_KPARAM_INFO
	.align		4
.L_17417:
        /*0058*/ 	.byte	0x04, 0x17
        /*005a*/ 	.short	(.L_17419 - .L_17418)
.L_17418:
        /*005c*/ 	.word	0x00000000
        /*0060*/ 	.short	0x000e
        /*0062*/ 	.short	0x0060
        /*0064*/ 	.byte	0x00, 0xf5, 0x21, 0x00


	//----- nvinfo : EIATTR_KPARAM_INFO
	.align		4
.L_17419:
        /*0068*/ 	.byte	0x04, 0x17
        /*006a*/ 	.short	(.L_17421 - .L_17420)
.L_17420:
        /*006c*/ 	.word	0x00000000
        /*0070*/ 	.short	0x000d
        /*0072*/ 	.short	0x0058
        /*0074*/ 	.byte	0x00, 0xf5, 0x21, 0x00


	//----- nvinfo : EIATTR_KPARAM_INFO
	.align		4
.L_17421:
        /*0078*/ 	.byte	0x04, 0x17
        /*007a*/ 	.short	(.L_17423 - .L_17422)
.L_17422:
        /*007c*/ 	.word	0x00000000
        /*0080*/ 	.short	0x000c
        /*0082*/ 	.short	0x0050
        /*0084*/ 	.byte	0x00, 0xf0, 0x11, 0x00


	//----- nvinfo : EIATTR_KPARAM_INFO
	.align		4
.L_17423:
        /*0088*/ 	.byte	0x04, 0x17
        /*008a*/ 	.short	(.L_17425 - .L_17424)
.L_17424:
        /*008c*/ 	.word	0x00000000
        /*0090*/ 	.short	0x000b
        /*0092*/ 	.short	0x004c
        /*0094*/ 	.byte	0x00, 0xf0, 0x11, 0x00


	//----- nvinfo : EIATTR_KPARAM_INFO
	.align		4
.L_17425:
        /*0098*/ 	.byte	0x04, 0x17
        /*009a*/ 	.short	(.L_17427 - .L_17426)
.L_17426:
        /*009c*/ 	.word	0x00000000
        /*00a0*/ 	.short	0x000a
        /*00a2*/ 	.short	0x0048
        /*00a4*/ 	.byte	0x00, 0xf0, 0x11, 0x00


	//----- nvinfo : EIATTR_KPARAM_INFO
	.align		4
.L_17427:
        /*00a8*/ 	.byte	0x04, 0x17
        /*00aa*/ 	.short	(.L_17429 - .L_17428)
.L_17428:
        /*00ac*/ 	.word	0x00000000
        /*00b0*/ 	.short	0x0009
        /*00b2*/ 	.short	0x0040
        /*00b4*/ 	.byte	0x00, 0xf5, 0x21, 0x00


	//----- nvinfo : EIATTR_KPARAM_INFO
	.align		4
.L_17429:
        /*00b8*/ 	.byte	0x04, 0x17
        /*00ba*/ 	.short	(.L_17431 - .L_17430)
.L_17430:
        /*00bc*/ 	.word	0x00000000
        /*00c0*/ 	.short	0x0008
        /*00c2*/ 	.short	0x0038
        /*00c4*/ 	.byte	0x00, 0xf0, 0x11, 0x00


	//----- nvinfo : EIATTR_KPARAM_INFO
	.align		4
.L_17431:
        /*00c8*/ 	.byte	0x04, 0x17
        /*00ca*/ 	.short	(.L_17433 - .L_17432)
.L_17432:
        /*00cc*/ 	.word	0x00000000
        /*00d0*/ 	.short	0x0007
        /*00d2*/ 	.short	0x0030
        /*00d4*/ 	.byte	0x00, 0xf5, 0x21, 0x00


	//----- nvinfo : EIATTR_KPARAM_INFO
	.align		4
.L_17433:
        /*00d8*/ 	.byte	0x04, 0x17
        /*00da*/ 	.short	(.L_17435 - .L_17434)
.L_17434:
        /*00dc*/ 	.word	0x00000000
        /*00e0*/ 	.short	0x0006
        /*00e2*/ 	.short	0x0028
        /*00e4*/ 	.byte	0x00, 0xf5, 0x21, 0x00


	//----- nvinfo : EIATTR_KPARAM_INFO
	.align		4
.L_17435:
        /*00e8*/ 	.byte	0x04, 0x17
        /*00ea*/ 	.short	(.L_17437 - .L_17436)
.L_17436:
        /*00ec*/ 	.word	0x00000000
        /*00f0*/ 	.short	0x0005
        /*00f2*/ 	.short	0x0024
        /*00f4*/ 	.byte	0x00, 0xf0, 0x11, 0x00


	//----- nvinfo : EIATTR_KPARAM_INFO
	.align		4
.L_17437:
        /*00f8*/ 	.byte	0x04, 0x17
        /*00fa*/ 	.short	(.L_17439 - .L_17438)
.L_17438:
        /*00fc*/ 	.word	0x00000000
        /*0100*/ 	.short	0x0004
        /*0102*/ 	.short	0x0020
        /*0104*/ 	.byte	0x00, 0xf0, 0x11, 0x00


	//----- nvinfo : EIATTR_KPARAM_INFO
	.align		4
.L_17439:
        /*0108*/ 	.byte	0x04, 0x17
        /*010a*/ 	.short	(.L_17441 - .L_17440)
.L_17440:
        /*010c*/ 	.word	0x00000000
        /*0110*/ 	.short	0x0003
        /*0112*/ 	.short	0x0018
        /*0114*/ 	.byte	0x00, 0xf5, 0x21, 0x00


	//----- nvinfo : EIATTR_KPARAM_INFO
	.align		4
.L_17441:
        /*0118*/ 	.byte	0x04, 0x17
        /*011a*/ 	.short	(.L_17443 - .L_17442)
.L_17442:
        /*011c*/ 	.word	0x00000000
        /*0120*/ 	.short	0x0002
        /*0122*/ 	.short	0x0010
        /*0124*/ 	.byte	0x00, 0xf5, 0x21, 0x00


	//----- nvinfo : EIATTR_KPARAM_INFO
	.align		4
.L_17443:
        /*0128*/ 	.byte	0x04, 0x17
        /*012a*/ 	.short	(.L_17445 - .L_17444)
.L_17444:
        /*012c*/ 	.word	0x00000000
        /*0130*/ 	.short	0x0001
        /*0132*/ 	.short	0x0008
        /*0134*/ 	.byte	0x00, 0xf5, 0x21, 0x00


	//----- nvinfo : EIATTR_KPARAM_INFO
	.align		4
.L_17445:
        /*0138*/ 	.byte	0x04, 0x17
        /*013a*/ 	.short	(.L_17447 - .L_17446)
.L_17446:
        /*013c*/ 	.word	0x00000000
        /*0140*/ 	.short	0x0000
        /*0142*/ 	.short	0x0000
        /*0144*/ 	.byte	0x00, 0xf5, 0x21, 0x00


	//----- nvinfo : EIATTR_SPARSE_MMA_MASK
	.align		4
.L_17447:
        /*0148*/ 	.byte	0x03, 0x50
        /*014a*/ 	.short	0x0000


	//----- nvinfo : EIATTR_MAXREG_COUNT
	.align		4
        /*014c*/ 	.byte	0x03, 0x1b
        /*014e*/ 	.short	0x00ff


	//----- nvinfo : EIATTR_NUM_BARRIERS
	.align		4
        /*0150*/ 	.byte	0x02, 0x4c
        /*0152*/ 	.byte	0x01
	.zero		1


	//----- nvinfo : EIATTR_EXTERNS
	.align		4
        /*0154*/ 	.byte	0x04, 0x0f
        /*0156*/ 	.short	(.L_17449 - .L_17448)


	//   ....[0]....
	.align		4
.L_17448:
        /*0158*/ 	.word	index@(__assertfail)


	//----- nvinfo : EIATTR_MERCURY_ISA_VERSION
	.align		4
.L_17449:
        /*015c*/ 	.byte	0x03, 0x5f
        /*015e*/ 	.short	0x0101


	//----- nvinfo : EIATTR_COOP_GROUP_MASK_REGIDS
	.align		4
        /*0160*/ 	.byte	0x04, 0x29
        /*0162*/ 	.short	(.L_17451 - .L_17450)


	//   ....[0]....
.L_17450:
        /*0164*/ 	.word	0xffffffff


	//   ....[1]....
        /*0168*/ 	.word	0xffffffff


	//   ....[2]....
        /*016c*/ 	.word	0xffffffff


	//   ....[3]....
        /*0170*/ 	.word	0xffffffff


	//   ....[4]....
        /*0174*/ 	.word	0xffffffff


	//   ....[5]....
        /*0178*/ 	.word	0xffffffff


	//   ....[6]....
        /*017c*/ 	.word	0xffffffff


	//   ....[7]....
        /*0180*/ 	.word	0xffffffff


	//   ....[8]....
        /*0184*/ 	.word	0xffffffff


	//   ....[9]....
        /*0188*/ 	.word	0xffffffff


	//   ....[10]....
        /*018c*/ 	.word	0xffffffff


	//   ....[11]....
        /*0190*/ 	.word	0xffffffff


	//   ....[12]....
        /*0194*/ 	.word	0xffffffff


	//   ....[13]....
        /*0198*/ 	.word	0xffffffff


	//   ....[14]....
        /*019c*/ 	.word	0xffffffff


	//   ....[15]....
        /*01a0*/ 	.word	0x0500000f


	//   ....[16]....
        /*01a4*/ 	.word	0x0500000f


	//   ....[17]....
        /*01a8*/ 	.word	0x0500000f


	//   ....[18]....
        /*01ac*/ 	.word	0x0500000f


	//   ....[19]....
        /*01b0*/ 	.word	0x0500000f


	//   ....[20]....
        /*01b4*/ 	.word	0x0500000f


	//   ....[21]....
        /*01b8*/ 	.word	0x0500000f


	//   ....[22]....
        /*01bc*/ 	.word	0x0500000f


	//   ....[23]....
        /*01c0*/ 	.word	0x0500000f


	//----- nvinfo : EIATTR_COOP_GROUP_INSTR_OFFSETS
	.align		4
.L_17451:
        /*01c4*/ 	.byte	0x04, 0x28
        /*01c6*/ 	.short	(.L_17453 - .L_17452)


	//   ....[0]....
.L_17452:
        /*01c8*/ 	.word	0x00000af0


	//   ....[1]....
        /*01cc*/ 	.word	0x00000b10


	//   ....[2]....
        /*01d0*/ 	.word	0x00000b30


	//   ....[3]....
        /*01d4*/ 	.word	0x00000b50


	//   ....[4]....
        /*01d8*/ 	.word	0x00000c60


	//   ....[5]....
        /*01dc*/ 	.word	0x00000c80


	//   ....[6]....
        /*01e0*/ 	.word	0x00000ca0


	//   ....[7]....
        /*01e4*/ 	.word	0x00001ad0


	//   ....[8]....
        /*01e8*/ 	.word	0x00001b00


	//   ....[9]....
        /*01ec*/ 	.word	0x00001b20


	//   ....[10]....
        /*01f0*/ 	.word	0x00001b40


	//   ....[11]....
        /*01f4*/ 	.word	0x00001b60


	//   ....[12]....
        /*01f8*/ 	.word	0x00001bb0


	//   ....[13]....
        /*01fc*/ 	.word	0x00001bd0


	//   ....[14]....
        /*0200*/ 	.word	0x00001bf0


	//   ....[15]....
        /*0204*/ 	.word	0x00003110


	//   ....[16]....
        /*0208*/ 	.word	0x00003170


	//   ....[17]....
        /*020c*/ 	.word	0x000031d0


	//   ....[18]....
        /*0210*/ 	.word	0x00003230


	//   ....[19]....
        /*0214*/ 	.word	0x000032b0


	//   ....[20]....
        /*0218*/ 	.word	0x000032f0


	//   ....[21]....
        /*021c*/ 	.word	0x00003340


	//   ....[22]....
        /*0220*/ 	.word	0x00003390


	//   ....[23]....
        /*0224*/ 	.word	0x000033e0


	//----- nvinfo : EIATTR_VRC_CTA_INIT_COUNT
	.align		4
.L_17453:
        /*0228*/ 	.byte	0x02, 0x4a
	.zero		1
	.zero		1


	//----- nvinfo : EIATTR_SYSCALL_OFFSETS
	.align		4
        /*022c*/ 	.byte	0x04, 0x46
        /*022e*/ 	.short	(.L_17455 - .L_17454)


	//   ....[0]....
.L_17454:
        /*0230*/ 	.word	0x000029a0


	//   ....[1]....
        /*0234*/ 	.word	0x000030b0


	//----- nvinfo : EIATTR_EXIT_INSTR_OFFSETS
	.align		4
.L_17455:
        /*0238*/ 	.byte	0x04, 0x1c
        /*023a*/ 	.short	(.L_17457 - .L_17456)


	//   ....[0]....
.L_17456:
        /*023c*/ 	.word	0x00002e20


	//   ....[1]....
        /*0240*/ 	.word	0x00002e60


	//   ....[2]....
        /*0244*/ 	.word	0x00002fb0


	//   ....[3]....
        /*0248*/ 	.word	0x000030c0


	//----- nvinfo : EIATTR_CRS_STACK_SIZE
	.align		4
.L_17457:
        /*024c*/ 	.byte	0x04, 0x1e
        /*024e*/ 	.short	(.L_17459 - .L_17458)
.L_17458:
        /*0250*/ 	.word	0x00000000


	//----- nvinfo : EIATTR_CBANK_PARAM_SIZE
	.align		4
.L_17459:
        /*0254*/ 	.byte	0x03, 0x19
        /*0256*/ 	.short	0x007c


	//----- nvinfo : EIATTR_PARAM_CBANK
	.align		4
        /*0258*/ 	.byte	0x04, 0x0a
        /*025a*/ 	.short	(.L_17461 - .L_17460)
	.align		4
.L_17460:
        /*025c*/ 	.word	index@(.nv.constant0._ZN4vllm25paged_attention_v1_kernelIthLi80ELi16ELi128ELNS_18Fp8KVCacheDataTypeE1ELb1EEEvPT_PKS2_PKT0_S8_ifPKiSA_iPKfiiiSC_SC_iiiii)
        /*0260*/ 	.short	0x0380
        /*0262*/ 	.short	0x007c


	//----- nvinfo : EIATTR_SW_WAR
	.align		4
.L_17461:
        /*0264*/ 	.byte	0x04, 0x36
        /*0266*/ 	.short	(.L_17463 - .L_17462)
.L_17462:
        /*0268*/ 	.word	0x00000008
.L_17463:


//--------------------- .nv.info._ZN4vllm25paged_attention_v1_kernelIthLi64ELi16ELi128ELNS_18Fp8KVCacheDataTypeE1ELb1EEEvPT_PKS2_PKT0_S8_ifPKiSA_iPKfiiiSC_SC_iiiii --------------------------
	.section	.nv.info._ZN4vllm25paged_attention_v1_kernelIthLi64ELi16ELi128ELNS_18Fp8KVCacheDataTypeE1ELb1EEEvPT_PKS2_PKT0_S8_ifPKiSA_iPKfiiiSC_SC_iiiii,"",@"SHT_CUDA_INFO"
	.sectionflags	@""
	.align	4


	//----- nvinfo : EIATTR_CUDA_API_VERSION
	.align		4
        /*0000*/ 	.byte	0x04, 0x37
        /*0002*/ 	.short	(.L_17465 - .L_17464)
.L_17464:
        /*0004*/ 	.word	0x00000082


	//----- nvinfo : EIATTR_KPARAM_INFO
	.align		4
.L_17465:
        /*0008*/ 	.byte	0x04, 0x17
        /*000a*/ 	.short	(.L_17467 - .L_17466)
.L_17466:
        /*000c*/ 	.word	0x00000000
        /*0010*/ 	.short	0x0013
        /*0012*/ 	.short	0x0078
        /*0014*/ 	.byte	0x00, 0xf0, 0x11, 0x00


	//----- nvinfo : EIATTR_KPARAM_INFO
	.align		4
.L_17467:
        /*0018*/ 	.byte	0x04, 0x17
        /*001a*/ 	.short	(.L_17469 - .L_17468)
.L_17468:
        /*001c*/ 	.word	0x00000000
        /*0020*/ 	.short	0x0012
        /*0022*/ 	.short	0x0074
        /*0024*/ 	.byte	0x00, 0xf0, 0x11, 0x00


	//----- nvinfo : EIATTR_KPARAM_INFO
	.align		4
.L_17469:
        /*0028*/ 	.byte	0x04, 0x17
        /*002a*/ 	.short	(.L_17471 - .L_17470)
.L_17470:
        /*002c*/ 	.word	0x00000000
        /*0030*/ 	.short	0x0011
        /*0032*/ 	.short	0x0070
        /*0034*/ 	.byte	0x00, 0xf0, 0x11, 0x00


	//----- nvinfo : EIATTR_KPARAM_INFO
	.align		4
.L_17471:
        /*0038*/ 	.byte	0x04, 0x17
        /*003a*/ 	.short	(.L_17473 - .L_17472)
.L_17472:
        /*003c*/ 	.word	0x00000000
        /*0040*/ 	.short	0x0010
        /*0042*/ 	.short	0x006c
        /*0044*/ 	.byte	0x00, 0xf0, 0x11, 0x00


	//----- nvinfo : EIATTR_KPARAM_INFO
	.align		4
.L_17473:
        /*0048*/ 	.byte	0x04, 0x17
        /*004a*/ 	.short	(.L_17475 - .L_17474)
.L_17474:
        /*004c*/ 	.word	0x00000000
        /*0050*/ 	.short	0x000f
        /*0052*/ 	.short	0x0068
        /*0054*/ 	.byte	0x00, 0xf0, 0x11, 0x00


	//----- nvinfo : EIATTR_KPARAM_INFO
	.align		4
.L_17475:
        /*0058*/ 	.byte	0x04, 0x17
        /*005a*/ 	.short	(.L_17477 - .L_17476)
.L_17476:
        /*005c*/ 	.word	0x00000000
        /*0060*/ 	.short	0x000e
        /*0062*/ 	.short	0x0060
        /*0064*/ 	.byte	0x00, 0xf5, 0x21, 0x00


	//----- nvinfo : EIATTR_KPARAM_INFO
	.align		4
.L_17477:
        /*0068*/ 	.byte	0x04, 0x17
        /*006a*/ 	.short	(.L_17479 - .L_17478)
.L_17478:
        /*006c*/ 	.word	0x00000000
        /*0070*/ 	.short	0x000d
        /*0072*/ 	.short	0x0058
        /*0074*/ 	.byte	0x00, 0xf5, 0x21, 0x00


	//----- nvinfo : EIATTR_KPARAM_INFO
	.align		4
.L_17479:
        /*0078*/ 	.byte	0x04, 0x17
        /*007a*/ 	.short	(.L_17481 - .L_17480)
.L_17480:
        /*007c*/ 	.word	0x00000000
        /*0080*/ 	.short	0x000c
        /*0082*/ 	.short	0x0050
        /*0084*/ 	.byte	0x00, 0xf0, 0x11, 0x00


	//----- nvinfo : EIATTR_KPARAM_INFO
	.align		4
.L_17481:
        /*0088*/ 	.byte	0x04, 0x17
        /*008a*/ 	.short	(.L_17483 - .L_17482)
.L_17482:
        /*008c*/ 	.word	0x00000000
        /*0090*/ 	.short	0x000b
        /*0092*/ 	.short	0x004c
        /*0094*/ 	.byte	0x00, 0xf0, 0x11, 0x00


	//----- nvinfo : EIATTR_KPARAM_INFO
	.align		4
.L_17483:
        /*0098*/ 	.byte	0x04, 0x17
        /*009a*/ 	.short	(.L_17485 - .L_17484)
.L_17484:
        /*009c*/ 	.word	0x00000000
        /*00a0*/ 	.short	0x000a
        /*00a2*/ 	.short	0x0048
        /*00a4*/ 	.byte	0x00, 0xf0, 0x11, 0x00


	//----- nvinfo : EIATTR_KPARAM_INFO
	.align		4
.L_17485:
        /*00a8*/ 	.byte	0x04, 0x17
        /*00aa*/ 	.short	(.L_17487 - .L_17486)
.L_17486:
        /*00ac*/ 	.word	0x00000000
        /*00b0*/ 	.short	0x0009
        /*00b2*/ 	.short	0x0040
        /*00b4*/ 	.byte	0x00, 0xf5, 0x21, 0x00


	//----- nvinfo : EIATTR_KPARAM_INFO
	.align		4
.L_17487:
        /*00b8*/ 	.byte	0x04, 0x17
        /*00ba*/ 	.short	(.L_17489 - .L_17488)
.L_17488:
        /*00bc*/ 	.word	0x00000000
        /*00c0*/ 	.short	0x0008
        /*00c2*/ 	.short	0x0038
        /*00c4*/ 	.byte	0x00, 0xf0, 0x11, 0x00


	//----- nvinfo : EIATTR_KPARAM_INFO
	.align		4
.L_17489:
        /*00c8*/ 	.byte	0x04, 0x17
        /*00ca*/ 	.short	(.L_17491 - .L_17490)
.L_17490:
        /*00cc*/ 	.word	0x00000000
        /*00d0*/ 	.short	0x0007
        /*00d2*/ 	.short	0x0030
        /*00d4*/ 	.byte	0x00, 0xf5, 0x21, 0x00


	//----- nvinfo : EIATTR_KPARAM_INFO
	.align		4
.L_17491:
        /*00d8*/ 	.byte	0x04, 0x17
        /*00da*/ 	.short	(.L_17493 - .L_17492)
.L_17492:
        /*00dc*/ 	.word	0x00000000
        /*00e0*/ 	.short	0x0006
        /*00e2*/ 	.short	0x0028
        /*00e4*/ 	.byte	0x00, 0xf5, 0x21, 0x00


	//----- nvinfo : EIATTR_KPARAM_INFO
	.align		4
.L_17493:
        /*00e8*/ 	.byte	0x04, 0x17
        /*00ea*/ 	.short	(.L_17495 - .L_17494)
.L_17494:
        /*00ec*/ 	.word	0x00000000
        /*00f0*/ 	.short	0x0005
        /*00f2*/ 	.short	0x0024
        /*00f4*/ 	.byte	0x00, 0xf0, 0x11, 0x00


	//----- nvinfo : EIATTR_KPARAM_INFO
	.align		4
.L_17495:
        /*00f8*/ 	.byte	0x04, 0x17
        /*00fa*/ 	.short	(.L_17497 - .L_17496)
.L_17496:
        /*00fc*/ 	.word	0x00000000
        /*0100*/ 	.short	0x0004
        /*0102*/ 	.short	0x0020
        /*0104*/ 	.byte	0x00, 0xf0, 0x11, 0x00


	//----- nvinfo : EIATTR_KPARAM_INFO
	.align		4
.L_17497:
        /*0108*/ 	.byte	0x04, 0x17
        /*010a*/ 	.short	(.L_17499 - .L_17498)
.L_17498:
        /*010c*/ 	.word	0x00000000
        /*0110*/ 	.short	0x0003
        /*0112*/ 	.short	0x0018
        /*0114*/ 	.byte	0x00, 0xf5, 0x21, 0x00


	//----- nvinfo : EIATTR_KPARAM_INFO
	.align		4
.L_17499:
        /*0118*/ 	.byte	0x04, 0x17
        /*011a*/ 	.short	(.L_17501 - .L_17500)
.L_17500:
        /*011c*/ 	.word	0x00000000
        /*0120*/ 	.short	0x0002
        /*0122*/ 	.short	0x0010
        /*0124*/ 	.byte	0x00, 0xf5, 0x21, 0x00


	//----- nvinfo : EIATTR_KPARAM_INFO
	.align		4
.L_17501:
        /*0128*/ 	.byte	0x04, 0x17
        /*012a*/ 	.short	(.L_17503 - .L_17502)
.L_17502:
        /*012c*/ 	.word	0x00000000
        /*0130*/ 	.short	0x0001
        /*0132*/ 	.short	0x0008
        /*0134*/ 	.byte	0x00, 0xf5, 0x21, 0x00


	//----- nvinfo : EIATTR_KPARAM_INFO
	.align		4
.L_17503:
        /*0138*/ 	.byte	0x04, 0x17
        /*013a*/ 	.short	(.L_17505 - .L_17504)
.L_17504:
        /*013c*/ 	.word	0x00000000
        /*0140*/ 	.short	0x0000
        /*0142*/ 	.short	0x0000
        /*0144*/ 	.byte	0x00, 0xf5, 0x21, 0x00


	//----- nvinfo : EIATTR_SPARSE_MMA_MASK
	.align		4
.L_17505:
        /*0148*/ 	.byte	0x03, 0x50
        /*014a*/ 	.short	0x0000


	//----- nvinfo : EIATTR_MAXREG_COUNT
	.align		4
        /*014c*/ 	.byte	0x03, 0x1b
        /*014e*/ 	.short	0x00ff


	//----- nvinfo : EIATTR_NUM_BARRIERS
	.align		4
        /*0150*/ 	.byte	0x02, 0x4c
        /*0152*/ 	.byte	0x01
	.zero		1


	//----- nvinfo : EIATTR_EXTERNS
	.align		4
        /*0154*/ 	.byte	0x04, 0x0f
        /*0156*/ 	.short	(.L_17507 - .L_17506)


	//   ....[0]....
	.align		4
.L_17506:
        /*0158*/ 	.word	index@(__assertfail)


	//----- nvinfo : EIATTR_MERCURY_ISA_VERSION
	.align		4
.L_17507:
        /*015c*/ 	.byte	0x03, 0x5f
        /*015e*/ 	.short	0x0101


	//----- nvinfo : EIATTR_COOP_GROUP_MASK_REGIDS
	.align		4
        /*0160*/ 	.byte	0x04, 0x29
        /*0162*/ 	.short	(.L_17509 - .L_17508)


	//   ....[0]....
.L_17508:
        /*0164*/ 	.word	0xffffffff


	//   ....[1]....
        /*0168*/ 	.word	0xffffffff


	//   ....[2]....
        /*016c*/ 	.word	0xffffffff


	//   ....[3]....
        /*0170*/ 	.word	0xffffffff


	//   ....[4]....
        /*0174*/ 	.word	0xffffffff


	//   ....[5]....
        /*0178*/ 	.word	0xffffffff


	//   ....[6]....
        /*017c*/ 	.word	0xffffffff


	//   ....[7]....
        /*0180*/ 	.word	0xffffffff


	//   ....[8]....
        /*0184*/ 	.word	0xffffffff


	//   ....[9]....
        /*0188*/ 	.word	0xffffffff


	//   ....[10]....
        /*018c*/ 	.word	0xffffffff


	//   ....[11]....
        /*0190*/ 	.word	0xffffffff


	//   ....[12]....
        /*0194*/ 	.word	0xffffffff


	//   ....[13]....
        /*0198*/ 	.word	0xffffffff


	//   ....[14]....
        /*019c*/ 	.word	0xffffffff


	//   ....[15]....
        /*01a0*/ 	.word	0x0500000f


	//   ....[16]....
        /*01a4*/ 	.word	0x0500000f


	//   ....[17]....
        /*01a8*/ 	.word	0x0500000f


	//   ....[18]....
        /*01ac*/ 	.word	0x0500000f


	//   ....[19]....
        /*01b0*/ 	.word	0x0500000f


	//   ....[20]....
        /*01b4*/ 	.word	0x0500000f


	//   ....[21]....
        /*01b8*/ 	.word	0x0500000f


	//   ....[22]....
        /*01bc*/ 	.word	0x0500000f


	//----- nvinfo : EIATTR_COOP_GROUP_INSTR_OFFSETS
	.align		4
.L_17509:
        /*01c0*/ 	.byte	0x04, 0x28
        /*01c2*/ 	.short	(.L_17511 - .L_17510)


	//   ....[0]....
.L_17510:
        /*01c4*/ 	.word	0x00000af0


	//   ....[1]....
        /*01c8*/ 	.word	0x00000b10


	//   ....[2]....
        /*01cc*/ 	.word	0x00000b30


	//   ....[3]....
        /*01d0*/ 	.word	0x00000b50


	//   ....[4]....
        /*01d4*/ 	.word	0x00000c60


	//   ....[5]....
        /*01d8*/ 	.word	0x00000c80


	//   ....[6]....
        /*01dc*/ 	.word	0x00000ca0


	//   ....[7]....
        /*01e0*/ 	.word	0x00001ad0


	//   ....[8]....
        /*01e4*/ 	.word	0x00001b00


	//   ....[9]....
        /*01e8*/ 	.word	0x00001b20


	//   ....[10]....
        /*01ec*/ 	.word	0x00001b40


	//   ....[11]....
        /*01f0*/ 	.word	0x00001b60


	//   ....[12]....
        /*01f4*/ 	.word	0x00001bb0


	//   ....[13]....
        /*01f8*/ 	.word	0x00001bd0


	//   ....[14]....
        /*01fc*/ 	.word	0x00001bf0


	//   ....[15]....
        /*0200*/ 	.word	0x000030b0


	//   ....[16]....
        /*0204*/ 	.word	0x00003110


	//   ....[17]....
        /*0208*/ 	.word	0x00003170


	//   ....[18]....
        /*020c*/ 	.word	0x000031d0


	//   ....[19]....
        /*0210*/ 	.word	0x00003250


	//   ....[20]....
        /*0214*/ 	.word	0x00003290


	//   ....[21]....
        /*0218*/ 	.word	0x000032e0


	//   ....[22]....
        /*021c*/ 	.word	0x00003330


	//----- nvinfo : EIATTR_VRC_CTA_INIT_COUNT
	.align		4
.L_17511:
        /*0220*/ 	.byte	0x02, 0x4a
	.zero		1
	.zero		1


	//----- nvinfo : EIATTR_SYSCALL_OFFSETS
	.align		4
        /*0224*/ 	.byte	0x04, 0x46
        /*0226*/ 	.short	(.L_17513 - .L_17512)


	//   ....[0]....
.L_17512:
        /*0228*/ 	.word	0x000029a0


	//   ....[1]....
        /*022c*/ 	.word	0x00003050


	//----- nvinfo : EIATTR_EXIT_INSTR_OFFSETS
	.align		4
.L_17513:
        /*0230*/ 	.byte	0x04, 0x1c
        /*0232*/ 	.short	(.L_17515 - .L_17514)


	//   ....[0]....
.L_17514:
        /*0234*/ 	.word	0x00002da0


	//   ....[1]....
        /*0238*/ 	.word	0x00002de0


	//   ....[2]....
        /*023c*/ 	.word	0x00002f50


	//   ....[3]....
        /*0240*/ 	.word	0x00003060


	//----- nvinfo : EIATTR_CRS_STACK_SIZE
	.align		4
.L_17515:
        /*0244*/ 	.byte	0x04, 0x1e
        /*0246*/ 	.short	(.L_17517 - .L_17516)
.L_17516:
        /*0248*/ 	.word	0x00000000


	//----- nvinfo : EIATTR_CBANK_PARAM_SIZE
	.align		4
.L_17517:
        /*024c*/ 	.byte	0x03, 0x19
        /*024e*/ 	.short	0x007c


	//----- nvinfo : EIATTR_PARAM_CBANK
	.align		4
        /*0250*/ 	.byte	0x04, 0x0a
        /*0252*/ 	.short	(.L_17519 - .L_17518)
	.align		4
.L_17518:
        /*0254*/ 	.word	index@(.nv.constant0._ZN4vllm25paged_attention_v1_kernelIthLi64ELi16ELi128ELNS_18Fp8KVCacheDataTypeE1ELb1EEEvPT_PKS2_PKT0_S8_ifPKiSA_iPKfiiiSC_SC_iiiii)
        /*0258*/ 	.short	0x0380
        /*025a*/ 	.short	0x007c


	//----- nvinfo : EIATTR_SW_WAR
	.align		4
.L_17519:
        /*025c*/ 	.byte	0x04, 0x36
        /*025e*/ 	.short	(.L_17521 - .L_17520)
.L_17520:
        /*0260*/ 	.word	0x00000008
.L_17521:


//--------------------- .nv.info._ZN4vllm25paged_attention_v1_kernelIthLi32ELi16ELi128ELNS_18Fp8KVCacheDataTypeE1ELb1EEEvPT_PKS2_PKT0_S8_ifPKiSA_iPKfiiiSC_SC_iiiii --------------------------
	.section	.nv.info._ZN4vllm25paged_attention_v1_kernelIthLi32ELi16ELi128ELNS_18Fp8KVCacheDataTypeE1ELb1EEEvPT_PKS2_PKT0_S8_ifPKiSA_iPKfiiiSC_SC_iiiii,"",@"SHT_CUDA_INFO"
	.sectionflags	@""
	.align	4


	//----- nvinfo : EIATTR_CUDA_API_VERSION
	.align		4
        /*0000*/ 	.byte	0x04, 0x37
        /*0002*/ 	.short	(.L_17523 - .L_17522)
.L_17522:
        /*0004*/ 	.word	0x00000082


	//----- nvinfo : EIATTR_KPARAM_INFO
	.align		4
.L_17523:
        /*0008*/ 	.byte	0x04, 0x17
        /*000a*/ 	.short	(.L_17525 - .L_17524)
.L_17524:
        /*000c*/ 	.word	0x00000000
        /*0010*/ 	.short	0x0013
        /*0012*/ 	.short	0x0078
        /*0014*/ 	.byte	0x00, 0xf0, 0x11, 0x00


	//----- nvinfo : EIATTR_KPARAM_INFO
	.align		4
.L_17525:
        /*0018*/ 	.byte	0x04, 0x17
        /*001a*/ 	.short	(.L_17527 - .L_17526)
.L_17526:
        /*001c*/ 	.word	0x00000000
        /*0020*/ 	.short	0x0012
        /*0022*/ 	.short	0x0074
        /*0024*/ 	.byte	0x00, 0xf0, 0x11, 0x00


	//----- nvinfo : EIATTR_KPARAM_INFO
	.align		4
.L_17527:
        /*0028*/ 	.byte	0x04, 0x17
        /*002a*/ 	.short	(.L_17529 - .L_17528)
.L_17528:
        /*002c*/ 	.word	0x00000000
        /*0030*/ 	.short	0x0011
        /*0032*/ 	.short	0x0070
        /*0034*/ 	.byte	0x00, 0xf0, 0x11, 0x00


	//----- nvinfo : EIATTR_KPARAM_INFO
	.align		4
.L_17529:
        /*0038*/ 	.byte	0x04, 0x17
        /*003a*/ 	.short	(.L_17531 - .L_17530)
.L_17530:
        /*003c*/ 	.word	0x00000000
        /*0040*/ 	.short	0x0010
        /*0042*/ 	.short	0x006c
        /*0044*/ 	.byte	0x00, 0xf0, 0x11, 0x00


	//----- nvinfo : EIATTR_KPARAM_INFO
	.align		4
.L_17531:
        /*0048*/ 	.byte	0x04, 0x17
        /*004a*/ 	.short	(.L_17533 - .L_17532)
.L_17532:
        /*004c*/ 	.word	0x00000000
        /*0050*/ 	.short	0x000f
        /*0052*/ 	.short	0x0068
        /*0054*/ 	.byte	0x00, 0xf0, 0x11, 0x00


	//----- nvinfo : EIATTR_KPARAM_INFO
	.align		4
.L_17533:
        /*0058*/ 	.byte	0x04, 0x17
        /*005a*/ 	.short	(.L_17535 - .L_17534)
.L_17534:
        /*005c*/ 	.word	0x00000000
        /*0060*/ 	.short	0x000e
        /*0062*/ 	.short	0x0060
        /*0064*/ 	.byte	0x00, 0xf5, 0x21, 0x00


	//----- nvinfo : EIATTR_KPARAM_INFO
	.align		4
.L_17535:
        /*0068*/ 	.byte	0x04, 0x17
        /*006a*/ 	.short	(.L_17537 - .L_17536)
.L_17536:
        /*006c*/ 	.word	0x00000000
        /*0070*/ 	.short	0x000d
        /*0072*/ 	.short	0x0058
        /*0074*/ 	.byte	0x00, 0xf5, 0x21, 0x00


	//----- nvinfo : EIATTR_KPARAM_INFO
	.align		4
.L_17537:
        /*0078*/ 	.byte	0x04, 0x17
        /*007a*/ 	.short	(.L_17539 - .L_17538)
.L_17538:
        /*007c*/ 	.word	0x00000000
        /*0080*/ 	.short	0x000c
        /*0082*/ 	.short	0x0050
        /*0084*/ 	.byte	0x00, 0xf0, 0x11, 0x00


	//----- nvinfo : EIATTR_KPARAM_INFO
	.align		4
.L_17539:
        /*0088*/ 	.byte	0x04, 0x17
        /*008a*/ 	.short	(.L_17541 - .L_17540)
.L_17540:
        /*008c*/ 	.word	0x00000000
        /*0090*/ 	.short	0x000b
        /*0092*/ 	.short	0x004c
        /*0094*/ 	.byte	0x00, 0xf0, 0x11, 0x00


	//----- nvinfo : EIATTR_KPARAM_INFO
	.align		4
.L_17541:
        /*0098*/ 	.byte	0x04, 0x17
        /*009a*/ 	.short	(.L_17543 - .L_17542)
.L_17542:
        /*009c*/ 	.word	0x00000000
        /*00a0*/ 	.short	0x000a
        /*00a2*/ 	.short	0x0048
        /*00a4*/ 	.byte	0x00, 0xf0, 0x11, 0x00


	//----- nvinfo : EIATTR_KPARAM_INFO
	.align		4
.L_17543:
        /*00a8*/ 	.byte	0x04, 0x17
        /*00aa*/ 	.short	(.L_17545 - .L_17544)
.L_17544:
        /*00ac*/ 	.word	0x00000000
        /*00b0*/ 	.short	0x0009
        /*00b2*/ 	.short	0x0040
        /*00b4*/ 	.byte	0x00, 0xf5, 0x21, 0x00


	//----- nvinfo : EIATTR_KPARAM_INFO
	.align		4
.L_17545:
        /*00b8*/ 	.byte	0x04, 0x17
        /*00ba*/ 	.short	(.L_17547 - .L_17546)
.L_17546:
        /*00bc*/ 	.word	0x00000000
        /*00c0*/ 	.short	0x0008
        /*00c2*/ 	.short	0x0038
        /*00c4*/ 	.byte	0x00, 0xf0, 0x11, 0x00


	//----- nvinfo : EIATTR_KPARAM_INFO
	.align		4
.L_17547:
        /*00c8*/ 	.byte	0x04, 0x17
        /*00ca*/ 	.short	(.L_17549 - .L_17548)
.L_17548:
        /*00cc*/ 	.word	0x00000000
        /*00d0*/ 	.short	0x0007
        /*00d2*/ 	.short	0x0030
        /*00d4*/ 	.byte	0x00, 0xf5, 0x21, 0x00


	//----- nvinfo : EIATTR_KPARAM_INFO
	.align		4
.L_17549:
        /*00d8*/ 	.byte	0x04, 0x17
        /*00da*/ 	.short	(.L_17551 - .L_17550)
.L_17550:
        /*00dc*/ 	.word	0x00000000
        /*00e0*/ 	.short	0x0006
        /*00e2*/ 	.short	0x0028
        /*00e4*/ 	.byte	0x00, 0xf5, 0x21, 0x00


	//----- nvinfo : EIATTR_KPARAM_INFO
	.align		4
.L_17551:
        /*00e8*/ 	.byte	0x04, 0x17
        /*00ea*/ 	.short	(.L_17553 - .L_17552)
.L_17552:
        /*00ec*/ 	.word	0x00000000
        /*00f0*/ 	.short	0x0005
        /*00f2*/ 	.short	0x0024
        /*00f4*/ 	.byte	0x00, 0xf0, 0x11, 0x00


	//----- nvinfo : EIATTR_KPARAM_INFO
	.align		4
.L_17553:
        /*00f8*/ 	.byte	0x04, 0x17
        /*00fa*/ 	.short	(.L_17555 - .L_17554)
.L_17554:
        /*00fc*/ 	.word	0x00000000
        /*0100*/ 	.short	0x0004
        /*0102*/ 	.short	0x0020
        /*0104*/ 	.byte	0x00, 0xf0, 0x11, 0x00


	//----- nvinfo : EIATTR_KPARAM_INFO
	.align		4
.L_17555:
        /*0108*/ 	.byte	0x04, 0x17
        /*010a*/ 	.short	(.L_17557 - .L_17556)
.L_17556:
        /*010c*/ 	.word	0x00000000
        /*0110*/ 	.short	0x0003
        /*0112*/ 	.short	0x0018
        /*0114*/ 	.byte	0x00, 0xf5, 0x21, 0x00


	//----- nvinfo : EIATTR_KPARAM_INFO
	.align		4
.L_17557:
        /*0118*/ 	.byte	0x04, 0x17
        /*011a*/ 	.short	(.L_17559 - .L_17558)
.L_17558:
        /*011c*/ 	.word	0x00000000
        /*0120*/ 	.short	0x0002
        /*0122*/ 	.short	0x0010
        /*0124*/ 	.byte	0x00, 0xf5, 0x21, 0x00


	//----- nvinfo : EIATTR_KPARAM_INFO
	.align		4
.L_17559:
        /*0128*/ 	.byte	0x04, 0x17
        /*012a*/ 	.short	(.L_17561 - .L_17560)
.L_17560:
        /*012c*/ 	.word	0x00000000
        /*0130*/ 	.short	0x0001
        /*0132*/ 	.short	0x0008
        /*0134*/ 	.byte	0x00, 0xf5, 0x21, 0x00


	//----- nvinfo : EIATTR_KPARAM_INFO
	.align		4
.L_17561:
        /*0138*/ 	.byte	0x04, 0x17
        /*013a*/ 	.short	(.L_17563 - .L_17562)
.L_17562:
        /*013c*/ 	.word	0x00000000
        /*0140*/ 	.short	0x0000
        /*0142*/ 	.short	0x0000
        /*0144*/ 	.byte	0x00, 0xf5, 0x21, 0x00


	//----- nvinfo : EIATTR_SPARSE_MMA_MASK
	.align		4
.L_17563:
        /*0148*/ 	.byte	0x03, 0x50
        /*014a*/ 	.short	0x0000


	//----- nvinfo : EIATTR_MAXREG_COUNT
	.align		4
        /*014c*/ 	.byte	0x03, 0x1b
        /*014e*/ 	.short	0x00ff


	//----- nvinfo : EIATTR_NUM_BARRIERS
	.align		4
        /*0150*/ 	.byte	0x02, 0x4c
        /*0152*/ 	.byte	0x01
	.zero		1


	//----- nvinfo : EIATTR_EXTERNS
	.align		4
        /*0154*/ 	.byte	0x04, 0x0f
        /*0156*/ 	.short	(.L_17565 - .L_17564)


	//   ....[0]....
	.align		4
.L_17564:
        /*0158*/ 	.word	index@(__assertfail)


	//----- nvinfo : EIATTR_MERCURY_ISA_VERSION
	.align		4
.L_17565:
        /*015c*/ 	.byte	0x03, 0x5f
        /*015e*/ 	.short	0x0101


	//----- nvinfo : EIATTR_COOP_GROUP_MASK_REGIDS
	.align		4
        /*0160*/ 	.byte	0x04, 0x29
        /*0162*/ 	.short	(.L_17567 - .L_17566)


	//   ....[0]....
.L_17566:
        /*0164*/ 	.word	0xffffffff


	//   ....[1]....
        /*0168*/ 	.word	0xffffffff


	//   ....[2]....
        /*016c*/ 	.word	0xffffffff


	//   ....[3]....
        /*0170*/ 	.word	0xffffffff


	//   ....[4]....
        /*0174*/ 	.word	0xffffffff


	//   ....[5]....
        /*0178*/ 	.word	0xffffffff


	//   ....[6]....
        /*017c*/ 	.word	0xffffffff


	//   ....[7]....
        /*0180*/ 	.word	0xffffffff


	//   ....[8]....
        /*0184*/ 	.word	0xffffffff


	//   ....[9]....
        /*0188*/ 	.word	0xffffffff


	//   ....[10]....
        /*018c*/ 	.word	0xffffffff


	//   ....[11]....
        /*0190*/ 	.word	0xffffffff


	//   ....[12]....
        /*0194*/ 	.word	0xffffffff


	//   ....[13]....
        /*0198*/ 	.word	0xffffffff


	//   ....[14]....
        /*019c*/ 	.word	0xffffffff


	//   ....[15]....
        /*01a0*/ 	.word	0x0500000f


	//   ....[16]....
        /*01a4*/ 	.word	0x0500000f


	//   ....[17]....
        /*01a8*/ 	.word	0x0500000f


	//   ....[18]....
        /*01ac*/ 	.word	0x0500000f


	//   ....[19]....
        /*01b0*/ 	.word	0x0500000f


	//   ....[20]....
        /*01b4*/ 	.word	0x0500000f


	//----- nvinfo : EIATTR_COOP_GROUP_INSTR_OFFSETS
	.align		4
.L_17567:
        /*01b8*/ 	.byte	0x04, 0x28
        /*01ba*/ 	.short	(.L_17569 - .L_17568)


	//   ....[0]....
.L_17568:
        /*01bc*/ 	.word	0x00000ab0


	//   ....[1]....
        /*01c0*/ 	.word	0x00000ad0


	//   ....[2]....
        /*01c4*/ 	.word	0x00000af0


	//   ....[3]....
        /*01c8*/ 	.word	0x00000b10


	//   ....[4]....
        /*01cc*/ 	.word	0x00000c20


	//   ....[5]....
        /*01d0*/ 	.word	0x00000c40


	//   ....[6]....
        /*01d4*/ 	.word	0x00000c60


	//   ....[7]....
        /*01d8*/ 	.word	0x00001a90


	//   ....[8]....
        /*01dc*/ 	.word	0x00001ac0


	//   ....[9]....
        /*01e0*/ 	.word	0x00001ae0


	//   ....[10]....
        /*01e4*/ 	.word	0x00001b00


	//   ....[11]....
        /*01e8*/ 	.word	0x00001b20


	//   ....[12]....
        /*01ec*/ 	.word	0x00001b70


	//   ....[13]....
        /*01f0*/ 	.word	0x00001b90


	//   ....[14]....
        /*01f4*/ 	.word	0x00001bb0


	//   ....[15]....
        /*01f8*/ 	.word	0x00002ea0


	//   ....[16]....
        /*01fc*/ 	.word	0x00002f00


	//   ....[17]....
        /*0200*/ 	.word	0x00002f60


	//   ....[18]....
        /*0204*/ 	.word	0x00002fc0


	//   ....[19]....
        /*0208*/ 	.word	0x00003040


	//   ....[20]....
        /*020c*/ 	.word	0x00003080


	//----- nvinfo : EIATTR_VRC_CTA_INIT_COUNT
	.align		4
.L_17569:
        /*0210*/ 	.byte	0x02, 0x4a
	.zero		1
	.zero		1


	//----- nvinfo : EIATTR_SYSCALL_OFFSETS
	.align		4
        /*0214*/ 	.byte	0x04, 0x46
        /*0216*/ 	.short	(.L_17571 - .L_17570)


	//   ....[0]....
.L_17570:
        /*0218*/ 	.word	0x00002960


	//   ....[1]....
        /*021c*/ 	.word	0x00002e40


	//----- nvinfo : EIATTR_EXIT_INSTR_OFFSETS
	.align		4
.L_17571:
        /*0220*/ 	.byte	0x04, 0x1c
        /*0222*/ 	.short	(.L_17573 - .L_17572)


	//   ....[0]....
.L_17572:
        /*0224*/ 	.word	0x00002bf0


	//   ....[1]....
        /*0228*/ 	.word	0x00002c30


	//   ....[2]....
        /*022c*/ 	.word	0x00002d40


	//   ....[3]....
        /*0230*/ 	.word	0x00002e50


	//----- nvinfo : EIATTR_CRS_STACK_SIZE
	.align		4
.L_17573:
        /*0234*/ 	.byte	0x04, 0x1e
        /*0236*/ 	.short	(.L_17575 - .L_17574)
.L_17574:
        /*0238*/ 	.word	0x00000000


	//----- nvinfo : EIATTR_CBANK_PARAM_SIZE
	.align		4
.L_17575:
        /*023c*/ 	.byte	0x03, 0x19
        /*023e*/ 	.short	0x007c


	//----- nvinfo : EIATTR_PARAM_CBANK
	.align		4
        /*0240*/ 	.byte	0x04, 0x0a
        /*0242*/ 	.short	(.L_17577 - .L_17576)
	.align		4
.L_17576:
        /*0244*/ 	.word	index@(.nv.constant0._ZN4vllm25paged_attention_v1_kernelIthLi32ELi16ELi128ELNS_18Fp8KVCacheDataTypeE1ELb1EEEvPT_PKS2_PKT0_S8_ifPKiSA_iPKfiiiSC_SC_iiiii)
        /*0248*/ 	.short	0x0380
        /*024a*/ 	.short	0x007c


	//----- nvinfo : EIATTR_SW_WAR
	.align		4
.L_17577:
        /*024c*/ 	.byte	0x04, 0x36
        /*024e*/ 	.short	(.L_17579 - .L_17578)
.L_17578:
        /*0250*/ 	.word	0x00000008
.L_17579:


//--------------------- .nv.info._ZN4vllm25paged_attention_v1_kernelIthLi256ELi8ELi128ELNS_18Fp8KVCacheDataTypeE1ELb0EEEvPT_PKS2_PKT0_S8_ifPKiSA_iPKfiiiSC_SC_iiiii --------------------------
	.section	.nv.info._ZN4vllm25paged_attention_v1_kernelIthLi256ELi8ELi128ELNS_18Fp8KVCacheDataTypeE1ELb0EEEvPT_PKS2_PKT0_S8_ifPKiSA_iPKfiiiSC_SC_iiiii,"",@"SHT_CUDA_INFO"
	.sectionflags	@""
	.align	4


	//----- nvinfo : EIATTR_CUDA_API_VERSION
	.align		4
        /*0000*/ 	.byte	0x04, 0x37
        /*0002*/ 	.short	(.L_17581 - .L_17580)
.L_17580:
        /*0004*/ 	.word	0x00000082


	//----- nvinfo : EIATTR_KPARAM_INFO
	.align		4
.L_17581:
        /*0008*/ 	.byte	0x04, 0x17
        /*000a*/ 	.short	(.L_17583 - .L_17582)
.L_17582:
        /*000c*/ 	.word	0x00000000
        /*0010*/ 	.short	0x0013
        /*0012*/ 	.short	0x0078
        /*0014*/ 	.byte	0x00, 0xf0, 0x11, 0x00


	//----- nvinfo : EIATTR_KPARAM_INFO
	.align		4
.L_17583:
        /*0018*/ 	.byte	0x04, 0x17
        /*001a*/ 	.short	(.L_17585 - .L_17584)
.L_17584:
        /*001c*/ 	.word	0x00000000
        /*0020*/ 	.short	0x0012
        /*0022*/ 	.short	0x0074
        /*0024*/ 	.byte	0x00, 0xf0, 0x11, 0x00


	//----- nvinfo : EIATTR_KPARAM_INFO
	.align		4
.L_17585:
        /*0028*/ 	.byte	0x04, 0x17
        /*002a*/ 	.short	(.L_17587 - .L_17586)
.L_17586:
        /*002c*/ 	.word	0x00000000
        /*0030*/ 	.short	0x0011
        /*0032*/ 	.short	0x0070
        /*0034*/ 	.byte	0x00, 0xf0, 0x11, 0x00


	//----- nvinfo : EIATTR_KPARAM_INFO
	.align		4
.L_17587:
        /*0038*/ 	.byte	0x04, 0x17
        /*003a*/ 	.short	(.L_17589 - .L_17588)
.L_17588:
        /*003c*/ 	.word	0x00000000
        /*0040*/ 	.short	0x0010
        /*0042*/ 	.short	0x006c
        /*0044*/ 	.byte	0x00, 0xf0, 0x11, 0x00


	//----- nvinfo : EIATTR_KPARAM_INFO
	.align		4
.L_17589:
        /*0048*/ 	.byte	0x04, 0x17
        /*004a*/ 	.short	(.L_17591 - .L_17590)
.L_17590:
        /*004c*/ 	.word	0x00000000
        /*0050*/ 	.short	0x000f
        /*0052*/ 	.short	0x0068
        /*0054*/ 	.byte	0x00, 0xf0, 0x11, 0x00


	//----- nvinfo : EIATTR_KPARAM_INFO
	.align		4
.L_17591:
        /*0058*/ 	.byte	0x04, 0x17
        /*005a*/ 	.short	(.L_17593 - .L_17592)
.L_17592:
        /*005c*/ 	.word	0x00000000
        /*0060*/ 	.short	0x000e
        /*0062*/ 	.short	0x0060
        /*0064*/ 	.byte	0x00, 0xf5, 0x21, 0x00


	//----- nvinfo : EIATTR_KPARAM_INFO
	.align		4
.L_17593:
        /*0068*/ 	.byte	0x04, 0x17
        /*006a*/ 	.short	(.L_17595 - .L_17594)
.L_17594:
        /*006c*/ 	.word	0x00000000
        /*0070*/ 	.short	0x000d
        /*0072*/ 	.short	0x0058
        /*0074*/ 	.byte	0x00, 0xf5, 0x21, 0x00


	//----- nvinfo : EIATTR_KPARAM_INFO
	.align		4
.L_17595:
        /*0078*/ 	.byte	0x04, 0x17
        /*007a*/ 	.short	(.L_17597 - .L_17596)
.L_17596:
        /*007c*/ 	.word	0x00000000
        /*0080*/ 	.short	0x000c
        /*0082*/ 	.short	0x0050
        /*0084*/ 	.byte	0x00, 0xf0, 0x11, 0x00


	//----- nvinfo : EIATTR_KPARAM_INFO
	.align		4
.L_17597:
        /*0088*/ 	.byte	0x04, 0x17
        /*008a*/ 	.short	(.L_17599 - .L_17598)
.L_17598:
        /*008c*/ 	.word	0x00000000
        /*0090*/ 	.short	0x000b
        /*0092*/ 	.short	0x004c
        /*0094*/ 	.byte	0x00, 0xf0, 0x11, 0x00


	//----- nvinfo : EIATTR_KPARAM_INFO
	.align		4
.L_17599:
        /*0098*/ 	.byte	0x04, 0x17
        /*009a*/ 	.short	(.L_17601 - .L_17600)
.L_17600:
        /*009c*/ 	.word	0x00000000
        /*00a0*/ 	.short	0x000a
        /*00a2*/ 	.short	0x0048
        /*00a4*/ 	.byte	0x00, 0xf0, 0x11, 0x00


	//----- nvinfo : EIATTR_KPARAM_INFO
	.align		4
.L_17601:
        /*00a8*/ 	.byte	0x04, 0x17
        /*00aa*/ 	.short	(.L_17603 - .L_17602)
.L_17602:
        /*00ac*/ 	.word	0x00000000
        /*00b0*/ 	.short	0x0009
        /*00b2*/ 	.short	0x0040
        /*00b4*/ 	.byte	0x00, 0xf5, 0x21, 0x00


	//----- nvinfo : EIATTR_KPARAM_INFO
	.align		4
.L_17603:
        /*00b8*/ 	.byte	0x04, 0x17
        /*00ba*/ 	.short	(.L_17605 - .L_17604)
.L_17604:
        /*00bc*/ 	.word	0x00000000
        /*00c0*/ 	.short	0x0008
        /*00c2*/ 	.short	0x0038
        /*00c4*/ 	.byte	0x00, 0xf0, 0x11, 0x00


	//----- nvinfo : EIATTR_KPARAM_INFO
	.align		4
.L_17605:
        /*00c8*/ 	.byte	0x04, 0x17
        /*00ca*/ 	.short	(.L_17607 - .L_17606)
.L_17606:
        /*00cc*/ 	.word	0x00000000
        /*00d0*/ 	.short	0x0007
        /*00d2*/ 	.short	0x0030
        /*00d4*/ 	.byte	0x00, 0xf5, 0x21, 0x00


	//----- nvinfo : EIATTR_KPARAM_INFO
	.align		4
.L_17607:
        /*00d8*/ 	.byte	0x04, 0x17
        /*00da*/ 	.short	(.L_17609 - .L_17608)
.L_17608:
        /*00dc*/ 	.word	0x00000000
        /*00e0*/ 	.short	0x0006
        /*00e2*/ 	.short	0x0028
        /*00e4*/ 	.byte	0x00, 0xf5, 0x21, 0x00


	//----- nvinfo : EIATTR_KPARAM_INFO
	.align		4
.L_17609:
        /*00e8*/ 	.byte	0x04, 0x17
        /*00ea*/ 	.short	(.L_17611 - .L_17610)
.L_17610:
        /*00ec*/ 	.word	0x00000000
        /*00f0*/ 	.short	0x0005
        /*00f2*/ 	.short	0x0024
        /*00f4*/ 	.byte	0x00, 0xf0, 0x11, 0x00


	//----- nvinfo : EIATTR_KPARAM_INFO
	.align		4
.L_17611:
        /*00f8*/ 	.byte	0x04, 0x17
        /*00fa*/ 	.short	(.L_17613 - .L_17612)
.L_17612:
        /*00fc*/ 	.word	0x00000000
        /*0100*/ 	.short	0x0004
        /*0102*/ 	.short	0x0020
        /*0104*/ 	.byte	0x00, 0xf0, 0x11, 0x00


	//----- nvinfo : EIATTR_KPARAM_INFO
	.align		4
.L_17613:
        /*0108*/ 	.byte	0x04, 0x17
        /*010a*/ 	.short	(.L_17615 - .L_17614)
.L_17614:
        /*010c*/ 	.word	0x00000000
        /*0110*/ 	.short	0x0003
        /*0112*/ 	.short	0x0018
        /*0114*/ 	.byte	0x00, 0xf5, 0x21, 0x00


	//----- nvinfo : EIATTR_KPARAM_INFO
	.align		4
.L_17615:
        /*0118*/ 	.byte	0x04, 0x17
        /*011a*/ 	.short	(.L_17617 - .L_17616)
.L_17616:
        /*011c*/ 	.word	0x00000000
        /*0120*/ 	.short	0x0002
        /*0122*/ 	.short	0x0010
        /*0124*/ 	.byte	0x00, 0xf5, 0x21, 0x00


	//----- nvinfo : EIATTR_KPARAM_INFO
	.align		4
.L_17617:
        /*0128*/ 	.byte	0x04, 0x17
        /*012a*/ 	.short	(.L_17619 - .L_17618)
.L_17618:
        /*012c*/ 	.word	0x00000000
        /*0130*/ 	.short	0x0001
        /*0132*/ 	.short	0x0008
        /*0134*/ 	.byte	0x00, 0xf5, 0x21, 0x00


	//----- nvinfo : EIATTR_KPARAM_INFO
	.align		4
.L_17619:
        /*0138*/ 	.byte	0x04, 0x17
        /*013a*/ 	.short	(.L_17621 - .L_17620)
.L_17620:
        /*013c*/ 	.word	0x00000000
        /*0140*/ 	.short	0x0000
        /*0142*/ 	.short	0x0000
        /*0144*/ 	.byte	0x00, 0xf5, 0x21, 0x00


	//----- nvinfo : EIATTR_SPARSE_MMA_MASK
	.align		4
.L_17621:
        /*0148*/ 	.byte	0x03, 0x50
        /*014a*/ 	.short	0x0000


	//----- nvinfo : EIATTR_MAXREG_COUNT
	.align		4
        /*014c*/ 	.byte	0x03, 0x1b
        /*014e*/ 	.short	0x00ff


	//----- nvinfo : EIATTR_NUM_BARRIERS
	.align		4
        /*0150*/ 	.byte	0x02, 0x4c
        /*0152*/ 	.byte	0x01
	.zero		1


	//----- nvinfo : EIATTR_EXTERNS
	.align		4
        /*0154*/ 	.byte	0x04, 0x0f
        /*0156*/ 	.short	(.L_17623 - .L_17622)


	//   ....[0]....
	.align		4
.L_17622:
        /*0158*/ 	.word	index@(__assertfail)


	//----- nvinfo : EIATTR_MERCURY_ISA_VERSION
	.align		4
.L_17623:
        /*015c*/ 	.byte	0x03, 0x5f
        /*015e*/ 	.short	0x0101


	//----- nvinfo : EIATTR_COOP_GROUP_MASK_REGIDS
	.align		4
        /*0160*/ 	.byte	0x04, 0x29
        /*0162*/ 	.short	(.L_17625 - .L_17624)


	//   ....[0]....
.L_17624:
        /*0164*/ 	.word	0xffffffff


	//   ....[1]....
        /*0168*/ 	.word	0xffffffff


	//   ....[2]....
        /*016c*/ 	.word	0xffffffff


	//   ....[3]....
        /*0170*/ 	.word	0xffffffff


	//   ....[4]....
        /*0174*/ 	.word	0xffffffff


	//   ....[5]....
        /*0178*/ 	.word	0xffffffff


	//   ....[6]....
        /*017c*/ 	.word	0xffffffff


	//   ....[7]....
        /*0180*/ 	.word	0xffffffff


	//   ....[8]....
        /*0184*/ 	.word	0xffffffff


	//   ....[9]....
        /*0188*/ 	.word	0xffffffff


	//   ....[10]....
        /*018c*/ 	.word	0xffffffff


	//   ....[11]....
        /*0190*/ 	.word	0xffffffff


	//   ....[12]....
        /*0194*/ 	.word	0xffffffff


	//   ....[13]....
        /*0198*/ 	.word	0xffffffff


	//   ....[14]....
        /*019c*/ 	.word	0x0500000f


	//   ....[15]....
        /*01a0*/ 	.word	0x0500000f


	//   ....[16]....
        /*01a4*/ 	.word	0x0500000f


	//----- nvinfo : EIATTR_COOP_GROUP_INSTR_OFFSETS
	.align		4
.L_17625:
        /*01a8*/ 	.byte	0x04, 0x28
        /*01aa*/ 	.short	(.L_17627 - .L_17626)


	//   ....[0]....
.L_17626:
        /*01ac*/ 	.word	0x00000270


	//   ....[1]....
        /*01b0*/ 	.word	0x00000290


	//   ....[2]....
        /*01b4*/ 	.word	0x000002b0


	//   ....[3]....
        /*01b8*/ 	.word	0x000003c0


	//   ....[4]....
        /*01bc*/ 	.word	0x000003e0


	//   ....[5]....
        /*01c0*/ 	.word	0x00000400


	//   ....[6]....
        /*01c4*/ 	.word	0x00001230


	//   ....[7]....
        /*01c8*/ 	.word	0x00001260


	//   ....[8]....
        /*01cc*/ 	.word	0x00001280


	//   ....[9]....
        /*01d0*/ 	.word	0x000012a0


	//   ....[10]....
        /*01d4*/ 	.word	0x000012c0


	//   ....[11]....
        /*01d8*/ 	.word	0x00001310


	//   ....[12]....
        /*01dc*/ 	.word	0x00001330


	//   ....[13]....
        /*01e0*/ 	.word	0x00001350


	//   ....[14]....
        /*01e4*/ 	.word	0x000023f0


	//   ....[15]....
        /*01e8*/ 	.word	0x00002450


	//   ....[16]....
        /*01ec*/ 	.word	0x000024b0


	//----- nvinfo : EIATTR_VRC_CTA_INIT_COUNT
	.align		4
.L_17627:
        /*01f0*/ 	.byte	0x02, 0x4a
	.zero		1
	.zero		1


	//----- nvinfo : EIATTR_SYSCALL_OFFSETS
	.align		4
        /*01f4*/ 	.byte	0x04, 0x46
        /*01f6*/ 	.short	(.L_17629 - .L_17628)


	//   ....[0]....
.L_17628:
        /*01f8*/ 	.word	0x00000220


	//----- nvinfo : EIATTR_EXIT_INSTR_OFFSETS
	.align		4
.L_17629:
        /*01fc*/ 	.byte	0x04, 0x1c
        /*01fe*/ 	.short	(.L_17631 - .L_17630)


	//   ....[0]....
.L_17630:
        /*0200*/ 	.word	0x000021c0


	//   ....[1]....
        /*0204*/ 	.word	0x000023a0


	//----- nvinfo : EIATTR_CRS_STACK_SIZE
	.align		4
.L_17631:
        /*0208*/ 	.byte	0x04, 0x1e
        /*020a*/ 	.short	(.L_17633 - .L_17632)
.L_17632:
        /*020c*/ 	.word	0x00000000


	//----- nvinfo : EIATTR_CBANK_PARAM_SIZE
	.align		4
.L_17633:
        /*0210*/ 	.byte	0x03, 0x19
        /*0212*/ 	.short	0x007c


	//----- nvinfo : EIATTR_PARAM_CBANK
	.align		4
        /*0214*/ 	.byte	0x04, 0x0a
        /*0216*/ 	.short	(.L_17635 - .L_17634)
	.align		4
.L_17634:
        /*0218*/ 	.word	index@(.nv.constant0._ZN4vllm25paged_attention_v1_kernelIthLi256ELi8ELi128ELNS_18Fp8KVCacheDataTypeE1ELb0EEEvPT_PKS2_PKT0_S8_ifPKiSA_iPKfiiiSC_SC_iiiii)
        /*021c*/ 	.short	0x0380
        /*021e*/ 	.short	0x007c


	//----- nvinfo : EIATTR_SW_WAR
	.align		4
.L_17635:
        /*0220*/ 	.byte	0x04, 0x36
        /*0222*/ 	.short	(.L_17637 - .L_17636)
.L_17636:
        /*0224*/ 	.word	0x00000008
.L_17637:


//--------------------- .nv.info._ZN4vllm25paged_attention_v1_kernelIthLi192ELi8ELi128ELNS_18Fp8KVCacheDataTypeE1ELb0EEEvPT_PKS2_PKT0_S8_ifPKiSA_iPKfiiiSC_SC_iiiii --------------------------
	.section	.nv.info._ZN4vllm25paged_attention_v1_kernelIthLi192ELi8ELi128ELNS_18Fp8KVCacheDataTypeE1ELb0EEEvPT_PKS2_PKT0_S8_ifPKiSA_iPKfiiiSC_SC_iiiii,"",@"SHT_CUDA_INFO"
	.sectionflags	@""
	.align	4


	//----- nvinfo : EIATTR_CUDA_API_VERSION
	.align		4
        /*0000*/ 	.byte	0x04, 0x37
        /*0002*/ 	.short	(.L_17639 - .L_17638)
.L_17638:
        /*0004*/ 	.word	0x00000082


	//----- nvinfo : EIATTR_KPARAM_INFO
	.align		4
.L_17639:
        /*0008*/ 	.byte	0x04, 0x17
        /*000a*/ 	.short	(.L_17641 - .L_17640)
.L_17640:
        /*000c*/ 	.word	0x00000000
        /*0010*/ 	.short	0x0013
        /*0012*/ 	.short	0x0078
        /*0014*/ 	.byte	0x00, 0xf0, 0x11, 0x00


	//----- nvinfo : EIATTR_KPARAM_INFO
	.align		4
.L_17641:
        /*0018*/ 	.byte	0x04, 0x17
        /*001a*/ 	.short	(.L_17643 - .L_17642)
.L_17642:
        /*001c*/ 	.word	0x00000000
        /*0020*/ 	.short	0x0012
        /*0022*/ 	.short	0x0074
        /*0024*/ 	.byte	0x00, 0xf0, 0x11, 0x00


	//----- nvinfo : EIATTR_KPARAM_INFO
	.align		4
.L_17643:
        /*0028*/ 	.byte	0x04, 0x17
        /*002a*/ 	.short	(.L_17645 - .L_17644)
.L_17644:
        /*002c*/ 	.word	0x00000000
        /*0030*/ 	.short	0x0011
        /*0032*/ 	.short	0x0070
        /*0034*/ 	.byte	0x00, 0xf0, 0x11, 0x00


	//----- nvinfo : EIATTR_KPARAM_INFO
	.align		4
.L_17645:
        /*0038*/ 	.byte	0x04, 0x17
        /*003a*/ 	.short	(.L_17647 - .L_17646)
.L_17646:
        /*003c*/ 	.word	0x00000000
        /*0040*/ 	.short	0x0010
        /*0042*/ 	.short	0x006c
        /*0044*/ 	.byte	0x00, 0xf0, 0x11, 0x00


	//----- nvinfo : EIATTR_KPARAM_INFO
	.align		4
.L_17647:
        /*0048*/ 	.byte	0x04, 0x17
        /*004a*/ 	.short	(.L_17649 - .L_17648)
.L_17648:
        /*004c*/ 	.word	0x00000000
        /*0050*/ 	.short	0x000f
        /*0052*/ 	.short	0x0068
        /*0054*/ 	.byte	0x00, 0xf0, 0x11, 0x00


	//----- nvinfo : EIATTR_KPARAM_INFO
	.align		4
.L_17649:
        /*0058*/ 	.byte	0x04, 0x17
        /*005a*/ 	.short	(.L_17651 - .L_17650)
.L_17650:
        /*005c*/ 	.word	0x00000000
        /*0060*/ 	.short	0x000e
        /*0062*/ 	.short	0x0060
        /*0064*/ 	.byte	0x00, 0xf5, 0x21, 0x00


	//----- nvinfo : EIATTR_KPARAM_INFO
	.align		4
.L_17651:
        /*0068*/ 	.byte	0x04, 0x17
        /*006a*/ 	.short	(.L_17653 - .L_17652)
.L_17652:
        /*006c*/ 	.word	0x00000000
        /*0070*/ 	.short	0x000d
        /*0072*/ 	.short	0x0058
        /*0074*/ 	.byte	0x00, 0xf5, 0x21, 0x00


	//----- nvinfo : EIATTR_KPARAM_INFO
	.align		4
.L_17653:
        /*0078*/ 	.byte	0x04, 0x17
        /*007a*/ 	.short	(.L_17655 - .L_17654)
.L_17654:
        /*007c*/ 	.word	0x00000000
        /*0080*/ 	.short	0x000c
        /*0082*/ 	.short	0x0050
        /*0084*/ 	.byte	0x00, 0xf0, 0x11, 0x00


	//----- nvinfo : EIATTR_KPARAM_INFO
	.align		4
.L_17655:
        /*0088*/ 	.byte	0x04, 0x17
        /*008a*/ 	.short	(.L_17657 - .L_17656)
.L_17656:
        /*008c*/ 	.word	0x00000000
        /*0090*/ 	.short	0x000b
        /*0092*/ 	.short	0x004c
        /*0094*/ 	.byte	0x00, 0xf0, 0x11, 0x00


	//----- nvinfo : EIATTR_KPARAM_INFO
	.align		4
.L_17657:
        /*0098*/ 	.byte	0x04, 0x17
        /*009a*/ 	.short	(.L_17659 - .L_17658)
.L_17658:
        /*009c*/ 	.word	0x00000000
        /*00a0*/ 	.short	0x000a
        /*00a2*/ 	.short	0x0048
        /*00a4*/ 	.byte	0x00, 0xf0, 0x11, 0x00


	//----- nvinfo : EIATTR_KPARAM_INFO
	.align		4
.L_17659:
        /*00a8*/ 	.byte	0x04, 0x17
        /*00aa*/ 	.short	(.L_17661 - .L_17660)
.L_17660:
        /*00ac*/ 	.word	0x00000000
        /*00b0*/ 	.short	0x0009
        /*00b2*/ 	.short	0x0040
        /*00b4*/ 	.byte	0x00, 0xf5, 0x21, 0x00


	//----- nvinfo : EIATTR_KPARAM_INFO
	.align		4
.L_17661:
        /*00b8*/ 	.byte	0x04, 0x17
        /*00ba*/ 	.short	(.L_17663 - .L_17662)
.L_17662:
        /*00bc*/ 	.word	0x00000000
        /*00c0*/ 	.short	0x0008
        /*00c2*/ 	.short	0x0038
        /*00c4*/ 	.byte	0x00, 0xf0, 0x11, 0x00


	//----- nvinfo : EIATTR_KPARAM_INFO
	.align		4
.L_17663:
        /*00c8*/ 	.byte	0x04, 0x17
        /*00ca*/ 	.short	(.L_17665 - .L_17664)
.L_17664:
        /*00cc*/ 	.word	0x00000000
        /*00d0*/ 	.short	0x0007
        /*00d2*/ 	.short	0x0030
        /*00d4*/ 	.byte	0x00, 0xf5, 0x21, 0x00


	//----- nvinfo : EIATTR_KPARAM_INFO
	.align		4
.L_17665:
        /*00d8*/ 	.byte	0x04, 0x17
        /*00da*/ 	.short	(.L_17667 - .L_17666)
.L_17666:
        /*00dc*/ 	.word	0x00000000
        /*00e0*/ 	.short	0x0006
        /*00e2*/ 	.short	0x0028
        /*00e4*/ 	.byte	0x00, 0xf5, 0x21, 0x00


	//----- nvinfo : EIATTR_KPARAM_INFO
	.align		4
.L_17667:
        /*00e8*/ 	.byte	0x04, 0x17
        /*00ea*/ 	.short	(.L_17669 - .L_17668)
.L_17668:
        /*00ec*/ 	.word	0x00000000
        /*00f0*/ 	.short	0x0005
        /*00f2*/ 	.short	0x0024
        /*00f4*/ 	.byte	0x00, 0xf0, 0x11, 0x00


	//----- nvinfo : EIATTR_KPARAM_INFO
	.align		4
.L_17669:
        /*00f8*/ 	.byte	0x04, 0x17
        /*00fa*/ 	.short	(.L_17671 - .L_17670)
.L_17670:
        /*00fc*/ 	.word	0x00000000
        /*0100*/ 	.short	0x0004
        /*0102*/ 	.short	0x0020
        /*0104*/ 	.byte	0x00, 0xf0, 0x11, 0x00


	//----- nvinfo : EIATTR_KPARAM_INFO
	.align		4
.L_17671:
        /*0108*/ 	.byte	0x04, 0x17
        /*010a*/ 	.short	(.L_17673 - .L_17672)
.L_17672:
        /*010c*/ 	.word	0x00000000
        /*0110*/ 	.short	0x0003
        /*0112*/ 	.short	0x0018
        /*0114*/ 	.byte	0x00, 0xf5, 0x21, 0x00


	//----- nvinfo : EIATTR_KPARAM_INFO
	.align		4
.L_17673:
        /*0118*/ 	.byte	0x04, 0x17
        /*011a*/ 	.short	(.L_17675 - .L_17674)
.L_17674:
        /*011c*/ 	.word	0x00000000
        /*0120*/ 	.short	0x0002
        /*0122*/ 	.short	0x0010
        /*0124*/ 	.byte	0x00, 0xf5, 0x21, 0x00


	//----- nvinfo : EIATTR_KPARAM_INFO
	.align		4
.L_17675:
        /*0128*/ 	.byte	0x04, 0x17
        /*012a*/ 	.short	(.L_17677 - .L_17676)
.L_17676:
        /*012c*/ 	.word	0x00000000
        /*0130*/ 	.short	0x0001
        /*0132*/ 	.short	0x0008
        /*0134*/ 	.byte	0x00, 0xf5, 0x21, 0x00


	//----- nvinfo : EIATTR_KPARAM_INFO
	.align		4
.L_17677:
        /*0138*/ 	.byte	0x04, 0x17
        /*013a*/ 	.short	(.L_17679 - .L_17678)
.L_17678:
        /*013c*/ 	.word	0x00000000
        /*0140*/ 	.short	0x0000
        /*0142*/ 	.short	0x0000
        /*0144*/ 	.byte	0x00, 0xf5, 0x21, 0x00


	//----- nvinfo : EIATTR_SPARSE_MMA_MASK
	.align		4
.L_17679:
        /*0148*/ 	.byte	0x03, 0x50
        /*014a*/ 	.short	0x0000


	//----- nvinfo : EIATTR_MAXREG_COUNT
	.align		4
        /*014c*/ 	.byte	0x03, 0x1b
        /*014e*/ 	.short	0x00ff


	//----- nvinfo : EIATTR_NUM_BARRIERS
	.align		4
        /*0150*/ 	.byte	0x02, 0x4c
        /*0152*/ 	.byte	0x01
	.zero		1


	//----- nvinfo : EIATTR_EXTERNS
	.align		4
        /*0154*/ 	.byte	0x04, 0x0f
        /*0156*/ 	.short	(.L_17681 - .L_17680)


	//   ....[0]....
	.align		4
.L_17680:
        /*0158*/ 	.word	index@(__assertfail)


	//----- nvinfo : EIATTR_MERCURY_ISA_VERSION
	.align		4
.L_17681:
        /*015c*/ 	.byte	0x03, 0x5f
        /*015e*/ 	.short	0x0101


	//----- nvinfo : EIATTR_COOP_GROUP_MASK_REGIDS
	.align		4
        /*0160*/ 	.byte	0x04, 0x29
        /*0162*/ 	.short	(.L_17683 - .L_17682)


	//   ....[0]....
.L_17682:
        /*0164*/ 	.word	0xffffffff


	//   ....[1]....
        /*0168*/ 	.word	0xffffffff


	//   ....[2]....
        /*016c*/ 	.word	0xffffffff


	//   ....[3]....
        /*0170*/ 	.word	0xffffffff


	//   ....[4]....
        /*0174*/ 	.word	0xffffffff


	//   ....[5]....
        /*0178*/ 	.word	0xffffffff


	//   ....[6]....
        /*017c*/ 	.word	0xffffffff


	//   ....[7]....
        /*0180*/ 	.word	0xffffffff


	//   ....[8]....
        /*0184*/ 	.word	0xffffffff


	//   ....[9]....
        /*0188*/ 	.word	0xffffffff


	//   ....[10]....
        /*018c*/ 	.word	0xffffffff


	//   ....[11]....
        /*0190*/ 	.word	0xffffffff


	//   ....[12]....
        /*0194*/ 	.word	0xffffffff


	//   ....[13]....
        /*0198*/ 	.word	0xffffffff


	//   ....[14]....
        /*019c*/ 	.word	0x0500000f


	//   ....[15]....
        /*01a0*/ 	.word	0x0500000f


	//   ....[16]....
        /*01a4*/ 	.word	0x0500000f


	//----- nvinfo : EIATTR_COOP_GROUP_INSTR_OFFSETS
	.align		4
.L_17683:
        /*01a8*/ 	.byte	0x04, 0x28
        /*01aa*/ 	.short	(.L_17685 - .L_17684)


	//   ....[0]....
.L_17684:
        /*01ac*/ 	.word	0x00000270


	//   ....[1]....
        /*01b0*/ 	.word	0x00000290


	//   ....[2]....
        /*01b4*/ 	.word	0x000002b0


	//   ....[3]....
        /*01b8*/ 	.word	0x000003c0


	//   ....[4]....
        /*01bc*/ 	.word	0x000003e0


	//   ....[5]....
        /*01c0*/ 	.word	0x00000400


	//   ....[6]....
        /*01c4*/ 	.word	0x00001230


	//   ....[7]....
        /*01c8*/ 	.word	0x00001260


	//   ....[8]....
        /*01cc*/ 	.word	0x00001280


	//   ....[9]....
        /*01d0*/ 	.word	0x000012a0


	//   ....[10]....
        /*01d4*/ 	.word	0x000012c0


	//   ....[11]....
        /*01d8*/ 	.word	0x00001310


	//   ....[12]....
        /*01dc*/ 	.word	0x00001330


	//   ....[13]....
        /*01e0*/ 	.word	0x00001350


	//   ....[14]....
        /*01e4*/ 	.word	0x00002200


	//   ....[15]....
        /*01e8*/ 	.word	0x00002260


	//   ....[16]....
        /*01ec*/ 	.word	0x000022c0


	//----- nvinfo : EIATTR_VRC_CTA_INIT_COUNT
	.align		4
.L_17685:
        /*01f0*/ 	.byte	0x02, 0x4a
	.zero		1
	.zero		1


	//----- nvinfo : EIATTR_SYSCALL_OFFSETS
	.align		4
        /*01f4*/ 	.byte	0x04, 0x46
        /*01f6*/ 	.short	(.L_17687 - .L_17686)


	//   ....[0]....
.L_17686:
        /*01f8*/ 	.word	0x00000220


	//----- nvinfo : EIATTR_EXIT_INSTR_OFFSETS
	.align		4
.L_17687:
        /*01fc*/ 	.byte	0x04, 0x1c
        /*01fe*/ 	.short	(.L_17689 - .L_17688)


	//   ....[0]....
.L_17688:
        /*0200*/ 	.word	0x00002000


	//   ....[1]....
        /*0204*/ 	.word	0x000021b0


	//----- nvinfo : EIATTR_CRS_STACK_SIZE
	.align		4
.L_17689:
        /*0208*/ 	.byte	0x04, 0x1e
        /*020a*/ 	.short	(.L_17691 - .L_17690)
.L_17690:
        /*020c*/ 	.word	0x00000000


	//----- nvinfo : EIATTR_CBANK_PARAM_SIZE
	.align		4
.L_17691:
        /*0210*/ 	.byte	0x03, 0x19
        /*0212*/ 	.short	0x007c


	//----- nvinfo : EIATTR_PARAM_CBANK
	.align		4
        /*0214*/ 	.byte	0x04, 0x0a
        /*0216*/ 	.short	(.L_17693 - .L_17692)
	.align		4
.L_17692:
        /*0218*/ 	.word	index@(.nv.constant0._ZN4vllm25paged_attention_v1_kernelIthLi192ELi8ELi128ELNS_18Fp8KVCacheDataTypeE1ELb0EEEvPT_PKS2_PKT0_S8_ifPKiSA_iPKfiiiSC_SC_iiiii)
        /*021c*/ 	.short	0x0380
        /*021e*/ 	.short	0x007c


	//----- nvinfo : EIATTR_SW_WAR
	.align		4
.L_17693:
        /*0220*/ 	.byte	0x04, 0x36
        /*0222*/ 	.short	(.L_17695 - .L_17694)
.L_17694:
        /*0224*/ 	.word	0x00000008
.L_17695:


//--------------------- .nv.info._ZN4vllm25paged_attention_v1_kernelIthLi128ELi8ELi128ELNS_18Fp8KVCacheDataTypeE1ELb0EEEvPT_PKS2_PKT0_S8_ifPKiSA_iPKfiiiSC_SC_iiiii --------------------------
	.section	.nv.info._ZN4vllm25paged_attention_v1_kernelIthLi128ELi8ELi128ELNS_18Fp8KVCacheDataTypeE1ELb0EEEvPT_PKS2_PKT0_S8_ifPKiSA_iPKfiiiSC_SC_iiiii,"",@"SHT_CUDA_INFO"
	.sectionflags	@""
	.align	4


	//----- nvinfo : EIATTR_CUDA_API_VERSION
	.align		4
        /*0000*/ 	.byte	0x04, 0x37
        /*0002*/ 	.short	(.L_17697 - .L_17696)
.L_17696:
        /*0004*/ 	.word	0x00000082


	//----- nvinfo : EIATTR_KPARAM_INFO
	.align		4
.L_17697:
        /*0008*/ 	.byte	0x04, 0x17
        /*000a*/ 	.short	(.L_17699 - .L_17698)
.L_17698:
        /*000c*/ 	.word	0x00000000
        /*0010*/ 	.short	0x0013
        /*0012*/ 	.short	0x0078
        /*0014*/ 	.byte	0x00, 0xf0, 0x11, 0x00


	//----- nvinfo : EIATTR_KPARAM_INFO
	.align		4
.L_17699:
        /*0018*/ 	.byte	0x04, 0x17
        /*001a*/ 	.short	(.L_17701 - .L_17700)
.L_17700:
        /*001c*/ 	.word	0x00000000
        /*0020*/ 	.short	0x0012
        /*0022*/ 	.short	0x0074
        /*0024*/ 	.byte	0x00, 0xf0, 0x11, 0x00


	//----- nvinfo : EIATTR_KPARAM_INFO
	.align		4
.L_17701:
        /*0028*/ 	.byte	0x04, 0x17
        /*002a*/ 	.short	(.L_17703 - .L_17702)
.L_17702:
        /*002c*/ 	.word	0x00000000
        /*0030*/ 	.short	0x0011
        /*0032*/ 	.short	0x0070
        /*0034*/ 	.byte	0x00, 0xf0, 0x11, 0x00


	//----- nvinfo : EIATTR_KPARAM_INFO
	.align		4
.L_17703:
        /*0038*/ 	.byte	0x04, 0x17
        /*003a*/ 	.short	(.L_17705 - .L_17704)
.L_17704:
        /*003c*/ 	.word	0x00000000
        /*0040*/ 	.short	0x0010
        /*0042*/ 	.short	0x006c
        /*0044*/ 	.byte	0x00, 0xf0, 0x11, 0x00


	//----- nvinfo : EIATTR_KPARAM_INFO
	.align		4
.L_17705:
        /*0048*/ 	.byte	0x04, 0x17
        /*004a*/ 	.short	(.L_17707 - .L_17706)
.L_17706:
        /*004c*/ 	.word	0x00000000
        /*0050*/ 	.short	0x000f
        /*0052*/ 	.short	0x0068
        /*0054*/ 	.byte	0x00, 0xf0, 0x11, 0x00


	//----- nvinfo : EIATTR_KPARAM_INFO
	.align		4
.L_17707:
        /*0058*/ 	.byte	0x04, 0x17
        /*005a*/ 	.short	(.L_17709 - .L_17708)
.L_17708:
        /*005c*/ 	.word	0x00000000
        /*0060*/ 	.short	0x000e
        /*0062*/ 	.short	0x0060
        /*0064*/ 	.byte	0x00, 0xf5, 0x21, 0x00


	//----- nvinfo : EIATTR_KPARAM_INFO
	.align		4
.L_17709:
        /*0068*/ 	.byte	0x04, 0x17
        /*006a*/ 	.short	(.L_17711 - .L_17710)
.L_17710:
        /*006c*/ 	.word	0x00000000
        /*0070*/ 	.short	0x000d
        /*0072*/ 	.short	0x0058
        /*0074*/ 	.byte	0x00, 0xf5, 0x21, 0x00


	//----- nvinfo : EIATTR_KPARAM_INFO
	.align		4
.L_17711:
        /*0078*/ 	.byte	0x04, 0x17
        /*007a*/ 	.short	(.L_17713 - .L_17712)
.L_17712:
        /*007c*/ 	.word	0x00000000
        /*0080*/ 	.short	0x000c
        /*0082*/ 	.short	0x0050
        /*0084*/ 	.byte	0x00, 0xf0, 0x11, 0x00


	//----- nvinfo : EIATTR_KPARAM_INFO
	.align		4
.L_17713:
        /*0088*/ 	.byte	0x04, 0x17
        /*008a*/ 	.short	(.L_17715 - .L_17714)
.L_17714:
        /*008c*/ 	.word	0x00000000
        /*0090*/ 	.short	0x000b
        /*0092*/ 	.short	0x004c
        /*0094*/ 	.byte	0x00, 0xf0, 0x11, 0x00


	//----- nvinfo : EIATTR_KPARAM_INFO
	.align		4
.L_17715:
        /*0098*/ 	.byte	0x04, 0x17
        /*009a*/ 	.short	(.L_17717 - .L_17716)
.L_17716:
        /*009c*/ 	.word	0x00000000
        /*00a0*/ 	.short	0x000a
        /*00a2*/ 	.short	0x0048
        /*00a4*/ 	.byte	0x00, 0xf0, 0x11, 0x00


	//----- nvinfo : EIATTR_KPARAM_INFO
	.align		4
.L_17717:
        /*00a8*/ 	.byte	0x04, 0x17
        /*00aa*/ 	.short	(.L_17719 - .L_17718)
.L_17718:
        /*00ac*/ 	.word	0x00000000
        /*00b0*/ 	.short	0x0009
        /*00b2*/ 	.short	0x0040
        /*00b4*/ 	.byte	0x00, 0xf5, 0x21, 0x00


	//----- nvinfo : EIATTR_KPARAM_INFO
	.align		4
.L_17719:
        /*00b8*/ 	.byte	0x04, 0x17
        /*00ba*/ 	.short	(.L_17721 - .L_17720)
.L_17720:
        /*00bc*/ 	.word	0x00000000
        /*00c0*/ 	.short	0x0008
        /*00c2*/ 	.short	0x0038
        /*00c4*/ 	.byte	0x00, 0xf0, 0x11, 0x00


	//----- nvinfo : EIATTR_KPARAM_INFO
	.align		4
.L_17721:
        /*00c8*/ 	.byte	0x04, 0x17
        /*00ca*/ 	.short	(.L_17723 - .L_17722)
.L_17722:
        /*00cc*/ 	.word	0x00000000
        /*00d0*/ 	.short	0x0007
        /*00d2*/ 	.short	0x0030
        /*00d4*/ 	.byte	0x00, 0xf5, 0x21, 0x00


	//----- nvinfo : EIATTR_KPARAM_INFO
	.align		4
.L_17723:
        /*00d8*/ 	.byte	0x04, 0x17
        /*00da*/ 	.short	(.L_17725 - .L_17724)
.L_17724:
        /*00dc*/ 	.word	0x00000000
        /*00e0*/ 	.short	0x0006
        /*00e2*/ 	.short	0x0028
        /*00e4*/ 	.byte	0x00, 0xf5, 0x21, 0x00


	//----- nvinfo : EIATTR_KPARAM_INFO
	.align		4
.L_17725:
        /*00e8*/ 	.byte	0x04, 0x17
        /*00ea*/ 	.short	(.L_17727 - .L_17726)
.L_17726:
        /*00ec*/ 	.word	0x00000000
        /*00f0*/ 	.short	0x0005
        /*00f2*/ 	.short	0x0024
        /*00f4*/ 	.byte	0x00, 0xf0, 0x11, 0x00


	//----- nvinfo : EIATTR_KPARAM_INFO
	.align		4
.L_17727:
        /*00f8*/ 	.byte	0x04, 0x17
        /*00fa*/ 	.short	(.L_17729 - .L_17728)
.L_17728:
        /*00fc*/ 	.word	0x00000000
        /*0100*/ 	.short	0x0004
        /*0102*/ 	.short	0x0020
        /*0104*/ 	.byte	0x00, 0xf0, 0x11, 0x00


	//----- nvinfo : EIATTR_KPARAM_INFO
	.align		4
.L_17729:
        /*0108*/ 	.byte	0x04, 0x17
        /*010a*/ 	.short	(.L_17731 - .L_17730)
.L_17730:
        /*010c*/ 	.word	0x00000000
        /*0110*/ 	.short	0x0003
        /*0112*/ 	.short	0x0018
        /*0114*/ 	.byte	0x00, 0xf5, 0x21, 0x00


	//----- nvinfo : EIATTR_KPARAM_INFO
	.align		4
.L_17731:
        /*0118*/ 	.byte	0x04, 0x17
        /*011a*/ 	.short	(.L_17733 - .L_17732)
.L_17732:
        /*011c*/ 	.word	0x00000000
        /*0120*/ 	.short	0x0002
        /*0122*/ 	.short	0x0010
        /*0124*/ 	.byte	0x00, 0xf5, 0x21, 0x00


	//----- nvinfo : EIATTR_KPARAM_INFO
	.align		4
.L_17733:
        /*0128*/ 	.byte	0x04, 0x17
        /*012a*/ 	.short	(.L_17735 - .L_17734)
.L_17734:
        /*012c*/ 	.word	0x00000000
        /*0130*/ 	.short	0x0001
        /*0132*/ 	.short	0x0008
        /*0134*/ 	.byte	0x00, 0xf5, 0x21, 0x00


	//----- nvinfo : EIATTR_KPARAM_INFO
	.align		4
.L_17735:
        /*0138*/ 	.byte	0x04, 0x17
        /*013a*/ 	.short	(.L_17737 - .L_17736)
.L_17736:
        /*013c*/ 	.word	0x00000000
        /*0140*/ 	.short	0x0000
        /*0142*/ 	.short	0x0000
        /*0144*/ 	.byte	0x00, 0xf5, 0x21, 0x00


	//----- nvinfo : EIATTR_SPARSE_MMA_MASK
	.align		4
.L_17737:
        /*0148*/ 	.byte	0x03, 0x50
        /*014a*/ 	.short	0x0000


	//----- nvinfo : EIATTR_MAXREG_COUNT
	.align		4
        /*014c*/ 	.byte	0x03, 0x1b
        /*014e*/ 	.short	0x00ff


	//----- nvinfo : EIATTR_NUM_BARRIERS
	.align		4
        /*0150*/ 	.byte	0x02, 0x4c
        /*0152*/ 	.byte	0x01
	.zero		1


	//----- nvinfo : EIATTR_EXTERNS
	.align		4
        /*0154*/ 	.byte	0x04, 0x0f
        /*0156*/ 	.short	(.L_17739 - .L_17738)


	//   ....[0]....
	.align		4
.L_17738:
        /*0158*/ 	.word	index@(__assertfail)


	//----- nvinfo : EIATTR_MERCURY_ISA_VERSION
	.align		4
.L_17739:
        /*015c*/ 	.byte	0x03, 0x5f
        /*015e*/ 	.short	0x0101


	//----- nvinfo : EIATTR_COOP_GROUP_MASK_REGIDS
	.align		4
        /*0160*/ 	.byte	0x04, 0x29
        /*0162*/ 	.short	(.L_17741 - .L_17740)


	//   ....[0]....
.L_17740:
        /*0164*/ 	.word	0xffffffff


	//   ....[1]....
        /*0168*/ 	.word	0xffffffff


	//   ....[2]....
        /*016c*/ 	.word	0xffffffff


	//   ....[3]....
        /*0170*/ 	.word	0xffffffff


	//   ....[4]....
        /*0174*/ 	.word	0xffffffff


	//   ....[5]....
        /*0178*/ 	.word	0xffffffff


	//   ....[6]....
        /*017c*/ 	.word	0xffffffff


	//   ....[7]....
        /*0180*/ 	.word	0xffffffff


	//   ....[8]....
        /*0184*/ 	.word	0xffffffff


	//   ....[9]....
        /*0188*/ 	.word	0xffffffff


	//   ....[10]....
        /*018c*/ 	.word	0xffffffff


	//   ....[11]....
        /*0190*/ 	.word	0xffffffff


	//   ....[12]....
        /*0194*/ 	.word	0xffffffff


	//   ....[13]....
        /*0198*/ 	.word	0xffffffff


	//   ....[14]....
        /*019c*/ 	.word	0x0500000f


	//   ....[15]....
        /*01a0*/ 	.word	0x0500000f


	//   ....[16]....
        /*01a4*/ 	.word	0x0500000f


	//----- nvinfo : EIATTR_COOP_GROUP_INSTR_OFFSETS
	.align		4
.L_17741:
        /*01a8*/ 	.byte	0x04, 0x28
        /*01aa*/ 	.short	(.L_17743 - .L_17742)


	//   ....[0]....
.L_17742:
        /*01ac*/ 	.word	0x00000270


	//   ....[1]....
        /*01b0*/ 	.word	0x00000290


	//   ....[2]....
        /*01b4*/ 	.word	0x000002b0


	//   ....[3]....
        /*01b8*/ 	.word	0x000003c0


	//   ....[4]....
        /*01bc*/ 	.word	0x000003e0


	//   ....[5]....
        /*01c0*/ 	.word	0x00000400


	//   ....[6]....
        /*01c4*/ 	.word	0x00001230


	//   ....[7]....
        /*01c8*/ 	.word	0x00001260


	//   ....[8]....
        /*01cc*/ 	.word	0x00001280


	//   ....[9]....
        /*01d0*/ 	.word	0x000012a0


	//   ....[10]....
        /*01d4*/ 	.word	0x000012c0


	//   ....[11]....
        /*01d8*/ 	.word	0x00001310


	//   ....[12]....
        /*01dc*/ 	.word	0x00001330


	//   ....[13]....
        /*01e0*/ 	.word	0x00001350


	//   ....[14]....
        /*01e4*/ 	.word	0x00002170


	//   ....[15]....
        /*01e8*/ 	.word	0x000021d0


	//   ....[16]....
        /*01ec*/ 	.word	0x00002230


	//----- nvinfo : EIATTR_VRC_CTA_INIT_COUNT
	.align		4
.L_17743:
        /*01f0*/ 	.byte	0x02, 0x4a
	.zero		1
	.zero		1


	//----- nvinfo : EIATTR_SYSCALL_OFFSETS
	.align		4
        /*01f4*/ 	.byte	0x04, 0x46
        /*01f6*/ 	.short	(.L_17745 - .L_17744)


	//   ....[0]....
.L_17744:
        /*01f8*/ 	.word	0x00000220


	//----- nvinfo : EIATTR_EXIT_INSTR_OFFSETS
	.align		4
.L_17745:
        /*01fc*/ 	.byte	0x04, 0x1c
        /*01fe*/ 	.short	(.L_17747 - .L_17746)


	//   ....[0]....
.L_17746:
        /*0200*/ 	.word	0x00001fc0


	//   ....[1]....
        /*0204*/ 	.word	0x00002120


	//----- nvinfo : EIATTR_CRS_STACK_SIZE
	.align		4
.L_17747:
        /*0208*/ 	.byte	0x04, 0x1e
        /*020a*/ 	.short	(.L_17749 - .L_17748)
.L_17748:
        /*020c*/ 	.word	0x00000000


	//----- nvinfo : EIATTR_CBANK_PARAM_SIZE
	.align		4
.L_17749:
        /*0210*/ 	.byte	0x03, 0x19
        /*0212*/ 	.short	0x007c


	//----- nvinfo : EIATTR_PARAM_CBANK
	.align		4
        /*0214*/ 	.byte	0x04, 0x0a
        /*0216*/ 	.short	(.L_17751 - .L_17750)
	.align		4
.L_17750:
        /*0218*/ 	.word	index@(.nv.constant0._ZN4vllm25paged_attention_v1_kernelIthLi128ELi8ELi128ELNS_18Fp8KVCacheDataTypeE1ELb0EEEvPT_PKS2_PKT0_S8_ifPKiSA_iPKfiiiSC_SC_iiiii)
        /*021c*/ 	.short	0x0380
        /*021e*/ 	.short	0x007c


	//----- nvinfo : EIATTR_SW_WAR
	.align		4
.L_17751:
        /*0220*/ 	.byte	0x04, 0x36
        /*0222*/ 	.short	(.L_17753 - .L_17752)
.L_17752:
        /*0224*/ 	.word	0x00000008
.L_17753:


//--------------------- .nv.info._ZN4vllm25paged_attention_v1_kernelIthLi120ELi8ELi128ELNS_18Fp8KVCacheDataTypeE1ELb0EEEvPT_PKS2_PKT0_S8_ifPKiSA_iPKfiiiSC_SC_iiiii --------------------------
	.section	.nv.info._ZN4vllm25paged_attention_v1_kernelIthLi120ELi8ELi128ELNS_18Fp8KVCacheDataTypeE1ELb0EEEvPT_PKS2_PKT0_S8_ifPKiSA_iPKfiiiSC_SC_iiiii,"",@"SHT_CUDA_INFO"
	.sectionflags	@""
	.align	4


	//----- nvinfo : EIATTR_CUDA_API_VERSION
	.align		4
        /*0000*/ 	.byte	0x04, 0x37
        /*0002*/ 	.short	(.L_17755 - .L_17754)
.L_17754:
        /*0004*/ 	.word	0x00000082


	//----- nvinfo : EIATTR_KPARAM_INFO
	.align		4
.L_17755:
        /*0008*/ 	.byte	0x04, 0x17
        /*000a*/ 	.short	(.L_17757 - .L_17756)
.L_17756:
        /*000c*/ 	.word	0x00000000
        /*0010*/ 	.short	0x0013
        /*0012*/ 	.short	0x0078
        /*0014*/ 	.byte	0x00, 0xf0, 0x11, 0x00


	//----- nvinfo : EIATTR_KPARAM_INFO
	.align		4
.L_17757:
        /*0018*/ 	.byte	0x04, 0x17
        /*001a*/ 	.short	(.L_17759 - .L_17758)
.L_17758:
        /*001c*/ 	.word	0x00000000
        /*0020*/ 	.short	0x0012
        /*0022*/ 	.short	0x0074
        /*0024*/ 	.byte	0x00, 0xf0, 0x11, 0x00


	//----- nvinfo : EIATTR_KPARAM_INFO
	.align		4
.L_17759:
        /*0028*/ 	.byte	0x04, 0x17
        /*002a*/ 	.short	(.L_17761 - .L_17760)
.L_17760:
        /*002c*/ 	.word	0x00000000
        /*0030*/ 	.short	0x0011
        /*0032*/ 	.short	0x0070
        /*0034*/ 	.byte	0x00, 0xf0, 0x11, 0x00


	//----- nvinfo : EIATTR_KPARAM_INFO
	.align		4
.L_17761:
        /*0038*/ 	.byte	0x04, 0x17
        /*003a*/ 	.short	(.L_17763 - .L_17762)
.L_17762:
        /*003c*/ 	.word	0x00000000
        /*0040*/ 	.short	0x0010
        /*0042*/ 	.short	0x006c
        /*0044*/ 	.byte	0x00, 0xf0, 0x11, 0x00


	//----- nvinfo : EIATTR_KPARAM_INFO
	.align		4
.L_17763:
        /*0048*/ 	.byte	0x04, 0x17
        /*004a*/ 	.short	(.L_17765 - .L_17764)
.L_17764:
        /*004c*/ 	.word	0x00000000
        /*0050*/ 	.short	0x000f
        /*0052*/ 	.short	0x0068
        /*0054*/ 	.byte	0x00, 0xf0, 0x11, 0x00


	//----- nvinfo : EIATTR_KPARAM_INFO
	.align		4
.L_17765:
        /*0058*/ 	.byte	0x04, 0x17
        /*005a*/ 	.short	(.L_17767 - .L_17766)
.L_17766:
        /*005c*/ 	.word	0x00000000
        /*0060*/ 	.short	0x000e
        /*0062*/ 	.short	0x0060
        /*0064*/ 	.byte	0x00, 0xf5, 0x21, 0x00


	//----- nvinfo : EIATTR_KPARAM_INFO
	.align		4
.L_17767:
        /*0068*/ 	.byte	0x04, 0x17
        /*006a*/ 	.short	(.L_17769 - .L_17768)
.L_17768:
        /*006c*/ 	.word	0x00000000
        /*0070*/ 	.short	0x000d
        /*0072*/ 	.short	0x0058
        /*0074*/ 	.byte	0x00, 0xf5, 0x21, 0x00


	//----- nvinfo : EIATTR_KPARAM_INFO
	.align		4
.L_17769:
        /*0078*/ 	.byte	0x04, 0x17
        /*007a*/ 	.short	(.L_17771 - .L_17770)
.L_17770:
        /*007c*/ 	.word	0x00000000
        /*0080*/ 	.short	0x000c
        /*0082*/ 	.short	0x0050
        /*0084*/ 	.byte	0x00, 0xf0, 0x11, 0x00


	//----- nvinfo : EIATTR_KPARAM_INFO
	.align		4
.L_17771:
        /*0088*/ 	.byte	0x04, 0x17
        /*008a*/ 	.short	(.L_17773 - .L_17772)
.L_17772:
        /*008c*/ 	.word	0x00000000
        /*0090*/ 	.short	0x000b
        /*0092*/ 	.short	0x004c
        /*0094*/ 	.byte	0x00, 0xf0, 0x11, 0x00


	//----- nvinfo : EIATTR_KPARAM_INFO
	.align		4
.L_17773:
        /*0098*/ 	.byte	0x04, 0x17
        /*009a*/ 	.short	(.L_17775 - .L_17774)
.L_17774:
        /*009c*/ 	.word	0x00000000
        /*00a0*/ 	.short	0x000a
        /*00a2*/ 	.short	0x0048
        /*00a4*/ 	.byte	0x00, 0xf0, 0x11, 0x00


	//----- nvinfo : EIATTR_KPARAM_INFO
	.align		4
.L_17775:
        /*00a8*/ 	.byte	0x04, 0x17
        /*00aa*/ 	.short	(.L_17777 - .L_17776)
.L_17776:
        /*00ac*/ 	.word	0x00000000
        /*00b0*/ 	.short	0x0009
        /*00b2*/ 	.short	0x0040
        /*00b4*/ 	.byte	0x00, 0xf5, 0x21, 0x00


	//----- nvinfo : EIATTR_KPARAM_INFO
	.align		4
.L_17777:
        /*00b8*/ 	.byte	0x04, 0x17
        /*00ba*/ 	.short	(.L_17779 - .L_17778)
.L_17778:
        /*00bc*/ 	.word	0x00000000
        /*00c0*/ 	.short	0x0008
        /*00c2*/ 	.short	0x0038
        /*00c4*/ 	.byte	0x00, 0xf0, 0x11, 0x00


	//----- nvinfo : EIATTR_KPARAM_INFO
	.align		4
.L_17779:
        /*00c8*/ 	.byte	0x04, 0x17
        /*00ca*/ 	.short	(.L_17781 - .L_17780)
.L_17780:
        /*00cc*/ 	.word	0x00000000
        /*00d0*/ 	.short	0x0007
        /*00d2*/ 	.short	0x0030
        /*00d4*/ 	.byte	0x00, 0xf5, 0x21, 0x00


	//----- nvinfo : EIATTR_KPARAM_INFO
	.align		4
.L_17781:
        /*00d8*/ 	.byte	0x04, 0x17
        /*00da*/ 	.short	(.L_17783 - .L_17782)
.L_17782:
        /*00dc*/ 	.word	0x00000000
        /*00e0*/ 	.short	0x0006
        /*00e2*/ 	.short	0x0028
        /*00e4*/ 	.byte	0x00, 0xf5, 0x21, 0x00


	//----- nvinfo : EIATTR_KPARAM_INFO
	.align		4
.L_17783:
        /*00e8*/ 	.byte	0x04, 0x17
        /*00ea*/ 	.short	(.L_17785 - .L_17784)
.L_17784:
        /*00ec*/ 	.word	0x00000000
        /*00f0*/ 	.short	0x0005
        /*00f2*/ 	.short	0x0024
        /*00f4*/ 	.byte	0x00, 0xf0, 0x11, 0x00


	//----- nvinfo : EIATTR_KPARAM_INFO
	.align		4
.L_17785:
        /*00f8*/ 	.byte	0x04, 0x17
        /*00fa*/ 	.short	(.L_17787 - .L_17786)
.L_17786:
        /*00fc*/ 	.word	0x00000000
        /*0100*/ 	.short	0x0004
        /*0102*/ 	.short	0x0020
        /*0104*/ 	.byte	0x00, 0xf0, 0x11, 0x00


	//----- nvinfo : EIATTR_KPARAM_INFO
	.align		4
.L_17787:
        /*0108*/ 	.byte	0x04, 0x17
        /*010a*/ 	.short	(.L_17789 - .L_17788)
.L_17788:
        /*010c*/ 	.word	0x00000000
        /*0110*/ 	.short	0x0003
        /*0112*/ 	.short	0x0018
        /*0114*/ 	.byte	0x00, 0xf5, 0x21, 0x00


	//----- nvinfo : EIATTR_KPARAM_INFO
	.align		4
.L_17789:
        /*0118*/ 	.byte	0x04, 0x17
        /*011a*/ 	.short	(.L_17791 - .L_17790)
.L_17790:
        /*011c*/ 	.word	0x00000000
        /*0120*/ 	.short	0x0002
        /*0122*/ 	.short	0x0010
        /*0124*/ 	.byte	0x00, 0xf5, 0x21, 0x00


	//----- nvinfo : EIATTR_KPARAM_INFO
	.align		4
.L_17791:
        /*0128*/ 	.byte	0x04, 0x17
        /*012a*/ 	.short	(.L_17793 - .L_17792)
.L_17792:
        /*012c*/ 	.word	0x00000000
        /*0130*/ 	.short	0x0001
        /*0132*/ 	.short	0x0008
        /*0134*/ 	.byte	0x00, 0xf5, 0x21, 0x00


	//----- nvinfo : EIATTR_KPARAM_INFO
	.align		4
.L_17793:
        /*0138*/ 	.byte	0x04, 0x17
        /*013a*/ 	.short	(.L_17795 - .L_17794)
.L_17794:
        /*013c*/ 	.word	0x00000000
        /*0140*/ 	.short	0x0000
        /*0142*/ 	.short	0x0000
        /*0144*/ 	.byte	0x00, 0xf5, 0x21, 0x00


	//----- nvinfo : EIATTR_SPARSE_MMA_MASK
	.align		4
.L_17795:
        /*0148*/ 	.byte	0x03, 0x50
        /*014a*/ 	.short	0x0000


	//----- nvinfo : EIATTR_MAXREG_COUNT
	.align		4
        /*014c*/ 	.byte	0x03, 0x1b
        /*014e*/ 	.short	0x00ff


	//----- nvinfo : EIATTR_NUM_BARRIERS
	.align		4
        /*0150*/ 	.byte	0x02, 0x4c
        /*0152*/ 	.byte	0x01
	.zero		1


	//----- nvinfo : EIATTR_EXTERNS
	.align		4
        /*0154*/ 	.byte	0x04, 0x0f
        /*0156*/ 	.short	(.L_17797 - .L_17796)


	//   ....[0]....
	.align		4
.L_17796:
        /*0158*/ 	.word	index@(__assertfail)


	//----- nvinfo : EIATTR_MERCURY_ISA_VERSION
	.align		4
.L_17797:
        /*015c*/ 	.byte	0x03, 0x5f
        /*015e*/ 	.short	0x0101


	//----- nvinfo : EIATTR_COOP_GROUP_MASK_REGIDS
	.align		4
        /*0160*/ 	.byte	0x04, 0x29
        /*0162*/ 	.short	(.L_17799 - .L_17798)


	//   ....[0]....
.L_17798:
        /*0164*/ 	.word	0xffffffff


	//   ....[1]....
        /*0168*/ 	.word	0xffffffff


	//   ....[2]....
        /*016c*/ 	.word	0xffffffff


	//   ....[3]....
        /*0170*/ 	.word	0xffffffff


	//   ....[4]....
        /*0174*/ 	.word	0xffffffff


	//   ....[5]....
        /*0178*/ 	.word	0xffffffff


	//   ....[6]....
        /*017c*/ 	.word	0xffffffff


	//   ....[7]....
        /*0180*/ 	.word	0xffffffff


	//   ....[8]....
        /*0184*/ 	.word	0xffffffff


	//   ....[9]....
        /*0188*/ 	.word	0xffffffff


	//   ....[10]....
        /*018c*/ 	.word	0xffffffff


	//   ....[11]....
        /*0190*/ 	.word	0xffffffff


	//   ....[12]....
        /*0194*/ 	.word	0xffffffff


	//   ....[13]....
        /*0198*/ 	.word	0xffffffff


	//   ....[14]....
        /*019c*/ 	.word	0x0500000f


	//   ....[15]....
        /*01a0*/ 	.word	0x0500000f


	//   ....[16]....
        /*01a4*/ 	.word	0x0500000f


	//----- nvinfo : EIATTR_COOP_GROUP_INSTR_OFFSETS
	.align		4
.L_17799:
        /*01a8*/ 	.byte	0x04, 0x28
        /*01aa*/ 	.short	(.L_17801 - .L_17800)


	//   ....[0]....
.L_17800:
        /*01ac*/ 	.word	0x00000270


	//   ....[1]....
        /*01b0*/ 	.word	0x00000290


	//   ....[2]....
        /*01b4*/ 	.word	0x000002b0


	//   ....[3]....
        /*01b8*/ 	.word	0x000003c0


	//   ....[4]....
        /*01bc*/ 	.word	0x000003e0


	//   ....[5]....
        /*01c0*/ 	.word	0x00000400


	//   ....[6]....
        /*01c4*/ 	.word	0x00001230


	//   ....[7]....
        /*01c8*/ 	.word	0x00001260


	//   ....[8]....
        /*01cc*/ 	.word	0x00001280


	//   ....[9]....
        /*01d0*/ 	.word	0x000012a0


	//   ....[10]....
        /*01d4*/ 	.word	0x000012c0


	//   ....[11]....
        /*01d8*/ 	.word	0x00001310


	//   ....[12]....
        /*01dc*/ 	.word	0x00001330


	//   ....[13]....
        /*01e0*/ 	.word	0x00001350


	//   ....[14]....
        /*01e4*/ 	.word	0x000021b0


	//   ....[15]....
        /*01e8*/ 	.word	0x00002210


	//   ....[16]....
        /*01ec*/ 	.word	0x00002270


	//----- nvinfo : EIATTR_VRC_CTA_INIT_COUNT
	.align		4
.L_17801:
        /*01f0*/ 	.byte	0x02, 0x4a
	.zero		1
	.zero		1


	//----- nvinfo : EIATTR_SYSCALL_OFFSETS
	.align		4
        /*01f4*/ 	.byte	0x04, 0x46
        /*01f6*/ 	.short	(.L_17803 - .L_17802)


	//   ....[0]....
.L_17802:
        /*01f8*/ 	.word	0x00000220


	//----- nvinfo : EIATTR_EXIT_INSTR_OFFSETS
	.align		4
.L_17803:
        /*01fc*/ 	.byte	0x04, 0x1c
        /*01fe*/ 	.short	(.L_17805 - .L_17804)


	//   ....[0]....
.L_17804:
        /*0200*/ 	.word	0x00001fe0


	//   ....[1]....
        /*0204*/ 	.word	0x00002130


	//   ....[2]....
        /*0208*/ 	.word	0x00002160


	//----- nvinfo : EIATTR_CRS_STACK_SIZE
	.align		4
.L_17805:
        /*020c*/ 	.byte	0x04, 0x1e
        /*020e*/ 	.short	(.L_17807 - .L_17806)
.L_17806:
        /*0210*/ 	.word	0x00000000


	//----- nvinfo : EIATTR_CBANK_PARAM_SIZE
	.align		4
.L_17807:
        /*0214*/ 	.byte	0x03, 0x19
        /*0216*/ 	.short	0x007c


	//----- nvinfo : EIATTR_PARAM_CBANK
	.align		4
        /*0218*/ 	.byte	0x04, 0x0a
        /*021a*/ 	.short	(.L_17809 - .L_17808)
	.align		4
.L_17808:
        /*021c*/ 	.word	index@(.nv.constant0._ZN4vllm25paged_attention_v1_kernelIthLi120ELi8ELi128ELNS_18Fp8KVCacheDataTypeE1ELb0EEEvPT_PKS2_PKT0_S8_ifPKiSA_iPKfiiiSC_SC_iiiii)
        /*0220*/ 	.short	0x0380
        /*0222*/ 	.short	0x007c


	//----- nvinfo : EIATTR_SW_WAR
	.align		4
.L_17809:
        /*0224*/ 	.byte	0x04, 0x36
        /*0226*/ 	.short	(.L_17811 - .L_17810)
.L_17810:
        /*0228*/ 	.word	0x00000008
.L_17811:


//--------------------- .nv.info._ZN4vllm25paged_attention_v1_kernelIthLi112ELi8ELi128ELNS_18Fp8KVCacheDataTypeE1ELb0EEEvPT_PKS2_PKT0_S8_ifPKiSA_iPKfiiiSC_SC_iiiii --------------------------
	.section	.nv.info._ZN4vllm25paged_attention_v1_kernelIthLi112ELi8ELi128ELNS_18Fp8KVCacheDataTypeE1ELb0EEEvPT_PKS2_PKT0_S8_ifPKiSA_iPKfiiiSC_SC_iiiii,"",@"SHT_CUDA_INFO"
	.sectionflags	@""
	.align	4


	//----- nvinfo : EIATTR_CUDA_API_VERSION
	.align		4
        /*0000*/ 	.byte	0x04, 0x37
        /*0002*/ 	.short	(.L_17813 - .L_17812)
.L_17812:
        /*0004*/ 	.word	0x00000082


	//----- nvinfo : EIATTR_KPARAM_INFO
	.align		4
.L_17813:
        /*0008*/ 	.byte	0x04, 0x17
        /*000a*/ 	.short	(.L_17815 - .L_17814)
.L_17814:
        /*000c*/ 	.word	0x00000000
        /*0010*/ 	.short	0x0013
        /*0012*/ 	.short	0x0078
        /*0014*/ 	.byte	0x00, 0xf0, 0x11, 0x00


	//----- nvinfo : EIATTR_KPARAM_INFO
	.align		4
.L_17815:
        /*0018*/ 	.byte	0x04, 0x17
        /*001a*/ 	.short	(.L_17817 - .L_17816)
.L_17816:
        /*001c*/ 	.word	0x00000000
        /*0020*/ 	.short	0x0012
        /*0022*/ 	.short	0x0074
        /*0024*/ 	.byte	0x00, 0xf0, 0x11, 0x00


	//----- nvinfo : EIATTR_KPARAM_INFO
	.align		4
.L_17817:
        /*0028*/ 	.byte	0x04, 0x17
        /*002a*/ 	.short	(.L_17819 - .L_17818)
.L_17818:
        /*002c*/ 	.word	0x00000000
        /*0030*/ 	.short	0x0011
        /*0032*/ 	.short	0x0070
        /*0034*/ 	.byte	0x00, 0xf0, 0x11, 0x00


	//----- nvinfo : EIATTR_KPARAM_INFO
	.align		4
.L_17819:
        /*0038*/ 	.byte	0x04, 0x17
        /*003a*/ 	.short	(.L_17821 - .L_17820)
.L_17820:
        /*003c*/ 	.word	0x00000000
        /*0040*/ 	.short	0x0010
        /*0042*/ 	.short	0x006c
        /*0044*/ 	.byte	0x00, 0xf0, 0x11, 0x00


	//----- nvinfo : EIATTR_KPARAM_INFO
	.align		4
.L_17821:
        /*0048*/ 	.byte	0x04, 0x17
        /*004a*/ 	.short	(.L_17823 - .L_17822)
.L_17822:
        /*004c*/ 	.word	0x00000000
        /*0050*/ 	.short	0x000f
        /*0052*/ 	.short	0x0068
        /*0054*/ 	.byte	0x00, 0xf0, 0x11, 0x00


	//----- nvinfo : EIATTR_KPARAM_INFO
	.align		4
.L_17823:
        /*0058*/ 	.byte	0x04, 0x17
        /*005a*/ 	.short	(.L_17825 - .L_17824)
.L_17824:
        /*005c*/ 	.word	0x00000000
        /*0060*/ 	.short	0x000e
        /*0062*/ 	.short	0x0060
        /*0064*/ 	.byte	0x00, 0xf5, 0x21, 0x00


	//----- nvinfo : EIATTR_KPARAM_INFO
	.align		4
.L_17825:
        /*0068*/ 	.byte	0x04, 0x17
        /*006a*/ 	.short	(.L_17827 - .L_17826)
.L_17826:
        /*006c*/ 	.word	0x00000000
        /*0070*/ 	.short	0x000d
        /*0072*/ 	.short	0x0058
        /*0074*/ 	.byte	0x00, 0xf5, 0x21, 0x00


	//----- nvinfo : EIATTR_KPARAM_INFO
	.align		4
.L_17827:
        /*0078*/ 	.byte	0x04, 0x17
        /*007a*/ 	.short	(.L_17829 - .L_17828)
.L_17828:
        /*007c*/ 	.word	0x00000000
        /*0080*/ 	.short	0x000c
        /*0082*/ 	.short	0x0050
        /*0084*/ 	.byte	0x00, 0xf0, 0x11, 0x00


	//----- nvinfo : EIATTR_KPARAM_INFO
	.align		4
.L_17829:
        /*0088*/ 	.byte	0x04, 0x17
        /*008a*/ 	.short	(.L_17831 - .L_17830)
.L_17830:
        /*008c*/ 	.word	0x00000000
        /*0090*/ 	.short	0x000b
        /*0092*/ 	.short	0x004c
        /*0094*/ 	.byte	0x00, 0xf0, 0x11, 0x00


	//----- nvinfo : EIATTR_KPARAM_INFO
	.align		4
.L_17831:
        /*0098*/ 	.byte	0x04, 0x17
        /*009a*/ 	.short	(.L_17833 - .L_17832)
.L_17832:
        /*009c*/ 	.word	0x00000000
        /*00a0*/ 	.short	0x000a
        /*00a2*/ 	.short	0x0048
        /*00a4*/ 	.byte	0x00, 0xf0, 0x11, 0x00


	//----- nvinfo : EIATTR_KPARAM_INFO
	.align		4
.L_17833:
        /*00a8*/ 	.byte	0x04, 0x17
        /*00aa*/ 	.short	(.L_17835 - .L_17834)
.L_17834:
        /*00ac*/ 	.word	0x00000000
        /*00b0*/ 	.short	0x0009
        /*00b2*/ 	.short	0x0040
        /*00b4*/ 	.byte	0x00, 0xf5, 0x21, 0x00


	//----- nvinfo : EIATTR_KPARAM_INFO
	.align		4
.L_17835:
        /*00b8*/ 	.byte	0x04, 0x17
        /*00ba*/ 	.short	(.L_17837 - .L_17836)
.L_17836:
        /*00bc*/ 	.word	0x00000000
        /*00c0*/ 	.short	0x0008
        /*00c2*/ 	.short	0x0038
        /*00c4*/ 	.byte	0x00, 0xf0, 0x11, 0x00


	//----- nvinfo : EIATTR_KPARAM_INFO
	.align		4
.L_17837:
        /*00c8*/ 	.byte	0x04, 0x17
        /*00ca*/ 	.short	(.L_17839 - .L_17838)
.L_17838:
        /*00cc*/ 	.word	0x00000000
        /*00d0*/ 	.short	0x0007
        /*00d2*/ 	.short	0x0030
        /*00d4*/ 	.byte	0x00, 0xf5, 0x21, 0x00


	//----- nvinfo : EIATTR_KPARAM_INFO
	.align		4
.L_17839:
        /*00d8*/ 	.byte	0x04, 0x17
        /*00da*/ 	.short	(.L_17841 - .L_17840)
.L_17840:
        /*00dc*/ 	.word	0x00000000
        /*00e0*/ 	.short	0x0006
        /*00e2*/ 	.short	0x0028
        /*00e4*/ 	.byte	0x00, 0xf5, 0x21, 0x00


	//----- nvinfo : EIATTR_KPARAM_INFO
	.align		4
.L_17841:
        /*00e8*/ 	.byte	0x04, 0x17
        /*00ea*/ 	.short	(.L_17843 - .L_17842)
.L_17842:
        /*00ec*/ 	.word	0x00000000
        /*00f0*/ 	.short	0x0005
        /*00f2*/ 	.short	0x0024
        /*00f4*/ 	.byte	0x00, 0xf0, 0x11, 0x00


	//----- nvinfo : EIATTR_KPARAM_INFO
	.align		4
.L_17843:
        /*00f8*/ 	.byte	0x04, 0x17
        /*00fa*/ 	.short	(.L_17845 - .L_17844)
.L_17844:
        /*00fc*/ 	.word	0x00000000
        /*0100*/ 	.short	0x0004
        /*0102*/ 	.short	0x0020
        /*0104*/ 	.byte	0x00, 0xf0, 0x11, 0x00


	//----- nvinfo : EIATTR_KPARAM_INFO
	.align		4
.L_17845:
        /*0108*/ 	.byte	0x04, 0x17
        /*010a*/ 	.short	(.L_17847 - .L_17846)
.L_17846:
        /*010c*/ 	.word	0x00000000
        /*0110*/ 	.short	0x0003
        /*0112*/ 	.short	0x0018
        /*0114*/ 	.byte	0x00, 0xf5, 0x21, 0x00


	//----- nvinfo : EIATTR_KPARAM_INFO
	.align		4
.L_17847:
        /*0118*/ 	.byte	0x04, 0x17
        /*011a*/ 	.short	(.L_17849 - .L_17848)
.L_17848:
        /*011c*/ 	.word	0x00000000
        /*0120*/ 	.short	0x0002
        /*0122*/ 	.short	0x0010
        /*0124*/ 	.byte	0x00, 0xf5, 0x21, 0x00


	//----- nvinfo : EIATTR_KPARAM_INFO
	.align		4
.L_17849:
        /*0128*/ 	.byte	0x04, 0x17
        /*012a*/ 	.short	(.L_17851 - .L_17850)
.L_17850:
        /*012c*/ 	.word	0x00000000
        /*0130*/ 	.short	0x0001
        /*0132*/ 	.short	0x0008
        /*0134*/ 	.byte	0x00, 0xf5, 0x21, 0x00


	//----- nvinfo : EIATTR_KPARAM_INFO
	.align		4
.L_17851:
        /*0138*/ 	.byte	0x04, 0x17
        /*013a*/ 	.short	(.L_17853 - .L_17852)
.L_17852:
        /*013c*/ 	.word	0x00000000
        /*0140*/ 	.short	0x0000
        /*0142*/ 	.short	0x0000
        /*0144*/ 	.byte	0x00, 0xf5, 0x21, 0x00


	//----- nvinfo : EIATTR_SPARSE_MMA_MASK
	.align		4
.L_17853:
        /*0148*/ 	.byte	0x03, 0x50
        /*014a*/ 	.short	0x0000


	//----- nvinfo : EIATTR_MAXREG_COUNT
	.align		4
        /*014c*/ 	.byte	0x03, 0x1b
        /*014e*/ 	.short	0x00ff


	//----- nvinfo : EIATTR_NUM_BARRIERS
	.align		4
        /*0150*/ 	.byte	0x02, 0x4c
        /*0152*/ 	.byte	0x01
	.zero		1


	//----- nvinfo : EIATTR_EXTERNS
	.align		4
        /*0154*/ 	.byte	0x04, 0x0f
        /*0156*/ 	.short	(.L_17855 - .L_17854)


	//   ....[0]....
	.align		4
.L_17854:
        /*0158*/ 	.word	index@(__assertfail)


	//----- nvinfo : EIATTR_MERCURY_ISA_VERSION
	.align		4
.L_17855:
        /*015c*/ 	.byte	0x03, 0x5f
        /*015e*/ 	.short	0x0101


	//----- nvinfo : EIATTR_COOP_GROUP_MASK_REGIDS
	.align		4
        /*0160*/ 	.byte	0x04, 0x29
        /*0162*/ 	.short	(.L_17857 - .L_17856)


	//   ....[0]....
.L_17856:
        /*0164*/ 	.word	0xffffffff


	//   ....[1]....
        /*0168*/ 	.word	0xffffffff


	//   ....[2]....
        /*016c*/ 	.word	0xffffffff


	//   ....[3]....
        /*0170*/ 	.word	0xffffffff


	//   ....[4]....
        /*0174*/ 	.word	0xffffffff


	//   ....[5]....
        /*0178*/ 	.word	0xffffffff


	//   ....[6]....
        /*017c*/ 	.word	0xffffffff


	//   ....[7]....
        /*0180*/ 	.word	0xffffffff


	//   ....[8]....
        /*0184*/ 	.word	0xffffffff


	//   ....[9]....
        /*0188*/ 	.word	0xffffffff


	//   ....[10]....
        /*018c*/ 	.word	0xffffffff


	//   ....[11]....
        /*0190*/ 	.word	0xffffffff


	//   ....[12]....
        /*0194*/ 	.word	0xffffffff


	//   ....[13]....
        /*0198*/ 	.word	0xffffffff


	//   ....[14]....
        /*019c*/ 	.word	0x0500000f


	//   ....[15]....
        /*01a0*/ 	.word	0x0500000f


	//   ....[16]....
        /*01a4*/ 	.word	0x0500000f


	//----- nvinfo : EIATTR_COOP_GROUP_INSTR_OFFSETS
	.align		4
.L_17857:
        /*01a8*/ 	.byte	0x04, 0x28
        /*01aa*/ 	.short	(.L_17859 - .L_17858)


	//   ....[0]....
.L_17858:
        /*01ac*/ 	.word	0x00000270


	//   ....[1]....
        /*01b0*/ 	.word	0x00000290


	//   ....[2]....
        /*01b4*/ 	.word	0x000002b0


	//   ....[3]....
        /*01b8*/ 	.word	0x000003c0


	//   ....[4]....
        /*01bc*/ 	.word	0x000003e0


	//   ....[5]....
        /*01c0*/ 	.word	0x00000400


	//   ....[6]....
        /*01c4*/ 	.word	0x00001230


	//   ....[7]....
        /*01c8*/ 	.word	0x00001260


	//   ....[8]....
        /*01cc*/ 	.word	0x00001280


	//   ....[9]....
        /*01d0*/ 	.word	0x000012a0


	//   ....[10]....
        /*01d4*/ 	.word	0x000012c0


	//   ....[11]....
        /*01d8*/ 	.word	0x00001310


	//   ....[12]....
        /*01dc*/ 	.word	0x00001330


	//   ....[13]....
        /*01e0*/ 	.word	0x00001350


	//   ....[14]....
        /*01e4*/ 	.word	0x000021b0


	//   ....[15]....
        /*01e8*/ 	.word	0x00002210


	//   ....[16]....
        /*01ec*/ 	.word	0x00002270


	//----- nvinfo : EIATTR_VRC_CTA_INIT_COUNT
	.align		4
.L_17859:
        /*01f0*/ 	.byte	0x02, 0x4a
	.zero		1
	.zero		1


	//----- nvinfo : EIATTR_SYSCALL_OFFSETS
	.align		4
        /*01f4*/ 	.byte	0x04, 0x46
        /*01f6*/ 	.short	(.L_17861 - .L_17860)


	//   ....[0]....
.L_17860:
        /*01f8*/ 	.word	0x00000220


	//----- nvinfo : EIATTR_EXIT_INSTR_OFFSETS
	.align		4
.L_17861:
        /*01fc*/ 	.byte	0x04, 0x1c
        /*01fe*/ 	.short	(.L_17863 - .L_17862)


	//   ....[0]....
.L_17862:
        /*0200*/ 	.word	0x00001fe0


	//   ....[1]....
        /*0204*/ 	.word	0x00002130


	//   ....[2]....
        /*0208*/ 	.word	0x00002160


	//----- nvinfo : EIATTR_CRS_STACK_SIZE
	.align		4
.L_17863:
        /*020c*/ 	.byte	0x04, 0x1e
        /*020e*/ 	.short	(.L_17865 - .L_17864)
.L_17864:
        /*0210*/ 	.word	0x00000000


	//----- nvinfo : EIATTR_CBANK_PARAM_SIZE
	.align		4
.L_17865:
        /*0214*/ 	.byte	0x03, 0x19
        /*0216*/ 	.short	0x007c


	//----- nvinfo : EIATTR_PARAM_CBANK
	.align		4
        /*0218*/ 	.byte	0x04, 0x0a
        /*021a*/ 	.short	(.L_17867 - .L_17866)
	.align		4
.L_17866:
        /*021c*/ 	.word	index@(.nv.constant0._ZN4vllm25paged_attention_v1_kernelIthLi112ELi8ELi128ELNS_18Fp8KVCacheDataTypeE1ELb0EEEvPT_PKS2_PKT0_S8_ifPKiSA_iPKfiiiSC_SC_iiiii)
        /*0220*/ 	.short	0x0380
        /*0222*/ 	.short	0x007c


	//----- nvinfo : EIATTR_SW_WAR
	.align		4
.L_17867:
        /*0224*/ 	.byte	0x04, 0x36
        /*0226*/ 	.short	(.L_17869 - .L_17868)
.L_17868:
        /*0228*/ 	.word	0x00000008
.L_17869:


//--------------------- .nv.info._ZN4vllm25paged_attention_v1_kernelIthLi96ELi8ELi128ELNS_18Fp8KVCacheDataTypeE1ELb0EEEvPT_PKS2_PKT0_S8_ifPKiSA_iPKfiiiSC_SC_iiiii --------------------------
	.section	.nv.info._ZN4vllm25paged_attention_v1_kernelIthLi96ELi8ELi128ELNS_18Fp8KVCacheDataTypeE1ELb0EEEvPT_PKS2_PKT0_S8_ifPKiSA_iPKfiiiSC_SC_iiiii,"",@"SHT_CUDA_INFO"
	.sectionflags	@""
	.align	4


	//----- nvinfo : EIATTR_CUDA_API_VERSION
	.align		4
        /*0000*/ 	.byte	0x04, 0x37
        /*0002*/ 	.short	(.L_17871 - .L_17870)
.L_17870:
        /*0004*/ 	.word	0x00000082


	//----- nvinfo : EIATTR_KPARAM_INFO
	.align		4
.L_17871:
        /*0008*/ 	.byte	0x04, 0x17
        /*000a*/ 	.short	(.L_17873 - .L_17872)
.L_17872:
        /*000c*/ 	.word	0x00000000
        /*0010*/ 	.short	0x0013
        /*0012*/ 	.short	0x0078
        /*0014*/ 	.byte	0x00, 0xf0, 0x11, 0x00


	//----- nvinfo : EIATTR_KPARAM_INFO
	.align		4
.L_17873:
        /*0018*/ 	.byte	0x04, 0x17
        /*001a*/ 	.short	(.L_17875 - .L_17874)
.L_17874:
        /*001c*/ 	.word	0x00000000
        /*0020*/ 	.short	0x0012
        /*0022*/ 	.short	0x0074
        /*0024*/ 	.byte	0x00, 0xf0, 0x11, 0x00


	//----- nvinfo : EIATTR_KPARAM_INFO
	.align		4
.L_17875:
        /*0028*/ 	.byte	0x04, 0x17
        /*002a*/ 	.short	(.L_17877 - .L_17876)
.L_17876:
        /*002c*/ 	.word	0x00000000
        /*0030*/ 	.short	0x0011
        /*0032*/ 	.short	0x0070
        /*0034*/ 	.byte	0x00, 0xf0, 0x11, 0x00


	//----- nvinfo : EIATTR_KPARAM_INFO
	.align		4
.L_17877:
        /*0038*/ 	.byte	0x04, 0x17
        /*003a*/ 	.short	(.L_17879 - .L_17878)
.L_17878:
        /*003c*/ 	.word	0x00000000
        /*0040*/ 	.short	0x0010
        /*0042*/ 	.short	0x006c
        /*0044*/ 	.byte	0x00, 0xf0, 0x11, 0x00


	//----- nvinfo : EIATTR_KPARAM_INFO
	.align		4
.L_17879:
        /*0048*/ 	.byte	0x04, 0x17
        /*004a*/ 	.short	(.L_17881 - .L_17880)
.L_17880:
        /*004c*/ 	.word	0x00000000
        /*0050*/ 	.short	0x000f
        /*0052*/ 	.short	0x0068
        /*0054*/ 	.byte	0x00, 0xf0, 0x11, 0x00


	//----- nvinfo : EIATTR_KPARAM_INFO
	.align		4
.L_17881:
        /*0058*/ 	.byte	0x04, 0x17
        /*005a*/ 	.short	(.L_17883 - .L_17882)
.L_17882:
        /*005c*/ 	.word	0x00000000
        /*0060*/ 	.short	0x000e
        /*0062*/ 	.short	0x0060
        /*0064*/ 	.byte	0x00, 0xf5, 0x21, 0x00


	//----- nvinfo : EIATTR_KPARAM_INFO
	.align		4
.L_17883:
        /*0068*/ 	.byte	0x04, 0x17
        /*006a*/ 	.short	(.L_17885 - .L_17884)
.L_17884:
        /*006c*/ 	.word	0x00000000
        /*0070*/ 	.short	0x000d
        /*0072*/ 	.short	0x0058
        /*0074*/ 	.byte	0x00, 0xf5, 0x21, 0x00


	//----- nvinfo : EIATTR_KPARAM_INFO
	.align		4
.L_17885:
        /*0078*/ 	.byte	0x04, 0x17
        /*007a*/ 	.short	(.L_17887 - .L_17886)
.L_17886:
        /*007c*/ 	.word	0x00000000
        /*0080*/ 	.short	0x000c
        /*0082*/ 	.short	0x0050
        /*0084*/ 	.byte	0x00, 0xf0, 0x11, 0x00


	//----- nvinfo : EIATTR_KPARAM_INFO
	.align		4
.L_17887:
        /*0088*/ 	.byte	0x04, 0x17
        /*008a*/ 	.short	(.L_17889 - .L_17888)
.L_17888:
        /*008c*/ 	.word	0x00000000
        /*0090*/ 	.short	0x000b
        /*0092*/ 	.short	0x004c
        /*0094*/ 	.byte	0x00, 0xf0, 0x11, 0x00


	//----- nvinfo : EIATTR_KPARAM_INFO
	.align		4
.L_17889:
        /*0098*/ 	.byte	0x04, 0x17
        /*009a*/ 	.short	(.L_17891 - .L_17890)
.L_17890:
        /*009c*/ 	.word	0x00000000
        /*00a0*/ 	.short	0x000a
        /*00a2*/ 	.short	0x0048
        /*00a4*/ 	.byte	0x00, 0xf0, 0x11, 0x00


	//----- nvinfo : EIATTR_KPARAM_INFO
	.align		4
.L_17891:
        /*00a8*/ 	.byte	0x04, 0x17
        /*00aa*/ 	.short	(.L_17893 - .L_17892)
.L_17892:
        /*00ac*/ 	.word	0x00000000
        /*00b0*/ 	.short	0x0009
        /*00b2*/ 	.short	0x0040
        /*00b4*/ 	.byte	0x00, 0xf5, 0x21, 0x00


	//----- nvinfo : EIATTR_KPARAM_INFO
	.align		4
.L_17893:
        /*00b8*/ 	.byte	0x04, 0x17
        /*00ba*/ 	.short	(.L_17895 - .L_17894)
.L_17894:
        /*00bc*/ 	.word	0x00000000
        /*00c0*/ 	.short	0x0008
        /*00c2*/ 	.short	0x0038
        /*00c4*/ 	.byte	0x00, 0xf0, 0x11, 0x00


	//----- nvinfo : EIATTR_KPARAM_INFO
	.align		4
.L_17895:
        /*00c8*/ 	.byte	0x04, 0x17
        /*00ca*/ 	.short	(.L_17897 - .L_17896)
.L_17896:
        /*00cc*/ 	.word	0x00000000
        /*00d0*/ 	.short	0x0007
        /*00d2*/ 	.short	0x0030
        /*00d4*/ 	.byte	0x00, 0xf5, 0x21, 0x00


	//----- nvinfo : EIATTR_KPARAM_INFO
	.align		4
.L_17897:
        /*00d8*/ 	.byte	0x04, 0x17
        /*00da*/ 	.short	(.L_17899 - .L_17898)
.L_17898:
        /*00dc*/ 	.word	0x00000000
        /*00e0*/ 	.short	0x0006
        /*00e2*/ 	.short	0x0028
        /*00e4*/ 	.byte	0x00, 0xf5, 0x21, 0x00


	//----- nvinfo : EIATTR_KPARAM_INFO
	.align		4
.L_17899:
        /*00e8*/ 	.byte	0x04, 0x17
        /*00ea*/ 	.short	(.L_17901 - .L_17900)
.L_17900:
        /*00ec*/ 	.word	0x00000000
        /*00f0*/ 	.short	0x0005
        /*00f2*/ 	.short	0x0024
        /*00f4*/ 	.byte	0x00, 0xf0, 0x11, 0x00


	//----- nvinfo : EIATTR_KPARAM_INFO
	.align		4
.L_17901:
        /*00f8*/ 	.byte	0x04, 0x17
        /*00fa*/ 	.short	(.L_17903 - .L_17902)
.L_17902:
        /*00fc*/ 	.word	0x00000000
        /*0100*/ 	.short	0x0004
        /*0102*/ 	.short	0x0020
        /*0104*/ 	.byte	0x00, 0xf0, 0x11, 0x00


	//----- nvinfo : EIATTR_KPARAM_INFO
	.align		4
.L_17903:
        /*0108*/ 	.byte	0x04, 0x17
        /*010a*/ 	.short	(.L_17905 - .L_17904)
.L_17904:
        /*010c*/ 	.word	0x00000000
        /*0110*/ 	.short	0x0003
        /*0112*/ 	.short	0x0018
        /*0114*/ 	.byte	0x00, 0xf5, 0x21, 0x00


	//----- nvinfo : EIATTR_KPARAM_INFO
	.align		4
.L_17905:
        /*0118*/ 	.byte	0x04, 0x17
        /*011a*/ 	.short	(.L_17907 - .L_17906)
.L_17906:
        /*011c*/ 	.word	0x00000000
        /*0120*/ 	.short	0x0002
        /*0122*/ 	.short	0x0010
        /*0124*/ 	.byte	0x00, 0xf5, 0x21, 0x00


	//----- nvinfo : EIATTR_KPARAM_INFO
	.align		4
.L_17907:
        /*0128*/ 	.byte	0x04, 0x17
        /*012a*/ 	.short	(.L_17909 - .L_17908)
.L_17908:
        /*012c*/ 	.word	0x00000000
        /*0130*/ 	.short	0x0001
        /*0132*/ 	.short	0x0008
        /*0134*/ 	.byte	0x00, 0xf5, 0x21, 0x00


	//----- nvinfo : EIATTR_KPARAM_INFO
	.align		4
.L_17909:
        /*0138*/ 	.byte	0x04, 0x17
        /*013a*/ 	.short	(.L_17911 - .L_17910)
.L_17910:
        /*013c*/ 	.word	0x00000000
        /*0140*/ 	.short	0x0000
        /*0142*/ 	.short	0x0000
        /*0144*/ 	.byte	0x00, 0xf5, 0x21, 0x00


	//----- nvinfo : EIATTR_SPARSE_MMA_MASK
	.align		4
.L_17911:
        /*0148*/ 	.byte	0x03, 0x50
        /*014a*/ 	.short	0x0000


	//----- nvinfo : EIATTR_MAXREG_COUNT
	.align		4
        /*014c*/ 	.byte	0x03, 0x1b
        /*014e*/ 	.short	0x00ff


	//----- nvinfo : EIATTR_NUM_BARRIERS
	.align		4
        /*0150*/ 	.byte	0x02, 0x4c
        /*0152*/ 	.byte	0x01
	.zero		1


	//----- nvinfo : EIATTR_EXTERNS
	.align		4
        /*0154*/ 	.byte	0x04, 0x0f
        /*0156*/ 	.short	(.L_17913 - .L_17912)


	//   ....[0]....
	.align		4
.L_17912:
        /*0158*/ 	.word	index@(__assertfail)


	//----- nvinfo : EIATTR_MERCURY_ISA_VERSION
	.align		4
.L_17913:
        /*015c*/ 	.byte	0x03, 0x5f
        /*015e*/ 	.short	0x0101


	//----- nvinfo : EIATTR_COOP_GROUP_MASK_REGIDS
	.align		4
        /*0160*/ 	.byte	0x04, 0x29
        /*0162*/ 	.short	(.L_17915 - .L_17914)


	//   ....[0]....
.L_17914:
        /*0164*/ 	.word	0xffffffff


	//   ....[1]....
        /*0168*/ 	.word	0xffffffff


	//   ....[2]....
        /*016c*/ 	.word	0xffffffff


	//   ....[3]....
        /*0170*/ 	.word	0xffffffff


	//   ....[4]....
        /*0174*/ 	.word	0xffffffff


	//   ....[5]....
        /*0178*/ 	.word	0xffffffff


	//   ....[6]....
        /*017c*/ 	.word	0xffffffff


	//   ....[7]....
        /*0180*/ 	.word	0xffffffff


	//   ....[8]....
        /*0184*/ 	.word	0xffffffff


	//   ....[9]....
        /*0188*/ 	.word	0xffffffff


	//   ....[10]....
        /*018c*/ 	.word	0xffffffff


	//   ....[11]....
        /*0190*/ 	.word	0xffffffff


	//   ....[12]....
        /*0194*/ 	.word	0xffffffff


	//   ....[13]....
        /*0198*/ 	.word	0xffffffff


	//   ....[14]....
        /*019c*/ 	.word	0x0500000f


	//   ....[15]....
        /*01a0*/ 	.word	0x0500000f


	//   ....[16]....
        /*01a4*/ 	.word	0x0500000f


	//----- nvinfo : EIATTR_COOP_GROUP_INSTR_OFFSETS
	.align		4
.L_17915:
        /*01a8*/ 	.byte	0x04, 0x28
        /*01aa*/ 	.short	(.L_17917 - .L_17916)


	//   ....[0]....
.L_17916:
        /*01ac*/ 	.word	0x00000270


	//   ....[1]....
        /*01b0*/ 	.word	0x00000290


	//   ....[2]....
        /*01b4*/ 	.word	0x000002b0


	//   ....[3]....
        /*01b8*/ 	.word	0x000003c0


	//   ....[4]....
        /*01bc*/ 	.word	0x000003e0


	//   ....[5]....
        /*01c0*/ 	.word	0x00000400


	//   ....[6]....
        /*01c4*/ 	.word	0x00001230


	//   ....[7]....
        /*01c8*/ 	.word	0x00001260


	//   ....[8]....
        /*01cc*/ 	.word	0x00001280


	//   ....[9]....
        /*01d0*/ 	.word	0x000012a0


	//   ....[10]....
        /*01d4*/ 	.word	0x000012c0


	//   ....[11]....
        /*01d8*/ 	.word	0x00001310


	//   ....[12]....
        /*01dc*/ 	.word	0x00001330


	//   ....[13]....
        /*01e0*/ 	.word	0x00001350


	//   ....[14]....
        /*01e4*/ 	.word	0x00002010


	//   ....[15]....
        /*01e8*/ 	.word	0x00002070


	//   ....[16]....
        /*01ec*/ 	.word	0x000020d0


	//----- nvinfo : EIATTR_VRC_CTA_INIT_COUNT
	.align		4
.L_17917:
        /*01f0*/ 	.byte	0x02, 0x4a
	.zero		1
	.zero		1


	//----- nvinfo : EIATTR_SYSCALL_OFFSETS
	.align		4
        /*01f4*/ 	.byte	0x04, 0x46
        /*01f6*/ 	.short	(.L_17919 - .L_17918)


	//   ....[0]....
.L_17918:
        /*01f8*/ 	.word	0x00000220


	//----- nvinfo : EIATTR_EXIT_INSTR_OFFSETS
	.align		4
.L_17919:
        /*01fc*/ 	.byte	0x04, 0x1c
        /*01fe*/ 	.short	(.L_17921 - .L_17920)


	//   ....[0]....
.L_17920:
        /*0200*/ 	.word	0x00001e40


	//   ....[1]....
        /*0204*/ 	.word	0x00001fc0


	//----- nvinfo : EIATTR_CRS_STACK_SIZE
	.align		4
.L_17921:
        /*0208*/ 	.byte	0x04, 0x1e
        /*020a*/ 	.short	(.L_17923 - .L_17922)
.L_17922:
        /*020c*/ 	.word	0x00000000


	//----- nvinfo : EIATTR_CBANK_PARAM_SIZE
	.align		4
.L_17923:
        /*0210*/ 	.byte	0x03, 0x19
        /*0212*/ 	.short	0x007c


	//----- nvinfo : EIATTR_PARAM_CBANK
	.align		4
        /*0214*/ 	.byte	0x04, 0x0a
        /*0216*/ 	.short	(.L_17925 - .L_17924)
	.align		4
.L_17924:
        /*0218*/ 	.word	index@(.nv.constant0._ZN4vllm25paged_attention_v1_kernelIthLi96ELi8ELi128ELNS_18Fp8KVCacheDataTypeE1ELb0EEEvPT_PKS2_PKT0_S8_ifPKiSA_iPKfiiiSC_SC_iiiii)
        /*021c*/ 	.short	0x0380
        /*021e*/ 	.short	0x007c


	//----- nvinfo : EIATTR_SW_WAR
	.align		4
.L_17925:
        /*0220*/ 	.byte	0x04, 0x36
        /*0222*/ 	.short	(.L_17927 - .L_17926)
.L_17926:
        /*0224*/ 	.word	0x00000008
.L_17927:


//--------------------- .nv.info._ZN4vllm25paged_attention_v1_kernelIthLi80ELi8ELi128ELNS_18Fp8KVCacheDataTypeE1ELb0EEEvPT_PKS2_PKT0_S8_ifPKiSA_iPKfiiiSC_SC_iiiii --------------------------
	.section	.nv.info._ZN4vllm25paged_attention_v1_kernelIthLi80ELi8ELi128ELNS_18Fp8KVCacheDataTypeE1ELb0EEEvPT_PKS2_PKT0_S8_ifPKiSA_iPKfiiiSC_SC_iiiii,"",@"SHT_CUDA_INFO"
	.sectionflags	@""
	.align	4


	//----- nvinfo : EIATTR_CUDA_API_VERSION
	.align		4
        /*0000*/ 	.byte	0x04, 0x37
        /*0002*/ 	.short	(.L_17929 - .L_17928)
.L_17928:
        /*0004*/ 	.word	0x00000082


	//----- nvinfo : EIATTR_KPARAM_INFO
	.align		4
.L_17929:
        /*0008*/ 	.byte	0x04, 0x17
        /*000a*/ 	.short	(.L_17931 - .L_17930)
.L_17930:
        /*000c*/ 	.word	0x00000000
        /*0010*/ 	.short	0x0013
        /*0012*/ 	.short	0x0078
        /*0014*/ 	.byte	0x00, 0xf0, 0x11, 0x00


	//----- nvinfo : EIATTR_KPARAM_INFO
	.align		4
.L_17931:
        /*0018*/ 	.byte	0x04, 0x17
        /*001a*/ 	.short	(.L_17933 - .L_17932)
.L_17932:
        /*001c*/ 	.word	0x00000000
        /*0020*/ 	.short	0x0012
        /*0022*/ 	.short	0x0074
        /*0024*/ 	.byte	0x00, 0xf0, 0x11, 0x00


	//----- nvinfo : EIATTR_KPARAM_INFO
	.align		4
.L_17933:
        /*0028*/ 	.byte	0x04, 0x17
        /*002a*/ 	.short	(.L_17935 - .L_17934)
.L_17934:
        /*002c*/ 	.word	0x00000000
        /*0030*/ 	.short	0x0011
        /*0032*/ 	.short	0x0070
        /*0034*/ 	.byte	0x00, 0xf0, 0x11, 0x00


	//----- nvinfo : EIATTR_KPARAM_INFO
	.align		4
.L_17935:
        /*0038*/ 	.byte	0x04, 0x17
        /*003a*/ 	.short	(.L_17937 - .L_17936)
.L_17936:
        /*003c*/ 	.word	0x00000000
        /*0040*/ 	.short	0x0010
        /*0042*/ 	.short	0x006c
        /*0044*/ 	.byte	0x00, 0xf0, 0x11, 0x00


	//----- nvinfo : EIATTR_KPARAM_INFO
	.align		4
.L_17937:
        /*0048*/ 	.byte	0x04, 0x17
        /*004a*/ 	.short	(.L_17939 - .L_17938)
.L_17938:
        /*004c*/ 	.word	0x00000000
        /*0050*/ 	.short	0x000f
        /*0052*/ 	.short	0x0068
        /*0054*/ 	.byte	0x00, 0xf0, 0x11, 0x00


	//----- nvinfo : EIATTR_KPARAM_INFO
	.align		4
.L_17939:
        /*0058*/ 	.byte	0x04, 0x17
        /*005a*/ 	.short	(.L_17941 - .L_17940)
.L_17940:
        /*005c*/ 	.word	0x00000000
        /*0060*/ 	.short	0x000e
        /*0062*/ 	.short	0x0060
        /*0064*/ 	.byte	0x00, 0xf5, 0x21, 0x00


	//----- nvinfo : EIATTR_KPARAM_INFO
	.align		4
.L_17941:
        /*0068*/ 	.byte	0x04, 0x17
        /*006a*/ 	.short	(.L_17943 - .L_17942)
.L_17942:
        /*006c*/ 	.word	0x00000000
        /*0070*/ 	.short	0x000d
        /*0072*/ 	.short	0x0058
        /*0074*/ 	.byte	0x00, 0xf5, 0x21, 0x00


	//----- nvinfo : EIATTR_KPARAM_INFO
	.align		4
.L_17943:
        /*0078*/ 	.byte	0x04, 0x17
        /*007a*/ 	.short	(.L_17945 - .L_17944)
.L_17944:
        /*007c*/ 	.word	0x00000000
        /*0080*/ 	.short	0x000c
        /*0082*/ 	.short	0x0050
        /*0084*/ 	.byte	0x00, 0xf0, 0x11, 0x00


	//----- nvinfo : EIATTR_KPARAM_INFO
	.align		4
.L_17945:
        /*0088*/ 	.byte	0x04, 0x17
        /*008a*/ 	.short	(.L_17947 - .L_17946)
.L_17946:
        /*008c*/ 	.word	0x00000000
        /*0090*/ 	.short	0x000b
        /*0092*/ 	.short	0x004c
        /*0094*/ 	.byte	0x00, 0xf0, 0x11, 0x00


	//----- nvinfo : EIATTR_KPARAM_INFO
	.align		4
.L_17947:
        /*0098*/ 	.byte	0x04, 0x17
        /*009a*/ 	.short	(.L_17949 - .L_17948)
.L_17948:
        /*009c*/ 	.word	0x00000000
        /*00a0*/ 	.short	0x000a
        /*00a2*/ 	.short	0x0048
        /*00a4*/ 	.byte	0x00, 0xf0, 0x11, 0x00


	//----- nvinfo : EIATTR_KPARAM_INFO
	.align		4
.L_17949:
        /*00a8*/ 	.byte	0x04, 0x17
        /*00aa*/ 	.short	(.L_17951 - .L_17950)
.L_17950:
        /*00ac*/ 	.word	0x00000000
        /*00b0*/ 	.short	0x0009
        /*00b2*/ 	.short	0x0040
        /*00b4*/ 	.byte	0x00, 0xf5, 0x21, 0x00


	//----- nvinfo : EIATTR_KPARAM_INFO
	.align		4
.L_17951:
        /*00b8*/ 	.byte	0x04, 0x17
        /*00ba*/ 	.short	(.L_17953 - .L_17952)
.L_17952:
        /*00bc*/ 	.word	0x00000000
        /*00c0*/ 	.short	0x0008
        /*00c2*/ 	.short	0x0038
        /*00c4*/ 	.byte	0x00, 0xf0, 0x11, 0x00


	//----- nvinfo : EIATTR_KPARAM_INFO
	.align		4
.L_17953:
        /*00c8*/ 	.byte	0x04, 0x17
        /*00ca*/ 	.short	(.L_17955 - .L_17954)
.L_17954:
        /*00cc*/ 	.word	0x00000000
        /*00d0*/ 	.short	0x0007
        /*00d2*/ 	.short	0x0030
        /*00d4*/ 	.byte	0x00, 0xf5, 0x21, 0x00


	//----- nvinfo : EIATTR_KPARAM_INFO
	.align		4
.L_17955:
        /*00d8*/ 	.byte	0x04, 0x17
        /*00da*/ 	.short	(.L_17957 - .L_17956)
.L_17956:
        /*00dc*/ 	.word	0x00000000
        /*00e0*/ 	.short	0x0006
        /*00e2*/ 	.short	0x0028
        /*00e4*/ 	.byte	0x00, 0xf5, 0x21, 0x00


	//----- nvinfo : EIATTR_KPARAM_INFO
	.align		4
.L_17957:
        /*00e8*/ 	.byte	0x04, 0x17
        /*00ea*/ 	.short	(.L_17959 - .L_17958)
.L_17958:
        /*00ec*/ 	.word	0x00000000
        /*00f0*/ 	.short	0x0005
        /*00f2*/ 	.short	0x0024
        /*00f4*/ 	.byte	0x00, 0xf0, 0x11, 0x00


	//----- nvinfo : EIATTR_KPARAM_INFO
	.align		4
.L_17959:
        /*00f8*/ 	.byte	0x04, 0x17
        /*00fa*/ 	.short	(.L_17961 - .L_17960)
.L_17960:
        /*00fc*/ 	.word	0x00000000
        /*0100*/ 	.short	0x0004
        /*0102*/ 	.short	0x0020
        /*0104*/ 	.byte	0x00, 0xf0, 0x11, 0x00


	//----- nvinfo : EIATTR_KPARAM_INFO
	.align		4
.L_17961:
        /*0108*/ 	.byte	0x04, 0x17
        /*010a*/ 	.short	(.L_17963 - .L_17962)
.L_17962:
        /*010c*/ 	.word	0x00000000
        /*0110*/ 	.short	0x0003
        /*0112*/ 	.short	0x0018
        /*0114*/ 	.byte	0x00, 0xf5, 0x21, 0x00


	//----- nvinfo : EIATTR_KPARAM_INFO
	.align		4
.L_17963:
        /*0118*/ 	.byte	0x04, 0x17
        /*011a*/ 	.short	(.L_17965 - .L_17964)
.L_17964:
        /*011c*/ 	.word	0x00000000
        /*0120*/ 	.short	0x0002
        /*0122*/ 	.short	0x0010
        /*0124*/ 	.byte	0x00, 0xf5, 0x21, 0x00


	//----- nvinfo : EIATTR_KPARAM_INFO
	.align		4
.L_17965:
        /*0128*/ 	.byte	0x04, 0x17
        /*012a*/ 	.short	(.L_17967 - .L_17966)
.L_17966:
        /*012c*/ 	.word	0x00000000
        /*0130*/ 	.short	0x0001
        /*0132*/ 	.short	0x0008
        /*0134*/ 	.byte	0x00, 0xf5, 0x21, 0x00


	//----- nvinfo : EIATTR_KPARAM_INFO
	.align		4
.L_17967:
        /*0138*/ 	.byte	0x04, 0x17
        /*013a*/ 	.short	(.L_17969 - .L_17968)
.L_17968:
        /*013c*/ 	.word	0x00000000
        /*0140*/ 	.short	0x0000
        /*0142*/ 	.short	0x0000
        /*0144*/ 	.byte	0x00, 0xf5, 0x21, 0x00


	//----- nvinfo : EIATTR_SPARSE_MMA_MASK
	.align		4
.L_17969:
        /*0148*/ 	.byte	0x03, 0x50
        /*014a*/ 	.short	0x0000


	//----- nvinfo : EIATTR_MAXREG_COUNT
	.align		4
        /*014c*/ 	.byte	0x03, 0x1b
        /*014e*/ 	.short	0x00ff


	//----- nvinfo : EIATTR_NUM_BARRIERS
	.align		4
        /*0150*/ 	.byte	0x02, 0x4c
        /*0152*/ 	.byte	0x01
	.zero		1


	//----- nvinfo : EIATTR_EXTERNS
	.align		4
        /*0154*/ 	.byte	0x04, 0x0f
        /*0156*/ 	.short	(.L_17971 - .L_17970)


	//   ....[0]....
	.align		4
.L_17970:
        /*0158*/ 	.word	index@(__assertfail)


	//----- nvinfo : EIATTR_MERCURY_ISA_VERSION
	.align		4
.L_17971:
        /*015c*/ 	.byte	0x03, 0x5f
        /*015e*/ 	.short	0x0101


	//----- nvinfo : EIATTR_COOP_GROUP_MASK_REGIDS
	.align		4
        /*0160*/ 	.byte	0x04, 0x29
        /*0162*/ 	.short	(.L_17973 - .L_17972)


	//   ....[0]....
.L_17972:
        /*0164*/ 	.word	0xffffffff


	//   ....[1]....
        /*0168*/ 	.word	0xffffffff


	//   ....[2]....
        /*016c*/ 	.word	0xffffffff


	//   ....[3]....
        /*0170*/ 	.word	0xffffffff


	//   ....[4]....
        /*0174*/ 	.word	0xffffffff


	//   ....[5]....
        /*0178*/ 	.word	0xffffffff


	//   ....[6]....
        /*017c*/ 	.word	0xffffffff


	//   ....[7]....
        /*0180*/ 	.word	0xffffffff


	//   ....[8]....
        /*0184*/ 	.word	0xffffffff


	//   ....[9]....
        /*0188*/ 	.word	0xffffffff


	//   ....[10]....
        /*018c*/ 	.word	0xffffffff


	//   ....[11]....
        /*0190*/ 	.word	0xffffffff


	//   ....[12]....
        /*0194*/ 	.word	0xffffffff


	//   ....[13]....
        /*0198*/ 	.word	0xffffffff


	//   ....[14]....
        /*019c*/ 	.word	0x0500000f


	//   ....[15]....
        /*01a0*/ 	.word	0x0500000f


	//   ....[16]....
        /*01a4*/ 	.word	0x0500000f


	//----- nvinfo : EIATTR_COOP_GROUP_INSTR_OFFSETS
	.align		4
.L_17973:
        /*01a8*/ 	.byte	0x04, 0x28
        /*01aa*/ 	.short	(.L_17975 - .L_17974)


	//   ....[0]....
.L_17974:
        /*01ac*/ 	.word	0x00000270


	//   ....[1]....
        /*01b0*/ 	.word	0x00000290


	//   ....[2]....
        /*01b4*/ 	.word	0x000002b0


	//   ....[3]....
        /*01b8*/ 	.word	0x000003c0


	//   ....[4]....
        /*01bc*/ 	.word	0x000003e0


	//   ....[5]....
        /*01c0*/ 	.word	0x00000400


	//   ....[6]....
        /*01c4*/ 	.word	0x00001230


	//   ....[7]....
        /*01c8*/ 	.word	0x00001260


	//   ....[8]....
        /*01cc*/ 	.word	0x00001280


	//   ....[9]....
        /*01d0*/ 	.word	0x000012a0


	//   ....[10]....
        /*01d4*/ 	.word	0x000012c0


	//   ....[11]....
        /*01d8*/ 	.word	0x00001310


	//   ....[12]....
        /*01dc*/ 	.word	0x00001330


	//   ....[13]....
        /*01e0*/ 	.word	0x00001350


	//   ....[14]....
        /*01e4*/ 	.word	0x00002120


	//   ....[15]....
        /*01e8*/ 	.word	0x00002180


	//   ....[16]....
        /*01ec*/ 	.word	0x000021e0


	//----- nvinfo : EIATTR_VRC_CTA_INIT_COUNT
	.align		4
.L_17975:
        /*01f0*/ 	.byte	0x02, 0x4a
	.zero		1
	.zero		1


	//----- nvinfo : EIATTR_SYSCALL_OFFSETS
	.align		4
        /*01f4*/ 	.byte	0x04, 0x46
        /*01f6*/ 	.short	(.L_17977 - .L_17976)


	//   ....[0]....
.L_17976:
        /*01f8*/ 	.word	0x00000220


	//----- nvinfo : EIATTR_EXIT_INSTR_OFFSETS
	.align		4
.L_17977:
        /*01fc*/ 	.byte	0x04, 0x1c
        /*01fe*/ 	.short	(.L_17979 - .L_17978)


	//   ....[0]....
.L_17978:
        /*0200*/ 	.word	0x00001f70


	//   ....[1]....
        /*0204*/ 	.word	0x000020a0


	//   ....[2]....
        /*0208*/ 	.word	0x000020d0


	//----- nvinfo : EIATTR_CRS_STACK_SIZE
	.align		4
.L_17979:
        /*020c*/ 	.byte	0x04, 0x1e
        /*020e*/ 	.short	(.L_17981 - .L_17980)
.L_17980:
        /*0210*/ 	.word	0x00000000


	//----- nvinfo : EIATTR_CBANK_PARAM_SIZE
	.align		4
.L_17981:
        /*0214*/ 	.byte	0x03, 0x19
        /*0216*/ 	.short	0x007c


	//----- nvinfo : EIATTR_PARAM_CBANK
	.align		4
        /*0218*/ 	.byte	0x04, 0x0a
        /*021a*/ 	.short	(.L_17983 - .L_17982)
	.align		4
.L_17982:
        /*021c*/ 	.word	index@(.nv.constant0._ZN4vllm25paged_attention_v1_kernelIthLi80ELi8ELi128ELNS_18Fp8KVCacheDataTypeE1ELb0EEEvPT_PKS2_PKT0_S8_ifPKiSA_iPKfiiiSC_SC_iiiii)
        /*0220*/ 	.short	0x0380
        /*0222*/ 	.short	0x007c


	//----- nvinfo : EIATTR_SW_WAR
	.align		4
.L_17983:
        /*0224*/ 	.byte	0x04, 0x36
        /*0226*/ 	.short	(.L_17985 - .L_17984)
.L_17984:
        /*0228*/ 	.word	0x00000008
.L_17985:


//--------------------- .nv.info._ZN4vllm25paged_attention_v1_kernelIthLi64ELi8ELi128ELNS_18Fp8KVCacheDataTypeE1ELb0EEEvPT_PKS2_PKT0_S8_ifPKiSA_iPKfiiiSC_SC_iiiii --------------------------
	.section	.nv.info._ZN4vllm25paged_attention_v1_kernelIthLi64ELi8ELi128ELNS_18Fp8KVCacheDataTypeE1ELb0EEEvPT_PKS2_PKT0_S8_ifPKiSA_iPKfiiiSC_SC_iiiii,"",@"SHT_CUDA_INFO"
	.sectionflags	@""
	.align	4


	//----- nvinfo : EIATTR_CUDA_API_VERSION
	.align		4
        /*0000*/ 	.byte	0x04, 0x37
        /*0002*/ 	.short	(.L_17987 - .L_17986)
.L_17986:
        /*0004*/ 	.word	0x00000082


	//----- nvinfo : EIATTR_KPARAM_INFO
	.align		4
.L_17987:
        /*0008*/ 	.byte	0x04, 0x17
        /*000a*/ 	.short	(.L_17989 - .L_17988)
.L_17988:
        /*000c*/ 	.word	0x00000000
        /*0010*/ 	.short	0x0013
        /*0012*/ 	.short	0x0078
        /*0014*/ 	.byte	0x00, 0xf0, 0x11, 0x00


	//----- nvinfo : EIATTR_KPARAM_INFO
	.align		4
.L_17989:
        /*0018*/ 	.byte	0x04, 0x17
        /*001a*/ 	.short	(.L_17991 - .L_17990)
.L_17990:
        /*001c*/ 	.word	0x00000000
        /*0020*/ 	.short	0x0012
        /*0022*/ 	.short	0x0074
        /*0024*/ 	.byte	0x00, 0xf0, 0x11, 0x00


	//----- nvinfo : EIATTR_KPARAM_INFO
	.align		4
.L_17991:
        /*0028*/ 	.byte	0x04, 0x17
        /*002a*/ 	.short	(.L_17993 - .L_17992)
.L_17992:
        /*002c*/ 	.word	0x00000000
        /*0030*/ 	.short	0x0011
        /*0032*/ 	.short	0x0070
        /*0034*/ 	.byte	0x00, 0xf0, 0x11, 0x00


	//----- nvinfo : EIATTR_KPARAM_INFO
	.align		4
.L_17993:
        /*0038*/ 	.byte	0x04, 0x17
        /*003a*/ 	.short	(.L_17995 - .L_17994)
.L_17994:
        /*003c*/ 	.word	0x00000000
        /*0040*/ 	.short	0x0010
        /*0042*/ 	.short	0x006c
        /*0044*/ 	.byte	0x00, 0xf0, 0x11, 0x00


	//----- nvinfo : EIATTR_KPARAM_INFO
	.align		4
.L_17995:
        /*0048*/ 	.byte	0x04, 0x17
        /*004a*/ 	.short	(.L_17997 - .L_17996)
.L_17996:
        /*004c*/ 	.word	0x00000000
        /*0050*/ 	.short	0x000f
        /*0052*/ 	.short	0x0068
        /*0054*/ 	.byte	0x00, 0xf0, 0x11, 0x00


	//----- nvinfo : EIATTR_KPARAM_INFO
	.align		4
.L_17997:
        /*0058*/ 	.byte	0x04, 0x17
        /*005a*/ 	.short	(.L_17999 - .L_17998)
.L_17998:
        /*005c*/ 	.word	0x00000000
        /*0060*/ 	.short	0x000e
        /*0062*/ 	.short	0x0060
        /*0064*/ 	.byte	0x00, 0xf5, 0x21, 0x00


	//----- nvinfo : EIATTR_KPARAM_INFO
	.align		4
.L_17999:
        /*0068*/ 	.byte	0x04, 0x17
        /*006a*/ 	.short	(.L_18001 - .L_18000)
.L_18000:
        /*006c*/ 	.word	0x00000000
        /*0070*/ 	.short	0x000d
        /*0072*/ 	.short	0x0058
        /*0074*/ 	.byte	0x00, 0xf5, 0x21, 0x00


	//----- nvinfo : EIATTR_KPARAM_INFO
	.align		4
.L_18001:
        /*0078*/ 	.byte	0x04, 0x17
        /*007a*/ 	.short	(.L_18003 - .L_18002)
.L_18002:
        /*007c*/ 	.word	0x00000000
        /*0080*/ 	.short	0x000c
        /*0082*/ 	.short	0x0050
        /*0084*/ 	.byte	0x00, 0xf0, 0x11, 0x00


	//----- nvinfo : EIATTR_KPARAM_INFO
	.align		4
.L_18003:
        /*0088*/ 	.byte	0x04, 0x17
        /*008a*/ 	.short	(.L_18005 - .L_18004)
.L_18004:
        /*008c*/ 	.word	0x00000000
        /*0090*/ 	.short	0x000b
        /*0092*/ 	.short	0x004c
        /*0094*/ 	.byte	0x00, 0xf0, 0x11, 0x00


	//----- nvinfo : EIATTR_KPARAM_INFO
	.align		4
.L_18005:
        /*0098*/ 	.byte	0x04, 0x17
        /*009a*/ 	.short	(.L_18007 - .L_18006)
.L_18006:
        /*009c*/ 	.word	0x00000000
        /*00a0*/ 	.short	0x000a
        /*00a2*/ 	.short	0x0048
        /*00a4*/ 	.byte	0x00, 0xf0, 0x11, 0x00


	//----- nvinfo : EIATTR_KPARAM_INFO
	.align		4
.L_18007:
        /*00a8*/ 	.byte	0x04, 0x17
        /*00aa*/ 	.short	(.L_18009 - .L_18008)
.L_18008:
        /*00ac*/ 	.word	0x00000000
        /*00b0*/ 	.short	0x0009
        /*00b2*/ 	.short	0x0040
        /*00b4*/ 	.byte	0x00, 0xf5, 0x21, 0x00


	//----- nvinfo : EIATTR_KPARAM_INFO
	.align		4
.L_18009:
        /*00b8*/ 	.byte	0x04, 0x17
        /*00ba*/ 	.short	(.L_18011 - .L_18010)
.L_18010:
        /*00bc*/ 	.word	0x00000000
        /*00c0*/ 	.short	0x0008
        /*00c2*/ 	.short	0x0038
        /*00c4*/ 	.byte	0x00, 0xf0, 0x11, 0x00


	//----- nvinfo : EIATTR_KPARAM_INFO
	.align		4
.L_18011:
        /*00c8*/ 	.byte	0x04, 0x17
        /*00ca*/ 	.short	(.L_18013 - .L_18012)
.L_18012:
        /*00cc*/ 	.word	0x00000000
        /*00d0*/ 	.short	0x0007
        /*00d2*/ 	.short	0x0030
        /*00d4*/ 	.byte	0x00, 0xf5, 0x21, 0x00


	//----- nvinfo : EIATTR_KPARAM_INFO
	.align		4
.L_18013:
        /*00d8*/ 	.byte	0x04, 0x17
        /*00da*/ 	.short	(.L_18015 - .L_18014)
.L_18014:
        /*00dc*/ 	.word	0x00000000
        /*00e0*/ 	.short	0x0006
        /*00e2*/ 	.short	0x0028
        /*00e4*/ 	.byte	0x00, 0xf5, 0x21, 0x00


	//----- nvinfo : EIATTR_KPARAM_INFO
	.align		4
.L_18015:
        /*00e8*/ 	.byte	0x04, 0x17
        /*00ea*/ 	.short	(.L_18017 - .L_18016)
.L_18016:
        /*00ec*/ 	.word	0x00000000
        /*00f0*/ 	.short	0x0005
        /*00f2*/ 	.short	0x0024
        /*00f4*/ 	.byte	0x00, 0xf0, 0x11, 0x00


	//----- nvinfo : EIATTR_KPARAM_INFO
	.align		4
.L_18017:
        /*00f8*/ 	.byte	0x04, 0x17
        /*00fa*/ 	.short	(.L_18019 - .L_18018)
.L_18018:
        /*00fc*/ 	.word	0x00000000
        /*0100*/ 	.short	0x0004
        /*0102*/ 	.short	0x0020
        /*0104*/ 	.byte	0x00, 0xf0, 0x11, 0x00


	//----- nvinfo : EIATTR_KPARAM_INFO
	.align		4
.L_18019:
        /*0108*/ 	.byte	0x04, 0x17
        /*010a*/ 	.short	(.L_18021 - .L_18020)
.L_18020:
        /*010c*/ 	.word	0x00000000
        /*0110*/ 	.short	0x0003
        /*0112*/ 	.short	0x0018
        /*0114*/ 	.byte	0x00, 0xf5, 0x21, 0x00


	//----- nvinfo : EIATTR_KPARAM_INFO
	.align		4
.L_18021:
        /*0118*/ 	.byte	0x04, 0x17
        /*011a*/ 	.short	(.L_18023 - .L_18022)
.L_18022:
        /*011c*/ 	.word	0x00000000
        /*0120*/ 	.short	0x0002
        /*0122*/ 	.short	0x0010
        /*0124*/ 	.byte	0x00, 0xf5, 0x21, 0x00


	//----- nvinfo : EIATTR_KPARAM_INFO
	.align		4
.L_18023:
        /*0128*/ 	.byte	0x04, 0x17
        /*012a*/ 	.short	(.L_18025 - .L_18024)
.L_18024:
        /*012c*/ 	.word	0x00000000
        /*0130*/ 	.short	0x0001
        /*0132*/ 	.short	0x0008
        /*0134*/ 	.byte	0x00, 0xf5, 0x21, 0x00


	//----- nvinfo : EIATTR_KPARAM_INFO
	.align		4
.L_18025:
        /*0138*/ 	.byte	0x04, 0x17
        /*013a*/ 	.short	(.L_18027 - .L_18026)
.L_18026:
        /*013c*/ 	.word	0x00000000
        /*0140*/ 	.short	0x0000
        /*0142*/ 	.short	0x0000
        /*0144*/ 	.byte	0x00, 0xf5, 0x21, 0x00


	//----- nvinfo : EIATTR_SPARSE_MMA_MASK
	.align		4
.L_18027:
        /*0148*/ 	.byte	0x03, 0x50
        /*014a*/ 	.short	0x0000


	//----- nvinfo : EIATTR_MAXREG_COUNT
	.align		4
        /*014c*/ 	.byte	0x03, 0x1b
        /*014e*/ 	.short	0x00ff


	//----- nvinfo : EIATTR_NUM_BARRIERS
	.align		4
        /*0150*/ 	.byte	0x02, 0x4c
        /*0152*/ 	.byte	0x01
	.zero		1


	//----- nvinfo : EIATTR_EXTERNS
	.align		4
        /*0154*/ 	.byte	0x04, 0x0f
        /*0156*/ 	.short	(.L_18029 - .L_18028)


	//   ....[0]....
	.align		4
.L_18028:
        /*0158*/ 	.word	index@(__assertfail)


	//----- nvinfo : EIATTR_MERCURY_ISA_VERSION
	.align		4
.L_18029:
        /*015c*/ 	.byte	0x03, 0x5f
        /*015e*/ 	.short	0x0101


	//----- nvinfo : EIATTR_COOP_GROUP_MASK_REGIDS
	.align		4
        /*0160*/ 	.byte	0x04, 0x29
        /*0162*/ 	.short	(.L_18031 - .L_18030)


	//   ....[0]....
.L_18030:
        /*0164*/ 	.word	0xffffffff


	//   ....[1]....
        /*0168*/ 	.word	0xffffffff


	//   ....[2]....
        /*016c*/ 	.word	0xffffffff


	//   ....[3]....
        /*0170*/ 	.word	0xffffffff


	//   ....[4]....
        /*0174*/ 	.word	0xffffffff


	//   ....[5]....
        /*0178*/ 	.word	0xffffffff


	//   ....[6]....
        /*017c*/ 	.word	0xffffffff


	//   ....[7]....
        /*0180*/ 	.word	0xffffffff


	//   ....[8]....
        /*0184*/ 	.word	0xffffffff


	//   ....[9]....
        /*0188*/ 	.word	0xffffffff


	//   ....[10]....
        /*018c*/ 	.word	0xffffffff


	//   ....[11]....
        /*0190*/ 	.word	0xffffffff


	//   ....[12]....
        /*0194*/ 	.word	0xffffffff


	//   ....[13]....
        /*0198*/ 	.word	0xffffffff


	//   ....[14]....
        /*019c*/ 	.word	0x0500000f


	//   ....[15]....
        /*01a0*/ 	.word	0x0500000f


	//   ....[16]....
        /*01a4*/ 	.word	0x0500000f


	//----- nvinfo : EIATTR_COOP_GROUP_INSTR_OFFSETS
	.align		4
.L_18031:
        /*01a8*/ 	.byte	0x04, 0x28
        /*01aa*/ 	.short	(.L_18033 - .L_18032)


	//   ....[0]....
.L_18032:
        /*01ac*/ 	.word	0x00000270


	//   ....[1]....
        /*01b0*/ 	.word	0x00000290


	//   ....[2]....
        /*01b4*/ 	.word	0x000002b0


	//   ....[3]....
        /*01b8*/ 	.word	0x000003c0


	//   ....[4]....
        /*01bc*/ 	.word	0x000003e0


	//   ....[5]....
        /*01c0*/ 	.word	0x00000400


	//   ....[6]....
        /*01c4*/ 	.word	0x00001230


	//   ....[7]....
        /*01c8*/ 	.word	0x00001260


	//   ....[8]....
        /*01cc*/ 	.word	0x00001280


	//   ....[9]....
        /*01d0*/ 	.word	0x000012a0


	//   ....[10]....
        /*01d4*/ 	.word	0x000012c0


	//   ....[11]....
        /*01d8*/ 	.word	0x00001310


	//   ....[12]....
        /*01dc*/ 	.word	0x00001330


	//   ....[13]....
        /*01e0*/ 	.word	0x00001350


	//   ....[14]....
        /*01e4*/ 	.word	0x00002000


	//   ....[15]....
        /*01e8*/ 	.word	0x00002060


	//   ....[16]....
        /*01ec*/ 	.word	0x000020c0


	//----- nvinfo : EIATTR_VRC_CTA_INIT_COUNT
	.align		4
.L_18033:
        /*01f0*/ 	.byte	0x02, 0x4a
	.zero		1
	.zero		1


	//----- nvinfo : EIATTR_SYSCALL_OFFSETS
	.align		4
        /*01f4*/ 	.byte	0x04, 0x46
        /*01f6*/ 	.short	(.L_18035 - .L_18034)


	//   ....[0]....
.L_18034:
        /*01f8*/ 	.word	0x00000220


	//----- nvinfo : EIATTR_EXIT_INSTR_OFFSETS
	.align		4
.L_18035:
        /*01fc*/ 	.byte	0x04, 0x1c
        /*01fe*/ 	.short	(.L_18037 - .L_18036)


	//   ....[0]....
.L_18036:
        /*0200*/ 	.word	0x00001e70


	//   ....[1]....
        /*0204*/ 	.word	0x00001fb0


	//----- nvinfo : EIATTR_CRS_STACK_SIZE
	.align		4
.L_18037:
        /*0208*/ 	.byte	0x04, 0x1e
        /*020a*/ 	.short	(.L_18039 - .L_18038)
.L_18038:
        /*020c*/ 	.word	0x00000000


	//----- nvinfo : EIATTR_CBANK_PARAM_SIZE
	.align		4
.L_18039:
        /*0210*/ 	.byte	0x03, 0x19
        /*0212*/ 	.short	0x007c


	//----- nvinfo : EIATTR_PARAM_CBANK
	.align		4
        /*0214*/ 	.byte	0x04, 0x0a
        /*0216*/ 	.short	(.L_18041 - .L_18040)
	.align		4
.L_18040:
        /*0218*/ 	.word	index@(.nv.constant0._ZN4vllm25paged_attention_v1_kernelIthLi64ELi8ELi128ELNS_18Fp8KVCacheDataTypeE1ELb0EEEvPT_PKS2_PKT0_S8_ifPKiSA_iPKfiiiSC_SC_iiiii)
        /*021c*/ 	.short	0x0380
        /*021e*/ 	.short	0x007c


	//----- nvinfo : EIATTR_SW_WAR
	.align		4
.L_18041:
        /*0220*/ 	.byte	0x04, 0x36
        /*0222*/ 	.short	(.L_18043 - .L_18042)
.L_18042:
        /*0224*/ 	.word	0x00000008
.L_18043:


//--------------------- .nv.info._ZN4vllm25paged_attention_v1_kernelIthLi32ELi8ELi128ELNS_18Fp8KVCacheDataTypeE1ELb0EEEvPT_PKS2_PKT0_S8_ifPKiSA_iPKfiiiSC_SC_iiiii --------------------------
	.section	.nv.info._ZN4vllm25paged_attention_v1_kernelIthLi32ELi8ELi128ELNS_18Fp8KVCacheDataTypeE1ELb0EEEvPT_PKS2_PKT0_S8_ifPKiSA_iPKfiiiSC_SC_iiiii,"",@"SHT_CUDA_INFO"
	.sectionflags	@""
	.align	4


	//----- nvinfo : EIATTR_CUDA_API_VERSION
	.align		4
        /*0000*/ 	.byte	0x04, 0x37
        /*0002*/ 	.short	(.L_18045 - .L_18044)
.L_18044:
        /*0004*/ 	.word	0x00000082


	//----- nvinfo : EIATTR_KPARAM_INFO
	.align		4
.L_18045:
        /*0008*/ 	.byte	0x04, 0x17
        /*000a*/ 	.short	(.L_18047 - .L_18046)
.L_18046:
        /*000c*/ 	.word	0x00000000
        /*0010*/ 	.short	0x0013
        /*0012*/ 	.short	0x0078
        /*0014*/ 	.byte	0x00, 0xf0, 0x11, 0x00


	//----- nvinfo : EIATTR_KPARAM_INFO
	.align		4
.L_18047:
        /*0018*/ 	.byte	0x04, 0x17
        /*001a*/ 	.short	(.L_18049 - .L_18048)
.L_18048:
        /*001c*/ 	.word	0x00000000
        /*0020*/ 	.short	0x0012
        /*0022*/ 	.short	0x0074
        /*0024*/ 	.byte	0x00, 0xf0, 0x11, 0x00


	//----- nvinfo : EIATTR_KPARAM_INFO
	.align		4
.L_18049:
        /*0028*/ 	.byte	0x04, 0x17
        /*002a*/ 	.short	(.L_18051 - .L_18050)
.L_18050:
        /*002c*/ 	.word	0x00000000
        /*0030*/ 	.short	0x0011
        /*0032*/ 	.short	0x0070
        /*0034*/ 	.byte	0x00, 0xf0, 0x11, 0x00


	//----- nvinfo : EIATTR_KPARAM_INFO
	.align		4
.L_18051:
        /*0038*/ 	.byte	0x04, 0x17
        /*003a*/ 	.short	(.L_18053 - .L_18052)
.L_18052:
        /*003c*/ 	.word	0x00000000
        /*0040*/ 	.short	0x0010
        /*0042*/ 	.short	0x006c
        /*0044*/ 	.byte	0x00, 0xf0, 0x11, 0x00


	//----- nvinfo : EIATTR_KPARAM_INFO
	.align		4
.L_18053:
        /*0048*/ 	.byte	0x04, 0x17
        /*004a*/ 	.short	(.L_18055 - .L_18054)
.L_18054:
        /*004c*/ 	.word	0x00000000
        /*0050*/ 	.short	0x000f
        /*0052*/ 	.short	0x0068
        /*0054*/ 	.byte	0x00, 0xf0, 0x11, 0x00


	//----- nvinfo : EIATTR_KPARAM_INFO
	.align		4
.L_18055:
        /*0058*/ 	.byte	0x04, 0x17
        /*005a*/ 	.short	(.L_18057 - .L_18056)
.L_18056:
        /*005c*/ 	.word	0x00000000
        /*0060*/ 	.short	0x000e
        /*0062*/ 	.short	0x0060
        /*0064*/ 	.byte	0x00, 0xf5, 0x21, 0x00


	//----- nvinfo : EIATTR_KPARAM_INFO
	.align		4
.L_18057:
        /*0068*/ 	.byte	0x04, 0x17
        /*006a*/ 	.short	(.L_18059 - .L_18058)
.L_18058:
        /*006c*/ 	.word	0x00000000
        /*0070*/ 	.short	0x000d
        /*0072*/ 	.short	0x0058
        /*0074*/ 	.byte	0x00, 0xf5, 0x21, 0x00


	//----- nvinfo : EIATTR_KPARAM_INFO
	.align		4
.L_18059:
        /*0078*/ 	.byte	0x04, 0x17
        /*007a*/ 	.short	(.L_18061 - .L_18060)
.L_18060:
        /*007c*/ 	.word	0x00000000
        /*0080*/ 	.short	0x000c
        /*0082*/ 	.short	0x0050
        /*0084*/ 	.byte	0x00, 0xf0, 0x11, 0x00


	//----- nvinfo : EIATTR_KPARAM_INFO
	.align		4
.L_18061:
        /*0088*/ 	.byte	0x04, 0x17
        /*008a*/ 	.short	(.L_18063 - .L_18062)
.L_18062:
        /*008c*/ 	.word	0x00000000
        /*0090*/ 	.short	0x000b
        /*0092*/ 	.short	0x004c
        /*0094*/ 	.byte	0x00, 0xf0, 0x11, 0x00


	//----- nvinfo : EIATTR_KPARAM_INFO
	.align		4
.L_18063:
        /*0098*/ 	.byte	0x04, 0x17
        /*009a*/ 	.short	(.L_18065 - .L_18064)
.L_18064:
        /*009c*/ 	.word	0x00000000
        /*00a0*/ 	.short	0x000a
        /*00a2*/ 	.short	0x0048
        /*00a4*/ 	.byte	0x00, 0xf0, 0x11, 0x00


	//----- nvinfo : EIATTR_KPARAM_INFO
	.align		4
.L_18065:
        /*00a8*/ 	.byte	0x04, 0x17
        /*00aa*/ 	.short	(.L_18067 - .L_18066)
.L_18066:
        /*00ac*/ 	.word	0x00000000
        /*00b0*/ 	.short	0x0009
        /*00b2*/ 	.short	0x0040
        /*00b4*/ 	.byte	0x00, 0xf5, 0x21, 0x00


	//----- nvinfo : EIATTR_KPARAM_INFO
	.align		4
.L_18067:
        /*00b8*/ 	.byte	0x04, 0x17
        /*00ba*/ 	.short	(.L_18069 - .L_18068)
.L_18068:
        /*00bc*/ 	.word	0x00000000
        /*00c0*/ 	.short	0x0008
        /*00c2*/ 	.short	0x0038
        /*00c4*/ 	.byte	0x00, 0xf0, 0x11, 0x00


	//----- nvinfo : EIATTR_KPARAM_INFO
	.align		4
.L_18069:
        /*00c8*/ 	.byte	0x04, 0x17
        /*00ca*/ 	.short	(.L_18071 - .L_18070)
.L_18070:
        /*00cc*/ 	.word	0x00000000
        /*00d0*/ 	.short	0x0007
        /*00d2*/ 	.short	0x0030
        /*00d4*/ 	.byte	0x00, 0xf5, 0x21, 0x00


	//----- nvinfo : EIATTR_KPARAM_INFO
	.align		4
.L_18071:
        /*00d8*/ 	.byte	0x04, 0x17
        /*00da*/ 	.short	(.L_18073 - .L_18072)
.L_18072:
        /*00dc*/ 	.word	0x00000000
        /*00e0*/ 	.short	0x0006
        /*00e2*/ 	.short	0x0028
        /*00e4*/ 	.byte	0x00, 0xf5, 0x21, 0x00


	//----- nvinfo : EIATTR_KPARAM_INFO
	.align		4
.L_18073:
        /*00e8*/ 	.byte	0x04, 0x17
        /*00ea*/ 	.short	(.L_18075 - .L_18074)
.L_18074:
        /*00ec*/ 	.word	0x00000000
        /*00f0*/ 	.short	0x0005
        /*00f2*/ 	.short	0x0024
        /*00f4*/ 	.byte	0x00, 0xf0, 0x11, 0x00


	//----- nvinfo : EIATTR_KPARAM_INFO
	.align		4
.L_18075:
        /*00f8*/ 	.byte	0x04, 0x17
        /*00fa*/ 	.short	(.L_18077 - .L_18076)
.L_18076:
        /*00fc*/ 	.word	0x00000000
        /*0100*/ 	.short	0x0004
        /*0102*/ 	.short	0x0020
        /*0104*/ 	.byte	0x00, 0xf0, 0x11, 0x00


	//----- nvinfo : EIATTR_KPARAM_INFO
	.align		4
.L_18077:
        /*0108*/ 	.byte	0x04, 0x17
        /*010a*/ 	.short	(.L_18079 - .L_18078)
.L_18078:
        /*010c*/ 	.word	0x00000000
        /*0110*/ 	.short	0x0003
        /*0112*/ 	.short	0x0018
        /*0114*/ 	.byte	0x00, 0xf5, 0x21, 0x00


	//----- nvinfo : EIATTR_KPARAM_INFO
	.align		4
.L_18079:
        /*0118*/ 	.byte	0x04, 0x17
        /*011a*/ 	.short	(.L_18081 - .L_18080)
.L_18080:
        /*011c*/ 	.word	0x00000000
        /*0120*/ 	.short	0x0002
        /*0122*/ 	.short	0x0010
        /*0124*/ 	.byte	0x00, 0xf5, 0x21, 0x00


	//----- nvinfo : EIATTR_KPARAM_INFO
	.align		4
.L_18081:
        /*0128*/ 	.byte	0x04, 0x17
        /*012a*/ 	.short	(.L_18083 - .L_18082)
.L_18082:
        /*012c*/ 	.word	0x00000000
        /*0130*/ 	.short	0x0001
        /*0132*/ 	.short	0x0008
        /*0134*/ 	.byte	0x00, 0xf5, 0x21, 0x00


	//----- nvinfo : EIATTR_KPARAM_INFO
	.align		4
.L_18083:
        /*0138*/ 	.byte	0x04, 0x17
        /*013a*/ 	.short	(.L_18085 - .L_18084)
.L_18084:
        /*013c*/ 	.word	0x00000000
        /*0140*/ 	.short	0x0000
        /*0142*/ 	.short	0x0000
        /*0144*/ 	.byte	0x00, 0xf5, 0x21, 0x00


	//----- nvinfo : EIATTR_SPARSE_MMA_MASK
	.align		4
.L_18085:
        /*0148*/ 	.byte	0x03, 0x50
        /*014a*/ 	.short	0x0000


	//----- nvinfo : EIATTR_MAXREG_COUNT
	.align		4
        /*014c*/ 	.byte	0x03, 0x1b
        /*014e*/ 	.short	0x00ff


	//----- nvinfo : EIATTR_NUM_BARRIERS
	.align		4
        /*0150*/ 	.byte	0x02, 0x4c
        /*0152*/ 	.byte	0x01
	.zero		1


	//----- nvinfo : EIATTR_EXTERNS
	.align		4
        /*0154*/ 	.byte	0x04, 0x0f
        /*0156*/ 	.short	(.L_18087 - .L_18086)


	//   ....[0]....
	.align		4
.L_18086:
        /*0158*/ 	.word	index@(__assertfail)


	//----- nvinfo : EIATTR_MERCURY_ISA_VERSION
	.align		4
.L_18087:
        /*015c*/ 	.byte	0x03, 0x5f
        /*015e*/ 	.short	0x0101


	//----- nvinfo : EIATTR_COOP_GROUP_MASK_REGIDS
	.align		4
        /*0160*/ 	.byte	0x04, 0x29
        /*0162*/ 	.short	(.L_18089 - .L_18088)


	//   ....[0]....
.L_18088:
        /*0164*/ 	.word	0xffffffff


	//   ....[1]....
        /*0168*/ 	.word	0xffffffff


	//   ....[2]....
        /*016c*/ 	.word	0xffffffff


	//   ....[3]....
        /*0170*/ 	.word	0xffffffff


	//   ....[4]....
        /*0174*/ 	.word	0xffffffff


	//   ....[5]....
        /*0178*/ 	.word	0xffffffff


	//   ....[6]....
        /*017c*/ 	.word	0xffffffff


	//   ....[7]....
        /*0180*/ 	.word	0xffffffff


	//   ....[8]....
        /*0184*/ 	.word	0xffffffff


	//   ....[9]....
        /*0188*/ 	.word	0xffffffff


	//   ....[10]....
        /*018c*/ 	.word	0xffffffff


	//   ....[11]....
        /*0190*/ 	.word	0xffffffff


	//   ....[12]....
        /*0194*/ 	.word	0xffffffff


	//   ....[13]....
        /*0198*/ 	.word	0xffffffff


	//   ....[14]....
        /*019c*/ 	.word	0x0500000f


	//   ....[15]....
        /*01a0*/ 	.word	0x0500000f


	//   ....[16]....
        /*01a4*/ 	.word	0x0500000f


	//----- nvinfo : EIATTR_COOP_GROUP_INSTR_OFFSETS
	.align		4
.L_18089:
        /*01a8*/ 	.byte	0x04, 0x28
        /*01aa*/ 	.short	(.L_18091 - .L_18090)


	//   ....[0]....
.L_18090:
        /*01ac*/ 	.word	0x00000270


	//   ....[1]....
        /*01b0*/ 	.word	0x00000290


	//   ....[2]....
        /*01b4*/ 	.word	0x000002b0


	//   ....[3]....
        /*01b8*/ 	.word	0x000003b0


	//   ....[4]....
        /*01bc*/ 	.word	0x000003d0


	//   ....[5]....
        /*01c0*/ 	.word	0x00000400


	//   ....[6]....
        /*01c4*/ 	.word	0x00001230


	//   ....[7]....
        /*01c8*/ 	.word	0x00001260


	//   ....[8]....
        /*01cc*/ 	.word	0x00001280


	//   ....[9]....
        /*01d0*/ 	.word	0x000012a0


	//   ....[10]....
        /*01d4*/ 	.word	0x000012c0


	//   ....[11]....
        /*01d8*/ 	.word	0x00001310


	//   ....[12]....
        /*01dc*/ 	.word	0x00001330


	//   ....[13]....
        /*01e0*/ 	.word	0x00001350


	//   ....[14]....
        /*01e4*/ 	.word	0x00001ee0


	//   ....[15]....
        /*01e8*/ 	.word	0x00001f40


	//   ....[16]....
        /*01ec*/ 	.word	0x00001fa0


	//----- nvinfo : EIATTR_VRC_CTA_INIT_COUNT
	.align		4
.L_18091:
        /*01f0*/ 	.byte	0x02, 0x4a
	.zero		1
	.zero		1


	//----- nvinfo : EIATTR_SYSCALL_OFFSETS
	.align		4
        /*01f4*/ 	.byte	0x04, 0x46
        /*01f6*/ 	.short	(.L_18093 - .L_18092)


	//   ....[0]....
.L_18092:
        /*01f8*/ 	.word	0x00000220


	//----- nvinfo : EIATTR_EXIT_INSTR_OFFSETS
	.align		4
.L_18093:
        /*01fc*/ 	.byte	0x04, 0x1c
        /*01fe*/ 	.short	(.L_18095 - .L_18094)


	//   ....[0]....
.L_18094:
        /*0200*/ 	.word	0x00001d90


	//   ....[1]....
        /*0204*/ 	.word	0x00001e90


	//----- nvinfo : EIATTR_CRS_STACK_SIZE
	.align		4
.L_18095:
        /*0208*/ 	.byte	0x04, 0x1e
        /*020a*/ 	.short	(.L_18097 - .L_18096)
.L_18096:
        /*020c*/ 	.word	0x00000000


	//----- nvinfo : EIATTR_CBANK_PARAM_SIZE
	.align		4
.L_18097:
        /*0210*/ 	.byte	0x03, 0x19
        /*0212*/ 	.short	0x007c


	//----- nvinfo : EIATTR_PARAM_CBANK
	.align		4
        /*0214*/ 	.byte	0x04, 0x0a
        /*0216*/ 	.short	(.L_18099 - .L_18098)
	.align		4
.L_18098:
        /*0218*/ 	.word	index@(.nv.constant0._ZN4vllm25paged_attention_v1_kernelIthLi32ELi8ELi128ELNS_18Fp8KVCacheDataTypeE1ELb0EEEvPT_PKS2_PKT0_S8_ifPKiSA_iPKfiiiSC_SC_iiiii)
        /*021c*/ 	.short	0x0380
        /*021e*/ 	.short	0x007c


	//----- nvinfo : EIATTR_SW_WAR
	.align		4
.L_18099:
        /*0220*/ 	.byte	0x04, 0x36
        /*0222*/ 	.short	(.L_18101 - .L_18100)
.L_18100:
        /*0224*/ 	.word	0x00000008
.L_18101:


//--------------------- .nv.info._ZN4vllm25paged_attention_v1_kernelIthLi256ELi8ELi128ELNS_18Fp8KVCacheDataTypeE1ELb1EEEvPT_PKS2_PKT0_S8_ifPKiSA_iPKfiiiSC_SC_iiiii --------------------------
	.section	.nv.info._ZN4vllm25paged_attention_v1_kernelIthLi256ELi8ELi128ELNS_18Fp8KVCacheDataTypeE1ELb1EEEvPT_PKS2_PKT0_S8_ifPKiSA_iPKfiiiSC_SC_iiiii,"",@"SHT_CUDA_INFO"
	.sectionflags	@""
	.align	4


	//----- nvinfo : EIATTR_CUDA_API_VERSION
	.align		4
        /*0000*/ 	.byte	0x04, 0x37
        /*0002*/ 	.short	(.L_18103 - .L_18102)
.L_18102:
        /*0004*/ 	.word	0x00000082


	//----- nvinfo : EIATTR_KPARAM_INFO
	.align		4
.L_18103:
        /*0008*/ 	.byte	0x04, 0x17
        /*000a*/ 	.short	(.L_18105 - .L_18104)
.L_18104:
        /*000c*/ 	.word	0x00000000
        /*0010*/ 	.short	0x0013
        /*0012*/ 	.short	0x0078
        /*0014*/ 	.byte	0x00, 0xf0, 0x11, 0x00


	//----- nvinfo : EIATTR_KPARAM_INFO
	.align		4
.L_18105:
        /*0018*/ 	.byte	0x04, 0x17
        /*001a*/ 	.short	(.L_18107 - .L_18106)
.L_18106:
        /*001c*/ 	.word	0x00000000
        /*0020*/ 	.short	0x0012
        /*0022*/ 	.short	0x0074
        /*0024*/ 	.byte	0x00, 0xf0, 0x11, 0x00


	//----- nvinfo : EIATTR_KPARAM_INFO
	.align		4
.L_18107:
        /*0028*/ 	.byte	0x04, 0x17
        /*002a*/ 	.short	(.L_18109 - .L_18108)
.L_18108:
        /*002c*/ 	.word	0x00000000
        /*0030*/ 	.short	0x0011
        /*0032*/ 	.short	0x0070
        /*0034*/ 	.byte	0x00, 0xf0, 0x11, 0x00


	//----- nvinfo : EIATTR_KPARAM_INFO
	.align		4
.L_18109:
        /*0038*/ 	.byte	0x04, 0x17
        /*003a*/ 	.short	(.L_18111 - .L_18110)
.L_18110:
        /*003c*/ 	.word	0x00000000
        /*0040*/ 	.short	0x0010
        /*0042*/ 	.short	0x006c
        /*0044*/ 	.byte	0x00, 0xf0, 0x11, 0x00


	//----- nvinfo : EIATTR_KPARAM_INFO
	.align		4
.L_18111:
        /*0048*/ 	.byte	0x04, 0x17
        /*004a*/ 	.short	(.L_18113 - .L_18112)
.L_18112:
        /*004c*/ 	.word	0x00000000
        /*0050*/ 	.short	0x000f
        /*0052*/ 	.short	0x0068
        /*0054*/ 	.byte	0x00, 0xf0, 0x11, 0x00


	//----- nvinfo : EIATTR_KPARAM_INFO
	.align		4
.L_18113:
        /*0058*/ 	.byte	0x04, 0x17
        /*005a*/ 	.short	(.L_18115 - .L_18114)
.L_18114:
        /*005c*/ 	.word	0x00000000
        /*0060*/ 	.short	0x000e
        /*0062*/ 	.short	0x0060
        /*0064*/ 	.byte	0x00, 0xf5, 0x21, 0x00


	//----- nvinfo : EIATTR_KPARAM_INFO
	.align		4
.L_18115:
        /*0068*/ 	.byte	0x04, 0x17
        /*006a*/ 	.short	(.L_18117 - .L_18116)
.L_18116:
        /*006c*/ 	.word	0x00000000
        /*0070*/ 	.short	0x000d
        /*0072*/ 	.short	0x0058
        /*0074*/ 	.byte	0x00, 0xf5, 0x21, 0x00


	//----- nvinfo : EIATTR_KPARAM_INFO
	.align		4
.L_18117:
        /*0078*/ 	.byte	0x04, 0x17
        /*007a*/ 	.short	(.L_18119 - .L_18118)
.L_18118:
        /*007c*/ 	.word	0x00000000
        /*0080*/ 	.short	0x000c
        /*0082*/ 	.short	0x0050
        /*0084*/ 	.byte	0x00, 0xf0, 0x11, 0x00


	//----- nvinfo : EIATTR_KPARAM_INFO
	.align		4
.L_18119:
        /*0088*/ 	.byte	0x04, 0x17
        /*008a*/ 	.short	(.L_18121 - .L_18120)
.L_18120:
        /*008c*/ 	.word	0x00000000
        /*0090*/ 	.short	0x000b
        /*0092*/ 	.short	0x004c
        /*0094*/ 	.byte	0x00, 0xf0, 0x11, 0x00


	//----- nvinfo : EIATTR_KPARAM_INFO
	.align		4
.L_18121:
        /*0098*/ 	.byte	0x04, 0x17
        /*009a*/ 	.short	(.L_18123 - .L_18122)
.L_18122:
        /*009c*/ 	.word	0x00000000
        /*00a0*/ 	.short	0x000a
        /*00a2*/ 	.short	0x0048
        /*00a4*/ 	.byte	0x00, 0xf0, 0x11, 0x00


	//----- nvinfo : EIATTR_KPARAM_INFO
	.align		4
.L_18123:
        /*00a8*/ 	.byte	0x04, 0x17
        /*00aa*/ 	.short	(.L_18125 - .L_18124)
.L_18124:
        /*00ac*/ 	.word	0x00000000
        /*00b0*/ 	.short	0x0009
        /*00b2*/ 	.short	0x0040
        /*00b4*/ 	.byte	0x00, 0xf5, 0x21, 0x00


	//----- nvinfo : EIATTR_KPARAM_INFO
	.align		4
.L_18125:
        /*00b8*/ 	.byte	0x04, 0x17
        /*00ba*/ 	.short	(.L_18127 - .L_18126)
.L_18126:
        /*00bc*/ 	.word	0x00000000
        /*00c0*/ 	.short	0x0008
        /*00c2*/ 	.short	0x0038
        /*00c4*/ 	.byte	0x00, 0xf0, 0x11, 0x00


	//----- nvinfo : EIATTR_KPARAM_INFO
	.align		4
.L_18127:
        /*00c8*/ 	.byte	0x04, 0x17
        /*00ca*/ 	.short	(.L_18129 - .L_18128)
.L_18128:
        /*00cc*/ 	.word	0x00000000
        /*00d0*/ 	.short	0x0007
        /*00d2*/ 	.short	0x0030
        /*00d4*/ 	.byte	0x00, 0xf5, 0x21, 0x00


	//----- nvinfo : EIATTR_KPARAM_INFO
	.align		4
.L_18129:
        /*00d8*/ 	.byte	0x04, 0x17
        /*00da*/ 	.short	(.L_18131 - .L_18130)
.L_18130:
        /*00dc*/ 	.word	0x00000000
        /*00e0*/ 	.short	0x0006
        /*00e2*/ 	.short	0x0028
        /*00e4*/ 	.byte	0x00, 0xf5, 0x21, 0x00


	//----- nvinfo : EIATTR_KPARAM_INFO
	.align		4
.L_18131:
        /*00e8*/ 	.byte	0x04, 0x17
        /*00ea*/ 	.short	(.L_18133 - .L_18132)
.L_18132:
        /*00ec*/ 	.word	0x00000000
        /*00f0*/ 	.short	0x0005
        /*00f2*/ 	.short	0x0024
        /*00f4*/ 	.byte	0x00, 0xf0, 0x11, 0x00


	//----- nvinfo : EIATTR_KPARAM_INFO
	.align		4
.L_18133:
        /*00f8*/ 	.byte	0x04, 0x17
        /*00fa*/ 	.short	(.L_18135 - .L_18134)
.L_18134:
        /*00fc*/ 	.word	0x00000000
        /*0100*/ 	.short	0x0004
        /*0102*/ 	.short	0x0020
        /*0104*/ 	.byte	0x00, 0xf0, 0x11, 0x00


	//----- nvinfo : EIATTR_KPARAM_INFO
	.align		4
.L_18135:
        /*0108*/ 	.byte	0x04, 0x17
        /*010a*/ 	.short	(.L_18137 - .L_18136)
.L_18136:
        /*010c*/ 	.word	0x00000000
        /*0110*/ 	.short	0x0003
        /*0112*/ 	.short	0x0018
        /*0114*/ 	.byte	0x00, 0xf5, 0x21, 0x00


	//----- nvinfo : EIATTR_KPARAM_INFO
	.align		4
.L_18137:
        /*0118*/ 	.byte	0x04, 0x17
        /*011a*/ 	.short	(.L_18139 - .L_18138)
.L_18138:
        /*011c*/ 	.word	0x00000000
        /*0120*/ 	.short	0x0002
        /*0122*/ 	.short	0x0010
        /*0124*/ 	.byte	0x00, 0xf5, 0x21, 0x00


	//----- nvinfo : EIATTR_KPARAM_INFO
	.align		4
.L_18139:
        /*0128*/ 	.byte	0x04, 0x17
        /*012a*/ 	.short	(.L_18141 - .L_18140)
.L_18140:
        /*012c*/ 	.word	0x00000000
        /*0130*/ 	.short	0x0001
        /*0132*/ 	.short	0x0008
        /*0134*/ 	.byte	0x00, 0xf5, 0x21, 0x00


	//----- nvinfo : EIATTR_KPARAM_INFO
	.align		4
.L_18141:
        /*0138*/ 	.byte	0x04, 0x17
        /*013a*/ 	.short	(.L_18143 - .L_18142)
.L_18142:
        /*013c*/ 	.word	0x00000000
        /*0140*/ 	.short	0x0000
        /*0142*/ 	.short	0x0000
        /*0144*/ 	.byte	0x00, 0xf5, 0x21, 0x00


	//----- nvinfo : EIATTR_SPARSE_MMA_MASK
	.align		4
.L_18143:
        /*0148*/ 	.byte	0x03, 0x50
        /*014a*/ 	.short	0x0000


	//----- nvinfo : EIATTR_MAXREG_COUNT
	.align		4
        /*014c*/ 	.byte	0x03, 0x1b
        /*014e*/ 	.short	0x00ff


	//----- nvinfo : EIATTR_NUM_BARRIERS
	.align		4
        /*0150*/ 	.byte	0x02, 0x4c
        /*0152*/ 	.byte	0x01
	.zero		1


	//----- nvinfo : EIATTR_EXTERNS
	.align		4
        /*0154*/ 	.byte	0x04, 0x0f
        /*0156*/ 	.short	(.L_18145 - .L_18144)


	//   ....[0]....
	.align		4
.L_18144:
        /*0158*/ 	.word	index@(__assertfail)


	//----- nvinfo : EIATTR_MERCURY_ISA_VERSION
	.align		4
.L_18145:
        /*015c*/ 	.byte	0x03, 0x5f
        /*015e*/ 	.short	0x0101


	//----- nvinfo : EIATTR_COOP_GROUP_MASK_REGIDS
	.align		4
        /*0160*/ 	.byte	0x04, 0x29
        /*0162*/ 	.short	(.L_18147 - .L_18146)


	//   ....[0]....
.L_18146:
        /*0164*/ 	.word	0xffffffff


	//   ....[1]....
        /*0168*/ 	.word	0xffffffff


	//   ....[2]....
        /*016c*/ 	.word	0xffffffff


	//   ....[3]....
        /*0170*/ 	.word	0xffffffff


	//   ....[4]....
        /*0174*/ 	.word	0xffffffff


	//   ....[5]....
        /*0178*/ 	.word	0xffffffff


	//   ....[6]....
        /*017c*/ 	.word	0xffffffff


	//   ....[7]....
        /*0180*/ 	.word	0xffffffff


	//   ....[8]....
        /*0184*/ 	.word	0xffffffff


	//   ....[9]....
        /*0188*/ 	.word	0xffffffff


	//   ....[10]....
        /*018c*/ 	.word	0xffffffff


	//   ....[11]....
        /*0190*/ 	.word	0xffffffff


	//   ....[12]....
        /*0194*/ 	.word	0xffffffff


	//   ....[13]....
        /*0198*/ 	.word	0xffffffff


	//   ....[14]....
        /*019c*/ 	.word	0x0500000f


	//   ....[15]....
        /*01a0*/ 	.word	0x0500000f


	//   ....[16]....
        /*01a4*/ 	.word	0x0500000f


	//----- nvinfo : EIATTR_COOP_GROUP_INSTR_OFFSETS
	.align		4
.L_18147:
        /*01a8*/ 	.byte	0x04, 0x28
        /*01aa*/ 	.short	(.L_18149 - .L_18148)


	//   ....[0]....
.L_18148:
        /*01ac*/ 	.word	0x00000b30


	//   ....[1]....
        /*01b0*/ 	.word	0x00000b50


	//   ....[2]....
        /*01b4*/ 	.word	0x00000b70


	//   ....[3]....
        /*01b8*/ 	.word	0x00000c80


	//   ....[4]....
        /*01bc*/ 	.word	0x00000ca0


	//   ....[5]....
        /*01c0*/ 	.word	0x00000cc0


	//   ....[6]....
        /*01c4*/ 	.word	0x00001b00


	//   ....[7]....
        /*01c8*/ 	.word	0x00001b30


	//   ....[8]....
        /*01cc*/ 	.word	0x00001b50


	//   ....[9]....
        /*01d0*/ 	.word	0x00001b70


	//   ....[10]....
        /*01d4*/ 	.word	0x00001b90


	//   ....[11]....
        /*01d8*/ 	.word	0x00001be0


	//   ....[12]....
        /*01dc*/ 	.word	0x00001c00


	//   ....[13]....
        /*01e0*/ 	.word	0x00001c20


	//   ....[14]....
        /*01e4*/ 	.word	0x000033d0


	//   ....[15]....
        /*01e8*/ 	.word	0x00003430


	//   ....[16]....
        /*01ec*/ 	.word	0x00003490


	//----- nvinfo : EIATTR_VRC_CTA_INIT_COUNT
	.align		4
.L_18149:
        /*01f0*/ 	.byte	0x02, 0x4a
	.zero		1
	.zero		1


	//----- nvinfo : EIATTR_SYSCALL_OFFSETS
	.align		4
        /*01f4*/ 	.byte	0x04, 0x46
        /*01f6*/ 	.short	(.L_18151 - .L_18150)


	//   ....[0]....
.L_18150:
        /*01f8*/ 	.word	0x00002a00


	//   ....[1]....
        /*01fc*/ 	.word	0x00003370


	//----- nvinfo : EIATTR_EXIT_INSTR_OFFSETS
	.align		4
.L_18151:
        /*0200*/ 	.byte	0x04, 0x1c
        /*0202*/ 	.short	(.L_18153 - .L_18152)


	//   ....[0]....
.L_18152:
        /*0204*/ 	.word	0x00003090


	//   ....[1]....
        /*0208*/ 	.word	0x00003270


	//   ....[2]....
        /*020c*/ 	.word	0x00003380


	//----- nvinfo : EIATTR_CRS_STACK_SIZE
	.align		4
.L_18153:
        /*0210*/ 	.byte	0x04, 0x1e
        /*0212*/ 	.short	(.L_18155 - .L_18154)
.L_18154:
        /*0214*/ 	.word	0x00000000


	//----- nvinfo : EIATTR_CBANK_PARAM_SIZE
	.align		4
.L_18155:
        /*0218*/ 	.byte	0x03, 0x19
        /*021a*/ 	.short	0x007c


	//----- nvinfo : EIATTR_PARAM_CBANK
	.align		4
        /*021c*/ 	.byte	0x04, 0x0a
        /*021e*/ 	.short	(.L_18157 - .L_18156)
	.align		4
.L_18156:
        /*0220*/ 	.word	index@(.nv.constant0._ZN4vllm25paged_attention_v1_kernelIthLi256ELi8ELi128ELNS_18Fp8KVCacheDataTypeE1ELb1EEEvPT_PKS2_PKT0_S8_ifPKiSA_iPKfiiiSC_SC_iiiii)
        /*0224*/ 	.short	0x0380
        /*0226*/ 	.short	0x007c


	//----- nvinfo : EIATTR_SW_WAR
	.align		4
.L_18157:
        /*0228*/ 	.byte	0x04, 0x36
        /*022a*/ 	.short	(.L_18159 - .L_18158)
.L_18158:
        /*022c*/ 	.word	0x00000008
.L_18159:


//--------------------- .nv.info._ZN4vllm25paged_attention_v1_kernelIthLi192ELi8ELi128ELNS_18Fp8KVCacheDataTypeE1ELb1EEEvPT_PKS2_PKT0_S8_ifPKiSA_iPKfiiiSC_SC_iiiii --------------------------
	.section	.nv.info._ZN4vllm25paged_attention_v1_kernelIthLi192ELi8ELi128ELNS_18Fp8KVCacheDataTypeE1ELb1EEEvPT_PKS2_PKT0_S8_ifPKiSA_iPKfiiiSC_SC_iiiii,"",@"SHT_CUDA_INFO"
	.sectionflags	@""
	.align	4


	//----- nvinfo : EIATTR_CUDA_API_VERSION
	.align		4
        /*0000*/ 	.byte	0x04, 0x37
        /*0002*/ 	.short	(.L_18161 - .L_18160)
.L_18160:
        /*0004*/ 	.word	0x00000082


	//----- nvinfo : EIATTR_KPARAM_INFO
	.align		4
.L_18161:
        /*0008*/ 	.byte	0x04, 0x17
        /*000a*/ 	.short	(.L_18163 - .L_18162)
.L_18162:
        /*000c*/ 	.word	0x00000000
        /*0010*/ 	.short	0x0013
        /*0012*/ 	.short	0x0078
        /*0014*/ 	.byte	0x00, 0xf0, 0x11, 0x00


	//----- nvinfo : EIATTR_KPARAM_INFO
	.align		4
.L_18163:
        /*0018*/ 	.byte	0x04, 0x17
        /*001a*/ 	.short	(.L_18165 - .L_18164)
.L_18164:
        /*001c*/ 	.word	0x00000000
        /*0020*/ 	.short	0x0012
        /*0022*/ 	.short	0x0074
        /*0024*/ 	.byte	0x00, 0xf0, 0x11, 0x00


	//----- nvinfo : EIATTR_KPARAM_INFO
	.align		4
.L_18165:
        /*0028*/ 	.byte	0x04, 0x17
        /*002a*/ 	.short	(.L_18167 - .L_18166)
.L_18166:
        /*002c*/ 	.word	0x00000000
        /*0030*/ 	.short	0x0011
        /*0032*/ 	.short	0x0070
        /*0034*/ 	.byte	0x00, 0xf0, 0x11, 0x00


	//----- nvinfo : EIATTR_KPARAM_INFO
	.align		4
.L_18167:
        /*0038*/ 	.byte	0x04, 0x17
        /*003a*/ 	.short	(.L_18169 - .L_18168)
.L_18168:
        /*003c*/ 	.word	0x00000000
        /*0040*/ 	.short	0x0010
        /*0042*/ 	.short	0x006c
        /*0044*/ 	.byte	0x00, 0xf0, 0x11, 0x00


	//----- nvinfo : EIATTR_KPARAM_INFO
	.align		4
.L_18169:
        /*0048*/ 	.byte	0x04, 0x17
        /*004a*/ 	.short	(.L_18171 - .L_18170)
.L_18170:
        /*004c*/ 	.word	0x00000000
        /*0050*/ 	.short	0x000f
        /*0052*/ 	.short	0x0068
        /*0054*/ 	.byte	0x00, 0xf0, 0x11, 0x00


	//----- nvinfo : EIATTR_KPARAM_INFO
	.align		4
.L_18171:
        /*0058*/ 	.byte	0x04, 0x17
        /*005a*/ 	.short	(.L_18173 - .L_18172)
.L_18172:
        /*005c*/ 	.word	0x00000000
        /*0060*/ 	.short	0x000e
        /*0062*/ 	.short	0x0060
        /*0064*/ 	.byte	0x00, 0xf5, 0x21, 0x00


	//----- nvinfo : EIATTR_KPARAM_INFO
	.align		4
.L_18173:
        /*0068*/ 	.byte	0x04, 0x17
        /*006a*/ 	.short	(.L_18175 - .L_18174)
.L_18174:
        /*006c*/ 	.word	0x00000000
        /*0070*/ 	.short	0x000d
        /*0072*/ 	.short	0x0058
        /*0074*/ 	.byte	0x00, 0xf5, 0x21, 0x00


	//----- nvinfo : EIATTR_KPARAM_INFO
	.align		4
.L_18175:
        /*0078*/ 	.byte	0x04, 0x17
        /*007a*/ 	.short	(.L_18177 - .L_18176)
.L_18176:
        /*007c*/ 	.word	0x00000000
        /*0080*/ 	.short	0x000c
        /*0082*/ 	.short	0x0050
        /*0084*/ 	.byte	0x00, 0xf0, 0x11, 0x00


	//----- nvinfo : EIATTR_KPARAM_INFO
	.align		4
.L_18177:
        /*0088*/ 	.byte	0x04, 0x17
        /*008a*/ 	.short	(.L_18179 - .L_18178)
.L_18178:
        /*008c*/ 	.word	0x00000000
        /*0090*/ 	.short	0x000b
        /*0092*/ 	.short	0x004c
        /*0094*/ 	.byte	0x00, 0xf0, 0x11, 0x00


	//----- nvinfo : EIATTR_KPARAM_INFO
	.align		4
.L_18179:
        /*0098*/ 	.byte	0x04, 0x17
        /*009a*/ 	.short	(.L_18181 - .L_18180)
.L_18180:
        /*009c*/ 	.word	0x00000000
        /*00a0*/ 	.short	0x000a
        /*00a2*/ 	.short	0x0048
        /*00a4*/ 	.byte	0x00, 0xf0, 0x11, 0x00


	//----- nvinfo : EIATTR_KPARAM_INFO
	.align		4
.L_18181:
        /*00a8*/ 	.byte	0x04, 0x17
        /*00aa*/ 	.short	(.L_18183 - .L_18182)
.L_18182:
        /*00ac*/ 	.word	0x00000000
        /*00b0*/ 	.short	0x0009
        /*00b2*/ 	.short	0x0040
        /*00b4*/ 	.byte	0x00, 0xf5, 0x21, 0x00


	//----- nvinfo : EIATTR_KPARAM_INFO
	.align		4
.L_18183:
        /*00b8*/ 	.byte	0x04, 0x17
        /*00ba*/ 	.short	(.L_18185 - .L_18184)
.L_18184:
        /*00bc*/ 	.word	0x00000000
        /*00c0*/ 	.short	0x0008
        /*00c2*/ 	.short	0x0038
        /*00c4*/ 	.byte	0x00, 0xf0, 0x11, 0x00


	//----- nvinfo : EIATTR_KPARAM_INFO
	.align		4
.L_18185:
        /*00c8*/ 	.byte	0x04, 0x17
        /*00ca*/ 	.short	(.L_18187 - .L_18186)
.L_18186:
        /*00cc*/ 	.word	0x00000000
        /*00d0*/ 	.short	0x0007
        /*00d2*/ 	.short	0x0030
        /*00d4*/ 	.byte	0x00, 0xf5, 0x21, 0x00


	//----- nvinfo : EIATTR_KPARAM_INFO
	.align		4
.L_18187:
        /*00d8*/ 	.byte	0x04, 0x17
        /*00da*/ 	.short	(.L_18189 - .L_18188)
.L_18188:
        /*00dc*/ 	.word	0x00000000
        /*00e0*/ 	.short	0x0006
        /*00e2*/ 	.short	0x0028
        /*00e4*/ 	.byte	0x00, 0xf5, 0x21, 0x00


	//----- nvinfo : EIATTR_KPARAM_INFO
	.align		4
.L_18189:
        /*00e8*/ 	.byte	0x04, 0x17
        /*00ea*/ 	.short	(.L_18191 - .L_18190)
.L_18190:
        /*00ec*/ 	.word	0x00000000
        /*00f0*/ 	.short	0x0005
        /*00f2*/ 	.short	0x0024
        /*00f4*/ 	.byte	0x00, 0xf0, 0x11, 0x00


	//----- nvinfo : EIATTR_KPARAM_INFO
	.align		4
.L_18191:
        /*00f8*/ 	.byte	0x04, 0x17
        /*00fa*/ 	.short	(.L_18193 - .L_18192)
.L_18192:
        /*00fc*/ 	.word	0x00000000
        /*0100*/ 	.short	0x0004
        /*0102*/ 	.short	0x0020
        /*0104*/ 	.byte	0x00, 0xf0, 0x11, 0x00


	//----- nvinfo : EIATTR_KPARAM_INFO
	.align		4
.L_18193:
        /*0108*/ 	.byte	0x04, 0x17
        /*010a*/ 	.short	(.L_18195 - .L_18194)
.L_18194:
        /*010c*/ 	.word	0x00000000
        /*0110*/ 	.short	0x0003
        /*0112*/ 	.short	0x0018
        /*0114*/ 	.byte	0x00, 0xf5, 0x21, 0x00


	//----- nvinfo : EIATTR_KPARAM_INFO
	.align		4
.L_18195:
        /*0118*/ 	.byte	0x04, 0x17
        /*011a*/ 	.short	(.L_18197 - .L_18196)
.L_18196:
        /*011c*/ 	.word	0x00000000
        /*0120*/ 	.short	0x0002
        /*0122*/ 	.short	0x0010
        /*0124*/ 	.byte	0x00, 0xf5, 0x21, 0x00


	//----- nvinfo : EIATTR_KPARAM_INFO
	.align		4
.L_18197:
        /*0128*/ 	.byte	0x04, 0x17
        /*012a*/ 	.short	(.L_18199 - .L_18198)
.L_18198:
        /*012c*/ 	.word	0x00000000
        /*0130*/ 	.short	0x0001
        /*0132*/ 	.short	0x0008
        /*0134*/ 	.byte	0x00, 0xf5, 0x21, 0x00


	//----- nvinfo : EIATTR_KPARAM_INFO
	.align		4
.L_18199:
        /*0138*/ 	.byte	0x04, 0x17
        /*013a*/ 	.short	(.L_18201 - .L_18200)
.L_18200:
        /*013c*/ 	.word	0x00000000
        /*0140*/ 	.short	0x0000
        /*0142*/ 	.short	0x0000
        /*0144*/ 	.byte	0x00, 0xf5, 0x21, 0x00


	//----- nvinfo : EIATTR_SPARSE_MMA_MASK
	.align		4
.L_18201:
        /*0148*/ 	.byte	0x03, 0x50
        /*014a*/ 	.short	0x0000


	//----- nvinfo : EIATTR_MAXREG_COUNT
	.align		4
        /*014c*/ 	.byte	0x03, 0x1b
        /*014e*/ 	.short	0x00ff


	//----- nvinfo : EIATTR_NUM_BARRIERS
	.align		4
        /*0150*/ 	.byte	0x02, 0x4c
        /*0152*/ 	.byte	0x01
	.zero		1


	//----- nvinfo : EIATTR_EXTERNS
	.align		4
        /*0154*/ 	.byte	0x04, 0x0f
        /*0156*/ 	.short	(.L_18203 - .L_18202)


	//   ....[0]....
	.align		4
.L_18202:
        /*0158*/ 	.word	index@(__assertfail)


	//----- nvinfo : EIATTR_MERCURY_ISA_VERSION
	.align		4
.L_18203:
        /*015c*/ 	.byte	0x03, 0x5f
        /*015e*/ 	.short	0x0101


	//----- nvinfo : EIATTR_COOP_GROUP_MASK_REGIDS
	.align		4
        /*0160*/ 	.byte	0x04, 0x29
        /*0162*/ 	.short	(.L_18205 - .L_18204)


	//   ....[0]....
.L_18204:
        /*0164*/ 	.word	0xffffffff


	//   ....[1]....
        /*0168*/ 	.word	0xffffffff


	//   ....[2]....
        /*016c*/ 	.word	0xffffffff


	//   ....[3]....
        /*0170*/ 	.word	0xffffffff


	//   ....[4]....
        /*0174*/ 	.word	0xffffffff


	//   ....[5]....
        /*0178*/ 	.word	0xffffffff


	//   ....[6]....
        /*017c*/ 	.word	0xffffffff


	//   ....[7]....
        /*0180*/ 	.word	0xffffffff


	//   ....[8]....
        /*0184*/ 	.word	0xffffffff


	//   ....[9]....
        /*0188*/ 	.word	0xffffffff


	//   ....[10]....
        /*018c*/ 	.word	0xffffffff


	//   ....[11]....
        /*0190*/ 	.word	0xffffffff


	//   ....[12]....
        /*0194*/ 	.word	0xffffffff


	//   ....[13]....
        /*0198*/ 	.word	0xffffffff


	//   ....[14]....
        /*019c*/ 	.word	0x0500000f


	//   ....[15]....
        /*01a0*/ 	.word	0x0500000f


	//   ....[16]....
        /*01a4*/ 	.word	0x0500000f


	//----- nvinfo : EIATTR_COOP_GROUP_INSTR_OFFSETS
	.align		4
.L_18205:
        /*01a8*/ 	.byte	0x04, 0x28
        /*01aa*/ 	.short	(.L_18207 - .L_18206)


	//   ....[0]....
.L_18206:
        /*01ac*/ 	.word	0x00000b30


	//   ....[1]....
        /*01b0*/ 	.word	0x00000b50


	//   ....[2]....
        /*01b4*/ 	.word	0x00000b70


	//   ....[3]....
        /*01b8*/ 	.word	0x00000c80


	//   ....[4]....
        /*01bc*/ 	.word	0x00000ca0


	//   ....[5]....
        /*01c0*/ 	.word	0x00000cc0


	//   ....[6]....
        /*01c4*/ 	.word	0x00001b00


	//   ....[7]....
        /*01c8*/ 	.word	0x00001b30


	//   ....[8]....
        /*01cc*/ 	.word	0x00001b50


	//   ....[9]....
        /*01d0*/ 	.word	0x00001b70


	//   ....[10]....
        /*01d4*/ 	.word	0x00001b90


	//   ....[11]....
        /*01d8*/ 	.word	0x00001be0


	//   ....[12]....
        /*01dc*/ 	.word	0x00001c00


	//   ....[13]....
        /*01e0*/ 	.word	0x00001c20


	//   ....[14]....
        /*01e4*/ 	.word	0x00003180


	//   ....[15]....
        /*01e8*/ 	.word	0x000031e0


	//   ....[16]....
        /*01ec*/ 	.word	0x00003240


	//----- nvinfo : EIATTR_VRC_CTA_INIT_COUNT
	.align		4
.L_18207:
        /*01f0*/ 	.byte	0x02, 0x4a
	.zero		1
	.zero		1


	//----- nvinfo : EIATTR_SYSCALL_OFFSETS
	.align		4
        /*01f4*/ 	.byte	0x04, 0x46
        /*01f6*/ 	.short	(.L_18209 - .L_18208)


	//   ....[0]....
.L_18208:
        /*01f8*/ 	.word	0x00002a00


	//   ....[1]....
        /*01fc*/ 	.word	0x00003120


	//----- nvinfo : EIATTR_EXIT_INSTR_OFFSETS
	.align		4
.L_18209:
        /*0200*/ 	.byte	0x04, 0x1c
        /*0202*/ 	.short	(.L_18211 - .L_18210)


	//   ....[0]....
.L_18210:
        /*0204*/ 	.word	0x00002e70


	//   ....[1]....
        /*0208*/ 	.word	0x00003020


	//   ....[2]....
        /*020c*/ 	.word	0x00003130


	//----- nvinfo : EIATTR_CRS_STACK_SIZE
	.align		4
.L_18211:
        /*0210*/ 	.byte	0x04, 0x1e
        /*0212*/ 	.short	(.L_18213 - .L_18212)
.L_18212:
        /*0214*/ 	.word	0x00000000


	//----- nvinfo : EIATTR_CBANK_PARAM_SIZE
	.align		4
.L_18213:
        /*0218*/ 	.byte	0x03, 0x19
        /*021a*/ 	.short	0x007c


	//----- nvinfo : EIATTR_PARAM_CBANK
	.align		4
        /*021c*/ 	.byte	0x04, 0x0a
        /*021e*/ 	.short	(.L_18215 - .L_18214)
	.align		4
.L_18214:
        /*0220*/ 	.word	index@(.nv.constant0._ZN4vllm25paged_attention_v1_kernelIthLi192ELi8ELi128ELNS_18Fp8KVCacheDataTypeE1ELb1EEEvPT_PKS2_PKT0_S8_ifPKiSA_iPKfiiiSC_SC_iiiii)
        /*0224*/ 	.short	0x0380
        /*0226*/ 	.short	0x007c


	//----- nvinfo : EIATTR_SW_WAR
	.align		4
.L_18215:
        /*0228*/ 	.byte	0x04, 0x36
        /*022a*/ 	.short	(.L_18217 - .L_18216)
.L_18216:
        /*022c*/ 	.word	0x00000008
.L_18217:


//--------------------- .nv.info._ZN4vllm25paged_attention_v1_kernelIthLi128ELi8ELi128ELNS_18Fp8KVCacheDataTypeE1ELb1EEEvPT_PKS2_PKT0_S8_ifPKiSA_iPKfiiiSC_SC_iiiii --------------------------
	.section	.nv.info._ZN4vllm25paged_attention_v1_kernelIthLi128ELi8ELi128ELNS_18Fp8KVCacheDataTypeE1ELb1EEEvPT_PKS2_PKT0_S8_ifPKiSA_iPKfiiiSC_SC_iiiii,"",@"SHT_CUDA_INFO"
	.sectionflags	@""
	.align	4


	//----- nvinfo : EIATTR_CUDA_API_VERSION
	.align		4
        /*0000*/ 	.byte	0x04, 0x37
        /*0002*/ 	.short	(.L_18219 - .L_18218)
.L_18218:
        /*0004*/ 	.word	0x00000082


	//----- nvinfo : EIATTR_KPARAM_INFO
	.align		4
.L_18219:
        /*0008*/ 	.byte	0x04, 0x17
        /*000a*/ 	.short	(.L_18221 - .L_18220)
.L_18220:
        /*000c*/ 	.word	0x00000000
        /*0010*/ 	.short	0x0013
        /*0012*/ 	.short	0x0078
        /*0014*/ 	.byte	0x00, 0xf0, 0x11, 0x00


	//----- nvinfo : EIATTR_KPARAM_INFO
	.align		4
.L_18221:
        /*0018*/ 	.byte	0x04, 0x17
        /*001a*/ 	.short	(.L_18223 - .L_18222)
.L_18222:
        /*001c*/ 	.word	0x00000000
        /*0020*/ 	.short	0x0012
        /*0022*/ 	.short	0x0074
        /*0024*/ 	.byte	0x00, 0xf0, 0x11, 0x00


	//----- nvinfo : EIATTR_KPARAM_INFO
	.align		4
.L_18223:
        /*0028*/ 	.byte	0x04, 0x17
        /*002a*/ 	.short	(.L_18225 - .L_18224)
.L_18224:
        /*002c*/ 	.word	0x00000000
        /*0030*/ 	.short	0x0011
        /*0032*/ 	.short	0x0070
        /*0034*/ 	.byte	0x00, 0xf0, 0x11, 0x00


	//----- nvinfo : EIATTR_KPARAM_INFO
	.align		4
.L_18225:
        /*0038*/ 	.byte	0x04, 0x17
        /*003a*/ 	.short	(.L_18227 - .L_18226)
.L_18226:
        /*003c*/ 	.word	0x00000000
        /*0040*/ 	.short	0x0010
        /*0042*/ 	.short	0x006c
        /*0044*/ 	.byte	0x00, 0xf0, 0x11, 0x00


	//----- nvinfo : EIATTR_KPARAM_INFO
	.align		4
.L_18227:
        /*0048*/ 	.byte	0x04, 0x17
        /*004a*/ 	.short	(.L_18229 - .L_18228)
.L_18228:
        /*004c*/ 	.word	0x00000000
        /*0050*/ 	.short	0x000f
        /*0052*/ 	.short	0x0068
        /*0054*/ 	.byte	0x00, 0xf0, 0x11, 0x00


	//----- nvinfo : EIATTR_KPARAM_INFO
	.align		4
.L_18229:
        /*0058*/ 	.byte	0x04, 0x17
        /*005a*/ 	.short	(.L_18231 - .L_18230)
.L_18230:
        /*005c*/ 	.word	0x00000000
        /*0060*/ 	.short	0x000e
        /*0062*/ 	.short	0x0060
        /*0064*/ 	.byte	0x00, 0xf5, 0x21, 0x00


	//----- nvinfo : EIATTR_KPARAM_INFO
	.align		4
.L_18231:
        /*0068*/ 	.byte	0x04, 0x17
        /*006a*/ 	.short	(.L_18233 - .L_18232)
.L_18232:
        /*006c*/ 	.word	0x00000000
        /*0070*/ 	.short	0x000d
        /*0072*/ 	.short	0x0058
        /*0074*/ 	.byte	0x00, 0xf5, 0x21, 0x00


	//----- nvinfo : EIATTR_KPARAM_INFO
	.align		4
.L_18233:
        /*0078*/ 	.byte	0x04, 0x17
        /*007a*/ 	.short	(.L_18235 - .L_18234)
.L_18234:
        /*007c*/ 	.word	0x00000000
        /*0080*/ 	.short	0x000c
        /*0082*/ 	.short	0x0050
        /*0084*/ 	.byte	0x00, 0xf0, 0x11, 0x00


	//----- nvinfo : EIATTR_KPARAM_INFO
	.align		4
.L_18235:
        /*0088*/ 	.byte	0x04, 0x17
        /*008a*/ 	.short	(.L_18237 - .L_18236)
.L_18236:
        /*008c*/ 	.word	0x00000000
        /*0090*/ 	.short	0x000b
        /*0092*/ 	.short	0x004c
        /*0094*/ 	.byte	0x00, 0xf0, 0x11, 0x00


	//----- nvinfo : EIATTR_KPARAM_INFO
	.align		4
.L_18237:
        /*0098*/ 	.byte	0x04, 0x17
        /*009a*/ 	.short	(.L_18239 - .L_18238)
.L_18238:
        /*009c*/ 	.word	0x00000000
        /*00a0*/ 	.short	0x000a
        /*00a2*/ 	.short	0x0048
        /*00a4*/ 	.byte	0x00, 0xf0, 0x11, 0x00


	//----- nvinfo : EIATTR_KPARAM_INFO
	.align		4
.L_18239:
        /*00a8*/ 	.byte	0x04, 0x17
        /*00aa*/ 	.short	(.L_18241 - .L_18240)
.L_18240:
        /*00ac*/ 	.word	0x00000000
        /*00b0*/ 	.short	0x0009
        /*00b2*/ 	.short	0x0040
        /*00b4*/ 	.byte	0x00, 0xf5, 0x21, 0x00


	//----- nvinfo : EIATTR_KPARAM_INFO
	.align		4
.L_18241:
        /*00b8*/ 	.byte	0x04, 0x17
        /*00ba*/ 	.short	(.L_18243 - .L_18242)
.L_18242:
        /*00bc*/ 	.word	0x00000000
        /*00c0*/ 	.short	0x0008
        /*00c2*/ 	.short	0x0038
        /*00c4*/ 	.byte	0x00, 0xf0, 0x11, 0x00


	//----- nvinfo : EIATTR_KPARAM_INFO
	.align		4
.L_18243:
        /*00c8*/ 	.byte	0x04, 0x17
        /*00ca*/ 	.short	(.L_18245 - .L_18244)
.L_18244:
        /*00cc*/ 	.word	0x00000000
        /*00d0*/ 	.short	0x0007
        /*00d2*/ 	.short	0x0030
        /*00d4*/ 	.byte	0x00, 0xf5, 0x21, 0x00


	//----- nvinfo : EIATTR_KPARAM_INFO
	.align		4
.L_18245:
        /*00d8*/ 	.byte	0x04, 0x17
        /*00da*/ 	.short	(.L_18247 - .L_18246)
.L_18246:
        /*00dc*/ 	.word	0x00000000
        /*00e0*/ 	.short	0x0006
        /*00e2*/ 	.short	0x0028
        /*00e4*/ 	.byte	0x00, 0xf5, 0x21, 0x00


	//----- nvinfo : EIATTR_KPARAM_INFO
	.align		4
.L_18247:
        /*00e8*/ 	.byte	0x04, 0x17
        /*00ea*/ 	.short	(.L_18249 - .L_18248)
.L_18248:
        /*00ec*/ 	.word	0x00000000
        /*00f0*/ 	.short	0x0005
        /*00f2*/ 	.short	0x0024
        /*00f4*/ 	.byte	0x00, 0xf0, 0x11, 0x00


	//----- nvinfo : EIATTR_KPARAM_INFO
	.align		4
.L_18249:
        /*00f8*/ 	.byte	0x04, 0x17
        /*00fa*/ 	.short	(.L_18251 - .L_18250)
.L_18250:
        /*00fc*/ 	.word	0x00000000
        /*0100*/ 	.short	0x0004
        /*0102*/ 	.short	0x0020
        /*0104*/ 	.byte	0x00, 0xf0, 0x11, 0x00


	//----- nvinfo : EIATTR_KPARAM_INFO
	.align		4
.L_18251:
        /*0108*/ 	.byte	0x04, 0x17
        /*010a*/ 	.short	(.L_18253 - .L_18252)
.L_18252:
        /*010c*/ 	.word	0x00000000
        /*0110*/ 	.short	0x0003
        /*0112*/ 	.short	0x0018
        /*0114*/ 	.byte	0x00, 0xf5, 0x21, 0x00


	//----- nvinfo : EIATTR_KPARAM_INFO
	.align		4
.L_18253:
        /*0118*/ 	.byte	0x04, 0x17
        /*011a*/ 	.short	(.L_18255 - .L_18254)
.L_18254:
        /*011c*/ 	.word	0x00000000
        /*0120*/ 	.short	0x0002
        /*0122*/ 	.short	0x0010
        /*0124*/ 	.byte	0x00, 0xf5, 0x21, 0x00


	//----- nvinfo : EIATTR_KPARAM_INFO
	.align		4
.L_18255:
        /*0128*/ 	.byte	0x04, 0x17
        /*012a*/ 	.short	(.L_18257 - .L_18256)
.L_18256:
        /*012c*/ 	.word	0x00000000
        /*0130*/ 	.short	0x0001
        /*0132*/ 	.short	0x0008
        /*0134*/ 	.byte	0x00, 0xf5, 0x21, 0x00


	//----- nvinfo : EIATTR_KPARAM_INFO
	.align		4
.L_18257:
        /*0138*/ 	.byte	0x04, 0x17
        /*013a*/ 	.short	(.L_18259 - .L_18258)
.L_18258:
        /*013c*/ 	.word	0x00000000
        /*0140*/ 	.short	0x0000
        /*0142*/ 	.short	0x0000
        /*0144*/ 	.byte	0x00, 0xf5, 0x21, 0x00


	//----- nvinfo : EIATTR_SPARSE_MMA_MASK
	.align		4
.L_18259:
        /*0148*/ 	.byte	0x03, 0x50
        /*014a*/ 	.short	0x0000


	//----- nvinfo : EIATTR_MAXREG_COUNT
	.align		4
        /*014c*/ 	.byte	0x03, 0x1b
        /*014e*/ 	.short	0x00ff


	//----- nvinfo : EIATTR_NUM_BARRIERS
	.align		4
        /*0150*/ 	.byte	0x02, 0x4c
        /*0152*/ 	.byte	0x01
	.zero		1


	//----- nvinfo : EIATTR_EXTERNS
	.align		4
        /*0154*/ 	.byte	0x04, 0x0f
        /*0156*/ 	.short	(.L_18261 - .L_18260)


	//   ....[0]....
	.align		4
.L_18260:
        /*0158*/ 	.word	index@(__assertfail)


	//----- nvinfo : EIATTR_MERCURY_ISA_VERSION
	.align		4
.L_18261:
        /*015c*/ 	.byte	0x03, 0x5f
        /*015e*/ 	.short	0x0101


	//----- nvinfo : EIATTR_COOP_GROUP_MASK_REGIDS
	.align		4
        /*0160*/ 	.byte	0x04, 0x29
        /*0162*/ 	.short	(.L_18263 - .L_18262)


	//   ....[0]....
.L_18262:
        /*0164*/ 	.word	0xffffffff


	//   ....[1]....
        /*0168*/ 	.word	0xffffffff


	//   ....[2]....
        /*016c*/ 	.word	0xffffffff


	//   ....[3]....
        /*0170*/ 	.word	0xffffffff


	//   ....[4]....
        /*0174*/ 	.word	0xffffffff


	//   ....[5]....
        /*0178*/ 	.word	0xffffffff


	//   ....[6]....
        /*017c*/ 	.word	0xffffffff


	//   ....[7]....
        /*0180*/ 	.word	0xffffffff


	//   ....[8]....
        /*0184*/ 	.word	0xffffffff


	//   ....[9]....
        /*0188*/ 	.word	0xffffffff


	//   ....[10]....
        /*018c*/ 	.word	0xffffffff


	//   ....[11]....
        /*0190*/ 	.word	0xffffffff


	//   ....[12]....
        /*0194*/ 	.word	0xffffffff


	//   ....[13]....
        /*0198*/ 	.word	0xffffffff


	//   ....[14]....
        /*019c*/ 	.word	0x0500000f


	//   ....[15]....
        /*01a0*/ 	.word	0x0500000f


	//   ....[16]....
        /*01a4*/ 	.word	0x0500000f


	//----- nvinfo : EIATTR_COOP_GROUP_INSTR_OFFSETS
	.align		4
.L_18263:
        /*01a8*/ 	.byte	0x04, 0x28
        /*01aa*/ 	.short	(.L_18265 - .L_18264)


	//   ....[0]....
.L_18264:
        /*01ac*/ 	.word	0x00000b30


	//   ....[1]....
        /*01b0*/ 	.word	0x00000b50


	//   ....[2]....
        /*01b4*/ 	.word	0x00000b70


	//   ....[3]....
        /*01b8*/ 	.word	0x00000c80


	//   ....[4]....
        /*01bc*/ 	.word	0x00000ca0


	//   ....[5]....
        /*01c0*/ 	.word	0x00000cc0


	//   ....[6]....
        /*01c4*/ 	.word	0x00001b00


	//   ....[7]....
        /*01c8*/ 	.word	0x00001b30


	//   ....[8]....
        /*01cc*/ 	.word	0x00001b50


	//   ....[9]....
        /*01d0*/ 	.word	0x00001b70


	//   ....[10]....
        /*01d4*/ 	.word	0x00001b90


	//   ....[11]....
        /*01d8*/ 	.word	0x00001be0


	//   ....[12]....
        /*01dc*/ 	.word	0x00001c00


	//   ....[13]....
        /*01e0*/ 	.word	0x00001c20


	//   ....[14]....
        /*01e4*/ 	.word	0x000031b0


	//   ....[15]....
        /*01e8*/ 	.word	0x00003210


	//   ....[16]....
        /*01ec*/ 	.word	0x00003270


	//----- nvinfo : EIATTR_VRC_CTA_INIT_COUNT
	.align		4
.L_18265:
        /*01f0*/ 	.byte	0x02, 0x4a
	.zero		1
	.zero		1


	//----- nvinfo : EIATTR_SYSCALL_OFFSETS
	.align		4
        /*01f4*/ 	.byte	0x04, 0x46
        /*01f6*/ 	.short	(.L_18267 - .L_18266)


	//   ....[0]....
.L_18266:
        /*01f8*/ 	.word	0x00002a00


	//   ....[1]....
        /*01fc*/ 	.word	0x00003150


	//----- nvinfo : EIATTR_EXIT_INSTR_OFFSETS
	.align		4
.L_18267:
        /*0200*/ 	.byte	0x04, 0x1c
        /*0202*/ 	.short	(.L_18269 - .L_18268)


	//   ....[0]....
.L_18268:
        /*0204*/ 	.word	0x00002ef0


	//   ....[1]....
        /*0208*/ 	.word	0x00003050


	//   ....[2]....
        /*020c*/ 	.word	0x00003160


	//----- nvinfo : EIATTR_CRS_STACK_SIZE
	.align		4
.L_18269:
        /*0210*/ 	.byte	0x04, 0x1e
        /*0212*/ 	.short	(.L_18271 - .L_18270)
.L_18270:
        /*0214*/ 	.word	0x00000000


	//----- nvinfo : EIATTR_CBANK_PARAM_SIZE
	.align		4
.L_18271:
        /*0218*/ 	.byte	0x03, 0x19
        /*021a*/ 	.short	0x007c


	//----- nvinfo : EIATTR_PARAM_CBANK
	.align		4
        /*021c*/ 	.byte	0x04, 0x0a
        /*021e*/ 	.short	(.L_18273 - .L_18272)
	.align		4
.L_18272:
        /*0220*/ 	.word	index@(.nv.constant0._ZN4vllm25paged_attention_v1_kernelIthLi128ELi8ELi128ELNS_18Fp8KVCacheDataTypeE1ELb1EEEvPT_PKS2_PKT0_S8_ifPKiSA_iPKfiiiSC_SC_iiiii)
        /*0224*/ 	.short	0x0380
        /*0226*/ 	.short	0x007c


	//----- nvinfo : EIATTR_SW_WAR
	.align		4
.L_18273:
        /*0228*/ 	.byte	0x04, 0x36
        /*022a*/ 	.short	(.L_18275 - .L_18274)
.L_18274:
        /*022c*/ 	.word	0x00000008
.L_18275:


//--------------------- .nv.info._ZN4vllm25paged_attention_v1_kernelIthLi120ELi8ELi128ELNS_18Fp8KVCacheDataTypeE1ELb1EEEvPT_PKS2_PKT0_S8_ifPKiSA_iPKfiiiSC_SC_iiiii --------------------------
	.section	.nv.info._ZN4vllm25paged_attention_v1_kernelIthLi120ELi8ELi128ELNS_18Fp8KVCacheDataTypeE1ELb1EEEvPT_PKS2_PKT0_S8_ifPKiSA_iPKfiiiSC_SC_iiiii,"",@"SHT_CUDA_INFO"
	.sectionflags	@""
	.align	4


	//----- nvinfo : EIATTR_CUDA_API_VERSION
	.align		4
        /*0000*/ 	.byte	0x04, 0x37
        /*0002*/ 	.short	(.L_18277 - .L_18276)
.L_18276:
        /*0004*/ 	.word	0x00000082


	//----- nvinfo : EIATTR_KPARAM_INFO
	.align		4
.L_18277:
        /*0008*/ 	.byte	0x04, 0x17
        /*000a*/ 	.short	(.L_18279 - .L_18278)
.L_18278:
        /*000c*/ 	.word	0x00000000
        /*0010*/ 	.short	0x0013
        /*0012*/ 	.short	0x0078
        /*0014*/ 	.byte	0x00, 0xf0, 0x11, 0x00


	//----- nvinfo : EIATTR_KPARAM_INFO
	.align		4
.L_18279:
        /*0018*/ 	.byte	0x04, 0x17
        /*001a*/ 	.short	(.L_18281 - .L_18280)
.L_18280:
        /*001c*/ 	.word	0x00000000
        /*0020*/ 	.short	0x0012
        /*0022*/ 	.short	0x0074
        /*0024*/ 	.byte	0x00, 0xf0, 0x11, 0x00


	//----- nvinfo : EIATTR_KPARAM_INFO
	.align		4
.L_18281:
        /*0028*/ 	.byte	0x04, 0x17
        /*002a*/ 	.short	(.L_18283 - .L_18282)
.L_18282:
        /*002c*/ 	.word	0x00000000
        /*0030*/ 	.short	0x0011
        /*0032*/ 	.short	0x0070
        /*0034*/ 	.byte	0x00, 0xf0, 0x11, 0x00


	//----- nvinfo : EIATTR_KPARAM_INFO
	.align		4
.L_18283:
        /*0038*/ 	.byte	0x04, 0x17
        /*003a*/ 	.short	(.L_18285 - .L_18284)
.L_18284:
        /*003c*/ 	.word	0x00000000
        /*0040*/ 	.short	0x0010
        /*0042*/ 	.short	0x006c
        /*0044*/ 	.byte	0x00, 0xf0, 0x11, 0x00


	//----- nvinfo : EIATTR_KPARAM_INFO
	.align		4
.L_18285:
        /*0048*/ 	.byte	0x04, 0x17
        /*004a*/ 	.short	(.L_18287 - .L_18286)
.L_18286:
        /*004c*/ 	.word	0x00000000
        /*0050*/ 	.short	0x000f
        /*0052*/ 	.short	0x0068
        /*0054*/ 	.byte	0x00, 0xf0, 0x11, 0x00


	//----- nvinfo : EIATTR_KPARAM_INFO
	.align		4
.L_18287:
        /*0058*/ 	.byte	0x04, 0x17
        /*005a*/ 	.short	(.L_18289 - .L_18288)
.L_18288:
        /*005c*/ 	.word	0x00000000
        /*0060*/ 	.short	0x000e
        /*0062*/ 	.short	0x0060
        /*0064*/ 	.byte	0x00, 0xf5, 0x21, 0x00


	//----- nvinfo : EIATTR_KPARAM_INFO
	.align		4
.L_18289:
        /*0068*/ 	.byte	0x04, 0x17
        /*006a*/ 	.short	(.L_18291 - .L_18290)
.L_18290:
        /*006c*/ 	.word	0x00000000
        /*0070*/ 	.short	0x000d
        /*0072*/ 	.short	0x0058
        /*0074*/ 	.byte	0x00, 0xf5, 0x21, 0x00


	//----- nvinfo : EIATTR_KPARAM_INFO
	.align		4
.L_18291:
        /*0078*/ 	.byte	0x04, 0x17
        /*007a*/ 	.short	(.L_18293 - .L_18292)
.L_18292:
        /*007c*/ 	.word	0x00000000
        /*0080*/ 	.short	0x000c
        /*0082*/ 	.short	0x0050
        /*0084*/ 	.byte	0x00, 0xf0, 0x11, 0x00


	//----- nvinfo : EIATTR_KPARAM_INFO
	.align		4
.L_18293:
        /*0088*/ 	.byte	0x04, 0x17
        /*008a*/ 	.short	(.L_18295 - .L_18294)
.L_18294:
        /*008c*/ 	.word	0x00000000
        /*0090*/ 	.short	0x000b
        /*0092*/ 	.short	0x004c
        /*0094*/ 	.byte	0x00, 0xf0, 0x11, 0x00


	//----- nvinfo : EIATTR_KPARAM_INFO
	.align		4
.L_18295:
        /*0098*/ 	.byte	0x04, 0x17
        /*009a*/ 	.short	(.L_18297 - .L_18296)
.L_18296:
        /*009c*/ 	.word	0x00000000
        /*00a0*/ 	.short	0x000a
        /*00a2*/ 	.short	0x0048
        /*00a4*/ 	.byte	0x00, 0xf0, 0x11, 0x00


	//----- nvinfo : EIATTR_KPARAM_INFO
	.align		4
.L_18297:
        /*00a8*/ 	.byte	0x04, 0x17
        /*00aa*/ 	.short	(.L_18299 - .L_18298)
.L_18298:
        /*00ac*/ 	.word	0x00000000
        /*00b0*/ 	.short	0x0009
        /*00b2*/ 	.short	0x0040
        /*00b4*/ 	.byte	0x00, 0xf5, 0x21, 0x00


	//----- nvinfo : EIATTR_KPARAM_INFO
	.align		4
.L_18299:
        /*00b8*/ 	.byte	0x04, 0x17
        /*00ba*/ 	.short	(.L_18301 - .L_18300)
.L_18300:
        /*00bc*/ 	.word	0x00000000
        /*00c0*/ 	.short	0x0008
        /*00c2*/ 	.short	0x0038
        /*00c4*/ 	.byte	0x00, 0xf0, 0x11, 0x00


	//----- nvinfo : EIATTR_KPARAM_INFO
	.align		4
.L_18301:
        /*00c8*/ 	.byte	0x04, 0x17
        /*00ca*/ 	.short	(.L_18303 - .L_18302)
.L_18302:
        /*00cc*/ 	.word	0x00000000
        /*00d0*/ 	.short	0x0007
        /*00d2*/ 	.short	0x0030
        /*00d4*/ 	.byte	0x00, 0xf5, 0x21, 0x00


	//----- nvinfo : EIATTR_KPARAM_INFO
	.align		4
.L_18303:
        /*00d8*/ 	.byte	0x04, 0x17
        /*00da*/ 	.short	(.L_18305 - .L_18304)
.L_18304:
        /*00dc*/ 	.word	0x00000000
        /*00e0*/ 	.short	0x0006
        /*00e2*/ 	.short	0x0028
        /*00e4*/ 	.byte	0x00, 0xf5, 0x21, 0x00


	//----- nvinfo : EIATTR_KPARAM_INFO
	.align		4
.L_18305:
        /*00e8*/ 	.byte	0x04, 0x17
        /*00ea*/ 	.short	(.L_18307 - .L_18306)
.L_18306:
        /*00ec*/ 	.word	0x00000000
        /*00f0*/ 	.short	0x0005
        /*00f2*/ 	.short	0x0024
        /*00f4*/ 	.byte	0x00, 0xf0, 0x11, 0x00


	//----- nvinfo : EIATTR_KPARAM_INFO
	.align		4
.L_18307:
        /*00f8*/ 	.byte	0x04, 0x17
        /*00fa*/ 	.short	(.L_18309 - .L_18308)
.L_18308:
        /*00fc*/ 	.word	0x00000000
        /*0100*/ 	.short	0x0004
        /*0102*/ 	.short	0x0020
        /*0104*/ 	.byte	0x00, 0xf0, 0x11, 0x00


	//----- nvinfo : EIATTR_KPARAM_INFO
	.align		4
.L_18309:
        /*0108*/ 	.byte	0x04, 0x17
        /*010a*/ 	.short	(.L_18311 - .L_18310)
.L_18310:
        /*010c*/ 	.word	0x00000000
        /*0110*/ 	.short	0x0003
        /*0112*/ 	.short	0x0018
        /*0114*/ 	.byte	0x00, 0xf5, 0x21, 0x00


	//----- nvinfo : EIATTR_KPARAM_INFO
	.align		4
.L_18311:
        /*0118*/ 	.byte	0x04, 0x17
        /*011a*/ 	.short	(.L_18313 - .L_18312)
.L_18312:
        /*011c*/ 	.word	0x00000000
        /*0120*/ 	.short	0x0002
        /*0122*/ 	.short	0x0010
        /*0124*/ 	.byte	0x00, 0xf5, 0x21, 0x00


	//----- nvinfo : EIATTR_KPARAM_INFO
	.align		4
.L_18313:
        /*0128*/ 	.byte	0x04, 0x17
        /*012a*/ 	.short	(.L_18315 - .L_18314)
.L_18314:
        /*012c*/ 	.word	0x00000000
        /*0130*/ 	.short	0x0001
        /*0132*/ 	.short	0x0008
        /*0134*/ 	.byte	0x00, 0xf5, 0x21, 0x00


	//----- nvinfo : EIATTR_KPARAM_INFO
	.align		4
.L_18315:
        /*0138*/ 	.byte	0x04, 0x17
        /*013a*/ 	.short	(.L_18317 - .L_18316)
.L_18316:
        /*013c*/ 	.word	0x00000000
        /*0140*/ 	.short	0x0000
        /*0142*/ 	.short	0x0000
        /*0144*/ 	.byte	0x00, 0xf5, 0x21, 0x00


	//----- nvinfo : EIATTR_SPARSE_MMA_MASK
	.align		4
.L_18317:
        /*0148*/ 	.byte	0x03, 0x50
        /*014a*/ 	.short	0x0000


	//----- nvinfo : EIATTR_MAXREG_COUNT
	.align		4
        /*014c*/ 	.byte	0x03, 0x1b
        /*014e*/ 	.short	0x00ff


	//----- nvinfo : EIATTR_NUM_BARRIERS
	.align		4
        /*0150*/ 	.byte	0x02, 0x4c
        /*0152*/ 	.byte	0x01
	.zero		1


	//----- nvinfo : EIATTR_EXTERNS
	.align		4
        /*0154*/ 	.byte	0x04, 0x0f
        /*0156*/ 	.short	(.L_18319 - .L_18318)


	//   ....[0]....
	.align		4
.L_18318:
        /*0158*/ 	.word	index@(__assertfail)


	//----- nvinfo : EIATTR_MERCURY_ISA_VERSION
	.align		4
.L_18319:
        /*015c*/ 	.byte	0x03, 0x5f
        /*015e*/ 	.short	0x0101


	//----- nvinfo : EIATTR_COOP_GROUP_MASK_REGIDS
	.align		4
        /*0160*/ 	.byte	0x04, 0x29
        /*0162*/ 	.short	(.L_18321 - .L_18320)


	//   ....[0]....
.L_18320:
        /*0164*/ 	.word	0xffffffff


	//   ....[1]....
        /*0168*/ 	.word	0xffffffff


	//   ....[2]....
        /*016c*/ 	.word	0xffffffff


	//   ....[3]....
        /*0170*/ 	.word	0xffffffff


	//   ....[4]....
        /*0174*/ 	.word	0xffffffff


	//   ....[5]....
        /*0178*/ 	.word	0xffffffff


	//   ....[6]....
        /*017c*/ 	.word	0xffffffff


	//   ....[7]....
        /*0180*/ 	.word	0xffffffff


	//   ....[8]....
        /*0184*/ 	.word	0xffffffff


	//   ....[9]....
        /*0188*/ 	.word	0xffffffff


	//   ....[10]....
        /*018c*/ 	.word	0xffffffff


	//   ....[11]....
        /*0190*/ 	.word	0xffffffff


	//   ....[12]....
        /*0194*/ 	.word	0xffffffff


	//   ....[13]....
        /*0198*/ 	.word	0xffffffff


	//   ....[14]....
        /*019c*/ 	.word	0x0500000f


	//   ....[15]....
        /*01a0*/ 	.word	0x0500000f


	//   ....[16]....
        /*01a4*/ 	.word	0x0500000f


	//----- nvinfo : EIATTR_COOP_GROUP_INSTR_OFFSETS
	.align		4
.L_18321:
        /*01a8*/ 	.byte	0x04, 0x28
        /*01aa*/ 	.short	(.L_18323 - .L_18322)


	//   ....[0]....
.L_18322:
        /*01ac*/ 	.word	0x00000b70


	//   ....[1]....
        /*01b0*/ 	.word	0x00000b90


	//   ....[2]....
        /*01b4*/ 	.word	0x00000bb0


	//   ....[3]....
        /*01b8*/ 	.word	0x00000cc0


	//   ....[4]....
        /*01bc*/ 	.word	0x00000ce0


	//   ....[5]....
        /*01c0*/ 	.word	0x00000d00


	//   ....[6]....
        /*01c4*/ 	.word	0x00001b40


	//   ....[7]....
        /*01c8*/ 	.word	0x00001b70


	//   ....[8]....
        /*01cc*/ 	.word	0x00001b90


	//   ....[9]....
        /*01d0*/ 	.word	0x00001bb0


	//   ....[10]....
        /*01d4*/ 	.word	0x00001bd0


	//   ....[11]....
        /*01d8*/ 	.word	0x00001c20


	//   ....[12]....
        /*01dc*/ 	.word	0x00001c40


	//   ....[13]....
        /*01e0*/ 	.word	0x00001c60


	//   ....[14]....
        /*01e4*/ 	.word	0x00003150


	//   ....[15]....
        /*01e8*/ 	.word	0x000031b0


	//   ....[16]....
        /*01ec*/ 	.word	0x00003210


	//----- nvinfo : EIATTR_VRC_CTA_INIT_COUNT
	.align		4
.L_18323:
        /*01f0*/ 	.byte	0x02, 0x4a
	.zero		1
	.zero		1


	//----- nvinfo : EIATTR_SYSCALL_OFFSETS
	.align		4
        /*01f4*/ 	.byte	0x04, 0x46
        /*01f6*/ 	.short	(.L_18325 - .L_18324)


	//   ....[0]....
.L_18324:
        /*01f8*/ 	.word	0x00002a40


	//   ....[1]....
        /*01fc*/ 	.word	0x000030f0


	//----- nvinfo : EIATTR_EXIT_INSTR_OFFSETS
	.align		4
.L_18325:
        /*0200*/ 	.byte	0x04, 0x1c
        /*0202*/ 	.short	(.L_18327 - .L_18326)


	//   ....[0]....
.L_18326:
        /*0204*/ 	.word	0x00002e80


	//   ....[1]....
        /*0208*/ 	.word	0x00002fc0


	//   ....[2]....
        /*020c*/ 	.word	0x00002ff0


	//   ....[3]....
        /*0210*/ 	.word	0x00003100


	//----- nvinfo : EIATTR_CRS_STACK_SIZE
	.align		4
.L_18327:
        /*0214*/ 	.byte	0x04, 0x1e
        /*0216*/ 	.short	(.L_18329 - .L_18328)
.L_18328:
        /*0218*/ 	.word	0x00000000


	//----- nvinfo : EIATTR_CBANK_PARAM_SIZE
	.align		4
.L_18329:
        /*021c*/ 	.byte	0x03, 0x19
        /*021e*/ 	.short	0x007c


	//----- nvinfo : EIATTR_PARAM_CBANK
	.align		4
        /*0220*/ 	.byte	0x04, 0x0a
        /*0222*/ 	.short	(.L_18331 - .L_18330)
	.align		4
.L_18330:
        /*0224*/ 	.word	index@(.nv.constant0._ZN4vllm25paged_attention_v1_kernelIthLi120ELi8ELi128ELNS_18Fp8KVCacheDataTypeE1ELb1EEEvPT_PKS2_PKT0_S8_ifPKiSA_iPKfiiiSC_SC_iiiii)
        /*0228*/ 	.short	0x0380
        /*022a*/ 	.short	0x007c


	//----- nvinfo : EIATTR_SW_WAR
	.align		4
.L_18331:
        /*022c*/ 	.byte	0x04, 0x36
        /*022e*/ 	.short	(.L_18333 - .L_18332)
.L_18332:
        /*0230*/ 	.word	0x00000008
.L_18333:


//--------------------- .nv.info._ZN4vllm25paged_attention_v1_kernelIthLi112ELi8ELi128ELNS_18Fp8KVCacheDataTypeE1ELb1EEEvPT_PKS2_PKT0_S8_ifPKiSA_iPKfiiiSC_SC_iiiii --------------------------
	.section	.nv.info._ZN4vllm25paged_attention_v1_kernelIthLi112ELi8ELi128ELNS_18Fp8KVCacheDataTypeE1ELb1EEEvPT_PKS2_PKT0_S8_ifPKiSA_iPKfiiiSC_SC_iiiii,"",@"SHT_CUDA_INFO"
	.sectionflags	@""
	.align	4


	//----- nvinfo : EIATTR_CUDA_API_VERSION
	.align		4
        /*0000*/ 	.byte	0x04, 0x37
        /*0002*/ 	.short	(.L_18335 - .L_18334)
.L_18334:
        /*0004*/ 	.word	0x00000082


	//----- nvinfo : EIATTR_KPARAM_INFO
	.align		4
.L_18335:
        /*0008*/ 	.byte	0x04, 0x17
        /*000a*/ 	.short	(.L_18337 - .L_18336)
.L_18336:
        /*000c*/ 	.word	0x00000000
        /*0010*/ 	.short	0x0013
        /*0012*/ 	.short	0x0078
        /*0014*/ 	.byte	0x00, 0xf0, 0x11, 0x00


	//----- nvinfo : EIATTR_KPARAM_INFO
	.align		4
.L_18337:
        /*0018*/ 	.byte	0x04, 0x17
        /*001a*/ 	.short	(.L_18339 - .L_18338)
.L_18338:
        /*001c*/ 	.word	0x00000000
        /*0020*/ 	.short	0x0012
        /*0022*/ 	.short	0x0074
        /*0024*/ 	.byte	0x00, 0xf0, 0x11, 0x00


	//----- nvinfo : EIATTR_KPARAM_INFO
	.align		4
.L_18339:
        /*0028*/ 	.byte	0x04, 0x17
        /*002a*/ 	.short	(.L_18341 - .L_18340)
.L_18340:
        /*002c*/ 	.word	0x00000000
        /*0030*/ 	.short	0x0011
        /*0032*/ 	.short	0x0070
        /*0034*/ 	.byte	0x00, 0xf0, 0x11, 0x00


	//----- nvinfo : EIATTR_KPARAM_INFO
	.align		4
.L_18341:
        /*0038*/ 	.byte	0x04, 0x17
        /*003a*/ 	.short	(.L_18343 - .L_18342)
.L_18342:
        /*003c*/ 	.word	0x00000000
        /*0040*/ 	.short	0x0010
        /*0042*/ 	.short	0x006c
        /*0044*/ 	.byte	0x00, 0xf0, 0x11, 0x00


	//----- nvinfo : EIATTR_KPARAM_INFO
	.align		4
.L_18343:
        /*0048*/ 	.byte	0x04, 0x17
        /*004a*/ 	.short	(.L_18345 - .L_18344)
.L_18344:
        /*004c*/ 	.word	0x00000000
        /*0050*/ 	.short	0x000f
        /*0052*/ 	.short	0x0068
        /*0054*/ 	.byte	0x00, 0xf0, 0x11, 0x00


	//----- nvinfo : EIATTR_KPARAM_INFO
	.align		4
.L_18345:
        /*0058*/ 	.byte	0x04, 0x17
        /*005a*/ 	.short	(.L_18347 - .L_18346)
.L_18346:
        /*005c*/ 	.word	0x00000000
        /*0060*/ 	.short	0x000e
        /*0062*/ 	.short	0x0060
        /*0064*/ 	.byte	0x00, 0xf5, 0x21, 0x00


	//----- nvinfo : EIATTR_KPARAM_INFO
	.align		4
.L_18347:
        /*0068*/ 	.byte	0x04, 0x17
        /*006a*/ 	.short	(.L_18349 - .L_18348)
.L_18348:
        /*006c*/ 	.word	0x00000000
        /*0070*/ 	.short	0x000d
        /*0072*/ 	.short	0x0058
        /*0074*/ 	.byte	0x00, 0xf5, 0x21, 0x00


	//----- nvinfo : EIATTR_KPARAM_INFO
	.align		4
.L_18349:
        /*0078*/ 	.byte	0x04, 0x17
        /*007a*/ 	.short	(.L_18351 - .L_18350)
.L_18350:
        /*007c*/ 	.word	0x00000000
        /*0080*/ 	.short	0x000c
        /*0082*/ 	.short	0x0050
        /*0084*/ 	.byte	0x00, 0xf0, 0x11, 0x00


	//----- nvinfo : EIATTR_KPARAM_INFO
	.align		4
.L_18351:
        /*0088*/ 	.byte	0x04, 0x17
        /*008a*/ 	.short	(.L_18353 - .L_18352)
.L_18352:
        /*008c*/ 	.word	0x00000000
        /*0090*/ 	.short	0x000b
        /*0092*/ 	.short	0x004c
        /*0094*/ 	.byte	0x00, 0xf0, 0x11, 0x00


	//----- nvinfo : EIATTR_KPARAM_INFO
	.align		4
.L_18353:
        /*0098*/ 	.byte	0x04, 0x17
        /*009a*/ 	.short	(.L_18355 - .L_18354)
.L_18354:
        /*009c*/ 	.word	0x00000000
        /*00a0*/ 	.short	0x000a
        /*00a2*/ 	.short	0x0048
        /*00a4*/ 	.byte	0x00, 0xf0, 0x11, 0x00


	//----- nvinfo : EIATTR_KPARAM_INFO
	.align		4
.L_18355:
        /*00a8*/ 	.byte	0x04, 0x17
        /*00aa*/ 	.short	(.L_18357 - .L_18356)
.L_18356:
        /*00ac*/ 	.word	0x00000000
        /*00b0*/ 	.short	0x0009
        /*00b2*/ 	.short	0x0040
        /*00b4*/ 	.byte	0x00, 0xf5, 0x21, 0x00


	//----- nvinfo : EIATTR_KPARAM_INFO
	.align		4
.L_18357:
        /*00b8*/ 	.byte	0x04, 0x17
        /*00ba*/ 	.short	(.L_18359 - .L_18358)
.L_18358:
        /*00bc*/ 	.word	0x00000000
        /*00c0*/ 	.short	0x0008
        /*00c2*/ 	.short	0x0038
        /*00c4*/ 	.byte	0x00, 0xf0, 0x11, 0x00


	//----- nvinfo : EIATTR_KPARAM_INFO
	.align		4
.L_18359:
        /*00c8*/ 	.byte	0x04, 0x17
        /*00ca*/ 	.short	(.L_18361 - .L_18360)
.L_18360:
        /*00cc*/ 	.word	0x00000000
        /*00d0*/ 	.short	0x0007
        /*00d2*/ 	.short	0x0030
        /*00d4*/ 	.byte	0x00, 0xf5, 0x21, 0x00


	//----- nvinfo : EIATTR_KPARAM_INFO
	.align		4
.L_18361:
        /*00d8*/ 	.byte	0x04, 0x17
        /*00da*/ 	.short	(.L_18363 - .L_18362)
.L_18362:
        /*00dc*/ 	.word	0x00000000
        /*00e0*/ 	.short	0x0006
        /*00e2*/ 	.short	0x0028
        /*00e4*/ 	.byte	0x00, 0xf5, 0x21, 0x00


	//----- nvinfo : EIATTR_KPARAM_INFO
	.align		4
.L_18363:
        /*00e8*/ 	.byte	0x04, 0x17
        /*00ea*/ 	.short	(.L_18365 - .L_18364)
.L_18364:
        /*00ec*/ 	.word	0x00000000
        /*00f0*/ 	.short	0x0005
        /*00f2*/ 	.short	0x0024
        /*00f4*/ 	.byte	0x00, 0xf0, 0x11, 0x00


	//----- nvinfo : EIATTR_KPARAM_INFO
	.align		4
.L_18365:
        /*00f8*/ 	.byte	0x04, 0x17
        /*00fa*/ 	.short	(.L_18367 - .L_18366)
.L_18366:
        /*00fc*/ 	.word	0x00000000
        /*0100*/ 	.short	0x0004
        /*0102*/ 	.short	0x0020
        /*0104*/ 	.byte	0x00, 0xf0, 0x11, 0x00


	//----- nvinfo : EIATTR_KPARAM_INFO
	.align		4
.L_18367:
        /*0108*/ 	.byte	0x04, 0x17
        /*010a*/ 	.short	(.L_18369 - .L_18368)
.L_18368:
        /*010c*/ 	.word	0x00000000
        /*0110*/ 	.short	0x0003
        /*0112*/ 	.short	0x0018
        /*0114*/ 	.byte	0x00, 0xf5, 0x21, 0x00


	//----- nvinfo : EIATTR_KPARAM_INFO
	.align		4
.L_18369:
        /*0118*/ 	.byte	0x04, 0x17
        /*011a*/ 	.short	(.L_18371 - .L_18370)
.L_18370:
        /*011c*/ 	.word	0x00000000
        /*0120*/ 	.short	0x0002
        /*0122*/ 	.short	0x0010
        /*0124*/ 	.byte	0x00, 0xf5, 0x21, 0x00


	//----- nvinfo : EIATTR_KPARAM_INFO
	.align		4
.L_18371:
        /*0128*/ 	.byte	0x04, 0x17
        /*012a*/ 	.short	(.L_18373 - .L_18372)
.L_18372:
        /*012c*/ 	.word	0x00000000
        /*0130*/ 	.short	0x0001
        /*0132*/ 	.short	0x0008
        /*0134*/ 	.byte	0x00, 0xf5, 0x21, 0x00


	//----- nvinfo : EIATTR_KPARAM_INFO
	.align		4
.L_18373:
        /*0138*/ 	.byte	0x04, 0x17
        /*013a*/ 	.short	(.L_18375 - .L_18374)
.L_18374:
        /*013c*/ 	.word	0x00000000
        /*0140*/ 	.short	0x0000
        /*0142*/ 	.short	0x0000
        /*0144*/ 	.byte	0x00, 0xf5, 0x21, 0x00


	//----- nvinfo : EIATTR_SPARSE_MMA_MASK
	.align		4
.L_18375:
        /*0148*/ 	.byte	0x03, 0x50
        /*014a*/ 	.short	0x0000


	//----- nvinfo : EIATTR_MAXREG_COUNT
	.align		4
        /*014c*/ 	.byte	0x03, 0x1b
        /*014e*/ 	.short	0x00ff


	//----- nvinfo : EIATTR_NUM_BARRIERS
	.align		4
        /*0150*/ 	.byte	0x02, 0x4c
        /*0152*/ 	.byte	0x01
	.zero		1


	//----- nvinfo : EIATTR_EXTERNS
	.align		4
        /*0154*/ 	.byte	0x04, 0x0f
        /*0156*/ 	.short	(.L_18377 - .L_18376)


	//   ....[0]....
	.align		4
.L_18376:
        /*0158*/ 	.word	index@(__assertfail)


	//----- nvinfo : EIATTR_MERCURY_ISA_VERSION
	.align		4
.L_18377:
        /*015c*/ 	.byte	0x03, 0x5f
        /*015e*/ 	.short	0x0101


	//----- nvinfo : EIATTR_COOP_GROUP_MASK_REGIDS
	.align		4
        /*0160*/ 	.byte	0x04, 0x29
        /*0162*/ 	.short	(.L_18379 - .L_18378)


	//   ....[0]....
.L_18378:
        /*0164*/ 	.word	0xffffffff


	//   ....[1]....
        /*0168*/ 	.word	0xffffffff


	//   ....[2]....
        /*016c*/ 	.word	0xffffffff


	//   ....[3]....
        /*0170*/ 	.word	0xffffffff


	//   ....[4]....
        /*0174*/ 	.word	0xffffffff


	//   ....[5]....
        /*0178*/ 	.word	0xffffffff


	//   ....[6]....
        /*017c*/ 	.word	0xffffffff


	//   ....[7]....
        /*0180*/ 	.word	0xffffffff


	//   ....[8]....
        /*0184*/ 	.word	0xffffffff


	//   ....[9]....
        /*0188*/ 	.word	0xffffffff


	//   ....[10]....
        /*018c*/ 	.word	0xffffffff


	//   ....[11]....
        /*0190*/ 	.word	0xffffffff


	//   ....[12]....
        /*0194*/ 	.word	0xffffffff


	//   ....[13]....
        /*0198*/ 	.word	0xffffffff


	//   ....[14]....
        /*019c*/ 	.word	0x0500000f


	//   ....[15]....
        /*01a0*/ 	.word	0x0500000f


	//   ....[16]....
        /*01a4*/ 	.word	0x0500000f


	//----- nvinfo : EIATTR_COOP_GROUP_INSTR_OFFSETS
	.align		4
.L_18379:
        /*01a8*/ 	.byte	0x04, 0x28
        /*01aa*/ 	.short	(.L_18381 - .L_18380)


	//   ....[0]....
.L_18380:
        /*01ac*/ 	.word	0x00000b70


	//   ....[1]....
        /*01b0*/ 	.word	0x00000b90


	//   ....[2]....
        /*01b4*/ 	.word	0x00000bb0


	//   ....[3]....
        /*01b8*/ 	.word	0x00000cc0


	//   ....[4]....
        /*01bc*/ 	.word	0x00000ce0


	//   ....[5]....
        /*01c0*/ 	.word	0x00000d00


	//   ....[6]....
        /*01c4*/ 	.word	0x00001b40


	//   ....[7]....
        /*01c8*/ 	.word	0x00001b70


	//   ....[8]....
        /*01cc*/ 	.word	0x00001b90


	//   ....[9]....
        /*01d0*/ 	.word	0x00001bb0


	//   ....[10]....
        /*01d4*/ 	.word	0x00001bd0


	//   ....[11]....
        /*01d8*/ 	.word	0x00001c20


	//   ....[12]....
        /*01dc*/ 	.word	0x00001c40


	//   ....[13]....
        /*01e0*/ 	.word	0x00001c60


	//   ....[14]....
        /*01e4*/ 	.word	0x00003150


	//   ....[15]....
        /*01e8*/ 	.word	0x000031b0


	//   ....[16]....
        /*01ec*/ 	.word	0x00003210


	//----- nvinfo : EIATTR_VRC_CTA_INIT_COUNT
	.align		4
.L_18381:
        /*01f0*/ 	.byte	0x02, 0x4a
	.zero		1
	.zero		1


	//----- nvinfo : EIATTR_SYSCALL_OFFSETS
	.align		4
        /*01f4*/ 	.byte	0x04, 0x46
        /*01f6*/ 	.short	(.L_18383 - .L_18382)


	//   ....[0]....
.L_18382:
        /*01f8*/ 	.word	0x00002a40


	//   ....[1]....
        /*01fc*/ 	.word	0x000030f0


	//----- nvinfo : EIATTR_EXIT_INSTR_OFFSETS
	.align		4
.L_18383:
        /*0200*/ 	.byte	0x04, 0x1c
        /*0202*/ 	.short	(.L_18385 - .L_18384)


	//   ....[0]....
.L_18384:
        /*0204*/ 	.word	0x00002e80


	//   ....[1]....
        /*0208*/ 	.word	0x00002fc0


	//   ....[2]....
        /*020c*/ 	.word	0x00002ff0


	//   ....[3]....
        /*0210*/ 	.word	0x00003100


	//----- nvinfo : EIATTR_CRS_STACK_SIZE
	.align		4
.L_18385:
        /*0214*/ 	.byte	0x04, 0x1e
        /*0216*/ 	.short	(.L_18387 - .L_18386)
.L_18386:
        /*0218*/ 	.word	0x00000000


	//----- nvinfo : EIATTR_CBANK_PARAM_SIZE
	.align		4
.L_18387:
        /*021c*/ 	.byte	0x03, 0x19
        /*021e*/ 	.short	0x007c


	//----- nvinfo : EIATTR_PARAM_CBANK
	.align		4
        /*0220*/ 	.byte	0x04, 0x0a
        /*0222*/ 	.short	(.L_18389 - .L_18388)
	.align		4
.L_18388:
        /*0224*/ 	.word	index@(.nv.constant0._ZN4vllm25paged_attention_v1_kernelIthLi112ELi8ELi128ELNS_18Fp8KVCacheDataTypeE1ELb1EEEvPT_PKS2_PKT0_S8_ifPKiSA_iPKfiiiSC_SC_iiiii)
        /*0228*/ 	.short	0x0380
        /*022a*/ 	.short	0x007c


	//----- nvinfo : EIATTR_SW_WAR
	.align		4
.L_18389:
        /*022c*/ 	.byte	0x04, 0x36
        /*022e*/ 	.short	(.L_18391 - .L_18390)
.L_18390:
        /*0230*/ 	.word	0x00000008
.L_18391:


//--------------------- .nv.info._ZN4vllm25paged_attention_v1_kernelIthLi96ELi8ELi128ELNS_18Fp8KVCacheDataTypeE1ELb1EEEvPT_PKS2_PKT0_S8_ifPKiSA_iPKfiiiSC_SC_iiiii --------------------------
	.section	.nv.info._ZN4vllm25paged_attention_v1_kernelIthLi96ELi8ELi128ELNS_18Fp8KVCacheDataTypeE1ELb1EEEvPT_PKS2_PKT0_S8_ifPKiSA_iPKfiiiSC_SC_iiiii,"",@"SHT_CUDA_INFO"
	.sectionflags	@""
	.align	4


	//----- nvinfo : EIATTR_CUDA_API_VERSION
	.align		4
        /*0000*/ 	.byte	0x04, 0x37
        /*0002*/ 	.short	(.L_18393 - .L_18392)
.L_18392:
        /*0004*/ 	.word	0x00000082


	//----- nvinfo : EIATTR_KPARAM_INFO
	.align		4
.L_18393:
        /*0008*/ 	.byte	0x04, 0x17
        /*000a*/ 	.short	(.L_18395 - .L_18394)
.L_18394:
        /*000c*/ 	.word	0x00000000
        /*0010*/ 	.short	0x0013
        /*0012*/ 	.short	0x0078
        /*0014*/ 	.byte	0x00, 0xf0, 0x11, 0x00


	//----- nvinfo : EIATTR_KPARAM_INFO
	.align		4
.L_18395:
        /*0018*/ 	.byte	0x04, 0x17
        /*001a*/ 	.short	(.L_18397 - .L_18396)
.L_18396:
        /*001c*/ 	.word	0x00000000
        /*0020*/ 	.short	0x0012
        /*0022*/ 	.short	0x0074
        /*0024*/ 	.byte	0x00, 0xf0, 0x11, 0x00


	//----- nvinfo : EIATTR_KPARAM_INFO
	.align		4
.L_18397:
        /*0028*/ 	.byte	0x04, 0x17
        /*002a*/ 	.short	(.L_18399 - .L_18398)
.L_18398:
        /*002c*/ 	.word	0x00000000
        /*0030*/ 	.short	0x0011
        /*0032*/ 	.short	0x0070
        /*0034*/ 	.byte	0x00, 0xf0, 0x11, 0x00


	//----- nvinfo : EIATTR_KPARAM_INFO
	.align		4
.L_18399:
        /*0038*/ 	.byte	0x04, 0x17
        /*003a*/ 	.short	(.L_18401 - .L_18400)
.L_18400:
        /*003c*/ 	.word	0x00000000
        /*0040*/ 	.short	0x0010
        /*0042*/ 	.short	0x006c
        /*0044*/ 	.byte	0x00, 0xf0, 0x11, 0x00


	//----- nvinfo : EIATTR_KPARAM_INFO
	.align		4
.L_18401:
        /*0048*/ 	.byte	0x04, 0x17
        /*004a*/ 	.short	(.L_18403 - .L_18402)
.L_18402:
        /*004c*/ 	.word	0x00000000
        /*0050*/ 	.short	0x000f
        /*0052*/ 	.short	0x0068
        /*0054*/ 	.byte	0x00, 0xf0, 0x11, 0x00


	//----- nvinfo : EIATTR_KPARAM_INFO
	.align		4
.L_18403:
        /*0058*/ 	.byte	0x04, 0x17
        /*005a*/ 	.short	(.L_18405 - .L_18404)
.L_18404:
        /*005c*/ 	.word	0x00000000
        /*0060*/ 	.short	0x000e
        /*0062*/ 	.short	0x0060
        /*0064*/ 	.byte	0x00, 0xf5, 0x21, 0x00


	//----- nvinfo : EIATTR_KPARAM_INFO
	.align		4
.L_18405:
        /*0068*/ 	.byte	0x04, 0x17
        /*006a*/ 	.short	(.L_18407 - .L_18406)
.L_18406:
        /*006c*/ 	.word	0x00000000
        /*0070*/ 	.short	0x000d
        /*0072*/ 	.short	0x0058
        /*0074*/ 	.byte	0x00, 0xf5, 0x21, 0x00


	//----- nvinfo : EIATTR_KPARAM_INFO
	.align		4
.L_18407:
        /*0078*/ 	.byte	0x04, 0x17
        /*007a*/ 	.short	(.L_18409 - .L_18408)
.L_18408:
        /*007c*/ 	.word	0x00000000
        /*0080*/ 	.short	0x000c
        /*0082*/ 	.short	0x0050
        /*0084*/ 	.byte	0x00, 0xf0, 0x11, 0x00


	//----- nvinfo : EIATTR_KPARAM_INFO
	.align		4
.L_18409:
        /*0088*/ 	.byte	0x04, 0x17
        /*008a*/ 	.short	(.L_18411 - .L_18410)
.L_18410:
        /*008c*/ 	.word	0x00000000
        /*0090*/ 	.short	0x000b
        /*0092*/ 	.short	0x004c
        /*0094*/ 	.byte	0x00, 0xf0, 0x11, 0x00


	//----- nvinfo : EIATTR_KPARAM_INFO
	.align		4
.L_18411:
        /*0098*/ 	.byte	0x04, 0x17
        /*009a*/ 	.short	(.L_18413 - .L_18412)
.L_18412:
        /*009c*/ 	.word	0x00000000
        /*00a0*/ 	.short	0x000a
        /*00a2*/ 	.short	0x0048
        /*00a4*/ 	.byte	0x00, 0xf0, 0x11, 0x00


	//----- nvinfo : EIATTR_KPARAM_INFO
	.align		4
.L_18413:
        /*00a8*/ 	.byte	0x04, 0x17
        /*00aa*/ 	.short	(.L_18415 - .L_18414)
.L_18414:
        /*00ac*/ 	.word	0x00000000
        /*00b0*/ 	.short	0x0009
        /*00b2*/ 	.short	0x0040
        /*00b4*/ 	.byte	0x00, 0xf5, 0x21, 0x00


	//----- nvinfo : EIATTR_KPARAM_INFO
	.align		4
.L_18415:
        /*00b8*/ 	.byte	0x04, 0x17
        /*00ba*/ 	.short	(.L_18417 - .L_18416)
.L_18416:
        /*00bc*/ 	.word	0x00000000
        /*00c0*/ 	.short	0x0008
        /*00c2*/ 	.short	0x0038
        /*00c4*/ 	.byte	0x00, 0xf0, 0x11, 0x00


	//----- nvinfo : EIATTR_KPARAM_INFO
	.align		4
.L_18417:
        /*00c8*/ 	.byte	0x04, 0x17
        /*00ca*/ 	.short	(.L_18419 - .L_18418)
.L_18418:
        /*00cc*/ 	.word	0x00000000
        /*00d0*/ 	.short	0x0007
        /*00d2*/ 	.short	0x0030
        /*00d4*/ 	.byte	0x00, 0xf5, 0x21, 0x00


	//----- nvinfo : EIATTR_KPARAM_INFO
	.align		4
.L_18419:
        /*00d8*/ 	.byte	0x04, 0x17
        /*00da*/ 	.short	(.L_18421 - .L_18420)
.L_18420:
        /*00dc*/ 	.word	0x00000000
        /*00e0*/ 	.short	0x0006
        /*00e2*/ 	.short	0x0028
        /*00e4*/ 	.byte	0x00, 0xf5, 0x21, 0x00


	//----- nvinfo : EIATTR_KPARAM_INFO
	.align		4
.L_18421:
        /*00e8*/ 	.byte	0x04, 0x17
        /*00ea*/ 	.short	(.L_18423 - .L_18422)
.L_18422:
        /*00ec*/ 	.word	0x00000000
        /*00f0*/ 	.short	0x0005
        /*00f2*/ 	.short	0x0024
        /*00f4*/ 	.byte	0x00, 0xf0, 0x11, 0x00


	//----- nvinfo : EIATTR_KPARAM_INFO
	.align		4
.L_18423:
        /*00f8*/ 	.byte	0x04, 0x17
        /*00fa*/ 	.short	(.L_18425 - .L_18424)
.L_18424:
        /*00fc*/ 	.word	0x00000000
        /*0100*/ 	.short	0x0004
        /*0102*/ 	.short	0x0020
        /*0104*/ 	.byte	0x00, 0xf0, 0x11, 0x00


	//----- nvinfo : EIATTR_KPARAM_INFO
	.align		4
.L_18425:
        /*0108*/ 	.byte	0x04, 0x17
        /*010a*/ 	.short	(.L_18427 - .L_18426)
.L_18426:
        /*010c*/ 	.word	0x00000000
        /*0110*/ 	.short	0x0003
        /*0112*/ 	.short	0x0018
        /*0114*/ 	.byte	0x00, 0xf5, 0x21, 0x00


	//----- nvinfo : EIATTR_KPARAM_INFO
	.align		4
.L_18427:
        /*0118*/ 	.byte	0x04, 0x17
        /*011a*/ 	.short	(.L_18429 - .L_18428)
.L_18428:
        /*011c*/ 	.word	0x00000000
        /*0120*/ 	.short	0x0002
        /*0122*/ 	.short	0x0010
        /*0124*/ 	.byte	0x00, 0xf5, 0x21, 0x00


	//----- nvinfo : EIATTR_KPARAM_INFO
	.align		4
.L_18429:
        /*0128*/ 	.byte	0x04, 0x17
        /*012a*/ 	.short	(.L_18431 - .L_18430)
.L_18430:
        /*012c*/ 	.word	0x00000000
        /*0130*/ 	.short	0x0001
        /*0132*/ 	.short	0x0008
        /*0134*/ 	.byte	0x00, 0xf5, 0x21, 0x00


	//----- nvinfo : EIATTR_KPARAM_INFO
	.align		4
.L_18431:
        /*0138*/ 	.byte	0x04, 0x17
        /*013a*/ 	.short	(.L_18433 - .L_18432)
.L_18432:
        /*013c*/ 	.word	0x00000000
        /*0140*/ 	.short	0x0000
        /*0142*/ 	.short	0x0000
        /*0144*/ 	.byte	0x00, 0xf5, 0x21, 0x00


	//----- nvinfo : EIATTR_SPARSE_MMA_MASK
	.align		4
.L_18433:
        /*0148*/ 	.byte	0x03, 0x50
        /*014a*/ 	.short	0x0000


	//----- nvinfo : EIATTR_MAXREG_COUNT
	.align		4
        /*014c*/ 	.byte	0x03, 0x1b
        /*014e*/ 	.short	0x00ff


	//----- nvinfo : EIATTR_NUM_BARRIERS
	.align		4
        /*0150*/ 	.byte	0x02, 0x4c
        /*0152*/ 	.byte	0x01
	.zero		1


	//----- nvinfo : EIATTR_EXTERNS
	.align		4
        /*0154*/ 	.byte	0x04, 0x0f
        /*0156*/ 	.short	(.L_18435 - .L_18434)


	//   ....[0]....
	.align		4
.L_18434:
        /*0158*/ 	.word	index@(__assertfail)


	//----- nvinfo : EIATTR_MERCURY_ISA_VERSION
	.align		4
.L_18435:
        /*015c*/ 	.byte	0x03, 0x5f
        /*015e*/ 	.short	0x0101


	//----- nvinfo : EIATTR_COOP_GROUP_MASK_REGIDS
	.align		4
        /*0160*/ 	.byte	0x04, 0x29
        /*0162*/ 	.short	(.L_18437 - .L_18436)


	//   ....[0]....
.L_18436:
        /*0164*/ 	.word	0xffffffff


	//   ....[1]....
        /*0168*/ 	.word	0xffffffff


	//   ....[2]....
        /*016c*/ 	.word	0xffffffff


	//   ....[3]....
        /*0170*/ 	.word	0xffffffff


	//   ....[4]....
        /*0174*/ 	.word	0xffffffff


	//   ....[5]....
        /*0178*/ 	.word	0xffffffff


	//   ....[6]....
        /*017c*/ 	.word	0xffffffff


	//   ....[7]....
        /*0180*/ 	.word	0xffffffff


	//   ....[8]....
        /*0184*/ 	.word	0xffffffff


	//   ....[9]....
        /*0188*/ 	.word	0xffffffff


	//   ....[10]....
        /*018c*/ 	.word	0xffffffff


	//   ....[11]....
        /*0190*/ 	.word	0xffffffff


	//   ....[12]....
        /*0194*/ 	.word	0xffffffff


	//   ....[13]....
        /*0198*/ 	.word	0xffffffff


	//   ....[14]....
        /*019c*/ 	.word	0x0500000f


	//   ....[15]....
        /*01a0*/ 	.word	0x0500000f


	//   ....[16]....
        /*01a4*/ 	.word	0x0500000f


	//----- nvinfo : EIATTR_COOP_GROUP_INSTR_OFFSETS
	.align		4
.L_18437:
        /*01a8*/ 	.byte	0x04, 0x28
        /*01aa*/ 	.short	(.L_18439 - .L_18438)


	//   ....[0]....
.L_18438:
        /*01ac*/ 	.word	0x00000b30


	//   ....[1]....
        /*01b0*/ 	.word	0x00000b50


	//   ....[2]....
        /*01b4*/ 	.word	0x00000b70


	//   ....[3]....
        /*01b8*/ 	.word	0x00000c80


	//   ....[4]....
        /*01bc*/ 	.word	0x00000ca0


	//   ....[5]....
        /*01c0*/ 	.word	0x00000cc0


	//   ....[6]....
        /*01c4*/ 	.word	0x00001b00


	//   ....[7]....
        /*01c8*/ 	.word	0x00001b30


	//   ....[8]....
        /*01cc*/ 	.word	0x00001b50


	//   ....[9]....
        /*01d0*/ 	.word	0x00001b70


	//   ....[10]....
        /*01d4*/ 	.word	0x00001b90


	//   ....[11]....
        /*01d8*/ 	.word	0x00001be0


	//   ....[12]....
        /*01dc*/ 	.word	0x00001c00


	//   ....[13]....
        /*01e0*/ 	.word	0x00001c20


	//   ....[14]....
        /*01e4*/ 	.word	0x00002f80


	//   ....[15]....
        /*01e8*/ 	.word	0x00002fe0


	//   ....[16]....
        /*01ec*/ 	.word	0x00003040


	//----- nvinfo : EIATTR_VRC_CTA_INIT_COUNT
	.align		4
.L_18439:
        /*01f0*/ 	.byte	0x02, 0x4a
	.zero		1
	.zero		1


	//----- nvinfo : EIATTR_SYSCALL_OFFSETS
	.align		4
        /*01f4*/ 	.byte	0x04, 0x46
        /*01f6*/ 	.short	(.L_18441 - .L_18440)


	//   ....[0]....
.L_18440:
        /*01f8*/ 	.word	0x00002a00


	//   ....[1]....
        /*01fc*/ 	.word	0x00002f20


	//----- nvinfo : EIATTR_EXIT_INSTR_OFFSETS
	.align		4
.L_18441:
        /*0200*/ 	.byte	0x04, 0x1c
        /*0202*/ 	.short	(.L_18443 - .L_18442)


	//   ....[0]....
.L_18442:
        /*0204*/ 	.word	0x00002ca0


	//   ....[1]....
        /*0208*/ 	.word	0x00002e20


	//   ....[2]....
        /*020c*/ 	.word	0x00002f30


	//----- nvinfo : EIATTR_CRS_STACK_SIZE
	.align		4
.L_18443:
        /*0210*/ 	.byte	0x04, 0x1e
        /*0212*/ 	.short	(.L_18445 - .L_18444)
.L_18444:
        /*0214*/ 	.word	0x00000000


	//----- nvinfo : EIATTR_CBANK_PARAM_SIZE
	.align		4
.L_18445:
        /*0218*/ 	.byte	0x03, 0x19
        /*021a*/ 	.short	0x007c


	//----- nvinfo : EIATTR_PARAM_CBANK
	.align		4
        /*021c*/ 	.byte	0x04, 0x0a
        /*021e*/ 	.short	(.L_18447 - .L_18446)
	.align		4
.L_18446:
        /*0220*/ 	.word	index@(.nv.constant0._ZN4vllm25paged_attention_v1_kernelIthLi96ELi8ELi128ELNS_18Fp8KVCacheDataTypeE1ELb1EEEvPT_PKS2_PKT0_S8_ifPKiSA_iPKfiiiSC_SC_iiiii)
        /*0224*/ 	.short	0x0380
        /*0226*/ 	.short	0x007c


	//----- nvinfo : EIATTR_SW_WAR
	.align		4
.L_18447:
        /*0228*/ 	.byte	0x04, 0x36
        /*022a*/ 	.short	(.L_18449 - .L_18448)
.L_18448:
        /*022c*/ 	.word	0x00000008
.L_18449:


//--------------------- .nv.info._ZN4vllm25paged_attention_v1_kernelIthLi80ELi8ELi128ELNS_18Fp8KVCacheDataTypeE1ELb1EEEvPT_PKS2_PKT0_S8_ifPKiSA_iPKfiiiSC_SC_iiiii --------------------------
	.section	.nv.info._ZN4vllm25paged_attention_v1_kernelIthLi80ELi8ELi128ELNS_18Fp8KVCacheDataTypeE1ELb1EEEvPT_PKS2_PKT0_S8_ifPKiSA_iPKfiiiSC_SC_iiiii,"",@"SHT_CUDA_INFO"
	.sectionflags	@""
	.align	4


	//----- nvinfo : EIATTR_CUDA_API_VERSION
	.align		4
        /*0000*/ 	.byte	0x04, 0x37
        /*0002*/ 	.short	(.L_18451 - .L_18450)
.L_18450:
        /*0004*/ 	.word	0x00000082


	//----- nvinfo : EIATTR_KPARAM_INFO
	.align		4
.L_18451:
        /*0008*/ 	.byte	0x04, 0x17
        /*000a*/ 	.short	(.L_18453 - .L_18452)
.L_18452:
        /*000c*/ 	.word	0x00000000
        /*0010*/ 	.short	0x0013
        /*0012*/ 	.short	0x0078
        /*0014*/ 	.byte	0x00, 0xf0, 0x11, 0x00


	//----- nvinfo : EIATTR_KPARAM_INFO
	.align		4
.L_18453:
        /*0018*/ 	.byte	0x04, 0x17
        /*001a*/ 	.short	(.L_18455 - .L_18454)
.L_18454:
        /*001c*/ 	.word	0x00000000
        /*0020*/ 	.short	0x0012
        /*0022*/ 	.short	0x0074
        /*0024*/ 	.byte	0x00, 0xf0, 0x11, 0x00


	//----- nvinfo : EIATTR_KPARAM_INFO
	.align		4
.L_18455:
        /*0028*/ 	.byte	0x04, 0x17
        /*002a*/ 	.short	(.L_18457 - .L_18456)
.L_18456:
        /*002c*/ 	.word	0x00000000
        /*0030*/ 	.short	0x0011
        /*0032*/ 	.short	0x0070
        /*0034*/ 	.byte	0x00, 0xf0, 0x11, 0x00


	//----- nvinfo : EIATTR_KPARAM_INFO
	.align		4
.L_18457:
        /*0038*/ 	.byte	0x04, 0x17
        /*003a*/ 	.short	(.L_18459 - .L_18458)
.L_18458:
        /*003c*/ 	.word	0x00000000
        /*0040*/ 	.short	0x0010
        /*0042*/ 	.short	0x006c
        /*0044*/ 	.byte	0x00, 0xf0, 0x11, 0x00


	//----- nvinfo : EIATTR_KPARAM_INFO
	.align		4
.L_18459:
        /*0048*/ 	.byte	0x04, 0x17
        /*004a*/ 	.short	(.L_18461 - .L_18460)
.L_18460:
        /*004c*/ 	.word	0x00000000
        /*0050*/ 	.short	0x000f
        /*0052*/ 	.short	0x0068
        /*0054*/ 	.byte	0x00, 0xf0, 0x11, 0x00


	//----- nvinfo : EIATTR_KPARAM_INFO
	.align		4
.L_18461:
        /*0058*/ 	.byte	0x04, 0x17
        /*005a*/ 	.short	(.L_18463 - .L_18462)
.L_18462:
        /*005c*/ 	.word	0x00000000
        /*0060*/ 	.short	0x000e
        /*0062*/ 	.short	0x0060
        /*0064*/ 	.byte	0x00, 0xf5, 0x21, 0x00


	//----- nvinfo : EIATTR_KPARAM_INFO
	.align		4
.L_18463:
        /*0068*/ 	.byte	0x04, 0x17
        /*006a*/ 	.short	(.L_18465 - .L_18464)
.L_18464:
        /*006c*/ 	.word	0x00000000
        /*0070*/ 	.short	0x000d
        /*0072*/ 	.short	0x0058
        /*0074*/ 	.byte	0x00, 0xf5, 0x21, 0x00


	//----- nvinfo : EIATTR_KPARAM_INFO
	.align		4
.L_18465:
        /*0078*/ 	.byte	0x04, 0x17
        /*007a*/ 	.short	(.L_18467 - .L_18466)
.L_18466:
        /*007c*/ 	.word	0x00000000
        /*0080*/ 	.short	0x000c
        /*0082*/ 	.short	0x0050
        /*0084*/ 	.byte	0x00, 0xf0, 0x11, 0x00


	//----- nvinfo : EIATTR_KPARAM_INFO
	.align		4
.L_18467:
        /*0088*/ 	.byte	0x04, 0x17
        /*008a*/ 	.short	(.L_18469 - .L_18468)
.L_18468:
        /*008c*/ 	.word	0x00000000
        /*0090*/ 	.short	0x000b
        /*0092*/ 	.short	0x004c
        /*0094*/ 	.byte	0x00, 0xf0, 0x11, 0x00


	//----- nvinfo : EIATTR_KPARAM_INFO
	.align		4
.L_18469:
        /*0098*/ 	.byte	0x04, 0x17
        /*009a*/ 	.short	(.L_18471 - .L_18470)
.L_18470:
        /*009c*/ 	.word	0x00000000
        /*00a0*/ 	.short	0x000a
        /*00a2*/ 	.short	0x0048
        /*00a4*/ 	.byte	0x00, 0xf0, 0x11, 0x00


	//----- nvinfo : EIATTR_KPARAM_INFO
	.align		4
.L_18471:
        /*00a8*/ 	.byte	0x04, 0x17
        /*00aa*/ 	.short	(.L_18473 - .L_18472)
.L_18472:
        /*00ac*/ 	.word	0x00000000
        /*00b0*/ 	.short	0x0009
        /*00b2*/ 	.short	0x0040
        /*00b4*/ 	.byte	0x00, 0xf5, 0x21, 0x00


	//----- nvinfo : EIATTR_KPARAM_INFO
	.align		4
.L_18473:
        /*00b8*/ 	.byte	0x04, 0x17
        /*00ba*/ 	.short	(.L_18475 - .L_18474)
.L_18474:
        /*00bc*/ 	.word	0x00000000
        /*00c0*/ 	.short	0x0008
        /*00c2*/ 	.short	0x0038
        /*00c4*/ 	.byte	0x00, 0xf0, 0x11, 0x00


	//----- nvinfo : EIATTR_KPARAM_INFO
	.align		4
.L_18475:
        /*00c8*/ 	.byte	0x04, 0x17
        /*00ca*/ 	.short	(.L_18477 - .L_18476)
.L_18476:
        /*00cc*/ 	.word	0x00000000
        /*00d0*/ 	.short	0x0007
        /*00d2*/ 	.short	0x0030
        /*00d4*/ 	.byte	0x00, 0xf5, 0x21, 0x00


	//----- nvinfo : EIATTR_KPARAM_INFO
	.align		4
.L_18477:
        /*00d8*/ 	.byte	0x04, 0x17
        /*00da*/ 	.short	(.L_18479 - .L_18478)
.L_18478:
        /*00dc*/ 	.word	0x00000000
        /*00e0*/ 	.short	0x0006
        /*00e2*/ 	.short	0x0028
        /*00e4*/ 	.byte	0x00, 0xf5, 0x21, 0x00


	//----- nvinfo : EIATTR_KPARAM_INFO
	.align		4
.L_18479:
        /*00e8*/ 	.byte	0x04, 0x17
        /*00ea*/ 	.short	(.L_18481 - .L_18480)
.L_18480:
        /*00ec*/ 	.word	0x00000000
        /*00f0*/ 	.short	0x0005
        /*00f2*/ 	.short	0x0024
        /*00f4*/ 	.byte	0x00, 0xf0, 0x11, 0x00


	//----- nvinfo : EIATTR_KPARAM_INFO
	.align		4
.L_18481:
        /*00f8*/ 	.byte	0x04, 0x17
        /*00fa*/ 	.short	(.L_18483 - .L_18482)
.L_18482:
        /*00fc*/ 	.word	0x00000000
        /*0100*/ 	.short	0x0004
        /*0102*/ 	.short	0x0020
        /*0104*/ 	.byte	0x00, 0xf0, 0x11, 0x00


	//----- nvinfo : EIATTR_KPARAM_INFO
	.align		4
.L_18483:
        /*0108*/ 	.byte	0x04, 0x17
        /*010a*/ 	.short	(.L_18485 - .L_18484)
.L_18484:
        /*010c*/ 	.word	0x00000000
        /*0110*/ 	.short	0x0003
        /*0112*/ 	.short	0x0018
        /*0114*/ 	.byte	0x00, 0xf5, 0x21, 0x00


	//----- nvinfo : EIATTR_KPARAM_INFO
	.align		4
.L_18485:
        /*0118*/ 	.byte	0x04, 0x17
        /*011a*/ 	.short	(.L_18487 - .L_18486)
.L_18486:
        /*011c*/ 	.word	0x00000000
        /*0120*/ 	.short	0x0002
        /*0122*/ 	.short	0x0010
        /*0124*/ 	.byte	0x00, 0xf5, 0x21, 0x00


	//----- nvinfo : EIATTR_KPARAM_INFO
	.align		4
.L_18487:
        /*0128*/ 	.byte	0x04, 0x17
        /*012a*/ 	.short	(.L_18489 - .L_18488)
.L_18488:
        /*012c*/ 	.word	0x00000000
        /*0130*/ 	.short	0x0001
        /*0132*/ 	.short	0x0008
        /*0134*/ 	.byte	0x00, 0xf5, 0x21, 0x00


	//----- nvinfo : EIATTR_KPARAM_INFO
	.align		4
.L_18489:
        /*0138*/ 	.byte	0x04, 0x17
        /*013a*/ 	.short	(.L_18491 - .L_18490)
.L_18490:
        /*013c*/ 	.word	0x00000000
        /*0140*/ 	.short	0x0000
        /*0142*/ 	.short	0x0000
        /*0144*/ 	.byte	0x00, 0xf5, 0x21, 0x00


	//----- nvinfo : EIATTR_SPARSE_MMA_MASK
	.align		4
.L_18491:
        /*0148*/ 	.byte	0x03, 0x50
        /*014a*/ 	.short	0x0000


	//----- nvinfo : EIATTR_MAXREG_COUNT
	.align		4
        /*014c*/ 	.byte	0x03, 0x1b
        /*014e*/ 	.short	0x00ff


	//----- nvinfo : EIATTR_NUM_BARRIERS
	.align		4
        /*0150*/ 	.byte	0x02, 0x4c
        /*0152*/ 	.byte	0x01
	.zero		1


	//----- nvinfo : EIATTR_EXTERNS
	.align		4
        /*0154*/ 	.byte	0x04, 0x0f
        /*0156*/ 	.short	(.L_18493 - .L_18492)


	//   ....[0]....
	.align		4
.L_18492:
        /*0158*/ 	.word	index@(__assertfail)


	//----- nvinfo : EIATTR_MERCURY_ISA_VERSION
	.align		4
.L_18493:
        /*015c*/ 	.byte	0x03, 0x5f
        /*015e*/ 	.short	0x0101


	//----- nvinfo : EIATTR_COOP_GROUP_MASK_REGIDS
	.align		4
        /*0160*/ 	.byte	0x04, 0x29
        /*0162*/ 	.short	(.L_18495 - .L_18494)


	//   ....[0]....
.L_18494:
        /*0164*/ 	.word	0xffffffff


	//   ....[1]....
        /*0168*/ 	.word	0xffffffff


	//   ....[2]....
        /*016c*/ 	.word	0xffffffff


	//   ....[3]....
        /*0170*/ 	.word	0xffffffff


	//   ....[4]....
        /*0174*/ 	.word	0xffffffff


	//   ....[5]....
        /*0178*/ 	.word	0xffffffff


	//   ....[6]....
        /*017c*/ 	.word	0xffffffff


	//   ....[7]....
        /*0180*/ 	.word	0xffffffff


	//   ....[8]....
        /*0184*/ 	.word	0xffffffff


	//   ....[9]....
        /*0188*/ 	.word	0xffffffff


	//   ....[10]....
        /*018c*/ 	.word	0xffffffff


	//   ....[11]....
        /*0190*/ 	.word	0xffffffff


	//   ....[12]....
        /*0194*/ 	.word	0xffffffff


	//   ....[13]....
        /*0198*/ 	.word	0xffffffff


	//   ....[14]....
        /*019c*/ 	.word	0x0500000f


	//   ....[15]....
        /*01a0*/ 	.word	0x0500000f


	//   ....[16]....
        /*01a4*/ 	.word	0x0500000f


	//----- nvinfo : EIATTR_COOP_GROUP_INSTR_OFFSETS
	.align		4
.L_18495:
        /*01a8*/ 	.byte	0x04, 0x28
        /*01aa*/ 	.short	(.L_18497 - .L_18496)


	//   ....[0]....
.L_18496:
        /*01ac*/ 	.word	0x00000b70


	//   ....[1]....
        /*01b0*/ 	.word	0x00000b90


	//   ....[2]....
        /*01b4*/ 	.word	0x00000bb0


	//   ....[3]....
        /*01b8*/ 	.word	0x00000cc0


	//   ....[4]....
        /*01bc*/ 	.word	0x00000ce0


	//   ....[5]....
        /*01c0*/ 	.word	0x00000d00


	//   ....[6]....
        /*01c4*/ 	.word	0x00001b40


	//   ....[7]....
        /*01c8*/ 	.word	0x00001b70


	//   ....[8]....
        /*01cc*/ 	.word	0x00001b90


	//   ....[9]....
        /*01d0*/ 	.word	0x00001bb0


	//   ....[10]....
        /*01d4*/ 	.word	0x00001bd0


	//   ....[11]....
        /*01d8*/ 	.word	0x00001c20


	//   ....[12]....
        /*01dc*/ 	.word	0x00001c40


	//   ....[13]....
        /*01e0*/ 	.word	0x00001c60


	//   ....[14]....
        /*01e4*/ 	.word	0x000030c0


	//   ....[15]....
        /*01e8*/ 	.word	0x00003120


	//   ....[16]....
        /*01ec*/ 	.word	0x00003180


	//----- nvinfo : EIATTR_VRC_CTA_INIT_COUNT
	.align		4
.L_18497:
        /*01f0*/ 	.byte	0x02, 0x4a
	.zero		1
	.zero		1


	//----- nvinfo : EIATTR_SYSCALL_OFFSETS
	.align		4
        /*01f4*/ 	.byte	0x04, 0x46
        /*01f6*/ 	.short	(.L_18499 - .L_18498)


	//   ....[0]....
.L_18498:
        /*01f8*/ 	.word	0x00002a40


	//   ....[1]....
        /*01fc*/ 	.word	0x00003060


	//----- nvinfo : EIATTR_EXIT_INSTR_OFFSETS
	.align		4
.L_18499:
        /*0200*/ 	.byte	0x04, 0x1c
        /*0202*/ 	.short	(.L_18501 - .L_18500)


	//   ....[0]....
.L_18500:
        /*0204*/ 	.word	0x00002e10


	//   ....[1]....
        /*0208*/ 	.word	0x00002f30


	//   ....[2]....
        /*020c*/ 	.word	0x00002f60


	//   ....[3]....
        /*0210*/ 	.word	0x00003070


	//----- nvinfo : EIATTR_CRS_STACK_SIZE
	.align		4
.L_18501:
        /*0214*/ 	.byte	0x04, 0x1e
        /*0216*/ 	.short	(.L_18503 - .L_18502)
.L_18502:
        /*0218*/ 	.word	0x00000000


	//----- nvinfo : EIATTR_CBANK_PARAM_SIZE
	.align		4
.L_18503:
        /*021c*/ 	.byte	0x03, 0x19
        /*021e*/ 	.short	0x007c


	//----- nvinfo : EIATTR_PARAM_CBANK
	.align		4
        /*0220*/ 	.byte	0x04, 0x0a
        /*0222*/ 	.short	(.L_18505 - .L_18504)
	.align		4
.L_18504:
        /*0224*/ 	.word	index@(.nv.constant0._ZN4vllm25paged_attention_v1_kernelIthLi80ELi8ELi128ELNS_18Fp8KVCacheDataTypeE1ELb1EEEvPT_PKS2_PKT0_S8_ifPKiSA_iPKfiiiSC_SC_iiiii)
        /*0228*/ 	.short	0x0380
        /*022a*/ 	.short	0x007c


	//----- nvinfo : EIATTR_SW_WAR
	.align		4
.L_18505:
        /*022c*/ 	.byte	0x04, 0x36
        /*022e*/ 	.short	(.L_18507 - .L_18506)
.L_18506:
        /*0230*/ 	.word	0x00000008
.L_18507:


//--------------------- .nv.info._ZN4vllm25paged_attention_v1_kernelIthLi64ELi8ELi128ELNS_18Fp8KVCacheDataTypeE1ELb1EEEvPT_PKS2_PKT0_S8_ifPKiSA_iPKfiiiSC_SC_iiiii --------------------------
	.section	.nv.info._ZN4vllm25paged_attention_v1_kernelIthLi64ELi8ELi128ELNS_18Fp8KVCacheDataTypeE1ELb1EEEvPT_PKS2_PKT0_S8_ifPKiSA_iPKfiiiSC_SC_iiiii,"",@"SHT_CUDA_INFO"
	.sectionflags	@""
	.align	4


	//----- nvinfo : EIATTR_CUDA_API_VERSION
	.align		4
        /*0000*/ 	.byte	0x04, 0x37
        /*0002*/ 	.short	(.L_18509 - .L_18508)
.L_18508:
        /*0004*/ 	.word	0x00000082


	//----- nvinfo : EIATTR_KPARAM_INFO
	.align		4
.L_18509:
        /*0008*/ 	.byte	0x04, 0x17
        /*000a*/ 	.short	(.L_18511 - .L_18510)
.L_18510:
        /*000c*/ 	.word	0x00000000
        /*0010*/ 	.short	0x0013
        /*0012*/ 	.short	0x0078
        /*0014*/ 	.byte	0x00, 0xf0, 0x11, 0x00


	//----- nvinfo : EIATTR_KPARAM_INFO
	.align		4
.L_18511:
        /*0018*/ 	.byte	0x04, 0x17
        /*001a*/ 	.short	(.L_18513 - .L_18512)
.L_18512:
        /*001c*/ 	.word	0x00000000
        /*0020*/ 	.short	0x0012
        /*0022*/ 	.short	0x0074
        /*0024*/ 	.byte	0x00, 0xf0, 0x11, 0x00


	//----- nvinfo : EIATTR_KPARAM_INFO
	.align		4
.L_18513:
        /*0028*/ 	.byte	0x04, 0x17
        /*002a*/ 	.short	(.L_18515 - .L_18514)
.L_18514:
        /*002c*/ 	.word	0x00000000
        /*0030*/ 	.short	0x0011
        /*0032*/ 	.short	0x0070
        /*0034*/ 	.byte	0x00, 0xf0, 0x11, 0x00


	//----- nvinfo : EIATTR_KPARAM_INFO
	.align		4
.L_18515:
        /*0038*/ 	.byte	0x04, 0x17
        /*003a*/ 	.short	(.L_18517 - .L_18516)
.L_18516:
        /*003c*/ 	.word	0x00000000
        /*0040*/ 	.short	0x0010
        /*0042*/ 	.short	0x006c
        /*0044*/ 	.byte	0x00, 0xf0, 0x11, 0x00


	//----- nvinfo : EIATTR_KPARAM_INFO
	.align		4
.L_18517:
        /*0048*/ 	.byte	0x04, 0x17
        /*004a*/ 	.short	(.L_18519 - .L_18518)
.L_18518:
        /*004c*/ 	.word	0x00000000
        /*0050*/ 	.short	0x000f
        /*0052*/ 	.short	0x0068
        /*0054*/ 	.byte	0x00, 0xf0, 0x11, 0x00


	//----- nvinfo : EIATTR_KPARAM_INFO
	.align		4
.L_18519:
        /*0058*/ 	.byte	0x04, 0x17
        /*005a*/ 	.short	(.L_18521 - .L_18520)
.L_18520:
        /*005c*/ 	.word	0x00000000
        /*0060*/ 	.short	0x000e
        /*0062*/ 	.short	0x0060
        /*0064*/ 	.byte	0x00, 0xf5, 0x21, 0x00


	//----- nvinfo : EIATTR_KPARAM_INFO
	.align		4
.L_18521:
        /*0068*/ 	.byte	0x04, 0x17
        /*006a*/ 	.short	(.L_18523 - .L_18522)
.L_18522:
        /*006c*/ 	.word	0x00000000
        /*0070*/ 	.short	0x000d
        /*0072*/ 	.short	0x0058
        /*0074*/ 	.byte	0x00, 0xf5, 0x21, 0x00


	//----- nvinfo : EIATTR_KPARAM_INFO
	.align		4
.L_18523:
        /*0078*/ 	.byte	0x04, 0x17
        /*007a*/ 	.short	(.L_18525 - .L_18524)
.L_18524:
        /*007c*/ 	.word	0x00000000
        /*0080*/ 	.short	0x000c
        /*0082*/ 	.short	0x0050
        /*0084*/ 	.byte	0x00, 0xf0, 0x11, 0x00


	//----- nvinfo : EIATTR_KPARAM_INFO
	.align		4
.L_18525:
        /*0088*/ 	.byte	0x04, 0x17
        /*008a*/ 	.short	(.L_18527 - .L_18526)
.L_18526:
        /*008c*/ 	.word	0x00000000
        /*0090*/ 	.short	0x000b
        /*0092*/ 	.short	0x004c
        /*0094*/ 	.byte	0x00, 0xf0, 0x11, 0x00


	//----- nvinfo : EIATTR_KPARAM_INFO
	.align		4
.L_18527:
        /*0098*/ 	.byte	0x04, 0x17
        /*009a*/ 	.short	(.L_18529 - .L_18528)
.L_18528:
        /*009c*/ 	.word	0x00000000
        /*00a0*/ 	.short	0x000a
        /*00a2*/ 	.short	0x0048
        /*00a4*/ 	.byte	0x00, 0xf0, 0x11, 0x00


	//----- nvinfo : EIATTR_KPARAM_INFO
	.align		4
.L_18529:
        /*00a8*/ 	.byte	0x04, 0x17
        /*00aa*/ 	.short	(.L_18531 - .L_18530)
.L_18530:
        /*00ac*/ 	.word	0x00000000
        /*00b0*/ 	.short	0x0009
        /*00b2*/ 	.short	0x0040
        /*00b4*/ 	.byte	0x00, 0xf5, 0x21, 0x00


	//----- nvinfo : EIATTR_KPARAM_INFO
	.align		4
.L_18531:
        /*00b8*/ 	.byte	0x04, 0x17
        /*00ba*/ 	.short	(.L_18533 - .L_18532)
.L_18532:
        /*00bc*/ 	.word	0x00000000
        /*00c0*/ 	.short	0x0008
        /*00c2*/ 	.short	0x0038
        /*00c4*/ 	.byte	0x00, 0xf0, 0x11, 0x00


	//----- nvinfo : EIATTR_KPARAM_INFO
	.align		4
.L_18533:
        /*00c8*/ 	.byte	0x04, 0x17
        /*00ca*/ 	.short	(.L_18535 - .L_18534)
.L_18534:
        /*00cc*/ 	.word	0x00000000
        /*00d0*/ 	.short	0x0007
        /*00d2*/ 	.short	0x0030
        /*00d4*/ 	.byte	0x00, 0xf5, 0x21, 0x00


	//----- nvinfo : EIATTR_KPARAM_INFO
	.align		4
.L_18535:
        /*00d8*/ 	.byte	0x04, 0x17
        /*00da*/ 	.short	(.L_18537 - .L_18536)
.L_18536:
        /*00dc*/ 	.word	0x00000000
        /*00e0*/ 	.short	0x0006
        /*00e2*/ 	.short	0x0028
        /*00e4*/ 	.byte	0x00, 0xf5, 0x21, 0x00


	//----- nvinfo : EIATTR_KPARAM_INFO
	.align		4
.L_18537:
        /*00e8*/ 	.byte	0x04, 0x17
        /*00ea*/ 	.short	(.L_18539 - .L_18538)
.L_18538:
        /*00ec*/ 	.word	0x00000000
        /*00f0*/ 	.short	0x0005
        /*00f2*/ 	.short	0x0024
        /*00f4*/ 	.byte	0x00, 0xf0, 0x11, 0x00


	//----- nvinfo : EIATTR_KPARAM_INFO
	.align		4
.L_18539:
        /*00f8*/ 	.byte	0x04, 0x17
        /*00fa*/ 	.short	(.L_18541 - .L_18540)
.L_18540:
        /*00fc*/ 	.word	0x00000000
        /*0100*/ 	.short	0x0004
        /*0102*/ 	.short	0x0020
        /*0104*/ 	.byte	0x00, 0xf0, 0x11, 0x00


	//----- nvinfo : EIATTR_KPARAM_INFO
	.align		4
.L_18541:
        /*0108*/ 	.byte	0x04, 0x17
        /*010a*/ 	.short	(.L_18543 - .L_18542)
.L_18542:
        /*010c*/ 	.word	0x00000000
        /*0110*/ 	.short	0x0003
        /*0112*/ 	.short	0x0018
        /*0114*/ 	.byte	0x00, 0xf5, 0x21, 0x00


	//----- nvinfo : EIATTR_KPARAM_INFO
	.align		4
.L_18543:
        /*0118*/ 	.byte	0x04, 0x17
        /*011a*/ 	.short	(.L_18545 - .L_18544)
.L_18544:
        /*011c*/ 	.word	0x00000000
        /*0120*/ 	.short	0x0002
        /*0122*/ 	.short	0x0010
        /*0124*/ 	.byte	0x00, 0xf5, 0x21, 0x00


	//----- nvinfo : EIATTR_KPARAM_INFO
	.align		4
.L_18545:
        /*0128*/ 	.byte	0x04, 0x17
        /*012a*/ 	.short	(.L_18547 - .L_18546)
.L_18546:
        /*012c*/ 	.word	0x00000000
        /*0130*/ 	.short	0x0001
        /*0132*/ 	.short	0x0008
        /*0134*/ 	.byte	0x00, 0xf5, 0x21, 0x00


	//----- nvinfo : EIATTR_KPARAM_INFO
	.align		4
.L_18547:
        /*0138*/ 	.byte	0x04, 0x17
        /*013a*/ 	.short	(.L_18549 - .L_18548)
.L_18548:
        /*013c*/ 	.word	0x00000000
        /*0140*/ 	.short	0x0000
        /*0142*/ 	.short	0x0000
        /*0144*/ 	.byte	0x00, 0xf5, 0x21, 0x00


	//----- nvinfo : EIATTR_SPARSE_MMA_MASK
	.align		4
.L_18549:
        /*0148*/ 	.byte	0x03, 0x50
        /*014a*/ 	.short	0x0000


	//----- nvinfo : EIATTR_MAXREG_COUNT
	.align		4
        /*014c*/ 	.byte	0x03, 0x1b
        /*014e*/ 	.short	0x00ff


	//----- nvinfo : EIATTR_NUM_BARRIERS
	.align		4
        /*0150*/ 	.byte	0x02, 0x4c
        /*0152*/ 	.byte	0x01
	.zero		1


	//----- nvinfo : EIATTR_EXTERNS
	.align		4
        /*0154*/ 	.byte	0x04, 0x0f
        /*0156*/ 	.short	(.L_18551 - .L_18550)


	//   ....[0]....
	.align		4
.L_18550:
        /*0158*/ 	.word	index@(__assertfail)


	//----- nvinfo : EIATTR_MERCURY_ISA_VERSION
	.align		4
.L_18551:
        /*015c*/ 	.byte	0x03, 0x5f
        /*015e*/ 	.short	0x0101


	//----- nvinfo : EIATTR_COOP_GROUP_MASK_REGIDS
	.align		4
        /*0160*/ 	.byte	0x04, 0x29
        /*0162*/ 	.short	(.L_18553 - .L_18552)


	//   ....[0]....
.L_18552:
        /*0164*/ 	.word	0xffffffff


	//   ....[1]....
        /*0168*/ 	.word	0xffffffff


	//   ....[2]....
        /*016c*/ 	.word	0xffffffff


	//   ....[3]....
        /*0170*/ 	.word	0xffffffff


	//   ....[4]....
        /*0174*/ 	.word	0xffffffff


	//   ....[5]....
        /*0178*/ 	.word	0xffffffff


	//   ....[6]....
        /*017c*/ 	.word	0xffffffff


	//   ....[7]....
        /*0180*/ 	.word	0xffffffff


	//   ....[8]....
        /*0184*/ 	.word	0xffffffff


	//   ....[9]....
        /*0188*/ 	.word	0xffffffff


	//   ....[10]....
        /*018c*/ 	.word	0xffffffff


	//   ....[11]....
        /*0190*/ 	.word	0xffffffff


	//   ....[12]....
        /*0194*/ 	.word	0xffffffff


	//   ....[13]....
        /*0198*/ 	.word	0xffffffff


	//   ....[14]....
        /*019c*/ 	.word	0x0500000f


	//   ....[15]....
        /*01a0*/ 	.word	0x0500000f


	//   ....[16]....
        /*01a4*/ 	.word	0x0500000f


	//----- nvinfo : EIATTR_COOP_GROUP_INSTR_OFFSETS
	.align		4
.L_18553:
        /*01a8*/ 	.byte	0x04, 0x28
        /*01aa*/ 	.short	(.L_18555 - .L_18554)


	//   ....[0]....
.L_18554:
        /*01ac*/ 	.word	0x00000b30


	//   ....[1]....
        /*01b0*/ 	.word	0x00000b50


	//   ....[2]....
        /*01b4*/ 	.word	0x00000b70


	//   ....[3]....
        /*01b8*/ 	.word	0x00000c80


	//   ....[4]....
        /*01bc*/ 	.word	0x00000ca0


	//   ....[5]....
        /*01c0*/ 	.word	0x00000cc0


	//   ....[6]....
        /*01c4*/ 	.word	0x00001b00


	//   ....[7]....
        /*01c8*/ 	.word	0x00001b30


	//   ....[8]....
        /*01cc*/ 	.word	0x00001b50


	//   ....[9]....
        /*01d0*/ 	.word	0x00001b70


	//   ....[10]....
        /*01d4*/ 	.word	0x00001b90


	//   ....[11]....
        /*01d8*/ 	.word	0x00001be0


	//   ....[12]....
        /*01dc*/ 	.word	0x00001c00


	//   ....[13]....
        /*01e0*/ 	.word	0x00001c20


	//   ....[14]....
        /*01e4*/ 	.word	0x00003060


	//   ....[15]....
        /*01e8*/ 	.word	0x000030c0


	//   ....[16]....
        /*01ec*/ 	.word	0x00003120


	//----- nvinfo : EIATTR_VRC_CTA_INIT_COUNT
	.align		4
.L_18555:
        /*01f0*/ 	.byte	0x02, 0x4a
	.zero		1
	.zero		1


	//----- nvinfo : EIATTR_SYSCALL_OFFSETS
	.align		4
        /*01f4*/ 	.byte	0x04, 0x46
        /*01f6*/ 	.short	(.L_18557 - .L_18556)


	//   ....[0]....
.L_18556:
        /*01f8*/ 	.word	0x00002a10


	//   ....[1]....
        /*01fc*/ 	.word	0x00003000


	//----- nvinfo : EIATTR_EXIT_INSTR_OFFSETS
	.align		4
.L_18557:
        /*0200*/ 	.byte	0x04, 0x1c
        /*0202*/ 	.short	(.L_18559 - .L_18558)


	//   ....[0]....
.L_18558:
        /*0204*/ 	.word	0x00002de0


	//   ....[1]....
        /*0208*/ 	.word	0x00002f00


	//   ....[2]....
        /*020c*/ 	.word	0x00003010


	//----- nvinfo : EIATTR_CRS_STACK_SIZE
	.align		4
.L_18559:
        /*0210*/ 	.byte	0x04, 0x1e
        /*0212*/ 	.short	(.L_18561 - .L_18560)
.L_18560:
        /*0214*/ 	.word	0x00000000


	//----- nvinfo : EIATTR_CBANK_PARAM_SIZE
	.align		4
.L_18561:
        /*0218*/ 	.byte	0x03, 0x19
        /*021a*/ 	.short	0x007c


	//----- nvinfo : EIATTR_PARAM_CBANK
	.align		4
        /*021c*/ 	.byte	0x04, 0x0a
        /*021e*/ 	.short	(.L_18563 - .L_18562)
	.align		4
.L_18562:
        /*0220*/ 	.word	index@(.nv.constant0._ZN4vllm25paged_attention_v1_kernelIthLi64ELi8ELi128ELNS_18Fp8KVCacheDataTypeE1ELb1EEEvPT_PKS2_PKT0_S8_ifPKiSA_iPKfiiiSC_SC_iiiii)
        /*0224*/ 	.short	0x0380
        /*0226*/ 	.short	0x007c


	//----- nvinfo : EIATTR_SW_WAR
	.align		4
.L_18563:
        /*0228*/ 	.byte	0x04, 0x36
        /*022a*/ 	.short	(.L_18565 - .L_18564)
.L_18564:
        /*022c*/ 	.word	0x00000008
.L_18565:


//--------------------- .nv.info._ZN4vllm25paged_attention_v1_kernelIthLi32ELi8ELi128ELNS_18Fp8KVCacheDataTypeE1ELb1EEEvPT_PKS2_PKT0_S8_ifPKiSA_iPKfiiiSC_SC_iiiii --------------------------
	.section	.nv.info._ZN4vllm25paged_attention_v1_kernelIthLi32ELi8ELi128ELNS_18Fp8KVCacheDataTypeE1ELb1EEEvPT_PKS2_PKT0_S8_ifPKiSA_iPKfiiiSC_SC_iiiii,"",@"SHT_CUDA_INFO"
	.sectionflags	@""
	.align	4


	//----- nvinfo : EIATTR_CUDA_API_VERSION
	.align		4
        /*0000*/ 	.byte	0x04, 0x37
        /*0002*/ 	.short	(.L_18567 - .L_18566)
.L_18566:
        /*0004*/ 	.word	0x00000082


	//----- nvinfo : EIATTR_KPARAM_INFO
	.align		4
.L_18567:
        /*0008*/ 	.byte	0x04, 0x17
        /*000a*/ 	.short	(.L_18569 - .L_18568)
.L_18568:
        /*000c*/ 	.word	0x00000000
        /*0010*/ 	.short	0x0013
        /*0012*/ 	.short	0x0078
        /*0014*/ 	.byte	0x00, 0xf0, 0x11, 0x00


	//----- nvinfo : EIATTR_KPARAM_INFO
	.align		4
.L_18569:
        /*0018*/ 	.byte	0x04, 0x17
        /*001a*/ 	.short	(.L_18571 - .L_18570)
.L_18570:
        /*001c*/ 	.word	0x00000000
        /*0020*/ 	.short	0x0012
        /*0022*/ 	.short	0x0074
        /*0024*/ 	.byte	0x00, 0xf0, 0x11, 0x00


	//----- nvinfo : EIATTR_KPARAM_INFO
	.align		4
.L_18571:
        /*0028*/ 	.byte	0x04, 0x17
        /*002a*/ 	.short	(.L_18573 - .L_18572)
.L_18572:
        /*002c*/ 	.word	0x00000000
        /*0030*/ 	.short	0x0011
        /*0032*/ 	.short	0x0070
        /*0034*/ 	.byte	0x00, 0xf0, 0x11, 0x00


	//----- nvinfo : EIATTR_KPARAM_INFO
	.align		4
.L_18573:
        /*0038*/ 	.byte	0x04, 0x17
        /*003a*/ 	.short	(.L_18575 - .L_18574)
.L_18574:
        /*003c*/ 	.word	0x00000000
        /*0040*/ 	.short	0x0010
        /*0042*/ 	.short	0x006c
        /*0044*/ 	.byte	0x00, 0xf0, 0x11, 0x00


	//----- nvinfo : EIATTR_KPARAM_INFO
	.align		4
.L_18575:
        /*0048*/ 	.byte	0x04, 0x17
        /*004a*/ 	.short	(.L_18577 - .L_18576)
.L_18576:
        /*004c*/ 	.word	0x00000000
        /*0050*/ 	.short	0x000f
        /*0052*/ 	.short	0x0068
        /*0054*/ 	.byte	0x00, 0xf0, 0x11, 0x00


	//----- nvinfo : EIATTR_KPARAM_INFO
	.align		4
.L_18577:
        /*0058*/ 	.byte	0x04, 0x17
        /*005a*/ 	.short	(.L_18579 - .L_18578)
.L_18578:
        /*005c*/ 	.word	0x00000000
        /*0060*/ 	.short	0x000e
        /*0062*/ 	.short	0x0060
        /*0064*/ 	.byte	0x00, 0xf5, 0x21, 0x00


	//----- nvinfo : EIATTR_KPARAM_INFO
	.align		4
.L_18579:
        /*0068*/ 	.byte	0x04, 0x17
        /*006a*/ 	.short	(.L_18581 - .L_18580)
.L_18580:
        /*006c*/ 	.word	0x00000000
        /*0070*/ 	.short	0x000d
        /*0072*/ 	.short	0x0058
        /*0074*/ 	.byte	0x00, 0xf5, 0x21, 0x00


	//----- nvinfo : EIATTR_KPARAM_INFO
	.align		4
.L_18581:
        /*0078*/ 	.byte	0x04, 0x17
        /*007a*/ 	.short	(.L_18583 - .L_18582)
.L_18582:
        /*007c*/ 	.word	0x00000000
        /*0080*/ 	.short	0x000c
        /*0082*/ 	.short	0x0050
        /*0084*/ 	.byte	0x00, 0xf0, 0x11, 0x00


	//----- nvinfo : EIATTR_KPARAM_INFO
	.align		4
.L_18583:
        /*0088*/ 	.byte	0x04, 0x17
        /*008a*/ 	.short	(.L_18585 - .L_18584)
.L_18584:
        /*008c*/ 	.word	0x00000000
        /*0090*/ 	.short	0x000b
        /*0092*/ 	.short	0x004c
        /*0094*/ 	.byte	0x00, 0xf0, 0x11, 0x00


	//----- nvinfo : EIATTR_KPARAM_INFO
	.align		4
.L_18585:
        /*0098*/ 	.byte	0x04, 0x17
        /*009a*/ 	.short	(.L_18587 - .L_18586)
.L_18586:
        /*009c*/ 	.word	0x00000000
        /*00a0*/ 	.short	0x000a
        /*00a2*/ 	.short	0x0048
        /*00a4*/ 	.byte	0x00, 0xf0, 0x11, 0x00


	//----- nvinfo : EIATTR_KPARAM_INFO
	.align		4
.L_18587:
        /*00a8*/ 	.byte	0x04, 0x17
        /*00aa*/ 	.short	(.L_18589 - .L_18588)
.L_18588:
        /*00ac*/ 	.word	0x00000000
        /*00b0*/ 	.short	0x0009
        /*00b2*/ 	.short	0x0040
        /*00b4*/ 	.byte	0x00, 0xf5, 0x21, 0x00


	//----- nvinfo : EIATTR_KPARAM_INFO
	.align		4
.L_18589:
        /*00b8*/ 	.byte	0x04, 0x17
        /*00ba*/ 	.short	(.L_18591 - .L_18590)
.L_18590:
        /*00bc*/ 	.word	0x00000000
        /*00c0*/ 	.short	0x0008
        /*00c2*/ 	.short	0x0038
        /*00c4*/ 	.byte	0x00, 0xf0, 0x11, 0x00


	//----- nvinfo : EIATTR_KPARAM_INFO
	.align		4
.L_18591:
        /*00c8*/ 	.byte	0x04, 0x17
        /*00ca*/ 	.short	(.L_18593 - .L_18592)
.L_18592:
        /*00cc*/ 	.word	0x00000000
        /*00d0*/ 	.short	0x0007
        /*00d2*/ 	.short	0x0030
        /*00d4*/ 	.byte	0x00, 0xf5, 0x21, 0x00


	//----- nvinfo : EIATTR_KPARAM_INFO
	.align		4
.L_18593:
        /*00d8*/ 	.byte	0x04, 0x17
        /*00da*/ 	.short	(.L_18595 - .L_18594)
.L_18594:
        /*00dc*/ 	.word	0x00000000
        /*00e0*/ 	.short	0x0006
        /*00e2*/ 	.short	0x0028
        /*00e4*/ 	.byte	0x00, 0xf5, 0x21, 0x00


	//----- nvinfo : EIATTR_KPARAM_INFO
	.align		4
.L_18595:
        /*00e8*/ 	.byte	0x04, 0x17
        /*00ea*/ 	.short	(.L_18597 - .L_18596)
.L_18596:
        /*00ec*/ 	.word	0x00000000
        /*00f0*/ 	.short	0x0005
        /*00f2*/ 	.short	0x0024
        /*00f4*/ 	.byte	0x00, 0xf0, 0x11, 0x00


	//----- nvinfo : EIATTR_KPARAM_INFO
	.align		4
.L_18597:
        /*00f8*/ 	.byte	0x04, 0x17
        /*00fa*/ 	.short	(.L_18599 - .L_18598)
.L_18598:
        /*00fc*/ 	.word	0x00000000
        /*0100*/ 	.short	0x0004
        /*0102*/ 	.short	0x0020
        /*0104*/ 	.byte	0x00, 0xf0, 0x11, 0x00


	//----- nvinfo : EIATTR_KPARAM_INFO
	.align		4
.L_18599:
        /*0108*/ 	.byte	0x04, 0x17
        /*010a*/ 	.short	(.L_18601 - .L_18600)
.L_18600:
        /*010c*/ 	.word	0x00000000
        /*0110*/ 	.short	0x0003
        /*0112*/ 	.short	0x0018
        /*0114*/ 	.byte	0x00, 0xf5, 0x21, 0x00


	//----- nvinfo : EIATTR_KPARAM_INFO
	.align		4
.L_18601:
        /*0118*/ 	.byte	0x04, 0x17
        /*011a*/ 	.short	(.L_18603 - .L_18602)
.L_18602:
        /*011c*/ 	.word	0x00000000
        /*0120*/ 	.short	0x0002
        /*0122*/ 	.short	0x0010
        /*0124*/ 	.byte	0x00, 0xf5, 0x21, 0x00


	//----- nvinfo : EIATTR_KPARAM_INFO
	.align		4
.L_18603:
        /*0128*/ 	.byte	0x04, 0x17
        /*012a*/ 	.short	(.L_18605 - .L_18604)
.L_18604:
        /*012c*/ 	.word	0x00000000
        /*0130*/ 	.short	0x0001
        /*0132*/ 	.short	0x0008
        /*0134*/ 	.byte	0x00, 0xf5, 0x21, 0x00


	//----- nvinfo : EIATTR_KPARAM_INFO
	.align		4
.L_18605:
        /*0138*/ 	.byte	0x04, 0x17
        /*013a*/ 	.short	(.L_18607 - .L_18606)
.L_18606:
        /*013c*/ 	.word	0x00000000
        /*0140*/ 	.short	0x0000
        /*0142*/ 	.short	0x0000
        /*0144*/ 	.byte	0x00, 0xf5, 0x21, 0x00


	//----- nvinfo : EIATTR_SPARSE_MMA_MASK
	.align		4
.L_18607:
        /*0148*/ 	.byte	0x03, 0x50
        /*014a*/ 	.short	0x0000


	//----- nvinfo : EIATTR_MAXREG_COUNT
	.align		4
        /*014c*/ 	.byte	0x03, 0x1b
        /*014e*/ 	.short	0x00ff


	//----- nvinfo : EIATTR_NUM_BARRIERS
	.align		4
        /*0150*/ 	.byte	0x02, 0x4c
        /*0152*/ 	.byte	0x01
	.zero		1


	//----- nvinfo : EIATTR_EXTERNS
	.align		4
        /*0154*/ 	.byte	0x04, 0x0f
        /*0156*/ 	.short	(.L_18609 - .L_18608)


	//   ....[0]....
	.align		4
.L_18608:
        /*0158*/ 	.word	index@(__assertfail)


	//----- nvinfo : EIATTR_MERCURY_ISA_VERSION
	.align		4
.L_18609:
        /*015c*/ 	.byte	0x03, 0x5f
        /*015e*/ 	.short	0x0101


	//----- nvinfo : EIATTR_COOP_GROUP_MASK_REGIDS
	.align		4
        /*0160*/ 	.byte	0x04, 0x29
        /*0162*/ 	.short	(.L_18611 - .L_18610)


	//   ....[0]....
.L_18610:
        /*0164*/ 	.word	0xffffffff


	//   ....[1]....
        /*0168*/ 	.word	0xffffffff


	//   ....[2]....
        /*016c*/ 	.word	0xffffffff


	//   ....[3]....
        /*0170*/ 	.word	0xffffffff


	//   ....[4]....
        /*0174*/ 	.word	0xffffffff


	//   ....[5]....
        /*0178*/ 	.word	0xffffffff


	//   ....[6]....
        /*017c*/ 	.word	0xffffffff


	//   ....[7]....
        /*0180*/ 	.word	0xffffffff


	//   ....[8]....
        /*0184*/ 	.word	0xffffffff


	//   ....[9]....
        /*0188*/ 	.word	0xffffffff


	//   ....[10]....
        /*018c*/ 	.word	0xffffffff


	//   ....[11]....
        /*0190*/ 	.word	0xffffffff


	//   ....[12]....
        /*0194*/ 	.word	0xffffffff


	//   ....[13]....
        /*0198*/ 	.word	0xffffffff


	//   ....[14]....
        /*019c*/ 	.word	0x0500000f


	//   ....[15]....
        /*01a0*/ 	.word	0x0500000f


	//   ....[16]....
        /*01a4*/ 	.word	0x0500000f


	//----- nvinfo : EIATTR_COOP_GROUP_INSTR_OFFSETS
	.align		4
.L_18611:
        /*01a8*/ 	.byte	0x04, 0x28
        /*01aa*/ 	.short	(.L_18613 - .L_18612)


	//   ....[0]....
.L_18612:
        /*01ac*/ 	.word	0x00000b70


	//   ....[1]....
        /*01b0*/ 	.word	0x00000b90


	//   ....[2]....
        /*01b4*/ 	.word	0x00000bb0


	//   ....[3]....
        /*01b8*/ 	.word	0x00000cc0


	//   ....[4]....
        /*01bc*/ 	.word	0x00000ce0


	//   ....[5]....
        /*01c0*/ 	.word	0x00000d00


	//   ....[6]....
        /*01c4*/ 	.word	0x00001b40


	//   ....[7]....
        /*01c8*/ 	.word	0x00001b70


	//   ....[8]....
        /*01cc*/ 	.word	0x00001b90


	//   ....[9]....
        /*01d0*/ 	.word	0x00001bb0


	//   ....[10]....
        /*01d4*/ 	.word	0x00001bd0


	//   ....[11]....
        /*01d8*/ 	.word	0x00001c20


	//   ....[12]....
        /*01dc*/ 	.word	0x00001c40


	//   ....[13]....
        /*01e0*/ 	.word	0x00001c60


	//   ....[14]....
        /*01e4*/ 	.word	0x00002e50


	//   ....[15]....
        /*01e8*/ 	.word	0x00002eb0


	//   ....[16]....
        /*01ec*/ 	.word	0x00002f10


	//----- nvinfo : EIATTR_VRC_CTA_INIT_COUNT
	.align		4
.L_18613:
        /*01f0*/ 	.byte	0x02, 0x4a
	.zero		1
	.zero		1


	//----- nvinfo : EIATTR_SYSCALL_OFFSETS
	.align		4
        /*01f4*/ 	.byte	0x04, 0x46
        /*01f6*/ 	.short	(.L_18615 - .L_18614)


	//   ....[0]....
.L_18614:
        /*01f8*/ 	.word	0x00002a00


	//   ....[1]....
        /*01fc*/ 	.word	0x00002df0


	//----- nvinfo : EIATTR_EXIT_INSTR_OFFSETS
	.align		4
.L_18615:
        /*0200*/ 	.byte	0x04, 0x1c
        /*0202*/ 	.short	(.L_18617 - .L_18616)


	//   ....[0]....
.L_18616:
        /*0204*/ 	.word	0x00002c00


	//   ....[1]....
        /*0208*/ 	.word	0x00002cf0


	//   ....[2]....
        /*020c*/ 	.word	0x00002e00


	//----- nvinfo : EIATTR_CRS_STACK_SIZE
	.align		4
.L_18617:
        /*0210*/ 	.byte	0x04, 0x1e
        /*0212*/ 	.short	(.L_18619 - .L_18618)
.L_18618:
        /*0214*/ 	.word	0x00000000


	//----- nvinfo : EIATTR_CBANK_PARAM_SIZE
	.align		4
.L_18619:
        /*0218*/ 	.byte	0x03, 0x19
        /*021a*/ 	.short	0x007c


	//----- nvinfo : EIATTR_PARAM_CBANK
	.align		4
        /*021c*/ 	.byte	0x04, 0x0a
        /*021e*/ 	.short	(.L_18621 - .L_18620)
	.align		4
.L_18620:
        /*0220*/ 	.word	index@(.nv.constant0._ZN4vllm25paged_attention_v1_kernelIthLi32ELi8ELi128ELNS_18Fp8KVCacheDataTypeE1ELb1EEEvPT_PKS2_PKT0_S8_ifPKiSA_iPKfiiiSC_SC_iiiii)
        /*0224*/ 	.short	0x0380
        /*0226*/ 	.short	0x007c


	//----- nvinfo : EIATTR_SW_WAR
	.align		4
.L_18621:
        /*0228*/ 	.byte	0x04, 0x36
        /*022a*/ 	.short	(.L_18623 - .L_18622)
.L_18622:
        /*022c*/ 	.word	0x00000008
.L_18623:


//--------------------- .nv.info._ZN4vllm25paged_attention_v1_kernelIfhLi256ELi32ELi128ELNS_18Fp8KVCacheDataTypeE1ELb0EEEvPT_PKS2_PKT0_S8_ifPKiSA_iPKfiiiSC_SC_iiiii --------------------------
	.section	.nv.info._ZN4vllm25paged_attention_v1_kernelIfhLi256ELi32ELi128ELNS_18Fp8KVCacheDataTypeE1ELb0EEEvPT_PKS2_PKT0_S8_ifPKiSA_iPKfiiiSC_SC_iiiii,"",@"SHT_CUDA_INFO"
	.sectionflags	@""
	.align	4


	//----- nvinfo : EIATTR_CUDA_API_VERSION
	.align		4
        /*0000*/ 	.byte	0x04, 0x37
        /*0002*/ 	.short	(.L_18625 - .L_18624)
.L_18624:
        /*0004*/ 	.word	0x00000082


	//----- nvinfo : EIATTR_KPARAM_INFO
	.align		4
.L_18625:
        /*0008*/ 	.byte	0x04, 0x17
        /*000a*/ 	.short	(.L_18627 - .L_18626)
.L_18626:
        /*000c*/ 	.word	0x00000000
        /*0010*/ 	.short	0x0013
        /*0012*/ 	.short	0x0078
        /*0014*/ 	.byte	0x00, 0xf0, 0x11, 0x00


	//----- nvinfo : EIATTR_KPARAM_INFO
	.align		4
.L_18627:
        /*0018*/ 	.byte	0x04, 0x17
        /*001a*/ 	.short	(.L_18629 - .L_18628)
.L_18628:
        /*001c*/ 	.word	0x00000000
        /*0020*/ 	.short	0x0012
        /*0022*/ 	.short	0x0074
        /*0024*/ 	.byte	0x00, 0xf0, 0x11, 0x00


	//----- nvinfo : EIATTR_KPARAM_INFO
	.align		4
.L_18629:
        /*0028*/ 	.byte	0x04, 0x17
        /*002a*/ 	.short	(.L_18631 - .L_18630)
.L_18630:
        /*002c*/ 	.word	0x00000000
        /*0030*/ 	.short	0x0011
        /*0032*/ 	.short	0x0070
        /*0034*/ 	.byte	0x00, 0xf0, 0x11, 0x00


	//----- nvinfo : EIATTR_KPARAM_INFO
	.align		4
.L_18631:
        /*0038*/ 	.byte	0x04, 0x17
        /*003a*/ 	.short	(.L_18633 - .L_18632)
.L_18632:
        /*003c*/ 	.word	0x00000000
        /*0040*/ 	.short	0x0010
        /*0042*/ 	.short	0x006c
        /*0044*/ 	.byte	0x00, 0xf0, 0x11, 0x00


	//----- nvinfo : EIATTR_KPARAM_INFO
	.align		4
.L_18633:
        /*0048*/ 	.byte	0x04, 0x17
        /*004a*/ 	.short	(.L_18635 - .L_18634)
.L_18634:
        /*004c*/ 	.word	0x00000000
        /*0050*/ 	.short	0x000f
        /*0052*/ 	.short	0x0068
        /*0054*/ 	.byte	0x00, 0xf0, 0x11, 0x00


	//----- nvinfo : EIATTR_KPARAM_INFO
	.align		4
.L_18635:
        /*0058*/ 	.byte	0x04, 0x17
        /*005a*/ 	.short	(.L_18637 - .L_18636)
.L_18636:
        /*005c*/ 	.word	0x00000000
        /*0060*/ 	.short	0x000e
        /*0062*/ 	.short	0x0060
        /*0064*/ 	.byte	0x00, 0xf5, 0x21, 0x00


	//----- nvinfo : EIATTR_KPARAM_INFO
	.align		4
.L_18637:
        /*0068*/ 	.byte	0x04, 0x17
        /*006a*/ 	.short	(.L_18639 - .L_18638)
.L_18638:
        /*006c*/ 	.word	0x00000000
        /*0070*/ 	.short	0x000d
        /*0072*/ 	.short	0x0058
        /*0074*/ 	.byte	0x00, 0xf5, 0x21, 0x00


	//----- nvinfo : EIATTR_KPARAM_INFO
	.align		4
.L_18639:
        /*0078*/ 	.byte	0x04, 0x17
        /*007a*/ 	.short	(.L_18641 - .L_18640)
.L_18640:
        /*007c*/ 	.word	0x00000000
        /*0080*/ 	.short	0x000c
        /*0082*/ 	.short	0x0050
        /*0084*/ 	.byte	0x00, 0xf0, 0x11, 0x00


	//----- nvinfo : EIATTR_KPARAM_INFO
	.align		4
.L_18641:
        /*0088*/ 	.byte	0x04, 0x17
        /*008a*/ 	.short	(.L_18643 - .L_18642)
.L_18642:
        /*008c*/ 	.word	0x00000000
        /*0090*/ 	.short	0x000b
        /*0092*/ 	.short	0x004c
        /*0094*/ 	.byte	0x00, 0xf0, 0x11, 0x00


	//----- nvinfo : EIATTR_KPARAM_INFO
	.align		4
.L_18643:
        /*0098*/ 	.byte	0x04, 0x17
        /*009a*/ 	.short	(.L_18645 - .L_18644)
.L_18644:
        /*009c*/ 	.word	0x00000000
        /*00a0*/ 	.short	0x000a
        /*00a2*/ 	.short	0x0048
        /*00a4*/ 	.byte	0x00, 0xf0, 0x11, 0x00


	//----- nvinfo : EIATTR_KPARAM_INFO
	.align		4
.L_18645:
        /*00a8*/ 	.byte	0x04, 0x17
        /*00aa*/ 	.short	(.L_18647 - .L_18646)
.L_18646:
        /*00ac*/ 	.word	0x00000000
        /*00b0*/ 	.short	0x0009
        /*00b2*/ 	.short	0x0040
        /*00b4*/ 	.byte	0x00, 0xf5, 0x21, 0x00


	//----- nvinfo : EIATTR_KPARAM_INFO
	.align		4
.L_18647:
        /*00b8*/ 	.byte	0x04, 0x17
        /*00ba*/ 	.short	(.L_18649 - .L_18648)
.L_18648:
        /*00bc*/ 	.word	0x00000000
        /*00c0*/ 	.short	0x0008
        /*00c2*/ 	.short	0x0038
        /*00c4*/ 	.byte	0x00, 0xf0, 0x11, 0x00


	//----- nvinfo : EIATTR_KPARAM_INFO
	.align		4
.L_18649:
        /*00c8*/ 	.byte	0x04, 0x17
        /*00ca*/ 	.short	(.L_18651 - .L_18650)
.L_18650:
        /*00cc*/ 	.word	0x00000000
        /*00d0*/ 	.short	0x0007
        /*00d2*/ 	.short	0x0030
        /*00d4*/ 	.byte	0x00, 0xf5, 0x21, 0x00


	//----- nvinfo : EIATTR_KPARAM_INFO
	.align		4
.L_18651:
        /*00d8*/ 	.byte	0x04, 0x17
        /*00da*/ 	.short	(.L_18653 - .L_18652)
.L_18652:
        /*00dc*/ 	.word	0x00000000
        /*00e0*/ 	.short	0x0006
        /*00e2*/ 	.short	0x0028
        /*00e4*/ 	.byte	0x00, 0xf5, 0x21, 0x00


	//----- nvinfo : EIATTR_KPARAM_INFO
	.align		4
.L_18653:
        /*00e8*/ 	.byte	0x04, 0x17
        /*00ea*/ 	.short	(.L_18655 - .L_18654)
.L_18654:
        /*00ec*/ 	.word	0x00000000
        /*00f0*/ 	.short	0x0005
        /*00f2*/ 	.short	0x0024
        /*00f4*/ 	.byte	0x00, 0xf0, 0x11, 0x00


	//----- nvinfo : EIATTR_KPARAM_INFO
	.align		4
.L_18655:
        /*00f8*/ 	.byte	0x04, 0x17
        /*00fa*/ 	.short	(.L_18657 - .L_18656)
.L_18656:
        /*00fc*/ 	.word	0x00000000
        /*0100*/ 	.short	0x0004
        /*0102*/ 	.short	0x0020
        /*0104*/ 	.byte	0x00, 0xf0, 0x11, 0x00


	//----- nvinfo : EIATTR_KPARAM_INFO
	.align		4
.L_18657:
        /*0108*/ 	.byte	0x04, 0x17
        /*010a*/ 	.short	(.L_18659 - .L_18658)
.L_18658:
        /*010c*/ 	.word	0x00000000
        /*0110*/ 	.short	0x0003
        /*0112*/ 	.short	0x0018
        /*0114*/ 	.byte	0x00, 0xf5, 0x21, 0x00


	//----- nvinfo : EIATTR_KPARAM_INFO
	.align		4
.L_18659:
        /*0118*/ 	.byte	0x04, 0x17
        /*011a*/ 	.short	(.L_18661 - .L_18660)
.L_18660:
        /*011c*/ 	.word	0x00000000
        /*0120*/ 	.short	0x0002
        /*0122*/ 	.short	0x0010
        /*0124*/ 	.byte	0x00, 0xf5, 0x21, 0x00


	//----- nvinfo : EIATTR_KPARAM_INFO
	.align		4
.L_18661:
        /*0128*/ 	.byte	0x04, 0x17
        /*012a*/ 	.short	(.L_18663 - .L_18662)
.L_18662:
        /*012c*/ 	.word	0x00000000
        /*0130*/ 	.short	0x0001
        /*0132*/ 	.short	0x0008
        /*0134*/ 	.byte	0x00, 0xf5, 0x21, 0x00


	//----- nvinfo : EIATTR_KPARAM_INFO
	.align		4
.L_18663:
        /*0138*/ 	.byte	0x04, 0x17
        /*013a*/ 	.short	(.L_18665 - .L_18664)
.L_18664:
        /*013c*/ 	.word	0x00000000
        /*0140*/ 	.short	0x0000
        /*0142*/ 	.short	0x0000
        /*0144*/ 	.byte	0x00, 0xf5, 0x21, 0x00


	//----- nvinfo : EIATTR_SPARSE_MMA_MASK
	.align		4
.L_18665:
        /*0148*/ 	.byte	0x03, 0x50
        /*014a*/ 	.short	0x0000


	//----- nvinfo : EIATTR_MAXREG_COUNT
	.align		4
        /*014c*/ 	.byte	0x03, 0x1b
        /*014e*/ 	.short	0x00ff


	//----- nvinfo : EIATTR_NUM_BARRIERS
	.align		4
        /*0150*/ 	.byte	0x02, 0x4c
        /*0152*/ 	.byte	0x01
	.zero		1


	//----- nvinfo : EIATTR_EXTERNS
	.align		4
        /*0154*/ 	.byte	0x04, 0x0f
        /*0156*/ 	.short	(.L_18667 - .L_18666)


	//   ....[0]....
	.align		4
.L_18666:
        /*0158*/ 	.word	index@(__assertfail)


	//----- nvinfo : EIATTR_MERCURY_ISA_VERSION
	.align		4
.L_18667:
        /*015c*/ 	.byte	0x03, 0x5f
        /*015e*/ 	.short	0x0101


	//----- nvinfo : EIATTR_COOP_GROUP_MASK_REGIDS
	.align		4
        /*0160*/ 	.byte	0x04, 0x29
        /*0162*/ 	.short	(.L_18669 - .L_18668)


	//   ....[0]....
.L_18668:
        /*0164*/ 	.word	0xffffffff


	//   ....[1]....
        /*0168*/ 	.word	0xffffffff


	//   ....[2]....
        /*016c*/ 	.word	0xffffffff


	//   ....[3]....
        /*0170*/ 	.word	0xffffffff


	//   ....[4]....
        /*0174*/ 	.word	0xffffffff


	//   ....[5]....
        /*0178*/ 	.word	0xffffffff


	//   ....[6]....
        /*017c*/ 	.word	0xffffffff


	//   ....[7]....
        /*0180*/ 	.word	0xffffffff


	//   ....[8]....
        /*0184*/ 	.word	0xffffffff


	//   ....[9]....
        /*0188*/ 	.word	0xffffffff


	//   ....[10]....
        /*018c*/ 	.word	0xffffffff


	//   ....[11]....
        /*0190*/ 	.word	0xffffffff


	//   ....[12]....
        /*0194*/ 	.word	0xffffffff


	//   ....[13]....
        /*0198*/ 	.word	0xffffffff


	//   ....[14]....
        /*019c*/ 	.word	0xffffffff


	//   ....[15]....
        /*01a0*/ 	.word	0xffffffff


	//   ....[16]....
        /*01a4*/ 	.word	0x0500000f


	//   ....[17]....
        /*01a8*/ 	.word	0x0500000f


	//   ....[18]....
        /*01ac*/ 	.word	0x0500000f


	//   ....[19]....
        /*01b0*/ 	.word	0x0500000f


	//   ....[20]....
        /*01b4*/ 	.word	0x0500000f


	//----- nvinfo : EIATTR_COOP_GROUP_INSTR_OFFSETS
	.align		4
.L_18669:
        /*01b8*/ 	.byte	0x04, 0x28
        /*01ba*/ 	.short	(.L_18671 - .L_18670)


	//   ....[0]....
.L_18670:
        /*01bc*/ 	.word	0x00000270


	//   ....[1]....
        /*01c0*/ 	.word	0x00000290


	//   ....[2]....
        /*01c4*/ 	.word	0x000002b0


	//   ....[3]....
        /*01c8*/ 	.word	0x000002d0


	//   ....[4]....
        /*01cc*/ 	.word	0x000002f0


	//   ....[5]....
        /*01d0*/ 	.word	0x00000400


	//   ....[6]....
        /*01d4*/ 	.word	0x00000420


	//   ....[7]....
        /*01d8*/ 	.word	0x00000440


	//   ....[8]....
        /*01dc*/ 	.word	0x00001270


	//   ....[9]....
        /*01e0*/ 	.word	0x000012b0


	//   ....[10]....
        /*01e4*/ 	.word	0x000012d0


	//   ....[11]....
        /*01e8*/ 	.word	0x000012f0


	//   ....[12]....
        /*01ec*/ 	.word	0x00001310


	//   ....[13]....
        /*01f0*/ 	.word	0x00001360


	//   ....[14]....
        /*01f4*/ 	.word	0x00001380


	//   ....[15]....
        /*01f8*/ 	.word	0x000013a0


	//   ....[16]....
        /*01fc*/ 	.word	0x00003f90


	//   ....[17]....
        /*0200*/ 	.word	0x00003ff0


	//   ....[18]....
        /*0204*/ 	.word	0x00004050


	//   ....[19]....
        /*0208*/ 	.word	0x000040b0


	//   ....[20]....
        /*020c*/ 	.word	0x00004110


	//----- nvinfo : EIATTR_VRC_CTA_INIT_COUNT
	.align		4
.L_18671:
        /*0210*/ 	.byte	0x02, 0x4a
	.zero		1
	.zero		1


	//----- nvinfo : EIATTR_SYSCALL_OFFSETS
	.align		4
        /*0214*/ 	.byte	0x04, 0x46
        /*0216*/ 	.short	(.L_18673 - .L_18672)


	//   ....[0]....
.L_18672:
        /*0218*/ 	.word	0x00000220


	//----- nvinfo : EIATTR_EXIT_INSTR_OFFSETS
	.align		4
.L_18673:
        /*021c*/ 	.byte	0x04, 0x1c
        /*021e*/ 	.short	(.L_18675 - .L_18674)


	//   ....[0]....
.L_18674:
        /*0220*/ 	.word	0x00003a20


	//   ....[1]....
        /*0224*/ 	.word	0x00003a30


	//   ....[2]....
        /*0228*/ 	.word	0x00003f40


	//----- nvinfo : EIATTR_CRS_STACK_SIZE
	.align		4
.L_18675:
        /*022c*/ 	.byte	0x04, 0x1e
        /*022e*/ 	.short	(.L_18677 - .L_18676)
.L_18676:
        /*0230*/ 	.word	0x00000000


	//----- nvinfo : EIATTR_CBANK_PARAM_SIZE
	.align		4
.L_18677:
        /*0234*/ 	.byte	0x03, 0x19
        /*0236*/ 	.short	0x007c


	//----- nvinfo : EIATTR_PARAM_CBANK
	.align		4
        /*0238*/ 	.byte	0x04, 0x0a
        /*023a*/ 	.short	(.L_18679 - .L_18678)
	.align		4
.L_18678:
        /*023c*/ 	.word	index@(.nv.constant0._ZN4vllm25paged_attention_v1_kernelIfhLi256ELi32ELi128ELNS_18Fp8KVCacheDataTypeE1ELb0EEEvPT_PKS2_PKT0_S8_ifPKiSA_iPKfiiiSC_SC_iiiii)
        /*0240*/ 	.short	0x0380
        /*0242*/ 	.short	0x007c


	//----- nvinfo : EIATTR_SW_WAR
	.align		4
.L_18679:
        /*0244*/ 	.byte	0x04, 0x36
        /*0246*/ 	.short	(.L_18681 - .L_18680)
.L_18680:
        /*0248*/ 	.word	0x00000008
.L_18681:


//--------------------- .nv.info._ZN4vllm25paged_attention_v1_kernelIfhLi192ELi32ELi128ELNS_18Fp8KVCacheDataTypeE1ELb0EEEvPT_PKS2_PKT0_S8_ifPKiSA_iPKfiiiSC_SC_iiiii --------------------------
	.section	.nv.info._ZN4vllm25paged_attention_v1_kernelIfhLi192ELi32ELi128ELNS_18Fp8KVCacheDataTypeE1ELb0EEEvPT_PKS2_PKT0_S8_ifPKiSA_iPKfiiiSC_SC_iiiii,"",@"SHT_CUDA_INFO"
	.sectionflags	@""
	.align	4


	//----- nvinfo : EIATTR_CUDA_API_VERSION
	.align		4
        /*0000*/ 	.byte	0x04, 0x37
        /*0002*/ 	.short	(.L_18683 - .L_18682)
.L_18682:
        /*0004*/ 	.word	0x00000082


	//----- nvinfo : EIATTR_KPARAM_INFO
	.align		4
.L_18683:
        /*0008*/ 	.byte	0x04, 0x17
        /*000a*/ 	.short	(.L_18685 - .L_18684)
.L_18684:
        /*000c*/ 	.word	0x00000000
        /*0010*/ 	.short	0x0013
        /*0012*/ 	.short	0x0078
        /*0014*/ 	.byte	0x00, 0xf0, 0x11, 0x00


	//----- nvinfo : EIATTR_KPARAM_INFO
	.align		4
.L_18685:
        /*0018*/ 	.byte	0x04, 0x17
        /*001a*/ 	.short	(.L_18687 - .L_18686)
.L_18686:
        /*001c*/ 	.word	0x00000000
        /*0020*/ 	.short	0x0012
        /*0022*/ 	.short	0x0074
        /*0024*/ 	.byte	0x00, 0xf0, 0x11, 0x00


	//----- nvinfo : EIATTR_KPARAM_INFO
	.align		4
.L_18687:
        /*0028*/ 	.byte	0x04, 0x17
        /*002a*/ 	.short	(.L_18689 - .L_18688)
.L_18688:
        /*002c*/ 	.word	0x00000000
        /*0030*/ 	.short	0x0011
        /*0032*/ 	.short	0x0070
        /*0034*/ 	.byte	0x00, 0xf0, 0x11, 0x00


	//----- nvinfo : EIATTR_KPARAM_INFO
	.align		4
.L_18689:
        /*0038*/ 	.byte	0x04, 0x17
        /*003a*/ 	.short	(.L_18691 - .L_18690)
.L_18690:
        /*003c*/ 	.word	0x00000000
        /*0040*/ 	.short	0x0010
        /*0042*/ 	.short	0x006c
        /*0044*/ 	.byte	0x00, 0xf0, 0x11, 0x00


	//----- nvinfo : EIATTR_KPARAM_INFO
	.align		4
.L_18691:
        /*0048*/ 	.byte	0x04, 0x17
        /*004a*/ 	.short	(.L_18693 - .L_18692)
.L_18692:
        /*004c*/ 	.word	0x00000000
        /*0050*/ 	.short	0x000f
        /*0052*/ 	.short	0x0068
        /*0054*/ 	.byte	0x00, 0xf0, 0x11, 0x00


	//----- nvinfo : EIATTR_KPARAM_INFO
	.align		4
.L_18693:
        /*0058*/ 	.byte	0x04, 0x17
        /*005a*/ 	.short	(.L_18695 - .L_18694)
.L_18694:
        /*005c*/ 	.word	0x00000000
        /*0060*/ 	.short	0x000e
        /*0062*/ 	.short	0x0060
        /*0064*/ 	.byte	0x00, 0xf5, 0x21, 0x00


	//----- nvinfo : EIATTR_KPARAM_INFO
	.align		4
.L_18695:
        /*0068*/ 	.byte	0x04, 0x17
        /*006a*/ 	.short	(.L_18697 - .L_18696)
.L_18696:
        /*006c*/ 	.word	0x00000000
        /*0070*/ 	.short	0x000d
        /*0072*/ 	.short	0x0058
        /*0074*/ 	.byte	0x00, 0xf5, 0x21, 0x00


	//----- nvinfo : EIATTR_KPARAM_INFO
	.align		4
.L_18697:
        /*0078*/ 	.byte	0x04, 0x17
        /*007a*/ 	.short	(.L_18699 - .L_18698)
.L_18698:
        /*007c*/ 	.word	0x00000000
        /*0080*/ 	.short	0x000c
        /*0082*/ 	.short	0x0050
        /*0084*/ 	.byte	0x00, 0xf0, 0x11, 0x00


	//----- nvinfo : EIATTR_KPARAM_INFO
	.align		4
.L_18699:
        /*0088*/ 	.byte	0x04, 0x17
        /*008a*/ 	.short	(.L_18701 - .L_18700)
.L_18700:
        /*008c*/ 	.word	0x00000000
        /*0090*/ 	.short	0x000b
        /*0092*/ 	.short	0x004c
        /*0094*/ 	.byte	0x00, 0xf0, 0x11, 0x00


	//----- nvinfo : EIATTR_KPARAM_INFO
	.align		4
.L_18701:
        /*0098*/ 	.byte	0x04, 0x17
        /*009a*/ 	.short	(.L_18703 - .L_18702)
.L_18702:
        /*009c*/ 	.word	0x00000000
        /*00a0*/ 	.short	0x000a
        /*00a2*/ 	.short	0x0048
        /*00a4*/ 	.byte	0x00, 0xf0, 0x11, 0x00


	//----- nvinfo : EIATTR_KPARAM_INFO
	.align		4
.L_18703:
        /*00a8*/ 	.byte	0x04, 0x17
        /*00aa*/ 	.short	(.L_18705 - .L_18704)
.L_18704:
        /*00ac*/ 	.word	0x00000000
        /*00b0*/ 	.short	0x0009
        /*00b2*/ 	.short	0x0040
        /*00b4*/ 	.byte	0x00, 0xf5, 0x21, 0x00


	//----- nvinfo : EIATTR_KPARAM_INFO
	.align		4
.L_18705:
        /*00b8*/ 	.byte	0x04, 0x17
        /*00ba*/ 	.short	(.L_18707 - .L_18706)
.L_18706:
        /*00bc*/ 	.word	0x00000000
        /*00c0*/ 	.short	0x0008
        /*00c2*/ 	.short	0x0038
        /*00c4*/ 	.byte	0x00, 0xf0, 0x11, 0x00


	//----- nvinfo : EIATTR_KPARAM_INFO
	.align		4
.L_18707:
        /*00c8*/ 	.byte	0x04, 0x17
        /*00ca*/ 	.short	(.L_18709 - .L_18708)
.L_18708:
        /*00cc*/ 	.word	0x00000000
        /*00d0*/ 	.short	0x0007
        /*00d2*/ 	.short	0x0030
        /*00d4*/ 	.byte	0x00, 0xf5, 0x21, 0x00


	//----- nvinfo : EIATTR_KPARAM_INFO
	.align		4
.L_18709:
        /*00d8*/ 	.byte	0x04, 0x17
        /*00da*/ 	.short	(.L_18711 - .L_18710)
.L_18710:
        /*00dc*/ 	.word	0x00000000
        /*00e0*/ 	.short	0x0006
        /*00e2*/ 	.short	0x0028
        /*00e4*/ 	.byte	0x00, 0xf5, 0x21, 0x00


	//----- nvinfo : EIATTR_KPARAM_INFO
	.align		4
.L_18711:
        /*00e8*/ 	.byte	0x04, 0x17
        /*00ea*/ 	.short	(.L_18713 - .L_18712)
.L_18712:
        /*00ec*/ 	.word	0x00000000
        /*00f0*/ 	.short	0x0005
        /*00f2*/ 	.short	0x0024
        /*00f4*/ 	.byte	0x00, 0xf0, 0x11, 0x00


	//----- nvinfo : EIATTR_KPARAM_INFO
	.align		4
.L_18713:
        /*00f8*/ 	.byte	0x04, 0x17
        /*00fa*/ 	.short	(.L_18715 - .L_18714)
.L_18714:
        /*00fc*/ 	.word	0x00000000
        /*0100*/ 	.short	0x0004
        /*0102*/ 	.short	0x0020
        /*0104*/ 	.byte	0x00, 0xf0, 0x11, 0x00


	//----- nvinfo : EIATTR_KPARAM_INFO
	.align		4
.L_18715:
        /*0108*/ 	.byte	0x04, 0x17
        /*010a*/ 	.short	(.L_18717 - .L_18716)
.L_18716:
        /*010c*/ 	.word	0x00000000
        /*0110*/ 	.short	0x0003
        /*0112*/ 	.short	0x0018
        /*0114*/ 	.byte	0x00, 0xf5, 0x21, 0x00


	//----- nvinfo : EIATTR_KPARAM_INFO
	.align		4
.L_18717:
        /*0118*/ 	.byte	0x04, 0x17
        /*011a*/ 	.short	(.L_18719 - .L_18718)
.L_18718:
        /*011c*/ 	.word	0x00000000
        /*0120*/ 	.short	0x0002
        /*0122*/ 	.short	0x0010
        /*0124*/ 	.byte	0x00, 0xf5, 0x21, 0x00


	//----- nvinfo : EIATTR_KPARAM_INFO
	.align		4
.L_18719:
        /*0128*/ 	.byte	0x04, 0x17
        /*012a*/ 	.short	(.L_18721 - .L_18720)
.L_18720:
        /*012c*/ 	.word	0x00000000
        /*0130*/ 	.short	0x0001
        /*0132*/ 	.short	0x0008
        /*0134*/ 	.byte	0x00, 0xf5, 0x21, 0x00


	//----- nvinfo : EIATTR_KPARAM_INFO
	.align		4
.L_18721:
        /*0138*/ 	.byte	0x04, 0x17
        /*013a*/ 	.short	(.L_18723 - .L_18722)
.L_18722:
        /*013c*/ 	.word	0x00000000
        /*0140*/ 	.short	0x0000
        /*0142*/ 	.short	0x0000
        /*0144*/ 	.byte	0x00, 0xf5, 0x21, 0x00


	//----- nvinfo : EIATTR_SPARSE_MMA_MASK
	.align		4
.L_18723:
        /*0148*/ 	.byte	0x03, 0x50
        /*014a*/ 	.short	0x0000


	//----- nvinfo : EIATTR_MAXREG_COUNT
	.align		4
        /*014c*/ 	.byte	0x03, 0x1b
        /*014e*/ 	.short	0x00ff


	//----- nvinfo : EIATTR_NUM_BARRIERS
	.align		4
        /*0150*/ 	.byte	0x02, 0x4c
        /*0152*/ 	.byte	0x01
	.zero		1


	//----- nvinfo : EIATTR_EXTERNS
	.align		4
        /*0154*/ 	.byte	0x04, 0x0f
        /*0156*/ 	.short	(.L_18725 - .L_18724)


	//   ....[0]....
	.align		4
.L_18724:
        /*0158*/ 	.word	index@(__assertfail)


	//----- nvinfo : EIATTR_MERCURY_ISA_VERSION
	.align		4
.L_18725:
        /*015c*/ 	.byte	0x03, 0x5f
        /*015e*/ 	.short	0x0101


	//----- nvinfo : EIATTR_COOP_GROUP_MASK_REGIDS
	.align		4
        /*0160*/ 	.byte	0x04, 0x29
        /*0162*/ 	.short	(.L_18727 - .L_18726)


	//   ....[0]....
.L_18726:
        /*0164*/ 	.word	0xffffffff


	//   ....[1]....
        /*0168*/ 	.word	0xffffffff


	//   ....[2]....
        /*016c*/ 	.word	0xffffffff


	//   ....[3]....
        /*0170*/ 	.word	0xffffffff


	//   ....[4]....
        /*0174*/ 	.word	0xffffffff


	//   ....[5]....
        /*0178*/ 	.word	0xffffffff


	//   ....[6]....
        /*017c*/ 	.word	0xffffffff


	//   ....[7]....
        /*0180*/ 	.word	0xffffffff


	//   ....[8]....
        /*0184*/ 	.word	0xffffffff


	//   ....[9]....
        /*0188*/ 	.word	0xffffffff


	//   ....[10]....
        /*018c*/ 	.word	0xffffffff


	//   ....[11]....
        /*0190*/ 	.word	0xffffffff


	//   ....[12]....
        /*0194*/ 	.word	0xffffffff


	//   ....[13]....
        /*0198*/ 	.word	0xffffffff


	//   ....[14]....
        /*019c*/ 	.word	0xffffffff


	//   ....[15]....
        /*01a0*/ 	.word	0xffffffff


	//   ....[16]....
        /*01a4*/ 	.word	0x0500000f


	//   ....[17]....
        /*01a8*/ 	.word	0x0500000f


	//   ....[18]....
        /*01ac*/ 	.word	0x0500000f


	//   ....[19]....
        /*01b0*/ 	.word	0x0500000f


	//   ....[20]....
        /*01b4*/ 	.word	0x0500000f


	//----- nvinfo : EIATTR_COOP_GROUP_INSTR_OFFSETS
	.align		4
.L_18727:
        /*01b8*/ 	.byte	0x04, 0x28
        /*01ba*/ 	.short	(.L_18729 - .L_18728)


	//   ....[0]....
.L_18728:
        /*01bc*/ 	.word	0x00000270


	//   ....[1]....
        /*01c0*/ 	.word	0x00000290


	//   ....[2]....
        /*01c4*/ 	.word	0x000002b0


	//   ....[3]....
        /*01c8*/ 	.word	0x000002d0


	//   ....[4]....
        /*01cc*/ 	.word	0x000002f0


	//   ....[5]....
        /*01d0*/ 	.word	0x000003f0


	//   ....[6]....
        /*01d4*/ 	.word	0x00000420


	//   ....[7]....
        /*01d8*/ 	.word	0x00000440


	//   ....[8]....
        /*01dc*/ 	.word	0x00001270


	//   ....[9]....
        /*01e0*/ 	.word	0x000012b0


	//   ....[10]....
        /*01e4*/ 	.word	0x000012d0


	//   ....[11]....
        /*01e8*/ 	.word	0x000012f0


	//   ....[12]....
        /*01ec*/ 	.word	0x00001310


	//   ....[13]....
        /*01f0*/ 	.word	0x00001360


	//   ....[14]....
        /*01f4*/ 	.word	0x00001380


	//   ....[15]....
        /*01f8*/ 	.word	0x000013a0


	//   ....[16]....
        /*01fc*/ 	.word	0x00003850


	//   ....[17]....
        /*0200*/ 	.word	0x000038b0


	//   ....[18]....
        /*0204*/ 	.word	0x00003910


	//   ....[19]....
        /*0208*/ 	.word	0x00003970


	//   ....[20]....
        /*020c*/ 	.word	0x000039d0


	//----- nvinfo : EIATTR_VRC_CTA_INIT_COUNT
	.align		4
.L_18729:
        /*0210*/ 	.byte	0x02, 0x4a
	.zero		1
	.zero		1


	//----- nvinfo : EIATTR_SYSCALL_OFFSETS
	.align		4
        /*0214*/ 	.byte	0x04, 0x46
        /*0216*/ 	.short	(.L_18731 - .L_18730)


	//   ....[0]....
.L_18730:
        /*0218*/ 	.word	0x00000220


	//----- nvinfo : EIATTR_EXIT_INSTR_OFFSETS
	.align		4
.L_18731:
        /*021c*/ 	.byte	0x04, 0x1c
        /*021e*/ 	.short	(.L_18733 - .L_18732)


	//   ....[0]....
.L_18732:
        /*0220*/ 	.word	0x000033e0


	//   ....[1]....
        /*0224*/ 	.word	0x000033f0


	//   ....[2]....
        /*0228*/ 	.word	0x00003800


	//----- nvinfo : EIATTR_CRS_STACK_SIZE
	.align		4
.L_18733:
        /*022c*/ 	.byte	0x04, 0x1e
        /*022e*/ 	.short	(.L_18735 - .L_18734)
.L_18734:
        /*0230*/ 	.word	0x00000000


	//----- nvinfo : EIATTR_CBANK_PARAM_SIZE
	.align		4
.L_18735:
        /*0234*/ 	.byte	0x03, 0x19
        /*0236*/ 	.short	0x007c


	//----- nvinfo : EIATTR_PARAM_CBANK
	.align		4
        /*0238*/ 	.byte	0x04, 0x0a
        /*023a*/ 	.short	(.L_18737 - .L_18736)
	.align		4
.L_18736:
        /*023c*/ 	.word	index@(.nv.constant0._ZN4vllm25paged_attention_v1_kernelIfhLi192ELi32ELi128ELNS_18Fp8KVCacheDataTypeE1ELb0EEEvPT_PKS2_PKT0_S8_ifPKiSA_iPKfiiiSC_SC_iiiii)
        /*0240*/ 	.short	0x0380
        /*0242*/ 	.short	0x007c


	//----- nvinfo : EIATTR_SW_WAR
	.align		4
.L_18737:
        /*0244*/ 	.byte	0x04, 0x36
        /*0246*/ 	.short	(.L_18739 - .L_18738)
.L_18738:
        /*0248*/ 	.word	0x00000008
.L_18739:


//--------------------- .nv.info._ZN4vllm25paged_attention_v1_kernelIfhLi128ELi32ELi128ELNS_18Fp8KVCacheDataTypeE1ELb0EEEvPT_PKS2_PKT0_S8_ifPKiSA_iPKfiiiSC_SC_iiiii --------------------------
	.section	.nv.info._ZN4vllm25paged_attention_v1_kernelIfhLi128ELi32ELi128ELNS_18Fp8KVCacheDataTypeE1ELb0EEEvPT_PKS2_PKT0_S8_ifPKiSA_iPKfiiiSC_SC_iiiii,"",@"SHT_CUDA_INFO"
	.sectionflags	@""
	.align	4


	//----- nvinfo : EIATTR_CUDA_API_VERSION
	.align		4
        /*0000*/ 	.byte	0x04, 0x37
        /*0002*/ 	.short	(.L_18741 - .L_18740)
.L_18740:
        /*0004*/ 	.word	0x00000082


	//----- nvinfo : EIATTR_KPARAM_INFO
	.align		4
.L_18741:
        /*0008*/ 	.byte	0x04, 0x17
        /*000a*/ 	.short	(.L_18743 - .L_18742)
.L_18742:
        /*000c*/ 	.word	0x00000000
        /*0010*/ 	.short	0x0013
        /*0012*/ 	.short	0x0078
        /*0014*/ 	.byte	0x00, 0xf0, 0x11, 0x00


	//----- nvinfo : EIATTR_KPARAM_INFO
	.align		4
.L_18743:
        /*0018*/ 	.byte	0x04, 0x17
        /*001a*/ 	.short	(.L_18745 - .L_18744)
.L_18744:
        /*001c*/ 	.word	0x00000000
        /*0020*/ 	.short	0x0012
        /*0022*/ 	.short	0x0074
        /*0024*/ 	.byte	0x00, 0xf0, 0x11, 0x00


	//----- nvinfo : EIATTR_KPARAM_INFO
	.align		4
.L_18745:
        /*0028*/ 	.byte	0x04, 0x17
        /*002a*/ 	.short	(.L_18747 - .L_18746)
.L_18746:
        /*002c*/ 	.word	0x00000000
        /*0030*/ 	.short	0x0011
        /*0032*/ 	.short	0x0070
        /*0034*/ 	.byte	0x00, 0xf0, 0x11, 0x00


	//----- nvinfo : EIATTR_KPARAM_INFO
	.align		4
.L_18747:
        /*0038*/ 	.byte	0x04, 0x17
        /*003a*/ 	.short	(.L_18749 - .L_18748)
.L_18748:
        /*003c*/ 	.word	0x00000000
        /*0040*/ 	.short	0x0010
        /*0042*/ 	.short	0x006c
        /*0044*/ 	.byte	0x00, 0xf0, 0x11, 0x00


	//----- nvinfo : EIATTR_KPARAM_INFO
	.align		4
.L_18749:
        /*0048*/ 	.byte	0x04, 0x17
        /*004a*/ 	.short	(.L_18751 - .L_18750)
.L_18750:
        /*004c*/ 	.word	0x00000000
        /*0050*/ 	.short	0x000f
        /*0052*/ 	.short	0x0068
        /*0054*/ 	.byte	0x00, 0xf0, 0x11, 0x00


	//----- nvinfo : EIATTR_KPARAM_INFO
	.align		4
.L_18751:
        /*0058*/ 	.byte	0x04, 0x17
        /*005a*/ 	.short	(.L_18753 - .L_18752)
.L_18752:
        /*005c*/ 	.word	0x00000000
        /*0060*/ 	.short	0x000e
        /*0062*/ 	.short	0x0060
        /*0064*/ 	.byte	0x00, 0xf5, 0x21, 0x00


	//----- nvinfo : EIATTR_KPARAM_INFO
	.align		4
.L_18753:
        /*0068*/ 	.byte	0x04, 0x17
        /*006a*/ 	.short	(.L_18755 - .L_18754)
.L_18754:
        /*006c*/ 	.word	0x00000000
        /*0070*/ 	.short	0x000d
        /*0072*/ 	.short	0x0058
        /*0074*/ 	.byte	0x00, 0xf5, 0x21, 0x00


	//----- nvinfo : EIATTR_KPARAM_INFO
	.align		4
.L_18755:
        /*0078*/ 	.byte	0x04, 0x17
        /*007a*/ 	.short	(.L_18757 - .L_18756)
.L_18756:
        /*007c*/ 	.word	0x00000000
        /*0080*/ 	.short	0x000c
        /*0082*/ 	.short	0x0050
        /*0084*/ 	.byte	0x00, 0xf0, 0x11, 0x00


	//----- nvinfo : EIATTR_KPARAM_INFO
	.align		4
.L_18757:
        /*0088*/ 	.byte	0x04, 0x17
        /*008a*/ 	.short	(.L_18759 - .L_18758)
.L_18758:
        /*008c*/ 	.word	0x00000000
        /*0090*/ 	.short	0x000b
        /*0092*/ 	.short	0x004c
        /*0094*/ 	.byte	0x00, 0xf0, 0x11, 0x00


	//----- nvinfo : EIATTR_KPARAM_INFO
	.align		4
.L_18759:
        /*0098*/ 	.byte	0x04, 0x17
        /*009a*/ 	.short	(.L_18761 - .L_18760)
.L_18760:
        /*009c*/ 	.word	0x00000000
        /*00a0*/ 	.short	0x000a
        /*00a2*/ 	.short	0x0048
        /*00a4*/ 	.byte	0x00, 0xf0, 0x11, 0x00


	//----- nvinfo : EIATTR_KPARAM_INFO
	.align		4
.L_18761:
        /*00a8*/ 	.byte	0x04, 0x17
        /*00aa*/ 	.short	(.L_18763 - .L_18762)
.L_18762:
        /*00ac*/ 	.word	0x00000000
        /*00b0*/ 	.short	0x0009
        /*00b2*/ 	.short	0x0040
        /*00b4*/ 	.byte	0x00, 0xf5, 0x21, 0x00


	//----- nvinfo : EIATTR_KPARAM_INFO
	.align		4
.L_18763:
        /*00b8*/ 	.byte	0x04, 0x17
        /*00ba*/ 	.short	(.L_18765 - .L_18764)
.L_18764:
        /*00bc*/ 	.word	0x00000000
        /*00c0*/ 	.short	0x0008
        /*00c2*/ 	.short	0x0038
        /*00c4*/ 	.byte	0x00, 0xf0, 0x11, 0x00


	//----- nvinfo : EIATTR_KPARAM_INFO
	.align		4
.L_18765:
        /*00c8*/ 	.byte	0x04, 0x17
        /*00ca*/ 	.short	(.L_18767 - .L_18766)
.L_18766:
        /*00cc*/ 	.word	0x00000000
        /*00d0*/ 	.short	0x0007
        /*00d2*/ 	.short	0x0030
        /*00d4*/ 	.byte	0x00, 0xf5, 0x21, 0x00


	//----- nvinfo : EIATTR_KPARAM_INFO
	.align		4
.L_18767:
        /*00d8*/ 	.byte	0x04, 0x17
        /*00da*/ 	.short	(.L_18769 - .L_18768)
.L_18768:
        /*00dc*/ 	.word	0x00000000
        /*00e0*/ 	.short	0x0006
        /*00e2*/ 	.short	0x0028
        /*00e4*/ 	.byte	0x00, 0xf5, 0x21, 0x00


	//----- nvinfo : EIATTR_KPARAM_INFO
	.align		4
.L_18769:
        /*00e8*/ 	.byte	0x04, 0x17
        /*00ea*/ 	.short	(.L_18771 - .L_18770)
.L_18770:
        /*00ec*/ 	.word	0x00000000
        /*00f0*/ 	.short	0x0005
        /*00f2*/ 	.short	0x0024
        /*00f4*/ 	.byte	0x00, 0xf0, 0x11, 0x00


	//----- nvinfo : EIATTR_KPARAM_INFO
	.align		4
.L_18771:
        /*00f8*/ 	.byte	0x04, 0x17
        /*00fa*/ 	.short	(.L_18773 - .L_18772)
.L_18772:
        /*00fc*/ 	.word	0x00000000
        /*0100*/ 	.short	0x0004
        /*0102*/ 	.short	0x0020
        /*0104*/ 	.byte	0x00, 0xf0, 0x11, 0x00


	//----- nvinfo : EIATTR_KPARAM_INFO
	.align		4
.L_18773:
        /*0108*/ 	.byte	0x04, 0x17
        /*010a*/ 	.short	(.L_18775 - .L_18774)
.L_18774:
        /*010c*/ 	.word	0x00000000
        /*0110*/ 	.short	0x0003
        /*0112*/ 	.short	0x0018
        /*0114*/ 	.byte	0x00, 0xf5, 0x21, 0x00


	//----- nvinfo : EIATTR_KPARAM_INFO
	.align		4
.L_18775:
        /*0118*/ 	.byte	0x04, 0x17
        /*011a*/ 	.short	(.L_18777 - .L_18776)
.L_18776:
        /*011c*/ 	.word	0x00000000
        /*0120*/ 	.short	0x0002
        /*0122*/ 	.short	0x0010
        /*0124*/ 	.byte	0x00, 0xf5, 0x21, 0x00


	//----- nvinfo : EIATTR_KPARAM_INFO
	.align		4
.L_18777:
        /*0128*/ 	.byte	0x04, 0x17
        /*012a*/ 	.short	(.L_18779 - .L_18778)
.L_18778:
        /*012c*/ 	.word	0x00000000
        /*0130*/ 	.short	0x0001
        /*0132*/ 	.short	0x0008
        /*0134*/ 	.byte	0x00, 0xf5, 0x21, 0x00


	//----- nvinfo : EIATTR_KPARAM_INFO
	.align		4
.L_18779:
        /*0138*/ 	.byte	0x04, 0x17
        /*013a*/ 	.short	(.L_18781 - .L_18780)
.L_18780:
        /*013c*/ 	.word	0x00000000
        /*0140*/ 	.short	0x0000
        /*0142*/ 	.short	0x0000
        /*0144*/ 	.byte	0x00, 0xf5, 0x21, 0x00


	//----- nvinfo : EIATTR_SPARSE_MMA_MASK
	.align		4
.L_18781:
        /*0148*/ 	.byte	0x03, 0x50
        /*014a*/ 	.short	0x0000


	//----- nvinfo : EIATTR_MAXREG_COUNT
	.align		4
        /*014c*/ 	.byte	0x03, 0x1b
        /*014e*/ 	.short	0x00ff


	//----- nvinfo : EIATTR_NUM_BARRIERS
	.align		4
        /*0150*/ 	.byte	0x02, 0x4c
        /*0152*/ 	.byte	0x01
	.zero		1


	//----- nvinfo : EIATTR_EXTERNS
	.align		4
        /*0154*/ 	.byte	0x04, 0x0f
        /*0156*/ 	.short	(.L_18783 - .L_18782)


	//   ....[0]....
	.align		4
.L_18782:
        /*0158*/ 	.word	index@(__assertfail)


	//----- nvinfo : EIATTR_MERCURY_ISA_VERSION
	.align		4
.L_18783:
        /*015c*/ 	.byte	0x03, 0x5f
        /*015e*/ 	.short	0x0101


	//----- nvinfo : EIATTR_COOP_GROUP_MASK_REGIDS
	.align		4
        /*0160*/ 	.byte	0x04, 0x29
        /*0162*/ 	.short	(.L_18785 - .L_18784)


	//   ....[0]....
.L_18784:
        /*0164*/ 	.word	0xffffffff


	//   ....[1]....
        /*0168*/ 	.word	0xffffffff


	//   ....[2]....
        /*016c*/ 	.word	0xffffffff


	//   ....[3]....
        /*0170*/ 	.word	0xffffffff


	//   ....[4]....
        /*0174*/ 	.word	0xffffffff


	//   ....[5]....
        /*0178*/ 	.word	0xffffffff


	//   ....[6]....
        /*017c*/ 	.word	0xffffffff


	//   ....[7]....
        /*0180*/ 	.word	0xffffffff


	//   ....[8]....
        /*0184*/ 	.word	0xffffffff


	//   ....[9]....
        /*0188*/ 	.word	0xffffffff


	//   ....[10]....
        /*018c*/ 	.word	0xffffffff


	//   ....[11]....
        /*0190*/ 	.word	0xffffffff


	//   ....[12]....
        /*0194*/ 	.word	0xffffffff


	//   ....[13]....
        /*0198*/ 	.word	0xffffffff


	//   ....[14]....
        /*019c*/ 	.word	0xffffffff


	//   ....[15]....
        /*01a0*/ 	.word	0xffffffff


	//   ....[16]....
        /*01a4*/ 	.word	0x0500000f


	//   ....[17]....
        /*01a8*/ 	.word	0x0500000f


	//   ....[18]....
        /*01ac*/ 	.word	0x0500000f


	//   ....[19]....
        /*01b0*/ 	.word	0x0500000f


	//   ....[20]....
        /*01b4*/ 	.word	0x0500000f


	//----- nvinfo : EIATTR_COOP_GROUP_INSTR_OFFSETS
	.align		4
.L_18785:
        /*01b8*/ 	.byte	0x04, 0x28
        /*01ba*/ 	.short	(.L_18787 - .L_18786)


	//   ....[0]....
.L_18786:
        /*01bc*/ 	.word	0x00000270


	//   ....[1]....
        /*01c0*/ 	.word	0x00000290


	//   ....[2]....
        /*01c4*/ 	.word	0x000002b0


	//   ....[3]....
        /*01c8*/ 	.word	0x000002d0


	//   ....[4]....
        /*01cc*/ 	.word	0x000002f0


	//   ....[5]....
        /*01d0*/ 	.word	0x000003f0


	//   ....[6]....
        /*01d4*/ 	.word	0x00000420


	//   ....[7]....
        /*01d8*/ 	.word	0x00000440


	//   ....[8]....
        /*01dc*/ 	.word	0x00001270


	//   ....[9]....
        /*01e0*/ 	.word	0x000012a0


	//   ....[10]....
        /*01e4*/ 	.word	0x000012c0


	//   ....[11]....
        /*01e8*/ 	.word	0x000012e0


	//   ....[12]....
        /*01ec*/ 	.word	0x00001300


	//   ....[13]....
        /*01f0*/ 	.word	0x00001350


	//   ....[14]....
        /*01f4*/ 	.word	0x00001370


	//   ....[15]....
        /*01f8*/ 	.word	0x00001390


	//   ....[16]....
        /*01fc*/ 	.word	0x00002f20


	//   ....[17]....
        /*0200*/ 	.word	0x00002f80


	//   ....[18]....
        /*0204*/ 	.word	0x00002fe0


	//   ....[19]....
        /*0208*/ 	.word	0x00003040


	//   ....[20]....
        /*020c*/ 	.word	0x000030a0


	//----- nvinfo : EIATTR_VRC_CTA_INIT_COUNT
	.align		4
.L_18787:
        /*0210*/ 	.byte	0x02, 0x4a
	.zero		1
	.zero		1


	//----- nvinfo : EIATTR_SYSCALL_OFFSETS
	.align		4
        /*0214*/ 	.byte	0x04, 0x46
        /*0216*/ 	.short	(.L_18789 - .L_18788)


	//   ....[0]....
.L_18788:
        /*0218*/ 	.word	0x00000220


	//----- nvinfo : EIATTR_EXIT_INSTR_OFFSETS
	.align		4
.L_18789:
        /*021c*/ 	.byte	0x04, 0x1c
        /*021e*/ 	.short	(.L_18791 - .L_18790)


	//   ....[0]....
.L_18790:
        /*0220*/ 	.word	0x00002bd0


	//   ....[1]....
        /*0224*/ 	.word	0x00002c30


	//   ....[2]....
        /*0228*/ 	.word	0x00002ed0


	//----- nvinfo : EIATTR_CRS_STACK_SIZE
	.align		4
.L_18791:
        /*022c*/ 	.byte	0x04, 0x1e
        /*022e*/ 	.short	(.L_18793 - .L_18792)
.L_18792:
        /*0230*/ 	.word	0x00000000


	//----- nvinfo : EIATTR_CBANK_PARAM_SIZE
	.align		4
.L_18793:
        /*0234*/ 	.byte	0x03, 0x19
        /*0236*/ 	.short	0x007c


	//----- nvinfo : EIATTR_PARAM_CBANK
	.align		4
        /*0238*/ 	.byte	0x04, 0x0a
        /*023a*/ 	.short	(.L_18795 - .L_18794)
	.align		4
.L_18794:
        /*023c*/ 	.word	index@(.nv.constant0._ZN4vllm25paged_attention_v1_kernelIfhLi128ELi32ELi128ELNS_18Fp8KVCacheDataTypeE1ELb0EEEvPT_PKS2_PKT0_S8_ifPKiSA_iPKfiiiSC_SC_iiiii)
        /*0240*/ 	.short	0x0380
        /*0242*/ 	.short	0x007c


	//----- nvinfo : EIATTR_SW_WAR
	.align		4
.L_18795:
        /*0244*/ 	.byte	0x04, 0x36
        /*0246*/ 	.short	(.L_18797 - .L_18796)
.L_18796:
        /*0248*/ 	.word	0x00000008
.L_18797:


//--------------------- .nv.info._ZN4vllm25paged_attention_v1_kernelIfhLi120ELi32ELi128ELNS_18Fp8KVCacheDataTypeE1ELb0EEEvPT_PKS2_PKT0_S8_ifPKiSA_iPKfiiiSC_SC_iiiii --------------------------
	.section	.nv.info._ZN4vllm25paged_attention_v1_kernelIfhLi120ELi32ELi128ELNS_18Fp8KVCacheDataTypeE1ELb0EEEvPT_PKS2_PKT0_S8_ifPKiSA_iPKfiiiSC_SC_iiiii,"",@"SHT_CUDA_INFO"
	.sectionflags	@""
	.align	4


	//----- nvinfo : EIATTR_CUDA_API_VERSION
	.align		4
        /*0000*/ 	.byte	0x04, 0x37
        /*0002*/ 	.short	(.L_18799 - .L_18798)
.L_18798:
        /*0004*/ 	.word	0x00000082


	//----- nvinfo : EIATTR_KPARAM_INFO
	.align		4
.L_18799:
        /*0008*/ 	.byte	0x04, 0x17
        /*000a*/ 	.short	(.L_18801 - .L_18800)
.L_18800:
        /*000c*/ 	.word	0x00000000
        /*0010*/ 	.short	0x0013
        /*0012*/ 	.short	0x0078
        /*0014*/ 	.byte	0x00, 0xf0, 0x11, 0x00


	//----- nvinfo : EIATTR_KPARAM_INFO
	.align		4
.L_18801:
        /*0018*/ 	.byte	0x04, 0x17
        /*001a*/ 	.short	(.L_18803 - .L_18802)
.L_18802:
        /*001c*/ 	.word	0x00000000
        /*0020*/ 	.short	0x0012
        /*0022*/ 	.short	0x0074
        /*0024*/ 	.byte	0x00, 0xf0, 0x11, 0x00


	//----- nvinfo : EIATTR_KPARAM_INFO
	.align		4
.L_18803:
        /*0028*/ 	.byte	0x04, 0x17
        /*002a*/ 	.short	(.L_18805 - .L_18804)
.L_18804:
        /*002c*/ 	.word	0x00000000
        /*0030*/ 	.short	0x0011
        /*0032*/ 	.short	0x0070
        /*0034*/ 	.byte	0x00, 0xf0, 0x11, 0x00


	//----- nvinfo : EIATTR_KPARAM_INFO
	.align		4
.L_18805:
        /*0038*/ 	.byte	0x04, 0x17
        /*003a*/ 	.short	(.L_18807 - .L_18806)
.L_18806:
        /*003c*/ 	.word	0x00000000
        /*0040*/ 	.short	0x0010
        /*0042*/ 	.short	0x006c
        /*0044*/ 	.byte	0x00, 0xf0, 0x11, 0x00


	//----- nvinfo : EIATTR_KPARAM_INFO
	.align		4
.L_18807:
        /*0048*/ 	.byte	0x04, 0x17
        /*004a*/ 	.short	(.L_18809 - .L_18808)
.L_18808:
        /*004c*/ 	.word	0x00000000
        /*0050*/ 	.short	0x000f
        /*0052*/ 	.short	0x0068
        /*0054*/ 	.byte	0x00, 0xf0, 0x11, 0x00


	//----- nvinfo : EIATTR_KPARAM_INFO
	.align		4
.L_18809:
        /*0058*/ 	.byte	0x04, 0x17
        /*005a*/ 	.short	(.L_18811 - .L_18810)
.L_18810:
        /*005c*/ 	.word	0x00000000
        /*0060*/ 	.short	0x000e
        /*0062*/ 	.short	0x0060
        /*0064*/ 	.byte	0x00, 0xf5, 0x21, 0x00


	//----- nvinfo : EIATTR_KPARAM_INFO
	.align		4
.L_18811:
        /*0068*/ 	.byte	0x04, 0x17
        /*006a*/ 	.short	(.L_18813 - .L_18812)
.L_18812:
        /*006c*/ 	.word	0x00000000
        /*0070*/ 	.short	0x000d
        /*0072*/ 	.short	0x0058
        /*0074*/ 	.byte	0x00, 0xf5, 0x21, 0x00


	//----- nvinfo : EIATTR_KPARAM_INFO
	.align		4
.L_18813:
        /*0078*/ 	.byte	0x04, 0x17
        /*007a*/ 	.short	(.L_18815 - .L_18814)
.L_18814:
        /*007c*/ 	.word	0x00000000
        /*0080*/ 	.short	0x000c
        /*0082*/ 	.short	0x0050
        /*0084*/ 	.byte	0x00, 0xf0, 0x11, 0x00


	//----- nvinfo : EIATTR_KPARAM_INFO
	.align		4
.L_18815:
        /*0088*/ 	.byte	0x04, 0x17
        /*008a*/ 	.short	(.L_18817 - .L_18816)
.L_18816:
        /*008c*/ 	.word	0x00000000
        /*0090*/ 	.short	0x000b
        /*0092*/ 	.short	0x004c
        /*0094*/ 	.byte	0x00, 0xf0, 0x11, 0x00


	//----- nvinfo : EIATTR_KPARAM_INFO
	.align		4
.L_18817:
        /*0098*/ 	.byte	0x04, 0x17
        /*009a*/ 	.short	(.L_18819 - .L_18818)
.L_18818:
        /*009c*/ 	.word	0x00000000
        /*00a0*/ 	.short	0x000a
        /*00a2*/ 	.short	0x0048
        /*00a4*/ 	.byte	0x00, 0xf0, 0x11, 0x00


	//----- nvinfo : EIATTR_KPARAM_INFO
	.align		4
.L_18819:
        /*00a8*/ 	.byte	0x04, 0x17
        /*00aa*/ 	.short	(.L_18821 - .L_18820)
.L_18820:
        /*00ac*/ 	.word	0x00000000
        /*00b0*/ 	.short	0x0009
        /*00b2*/ 	.short	0x0040
        /*00b4*/ 	.byte	0x00, 0xf5, 0x21, 0x00


	//----- nvinfo : EIATTR_KPARAM_INFO
	.align		4
.L_18821:
        /*00b8*/ 	.byte	0x04, 0x17
        /*00ba*/ 	.short	(.L_18823 - .L_18822)
.L_18822:
        /*00bc*/ 	.word	0x00000000
        /*00c0*/ 	.short	0x0008
        /*00c2*/ 	.short	0x0038
        /*00c4*/ 	.byte	0x00, 0xf0, 0x11, 0x00


	//----- nvinfo : EIATTR_KPARAM_INFO
	.align		4
.L_18823:
        /*00c8*/ 	.byte	0x04, 0x17
        /*00ca*/ 	.short	(.L_18825 - .L_18824)
.L_18824:
        /*00cc*/ 	.word	0x00000000
        /*00d0*/ 	.short	0x0007
        /*00d2*/ 	.short	0x0030
        /*00d4*/ 	.byte	0x00, 0xf5, 0x21, 0x00


	//----- nvinfo : EIATTR_KPARAM_INFO
	.align		4
.L_18825:
        /*00d8*/ 	.byte	0x04, 0x17
        /*00da*/ 	.short	(.L_18827 - .L_18826)
.L_18826:
        /*00dc*/ 	.word	0x00000000
        /*00e0*/ 	.short	0x0006
        /*00e2*/ 	.short	0x0028
        /*00e4*/ 	.byte	0x00, 0xf5, 0x21, 0x00


	//----- nvinfo : EIATTR_KPARAM_INFO
	.align		4
.L_18827:
        /*00e8*/ 	.byte	0x04, 0x17
        /*00ea*/ 	.short	(.L_18829 - .L_18828)
.L_18828:
        /*00ec*/ 	.word	0x00000000
        /*00f0*/ 	.short	0x0005
        /*00f2*/ 	.short	0x0024
        /*00f4*/ 	.byte	0x00, 0xf0, 0x11, 0x00


	//----- nvinfo : EIATTR_KPARAM_INFO
	.align		4
.L_18829:
        /*00f8*/ 	.byte	0x04, 0x17
        /*00fa*/ 	.short	(.L_18831 - .L_18830)
.L_18830:
        /*00fc*/ 	.word	0x00000000
        /*0100*/ 	.short	0x0004
        /*0102*/ 	.short	0x0020
        /*0104*/ 	.byte	0x00, 0xf0, 0x11, 0x00


	//----- nvinfo : EIATTR_KPARAM_INFO
	.align		4
.L_18831:
        /*0108*/ 	.byte	0x04, 0x17
        /*010a*/ 	.short	(.L_18833 - .L_18832)
.L_18832:
        /*010c*/ 	.word	0x00000000
        /*0110*/ 	.short	0x0003
        /*0112*/ 	.short	0x0018
        /*0114*/ 	.byte	0x00, 0xf5, 0x21, 0x00


	//----- nvinfo : EIATTR_KPARAM_INFO
	.align		4
.L_18833:
        /*0118*/ 	.byte	0x04, 0x17
        /*011a*/ 	.short	(.L_18835 - .L_18834)
.L_18834:
        /*011c*/ 	.word	0x00000000
        /*0120*/ 	.short	0x0002
        /*0122*/ 	.short	0x0010
        /*0124*/ 	.byte	0x00, 0xf5, 0x21, 0x00


	//----- nvinfo : EIATTR_KPARAM_INFO
	.align		4
.L_18835:
        /*0128*/ 	.byte	0x04, 0x17
        /*012a*/ 	.short	(.L_18837 - .L_18836)
.L_18836:
        /*012c*/ 	.word	0x00000000
        /*0130*/ 	.short	0x0001
        /*0132*/ 	.short	0x0008
        /*0134*/ 	.byte	0x00, 0xf5, 0x21, 0x00


	//----- nvinfo : EIATTR_KPARAM_INFO
	.align		4
.L_18837:
        /*0138*/ 	.byte	0x04, 0x17
        /*013a*/ 	.short	(.L_18839 - .L_18838)
.L_18838:
        /*013c*/ 	.word	0x00000000
        /*0140*/ 	.short	0x0000
        /*0142*/ 	.short	0x0000
        /*0144*/ 	.byte	0x00, 0xf5, 0x21, 0x00


	//----- nvinfo : EIATTR_SPARSE_MMA_MASK
	.align		4
.L_18839:
        /*0148*/ 	.byte	0x03, 0x50
        /*014a*/ 	.short	0x0000


	//----- nvinfo : EIATTR_MAXREG_COUNT
	.align		4
        /*014c*/ 	.byte	0x03, 0x1b
        /*014e*/ 	.short	0x00ff


	//----- nvinfo : EIATTR_NUM_BARRIERS
	.align		4
        /*0150*/ 	.byte	0x02, 0x4c
        /*0152*/ 	.byte	0x01
	.zero		1


	//----- nvinfo : EIATTR_EXTERNS
	.align		4
        /*0154*/ 	.byte	0x04, 0x0f
        /*0156*/ 	.short	(.L_18841 - .L_18840)


	//   ....[0]....
	.align		4
.L_18840:
        /*0158*/ 	.word	index@(__assertfail)


	//----- nvinfo : EIATTR_MERCURY_ISA_VERSION
	.align		4
.L_18841:
        /*015c*/ 	.byte	0x03, 0x5f
        /*015e*/ 	.short	0x0101


	//----- nvinfo : EIATTR_COOP_GROUP_MASK_REGIDS
	.align		4
        /*0160*/ 	.byte	0x04, 0x29
        /*0162*/ 	.short	(.L_18843 - .L_18842)


	//   ....[0]....
.L_18842:
        /*0164*/ 	.word	0xffffffff


	//   ....[1]....
        /*0168*/ 	.word	0xffffffff


	//   ....[2]....
        /*016c*/ 	.word	0xffffffff


	//   ....[3]....
        /*0170*/ 	.word	0xffffffff


	//   ....[4]....
        /*0174*/ 	.word	0xffffffff


	//   ....[5]....
        /*0178*/ 	.word	0xffffffff


	//   ....[6]....
        /*017c*/ 	.word	0xffffffff


	//   ....[7]....
        /*0180*/ 	.word	0xffffffff


	//   ....[8]....
        /*0184*/ 	.word	0xffffffff


	//   ....[9]....
        /*0188*/ 	.word	0xffffffff


	//   ....[10]....
        /*018c*/ 	.word	0xffffffff


	//   ....[11]....
        /*0190*/ 	.word	0xffffffff


	//   ....[12]....
        /*0194*/ 	.word	0xffffffff


	//   ....[13]....
        /*0198*/ 	.word	0xffffffff


	//   ....[14]....
        /*019c*/ 	.word	0xffffffff


	//   ....[15]....
        /*01a0*/ 	.word	0xffffffff


	//   ....[16]....
        /*01a4*/ 	.word	0x0500000f


	//   ....[17]....
        /*01a8*/ 	.word	0x0500000f


	//   ....[18]....
        /*01ac*/ 	.word	0x0500000f


	//   ....[19]....
        /*01b0*/ 	.word	0x0500000f


	//   ....[20]....
        /*01b4*/ 	.word	0x0500000f


	//----- nvinfo : EIATTR_COOP_GROUP_INSTR_OFFSETS
	.align		4
.L_18843:
        /*01b8*/ 	.byte	0x04, 0x28
        /*01ba*/ 	.short	(.L_18845 - .L_18844)


	//   ....[0]....
.L_18844:
        /*01bc*/ 	.word	0x00000270


	//   ....[1]....
        /*01c0*/ 	.word	0x00000290


	//   ....[2]....
        /*01c4*/ 	.word	0x000002b0


	//   ....[3]....
        /*01c8*/ 	.word	0x000002d0


	//   ....[4]....
        /*01cc*/ 	.word	0x000002f0


	//   ....[5]....
        /*01d0*/ 	.word	0x00000400


	//   ....[6]....
        /*01d4*/ 	.word	0x00000420


	//   ....[7]....
        /*01d8*/ 	.word	0x00000440


	//   ....[8]....
        /*01dc*/ 	.word	0x00001270


	//   ....[9]....
        /*01e0*/ 	.word	0x000012a0


	//   ....[10]....
        /*01e4*/ 	.word	0x000012c0


	//   ....[11]....
        /*01e8*/ 	.word	0x000012e0


	//   ....[12]....
        /*01ec*/ 	.word	0x00001300


	//   ....[13]....
        /*01f0*/ 	.word	0x00001350


	//   ....[14]....
        /*01f4*/ 	.word	0x00001370


	//   ....[15]....
        /*01f8*/ 	.word	0x00001390


	//   ....[16]....
        /*01fc*/ 	.word	0x00002df0


	//   ....[17]....
        /*0200*/ 	.word	0x00002e50


	//   ....[18]....
        /*0204*/ 	.word	0x00002eb0


	//   ....[19]....
        /*0208*/ 	.word	0x00002f10


	//   ....[20]....
        /*020c*/ 	.word	0x00002f70


	//----- nvinfo : EIATTR_VRC_CTA_INIT_COUNT
	.align		4
.L_18845:
        /*0210*/ 	.byte	0x02, 0x4a
	.zero		1
	.zero		1


	//----- nvinfo : EIATTR_SYSCALL_OFFSETS
	.align		4
        /*0214*/ 	.byte	0x04, 0x46
        /*0216*/ 	.short	(.L_18847 - .L_18846)


	//   ....[0]....
.L_18846:
        /*0218*/ 	.word	0x00000220


	//----- nvinfo : EIATTR_EXIT_INSTR_OFFSETS
	.align		4
.L_18847:
        /*021c*/ 	.byte	0x04, 0x1c
        /*021e*/ 	.short	(.L_18849 - .L_18848)


	//   ....[0]....
.L_18848:
        /*0220*/ 	.word	0x00002ac0


	//   ....[1]....
        /*0224*/ 	.word	0x00002b20


	//   ....[2]....
        /*0228*/ 	.word	0x00002da0


	//----- nvinfo : EIATTR_CRS_STACK_SIZE
	.align		4
.L_18849:
        /*022c*/ 	.byte	0x04, 0x1e
        /*022e*/ 	.short	(.L_18851 - .L_18850)
.L_18850:
        /*0230*/ 	.word	0x00000000


	//----- nvinfo : EIATTR_CBANK_PARAM_SIZE
	.align		4
.L_18851:
        /*0234*/ 	.byte	0x03, 0x19
        /*0236*/ 	.short	0x007c


	//----- nvinfo : EIATTR_PARAM_CBANK
	.align		4
        /*0238*/ 	.byte	0x04, 0x0a
        /*023a*/ 	.short	(.L_18853 - .L_18852)
	.align		4
.L_18852:
        /*023c*/ 	.word	index@(.nv.constant0._ZN4vllm25paged_attention_v1_kernelIfhLi120ELi32ELi128ELNS_18Fp8KVCacheDataTypeE1ELb0EEEvPT_PKS2_PKT0_S8_ifPKiSA_iPKfiiiSC_SC_iiiii)
        /*0240*/ 	.short	0x0380
        /*0242*/ 	.short	0x007c


	//----- nvinfo : EIATTR_SW_WAR
	.align		4
.L_18853:
        /*0244*/ 	.byte	0x04, 0x36
        /*0246*/ 	.short	(.L_18855 - .L_18854)
.L_18854:
        /*0248*/ 	.word	0x00000008
.L_18855:


//--------------------- .nv.info._ZN4vllm25paged_attention_v1_kernelIfhLi112ELi32ELi128ELNS_18Fp8KVCacheDataTypeE1ELb0EEEvPT_PKS2_PKT0_S8_ifPKiSA_iPKfiiiSC_SC_iiiii --------------------------
	.section	.nv.info._ZN4vllm25paged_attention_v1_kernelIfhLi112ELi32ELi128ELNS_18Fp8KVCacheDataTypeE1ELb0EEEvPT_PKS2_PKT0_S8_ifPKiSA_iPKfiiiSC_SC_iiiii,"",@"SHT_CUDA_INFO"
	.sectionflags	@""
	.align	4


	//----- nvinfo : EIATTR_CUDA_API_VERSION
	.align		4
        /*0000*/ 	.byte	0x04, 0x37
        /*0002*/ 	.short	(.L_18857 - .L_18856)
.L_18856:
        /*0004*/ 	.word	0x00000082


	//----- nvinfo : EIATTR_KPARAM_INFO
	.align		4
.L_18857:
        /*0008*/ 	.byte	0x04, 0x17
        /*000a*/ 	.short	(.L_18859 - .L_18858)
.L_18858:
        /*000c*/ 	.word	0x00000000
        /*0010*/ 	.short	0x0013
        /*0012*/ 	.short	0x0078
        /*0014*/ 	.byte	0x00, 0xf0, 0x11, 0x00


	//----- nvinfo : EIATTR_KPARAM_INFO
	.align		4
.L_18859:
        /*0018*/ 	.byte	0x04, 0x17
        /*001a*/ 	.short	(.L_18861 - .L_18860)
.L_18860:
        /*001c*/ 	.word	0x00000000
        /*0020*/ 	.short	0x0012
        /*0022*/ 	.short	0x0074
        /*0024*/ 	.byte	0x00, 0xf0, 0x11, 0x00


	//----- nvinfo : EIATTR_KPARAM_INFO
	.align		4
.L_18861:
        /*0028*/ 	.byte	0x04, 0x17
        /*002a*/ 	.short	(.L_18863 - .L_18862)
.L_18862:
        /*002c*/ 	.word	0x00000000
        /*0030*/ 	.short	0x0011
        /*0032*/ 	.short	0x0070
        /*0034*/ 	.byte	0x00, 0xf0, 0x11, 0x00


	//----- nvinfo : EIATTR_KPARAM_INFO
	.align		4
.L_18863:
        /*0038*/ 	.byte	0x04, 0x17
        /*003a*/ 	.short	(.L_18865 - .L_18864)
.L_18864:
        /*003c*/ 	.word	0x00000000
        /*0040*/ 	.short	0x0010
        /*0042*/ 	.short	0x006c
        /*0044*/ 	.byte	0x00, 0xf0, 0x11, 0x00


	//----- nvinfo : EIATTR_KPARAM_INFO
	.align		4
.L_18865:
        /*0048*/ 	.byte	0x04, 0x17
        /*004a*/ 	.short	(.L_18867 - .L_18866)
.L_18866:
        /*004c*/ 	.word	0x00000000
        /*0050*/ 	.short	0x000f
        /*0052*/ 	.short	0x0068
        /*0054*/ 	.byte	0x00, 0xf0, 0x11, 0x00


	//----- nvinfo : EIATTR_KPARAM_INFO
	.align		4
.L_18867:
        /*0058*/ 	.byte	0x04, 0x17
        /*005a*/ 	.short	(.L_18869 - .L_18868)
.L_18868:
        /*005c*/ 	.word	0x00000000
        /*0060*/ 	.short	0x000e
        /*0062*/ 	.short	0x0060
        /*0064*/ 	.byte	0x00, 0xf5, 0x21, 0x00


	//----- nvinfo : EIATTR_KPARAM_INFO
	.align		4
.L_18869:
        /*0068*/ 	.byte	0x04, 0x17
        /*006a*/ 	.short	(.L_18871 - .L_18870)
.L_18870:
        /*006c*/ 	.word	0x00000000
        /*0070*/ 	.short	0x000d
        /*0072*/ 	.short	0x0058
        /*0074*/ 	.byte	0x00, 0xf5, 0x21, 0x00


	//----- nvinfo : EIATTR_KPARAM_INFO
	.align		4
.L_18871:
        /*0078*/ 	.byte	0x04, 0x17
        /*007a*/ 	.short	(.L_18873 - .L_18872)
.L_18872:
        /*007c*/ 	.word	0x00000000
        /*0080*/ 	.short	0x000c
        /*0082*/ 	.short	0x0050
        /*0084*/ 	.byte	0x00, 0xf0, 0x11, 0x00


	//----- nvinfo : EIATTR_KPARAM_INFO
	.align		4
.L_18873:
        /*0088*/ 	.byte	0x04, 0x17
        /*008a*/ 	.short	(.L_18875 - .L_18874)
.L_18874:
        /*008c*/ 	.word	0x00000000
        /*0090*/ 	.short	0x000b
        /*0092*/ 	.short	0x004c
        /*0094*/ 	.byte	0x00, 0xf0, 0x11, 0x00


	//----- nvinfo : EIATTR_KPARAM_INFO
	.align		4
.L_18875:
        /*0098*/ 	.byte	0x04, 0x17
        /*009a*/ 	.short	(.L_18877 - .L_18876)
.L_18876:
        /*009c*/ 	.word	0x00000000
        /*00a0*/ 	.short	0x000a
        /*00a2*/ 	.short	0x0048
        /*00a4*/ 	.byte	0x00, 0xf0, 0x11, 0x00


	//----- nvinfo : EIATTR_KPARAM_INFO
	.align		4
.L_18877:
        /*00a8*/ 	.byte	0x04, 0x17
        /*00aa*/ 	.short	(.L_18879 - .L_18878)
.L_18878:
        /*00ac*/ 	.word	0x00000000
        /*00b0*/ 	.short	0x0009
        /*00b2*/ 	.short	0x0040
        /*00b4*/ 	.byte	0x00, 0xf5, 0x21, 0x00


	//----- nvinfo : EIATTR_KPARAM_INFO
	.align		4
.L_18879:
        /*00b8*/ 	.byte	0x04, 0x17
        /*00ba*/ 	.short	(.L_18881 - .L_18880)
.L_18880:
        /*00bc*/ 	.word	0x00000000
        /*00c0*/ 	.short	0x0008
        /*00c2*/ 	.short	0x0038
        /*00c4*/ 	.byte	0x00, 0xf0, 0x11, 0x00


	//----- nvinfo : EIATTR_KPARAM_INFO
	.align		4
.L_18881:
        /*00c8*/ 	.byte	0x04, 0x17
        /*00ca*/ 	.short	(.L_18883 - .L_18882)
.L_18882:
        /*00cc*/ 	.word	0x00000000
        /*00d0*/ 	.short	0x0007
        /*00d2*/ 	.short	0x0030
        /*00d4*/ 	.byte	0x00, 0xf5, 0x21, 0x00


	//----- nvinfo : EIATTR_KPARAM_INFO
	.align		4
.L_18883:
        /*00d8*/ 	.byte	0x04, 0x17
        /*00da*/ 	.short	(.L_18885 - .L_18884)
.L_18884:
        /*00dc*/ 	.word	0x00000000
        /*00e0*/ 	.short	0x0006
        /*00e2*/ 	.short	0x0028
        /*00e4*/ 	.byte	0x00, 0xf5, 0x21, 0x00


	//----- nvinfo : EIATTR_KPARAM_INFO
	.align		4
.L_18885:
        /*00e8*/ 	.byte	0x04, 0x17
        /*00ea*/ 	.short	(.L_18887 - .L_18886)
.L_18886:
        /*00ec*/ 	.word	0x00000000
        /*00f0*/ 	.short	0x0005
        /*00f2*/ 	.short	0x0024
        /*00f4*/ 	.byte	0x00, 0xf0, 0x11, 0x00


	//----- nvinfo : EIATTR_KPARAM_INFO
	.align		4
.L_18887:
        /*00f8*/ 	.byte	0x04, 0x17
        /*00fa*/ 	.short	(.L_18889 - .L_18888)
.L_18888:
        /*00fc*/ 	.word	0x00000000
        /*0100*/ 	.short	0x0004
        /*0102*/ 	.short	0x0020
        /*0104*/ 	.byte	0x00, 0xf0, 0x11, 0x00


	//----- nvinfo : EIATTR_KPARAM_INFO
	.align		4
.L_18889:
        /*0108*/ 	.byte	0x04, 0x17
        /*010a*/ 	.short	(.L_18891 - .L_18890)
.L_18890:
        /*010c*/ 	.word	0x00000000
        /*0110*/ 	.short	0x0003
        /*0112*/ 	.short	0x0018
        /*0114*/ 	.byte	0x00, 0xf5, 0x21, 0x00


	//----- nvinfo : EIATTR_KPARAM_INFO
	.align		4
.L_18891:
        /*0118*/ 	.byte	0x04, 0x17
        /*011a*/ 	.short	(.L_18893 - .L_18892)
.L_18892:
        /*011c*/ 	.word	0x00000000
        /*0120*/ 	.short	0x0002
        /*0122*/ 	.short	0x0010
        /*0124*/ 	.byte	0x00, 0xf5, 0x21, 0x00


	//----- nvinfo : EIATTR_KPARAM_INFO
	.align		4
.L_18893:
        /*0128*/ 	.byte	0x04, 0x17
        /*012a*/ 	.short	(.L_18895 - .L_18894)
.L_18894:
        /*012c*/ 	.word	0x00000000
        /*0130*/ 	.short	0x0001
        /*0132*/ 	.short	0x0008
        /*0134*/ 	.byte	0x00, 0xf5, 0x21, 0x00


	//----- nvinfo : EIATTR_KPARAM_INFO
	.align		4
.L_18895:
        /*0138*/ 	.byte	0x04, 0x17
        /*013a*/ 	.short	(.L_18897 - .L_18896)
.L_18896:
        /*013c*/ 	.word	0x00000000
        /*0140*/ 	.short	0x0000
        /*0142*/ 	.short	0x0000
        /*0144*/ 	.byte	0x00, 0xf5, 0x21, 0x00


	//----- nvinfo : EIATTR_SPARSE_MMA_MASK
	.align		4
.L_18897:
        /*0148*/ 	.byte	0x03, 0x50
        /*014a*/ 	.short	0x0000


	//----- nvinfo : EIATTR_MAXREG_COUNT
	.align		4
        /*014c*/ 	.byte	0x03, 0x1b
        /*014e*/ 	.short	0x00ff


	//----- nvinfo : EIATTR_NUM_BARRIERS
	.align		4
        /*0150*/ 	.byte	0x02, 0x4c
        /*0152*/ 	.byte	0x01
	.zero		1


	//----- nvinfo : EIATTR_EXTERNS
	.align		4
        /*0154*/ 	.byte	0x04, 0x0f
        /*0156*/ 	.short	(.L_18899 - .L_18898)


	//   ....[0]....
	.align		4
.L_18898:
        /*0158*/ 	.word	index@(__assertfail)


	//----- nvinfo : EIATTR_MERCURY_ISA_VERSION
	.align		4
.L_18899:
        /*015c*/ 	.byte	0x03, 0x5f
        /*015e*/ 	.short	0x0101


	//----- nvinfo : EIATTR_COOP_GROUP_MASK_REGIDS
	.align		4
        /*0160*/ 	.byte	0x04, 0x29
        /*0162*/ 	.short	(.L_18901 - .L_18900)


	//   ....[0]....
.L_18900:
        /*0164*/ 	.word	0xffffffff


	//   ....[1]....
        /*0168*/ 	.word	0xffffffff


	//   ....[2]....
        /*016c*/ 	.word	0xffffffff


	//   ....[3]....
        /*0170*/ 	.word	0xffffffff


	//   ....[4]....
        /*0174*/ 	.word	0xffffffff


	//   ....[5]....
        /*0178*/ 	.word	0xffffffff


	//   ....[6]....
        /*017c*/ 	.word	0xffffffff


	//   ....[7]....
        /*0180*/ 	.word	0xffffffff


	//   ....[8]....
        /*0184*/ 	.word	0xffffffff


	//   ....[9]....
        /*0188*/ 	.word	0xffffffff


	//   ....[10]....
        /*018c*/ 	.word	0xffffffff


	//   ....[11]....
        /*0190*/ 	.word	0xffffffff


	//   ....[12]....
        /*0194*/ 	.word	0xffffffff


	//   ....[13]....
        /*0198*/ 	.word	0xffffffff


	//   ....[14]....
        /*019c*/ 	.word	0xffffffff


	//   ....[15]....
        /*01a0*/ 	.word	0xffffffff


	//   ....[16]....
        /*01a4*/ 	.word	0x0500000f


	//   ....[17]....
        /*01a8*/ 	.word	0x0500000f


	//   ....[18]....
        /*01ac*/ 	.word	0x0500000f


	//   ....[19]....
        /*01b0*/ 	.word	0x0500000f


	//   ....[20]....
        /*01b4*/ 	.word	0x0500000f


	//----- nvinfo : EIATTR_COOP_GROUP_INSTR_OFFSETS
	.align		4
.L_18901:
        /*01b8*/ 	.byte	0x04, 0x28
        /*01ba*/ 	.short	(.L_18903 - .L_18902)


	//   ....[0]....
.L_18902:
        /*01bc*/ 	.word	0x00000270


	//   ....[1]....
        /*01c0*/ 	.word	0x00000290


	//   ....[2]....
        /*01c4*/ 	.word	0x000002b0


	//   ....[3]....
        /*01c8*/ 	.word	0x000002d0


	//   ....[4]....
        /*01cc*/ 	.word	0x000002f0


	//   ....[5]....
        /*01d0*/ 	.word	0x00000400


	//   ....[6]....
        /*01d4*/ 	.word	0x00000420


	//   ....[7]....
        /*01d8*/ 	.word	0x00000440


	//   ....[8]....
        /*01dc*/ 	.word	0x00001270


	//   ....[9]....
        /*01e0*/ 	.word	0x000012a0


	//   ....[10]....
        /*01e4*/ 	.word	0x000012c0


	//   ....[11]....
        /*01e8*/ 	.word	0x000012e0


	//   ....[12]....
        /*01ec*/ 	.word	0x00001300


	//   ....[13]....
        /*01f0*/ 	.word	0x00001350


	//   ....[14]....
        /*01f4*/ 	.word	0x00001370


	//   ....[15]....
        /*01f8*/ 	.word	0x00001390


	//   ....[16]....
        /*01fc*/ 	.word	0x00002d10


	//   ....[17]....
        /*0200*/ 	.word	0x00002d70


	//   ....[18]....
        /*0204*/ 	.word	0x00002dd0


	//   ....[19]....
        /*0208*/ 	.word	0x00002e30


	//   ....[20]....
        /*020c*/ 	.word	0x00002e90


	//----- nvinfo : EIATTR_VRC_CTA_INIT_COUNT
	.align		4
.L_18903:
        /*0210*/ 	.byte	0x02, 0x4a
	.zero		1
	.zero		1


	//----- nvinfo : EIATTR_SYSCALL_OFFSETS
	.align		4
        /*0214*/ 	.byte	0x04, 0x46
        /*0216*/ 	.short	(.L_18905 - .L_18904)


	//   ....[0]....
.L_18904:
        /*0218*/ 	.word	0x00000220


	//----- nvinfo : EIATTR_EXIT_INSTR_OFFSETS
	.align		4
.L_18905:
        /*021c*/ 	.byte	0x04, 0x1c
        /*021e*/ 	.short	(.L_18907 - .L_18906)


	//   ....[0]....
.L_18906:
        /*0220*/ 	.word	0x00002a00


	//   ....[1]....
        /*0224*/ 	.word	0x00002a60


	//   ....[2]....
        /*0228*/ 	.word	0x00002cc0


	//----- nvinfo : EIATTR_CRS_STACK_SIZE
	.align		4
.L_18907:
        /*022c*/ 	.byte	0x04, 0x1e
        /*022e*/ 	.short	(.L_18909 - .L_18908)
.L_18908:
        /*0230*/ 	.word	0x00000000


	//----- nvinfo : EIATTR_CBANK_PARAM_SIZE
	.align		4
.L_18909:
        /*0234*/ 	.byte	0x03, 0x19
        /*0236*/ 	.short	0x007c


	//----- nvinfo : EIATTR_PARAM_CBANK
	.align		4
        /*0238*/ 	.byte	0x04, 0x0a
        /*023a*/ 	.short	(.L_18911 - .L_18910)
	.align		4
.L_18910:
        /*023c*/ 	.word	index@(.nv.constant0._ZN4vllm25paged_attention_v1_kernelIfhLi112ELi32ELi128ELNS_18Fp8KVCacheDataTypeE1ELb0EEEvPT_PKS2_PKT0_S8_ifPKiSA_iPKfiiiSC_SC_iiiii)
        /*0240*/ 	.short	0x0380
        /*0242*/ 	.short	0x007c


	//----- nvinfo : EIATTR_SW_WAR
	.align		4
.L_18911:
        /*0244*/ 	.byte	0x04, 0x36
        /*0246*/ 	.short	(.L_18913 - .L_18912)
.L_18912:
        /*0248*/ 	.word	0x00000008
.L_18913:


//--------------------- .nv.info._ZN4vllm25paged_attention_v1_kernelIfhLi96ELi32ELi128ELNS_18Fp8KVCacheDataTypeE1ELb0EEEvPT_PKS2_PKT0_S8_ifPKiSA_iPKfiiiSC_SC_iiiii --------------------------
	.section	.nv.info._ZN4vllm25paged_attention_v1_kernelIfhLi96ELi32ELi128ELNS_18Fp8KVCacheDataTypeE1ELb0EEEvPT_PKS2_PKT0_S8_ifPKiSA_iPKfiiiSC_SC_iiiii,"",@"SHT_CUDA_INFO"
	.sectionflags	@""
	.align	4


	//----- nvinfo : EIATTR_CUDA_API_VERSION
	.align		4
        /*0000*/ 	.byte	0x04, 0x37
        /*0002*/ 	.short	(.L_18915 - .L_18914)
.L_18914:
        /*0004*/ 	.word	0x00000082


	//----- nvinfo : EIATTR_KPARAM_INFO
	.align		4
.L_18915:
        /*0008*/ 	.byte	0x04, 0x17
        /*000a*/ 	.short	(.L_18917 - .L_18916)
.L_18916:
        /*000c*/ 	.word	0x00000000
        /*0010*/ 	.short	0x0013
        /*0012*/ 	.short	0x0078
        /*0014*/ 	.byte	0x00, 0xf0, 0x11, 0x00


	//----- nvinfo : EIATTR_KPARAM_INFO
	.align		4
.L_18917:
        /*0018*/ 	.byte	0x04, 0x17
        /*001a*/ 	.short	(.L_18919 - .L_18918)
.L_18918:
        /*001c*/ 	.word	0x00000000
        /*0020*/ 	.short	0x0012
        /*0022*/ 	.short	0x0074
        /*0024*/ 	.byte	0x00, 0xf0, 0x11, 0x00


	//----- nvinfo : EIATTR_KPARAM_INFO
	.align		4
.L_18919:
        /*0028*/ 	.byte	0x04, 0x17
        /*002a*/ 	.short	(.L_18921 - .L_18920)
.L_18920:
        /*002c*/ 	.word	0x00000000
        /*0030*/ 	.short	0x0011
        /*0032*/ 	.short	0x0070
        /*0034*/ 	.byte	0x00, 0xf0, 0x11, 0x00


	//----- nvinfo : EIATTR_KPARAM_INFO
	.align		4
.L_18921:
        /*0038*/ 	.byte	0x04, 0x17
        /*003a*/ 	.short	(.L_18923 - .L_18922)
.L_18922:
        /*003c*/ 	.word	0x00000000
        /*0040*/ 	.short	0x0010
        /*0042*/ 	.short	0x006c
        /*0044*/ 	.byte	0x00, 0xf0, 0x11, 0x00


	//----- nvinfo : EIATTR_KPARAM_INFO
	.align		4
.L_18923:
        /*0048*/ 	.byte	0x04, 0x17
        /*004a*/ 	.short	(.L_18925 - .L_18924)
.L_18924:
        /*004c*/ 	.word	0x00000000
        /*0050*/ 	.short	0x000f
        /*0052*/ 	.short	0x0068
        /*0054*/ 	.byte	0x00, 0xf0, 0x11, 0x00


	//----- nvinfo : EIATTR_KPARAM_INFO
	.align		4
.L_18925:
        /*0058*/ 	.byte	0x04, 0x17
        /*005a*/ 	.short	(.L_18927 - .L_18926)
.L_18926:
        /*005c*/ 	.word	0x00000000
        /*0060*/ 	.short	0x000e
        /*0062*/ 	.short	0x0060
        /*0064*/ 	.byte	0x00, 0xf5, 0x21, 0x00


	//----- nvinfo : EIATTR_KPARAM_INFO
	.align		4
.L_18927:
        /*0068*/ 	.byte	0x04, 0x17
        /*006a*/ 	.short	(.L_18929 - .L_18928)
.L_18928:
        /*006c*/ 	.word	0x00000000
        /*0070*/ 	.short	0x000d
        /*0072*/ 	.short	0x0058
        /*0074*/ 	.byte	0x00, 0xf5, 0x21, 0x00


	//----- nvinfo : EIATTR_KPARAM_INFO
	.align		4
.L_18929:
        /*0078*/ 	.byte	0x04, 0x17
        /*007a*/ 	.short	(.L_18931 - .L_18930)
.L_18930:
        /*007c*/ 	.word	0x00000000
        /*0080*/ 	.short	0x000c
        /*0082*/ 	.short	0x0050
        /*0084*/ 	.byte	0x00, 0xf0, 0x11, 0x00


	//----- nvinfo : EIATTR_KPARAM_INFO
	.align		4
.L_18931:
        /*0088*/ 	.byte	0x04, 0x17
        /*008a*/ 	.short	(.L_18933 - .L_18932)
.L_18932:
        /*008c*/ 	.word	0x00000000
        /*0090*/ 	.short	0x000b
        /*0092*/ 	.short	0x004c
        /*0094*/ 	.byte	0x00, 0xf0, 0x11, 0x00


	//----- nvinfo : EIATTR_KPARAM_INFO
	.align		4
.L_18933:
        /*0098*/ 	.byte	0x04, 0x17
        /*009a*/ 	.short	(.L_18935 - .L_18934)
.L_18934:
        /*009c*/ 	.word	0x00000000
        /*00a0*/ 	.short	0x000a
        /*00a2*/ 	.short	0x0048
        /*00a4*/ 	.byte	0x00, 0xf0, 0x11, 0x00


	//----- nvinfo : EIATTR_KPARAM_INFO
	.align		4
.L_18935:
        /*00a8*/ 	.byte	0x04, 0x17
        /*00aa*/ 	.short	(.L_18937 - .L_18936)
.L_18936:
        /*00ac*/ 	.word	0x00000000
        /*00b0*/ 	.short	0x0009
        /*00b2*/ 	.short	0x0040
        /*00b4*/ 	.byte	0x00, 0xf5, 0x21, 0x00


	//----- nvinfo : EIATTR_KPARAM_INFO
	.align		4
.L_18937:
        /*00b8*/ 	.byte	0x04, 0x17
        /*00ba*/ 	.short	(.L_18939 - .L_18938)
.L_18938:
        /*00bc*/ 	.word	0x00000000
        /*00c0*/ 	.short	0x0008
        /*00c2*/ 	.short	0x0038
        /*00c4*/ 	.byte	0x00, 0xf0, 0x11, 0x00


	//----- nvinfo : EIATTR_KPARAM_INFO
	.align		4
.L_18939:
        /*00c8*/ 	.byte	0x04, 0x17
        /*00ca*/ 	.short	(.L_18941 - .L_18940)
.L_18940:
        /*00cc*/ 	.word	0x00000000
        /*00d0*/ 	.short	0x0007
        /*00d2*/ 	.short	0x0030
        /*00d4*/ 	.byte	0x00, 0xf5, 0x21, 0x00


	//----- nvinfo : EIATTR_KPARAM_INFO
	.align		4
.L_18941:
        /*00d8*/ 	.byte	0x04, 0x17
        /*00da*/ 	.short	(.L_18943 - .L_18942)
.L_18942:
        /*00dc*/ 	.word	0x00000000
        /*00e0*/ 	.short	0x0006
        /*00e2*/ 	.short	0x0028
        /*00e4*/ 	.byte	0x00, 0xf5, 0x21, 0x00


	//----- nvinfo : EIATTR_KPARAM_INFO
	.align		4
.L_18943:
        /*00e8*/ 	.byte	0x04, 0x17
        /*00ea*/ 	.short	(.L_18945 - .L_18944)
.L_18944:
        /*00ec*/ 	.word	0x00000000
        /*00f0*/ 	.short	0x0005
        /*00f2*/ 	.short	0x0024
        /*00f4*/ 	.byte	0x00, 0xf0, 0x11, 0x00


	//----- nvinfo : EIATTR_KPARAM_INFO
	.align		4
.L_18945:
        /*00f8*/ 	.byte	0x04, 0x17
        /*00fa*/ 	.short	(.L_18947 - .L_18946)
.L_18946:
        /*00fc*/ 	.word	0x00000000
        /*0100*/ 	.short	0x0004
        /*0102*/ 	.short	0x0020
        /*0104*/ 	.byte	0x00, 0xf0, 0x11, 0x00


	//----- nvinfo : EIATTR_KPARAM_INFO
	.align		4
.L_18947:
        /*0108*/ 	.byte	0x04, 0x17
        /*010a*/ 	.short	(.L_18949 - .L_18948)
.L_18948:
        /*010c*/ 	.word	0x00000000
        /*0110*/ 	.short	0x0003
        /*0112*/ 	.short	0x0018
        /*0114*/ 	.byte	0x00, 0xf5, 0x21, 0x00


	//----- nvinfo : EIATTR_KPARAM_INFO
	.align		4
.L_18949:
        /*0118*/ 	.byte	0x04, 0x17
        /*011a*/ 	.short	(.L_18951 - .L_18950)
.L_18950:
        /*011c*/ 	.word	0x00000000
        /*0120*/ 	.short	0x0002
        /*0122*/ 	.short	0x0010
        /*0124*/ 	.byte	0x00, 0xf5, 0x21, 0x00


	//----- nvinfo : EIATTR_KPARAM_INFO
	.align		4
.L_18951:
        /*0128*/ 	.byte	0x04, 0x17
        /*012a*/ 	.short	(.L_18953 - .L_18952)
.L_18952:
        /*012c*/ 	.word	0x00000000
        /*0130*/ 	.short	0x0001
        /*0132*/ 	.short	0x0008
        /*0134*/ 	.byte	0x00, 0xf5, 0x21, 0x00


	//----- nvinfo : EIATTR_KPARAM_INFO
	.align		4
.L_18953:
        /*0138*/ 	.byte	0x04, 0x17
        /*013a*/ 	.short	(.L_18955 - .L_18954)
.L_18954:
        /*013c*/ 	.word	0x00000000
        /*0140*/ 	.short	0x0000
        /*0142*/ 	.short	0x0000
        /*0144*/ 	.byte	0x00, 0xf5, 0x21, 0x00


	//----- nvinfo : EIATTR_SPARSE_MMA_MASK
	.align		4
.L_18955:
        /*0148*/ 	.byte	0x03, 0x50
        /*014a*/ 	.short	0x0000


	//----- nvinfo : EIATTR_MAXREG_COUNT
	.align		4
        /*014c*/ 	.byte	0x03, 0x1b
        /*014e*/ 	.short	0x00ff


	//----- nvinfo : EIATTR_NUM_BARRIERS
	.align		4
        /*0150*/ 	.byte	0x02, 0x4c
        /*0152*/ 	.byte	0x01
	.zero		1


	//----- nvinfo : EIATTR_EXTERNS
	.align		4
        /*0154*/ 	.byte	0x04, 0x0f
        /*0156*/ 	.short	(.L_18957 - .L_18956)


	//   ....[0]....
	.align		4
.L_18956:
        /*0158*/ 	.word	index@(__assertfail)


	//----- nvinfo : EIATTR_MERCURY_ISA_VERSION
	.align		4
.L_18957:
        /*015c*/ 	.byte	0x03, 0x5f
        /*015e*/ 	.short	0x0101


	//----- nvinfo : EIATTR_COOP_GROUP_MASK_REGIDS
	.align		4
        /*0160*/ 	.byte	0x04, 0x29
        /*0162*/ 	.short	(.L_18959 - .L_18958)


	//   ....[0]....
.L_18958:
        /*0164*/ 	.word	0xffffffff


	//   ....[1]....
        /*0168*/ 	.word	0xffffffff


	//   ....[2]....
        /*016c*/ 	.word	0xffffffff


	//   ....[3]....
        /*0170*/ 	.word	0xffffffff


	//   ....[4]....
        /*0174*/ 	.word	0xffffffff


	//   ....[5]....
        /*0178*/ 	.word	0xffffffff


	//   ....[6]....
        /*017c*/ 	.word	0xffffffff


	//   ....[7]....
        /*0180*/ 	.word	0xffffffff


	//   ....[8]....
        /*0184*/ 	.word	0xffffffff


	//   ....[9]....
        /*0188*/ 	.word	0xffffffff


	//   ....[10]....
        /*018c*/ 	.word	0xffffffff


	//   ....[11]....
        /*0190*/ 	.word	0xffffffff


	//   ....[12]....
        /*0194*/ 	.word	0xffffffff


	//   ....[13]....
        /*0198*/ 	.word	0xffffffff


	//   ....[14]....
        /*019c*/ 	.word	0xffffffff


	//   ....[15]....
        /*01a0*/ 	.word	0xffffffff


	//   ....[16]....
        /*01a4*/ 	.word	0x0500000f


	//   ....[17]....
        /*01a8*/ 	.word	0x0500000f


	//   ....[18]....
        /*01ac*/ 	.word	0x0500000f


	//   ....[19]....
        /*01b0*/ 	.word	0x0500000f


	//   ....[20]....
        /*01b4*/ 	.word	0x0500000f


	//----- nvinfo : EIATTR_COOP_GROUP_INSTR_OFFSETS
	.align		4
.L_18959:
        /*01b8*/ 	.byte	0x04, 0x28
        /*01ba*/ 	.short	(.L_18961 - .L_18960)


	//   ....[0]....
.L_18960:
        /*01bc*/ 	.word	0x00000270


	//   ....[1]....
        /*01c0*/ 	.word	0x00000290


	//   ....[2]....
        /*01c4*/ 	.word	0x000002b0


	//   ....[3]....
        /*01c8*/ 	.word	0x000002d0


	//   ....[4]....
        /*01cc*/ 	.word	0x000002f0


	//   ....[5]....
        /*01d0*/ 	.word	0x00000400


	//   ....[6]....
        /*01d4*/ 	.word	0x00000420


	//   ....[7]....
        /*01d8*/ 	.word	0x00000440


	//   ....[8]....
        /*01dc*/ 	.word	0x00001270


	//   ....[9]....
        /*01e0*/ 	.word	0x000012a0


	//   ....[10]....
        /*01e4*/ 	.word	0x000012c0


	//   ....[11]....
        /*01e8*/ 	.word	0x000012e0


	//   ....[12]....
        /*01ec*/ 	.word	0x00001300


	//   ....[13]....
        /*01f0*/ 	.word	0x00001350


	//   ....[14]....
        /*01f4*/ 	.word	0x00001370


	//   ....[15]....
        /*01f8*/ 	.word	0x00001390


	//   ....[16]....
        /*01fc*/ 	.word	0x00002b50


	//   ....[17]....
        /*0200*/ 	.word	0x00002bb0


	//   ....[18]....
        /*0204*/ 	.word	0x00002c10


	//   ....[19]....
        /*0208*/ 	.word	0x00002c70


	//   ....[20]....
        /*020c*/ 	.word	0x00002cd0


	//----- nvinfo : EIATTR_VRC_CTA_INIT_COUNT
	.align		4
.L_18961:
        /*0210*/ 	.byte	0x02, 0x4a
	.zero		1
	.zero		1


	//----- nvinfo : EIATTR_SYSCALL_OFFSETS
	.align		4
        /*0214*/ 	.byte	0x04, 0x46
        /*0216*/ 	.short	(.L_18963 - .L_18962)


	//   ....[0]....
.L_18962:
        /*0218*/ 	.word	0x00000220


	//----- nvinfo : EIATTR_EXIT_INSTR_OFFSETS
	.align		4
.L_18963:
        /*021c*/ 	.byte	0x04, 0x1c
        /*021e*/ 	.short	(.L_18965 - .L_18964)


	//   ....[0]....
.L_18964:
        /*0220*/ 	.word	0x00002880


	//   ....[1]....
        /*0224*/ 	.word	0x000028e0


	//   ....[2]....
        /*0228*/ 	.word	0x00002b00


	//----- nvinfo : EIATTR_CRS_STACK_SIZE
	.align		4
.L_18965:
        /*022c*/ 	.byte	0x04, 0x1e
        /*022e*/ 	.short	(.L_18967 - .L_18966)
.L_18966:
        /*0230*/ 	.word	0x00000000


	//----- nvinfo : EIATTR_CBANK_PARAM_SIZE
	.align		4
.L_18967:
        /*0234*/ 	.byte	0x03, 0x19
        /*0236*/ 	.short	0x007c


	//----- nvinfo : EIATTR_PARAM_CBANK
	.align		4
        /*0238*/ 	.byte	0x04, 0x0a
        /*023a*/ 	.short	(.L_18969 - .L_18968)
	.align		4
.L_18968:
        /*023c*/ 	.word	index@(.nv.constant0._ZN4vllm25paged_attention_v1_kernelIfhLi96ELi32ELi128ELNS_18Fp8KVCacheDataTypeE1ELb0EEEvPT_PKS2_PKT0_S8_ifPKiSA_iPKfiiiSC_SC_iiiii)
        /*0240*/ 	.short	0x0380
        /*0242*/ 	.short	0x007c


	//----- nvinfo : EIATTR_SW_WAR
	.align		4
.L_18969:
        /*0244*/ 	.byte	0x04, 0x36
        /*0246*/ 	.short	(.L_18971 - .L_18970)
.L_18970:
        /*0248*/ 	.word	0x00000008
.L_18971:


//--------------------- .nv.info._ZN4vllm25paged_attention_v1_kernelIfhLi80ELi32ELi128ELNS_18Fp8KVCacheDataTypeE1ELb0EEEvPT_PKS2_PKT0_S8_ifPKiSA_iPKfiiiSC_SC_iiiii --------------------------
	.section	.nv.info._ZN4vllm25paged_attention_v1_kernelIfhLi80ELi32ELi128ELNS_18Fp8KVCacheDataTypeE1ELb0EEEvPT_PKS2_PKT0_S8_ifPKiSA_iPKfiiiSC_SC_iiiii,"",@"SHT_CUDA_INFO"
	.sectionflags	@""
	.align	4


	//----- nvinfo : EIATTR_CUDA_API_VERSION
	.align		4
        /*0000*/ 	.byte	0x04, 0x37
        /*0002*/ 	.short	(.L_18973 - .L_18972)
.L_18972:
        /*0004*/ 	.word	0x00000082


	//----- nvinfo : EIATTR_KPARAM_INFO
	.align		4
.L_18973:
        /*0008*/ 	.byte	0x04, 0x17
        /*000a*/ 	.short	(.L_18975 - .L_18974)
.L_18974:
        /*000c*/ 	.word	0x00000000
        /*0010*/ 	.short	0x0013
        /*0012*/ 	.short	0x0078
        /*0014*/ 	.byte	0x00, 0xf0, 0x11, 0x00


	//----- nvinfo : EIATTR_KPARAM_INFO
	.align		4
.L_18975:
        /*0018*/ 	.byte	0x04, 0x17
        /*001a*/ 	.short	(.L_18977 - .L_18976)
.L_18976:
        /*001c*/ 	.word	0x00000000
        /*0020*/ 	.short	0x0012
        /*0022*/ 	.short	0x0074
        /*0024*/ 	.byte	0x00, 0xf0, 0x11, 0x00


	//----- nvinfo : EIATTR_KPARAM_INFO
	.align		4
.L_18977:
        /*0028*/ 	.byte	0x04, 0x17
        /*002a*/ 	.short	(.L_18979 - .L_18978)
.L_18978:
        /*002c*/ 	.word	0x00000000
        /*0030*/ 	.short	0x0011
        /*0032*/ 	.short	0x0070
        /*0034*/ 	.byte	0x00, 0xf0, 0x11, 0x00


	//----- nvinfo : EIATTR_KPARAM_INFO
	.align		4
.L_18979:
        /*0038*/ 	.byte	0x04, 0x17
        /*003a*/ 	.short	(.L_18981 - .L_18980)
.L_18980:
        /*003c*/ 	.word	0x00000000
        /*0040*/ 	.short	0x0010
        /*0042*/ 	.short	0x006c
        /*0044*/ 	.byte	0x00, 0xf0, 0x11, 0x00


	//----- nvinfo : EIATTR_KPARAM_INFO
	.align		4
.L_18981:
        /*0048*/ 	.byte	0x04, 0x17
        /*004a*/ 	.short	(.L_18983 - .L_18982)
.L_18982:
        /*004c*/ 	.word	0x00000000
        /*0050*/ 	.short	0x000f
        /*0052*/ 	.short	0x0068
        /*0054*/ 	.byte	0x00, 0xf0, 0x11, 0x00


	//----- nvinfo : EIATTR_KPARAM_INFO
	.align		4
.L_18983:
        /*0058*/ 	.byte	0x04, 0x17
        /*005a*/ 	.short	(.L_18985 - .L_18984)
.L_18984:
        /*005c*/ 	.word	0x00000000
        /*0060*/ 	.short	0x000e
        /*0062*/ 	.short	0x0060
        /*0064*/ 	.byte	0x00, 0xf5, 0x21, 0x00


	//----- nvinfo : EIATTR_KPARAM_INFO
	.align		4
.L_18985:
        /*0068*/ 	.byte	0x04, 0x17
        /*006a*/ 	.short	(.L_18987 - .L_18986)
.L_18986:
        /*006c*/ 	.word	0x00000000
        /*0070*/ 	.short	0x000d
        /*0072*/ 	.short	0x0058
        /*0074*/ 	.byte	0x00, 0xf5, 0x21, 0x00


	//----- nvinfo : EIATTR_KPARAM_INFO
	.align		4
.L_18987:
        /*0078*/ 	.byte	0x04, 0x17
        /*007a*/ 	.short	(.L_18989 - .L_18988)
.L_18988:
        /*007c*/ 	.word	0x00000000
        /*0080*/ 	.short	0x000c
        /*0082*/ 	.short	0x0050
        /*0084*/ 	.byte	0x00, 0xf0, 0x11, 0x00


	//----- nvinfo : EIATTR_KPARAM_INFO
	.align		4
.L_18989:
        /*0088*/ 	.byte	0x04, 0x17
        /*008a*/ 	.short	(.L_18991 - .L_18990)
.L_18990:
        /*008c*/ 	.word	0x00000000
        /*0090*/ 	.short	0x000b
        /*0092*/ 	.short	0x004c
        /*0094*/ 	.byte	0x00, 0xf0, 0x11, 0x00


	//----- nvinfo : EIATTR_KPARAM_INFO
	.align		4
.L_18991:
        /*0098*/ 	.byte	0x04, 0x17
        /*009a*/ 	.short	(.L_18993 - .L_18992)
.L_18992:
        /*009c*/ 	.word	0x00000000
        /*00a0*/ 	.short	0x000a
        /*00a2*/ 	.short	0x0048
        /*00a4*/ 	.byte	0x00, 0xf0, 0x11, 0x00


	//----- nvinfo : EIATTR_KPARAM_INFO
	.align		4
.L_18993:
        /*00a8*/ 	.byte	0x04, 0x17
        /*00aa*/ 	.short	(.L_18995 - .L_18994)
.L_18994:
        /*00ac*/ 	.word	0x00000000
        /*00b0*/ 	.short	0x0009
        /*00b2*/ 	.short	0x0040
        /*00b4*/ 	.byte	0x00, 0xf5, 0x21, 0x00


	//----- nvinfo : EIATTR_KPARAM_INFO
	.align		4
.L_18995:
        /*00b8*/ 	.byte	0x04, 0x17
        /*00ba*/ 	.short	(.L_18997 - .L_18996)
.L_18996:
        /*00bc*/ 	.word	0x00000000
        /*00c0*/ 	.short	0x0008
        /*00c2*/ 	.short	0x0038
        /*00c4*/ 	.byte	0x00, 0xf0, 0x11, 0x00


	//----- nvinfo : EIATTR_KPARAM_INFO
	.align		4
.L_18997:
        /*00c8*/ 	.byte	0x04, 0x17
        /*00ca*/ 	.short	(.L_18999 - .L_18998)
.L_18998:
        /*00cc*/ 	.word	0x00000000
        /*00d0*/ 	.short	0x0007
        /*00d2*/ 	.short	0x0030
        /*00d4*/ 	.byte	0x00, 0xf5, 0x21, 0x00


	//----- nvinfo : EIATTR_KPARAM_INFO
	.align		4
.L_18999:
        /*00d8*/ 	.byte	0x04, 0x17
        /*00da*/ 	.short	(.L_19001 - .L_19000)
.L_19000:
        /*00dc*/ 	.word	0x00000000
        /*00e0*/ 	.short	0x0006
        /*00e2*/ 	.short	0x0028
        /*00e4*/ 	.byte	0x00, 0xf5, 0x21, 0x00


	//----- nvinfo : EIATTR_KPARAM_INFO
	.align		4
.L_19001:
        /*00e8*/ 	.byte	0x04, 0x17
        /*00ea*/ 	.short	(.L_19003 - .L_19002)
.L_19002:
        /*00ec*/ 	.word	0x00000000
        /*00f0*/ 	.short	0x0005
        /*00f2*/ 	.short	0x0024
        /*00f4*/ 	.byte	0x00, 0xf0, 0x11, 0x00


	//----- nvinfo : EIATTR_KPARAM_INFO
	.align		4
.L_19003:
        /*00f8*/ 	.byte	0x04, 0x17
        /*00fa*/ 	.short	(.L_19005 - .L_19004)
.L_19004:
        /*00fc*/ 	.word	0x00000000
        /*0100*/ 	.short	0x0004
        /*0102*/ 	.short	0x0020
        /*0104*/ 	.byte	0x00, 0xf0, 0x11, 0x00


	//----- nvinfo : EIATTR_KPARAM_INFO
	.align		4
.L_19005:
        /*0108*/ 	.byte	0x04, 0x17
        /*010a*/ 	.short	(.L_19007 - .L_19006)
.L_19006:
        /*010c*/ 	.word	0x00000000
        /*0110*/ 	.short	0x0003
        /*0112*/ 	.short	0x0018
        /*0114*/ 	.byte	0x00, 0xf5, 0x21, 0x00


	//----- nvinfo : EIATTR_KPARAM_INFO
	.align		4
.L_19007:
        /*0118*/ 	.byte	0x04, 0x17
        /*011a*/ 	.short	(.L_19009 - .L_19008)
.L_19008:
        /*011c*/ 	.word	0x00000000
        /*0120*/ 	.short	0x0002
        /*0122*/ 	.short	0x0010
        /*0124*/ 	.byte	0x00, 0xf5, 0x21, 0x00


	//----- nvinfo : EIATTR_KPARAM_INFO
	.align		4
.L_19009:
        /*0128*/ 	.byte	0x04, 0x17
        /*012a*/ 	.short	(.L_19011 - .L_19010)
.L_19010:
        /*012c*/ 	.word	0x00000000
        /*0130*/ 	.short	0x0001
        /*0132*/ 	.short	0x0008
        /*0134*/ 	.byte	0x00, 0xf5, 0x21, 0x00


	//----- nvinfo : EIATTR_KPARAM_INFO
	.align		4
.L_19011:
        /*0138*/ 	.byte	0x04, 0x17
        /*013a*/ 	.short	(.L_19013 - .L_19012)
.L_19012:
        /*013c*/ 	.word	0x00000000
        /*0140*/ 	.short	0x0000
        /*0142*/ 	.short	0x0000
        /*0144*/ 	.byte	0x00, 0xf5, 0x21, 0x00


	//----- nvinfo : EIATTR_SPARSE_MMA_MASK
	.align		4
.L_19013:
        /*0148*/ 	.byte	0x03, 0x50
        /*014a*/ 	.short	0x0000


	//----- nvinfo : EIATTR_MAXREG_COUNT
	.align		4
        /*014c*/ 	.byte	0x03, 0x1b
        /*014e*/ 	.short	0x00ff


	//----- nvinfo : EIATTR_NUM_BARRIERS
	.align		4
        /*0150*/ 	.byte	0x02, 0x4c
        /*0152*/ 	.byte	0x01
	.zero		1


	//----- nvinfo : EIATTR_EXTERNS
	.align		4
        /*0154*/ 	.byte	0x04, 0x0f
        /*0156*/ 	.short	(.L_19015 - .L_19014)


	//   ....[0]....
	.align		4
.L_19014:
        /*0158*/ 	.word	index@(__assertfail)


	//----- nvinfo : EIATTR_MERCURY_ISA_VERSION
	.align		4
.L_19015:
        /*015c*/ 	.byte	0x03, 0x5f
        /*015e*/ 	.short	0x0101


	//----- nvinfo : EIATTR_COOP_GROUP_MASK_REGIDS
	.align		4
        /*0160*/ 	.byte	0x04, 0x29
        /*0162*/ 	.short	(.L_19017 - .L_19016)


	//   ....[0]....
.L_19016:
        /*0164*/ 	.word	0xffffffff


	//   ....[1]....
        /*0168*/ 	.word	0xffffffff


	//   ....[2]....
        /*016c*/ 	.word	0xffffffff


	//   ....[3]....
        /*0170*/ 	.word	0xffffffff


	//   ....[4]....
        /*0174*/ 	.word	0xffffffff


	//   ....[5]....
        /*0178*/ 	.word	0xffffffff


	//   ....[6]....
        /*017c*/ 	.word	0xffffffff


	//   ....[7]....
        /*0180*/ 	.word	0xffffffff


	//   ....[8]....
        /*0184*/ 	.word	0xffffffff


	//   ....[9]....
        /*0188*/ 	.word	0xffffffff


	//   ....[10]....
        /*018c*/ 	.word	0xffffffff


	//   ....[11]....
        /*0190*/ 	.word	0xffffffff


	//   ....[12]....
        /*0194*/ 	.word	0xffffffff


	//   ....[13]....
        /*0198*/ 	.word	0xffffffff


	//   ....[14]....
        /*019c*/ 	.word	0xffffffff


	//   ....[15]....
        /*01a0*/ 	.word	0xffffffff


	//   ....[16]....
        /*01a4*/ 	.word	0x0500000f


	//   ....[17]....
        /*01a8*/ 	.word	0x0500000f


	//   ....[18]....
        /*01ac*/ 	.word	0x0500000f


	//   ....[19]....
        /*01b0*/ 	.word	0x0500000f


	//   ....[20]....
        /*01b4*/ 	.word	0x0500000f


	//----- nvinfo : EIATTR_COOP_GROUP_INSTR_OFFSETS
	.align		4
.L_19017:
        /*01b8*/ 	.byte	0x04, 0x28
        /*01ba*/ 	.short	(.L_19019 - .L_19018)


	//   ....[0]....
.L_19018:
        /*01bc*/ 	.word	0x00000270


	//   ....[1]....
        /*01c0*/ 	.word	0x00000290


	//   ....[2]....
        /*01c4*/ 	.word	0x000002b0


	//   ....[3]....
        /*01c8*/ 	.word	0x000002d0


	//   ....[4]....
        /*01cc*/ 	.word	0x000002f0


	//   ....[5]....
        /*01d0*/ 	.word	0x00000400


	//   ....[6]....
        /*01d4*/ 	.word	0x00000420


	//   ....[7]....
        /*01d8*/ 	.word	0x00000440


	//   ....[8]....
        /*01dc*/ 	.word	0x00001270


	//   ....[9]....
        /*01e0*/ 	.word	0x000012a0


	//   ....[10]....
        /*01e4*/ 	.word	0x000012c0


	//   ....[11]....
        /*01e8*/ 	.word	0x000012e0


	//   ....[12]....
        /*01ec*/ 	.word	0x00001300


	//   ....[13]....
        /*01f0*/ 	.word	0x00001350


	//   ....[14]....
        /*01f4*/ 	.word	0x00001370


	//   ....[15]....
        /*01f8*/ 	.word	0x00001390


	//   ....[16]....
        /*01fc*/ 	.word	0x00002940


	//   ....[17]....
        /*0200*/ 	.word	0x000029a0


	//   ....[18]....
        /*0204*/ 	.word	0x00002a00


	//   ....[19]....
        /*0208*/ 	.word	0x00002a60


	//   ....[20]....
        /*020c*/ 	.word	0x00002ac0


	//----- nvinfo : EIATTR_VRC_CTA_INIT_COUNT
	.align		4
.L_19019:
        /*0210*/ 	.byte	0x02, 0x4a
	.zero		1
	.zero		1


	//----- nvinfo : EIATTR_SYSCALL_OFFSETS
	.align		4
        /*0214*/ 	.byte	0x04, 0x46
        /*0216*/ 	.short	(.L_19021 - .L_19020)


	//   ....[0]....
.L_19020:
        /*0218*/ 	.word	0x00000220


	//----- nvinfo : EIATTR_EXIT_INSTR_OFFSETS
	.align		4
.L_19021:
        /*021c*/ 	.byte	0x04, 0x1c
        /*021e*/ 	.short	(.L_19023 - .L_19022)


	//   ....[0]....
.L_19022:
        /*0220*/ 	.word	0x000026b0


	//   ....[1]....
        /*0224*/ 	.word	0x00002710


	//   ....[2]....
        /*0228*/ 	.word	0x000028f0


	//----- nvinfo : EIATTR_CRS_STACK_SIZE
	.align		4
.L_19023:
        /*022c*/ 	.byte	0x04, 0x1e
        /*022e*/ 	.short	(.L_19025 - .L_19024)
.L_19024:
        /*0230*/ 	.word	0x00000000


	//----- nvinfo : EIATTR_CBANK_PARAM_SIZE
	.align		4
.L_19025:
        /*0234*/ 	.byte	0x03, 0x19
        /*0236*/ 	.short	0x007c


	//----- nvinfo : EIATTR_PARAM_CBANK
	.align		4
        /*0238*/ 	.byte	0x04, 0x0a
        /*023a*/ 	.short	(.L_19027 - .L_19026)
	.align		4
.L_19026:
        /*023c*/ 	.word	index@(.nv.constant0._ZN4vllm25paged_attention_v1_kernelIfhLi80ELi32ELi128ELNS_18Fp8KVCacheDataTypeE1ELb0EEEvPT_PKS2_PKT0_S8_ifPKiSA_iPKfiiiSC_SC_iiiii)
        /*0240*/ 	.short	0x0380
        /*0242*/ 	.short	0x007c


	//----- nvinfo : EIATTR_SW_WAR
	.align		4
.L_19027:
        /*0244*/ 	.byte	0x04, 0x36
        /*0246*/ 	.short	(.L_19029 - .L_19028)
.L_19028:
        /*0248*/ 	.word	0x00000008
.L_19029:


//--------------------- .nv.info._ZN4vllm25paged_attention_v1_kernelIfhLi64ELi32ELi128ELNS_18Fp8KVCacheDataTypeE1ELb0EEEvPT_PKS2_PKT0_S8_ifPKiSA_iPKfiiiSC_SC_iiiii --------------------------
	.section	.nv.info._ZN4vllm25paged_attention_v1_kernelIfhLi64ELi32ELi128ELNS_18Fp8KVCacheDataTypeE1ELb0EEEvPT_PKS2_PKT0_S8_ifPKiSA_iPKfiiiSC_SC_iiiii,"",@"SHT_CUDA_INFO"
	.sectionflags	@""
	.align	4


	//----- nvinfo : EIATTR_CUDA_API_VERSION
	.align		4
        /*0000*/ 	.byte	0x04, 0x37
        /*0002*/ 	.short	(.L_19031 - .L_19030)
.L_19030:
        /*0004*/ 	.word	0x00000082


	//----- nvinfo : EIATTR_KPARAM_INFO
	.align		4
.L_19031:
        /*0008*/ 	.byte	0x04, 0x17
        /*000a*/ 	.short	(.L_19033 - .L_19032)
.L_19032:
        /*000c*/ 	.word	0x00000000
        /*0010*/ 	.short	0x0013
        /*0012*/ 	.short	0x0078
        /*0014*/ 	.byte	0x00, 0xf0, 0x11, 0x00


	//----- nvinfo : EIATTR_KPARAM_INFO
	.align		4
.L_19033:
        /*0018*/ 	.byte	0x04, 0x17
        /*001a*/ 	.short	(.L_19035 - .L_19034)
.L_19034:
        /*001c*/ 	.word	0x00000000
        /*0020*/ 	.short	0x0012
        /*0022*/ 	.short	0x0074
        /*0024*/ 	.byte	0x00, 0xf0, 0x11, 0x00


	//----- nvinfo : EIATTR_KPARAM_INFO
	.align		4
.L_19035:
        /*0028*/ 	.byte	0x04, 0x17
        /*002a*/ 	.short	(.L_19037 - .L_19036)
.L_19036:
        /*002c*/ 	.word	0x00000000
        /*0030*/ 	.short	0x0011
        /*0032*/ 	.short	0x0070
        /*0034*/ 	.byte	0x00, 0xf0, 0x11, 0x00


	//----- nvinfo : EIATTR_KPARAM_INFO
	.align		4
.L_19037:
        /*0038*/ 	.byte	0x04, 0x17
        /*003a*/ 	.short	(.L_19039 - .L_19038)
.L_19038:
        /*003c*/ 	.word	0x00000000
        /*0040*/ 	.short	0x0010
        /*0042*/ 	.short	0x006c
        /*0044*/ 	.byte	0x00, 0xf0, 0x11, 0x00


	//----- nvinfo : EIATTR_KPARAM_INFO
	.align		4
.L_19039:
        /*0048*/ 	.byte	0x04, 0x17
        /*004a*/ 	.short	(.L_19041 - .L_19040)
.L_19040:
        /*004c*/ 	.word	0x00000000
        /*0050*/ 	.short	0x000f
        /*0052*/ 	.short	0x0068
        /*0054*/ 	.byte	0x00, 0xf0, 0x11, 0x00


	//----- nvinfo : EIATTR_KPARAM_INFO
	.align		4
.L_19041:
        /*0058*/ 	.byte	0x04, 0x17
        /*005a*/ 	.short	(.L_19043 - .L_19042)
.L_19042:
        /*005c*/ 	.word	0x00000000
        /*0060*/ 	.short	0x000e
        /*0062*/ 	.short	0x0060
        /*0064*/ 	.byte	0x00, 0xf5, 0x21, 0x00


	//----- nvinfo : EIATTR_KPARAM_INFO
	.align		4
.L_19043:
        /*0068*/ 	.byte	0x04, 0x17
        /*006a*/ 	.short	(.L_19045 - .L_19044)
.L_19044:
        /*006c*/ 	.word	0x00000000
        /*0070*/ 	.short	0x000d
        /*0072*/ 	.short	0x0058
        /*0074*/ 	.byte	0x00, 0xf5, 0x21, 0x00


	//----- nvinfo : EIATTR_KPARAM_INFO
	.align		4
.L_19045:
        /*0078*/ 	.byte	0x04, 0x17
        /*007a*/ 	.short	(.L_19047 - .L_19046)
.L_19046:
        /*007c*/ 	.word	0x00000000
        /*0080*/ 	.short	0x000c
        /*0082*/ 	.short	0x0050
        /*0084*/ 	.byte	0x00, 0xf0, 0x11, 0x00


	//----- nvinfo : EIATTR_KPARAM_INFO
	.align		4
.L_19047:
        /*0088*/ 	.byte	0x04, 0x17
        /*008a*/ 	.short	(.L_19049 - .L_19048)
.L_19048:
        /*008c*/ 	.word	0x00000000
        /*0090*/ 	.short	0x000b
        /*0092*/ 	.short	0x004c
        /*0094*/ 	.byte	0x00, 0xf0, 0x11, 0x00


	//----- nvinfo : EIATTR_KPARAM_INFO
	.align		4
.L_19049:
        /*0098*/ 	.byte	0x04, 0x17
        /*009a*/ 	.short	(.L_19051 - .L_19050)
.L_19050:
        /*009c*/ 	.word	0x00000000
        /*00a0*/ 	.short	0x000a
        /*00a2*/ 	.short	0x0048
        /*00a4*/ 	.byte	0x00, 0xf0, 0x11, 0x00


	//----- nvinfo : EIATTR_KPARAM_INFO
	.align		4
.L_19051:
        /*00a8*/ 	.byte	0x04, 0x17
        /*00aa*/ 	.short	(.L_19053 - .L_19052)
.L_19052:
        /*00ac*/ 	.word	0x00000000
        /*00b0*/ 	.short	0x0009
        /*00b2*/ 	.short	0x0040
        /*00b4*/ 	.byte	0x00, 0xf5, 0x21, 0x00


	//----- nvinfo : EIATTR_KPARAM_INFO
	.align		4
.L_19053:
        /*00b8*/ 	.byte	0x04, 0x17
        /*00ba*/ 	.short	(.L_19055 - .L_19054)
.L_19054:
        /*00bc*/ 	.word	0x00000000
        /*00c0*/ 	.short	0x0008
        /*00c2*/ 	.short	0x0038
        /*00c4*/ 	.byte	0x00, 0xf0, 0x11, 0x00


	//----- nvinfo : EIATTR_KPARAM_INFO
	.align		4
.L_19055:
        /*00c8*/ 	.byte	0x04, 0x17
        /*00ca*/ 	.short	(.L_19057 - .L_19056)
.L_19056:
        /*00cc*/ 	.word	0x00000000
        /*00d0*/ 	.short	0x0007
        /*00d2*/ 	.short	0x0030
        /*00d4*/ 	.byte	0x00, 0xf5, 0x21, 0x00


	//----- nvinfo : EIATTR_KPARAM_INFO
	.align		4
.L_19057:
        /*00d8*/ 	.byte	0x04, 0x17
        /*00da*/ 	.short	(.L_19059 - .L_19058)
.L_19058:
        /*00dc*/ 	.word	0x00000000
        /*00e0*/ 	.short	0x0006
        /*00e2*/ 	.short	0x0028
        /*00e4*/ 	.byte	0x00, 0xf5, 0x21, 0x00


	//----- nvinfo : EIATTR_KPARAM_INFO
	.align		4
.L_19059:
        /*00e8*/ 	.byte	0x04, 0x17
        /*00ea*/ 	.short	(.L_19061 - .L_19060)
.L_19060:
        /*00ec*/ 	.word	0x00000000
        /*00f0*/ 	.short	0x0005
        /*00f2*/ 	.short	0x0024
        /*00f4*/ 	.byte	0x00, 0xf0, 0x11, 0x00


	//----- nvinfo : EIATTR_KPARAM_INFO
	.align		4
.L_19061:
        /*00f8*/ 	.byte	0x04, 0x17
        /*00fa*/ 	.short	(.L_19063 - .L_19062)
.L_19062:
        /*00fc*/ 	.word	0x00000000
        /*0100*/ 	.short	0x0004
        /*0102*/ 	.short	0x0020
        /*0104*/ 	.byte	0x00, 0xf0, 0x11, 0x00


	//----- nvinfo : EIATTR_KPARAM_INFO
	.align		4
.L_19063:
        /*0108*/ 	.byte	0x04, 0x17
        /*010a*/ 	.short	(.L_19065 - .L_19064)
.L_19064:
        /*010c*/ 	.word	0x00000000
        /*0110*/ 	.short	0x0003
        /*0112*/ 	.short	0x0018
        /*0114*/ 	.byte	0x00, 0xf5, 0x21, 0x00


	//----- nvinfo : EIATTR_KPARAM_INFO
	.align		4
.L_19065:
        /*0118*/ 	.byte	0x04, 0x17
        /*011a*/ 	.short	(.L_19067 - .L_19066)
.L_19066:
        /*011c*/ 	.word	0x00000000
        /*0120*/ 	.short	0x0002
        /*0122*/ 	.short	0x0010
        /*0124*/ 	.byte	0x00, 0xf5, 0x21, 0x00


	//----- nvinfo : EIATTR_KPARAM_INFO
	.align		4
.L_19067:
        /*0128*/ 	.byte	0x04, 0x17
        /*012a*/ 	.short	(.L_19069 - .L_19068)
.L_19068:
        /*012c*/ 	.word	0x00000000
        /*0130*/ 	.short	0x0001
        /*0132*/ 	.short	0x0008
        /*0134*/ 	.byte	0x00, 0xf5, 0x21, 0x00


	//----- nvinfo : EIATTR_KPARAM_INFO
	.align		4
.L_19069:
        /*0138*/ 	.byte	0x04, 0x17
        /*013a*/ 	.short	(.L_19071 - .L_19070)
.L_19070:
        /*013c*/ 	.word	0x00000000
        /*0140*/ 	.short	0x0000
        /*0142*/ 	.short	0x0000
        /*0144*/ 	.byte	0x00, 0xf5, 0x21, 0x00


	//----- nvinfo : EIATTR_SPARSE_MMA_MASK
	.align		4
.L_19071:
        /*0148*/ 	.byte	0x03, 0x50
        /*014a*/ 	.short	0x0000


	//----- nvinfo : EIATTR_MAXREG_COUNT
	.align		4
        /*014c*/ 	.byte	0x03, 0x1b
        /*014e*/ 	.short	0x00ff


	//----- nvinfo : EIATTR_NUM_BARRIERS
	.align		4
        /*0150*/ 	.byte	0x02, 0x4c
        /*0152*/ 	.byte	0x01
	.zero		1


	//----- nvinfo : EIATTR_EXTERNS
	.align		4
        /*0154*/ 	.byte	0x04, 0x0f
        /*0156*/ 	.short	(.L_19073 - .L_19072)


	//   ....[0]....
	.align		4
.L_19072:
        /*0158*/ 	.word	index@(__assertfail)


	//----- nvinfo : EIATTR_MERCURY_ISA_VERSION
	.align		4
.L_19073:
        /*015c*/ 	.byte	0x03, 0x5f
        /*015e*/ 	.short	0x0101


	//----- nvinfo : EIATTR_COOP_GROUP_MASK_REGIDS
	.align		4
        /*0160*/ 	.byte	0x04, 0x29
        /*0162*/ 	.short	(.L_19075 - .L_19074)


	//   ....[0]....
.L_19074:
        /*0164*/ 	.word	0xffffffff


	//   ....[1]....
        /*0168*/ 	.word	0xffffffff


	//   ....[2]....
        /*016c*/ 	.word	0xffffffff


	//   ....[3]....
        /*0170*/ 	.word	0xffffffff


	//   ....[4]....
        /*0174*/ 	.word	0xffffffff


	//   ....[5]....
        /*0178*/ 	.word	0xffffffff


	//   ....[6]....
        /*017c*/ 	.word	0xffffffff


	//   ....[7]....
        /*0180*/ 	.word	0xffffffff


	//   ....[8]....
        /*0184*/ 	.word	0xffffffff


	//   ....[9]....
        /*0188*/ 	.word	0xffffffff


	//   ....[10]....
        /*018c*/ 	.word	0xffffffff


	//   ....[11]....
        /*0190*/ 	.word	0xffffffff


	//   ....[12]....
        /*0194*/ 	.word	0xffffffff


	//   ....[13]....
        /*0198*/ 	.word	0xffffffff


	//   ....[14]....
        /*019c*/ 	.word	0xffffffff


	//   ....[15]....
        /*01a0*/ 	.word	0xffffffff


	//   ....[16]....
        /*01a4*/ 	.word	0x0500000f


	//   ....[17]....
        /*01a8*/ 	.word	0x0500000f


	//   ....[18]....
        /*01ac*/ 	.word	0x0500000f


	//   ....[19]....
        /*01b0*/ 	.word	0x0500000f


	//   ....[20]....
        /*01b4*/ 	.word	0x0500000f


	//----- nvinfo : EIATTR_COOP_GROUP_INSTR_OFFSETS
	.align		4
.L_19075:
        /*01b8*/ 	.byte	0x04, 0x28
        /*01ba*/ 	.short	(.L_19077 - .L_19076)


	//   ....[0]....
.L_19076:
        /*01bc*/ 	.word	0x00000270


	//   ....[1]....
        /*01c0*/ 	.word	0x00000290


	//   ....[2]....
        /*01c4*/ 	.word	0x000002b0


	//   ....[3]....
        /*01c8*/ 	.word	0x000002d0


	//   ....[4]....
        /*01cc*/ 	.word	0x000002f0


	//   ....[5]....
        /*01d0*/ 	.word	0x00000400


	//   ....[6]....
        /*01d4*/ 	.word	0x00000420


	//   ....[7]....
        /*01d8*/ 	.word	0x00000440


	//   ....[8]....
        /*01dc*/ 	.word	0x00001270


	//   ....[9]....
        /*01e0*/ 	.word	0x000012a0


	//   ....[10]....
        /*01e4*/ 	.word	0x000012c0


	//   ....[11]....
        /*01e8*/ 	.word	0x000012e0


	//   ....[12]....
        /*01ec*/ 	.word	0x00001300


	//   ....[13]....
        /*01f0*/ 	.word	0x00001350


	//   ....[14]....
        /*01f4*/ 	.word	0x00001370


	//   ....[15]....
        /*01f8*/ 	.word	0x00001390


	//   ....[16]....
        /*01fc*/ 	.word	0x000027a0


	//   ....[17]....
        /*0200*/ 	.word	0x00002800


	//   ....[18]....
        /*0204*/ 	.word	0x00002860


	//   ....[19]....
        /*0208*/ 	.word	0x000028c0


	//   ....[20]....
        /*020c*/ 	.word	0x00002920


	//----- nvinfo : EIATTR_VRC_CTA_INIT_COUNT
	.align		4
.L_19077:
        /*0210*/ 	.byte	0x02, 0x4a
	.zero		1
	.zero		1


	//----- nvinfo : EIATTR_SYSCALL_OFFSETS
	.align		4
        /*0214*/ 	.byte	0x04, 0x46
        /*0216*/ 	.short	(.L_19079 - .L_19078)


	//   ....[0]....
.L_19078:
        /*0218*/ 	.word	0x00000220


	//----- nvinfo : EIATTR_EXIT_INSTR_OFFSETS
	.align		4
.L_19079:
        /*021c*/ 	.byte	0x04, 0x1c
        /*021e*/ 	.short	(.L_19081 - .L_19080)


	//   ....[0]....
.L_19080:
        /*0220*/ 	.word	0x00002550


	//   ....[1]....
        /*0224*/ 	.word	0x000025b0


	//   ....[2]....
        /*0228*/ 	.word	0x00002750


	//----- nvinfo : EIATTR_CRS_STACK_SIZE
	.align		4
.L_19081:
        /*022c*/ 	.byte	0x04, 0x1e
        /*022e*/ 	.short	(.L_19083 - .L_19082)
.L_19082:
        /*0230*/ 	.word	0x00000000


	//----- nvinfo : EIATTR_CBANK_PARAM_SIZE
	.align		4
.L_19083:
        /*0234*/ 	.byte	0x03, 0x19
        /*0236*/ 	.short	0x007c


	//----- nvinfo : EIATTR_PARAM_CBANK
	.align		4
        /*0238*/ 	.byte	0x04, 0x0a
        /*023a*/ 	.short	(.L_19085 - .L_19084)
	.align		4
.L_19084:
        /*023c*/ 	.word	index@(.nv.constant0._ZN4vllm25paged_attention_v1_kernelIfhLi64ELi32ELi128ELNS_18Fp8KVCacheDataTypeE1ELb0EEEvPT_PKS2_PKT0_S8_ifPKiSA_iPKfiiiSC_SC_iiiii)
        /*0240*/ 	.short	0x0380
        /*0242*/ 	.short	0x007c


	//----- nvinfo : EIATTR_SW_WAR
	.align		4
.L_19085:
        /*0244*/ 	.byte	0x04, 0x36
        /*0246*/ 	.short	(.L_19087 - .L_19086)
.L_19086:
        /*0248*/ 	.word	0x00000008
.L_19087:


//--------------------- .nv.info._ZN4vllm25paged_attention_v1_kernelIfhLi32ELi32ELi128ELNS_18Fp8KVCacheDataTypeE1ELb0EEEvPT_PKS2_PKT0_S8_ifPKiSA_iPKfiiiSC_SC_iiiii --------------------------
	.section	.nv.info._ZN4vllm25paged_attention_v1_kernelIfhLi32ELi32ELi128ELNS_18Fp8KVCacheDataTypeE1ELb0EEEvPT_PKS2_PKT0_S8_ifPKiSA_iPKfiiiSC_SC_iiiii,"",@"SHT_CUDA_INFO"
	.sectionflags	@""
	.align	4


	//----- nvinfo : EIATTR_CUDA_API_VERSION
	.align		4
        /*0000*/ 	.byte	0x04, 0x37
        /*0002*/ 	.short	(.L_19089 - .L_19088)
.L_19088:
        /*0004*/ 	.word	0x00000082


	//----- nvinfo : EIATTR_KPARAM_INFO
	.align		4
.L_19089:
        /*0008*/ 	.byte	0x04, 0x17
        /*000a*/ 	.short	(.L_19091 - .L_19090)
.L_19090:
        /*000c*/ 	.word	0x00000000
        /*0010*/ 	.short	0x0013
        /*0012*/ 	.short	0x0078
        /*0014*/ 	.byte	0x00, 0xf0, 0x11, 0x00


	//----- nvinfo : EIATTR_KPARAM_INFO
	.align		4
.L_19091:
        /*0018*/ 	.byte	0x04, 0x17
        /*001a*/ 	.short	(.L_19093 - .L_19092)
.L_19092:
        /*001c*/ 	.word	0x00000000
        /*0020*/ 	.short	0x0012
        /*0022*/ 	.short	0x0074
        /*0024*/ 	.byte	0x00, 0xf0, 0x11, 0x00


	//----- nvinfo : EIATTR_KPARAM_INFO
	.align		4
.L_19093:
        /*0028*/ 	.byte	0x04, 0x17
        /*002a*/ 	.short	(.L_19095 - .L_19094)
.L_19094:
        /*002c*/ 	.word	0x00000000
        /*0030*/ 	.short	0x0011
        /*0032*/ 	.short	0x0070
        /*0034*/ 	.byte	0x00, 0xf0, 0x11, 0x00


	//----- nvinfo : EIATTR_KPARAM_INFO
	.align		4
.L_19095:
        /*0038*/ 	.byte	0x04, 0x17
        /*003a*/ 	.short	(.L_19097 - .L_19096)
.L_19096:
        /*003c*/ 	.word	0x00000000
        /*0040*/ 	.short	0x0010
        /*0042*/ 	.short	0x006c
        /*0044*/ 	.byte	0x00, 0xf0, 0x11, 0x00


	//----- nvinfo : EIATTR_KPARAM_INFO
	.align		4
.L_19097:
        /*0048*/ 	.byte	0x04, 0x17
        /*004a*/ 	.short	(.L_19099 - .L_19098)
.L_19098:
        /*004c*/ 	.word	0x00000000
        /*0050*/ 	.short	0x000f
        /*0052*/ 	.short	0x0068
        /*0054*/ 	.byte	0x00, 0xf0, 0x11, 0x00


	//----- nvinfo : EIATTR_KPARAM_INFO
	.align		4
.L_19099:
        /*0058*/ 	.byte	0x04, 0x17
        /*005a*/ 	.short	(.L_19101 - .L_19100)
.L_19100:
        /*005c*/ 	.word	0x00000000
        /*0060*/ 	.short	0x000e
        /*0062*/ 	.short	0x0060
        /*0064*/ 	.byte	0x00, 0xf5, 0x21, 0x00


	//----- nvinfo : EIATTR_KPARAM_INFO
	.align		4
.L_19101:
        /*0068*/ 	.byte	0x04, 0x17
        /*006a*/ 	.short	(.L_19103 - .L_19102)
.L_19102:
        /*006c*/ 	.word	0x00000000
        /*0070*/ 	.short	0x000d
        /*0072*/ 	.short	0x0058
        /*0074*/ 	.byte	0x00, 0xf5, 0x21, 0x00


	//----- nvinfo : EIATTR_KPARAM_INFO
	.align		4
.L_19103:
        /*0078*/ 	.byte	0x04, 0x17
        /*007a*/ 	.short	(.L_19105 - .L_19104)
.L_19104:
        /*007c*/ 	.word	0x00000000
        /*0080*/ 	.short	0x000c
        /*0082*/ 	.short	0x0050
        /*0084*/ 	.byte	0x00, 0xf0, 0x11, 0x00


	//----- nvinfo : EIATTR_KPARAM_INFO
	.align		4
.L_19105:
        /*0088*/ 	.byte	0x04, 0x17
        /*008a*/ 	.short	(.L_19107 - .L_19106)
.L_19106:
        /*008c*/ 	.word	0x00000000
        /*0090*/ 	.short	0x000b
        /*0092*/ 	.short	0x004c
        /*0094*/ 	.byte	0x00, 0xf0, 0x11, 0x00


	//----- nvinfo : EIATTR_KPARAM_INFO
	.align		4
.L_19107:
        /*0098*/ 	.byte	0x04, 0x17
        /*009a*/ 	.short	(.L_19109 - .L_19108)
.L_19108:
        /*009c*/ 	.word	0x00000000
        /*00a0*/ 	.short	0x000a
        /*00a2*/ 	.short	0x0048
        /*00a4*/ 	.byte	0x00, 0xf0, 0x11, 0x00


	//----- nvinfo : EIATTR_KPARAM_INFO
	.align		4
.L_19109:
        /*00a8*/ 	.byte	0x04, 0x17
        /*00aa*/ 	.short	(.L_19111 - .L_19110)
.L_19110:
        /*00ac*/ 	.word	0x00000000
        /*00b0*/ 	.short	0x0009
        /*00b2*/ 	.short	0x0040
        /*00b4*/ 	.byte	0x00, 0xf5, 0x21, 0x00


	//----- nvinfo : EIATTR_KPARAM_INFO
	.align		4
.L_19111:
        /*00b8*/ 	.byte	0x04, 0x17
        /*00ba*/ 	.short	(.L_19113 - .L_19112)
.L_19112:
        /*00bc*/ 	.word	0x00000000
        /*00c0*/ 	.short	0x0008
        /*00c2*/ 	.short	0x0038
        /*00c4*/ 	.byte	0x00, 0xf0, 0x11, 0x00


	//----- nvinfo : EIATTR_KPARAM_INFO
	.align		4
.L_19113:
        /*00c8*/ 	.byte	0x04, 0x17
        /*00ca*/ 	.short	(.L_19115 - .L_19114)
.L_19114:
        /*00cc*/ 	.word	0x00000000
        /*00d0*/ 	.short	0x0007
        /*00d2*/ 	.short	0x0030
        /*00d4*/ 	.byte	0x00, 0xf5, 0x21, 0x00


	//----- nvinfo : EIATTR_KPARAM_INFO
	.align		4
.L_19115:
        /*00d8*/ 	.byte	0x04, 0x17
        /*00da*/ 	.short	(.L_19117 - .L_19116)
.L_19116:
        /*00dc*/ 	.word	0x00000000
        /*00e0*/ 	.short	0x0006
        /*00e2*/ 	.short	0x0028
        /*00e4*/ 	.byte	0x00, 0xf5, 0x21, 0x00


	//----- nvinfo : EIATTR_KPARAM_INFO
	.align		4
.L_19117:
        /*00e8*/ 	.byte	0x04, 0x17
        /*00ea*/ 	.short	(.L_19119 - .L_19118)
.L_19118:
        /*00ec*/ 	.word	0x00000000
        /*00f0*/ 	.short	0x0005
        /*00f2*/ 	.short	0x0024
        /*00f4*/ 	.byte	0x00, 0xf0, 0x11, 0x00


	//----- nvinfo : EIATTR_KPARAM_INFO
	.align		4
.L_19119:
        /*00f8*/ 	.byte	0x04, 0x17
        /*00fa*/ 	.short	(.L_19121 - .L_19120)
.L_19120:
        /*00fc*/ 	.word	0x00000000
        /*0100*/ 	.short	0x0004
        /*0102*/ 	.short	0x0020
        /*0104*/ 	.byte	0x00, 0xf0, 0x11, 0x00


	//----- nvinfo : EIATTR_KPARAM_INFO
	.align		4
.L_19121:
        /*0108*/ 	.byte	0x04, 0x17
        /*010a*/ 	.short	(.L_19123 - .L_19122)
.L_19122:
        /*010c*/ 	.word	0x00000000
        /*0110*/ 	.short	0x0003
        /*0112*/ 	.short	0x0018
        /*0114*/ 	.byte	0x00, 0xf5, 0x21, 0x00


	//----- nvinfo : EIATTR_KPARAM_INFO
	.align		4
.L_19123:
        /*0118*/ 	.byte	0x04, 0x17
        /*011a*/ 	.short	(.L_19125 - .L_19124)
.L_19124:
        /*011c*/ 	.word	0x00000000
        /*0120*/ 	.short	0x0002
        /*0122*/ 	.short	0x0010
        /*0124*/ 	.byte	0x00, 0xf5, 0x21, 0x00


	//----- nvinfo : EIATTR_KPARAM_INFO
	.align		4
.L_19125:
        /*0128*/ 	.byte	0x04, 0x17
        /*012a*/ 	.short	(.L_19127 - .L_19126)
.L_19126:
        /*012c*/ 	.word	0x00000000
        /*0130*/ 	.short	0x0001
        /*0132*/ 	.short	0x0008
        /*0134*/ 	.byte	0x00, 0xf5, 0x21, 0x00


	//----- nvinfo : EIATTR_KPARAM_INFO
	.align		4
.L_19127:
        /*0138*/ 	.byte	0x04, 0x17
        /*013a*/ 	.short	(.L_19129 - .L_19128)
.L_19128:
        /*013c*/ 	.word	0x00000000
        /*0140*/ 	.short	0x0000
        /*0142*/ 	.short	0x0000
        /*0144*/ 	.byte	0x00, 0xf5, 0x21, 0x00


	//----- nvinfo : EIATTR_SPARSE_MMA_MASK
	.align		4
.L_19129:
        /*0148*/ 	.byte	0x03, 0x50
        /*014a*/ 	.short	0x0000


	//----- nvinfo : EIATTR_MAXREG_COUNT
	.align		4
        /*014c*/ 	.byte	0x03, 0x1b
        /*014e*/ 	.short	0x00ff


	//----- nvinfo : EIATTR_NUM_BARRIERS
	.align		4
        /*0150*/ 	.byte	0x02, 0x4c
        /*0152*/ 	.byte	0x01
	.zero		1


	//----- nvinfo : EIATTR_EXTERNS
	.align		4
        /*0154*/ 	.byte	0x04, 0x0f
        /*0156*/ 	.short	(.L_19131 - .L_19130)


	//   ....[0]....
	.align		4
.L_19130:
        /*0158*/ 	.word	index@(__assertfail)


	//----- nvinfo : EIATTR_MERCURY_ISA_VERSION
	.align		4
.L_19131:
        /*015c*/ 	.byte	0x03, 0x5f
        /*015e*/ 	.short	0x0101


	//----- nvinfo : EIATTR_COOP_GROUP_MASK_REGIDS
	.align		4
        /*0160*/ 	.byte	0x04, 0x29
        /*0162*/ 	.short	(.L_19133 - .L_19132)


	//   ....[0]....
.L_19132:
        /*0164*/ 	.word	0xffffffff


	//   ....[1]....
        /*0168*/ 	.word	0xffffffff


	//   ....[2]....
        /*016c*/ 	.word	0xffffffff


	//   ....[3]....
        /*0170*/ 	.word	0xffffffff


	//   ....[4]....
        /*0174*/ 	.word	0xffffffff


	//   ....[5]....
        /*0178*/ 	.word	0xffffffff


	//   ....[6]....
        /*017c*/ 	.word	0xffffffff


	//   ....[7]....
        /*0180*/ 	.word	0xffffffff


	//   ....[8]....
        /*0184*/ 	.word	0xffffffff


	//   ....[9]....
        /*0188*/ 	.word	0xffffffff


	//   ....[10]....
        /*018c*/ 	.word	0xffffffff


	//   ....[11]....
        /*0190*/ 	.word	0xffffffff


	//   ....[12]....
        /*0194*/ 	.word	0xffffffff


	//   ....[13]....
        /*0198*/ 	.word	0xffffffff


	//   ....[14]....
        /*019c*/ 	.word	0xffffffff


	//   ....[15]....
        /*01a0*/ 	.word	0xffffffff


	//   ....[16]....
        /*01a4*/ 	.word	0x0500000f


	//   ....[17]....
        /*01a8*/ 	.word	0x0500000f


	//   ....[18]....
        /*01ac*/ 	.word	0x0500000f


	//   ....[19]....
        /*01b0*/ 	.word	0x0500000f


	//   ....[20]....
        /*01b4*/ 	.word	0x0500000f


	//----- nvinfo : EIATTR_COOP_GROUP_INSTR_OFFSETS
	.align		4
.L_19133:
        /*01b8*/ 	.byte	0x04, 0x28
        /*01ba*/ 	.short	(.L_19135 - .L_19134)


	//   ....[0]....
.L_19134:
        /*01bc*/ 	.word	0x00000270


	//   ....[1]....
        /*01c0*/ 	.word	0x00000290


	//   ....[2]....
        /*01c4*/ 	.word	0x000002b0


	//   ....[3]....
        /*01c8*/ 	.word	0x000002d0


	//   ....[4]....
        /*01cc*/ 	.word	0x000002f0


	//   ....[5]....
        /*01d0*/ 	.word	0x000003f0


	//   ....[6]....
        /*01d4*/ 	.word	0x00000410


	//   ....[7]....
        /*01d8*/ 	.word	0x00000440


	//   ....[8]....
        /*01dc*/ 	.word	0x00001270


	//   ....[9]....
        /*01e0*/ 	.word	0x000012a0


	//   ....[10]....
        /*01e4*/ 	.word	0x000012c0


	//   ....[11]....
        /*01e8*/ 	.word	0x000012e0


	//   ....[12]....
        /*01ec*/ 	.word	0x00001300


	//   ....[13]....
        /*01f0*/ 	.word	0x00001350


	//   ....[14]....
        /*01f4*/ 	.word	0x00001370


	//   ....[15]....
        /*01f8*/ 	.word	0x00001390


	//   ....[16]....
        /*01fc*/ 	.word	0x000023b0


	//   ....[17]....
        /*0200*/ 	.word	0x00002410


	//   ....[18]....
        /*0204*/ 	.word	0x00002470


	//   ....[19]....
        /*0208*/ 	.word	0x000024d0


	//   ....[20]....
        /*020c*/ 	.word	0x00002530


	//----- nvinfo : EIATTR_VRC_CTA_INIT_COUNT
	.align		4
.L_19135:
        /*0210*/ 	.byte	0x02, 0x4a
	.zero		1
	.zero		1


	//----- nvinfo : EIATTR_SYSCALL_OFFSETS
	.align		4
        /*0214*/ 	.byte	0x04, 0x46
        /*0216*/ 	.short	(.L_19137 - .L_19136)


	//   ....[0]....
.L_19136:
        /*0218*/ 	.word	0x00000220


	//----- nvinfo : EIATTR_EXIT_INSTR_OFFSETS
	.align		4
.L_19137:
        /*021c*/ 	.byte	0x04, 0x1c
        /*021e*/ 	.short	(.L_19139 - .L_19138)


	//   ....[0]....
.L_19138:
        /*0220*/ 	.word	0x000021e0


	//   ....[1]....
        /*0224*/ 	.word	0x00002240


	//   ....[2]....
        /*0228*/ 	.word	0x00002360


	//----- nvinfo : EIATTR_CRS_STACK_SIZE
	.align		4
.L_19139:
        /*022c*/ 	.byte	0x04, 0x1e
        /*022e*/ 	.short	(.L_19141 - .L_19140)
.L_19140:
        /*0230*/ 	.word	0x00000000


	//----- nvinfo : EIATTR_CBANK_PARAM_SIZE
	.align		4
.L_19141:
        /*0234*/ 	.byte	0x03, 0x19
        /*0236*/ 	.short	0x007c


	//----- nvinfo : EIATTR_PARAM_CBANK
	.align		4
        /*0238*/ 	.byte	0x04, 0x0a
        /*023a*/ 	.short	(.L_19143 - .L_19142)
	.align		4
.L_19142:
        /*023c*/ 	.word	index@(.nv.constant0._ZN4vllm25paged_attention_v1_kernelIfhLi32ELi32ELi128ELNS_18Fp8KVCacheDataTypeE1ELb0EEEvPT_PKS2_PKT0_S8_ifPKiSA_iPKfiiiSC_SC_iiiii)
        /*0240*/ 	.short	0x0380
        /*0242*/ 	.short	0x007c


	//----- nvinfo : EIATTR_SW_WAR
	.align		4
.L_19143:
        /*0244*/ 	.byte	0x04, 0x36
        /*0246*/ 	.short	(.L_19145 - .L_19144)
.L_19144:
        /*0248*/ 	.word	0x00000008
.L_19145:


//--------------------- .nv.info._ZN4vllm25paged_attention_v1_kernelIfhLi256ELi32ELi128ELNS_18Fp8KVCacheDataTypeE1ELb1EEEvPT_PKS2_PKT0_S8_ifPKiSA_iPKfiiiSC_SC_iiiii --------------------------
	.section	.nv.info._ZN4vllm25paged_attention_v1_kernelIfhLi256ELi32ELi128ELNS_18Fp8KVCacheDataTypeE1ELb1EEEvPT_PKS2_PKT0_S8_ifPKiSA_iPKfiiiSC_SC_iiiii,"",@"SHT_CUDA_INFO"
	.sectionflags	@""
	.align	4


	//----- nvinfo : EIATTR_CUDA_API_VERSION
	.align		4
        /*0000*/ 	.byte	0x04, 0x37
        /*0002*/ 	.short	(.L_19147 - .L_19146)
.L_19146:
        /*0004*/ 	.word	0x00000082


	//----- nvinfo : EIATTR_KPARAM_INFO
	.align		4
.L_19147:
        /*0008*/ 	.byte	0x04, 0x17
        /*000a*/ 	.short	(.L_19149 - .L_19148)
.L_19148:
        /*000c*/ 	.word	0x00000000
        /*0010*/ 	.short	0x0013
        /*0012*/ 	.short	0x0078
        /*0014*/ 	.byte	0x00, 0xf0, 0x11, 0x00


	//----- nvinfo : EIATTR_KPARAM_INFO
	.align		4
.L_19149:
        /*0018*/ 	.byte	0x04, 0x17
        /*001a*/ 	.short	(.L_19151 - .L_19150)
.L_19150:
        /*001c*/ 	.word	0x00000000
        /*0020*/ 	.short	0x0012
        /*0022*/ 	.short	0x0074
        /*0024*/ 	.byte	0x00, 0xf0, 0x11, 0x00


	//----- nvinfo : EIATTR_KPARAM_INFO
	.align		4
.L_19151:
        /*0028*/ 	.byte	0x04, 0x17
        /*002a*/ 	.short	(.L_19153 - .L_19152)
.L_19152:
        /*002c*/ 	.word	0x00000000
        /*0030*/ 	.short	0x0011
        /*0032*/ 	.short	0x0070
        /*0034*/ 	.byte	0x00, 0xf0, 0x11, 0x00


	//----- nvinfo : EIATTR_KPARAM_INFO
	.align		4
.L_19153:
        /*0038*/ 	.byte	0x04, 0x17
        /*003a*/ 	.short	(.L_19155 - .L_19154)
.L_19154:
        /*003c*/ 	.word	0x00000000
        /*0040*/ 	.short	0x0010
        /*0042*/ 	.short	0x006c
        /*0044*/ 	.byte	0x00, 0xf0, 0x11, 0x00


	//----- nvinfo : EIATTR_KPARAM_INFO
	.align		4
.L_19155:
        /*0048*/ 	.byte	0x04, 0x17
        /*004a*/ 	.short	(.L_19157 - .L_19156)
.L_19156:
        /*004c*/ 	.word	0x00000000
        /*0050*/ 	.short	0x000f
        /*0052*/ 	.short	0x0068
        /*0054*/ 	.byte	0x00, 0xf0, 0x11, 0x00


	//----- nvinfo : EIATTR_KPARAM_INFO
	.align		4
.L_19157:
        /*0058*/ 	.byte	0x04, 0x17
        /*005a*/ 	.short	(.L_19159 - .L_19158)
.L_19158:
        /*005c*/ 	.word	0x00000000
        /*0060*/ 	.short	0x000e
        /*0062*/ 	.short	0x0060
        /*0064*/ 	.byte	0x00, 0xf5, 0x21, 0x00


	//----- nvinfo : EIATTR_KPARAM_INFO
	.align		4
.L_19159:
        /*0068*/ 	.byte	0x04, 0x17
        /*006a*/ 	.short	(.L_19161 - .L_19160)
.L_19160:
        /*006c*/ 	.word	0x00000000
        /*0070*/ 	.short	0x000d
        /*0072*/ 	.short	0x0058
        /*0074*/ 	.byte	0x00, 0xf5, 0x21, 0x00


	//----- nvinfo : EIATTR_KPARAM_INFO
	.align		4
.L_19161:
        /*0078*/ 	.byte	0x04, 0x17
        /*007a*/ 	.short	(.L_19163 - .L_19162)
.L_19162:
        /*007c*/ 	.word	0x00000000
        /*0080*/ 	.short	0x000c
        /*0082*/ 	.short	0x0050
        /*0084*/ 	.byte	0x00, 0xf0, 0x11, 0x00


	//----- nvinfo : EIATTR_KPARAM_INFO
	.align		4
.L_19163:
        /*0088*/ 	.byte	0x04, 0x17
        /*008a*/ 	.short	(.L_19165 - .L_19164)
.L_19164:
        /*008c*/ 	.word	0x00000000
        /*0090*/ 	.short	0x000b
        /*0092*/ 	.short	0x004c
        /*0094*/ 	.byte	0x00, 0xf0, 0x11, 0x00


	//----- nvinfo : EIATTR_KPARAM_INFO
	.align		4
.L_19165:
        /*0098*/ 	.byte	0x04, 0x17
        /*009a*/ 	.short	(.L_19167 - .L_19166)
.L_19166:
        /*009c*/ 	.word	0x00000000
        /*00a0*/ 	.short	0x000a
        /*00a2*/ 	.short	0x0048
        /*00a4*/ 	.byte	0x00, 0xf0, 0x11, 0x00


	//----- nvinfo : EIATTR_KPARAM_INFO
	.align		4
.L_19167:
        /*00a8*/ 	.byte	0x04, 0x17
        /*00aa*/ 	.short	(.L_19169 - .L_19168)
.L_19168:
        /*00ac*/ 	.word	0x00000000
        /*00b0*/ 	.short	0x0009
        /*00b2*/ 	.short	0x0040
        /*00b4*/ 	.byte	0x00, 0xf5, 0x21, 0x00


	//----- nvinfo : EIATTR_KPARAM_INFO
	.align		4
.L_19169:
        /*00b8*/ 	.byte	0x04, 0x17
        /*00ba*/ 	.short	(.L_19171 - .L_19170)
.L_19170:
        /*00bc*/ 	.word	0x00000000
        /*00c0*/ 	.short	0x0008
        /*00c2*/ 	.short	0x0038
        /*00c4*/ 	.byte	0x00, 0xf0, 0x11, 0x00


	//----- nvinfo : EIATTR_KPARAM_INFO
	.align		4
.L_19171:
        /*00c8*/ 	.byte	0x04, 0x17
        /*00ca*/ 	.short	(.L_19173 - .L_19172)
.L_19172:
        /*00cc*/ 	.word	0x00000000
        /*00d0*/ 	.short	0x0007
        /*00d2*/ 	.short	0x0030
        /*00d4*/ 	.byte	0x00, 0xf5, 0x21, 0x00


	//----- nvinfo : EIATTR_KPARAM_INFO
	.align		4
.L_19173:
        /*00d8*/ 	.byte	0x04, 0x17
        /*00da*/ 	.short	(.L_19175 - .L_19174)
.L_19174:
        /*00dc*/ 	.word	0x00000000
        /*00e0*/ 	.short	0x0006
        /*00e2*/ 	.short	0x0028
        /*00e4*/ 	.byte	0x00, 0xf5, 0x21, 0x00


	//----- nvinfo : EIATTR_KPARAM_INFO
	.align		4
.L_19175:
        /*00e8*/ 	.byte	0x04, 0x17
        /*00ea*/ 	.short	(.L_19177 - .L_19176)
.L_19176:
        /*00ec*/ 	.word	0x00000000
        /*00f0*/ 	.short	0x0005
        /*00f2*/ 	.short	0x0024
        /*00f4*/ 	.byte	0x00, 0xf0, 0x11, 0x00


	//----- nvinfo : EIATTR_KPARAM_INFO
	.align		4
.L_19177:
        /*00f8*/ 	.byte	0x04, 0x17
        /*00fa*/ 	.short	(.L_19179 - .L_19178)
.L_19178:
        /*00fc*/ 	.word	0x00000000
        /*0100*/ 	.short	0x0004
        /*0102*/ 	.short	0x0020
        /*0104*/ 	.byte	0x00, 0xf0, 0x11, 0x00


	//----- nvinfo : EIATTR_KPARAM_INFO
	.align		4
.L_19179:
        /*0108*/ 	.byte	0x04, 0x17
        /*010a*/ 	.short	(.L_19181 - .L_19180)
.L_19180:
        /*010c*/ 	.word	0x00000000
        /*0110*/ 	.short	0x0003
        /*0112*/ 	.short	0x0018
        /*0114*/ 	.byte	0x00, 0xf5, 0x21, 0x00


	//----- nvinfo : EIATTR_KPARAM_INFO
	.align		4
.L_19181:
        /*0118*/ 	.byte	0x04, 0x17
        /*011a*/ 	.short	(.L_19183 - .L_19182)
.L_19182:
        /*011c*/ 	.word	0x00000000
        /*0120*/ 	.short	0x0002
        /*0122*/ 	.short	0x0010
        /*0124*/ 	.byte	0x00, 0xf5, 0x21, 0x00


	//----- nvinfo : EIATTR_KPARAM_INFO
	.align		4
.L_19183:
        /*0128*/ 	.byte	0x04, 0x17
        /*012a*/ 	.short	(.L_19185 - .L_19184)
.L_19184:
        /*012c*/ 	.word	0x00000000
        /*0130*/ 	.short	0x0001
        /*0132*/ 	.short	0x0008
        /*0134*/ 	.byte	0x00, 0xf5, 0x21, 0x00


	//----- nvinfo : EIATTR_KPARAM_INFO
	.align		4
.L_19185:
        /*0138*/ 	.byte	0x04, 0x17
        /*013a*/ 	.short	(.L_19187 - .L_19186)
.L_19186:
        /*013c*/ 	.word	0x00000000
        /*0140*/ 	.short	0x0000
        /*0142*/ 	.short	0x0000
        /*0144*/ 	.byte	0x00, 0xf5, 0x21, 0x00


	//----- nvinfo : EIATTR_SPARSE_MMA_MASK
	.align		4
.L_19187:
        /*0148*/ 	.byte	0x03, 0x50
        /*014a*/ 	.short	0x0000


	//----- nvinfo : EIATTR_MAXREG_COUNT
	.align		4
        /*014c*/ 	.byte	0x03, 0x1b
        /*014e*/ 	.short	0x00ff


	//----- nvinfo : EIATTR_NUM_BARRIERS
	.align		4
        /*0150*/ 	.byte	0x02, 0x4c
        /*0152*/ 	.byte	0x01
	.zero		1


	//----- nvinfo : EIATTR_EXTERNS
	.align		4
        /*0154*/ 	.byte	0x04, 0x0f
        /*0156*/ 	.short	(.L_19189 - .L_19188)


	//   ....[0]....
	.align		4
.L_19188:
        /*0158*/ 	.word	index@(__assertfail)


	//----- nvinfo : EIATTR_MERCURY_ISA_VERSION
	.align		4
.L_19189:
        /*015c*/ 	.byte	0x03, 0x5f
        /*015e*/ 	.short	0x0101


	//----- nvinfo : EIATTR_COOP_GROUP_MASK_REGIDS
	.align		4
        /*0160*/ 	.byte	0x04, 0x29
        /*0162*/ 	.short	(.L_19191 - .L_19190)


	//   ....[0]....
.L_19190:
        /*0164*/ 	.word	0xffffffff


	//   ....[1]....
        /*0168*/ 	.word	0xffffffff


	//   ....[2]....
        /*016c*/ 	.word	0xffffffff


	//   ....[3]....
        /*0170*/ 	.word	0xffffffff


	//   ....[4]....
        /*0174*/ 	.word	0xffffffff


	//   ....[5]....
        /*0178*/ 	.word	0xffffffff


	//   ....[6]....
        /*017c*/ 	.word	0xffffffff


	//   ....[7]....
        /*0180*/ 	.word	0xffffffff


	//   ....[8]....
        /*0184*/ 	.word	0xffffffff


	//   ....[9]....
        /*0188*/ 	.word	0xffffffff


	//   ....[10]....
        /*018c*/ 	.word	0xffffffff


	//   ....[11]....
        /*0190*/ 	.word	0xffffffff


	//   ....[12]....
        /*0194*/ 	.word	0xffffffff


	//   ....[13]....
        /*0198*/ 	.word	0xffffffff


	//   ....[14]....
        /*019c*/ 	.word	0xffffffff


	//   ....[15]....
        /*01a0*/ 	.word	0xffffffff


	//   ....[16]....
        /*01a4*/ 	.word	0xffffffff


	//   ....[17]....
        /*01a8*/ 	.word	0xffffffff


	//   ....[18]....
        /*01ac*/ 	.word	0xffffffff


	//   ....[19]....
        /*01b0*/ 	.word	0xffffffff


	//   ....[20]....
        /*01b4*/ 	.word	0xffffffff


	//   ....[21]....
        /*01b8*/ 	.word	0xffffffff


	//   ....[22]....
        /*01bc*/ 	.word	0xffffffff


	//   ....[23]....
        /*01c0*/ 	.word	0xffffffff


	//   ....[24]....
        /*01c4*/ 	.word	0xffffffff


	//   ....[25]....
        /*01c8*/ 	.word	0xffffffff


	//   ....[26]....
        /*01cc*/ 	.word	0xffffffff


	//   ....[27]....
        /*01d0*/ 	.word	0xffffffff


	//   ....[28]....
        /*01d4*/ 	.word	0xffffffff


	//   ....[29]....
        /*01d8*/ 	.word	0xffffffff


	//   ....[30]....
        /*01dc*/ 	.word	0xffffffff


	//   ....[31]....
        /*01e0*/ 	.word	0xffffffff


	//   ....[32]....
        /*01e4*/ 	.word	0xffffffff


	//   ....[33]....
        /*01e8*/ 	.word	0xffffffff


	//   ....[34]....
        /*01ec*/ 	.word	0xffffffff


	//   ....[35]....
        /*01f0*/ 	.word	0xffffffff


	//   ....[36]....
        /*01f4*/ 	.word	0xffffffff


	//   ....[37]....
        /*01f8*/ 	.word	0xffffffff


	//   ....[38]....
        /*01fc*/ 	.word	0xffffffff


	//   ....[39]....
        /*0200*/ 	.word	0xffffffff


	//   ....[40]....
        /*0204*/ 	.word	0xffffffff


	//   ....[41]....
        /*0208*/ 	.word	0xffffffff


	//   ....[42]....
        /*020c*/ 	.word	0xffffffff


	//   ....[43]....
        /*0210*/ 	.word	0xffffffff


	//   ....[44]....
        /*0214*/ 	.word	0xffffffff


	//   ....[45]....
        /*0218*/ 	.word	0xffffffff


	//   ....[46]....
        /*021c*/ 	.word	0xffffffff


	//   ....[47]....
        /*0220*/ 	.word	0xffffffff


	//   ....[48]....
        /*0224*/ 	.word	0xffffffff


	//   ....[49]....
        /*0228*/ 	.word	0xffffffff


	//   ....[50]....
        /*022c*/ 	.word	0xffffffff


	//   ....[51]....
        /*0230*/ 	.word	0xffffffff


	//   ....[52]....
        /*0234*/ 	.word	0xffffffff


	//   ....[53]....
        /*0238*/ 	.word	0xffffffff


	//   ....[54]....
        /*023c*/ 	.word	0xffffffff


	//   ....[55]....
        /*0240*/ 	.word	0xffffffff


	//   ....[56]....
        /*0244*/ 	.word	0xffffffff


	//   ....[57]....
        /*0248*/ 	.word	0xffffffff


	//   ....[58]....
        /*024c*/ 	.word	0xffffffff


	//   ....[59]....
        /*0250*/ 	.word	0xffffffff


	//   ....[60]....
        /*0254*/ 	.word	0xffffffff


	//   ....[61]....
        /*0258*/ 	.word	0xffffffff


	//   ....[62]....
        /*025c*/ 	.word	0xffffffff


	//   ....[63]....
        /*0260*/ 	.word	0xffffffff


	//   ....[64]....
        /*0264*/ 	.word	0xffffffff


	//   ....[65]....
        /*0268*/ 	.word	0xffffffff


	//   ....[66]....
        /*026c*/ 	.word	0xffffffff


	//   ....[67]....
        /*0270*/ 	.word	0xffffffff


	//   ....[68]....
        /*0274*/ 	.word	0xffffffff


	//   ....[69]....
        /*0278*/ 	.word	0xffffffff


	//   ....[70]....
        /*027c*/ 	.word	0xffffffff


	//   ....[71]....
        /*0280*/ 	.word	0xffffffff


	//   ....[72]....
        /*0284*/ 	.word	0xffffffff


	//   ....[73]....
        /*0288*/ 	.word	0xffffffff


	//   ....[74]....
        /*028c*/ 	.word	0xffffffff


	//   ....[75]....
        /*0290*/ 	.word	0xffffffff


	//   ....[76]....
        /*0294*/ 	.word	0xffffffff


	//   ....[77]....
        /*0298*/ 	.word	0xffffffff


	//   ....[78]....
        /*029c*/ 	.word	0xffffffff


	//   ....[79]....
        /*02a0*/ 	.word	0xffffffff


	//   ....[80]....
        /*02a4*/ 	.word	0xffffffff


	//   ....[81]....
        /*02a8*/ 	.word	0xffffffff


	//   ....[82]....
        /*02ac*/ 	.word	0xffffffff


	//   ....[83]....
        /*02b0*/ 	.word	0xffffffff


	//   ....[84]....
        /*02b4*/ 	.word	0xffffffff


	//   ....[85]....
        /*02b8*/ 	.word	0xffffffff


	//   ....[86]....
        /*02bc*/ 	.word	0xffffffff


	//   ....[87]....
        /*02c0*/ 	.word	0xffffffff


	//   ....[88]....
        /*02c4*/ 	.word	0xffffffff


	//   ....[89]....
        /*02c8*/ 	.word	0xffffffff


	//   ....[90]....
        /*02cc*/ 	.word	0xffffffff


	//   ....[91]....
        /*02d0*/ 	.word	0xffffffff


	//   ....[92]....
        /*02d4*/ 	.word	0xffffffff


	//   ....[93]....
        /*02d8*/ 	.word	0xffffffff


	//   ....[94]....
        /*02dc*/ 	.word	0xffffffff


	//   ....[95]....
        /*02e0*/ 	.word	0xffffffff


	//   ....[96]....
        /*02e4*/ 	.word	0xffffffff


	//   ....[97]....
        /*02e8*/ 	.word	0xffffffff


	//   ....[98]....
        /*02ec*/ 	.word	0xffffffff


	//   ....[99]....
        /*02f0*/ 	.word	0xffffffff


	//   ....[100]....
        /*02f4*/ 	.word	0xffffffff


	//   ....[101]....
        /*02f8*/ 	.word	0xffffffff


	//   ....[102]....
        /*02fc*/ 	.word	0xffffffff


	//   ....[103]....
        /*0300*/ 	.word	0xffffffff


	//   ....[104]....
        /*0304*/ 	.word	0xffffffff


	//   ....[105]....
        /*0308*/ 	.word	0xffffffff


	//   ....[106]....
        /*030c*/ 	.word	0xffffffff


	//   ....[107]....
        /*0310*/ 	.word	0xffffffff


	//   ....[108]....
        /*0314*/ 	.word	0xffffffff


	//   ....[109]....
        /*0318*/ 	.word	0xffffffff


	//   ....[110]....
        /*031c*/ 	.word	0xffffffff


	//   ....[111]....
        /*0320*/ 	.word	0xffffffff


	//   ....[112]....
        /*0324*/ 	.word	0xffffffff


	//   ....[113]....
        /*0328*/ 	.word	0xffffffff


	//   ....[114]....
        /*032c*/ 	.word	0xffffffff


	//   ....[115]....
        /*0330*/ 	.word	0xffffffff


	//   ....[116]....
        /*0334*/ 	.word	0xffffffff


	//   ....[117]....
        /*0338*/ 	.word	0xffffffff


	//   ....[118]....
        /*033c*/ 	.word	0xffffffff


	//   ....[119]....
        /*0340*/ 	.word	0xffffffff


	//   ....[120]....
        /*0344*/ 	.word	0xffffffff


	//   ....[121]....
        /*0348*/ 	.word	0xffffffff


	//   ....[122]....
        /*034c*/ 	.word	0xffffffff


	//   ....[123]....
        /*0350*/ 	.word	0xffffffff


	//   ....[124]....
        /*0354*/ 	.word	0xffffffff


	//   ....[125]....
        /*0358*/ 	.word	0xffffffff


	//   ....[126]....
        /*035c*/ 	.word	0xffffffff


	//   ....[127]....
        /*0360*/ 	.word	0xffffffff


	//   ....[128]....
        /*0364*/ 	.word	0xffffffff


	//   ....[129]....
        /*0368*/ 	.word	0xffffffff


	//   ....[130]....
        /*036c*/ 	.word	0xffffffff


	//   ....[131]....
        /*0370*/ 	.word	0xffffffff


	//   ....[132]....
        /*0374*/ 	.word	0xffffffff


	//   ....[133]....
        /*0378*/ 	.word	0xffffffff


	//   ....[134]....
        /*037c*/ 	.word	0xffffffff


	//   ....[135]....
        /*0380*/ 	.word	0xffffffff


	//   ....[136]....
        /*0384*/ 	.word	0xffffffff


	//   ....[137]....
        /*0388*/ 	.word	0xffffffff


	//   ....[138]....
        /*038c*/ 	.word	0xffffffff


	//   ....[139]....
        /*0390*/ 	.word	0xffffffff


	//   ....[140]....
        /*0394*/ 	.word	0xffffffff


	//   ....[141]....
        /*0398*/ 	.word	0xffffffff


	//   ....[142]....
        /*039c*/ 	.word	0xffffffff


	//   ....[143]....
        /*03a0*/ 	.word	0xffffffff


	//   ....[144]....
        /*03a4*/ 	.word	0x0500000f


	//   ....[145]....
        /*03a8*/ 	.word	0x0500000f


	//   ....[146]....
        /*03ac*/ 	.word	0x0500000f


	//   ....[147]....
        /*03b0*/ 	.word	0x0500000f


	//   ....[148]....
        /*03b4*/ 	.word	0x0500000f


	//   ....[149]....
        /*03b8*/ 	.word	0x0500000f


	//   ....[150]....
        /*03bc*/ 	.word	0x0500000f


	//   ....[151]....
        /*03c0*/ 	.word	0x0500000f


	//   ....[152]....
        /*03c4*/ 	.word	0x0500000f


	//   ....[153]....
        /*03c8*/ 	.word	0x0500000f


	//   ....[154]....
        /*03cc*/ 	.word	0x0500000f


	//   ....[155]....
        /*03d0*/ 	.word	0x0500000f


	//   ....[156]....
        /*03d4*/ 	.word	0x0500000f


	//   ....[157]....
        /*03d8*/ 	.word	0x0500000f


	//   ....[158]....
        /*03dc*/ 	.word	0x0500000f


	//   ....[159]....
        /*03e0*/ 	.word	0x0500000f


	//   ....[160]....
        /*03e4*/ 	.word	0x0500000f


	//   ....[161]....
        /*03e8*/ 	.word	0x0500000f


	//   ....[162]....
        /*03ec*/ 	.word	0x0500000f


	//   ....[163]....
        /*03f0*/ 	.word	0x0500000f


	//   ....[164]....
        /*03f4*/ 	.word	0x0500000f


	//   ....[165]....
        /*03f8*/ 	.word	0x0500000f


	//   ....[166]....
        /*03fc*/ 	.word	0x0500000f


	//   ....[167]....
        /*0400*/ 	.word	0x0500000f


	//   ....[168]....
        /*0404*/ 	.word	0x0500000f


	//   ....[169]....
        /*0408*/ 	.word	0x0500000f


	//   ....[170]....
        /*040c*/ 	.word	0x0500000f


	//   ....[171]....
        /*0410*/ 	.word	0x0500000f


	//   ....[172]....
        /*0414*/ 	.word	0x0500000f


	//   ....[173]....
        /*0418*/ 	.word	0x0500000f


	//   ....[174]....
        /*041c*/ 	.word	0x0500000f


	//   ....[175]....
        /*0420*/ 	.word	0x0500000f


	//   ....[176]....
        /*0424*/ 	.word	0x0500000f


	//   ....[177]....
        /*0428*/ 	.word	0x0500000f


	//   ....[178]....
        /*042c*/ 	.word	0x0500000f


	//   ....[179]....
        /*0430*/ 	.word	0x0500000f


	//   ....[180]....
        /*0434*/ 	.word	0x0500000f


	//   ....[181]....
        /*0438*/ 	.word	0x0500000f


	//   ....[182]....
        /*043c*/ 	.word	0x0500000f


	//   ....[183]....
        /*0440*/ 	.word	0x0500000f


	//   ....[184]....
        /*0444*/ 	.word	0x0500000f


	//   ....[185]....
        /*0448*/ 	.word	0x0500000f


	//   ....[186]....
        /*044c*/ 	.word	0x0500000f


	//   ....[187]....
        /*0450*/ 	.word	0x0500000f


	//   ....[188]....
        /*0454*/ 	.word	0x0500000f


	//   ....[189]....
        /*0458*/ 	.word	0x0500000f


	//   ....[190]....
        /*045c*/ 	.word	0x0500000f


	//   ....[191]....
        /*0460*/ 	.word	0x0500000f


	//   ....[192]....
        /*0464*/ 	.word	0x0500000f


	//   ....[193]....
        /*0468*/ 	.word	0x0500000f


	//   ....[194]....
        /*046c*/ 	.word	0x0500000f


	//   ....[195]....
        /*0470*/ 	.word	0x0500000f


	//   ....[196]....
        /*0474*/ 	.word	0x0500000f


	//   ....[197]....
        /*0478*/ 	.word	0x0500000f


	//   ....[198]....
        /*047c*/ 	.word	0x0500000f


	//   ....[199]....
        /*0480*/ 	.word	0x0500000f


	//   ....[200]....
        /*0484*/ 	.word	0x0500000f


	//   ....[201]....
        /*0488*/ 	.word	0x0500000f


	//   ....[202]....
        /*048c*/ 	.word	0x0500000f


	//   ....[203]....
        /*0490*/ 	.word	0x0500000f


	//   ....[204]....
        /*0494*/ 	.word	0x0500000f


	//   ....[205]....
        /*0498*/ 	.word	0x0500000f


	//   ....[206]....
        /*049c*/ 	.word	0x0500000f


	//   ....[207]....
        /*04a0*/ 	.word	0x0500000f


	//   ....[208]....
        /*04a4*/ 	.word	0x0500000f


	//   ....[209]....
        /*04a8*/ 	.word	0x0500000f


	//   ....[210]....
        /*04ac*/ 	.word	0x0500000f


	//   ....[211]....
        /*04b0*/ 	.word	0x0500000f


	//   ....[212]....
        /*04b4*/ 	.word	0x0500000f


	//   ....[213]....
        /*04b8*/ 	.word	0x0500000f


	//   ....[214]....
        /*04bc*/ 	.word	0x0500000f


	//   ....[215]....
        /*04c0*/ 	.word	0x0500000f


	//   ....[216]....
        /*04c4*/ 	.word	0x0500000f


	//   ....[217]....
        /*04c8*/ 	.word	0x0500000f


	//   ....[218]....
        /*04cc*/ 	.word	0x0500000f


	//   ....[219]....
        /*04d0*/ 	.word	0x0500000f


	//   ....[220]....
        /*04d4*/ 	.word	0x0500000f


	//   ....[221]....
        /*04d8*/ 	.word	0x0500000f


	//   ....[222]....
        /*04dc*/ 	.word	0x0500000f


	//   ....[223]....
        /*04e0*/ 	.word	0x0500000f


	//   ....[224]....
        /*04e4*/ 	.word	0x0500000f


	//   ....[225]....
        /*04e8*/ 	.word	0x0500000f


	//   ....[226]....
        /*04ec*/ 	.word	0x0500000f


	//   ....[227]....
        /*04f0*/ 	.word	0x0500000f


	//   ....[228]....
        /*04f4*/ 	.word	0x0500000f


	//   ....[229]....
        /*04f8*/ 	.word	0x0500000f


	//   ....[230]....
        /*04fc*/ 	.word	0x0500000f


	//   ....[231]....
        /*0500*/ 	.word	0x0500000f


	//   ....[232]....
        /*0504*/ 	.word	0x0500000f


	//   ....[233]....
        /*0508*/ 	.word	0x0500000f


	//   ....[234]....
        /*050c*/ 	.word	0x0500000f


	//   ....[235]....
        /*0510*/ 	.word	0x0500000f


	//   ....[236]....
        /*0514*/ 	.word	0x0500000f


	//   ....[237]....
        /*0518*/ 	.word	0x0500000f


	//   ....[238]....
        /*051c*/ 	.word	0x0500000f


	//   ....[239]....
        /*0520*/ 	.word	0x0500000f


	//   ....[240]....
        /*0524*/ 	.word	0x0500000f


	//   ....[241]....
        /*0528*/ 	.word	0x0500000f


	//   ....[242]....
        /*052c*/ 	.word	0x0500000f


	//   ....[243]....
        /*0530*/ 	.word	0x0500000f


	//   ....[244]....
        /*0534*/ 	.word	0x0500000f


	//   ....[245]....
        /*0538*/ 	.word	0x0500000f


	//   ....[246]....
        /*053c*/ 	.word	0x0500000f


	//   ....[247]....
        /*0540*/ 	.word	0x0500000f


	//   ....[248]....
        /*0544*/ 	.word	0x0500000f


	//   ....[249]....
        /*0548*/ 	.word	0x0500000f


	//   ....[250]....
        /*054c*/ 	.word	0x0500000f


	//   ....[251]....
        /*0550*/ 	.word	0x0500000f


	//   ....[252]....
        /*0554*/ 	.word	0x0500000f


	//   ....[253]....
        /*0558*/ 	.word	0x0500000f


	//   ....[254]....
        /*055c*/ 	.word	0x0500000f


	//   ....[255]....
        /*0560*/ 	.word	0x0500000f


	//   ....[0]....
        /*0564*/ 	.word	0x0500000f


	//   ....[1]....
        /*0568*/ 	.word	0x0500000f


	//   ....[2]....
        /*056c*/ 	.word	0x0500000f


	//   ....[3]....
        /*0570*/ 	.word	0x0500000f


	//   ....[4]....
        /*0574*/ 	.word	0x0500000f


	//   ....[5]....
        /*0578*/ 	.word	0x0500000f


	//   ....[6]....
        /*057c*/ 	.word	0x0500000f


	//   ....[7]....
        /*0580*/ 	.word	0x0500000f


	//   ....[8]....
        /*0584*/ 	.word	0x0500000f


	//   ....[9]....
        /*0588*/ 	.word	0x0500000f


	//   ....[10]....
        /*058c*/ 	.word	0x0500000f


	//   ....[11]....
        /*0590*/ 	.word	0x0500000f


	//   ....[12]....
        /*0594*/ 	.word	0x0500000f


	//   ....[13]....
        /*0598*/ 	.word	0x0500000f


	//   ....[14]....
        /*059c*/ 	.word	0x0500000f


	//   ....[15]....
        /*05a0*/ 	.word	0x0500000f


	//   ....[16]....
        /*05a4*/ 	.word	0x0500000f


	//   ....[17]....
        /*05a8*/ 	.word	0x0500000f


	//   ....[18]....
        /*05ac*/ 	.word	0x0500000f


	//   ....[19]....
        /*05b0*/ 	.word	0x0500000f


	//   ....[20]....
        /*05b4*/ 	.word	0x0500000f


	//   ....[21]....
        /*05b8*/ 	.word	0x0500000f


	//   ....[22]....
        /*05bc*/ 	.word	0x0500000f


	//   ....[23]....
        /*05c0*/ 	.word	0x0500000f


	//   ....[24]....
        /*05c4*/ 	.word	0x0500000f


	//   ....[25]....
        /*05c8*/ 	.word	0x0500000f


	//   ....[26]....
        /*05cc*/ 	.word	0x0500000f


	//   ....[27]....
        /*05d0*/ 	.word	0x0500000f


	//   ....[28]....
        /*05d4*/ 	.word	0x0500000f


	//   ....[29]....
        /*05d8*/ 	.word	0x0500000f


	//   ....[30]....
        /*05dc*/ 	.word	0x0500000f


	//   ....[31]....
        /*05e0*/ 	.word	0x0500000f


	//   ....[32]....
        /*05e4*/ 	.word	0x0500000f


	//   ....[33]....
        /*05e8*/ 	.word	0x0500000f


	//   ....[34]....
        /*05ec*/ 	.word	0x0500000f


	//   ....[35]....
        /*05f0*/ 	.word	0x0500000f


	//   ....[36]....
        /*05f4*/ 	.word	0x0500000f


	//   ....[37]....
        /*05f8*/ 	.word	0x0500000f


	//   ....[38]....
        /*05fc*/ 	.word	0x0500000f


	//   ....[39]....
        /*0600*/ 	.word	0x0500000f


	//   ....[40]....
        /*0604*/ 	.word	0x0500000f


	//   ....[41]....
        /*0608*/ 	.word	0x0500000f


	//   ....[42]....
        /*060c*/ 	.word	0x0500000f


	//   ....[43]....
        /*0610*/ 	.word	0x0500000f


	//   ....[44]....
        /*0614*/ 	.word	0x0500000f


	//   ....[45]....
        /*0618*/ 	.word	0x0500000f


	//   ....[46]....
        /*061c*/ 	.word	0x0500000f


	//   ....[47]....
        /*0620*/ 	.word	0x0500000f


	//   ....[48]....
        /*0624*/ 	.word	0x0500000f


	//   ....[49]....
        /*0628*/ 	.word	0x0500000f


	//   ....[50]....
        /*062c*/ 	.word	0x0500000f


	//   ....[51]....
        /*0630*/ 	.word	0x0500000f


	//   ....[52]....
        /*0634*/ 	.word	0x0500000f


	//   ....[53]....
        /*0638*/ 	.word	0x0500000f


	//   ....[54]....
        /*063c*/ 	.word	0x0500000f


	//   ....[55]....
        /*0640*/ 	.word	0x0500000f


	//   ....[56]....
        /*0644*/ 	.word	0x0500000f


	//   ....[57]....
        /*0648*/ 	.word	0x0500000f


	//   ....[58]....
        /*064c*/ 	.word	0x0500000f


	//   ....[59]....
        /*0650*/ 	.word	0x0500000f


	//   ....[60]....
        /*0654*/ 	.word	0x0500000f


	//   ....[61]....
        /*0658*/ 	.word	0x0500000f


	//   ....[62]....
        /*065c*/ 	.word	0x0500000f


	//   ....[63]....
        /*0660*/ 	.word	0x0500000f


	//   ....[64]....
        /*0664*/ 	.word	0x0500000f


	//   ....[65]....
        /*0668*/ 	.word	0x0500000f


	//   ....[66]....
        /*066c*/ 	.word	0x0500000f


	//   ....[67]....
        /*0670*/ 	.word	0x0500000f


	//   ....[68]....
        /*0674*/ 	.word	0x0500000f


	//   ....[69]....
        /*0678*/ 	.word	0x0500000f


	//   ....[70]....
        /*067c*/ 	.word	0x0500000f


	//   ....[71]....
        /*0680*/ 	.word	0x0500000f


	//   ....[72]....
        /*0684*/ 	.word	0x0500000f


	//   ....[73]....
        /*0688*/ 	.word	0x0500000f


	//   ....[74]....
        /*068c*/ 	.word	0x0500000f


	//   ....[75]....
        /*0690*/ 	.word	0x0500000f


	//   ....[76]....
        /*0694*/ 	.word	0x0500000f


	//   ....[77]....
        /*0698*/ 	.word	0x0500000f


	//   ....[78]....
        /*069c*/ 	.word	0x0500000f


	//   ....[79]....
        /*06a0*/ 	.word	0x0500000f


	//   ....[80]....
        /*06a4*/ 	.word	0x0500000f


	//   ....[81]....
        /*06a8*/ 	.word	0x0500000f


	//   ....[82]....
        /*06ac*/ 	.word	0x0500000f


	//   ....[83]....
        /*06b0*/ 	.word	0x0500000f


	//   ....[84]....
        /*06b4*/ 	.word	0x0500000f


	//----- nvinfo : EIATTR_COOP_GROUP_INSTR_OFFSETS
	.align		4
.L_19191:
        /*06b8*/ 	.byte	0x04, 0x28
        /*06ba*/ 	.short	(.L_19193 - .L_19192)


	//   ....[0]....
.L_19192:
        /*06bc*/ 	.word	0x00000aa0


	//   ....[1]....
        /*06c0*/ 	.word	0x00000ac0


	//   ....[2]....
        /*06c4*/ 	.word	0x00000ae0


	//   ....[3]....
        /*06c8*/ 	.word	0x00000b00


	//   ....[4]....
        /*06cc*/ 	.word	0x00000b20


	//   ....[5]....
        /*06d0*/ 	.word	0x00000c30


	//   ....[6]....
        /*06d4*/ 	.word	0x00000c50


	//   ....[7]....
        /*06d8*/ 	.word	0x00000c70


	//   ....[8]....
        /*06dc*/ 	.word	0x00001aa0


	//   ....[9]....
        /*06e0*/ 	.word	0x00001ae0


	//   ....[10]....
        /*06e4*/ 	.word	0x00001b00


	//   ....[11]....
        /*06e8*/ 	.word	0x00001b20


	//   ....[12]....
        /*06ec*/ 	.word	0x00001b40


	//   ....[13]....
        /*06f0*/ 	.word	0x00001b90


	//   ....[14]....
        /*06f4*/ 	.word	0x00001bb0


	//   ....[15]....
        /*06f8*/ 	.word	0x00001bd0


	//   ....[16]....
        /*06fc*/ 	.word	0x00002a60


	//   ....[17]....
        /*0700*/ 	.word	0x00002aa0


	//   ....[18]....
        /*0704*/ 	.word	0x00002ae0


	//   ....[19]....
        /*0708*/ 	.word	0x00002b20


	//   ....[20]....
        /*070c*/ 	.word	0x00002b60


	//   ....[21]....
        /*0710*/ 	.word	0x00002ba0


	//   ....[22]....
        /*0714*/ 	.word	0x00002c00


	//   ....[23]....
        /*0718*/ 	.word	0x00002c50


	//   ....[24]....
        /*071c*/ 	.word	0x00002c90


	//   ....[25]....
        /*0720*/ 	.word	0x00002cd0


	//   ....[26]....
        /*0724*/ 	.word	0x00002d10


	//   ....[27]....
        /*0728*/ 	.word	0x00002d50


	//   ....[28]....
        /*072c*/ 	.word	0x00002dc0


	//   ....[29]....
        /*0730*/ 	.word	0x00002e00


	//   ....[30]....
        /*0734*/ 	.word	0x00002e70


	//   ....[31]....
        /*0738*/ 	.word	0x00002ec0


	//   ....[32]....
        /*073c*/ 	.word	0x00002f00


	//   ....[33]....
        /*0740*/ 	.word	0x00002f40


	//   ....[34]....
        /*0744*/ 	.word	0x00002f80


	//   ....[35]....
        /*0748*/ 	.word	0x00002fc0


	//   ....[36]....
        /*074c*/ 	.word	0x00003000


	//   ....[37]....
        /*0750*/ 	.word	0x00003040


	//   ....[38]....
        /*0754*/ 	.word	0x00003090


	//   ....[39]....
        /*0758*/ 	.word	0x000030d0


	//   ....[40]....
        /*075c*/ 	.word	0x00003110


	//   ....[41]....
        /*0760*/ 	.word	0x00003150


	//   ....[42]....
        /*0764*/ 	.word	0x00003190


	//   ....[43]....
        /*0768*/ 	.word	0x000031d0


	//   ....[44]....
        /*076c*/ 	.word	0x00003210


	//   ....[45]....
        /*0770*/ 	.word	0x00003250


	//   ....[46]....
        /*0774*/ 	.word	0x00003270


	//   ....[47]....
        /*0778*/ 	.word	0x00003290


	//   ....[48]....
        /*077c*/ 	.word	0x000032c0


	//   ....[49]....
        /*0780*/ 	.word	0x000032f0


	//   ....[50]....
        /*0784*/ 	.word	0x00003330


	//   ....[51]....
        /*0788*/ 	.word	0x00003360


	//   ....[52]....
        /*078c*/ 	.word	0x000033a0


	//   ....[53]....
        /*0790*/ 	.word	0x000033d0


	//   ....[54]....
        /*0794*/ 	.word	0x000033f0


	//   ....[55]....
        /*0798*/ 	.word	0x00003410


	//   ....[56]....
        /*079c*/ 	.word	0x00003440


	//   ....[57]....
        /*07a0*/ 	.word	0x00003460


	//   ....[58]....
        /*07a4*/ 	.word	0x00003490


	//   ....[59]....
        /*07a8*/ 	.word	0x000034b0


	//   ....[60]....
        /*07ac*/ 	.word	0x000034e0


	//   ....[61]....
        /*07b0*/ 	.word	0x00003510


	//   ....[62]....
        /*07b4*/ 	.word	0x00003550


	//   ....[63]....
        /*07b8*/ 	.word	0x00003570


	//   ....[64]....
        /*07bc*/ 	.word	0x00003590


	//   ....[65]....
        /*07c0*/ 	.word	0x000035b0


	//   ....[66]....
        /*07c4*/ 	.word	0x000035d0


	//   ....[67]....
        /*07c8*/ 	.word	0x000035f0


	//   ....[68]....
        /*07cc*/ 	.word	0x00003610


	//   ....[69]....
        /*07d0*/ 	.word	0x00003630


	//   ....[70]....
        /*07d4*/ 	.word	0x00003660


	//   ....[71]....
        /*07d8*/ 	.word	0x00003690


	//   ....[72]....
        /*07dc*/ 	.word	0x000036c0


	//   ....[73]....
        /*07e0*/ 	.word	0x00003700


	//   ....[74]....
        /*07e4*/ 	.word	0x00003740


	//   ....[75]....
        /*07e8*/ 	.word	0x00003770


	//   ....[76]....
        /*07ec*/ 	.word	0x00003790


	//   ....[77]....
        /*07f0*/ 	.word	0x000037b0


	//   ....[78]....
        /*07f4*/ 	.word	0x000037d0


	//   ....[79]....
        /*07f8*/ 	.word	0x000037f0


	//   ....[80]....
        /*07fc*/ 	.word	0x00003810


	//   ....[81]....
        /*0800*/ 	.word	0x00003830


	//   ....[82]....
        /*0804*/ 	.word	0x00003850


	//   ....[83]....
        /*0808*/ 	.word	0x00003870


	//   ....[84]....
        /*080c*/ 	.word	0x00003890


	//   ....[85]....
        /*0810*/ 	.word	0x000038b0


	//   ....[86]....
        /*0814*/ 	.word	0x000038e0


	//   ....[87]....
        /*0818*/ 	.word	0x00003910


	//   ....[88]....
        /*081c*/ 	.word	0x00003930


	//   ....[89]....
        /*0820*/ 	.word	0x00003950


	//   ....[90]....
        /*0824*/ 	.word	0x00003970


	//   ....[91]....
        /*0828*/ 	.word	0x00003990


	//   ....[92]....
        /*082c*/ 	.word	0x000039b0


	//   ....[93]....
        /*0830*/ 	.word	0x000039d0


	//   ....[94]....
        /*0834*/ 	.word	0x000039f0


	//   ....[95]....
        /*0838*/ 	.word	0x00003a10


	//   ....[96]....
        /*083c*/ 	.word	0x00003a30


	//   ....[97]....
        /*0840*/ 	.word	0x00003a60


	//   ....[98]....
        /*0844*/ 	.word	0x00003a80


	//   ....[99]....
        /*0848*/ 	.word	0x00003aa0


	//   ....[100]....
        /*084c*/ 	.word	0x00003ac0


	//   ....[101]....
        /*0850*/ 	.word	0x00003ae0


	//   ....[102]....
        /*0854*/ 	.word	0x00003b00


	//   ....[103]....
        /*0858*/ 	.word	0x00003b10


	//   ....[104]....
        /*085c*/ 	.word	0x00003b30


	//   ....[105]....
        /*0860*/ 	.word	0x00003b50


	//   ....[106]....
        /*0864*/ 	.word	0x00003b70


	//   ....[107]....
        /*0868*/ 	.word	0x00003b90


	//   ....[108]....
        /*086c*/ 	.word	0x00003bb0


	//   ....[109]....
        /*0870*/ 	.word	0x00003bd0


	//   ....[110]....
        /*0874*/ 	.word	0x00003bf0


	//   ....[111]....
        /*0878*/ 	.word	0x00003c10


	//   ....[112]....
        /*087c*/ 	.word	0x00003c30


	//   ....[113]....
        /*0880*/ 	.word	0x00003c50


	//   ....[114]....
        /*0884*/ 	.word	0x00003c70


	//   ....[115]....
        /*0888*/ 	.word	0x00003c90


	//   ....[116]....
        /*088c*/ 	.word	0x00003cc0


	//   ....[117]....
        /*0890*/ 	.word	0x00003ce0


	//   ....[118]....
        /*0894*/ 	.word	0x00003d00


	//   ....[119]....
        /*0898*/ 	.word	0x00003d20


	//   ....[120]....
        /*089c*/ 	.word	0x00003d40


	//   ....[121]....
        /*08a0*/ 	.word	0x00003d60


	//   ....[122]....
        /*08a4*/ 	.word	0x00003d70


	//   ....[123]....
        /*08a8*/ 	.word	0x00003d90


	//   ....[124]....
        /*08ac*/ 	.word	0x00003db0


	//   ....[125]....
        /*08b0*/ 	.word	0x00003dd0


	//   ....[126]....
        /*08b4*/ 	.word	0x00003df0


	//   ....[127]....
        /*08b8*/ 	.word	0x00003e10


	//   ....[128]....
        /*08bc*/ 	.word	0x00003e30


	//   ....[129]....
        /*08c0*/ 	.word	0x00003e50


	//   ....[130]....
        /*08c4*/ 	.word	0x00003e70


	//   ....[131]....
        /*08c8*/ 	.word	0x00003e90


	//   ....[132]....
        /*08cc*/ 	.word	0x00003eb0


	//   ....[133]....
        /*08d0*/ 	.word	0x00003ed0


	//   ....[134]....
        /*08d4*/ 	.word	0x00003ef0


	//   ....[135]....
        /*08d8*/ 	.word	0x00003f10


	//   ....[136]....
        /*08dc*/ 	.word	0x00003f30


	//   ....[137]....
        /*08e0*/ 	.word	0x00003f50


	//   ....[138]....
        /*08e4*/ 	.word	0x00003f70


	//   ....[139]....
        /*08e8*/ 	.word	0x00003f90


	//   ....[140]....
        /*08ec*/ 	.word	0x00003fb0


	//   ....[141]....
        /*08f0*/ 	.word	0x00003fd0


	//   ....[142]....
        /*08f4*/ 	.word	0x00003ff0


	//   ....[143]....
        /*08f8*/ 	.word	0x00004010


	//   ....[144]....
        /*08fc*/ 	.word	0x00006270


	//   ....[145]....
        /*0900*/ 	.word	0x000062d0


	//   ....[146]....
        /*0904*/ 	.word	0x00006330


	//   ....[147]....
        /*0908*/ 	.word	0x00006390


	//   ....[148]....
        /*090c*/ 	.word	0x000063f0


	//   ....[149]....
        /*0910*/ 	.word	0x00006470


	//   ....[150]....
        /*0914*/ 	.word	0x000064d0


	//   ....[151]....
        /*0918*/ 	.word	0x00006540


	//   ....[152]....
        /*091c*/ 	.word	0x000065a0


	//   ....[153]....
        /*0920*/ 	.word	0x00006620


	//   ....[154]....
        /*0924*/ 	.word	0x00006690


	//   ....[155]....
        /*0928*/ 	.word	0x000066f0


	//   ....[156]....
        /*092c*/ 	.word	0x00006770


	//   ....[157]....
        /*0930*/ 	.word	0x000067e0


	//   ....[158]....
        /*0934*/ 	.word	0x00006840


	//   ....[159]....
        /*0938*/ 	.word	0x000068c0


	//   ....[160]....
        /*093c*/ 	.word	0x00006930


	//   ....[161]....
        /*0940*/ 	.word	0x00006990


	//   ....[162]....
        /*0944*/ 	.word	0x00006a10


	//   ....[163]....
        /*0948*/ 	.word	0x00006a80


	//   ....[164]....
        /*094c*/ 	.word	0x00006ae0


	//   ....[165]....
        /*0950*/ 	.word	0x00006b60


	//   ....[166]....
        /*0954*/ 	.word	0x00006bd0


	//   ....[167]....
        /*0958*/ 	.word	0x00006c30


	//   ....[168]....
        /*095c*/ 	.word	0x00006cb0


	//   ....[169]....
        /*0960*/ 	.word	0x00006d20


	//   ....[170]....
        /*0964*/ 	.word	0x00006d80


	//   ....[171]....
        /*0968*/ 	.word	0x00006e00


	//   ....[172]....
        /*096c*/ 	.word	0x00006e70


	//   ....[173]....
        /*0970*/ 	.word	0x00006ed0


	//   ....[174]....
        /*0974*/ 	.word	0x00006f50


	//   ....[175]....
        /*0978*/ 	.word	0x00006fc0


	//   ....[176]....
        /*097c*/ 	.word	0x00007020


	//   ....[177]....
        /*0980*/ 	.word	0x000070a0


	//   ....[178]....
        /*0984*/ 	.word	0x00007110


	//   ....[179]....
        /*0988*/ 	.word	0x00007170


	//   ....[180]....
        /*098c*/ 	.word	0x000071f0


	//   ....[181]....
        /*0990*/ 	.word	0x00007260


	//   ....[182]....
        /*0994*/ 	.word	0x000072c0


	//   ....[183]....
        /*0998*/ 	.word	0x00007340


	//   ....[184]....
        /*099c*/ 	.word	0x000073b0


	//   ....[185]....
        /*09a0*/ 	.word	0x00007410


	//   ....[186]....
        /*09a4*/ 	.word	0x00007490


	//   ....[187]....
        /*09a8*/ 	.word	0x00007500


	//   ....[188]....
        /*09ac*/ 	.word	0x00007560


	//   ....[189]....
        /*09b0*/ 	.word	0x000075e0


	//   ....[190]....
        /*09b4*/ 	.word	0x00007650


	//   ....[191]....
        /*09b8*/ 	.word	0x000076b0


	//   ....[192]....
        /*09bc*/ 	.word	0x00007730


	//   ....[193]....
        /*09c0*/ 	.word	0x000077a0


	//   ....[194]....
        /*09c4*/ 	.word	0x00007800


	//   ....[195]....
        /*09c8*/ 	.word	0x00007880


	//   ....[196]....
        /*09cc*/ 	.word	0x000078f0


	//   ....[197]....
        /*09d0*/ 	.word	0x00007950


	//   ....[198]....
        /*09d4*/ 	.word	0x000079d0


	//   ....[199]....
        /*09d8*/ 	.word	0x00007a40


	//   ....[200]....
        /*09dc*/ 	.word	0x00007aa0


	//   ....[201]....
        /*09e0*/ 	.word	0x00007b20


	//   ....[202]....
        /*09e4*/ 	.word	0x00007b90


	//   ....[203]....
        /*09e8*/ 	.word	0x00007bf0


	//   ....[204]....
        /*09ec*/ 	.word	0x00007c70


	//   ....[205]....
        /*09f0*/ 	.word	0x00007ce0


	//   ....[206]....
        /*09f4*/ 	.word	0x00007d40


	//   ....[207]....
        /*09f8*/ 	.word	0x00007dc0


	//   ....[208]....
        /*09fc*/ 	.word	0x00007e20


	//   ....[209]....
        /*0a00*/ 	.word	0x00007e80


	//   ....[210]....
        /*0a04*/ 	.word	0x00007f00


	//   ....[211]....
        /*0a08*/ 	.word	0x00007f70


	//   ....[212]....
        /*0a0c*/ 	.word	0x00007fd0


	//   ....[213]....
        /*0a10*/ 	.word	0x00008050


	//   ....[214]....
        /*0a14*/ 	.word	0x000080c0


	//   ....[215]....
        /*0a18*/ 	.word	0x00008120


	//   ....[216]....
        /*0a1c*/ 	.word	0x000081a0


	//   ....[217]....
        /*0a20*/ 	.word	0x00008210


	//   ....[218]....
        /*0a24*/ 	.word	0x00008270


	//   ....[219]....
        /*0a28*/ 	.word	0x000082f0


	//   ....[220]....
        /*0a2c*/ 	.word	0x00008360


	//   ....[221]....
        /*0a30*/ 	.word	0x000083c0


	//   ....[222]....
        /*0a34*/ 	.word	0x00008440


	//   ....[223]....
        /*0a38*/ 	.word	0x000084b0


	//   ....[224]....
        /*0a3c*/ 	.word	0x00008510


	//   ....[225]....
        /*0a40*/ 	.word	0x00008590


	//   ....[226]....
        /*0a44*/ 	.word	0x00008600


	//   ....[227]....
        /*0a48*/ 	.word	0x00008660


	//   ....[228]....
        /*0a4c*/ 	.word	0x000086e0


	//   ....[229]....
        /*0a50*/ 	.word	0x00008750


	//   ....[230]....
        /*0a54*/ 	.word	0x000087b0


	//   ....[231]....
        /*0a58*/ 	.word	0x00008830


	//   ....[232]....
        /*0a5c*/ 	.word	0x000088a0


	//   ....[233]....
        /*0a60*/ 	.word	0x00008900


	//   ....[234]....
        /*0a64*/ 	.word	0x00008980


	//   ....[235]....
        /*0a68*/ 	.word	0x000089f0


	//   ....[236]....
        /*0a6c*/ 	.word	0x00008a50


	//   ....[237]....
        /*0a70*/ 	.word	0x00008ad0


	//   ....[238]....
        /*0a74*/ 	.word	0x00008b40


	//   ....[239]....
        /*0a78*/ 	.word	0x00008ba0


	//   ....[240]....
        /*0a7c*/ 	.word	0x00008c20


	//   ....[241]....
        /*0a80*/ 	.word	0x00008c90


	//   ....[242]....
        /*0a84*/ 	.word	0x00008cf0


	//   ....[243]....
        /*0a88*/ 	.word	0x00008d70


	//   ....[244]....
        /*0a8c*/ 	.word	0x00008de0


	//   ....[245]....
        /*0a90*/ 	.word	0x00008e40


	//   ....[246]....
        /*0a94*/ 	.word	0x00008ec0


	//   ....[247]....
        /*0a98*/ 	.word	0x00008f30


	//   ....[248]....
        /*0a9c*/ 	.word	0x00008f90


	//   ....[249]....
        /*0aa0*/ 	.word	0x00009010


	//   ....[250]....
        /*0aa4*/ 	.word	0x00009080


	//   ....[251]....
        /*0aa8*/ 	.word	0x000090e0


	//   ....[252]....
        /*0aac*/ 	.word	0x00009160


	//   ....[253]....
        /*0ab0*/ 	.word	0x000091d0


	//   ....[254]....
        /*0ab4*/ 	.word	0x00009230


	//   ....[255]....
        /*0ab8*/ 	.word	0x000092b0


	//   ....[0]....
        /*0abc*/ 	.word	0x00009320


	//   ....[1]....
        /*0ac0*/ 	.word	0x00009380


	//   ....[2]....
        /*0ac4*/ 	.word	0x00009400


	//   ....[3]....
        /*0ac8*/ 	.word	0x00009470


	//   ....[4]....
        /*0acc*/ 	.word	0x000094d0


	//   ....[5]....
        /*0ad0*/ 	.word	0x00009550


	//   ....[6]....
        /*0ad4*/ 	.word	0x000095c0


	//   ....[7]....
        /*0ad8*/ 	.word	0x00009620


	//   ....[8]....
        /*0adc*/ 	.word	0x000096a0


	//   ....[9]....
        /*0ae0*/ 	.word	0x00009710


	//   ....[10]....
        /*0ae4*/ 	.word	0x00009770


	//   ....[11]....
        /*0ae8*/ 	.word	0x000097f0


	//   ....[12]....
        /*0aec*/ 	.word	0x00009860


	//   ....[13]....
        /*0af0*/ 	.word	0x000098c0


	//   ....[14]....
        /*0af4*/ 	.word	0x00009940


	//   ....[15]....
        /*0af8*/ 	.word	0x000099b0


	//   ....[16]....
        /*0afc*/ 	.word	0x00009a10


	//   ....[17]....
        /*0b00*/ 	.word	0x00009a80


	//   ....[18]....
        /*0b04*/ 	.word	0x00009af0


	//   ....[19]....
        /*0b08*/ 	.word	0x00009b50


	//   ....[20]....
        /*0b0c*/ 	.word	0x00009bc0


	//   ....[21]....
        /*0b10*/ 	.word	0x00009c30


	//   ....[22]....
        /*0b14*/ 	.word	0x00009c90


	//   ....[23]....
        /*0b18*/ 	.word	0x00009d10


	//   ....[24]....
        /*0b1c*/ 	.word	0x00009d80


	//   ....[25]....
        /*0b20*/ 	.word	0x00009de0


	//   ....[26]....
        /*0b24*/ 	.word	0x00009e60


	//   ....[27]....
        /*0b28*/ 	.word	0x00009ec0


	//   ....[28]....
        /*0b2c*/ 	.word	0x00009f20


	//   ....[29]....
        /*0b30*/ 	.word	0x00009fa0


	//   ....[30]....
        /*0b34*/ 	.word	0x0000a010


	//   ....[31]....
        /*0b38*/ 	.word	0x0000a070


	//   ....[32]....
        /*0b3c*/ 	.word	0x0000a0f0


	//   ....[33]....
        /*0b40*/ 	.word	0x0000a160


	//   ....[34]....
        /*0b44*/ 	.word	0x0000a1c0


	//   ....[35]....
        /*0b48*/ 	.word	0x0000a230


	//   ....[36]....
        /*0b4c*/ 	.word	0x0000a2a0


	//   ....[37]....
        /*0b50*/ 	.word	0x0000a300


	//   ....[38]....
        /*0b54*/ 	.word	0x0000a380


	//   ....[39]....
        /*0b58*/ 	.word	0x0000a3f0


	//   ....[40]....
        /*0b5c*/ 	.word	0x0000a450


	//   ....[41]....
        /*0b60*/ 	.word	0x0000a4d0


	//   ....[42]....
        /*0b64*/ 	.word	0x0000a540


	//   ....[43]....
        /*0b68*/ 	.word	0x0000a5a0


	//   ....[44]....
        /*0b6c*/ 	.word	0x0000a620


	//   ....[45]....
        /*0b70*/ 	.word	0x0000a690


	//   ....[46]....
        /*0b74*/ 	.word	0x0000a6f0


	//   ....[47]....
        /*0b78*/ 	.word	0x0000a770


	//   ....[48]....
        /*0b7c*/ 	.word	0x0000a7e0


	//   ....[49]....
        /*0b80*/ 	.word	0x0000a840


	//   ....[50]....
        /*0b84*/ 	.word	0x0000a8c0


	//   ....[51]....
        /*0b88*/ 	.word	0x0000a930


	//   ....[52]....
        /*0b8c*/ 	.word	0x0000a990


	//   ....[53]....
        /*0b90*/ 	.word	0x0000aa10


	//   ....[54]....
        /*0b94*/ 	.word	0x0000aa80


	//   ....[55]....
        /*0b98*/ 	.word	0x0000aae0


	//   ....[56]....
        /*0b9c*/ 	.word	0x0000ab60


	//   ....[57]....
        /*0ba0*/ 	.word	0x0000abd0


	//   ....[58]....
        /*0ba4*/ 	.word	0x0000ac30


	//   ....[59]....
        /*0ba8*/ 	.word	0x0000acb0


	//   ....[60]....
        /*0bac*/ 	.word	0x0000ad10


	//   ....[61]....
        /*0bb0*/ 	.word	0x0000ad70


	//   ....[62]....
        /*0bb4*/ 	.word	0x0000adf0


	//   ....[63]....
        /*0bb8*/ 	.word	0x0000ae60


	//   ....[64]....
        /*0bbc*/ 	.word	0x0000aec0


	//   ....[65]....
        /*0bc0*/ 	.word	0x0000af30


	//   ....[66]....
        /*0bc4*/ 	.word	0x0000afb0


	//   ....[67]....
        /*0bc8*/ 	.word	0x0000b010


	//   ....[68]....
        /*0bcc*/ 	.word	0x0000b090


	//   ....[69]....
        /*0bd0*/ 	.word	0x0000b100


	//   ....[70]....
        /*0bd4*/ 	.word	0x0000b160


	//   ....[71]....
        /*0bd8*/ 	.word	0x0000b1e0


	//   ....[72]....
        /*0bdc*/ 	.word	0x0000b250


	//   ....[73]....
        /*0be0*/ 	.word	0x0000b2b0


	//   ....[74]....
        /*0be4*/ 	.word	0x0000b330


	//   ....[75]....
        /*0be8*/ 	.word	0x0000b390


	//   ....[76]....
        /*0bec*/ 	.word	0x0000b3f0


	//   ....[77]....
        /*0bf0*/ 	.word	0x0000b460


	//   ....[78]....
        /*0bf4*/ 	.word	0x0000b4c0


	//   ....[79]....
        /*0bf8*/ 	.word	0x0000b520


	//   ....[80]....
        /*0bfc*/ 	.word	0x0000b590


	//   ....[81]....
        /*0c00*/ 	.word	0x0000b5f0


	//   ....[82]....
        /*0c04*/ 	.word	0x0000b650


	//   ....[83]....
        /*0c08*/ 	.word	0x0000b6b0


	//   ....[84]....
        /*0c0c*/ 	.word	0x0000b720


	//----- nvinfo : EIATTR_VRC_CTA_INIT_COUNT
	.align		4
.L_19193:
        /*0c10*/ 	.byte	0x02, 0x4a
	.zero		1
	.zero		1


	//----- nvinfo : EIATTR_SYSCALL_OFFSETS
	.align		4
        /*0c14*/ 	.byte	0x04, 0x46
        /*0c16*/ 	.short	(.L_19195 - .L_19194)


	//   ....[0]....
.L_19194:
        /*0c18*/ 	.word	0x00002970


	//   ....[1]....
        /*0c1c*/ 	.word	0x00006210


	//----- nvinfo : EIATTR_EXIT_INSTR_OFFSETS
	.align		4
.L_19195:
        /*0c20*/ 	.byte	0x04, 0x1c
        /*0c22*/ 	.short	(.L_19197 - .L_19196)


	//   ....[0]....
.L_19196:
        /*0c24*/ 	.word	0x00005bf0


	//   ....[1]....
        /*0c28*/ 	.word	0x00005c00


	//   ....[2]....
        /*0c2c*/ 	.word	0x00006110


	//   ....[3]....
        /*0c30*/ 	.word	0x00006220


	//----- nvinfo : EIATTR_CRS_STACK_SIZE
	.align		4
.L_19197:
        /*0c34*/ 	.byte	0x04, 0x1e
        /*0c36*/ 	.short	(.L_19199 - .L_19198)
.L_19198:
        /*0c38*/ 	.word	0x00000000


	//----- nvinfo : EIATTR_CBANK_PARAM_SIZE
	.align		4
.L_19199:
        /*0c3c*/ 	.byte	0x03, 0x19
        /*0c3e*/ 	.short	0x007c


	//----- nvinfo : EIATTR_PARAM_CBANK
	.align		4
        /*0c40*/ 	.byte	0x04, 0x0a
        /*0c42*/ 	.short	(.L_19201 - .L_19200)
	.align		4
.L_19200:
        /*0c44*/ 	.word	index@(.nv.constant0._ZN4vllm25paged_attention_v1_kernelIfhLi256ELi32ELi128ELNS_18Fp8KVCacheDataTypeE1ELb1EEEvPT_PKS2_PKT0_S8_ifPKiSA_iPKfiiiSC_SC_iiiii)
        /*0c48*/ 	.short	0x0380
        /*0c4a*/ 	.short	0x007c


	//----- nvinfo : EIATTR_SW_WAR
	.align		4
.L_19201:
        /*0c4c*/ 	.byte	0x04, 0x36
        /*0c4e*/ 	.short	(.L_19203 - .L_19202)
.L_19202:
        /*0c50*/ 	.word	0x00000008
.L_19203:


//--------------------- .nv.info._ZN4vllm25paged_attention_v1_kernelIfhLi192ELi32ELi128ELNS_18Fp8KVCacheDataTypeE1ELb1EEEvPT_PKS2_PKT0_S8_ifPKiSA_iPKfiiiSC_SC_iiiii --------------------------
	.section	.nv.info._ZN4vllm25paged_attention_v1_kernelIfhLi192ELi32ELi128ELNS_18Fp8KVCacheDataTypeE1ELb1EEEvPT_PKS2_PKT0_S8_ifPKiSA_iPKfiiiSC_SC_iiiii,"",@"SHT_CUDA_INFO"
	.sectionflags	@""
	.align	4


	//----- nvinfo : EIATTR_CUDA_API_VERSION
	.align		4
        /*0000*/ 	.byte	0x04, 0x37
        /*0002*/ 	.short	(.L_19205 - .L_19204)
.L_19204:
        /*0004*/ 	.word	0x00000082


	//----- nvinfo : EIATTR_KPARAM_INFO
	.align		4
.L_19205:
        /*0008*/ 	.byte	0x04, 0x17
        /*000a*/ 	.short	(.L_19207 - .L_19206)
.L_19206:
        /*000c*/ 	.word	0x00000000
        /*0010*/ 	.short	0x0013
        /*0012*/ 	.short	0x0078
        /*0014*/ 	.byte	0x00, 0xf0, 0x11, 0x00


	//----- nvinfo : EIATTR_KPARAM_INFO
	.align		4
.L_19207:
        /*0018*/ 	.byte	0x04, 0x17
        /*001a*/ 	.short	(.L_19209 - .L_19208)
.L_19208:
        /*001c*/ 	.word	0x00000000
        /*0020*/ 	.short	0x0012
        /*0022*/ 	.short	0x0074
        /*0024*/ 	.byte	0x00, 0xf0, 0x11, 0x00


	//----- nvinfo : EIATTR_KPARAM_INFO
	.align		4
.L_19209:
        /*0028*/ 	.byte	0x04, 0x17
        /*002a*/ 	.short	(.L_19211 - .L_19210)
.L_19210:
        /*002c*/ 	.word	0x00000000
        /*0030*/ 	.short	0x0011
        /*0032*/ 	.short	0x0070
        /*0034*/ 	.byte	0x00, 0xf0, 0x11, 0x00


	//----- nvinfo : EIATTR_KPARAM_INFO
	.align		4
.L_19211:
        /*0038*/ 	.byte	0x04, 0x17
        /*003a*/ 	.short	(.L_19213 - .L_19212)
.L_19212:
        /*003c*/ 	.word	0x00000000
        /*0040*/ 	.short	0x0010
        /*0042*/ 	.short	0x006c
        /*0044*/ 	.byte	0x00, 0xf0, 0x11, 0x00


	//----- nvinfo : EIATTR_KPARAM_INFO
	.align		4
.L_19213:
        /*0048*/ 	.byte	0x04, 0x17
        /*004a*/ 	.short	(.L_19215 - .L_19214)
.L_19214:
        /*004c*/ 	.word	0x00000000
        /*0050*/ 	.short	0x000f
        /*0052*/ 	.short	0x0068
        /*0054*/ 	.byte	0x00, 0xf0, 0x11, 0x00


	//----- nvinfo : EIATTR_KPARAM_INFO
	.align		4
.L_19215:
        /*0058*/ 	.byte	0x04, 0x17
        /*005a*/ 	.short	(.L_19217 - .L_19216)
.L_19216:
        /*005c*/ 	.word	0x00000000
        /*0060*/ 	.short	0x000e
        /*0062*/ 	.short	0x0060
        /*0064*/ 	.byte	0x00, 0xf5, 0x21, 0x00


	//----- nvinfo : EIATTR_KPARAM_INFO
	.align		4
.L_19217:
        /*0068*/ 	.byte	0x04, 0x17
        /*006a*/ 	.short	(.L_19219 - .L_19218)
.L_19218:
        /*006c*/ 	.word	0x00000000
        /*0070*/ 	.short	0x000d
        /*0072*/ 	.short	0x0058
        /*0074*/ 	.byte	0x00, 0xf5, 0x21, 0x00


	//----- nvinfo : EIATTR_KPARAM_INFO
	.align		4
.L_19219:
        /*0078*/ 	.byte	0x04, 0x17
        /*007a*/ 	.short	(.L_19221 - .L_19220)
.L_19220:
        /*007c*/ 	.word	0x00000000
        /*0080*/ 	.short	0x000c
        /*0082*/ 	.short	0x0050
        /*0084*/ 	.byte	0x00, 0xf0, 0x11, 0x00


	//----- nvinfo : EIATTR_KPARAM_INFO
	.align		4
.L_19221:
        /*0088*/ 	.byte	0x04, 0x17
        /*008a*/ 	.short	(.L_19223 - .L_19222)
.L_19222:
        /*008c*/ 	.word	0x00000000
        /*0090*/ 	.short	0x000b
        /*0092*/ 	.short	0x004c
        /*0094*/ 	.byte	0x00, 0xf0, 0x11, 0x00


	//----- nvinfo : EIATTR_KPARAM_INFO
	.align		4
.L_19223:
        /*0098*/ 	.byte	0x04, 0x17
        /*009a*/ 	.short	(.L_19225 - .L_19224)
.L_19224:
        /*009c*/ 	.word	0x00000000
        /*00a0*/ 	.short	0x000a
        /*00a2*/ 	.short	0x0048
        /*00a4*/ 	.byte	0x00, 0xf0, 0x11, 0x00


	//----- nvinfo : EIATTR_KPARAM_INFO
	.align		4
.L_19225:
        /*00a8*/ 	.byte	0x04, 0x17
        /*00aa*/ 	.short	(.L_19227 - .L_19226)
.L_19226:
        /*00ac*/ 	.word	0x00000000
        /*00b0*/ 	.short	0x0009
        /*00b2*/ 	.short	0x0040
        /*00b4*/ 	.byte	0x00, 0xf5, 0x21, 0x00


	//----- nvinfo : EIATTR_KPARAM_INFO
	.align		4
.L_19227:
        /*00b8*/ 	.byte	0x04, 0x17
        /*00ba*/ 	.short	(.L_19229 - .L_19228)
.L_19228:
        /*00bc*/ 	.word	0x00000000
        /*00c0*/ 	.short	0x0008
        /*00c2*/ 	.short	0x0038
        /*00c4*/ 	.byte	0x00, 0xf0, 0x11, 0x00


	//----- nvinfo : EIATTR_KPARAM_INFO
	.align		4
.L_19229:
        /*00c8*/ 	.byte	0x04, 0x17
        /*00ca*/ 	.short	(.L_19231 - .L_19230)
.L_19230:
        /*00cc*/ 	.word	0x00000000
        /*00d0*/ 	.short	0x0007
        /*00d2*/ 	.short	0x0030
        /*00d4*/ 	.byte	0x00, 0xf5, 0x21, 0x00


	//----- nvinfo : EIATTR_KPARAM_INFO
	.align		4
.L_19231:
        /*00d8*/ 	.byte	0x04, 0x17
        /*00da*/ 	.short	(.L_19233 - .L_19232)
.L_19232:
        /*00dc*/ 	.word	0x00000000
        /*00e0*/ 	.short	0x0006
        /*00e2*/ 	.short	0x0028
        /*00e4*/ 	.byte	0x00, 0xf5, 0x21, 0x00


	//----- nvinfo : EIATTR_KPARAM_INFO
	.align		4
.L_19233:
        /*00e8*/ 	.byte	0x04, 0x17
        /*00ea*/ 	.short	(.L_19235 - .L_19234)
.L_19234:
        /*00ec*/ 	.word	0x00000000
        /*00f0*/ 	.short	0x0005
        /*00f2*/ 	.short	0x0024
        /*00f4*/ 	.byte	0x00, 0xf0, 0x11, 0x00


	//----- nvinfo : EIATTR_KPARAM_INFO
	.align		4
.L_19235:
        /*00f8*/ 	.byte	0x04, 0x17
        /*00fa*/ 	.short	(.L_19237 - .L_19236)
.L_19236:
        /*00fc*/ 	.word	0x00000000
        /*0100*/ 	.short	0x0004
        /*0102*/ 	.short	0x0020
        /*0104*/ 	.byte	0x00, 0xf0, 0x11, 0x00


	//----- nvinfo : EIATTR_KPARAM_INFO
	.align		4
.L_19237:
        /*0108*/ 	.byte	0x04, 0x17
        /*010a*/ 	.short	(.L_19239 - .L_19238)
.L_19238:
        /*010c*/ 	.word	0x00000000
        /*0110*/ 	.short	0x0003
        /*0112*/ 	.short	0x0018
        /*0114*/ 	.byte	0x00, 0xf5, 0x21, 0x00


	//----- nvinfo : EIATTR_KPARAM_INFO
	.align		4
.L_19239:
        /*0118*/ 	.byte	0x04, 0x17
        /*011a*/ 	.short	(.L_19241 - .L_19240)
.L_19240:
        /*011c*/ 	.word	0x00000000
        /*0120*/ 	.short	0x0002
        /*0122*/ 	.short	0x0010
        /*0124*/ 	.byte	0x00, 0xf5, 0x21, 0x00


	//----- nvinfo : EIATTR_KPARAM_INFO
	.align		4
.L_19241:
        /*0128*/ 	.byte	0x04, 0x17
        /*012a*/ 	.short	(.L_19243 - .L_19242)
.L_19242:
        /*012c*/ 	.word	0x00000000
        /*0130*/ 	.short	0x0001
        /*0132*/ 	.short	0x0008
        /*0134*/ 	.byte	0x00, 0xf5, 0x21, 0x00


	//----- nvinfo : EIATTR_KPARAM_INFO
	.align		4
.L_19243:
        /*0138*/ 	.byte	0x04, 0x17
        /*013a*/ 	.short	(.L_19245 - .L_19244)
.L_19244:
        /*013c*/ 	.word	0x00000000
        /*0140*/ 	.short	0x0000
        /*0142*/ 	.short	0x0000
        /*0144*/ 	.byte	0x00, 0xf5, 0x21, 0x00


	//----- nvinfo : EIATTR_SPARSE_MMA_MASK
	.align		4
.L_19245:
        /*0148*/ 	.byte	0x03, 0x50
        /*014a*/ 	.short	0x0000


	//----- nvinfo : EIATTR_MAXREG_COUNT
	.align		4
        /*014c*/ 	.byte	0x03, 0x1b
        /*014e*/ 	.short	0x00ff


	//----- nvinfo : EIATTR_NUM_BARRIERS
	.align		4
        /*0150*/ 	.byte	0x02, 0x4c
        /*0152*/ 	.byte	0x01
	.zero		1


	//----- nvinfo : EIATTR_EXTERNS
	.align		4
        /*0154*/ 	.byte	0x04, 0x0f
        /*0156*/ 	.short	(.L_19247 - .L_19246)


	//   ....[0]....
	.align		4
.L_19246:
        /*0158*/ 	.word	index@(__assertfail)


	//----- nvinfo : EIATTR_MERCURY_ISA_VERSION
	.align		4
.L_19247:
        /*015c*/ 	.byte	0x03, 0x5f
        /*015e*/ 	.short	0x0101


	//----- nvinfo : EIATTR_COOP_GROUP_MASK_REGIDS
	.align		4
        /*0160*/ 	.byte	0x04, 0x29
        /*0162*/ 	.short	(.L_19249 - .L_19248)


	//   ....[0]....
.L_19248:
        /*0164*/ 	.word	0xffffffff


	//   ....[1]....
        /*0168*/ 	.word	0xffffffff


	//   ....[2]....
        /*016c*/ 	.word	0xffffffff


	//   ....[3]....
        /*0170*/ 	.word	0xffffffff


	//   ....[4]....
        /*0174*/ 	.word	0xffffffff


	//   ....[5]....
        /*0178*/ 	.word	0xffffffff


	//   ....[6]....
        /*017c*/ 	.word	0xffffffff


	//   ....[7]....
        /*0180*/ 	.word	0xffffffff


	//   ....[8]....
        /*0184*/ 	.word	0xffffffff


	//   ....[9]....
        /*0188*/ 	.word	0xffffffff


	//   ....[10]....
        /*018c*/ 	.word	0xffffffff


	//   ....[11]....
        /*0190*/ 	.word	0xffffffff


	//   ....[12]....
        /*0194*/ 	.word	0xffffffff


	//   ....[13]....
        /*0198*/ 	.word	0xffffffff


	//   ....[14]....
        /*019c*/ 	.word	0xffffffff


	//   ....[15]....
        /*01a0*/ 	.word	0xffffffff


	//   ....[16]....
        /*01a4*/ 	.word	0xffffffff


	//   ....[17]....
        /*01a8*/ 	.word	0xffffffff


	//   ....[18]....
        /*01ac*/ 	.word	0xffffffff


	//   ....[19]....
        /*01b0*/ 	.word	0xffffffff


	//   ....[20]....
        /*01b4*/ 	.word	0xffffffff


	//   ....[21]....
        /*01b8*/ 	.word	0xffffffff


	//   ....[22]....
        /*01bc*/ 	.word	0xffffffff


	//   ....[23]....
        /*01c0*/ 	.word	0xffffffff


	//   ....[24]....
        /*01c4*/ 	.word	0xffffffff


	//   ....[25]....
        /*01c8*/ 	.word	0xffffffff


	//   ....[26]....
        /*01cc*/ 	.word	0xffffffff


	//   ....[27]....
        /*01d0*/ 	.word	0xffffffff


	//   ....[28]....
        /*01d4*/ 	.word	0xffffffff


	//   ....[29]....
        /*01d8*/ 	.word	0xffffffff


	//   ....[30]....
        /*01dc*/ 	.word	0xffffffff


	//   ....[31]....
        /*01e0*/ 	.word	0xffffffff


	//   ....[32]....
        /*01e4*/ 	.word	0xffffffff


	//   ....[33]....
        /*01e8*/ 	.word	0xffffffff


	//   ....[34]....
        /*01ec*/ 	.word	0xffffffff


	//   ....[35]....
        /*01f0*/ 	.word	0xffffffff


	//   ....[36]....
        /*01f4*/ 	.word	0xffffffff


	//   ....[37]....
        /*01f8*/ 	.word	0xffffffff


	//   ....[38]....
        /*01fc*/ 	.word	0xffffffff


	//   ....[39]....
        /*0200*/ 	.word	0xffffffff


	//   ....[40]....
        /*0204*/ 	.word	0xffffffff


	//   ....[41]....
        /*0208*/ 	.word	0xffffffff


	//   ....[42]....
        /*020c*/ 	.word	0xffffffff


	//   ....[43]....
        /*0210*/ 	.word	0xffffffff


	//   ....[44]....
        /*0214*/ 	.word	0xffffffff


	//   ....[45]....
        /*0218*/ 	.word	0xffffffff


	//   ....[46]....
        /*021c*/ 	.word	0xffffffff


	//   ....[47]....
        /*0220*/ 	.word	0xffffffff


	//   ....[48]....
        /*0224*/ 	.word	0xffffffff


	//   ....[49]....
        /*0228*/ 	.word	0xffffffff


	//   ....[50]....
        /*022c*/ 	.word	0xffffffff


	//   ....[51]....
        /*0230*/ 	.word	0xffffffff


	//   ....[52]....
        /*0234*/ 	.word	0xffffffff


	//   ....[53]....
        /*0238*/ 	.word	0xffffffff


	//   ....[54]....
        /*023c*/ 	.word	0xffffffff


	//   ....[55]....
        /*0240*/ 	.word	0xffffffff


	//   ....[56]....
        /*0244*/ 	.word	0xffffffff


	//   ....[57]....
        /*0248*/ 	.word	0xffffffff


	//   ....[58]....
        /*024c*/ 	.word	0xffffffff


	//   ....[59]....
        /*0250*/ 	.word	0xffffffff


	//   ....[60]....
        /*0254*/ 	.word	0xffffffff


	//   ....[61]....
        /*0258*/ 	.word	0xffffffff


	//   ....[62]....
        /*025c*/ 	.word	0xffffffff


	//   ....[63]....
        /*0260*/ 	.word	0xffffffff


	//   ....[64]....
        /*0264*/ 	.word	0xffffffff


	//   ....[65]....
        /*0268*/ 	.word	0xffffffff


	//   ....[66]....
        /*026c*/ 	.word	0xffffffff


	//   ....[67]....
        /*0270*/ 	.word	0xffffffff


	//   ....[68]....
        /*0274*/ 	.word	0xffffffff


	//   ....[69]....
        /*0278*/ 	.word	0xffffffff


	//   ....[70]....
        /*027c*/ 	.word	0xffffffff


	//   ....[71]....
        /*0280*/ 	.word	0xffffffff


	//   ....[72]....
        /*0284*/ 	.word	0xffffffff


	//   ....[73]....
        /*0288*/ 	.word	0xffffffff


	//   ....[74]....
        /*028c*/ 	.word	0xffffffff


	//   ....[75]....
        /*0290*/ 	.word	0xffffffff


	//   ....[76]....
        /*0294*/ 	.word	0xffffffff


	//   ....[77]....
        /*0298*/ 	.word	0xffffffff


	//   ....[78]....
        /*029c*/ 	.word	0xffffffff


	//   ....[79]....
        /*02a0*/ 	.word	0xffffffff


	//   ....[80]....
        /*02a4*/ 	.word	0xffffffff


	//   ....[81]....
        /*02a8*/ 	.word	0xffffffff


	//   ....[82]....
        /*02ac*/ 	.word	0xffffffff


	//   ....[83]....
        /*02b0*/ 	.word	0xffffffff


	//   ....[84]....
        /*02b4*/ 	.word	0xffffffff


	//   ....[85]....
        /*02b8*/ 	.word	0xffffffff


	//   ....[86]....
        /*02bc*/ 	.word	0xffffffff


	//   ....[87]....
        /*02c0*/ 	.word	0xffffffff


	//   ....[88]....
        /*02c4*/ 	.word	0xffffffff


	//   ....[89]....
        /*02c8*/ 	.word	0xffffffff


	//   ....[90]....
        /*02cc*/ 	.word	0xffffffff


	//   ....[91]....
        /*02d0*/ 	.word	0xffffffff


	//   ....[92]....
        /*02d4*/ 	.word	0xffffffff


	//   ....[93]....
        /*02d8*/ 	.word	0xffffffff


	//   ....[94]....
        /*02dc*/ 	.word	0xffffffff


	//   ....[95]....
        /*02e0*/ 	.word	0xffffffff


	//   ....[96]....
        /*02e4*/ 	.word	0xffffffff


	//   ....[97]....
        /*02e8*/ 	.word	0xffffffff


	//   ....[98]....
        /*02ec*/ 	.word	0xffffffff


	//   ....[99]....
        /*02f0*/ 	.word	0xffffffff


	//   ....[100]....
        /*02f4*/ 	.word	0xffffffff


	//   ....[101]....
        /*02f8*/ 	.word	0xffffffff


	//   ....[102]....
        /*02fc*/ 	.word	0xffffffff


	//   ....[103]....
        /*0300*/ 	.word	0xffffffff


	//   ....[104]....
        /*0304*/ 	.word	0xffffffff


	//   ....[105]....
        /*0308*/ 	.word	0xffffffff


	//   ....[106]....
        /*030c*/ 	.word	0xffffffff


	//   ....[107]....
        /*0310*/ 	.word	0xffffffff


	//   ....[108]....
        /*0314*/ 	.word	0xffffffff


	//   ....[109]....
        /*0318*/ 	.word	0xffffffff


	//   ....[110]....
        /*031c*/ 	.word	0xffffffff


	//   ....[111]....
        /*0320*/ 	.word	0xffffffff


	//   ....[112]....
        /*0324*/ 	.word	0x0500000f


	//   ....[113]....
        /*0328*/ 	.word	0x0500000f


	//   ....[114]....
        /*032c*/ 	.word	0x0500000f


	//   ....[115]....
        /*0330*/ 	.word	0x0500000f


	//   ....[116]....
        /*0334*/ 	.word	0x0500000f


	//   ....[117]....
        /*0338*/ 	.word	0x0500000f


	//   ....[118]....
        /*033c*/ 	.word	0x0500000f


	//   ....[119]....
        /*0340*/ 	.word	0x0500000f


	//   ....[120]....
        /*0344*/ 	.word	0x0500000f


	//   ....[121]....
        /*0348*/ 	.word	0x0500000f


	//   ....[122]....
        /*034c*/ 	.word	0x0500000f


	//   ....[123]....
        /*0350*/ 	.word	0x0500000f


	//   ....[124]....
        /*0354*/ 	.word	0x0500000f


	//   ....[125]....
        /*0358*/ 	.word	0x0500000f


	//   ....[126]....
        /*035c*/ 	.word	0x0500000f


	//   ....[127]....
        /*0360*/ 	.word	0x0500000f


	//   ....[128]....
        /*0364*/ 	.word	0x0500000f


	//   ....[129]....
        /*0368*/ 	.word	0x0500000f


	//   ....[130]....
        /*036c*/ 	.word	0x0500000f


	//   ....[131]....
        /*0370*/ 	.word	0x0500000f


	//   ....[132]....
        /*0374*/ 	.word	0x0500000f


	//   ....[133]....
        /*0378*/ 	.word	0x0500000f


	//   ....[134]....
        /*037c*/ 	.word	0x0500000f


	//   ....[135]....
        /*0380*/ 	.word	0x0500000f


	//   ....[136]....
        /*0384*/ 	.word	0x0500000f


	//   ....[137]....
        /*0388*/ 	.word	0x0500000f


	//   ....[138]....
        /*038c*/ 	.word	0x0500000f


	//   ....[139]....
        /*0390*/ 	.word	0x0500000f


	//   ....[140]....
        /*0394*/ 	.word	0x0500000f


	//   ....[141]....
        /*0398*/ 	.word	0x0500000f


	//   ....[142]....
        /*039c*/ 	.word	0x0500000f


	//   ....[143]....
        /*03a0*/ 	.word	0x0500000f


	//   ....[144]....
        /*03a4*/ 	.word	0x0500000f


	//   ....[145]....
        /*03a8*/ 	.word	0x0500000f


	//   ....[146]....
        /*03ac*/ 	.word	0x0500000f


	//   ....[147]....
        /*03b0*/ 	.word	0x0500000f


	//   ....[148]....
        /*03b4*/ 	.word	0x0500000f


	//   ....[149]....
        /*03b8*/ 	.word	0x0500000f


	//   ....[150]....
        /*03bc*/ 	.word	0x0500000f


	//   ....[151]....
        /*03c0*/ 	.word	0x0500000f


	//   ....[152]....
        /*03c4*/ 	.word	0x0500000f


	//   ....[153]....
        /*03c8*/ 	.word	0x0500000f


	//   ....[154]....
        /*03cc*/ 	.word	0x0500000f


	//   ....[155]....
        /*03d0*/ 	.word	0x0500000f


	//   ....[156]....
        /*03d4*/ 	.word	0x0500000f


	//   ....[157]....
        /*03d8*/ 	.word	0x0500000f


	//   ....[158]....
        /*03dc*/ 	.word	0x0500000f


	//   ....[159]....
        /*03e0*/ 	.word	0x0500000f


	//   ....[160]....
        /*03e4*/ 	.word	0x0500000f


	//   ....[161]....
        /*03e8*/ 	.word	0x0500000f


	//   ....[162]....
        /*03ec*/ 	.word	0x0500000f


	//   ....[163]....
        /*03f0*/ 	.word	0x0500000f


	//   ....[164]....
        /*03f4*/ 	.word	0x0500000f


	//   ....[165]....
        /*03f8*/ 	.word	0x0500000f


	//   ....[166]....
        /*03fc*/ 	.word	0x0500000f


	//   ....[167]....
        /*0400*/ 	.word	0x0500000f


	//   ....[168]....
        /*0404*/ 	.word	0x0500000f


	//   ....[169]....
        /*0408*/ 	.word	0x0500000f


	//   ....[170]....
        /*040c*/ 	.word	0x0500000f


	//   ....[171]....
        /*0410*/ 	.word	0x0500000f


	//   ....[172]....
        /*0414*/ 	.word	0x0500000f


	//   ....[173]....
        /*0418*/ 	.word	0x0500000f


	//   ....[174]....
        /*041c*/ 	.word	0x0500000f


	//   ....[175]....
        /*0420*/ 	.word	0x0500000f


	//   ....[176]....
        /*0424*/ 	.word	0x0500000f


	//   ....[177]....
        /*0428*/ 	.word	0x0500000f


	//   ....[178]....
        /*042c*/ 	.word	0x0500000f


	//   ....[179]....
        /*0430*/ 	.word	0x0500000f


	//   ....[180]....
        /*0434*/ 	.word	0x0500000f


	//   ....[181]....
        /*0438*/ 	.word	0x0500000f


	//   ....[182]....
        /*043c*/ 	.word	0x0500000f


	//   ....[183]....
        /*0440*/ 	.word	0x0500000f


	//   ....[184]....
        /*0444*/ 	.word	0x0500000f


	//   ....[185]....
        /*0448*/ 	.word	0x0500000f


	//   ....[186]....
        /*044c*/ 	.word	0x0500000f


	//   ....[187]....
        /*0450*/ 	.word	0x0500000f


	//   ....[188]....
        /*0454*/ 	.word	0x0500000f


	//   ....[189]....
        /*0458*/ 	.word	0x0500000f


	//   ....[190]....
        /*045c*/ 	.word	0x0500000f


	//   ....[191]....
        /*0460*/ 	.word	0x0500000f


	//   ....[192]....
        /*0464*/ 	.word	0x0500000f


	//   ....[193]....
        /*0468*/ 	.word	0x0500000f


	//   ....[194]....
        /*046c*/ 	.word	0x0500000f


	//   ....[195]....
        /*0470*/ 	.word	0x0500000f


	//   ....[196]....
        /*0474*/ 	.word	0x0500000f


	//   ....[197]....
        /*0478*/ 	.word	0x0500000f


	//   ....[198]....
        /*047c*/ 	.word	0x0500000f


	//   ....[199]....
        /*0480*/ 	.word	0x0500000f


	//   ....[200]....
        /*0484*/ 	.word	0x0500000f


	//   ....[201]....
        /*0488*/ 	.word	0x0500000f


	//   ....[202]....
        /*048c*/ 	.word	0x0500000f


	//   ....[203]....
        /*0490*/ 	.word	0x0500000f


	//   ....[204]....
        /*0494*/ 	.word	0x0500000f


	//   ....[205]....
        /*0498*/ 	.word	0x0500000f


	//   ....[206]....
        /*049c*/ 	.word	0x0500000f


	//   ....[207]....
        /*04a0*/ 	.word	0x0500000f


	//   ....[208]....
        /*04a4*/ 	.word	0x0500000f


	//   ....[209]....
        /*04a8*/ 	.word	0x0500000f


	//   ....[210]....
        /*04ac*/ 	.word	0x0500000f


	//   ....[211]....
        /*04b0*/ 	.word	0x0500000f


	//   ....[212]....
        /*04b4*/ 	.word	0x0500000f


	//   ....[213]....
        /*04b8*/ 	.word	0x0500000f


	//   ....[214]....
        /*04bc*/ 	.word	0x0500000f


	//   ....[215]....
        /*04c0*/ 	.word	0x0500000f


	//   ....[216]....
        /*04c4*/ 	.word	0x0500000f


	//   ....[217]....
        /*04c8*/ 	.word	0x0500000f


	//   ....[218]....
        /*04cc*/ 	.word	0x0500000f


	//   ....[219]....
        /*04d0*/ 	.word	0x0500000f


	//   ....[220]....
        /*04d4*/ 	.word	0x0500000f


	//   ....[221]....
        /*04d8*/ 	.word	0x0500000f


	//   ....[222]....
        /*04dc*/ 	.word	0x0500000f


	//   ....[223]....
        /*04e0*/ 	.word	0x0500000f


	//   ....[224]....
        /*04e4*/ 	.word	0x0500000f


	//   ....[225]....
        /*04e8*/ 	.word	0x0500000f


	//   ....[226]....
        /*04ec*/ 	.word	0x0500000f


	//   ....[227]....
        /*04f0*/ 	.word	0x0500000f


	//   ....[228]....
        /*04f4*/ 	.word	0x0500000f


	//   ....[229]....
        /*04f8*/ 	.word	0x0500000f


	//   ....[230]....
        /*04fc*/ 	.word	0x0500000f


	//   ....[231]....
        /*0500*/ 	.word	0x0500000f


	//   ....[232]....
        /*0504*/ 	.word	0x0500000f


	//   ....[233]....
        /*0508*/ 	.word	0x0500000f


	//   ....[234]....
        /*050c*/ 	.word	0x0500000f


	//   ....[235]....
        /*0510*/ 	.word	0x0500000f


	//   ....[236]....
        /*0514*/ 	.word	0x0500000f


	//   ....[237]....
        /*0518*/ 	.word	0x0500000f


	//   ....[238]....
        /*051c*/ 	.word	0x0500000f


	//   ....[239]....
        /*0520*/ 	.word	0x0500000f


	//   ....[240]....
        /*0524*/ 	.word	0x0500000f


	//   ....[241]....
        /*0528*/ 	.word	0x0500000f


	//   ....[242]....
        /*052c*/ 	.word	0x0500000f


	//   ....[243]....
        /*0530*/ 	.word	0x0500000f


	//   ....[244]....
        /*0534*/ 	.word	0x0500000f


	//   ....[245]....
        /*0538*/ 	.word	0x0500000f


	//   ....[246]....
        /*053c*/ 	.word	0x0500000f


	//   ....[247]....
        /*0540*/ 	.word	0x0500000f


	//   ....[248]....
        /*0544*/ 	.word	0x0500000f


	//   ....[249]....
        /*0548*/ 	.word	0x0500000f


	//   ....[250]....
        /*054c*/ 	.word	0x0500000f


	//   ....[251]....
        /*0550*/ 	.word	0x0500000f


	//   ....[252]....
        /*0554*/ 	.word	0x0500000f


	//   ....[253]....
        /*0558*/ 	.word	0x0500000f


	//   ....[254]....
        /*055c*/ 	.word	0x0500000f


	//   ....[255]....
        /*0560*/ 	.word	0x0500000f


	//   ....[0]....
        /*0564*/ 	.word	0x0500000f


	//   ....[1]....
        /*0568*/ 	.word	0x0500000f


	//   ....[2]....
        /*056c*/ 	.word	0x0500000f


	//   ....[3]....
        /*0570*/ 	.word	0x0500000f


	//   ....[4]....
        /*0574*/ 	.word	0x0500000f


	//----- nvinfo : EIATTR_COOP_GROUP_INSTR_OFFSETS
	.align		4
.L_19249:
        /*0578*/ 	.byte	0x04, 0x28
        /*057a*/ 	.short	(.L_19251 - .L_19250)


	//   ....[0]....
.L_19250:
        /*057c*/ 	.word	0x00000ac0


	//   ....[1]....
        /*0580*/ 	.word	0x00000ae0


	//   ....[2]....
        /*0584*/ 	.word	0x00000b00


	//   ....[3]....
        /*0588*/ 	.word	0x00000b20


	//   ....[4]....
        /*058c*/ 	.word	0x00000b40


	//   ....[5]....
        /*0590*/ 	.word	0x00000c40


	//   ....[6]....
        /*0594*/ 	.word	0x00000c60


	//   ....[7]....
        /*0598*/ 	.word	0x00000c90


	//   ....[8]....
        /*059c*/ 	.word	0x00001ac0


	//   ....[9]....
        /*05a0*/ 	.word	0x00001b00


	//   ....[10]....
        /*05a4*/ 	.word	0x00001b20


	//   ....[11]....
        /*05a8*/ 	.word	0x00001b40


	//   ....[12]....
        /*05ac*/ 	.word	0x00001b60


	//   ....[13]....
        /*05b0*/ 	.word	0x00001bb0


	//   ....[14]....
        /*05b4*/ 	.word	0x00001bd0


	//   ....[15]....
        /*05b8*/ 	.word	0x00001bf0


	//   ....[16]....
        /*05bc*/ 	.word	0x00002a60


	//   ....[17]....
        /*05c0*/ 	.word	0x00002ac0


	//   ....[18]....
        /*05c4*/ 	.word	0x00002b00


	//   ....[19]....
        /*05c8*/ 	.word	0x00002b90


	//   ....[20]....
        /*05cc*/ 	.word	0x00002bd0


	//   ....[21]....
        /*05d0*/ 	.word	0x00002c10


	//   ....[22]....
        /*05d4*/ 	.word	0x00002c50


	//   ....[23]....
        /*05d8*/ 	.word	0x00002c90


	//   ....[24]....
        /*05dc*/ 	.word	0x00002cd0


	//   ....[25]....
        /*05e0*/ 	.word	0x00002d10


	//   ....[26]....
        /*05e4*/ 	.word	0x00002d50


	//   ....[27]....
        /*05e8*/ 	.word	0x00002d90


	//   ....[28]....
        /*05ec*/ 	.word	0x00002dd0


	//   ....[29]....
        /*05f0*/ 	.word	0x00002e10


	//   ....[30]....
        /*05f4*/ 	.word	0x00002e50


	//   ....[31]....
        /*05f8*/ 	.word	0x00002e90


	//   ....[32]....
        /*05fc*/ 	.word	0x00002ed0


	//   ....[33]....
        /*0600*/ 	.word	0x00002f10


	//   ....[34]....
        /*0604*/ 	.word	0x00002f50


	//   ....[35]....
        /*0608*/ 	.word	0x00002f90


	//   ....[36]....
        /*060c*/ 	.word	0x00002fd0


	//   ....[37]....
        /*0610*/ 	.word	0x00003010


	//   ....[38]....
        /*0614*/ 	.word	0x00003050


	//   ....[39]....
        /*0618*/ 	.word	0x00003090


	//   ....[40]....
        /*061c*/ 	.word	0x000030d0


	//   ....[41]....
        /*0620*/ 	.word	0x00003110


	//   ....[42]....
        /*0624*/ 	.word	0x00003150


	//   ....[43]....
        /*0628*/ 	.word	0x00003190


	//   ....[44]....
        /*062c*/ 	.word	0x000031d0


	//   ....[45]....
        /*0630*/ 	.word	0x00003200


	//   ....[46]....
        /*0634*/ 	.word	0x00003220


	//   ....[47]....
        /*0638*/ 	.word	0x00003240


	//   ....[48]....
        /*063c*/ 	.word	0x00003270


	//   ....[49]....
        /*0640*/ 	.word	0x000032c0


	//   ....[50]....
        /*0644*/ 	.word	0x000032e0


	//   ....[51]....
        /*0648*/ 	.word	0x00003300


	//   ....[52]....
        /*064c*/ 	.word	0x00003320


	//   ....[53]....
        /*0650*/ 	.word	0x00003350


	//   ....[54]....
        /*0654*/ 	.word	0x00003380


	//   ....[55]....
        /*0658*/ 	.word	0x00003390


	//   ....[56]....
        /*065c*/ 	.word	0x000033b0


	//   ....[57]....
        /*0660*/ 	.word	0x000033d0


	//   ....[58]....
        /*0664*/ 	.word	0x00003400


	//   ....[59]....
        /*0668*/ 	.word	0x00003420


	//   ....[60]....
        /*066c*/ 	.word	0x00003440


	//   ....[61]....
        /*0670*/ 	.word	0x00003460


	//   ....[62]....
        /*0674*/ 	.word	0x00003480


	//   ....[63]....
        /*0678*/ 	.word	0x000034a0


	//   ....[64]....
        /*067c*/ 	.word	0x000034c0


	//   ....[65]....
        /*0680*/ 	.word	0x000034e0


	//   ....[66]....
        /*0684*/ 	.word	0x00003510


	//   ....[67]....
        /*0688*/ 	.word	0x00003530


	//   ....[68]....
        /*068c*/ 	.word	0x00003550


	//   ....[69]....
        /*0690*/ 	.word	0x00003570


	//   ....[70]....
        /*0694*/ 	.word	0x00003590


	//   ....[71]....
        /*0698*/ 	.word	0x000035b0


	//   ....[72]....
        /*069c*/ 	.word	0x000035d0


	//   ....[73]....
        /*06a0*/ 	.word	0x000035f0


	//   ....[74]....
        /*06a4*/ 	.word	0x00003610


	//   ....[75]....
        /*06a8*/ 	.word	0x00003630


	//   ....[76]....
        /*06ac*/ 	.word	0x00003650


	//   ....[77]....
        /*06b0*/ 	.word	0x00003670


	//   ....[78]....
        /*06b4*/ 	.word	0x00003690


	//   ....[79]....
        /*06b8*/ 	.word	0x000036b0


	//   ....[80]....
        /*06bc*/ 	.word	0x000036d0


	//   ....[81]....
        /*06c0*/ 	.word	0x000036f0


	//   ....[82]....
        /*06c4*/ 	.word	0x00003710


	//   ....[83]....
        /*06c8*/ 	.word	0x00003730


	//   ....[84]....
        /*06cc*/ 	.word	0x00003750


	//   ....[85]....
        /*06d0*/ 	.word	0x00003770


	//   ....[86]....
        /*06d4*/ 	.word	0x00003790


	//   ....[87]....
        /*06d8*/ 	.word	0x000037b0


	//   ....[88]....
        /*06dc*/ 	.word	0x000037d0


	//   ....[89]....
        /*06e0*/ 	.word	0x000037f0


	//   ....[90]....
        /*06e4*/ 	.word	0x00003810


	//   ....[91]....
        /*06e8*/ 	.word	0x00003830


	//   ....[92]....
        /*06ec*/ 	.word	0x00003850


	//   ....[93]....
        /*06f0*/ 	.word	0x00003870


	//   ....[94]....
        /*06f4*/ 	.word	0x000038a0


	//   ....[95]....
        /*06f8*/ 	.word	0x000038c0


	//   ....[96]....
        /*06fc*/ 	.word	0x000038e0


	//   ....[97]....
        /*0700*/ 	.word	0x00003900


	//   ....[98]....
        /*0704*/ 	.word	0x00003920


	//   ....[99]....
        /*0708*/ 	.word	0x00003950


	//   ....[100]....
        /*070c*/ 	.word	0x00003970


	//   ....[101]....
        /*0710*/ 	.word	0x00003990


	//   ....[102]....
        /*0714*/ 	.word	0x000039b0


	//   ....[103]....
        /*0718*/ 	.word	0x000039d0


	//   ....[104]....
        /*071c*/ 	.word	0x000039f0


	//   ....[105]....
        /*0720*/ 	.word	0x00003a10


	//   ....[106]....
        /*0724*/ 	.word	0x00003a30


	//   ....[107]....
        /*0728*/ 	.word	0x00003a50


	//   ....[108]....
        /*072c*/ 	.word	0x00003a70


	//   ....[109]....
        /*0730*/ 	.word	0x00003a90


	//   ....[110]....
        /*0734*/ 	.word	0x00003ab0


	//   ....[111]....
        /*0738*/ 	.word	0x00003ad0


	//   ....[112]....
        /*073c*/ 	.word	0x000056c0


	//   ....[113]....
        /*0740*/ 	.word	0x00005720


	//   ....[114]....
        /*0744*/ 	.word	0x00005780


	//   ....[115]....
        /*0748*/ 	.word	0x000057e0


	//   ....[116]....
        /*074c*/ 	.word	0x00005840


	//   ....[117]....
        /*0750*/ 	.word	0x000058c0


	//   ....[118]....
        /*0754*/ 	.word	0x00005920


	//   ....[119]....
        /*0758*/ 	.word	0x00005980


	//   ....[120]....
        /*075c*/ 	.word	0x000059e0


	//   ....[121]....
        /*0760*/ 	.word	0x00005a60


	//   ....[122]....
        /*0764*/ 	.word	0x00005ad0


	//   ....[123]....
        /*0768*/ 	.word	0x00005b30


	//   ....[124]....
        /*076c*/ 	.word	0x00005bb0


	//   ....[125]....
        /*0770*/ 	.word	0x00005c20


	//   ....[126]....
        /*0774*/ 	.word	0x00005c80


	//   ....[127]....
        /*0778*/ 	.word	0x00005d00


	//   ....[128]....
        /*077c*/ 	.word	0x00005d70


	//   ....[129]....
        /*0780*/ 	.word	0x00005dd0


	//   ....[130]....
        /*0784*/ 	.word	0x00005e50


	//   ....[131]....
        /*0788*/ 	.word	0x00005ec0


	//   ....[132]....
        /*078c*/ 	.word	0x00005f20


	//   ....[133]....
        /*0790*/ 	.word	0x00005fa0


	//   ....[134]....
        /*0794*/ 	.word	0x00006010


	//   ....[135]....
        /*0798*/ 	.word	0x00006070


	//   ....[136]....
        /*079c*/ 	.word	0x000060f0


	//   ....[137]....
        /*07a0*/ 	.word	0x00006160


	//   ....[138]....
        /*07a4*/ 	.word	0x000061c0


	//   ....[139]....
        /*07a8*/ 	.word	0x00006240


	//   ....[140]....
        /*07ac*/ 	.word	0x000062b0


	//   ....[141]....
        /*07b0*/ 	.word	0x00006310


	//   ....[142]....
        /*07b4*/ 	.word	0x00006390


	//   ....[143]....
        /*07b8*/ 	.word	0x00006400


	//   ....[144]....
        /*07bc*/ 	.word	0x00006460


	//   ....[145]....
        /*07c0*/ 	.word	0x000064e0


	//   ....[146]....
        /*07c4*/ 	.word	0x00006550


	//   ....[147]....
        /*07c8*/ 	.word	0x000065b0


	//   ....[148]....
        /*07cc*/ 	.word	0x00006630


	//   ....[149]....
        /*07d0*/ 	.word	0x000066a0


	//   ....[150]....
        /*07d4*/ 	.word	0x00006700


	//   ....[151]....
        /*07d8*/ 	.word	0x00006780


	//   ....[152]....
        /*07dc*/ 	.word	0x000067f0


	//   ....[153]....
        /*07e0*/ 	.word	0x00006850


	//   ....[154]....
        /*07e4*/ 	.word	0x000068d0


	//   ....[155]....
        /*07e8*/ 	.word	0x00006940


	//   ....[156]....
        /*07ec*/ 	.word	0x000069a0


	//   ....[157]....
        /*07f0*/ 	.word	0x00006a20


	//   ....[158]....
        /*07f4*/ 	.word	0x00006a90


	//   ....[159]....
        /*07f8*/ 	.word	0x00006af0


	//   ....[160]....
        /*07fc*/ 	.word	0x00006b70


	//   ....[161]....
        /*0800*/ 	.word	0x00006be0


	//   ....[162]....
        /*0804*/ 	.word	0x00006c40


	//   ....[163]....
        /*0808*/ 	.word	0x00006cc0


	//   ....[164]....
        /*080c*/ 	.word	0x00006d30


	//   ....[165]....
        /*0810*/ 	.word	0x00006d90


	//   ....[166]....
        /*0814*/ 	.word	0x00006e10


	//   ....[167]....
        /*0818*/ 	.word	0x00006e80


	//   ....[168]....
        /*081c*/ 	.word	0x00006ee0


	//   ....[169]....
        /*0820*/ 	.word	0x00006f60


	//   ....[170]....
        /*0824*/ 	.word	0x00006fd0


	//   ....[171]....
        /*0828*/ 	.word	0x00007030


	//   ....[172]....
        /*082c*/ 	.word	0x000070b0


	//   ....[173]....
        /*0830*/ 	.word	0x00007120


	//   ....[174]....
        /*0834*/ 	.word	0x00007180


	//   ....[175]....
        /*0838*/ 	.word	0x00007200


	//   ....[176]....
        /*083c*/ 	.word	0x00007270


	//   ....[177]....
        /*0840*/ 	.word	0x000072d0


	//   ....[178]....
        /*0844*/ 	.word	0x00007350


	//   ....[179]....
        /*0848*/ 	.word	0x000073c0


	//   ....[180]....
        /*084c*/ 	.word	0x00007420


	//   ....[181]....
        /*0850*/ 	.word	0x000074a0


	//   ....[182]....
        /*0854*/ 	.word	0x00007510


	//   ....[183]....
        /*0858*/ 	.word	0x00007570


	//   ....[184]....
        /*085c*/ 	.word	0x000075f0


	//   ....[185]....
        /*0860*/ 	.word	0x00007660


	//   ....[186]....
        /*0864*/ 	.word	0x000076c0


	//   ....[187]....
        /*0868*/ 	.word	0x00007740


	//   ....[188]....
        /*086c*/ 	.word	0x000077b0


	//   ....[189]....
        /*0870*/ 	.word	0x00007810


	//   ....[190]....
        /*0874*/ 	.word	0x00007890


	//   ....[191]....
        /*0878*/ 	.word	0x00007900


	//   ....[192]....
        /*087c*/ 	.word	0x00007960


	//   ....[193]....
        /*0880*/ 	.word	0x000079e0


	//   ....[194]....
        /*0884*/ 	.word	0x00007a50


	//   ....[195]....
        /*0888*/ 	.word	0x00007ab0


	//   ....[196]....
        /*088c*/ 	.word	0x00007b30


	//   ....[197]....
        /*0890*/ 	.word	0x00007ba0


	//   ....[198]....
        /*0894*/ 	.word	0x00007c00


	//   ....[199]....
        /*0898*/ 	.word	0x00007c80


	//   ....[200]....
        /*089c*/ 	.word	0x00007cf0


	//   ....[201]....
        /*08a0*/ 	.word	0x00007d50


	//   ....[202]....
        /*08a4*/ 	.word	0x00007dd0


	//   ....[203]....
        /*08a8*/ 	.word	0x00007e40


	//   ....[204]....
        /*08ac*/ 	.word	0x00007ea0


	//   ....[205]....
        /*08b0*/ 	.word	0x00007f20


	//   ....[206]....
        /*08b4*/ 	.word	0x00007f90


	//   ....[207]....
        /*08b8*/ 	.word	0x00007ff0


	//   ....[208]....
        /*08bc*/ 	.word	0x00008070


	//   ....[209]....
        /*08c0*/ 	.word	0x000080e0


	//   ....[210]....
        /*08c4*/ 	.word	0x00008140


	//   ....[211]....
        /*08c8*/ 	.word	0x000081c0


	//   ....[212]....
        /*08cc*/ 	.word	0x00008230


	//   ....[213]....
        /*08d0*/ 	.word	0x00008290


	//   ....[214]....
        /*08d4*/ 	.word	0x00008310


	//   ....[215]....
        /*08d8*/ 	.word	0x00008380


	//   ....[216]....
        /*08dc*/ 	.word	0x000083e0


	//   ....[217]....
        /*08e0*/ 	.word	0x00008460


	//   ....[218]....
        /*08e4*/ 	.word	0x000084d0


	//   ....[219]....
        /*08e8*/ 	.word	0x00008530


	//   ....[220]....
        /*08ec*/ 	.word	0x000085a0


	//   ....[221]....
        /*08f0*/ 	.word	0x00008600


	//   ....[222]....
        /*08f4*/ 	.word	0x00008660


	//   ....[223]....
        /*08f8*/ 	.word	0x000086e0


	//   ....[224]....
        /*08fc*/ 	.word	0x00008740


	//   ....[225]....
        /*0900*/ 	.word	0x000087a0


	//   ....[226]....
        /*0904*/ 	.word	0x00008820


	//   ....[227]....
        /*0908*/ 	.word	0x00008890


	//   ....[228]....
        /*090c*/ 	.word	0x000088f0


	//   ....[229]....
        /*0910*/ 	.word	0x00008960


	//   ....[230]....
        /*0914*/ 	.word	0x000089d0


	//   ....[231]....
        /*0918*/ 	.word	0x00008a30


	//   ....[232]....
        /*091c*/ 	.word	0x00008ab0


	//   ....[233]....
        /*0920*/ 	.word	0x00008b20


	//   ....[234]....
        /*0924*/ 	.word	0x00008b80


	//   ....[235]....
        /*0928*/ 	.word	0x00008bf0


	//   ....[236]....
        /*092c*/ 	.word	0x00008c60


	//   ....[237]....
        /*0930*/ 	.word	0x00008cc0


	//   ....[238]....
        /*0934*/ 	.word	0x00008d40


	//   ....[239]....
        /*0938*/ 	.word	0x00008db0


	//   ....[240]....
        /*093c*/ 	.word	0x00008e10


	//   ....[241]....
        /*0940*/ 	.word	0x00008e90


	//   ....[242]....
        /*0944*/ 	.word	0x00008f10


	//   ....[243]....
        /*0948*/ 	.word	0x00008f70


	//   ....[244]....
        /*094c*/ 	.word	0x00008ff0


	//   ....[245]....
        /*0950*/ 	.word	0x00009060


	//   ....[246]....
        /*0954*/ 	.word	0x000090c0


	//   ....[247]....
        /*0958*/ 	.word	0x00009140


	//   ....[248]....
        /*095c*/ 	.word	0x000091b0


	//   ....[249]....
        /*0960*/ 	.word	0x00009210


	//   ....[250]....
        /*0964*/ 	.word	0x00009290


	//   ....[251]....
        /*0968*/ 	.word	0x00009300


	//   ....[252]....
        /*096c*/ 	.word	0x00009360


	//   ....[253]....
        /*0970*/ 	.word	0x000093e0


	//   ....[254]....
        /*0974*/ 	.word	0x00009440


	//   ....[255]....
        /*0978*/ 	.word	0x000094a0


	//   ....[0]....
        /*097c*/ 	.word	0x00009510


	//   ....[1]....
        /*0980*/ 	.word	0x00009570


	//   ....[2]....
        /*0984*/ 	.word	0x000095d0


	//   ....[3]....
        /*0988*/ 	.word	0x00009630


	//   ....[4]....
        /*098c*/ 	.word	0x000096b0


	//----- nvinfo : EIATTR_VRC_CTA_INIT_COUNT
	.align		4
.L_19251:
        /*0990*/ 	.byte	0x02, 0x4a
	.zero		1
	.zero		1


	//----- nvinfo : EIATTR_SYSCALL_OFFSETS
	.align		4
        /*0994*/ 	.byte	0x04, 0x46
        /*0996*/ 	.short	(.L_19253 - .L_19252)


	//   ....[0]....
.L_19252:
        /*0998*/ 	.word	0x00002990


	//   ....[1]....
        /*099c*/ 	.word	0x00005660


	//----- nvinfo : EIATTR_EXIT_INSTR_OFFSETS
	.align		4
.L_19253:
        /*09a0*/ 	.byte	0x04, 0x1c
        /*09a2*/ 	.short	(.L_19255 - .L_19254)


	//   ....[0]....
.L_19254:
        /*09a4*/ 	.word	0x00005140


	//   ....[1]....
        /*09a8*/ 	.word	0x00005150


	//   ....[2]....
        /*09ac*/ 	.word	0x00005560


	//   ....[3]....
        /*09b0*/ 	.word	0x00005670


	//----- nvinfo : EIATTR_CRS_STACK_SIZE
	.align		4
.L_19255:
        /*09b4*/ 	.byte	0x04, 0x1e
        /*09b6*/ 	.short	(.L_19257 - .L_19256)
.L_19256:
        /*09b8*/ 	.word	0x00000000


	//----- nvinfo : EIATTR_CBANK_PARAM_SIZE
	.align		4
.L_19257:
        /*09bc*/ 	.byte	0x03, 0x19
        /*09be*/ 	.short	0x007c


	//----- nvinfo : EIATTR_PARAM_CBANK
	.align		4
        /*09c0*/ 	.byte	0x04, 0x0a
        /*09c2*/ 	.short	(.L_19259 - .L_19258)
	.align		4
.L_19258:
        /*09c4*/ 	.word	index@(.nv.constant0._ZN4vllm25paged_attention_v1_kernelIfhLi192ELi32ELi128ELNS_18Fp8KVCacheDataTypeE1ELb1EEEvPT_PKS2_PKT0_S8_ifPKiSA_iPKfiiiSC_SC_iiiii)
        /*09c8*/ 	.short	0x0380
        /*09ca*/ 	.short	0x007c


	//----- nvinfo : EIATTR_SW_WAR
	.align		4
.L_19259:
        /*09cc*/ 	.byte	0x04, 0x36
        /*09ce*/ 	.short	(.L_19261 - .L_19260)
.L_19260:
        /*09d0*/ 	.word	0x00000008
.L_19261:


//--------------------- .nv.info._ZN4vllm25paged_attention_v1_kernelIfhLi128ELi32ELi128ELNS_18Fp8KVCacheDataTypeE1ELb1EEEvPT_PKS2_PKT0_S8_ifPKiSA_iPKfiiiSC_SC_iiiii --------------------------
	.section	.nv.info._ZN4vllm25paged_attention_v1_kernelIfhLi128ELi32ELi128ELNS_18Fp8KVCacheDataTypeE1ELb1EEEvPT_PKS2_PKT0_S8_ifPKiSA_iPKfiiiSC_SC_iiiii,"",@"SHT_CUDA_INFO"
	.sectionflags	@""
	.align	4


	//----- nvinfo : EIATTR_CUDA_API_VERSION
	.align		4
        /*0000*/ 	.byte	0x04, 0x37
        /*0002*/ 	.short	(.L_19263 - .L_19262)
.L_19262:
        /*0004*/ 	.word	0x00000082


	//----- nvinfo : EIATTR_KPARAM_INFO
	.align		4
.L_19263:
        /*0008*/ 	.byte	0x04, 0x17
        /*000a*/ 	.short	(.L_19265 - .L_19264)
.L_19264:
        /*000c*/ 	.word	0x00000000
        /*0010*/ 	.short	0x0013
        /*0012*/ 	.short	0x0078
        /*0014*/ 	.byte	0x00, 0xf0, 0x11, 0x00


	//----- nvinfo : EIATTR_KPARAM_INFO
	.align		4
.L_19265:
        /*0018*/ 	.byte	0x04, 0x17
        /*001a*/ 	.short	(.L_19267 - .L_19266)
.L_19266:
        /*001c*/ 	.word	0x00000000
        /*0020*/ 	.short	0x0012
        /*0022*/ 	.short	0x0074
        /*0024*/ 	.byte	0x00, 0xf0, 0x11, 0x00


	//----- nvinfo : EIATTR_KPARAM_INFO
	.align		4
.L_19267:
        /*0028*/ 	.byte	0x04, 0x17
        /*002a*/ 	.short	(.L_19269 - .L_19268)
.L_19268:
        /*002c*/ 	.word	0x00000000
        /*0030*/ 	.short	0x0011
        /*0032*/ 	.short	0x0070
        /*0034*/ 	.byte	0x00, 0xf0, 0x11, 0x00


	//----- nvinfo : EIATTR_KPARAM_INFO
	.align		4
.L_19269:
        /*0038*/ 	.byte	0x04, 0x17
        /*003a*/ 	.short	(.L_19271 - .L_19270)
.L_19270:
        /*003c*/ 	.word	0x00000000
        /*0040*/ 	.short	0x0010
        /*0042*/ 	.short	0x006c
        /*0044*/ 	.byte	0x00, 0xf0, 0x11, 0x00


	//----- nvinfo : EIATTR_KPARAM_INFO
	.align		4
.L_19271:
        /*0048*/ 	.byte	0x04, 0x17
        /*004a*/ 	.short	(.L_19273 - .L_19272)
.L_19272:
        /*004c*/ 	.word	0x00000000
        /*0050*/ 	.short	0x000f
        /*0052*/ 	.short	0x0068
        /*0054*/ 	.byte	0x00, 0xf0, 0x11, 0x00


	//----- nvinfo : EIATTR_KPARAM_INFO
	.align		4
.L_19273:
        /*0058*/ 	.byte	0x04, 0x17
        /*005a*/ 	.short	(.L_19275 - .L_19274)
.L_19274:
        /*005c*/ 	.word	0x00000000
        /*0060*/ 	.short	0x000e
        /*0062*/ 	.short	0x0060
        /*0064*/ 	.byte	0x00, 0xf5, 0x21, 0x00


	//----- nvinfo : EIATTR_KPARAM_INFO
	.align		4
.L_19275:
        /*0068*/ 	.byte	0x04, 0x17
        /*006a*/ 	.short	(.L_19277 - .L_19276)
.L_19276:
        /*006c*/ 	.word	0x00000000
        /*0070*/ 	.short	0x000d
        /*0072*/ 	.short	0x0058
        /*0074*/ 	.byte	0x00, 0xf5, 0x21, 0x00


	//----- nvinfo : EIATTR_KPARAM_INFO
	.align		4
.L_19277:
        /*0078*/ 	.byte	0x04, 0x17
        /*007a*/ 	.short	(.L_19279 - .L_19278)
.L_19278:
        /*007c*/ 	.word	0x00000000
        /*0080*/ 	.short	0x000c
        /*0082*/ 	.short	0x0050
        /*0084*/ 	.byte	0x00, 0xf0, 0x11, 0x00


	//----- nvinfo : EIATTR_KPARAM_INFO
	.align		4
.L_19279:
        /*0088*/ 	.byte	0x04, 0x17
        /*008a*/ 	.short	(.L_19281 - .L_19280)
.L_19280:
        /*008c*/ 	.word	0x00000000
        /*0090*/ 	.short	0x000b
        /*0092*/ 	.short	0x004c
        /*0094*/ 	.byte	0x00, 0xf0, 0x11, 0x00


	//----- nvinfo : EIATTR_KPARAM_INFO
	.align		4
.L_19281:
        /*0098*/ 	.byte	0x04, 0x17
        /*009a*/ 	.short	(.L_19283 - .L_19282)
.L_19282:
        /*009c*/ 	.word	0x00000000
        /*00a0*/ 	.short	0x000a
        /*00a2*/ 	.short	0x0048
        /*00a4*/ 	.byte	0x00, 0xf0, 0x11, 0x00


	//----- nvinfo : EIATTR_KPARAM_INFO
	.align		4
.L_19283:
        /*00a8*/ 	.byte	0x04, 0x17
        /*00aa*/ 	.short	(.L_19285 - .L_19284)
.L_19284:
        /*00ac*/ 	.word	0x00000000
        /*00b0*/ 	.short	0x0009
        /*00b2*/ 	.short	0x0040
        /*00b4*/ 	.byte	0x00, 0xf5, 0x21, 0x00


	//----- nvinfo : EIATTR_KPARAM_INFO
	.align		4
.L_19285:
        /*00b8*/ 	.byte	0x04, 0x17
        /*00ba*/ 	.short	(.L_19287 - .L_19286)
.L_19286:
        /*00bc*/ 	.word	0x00000000
        /*00c0*/ 	.short	0x0008
        /*00c2*/ 	.short	0x0038
        /*00c4*/ 	.byte	0x00, 0xf0, 0x11, 0x00


	//----- nvinfo : EIATTR_KPARAM_INFO
	.align		4
.L_19287:
        /*00c8*/ 	.byte	0x04, 0x17
        /*00ca*/ 	.short	(.L_19289 - .L_19288)
.L_19288:
        /*00cc*/ 	.word	0x00000000
        /*00d0*/ 	.short	0x0007
        /*00d2*/ 	.short	0x0030
        /*00d4*/ 	.byte	0x00, 0xf5, 0x21, 0x00


	//----- nvinfo : EIATTR_KPARAM_INFO
	.align		4
.L_19289:
        /*00d8*/ 	.byte	0x04, 0x17
        /*00da*/ 	.short	(.L_19291 - .L_19290)
.L_19290:
        /*00dc*/ 	.word	0x00000000
        /*00e0*/ 	.short	0x0006
        /*00e2*/ 	.short	0x0028
        /*00e4*/ 	.byte	0x00, 0xf5, 0x21, 0x00


	//----- nvinfo : EIATTR_KPARAM_INFO
	.align		4
.L_19291:
        /*00e8*/ 	.byte	0x04, 0x17
        /*00ea*/ 	.short	(.L_19293 - .L_19292)
.L_19292:
        /*00ec*/ 	.word	0x00000000
        /*00f0*/ 	.short	0x0005
        /*00f2*/ 	.short	0x0024
        /*00f4*/ 	.byte	0x00, 0xf0, 0x11, 0x00


	//----- nvinfo : EIATTR_KPARAM_INFO
	.align		4
.L_19293:
        /*00f8*/ 	.byte	0x04, 0x17
        /*00fa*/ 	.short	(.L_19295 - .L_19294)
.L_19294:
        /*00fc*/ 	.word	0x00000000
        /*0100*/ 	.short	0x0004
        /*0102*/ 	.short	0x0020
        /*0104*/ 	.byte	0x00, 0xf0, 0x11, 0x00


	//----- nvinfo : EIATTR_KPARAM_INFO
	.align		4
.L_19295:
        /*0108*/ 	.byte	0x04, 0x17
        /*010a*/ 	.short	(.L_19297 - .L_19296)
.L_19296:
        /*010c*/ 	.word	0x00000000
        /*0110*/ 	.short	0x0003
        /*0112*/ 	.short	0x0018
        /*0114*/ 	.byte	0x00, 0xf5, 0x21, 0x00


	//----- nvinfo : EIATTR_KPARAM_INFO
	.align		4
.L_19297:
        /*0118*/ 	.byte	0x04, 0x17
        /*011a*/ 	.short	(.L_19299 - .L_19298)
.L_19298:
        /*011c*/ 	.word	0x00000000
        /*0120*/ 	.short	0x0002
        /*0122*/ 	.short	0x0010
        /*0124*/ 	.byte	0x00, 0xf5, 0x21, 0x00


	//----- nvinfo : EIATTR_KPARAM_INFO
	.align		4
.L_19299:
        /*0128*/ 	.byte	0x04, 0x17
        /*012a*/ 	.short	(.L_19301 - .L_19300)
.L_19300:
        /*012c*/ 	.word	0x00000000
        /*0130*/ 	.short	0x0001
        /*0132*/ 	.short	0x0008
        /*0134*/ 	.byte	0x00, 0xf5, 0x21, 0x00


	//----- nvinfo : EIATTR_KPARAM_INFO
	.align		4
.L_19301:
        /*0138*/ 	.byte	0x04, 0x17
        /*013a*/ 	.short	(.L_19303 - .L_19302)
.L_19302:
        /*013c*/ 	.word	0x00000000
        /*0140*/ 	.short	0x0000
        /*0142*/ 	.short	0x0000
        /*0144*/ 	.byte	0x00, 0xf5, 0x21, 0x00


	//----- nvinfo : EIATTR_SPARSE_MMA_MASK
	.align		4
.L_19303:
        /*0148*/ 	.byte	0x03, 0x50
        /*014a*/ 	.short	0x0000


	//----- nvinfo : EIATTR_MAXREG_COUNT
	.align		4
        /*014c*/ 	.byte	0x03, 0x1b
        /*014e*/ 	.short	0x00ff


	//----- nvinfo : EIATTR_NUM_BARRIERS
	.align		4
        /*0150*/ 	.byte	0x02, 0x4c
        /*0152*/ 	.byte	0x01
	.zero		1


	//----- nvinfo : EIATTR_EXTERNS
	.align		4
        /*0154*/ 	.byte	0x04, 0x0f
        /*0156*/ 	.short	(.L_19305 - .L_19304)


	//   ....[0]....
	.align		4
.L_19304:
        /*0158*/ 	.word	index@(__assertfail)


	//----- nvinfo : EIATTR_MERCURY_ISA_VERSION
	.align		4
.L_19305:
        /*015c*/ 	.byte	0x03, 0x5f
        /*015e*/ 	.short	0x0101


	//----- nvinfo : EIATTR_COOP_GROUP_MASK_REGIDS
	.align		4
        /*0160*/ 	.byte	0x04, 0x29
        /*0162*/ 	.short	(.L_19307 - .L_19306)


	//   ....[0]....
.L_19306:
        /*0164*/ 	.word	0xffffffff


	//   ....[1]....
        /*0168*/ 	.word	0xffffffff


	//   ....[2]....
        /*016c*/ 	.word	0xffffffff


	//   ....[3]....
        /*0170*/ 	.word	0xffffffff


	//   ....[4]....
        /*0174*/ 	.word	0xffffffff


	//   ....[5]....
        /*0178*/ 	.word	0xffffffff


	//   ....[6]....
        /*017c*/ 	.word	0xffffffff


	//   ....[7]....
        /*0180*/ 	.word	0xffffffff


	//   ....[8]....
        /*0184*/ 	.word	0xffffffff


	//   ....[9]....
        /*0188*/ 	.word	0xffffffff


	//   ....[10]....
        /*018c*/ 	.word	0xffffffff


	//   ....[11]....
        /*0190*/ 	.word	0xffffffff


	//   ....[12]....
        /*0194*/ 	.word	0xffffffff


	//   ....[13]....
        /*0198*/ 	.word	0xffffffff


	//   ....[14]....
        /*019c*/ 	.word	0xffffffff


	//   ....[15]....
        /*01a0*/ 	.word	0xffffffff


	//   ....[16]....
        /*01a4*/ 	.word	0xffffffff


	//   ....[17]....
        /*01a8*/ 	.word	0xffffffff


	//   ....[18]....
        /*01ac*/ 	.word	0xffffffff


	//   ....[19]....
        /*01b0*/ 	.word	0xffffffff


	//   ....[20]....
        /*01b4*/ 	.word	0xffffffff


	//   ....[21]....
        /*01b8*/ 	.word	0xffffffff


	//   ....[22]....
        /*01bc*/ 	.word	0xffffffff


	//   ....[23]....
        /*01c0*/ 	.word	0xffffffff


	//   ....[24]....
        /*01c4*/ 	.word	0xffffffff


	//   ....[25]....
        /*01c8*/ 	.word	0xffffffff


	//   ....[26]....
        /*01cc*/ 	.word	0xffffffff


	//   ....[27]....
        /*01d0*/ 	.word	0xffffffff


	//   ....[28]....
        /*01d4*/ 	.word	0xffffffff


	//   ....[29]....
        /*01d8*/ 	.word	0xffffffff


	//   ....[30]....
        /*01dc*/ 	.word	0xffffffff


	//   ....[31]....
        /*01e0*/ 	.word	0xffffffff


	//   ....[32]....
        /*01e4*/ 	.word	0xffffffff


	//   ....[33]....
        /*01e8*/ 	.word	0xffffffff


	//   ....[34]....
        /*01ec*/ 	.word	0xffffffff


	//   ....[35]....
        /*01f0*/ 	.word	0xffffffff


	//   ....[36]....
        /*01f4*/ 	.word	0xffffffff


	//   ....[37]....
        /*01f8*/ 	.word	0xffffffff


	//   ....[38]....
        /*01fc*/ 	.word	0xffffffff


	//   ....[39]....
        /*0200*/ 	.word	0xffffffff


	//   ....[40]....
        /*0204*/ 	.word	0xffffffff


	//   ....[41]....
        /*0208*/ 	.word	0xffffffff


	//   ....[42]....
        /*020c*/ 	.word	0xffffffff


	//   ....[43]....
        /*0210*/ 	.word	0xffffffff


	//   ....[44]....
        /*0214*/ 	.word	0xffffffff


	//   ....[45]....
        /*0218*/ 	.word	0xffffffff


	//   ....[46]....
        /*021c*/ 	.word	0xffffffff


	//   ....[47]....
        /*0220*/ 	.word	0xffffffff


	//   ....[48]....
        /*0224*/ 	.word	0xffffffff


	//   ....[49]....
        /*0228*/ 	.word	0xffffffff


	//   ....[50]....
        /*022c*/ 	.word	0xffffffff


	//   ....[51]....
        /*0230*/ 	.word	0xffffffff


	//   ....[52]....
        /*0234*/ 	.word	0xffffffff


	//   ....[53]....
        /*0238*/ 	.word	0xffffffff


	//   ....[54]....
        /*023c*/ 	.word	0xffffffff


	//   ....[55]....
        /*0240*/ 	.word	0xffffffff


	//   ....[56]....
        /*0244*/ 	.word	0xffffffff


	//   ....[57]....
        /*0248*/ 	.word	0xffffffff


	//   ....[58]....
        /*024c*/ 	.word	0xffffffff


	//   ....[59]....
        /*0250*/ 	.word	0xffffffff


	//   ....[60]....
        /*0254*/ 	.word	0xffffffff


	//   ....[61]....
        /*0258*/ 	.word	0xffffffff


	//   ....[62]....
        /*025c*/ 	.word	0xffffffff


	//   ....[63]....
        /*0260*/ 	.word	0xffffffff


	//   ....[64]....
        /*0264*/ 	.word	0xffffffff


	//   ....[65]....
        /*0268*/ 	.word	0xffffffff


	//   ....[66]....
        /*026c*/ 	.word	0xffffffff


	//   ....[67]....
        /*0270*/ 	.word	0xffffffff


	//   ....[68]....
        /*0274*/ 	.word	0xffffffff


	//   ....[69]....
        /*0278*/ 	.word	0xffffffff


	//   ....[70]....
        /*027c*/ 	.word	0xffffffff


	//   ....[71]....
        /*0280*/ 	.word	0xffffffff


	//   ....[72]....
        /*0284*/ 	.word	0xffffffff


	//   ....[73]....
        /*0288*/ 	.word	0xffffffff


	//   ....[74]....
        /*028c*/ 	.word	0xffffffff


	//   ....[75]....
        /*0290*/ 	.word	0xffffffff


	//   ....[76]....
        /*0294*/ 	.word	0xffffffff


	//   ....[77]....
        /*0298*/ 	.word	0xffffffff


	//   ....[78]....
        /*029c*/ 	.word	0xffffffff


	//   ....[79]....
        /*02a0*/ 	.word	0xffffffff


	//   ....[80]....
        /*02a4*/ 	.word	0x0500000f


	//   ....[81]....
        /*02a8*/ 	.word	0x0500000f


	//   ....[82]....
        /*02ac*/ 	.word	0x0500000f


	//   ....[83]....
        /*02b0*/ 	.word	0x0500000f


	//   ....[84]....
        /*02b4*/ 	.word	0x0500000f


	//   ....[85]....
        /*02b8*/ 	.word	0x0500000f


	//   ....[86]....
        /*02bc*/ 	.word	0x0500000f


	//   ....[87]....
        /*02c0*/ 	.word	0x0500000f


	//   ....[88]....
        /*02c4*/ 	.word	0x0500000f


	//   ....[89]....
        /*02c8*/ 	.word	0x0500000f


	//   ....[90]....
        /*02cc*/ 	.word	0x0500000f


	//   ....[91]....
        /*02d0*/ 	.word	0x0500000f


	//   ....[92]....
        /*02d4*/ 	.word	0x0500000f


	//   ....[93]....
        /*02d8*/ 	.word	0x0500000f


	//   ....[94]....
        /*02dc*/ 	.word	0x0500000f


	//   ....[95]....
        /*02e0*/ 	.word	0x0500000f


	//   ....[96]....
        /*02e4*/ 	.word	0x0500000f


	//   ....[97]....
        /*02e8*/ 	.word	0x0500000f


	//   ....[98]....
        /*02ec*/ 	.word	0x0500000f


	//   ....[99]....
        /*02f0*/ 	.word	0x0500000f


	//   ....[100]....
        /*02f4*/ 	.word	0x0500000f


	//   ....[101]....
        /*02f8*/ 	.word	0x0500000f


	//   ....[102]....
        /*02fc*/ 	.word	0x0500000f


	//   ....[103]....
        /*0300*/ 	.word	0x0500000f


	//   ....[104]....
        /*0304*/ 	.word	0x0500000f


	//   ....[105]....
        /*0308*/ 	.word	0x0500000f


	//   ....[106]....
        /*030c*/ 	.word	0x0500000f


	//   ....[107]....
        /*0310*/ 	.word	0x0500000f


	//   ....[108]....
        /*0314*/ 	.word	0x0500000f


	//   ....[109]....
        /*0318*/ 	.word	0x0500000f


	//   ....[110]....
        /*031c*/ 	.word	0x0500000f


	//   ....[111]....
        /*0320*/ 	.word	0x0500000f


	//   ....[112]....
        /*0324*/ 	.word	0x0500000f


	//   ....[113]....
        /*0328*/ 	.word	0x0500000f


	//   ....[114]....
        /*032c*/ 	.word	0x0500000f


	//   ....[115]....
        /*0330*/ 	.word	0x0500000f


	//   ....[116]....
        /*0334*/ 	.word	0x0500000f


	//   ....[117]....
        /*0338*/ 	.word	0x0500000f


	//   ....[118]....
        /*033c*/ 	.word	0x0500000f


	//   ....[119]....
        /*0340*/ 	.word	0x0500000f


	//   ....[120]....
        /*0344*/ 	.word	0x0500000f


	//   ....[121]....
        /*0348*/ 	.word	0x0500000f


	//   ....[122]....
        /*034c*/ 	.word	0x0500000f


	//   ....[123]....
        /*0350*/ 	.word	0x0500000f


	//   ....[124]....
        /*0354*/ 	.word	0x0500000f


	//   ....[125]....
        /*0358*/ 	.word	0x0500000f


	//   ....[126]....
        /*035c*/ 	.word	0x0500000f


	//   ....[127]....
        /*0360*/ 	.word	0x0500000f


	//   ....[128]....
        /*0364*/ 	.word	0x0500000f


	//   ....[129]....
        /*0368*/ 	.word	0x0500000f


	//   ....[130]....
        /*036c*/ 	.word	0x0500000f


	//   ....[131]....
        /*0370*/ 	.word	0x0500000f


	//   ....[132]....
        /*0374*/ 	.word	0x0500000f


	//   ....[133]....
        /*0378*/ 	.word	0x0500000f


	//   ....[134]....
        /*037c*/ 	.word	0x0500000f


	//   ....[135]....
        /*0380*/ 	.word	0x0500000f


	//   ....[136]....
        /*0384*/ 	.word	0x0500000f


	//   ....[137]....
        /*0388*/ 	.word	0x0500000f


	//   ....[138]....
        /*038c*/ 	.word	0x0500000f


	//   ....[139]....
        /*0390*/ 	.word	0x0500000f


	//   ....[140]....
        /*0394*/ 	.word	0x0500000f


	//   ....[141]....
        /*0398*/ 	.word	0x0500000f


	//   ....[142]....
        /*039c*/ 	.word	0x0500000f


	//   ....[143]....
        /*03a0*/ 	.word	0x0500000f


	//   ....[144]....
        /*03a4*/ 	.word	0x0500000f


	//   ....[145]....
        /*03a8*/ 	.word	0x0500000f


	//   ....[146]....
        /*03ac*/ 	.word	0x0500000f


	//   ....[147]....
        /*03b0*/ 	.word	0x0500000f


	//   ....[148]....
        /*03b4*/ 	.word	0x0500000f


	//   ....[149]....
        /*03b8*/ 	.word	0x0500000f


	//   ....[150]....
        /*03bc*/ 	.word	0x0500000f


	//   ....[151]....
        /*03c0*/ 	.word	0x0500000f


	//   ....[152]....
        /*03c4*/ 	.word	0x0500000f


	//   ....[153]....
        /*03c8*/ 	.word	0x0500000f


	//   ....[154]....
        /*03cc*/ 	.word	0x0500000f


	//   ....[155]....
        /*03d0*/ 	.word	0x0500000f


	//   ....[156]....
        /*03d4*/ 	.word	0x0500000f


	//   ....[157]....
        /*03d8*/ 	.word	0x0500000f


	//   ....[158]....
        /*03dc*/ 	.word	0x0500000f


	//   ....[159]....
        /*03e0*/ 	.word	0x0500000f


	//   ....[160]....
        /*03e4*/ 	.word	0x0500000f


	//   ....[161]....
        /*03e8*/ 	.word	0x0500000f


	//   ....[162]....
        /*03ec*/ 	.word	0x0500000f


	//   ....[163]....
        /*03f0*/ 	.word	0x0500000f


	//   ....[164]....
        /*03f4*/ 	.word	0x0500000f


	//   ....[165]....
        /*03f8*/ 	.word	0x0500000f


	//   ....[166]....
        /*03fc*/ 	.word	0x0500000f


	//   ....[167]....
        /*0400*/ 	.word	0x0500000f


	//   ....[168]....
        /*0404*/ 	.word	0x0500000f


	//   ....[169]....
        /*0408*/ 	.word	0x0500000f


	//   ....[170]....
        /*040c*/ 	.word	0x0500000f


	//   ....[171]....
        /*0410*/ 	.word	0x0500000f


	//   ....[172]....
        /*0414*/ 	.word	0x0500000f


	//   ....[173]....
        /*0418*/ 	.word	0x0500000f


	//   ....[174]....
        /*041c*/ 	.word	0x0500000f


	//   ....[175]....
        /*0420*/ 	.word	0x0500000f


	//   ....[176]....
        /*0424*/ 	.word	0x0500000f


	//   ....[177]....
        /*0428*/ 	.word	0x0500000f


	//   ....[178]....
        /*042c*/ 	.word	0x0500000f


	//   ....[179]....
        /*0430*/ 	.word	0x0500000f


	//   ....[180]....
        /*0434*/ 	.word	0x0500000f


	//----- nvinfo : EIATTR_COOP_GROUP_INSTR_OFFSETS
	.align		4
.L_19307:
        /*0438*/ 	.byte	0x04, 0x28
        /*043a*/ 	.short	(.L_19309 - .L_19308)


	//   ....[0]....
.L_19308:
        /*043c*/ 	.word	0x00000af0


	//   ....[1]....
        /*0440*/ 	.word	0x00000b10


	//   ....[2]....
        /*0444*/ 	.word	0x00000b30


	//   ....[3]....
        /*0448*/ 	.word	0x00000b50


	//   ....[4]....
        /*044c*/ 	.word	0x00000b70


	//   ....[5]....
        /*0450*/ 	.word	0x00000c70


	//   ....[6]....
        /*0454*/ 	.word	0x00000ca0


	//   ....[7]....
        /*0458*/ 	.word	0x00000cc0


	//   ....[8]....
        /*045c*/ 	.word	0x00001af0


	//   ....[9]....
        /*0460*/ 	.word	0x00001b20


	//   ....[10]....
        /*0464*/ 	.word	0x00001b40


	//   ....[11]....
        /*0468*/ 	.word	0x00001b60


	//   ....[12]....
        /*046c*/ 	.word	0x00001b80


	//   ....[13]....
        /*0470*/ 	.word	0x00001bd0


	//   ....[14]....
        /*0474*/ 	.word	0x00001bf0


	//   ....[15]....
        /*0478*/ 	.word	0x00001c10


	//   ....[16]....
        /*047c*/ 	.word	0x00002a90


	//   ....[17]....
        /*0480*/ 	.word	0x00002ad0


	//   ....[18]....
        /*0484*/ 	.word	0x00002b10


	//   ....[19]....
        /*0488*/ 	.word	0x00002b50


	//   ....[20]....
        /*048c*/ 	.word	0x00002b90


	//   ....[21]....
        /*0490*/ 	.word	0x00002bd0


	//   ....[22]....
        /*0494*/ 	.word	0x00002c30


	//   ....[23]....
        /*0498*/ 	.word	0x00002c70


	//   ....[24]....
        /*049c*/ 	.word	0x00002cb0


	//   ....[25]....
        /*04a0*/ 	.word	0x00002ce0


	//   ....[26]....
        /*04a4*/ 	.word	0x00002d10


	//   ....[27]....
        /*04a8*/ 	.word	0x00002d40


	//   ....[28]....
        /*04ac*/ 	.word	0x00002d80


	//   ....[29]....
        /*04b0*/ 	.word	0x00002da0


	//   ....[30]....
        /*04b4*/ 	.word	0x00002dc0


	//   ....[31]....
        /*04b8*/ 	.word	0x00002de0


	//   ....[32]....
        /*04bc*/ 	.word	0x00002e00


	//   ....[33]....
        /*04c0*/ 	.word	0x00002e20


	//   ....[34]....
        /*04c4*/ 	.word	0x00002e50


	//   ....[35]....
        /*04c8*/ 	.word	0x00002e90


	//   ....[36]....
        /*04cc*/ 	.word	0x00002ec0


	//   ....[37]....
        /*04d0*/ 	.word	0x00002f00


	//   ....[38]....
        /*04d4*/ 	.word	0x00002f30


	//   ....[39]....
        /*04d8*/ 	.word	0x00002f50


	//   ....[40]....
        /*04dc*/ 	.word	0x00002f70


	//   ....[41]....
        /*04e0*/ 	.word	0x00002f90


	//   ....[42]....
        /*04e4*/ 	.word	0x00002fa0


	//   ....[43]....
        /*04e8*/ 	.word	0x00002fc0


	//   ....[44]....
        /*04ec*/ 	.word	0x00002ff0


	//   ....[45]....
        /*04f0*/ 	.word	0x00003020


	//   ....[46]....
        /*04f4*/ 	.word	0x00003080


	//   ....[47]....
        /*04f8*/ 	.word	0x000030a0


	//   ....[48]....
        /*04fc*/ 	.word	0x000030c0


	//   ....[49]....
        /*0500*/ 	.word	0x000030e0


	//   ....[50]....
        /*0504*/ 	.word	0x00003100


	//   ....[51]....
        /*0508*/ 	.word	0x00003120


	//   ....[52]....
        /*050c*/ 	.word	0x00003130


	//   ....[53]....
        /*0510*/ 	.word	0x00003150


	//   ....[54]....
        /*0514*/ 	.word	0x00003180


	//   ....[55]....
        /*0518*/ 	.word	0x000031b0


	//   ....[56]....
        /*051c*/ 	.word	0x000031e0


	//   ....[57]....
        /*0520*/ 	.word	0x00003200


	//   ....[58]....
        /*0524*/ 	.word	0x00003220


	//   ....[59]....
        /*0528*/ 	.word	0x00003240


	//   ....[60]....
        /*052c*/ 	.word	0x00003260


	//   ....[61]....
        /*0530*/ 	.word	0x00003280


	//   ....[62]....
        /*0534*/ 	.word	0x00003290


	//   ....[63]....
        /*0538*/ 	.word	0x000032b0


	//   ....[64]....
        /*053c*/ 	.word	0x000032d0


	//   ....[65]....
        /*0540*/ 	.word	0x000032f0


	//   ....[66]....
        /*0544*/ 	.word	0x00003320


	//   ....[67]....
        /*0548*/ 	.word	0x00003340


	//   ....[68]....
        /*054c*/ 	.word	0x00003360


	//   ....[69]....
        /*0550*/ 	.word	0x00003380


	//   ....[70]....
        /*0554*/ 	.word	0x000033a0


	//   ....[71]....
        /*0558*/ 	.word	0x000033c0


	//   ....[72]....
        /*055c*/ 	.word	0x000033d0


	//   ....[73]....
        /*0560*/ 	.word	0x000033f0


	//   ....[74]....
        /*0564*/ 	.word	0x00003410


	//   ....[75]....
        /*0568*/ 	.word	0x00003430


	//   ....[76]....
        /*056c*/ 	.word	0x00003450


	//   ....[77]....
        /*0570*/ 	.word	0x00003470


	//   ....[78]....
        /*0574*/ 	.word	0x00003490


	//   ....[79]....
        /*0578*/ 	.word	0x000034b0


	//   ....[80]....
        /*057c*/ 	.word	0x000047f0


	//   ....[81]....
        /*0580*/ 	.word	0x00004850


	//   ....[82]....
        /*0584*/ 	.word	0x000048b0


	//   ....[83]....
        /*0588*/ 	.word	0x00004910


	//   ....[84]....
        /*058c*/ 	.word	0x00004970


	//   ....[85]....
        /*0590*/ 	.word	0x000049f0


	//   ....[86]....
        /*0594*/ 	.word	0x00004a60


	//   ....[87]....
        /*0598*/ 	.word	0x00004ad0


	//   ....[88]....
        /*059c*/ 	.word	0x00004b30


	//   ....[89]....
        /*05a0*/ 	.word	0x00004bb0


	//   ....[90]....
        /*05a4*/ 	.word	0x00004c20


	//   ....[91]....
        /*05a8*/ 	.word	0x00004c80


	//   ....[92]....
        /*05ac*/ 	.word	0x00004d00


	//   ....[93]....
        /*05b0*/ 	.word	0x00004d70


	//   ....[94]....
        /*05b4*/ 	.word	0x00004dd0


	//   ....[95]....
        /*05b8*/ 	.word	0x00004e50


	//   ....[96]....
        /*05bc*/ 	.word	0x00004ec0


	//   ....[97]....
        /*05c0*/ 	.word	0x00004f20


	//   ....[98]....
        /*05c4*/ 	.word	0x00004fa0


	//   ....[99]....
        /*05c8*/ 	.word	0x00005010


	//   ....[100]....
        /*05cc*/ 	.word	0x00005070


	//   ....[101]....
        /*05d0*/ 	.word	0x000050f0


	//   ....[102]....
        /*05d4*/ 	.word	0x00005160


	//   ....[103]....
        /*05d8*/ 	.word	0x000051c0


	//   ....[104]....
        /*05dc*/ 	.word	0x00005240


	//   ....[105]....
        /*05e0*/ 	.word	0x000052b0


	//   ....[106]....
        /*05e4*/ 	.word	0x00005310


	//   ....[107]....
        /*05e8*/ 	.word	0x00005390


	//   ....[108]....
        /*05ec*/ 	.word	0x00005400


	//   ....[109]....
        /*05f0*/ 	.word	0x00005460


	//   ....[110]....
        /*05f4*/ 	.word	0x000054e0


	//   ....[111]....
        /*05f8*/ 	.word	0x00005550


	//   ....[112]....
        /*05fc*/ 	.word	0x000055b0


	//   ....[113]....
        /*0600*/ 	.word	0x00005630


	//   ....[114]....
        /*0604*/ 	.word	0x000056a0


	//   ....[115]....
        /*0608*/ 	.word	0x00005700


	//   ....[116]....
        /*060c*/ 	.word	0x00005780


	//   ....[117]....
        /*0610*/ 	.word	0x000057f0


	//   ....[118]....
        /*0614*/ 	.word	0x00005850


	//   ....[119]....
        /*0618*/ 	.word	0x000058d0


	//   ....[120]....
        /*061c*/ 	.word	0x00005940


	//   ....[121]....
        /*0620*/ 	.word	0x000059a0


	//   ....[122]....
        /*0624*/ 	.word	0x00005a20


	//   ....[123]....
        /*0628*/ 	.word	0x00005a90


	//   ....[124]....
        /*062c*/ 	.word	0x00005af0


	//   ....[125]....
        /*0630*/ 	.word	0x00005b70


	//   ....[126]....
        /*0634*/ 	.word	0x00005be0


	//   ....[127]....
        /*0638*/ 	.word	0x00005c40


	//   ....[128]....
        /*063c*/ 	.word	0x00005cc0


	//   ....[129]....
        /*0640*/ 	.word	0x00005d30


	//   ....[130]....
        /*0644*/ 	.word	0x00005d90


	//   ....[131]....
        /*0648*/ 	.word	0x00005e10


	//   ....[132]....
        /*064c*/ 	.word	0x00005e80


	//   ....[133]....
        /*0650*/ 	.word	0x00005ee0


	//   ....[134]....
        /*0654*/ 	.word	0x00005f60


	//   ....[135]....
        /*0658*/ 	.word	0x00005fd0


	//   ....[136]....
        /*065c*/ 	.word	0x00006030


	//   ....[137]....
        /*0660*/ 	.word	0x000060a0


	//   ....[138]....
        /*0664*/ 	.word	0x00006110


	//   ....[139]....
        /*0668*/ 	.word	0x00006170


	//   ....[140]....
        /*066c*/ 	.word	0x000061e0


	//   ....[141]....
        /*0670*/ 	.word	0x00006250


	//   ....[142]....
        /*0674*/ 	.word	0x000062b0


	//   ....[143]....
        /*0678*/ 	.word	0x00006330


	//   ....[144]....
        /*067c*/ 	.word	0x000063a0


	//   ....[145]....
        /*0680*/ 	.word	0x00006400


	//   ....[146]....
        /*0684*/ 	.word	0x00006480


	//   ....[147]....
        /*0688*/ 	.word	0x000064f0


	//   ....[148]....
        /*068c*/ 	.word	0x00006550


	//   ....[149]....
        /*0690*/ 	.word	0x000065d0


	//   ....[150]....
        /*0694*/ 	.word	0x00006640


	//   ....[151]....
        /*0698*/ 	.word	0x000066a0


	//   ....[152]....
        /*069c*/ 	.word	0x00006720


	//   ....[153]....
        /*06a0*/ 	.word	0x00006790


	//   ....[154]....
        /*06a4*/ 	.word	0x000067f0


	//   ....[155]....
        /*06a8*/ 	.word	0x00006870


	//   ....[156]....
        /*06ac*/ 	.word	0x000068e0


	//   ....[157]....
        /*06b0*/ 	.word	0x00006940


	//   ....[158]....
        /*06b4*/ 	.word	0x000069c0


	//   ....[159]....
        /*06b8*/ 	.word	0x00006a40


	//   ....[160]....
        /*06bc*/ 	.word	0x00006aa0


	//   ....[161]....
        /*06c0*/ 	.word	0x00006b10


	//   ....[162]....
        /*06c4*/ 	.word	0x00006b80


	//   ....[163]....
        /*06c8*/ 	.word	0x00006be0


	//   ....[164]....
        /*06cc*/ 	.word	0x00006c60


	//   ....[165]....
        /*06d0*/ 	.word	0x00006cc0


	//   ....[166]....
        /*06d4*/ 	.word	0x00006d20


	//   ....[167]....
        /*06d8*/ 	.word	0x00006da0


	//   ....[168]....
        /*06dc*/ 	.word	0x00006e20


	//   ....[169]....
        /*06e0*/ 	.word	0x00006e80


	//   ....[170]....
        /*06e4*/ 	.word	0x00006f00


	//   ....[171]....
        /*06e8*/ 	.word	0x00006f60


	//   ....[172]....
        /*06ec*/ 	.word	0x00006fd0


	//   ....[173]....
        /*06f0*/ 	.word	0x00007040


	//   ....[174]....
        /*06f4*/ 	.word	0x000070a0


	//   ....[175]....
        /*06f8*/ 	.word	0x00007110


	//   ....[176]....
        /*06fc*/ 	.word	0x00007170


	//   ....[177]....
        /*0700*/ 	.word	0x000071d0


	//   ....[178]....
        /*0704*/ 	.word	0x00007230


	//   ....[179]....
        /*0708*/ 	.word	0x00007290


	//   ....[180]....
        /*070c*/ 	.word	0x00007310


	//----- nvinfo : EIATTR_VRC_CTA_INIT_COUNT
	.align		4
.L_19309:
        /*0710*/ 	.byte	0x02, 0x4a
	.zero		1
	.zero		1


	//----- nvinfo : EIATTR_SYSCALL_OFFSETS
	.align		4
        /*0714*/ 	.byte	0x04, 0x46
        /*0716*/ 	.short	(.L_19311 - .L_19310)


	//   ....[0]....
.L_19310:
        /*0718*/ 	.word	0x000029b0


	//   ....[1]....
        /*071c*/ 	.word	0x00004790


	//----- nvinfo : EIATTR_EXIT_INSTR_OFFSETS
	.align		4
.L_19311:
        /*0720*/ 	.byte	0x04, 0x1c
        /*0722*/ 	.short	(.L_19313 - .L_19312)


	//   ....[0]....
.L_19312:
        /*0724*/ 	.word	0x000043a0


	//   ....[1]....
        /*0728*/ 	.word	0x000043e0


	//   ....[2]....
        /*072c*/ 	.word	0x00004690


	//   ....[3]....
        /*0730*/ 	.word	0x000047a0


	//----- nvinfo : EIATTR_CRS_STACK_SIZE
	.align		4
.L_19313:
        /*0734*/ 	.byte	0x04, 0x1e
        /*0736*/ 	.short	(.L_19315 - .L_19314)
.L_19314:
        /*0738*/ 	.word	0x00000000


	//----- nvinfo : EIATTR_CBANK_PARAM_SIZE
	.align		4
.L_19315:
        /*073c*/ 	.byte	0x03, 0x19
        /*073e*/ 	.short	0x007c


	//----- nvinfo : EIATTR_PARAM_CBANK
	.align		4
        /*0740*/ 	.byte	0x04, 0x0a
        /*0742*/ 	.short	(.L_19317 - .L_19316)
	.align		4
.L_19316:
        /*0744*/ 	.word	index@(.nv.constant0._ZN4vllm25paged_attention_v1_kernelIfhLi128ELi32ELi128ELNS_18Fp8KVCacheDataTypeE1ELb1EEEvPT_PKS2_PKT0_S8_ifPKiSA_iPKfiiiSC_SC_iiiii)
        /*0748*/ 	.short	0x0380
        /*074a*/ 	.short	0x007c


	//----- nvinfo : EIATTR_SW_WAR
	.align		4
.L_19317:
        /*074c*/ 	.byte	0x04, 0x36
        /*074e*/ 	.short	(.L_19319 - .L_19318)
.L_19318:
        /*0750*/ 	.word	0x00000008
.L_19319:


//--------------------- .nv.info._ZN4vllm25paged_attention_v1_kernelIfhLi120ELi32ELi128ELNS_18Fp8KVCacheDataTypeE1ELb1EEEvPT_PKS2_PKT0_S8_ifPKiSA_iPKfiiiSC_SC_iiiii --------------------------
	.section	.nv.info._ZN4vllm25paged_attention_v1_kernelIfhLi120ELi32ELi128ELNS_18Fp8KVCacheDataTypeE1ELb1EEEvPT_PKS2_PKT0_S8_ifPKiSA_iPKfiiiSC_SC_iiiii,"",@"SHT_CUDA_INFO"
	.sectionflags	@""
	.align	4


	//----- nvinfo : EIATTR_CUDA_API_VERSION
	.align		4
        /*0000*/ 	.byte	0x04, 0x37
        /*0002*/ 	.short	(.L_19321 - .L_19320)
.L_19320:
        /*0004*/ 	.word	0x00000082


	//----- nvinfo : EIATTR_KPARAM_INFO
	.align		4
.L_19321:
        /*0008*/ 	.byte	0x04, 0x17
        /*000a*/ 	.short	(.L_19323 - .L_19322)
.L_19322:
        /*000c*/ 	.word	0x00000000
        /*0010*/ 	.short	0x0013
        /*0012*/ 	.short	0x0078
        /*0014*/ 	.byte	0x00, 0xf0, 0x11, 0x00


	//----- nvinfo : EIATTR_KPARAM_INFO
	.align		4
.L_19323:
        /*0018*/ 	.byte	0x04, 0x17
        /*001a*/ 	.short	(.L_19325 - .L_19324)
.L_19324:
        /*001c*/ 	.word	0x00000000
        /*0020*/ 	.short	0x0012
        /*0022*/ 	.short	0x0074
        /*0024*/ 	.byte	0x00, 0xf0, 0x11, 0x00


	//----- nvinfo : EIATTR_KPARAM_INFO
	.align		4
.L_19325:
        /*0028*/ 	.byte	0x04, 0x17
        /*002a*/ 	.short	(.L_19327 - .L_19326)
.L_19326:
        /*002c*/ 	.word	0x00000000
        /*0030*/ 	.short	0x0011
        /*0032*/ 	.short	0x0070
        /*0034*/ 	.byte	0x00, 0xf0, 0x11, 0x00


	//----- nvinfo : EIATTR_KPARAM_INFO
	.align		4
.L_19327:
        /*0038*/ 	.byte	0x04, 0x17
        /*003a*/ 	.short	(.L_19329 - .L_19328)
.L_19328:
        /*003c*/ 	.word	0x00000000
        /*0040*/ 	.short	0x0010
        /*0042*/ 	.short	0x006c
        /*0044*/ 	.byte	0x00, 0xf0, 0x11, 0x00


	//----- nvinfo : EIATTR_KPARAM_INFO
	.align		4
.L_19329:
        /*0048*/ 	.byte	0x04, 0x17
        /*004a*/ 	.short	(.L_19331 - .L_19330)
.L_19330:
        /*004c*/ 	.word	0x00000000
        /*0050*/ 	.short	0x000f
        /*0052*/ 	.short	0x0068
        /*0054*/ 	.byte	0x00, 0xf0, 0x11, 0x00


	//----- nvinfo : EIATTR_KPARAM_INFO
	.align		4
.L_19331:
        /*0058*/ 	.byte	0x04, 0x17
        /*005a*/ 	.short	(.L_19333 - .L_19332)
.L_19332:
        /*005c*/ 	.word	0x00000000
        /*0060*/ 	.short	0x000e
        /*0062*/ 	.short	0x0060
        /*0064*/ 	.byte	0x00, 0xf5, 0x21, 0x00


	//----- nvinfo : EIATTR_KPARAM_INFO
	.align		4
.L_19333:
        /*0068*/ 	.byte	0x04, 0x17
        /*006a*/ 	.short	(.L_19335 - .L_19334)
.L_19334:
        /*006c*/ 	.word	0x00000000
        /*0070*/ 	.short	0x000d
        /*0072*/ 	.short	0x0058
        /*0074*/ 	.byte	0x00, 0xf5, 0x21, 0x00


	//----- nvinfo : EIATTR_KPARAM_INFO
	.align		4
.L_19335:
        /*0078*/ 	.byte	0x04, 0x17
        /*007a*/ 	.short	(.L_19337 - .L_19336)
.L_19336:
        /*007c*/ 	.word	0x00000000
        /*0080*/ 	.short	0x000c
        /*0082*/ 	.short	0x0050
        /*0084*/ 	.byte	0x00, 0xf0, 0x11, 0x00


	//----- nvinfo : EIATTR_KPARAM_INFO
	.align		4
.L_19337:
        /*0088*/ 	.byte	0x04, 0x17
        /*008a*/ 	.short	(.L_19339 - .L_19338)
.L_19338:
        /*008c*/ 	.word	0x00000000
        /*0090*/ 	.short	0x000b
        /*0092*/ 	.short	0x004c
        /*0094*/ 	.byte	0x00, 0xf0, 0x11, 0x00


	//----- nvinfo : EIATTR_KPARAM_INFO
	.align		4
.L_19339:
        /*0098*/ 	.byte	0x04, 0x17
        /*009a*/ 	.short	(.L_19341 - .L_19340)
.L_19340:
        /*009c*/ 	.word	0x00000000
        /*00a0*/ 	.short	0x000a
        /*00a2*/ 	.short	0x0048
        /*00a4*/ 	.byte	0x00, 0xf0, 0x11, 0x00


	//----- nvinfo : EIATTR_KPARAM_INFO
	.align		4
.L_19341:
        /*00a8*/ 	.byte	0x04, 0x17
        /*00aa*/ 	.short	(.L_19343 - .L_19342)
.L_19342:
        /*00ac*/ 	.word	0x00000000
        /*00b0*/ 	.short	0x0009
        /*00b2*/ 	.short	0x0040
        /*00b4*/ 	.byte	0x00, 0xf5, 0x21, 0x00


	//----- nvinfo : EIATTR_KPARAM_INFO
	.align		4
.L_19343:
        /*00b8*/ 	.byte	0x04, 0x17
        /*00ba*/ 	.short	(.L_19345 - .L_19344)
.L_19344:
        /*00bc*/ 	.word	0x00000000
        /*00c0*/ 	.short	0x0008
        /*00c2*/ 	.short	0x0038
        /*00c4*/ 	.byte	0x00, 0xf0, 0x11, 0x00


	//----- nvinfo : EIATTR_KPARAM_INFO
	.align		4
.L_19345:
        /*00c8*/ 	.byte	0x04, 0x17
        /*00ca*/ 	.short	(.L_19347 - .L_19346)
.L_19346:
        /*00cc*/ 	.word	0x00000000
        /*00d0*/ 	.short	0x0007
        /*00d2*/ 	.short	0x0030
        /*00d4*/ 	.byte	0x00, 0xf5, 0x21, 0x00


	//----- nvinfo : EIATTR_KPARAM_INFO
	.align		4
.L_19347:
        /*00d8*/ 	.byte	0x04, 0x17
        /*00da*/ 	.short	(.L_19349 - .L_19348)
.L_19348:
        /*00dc*/ 	.word	0x00000000
        /*00e0*/ 	.short	0x0006
        /*00e2*/ 	.short	0x0028
        /*00e4*/ 	.byte	0x00, 0xf5, 0x21, 0x00


	//----- nvinfo : EIATTR_KPARAM_INFO
	.align		4
.L_19349:
        /*00e8*/ 	.byte	0x04, 0x17
        /*00ea*/ 	.short	(.L_19351 - .L_19350)
.L_19350:
        /*00ec*/ 	.word	0x00000000
        /*00f0*/ 	.short	0x0005
        /*00f2*/ 	.short	0x0024
        /*00f4*/ 	.byte	0x00, 0xf0, 0x11, 0x00


	//----- nvinfo : EIATTR_KPARAM_INFO
	.align		4
.L_19351:
        /*00f8*/ 	.byte	0x04, 0x17
        /*00fa*/ 	.short	(.L_19353 - .L_19352)
.L_19352:
        /*00fc*/ 	.word	0x00000000
        /*0100*/ 	.short	0x0004
        /*0102*/ 	.short	0x0020
        /*0104*/ 	.byte	0x00, 0xf0, 0x11, 0x00


	//----- nvinfo : EIATTR_KPARAM_INFO
	.align		4
.L_19353:
        /*0108*/ 	.byte	0x04, 0x17
        /*010a*/ 	.short	(.L_19355 - .L_19354)
.L_19354:
        /*010c*/ 	.word	0x00000000
        /*0110*/ 	.short	0x0003
        /*0112*/ 	.short	0x0018
        /*0114*/ 	.byte	0x00, 0xf5, 0x21, 0x00


	//----- nvinfo : EIATTR_KPARAM_INFO
	.align		4
.L_19355:
        /*0118*/ 	.byte	0x04, 0x17
        /*011a*/ 	.short	(.L_19357 - .L_19356)
.L_19356:
        /*011c*/ 	.word	0x00000000
        /*0120*/ 	.short	0x0002
        /*0122*/ 	.short	0x0010
        /*0124*/ 	.byte	0x00, 0xf5, 0x21, 0x00


	//----- nvinfo : EIATTR_KPARAM_INFO
	.align		4
.L_19357:
        /*0128*/ 	.byte	0x04, 0x17
        /*012a*/ 	.short	(.L_19359 - .L_19358)
.L_19358:
        /*012c*/ 	.word	0x00000000
        /*0130*/ 	.short	0x0001
        /*0132*/ 	.short	0x0008
        /*0134*/ 	.byte	0x00, 0xf5, 0x21, 0x00


	//----- nvinfo : EIATTR_KPARAM_INFO
	.align		4
.L_19359:
        /*0138*/ 	.byte	0x04, 0x17
        /*013a*/ 	.short	(.L_19361 - .L_19360)
.L_19360:
        /*013c*/ 	.word	0x00000000
        /*0140*/ 	.short	0x0000
        /*0142*/ 	.short	0x0000
        /*0144*/ 	.byte	0x00, 0xf5, 0x21, 0x00


	//----- nvinfo : EIATTR_SPARSE_MMA_MASK
	.align		4
.L_19361:
        /*0148*/ 	.byte	0x03, 0x50
        /*014a*/ 	.short	0x0000


	//----- nvinfo : EIATTR_MAXREG_COUNT
	.align		4
        /*014c*/ 	.byte	0x03, 0x1b
        /*014e*/ 	.short	0x00ff


	//----- nvinfo : EIATTR_NUM_BARRIERS
	.align		4
        /*0150*/ 	.byte	0x02, 0x4c
        /*0152*/ 	.byte	0x01
	.zero		1


	//----- nvinfo : EIATTR_EXTERNS
	.align		4
        /*0154*/ 	.byte	0x04, 0x0f
        /*0156*/ 	.short	(.L_19363 - .L_19362)


	//   ....[0]....
	.align		4
.L_19362:
        /*0158*/ 	.word	index@(__assertfail)


	//----- nvinfo : EIATTR_MERCURY_ISA_VERSION
	.align		4
.L_19363:
        /*015c*/ 	.byte	0x03, 0x5f
        /*015e*/ 	.short	0x0101


	//----- nvinfo : EIATTR_COOP_GROUP_MASK_REGIDS
	.align		4
        /*0160*/ 	.byte	0x04, 0x29
        /*0162*/ 	.short	(.L_19365 - .L_19364)


	//   ....[0]....
.L_19364:
        /*0164*/ 	.word	0xffffffff


	//   ....[1]....
        /*0168*/ 	.word	0xffffffff


	//   ....[2]....
        /*016c*/ 	.word	0xffffffff


	//   ....[3]....
        /*0170*/ 	.word	0xffffffff


	//   ....[4]....
        /*0174*/ 	.word	0xffffffff


	//   ....[5]....
        /*0178*/ 	.word	0xffffffff


	//   ....[6]....
        /*017c*/ 	.word	0xffffffff


	//   ....[7]....
        /*0180*/ 	.word	0xffffffff


	//   ....[8]....
        /*0184*/ 	.word	0xffffffff


	//   ....[9]....
        /*0188*/ 	.word	0xffffffff


	//   ....[10]....
        /*018c*/ 	.word	0xffffffff


	//   ....[11]....
        /*0190*/ 	.word	0xffffffff


	//   ....[12]....
        /*0194*/ 	.word	0xffffffff


	//   ....[13]....
        /*0198*/ 	.word	0xffffffff


	//   ....[14]....
        /*019c*/ 	.word	0xffffffff


	//   ....[15]....
        /*01a0*/ 	.word	0xffffffff


	//   ....[16]....
        /*01a4*/ 	.word	0xffffffff


	//   ....[17]....
        /*01a8*/ 	.word	0xffffffff


	//   ....[18]....
        /*01ac*/ 	.word	0xffffffff


	//   ....[19]....
        /*01b0*/ 	.word	0xffffffff


	//   ....[20]....
        /*01b4*/ 	.word	0xffffffff


	//   ....[21]....
        /*01b8*/ 	.word	0xffffffff


	//   ....[22]....
        /*01bc*/ 	.word	0xffffffff


	//   ....[23]....
        /*01c0*/ 	.word	0xffffffff


	//   ....[24]....
        /*01c4*/ 	.word	0xffffffff


	//   ....[25]....
        /*01c8*/ 	.word	0xffffffff


	//   ....[26]....
        /*01cc*/ 	.word	0xffffffff


	//   ....[27]....
        /*01d0*/ 	.word	0xffffffff


	//   ....[28]....
        /*01d4*/ 	.word	0xffffffff


	//   ....[29]....
        /*01d8*/ 	.word	0xffffffff


	//   ....[30]....
        /*01dc*/ 	.word	0xffffffff


	//   ....[31]....
        /*01e0*/ 	.word	0xffffffff


	//   ....[32]....
        /*01e4*/ 	.word	0xffffffff


	//   ....[33]....
        /*01e8*/ 	.word	0xffffffff


	//   ....[34]....
        /*01ec*/ 	.word	0xffffffff


	//   ....[35]....
        /*01f0*/ 	.word	0xffffffff


	//   ....[36]....
        /*01f4*/ 	.word	0xffffffff


	//   ....[37]....
        /*01f8*/ 	.word	0xffffffff


	//   ....[38]....
        /*01fc*/ 	.word	0xffffffff


	//   ....[39]....
        /*0200*/ 	.word	0xffffffff


	//   ....[40]....
        /*0204*/ 	.word	0xffffffff


	//   ....[41]....
        /*0208*/ 	.word	0xffffffff


	//   ....[42]....
        /*020c*/ 	.word	0xffffffff


	//   ....[43]....
        /*0210*/ 	.word	0xffffffff


	//   ....[44]....
        /*0214*/ 	.word	0xffffffff


	//   ....[45]....
        /*0218*/ 	.word	0xffffffff


	//   ....[46]....
        /*021c*/ 	.word	0xffffffff


	//   ....[47]....
        /*0220*/ 	.word	0xffffffff


	//   ....[48]....
        /*0224*/ 	.word	0xffffffff


	//   ....[49]....
        /*0228*/ 	.word	0xffffffff


	//   ....[50]....
        /*022c*/ 	.word	0xffffffff


	//   ....[51]....
        /*0230*/ 	.word	0xffffffff


	//   ....[52]....
        /*0234*/ 	.word	0xffffffff


	//   ....[53]....
        /*0238*/ 	.word	0xffffffff


	//   ....[54]....
        /*023c*/ 	.word	0xffffffff


	//   ....[55]....
        /*0240*/ 	.word	0xffffffff


	//   ....[56]....
        /*0244*/ 	.word	0xffffffff


	//   ....[57]....
        /*0248*/ 	.word	0xffffffff


	//   ....[58]....
        /*024c*/ 	.word	0xffffffff


	//   ....[59]....
        /*0250*/ 	.word	0xffffffff


	//   ....[60]....
        /*0254*/ 	.word	0xffffffff


	//   ....[61]....
        /*0258*/ 	.word	0xffffffff


	//   ....[62]....
        /*025c*/ 	.word	0xffffffff


	//   ....[63]....
        /*0260*/ 	.word	0xffffffff


	//   ....[64]....
        /*0264*/ 	.word	0xffffffff


	//   ....[65]....
        /*0268*/ 	.word	0xffffffff


	//   ....[66]....
        /*026c*/ 	.word	0xffffffff


	//   ....[67]....
        /*0270*/ 	.word	0xffffffff


	//   ....[68]....
        /*0274*/ 	.word	0xffffffff


	//   ....[69]....
        /*0278*/ 	.word	0xffffffff


	//   ....[70]....
        /*027c*/ 	.word	0xffffffff


	//   ....[71]....
        /*0280*/ 	.word	0xffffffff


	//   ....[72]....
        /*0284*/ 	.word	0xffffffff


	//   ....[73]....
        /*0288*/ 	.word	0xffffffff


	//   ....[74]....
        /*028c*/ 	.word	0xffffffff


	//   ....[75]....
        /*0290*/ 	.word	0xffffffff


	//   ....[76]....
        /*0294*/ 	.word	0x0500000f


	//   ....[77]....
        /*0298*/ 	.word	0x0500000f


	//   ....[78]....
        /*029c*/ 	.word	0x0500000f


	//   ....[79]....
        /*02a0*/ 	.word	0x0500000f


	//   ....[80]....
        /*02a4*/ 	.word	0x0500000f


	//   ....[81]....
        /*02a8*/ 	.word	0x0500000f


	//   ....[82]....
        /*02ac*/ 	.word	0x0500000f


	//   ....[83]....
        /*02b0*/ 	.word	0x0500000f


	//   ....[84]....
        /*02b4*/ 	.word	0x0500000f


	//   ....[85]....
        /*02b8*/ 	.word	0x0500000f


	//   ....[86]....
        /*02bc*/ 	.word	0x0500000f


	//   ....[87]....
        /*02c0*/ 	.word	0x0500000f


	//   ....[88]....
        /*02c4*/ 	.word	0x0500000f


	//   ....[89]....
        /*02c8*/ 	.word	0x0500000f


	//   ....[90]....
        /*02cc*/ 	.word	0x0500000f


	//   ....[91]....
        /*02d0*/ 	.word	0x0500000f


	//   ....[92]....
        /*02d4*/ 	.word	0x0500000f


	//   ....[93]....
        /*02d8*/ 	.word	0x0500000f


	//   ....[94]....
        /*02dc*/ 	.word	0x0500000f


	//   ....[95]....
        /*02e0*/ 	.word	0x0500000f


	//   ....[96]....
        /*02e4*/ 	.word	0x0500000f


	//   ....[97]....
        /*02e8*/ 	.word	0x0500000f


	//   ....[98]....
        /*02ec*/ 	.word	0x0500000f


	//   ....[99]....
        /*02f0*/ 	.word	0x0500000f


	//   ....[100]....
        /*02f4*/ 	.word	0x0500000f


	//   ....[101]....
        /*02f8*/ 	.word	0x0500000f


	//   ....[102]....
        /*02fc*/ 	.word	0x0500000f


	//   ....[103]....
        /*0300*/ 	.word	0x0500000f


	//   ....[104]....
        /*0304*/ 	.word	0x0500000f


	//   ....[105]....
        /*0308*/ 	.word	0x0500000f


	//   ....[106]....
        /*030c*/ 	.word	0x0500000f


	//   ....[107]....
        /*0310*/ 	.word	0x0500000f


	//   ....[108]....
        /*0314*/ 	.word	0x0500000f


	//   ....[109]....
        /*0318*/ 	.word	0x0500000f


	//   ....[110]....
        /*031c*/ 	.word	0x0500000f


	//   ....[111]....
        /*0320*/ 	.word	0x0500000f


	//   ....[112]....
        /*0324*/ 	.word	0x0500000f


	//   ....[113]....
        /*0328*/ 	.word	0x0500000f


	//   ....[114]....
        /*032c*/ 	.word	0x0500000f


	//   ....[115]....
        /*0330*/ 	.word	0x0500000f


	//   ....[116]....
        /*0334*/ 	.word	0x0500000f


	//   ....[117]....
        /*0338*/ 	.word	0x0500000f


	//   ....[118]....
        /*033c*/ 	.word	0x0500000f


	//   ....[119]....
        /*0340*/ 	.word	0x0500000f


	//   ....[120]....
        /*0344*/ 	.word	0x0500000f


	//   ....[121]....
        /*0348*/ 	.word	0x0500000f


	//   ....[122]....
        /*034c*/ 	.word	0x0500000f


	//   ....[123]....
        /*0350*/ 	.word	0x0500000f


	//   ....[124]....
        /*0354*/ 	.word	0x0500000f


	//   ....[125]....
        /*0358*/ 	.word	0x0500000f


	//   ....[126]....
        /*035c*/ 	.word	0x0500000f


	//   ....[127]....
        /*0360*/ 	.word	0x0500000f


	//   ....[128]....
        /*0364*/ 	.word	0x0500000f


	//   ....[129]....
        /*0368*/ 	.word	0x0500000f


	//   ....[130]....
        /*036c*/ 	.word	0x0500000f


	//   ....[131]....
        /*0370*/ 	.word	0x0500000f


	//   ....[132]....
        /*0374*/ 	.word	0x0500000f


	//   ....[133]....
        /*0378*/ 	.word	0x0500000f


	//   ....[134]....
        /*037c*/ 	.word	0x0500000f


	//   ....[135]....
        /*0380*/ 	.word	0x0500000f


	//   ....[136]....
        /*0384*/ 	.word	0x0500000f


	//   ....[137]....
        /*0388*/ 	.word	0x0500000f


	//   ....[138]....
        /*038c*/ 	.word	0x0500000f


	//   ....[139]....
        /*0390*/ 	.word	0x0500000f


	//   ....[140]....
        /*0394*/ 	.word	0x0500000f


	//   ....[141]....
        /*0398*/ 	.word	0x0500000f


	//   ....[142]....
        /*039c*/ 	.word	0x0500000f


	//   ....[143]....
        /*03a0*/ 	.word	0x0500000f


	//   ....[144]....
        /*03a4*/ 	.word	0x0500000f


	//   ....[145]....
        /*03a8*/ 	.word	0x0500000f


	//   ....[146]....
        /*03ac*/ 	.word	0x0500000f


	//   ....[147]....
        /*03b0*/ 	.word	0x0500000f


	//   ....[148]....
        /*03b4*/ 	.word	0x0500000f


	//   ....[149]....
        /*03b8*/ 	.word	0x0500000f


	//   ....[150]....
        /*03bc*/ 	.word	0x0500000f


	//   ....[151]....
        /*03c0*/ 	.word	0x0500000f


	//   ....[152]....
        /*03c4*/ 	.word	0x0500000f


	//   ....[153]....
        /*03c8*/ 	.word	0x0500000f


	//   ....[154]....
        /*03cc*/ 	.word	0x0500000f


	//   ....[155]....
        /*03d0*/ 	.word	0x0500000f


	//   ....[156]....
        /*03d4*/ 	.word	0x0500000f


	//   ....[157]....
        /*03d8*/ 	.word	0x0500000f


	//   ....[158]....
        /*03dc*/ 	.word	0x0500000f


	//   ....[159]....
        /*03e0*/ 	.word	0x0500000f


	//   ....[160]....
        /*03e4*/ 	.word	0x0500000f


	//   ....[161]....
        /*03e8*/ 	.word	0x0500000f


	//   ....[162]....
        /*03ec*/ 	.word	0x0500000f


	//   ....[163]....
        /*03f0*/ 	.word	0x0500000f


	//   ....[164]....
        /*03f4*/ 	.word	0x0500000f


	//   ....[165]....
        /*03f8*/ 	.word	0x0500000f


	//   ....[166]....
        /*03fc*/ 	.word	0x0500000f


	//   ....[167]....
        /*0400*/ 	.word	0x0500000f


	//   ....[168]....
        /*0404*/ 	.word	0x0500000f


	//   ....[169]....
        /*0408*/ 	.word	0x0500000f


	//   ....[170]....
        /*040c*/ 	.word	0x0500000f


	//----- nvinfo : EIATTR_COOP_GROUP_INSTR_OFFSETS
	.align		4
.L_19365:
        /*0410*/ 	.byte	0x04, 0x28
        /*0412*/ 	.short	(.L_19367 - .L_19366)


	//   ....[0]....
.L_19366:
        /*0414*/ 	.word	0x00000b20


	//   ....[1]....
        /*0418*/ 	.word	0x00000b40


	//   ....[2]....
        /*041c*/ 	.word	0x00000b60


	//   ....[3]....
        /*0420*/ 	.word	0x00000b80


	//   ....[4]....
        /*0424*/ 	.word	0x00000ba0


	//   ....[5]....
        /*0428*/ 	.word	0x00000cb0


	//   ....[6]....
        /*042c*/ 	.word	0x00000cd0


	//   ....[7]....
        /*0430*/ 	.word	0x00000cf0


	//   ....[8]....
        /*0434*/ 	.word	0x00001b30


	//   ....[9]....
        /*0438*/ 	.word	0x00001b60


	//   ....[10]....
        /*043c*/ 	.word	0x00001b80


	//   ....[11]....
        /*0440*/ 	.word	0x00001ba0


	//   ....[12]....
        /*0444*/ 	.word	0x00001bc0


	//   ....[13]....
        /*0448*/ 	.word	0x00001c10


	//   ....[14]....
        /*044c*/ 	.word	0x00001c30


	//   ....[15]....
        /*0450*/ 	.word	0x00001c50


	//   ....[16]....
        /*0454*/ 	.word	0x00002b00


	//   ....[17]....
        /*0458*/ 	.word	0x00002b40


	//   ....[18]....
        /*045c*/ 	.word	0x00002b80


	//   ....[19]....
        /*0460*/ 	.word	0x00002bc0


	//   ....[20]....
        /*0464*/ 	.word	0x00002c00


	//   ....[21]....
        /*0468*/ 	.word	0x00002c40


	//   ....[22]....
        /*046c*/ 	.word	0x00002ca0


	//   ....[23]....
        /*0470*/ 	.word	0x00002cf0


	//   ....[24]....
        /*0474*/ 	.word	0x00002d20


	//   ....[25]....
        /*0478*/ 	.word	0x00002d50


	//   ....[26]....
        /*047c*/ 	.word	0x00002d90


	//   ....[27]....
        /*0480*/ 	.word	0x00002dd0


	//   ....[28]....
        /*0484*/ 	.word	0x00002e10


	//   ....[29]....
        /*0488*/ 	.word	0x00002e30


	//   ....[30]....
        /*048c*/ 	.word	0x00002e60


	//   ....[31]....
        /*0490*/ 	.word	0x00002e80


	//   ....[32]....
        /*0494*/ 	.word	0x00002ea0


	//   ....[33]....
        /*0498*/ 	.word	0x00002ec0


	//   ....[34]....
        /*049c*/ 	.word	0x00002ee0


	//   ....[35]....
        /*04a0*/ 	.word	0x00002f00


	//   ....[36]....
        /*04a4*/ 	.word	0x00002f20


	//   ....[37]....
        /*04a8*/ 	.word	0x00002f40


	//   ....[38]....
        /*04ac*/ 	.word	0x00002f70


	//   ....[39]....
        /*04b0*/ 	.word	0x00002fa0


	//   ....[40]....
        /*04b4*/ 	.word	0x00002fc0


	//   ....[41]....
        /*04b8*/ 	.word	0x00002fe0


	//   ....[42]....
        /*04bc*/ 	.word	0x00003010


	//   ....[43]....
        /*04c0*/ 	.word	0x00003040


	//   ....[44]....
        /*04c4*/ 	.word	0x00003050


	//   ....[45]....
        /*04c8*/ 	.word	0x00003080


	//   ....[46]....
        /*04cc*/ 	.word	0x000030b0


	//   ....[47]....
        /*04d0*/ 	.word	0x000030e0


	//   ....[48]....
        /*04d4*/ 	.word	0x00003100


	//   ....[49]....
        /*04d8*/ 	.word	0x00003120


	//   ....[50]....
        /*04dc*/ 	.word	0x00003140


	//   ....[51]....
        /*04e0*/ 	.word	0x00003160


	//   ....[52]....
        /*04e4*/ 	.word	0x00003180


	//   ....[53]....
        /*04e8*/ 	.word	0x00003190


	//   ....[54]....
        /*04ec*/ 	.word	0x000031d0


	//   ....[55]....
        /*04f0*/ 	.word	0x00003200


	//   ....[56]....
        /*04f4*/ 	.word	0x00003220


	//   ....[57]....
        /*04f8*/ 	.word	0x00003240


	//   ....[58]....
        /*04fc*/ 	.word	0x00003260


	//   ....[59]....
        /*0500*/ 	.word	0x00003280


	//   ....[60]....
        /*0504*/ 	.word	0x000032a0


	//   ....[61]....
        /*0508*/ 	.word	0x000032c0


	//   ....[62]....
        /*050c*/ 	.word	0x00003320


	//   ....[63]....
        /*0510*/ 	.word	0x00003340


	//   ....[64]....
        /*0514*/ 	.word	0x00003360


	//   ....[65]....
        /*0518*/ 	.word	0x00003380


	//   ....[66]....
        /*051c*/ 	.word	0x00003390


	//   ....[67]....
        /*0520*/ 	.word	0x000033f0


	//   ....[68]....
        /*0524*/ 	.word	0x00003410


	//   ....[69]....
        /*0528*/ 	.word	0x00003430


	//   ....[70]....
        /*052c*/ 	.word	0x00003440


	//   ....[71]....
        /*0530*/ 	.word	0x00003460


	//   ....[72]....
        /*0534*/ 	.word	0x00003490


	//   ....[73]....
        /*0538*/ 	.word	0x000034b0


	//   ....[74]....
        /*053c*/ 	.word	0x00003500


	//   ....[75]....
        /*0540*/ 	.word	0x00003530


	//   ....[76]....
        /*0544*/ 	.word	0x000046e0


	//   ....[77]....
        /*0548*/ 	.word	0x00004740


	//   ....[78]....
        /*054c*/ 	.word	0x000047a0


	//   ....[79]....
        /*0550*/ 	.word	0x00004800


	//   ....[80]....
        /*0554*/ 	.word	0x00004860


	//   ....[81]....
        /*0558*/ 	.word	0x000048e0


	//   ....[82]....
        /*055c*/ 	.word	0x00004940


	//   ....[83]....
        /*0560*/ 	.word	0x000049b0


	//   ....[84]....
        /*0564*/ 	.word	0x00004a10


	//   ....[85]....
        /*0568*/ 	.word	0x00004a90


	//   ....[86]....
        /*056c*/ 	.word	0x00004b00


	//   ....[87]....
        /*0570*/ 	.word	0x00004b60


	//   ....[88]....
        /*0574*/ 	.word	0x00004be0


	//   ....[89]....
        /*0578*/ 	.word	0x00004c50


	//   ....[90]....
        /*057c*/ 	.word	0x00004cb0


	//   ....[91]....
        /*0580*/ 	.word	0x00004d30


	//   ....[92]....
        /*0584*/ 	.word	0x00004da0


	//   ....[93]....
        /*0588*/ 	.word	0x00004e00


	//   ....[94]....
        /*058c*/ 	.word	0x00004e80


	//   ....[95]....
        /*0590*/ 	.word	0x00004ef0


	//   ....[96]....
        /*0594*/ 	.word	0x00004f50


	//   ....[97]....
        /*0598*/ 	.word	0x00004fd0


	//   ....[98]....
        /*059c*/ 	.word	0x00005040


	//   ....[99]....
        /*05a0*/ 	.word	0x000050a0


	//   ....[100]....
        /*05a4*/ 	.word	0x00005120


	//   ....[101]....
        /*05a8*/ 	.word	0x00005190


	//   ....[102]....
        /*05ac*/ 	.word	0x000051f0


	//   ....[103]....
        /*05b0*/ 	.word	0x00005270


	//   ....[104]....
        /*05b4*/ 	.word	0x000052e0


	//   ....[105]....
        /*05b8*/ 	.word	0x00005340


	//   ....[106]....
        /*05bc*/ 	.word	0x000053c0


	//   ....[107]....
        /*05c0*/ 	.word	0x00005430


	//   ....[108]....
        /*05c4*/ 	.word	0x00005490


	//   ....[109]....
        /*05c8*/ 	.word	0x00005510


	//   ....[110]....
        /*05cc*/ 	.word	0x00005580


	//   ....[111]....
        /*05d0*/ 	.word	0x000055e0


	//   ....[112]....
        /*05d4*/ 	.word	0x00005660


	//   ....[113]....
        /*05d8*/ 	.word	0x000056d0


	//   ....[114]....
        /*05dc*/ 	.word	0x00005730


	//   ....[115]....
        /*05e0*/ 	.word	0x000057b0


	//   ....[116]....
        /*05e4*/ 	.word	0x00005820


	//   ....[117]....
        /*05e8*/ 	.word	0x00005880


	//   ....[118]....
        /*05ec*/ 	.word	0x00005900


	//   ....[119]....
        /*05f0*/ 	.word	0x00005970


	//   ....[120]....
        /*05f4*/ 	.word	0x000059d0


	//   ....[121]....
        /*05f8*/ 	.word	0x00005a50


	//   ....[122]....
        /*05fc*/ 	.word	0x00005ac0


	//   ....[123]....
        /*0600*/ 	.word	0x00005b20


	//   ....[124]....
        /*0604*/ 	.word	0x00005ba0


	//   ....[125]....
        /*0608*/ 	.word	0x00005c10


	//   ....[126]....
        /*060c*/ 	.word	0x00005c70


	//   ....[127]....
        /*0610*/ 	.word	0x00005ce0


	//   ....[128]....
        /*0614*/ 	.word	0x00005d50


	//   ....[129]....
        /*0618*/ 	.word	0x00005db0


	//   ....[130]....
        /*061c*/ 	.word	0x00005e30


	//   ....[131]....
        /*0620*/ 	.word	0x00005ea0


	//   ....[132]....
        /*0624*/ 	.word	0x00005f00


	//   ....[133]....
        /*0628*/ 	.word	0x00005f70


	//   ....[134]....
        /*062c*/ 	.word	0x00005fd0


	//   ....[135]....
        /*0630*/ 	.word	0x00006030


	//   ....[136]....
        /*0634*/ 	.word	0x000060b0


	//   ....[137]....
        /*0638*/ 	.word	0x00006120


	//   ....[138]....
        /*063c*/ 	.word	0x00006180


	//   ....[139]....
        /*0640*/ 	.word	0x00006200


	//   ....[140]....
        /*0644*/ 	.word	0x00006270


	//   ....[141]....
        /*0648*/ 	.word	0x000062d0


	//   ....[142]....
        /*064c*/ 	.word	0x00006350


	//   ....[143]....
        /*0650*/ 	.word	0x000063c0


	//   ....[144]....
        /*0654*/ 	.word	0x00006420


	//   ....[145]....
        /*0658*/ 	.word	0x000064a0


	//   ....[146]....
        /*065c*/ 	.word	0x00006510


	//   ....[147]....
        /*0660*/ 	.word	0x00006570


	//   ....[148]....
        /*0664*/ 	.word	0x000065f0


	//   ....[149]....
        /*0668*/ 	.word	0x00006660


	//   ....[150]....
        /*066c*/ 	.word	0x000066c0


	//   ....[151]....
        /*0670*/ 	.word	0x00006740


	//   ....[152]....
        /*0674*/ 	.word	0x000067a0


	//   ....[153]....
        /*0678*/ 	.word	0x00006800


	//   ....[154]....
        /*067c*/ 	.word	0x00006870


	//   ....[155]....
        /*0680*/ 	.word	0x000068d0


	//   ....[156]....
        /*0684*/ 	.word	0x00006930


	//   ....[157]....
        /*0688*/ 	.word	0x000069a0


	//   ....[158]....
        /*068c*/ 	.word	0x00006a00


	//   ....[159]....
        /*0690*/ 	.word	0x00006a60


	//   ....[160]....
        /*0694*/ 	.word	0x00006ad0


	//   ....[161]....
        /*0698*/ 	.word	0x00006b30


	//   ....[162]....
        /*069c*/ 	.word	0x00006b90


	//   ....[163]....
        /*06a0*/ 	.word	0x00006bf0


	//   ....[164]....
        /*06a4*/ 	.word	0x00006c50


	//   ....[165]....
        /*06a8*/ 	.word	0x00006cb0


	//   ....[166]....
        /*06ac*/ 	.word	0x00006d10


	//   ....[167]....
        /*06b0*/ 	.word	0x00006d80


	//   ....[168]....
        /*06b4*/ 	.word	0x00006de0


	//   ....[169]....
        /*06b8*/ 	.word	0x00006e50


	//   ....[170]....
        /*06bc*/ 	.word	0x00006eb0


	//----- nvinfo : EIATTR_VRC_CTA_INIT_COUNT
	.align		4
.L_19367:
        /*06c0*/ 	.byte	0x02, 0x4a
	.zero		1
	.zero		1


	//----- nvinfo : EIATTR_SYSCALL_OFFSETS
	.align		4
        /*06c4*/ 	.byte	0x04, 0x46
        /*06c6*/ 	.short	(.L_19369 - .L_19368)


	//   ....[0]....
.L_19368:
        /*06c8*/ 	.word	0x00002a20


	//   ....[1]....
        /*06cc*/ 	.word	0x00004680


	//----- nvinfo : EIATTR_EXIT_INSTR_OFFSETS
	.align		4
.L_19369:
        /*06d0*/ 	.byte	0x04, 0x1c
        /*06d2*/ 	.short	(.L_19371 - .L_19370)


	//   ....[0]....
.L_19370:
        /*06d4*/ 	.word	0x000042b0


	//   ....[1]....
        /*06d8*/ 	.word	0x000042f0


	//   ....[2]....
        /*06dc*/ 	.word	0x00004580


	//   ....[3]....
        /*06e0*/ 	.word	0x00004690


	//----- nvinfo : EIATTR_CRS_STACK_SIZE
	.align		4
.L_19371:
        /*06e4*/ 	.byte	0x04, 0x1e
        /*06e6*/ 	.short	(.L_19373 - .L_19372)
.L_19372:
        /*06e8*/ 	.word	0x00000000


	//----- nvinfo : EIATTR_CBANK_PARAM_SIZE
	.align		4
.L_19373:
        /*06ec*/ 	.byte	0x03, 0x19
        /*06ee*/ 	.short	0x007c


	//----- nvinfo : EIATTR_PARAM_CBANK
	.align		4
        /*06f0*/ 	.byte	0x04, 0x0a
        /*06f2*/ 	.short	(.L_19375 - .L_19374)
	.align		4
.L_19374:
        /*06f4*/ 	.word	index@(.nv.constant0._ZN4vllm25paged_attention_v1_kernelIfhLi120ELi32ELi128ELNS_18Fp8KVCacheDataTypeE1ELb1EEEvPT_PKS2_PKT0_S8_ifPKiSA_iPKfiiiSC_SC_iiiii)
        /*06f8*/ 	.short	0x0380
        /*06fa*/ 	.short	0x007c


	//----- nvinfo : EIATTR_SW_WAR
	.align		4
.L_19375:
        /*06fc*/ 	.byte	0x04, 0x36
        /*06fe*/ 	.short	(.L_19377 - .L_19376)
.L_19376:
        /*0700*/ 	.word	0x00000008
.L_19377:


//--------------------- .nv.info._ZN4vllm25paged_attention_v1_kernelIfhLi112ELi32ELi128ELNS_18Fp8KVCacheDataTypeE1ELb1EEEvPT_PKS2_PKT0_S8_ifPKiSA_iPKfiiiSC_SC_iiiii --------------------------
	.section	.nv.info._ZN4vllm25paged_attention_v1_kernelIfhLi112ELi32ELi128ELNS_18Fp8KVCacheDataTypeE1ELb1EEEvPT_PKS2_PKT0_S8_ifPKiSA_iPKfiiiSC_SC_iiiii,"",@"SHT_CUDA_INFO"
	.sectionflags	@""
	.align	4


	//----- nvinfo : EIATTR_CUDA_API_VERSION
	.align		4
        /*0000*/ 	.byte	0x04, 0x37
        /*0002*/ 	.short	(.L_19379 - .L_19378)
.L_19378:
        /*0004*/ 	.word	0x00000082


	//----- nvinfo : EIATTR_KPARAM_INFO
	.align		4
.L_19379:
        /*0008*/ 	.byte	0x04, 0x17
        /*000a*/ 	.short	(.L_19381 - .L_19380)
.L_19380:
        /*000c*/ 	.word	0x00000000
        /*0010*/ 	.short	0x0013
        /*0012*/ 	.short	0x0078
        /*0014*/ 	.byte	0x00, 0xf0, 0x11, 0x00


	//----- nvinfo : EIATTR_KPARAM_INFO
	.align		4
.L_19381:
        /*0018*/ 	.byte	0x04, 0x17
        /*001a*/ 	.short	(.L_19383 - .L_19382)
.L_19382:
        /*001c*/ 	.word	0x00000000
        /*0020*/ 	.short	0x0012
        /*0022*/ 	.short	0x0074
        /*0024*/ 	.byte	0x00, 0xf0, 0x11, 0x00


	//----- nvinfo : EIATTR_KPARAM_INFO
	.align		4
.L_19383:
        /*0028*/ 	.byte	0x04, 0x17
        /*002a*/ 	.short	(.L_19385 - .L_19384)
.L_19384:
        /*002c*/ 	.word	0x00000000
        /*0030*/ 	.short	0x0011
        /*0032*/ 	.short	0x0070
        /*0034*/ 	.byte	0x00, 0xf0, 0x11, 0x00


	//----- nvinfo : EIATTR_KPARAM_INFO
	.align		4
.L_19385:
        /*0038*/ 	.byte	0x04, 0x17
        /*003a*/ 	.short	(.L_19387 - .L_19386)
.L_19386:
        /*003c*/ 	.word	0x00000000
        /*0040*/ 	.short	0x0010
        /*0042*/ 	.short	0x006c
        /*0044*/ 	.byte	0x00, 0xf0, 0x11, 0x00


	//----- nvinfo : EIATTR_KPARAM_INFO
	.align		4
.L_19387:
        /*0048*/ 	.byte	0x04, 0x17
        /*004a*/ 	.short	(.L_19389 - .L_19388)
.L_19388:
        /*004c*/ 	.word	0x00000000
        /*0050*/ 	.short	0x000f
        /*0052*/ 	.short	0x0068
        /*0054*/ 	.byte	0x00, 0xf0, 0x11, 0x00


	//----- nvinfo : EIATTR_KPARAM_INFO
	.align		4
.L_19389:
        /*0058*/ 	.byte	0x04, 0x17
        /*005a*/ 	.short	(.L_19391 - .L_19390)
.L_19390:
        /*005c*/ 	.word	0x00000000
        /*0060*/ 	.short	0x000e
        /*0062*/ 	.short	0x0060
        /*0064*/ 	.byte	0x00, 0xf5, 0x21, 0x00


	//----- nvinfo : EIATTR_KPARAM_INFO
	.align		4
.L_19391:
        /*0068*/ 	.byte	0x04, 0x17
        /*006a*/ 	.short	(.L_19393 - .L_19392)
.L_19392:
        /*006c*/ 	.word	0x00000000
        /*0070*/ 	.short	0x000d
        /*0072*/ 	.short	0x0058
        /*0074*/ 	.byte	0x00, 0xf5, 0x21, 0x00


	//----- nvinfo : EIATTR_KPARAM_INFO
	.align		4
.L_19393:
        /*0078*/ 	.byte	0x04, 0x17
        /*007a*/ 	.short	(.L_19395 - .L_19394)
.L_19394:
        /*007c*/ 	.word	0x00000000
        /*0080*/ 	.short	0x000c
        /*0082*/ 	.short	0x0050
        /*0084*/ 	.byte	0x00, 0xf0, 0x11, 0x00


	//----- nvinfo : EIATTR_KPARAM_INFO
	.align		4
.L_19395:
        /*0088*/ 	.byte	0x04, 0x17
        /*008a*/ 	.short	(.L_19397 - .L_19396)
.L_19396:
        /*008c*/ 	.word	0x00000000
        /*0090*/ 	.short	0x000b
        /*0092*/ 	.short	0x004c
        /*0094*/ 	.byte	0x00, 0xf0, 0x11, 0x00


	//----- nvinfo : EIATTR_KPARAM_INFO
	.align		4
.L_19397:
        /*0098*/ 	.byte	0x04, 0x17
        /*009a*/ 	.short	(.L_19399 - .L_19398)
.L_19398:
        /*009c*/ 	.word	0x00000000
        /*00a0*/ 	.short	0x000a
        /*00a2*/ 	.short	0x0048
        /*00a4*/ 	.byte	0x00, 0xf0, 0x11, 0x00


	//----- nvinfo : EIATTR_KPARAM_INFO
	.align		4
.L_19399:
        /*00a8*/ 	.byte	0x04, 0x17
        /*00aa*/ 	.short	(.L_19401 - .L_19400)
.L_19400:
        /*00ac*/ 	.word	0x00000000
        /*00b0*/ 	.short	0x0009
        /*00b2*/ 	.short	0x0040
        /*00b4*/ 	.byte	0x00, 0xf5, 0x21, 0x00


	//----- nvinfo : EIATTR_KPARAM_INFO
	.align		4
.L_19401:
        /*00b8*/ 	.byte	0x04, 0x17
        /*00ba*/ 	.short	(.L_19403 - .L_19402)
.L_19402:
        /*00bc*/ 	.word	0x00000000
        /*00c0*/ 	.short	0x0008
        /*00c2*/ 	.short	0x0038
        /*00c4*/ 	.byte	0x00, 0xf0, 0x11, 0x00


	//----- nvinfo : EIATTR_KPARAM_INFO
	.align		4
.L_19403:
        /*00c8*/ 	.byte	0x04, 0x17
        /*00ca*/ 	.short	(.L_19405 - .L_19404)
.L_19404:
        /*00cc*/ 	.word	0x00000000
        /*00d0*/ 	.short	0x0007
        /*00d2*/ 	.short	0x0030
        /*00d4*/ 	.byte	0x00, 0xf5, 0x21, 0x00


	//----- nvinfo : EIATTR_KPARAM_INFO
	.align		4
.L_19405:
        /*00d8*/ 	.byte	0x04, 0x17
        /*00da*/ 	.short	(.L_19407 - .L_19406)
.L_19406:
        /*00dc*/ 	.word	0x00000000
        /*00e0*/ 	.short	0x0006
        /*00e2*/ 	.short	0x0028
        /*00e4*/ 	.byte	0x00, 0xf5, 0x21, 0x00


	//----- nvinfo : EIATTR_KPARAM_INFO
	.align		4
.L_19407:
        /*00e8*/ 	.byte	0x04, 0x17
        /*00ea*/ 	.short	(.L_19409 - .L_19408)
.L_19408:
        /*00ec*/ 	.word	0x00000000
        /*00f0*/ 	.short	0x0005
        /*00f2*/ 	.short	0x0024
        /*00f4*/ 	.byte	0x00, 0xf0, 0x11, 0x00


	//----- nvinfo : EIATTR_KPARAM_INFO
	.align		4
.L_19409:
        /*00f8*/ 	.byte	0x04, 0x17
        /*00fa*/ 	.short	(.L_19411 - .L_19410)
.L_19410:
        /*00fc*/ 	.word	0x00000000
        /*0100*/ 	.short	0x0004
        /*0102*/ 	.short	0x0020
        /*0104*/ 	.byte	0x00, 0xf0, 0x11, 0x00


	//----- nvinfo : EIATTR_KPARAM_INFO
	.align		4
.L_19411:
        /*0108*/ 	.byte	0x04, 0x17
        /*010a*/ 	.short	(.L_19413 - .L_19412)
.L_19412:
        /*010c*/ 	.word	0x00000000
        /*0110*/ 	.short	0x0003
        /*0112*/ 	.short	0x0018
        /*0114*/ 	.byte	0x00, 0xf5, 0x21, 0x00


	//----- nvinfo : EIATTR_KPARAM_INFO
	.align		4
.L_19413:
        /*0118*/ 	.byte	0x04, 0x17
        /*011a*/ 	.short	(.L_19415 - .L_19414)
.L_19414:
        /*011c*/ 	.word	0x00000000
        /*0120*/ 	.short	0x0002
        /*0122*/ 	.short	0x0010
        /*0124*/ 	.byte	0x00, 0xf5, 0x21, 0x00


	//----- nvinfo : EIATTR_KPARAM_INFO
	.align		4
.L_19415:
        /*0128*/ 	.byte	0x04, 0x17
        /*012a*/ 	.short	(.L_19417 - .L_19416)
.L_19416:
        /*012c*/ 	.word	0x00000000
        /*0130*/ 	.short	0x0001
        /*0132*/ 	.short	0x0008
        /*0134*/ 	.byte	0x00, 0xf5, 0x21, 0x00


	//----- nvinfo : EIATTR_KPARAM_INFO
	.align		4
.L_19417:
        /*0138*/ 	.byte	0x04, 0x17
        /*013a*/ 	.short	(.L_19419 - .L_19418)
.L_19418:
        /*013c*/ 	.word	0x00000000
        /*0140*/ 	.short	0x0000
        /*0142*/ 	.short	0x0000
        /*0144*/ 	.byte	0x00, 0xf5, 0x21, 0x00


	//----- nvinfo : EIATTR_SPARSE_MMA_MASK
	.align		4
.L_19419:
        /*0148*/ 	.byte	0x03, 0x50
        /*014a*/ 	.short	0x0000


	//----- nvinfo : EIATTR_MAXREG_COUNT
	.align		4
        /*014c*/ 	.byte	0x03, 0x1b
        /*014e*/ 	.short	0x00ff


	//----- nvinfo : EIATTR_NUM_BARRIERS
	.align		4
        /*0150*/ 	.byte	0x02, 0x4c
        /*0152*/ 	.byte	0x01
	.zero		1


	//----- nvinfo : EIATTR_EXTERNS
	.align		4
        /*0154*/ 	.byte	0x04, 0x0f
        /*0156*/ 	.short	(.L_19421 - .L_19420)


	//   ....[0]....
	.align		4
.L_19420:
        /*0158*/ 	.word	index@(__assertfail)


	//----- nvinfo : EIATTR_MERCURY_ISA_VERSION
	.align		4
.L_19421:
        /*015c*/ 	.byte	0x03, 0x5f
        /*015e*/ 	.short	0x0101


	//----- nvinfo : EIATTR_COOP_GROUP_MASK_REGIDS
	.align		4
        /*0160*/ 	.byte	0x04, 0x29
        /*0162*/ 	.short	(.L_19423 - .L_19422)


	//   ....[0]....
.L_19422:
        /*0164*/ 	.word	0xffffffff


	//   ....[1]....
        /*0168*/ 	.word	0xffffffff


	//   ....[2]....
        /*016c*/ 	.word	0xffffffff


	//   ....[3]....
        /*0170*/ 	.word	0xffffffff


	//   ....[4]....
        /*0174*/ 	.word	0xffffffff


	//   ....[5]....
        /*0178*/ 	.word	0xffffffff


	//   ....[6]....
        /*017c*/ 	.word	0xffffffff


	//   ....[7]....
        /*0180*/ 	.word	0xffffffff


	//   ....[8]....
        /*0184*/ 	.word	0xffffffff


	//   ....[9]....
        /*0188*/ 	.word	0xffffffff


	//   ....[10]....
        /*018c*/ 	.word	0xffffffff


	//   ....[11]....
        /*0190*/ 	.word	0xffffffff


	//   ....[12]....
        /*0194*/ 	.word	0xffffffff


	//   ....[13]....
        /*0198*/ 	.word	0xffffffff


	//   ....[14]....
        /*019c*/ 	.word	0xffffffff


	//   ....[15]....
        /*01a0*/ 	.word	0xffffffff


	//   ....[16]....
        /*01a4*/ 	.word	0xffffffff


	//   ....[17]....
        /*01a8*/ 	.word	0xffffffff


	//   ....[18]....
        /*01ac*/ 	.word	0xffffffff


	//   ....[19]....
        /*01b0*/ 	.word	0xffffffff


	//   ....[20]....
        /*01b4*/ 	.word	0xffffffff


	//   ....[21]....
        /*01b8*/ 	.word	0xffffffff


	//   ....[22]....
        /*01bc*/ 	.word	0xffffffff


	//   ....[23]....
        /*01c0*/ 	.word	0xffffffff


	//   ....[24]....
        /*01c4*/ 	.word	0xffffffff


	//   ....[25]....
        /*01c8*/ 	.word	0xffffffff


	//   ....[26]....
        /*01cc*/ 	.word	0xffffffff


	//   ....[27]....
        /*01d0*/ 	.word	0xffffffff


	//   ....[28]....
        /*01d4*/ 	.word	0xffffffff


	//   ....[29]....
        /*01d8*/ 	.word	0xffffffff


	//   ....[30]....
        /*01dc*/ 	.word	0xffffffff


	//   ....[31]....
        /*01e0*/ 	.word	0xffffffff


	//   ....[32]....
        /*01e4*/ 	.word	0xffffffff


	//   ....[33]....
        /*01e8*/ 	.word	0xffffffff


	//   ....[34]....
        /*01ec*/ 	.word	0xffffffff


	//   ....[35]....
        /*01f0*/ 	.word	0xffffffff


	//   ....[36]....
        /*01f4*/ 	.word	0xffffffff


	//   ....[37]....
        /*01f8*/ 	.word	0xffffffff


	//   ....[38]....
        /*01fc*/ 	.word	0xffffffff


	//   ....[39]....
        /*0200*/ 	.word	0xffffffff


	//   ....[40]....
        /*0204*/ 	.word	0xffffffff


	//   ....[41]....
        /*0208*/ 	.word	0xffffffff


	//   ....[42]....
        /*020c*/ 	.word	0xffffffff


	//   ....[43]....
        /*0210*/ 	.word	0xffffffff


	//   ....[44]....
        /*0214*/ 	.word	0xffffffff


	//   ....[45]....
        /*0218*/ 	.word	0xffffffff


	//   ....[46]....
        /*021c*/ 	.word	0xffffffff


	//   ....[47]....
        /*0220*/ 	.word	0xffffffff


	//   ....[48]....
        /*0224*/ 	.word	0xffffffff


	//   ....[49]....
        /*0228*/ 	.word	0xffffffff


	//   ....[50]....
        /*022c*/ 	.word	0xffffffff


	//   ....[51]....
        /*0230*/ 	.word	0xffffffff


	//   ....[52]....
        /*0234*/ 	.word	0xffffffff


	//   ....[53]....
        /*0238*/ 	.word	0xffffffff


	//   ....[54]....
        /*023c*/ 	.word	0xffffffff


	//   ....[55]....
        /*0240*/ 	.word	0xffffffff


	//   ....[56]....
        /*0244*/ 	.word	0xffffffff


	//   ....[57]....
        /*0248*/ 	.word	0xffffffff


	//   ....[58]....
        /*024c*/ 	.word	0xffffffff


	//   ....[59]....
        /*0250*/ 	.word	0xffffffff


	//   ....[60]....
        /*0254*/ 	.word	0xffffffff


	//   ....[61]....
        /*0258*/ 	.word	0xffffffff


	//   ....[62]....
        /*025c*/ 	.word	0xffffffff


	//   ....[63]....
        /*0260*/ 	.word	0xffffffff


	//   ....[64]....
        /*0264*/ 	.word	0xffffffff


	//   ....[65]....
        /*0268*/ 	.word	0xffffffff


	//   ....[66]....
        /*026c*/ 	.word	0xffffffff


	//   ....[67]....
        /*0270*/ 	.word	0xffffffff


	//   ....[68]....
        /*0274*/ 	.word	0xffffffff


	//   ....[69]....
        /*0278*/ 	.word	0xffffffff


	//   ....[70]....
        /*027c*/ 	.word	0xffffffff


	//   ....[71]....
        /*0280*/ 	.word	0xffffffff


	//   ....[72]....
        /*0284*/ 	.word	0x0500000f


	//   ....[73]....
        /*0288*/ 	.word	0x0500000f


	//   ....[74]....
        /*028c*/ 	.word	0x0500000f


	//   ....[75]....
        /*0290*/ 	.word	0x0500000f


	//   ....[76]....
        /*0294*/ 	.word	0x0500000f


	//   ....[77]....
        /*0298*/ 	.word	0x0500000f


	//   ....[78]....
        /*029c*/ 	.word	0x0500000f


	//   ....[79]....
        /*02a0*/ 	.word	0x0500000f


	//   ....[80]....
        /*02a4*/ 	.word	0x0500000f


	//   ....[81]....
        /*02a8*/ 	.word	0x0500000f


	//   ....[82]....
        /*02ac*/ 	.word	0x0500000f


	//   ....[83]....
        /*02b0*/ 	.word	0x0500000f


	//   ....[84]....
        /*02b4*/ 	.word	0x0500000f


	//   ....[85]....
        /*02b8*/ 	.word	0x0500000f


	//   ....[86]....
        /*02bc*/ 	.word	0x0500000f


	//   ....[87]....
        /*02c0*/ 	.word	0x0500000f


	//   ....[88]....
        /*02c4*/ 	.word	0x0500000f


	//   ....[89]....
        /*02c8*/ 	.word	0x0500000f


	//   ....[90]....
        /*02cc*/ 	.word	0x0500000f


	//   ....[91]....
        /*02d0*/ 	.word	0x0500000f


	//   ....[92]....
        /*02d4*/ 	.word	0x0500000f


	//   ....[93]....
        /*02d8*/ 	.word	0x0500000f


	//   ....[94]....
        /*02dc*/ 	.word	0x0500000f


	//   ....[95]....
        /*02e0*/ 	.word	0x0500000f


	//   ....[96]....
        /*02e4*/ 	.word	0x0500000f


	//   ....[97]....
        /*02e8*/ 	.word	0x0500000f


	//   ....[98]....
        /*02ec*/ 	.word	0x0500000f


	//   ....[99]....
        /*02f0*/ 	.word	0x0500000f


	//   ....[100]....
        /*02f4*/ 	.word	0x0500000f


	//   ....[101]....
        /*02f8*/ 	.word	0x0500000f


	//   ....[102]....
        /*02fc*/ 	.word	0x0500000f


	//   ....[103]....
        /*0300*/ 	.word	0x0500000f


	//   ....[104]....
        /*0304*/ 	.word	0x0500000f


	//   ....[105]....
        /*0308*/ 	.word	0x0500000f


	//   ....[106]....
        /*030c*/ 	.word	0x0500000f


	//   ....[107]....
        /*0310*/ 	.word	0x0500000f


	//   ....[108]....
        /*0314*/ 	.word	0x0500000f


	//   ....[109]....
        /*0318*/ 	.word	0x0500000f


	//   ....[110]....
        /*031c*/ 	.word	0x0500000f


	//   ....[111]....
        /*0320*/ 	.word	0x0500000f


	//   ....[112]....
        /*0324*/ 	.word	0x0500000f


	//   ....[113]....
        /*0328*/ 	.word	0x0500000f


	//   ....[114]....
        /*032c*/ 	.word	0x0500000f


	//   ....[115]....
        /*0330*/ 	.word	0x0500000f


	//   ....[116]....
        /*0334*/ 	.word	0x0500000f


	//   ....[117]....
        /*0338*/ 	.word	0x0500000f


	//   ....[118]....
        /*033c*/ 	.word	0x0500000f


	//   ....[119]....
        /*0340*/ 	.word	0x0500000f


	//   ....[120]....
        /*0344*/ 	.word	0x0500000f


	//   ....[121]....
        /*0348*/ 	.word	0x0500000f


	//   ....[122]....
        /*034c*/ 	.word	0x0500000f


	//   ....[123]....
        /*0350*/ 	.word	0x0500000f


	//   ....[124]....
        /*0354*/ 	.word	0x0500000f


	//   ....[125]....
        /*0358*/ 	.word	0x0500000f


	//   ....[126]....
        /*035c*/ 	.word	0x0500000f


	//   ....[127]....
        /*0360*/ 	.word	0x0500000f


	//   ....[128]....
        /*0364*/ 	.word	0x0500000f


	//   ....[129]....
        /*0368*/ 	.word	0x0500000f


	//   ....[130]....
        /*036c*/ 	.word	0x0500000f


	//   ....[131]....
        /*0370*/ 	.word	0x0500000f


	//   ....[132]....
        /*0374*/ 	.word	0x0500000f


	//   ....[133]....
        /*0378*/ 	.word	0x0500000f


	//   ....[134]....
        /*037c*/ 	.word	0x0500000f


	//   ....[135]....
        /*0380*/ 	.word	0x0500000f


	//   ....[136]....
        /*0384*/ 	.word	0x0500000f


	//   ....[137]....
        /*0388*/ 	.word	0x0500000f


	//   ....[138]....
        /*038c*/ 	.word	0x0500000f


	//   ....[139]....
        /*0390*/ 	.word	0x0500000f


	//   ....[140]....
        /*0394*/ 	.word	0x0500000f


	//   ....[141]....
        /*0398*/ 	.word	0x0500000f


	//   ....[142]....
        /*039c*/ 	.word	0x0500000f


	//   ....[143]....
        /*03a0*/ 	.word	0x0500000f


	//   ....[144]....
        /*03a4*/ 	.word	0x0500000f


	//   ....[145]....
        /*03a8*/ 	.word	0x0500000f


	//   ....[146]....
        /*03ac*/ 	.word	0x0500000f


	//   ....[147]....
        /*03b0*/ 	.word	0x0500000f


	//   ....[148]....
        /*03b4*/ 	.word	0x0500000f


	//   ....[149]....
        /*03b8*/ 	.word	0x0500000f


	//   ....[150]....
        /*03bc*/ 	.word	0x0500000f


	//   ....[151]....
        /*03c0*/ 	.word	0x0500000f


	//   ....[152]....
        /*03c4*/ 	.word	0x0500000f


	//   ....[153]....
        /*03c8*/ 	.word	0x0500000f


	//   ....[154]....
        /*03cc*/ 	.word	0x0500000f


	//   ....[155]....
        /*03d0*/ 	.word	0x0500000f


	//   ....[156]....
        /*03d4*/ 	.word	0x0500000f


	//   ....[157]....
        /*03d8*/ 	.word	0x0500000f


	//   ....[158]....
        /*03dc*/ 	.word	0x0500000f


	//   ....[159]....
        /*03e0*/ 	.word	0x0500000f


	//   ....[160]....
        /*03e4*/ 	.word	0x0500000f


	//----- nvinfo : EIATTR_COOP_GROUP_INSTR_OFFSETS
	.align		4
.L_19423:
        /*03e8*/ 	.byte	0x04, 0x28
        /*03ea*/ 	.short	(.L_19425 - .L_19424)


	//   ....[0]....
.L_19424:
        /*03ec*/ 	.word	0x00000b20


	//   ....[1]....
        /*03f0*/ 	.word	0x00000b40


	//   ....[2]....
        /*03f4*/ 	.word	0x00000b60


	//   ....[3]....
        /*03f8*/ 	.word	0x00000b80


	//   ....[4]....
        /*03fc*/ 	.word	0x00000ba0


	//   ....[5]....
        /*0400*/ 	.word	0x00000cb0


	//   ....[6]....
        /*0404*/ 	.word	0x00000cd0


	//   ....[7]....
        /*0408*/ 	.word	0x00000cf0


	//   ....[8]....
        /*040c*/ 	.word	0x00001b30


	//   ....[9]....
        /*0410*/ 	.word	0x00001b60


	//   ....[10]....
        /*0414*/ 	.word	0x00001b80


	//   ....[11]....
        /*0418*/ 	.word	0x00001ba0


	//   ....[12]....
        /*041c*/ 	.word	0x00001bc0


	//   ....[13]....
        /*0420*/ 	.word	0x00001c10


	//   ....[14]....
        /*0424*/ 	.word	0x00001c30


	//   ....[15]....
        /*0428*/ 	.word	0x00001c50


	//   ....[16]....
        /*042c*/ 	.word	0x00002af0


	//   ....[17]....
        /*0430*/ 	.word	0x00002b30


	//   ....[18]....
        /*0434*/ 	.word	0x00002b70


	//   ....[19]....
        /*0438*/ 	.word	0x00002bb0


	//   ....[20]....
        /*043c*/ 	.word	0x00002bf0


	//   ....[21]....
        /*0440*/ 	.word	0x00002c30


	//   ....[22]....
        /*0444*/ 	.word	0x00002c80


	//   ....[23]....
        /*0448*/ 	.word	0x00002cc0


	//   ....[24]....
        /*044c*/ 	.word	0x00002d10


	//   ....[25]....
        /*0450*/ 	.word	0x00002d50


	//   ....[26]....
        /*0454*/ 	.word	0x00002d80


	//   ....[27]....
        /*0458*/ 	.word	0x00002da0


	//   ....[28]....
        /*045c*/ 	.word	0x00002dc0


	//   ....[29]....
        /*0460*/ 	.word	0x00002df0


	//   ....[30]....
        /*0464*/ 	.word	0x00002e20


	//   ....[31]....
        /*0468*/ 	.word	0x00002e40


	//   ....[32]....
        /*046c*/ 	.word	0x00002e70


	//   ....[33]....
        /*0470*/ 	.word	0x00002ea0


	//   ....[34]....
        /*0474*/ 	.word	0x00002ec0


	//   ....[35]....
        /*0478*/ 	.word	0x00002ee0


	//   ....[36]....
        /*047c*/ 	.word	0x00002f00


	//   ....[37]....
        /*0480*/ 	.word	0x00002f30


	//   ....[38]....
        /*0484*/ 	.word	0x00002f60


	//   ....[39]....
        /*0488*/ 	.word	0x00002f80


	//   ....[40]....
        /*048c*/ 	.word	0x00002fa0


	//   ....[41]....
        /*0490*/ 	.word	0x00002fc0


	//   ....[42]....
        /*0494*/ 	.word	0x00002fe0


	//   ....[43]....
        /*0498*/ 	.word	0x00003000


	//   ....[44]....
        /*049c*/ 	.word	0x00003010


	//   ....[45]....
        /*04a0*/ 	.word	0x00003060


	//   ....[46]....
        /*04a4*/ 	.word	0x00003090


	//   ....[47]....
        /*04a8*/ 	.word	0x000030c0


	//   ....[48]....
        /*04ac*/ 	.word	0x000030e0


	//   ....[49]....
        /*04b0*/ 	.word	0x00003100


	//   ....[50]....
        /*04b4*/ 	.word	0x00003120


	//   ....[51]....
        /*04b8*/ 	.word	0x00003130


	//   ....[52]....
        /*04bc*/ 	.word	0x00003150


	//   ....[53]....
        /*04c0*/ 	.word	0x00003170


	//   ....[54]....
        /*04c4*/ 	.word	0x00003190


	//   ....[55]....
        /*04c8*/ 	.word	0x000031c0


	//   ....[56]....
        /*04cc*/ 	.word	0x000031f0


	//   ....[57]....
        /*04d0*/ 	.word	0x00003210


	//   ....[58]....
        /*04d4*/ 	.word	0x00003230


	//   ....[59]....
        /*04d8*/ 	.word	0x00003250


	//   ....[60]....
        /*04dc*/ 	.word	0x00003280


	//   ....[61]....
        /*04e0*/ 	.word	0x000032a0


	//   ....[62]....
        /*04e4*/ 	.word	0x000032c0


	//   ....[63]....
        /*04e8*/ 	.word	0x000032e0


	//   ....[64]....
        /*04ec*/ 	.word	0x00003300


	//   ....[65]....
        /*04f0*/ 	.word	0x00003330


	//   ....[66]....
        /*04f4*/ 	.word	0x00003350


	//   ....[67]....
        /*04f8*/ 	.word	0x00003380


	//   ....[68]....
        /*04fc*/ 	.word	0x000033a0


	//   ....[69]....
        /*0500*/ 	.word	0x000033c0


	//   ....[70]....
        /*0504*/ 	.word	0x000033e0


	//   ....[71]....
        /*0508*/ 	.word	0x00003450


	//   ....[72]....
        /*050c*/ 	.word	0x00004520


	//   ....[73]....
        /*0510*/ 	.word	0x00004580


	//   ....[74]....
        /*0514*/ 	.word	0x000045e0


	//   ....[75]....
        /*0518*/ 	.word	0x00004640


	//   ....[76]....
        /*051c*/ 	.word	0x000046a0


	//   ....[77]....
        /*0520*/ 	.word	0x00004720


	//   ....[78]....
        /*0524*/ 	.word	0x00004780


	//   ....[79]....
        /*0528*/ 	.word	0x000047f0


	//   ....[80]....
        /*052c*/ 	.word	0x00004850


	//   ....[81]....
        /*0530*/ 	.word	0x000048d0


	//   ....[82]....
        /*0534*/ 	.word	0x00004940


	//   ....[83]....
        /*0538*/ 	.word	0x000049a0


	//   ....[84]....
        /*053c*/ 	.word	0x00004a20


	//   ....[85]....
        /*0540*/ 	.word	0x00004a90


	//   ....[86]....
        /*0544*/ 	.word	0x00004af0


	//   ....[87]....
        /*0548*/ 	.word	0x00004b70


	//   ....[88]....
        /*054c*/ 	.word	0x00004be0


	//   ....[89]....
        /*0550*/ 	.word	0x00004c40


	//   ....[90]....
        /*0554*/ 	.word	0x00004cc0


	//   ....[91]....
        /*0558*/ 	.word	0x00004d30


	//   ....[92]....
        /*055c*/ 	.word	0x00004d90


	//   ....[93]....
        /*0560*/ 	.word	0x00004e00


	//   ....[94]....
        /*0564*/ 	.word	0x00004e70


	//   ....[95]....
        /*0568*/ 	.word	0x00004ed0


	//   ....[96]....
        /*056c*/ 	.word	0x00004f50


	//   ....[97]....
        /*0570*/ 	.word	0x00004fc0


	//   ....[98]....
        /*0574*/ 	.word	0x00005020


	//   ....[99]....
        /*0578*/ 	.word	0x000050a0


	//   ....[100]....
        /*057c*/ 	.word	0x00005110


	//   ....[101]....
        /*0580*/ 	.word	0x00005170


	//   ....[102]....
        /*0584*/ 	.word	0x000051f0


	//   ....[103]....
        /*0588*/ 	.word	0x00005260


	//   ....[104]....
        /*058c*/ 	.word	0x000052c0


	//   ....[105]....
        /*0590*/ 	.word	0x00005330


	//   ....[106]....
        /*0594*/ 	.word	0x000053a0


	//   ....[107]....
        /*0598*/ 	.word	0x00005400


	//   ....[108]....
        /*059c*/ 	.word	0x00005480


	//   ....[109]....
        /*05a0*/ 	.word	0x000054f0


	//   ....[110]....
        /*05a4*/ 	.word	0x00005550


	//   ....[111]....
        /*05a8*/ 	.word	0x000055d0


	//   ....[112]....
        /*05ac*/ 	.word	0x00005640


	//   ....[113]....
        /*05b0*/ 	.word	0x000056a0


	//   ....[114]....
        /*05b4*/ 	.word	0x00005710


	//   ....[115]....
        /*05b8*/ 	.word	0x00005780


	//   ....[116]....
        /*05bc*/ 	.word	0x000057e0


	//   ....[117]....
        /*05c0*/ 	.word	0x00005860


	//   ....[118]....
        /*05c4*/ 	.word	0x000058d0


	//   ....[119]....
        /*05c8*/ 	.word	0x00005930


	//   ....[120]....
        /*05cc*/ 	.word	0x000059a0


	//   ....[121]....
        /*05d0*/ 	.word	0x00005a10


	//   ....[122]....
        /*05d4*/ 	.word	0x00005a70


	//   ....[123]....
        /*05d8*/ 	.word	0x00005af0


	//   ....[124]....
        /*05dc*/ 	.word	0x00005b60


	//   ....[125]....
        /*05e0*/ 	.word	0x00005bc0


	//   ....[126]....
        /*05e4*/ 	.word	0x00005c30


	//   ....[127]....
        /*05e8*/ 	.word	0x00005ca0


	//   ....[128]....
        /*05ec*/ 	.word	0x00005d00


	//   ....[129]....
        /*05f0*/ 	.word	0x00005d80


	//   ....[130]....
        /*05f4*/ 	.word	0x00005e00


	//   ....[131]....
        /*05f8*/ 	.word	0x00005e60


	//   ....[132]....
        /*05fc*/ 	.word	0x00005ee0


	//   ....[133]....
        /*0600*/ 	.word	0x00005f50


	//   ....[134]....
        /*0604*/ 	.word	0x00005fb0


	//   ....[135]....
        /*0608*/ 	.word	0x00006020


	//   ....[136]....
        /*060c*/ 	.word	0x00006080


	//   ....[137]....
        /*0610*/ 	.word	0x000060e0


	//   ....[138]....
        /*0614*/ 	.word	0x00006160


	//   ....[139]....
        /*0618*/ 	.word	0x000061d0


	//   ....[140]....
        /*061c*/ 	.word	0x00006230


	//   ....[141]....
        /*0620*/ 	.word	0x000062b0


	//   ....[142]....
        /*0624*/ 	.word	0x00006320


	//   ....[143]....
        /*0628*/ 	.word	0x00006380


	//   ....[144]....
        /*062c*/ 	.word	0x00006400


	//   ....[145]....
        /*0630*/ 	.word	0x00006470


	//   ....[146]....
        /*0634*/ 	.word	0x000064d0


	//   ....[147]....
        /*0638*/ 	.word	0x00006550


	//   ....[148]....
        /*063c*/ 	.word	0x000065b0


	//   ....[149]....
        /*0640*/ 	.word	0x00006610


	//   ....[150]....
        /*0644*/ 	.word	0x00006680


	//   ....[151]....
        /*0648*/ 	.word	0x000066e0


	//   ....[152]....
        /*064c*/ 	.word	0x00006740


	//   ....[153]....
        /*0650*/ 	.word	0x000067b0


	//   ....[154]....
        /*0654*/ 	.word	0x00006810


	//   ....[155]....
        /*0658*/ 	.word	0x00006870


	//   ....[156]....
        /*065c*/ 	.word	0x000068d0


	//   ....[157]....
        /*0660*/ 	.word	0x00006930


	//   ....[158]....
        /*0664*/ 	.word	0x00006990


	//   ....[159]....
        /*0668*/ 	.word	0x00006a00


	//   ....[160]....
        /*066c*/ 	.word	0x00006a70


	//----- nvinfo : EIATTR_VRC_CTA_INIT_COUNT
	.align		4
.L_19425:
        /*0670*/ 	.byte	0x02, 0x4a
	.zero		1
	.zero		1


	//----- nvinfo : EIATTR_SYSCALL_OFFSETS
	.align		4
        /*0674*/ 	.byte	0x04, 0x46
        /*0676*/ 	.short	(.L_19427 - .L_19426)


	//   ....[0]....
.L_19426:
        /*0678*/ 	.word	0x00002a20


	//   ....[1]....
        /*067c*/ 	.word	0x000044c0


	//----- nvinfo : EIATTR_EXIT_INSTR_OFFSETS
	.align		4
.L_19427:
        /*0680*/ 	.byte	0x04, 0x1c
        /*0682*/ 	.short	(.L_19429 - .L_19428)


	//   ....[0]....
.L_19428:
        /*0684*/ 	.word	0x00004110


	//   ....[1]....
        /*0688*/ 	.word	0x00004150


	//   ....[2]....
        /*068c*/ 	.word	0x000043c0


	//   ....[3]....
        /*0690*/ 	.word	0x000044d0


	//----- nvinfo : EIATTR_CRS_STACK_SIZE
	.align		4
.L_19429:
        /*0694*/ 	.byte	0x04, 0x1e
        /*0696*/ 	.short	(.L_19431 - .L_19430)
.L_19430:
        /*0698*/ 	.word	0x00000000


	//----- nvinfo : EIATTR_CBANK_PARAM_SIZE
	.align		4
.L_19431:
        /*069c*/ 	.byte	0x03, 0x19
        /*069e*/ 	.short	0x007c


	//----- nvinfo : EIATTR_PARAM_CBANK
	.align		4
        /*06a0*/ 	.byte	0x04, 0x0a
        /*06a2*/ 	.short	(.L_19433 - .L_19432)
	.align		4
.L_19432:
        /*06a4*/ 	.word	index@(.nv.constant0._ZN4vllm25paged_attention_v1_kernelIfhLi112ELi32ELi128ELNS_18Fp8KVCacheDataTypeE1ELb1EEEvPT_PKS2_PKT0_S8_ifPKiSA_iPKfiiiSC_SC_iiiii)
        /*06a8*/ 	.short	0x0380
        /*06aa*/ 	.short	0x007c


	//----- nvinfo : EIATTR_SW_WAR
	.align		4
.L_19433:
        /*06ac*/ 	.byte	0x04, 0x36
        /*06ae*/ 	.short	(.L_19435 - .L_19434)
.L_19434:
        /*06b0*/ 	.word	0x00000008
.L_19435:


//--------------------- .nv.info._ZN4vllm25paged_attention_v1_kernelIfhLi96ELi32ELi128ELNS_18Fp8KVCacheDataTypeE1ELb1EEEvPT_PKS2_PKT0_S8_ifPKiSA_iPKfiiiSC_SC_iiiii --------------------------
	.section	.nv.info._ZN4vllm25paged_attention_v1_kernelIfhLi96ELi32ELi128ELNS_18Fp8KVCacheDataTypeE1ELb1EEEvPT_PKS2_PKT0_S8_ifPKiSA_iPKfiiiSC_SC_iiiii,"",@"SHT_CUDA_INFO"
	.sectionflags	@""
	.align	4


	//----- nvinfo : EIATTR_CUDA_API_VERSION
	.align		4
        /*0000*/ 	.byte	0x04, 0x37
        /*0002*/ 	.short	(.L_19437 - .L_19436)
.L_19436:
        /*0004*/ 	.word	0x00000082


	//----- nvinfo : EIATTR_KPARAM_INFO
	.align		4
.L_19437:
        /*0008*/ 	.byte	0x04, 0x17
        /*000a*/ 	.short	(.L_19439 - .L_19438)
.L_19438:
        /*000c*/ 	.word	0x00000000
        /*0010*/ 	.short	0x0013
        /*0012*/ 	.short	0x0078
        /*0014*/ 	.byte	0x00, 0xf0, 0x11, 0x00


	//----- nvinfo : EIATTR_KPARAM_INFO
	.align		4
.L_19439:
        /*0018*/ 	.byte	0x04, 0x17
        /*001a*/ 	.short	(.L_19441 - .L_19440)
.L_19440:
        /*001c*/ 	.word	0x00000000
        /*0020*/ 	.short	0x0012
        /*0022*/ 	.short	0x0074
        /*0024*/ 	.byte	0x00, 0xf0, 0x11, 0x00


	//----- nvinfo : EIATTR_KPARAM_INFO
	.align		4
.L_19441:
        /*0028*/ 	.byte	0x04, 0x17
        /*002a*/ 	.short	(.L_19443 - .L_19442)
.L_19442:
        /*002c*/ 	.word	0x00000000
        /*0030*/ 	.short	0x0011
        /*0032*/ 	.short	0x0070
        /*0034*/ 	.byte	0x00, 0xf0, 0x11, 0x00


	//----- nvinfo : EIATTR_KPARAM_INFO
	.align		4
.L_19443:
        /*0038*/ 	.byte	0x04, 0x17
        /*003a*/ 	.short	(.L_19445 - .L_19444)
.L_19444:
        /*003c*/ 	.word	0x00000000
        /*0040*/ 	.short	0x0010
        /*0042*/ 	.short	0x006c
        /*0044*/ 	.byte	0x00, 0xf0, 0x11, 0x00


	//----- nvinfo : EIATTR_KPARAM_INFO
	.align		4
.L_19445:
        /*0048*/ 	.byte	0x04, 0x17
        /*004a*/ 	.short	(.L_19447 - .L_19446)
.L_19446:
        /*004c*/ 	.word	0x00000000
        /*0050*/ 	.short	0x000f
        /*0052*/ 	.short	0x0068
        /*0054*/ 	.byte	0x00, 0xf0, 0x11, 0x00


	//----- nvinfo : EIATTR_KPARAM_INFO
	.align		4
.L_19447:
        /*0058*/ 	.byte	0x04, 0x17
        /*005a*/ 	.short	(.L_19449 - .L_19448)
.L_19448:
        /*005c*/ 	.word	0x00000000
        /*0060*/ 	.short	0x000e
        /*0062*/ 	.short	0x0060
        /*0064*/ 	.byte	0x00, 0xf5, 0x21, 0x00


	//----- nvinfo : EIATTR_KPARAM_INFO
	.align		4
.L_19449:
        /*0068*/ 	.byte	0x04, 0x17
        /*006a*/ 	.short	(.L_19451 - .L_19450)
.L_19450:
        /*006c*/ 	.word	0x00000000
        /*0070*/ 	.short	0x000d
        /*0072*/ 	.short	0x0058
        /*0074*/ 	.byte	0x00, 0xf5, 0x21, 0x00


	//----- nvinfo : EIATTR_KPARAM_INFO
	.align		4
.L_19451:
        /*0078*/ 	.byte	0x04, 0x17
        /*007a*/ 	.short	(.L_19453 - .L_19452)
.L_19452:
        /*007c*/ 	.word	0x00000000
        /*0080*/ 	.short	0x000c
        /*0082*/ 	.short	0x0050
        /*0084*/ 	.byte	0x00, 0xf0, 0x11, 0x00


	//----- nvinfo : EIATTR_KPARAM_INFO
	.align		4
.L_19453:
        /*0088*/ 	.byte	0x04, 0x17
        /*008a*/ 	.short	(.L_19455 - .L_19454)
.L_19454:
        /*008c*/ 	.word	0x00000000
        /*0090*/ 	.short	0x000b
        /*0092*/ 	.short	0x004c
        /*0094*/ 	.byte	0x00, 0xf0, 0x11, 0x00


	//----- nvinfo : EIATTR_KPARAM_INFO
	.align		4
.L_19455:
        /*0098*/ 	.byte	0x04, 0x17
        /*009a*/ 	.short	(.L_19457 - .L_19456)
.L_19456:
        /*009c*/ 	.word	0x00000000
        /*00a0*/ 	.short	0x000a
        /*00a2*/ 	.short	0x0048
        /*00a4*/ 	.byte	0x00, 0xf0, 0x11, 0x00


	//----- nvinfo : EIATTR_KPARAM_INFO
	.align		4
.L_19457:
        /*00a8*/ 	.byte	0x04, 0x17
        /*00aa*/ 	.short	(.L_19459 - .L_19458)
.L_19458:
        /*00ac*/ 	.word	0x00000000
        /*00b0*/ 	.short	0x0009
        /*00b2*/ 	.short	0x0040
        /*00b4*/ 	.byte	0x00, 0xf5, 0x21, 0x00


	//----- nvinfo : EIATTR_KPARAM_INFO
	.align		4
.L_19459:
        /*00b8*/ 	.byte	0x04, 0x17
        /*00ba*/ 	.short	(.L_19461 - .L_19460)
.L_19460:
        /*00bc*/ 	.word	0x00000000
        /*00c0*/ 	.short	0x0008
        /*00c2*/ 	.short	0x0038
        /*00c4*/ 	.byte	0x00, 0xf0, 0x11, 0x00


	//----- nvinfo : EIATTR_KPARAM_INFO
	.align		4
.L_19461:
        /*00c8*/ 	.byte	0x04, 0x17
        /*00ca*/ 	.short	(.L_19463 - .L_19462)
.L_19462:
        /*00cc*/ 	.word	0x00000000
        /*00d0*/ 	.short	0x0007
        /*00d2*/ 	.short	0x0030
        /*00d4*/ 	.byte	0x00, 0xf5, 0x21, 0x00


	//----- nvinfo : EIATTR_KPARAM_INFO
	.align		4
.L_19463:
        /*00d8*/ 	.byte	0x04, 0x17
        /*00da*/ 	.short	(.L_19465 - .L_19464)
.L_19464:
        /*00dc*/ 	.word	0x00000000
        /*00e0*/ 	.short	0x0006
        /*00e2*/ 	.short	0x0028
        /*00e4*/ 	.byte	0x00, 0xf5, 0x21, 0x00


	//----- nvinfo : EIATTR_KPARAM_INFO
	.align		4
.L_19465:
        /*00e8*/ 	.byte	0x04, 0x17
        /*00ea*/ 	.short	(.L_19467 - .L_19466)
.L_19466:
        /*00ec*/ 	.word	0x00000000
        /*00f0*/ 	.short	0x0005
        /*00f2*/ 	.short	0x0024
        /*00f4*/ 	.byte	0x00, 0xf0, 0x11, 0x00


	//----- nvinfo : EIATTR_KPARAM_INFO
	.align		4
.L_19467:
        /*00f8*/ 	.byte	0x04, 0x17
        /*00fa*/ 	.short	(.L_19469 - .L_19468)
.L_19468:
        /*00fc*/ 	.word	0x00000000
        /*0100*/ 	.short	0x0004
        /*0102*/ 	.short	0x0020
        /*0104*/ 	.byte	0x00, 0xf0, 0x11, 0x00


	//----- nvinfo : EIATTR_KPARAM_INFO
	.align		4
.L_19469:
        /*0108*/ 	.byte	0x04, 0x17
        /*010a*/ 	.short	(.L_19471 - .L_19470)
.L_19470:
        /*010c*/ 	.word	0x00000000
        /*0110*/ 	.short	0x0003
        /*0112*/ 	.short	0x0018
        /*0114*/ 	.byte	0x00, 0xf5, 0x21, 0x00


	//----- nvinfo : EIATTR_KPARAM_INFO
	.align		4
.L_19471:
        /*0118*/ 	.byte	0x04, 0x17
        /*011a*/ 	.short	(.L_19473 - .L_19472)
.L_19472:
        /*011c*/ 	.word	0x00000000
        /*0120*/ 	.short	0x0002
        /*0122*/ 	.short	0x0010
        /*0124*/ 	.byte	0x00, 0xf5, 0x21, 0x00


	//----- nvinfo : EIATTR_KPARAM_INFO
	.align		4
.L_19473:
        /*0128*/ 	.byte	0x04, 0x17
        /*012a*/ 	.short	(.L_19475 - .L_19474)
.L_19474:
        /*012c*/ 	.word	0x00000000
        /*0130*/ 	.short	0x0001
        /*0132*/ 	.short	0x0008
        /*0134*/ 	.byte	0x00, 0xf5, 0x21, 0x00


	//----- nvinfo : EIATTR_KPARAM_INFO
	.align		4
.L_19475:
        /*0138*/ 	.byte	0x04, 0x17
        /*013a*/ 	.short	(.L_19477 - .L_19476)
.L_19476:
        /*013c*/ 	.word	0x00000000
        /*0140*/ 	.short	0x0000
        /*0142*/ 	.short	0x0000
        /*0144*/ 	.byte	0x00, 0xf5, 0x21, 0x00


	//----- nvinfo : EIATTR_SPARSE_MMA_MASK
	.align		4
.L_19477:
        /*0148*/ 	.byte	0x03, 0x50
        /*014a*/ 	.short	0x0000


	//----- nvinfo : EIATTR_MAXREG_COUNT
	.align		4
        /*014c*/ 	.byte	0x03, 0x1b
        /*014e*/ 	.short	0x00ff


	//----- nvinfo : EIATTR_NUM_BARRIERS
	.align		4
        /*0150*/ 	.byte	0x02, 0x4c
        /*0152*/ 	.byte	0x01
	.zero		1


	//----- nvinfo : EIATTR_EXTERNS
	.align		4
        /*0154*/ 	.byte	0x04, 0x0f
        /*0156*/ 	.short	(.L_19479 - .L_19478)


	//   ....[0]....
	.align		4
.L_19478:
        /*0158*/ 	.word	index@(__assertfail)


	//----- nvinfo : EIATTR_MERCURY_ISA_VERSION
	.align		4
.L_19479:
        /*015c*/ 	.byte	0x03, 0x5f
        /*015e*/ 	.short	0x0101


	//----- nvinfo : EIATTR_COOP_GROUP_MASK_REGIDS
	.align		4
        /*0160*/ 	.byte	0x04, 0x29
        /*0162*/ 	.short	(.L_19481 - .L_19480)


	//   ....[0]....
.L_19480:
        /*0164*/ 	.word	0xffffffff


	//   ....[1]....
        /*0168*/ 	.word	0xffffffff


	//   ....[2]....
        /*016c*/ 	.word	0xffffffff


	//   ....[3]....
        /*0170*/ 	.word	0xffffffff


	//   ....[4]....
        /*0174*/ 	.word	0xffffffff


	//   ....[5]....
        /*0178*/ 	.word	0xffffffff


	//   ....[6]....
        /*017c*/ 	.word	0xffffffff


	//   ....[7]....
        /*0180*/ 	.word	0xffffffff


	//   ....[8]....
        /*0184*/ 	.word	0xffffffff


	//   ....[9]....
        /*0188*/ 	.word	0xffffffff


	//   ....[10]....
        /*018c*/ 	.word	0xffffffff


	//   ....[11]....
        /*0190*/ 	.word	0xffffffff


	//   ....[12]....
        /*0194*/ 	.word	0xffffffff


	//   ....[13]....
        /*0198*/ 	.word	0xffffffff


	//   ....[14]....
        /*019c*/ 	.word	0xffffffff


	//   ....[15]....
        /*01a0*/ 	.word	0xffffffff


	//   ....[16]....
        /*01a4*/ 	.word	0xffffffff


	//   ....[17]....
        /*01a8*/ 	.word	0xffffffff


	//   ....[18]....
        /*01ac*/ 	.word	0xffffffff


	//   ....[19]....
        /*01b0*/ 	.word	0xffffffff


	//   ....[20]....
        /*01b4*/ 	.word	0xffffffff


	//   ....[21]....
        /*01b8*/ 	.word	0xffffffff


	//   ....[22]....
        /*01bc*/ 	.word	0xffffffff


	//   ....[23]....
        /*01c0*/ 	.word	0xffffffff


	//   ....[24]....
        /*01c4*/ 	.word	0xffffffff


	//   ....[25]....
        /*01c8*/ 	.word	0xffffffff


	//   ....[26]....
        /*01cc*/ 	.word	0xffffffff


	//   ....[27]....
        /*01d0*/ 	.word	0xffffffff


	//   ....[28]....
        /*01d4*/ 	.word	0xffffffff


	//   ....[29]....
        /*01d8*/ 	.word	0xffffffff


	//   ....[30]....
        /*01dc*/ 	.word	0xffffffff


	//   ....[31]....
        /*01e0*/ 	.word	0xffffffff


	//   ....[32]....
        /*01e4*/ 	.word	0xffffffff


	//   ....[33]....
        /*01e8*/ 	.word	0xffffffff


	//   ....[34]....
        /*01ec*/ 	.word	0xffffffff


	//   ....[35]....
        /*01f0*/ 	.word	0xffffffff


	//   ....[36]....
        /*01f4*/ 	.word	0xffffffff


	//   ....[37]....
        /*01f8*/ 	.word	0xffffffff


	//   ....[38]....
        /*01fc*/ 	.word	0xffffffff


	//   ....[39]....
        /*0200*/ 	.word	0xffffffff


	//   ....[40]....
        /*0204*/ 	.word	0xffffffff


	//   ....[41]....
        /*0208*/ 	.word	0xffffffff


	//   ....[42]....
        /*020c*/ 	.word	0xffffffff


	//   ....[43]....
        /*0210*/ 	.word	0xffffffff


	//   ....[44]....
        /*0214*/ 	.word	0xffffffff


	//   ....[45]....
        /*0218*/ 	.word	0xffffffff


	//   ....[46]....
        /*021c*/ 	.word	0xffffffff


	//   ....[47]....
        /*0220*/ 	.word	0xffffffff


	//   ....[48]....
        /*0224*/ 	.word	0xffffffff


	//   ....[49]....
        /*0228*/ 	.word	0xffffffff


	//   ....[50]....
        /*022c*/ 	.word	0xffffffff


	//   ....[51]....
        /*0230*/ 	.word	0xffffffff


	//   ....[52]....
        /*0234*/ 	.word	0xffffffff


	//   ....[53]....
        /*0238*/ 	.word	0xffffffff


	//   ....[54]....
        /*023c*/ 	.word	0xffffffff


	//   ....[55]....
        /*0240*/ 	.word	0xffffffff


	//   ....[56]....
        /*0244*/ 	.word	0xffffffff


	//   ....[57]....
        /*0248*/ 	.word	0xffffffff


	//   ....[58]....
        /*024c*/ 	.word	0xffffffff


	//   ....[59]....
        /*0250*/ 	.word	0xffffffff


	//   ....[60]....
        /*0254*/ 	.word	0xffffffff


	//   ....[61]....
        /*0258*/ 	.word	0xffffffff


	//   ....[62]....
        /*025c*/ 	.word	0xffffffff


	//   ....[63]....
        /*0260*/ 	.word	0xffffffff


	//   ....[64]....
        /*0264*/ 	.word	0x0500000f


	//   ....[65]....
        /*0268*/ 	.word	0x0500000f


	//   ....[66]....
        /*026c*/ 	.word	0x0500000f


	//   ....[67]....
        /*0270*/ 	.word	0x0500000f


	//   ....[68]....
        /*0274*/ 	.word	0x0500000f


	//   ....[69]....
        /*0278*/ 	.word	0x0500000f


	//   ....[70]....
        /*027c*/ 	.word	0x0500000f


	//   ....[71]....
        /*0280*/ 	.word	0x0500000f


	//   ....[72]....
        /*0284*/ 	.word	0x0500000f


	//   ....[73]....
        /*0288*/ 	.word	0x0500000f


	//   ....[74]....
        /*028c*/ 	.word	0x0500000f


	//   ....[75]....
        /*0290*/ 	.word	0x0500000f


	//   ....[76]....
        /*0294*/ 	.word	0x0500000f


	//   ....[77]....
        /*0298*/ 	.word	0x0500000f


	//   ....[78]....
        /*029c*/ 	.word	0x0500000f


	//   ....[79]....
        /*02a0*/ 	.word	0x0500000f


	//   ....[80]....
        /*02a4*/ 	.word	0x0500000f


	//   ....[81]....
        /*02a8*/ 	.word	0x0500000f


	//   ....[82]....
        /*02ac*/ 	.word	0x0500000f


	//   ....[83]....
        /*02b0*/ 	.word	0x0500000f


	//   ....[84]....
        /*02b4*/ 	.word	0x0500000f


	//   ....[85]....
        /*02b8*/ 	.word	0x0500000f


	//   ....[86]....
        /*02bc*/ 	.word	0x0500000f


	//   ....[87]....
        /*02c0*/ 	.word	0x0500000f


	//   ....[88]....
        /*02c4*/ 	.word	0x0500000f


	//   ....[89]....
        /*02c8*/ 	.word	0x0500000f


	//   ....[90]....
        /*02cc*/ 	.word	0x0500000f


	//   ....[91]....
        /*02d0*/ 	.word	0x0500000f


	//   ....[92]....
        /*02d4*/ 	.word	0x0500000f


	//   ....[93]....
        /*02d8*/ 	.word	0x0500000f


	//   ....[94]....
        /*02dc*/ 	.word	0x0500000f


	//   ....[95]....
        /*02e0*/ 	.word	0x0500000f


	//   ....[96]....
        /*02e4*/ 	.word	0x0500000f


	//   ....[97]....
        /*02e8*/ 	.word	0x0500000f


	//   ....[98]....
        /*02ec*/ 	.word	0x0500000f


	//   ....[99]....
        /*02f0*/ 	.word	0x0500000f


	//   ....[100]....
        /*02f4*/ 	.word	0x0500000f


	//   ....[101]....
        /*02f8*/ 	.word	0x0500000f


	//   ....[102]....
        /*02fc*/ 	.word	0x0500000f


	//   ....[103]....
        /*0300*/ 	.word	0x0500000f


	//   ....[104]....
        /*0304*/ 	.word	0x0500000f


	//   ....[105]....
        /*0308*/ 	.word	0x0500000f


	//   ....[106]....
        /*030c*/ 	.word	0x0500000f


	//   ....[107]....
        /*0310*/ 	.word	0x0500000f


	//   ....[108]....
        /*0314*/ 	.word	0x0500000f


	//   ....[109]....
        /*0318*/ 	.word	0x0500000f


	//   ....[110]....
        /*031c*/ 	.word	0x0500000f


	//   ....[111]....
        /*0320*/ 	.word	0x0500000f


	//   ....[112]....
        /*0324*/ 	.word	0x0500000f


	//   ....[113]....
        /*0328*/ 	.word	0x0500000f


	//   ....[114]....
        /*032c*/ 	.word	0x0500000f


	//   ....[115]....
        /*0330*/ 	.word	0x0500000f


	//   ....[116]....
        /*0334*/ 	.word	0x0500000f


	//   ....[117]....
        /*0338*/ 	.word	0x0500000f


	//   ....[118]....
        /*033c*/ 	.word	0x0500000f


	//   ....[119]....
        /*0340*/ 	.word	0x0500000f


	//   ....[120]....
        /*0344*/ 	.word	0x0500000f


	//   ....[121]....
        /*0348*/ 	.word	0x0500000f


	//   ....[122]....
        /*034c*/ 	.word	0x0500000f


	//   ....[123]....
        /*0350*/ 	.word	0x0500000f


	//   ....[124]....
        /*0354*/ 	.word	0x0500000f


	//   ....[125]....
        /*0358*/ 	.word	0x0500000f


	//   ....[126]....
        /*035c*/ 	.word	0x0500000f


	//   ....[127]....
        /*0360*/ 	.word	0x0500000f


	//   ....[128]....
        /*0364*/ 	.word	0x0500000f


	//   ....[129]....
        /*0368*/ 	.word	0x0500000f


	//   ....[130]....
        /*036c*/ 	.word	0x0500000f


	//   ....[131]....
        /*0370*/ 	.word	0x0500000f


	//   ....[132]....
        /*0374*/ 	.word	0x0500000f


	//   ....[133]....
        /*0378*/ 	.word	0x0500000f


	//   ....[134]....
        /*037c*/ 	.word	0x0500000f


	//   ....[135]....
        /*0380*/ 	.word	0x0500000f


	//   ....[136]....
        /*0384*/ 	.word	0x0500000f


	//   ....[137]....
        /*0388*/ 	.word	0x0500000f


	//   ....[138]....
        /*038c*/ 	.word	0x0500000f


	//   ....[139]....
        /*0390*/ 	.word	0x0500000f


	//   ....[140]....
        /*0394*/ 	.word	0x0500000f


	//----- nvinfo : EIATTR_COOP_GROUP_INSTR_OFFSETS
	.align		4
.L_19481:
        /*0398*/ 	.byte	0x04, 0x28
        /*039a*/ 	.short	(.L_19483 - .L_19482)


	//   ....[0]....
.L_19482:
        /*039c*/ 	.word	0x00000b20


	//   ....[1]....
        /*03a0*/ 	.word	0x00000b40


	//   ....[2]....
        /*03a4*/ 	.word	0x00000b60


	//   ....[3]....
        /*03a8*/ 	.word	0x00000b80


	//   ....[4]....
        /*03ac*/ 	.word	0x00000ba0


	//   ....[5]....
        /*03b0*/ 	.word	0x00000cb0


	//   ....[6]....
        /*03b4*/ 	.word	0x00000cd0


	//   ....[7]....
        /*03b8*/ 	.word	0x00000cf0


	//   ....[8]....
        /*03bc*/ 	.word	0x00001b30


	//   ....[9]....
        /*03c0*/ 	.word	0x00001b60


	//   ....[10]....
        /*03c4*/ 	.word	0x00001b80


	//   ....[11]....
        /*03c8*/ 	.word	0x00001ba0


	//   ....[12]....
        /*03cc*/ 	.word	0x00001bc0


	//   ....[13]....
        /*03d0*/ 	.word	0x00001c10


	//   ....[14]....
        /*03d4*/ 	.word	0x00001c30


	//   ....[15]....
        /*03d8*/ 	.word	0x00001c50


	//   ....[16]....
        /*03dc*/ 	.word	0x00002b10


	//   ....[17]....
        /*03e0*/ 	.word	0x00002b50


	//   ....[18]....
        /*03e4*/ 	.word	0x00002b90


	//   ....[19]....
        /*03e8*/ 	.word	0x00002bc0


	//   ....[20]....
        /*03ec*/ 	.word	0x00002c00


	//   ....[21]....
        /*03f0*/ 	.word	0x00002c10


	//   ....[22]....
        /*03f4*/ 	.word	0x00002c40


	//   ....[23]....
        /*03f8*/ 	.word	0x00002c80


	//   ....[24]....
        /*03fc*/ 	.word	0x00002cb0


	//   ....[25]....
        /*0400*/ 	.word	0x00002ce0


	//   ....[26]....
        /*0404*/ 	.word	0x00002d10


	//   ....[27]....
        /*0408*/ 	.word	0x00002d50


	//   ....[28]....
        /*040c*/ 	.word	0x00002d90


	//   ....[29]....
        /*0410*/ 	.word	0x00002db0


	//   ....[30]....
        /*0414*/ 	.word	0x00002dd0


	//   ....[31]....
        /*0418*/ 	.word	0x00002e00


	//   ....[32]....
        /*041c*/ 	.word	0x00002e30


	//   ....[33]....
        /*0420*/ 	.word	0x00002e40


	//   ....[34]....
        /*0424*/ 	.word	0x00002e70


	//   ....[35]....
        /*0428*/ 	.word	0x00002ea0


	//   ....[36]....
        /*042c*/ 	.word	0x00002ec0


	//   ....[37]....
        /*0430*/ 	.word	0x00002ee0


	//   ....[38]....
        /*0434*/ 	.word	0x00002f00


	//   ....[39]....
        /*0438*/ 	.word	0x00002f40


	//   ....[40]....
        /*043c*/ 	.word	0x00002f70


	//   ....[41]....
        /*0440*/ 	.word	0x00002f90


	//   ....[42]....
        /*0444*/ 	.word	0x00002fb0


	//   ....[43]....
        /*0448*/ 	.word	0x00002fd0


	//   ....[44]....
        /*044c*/ 	.word	0x00002ff0


	//   ....[45]....
        /*0450*/ 	.word	0x00003000


	//   ....[46]....
        /*0454*/ 	.word	0x00003020


	//   ....[47]....
        /*0458*/ 	.word	0x00003040


	//   ....[48]....
        /*045c*/ 	.word	0x00003070


	//   ....[49]....
        /*0460*/ 	.word	0x000030b0


	//   ....[50]....
        /*0464*/ 	.word	0x000030d0


	//   ....[51]....
        /*0468*/ 	.word	0x000030f0


	//   ....[52]....
        /*046c*/ 	.word	0x00003110


	//   ....[53]....
        /*0470*/ 	.word	0x00003130


	//   ....[54]....
        /*0474*/ 	.word	0x00003150


	//   ....[55]....
        /*0478*/ 	.word	0x00003160


	//   ....[56]....
        /*047c*/ 	.word	0x00003180


	//   ....[57]....
        /*0480*/ 	.word	0x000031b0


	//   ....[58]....
        /*0484*/ 	.word	0x000031d0


	//   ....[59]....
        /*0488*/ 	.word	0x000031f0


	//   ....[60]....
        /*048c*/ 	.word	0x00003210


	//   ....[61]....
        /*0490*/ 	.word	0x00003230


	//   ....[62]....
        /*0494*/ 	.word	0x00003250


	//   ....[63]....
        /*0498*/ 	.word	0x00003260


	//   ....[64]....
        /*049c*/ 	.word	0x000041d0


	//   ....[65]....
        /*04a0*/ 	.word	0x00004230


	//   ....[66]....
        /*04a4*/ 	.word	0x00004290


	//   ....[67]....
        /*04a8*/ 	.word	0x000042f0


	//   ....[68]....
        /*04ac*/ 	.word	0x00004350


	//   ....[69]....
        /*04b0*/ 	.word	0x000043d0


	//   ....[70]....
        /*04b4*/ 	.word	0x00004440


	//   ....[71]....
        /*04b8*/ 	.word	0x000044b0


	//   ....[72]....
        /*04bc*/ 	.word	0x00004510


	//   ....[73]....
        /*04c0*/ 	.word	0x00004590


	//   ....[74]....
        /*04c4*/ 	.word	0x00004600


	//   ....[75]....
        /*04c8*/ 	.word	0x00004660


	//   ....[76]....
        /*04cc*/ 	.word	0x000046e0


	//   ....[77]....
        /*04d0*/ 	.word	0x00004750


	//   ....[78]....
        /*04d4*/ 	.word	0x000047b0


	//   ....[79]....
        /*04d8*/ 	.word	0x00004830


	//   ....[80]....
        /*04dc*/ 	.word	0x000048a0


	//   ....[81]....
        /*04e0*/ 	.word	0x00004900


	//   ....[82]....
        /*04e4*/ 	.word	0x00004980


	//   ....[83]....
        /*04e8*/ 	.word	0x000049f0


	//   ....[84]....
        /*04ec*/ 	.word	0x00004a50


	//   ....[85]....
        /*04f0*/ 	.word	0x00004ad0


	//   ....[86]....
        /*04f4*/ 	.word	0x00004b40


	//   ....[87]....
        /*04f8*/ 	.word	0x00004ba0


	//   ....[88]....
        /*04fc*/ 	.word	0x00004c20


	//   ....[89]....
        /*0500*/ 	.word	0x00004c90


	//   ....[90]....
        /*0504*/ 	.word	0x00004cf0


	//   ....[91]....
        /*0508*/ 	.word	0x00004d70


	//   ....[92]....
        /*050c*/ 	.word	0x00004de0


	//   ....[93]....
        /*0510*/ 	.word	0x00004e40


	//   ....[94]....
        /*0514*/ 	.word	0x00004ec0


	//   ....[95]....
        /*0518*/ 	.word	0x00004f30


	//   ....[96]....
        /*051c*/ 	.word	0x00004f90


	//   ....[97]....
        /*0520*/ 	.word	0x00005010


	//   ....[98]....
        /*0524*/ 	.word	0x00005080


	//   ....[99]....
        /*0528*/ 	.word	0x000050e0


	//   ....[100]....
        /*052c*/ 	.word	0x00005150


	//   ....[101]....
        /*0530*/ 	.word	0x000051c0


	//   ....[102]....
        /*0534*/ 	.word	0x00005220


	//   ....[103]....
        /*0538*/ 	.word	0x00005290


	//   ....[104]....
        /*053c*/ 	.word	0x00005300


	//   ....[105]....
        /*0540*/ 	.word	0x00005360


	//   ....[106]....
        /*0544*/ 	.word	0x000053e0


	//   ....[107]....
        /*0548*/ 	.word	0x00005450


	//   ....[108]....
        /*054c*/ 	.word	0x000054b0


	//   ....[109]....
        /*0550*/ 	.word	0x00005520


	//   ....[110]....
        /*0554*/ 	.word	0x00005590


	//   ....[111]....
        /*0558*/ 	.word	0x000055f0


	//   ....[112]....
        /*055c*/ 	.word	0x00005660


	//   ....[113]....
        /*0560*/ 	.word	0x000056d0


	//   ....[114]....
        /*0564*/ 	.word	0x00005730


	//   ....[115]....
        /*0568*/ 	.word	0x000057b0


	//   ....[116]....
        /*056c*/ 	.word	0x00005810


	//   ....[117]....
        /*0570*/ 	.word	0x00005870


	//   ....[118]....
        /*0574*/ 	.word	0x000058f0


	//   ....[119]....
        /*0578*/ 	.word	0x00005970


	//   ....[120]....
        /*057c*/ 	.word	0x000059d0


	//   ....[121]....
        /*0580*/ 	.word	0x00005a30


	//   ....[122]....
        /*0584*/ 	.word	0x00005ab0


	//   ....[123]....
        /*0588*/ 	.word	0x00005b10


	//   ....[124]....
        /*058c*/ 	.word	0x00005b90


	//   ....[125]....
        /*0590*/ 	.word	0x00005c10


	//   ....[126]....
        /*0594*/ 	.word	0x00005c70


	//   ....[127]....
        /*0598*/ 	.word	0x00005cf0


	//   ....[128]....
        /*059c*/ 	.word	0x00005d60


	//   ....[129]....
        /*05a0*/ 	.word	0x00005dc0


	//   ....[130]....
        /*05a4*/ 	.word	0x00005e40


	//   ....[131]....
        /*05a8*/ 	.word	0x00005eb0


	//   ....[132]....
        /*05ac*/ 	.word	0x00005f10


	//   ....[133]....
        /*05b0*/ 	.word	0x00005f90


	//   ....[134]....
        /*05b4*/ 	.word	0x00005ff0


	//   ....[135]....
        /*05b8*/ 	.word	0x00006050


	//   ....[136]....
        /*05bc*/ 	.word	0x000060c0


	//   ....[137]....
        /*05c0*/ 	.word	0x00006120


	//   ....[138]....
        /*05c4*/ 	.word	0x00006180


	//   ....[139]....
        /*05c8*/ 	.word	0x000061e0


	//   ....[140]....
        /*05cc*/ 	.word	0x00006250


	//----- nvinfo : EIATTR_VRC_CTA_INIT_COUNT
	.align		4
.L_19483:
        /*05d0*/ 	.byte	0x02, 0x4a
	.zero		1
	.zero		1


	//----- nvinfo : EIATTR_SYSCALL_OFFSETS
	.align		4
        /*05d4*/ 	.byte	0x04, 0x46
        /*05d6*/ 	.short	(.L_19485 - .L_19484)


	//   ....[0]....
.L_19484:
        /*05d8*/ 	.word	0x00002a20


	//   ....[1]....
        /*05dc*/ 	.word	0x00004170


	//----- nvinfo : EIATTR_EXIT_INSTR_OFFSETS
	.align		4
.L_19485:
        /*05e0*/ 	.byte	0x04, 0x1c
        /*05e2*/ 	.short	(.L_19487 - .L_19486)


	//   ....[0]....
.L_19486:
        /*05e4*/ 	.word	0x00003e00


	//   ....[1]....
        /*05e8*/ 	.word	0x00003e40


	//   ....[2]....
        /*05ec*/ 	.word	0x00004070


	//   ....[3]....
        /*05f0*/ 	.word	0x00004180


	//----- nvinfo : EIATTR_CRS_STACK_SIZE
	.align		4
.L_19487:
        /*05f4*/ 	.byte	0x04, 0x1e
        /*05f6*/ 	.short	(.L_19489 - .L_19488)
.L_19488:
        /*05f8*/ 	.word	0x00000000


	//----- nvinfo : EIATTR_CBANK_PARAM_SIZE
	.align		4
.L_19489:
        /*05fc*/ 	.byte	0x03, 0x19
        /*05fe*/ 	.short	0x007c


	//----- nvinfo : EIATTR_PARAM_CBANK
	.align		4
        /*0600*/ 	.byte	0x04, 0x0a
        /*0602*/ 	.short	(.L_19491 - .L_19490)
	.align		4
.L_19490:
        /*0604*/ 	.word	index@(.nv.constant0._ZN4vllm25paged_attention_v1_kernelIfhLi96ELi32ELi128ELNS_18Fp8KVCacheDataTypeE1ELb1EEEvPT_PKS2_PKT0_S8_ifPKiSA_iPKfiiiSC_SC_iiiii)
        /*0608*/ 	.short	0x0380
        /*060a*/ 	.short	0x007c


	//----- nvinfo : EIATTR_SW_WAR
	.align		4
.L_19491:
        /*060c*/ 	.byte	0x04, 0x36
        /*060e*/ 	.short	(.L_19493 - .L_19492)
.L_19492:
        /*0610*/ 	.word	0x00000008
.L_19493:


//--------------------- .nv.info._ZN4vllm25paged_attention_v1_kernelIfhLi80ELi32ELi128ELNS_18Fp8KVCacheDataTypeE1ELb1EEEvPT_PKS2_PKT0_S8_ifPKiSA_iPKfiiiSC_SC_iiiii --------------------------
	.section	.nv.info._ZN4vllm25paged_attention_v1_kernelIfhLi80ELi32ELi128ELNS_18Fp8KVCacheDataTypeE1ELb1EEEvPT_PKS2_PKT0_S8_ifPKiSA_iPKfiiiSC_SC_iiiii,"",@"SHT_CUDA_INFO"
	.sectionflags	@""
	.align	4


	//----- nvinfo : EIATTR_CUDA_API_VERSION
	.align		4
        /*0000*/ 	.byte	0x04, 0x37
        /*0002*/ 	.short	(.L_19495 - .L_19494)
.L_19494:
        /*0004*/ 	.word	0x00000082


	//----- nvinfo : EIATTR_KPARAM_INFO
	.align		4
.L_19495:
        /*0008*/ 	.byte	0x04, 0x17
        /*000a*/ 	.short	(.L_19497 - .L_19496)
.L_19496:
        /*000c*/ 	.word	0x00000000
        /*0010*/ 	.short	0x0013
        /*0012*/ 	.short	0x0078
        /*0014*/ 	.byte	0x00, 0xf0, 0x11, 0x00


	//----- nvinfo : EIATTR_KPARAM_INFO
	.align		4
.L_19497:
        /*0018*/ 	.byte	0x04, 0x17
        /*001a*/ 	.short	(.L_19499 - .L_19498)
.L_19498:
        /*001c*/ 	.word	0x00000000
        /*0020*/ 	.short	0x0012
        /*0022*/ 	.short	0x0074
        /*0024*/ 	.byte	0x00, 0xf0, 0x11, 0x00


	//----- nvinfo : EIATTR_KPARAM_INFO
	.align		4
.L_19499:
        /*0028*/ 	.byte	0x04, 0x17
        /*002a*/ 	.short	(.L_19501 - .L_19500)
.L_19500:
        /*002c*/ 	.word	0x00000000
        /*0030*/ 	.short	0x0011
        /*0032*/ 	.short	0x0070
        /*0034*/ 	.byte	0x00, 0xf0, 0x11, 0x00


	//----- nvinfo : EIATTR_KPARAM_INFO
	.align		4
.L_19501:
        /*0038*/ 	.byte	0x04, 0x17
        /*003a*/ 	.short	(.L_19503 - .L_19502)
.L_19502:
        /*003c*/ 	.word	0x00000000
        /*0040*/ 	.short	0x0010
        /*0042*/ 	.short	0x006c
        /*0044*/ 	.byte	0x00, 0xf0, 0x11, 0x00


	//----- nvinfo : EIATTR_KPARAM_INFO
	.align		4
.L_19503:
        /*0048*/ 	.byte	0x04, 0x17
        /*004a*/ 	.short	(.L_19505 - .L_19504)
.L_19504:
        /*004c*/ 	.word	0x00000000
        /*0050*/ 	.short	0x000f
        /*0052*/ 	.short	0x0068
        /*0054*/ 	.byte	0x00, 0xf0, 0x11, 0x00


	//----- nvinfo : EIATTR_KPARAM_INFO
	.align		4
.L_19505:
        /*0058*/ 	.byte	0x04, 0x17
        /*005a*/ 	.short	(.L_19507 - .L_19506)
.L_19506:
        /*005c*/ 	.word	0x00000000
        /*0060*/ 	.short	0x000e
        /*0062*/ 	.short	0x0060
        /*0064*/ 	.byte	0x00, 0xf5, 0x21, 0x00


	//----- nvinfo : EIATTR_KPARAM_INFO
	.align		4
.L_19507:
        /*0068*/ 	.byte	0x04, 0x17
        /*006a*/ 	.short	(.L_19509 - .L_19508)
.L_19508:
        /*006c*/ 	.word	0x00000000
        /*0070*/ 	.short	0x000d
        /*0072*/ 	.short	0x0058
        /*0074*/ 	.byte	0x00, 0xf5, 0x21, 0x00


	//----- nvinfo : EIATTR_KPARAM_INFO
	.align		4
.L_19509:
        /*0078*/ 	.byte	0x04, 0x17
        /*007a*/ 	.short	(.L_19511 - .L_19510)
.L_19510:
        /*007c*/ 	.word	0x00000000
        /*0080*/ 	.short	0x000c
        /*0082*/ 	.short	0x0050
        /*0084*/ 	.byte	0x00, 0xf0, 0x11, 0x00


	//----- nvinfo : EIATTR_KPARAM_INFO
	.align		4
.L_19511:
        /*0088*/ 	.byte	0x04, 0x17
        /*008a*/ 	.short	(.L_19513 - .L_19512)
.L_19512:
        /*008c*/ 	.word	0x00000000
        /*0090*/ 	.short	0x000b
        /*0092*/ 	.short	0x004c
        /*0094*/ 	.byte	0x00, 0xf0, 0x11, 0x00


	//----- nvinfo : EIATTR_KPARAM_INFO
	.align		4
.L_19513:
        /*0098*/ 	.byte	0x04, 0x17
        /*009a*/ 	.short	(.L_19515 - .L_19514)
.L_19514:
        /*009c*/ 	.word	0x00000000
        /*00a0*/ 	.short	0x000a
        /*00a2*/ 	.short	0x0048
        /*00a4*/ 	.byte	0x00, 0xf0, 0x11, 0x00


	//----- nvinfo : EIATTR_KPARAM_INFO
	.align		4
.L_19515:
        /*00a8*/ 	.byte	0x04, 0x17
        /*00aa*/ 	.short	(.L_19517 - .L_19516)
.L_19516:
        /*00ac*/ 	.word	0x00000000
        /*00b0*/ 	.short	0x0009
        /*00b2*/ 	.short	0x0040
        /*00b4*/ 	.byte	0x00, 0xf5, 0x21, 0x00


	//----- nvinfo : EIATTR_KPARAM_INFO
	.align		4
.L_19517:
        /*00b8*/ 	.byte	0x04, 0x17
        /*00ba*/ 	.short	(.L_19519 - .L_19518)
.L_19518:
        /*00bc*/ 	.word	0x00000000
        /*00c0*/ 	.short	0x0008
        /*00c2*/ 	.short	0x0038
        /*00c4*/ 	.byte	0x00, 0xf0, 0x11, 0x00


	//----- nvinfo : EIATTR_KPARAM_INFO
	.align		4
.L_19519:
        /*00c8*/ 	.byte	0x04, 0x17
        /*00ca*/ 	.short	(.L_19521 - .L_19520)
.L_19520:
        /*00cc*/ 	.word	0x00000000
        /*00d0*/ 	.short	0x0007
        /*00d2*/ 	.short	0x0030
        /*00d4*/ 	.byte	0x00, 0xf5, 0x21, 0x00


	//----- nvinfo : EIATTR_KPARAM_INFO
	.align		4
.L_19521:
        /*00d8*/ 	.byte	0x04, 0x17
        /*00da*/ 	.short	(.L_19523 - .L_19522)
.L_19522:
        /*00dc*/ 	.word	0x00000000
        /*00e0*/ 	.short	0x0006
        /*00e2*/ 	.short	0x0028
        /*00e4*/ 	.byte	0x00, 0xf5, 0x21, 0x00


	//----- nvinfo : EIATTR_KPARAM_INFO
	.align		4
.L_19523:
        /*00e8*/ 	.byte	0x04, 0x17
        /*00ea*/ 	.short	(.L_19525 - .L_19524)
.L_19524:
        /*00ec*/ 	.word	0x00000000
        /*00f0*/ 	.short	0x0005
        /*00f2*/ 	.short	0x0024
        /*00f4*/ 	.byte	0x00, 0xf0, 0x11, 0x00


	//----- nvinfo : EIATTR_KPARAM_INFO
	.align		4
.L_19525:
        /*00f8*/ 	.byte	0x04, 0x17
        /*00fa*/ 	.short	(.L_19527 - .L_19526)
.L_19526:
        /*00fc*/ 	.word	0x00000000
        /*0100*/ 	.short	0x0004
        /*0102*/ 	.short	0x0020
        /*0104*/ 	.byte	0x00, 0xf0, 0x11, 0x00


	//----- nvinfo : EIATTR_KPARAM_INFO
	.align		4
.L_19527:
        /*0108*/ 	.byte	0x04, 0x17
        /*010a*/ 	.short	(.L_19529 - .L_19528)
.L_19528:
        /*010c*/ 	.word	0x00000000
        /*0110*/ 	.short	0x0003
        /*0112*/ 	.short	0x0018
        /*0114*/ 	.byte	0x00, 0xf5, 0x21, 0x00


	//----- nvinfo : EIATTR_KPARAM_INFO
	.align		4
.L_19529:
        /*0118*/ 	.byte	0x04, 0x17
        /*011a*/ 	.short	(.L_19531 - .L_19530)
.L_19530:
        /*011c*/ 	.word	0x00000000
        /*0120*/ 	.short	0x0002
        /*0122*/ 	.short	0x0010
        /*0124*/ 	.byte	0x00, 0xf5, 0x21, 0x00


	//----- nvinfo : EIATTR_KPARAM_INFO
	.align		4
.L_19531:
        /*0128*/ 	.byte	0x04, 0x17
        /*012a*/ 	.short	(.L_19533 - .L_19532)
.L_19532:
        /*012c*/ 	.word	0x00000000
        /*0130*/ 	.short	0x0001
        /*0132*/ 	.short	0x0008
        /*0134*/ 	.byte	0x00, 0xf5, 0x21, 0x00


	//----- nvinfo : EIATTR_KPARAM_INFO
	.align		4
.L_19533:
        /*0138*/ 	.byte	0x04, 0x17
        /*013a*/ 	.short	(.L_19535 - .L_19534)
.L_19534:
        /*013c*/ 	.word	0x00000000
        /*0140*/ 	.short	0x0000
        /*0142*/ 	.short	0x0000
        /*0144*/ 	.byte	0x00, 0xf5, 0x21, 0x00


	//----- nvinfo : EIATTR_SPARSE_MMA_MASK
	.align		4
.L_19535:
        /*0148*/ 	.byte	0x03, 0x50
        /*014a*/ 	.short	0x0000


	//----- nvinfo : EIATTR_MAXREG_COUNT
	.align		4
        /*014c*/ 	.byte	0x03, 0x1b
        /*014e*/ 	.short	0x00ff


	//----- nvinfo : EIATTR_NUM_BARRIERS
	.align		4
        /*0150*/ 	.byte	0x02, 0x4c
        /*0152*/ 	.byte	0x01
	.zero		1


	//----- nvinfo : EIATTR_EXTERNS
	.align		4
        /*0154*/ 	.byte	0x04, 0x0f
        /*0156*/ 	.short	(.L_19537 - .L_19536)


	//   ....[0]....
	.align		4
.L_19536:
        /*0158*/ 	.word	index@(__assertfail)


	//----- nvinfo : EIATTR_MERCURY_ISA_VERSION
	.align		4
.L_19537:
        /*015c*/ 	.byte	0x03, 0x5f
        /*015e*/ 	.short	0x0101


	//----- nvinfo : EIATTR_COOP_GROUP_MASK_REGIDS
	.align		4
        /*0160*/ 	.byte	0x04, 0x29
        /*0162*/ 	.short	(.L_19539 - .L_19538)


	//   ....[0]....
.L_19538:
        /*0164*/ 	.word	0xffffffff


	//   ....[1]....
        /*0168*/ 	.word	0xffffffff


	//   ....[2]....
        /*016c*/ 	.word	0xffffffff


	//   ....[3]....
        /*0170*/ 	.word	0xffffffff


	//   ....[4]....
        /*0174*/ 	.word	0xffffffff


	//   ....[5]....
        /*0178*/ 	.word	0xffffffff


	//   ....[6]....
        /*017c*/ 	.word	0xffffffff


	//   ....[7]....
        /*0180*/ 	.word	0xffffffff


	//   ....[8]....
        /*0184*/ 	.word	0xffffffff


	//   ....[9]....
        /*0188*/ 	.word	0xffffffff


	//   ....[10]....
        /*018c*/ 	.word	0xffffffff


	//   ....[11]....
        /*0190*/ 	.word	0xffffffff


	//   ....[12]....
        /*0194*/ 	.word	0xffffffff


	//   ....[13]....
        /*0198*/ 	.word	0xffffffff


	//   ....[14]....
        /*019c*/ 	.word	0xffffffff


	//   ....[15]....
        /*01a0*/ 	.word	0xffffffff


	//   ....[16]....
        /*01a4*/ 	.word	0xffffffff


	//   ....[17]....
        /*01a8*/ 	.word	0xffffffff


	//   ....[18]....
        /*01ac*/ 	.word	0xffffffff


	//   ....[19]....
        /*01b0*/ 	.word	0xffffffff


	//   ....[20]....
        /*01b4*/ 	.word	0xffffffff


	//   ....[21]....
        /*01b8*/ 	.word	0xffffffff


	//   ....[22]....
        /*01bc*/ 	.word	0xffffffff


	//   ....[23]....
        /*01c0*/ 	.word	0xffffffff


	//   ....[24]....
        /*01c4*/ 	.word	0xffffffff


	//   ....[25]....
        /*01c8*/ 	.word	0xffffffff


	//   ....[26]....
        /*01cc*/ 	.word	0xffffffff


	//   ....[27]....
        /*01d0*/ 	.word	0xffffffff


	//   ....[28]....
        /*01d4*/ 	.word	0xffffffff


	//   ....[29]....
        /*01d8*/ 	.word	0xffffffff


	//   ....[30]....
        /*01dc*/ 	.word	0xffffffff


	//   ....[31]....
        /*01e0*/ 	.word	0xffffffff


	//   ....[32]....
        /*01e4*/ 	.word	0xffffffff


	//   ....[33]....
        /*01e8*/ 	.word	0xffffffff


	//   ....[34]....
        /*01ec*/ 	.word	0xffffffff


	//   ....[35]....
        /*01f0*/ 	.word	0xffffffff


	//   ....[36]....
        /*01f4*/ 	.word	0xffffffff


	//   ....[37]....
        /*01f8*/ 	.word	0xffffffff


	//   ....[38]....
        /*01fc*/ 	.word	0xffffffff


	//   ....[39]....
        /*0200*/ 	.word	0xffffffff


	//   ....[40]....
        /*0204*/ 	.word	0xffffffff


	//   ....[41]....
        /*0208*/ 	.word	0xffffffff


	//   ....[42]....
        /*020c*/ 	.word	0xffffffff


	//   ....[43]....
        /*0210*/ 	.word	0xffffffff


	//   ....[44]....
        /*0214*/ 	.word	0xffffffff


	//   ....[45]....
        /*0218*/ 	.word	0xffffffff


	//   ....[46]....
        /*021c*/ 	.word	0xffffffff


	//   ....[47]....
        /*0220*/ 	.word	0xffffffff


	//   ....[48]....
        /*0224*/ 	.word	0xffffffff


	//   ....[49]....
        /*0228*/ 	.word	0xffffffff


	//   ....[50]....
        /*022c*/ 	.word	0xffffffff


	//   ....[51]....
        /*0230*/ 	.word	0xffffffff


	//   ....[52]....
        /*0234*/ 	.word	0xffffffff


	//   ....[53]....
        /*0238*/ 	.word	0xffffffff


	//   ....[54]....
        /*023c*/ 	.word	0xffffffff


	//   ....[55]....
        /*0240*/ 	.word	0xffffffff


	//   ....[56]....
        /*0244*/ 	.word	0x0500000f


	//   ....[57]....
        /*0248*/ 	.word	0x0500000f


	//   ....[58]....
        /*024c*/ 	.word	0x0500000f


	//   ....[59]....
        /*0250*/ 	.word	0x0500000f


	//   ....[60]....
        /*0254*/ 	.word	0x0500000f


	//   ....[61]....
        /*0258*/ 	.word	0x0500000f


	//   ....[62]....
        /*025c*/ 	.word	0x0500000f


	//   ....[63]....
        /*0260*/ 	.word	0x0500000f


	//   ....[64]....
        /*0264*/ 	.word	0x0500000f


	//   ....[65]....
        /*0268*/ 	.word	0x0500000f


	//   ....[66]....
        /*026c*/ 	.word	0x0500000f


	//   ....[67]....
        /*0270*/ 	.word	0x0500000f


	//   ....[68]....
        /*0274*/ 	.word	0x0500000f


	//   ....[69]....
        /*0278*/ 	.word	0x0500000f


	//   ....[70]....
        /*027c*/ 	.word	0x0500000f


	//   ....[71]....
        /*0280*/ 	.word	0x0500000f


	//   ....[72]....
        /*0284*/ 	.word	0x0500000f


	//   ....[73]....
        /*0288*/ 	.word	0x0500000f


	//   ....[74]....
        /*028c*/ 	.word	0x0500000f


	//   ....[75]....
        /*0290*/ 	.word	0x0500000f


	//   ....[76]....
        /*0294*/ 	.word	0x0500000f


	//   ....[77]....
        /*0298*/ 	.word	0x0500000f


	//   ....[78]....
        /*029c*/ 	.word	0x0500000f


	//   ....[79]....
        /*02a0*/ 	.word	0x0500000f


	//   ....[80]....
        /*02a4*/ 	.word	0x0500000f


	//   ....[81]....
        /*02a8*/ 	.word	0x0500000f


	//   ....[82]....
        /*02ac*/ 	.word	0x0500000f


	//   ....[83]....
        /*02b0*/ 	.word	0x0500000f


	//   ....[84]....
        /*02b4*/ 	.word	0x0500000f


	//   ....[85]....
        /*02b8*/ 	.word	0x0500000f


	//   ....[86]....
        /*02bc*/ 	.word	0x0500000f


	//   ....[87]....
        /*02c0*/ 	.word	0x0500000f


	//   ....[88]....
        /*02c4*/ 	.word	0x0500000f


	//   ....[89]....
        /*02c8*/ 	.word	0x0500000f


	//   ....[90]....
        /*02cc*/ 	.word	0x0500000f


	//   ....[91]....
        /*02d0*/ 	.word	0x0500000f


	//   ....[92]....
        /*02d4*/ 	.word	0x0500000f


	//   ....[93]....
        /*02d8*/ 	.word	0x0500000f


	//   ....[94]....
        /*02dc*/ 	.word	0x0500000f


	//   ....[95]....
        /*02e0*/ 	.word	0x0500000f


	//   ....[96]....
        /*02e4*/ 	.word	0x0500000f


	//   ....[97]....
        /*02e8*/ 	.word	0x0500000f


	//   ....[98]....
        /*02ec*/ 	.word	0x0500000f


	//   ....[99]....
        /*02f0*/ 	.word	0x0500000f


	//   ....[100]....
        /*02f4*/ 	.word	0x0500000f


	//   ....[101]....
        /*02f8*/ 	.word	0x0500000f


	//   ....[102]....
        /*02fc*/ 	.word	0x0500000f


	//   ....[103]....
        /*0300*/ 	.word	0x0500000f


	//   ....[104]....
        /*0304*/ 	.word	0x0500000f


	//   ....[105]....
        /*0308*/ 	.word	0x0500000f


	//   ....[106]....
        /*030c*/ 	.word	0x0500000f


	//   ....[107]....
        /*0310*/ 	.word	0x0500000f


	//   ....[108]....
        /*0314*/ 	.word	0x0500000f


	//   ....[109]....
        /*0318*/ 	.word	0x0500000f


	//   ....[110]....
        /*031c*/ 	.word	0x0500000f


	//   ....[111]....
        /*0320*/ 	.word	0x0500000f


	//   ....[112]....
        /*0324*/ 	.word	0x0500000f


	//   ....[113]....
        /*0328*/ 	.word	0x0500000f


	//   ....[114]....
        /*032c*/ 	.word	0x0500000f


	//   ....[115]....
        /*0330*/ 	.word	0x0500000f


	//   ....[116]....
        /*0334*/ 	.word	0x0500000f


	//   ....[117]....
        /*0338*/ 	.word	0x0500000f


	//   ....[118]....
        /*033c*/ 	.word	0x0500000f


	//   ....[119]....
        /*0340*/ 	.word	0x0500000f


	//   ....[120]....
        /*0344*/ 	.word	0x0500000f


	//----- nvinfo : EIATTR_COOP_GROUP_INSTR_OFFSETS
	.align		4
.L_19539:
        /*0348*/ 	.byte	0x04, 0x28
        /*034a*/ 	.short	(.L_19541 - .L_19540)


	//   ....[0]....
.L_19540:
        /*034c*/ 	.word	0x00000aa0


	//   ....[1]....
        /*0350*/ 	.word	0x00000ac0


	//   ....[2]....
        /*0354*/ 	.word	0x00000ae0


	//   ....[3]....
        /*0358*/ 	.word	0x00000b00


	//   ....[4]....
        /*035c*/ 	.word	0x00000b20


	//   ....[5]....
        /*0360*/ 	.word	0x00000c20


	//   ....[6]....
        /*0364*/ 	.word	0x00000c40


	//   ....[7]....
        /*0368*/ 	.word	0x00000c70


	//   ....[8]....
        /*036c*/ 	.word	0x00001aa0


	//   ....[9]....
        /*0370*/ 	.word	0x00001ad0


	//   ....[10]....
        /*0374*/ 	.word	0x00001af0


	//   ....[11]....
        /*0378*/ 	.word	0x00001b10


	//   ....[12]....
        /*037c*/ 	.word	0x00001b30


	//   ....[13]....
        /*0380*/ 	.word	0x00001b80


	//   ....[14]....
        /*0384*/ 	.word	0x00001ba0


	//   ....[15]....
        /*0388*/ 	.word	0x00001bc0


	//   ....[16]....
        /*038c*/ 	.word	0x00002a60


	//   ....[17]....
        /*0390*/ 	.word	0x00002aa0


	//   ....[18]....
        /*0394*/ 	.word	0x00002ab0


	//   ....[19]....
        /*0398*/ 	.word	0x00002ac0


	//   ....[20]....
        /*039c*/ 	.word	0x00002ad0


	//   ....[21]....
        /*03a0*/ 	.word	0x00002ae0


	//   ....[22]....
        /*03a4*/ 	.word	0x00002b20


	//   ....[23]....
        /*03a8*/ 	.word	0x00002b40


	//   ....[24]....
        /*03ac*/ 	.word	0x00002b70


	//   ....[25]....
        /*03b0*/ 	.word	0x00002bb0


	//   ....[26]....
        /*03b4*/ 	.word	0x00002bf0


	//   ....[27]....
        /*03b8*/ 	.word	0x00002c30


	//   ....[28]....
        /*03bc*/ 	.word	0x00002c50


	//   ....[29]....
        /*03c0*/ 	.word	0x00002c80


	//   ....[30]....
        /*03c4*/ 	.word	0x00002cb0


	//   ....[31]....
        /*03c8*/ 	.word	0x00002cd0


	//   ....[32]....
        /*03cc*/ 	.word	0x00002cf0


	//   ....[33]....
        /*03d0*/ 	.word	0x00002d10


	//   ....[34]....
        /*03d4*/ 	.word	0x00002d30


	//   ....[35]....
        /*03d8*/ 	.word	0x00002d50


	//   ....[36]....
        /*03dc*/ 	.word	0x00002d60


	//   ....[37]....
        /*03e0*/ 	.word	0x00002d90


	//   ....[38]....
        /*03e4*/ 	.word	0x00002dc0


	//   ....[39]....
        /*03e8*/ 	.word	0x00002de0


	//   ....[40]....
        /*03ec*/ 	.word	0x00002e20


	//   ....[41]....
        /*03f0*/ 	.word	0x00002e40


	//   ....[42]....
        /*03f4*/ 	.word	0x00002e60


	//   ....[43]....
        /*03f8*/ 	.word	0x00002e70


	//   ....[44]....
        /*03fc*/ 	.word	0x00002e90


	//   ....[45]....
        /*0400*/ 	.word	0x00002ef0


	//   ....[46]....
        /*0404*/ 	.word	0x00002f10


	//   ....[47]....
        /*0408*/ 	.word	0x00002f50


	//   ....[48]....
        /*040c*/ 	.word	0x00002f80


	//   ....[49]....
        /*0410*/ 	.word	0x00002fa0


	//   ....[50]....
        /*0414*/ 	.word	0x00002ff0


	//   ....[51]....
        /*0418*/ 	.word	0x00003010


	//   ....[52]....
        /*041c*/ 	.word	0x00003060


	//   ....[53]....
        /*0420*/ 	.word	0x00003080


	//   ....[54]....
        /*0424*/ 	.word	0x000030c0


	//   ....[55]....
        /*0428*/ 	.word	0x000030e0


	//   ....[56]....
        /*042c*/ 	.word	0x00003e20


	//   ....[57]....
        /*0430*/ 	.word	0x00003e80


	//   ....[58]....
        /*0434*/ 	.word	0x00003ee0


	//   ....[59]....
        /*0438*/ 	.word	0x00003f40


	//   ....[60]....
        /*043c*/ 	.word	0x00003fa0


	//   ....[61]....
        /*0440*/ 	.word	0x00004020


	//   ....[62]....
        /*0444*/ 	.word	0x00004080


	//   ....[63]....
        /*0448*/ 	.word	0x000040f0


	//   ....[64]....
        /*044c*/ 	.word	0x00004150


	//   ....[65]....
        /*0450*/ 	.word	0x000041d0


	//   ....[66]....
        /*0454*/ 	.word	0x00004240


	//   ....[67]....
        /*0458*/ 	.word	0x000042a0


	//   ....[68]....
        /*045c*/ 	.word	0x00004310


	//   ....[69]....
        /*0460*/ 	.word	0x00004380


	//   ....[70]....
        /*0464*/ 	.word	0x000043e0


	//   ....[71]....
        /*0468*/ 	.word	0x00004450


	//   ....[72]....
        /*046c*/ 	.word	0x000044c0


	//   ....[73]....
        /*0470*/ 	.word	0x00004520


	//   ....[74]....
        /*0474*/ 	.word	0x000045a0


	//   ....[75]....
        /*0478*/ 	.word	0x00004610


	//   ....[76]....
        /*047c*/ 	.word	0x00004670


	//   ....[77]....
        /*0480*/ 	.word	0x000046f0


	//   ....[78]....
        /*0484*/ 	.word	0x00004750


	//   ....[79]....
        /*0488*/ 	.word	0x000047b0


	//   ....[80]....
        /*048c*/ 	.word	0x00004830


	//   ....[81]....
        /*0490*/ 	.word	0x000048a0


	//   ....[82]....
        /*0494*/ 	.word	0x00004900


	//   ....[83]....
        /*0498*/ 	.word	0x00004980


	//   ....[84]....
        /*049c*/ 	.word	0x000049f0


	//   ....[85]....
        /*04a0*/ 	.word	0x00004a50


	//   ....[86]....
        /*04a4*/ 	.word	0x00004ad0


	//   ....[87]....
        /*04a8*/ 	.word	0x00004b40


	//   ....[88]....
        /*04ac*/ 	.word	0x00004ba0


	//   ....[89]....
        /*04b0*/ 	.word	0x00004c20


	//   ....[90]....
        /*04b4*/ 	.word	0x00004c90


	//   ....[91]....
        /*04b8*/ 	.word	0x00004cf0


	//   ....[92]....
        /*04bc*/ 	.word	0x00004d70


	//   ....[93]....
        /*04c0*/ 	.word	0x00004de0


	//   ....[94]....
        /*04c4*/ 	.word	0x00004e40


	//   ....[95]....
        /*04c8*/ 	.word	0x00004ec0


	//   ....[96]....
        /*04cc*/ 	.word	0x00004f30


	//   ....[97]....
        /*04d0*/ 	.word	0x00004f90


	//   ....[98]....
        /*04d4*/ 	.word	0x00005000


	//   ....[99]....
        /*04d8*/ 	.word	0x00005070


	//   ....[100]....
        /*04dc*/ 	.word	0x000050d0


	//   ....[101]....
        /*04e0*/ 	.word	0x00005140


	//   ....[102]....
        /*04e4*/ 	.word	0x000051a0


	//   ....[103]....
        /*04e8*/ 	.word	0x00005200


	//   ....[104]....
        /*04ec*/ 	.word	0x00005270


	//   ....[105]....
        /*04f0*/ 	.word	0x000052d0


	//   ....[106]....
        /*04f4*/ 	.word	0x00005330


	//   ....[107]....
        /*04f8*/ 	.word	0x000053a0


	//   ....[108]....
        /*04fc*/ 	.word	0x00005410


	//   ....[109]....
        /*0500*/ 	.word	0x00005470


	//   ....[110]....
        /*0504*/ 	.word	0x000054e0


	//   ....[111]....
        /*0508*/ 	.word	0x00005550


	//   ....[112]....
        /*050c*/ 	.word	0x000055b0


	//   ....[113]....
        /*0510*/ 	.word	0x00005620


	//   ....[114]....
        /*0514*/ 	.word	0x00005690


	//   ....[115]....
        /*0518*/ 	.word	0x000056f0


	//   ....[116]....
        /*051c*/ 	.word	0x00005760


	//   ....[117]....
        /*0520*/ 	.word	0x000057c0


	//   ....[118]....
        /*0524*/ 	.word	0x00005820


	//   ....[119]....
        /*0528*/ 	.word	0x00005880


	//   ....[120]....
        /*052c*/ 	.word	0x000058e0


	//----- nvinfo : EIATTR_VRC_CTA_INIT_COUNT
	.align		4
.L_19541:
        /*0530*/ 	.byte	0x02, 0x4a
	.zero		1
	.zero		1


	//----- nvinfo : EIATTR_SYSCALL_OFFSETS
	.align		4
        /*0534*/ 	.byte	0x04, 0x46
        /*0536*/ 	.short	(.L_19543 - .L_19542)


	//   ....[0]....
.L_19542:
        /*0538*/ 	.word	0x00002970


	//   ....[1]....
        /*053c*/ 	.word	0x00003dc0


	//----- nvinfo : EIATTR_EXIT_INSTR_OFFSETS
	.align		4
.L_19543:
        /*0540*/ 	.byte	0x04, 0x1c
        /*0542*/ 	.short	(.L_19545 - .L_19544)


	//   ....[0]....
.L_19544:
        /*0544*/ 	.word	0x00003aa0


	//   ....[1]....
        /*0548*/ 	.word	0x00003ae0


	//   ....[2]....
        /*054c*/ 	.word	0x00003cc0


	//   ....[3]....
        /*0550*/ 	.word	0x00003dd0


	//----- nvinfo : EIATTR_CRS_STACK_SIZE
	.align		4
.L_19545:
        /*0554*/ 	.byte	0x04, 0x1e
        /*0556*/ 	.short	(.L_19547 - .L_19546)
.L_19546:
        /*0558*/ 	.word	0x00000000


	//----- nvinfo : EIATTR_CBANK_PARAM_SIZE
	.align		4
.L_19547:
        /*055c*/ 	.byte	0x03, 0x19
        /*055e*/ 	.short	0x007c


	//----- nvinfo : EIATTR_PARAM_CBANK
	.align		4
        /*0560*/ 	.byte	0x04, 0x0a
        /*0562*/ 	.short	(.L_19549 - .L_19548)
	.align		4
.L_19548:
        /*0564*/ 	.word	index@(.nv.constant0._ZN4vllm25paged_attention_v1_kernelIfhLi80ELi32ELi128ELNS_18Fp8KVCacheDataTypeE1ELb1EEEvPT_PKS2_PKT0_S8_ifPKiSA_iPKfiiiSC_SC_iiiii)
        /*0568*/ 	.short	0x0380
        /*056a*/ 	.short	0x007c


	//----- nvinfo : EIATTR_SW_WAR
	.align		4
.L_19549:
        /*056c*/ 	.byte	0x04, 0x36
        /*056e*/ 	.short	(.L_19551 - .L_19550)
.L_19550:
        /*0570*/ 	.word	0x00000008
.L_19551:


//--------------------- .nv.info._ZN4vllm25paged_attention_v1_kernelIfhLi64ELi32ELi128ELNS_18Fp8KVCacheDataTypeE1ELb1EEEvPT_PKS2_PKT0_S8_ifPKiSA_iPKfiiiSC_SC_iiiii --------------------------
	.section	.nv.info._ZN4vllm25paged_attention_v1_kernelIfhLi64ELi32ELi128ELNS_18Fp8KVCacheDataTypeE1ELb1EEEvPT_PKS2_PKT0_S8_ifPKiSA_iPKfiiiSC_SC_iiiii,"",@"SHT_CUDA_INFO"
	.sectionflags	@""
	.align	4


	//----- nvinfo : EIATTR_CUDA_API_VERSION
	.align		4
        /*0000*/ 	.byte	0x04, 0x37
        /*0002*/ 	.short	(.L_19553 - .L_19552)
.L_19552:
        /*0004*/ 	.word	0x00000082


	//----- nvinfo : EIATTR_KPARAM_INFO
	.align		4
.L_19553:
        /*0008*/ 	.byte	0x04, 0x17
        /*000a*/ 	.short	(.L_19555 - .L_19554)
.L_19554:
        /*000c*/ 	.word	0x00000000
        /*0010*/ 	.short	0x0013
        /*0012*/ 	.short	0x0078
        /*0014*/ 	.byte	0x00, 0xf0, 0x11, 0x00


	//----- nvinfo : EIATTR_KPARAM_INFO
	.align		4
.L_19555:
        /*0018*/ 	.byte	0x04, 0x17
        /*001a*/ 	.short	(.L_19557 - .L_19556)
.L_19556:
        /*001c*/ 	.word	0x00000000
        /*0020*/ 	.short	0x0012
        /*0022*/ 	.short	0x0074
        /*0024*/ 	.byte	0x00, 0xf0, 0x11, 0x00


	//----- nvinfo : EIATTR_KPARAM_INFO
	.align		4
.L_19557:
        /*0028*/ 	.byte	0x04, 0x17
        /*002a*/ 	.short	(.L_19559 - .L_19558)
.L_19558:
        /*002c*/ 	.word	0x00000000
        /*0030*/ 	.short	0x0011
        /*0032*/ 	.short	0x0070
        /*0034*/ 	.byte	0x00, 0xf0, 0x11, 0x00


	//----- nvinfo : EIATTR_KPARAM_INFO
	.align		4
.L_19559:
        /*0038*/ 	.byte	0x04, 0x17
        /*003a*/ 	.short	(.L_19561 - .L_19560)
.L_19560:
        /*003c*/ 	.word	0x00000000
        /*0040*/ 	.short	0x0010
        /*0042*/ 	.short	0x006c
        /*0044*/ 	.byte	0x00, 0xf0, 0x11, 0x00


	//----- nvinfo : EIATTR_KPARAM_INFO
	.align		4
.L_19561:
        /*0048*/ 	.byte	0x04, 0x17
        /*004a*/ 	.short	(.L_19563 - .L_19562)
.L_19562:
        /*004c*/ 	.word	0x00000000
        /*0050*/ 	.short	0x000f
        /*0052*/ 	.short	0x0068
        /*0054*/ 	.byte	0x00, 0xf0, 0x11, 0x00


	//----- nvinfo : EIATTR_KPARAM_INFO
	.align		4
.L_19563:
        /*0058*/ 	.byte	0x04, 0x17
        /*005a*/ 	.short	(.L_19565 - .L_19564)
.L_19564:
        /*005c*/ 	.word	0x00000000
        /*0060*/ 	.short	0x000e
        /*0062*/ 	.short	0x0060
        /*0064*/ 	.byte	0x00, 0xf5, 0x21, 0x00


	//----- nvinfo : EIATTR_KPARAM_INFO
	.align		4
.L_19565:
        /*0068*/ 	.byte	0x04, 0x17
        /*006a*/ 	.short	(.L_19567 - .L_19566)
.L_19566:
        /*006c*/ 	.word	0x00000000
        /*0070*/ 	.short	0x000d
        /*0072*/ 	.short	0x0058
        /*0074*/ 	.byte	0x00, 0xf5, 0x21, 0x00


	//----- nvinfo : EIATTR_KPARAM_INFO
	.align		4
.L_19567:
        /*0078*/ 	.byte	0x04, 0x17
        /*007a*/ 	.short	(.L_19569 - .L_19568)
.L_19568:
        /*007c*/ 	.word	0x00000000
        /*0080*/ 	.short	0x000c
        /*0082*/ 	.short	0x0050
        /*0084*/ 	.byte	0x00, 0xf0, 0x11, 0x00


	//----- nvinfo : EIATTR_KPARAM_INFO
	.align		4
.L_19569:
        /*0088*/ 	.byte	0x04, 0x17
        /*008a*/ 	.short	(.L_19571 - .L_19570)
.L_19570:
        /*008c*/ 	.word	0x00000000
        /*0090*/ 	.short	0x000b
        /*0092*/ 	.short	0x004c
        /*0094*/ 	.byte	0x00, 0xf0, 0x11, 0x00


	//----- nvinfo : EIATTR_KPARAM_INFO
	.align		4
.L_19571:
        /*0098*/ 	.byte	0x04, 0x17
        /*009a*/ 	.short	(.L_19573 - .L_19572)
.L_19572:
        /*009c*/ 	.word	0x00000000
        /*00a0*/ 	.short	0x000a
        /*00a2*/ 	.short	0x0048
        /*00a4*/ 	.byte	0x00, 0xf0, 0x11, 0x00


	//----- nvinfo : EIATTR_KPARAM_INFO
	.align		4
.L_19573:
        /*00a8*/ 	.byte	0x04, 0x17
        /*00aa*/ 	.short	(.L_19575 - .L_19574)
.L_19574:
        /*00ac*/ 	.word	0x00000000
        /*00b0*/ 	.short	0x0009
        /*00b2*/ 	.short	0x0040
        /*00b4*/ 	.byte	0x00, 0xf5, 0x21, 0x00


	//----- nvinfo : EIATTR_KPARAM_INFO
	.align		4
.L_19575:
        /*00b8*/ 	.byte	0x04, 0x17
        /*00ba*/ 	.short	(.L_19577 - .L_19576)
.L_19576:
        /*00bc*/ 	.word	0x00000000
        /*00c0*/ 	.short	0x0008
        /*00c2*/ 	.short	0x0038
        /*00c4*/ 	.byte	0x00, 0xf0, 0x11, 0x00


	//----- nvinfo : EIATTR_KPARAM_INFO
	.align		4
.L_19577:
        /*00c8*/ 	.byte	0x04, 0x17
        /*00ca*/ 	.short	(.L_19579 - .L_19578)
.L_19578:
        /*00cc*/ 	.word	0x00000000
        /*00d0*/ 	.short	0x0007
        /*00d2*/ 	.short	0x0030
        /*00d4*/ 	.byte	0x00, 0xf5, 0x21, 0x00


	//----- nvinfo : EIATTR_KPARAM_INFO
	.align		4
.L_19579:
        /*00d8*/ 	.byte	0x04, 0x17
        /*00da*/ 	.short	(.L_19581 - .L_19580)
.L_19580:
        /*00dc*/ 	.word	0x00000000
        /*00e0*/ 	.short	0x0006
        /*00e2*/ 	.short	0x0028
        /*00e4*/ 	.byte	0x00, 0xf5, 0x21, 0x00


	//----- nvinfo : EIATTR_KPARAM_INFO
	.align		4
.L_19581:
        /*00e8*/ 	.byte	0x04, 0x17
        /*00ea*/ 	.short	(.L_19583 - .L_19582)
.L_19582:
        /*00ec*/ 	.word	0x00000000
        /*00f0*/ 	.short	0x0005
        /*00f2*/ 	.short	0x0024
        /*00f4*/ 	.byte	0x00, 0xf0, 0x11, 0x00


	//----- nvinfo : EIATTR_KPARAM_INFO
	.align		4
.L_19583:
        /*00f8*/ 	.byte	0x04, 0x17
        /*00fa*/ 	.short	(.L_19585 - .L_19584)
.L_19584:
        /*00fc*/ 	.word	0x00000000
        /*0100*/ 	.short	0x0004
        /*0102*/ 	.short	0x0020
        /*0104*/ 	.byte	0x00, 0xf0, 0x11, 0x00


	//----- nvinfo : EIATTR_KPARAM_INFO
	.align		4
.L_19585:
        /*0108*/ 	.byte	0x04, 0x17
        /*010a*/ 	.short	(.L_19587 - .L_19586)
.L_19586:
        /*010c*/ 	.word	0x00000000
        /*0110*/ 	.short	0x0003
        /*0112*/ 	.short	0x0018
        /*0114*/ 	.byte	0x00, 0xf5, 0x21, 0x00


	//----- nvinfo : EIATTR_KPARAM_INFO
	.align		4
.L_19587:
        /*0118*/ 	.byte	0x04, 0x17
        /*011a*/ 	.short	(.L_19589 - .L_19588)
.L_19588:
        /*011c*/ 	.word	0x00000000
        /*0120*/ 	.short	0x0002
        /*0122*/ 	.short	0x0010
        /*0124*/ 	.byte	0x00, 0xf5, 0x21, 0x00


	//----- nvinfo : EIATTR_KPARAM_INFO
	.align		4
.L_19589:
        /*0128*/ 	.byte	0x04, 0x17
        /*012a*/ 	.short	(.L_19591 - .L_19590)
.L_19590:
        /*012c*/ 	.word	0x00000000
        /*0130*/ 	.short	0x0001
        /*0132*/ 	.short	0x0008
        /*0134*/ 	.byte	0x00, 0xf5, 0x21, 0x00


	//----- nvinfo : EIATTR_KPARAM_INFO
	.align		4
.L_19591:
        /*0138*/ 	.byte	0x04, 0x17
        /*013a*/ 	.short	(.L_19593 - .L_19592)
.L_19592:
        /*013c*/ 	.word	0x00000000
        /*0140*/ 	.short	0x0000
        /*0142*/ 	.short	0x0000
        /*0144*/ 	.byte	0x00, 0xf5, 0x21, 0x00


	//----- nvinfo : EIATTR_SPARSE_MMA_MASK
	.align		4
.L_19593:
        /*0148*/ 	.byte	0x03, 0x50
        /*014a*/ 	.short	0x0000


	//----- nvinfo : EIATTR_MAXREG_COUNT
	.align		4
        /*014c*/ 	.byte	0x03, 0x1b
        /*014e*/ 	.short	0x00ff


	//----- nvinfo : EIATTR_NUM_BARRIERS
	.align		4
        /*0150*/ 	.byte	0x02, 0x4c
        /*0152*/ 	.byte	0x01
	.zero		1


	//----- nvinfo : EIATTR_EXTERNS
	.align		4
        /*0154*/ 	.byte	0x04, 0x0f
        /*0156*/ 	.short	(.L_19595 - .L_19594)


	//   ....[0]....
	.align		4
.L_19594:
        /*0158*/ 	.word	index@(__assertfail)


	//----- nvinfo : EIATTR_MERCURY_ISA_VERSION
	.align		4
.L_19595:
        /*015c*/ 	.byte	0x03, 0x5f
        /*015e*/ 	.short	0x0101


	//----- nvinfo : EIATTR_COOP_GROUP_MASK_REGIDS
	.align		4
        /*0160*/ 	.byte	0x04, 0x29
        /*0162*/ 	.short	(.L_19597 - .L_19596)


	//   ....[0]....
.L_19596:
        /*0164*/ 	.word	0xffffffff


	//   ....[1]....
        /*0168*/ 	.word	0xffffffff


	//   ....[2]....
        /*016c*/ 	.word	0xffffffff


	//   ....[3]....
        /*0170*/ 	.word	0xffffffff


	//   ....[4]....
        /*0174*/ 	.word	0xffffffff


	//   ....[5]....
        /*0178*/ 	.word	0xffffffff


	//   ....[6]....
        /*017c*/ 	.word	0xffffffff


	//   ....[7]....
        /*0180*/ 	.word	0xffffffff


	//   ....[8]....
        /*0184*/ 	.word	0xffffffff


	//   ....[9]....
        /*0188*/ 	.word	0xffffffff


	//   ....[10]....
        /*018c*/ 	.word	0xffffffff


	//   ....[11]....
        /*0190*/ 	.word	0xffffffff


	//   ....[12]....
        /*0194*/ 	.word	0xffffffff


	//   ....[13]....
        /*0198*/ 	.word	0xffffffff


	//   ....[14]....
        /*019c*/ 	.word	0xffffffff


	//   ....[15]....
        /*01a0*/ 	.word	0xffffffff


	//   ....[16]....
        /*01a4*/ 	.word	0xffffffff


	//   ....[17]....
        /*01a8*/ 	.word	0xffffffff


	//   ....[18]....
        /*01ac*/ 	.word	0xffffffff


	//   ....[19]....
        /*01b0*/ 	.word	0xffffffff


	//   ....[20]....
        /*01b4*/ 	.word	0xffffffff


	//   ....[21]....
        /*01b8*/ 	.word	0xffffffff


	//   ....[22]....
        /*01bc*/ 	.word	0xffffffff


	//   ....[23]....
        /*01c0*/ 	.word	0xffffffff


	//   ....[24]....
        /*01c4*/ 	.word	0xffffffff


	//   ....[25]....
        /*01c8*/ 	.word	0xffffffff


	//   ....[26]....
        /*01cc*/ 	.word	0xffffffff


	//   ....[27]....
        /*01d0*/ 	.word	0xffffffff


	//   ....[28]....
        /*01d4*/ 	.word	0xffffffff


	//   ....[29]....
        /*01d8*/ 	.word	0xffffffff


	//   ....[30]....
        /*01dc*/ 	.word	0xffffffff


	//   ....[31]....
        /*01e0*/ 	.word	0xffffffff


	//   ....[32]....
        /*01e4*/ 	.word	0xffffffff


	//   ....[33]....
        /*01e8*/ 	.word	0xffffffff


	//   ....[34]....
        /*01ec*/ 	.word	0xffffffff


	//   ....[35]....
        /*01f0*/ 	.word	0xffffffff


	//   ....[36]....
        /*01f4*/ 	.word	0xffffffff


	//   ....[37]....
        /*01f8*/ 	.word	0xffffffff


	//   ....[38]....
        /*01fc*/ 	.word	0xffffffff


	//   ....[39]....
        /*0200*/ 	.word	0xffffffff


	//   ....[40]....
        /*0204*/ 	.word	0xffffffff


	//   ....[41]....
        /*0208*/ 	.word	0xffffffff


	//   ....[42]....
        /*020c*/ 	.word	0xffffffff


	//   ....[43]....
        /*0210*/ 	.word	0xffffffff


	//   ....[44]....
        /*0214*/ 	.word	0xffffffff


	//   ....[45]....
        /*0218*/ 	.word	0xffffffff


	//   ....[46]....
        /*021c*/ 	.word	0xffffffff


	//   ....[47]....
        /*0220*/ 	.word	0xffffffff


	//   ....[48]....
        /*0224*/ 	.word	0x0500000f


	//   ....[49]....
        /*0228*/ 	.word	0x0500000f


	//   ....[50]....
        /*022c*/ 	.word	0x0500000f


	//   ....[51]....
        /*0230*/ 	.word	0x0500000f


	//   ....[52]....
        /*0234*/ 	.word	0x0500000f


	//   ....[53]....
        /*0238*/ 	.word	0x0500000f


	//   ....[54]....
        /*023c*/ 	.word	0x0500000f


	//   ....[55]....
        /*0240*/ 	.word	0x0500000f


	//   ....[56]....
        /*0244*/ 	.word	0x0500000f


	//   ....[57]....
        /*0248*/ 	.word	0x0500000f


	//   ....[58]....
        /*024c*/ 	.word	0x0500000f


	//   ....[59]....
        /*0250*/ 	.word	0x0500000f


	//   ....[60]....
        /*0254*/ 	.word	0x0500000f


	//   ....[61]....
        /*0258*/ 	.word	0x0500000f


	//   ....[62]....
        /*025c*/ 	.word	0x0500000f


	//   ....[63]....
        /*0260*/ 	.word	0x0500000f


	//   ....[64]....
        /*0264*/ 	.word	0x0500000f


	//   ....[65]....
        /*0268*/ 	.word	0x0500000f


	//   ....[66]....
        /*026c*/ 	.word	0x0500000f


	//   ....[67]....
        /*0270*/ 	.word	0x0500000f


	//   ....[68]....
        /*0274*/ 	.word	0x0500000f


	//   ....[69]....
        /*0278*/ 	.word	0x0500000f


	//   ....[70]....
        /*027c*/ 	.word	0x0500000f


	//   ....[71]....
        /*0280*/ 	.word	0x0500000f


	//   ....[72]....
        /*0284*/ 	.word	0x0500000f


	//   ....[73]....
        /*0288*/ 	.word	0x0500000f


	//   ....[74]....
        /*028c*/ 	.word	0x0500000f


	//   ....[75]....
        /*0290*/ 	.word	0x0500000f


	//   ....[76]....
        /*0294*/ 	.word	0x0500000f


	//   ....[77]....
        /*0298*/ 	.word	0x0500000f


	//   ....[78]....
        /*029c*/ 	.word	0x0500000f


	//   ....[79]....
        /*02a0*/ 	.word	0x0500000f


	//   ....[80]....
        /*02a4*/ 	.word	0x0500000f


	//   ....[81]....
        /*02a8*/ 	.word	0x0500000f


	//   ....[82]....
        /*02ac*/ 	.word	0x0500000f


	//   ....[83]....
        /*02b0*/ 	.word	0x0500000f


	//   ....[84]....
        /*02b4*/ 	.word	0x0500000f


	//   ....[85]....
        /*02b8*/ 	.word	0x0500000f


	//   ....[86]....
        /*02bc*/ 	.word	0x0500000f


	//   ....[87]....
        /*02c0*/ 	.word	0x0500000f


	//   ....[88]....
        /*02c4*/ 	.word	0x0500000f


	//   ....[89]....
        /*02c8*/ 	.word	0x0500000f


	//   ....[90]....
        /*02cc*/ 	.word	0x0500000f


	//   ....[91]....
        /*02d0*/ 	.word	0x0500000f


	//   ....[92]....
        /*02d4*/ 	.word	0x0500000f


	//   ....[93]....
        /*02d8*/ 	.word	0x0500000f


	//   ....[94]....
        /*02dc*/ 	.word	0x0500000f


	//   ....[95]....
        /*02e0*/ 	.word	0x0500000f


	//   ....[96]....
        /*02e4*/ 	.word	0x0500000f


	//   ....[97]....
        /*02e8*/ 	.word	0x0500000f


	//   ....[98]....
        /*02ec*/ 	.word	0x0500000f


	//   ....[99]....
        /*02f0*/ 	.word	0x0500000f


	//   ....[100]....
        /*02f4*/ 	.word	0x0500000f


	//----- nvinfo : EIATTR_COOP_GROUP_INSTR_OFFSETS
	.align		4
.L_19597:
        /*02f8*/ 	.byte	0x04, 0x28
        /*02fa*/ 	.short	(.L_19599 - .L_19598)


	//   ....[0]....
.L_19598:
        /*02fc*/ 	.word	0x00000aa0


	//   ....[1]....
        /*0300*/ 	.word	0x00000ac0


	//   ....[2]....
        /*0304*/ 	.word	0x00000ae0


	//   ....[3]....
        /*0308*/ 	.word	0x00000b00


	//   ....[4]....
        /*030c*/ 	.word	0x00000b20


	//   ....[5]....
        /*0310*/ 	.word	0x00000c30


	//   ....[6]....
        /*0314*/ 	.word	0x00000c50


	//   ....[7]....
        /*0318*/ 	.word	0x00000c70


	//   ....[8]....
        /*031c*/ 	.word	0x00001aa0


	//   ....[9]....
        /*0320*/ 	.word	0x00001ad0


	//   ....[10]....
        /*0324*/ 	.word	0x00001af0


	//   ....[11]....
        /*0328*/ 	.word	0x00001b10


	//   ....[12]....
        /*032c*/ 	.word	0x00001b30


	//   ....[13]....
        /*0330*/ 	.word	0x00001b80


	//   ....[14]....
        /*0334*/ 	.word	0x00001ba0


	//   ....[15]....
        /*0338*/ 	.word	0x00001bc0


	//   ....[16]....
        /*033c*/ 	.word	0x00002a60


	//   ....[17]....
        /*0340*/ 	.word	0x00002aa0


	//   ....[18]....
        /*0344*/ 	.word	0x00002ae0


	//   ....[19]....
        /*0348*/ 	.word	0x00002b10


	//   ....[20]....
        /*034c*/ 	.word	0x00002b30


	//   ....[21]....
        /*0350*/ 	.word	0x00002b40


	//   ....[22]....
        /*0354*/ 	.word	0x00002b70


	//   ....[23]....
        /*0358*/ 	.word	0x00002ba0


	//   ....[24]....
        /*035c*/ 	.word	0x00002bd0


	//   ....[25]....
        /*0360*/ 	.word	0x00002c00


	//   ....[26]....
        /*0364*/ 	.word	0x00002c30


	//   ....[27]....
        /*0368*/ 	.word	0x00002c50


	//   ....[28]....
        /*036c*/ 	.word	0x00002c70


	//   ....[29]....
        /*0370*/ 	.word	0x00002c90


	//   ....[30]....
        /*0374*/ 	.word	0x00002ca0


	//   ....[31]....
        /*0378*/ 	.word	0x00002cd0


	//   ....[32]....
        /*037c*/ 	.word	0x00002cf0


	//   ....[33]....
        /*0380*/ 	.word	0x00002d10


	//   ....[34]....
        /*0384*/ 	.word	0x00002d30


	//   ....[35]....
        /*0388*/ 	.word	0x00002d50


	//   ....[36]....
        /*038c*/ 	.word	0x00002d80


	//   ....[37]....
        /*0390*/ 	.word	0x00002dc0


	//   ....[38]....
        /*0394*/ 	.word	0x00002de0


	//   ....[39]....
        /*0398*/ 	.word	0x00002e00


	//   ....[40]....
        /*039c*/ 	.word	0x00002e20


	//   ....[41]....
        /*03a0*/ 	.word	0x00002e40


	//   ....[42]....
        /*03a4*/ 	.word	0x00002e50


	//   ....[43]....
        /*03a8*/ 	.word	0x00002ea0


	//   ....[44]....
        /*03ac*/ 	.word	0x00002ec0


	//   ....[45]....
        /*03b0*/ 	.word	0x00002ee0


	//   ....[46]....
        /*03b4*/ 	.word	0x00002f20


	//   ....[47]....
        /*03b8*/ 	.word	0x00002f60


	//   ....[48]....
        /*03bc*/ 	.word	0x00003b50


	//   ....[49]....
        /*03c0*/ 	.word	0x00003bb0


	//   ....[50]....
        /*03c4*/ 	.word	0x00003c10


	//   ....[51]....
        /*03c8*/ 	.word	0x00003c70


	//   ....[52]....
        /*03cc*/ 	.word	0x00003cd0


	//   ....[53]....
        /*03d0*/ 	.word	0x00003d50


	//   ....[54]....
        /*03d4*/ 	.word	0x00003db0


	//   ....[55]....
        /*03d8*/ 	.word	0x00003e20


	//   ....[56]....
        /*03dc*/ 	.word	0x00003e80


	//   ....[57]....
        /*03e0*/ 	.word	0x00003ef0


	//   ....[58]....
        /*03e4*/ 	.word	0x00003f60


	//   ....[59]....
        /*03e8*/ 	.word	0x00003fc0


	//   ....[60]....
        /*03ec*/ 	.word	0x00004040


	//   ....[61]....
        /*03f0*/ 	.word	0x000040b0


	//   ....[62]....
        /*03f4*/ 	.word	0x00004110


	//   ....[63]....
        /*03f8*/ 	.word	0x00004190


	//   ....[64]....
        /*03fc*/ 	.word	0x00004200


	//   ....[65]....
        /*0400*/ 	.word	0x00004260


	//   ....[66]....
        /*0404*/ 	.word	0x000042e0


	//   ....[67]....
        /*0408*/ 	.word	0x00004350


	//   ....[68]....
        /*040c*/ 	.word	0x000043b0


	//   ....[69]....
        /*0410*/ 	.word	0x00004430


	//   ....[70]....
        /*0414*/ 	.word	0x000044a0


	//   ....[71]....
        /*0418*/ 	.word	0x00004500


	//   ....[72]....
        /*041c*/ 	.word	0x00004580


	//   ....[73]....
        /*0420*/ 	.word	0x000045f0


	//   ....[74]....
        /*0424*/ 	.word	0x00004650


	//   ....[75]....
        /*0428*/ 	.word	0x000046d0


	//   ....[76]....
        /*042c*/ 	.word	0x00004740


	//   ....[77]....
        /*0430*/ 	.word	0x000047a0


	//   ....[78]....
        /*0434*/ 	.word	0x00004810


	//   ....[79]....
        /*0438*/ 	.word	0x00004880


	//   ....[80]....
        /*043c*/ 	.word	0x000048e0


	//   ....[81]....
        /*0440*/ 	.word	0x00004960


	//   ....[82]....
        /*0444*/ 	.word	0x000049d0


	//   ....[83]....
        /*0448*/ 	.word	0x00004a30


	//   ....[84]....
        /*044c*/ 	.word	0x00004aa0


	//   ....[85]....
        /*0450*/ 	.word	0x00004b00


	//   ....[86]....
        /*0454*/ 	.word	0x00004b60


	//   ....[87]....
        /*0458*/ 	.word	0x00004be0


	//   ....[88]....
        /*045c*/ 	.word	0x00004c50


	//   ....[89]....
        /*0460*/ 	.word	0x00004cb0


	//   ....[90]....
        /*0464*/ 	.word	0x00004d30


	//   ....[91]....
        /*0468*/ 	.word	0x00004da0


	//   ....[92]....
        /*046c*/ 	.word	0x00004e00


	//   ....[93]....
        /*0470*/ 	.word	0x00004e70


	//   ....[94]....
        /*0474*/ 	.word	0x00004ed0


	//   ....[95]....
        /*0478*/ 	.word	0x00004f30


	//   ....[96]....
        /*047c*/ 	.word	0x00004fa0


	//   ....[97]....
        /*0480*/ 	.word	0x00005000


	//   ....[98]....
        /*0484*/ 	.word	0x00005060


	//   ....[99]....
        /*0488*/ 	.word	0x000050d0


	//   ....[100]....
        /*048c*/ 	.word	0x00005130


	//----- nvinfo : EIATTR_VRC_CTA_INIT_COUNT
	.align		4
.L_19599:
        /*0490*/ 	.byte	0x02, 0x4a
	.zero		1
	.zero		1


	//----- nvinfo : EIATTR_SYSCALL_OFFSETS
	.align		4
        /*0494*/ 	.byte	0x04, 0x46
        /*0496*/ 	.short	(.L_19601 - .L_19600)


	//   ....[0]....
.L_19600:
        /*0498*/ 	.word	0x00002970


	//   ....[1]....
        /*049c*/ 	.word	0x00003af0


	//----- nvinfo : EIATTR_EXIT_INSTR_OFFSETS
	.align		4
.L_19601:
        /*04a0*/ 	.byte	0x04, 0x1c
        /*04a2*/ 	.short	(.L_19603 - .L_19602)


	//   ....[0]....
.L_19602:
        /*04a4*/ 	.word	0x00003810


	//   ....[1]....
        /*04a8*/ 	.word	0x00003850


	//   ....[2]....
        /*04ac*/ 	.word	0x000039f0


	//   ....[3]....
        /*04b0*/ 	.word	0x00003b00


	//----- nvinfo : EIATTR_CRS_STACK_SIZE
	.align		4
.L_19603:
        /*04b4*/ 	.byte	0x04, 0x1e
        /*04b6*/ 	.short	(.L_19605 - .L_19604)
.L_19604:
        /*04b8*/ 	.word	0x00000000


	//----- nvinfo : EIATTR_CBANK_PARAM_SIZE
	.align		4
.L_19605:
        /*04bc*/ 	.byte	0x03, 0x19
        /*04be*/ 	.short	0x007c


	//----- nvinfo : EIATTR_PARAM_CBANK
	.align		4
        /*04c0*/ 	.byte	0x04, 0x0a
        /*04c2*/ 	.short	(.L_19607 - .L_19606)
	.align		4
.L_19606:
        /*04c4*/ 	.word	index@(.nv.constant0._ZN4vllm25paged_attention_v1_kernelIfhLi64ELi32ELi128ELNS_18Fp8KVCacheDataTypeE1ELb1EEEvPT_PKS2_PKT0_S8_ifPKiSA_iPKfiiiSC_SC_iiiii)
        /*04c8*/ 	.short	0x0380
        /*04ca*/ 	.short	0x007c


	//----- nvinfo : EIATTR_SW_WAR
	.align		4
.L_19607:
        /*04cc*/ 	.byte	0x04, 0x36
        /*04ce*/ 	.short	(.L_19609 - .L_19608)
.L_19608:
        /*04d0*/ 	.word	0x00000008
.L_19609:


//--------------------- .nv.info._ZN4vllm25paged_attention_v1_kernelIfhLi32ELi32ELi128ELNS_18Fp8KVCacheDataTypeE1ELb1EEEvPT_PKS2_PKT0_S8_ifPKiSA_iPKfiiiSC_SC_iiiii --------------------------
	.section	.nv.info._ZN4vllm25paged_attention_v1_kernelIfhLi32ELi32ELi128ELNS_18Fp8KVCacheDataTypeE1ELb1EEEvPT_PKS2_PKT0_S8_ifPKiSA_iPKfiiiSC_SC_iiiii,"",@"SHT_CUDA_INFO"
	.sectionflags	@""
	.align	4


	//----- nvinfo : EIATTR_CUDA_API_VERSION
	.align		4
        /*0000*/ 	.byte	0x04, 0x37
        /*0002*/ 	.short	(.L_19611 - .L_19610)
.L_19610:
        /*0004*/ 	.word	0x00000082


	//----- nvinfo : EIATTR_KPARAM_INFO
	.align		4
.L_19611:
        /*0008*/ 	.byte	0x04, 0x17
        /*000a*/ 	.short	(.L_19613 - .L_19612)
.L_19612:
        /*000c*/ 	.word	0x00000000
        /*0010*/ 	.short	0x0013
        /*0012*/ 	.short	0x0078
        /*0014*/ 	.byte	0x00, 0xf0, 0x11, 0x00


	//----- nvinfo : EIATTR_KPARAM_INFO
	.align		4
.L_19613:
        /*0018*/ 	.byte	0x04, 0x17
        /*001a*/ 	.short	(.L_19615 - .L_19614)
.L_19614:
        /*001c*/ 	.word	0x00000000
        /*0020*/ 	.short	0x0012
        /*0022*/ 	.short	0x0074
        /*0024*/ 	.byte	0x00, 0xf0, 0x11, 0x00


	//----- nvinfo : EIATTR_KPARAM_INFO
	.align		4
.L_19615:
        /*0028*/ 	.byte	0x04, 0x17
        /*002a*/ 	.short	(.L_19617 - .L_19616)
.L_19616:
        /*002c*/ 	.word	0x00000000
        /*0030*/ 	.short	0x0011
        /*0032*/ 	.short	0x0070
        /*0034*/ 	.byte	0x00, 0xf0, 0x11, 0x00


	//----- nvinfo : EIATTR_KPARAM_INFO
	.align		4
.L_19617:
        /*0038*/ 	.byte	0x04, 0x17
        /*003a*/ 	.short	(.L_19619 - .L_19618)
.L_19618:
        /*003c*/ 	.word	0x00000000
        /*0040*/ 	.short	0x0010
        /*0042*/ 	.short	0x006c
        /*0044*/ 	.byte	0x00, 0xf0, 0x11, 0x00


	//----- nvinfo : EIATTR_KPARAM_INFO
	.align		4
.L_19619:
        /*0048*/ 	.byte	0x04, 0x17
        /*004a*/ 	.short	(.L_19621 - .L_19620)
.L_19620:
        /*004c*/ 	.word	0x00000000
        /*0050*/ 	.short	0x000f
        /*0052*/ 	.short	0x0068
        /*0054*/ 	.byte	0x00, 0xf0, 0x11, 0x00


	//----- nvinfo : EIATTR_KPARAM_INFO
	.align		4
.L_19621:
        /*0058*/ 	.byte	0x04, 0x17
        /*005a*/ 	.short	(.L_19623 - .L_19622)
.L_19622:
        /*005c*/ 	.word	0x00000000
        /*0060*/ 	.short	0x000e
        /*0062*/ 	.short	0x0060
        /*0064*/ 	.byte	0x00, 0xf5, 0x21, 0x00


	//----- nvinfo : EIATTR_KPARAM_INFO
	.align		4
.L_19623:
        /*0068*/ 	.byte	0x04, 0x17
        /*006a*/ 	.short	(.L_19625 - .L_19624)
.L_19624:
        /*006c*/ 	.word	0x00000000
        /*0070*/ 	.short	0x000d
        /*0072*/ 	.short	0x0058
        /*0074*/ 	.byte	0x00, 0xf5, 0x21, 0x00


	//----- nvinfo : EIATTR_KPARAM_INFO
	.align		4
.L_19625:
        /*0078*/ 	.byte	0x04, 0x17
        /*007a*/ 	.short	(.L_19627 - .L_19626)
.L_19626:
        /*007c*/ 	.word	0x00000000
        /*0080*/ 	.short	0x000c
        /*0082*/ 	.short	0x0050
        /*0084*/ 	.byte	0x00, 0xf0, 0x11, 0x00


	//----- nvinfo : EIATTR_KPARAM_INFO
	.align		4
.L_19627:
        /*0088*/ 	.byte	0x04, 0x17
        /*008a*/ 	.short	(.L_19629 - .L_19628)
.L_19628:
        /*008c*/ 	.word	0x00000000
        /*0090*/ 	.short	0x000b
        /*0092*/ 	.short	0x004c
        /*0094*/ 	.byte	0x00, 0xf0, 0x11, 0x00


	//----- nvinfo : EIATTR_KPARAM_INFO
	.align		4
.L_19629:
        /*0098*/ 	.byte	0x04, 0x17
        /*009a*/ 	.short	(.L_19631 - .L_19630)
.L_19630:
        /*009c*/ 	.word	0x00000000
        /*00a0*/ 	.short	0x000a
        /*00a2*/ 	.short	0x0048
        /*00a4*/ 	.byte	0x00, 0xf0, 0x11, 0x00


	//----- nvinfo : EIATTR_KPARAM_INFO
	.align		4
.L_19631:
        /*00a8*/ 	.byte	0x04, 0x17
        /*00aa*/ 	.short	(.L_19633 - .L_19632)
.L_19632:
        /*00ac*/ 	.word	0x00000000
        /*00b0*/ 	.short	0x0009
        /*00b2*/ 	.short	0x0040
        /*00b4*/ 	.byte	0x00, 0xf5, 0x21, 0x00


	//----- nvinfo : EIATTR_KPARAM_INFO
	.align		4
.L_19633:
        /*00b8*/ 	.byte	0x04, 0x17
        /*00ba*/ 	.short	(.L_19635 - .L_19634)
.L_19634:
        /*00bc*/ 	.word	0x00000000
        /*00c0*/ 	.short	0x0008
        /*00c2*/ 	.short	0x0038
        /*00c4*/ 	.byte	0x00, 0xf0, 0x11, 0x00


	//----- nvinfo : EIATTR_KPARAM_INFO
	.align		4
.L_19635:
        /*00c8*/ 	.byte	0x04, 0x17
        /*00ca*/ 	.short	(.L_19637 - .L_19636)
.L_19636:
        /*00cc*/ 	.word	0x00000000
        /*00d0*/ 	.short	0x0007
        /*00d2*/ 	.short	0x0030
        /*00d4*/ 	.byte	0x00, 0xf5, 0x21, 0x00


	//----- nvinfo : EIATTR_KPARAM_INFO
	.align		4
.L_19637:
        /*00d8*/ 	.byte	0x04, 0x17
        /*00da*/ 	.short	(.L_19639 - .L_19638)
.L_19638:
        /*00dc*/ 	.word	0x00000000
        /*00e0*/ 	.short	0x0006
        /*00e2*/ 	.short	0x0028
        /*00e4*/ 	.byte	0x00, 0xf5, 0x21, 0x00


	//----- nvinfo : EIATTR_KPARAM_INFO
	.align		4
.L_19639:
        /*00e8*/ 	.byte	0x04, 0x17
        /*00ea*/ 	.short	(.L_19641 - .L_19640)
.L_19640:
        /*00ec*/ 	.word	0x00000000
        /*00f0*/ 	.short	0x0005
        /*00f2*/ 	.short	0x0024
        /*00f4*/ 	.byte	0x00, 0xf0, 0x11, 0x00


	//----- nvinfo : EIATTR_KPARAM_INFO
	.align		4
.L_19641:
        /*00f8*/ 	.byte	0x04, 0x17
        /*00fa*/ 	.short	(.L_19643 - .L_19642)
.L_19642:
        /*00fc*/ 	.word	0x00000000
        /*0100*/ 	.short	0x0004
        /*0102*/ 	.short	0x0020
        /*0104*/ 	.byte	0x00, 0xf0, 0x11, 0x00


	//----- nvinfo : EIATTR_KPARAM_INFO
	.align		4
.L_19643:
        /*0108*/ 	.byte	0x04, 0x17
        /*010a*/ 	.short	(.L_19645 - .L_19644)
.L_19644:
        /*010c*/ 	.word	0x00000000
        /*0110*/ 	.short	0x0003
        /*0112*/ 	.short	0x0018
        /*0114*/ 	.byte	0x00, 0xf5, 0x21, 0x00


	//----- nvinfo : EIATTR_KPARAM_INFO
	.align		4
.L_19645:
        /*0118*/ 	.byte	0x04, 0x17
        /*011a*/ 	.short	(.L_19647 - .L_19646)
.L_19646:
        /*011c*/ 	.word	0x00000000
        /*0120*/ 	.short	0x0002
        /*0122*/ 	.short	0x0010
        /*0124*/ 	.byte	0x00, 0xf5, 0x21, 0x00


	//----- nvinfo : EIATTR_KPARAM_INFO
	.align		4
.L_19647:
        /*0128*/ 	.byte	0x04, 0x17
        /*012a*/ 	.short	(.L_19649 - .L_19648)
.L_19648:
        /*012c*/ 	.word	0x00000000
        /*0130*/ 	.short	0x0001
        /*0132*/ 	.short	0x0008
        /*0134*/ 	.byte	0x00, 0xf5, 0x21, 0x00


	//----- nvinfo : EIATTR_KPARAM_INFO
	.align		4
.L_19649:
        /*0138*/ 	.byte	0x04, 0x17
        /*013a*/ 	.short	(.L_19651 - .L_19650)
.L_19650:
        /*013c*/ 	.word	0x00000000
        /*0140*/ 	.short	0x0000
        /*0142*/ 	.short	0x0000
        /*0144*/ 	.byte	0x00, 0xf5, 0x21, 0x00


	//----- nvinfo : EIATTR_SPARSE_MMA_MASK
	.align		4
.L_19651:
        /*0148*/ 	.byte	0x03, 0x50
        /*014a*/ 	.short	0x0000


	//----- nvinfo : EIATTR_MAXREG_COUNT
	.align		4
        /*014c*/ 	.byte	0x03, 0x1b
        /*014e*/ 	.short	0x00ff


	//----- nvinfo : EIATTR_NUM_BARRIERS
	.align		4
        /*0150*/ 	.byte	0x02, 0x4c
        /*0152*/ 	.byte	0x01
	.zero		1


	//----- nvinfo : EIATTR_EXTERNS
	.align		4
        /*0154*/ 	.byte	0x04, 0x0f
        /*0156*/ 	.short	(.L_19653 - .L_19652)


	//   ....[0]....
	.align		4
.L_19652:
        /*0158*/ 	.word	index@(__assertfail)


	//----- nvinfo : EIATTR_MERCURY_ISA_VERSION
	.align		4
.L_19653:
        /*015c*/ 	.byte	0x03, 0x5f
        /*015e*/ 	.short	0x0101


	//----- nvinfo : EIATTR_COOP_GROUP_MASK_REGIDS
	.align		4
        /*0160*/ 	.byte	0x04, 0x29
        /*0162*/ 	.short	(.L_19655 - .L_19654)


	//   ....[0]....
.L_19654:
        /*0164*/ 	.word	0xffffffff


	//   ....[1]....
        /*0168*/ 	.word	0xffffffff


	//   ....[2]....
        /*016c*/ 	.word	0xffffffff


	//   ....[3]....
        /*0170*/ 	.word	0xffffffff


	//   ....[4]....
        /*0174*/ 	.word	0xffffffff


	//   ....[5]....
        /*0178*/ 	.word	0xffffffff


	//   ....[6]....
        /*017c*/ 	.word	0xffffffff


	//   ....[7]....
        /*0180*/ 	.word	0xffffffff


	//   ....[8]....
        /*0184*/ 	.word	0xffffffff


	//   ....[9]....
        /*0188*/ 	.word	0xffffffff


	//   ....[10]....
        /*018c*/ 	.word	0xffffffff


	//   ....[11]....
        /*0190*/ 	.word	0xffffffff


	//   ....[12]....
        /*0194*/ 	.word	0xffffffff


	//   ....[13]....
        /*0198*/ 	.word	0xffffffff


	//   ....[14]....
        /*019c*/ 	.word	0xffffffff


	//   ....[15]....
        /*01a0*/ 	.word	0xffffffff


	//   ....[16]....
        /*01a4*/ 	.word	0xffffffff


	//   ....[17]....
        /*01a8*/ 	.word	0xffffffff


	//   ....[18]....
        /*01ac*/ 	.word	0xffffffff


	//   ....[19]....
        /*01b0*/ 	.word	0xffffffff


	//   ....[20]....
        /*01b4*/ 	.word	0xffffffff


	//   ....[21]....
        /*01b8*/ 	.word	0xffffffff


	//   ....[22]....
        /*01bc*/ 	.word	0xffffffff


	//   ....[23]....
        /*01c0*/ 	.word	0xffffffff


	//   ....[24]....
        /*01c4*/ 	.word	0xffffffff


	//   ....[25]....
        /*01c8*/ 	.word	0xffffffff


	//   ....[26]....
        /*01cc*/ 	.word	0xffffffff


	//   ....[27]....
        /*01d0*/ 	.word	0xffffffff


	//   ....[28]....
        /*01d4*/ 	.word	0xffffffff


	//   ....[29]....
        /*01d8*/ 	.word	0xffffffff


	//   ....[30]....
        /*01dc*/ 	.word	0xffffffff


	//   ....[31]....
        /*01e0*/ 	.word	0xffffffff


	//   ....[32]....
        /*01e4*/ 	.word	0x0500000f


	//   ....[33]....
        /*01e8*/ 	.word	0x0500000f


	//   ....[34]....
        /*01ec*/ 	.word	0x0500000f


	//   ....[35]....
        /*01f0*/ 	.word	0x0500000f


	//   ....[36]....
        /*01f4*/ 	.word	0x0500000f


	//   ....[37]....
        /*01f8*/ 	.word	0x0500000f


	//   ....[38]....
        /*01fc*/ 	.word	0x0500000f


	//   ....[39]....
        /*0200*/ 	.word	0x0500000f


	//   ....[40]....
        /*0204*/ 	.word	0x0500000f


	//   ....[41]....
        /*0208*/ 	.word	0x0500000f


	//   ....[42]....
        /*020c*/ 	.word	0x0500000f


	//   ....[43]....
        /*0210*/ 	.word	0x0500000f


	//   ....[44]....
        /*0214*/ 	.word	0x0500000f


	//   ....[45]....
        /*0218*/ 	.word	0x0500000f


	//   ....[46]....
        /*021c*/ 	.word	0x0500000f


	//   ....[47]....
        /*0220*/ 	.word	0x0500000f


	//   ....[48]....
        /*0224*/ 	.word	0x0500000f


	//   ....[49]....
        /*0228*/ 	.word	0x0500000f


	//   ....[50]....
        /*022c*/ 	.word	0x0500000f


	//   ....[51]....
        /*0230*/ 	.word	0x0500000f


	//   ....[52]....
        /*0234*/ 	.word	0x0500000f


	//   ....[53]....
        /*0238*/ 	.word	0x0500000f


	//   ....[54]....
        /*023c*/ 	.word	0x0500000f


	//   ....[55]....
        /*0240*/ 	.word	0x0500000f


	//   ....[56]....
        /*0244*/ 	.word	0x0500000f


	//   ....[57]....
        /*0248*/ 	.word	0x0500000f


	//   ....[58]....
        /*024c*/ 	.word	0x0500000f


	//   ....[59]....
        /*0250*/ 	.word	0x0500000f


	//   ....[60]....
        /*0254*/ 	.word	0x0500000f


	//----- nvinfo : EIATTR_COOP_GROUP_INSTR_OFFSETS
	.align		4
.L_19655:
        /*0258*/ 	.byte	0x04, 0x28
        /*025a*/ 	.short	(.L_19657 - .L_19656)


	//   ....[0]....
.L_19656:
        /*025c*/ 	.word	0x00000aa0


	//   ....[1]....
        /*0260*/ 	.word	0x00000ac0


	//   ....[2]....
        /*0264*/ 	.word	0x00000ae0


	//   ....[3]....
        /*0268*/ 	.word	0x00000b00


	//   ....[4]....
        /*026c*/ 	.word	0x00000b20


	//   ....[5]....
        /*0270*/ 	.word	0x00000c30


	//   ....[6]....
        /*0274*/ 	.word	0x00000c50


	//   ....[7]....
        /*0278*/ 	.word	0x00000c70


	//   ....[8]....
        /*027c*/ 	.word	0x00001aa0


	//   ....[9]....
        /*0280*/ 	.word	0x00001ad0


	//   ....[10]....
        /*0284*/ 	.word	0x00001af0


	//   ....[11]....
        /*0288*/ 	.word	0x00001b10


	//   ....[12]....
        /*028c*/ 	.word	0x00001b30


	//   ....[13]....
        /*0290*/ 	.word	0x00001b80


	//   ....[14]....
        /*0294*/ 	.word	0x00001ba0


	//   ....[15]....
        /*0298*/ 	.word	0x00001bc0


	//   ....[16]....
        /*029c*/ 	.word	0x00002a60


	//   ....[17]....
        /*02a0*/ 	.word	0x00002aa0


	//   ....[18]....
        /*02a4*/ 	.word	0x00002ab0


	//   ....[19]....
        /*02a8*/ 	.word	0x00002ac0


	//   ....[20]....
        /*02ac*/ 	.word	0x00002ad0


	//   ....[21]....
        /*02b0*/ 	.word	0x00002ae0


	//   ....[22]....
        /*02b4*/ 	.word	0x00002af0


	//   ....[23]....
        /*02b8*/ 	.word	0x00002b10


	//   ....[24]....
        /*02bc*/ 	.word	0x00002b40


	//   ....[25]....
        /*02c0*/ 	.word	0x00002b60


	//   ....[26]....
        /*02c4*/ 	.word	0x00002b80


	//   ....[27]....
        /*02c8*/ 	.word	0x00002ba0


	//   ....[28]....
        /*02cc*/ 	.word	0x00002bc0


	//   ....[29]....
        /*02d0*/ 	.word	0x00002be0


	//   ....[30]....
        /*02d4*/ 	.word	0x00002bf0


	//   ....[31]....
        /*02d8*/ 	.word	0x00002c10


	//   ....[32]....
        /*02dc*/ 	.word	0x000034e0


	//   ....[33]....
        /*02e0*/ 	.word	0x00003540


	//   ....[34]....
        /*02e4*/ 	.word	0x000035a0


	//   ....[35]....
        /*02e8*/ 	.word	0x00003600


	//   ....[36]....
        /*02ec*/ 	.word	0x00003660


	//   ....[37]....
        /*02f0*/ 	.word	0x000036e0


	//   ....[38]....
        /*02f4*/ 	.word	0x00003750


	//   ....[39]....
        /*02f8*/ 	.word	0x000037c0


	//   ....[40]....
        /*02fc*/ 	.word	0x00003820


	//   ....[41]....
        /*0300*/ 	.word	0x000038a0


	//   ....[42]....
        /*0304*/ 	.word	0x00003910


	//   ....[43]....
        /*0308*/ 	.word	0x00003970


	//   ....[44]....
        /*030c*/ 	.word	0x000039f0


	//   ....[45]....
        /*0310*/ 	.word	0x00003a60


	//   ....[46]....
        /*0314*/ 	.word	0x00003ac0


	//   ....[47]....
        /*0318*/ 	.word	0x00003b40


	//   ....[48]....
        /*031c*/ 	.word	0x00003bb0


	//   ....[49]....
        /*0320*/ 	.word	0x00003c10


	//   ....[50]....
        /*0324*/ 	.word	0x00003cb0


	//   ....[51]....
        /*0328*/ 	.word	0x00003d20


	//   ....[52]....
        /*032c*/ 	.word	0x00003d80


	//   ....[53]....
        /*0330*/ 	.word	0x00003e00


	//   ....[54]....
        /*0334*/ 	.word	0x00003e70


	//   ....[55]....
        /*0338*/ 	.word	0x00003ed0


	//   ....[56]....
        /*033c*/ 	.word	0x00003f40


	//   ....[57]....
        /*0340*/ 	.word	0x00003fb0


	//   ....[58]....
        /*0344*/ 	.word	0x00004010


	//   ....[59]....
        /*0348*/ 	.word	0x00004080


	//   ....[60]....
        /*034c*/ 	.word	0x000040e0


	//----- nvinfo : EIATTR_VRC_CTA_INIT_COUNT
	.align		4
.L_19657:
        /*0350*/ 	.byte	0x02, 0x4a
	.zero		1
	.zero		1


	//----- nvinfo : EIATTR_SYSCALL_OFFSETS
	.align		4
        /*0354*/ 	.byte	0x04, 0x46
        /*0356*/ 	.short	(.L_19659 - .L_19658)


	//   ....[0]....
.L_19658:
        /*0358*/ 	.word	0x00002970


	//   ....[1]....
        /*035c*/ 	.word	0x00003480


	//----- nvinfo : EIATTR_EXIT_INSTR_OFFSETS
	.align		4
.L_19659:
        /*0360*/ 	.byte	0x04, 0x1c
        /*0362*/ 	.short	(.L_19661 - .L_19660)


	//   ....[0]....
.L_19660:
        /*0364*/ 	.word	0x00003220


	//   ....[1]....
        /*0368*/ 	.word	0x00003260


	//   ....[2]....
        /*036c*/ 	.word	0x00003380


	//   ....[3]....
        /*0370*/ 	.word	0x00003490


	//----- nvinfo : EIATTR_CRS_STACK_SIZE
	.align		4
.L_19661:
        /*0374*/ 	.byte	0x04, 0x1e
        /*0376*/ 	.short	(.L_19663 - .L_19662)
.L_19662:
        /*0378*/ 	.word	0x00000000


	//----- nvinfo : EIATTR_CBANK_PARAM_SIZE
	.align		4
.L_19663:
        /*037c*/ 	.byte	0x03, 0x19
        /*037e*/ 	.short	0x007c


	//----- nvinfo : EIATTR_PARAM_CBANK
	.align		4
        /*0380*/ 	.byte	0x04, 0x0a
        /*0382*/ 	.short	(.L_19665 - .L_19664)
	.align		4
.L_19664:
        /*0384*/ 	.word	index@(.nv.constant0._ZN4vllm25paged_attention_v1_kernelIfhLi32ELi32ELi128ELNS_18Fp8KVCacheDataTypeE1ELb1EEEvPT_PKS2_PKT0_S8_ifPKiSA_iPKfiiiSC_SC_iiiii)
        /*0388*/ 	.short	0x0380
        /*038a*/ 	.short	0x007c


	//----- nvinfo : EIATTR_SW_WAR
	.align		4
.L_19665:
        /*038c*/ 	.byte	0x04, 0x36
        /*038e*/ 	.short	(.L_19667 - .L_19666)
.L_19666:
        /*0390*/ 	.word	0x00000008
.L_19667:


//--------------------- .nv.info._ZN4vllm25paged_attention_v1_kernelIfhLi256ELi16ELi128ELNS_18Fp8KVCacheDataTypeE1ELb0EEEvPT_PKS2_PKT0_S8_ifPKiSA_iPKfiiiSC_SC_iiiii --------------------------
	.section	.nv.info._ZN4vllm25paged_attention_v1_kernelIfhLi256ELi16ELi128ELNS_18Fp8KVCacheDataTypeE1ELb0EEEvPT_PKS2_PKT0_S8_ifPKiSA_iPKfiiiSC_SC_iiiii,"",@"SHT_CUDA_INFO"
	.sectionflags	@""
	.align	4


	//----- nvinfo : EIATTR_CUDA_API_VERSION
	.align		4
        /*0000*/ 	.byte	0x04, 0x37
        /*0002*/ 	.short	(.L_19669 - .L_19668)
.L_19668:
        /*0004*/ 	.word	0x00000082


	//----- nvinfo : EIATTR_KPARAM_INFO
	.align		4
.L_19669:
        /*0008*/ 	.byte	0x04, 0x17
        /*000a*/ 	.short	(.L_19671 - .L_19670)
.L_19670:
        /*000c*/ 	.word	0x00000000
        /*0010*/ 	.short	0x0013
        /*0012*/ 	.short	0x0078
        /*0014*/ 	.byte	0x00, 0xf0, 0x11, 0x00


	//----- nvinfo : EIATTR_KPARAM_INFO
	.align		4
.L_19671:
        /*0018*/ 	.byte	0x04, 0x17
        /*001a*/ 	.short	(.L_19673 - .L_19672)
.L_19672:
        /*001c*/ 	.word	0x00000000
        /*0020*/ 	.short	0x0012
        /*0022*/ 	.short	0x0074
        /*0024*/ 	.byte	0x00, 0xf0, 0x11, 0x00


	//----- nvinfo : EIATTR_KPARAM_INFO
	.align		4
.L_19673:
        /*0028*/ 	.byte	0x04, 0x17
        /*002a*/ 	.short	(.L_19675 - .L_19674)
.L_19674:
        /*002c*/ 	.word	0x00000000
        /*0030*/ 	.short	0x0011
        /*0032*/ 	.short	0x0070
        /*0034*/ 	.byte	0x00, 0xf0, 0x11, 0x00


	//----- nvinfo : EIATTR_KPARAM_INFO
	.align		4
.L_19675:
        /*0038*/ 	.byte	0x04, 0x17
        /*003a*/ 	.short	(.L_19677 - .L_19676)
.L_19676:
        /*003c*/ 	.word	0x00000000
        /*0040*/ 	.short	0x0010
        /*0042*/ 	.short	0x006c
        /*0044*/ 	.byte	0x00, 0xf0, 0x11, 0x00


	//----- nvinfo : EIATTR_KPARAM_INFO
	.align		4
.L_19677:
        /*0048*/ 	.byte	0x04, 0x17
        /*004a*/ 	.short	(.L_19679 - .L_19678)
.L_19678:
        /*004c*/ 	.word	0x00000000
        /*0050*/ 	.short	0x000f
        /*0052*/ 	.short	0x0068
        /*0054*/ 	.byte	0x00, 0xf0, 0x11, 0x00


	//----- nvinfo : EIATTR_KPARAM_INFO
	.align		4
.L_19679:
        /*0058*/ 	.byte	0x04, 0x17
        /*005a*/ 	.short	(.L_19681 - .L_19680)
.L_19680:
        /*005c*/ 	.word	0x00000000
        /*0060*/ 	.short	0x000e
        /*0062*/ 	.short	0x0060
        /*0064*/ 	.byte	0x00, 0xf5, 0x21, 0x00


	//----- nvinfo : EIATTR_KPARAM_INFO
	.align		4
.L_19681:
        /*0068*/ 	.byte	0x04, 0x17
        /*006a*/ 	.short	(.L_19683 - .L_19682)
.L_19682:
        /*006c*/ 	.word	0x00000000
        /*0070*/ 	.short	0x000d
        /*0072*/ 	.short	0x0058
        /*0074*/ 	.byte	0x00, 0xf5, 0x21, 0x00


	//----- nvinfo : EIATTR_KPARAM_INFO
	.align		4
.L_19683:
        /*0078*/ 	.byte	0x04, 0x17
        /*007a*/ 	.short	(.L_19685 - .L_19684)
.L_19684:
        /*007c*/ 	.word	0x00000000
        /*0080*/ 	.short	0x000c
        /*0082*/ 	.short	0x0050
        /*0084*/ 	.byte	0x00, 0xf0, 0x11, 0x00


	//----- nvinfo : EIATTR_KPARAM_INFO
	.align		4
.L_19685:
        /*0088*/ 	.byte	0x04, 0x17
        /*008a*/ 	.short	(.L_19687 - .L_19686)
.L_19686:
        /*008c*/ 	.word	0x00000000
        /*0090*/ 	.short	0x000b
        /*0092*/ 	.short	0x004c
        /*0094*/ 	.byte	0x00, 0xf0, 0x11, 0x00


	//----- nvinfo : EIATTR_KPARAM_INFO
	.align		4
.L_19687:
        /*0098*/ 	.byte	0x04, 0x17
        /*009a*/ 	.short	(.L_19689 - .L_19688)
.L_19688:
        /*009c*/ 	.word	0x00000000
        /*00a0*/ 	.short	0x000a
        /*00a2*/ 	.short	0x0048
        /*00a4*/ 	.byte	0x00, 0xf0, 0x11, 0x00


	//----- nvinfo : EIATTR_KPARAM_INFO
	.align		4
.L_19689:
        /*00a8*/ 	.byte	0x04, 0x17
        /*00aa*/ 	.short	(.L_19691 - .L_19690)
.L_19690:
        /*00ac*/ 	.word	0x00000000
        /*00b0*/ 	.short	0x0009
        /*00b2*/ 	.short	0x0040
        /*00b4*/ 	.byte	0x00, 0xf5, 0x21, 0x00


	//----- nvinfo : EIATTR_KPARAM_INFO
	.align		4
.L_19691:
        /*00b8*/ 	.byte	0x04, 0x17
        /*00ba*/ 	.short	(.L_19693 - .L_19692)
.L_19692:
        /*00bc*/ 	.word	0x00000000
        /*00c0*/ 	.short	0x0008
        /*00c2*/ 	.short	0x0038
        /*00c4*/ 	.byte	0x00, 0xf0, 0x11, 0x00


	//----- nvinfo : EIATTR_KPARAM_INFO
	.align		4
.L_19693:
        /*00c8*/ 	.byte	0x04, 0x17
        /*00ca*/ 	.short	(.L_19695 - .L_19694)
.L_19694:
        /*00cc*/ 	.word	0x00000000
        /*00d0*/ 	.short	0x0007
        /*00d2*/ 	.short	0x0030
        /*00d4*/ 	.byte	0x00, 0xf5, 0x21, 0x00


	//----- nvinfo : EIATTR_KPARAM_INFO
	.align		4
.L_19695:
        /*00d8*/ 	.byte	0x04, 0x17
        /*00da*/ 	.short	(.L_19697 - .L_19696)
.L_19696:
        /*00dc*/ 	.word	0x00000000
        /*00e0*/ 	.short	0x0006
        /*00e2*/ 	.short	0x0028
        /*00e4*/ 	.byte	0x00, 0xf5, 0x21, 0x00


	//----- nvinfo : EIATTR_KPARAM_INFO
	.align		4
.L_19697:
        /*00e8*/ 	.byte	0x04, 0x17
        /*00ea*/ 	.short	(.L_19699 - .L_19698)
.L_19698:
        /*00ec*/ 	.word	0x00000000
        /*00f0*/ 	.short	0x0005
        /*00f2*/ 	.short	0x0024
        /*00f4*/ 	.byte	0x00, 0xf0, 0x11, 0x00


	//----- nvinfo : EIATTR_KPARAM_INFO
	.align		4
.L_19699:
        /*00f8*/ 	.byte	0x04, 0x17
        /*00fa*/ 	.short	(.L_19701 - .L_19700)
.L_19700:
        /*00fc*/ 	.word	0x00000000
        /*0100*/ 	.short	0x0004
        /*0102*/ 	.short	0x0020
        /*0104*/ 	.byte	0x00, 0xf0, 0x11, 0x00


	//----- nvinfo : EIATTR_KPARAM_INFO
	.align		4
.L_19701:
        /*0108*/ 	.byte	0x04, 0x17
        /*010a*/ 	.short	(.L_19703 - .L_19702)
.L_19702:
        /*010c*/ 	.word	0x00000000
        /*0110*/ 	.short	0x0003
        /*0112*/ 	.short	0x0018
        /*0114*/ 	.byte	0x00, 0xf5, 0x21, 0x00


	//----- nvinfo : EIATTR_KPARAM_INFO
	.align		4
.L_19703:
        /*0118*/ 	.byte	0x04, 0x17
        /*011a*/ 	.short	(.L_19705 - .L_19704)
.L_19704:
        /*011c*/ 	.word	0x00000000
        /*0120*/ 	.short	0x0002
        /*0122*/ 	.short	0x0010
        /*0124*/ 	.byte	0x00, 0xf5, 0x21, 0x00


	//----- nvinfo : EIATTR_KPARAM_INFO
	.align		4
.L_19705:
        /*0128*/ 	.byte	0x04, 0x17
        /*012a*/ 	.short	(.L_19707 - .L_19706)
.L_19706:
        /*012c*/ 	.word	0x00000000
        /*0130*/ 	.short	0x0001
        /*0132*/ 	.short	0x0008
        /*0134*/ 	.byte	0x00, 0xf5, 0x21, 0x00


	//----- nvinfo : EIATTR_KPARAM_INFO
	.align		4
.L_19707:
        /*0138*/ 	.byte	0x04, 0x17
        /*013a*/ 	.short	(.L_19709 - .L_19708)
.L_19708:
        /*013c*/ 	.word	0x00000000
        /*0140*/ 	.short	0x0000
        /*0142*/ 	.short	0x0000
        /*0144*/ 	.byte	0x00, 0xf5, 0x21, 0x00


	//----- nvinfo : EIATTR_SPARSE_MMA_MASK
	.align		4
.L_19709:
        /*0148*/ 	.byte	0x03, 0x50
        /*014a*/ 	.short	0x0000


	//----- nvinfo : EIATTR_MAXREG_COUNT
	.align		4
        /*014c*/ 	.byte	0x03, 0x1b
        /*014e*/ 	.short	0x00ff


	//----- nvinfo : EIATTR_NUM_BARRIERS
	.align		4
        /*0150*/ 	.byte	0x02, 0x4c
        /*0152*/ 	.byte	0x01
	.zero		1


	//----- nvinfo : EIATTR_EXTERNS
	.align		4
        /*0154*/ 	.byte	0x04, 0x0f
        /*0156*/ 	.short	(.L_19711 - .L_19710)


	//   ....[0]....
	.align		4
.L_19710:
        /*0158*/ 	.word	index@(__assertfail)


	//----- nvinfo : EIATTR_MERCURY_ISA_VERSION
	.align		4
.L_19711:
        /*015c*/ 	.byte	0x03, 0x5f
        /*015e*/ 	.short	0x0101


	//----- nvinfo : EIATTR_COOP_GROUP_MASK_REGIDS
	.align		4
        /*0160*/ 	.byte	0x04, 0x29
        /*0162*/ 	.short	(.L_19713 - .L_19712)


	//   ....[0]....
.L_19712:
        /*0164*/ 	.word	0xffffffff


	//   ....[1]....
        /*0168*/ 	.word	0xffffffff


	//   ....[2]....
        /*016c*/ 	.word	0xffffffff


	//   ....[3]....
        /*0170*/ 	.word	0xffffffff


	//   ....[4]....
        /*0174*/ 	.word	0xffffffff


	//   ....[5]....
        /*0178*/ 	.word	0xffffffff


	//   ....[6]....
        /*017c*/ 	.word	0xffffffff


	//   ....[7]....
        /*0180*/ 	.word	0xffffffff


	//   ....[8]....
        /*0184*/ 	.word	0xffffffff


	//   ....[9]....
        /*0188*/ 	.word	0xffffffff


	//   ....[10]....
        /*018c*/ 	.word	0xffffffff


	//   ....[11]....
        /*0190*/ 	.word	0xffffffff


	//   ....[12]....
        /*0194*/ 	.word	0xffffffff


	//   ....[13]....
        /*0198*/ 	.word	0xffffffff


	//   ....[14]....
        /*019c*/ 	.word	0xffffffff


	//   ....[15]....
        /*01a0*/ 	.word	0x0500000f


	//   ....[16]....
        /*01a4*/ 	.word	0x0500000f


	//   ....[17]....
        /*01a8*/ 	.word	0x0500000f


	//   ....[18]....
        /*01ac*/ 	.word	0x0500000f


	//----- nvinfo : EIATTR_COOP_GROUP_INSTR_OFFSETS
	.align		4
.L_19713:
        /*01b0*/ 	.byte	0x04, 0x28
        /*01b2*/ 	.short	(.L_19715 - .L_19714)


	//   ....[0]....
.L_19714:
        /*01b4*/ 	.word	0x00000270


	//   ....[1]....
        /*01b8*/ 	.word	0x00000290


	//   ....[2]....
        /*01bc*/ 	.word	0x000002b0


	//   ....[3]....
        /*01c0*/ 	.word	0x000002d0


	//   ....[4]....
        /*01c4*/ 	.word	0x000003e0


	//   ....[5]....
        /*01c8*/ 	.word	0x00000400


	//   ....[6]....
        /*01cc*/ 	.word	0x00000420


	//   ....[7]....
        /*01d0*/ 	.word	0x00001250


	//   ....[8]....
        /*01d4*/ 	.word	0x00001280


	//   ....[9]....
        /*01d8*/ 	.word	0x000012a0


	//   ....[10]....
        /*01dc*/ 	.word	0x000012c0


	//   ....[11]....
        /*01e0*/ 	.word	0x000012e0


	//   ....[12]....
        /*01e4*/ 	.word	0x00001330


	//   ....[13]....
        /*01e8*/ 	.word	0x00001350


	//   ....[14]....
        /*01ec*/ 	.word	0x00001370


	//   ....[15]....
        /*01f0*/ 	.word	0x00002f00


	//   ....[16]....
        /*01f4*/ 	.word	0x00002f60


	//   ....[17]....
        /*01f8*/ 	.word	0x00002fc0


	//   ....[18]....
        /*01fc*/ 	.word	0x00003020


	//----- nvinfo : EIATTR_VRC_CTA_INIT_COUNT
	.align		4
.L_19715:
        /*0200*/ 	.byte	0x02, 0x4a
	.zero		1
	.zero		1


	//----- nvinfo : EIATTR_SYSCALL_OFFSETS
	.align		4
        /*0204*/ 	.byte	0x04, 0x46
        /*0206*/ 	.short	(.L_19717 - .L_19716)


	//   ....[0]....
.L_19716:
        /*0208*/ 	.word	0x00000220


	//----- nvinfo : EIATTR_EXIT_INSTR_OFFSETS
	.align		4
.L_19717:
        /*020c*/ 	.byte	0x04, 0x1c
        /*020e*/ 	.short	(.L_19719 - .L_19718)


	//   ....[0]....
.L_19718:
        /*0210*/ 	.word	0x00002bb0


	//   ....[1]....
        /*0214*/ 	.word	0x00002c10


	//   ....[2]....
        /*0218*/ 	.word	0x00002eb0


	//----- nvinfo : EIATTR_CRS_STACK_SIZE
	.align		4
.L_19719:
        /*021c*/ 	.byte	0x04, 0x1e
        /*021e*/ 	.short	(.L_19721 - .L_19720)
.L_19720:
        /*0220*/ 	.word	0x00000000


	//----- nvinfo : EIATTR_CBANK_PARAM_SIZE
	.align		4
.L_19721:
        /*0224*/ 	.byte	0x03, 0x19
        /*0226*/ 	.short	0x007c


	//----- nvinfo : EIATTR_PARAM_CBANK
	.align		4
        /*0228*/ 	.byte	0x04, 0x0a
        /*022a*/ 	.short	(.L_19723 - .L_19722)
	.align		4
.L_19722:
        /*022c*/ 	.word	index@(.nv.constant0._ZN4vllm25paged_attention_v1_kernelIfhLi256ELi16ELi128ELNS_18Fp8KVCacheDataTypeE1ELb0EEEvPT_PKS2_PKT0_S8_ifPKiSA_iPKfiiiSC_SC_iiiii)
        /*0230*/ 	.short	0x0380
        /*0232*/ 	.short	0x007c


	//----- nvinfo : EIATTR_SW_WAR
	.align		4
.L_19723:
        /*0234*/ 	.byte	0x04, 0x36
        /*0236*/ 	.short	(.L_19725 - .L_19724)
.L_19724:
        /*0238*/ 	.word	0x00000008
.L_19725:


//--------------------- .nv.info._ZN4vllm25paged_attention_v1_kernelIfhLi192ELi16ELi128ELNS_18Fp8KVCacheDataTypeE1ELb0EEEvPT_PKS2_PKT0_S8_ifPKiSA_iPKfiiiSC_SC_iiiii --------------------------
	.section	.nv.info._ZN4vllm25paged_attention_v1_kernelIfhLi192ELi16ELi128ELNS_18Fp8KVCacheDataTypeE1ELb0EEEvPT_PKS2_PKT0_S8_ifPKiSA_iPKfiiiSC_SC_iiiii,"",@"SHT_CUDA_INFO"
	.sectionflags	@""
	.align	4


	//----- nvinfo : EIATTR_CUDA_API_VERSION
	.align		4
        /*0000*/ 	.byte	0x04, 0x37
        /*0002*/ 	.short	(.L_19727 - .L_19726)
.L_19726:
        /*0004*/ 	.word	0x00000082


	//----- nvinfo : EIATTR_KPARAM_INFO
	.align		4
.L_19727:
        /*0008*/ 	.byte	0x04, 0x17
        /*000a*/ 	.short	(.L_19729 - .L_19728)
.L_19728:
        /*000c*/ 	.word	0x00000000
        /*0010*/ 	.short	0x0013
        /*0012*/ 	.short	0x0078
        /*0014*/ 	.byte	0x00, 0xf0, 0x11, 0x00


	//----- nvinfo : EIATTR_KPARAM_INFO
	.align		4
.L_19729:
        /*0018*/ 	.byte	0x04, 0x17
        /*001a*/ 	.short	(.L_19731 - .L_19730)
.L_19730:
        /*001c*/ 	.word	0x00000000
        /*0020*/ 	.short	0x0012
        /*0022*/ 	.short	0x0074
        /*0024*/ 	.byte	0x00, 0xf0, 0x11, 0x00


	//----- nvinfo : EIATTR_KPARAM_INFO
	.align		4
.L_19731:
        /*0028*/ 	.byte	0x04, 0x17
        /*002a*/ 	.short	(.L_19733 - .L_19732)
.L_19732:
        /*002c*/ 	.word	0x00000000
        /*0030*/ 	.short	0x0011
        /*0032*/ 	.short	0x0070
        /*0034*/ 	.byte	0x00, 0xf0, 0x11, 0x00


	//----- nvinfo : EIATTR_KPARAM_INFO
	.align		4
.L_19733:
        /*0038*/ 	.byte	0x04, 0x17
        /*003a*/ 	.short	(.L_19735 - .L_19734)
.L_19734:
        /*003c*/ 	.word	0x00000000
        /*0040*/ 	.short	0x0010
        /*0042*/ 	.short	0x006c
        /*0044*/ 	.byte	0x00, 0xf0, 0x11, 0x00


	//----- nvinfo : EIATTR_KPARAM_INFO
	.align		4
.L_19735:
        /*0048*/ 	.byte	0x04, 0x17
        /*004a*/ 	.short	(.L_19737 - .L_19736)
.L_19736:
        /*004c*/ 	.word	0x00000000
        /*0050*/ 	.short	0x000f
        /*0052*/ 	.short	0x0068
        /*0054*/ 	.byte	0x00, 0xf0, 0x11, 0x00


	//----- nvinfo : EIATTR_KPARAM_INFO
	.align		4
.L_19737:
        /*0058*/ 	.byte	0x04, 0x17
        /*005a*/ 	.short	(.L_19739 - .L_19738)
.L_19738:
        /*005c*/ 	.word	0x00000000
        /*0060*/ 	.short	0x000e
        /*0062*/ 	.short	0x0060
        /*0064*/ 	.byte	0x00, 0xf5, 0x21, 0x00


	//----- nvinfo : EIATTR_KPARAM_INFO
	.align		4
.L_19739:
        /*0068*/ 	.byte	0x04, 0x17
        /*006a*/ 	.short	(.L_19741 - .L_19740)
.L_19740:
        /*006c*/ 	.word	0x00000000
        /*0070*/ 	.short	0x000d
        /*0072*/ 	.short	0x0058
        /*0074*/ 	.byte	0x00, 0xf5, 0x21, 0x00


	//----- nvinfo : EIATTR_KPARAM_INFO
	.align		4
.L_19741:
        /*0078*/ 	.byte	0x04, 0x17
        /*007a*/ 	.short	(.L_19743 - .L_19742)
.L_19742:
        /*007c*/ 	.word	0x00000000
        /*0080*/ 	.short	0x000c
        /*0082*/ 	.short	0x0050
        /*0084*/ 	.byte	0x00, 0xf0, 0x11, 0x00


	//----- nvinfo : EIATTR_KPARAM_INFO
	.align		4
.L_19743:
        /*0088*/ 	.byte	0x04, 0x17
        /*008a*/ 	.short	(.L_19745 - .L_19744)
.L_19744:
        /*008c*/ 	.word	0x00000000
        /*0090*/ 	.short	0x000b
        /*0092*/ 	.short	0x004c
        /*0094*/ 	.byte	0x00, 0xf0, 0x11, 0x00


	//----- nvinfo : EIATTR_KPARAM_INFO
	.align		4
.L_19745:
        /*0098*/ 	.byte	0x04, 0x17
        /*009a*/ 	.short	(.L_19747 - .L_19746)
.L_19746:
        /*009c*/ 	.word	0x00000000
        /*00a0*/ 	.short	0x000a
        /*00a2*/ 	.short	0x0048
        /*00a4*/ 	.byte	0x00, 0xf0, 0x11, 0x00


	//----- nvinfo : EIATTR_KPARAM_INFO
	.align		4
.L_19747:
        /*00a8*/ 	.byte	0x04, 0x17
        /*00aa*/ 	.short	(.L_19749 - .L_19748)
.L_19748:
        /*00ac*/ 	.word	0x00000000
        /*00b0*/ 	.short	0x0009
        /*00b2*/ 	.short	0x0040
        /*00b4*/ 	.byte	0x00, 0xf5, 0x21, 0x00


	//----- nvinfo : EIATTR_KPARAM_INFO
	.align		4
.L_19749:
        /*00b8*/ 	.byte	0x04, 0x17
        /*00ba*/ 	.short	(.L_19751 - .L_19750)
.L_19750:
        /*00bc*/ 	.word	0x00000000
        /*00c0*/ 	.short	0x0008
        /*00c2*/ 	.short	0x0038
        /*00c4*/ 	.byte	0x00, 0xf0, 0x11, 0x00


	//----- nvinfo : EIATTR_KPARAM_INFO
	.align		4
.L_19751:
        /*00c8*/ 	.byte	0x04, 0x17
        /*00ca*/ 	.short	(.L_19753 - .L_19752)
.L_19752:
        /*00cc*/ 	.word	0x00000000
        /*00d0*/ 	.short	0x0007
        /*00d2*/ 	.short	0x0030
        /*00d4*/ 	.byte	0x00, 0xf5, 0x21, 0x00


	//----- nvinfo : EIATTR_KPARAM_INFO
	.align		4
.L_19753:
        /*00d8*/ 	.byte	0x04, 0x17
        /*00da*/ 	.short	(.L_19755 - .L_19754)
.L_19754:
        /*00dc*/ 	.word	0x00000000
        /*00e0*/ 	.short	0x0006
        /*00e2*/ 	.short	0x0028
        /*00e4*/ 	.byte	0x00, 0xf5, 0x21, 0x00


	//----- nvinfo : EIATTR_KPARAM_INFO
	.align		4
.L_19755:
        /*00e8*/ 	.byte	0x04, 0x17
        /*00ea*/ 	.short	(.L_19757 - .L_19756)
.L_19756:
        /*00ec*/ 	.word	0x00000000
        /*00f0*/ 	.short	0x0005
        /*00f2*/ 	.short	0x0024
        /*00f4*/ 	.byte	0x00, 0xf0, 0x11, 0x00


	//----- nvinfo : EIATTR_KPARAM_INFO
	.align		4
.L_19757:
        /*00f8*/ 	.byte	0x04, 0x17
        /*00fa*/ 	.short	(.L_19759 - .L_19758)
.L_19758:
        /*00fc*/ 	.word	0x00000000
        /*0100*/ 	.short	0x0004
        /*0102*/ 	.short	0x0020
        /*0104*/ 	.byte	0x00, 0xf0, 0x11, 0x00


	//----- nvinfo : EIATTR_KPARAM_INFO
	.align		4
.L_19759:
        /*0108*/ 	.byte	0x04, 0x17
        /*010a*/ 	.short	(.L_19761 - .L_19760)
.L_19760:
        /*010c*/ 	.word	0x00000000
        /*0110*/ 	.short	0x0003
        /*0112*/ 	.short	0x0018
        /*0114*/ 	.byte	0x00, 0xf5, 0x21, 0x00


	//----- nvinfo : EIATTR_KPARAM_INFO
	.align		4
.L_19761:
        /*0118*/ 	.byte	0x04, 0x17
        /*011a*/ 	.short	(.L_19763 - .L_19762)
.L_19762:
        /*011c*/ 	.word	0x00000000
        /*0120*/ 	.short	0x0002
        /*0122*/ 	.short	0x0010
        /*0124*/ 	.byte	0x00, 0xf5, 0x21, 0x00


	//----- nvinfo : EIATTR_KPARAM_INFO
	.align		4
.L_19763:
        /*0128*/ 	.byte	0x04, 0x17
        /*012a*/ 	.short	(.L_19765 - .L_19764)
.L_19764:
        /*012c*/ 	.word	0x00000000
        /*0130*/ 	.short	0x0001
        /*0132*/ 	.short	0x0008
        /*0134*/ 	.byte	0x00, 0xf5, 0x21, 0x00


	//----- nvinfo : EIATTR_KPARAM_INFO
	.align		4
.L_19765:
        /*0138*/ 	.byte	0x04, 0x17
        /*013a*/ 	.short	(.L_19767 - .L_19766)
.L_19766:
        /*013c*/ 	.word	0x00000000
        /*0140*/ 	.short	0x0000
        /*0142*/ 	.short	0x0000
        /*0144*/ 	.byte	0x00, 0xf5, 0x21, 0x00


	//----- nvinfo : EIATTR_SPARSE_MMA_MASK
	.align		4
.L_19767:
        /*0148*/ 	.byte	0x03, 0x50
        /*014a*/ 	.short	0x0000


	//----- nvinfo : EIATTR_MAXREG_COUNT
	.align		4
        /*014c*/ 	.byte	0x03, 0x1b
        /*014e*/ 	.short	0x00ff


	//----- nvinfo : EIATTR_NUM_BARRIERS
	.align		4
        /*0150*/ 	.byte	0x02, 0x4c
        /*0152*/ 	.byte	0x01
	.zero		1


	//----- nvinfo : EIATTR_EXTERNS
	.align		4
        /*0154*/ 	.byte	0x04, 0x0f
        /*0156*/ 	.short	(.L_19769 - .L_19768)


	//   ....[0]....
	.align		4
.L_19768:
        /*0158*/ 	.word	index@(__assertfail)


	//----- nvinfo : EIATTR_MERCURY_ISA_VERSION
	.align		4
.L_19769:
        /*015c*/ 	.byte	0x03, 0x5f
        /*015e*/ 	.short	0x0101


	//----- nvinfo : EIATTR_COOP_GROUP_MASK_REGIDS
	.align		4
        /*0160*/ 	.byte	0x04, 0x29
        /*0162*/ 	.short	(.L_19771 - .L_19770)


	//   ....[0]....
.L_19770:
        /*0164*/ 	.word	0xffffffff


	//   ....[1]....
        /*0168*/ 	.word	0xffffffff


	//   ....[2]....
        /*016c*/ 	.word	0xffffffff


	//   ....[3]....
        /*0170*/ 	.word	0xffffffff


	//   ....[4]....
        /*0174*/ 	.word	0xffffffff


	//   ....[5]....
        /*0178*/ 	.word	0xffffffff


	//   ....[6]....
        /*017c*/ 	.word	0xffffffff


	//   ....[7]....
        /*0180*/ 	.word	0xffffffff


	//   ....[8]....
        /*0184*/ 	.word	0xffffffff


	//   ....[9]....
        /*0188*/ 	.word	0xffffffff


	//   ....[10]....
        /*018c*/ 	.word	0xffffffff


	//   ....[11]....
        /*0190*/ 	.word	0xffffffff


	//   ....[12]....
        /*0194*/ 	.word	0xffffffff


	//   ....[13]....
        /*0198*/ 	.word	0xffffffff


	//   ....[14]....
        /*019c*/ 	.word	0xffffffff


	//   ....[15]....
        /*01a0*/ 	.word	0x0500000f


	//   ....[16]....
        /*01a4*/ 	.word	0x0500000f


	//   ....[17]....
        /*01a8*/ 	.word	0x0500000f


	//   ....[18]....
        /*01ac*/ 	.word	0x0500000f


	//----- nvinfo : EIATTR_COOP_GROUP_INSTR_OFFSETS
	.align		4
.L_19771:
        /*01b0*/ 	.byte	0x04, 0x28
        /*01b2*/ 	.short	(.L_19773 - .L_19772)


	//   ....[0]....
.L_19772:
        /*01b4*/ 	.word	0x00000270


	//   ....[1]....
        /*01b8*/ 	.word	0x00000290


	//   ....[2]....
        /*01bc*/ 	.word	0x000002b0


	//   ....[3]....
        /*01c0*/ 	.word	0x000002d0


	//   ....[4]....
        /*01c4*/ 	.word	0x000003e0


	//   ....[5]....
        /*01c8*/ 	.word	0x00000400


	//   ....[6]....
        /*01cc*/ 	.word	0x00000420


	//   ....[7]....
        /*01d0*/ 	.word	0x00001250


	//   ....[8]....
        /*01d4*/ 	.word	0x00001280


	//   ....[9]....
        /*01d8*/ 	.word	0x000012a0


	//   ....[10]....
        /*01dc*/ 	.word	0x000012c0


	//   ....[11]....
        /*01e0*/ 	.word	0x000012e0


	//   ....[12]....
        /*01e4*/ 	.word	0x00001330


	//   ....[13]....
        /*01e8*/ 	.word	0x00001350


	//   ....[14]....
        /*01ec*/ 	.word	0x00001370


	//   ....[15]....
        /*01f0*/ 	.word	0x00002b30


	//   ....[16]....
        /*01f4*/ 	.word	0x00002b90


	//   ....[17]....
        /*01f8*/ 	.word	0x00002bf0


	//   ....[18]....
        /*01fc*/ 	.word	0x00002c50


	//----- nvinfo : EIATTR_VRC_CTA_INIT_COUNT
	.align		4
.L_19773:
        /*0200*/ 	.byte	0x02, 0x4a
	.zero		1
	.zero		1


	//----- nvinfo : EIATTR_SYSCALL_OFFSETS
	.align		4
        /*0204*/ 	.byte	0x04, 0x46
        /*0206*/ 	.short	(.L_19775 - .L_19774)


	//   ....[0]....
.L_19774:
        /*0208*/ 	.word	0x00000220


	//----- nvinfo : EIATTR_EXIT_INSTR_OFFSETS
	.align		4
.L_19775:
        /*020c*/ 	.byte	0x04, 0x1c
        /*020e*/ 	.short	(.L_19777 - .L_19776)


	//   ....[0]....
.L_19776:
        /*0210*/ 	.word	0x00002860


	//   ....[1]....
        /*0214*/ 	.word	0x000028c0


	//   ....[2]....
        /*0218*/ 	.word	0x00002ae0


	//----- nvinfo : EIATTR_CRS_STACK_SIZE
	.align		4
.L_19777:
        /*021c*/ 	.byte	0x04, 0x1e
        /*021e*/ 	.short	(.L_19779 - .L_19778)
.L_19778:
        /*0220*/ 	.word	0x00000000


	//----- nvinfo : EIATTR_CBANK_PARAM_SIZE
	.align		4
.L_19779:
        /*0224*/ 	.byte	0x03, 0x19
        /*0226*/ 	.short	0x007c


	//----- nvinfo : EIATTR_PARAM_CBANK
	.align		4
        /*0228*/ 	.byte	0x04, 0x0a
        /*022a*/ 	.short	(.L_19781 - .L_19780)
	.align		4
.L_19780:
        /*022c*/ 	.word	index@(.nv.constant0._ZN4vllm25paged_attention_v1_kernelIfhLi192ELi16ELi128ELNS_18Fp8KVCacheDataTypeE1ELb0EEEvPT_PKS2_PKT0_S8_ifPKiSA_iPKfiiiSC_SC_iiiii)
        /*0230*/ 	.short	0x0380
        /*0232*/ 	.short	0x007c


	//----- nvinfo : EIATTR_SW_WAR
	.align		4
.L_19781:
        /*0234*/ 	.byte	0x04, 0x36
        /*0236*/ 	.short	(.L_19783 - .L_19782)
.L_19782:
        /*0238*/ 	.word	0x00000008
.L_19783:


//--------------------- .nv.info._ZN4vllm25paged_attention_v1_kernelIfhLi128ELi16ELi128ELNS_18Fp8KVCacheDataTypeE1ELb0EEEvPT_PKS2_PKT0_S8_ifPKiSA_iPKfiiiSC_SC_iiiii --------------------------
	.section	.nv.info._ZN4vllm25paged_attention_v1_kernelIfhLi128ELi16ELi128ELNS_18Fp8KVCacheDataTypeE1ELb0EEEvPT_PKS2_PKT0_S8_ifPKiSA_iPKfiiiSC_SC_iiiii,"",@"SHT_CUDA_INFO"
	.sectionflags	@""
	.align	4


	//----- nvinfo : EIATTR_CUDA_API_VERSION
	.align		4
        /*0000*/ 	.byte	0x04, 0x37
        /*0002*/ 	.short	(.L_19785 - .L_19784)
.L_19784:
        /*0004*/ 	.word	0x00000082


	//----- nvinfo : EIATTR_KPARAM_INFO
	.align		4
.L_19785:
        /*0008*/ 	.byte	0x04, 0x17
        /*000a*/ 	.short	(.L_19787 - .L_19786)
.L_19786:
        /*000c*/ 	.word	0x00000000
        /*0010*/ 	.short	0x0013
        /*0012*/ 	.short	0x0078
        /*0014*/ 	.byte	0x00, 0xf0, 0x11, 0x00


	//----- nvinfo : EIATTR_KPARAM_INFO
	.align		4
.L_19787:
        /*0018*/ 	.byte	0x04, 0x17
        /*001a*/ 	.short	(.L_19789 - .L_19788)
.L_19788:
        /*001c*/ 	.word	0x00000000
        /*0020*/ 	.short	0x0012
        /*0022*/ 	.short	0x0074
        /*0024*/ 	.byte	0x00, 0xf0, 0x11, 0x00


	//----- nvinfo : EIATTR_KPARAM_INFO
	.align		4
.L_19789:
        /*0028*/ 	.byte	0x04, 0x17
        /*002a*/ 	.short	(.L_19791 - .L_19790)
.L_19790:
        /*002c*/ 	.word	0x00000000
        /*0030*/ 	.short	0x0011
        /*0032*/ 	.short	0x0070
        /*0034*/ 	.byte	0x00, 0xf0, 0x11, 0x00


	//----- nvinfo : EIATTR_KPARAM_INFO
	.align		4
.L_19791:
        /*0038*/ 	.byte	0x04, 0x17
        /*003a*/ 	.short	(.L_19793 - .L_19792)
.L_19792:
        /*003c*/ 	.word	0x00000000
        /*0040*/ 	.short	0x0010
        /*0042*/ 	.short	0x006c
        /*0044*/ 	.byte	0x00, 0xf0, 0x11, 0x00


	//----- nvinfo : EIATTR_KPARAM_INFO
	.align		4
.L_19793:
        /*0048*/ 	.byte	0x04, 0x17
        /*004a*/ 	.short	(.L_19795 - .L_19794)
.L_19794:
        /*004c*/ 	.word	0x00000000
        /*0050*/ 	.short	0x000f
        /*0052*/ 	.short	0x0068
        /*0054*/ 	.byte	0x00, 0xf0, 0x11, 0x00


	//----- nvinfo : EIATTR_KPARAM_INFO
	.align		4
.L_19795:
        /*0058*/ 	.byte	0x04, 0x17
        /*005a*/ 	.short	(.L_19797 - .L_19796)
.L_19796:
        /*005c*/ 	.word	0x00000000
        /*0060*/ 	.short	0x000e
        /*0062*/ 	.short	0x0060
        /*0064*/ 	.byte	0x00, 0xf5, 0x21, 0x00


	//----- nvinfo : EIATTR_KPARAM_INFO
	.align		4
.L_19797:
        /*0068*/ 	.byte	0x04, 0x17
        /*006a*/ 	.short	(.L_19799 - .L_19798)
.L_19798:
        /*006c*/ 	.word	0x00000000
        /*0070*/ 	.short	0x000d
        /*0072*/ 	.short	0x0058
        /*0074*/ 	.byte	0x00, 0xf5, 0x21, 0x00


	//----- nvinfo : EIATTR_KPARAM_INFO
	.align		4
.L_19799:
        /*0078*/ 	.byte	0x04, 0x17
        /*007a*/ 	.short	(.L_19801 - .L_19800)
.L_19800:
        /*007c*/ 	.word	0x00000000
        /*0080*/ 	.short	0x000c
        /*0082*/ 	.short	0x0050
        /*0084*/ 	.byte	0x00, 0xf0, 0x11, 0x00


	//----- nvinfo : EIATTR_KPARAM_INFO
	.align		4
.L_19801:
        /*0088*/ 	.byte	0x04, 0x17
        /*008a*/ 	.short	(.L_19803 - .L_19802)
.L_19802:
        /*008c*/ 	.word	0x00000000
        /*0090*/ 	.short	0x000b
        /*0092*/ 	.short	0x004c
        /*0094*/ 	.byte	0x00, 0xf0, 0x11, 0x00


	//----- nvinfo : EIATTR_KPARAM_INFO
	.align		4
.L_19803:
        /*0098*/ 	.byte	0x04, 0x17
        /*009a*/ 	.short	(.L_19805 - .L_19804)
.L_19804:
        /*009c*/ 	.word	0x00000000
        /*00a0*/ 	.short	0x000a
        /*00a2*/ 	.short	0x0048
        /*00a4*/ 	.byte	0x00, 0xf0, 0x11, 0x00


	//----- nvinfo : EIATTR_KPARAM_INFO
	.align		4
.L_19805:
        /*00a8*/ 	.byte	0x04, 0x17
        /*00aa*/ 	.short	(.L_19807 - .L_19806)
.L_19806:
        /*00ac*/ 	.word	0x00000000
        /*00b0*/ 	.short	0x0009
        /*00b2*/ 	.short	0x0040
        /*00b4*/ 	.byte	0x00, 0xf5, 0x21, 0x00


	//----- nvinfo : EIATTR_KPARAM_INFO
	.align		4
.L_19807:
        /*00b8*/ 	.byte	0x04, 0x17
        /*00ba*/ 	.short	(.L_19809 - .L_19808)
.L_19808:
        /*00bc*/ 	.word	0x00000000
        /*00c0*/ 	.short	0x0008
        /*00c2*/ 	.short	0x0038
        /*00c4*/ 	.byte	0x00, 0xf0, 0x11, 0x00


	//----- nvinfo : EIATTR_KPARAM_INFO
	.align		4
.L_19809:
        /*00c8*/ 	.byte	0x04, 0x17
        /*00ca*/ 	.short	(.L_19811 - .L_19810)
.L_19810:
        /*00cc*/ 	.word	0x00000000
        /*00d0*/ 	.short	0x0007
        /*00d2*/ 	.short	0x0030
        /*00d4*/ 	.byte	0x00, 0xf5, 0x21, 0x00


	//----- nvinfo : EIATTR_KPARAM_INFO
	.align		4
.L_19811:
        /*00d8*/ 	.byte	0x04, 0x17
        /*00da*/ 	.short	(.L_19813 - .L_19812)
.L_19812:
        /*00dc*/ 	.word	0x00000000
        /*00e0*/ 	.short	0x0006
        /*00e2*/ 	.short	0x0028
        /*00e4*/ 	.byte	0x00, 0xf5, 0x21, 0x00


	//----- nvinfo : EIATTR_KPARAM_INFO
	.align		4
.L_19813:
        /*00e8*/ 	.byte	0x04, 0x17
        /*00ea*/ 	.short	(.L_19815 - .L_19814)
.L_19814:
        /*00ec*/ 	.word	0x00000000
        /*00f0*/ 	.short	0x0005
        /*00f2*/ 	.short	0x0024
        /*00f4*/ 	.byte	0x00, 0xf0, 0x11, 0x00


	//----- nvinfo : EIATTR_KPARAM_INFO
	.align		4
.L_19815:
        /*00f8*/ 	.byte	0x04, 0x17
        /*00fa*/ 	.short	(.L_19817 - .L_19816)
.L_19816:
        /*00fc*/ 	.word	0x00000000
        /*0100*/ 	.short	0x0004
        /*0102*/ 	.short	0x0020
        /*0104*/ 	.byte	0x00, 0xf0, 0x11, 0x00


	//----- nvinfo : EIATTR_KPARAM_INFO
	.align		4
.L_19817:
        /*0108*/ 	.byte	0x04, 0x17
        /*010a*/ 	.short	(.L_19819 - .L_19818)
.L_19818:
        /*010c*/ 	.word	0x00000000
        /*0110*/ 	.short	0x0003
        /*0112*/ 	.short	0x0018
        /*0114*/ 	.byte	0x00, 0xf5, 0x21, 0x00


	//----- nvinfo : EIATTR_KPARAM_INFO
	.align		4
.L_19819:
        /*0118*/ 	.byte	0x04, 0x17
        /*011a*/ 	.short	(.L_19821 - .L_19820)
.L_19820:
        /*011c*/ 	.word	0x00000000
        /*0120*/ 	.short	0x0002
        /*0122*/ 	.short	0x0010
        /*0124*/ 	.byte	0x00, 0xf5, 0x21, 0x00


	//----- nvinfo : EIATTR_KPARAM_INFO
	.align		4
.L_19821:
        /*0128*/ 	.byte	0x04, 0x17
        /*012a*/ 	.short	(.L_19823 - .L_19822)
.L_19822:
        /*012c*/ 	.word	0x00000000
        /*0130*/ 	.short	0x0001
        /*0132*/ 	.short	0x0008
        /*0134*/ 	.byte	0x00, 0xf5, 0x21, 0x00


	//----- nvinfo : EIATTR_KPARAM_INFO
	.align		4
.L_19823:
        /*0138*/ 	.byte	0x04, 0x17
        /*013a*/ 	.short	(.L_19825 - .L_19824)
.L_19824:
        /*013c*/ 	.word	0x00000000
        /*0140*/ 	.short	0x0000
        /*0142*/ 	.short	0x0000
        /*0144*/ 	.byte	0x00, 0xf5, 0x21, 0x00


	//----- nvinfo : EIATTR_SPARSE_MMA_MASK
	.align		4
.L_19825:
        /*0148*/ 	.byte	0x03, 0x50
        /*014a*/ 	.short	0x0000


	//----- nvinfo : EIATTR_MAXREG_COUNT
	.align		4
        /*014c*/ 	.byte	0x03, 0x1b
        /*014e*/ 	.short	0x00ff


	//----- nvinfo : EIATTR_NUM_BARRIERS
	.align		4
        /*0150*/ 	.byte	0x02, 0x4c
        /*0152*/ 	.byte	0x01
	.zero		1


	//----- nvinfo : EIATTR_EXTERNS
	.align		4
        /*0154*/ 	.byte	0x04, 0x0f
        /*0156*/ 	.short	(.L_19827 - .L_19826)


	//   ....[0]....
	.align		4
.L_19826:
        /*0158*/ 	.word	index@(__assertfail)


	//----- nvinfo : EIATTR_MERCURY_ISA_VERSION
	.align		4
.L_19827:
        /*015c*/ 	.byte	0x03, 0x5f
        /*015e*/ 	.short	0x0101


	//----- nvinfo : EIATTR_COOP_GROUP_MASK_REGIDS
	.align		4
        /*0160*/ 	.byte	0x04, 0x29
        /*0162*/ 	.short	(.L_19829 - .L_19828)


	//   ....[0]....
.L_19828:
        /*0164*/ 	.word	0xffffffff


	//   ....[1]....
        /*0168*/ 	.word	0xffffffff


	//   ....[2]....
        /*016c*/ 	.word	0xffffffff


	//   ....[3]....
        /*0170*/ 	.word	0xffffffff


	//   ....[4]....
        /*0174*/ 	.word	0xffffffff


	//   ....[5]....
        /*0178*/ 	.word	0xffffffff


	//   ....[6]....
        /*017c*/ 	.word	0xffffffff


	//   ....[7]....
        /*0180*/ 	.word	0xffffffff


	//   ....[8]....
        /*0184*/ 	.word	0xffffffff


	//   ....[9]....
        /*0188*/ 	.word	0xffffffff


	//   ....[10]....
        /*018c*/ 	.word	0xffffffff


	//   ....[11]....
        /*0190*/ 	.word	0xffffffff


	//   ....[12]....
        /*0194*/ 	.word	0xffffffff


	//   ....[13]....
        /*0198*/ 	.word	0xffffffff


	//   ....[14]....
        /*019c*/ 	.word	0xffffffff


	//   ....[15]....
        /*01a0*/ 	.word	0x0500000f


	//   ....[16]....
        /*01a4*/ 	.word	0x0500000f


	//   ....[17]....
        /*01a8*/ 	.word	0x0500000f


	//   ....[18]....
        /*01ac*/ 	.word	0x0500000f


	//----- nvinfo : EIATTR_COOP_GROUP_INSTR_OFFSETS
	.align		4
.L_19829:
        /*01b0*/ 	.byte	0x04, 0x28
        /*01b2*/ 	.short	(.L_19831 - .L_19830)


	//   ....[0]....
.L_19830:
        /*01b4*/ 	.word	0x00000270


	//   ....[1]....
        /*01b8*/ 	.word	0x00000290


	//   ....[2]....
        /*01bc*/ 	.word	0x000002b0


	//   ....[3]....
        /*01c0*/ 	.word	0x000002d0


	//   ....[4]....
        /*01c4*/ 	.word	0x000003e0


	//   ....[5]....
        /*01c8*/ 	.word	0x00000400


	//   ....[6]....
        /*01cc*/ 	.word	0x00000420


	//   ....[7]....
        /*01d0*/ 	.word	0x00001250


	//   ....[8]....
        /*01d4*/ 	.word	0x00001280


	//   ....[9]....
        /*01d8*/ 	.word	0x000012a0


	//   ....[10]....
        /*01dc*/ 	.word	0x000012c0


	//   ....[11]....
        /*01e0*/ 	.word	0x000012e0


	//   ....[12]....
        /*01e4*/ 	.word	0x00001330


	//   ....[13]....
        /*01e8*/ 	.word	0x00001350


	//   ....[14]....
        /*01ec*/ 	.word	0x00001370


	//   ....[15]....
        /*01f0*/ 	.word	0x00002780


	//   ....[16]....
        /*01f4*/ 	.word	0x000027e0


	//   ....[17]....
        /*01f8*/ 	.word	0x00002840


	//   ....[18]....
        /*01fc*/ 	.word	0x000028a0


	//----- nvinfo : EIATTR_VRC_CTA_INIT_COUNT
	.align		4
.L_19831:
        /*0200*/ 	.byte	0x02, 0x4a
	.zero		1
	.zero		1


	//----- nvinfo : EIATTR_SYSCALL_OFFSETS
	.align		4
        /*0204*/ 	.byte	0x04, 0x46
        /*0206*/ 	.short	(.L_19833 - .L_19832)


	//   ....[0]....
.L_19832:
        /*0208*/ 	.word	0x00000220


	//----- nvinfo : EIATTR_EXIT_INSTR_OFFSETS
	.align		4
.L_19833:
        /*020c*/ 	.byte	0x04, 0x1c
        /*020e*/ 	.short	(.L_19835 - .L_19834)


	//   ....[0]....
.L_19834:
        /*0210*/ 	.word	0x00002530


	//   ....[1]....
        /*0214*/ 	.word	0x00002590


	//   ....[2]....
        /*0218*/ 	.word	0x00002730


	//----- nvinfo : EIATTR_CRS_STACK_SIZE
	.align		4
.L_19835:
        /*021c*/ 	.byte	0x04, 0x1e
        /*021e*/ 	.short	(.L_19837 - .L_19836)
.L_19836:
        /*0220*/ 	.word	0x00000000


	//----- nvinfo : EIATTR_CBANK_PARAM_SIZE
	.align		4
.L_19837:
        /*0224*/ 	.byte	0x03, 0x19
        /*0226*/ 	.short	0x007c


	//----- nvinfo : EIATTR_PARAM_CBANK
	.align		4
        /*0228*/ 	.byte	0x04, 0x0a
        /*022a*/ 	.short	(.L_19839 - .L_19838)
	.align		4
.L_19838:
        /*022c*/ 	.word	index@(.nv.constant0._ZN4vllm25paged_attention_v1_kernelIfhLi128ELi16ELi128ELNS_18Fp8KVCacheDataTypeE1ELb0EEEvPT_PKS2_PKT0_S8_ifPKiSA_iPKfiiiSC_SC_iiiii)
        /*0230*/ 	.short	0x0380
        /*0232*/ 	.short	0x007c


	//----- nvinfo : EIATTR_SW_WAR
	.align		4
.L_19839:
        /*0234*/ 	.byte	0x04, 0x36
        /*0236*/ 	.short	(.L_19841 - .L_19840)
.L_19840:
        /*0238*/ 	.word	0x00000008
.L_19841:


//--------------------- .nv.info._ZN4vllm25paged_attention_v1_kernelIfhLi120ELi16ELi128ELNS_18Fp8KVCacheDataTypeE1ELb0EEEvPT_PKS2_PKT0_S8_ifPKiSA_iPKfiiiSC_SC_iiiii --------------------------
	.section	.nv.info._ZN4vllm25paged_attention_v1_kernelIfhLi120ELi16ELi128ELNS_18Fp8KVCacheDataTypeE1ELb0EEEvPT_PKS2_PKT0_S8_ifPKiSA_iPKfiiiSC_SC_iiiii,"",@"SHT_CUDA_INFO"
	.sectionflags	@""
	.align	4


	//----- nvinfo : EIATTR_CUDA_API_VERSION
	.align		4
        /*0000*/ 	.byte	0x04, 0x37
        /*0002*/ 	.short	(.L_19843 - .L_19842)
.L_19842:
        /*0004*/ 	.word	0x00000082


	//----- nvinfo : EIATTR_KPARAM_INFO
	.align		4
.L_19843:
        /*0008*/ 	.byte	0x04, 0x17
        /*000a*/ 	.short	(.L_19845 - .L_19844)
.L_19844:
        /*000c*/ 	.word	0x00000000
        /*0010*/ 	.short	0x0013
        /*0012*/ 	.short	0x0078
        /*0014*/ 	.byte	0x00, 0xf0, 0x11, 0x00


	//----- nvinfo : EIATTR_KPARAM_INFO
	.align		4
.L_19845:
        /*0018*/ 	.byte	0x04, 0x17
        /*001a*/ 	.short	(.L_19847 - .L_19846)
.L_19846:
        /*001c*/ 	.word	0x00000000
        /*0020*/ 	.short	0x0012
        /*0022*/ 	.short	0x0074
        /*0024*/ 	.byte	0x00, 0xf0, 0x11, 0x00


	//----- nvinfo : EIATTR_KPARAM_INFO
	.align		4
.L_19847:
        /*0028*/ 	.byte	0x04, 0x17
        /*002a*/ 	.short	(.L_19849 - .L_19848)
.L_19848:
        /*002c*/ 	.word	0x00000000
        /*0030*/ 	.short	0x0011
        /*0032*/ 	.short	0x0070
        /*0034*/ 	.byte	0x00, 0xf0, 0x11, 0x00


	//----- nvinfo : EIATTR_KPARAM_INFO
	.align		4
.L_19849:
        /*0038*/ 	.byte	0x04, 0x17
        /*003a*/ 	.short	(.L_19851 - .L_19850)
.L_19850:
        /*003c*/ 	.word	0x00000000
        /*0040*/ 	.short	0x0010
        /*0042*/ 	.short	0x006c
        /*0044*/ 	.byte	0x00, 0xf0, 0x11, 0x00


	//----- nvinfo : EIATTR_KPARAM_INFO
	.align		4
.L_19851:
        /*0048*/ 	.byte	0x04, 0x17
        /*004a*/ 	.short	(.L_19853 - .L_19852)
.L_19852:
        /*004c*/ 	.word	0x00000000
        /*0050*/ 	.short	0x000f
        /*0052*/ 	.short	0x0068
        /*0054*/ 	.byte	0x00, 0xf0, 0x11, 0x00


	//----- nvinfo : EIATTR_KPARAM_INFO
	.align		4
.L_19853:
        /*0058*/ 	.byte	0x04, 0x17
        /*005a*/ 	.short	(.L_19855 - .L_19854)
.L_19854:
        /*005c*/ 	.word	0x00000000
        /*0060*/ 	.short	0x000e
        /*0062*/ 	.short	0x0060
        /*0064*/ 	.byte	0x00, 0xf5, 0x21, 0x00


	//----- nvinfo : EIATTR_KPARAM_INFO
	.align		4
.L_19855:
        /*0068*/ 	.byte	0x04, 0x17
        /*006a*/ 	.short	(.L_19857 - .L_19856)
.L_19856:
        /*006c*/ 	.word	0x00000000
        /*0070*/ 	.short	0x000d
        /*0072*/ 	.short	0x0058
        /*0074*/ 	.byte	0x00, 0xf5, 0x21, 0x00


	//----- nvinfo : EIATTR_KPARAM_INFO
	.align		4
.L_19857:
        /*0078*/ 	.byte	0x04, 0x17
        /*007a*/ 	.short	(.L_19859 - .L_19858)
.L_19858:
        /*007c*/ 	.word	0x00000000
        /*0080*/ 	.short	0x000c
        /*0082*/ 	.short	0x0050
        /*0084*/ 	.byte	0x00, 0xf0, 0x11, 0x00


	//----- nvinfo : EIATTR_KPARAM_INFO
	.align		4
.L_19859:
        /*0088*/ 	.byte	0x04, 0x17
        /*008a*/ 	.short	(.L_19861 - .L_19860)
.L_19860:
        /*008c*/ 	.word	0x00000000
        /*0090*/ 	.short	0x000b
        /*0092*/ 	.short	0x004c
        /*0094*/ 	.byte	0x00, 0xf0, 0x11, 0x00


	//----- nvinfo : EIATTR_KPARAM_INFO
	.align		4
.L_19861:
        /*0098*/ 	.byte	0x04, 0x17
        /*009a*/ 	.short	(.L_19863 - .L_19862)
.L_19862:
        /*009c*/ 	.word	0x00000000
        /*00a0*/ 	.short	0x000a
        /*00a2*/ 	.short	0x0048
        /*00a4*/ 	.byte	0x00, 0xf0, 0x11, 0x00


	//----- nvinfo : EIATTR_KPARAM_INFO
	.align		4
.L_19863:
        /*00a8*/ 	.byte	0x04, 0x17
        /*00aa*/ 	.short	(.L_19865 - .L_19864)
.L_19864:
        /*00ac*/ 	.word	0x00000000
        /*00b0*/ 	.short	0x0009
        /*00b2*/ 	.short	0x0040
        /*00b4*/ 	.byte	0x00, 0xf5, 0x21, 0x00


	//----- nvinfo : EIATTR_KPARAM_INFO
	.align		4
.L_19865:
        /*00b8*/ 	.byte	0x04, 0x17
        /*00ba*/ 	.short	(.L_19867 - .L_19866)
.L_19866:
        /*00bc*/ 	.word	0x00000000
        /*00c0*/ 	.short	0x0008
        /*00c2*/ 	.short	0x0038
        /*00c4*/ 	.byte	0x00, 0xf0, 0x11, 0x00


	//----- nvinfo : EIATTR_KPARAM_INFO
	.align		4
.L_19867:
        /*00c8*/ 	.byte	0x04, 0x17
        /*00ca*/ 	.short	(.L_19869 - .L_19868)
.L_19868:
        /*00cc*/ 	.word	0x00000000
        /*00d0*/ 	.short	0x0007
        /*00d2*/ 	.short	0x0030
        /*00d4*/ 	.byte	0x00, 0xf5, 0x21, 0x00


	//----- nvinfo : EIATTR_KPARAM_INFO
	.align		4
.L_19869:
        /*00d8*/ 	.byte	0x04, 0x17
        /*00da*/ 	.short	(.L_19871 - .L_19870)
.L_19870:
        /*00dc*/ 	.word	0x00000000
        /*00e0*/ 	.short	0x0006
        /*00e2*/ 	.short	0x0028
        /*00e4*/ 	.byte	0x00, 0xf5, 0x21, 0x00


	//----- nvinfo : EIATTR_KPARAM_INFO
	.align		4
.L_19871:
        /*00e8*/ 	.byte	0x04, 0x17
        /*00ea*/ 	.short	(.L_19873 - .L_19872)
.L_19872:
        /*00ec*/ 	.word	0x00000000
        /*00f0*/ 	.short	0x0005
        /*00f2*/ 	.short	0x0024
        /*00f4*/ 	.byte	0x00, 0xf0, 0x11, 0x00


	//----- nvinfo : EIATTR_KPARAM_INFO
	.align		4
.L_19873:
        /*00f8*/ 	.byte	0x04, 0x17
        /*00fa*/ 	.short	(.L_19875 - .L_19874)
.L_19874:
        /*00fc*/ 	.word	0x00000000
        /*0100*/ 	.short	0x0004
        /*0102*/ 	.short	0x0020
        /*0104*/ 	.byte	0x00, 0xf0, 0x11, 0x00


	//----- nvinfo : EIATTR_KPARAM_INFO
	.align		4
.L_19875:
        /*0108*/ 	.byte	0x04, 0x17
        /*010a*/ 	.short	(.L_19877 - .L_19876)
.L_19876:
        /*010c*/ 	.word	0x00000000
        /*0110*/ 	.short	0x0003
        /*0112*/ 	.short	0x0018
        /*0114*/ 	.byte	0x00, 0xf5, 0x21, 0x00


	//----- nvinfo : EIATTR_KPARAM_INFO
	.align		4
.L_19877:
        /*0118*/ 	.byte	0x04, 0x17
        /*011a*/ 	.short	(.L_19879 - .L_19878)
.L_19878:
        /*011c*/ 	.word	0x00000000
        /*0120*/ 	.short	0x0002
        /*0122*/ 	.short	0x0010
        /*0124*/ 	.byte	0x00, 0xf5, 0x21, 0x00


	//----- nvinfo : EIATTR_KPARAM_INFO
	.align		4
.L_19879:
        /*0128*/ 	.byte	0x04, 0x17
        /*012a*/ 	.short	(.L_19881 - .L_19880)
.L_19880:
        /*012c*/ 	.word	0x00000000
        /*0130*/ 	.short	0x0001
        /*0132*/ 	.short	0x0008
        /*0134*/ 	.byte	0x00, 0xf5, 0x21, 0x00


	//----- nvinfo : EIATTR_KPARAM_INFO
	.align		4
.L_19881:
        /*0138*/ 	.byte	0x04, 0x17
        /*013a*/ 	.short	(.L_19883 - .L_19882)
.L_19882:
        /*013c*/ 	.word	0x00000000
        /*0140*/ 	.short	0x0000
        /*0142*/ 	.short	0x0000
        /*0144*/ 	.byte	0x00, 0xf5, 0x21, 0x00


	//----- nvinfo : EIATTR_SPARSE_MMA_MASK
	.align		4
.L_19883:
        /*0148*/ 	.byte	0x03, 0x50
        /*014a*/ 	.short	0x0000


	//----- nvinfo : EIATTR_MAXREG_COUNT
	.align		4
        /*014c*/ 	.byte	0x03, 0x1b
        /*014e*/ 	.short	0x00ff


	//----- nvinfo : EIATTR_NUM_BARRIERS
	.align		4
        /*0150*/ 	.byte	0x02, 0x4c
        /*0152*/ 	.byte	0x01
	.zero		1


	//----- nvinfo : EIATTR_EXTERNS
	.align		4
        /*0154*/ 	.byte	0x04, 0x0f
        /*0156*/ 	.short	(.L_19885 - .L_19884)


	//   ....[0]....
	.align		4
.L_19884:
        /*0158*/ 	.word	index@(__assertfail)


	//----- nvinfo : EIATTR_MERCURY_ISA_VERSION
	.align		4
.L_19885:
        /*015c*/ 	.byte	0x03, 0x5f
        /*015e*/ 	.short	0x0101


	//----- nvinfo : EIATTR_COOP_GROUP_MASK_REGIDS
	.align		4
        /*0160*/ 	.byte	0x04, 0x29
        /*0162*/ 	.short	(.L_19887 - .L_19886)


	//   ....[0]....
.L_19886:
        /*0164*/ 	.word	0xffffffff


	//   ....[1]....
        /*0168*/ 	.word	0xffffffff


	//   ....[2]....
        /*016c*/ 	.word	0xffffffff


	//   ....[3]....
        /*0170*/ 	.word	0xffffffff


	//   ....[4]....
        /*0174*/ 	.word	0xffffffff


	//   ....[5]....
        /*0178*/ 	.word	0xffffffff


	//   ....[6]....
        /*017c*/ 	.word	0xffffffff


	//   ....[7]....
        /*0180*/ 	.word	0xffffffff


	//   ....[8]....
        /*0184*/ 	.word	0xffffffff


	//   ....[9]....
        /*0188*/ 	.word	0xffffffff


	//   ....[10]....
        /*018c*/ 	.word	0xffffffff


	//   ....[11]....
        /*0190*/ 	.word	0xffffffff


	//   ....[12]....
        /*0194*/ 	.word	0xffffffff


	//   ....[13]....
        /*0198*/ 	.word	0xffffffff


	//   ....[14]....
        /*019c*/ 	.word	0xffffffff


	//   ....[15]....
        /*01a0*/ 	.word	0x0500000f


	//   ....[16]....
        /*01a4*/ 	.word	0x0500000f


	//   ....[17]....
        /*01a8*/ 	.word	0x0500000f


	//   ....[18]....
        /*01ac*/ 	.word	0x0500000f


	//----- nvinfo : EIATTR_COOP_GROUP_INSTR_OFFSETS
	.align		4
.L_19887:
        /*01b0*/ 	.byte	0x04, 0x28
        /*01b2*/ 	.short	(.L_19889 - .L_19888)


	//   ....[0]....
.L_19888:
        /*01b4*/ 	.word	0x00000270


	//   ....[1]....
        /*01b8*/ 	.word	0x00000290


	//   ....[2]....
        /*01bc*/ 	.word	0x000002b0


	//   ....[3]....
        /*01c0*/ 	.word	0x000002d0


	//   ....[4]....
        /*01c4*/ 	.word	0x000003e0


	//   ....[5]....
        /*01c8*/ 	.word	0x00000400


	//   ....[6]....
        /*01cc*/ 	.word	0x00000420


	//   ....[7]....
        /*01d0*/ 	.word	0x00001250


	//   ....[8]....
        /*01d4*/ 	.word	0x00001280


	//   ....[9]....
        /*01d8*/ 	.word	0x000012a0


	//   ....[10]....
        /*01dc*/ 	.word	0x000012c0


	//   ....[11]....
        /*01e0*/ 	.word	0x000012e0


	//   ....[12]....
        /*01e4*/ 	.word	0x00001330


	//   ....[13]....
        /*01e8*/ 	.word	0x00001350


	//   ....[14]....
        /*01ec*/ 	.word	0x00001370


	//   ....[15]....
        /*01f0*/ 	.word	0x000026f0


	//   ....[16]....
        /*01f4*/ 	.word	0x00002750


	//   ....[17]....
        /*01f8*/ 	.word	0x000027b0


	//   ....[18]....
        /*01fc*/ 	.word	0x00002810


	//----- nvinfo : EIATTR_VRC_CTA_INIT_COUNT
	.align		4
.L_19889:
        /*0200*/ 	.byte	0x02, 0x4a
	.zero		1
	.zero		1


	//----- nvinfo : EIATTR_SYSCALL_OFFSETS
	.align		4
        /*0204*/ 	.byte	0x04, 0x46
        /*0206*/ 	.short	(.L_19891 - .L_19890)


	//   ....[0]....
.L_19890:
        /*0208*/ 	.word	0x00000220


	//----- nvinfo : EIATTR_EXIT_INSTR_OFFSETS
	.align		4
.L_19891:
        /*020c*/ 	.byte	0x04, 0x1c
        /*020e*/ 	.short	(.L_19893 - .L_19892)


	//   ....[0]....
.L_19892:
        /*0210*/ 	.word	0x000024b0


	//   ....[1]....
        /*0214*/ 	.word	0x00002510


	//   ....[2]....
        /*0218*/ 	.word	0x000026a0


	//----- nvinfo : EIATTR_CRS_STACK_SIZE
	.align		4
.L_19893:
        /*021c*/ 	.byte	0x04, 0x1e
        /*021e*/ 	.short	(.L_19895 - .L_19894)
.L_19894:
        /*0220*/ 	.word	0x00000000


	//----- nvinfo : EIATTR_CBANK_PARAM_SIZE
	.align		4
.L_19895:
        /*0224*/ 	.byte	0x03, 0x19
        /*0226*/ 	.short	0x007c


	//----- nvinfo : EIATTR_PARAM_CBANK
	.align		4
        /*0228*/ 	.byte	0x04, 0x0a
        /*022a*/ 	.short	(.L_19897 - .L_19896)
	.align		4
.L_19896:
        /*022c*/ 	.word	index@(.nv.constant0._ZN4vllm25paged_attention_v1_kernelIfhLi120ELi16ELi128ELNS_18Fp8KVCacheDataTypeE1ELb0EEEvPT_PKS2_PKT0_S8_ifPKiSA_iPKfiiiSC_SC_iiiii)
        /*0230*/ 	.short	0x0380
        /*0232*/ 	.short	0x007c


	//----- nvinfo : EIATTR_SW_WAR
	.align		4
.L_19897:
        /*0234*/ 	.byte	0x04, 0x36
        /*0236*/ 	.short	(.L_19899 - .L_19898)
.L_19898:
        /*0238*/ 	.word	0x00000008
.L_19899:


//--------------------- .nv.info._ZN4vllm25paged_attention_v1_kernelIfhLi112ELi16ELi128ELNS_18Fp8KVCacheDataTypeE1ELb0EEEvPT_PKS2_PKT0_S8_ifPKiSA_iPKfiiiSC_SC_iiiii --------------------------
	.section	.nv.info._ZN4vllm25paged_attention_v1_kernelIfhLi112ELi16ELi128ELNS_18Fp8KVCacheDataTypeE1ELb0EEEvPT_PKS2_PKT0_S8_ifPKiSA_iPKfiiiSC_SC_iiiii,"",@"SHT_CUDA_INFO"
	.sectionflags	@""
	.align	4


	//----- nvinfo : EIATTR_CUDA_API_VERSION
	.align		4
        /*0000*/ 	.byte	0x04, 0x37
        /*0002*/ 	.short	(.L_19901 - .L_19900)
.L_19900:
        /*0004*/ 	.word	0x00000082


	//----- nvinfo : EIATTR_KPARAM_INFO
	.align		4
.L_19901:
        /*0008*/ 	.byte	0x04, 0x17
        /*000a*/ 	.short	(.L_19903 - .L_19902)
.L_19902:
        /*000c*/ 	.word	0x00000000
        /*0010*/ 	.short	0x0013
        /*0012*/ 	.short	0x0078
        /*0014*/ 	.byte	0x00, 0xf0, 0x11, 0x00


	//----- nvinfo : EIATTR_KPARAM_INFO
	.align		4
.L_19903:
        /*0018*/ 	.byte	0x04, 0x17
        /*001a*/ 	.short	(.L_19905 - .L_19904)
.L_19904:
        /*001c*/ 	.word	0x00000000
        /*0020*/ 	.short	0x0012
        /*0022*/ 	.short	0x0074
        /*0024*/ 	.byte	0x00, 0xf0, 0x11, 0x00


	//----- nvinfo : EIATTR_KPARAM_INFO
	.align		4
.L_19905:
        /*0028*/ 	.byte	0x04, 0x17
        /*002a*/ 	.short	(.L_19907 - .L_19906)
.L_19906:
        /*002c*/ 	.word	0x00000000
        /*0030*/ 	.short	0x0011
        /*0032*/ 	.short	0x0070
        /*0034*/ 	.byte	0x00, 0xf0, 0x11, 0x00


	//----- nvinfo : EIATTR_KPARAM_INFO
	.align		4
.L_19907:
        /*0038*/ 	.byte	0x04, 0x17
        /*003a*/ 	.short	(.L_19909 - .L_19908)
.L_19908:
        /*003c*/ 	.word	0x00000000
        /*0040*/ 	.short	0x0010
        /*0042*/ 	.short	0x006c
        /*0044*/ 	.byte	0x00, 0xf0, 0x11, 0x00


	//----- nvinfo : EIATTR_KPARAM_INFO
	.align		4
.L_19909:
        /*0048*/ 	.byte	0x04, 0x17
        /*004a*/ 	.short	(.L_19911 - .L_19910)
.L_19910:
        /*004c*/ 	.word	0x00000000
        /*0050*/ 	.short	0x000f
        /*0052*/ 	.short	0x0068
        /*0054*/ 	.byte	0x00, 0xf0, 0x11, 0x00


	//----- nvinfo : EIATTR_KPARAM_INFO
	.align		4
.L_19911:
        /*0058*/ 	.byte	0x04, 0x17
        /*005a*/ 	.short	(.L_19913 - .L_19912)
.L_19912:
        /*005c*/ 	.word	0x00000000
        /*0060*/ 	.short	0x000e
        /*0062*/ 	.short	0x0060
        /*0064*/ 	.byte	0x00, 0xf5, 0x21, 0x00


	//----- nvinfo : EIATTR_KPARAM_INFO
	.align		4
.L_19913:
        /*0068*/ 	.byte	0x04, 0x17
        /*006a*/ 	.short	(.L_19915 - .L_19914)
.L_19914:
        /*006c*/ 	.word	0x00000000
        /*0070*/ 	.short	0x000d
        /*0072*/ 	.short	0x0058
        /*0074*/ 	.byte	0x00, 0xf5, 0x21, 0x00


	//----- nvinfo : EIATTR_KPARAM_INFO
	.align		4
.L_19915:
        /*0078*/ 	.byte	0x04, 0x17
        /*007a*/ 	.short	(.L_19917 - .L_19916)
.L_19916:
        /*007c*/ 	.word	0x00000000
        /*0080*/ 	.short	0x000c
        /*0082*/ 	.short	0x0050
        /*0084*/ 	.byte	0x00, 0xf0, 0x11, 0x00


	//----- nvinfo : EIATTR_KPARAM_INFO
	.align		4
.L_19917:
        /*0088*/ 	.byte	0x04, 0x17
        /*008a*/ 	.short	(.L_19919 - .L_19918)
.L_19918:
        /*008c*/ 	.word	0x00000000
        /*0090*/ 	.short	0x000b
        /*0092*/ 	.short	0x004c
        /*0094*/ 	.byte	0x00, 0xf0, 0x11, 0x00


	//----- nvinfo : EIATTR_KPARAM_INFO
	.align		4
.L_19919:
        /*0098*/ 	.byte	0x04, 0x17
        /*009a*/ 	.short	(.L_19921 - .L_19920)
.L_19920:
        /*009c*/ 	.word	0x00000000
        /*00a0*/ 	.short	0x000a
        /*00a2*/ 	.short	0x0048
        /*00a4*/ 	.byte	0x00, 0xf0, 0x11, 0x00


	//----- nvinfo : EIATTR_KPARAM_INFO
	.align		4
.L_19921:
        /*00a8*/ 	.byte	0x04, 0x17
        /*00aa*/ 	.short	(.L_19923 - .L_19922)
.L_19922:
        /*00ac*/ 	.word	0x00000000
        /*00b0*/ 	.short	0x0009
        /*00b2*/ 	.short	0x0040
        /*00b4*/ 	.byte	0x00, 0xf5, 0x21, 0x00


	//----- nvinfo : EIATTR_KPARAM_INFO
	.align		4
.L_19923:
        /*00b8*/ 	.byte	0x04, 0x17
        /*00ba*/ 	.short	(.L_19925 - .L_19924)
.L_19924:
        /*00bc*/ 	.word	0x00000000
        /*00c0*/ 	.short	0x0008
        /*00c2*/ 	.short	0x0038
        /*00c4*/ 	.byte	0x00, 0xf0, 0x11, 0x00


	//----- nvinfo : EIATTR_KPARAM_INFO
	.align		4
.L_19925:
        /*00c8*/ 	.byte	0x04, 0x17
        /*00ca*/ 	.short	(.L_19927 - .L_19926)
.L_19926:
        /*00cc*/ 	.word	0x00000000
        /*00d0*/ 	.short	0x0007
        /*00d2*/ 	.short	0x0030
        /*00d4*/ 	.byte	0x00, 0xf5, 0x21, 0x00


	//----- nvinfo : EIATTR_KPARAM_INFO
	.align		4
.L_19927:
        /*00d8*/ 	.byte	0x04, 0x17
        /*00da*/ 	.short	(.L_19929 - .L_19928)
.L_19928:
        /*00dc*/ 	.word	0x00000000
        /*00e0*/ 	.short	0x0006
        /*00e2*/ 	.short	0x0028
        /*00e4*/ 	.byte	0x00, 0xf5, 0x21, 0x00


	//----- nvinfo : EIATTR_KPARAM_INFO
	.align		4
.L_19929:
        /*00e8*/ 	.byte	0x04, 0x17
        /*00ea*/ 	.short	(.L_19931 - .L_19930)
.L_19930:
        /*00ec*/ 	.word	0x00000000
        /*00f0*/ 	.short	0x0005
        /*00f2*/ 	.short	0x0024
        /*00f4*/ 	.byte	0x00, 0xf0, 0x11, 0x00


	//----- nvinfo : EIATTR_KPARAM_INFO
	.align		4
.L_19931:
        /*00f8*/ 	.byte	0x04, 0x17
        /*00fa*/ 	.short	(.L_19933 - .L_19932)
.L_19932:
        /*00fc*/ 	.word	0x00000000
        /*0100*/ 	.short	0x0004
        /*0102*/ 	.short	0x0020
        /*0104*/ 	.byte	0x00, 0xf0, 0x11, 0x00


	//----- nvinfo : EIATTR_KPARAM_INFO
	.align		4
.L_19933:
        /*0108*/ 	.byte	0x04, 0x17
        /*010a*/ 	.short	(.L_19935 - .L_19934)
.L_19934:
        /*010c*/ 	.word	0x00000000
        /*0110*/ 	.short	0x0003
        /*0112*/ 	.short	0x0018
        /*0114*/ 	.byte	0x00, 0xf5, 0x21, 0x00


	//----- nvinfo : EIATTR_KPARAM_INFO
	.align		4
.L_19935:
        /*0118*/ 	.byte	0x04, 0x17
        /*011a*/ 	.short	(.L_19937 - .L_19936)
.L_19936:
        /*011c*/ 	.word	0x00000000
        /*0120*/ 	.short	0x0002
        /*0122*/ 	.short	0x0010
        /*0124*/ 	.byte	0x00, 0xf5, 0x21, 0x00


	//----- nvinfo : EIATTR_KPARAM_INFO
	.align		4
.L_19937:
        /*0128*/ 	.byte	0x04, 0x17
        /*012a*/ 	.short	(.L_19939 - .L_19938)
.L_19938:
        /*012c*/ 	.word	0x00000000
        /*0130*/ 	.short	0x0001
        /*0132*/ 	.short	0x0008
        /*0134*/ 	.byte	0x00, 0xf5, 0x21, 0x00


	//----- nvinfo : EIATTR_KPARAM_INFO
	.align		4
.L_19939:
        /*0138*/ 	.byte	0x04, 0x17
        /*013a*/ 	.short	(.L_19941 - .L_19940)
.L_19940:
        /*013c*/ 	.word	0x00000000
        /*0140*/ 	.short	0x0000
        /*0142*/ 	.short	0x0000
        /*0144*/ 	.byte	0x00, 0xf5, 0x21, 0x00


	//----- nvinfo : EIATTR_SPARSE_MMA_MASK
	.align		4
.L_19941:
        /*0148*/ 	.byte	0x03, 0x50
        /*014a*/ 	.short	0x0000


	//----- nvinfo : EIATTR_MAXREG_COUNT
	.align		4
        /*014c*/ 	.byte	0x03, 0x1b
        /*014e*/ 	.short	0x00ff


	//----- nvinfo : EIATTR_NUM_BARRIERS
	.align		4
        /*0150*/ 	.byte	0x02, 0x4c
        /*0152*/ 	.byte	0x01
	.zero		1


	//----- nvinfo : EIATTR_EXTERNS
	.align		4
        /*0154*/ 	.byte	0x04, 0x0f
        /*0156*/ 	.short	(.L_19943 - .L_19942)


	//   ....[0]....
	.align		4
.L_19942:
        /*0158*/ 	.word	index@(__assertfail)


	//----- nvinfo : EIATTR_MERCURY_ISA_VERSION
	.align		4
.L_19943:
        /*015c*/ 	.byte	0x03, 0x5f
        /*015e*/ 	.short	0x0101


	//----- nvinfo : EIATTR_COOP_GROUP_MASK_REGIDS
	.align		4
        /*0160*/ 	.byte	0x04, 0x29
        /*0162*/ 	.short	(.L_19945 - .L_19944)


	//   ....[0]....
.L_19944:
        /*0164*/ 	.word	0xffffffff


	//   ....[1]....
        /*0168*/ 	.word	0xffffffff


	//   ....[2]....
        /*016c*/ 	.word	0xffffffff


	//   ....[3]....
        /*0170*/ 	.word	0xffffffff


	//   ....[4]....
        /*0174*/ 	.word	0xffffffff


	//   ....[5]....
        /*0178*/ 	.word	0xffffffff


	//   ....[6]....
        /*017c*/ 	.word	0xffffffff


	//   ....[7]....
        /*0180*/ 	.word	0xffffffff


	//   ....[8]....
        /*0184*/ 	.word	0xffffffff


	//   ....[9]....
        /*0188*/ 	.word	0xffffffff


	//   ....[10]....
        /*018c*/ 	.word	0xffffffff


	//   ....[11]....
        /*0190*/ 	.word	0xffffffff


	//   ....[12]....
        /*0194*/ 	.word	0xffffffff


	//   ....[13]....
        /*0198*/ 	.word	0xffffffff


	//   ....[14]....
        /*019c*/ 	.word	0xffffffff


	//   ....[15]....
        /*01a0*/ 	.word	0x0500000f


	//   ....[16]....
        /*01a4*/ 	.word	0x0500000f


	//   ....[17]....
        /*01a8*/ 	.word	0x0500000f


	//   ....[18]....
        /*01ac*/ 	.word	0x0500000f


	//----- nvinfo : EIATTR_COOP_GROUP_INSTR_OFFSETS
	.align		4
.L_19945:
        /*01b0*/ 	.byte	0x04, 0x28
        /*01b2*/ 	.short	(.L_19947 - .L_19946)


	//   ....[0]....
.L_19946:
        /*01b4*/ 	.word	0x00000270


	//   ....[1]....
        /*01b8*/ 	.word	0x00000290


	//   ....[2]....
        /*01bc*/ 	.word	0x000002b0


	//   ....[3]....
        /*01c0*/ 	.word	0x000002d0


	//   ....[4]....
        /*01c4*/ 	.word	0x000003e0


	//   ....[5]....
        /*01c8*/ 	.word	0x00000400


	//   ....[6]....
        /*01cc*/ 	.word	0x00000420


	//   ....[7]....
        /*01d0*/ 	.word	0x00001250


	//   ....[8]....
        /*01d4*/ 	.word	0x00001280


	//   ....[9]....
        /*01d8*/ 	.word	0x000012a0


	//   ....[10]....
        /*01dc*/ 	.word	0x000012c0


	//   ....[11]....
        /*01e0*/ 	.word	0x000012e0


	//   ....[12]....
        /*01e4*/ 	.word	0x00001330


	//   ....[13]....
        /*01e8*/ 	.word	0x00001350


	//   ....[14]....
        /*01ec*/ 	.word	0x00001370


	//   ....[15]....
        /*01f0*/ 	.word	0x00002680


	//   ....[16]....
        /*01f4*/ 	.word	0x000026e0


	//   ....[17]....
        /*01f8*/ 	.word	0x00002740


	//   ....[18]....
        /*01fc*/ 	.word	0x000027a0


	//----- nvinfo : EIATTR_VRC_CTA_INIT_COUNT
	.align		4
.L_19947:
        /*0200*/ 	.byte	0x02, 0x4a
	.zero		1
	.zero		1


	//----- nvinfo : EIATTR_SYSCALL_OFFSETS
	.align		4
        /*0204*/ 	.byte	0x04, 0x46
        /*0206*/ 	.short	(.L_19949 - .L_19948)


	//   ....[0]....
.L_19948:
        /*0208*/ 	.word	0x00000220


	//----- nvinfo : EIATTR_EXIT_INSTR_OFFSETS
	.align		4
.L_19949:
        /*020c*/ 	.byte	0x04, 0x1c
        /*020e*/ 	.short	(.L_19951 - .L_19950)


	//   ....[0]....
.L_19950:
        /*0210*/ 	.word	0x00002450


	//   ....[1]....
        /*0214*/ 	.word	0x000024b0


	//   ....[2]....
        /*0218*/ 	.word	0x00002630


	//----- nvinfo : EIATTR_CRS_STACK_SIZE
	.align		4
.L_19951:
        /*021c*/ 	.byte	0x04, 0x1e
        /*021e*/ 	.short	(.L_19953 - .L_19952)
.L_19952:
        /*0220*/ 	.word	0x00000000


	//----- nvinfo : EIATTR_CBANK_PARAM_SIZE
	.align		4
.L_19953:
        /*0224*/ 	.byte	0x03, 0x19
        /*0226*/ 	.short	0x007c


	//----- nvinfo : EIATTR_PARAM_CBANK
	.align		4
        /*0228*/ 	.byte	0x04, 0x0a
        /*022a*/ 	.short	(.L_19955 - .L_19954)
	.align		4
.L_19954:
        /*022c*/ 	.word	index@(.nv.constant0._ZN4vllm25paged_attention_v1_kernelIfhLi112ELi16ELi128ELNS_18Fp8KVCacheDataTypeE1ELb0EEEvPT_PKS2_PKT0_S8_ifPKiSA_iPKfiiiSC_SC_iiiii)
        /*0230*/ 	.short	0x0380
        /*0232*/ 	.short	0x007c


	//----- nvinfo : EIATTR_SW_WAR
	.align		4
.L_19955:
        /*0234*/ 	.byte	0x04, 0x36
        /*0236*/ 	.short	(.L_19957 - .L_19956)
.L_19956:
        /*0238*/ 	.word	0x00000008
.L_19957:


//--------------------- .nv.info._ZN4vllm25paged_attention_v1_kernelIfhLi96ELi16ELi128ELNS_18Fp8KVCacheDataTypeE1ELb0EEEvPT_PKS2_PKT0_S8_ifPKiSA_iPKfiiiSC_SC_iiiii --------------------------
	.section	.nv.info._ZN4vllm25paged_attention_v1_kernelIfhLi96ELi16ELi128ELNS_18Fp8KVCacheDataTypeE1ELb0EEEvPT_PKS2_PKT0_S8_ifPKiSA_iPKfiiiSC_SC_iiiii,"",@"SHT_CUDA_INFO"
	.sectionflags	@""
	.align	4


	//----- nvinfo : EIATTR_CUDA_API_VERSION
	.align		4
        /*0000*/ 	.byte	0x04, 0x37
        /*0002*/ 	.short	(.L_19959 - .L_19958)
.L_19958:
        /*0004*/ 	.word	0x00000082


	//----- nvinfo : EIATTR_KPARAM_INFO
	.align		4
.L_19959:
        /*0008*/ 	.byte	0x04, 0x17
        /*000a*/ 	.short	(.L_19961 - .L_19960)
.L_19960:
        /*000c*/ 	.word	0x00000000
        /*0010*/ 	.short	0x0013
        /*0012*/ 	.short	0x0078
        /*0014*/ 	.byte	0x00, 0xf0, 0x11, 0x00


	//----- nvinfo : EIATTR_KPARAM_INFO
	.align		4
.L_19961:
        /*0018*/ 	.byte	0x04, 0x17
        /*001a*/ 	.short	(.L_19963 - .L_19962)
.L_19962:
        /*001c*/ 	.word	0x00000000
        /*0020*/ 	.short	0x0012
        /*0022*/ 	.short	0x0074
        /*0024*/ 	.byte	0x00, 0xf0, 0x11, 0x00


	//----- nvinfo : EIATTR_KPARAM_INFO
	.align		4
.L_19963:
        /*0028*/ 	.byte	0x04, 0x17
        /*002a*/ 	.short	(.L_19965 - .L_19964)
.L_19964:
        /*002c*/ 	.word	0x00000000
        /*0030*/ 	.short	0x0011
        /*0032*/ 	.short	0x0070
        /*0034*/ 	.byte	0x00, 0xf0, 0x11, 0x00


	//----- nvinfo : EIATTR_KPARAM_INFO
	.align		4
.L_19965:
        /*0038*/ 	.byte	0x04, 0x17
        /*003a*/ 	.short	(.L_19967 - .L_19966)
.L_19966:
        /*003c*/ 	.word	0x00000000
        /*0040*/ 	.short	0x0010
        /*0042*/ 	.short	0x006c
        /*0044*/ 	.byte	0x00, 0xf0, 0x11, 0x00


	//----- nvinfo : EIATTR_KPARAM_INFO
	.align		4
.L_19967:
        /*0048*/ 	.byte	0x04, 0x17
        /*004a*/ 	.short	(.L_19969 - .L_19968)
.L_19968:
        /*004c*/ 	.word	0x00000000
        /*0050*/ 	.short	0x000f
        /*0052*/ 	.short	0x0068
        /*0054*/ 	.byte	0x00, 0xf0, 0x11, 0x00


	//----- nvinfo : EIATTR_KPARAM_INFO
	.align		4
.L_19969:
        /*0058*/ 	.byte	0x04, 0x17
        /*005a*/ 	.short	(.L_19971 - .L_19970)
.L_19970:
        /*005c*/ 	.word	0x00000000
        /*0060*/ 	.short	0x000e
        /*0062*/ 	.short	0x0060
        /*0064*/ 	.byte	0x00, 0xf5, 0x21, 0x00


	//----- nvinfo : EIATTR_KPARAM_INFO
	.align		4
.L_19971:
        /*0068*/ 	.byte	0x04, 0x17
        /*006a*/ 	.short	(.L_19973 - .L_19972)
.L_19972:
        /*006c*/ 	.word	0x00000000
        /*0070*/ 	.short	0x000d
        /*0072*/ 	.short	0x0058
        /*0074*/ 	.byte	0x00, 0xf5, 0x21, 0x00


	//----- nvinfo : EIATTR_KPARAM_INFO
	.align		4
.L_19973:
        /*0078*/ 	.byte	0x04, 0x17
        /*007a*/ 	.short	(.L_19975 - .L_19974)
.L_19974:
        /*007c*/ 	.word	0x00000000
        /*0080*/ 	.short	0x000c
        /*0082*/ 	.short	0x0050
        /*0084*/ 	.byte	0x00, 0xf0, 0x11, 0x00


	//----- nvinfo : EIATTR_KPARAM_INFO
	.align		4
.L_19975:
        /*0088*/ 	.byte	0x04, 0x17
        /*008a*/ 	.short	(.L_19977 - .L_19976)
.L_19976:
        /*008c*/ 	.word	0x00000000
        /*0090*/ 	.short	0x000b
        /*0092*/ 	.short	0x004c
        /*0094*/ 	.byte	0x00, 0xf0, 0x11, 0x00


	//----- nvinfo : EIATTR_KPARAM_INFO
	.align		4
.L_19977:
        /*0098*/ 	.byte	0x04, 0x17
        /*009a*/ 	.short	(.L_19979 - .L_19978)
.L_19978:
        /*009c*/ 	.word	0x00000000
        /*00a0*/ 	.short	0x000a
        /*00a2*/ 	.short	0x0048
        /*00a4*/ 	.byte	0x00, 0xf0, 0x11, 0x00


	//----- nvinfo : EIATTR_KPARAM_INFO
	.align		4
.L_19979:
        /*00a8*/ 	.byte	0x04, 0x17
        /*00aa*/ 	.short	(.L_19981 - .L_19980)
.L_19980:
        /*00ac*/ 	.word	0x00000000
        /*00b0*/ 	.short	0x0009
        /*00b2*/ 	.short	0x0040
        /*00b4*/ 	.byte	0x00, 0xf5, 0x21, 0x00


	//----- nvinfo : EIATTR_KPARAM_INFO
	.align		4
.L_19981:
        /*00b8*/ 	.byte	0x04, 0x17
        /*00ba*/ 	.short	(.L_19983 - .L_19982)
.L_19982:
        /*00bc*/ 	.word	0x00000000
        /*00c0*/ 	.short	0x0008
        /*00c2*/ 	.short	0x0038
        /*00c4*/ 	.byte	0x00, 0xf0, 0x11, 0x00


	//----- nvinfo : EIATTR_KPARAM_INFO
	.align		4
.L_19983:
        /*00c8*/ 	.byte	0x04, 0x17
        /*00ca*/ 	.short	(.L_19985 - .L_19984)
.L_19984:
        /*00cc*/ 	.word	0x00000000
        /*00d0*/ 	.short	0x0007
        /*00d2*/ 	.short	0x0030
        /*00d4*/ 	.byte	0x00, 0xf5, 0x21, 0x00


	//----- nvinfo : EIATTR_KPARAM_INFO
	.align		4
.L_19985:
        /*00d8*/ 	.byte	0x04, 0x17
        /*00da*/ 	.short	(.L_19987 - .L_19986)
.L_19986:
        /*00dc*/ 	.word	0x00000000
        /*00e0*/ 	.short	0x0006
        /*00e2*/ 	.short	0x0028
        /*00e4*/ 	.byte	0x00, 0xf5, 0x21, 0x00


	//----- nvinfo : EIATTR_KPARAM_INFO
	.align		4
.L_19987:
        /*00e8*/ 	.byte	0x04, 0x17
        /*00ea*/ 	.short	(.L_19989 - .L_19988)
.L_19988:
        /*00ec*/ 	.word	0x00000000
        /*00f0*/ 	.short	0x0005
        /*00f2*/ 	.short	0x0024
        /*00f4*/ 	.byte	0x00, 0xf0, 0x11, 0x00


	//----- nvinfo : EIATTR_KPARAM_INFO
	.align		4
.L_19989:
        /*00f8*/ 	.byte	0x04, 0x17
        /*00fa*/ 	.short	(.L_19991 - .L_19990)
.L_19990:
        /*00fc*/ 	.word	0x00000000
        /*0100*/ 	.short	0x0004
        /*0102*/ 	.short	0x0020
        /*0104*/ 	.byte	0x00, 0xf0, 0x11, 0x00


	//----- nvinfo : EIATTR_KPARAM_INFO
	.align		4
.L_19991:
        /*0108*/ 	.byte	0x04, 0x17
        /*010a*/ 	.short	(.L_19993 - .L_19992)
.L_19992:
        /*010c*/ 	.word	0x00000000
        /*0110*/ 	.short	0x0003
        /*0112*/ 	.short	0x0018
        /*0114*/ 	.byte	0x00, 0xf5, 0x21, 0x00


	//----- nvinfo : EIATTR_KPARAM_INFO
	.align		4
.L_19993:
        /*0118*/ 	.byte	0x04, 0x17
        /*011a*/ 	.short	(.L_19995 - .L_19994)
.L_19994:
        /*011c*/ 	.word	0x00000000
        /*0120*/ 	.short	0x0002
        /*0122*/ 	.short	0x0010
        /*0124*/ 	.byte	0x00, 0xf5, 0x21, 0x00


	//----- nvinfo : EIATTR_KPARAM_INFO
	.align		4
.L_19995:
        /*0128*/ 	.byte	0x04, 0x17
        /*012a*/ 	.short	(.L_19997 - .L_19996)
.L_19996:
        /*012c*/ 	.word	0x00000000
        /*0130*/ 	.short	0x0001
        /*0132*/ 	.short	0x0008
        /*0134*/ 	.byte	0x00, 0xf5, 0x21, 0x00


	//----- nvinfo : EIATTR_KPARAM_INFO
	.align		4
.L_19997:
        /*0138*/ 	.byte	0x04, 0x17
        /*013a*/ 	.short	(.L_19999 - .L_19998)
.L_19998:
        /*013c*/ 	.word	0x00000000
        /*0140*/ 	.short	0x0000
        /*0142*/ 	.short	0x0000
        /*0144*/ 	.byte	0x00, 0xf5, 0x21, 0x00


	//----- nvinfo : EIATTR_SPARSE_MMA_MASK
	.align		4
.L_19999:
        /*0148*/ 	.byte	0x03, 0x50
        /*014a*/ 	.short	0x0000


	//----- nvinfo : EIATTR_MAXREG_COUNT
	.align		4
        /*014c*/ 	.byte	0x03, 0x1b
        /*014e*/ 	.short	0x00ff


	//----- nvinfo : EIATTR_NUM_BARRIERS
	.align		4
        /*0150*/ 	.byte	0x02, 0x4c
        /*0152*/ 	.byte	0x01
	.zero		1


	//----- nvinfo : EIATTR_EXTERNS
	.align		4
        /*0154*/ 	.byte	0x04, 0x0f
        /*0156*/ 	.short	(.L_20001 - .L_20000)


	//   ....[0]....
	.align		4
.L_20000:
        /*0158*/ 	.word	index@(__assertfail)


	//----- nvinfo : EIATTR_MERCURY_ISA_VERSION
	.align		4
.L_20001:
        /*015c*/ 	.byte	0x03, 0x5f
        /*015e*/ 	.short	0x0101


	//----- nvinfo : EIATTR_COOP_GROUP_MASK_REGIDS
	.align		4
        /*0160*/ 	.byte	0x04, 0x29
        /*0162*/ 	.short	(.L_20003 - .L_20002)


	//   ....[0]....
.L_20002:
        /*0164*/ 	.word	0xffffffff


	//   ....[1]....
        /*0168*/ 	.word	0xffffffff


	//   ....[2]....
        /*016c*/ 	.word	0xffffffff


	//   ....[3]....
        /*0170*/ 	.word	0xffffffff


	//   ....[4]....
        /*0174*/ 	.word	0xffffffff


	//   ....[5]....
        /*0178*/ 	.word	0xffffffff


	//   ....[6]....
        /*017c*/ 	.word	0xffffffff


	//   ....[7]....
        /*0180*/ 	.word	0xffffffff


	//   ....[8]....
        /*0184*/ 	.word	0xffffffff


	//   ....[9]....
        /*0188*/ 	.word	0xffffffff


	//   ....[10]....
        /*018c*/ 	.word	0xffffffff


	//   ....[11]....
        /*0190*/ 	.word	0xffffffff


	//   ....[12]....
        /*0194*/ 	.word	0xffffffff


	//   ....[13]....
        /*0198*/ 	.word	0xffffffff


	//   ....[14]....
        /*019c*/ 	.word	0xffffffff


	//   ....[15]....
        /*01a0*/ 	.word	0x0500000f


	//   ....[16]....
        /*01a4*/ 	.word	0x0500000f


	//   ....[17]....
        /*01a8*/ 	.word	0x0500000f


	//   ....[18]....
        /*01ac*/ 	.word	0x0500000f


	//----- nvinfo : EIATTR_COOP_GROUP_INSTR_OFFSETS
	.align		4
.L_20003:
        /*01b0*/ 	.byte	0x04, 0x28
        /*01b2*/ 	.short	(.L_20005 - .L_20004)


	//   ....[0]....
.L_20004:
        /*01b4*/ 	.word	0x00000270


	//   ....[1]....
        /*01b8*/ 	.word	0x00000290


	//   ....[2]....
        /*01bc*/ 	.word	0x000002b0


	//   ....[3]....
        /*01c0*/ 	.word	0x000002d0


	//   ....[4]....
        /*01c4*/ 	.word	0x000003e0


	//   ....[5]....
        /*01c8*/ 	.word	0x00000400


	//   ....[6]....
        /*01cc*/ 	.word	0x00000420


	//   ....[7]....
        /*01d0*/ 	.word	0x00001250


	//   ....[8]....
        /*01d4*/ 	.word	0x00001280


	//   ....[9]....
        /*01d8*/ 	.word	0x000012a0


	//   ....[10]....
        /*01dc*/ 	.word	0x000012c0


	//   ....[11]....
        /*01e0*/ 	.word	0x000012e0


	//   ....[12]....
        /*01e4*/ 	.word	0x00001330


	//   ....[13]....
        /*01e8*/ 	.word	0x00001350


	//   ....[14]....
        /*01ec*/ 	.word	0x00001370


	//   ....[15]....
        /*01f0*/ 	.word	0x00002540


	//   ....[16]....
        /*01f4*/ 	.word	0x000025a0


	//   ....[17]....
        /*01f8*/ 	.word	0x00002600


	//   ....[18]....
        /*01fc*/ 	.word	0x00002660


	//----- nvinfo : EIATTR_VRC_CTA_INIT_COUNT
	.align		4
.L_20005:
        /*0200*/ 	.byte	0x02, 0x4a
	.zero		1
	.zero		1


	//----- nvinfo : EIATTR_SYSCALL_OFFSETS
	.align		4
        /*0204*/ 	.byte	0x04, 0x46
        /*0206*/ 	.short	(.L_20007 - .L_20006)


	//   ....[0]....
.L_20006:
        /*0208*/ 	.word	0x00000220


	//----- nvinfo : EIATTR_EXIT_INSTR_OFFSETS
	.align		4
.L_20007:
        /*020c*/ 	.byte	0x04, 0x1c
        /*020e*/ 	.short	(.L_20009 - .L_20008)


	//   ....[0]....
.L_20008:
        /*0210*/ 	.word	0x00002330


	//   ....[1]....
        /*0214*/ 	.word	0x00002390


	//   ....[2]....
        /*0218*/ 	.word	0x000024f0


	//----- nvinfo : EIATTR_CRS_STACK_SIZE
	.align		4
.L_20009:
        /*021c*/ 	.byte	0x04, 0x1e
        /*021e*/ 	.short	(.L_20011 - .L_20010)
.L_20010:
        /*0220*/ 	.word	0x00000000


	//----- nvinfo : EIATTR_CBANK_PARAM_SIZE
	.align		4
.L_20011:
        /*0224*/ 	.byte	0x03, 0x19
        /*0226*/ 	.short	0x007c


	//----- nvinfo : EIATTR_PARAM_CBANK
	.align		4
        /*0228*/ 	.byte	0x04, 0x0a
        /*022a*/ 	.short	(.L_20013 - .L_20012)
	.align		4
.L_20012:
        /*022c*/ 	.word	index@(.nv.constant0._ZN4vllm25paged_attention_v1_kernelIfhLi96ELi16ELi128ELNS_18Fp8KVCacheDataTypeE1ELb0EEEvPT_PKS2_PKT0_S8_ifPKiSA_iPKfiiiSC_SC_iiiii)
        /*0230*/ 	.short	0x0380
        /*0232*/ 	.short	0x007c


	//----- nvinfo : EIATTR_SW_WAR
	.align		4
.L_20013:
        /*0234*/ 	.byte	0x04, 0x36
        /*0236*/ 	.short	(.L_20015 - .L_20014)
.L_20014:
        /*0238*/ 	.word	0x00000008
.L_20015:


//--------------------- .nv.info._ZN4vllm25paged_attention_v1_kernelIfhLi80ELi16ELi128ELNS_18Fp8KVCacheDataTypeE1ELb0EEEvPT_PKS2_PKT0_S8_ifPKiSA_iPKfiiiSC_SC_iiiii --------------------------
	.section	.nv.info._ZN4vllm25paged_attention_v1_kernelIfhLi80ELi16ELi128ELNS_18Fp8KVCacheDataTypeE1ELb0EEEvPT_PKS2_PKT0_S8_ifPKiSA_iPKfiiiSC_SC_iiiii,"",@"SHT_CUDA_INFO"
	.sectionflags	@""
	.align	4


	//----- nvinfo : EIATTR_CUDA_API_VERSION
	.align		4
        /*0000*/ 	.byte	0x04, 0x37
        /*0002*/ 	.short	(.L_20017 - .L_20016)
.L_20016:
        /*0004*/ 	.word	0x00000082


	//----- nvinfo : EIATTR_KPARAM_INFO
	.align		4
.L_20017:
        /*0008*/ 	.byte	0x04, 0x17
        /*000a*/ 	.short	(.L_20019 - .L_20018)
.L_20018:
        /*000c*/ 	.word	0x00000000
        /*0010*/ 	.short	0x0013
        /*0012*/ 	.short	0x0078
        /*0014*/ 	.byte	0x00, 0xf0, 0x11, 0x00


	//----- nvinfo : EIATTR_KPARAM_INFO
	.align		4
.L_20019:
        /*0018*/ 	.byte	0x04, 0x17
        /*001a*/ 	.short	(.L_20021 - .L_20020)
.L_20020:
        /*001c*/ 	.word	0x00000000
        /*0020*/ 	.short	0x0012
        /*0022*/ 	.short	0x0074
        /*0024*/ 	.byte	0x00, 0xf0, 0x11, 0x00


	//----- nvinfo : EIATTR_KPARAM_INFO
	.align		4
.L_20021:
        /*0028*/ 	.byte	0x04, 0x17
        /*002a*/ 	.short	(.L_20023 - .L_20022)
.L_20022:
        /*002c*/ 	.word	0x00000000
        /*0030*/ 	.short	0x0011
        /*0032*/ 	.short	0x0070
        /*0034*/ 	.byte	0x00, 0xf0, 0x11, 0x00


	//----- nvinfo : EIATTR_KPARAM_INFO
	.align		4
.L_20023:
        /*0038*/ 	.byte	0x04, 0x17
        /*003a*/ 	.short	(.L_20025 - .L_20024)
.L_20024:
        /*003c*/ 	.word	0x00000000
        /*0040*/ 	.short	0x0010
        /*0042*/ 	.short	0x006c
        /*0044*/ 	.byte	0x00, 0xf0, 0x11, 0x00


	//----- nvinfo : EIATTR_KPARAM_INFO
	.align		4
.L_20025:
        /*0048*/ 	.byte	0x04, 0x17
        /*004a*/ 	.short	(.L_20027 - .L_20026)
.L_20026:
        /*004c*/ 	.word	0x00000000
        /*0050*/ 	.short	0x000f
        /*0052*/ 	.short	0x0068
        /*0054*/ 	.byte	0x00, 0xf0, 0x11, 0x00


	//----- nvinfo : EIATTR_KPARAM_INFO
	.align		4
.L_20027:
        /*0058*/ 	.byte	0x04, 0x17
        /*005a*/ 	.short	(.L_20029 - .L_20028)
.L_20028:
        /*005c*/ 	.word	0x00000000
        /*0060*/ 	.short	0x000e
        /*0062*/ 	.short	0x0060
        /*0064*/ 	.byte	0x00, 0xf5, 0x21, 0x00


	//----- nvinfo : EIATTR_KPARAM_INFO
	.align		4
.L_20029:
        /*0068*/ 	.byte	0x04, 0x17
        /*006a*/ 	.short	(.L_20031 - .L_20030)
.L_20030:
        /*006c*/ 	.word	0x00000000
        /*0070*/ 	.short	0x000d
        /*0072*/ 	.short	0x0058
        /*0074*/ 	.byte	0x00, 0xf5, 0x21, 0x00


	//----- nvinfo : EIATTR_KPARAM_INFO
	.align		4
.L_20031:
        /*0078*/ 	.byte	0x04, 0x17
        /*007a*/ 	.short	(.L_20033 - .L_20032)
.L_20032:
        /*007c*/ 	.word	0x00000000
        /*0080*/ 	.short	0x000c
        /*0082*/ 	.short	0x0050
        /*0084*/ 	.byte	0x00, 0xf0, 0x11, 0x00


	//----- nvinfo : EIATTR_KPARAM_INFO
	.align		4
.L_20033:
        /*0088*/ 	.byte	0x04, 0x17
        /*008a*/ 	.short	(.L_20035 - .L_20034)
.L_20034:
        /*008c*/ 	.word	0x00000000
        /*0090*/ 	.short	0x000b
        /*0092*/ 	.short	0x004c
        /*0094*/ 	.byte	0x00, 0xf0, 0x11, 0x00


	//----- nvinfo : EIATTR_KPARAM_INFO
	.align		4
.L_20035:
        /*0098*/ 	.byte	0x04, 0x17
        /*009a*/ 	.short	(.L_20037 - .L_20036)
.L_20036:
        /*009c*/ 	.word	0x00000000
        /*00a0*/ 	.short	0x000a
        /*00a2*/ 	.short	0x0048
        /*00a4*/ 	.byte	0x00, 0xf0, 0x11, 0x00


	//----- nvinfo : EIATTR_KPARAM_INFO
	.align		4
.L_20037:
        /*00a8*/ 	.byte	0x04, 0x17
        /*00aa*/ 	.short	(.L_20039 - .L_20038)
.L_20038:
        /*00ac*/ 	.word	0x00000000
        /*00b0*/ 	.short	0x0009
        /*00b2*/ 	.short	0x0040
        /*00b4*/ 	.byte	0x00, 0xf5, 0x21, 0x00


	//----- nvinfo : EIATTR_KPARAM_INFO
	.align		4
.L_20039:
        /*00b8*/ 	.byte	0x04, 0x17
        /*00ba*/ 	.short	(.L_20041 - .L_20040)
.L_20040:
        /*00bc*/ 	.word	0x00000000
        /*00c0*/ 	.short	0x0008
        /*00c2*/ 	.short	0x0038
        /*00c4*/ 	.byte	0x00, 0xf0, 0x11, 0x00


	//----- nvinfo : EIATTR_KPARAM_INFO
	.align		4
.L_20041:
        /*00c8*/ 	.byte	0x04, 0x17
        /*00ca*/ 	.short	(.L_20043 - .L_20042)
.L_20042:
        /*00cc*/ 	.word	0x00000000
        /*00d0*/ 	.short	0x0007
        /*00d2*/ 	.short	0x0030
        /*00d4*/ 	.byte	0x00, 0xf5, 0x21, 0x00


	//----- nvinfo : EIATTR_KPARAM_INFO
	.align		4
.L_20043:
        /*00d8*/ 	.byte	0x04, 0x17
        /*00da*/ 	.short	(.L_20045 - .L_20044)
.L_20044:
        /*00dc*/ 	.word	0x00000000
        /*00e0*/ 	.short	0x0006
        /*00e2*/ 	.short	0x0028
        /*00e4*/ 	.byte	0x00, 0xf5, 0x21, 0x00


	//----- nvinfo : EIATTR_KPARAM_INFO
	.align		4
.L_20045:
        /*00e8*/ 	.byte	0x04, 0x17
        /*00ea*/ 	.short	(.L_20047 - .L_20046)
.L_20046:
        /*00ec*/ 	.word	0x00000000
        /*00f0*/ 	.short	0x0005
        /*00f2*/ 	.short	0x0024
        /*00f4*/ 	.byte	0x00, 0xf0, 0x11, 0x00


	//----- nvinfo : EIATTR_KPARAM_INFO
	.align		4
.L_20047:
        /*00f8*/ 	.byte	0x04, 0x17
        /*00fa*/ 	.short	(.L_20049 - .L_20048)
.L_20048:
        /*00fc*/ 	.word	0x00000000
        /*0100*/ 	.short	0x0004
        /*0102*/ 	.short	0x0020
        /*0104*/ 	.byte	0x00, 0xf0, 0x11, 0x00


	//----- nvinfo : EIATTR_KPARAM_INFO
	.align		4
.L_20049:
        /*0108*/ 	.byte	0x04, 0x17
        /*010a*/ 	.short	(.L_20051 - .L_20050)
.L_20050:
        /*010c*/ 	.word	0x00000000
        /*0110*/ 	.short	0x0003
        /*0112*/ 	.short	0x0018
        /*0114*/ 	.byte	0x00, 0xf5, 0x21, 0x00


	//----- nvinfo : EIATTR_KPARAM_INFO
	.align		4
.L_20051:
        /*0118*/ 	.byte	0x04, 0x17
        /*011a*/ 	.short	(.L_20053 - .L_20052)
.L_20052:
        /*011c*/ 	.word	0x00000000
        /*0120*/ 	.short	0x0002
        /*0122*/ 	.short	0x0010
        /*0124*/ 	.byte	0x00, 0xf5, 0x21, 0x00


	//----- nvinfo : EIATTR_KPARAM_INFO
	.align		4
.L_20053:
        /*0128*/ 	.byte	0x04, 0x17
        /*012a*/ 	.short	(.L_20055 - .L_20054)
.L_20054:
        /*012c*/ 	.word	0x00000000
        /*0130*/ 	.short	0x0001
        /*0132*/ 	.short	0x0008
        /*0134*/ 	.byte	0x00, 0xf5, 0x21, 0x00


	//----- nvinfo : EIATTR_KPARAM_INFO
	.align		4
.L_20055:
        /*0138*/ 	.byte	0x04, 0x17
        /*013a*/ 	.short	(.L_20057 - .L_20056)
.L_20056:
        /*013c*/ 	.word	0x00000000
        /*0140*/ 	.short	0x0000
        /*0142*/ 	.short	0x0000
        /*0144*/ 	.byte	0x00, 0xf5, 0x21, 0x00


	//----- nvinfo : EIATTR_SPARSE_MMA_MASK
	.align		4
.L_20057:
        /*0148*/ 	.byte	0x03, 0x50
        /*014a*/ 	.short	0x0000


	//----- nvinfo : EIATTR_MAXREG_COUNT
	.align		4
        /*014c*/ 	.byte	0x03, 0x1b
        /*014e*/ 	.short	0x00ff


	//----- nvinfo : EIATTR_NUM_BARRIERS
	.align		4
        /*0150*/ 	.byte	0x02, 0x4c
        /*0152*/ 	.byte	0x01
	.zero		1


	//----- nvinfo : EIATTR_EXTERNS
	.align		4
        /*0154*/ 	.byte	0x04, 0x0f
        /*0156*/ 	.short	(.L_20059 - .L_20058)


	//   ....[0]....
	.align		4
.L_20058:
        /*0158*/ 	.word	index@(__assertfail)


	//----- nvinfo : EIATTR_MERCURY_ISA_VERSION
	.align		4
.L_20059:
        /*015c*/ 	.byte	0x03, 0x5f
        /*015e*/ 	.short	0x0101


	//----- nvinfo : EIATTR_COOP_GROUP_MASK_REGIDS
	.align		4
        /*0160*/ 	.byte	0x04, 0x29
        /*0162*/ 	.short	(.L_20061 - .L_20060)


	//   ....[0]....
.L_20060:
        /*0164*/ 	.word	0xffffffff


	//   ....[1]....
        /*0168*/ 	.word	0xffffffff


	//   ....[2]....
        /*016c*/ 	.word	0xffffffff


	//   ....[3]....
        /*0170*/ 	.word	0xffffffff


	//   ....[4]....
        /*0174*/ 	.word	0xffffffff


	//   ....[5]....
        /*0178*/ 	.word	0xffffffff


	//   ....[6]....
        /*017c*/ 	.word	0xffffffff


	//   ....[7]....
        /*0180*/ 	.word	0xffffffff


	//   ....[8]....
        /*0184*/ 	.word	0xffffffff


	//   ....[9]....
        /*0188*/ 	.word	0xffffffff


	//   ....[10]....
        /*018c*/ 	.word	0xffffffff


	//   ....[11]....
        /*0190*/ 	.word	0xffffffff


	//   ....[12]....
        /*0194*/ 	.word	0xffffffff


	//   ....[13]....
        /*0198*/ 	.word	0xffffffff


	//   ....[14]....
        /*019c*/ 	.word	0xffffffff


	//   ....[15]....
        /*01a0*/ 	.word	0x0500000f


	//   ....[16]....
        /*01a4*/ 	.word	0x0500000f


	//   ....[17]....
        /*01a8*/ 	.word	0x0500000f


	//   ....[18]....
        /*01ac*/ 	.word	0x0500000f


	//----- nvinfo : EIATTR_COOP_GROUP_INSTR_OFFSETS
	.align		4
.L_20061:
        /*01b0*/ 	.byte	0x04, 0x28
        /*01b2*/ 	.short	(.L_20063 - .L_20062)


	//   ....[0]....
.L_20062:
        /*01b4*/ 	.word	0x00000270


	//   ....[1]....
        /*01b8*/ 	.word	0x00000290


	//   ....[2]....
        /*01bc*/ 	.word	0x000002b0


	//   ....[3]....
        /*01c0*/ 	.word	0x000002d0


	//   ....[4]....
        /*01c4*/ 	.word	0x000003e0


	//   ....[5]....
        /*01c8*/ 	.word	0x00000400


	//   ....[6]....
        /*01cc*/ 	.word	0x00000420


	//   ....[7]....
        /*01d0*/ 	.word	0x00001250


	//   ....[8]....
        /*01d4*/ 	.word	0x00001280


	//   ....[9]....
        /*01d8*/ 	.word	0x000012a0


	//   ....[10]....
        /*01dc*/ 	.word	0x000012c0


	//   ....[11]....
        /*01e0*/ 	.word	0x000012e0


	//   ....[12]....
        /*01e4*/ 	.word	0x00001330


	//   ....[13]....
        /*01e8*/ 	.word	0x00001350


	//   ....[14]....
        /*01ec*/ 	.word	0x00001370


	//   ....[15]....
        /*01f0*/ 	.word	0x00002450


	//   ....[16]....
        /*01f4*/ 	.word	0x000024b0


	//   ....[17]....
        /*01f8*/ 	.word	0x00002510


	//   ....[18]....
        /*01fc*/ 	.word	0x00002570


	//----- nvinfo : EIATTR_VRC_CTA_INIT_COUNT
	.align		4
.L_20063:
        /*0200*/ 	.byte	0x02, 0x4a
	.zero		1
	.zero		1


	//----- nvinfo : EIATTR_SYSCALL_OFFSETS
	.align		4
        /*0204*/ 	.byte	0x04, 0x46
        /*0206*/ 	.short	(.L_20065 - .L_20064)


	//   ....[0]....
.L_20064:
        /*0208*/ 	.word	0x00000220


	//----- nvinfo : EIATTR_EXIT_INSTR_OFFSETS
	.align		4
.L_20065:
        /*020c*/ 	.byte	0x04, 0x1c
        /*020e*/ 	.short	(.L_20067 - .L_20066)


	//   ....[0]....
.L_20066:
        /*0210*/ 	.word	0x00002260


	//   ....[1]....
        /*0214*/ 	.word	0x000022c0


	//   ....[2]....
        /*0218*/ 	.word	0x00002400


	//----- nvinfo : EIATTR_CRS_STACK_SIZE
	.align		4
.L_20067:
        /*021c*/ 	.byte	0x04, 0x1e
        /*021e*/ 	.short	(.L_20069 - .L_20068)
.L_20068:
        /*0220*/ 	.word	0x00000000


	//----- nvinfo : EIATTR_CBANK_PARAM_SIZE
	.align		4
.L_20069:
        /*0224*/ 	.byte	0x03, 0x19
        /*0226*/ 	.short	0x007c


	//----- nvinfo : EIATTR_PARAM_CBANK
	.align		4
        /*0228*/ 	.byte	0x04, 0x0a
        /*022a*/ 	.short	(.L_20071 - .L_20070)
	.align		4
.L_20070:
        /*022c*/ 	.word	index@(.nv.constant0._ZN4vllm25paged_attention_v1_kernelIfhLi80ELi16ELi128ELNS_18Fp8KVCacheDataTypeE1ELb0EEEvPT_PKS2_PKT0_S8_ifPKiSA_iPKfiiiSC_SC_iiiii)
        /*0230*/ 	.short	0x0380
        /*0232*/ 	.short	0x007c


	//----- nvinfo : EIATTR_SW_WAR
	.align		4
.L_20071:
        /*0234*/ 	.byte	0x04, 0x36
        /*0236*/ 	.short	(.L_20073 - .L_20072)
.L_20072:
        /*0238*/ 	.word	0x00000008
.L_20073:


//--------------------- .nv.info._ZN4vllm25paged_attention_v1_kernelIfhLi64ELi16ELi128ELNS_18Fp8KVCacheDataTypeE1ELb0EEEvPT_PKS2_PKT0_S8_ifPKiSA_iPKfiiiSC_SC_iiiii --------------------------
	.section	.nv.info._ZN4vllm25paged_attention_v1_kernelIfhLi64ELi16ELi128ELNS_18Fp8KVCacheDataTypeE1ELb0EEEvPT_PKS2_PKT0_S8_ifPKiSA_iPKfiiiSC_SC_iiiii,"",@"SHT_CUDA_INFO"
	.sectionflags	@""
	.align	4


	//----- nvinfo : EIATTR_CUDA_API_VERSION
	.align		4
        /*0000*/ 	.byte	0x04, 0x37
        /*0002*/ 	.short	(.L_20075 - .L_20074)
.L_20074:
        /*0004*/ 	.word	0x00000082


	//----- nvinfo : EIATTR_KPARAM_INFO
	.align		4
.L_20075:
        /*0008*/ 	.byte	0x04, 0x17
        /*000a*/ 	.short	(.L_20077 - .L_20076)
.L_20076:
        /*000c*/ 	.word	0x00000000
        /*0010*/ 	.short	0x0013
        /*0012*/ 	.short	0x0078
        /*0014*/ 	.byte	0x00, 0xf0, 0x11, 0x00


	//----- nvinfo : EIATTR_KPARAM_INFO
	.align		4
.L_20077:
        /*0018*/ 	.byte	0x04, 0x17
        /*001a*/ 	.short	(.L_20079 - .L_20078)
.L_20078:
        /*001c*/ 	.word	0x00000000
        /*0020*/ 	.short	0x0012
        /*0022*/ 	.short	0x0074
        /*0024*/ 	.byte	0x00, 0xf0, 0x11, 0x00


	//----- nvinfo : EIATTR_KPARAM_INFO
	.align		4
.L_20079:
        /*0028*/ 	.byte	0x04, 0x17
        /*002a*/ 	.short	(.L_20081 - .L_20080)
.L_20080:
        /*002c*/ 	.word	0x00000000
        /*0030*/ 	.short	0x0011
        /*0032*/ 	.short	0x0070
        /*0034*/ 	.byte	0x00, 0xf0, 0x11, 0x00


	//----- nvinfo : EIATTR_KPARAM_INFO
	.align		4
.L_20081:
        /*0038*/ 	.byte	0x04, 0x17
        /*003a*/ 	.short	(.L_20083 - .L_20082)
.L_20082:
        /*003c*/ 	.word	0x00000000
        /*0040*/ 	.short	0x0010
        /*0042*/ 	.short	0x006c
        /*0044*/ 	.byte	0x00, 0xf0, 0x11, 0x00


	//----- nvinfo : EIATTR_KPARAM_INFO
	.align		4
.L_20083:
        /*0048*/ 	.byte	0x04, 0x17
        /*004a*/ 	.short	(.L_20085 - .L_20084)
.L_20084:
        /*004c*/ 	.word	0x00000000
        /*0050*/ 	.short	0x000f
        /*0052*/ 	.short	0x0068
        /*0054*/ 	.byte	0x00, 0xf0, 0x11, 0x00


	//----- nvinfo : EIATTR_KPARAM_INFO
	.align		4
.L_20085:
        /*0058*/ 	.byte	0x04, 0x17
        /*005a*/ 	.short	(.L_20087 - .L_20086)
.L_20086:
        /*005c*/ 	.word	0x00000000
        /*0060*/ 	.short	0x000e
        /*0062*/ 	.short	0x0060
        /*0064*/ 	.byte	0x00, 0xf5, 0x21, 0x00


	//----- nvinfo : EIATTR_KPARAM_INFO
	.align		4
.L_20087:
        /*0068*/ 	.byte	0x04, 0x17
        /*006a*/ 	.short	(.L_20089 - .L_20088)
.L_20088:
        /*006c*/ 	.word	0x00000000
        /*0070*/ 	.short	0x000d
        /*0072*/ 	.short	0x0058
        /*0074*/ 	.byte	0x00, 0xf5, 0x21, 0x00


	//----- nvinfo : EIATTR_KPARAM_INFO
	.align		4
.L_20089:
        /*0078*/ 	.byte	0x04, 0x17
        /*007a*/ 	.short	(.L_20091 - .L_20090)
.L_20090:
        /*007c*/ 	.word	0x00000000
        /*0080*/ 	.short	0x000c
        /*0082*/ 	.short	0x0050
        /*0084*/ 	.byte	0x00, 0xf0, 0x11, 0x00


	//----- nvinfo : EIATTR_KPARAM_INFO
	.align		4
.L_20091:
        /*0088*/ 	.byte	0x04, 0x17
        /*008a*/ 	.short	(.L_20093 - .L_20092)
.L_20092:
        /*008c*/ 	.word	0x00000000
        /*0090*/ 	.short	0x000b
        /*0092*/ 	.short	0x004c
        /*0094*/ 	.byte	0x00, 0xf0, 0x11, 0x00


	//----- nvinfo : EIATTR_KPARAM_INFO
	.align		4
.L_20093:
        /*0098*/ 	.byte	0x04, 0x17
        /*009a*/ 	.short	(.L_20095 - .L_20094)
.L_20094:
        /*009c*/ 	.word	0x00000000
        /*00a0*/ 	.short	0x000a
        /*00a2*/ 	.short	0x0048
        /*00a4*/ 	.byte	0x00, 0xf0, 0x11, 0x00


	//----- nvinfo : EIATTR_KPARAM_INFO
	.align		4
.L_20095:
        /*00a8*/ 	.byte	0x04, 0x17
        /*00aa*/ 	.short	(.L_20097 - .L_20096)
.L_20096:
        /*00ac*/ 	.word	0x00000000
        /*00b0*/ 	.short	0x0009
        /*00b2*/ 	.short	0x0040
        /*00b4*/ 	.byte	0x00, 0xf5, 0x21, 0x00


	//----- nvinfo : EIATTR_KPARAM_INFO
	.align		4
.L_20097:
        /*00b8*/ 	.byte	0x04, 0x17
        /*00ba*/ 	.short	(.L_20099 - .L_20098)
.L_20098:
        /*00bc*/ 	.word	0x00000000
        /*00c0*/ 	.short	0x0008
        /*00c2*/ 	.short	0x0038
        /*00c4*/ 	.byte	0x00, 0xf0, 0x11, 0x00


	//----- nvinfo : EIATTR_KPARAM_INFO
	.align		4
.L_20099:
        /*00c8*/ 	.byte	0x04, 0x17
        /*00ca*/ 	.short	(.L_20101 - .L_20100)
.L_20100:
        /*00cc*/ 	.word	0x00000000
        /*00d0*/ 	.short	0x0007
        /*00d2*/ 	.short	0x0030
        /*00d4*/ 	.byte	0x00, 0xf5, 0x21, 0x00


	//----- nvinfo : EIATTR_KPARAM_INFO
	.align		4
.L_20101:
        /*00d8*/ 	.byte	0x04, 0x17
        /*00da*/ 	.short	(.L_20103 - .L_20102)
.L_20102:
        /*00dc*/ 	.word	0x00000000
        /*00e0*/ 	.short	0x0006
        /*00e2*/ 	.short	0x0028
        /*00e4*/ 	.byte	0x00, 0xf5, 0x21, 0x00


	//----- nvinfo : EIATTR_KPARAM_INFO
	.align		4
.L_20103:
        /*00e8*/ 	.byte	0x04, 0x17
        /*00ea*/ 	.short	(.L_20105 - .L_20104)
.L_20104:
        /*00ec*/ 	.word	0x00000000
        /*00f0*/ 	.short	0x0005
        /*00f2*/ 	.short	0x0024
        /*00f4*/ 	.byte	0x00, 0xf0, 0x11, 0x00


	//----- nvinfo : EIATTR_KPARAM_INFO
	.align		4
.L_20105:
        /*00f8*/ 	.byte	0x04, 0x17
        /*00fa*/ 	.short	(.L_20107 - .L_20106)
.L_20106:
        /*00fc*/ 	.word	0x00000000
        /*0100*/ 	.short	0x0004
        /*0102*/ 	.short	0x0020
        /*0104*/ 	.byte	0x00, 0xf0, 0x11, 0x00


	//----- nvinfo : EIATTR_KPARAM_INFO
	.align		4
.L_20107:
        /*0108*/ 	.byte	0x04, 0x17
        /*010a*/ 	.short	(.L_20109 - .L_20108)
.L_20108:
        /*010c*/ 	.word	0x00000000
        /*0110*/ 	.short	0x0003
        /*0112*/ 	.short	0x0018
        /*0114*/ 	.byte	0x00, 0xf5, 0x21, 0x00


	//----- nvinfo : EIATTR_KPARAM_INFO
	.align		4
.L_20109:
        /*0118*/ 	.byte	0x04, 0x17
        /*011a*/ 	.short	(.L_20111 - .L_20110)
.L_20110:
        /*011c*/ 	.word	0x00000000
        /*0120*/ 	.short	0x0002
        /*0122*/ 	.short	0x0010
        /*0124*/ 	.byte	0x00, 0xf5, 0x21, 0x00


	//----- nvinfo : EIATTR_KPARAM_INFO
	.align		4
.L_20111:
        /*0128*/ 	.byte	0x04, 0x17
        /*012a*/ 	.short	(.L_20113 - .L_20112)
.L_20112:
        /*012c*/ 	.word	0x00000000
        /*0130*/ 	.short	0x0001
        /*0132*/ 	.short	0x0008
        /*0134*/ 	.byte	0x00, 0xf5, 0x21, 0x00


	//----- nvinfo : EIATTR_KPARAM_INFO
	.align		4
.L_20113:
        /*0138*/ 	.byte	0x04, 0x17
        /*013a*/ 	.short	(.L_20115 - .L_20114)
.L_20114:
        /*013c*/ 	.word	0x00000000
        /*0140*/ 	.short	0x0000
        /*0142*/ 	.short	0x0000
        /*0144*/ 	.byte	0x00, 0xf5, 0x21, 0x00


	//----- nvinfo : EIATTR_SPARSE_MMA_MASK
	.align		4
.L_20115:
        /*0148*/ 	.byte	0x03, 0x50
        /*014a*/ 	.short	0x0000


	//----- nvinfo : EIATTR_MAXREG_COUNT
	.align		4
        /*014c*/ 	.byte	0x03, 0x1b
        /*014e*/ 	.short	0x00ff


	//----- nvinfo : EIATTR_NUM_BARRIERS
	.align		4
        /*0150*/ 	.byte	0x02, 0x4c
        /*0152*/ 	.byte	0x01
	.zero		1


	//----- nvinfo : EIATTR_EXTERNS
	.align		4
        /*0154*/ 	.byte	0x04, 0x0f
        /*0156*/ 	.short	(.L_20117 - .L_20116)


	//   ....[0]....
	.align		4
.L_20116:
        /*0158*/ 	.word	index@(__assertfail)


	//----- nvinfo : EIATTR_MERCURY_ISA_VERSION
	.align		4
.L_20117:
        /*015c*/ 	.byte	0x03, 0x5f
        /*015e*/ 	.short	0x0101


	//----- nvinfo : EIATTR_COOP_GROUP_MASK_REGIDS
	.align		4
        /*0160*/ 	.byte	0x04, 0x29
        /*0162*/ 	.short	(.L_20119 - .L_20118)


	//   ....[0]....
.L_20118:
        /*0164*/ 	.word	0xffffffff


	//   ....[1]....
        /*0168*/ 	.word	0xffffffff


	//   ....[2]....
        /*016c*/ 	.word	0xffffffff


	//   ....[3]....
        /*0170*/ 	.word	0xffffffff


	//   ....[4]....
        /*0174*/ 	.word	0xffffffff


	//   ....[5]....
        /*0178*/ 	.word	0xffffffff


	//   ....[6]....
        /*017c*/ 	.word	0xffffffff


	//   ....[7]....
        /*0180*/ 	.word	0xffffffff


	//   ....[8]....
        /*0184*/ 	.word	0xffffffff


	//   ....[9]....
        /*0188*/ 	.word	0xffffffff


	//   ....[10]....
        /*018c*/ 	.word	0xffffffff


	//   ....[11]....
        /*0190*/ 	.word	0xffffffff


	//   ....[12]....
        /*0194*/ 	.word	0xffffffff


	//   ....[13]....
        /*0198*/ 	.word	0xffffffff


	//   ....[14]....
        /*019c*/ 	.word	0xffffffff


	//   ....[15]....
        /*01a0*/ 	.word	0x0500000f


	//   ....[16]....
        /*01a4*/ 	.word	0x0500000f


	//   ....[17]....
        /*01a8*/ 	.word	0x0500000f


	//   ....[18]....
        /*01ac*/ 	.word	0x0500000f


	//----- nvinfo : EIATTR_COOP_GROUP_INSTR_OFFSETS
	.align		4
.L_20119:
        /*01b0*/ 	.byte	0x04, 0x28
        /*01b2*/ 	.short	(.L_20121 - .L_20120)


	//   ....[0]....
.L_20120:
        /*01b4*/ 	.word	0x00000270


	//   ....[1]....
        /*01b8*/ 	.word	0x00000290


	//   ....[2]....
        /*01bc*/ 	.word	0x000002b0


	//   ....[3]....
        /*01c0*/ 	.word	0x000002d0


	//   ....[4]....
        /*01c4*/ 	.word	0x000003e0


	//   ....[5]....
        /*01c8*/ 	.word	0x00000400


	//   ....[6]....
        /*01cc*/ 	.word	0x00000420


	//   ....[7]....
        /*01d0*/ 	.word	0x00001250


	//   ....[8]....
        /*01d4*/ 	.word	0x00001280


	//   ....[9]....
        /*01d8*/ 	.word	0x000012a0


	//   ....[10]....
        /*01dc*/ 	.word	0x000012c0


	//   ....[11]....
        /*01e0*/ 	.word	0x000012e0


	//   ....[12]....
        /*01e4*/ 	.word	0x00001330


	//   ....[13]....
        /*01e8*/ 	.word	0x00001350


	//   ....[14]....
        /*01ec*/ 	.word	0x00001370


	//   ....[15]....
        /*01f0*/ 	.word	0x00002390


	//   ....[16]....
        /*01f4*/ 	.word	0x000023f0


	//   ....[17]....
        /*01f8*/ 	.word	0x00002450


	//   ....[18]....
        /*01fc*/ 	.word	0x000024b0


	//----- nvinfo : EIATTR_VRC_CTA_INIT_COUNT
	.align		4
.L_20121:
        /*0200*/ 	.byte	0x02, 0x4a
	.zero		1
	.zero		1


	//----- nvinfo : EIATTR_SYSCALL_OFFSETS
	.align		4
        /*0204*/ 	.byte	0x04, 0x46
        /*0206*/ 	.short	(.L_20123 - .L_20122)


	//   ....[0]....
.L_20122:
        /*0208*/ 	.word	0x00000220


	//----- nvinfo : EIATTR_EXIT_INSTR_OFFSETS
	.align		4
.L_20123:
        /*020c*/ 	.byte	0x04, 0x1c
        /*020e*/ 	.short	(.L_20125 - .L_20124)


	//   ....[0]....
.L_20124:
        /*0210*/ 	.word	0x000021c0


	//   ....[1]....
        /*0214*/ 	.word	0x00002220


	//   ....[2]....
        /*0218*/ 	.word	0x00002340


	//----- nvinfo : EIATTR_CRS_STACK_SIZE
	.align		4
.L_20125:
        /*021c*/ 	.byte	0x04, 0x1e
        /*021e*/ 	.short	(.L_20127 - .L_20126)
.L_20126:
        /*0220*/ 	.word	0x00000000


	//----- nvinfo : EIATTR_CBANK_PARAM_SIZE
	.align		4
.L_20127:
        /*0224*/ 	.byte	0x03, 0x19
        /*0226*/ 	.short	0x007c


	//----- nvinfo : EIATTR_PARAM_CBANK
	.align		4
        /*0228*/ 	.byte	0x04, 0x0a
        /*022a*/ 	.short	(.L_20129 - .L_20128)
	.align		4
.L_20128:
        /*022c*/ 	.word	index@(.nv.constant0._ZN4vllm25paged_attention_v1_kernelIfhLi64ELi16ELi128ELNS_18Fp8KVCacheDataTypeE1ELb0EEEvPT_PKS2_PKT0_S8_ifPKiSA_iPKfiiiSC_SC_iiiii)
        /*0230*/ 	.short	0x0380
        /*0232*/ 	.short	0x007c


	//----- nvinfo : EIATTR_SW_WAR
	.align		4
.L_20129:
        /*0234*/ 	.byte	0x04, 0x36
        /*0236*/ 	.short	(.L_20131 - .L_20130)
.L_20130:
        /*0238*/ 	.word	0x00000008
.L_20131:


//--------------------- .nv.info._ZN4vllm25paged_attention_v1_kernelIfhLi32ELi16ELi128ELNS_18Fp8KVCacheDataTypeE1ELb0EEEvPT_PKS2_PKT0_S8_ifPKiSA_iPKfiiiSC_SC_iiiii --------------------------
	.section	.nv.info._ZN4vllm25paged_attention_v1_kernelIfhLi32ELi16ELi128ELNS_18Fp8KVCacheDataTypeE1ELb0EEEvPT_PKS2_PKT0_S8_ifPKiSA_iPKfiiiSC_SC_iiiii,"",@"SHT_CUDA_INFO"
	.sectionflags	@""
	.align	4


	//----- nvinfo : EIATTR_CUDA_API_VERSION
	.align		4
        /*0000*/ 	.byte	0x04, 0x37
        /*0002*/ 	.short	(.L_20133 - .L_20132)
.L_20132:
        /*0004*/ 	.word	0x00000082


	//----- nvinfo : EIATTR_KPARAM_INFO
	.align		4
.L_20133:
        /*0008*/ 	.byte	0x04, 0x17
        /*000a*/ 	.short	(.L_20135 - .L_20134)
.L_20134:
        /*000c*/ 	.word	0x00000000
        /*0010*/ 	.short	0x0013
        /*0012*/ 	.short	0x0078
        /*0014*/ 	.byte	0x00, 0xf0, 0x11, 0x00


	//----- nvinfo : EIATTR_KPARAM_INFO
	.align		4
.L_20135:
        /*0018*/ 	.byte	0x04, 0x17
        /*001a*/ 	.short	(.L_20137 - .L_20136)
.L_20136:
        /*001c*/ 	.word	0x00000000
        /*0020*/ 	.short	0x0012
        /*0022*/ 	.short	0x0074
        /*0024*/ 	.byte	0x00, 0xf0, 0x11, 0x00


	//----- nvinfo : EIATTR_KPARAM_INFO
	.align		4
.L_20137:
        /*0028*/ 	.byte	0x04, 0x17
        /*002a*/ 	.short	(.L_20139 - .L_20138)
.L_20138:
        /*002c*/ 	.word	0x00000000
        /*0030*/ 	.short	0x0011
        /*0032*/ 	.short	0x0070
        /*0034*/ 	.byte	0x00, 0xf0, 0x11, 0x00


	//----- nvinfo : EIATTR_KPARAM_INFO
	.align		4
.L_20139:
        /*0038*/ 	.byte	0x04, 0x17
        /*003a*/ 	.short	(.L_20141 - .L_20140)
.L_20140:
        /*003c*/ 	.word	0x00000000
        /*0040*/ 	.short	0x0010
        /*0042*/ 	.short	0x006c
        /*0044*/ 	.byte	0x00, 0xf0, 0x11, 0x00


	//----- nvinfo : EIATTR_KPARAM_INFO
	.align		4
.L_20141:
        /*0048*/ 	.byte	0x04, 0x17
        /*004a*/ 	.short	(.L_20143 - .L_20142)
.L_20142:
        /*004c*/ 	.word	0x00000000
        /*0050*/ 	.short	0x000f
        /*0052*/ 	.short	0x0068
        /*0054*/ 	.byte	0x00, 0xf0, 0x11, 0x00


	//----- nvinfo : EIATTR_KPARAM_INFO
	.align		4
.L_20143:
        /*0058*/ 	.byte	0x04, 0x17
        /*005a*/ 	.short	(.L_20145 - .L_20144)
.L_20144:
        /*005c*/ 	.word	0x00000000
        /*0060*/ 	.short	0x000e
        /*0062*/ 	.short	0x0060
        /*0064*/ 	.byte	0x00, 0xf5, 0x21, 0x00


	//----- nvinfo : EIATTR_KPARAM_INFO
	.align		4
.L_20145:
        /*0068*/ 	.byte	0x04, 0x17
        /*006a*/ 	.short	(.L_20147 - .L_20146)
.L_20146:
        /*006c*/ 	.word	0x00000000
        /*0070*/ 	.short	0x000d
        /*0072*/ 	.short	0x0058
        /*0074*/ 	.byte	0x00, 0xf5, 0x21, 0x00


	//----- nvinfo : EIATTR_KPARAM_INFO
	.align		4
.L_20147:
        /*0078*/ 	.byte	0x04, 0x17
        /*007a*/ 	.short	(.L_20149 - .L_20148)
.L_20148:
        /*007c*/ 	.word	0x00000000
        /*0080*/ 	.short	0x000c
        /*0082*/ 	.short	0x0050
        /*0084*/ 	.byte	0x00, 0xf0, 0x11, 0x00


	//----- nvinfo : EIATTR_KPARAM_INFO
	.align		4
.L_20149:
        /*0088*/ 	.byte	0x04, 0x17
        /*008a*/ 	.short	(.L_20151 - .L_20150)
.L_20150:
        /*008c*/ 	.word	0x00000000
        /*0090*/ 	.short	0x000b
        /*0092*/ 	.short	0x004c
        /*0094*/ 	.byte	0x00, 0xf0, 0x11, 0x00


	//----- nvinfo : EIATTR_KPARAM_INFO
	.align		4
.L_20151:
        /*0098*/ 	.byte	0x04, 0x17
        /*009a*/ 	.short	(.L_20153 - .L_20152)
.L_20152:
        /*009c*/ 	.word	0x00000000
        /*00a0*/ 	.short	0x000a
        /*00a2*/ 	.short	0x0048
        /*00a4*/ 	.byte	0x00, 0xf0, 0x11, 0x00


	//----- nvinfo : EIATTR_KPARAM_INFO
	.align		4
.L_20153:
        /*00a8*/ 	.byte	0x04, 0x17
        /*00aa*/ 	.short	(.L_20155 - .L_20154)
.L_20154:
        /*00ac*/ 	.word	0x00000000
        /*00b0*/ 	.short	0x0009
        /*00b2*/ 	.short	0x0040
        /*00b4*/ 	.byte	0x00, 0xf5, 0x21, 0x00


	//----- nvinfo : EIATTR_KPARAM_INFO
	.align		4
.L_20155:
        /*00b8*/ 	.byte	0x04, 0x17
        /*00ba*/ 	.short	(.L_20157 - .L_20156)
.L_20156:
        /*00bc*/ 	.word	0x00000000
        /*00c0*/ 	.short	0x0008
        /*00c2*/ 	.short	0x0038
        /*00c4*/ 	.byte	0x00, 0xf0, 0x11, 0x00


	//----- nvinfo : EIATTR_KPARAM_INFO
	.align		4
.L_20157:
        /*00c8*/ 	.byte	0x04, 0x17
        /*00ca*/ 	.short	(.L_20159 - .L_20158)
.L_20158:
        /*00cc*/ 	.word	0x00000000
        /*00d0*/ 	.short	0x0007
        /*00d2*/ 	.short	0x0030
        /*00d4*/ 	.byte	0x00, 0xf5, 0x21, 0x00


	//----- nvinfo : EIATTR_KPARAM_INFO
	.align		4
.L_20159:
        /*00d8*/ 	.byte	0x04, 0x17
        /*00da*/ 	.short	(.L_20161 - .L_20160)
.L_20160:
        /*00dc*/ 	.word	0x00000000
        /*00e0*/ 	.short	0x0006
        /*00e2*/ 	.short	0x0028
        /*00e4*/ 	.byte	0x00, 0xf5, 0x21, 0x00


	//----- nvinfo : EIATTR_KPARAM_INFO
	.align		4
.L_20161:
        /*00e8*/ 	.byte	0x04, 0x17
        /*00ea*/ 	.short	(.L_20163 - .L_20162)
.L_20162:
        /*00ec*/ 	.word	0x00000000
        /*00f0*/ 	.short	0x0005
        /*00f2*/ 	.short	0x0024
        /*00f4*/ 	.byte	0x00, 0xf0, 0x11, 0x00


	//----- nvinfo : EIATTR_KPARAM_INFO
	.align		4
.L_20163:
        /*00f8*/ 	.byte	0x04, 0x17
        /*00fa*/ 	.short	(.L_20165 - .L_20164)
.L_20164:
        /*00fc*/ 	.word	0x00000000
        /*0100*/ 	.short	0x0004
        /*0102*/ 	.short	0x0020
        /*0104*/ 	.byte	0x00, 0xf0, 0x11, 0x00


	//----- nvinfo : EIATTR_KPARAM_INFO
	.align		4
.L_20165:
        /*0108*/ 	.byte	0x04, 0x17
        /*010a*/ 	.short	(.L_20167 - .L_20166)
.L_20166:
        /*010c*/ 	.word	0x00000000
        /*0110*/ 	.short	0x0003
        /*0112*/ 	.short	0x0018
        /*0114*/ 	.byte	0x00, 0xf5, 0x21, 0x00


	//----- nvinfo : EIATTR_KPARAM_INFO
	.align		4
.L_20167:
        /*0118*/ 	.byte	0x04, 0x17
        /*011a*/ 	.short	(.L_20169 - .L_20168)
.L_20168:
        /*011c*/ 	.word	0x00000000
        /*0120*/ 	.short	0x0002
        /*0122*/ 	.short	0x0010
        /*0124*/ 	.byte	0x00, 0xf5, 0x21, 0x00


	//----- nvinfo : EIATTR_KPARAM_INFO
	.align		4
.L_20169:
        /*0128*/ 	.byte	0x04, 0x17
        /*012a*/ 	.short	(.L_20171 - .L_20170)
.L_20170:
        /*012c*/ 	.word	0x00000000
        /*0130*/ 	.short	0x0001
        /*0132*/ 	.short	0x0008
        /*0134*/ 	.byte	0x00, 0xf5, 0x21, 0x00


	//----- nvinfo : EIATTR_KPARAM_INFO
	.align		4
.L_20171:
        /*0138*/ 	.byte	0x04, 0x17
        /*013a*/ 	.short	(.L_20173 - .L_20172)
.L_20172:
        /*013c*/ 	.word	0x00000000
        /*0140*/ 	.short	0x0000
        /*0142*/ 	.short	0x0000
        /*0144*/ 	.byte	0x00, 0xf5, 0x21, 0x00


	//----- nvinfo : EIATTR_SPARSE_MMA_MASK
	.align		4
.L_20173:
        /*0148*/ 	.byte	0x03, 0x50
        /*014a*/ 	.short	0x0000


	//----- nvinfo : EIATTR_MAXREG_COUNT
	.align		4
        /*014c*/ 	.byte	0x03, 0x1b
        /*014e*/ 	.short	0x00ff


	//----- nvinfo : EIATTR_NUM_BARRIERS
	.align		4
        /*0150*/ 	.byte	0x02, 0x4c
        /*0152*/ 	.byte	0x01
	.zero		1


	//----- nvinfo : EIATTR_EXTERNS
	.align		4
        /*0154*/ 	.byte	0x04, 0x0f
        /*0156*/ 	.short	(.L_20175 - .L_20174)


	//   ....[0]....
	.align		4
.L_20174:
        /*0158*/ 	.word	index@(__assertfail)


	//----- nvinfo : EIATTR_MERCURY_ISA_VERSION
	.align		4
.L_20175:
        /*015c*/ 	.byte	0x03, 0x5f
        /*015e*/ 	.short	0x0101


	//----- nvinfo : EIATTR_COOP_GROUP_MASK_REGIDS
	.align		4
        /*0160*/ 	.byte	0x04, 0x29
        /*0162*/ 	.short	(.L_20177 - .L_20176)


	//   ....[0]....
.L_20176:
        /*0164*/ 	.word	0xffffffff


	//   ....[1]....
        /*0168*/ 	.word	0xffffffff


	//   ....[2]....
        /*016c*/ 	.word	0xffffffff


	//   ....[3]....
        /*0170*/ 	.word	0xffffffff


	//   ....[4]....
        /*0174*/ 	.word	0xffffffff


	//   ....[5]....
        /*0178*/ 	.word	0xffffffff


	//   ....[6]....
        /*017c*/ 	.word	0xffffffff


	//   ....[7]....
        /*0180*/ 	.word	0xffffffff


	//   ....[8]....
        /*0184*/ 	.word	0xffffffff


	//   ....[9]....
        /*0188*/ 	.word	0xffffffff


	//   ....[10]....
        /*018c*/ 	.word	0xffffffff


	//   ....[11]....
        /*0190*/ 	.word	0xffffffff


	//   ....[12]....
        /*0194*/ 	.word	0xffffffff


	//   ....[13]....
        /*0198*/ 	.word	0xffffffff


	//   ....[14]....
        /*019c*/ 	.word	0xffffffff


	//   ....[15]....
        /*01a0*/ 	.word	0x0500000f


	//   ....[16]....
        /*01a4*/ 	.word	0x0500000f


	//   ....[17]....
        /*01a8*/ 	.word	0x0500000f


	//   ....[18]....
        /*01ac*/ 	.word	0x0500000f


	//----- nvinfo : EIATTR_COOP_GROUP_INSTR_OFFSETS
	.align		4
.L_20177:
        /*01b0*/ 	.byte	0x04, 0x28
        /*01b2*/ 	.short	(.L_20179 - .L_20178)


	//   ....[0]....
.L_20178:
        /*01b4*/ 	.word	0x00000270


	//   ....[1]....
        /*01b8*/ 	.word	0x00000290


	//   ....[2]....
        /*01bc*/ 	.word	0x000002b0


	//   ....[3]....
        /*01c0*/ 	.word	0x000002d0


	//   ....[4]....
        /*01c4*/ 	.word	0x000003d0


	//   ....[5]....
        /*01c8*/ 	.word	0x000003f0


	//   ....[6]....
        /*01cc*/ 	.word	0x00000420


	//   ....[7]....
        /*01d0*/ 	.word	0x00001250


	//   ....[8]....
        /*01d4*/ 	.word	0x00001280


	//   ....[9]....
        /*01d8*/ 	.word	0x000012a0


	//   ....[10]....
        /*01dc*/ 	.word	0x000012c0


	//   ....[11]....
        /*01e0*/ 	.word	0x000012e0


	//   ....[12]....
        /*01e4*/ 	.word	0x00001330


	//   ....[13]....
        /*01e8*/ 	.word	0x00001350


	//   ....[14]....
        /*01ec*/ 	.word	0x00001370


	//   ....[15]....
        /*01f0*/ 	.word	0x000020d0


	//   ....[16]....
        /*01f4*/ 	.word	0x00002130


	//   ....[17]....
        /*01f8*/ 	.word	0x00002190


	//   ....[18]....
        /*01fc*/ 	.word	0x000021f0


	//----- nvinfo : EIATTR_VRC_CTA_INIT_COUNT
	.align		4
.L_20179:
        /*0200*/ 	.byte	0x02, 0x4a
	.zero		1
	.zero		1


	//----- nvinfo : EIATTR_SYSCALL_OFFSETS
	.align		4
        /*0204*/ 	.byte	0x04, 0x46
        /*0206*/ 	.short	(.L_20181 - .L_20180)


	//   ....[0]....
.L_20180:
        /*0208*/ 	.word	0x00000220


	//----- nvinfo : EIATTR_EXIT_INSTR_OFFSETS
	.align		4
.L_20181:
        /*020c*/ 	.byte	0x04, 0x1c
        /*020e*/ 	.short	(.L_20183 - .L_20182)


	//   ....[0]....
.L_20182:
        /*0210*/ 	.word	0x00001f00


	//   ....[1]....
        /*0214*/ 	.word	0x00001f60


	//   ....[2]....
        /*0218*/ 	.word	0x00002080


	//----- nvinfo : EIATTR_CRS_STACK_SIZE
	.align		4
.L_20183:
        /*021c*/ 	.byte	0x04, 0x1e
        /*021e*/ 	.short	(.L_20185 - .L_20184)
.L_20184:
        /*0220*/ 	.word	0x00000000


	//----- nvinfo : EIATTR_CBANK_PARAM_SIZE
	.align		4
.L_20185:
        /*0224*/ 	.byte	0x03, 0x19
        /*0226*/ 	.short	0x007c


	//----- nvinfo : EIATTR_PARAM_CBANK
	.align		4
        /*0228*/ 	.byte	0x04, 0x0a
        /*022a*/ 	.short	(.L_20187 - .L_20186)
	.align		4
.L_20186:
        /*022c*/ 	.word	index@(.nv.constant0._ZN4vllm25paged_attention_v1_kernelIfhLi32ELi16ELi128ELNS_18Fp8KVCacheDataTypeE1ELb0EEEvPT_PKS2_PKT0_S8_ifPKiSA_iPKfiiiSC_SC_iiiii)
        /*0230*/ 	.short	0x0380
        /*0232*/ 	.short	0x007c


	//----- nvinfo : EIATTR_SW_WAR
	.align		4
.L_20187:
        /*0234*/ 	.byte	0x04, 0x36
        /*0236*/ 	.short	(.L_20189 - .L_20188)
.L_20188:
        /*0238*/ 	.word	0x00000008
.L_20189:


//--------------------- .nv.info._ZN4vllm25paged_attention_v1_kernelIfhLi256ELi16ELi128ELNS_18Fp8KVCacheDataTypeE1ELb1EEEvPT_PKS2_PKT0_S8_ifPKiSA_iPKfiiiSC_SC_iiiii --------------------------
	.section	.nv.info._ZN4vllm25paged_attention_v1_kernelIfhLi256ELi16ELi128ELNS_18Fp8KVCacheDataTypeE1ELb1EEEvPT_PKS2_PKT0_S8_ifPKiSA_iPKfiiiSC_SC_iiiii,"",@"SHT_CUDA_INFO"
	.sectionflags	@""
	.align	4


	//----- nvinfo : EIATTR_CUDA_API_VERSION
	.align		4
        /*0000*/ 	.byte	0x04, 0x37
        /*0002*/ 	.short	(.L_20191 - .L_20190)
.L_20190:
        /*0004*/ 	.word	0x00000082


	//----- nvinfo : EIATTR_KPARAM_INFO
	.align		4
.L_20191:
        /*0008*/ 	.byte	0x04, 0x17
        /*000a*/ 	.short	(.L_20193 - .L_20192)
.L_20192:
        /*000c*/ 	.word	0x00000000
        /*0010*/ 	.short	0x0013
        /*0012*/ 	.short	0x0078
        /*0014*/ 	.byte	0x00, 0xf0, 0x11, 0x00


	//----- nvinfo : EIATTR_KPARAM_INFO
	.align		4
.L_20193:
        /*0018*/ 	.byte	0x04, 0x17
        /*001a*/ 	.short	(.L_20195 - .L_20194)
.L_20194:
        /*001c*/ 	.word	0x00000000
        /*0020*/ 	.short	0x0012
        /*0022*/ 	.short	0x0074
        /*0024*/ 	.byte	0x00, 0xf0, 0x11, 0x00


	//----- nvinfo : EIATTR_KPARAM_INFO
	.align		4
.L_20195:
        /*0028*/ 	.byte	0x04, 0x17
        /*002a*/ 	.short	(.L_20197 - .L_20196)
.L_20196:
        /*002c*/ 	.word	0x00000000
        /*0030*/ 	.short	0x0011
        /*0032*/ 	.short	0x0070
        /*0034*/ 	.byte	0x00, 0xf0, 0x11, 0x00


	//----- nvinfo : EIATTR_KPARAM_INFO
	.align		4
.L_20197:
        /*0038*/ 	.byte	0x04, 0x17
        /*003a*/ 	.short	(.L_20199 - .L_20198)
.L_20198:
        /*003c*/ 	.word	0x00000000
        /*0040*/ 	.short	0x0010
        /*0042*/ 	.short	0x006c
        /*0044*/ 	.byte	0x00, 0xf0, 0x11, 0x00


	//----- nvinfo : EIATTR_KPARAM_INFO
	.align		4
.L_20199:
        /*0048*/ 	.byte	0x04, 0x17
        /*004a*/ 	.short	(.L_20201 - .L_20200)
.L_20200:
        /*004c*/ 	.word	0x00000000
        /*0050*/ 	.short	0x000f
        /*0052*/ 	.short	0x0068
        /*0054*/ 	.byte	0x00, 0xf0, 0x11, 0x00


	//----- nvinfo : EIATTR_KPARAM_INFO
	.align		4
.L_20201:
        /*0058*/ 	.byte	0x04, 0x17
        /*005a*/ 	.short	(.L_20203 - .L_20202)
.L_20202:
        /*005c*/ 	.word	0x00000000
        /*0060*/ 	.short	0x000e
        /*0062*/ 	.short	0x0060
        /*0064*/ 	.byte	0x00, 0xf5, 0x21, 0x00


	//----- nvinfo : EIATTR_KPARAM_INFO
	.align		4
.L_20203:
        /*0068*/ 	.byte	0x04, 0x17
        /*006a*/ 	.short	(.L_20205 - .L_20204)
.L_20204:
        /*006c*/ 	.word	0x00000000
        /*0070*/ 	.short	0x000d
        /*0072*/ 	.short	0x0058
        /*0074*/ 	.byte	0x00, 0xf5, 0x21, 0x00


	//----- nvinfo : EIATTR_KPARAM_INFO
	.align		4
.L_20205:
        /*0078*/ 	.byte	0x04, 0x17
        /*007a*/ 	.short	(.L_20207 - .L_20206)
.L_20206:
        /*007c*/ 	.word	0x00000000
        /*0080*/ 	.short	0x000c
        /*0082*/ 	.short	0x0050
        /*0084*/ 	.byte	0x00, 0xf0, 0x11, 0x00


	//----- nvinfo : EIATTR_KPARAM_INFO
	.align		4
.L_20207:
        /*0088*/ 	.byte	0x04, 0x17
        /*008a*/ 	.short	(.L_20209 - .L_20208)
.L_20208:
        /*008c*/ 	.word	0x00000000
        /*0090*/ 	.short	0x000b
        /*0092*/ 	.short	0x004c
        /*0094*/ 	.byte	0x00, 0xf0, 0x11, 0x00


	//----- nvinfo : EIATTR_KPARAM_INFO
	.align		4
.L_20209:
        /*0098*/ 	.byte	0x04, 0x17
        /*009a*/ 	.short	(.L_20211 - .L_20210)
.L_20210:
        /*009c*/ 	.word	0x00000000
        /*00a0*/ 	.short	0x000a
        /*00a2*/ 	.short	0x0048
        /*00a4*/ 	.byte	0x00, 0xf0, 0x11, 0x00


	//----- nvinfo : EIATTR_KPARAM_INFO
	.align		4
.L_20211:
        /*00a8*/ 	.byte	0x04, 0x17
        /*00aa*/ 	.short	(.L_20213 - .L_20212)
.L_20212:
        /*00ac*/ 	.word	0x00000000
        /*00b0*/ 	.short	0x0009
        /*00b2*/ 	.short	0x0040
        /*00b4*/ 	.byte	0x00, 0xf5, 0x21, 0x00


	//----- nvinfo : EIATTR_KPARAM_INFO
	.align		4
.L_20213:
        /*00b8*/ 	.byte	0x04, 0x17
        /*00ba*/ 	.short	(.L_20215 - .L_20214)
.L_20214:
        /*00bc*/ 	.word	0x00000000
        /*00c0*/ 	.short	0x0008
        /*00c2*/ 	.short	0x0038
        /*00c4*/ 	.byte	0x00, 0xf0, 0x11, 0x00


	//----- nvinfo : EIATTR_KPARAM_INFO
	.align		4
.L_20215:
        /*00c8*/ 	.byte	0x04, 0x17
        /*00ca*/ 	.short	(.L_20217 - .L_20216)
.L_20216:
        /*00cc*/ 	.word	0x00000000
        /*00d0*/ 	.short	0x0007
        /*00d2*/ 	.short	0x0030
        /*00d4*/ 	.byte	0x00, 0xf5, 0x21, 0x00


	//----- nvinfo : EIATTR_KPARAM_INFO
	.align		4
.L_20217:
        /*00d8*/ 	.byte	0x04, 0x17
        /*00da*/ 	.short	(.L_20219 - .L_20218)
.L_20218:
        /*00dc*/ 	.word	0x00000000
        /*00e0*/ 	.short	0x0006
        /*00e2*/ 	.short	0x0028
        /*00e4*/ 	.byte	0x00, 0xf5, 0x21, 0x00


	//----- nvinfo : EIATTR_KPARAM_INFO
	.align		4
.L_20219:
        /*00e8*/ 	.byte	0x04, 0x17
        /*00ea*/ 	.short	(.L_20221 - .L_20220)
.L_20220:
        /*00ec*/ 	.word	0x00000000
        /*00f0*/ 	.short	0x0005
        /*00f2*/ 	.short	0x0024
        /*00f4*/ 	.byte	0x00, 0xf0, 0x11, 0x00


	//----- nvinfo : EIATTR_KPARAM_INFO
	.align		4
.L_20221:
        /*00f8*/ 	.byte	0x04, 0x17
        /*00fa*/ 	.short	(.L_20223 - .L_20222)
.L_20222:
        /*00fc*/ 	.word	0x00000000
        /*0100*/ 	.short	0x0004
        /*0102*/ 	.short	0x0020
        /*0104*/ 	.byte	0x00, 0xf0, 0x11, 0x00


	//----- nvinfo : EIATTR_KPARAM_INFO
	.align		4
.L_20223:
        /*0108*/ 	.byte	0x04, 0x17
        /*010a*/ 	.short	(.L_20225 - .L_20224)
.L_20224:
        /*010c*/ 	.word	0x00000000
        /*0110*/ 	.short	0x0003
        /*0112*/ 	.short	0x0018
        /*0114*/ 	.byte	0x00, 0xf5, 0x21, 0x00


	//----- nvinfo : EIATTR_KPARAM_INFO
	.align		4
.L_20225:
        /*0118*/ 	.byte	0x04, 0x17
        /*011a*/ 	.short	(.L_20227 - .L_20226)
.L_20226:
        /*011c*/ 	.word	0x00000000
        /*0120*/ 	.short	0x0002
        /*0122*/ 	.short	0x0010
        /*0124*/ 	.byte	0x00, 0xf5, 0x21, 0x00


	//----- nvinfo : EIATTR_KPARAM_INFO
	.align		4
.L_20227:
        /*0128*/ 	.byte	0x04, 0x17
        /*012a*/ 	.short	(.L_20229 - .L_20228)
.L_20228:
        /*012c*/ 	.word	0x00000000
        /*0130*/ 	.short	0x0001
        /*0132*/ 	.short	0x0008
        /*0134*/ 	.byte	0x00, 0xf5, 0x21, 0x00


	//----- nvinfo : EIATTR_KPARAM_INFO
	.align		4
.L_20229:
        /*0138*/ 	.byte	0x04, 0x17
        /*013a*/ 	.short	(.L_20231 - .L_20230)
.L_20230:
        /*013c*/ 	.word	0x00000000
        /*0140*/ 	.short	0x0000
        /*0142*/ 	.short	0x0000
        /*0144*/ 	.byte	0x00, 0xf5, 0x21, 0x00


	//----- nvinfo : EIATTR_SPARSE_MMA_MASK
	.align		4
.L_20231:
        /*0148*/ 	.byte	0x03, 0x50
        /*014a*/ 	.short	0x0000


	//----- nvinfo : EIATTR_MAXREG_COUNT
	.align		4
        /*014c*/ 	.byte	0x03, 0x1b
        /*014e*/ 	.short	0x00ff


	//----- nvinfo : EIATTR_NUM_BARRIERS
	.align		4
        /*0150*/ 	.byte	0x02, 0x4c
        /*0152*/ 	.byte	0x01
	.zero		1


	//----- nvinfo : EIATTR_EXTERNS
	.align		4
        /*0154*/ 	.byte	0x04, 0x0f
        /*0156*/ 	.short	(.L_20233 - .L_20232)


	//   ....[0]....
	.align		4
.L_20232:
        /*0158*/ 	.word	index@(__assertfail)


	//----- nvinfo : EIATTR_MERCURY_ISA_VERSION
	.align		4
.L_20233:
        /*015c*/ 	.byte	0x03, 0x5f
        /*015e*/ 	.short	0x0101


	//----- nvinfo : EIATTR_COOP_GROUP_MASK_REGIDS
	.align		4
        /*0160*/ 	.byte	0x04, 0x29
        /*0162*/ 	.short	(.L_20235 - .L_20234)


	//   ....[0]....
.L_20234:
        /*0164*/ 	.word	0xffffffff


	//   ....[1]....
        /*0168*/ 	.word	0xffffffff


	//   ....[2]....
        /*016c*/ 	.word	0xffffffff


	//   ....[3]....
        /*0170*/ 	.word	0xffffffff


	//   ....[4]....
        /*0174*/ 	.word	0xffffffff


	//   ....[5]....
        /*0178*/ 	.word	0xffffffff


	//   ....[6]....
        /*017c*/ 	.word	0xffffffff


	//   ....[7]....
        /*0180*/ 	.word	0xffffffff


	//   ....[8]....
        /*0184*/ 	.word	0xffffffff


	//   ....[9]....
        /*0188*/ 	.word	0xffffffff


	//   ....[10]....
        /*018c*/ 	.word	0xffffffff


	//   ....[11]....
        /*0190*/ 	.word	0xffffffff


	//   ....[12]....
        /*0194*/ 	.word	0xffffffff


	//   ....[13]....
        /*0198*/ 	.word	0xffffffff


	//   ....[14]....
        /*019c*/ 	.word	0xffffffff


	//   ....[15]....
        /*01a0*/ 	.word	0xffffffff


	//   ....[16]....
        /*01a4*/ 	.word	0xffffffff


	//   ....[17]....
        /*01a8*/ 	.word	0xffffffff


	//   ....[18]....
        /*01ac*/ 	.word	0xffffffff


	//   ....[19]....
        /*01b0*/ 	.word	0xffffffff


	//   ....[20]....
        /*01b4*/ 	.word	0xffffffff


	//   ....[21]....
        /*01b8*/ 	.word	0xffffffff


	//   ....[22]....
        /*01bc*/ 	.word	0xffffffff


	//   ....[23]....
        /*01c0*/ 	.word	0xffffffff


	//   ....[24]....
        /*01c4*/ 	.word	0xffffffff


	//   ....[25]....
        /*01c8*/ 	.word	0xffffffff


	//   ....[26]....
        /*01cc*/ 	.word	0xffffffff


	//   ....[27]....
        /*01d0*/ 	.word	0xffffffff


	//   ....[28]....
        /*01d4*/ 	.word	0xffffffff


	//   ....[29]....
        /*01d8*/ 	.word	0xffffffff


	//   ....[30]....
        /*01dc*/ 	.word	0xffffffff


	//   ....[31]....
        /*01e0*/ 	.word	0xffffffff


	//   ....[32]....
        /*01e4*/ 	.word	0xffffffff


	//   ....[33]....
        /*01e8*/ 	.word	0xffffffff


	//   ....[34]....
        /*01ec*/ 	.word	0xffffffff


	//   ....[35]....
        /*01f0*/ 	.word	0xffffffff


	//   ....[36]....
        /*01f4*/ 	.word	0xffffffff


	//   ....[37]....
        /*01f8*/ 	.word	0xffffffff


	//   ....[38]....
        /*01fc*/ 	.word	0xffffffff


	//   ....[39]....
        /*0200*/ 	.word	0xffffffff


	//   ....[40]....
        /*0204*/ 	.word	0xffffffff


	//   ....[41]....
        /*0208*/ 	.word	0xffffffff


	//   ....[42]....
        /*020c*/ 	.word	0xffffffff


	//   ....[43]....
        /*0210*/ 	.word	0xffffffff


	//   ....[44]....
        /*0214*/ 	.word	0xffffffff


	//   ....[45]....
        /*0218*/ 	.word	0xffffffff


	//   ....[46]....
        /*021c*/ 	.word	0xffffffff


	//   ....[47]....
        /*0220*/ 	.word	0x0500000f


	//   ....[48]....
        /*0224*/ 	.word	0x0500000f


	//   ....[49]....
        /*0228*/ 	.word	0x0500000f


	//   ....[50]....
        /*022c*/ 	.word	0x0500000f


	//   ....[51]....
        /*0230*/ 	.word	0x0500000f


	//   ....[52]....
        /*0234*/ 	.word	0x0500000f


	//   ....[53]....
        /*0238*/ 	.word	0x0500000f


	//   ....[54]....
        /*023c*/ 	.word	0x0500000f


	//   ....[55]....
        /*0240*/ 	.word	0x0500000f


	//   ....[56]....
        /*0244*/ 	.word	0x0500000f


	//   ....[57]....
        /*0248*/ 	.word	0x0500000f


	//   ....[58]....
        /*024c*/ 	.word	0x0500000f


	//   ....[59]....
        /*0250*/ 	.word	0x0500000f


	//   ....[60]....
        /*0254*/ 	.word	0x0500000f


	//   ....[61]....
        /*0258*/ 	.word	0x0500000f


	//   ....[62]....
        /*025c*/ 	.word	0x0500000f


	//   ....[63]....
        /*0260*/ 	.word	0x0500000f


	//   ....[64]....
        /*0264*/ 	.word	0x0500000f


	//   ....[65]....
        /*0268*/ 	.word	0x0500000f


	//   ....[66]....
        /*026c*/ 	.word	0x0500000f


	//   ....[67]....
        /*0270*/ 	.word	0x0500000f


	//   ....[68]....
        /*0274*/ 	.word	0x0500000f


	//   ....[69]....
        /*0278*/ 	.word	0x0500000f


	//   ....[70]....
        /*027c*/ 	.word	0x0500000f


	//   ....[71]....
        /*0280*/ 	.word	0x0500000f


	//   ....[72]....
        /*0284*/ 	.word	0x0500000f


	//   ....[73]....
        /*0288*/ 	.word	0x0500000f


	//   ....[74]....
        /*028c*/ 	.word	0x0500000f


	//   ....[75]....
        /*0290*/ 	.word	0x0500000f


	//   ....[76]....
        /*0294*/ 	.word	0x0500000f


	//   ....[77]....
        /*0298*/ 	.word	0x0500000f


	//   ....[78]....
        /*029c*/ 	.word	0x0500000f


	//   ....[79]....
        /*02a0*/ 	.word	0x0500000f


	//   ....[80]....
        /*02a4*/ 	.word	0x0500000f


	//   ....[81]....
        /*02a8*/ 	.word	0x0500000f


	//   ....[82]....
        /*02ac*/ 	.word	0x0500000f


	//   ....[83]....
        /*02b0*/ 	.word	0x0500000f


	//   ....[84]....
        /*02b4*/ 	.word	0x0500000f


	//   ....[85]....
        /*02b8*/ 	.word	0x0500000f


	//   ....[86]....
        /*02bc*/ 	.word	0x0500000f


	//   ....[87]....
        /*02c0*/ 	.word	0x0500000f


	//   ....[88]....
        /*02c4*/ 	.word	0x0500000f


	//   ....[89]....
        /*02c8*/ 	.word	0x0500000f


	//   ....[90]....
        /*02cc*/ 	.word	0x0500000f


	//   ....[91]....
        /*02d0*/ 	.word	0x0500000f


	//   ....[92]....
        /*02d4*/ 	.word	0x0500000f


	//   ....[93]....
        /*02d8*/ 	.word	0x0500000f


	//   ....[94]....
        /*02dc*/ 	.word	0x0500000f


	//   ....[95]....
        /*02e0*/ 	.word	0x0500000f


	//   ....[96]....
        /*02e4*/ 	.word	0x0500000f


	//   ....[97]....
        /*02e8*/ 	.word	0x0500000f


	//   ....[98]....
        /*02ec*/ 	.word	0x0500000f


	//   ....[99]....
        /*02f0*/ 	.word	0x0500000f


	//   ....[100]....
        /*02f4*/ 	.word	0x0500000f


	//   ....[101]....
        /*02f8*/ 	.word	0x0500000f


	//   ....[102]....
        /*02fc*/ 	.word	0x0500000f


	//   ....[103]....
        /*0300*/ 	.word	0x0500000f


	//   ....[104]....
        /*0304*/ 	.word	0x0500000f


	//   ....[105]....
        /*0308*/ 	.word	0x0500000f


	//   ....[106]....
        /*030c*/ 	.word	0x0500000f


	//   ....[107]....
        /*0310*/ 	.word	0x0500000f


	//   ....[108]....
        /*0314*/ 	.word	0x0500000f


	//   ....[109]....
        /*0318*/ 	.word	0x0500000f


	//   ....[110]....
        /*031c*/ 	.word	0x0500000f


	//   ....[111]....
        /*0320*/ 	.word	0x0500000f


	//   ....[112]....
        /*0324*/ 	.word	0x0500000f


	//   ....[113]....
        /*0328*/ 	.word	0x0500000f


	//   ....[114]....
        /*032c*/ 	.word	0x0500000f


	//----- nvinfo : EIATTR_COOP_GROUP_INSTR_OFFSETS
	.align		4
.L_20235:
        /*0330*/ 	.byte	0x04, 0x28
        /*0332*/ 	.short	(.L_20237 - .L_20236)


	//   ....[0]....
.L_20236:
        /*0334*/ 	.word	0x00000b30


	//   ....[1]....
        /*0338*/ 	.word	0x00000b50


	//   ....[2]....
        /*033c*/ 	.word	0x00000b70


	//   ....[3]....
        /*0340*/ 	.word	0x00000b90


	//   ....[4]....
        /*0344*/ 	.word	0x00000c90


	//   ....[5]....
        /*0348*/ 	.word	0x00000cb0


	//   ....[6]....
        /*034c*/ 	.word	0x00000ce0


	//   ....[7]....
        /*0350*/ 	.word	0x00001b10


	//   ....[8]....
        /*0354*/ 	.word	0x00001b40


	//   ....[9]....
        /*0358*/ 	.word	0x00001b60


	//   ....[10]....
        /*035c*/ 	.word	0x00001b80


	//   ....[11]....
        /*0360*/ 	.word	0x00001ba0


	//   ....[12]....
        /*0364*/ 	.word	0x00001bf0


	//   ....[13]....
        /*0368*/ 	.word	0x00001c10


	//   ....[14]....
        /*036c*/ 	.word	0x00001c30


	//   ....[15]....
        /*0370*/ 	.word	0x00002ad0


	//   ....[16]....
        /*0374*/ 	.word	0x00002b10


	//   ....[17]....
        /*0378*/ 	.word	0x00002b50


	//   ....[18]....
        /*037c*/ 	.word	0x00002b90


	//   ....[19]....
        /*0380*/ 	.word	0x00002bd0


	//   ....[20]....
        /*0384*/ 	.word	0x00002c10


	//   ....[21]....
        /*0388*/ 	.word	0x00002c50


	//   ....[22]....
        /*038c*/ 	.word	0x00002c90


	//   ....[23]....
        /*0390*/ 	.word	0x00002cd0


	//   ....[24]....
        /*0394*/ 	.word	0x00002d10


	//   ....[25]....
        /*0398*/ 	.word	0x00002d50


	//   ....[26]....
        /*039c*/ 	.word	0x00002d90


	//   ....[27]....
        /*03a0*/ 	.word	0x00002dd0


	//   ....[28]....
        /*03a4*/ 	.word	0x00002e10


	//   ....[29]....
        /*03a8*/ 	.word	0x00002e50


	//   ....[30]....
        /*03ac*/ 	.word	0x00002e90


	//   ....[31]....
        /*03b0*/ 	.word	0x00002ed0


	//   ....[32]....
        /*03b4*/ 	.word	0x00002f10


	//   ....[33]....
        /*03b8*/ 	.word	0x00002f50


	//   ....[34]....
        /*03bc*/ 	.word	0x00002f90


	//   ....[35]....
        /*03c0*/ 	.word	0x00002fd0


	//   ....[36]....
        /*03c4*/ 	.word	0x00003010


	//   ....[37]....
        /*03c8*/ 	.word	0x00003050


	//   ....[38]....
        /*03cc*/ 	.word	0x00003070


	//   ....[39]....
        /*03d0*/ 	.word	0x00003090


	//   ....[40]....
        /*03d4*/ 	.word	0x000030b0


	//   ....[41]....
        /*03d8*/ 	.word	0x000030d0


	//   ....[42]....
        /*03dc*/ 	.word	0x000030f0


	//   ....[43]....
        /*03e0*/ 	.word	0x00003100


	//   ....[44]....
        /*03e4*/ 	.word	0x00003120


	//   ....[45]....
        /*03e8*/ 	.word	0x00003140


	//   ....[46]....
        /*03ec*/ 	.word	0x00003160


	//   ....[47]....
        /*03f0*/ 	.word	0x000044a0


	//   ....[48]....
        /*03f4*/ 	.word	0x00004500


	//   ....[49]....
        /*03f8*/ 	.word	0x00004560


	//   ....[50]....
        /*03fc*/ 	.word	0x000045c0


	//   ....[51]....
        /*0400*/ 	.word	0x00004640


	//   ....[52]....
        /*0404*/ 	.word	0x000046a0


	//   ....[53]....
        /*0408*/ 	.word	0x00004700


	//   ....[54]....
        /*040c*/ 	.word	0x00004780


	//   ....[55]....
        /*0410*/ 	.word	0x000047e0


	//   ....[56]....
        /*0414*/ 	.word	0x00004860


	//   ....[57]....
        /*0418*/ 	.word	0x000048c0


	//   ....[58]....
        /*041c*/ 	.word	0x00004940


	//   ....[59]....
        /*0420*/ 	.word	0x000049a0


	//   ....[60]....
        /*0424*/ 	.word	0x00004a20


	//   ....[61]....
        /*0428*/ 	.word	0x00004a80


	//   ....[62]....
        /*042c*/ 	.word	0x00004b00


	//   ....[63]....
        /*0430*/ 	.word	0x00004b60


	//   ....[64]....
        /*0434*/ 	.word	0x00004be0


	//   ....[65]....
        /*0438*/ 	.word	0x00004c40


	//   ....[66]....
        /*043c*/ 	.word	0x00004cc0


	//   ....[67]....
        /*0440*/ 	.word	0x00004d20


	//   ....[68]....
        /*0444*/ 	.word	0x00004da0


	//   ....[69]....
        /*0448*/ 	.word	0x00004e00


	//   ....[70]....
        /*044c*/ 	.word	0x00004e80


	//   ....[71]....
        /*0450*/ 	.word	0x00004ee0


	//   ....[72]....
        /*0454*/ 	.word	0x00004f60


	//   ....[73]....
        /*0458*/ 	.word	0x00004fc0


	//   ....[74]....
        /*045c*/ 	.word	0x00005040


	//   ....[75]....
        /*0460*/ 	.word	0x000050a0


	//   ....[76]....
        /*0464*/ 	.word	0x00005120


	//   ....[77]....
        /*0468*/ 	.word	0x00005180


	//   ....[78]....
        /*046c*/ 	.word	0x00005200


	//   ....[79]....
        /*0470*/ 	.word	0x00005260


	//   ....[80]....
        /*0474*/ 	.word	0x000052e0


	//   ....[81]....
        /*0478*/ 	.word	0x00005340


	//   ....[82]....
        /*047c*/ 	.word	0x000053c0


	//   ....[83]....
        /*0480*/ 	.word	0x00005420


	//   ....[84]....
        /*0484*/ 	.word	0x000054a0


	//   ....[85]....
        /*0488*/ 	.word	0x00005500


	//   ....[86]....
        /*048c*/ 	.word	0x00005580


	//   ....[87]....
        /*0490*/ 	.word	0x000055e0


	//   ....[88]....
        /*0494*/ 	.word	0x00005660


	//   ....[89]....
        /*0498*/ 	.word	0x000056c0


	//   ....[90]....
        /*049c*/ 	.word	0x00005740


	//   ....[91]....
        /*04a0*/ 	.word	0x000057a0


	//   ....[92]....
        /*04a4*/ 	.word	0x00005820


	//   ....[93]....
        /*04a8*/ 	.word	0x00005880


	//   ....[94]....
        /*04ac*/ 	.word	0x000058f0


	//   ....[95]....
        /*04b0*/ 	.word	0x00005950


	//   ....[96]....
        /*04b4*/ 	.word	0x000059c0


	//   ....[97]....
        /*04b8*/ 	.word	0x00005a20


	//   ....[98]....
        /*04bc*/ 	.word	0x00005aa0


	//   ....[99]....
        /*04c0*/ 	.word	0x00005b00


	//   ....[100]....
        /*04c4*/ 	.word	0x00005b80


	//   ....[101]....
        /*04c8*/ 	.word	0x00005be0


	//   ....[102]....
        /*04cc*/ 	.word	0x00005c60


	//   ....[103]....
        /*04d0*/ 	.word	0x00005cc0


	//   ....[104]....
        /*04d4*/ 	.word	0x00005d40


	//   ....[105]....
        /*04d8*/ 	.word	0x00005da0


	//   ....[106]....
        /*04dc*/ 	.word	0x00005e20


	//   ....[107]....
        /*04e0*/ 	.word	0x00005e80


	//   ....[108]....
        /*04e4*/ 	.word	0x00005f00


	//   ....[109]....
        /*04e8*/ 	.word	0x00005f60


	//   ....[110]....
        /*04ec*/ 	.word	0x00005fd0


	//   ....[111]....
        /*04f0*/ 	.word	0x00006030


	//   ....[112]....
        /*04f4*/ 	.word	0x000060a0


	//   ....[113]....
        /*04f8*/ 	.word	0x00006100


	//   ....[114]....
        /*04fc*/ 	.word	0x00006170


	//----- nvinfo : EIATTR_VRC_CTA_INIT_COUNT
	.align		4
.L_20237:
        /*0500*/ 	.byte	0x02, 0x4a
	.zero		1
	.zero		1


	//----- nvinfo : EIATTR_SYSCALL_OFFSETS
	.align		4
        /*0504*/ 	.byte	0x04, 0x46
        /*0506*/ 	.short	(.L_20239 - .L_20238)


	//   ....[0]....
.L_20238:
        /*0508*/ 	.word	0x000029f0


	//   ....[1]....
        /*050c*/ 	.word	0x00004440


	//----- nvinfo : EIATTR_EXIT_INSTR_OFFSETS
	.align		4
.L_20239:
        /*0510*/ 	.byte	0x04, 0x1c
        /*0512*/ 	.short	(.L_20241 - .L_20240)


	//   ....[0]....
.L_20240:
        /*0514*/ 	.word	0x00004050


	//   ....[1]....
        /*0518*/ 	.word	0x00004090


	//   ....[2]....
        /*051c*/ 	.word	0x00004340


	//   ....[3]....
        /*0520*/ 	.word	0x00004450


	//----- nvinfo : EIATTR_CRS_STACK_SIZE
	.align		4
.L_20241:
        /*0524*/ 	.byte	0x04, 0x1e
        /*0526*/ 	.short	(.L_20243 - .L_20242)
.L_20242:
        /*0528*/ 	.word	0x00000000


	//----- nvinfo : EIATTR_CBANK_PARAM_SIZE
	.align		4
.L_20243:
        /*052c*/ 	.byte	0x03, 0x19
        /*052e*/ 	.short	0x007c


	//----- nvinfo : EIATTR_PARAM_CBANK
	.align		4
        /*0530*/ 	.byte	0x04, 0x0a
        /*0532*/ 	.short	(.L_20245 - .L_20244)
	.align		4
.L_20244:
        /*0534*/ 	.word	index@(.nv.constant0._ZN4vllm25paged_attention_v1_kernelIfhLi256ELi16ELi128ELNS_18Fp8KVCacheDataTypeE1ELb1EEEvPT_PKS2_PKT0_S8_ifPKiSA_iPKfiiiSC_SC_iiiii)
        /*0538*/ 	.short	0x0380
        /*053a*/ 	.short	0x007c


	//----- nvinfo : EIATTR_SW_WAR
	.align		4
.L_20245:
        /*053c*/ 	.byte	0x04, 0x36
        /*053e*/ 	.short	(.L_20247 - .L_20246)
.L_20246:
        /*0540*/ 	.word	0x00000008
.L_20247:


//--------------------- .nv.info._ZN4vllm25paged_attention_v1_kernelIfhLi192ELi16ELi128ELNS_18Fp8KVCacheDataTypeE1ELb1EEEvPT_PKS2_PKT0_S8_ifPKiSA_iPKfiiiSC_SC_iiiii --------------------------
	.section	.nv.info._ZN4vllm25paged_attention_v1_kernelIfhLi192ELi16ELi128ELNS_18Fp8KVCacheDataTypeE1ELb1EEEvPT_PKS2_PKT0_S8_ifPKiSA_iPKfiiiSC_SC_iiiii,"",@"SHT_CUDA_INFO"
	.sectionflags	@""
	.align	4


	//----- nvinfo : EIATTR_CUDA_API_VERSION
	.align		4
        /*0000*/ 	.byte	0x04, 0x37
        /*0002*/ 	.short	(.L_20249 - .L_20248)
.L_20248:
        /*0004*/ 	.word	0x00000082


	//----- nvinfo : EIATTR_KPARAM_INFO
	.align		4
.L_20249:
        /*0008*/ 	.byte	0x04, 0x17
        /*000a*/ 	.short	(.L_20251 - .L_20250)
.L_20250:
        /*000c*/ 	.word	0x00000000
        /*0010*/ 	.short	0x0013
        /*0012*/ 	.short	0x0078
        /*0014*/ 	.byte	0x00, 0xf0, 0x11, 0x00


	//----- nvinfo : EIATTR_KPARAM_INFO
	.align		4
.L_20251:
        /*0018*/ 	.byte	0x04, 0x17
        /*001a*/ 	.short	(.L_20253 - .L_20252)
.L_20252:
        /*001c*/ 	.word	0x00000000
        /*0020*/ 	.short	0x0012
        /*0022*/ 	.short	0x0074
        /*0024*/ 	.byte	0x00, 0xf0, 0x11, 0x00


	//----- nvinfo : EIATTR_KPARAM_INFO
	.align		4
.L_20253:
        /*0028*/ 	.byte	0x04, 0x17
        /*002a*/ 	.short	(.L_20255 - .L_20254)
.L_20254:
        /*002c*/ 	.word	0x00000000
        /*0030*/ 	.short	0x0011
        /*0032*/ 	.short	0x0070
        /*0034*/ 	.byte	0x00, 0xf0, 0x11, 0x00


	//----- nvinfo : EIATTR_KPARAM_INFO
	.align		4
.L_20255:
        /*0038*/ 	.byte	0x04, 0x17
        /*003a*/ 	.short	(.L_20257 - .L_20256)
.L_20256:
        /*003c*/ 	.word	0x00000000
        /*0040*/ 	.short	0x0010
        /*0042*/ 	.short	0x006c
        /*0044*/ 	.byte	0x00, 0xf0, 0x11, 0x00


	//----- nvinfo : EIATTR_KPARAM_INFO
	.align		4
.L_20257:
        /*0048*/ 	.byte	0x04, 0x17
        /*004a*/ 	.short	(.L_20259 - .L_20258)
.L_20258:
        /*004c*/ 	.word	0x00000000
        /*0050*/ 	.short	0x000f
        /*0052*/ 	.short	0x0068
        /*0054*/ 	.byte	0x00, 0xf0, 0x11, 0x00


	//----- nvinfo : EIATTR_KPARAM_INFO
	.align		4
.L_20259:
        /*0058*/ 	.byte	0x04, 0x17
        /*005a*/ 	.short	(.L_20261 - .L_20260)
.L_20260:
        /*005c*/ 	.word	0x00000000
        /*0060*/ 	.short	0x000e
        /*0062*/ 	.short	0x0060
        /*0064*/ 	.byte	0x00, 0xf5, 0x21, 0x00


	//----- nvinfo : EIATTR_KPARAM_INFO
	.align		4
.L_20261:
        /*0068*/ 	.byte	0x04, 0x17
        /*006a*/ 	.short	(.L_20263 - .L_20262)
.L_20262:
        /*006c*/ 	.word	0x00000000
        /*0070*/ 	.short	0x000d
        /*0072*/ 	.short	0x0058
        /*0074*/ 	.byte	0x00, 0xf5, 0x21, 0x00


	//----- nvinfo : EIATTR_KPARAM_INFO
	.align		4
.L_20263:
        /*0078*/ 	.byte	0x04, 0x17
        /*007a*/ 	.short	(.L_20265 - .L_20264)
.L_20264:
        /*007c*/ 	.word	0x00000000
        /*0080*/ 	.short	0x000c
        /*0082*/ 	.short	0x0050
        /*0084*/ 	.byte	0x00, 0xf0, 0x11, 0x00


	//----- nvinfo : EIATTR_KPARAM_INFO
	.align		4
.L_20265:
        /*0088*/ 	.byte	0x04, 0x17
        /*008a*/ 	.short	(.L_20267 - .L_20266)
.L_20266:
        /*008c*/ 	.word	0x00000000
        /*0090*/ 	.short	0x000b
        /*0092*/ 	.short	0x004c
        /*0094*/ 	.byte	0x00, 0xf0, 0x11, 0x00


	//----- nvinfo : EIATTR_KPARAM_INFO
	.align		4
.L_20267:
        /*0098*/ 	.byte	0x04, 0x17
        /*009a*/ 	.short	(.L_20269 - .L_20268)
.L_20268:
        /*009c*/ 	.word	0x00000000
        /*00a0*/ 	.short	0x000a
        /*00a2*/ 	.short	0x0048
        /*00a4*/ 	.byte	0x00, 0xf0, 0x11, 0x00


	//----- nvinfo : EIATTR_KPARAM_INFO
	.align		4
.L_20269:
        /*00a8*/ 	.byte	0x04, 0x17
        /*00aa*/ 	.short	(.L_20271 - .L_20270)
.L_20270:
        /*00ac*/ 	.word	0x00000000
        /*00b0*/ 	.short	0x0009
        /*00b2*/ 	.short	0x0040
        /*00b4*/ 	.byte	0x00, 0xf5, 0x21, 0x00


	//----- nvinfo : EIATTR_KPARAM_INFO
	.align		4
.L_20271:
        /*00b8*/ 	.byte	0x04, 0x17
        /*00ba*/ 	.short	(.L_20273 - .L_20272)
.L_20272:
        /*00bc*/ 	.word	0x00000000
        /*00c0*/ 	.short	0x0008
        /*00c2*/ 	.short	0x0038
        /*00c4*/ 	.byte	0x00, 0xf0, 0x11, 0x00


	//----- nvinfo : EIATTR_KPARAM_INFO
	.align		4
.L_20273:
        /*00c8*/ 	.byte	0x04, 0x17
        /*00ca*/ 	.short	(.L_20275 - .L_20274)
.L_20274:
        /*00cc*/ 	.word	0x00000000
        /*00d0*/ 	.short	0x0007
        /*00d2*/ 	.short	0x0030
        /*00d4*/ 	.byte	0x00, 0xf5, 0x21, 0x00


	//----- nvinfo : EIATTR_KPARAM_INFO
	.align		4
.L_20275:
        /*00d8*/ 	.byte	0x04, 0x17
        /*00da*/ 	.short	(.L_20277 - .L_20276)
.L_20276:
        /*00dc*/ 	.word	0x00000000
        /*00e0*/ 	.short	0x0006
        /*00e2*/ 	.short	0x0028
        /*00e4*/ 	.byte	0x00, 0xf5, 0x21, 0x00


	//----- nvinfo : EIATTR_KPARAM_INFO
	.align		4
.L_20277:
        /*00e8*/ 	.byte	0x04, 0x17
        /*00ea*/ 	.short	(.L_20279 - .L_20278)
.L_20278:
        /*00ec*/ 	.word	0x00000000
        /*00f0*/ 	.short	0x0005
        /*00f2*/ 	.short	0x0024
        /*00f4*/ 	.byte	0x00, 0xf0, 0x11, 0x00


	//----- nvinfo : EIATTR_KPARAM_INFO
	.align		4
.L_20279:
        /*00f8*/ 	.byte	0x04, 0x17
        /*00fa*/ 	.short	(.L_20281 - .L_20280)
.L_20280:
        /*00fc*/ 	.word	0x00000000
        /*0100*/ 	.short	0x0004
        /*0102*/ 	.short	0x0020
        /*0104*/ 	.byte	0x00, 0xf0, 0x11, 0x00


	//----- nvinfo : EIATTR_KPARAM_INFO
	.align		4
.L_20281:
        /*0108*/ 	.byte	0x04, 0x17
        /*010a*/ 	.short	(.L_20283 - .L_20282)
.L_20282:
        /*010c*/ 	.word	0x00000000
        /*0110*/ 	.short	0x0003
        /*0112*/ 	.short	0x0018
        /*0114*/ 	.byte	0x00, 0xf5, 0x21, 0x00


	//----- nvinfo : EIATTR_KPARAM_INFO
	.align		4
.L_20283:
        /*0118*/ 	.byte	0x04, 0x17
        /*011a*/ 	.short	(.L_20285 - .L_20284)
.L_20284:
        /*011c*/ 	.word	0x00000000
        /*0120*/ 	.short	0x0002
        /*0122*/ 	.short	0x0010
        /*0124*/ 	.byte	0x00, 0xf5, 0x21, 0x00


	//----- nvinfo : EIATTR_KPARAM_INFO
	.align		4
.L_20285:
        /*0128*/ 	.byte	0x04, 0x17
        /*012a*/ 	.short	(.L_20287 - .L_20286)
.L_20286:
        /*012c*/ 	.word	0x00000000
        /*0130*/ 	.short	0x0001
        /*0132*/ 	.short	0x0008
        /*0134*/ 	.byte	0x00, 0xf5, 0x21, 0x00


	//----- nvinfo : EIATTR_KPARAM_INFO
	.align		4
.L_20287:
        /*0138*/ 	.byte	0x04, 0x17
        /*013a*/ 	.short	(.L_20289 - .L_20288)
.L_20288:
        /*013c*/ 	.word	0x00000000
        /*0140*/ 	.short	0x0000
        /*0142*/ 	.short	0x0000
        /*0144*/ 	.byte	0x00, 0xf5, 0x21, 0x00


	//----- nvinfo : EIATTR_SPARSE_MMA_MASK
	.align		4
.L_20289:
        /*0148*/ 	.byte	0x03, 0x50
        /*014a*/ 	.short	0x0000


	//----- nvinfo : EIATTR_MAXREG_COUNT
	.align		4
        /*014c*/ 	.byte	0x03, 0x1b
        /*014e*/ 	.short	0x00ff


	//----- nvinfo : EIATTR_NUM_BARRIERS
	.align		4
        /*0150*/ 	.byte	0x02, 0x4c
        /*0152*/ 	.byte	0x01
	.zero		1


	//----- nvinfo : EIATTR_EXTERNS
	.align		4
        /*0154*/ 	.byte	0x04, 0x0f
        /*0156*/ 	.short	(.L_20291 - .L_20290)


	//   ....[0]....
	.align		4
.L_20290:
        /*0158*/ 	.word	index@(__assertfail)


	//----- nvinfo : EIATTR_MERCURY_ISA_VERSION
	.align		4
.L_20291:
        /*015c*/ 	.byte	0x03, 0x5f
        /*015e*/ 	.short	0x0101


	//----- nvinfo : EIATTR_COOP_GROUP_MASK_REGIDS
	.align		4
        /*0160*/ 	.byte	0x04, 0x29
        /*0162*/ 	.short	(.L_20293 - .L_20292)


	//   ....[0]....
.L_20292:
        /*0164*/ 	.word	0xffffffff


	//   ....[1]....
        /*0168*/ 	.word	0xffffffff


	//   ....[2]....
        /*016c*/ 	.word	0xffffffff


	//   ....[3]....
        /*0170*/ 	.word	0xffffffff


	//   ....[4]....
        /*0174*/ 	.word	0xffffffff


	//   ....[5]....
        /*0178*/ 	.word	0xffffffff


	//   ....[6]....
        /*017c*/ 	.word	0xffffffff


	//   ....[7]....
        /*0180*/ 	.word	0xffffffff


	//   ....[8]....
        /*0184*/ 	.word	0xffffffff


	//   ....[9]....
        /*0188*/ 	.word	0xffffffff


	//   ....[10]....
        /*018c*/ 	.word	0xffffffff


	//   ....[11]....
        /*0190*/ 	.word	0xffffffff


	//   ....[12]....
        /*0194*/ 	.word	0xffffffff


	//   ....[13]....
        /*0198*/ 	.word	0xffffffff


	//   ....[14]....
        /*019c*/ 	.word	0xffffffff


	//   ....[15]....
        /*01a0*/ 	.word	0xffffffff


	//   ....[16]....
        /*01a4*/ 	.word	0xffffffff


	//   ....[17]....
        /*01a8*/ 	.word	0xffffffff


	//   ....[18]....
        /*01ac*/ 	.word	0xffffffff


	//   ....[19]....
        /*01b0*/ 	.word	0xffffffff


	//   ....[20]....
        /*01b4*/ 	.word	0xffffffff


	//   ....[21]....
        /*01b8*/ 	.word	0xffffffff


	//   ....[22]....
        /*01bc*/ 	.word	0xffffffff


	//   ....[23]....
        /*01c0*/ 	.word	0xffffffff


	//   ....[24]....
        /*01c4*/ 	.word	0xffffffff


	//   ....[25]....
        /*01c8*/ 	.word	0xffffffff


	//   ....[26]....
        /*01cc*/ 	.word	0xffffffff


	//   ....[27]....
        /*01d0*/ 	.word	0xffffffff


	//   ....[28]....
        /*01d4*/ 	.word	0xffffffff


	//   ....[29]....
        /*01d8*/ 	.word	0xffffffff


	//   ....[30]....
        /*01dc*/ 	.word	0xffffffff


	//   ....[31]....
        /*01e0*/ 	.word	0xffffffff


	//   ....[32]....
        /*01e4*/ 	.word	0xffffffff


	//   ....[33]....
        /*01e8*/ 	.word	0xffffffff


	//   ....[34]....
        /*01ec*/ 	.word	0xffffffff


	//   ....[35]....
        /*01f0*/ 	.word	0xffffffff


	//   ....[36]....
        /*01f4*/ 	.word	0xffffffff


	//   ....[37]....
        /*01f8*/ 	.word	0xffffffff


	//   ....[38]....
        /*01fc*/ 	.word	0xffffffff


	//   ....[39]....
        /*0200*/ 	.word	0x0500000f


	//   ....[40]....
        /*0204*/ 	.word	0x0500000f


	//   ....[41]....
        /*0208*/ 	.word	0x0500000f


	//   ....[42]....
        /*020c*/ 	.word	0x0500000f


	//   ....[43]....
        /*0210*/ 	.word	0x0500000f


	//   ....[44]....
        /*0214*/ 	.word	0x0500000f


	//   ....[45]....
        /*0218*/ 	.word	0x0500000f


	//   ....[46]....
        /*021c*/ 	.word	0x0500000f


	//   ....[47]....
        /*0220*/ 	.word	0x0500000f


	//   ....[48]....
        /*0224*/ 	.word	0x0500000f


	//   ....[49]....
        /*0228*/ 	.word	0x0500000f


	//   ....[50]....
        /*022c*/ 	.word	0x0500000f


	//   ....[51]....
        /*0230*/ 	.word	0x0500000f


	//   ....[52]....
        /*0234*/ 	.word	0x0500000f


	//   ....[53]....
        /*0238*/ 	.word	0x0500000f


	//   ....[54]....
        /*023c*/ 	.word	0x0500000f


	//   ....[55]....
        /*0240*/ 	.word	0x0500000f


	//   ....[56]....
        /*0244*/ 	.word	0x0500000f


	//   ....[57]....
        /*0248*/ 	.word	0x0500000f


	//   ....[58]....
        /*024c*/ 	.word	0x0500000f


	//   ....[59]....
        /*0250*/ 	.word	0x0500000f


	//   ....[60]....
        /*0254*/ 	.word	0x0500000f


	//   ....[61]....
        /*0258*/ 	.word	0x0500000f


	//   ....[62]....
        /*025c*/ 	.word	0x0500000f


	//   ....[63]....
        /*0260*/ 	.word	0x0500000f


	//   ....[64]....
        /*0264*/ 	.word	0x0500000f


	//   ....[65]....
        /*0268*/ 	.word	0x0500000f


	//   ....[66]....
        /*026c*/ 	.word	0x0500000f


	//   ....[67]....
        /*0270*/ 	.word	0x0500000f


	//   ....[68]....
        /*0274*/ 	.word	0x0500000f


	//   ....[69]....
        /*0278*/ 	.word	0x0500000f


	//   ....[70]....
        /*027c*/ 	.word	0x0500000f


	//   ....[71]....
        /*0280*/ 	.word	0x0500000f


	//   ....[72]....
        /*0284*/ 	.word	0x0500000f


	//   ....[73]....
        /*0288*/ 	.word	0x0500000f


	//   ....[74]....
        /*028c*/ 	.word	0x0500000f


	//   ....[75]....
        /*0290*/ 	.word	0x0500000f


	//   ....[76]....
        /*0294*/ 	.word	0x0500000f


	//   ....[77]....
        /*0298*/ 	.word	0x0500000f


	//   ....[78]....
        /*029c*/ 	.word	0x0500000f


	//   ....[79]....
        /*02a0*/ 	.word	0x0500000f


	//   ....[80]....
        /*02a4*/ 	.word	0x0500000f


	//   ....[81]....
        /*02a8*/ 	.word	0x0500000f


	//   ....[82]....
        /*02ac*/ 	.word	0x0500000f


	//   ....[83]....
        /*02b0*/ 	.word	0x0500000f


	//   ....[84]....
        /*02b4*/ 	.word	0x0500000f


	//   ....[85]....
        /*02b8*/ 	.word	0x0500000f


	//   ....[86]....
        /*02bc*/ 	.word	0x0500000f


	//   ....[87]....
        /*02c0*/ 	.word	0x0500000f


	//   ....[88]....
        /*02c4*/ 	.word	0x0500000f


	//   ....[89]....
        /*02c8*/ 	.word	0x0500000f


	//   ....[90]....
        /*02cc*/ 	.word	0x0500000f


	//----- nvinfo : EIATTR_COOP_GROUP_INSTR_OFFSETS
	.align		4
.L_20293:
        /*02d0*/ 	.byte	0x04, 0x28
        /*02d2*/ 	.short	(.L_20295 - .L_20294)


	//   ....[0]....
.L_20294:
        /*02d4*/ 	.word	0x00000b60


	//   ....[1]....
        /*02d8*/ 	.word	0x00000b80


	//   ....[2]....
        /*02dc*/ 	.word	0x00000ba0


	//   ....[3]....
        /*02e0*/ 	.word	0x00000bc0


	//   ....[4]....
        /*02e4*/ 	.word	0x00000cd0


	//   ....[5]....
        /*02e8*/ 	.word	0x00000cf0


	//   ....[6]....
        /*02ec*/ 	.word	0x00000d10


	//   ....[7]....
        /*02f0*/ 	.word	0x00001b60


	//   ....[8]....
        /*02f4*/ 	.word	0x00001b90


	//   ....[9]....
        /*02f8*/ 	.word	0x00001bb0


	//   ....[10]....
        /*02fc*/ 	.word	0x00001bd0


	//   ....[11]....
        /*0300*/ 	.word	0x00001bf0


	//   ....[12]....
        /*0304*/ 	.word	0x00001c40


	//   ....[13]....
        /*0308*/ 	.word	0x00001c60


	//   ....[14]....
        /*030c*/ 	.word	0x00001c80


	//   ....[15]....
        /*0310*/ 	.word	0x00002b20


	//   ....[16]....
        /*0314*/ 	.word	0x00002b60


	//   ....[17]....
        /*0318*/ 	.word	0x00002ba0


	//   ....[18]....
        /*031c*/ 	.word	0x00002bd0


	//   ....[19]....
        /*0320*/ 	.word	0x00002c10


	//   ....[20]....
        /*0324*/ 	.word	0x00002c50


	//   ....[21]....
        /*0328*/ 	.word	0x00002c70


	//   ....[22]....
        /*032c*/ 	.word	0x00002cb0


	//   ....[23]....
        /*0330*/ 	.word	0x00002cf0


	//   ....[24]....
        /*0334*/ 	.word	0x00002d30


	//   ....[25]....
        /*0338*/ 	.word	0x00002d60


	//   ....[26]....
        /*033c*/ 	.word	0x00002d90


	//   ....[27]....
        /*0340*/ 	.word	0x00002db0


	//   ....[28]....
        /*0344*/ 	.word	0x00002de0


	//   ....[29]....
        /*0348*/ 	.word	0x00002e00


	//   ....[30]....
        /*034c*/ 	.word	0x00002e30


	//   ....[31]....
        /*0350*/ 	.word	0x00002e70


	//   ....[32]....
        /*0354*/ 	.word	0x00002eb0


	//   ....[33]....
        /*0358*/ 	.word	0x00002f20


	//   ....[34]....
        /*035c*/ 	.word	0x00002f50


	//   ....[35]....
        /*0360*/ 	.word	0x00002f70


	//   ....[36]....
        /*0364*/ 	.word	0x00002f90


	//   ....[37]....
        /*0368*/ 	.word	0x00002fb0


	//   ....[38]....
        /*036c*/ 	.word	0x00002fd0


	//   ....[39]....
        /*0370*/ 	.word	0x00003f30


	//   ....[40]....
        /*0374*/ 	.word	0x00003f90


	//   ....[41]....
        /*0378*/ 	.word	0x00003ff0


	//   ....[42]....
        /*037c*/ 	.word	0x00004050


	//   ....[43]....
        /*0380*/ 	.word	0x000040d0


	//   ....[44]....
        /*0384*/ 	.word	0x00004140


	//   ....[45]....
        /*0388*/ 	.word	0x000041a0


	//   ....[46]....
        /*038c*/ 	.word	0x00004220


	//   ....[47]....
        /*0390*/ 	.word	0x00004280


	//   ....[48]....
        /*0394*/ 	.word	0x00004300


	//   ....[49]....
        /*0398*/ 	.word	0x00004360


	//   ....[50]....
        /*039c*/ 	.word	0x000043e0


	//   ....[51]....
        /*03a0*/ 	.word	0x00004440


	//   ....[52]....
        /*03a4*/ 	.word	0x000044c0


	//   ....[53]....
        /*03a8*/ 	.word	0x00004520


	//   ....[54]....
        /*03ac*/ 	.word	0x000045a0


	//   ....[55]....
        /*03b0*/ 	.word	0x00004600


	//   ....[56]....
        /*03b4*/ 	.word	0x00004680


	//   ....[57]....
        /*03b8*/ 	.word	0x000046e0


	//   ....[58]....
        /*03bc*/ 	.word	0x00004760


	//   ....[59]....
        /*03c0*/ 	.word	0x000047c0


	//   ....[60]....
        /*03c4*/ 	.word	0x00004840


	//   ....[61]....
        /*03c8*/ 	.word	0x000048a0


	//   ....[62]....
        /*03cc*/ 	.word	0x00004920


	//   ....[63]....
        /*03d0*/ 	.word	0x00004980


	//   ....[64]....
        /*03d4*/ 	.word	0x00004a00


	//   ....[65]....
        /*03d8*/ 	.word	0x00004a60


	//   ....[66]....
        /*03dc*/ 	.word	0x00004ae0


	//   ....[67]....
        /*03e0*/ 	.word	0x00004b40


	//   ....[68]....
        /*03e4*/ 	.word	0x00004bc0


	//   ....[69]....
        /*03e8*/ 	.word	0x00004c20


	//   ....[70]....
        /*03ec*/ 	.word	0x00004c90


	//   ....[71]....
        /*03f0*/ 	.word	0x00004cf0


	//   ....[72]....
        /*03f4*/ 	.word	0x00004d60


	//   ....[73]....
        /*03f8*/ 	.word	0x00004dc0


	//   ....[74]....
        /*03fc*/ 	.word	0x00004e40


	//   ....[75]....
        /*0400*/ 	.word	0x00004ea0


	//   ....[76]....
        /*0404*/ 	.word	0x00004f20


	//   ....[77]....
        /*0408*/ 	.word	0x00004f80


	//   ....[78]....
        /*040c*/ 	.word	0x00005000


	//   ....[79]....
        /*0410*/ 	.word	0x00005060


	//   ....[80]....
        /*0414*/ 	.word	0x000050e0


	//   ....[81]....
        /*0418*/ 	.word	0x00005140


	//   ....[82]....
        /*041c*/ 	.word	0x000051c0


	//   ....[83]....
        /*0420*/ 	.word	0x00005220


	//   ....[84]....
        /*0424*/ 	.word	0x000052a0


	//   ....[85]....
        /*0428*/ 	.word	0x00005300


	//   ....[86]....
        /*042c*/ 	.word	0x00005380


	//   ....[87]....
        /*0430*/ 	.word	0x000053e0


	//   ....[88]....
        /*0434*/ 	.word	0x00005440


	//   ....[89]....
        /*0438*/ 	.word	0x000054b0


	//   ....[90]....
        /*043c*/ 	.word	0x00005520


	//----- nvinfo : EIATTR_VRC_CTA_INIT_COUNT
	.align		4
.L_20295:
        /*0440*/ 	.byte	0x02, 0x4a
	.zero		1
	.zero		1


	//----- nvinfo : EIATTR_SYSCALL_OFFSETS
	.align		4
        /*0444*/ 	.byte	0x04, 0x46
        /*0446*/ 	.short	(.L_20297 - .L_20296)


	//   ....[0]....
.L_20296:
        /*0448*/ 	.word	0x00002a40


	//   ....[1]....
        /*044c*/ 	.word	0x00003ed0


	//----- nvinfo : EIATTR_EXIT_INSTR_OFFSETS
	.align		4
.L_20297:
        /*0450*/ 	.byte	0x04, 0x1c
        /*0452*/ 	.short	(.L_20299 - .L_20298)


	//   ....[0]....
.L_20298:
        /*0454*/ 	.word	0x00003b60


	//   ....[1]....
        /*0458*/ 	.word	0x00003ba0


	//   ....[2]....
        /*045c*/ 	.word	0x00003dd0


	//   ....[3]....
        /*0460*/ 	.word	0x00003ee0


	//----- nvinfo : EIATTR_CRS_STACK_SIZE
	.align		4
.L_20299:
        /*0464*/ 	.byte	0x04, 0x1e
        /*0466*/ 	.short	(.L_20301 - .L_20300)
.L_20300:
        /*0468*/ 	.word	0x00000000


	//----- nvinfo : EIATTR_CBANK_PARAM_SIZE
	.align		4
.L_20301:
        /*046c*/ 	.byte	0x03, 0x19
        /*046e*/ 	.short	0x007c


	//----- nvinfo : EIATTR_PARAM_CBANK
	.align		4
        /*0470*/ 	.byte	0x04, 0x0a
        /*0472*/ 	.short	(.L_20303 - .L_20302)
	.align		4
.L_20302:
        /*0474*/ 	.word	index@(.nv.constant0._ZN4vllm25paged_attention_v1_kernelIfhLi192ELi16ELi128ELNS_18Fp8KVCacheDataTypeE1ELb1EEEvPT_PKS2_PKT0_S8_ifPKiSA_iPKfiiiSC_SC_iiiii)
        /*0478*/ 	.short	0x0380
        /*047a*/ 	.short	0x007c


	//----- nvinfo : EIATTR_SW_WAR
	.align		4
.L_20303:
        /*047c*/ 	.byte	0x04, 0x36
        /*047e*/ 	.short	(.L_20305 - .L_20304)
.L_20304:
        /*0480*/ 	.word	0x00000008
.L_20305:


//--------------------- .nv.info._ZN4vllm25paged_attention_v1_kernelIfhLi128ELi16ELi128ELNS_18Fp8KVCacheDataTypeE1ELb1EEEvPT_PKS2_PKT0_S8_ifPKiSA_iPKfiiiSC_SC_iiiii --------------------------
	.section	.nv.info._ZN4vllm25paged_attention_v1_kernelIfhLi128ELi16ELi128ELNS_18Fp8KVCacheDataTypeE1ELb1EEEvPT_PKS2_PKT0_S8_ifPKiSA_iPKfiiiSC_SC_iiiii,"",@"SHT_CUDA_INFO"
	.sectionflags	@""
	.align	4


	//----- nvinfo : EIATTR_CUDA_API_VERSION
	.align		4
        /*0000*/ 	.byte	0x04, 0x37
        /*0002*/ 	.short	(.L_20307 - .L_20306)
.L_20306:
        /*0004*/ 	.word	0x00000082


	//----- nvinfo : EIATTR_KPARAM_INFO
	.align		4
.L_20307:
        /*0008*/ 	.byte	0x04, 0x17
        /*000a*/ 	.short	(.L_20309 - .L_20308)
.L_20308:
        /*000c*/ 	.word	0x00000000
        /*0010*/ 	.short	0x0013
        /*0012*/ 	.short	0x0078
        /*0014*/ 	.byte	0x00, 0xf0, 0x11, 0x00


	//----- nvinfo : EIATTR_KPARAM_INFO
	.align		4
.L_20309:
        /*0018*/ 	.byte	0x04, 0x17
        /*001a*/ 	.short	(.L_20311 - .L_20310)
.L_20310:
        /*001c*/ 	.word	0x00000000
        /*0020*/ 	.short	0x0012
        /*0022*/ 	.short	0x0074
        /*0024*/ 	.byte	0x00, 0xf0, 0x11, 0x00


	//----- nvinfo : EIATTR_KPARAM_INFO
	.align		4
.L_20311:
        /*0028*/ 	.byte	0x04, 0x17
        /*002a*/ 	.short	(.L_20313 - .L_20312)
.L_20312:
        /*002c*/ 	.word	0x00000000
        /*0030*/ 	.short	0x0011
        /*0032*/ 	.short	0x0070
        /*0034*/ 	.byte	0x00, 0xf0, 0x11, 0x00


	//----- nvinfo : EIATTR_KPARAM_INFO
	.align		4
.L_20313:
        /*0038*/ 	.byte	0x04, 0x17
        /*003a*/ 	.short	(.L_20315 - .L_20314)
.L_20314:
        /*003c*/ 	.word	0x00000000
        /*0040*/ 	.short	0x0010
        /*0042*/ 	.short	0x006c
        /*0044*/ 	.byte	0x00, 0xf0, 0x11, 0x00


	//----- nvinfo : EIATTR_KPARAM_INFO
	.align		4
.L_20315:
        /*0048*/ 	.byte	0x04, 0x17
        /*004a*/ 	.short	(.L_20317 - .L_20316)
.L_20316:
        /*004c*/ 	.word	0x00000000
        /*0050*/ 	.short	0x000f
        /*0052*/ 	.short	0x0068
        /*0054*/ 	.byte	0x00, 0xf0, 0x11, 0x00


	//----- nvinfo : EIATTR_KPARAM_INFO
	.align		4
.L_20317:
        /*0058*/ 	.byte	0x04, 0x17
        /*005a*/ 	.short	(.L_20319 - .L_20318)
.L_20318:
        /*005c*/ 	.word	0x00000000
        /*0060*/ 	.short	0x000e
        /*0062*/ 	.short	0x0060
        /*0064*/ 	.byte	0x00, 0xf5, 0x21, 0x00


	//----- nvinfo : EIATTR_KPARAM_INFO
	.align		4
.L_20319:
        /*0068*/ 	.byte	0x04, 0x17
        /*006a*/ 	.short	(.L_20321 - .L_20320)
.L_20320:
        /*006c*/ 	.word	0x00000000
        /*0070*/ 	.short	0x000d
        /*0072*/ 	.short	0x0058
        /*0074*/ 	.byte	0x00, 0xf5, 0x21, 0x00


	//----- nvinfo : EIATTR_KPARAM_INFO
	.align		4
.L_20321:
        /*0078*/ 	.byte	0x04, 0x17
        /*007a*/ 	.short	(.L_20323 - .L_20322)
.L_20322:
        /*007c*/ 	.word	0x00000000
        /*0080*/ 	.short	0x000c
        /*0082*/ 	.short	0x0050
        /*0084*/ 	.byte	0x00, 0xf0, 0x11, 0x00


	//----- nvinfo : EIATTR_KPARAM_INFO
	.align		4
.L_20323:
        /*0088*/ 	.byte	0x04, 0x17
        /*008a*/ 	.short	(.L_20325 - .L_20324)
.L_20324:
        /*008c*/ 	.word	0x00000000
        /*0090*/ 	.short	0x000b
        /*0092*/ 	.short	0x004c
        /*0094*/ 	.byte	0x00, 0xf0, 0x11, 0x00


	//----- nvinfo : EIATTR_KPARAM_INFO
	.align		4
.L_20325:
        /*0098*/ 	.byte	0x04, 0x17
        /*009a*/ 	.short	(.L_20327 - .L_20326)
.L_20326:
        /*009c*/ 	.word	0x00000000
        /*00a0*/ 	.short	0x000a
        /*00a2*/ 	.short	0x0048
        /*00a4*/ 	.byte	0x00, 0xf0, 0x11, 0x00


	//----- nvinfo : EIATTR_KPARAM_INFO
	.align		4
.L_20327:
        /*00a8*/ 	.byte	0x04, 0x17
        /*00aa*/ 	.short	(.L_20329 - .L_20328)
.L_20328:
        /*00ac*/ 	.word	0x00000000
        /*00b0*/ 	.short	0x0009
        /*00b2*/ 	.short	0x0040
        /*00b4*/ 	.byte	0x00, 0xf5, 0x21, 0x00


	//----- nvinfo : EIATTR_KPARAM_INFO
	.align		4
.L_20329:
        /*00b8*/ 	.byte	0x04, 0x17
        /*00ba*/ 	.short	(.L_20331 - .L_20330)
.L_20330:
        /*00bc*/ 	.word	0x00000000
        /*00c0*/ 	.short	0x0008
        /*00c2*/ 	.short	0x0038
        /*00c4*/ 	.byte	0x00, 0xf0, 0x11, 0x00


	//----- nvinfo : EIATTR_KPARAM_INFO
	.align		4
.L_20331:
        /*00c8*/ 	.byte	0x04, 0x17
        /*00ca*/ 	.short	(.L_20333 - .L_20332)
.L_20332:
        /*00cc*/ 	.word	0x00000000
        /*00d0*/ 	.short	0x0007
        /*00d2*/ 	.short	0x0030
        /*00d4*/ 	.byte	0x00, 0xf5, 0x21, 0x00


	//----- nvinfo : EIATTR_KPARAM_INFO
	.align		4
.L_20333:
        /*00d8*/ 	.byte	0x04, 0x17
        /*00da*/ 	.short	(.L_20335 - .L_20334)
.L_20334:
        /*00dc*/ 	.word	0x00000000
        /*00e0*/ 	.short	0x0006
        /*00e2*/ 	.short	0x0028
        /*00e4*/ 	.byte	0x00, 0xf5, 0x21, 0x00


	//----- nvinfo : EIATTR_KPARAM_INFO
	.align		4
.L_20335:
        /*00e8*/ 	.byte	0x04, 0x17
        /*00ea*/ 	.short	(.L_20337 - .L_20336)
.L_20336:
        /*00ec*/ 	.word	0x00000000
        /*00f0*/ 	.short	0x0005
        /*00f2*/ 	.short	0x0024
        /*00f4*/ 	.byte	0x00, 0xf0, 0x11, 0x00


	//----- nvinfo : EIATTR_KPARAM_INFO
	.align		4
.L_20337:
        /*00f8*/ 	.byte	0x04, 0x17
        /*00fa*/ 	.short	(.L_20339 - .L_20338)
.L_20338:
        /*00fc*/ 	.word	0x00000000
        /*0100*/ 	.short	0x0004
        /*0102*/ 	.short	0x0020
        /*0104*/ 	.byte	0x00, 0xf0, 0x11, 0x00


	//----- nvinfo : EIATTR_KPARAM_INFO
	.align		4
.L_20339:
        /*0108*/ 	.byte	0x04, 0x17
        /*010a*/ 	.short	(.L_20341 - .L_20340)
.L_20340:
        /*010c*/ 	.word	0x00000000
        /*0110*/ 	.short	0x0003
        /*0112*/ 	.short	0x0018
        /*0114*/ 	.byte	0x00, 0xf5, 0x21, 0x00


	//----- nvinfo : EIATTR_KPARAM_INFO
	.align		4
.L_20341:
        /*0118*/ 	.byte	0x04, 0x17
        /*011a*/ 	.short	(.L_20343 - .L_20342)
.L_20342:
        /*011c*/ 	.word	0x00000000
        /*0120*/ 	.short	0x0002
        /*0122*/ 	.short	0x0010
        /*0124*/ 	.byte	0x00, 0xf5, 0x21, 0x00


	//----- nvinfo : EIATTR_KPARAM_INFO
	.align		4
.L_20343:
        /*0128*/ 	.byte	0x04, 0x17
        /*012a*/ 	.short	(.L_20345 - .L_20344)
.L_20344:
        /*012c*/ 	.word	0x00000000
        /*0130*/ 	.short	0x0001
        /*0132*/ 	.short	0x0008
        /*0134*/ 	.byte	0x00, 0xf5, 0x21, 0x00


	//----- nvinfo : EIATTR_KPARAM_INFO
	.align		4
.L_20345:
        /*0138*/ 	.byte	0x04, 0x17
        /*013a*/ 	.short	(.L_20347 - .L_20346)
.L_20346:
        /*013c*/ 	.word	0x00000000
        /*0140*/ 	.short	0x0000
        /*0142*/ 	.short	0x0000
        /*0144*/ 	.byte	0x00, 0xf5, 0x21, 0x00


	//----- nvinfo : EIATTR_SPARSE_MMA_MASK
	.align		4
.L_20347:
        /*0148*/ 	.byte	0x03, 0x50
        /*014a*/ 	.short	0x0000


	//----- nvinfo : EIATTR_MAXREG_COUNT
	.align		4
        /*014c*/ 	.byte	0x03, 0x1b
        /*014e*/ 	.short	0x00ff


	//----- nvinfo : EIATTR_NUM_BARRIERS
	.align		4
        /*0150*/ 	.byte	0x02, 0x4c
        /*0152*/ 	.byte	0x01
	.zero		1


	//----- nvinfo : EIATTR_EXTERNS
	.align		4
        /*0154*/ 	.byte	0x04, 0x0f
        /*0156*/ 	.short	(.L_20349 - .L_20348)


	//   ....[0]....
	.align		4
.L_20348:
        /*0158*/ 	.word	index@(__assertfail)


	//----- nvinfo : EIATTR_MERCURY_ISA_VERSION
	.align		4
.L_20349:
        /*015c*/ 	.byte	0x03, 0x5f
        /*015e*/ 	.short	0x0101


	//----- nvinfo : EIATTR_COOP_GROUP_MASK_REGIDS
	.align		4
        /*0160*/ 	.byte	0x04, 0x29
        /*0162*/ 	.short	(.L_20351 - .L_20350)


	//   ....[0]....
.L_20350:
        /*0164*/ 	.word	0xffffffff


	//   ....[1]....
        /*0168*/ 	.word	0xffffffff


	//   ....[2]....
        /*016c*/ 	.word	0xffffffff


	//   ....[3]....
        /*0170*/ 	.word	0xffffffff


	//   ....[4]....
        /*0174*/ 	.word	0xffffffff


	//   ....[5]....
        /*0178*/ 	.word	0xffffffff


	//   ....[6]....
        /*017c*/ 	.word	0xffffffff


	//   ....[7]....
        /*0180*/ 	.word	0xffffffff


	//   ....[8]....
        /*0184*/ 	.word	0xffffffff


	//   ....[9]....
        /*0188*/ 	.word	0xffffffff


	//   ....[10]....
        /*018c*/ 	.word	0xffffffff


	//   ....[11]....
        /*0190*/ 	.word	0xffffffff


	//   ....[12]....
        /*0194*/ 	.word	0xffffffff


	//   ....[13]....
        /*0198*/ 	.word	0xffffffff


	//   ....[14]....
        /*019c*/ 	.word	0xffffffff


	//   ....[15]....
        /*01a0*/ 	.word	0xffffffff


	//   ....[16]....
        /*01a4*/ 	.word	0xffffffff


	//   ....[17]....
        /*01a8*/ 	.word	0xffffffff


	//   ....[18]....
        /*01ac*/ 	.word	0xffffffff


	//   ....[19]....
        /*01b0*/ 	.word	0xffffffff


	//   ....[20]....
        /*01b4*/ 	.word	0xffffffff


	//   ....[21]....
        /*01b8*/ 	.word	0xffffffff


	//   ....[22]....
        /*01bc*/ 	.word	0xffffffff


	//   ....[23]....
        /*01c0*/ 	.word	0xffffffff


	//   ....[24]....
        /*01c4*/ 	.word	0xffffffff


	//   ....[25]....
        /*01c8*/ 	.word	0xffffffff


	//   ....[26]....
        /*01cc*/ 	.word	0xffffffff


	//   ....[27]....
        /*01d0*/ 	.word	0xffffffff


	//   ....[28]....
        /*01d4*/ 	.word	0xffffffff


	//   ....[29]....
        /*01d8*/ 	.word	0xffffffff


	//   ....[30]....
        /*01dc*/ 	.word	0xffffffff


	//   ....[31]....
        /*01e0*/ 	.word	0x0500000f


	//   ....[32]....
        /*01e4*/ 	.word	0x0500000f


	//   ....[33]....
        /*01e8*/ 	.word	0x0500000f


	//   ....[34]....
        /*01ec*/ 	.word	0x0500000f


	//   ....[35]....
        /*01f0*/ 	.word	0x0500000f


	//   ....[36]....
        /*01f4*/ 	.word	0x0500000f


	//   ....[37]....
        /*01f8*/ 	.word	0x0500000f


	//   ....[38]....
        /*01fc*/ 	.word	0x0500000f


	//   ....[39]....
        /*0200*/ 	.word	0x0500000f


	//   ....[40]....
        /*0204*/ 	.word	0x0500000f


	//   ....[41]....
        /*0208*/ 	.word	0x0500000f


	//   ....[42]....
        /*020c*/ 	.word	0x0500000f


	//   ....[43]....
        /*0210*/ 	.word	0x0500000f


	//   ....[44]....
        /*0214*/ 	.word	0x0500000f


	//   ....[45]....
        /*0218*/ 	.word	0x0500000f


	//   ....[46]....
        /*021c*/ 	.word	0x0500000f


	//   ....[47]....
        /*0220*/ 	.word	0x0500000f


	//   ....[48]....
        /*0224*/ 	.word	0x0500000f


	//   ....[49]....
        /*0228*/ 	.word	0x0500000f


	//   ....[50]....
        /*022c*/ 	.word	0x0500000f


	//   ....[51]....
        /*0230*/ 	.word	0x0500000f


	//   ....[52]....
        /*0234*/ 	.word	0x0500000f


	//   ....[53]....
        /*0238*/ 	.word	0x0500000f


	//   ....[54]....
        /*023c*/ 	.word	0x0500000f


	//   ....[55]....
        /*0240*/ 	.word	0x0500000f


	//   ....[56]....
        /*0244*/ 	.word	0x0500000f


	//   ....[57]....
        /*0248*/ 	.word	0x0500000f


	//   ....[58]....
        /*024c*/ 	.word	0x0500000f


	//   ....[59]....
        /*0250*/ 	.word	0x0500000f


	//   ....[60]....
        /*0254*/ 	.word	0x0500000f


	//   ....[61]....
        /*0258*/ 	.word	0x0500000f


	//   ....[62]....
        /*025c*/ 	.word	0x0500000f


	//   ....[63]....
        /*0260*/ 	.word	0x0500000f


	//   ....[64]....
        /*0264*/ 	.word	0x0500000f


	//   ....[65]....
        /*0268*/ 	.word	0x0500000f


	//   ....[66]....
        /*026c*/ 	.word	0x0500000f


	//----- nvinfo : EIATTR_COOP_GROUP_INSTR_OFFSETS
	.align		4
.L_20351:
        /*0270*/ 	.byte	0x04, 0x28
        /*0272*/ 	.short	(.L_20353 - .L_20352)


	//   ....[0]....
.L_20352:
        /*0274*/ 	.word	0x00000ac0


	//   ....[1]....
        /*0278*/ 	.word	0x00000ae0


	//   ....[2]....
        /*027c*/ 	.word	0x00000b00


	//   ....[3]....
        /*0280*/ 	.word	0x00000b20


	//   ....[4]....
        /*0284*/ 	.word	0x00000c30


	//   ....[5]....
        /*0288*/ 	.word	0x00000c50


	//   ....[6]....
        /*028c*/ 	.word	0x00000c70


	//   ....[7]....
        /*0290*/ 	.word	0x00001aa0


	//   ....[8]....
        /*0294*/ 	.word	0x00001ad0


	//   ....[9]....
        /*0298*/ 	.word	0x00001af0


	//   ....[10]....
        /*029c*/ 	.word	0x00001b10


	//   ....[11]....
        /*02a0*/ 	.word	0x00001b30


	//   ....[12]....
        /*02a4*/ 	.word	0x00001b80


	//   ....[13]....
        /*02a8*/ 	.word	0x00001ba0


	//   ....[14]....
        /*02ac*/ 	.word	0x00001bc0


	//   ....[15]....
        /*02b0*/ 	.word	0x00002a50


	//   ....[16]....
        /*02b4*/ 	.word	0x00002a90


	//   ....[17]....
        /*02b8*/ 	.word	0x00002ac0


	//   ....[18]....
        /*02bc*/ 	.word	0x00002b00


	//   ....[19]....
        /*02c0*/ 	.word	0x00002b10


	//   ....[20]....
        /*02c4*/ 	.word	0x00002b20


	//   ....[21]....
        /*02c8*/ 	.word	0x00002b50


	//   ....[22]....
        /*02cc*/ 	.word	0x00002b80


	//   ....[23]....
        /*02d0*/ 	.word	0x00002bb0


	//   ....[24]....
        /*02d4*/ 	.word	0x00002be0


	//   ....[25]....
        /*02d8*/ 	.word	0x00002c30


	//   ....[26]....
        /*02dc*/ 	.word	0x00002c70


	//   ....[27]....
        /*02e0*/ 	.word	0x00002ca0


	//   ....[28]....
        /*02e4*/ 	.word	0x00002cc0


	//   ....[29]....
        /*02e8*/ 	.word	0x00002ce0


	//   ....[30]....
        /*02ec*/ 	.word	0x00002d00


	//   ....[31]....
        /*02f0*/ 	.word	0x00003920


	//   ....[32]....
        /*02f4*/ 	.word	0x00003980


	//   ....[33]....
        /*02f8*/ 	.word	0x000039e0


	//   ....[34]....
        /*02fc*/ 	.word	0x00003a40


	//   ....[35]....
        /*0300*/ 	.word	0x00003ac0


	//   ....[36]....
        /*0304*/ 	.word	0x00003b20


	//   ....[37]....
        /*0308*/ 	.word	0x00003b80


	//   ....[38]....
        /*030c*/ 	.word	0x00003c00


	//   ....[39]....
        /*0310*/ 	.word	0x00003c60


	//   ....[40]....
        /*0314*/ 	.word	0x00003ce0


	//   ....[41]....
        /*0318*/ 	.word	0x00003d40


	//   ....[42]....
        /*031c*/ 	.word	0x00003dc0


	//   ....[43]....
        /*0320*/ 	.word	0x00003e20


	//   ....[44]....
        /*0324*/ 	.word	0x00003ea0


	//   ....[45]....
        /*0328*/ 	.word	0x00003f00


	//   ....[46]....
        /*032c*/ 	.word	0x00003f80


	//   ....[47]....
        /*0330*/ 	.word	0x00003fe0


	//   ....[48]....
        /*0334*/ 	.word	0x00004060


	//   ....[49]....
        /*0338*/ 	.word	0x000040c0


	//   ....[50]....
        /*033c*/ 	.word	0x00004130


	//   ....[51]....
        /*0340*/ 	.word	0x00004190


	//   ....[52]....
        /*0344*/ 	.word	0x00004210


	//   ....[53]....
        /*0348*/ 	.word	0x00004270


	//   ....[54]....
        /*034c*/ 	.word	0x000042e0


	//   ....[55]....
        /*0350*/ 	.word	0x00004340


	//   ....[56]....
        /*0354*/ 	.word	0x000043b0


	//   ....[57]....
        /*0358*/ 	.word	0x00004410


	//   ....[58]....
        /*035c*/ 	.word	0x00004490


	//   ....[59]....
        /*0360*/ 	.word	0x000044f0


	//   ....[60]....
        /*0364*/ 	.word	0x00004560


	//   ....[61]....
        /*0368*/ 	.word	0x000045c0


	//   ....[62]....
        /*036c*/ 	.word	0x00004630


	//   ....[63]....
        /*0370*/ 	.word	0x00004690


	//   ....[64]....
        /*0374*/ 	.word	0x00004710


	//   ....[65]....
        /*0378*/ 	.word	0x00004770


	//   ....[66]....
        /*037c*/ 	.word	0x000047f0


	//----- nvinfo : EIATTR_VRC_CTA_INIT_COUNT
	.align		4
.L_20353:
        /*0380*/ 	.byte	0x02, 0x4a
	.zero		1
	.zero		1


	//----- nvinfo : EIATTR_SYSCALL_OFFSETS
	.align		4
        /*0384*/ 	.byte	0x04, 0x46
        /*0386*/ 	.short	(.L_20355 - .L_20354)


	//   ....[0]....
.L_20354:
        /*0388*/ 	.word	0x00002960


	//   ....[1]....
        /*038c*/ 	.word	0x000038c0


	//----- nvinfo : EIATTR_EXIT_INSTR_OFFSETS
	.align		4
.L_20355:
        /*0390*/ 	.byte	0x04, 0x1c
        /*0392*/ 	.short	(.L_20357 - .L_20356)


	//   ....[0]....
.L_20356:
        /*0394*/ 	.word	0x000035e0


	//   ....[1]....
        /*0398*/ 	.word	0x00003620


	//   ....[2]....
        /*039c*/ 	.word	0x000037c0


	//   ....[3]....
        /*03a0*/ 	.word	0x000038d0


	//----- nvinfo : EIATTR_CRS_STACK_SIZE
	.align		4
.L_20357:
        /*03a4*/ 	.byte	0x04, 0x1e
        /*03a6*/ 	.short	(.L_20359 - .L_20358)
.L_20358:
        /*03a8*/ 	.word	0x00000000


	//----- nvinfo : EIATTR_CBANK_PARAM_SIZE
	.align		4
.L_20359:
        /*03ac*/ 	.byte	0x03, 0x19
        /*03ae*/ 	.short	0x007c


	//----- nvinfo : EIATTR_PARAM_CBANK
	.align		4
        /*03b0*/ 	.byte	0x04, 0x0a
        /*03b2*/ 	.short	(.L_20361 - .L_20360)
	.align		4
.L_20360:
        /*03b4*/ 	.word	index@(.nv.constant0._ZN4vllm25paged_attention_v1_kernelIfhLi128ELi16ELi128ELNS_18Fp8KVCacheDataTypeE1ELb1EEEvPT_PKS2_PKT0_S8_ifPKiSA_iPKfiiiSC_SC_iiiii)
        /*03b8*/ 	.short	0x0380
        /*03ba*/ 	.short	0x007c


	//----- nvinfo : EIATTR_SW_WAR
	.align		4
.L_20361:
        /*03bc*/ 	.byte	0x04, 0x36
        /*03be*/ 	.short	(.L_20363 - .L_20362)
.L_20362:
        /*03c0*/ 	.word	0x00000008
.L_20363:


//--------------------- .nv.info._ZN4vllm25paged_attention_v1_kernelIfhLi120ELi16ELi128ELNS_18Fp8KVCacheDataTypeE1ELb1EEEvPT_PKS2_PKT0_S8_ifPKiSA_iPKfiiiSC_SC_iiiii --------------------------
	.section	.nv.info._ZN4vllm25paged_attention_v1_kernelIfhLi120ELi16ELi128ELNS_18Fp8KVCacheDataTypeE1ELb1EEEvPT_PKS2_PKT0_S8_ifPKiSA_iPKfiiiSC_SC_iiiii,"",@"SHT_CUDA_INFO"
	.sectionflags	@""
	.align	4


	//----- nvinfo : EIATTR_CUDA_API_VERSION
	.align		4
        /*0000*/ 	.byte	0x04, 0x37
        /*0002*/ 	.short	(.L_20365 - .L_20364)
.L_20364:
        /*0004*/ 	.word	0x00000082


	//----- nvinfo : EIATTR_KPARAM_INFO
	.align		4
.L_20365:
        /*0008*/ 	.byte	0x04, 0x17
        /*000a*/ 	.short	(.L_20367 - .L_20366)
.L_20366:
        /*000c*/ 	.word	0x00000000
        /*0010*/ 	.short	0x0013
        /*0012*/ 	.short	0x0078
        /*0014*/ 	.byte	0x00, 0xf0, 0x11, 0x00


	//----- nvinfo : EIATTR_KPARAM_INFO
	.align		4
.L_20367:
        /*0018*/ 	.byte	0x04, 0x17
        /*001a*/ 	.short	(.L_20369 - .L_20368)
.L_20368:
        /*001c*/ 	.word	0x00000000
        /*0020*/ 	.short	0x0012
        /*0022*/ 	.short	0x0074
        /*0024*/ 	.byte	0x00, 0xf0, 0x11, 0x00


	//----- nvinfo : EIATTR_KPARAM_INFO
	.align		4
.L_20369:
        /*0028*/ 	.byte	0x04, 0x17
        /*002a*/ 	.short	(.L_20371 - .L_20370)
.L_20370:
        /*002c*/ 	.word	0x00000000
        /*0030*/ 	.short	0x0011
        /*0032*/ 	.short	0x0070
        /*0034*/ 	.byte	0x00, 0xf0, 0x11, 0x00


	//----- nvinfo : EIATTR_KPARAM_INFO
	.align		4
.L_20371:
        /*0038*/ 	.byte	0x04, 0x17
        /*003a*/ 	.short	(.L_20373 - .L_20372)
.L_20372:
        /*003c*/ 	.word	0x00000000
        /*0040*/ 	.short	0x0010
        /*0042*/ 	.short	0x006c
        /*0044*/ 	.byte	0x00, 0xf0, 0x11, 0x00


	//----- nvinfo : EIATTR_KPARAM_INFO
	.align		4
.L_20373:
        /*0048*/ 	.byte	0x04, 0x17
        /*004a*/ 	.short	(.L_20375 - .L_20374)
.L_20374:
        /*004c*/ 	.word	0x00000000
        /*0050*/ 	.short	0x000f
        /*0052*/ 	.short	0x0068
        /*0054*/ 	.byte	0x00, 0xf0, 0x11, 0x00


	//----- nvinfo : EIATTR_KPARAM_INFO
	.align		4
.L_20375:
        /*0058*/ 	.byte	0x04, 0x17
        /*005a*/ 	.short	(.L_20377 - .L_20376)
.L_20376:
        /*005c*/ 	.word	0x00000000
        /*0060*/ 	.short	0x000e
        /*0062*/ 	.short	0x0060
        /*0064*/ 	.byte	0x00, 0xf5, 0x21, 0x00


	//----- nvinfo : EIATTR_KPARAM_INFO
	.align		4
.L_20377:
        /*0068*/ 	.byte	0x04, 0x17
        /*006a*/ 	.short	(.L_20379 - .L_20378)
.L_20378:
        /*006c*/ 	.word	0x00000000
        /*0070*/ 	.short	0x000d
        /*0072*/ 	.short	0x0058
        /*0074*/ 	.byte	0x00, 0xf5, 0x21, 0x00


	//----- nvinfo : EIATTR_KPARAM_INFO
	.align		4
.L_20379:
        /*0078*/ 	.byte	0x04, 0x17
        /*007a*/ 	.short	(.L_20381 - .L_20380)
.L_20380:
        /*007c*/ 	.word	0x00000000
        /*0080*/ 	.short	0x000c
        /*0082*/ 	.short	0x0050
        /*0084*/ 	.byte	0x00, 0xf0, 0x11, 0x00


	//----- nvinfo : EIATTR_KPARAM_INFO
	.align		4
.L_20381:
        /*0088*/ 	.byte	0x04, 0x17
        /*008a*/ 	.short	(.L_20383 - .L_20382)
.L_20382:
        /*008c*/ 	.word	0x00000000
        /*0090*/ 	.short	0x000b
        /*0092*/ 	.short	0x004c
        /*0094*/ 	.byte	0x00, 0xf0, 0x11, 0x00


	//----- nvinfo : EIATTR_KPARAM_INFO
	.align		4
.L_20383:
        /*0098*/ 	.byte	0x04, 0x17
        /*009a*/ 	.short	(.L_20385 - .L_20384)
.L_20384:
        /*009c*/ 	.word	0x00000000
        /*00a0*/ 	.short	0x000a
        /*00a2*/ 	.short	0x0048
        /*00a4*/ 	.byte	0x00, 0xf0, 0x11, 0x00


	//----- nvinfo : EIATTR_KPARAM_INFO
	.align		4
.L_20385:
        /*00a8*/ 	.byte	0x04, 0x17
        /*00aa*/ 	.short	(.L_20387 - .L_20386)
.L_20386:
        /*00ac*/ 	.word	0x00000000
        /*00b0*/ 	.short	0x0009
        /*00b2*/ 	.short	0x0040
        /*00b4*/ 	.byte	0x00, 0xf5, 0x21, 0x00


	//----- nvinfo : EIATTR_KPARAM_INFO
	.align		4
.L_20387:
        /*00b8*/ 	.byte	0x04, 0x17
        /*00ba*/ 	.short	(.L_20389 - .L_20388)
.L_20388:
        /*00bc*/ 	.word	0x00000000
        /*00c0*/ 	.short	0x0008
        /*00c2*/ 	.short	0x0038
        /*00c4*/ 	.byte	0x00, 0xf0, 0x11, 0x00


	//----- nvinfo : EIATTR_KPARAM_INFO
	.align		4
.L_20389:
        /*00c8*/ 	.byte	0x04, 0x17
        /*00ca*/ 	.short	(.L_20391 - .L_20390)
.L_20390:
        /*00cc*/ 	.word	0x00000000
        /*00d0*/ 	.short	0x0007
        /*00d2*/ 	.short	0x0030
        /*00d4*/ 	.byte	0x00, 0xf5, 0x21, 0x00


	//----- nvinfo : EIATTR_KPARAM_INFO
	.align		4
.L_20391:
        /*00d8*/ 	.byte	0x04, 0x17
        /*00da*/ 	.short	(.L_20393 - .L_20392)
.L_20392:
        /*00dc*/ 	.word	0x00000000
        /*00e0*/ 	.short	0x0006
        /*00e2*/ 	.short	0x0028
        /*00e4*/ 	.byte	0x00, 0xf5, 0x21, 0x00


	//----- nvinfo : EIATTR_KPARAM_INFO
	.align		4
.L_20393:
        /*00e8*/ 	.byte	0x04, 0x17
        /*00ea*/ 	.short	(.L_20395 - .L_20394)
.L_20394:
        /*00ec*/ 	.word	0x00000000
        /*00f0*/ 	.short	0x0005
        /*00f2*/ 	.short	0x0024
        /*00f4*/ 	.byte	0x00, 0xf0, 0x11, 0x00


	//----- nvinfo : EIATTR_KPARAM_INFO
	.align		4
.L_20395:
        /*00f8*/ 	.byte	0x04, 0x17
        /*00fa*/ 	.short	(.L_20397 - .L_20396)
.L_20396:
        /*00fc*/ 	.word	0x00000000
        /*0100*/ 	.short	0x0004
        /*0102*/ 	.short	0x0020
        /*0104*/ 	.byte	0x00, 0xf0, 0x11, 0x00


	//----- nvinfo : EIATTR_KPARAM_INFO
	.align		4
.L_20397:
        /*0108*/ 	.byte	0x04, 0x17
        /*010a*/ 	.short	(.L_20399 - .L_20398)
.L_20398:
        /*010c*/ 	.word	0x00000000
        /*0110*/ 	.short	0x0003
        /*0112*/ 	.short	0x0018
        /*0114*/ 	.byte	0x00, 0xf5, 0x21, 0x00


	//----- nvinfo : EIATTR_KPARAM_INFO
	.align		4
.L_20399:
        /*0118*/ 	.byte	0x04, 0x17
        /*011a*/ 	.short	(.L_20401 - .L_20400)
.L_20400:
        /*011c*/ 	.word	0x00000000
        /*0120*/ 	.short	0x0002
        /*0122*/ 	.short	0x0010
        /*0124*/ 	.byte	0x00, 0xf5, 0x21, 0x00


	//----- nvinfo : EIATTR_KPARAM_INFO
	.align		4
.L_20401:
        /*0128*/ 	.byte	0x04, 0x17
        /*012a*/ 	.short	(.L_20403 - .L_20402)
.L_20402:
        /*012c*/ 	.word	0x00000000
        /*0130*/ 	.short	0x0001
        /*0132*/ 	.short	0x0008
        /*0134*/ 	.byte	0x00, 0xf5, 0x21, 0x00


	//----- nvinfo : EIATTR_KPARAM_INFO
	.align		4
.L_20403:
        /*0138*/ 	.byte	0x04, 0x17
        /*013a*/ 	.short	(.L_20405 - .L_20404)
.L_20404:
        /*013c*/ 	.word	0x00000000
        /*0140*/ 	.short	0x0000
        /*0142*/ 	.short	0x0000
        /*0144*/ 	.byte	0x00, 0xf5, 0x21, 0x00


	//----- nvinfo : EIATTR_SPARSE_MMA_MASK
	.align		4
.L_20405:
        /*0148*/ 	.byte	0x03, 0x50
        /*014a*/ 	.short	0x0000


	//----- nvinfo : EIATTR_MAXREG_COUNT
	.align		4
        /*014c*/ 	.byte	0x03, 0x1b
        /*014e*/ 	.short	0x00ff


	//----- nvinfo : EIATTR_NUM_BARRIERS
	.align		4
        /*0150*/ 	.byte	0x02, 0x4c
        /*0152*/ 	.byte	0x01
	.zero		1


	//----- nvinfo : EIATTR_EXTERNS
	.align		4
        /*0154*/ 	.byte	0x04, 0x0f
        /*0156*/ 	.short	(.L_20407 - .L_20406)


	//   ....[0]....
	.align		4
.L_20406:
        /*0158*/ 	.word	index@(__assertfail)


	//----- nvinfo : EIATTR_MERCURY_ISA_VERSION
	.align		4
.L_20407:
        /*015c*/ 	.byte	0x03, 0x5f
        /*015e*/ 	.short	0x0101


	//----- nvinfo : EIATTR_COOP_GROUP_MASK_REGIDS
	.align		4
        /*0160*/ 	.byte	0x04, 0x29
        /*0162*/ 	.short	(.L_20409 - .L_20408)


	//   ....[0]....
.L_20408:
        /*0164*/ 	.word	0xffffffff


	//   ....[1]....
        /*0168*/ 	.word	0xffffffff


	//   ....[2]....
        /*016c*/ 	.word	0xffffffff


	//   ....[3]....
        /*0170*/ 	.word	0xffffffff


	//   ....[4]....
        /*0174*/ 	.word	0xffffffff


	//   ....[5]....
        /*0178*/ 	.word	0xffffffff


	//   ....[6]....
        /*017c*/ 	.word	0xffffffff


	//   ....[7]....
        /*0180*/ 	.word	0xffffffff


	//   ....[8]....
        /*0184*/ 	.word	0xffffffff


	//   ....[9]....
        /*0188*/ 	.word	0xffffffff


	//   ....[10]....
        /*018c*/ 	.word	0xffffffff


	//   ....[11]....
        /*0190*/ 	.word	0xffffffff


	//   ....[12]....
        /*0194*/ 	.word	0xffffffff


	//   ....[13]....
        /*0198*/ 	.word	0xffffffff


	//   ....[14]....
        /*019c*/ 	.word	0xffffffff


	//   ....[15]....
        /*01a0*/ 	.word	0xffffffff


	//   ....[16]....
        /*01a4*/ 	.word	0xffffffff


	//   ....[17]....
        /*01a8*/ 	.word	0xffffffff


	//   ....[18]....
        /*01ac*/ 	.word	0xffffffff


	//   ....[19]....
        /*01b0*/ 	.word	0xffffffff


	//   ....[20]....
        /*01b4*/ 	.word	0xffffffff


	//   ....[21]....
        /*01b8*/ 	.word	0xffffffff


	//   ....[22]....
        /*01bc*/ 	.word	0xffffffff


	//   ....[23]....
        /*01c0*/ 	.word	0xffffffff


	//   ....[24]....
        /*01c4*/ 	.word	0xffffffff


	//   ....[25]....
        /*01c8*/ 	.word	0xffffffff


	//   ....[26]....
        /*01cc*/ 	.word	0xffffffff


	//   ....[27]....
        /*01d0*/ 	.word	0xffffffff


	//   ....[28]....
        /*01d4*/ 	.word	0xffffffff


	//   ....[29]....
        /*01d8*/ 	.word	0xffffffff


	//   ....[30]....
        /*01dc*/ 	.word	0x0500000f


	//   ....[31]....
        /*01e0*/ 	.word	0x0500000f


	//   ....[32]....
        /*01e4*/ 	.word	0x0500000f


	//   ....[33]....
        /*01e8*/ 	.word	0x0500000f


	//   ....[34]....
        /*01ec*/ 	.word	0x0500000f


	//   ....[35]....
        /*01f0*/ 	.word	0x0500000f


	//   ....[36]....
        /*01f4*/ 	.word	0x0500000f


	//   ....[37]....
        /*01f8*/ 	.word	0x0500000f


	//   ....[38]....
        /*01fc*/ 	.word	0x0500000f


	//   ....[39]....
        /*0200*/ 	.word	0x0500000f


	//   ....[40]....
        /*0204*/ 	.word	0x0500000f


	//   ....[41]....
        /*0208*/ 	.word	0x0500000f


	//   ....[42]....
        /*020c*/ 	.word	0x0500000f


	//   ....[43]....
        /*0210*/ 	.word	0x0500000f


	//   ....[44]....
        /*0214*/ 	.word	0x0500000f


	//   ....[45]....
        /*0218*/ 	.word	0x0500000f


	//   ....[46]....
        /*021c*/ 	.word	0x0500000f


	//   ....[47]....
        /*0220*/ 	.word	0x0500000f


	//   ....[48]....
        /*0224*/ 	.word	0x0500000f


	//   ....[49]....
        /*0228*/ 	.word	0x0500000f


	//   ....[50]....
        /*022c*/ 	.word	0x0500000f


	//   ....[51]....
        /*0230*/ 	.word	0x0500000f


	//   ....[52]....
        /*0234*/ 	.word	0x0500000f


	//   ....[53]....
        /*0238*/ 	.word	0x0500000f


	//   ....[54]....
        /*023c*/ 	.word	0x0500000f


	//   ....[55]....
        /*0240*/ 	.word	0x0500000f


	//   ....[56]....
        /*0244*/ 	.word	0x0500000f


	//   ....[57]....
        /*0248*/ 	.word	0x0500000f


	//   ....[58]....
        /*024c*/ 	.word	0x0500000f


	//   ....[59]....
        /*0250*/ 	.word	0x0500000f


	//   ....[60]....
        /*0254*/ 	.word	0x0500000f


	//   ....[61]....
        /*0258*/ 	.word	0x0500000f


	//   ....[62]....
        /*025c*/ 	.word	0x0500000f


	//   ....[63]....
        /*0260*/ 	.word	0x0500000f


	//----- nvinfo : EIATTR_COOP_GROUP_INSTR_OFFSETS
	.align		4
.L_20409:
        /*0264*/ 	.byte	0x04, 0x28
        /*0266*/ 	.short	(.L_20411 - .L_20410)


	//   ....[0]....
.L_20410:
        /*0268*/ 	.word	0x00000ac0


	//   ....[1]....
        /*026c*/ 	.word	0x00000ae0


	//   ....[2]....
        /*0270*/ 	.word	0x00000b00


	//   ....[3]....
        /*0274*/ 	.word	0x00000b20


	//   ....[4]....
        /*0278*/ 	.word	0x00000c30


	//   ....[5]....
        /*027c*/ 	.word	0x00000c50


	//   ....[6]....
        /*0280*/ 	.word	0x00000c70


	//   ....[7]....
        /*0284*/ 	.word	0x00001aa0


	//   ....[8]....
        /*0288*/ 	.word	0x00001ad0


	//   ....[9]....
        /*028c*/ 	.word	0x00001af0


	//   ....[10]....
        /*0290*/ 	.word	0x00001b10


	//   ....[11]....
        /*0294*/ 	.word	0x00001b30


	//   ....[12]....
        /*0298*/ 	.word	0x00001b80


	//   ....[13]....
        /*029c*/ 	.word	0x00001ba0


	//   ....[14]....
        /*02a0*/ 	.word	0x00001bc0


	//   ....[15]....
        /*02a4*/ 	.word	0x00002a60


	//   ....[16]....
        /*02a8*/ 	.word	0x00002aa0


	//   ....[17]....
        /*02ac*/ 	.word	0x00002ac0


	//   ....[18]....
        /*02b0*/ 	.word	0x00002ad0


	//   ....[19]....
        /*02b4*/ 	.word	0x00002ae0


	//   ....[20]....
        /*02b8*/ 	.word	0x00002af0


	//   ....[21]....
        /*02bc*/ 	.word	0x00002b20


	//   ....[22]....
        /*02c0*/ 	.word	0x00002b40


	//   ....[23]....
        /*02c4*/ 	.word	0x00002b80


	//   ....[24]....
        /*02c8*/ 	.word	0x00002bb0


	//   ....[25]....
        /*02cc*/ 	.word	0x00002c60


	//   ....[26]....
        /*02d0*/ 	.word	0x00002c80


	//   ....[27]....
        /*02d4*/ 	.word	0x00002ca0


	//   ....[28]....
        /*02d8*/ 	.word	0x00002cc0


	//   ....[29]....
        /*02dc*/ 	.word	0x00002ce0


	//   ....[30]....
        /*02e0*/ 	.word	0x00003840


	//   ....[31]....
        /*02e4*/ 	.word	0x000038a0


	//   ....[32]....
        /*02e8*/ 	.word	0x00003900


	//   ....[33]....
        /*02ec*/ 	.word	0x00003960


	//   ....[34]....
        /*02f0*/ 	.word	0x000039e0


	//   ....[35]....
        /*02f4*/ 	.word	0x00003a40


	//   ....[36]....
        /*02f8*/ 	.word	0x00003aa0


	//   ....[37]....
        /*02fc*/ 	.word	0x00003b20


	//   ....[38]....
        /*0300*/ 	.word	0x00003b80


	//   ....[39]....
        /*0304*/ 	.word	0x00003c00


	//   ....[40]....
        /*0308*/ 	.word	0x00003c60


	//   ....[41]....
        /*030c*/ 	.word	0x00003ce0


	//   ....[42]....
        /*0310*/ 	.word	0x00003d40


	//   ....[43]....
        /*0314*/ 	.word	0x00003dc0


	//   ....[44]....
        /*0318*/ 	.word	0x00003e20


	//   ....[45]....
        /*031c*/ 	.word	0x00003ea0


	//   ....[46]....
        /*0320*/ 	.word	0x00003f00


	//   ....[47]....
        /*0324*/ 	.word	0x00003f80


	//   ....[48]....
        /*0328*/ 	.word	0x00003fe0


	//   ....[49]....
        /*032c*/ 	.word	0x00004050


	//   ....[50]....
        /*0330*/ 	.word	0x000040b0


	//   ....[51]....
        /*0334*/ 	.word	0x00004120


	//   ....[52]....
        /*0338*/ 	.word	0x00004180


	//   ....[53]....
        /*033c*/ 	.word	0x00004200


	//   ....[54]....
        /*0340*/ 	.word	0x00004260


	//   ....[55]....
        /*0344*/ 	.word	0x000042e0


	//   ....[56]....
        /*0348*/ 	.word	0x00004340


	//   ....[57]....
        /*034c*/ 	.word	0x000043c0


	//   ....[58]....
        /*0350*/ 	.word	0x00004420


	//   ....[59]....
        /*0354*/ 	.word	0x00004490


	//   ....[60]....
        /*0358*/ 	.word	0x000044f0


	//   ....[61]....
        /*035c*/ 	.word	0x00004560


	//   ....[62]....
        /*0360*/ 	.word	0x000045d0


	//   ....[63]....
        /*0364*/ 	.word	0x00004640


	//----- nvinfo : EIATTR_VRC_CTA_INIT_COUNT
	.align		4
.L_20411:
        /*0368*/ 	.byte	0x02, 0x4a
	.zero		1
	.zero		1


	//----- nvinfo : EIATTR_SYSCALL_OFFSETS
	.align		4
        /*036c*/ 	.byte	0x04, 0x46
        /*036e*/ 	.short	(.L_20413 - .L_20412)


	//   ....[0]....
.L_20412:
        /*0370*/ 	.word	0x00002960


	//   ....[1]....
        /*0374*/ 	.word	0x000037e0


	//----- nvinfo : EIATTR_EXIT_INSTR_OFFSETS
	.align		4
.L_20413:
        /*0378*/ 	.byte	0x04, 0x1c
        /*037a*/ 	.short	(.L_20415 - .L_20414)


	//   ....[0]....
.L_20414:
        /*037c*/ 	.word	0x00003510


	//   ....[1]....
        /*0380*/ 	.word	0x00003550


	//   ....[2]....
        /*0384*/ 	.word	0x000036e0


	//   ....[3]....
        /*0388*/ 	.word	0x000037f0


	//----- nvinfo : EIATTR_CRS_STACK_SIZE
	.align		4
.L_20415:
        /*038c*/ 	.byte	0x04, 0x1e
        /*038e*/ 	.short	(.L_20417 - .L_20416)
.L_20416:
        /*0390*/ 	.word	0x00000000


	//----- nvinfo : EIATTR_CBANK_PARAM_SIZE
	.align		4
.L_20417:
        /*0394*/ 	.byte	0x03, 0x19
        /*0396*/ 	.short	0x007c


	//----- nvinfo : EIATTR_PARAM_CBANK
	.align		4
        /*0398*/ 	.byte	0x04, 0x0a
        /*039a*/ 	.short	(.L_20419 - .L_20418)
	.align		4
.L_20418:
        /*039c*/ 	.word	index@(.nv.constant0._ZN4vllm25paged_attention_v1_kernelIfhLi120ELi16ELi128ELNS_18Fp8KVCacheDataTypeE1ELb1EEEvPT_PKS2_PKT0_S8_ifPKiSA_iPKfiiiSC_SC_iiiii)
        /*03a0*/ 	.short	0x0380
        /*03a2*/ 	.short	0x007c


	//----- nvinfo : EIATTR_SW_WAR
	.align		4
.L_20419:
        /*03a4*/ 	.byte	0x04, 0x36
        /*03a6*/ 	.short	(.L_20421 - .L_20420)
.L_20420:
        /*03a8*/ 	.word	0x00000008
.L_20421:


//--------------------- .nv.info._ZN4vllm25paged_attention_v1_kernelIfhLi112ELi16ELi128ELNS_18Fp8KVCacheDataTypeE1ELb1EEEvPT_PKS2_PKT0_S8_ifPKiSA_iPKfiiiSC_SC_iiiii --------------------------
	.section	.nv.info._ZN4vllm25paged_attention_v1_kernelIfhLi112ELi16ELi128ELNS_18Fp8KVCacheDataTypeE1ELb1EEEvPT_PKS2_PKT0_S8_ifPKiSA_iPKfiiiSC_SC_iiiii,"",@"SHT_CUDA_INFO"
	.sectionflags	@""
	.align	4


	//----- nvinfo : EIATTR_CUDA_API_VERSION
	.align		4
        /*0000*/ 	.byte	0x04, 0x37
        /*0002*/ 	.short	(.L_20423 - .L_20422)
.L_20422:
        /*0004*/ 	.word	0x00000082


	//----- nvinfo : EIATTR_KPARAM_INFO
	.align		4
.L_20423:
        /*0008*/ 	.byte	0x04, 0x17
        /*000a*/ 	.short	(.L_20425 - .L_20424)
.L_20424:
        /*000c*/ 	.word	0x00000000
        /*0010*/ 	.short	0x0013
        /*0012*/ 	.short	0x0078
        /*0014*/ 	.byte	0x00, 0xf0, 0x11, 0x00


	//----- nvinfo : EIATTR_KPARAM_INFO
	.align		4
.L_20425:
        /*0018*/ 	.byte	0x04, 0x17
        /*001a*/ 	.short	(.L_20427 - .L_20426)
.L_20426:
        /*001c*/ 	.word	0x00000000
        /*0020*/ 	.short	0x0012
        /*0022*/ 	.short	0x0074
        /*0024*/ 	.byte	0x00, 0xf0, 0x11, 0x00


	//----- nvinfo : EIATTR_KPARAM_INFO
	.align		4
.L_20427:
        /*0028*/ 	.byte	0x04, 0x17
        /*002a*/ 	.short	(.L_20429 - .L_20428)
.L_20428:
        /*002c*/ 	.word	0x00000000
        /*0030*/ 	.short	0x0011
        /*0032*/ 	.short	0x0070
        /*0034*/ 	.byte	0x00, 0xf0, 0x11, 0x00


	//----- nvinfo : EIATTR_KPARAM_INFO
	.align		4
.L_20429:
        /*0038*/ 	.byte	0x04, 0x17
        /*003a*/ 	.short	(.L_20431 - .L_20430)
.L_20430:
        /*003c*/ 	.word	0x00000000
        /*0040*/ 	.short	0x0010
        /*0042*/ 	.short	0x006c
        /*0044*/ 	.byte	0x00, 0xf0, 0x11, 0x00


	//----- nvinfo : EIATTR_KPARAM_INFO
	.align		4
.L_20431:
        /*0048*/ 	.byte	0x04, 0x17
        /*004a*/ 	.short	(.L_20433 - .L_20432)
.L_20432:
        /*004c*/ 	.word	0x00000000
        /*0050*/ 	.short	0x000f
        /*0052*/ 	.short	0x0068
        /*0054*/ 	.byte	0x00, 0xf0, 0x11, 0x00


	//----- nvinfo : EIATTR_KPARAM_INFO
	.align		4
.L_20433:
        /*0058*/ 	.byte	0x04, 0x17
        /*005a*/ 	.short	(.L_20435 - .L_20434)
.L_20434:
        /*005c*/ 	.word	0x00000000
        /*0060*/ 	.short	0x000e
        /*0062*/ 	.short	0x0060
        /*0064*/ 	.byte	0x00, 0xf5, 0x21, 0x00


	//----- nvinfo : EIATTR_KPARAM_INFO
	.align		4
.L_20435:
        /*0068*/ 	.byte	0x04, 0x17
        /*006a*/ 	.short	(.L_20437 - .L_20436)
.L_20436:
        /*006c*/ 	.word	0x00000000
        /*0070*/ 	.short	0x000d
        /*0072*/ 	.short	0x0058
        /*0074*/ 	.byte	0x00, 0xf5, 0x21, 0x00


	//----- nvinfo : EIATTR_KPARAM_INFO
	.align		4
.L_20437:
        /*0078*/ 	.byte	0x04, 0x17
        /*007a*/ 	.short	(.L_20439 - .L_20438)
.L_20438:
        /*007c*/ 	.word	0x00000000
        /*0080*/ 	.short	0x000c
        /*0082*/ 	.short	0x0050
        /*0084*/ 	.byte	0x00, 0xf0, 0x11, 0x00


	//----- nvinfo : EIATTR_KPARAM_INFO
	.align		4
.L_20439:
        /*0088*/ 	.byte	0x04, 0x17
        /*008a*/ 	.short	(.L_20441 - .L_20440)
.L_20440:
        /*008c*/ 	.word	0x00000000
        /*0090*/ 	.short	0x000b
        /*0092*/ 	.short	0x004c
        /*0094*/ 	.byte	0x00, 0xf0, 0x11, 0x00


	//----- nvinfo : EIATTR_KPARAM_INFO
	.align		4
.L_20441:
        /*0098*/ 	.byte	0x04, 0x17
        /*009a*/ 	.short	(.L_20443 - .L_20442)
.L_20442:
        /*009c*/ 	.word	0x00000000
        /*00a0*/ 	.short	0x000a
        /*00a2*/ 	.short	0x0048
        /*00a4*/ 	.byte	0x00, 0xf0, 0x11, 0x00


	//----- nvinfo : EIATTR_KPARAM_INFO
	.align		4
.L_20443:
        /*00a8*/ 	.byte	0x04, 0x17
        /*00aa*/ 	.short	(.L_20445 - .L_20444)
.L_20444:
        /*00ac*/ 	.word	0x00000000
        /*00b0*/ 	.short	0x0009
        /*00b2*/ 	.short	0x0040
        /*00b4*/ 	.byte	0x00, 0xf5, 0x21, 0x00


	//----- nvinfo : EIATTR_KPARAM_INFO
	.align		4
.L_20445:
        /*00b8*/ 	.byte	0x04, 0x17
        /*00ba*/ 	.short	(.L_20447 - .L_20446)
.L_20446:
        /*00bc*/ 	.word	0x00000000
        /*00c0*/ 	.short	0x0008
        /*00c2*/ 	.short	0x0038
        /*00c4*/ 	.byte	0x00, 0xf0, 0x11, 0x00


	//----- nvinfo : EIATTR_KPARAM_INFO
	.align		4
.L_20447:
        /*00c8*/ 	.byte	0x04, 0x17
        /*00ca*/ 	.short	(.L_20449 - .L_20448)
.L_20448:
        /*00cc*/ 	.word	0x00000000
        /*00d0*/ 	.short	0x0007
        /*00d2*/ 	.short	0x0030
        /*00d4*/ 	.byte	0x00, 0xf5, 0x21, 0x00


	//----- nvinfo : EIATTR_KPARAM_INFO
	.align		4
.L_20449:
        /*00d8*/ 	.byte	0x04, 0x17
        /*00da*/ 	.short	(.L_20451 - .L_20450)
.L_20450:
        /*00dc*/ 	.word	0x00000000
        /*00e0*/ 	.short	0x0006
        /*00e2*/ 	.short	0x0028
        /*00e4*/ 	.byte	0x00, 0xf5, 0x21, 0x00


	//----- nvinfo : EIATTR_KPARAM_INFO
	.align		4
.L_20451:
        /*00e8*/ 	.byte	0x04, 0x17
        /*00ea*/ 	.short	(.L_20453 - .L_20452)
.L_20452:
        /*00ec*/ 	.word	0x00000000
        /*00f0*/ 	.short	0x0005
        /*00f2*/ 	.short	0x0024
        /*00f4*/ 	.byte	0x00, 0xf0, 0x11, 0x00


	//----- nvinfo : EIATTR_KPARAM_INFO
	.align		4
.L_20453:
        /*00f8*/ 	.byte	0x04, 0x17
        /*00fa*/ 	.short	(.L_20455 - .L_20454)
.L_20454:
        /*00fc*/ 	.word	0x00000000
        /*0100*/ 	.short	0x0004
        /*0102*/ 	.short	0x0020
        /*0104*/ 	.byte	0x00, 0xf0, 0x11, 0x00


	//----- nvinfo : EIATTR_KPARAM_INFO
	.align		4
.L_20455:
        /*0108*/ 	.byte	0x04, 0x17
        /*010a*/ 	.short	(.L_20457 - .L_20456)
.L_20456:
        /*010c*/ 	.word	0x00000000
        /*0110*/ 	.short	0x0003
        /*0112*/ 	.short	0x0018
        /*0114*/ 	.byte	0x00, 0xf5, 0x21, 0x00


	//----- nvinfo : EIATTR_KPARAM_INFO
	.align		4
.L_20457:
        /*0118*/ 	.byte	0x04, 0x17
        /*011a*/ 	.short	(.L_20459 - .L_20458)
.L_20458:
        /*011c*/ 	.word	0x00000000
        /*0120*/ 	.short	0x0002
        /*0122*/ 	.short	0x0010
        /*0124*/ 	.byte	0x00, 0xf5, 0x21, 0x00


	//----- nvinfo : EIATTR_KPARAM_INFO
	.align		4
.L_20459:
        /*0128*/ 	.byte	0x04, 0x17
        /*012a*/ 	.short	(.L_20461 - .L_20460)
.L_20460:
        /*012c*/ 	.word	0x00000000
        /*0130*/ 	.short	0x0001
        /*0132*/ 	.short	0x0008
        /*0134*/ 	.byte	0x00, 0xf5, 0x21, 0x00


	//----- nvinfo : EIATTR_KPARAM_INFO
	.align		4
.L_20461:
        /*0138*/ 	.byte	0x04, 0x17
        /*013a*/ 	.short	(.L_20463 - .L_20462)
.L_20462:
        /*013c*/ 	.word	0x00000000
        /*0140*/ 	.short	0x0000
        /*0142*/ 	.short	0x0000
        /*0144*/ 	.byte	0x00, 0xf5, 0x21, 0x00


	//----- nvinfo : EIATTR_SPARSE_MMA_MASK
	.align		4
.L_20463:
        /*0148*/ 	.byte	0x03, 0x50
        /*014a*/ 	.short	0x0000


	//----- nvinfo : EIATTR_MAXREG_COUNT
	.align		4
        /*014c*/ 	.byte	0x03, 0x1b
        /*014e*/ 	.short	0x00ff


	//----- nvinfo : EIATTR_NUM_BARRIERS
	.align		4
        /*0150*/ 	.byte	0x02, 0x4c
        /*0152*/ 	.byte	0x01
	.zero		1


	//----- nvinfo : EIATTR_EXTERNS
	.align		4
        /*0154*/ 	.byte	0x04, 0x0f
        /*0156*/ 	.short	(.L_20465 - .L_20464)


	//   ....[0]....
	.align		4
.L_20464:
        /*0158*/ 	.word	index@(__assertfail)


	//----- nvinfo : EIATTR_MERCURY_ISA_VERSION
	.align		4
.L_20465:
        /*015c*/ 	.byte	0x03, 0x5f
        /*015e*/ 	.short	0x0101


	//----- nvinfo : EIATTR_COOP_GROUP_MASK_REGIDS
	.align		4
        /*0160*/ 	.byte	0x04, 0x29
        /*0162*/ 	.short	(.L_20467 - .L_20466)


	//   ....[0]....
.L_20466:
        /*0164*/ 	.word	0xffffffff


	//   ....[1]....
        /*0168*/ 	.word	0xffffffff


	//   ....[2]....
        /*016c*/ 	.word	0xffffffff


	//   ....[3]....
        /*0170*/ 	.word	0xffffffff


	//   ....[4]....
        /*0174*/ 	.word	0xffffffff


	//   ....[5]....
        /*0178*/ 	.word	0xffffffff


	//   ....[6]....
        /*017c*/ 	.word	0xffffffff


	//   ....[7]....
        /*0180*/ 	.word	0xffffffff


	//   ....[8]....
        /*0184*/ 	.word	0xffffffff


	//   ....[9]....
        /*0188*/ 	.word	0xffffffff


	//   ....[10]....
        /*018c*/ 	.word	0xffffffff


	//   ....[11]....
        /*0190*/ 	.word	0xffffffff


	//   ....[12]....
        /*0194*/ 	.word	0xffffffff


	//   ....[13]....
        /*0198*/ 	.word	0xffffffff


	//   ....[14]....
        /*019c*/ 	.word	0xffffffff


	//   ....[15]....
        /*01a0*/ 	.word	0xffffffff


	//   ....[16]....
        /*01a4*/ 	.word	0xffffffff


	//   ....[17]....
        /*01a8*/ 	.word	0xffffffff


	//   ....[18]....
        /*01ac*/ 	.word	0xffffffff


	//   ....[19]....
        /*01b0*/ 	.word	0xffffffff


	//   ....[20]....
        /*01b4*/ 	.word	0xffffffff


	//   ....[21]....
        /*01b8*/ 	.word	0xffffffff


	//   ....[22]....
        /*01bc*/ 	.word	0xffffffff


	//   ....[23]....
        /*01c0*/ 	.word	0xffffffff


	//   ....[24]....
        /*01c4*/ 	.word	0xffffffff


	//   ....[25]....
        /*01c8*/ 	.word	0xffffffff


	//   ....[26]....
        /*01cc*/ 	.word	0xffffffff


	//   ....[27]....
        /*01d0*/ 	.word	0xffffffff


	//   ....[28]....
        /*01d4*/ 	.word	0xffffffff


	//   ....[29]....
        /*01d8*/ 	.word	0x0500000f


	//   ....[30]....
        /*01dc*/ 	.word	0x0500000f


	//   ....[31]....
        /*01e0*/ 	.word	0x0500000f


	//   ....[32]....
        /*01e4*/ 	.word	0x0500000f


	//   ....[33]....
        /*01e8*/ 	.word	0x0500000f


	//   ....[34]....
        /*01ec*/ 	.word	0x0500000f


	//   ....[35]....
        /*01f0*/ 	.word	0x0500000f


	//   ....[36]....
        /*01f4*/ 	.word	0x0500000f


	//   ....[37]....
        /*01f8*/ 	.word	0x0500000f


	//   ....[38]....
        /*01fc*/ 	.word	0x0500000f


	//   ....[39]....
        /*0200*/ 	.word	0x0500000f


	//   ....[40]....
        /*0204*/ 	.word	0x0500000f


	//   ....[41]....
        /*0208*/ 	.word	0x0500000f


	//   ....[42]....
        /*020c*/ 	.word	0x0500000f


	//   ....[43]....
        /*0210*/ 	.word	0x0500000f


	//   ....[44]....
        /*0214*/ 	.word	0x0500000f


	//   ....[45]....
        /*0218*/ 	.word	0x0500000f


	//   ....[46]....
        /*021c*/ 	.word	0x0500000f


	//   ....[47]....
        /*0220*/ 	.word	0x0500000f


	//   ....[48]....
        /*0224*/ 	.word	0x0500000f


	//   ....[49]....
        /*0228*/ 	.word	0x0500000f


	//   ....[50]....
        /*022c*/ 	.word	0x0500000f


	//   ....[51]....
        /*0230*/ 	.word	0x0500000f


	//   ....[52]....
        /*0234*/ 	.word	0x0500000f


	//   ....[53]....
        /*0238*/ 	.word	0x0500000f


	//   ....[54]....
        /*023c*/ 	.word	0x0500000f


	//   ....[55]....
        /*0240*/ 	.word	0x0500000f


	//   ....[56]....
        /*0244*/ 	.word	0x0500000f


	//   ....[57]....
        /*0248*/ 	.word	0x0500000f


	//   ....[58]....
        /*024c*/ 	.word	0x0500000f


	//   ....[59]....
        /*0250*/ 	.word	0x0500000f


	//   ....[60]....
        /*0254*/ 	.word	0x0500000f


	//----- nvinfo : EIATTR_COOP_GROUP_INSTR_OFFSETS
	.align		4
.L_20467:
        /*0258*/ 	.byte	0x04, 0x28
        /*025a*/ 	.short	(.L_20469 - .L_20468)


	//   ....[0]....
.L_20468:
        /*025c*/ 	.word	0x00000ac0


	//   ....[1]....
        /*0260*/ 	.word	0x00000ae0


	//   ....[2]....
        /*0264*/ 	.word	0x00000b00


	//   ....[3]....
        /*0268*/ 	.word	0x00000b20


	//   ....[4]....
        /*026c*/ 	.word	0x00000c30


	//   ....[5]....
        /*0270*/ 	.word	0x00000c50


	//   ....[6]....
        /*0274*/ 	.word	0x00000c70


	//   ....[7]....
        /*0278*/ 	.word	0x00001aa0


	//   ....[8]....
        /*027c*/ 	.word	0x00001ad0


	//   ....[9]....
        /*0280*/ 	.word	0x00001af0


	//   ....[10]....
        /*0284*/ 	.word	0x00001b10


	//   ....[11]....
        /*0288*/ 	.word	0x00001b30


	//   ....[12]....
        /*028c*/ 	.word	0x00001b80


	//   ....[13]....
        /*0290*/ 	.word	0x00001ba0


	//   ....[14]....
        /*0294*/ 	.word	0x00001bc0


	//   ....[15]....
        /*0298*/ 	.word	0x00002a50


	//   ....[16]....
        /*029c*/ 	.word	0x00002a90


	//   ....[17]....
        /*02a0*/ 	.word	0x00002ac0


	//   ....[18]....
        /*02a4*/ 	.word	0x00002ae0


	//   ....[19]....
        /*02a8*/ 	.word	0x00002af0


	//   ....[20]....
        /*02ac*/ 	.word	0x00002b00


	//   ....[21]....
        /*02b0*/ 	.word	0x00002b30


	//   ....[22]....
        /*02b4*/ 	.word	0x00002b60


	//   ....[23]....
        /*02b8*/ 	.word	0x00002b90


	//   ....[24]....
        /*02bc*/ 	.word	0x00002bd0


	//   ....[25]....
        /*02c0*/ 	.word	0x00002c10


	//   ....[26]....
        /*02c4*/ 	.word	0x00002c40


	//   ....[27]....
        /*02c8*/ 	.word	0x00002c60


	//   ....[28]....
        /*02cc*/ 	.word	0x00002c90


	//   ....[29]....
        /*02d0*/ 	.word	0x00003770


	//   ....[30]....
        /*02d4*/ 	.word	0x000037d0


	//   ....[31]....
        /*02d8*/ 	.word	0x00003830


	//   ....[32]....
        /*02dc*/ 	.word	0x00003890


	//   ....[33]....
        /*02e0*/ 	.word	0x00003910


	//   ....[34]....
        /*02e4*/ 	.word	0x00003970


	//   ....[35]....
        /*02e8*/ 	.word	0x000039d0


	//   ....[36]....
        /*02ec*/ 	.word	0x00003a50


	//   ....[37]....
        /*02f0*/ 	.word	0x00003ab0


	//   ....[38]....
        /*02f4*/ 	.word	0x00003b30


	//   ....[39]....
        /*02f8*/ 	.word	0x00003b90


	//   ....[40]....
        /*02fc*/ 	.word	0x00003c10


	//   ....[41]....
        /*0300*/ 	.word	0x00003c70


	//   ....[42]....
        /*0304*/ 	.word	0x00003cf0


	//   ....[43]....
        /*0308*/ 	.word	0x00003d50


	//   ....[44]....
        /*030c*/ 	.word	0x00003dc0


	//   ....[45]....
        /*0310*/ 	.word	0x00003e20


	//   ....[46]....
        /*0314*/ 	.word	0x00003e90


	//   ....[47]....
        /*0318*/ 	.word	0x00003ef0


	//   ....[48]....
        /*031c*/ 	.word	0x00003f70


	//   ....[49]....
        /*0320*/ 	.word	0x00003fd0


	//   ....[50]....
        /*0324*/ 	.word	0x00004050


	//   ....[51]....
        /*0328*/ 	.word	0x000040b0


	//   ....[52]....
        /*032c*/ 	.word	0x00004130


	//   ....[53]....
        /*0330*/ 	.word	0x00004190


	//   ....[54]....
        /*0334*/ 	.word	0x00004210


	//   ....[55]....
        /*0338*/ 	.word	0x00004270


	//   ....[56]....
        /*033c*/ 	.word	0x000042f0


	//   ....[57]....
        /*0340*/ 	.word	0x00004350


	//   ....[58]....
        /*0344*/ 	.word	0x000043b0


	//   ....[59]....
        /*0348*/ 	.word	0x00004420


	//   ....[60]....
        /*034c*/ 	.word	0x00004490


	//----- nvinfo : EIATTR_VRC_CTA_INIT_COUNT
	.align		4
.L_20469:
        /*0350*/ 	.byte	0x02, 0x4a
	.zero		1
	.zero		1


	//----- nvinfo : EIATTR_SYSCALL_OFFSETS
	.align		4
        /*0354*/ 	.byte	0x04, 0x46
        /*0356*/ 	.short	(.L_20471 - .L_20470)


	//   ....[0]....
.L_20470:
        /*0358*/ 	.word	0x00002960


	//   ....[1]....
        /*035c*/ 	.word	0x00003710


	//----- nvinfo : EIATTR_EXIT_INSTR_OFFSETS
	.align		4
.L_20471:
        /*0360*/ 	.byte	0x04, 0x1c
        /*0362*/ 	.short	(.L_20473 - .L_20472)


	//   ....[0]....
.L_20472:
        /*0364*/ 	.word	0x00003450


	//   ....[1]....
        /*0368*/ 	.word	0x00003490


	//   ....[2]....
        /*036c*/ 	.word	0x00003610


	//   ....[3]....
        /*0370*/ 	.word	0x00003720


	//----- nvinfo : EIATTR_CRS_STACK_SIZE
	.align		4
.L_20473:
        /*0374*/ 	.byte	0x04, 0x1e
        /*0376*/ 	.short	(.L_20475 - .L_20474)
.L_20474:
        /*0378*/ 	.word	0x00000000


	//----- nvinfo : EIATTR_CBANK_PARAM_SIZE
	.align		4
.L_20475:
        /*037c*/ 	.byte	0x03, 0x19
        /*037e*/ 	.short	0x007c


	//----- nvinfo : EIATTR_PARAM_CBANK
	.align		4
        /*0380*/ 	.byte	0x04, 0x0a
        /*0382*/ 	.short	(.L_20477 - .L_20476)
	.align		4
.L_20476:
        /*0384*/ 	.word	index@(.nv.constant0._ZN4vllm25paged_attention_v1_kernelIfhLi112ELi16ELi128ELNS_18Fp8KVCacheDataTypeE1ELb1EEEvPT_PKS2_PKT0_S8_ifPKiSA_iPKfiiiSC_SC_iiiii)
        /*0388*/ 	.short	0x0380
        /*038a*/ 	.short	0x007c


	//----- nvinfo : EIATTR_SW_WAR
	.align		4
.L_20477:
        /*038c*/ 	.byte	0x04, 0x36
        /*038e*/ 	.short	(.L_20479 - .L_20478)
.L_20478:
        /*0390*/ 	.word	0x00000008
.L_20479:


//--------------------- .nv.info._ZN4vllm25paged_attention_v1_kernelIfhLi96ELi16ELi128ELNS_18Fp8KVCacheDataTypeE1ELb1EEEvPT_PKS2_PKT0_S8_ifPKiSA_iPKfiiiSC_SC_iiiii --------------------------
	.section	.nv.info._ZN4vllm25paged_attention_v1_kernelIfhLi96ELi16ELi128ELNS_18Fp8KVCacheDataTypeE1ELb1EEEvPT_PKS2_PKT0_S8_ifPKiSA_iPKfiiiSC_SC_iiiii,"",@"SHT_CUDA_INFO"
	.sectionflags	@""
	.align	4


	//----- nvinfo : EIATTR_CUDA_API_VERSION
	.align		4
        /*0000*/ 	.byte	0x04, 0x37
        /*0002*/ 	.short	(.L_20481 - .L_20480)
.L_20480:
        /*0004*/ 	.word	0x00000082


	//----- nvinfo : EIATTR_KPARAM_INFO
	.align		4
.L_20481:
        /*0008*/ 	.byte	0x04, 0x17
        /*000a*/ 	.short	(.L_20483 - .L_20482)
.L_20482:
        /*000c*/ 	.word	0x00000000
        /*0010*/ 	.short	0x0013
        /*0012*/ 	.short	0x0078
        /*0014*/ 	.byte	0x00, 0xf0, 0x11, 0x00


	//----- nvinfo : EIATTR_KPARAM_INFO
	.align		4
.L_20483:
        /*0018*/ 	.byte	0x04, 0x17
        /*001a*/ 	.short	(.L_20485 - .L_20484)
.L_20484:
        /*001c*/ 	.word	0x00000000
        /*0020*/ 	.short	0x0012
        /*0022*/ 	.short	0x0074
        /*0024*/ 	.byte	0x00, 0xf0, 0x11, 0x00


	//----- nvinfo : EIATTR_KPARAM_INFO
	.align		4
.L_20485:
        /*0028*/ 	.byte	0x04, 0x17
        /*002a*/ 	.short	(.L_20487 - .L_20486)
.L_20486:
        /*002c*/ 	.word	0x00000000
        /*0030*/ 	.short	0x0011
        /*0032*/ 	.short	0x0070
        /*0034*/ 	.byte	0x00, 0xf0, 0x11, 0x00


	//----- nvinfo : EIATTR_KPARAM_INFO
	.align		4
.L_20487:
        /*0038*/ 	.byte	0x04, 0x17
        /*003a*/ 	.short	(.L_20489 - .L_20488)
.L_20488:
        /*003c*/ 	.word	0x00000000
        /*0040*/ 	.short	0x0010
        /*0042*/ 	.short	0x006c
        /*0044*/ 	.byte	0x00, 0xf0, 0x11, 0x00


	//----- nvinfo : EIATTR_KPARAM_INFO
	.align		4
.L_20489:
        /*0048*/ 	.byte	0x04, 0x17
        /*004a*/ 	.short	(.L_20491 - .L_20490)
.L_20490:
        /*004c*/ 	.word	0x00000000
        /*0050*/ 	.short	0x000f
        /*0052*/ 	.short	0x0068
        /*0054*/ 	.byte	0x00, 0xf0, 0x11, 0x00


	//----- nvinfo : EIATTR_KPARAM_INFO
	.align		4
.L_20491:
        /*0058*/ 	.byte	0x04, 0x17
        /*005a*/ 	.short	(.L_20493 - .L_20492)
.L_20492:
        /*005c*/ 	.word	0x00000000
        /*0060*/ 	.short	0x000e
        /*0062*/ 	.short	0x0060
        /*0064*/ 	.byte	0x00, 0xf5, 0x21, 0x00


	//----- nvinfo : EIATTR_KPARAM_INFO
	.align		4
.L_20493:
        /*0068*/ 	.byte	0x04, 0x17
        /*006a*/ 	.short	(.L_20495 - .L_20494)
.L_20494:
        /*006c*/ 	.word	0x00000000
        /*0070*/ 	.short	0x000d
        /*0072*/ 	.short	0x0058
        /*0074*/ 	.byte	0x00, 0xf5, 0x21, 0x00


	//----- nvinfo : EIATTR_KPARAM_INFO
	.align		4
.L_20495:
        /*0078*/ 	.byte	0x04, 0x17
        /*007a*/ 	.short	(.L_20497 - .L_20496)
.L_20496:
        /*007c*/ 	.word	0x00000000
        /*0080*/ 	.short	0x000c
        /*0082*/ 	.short	0x0050
        /*0084*/ 	.byte	0x00, 0xf0, 0x11, 0x00


	//----- nvinfo : EIATTR_KPARAM_INFO
	.align		4
.L_20497:
        /*0088*/ 	.byte	0x04, 0x17
        /*008a*/ 	.short	(.L_20499 - .L_20498)
.L_20498:
        /*008c*/ 	.word	0x00000000
        /*0090*/ 	.short	0x000b
        /*0092*/ 	.short	0x004c
        /*0094*/ 	.byte	0x00, 0xf0, 0x11, 0x00


	//----- nvinfo : EIATTR_KPARAM_INFO
	.align		4
.L_20499:
        /*0098*/ 	.byte	0x04, 0x17
        /*009a*/ 	.short	(.L_20501 - .L_20500)
.L_20500:
        /*009c*/ 	.word	0x00000000
        /*00a0*/ 	.short	0x000a
        /*00a2*/ 	.short	0x0048
        /*00a4*/ 	.byte	0x00, 0xf0, 0x11, 0x00


	//----- nvinfo : EIATTR_KPARAM_INFO
	.align		4
.L_20501:
        /*00a8*/ 	.byte	0x04, 0x17
        /*00aa*/ 	.short	(.L_20503 - .L_20502)
.L_20502:
        /*00ac*/ 	.word	0x00000000
        /*00b0*/ 	.short	0x0009
        /*00b2*/ 	.short	0x0040
        /*00b4*/ 	.byte	0x00, 0xf5, 0x21, 0x00


	//----- nvinfo : EIATTR_KPARAM_INFO
	.align		4
.L_20503:
        /*00b8*/ 	.byte	0x04, 0x17
        /*00ba*/ 	.short	(.L_20505 - .L_20504)
.L_20504:
        /*00bc*/ 	.word	0x00000000
        /*00c0*/ 	.short	0x0008
        /*00c2*/ 	.short	0x0038
        /*00c4*/ 	.byte	0x00, 0xf0, 0x11, 0x00


	//----- nvinfo : EIATTR_KPARAM_INFO
	.align		4
.L_20505:
        /*00c8*/ 	.byte	0x04, 0x17
        /*00ca*/ 	.short	(.L_20507 - .L_20506)
.L_20506:
        /*00cc*/ 	.word	0x00000000
        /*00d0*/ 	.short	0x0007
        /*00d2*/ 	.short	0x0030
        /*00d4*/ 	.byte	0x00, 0xf5, 0x21, 0x00


	//----- nvinfo : EIATTR_KPARAM_INFO
	.align		4
.L_20507:
        /*00d8*/ 	.byte	0x04, 0x17
        /*00da*/ 	.short	(.L_20509 - .L_20508)
.L_20508:
        /*00dc*/ 	.word	0x00000000
        /*00e0*/ 	.short	0x0006
        /*00e2*/ 	.short	0x0028
        /*00e4*/ 	.byte	0x00, 0xf5, 0x21, 0x00


	//----- nvinfo : EIATTR_KPARAM_INFO
	.align		4
.L_20509:
        /*00e8*/ 	.byte	0x04, 0x17
        /*00ea*/ 	.short	(.L_20511 - .L_20510)
.L_20510:
        /*00ec*/ 	.word	0x00000000
        /*00f0*/ 	.short	0x0005
        /*00f2*/ 	.short	0x0024
        /*00f4*/ 	.byte	0x00, 0xf0, 0x11, 0x00


	//----- nvinfo : EIATTR_KPARAM_INFO
	.align		4
.L_20511:
        /*00f8*/ 	.byte	0x04, 0x17
        /*00fa*/ 	.short	(.L_20513 - .L_20512)
.L_20512:
        /*00fc*/ 	.word	0x00000000
        /*0100*/ 	.short	0x0004
        /*0102*/ 	.short	0x0020
        /*0104*/ 	.byte	0x00, 0xf0, 0x11, 0x00


	//----- nvinfo : EIATTR_KPARAM_INFO
	.align		4
.L_20513:
        /*0108*/ 	.byte	0x04, 0x17
        /*010a*/ 	.short	(.L_20515 - .L_20514)
.L_20514:
        /*010c*/ 	.word	0x00000000
        /*0110*/ 	.short	0x0003
        /*0112*/ 	.short	0x0018
        /*0114*/ 	.byte	0x00, 0xf5, 0x21, 0x00


	//----- nvinfo : EIATTR_KPARAM_INFO
	.align		4
.L_20515:
        /*0118*/ 	.byte	0x04, 0x17
        /*011a*/ 	.short	(.L_20517 - .L_20516)
.L_20516:
        /*011c*/ 	.word	0x00000000
        /*0120*/ 	.short	0x0002
        /*0122*/ 	.short	0x0010
        /*0124*/ 	.byte	0x00, 0xf5, 0x21, 0x00


	//----- nvinfo : EIATTR_KPARAM_INFO
	.align		4
.L_20517:
        /*0128*/ 	.byte	0x04, 0x17
        /*012a*/ 	.short	(.L_20519 - .L_20518)
.L_20518:
        /*012c*/ 	.word	0x00000000
        /*0130*/ 	.short	0x0001
        /*0132*/ 	.short	0x0008
        /*0134*/ 	.byte	0x00, 0xf5, 0x21, 0x00


	//----- nvinfo : EIATTR_KPARAM_INFO
	.align		4
.L_20519:
        /*0138*/ 	.byte	0x04, 0x17
        /*013a*/ 	.short	(.L_20521 - .L_20520)
.L_20520:
        /*013c*/ 	.word	0x00000000
        /*0140*/ 	.short	0x0000
        /*0142*/ 	.short	0x0000
        /*0144*/ 	.byte	0x00, 0xf5, 0x21, 0x00


	//----- nvinfo : EIATTR_SPARSE_MMA_MASK
	.align		4
.L_20521:
        /*0148*/ 	.byte	0x03, 0x50
        /*014a*/ 	.short	0x0000


	//----- nvinfo : EIATTR_MAXREG_COUNT
	.align		4
        /*014c*/ 	.byte	0x03, 0x1b
        /*014e*/ 	.short	0x00ff


	//----- nvinfo : EIATTR_NUM_BARRIERS
	.align		4
        /*0150*/ 	.byte	0x02, 0x4c
        /*0152*/ 	.byte	0x01
	.zero		1


	//----- nvinfo : EIATTR_EXTERNS
	.align		4
        /*0154*/ 	.byte	0x04, 0x0f
        /*0156*/ 	.short	(.L_20523 - .L_20522)


	//   ....[0]....
	.align		4
.L_20522:
        /*0158*/ 	.word	index@(__assertfail)


	//----- nvinfo : EIATTR_MERCURY_ISA_VERSION
	.align		4
.L_20523:
        /*015c*/ 	.byte	0x03, 0x5f
        /*015e*/ 	.short	0x0101


	//----- nvinfo : EIATTR_COOP_GROUP_MASK_REGIDS
	.align		4
        /*0160*/ 	.byte	0x04, 0x29
        /*0162*/ 	.short	(.L_20525 - .L_20524)


	//   ....[0]....
.L_20524:
        /*0164*/ 	.word	0xffffffff


	//   ....[1]....
        /*0168*/ 	.word	0xffffffff


	//   ....[2]....
        /*016c*/ 	.word	0xffffffff


	//   ....[3]....
        /*0170*/ 	.word	0xffffffff


	//   ....[4]....
        /*0174*/ 	.word	0xffffffff


	//   ....[5]....
        /*0178*/ 	.word	0xffffffff


	//   ....[6]....
        /*017c*/ 	.word	0xffffffff


	//   ....[7]....
        /*0180*/ 	.word	0xffffffff


	//   ....[8]....
        /*0184*/ 	.word	0xffffffff


	//   ....[9]....
        /*0188*/ 	.word	0xffffffff


	//   ....[10]....
        /*018c*/ 	.word	0xffffffff


	//   ....[11]....
        /*0190*/ 	.word	0xffffffff


	//   ....[12]....
        /*0194*/ 	.word	0xffffffff


	//   ....[13]....
        /*0198*/ 	.word	0xffffffff


	//   ....[14]....
        /*019c*/ 	.word	0xffffffff


	//   ....[15]....
        /*01a0*/ 	.word	0xffffffff


	//   ....[16]....
        /*01a4*/ 	.word	0xffffffff


	//   ....[17]....
        /*01a8*/ 	.word	0xffffffff


	//   ....[18]....
        /*01ac*/ 	.word	0xffffffff


	//   ....[19]....
        /*01b0*/ 	.word	0xffffffff


	//   ....[20]....
        /*01b4*/ 	.word	0xffffffff


	//   ....[21]....
        /*01b8*/ 	.word	0xffffffff


	//   ....[22]....
        /*01bc*/ 	.word	0xffffffff


	//   ....[23]....
        /*01c0*/ 	.word	0xffffffff


	//   ....[24]....
        /*01c4*/ 	.word	0xffffffff


	//   ....[25]....
        /*01c8*/ 	.word	0xffffffff


	//   ....[26]....
        /*01cc*/ 	.word	0xffffffff


	//   ....[27]....
        /*01d0*/ 	.word	0x0500000f


	//   ....[28]....
        /*01d4*/ 	.word	0x0500000f


	//   ....[29]....
        /*01d8*/ 	.word	0x0500000f


	//   ....[30]....
        /*01dc*/ 	.word	0x0500000f


	//   ....[31]....
        /*01e0*/ 	.word	0x0500000f


	//   ....[32]....
        /*01e4*/ 	.word	0x0500000f


	//   ....[33]....
        /*01e8*/ 	.word	0x0500000f


	//   ....[34]....
        /*01ec*/ 	.word	0x0500000f


	//   ....[35]....
        /*01f0*/ 	.word	0x0500000f


	//   ....[36]....
        /*01f4*/ 	.word	0x0500000f


	//   ....[37]....
        /*01f8*/ 	.word	0x0500000f


	//   ....[38]....
        /*01fc*/ 	.word	0x0500000f


	//   ....[39]....
        /*0200*/ 	.word	0x0500000f


	//   ....[40]....
        /*0204*/ 	.word	0x0500000f


	//   ....[41]....
        /*0208*/ 	.word	0x0500000f


	//   ....[42]....
        /*020c*/ 	.word	0x0500000f


	//   ....[43]....
        /*0210*/ 	.word	0x0500000f


	//   ....[44]....
        /*0214*/ 	.word	0x0500000f


	//   ....[45]....
        /*0218*/ 	.word	0x0500000f


	//   ....[46]....
        /*021c*/ 	.word	0x0500000f


	//   ....[47]....
        /*0220*/ 	.word	0x0500000f


	//   ....[48]....
        /*0224*/ 	.word	0x0500000f


	//   ....[49]....
        /*0228*/ 	.word	0x0500000f


	//   ....[50]....
        /*022c*/ 	.word	0x0500000f


	//   ....[51]....
        /*0230*/ 	.word	0x0500000f


	//   ....[52]....
        /*0234*/ 	.word	0x0500000f


	//   ....[53]....
        /*0238*/ 	.word	0x0500000f


	//   ....[54]....
        /*023c*/ 	.word	0x0500000f


	//----- nvinfo : EIATTR_COOP_GROUP_INSTR_OFFSETS
	.align		4
.L_20525:
        /*0240*/ 	.byte	0x04, 0x28
        /*0242*/ 	.short	(.L_20527 - .L_20526)


	//   ....[0]....
.L_20526:
        /*0244*/ 	.word	0x00000ac0


	//   ....[1]....
        /*0248*/ 	.word	0x00000ae0


	//   ....[2]....
        /*024c*/ 	.word	0x00000b00


	//   ....[3]....
        /*0250*/ 	.word	0x00000b20


	//   ....[4]....
        /*0254*/ 	.word	0x00000c30


	//   ....[5]....
        /*0258*/ 	.word	0x00000c50


	//   ....[6]....
        /*025c*/ 	.word	0x00000c70


	//   ....[7]....
        /*0260*/ 	.word	0x00001aa0


	//   ....[8]....
        /*0264*/ 	.word	0x00001ad0


	//   ....[9]....
        /*0268*/ 	.word	0x00001af0


	//   ....[10]....
        /*026c*/ 	.word	0x00001b10


	//   ....[11]....
        /*0270*/ 	.word	0x00001b30


	//   ....[12]....
        /*0274*/ 	.word	0x00001b80


	//   ....[13]....
        /*0278*/ 	.word	0x00001ba0


	//   ....[14]....
        /*027c*/ 	.word	0x00001bc0


	//   ....[15]....
        /*0280*/ 	.word	0x00002a50


	//   ....[16]....
        /*0284*/ 	.word	0x00002a90


	//   ....[17]....
        /*0288*/ 	.word	0x00002ad0


	//   ....[18]....
        /*028c*/ 	.word	0x00002ae0


	//   ....[19]....
        /*0290*/ 	.word	0x00002af0


	//   ....[20]....
        /*0294*/ 	.word	0x00002b00


	//   ....[21]....
        /*0298*/ 	.word	0x00002b40


	//   ....[22]....
        /*029c*/ 	.word	0x00002b60


	//   ....[23]....
        /*02a0*/ 	.word	0x00002b80


	//   ....[24]....
        /*02a4*/ 	.word	0x00002ba0


	//   ....[25]....
        /*02a8*/ 	.word	0x00002bc0


	//   ....[26]....
        /*02ac*/ 	.word	0x00002be0


	//   ....[27]....
        /*02b0*/ 	.word	0x000035f0


	//   ....[28]....
        /*02b4*/ 	.word	0x00003650


	//   ....[29]....
        /*02b8*/ 	.word	0x000036b0


	//   ....[30]....
        /*02bc*/ 	.word	0x00003710


	//   ....[31]....
        /*02c0*/ 	.word	0x00003790


	//   ....[32]....
        /*02c4*/ 	.word	0x000037f0


	//   ....[33]....
        /*02c8*/ 	.word	0x00003850


	//   ....[34]....
        /*02cc*/ 	.word	0x000038d0


	//   ....[35]....
        /*02d0*/ 	.word	0x00003930


	//   ....[36]....
        /*02d4*/ 	.word	0x000039a0


	//   ....[37]....
        /*02d8*/ 	.word	0x00003a00


	//   ....[38]....
        /*02dc*/ 	.word	0x00003a80


	//   ....[39]....
        /*02e0*/ 	.word	0x00003ae0


	//   ....[40]....
        /*02e4*/ 	.word	0x00003b60


	//   ....[41]....
        /*02e8*/ 	.word	0x00003bc0


	//   ....[42]....
        /*02ec*/ 	.word	0x00003c40


	//   ....[43]....
        /*02f0*/ 	.word	0x00003ca0


	//   ....[44]....
        /*02f4*/ 	.word	0x00003d20


	//   ....[45]....
        /*02f8*/ 	.word	0x00003d80


	//   ....[46]....
        /*02fc*/ 	.word	0x00003e00


	//   ....[47]....
        /*0300*/ 	.word	0x00003e60


	//   ....[48]....
        /*0304*/ 	.word	0x00003ee0


	//   ....[49]....
        /*0308*/ 	.word	0x00003f40


	//   ....[50]....
        /*030c*/ 	.word	0x00003fc0


	//   ....[51]....
        /*0310*/ 	.word	0x00004020


	//   ....[52]....
        /*0314*/ 	.word	0x00004090


	//   ....[53]....
        /*0318*/ 	.word	0x000040f0


	//   ....[54]....
        /*031c*/ 	.word	0x00004160


	//----- nvinfo : EIATTR_VRC_CTA_INIT_COUNT
	.align		4
.L_20527:
        /*0320*/ 	.byte	0x02, 0x4a
	.zero		1
	.zero		1


	//----- nvinfo : EIATTR_SYSCALL_OFFSETS
	.align		4
        /*0324*/ 	.byte	0x04, 0x46
        /*0326*/ 	.short	(.L_20529 - .L_20528)


	//   ....[0]....
.L_20528:
        /*0328*/ 	.word	0x00002960


	//   ....[1]....
        /*032c*/ 	.word	0x00003590


	//----- nvinfo : EIATTR_EXIT_INSTR_OFFSETS
	.align		4
.L_20529:
        /*0330*/ 	.byte	0x04, 0x1c
        /*0332*/ 	.short	(.L_20531 - .L_20530)


	//   ....[0]....
.L_20530:
        /*0334*/ 	.word	0x000032f0


	//   ....[1]....
        /*0338*/ 	.word	0x00003330


	//   ....[2]....
        /*033c*/ 	.word	0x00003490


	//   ....[3]....
        /*0340*/ 	.word	0x000035a0


	//----- nvinfo : EIATTR_CRS_STACK_SIZE
	.align		4
.L_20531:
        /*0344*/ 	.byte	0x04, 0x1e
        /*0346*/ 	.short	(.L_20533 - .L_20532)
.L_20532:
        /*0348*/ 	.word	0x00000000


	//----- nvinfo : EIATTR_CBANK_PARAM_SIZE
	.align		4
.L_20533:
        /*034c*/ 	.byte	0x03, 0x19
        /*034e*/ 	.short	0x007c


	//----- nvinfo : EIATTR_PARAM_CBANK
	.align		4
        /*0350*/ 	.byte	0x04, 0x0a
        /*0352*/ 	.short	(.L_20535 - .L_20534)
	.align		4
.L_20534:
        /*0354*/ 	.word	index@(.nv.constant0._ZN4vllm25paged_attention_v1_kernelIfhLi96ELi16ELi128ELNS_18Fp8KVCacheDataTypeE1ELb1EEEvPT_PKS2_PKT0_S8_ifPKiSA_iPKfiiiSC_SC_iiiii)
        /*0358*/ 	.short	0x0380
        /*035a*/ 	.short	0x007c


	//----- nvinfo : EIATTR_SW_WAR
	.align		4
.L_20535:
        /*035c*/ 	.byte	0x04, 0x36
        /*035e*/ 	.short	(.L_20537 - .L_20536)
.L_20536:
        /*0360*/ 	.word	0x00000008
.L_20537:


//--------------------- .nv.info._ZN4vllm25paged_attention_v1_kernelIfhLi80ELi16ELi128ELNS_18Fp8KVCacheDataTypeE1ELb1EEEvPT_PKS2_PKT0_S8_ifPKiSA_iPKfiiiSC_SC_iiiii --------------------------
	.section	.nv.info._ZN4vllm25paged_attention_v1_kernelIfhLi80ELi16ELi128ELNS_18Fp8KVCacheDataTypeE1ELb1EEEvPT_PKS2_PKT0_S8_ifPKiSA_iPKfiiiSC_SC_iiiii,"",@"SHT_CUDA_INFO"
	.sectionflags	@""
	.align	4


	//----- nvinfo : EIATTR_CUDA_API_VERSION
	.align		4
        /*0000*/ 	.byte	0x04, 0x37
        /*0002*/ 	.short	(.L_20539 - .L_20538)
.L_20538:
        /*0004*/ 	.word	0x00000082


	//----- nvinfo : EIATTR_KPARAM_INFO
	.align		4
.L_20539:
        /*0008*/ 	.byte	0x04, 0x17
        /*000a*/ 	.short	(.L_20541 - .L_20540)
.L_20540:
        /*000c*/ 	.word	0x00000000
        /*0010*/ 	.short	0x0013
        /*0012*/ 	.short	0x0078
        /*0014*/ 	.byte	0x00, 0xf0, 0x11, 0x00


	//----- nvinfo : EIATTR_KPARAM_INFO
	.align		4
.L_20541:
        /*0018*/ 	.byte	0x04, 0x17
        /*001a*/ 	.short	(.L_20543 - .L_20542)
.L_20542:
        /*001c*/ 	.word	0x00000000
        /*0020*/ 	.short	0x0012
        /*0022*/ 	.short	0x0074
        /*0024*/ 	.byte	0x00, 0xf0, 0x11, 0x00


	//----- nvinfo : EIATTR_KPARAM_INFO
	.align		4
.L_20543:
        /*0028*/ 	.byte	0x04, 0x17
        /*002a*/ 	.short	(.L_20545 - .L_20544)
.L_20544:
        /*002c*/ 	.word	0x00000000
        /*0030*/ 	.short	0x0011
        /*0032*/ 	.short	0x0070
        /*0034*/ 	.byte	0x00, 0xf0, 0x11, 0x00


	//----- nvinfo : EIATTR_KPARAM_INFO
	.align		4
.L_20545:
        /*0038*/ 	.byte	0x04, 0x17
        /*003a*/ 	.short	(.L_20547 - .L_20546)
.L_20546:
        /*003c*/ 	.word	0x00000000
        /*0040*/ 	.short	0x0010
        /*0042*/ 	.short	0x006c
        /*0044*/ 	.byte	0x00, 0xf0, 0x11, 0x00


	//----- nvinfo : EIATTR_KPARAM_INFO
	.align		4
.L_20547:
        /*0048*/ 	.byte	0x04, 0x17
        /*004a*/ 	.short	(.L_20549 - .L_20548)
.L_20548:
        /*004c*/ 	.word	0x00000000
        /*0050*/ 	.short	0x000f
        /*0052*/ 	.short	0x0068
        /*0054*/ 	.byte	0x00, 0xf0, 0x11, 0x00


	//----- nvinfo : EIATTR_KPARAM_INFO
	.align		4
.L_20549:
        /*0058*/ 	.byte	0x04, 0x17
        /*005a*/ 	.short	(.L_20551 - .L_20550)
.L_20550:
        /*005c*/ 	.word	0x00000000
        /*0060*/ 	.short	0x000e
        /*0062*/ 	.short	0x0060
        /*0064*/ 	.byte	0x00, 0xf5, 0x21, 0x00


	//----- nvinfo : EIATTR_KPARAM_INFO
	.align		4
.L_20551:
        /*0068*/ 	.byte	0x04, 0x17
        /*006a*/ 	.short	(.L_20553 - .L_20552)
.L_20552:
        /*006c*/ 	.word	0x00000000
        /*0070*/ 	.short	0x000d
        /*0072*/ 	.short	0x0058
        /*0074*/ 	.byte	0x00, 0xf5, 0x21, 0x00


	//----- nvinfo : EIATTR_KPARAM_INFO
	.align		4
.L_20553:
        /*0078*/ 	.byte	0x04, 0x17
        /*007a*/ 	.short	(.L_20555 - .L_20554)
.L_20554:
        /*007c*/ 	.word	0x00000000
        /*0080*/ 	.short	0x000c
        /*0082*/ 	.short	0x0050
        /*0084*/ 	.byte	0x00, 0xf0, 0x11, 0x00


	//----- nvinfo : EIATTR_KPARAM_INFO
	.align		4
.L_20555:
        /*0088*/ 	.byte	0x04, 0x17
        /*008a*/ 	.short	(.L_20557 - .L_20556)
.L_20556:
        /*008c*/ 	.word	0x00000000
        /*0090*/ 	.short	0x000b
        /*0092*/ 	.short	0x004c
        /*0094*/ 	.byte	0x00, 0xf0, 0x11, 0x00


	//----- nvinfo : EIATTR_KPARAM_INFO
	.align		4
.L_20557:
        /*0098*/ 	.byte	0x04, 0x17
        /*009a*/ 	.short	(.L_20559 - .L_20558)
.L_20558:
        /*009c*/ 	.word	0x00000000
        /*00a0*/ 	.short	0x000a
        /*00a2*/ 	.short	0x0048
        /*00a4*/ 	.byte	0x00, 0xf0, 0x11, 0x00


	//----- nvinfo : EIATTR_KPARAM_INFO
	.align		4
.L_20559:
        /*00a8*/ 	.byte	0x04, 0x17
        /*00aa*/ 	.short	(.L_20561 - .L_20560)
.L_20560:
        /*00ac*/ 	.word	0x00000000
        /*00b0*/ 	.short	0x0009
        /*00b2*/ 	.short	0x0040
        /*00b4*/ 	.byte	0x00, 0xf5, 0x21, 0x00


	//----- nvinfo : EIATTR_KPARAM_INFO
	.align		4
.L_20561:
        /*00b8*/ 	.byte	0x04, 0x17
        /*00ba*/ 	.short	(.L_20563 - .L_20562)
.L_20562:
        /*00bc*/ 	.word	0x00000000
        /*00c0*/ 	.short	0x0008
        /*00c2*/ 	.short	0x0038
        /*00c4*/ 	.byte	0x00, 0xf0, 0x11, 0x00


	//----- nvinfo : EIATTR_KPARAM_INFO
	.align		4
.L_20563:
        /*00c8*/ 	.byte	0x04, 0x17
        /*00ca*/ 	.short	(.L_20565 - .L_20564)
.L_20564:
        /*00cc*/ 	.word	0x00000000
        /*00d0*/ 	.short	0x0007
        /*00d2*/ 	.short	0x0030
        /*00d4*/ 	.byte	0x00, 0xf5, 0x21, 0x00


	//----- nvinfo : EIATTR_KPARAM_INFO
	.align		4
.L_20565:
        /*00d8*/ 	.byte	0x04, 0x17
        /*00da*/ 	.short	(.L_20567 - .L_20566)
.L_20566:
        /*00dc*/ 	.word	0x00000000
        /*00e0*/ 	.short	0x0006
        /*00e2*/ 	.short	0x0028
        /*00e4*/ 	.byte	0x00, 0xf5, 0x21, 0x00


	//----- nvinfo : EIATTR_KPARAM_INFO
	.align		4
.L_20567:
        /*00e8*/ 	.byte	0x04, 0x17
        /*00ea*/ 	.short	(.L_20569 - .L_20568)
.L_20568:
        /*00ec*/ 	.word	0x00000000
        /*00f0*/ 	.short	0x0005
        /*00f2*/ 	.short	0x0024
        /*00f4*/ 	.byte	0x00, 0xf0, 0x11, 0x00


	//----- nvinfo : EIATTR_KPARAM_INFO
	.align		4
.L_20569:
        /*00f8*/ 	.byte	0x04, 0x17
        /*00fa*/ 	.short	(.L_20571 - .L_20570)
.L_20570:
        /*00fc*/ 	.word	0x00000000
        /*0100*/ 	.short	0x0004
        /*0102*/ 	.short	0x0020
        /*0104*/ 	.byte	0x00, 0xf0, 0x11, 0x00


	//----- nvinfo : EIATTR_KPARAM_INFO
	.align		4
.L_20571:
        /*0108*/ 	.byte	0x04, 0x17
        /*010a*/ 	.short	(.L_20573 - .L_20572)
.L_20572:
        /*010c*/ 	.word	0x00000000
        /*0110*/ 	.short	0x0003
        /*0112*/ 	.short	0x0018
        /*0114*/ 	.byte	0x00, 0xf5, 0x21, 0x00


	//----- nvinfo : EIATTR_KPARAM_INFO
	.align		4
.L_20573:
        /*0118*/ 	.byte	0x04, 0x17
        /*011a*/ 	.short	(.L_20575 - .L_20574)
.L_20574:
        /*011c*/ 	.word	0x00000000
        /*0120*/ 	.short	0x0002
        /*0122*/ 	.short	0x0010
        /*0124*/ 	.byte	0x00, 0xf5, 0x21, 0x00


	//----- nvinfo : EIATTR_KPARAM_INFO
	.align		4
.L_20575:
        /*0128*/ 	.byte	0x04, 0x17
        /*012a*/ 	.short	(.L_20577 - .L_20576)
.L_20576:
        /*012c*/ 	.word	0x00000000
        /*0130*/ 	.short	0x0001
        /*0132*/ 	.short	0x0008
        /*0134*/ 	.byte	0x00, 0xf5, 0x21, 0x00


	//----- nvinfo : EIATTR_KPARAM_INFO
	.align		4
.L_20577:
        /*0138*/ 	.byte	0x04, 0x17
        /*013a*/ 	.short	(.L_20579 - .L_20578)
.L_20578:
        /*013c*/ 	.word	0x00000000
        /*0140*/ 	.short	0x0000
        /*0142*/ 	.short	0x0000
        /*0144*/ 	.byte	0x00, 0xf5, 0x21, 0x00


	//----- nvinfo : EIATTR_SPARSE_MMA_MASK
	.align		4
.L_20579:
        /*0148*/ 	.byte	0x03, 0x50
        /*014a*/ 	.short	0x0000


	//----- nvinfo : EIATTR_MAXREG_COUNT
	.align		4
        /*014c*/ 	.byte	0x03, 0x1b
        /*014e*/ 	.short	0x00ff


	//----- nvinfo : EIATTR_NUM_BARRIERS
	.align		4
        /*0150*/ 	.byte	0x02, 0x4c
        /*0152*/ 	.byte	0x01
	.zero		1


	//----- nvinfo : EIATTR_EXTERNS
	.align		4
        /*0154*/ 	.byte	0x04, 0x0f
        /*0156*/ 	.short	(.L_20581 - .L_20580)


	//   ....[0]....
	.align		4
.L_20580:
        /*0158*/ 	.word	index@(__assertfail)


	//----- nvinfo : EIATTR_MERCURY_ISA_VERSION
	.align		4
.L_20581:
        /*015c*/ 	.byte	0x03, 0x5f
        /*015e*/ 	.short	0x0101


	//----- nvinfo : EIATTR_COOP_GROUP_MASK_REGIDS
	.align		4
        /*0160*/ 	.byte	0x04, 0x29
        /*0162*/ 	.short	(.L_20583 - .L_20582)


	//   ....[0]....
.L_20582:
        /*0164*/ 	.word	0xffffffff


	//   ....[1]....
        /*0168*/ 	.word	0xffffffff


	//   ....[2]....
        /*016c*/ 	.word	0xffffffff


	//   ....[3]....
        /*0170*/ 	.word	0xffffffff


	//   ....[4]....
        /*0174*/ 	.word	0xffffffff


	//   ....[5]....
        /*0178*/ 	.word	0xffffffff


	//   ....[6]....
        /*017c*/ 	.word	0xffffffff


	//   ....[7]....
        /*0180*/ 	.word	0xffffffff


	//   ....[8]....
        /*0184*/ 	.word	0xffffffff


	//   ....[9]....
        /*0188*/ 	.word	0xffffffff


	//   ....[10]....
        /*018c*/ 	.word	0xffffffff


	//   ....[11]....
        /*0190*/ 	.word	0xffffffff


	//   ....[12]....
        /*0194*/ 	.word	0xffffffff


	//   ....[13]....
        /*0198*/ 	.word	0xffffffff


	//   ....[14]....
        /*019c*/ 	.word	0xffffffff


	//   ....[15]....
        /*01a0*/ 	.word	0xffffffff


	//   ....[16]....
        /*01a4*/ 	.word	0xffffffff


	//   ....[17]....
        /*01a8*/ 	.word	0xffffffff


	//   ....[18]....
        /*01ac*/ 	.word	0xffffffff


	//   ....[19]....
        /*01b0*/ 	.word	0xffffffff


	//   ....[20]....
        /*01b4*/ 	.word	0xffffffff


	//   ....[21]....
        /*01b8*/ 	.word	0xffffffff


	//   ....[22]....
        /*01bc*/ 	.word	0xffffffff


	//   ....[23]....
        /*01c0*/ 	.word	0xffffffff


	//   ....[24]....
        /*01c4*/ 	.word	0xffffffff


	//   ....[25]....
        /*01c8*/ 	.word	0x0500000f


	//   ....[26]....
        /*01cc*/ 	.word	0x0500000f


	//   ....[27]....
        /*01d0*/ 	.word	0x0500000f


	//   ....[28]....
        /*01d4*/ 	.word	0x0500000f


	//   ....[29]....
        /*01d8*/ 	.word	0x0500000f


	//   ....[30]....
        /*01dc*/ 	.word	0x0500000f


	//   ....[31]....
        /*01e0*/ 	.word	0x0500000f


	//   ....[32]....
        /*01e4*/ 	.word	0x0500000f


	//   ....[33]....
        /*01e8*/ 	.word	0x0500000f


	//   ....[34]....
        /*01ec*/ 	.word	0x0500000f


	//   ....[35]....
        /*01f0*/ 	.word	0x0500000f


	//   ....[36]....
        /*01f4*/ 	.word	0x0500000f


	//   ....[37]....
        /*01f8*/ 	.word	0x0500000f


	//   ....[38]....
        /*01fc*/ 	.word	0x0500000f


	//   ....[39]....
        /*0200*/ 	.word	0x0500000f


	//   ....[40]....
        /*0204*/ 	.word	0x0500000f


	//   ....[41]....
        /*0208*/ 	.word	0x0500000f


	//   ....[42]....
        /*020c*/ 	.word	0x0500000f


	//   ....[43]....
        /*0210*/ 	.word	0x0500000f


	//   ....[44]....
        /*0214*/ 	.word	0x0500000f


	//   ....[45]....
        /*0218*/ 	.word	0x0500000f


	//   ....[46]....
        /*021c*/ 	.word	0x0500000f


	//   ....[47]....
        /*0220*/ 	.word	0x0500000f


	//   ....[48]....
        /*0224*/ 	.word	0x0500000f


	//----- nvinfo : EIATTR_COOP_GROUP_INSTR_OFFSETS
	.align		4
.L_20583:
        /*0228*/ 	.byte	0x04, 0x28
        /*022a*/ 	.short	(.L_20585 - .L_20584)


	//   ....[0]....
.L_20584:
        /*022c*/ 	.word	0x00000ac0


	//   ....[1]....
        /*0230*/ 	.word	0x00000ae0


	//   ....[2]....
        /*0234*/ 	.word	0x00000b00


	//   ....[3]....
        /*0238*/ 	.word	0x00000b20


	//   ....[4]....
        /*023c*/ 	.word	0x00000c30


	//   ....[5]....
        /*0240*/ 	.word	0x00000c50


	//   ....[6]....
        /*0244*/ 	.word	0x00000c70


	//   ....[7]....
        /*0248*/ 	.word	0x00001aa0


	//   ....[8]....
        /*024c*/ 	.word	0x00001ad0


	//   ....[9]....
        /*0250*/ 	.word	0x00001af0


	//   ....[10]....
        /*0254*/ 	.word	0x00001b10


	//   ....[11]....
        /*0258*/ 	.word	0x00001b30


	//   ....[12]....
        /*025c*/ 	.word	0x00001b80


	//   ....[13]....
        /*0260*/ 	.word	0x00001ba0


	//   ....[14]....
        /*0264*/ 	.word	0x00001bc0


	//   ....[15]....
        /*0268*/ 	.word	0x00002ae0


	//   ....[16]....
        /*026c*/ 	.word	0x00002af0


	//   ....[17]....
        /*0270*/ 	.word	0x00002b00


	//   ....[18]....
        /*0274*/ 	.word	0x00002b10


	//   ....[19]....
        /*0278*/ 	.word	0x00002b20


	//   ....[20]....
        /*027c*/ 	.word	0x00002b30


	//   ....[21]....
        /*0280*/ 	.word	0x00002b40


	//   ....[22]....
        /*0284*/ 	.word	0x00002b60


	//   ....[23]....
        /*0288*/ 	.word	0x00002b80


	//   ....[24]....
        /*028c*/ 	.word	0x00002ba0


	//   ....[25]....
        /*0290*/ 	.word	0x000034e0


	//   ....[26]....
        /*0294*/ 	.word	0x00003540


	//   ....[27]....
        /*0298*/ 	.word	0x000035a0


	//   ....[28]....
        /*029c*/ 	.word	0x00003600


	//   ....[29]....
        /*02a0*/ 	.word	0x00003680


	//   ....[30]....
        /*02a4*/ 	.word	0x000036f0


	//   ....[31]....
        /*02a8*/ 	.word	0x00003750


	//   ....[32]....
        /*02ac*/ 	.word	0x000037d0


	//   ....[33]....
        /*02b0*/ 	.word	0x00003830


	//   ....[34]....
        /*02b4*/ 	.word	0x000038b0


	//   ....[35]....
        /*02b8*/ 	.word	0x00003910


	//   ....[36]....
        /*02bc*/ 	.word	0x00003990


	//   ....[37]....
        /*02c0*/ 	.word	0x000039f0


	//   ....[38]....
        /*02c4*/ 	.word	0x00003a70


	//   ....[39]....
        /*02c8*/ 	.word	0x00003ad0


	//   ....[40]....
        /*02cc*/ 	.word	0x00003b50


	//   ....[41]....
        /*02d0*/ 	.word	0x00003bb0


	//   ....[42]....
        /*02d4*/ 	.word	0x00003c30


	//   ....[43]....
        /*02d8*/ 	.word	0x00003c90


	//   ....[44]....
        /*02dc*/ 	.word	0x00003d10


	//   ....[45]....
        /*02e0*/ 	.word	0x00003d70


	//   ....[46]....
        /*02e4*/ 	.word	0x00003de0


	//   ....[47]....
        /*02e8*/ 	.word	0x00003e40


	//   ....[48]....
        /*02ec*/ 	.word	0x00003ea0


	//----- nvinfo : EIATTR_VRC_CTA_INIT_COUNT
	.align		4
.L_20585:
        /*02f0*/ 	.byte	0x02, 0x4a
	.zero		1
	.zero		1


	//----- nvinfo : EIATTR_SYSCALL_OFFSETS
	.align		4
        /*02f4*/ 	.byte	0x04, 0x46
        /*02f6*/ 	.short	(.L_20587 - .L_20586)


	//   ....[0]....
.L_20586:
        /*02f8*/ 	.word	0x00002960


	//   ....[1]....
        /*02fc*/ 	.word	0x00003480


	//----- nvinfo : EIATTR_EXIT_INSTR_OFFSETS
	.align		4
.L_20587:
        /*0300*/ 	.byte	0x04, 0x1c
        /*0302*/ 	.short	(.L_20589 - .L_20588)


	//   ....[0]....
.L_20588:
        /*0304*/ 	.word	0x00003200


	//   ....[1]....
        /*0308*/ 	.word	0x00003240


	//   ....[2]....
        /*030c*/ 	.word	0x00003380


	//   ....[3]....
        /*0310*/ 	.word	0x00003490


	//----- nvinfo : EIATTR_CRS_STACK_SIZE
	.align		4
.L_20589:
        /*0314*/ 	.byte	0x04, 0x1e
        /*0316*/ 	.short	(.L_20591 - .L_20590)
.L_20590:
        /*0318*/ 	.word	0x00000000


	//----- nvinfo : EIATTR_CBANK_PARAM_SIZE
	.align		4
.L_20591:
        /*031c*/ 	.byte	0x03, 0x19
        /*031e*/ 	.short	0x007c


	//----- nvinfo : EIATTR_PARAM_CBANK
	.align		4
        /*0320*/ 	.byte	0x04, 0x0a
        /*0322*/ 	.short	(.L_20593 - .L_20592)
	.align		4
.L_20592:
        /*0324*/ 	.word	index@(.nv.constant0._ZN4vllm25paged_attention_v1_kernelIfhLi80ELi16ELi128ELNS_18Fp8KVCacheDataTypeE1ELb1EEEvPT_PKS2_PKT0_S8_ifPKiSA_iPKfiiiSC_SC_iiiii)
        /*0328*/ 	.short	0x0380
        /*032a*/ 	.short	0x007c


	//----- nvinfo : EIATTR_SW_WAR
	.align		4
.L_20593:
        /*032c*/ 	.byte	0x04, 0x36
        /*032e*/ 	.short	(.L_20595 - .L_20594)
.L_20594:
        /*0330*/ 	.word	0x00000008
.L_20595:


//--------------------- .nv.info._ZN4vllm25paged_attention_v1_kernelIfhLi64ELi16ELi128ELNS_18Fp8KVCacheDataTypeE1ELb1EEEvPT_PKS2_PKT0_S8_ifPKiSA_iPKfiiiSC_SC_iiiii --------------------------
	.section	.nv.info._ZN4vllm25paged_attention_v1_kernelIfhLi64ELi16ELi128ELNS_18Fp8KVCacheDataTypeE1ELb1EEEvPT_PKS2_PKT0_S8_ifPKiSA_iPKfiiiSC_SC_iiiii,"",@"SHT_CUDA_INFO"
	.sectionflags	@""
	.align	4


	//----- nvinfo : EIATTR_CUDA_API_VERSION
	.align		4
        /*0000*/ 	.byte	0x04, 0x37
        /*0002*/ 	.short	(.L_20597 - .L_20596)
.L_20596:
        /*0004*/ 	.word	0x00000082


	//----- nvinfo : EIATTR_KPARAM_INFO
	.align		4
.L_20597:
        /*0008*/ 	.byte	0x04, 0x17
        /*000a*/ 	.short	(.L_20599 - .L_20598)
.L_20598:
        /*000c*/ 	.word	0x00000000
        /*0010*/ 	.short	0x0013
        /*0012*/ 	.short	0x0078
        /*0014*/ 	.byte	0x00, 0xf0, 0x11, 0x00


	//----- nvinfo : EIATTR_KPARAM_INFO
	.align		4
.L_20599:
        /*0018*/ 	.byte	0x04, 0x17
        /*001a*/ 	.short	(.L_20601 - .L_20600)
.L_20600:
        /*001c*/ 	.word	0x00000000
        /*0020*/ 	.short	0x0012
        /*0022*/ 	.short	0x0074
        /*0024*/ 	.byte	0x00, 0xf0, 0x11, 0x00


	//----- nvinfo : EIATTR_KPARAM_INFO
	.align		4
.L_20601:
        /*0028*/ 	.byte	0x04, 0x17
        /*002a*/ 	.short	(.L_20603 - .L_20602)
.L_20602:
        /*002c*/ 	.word	0x00000000
        /*0030*/ 	.short	0x0011
        /*0032*/ 	.short	0x0070
        /*0034*/ 	.byte	0x00, 0xf0, 0x11, 0x00


	//----- nvinfo : EIATTR_KPARAM_INFO
	.align		4
.L_20603:
        /*0038*/ 	.byte	0x04, 0x17
        /*003a*/ 	.short	(.L_20605 - .L_20604)
.L_20604:
        /*003c*/ 	.word	0x00000000
        /*0040*/ 	.short	0x0010
        /*0042*/ 	.short	0x006c
        /*0044*/ 	.byte	0x00, 0xf0, 0x11, 0x00


	//----- nvinfo : EIATTR_KPARAM_INFO
	.align		4
.L_20605:
        /*0048*/ 	.byte	0x04, 0x17
        /*004a*/ 	.short	(.L_20607 - .L_20606)
.L_20606:
        /*004c*/ 	.word	0x00000000
        /*0050*/ 	.short	0x000f
        /*0052*/ 	.short	0x0068
        /*0054*/ 	.byte	0x00, 0xf0, 0x11, 0x00


	//----- nvinfo : EIATTR_KPARAM_INFO
	.align		4
.L_20607:
        /*0058*/ 	.byte	0x04, 0x17
        /*005a*/ 	.short	(.L_20609 - .L_20608)
.L_20608:
        /*005c*/ 	.word	0x00000000
        /*0060*/ 	.short	0x000e
        /*0062*/ 	.short	0x0060
        /*0064*/ 	.byte	0x00, 0xf5, 0x21, 0x00


	//----- nvinfo : EIATTR_KPARAM_INFO
	.align		4
.L_20609:
        /*0068*/ 	.byte	0x04, 0x17
        /*006a*/ 	.short	(.L_20611 - .L_20610)
.L_20610:
        /*006c*/ 	.word	0x00000000
        /*0070*/ 	.short	0x000d
        /*0072*/ 	.short	0x0058
        /*0074*/ 	.byte	0x00, 0xf5, 0x21, 0x00


	//----- nvinfo : EIATTR_KPARAM_INFO
	.align		4
.L_20611:
        /*0078*/ 	.byte	0x04, 0x17
        /*007a*/ 	.short	(.L_20613 - .L_20612)
.L_20612:
        /*007c*/ 	.word	0x00000000
        /*0080*/ 	.short	0x000c
        /*0082*/ 	.short	0x0050
        /*0084*/ 	.byte	0x00, 0xf0, 0x11, 0x00


	//----- nvinfo : EIATTR_KPARAM_INFO
	.align		4
.L_20613:
        /*0088*/ 	.byte	0x04, 0x17
        /*008a*/ 	.short	(.L_20615 - .L_20614)
.L_20614:
        /*008c*/ 	.word	0x00000000
        /*0090*/ 	.short	0x000b
        /*0092*/ 	.short	0x004c
        /*0094*/ 	.byte	0x00, 0xf0, 0x11, 0x00


	//----- nvinfo : EIATTR_KPARAM_INFO
	.align		4
.L_20615:
        /*0098*/ 	.byte	0x04, 0x17
        /*009a*/ 	.short	(.L_20617 - .L_20616)
.L_20616:
        /*009c*/ 	.word	0x00000000
        /*00a0*/ 	.short	0x000a
        /*00a2*/ 	.short	0x0048
        /*00a4*/ 	.byte	0x00, 0xf0, 0x11, 0x00


	//----- nvinfo : EIATTR_KPARAM_INFO
	.align		4
.L_20617:
        /*00a8*/ 	.byte	0x04, 0x17
        /*00aa*/ 	.short	(.L_20619 - .L_20618)
.L_20618:
        /*00ac*/ 	.word	0x00000000
        /*00b0*/ 	.short	0x0009
        /*00b2*/ 	.short	0x0040
        /*00b4*/ 	.byte	0x00, 0xf5, 0x21, 0x00


	//----- nvinfo : EIATTR_KPARAM_INFO
	.align		4
.L_20619:
        /*00b8*/ 	.byte	0x04, 0x17
        /*00ba*/ 	.short	(.L_20621 - .L_20620)
.L_20620:
        /*00bc*/ 	.word	0x00000000
        /*00c0*/ 	.short	0x0008
        /*00c2*/ 	.short	0x0038
        /*00c4*/ 	.byte	0x00, 0xf0, 0x11, 0x00


	//----- nvinfo : EIATTR_KPARAM_INFO
	.align		4
.L_20621:
        /*00c8*/ 	.byte	0x04, 0x17
        /*00ca*/ 	.short	(.L_20623 - .L_20622)
.L_20622:
        /*00cc*/ 	.word	0x00000000
        /*00d0*/ 	.short	0x0007
        /*00d2*/ 	.short	0x0030
        /*00d4*/ 	.byte	0x00, 0xf5, 0x21, 0x00


	//----- nvinfo : EIATTR_KPARAM_INFO
	.align		4
.L_20623:
        /*00d8*/ 	.byte	0x04, 0x17
        /*00da*/ 	.short	(.L_20625 - .L_20624)
.L_20624:
        /*00dc*/ 	.word	0x00000000
        /*00e0*/ 	.short	0x0006
        /*00e2*/ 	.short	0x0028
        /*00e4*/ 	.byte	0x00, 0xf5, 0x21, 0x00


	//----- nvinfo : EIATTR_KPARAM_INFO
	.align		4
.L_20625:
        /*00e8*/ 	.byte	0x04, 0x17
        /*00ea*/ 	.short	(.L_20627 - .L_20626)
.L_20626:
        /*00ec*/ 	.word	0x00000000
        /*00f0*/ 	.short	0x0005
        /*00f2*/ 	.short	0x0024
        /*00f4*/ 	.byte	0x00, 0xf0, 0x11, 0x00


	//----- nvinfo : EIATTR_KPARAM_INFO
	.align		4
.L_20627:
        /*00f8*/ 	.byte	0x04, 0x17
        /*00fa*/ 	.short	(.L_20629 - .L_20628)
.L_20628:
        /*00fc*/ 	.word	0x00000000
        /*0100*/ 	.short	0x0004
        /*0102*/ 	.short	0x0020
        /*0104*/ 	.byte	0x00, 0xf0, 0x11, 0x00


	//----- nvinfo : EIATTR_KPARAM_INFO
	.align		4
.L_20629:
        /*0108*/ 	.byte	0x04, 0x17
        /*010a*/ 	.short	(.L_20631 - .L_20630)
.L_20630:
        /*010c*/ 	.word	0x00000000
        /*0110*/ 	.short	0x0003
        /*0112*/ 	.short	0x0018
        /*0114*/ 	.byte	0x00, 0xf5, 0x21, 0x00


	//----- nvinfo : EIATTR_KPARAM_INFO
	.align		4
.L_20631:
        /*0118*/ 	.byte	0x04, 0x17
        /*011a*/ 	.short	(.L_20633 - .L_20632)
.L_20632:
        /*011c*/ 	.word	0x00000000
        /*0120*/ 	.short	0x0002
        /*0122*/ 	.short	0x0010
        /*0124*/ 	.byte	0x00, 0xf5, 0x21, 0x00


	//----- nvinfo : EIATTR_KPARAM_INFO
	.align		4
.L_20633:
        /*0128*/ 	.byte	0x04, 0x17
        /*012a*/ 	.short	(.L_20635 - .L_20634)
.L_20634:
        /*012c*/ 	.word	0x00000000
        /*0130*/ 	.short	0x0001
        /*0132*/ 	.short	0x0008
        /*0134*/ 	.byte	0x00, 0xf5, 0x21, 0x00


	//----- nvinfo : EIATTR_KPARAM_INFO
	.align		4
.L_20635:
        /*0138*/ 	.byte	0x04, 0x17
        /*013a*/ 	.short	(.L_20637 - .L_20636)
.L_20636:
        /*013c*/ 	.word	0x00000000
        /*0140*/ 	.short	0x0000
        /*0142*/ 	.short	0x0000
        /*0144*/ 	.byte	0x00, 0xf5, 0x21, 0x00


	//----- nvinfo : EIATTR_SPARSE_MMA_MASK
	.align		4
.L_20637:
        /*0148*/ 	.byte	0x03, 0x50
        /*014a*/ 	.short	0x0000


	//----- nvinfo : EIATTR_MAXREG_COUNT
	.align		4
        /*014c*/ 	.byte	0x03, 0x1b
        /*014e*/ 	.short	0x00ff


	//----- nvinfo : EIATTR_NUM_BARRIERS
	.align		4
        /*0150*/ 	.byte	0x02, 0x4c
        /*0152*/ 	.byte	0x01
	.zero		1


	//----- nvinfo : EIATTR_EXTERNS
	.align		4
        /*0154*/ 	.byte	0x04, 0x0f
        /*0156*/ 	.short	(.L_20639 - .L_20638)


	//   ....[0]....
	.align		4
.L_20638:
        /*0158*/ 	.word	index@(__assertfail)


	//----- nvinfo : EIATTR_MERCURY_ISA_VERSION
	.align		4
.L_20639:
        /*015c*/ 	.byte	0x03, 0x5f
        /*015e*/ 	.short	0x0101


	//----- nvinfo : EIATTR_COOP_GROUP_MASK_REGIDS
	.align		4
        /*0160*/ 	.byte	0x04, 0x29
        /*0162*/ 	.short	(.L_20641 - .L_20640)


	//   ....[0]....
.L_20640:
        /*0164*/ 	.word	0xffffffff


	//   ....[1]....
        /*0168*/ 	.word	0xffffffff


	//   ....[2]....
        /*016c*/ 	.word	0xffffffff


	//   ....[3]....
        /*0170*/ 	.word	0xffffffff


	//   ....[4]....
        /*0174*/ 	.word	0xffffffff


	//   ....[5]....
        /*0178*/ 	.word	0xffffffff


	//   ....[6]....
        /*017c*/ 	.word	0xffffffff


	//   ....[7]....
        /*0180*/ 	.word	0xffffffff


	//   ....[8]....
        /*0184*/ 	.word	0xffffffff


	//   ....[9]....
        /*0188*/ 	.word	0xffffffff


	//   ....[10]....
        /*018c*/ 	.word	0xffffffff


	//   ....[11]....
        /*0190*/ 	.word	0xffffffff


	//   ....[12]....
        /*0194*/ 	.word	0xffffffff


	//   ....[13]....
        /*0198*/ 	.word	0xffffffff


	//   ....[14]....
        /*019c*/ 	.word	0xffffffff


	//   ....[15]....
        /*01a0*/ 	.word	0xffffffff


	//   ....[16]....
        /*01a4*/ 	.word	0xffffffff


	//   ....[17]....
        /*01a8*/ 	.word	0xffffffff


	//   ....[18]....
        /*01ac*/ 	.word	0xffffffff


	//   ....[19]....
        /*01b0*/ 	.word	0xffffffff


	//   ....[20]....
        /*01b4*/ 	.word	0xffffffff


	//   ....[21]....
        /*01b8*/ 	.word	0xffffffff


	//   ....[22]....
        /*01bc*/ 	.word	0xffffffff


	//   ....[23]....
        /*01c0*/ 	.word	0x0500000f


	//   ....[24]....
        /*01c4*/ 	.word	0x0500000f


	//   ....[25]....
        /*01c8*/ 	.word	0x0500000f


	//   ....[26]....
        /*01cc*/ 	.word	0x0500000f


	//   ....[27]....
        /*01d0*/ 	.word	0x0500000f


	//   ....[28]....
        /*01d4*/ 	.word	0x0500000f


	//   ....[29]....
        /*01d8*/ 	.word	0x0500000f


	//   ....[30]....
        /*01dc*/ 	.word	0x0500000f


	//   ....[31]....
        /*01e0*/ 	.word	0x0500000f


	//   ....[32]....
        /*01e4*/ 	.word	0x0500000f


	//   ....[33]....
        /*01e8*/ 	.word	0x0500000f


	//   ....[34]....
        /*01ec*/ 	.word	0x0500000f


	//   ....[35]....
        /*01f0*/ 	.word	0x0500000f


	//   ....[36]....
        /*01f4*/ 	.word	0x0500000f


	//   ....[37]....
        /*01f8*/ 	.word	0x0500000f


	//   ....[38]....
        /*01fc*/ 	.word	0x0500000f


	//   ....[39]....
        /*0200*/ 	.word	0x0500000f


	//   ....[40]....
        /*0204*/ 	.word	0x0500000f


	//   ....[41]....
        /*0208*/ 	.word	0x0500000f


	//   ....[42]....
        /*020c*/ 	.word	0x0500000f


	//----- nvinfo : EIATTR_COOP_GROUP_INSTR_OFFSETS
	.align		4
.L_20641:
        /*0210*/ 	.byte	0x04, 0x28
        /*0212*/ 	.short	(.L_20643 - .L_20642)


	//   ....[0]....
.L_20642:
        /*0214*/ 	.word	0x00000ac0


	//   ....[1]....
        /*0218*/ 	.word	0x00000ae0


	//   ....[2]....
        /*021c*/ 	.word	0x00000b00


	//   ....[3]....
        /*0220*/ 	.word	0x00000b20


	//   ....[4]....
        /*0224*/ 	.word	0x00000c30


	//   ....[5]....
        /*0228*/ 	.word	0x00000c50


	//   ....[6]....
        /*022c*/ 	.word	0x00000c70


	//   ....[7]....
        /*0230*/ 	.word	0x00001aa0


	//   ....[8]....
        /*0234*/ 	.word	0x00001ad0


	//   ....[9]....
        /*0238*/ 	.word	0x00001af0


	//   ....[10]....
        /*023c*/ 	.word	0x00001b10


	//   ....[11]....
        /*0240*/ 	.word	0x00001b30


	//   ....[12]....
        /*0244*/ 	.word	0x00001b80


	//   ....[13]....
        /*0248*/ 	.word	0x00001ba0


	//   ....[14]....
        /*024c*/ 	.word	0x00001bc0


	//   ....[15]....
        /*0250*/ 	.word	0x00002a90


	//   ....[16]....
        /*0254*/ 	.word	0x00002ab0


	//   ....[17]....
        /*0258*/ 	.word	0x00002ac0


	//   ....[18]....
        /*025c*/ 	.word	0x00002ad0


	//   ....[19]....
        /*0260*/ 	.word	0x00002ae0


	//   ....[20]....
        /*0264*/ 	.word	0x00002af0


	//   ....[21]....
        /*0268*/ 	.word	0x00002b00


	//   ....[22]....
        /*026c*/ 	.word	0x00002b20


	//   ....[23]....
        /*0270*/ 	.word	0x000033f0


	//   ....[24]....
        /*0274*/ 	.word	0x00003450


	//   ....[25]....
        /*0278*/ 	.word	0x000034b0


	//   ....[26]....
        /*027c*/ 	.word	0x00003510


	//   ....[27]....
        /*0280*/ 	.word	0x00003590


	//   ....[28]....
        /*0284*/ 	.word	0x000035f0


	//   ....[29]....
        /*0288*/ 	.word	0x00003650


	//   ....[30]....
        /*028c*/ 	.word	0x000036d0


	//   ....[31]....
        /*0290*/ 	.word	0x00003730


	//   ....[32]....
        /*0294*/ 	.word	0x000037b0


	//   ....[33]....
        /*0298*/ 	.word	0x00003810


	//   ....[34]....
        /*029c*/ 	.word	0x00003890


	//   ....[35]....
        /*02a0*/ 	.word	0x000038f0


	//   ....[36]....
        /*02a4*/ 	.word	0x00003970


	//   ....[37]....
        /*02a8*/ 	.word	0x000039d0


	//   ....[38]....
        /*02ac*/ 	.word	0x00003a50


	//   ....[39]....
        /*02b0*/ 	.word	0x00003ab0


	//   ....[40]....
        /*02b4*/ 	.word	0x00003b40


	//   ....[41]....
        /*02b8*/ 	.word	0x00003ba0


	//   ....[42]....
        /*02bc*/ 	.word	0x00003c20


	//----- nvinfo : EIATTR_VRC_CTA_INIT_COUNT
	.align		4
.L_20643:
        /*02c0*/ 	.byte	0x02, 0x4a
	.zero		1
	.zero		1


	//----- nvinfo : EIATTR_SYSCALL_OFFSETS
	.align		4
        /*02c4*/ 	.byte	0x04, 0x46
        /*02c6*/ 	.short	(.L_20645 - .L_20644)


	//   ....[0]....
.L_20644:
        /*02c8*/ 	.word	0x00002960


	//   ....[1]....
        /*02cc*/ 	.word	0x00003390


	//----- nvinfo : EIATTR_EXIT_INSTR_OFFSETS
	.align		4
.L_20645:
        /*02d0*/ 	.byte	0x04, 0x1c
        /*02d2*/ 	.short	(.L_20647 - .L_20646)


	//   ....[0]....
.L_20646:
        /*02d4*/ 	.word	0x00003130


	//   ....[1]....
        /*02d8*/ 	.word	0x00003170


	//   ....[2]....
        /*02dc*/ 	.word	0x00003290


	//   ....[3]....
        /*02e0*/ 	.word	0x000033a0


	//----- nvinfo : EIATTR_CRS_STACK_SIZE
	.align		4
.L_20647:
        /*02e4*/ 	.byte	0x04, 0x1e
        /*02e6*/ 	.short	(.L_20649 - .L_20648)
.L_20648:
        /*02e8*/ 	.word	0x00000000


	//----- nvinfo : EIATTR_CBANK_PARAM_SIZE
	.align		4
.L_20649:
        /*02ec*/ 	.byte	0x03, 0x19
        /*02ee*/ 	.short	0x007c


	//----- nvinfo : EIATTR_PARAM_CBANK
	.align		4
        /*02f0*/ 	.byte	0x04, 0x0a
        /*02f2*/ 	.short	(.L_20651 - .L_20650)
	.align		4
.L_20650:
        /*02f4*/ 	.word	index@(.nv.constant0._ZN4vllm25paged_attention_v1_kernelIfhLi64ELi16ELi128ELNS_18Fp8KVCacheDataTypeE1ELb1EEEvPT_PKS2_PKT0_S8_ifPKiSA_iPKfiiiSC_SC_iiiii)
        /*02f8*/ 	.short	0x0380
        /*02fa*/ 	.short	0x007c


	//----- nvinfo : EIATTR_SW_WAR
	.align		4
.L_20651:
        /*02fc*/ 	.byte	0x04, 0x36
        /*02fe*/ 	.short	(.L_20653 - .L_20652)
.L_20652:
        /*0300*/ 	.word	0x00000008
.L_20653:


//--------------------- .nv.info._ZN4vllm25paged_attention_v1_kernelIfhLi32ELi16ELi128ELNS_18Fp8KVCacheDataTypeE1ELb1EEEvPT_PKS2_PKT0_S8_ifPKiSA_iPKfiiiSC_SC_iiiii --------------------------
	.section	.nv.info._ZN4vllm25paged_attention_v1_kernelIfhLi32ELi16ELi128ELNS_18Fp8KVCacheDataTypeE1ELb1EEEvPT_PKS2_PKT0_S8_ifPKiSA_iPKfiiiSC_SC_iiiii,"",@"SHT_CUDA_INFO"
	.sectionflags	@""
	.align	4


	//----- nvinfo : EIATTR_CUDA_API_VERSION
	.align		4
        /*0000*/ 	.byte	0x04, 0x37
        /*0002*/ 	.short	(.L_20655 - .L_20654)
.L_20654:
        /*0004*/ 	.word	0x00000082


	//----- nvinfo : EIATTR_KPARAM_INFO
	.align		4
.L_20655:
        /*0008*/ 	.byte	0x04, 0x17
        /*000a*/ 	.short	(.L_20657 - .L_20656)
.L_20656:
        /*000c*/ 	.word	0x00000000
        /*0010*/ 	.short	0x0013
        /*0012*/ 	.short	0x0078
        /*0014*/ 	.byte	0x00, 0xf0, 0x11, 0x00


	//----- nvinfo : EIATTR_KPARAM_INFO
	.align		4
.L_20657:
        /*0018*/ 	.byte	0x04, 0x17
        /*001a*/ 	.short	(.L_20659 - .L_20658)
.L_20658:
        /*001c*/ 	.word	0x00000000
        /*0020*/ 	.short	0x0012
        /*0022*/ 	.short	0x0074
        /*0024*/ 	.byte	0x00, 0xf0, 0x11, 0x00


	//----- nvinfo : EIATTR_KPARAM_INFO
	.align		4
.L_20659:
        /*0028*/ 	.byte	0x04, 0x17
        /*002a*/ 	.short	(.L_20661 - .L_20660)
.L_20660:
        /*002c*/ 	.word	0x00000000
        /*0030*/ 	.short	0x0011
        /*0032*/ 	.short	0x0070
        /*0034*/ 	.byte	0x00, 0xf0, 0x11, 0x00


	//----- nvinfo : EIATTR_KPARAM_INFO
	.align		4
.L_20661:
        /*0038*/ 	.byte	0x04, 0x17
        /*003a*/ 	.short	(.L_20663 - .L_20662)
.L_20662:
        /*003c*/ 	.word	0x00000000
        /*0040*/ 	.short	0x0010
        /*0042*/ 	.short	0x006c
        /*0044*/ 	.byte	0x00, 0xf0, 0x11, 0x00


	//----- nvinfo : EIATTR_KPARAM_INFO
	.align		4
.L_20663:
        /*0048*/ 	.byte	0x04, 0x17
        /*004a*/ 	.short	(.L_20665 - .L_20664)
.L_20664:
        /*004c*/ 	.word	0x00000000
        /*0050*/ 	.short	0x000f
        /*0052*/ 	.short	0x0068
        /*0054*/ 	.byte	0x00, 0xf0, 0x11, 0x00


	//----- nvinfo : EIATTR_KPARAM_INFO
	.align		4
.L_20665:
        /*0058*/ 	.byte	0x04, 0x17
        /*005a*/ 	.short	(.L_20667 - .L_20666)
.L_20666:
        /*005c*/ 	.word	0x00000000
        /*0060*/ 	.short	0x000e
        /*0062*/ 	.short	0x0060
        /*0064*/ 	.byte	0x00, 0xf5, 0x21, 0x00


	//----- nvinfo : EIATTR_KPARAM_INFO
	.align		4
.L_20667:
        /*0068*/ 	.byte	0x04, 0x17
        /*006a*/ 	.short	(.L_20669 - .L_20668)
.L_20668:
        /*006c*/ 	.word	0x00000000
        /*0070*/ 	.short	0x000d
        /*0072*/ 	.short	0x0058
        /*0074*/ 	.byte	0x00, 0xf5, 0x21, 0x00


	//----- nvinfo : EIATTR_KPARAM_INFO
	.align		4
.L_20669:
        /*0078*/ 	.byte	0x04, 0x17
        /*007a*/ 	.short	(.L_20671 - .L_20670)
.L_20670:
        /*007c*/ 	.word	0x00000000
        /*0080*/ 	.short	0x000c
        /*0082*/ 	.short	0x0050
        /*0084*/ 	.byte	0x00, 0xf0, 0x11, 0x00


	//----- nvinfo : EIATTR_KPARAM_INFO
	.align		4
.L_20671:
        /*0088*/ 	.byte	0x04, 0x17
        /*008a*/ 	.short	(.L_20673 - .L_20672)
.L_20672:
        /*008c*/ 	.word	0x00000000
        /*0090*/ 	.short	0x000b
        /*0092*/ 	.short	0x004c
        /*0094*/ 	.byte	0x00, 0xf0, 0x11, 0x00


	//----- nvinfo : EIATTR_KPARAM_INFO
	.align		4
.L_20673:
        /*0098*/ 	.byte	0x04, 0x17
        /*009a*/ 	.short	(.L_20675 - .L_20674)
.L_20674:
        /*009c*/ 	.word	0x00000000
        /*00a0*/ 	.short	0x000a
        /*00a2*/ 	.short	0x0048
        /*00a4*/ 	.byte	0x00, 0xf0, 0x11, 0x00


	//----- nvinfo : EIATTR_KPARAM_INFO
	.align		4
.L_20675:
        /*00a8*/ 	.byte	0x04, 0x17
        /*00aa*/ 	.short	(.L_20677 - .L_20676)
.L_20676:
        /*00ac*/ 	.word	0x00000000
        /*00b0*/ 	.short	0x0009
        /*00b2*/ 	.short	0x0040
        /*00b4*/ 	.byte	0x00, 0xf5, 0x21, 0x00


	//----- nvinfo : EIATTR_KPARAM_INFO
	.align		4
.L_20677:
        /*00b8*/ 	.byte	0x04, 0x17
        /*00ba*/ 	.short	(.L_20679 - .L_20678)
.L_20678:
        /*00bc*/ 	.word	0x00000000
        /*00c0*/ 	.short	0x0008
        /*00c2*/ 	.short	0x0038
        /*00c4*/ 	.byte	0x00, 0xf0, 0x11, 0x00


	//----- nvinfo : EIATTR_KPARAM_INFO
	.align		4
.L_20679:
        /*00c8*/ 	.byte	0x04, 0x17
        /*00ca*/ 	.short	(.L_20681 - .L_20680)
.L_20680:
        /*00cc*/ 	.word	0x00000000
        /*00d0*/ 	.short	0x0007
        /*00d2*/ 	.short	0x0030
        /*00d4*/ 	.byte	0x00, 0xf5, 0x21, 0x00


	//----- nvinfo : EIATTR_KPARAM_INFO
	.align		4
.L_20681:
        /*00d8*/ 	.byte	0x04, 0x17
        /*00da*/ 	.short	(.L_20683 - .L_20682)
.L_20682:
        /*00dc*/ 	.word	0x00000000
        /*00e0*/ 	.short	0x0006
        /*00e2*/ 	.short	0x0028
        /*00e4*/ 	.byte	0x00, 0xf5, 0x21, 0x00


	//----- nvinfo : EIATTR_KPARAM_INFO
	.align		4
.L_20683:
        /*00e8*/ 	.byte	0x04, 0x17
        /*00ea*/ 	.short	(.L_20685 - .L_20684)
.L_20684:
        /*00ec*/ 	.word	0x00000000
        /*00f0*/ 	.short	0x0005
        /*00f2*/ 	.short	0x0024
        /*00f4*/ 	.byte	0x00, 0xf0, 0x11, 0x00


	//----- nvinfo : EIATTR_KPARAM_INFO
	.align		4
.L_20685:
        /*00f8*/ 	.byte	0x04, 0x17
        /*00fa*/ 	.short	(.L_20687 - .L_20686)
.L_20686:
        /*00fc*/ 	.word	0x00000000
        /*0100*/ 	.short	0x0004
        /*0102*/ 	.short	0x0020
        /*0104*/ 	.byte	0x00, 0xf0, 0x11, 0x00


	//----- nvinfo : EIATTR_KPARAM_INFO
	.align		4
.L_20687:
        /*0108*/ 	.byte	0x04, 0x17
        /*010a*/ 	.short	(.L_20689 - .L_20688)
.L_20688:
        /*010c*/ 	.word	0x00000000
        /*0110*/ 	.short	0x0003
        /*0112*/ 	.short	0x0018
        /*0114*/ 	.byte	0x00, 0xf5, 0x21, 0x00


	//----- nvinfo : EIATTR_KPARAM_INFO
	.align		4
.L_20689:
        /*0118*/ 	.byte	0x04, 0x17
        /*011a*/ 	.short	(.L_20691 - .L_20690)
.L_20690:
        /*011c*/ 	.word	0x00000000
        /*0120*/ 	.short	0x0002
        /*0122*/ 	.short	0x0010
        /*0124*/ 	.byte	0x00, 0xf5, 0x21, 0x00


	//----- nvinfo : EIATTR_KPARAM_INFO
	.align		4
.L_20691:
        /*0128*/ 	.byte	0x04, 0x17
        /*012a*/ 	.short	(.L_20693 - .L_20692)
.L_20692:
        /*012c*/ 	.word	0x00000000
        /*0130*/ 	.short	0x0001
        /*0132*/ 	.short	0x0008
        /*0134*/ 	.byte	0x00, 0xf5, 0x21, 0x00


	//----- nvinfo : EIATTR_KPARAM_INFO
	.align		4
.L_20693:
        /*0138*/ 	.byte	0x04, 0x17
        /*013a*/ 	.short	(.L_20695 - .L_20694)
.L_20694:
        /*013c*/ 	.word	0x00000000
        /*0140*/ 	.short	0x0000
        /*0142*/ 	.short	0x0000
        /*0144*/ 	.byte	0x00, 0xf5, 0x21, 0x00


	//----- nvinfo : EIATTR_SPARSE_MMA_MASK
	.align		4
.L_20695:
        /*0148*/ 	.byte	0x03, 0x50
        /*014a*/ 	.short	0x0000


	//----- nvinfo : EIATTR_MAXREG_COUNT
	.align		4
        /*014c*/ 	.byte	0x03, 0x1b
        /*014e*/ 	.short	0x00ff


	//----- nvinfo : EIATTR_NUM_BARRIERS
	.align		4
        /*0150*/ 	.byte	0x02, 0x4c
        /*0152*/ 	.byte	0x01
	.zero		1


	//----- nvinfo : EIATTR_EXTERNS
	.align		4
        /*0154*/ 	.byte	0x04, 0x0f
        /*0156*/ 	.short	(.L_20697 - .L_20696)


	//   ....[0]....
	.align		4
.L_20696:
        /*0158*/ 	.word	index@(__assertfail)


	//----- nvinfo : EIATTR_MERCURY_ISA_VERSION
	.align		4
.L_20697:
        /*015c*/ 	.byte	0x03, 0x5f
        /*015e*/ 	.short	0x0101


	//----- nvinfo : EIATTR_COOP_GROUP_MASK_REGIDS
	.align		4
        /*0160*/ 	.byte	0x04, 0x29
        /*0162*/ 	.short	(.L_20699 - .L_20698)


	//   ....[0]....
.L_20698:
        /*0164*/ 	.word	0xffffffff


	//   ....[1]....
        /*0168*/ 	.word	0xffffffff


	//   ....[2]....
        /*016c*/ 	.word	0xffffffff


	//   ....[3]....
        /*0170*/ 	.word	0xffffffff


	//   ....[4]....
        /*0174*/ 	.word	0xffffffff


	//   ....[5]....
        /*0178*/ 	.word	0xffffffff


	//   ....[6]....
        /*017c*/ 	.word	0xffffffff


	//   ....[7]....
        /*0180*/ 	.word	0xffffffff


	//   ....[8]....
        /*0184*/ 	.word	0xffffffff


	//   ....[9]....
        /*0188*/ 	.word	0xffffffff


	//   ....[10]....
        /*018c*/ 	.word	0xffffffff


	//   ....[11]....
        /*0190*/ 	.word	0xffffffff


	//   ....[12]....
        /*0194*/ 	.word	0xffffffff


	//   ....[13]....
        /*0198*/ 	.word	0xffffffff


	//   ....[14]....
        /*019c*/ 	.word	0xffffffff


	//   ....[15]....
        /*01a0*/ 	.word	0xffffffff


	//   ....[16]....
        /*01a4*/ 	.word	0xffffffff


	//   ....[17]....
        /*01a8*/ 	.word	0xffffffff


	//   ....[18]....
        /*01ac*/ 	.word	0xffffffff


	//   ....[19]....
        /*01b0*/ 	.word	0x0500000f


	//   ....[20]....
        /*01b4*/ 	.word	0x0500000f


	//   ....[21]....
        /*01b8*/ 	.word	0x0500000f


	//   ....[22]....
        /*01bc*/ 	.word	0x0500000f


	//   ....[23]....
        /*01c0*/ 	.word	0x0500000f


	//   ....[24]....
        /*01c4*/ 	.word	0x0500000f


	//   ....[25]....
        /*01c8*/ 	.word	0x0500000f


	//   ....[26]....
        /*01cc*/ 	.word	0x0500000f


	//   ....[27]....
        /*01d0*/ 	.word	0x0500000f


	//   ....[28]....
        /*01d4*/ 	.word	0x0500000f


	//   ....[29]....
        /*01d8*/ 	.word	0x0500000f


	//   ....[30]....
        /*01dc*/ 	.word	0x0500000f


	//----- nvinfo : EIATTR_COOP_GROUP_INSTR_OFFSETS
	.align		4
.L_20699:
        /*01e0*/ 	.byte	0x04, 0x28
        /*01e2*/ 	.short	(.L_20701 - .L_20700)


	//   ....[0]....
.L_20700:
        /*01e4*/ 	.word	0x00000ac0


	//   ....[1]....
        /*01e8*/ 	.word	0x00000ae0


	//   ....[2]....
        /*01ec*/ 	.word	0x00000b00


	//   ....[3]....
        /*01f0*/ 	.word	0x00000b20


	//   ....[4]....
        /*01f4*/ 	.word	0x00000c30


	//   ....[5]....
        /*01f8*/ 	.word	0x00000c50


	//   ....[6]....
        /*01fc*/ 	.word	0x00000c70


	//   ....[7]....
        /*0200*/ 	.word	0x00001aa0


	//   ....[8]....
        /*0204*/ 	.word	0x00001ad0


	//   ....[9]....
        /*0208*/ 	.word	0x00001af0


	//   ....[10]....
        /*020c*/ 	.word	0x00001b10


	//   ....[11]....
        /*0210*/ 	.word	0x00001b30


	//   ....[12]....
        /*0214*/ 	.word	0x00001b80


	//   ....[13]....
        /*0218*/ 	.word	0x00001ba0


	//   ....[14]....
        /*021c*/ 	.word	0x00001bc0


	//   ....[15]....
        /*0220*/ 	.word	0x00002a10


	//   ....[16]....
        /*0224*/ 	.word	0x00002a20


	//   ....[17]....
        /*0228*/ 	.word	0x00002a30


	//   ....[18]....
        /*022c*/ 	.word	0x00002a40


	//   ....[19]....
        /*0230*/ 	.word	0x00003070


	//   ....[20]....
        /*0234*/ 	.word	0x000030d0


	//   ....[21]....
        /*0238*/ 	.word	0x00003130


	//   ....[22]....
        /*023c*/ 	.word	0x00003190


	//   ....[23]....
        /*0240*/ 	.word	0x00003210


	//   ....[24]....
        /*0244*/ 	.word	0x00003270


	//   ....[25]....
        /*0248*/ 	.word	0x000032d0


	//   ....[26]....
        /*024c*/ 	.word	0x00003350


	//   ....[27]....
        /*0250*/ 	.word	0x000033b0


	//   ....[28]....
        /*0254*/ 	.word	0x00003430


	//   ....[29]....
        /*0258*/ 	.word	0x00003490


	//   ....[30]....
        /*025c*/ 	.word	0x00003500


	//----- nvinfo : EIATTR_VRC_CTA_INIT_COUNT
	.align		4
.L_20701:
        /*0260*/ 	.byte	0x02, 0x4a
	.zero		1
	.zero		1


	//----- nvinfo : EIATTR_SYSCALL_OFFSETS
	.align		4
        /*0264*/ 	.byte	0x04, 0x46
        /*0266*/ 	.short	(.L_20703 - .L_20702)


	//   ....[0]....
.L_20702:
        /*0268*/ 	.word	0x00002960


	//   ....[1]....
        /*026c*/ 	.word	0x00003010


	//----- nvinfo : EIATTR_EXIT_INSTR_OFFSETS
	.align		4
.L_20703:
        /*0270*/ 	.byte	0x04, 0x1c
        /*0272*/ 	.short	(.L_20705 - .L_20704)


	//   ....[0]....
.L_20704:
        /*0274*/ 	.word	0x00002db0


	//   ....[1]....
        /*0278*/ 	.word	0x00002df0


	//   ....[2]....
        /*027c*/ 	.word	0x00002f10


	//   ....[3]....
        /*0280*/ 	.word	0x00003020


	//----- nvinfo : EIATTR_CRS_STACK_SIZE
	.align		4
.L_20705:
        /*0284*/ 	.byte	0x04, 0x1e
        /*0286*/ 	.short	(.L_20707 - .L_20706)
.L_20706:
        /*0288*/ 	.word	0x00000000


	//----- nvinfo : EIATTR_CBANK_PARAM_SIZE
	.align		4
.L_20707:
        /*028c*/ 	.byte	0x03, 0x19
        /*028e*/ 	.short	0x007c


	//----- nvinfo : EIATTR_PARAM_CBANK
	.align		4
        /*0290*/ 	.byte	0x04, 0x0a
        /*0292*/ 	.short	(.L_20709 - .L_20708)
	.align		4
.L_20708:
        /*0294*/ 	.word	index@(.nv.constant0._ZN4vllm25paged_attention_v1_kernelIfhLi32ELi16ELi128ELNS_18Fp8KVCacheDataTypeE1ELb1EEEvPT_PKS2_PKT0_S8_ifPKiSA_iPKfiiiSC_SC_iiiii)
        /*0298*/ 	.short	0x0380
        /*029a*/ 	.short	0x007c


	//----- nvinfo : EIATTR_SW_WAR
	.align		4
.L_20709:
        /*029c*/ 	.byte	0x04, 0x36
        /*029e*/ 	.short	(.L_20711 - .L_20710)
.L_20710:
        /*02a0*/ 	.word	0x00000008
.L_20711:


//--------------------- .nv.info._ZN4vllm25paged_attention_v1_kernelIfhLi256ELi8ELi128ELNS_18Fp8KVCacheDataTypeE1ELb0EEEvPT_PKS2_PKT0_S8_ifPKiSA_iPKfiiiSC_SC_iiiii --------------------------
	.section	.nv.info._ZN4vllm25paged_attention_v1_kernelIfhLi256ELi8ELi128ELNS_18Fp8KVCacheDataTypeE1ELb0EEEvPT_PKS2_PKT0_S8_ifPKiSA_iPKfiiiSC_SC_iiiii,"",@"SHT_CUDA_INFO"
	.sectionflags	@""
	.align	4


	//----- nvinfo : EIATTR_CUDA_API_VERSION
	.align		4
        /*0000*/ 	.byte	0x04, 0x37
        /*0002*/ 	.short	(.L_20713 - .L_20712)
.L_20712:
        /*0004*/ 	.word	0x00000082


	//----- nvinfo : EIATTR_KPARAM_INFO
	.align		4
.L_20713:
        /*0008*/ 	.byte	0x04, 0x17
        /*000a*/ 	.short	(.L_20715 - .L_20714)
.L_20714:
        /*000c*/ 	.word	0x00000000
        /*0010*/ 	.short	0x0013
        /*0012*/ 	.short	0x0078
        /*0014*/ 	.byte	0x00, 0xf0, 0x11, 0x00


	//----- nvinfo : EIATTR_KPARAM_INFO
	.align		4
.L_20715:
        /*0018*/ 	.byte	0x04, 0x17
        /*001a*/ 	.short	(.L_20717 - .L_20716)
.L_20716:
        /*001c*/ 	.word	0x00000000
        /*0020*/ 	.short	0x0012
        /*0022*/ 	.short	0x0074
        /*0024*/ 	.byte	0x00, 0xf0, 0x11, 0x00


	//----- nvinfo : EIATTR_KPARAM_INFO
	.align		4
.L_20717:
        /*0028*/ 	.byte	0x04, 0x17
        /*002a*/ 	.short	(.L_20719 - .L_20718)
.L_20718:
        /*002c*/ 	.word	0x00000000
        /*0030*/ 	.short	0x0011
        /*0032*/ 	.short	0x0070
        /*0034*/ 	.byte	0x00, 0xf0, 0x11, 0x00


	//----- nvinfo : EIATTR_KPARAM_INFO
	.align		4
.L_20719:
        /*0038*/ 	.byte	0x04, 0x17
        /*003a*/ 	.short	(.L_20721 - .L_20720)
.L_20720:
        /*003c*/ 	.word	0x00000000
        /*0040*/ 	.short	0x0010
        /*0042*/ 	.short	0x006c
        /*0044*/ 	.byte	0x00, 0xf0, 0x11, 0x00


	//----- nvinfo : EIATTR_KPARAM_INFO
	.align		4
.L_20721:
        /*0048*/ 	.byte	0x04, 0x17
        /*004a*/ 	.short	(.L_20723 - .L_20722)
.L_20722:
        /*004c*/ 	.word	0x00000000
        /*0050*/ 	.short	0x000f
        /*0052*/ 	.short	0x0068
        /*0054*/ 	.byte	0x00, 0xf0, 0x11, 0x00


	//----- nvinfo : EIATTR_KPARAM_INFO
	.align		4
.L_20723:
        /*0058*/ 	.byte	0x04, 0x17
        /*005a*/ 	.short	(.L_20725 - .L_20724)
.L_20724:
        /*005c*/ 	.word	0x00000000
        /*0060*/ 	.short	0x000e
        /*0062*/ 	.short	0x0060
        /*0064*/ 	.byte	0x00, 0xf5, 0x21, 0x00


	//----- nvinfo : EIATTR_KPARAM_INFO
	.align		4
.L_20725:
        /*0068*/ 	.byte	0x04, 0x17
        /*006a*/ 	.short	(.L_20727 - .L_20726)
.L_20726:
        /*006c*/ 	.word	0x00000000
        /*0070*/ 	.short	0x000d
        /*0072*/ 	.short	0x0058
        /*0074*/ 	.byte	0x00, 0xf5, 0x21, 0x00


	//----- nvinfo : EIATTR_KPARAM_INFO
	.align		4
.L_20727:
        /*0078*/ 	.byte	0x04, 0x17
        /*007a*/ 	.short	(.L_20729 - .L_20728)
.L_20728:
        /*007c*/ 	.word	0x00000000
        /*0080*/ 	.short	0x000c
        /*0082*/ 	.short	0x0050
        /*0084*/ 	.byte	0x00, 0xf0, 0x11, 0x00


	//----- nvinfo : EIATTR_KPARAM_INFO
	.align		4
.L_20729:
        /*0088*/ 	.byte	0x04, 0x17
        /*008a*/ 	.short	(.L_20731 - .L_20730)
.L_20730:
        /*008c*/ 	.word	0x00000000
        /*0090*/ 	.short	0x000b
        /*0092*/ 	.short	0x004c
        /*0094*/ 	.byte	0x00, 0xf0, 0x11, 0x00


	//----- nvinfo : EIATTR_KPARAM_INFO
	.align		4
.L_20731:
        /*0098*/ 	.byte	0x04, 0x17
        /*009a*/ 	.short	(.L_20733 - .L_20732)
.L_20732:
        /*009c*/ 	.word	0x00000000
        /*00a0*/ 	.short	0x000a
        /*00a2*/ 	.short	0x0048
        /*00a4*/ 	.byte	0x00, 0xf0, 0x11, 0x00


	//----- nvinfo : EIATTR_KPARAM_INFO
	.align		4
.L_20733:
        /*00a8*/ 	.byte	0x04, 0x17
        /*00aa*/ 	.short	(.L_20735 - .L_20734)
.L_20734:
        /*00ac*/ 	.word	0x00000000
        /*00b0*/ 	.short	0x0009
        /*00b2*/ 	.short	0x0040
        /*00b4*/ 	.byte	0x00, 0xf5, 0x21, 0x00


	//----- nvinfo : EIATTR_KPARAM_INFO
	.align		4
.L_20735:
        /*00b8*/ 	.byte	0x04, 0x17
        /*00ba*/ 	.short	(.L_20737 - .L_20736)
.L_20736:
        /*00bc*/ 	.word	0x00000000
        /*00c0*/ 	.short	0x0008
        /*00c2*/ 	.short	0x0038
        /*00c4*/ 	.byte	0x00, 0xf0, 0x11, 0x00


	//----- nvinfo : EIATTR_KPARAM_INFO
	.align		4
.L_20737:
        /*00c8*/ 	.byte	0x04, 0x17
        /*00ca*/ 	.short	(.L_20739 - .L_20738)
.L_20738:
        /*00cc*/ 	.word	0x00000000
        /*00d0*/ 	.short	0x0007
        /*00d2*/ 	.short	0x0030
        /*00d4*/ 	.byte	0x00, 0xf5, 0x21, 0x00


	//----- nvinfo : EIATTR_KPARAM_INFO
	.align		4
.L_20739:
        /*00d8*/ 	.byte	0x04, 0x17
        /*00da*/ 	.short	(.L_20741 - .L_20740)
.L_20740:
        /*00dc*/ 	.word	0x00000000
        /*00e0*/ 	.short	0x0006
        /*00e2*/ 	.short	0x0028
        /*00e4*/ 	.byte	0x00, 0xf5, 0x21, 0x00


	//----- nvinfo : EIATTR_KPARAM_INFO
	.align		4
.L_20741:
        /*00e8*/ 	.byte	0x04, 0x17
        /*00ea*/ 	.short	(.L_20743 - .L_20742)
.L_20742:
        /*00ec*/ 	.word	0x00000000
        /*00f0*/ 	.short	0x0005
        /*00f2*/ 	.short	0x0024
        /*00f4*/ 	.byte	0x00, 0xf0, 0x11, 0x00


	//----- nvinfo : EIATTR_KPARAM_INFO
	.align		4
.L_20743:
        /*00f8*/ 	.byte	0x04, 0x17
        /*00fa*/ 	.short	(.L_20745 - .L_20744)
.L_20744:
        /*00fc*/ 	.word	0x00000000
        /*0100*/ 	.short	0x0004
        /*0102*/ 	.short	0x0020
        /*0104*/ 	.byte	0x00, 0xf0, 0x11, 0x00


	//----- nvinfo : EIATTR_KPARAM_INFO
	.align		4
.L_20745:
        /*0108*/ 	.byte	0x04, 0x17
        /*010a*/ 	.short	(.L_20747 - .L_20746)
.L_20746:
        /*010c*/ 	.word	0x00000000
        /*0110*/ 	.short	0x0003
        /*0112*/ 	.short	0x0018
        /*0114*/ 	.byte	0x00, 0xf5, 0x21, 0x00


	//----- nvinfo : EIATTR_KPARAM_INFO
	.align		4
.L_20747:
        /*0118*/ 	.byte	0x04, 0x17
        /*011a*/ 	.short	(.L_20749 - .L_20748)
.L_20748:
        /*011c*/ 	.word	0x00000000
        /*0120*/ 	.short	0x0002
        /*0122*/ 	.short	0x0010
        /*0124*/ 	.byte	0x00, 0xf5, 0x21, 0x00


	//----- nvinfo : EIATTR_KPARAM_INFO
	.align		4
.L_20749:
        /*0128*/ 	.byte	0x04, 0x17
        /*012a*/ 	.short	(.L_20751 - .L_20750)
.L_20750:
        /*012c*/ 	.word	0x00000000
        /*0130*/ 	.short	0x0001
        /*0132*/ 	.short	0x0008
        /*0134*/ 	.byte	0x00, 0xf5, 0x21, 0x00


	//----- nvinfo : EIATTR_KPARAM_INFO
	.align		4
.L_20751:
        /*0138*/ 	.byte	0x04, 0x17
        /*013a*/ 	.short	(.L_20753 - .L_20752)
.L_20752:
        /*013c*/ 	.word	0x00000000
        /*0140*/ 	.short	0x0000
        /*0142*/ 	.short	0x0000
        /*0144*/ 	.byte	0x00, 0xf5, 0x21, 0x00


	//----- nvinfo : EIATTR_SPARSE_MMA_MASK
	.align		4
.L_20753:
        /*0148*/ 	.byte	0x03, 0x50
        /*014a*/ 	.short	0x0000


	//----- nvinfo : EIATTR_MAXREG_COUNT
	.align		4
        /*014c*/ 	.byte	0x03, 0x1b
        /*014e*/ 	.short	0x00ff


	//----- nvinfo : EIATTR_NUM_BARRIERS
	.align		4
        /*0150*/ 	.byte	0x02, 0x4c
        /*0152*/ 	.byte	0x01
	.zero		1


	//----- nvinfo : EIATTR_EXTERNS
	.align		4
        /*0154*/ 	.byte	0x04, 0x0f
        /*0156*/ 	.short	(.L_20755 - .L_20754)


	//   ....[0]....
	.align		4
.L_20754:
        /*0158*/ 	.word	index@(__assertfail)


	//----- nvinfo : EIATTR_MERCURY_ISA_VERSION
	.align		4
.L_20755:
        /*015c*/ 	.byte	0x03, 0x5f
        /*015e*/ 	.short	0x0101


	//----- nvinfo : EIATTR_COOP_GROUP_MASK_REGIDS
	.align		4
        /*0160*/ 	.byte	0x04, 0x29
        /*0162*/ 	.short	(.L_20757 - .L_20756)


	//   ....[0]....
.L_20756:
        /*0164*/ 	.word	0xffffffff


	//   ....[1]....
        /*0168*/ 	.word	0xffffffff


	//   ....[2]....
        /*016c*/ 	.word	0xffffffff


	//   ....[3]....
        /*0170*/ 	.word	0xffffffff


	//   ....[4]....
        /*0174*/ 	.word	0xffffffff


	//   ....[5]....
        /*0178*/ 	.word	0xffffffff


	//   ....[6]....
        /*017c*/ 	.word	0xffffffff


	//   ....[7]....
        /*0180*/ 	.word	0xffffffff


	//   ....[8]....
        /*0184*/ 	.word	0xffffffff


	//   ....[9]....
        /*0188*/ 	.word	0xffffffff


	//   ....[10]....
        /*018c*/ 	.word	0xffffffff


	//   ....[11]....
        /*0190*/ 	.word	0xffffffff


	//   ....[12]....
        /*0194*/ 	.word	0xffffffff


	//   ....[13]....
        /*0198*/ 	.word	0xffffffff


	//   ....[14]....
        /*019c*/ 	.word	0x0500000f


	//   ....[15]....
        /*01a0*/ 	.word	0x0500000f


	//   ....[16]....
        /*01a4*/ 	.word	0x0500000f


	//----- nvinfo : EIATTR_COOP_GROUP_INSTR_OFFSETS
	.align		4
.L_20757:
        /*01a8*/ 	.byte	0x04, 0x28
        /*01aa*/ 	.short	(.L_20759 - .L_20758)


	//   ....[0]....
.L_20758:
        /*01ac*/ 	.word	0x00000270


	//   ....[1]....
        /*01b0*/ 	.word	0x00000290


	//   ....[2]....
        /*01b4*/ 	.word	0x000002b0


	//   ....[3]....
        /*01b8*/ 	.word	0x000003c0


	//   ....[4]....
        /*01bc*/ 	.word	0x000003e0


	//   ....[5]....
        /*01c0*/ 	.word	0x00000400


	//   ....[6]....
        /*01c4*/ 	.word	0x00001230


	//   ....[7]....
        /*01c8*/ 	.word	0x00001260


	//   ....[8]....
        /*01cc*/ 	.word	0x00001280


	//   ....[9]....
        /*01d0*/ 	.word	0x000012a0


	//   ....[10]....
        /*01d4*/ 	.word	0x000012c0


	//   ....[11]....
        /*01d8*/ 	.word	0x00001310


	//   ....[12]....
        /*01dc*/ 	.word	0x00001330


	//   ....[13]....
        /*01e0*/ 	.word	0x00001350


	//   ....[14]....
        /*01e4*/ 	.word	0x00002770


	//   ....[15]....
        /*01e8*/ 	.word	0x000027d0


	//   ....[16]....
        /*01ec*/ 	.word	0x00002830


	//----- nvinfo : EIATTR_VRC_CTA_INIT_COUNT
	.align		4
.L_20759:
        /*01f0*/ 	.byte	0x02, 0x4a
	.zero		1
	.zero		1


	//----- nvinfo : EIATTR_SYSCALL_OFFSETS
	.align		4
        /*01f4*/ 	.byte	0x04, 0x46
        /*01f6*/ 	.short	(.L_20761 - .L_20760)


	//   ....[0]....
.L_20760:
        /*01f8*/ 	.word	0x00000220


	//----- nvinfo : EIATTR_EXIT_INSTR_OFFSETS
	.align		4
.L_20761:
        /*01fc*/ 	.byte	0x04, 0x1c
        /*01fe*/ 	.short	(.L_20763 - .L_20762)


	//   ....[0]....
.L_20762:
        /*0200*/ 	.word	0x00002520


	//   ....[1]....
        /*0204*/ 	.word	0x00002580


	//   ....[2]....
        /*0208*/ 	.word	0x00002720


	//----- nvinfo : EIATTR_CRS_STACK_SIZE
	.align		4
.L_20763:
        /*020c*/ 	.byte	0x04, 0x1e
        /*020e*/ 	.short	(.L_20765 - .L_20764)
.L_20764:
        /*0210*/ 	.word	0x00000000


	//----- nvinfo : EIATTR_CBANK_PARAM_SIZE
	.align		4
.L_20765:
        /*0214*/ 	.byte	0x03, 0x19
        /*0216*/ 	.short	0x007c


	//----- nvinfo : EIATTR_PARAM_CBANK
	.align		4
        /*0218*/ 	.byte	0x04, 0x0a
        /*021a*/ 	.short	(.L_20767 - .L_20766)
	.align		4
.L_20766:
        /*021c*/ 	.word	index@(.nv.constant0._ZN4vllm25paged_attention_v1_kernelIfhLi256ELi8ELi128ELNS_18Fp8KVCacheDataTypeE1ELb0EEEvPT_PKS2_PKT0_S8_ifPKiSA_iPKfiiiSC_SC_iiiii)
        /*0220*/ 	.short	0x0380
        /*0222*/ 	.short	0x007c


	//----- nvinfo : EIATTR_SW_WAR
	.align		4
.L_20767:
        /*0224*/ 	.byte	0x04, 0x36
        /*0226*/ 	.short	(.L_20769 - .L_20768)
.L_20768:
        /*0228*/ 	.word	0x00000008
.L_20769:


//--------------------- .nv.info._ZN4vllm25paged_attention_v1_kernelIfhLi192ELi8ELi128ELNS_18Fp8KVCacheDataTypeE1ELb0EEEvPT_PKS2_PKT0_S8_ifPKiSA_iPKfiiiSC_SC_iiiii --------------------------
	.section	.nv.info._ZN4vllm25paged_attention_v1_kernelIfhLi192ELi8ELi128ELNS_18Fp8KVCacheDataTypeE1ELb0EEEvPT_PKS2_PKT0_S8_ifPKiSA_iPKfiiiSC_SC_iiiii,"",@"SHT_CUDA_INFO"
	.sectionflags	@""
	.align	4


	//----- nvinfo : EIATTR_CUDA_API_VERSION
	.align		4
        /*0000*/ 	.byte	0x04, 0x37
        /*0002*/ 	.short	(.L_20771 - .L_20770)
.L_20770:
        /*0004*/ 	.word	0x00000082


	//----- nvinfo : EIATTR_KPARAM_INFO
	.align		4
.L_20771:
        /*0008*/ 	.byte	0x04, 0x17
        /*000a*/ 	.short	(.L_20773 - .L_20772)
.L_20772:
        /*000c*/ 	.word	0x00000000
        /*0010*/ 	.short	0x0013
        /*0012*/ 	.short	0x0078
        /*0014*/ 	.byte	0x00, 0xf0, 0x11, 0x00


	//----- nvinfo : EIATTR_KPARAM_INFO
	.align		4
.L_20773:
        /*0018*/ 	.byte	0x04, 0x17
        /*001a*/ 	.short	(.L_20775 - .L_20774)
.L_20774:
        /*001c*/ 	.word	0x00000000
        /*0020*/ 	.short	0x0012
        /*0022*/ 	.short	0x0074
        /*0024*/ 	.byte	0x00, 0xf0, 0x11, 0x00


	//----- nvinfo : EIATTR_KPARAM_INFO
	.align		4
.L_20775:
        /*0028*/ 	.byte	0x04, 0x17
        /*002a*/ 	.short	(.L_20777 - .L_20776)
.L_20776:
        /*002c*/ 	.word	0x00000000
        /*0030*/ 	.short	0x0011
        /*0032*/ 	.short	0x0070
        /*0034*/ 	.byte	0x00, 0xf0, 0x11, 0x00


	//----- nvinfo : EIATTR_KPARAM_INFO
	.align		4
.L_20777:
        /*0038*/ 	.byte	0x04, 0x17
        /*003a*/ 	.short	(.L_20779 - .L_20778)
.L_20778:
        /*003c*/ 	.word	0x00000000
        /*0040*/ 	.short	0x0010
        /*0042*/ 	.short	0x006c
        /*0044*/ 	.byte	0x00, 0xf0, 0x11, 0x00


	//----- nvinfo : EIATTR_KPARAM_INFO
	.align		4
.L_20779:
        /*0048*/ 	.byte	0x04, 0x17
        /*004a*/ 	.short	(.L_20781 - .L_20780)
.L_20780:
        /*004c*/ 	.word	0x00000000
        /*0050*/ 	.short	0x000f
        /*0052*/ 	.short	0x0068
        /*0054*/ 	.byte	0x00, 0xf0, 0x11, 0x00


	//----- nvinfo : EIATTR_KPARAM_INFO
	.align		4
.L_20781:
        /*0058*/ 	.byte	0x04, 0x17
        /*005a*/ 	.short	(.L_20783 - .L_20782)
.L_20782:
        /*005c*/ 	.word	0x00000000
        /*0060*/ 	.short	0x000e
        /*0062*/ 	.short	0x0060
        /*0064*/ 	.byte	0x00, 0xf5, 0x21, 0x00


	//----- nvinfo : EIATTR_KPARAM_INFO
	.align		4
.L_20783:
        /*0068*/ 	.byte	0x04, 0x17
        /*006a*/ 	.short	(.L_20785 - .L_20784)
.L_20784:
        /*006c*/ 	.word	0x00000000
        /*0070*/ 	.short	0x000d
        /*0072*/ 	.short	0x0058
        /*0074*/ 	.byte	0x00, 0xf5, 0x21, 0x00


	//----- nvinfo : EIATTR_KPARAM_INFO
	.align		4
.L_20785:
        /*0078*/ 	.byte	0x04, 0x17
        /*007a*/ 	.short	(.L_20787 - .L_20786)
.L_20786:
        /*007c*/ 	.word	0x00000000
        /*0080*/ 	.short	0x000c
        /*0082*/ 	.short	0x0050
        /*0084*/ 	.byte	0x00, 0xf0, 0x11, 0x00


	//----- nvinfo : EIATTR_KPARAM_INFO
	.align		4
.L_20787:
        /*0088*/ 	.byte	0x04, 0x17
        /*008a*/ 	.short	(.L_20789 - .L_20788)
.L_20788:
        /*008c*/ 	.word	0x00000000
        /*0090*/ 	.short	0x000b
        /*0092*/ 	.short	0x004c
        /*0094*/ 	.byte	0x00, 0xf0, 0x11, 0x00


	//----- nvinfo : EIATTR_KPARAM_INFO
	.align		4
.L_20789:
        /*0098*/ 	.byte	0x04, 0x17
        /*009a*/ 	.short	(.L_20791 - .L_20790)
.L_20790:
        /*009c*/ 	.word	0x00000000
        /*00a0*/ 	.short	0x000a
        /*00a2*/ 	.short	0x0048
        /*00a4*/ 	.byte	0x00, 0xf0, 0x11, 0x00


	//----- nvinfo : EIATTR_KPARAM_INFO
	.align		4
.L_20791:
        /*00a8*/ 	.byte	0x04, 0x17
        /*00aa*/ 	.short	(.L_20793 - .L_20792)
.L_20792:
        /*00ac*/ 	.word	0x00000000
        /*00b0*/ 	.short	0x0009
        /*00b2*/ 	.short	0x0040
        /*00b4*/ 	.byte	0x00, 0xf5, 0x21, 0x00


	//----- nvinfo : EIATTR_KPARAM_INFO
	.align		4
.L_20793:
        /*00b8*/ 	.byte	0x04, 0x17
        /*00ba*/ 	.short	(.L_20795 - .L_20794)
.L_20794:
        /*00bc*/ 	.word	0x00000000
        /*00c0*/ 	.short	0x0008
        /*00c2*/ 	.short	0x0038
        /*00c4*/ 	.byte	0x00, 0xf0, 0x11, 0x00


	//----- nvinfo : EIATTR_KPARAM_INFO
	.align		4
.L_20795:
        /*00c8*/ 	.byte	0x04, 0x17
        /*00ca*/ 	.short	(.L_20797 - .L_20796)
.L_20796:
        /*00cc*/ 	.word	0x00000000
        /*00d0*/ 	.short	0x0007
        /*00d2*/ 	.short	0x0030
        /*00d4*/ 	.byte	0x00, 0xf5, 0x21, 0x00


	//----- nvinfo : EIATTR_KPARAM_INFO
	.align		4
.L_20797:
        /*00d8*/ 	.byte	0x04, 0x17
        /*00da*/ 	.short	(.L_20799 - .L_20798)
.L_20798:
        /*00dc*/ 	.word	0x00000000
        /*00e0*/ 	.short	0x0006
        /*00e2*/ 	.short	0x0028
        /*00e4*/ 	.byte	0x00, 0xf5, 0x21, 0x00


	//----- nvinfo : EIATTR_KPARAM_INFO
	.align		4
.L_20799:
        /*00e8*/ 	.byte	0x04, 0x17
        /*00ea*/ 	.short	(.L_20801 - .L_20800)
.L_20800:
        /*00ec*/ 	.word	0x00000000
        /*00f0*/ 	.short	0x0005
        /*00f2*/ 	.short	0x0024
        /*00f4*/ 	.byte	0x00, 0xf0, 0x11, 0x00


	//----- nvinfo : EIATTR_KPARAM_INFO
	.align		4
.L_20801:
        /*00f8*/ 	.byte	0x04, 0x17
        /*00fa*/ 	.short	(.L_20803 - .L_20802)
.L_20802:
        /*00fc*/ 	.word	0x00000000
        /*0100*/ 	.short	0x0004
        /*0102*/ 	.short	0x0020
        /*0104*/ 	.byte	0x00, 0xf0, 0x11, 0x00


	//----- nvinfo : EIATTR_KPARAM_INFO
	.align		4
.L_20803:
        /*0108*/ 	.byte	0x04, 0x17
        /*010a*/ 	.short	(.L_20805 - .L_20804)
.L_20804:
        /*010c*/ 	.word	0x00000000
        /*0110*/ 	.short	0x0003
        /*0112*/ 	.short	0x0018
        /*0114*/ 	.byte	0x00, 0xf5, 0x21, 0x00


	//----- nvinfo : EIATTR_KPARAM_INFO
	.align		4
.L_20805:
        /*0118*/ 	.byte	0x04, 0x17
        /*011a*/ 	.short	(.L_20807 - .L_20806)
.L_20806:
        /*011c*/ 	.word	0x00000000
        /*0120*/ 	.short	0x0002
        /*0122*/ 	.short	0x0010
        /*0124*/ 	.byte	0x00, 0xf5, 0x21, 0x00


	//----- nvinfo : EIATTR_KPARAM_INFO
	.align		4
.L_20807:
        /*0128*/ 	.byte	0x04, 0x17
        /*012a*/ 	.short	(.L_20809 - .L_20808)
.L_20808:
        /*012c*/ 	.word	0x00000000
        /*0130*/ 	.short	0x0001
        /*0132*/ 	.short	0x0008
        /*0134*/ 	.byte	0x00, 0xf5, 0x21, 0x00


	//----- nvinfo : EIATTR_KPARAM_INFO
	.align		4
.L_20809:
        /*0138*/ 	.byte	0x04, 0x17
        /*013a*/ 	.short	(.L_20811 - .L_20810)
.L_20810:
        /*013c*/ 	.word	0x00000000
        /*0140*/ 	.short	0x0000
        /*0142*/ 	.short	0x0000
        /*0144*/ 	.byte	0x00, 0xf5, 0x21, 0x00


	//----- nvinfo : EIATTR_SPARSE_MMA_MASK
	.align		4
.L_20811:
        /*0148*/ 	.byte	0x03, 0x50
        /*014a*/ 	.short	0x0000


	//----- nvinfo : EIATTR_MAXREG_COUNT
	.align		4
        /*014c*/ 	.byte	0x03, 0x1b
        /*014e*/ 	.short	0x00ff


	//----- nvinfo : EIATTR_NUM_BARRIERS
	.align		4
        /*0150*/ 	.byte	0x02, 0x4c
        /*0152*/ 	.byte	0x01
	.zero		1


	//----- nvinfo : EIATTR_EXTERNS
	.align		4
        /*0154*/ 	.byte	0x04, 0x0f
        /*0156*/ 	.short	(.L_20813 - .L_20812)


	//   ....[0]....
	.align		4
.L_20812:
        /*0158*/ 	.word	index@(__assertfail)


	//----- nvinfo : EIATTR_MERCURY_ISA_VERSION
	.align		4
.L_20813:
        /*015c*/ 	.byte	0x03, 0x5f
        /*015e*/ 	.short	0x0101


	//----- nvinfo : EIATTR_COOP_GROUP_MASK_REGIDS
	.align		4
        /*0160*/ 	.byte	0x04, 0x29
        /*0162*/ 	.short	(.L_20815 - .L_20814)


	//   ....[0]....
.L_20814:
        /*0164*/ 	.word	0xffffffff


	//   ....[1]....
        /*0168*/ 	.word	0xffffffff


	//   ....[2]....
        /*016c*/ 	.word	0xffffffff


	//   ....[3]....
        /*0170*/ 	.word	0xffffffff


	//   ....[4]....
        /*0174*/ 	.word	0xffffffff


	//   ....[5]....
        /*0178*/ 	.word	0xffffffff


	//   ....[6]....
        /*017c*/ 	.word	0xffffffff


	//   ....[7]....
        /*0180*/ 	.word	0xffffffff


	//   ....[8]....
        /*0184*/ 	.word	0xffffffff


	//   ....[9]....
        /*0188*/ 	.word	0xffffffff


	//   ....[10]....
        /*018c*/ 	.word	0xffffffff


	//   ....[11]....
        /*0190*/ 	.word	0xffffffff


	//   ....[12]....
        /*0194*/ 	.word	0xffffffff


	//   ....[13]....
        /*0198*/ 	.word	0xffffffff


	//   ....[14]....
        /*019c*/ 	.word	0x0500000f


	//   ....[15]....
        /*01a0*/ 	.word	0x0500000f


	//   ....[16]....
        /*01a4*/ 	.word	0x0500000f


	//----- nvinfo : EIATTR_COOP_GROUP_INSTR_OFFSETS
	.align		4
.L_20815:
        /*01a8*/ 	.byte	0x04, 0x28
        /*01aa*/ 	.short	(.L_20817 - .L_20816)


	//   ....[0]....
.L_20816:
        /*01ac*/ 	.word	0x00000270


	//   ....[1]....
        /*01b0*/ 	.word	0x00000290


	//   ....[2]....
        /*01b4*/ 	.word	0x000002b0


	//   ....[3]....
        /*01b8*/ 	.word	0x000003c0


	//   ....[4]....
        /*01bc*/ 	.word	0x000003e0


	//   ....[5]....
        /*01c0*/ 	.word	0x00000400


	//   ....[6]....
        /*01c4*/ 	.word	0x00001230


	//   ....[7]....
        /*01c8*/ 	.word	0x00001260


	//   ....[8]....
        /*01cc*/ 	.word	0x00001280


	//   ....[9]....
        /*01d0*/ 	.word	0x000012a0


	//   ....[10]....
        /*01d4*/ 	.word	0x000012c0


	//   ....[11]....
        /*01d8*/ 	.word	0x00001310


	//   ....[12]....
        /*01dc*/ 	.word	0x00001330


	//   ....[13]....
        /*01e0*/ 	.word	0x00001350


	//   ....[14]....
        /*01e4*/ 	.word	0x00002520


	//   ....[15]....
        /*01e8*/ 	.word	0x00002580


	//   ....[16]....
        /*01ec*/ 	.word	0x000025e0


	//----- nvinfo : EIATTR_VRC_CTA_INIT_COUNT
	.align		4
.L_20817:
        /*01f0*/ 	.byte	0x02, 0x4a
	.zero		1
	.zero		1


	//----- nvinfo : EIATTR_SYSCALL_OFFSETS
	.align		4
        /*01f4*/ 	.byte	0x04, 0x46
        /*01f6*/ 	.short	(.L_20819 - .L_20818)


	//   ....[0]....
.L_20818:
        /*01f8*/ 	.word	0x00000220


	//----- nvinfo : EIATTR_EXIT_INSTR_OFFSETS
	.align		4
.L_20819:
        /*01fc*/ 	.byte	0x04, 0x1c
        /*01fe*/ 	.short	(.L_20821 - .L_20820)


	//   ....[0]....
.L_20820:
        /*0200*/ 	.word	0x00002310


	//   ....[1]....
        /*0204*/ 	.word	0x00002370


	//   ....[2]....
        /*0208*/ 	.word	0x000024d0


	//----- nvinfo : EIATTR_CRS_STACK_SIZE
	.align		4
.L_20821:
        /*020c*/ 	.byte	0x04, 0x1e
        /*020e*/ 	.short	(.L_20823 - .L_20822)
.L_20822:
        /*0210*/ 	.word	0x00000000


	//----- nvinfo : EIATTR_CBANK_PARAM_SIZE
	.align		4
.L_20823:
        /*0214*/ 	.byte	0x03, 0x19
        /*0216*/ 	.short	0x007c


	//----- nvinfo : EIATTR_PARAM_CBANK
	.align		4
        /*0218*/ 	.byte	0x04, 0x0a
        /*021a*/ 	.short	(.L_20825 - .L_20824)
	.align		4
.L_20824:
        /*021c*/ 	.word	index@(.nv.constant0._ZN4vllm25paged_attention_v1_kernelIfhLi192ELi8ELi128ELNS_18Fp8KVCacheDataTypeE1ELb0EEEvPT_PKS2_PKT0_S8_ifPKiSA_iPKfiiiSC_SC_iiiii)
        /*0220*/ 	.short	0x0380
        /*0222*/ 	.short	0x007c


	//----- nvinfo : EIATTR_SW_WAR
	.align		4
.L_20825:
        /*0224*/ 	.byte	0x04, 0x36
        /*0226*/ 	.short	(.L_20827 - .L_20826)
.L_20826:
        /*0228*/ 	.word	0x00000008
.L_20827:


//--------------------- .nv.info._ZN4vllm25paged_attention_v1_kernelIfhLi128ELi8ELi128ELNS_18Fp8KVCacheDataTypeE1ELb0EEEvPT_PKS2_PKT0_S8_ifPKiSA_iPKfiiiSC_SC_iiiii --------------------------
	.section	.nv.info._ZN4vllm25paged_attention_v1_kernelIfhLi128ELi8ELi128ELNS_18Fp8KVCacheDataTypeE1ELb0EEEvPT_PKS2_PKT0_S8_ifPKiSA_iPKfiiiSC_SC_iiiii,"",@"SHT_CUDA_INFO"
	.sectionflags	@""
	.align	4


	//----- nvinfo : EIATTR_CUDA_API_VERSION
	.align		4
        /*0000*/ 	.byte	0x04, 0x37
        /*0002*/ 	.short	(.L_20829 - .L_20828)
.L_20828:
        /*0004*/ 	.word	0x00000082


	//----- nvinfo : EIATTR_KPARAM_INFO
	.align		4
.L_20829:
        /*0008*/ 	.byte	0x04, 0x17
        /*000a*/ 	.short	(.L_20831 - .L_20830)
.L_20830:
        /*000c*/ 	.word	0x00000000
        /*0010*/ 	.short	0x0013
        /*0012*/ 	.short	0x0078
        /*0014*/ 	.byte	0x00, 0xf0, 0x11, 0x00


	//----- nvinfo : EIATTR_KPARAM_INFO
	.align		4
.L_20831:
        /*0018*/ 	.byte	0x04, 0x17
        /*001a*/ 	.short	(.L_20833 - .L_20832)
.L_20832:
        /*001c*/ 	.word	0x00000000
        /*0020*/ 	.short	0x0012
        /*0022*/ 	.short	0x0074
        /*0024*/ 	.byte	0x00, 0xf0, 0x11, 0x00


	//----- nvinfo : EIATTR_KPARAM_INFO
	.align		4
.L_20833:
        /*0028*/ 	.byte	0x04, 0x17
        /*002a*/ 	.short	(.L_20835 - .L_20834)
.L_20834:
        /*002c*/ 	.word	0x00000000
        /*0030*/ 	.short	0x0011
        /*0032*/ 	.short	0x0070
        /*0034*/ 	.byte	0x00, 0xf0, 0x11, 0x00


	//----- nvinfo : EIATTR_KPARAM_INFO
	.align		4
.L_20835:
        /*0038*/ 	.byte	0x04, 0x17
        /*003a*/ 	.short	(.L_20837 - .L_20836)
.L_20836:
        /*003c*/ 	.word	0x00000000
        /*0040*/ 	.short	0x0010
        /*0042*/ 	.short	0x006c
        /*0044*/ 	.byte	0x00, 0xf0, 0x11, 0x00


	//----- nvinfo : EIATTR_KPARAM_INFO
	.align		4
.L_20837:
        /*0048*/ 	.byte	0x04, 0x17
        /*004a*/ 	.short	(.L_20839 - .L_20838)
.L_20838:
        /*004c*/ 	.word	0x00000000
        /*0050*/ 	.short	0x000f
        /*0052*/ 	.short	0x0068
        /*0054*/ 	.byte	0x00, 0xf0, 0x11, 0x00


	//----- nvinfo : EIATTR_KPARAM_INFO
	.align		4
.L_20839:
        /*0058*/ 	.byte	0x04, 0x17
        /*005a*/ 	.short	(.L_20841 - .L_20840)
.L_20840:
        /*005c*/ 	.word	0x00000000
        /*0060*/ 	.short	0x000e
        /*0062*/ 	.short	0x0060
        /*0064*/ 	.byte	0x00, 0xf5, 0x21, 0x00


	//----- nvinfo : EIATTR_KPARAM_INFO
	.align		4
.L_20841:
        /*0068*/ 	.byte	0x04, 0x17
        /*006a*/ 	.short	(.L_20843 - .L_20842)
.L_20842:
        /*006c*/ 	.word	0x00000000
        /*0070*/ 	.short	0x000d
        /*0072*/ 	.short	0x0058
        /*0074*/ 	.byte	0x00, 0xf5, 0x21, 0x00


	//----- nvinfo : EIATTR_KPARAM_INFO
	.align		4
.L_20843:
        /*0078*/ 	.byte	0x04, 0x17
        /*007a*/ 	.short	(.L_20845 - .L_20844)
.L_20844:
        /*007c*/ 	.word	0x00000000
        /*0080*/ 	.short	0x000c
        /*0082*/ 	.short	0x0050
        /*0084*/ 	.byte	0x00, 0xf0, 0x11, 0x00


	//----- nvinfo : EIATTR_KPARAM_INFO
	.align		4
.L_20845:
        /*0088*/ 	.byte	0x04, 0x17
        /*008a*/ 	.short	(.L_20847 - .L_20846)
.L_20846:
        /*008c*/ 	.word	0x00000000
        /*0090*/ 	.short	0x000b
        /*0092*/ 	.short	0x004c
        /*0094*/ 	.byte	0x00, 0xf0, 0x11, 0x00


	//----- nvinfo : EIATTR_KPARAM_INFO
	.align		4
.L_20847:
        /*0098*/ 	.byte	0x04, 0x17
        /*009a*/ 	.short	(.L_20849 - .L_20848)
.L_20848:
        /*009c*/ 	.word	0x00000000
        /*00a0*/ 	.short	0x000a
        /*00a2*/ 	.short	0x0048
        /*00a4*/ 	.byte	0x00, 0xf0, 0x11, 0x00


	//----- nvinfo : EIATTR_KPARAM_INFO
	.align		4
.L_20849:
        /*00a8*/ 	.byte	0x04, 0x17
        /*00aa*/ 	.short	(.L_20851 - .L_20850)
.L_20850:
        /*00ac*/ 	.word	0x00000000
        /*00b0*/ 	.short	0x0009
        /*00b2*/ 	.short	0x0040
        /*00b4*/ 	.byte	0x00, 0xf5, 0x21, 0x00


	//----- nvinfo : EIATTR_KPARAM_INFO
	.align		4
.L_20851:
        /*00b8*/ 	.byte	0x04, 0x17
        /*00ba*/ 	.short	(.L_20853 - .L_20852)
.L_20852:
        /*00bc*/ 	.word	0x00000000
        /*00c0*/ 	.short	0x0008
        /*00c2*/ 	.short	0x0038
        /*00c4*/ 	.byte	0x00, 0xf0, 0x11, 0x00


	//----- nvinfo : EIATTR_KPARAM_INFO
	.align		4
.L_20853:
        /*00c8*/ 	.byte	0x04, 0x17
        /*00ca*/ 	.short	(.L_20855 - .L_20854)
.L_20854:
        /*00cc*/ 	.word	0x00000000
        /*00d0*/ 	.short	0x0007
        /*00d2*/ 	.short	0x0030
        /*00d4*/ 	.byte	0x00, 0xf5, 0x21, 0x00


	//----- nvinfo : EIATTR_KPARAM_INFO
	.align		4
.L_20855:
        /*00d8*/ 	.byte	0x04, 0x17
        /*00da*/ 	.short	(.L_20857 - .L_20856)
.L_20856:
        /*00dc*/ 	.word	0x00000000
        /*00e0*/ 	.short	0x0006
        /*00e2*/ 	.short	0x0028
        /*00e4*/ 	.byte	0x00, 0xf5, 0x21, 0x00


	//----- nvinfo : EIATTR_KPARAM_INFO
	.align		4
.L_20857:
        /*00e8*/ 	.byte	0x04, 0x17
        /*00ea*/ 	.short	(.L_20859 - .L_20858)
.L_20858:
        /*00ec*/ 	.word	0x00000000
        /*00f0*/ 	.short	0x0005
        /*00f2*/ 	.short	0x0024
        /*00f4*/ 	.byte	0x00, 0xf0, 0x11, 0x00


	//----- nvinfo : EIATTR_KPARAM_INFO
	.align		4
.L_20859:
        /*00f8*/ 	.byte	0x04, 0x17
        /*00fa*/ 	.short	(.L_20861 - .L_20860)
.L_20860:
        /*00fc*/ 	.word	0x00000000
        /*0100*/ 	.short	0x0004
        /*0102*/ 	.short	0x0020
        /*0104*/ 	.byte	0x00, 0xf0, 0x11, 0x00


	//----- nvinfo : EIATTR_KPARAM_INFO
	.align		4
.L_20861:
        /*0108*/ 	.byte	0x04, 0x17
        /*010a*/ 	.short	(.L_20863 - .L_20862)
.L_20862:
        /*010c*/ 	.word	0x00000000
        /*0110*/ 	.short	0x0003
        /*0112*/ 	.short	0x0018
        /*0114*/ 	.byte	0x00, 0xf5, 0x21, 0x00


	//----- nvinfo : EIATTR_KPARAM_INFO
	.align		4
.L_20863:
        /*0118*/ 	.byte	0x04, 0x17
        /*011a*/ 	.short	(.L_20865 - .L_20864)
.L_20864:
        /*011c*/ 	.word	0x00000000
        /*0120*/ 	.short	0x0002
        /*0122*/ 	.short	0x0010
        /*0124*/ 	.byte	0x00, 0xf5, 0x21, 0x00


	//----- nvinfo : EIATTR_KPARAM_INFO
	.align		4
.L_20865:
        /*0128*/ 	.byte	0x04, 0x17
        /*012a*/ 	.short	(.L_20867 - .L_20866)
.L_20866:
        /*012c*/ 	.word	0x00000000
        /*0130*/ 	.short	0x0001
        /*0132*/ 	.short	0x0008
        /*0134*/ 	.byte	0x00, 0xf5, 0x21, 0x00


	//----- nvinfo : EIATTR_KPARAM_INFO
	.align		4
.L_20867:
        /*0138*/ 	.byte	0x04, 0x17
        /*013a*/ 	.short	(.L_20869 - .L_20868)
.L_20868:
        /*013c*/ 	.word	0x00000000
        /*0140*/ 	.short	0x0000
        /*0142*/ 	.short	0x0000
        /*0144*/ 	.byte	0x00, 0xf5, 0x21, 0x00


	//----- nvinfo : EIATTR_SPARSE_MMA_MASK
	.align		4
.L_20869:
        /*0148*/ 	.byte	0x03, 0x50
        /*014a*/ 	.short	0x0000


	//----- nvinfo : EIATTR_MAXREG_COUNT
	.align		4
        /*014c*/ 	.byte	0x03, 0x1b
        /*014e*/ 	.short	0x00ff


	//----- nvinfo : EIATTR_NUM_BARRIERS
	.align		4
        /*0150*/ 	.byte	0x02, 0x4c
        /*0152*/ 	.byte	0x01
	.zero		1


	//----- nvinfo : EIATTR_EXTERNS
	.align		4
        /*0154*/ 	.byte	0x04, 0x0f
        /*0156*/ 	.short	(.L_20871 - .L_20870)


	//   ....[0]....
	.align		4
.L_20870:
        /*0158*/ 	.word	index@(__assertfail)


	//----- nvinfo : EIATTR_MERCURY_ISA_VERSION
	.align		4
.L_20871:
        /*015c*/ 	.byte	0x03, 0x5f
        /*015e*/ 	.short	0x0101


	//----- nvinfo : EIATTR_COOP_GROUP_MASK_REGIDS
	.align		4
        /*0160*/ 	.byte	0x04, 0x29
        /*0162*/ 	.short	(.L_20873 - .L_20872)


	//   ....[0]....
.L_20872:
        /*0164*/ 	.word	0xffffffff


	//   ....[1]....
        /*0168*/ 	.word	0xffffffff


	//   ....[2]....
        /*016c*/ 	.word	0xffffffff


	//   ....[3]....
        /*0170*/ 	.word	0xffffffff


	//   ....[4]....
        /*0174*/ 	.word	0xffffffff


	//   ....[5]....
        /*0178*/ 	.word	0xffffffff


	//   ....[6]....
        /*017c*/ 	.word	0xffffffff


	//   ....[7]....
        /*0180*/ 	.word	0xffffffff


	//   ....[8]....
        /*0184*/ 	.word	0xffffffff


	//   ....[9]....
        /*0188*/ 	.word	0xffffffff


	//   ....[10]....
        /*018c*/ 	.word	0xffffffff


	//   ....[11]....
        /*0190*/ 	.word	0xffffffff


	//   ....[12]....
        /*0194*/ 	.word	0xffffffff


	//   ....[13]....
        /*0198*/ 	.word	0xffffffff


	//   ....[14]....
        /*019c*/ 	.word	0x0500000f


	//   ....[15]....
        /*01a0*/ 	.word	0x0500000f


	//   ....[16]....
        /*01a4*/ 	.word	0x0500000f


	//----- nvinfo : EIATTR_COOP_GROUP_INSTR_OFFSETS
	.align		4
.L_20873:
        /*01a8*/ 	.byte	0x04, 0x28
        /*01aa*/ 	.short	(.L_20875 - .L_20874)


	//   ....[0]....
.L_20874:
        /*01ac*/ 	.word	0x00000270


	//   ....[1]....
        /*01b0*/ 	.word	0x00000290


	//   ....[2]....
        /*01b4*/ 	.word	0x000002b0


	//   ....[3]....
        /*01b8*/ 	.word	0x000003c0


	//   ....[4]....
        /*01bc*/ 	.word	0x000003e0


	//   ....[5]....
        /*01c0*/ 	.word	0x00000400


	//   ....[6]....
        /*01c4*/ 	.word	0x00001230


	//   ....[7]....
        /*01c8*/ 	.word	0x00001260


	//   ....[8]....
        /*01cc*/ 	.word	0x00001280


	//   ....[9]....
        /*01d0*/ 	.word	0x000012a0


	//   ....[10]....
        /*01d4*/ 	.word	0x000012c0


	//   ....[11]....
        /*01d8*/ 	.word	0x00001310


	//   ....[12]....
        /*01dc*/ 	.word	0x00001330


	//   ....[13]....
        /*01e0*/ 	.word	0x00001350


	//   ....[14]....
        /*01e4*/ 	.word	0x00002380


	//   ....[15]....
        /*01e8*/ 	.word	0x000023e0


	//   ....[16]....
        /*01ec*/ 	.word	0x00002440


	//----- nvinfo : EIATTR_VRC_CTA_INIT_COUNT
	.align		4
.L_20875:
        /*01f0*/ 	.byte	0x02, 0x4a
	.zero		1
	.zero		1


	//----- nvinfo : EIATTR_SYSCALL_OFFSETS
	.align		4
        /*01f4*/ 	.byte	0x04, 0x46
        /*01f6*/ 	.short	(.L_20877 - .L_20876)


	//   ....[0]....
.L_20876:
        /*01f8*/ 	.word	0x00000220


	//----- nvinfo : EIATTR_EXIT_INSTR_OFFSETS
	.align		4
.L_20877:
        /*01fc*/ 	.byte	0x04, 0x1c
        /*01fe*/ 	.short	(.L_20879 - .L_20878)


	//   ....[0]....
.L_20878:
        /*0200*/ 	.word	0x000021b0


	//   ....[1]....
        /*0204*/ 	.word	0x00002210


	//   ....[2]....
        /*0208*/ 	.word	0x00002330


	//----- nvinfo : EIATTR_CRS_STACK_SIZE
	.align		4
.L_20879:
        /*020c*/ 	.byte	0x04, 0x1e
        /*020e*/ 	.short	(.L_20881 - .L_20880)
.L_20880:
        /*0210*/ 	.word	0x00000000


	//----- nvinfo : EIATTR_CBANK_PARAM_SIZE
	.align		4
.L_20881:
        /*0214*/ 	.byte	0x03, 0x19
        /*0216*/ 	.short	0x007c


	//----- nvinfo : EIATTR_PARAM_CBANK
	.align		4
        /*0218*/ 	.byte	0x04, 0x0a
        /*021a*/ 	.short	(.L_20883 - .L_20882)
	.align		4
.L_20882:
        /*021c*/ 	.word	index@(.nv.constant0._ZN4vllm25paged_attention_v1_kernelIfhLi128ELi8ELi128ELNS_18Fp8KVCacheDataTypeE1ELb0EEEvPT_PKS2_PKT0_S8_ifPKiSA_iPKfiiiSC_SC_iiiii)
        /*0220*/ 	.short	0x0380
        /*0222*/ 	.short	0x007c


	//----- nvinfo : EIATTR_SW_WAR
	.align		4
.L_20883:
        /*0224*/ 	.byte	0x04, 0x36
        /*0226*/ 	.short	(.L_20885 - .L_20884)
.L_20884:
        /*0228*/ 	.word	0x00000008
.L_20885:


//--------------------- .nv.info._ZN4vllm25paged_attention_v1_kernelIfhLi120ELi8ELi128ELNS_18Fp8KVCacheDataTypeE1ELb0EEEvPT_PKS2_PKT0_S8_ifPKiSA_iPKfiiiSC_SC_iiiii --------------------------
	.section	.nv.info._ZN4vllm25paged_attention_v1_kernelIfhLi120ELi8ELi128ELNS_18Fp8KVCacheDataTypeE1ELb0EEEvPT_PKS2_PKT0_S8_ifPKiSA_iPKfiiiSC_SC_iiiii,"",@"SHT_CUDA_INFO"
	.sectionflags	@""
	.align	4


	//----- nvinfo : EIATTR_CUDA_API_VERSION
	.align		4
        /*0000*/ 	.byte	0x04, 0x37
        /*0002*/ 	.short	(.L_20887 - .L_20886)
.L_20886:
        /*0004*/ 	.word	0x00000082


	//----- nvinfo : EIATTR_KPARAM_INFO
	.align		4
.L_20887:
        /*0008*/ 	.byte	0x04, 0x17
        /*000a*/ 	.short	(.L_20889 - .L_20888)
.L_20888:
        /*000c*/ 	.word	0x00000000
        /*0010*/ 	.short	0x0013
        /*0012*/ 	.short	0x0078
        /*0014*/ 	.byte	0x00, 0xf0, 0x11, 0x00


	//----- nvinfo : EIATTR_KPARAM_INFO
	.align		4
.L_20889:
        /*0018*/ 	.byte	0x04, 0x17
        /*001a*/ 	.short	(.L_20891 - .L_20890)
.L_20890:
        /*001c*/ 	.word	0x00000000
        /*0020*/ 	.short	0x0012
        /*0022*/ 	.short	0x0074
        /*0024*/ 	.byte	0x00, 0xf0, 0x11, 0x00


	//----- nvinfo : EIATTR_KPARAM_INFO
	.align		4
.L_20891:
        /*0028*/ 	.byte	0x04, 0x17
        /*002a*/ 	.short	(.L_20893 - .L_20892)
.L_20892:
        /*002c*/ 	.word	0x00000000
        /*0030*/ 	.short	0x0011
        /*0032*/ 	.short	0x0070
        /*0034*/ 	.byte	0x00, 0xf0, 0x11, 0x00


	//----- nvinfo : EIATTR_KPARAM_INFO
	.align		4
.L_20893:
        /*0038*/ 	.byte	0x04, 0x17
        /*003a*/ 	.short	(.L_20895 - .L_20894)
.L_20894:
        /*003c*/ 	.word	0x00000000
        /*0040*/ 	.short	0x0010
        /*0042*/ 	.short	0x006c
        /*0044*/ 	.byte	0x00, 0xf0, 0x11, 0x00


	//----- nvinfo : EIATTR_KPARAM_INFO
	.align		4
.L_20895:
        /*0048*/ 	.byte	0x04, 0x17
        /*004a*/ 	.short	(.L_20897 - .L_20896)
.L_20896:
        /*004c*/ 	.word	0x00000000
        /*0050*/ 	.short	0x000f
        /*0052*/ 	.short	0x0068
        /*0054*/ 	.byte	0x00, 0xf0, 0x11, 0x00


	//----- nvinfo : EIATTR_KPARAM_INFO
	.align		4
.L_20897:
        /*0058*/ 	.byte	0x04, 0x17
        /*005a*/ 	.short	(.L_20899 - .L_20898)
.L_20898:
        /*005c*/ 	.word	0x00000000
        /*0060*/ 	.short	0x000e
        /*0062*/ 	.short	0x0060
        /*0064*/ 	.byte	0x00, 0xf5, 0x21, 0x00


	//----- nvinfo : EIATTR_KPARAM_INFO
	.align		4
.L_20899:
        /*0068*/ 	.byte	0x04, 0x17
        /*006a*/ 	.short	(.L_20901 - .L_20900)
.L_20900:
        /*006c*/ 	.word	0x00000000
        /*0070*/ 	.short	0x000d
        /*0072*/ 	.short	0x0058
        /*0074*/ 	.byte	0x00, 0xf5, 0x21, 0x00


	//----- nvinfo : EIATTR_KPARAM_INFO
	.align		4
.L_20901:
        /*0078*/ 	.byte	0x04, 0x17
        /*007a*/ 	.short	(.L_20903 - .L_20902)
.L_20902:
        /*007c*/ 	.word	0x00000000
        /*0080*/ 	.short	0x000c
        /*0082*/ 	.short	0x0050
        /*0084*/ 	.byte	0x00, 0xf0, 0x11, 0x00


	//----- nvinfo : EIATTR_KPARAM_INFO
	.align		4
.L_20903:
        /*0088*/ 	.byte	0x04, 0x17
        /*008a*/ 	.short	(.L_20905 - .L_20904)
.L_20904:
        /*008c*/ 	.word	0x00000000
        /*0090*/ 	.short	0x000b
        /*0092*/ 	.short	0x004c
        /*0094*/ 	.byte	0x00, 0xf0, 0x11, 0x00


	//----- nvinfo : EIATTR_KPARAM_INFO
	.align		4
.L_20905:
        /*0098*/ 	.byte	0x04, 0x17
        /*009a*/ 	.short	(.L_20907 - .L_20906)
.L_20906:
        /*009c*/ 	.word	0x00000000
        /*00a0*/ 	.short	0x000a
        /*00a2*/ 	.short	0x0048
        /*00a4*/ 	.byte	0x00, 0xf0, 0x11, 0x00


	//----- nvinfo : EIATTR_KPARAM_INFO
	.align		4
.L_20907:
        /*00a8*/ 	.byte	0x04, 0x17
        /*00aa*/ 	.short	(.L_20909 - .L_20908)
.L_20908:
        /*00ac*/ 	.word	0x00000000
        /*00b0*/ 	.short	0x0009
        /*00b2*/ 	.short	0x0040
        /*00b4*/ 	.byte	0x00, 0xf5, 0x21, 0x00


	//----- nvinfo : EIATTR_KPARAM_INFO
	.align		4
.L_20909:
        /*00b8*/ 	.byte	0x04, 0x17
        /*00ba*/ 	.short	(.L_20911 - .L_20910)
.L_20910:
        /*00bc*/ 	.word	0x00000000
        /*00c0*/ 	.short	0x0008
        /*00c2*/ 	.short	0x0038
        /*00c4*/ 	.byte	0x00, 0xf0, 0x11, 0x00


	//----- nvinfo : EIATTR_KPARAM_INFO
	.align		4
.L_20911:
        /*00c8*/ 	.byte	0x04, 0x17
        /*00ca*/ 	.short	(.L_20913 - .L_20912)
.L_20912:
        /*00cc*/ 	.word	0x00000000
        /*00d0*/ 	.short	0x0007
        /*00d2*/ 	.short	0x0030
        /*00d4*/ 	.byte	0x00, 0xf5, 0x21, 0x00


	//----- nvinfo : EIATTR_KPARAM_INFO
	.align		4
.L_20913:
        /*00d8*/ 	.byte	0x04, 0x17
        /*00da*/ 	.short	(.L_20915 - .L_20914)
.L_20914:
        /*00dc*/ 	.word	0x00000000
        /*00e0*/ 	.short	0x0006
        /*00e2*/ 	.short	0x0028
        /*00e4*/ 	.byte	0x00, 0xf5, 0x21, 0x00


	//----- nvinfo : EIATTR_KPARAM_INFO
	.align		4
.L_20915:
        /*00e8*/ 	.byte	0x04, 0x17
        /*00ea*/ 	.short	(.L_20917 - .L_20916)
.L_20916:
        /*00ec*/ 	.word	0x00000000
        /*00f0*/ 	.short	0x0005
        /*00f2*/ 	.short	0x0024
        /*00f4*/ 	.byte	0x00, 0xf0, 0x11, 0x00


	//----- nvinfo : EIATTR_KPARAM_INFO
	.align		4
.L_20917:
        /*00f8*/ 	.byte	0x04, 0x17
        /*00fa*/ 	.short	(.L_20919 - .L_20918)
.L_20918:
        /*00fc*/ 	.word	0x00000000
        /*0100*/ 	.short	0x0004
        /*0102*/ 	.short	0x0020
        /*0104*/ 	.byte	0x00, 0xf0, 0x11, 0x00


	//----- nvinfo : EIATTR_KPARAM_INFO
	.align		4
.L_20919:
        /*0108*/ 	.byte	0x04, 0x17
        /*010a*/ 	.short	(.L_20921 - .L_20920)
.L_20920:
        /*010c*/ 	.word	0x00000000
        /*0110*/ 	.short	0x0003
        /*0112*/ 	.short	0x0018
        /*0114*/ 	.byte	0x00, 0xf5, 0x21, 0x00


	//----- nvinfo : EIATTR_KPARAM_INFO
	.align		4
.L_20921:
        /*0118*/ 	.byte	0x04, 0x17
        /*011a*/ 	.short	(.L_20923 - .L_20922)
.L_20922:
        /*011c*/ 	.word	0x00000000
        /*0120*/ 	.short	0x0002
        /*0122*/ 	.short	0x0010
        /*0124*/ 	.byte	0x00, 0xf5, 0x21, 0x00


	//----- nvinfo : EIATTR_KPARAM_INFO
	.align		4
.L_20923:
        /*0128*/ 	.byte	0x04, 0x17
        /*012a*/ 	.short	(.L_20925 - .L_20924)
.L_20924:
        /*012c*/ 	.word	0x00000000
        /*0130*/ 	.short	0x0001
        /*0132*/ 	.short	0x0008
        /*0134*/ 	.byte	0x00, 0xf5, 0x21, 0x00


	//----- nvinfo : EIATTR_KPARAM_INFO
	.align		4
.L_20925:
        /*0138*/ 	.byte	0x04, 0x17
        /*013a*/ 	.short	(.L_20927 - .L_20926)
.L_20926:
        /*013c*/ 	.word	0x00000000
        /*0140*/ 	.short	0x0000
        /*0142*/ 	.short	0x0000
        /*0144*/ 	.byte	0x00, 0xf5, 0x21, 0x00


	//----- nvinfo : EIATTR_SPARSE_MMA_MASK
	.align		4
.L_20927:
        /*0148*/ 	.byte	0x03, 0x50
        /*014a*/ 	.short	0x0000


	//----- nvinfo : EIATTR_MAXREG_COUNT
	.align		4
        /*014c*/ 	.byte	0x03, 0x1b
        /*014e*/ 	.short	0x00ff


	//----- nvinfo : EIATTR_NUM_BARRIERS
	.align		4
        /*0150*/ 	.byte	0x02, 0x4c
        /*0152*/ 	.byte	0x01
	.zero		1


	//----- nvinfo : EIATTR_EXTERNS
	.align		4
        /*0154*/ 	.byte	0x04, 0x0f
        /*0156*/ 	.short	(.L_20929 - .L_20928)


	//   ....[0]....
	.align		4
.L_20928:
        /*0158*/ 	.word	index@(__assertfail)


	//----- nvinfo : EIATTR_MERCURY_ISA_VERSION
	.align		4
.L_20929:
        /*015c*/ 	.byte	0x03, 0x5f
        /*015e*/ 	.short	0x0101


	//----- nvinfo : EIATTR_COOP_GROUP_MASK_REGIDS
	.align		4
        /*0160*/ 	.byte	0x04, 0x29
        /*0162*/ 	.short	(.L_20931 - .L_20930)


	//   ....[0]....
.L_20930:
        /*0164*/ 	.word	0xffffffff


	//   ....[1]....
        /*0168*/ 	.word	0xffffffff


	//   ....[2]....
        /*016c*/ 	.word	0xffffffff


	//   ....[3]....
        /*0170*/ 	.word	0xffffffff


	//   ....[4]....
        /*0174*/ 	.word	0xffffffff


	//   ....[5]....
        /*0178*/ 	.word	0xffffffff


	//   ....[6]....
        /*017c*/ 	.word	0xffffffff


	//   ....[7]....
        /*0180*/ 	.word	0xffffffff


	//   ....[8]....
        /*0184*/ 	.word	0xffffffff


	//   ....[9]....
        /*0188*/ 	.word	0xffffffff


	//   ....[10]....
        /*018c*/ 	.word	0xffffffff


	//   ....[11]....
        /*0190*/ 	.word	0xffffffff


	//   ....[12]....
        /*0194*/ 	.word	0xffffffff


	//   ....[13]....
        /*0198*/ 	.word	0xffffffff


	//   ....[14]....
        /*019c*/ 	.word	0x0500000f


	//   ....[15]....
        /*01a0*/ 	.word	0x0500000f


	//   ....[16]....
        /*01a4*/ 	.word	0x0500000f


	//----- nvinfo : EIATTR_COOP_GROUP_INSTR_OFFSETS
	.align		4
.L_20931:
        /*01a8*/ 	.byte	0x04, 0x28
        /*01aa*/ 	.short	(.L_20933 - .L_20932)


	//   ....[0]....
.L_20932:
        /*01ac*/ 	.word	0x00000270


	//   ....[1]....
        /*01b0*/ 	.word	0x00000290


	//   ....[2]....
        /*01b4*/ 	.word	0x000002b0


	//   ....[3]....
        /*01b8*/ 	.word	0x000003c0


	//   ....[4]....
        /*01bc*/ 	.word	0x000003e0


	//   ....[5]....
        /*01c0*/ 	.word	0x00000400


	//   ....[6]....
        /*01c4*/ 	.word	0x00001230


	//   ....[7]....
        /*01c8*/ 	.word	0x00001260


	//   ....[8]....
        /*01cc*/ 	.word	0x00001280


	//   ....[9]....
        /*01d0*/ 	.word	0x000012a0


	//   ....[10]....
        /*01d4*/ 	.word	0x000012c0


	//   ....[11]....
        /*01d8*/ 	.word	0x00001310


	//   ....[12]....
        /*01dc*/ 	.word	0x00001330


	//   ....[13]....
        /*01e0*/ 	.word	0x00001350


	//   ....[14]....
        /*01e4*/ 	.word	0x00002520


	//   ....[15]....
        /*01e8*/ 	.word	0x00002580


	//   ....[16]....
        /*01ec*/ 	.word	0x000025e0


	//----- nvinfo : EIATTR_VRC_CTA_INIT_COUNT
	.align		4
.L_20933:
        /*01f0*/ 	.byte	0x02, 0x4a
	.zero		1
	.zero		1


	//----- nvinfo : EIATTR_SYSCALL_OFFSETS
	.align		4
        /*01f4*/ 	.byte	0x04, 0x46
        /*01f6*/ 	.short	(.L_20935 - .L_20934)


	//   ....[0]....
.L_20934:
        /*01f8*/ 	.word	0x00000220


	//----- nvinfo : EIATTR_EXIT_INSTR_OFFSETS
	.align		4
.L_20935:
        /*01fc*/ 	.byte	0x04, 0x1c
        /*01fe*/ 	.short	(.L_20937 - .L_20936)


	//   ....[0]....
.L_20936:
        /*0200*/ 	.word	0x00002330


	//   ....[1]....
        /*0204*/ 	.word	0x000024b0


	//   ....[2]....
        /*0208*/ 	.word	0x000024d0


	//----- nvinfo : EIATTR_CRS_STACK_SIZE
	.align		4
.L_20937:
        /*020c*/ 	.byte	0x04, 0x1e
        /*020e*/ 	.short	(.L_20939 - .L_20938)
.L_20938:
        /*0210*/ 	.word	0x00000000


	//----- nvinfo : EIATTR_CBANK_PARAM_SIZE
	.align		4
.L_20939:
        /*0214*/ 	.byte	0x03, 0x19
        /*0216*/ 	.short	0x007c


	//----- nvinfo : EIATTR_PARAM_CBANK
	.align		4
        /*0218*/ 	.byte	0x04, 0x0a
        /*021a*/ 	.short	(.L_20941 - .L_20940)
	.align		4
.L_20940:
        /*021c*/ 	.word	index@(.nv.constant0._ZN4vllm25paged_attention_v1_kernelIfhLi120ELi8ELi128ELNS_18Fp8KVCacheDataTypeE1ELb0EEEvPT_PKS2_PKT0_S8_ifPKiSA_iPKfiiiSC_SC_iiiii)
        /*0220*/ 	.short	0x0380
        /*0222*/ 	.short	0x007c


	//----- nvinfo : EIATTR_SW_WAR
	.align		4
.L_20941:
        /*0224*/ 	.byte	0x04, 0x36
        /*0226*/ 	.short	(.L_20943 - .L_20942)
.L_20942:
        /*0228*/ 	.word	0x00000008
.L_20943:


//--------------------- .nv.info._ZN4vllm25paged_attention_v1_kernelIfhLi112ELi8ELi128ELNS_18Fp8KVCacheDataTypeE1ELb0EEEvPT_PKS2_PKT0_S8_ifPKiSA_iPKfiiiSC_SC_iiiii --------------------------
	.section	.nv.info._ZN4vllm25paged_attention_v1_kernelIfhLi112ELi8ELi128ELNS_18Fp8KVCacheDataTypeE1ELb0EEEvPT_PKS2_PKT0_S8_ifPKiSA_iPKfiiiSC_SC_iiiii,"",@"SHT_CUDA_INFO"
	.sectionflags	@""
	.align	4


	//----- nvinfo : EIATTR_CUDA_API_VERSION
	.align		4
        /*0000*/ 	.byte	0x04, 0x37
        /*0002*/ 	.short	(.L_20945 - .L_20944)
.L_20944:
        /*0004*/ 	.word	0x00000082


	//----- nvinfo : EIATTR_KPARAM_INFO
	.align		4
.L_20945:
        /*0008*/ 	.byte	0x04, 0x17
        /*000a*/ 	.short	(.L_20947 - .L_20946)
.L_20946:
        /*000c*/ 	.word	0x00000000
        /*0010*/ 	.short	0x0013
        /*0012*/ 	.short	0x0078
        /*0014*/ 	.byte	0x00, 0xf0, 0x11, 0x00


	//----- nvinfo : EIATTR_KPARAM_INFO
	.align		4
.L_20947:
        /*0018*/ 	.byte	0x04, 0x17
        /*001a*/ 	.short	(.L_20949 - .L_20948)
.L_20948:
        /*001c*/ 	.word	0x00000000
        /*0020*/ 	.short	0x0012
        /*0022*/ 	.short	0x0074
        /*0024*/ 	.byte	0x00, 0xf0, 0x11, 0x00


	//----- nvinfo : EIATTR_KPARAM_INFO
	.align		4
.L_20949:
        /*0028*/ 	.byte	0x04, 0x17
        /*002a*/ 	.short	(.L_20951 - .L_20950)
.L_20950:
        /*002c*/ 	.word	0x00000000
        /*0030*/ 	.short	0x0011
        /*0032*/ 	.short	0x0070
        /*0034*/ 	.byte	0x00, 0xf0, 0x11, 0x00


	//----- nvinfo : EIATTR_KPARAM_INFO
	.align		4
.L_20951:
        /*0038*/ 	.byte	0x04, 0x17
        /*003a*/ 	.short	(.L_20953 - .L_20952)
.L_20952:
        /*003c*/ 	.word	0x00000000
        /*0040*/ 	.short	0x0010
        /*0042*/ 	.short	0x006c
        /*0044*/ 	.byte	0x00, 0xf0, 0x11, 0x00


	//----- nvinfo : EIATTR_KPARAM_INFO
	.align		4
.L_20953:
        /*0048*/ 	.byte	0x04, 0x17
        /*004a*/ 	.short	(.L_20955 - .L_20954)
.L_20954:
        /*004c*/ 	.word	0x00000000
        /*0050*/ 	.short	0x000f
        /*0052*/ 	.short	0x0068
        /*0054*/ 	.byte	0x00, 0xf0, 0x11, 0x00


	//----- nvinfo : EIATTR_KPARAM_INFO
	.align		4
.L_20955:
        /*0058*/ 	.byte	0x04, 0x17
        /*005a*/ 	.short	(.L_20957 - .L_20956)
.L_20956:
        /*005c*/ 	.word	0x00000000
        /*0060*/ 	.short	0x000e
        /*0062*/ 	.short	0x0060
        /*0064*/ 	.byte	0x00, 0xf5, 0x21, 0x00


	//----- nvinfo : EIATTR_KPARAM_INFO
	.align		4
.L_20957:
        /*0068*/ 	.byte	0x04, 0x17
        /*006a*/ 	.short	(.L_20959 - .L_20958)
.L_20958:
        /*006c*/ 	.word	0x00000000
        /*0070*/ 	.short	0x000d
        /*0072*/ 	.short	0x0058
        /*0074*/ 	.byte	0x00, 0xf5, 0x21, 0x00


	//----- nvinfo : EIATTR_KPARAM_INFO
	.align		4
.L_20959:
        /*0078*/ 	.byte	0x04, 0x17
        /*007a*/ 	.short	(.L_20961 - .L_20960)
.L_20960:
        /*007c*/ 	.word	0x00000000
        /*0080*/ 	.short	0x000c
        /*0082*/ 	.short	0x0050
        /*0084*/ 	.byte	0x00, 0xf0, 0x11, 0x00


	//----- nvinfo : EIATTR_KPARAM_INFO
	.align		4
.L_20961:
        /*0088*/ 	.byte	0x04, 0x17
        /*008a*/ 	.short	(.L_20963 - .L_20962)
.L_20962:
        /*008c*/ 	.word	0x00000000
        /*0090*/ 	.short	0x000b
        /*0092*/ 	.short	0x004c
        /*0094*/ 	.byte	0x00, 0xf0, 0x11, 0x00


	//----- nvinfo : EIATTR_KPARAM_INFO
	.align		4
.L_20963:
        /*0098*/ 	.byte	0x04, 0x17
        /*009a*/ 	.short	(.L_20965 - .L_20964)
.L_20964:
        /*009c*/ 	.word	0x00000000
        /*00a0*/ 	.short	0x000a
        /*00a2*/ 	.short	0x0048
        /*00a4*/ 	.byte	0x00, 0xf0, 0x11, 0x00


	//----- nvinfo : EIATTR_KPARAM_INFO
	.align		4
.L_20965:
        /*00a8*/ 	.byte	0x04, 0x17
        /*00aa*/ 	.short	(.L_20967 - .L_20966)
.L_20966:
        /*00ac*/ 	.word	0x00000000
        /*00b0*/ 	.short	0x0009
        /*00b2*/ 	.short	0x0040
        /*00b4*/ 	.byte	0x00, 0xf5, 0x21, 0x00


	//----- nvinfo : EIATTR_KPARAM_INFO
	.align		4
.L_20967:
        /*00b8*/ 	.byte	0x04, 0x17
        /*00ba*/ 	.short	(.L_20969 - .L_20968)
.L_20968:
        /*00bc*/ 	.word	0x00000000
        /*00c0*/ 	.short	0x0008
        /*00c2*/ 	.short	0x0038
        /*00c4*/ 	.byte	0x00, 0xf0, 0x11, 0x00


	//----- nvinfo : EIATTR_KPARAM_INFO
	.align		4
.L_20969:
        /*00c8*/ 	.byte	0x04, 0x17
        /*00ca*/ 	.short	(.L_20971 - .L_20970)
.L_20970:
        /*00cc*/ 	.word	0x00000000
        /*00d0*/ 	.short	0x0007
        /*00d2*/ 	.short	0x0030
        /*00d4*/ 	.byte	0x00, 0xf5, 0x21, 0x00


	//----- nvinfo : EIATTR_KPARAM_INFO
	.align		4
.L_20971:
        /*00d8*/ 	.byte	0x04, 0x17
        /*00da*/ 	.short	(.L_20973 - .L_20972)
.L_20972:
        /*00dc*/ 	.word	0x00000000
        /*00e0*/ 	.short	0x0006
        /*00e2*/ 	.short	0x0028
        /*00e4*/ 	.byte	0x00, 0xf5, 0x21, 0x00


	//----- nvinfo : EIATTR_KPARAM_INFO
	.align		4
.L_20973:
        /*00e8*/ 	.byte	0x04, 0x17
        /*00ea*/ 	.short	(.L_20975 - .L_20974)
.L_20974:
        /*00ec*/ 	.word	0x00000000
        /*00f0*/ 	.short	0x0005
        /*00f2*/ 	.short	0x0024
        /*00f4*/ 	.byte	0x00, 0xf0, 0x11, 0x00


	//----- nvinfo : EIATTR_KPARAM_INFO
	.align		4
.L_20975:
        /*00f8*/ 	.byte	0x04, 0x17
        /*00fa*/ 	.short	(.L_20977 - .L_20976)
.L_20976:
        /*00fc*/ 	.word	0x00000000
        /*0100*/ 	.short	0x0004
        /*0102*/ 	.short	0x0020
        /*0104*/ 	.byte	0x00, 0xf0, 0x11, 0x00


	//----- nvinfo : EIATTR_KPARAM_INFO
	.align		4
.L_20977:
        /*0108*/ 	.byte	0x04, 0x17
        /*010a*/ 	.short	(.L_20979 - .L_20978)
.L_20978:
        /*010c*/ 	.word	0x00000000
        /*0110*/ 	.short	0x0003
        /*0112*/ 	.short	0x0018
        /*0114*/ 	.byte	0x00, 0xf5, 0x21, 0x00


	//----- nvinfo : EIATTR_KPARAM_INFO
	.align		4
.L_20979:
        /*0118*/ 	.byte	0x04, 0x17
        /*011a*/ 	.short	(.L_20981 - .L_20980)
.L_20980:
        /*011c*/ 	.word	0x00000000
        /*0120*/ 	.short	0x0002
        /*0122*/ 	.short	0x0010
        /*0124*/ 	.byte	0x00, 0xf5, 0x21, 0x00


	//----- nvinfo : EIATTR_KPARAM_INFO
	.align		4
.L_20981:
        /*0128*/ 	.byte	0x04, 0x17
        /*012a*/ 	.short	(.L_20983 - .L_20982)
.L_20982:
        /*012c*/ 	.word	0x00000000
        /*0130*/ 	.short	0x0001
        /*0132*/ 	.short	0x0008
        /*0134*/ 	.byte	0x00, 0xf5, 0x21, 0x00


	//----- nvinfo : EIATTR_KPARAM_INFO
	.align		4
.L_20983:
        /*0138*/ 	.byte	0x04, 0x17
        /*013a*/ 	.short	(.L_20985 - .L_20984)
.L_20984:
        /*013c*/ 	.word	0x00000000
        /*0140*/ 	.short	0x0000
        /*0142*/ 	.short	0x0000
        /*0144*/ 	.byte	0x00, 0xf5, 0x21, 0x00


	//----- nvinfo : EIATTR_SPARSE_MMA_MASK
	.align		4
.L_20985:
        /*0148*/ 	.byte	0x03, 0x50
        /*014a*/ 	.short	0x0000


	//----- nvinfo : EIATTR_MAXREG_COUNT
	.align		4
        /*014c*/ 	.byte	0x03, 0x1b
        /*014e*/ 	.short	0x00ff


	//----- nvinfo : EIATTR_NUM_BARRIERS
	.align		4
        /*0150*/ 	.byte	0x02, 0x4c
        /*0152*/ 	.byte	0x01
	.zero		1


	//----- nvinfo : EIATTR_EXTERNS
	.align		4
        /*0154*/ 	.byte	0x04, 0x0f
        /*0156*/ 	.short	(.L_20987 - .L_20986)


	//   ....[0]....
	.align		4
.L_20986:
        /*0158*/ 	.word	index@(__assertfail)


	//----- nvinfo : EIATTR_MERCURY_ISA_VERSION
	.align		4
.L_20987:
        /*015c*/ 	.byte	0x03, 0x5f
        /*015e*/ 	.short	0x0101


	//----- nvinfo : EIATTR_COOP_GROUP_MASK_REGIDS
	.align		4
        /*0160*/ 	.byte	0x04, 0x29
        /*0162*/ 	.short	(.L_20989 - .L_20988)


	//   ....[0]....
.L_20988:
        /*0164*/ 	.word	0xffffffff


	//   ....[1]....
        /*0168*/ 	.word	0xffffffff


	//   ....[2]....
        /*016c*/ 	.word	0xffffffff


	//   ....[3]....
        /*0170*/ 	.word	0xffffffff


	//   ....[4]....
        /*0174*/ 	.word	0xffffffff


	//   ....[5]....
        /*0178*/ 	.word	0xffffffff


	//   ....[6]....
        /*017c*/ 	.word	0xffffffff


	//   ....[7]....
        /*0180*/ 	.word	0xffffffff


	//   ....[8]....
        /*0184*/ 	.word	0xffffffff


	//   ....[9]....
        /*0188*/ 	.word	0xffffffff


	//   ....[10]....
        /*018c*/ 	.word	0xffffffff


	//   ....[11]....
        /*0190*/ 	.word	0xffffffff


	//   ....[12]....
        /*0194*/ 	.word	0xffffffff


	//   ....[13]....
        /*0198*/ 	.word	0xffffffff


	//   ....[14]....
        /*019c*/ 	.word	0x0500000f


	//   ....[15]....
        /*01a0*/ 	.word	0x0500000f


	//   ....[16]....
        /*01a4*/ 	.word	0x0500000f


	//----- nvinfo : EIATTR_COOP_GROUP_INSTR_OFFSETS
	.align		4
.L_20989:
        /*01a8*/ 	.byte	0x04, 0x28
        /*01aa*/ 	.short	(.L_20991 - .L_20990)


	//   ....[0]....
.L_20990:
        /*01ac*/ 	.word	0x00000270


	//   ....[1]....
        /*01b0*/ 	.word	0x00000290


	//   ....[2]....
        /*01b4*/ 	.word	0x000002b0


	//   ....[3]....
        /*01b8*/ 	.word	0x000003c0


	//   ....[4]....
        /*01bc*/ 	.word	0x000003e0


	//   ....[5]....
        /*01c0*/ 	.word	0x00000400


	//   ....[6]....
        /*01c4*/ 	.word	0x00001230


	//   ....[7]....
        /*01c8*/ 	.word	0x00001260


	//   ....[8]....
        /*01cc*/ 	.word	0x00001280


	//   ....[9]....
        /*01d0*/ 	.word	0x000012a0


	//   ....[10]....
        /*01d4*/ 	.word	0x000012c0


	//   ....[11]....
        /*01d8*/ 	.word	0x00001310


	//   ....[12]....
        /*01dc*/ 	.word	0x00001330


	//   ....[13]....
        /*01e0*/ 	.word	0x00001350


	//   ....[14]....
        /*01e4*/ 	.word	0x00002260


	//   ....[15]....
        /*01e8*/ 	.word	0x000022c0


	//   ....[16]....
        /*01ec*/ 	.word	0x00002320


	//----- nvinfo : EIATTR_VRC_CTA_INIT_COUNT
	.align		4
.L_20991:
        /*01f0*/ 	.byte	0x02, 0x4a
	.zero		1
	.zero		1


	//----- nvinfo : EIATTR_SYSCALL_OFFSETS
	.align		4
        /*01f4*/ 	.byte	0x04, 0x46
        /*01f6*/ 	.short	(.L_20993 - .L_20992)


	//   ....[0]....
.L_20992:
        /*01f8*/ 	.word	0x00000220


	//----- nvinfo : EIATTR_EXIT_INSTR_OFFSETS
	.align		4
.L_20993:
        /*01fc*/ 	.byte	0x04, 0x1c
        /*01fe*/ 	.short	(.L_20995 - .L_20994)


	//   ....[0]....
.L_20994:
        /*0200*/ 	.word	0x000020a0


	//   ....[1]....
        /*0204*/ 	.word	0x00002100


	//   ....[2]....
        /*0208*/ 	.word	0x00002210


	//----- nvinfo : EIATTR_CRS_STACK_SIZE
	.align		4
.L_20995:
        /*020c*/ 	.byte	0x04, 0x1e
        /*020e*/ 	.short	(.L_20997 - .L_20996)
.L_20996:
        /*0210*/ 	.word	0x00000000


	//----- nvinfo : EIATTR_CBANK_PARAM_SIZE
	.align		4
.L_20997:
        /*0214*/ 	.byte	0x03, 0x19
        /*0216*/ 	.short	0x007c


	//----- nvinfo : EIATTR_PARAM_CBANK
	.align		4
        /*0218*/ 	.byte	0x04, 0x0a
        /*021a*/ 	.short	(.L_20999 - .L_20998)
	.align		4
.L_20998:
        /*021c*/ 	.word	index@(.nv.constant0._ZN4vllm25paged_attention_v1_kernelIfhLi112ELi8ELi128ELNS_18Fp8KVCacheDataTypeE1ELb0EEEvPT_PKS2_PKT0_S8_ifPKiSA_iPKfiiiSC_SC_iiiii)
        /*0220*/ 	.short	0x0380
        /*0222*/ 	.short	0x007c


	//----- nvinfo : EIATTR_SW_WAR
	.align		4
.L_20999:
        /*0224*/ 	.byte	0x04, 0x36
        /*0226*/ 	.short	(.L_21001 - .L_21000)
.L_21000:
        /*0228*/ 	.word	0x00000008
.L_21001:


//--------------------- .nv.info._ZN4vllm25paged_attention_v1_kernelIfhLi96ELi8ELi128ELNS_18Fp8KVCacheDataTypeE1ELb0EEEvPT_PKS2_PKT0_S8_ifPKiSA_iPKfiiiSC_SC_iiiii --------------------------
	.section	.nv.info._ZN4vllm25paged_attention_v1_kernelIfhLi96ELi8ELi128ELNS_18Fp8KVCacheDataTypeE1ELb0EEEvPT_PKS2_PKT0_S8_ifPKiSA_iPKfiiiSC_SC_iiiii,"",@"SHT_CUDA_INFO"
	.sectionflags	@""
	.align	4


	//----- nvinfo : EIATTR_CUDA_API_VERSION
	.align		4
        /*0000*/ 	.byte	0x04, 0x37
        /*0002*/ 	.short	(.L_21003 - .L_21002)
.L_21002:
        /*0004*/ 	.word	0x00000082


	//----- nvinfo : EIATTR_KPARAM_INFO
	.align		4
.L_21003:
        /*0008*/ 	.byte	0x04, 0x17
        /*000a*/ 	.short	(.L_21005 - .L_21004)
.L_21004:
        /*000c*/ 	.word	0x00000000
        /*0010*/ 	.short	0x0013
        /*0012*/ 	.short	0x0078
        /*0014*/ 	.byte	0x00, 0xf0, 0x11, 0x00


	//----- nvinfo : EIATTR_KPARAM_INFO
	.align		4
.L_21005:
        /*0018*/ 	.byte	0x04, 0x17
        /*001a*/ 	.short	(.L_21007 - .L_21006)
.L_21006:
        /*001c*/ 	.word	0x00000000
        /*0020*/ 	.short	0x0012
        /*0022*/ 	.short	0x0074
        /*0024*/ 	.byte	0x00, 0xf0, 0x11, 0x00


	//----- nvinfo : EIATTR_KPARAM_INFO
	.align		4
.L_21007:
        /*0028*/ 	.byte	0x04, 0x17
        /*002a*/ 	.short	(.L_21009 - .L_21008)
.L_21008:
        /*002c*/ 	.word	0x00000000
        /*0030*/ 	.short	0x0011
        /*0032*/ 	.short	0x0070
        /*0034*/ 	.byte	0x00, 0xf0, 0x11, 0x00


	//----- nvinfo : EIATTR_KPARAM_INFO
	.align		4
.L_21009:
        /*0038*/ 	.byte	0x04, 0x17
        /*003a*/ 	.short	(.L_21011 - .L_21010)
.L_21010:
        /*003c*/ 	.word	0x00000000
        /*0040*/ 	.short	0x0010
        /*0042*/ 	.short	0x006c
        /*0044*/ 	.byte	0x00, 0xf0, 0x11, 0x00


	//----- nvinfo : EIATTR_KPARAM_INFO
	.align		4
.L_21011:
        /*0048*/ 	.byte	0x04, 0x17
        /*004a*/ 	.short	(.L_21013 - .L_21012)
.L_21012:
        /*004c*/ 	.word	0x00000000
        /*0050*/ 	.short	0x000f
        /*0052*/ 	.short	0x0068
        /*0054*/ 	.byte	0x00, 0xf0, 0x11, 0x00


	//----- nvinfo : EIATTR_KPARAM_INFO
	.align		4
.L_21013:
        /*0058*/ 	.byte	0x04, 0x17
        /*005a*/ 	.short	(.L_21015 - .L_21014)
.L_21014:
        /*005c*/ 	.word	0x00000000
        /*0060*/ 	.short	0x000e
        /*0062*/ 	.short	0x0060
        /*0064*/ 	.byte	0x00, 0xf5, 0x21, 0x00


	//----- nvinfo : EIATTR_KPARAM_INFO
	.align		4
.L_21015:
        /*0068*/ 	.byte	0x04, 0x17
        /*006a*/ 	.short	(.L_21017 - .L_21016)
.L_21016:
        /*006c*/ 	.word	0x00000000
        /*0070*/ 	.short	0x000d
        /*0072*/ 	.short	0x0058
        /*0074*/ 	.byte	0x00, 0xf5, 0x21, 0x00


	//----- nvinfo : EIATTR_KPARAM_INFO
	.align		4
.L_21017:
        /*0078*/ 	.byte	0x04, 0x17
        /*007a*/ 	.short	(.L_21019 - .L_21018)
.L_21018:
        /*007c*/ 	.word	0x00000000
        /*0080*/ 	.short	0x000c
        /*0082*/ 	.short	0x0050
        /*0084*/ 	.byte	0x00, 0xf0, 0x11, 0x00


	//----- nvinfo : EIATTR_KPARAM_INFO
	.align		4
.L_21019:
        /*0088*/ 	.byte	0x04, 0x17
        /*008a*/ 	.short	(.L_21021 - .L_21020)
.L_21020:
        /*008c*/ 	.word	0x00000000
        /*0090*/ 	.short	0x000b
        /*0092*/ 	.short	0x004c
        /*0094*/ 	.byte	0x00, 0xf0, 0x11, 0x00


	//----- nvinfo : EIATTR_KPARAM_INFO
	.align		4
.L_21021:
        /*0098*/ 	.byte	0x04, 0x17
        /*009a*/ 	.short	(.L_21023 - .L_21022)
.L_21022:
        /*009c*/ 	.word	0x00000000
        /*00a0*/ 	.short	0x000a
        /*00a2*/ 	.short	0x0048
        /*00a4*/ 	.byte	0x00, 0xf0, 0x11, 0x00


	//----- nvinfo : EIATTR_KPARAM_INFO
	.align		4
.L_21023:
        /*00a8*/ 	.byte	0x04, 0x17
        /*00aa*/ 	.short	(.L_21025 - .L_21024)
.L_21024:
        /*00ac*/ 	.word	0x00000000
        /*00b0*/ 	.short	0x0009
        /*00b2*/ 	.short	0x0040
        /*00b4*/ 	.byte	0x00, 0xf5, 0x21, 0x00


	//----- nvinfo : EIATTR_KPARAM_INFO
	.align		4
.L_21025:
        /*00b8*/ 	.byte	0x04, 0x17
        /*00ba*/ 	.short	(.L_21027 - .L_21026)
.L_21026:
        /*00bc*/ 	.word	0x00000000
        /*00c0*/ 	.short	0x0008
        /*00c2*/ 	.short	0x0038
        /*00c4*/ 	.byte	0x00, 0xf0, 0x11, 0x00


	//----- nvinfo : EIATTR_KPARAM_INFO
	.align		4
.L_21027:
        /*00c8*/ 	.byte	0x04, 0x17
        /*00ca*/ 	.short	(.L_21029 - .L_21028)
.L_21028:
        /*00cc*/ 	.word	0x00000000
        /*00d0*/ 	.short	0x0007
        /*00d2*/ 	.short	0x0030
        /*00d4*/ 	.byte	0x00, 0xf5, 0x21, 0x00


	//----- nvinfo : EIATTR_KPARAM_INFO
	.align		4
.L_21029:
        /*00d8*/ 	.byte	0x04, 0x17
        /*00da*/ 	.short	(.L_21031 - .L_21030)
.L_21030:
        /*00dc*/ 	.word	0x00000000
        /*00e0*/ 	.short	0x0006
        /*00e2*/ 	.short	0x0028
        /*00e4*/ 	.byte	0x00, 0xf5, 0x21, 0x00


	//----- nvinfo : EIATTR_KPARAM_INFO
	.align		4
.L_21031:
        /*00e8*/ 	.byte	0x04, 0x17
        /*00ea*/ 	.short	(.L_21033 - .L_21032)
.L_21032:
        /*00ec*/ 	.word	0x00000000
        /*00f0*/ 	.short	0x0005
        /*00f2*/ 	.short	0x0024
        /*00f4*/ 	.byte	0x00, 0xf0, 0x11, 0x00


	//----- nvinfo : EIATTR_KPARAM_INFO
	.align		4
.L_21033:
        /*00f8*/ 	.byte	0x04, 0x17
        /*00fa*/ 	.short	(.L_21035 - .L_21034)
.L_21034:
        /*00fc*/ 	.word	0x00000000
        /*0100*/ 	.short	0x0004
        /*0102*/ 	.short	0x0020
        /*0104*/ 	.byte	0x00, 0xf0, 0x11, 0x00


	//----- nvinfo : EIATTR_KPARAM_INFO
	.align		4
.L_21035:
        /*0108*/ 	.byte	0x04, 0x17
        /*010a*/ 	.short	(.L_21037 - .L_21036)
.L_21036:
        /*010c*/ 	.word	0x00000000
        /*0110*/ 	.short	0x0003
        /*0112*/ 	.short	0x0018
        /*0114*/ 	.byte	0x00, 0xf5, 0x21, 0x00


	//----- nvinfo : EIATTR_KPARAM_INFO
	.align		4
.L_21037:
        /*0118*/ 	.byte	0x04, 0x17
        /*011a*/ 	.short	(.L_21039 - .L_21038)
.L_21038:
        /*011c*/ 	.word	0x00000000
        /*0120*/ 	.short	0x0002
        /*0122*/ 	.short	0x0010
        /*0124*/ 	.byte	0x00, 0xf5, 0x21, 0x00


	//----- nvinfo : EIATTR_KPARAM_INFO
	.align		4
.L_21039:
        /*0128*/ 	.byte	0x04, 0x17
        /*012a*/ 	.short	(.L_21041 - .L_21040)
.L_21040:
        /*012c*/ 	.word	0x00000000
        /*0130*/ 	.short	0x0001
        /*0132*/ 	.short	0x0008
        /*0134*/ 	.byte	0x00, 0xf5, 0x21, 0x00


	//----- nvinfo : EIATTR_KPARAM_INFO
	.align		4
.L_21041:
        /*0138*/ 	.byte	0x04, 0x17
        /*013a*/ 	.short	(.L_21043 - .L_21042)
.L_21042:
        /*013c*/ 	.word	0x00000000
        /*0140*/ 	.short	0x0000
        /*0142*/ 	.short	0x0000
        /*0144*/ 	.byte	0x00, 0xf5, 0x21, 0x00


	//----- nvinfo : EIATTR_SPARSE_MMA_MASK
	.align		4
.L_21043:
        /*0148*/ 	.byte	0x03, 0x50
        /*014a*/ 	.short	0x0000


	//----- nvinfo : EIATTR_MAXREG_COUNT
	.align		4
        /*014c*/ 	.byte	0x03, 0x1b
        /*014e*/ 	.short	0x00ff


	//----- nvinfo : EIATTR_NUM_BARRIERS
	.align		4
        /*0150*/ 	.byte	0x02, 0x4c
        /*0152*/ 	.byte	0x01
	.zero		1


	//----- nvinfo : EIATTR_EXTERNS
	.align		4
        /*0154*/ 	.byte	0x04, 0x0f
        /*0156*/ 	.short	(.L_21045 - .L_21044)


	//   ....[0]....
	.align		4
.L_21044:
        /*0158*/ 	.word	index@(__assertfail)


	//----- nvinfo : EIATTR_MERCURY_ISA_VERSION
	.align		4
.L_21045:
        /*015c*/ 	.byte	0x03, 0x5f
        /*015e*/ 	.short	0x0101


	//----- nvinfo : EIATTR_COOP_GROUP_MASK_REGIDS
	.align		4
        /*0160*/ 	.byte	0x04, 0x29
        /*0162*/ 	.short	(.L_21047 - .L_21046)


	//   ....[0]....
.L_21046:
        /*0164*/ 	.word	0xffffffff


	//   ....[1]....
        /*0168*/ 	.word	0xffffffff


	//   ....[2]....
        /*016c*/ 	.word	0xffffffff


	//   ....[3]....
        /*0170*/ 	.word	0xffffffff


	//   ....[4]....
        /*0174*/ 	.word	0xffffffff


	//   ....[5]....
        /*0178*/ 	.word	0xffffffff


	//   ....[6]....
        /*017c*/ 	.word	0xffffffff


	//   ....[7]....
        /*0180*/ 	.word	0xffffffff


	//   ....[8]....
        /*0184*/ 	.word	0xffffffff


	//   ....[9]....
        /*0188*/ 	.word	0xffffffff


	//   ....[10]....
        /*018c*/ 	.word	0xffffffff


	//   ....[11]....
        /*0190*/ 	.word	0xffffffff


	//   ....[12]....
        /*0194*/ 	.word	0xffffffff


	//   ....[13]....
        /*0198*/ 	.word	0xffffffff


	//   ....[14]....
        /*019c*/ 	.word	0x0500000f


	//   ....[15]....
        /*01a0*/ 	.word	0x0500000f


	//   ....[16]....
        /*01a4*/ 	.word	0x0500000f


	//----- nvinfo : EIATTR_COOP_GROUP_INSTR_OFFSETS
	.align		4
.L_21047:
        /*01a8*/ 	.byte	0x04, 0x28
        /*01aa*/ 	.short	(.L_21049 - .L_21048)


	//   ....[0]....
.L_21048:
        /*01ac*/ 	.word	0x00000270


	//   ....[1]....
        /*01b0*/ 	.word	0x00000290


	//   ....[2]....
        /*01b4*/ 	.word	0x000002b0


	//   ....[3]....
        /*01b8*/ 	.word	0x000003c0


	//   ....[4]....
        /*01bc*/ 	.word	0x000003e0


	//   ....[5]....
        /*01c0*/ 	.word	0x00000400


	//   ....[6]....
        /*01c4*/ 	.word	0x00001230


	//   ....[7]....
        /*01c8*/ 	.word	0x00001260


	//   ....[8]....
        /*01cc*/ 	.word	0x00001280


	//   ....[9]....
        /*01d0*/ 	.word	0x000012a0


	//   ....[10]....
        /*01d4*/ 	.word	0x000012c0


	//   ....[11]....
        /*01d8*/ 	.word	0x00001310


	//   ....[12]....
        /*01dc*/ 	.word	0x00001330


	//   ....[13]....
        /*01e0*/ 	.word	0x00001350


	//   ....[14]....
        /*01e4*/ 	.word	0x000021f0


	//   ....[15]....
        /*01e8*/ 	.word	0x00002250


	//   ....[16]....
        /*01ec*/ 	.word	0x000022b0


	//----- nvinfo : EIATTR_VRC_CTA_INIT_COUNT
	.align		4
.L_21049:
        /*01f0*/ 	.byte	0x02, 0x4a
	.zero		1
	.zero		1


	//----- nvinfo : EIATTR_SYSCALL_OFFSETS
	.align		4
        /*01f4*/ 	.byte	0x04, 0x46
        /*01f6*/ 	.short	(.L_21051 - .L_21050)


	//   ....[0]....
.L_21050:
        /*01f8*/ 	.word	0x00000220


	//----- nvinfo : EIATTR_EXIT_INSTR_OFFSETS
	.align		4
.L_21051:
        /*01fc*/ 	.byte	0x04, 0x1c
        /*01fe*/ 	.short	(.L_21053 - .L_21052)


	//   ....[0]....
.L_21052:
        /*0200*/ 	.word	0x00002040


	//   ....[1]....
        /*0204*/ 	.word	0x000020a0


	//   ....[2]....
        /*0208*/ 	.word	0x000021a0


	//----- nvinfo : EIATTR_CRS_STACK_SIZE
	.align		4
.L_21053:
        /*020c*/ 	.byte	0x04, 0x1e
        /*020e*/ 	.short	(.L_21055 - .L_21054)
.L_21054:
        /*0210*/ 	.word	0x00000000


	//----- nvinfo : EIATTR_CBANK_PARAM_SIZE
	.align		4
.L_21055:
        /*0214*/ 	.byte	0x03, 0x19
        /*0216*/ 	.short	0x007c


	//----- nvinfo : EIATTR_PARAM_CBANK
	.align		4
        /*0218*/ 	.byte	0x04, 0x0a
        /*021a*/ 	.short	(.L_21057 - .L_21056)
	.align		4
.L_21056:
        /*021c*/ 	.word	index@(.nv.constant0._ZN4vllm25paged_attention_v1_kernelIfhLi96ELi8ELi128ELNS_18Fp8KVCacheDataTypeE1ELb0EEEvPT_PKS2_PKT0_S8_ifPKiSA_iPKfiiiSC_SC_iiiii)
        /*0220*/ 	.short	0x0380
        /*0222*/ 	.short	0x007c


	//----- nvinfo : EIATTR_SW_WAR
	.align		4
.L_21057:
        /*0224*/ 	.byte	0x04, 0x36
        /*0226*/ 	.short	(.L_21059 - .L_21058)
.L_21058:
        /*0228*/ 	.word	0x00000008
.L_21059:


//--------------------- .nv.info._ZN4vllm25paged_attention_v1_kernelIfhLi80ELi8ELi128ELNS_18Fp8KVCacheDataTypeE1ELb0EEEvPT_PKS2_PKT0_S8_ifPKiSA_iPKfiiiSC_SC_iiiii --------------------------
	.section	.nv.info._ZN4vllm25paged_attention_v1_kernelIfhLi80ELi8ELi128ELNS_18Fp8KVCacheDataTypeE1ELb0EEEvPT_PKS2_PKT0_S8_ifPKiSA_iPKfiiiSC_SC_iiiii,"",@"SHT_CUDA_INFO"
	.sectionflags	@""
	.align	4


	//----- nvinfo : EIATTR_CUDA_API_VERSION
	.align		4
        /*0000*/ 	.byte	0x04, 0x37
        /*0002*/ 	.short	(.L_21061 - .L_21060)
.L_21060:
        /*0004*/ 	.word	0x00000082


	//----- nvinfo : EIATTR_KPARAM_INFO
	.align		4
.L_21061:
        /*0008*/ 	.byte	0x04, 0x17
        /*000a*/ 	.short	(.L_21063 - .L_21062)
.L_21062:
        /*000c*/ 	.word	0x00000000
        /*0010*/ 	.short	0x0013
        /*0012*/ 	.short	0x0078
        /*0014*/ 	.byte	0x00, 0xf0, 0x11, 0x00


	//----- nvinfo : EIATTR_KPARAM_INFO
	.align		4
.L_21063:
        /*0018*/ 	.byte	0x04, 0x17
        /*001a*/ 	.short	(.L_21065 - .L_21064)
.L_21064:
        /*001c*/ 	.word	0x00000000
        /*0020*/ 	.short	0x0012
        /*0022*/ 	.short	0x0074
        /*0024*/ 	.byte	0x00, 0xf0, 0x11, 0x00


	//----- nvinfo : EIATTR_KPARAM_INFO
	.align		4
.L_21065:
        /*0028*/ 	.byte	0x04, 0x17
        /*002a*/ 	.short	(.L_21067 - .L_21066)
.L_21066:
        /*002c*/ 	.word	0x00000000
        /*0030*/ 	.short	0x0011
        /*0032*/ 	.short	0x0070
        /*0034*/ 	.byte	0x00, 0xf0, 0x11, 0x00


	//----- nvinfo : EIATTR_KPARAM_INFO
	.align		4
.L_21067:
        /*0038*/ 	.byte	0x04, 0x17
        /*003a*/ 	.short	(.L_21069 - .L_21068)
.L_21068:
        /*003c*/ 	.word	0x00000000
        /*0040*/ 	.short	0x0010
        /*0042*/ 	.short	0x006c
        /*0044*/ 	.byte	0x00, 0xf0, 0x11, 0x00


	//----- nvinfo : EIATTR_KPARAM_INFO
	.align		4
.L_21069:
        /*0048*/ 	.byte	0x04, 0x17
        /*004a*/ 	.short	(.L_21071 - .L_21070)
.L_21070:
        /*004c*/ 	.word	0x00000000
        /*0050*/ 	.short	0x000f
        /*0052*/ 	.short	0x0068
        /*0054*/ 	.byte	0x00, 0xf0, 0x11, 0x00


	//----- nvinfo : EIATTR_KPARAM_INFO
	.align		4
.L_21071:
        /*0058*/ 	.byte	0x04, 0x17
        /*005a*/ 	.short	(.L_21073 - .L_21072)
.L_21072:
        /*005c*/ 	.word	0x00000000
        /*0060*/ 	.short	0x000e
        /*0062*/ 	.short	0x0060
        /*0064*/ 	.byte	0x00, 0xf5, 0x21, 0x00


	//----- nvinfo : EIATTR_KPARAM_INFO
	.align		4
.L_21073:
        /*0068*/ 	.byte	0x04, 0x17
        /*006a*/ 	.short	(.L_21075 - .L_21074)
.L_21074:
        /*006c*/ 	.word	0x00000000
        /*0070*/ 	.short	0x000d
        /*0072*/ 	.short	0x0058
        /*0074*/ 	.byte	0x00, 0xf5, 0x21, 0x00


	//----- nvinfo : EIATTR_KPARAM_INFO
	.align		4
.L_21075:
        /*0078*/ 	.byte	0x04, 0x17
        /*007a*/ 	.short	(.L_21077 - .L_21076)
.L_21076:
        /*007c*/ 	.word	0x00000000
        /*0080*/ 	.short	0x000c
        /*0082*/ 	.short	0x0050
        /*0084*/ 	.byte	0x00, 0xf0, 0x11, 0x00


	//----- nvinfo : EIATTR_KPARAM_INFO
	.align		4
.L_21077:
        /*0088*/ 	.byte	0x04, 0x17
        /*008a*/ 	.short	(.L_21079 - .L_21078)
.L_21078:
        /*008c*/ 	.word	0x00000000
        /*0090*/ 	.short	0x000b
        /*0092*/ 	.short	0x004c
        /*0094*/ 	.byte	0x00, 0xf0, 0x11, 0x00


	//----- nvinfo : EIATTR_KPARAM_INFO
	.align		4
.L_21079:
        /*0098*/ 	.byte	0x04, 0x17
        /*009a*/ 	.short	(.L_21081 - .L_21080)
.L_21080:
        /*009c*/ 	.word	0x00000000
        /*00a0*/ 	.short	0x000a
        /*00a2*/ 	.short	0x0048
        /*00a4*/ 	.byte	0x00, 0xf0, 0x11, 0x00


	//----- nvinfo : EIATTR_KPARAM_INFO
	.align		4
.L_21081:
        /*00a8*/ 	.byte	0x04, 0x17
        /*00aa*/ 	.short	(.L_21083 - .L_21082)
.L_21082:
        /*00ac*/ 	.word	0x00000000
        /*00b0*/ 	.short	0x0009
        /*00b2*/ 	.short	0x0040
        /*00b4*/ 	.byte	0x00, 0xf5, 0x21, 0x00


	//----- nvinfo : EIATTR_KPARAM_INFO
	.align		4
.L_21083:
        /*00b8*/ 	.byte	0x04, 0x17
        /*00ba*/ 	.short	(.L_21085 - .L_21084)
.L_21084:
        /*00bc*/ 	.word	0x00000000
        /*00c0*/ 	.short	0x0008
        /*00c2*/ 	.short	0x0038
        /*00c4*/ 	.byte	0x00, 0xf0, 0x11, 0x00


	//----- nvinfo : EIATTR_KPARAM_INFO
	.align		4
.L_21085:
        /*00c8*/ 	.byte	0x04, 0x17
        /*00ca*/ 	.short	(.L_21087 - .L_21086)
.L_21086:
        /*00cc*/ 	.word	0x00000000
        /*00d0*/ 	.short	0x0007
        /*00d2*/ 	.short	0x0030
        /*00d4*/ 	.byte	0x00, 0xf5, 0x21, 0x00


	//----- nvinfo : EIATTR_KPARAM_INFO
	.align		4
.L_21087:
        /*00d8*/ 	.byte	0x04, 0x17
        /*00da*/ 	.short	(.L_21089 - .L_21088)
.L_21088:
        /*00dc*/ 	.word	0x00000000
        /*00e0*/ 	.short	0x0006
        /*00e2*/ 	.short	0x0028
        /*00e4*/ 	.byte	0x00, 0xf5, 0x21, 0x00


	//----- nvinfo : EIATTR_KPARAM_INFO
	.align		4
.L_21089:
        /*00e8*/ 	.byte	0x04, 0x17
        /*00ea*/ 	.short	(.L_21091 - .L_21090)
.L_21090:
        /*00ec*/ 	.word	0x00000000
        /*00f0*/ 	.short	0x0005
        /*00f2*/ 	.short	0x0024
        /*00f4*/ 	.byte	0x00, 0xf0, 0x11, 0x00


	//----- nvinfo : EIATTR_KPARAM_INFO
	.align		4
.L_21091:
        /*00f8*/ 	.byte	0x04, 0x17
        /*00fa*/ 	.short	(.L_21093 - .L_21092)
.L_21092:
        /*00fc*/ 	.word	0x00000000
        /*0100*/ 	.short	0x0004
        /*0102*/ 	.short	0x0020
        /*0104*/ 	.byte	0x00, 0xf0, 0x11, 0x00


	//----- nvinfo : EIATTR_KPARAM_INFO
	.align		4
.L_21093:
        /*0108*/ 	.byte	0x04, 0x17
        /*010a*/ 	.short	(.L_21095 - .L_21094)
.L_21094:
        /*010c*/ 	.word	0x00000000
        /*0110*/ 	.short	0x0003
        /*0112*/ 	.short	0x0018
        /*0114*/ 	.byte	0x00, 0xf5, 0x21, 0x00


	//----- nvinfo : EIATTR_KPARAM_INFO
	.align		4
.L_21095:
        /*0118*/ 	.byte	0x04, 0x17
        /*011a*/ 	.short	(.L_21097 - .L_21096)
.L_21096:
        /*011c*/ 	.word	0x00000000
        /*0120*/ 	.short	0x0002
        /*0122*/ 	.short	0x0010
        /*0124*/ 	.byte	0x00, 0xf5, 0x21, 0x00


	//----- nvinfo : EIATTR_KPARAM_INFO
	.align		4
.L_21097:
        /*0128*/ 	.byte	0x04, 0x17
        /*012a*/ 	.short	(.L_21099 - .L_21098)
.L_21098:
        /*012c*/ 	.word	0x00000000
        /*0130*/ 	.short	0x0001
        /*0132*/ 	.short	0x0008
        /*0134*/ 	.byte	0x00, 0xf5, 0x21, 0x00


	//----- nvinfo : EIATTR_KPARAM_INFO
	.align		4
.L_21099:
        /*0138*/ 	.byte	0x04, 0x17
        /*013a*/ 	.short	(.L_21101 - .L_21100)
.L_21100:
        /*013c*/ 	.word	0x00000000
        /*0140*/ 	.short	0x0000
        /*0142*/ 	.short	0x0000
        /*0144*/ 	.byte	0x00, 0xf5, 0x21, 0x00


	//----- nvinfo : EIATTR_SPARSE_MMA_MASK
	.align		4
.L_21101:
        /*0148*/ 	.byte	0x03, 0x50
        /*014a*/ 	.short	0x0000


	//----- nvinfo : EIATTR_MAXREG_COUNT
	.align		4
        /*014c*/ 	.byte	0x03, 0x1b
        /*014e*/ 	.short	0x00ff


	//----- nvinfo : EIATTR_NUM_BARRIERS
	.align		4
        /*0150*/ 	.byte	0x02, 0x4c
        /*0152*/ 	.byte	0x01
	.zero		1


	//----- nvinfo : EIATTR_EXTERNS
	.align		4
        /*0154*/ 	.byte	0x04, 0x0f
        /*0156*/ 	.short	(.L_21103 - .L_21102)


	//   ....[0]....
	.align		4
.L_21102:
        /*0158*/ 	.word	index@(__assertfail)


	//----- nvinfo : EIATTR_MERCURY_ISA_VERSION
	.align		4
.L_21103:
        /*015c*/ 	.byte	0x03, 0x5f
        /*015e*/ 	.short	0x0101


	//----- nvinfo : EIATTR_COOP_GROUP_MASK_REGIDS
	.align		4
        /*0160*/ 	.byte	0x04, 0x29
        /*0162*/ 	.short	(.L_21105 - .L_21104)


	//   ....[0]....
.L_21104:
        /*0164*/ 	.word	0xffffffff


	//   ....[1]....
        /*0168*/ 	.word	0xffffffff


	//   ....[2]....
        /*016c*/ 	.word	0xffffffff


	//   ....[3]....
        /*0170*/ 	.word	0xffffffff


	//   ....[4]....
        /*0174*/ 	.word	0xffffffff


	//   ....[5]....
        /*0178*/ 	.word	0xffffffff


	//   ....[6]....
        /*017c*/ 	.word	0xffffffff


	//   ....[7]....
        /*0180*/ 	.word	0xffffffff


	//   ....[8]....
        /*0184*/ 	.word	0xffffffff


	//   ....[9]....
        /*0188*/ 	.word	0xffffffff


	//   ....[10]....
        /*018c*/ 	.word	0xffffffff


	//   ....[11]....
        /*0190*/ 	.word	0xffffffff


	//   ....[12]....
        /*0194*/ 	.word	0xffffffff


	//   ....[13]....
        /*0198*/ 	.word	0xffffffff


	//   ....[14]....
        /*019c*/ 	.word	0x0500000f


	//   ....[15]....
        /*01a0*/ 	.word	0x0500000f


	//   ....[16]....
        /*01a4*/ 	.word	0x0500000f


	//----- nvinfo : EIATTR_COOP_GROUP_INSTR_OFFSETS
	.align		4
.L_21105:
        /*01a8*/ 	.byte	0x04, 0x28
        /*01aa*/ 	.short	(.L_21107 - .L_21106)


	//   ....[0]....
.L_21106:
        /*01ac*/ 	.word	0x00000270


	//   ....[1]....
        /*01b0*/ 	.word	0x00000290


	//   ....[2]....
        /*01b4*/ 	.word	0x000002b0


	//   ....[3]....
        /*01b8*/ 	.word	0x000003c0


	//   ....[4]....
        /*01bc*/ 	.word	0x000003e0


	//   ....[5]....
        /*01c0*/ 	.word	0x00000400


	//   ....[6]....
        /*01c4*/ 	.word	0x00001230


	//   ....[7]....
        /*01c8*/ 	.word	0x00001260


	//   ....[8]....
        /*01cc*/ 	.word	0x00001280


	//   ....[9]....
        /*01d0*/ 	.word	0x000012a0


	//   ....[10]....
        /*01d4*/ 	.word	0x000012c0


	//   ....[11]....
        /*01d8*/ 	.word	0x00001310


	//   ....[12]....
        /*01dc*/ 	.word	0x00001330


	//   ....[13]....
        /*01e0*/ 	.word	0x00001350


	//   ....[14]....
        /*01e4*/ 	.word	0x00002190


	//   ....[15]....
        /*01e8*/ 	.word	0x000021f0


	//   ....[16]....
        /*01ec*/ 	.word	0x00002250


	//----- nvinfo : EIATTR_VRC_CTA_INIT_COUNT
	.align		4
.L_21107:
        /*01f0*/ 	.byte	0x02, 0x4a
	.zero		1
	.zero		1


	//----- nvinfo : EIATTR_SYSCALL_OFFSETS
	.align		4
        /*01f4*/ 	.byte	0x04, 0x46
        /*01f6*/ 	.short	(.L_21109 - .L_21108)


	//   ....[0]....
.L_21108:
        /*01f8*/ 	.word	0x00000220


	//----- nvinfo : EIATTR_EXIT_INSTR_OFFSETS
	.align		4
.L_21109:
        /*01fc*/ 	.byte	0x04, 0x1c
        /*01fe*/ 	.short	(.L_21111 - .L_21110)


	//   ....[0]....
.L_21110:
        /*0200*/ 	.word	0x00001ff0


	//   ....[1]....
        /*0204*/ 	.word	0x00002050


	//   ....[2]....
        /*0208*/ 	.word	0x00002140


	//----- nvinfo : EIATTR_CRS_STACK_SIZE
	.align		4
.L_21111:
        /*020c*/ 	.byte	0x04, 0x1e
        /*020e*/ 	.short	(.L_21113 - .L_21112)
.L_21112:
        /*0210*/ 	.word	0x00000000


	//----- nvinfo : EIATTR_CBANK_PARAM_SIZE
	.align		4
.L_21113:
        /*0214*/ 	.byte	0x03, 0x19
        /*0216*/ 	.short	0x007c


	//----- nvinfo : EIATTR_PARAM_CBANK
	.align		4
        /*0218*/ 	.byte	0x04, 0x0a
        /*021a*/ 	.short	(.L_21115 - .L_21114)
	.align		4
.L_21114:
        /*021c*/ 	.word	index@(.nv.constant0._ZN4vllm25paged_attention_v1_kernelIfhLi80ELi8ELi128ELNS_18Fp8KVCacheDataTypeE1ELb0EEEvPT_PKS2_PKT0_S8_ifPKiSA_iPKfiiiSC_SC_iiiii)
        /*0220*/ 	.short	0x0380
        /*0222*/ 	.short	0x007c


	//----- nvinfo : EIATTR_SW_WAR
	.align		4
.L_21115:
        /*0224*/ 	.byte	0x04, 0x36
        /*0226*/ 	.short	(.L_21117 - .L_21116)
.L_21116:
        /*0228*/ 	.word	0x00000008
.L_21117:


//--------------------- .nv.info._ZN4vllm25paged_attention_v1_kernelIfhLi64ELi8ELi128ELNS_18Fp8KVCacheDataTypeE1ELb0EEEvPT_PKS2_PKT0_S8_ifPKiSA_iPKfiiiSC_SC_iiiii --------------------------
	.section	.nv.info._ZN4vllm25paged_attention_v1_kernelIfhLi64ELi8ELi128ELNS_18Fp8KVCacheDataTypeE1ELb0EEEvPT_PKS2_PKT0_S8_ifPKiSA_iPKfiiiSC_SC_iiiii,"",@"SHT_CUDA_INFO"
	.sectionflags	@""
	.align	4


	//----- nvinfo : EIATTR_CUDA_API_VERSION
	.align		4
        /*0000*/ 	.byte	0x04, 0x37
        /*0002*/ 	.short	(.L_21119 - .L_21118)
.L_21118:
        /*0004*/ 	.word	0x00000082


	//----- nvinfo : EIATTR_KPARAM_INFO
	.align		4
.L_21119:
        /*0008*/ 	.byte	0x04, 0x17
        /*000a*/ 	.short	(.L_21121 - .L_21120)
.L_21120:
        /*000c*/ 	.word	0x00000000
        /*0010*/ 	.short	0x0013
        /*0012*/ 	.short	0x0078
        /*0014*/ 	.byte	0x00, 0xf0, 0x11, 0x00


	//----- nvinfo : EIATTR_KPARAM_INFO
	.align		4
.L_21121:
        /*0018*/ 	.byte	0x04, 0x17
        /*001a*/ 	.short	(.L_21123 - .L_21122)
.L_21122:
        /*001c*/ 	.word	0x00000000
        /*0020*/ 	.short	0x0012
        /*0022*/ 	.short	0x0074
        /*0024*/ 	.byte	0x00, 0xf0, 0x11, 0x00


	//----- nvinfo : EIATTR_KPARAM_INFO
	.align		4
.L_21123:
        /*0028*/ 	.byte	0x04, 0x17
        /*002a*/ 	.short	(.L_21125 - .L_21124)
.L_21124:
        /*002c*/ 	.word	0x00000000
        /*0030*/ 	.short	0x0011
        /*0032*/ 	.short	0x0070
        /*0034*/ 	.byte	0x00, 0xf0, 0x11, 0x00


	//----- nvinfo : EIATTR_KPARAM_INFO
	.align		4
.L_21125:
        /*0038*/ 	.byte	0x04, 0x17
        /*003a*/ 	.short	(.L_21127 - .L_21126)
.L_21126:
        /*003c*/ 	.word	0x00000000
        /*0040*/ 	.short	0x0010
        /*0042*/ 	.short	0x006c
        /*0044*/ 	.byte	0x00, 0xf0, 0x11, 0x00


	//----- nvinfo : EIATTR_KPARAM_INFO
	.align		4
.L_21127:
        /*0048*/ 	.byte	0x04, 0x17
        /*004a*/ 	.short	(.L_21129 - .L_21128)
.L_21128:
        /*004c*/ 	.word	0x00000000
        /*0050*/ 	.short	0x000f
        /*0052*/ 	.short	0x0068
        /*0054*/ 	.byte	0x00, 0xf0, 0x11, 0x00


	//----- nvinfo : EIATTR_KPARAM_INFO
	.align		4
.L_21129:
        /*0058*/ 	.byte	0x04, 0x17
        /*005a*/ 	.short	(.L_21131 - .L_21130)
.L_21130:
        /*005c*/ 	.word	0x00000000
        /*0060*/ 	.short	0x000e
        /*0062*/ 	.short	0x0060
        /*0064*/ 	.byte	0x00, 0xf5, 0x21, 0x00


	//----- nvinfo : EIATTR_KPARAM_INFO
	.align		4
.L_21131:
        /*0068*/ 	.byte	0x04, 0x17
        /*006a*/ 	.short	(.L_21133 - .L_21132)
.L_21132:
        /*006c*/ 	.word	0x00000000
        /*0070*/ 	.short	0x000d
        /*0072*/ 	.short	0x0058
        /*0074*/ 	.byte	0x00, 0xf5, 0x21, 0x00


	//----- nvinfo : EIATTR_KPARAM_INFO
	.align		4
.L_21133:
        /*0078*/ 	.byte	0x04, 0x17
        /*007a*/ 	.short	(.L_21135 - .L_21134)
.L_21134:
        /*007c*/ 	.word	0x00000000
        /*0080*/ 	.short	0x000c
        /*0082*/ 	.short	0x0050
        /*0084*/ 	.byte	0x00, 0xf0, 0x11, 0x00


	//----- nvinfo : EIATTR_KPARAM_INFO
	.align		4
.L_21135:
        /*0088*/ 	.byte	0x04, 0x17
        /*008a*/ 	.short	(.L_21137 - .L_21136)
.L_21136:
        /*008c*/ 	.word	0x00000000
        /*0090*/ 	.short	0x000b
        /*0092*/ 	.short	0x004c
        /*0094*/ 	.byte	0x00, 0xf0, 0x11, 0x00


	//----- nvinfo : EIATTR_KPARAM_INFO
	.align		4
.L_21137:
        /*0098*/ 	.byte	0x04, 0x17
        /*009a*/ 	.short	(.L_21139 - .L_21138)
.L_21138:
        /*009c*/ 	.word	0x00000000
        /*00a0*/ 	.short	0x000a
        /*00a2*/ 	.short	0x0048
        /*00a4*/ 	.byte	0x00, 0xf0, 0x11, 0x00


	//----- nvinfo : EIATTR_KPARAM_INFO
	.align		4
.L_21139:
        /*00a8*/ 	.byte	0x04, 0x17
        /*00aa*/ 	.short	(.L_21141 - .L_21140)
.L_21140:
        /*00ac*/ 	.word	0x00000000
        /*00b0*/ 	.short	0x0009
        /*00b2*/ 	.short	0x0040
        /*00b4*/ 	.byte	0x00, 0xf5, 0x21, 0x00


	//----- nvinfo : EIATTR_KPARAM_INFO
	.align		4
.L_21141:
        /*00b8*/ 	.byte	0x04, 0x17
        /*00ba*/ 	.short	(.L_21143 - .L_21142)
.L_21142:
        /*00bc*/ 	.word	0x00000000
        /*00c0*/ 	.short	0x0008
        /*00c2*/ 	.short	0x0038
        /*00c4*/ 	.byte	0x00, 0xf0, 0x11, 0x00


	//----- nvinfo : EIATTR_KPARAM_INFO
	.align		4
.L_21143:
        /*00c8*/ 	.byte	0x04, 0x17
        /*00ca*/ 	.short	(.L_21145 - .L_21144)
.L_21144:
        /*00cc*/ 	.word	0x00000000
        /*00d0*/ 	.short	0x0007
        /*00d2*/ 	.short	0x0030
        /*00d4*/ 	.byte	0x00, 0xf5, 0x21, 0x00


	//----- nvinfo : EIATTR_KPARAM_INFO
	.align		4
.L_21145:
        /*00d8*/ 	.byte	0x04, 0x17
        /*00da*/ 	.short	(.L_21147 - .L_21146)
.L_21146:
        /*00dc*/ 	.word	0x00000000
        /*00e0*/ 	.short	0x0006
        /*00e2*/ 	.short	0x0028
        /*00e4*/ 	.byte	0x00, 0xf5, 0x21, 0x00


	//----- nvinfo : EIATTR_KPARAM_INFO
	.align		4
.L_21147:
        /*00e8*/ 	.byte	0x04, 0x17
        /*00ea*/ 	.short	(.L_21149 - .L_21148)
.L_21148:
        /*00ec*/ 	.word	0x00000000
        /*00f0*/ 	.short	0x0005
        /*00f2*/ 	.short	0x0024
        /*00f4*/ 	.byte	0x00, 0xf0, 0x11, 0x00


	//----- nvinfo : EIATTR_KPARAM_INFO
	.align		4
.L_21149:
        /*00f8*/ 	.byte	0x04, 0x17
        /*00fa*/ 	.short	(.L_21151 - .L_21150)
.L_21150:
        /*00fc*/ 	.word	0x00000000
        /*0100*/ 	.short	0x0004
        /*0102*/ 	.short	0x0020
        /*0104*/ 	.byte	0x00, 0xf0, 0x11, 0x00


	//----- nvinfo : EIATTR_KPARAM_INFO
	.align		4
.L_21151:
        /*0108*/ 	.byte	0x04, 0x17
        /*010a*/ 	.short	(.L_21153 - .L_21152)
.L_21152:
        /*010c*/ 	.word	0x00000000
        /*0110*/ 	.short	0x0003
        /*0112*/ 	.short	0x0018
        /*0114*/ 	.byte	0x00, 0xf5, 0x21, 0x00


	//----- nvinfo : EIATTR_KPARAM_INFO
	.align		4
.L_21153:
        /*0118*/ 	.byte	0x04, 0x17
        /*011a*/ 	.short	(.L_21155 - .L_21154)
.L_21154:
        /*011c*/ 	.word	0x00000000
        /*0120*/ 	.short	0x0002
        /*0122*/ 	.short	0x0010
        /*0124*/ 	.byte	0x00, 0xf5, 0x21, 0x00


	//----- nvinfo : EIATTR_KPARAM_INFO
	.align		4
.L_21155:
        /*0128*/ 	.byte	0x04, 0x17
        /*012a*/ 	.short	(.L_21157 - .L_21156)
.L_21156:
        /*012c*/ 	.word	0x00000000
        /*0130*/ 	.short	0x0001
        /*0132*/ 	.short	0x0008
        /*0134*/ 	.byte	0x00, 0xf5, 0x21, 0x00


	//----- nvinfo : EIATTR_KPARAM_INFO
	.align		4
.L_21157:
        /*0138*/ 	.byte	0x04, 0x17
        /*013a*/ 	.short	(.L_21159 - .L_21158)
.L_21158:
        /*013c*/ 	.word	0x00000000
        /*0140*/ 	.short	0x0000
        /*0142*/ 	.short	0x0000
        /*0144*/ 	.byte	0x00, 0xf5, 0x21, 0x00


	//----- nvinfo : EIATTR_SPARSE_MMA_MASK
	.align		4
.L_21159:
        /*0148*/ 	.byte	0x03, 0x50
        /*014a*/ 	.short	0x0000


	//----- nvinfo : EIATTR_MAXREG_COUNT
	.align		4
        /*014c*/ 	.byte	0x03, 0x1b
        /*014e*/ 	.short	0x00ff


	//----- nvinfo : EIATTR_NUM_BARRIERS
	.align		4
        /*0150*/ 	.byte	0x02, 0x4c
        /*0152*/ 	.byte	0x01
	.zero		1


	//----- nvinfo : EIATTR_EXTERNS
	.align		4
        /*0154*/ 	.byte	0x04, 0x0f
        /*0156*/ 	.short	(.L_21161 - .L_21160)


	//   ....[0]....
	.align		4
.L_21160:
        /*0158*/ 	.word	index@(__assertfail)


	//----- nvinfo : EIATTR_MERCURY_ISA_VERSION
	.align		4
.L_21161:
        /*015c*/ 	.byte	0x03, 0x5f
        /*015e*/ 	.short	0x0101


	//----- nvinfo : EIATTR_COOP_GROUP_MASK_REGIDS
	.align		4
        /*0160*/ 	.byte	0x04, 0x29
        /*0162*/ 	.short	(.L_21163 - .L_21162)


	//   ....[0]....
.L_21162:
        /*0164*/ 	.word	0xffffffff


	//   ....[1]....
        /*0168*/ 	.word	0xffffffff


	//   ....[2]....
        /*016c*/ 	.word	0xffffffff


	//   ....[3]....
        /*0170*/ 	.word	0xffffffff


	//   ....[4]....
        /*0174*/ 	.word	0xffffffff


	//   ....[5]....
        /*0178*/ 	.word	0xffffffff


	//   ....[6]....
        /*017c*/ 	.word	0xffffffff


	//   ....[7]....
        /*0180*/ 	.word	0xffffffff


	//   ....[8]....
        /*0184*/ 	.word	0xffffffff


	//   ....[9]....
        /*0188*/ 	.word	0xffffffff


	//   ....[10]....
        /*018c*/ 	.word	0xffffffff


	//   ....[11]....
        /*0190*/ 	.word	0xffffffff


	//   ....[12]....
        /*0194*/ 	.word	0xffffffff


	//   ....[13]....
        /*0198*/ 	.word	0xffffffff


	//   ....[14]....
        /*019c*/ 	.word	0x0500000f


	//   ....[15]....
        /*01a0*/ 	.word	0x0500000f


	//   ....[16]....
        /*01a4*/ 	.word	0x0500000f


	//----- nvinfo : EIATTR_COOP_GROUP_INSTR_OFFSETS
	.align		4
.L_21163:
        /*01a8*/ 	.byte	0x04, 0x28
        /*01aa*/ 	.short	(.L_21165 - .L_21164)


	//   ....[0]....
.L_21164:
        /*01ac*/ 	.word	0x00000270


	//   ....[1]....
        /*01b0*/ 	.word	0x00000290


	//   ....[2]....
        /*01b4*/ 	.word	0x000002b0


	//   ....[3]....
        /*01b8*/ 	.word	0x000003c0


	//   ....[4]....
        /*01bc*/ 	.word	0x000003e0


	//   ....[5]....
        /*01c0*/ 	.word	0x00000400


	//   ....[6]....
        /*01c4*/ 	.word	0x00001230


	//   ....[7]....
        /*01c8*/ 	.word	0x00001260


	//   ....[8]....
        /*01cc*/ 	.word	0x00001280


	//   ....[9]....
        /*01d0*/ 	.word	0x000012a0


	//   ....[10]....
        /*01d4*/ 	.word	0x000012c0


	//   ....[11]....
        /*01d8*/ 	.word	0x00001310


	//   ....[12]....
        /*01dc*/ 	.word	0x00001330


	//   ....[13]....
        /*01e0*/ 	.word	0x00001350


	//   ....[14]....
        /*01e4*/ 	.word	0x000020c0


	//   ....[15]....
        /*01e8*/ 	.word	0x00002120


	//   ....[16]....
        /*01ec*/ 	.word	0x00002180


	//----- nvinfo : EIATTR_VRC_CTA_INIT_COUNT
	.align		4
.L_21165:
        /*01f0*/ 	.byte	0x02, 0x4a
	.zero		1
	.zero		1


	//----- nvinfo : EIATTR_SYSCALL_OFFSETS
	.align		4
        /*01f4*/ 	.byte	0x04, 0x46
        /*01f6*/ 	.short	(.L_21167 - .L_21166)


	//   ....[0]....
.L_21166:
        /*01f8*/ 	.word	0x00000220


	//----- nvinfo : EIATTR_EXIT_INSTR_OFFSETS
	.align		4
.L_21167:
        /*01fc*/ 	.byte	0x04, 0x1c
        /*01fe*/ 	.short	(.L_21169 - .L_21168)


	//   ....[0]....
.L_21168:
        /*0200*/ 	.word	0x00001ef0


	//   ....[1]....
        /*0204*/ 	.word	0x00001f50


	//   ....[2]....
        /*0208*/ 	.word	0x00002070


	//----- nvinfo : EIATTR_CRS_STACK_SIZE
	.align		4
.L_21169:
        /*020c*/ 	.byte	0x04, 0x1e
        /*020e*/ 	.short	(.L_21171 - .L_21170)
.L_21170:
        /*0210*/ 	.word	0x00000000


	//----- nvinfo : EIATTR_CBANK_PARAM_SIZE
	.align		4
.L_21171:
        /*0214*/ 	.byte	0x03, 0x19
        /*0216*/ 	.short	0x007c


	//----- nvinfo : EIATTR_PARAM_CBANK
	.align		4
        /*0218*/ 	.byte	0x04, 0x0a
        /*021a*/ 	.short	(.L_21173 - .L_21172)
	.align		4
.L_21172:
        /*021c*/ 	.word	index@(.nv.constant0._ZN4vllm25paged_attention_v1_kernelIfhLi64ELi8ELi128ELNS_18Fp8KVCacheDataTypeE1ELb0EEEvPT_PKS2_PKT0_S8_ifPKiSA_iPKfiiiSC_SC_iiiii)
        /*0220*/ 	.short	0x0380
        /*0222*/ 	.short	0x007c


	//----- nvinfo : EIATTR_SW_WAR
	.align		4
.L_21173:
        /*0224*/ 	.byte	0x04, 0x36
        /*0226*/ 	.short	(.L_21175 - .L_21174)
.L_21174:
        /*0228*/ 	.word	0x00000008
.L_21175:


//--------------------- .nv.info._ZN4vllm25paged_attention_v1_kernelIfhLi32ELi8ELi128ELNS_18Fp8KVCacheDataTypeE1ELb0EEEvPT_PKS2_PKT0_S8_ifPKiSA_iPKfiiiSC_SC_iiiii --------------------------
	.section	.nv.info._ZN4vllm25paged_attention_v1_kernelIfhLi32ELi8ELi128ELNS_18Fp8KVCacheDataTypeE1ELb0EEEvPT_PKS2_PKT0_S8_ifPKiSA_iPKfiiiSC_SC_iiiii,"",@"SHT_CUDA_INFO"
	.sectionflags	@""
	.align	4


	//----- nvinfo : EIATTR_CUDA_API_VERSION
	.align		4
        /*0000*/ 	.byte	0x04, 0x37
        /*0002*/ 	.short	(.L_21177 - .L_21176)
.L_21176:
        /*0004*/ 	.word	0x00000082


	//----- nvinfo : EIATTR_KPARAM_INFO
	.align		4
.L_21177:
        /*0008*/ 	.byte	0x04, 0x17
        /*000a*/ 	.short	(.L_21179 - .L_21178)
.L_21178:
        /*000c*/ 	.word	0x00000000
        /*0010*/ 	.short	0x0013
        /*0012*/ 	.short	0x0078
        /*0014*/ 	.byte	0x00, 0xf0, 0x11, 0x00


	//----- nvinfo : EIATTR_KPARAM_INFO
	.align		4
.L_21179:
        /*0018*/ 	.byte	0x04, 0x17
        /*001a*/ 	.short	(.L_21181 - .L_21180)
.L_21180:
        /*001c*/ 	.word	0x00000000
        /*0020*/ 	.short	0x0012
        /*0022*/ 	.short	0x0074
        /*0024*/ 	.byte	0x00, 0xf0, 0x11, 0x00


	//----- nvinfo : EIATTR_KPARAM_INFO
	.align		4
.L_21181:
        /*0028*/ 	.byte	0x04, 0x17
        /*002a*/ 	.short	(.L_21183 - .L_21182)
.L_21182:
        /*002c*/ 	.word	0x00000000
        /*0030*/ 	.short	0x0011
        /*0032*/ 	.short	0x0070
        /*0034*/ 	.byte	0x00, 0xf0, 0x11, 0x00


	//----- nvinfo : EIATTR_KPARAM_INFO
	.align		4
.L_21183:
        /*0038*/ 	.byte	0x04, 0x17
        /*003a*/ 	.short	(.L_21185 - .L_21184)
.L_21184:
        /*003c*/ 	.word	0x00000000
        /*0040*/ 	.short	0x0010
        /*0042*/ 	.short	0x006c
        /*0044*/ 	.byte	0x00, 0xf0, 0x11, 0x00


	//----- nvinfo : EIATTR_KPARAM_INFO
	.align		4
.L_21185:
        /*0048*/ 	.byte	0x04, 0x17
        /*004a*/ 	.short	(.L_21187 - .L_21186)
.L_21186:
        /*004c*/ 	.word	0x00000000
        /*0050*/ 	.short	0x000f
        /*0052*/ 	.short	0x0068
        /*0054*/ 	.byte	0x00, 0xf0, 0x11, 0x00


	//----- nvinfo : EIATTR_KPARAM_INFO
	.align		4
.L_21187:
        /*0058*/ 	.byte	0x04, 0x17
        /*005a*/ 	.short	(.L_21189 - .L_21188)
.L_21188:
        /*005c*/ 	.word	0x00000000
        /*0060*/ 	.short	0x000e
        /*0062*/ 	.short	0x0060
        /*0064*/ 	.byte	0x00, 0xf5, 0x21, 0x00


	//----- nvinfo : EIATTR_KPARAM_INFO
	.align		4
.L_21189:
        /*0068*/ 	.byte	0x04, 0x17
        /*006a*/ 	.short	(.L_21191 - .L_21190)
.L_21190:
        /*006c*/ 	.word	0x00000000
        /*0070*/ 	.short	0x000d
        /*0072*/ 	.short	0x0058
        /*0074*/ 	.byte	0x00, 0xf5, 0x21, 0x00


	//----- nvinfo : EIATTR_KPARAM_INFO
	.align		4
.L_21191:
        /*0078*/ 	.byte	0x04, 0x17
        /*007a*/ 	.short	(.L_21193 - .L_21192)
.L_21192:
        /*007c*/ 	.word	0x00000000
        /*0080*/ 	.short	0x000c
        /*0082*/ 	.short	0x0050
        /*0084*/ 	.byte	0x00, 0xf0, 0x11, 0x00


	//----- nvinfo : EIATTR_KPARAM_INFO
	.align		4
.L_21193:
        /*0088*/ 	.byte	0x04, 0x17
        /*008a*/ 	.short	(.L_21195 - .L_21194)
.L_21194:
        /*008c*/ 	.word	0x00000000
        /*0090*/ 	.short	0x000b
        /*0092*/ 	.short	0x004c
        /*0094*/ 	.byte	0x00, 0xf0, 0x11, 0x00


	//----- nvinfo : EIATTR_KPARAM_INFO
	.align		4
.L_21195:
        /*0098*/ 	.byte	0x04, 0x17
        /*009a*/ 	.short	(.L_21197 - .L_21196)
.L_21196:
        /*009c*/ 	.word	0x00000000
        /*00a0*/ 	.short	0x000a
        /*00a2*/ 	.short	0x0048
        /*00a4*/ 	.byte	0x00, 0xf0, 0x11, 0x00


	//----- nvinfo : EIATTR_KPARAM_INFO
	.align		4
.L_21197:
        /*00a8*/ 	.byte	0x04, 0x17
        /*00aa*/ 	.short	(.L_21199 - .L_21198)
.L_21198:
        /*00ac*/ 	.word	0x00000000
        /*00b0*/ 	.short	0x0009
        /*00b2*/ 	.short	0x0040
        /*00b4*/ 	.byte	0x00, 0xf5, 0x21, 0x00


	//----- nvinfo : EIATTR_KPARAM_INFO
	.align		4
.L_21199:
        /*00b8*/ 	.byte	0x04, 0x17
        /*00ba*/ 	.short	(.L_21201 - .L_21200)
.L_21200:
        /*00bc*/ 	.word	0x00000000
        /*00c0*/ 	.short	0x0008
        /*00c2*/ 	.short	0x0038
        /*00c4*/ 	.byte	0x00, 0xf0, 0x11, 0x00


	//----- nvinfo : EIATTR_KPARAM_INFO
	.align		4
.L_21201:
        /*00c8*/ 	.byte	0x04, 0x17
        /*00ca*/ 	.short	(.L_21203 - .L_21202)
.L_21202:
        /*00cc*/ 	.word	0x00000000
        /*00d0*/ 	.short	0x0007
        /*00d2*/ 	.short	0x0030
        /*00d4*/ 	.byte	0x00, 0xf5, 0x21, 0x00


	//----- nvinfo : EIATTR_KPARAM_INFO
	.align		4
.L_21203:
        /*00d8*/ 	.byte	0x04, 0x17
        /*00da*/ 	.short	(.L_21205 - .L_21204)
.L_21204:
        /*00dc*/ 	.word	0x00000000
        /*00e0*/ 	.short	0x0006
        /*00e2*/ 	.short	0x0028
        /*00e4*/ 	.byte	0x00, 0xf5, 0x21, 0x00


	//----- nvinfo : EIATTR_KPARAM_INFO
	.align		4
.L_21205:
        /*00e8*/ 	.byte	0x04, 0x17
        /*00ea*/ 	.short	(.L_21207 - .L_21206)
.L_21206:
        /*00ec*/ 	.word	0x00000000
        /*00f0*/ 	.short	0x0005
        /*00f2*/ 	.short	0x0024
        /*00f4*/ 	.byte	0x00, 0xf0, 0x11, 0x00


	//----- nvinfo : EIATTR_KPARAM_INFO
	.align		4
.L_21207:
        /*00f8*/ 	.byte	0x04, 0x17
        /*00fa*/ 	.short	(.L_21209 - .L_21208)
.L_21208:
        /*00fc*/ 	.word	0x00000000
        /*0100*/ 	.short	0x0004
        /*0102*/ 	.short	0x0020
        /*0104*/ 	.byte	0x00, 0xf0, 0x11, 0x00


	//----- nvinfo : EIATTR_KPARAM_INFO
	.align		4
.L_21209:
        /*0108*/ 	.byte	0x04, 0x17
        /*010a*/ 	.short	(.L_21211 - .L_21210)
.L_21210:
        /*010c*/ 	.word	0x00000000
        /*0110*/ 	.short	0x0003
        /*0112*/ 	.short	0x0018
        /*0114*/ 	.byte	0x00, 0xf5, 0x21, 0x00


	//----- nvinfo : EIATTR_KPARAM_INFO
	.align		4
.L_21211:
        /*0118*/ 	.byte	0x04, 0x17
        /*011a*/ 	.short	(.L_21213 - .L_21212)
.L_21212:
        /*011c*/ 	.word	0x00000000
        /*0120*/ 	.short	0x0002
        /*0122*/ 	.short	0x0010
        /*0124*/ 	.byte	0x00, 0xf5, 0x21, 0x00


	//----- nvinfo : EIATTR_KPARAM_INFO
	.align		4
.L_21213:
        /*0128*/ 	.byte	0x04, 0x17
        /*012a*/ 	.short	(.L_21215 - .L_21214)
.L_21214:
        /*012c*/ 	.word	0x00000000
        /*0130*/ 	.short	0x0001
        /*0132*/ 	.short	0x0008
        /*0134*/ 	.byte	0x00, 0xf5, 0x21, 0x00


	//----- nvinfo : EIATTR_KPARAM_INFO
	.align		4
.L_21215:
        /*0138*/ 	.byte	0x04, 0x17
        /*013a*/ 	.short	(.L_21217 - .L_21216)
.L_21216:
        /*013c*/ 	.word	0x00000000
        /*0140*/ 	.short	0x0000
        /*0142*/ 	.short	0x0000
        /*0144*/ 	.byte	0x00, 0xf5, 0x21, 0x00


	//----- nvinfo : EIATTR_SPARSE_MMA_MASK
	.align		4
.L_21217:
        /*0148*/ 	.byte	0x03, 0x50
        /*014a*/ 	.short	0x0000


	//----- nvinfo : EIATTR_MAXREG_COUNT
	.align		4
        /*014c*/ 	.byte	0x03, 0x1b
        /*014e*/ 	.short	0x00ff


	//----- nvinfo : EIATTR_NUM_BARRIERS
	.align		4
        /*0150*/ 	.byte	0x02, 0x4c
        /*0152*/ 	.byte	0x01
	.zero		1


	//----- nvinfo : EIATTR_EXTERNS
	.align		4
        /*0154*/ 	.byte	0x04, 0x0f
        /*0156*/ 	.short	(.L_21219 - .L_21218)


	//   ....[0]....
	.align		4
.L_21218:
        /*0158*/ 	.word	index@(__assertfail)


	//----- nvinfo : EIATTR_MERCURY_ISA_VERSION
	.align		4
.L_21219:
        /*015c*/ 	.byte	0x03, 0x5f
        /*015e*/ 	.short	0x0101


	//----- nvinfo : EIATTR_COOP_GROUP_MASK_REGIDS
	.align		4
        /*0160*/ 	.byte	0x04, 0x29
        /*0162*/ 	.short	(.L_21221 - .L_21220)


	//   ....[0]....
.L_21220:
        /*0164*/ 	.word	0xffffffff


	//   ....[1]....
        /*0168*/ 	.word	0xffffffff


	//   ....[2]....
        /*016c*/ 	.word	0xffffffff


	//   ....[3]....
        /*0170*/ 	.word	0xffffffff


	//   ....[4]....
        /*0174*/ 	.word	0xffffffff


	//   ....[5]....
        /*0178*/ 	.word	0xffffffff


	//   ....[6]....
        /*017c*/ 	.word	0xffffffff


	//   ....[7]....
        /*0180*/ 	.word	0xffffffff


	//   ....[8]....
        /*0184*/ 	.word	0xffffffff


	//   ....[9]....
        /*0188*/ 	.word	0xffffffff


	//   ....[10]....
        /*018c*/ 	.word	0xffffffff


	//   ....[11]....
        /*0190*/ 	.word	0xffffffff


	//   ....[12]....
        /*0194*/ 	.word	0xffffffff


	//   ....[13]....
        /*0198*/ 	.word	0xffffffff


	//   ....[14]....
        /*019c*/ 	.word	0x0500000f


	//   ....[15]....
        /*01a0*/ 	.word	0x0500000f


	//   ....[16]....
        /*01a4*/ 	.word	0x0500000f


	//----- nvinfo : EIATTR_COOP_GROUP_INSTR_OFFSETS
	.align		4
.L_21221:
        /*01a8*/ 	.byte	0x04, 0x28
        /*01aa*/ 	.short	(.L_21223 - .L_21222)


	//   ....[0]....
.L_21222:
        /*01ac*/ 	.word	0x00000270


	//   ....[1]....
        /*01b0*/ 	.word	0x00000290


	//   ....[2]....
        /*01b4*/ 	.word	0x000002b0


	//   ....[3]....
        /*01b8*/ 	.word	0x000003b0


	//   ....[4]....
        /*01bc*/ 	.word	0x000003d0


	//   ....[5]....
        /*01c0*/ 	.word	0x00000400


	//   ....[6]....
        /*01c4*/ 	.word	0x00001230


	//   ....[7]....
        /*01c8*/ 	.word	0x00001260


	//   ....[8]....
        /*01cc*/ 	.word	0x00001280


	//   ....[9]....
        /*01d0*/ 	.word	0x000012a0


	//   ....[10]....
        /*01d4*/ 	.word	0x000012c0


	//   ....[11]....
        /*01d8*/ 	.word	0x00001310


	//   ....[12]....
        /*01dc*/ 	.word	0x00001330


	//   ....[13]....
        /*01e0*/ 	.word	0x00001350


	//   ....[14]....
        /*01e4*/ 	.word	0x00001fc0


	//   ....[15]....
        /*01e8*/ 	.word	0x00002020


	//   ....[16]....
        /*01ec*/ 	.word	0x00002080


	//----- nvinfo : EIATTR_VRC_CTA_INIT_COUNT
	.align		4
.L_21223:
        /*01f0*/ 	.byte	0x02, 0x4a
	.zero		1
	.zero		1


	//----- nvinfo : EIATTR_SYSCALL_OFFSETS
	.align		4
        /*01f4*/ 	.byte	0x04, 0x46
        /*01f6*/ 	.short	(.L_21225 - .L_21224)


	//   ....[0]....
.L_21224:
        /*01f8*/ 	.word	0x00000220


	//----- nvinfo : EIATTR_EXIT_INSTR_OFFSETS
	.align		4
.L_21225:
        /*01fc*/ 	.byte	0x04, 0x1c
        /*01fe*/ 	.short	(.L_21227 - .L_21226)


	//   ....[0]....
.L_21226:
        /*0200*/ 	.word	0x00001e30


	//   ....[1]....
        /*0204*/ 	.word	0x00001e90


	//   ....[2]....
        /*0208*/ 	.word	0x00001f70


	//----- nvinfo : EIATTR_CRS_STACK_SIZE
	.align		4
.L_21227:
        /*020c*/ 	.byte	0x04, 0x1e
        /*020e*/ 	.short	(.L_21229 - .L_21228)
.L_21228:
        /*0210*/ 	.word	0x00000000


	//----- nvinfo : EIATTR_CBANK_PARAM_SIZE
	.align		4
.L_21229:
        /*0214*/ 	.byte	0x03, 0x19
        /*0216*/ 	.short	0x007c


	//----- nvinfo : EIATTR_PARAM_CBANK
	.align		4
        /*0218*/ 	.byte	0x04, 0x0a
        /*021a*/ 	.short	(.L_21231 - .L_21230)
	.align		4
.L_21230:
        /*021c*/ 	.word	index@(.nv.constant0._ZN4vllm25paged_attention_v1_kernelIfhLi32ELi8ELi128ELNS_18Fp8KVCacheDataTypeE1ELb0EEEvPT_PKS2_PKT0_S8_ifPKiSA_iPKfiiiSC_SC_iiiii)
        /*0220*/ 	.short	0x0380
        /*0222*/ 	.short	0x007c


	//----- nvinfo : EIATTR_SW_WAR
	.align		4
.L_21231:
        /*0224*/ 	.byte	0x04, 0x36
        /*0226*/ 	.short	(.L_21233 - .L_21232)
.L_21232:
        /*0228*/ 	.word	0x00000008
.L_21233:


//--------------------- .nv.info._ZN4vllm25paged_attention_v1_kernelIfhLi256ELi8ELi128ELNS_18Fp8KVCacheDataTypeE1ELb1EEEvPT_PKS2_PKT0_S8_ifPKiSA_iPKfiiiSC_SC_iiiii --------------------------
	.section	.nv.info._ZN4vllm25paged_attention_v1_kernelIfhLi256ELi8ELi128ELNS_18Fp8KVCacheDataTypeE1ELb1EEEvPT_PKS2_PKT0_S8_ifPKiSA_iPKfiiiSC_SC_iiiii,"",@"SHT_CUDA_INFO"
	.sectionflags	@""
	.align	4


	//----- nvinfo : EIATTR_CUDA_API_VERSION
	.align		4
        /*0000*/ 	.byte	0x04, 0x37
        /*0002*/ 	.short	(.L_21235 - .L_21234)
.L_21234:
        /*0004*/ 	.word	0x00000082


	//----- nvinfo : EIATTR_KPARAM_INFO
	.align		4
.L_21235:
        /*0008*/ 	.byte	0x04, 0x17
        /*000a*/ 	.short	(.L_21237 - .L_21236)
.L_21236:
        /*000c*/ 	.word	0x00000000
        /*0010*/ 	.short	0x0013
        /*0012*/ 	.short	0x0078
        /*0014*/ 	.byte	0x00, 0xf0, 0x11, 0x00


	//----- nvinfo : EIATTR_KPARAM_INFO
	.align		4
.L_21237:
        /*0018*/ 	.byte	0x04, 0x17
        /*001a*/ 	.short	(.L_21239 - .L_21238)
.L_21238:
        /*001c*/ 	.word	0x00000000
        /*0020*/ 	.short	0x0012
        /*0022*/ 	.short	0x0074
        /*0024*/ 	.byte	0x00, 0xf0, 0x11, 0x00


	//----- nvinfo : EIATTR_KPARAM_INFO
	.align		4
.L_21239:
        /*0028*/ 	.byte	0x04, 0x17
        /*002a*/ 	.short	(.L_21241 - .L_21240)
.L_21240:
        /*002c*/ 	.word	0x00000000
        /*0030*/ 	.short	0x0011
        /*0032*/ 	.short	0x0070
        /*0034*/ 	.byte	0x00, 0xf0, 0x11, 0x00


	//----- nvinfo : EIATTR_KPARAM_INFO
	.align		4
.L_21241:
        /*0038*/ 	.byte	0x04, 0x17
        /*003a*/ 	.short	(.L_21243 - .L_21242)
.L_21242:
        /*003c*/ 	.word	0x00000000
        /*0040*/ 	.short	0x0010
        /*0042*/ 	.short	0x006c
        /*0044*/ 	.byte	0x00, 0xf0, 0x11, 0x00


	//----- nvinfo : EIATTR_KPARAM_INFO
	.align		4
.L_21243:
        /*0048*/ 	.byte	0x04, 0x17
        /*004a*/ 	.short	(.L_21245 - .L_21244)
.L_21244:
        /*004c*/ 	.word	0x00000000
        /*0050*/ 	.short	0x000f
        /*0052*/ 	.short	0x0068
        /*0054*/ 	.byte	0x00, 0xf0, 0x11, 0x00


	//----- nvinfo : EIATTR_KPARAM_INFO
	.align		4
.L_21245:
        /*0058*/ 	.byte	0x04, 0x17
        /*005a*/ 	.short	(.L_21247 - .L_21246)
.L_21246:
        /*005c*/ 	.word	0x00000000
        /*0060*/ 	.short	0x000e
        /*0062*/ 	.short	0x0060
        /*0064*/ 	.byte	0x00, 0xf5, 0x21, 0x00


	//----- nvinfo : EIATTR_KPARAM_INFO
	.align		4
.L_21247:
        /*0068*/ 	.byte	0x04, 0x17
        /*006a*/ 	.short	(.L_21249 - .L_21248)
.L_21248:
        /*006c*/ 	.word	0x00000000
        /*0070*/ 	.short	0x000d
        /*0072*/ 	.short	0x0058
        /*0074*/ 	.byte	0x00, 0xf5, 0x21, 0x00


	//----- nvinfo : EIATTR_KPARAM_INFO
	.align		4
.L_21249:
        /*0078*/ 	.byte	0x04, 0x17
        /*007a*/ 	.short	(.L_21251 - .L_21250)
.L_21250:
        /*007c*/ 	.word	0x00000000
        /*0080*/ 	.short	0x000c
        /*0082*/ 	.short	0x0050
        /*0084*/ 	.byte	0x00, 0xf0, 0x11, 0x00


	//----- nvinfo : EIATTR_KPARAM_INFO
	.align		4
.L_21251:
        /*0088*/ 	.byte	0x04, 0x17
        /*008a*/ 	.short	(.L_21253 - .L_21252)
.L_21252:
        /*008c*/ 	.word	0x00000000
        /*0090*/ 	.short	0x000b
        /*0092*/ 	.short	0x004c
        /*0094*/ 	.byte	0x00, 0xf0, 0x11, 0x00


	//----- nvinfo : EIATTR_KPARAM_INFO
	.align		4
.L_21253:
        /*0098*/ 	.byte	0x04, 0x17
        /*009a*/ 	.short	(.L_21255 - .L_21254)
.L_21254:
        /*009c*/ 	.word	0x00000000
        /*00a0*/ 	.short	0x000a
        /*00a2*/ 	.short	0x0048
        /*00a4*/ 	.byte	0x00, 0xf0, 0x11, 0x00


	//----- nvinfo : EIATTR_KPARAM_INFO
	.align		4
.L_21255:
        /*00a8*/ 	.byte	0x04, 0x17
        /*00aa*/ 	.short	(.L_21257 - .L_21256)
.L_21256:
        /*00ac*/ 	.word	0x00000000
        /*00b0*/ 	.short	0x0009
        /*00b2*/ 	.short	0x0040
        /*00b4*/ 	.byte	0x00, 0xf5, 0x21, 0x00


	//----- nvinfo : EIATTR_KPARAM_INFO
	.align		4
.L_21257:
        /*00b8*/ 	.byte	0x04, 0x17
        /*00ba*/ 	.short	(.L_21259 - .L_21258)
.L_21258:
        /*00bc*/ 	.word	0x00000000
        /*00c0*/ 	.short	0x0008
        /*00c2*/ 	.short	0x0038
        /*00c4*/ 	.byte	0x00, 0xf0, 0x11, 0x00


	//----- nvinfo : EIATTR_KPARAM_INFO
	.align		4
.L_21259:
        /*00c8*/ 	.byte	0x04, 0x17
        /*00ca*/ 	.short	(.L_21261 - .L_21260)
.L_21260:
        /*00cc*/ 	.word	0x00000000
        /*00d0*/ 	.short	0x0007
        /*00d2*/ 	.short	0x0030
        /*00d4*/ 	.byte	0x00, 0xf5, 0x21, 0x00


	//----- nvinfo : EIATTR_KPARAM_INFO
	.align		4
.L_21261:
        /*00d8*/ 	.byte	0x04, 0x17
        /*00da*/ 	.short	(.L_21263 - .L_21262)
.L_21262:
        /*00dc*/ 	.word	0x00000000
        /*00e0*/ 	.short	0x0006
        /*00e2*/ 	.short	0x0028
        /*00e4*/ 	.byte	0x00, 0xf5, 0x21, 0x00


	//----- nvinfo : EIATTR_KPARAM_INFO
	.align		4
.L_21263:
        /*00e8*/ 	.byte	0x04, 0x17
        /*00ea*/ 	.short	(.L_21265 - .L_21264)
.L_21264:
        /*00ec*/ 	.word	0x00000000
        /*00f0*/ 	.short	0x0005
        /*00f2*/ 	.short	0x0024
        /*00f4*/ 	.byte	0x00, 0xf0, 0x11, 0x00


	//----- nvinfo : EIATTR_KPARAM_INFO
	.align		4
.L_21265:
        /*00f8*/ 	.byte	0x04, 0x17
        /*00fa*/ 	.short	(.L_21267 - .L_21266)
.L_21266:
        /*00fc*/ 	.word	0x00000000
        /*0100*/ 	.short	0x0004
        /*0102*/ 	.short	0x0020
        /*0104*/ 	.byte	0x00, 0xf0, 0x11, 0x00


	//----- nvinfo : EIATTR_KPARAM_INFO
	.align		4
.L_21267:
        /*0108*/ 	.byte	0x04, 0x17
        /*010a*/ 	.short	(.L_21269 - .L_21268)
.L_21268:
        /*010c*/ 	.word	0x00000000
        /*0110*/ 	.short	0x0003
        /*0112*/ 	.short	0x0018
        /*0114*/ 	.byte	0x00, 0xf5, 0x21, 0x00


	//----- nvinfo : EIATTR_KPARAM_INFO
	.align		4
.L_21269:
        /*0118*/ 	.byte	0x04, 0x17
        /*011a*/ 	.short	(.L_21271 - .L_21270)
.L_21270:
        /*011c*/ 	.word	0x00000000
        /*0120*/ 	.short	0x0002
        /*0122*/ 	.short	0x0010
        /*0124*/ 	.byte	0x00, 0xf5, 0x21, 0x00


	//----- nvinfo : EIATTR_KPARAM_INFO
	.align		4
.L_21271:
        /*0128*/ 	.byte	0x04, 0x17
        /*012a*/ 	.short	(.L_21273 - .L_21272)
.L_21272:
        /*012c*/ 	.word	0x00000000
        /*0130*/ 	.short	0x0001
        /*0132*/ 	.short	0x0008
        /*0134*/ 	.byte	0x00, 0xf5, 0x21, 0x00


	//----- nvinfo : EIATTR_KPARAM_INFO
	.align		4
.L_21273:
        /*0138*/ 	.byte	0x04, 0x17
        /*013a*/ 	.short	(.L_21275 - .L_21274)
.L_21274:
        /*013c*/ 	.word	0x00000000
        /*0140*/ 	.short	0x0000
        /*0142*/ 	.short	0x0000
        /*0144*/ 	.byte	0x00, 0xf5, 0x21, 0x00


	//----- nvinfo : EIATTR_SPARSE_MMA_MASK
	.align		4
.L_21275:
        /*0148*/ 	.byte	0x03, 0x50
        /*014a*/ 	.short	0x0000


	//----- nvinfo : EIATTR_MAXREG_COUNT
	.align		4
        /*014c*/ 	.byte	0x03, 0x1b
        /*014e*/ 	.short	0x00ff


	//----- nvinfo : EIATTR_NUM_BARRIERS
	.align		4
        /*0150*/ 	.byte	0x02, 0x4c
        /*0152*/ 	.byte	0x01
	.zero		1


	//----- nvinfo : EIATTR_EXTERNS
	.align		4
        /*0154*/ 	.byte	0x04, 0x0f
        /*0156*/ 	.short	(.L_21277 - .L_21276)


	//   ....[0]....
	.align		4
.L_21276:
        /*0158*/ 	.word	index@(__assertfail)


	//----- nvinfo : EIATTR_MERCURY_ISA_VERSION
	.align		4
.L_21277:
        /*015c*/ 	.byte	0x03, 0x5f
        /*015e*/ 	.short	0x0101


	//----- nvinfo : EIATTR_COOP_GROUP_MASK_REGIDS
	.align		4
        /*0160*/ 	.byte	0x04, 0x29
        /*0162*/ 	.short	(.L_21279 - .L_21278)


	//   ....[0]....
.L_21278:
        /*0164*/ 	.word	0xffffffff


	//   ....[1]....
        /*0168*/ 	.word	0xffffffff


	//   ....[2]....
        /*016c*/ 	.word	0xffffffff


	//   ....[3]....
        /*0170*/ 	.word	0xffffffff


	//   ....[4]....
        /*0174*/ 	.word	0xffffffff


	//   ....[5]....
        /*0178*/ 	.word	0xffffffff


	//   ....[6]....
        /*017c*/ 	.word	0xffffffff


	//   ....[7]....
        /*0180*/ 	.word	0xffffffff


	//   ....[8]....
        /*0184*/ 	.word	0xffffffff


	//   ....[9]....
        /*0188*/ 	.word	0xffffffff


	//   ....[10]....
        /*018c*/ 	.word	0xffffffff


	//   ....[11]....
        /*0190*/ 	.word	0xffffffff


	//   ....[12]....
        /*0194*/ 	.word	0xffffffff


	//   ....[13]....
        /*0198*/ 	.word	0xffffffff


	//   ....[14]....
        /*019c*/ 	.word	0x0500000f


	//   ....[15]....
        /*01a0*/ 	.word	0x0500000f


	//   ....[16]....
        /*01a4*/ 	.word	0x0500000f


	//   ....[17]....
        /*01a8*/ 	.word	0x0500000f


	//   ....[18]....
        /*01ac*/ 	.word	0x0500000f


	//   ....[19]....
        /*01b0*/ 	.word	0x0500000f


	//   ....[20]....
        /*01b4*/ 	.word	0x0500000f


	//   ....[21]....
        /*01b8*/ 	.word	0x0500000f


	//   ....[22]....
        /*01bc*/ 	.word	0x0500000f


	//   ....[23]....
        /*01c0*/ 	.word	0x0500000f


	//   ....[24]....
        /*01c4*/ 	.word	0x0500000f


	//   ....[25]....
        /*01c8*/ 	.word	0x0500000f


	//   ....[26]....
        /*01cc*/ 	.word	0x0500000f


	//   ....[27]....
        /*01d0*/ 	.word	0x0500000f


	//   ....[28]....
        /*01d4*/ 	.word	0x0500000f


	//   ....[29]....
        /*01d8*/ 	.word	0x0500000f


	//   ....[30]....
        /*01dc*/ 	.word	0x0500000f


	//   ....[31]....
        /*01e0*/ 	.word	0x0500000f


	//   ....[32]....
        /*01e4*/ 	.word	0x0500000f


	//----- nvinfo : EIATTR_COOP_GROUP_INSTR_OFFSETS
	.align		4
.L_21279:
        /*01e8*/ 	.byte	0x04, 0x28
        /*01ea*/ 	.short	(.L_21281 - .L_21280)


	//   ....[0]....
.L_21280:
        /*01ec*/ 	.word	0x00000ac0


	//   ....[1]....
        /*01f0*/ 	.word	0x00000ae0


	//   ....[2]....
        /*01f4*/ 	.word	0x00000b00


	//   ....[3]....
        /*01f8*/ 	.word	0x00000c10


	//   ....[4]....
        /*01fc*/ 	.word	0x00000c30


	//   ....[5]....
        /*0200*/ 	.word	0x00000c50


	//   ....[6]....
        /*0204*/ 	.word	0x00001a80


	//   ....[7]....
        /*0208*/ 	.word	0x00001ab0


	//   ....[8]....
        /*020c*/ 	.word	0x00001ad0


	//   ....[9]....
        /*0210*/ 	.word	0x00001af0


	//   ....[10]....
        /*0214*/ 	.word	0x00001b10


	//   ....[11]....
        /*0218*/ 	.word	0x00001b60


	//   ....[12]....
        /*021c*/ 	.word	0x00001b80


	//   ....[13]....
        /*0220*/ 	.word	0x00001ba0


	//   ....[14]....
        /*0224*/ 	.word	0x00003710


	//   ....[15]....
        /*0228*/ 	.word	0x00003770


	//   ....[16]....
        /*022c*/ 	.word	0x000037d0


	//   ....[17]....
        /*0230*/ 	.word	0x00003850


	//   ....[18]....
        /*0234*/ 	.word	0x00003890


	//   ....[19]....
        /*0238*/ 	.word	0x000038e0


	//   ....[20]....
        /*023c*/ 	.word	0x00003930


	//   ....[21]....
        /*0240*/ 	.word	0x00003980


	//   ....[22]....
        /*0244*/ 	.word	0x000039d0


	//   ....[23]....
        /*0248*/ 	.word	0x00003a20


	//   ....[24]....
        /*024c*/ 	.word	0x00003a70


	//   ....[25]....
        /*0250*/ 	.word	0x00003ac0


	//   ....[26]....
        /*0254*/ 	.word	0x00003b10


	//   ....[27]....
        /*0258*/ 	.word	0x00003b60


	//   ....[28]....
        /*025c*/ 	.word	0x00003bb0


	//   ....[29]....
        /*0260*/ 	.word	0x00003c00


	//   ....[30]....
        /*0264*/ 	.word	0x00003c50


	//   ....[31]....
        /*0268*/ 	.word	0x00003ca0


	//   ....[32]....
        /*026c*/ 	.word	0x00003cf0


	//----- nvinfo : EIATTR_VRC_CTA_INIT_COUNT
	.align		4
.L_21281:
        /*0270*/ 	.byte	0x02, 0x4a
	.zero		1
	.zero		1


	//----- nvinfo : EIATTR_SYSCALL_OFFSETS
	.align		4
        /*0274*/ 	.byte	0x04, 0x46
        /*0276*/ 	.short	(.L_21283 - .L_21282)


	//   ....[0]....
.L_21282:
        /*0278*/ 	.word	0x00002940


	//   ....[1]....
        /*027c*/ 	.word	0x000036b0


	//----- nvinfo : EIATTR_EXIT_INSTR_OFFSETS
	.align		4
.L_21283:
        /*0280*/ 	.byte	0x04, 0x1c
        /*0282*/ 	.short	(.L_21285 - .L_21284)


	//   ....[0]....
.L_21284:
        /*0284*/ 	.word	0x000033d0


	//   ....[1]....
        /*0288*/ 	.word	0x00003410


	//   ....[2]....
        /*028c*/ 	.word	0x000035b0


	//   ....[3]....
        /*0290*/ 	.word	0x000036c0


	//----- nvinfo : EIATTR_CRS_STACK_SIZE
	.align		4
.L_21285:
        /*0294*/ 	.byte	0x04, 0x1e
        /*0296*/ 	.short	(.L_21287 - .L_21286)
.L_21286:
        /*0298*/ 	.word	0x00000000


	//----- nvinfo : EIATTR_CBANK_PARAM_SIZE
	.align		4
.L_21287:
        /*029c*/ 	.byte	0x03, 0x19
        /*029e*/ 	.short	0x007c


	//----- nvinfo : EIATTR_PARAM_CBANK
	.align		4
        /*02a0*/ 	.byte	0x04, 0x0a
        /*02a2*/ 	.short	(.L_21289 - .L_21288)
	.align		4
.L_21288:
        /*02a4*/ 	.word	index@(.nv.constant0._ZN4vllm25paged_attention_v1_kernelIfhLi256ELi8ELi128ELNS_18Fp8KVCacheDataTypeE1ELb1EEEvPT_PKS2_PKT0_S8_ifPKiSA_iPKfiiiSC_SC_iiiii)
        /*02a8*/ 	.short	0x0380
        /*02aa*/ 	.short	0x007c


	//----- nvinfo : EIATTR_SW_WAR
	.align		4
.L_21289:
        /*02ac*/ 	.byte	0x04, 0x36
        /*02ae*/ 	.short	(.L_21291 - .L_21290)
.L_21290:
        /*02b0*/ 	.word	0x00000008
.L_21291:


//--------------------- .nv.info._ZN4vllm25paged_attention_v1_kernelIfhLi192ELi8ELi128ELNS_18Fp8KVCacheDataTypeE1ELb1EEEvPT_PKS2_PKT0_S8_ifPKiSA_iPKfiiiSC_SC_iiiii --------------------------
	.section	.nv.info._ZN4vllm25paged_attention_v1_kernelIfhLi192ELi8ELi128ELNS_18Fp8KVCacheDataTypeE1ELb1EEEvPT_PKS2_PKT0_S8_ifPKiSA_iPKfiiiSC_SC_iiiii,"",@"SHT_CUDA_INFO"
	.sectionflags	@""
	.align	4


	//----- nvinfo : EIATTR_CUDA_API_VERSION
	.align		4
        /*0000*/ 	.byte	0x04, 0x37
        /*0002*/ 	.short	(.L_21293 - .L_21292)
.L_21292:
        /*0004*/ 	.word	0x00000082


	//----- nvinfo : EIATTR_KPARAM_INFO
	.align		4
.L_21293:
        /*0008*/ 	.byte	0x04, 0x17
        /*000a*/ 	.short	(.L_21295 - .L_21294)
.L_21294:
        /*000c*/ 	.word	0x00000000
        /*0010*/ 	.short	0x0013
        /*0012*/ 	.short	0x0078
        /*0014*/ 	.byte	0x00, 0xf0, 0x11, 0x00


	//----- nvinfo : EIATTR_KPARAM_INFO
	.align		4
.L_21295:
        /*0018*/ 	.byte	0x04, 0x17
        /*001a*/ 	.short	(.L_21297 - .L_21296)
.L_21296:
        /*001c*/ 	.word	0x00000000
        /*0020*/ 	.short	0x0012
        /*0022*/ 	.short	0x0074
        /*0024*/ 	.byte	0x00, 0xf0, 0x11, 0x00


	//----- nvinfo : EIATTR_KPARAM_INFO
	.align		4
.L_21297:
        /*0028*/ 	.byte	0x04, 0x17
        /*002a*/ 	.short	(.L_21299 - .L_21298)
.L_21298:
        /*002c*/ 	.word	0x00000000
        /*0030*/ 	.short	0x0011
        /*0032*/ 	.short	0x0070
        /*0034*/ 	.byte	0x00, 0xf0, 0x11, 0x00


	//----- nvinfo : EIATTR_KPARAM_INFO
	.align		4
.L_21299:
        /*0038*/ 	.byte	0x04, 0x17
        /*003a*/ 	.short	(.L_21301 - .L_21300)
.L_21300:
        /*003c*/ 	.word	0x00000000
        /*0040*/ 	.short	0x0010
        /*0042*/ 	.short	0x006c
        /*0044*/ 	.byte	0x00, 0xf0, 0x11, 0x00


	//----- nvinfo : EIATTR_KPARAM_INFO
	.align		4
.L_21301:
        /*0048*/ 	.byte	0x04, 0x17
        /*004a*/ 	.short	(.L_21303 - .L_21302)
.L_21302:
        /*004c*/ 	.word	0x00000000
        /*0050*/ 	.short	0x000f
        /*0052*/ 	.short	0x0068
        /*0054*/ 	.byte	0x00, 0xf0, 0x11, 0x00


	//----- nvinfo : EIATTR_KPARAM_INFO
	.align		4
.L_21303:
        /*0058*/ 	.byte	0x04, 0x17
        /*005a*/ 	.short	(.L_21305 - .L_21304)
.L_21304:
        /*005c*/ 	.word	0x00000000
        /*0060*/ 	.short	0x000e
        /*0062*/ 	.short	0x0060
        /*0064*/ 	.byte	0x00, 0xf5, 0x21, 0x00


	//----- nvinfo : EIATTR_KPARAM_INFO
	.align		4
.L_21305:
        /*0068*/ 	.byte	0x04, 0x17
        /*006a*/ 	.short	(.L_21307 - .L_21306)
.L_21306:
        /*006c*/ 	.word	0x00000000
        /*0070*/ 	.short	0x000d
        /*0072*/ 	.short	0x0058
        /*0074*/ 	.byte	0x00, 0xf5, 0x21, 0x00


	//----- nvinfo : EIATTR_KPARAM_INFO
	.align		4
.L_21307:
        /*0078*/ 	.byte	0x04, 0x17
        /*007a*/ 	.short	(.L_21309 - .L_21308)
.L_21308:
        /*007c*/ 	.word	0x00000000
        /*0080*/ 	.short	0x000c
        /*0082*/ 	.short	0x0050
        /*0084*/ 	.byte	0x00, 0xf0, 0x11, 0x00


	//----- nvinfo : EIATTR_KPARAM_INFO
	.align		4
.L_21309:
        /*0088*/ 	.byte	0x04, 0x17
        /*008a*/ 	.short	(.L_21311 - .L_21310)
.L_21310:
        /*008c*/ 	.word	0x00000000
        /*0090*/ 	.short	0x000b
        /*0092*/ 	.short	0x004c
        /*0094*/ 	.byte	0x00, 0xf0, 0x11, 0x00


	//----- nvinfo : EIATTR_KPARAM_INFO
	.align		4
.L_21311:
        /*0098*/ 	.byte	0x04, 0x17
        /*009a*/ 	.short	(.L_21313 - .L_21312)
.L_21312:
        /*009c*/ 	.word	0x00000000
        /*00a0*/ 	.short	0x000a
        /*00a2*/ 	.short	0x0048
        /*00a4*/ 	.byte	0x00, 0xf0, 0x11, 0x00


	//----- nvinfo : EIATTR_KPARAM_INFO
	.align		4
.L_21313:
        /*00a8*/ 	.byte	0x04, 0x17
        /*00aa*/ 	.short	(.L_21315 - .L_21314)
.L_21314:
        /*00ac*/ 	.word	0x00000000
        /*00b0*/ 	.short	0x0009
        /*00b2*/ 	.short	0x0040
        /*00b4*/ 	.byte	0x00, 0xf5, 0x21, 0x00


	//----- nvinfo : EIATTR_KPARAM_INFO
	.align		4
.L_21315:
        /*00b8*/ 	.byte	0x04, 0x17
        /*00ba*/ 	.short	(.L_21317 - .L_21316)
.L_21316:
        /*00bc*/ 	.word	0x00000000
        /*00c0*/ 	.short	0x0008
        /*00c2*/ 	.short	0x0038
        /*00c4*/ 	.byte	0x00, 0xf0, 0x11, 0x00


	//----- nvinfo : EIATTR_KPARAM_INFO
	.align		4
.L_21317:
        /*00c8*/ 	.byte	0x04, 0x17
        /*00ca*/ 	.short	(.L_21319 - .L_21318)
.L_21318:
        /*00cc*/ 	.word	0x00000000
        /*00d0*/ 	.short	0x0007
        /*00d2*/ 	.short	0x0030
        /*00d4*/ 	.byte	0x00, 0xf5, 0x21, 0x00


	//----- nvinfo : EIATTR_KPARAM_INFO
	.align		4
.L_21319:
        /*00d8*/ 	.byte	0x04, 0x17
        /*00da*/ 	.short	(.L_21321 - .L_21320)
.L_21320:
        /*00dc*/ 	.word	0x00000000
        /*00e0*/ 	.short	0x0006
        /*00e2*/ 	.short	0x0028
        /*00e4*/ 	.byte	0x00, 0xf5, 0x21, 0x00


	//----- nvinfo : EIATTR_KPARAM_INFO
	.align		4
.L_21321:
        /*00e8*/ 	.byte	0x04, 0x17
        /*00ea*/ 	.short	(.L_21323 - .L_21322)
.L_21322:
        /*00ec*/ 	.word	0x00000000
        /*00f0*/ 	.short	0x0005
        /*00f2*/ 	.short	0x0024
        /*00f4*/ 	.byte	0x00, 0xf0, 0x11, 0x00


	//----- nvinfo : EIATTR_KPARAM_INFO
	.align		4
.L_21323:
        /*00f8*/ 	.byte	0x04, 0x17
        /*00fa*/ 	.short	(.L_21325 - .L_21324)
.L_21324:
        /*00fc*/ 	.word	0x00000000
        /*0100*/ 	.short	0x0004
        /*0102*/ 	.short	0x0020
        /*0104*/ 	.byte	0x00, 0xf0, 0x11, 0x00


	//----- nvinfo : EIATTR_KPARAM_INFO
	.align		4
.L_21325:
        /*0108*/ 	.byte	0x04, 0x17
        /*010a*/ 	.short	(.L_21327 - .L_21326)
.L_21326:
        /*010c*/ 	.word	0x00000000
        /*0110*/ 	.short	0x0003
        /*0112*/ 	.short	0x0018
        /*0114*/ 	.byte	0x00, 0xf5, 0x21, 0x00


	//----- nvinfo : EIATTR_KPARAM_INFO
	.align		4
.L_21327:
        /*0118*/ 	.byte	0x04, 0x17
        /*011a*/ 	.short	(.L_21329 - .L_21328)
.L_21328:
        /*011c*/ 	.word	0x00000000
        /*0120*/ 	.short	0x0002
        /*0122*/ 	.short	0x0010
        /*0124*/ 	.byte	0x00, 0xf5, 0x21, 0x00


	//----- nvinfo : EIATTR_KPARAM_INFO
	.align		4
.L_21329:
        /*0128*/ 	.byte	0x04, 0x17
        /*012a*/ 	.short	(.L_21331 - .L_21330)
.L_21330:
        /*012c*/ 	.word	0x00000000
        /*0130*/ 	.short	0x0001
        /*0132*/ 	.short	0x0008
        /*0134*/ 	.byte	0x00, 0xf5, 0x21, 0x00


	//----- nvinfo : EIATTR_KPARAM_INFO
	.align		4
.L_21331:
        /*0138*/ 	.byte	0x04, 0x17
        /*013a*/ 	.short	(.L_21333 - .L_21332)
.L_21332:
        /*013c*/ 	.word	0x00000000
        /*0140*/ 	.short	0x0000
        /*0142*/ 	.short	0x0000
        /*0144*/ 	.byte	0x00, 0xf5, 0x21, 0x00


	//----- nvinfo : EIATTR_SPARSE_MMA_MASK
	.align		4
.L_21333:
        /*0148*/ 	.byte	0x03, 0x50
        /*014a*/ 	.short	0x0000


	//----- nvinfo : EIATTR_MAXREG_COUNT
	.align		4
        /*014c*/ 	.byte	0x03, 0x1b
        /*014e*/ 	.short	0x00ff


	//----- nvinfo : EIATTR_NUM_BARRIERS
	.align		4
        /*0150*/ 	.byte	0x02, 0x4c
        /*0152*/ 	.byte	0x01
	.zero		1


	//----- nvinfo : EIATTR_EXTERNS
	.align		4
        /*0154*/ 	.byte	0x04, 0x0f
        /*0156*/ 	.short	(.L_21335 - .L_21334)


	//   ....[0]....
	.align		4
.L_21334:
        /*0158*/ 	.word	index@(__assertfail)


	//----- nvinfo : EIATTR_MERCURY_ISA_VERSION
	.align		4
.L_21335:
        /*015c*/ 	.byte	0x03, 0x5f
        /*015e*/ 	.short	0x0101


	//----- nvinfo : EIATTR_COOP_GROUP_MASK_REGIDS
	.align		4
        /*0160*/ 	.byte	0x04, 0x29
        /*0162*/ 	.short	(.L_21337 - .L_21336)


	//   ....[0]....
.L_21336:
        /*0164*/ 	.word	0xffffffff


	//   ....[1]....
        /*0168*/ 	.word	0xffffffff


	//   ....[2]....
        /*016c*/ 	.word	0xffffffff


	//   ....[3]....
        /*0170*/ 	.word	0xffffffff


	//   ....[4]....
        /*0174*/ 	.word	0xffffffff


	//   ....[5]....
        /*0178*/ 	.word	0xffffffff


	//   ....[6]....
        /*017c*/ 	.word	0xffffffff


	//   ....[7]....
        /*0180*/ 	.word	0xffffffff


	//   ....[8]....
        /*0184*/ 	.word	0xffffffff


	//   ....[9]....
        /*0188*/ 	.word	0xffffffff


	//   ....[10]....
        /*018c*/ 	.word	0xffffffff


	//   ....[11]....
        /*0190*/ 	.word	0xffffffff


	//   ....[12]....
        /*0194*/ 	.word	0xffffffff


	//   ....[13]....
        /*0198*/ 	.word	0xffffffff


	//   ....[14]....
        /*019c*/ 	.word	0x0500000f


	//   ....[15]....
        /*01a0*/ 	.word	0x0500000f


	//   ....[16]....
        /*01a4*/ 	.word	0x0500000f


	//   ....[17]....
        /*01a8*/ 	.word	0x0500000f


	//   ....[18]....
        /*01ac*/ 	.word	0x0500000f


	//   ....[19]....
        /*01b0*/ 	.word	0x0500000f


	//   ....[20]....
        /*01b4*/ 	.word	0x0500000f


	//   ....[21]....
        /*01b8*/ 	.word	0x0500000f


	//   ....[22]....
        /*01bc*/ 	.word	0x0500000f


	//   ....[23]....
        /*01c0*/ 	.word	0x0500000f


	//   ....[24]....
        /*01c4*/ 	.word	0x0500000f


	//   ....[25]....
        /*01c8*/ 	.word	0x0500000f


	//   ....[26]....
        /*01cc*/ 	.word	0x0500000f


	//   ....[27]....
        /*01d0*/ 	.word	0x0500000f


	//   ....[28]....
        /*01d4*/ 	.word	0x0500000f


	//----- nvinfo : EIATTR_COOP_GROUP_INSTR_OFFSETS
	.align		4
.L_21337:
        /*01d8*/ 	.byte	0x04, 0x28
        /*01da*/ 	.short	(.L_21339 - .L_21338)


	//   ....[0]....
.L_21338:
        /*01dc*/ 	.word	0x00000ac0


	//   ....[1]....
        /*01e0*/ 	.word	0x00000ae0


	//   ....[2]....
        /*01e4*/ 	.word	0x00000b00


	//   ....[3]....
        /*01e8*/ 	.word	0x00000c10


	//   ....[4]....
        /*01ec*/ 	.word	0x00000c30


	//   ....[5]....
        /*01f0*/ 	.word	0x00000c50


	//   ....[6]....
        /*01f4*/ 	.word	0x00001a80


	//   ....[7]....
        /*01f8*/ 	.word	0x00001ab0


	//   ....[8]....
        /*01fc*/ 	.word	0x00001ad0


	//   ....[9]....
        /*0200*/ 	.word	0x00001af0


	//   ....[10]....
        /*0204*/ 	.word	0x00001b10


	//   ....[11]....
        /*0208*/ 	.word	0x00001b60


	//   ....[12]....
        /*020c*/ 	.word	0x00001b80


	//   ....[13]....
        /*0210*/ 	.word	0x00001ba0


	//   ....[14]....
        /*0214*/ 	.word	0x00003470


	//   ....[15]....
        /*0218*/ 	.word	0x000034d0


	//   ....[16]....
        /*021c*/ 	.word	0x00003530


	//   ....[17]....
        /*0220*/ 	.word	0x000035b0


	//   ....[18]....
        /*0224*/ 	.word	0x000035f0


	//   ....[19]....
        /*0228*/ 	.word	0x00003640


	//   ....[20]....
        /*022c*/ 	.word	0x00003690


	//   ....[21]....
        /*0230*/ 	.word	0x000036e0


	//   ....[22]....
        /*0234*/ 	.word	0x00003730


	//   ....[23]....
        /*0238*/ 	.word	0x00003780


	//   ....[24]....
        /*023c*/ 	.word	0x000037d0


	//   ....[25]....
        /*0240*/ 	.word	0x00003820


	//   ....[26]....
        /*0244*/ 	.word	0x00003870


	//   ....[27]....
        /*0248*/ 	.word	0x000038c0


	//   ....[28]....
        /*024c*/ 	.word	0x00003910


	//----- nvinfo : EIATTR_VRC_CTA_INIT_COUNT
	.align		4
.L_21339:
        /*0250*/ 	.byte	0x02, 0x4a
	.zero		1
	.zero		1


	//----- nvinfo : EIATTR_SYSCALL_OFFSETS
	.align		4
        /*0254*/ 	.byte	0x04, 0x46
        /*0256*/ 	.short	(.L_21341 - .L_21340)


	//   ....[0]....
.L_21340:
        /*0258*/ 	.word	0x00002940


	//   ....[1]....
        /*025c*/ 	.word	0x00003410


	//----- nvinfo : EIATTR_EXIT_INSTR_OFFSETS
	.align		4
.L_21341:
        /*0260*/ 	.byte	0x04, 0x1c
        /*0262*/ 	.short	(.L_21343 - .L_21342)


	//   ....[0]....
.L_21342:
        /*0264*/ 	.word	0x00003170


	//   ....[1]....
        /*0268*/ 	.word	0x000031b0


	//   ....[2]....
        /*026c*/ 	.word	0x00003310


	//   ....[3]....
        /*0270*/ 	.word	0x00003420


	//----- nvinfo : EIATTR_CRS_STACK_SIZE
	.align		4
.L_21343:
        /*0274*/ 	.byte	0x04, 0x1e
        /*0276*/ 	.short	(.L_21345 - .L_21344)
.L_21344:
        /*0278*/ 	.word	0x00000000


	//----- nvinfo : EIATTR_CBANK_PARAM_SIZE
	.align		4
.L_21345:
        /*027c*/ 	.byte	0x03, 0x19
        /*027e*/ 	.short	0x007c


	//----- nvinfo : EIATTR_PARAM_CBANK
	.align		4
        /*0280*/ 	.byte	0x04, 0x0a
        /*0282*/ 	.short	(.L_21347 - .L_21346)
	.align		4
.L_21346:
        /*0284*/ 	.word	index@(.nv.constant0._ZN4vllm25paged_attention_v1_kernelIfhLi192ELi8ELi128ELNS_18Fp8KVCacheDataTypeE1ELb1EEEvPT_PKS2_PKT0_S8_ifPKiSA_iPKfiiiSC_SC_iiiii)
        /*0288*/ 	.short	0x0380
        /*028a*/ 	.short	0x007c


	//----- nvinfo : EIATTR_SW_WAR
	.align		4
.L_21347:
        /*028c*/ 	.byte	0x04, 0x36
        /*028e*/ 	.short	(.L_21349 - .L_21348)
.L_21348:
        /*0290*/ 	.word	0x00000008
.L_21349:


//--------------------- .nv.info._ZN4vllm25paged_attention_v1_kernelIfhLi128ELi8ELi128ELNS_18Fp8KVCacheDataTypeE1ELb1EEEvPT_PKS2_PKT0_S8_ifPKiSA_iPKfiiiSC_SC_iiiii --------------------------
	.section	.nv.info._ZN4vllm25paged_attention_v1_kernelIfhLi128ELi8ELi128ELNS_18Fp8KVCacheDataTypeE1ELb1EEEvPT_PKS2_PKT0_S8_ifPKiSA_iPKfiiiSC_SC_iiiii,"",@"SHT_CUDA_INFO"
	.sectionflags	@""
	.align	4


	//----- nvinfo : EIATTR_CUDA_API_VERSION
	.align		4
        /*0000*/ 	.byte	0x04, 0x37
        /*0002*/ 	.short	(.L_21351 - .L_21350)
.L_21350:
        /*0004*/ 	.word	0x00000082


	//----- nvinfo : EIATTR_KPARAM_INFO
	.align		4
.L_21351:
        /*0008*/ 	.byte	0x04, 0x17
        /*000a*/ 	.short	(.L_21353 - .L_21352)
.L_21352:
        /*000c*/ 	.word	0x00000000
        /*0010*/ 	.short	0x0013
        /*0012*/ 	.short	0x0078
        /*0014*/ 	.byte	0x00, 0xf0, 0x11, 0x00


	//----- nvinfo : EIATTR_KPARAM_INFO
	.align		4
.L_21353:
        /*0018*/ 	.byte	0x04, 0x17
        /*001a*/ 	.short	(.L_21355 - .L_21354)
.L_21354:
        /*001c*/ 	.word	0x00000000
        /*0020*/ 	.short	0x0012
        /*0022*/ 	.short	0x0074
        /*0024*/ 	.byte	0x00, 0xf0, 0x11, 0x00


	//----- nvinfo : EIATTR_KPARAM_INFO
	.align		4
.L_21355:
        /*0028*/ 	.byte	0x04, 0x17
        /*002a*/ 	.short	(.L_21357 - .L_21356)
.L_21356:
        /*002c*/ 	.word	0x00000000
        /*0030*/ 	.short	0x0011
        /*0032*/ 	.short	0x0070
        /*0034*/ 	.byte	0x00, 0xf0, 0x11, 0x00


	//----- nvinfo : EIATTR_KPARAM_INFO
	.align		4
.L_21357:
        /*0038*/ 	.byte	0x04, 0x17
        /*003a*/ 	.short	(.L_21359 - .L_21358)
.L_21358:
        /*003c*/ 	.word	0x00000000
        /*0040*/ 	.short	0x0010
        /*0042*/ 	.short	0x006c
        /*0044*/ 	.byte	0x00, 0xf0, 0x11, 0x00


	//----- nvinfo : EIATTR_KPARAM_INFO
	.align		4
.L_21359:
        /*0048*/ 	.byte	0x04, 0x17
        /*004a*/ 	.short	(.L_21361 - .L_21360)
.L_21360:
        /*004c*/ 	.word	0x00000000
        /*0050*/ 	.short	0x000f
        /*0052*/ 	.short	0x0068
        /*0054*/ 	.byte	0x00, 0xf0, 0x11, 0x00


	//----- nvinfo : EIATTR_KPARAM_INFO
	.align		4
.L_21361:
        /*0058*/ 	.byte	0x04, 0x17
        /*005a*/ 	.short	(.L_21363 - .L_21362)
.L_21362:
        /*005c*/ 	.word	0x00000000
        /*0060*/ 	.short	0x000e
        /*0062*/ 	.short	0x0060
        /*0064*/ 	.byte	0x00, 0xf5, 0x21, 0x00


	//----- nvinfo : EIATTR_KPARAM_INFO
	.align		4
.L_21363:
        /*0068*/ 	.byte	0x04, 0x17
        /*006a*/ 	.short	(.L_21365 - .L_21364)
.L_21364:
        /*006c*/ 	.word	0x00000000
        /*0070*/ 	.short	0x000d
        /*0072*/ 	.short	0x0058
        /*0074*/ 	.byte	0x00, 0xf5, 0x21, 0x00


	//----- nvinfo : EIATTR_KPARAM_INFO
	.align		4
.L_21365:
        /*0078*/ 	.byte	0x04, 0x17
        /*007a*/ 	.short	(.L_21367 - .L_21366)
.L_21366:
        /*007c*/ 	.word	0x00000000
        /*0080*/ 	.short	0x000c
        /*0082*/ 	.short	0x0050
        /*0084*/ 	.byte	0x00, 0xf0, 0x11, 0x00


	//----- nvinfo : EIATTR_KPARAM_INFO
	.align		4
.L_21367:
        /*0088*/ 	.byte	0x04, 0x17
        /*008a*/ 	.short	(.L_21369 - .L_21368)
.L_21368:
        /*008c*/ 	.word	0x00000000
        /*0090*/ 	.short	0x000b
        /*0092*/ 	.short	0x004c
        /*0094*/ 	.byte	0x00, 0xf0, 0x11, 0x00


	//----- nvinfo : EIATTR_KPARAM_INFO
	.align		4
.L_21369:
        /*0098*/ 	.byte	0x04, 0x17
        /*009a*/ 	.short	(.L_21371 - .L_21370)
.L_21370:
        /*009c*/ 	.word	0x00000000
        /*00a0*/ 	.short	0x000a
        /*00a2*/ 	.short	0x0048
        /*00a4*/ 	.byte	0x00, 0xf0, 0x11, 0x00


	//----- nvinfo : EIATTR_KPARAM_INFO
	.align		4
.L_21371:
        /*00a8*/ 	.byte	0x04, 0x17
        /*00aa*/ 	.short	(.L_21373 - .L_21372)
.L_21372:
        /*00ac*/ 	.word	0x00000000
        /*00b0*/ 	.short	0x0009
        /*00b2*/ 	.short	0x0040
        /*00b4*/ 	.byte	0x00, 0xf5, 0x21, 0x00


	//----- nvinfo : EIATTR_KPARAM_INFO
	.align		4
.L_21373:
        /*00b8*/ 	.byte	0x04, 0x17
        /*00ba*/ 	.short	(.L_21375 - .L_21374)
.L_21374:
        /*00bc*/ 	.word	0x00000000
        /*00c0*/ 	.short	0x0008
        /*00c2*/ 	.short	0x0038
        /*00c4*/ 	.byte	0x00, 0xf0, 0x11, 0x00


	//----- nvinfo : EIATTR_KPARAM_INFO
	.align		4
.L_21375:
        /*00c8*/ 	.byte	0x04, 0x17
        /*00ca*/ 	.short	(.L_21377 - .L_21376)
.L_21376:
        /*00cc*/ 	.word	0x00000000
        /*00d0*/ 	.short	0x0007
        /*00d2*/ 	.short	0x0030
        /*00d4*/ 	.byte	0x00, 0xf5, 0x21, 0x00


	//----- nvinfo : EIATTR_KPARAM_INFO
	.align		4
.L_21377:
        /*00d8*/ 	.byte	0x04, 0x17
        /*00da*/ 	.short	(.L_21379 - .L_21378)
.L_21378:
        /*00dc*/ 	.word	0x00000000
        /*00e0*/ 	.short	0x0006
        /*00e2*/ 	.short	0x0028
        /*00e4*/ 	.byte	0x00, 0xf5, 0x21, 0x00


	//----- nvinfo : EIATTR_KPARAM_INFO
	.align		4
.L_21379:
        /*00e8*/ 	.byte	0x04, 0x17
        /*00ea*/ 	.short	(.L_21381 - .L_21380)
.L_21380:
        /*00ec*/ 	.word	0x00000000
        /*00f0*/ 	.short	0x0005
        /*00f2*/ 	.short	0x0024
        /*00f4*/ 	.byte	0x00, 0xf0, 0x11, 0x00


	//----- nvinfo : EIATTR_KPARAM_INFO
	.align		4
.L_21381:
        /*00f8*/ 	.byte	0x04, 0x17
        /*00fa*/ 	.short	(.L_21383 - .L_21382)
.L_21382:
        /*00fc*/ 	.word	0x00000000
        /*0100*/ 	.short	0x0004
        /*0102*/ 	.short	0x0020
        /*0104*/ 	.byte	0x00, 0xf0, 0x11, 0x00


	//----- nvinfo : EIATTR_KPARAM_INFO
	.align		4
.L_21383:
        /*0108*/ 	.byte	0x04, 0x17
        /*010a*/ 	.short	(.L_21385 - .L_21384)
.L_21384:
        /*010c*/ 	.word	0x00000000
        /*0110*/ 	.short	0x0003
        /*0112*/ 	.short	0x0018
        /*0114*/ 	.byte	0x00, 0xf5, 0x21, 0x00


	//----- nvinfo : EIATTR_KPARAM_INFO
	.align		4
.L_21385:
        /*0118*/ 	.byte	0x04, 0x17
        /*011a*/ 	.short	(.L_21387 - .L_21386)
.L_21386:
        /*011c*/ 	.word	0x00000000
        /*0120*/ 	.short	0x0002
        /*0122*/ 	.short	0x0010
        /*0124*/ 	.byte	0x00, 0xf5, 0x21, 0x00


	//----- nvinfo : EIATTR_KPARAM_INFO
	.align		4
.L_21387:
        /*0128*/ 	.byte	0x04, 0x17
        /*012a*/ 	.short	(.L_21389 - .L_21388)
.L_21388:
        /*012c*/ 	.word	0x00000000
        /*0130*/ 	.short	0x0001
        /*0132*/ 	.short	0x0008
        /*0134*/ 	.byte	0x00, 0xf5, 0x21, 0x00


	//----- nvinfo : EIATTR_KPARAM_INFO
	.align		4
.L_21389:
        /*0138*/ 	.byte	0x04, 0x17
        /*013a*/ 	.short	(.L_21391 - .L_21390)
.L_21390:
        /*013c*/ 	.word	0x00000000
        /*0140*/ 	.short	0x0000
        /*0142*/ 	.short	0x0000
        /*0144*/ 	.byte	0x00, 0xf5, 0x21, 0x00


	//----- nvinfo : EIATTR_SPARSE_MMA_MASK
	.align		4
.L_21391:
        /*0148*/ 	.byte	0x03, 0x50
        /*014a*/ 	.short	0x0000


	//----- nvinfo : EIATTR_MAXREG_COUNT
	.align		4
        /*014c*/ 	.byte	0x03, 0x1b
        /*014e*/ 	.short	0x00ff


	//----- nvinfo : EIATTR_NUM_BARRIERS
	.align		4
        /*0150*/ 	.byte	0x02, 0x4c
        /*0152*/ 	.byte	0x01
	.zero		1


	//----- nvinfo : EIATTR_EXTERNS
	.align		4
        /*0154*/ 	.byte	0x04, 0x0f
        /*0156*/ 	.short	(.L_21393 - .L_21392)


	//   ....[0]....
	.align		4
.L_21392:
        /*0158*/ 	.word	index@(__assertfail)


	//----- nvinfo : EIATTR_MERCURY_ISA_VERSION
	.align		4
.L_21393:
        /*015c*/ 	.byte	0x03, 0x5f
        /*015e*/ 	.short	0x0101


	//----- nvinfo : EIATTR_COOP_GROUP_MASK_REGIDS
	.align		4
        /*0160*/ 	.byte	0x04, 0x29
        /*0162*/ 	.short	(.L_21395 - .L_21394)


	//   ....[0]....
.L_21394:
        /*0164*/ 	.word	0xffffffff


	//   ....[1]....
        /*0168*/ 	.word	0xffffffff


	//   ....[2]....
        /*016c*/ 	.word	0xffffffff


	//   ....[3]....
        /*0170*/ 	.word	0xffffffff


	//   ....[4]....
        /*0174*/ 	.word	0xffffffff


	//   ....[5]....
        /*0178*/ 	.word	0xffffffff


	//   ....[6]....
        /*017c*/ 	.word	0xffffffff


	//   ....[7]....
        /*0180*/ 	.word	0xffffffff


	//   ....[8]....
        /*0184*/ 	.word	0xffffffff


	//   ....[9]....
        /*0188*/ 	.word	0xffffffff


	//   ....[10]....
        /*018c*/ 	.word	0xffffffff


	//   ....[11]....
        /*0190*/ 	.word	0xffffffff


	//   ....[12]....
        /*0194*/ 	.word	0xffffffff


	//   ....[13]....
        /*0198*/ 	.word	0xffffffff


	//   ....[14]....
        /*019c*/ 	.word	0x0500000f


	//   ....[15]....
        /*01a0*/ 	.word	0x0500000f


	//   ....[16]....
        /*01a4*/ 	.word	0x0500000f


	//   ....[17]....
        /*01a8*/ 	.word	0x0500000f


	//   ....[18]....
        /*01ac*/ 	.word	0x0500000f


	//   ....[19]....
        /*01b0*/ 	.word	0x0500000f


	//   ....[20]....
        /*01b4*/ 	.word	0x0500000f


	//   ....[21]....
        /*01b8*/ 	.word	0x0500000f


	//   ....[22]....
        /*01bc*/ 	.word	0x0500000f


	//   ....[23]....
        /*01c0*/ 	.word	0x0500000f


	//   ....[24]....
        /*01c4*/ 	.word	0x0500000f


	//----- nvinfo : EIATTR_COOP_GROUP_INSTR_OFFSETS
	.align		4
.L_21395:
        /*01c8*/ 	.byte	0x04, 0x28
        /*01ca*/ 	.short	(.L_21397 - .L_21396)


	//   ....[0]....
.L_21396:
        /*01cc*/ 	.word	0x00000ac0


	//   ....[1]....
        /*01d0*/ 	.word	0x00000ae0


	//   ....[2]....
        /*01d4*/ 	.word	0x00000b00


	//   ....[3]....
        /*01d8*/ 	.word	0x00000c10


	//   ....[4]....
        /*01dc*/ 	.word	0x00000c30


	//   ....[5]....
        /*01e0*/ 	.word	0x00000c50


	//   ....[6]....
        /*01e4*/ 	.word	0x00001a80


	//   ....[7]....
        /*01e8*/ 	.word	0x00001ab0


	//   ....[8]....
        /*01ec*/ 	.word	0x00001ad0


	//   ....[9]....
        /*01f0*/ 	.word	0x00001af0


	//   ....[10]....
        /*01f4*/ 	.word	0x00001b10


	//   ....[11]....
        /*01f8*/ 	.word	0x00001b60


	//   ....[12]....
        /*01fc*/ 	.word	0x00001b80


	//   ....[13]....
        /*0200*/ 	.word	0x00001ba0


	//   ....[14]....
        /*0204*/ 	.word	0x000032a0


	//   ....[15]....
        /*0208*/ 	.word	0x00003300


	//   ....[16]....
        /*020c*/ 	.word	0x00003360


	//   ....[17]....
        /*0210*/ 	.word	0x000033e0


	//   ....[18]....
        /*0214*/ 	.word	0x00003420


	//   ....[19]....
        /*0218*/ 	.word	0x00003470


	//   ....[20]....
        /*021c*/ 	.word	0x000034c0


	//   ....[21]....
        /*0220*/ 	.word	0x00003510


	//   ....[22]....
        /*0224*/ 	.word	0x00003560


	//   ....[23]....
        /*0228*/ 	.word	0x000035b0


	//   ....[24]....
        /*022c*/ 	.word	0x00003600


	//----- nvinfo : EIATTR_VRC_CTA_INIT_COUNT
	.align		4
.L_21397:
        /*0230*/ 	.byte	0x02, 0x4a
	.zero		1
	.zero		1


	//----- nvinfo : EIATTR_SYSCALL_OFFSETS
	.align		4
        /*0234*/ 	.byte	0x04, 0x46
        /*0236*/ 	.short	(.L_21399 - .L_21398)


	//   ....[0]....
.L_21398:
        /*0238*/ 	.word	0x00002940


	//   ....[1]....
        /*023c*/ 	.word	0x00003240


	//----- nvinfo : EIATTR_EXIT_INSTR_OFFSETS
	.align		4
.L_21399:
        /*0240*/ 	.byte	0x04, 0x1c
        /*0242*/ 	.short	(.L_21401 - .L_21400)


	//   ....[0]....
.L_21400:
        /*0244*/ 	.word	0x00002fe0


	//   ....[1]....
        /*0248*/ 	.word	0x00003020


	//   ....[2]....
        /*024c*/ 	.word	0x00003140


	//   ....[3]....
        /*0250*/ 	.word	0x00003250


	//----- nvinfo : EIATTR_CRS_STACK_SIZE
	.align		4
.L_21401:
        /*0254*/ 	.byte	0x04, 0x1e
        /*0256*/ 	.short	(.L_21403 - .L_21402)
.L_21402:
        /*0258*/ 	.word	0x00000000


	//----- nvinfo : EIATTR_CBANK_PARAM_SIZE
	.align		4
.L_21403:
        /*025c*/ 	.byte	0x03, 0x19
        /*025e*/ 	.short	0x007c


	//----- nvinfo : EIATTR_PARAM_CBANK
	.align		4
        /*0260*/ 	.byte	0x04, 0x0a
        /*0262*/ 	.short	(.L_21405 - .L_21404)
	.align		4
.L_21404:
        /*0264*/ 	.word	index@(.nv.constant0._ZN4vllm25paged_attention_v1_kernelIfhLi128ELi8ELi128ELNS_18Fp8KVCacheDataTypeE1ELb1EEEvPT_PKS2_PKT0_S8_ifPKiSA_iPKfiiiSC_SC_iiiii)
        /*0268*/ 	.short	0x0380
        /*026a*/ 	.short	0x007c


	//----- nvinfo : EIATTR_SW_WAR
	.align		4
.L_21405:
        /*026c*/ 	.byte	0x04, 0x36
        /*026e*/ 	.short	(.L_21407 - .L_21406)
.L_21406:
        /*0270*/ 	.word	0x00000008
.L_21407:


//--------------------- .nv.info._ZN4vllm25paged_attention_v1_kernelIfhLi120ELi8ELi128ELNS_18Fp8KVCacheDataTypeE1ELb1EEEvPT_PKS2_PKT0_S8_ifPKiSA_iPKfiiiSC_SC_iiiii --------------------------
	.section	.nv.info._ZN4vllm25paged_attention_v1_kernelIfhLi120ELi8ELi128ELNS_18Fp8KVCacheDataTypeE1ELb1EEEvPT_PKS2_PKT0_S8_ifPKiSA_iPKfiiiSC_SC_iiiii,"",@"SHT_CUDA_INFO"
	.sectionflags	@""
	.align	4


	//----- nvinfo : EIATTR_CUDA_API_VERSION
	.align		4
        /*0000*/ 	.byte	0x04, 0x37
        /*0002*/ 	.short	(.L_21409 - .L_21408)
.L_21408:
        /*0004*/ 	.word	0x00000082


	//----- nvinfo : EIATTR_KPARAM_INFO
	.align		4
.L_21409:
        /*0008*/ 	.byte	0x04, 0x17
        /*000a*/ 	.short	(.L_21411 - .L_21410)
.L_21410:
        /*000c*/ 	.word	0x00000000
        /*0010*/ 	.short	0x0013
        /*0012*/ 	.short	0x0078
        /*0014*/ 	.byte	0x00, 0xf0, 0x11, 0x00


	//----- nvinfo : EIATTR_KPARAM_INFO
	.align		4
.L_21411:
        /*0018*/ 	.byte	0x04, 0x17
        /*001a*/ 	.short	(.L_21413 - .L_21412)
.L_21412:
        /*001c*/ 	.word	0x00000000
        /*0020*/ 	.short	0x0012
        /*0022*/ 	.short	0x0074
        /*0024*/ 	.byte	0x00, 0xf0, 0x11, 0x00


	//----- nvinfo : EIATTR_KPARAM_INFO
	.align		4
.L_21413:
        /*0028*/ 	.byte	0x04, 0x17
        /*002a*/ 	.short	(.L_21415 - .L_21414)
.L_21414:
        /*002c*/ 	.word	0x00000000
        /*0030*/ 	.short	0x0011
        /*0032*/ 	.short	0x0070
        /*0034*/ 	.byte	0x00, 0xf0, 0x11, 0x00


	//----- nvinfo : EIATTR_KPARAM_INFO
	.align		4
.L_21415:
        /*0038*/ 	.byte	0x04, 0x17
        /*003a*/ 	.short	(.L_21417 - .L_21416)
.L_21416:
        /*003c*/ 	.word	0x00000000
        /*0040*/ 	.short	0x0010
        /*0042*/ 	.short	0x006c
        /*0044*/ 	.byte	0x00, 0xf0, 0x11, 0x00


	//----- nvinfo : EIATTR_KPARAM_INFO
	.align		4
.L_21417:
        /*0048*/ 	.byte	0x04, 0x17
        /*004a*/ 	.short	(.L_21419 - .L_21418)
.L_21418:
        /*004c*/ 	.word	0x00000000
        /*0050*/ 	.short	0x000f
        /*0052*/ 	.short	0x0068
        /*0054*/ 	.byte	0x00, 0xf0, 0x11, 0x00


	//----- nvinfo : EIATTR_KPARAM_INFO
	.align		4
.L_21419:
        /*0058*/ 	.byte	0x04, 0x17
        /*005a*/ 	.short	(.L_21421 - .L_21420)
.L_21420:
        /*005c*/ 	.word	0x00000000
        /*0060*/ 	.short	0x000e
        /*0062*/ 	.short	0x0060
        /*0064*/ 	.byte	0x00, 0xf5, 0x21, 0x00


	//----- nvinfo : EIATTR_KPARAM_INFO
	.align		4
.L_21421:
        /*0068*/ 	.byte	0x04, 0x17
        /*006a*/ 	.short	(.L_21423 - .L_21422)
.L_21422:
        /*006c*/ 	.word	0x00000000
        /*0070*/ 	.short	0x000d
        /*0072*/ 	.short	0x0058
        /*0074*/ 	.byte	0x00, 0xf5, 0x21, 0x00


	//----- nvinfo : EIATTR_KPARAM_INFO
	.align		4
.L_21423:
        /*0078*/ 	.byte	0x04, 0x17
        /*007a*/ 	.short	(.L_21425 - .L_21424)
.L_21424:
        /*007c*/ 	.word	0x00000000
        /*0080*/ 	.short	0x000c
        /*0082*/ 	.short	0x0050
        /*0084*/ 	.byte	0x00, 0xf0, 0x11, 0x00


	//----- nvinfo : EIATTR_KPARAM_INFO
	.align		4
.L_21425:
        /*0088*/ 	.byte	0x04, 0x17
        /*008a*/ 	.short	(.L_21427 - .L_21426)
.L_21426:
        /*008c*/ 	.word	0x00000000
        /*0090*/ 	.short	0x000b
        /*0092*/ 	.short	0x004c
        /*0094*/ 	.byte	0x00, 0xf0, 0x11, 0x00


	//----- nvinfo : EIATTR_KPARAM_INFO
	.align		4
.L_21427:
        /*0098*/ 	.byte	0x04, 0x17
        /*009a*/ 	.short	(.L_21429 - .L_21428)
.L_21428:
        /*009c*/ 	.word	0x00000000
        /*00a0*/ 	.short	0x000a
        /*00a2*/ 	.short	0x0048
        /*00a4*/ 	.byte	0x00, 0xf0, 0x11, 0x00


	//----- nvinfo : EIATTR_KPARAM_INFO
	.align		4
.L_21429:
        /*00a8*/ 	.byte	0x04, 0x17
        /*00aa*/ 	.short	(.L_21431 - .L_21430)
.L_21430:
        /*00ac*/ 	.word	0x00000000
        /*00b0*/ 	.short	0x0009
        /*00b2*/ 	.short	0x0040
        /*00b4*/ 	.byte	0x00, 0xf5, 0x21, 0x00


	//----- nvinfo : EIATTR_KPARAM_INFO
	.align		4
.L_21431:
        /*00b8*/ 	.byte	0x04, 0x17
        /*00ba*/ 	.short	(.L_21433 - .L_21432)
.L_21432:
        /*00bc*/ 	.word	0x00000000
        /*00c0*/ 	.short	0x0008
        /*00c2*/ 	.short	0x0038
        /*00c4*/ 	.byte	0x00, 0xf0, 0x11, 0x00


	//----- nvinfo : EIATTR_KPARAM_INFO
	.align		4
.L_21433:
        /*00c8*/ 	.byte	0x04, 0x17
        /*00ca*/ 	.short	(.L_21435 - .L_21434)
.L_21434:
        /*00cc*/ 	.word	0x00000000
        /*00d0*/ 	.short	0x0007
        /*00d2*/ 	.short	0x0030
        /*00d4*/ 	.byte	0x00, 0xf5, 0x21, 0x00


	//----- nvinfo : EIATTR_KPARAM_INFO
	.align		4
.L_21435:
        /*00d8*/ 	.byte	0x04, 0x17
        /*00da*/ 	.short	(.L_21437 - .L_21436)
.L_21436:
        /*00dc*/ 	.word	0x00000000
        /*00e0*/ 	.short	0x0006
        /*00e2*/ 	.short	0x0028
        /*00e4*/ 	.byte	0x00, 0xf5, 0x21, 0x00


	//----- nvinfo : EIATTR_KPARAM_INFO
	.align		4
.L_21437:
        /*00e8*/ 	.byte	0x04, 0x17
        /*00ea*/ 	.short	(.L_21439 - .L_21438)
.L_21438:
        /*00ec*/ 	.word	0x00000000
        /*00f0*/ 	.short	0x0005
        /*00f2*/ 	.short	0x0024
        /*00f4*/ 	.byte	0x00, 0xf0, 0x11, 0x00


	//----- nvinfo : EIATTR_KPARAM_INFO
	.align		4
.L_21439:
        /*00f8*/ 	.byte	0x04, 0x17
        /*00fa*/ 	.short	(.L_21441 - .L_21440)
.L_21440:
        /*00fc*/ 	.word	0x00000000
        /*0100*/ 	.short	0x0004
        /*0102*/ 	.short	0x0020
        /*0104*/ 	.byte	0x00, 0xf0, 0x11, 0x00


	//----- nvinfo : EIATTR_KPARAM_INFO
	.align		4
.L_21441:
        /*0108*/ 	.byte	0x04, 0x17
        /*010a*/ 	.short	(.L_21443 - .L_21442)
.L_21442:
        /*010c*/ 	.word	0x00000000
        /*0110*/ 	.short	0x0003
        /*0112*/ 	.short	0x0018
        /*0114*/ 	.byte	0x00, 0xf5, 0x21, 0x00


	//----- nvinfo : EIATTR_KPARAM_INFO
	.align		4
.L_21443:
        /*0118*/ 	.byte	0x04, 0x17
        /*011a*/ 	.short	(.L_21445 - .L_21444)
.L_21444:
        /*011c*/ 	.word	0x00000000
        /*0120*/ 	.short	0x0002
        /*0122*/ 	.short	0x0010
        /*0124*/ 	.byte	0x00, 0xf5, 0x21, 0x00


	//----- nvinfo : EIATTR_KPARAM_INFO
	.align		4
.L_21445:
        /*0128*/ 	.byte	0x04, 0x17
        /*012a*/ 	.short	(.L_21447 - .L_21446)
.L_21446:
        /*012c*/ 	.word	0x00000000
        /*0130*/ 	.short	0x0001
        /*0132*/ 	.short	0x0008
        /*0134*/ 	.byte	0x00, 0xf5, 0x21, 0x00


	//----- nvinfo : EIATTR_KPARAM_INFO
	.align		4
.L_21447:
        /*0138*/ 	.byte	0x04, 0x17
        /*013a*/ 	.short	(.L_21449 - .L_21448)
.L_21448:
        /*013c*/ 	.word	0x00000000
        /*0140*/ 	.short	0x0000
        /*0142*/ 	.short	0x0000
        /*0144*/ 	.byte	0x00, 0xf5, 0x21, 0x00


	//----- nvinfo : EIATTR_SPARSE_MMA_MASK
	.align		4
.L_21449:
        /*0148*/ 	.byte	0x03, 0x50
        /*014a*/ 	.short	0x0000


	//----- nvinfo : EIATTR_MAXREG_COUNT
	.align		4
        /*014c*/ 	.byte	0x03, 0x1b
        /*014e*/ 	.short	0x00ff


	//----- nvinfo : EIATTR_NUM_BARRIERS
	.align		4
        /*0150*/ 	.byte	0x02, 0x4c
        /*0152*/ 	.byte	0x01
	.zero		1


	//----- nvinfo : EIATTR_EXTERNS
	.align		4
        /*0154*/ 	.byte	0x04, 0x0f
        /*0156*/ 	.short	(.L_21451 - .L_21450)


	//   ....[0]....
	.align		4
.L_21450:
        /*0158*/ 	.word	index@(__assertfail)


	//----- nvinfo : EIATTR_MERCURY_ISA_VERSION
	.align		4
.L_21451:
        /*015c*/ 	.byte	0x03, 0x5f
        /*015e*/ 	.short	0x0101


	//----- nvinfo : EIATTR_COOP_GROUP_MASK_REGIDS
	.align		4
        /*0160*/ 	.byte	0x04, 0x29
        /*0162*/ 	.short	(.L_21453 - .L_21452)


	//   ....[0]....
.L_21452:
        /*0164*/ 	.word	0xffffffff


	//   ....[1]....
        /*0168*/ 	.word	0xffffffff


	//   ....[2]....
        /*016c*/ 	.word	0xffffffff


	//   ....[3]....
        /*0170*/ 	.word	0xffffffff


	//   ....[4]....
        /*0174*/ 	.word	0xffffffff


	//   ....[5]....
        /*0178*/ 	.word	0xffffffff


	//   ....[6]....
        /*017c*/ 	.word	0xffffffff


	//   ....[7]....
        /*0180*/ 	.word	0xffffffff


	//   ....[8]....
        /*0184*/ 	.word	0xffffffff


	//   ....[9]....
        /*0188*/ 	.word	0xffffffff


	//   ....[10]....
        /*018c*/ 	.word	0xffffffff


	//   ....[11]....
        /*0190*/ 	.word	0xffffffff


	//   ....[12]....
        /*0194*/ 	.word	0xffffffff


	//   ....[13]....
        /*0198*/ 	.word	0xffffffff


	//   ....[14]....
        /*019c*/ 	.word	0x0500000f


	//   ....[15]....
        /*01a0*/ 	.word	0x0500000f


	//   ....[16]....
        /*01a4*/ 	.word	0x0500000f


	//   ....[17]....
        /*01a8*/ 	.word	0x0500000f


	//   ....[18]....
        /*01ac*/ 	.word	0x0500000f


	//   ....[19]....
        /*01b0*/ 	.word	0x0500000f


	//   ....[20]....
        /*01b4*/ 	.word	0x0500000f


	//   ....[21]....
        /*01b8*/ 	.word	0x0500000f


	//   ....[22]....
        /*01bc*/ 	.word	0x0500000f


	//   ....[23]....
        /*01c0*/ 	.word	0x0500000f


	//   ....[24]....
        /*01c4*/ 	.word	0x0500000f


	//----- nvinfo : EIATTR_COOP_GROUP_INSTR_OFFSETS
	.align		4
.L_21453:
        /*01c8*/ 	.byte	0x04, 0x28
        /*01ca*/ 	.short	(.L_21455 - .L_21454)


	//   ....[0]....
.L_21454:
        /*01cc*/ 	.word	0x00000ac0


	//   ....[1]....
        /*01d0*/ 	.word	0x00000ae0


	//   ....[2]....
        /*01d4*/ 	.word	0x00000b00


	//   ....[3]....
        /*01d8*/ 	.word	0x00000c10


	//   ....[4]....
        /*01dc*/ 	.word	0x00000c30


	//   ....[5]....
        /*01e0*/ 	.word	0x00000c50


	//   ....[6]....
        /*01e4*/ 	.word	0x00001a80


	//   ....[7]....
        /*01e8*/ 	.word	0x00001ab0


	//   ....[8]....
        /*01ec*/ 	.word	0x00001ad0


	//   ....[9]....
        /*01f0*/ 	.word	0x00001af0


	//   ....[10]....
        /*01f4*/ 	.word	0x00001b10


	//   ....[11]....
        /*01f8*/ 	.word	0x00001b60


	//   ....[12]....
        /*01fc*/ 	.word	0x00001b80


	//   ....[13]....
        /*0200*/ 	.word	0x00001ba0


	//   ....[14]....
        /*0204*/ 	.word	0x00003480


	//   ....[15]....
        /*0208*/ 	.word	0x000034e0


	//   ....[16]....
        /*020c*/ 	.word	0x00003540


	//   ....[17]....
        /*0210*/ 	.word	0x000035c0


	//   ....[18]....
        /*0214*/ 	.word	0x00003600


	//   ....[19]....
        /*0218*/ 	.word	0x00003650


	//   ....[20]....
        /*021c*/ 	.word	0x000036a0


	//   ....[21]....
        /*0220*/ 	.word	0x000036f0


	//   ....[22]....
        /*0224*/ 	.word	0x00003740


	//   ....[23]....
        /*0228*/ 	.word	0x00003790


	//   ....[24]....
        /*022c*/ 	.word	0x000037e0


	//----- nvinfo : EIATTR_VRC_CTA_INIT_COUNT
	.align		4
.L_21455:
        /*0230*/ 	.byte	0x02, 0x4a
	.zero		1
	.zero		1


	//----- nvinfo : EIATTR_SYSCALL_OFFSETS
	.align		4
        /*0234*/ 	.byte	0x04, 0x46
        /*0236*/ 	.short	(.L_21457 - .L_21456)


	//   ....[0]....
.L_21456:
        /*0238*/ 	.word	0x00002940


	//   ....[1]....
        /*023c*/ 	.word	0x00003420


	//----- nvinfo : EIATTR_EXIT_INSTR_OFFSETS
	.align		4
.L_21457:
        /*0240*/ 	.byte	0x04, 0x1c
        /*0242*/ 	.short	(.L_21459 - .L_21458)


	//   ....[0]....
.L_21458:
        /*0244*/ 	.word	0x000031a0


	//   ....[1]....
        /*0248*/ 	.word	0x00003300


	//   ....[2]....
        /*024c*/ 	.word	0x00003320


	//   ....[3]....
        /*0250*/ 	.word	0x00003430


	//----- nvinfo : EIATTR_CRS_STACK_SIZE
	.align		4
.L_21459:
        /*0254*/ 	.byte	0x04, 0x1e
        /*0256*/ 	.short	(.L_21461 - .L_21460)
.L_21460:
        /*0258*/ 	.word	0x00000000


	//----- nvinfo : EIATTR_CBANK_PARAM_SIZE
	.align		4
.L_21461:
        /*025c*/ 	.byte	0x03, 0x19
        /*025e*/ 	.short	0x007c


	//----- nvinfo : EIATTR_PARAM_CBANK
	.align		4
        /*0260*/ 	.byte	0x04, 0x0a
        /*0262*/ 	.short	(.L_21463 - .L_21462)
	.align		4
.L_21462:
        /*0264*/ 	.word	index@(.nv.constant0._ZN4vllm25paged_attention_v1_kernelIfhLi120ELi8ELi128ELNS_18Fp8KVCacheDataTypeE1ELb1EEEvPT_PKS2_PKT0_S8_ifPKiSA_iPKfiiiSC_SC_iiiii)
        /*0268*/ 	.short	0x0380
        /*026a*/ 	.short	0x007c


	//----- nvinfo : EIATTR_SW_WAR
	.align		4
.L_21463:
        /*026c*/ 	.byte	0x04, 0x36
        /*026e*/ 	.short	(.L_21465 - .L_21464)
.L_21464:
        /*0270*/ 	.word	0x00000008
.L_21465:


//--------------------- .nv.info._ZN4vllm25paged_attention_v1_kernelIfhLi112ELi8ELi128ELNS_18Fp8KVCacheDataTypeE1ELb1EEEvPT_PKS2_PKT0_S8_ifPKiSA_iPKfiiiSC_SC_iiiii --------------------------
	.section	.nv.info._ZN4vllm25paged_attention_v1_kernelIfhLi112ELi8ELi128ELNS_18Fp8KVCacheDataTypeE1ELb1EEEvPT_PKS2_PKT0_S8_ifPKiSA_iPKfiiiSC_SC_iiiii,"",@"SHT_CUDA_INFO"
	.sectionflags	@""
	.align	4


	//----- nvinfo : EIATTR_CUDA_API_VERSION
	.align		4
        /*0000*/ 	.byte	0x04, 0x37
        /*0002*/ 	.short	(.L_21467 - .L_21466)
.L_21466:
        /*0004*/ 	.word	0x00000082


	//----- nvinfo : EIATTR_KPARAM_INFO
	.align		4
.L_21467:
        /*0008*/ 	.byte	0x04, 0x17
        /*000a*/ 	.short	(.L_21469 - .L_21468)
.L_21468:
        /*000c*/ 	.word	0x00000000
        /*0010*/ 	.short	0x0013
        /*0012*/ 	.short	0x0078
        /*0014*/ 	.byte	0x00, 0xf0, 0x11, 0x00


	//----- nvinfo : EIATTR_KPARAM_INFO
	.align		4
.L_21469:
        /*0018*/ 	.byte	0x04, 0x17
        /*001a*/ 	.short	(.L_21471 - .L_21470)
.L_21470:
        /*001c*/ 	.word	0x00000000
        /*0020*/ 	.short	0x0012
        /*0022*/ 	.short	0x0074
        /*0024*/ 	.byte	0x00, 0xf0, 0x11, 0x00


	//----- nvinfo : EIATTR_KPARAM_INFO
	.align		4
.L_21471:
        /*0028*/ 	.byte	0x04, 0x17
        /*002a*/ 	.short	(.L_21473 - .L_21472)
.L_21472:
        /*002c*/ 	.word	0x00000000
        /*0030*/ 	.short	0x0011
        /*0032*/ 	.short	0x0070
        /*0034*/ 	.byte	0x00, 0xf0, 0x11, 0x00


	//----- nvinfo : EIATTR_KPARAM_INFO
	.align		4
.L_21473:
        /*0038*/ 	.byte	0x04, 0x17
        /*003a*/ 	.short	(.L_21475 - .L_21474)
.L_21474:
        /*003c*/ 	.word	0x00000000
        /*0040*/ 	.short	0x0010
        /*0042*/ 	.short	0x006c
        /*0044*/ 	.byte	0x00, 0xf0, 0x11, 0x00


	//----- nvinfo : EIATTR_KPARAM_INFO
	.align		4
.L_21475:
        /*0048*/ 	.byte	0x04, 0x17
        /*004a*/ 	.short	(.L_21477 - .L_21476)
.L_21476:
        /*004c*/ 	.word	0x00000000
        /*0050*/ 	.short	0x000f
        /*0052*/ 	.short	0x0068
        /*0054*/ 	.byte	0x00, 0xf0, 0x11, 0x00


	//----- nvinfo : EIATTR_KPARAM_INFO
	.align		4
.L_21477:
        /*0058*/ 	.byte	0x04, 0x17
        /*005a*/ 	.short	(.L_21479 - .L_21478)
.L_21478:
        /*005c*/ 	.word	0x00000000
        /*0060*/ 	.short	0x000e
        /*0062*/ 	.short	0x0060
        /*0064*/ 	.byte	0x00, 0xf5, 0x21, 0x00


	//----- nvinfo : EIATTR_KPARAM_INFO
	.align		4
.L_21479:
        /*0068*/ 	.byte	0x04, 0x17
        /*006a*/ 	.short	(.L_21481 - .L_21480)
.L_21480:
        /*006c*/ 	.word	0x00000000
        /*0070*/ 	.short	0x000d
        /*0072*/ 	.short	0x0058
        /*0074*/ 	.byte	0x00, 0xf5, 0x21, 0x00


	//----- nvinfo : EIATTR_KPARAM_INFO
	.align		4
.L_21481:
        /*0078*/ 	.byte	0x04, 0x17
        /*007a*/ 	.short	(.L_21483 - .L_21482)
.L_21482:
        /*007c*/ 	.word	0x00000000
        /*0080*/ 	.short	0x000c
        /*0082*/ 	.short	0x0050
        /*0084*/ 	.byte	0x00, 0xf0, 0x11, 0x00


	//----- nvinfo : EIATTR_KPARAM_INFO
	.align		4
.L_21483:
        /*0088*/ 	.byte	0x04, 0x17
        /*008a*/ 	.short	(.L_21485 - .L_21484)
.L_21484:
        /*008c*/ 	.word	0x00000000
        /*0090*/ 	.short	0x000b
        /*0092*/ 	.short	0x004c
        /*0094*/ 	.byte	0x00, 0xf0, 0x11, 0x00


	//----- nvinfo : EIATTR_KPARAM_INFO
	.align		4
.L_21485:
        /*0098*/ 	.byte	0x04, 0x17
        /*009a*/ 	.short	(.L_21487 - .L_21486)
.L_21486:
        /*009c*/ 	.word	0x00000000
        /*00a0*/ 	.short	0x000a
        /*00a2*/ 	.short	0x0048
        /*00a4*/ 	.byte	0x00, 0xf0, 0x11, 0x00


	//----- nvinfo : EIATTR_KPARAM_INFO
	.align		4
.L_21487:
        /*00a8*/ 	.byte	0x04, 0x17
        /*00aa*/ 	.short	(.L_21489 - .L_21488)
.L_21488:
        /*00ac*/ 	.word	0x00000000
        /*00b0*/ 	.short	0x0009
        /*00b2*/ 	.short	0x0040
        /*00b4*/ 	.byte	0x00, 0xf5, 0x21, 0x00


	//----- nvinfo : EIATTR_KPARAM_INFO
	.align		4
.L_21489:
        /*00b8*/ 	.byte	0x04, 0x17
        /*00ba*/ 	.short	(.L_21491 - .L_21490)
.L_21490:
        /*00bc*/ 	.word	0x00000000
        /*00c0*/ 	.short	0x0008
        /*00c2*/ 	.short	0x0038
        /*00c4*/ 	.byte	0x00, 0xf0, 0x11, 0x00


	//----- nvinfo : EIATTR_KPARAM_INFO
	.align		4
.L_21491:
        /*00c8*/ 	.byte	0x04, 0x17
        /*00ca*/ 	.short	(.L_21493 - .L_21492)
.L_21492:
        /*00cc*/ 	.word	0x00000000
        /*00d0*/ 	.short	0x0007
        /*00d2*/ 	.short	0x0030
        /*00d4*/ 	.byte	0x00, 0xf5, 0x21, 0x00


	//----- nvinfo : EIATTR_KPARAM_INFO
	.align		4
.L_21493:
        /*00d8*/ 	.byte	0x04, 0x17
        /*00da*/ 	.short	(.L_21495 - .L_21494)
.L_21494:
        /*00dc*/ 	.word	0x00000000
        /*00e0*/ 	.short	0x0006
        /*00e2*/ 	.short	0x0028
        /*00e4*/ 	.byte	0x00, 0xf5, 0x21, 0x00


	//----- nvinfo : EIATTR_KPARAM_INFO
	.align		4
.L_21495:
        /*00e8*/ 	.byte	0x04, 0x17
        /*00ea*/ 	.short	(.L_21497 - .L_21496)
.L_21496:
        /*00ec*/ 	.word	0x00000000
        /*00f0*/ 	.short	0x0005
        /*00f2*/ 	.short	0x0024
        /*00f4*/ 	.byte	0x00, 0xf0, 0x11, 0x00


	//----- nvinfo : EIATTR_KPARAM_INFO
	.align		4
.L_21497:
        /*00f8*/ 	.byte	0x04, 0x17
        /*00fa*/ 	.short	(.L_21499 - .L_21498)
.L_21498:
        /*00fc*/ 	.word	0x00000000
        /*0100*/ 	.short	0x0004
        /*0102*/ 	.short	0x0020
        /*0104*/ 	.byte	0x00, 0xf0, 0x11, 0x00


	//----- nvinfo : EIATTR_KPARAM_INFO
	.align		4
.L_21499:
        /*0108*/ 	.byte	0x04, 0x17
        /*010a*/ 	.short	(.L_21501 - .L_21500)
.L_21500:
        /*010c*/ 	.word	0x00000000
        /*0110*/ 	.short	0x0003
        /*0112*/ 	.short	0x0018
        /*0114*/ 	.byte	0x00, 0xf5, 0x21, 0x00


	//----- nvinfo : EIATTR_KPARAM_INFO
	.align		4
.L_21501:
        /*0118*/ 	.byte	0x04, 0x17
        /*011a*/ 	.short	(.L_21503 - .L_21502)
.L_21502:
        /*011c*/ 	.word	0x00000000
        /*0120*/ 	.short	0x0002
        /*0122*/ 	.short	0x0010
        /*0124*/ 	.byte	0x00, 0xf5, 0x21, 0x00


	//----- nvinfo : EIATTR_KPARAM_INFO
	.align		4
.L_21503:
        /*0128*/ 	.byte	0x04, 0x17
        /*012a*/ 	.short	(.L_21505 - .L_21504)
.L_21504:
        /*012c*/ 	.word	0x00000000
        /*0130*/ 	.short	0x0001
        /*0132*/ 	.short	0x0008
        /*0134*/ 	.byte	0x00, 0xf5, 0x21, 0x00


	//----- nvinfo : EIATTR_KPARAM_INFO
	.align		4
.L_21505:
        /*0138*/ 	.byte	0x04, 0x17
        /*013a*/ 	.short	(.L_21507 - .L_21506)
.L_21506:
        /*013c*/ 	.word	0x00000000
        /*0140*/ 	.short	0x0000
        /*0142*/ 	.short	0x0000
        /*0144*/ 	.byte	0x00, 0xf5, 0x21, 0x00


	//----- nvinfo : EIATTR_SPARSE_MMA_MASK
	.align		4
.L_21507:
        /*0148*/ 	.byte	0x03, 0x50
        /*014a*/ 	.short	0x0000


	//----- nvinfo : EIATTR_MAXREG_COUNT
	.align		4
        /*014c*/ 	.byte	0x03, 0x1b
        /*014e*/ 	.short	0x00ff


	//----- nvinfo : EIATTR_NUM_BARRIERS
	.align		4
        /*0150*/ 	.byte	0x02, 0x4c
        /*0152*/ 	.byte	0x01
	.zero		1


	//----- nvinfo : EIATTR_EXTERNS
	.align		4
        /*0154*/ 	.byte	0x04, 0x0f
        /*0156*/ 	.short	(.L_21509 - .L_21508)


	//   ....[0]....
	.align		4
.L_21508:
        /*0158*/ 	.word	index@(__assertfail)


	//----- nvinfo : EIATTR_MERCURY_ISA_VERSION
	.align		4
.L_21509:
        /*015c*/ 	.byte	0x03, 0x5f
        /*015e*/ 	.short	0x0101


	//----- nvinfo : EIATTR_COOP_GROUP_MASK_REGIDS
	.align		4
        /*0160*/ 	.byte	0x04, 0x29
        /*0162*/ 	.short	(.L_21511 - .L_21510)


	//   ....[0]....
.L_21510:
        /*0164*/ 	.word	0xffffffff


	//   ....[1]....
        /*0168*/ 	.word	0xffffffff


	//   ....[2]....
        /*016c*/ 	.word	0xffffffff


	//   ....[3]....
        /*0170*/ 	.word	0xffffffff


	//   ....[4]....
        /*0174*/ 	.word	0xffffffff


	//   ....[5]....
        /*0178*/ 	.word	0xffffffff


	//   ....[6]....
        /*017c*/ 	.word	0xffffffff


	//   ....[7]....
        /*0180*/ 	.word	0xffffffff


	//   ....[8]....
        /*0184*/ 	.word	0xffffffff


	//   ....[9]....
        /*0188*/ 	.word	0xffffffff


	//   ....[10]....
        /*018c*/ 	.word	0xffffffff


	//   ....[11]....
        /*0190*/ 	.word	0xffffffff


	//   ....[12]....
        /*0194*/ 	.word	0xffffffff


	//   ....[13]....
        /*0198*/ 	.word	0xffffffff


	//   ....[14]....
        /*019c*/ 	.word	0x0500000f


	//   ....[15]....
        /*01a0*/ 	.word	0x0500000f


	//   ....[16]....
        /*01a4*/ 	.word	0x0500000f


	//   ....[17]....
        /*01a8*/ 	.word	0x0500000f


	//   ....[18]....
        /*01ac*/ 	.word	0x0500000f


	//   ....[19]....
        /*01b0*/ 	.word	0x0500000f


	//   ....[20]....
        /*01b4*/ 	.word	0x0500000f


	//   ....[21]....
        /*01b8*/ 	.word	0x0500000f


	//   ....[22]....
        /*01bc*/ 	.word	0x0500000f


	//   ....[23]....
        /*01c0*/ 	.word	0x0500000f


	//----- nvinfo : EIATTR_COOP_GROUP_INSTR_OFFSETS
	.align		4
.L_21511:
        /*01c4*/ 	.byte	0x04, 0x28
        /*01c6*/ 	.short	(.L_21513 - .L_21512)


	//   ....[0]....
.L_21512:
        /*01c8*/ 	.word	0x00000ac0


	//   ....[1]....
        /*01cc*/ 	.word	0x00000ae0


	//   ....[2]....
        /*01d0*/ 	.word	0x00000b00


	//   ....[3]....
        /*01d4*/ 	.word	0x00000c10


	//   ....[4]....
        /*01d8*/ 	.word	0x00000c30


	//   ....[5]....
        /*01dc*/ 	.word	0x00000c50


	//   ....[6]....
        /*01e0*/ 	.word	0x00001a80


	//   ....[7]....
        /*01e4*/ 	.word	0x00001ab0


	//   ....[8]....
        /*01e8*/ 	.word	0x00001ad0


	//   ....[9]....
        /*01ec*/ 	.word	0x00001af0


	//   ....[10]....
        /*01f0*/ 	.word	0x00001b10


	//   ....[11]....
        /*01f4*/ 	.word	0x00001b60


	//   ....[12]....
        /*01f8*/ 	.word	0x00001b80


	//   ....[13]....
        /*01fc*/ 	.word	0x00001ba0


	//   ....[14]....
        /*0200*/ 	.word	0x00003160


	//   ....[15]....
        /*0204*/ 	.word	0x000031c0


	//   ....[16]....
        /*0208*/ 	.word	0x00003220


	//   ....[17]....
        /*020c*/ 	.word	0x000032a0


	//   ....[18]....
        /*0210*/ 	.word	0x000032e0


	//   ....[19]....
        /*0214*/ 	.word	0x00003330


	//   ....[20]....
        /*0218*/ 	.word	0x00003380


	//   ....[21]....
        /*021c*/ 	.word	0x000033d0


	//   ....[22]....
        /*0220*/ 	.word	0x00003420


	//   ....[23]....
        /*0224*/ 	.word	0x00003470


	//----- nvinfo : EIATTR_VRC_CTA_INIT_COUNT
	.align		4
.L_21513:
        /*0228*/ 	.byte	0x02, 0x4a
	.zero		1
	.zero		1


	//----- nvinfo : EIATTR_SYSCALL_OFFSETS
	.align		4
        /*022c*/ 	.byte	0x04, 0x46
        /*022e*/ 	.short	(.L_21515 - .L_21514)


	//   ....[0]....
.L_21514:
        /*0230*/ 	.word	0x00002940


	//   ....[1]....
        /*0234*/ 	.word	0x00003100


	//----- nvinfo : EIATTR_EXIT_INSTR_OFFSETS
	.align		4
.L_21515:
        /*0238*/ 	.byte	0x04, 0x1c
        /*023a*/ 	.short	(.L_21517 - .L_21516)


	//   ....[0]....
.L_21516:
        /*023c*/ 	.word	0x00002eb0


	//   ....[1]....
        /*0240*/ 	.word	0x00002ef0


	//   ....[2]....
        /*0244*/ 	.word	0x00003000


	//   ....[3]....
        /*0248*/ 	.word	0x00003110


	//----- nvinfo : EIATTR_CRS_STACK_SIZE
	.align		4
.L_21517:
        /*024c*/ 	.byte	0x04, 0x1e
        /*024e*/ 	.short	(.L_21519 - .L_21518)
.L_21518:
        /*0250*/ 	.word	0x00000000


	//----- nvinfo : EIATTR_CBANK_PARAM_SIZE
	.align		4
.L_21519:
        /*0254*/ 	.byte	0x03, 0x19
        /*0256*/ 	.short	0x007c


	//----- nvinfo : EIATTR_PARAM_CBANK
	.align		4
        /*0258*/ 	.byte	0x04, 0x0a
        /*025a*/ 	.short	(.L_21521 - .L_21520)
	.align		4
.L_21520:
        /*025c*/ 	.word	index@(.nv.constant0._ZN4vllm25paged_attention_v1_kernelIfhLi112ELi8ELi128ELNS_18Fp8KVCacheDataTypeE1ELb1EEEvPT_PKS2_PKT0_S8_ifPKiSA_iPKfiiiSC_SC_iiiii)
        /*0260*/ 	.short	0x0380
        /*0262*/ 	.short	0x007c


	//----- nvinfo : EIATTR_SW_WAR
	.align		4
.L_21521:
        /*0264*/ 	.byte	0x04, 0x36
        /*0266*/ 	.short	(.L_21523 - .L_21522)
.L_21522:
        /*0268*/ 	.word	0x00000008
.L_21523:


//--------------------- .nv.info._ZN4vllm25paged_attention_v1_kernelIfhLi96ELi8ELi128ELNS_18Fp8KVCacheDataTypeE1ELb1EEEvPT_PKS2_PKT0_S8_ifPKiSA_iPKfiiiSC_SC_iiiii --------------------------
	.section	.nv.info._ZN4vllm25paged_attention_v1_kernelIfhLi96ELi8ELi128ELNS_18Fp8KVCacheDataTypeE1ELb1EEEvPT_PKS2_PKT0_S8_ifPKiSA_iPKfiiiSC_SC_iiiii,"",@"SHT_CUDA_INFO"
	.sectionflags	@""
	.align	4


	//----- nvinfo : EIATTR_CUDA_API_VERSION
	.align		4
        /*0000*/ 	.byte	0x04, 0x37
        /*0002*/ 	.short	(.L_21525 - .L_21524)
.L_21524:
        /*0004*/ 	.word	0x00000082


	//----- nvinfo : EIATTR_KPARAM_INFO
	.align		4
.L_21525:
        /*0008*/ 	.byte	0x04, 0x17
        /*000a*/ 	.short	(.L_21527 - .L_21526)
.L_21526:
        /*000c*/ 	.word	0x00000000
        /*0010*/ 	.short	0x0013
        /*0012*/ 	.short	0x0078
        /*0014*/ 	.byte	0x00, 0xf0, 0x11, 0x00


	//----- nvinfo : EIATTR_KPARAM_INFO
	.align		4
.L_21527:
        /*0018*/ 	.byte	0x04, 0x17
        /*001a*/ 	.short	(.L_21529 - .L_21528)
.L_21528:
        /*001c*/ 	.word	0x00000000
        /*0020*/ 	.short	0x0012
        /*0022*/ 	.short	0x0074
        /*0024*/ 	.byte	0x00, 0xf0, 0x11, 0x00


	//----- nvinfo : EIATTR_KPARAM_INFO
	.align		4
.L_21529:
        /*0028*/ 	.byte	0x04, 0x17
        /*002a*/ 	.short	(.L_21531 - .L_21530)
.L_21530:
        /*002c*/ 	.word	0x00000000
        /*0030*/ 	.short	0x0011
        /*0032*/ 	.short	0x0070
        /*0034*/ 	.byte	0x00, 0xf0, 0x11, 0x00


	//----- nvinfo : EIATTR_KPARAM_INFO
	.align		4
.L_21531:
        /*0038*/ 	.byte	0x04, 0x17
        /*003a*/ 	.short	(.L_21533 - .L_21532)
.L_21532:
        /*003c*/ 	.word	0x00000000
        /*0040*/ 	.short	0x0010
        /*0042*/ 	.short	0x006c
        /*0044*/ 	.byte	0x00, 0xf0, 0x11, 0x00


	//----- nvinfo : EIATTR_KPARAM_INFO
	.align		4
.L_21533:
        /*0048*/ 	.byte	0x04, 0x17
        /*004a*/ 	.short	(.L_21535 - .L_21534)
.L_21534:
        /*004c*/ 	.word	0x00000000
        /*0050*/ 	.short	0x000f
        /*0052*/ 	.short	0x0068
        /*0054*/ 	.byte	0x00, 0xf0, 0x11, 0x00


	//----- nvinfo : EIATTR_KPARAM_INFO
	.align		4
.L_21535:
        /*0058*/ 	.byte	0x04, 0x17
        /*005a*/ 	.short	(.L_21537 - .L_21536)
.L_21536:
        /*005c*/ 	.word	0x00000000
        /*0060*/ 	.short	0x000e
        /*0062*/ 	.short	0x0060
        /*0064*/ 	.byte	0x00, 0xf5, 0x21, 0x00


	//----- nvinfo : EIATTR_KPARAM_INFO
	.align		4
.L_21537:
        /*0068*/ 	.byte	0x04, 0x17
        /*006a*/ 	.short	(.L_21539 - .L_21538)
.L_21538:
        /*006c*/ 	.word	0x00000000
        /*0070*/ 	.short	0x000d
        /*0072*/ 	.short	0x0058
        /*0074*/ 	.byte	0x00, 0xf5, 0x21, 0x00


	//----- nvinfo : EIATTR_KPARAM_INFO
	.align		4
.L_21539:
        /*0078*/ 	.byte	0x04, 0x17
        /*007a*/ 	.short	(.L_21541 - .L_21540)
.L_21540:
        /*007c*/ 	.word	0x00000000
        /*0080*/ 	.short	0x000c
        /*0082*/ 	.short	0x0050
        /*0084*/ 	.byte	0x00, 0xf0, 0x11, 0x00


	//----- nvinfo : EIATTR_KPARAM_INFO
	.align		4
.L_21541:
        /*0088*/ 	.byte	0x04, 0x17
        /*008a*/ 	.short	(.L_21543 - .L_21542)
.L_21542:
        /*008c*/ 	.word	0x00000000
        /*0090*/ 	.short	0x000b
        /*0092*/ 	.short	0x004c
        /*0094*/ 	.byte	0x00, 0xf0, 0x11, 0x00


	//----- nvinfo : EIATTR_KPARAM_INFO
	.align		4
.L_21543:
        /*0098*/ 	.byte	0x04, 0x17
        /*009a*/ 	.short	(.L_21545 - .L_21544)
.L_21544:
        /*009c*/ 	.word	0x00000000
        /*00a0*/ 	.short	0x000a
        /*00a2*/ 	.short	0x0048
        /*00a4*/ 	.byte	0x00, 0xf0, 0x11, 0x00


	//----- nvinfo : EIATTR_KPARAM_INFO
	.align		4
.L_21545:
        /*00a8*/ 	.byte	0x04, 0x17
        /*00aa*/ 	.short	(.L_21547 - .L_21546)
.L_21546:
        /*00ac*/ 	.word	0x00000000
        /*00b0*/ 	.short	0x0009
        /*00b2*/ 	.short	0x0040
        /*00b4*/ 	.byte	0x00, 0xf5, 0x21, 0x00


	//----- nvinfo : EIATTR_KPARAM_INFO
	.align		4
.L_21547:
        /*00b8*/ 	.byte	0x04, 0x17
        /*00ba*/ 	.short	(.L_21549 - .L_21548)
.L_21548:
        /*00bc*/ 	.word	0x00000000
        /*00c0*/ 	.short	0x0008
        /*00c2*/ 	.short	0x0038
        /*00c4*/ 	.byte	0x00, 0xf0, 0x11, 0x00


	//----- nvinfo : EIATTR_KPARAM_INFO
	.align		4
.L_21549:
        /*00c8*/ 	.byte	0x04, 0x17
        /*00ca*/ 	.short	(.L_21551 - .L_21550)
.L_21550:
        /*00cc*/ 	.word	0x00000000
        /*00d0*/ 	.short	0x0007
        /*00d2*/ 	.short	0x0030
        /*00d4*/ 	.byte	0x00, 0xf5, 0x21, 0x00


	//----- nvinfo : EIATTR_KPARAM_INFO
	.align		4
.L_21551:
        /*00d8*/ 	.byte	0x04, 0x17
        /*00da*/ 	.short	(.L_21553 - .L_21552)
.L_21552:
        /*00dc*/ 	.word	0x00000000
        /*00e0*/ 	.short	0x0006
        /*00e2*/ 	.short	0x0028
        /*00e4*/ 	.byte	0x00, 0xf5, 0x21, 0x00


	//----- nvinfo : EIATTR_KPARAM_INFO
	.align		4
.L_21553:
        /*00e8*/ 	.byte	0x04, 0x17
        /*00ea*/ 	.short	(.L_21555 - .L_21554)
.L_21554:
        /*00ec*/ 	.word	0x00000000
        /*00f0*/ 	.short	0x0005
        /*00f2*/ 	.short	0x0024
        /*00f4*/ 	.byte	0x00, 0xf0, 0x11, 0x00


	//----- nvinfo : EIATTR_KPARAM_INFO
	.align		4
.L_21555:
        /*00f8*/ 	.byte	0x04, 0x17
        /*00fa*/ 	.short	(.L_21557 - .L_21556)
.L_21556:
        /*00fc*/ 	.word	0x00000000
        /*0100*/ 	.short	0x0004
        /*0102*/ 	.short	0x0020
        /*0104*/ 	.byte	0x00, 0xf0, 0x11, 0x00


	//----- nvinfo : EIATTR_KPARAM_INFO
	.align		4
.L_21557:
        /*0108*/ 	.byte	0x04, 0x17
        /*010a*/ 	.short	(.L_21559 - .L_21558)
.L_21558:
        /*010c*/ 	.word	0x00000000
        /*0110*/ 	.short	0x0003
        /*0112*/ 	.short	0x0018
        /*0114*/ 	.byte	0x00, 0xf5, 0x21, 0x00


	//----- nvinfo : EIATTR_KPARAM_INFO
	.align		4
.L_21559:
        /*0118*/ 	.byte	0x04, 0x17
        /*011a*/ 	.short	(.L_21561 - .L_21560)
.L_21560:
        /*011c*/ 	.word	0x00000000
        /*0120*/ 	.short	0x0002
        /*0122*/ 	.short	0x0010
        /*0124*/ 	.byte	0x00, 0xf5, 0x21, 0x00


	//----- nvinfo : EIATTR_KPARAM_INFO
	.align		4
.L_21561:
        /*0128*/ 	.byte	0x04, 0x17
        /*012a*/ 	.short	(.L_21563 - .L_21562)
.L_21562:
        /*012c*/ 	.word	0x00000000
        /*0130*/ 	.short	0x0001
        /*0132*/ 	.short	0x0008
        /*0134*/ 	.byte	0x00, 0xf5, 0x21, 0x00


	//----- nvinfo : EIATTR_KPARAM_INFO
	.align		4
.L_21563:
        /*0138*/ 	.byte	0x04, 0x17
        /*013a*/ 	.short	(.L_21565 - .L_21564)
.L_21564:
        /*013c*/ 	.word	0x00000000
        /*0140*/ 	.short	0x0000
        /*0142*/ 	.short	0x0000
        /*0144*/ 	.byte	0x00, 0xf5, 0x21, 0x00


	//----- nvinfo : EIATTR_SPARSE_MMA_MASK
	.align		4
.L_21565:
        /*0148*/ 	.byte	0x03, 0x50
        /*014a*/ 	.short	0x0000


	//----- nvinfo : EIATTR_MAXREG_COUNT
	.align		4
        /*014c*/ 	.byte	0x03, 0x1b
        /*014e*/ 	.short	0x00ff


	//----- nvinfo : EIATTR_NUM_BARRIERS
	.align		4
        /*0150*/ 	.byte	0x02, 0x4c
        /*0152*/ 	.byte	0x01
	.zero		1


	//----- nvinfo : EIATTR_EXTERNS
	.align		4
        /*0154*/ 	.byte	0x04, 0x0f
        /*0156*/ 	.short	(.L_21567 - .L_21566)


	//   ....[0]....
	.align		4
.L_21566:
        /*0158*/ 	.word	index@(__assertfail)


	//----- nvinfo : EIATTR_MERCURY_ISA_VERSION
	.align		4
.L_21567:
        /*015c*/ 	.byte	0x03, 0x5f
        /*015e*/ 	.short	0x0101


	//----- nvinfo : EIATTR_COOP_GROUP_MASK_REGIDS
	.align		4
        /*0160*/ 	.byte	0x04, 0x29
        /*0162*/ 	.short	(.L_21569 - .L_21568)


	//   ....[0]....
.L_21568:
        /*0164*/ 	.word	0xffffffff


	//   ....[1]....
        /*0168*/ 	.word	0xffffffff


	//   ....[2]....
        /*016c*/ 	.word	0xffffffff


	//   ....[3]....
        /*0170*/ 	.word	0xffffffff


	//   ....[4]....
        /*0174*/ 	.word	0xffffffff


	//   ....[5]....
        /*0178*/ 	.word	0xffffffff


	//   ....[6]....
        /*017c*/ 	.word	0xffffffff


	//   ....[7]....
        /*0180*/ 	.word	0xffffffff


	//   ....[8]....
        /*0184*/ 	.word	0xffffffff


	//   ....[9]....
        /*0188*/ 	.word	0xffffffff


	//   ....[10]....
        /*018c*/ 	.word	0xffffffff


	//   ....[11]....
        /*0190*/ 	.word	0xffffffff


	//   ....[12]....
        /*0194*/ 	.word	0xffffffff


	//   ....[13]....
        /*0198*/ 	.word	0xffffffff


	//   ....[14]....
        /*019c*/ 	.word	0x0500000f


	//   ....[15]....
        /*01a0*/ 	.word	0x0500000f


	//   ....[16]....
        /*01a4*/ 	.word	0x0500000f


	//   ....[17]....
        /*01a8*/ 	.word	0x0500000f


	//   ....[18]....
        /*01ac*/ 	.word	0x0500000f


	//   ....[19]....
        /*01b0*/ 	.word	0x0500000f


	//   ....[20]....
        /*01b4*/ 	.word	0x0500000f


	//   ....[21]....
        /*01b8*/ 	.word	0x0500000f


	//   ....[22]....
        /*01bc*/ 	.word	0x0500000f


	//----- nvinfo : EIATTR_COOP_GROUP_INSTR_OFFSETS
	.align		4
.L_21569:
        /*01c0*/ 	.byte	0x04, 0x28
        /*01c2*/ 	.short	(.L_21571 - .L_21570)


	//   ....[0]....
.L_21570:
        /*01c4*/ 	.word	0x00000ac0


	//   ....[1]....
        /*01c8*/ 	.word	0x00000ae0


	//   ....[2]....
        /*01cc*/ 	.word	0x00000b00


	//   ....[3]....
        /*01d0*/ 	.word	0x00000c10


	//   ....[4]....
        /*01d4*/ 	.word	0x00000c30


	//   ....[5]....
        /*01d8*/ 	.word	0x00000c50


	//   ....[6]....
        /*01dc*/ 	.word	0x00001a80


	//   ....[7]....
        /*01e0*/ 	.word	0x00001ab0


	//   ....[8]....
        /*01e4*/ 	.word	0x00001ad0


	//   ....[9]....
        /*01e8*/ 	.word	0x00001af0


	//   ....[10]....
        /*01ec*/ 	.word	0x00001b10


	//   ....[11]....
        /*01f0*/ 	.word	0x00001b60


	//   ....[12]....
        /*01f4*/ 	.word	0x00001b80


	//   ....[13]....
        /*01f8*/ 	.word	0x00001ba0


	//   ....[14]....
        /*01fc*/ 	.word	0x000030d0


	//   ....[15]....
        /*0200*/ 	.word	0x00003130


	//   ....[16]....
        /*0204*/ 	.word	0x00003190


	//   ....[17]....
        /*0208*/ 	.word	0x00003210


	//   ....[18]....
        /*020c*/ 	.word	0x00003250


	//   ....[19]....
        /*0210*/ 	.word	0x000032a0


	//   ....[20]....
        /*0214*/ 	.word	0x000032f0


	//   ....[21]....
        /*0218*/ 	.word	0x00003340


	//   ....[22]....
        /*021c*/ 	.word	0x00003390


	//----- nvinfo : EIATTR_VRC_CTA_INIT_COUNT
	.align		4
.L_21571:
        /*0220*/ 	.byte	0x02, 0x4a
	.zero		1
	.zero		1


	//----- nvinfo : EIATTR_SYSCALL_OFFSETS
	.align		4
        /*0224*/ 	.byte	0x04, 0x46
        /*0226*/ 	.short	(.L_21573 - .L_21572)


	//   ....[0]....
.L_21572:
        /*0228*/ 	.word	0x00002940


	//   ....[1]....
        /*022c*/ 	.word	0x00003070


	//----- nvinfo : EIATTR_EXIT_INSTR_OFFSETS
	.align		4
.L_21573:
        /*0230*/ 	.byte	0x04, 0x1c
        /*0232*/ 	.short	(.L_21575 - .L_21574)


	//   ....[0]....
.L_21574:
        /*0234*/ 	.word	0x00002e30


	//   ....[1]....
        /*0238*/ 	.word	0x00002e70


	//   ....[2]....
        /*023c*/ 	.word	0x00002f70


	//   ....[3]....
        /*0240*/ 	.word	0x00003080


	//----- nvinfo : EIATTR_CRS_STACK_SIZE
	.align		4
.L_21575:
        /*0244*/ 	.byte	0x04, 0x1e
        /*0246*/ 	.short	(.L_21577 - .L_21576)
.L_21576:
        /*0248*/ 	.word	0x00000000


	//----- nvinfo : EIATTR_CBANK_PARAM_SIZE
	.align		4
.L_21577:
        /*024c*/ 	.byte	0x03, 0x19
        /*024e*/ 	.short	0x007c


	//----- nvinfo : EIATTR_PARAM_CBANK
	.align		4
        /*0250*/ 	.byte	0x04, 0x0a
        /*0252*/ 	.short	(.L_21579 - .L_21578)
	.align		4
.L_21578:
        /*0254*/ 	.word	index@(.nv.constant0._ZN4vllm25paged_attention_v1_kernelIfhLi96ELi8ELi128ELNS_18Fp8KVCacheDataTypeE1ELb1EEEvPT_PKS2_PKT0_S8_ifPKiSA_iPKfiiiSC_SC_iiiii)
        /*0258*/ 	.short	0x0380
        /*025a*/ 	.short	0x007c


	//----- nvinfo : EIATTR_SW_WAR
	.align		4
.L_21579:
        /*025c*/ 	.byte	0x04, 0x36
        /*025e*/ 	.short	(.L_21581 - .L_21580)
.L_21580:
        /*0260*/ 	.word	0x00000008
.L_21581:


//--------------------- .nv.info._ZN4vllm25paged_attention_v1_kernelIfhLi80ELi8ELi128ELNS_18Fp8KVCacheDataTypeE1ELb1EEEvPT_PKS2_PKT0_S8_ifPKiSA_iPKfiiiSC_SC_iiiii --------------------------
	.section	.nv.info._ZN4vllm25paged_attention_v1_kernelIfhLi80ELi8ELi128ELNS_18Fp8KVCacheDataTypeE1ELb1EEEvPT_PKS2_PKT0_S8_ifPKiSA_iPKfiiiSC_SC_iiiii,"",@"SHT_CUDA_INFO"
	.sectionflags	@""
	.align	4


	//----- nvinfo : EIATTR_CUDA_API_VERSION
	.align		4
        /*0000*/ 	.byte	0x04, 0x37
        /*0002*/ 	.short	(.L_21583 - .L_21582)
.L_21582:
        /*0004*/ 	.word	0x00000082


	//----- nvinfo : EIATTR_KPARAM_INFO
	.align		4
.L_21583:
        /*0008*/ 	.byte	0x04, 0x17
        /*000a*/ 	.short	(.L_21585 - .L_21584)
.L_21584:
        /*000c*/ 	.word	0x00000000
        /*0010*/ 	.short	0x0013
        /*0012*/ 	.short	0x0078
        /*0014*/ 	.byte	0x00, 0xf0, 0x11, 0x00


	//----- nvinfo : EIATTR_KPARAM_INFO
	.align		4
.L_21585:
        /*0018*/ 	.byte	0x04, 0x17
        /*001a*/ 	.short	(.L_21587 - .L_21586)
.L_21586:
        /*001c*/ 	.word	0x00000000
        /*0020*/ 	.short	0x0012
        /*0022*/ 	.short	0x0074
        /*0024*/ 	.byte	0x00, 0xf0, 0x11, 0x00


	//----- nvinfo : EIATTR_KPARAM_INFO
	.align		4
.L_21587:
        /*0028*/ 	.byte	0x04, 0x17
        /*002a*/ 	.short	(.L_21589 - .L_21588)
.L_21588:
        /*002c*/ 	.word	0x00000000
        /*0030*/ 	.short	0x0011
        /*0032*/ 	.short	0x0070
        /*0034*/ 	.byte	0x00, 0xf0, 0x11, 0x00


	//----- nvinfo : EIATTR_KPARAM_INFO
	.align		4
.L_21589:
        /*0038*/ 	.byte	0x04, 0x17
        /*003a*/ 	.short	(.L_21591 - .L_21590)
.L_21590:
        /*003c*/ 	.word	0x00000000
        /*0040*/ 	.short	0x0010
        /*0042*/ 	.short	0x006c
        /*0044*/ 	.byte	0x00, 0xf0, 0x11, 0x00


	//----- nvinfo : EIATTR_KPARAM_INFO
	.align		4
.L_21591:
        /*0048*/ 	.byte	0x04, 0x17
        /*004a*/ 	.short	(.L_21593 - .L_21592)
.L_21592:
        /*004c*/ 	.word	0x00000000
        /*0050*/ 	.short	0x000f
        /*0052*/ 	.short	0x0068
        /*0054*/ 	.byte	0x00, 0xf0, 0x11, 0x00


	//----- nvinfo : EIATTR_KPARAM_INFO
	.align		4
.L_21593:
        /*0058*/ 	.byte	0x04, 0x17
        /*005a*/ 	.short	(.L_21595 - .L_21594)
.L_21594:
        /*005c*/ 	.word	0x00000000
        /*0060*/ 	.short	0x000e
        /*0062*/ 	.short	0x0060
        /*0064*/ 	.byte	0x00, 0xf5, 0x21, 0x00


	//----- nvinfo : EIATTR_KPARAM_INFO
	.align		4
.L_21595:
        /*0068*/ 	.byte	0x04, 0x17
        /*006a*/ 	.short	(.L_21597 - .L_21596)
.L_21596:
        /*006c*/ 	.word	0x00000000
        /*0070*/ 	.short	0x000d
        /*0072*/ 	.short	0x0058
        /*0074*/ 	.byte	0x00, 0xf5, 0x21, 0x00


	//----- nvinfo : EIATTR_KPARAM_INFO
	.align		4
.L_21597:
        /*0078*/ 	.byte	0x04, 0x17
        /*007a*/ 	.short	(.L_21599 - .L_21598)
.L_21598:
        /*007c*/ 	.word	0x00000000
        /*0080*/ 	.short	0x000c
        /*0082*/ 	.short	0x0050
        /*0084*/ 	.byte	0x00, 0xf0, 0x11, 0x00


	//----- nvinfo : EIATTR_KPARAM_INFO
	.align		4
.L_21599:
        /*0088*/ 	.byte	0x04, 0x17
        /*008a*/ 	.short	(.L_21601 - .L_21600)
.L_21600:
        /*008c*/ 	.word	0x00000000
        /*0090*/ 	.short	0x000b
        /*0092*/ 	.short	0x004c
        /*0094*/ 	.byte	0x00, 0xf0, 0x11, 0x00


	//----- nvinfo : EIATTR_KPARAM_INFO
	.align		4
.L_21601:
        /*0098*/ 	.byte	0x04, 0x17
        /*009a*/ 	.short	(.L_21603 - .L_21602)
.L_21602:
        /*009c*/ 	.word	0x00000000
        /*00a0*/ 	.short	0x000a
        /*00a2*/ 	.short	0x0048
        /*00a4*/ 	.byte	0x00, 0xf0, 0x11, 0x00


	//----- nvinfo : EIATTR_KPARAM_INFO
	.align		4
.L_21603:
        /*00a8*/ 	.byte	0x04, 0x17
        /*00aa*/ 	.short	(.L_21605 - .L_21604)
.L_21604:
        /*00ac*/ 	.word	0x00000000
        /*00b0*/ 	.short	0x0009
        /*00b2*/ 	.short	0x0040
        /*00b4*/ 	.byte	0x00, 0xf5, 0x21, 0x00


	//----- nvinfo : EIATTR_KPARAM_INFO
	.align		4
.L_21605:
        /*00b8*/ 	.byte	0x04, 0x17
        /*00ba*/ 	.short	(.L_21607 - .L_21606)
.L_21606:
        /*00bc*/ 	.word	0x00000000
        /*00c0*/ 	.short	0x0008
        /*00c2*/ 	.short	0x0038
        /*00c4*/ 	.byte	0x00, 0xf0, 0x11, 0x00


	//----- nvinfo : EIATTR_KPARAM_INFO
	.align		4
.L_21607:
        /*00c8*/ 	.byte	0x04, 0x17
        /*00ca*/ 	.short	(.L_21609 - .L_21608)
.L_21608:
        /*00cc*/ 	.word	0x00000000
        /*00d0*/ 	.short	0x0007
        /*00d2*/ 	.short	0x0030
        /*00d4*/ 	.byte	0x00, 0xf5, 0x21, 0x00


	//----- nvinfo : EIATTR_KPARAM_INFO
	.align		4
.L_21609:
        /*00d8*/ 	.byte	0x04, 0x17
        /*00da*/ 	.short	(.L_21611 - .L_21610)
.L_21610:
        /*00dc*/ 	.word	0x00000000
        /*00e0*/ 	.short	0x0006
        /*00e2*/ 	.short	0x0028
        /*00e4*/ 	.byte	0x00, 0xf5, 0x21, 0x00


	//----- nvinfo : EIATTR_KPARAM_INFO
	.align		4
.L_21611:
        /*00e8*/ 	.byte	0x04, 0x17
        /*00ea*/ 	.short	(.L_21613 - .L_21612)
.L_21612:
        /*00ec*/ 	.word	0x00000000
        /*00f0*/ 	.short	0x0005
        /*00f2*/ 	.short	0x0024
        /*00f4*/ 	.byte	0x00, 0xf0, 0x11, 0x00


	//----- nvinfo : EIATTR_KPARAM_INFO
	.align		4
.L_21613:
        /*00f8*/ 	.byte	0x04, 0x17
        /*00fa*/ 	.short	(.L_21615 - .L_21614)
.L_21614:
        /*00fc*/ 	.word	0x00000000
        /*0100*/ 	.short	0x0004
        /*0102*/ 	.short	0x0020
        /*0104*/ 	.byte	0x00, 0xf0, 0x11, 0x00


	//----- nvinfo : EIATTR_KPARAM_INFO
	.align		4
.L_21615:
        /*0108*/ 	.byte	0x04, 0x17
        /*010a*/ 	.short	(.L_21617 - .L_21616)
.L_21616:
        /*010c*/ 	.word	0x00000000
        /*0110*/ 	.short	0x0003
        /*0112*/ 	.short	0x0018
        /*0114*/ 	.byte	0x00, 0xf5, 0x21, 0x00


	//----- nvinfo : EIATTR_KPARAM_INFO
	.align		4
.L_21617:
        /*0118*/ 	.byte	0x04, 0x17
        /*011a*/ 	.short	(.L_21619 - .L_21618)
.L_21618:
        /*011c*/ 	.word	0x00000000
        /*0120*/ 	.short	0x0002
        /*0122*/ 	.short	0x0010
        /*0124*/ 	.byte	0x00, 0xf5, 0x21, 0x00


	//----- nvinfo : EIATTR_KPARAM_INFO
	.align		4
.L_21619:
        /*0128*/ 	.byte	0x04, 0x17
        /*012a*/ 	.short	(.L_21621 - .L_21620)
.L_21620:
        /*012c*/ 	.word	0x00000000
        /*0130*/ 	.short	0x0001
        /*0132*/ 	.short	0x0008
        /*0134*/ 	.byte	0x00, 0xf5, 0x21, 0x00


	//----- nvinfo : EIATTR_KPARAM_INFO
	.align		4
.L_21621:
        /*0138*/ 	.byte	0x04, 0x17
        /*013a*/ 	.short	(.L_21623 - .L_21622)
.L_21622:
        /*013c*/ 	.word	0x00000000
        /*0140*/ 	.short	0x0000
        /*0142*/ 	.short	0x0000
        /*0144*/ 	.byte	0x00, 0xf5, 0x21, 0x00


	//----- nvinfo : EIATTR_SPARSE_MMA_MASK
	.align		4
.L_21623:
        /*0148*/ 	.byte	0x03, 0x50
        /*014a*/ 	.short	0x0000


	//----- nvinfo : EIATTR_MAXREG_COUNT
	.align		4
        /*014c*/ 	.byte	0x03, 0x1b
        /*014e*/ 	.short	0x00ff


	//----- nvinfo : EIATTR_NUM_BARRIERS
	.align		4
        /*0150*/ 	.byte	0x02, 0x4c
        /*0152*/ 	.byte	0x01
	.zero		1


	//----- nvinfo : EIATTR_EXTERNS
	.align		4
        /*0154*/ 	.byte	0x04, 0x0f
        /*0156*/ 	.short	(.L_21625 - .L_21624)


	//   ....[0]....
	.align		4
.L_21624:
        /*0158*/ 	.word	index@(__assertfail)


	//----- nvinfo : EIATTR_MERCURY_ISA_VERSION
	.align		4
.L_21625:
        /*015c*/ 	.byte	0x03, 0x5f
        /*015e*/ 	.short	0x0101


	//----- nvinfo : EIATTR_COOP_GROUP_MASK_REGIDS
	.align		4
        /*0160*/ 	.byte	0x04, 0x29
        /*0162*/ 	.short	(.L_21627 - .L_21626)


	//   ....[0]....
.L_21626:
        /*0164*/ 	.word	0xffffffff


	//   ....[1]....
        /*0168*/ 	.word	0xffffffff


	//   ....[2]....
        /*016c*/ 	.word	0xffffffff


	//   ....[3]....
        /*0170*/ 	.word	0xffffffff


	//   ....[4]....
        /*0174*/ 	.word	0xffffffff


	//   ....[5]....
        /*0178*/ 	.word	0xffffffff


	//   ....[6]....
        /*017c*/ 	.word	0xffffffff


	//   ....[7]....
        /*0180*/ 	.word	0xffffffff


	//   ....[8]....
        /*0184*/ 	.word	0xffffffff


	//   ....[9]....
        /*0188*/ 	.word	0xffffffff


	//   ....[10]....
        /*018c*/ 	.word	0xffffffff


	//   ....[11]....
        /*0190*/ 	.word	0xffffffff


	//   ....[12]....
        /*0194*/ 	.word	0xffffffff


	//   ....[13]....
        /*0198*/ 	.word	0xffffffff


	//   ....[14]....
        /*019c*/ 	.word	0x0500000f


	//   ....[15]....
        /*01a0*/ 	.word	0x0500000f


	//   ....[16]....
        /*01a4*/ 	.word	0x0500000f


	//   ....[17]....
        /*01a8*/ 	.word	0x0500000f


	//   ....[18]....
        /*01ac*/ 	.word	0x0500000f


	//   ....[19]....
        /*01b0*/ 	.word	0x0500000f


	//   ....[20]....
        /*01b4*/ 	.word	0x0500000f


	//   ....[21]....
        /*01b8*/ 	.word	0x0500000f


	//----- nvinfo : EIATTR_COOP_GROUP_INSTR_OFFSETS
	.align		4
.L_21627:
        /*01bc*/ 	.byte	0x04, 0x28
        /*01be*/ 	.short	(.L_21629 - .L_21628)


	//   ....[0]....
.L_21628:
        /*01c0*/ 	.word	0x00000ac0


	//   ....[1]....
        /*01c4*/ 	.word	0x00000ae0


	//   ....[2]....
        /*01c8*/ 	.word	0x00000b00


	//   ....[3]....
        /*01cc*/ 	.word	0x00000c10


	//   ....[4]....
        /*01d0*/ 	.word	0x00000c30


	//   ....[5]....
        /*01d4*/ 	.word	0x00000c50


	//   ....[6]....
        /*01d8*/ 	.word	0x00001a80


	//   ....[7]....
        /*01dc*/ 	.word	0x00001ab0


	//   ....[8]....
        /*01e0*/ 	.word	0x00001ad0


	//   ....[9]....
        /*01e4*/ 	.word	0x00001af0


	//   ....[10]....
        /*01e8*/ 	.word	0x00001b10


	//   ....[11]....
        /*01ec*/ 	.word	0x00001b60


	//   ....[12]....
        /*01f0*/ 	.word	0x00001b80


	//   ....[13]....
        /*01f4*/ 	.word	0x00001ba0


	//   ....[14]....
        /*01f8*/ 	.word	0x00003050


	//   ....[15]....
        /*01fc*/ 	.word	0x000030b0


	//   ....[16]....
        /*0200*/ 	.word	0x00003110


	//   ....[17]....
        /*0204*/ 	.word	0x00003190


	//   ....[18]....
        /*0208*/ 	.word	0x000031d0


	//   ....[19]....
        /*020c*/ 	.word	0x00003220


	//   ....[20]....
        /*0210*/ 	.word	0x00003270


	//   ....[21]....
        /*0214*/ 	.word	0x000032c0


	//----- nvinfo : EIATTR_VRC_CTA_INIT_COUNT
	.align		4
.L_21629:
        /*0218*/ 	.byte	0x02, 0x4a
	.zero		1
	.zero		1


	//----- nvinfo : EIATTR_SYSCALL_OFFSETS
	.align		4
        /*021c*/ 	.byte	0x04, 0x46
        /*021e*/ 	.short	(.L_21631 - .L_21630)


	//   ....[0]....
.L_21630:
        /*0220*/ 	.word	0x00002940


	//   ....[1]....
        /*0224*/ 	.word	0x00002ff0


	//----- nvinfo : EIATTR_EXIT_INSTR_OFFSETS
	.align		4
.L_21631:
        /*0228*/ 	.byte	0x04, 0x1c
        /*022a*/ 	.short	(.L_21633 - .L_21632)


	//   ....[0]....
.L_21632:
        /*022c*/ 	.word	0x00002dc0


	//   ....[1]....
        /*0230*/ 	.word	0x00002e00


	//   ....[2]....
        /*0234*/ 	.word	0x00002ef0


	//   ....[3]....
        /*0238*/ 	.word	0x00003000


	//----- nvinfo : EIATTR_CRS_STACK_SIZE
	.align		4
.L_21633:
        /*023c*/ 	.byte	0x04, 0x1e
        /*023e*/ 	.short	(.L_21635 - .L_21634)
.L_21634:
        /*0240*/ 	.word	0x00000000


	//----- nvinfo : EIATTR_CBANK_PARAM_SIZE
	.align		4
.L_21635:
        /*0244*/ 	.byte	0x03, 0x19
        /*0246*/ 	.short	0x007c


	//----- nvinfo : EIATTR_PARAM_CBANK
	.align		4
        /*0248*/ 	.byte	0x04, 0x0a
        /*024a*/ 	.short	(.L_21637 - .L_21636)
	.align		4
.L_21636:
        /*024c*/ 	.word	index@(.nv.constant0._ZN4vllm25paged_attention_v1_kernelIfhLi80ELi8ELi128ELNS_18Fp8KVCacheDataTypeE1ELb1EEEvPT_PKS2_PKT0_S8_ifPKiSA_iPKfiiiSC_SC_iiiii)
        /*0250*/ 	.short	0x0380
        /*0252*/ 	.short	0x007c


	//----- nvinfo : EIATTR_SW_WAR
	.align		4
.L_21637:
        /*0254*/ 	.byte	0x04, 0x36
        /*0256*/ 	.short	(.L_21639 - .L_21638)
.L_21638:
        /*0258*/ 	.word	0x00000008
.L_21639:


//--------------------- .nv.info._ZN4vllm25paged_attention_v1_kernelIfhLi64ELi8ELi128ELNS_18Fp8KVCacheDataTypeE1ELb1EEEvPT_PKS2_PKT0_S8_ifPKiSA_iPKfiiiSC_SC_iiiii --------------------------
	.section	.nv.info._ZN4vllm25paged_attention_v1_kernelIfhLi64ELi8ELi128ELNS_18Fp8KVCacheDataTypeE1ELb1EEEvPT_PKS2_PKT0_S8_ifPKiSA_iPKfiiiSC_SC_iiiii,"",@"SHT_CUDA_INFO"
	.sectionflags	@""
	.align	4


	//----- nvinfo : EIATTR_CUDA_API_VERSION
	.align		4
        /*0000*/ 	.byte	0x04, 0x37
        /*0002*/ 	.short	(.L_21641 - .L_21640)
.L_21640:
        /*0004*/ 	.word	0x00000082


	//----- nvinfo : EIATTR_KPARAM_INFO
	.align		4
.L_21641:
        /*0008*/ 	.byte	0x04, 0x17
        /*000a*/ 	.short	(.L_21643 - .L_21642)
.L_21642:
        /*000c*/ 	.word	0x00000000
        /*0010*/ 	.short	0x0013
        /*0012*/ 	.short	0x0078
        /*0014*/ 	.byte	0x00, 0xf0, 0x11, 0x00


	//----- nvinfo : EIATTR_KPARAM_INFO
	.align		4
.L_21643:
        /*0018*/ 	.byte	0x04, 0x17
        /*001a*/ 	.short	(.L_21645 - .L_21644)
.L_21644:
        /*001c*/ 	.word	0x00000000
        /*0020*/ 	.short	0x0012
        /*0022*/ 	.short	0x0074
        /*0024*/ 	.byte	0x00, 0xf0, 0x11, 0x00


	//----- nvinfo : EIATTR_KPARAM_INFO
	.align		4
.L_21645:
        /*0028*/ 	.byte	0x04, 0x17
        /*002a*/ 	.short	(.L_21647 - .L_21646)
.L_21646:
        /*002c*/ 	.word	0x00000000
        /*0030*/ 	.short	0x0011
        /*0032*/ 	.short	0x0070
        /*0034*/ 	.byte	0x00, 0xf0, 0x11, 0x00


	//----- nvinfo : EIATTR_KPARAM_INFO
	.align		4
.L_21647:
        /*0038*/ 	.byte	0x04, 0x17
        /*003a*/ 	.short	(.L_21649 - .L_21648)
.L_21648:
        /*003c*/ 	.word	0x00000000
        /*0040*/ 	.short	0x0010
        /*0042*/ 	.short	0x006c
        /*0044*/ 	.byte	0x00, 0xf0, 0x11, 0x00


	//----- nvinfo : EIATTR_KPARAM_INFO
	.align		4
.L_21649:
        /*0048*/ 	.byte	0x04, 0x17
        /*004a*/ 	.short	(.L_21651 - .L_21650)
.L_21650:
        /*004c*/ 	.word	0x00000000
        /*0050*/ 	.short	0x000f
        /*0052*/ 	.short	0x0068
        /*0054*/ 	.byte	0x00, 0xf0, 0x11, 0x00


	//----- nvinfo : EIATTR_KPARAM_INFO
	.align		4
.L_21651:
        /*0058*/ 	.byte	0x04, 0x17
        /*005a*/ 	.short	(.L_21653 - .L_21652)
.L_21652:
        /*005c*/ 	.word	0x00000000
        /*0060*/ 	.short	0x000e
        /*0062*/ 	.short	0x0060
        /*0064*/ 	.byte	0x00, 0xf5, 0x21, 0x00


	//----- nvinfo : EIATTR_KPARAM_INFO
	.align		4
.L_21653:
        /*0068*/ 	.byte	0x04, 0x17
        /*006a*/ 	.short	(.L_21655 - .L_21654)
.L_21654:
        /*006c*/ 	.word	0x00000000
        /*0070*/ 	.short	0x000d
        /*0072*/ 	.short	0x0058
        /*0074*/ 	.byte	0x00, 0xf5, 0x21, 0x00


	//----- nvinfo : EIATTR_KPARAM_INFO
	.align		4
.L_21655:
        /*0078*/ 	.byte	0x04, 0x17
        /*007a*/ 	.short	(.L_21657 - .L_21656)
.L_21656:
        /*007c*/ 	.word	0x00000000
        /*0080*/ 	.short	0x000c
        /*0082*/ 	.short	0x0050
        /*0084*/ 	.byte	0x00, 0xf0, 0x11, 0x00


	//----- nvinfo : EIATTR_KPARAM_INFO
	.align		4
.L_21657:
        /*0088*/ 	.byte	0x04, 0x17
        /*008a*/ 	.short	(.L_21659 - .L_21658)
.L_21658:
        /*008c*/ 	.word	0x00000000
        /*0090*/ 	.short	0x000b
        /*0092*/ 	.short	0x004c
        /*0094*/ 	.byte	0x00, 0xf0, 0x11, 0x00


	//----- nvinfo : EIATTR_KPARAM_INFO
	.align		4
.L_21659:
        /*0098*/ 	.byte	0x04, 0x17
        /*009a*/ 	.short	(.L_21661 - .L_21660)
.L_21660:
        /*009c*/ 	.word	0x00000000
        /*00a0*/ 	.short	0x000a
        /*00a2*/ 	.short	0x0048
        /*00a4*/ 	.byte	0x00, 0xf0, 0x11, 0x00


	//----- nvinfo : EIATTR_KPARAM_INFO
	.align		4
.L_21661:
        /*00a8*/ 	.byte	0x04, 0x17
        /*00aa*/ 	.short	(.L_21663 - .L_21662)
.L_21662:
        /*00ac*/ 	.word	0x00000000
        /*00b0*/ 	.short	0x0009
        /*00b2*/ 	.short	0x0040
        /*00b4*/ 	.byte	0x00, 0xf5, 0x21, 0x00


	//----- nvinfo : EIATTR_KPARAM_INFO
	.align		4
.L_21663:
        /*00b8*/ 	.byte	0x04, 0x17
        /*00ba*/ 	.short	(.L_21665 - .L_21664)
.L_21664:
        /*00bc*/ 	.word	0x00000000
        /*00c0*/ 	.short	0x0008
        /*00c2*/ 	.short	0x0038
        /*00c4*/ 	.byte	0x00, 0xf0, 0x11, 0x00


	//----- nvinfo : EIATTR_KPARAM_INFO
	.align		4
.L_21665:
        /*00c8*/ 	.byte	0x04, 0x17
        /*00ca*/ 	.short	(.L_21667 - .L_21666)
.L_21666:
        /*00cc*/ 	.word	0x00000000
        /*00d0*/ 	.short	0x0007
        /*00d2*/ 	.short	0x0030
        /*00d4*/ 	.byte	0x00, 0xf5, 0x21, 0x00


	//----- nvinfo : EIATTR_KPARAM_INFO
	.align		4
.L_21667:
        /*00d8*/ 	.byte	0x04, 0x17
        /*00da*/ 	.short	(.L_21669 - .L_21668)
.L_21668:
        /*00dc*/ 	.word	0x00000000
        /*00e0*/ 	.short	0x0006
        /*00e2*/ 	.short	0x0028
        /*00e4*/ 	.byte	0x00, 0xf5, 0x21, 0x00


	//----- nvinfo : EIATTR_KPARAM_INFO
	.align		4
.L_21669:
        /*00e8*/ 	.byte	0x04, 0x17
        /*00ea*/ 	.short	(.L_21671 - .L_21670)
.L_21670:
        /*00ec*/ 	.word	0x00000000
        /*00f0*/ 	.short	0x0005
        /*00f2*/ 	.short	0x0024
        /*00f4*/ 	.byte	0x00, 0xf0, 0x11, 0x00


	//----- nvinfo : EIATTR_KPARAM_INFO
	.align		4
.L_21671:
        /*00f8*/ 	.byte	0x04, 0x17
        /*00fa*/ 	.short	(.L_21673 - .L_21672)
.L_21672:
        /*00fc*/ 	.word	0x00000000
        /*0100*/ 	.short	0x0004
        /*0102*/ 	.short	0x0020
        /*0104*/ 	.byte	0x00, 0xf0, 0x11, 0x00


	//----- nvinfo : EIATTR_KPARAM_INFO
	.align		4
.L_21673:
        /*0108*/ 	.byte	0x04, 0x17
        /*010a*/ 	.short	(.L_21675 - .L_21674)
.L_21674:
        /*010c*/ 	.word	0x00000000
        /*0110*/ 	.short	0x0003
        /*0112*/ 	.short	0x0018
        /*0114*/ 	.byte	0x00, 0xf5, 0x21, 0x00


	//----- nvinfo : EIATTR_KPARAM_INFO
	.align		4
.L_21675:
        /*0118*/ 	.byte	0x04, 0x17
        /*011a*/ 	.short	(.L_21677 - .L_21676)
.L_21676:
        /*011c*/ 	.word	0x00000000
        /*0120*/ 	.short	0x0002
        /*0122*/ 	.short	0x0010
        /*0124*/ 	.byte	0x00, 0xf5, 0x21, 0x00


	//----- nvinfo : EIATTR_KPARAM_INFO
	.align		4
.L_21677:
        /*0128*/ 	.byte	0x04, 0x17
        /*012a*/ 	.short	(.L_21679 - .L_21678)
.L_21678:
        /*012c*/ 	.word	0x00000000
        /*0130*/ 	.short	0x0001
        /*0132*/ 	.short	0x0008
        /*0134*/ 	.byte	0x00, 0xf5, 0x21, 0x00


	//----- nvinfo : EIATTR_KPARAM_INFO
	.align		4
.L_21679:
        /*0138*/ 	.byte	0x04, 0x17
        /*013a*/ 	.short	(.L_21681 - .L_21680)
.L_21680:
        /*013c*/ 	.word	0x00000000
        /*0140*/ 	.short	0x0000
        /*0142*/ 	.short	0x0000
        /*0144*/ 	.byte	0x00, 0xf5, 0x21, 0x00


	//----- nvinfo : EIATTR_SPARSE_MMA_MASK
	.align		4
.L_21681:
        /*0148*/ 	.byte	0x03, 0x50
        /*014a*/ 	.short	0x0000


	//----- nvinfo : EIATTR_MAXREG_COUNT
	.align		4
        /*014c*/ 	.byte	0x03, 0x1b
        /*014e*/ 	.short	0x00ff


	//----- nvinfo : EIATTR_NUM_BARRIERS
	.align		4
        /*0150*/ 	.byte	0x02, 0x4c
        /*0152*/ 	.byte	0x01
	.zero		1


	//----- nvinfo : EIATTR_EXTERNS
	.align		4
        /*0154*/ 	.byte	0x04, 0x0f
        /*0156*/ 	.short	(.L_21683 - .L_21682)


	//   ....[0]....
	.align		4
.L_21682:
        /*0158*/ 	.word	index@(__assertfail)


	//----- nvinfo : EIATTR_MERCURY_ISA_VERSION
	.align		4
.L_21683:
        /*015c*/ 	.byte	0x03, 0x5f
        /*015e*/ 	.short	0x0101


	//----- nvinfo : EIATTR_COOP_GROUP_MASK_REGIDS
	.align		4
        /*0160*/ 	.byte	0x04, 0x29
        /*0162*/ 	.short	(.L_21685 - .L_21684)


	//   ....[0]....
.L_21684:
        /*0164*/ 	.word	0xffffffff


	//   ....[1]....
        /*0168*/ 	.word	0xffffffff


	//   ....[2]....
        /*016c*/ 	.word	0xffffffff


	//   ....[3]....
        /*0170*/ 	.word	0xffffffff


	//   ....[4]....
        /*0174*/ 	.word	0xffffffff


	//   ....[5]....
        /*0178*/ 	.word	0xffffffff


	//   ....[6]....
        /*017c*/ 	.word	0xffffffff


	//   ....[7]....
        /*0180*/ 	.word	0xffffffff


	//   ....[8]....
        /*0184*/ 	.word	0xffffffff


	//   ....[9]....
        /*0188*/ 	.word	0xffffffff


	//   ....[10]....
        /*018c*/ 	.word	0xffffffff


	//   ....[11]....
        /*0190*/ 	.word	0xffffffff


	//   ....[12]....
        /*0194*/ 	.word	0xffffffff


	//   ....[13]....
        /*0198*/ 	.word	0xffffffff


	//   ....[14]....
        /*019c*/ 	.word	0x0500000f


	//   ....[15]....
        /*01a0*/ 	.word	0x0500000f


	//   ....[16]....
        /*01a4*/ 	.word	0x0500000f


	//   ....[17]....
        /*01a8*/ 	.word	0x0500000f


	//   ....[18]....
        /*01ac*/ 	.word	0x0500000f


	//   ....[19]....
        /*01b0*/ 	.word	0x0500000f


	//   ....[20]....
        /*01b4*/ 	.word	0x0500000f


	//----- nvinfo : EIATTR_COOP_GROUP_INSTR_OFFSETS
	.align		4
.L_21685:
        /*01b8*/ 	.byte	0x04, 0x28
        /*01ba*/ 	.short	(.L_21687 - .L_21686)


	//   ....[0]....
.L_21686:
        /*01bc*/ 	.word	0x00000ac0


	//   ....[1]....
        /*01c0*/ 	.word	0x00000ae0


	//   ....[2]....
        /*01c4*/ 	.word	0x00000b00


	//   ....[3]....
        /*01c8*/ 	.word	0x00000c10


	//   ....[4]....
        /*01cc*/ 	.word	0x00000c30


	//   ....[5]....
        /*01d0*/ 	.word	0x00000c50


	//   ....[6]....
        /*01d4*/ 	.word	0x00001a80


	//   ....[7]....
        /*01d8*/ 	.word	0x00001ab0


	//   ....[8]....
        /*01dc*/ 	.word	0x00001ad0


	//   ....[9]....
        /*01e0*/ 	.word	0x00001af0


	//   ....[10]....
        /*01e4*/ 	.word	0x00001b10


	//   ....[11]....
        /*01e8*/ 	.word	0x00001b60


	//   ....[12]....
        /*01ec*/ 	.word	0x00001b80


	//   ....[13]....
        /*01f0*/ 	.word	0x00001ba0


	//   ....[14]....
        /*01f4*/ 	.word	0x00002ff0


	//   ....[15]....
        /*01f8*/ 	.word	0x00003050


	//   ....[16]....
        /*01fc*/ 	.word	0x000030b0


	//   ....[17]....
        /*0200*/ 	.word	0x00003130


	//   ....[18]....
        /*0204*/ 	.word	0x00003170


	//   ....[19]....
        /*0208*/ 	.word	0x000031c0


	//   ....[20]....
        /*020c*/ 	.word	0x00003210


	//----- nvinfo : EIATTR_VRC_CTA_INIT_COUNT
	.align		4
.L_21687:
        /*0210*/ 	.byte	0x02, 0x4a
	.zero		1
	.zero		1


	//----- nvinfo : EIATTR_SYSCALL_OFFSETS
	.align		4
        /*0214*/ 	.byte	0x04, 0x46
        /*0216*/ 	.short	(.L_21689 - .L_21688)


	//   ....[0]....
.L_21688:
        /*0218*/ 	.word	0x00002940


	//   ....[1]....
        /*021c*/ 	.word	0x00002f90


	//----- nvinfo : EIATTR_EXIT_INSTR_OFFSETS
	.align		4
.L_21689:
        /*0220*/ 	.byte	0x04, 0x1c
        /*0222*/ 	.short	(.L_21691 - .L_21690)


	//   ....[0]....
.L_21690:
        /*0224*/ 	.word	0x00002d30


	//   ....[1]....
        /*0228*/ 	.word	0x00002d70


	//   ....[2]....
        /*022c*/ 	.word	0x00002e90


	//   ....[3]....
        /*0230*/ 	.word	0x00002fa0


	//----- nvinfo : EIATTR_CRS_STACK_SIZE
	.align		4
.L_21691:
        /*0234*/ 	.byte	0x04, 0x1e
        /*0236*/ 	.short	(.L_21693 - .L_21692)
.L_21692:
        /*0238*/ 	.word	0x00000000


	//----- nvinfo : EIATTR_CBANK_PARAM_SIZE
	.align		4
.L_21693:
        /*023c*/ 	.byte	0x03, 0x19
        /*023e*/ 	.short	0x007c


	//----- nvinfo : EIATTR_PARAM_CBANK
	.align		4
        /*0240*/ 	.byte	0x04, 0x0a
        /*0242*/ 	.short	(.L_21695 - .L_21694)
	.align		4
.L_21694:
        /*0244*/ 	.word	index@(.nv.constant0._ZN4vllm25paged_attention_v1_kernelIfhLi64ELi8ELi128ELNS_18Fp8KVCacheDataTypeE1ELb1EEEvPT_PKS2_PKT0_S8_ifPKiSA_iPKfiiiSC_SC_iiiii)
        /*0248*/ 	.short	0x0380
        /*024a*/ 	.short	0x007c


	//----- nvinfo : EIATTR_SW_WAR
	.align		4
.L_21695:
        /*024c*/ 	.byte	0x04, 0x36
        /*024e*/ 	.short	(.L_21697 - .L_21696)
.L_21696:
        /*0250*/ 	.word	0x00000008
.L_21697:


//--------------------- .nv.info._ZN4vllm25paged_attention_v1_kernelIfhLi32ELi8ELi128ELNS_18Fp8KVCacheDataTypeE1ELb1EEEvPT_PKS2_PKT0_S8_ifPKiSA_iPKfiiiSC_SC_iiiii --------------------------
	.section	.nv.info._ZN4vllm25paged_attention_v1_kernelIfhLi32ELi8ELi128ELNS_18Fp8KVCacheDataTypeE1ELb1EEEvPT_PKS2_PKT0_S8_ifPKiSA_iPKfiiiSC_SC_iiiii,"",@"SHT_CUDA_INFO"
	.sectionflags	@""
	.align	4


	//----- nvinfo : EIATTR_CUDA_API_VERSION
	.align		4
        /*0000*/ 	.byte	0x04, 0x37
        /*0002*/ 	.short	(.L_21699 - .L_21698)
.L_21698:
        /*0004*/ 	.word	0x00000082


	//----- nvinfo : EIATTR_KPARAM_INFO
	.align		4
.L_21699:
        /*0008*/ 	.byte	0x04, 0x17
        /*000a*/ 	.short	(.L_21701 - .L_21700)
.L_21700:
        /*000c*/ 	.word	0x00000000
        /*0010*/ 	.short	0x0013
        /*0012*/ 	.short	0x0078
        /*0014*/ 	.byte	0x00, 0xf0, 0x11, 0x00


	//----- nvinfo : EIATTR_KPARAM_INFO
	.align		4
.L_21701:
        /*0018*/ 	.byte	0x04, 0x17
        /*001a*/ 	.short	(.L_21703 - .L_21702)
.L_21702:
        /*001c*/ 	.word	0x00000000
        /*0020*/ 	.short	0x0012
        /*0022*/ 	.short	0x0074
        /*0024*/ 	.byte	0x00, 0xf0, 0x11, 0x00


	//----- nvinfo : EIATTR_KPARAM_INFO
	.align		4
.L_21703:
        /*0028*/ 	.byte	0x04, 0x17
        /*002a*/ 	.short	(.L_21705 - .L_21704)
.L_21704:
        /*002c*/ 	.word	0x00000000
        /*0030*/ 	.short	0x0011
        /*0032*/ 	.short	0x0070
        /*0034*/ 	.byte	0x00, 0xf0, 0x11, 0x00


	//----- nvinfo : EIATTR_KPARAM_INFO
	.align		4
.L_21705:
        /*0038*/ 	.byte	0x04, 0x17
        /*003a*/ 	.short	(.L_21707 - .L_21706)
.L_21706:
        /*003c*/ 	.word	0x00000000
        /*0040*/ 	.short	0x0010
        /*0042*/ 	.short	0x006c
        /*0044*/ 	.byte	0x00, 0xf0, 0x11, 0x00


	//----- nvinfo : EIATTR_KPARAM_INFO
	.align		4
.L_21707:
        /*0048*/ 	.byte	0x04, 0x17
        /*004a*/ 	.short	(.L_21709 - .L_21708)
.L_21708:
        /*004c*/ 	.word	0x00000000
        /*0050*/ 	.short	0x000f
        /*0052*/ 	.short	0x0068
        /*0054*/ 	.byte	0x00, 0xf0, 0x11, 0x00


	//----- nvinfo : EIATTR_KPARAM_INFO
	.align		4
.L_21709:
        /*0058*/ 	.byte	0x04, 0x17
        /*005a*/ 	.short	(.L_21711 - .L_21710)
.L_21710:
        /*005c*/ 	.word	0x00000000
        /*0060*/ 	.short	0x000e
        /*0062*/ 	.short	0x0060
        /*0064*/ 	.byte	0x00, 0xf5, 0x21, 0x00


	//----- nvinfo : EIATTR_KPARAM_INFO
	.align		4
.L_21711:
        /*0068*/ 	.byte	0x04, 0x17
        /*006a*/ 	.short	(.L_21713 - .L_21712)
.L_21712:
        /*006c*/ 	.word	0x00000000
        /*0070*/ 	.short	0x000d
        /*0072*/ 	.short	0x0058
        /*0074*/ 	.byte	0x00, 0xf5, 0x21, 0x00


	//----- nvinfo : EIATTR_KPARAM_INFO
	.align		4
.L_21713:
        /*0078*/ 	.byte	0x04, 0x17
        /*007a*/ 	.short	(.L_21715 - .L_21714)
.L_21714:
        /*007c*/ 	.word	0x00000000
        /*0080*/ 	.short	0x000c
        /*0082*/ 	.short	0x0050
        /*0084*/ 	.byte	0x00, 0xf0, 0x11, 0x00


	//----- nvinfo : EIATTR_KPARAM_INFO
	.align		4
.L_21715:
        /*0088*/ 	.byte	0x04, 0x17
        /*008a*/ 	.short	(.L_21717 - .L_21716)
.L_21716:
        /*008c*/ 	.word	0x00000000
        /*0090*/ 	.short	0x000b
        /*0092*/ 	.short	0x004c
        /*0094*/ 	.byte	0x00, 0xf0, 0x11, 0x00


	//----- nvinfo : EIATTR_KPARAM_INFO
	.align		4
.L_21717:
        /*0098*/ 	.byte	0x04, 0x17
        /*009a*/ 	.short	(.L_21719 - .L_21718)
.L_21718:
        /*009c*/ 	.word	0x00000000
        /*00a0*/ 	.short	0x000a
        /*00a2*/ 	.short	0x0048
        /*00a4*/ 	.byte	0x00, 0xf0, 0x11, 0x00


	//----- nvinfo : EIATTR_KPARAM_INFO
	.align		4
.L_21719:
        /*00a8*/ 	.byte	0x04, 0x17
        /*00aa*/ 	.short	(.L_21721 - .L_21720)
.L_21720:
        /*00ac*/ 	.word	0x00000000
        /*00b0*/ 	.short	0x0009
        /*00b2*/ 	.short	0x0040
        /*00b4*/ 	.byte	0x00, 0xf5, 0x21, 0x00


	//----- nvinfo : EIATTR_KPARAM_INFO
	.align		4
.L_21721:
        /*00b8*/ 	.byte	0x04, 0x17
        /*00ba*/ 	.short	(.L_21723 - .L_21722)
.L_21722:
        /*00bc*/ 	.word	0x00000000
        /*00c0*/ 	.short	0x0008
        /*00c2*/ 	.short	0x0038
        /*00c4*/ 	.byte	0x00, 0xf0, 0x11, 0x00


	//----- nvinfo : EIATTR_KPARAM_INFO
	.align		4
.L_21723:
        /*00c8*/ 	.byte	0x04, 0x17
        /*00ca*/ 	.short	(.L_21725 - .L_21724)
.L_21724:
        /*00cc*/ 	.word	0x00000000
        /*00d0*/ 	.short	0x0007
        /*00d2*/ 	.short	0x0030
        /*00d4*/ 	.byte	0x00, 0xf5, 0x21, 0x00


	//----- nvinfo : EIATTR_KPARAM_INFO
	.align		4
.L_21725:
        /*00d8*/ 	.byte	0x04, 0x17
        /*00da*/ 	.short	(.L_21727 - .L_21726)
.L_21726:
        /*00dc*/ 	.word	0x00000000
        /*00e0*/ 	.short	0x0006
        /*00e2*/ 	.short	0x0028
        /*00e4*/ 	.byte	0x00, 0xf5, 0x21, 0x00


	//----- nvinfo : EIATTR_KPARAM_INFO
	.align		4
.L_21727:
        /*00e8*/ 	.byte	0x04, 0x17
        /*00ea*/ 	.short	(.L_21729 - .L_21728)
.L_21728:
        /*00ec*/ 	.word	0x00000000
        /*00f0*/ 	.short	0x0005
        /*00f2*/ 	.short	0x0024
        /*00f4*/ 	.byte	0x00, 0xf0, 0x11, 0x00


	//----- nvinfo : EIATTR_KPARAM_INFO
	.align		4
.L_21729:
        /*00f8*/ 	.byte	0x04, 0x17
        /*00fa*/ 	.short	(.L_21731 - .L_21730)
.L_21730:
        /*00fc*/ 	.word	0x00000000
        /*0100*/ 	.short	0x0004
        /*0102*/ 	.short	0x0020
        /*0104*/ 	.byte	0x00, 0xf0, 0x11, 0x00


	//----- nvinfo : EIATTR_KPARAM_INFO
	.align		4
.L_21731:
        /*0108*/ 	.byte	0x04, 0x17
        /*010a*/ 	.short	(.L_21733 - .L_21732)
.L_21732:
        /*010c*/ 	.word	0x00000000
        /*0110*/ 	.short	0x0003
        /*0112*/ 	.short	0x0018
        /*0114*/ 	.byte	0x00, 0xf5, 0x21, 0x00


	//----- nvinfo : EIATTR_KPARAM_INFO
	.align		4
.L_21733:
        /*0118*/ 	.byte	0x04, 0x17
        /*011a*/ 	.short	(.L_21735 - .L_21734)
.L_21734:
        /*011c*/ 	.word	0x00000000
        /*0120*/ 	.short	0x0002
        /*0122*/ 	.short	0x0010
        /*0124*/ 	.byte	0x00, 0xf5, 0x21, 0x00


	//----- nvinfo : EIATTR_KPARAM_INFO
	.align		4
.L_21735:
        /*0128*/ 	.byte	0x04, 0x17
        /*012a*/ 	.short	(.L_21737 - .L_21736)
.L_21736:
        /*012c*/ 	.word	0x00000000
        /*0130*/ 	.short	0x0001
        /*0132*/ 	.short	0x0008
        /*0134*/ 	.byte	0x00, 0xf5, 0x21, 0x00


	//----- nvinfo : EIATTR_KPARAM_INFO
	.align		4
.L_21737:
        /*0138*/ 	.byte	0x04, 0x17
        /*013a*/ 	.short	(.L_21739 - .L_21738)
.L_21738:
        /*013c*/ 	.word	0x00000000
        /*0140*/ 	.short	0x0000
        /*0142*/ 	.short	0x0000
        /*0144*/ 	.byte	0x00, 0xf5, 0x21, 0x00


	//----- nvinfo : EIATTR_SPARSE_MMA_MASK
	.align		4
.L_21739:
        /*0148*/ 	.byte	0x03, 0x50
        /*014a*/ 	.short	0x0000


	//----- nvinfo : EIATTR_MAXREG_COUNT
	.align		4
        /*014c*/ 	.byte	0x03, 0x1b
        /*014e*/ 	.short	0x00ff


	//----- nvinfo : EIATTR_NUM_BARRIERS
	.align		4
        /*0150*/ 	.byte	0x02, 0x4c
        /*0152*/ 	.byte	0x01
	.zero		1


	//----- nvinfo : EIATTR_EXTERNS
	.align		4
        /*0154*/ 	.byte	0x04, 0x0f
        /*0156*/ 	.short	(.L_21741 - .L_21740)


	//   ....[0]....
	.align		4
.L_21740:
        /*0158*/ 	.word	index@(__assertfail)


	//----- nvinfo : EIATTR_MERCURY_ISA_VERSION
	.align		4
.L_21741:
        /*015c*/ 	.byte	0x03, 0x5f
        /*015e*/ 	.short	0x0101


	//----- nvinfo : EIATTR_COOP_GROUP_MASK_REGIDS
	.align		4
        /*0160*/ 	.byte	0x04, 0x29
        /*0162*/ 	.short	(.L_21743 - .L_21742)


	//   ....[0]....
.L_21742:
        /*0164*/ 	.word	0xffffffff


	//   ....[1]....
        /*0168*/ 	.word	0xffffffff


	//   ....[2]....
        /*016c*/ 	.word	0xffffffff


	//   ....[3]....
        /*0170*/ 	.word	0xffffffff


	//   ....[4]....
        /*0174*/ 	.word	0xffffffff


	//   ....[5]....
        /*0178*/ 	.word	0xffffffff


	//   ....[6]....
        /*017c*/ 	.word	0xffffffff


	//   ....[7]....
        /*0180*/ 	.word	0xffffffff


	//   ....[8]....
        /*0184*/ 	.word	0xffffffff


	//   ....[9]....
        /*0188*/ 	.word	0xffffffff


	//   ....[10]....
        /*018c*/ 	.word	0xffffffff


	//   ....[11]....
        /*0190*/ 	.word	0xffffffff


	//   ....[12]....
        /*0194*/ 	.word	0xffffffff


	//   ....[13]....
        /*0198*/ 	.word	0xffffffff


	//   ....[14]....
        /*019c*/ 	.word	0x0500000f


	//   ....[15]....
        /*01a0*/ 	.word	0x0500000f


	//   ....[16]....
        /*01a4*/ 	.word	0x0500000f


	//   ....[17]....
        /*01a8*/ 	.word	0x0500000f


	//   ....[18]....
        /*01ac*/ 	.word	0x0500000f


	//----- nvinfo : EIATTR_COOP_GROUP_INSTR_OFFSETS
	.align		4
.L_21743:
        /*01b0*/ 	.byte	0x04, 0x28
        /*01b2*/ 	.short	(.L_21745 - .L_21744)


	//   ....[0]....
.L_21744:
        /*01b4*/ 	.word	0x00000ac0


	//   ....[1]....
        /*01b8*/ 	.word	0x00000ae0


	//   ....[2]....
        /*01bc*/ 	.word	0x00000b00


	//   ....[3]....
        /*01c0*/ 	.word	0x00000c10


	//   ....[4]....
        /*01c4*/ 	.word	0x00000c30


	//   ....[5]....
        /*01c8*/ 	.word	0x00000c50


	//   ....[6]....
        /*01cc*/ 	.word	0x00001a80


	//   ....[7]....
        /*01d0*/ 	.word	0x00001ab0


	//   ....[8]....
        /*01d4*/ 	.word	0x00001ad0


	//   ....[9]....
        /*01d8*/ 	.word	0x00001af0


	//   ....[10]....
        /*01dc*/ 	.word	0x00001b10


	//   ....[11]....
        /*01e0*/ 	.word	0x00001b60


	//   ....[12]....
        /*01e4*/ 	.word	0x00001b80


	//   ....[13]....
        /*01e8*/ 	.word	0x00001ba0


	//   ....[14]....
        /*01ec*/ 	.word	0x00002e50


	//   ....[15]....
        /*01f0*/ 	.word	0x00002eb0


	//   ....[16]....
        /*01f4*/ 	.word	0x00002f10


	//   ....[17]....
        /*01f8*/ 	.word	0x00002f90


	//   ....[18]....
        /*01fc*/ 	.word	0x00002fd0


	//----- nvinfo : EIATTR_VRC_CTA_INIT_COUNT
	.align		4
.L_21745:
        /*0200*/ 	.byte	0x02, 0x4a
	.zero		1
	.zero		1


	//----- nvinfo : EIATTR_SYSCALL_OFFSETS
	.align		4
        /*0204*/ 	.byte	0x04, 0x46
        /*0206*/ 	.short	(.L_21747 - .L_21746)


	//   ....[0]....
.L_21746:
        /*0208*/ 	.word	0x00002940


	//   ....[1]....
        /*020c*/ 	.word	0x00002df0


	//----- nvinfo : EIATTR_EXIT_INSTR_OFFSETS
	.align		4
.L_21747:
        /*0210*/ 	.byte	0x04, 0x1c
        /*0212*/ 	.short	(.L_21749 - .L_21748)


	//   ....[0]....
.L_21748:
        /*0214*/ 	.word	0x00002bd0


	//   ....[1]....
        /*0218*/ 	.word	0x00002c10


	//   ....[2]....
        /*021c*/ 	.word	0x00002cf0


	//   ....[3]....
        /*0220*/ 	.word	0x00002e00


	//----- nvinfo : EIATTR_CRS_STACK_SIZE
	.align		4
.L_21749:
        /*0224*/ 	.byte	0x04, 0x1e
        /*0226*/ 	.short	(.L_21751 - .L_21750)
.L_21750:
        /*0228*/ 	.word	0x00000000


	//----- nvinfo : EIATTR_CBANK_PARAM_SIZE
	.align		4
.L_21751:
        /*022c*/ 	.byte	0x03, 0x19
        /*022e*/ 	.short	0x007c


	//----- nvinfo : EIATTR_PARAM_CBANK
	.align		4
        /*0230*/ 	.byte	0x04, 0x0a
        /*0232*/ 	.short	(.L_21753 - .L_21752)
	.align		4
.L_21752:
        /*0234*/ 	.word	index@(.nv.constant0._ZN4vllm25paged_attention_v1_kernelIfhLi32ELi8ELi128ELNS_18Fp8KVCacheDataTypeE1ELb1EEEvPT_PKS2_PKT0_S8_ifPKiSA_iPKfiiiSC_SC_iiiii)
        /*0238*/ 	.short	0x0380
        /*023a*/ 	.short	0x007c


	//----- nvinfo : EIATTR_SW_WAR
	.align		4
.L_21753:
        /*023c*/ 	.byte	0x04, 0x36
        /*023e*/ 	.short	(.L_21755 - .L_21754)
.L_21754:
        /*0240*/ 	.word	0x00000008
.L_21755:


//--------------------- .nv.info._ZN4vllm25paged_attention_v1_kernelI13__nv_bfloat16S1_Li256ELi32ELi128ELNS_18Fp8KVCacheDataTypeE0ELb0EEEvPT_PKS3_PKT0_S9_ifPKiSB_iPKfiiiSD_SD_iiiii --------------------------
	.section	.nv.info._ZN4vllm25paged_attention_v1_kernelI13__nv_bfloat16S1_Li256ELi32ELi128ELNS_18Fp8KVCacheDataTypeE0ELb0EEEvPT_PKS3_PKT0_S9_ifPKiSB_iPKfiiiSD_SD_iiiii,"",@"SHT_CUDA_INFO"
	.sectionflags	@""
	.align	4


	//----- nvinfo : EIATTR_CUDA_API_VERSION
	.align		4
        /*0000*/ 	.byte	0x04, 0x37
        /*0002*/ 	.short	(.L_21757 - .L_21756)
.L_21756:
        /*0004*/ 	.word	0x00000082


	//----- nvinfo : EIATTR_KPARAM_INFO
	.align		4
.L_21757:
        /*0008*/ 	.byte	0x04, 0x17
        /*000a*/ 	.short	(.L_21759 - .L_21758)
.L_21758:
        /*000c*/ 	.word	0x00000000
        /*0010*/ 	.short	0x0013
        /*0012*/ 	.short	0x0078
        /*0014*/ 	.byte	0x00, 0xf0, 0x11, 0x00


	//----- nvinfo : EIATTR_KPARAM_INFO
	.align		4
.L_21759:
        /*0018*/ 	.byte	0x04, 0x17
        /*001a*/ 	.short	(.L_21761 - .L_21760)
.L_21760:
        /*001c*/ 	.word	0x00000000
        /*0020*/ 	.short	0x0012
        /*0022*/ 	.short	0x0074
        /*0024*/ 	.byte	0x00, 0xf0, 0x11, 0x00


	//----- nvinfo : EIATTR_KPARAM_INFO
	.align		4
.L_21761:
        /*0028*/ 	.byte	0x04, 0x17
        /*002a*/ 	.short	(.L_21763 - .L_21762)
.L_21762:
        /*002c*/ 	.word	0x00000000
        /*0030*/ 	.short	0x0011
        /*0032*/ 	.short	0x0070
        /*0034*/ 	.byte	0x00, 0xf0, 0x11, 0x00


	//----- nvinfo : EIATTR_KPARAM_INFO
	.align		4
.L_21763:
        /*0038*/ 	.byte	0x04, 0x17
        /*003a*/ 	.short	(.L_21765 - .L_21764)
.L_21764:
        /*003c*/ 	.word	0x00000000
        /*0040*/ 	.short	0x0010
        /*0042*/ 	.short	0x006c
        /*0044*/ 	.byte	0x00, 0xf0, 0x11, 0x00


	//----- nvinfo : EIATTR_KPARAM_INFO
	.align		4
.L_21765:
        /*0048*/ 	.byte	0x04, 0x17
        /*004a*/ 	.short	(.L_21767 - .L_21766)
.L_21766:
        /*004c*/ 	.word	0x00000000
        /*0050*/ 	.short	0x000f
        /*0052*/ 	.short	0x0068
        /*0054*/ 	.byte	0x00, 0xf0, 0x11, 0x00


	//----- nvinfo : EIATTR_KPARAM_INFO
	.align		4
.L_21767:
        /*0058*/ 	.byte	0x04, 0x17
        /*005a*/ 	.short	(.L_21769 - .L_21768)
.L_21768:
        /*005c*/ 	.word	0x00000000
        /*0060*/ 	.short	0x000e
        /*0062*/ 	.short	0x0060
        /*0064*/ 	.byte	0x00, 0xf5, 0x21, 0x00


	//----- nvinfo : EIATTR_KPARAM_INFO
	.align		4
.L_21769:
        /*0068*/ 	.byte	0x04, 0x17
        /*006a*/ 	.short	(.L_21771 - .L_21770)
.L_21770:
        /*006c*/ 	.word	0x00000000
        /*0070*/ 	.short	0x000d
        /*0072*/ 	.short	0x0058
        /*0074*/ 	.byte	0x00, 0xf5, 0x21, 0x00


	//----- nvinfo : EIATTR_KPARAM_INFO
	.align		4
.L_21771:
        /*0078*/ 	.byte	0x04, 0x17
        /*007a*/ 	.short	(.L_21773 - .L_21772)
.L_21772:
        /*007c*/ 	.word	0x00000000
        /*0080*/ 	.short	0x000c
        /*0082*/ 	.short	0x0050
        /*0084*/ 	.byte	0x00, 0xf0, 0x11, 0x00


	//----- nvinfo : EIATTR_KPARAM_INFO
	.align		4
.L_21773:
        /*0088*/ 	.byte	0x04, 0x17
        /*008a*/ 	.short	(.L_21775 - .L_21774)
.L_21774:
        /*008c*/ 	.word	0x00000000
        /*0090*/ 	.short	0x000b
        /*0092*/ 	.short	0x004c
        /*0094*/ 	.byte	0x00, 0xf0, 0x11, 0x00


	//----- nvinfo : EIATTR_KPARAM_INFO
	.align		4
.L_21775:
        /*0098*/ 	.byte	0x04, 0x17
        /*009a*/ 	.short	(.L_21777 - .L_21776)
.L_21776:
        /*009c*/ 	.word	0x00000000
        /*00a0*/ 	.short	0x000a
        /*00a2*/ 	.short	0x0048
        /*00a4*/ 	.byte	0x00, 0xf0, 0x11, 0x00


	//----- nvinfo : EIATTR_KPARAM_INFO
	.align		4
.L_21777:
        /*00a8*/ 	.byte	0x04, 0x17
        /*00aa*/ 	.short	(.L_21779 - .L_21778)
.L_21778:
        /*00ac*/ 	.word	0x00000000
        /*00b0*/ 	.short	0x0009
        /*00b2*/ 	.short	0x0040
        /*00b4*/ 	.byte	0x00, 0xf5, 0x21, 0x00


	//----- nvinfo : EIATTR_KPARAM_INFO
	.align		4
.L_21779:
        /*00b8*/ 	.byte	0x04, 0x17
        /*00ba*/ 	.short	(.L_21781 - .L_21780)
.L_21780:
        /*00bc*/ 	.word	0x00000000
        /*00c0*/ 	.short	0x0008
        /*00c2*/ 	.short	0x0038
        /*00c4*/ 	.byte	0x00, 0xf0, 0x11, 0x00


	//----- nvinfo : EIATTR_KPARAM_INFO
	.align		4
.L_21781:
        /*00c8*/ 	.byte	0x04, 0x17
        /*00ca*/ 	.short	(.L_21783 - .L_21782)
.L_21782:
        /*00cc*/ 	.word	0x00000000
        /*00d0*/ 	.short	0x0007
        /*00d2*/ 	.short	0x0030
        /*00d4*/ 	.byte	0x00, 0xf5, 0x21, 0x00


	//----- nvinfo : EIATTR_KPARAM_INFO
	.align		4
.L_21783:
        /*00d8*/ 	.byte	0x04, 0x17
        /*00da*/ 	.short	(.L_21785 - .L_21784)
.L_21784:
        /*00dc*/ 	.word	0x00000000
        /*00e0*/ 	.short	0x0006
        /*00e2*/ 	.short	0x0028
        /*00e4*/ 	.byte	0x00, 0xf5, 0x21, 0x00


	//----- nvinfo : EIATTR_KPARAM_INFO
	.align		4
.L_21785:
        /*00e8*/ 	.byte	0x04, 0x17
        /*00ea*/ 	.short	(.L_21787 - .L_21786)
.L_21786:
        /*00ec*/ 	.word	0x00000000
        /*00f0*/ 	.short	0x0005
        /*00f2*/ 	.short	0x0024
        /*00f4*/ 	.byte	0x00, 0xf0, 0x11, 0x00


	//----- nvinfo : EIATTR_KPARAM_INFO
	.align		4
.L_21787:
        /*00f8*/ 	.byte	0x04, 0x17
        /*00fa*/ 	.short	(.L_21789 - .L_21788)
.L_21788:
        /*00fc*/ 	.word	0x00000000
        /*0100*/ 	.short	0x0004
        /*0102*/ 	.short	0x0020
        /*0104*/ 	.byte	0x00, 0xf0, 0x11, 0x00


	//----- nvinfo : EIATTR_KPARAM_INFO
	.align		4
.L_21789:
        /*0108*/ 	.byte	0x04, 0x17
        /*010a*/ 	.short	(.L_21791 - .L_21790)
.L_21790:
        /*010c*/ 	.word	0x00000000
        /*0110*/ 	.short	0x0003
        /*0112*/ 	.short	0x0018
        /*0114*/ 	.byte	0x00, 0xf5, 0x21, 0x00


	//----- nvinfo : EIATTR_KPARAM_INFO
	.align		4
.L_21791:
        /*0118*/ 	.byte	0x04, 0x17
        /*011a*/ 	.short	(.L_21793 - .L_21792)
.L_21792:
        /*011c*/ 	.word	0x00000000
        /*0120*/ 	.short	0x0002
        /*0122*/ 	.short	0x0010
        /*0124*/ 	.byte	0x00, 0xf5, 0x21, 0x00


	//----- nvinfo : EIATTR_KPARAM_INFO
	.align		4
.L_21793:
        /*0128*/ 	.byte	0x04, 0x17
        /*012a*/ 	.short	(.L_21795 - .L_21794)
.L_21794:
        /*012c*/ 	.word	0x00000000
        /*0130*/ 	.short	0x0001
        /*0132*/ 	.short	0x0008
        /*0134*/ 	.byte	0x00, 0xf5, 0x21, 0x00


	//----- nvinfo : EIATTR_KPARAM_INFO
	.align		4
.L_21795:
        /*0138*/ 	.byte	0x04, 0x17
        /*013a*/ 	.short	(.L_21797 - .L_21796)
.L_21796:
        /*013c*/ 	.word	0x00000000
        /*0140*/ 	.short	0x0000
        /*0142*/ 	.short	0x0000
        /*0144*/ 	.byte	0x00, 0xf5, 0x21, 0x00


	//----- nvinfo : EIATTR_SPARSE_MMA_MASK
	.align		4
.L_21797:
        /*0148*/ 	.byte	0x03, 0x50
        /*014a*/ 	.short	0x0000


	//----- nvinfo : EIATTR_MAXREG_COUNT
	.align		4
        /*014c*/ 	.byte	0x03, 0x1b
        /*014e*/ 	.short	0x00ff


	//----- nvinfo : EIATTR_NUM_BARRIERS
	.align		4
        /*0150*/ 	.byte	0x02, 0x4c
        /*0152*/ 	.byte	0x01
	.zero		1


	//----- nvinfo : EIATTR_ANNOTATIONS
	.align		4
        /*0154*/ 	.byte	0x04, 0x55
        /*0156*/ 	.short	(.L_21799 - .L_21798)


	//   ....[0]....
.L_21798:
        /*0158*/ 	.word	0x00000001
        /*015c*/ 	.byte	0x90, 0x08, 0x00, 0x00, 0x01, 0x00, 0x00, 0x00, 0xc0, 0x08, 0x00, 0x00, 0x01, 0x00, 0x00, 0x00
        /* <DEDUP_REMOVED lines=31> */
        /*035c*/ 	.byte	0x20, 0x4c, 0x00, 0x00, 0x01, 0x00, 0x00, 0x00, 0x60, 0x4c, 0x00, 0x00


	//----- nvinfo : EIATTR_MERCURY_ISA_VERSION
	.align		4
.L_21799:
        /*0368*/ 	.byte	0x03, 0x5f
        /*036a*/ 	.short	0x0101


	//----- nvinfo : EIATTR_COOP_GROUP_MASK_REGIDS
	.align		4
        /*036c*/ 	.byte	0x04, 0x29
        /*036e*/ 	.short	(.L_21801 - .L_21800)


	//   ....[0]....
.L_21800:
        /*0370*/ 	.word	0xffffffff


	//   ....[1]....
        /*0374*/ 	.word	0xffffffff


	//   ....[2]....
        /*0378*/ 	.word	0xffffffff


	//   ....[3]....
        /*037c*/ 	.word	0xffffffff


	//   ....[4]....
        /*0380*/ 	.word	0xffffffff


	//   ....[5]....
        /*0384*/ 	.word	0xffffffff


	//   ....[6]....
        /*0388*/ 	.word	0xffffffff


	//   ....[7]....
        /*038c*/ 	.word	0xffffffff


	//   ....[8]....
        /*0390*/ 	.word	0xffffffff


	//   ....[9]....
        /*0394*/ 	.word	0xffffffff


	//   ....[10]....
        /*0398*/ 	.word	0xffffffff


	//   ....[11]....
        /*039c*/ 	.word	0xffffffff


	//   ....[12]....
        /*03a0*/ 	.word	0xffffffff


	//   ....[13]....
        /*03a4*/ 	.word	0xffffffff


	//   ....[14]....
        /*03a8*/ 	.word	0xffffffff


	//   ....[15]....
        /*03ac*/ 	.word	0xffffffff


	//   ....[16]....
        /*03b0*/ 	.word	0xffffffff


	//   ....[17]....
        /*03b4*/ 	.word	0xffffffff


	//   ....[18]....
        /*03b8*/ 	.word	0xffffffff


	//   ....[19]....
        /*03bc*/ 	.word	0xffffffff


	//   ....[20]....
        /*03c0*/ 	.word	0xffffffff


	//   ....[21]....
        /*03c4*/ 	.word	0xffffffff


	//   ....[22]....
        /*03c8*/ 	.word	0xffffffff


	//   ....[23]....
        /*03cc*/ 	.word	0xffffffff


	//   ....[24]....
        /*03d0*/ 	.word	0xffffffff


	//   ....[25]....
        /*03d4*/ 	.word	0xffffffff


	//   ....[26]....
        /*03d8*/ 	.word	0xffffffff


	//   ....[27]....
        /*03dc*/ 	.word	0xffffffff


	//   ....[28]....
        /*03e0*/ 	.word	0xffffffff


	//   ....[29]....
        /*03e4*/ 	.word	0xffffffff


	//   ....[30]....
        /*03e8*/ 	.word	0xffffffff


	//   ....[31]....
        /*03ec*/ 	.word	0xffffffff


	//   ....[32]....
        /*03f0*/ 	.word	0xffffffff


	//   ....[33]....
        /*03f4*/ 	.word	0xffffffff


	//   ....[34]....
        /*03f8*/ 	.word	0xffffffff


	//   ....[35]....
        /*03fc*/ 	.word	0xffffffff


	//   ....[36]....
        /*0400*/ 	.word	0xffffffff


	//   ....[37]....
        /*0404*/ 	.word	0xffffffff


	//   ....[38]....
        /*0408*/ 	.word	0xffffffff


	//   ....[39]....
        /*040c*/ 	.word	0xffffffff


	//   ....[40]....
        /*0410*/ 	.word	0xffffffff


	//   ....[41]....
        /*0414*/ 	.word	0xffffffff


	//   ....[42]....
        /*0418*/ 	.word	0xffffffff


	//   ....[43]....
        /*041c*/ 	.word	0xffffffff


	//   ....[44]....
        /*0420*/ 	.word	0xffffffff


	//   ....[45]....
        /*0424*/ 	.word	0xffffffff


	//   ....[46]....
        /*0428*/ 	.word	0xffffffff


	//   ....[47]....
        /*042c*/ 	.word	0xffffffff


	//   ....[48]....
        /*0430*/ 	.word	0xffffffff


	//   ....[49]....
        /*0434*/ 	.word	0xffffffff


	//   ....[50]....
        /*0438*/ 	.word	0xffffffff


	//   ....[51]....
        /*043c*/ 	.word	0xffffffff


	//   ....[52]....
        /*0440*/ 	.word	0xffffffff


	//   ....[53]....
        /*0444*/ 	.word	0xffffffff


	//   ....[54]....
        /*0448*/ 	.word	0xffffffff


	//   ....[55]....
        /*044c*/ 	.word	0xffffffff


	//   ....[56]....
        /*0450*/ 	.word	0xffffffff


	//   ....[57]....
        /*0454*/ 	.word	0xffffffff


	//   ....[58]....
        /*0458*/ 	.word	0xffffffff


	//   ....[59]....
        /*045c*/ 	.word	0xffffffff


	//   ....[60]....
        /*0460*/ 	.word	0xffffffff


	//   ....[61]....
        /*0464*/ 	.word	0xffffffff


	//   ....[62]....
        /*0468*/ 	.word	0xffffffff


	//   ....[63]....
        /*046c*/ 	.word	0xffffffff


	//   ....[64]....
        /*0470*/ 	.word	0xffffffff


	//   ....[65]....
        /*0474*/ 	.word	0xffffffff


	//   ....[66]....
        /*0478*/ 	.word	0xffffffff


	//   ....[67]....
        /*047c*/ 	.word	0xffffffff


	//   ....[68]....
        /*0480*/ 	.word	0xffffffff


	//   ....[69]....
        /*0484*/ 	.word	0xffffffff


	//   ....[70]....
        /*0488*/ 	.word	0xffffffff


	//   ....[71]....
        /*048c*/ 	.word	0xffffffff


	//   ....[72]....
        /*0490*/ 	.word	0xffffffff


	//   ....[73]....
        /*0494*/ 	.word	0xffffffff


	//   ....[74]....
        /*0498*/ 	.word	0xffffffff


	//   ....[75]....
        /*049c*/ 	.word	0xffffffff


	//   ....[76]....
        /*04a0*/ 	.word	0xffffffff


	//   ....[77]....
        /*04a4*/ 	.word	0xffffffff


	//   ....[78]....
        /*04a8*/ 	.word	0xffffffff


	//   ....[79]....
        /*04ac*/ 	.word	0xffffffff


	//----- nvinfo : EIATTR_COOP_GROUP_INSTR_OFFSETS
	.align		4
.L_21801:
        /*04b0*/ 	.byte	0x04, 0x28
        /*04b2*/ 	.short	(.L_21803 - .L_21802)


	//   ....[0]....
.L_21802:
        /*04b4*/ 	.word	0x00005840


	//   ....[1]....
        /*04b8*/ 	.word	0x000058a0


	//   ....[2]....
        /*04bc*/ 	.word	0x000058d0


	//   ....[3]....
        /*04c0*/ 	.word	0x00005900


	//   ....[4]....
        /*04c4*/ 	.word	0x00005950


	//   ....[5]....
        /*04c8*/ 	.word	0x000059f0


	//   ....[6]....
        /*04cc*/ 	.word	0x00005a20


	//   ....[7]....
        /*04d0*/ 	.word	0x00005a50


	//   ....[8]....
        /*04d4*/ 	.word	0x000068b0


	//   ....[9]....
        /*04d8*/ 	.word	0x000068f0


	//   ....[10]....
        /*04dc*/ 	.word	0x00006910


	//   ....[11]....
        /*04e0*/ 	.word	0x00006930


	//   ....[12]....
        /*04e4*/ 	.word	0x00006950


	//   ....[13]....
        /*04e8*/ 	.word	0x000069a0


	//   ....[14]....
        /*04ec*/ 	.word	0x000069c0


	//   ....[15]....
        /*04f0*/ 	.word	0x000069e0


	//   ....[16]....
        /*04f4*/ 	.word	0x0000f600


	//   ....[17]....
        /*04f8*/ 	.word	0x0000f630


	//   ....[18]....
        /*04fc*/ 	.word	0x0000f640


	//   ....[19]....
        /*0500*/ 	.word	0x0000f650


	//   ....[20]....
        /*0504*/ 	.word	0x0000f660


	//   ....[21]....
        /*0508*/ 	.word	0x0000f670


	//   ....[22]....
        /*050c*/ 	.word	0x0000f680


	//   ....[23]....
        /*0510*/ 	.word	0x0000f6a0


	//   ....[24]....
        /*0514*/ 	.word	0x0000f6c0


	//   ....[25]....
        /*0518*/ 	.word	0x0000f6e0


	//   ....[26]....
        /*051c*/ 	.word	0x0000f700


	//   ....[27]....
        /*0520*/ 	.word	0x0000f720


	//   ....[28]....
        /*0524*/ 	.word	0x0000f740


	//   ....[29]....
        /*0528*/ 	.word	0x0000f760


	//   ....[30]....
        /*052c*/ 	.word	0x0000f790


	//   ....[31]....
        /*0530*/ 	.word	0x0000f7b0


	//   ....[32]....
        /*0534*/ 	.word	0x0000f7d0


	//   ....[33]....
        /*0538*/ 	.word	0x0000f7f0


	//   ....[34]....
        /*053c*/ 	.word	0x0000f810


	//   ....[35]....
        /*0540*/ 	.word	0x0000f830


	//   ....[36]....
        /*0544*/ 	.word	0x0000f850


	//   ....[37]....
        /*0548*/ 	.word	0x0000f880


	//   ....[38]....
        /*054c*/ 	.word	0x0000f8a0


	//   ....[39]....
        /*0550*/ 	.word	0x0000f8c0


	//   ....[40]....
        /*0554*/ 	.word	0x0000f8e0


	//   ....[41]....
        /*0558*/ 	.word	0x0000f900


	//   ....[42]....
        /*055c*/ 	.word	0x0000f920


	//   ....[43]....
        /*0560*/ 	.word	0x0000f940


	//   ....[44]....
        /*0564*/ 	.word	0x0000f960


	//   ....[45]....
        /*0568*/ 	.word	0x0000f980


	//   ....[46]....
        /*056c*/ 	.word	0x0000f9a0


	//   ....[47]....
        /*0570*/ 	.word	0x0000f9c0


	//   ....[48]....
        /*0574*/ 	.word	0x0000f9e0


	//   ....[49]....
        /*0578*/ 	.word	0x0000fa00


	//   ....[50]....
        /*057c*/ 	.word	0x0000fa20


	//   ....[51]....
        /*0580*/ 	.word	0x0000fa40


	//   ....[52]....
        /*0584*/ 	.word	0x0000fa70


	//   ....[53]....
        /*0588*/ 	.word	0x0000fa90


	//   ....[54]....
        /*058c*/ 	.word	0x0000fab0


	//   ....[55]....
        /*0590*/ 	.word	0x0000fad0


	//   ....[56]....
        /*0594*/ 	.word	0x0000faf0


	//   ....[57]....
        /*0598*/ 	.word	0x0000fb10


	//   ....[58]....
        /*059c*/ 	.word	0x0000fb20


	//   ....[59]....
        /*05a0*/ 	.word	0x0000fb50


	//   ....[60]....
        /*05a4*/ 	.word	0x0000fb80


	//   ....[61]....
        /*05a8*/ 	.word	0x0000fba0


	//   ....[62]....
        /*05ac*/ 	.word	0x0000fbc0


	//   ....[63]....
        /*05b0*/ 	.word	0x0000fbe0


	//   ....[64]....
        /*05b4*/ 	.word	0x0000fc00


	//   ....[65]....
        /*05b8*/ 	.word	0x0000fc20


	//   ....[66]....
        /*05bc*/ 	.word	0x0000fc40


	//   ....[67]....
        /*05c0*/ 	.word	0x0000fc60


	//   ....[68]....
        /*05c4*/ 	.word	0x0000fc80


	//   ....[69]....
        /*05c8*/ 	.word	0x0000fca0


	//   ....[70]....
        /*05cc*/ 	.word	0x0000fcc0


	//   ....[71]....
        /*05d0*/ 	.word	0x0000fce0


	//   ....[72]....
        /*05d4*/ 	.word	0x0000fd00


	//   ....[73]....
        /*05d8*/ 	.word	0x0000fd20


	//   ....[74]....
        /*05dc*/ 	.word	0x0000fd40


	//   ....[75]....
        /*05e0*/ 	.word	0x0000fd60


	//   ....[76]....
        /*05e4*/ 	.word	0x0000fd80


	//   ....[77]....
        /*05e8*/ 	.word	0x0000fda0


	//   ....[78]....
        /*05ec*/ 	.word	0x0000fdc0


	//   ....[79]....
        /*05f0*/ 	.word	0x0000fde0


	//----- nvinfo : EIATTR_VRC_CTA_INIT_COUNT
	.align		4
.L_21803:
        /*05f4*/ 	.byte	0x02, 0x4a
	.zero		1
	.zero		1


	//----- nvinfo : EIATTR_EXIT_INSTR_OFFSETS
	.align		4
        /*05f8*/ 	.byte	0x04, 0x1c
        /*05fa*/ 	.short	(.L_21805 - .L_21804)


	//   ....[0]....
.L_21804:
        /*05fc*/ 	.word	0x00010c60


	//   ....[1]....
        /*0600*/ 	.word	0x00010cd0


	//   ....[2]....
        /*0604*/ 	.word	0x00011170


	//----- nvinfo : EIATTR_CRS_STACK_SIZE
	.align		4
.L_21805:
        /*0608*/ 	.byte	0x04, 0x1e
        /*060a*/ 	.short	(.L_21807 - .L_21806)
.L_21806:
        /*060c*/ 	.word	0x00000000


	//----- nvinfo : EIATTR_CBANK_PARAM_SIZE
	.align		4
.L_21807:
        /*0610*/ 	.byte	0x03, 0x19
        /*0612*/ 	.short	0x007c


	//----- nvinfo : EIATTR_PARAM_CBANK
	.align		4
        /*0614*/ 	.byte	0x04, 0x0a
        /*0616*/ 	.short	(.L_21809 - .L_21808)
	.align		4
.L_21808:
        /*0618*/ 	.word	index@(.nv.constant0._ZN4vllm25paged_attention_v1_kernelI13__nv_bfloat16S1_Li256ELi32ELi128ELNS_18Fp8KVCacheDataTypeE0ELb0EEEvPT_PKS3_PKT0_S9_ifPKiSB_iPKfiiiSD_SD_iiiii)
        /*061c*/ 	.short	0x0380
        /*061e*/ 	.short	0x007c


	//----- nvinfo : EIATTR_SW_WAR
	.align		4
.L_21809:
        /*0620*/ 	.byte	0x04, 0x36
        /*0622*/ 	.short	(.L_21811 - .L_21810)
.L_21810:
        /*0624*/ 	.word	0x00000008
.L_21811:


//--------------------- .nv.info._ZN4vllm25paged_attention_v1_kernelI13__nv_bfloat16S1_Li192ELi32ELi128ELNS_18Fp8KVCacheDataTypeE0ELb0EEEvPT_PKS3_PKT0_S9_ifPKiSB_iPKfiiiSD_SD_iiiii --------------------------
	.section	.nv.info._ZN4vllm25paged_attention_v1_kernelI13__nv_bfloat16S1_Li192ELi32ELi128ELNS_18Fp8KVCacheDataTypeE0ELb0EEEvPT_PKS3_PKT0_S9_ifPKiSB_iPKfiiiSD_SD_iiiii,"",@"SHT_CUDA_INFO"
	.sectionflags	@""
	.align	4


	//----- nvinfo : EIATTR_CUDA_API_VERSION
	.align		4
        /*0000*/ 	.byte	0x04, 0x37
        /*0002*/ 	.short	(.L_21813 - .L_21812)
.L_21812:
        /*0004*/ 	.word	0x00000082


	//----- nvinfo : EIATTR_KPARAM_INFO
	.align		4
.L_21813:
        /*0008*/ 	.byte	0x04, 0x17
        /*000a*/ 	.short	(.L_21815 - .L_21814)
.L_21814:
        /*000c*/ 	.word	0x00000000
        /*0010*/ 	.short	0x0013
        /*0012*/ 	.short	0x0078
        /*0014*/ 	.byte	0x00, 0xf0, 0x11, 0x00


	//----- nvinfo : EIATTR_KPARAM_INFO
	.align		4
.L_21815:
        /*0018*/ 	.byte	0x04, 0x17
        /*001a*/ 	.short	(.L_21817 - .L_21816)
.L_21816:
        /*001c*/ 	.word	0x00000000
        /*0020*/ 	.short	0x0012
        /*0022*/ 	.short	0x0074
        /*0024*/ 	.byte	0x00, 0xf0, 0x11, 0x00


	//----- nvinfo : EIATTR_KPARAM_INFO
	.align		4
.L_21817:
        /*0028*/ 	.byte	0x04, 0x17
        /*002a*/ 	.short	(.L_21819 - .L_21818)
.L_21818:
        /*002c*/ 	.word	0x00000000
        /*0030*/ 	.short	0x0011
        /*0032*/ 	.short	0x0070
        /*0034*/ 	.byte	0x00, 0xf0, 0x11, 0x00


	//----- nvinfo : EIATTR_KPARAM_INFO
	.align		4
.L_21819:
        /*0038*/ 	.byte	0x04, 0x17
        /*003a*/ 	.short	(.L_21821 - .L_21820)
.L_21820:
        /*003c*/ 	.word	0x00000000
        /*0040*/ 	.short	0x0010
        /*0042*/ 	.short	0x006c
        /*0044*/ 	.byte	0x00, 0xf0, 0x11, 0x00


	//----- nvinfo : EIATTR_KPARAM_INFO
	.align		4
.L_21821:
        /*0048*/ 	.byte	0x04, 0x17
        /*004a*/ 	.short	(.L_21823 - .L_21822)
.L_21822:
        /*004c*/ 	.word	0x00000000
        /*0050*/ 	.short	0x000f
        /*0052*/ 	.short	0x0068
        /*0054*/ 	.byte	0x00, 0xf0, 0x11, 0x00


	//----- nvinfo : EIATTR_KPARAM_INFO
	.align		4
.L_21823:
        /*0058*/ 	.byte	0x04, 0x17
        /*005a*/ 	.short	(.L_21825 - .L_21824)
.L_21824:
        /*005c*/ 	.word	0x00000000
        /*0060*/ 	.short	0x000e
        /*0062*/ 	.short	0x0060
        /*0064*/ 	.byte	0x00, 0xf5, 0x21, 0x00


	//----- nvinfo : EIATTR_KPARAM_INFO
	.align		4
.L_21825:
        /*0068*/ 	.byte	0x04, 0x17
        /*006a*/ 	.short	(.L_21827 - .L_21826)
.L_21826:
        /*006c*/ 	.word	0x00000000
        /*0070*/ 	.short	0x000d
        /*0072*/ 	.short	0x0058
        /*0074*/ 	.byte	0x00, 0xf5, 0x21, 0x00


	//----- nvinfo : EIATTR_KPARAM_INFO
	.align		4
.L_21827:
        /*0078*/ 	.byte	0x04, 0x17
        /*007a*/ 	.short	(.L_21829 - .L_21828)
.L_21828:
        /*007c*/ 	.word	0x00000000
        /*0080*/ 	.short	0x000c
        /*0082*/ 	.short	0x0050
        /*0084*/ 	.byte	0x00, 0xf0, 0x11, 0x00


	//----- nvinfo : EIATTR_KPARAM_INFO
	.align		4
.L_21829:
        /*0088*/ 	.byte	0x04, 0x17
        /*008a*/ 	.short	(.L_21831 - .L_21830)
.L_21830:
        /*008c*/ 	.word	0x00000000
        /*0090*/ 	.short	0x000b
        /*0092*/ 	.short	0x004c
        /*0094*/ 	.byte	0x00, 0xf0, 0x11, 0x00


	//----- nvinfo : EIATTR_KPARAM_INFO
	.align		4
.L_21831:
        /*0098*/ 	.byte	0x04, 0x17
        /*009a*/ 	.short	(.L_21833 - .L_21832)
.L_21832:
        /*009c*/ 	.word	0x00000000
        /*00a0*/ 	.short	0x000a
        /*00a2*/ 	.short	0x0048
        /*00a4*/ 	.byte	0x00, 0xf0, 0x11, 0x00


	//----- nvinfo : EIATTR_KPARAM_INFO
	.align		4
.L_21833:
        /*00a8*/ 	.byte	0x04, 0x17
        /*00aa*/ 	.short	(.L_21835 - .L_21834)
.L_21834:
        /*00ac*/ 	.word	0x00000000
        /*00b0*/ 	.short	0x0009
        /*00b2*/ 	.short	0x0040
        /*00b4*/ 	.byte	0x00, 0xf5, 0x21, 0x00


	//----- nvinfo : EIATTR_KPARAM_INFO
	.align		4
.L_21835:
        /*00b8*/ 	.byte	0x04, 0x17
        /*00ba*/ 	.short	(.L_21837 - .L_21836)
.L_21836:
        /*00bc*/ 	.word	0x00000000
        /*00c0*/ 	.short	0x0008
        /*00c2*/ 	.short	0x0038
        /*00c4*/ 	.byte	0x00, 0xf0, 0x11, 0x00


	//----- nvinfo : EIATTR_KPARAM_INFO
	.align		4
.L_21837:
        /*00c8*/ 	.byte	0x04, 0x17
        /*00ca*/ 	.short	(.L_21839 - .L_21838)
.L_21838:
        /*00cc*/ 	.word	0x00000000
        /*00d0*/ 	.short	0x0007
        /*00d2*/ 	.short	0x0030
        /*00d4*/ 	.byte	0x00, 0xf5, 0x21, 0x00


	//----- nvinfo : EIATTR_KPARAM_INFO
	.align		4
.L_21839:
        /*00d8*/ 	.byte	0x04, 0x17
        /*00da*/ 	.short	(.L_21841 - .L_21840)
.L_21840:
        /*00dc*/ 	.word	0x00000000
        /*00e0*/ 	.short	0x0006
        /*00e2*/ 	.short	0x0028
        /*00e4*/ 	.byte	0x00, 0xf5, 0x21, 0x00


	//----- nvinfo : EIATTR_KPARAM_INFO
	.align		4
.L_21841:
        /*00e8*/ 	.byte	0x04, 0x17
        /*00ea*/ 	.short	(.L_21843 - .L_21842)
.L_21842:
        /*00ec*/ 	.word	0x00000000
        /*00f0*/ 	.short	0x0005
        /*00f2*/ 	.short	0x0024
        /*00f4*/ 	.byte	0x00, 0xf0, 0x11, 0x00


	//----- nvinfo : EIATTR_KPARAM_INFO
	.align		4
.L_21843:
        /*00f8*/ 	.byte	0x04, 0x17
        /*00fa*/ 	.short	(.L_21845 - .L_21844)
.L_21844:
        /*00fc*/ 	.word	0x00000000
        /*0100*/ 	.short	0x0004
        /*0102*/ 	.short	0x0020
        /*0104*/ 	.byte	0x00, 0xf0, 0x11, 0x00


	//----- nvinfo : EIATTR_KPARAM_INFO
	.align		4
.L_21845:
        /*0108*/ 	.byte	0x04, 0x17
        /*010a*/ 	.short	(.L_21847 - .L_21846)
.L_21846:
        /*010c*/ 	.word	0x00000000
        /*0110*/ 	.short	0x0003
        /*0112*/ 	.short	0x0018
        /*0114*/ 	.byte	0x00, 0xf5, 0x21, 0x00


	//----- nvinfo : EIATTR_KPARAM_INFO
	.align		4
.L_21847:
        /*0118*/ 	.byte	0x04, 0x17
        /*011a*/ 	.short	(.L_21849 - .L_21848)
.L_21848:
        /*011c*/ 	.word	0x00000000
        /*0120*/ 	.short	0x0002
        /*0122*/ 	.short	0x0010
        /*0124*/ 	.byte	0x00, 0xf5, 0x21, 0x00


	//----- nvinfo : EIATTR_KPARAM_INFO
	.align		4
.L_21849:
        /*0128*/ 	.byte	0x04, 0x17
        /*012a*/ 	.short	(.L_21851 - .L_21850)
.L_21850:
        /*012c*/ 	.word	0x00000000
        /*0130*/ 	.short	0x0001
        /*0132*/ 	.short	0x0008
        /*0134*/ 	.byte	0x00, 0xf5, 0x21, 0x00


	//----- nvinfo : EIATTR_KPARAM_INFO
	.align		4
.L_21851:
        /*0138*/ 	.byte	0x04, 0x17
        /*013a*/ 	.short	(.L_21853 - .L_21852)
.L_21852:
        /*013c*/ 	.word	0x00000000
        /*0140*/ 	.short	0x0000
        /*0142*/ 	.short	0x0000
        /*0144*/ 	.byte	0x00, 0xf5, 0x21, 0x00


	//----- nvinfo : EIATTR_SPARSE_MMA_MASK
	.align		4
.L_21853:
        /*0148*/ 	.byte	0x03, 0x50
        /*014a*/ 	.short	0x0000


	//----- nvinfo : EIATTR_MAXREG_COUNT
	.align		4
        /*014c*/ 	.byte	0x03, 0x1b
        /*014e*/ 	.short	0x00ff


	//----- nvinfo : EIATTR_NUM_BARRIERS
	.align		4
        /*0150*/ 	.byte	0x02, 0x4c
        /*0152*/ 	.byte	0x01
	.zero		1


	//----- nvinfo : EIATTR_MERCURY_ISA_VERSION
	.align		4
        /*0154*/ 	.byte	0x03, 0x5f
        /*0156*/ 	.short	0x0101


	//----- nvinfo : EIATTR_COOP_GROUP_MASK_REGIDS
	.align		4
        /*0158*/ 	.byte	0x04, 0x29
        /*015a*/ 	.short	(.L_21855 - .L_21854)


	//   ....[0]....
.L_21854:
        /*015c*/ 	.word	0xffffffff


	//   ....[1]....
        /*0160*/ 	.word	0xffffffff


	//   ....[2]....
        /*0164*/ 	.word	0xffffffff


	//   ....[3]....
        /*0168*/ 	.word	0xffffffff


	//   ....[4]....
        /*016c*/ 	.word	0xffffffff


	//   ....[5]....
        /*0170*/ 	.word	0xffffffff


	//   ....[6]....
        /*0174*/ 	.word	0xffffffff


	//   ....[7]....
        /*0178*/ 	.word	0xffffffff


	//   ....[8]....
        /*017c*/ 	.word	0xffffffff


	//   ....[9]....
        /*0180*/ 	.word	0xffffffff


	//   ....[10]....
        /*0184*/ 	.word	0xffffffff


	//   ....[11]....
        /*0188*/ 	.word	0xffffffff


	//   ....[12]....
        /*018c*/ 	.word	0xffffffff


	//   ....[13]....
        /*0190*/ 	.word	0xffffffff


	//   ....[14]....
        /*0194*/ 	.word	0xffffffff


	//   ....[15]....
        /*0198*/ 	.word	0xffffffff


	//   ....[16]....
        /*019c*/ 	.word	0xffffffff


	//   ....[17]....
        /*01a0*/ 	.word	0xffffffff


	//   ....[18]....
        /*01a4*/ 	.word	0xffffffff


	//   ....[19]....
        /*01a8*/ 	.word	0xffffffff


	//   ....[20]....
        /*01ac*/ 	.word	0xffffffff


	//   ....[21]....
        /*01b0*/ 	.word	0xffffffff


	//   ....[22]....
        /*01b4*/ 	.word	0xffffffff


	//   ....[23]....
        /*01b8*/ 	.word	0xffffffff


	//   ....[24]....
        /*01bc*/ 	.word	0xffffffff


	//   ....[25]....
        /*01c0*/ 	.word	0xffffffff


	//   ....[26]....
        /*01c4*/ 	.word	0xffffffff


	//   ....[27]....
        /*01c8*/ 	.word	0xffffffff


	//   ....[28]....
        /*01cc*/ 	.word	0xffffffff


	//   ....[29]....
        /*01d0*/ 	.word	0xffffffff


	//   ....[30]....
        /*01d4*/ 	.word	0xffffffff


	//   ....[31]....
        /*01d8*/ 	.word	0xffffffff


	//   ....[32]....
        /*01dc*/ 	.word	0xffffffff


	//   ....[33]....
        /*01e0*/ 	.word	0xffffffff


	//   ....[34]....
        /*01e4*/ 	.word	0xffffffff


	//   ....[35]....
        /*01e8*/ 	.word	0xffffffff


	//   ....[36]....
        /*01ec*/ 	.word	0xffffffff


	//   ....[37]....
        /*01f0*/ 	.word	0xffffffff


	//   ....[38]....
        /*01f4*/ 	.word	0xffffffff


	//   ....[39]....
        /*01f8*/ 	.word	0xffffffff


	//   ....[40]....
        /*01fc*/ 	.word	0xffffffff


	//   ....[41]....
        /*0200*/ 	.word	0xffffffff


	//   ....[42]....
        /*0204*/ 	.word	0xffffffff


	//   ....[43]....
        /*0208*/ 	.word	0xffffffff


	//   ....[44]....
        /*020c*/ 	.word	0xffffffff


	//   ....[45]....
        /*0210*/ 	.word	0xffffffff


	//   ....[46]....
        /*0214*/ 	.word	0xffffffff


	//   ....[47]....
        /*0218*/ 	.word	0xffffffff


	//   ....[48]....
        /*021c*/ 	.word	0xffffffff


	//   ....[49]....
        /*0220*/ 	.word	0xffffffff


	//   ....[50]....
        /*0224*/ 	.word	0xffffffff


	//   ....[51]....
        /*0228*/ 	.word	0xffffffff


	//   ....[52]....
        /*022c*/ 	.word	0xffffffff


	//   ....[53]....
        /*0230*/ 	.word	0xffffffff


	//   ....[54]....
        /*0234*/ 	.word	0xffffffff


	//   ....[55]....
        /*0238*/ 	.word	0xffffffff


	//   ....[56]....
        /*023c*/ 	.word	0xffffffff


	//   ....[57]....
        /*0240*/ 	.word	0xffffffff


	//   ....[58]....
        /*0244*/ 	.word	0xffffffff


	//   ....[59]....
        /*0248*/ 	.word	0xffffffff


	//   ....[60]....
        /*024c*/ 	.word	0xffffffff


	//   ....[61]....
        /*0250*/ 	.word	0xffffffff


	//   ....[62]....
        /*0254*/ 	.word	0xffffffff


	//   ....[63]....
        /*0258*/ 	.word	0xffffffff


	//----- nvinfo : EIATTR_COOP_GROUP_INSTR_OFFSETS
	.align		4
.L_21855:
        /*025c*/ 	.byte	0x04, 0x28
        /*025e*/ 	.short	(.L_21857 - .L_21856)


	//   ....[0]....
.L_21856:
        /*0260*/ 	.word	0x00004130


	//   ....[1]....
        /*0264*/ 	.word	0x00004190


	//   ....[2]....
        /*0268*/ 	.word	0x000041b0


	//   ....[3]....
        /*026c*/ 	.word	0x000041e0


	//   ....[4]....
        /*0270*/ 	.word	0x00004220


	//   ....[5]....
        /*0274*/ 	.word	0x000042b0


	//   ....[6]....
        /*0278*/ 	.word	0x000042f0


	//   ....[7]....
        /*027c*/ 	.word	0x00004360


	//   ....[8]....
        /*0280*/ 	.word	0x00005190


	//   ....[9]....
        /*0284*/ 	.word	0x000051d0


	//   ....[10]....
        /*0288*/ 	.word	0x000051f0


	//   ....[11]....
        /*028c*/ 	.word	0x00005210


	//   ....[12]....
        /*0290*/ 	.word	0x00005230


	//   ....[13]....
        /*0294*/ 	.word	0x00005280


	//   ....[14]....
        /*0298*/ 	.word	0x000052a0


	//   ....[15]....
        /*029c*/ 	.word	0x000052c0


	//   ....[16]....
        /*02a0*/ 	.word	0x0000bd60


	//   ....[17]....
        /*02a4*/ 	.word	0x0000bda0


	//   ....[18]....
        /*02a8*/ 	.word	0x0000bde0


	//   ....[19]....
        /*02ac*/ 	.word	0x0000be10


	//   ....[20]....
        /*02b0*/ 	.word	0x0000be30


	//   ....[21]....
        /*02b4*/ 	.word	0x0000be40


	//   ....[22]....
        /*02b8*/ 	.word	0x0000be50


	//   ....[23]....
        /*02bc*/ 	.word	0x0000be90


	//   ....[24]....
        /*02c0*/ 	.word	0x0000bec0


	//   ....[25]....
        /*02c4*/ 	.word	0x0000bf00


	//   ....[26]....
        /*02c8*/ 	.word	0x0000bf20


	//   ....[27]....
        /*02cc*/ 	.word	0x0000bf50


	//   ....[28]....
        /*02d0*/ 	.word	0x0000bf80


	//   ....[29]....
        /*02d4*/ 	.word	0x0000bfa0


	//   ....[30]....
        /*02d8*/ 	.word	0x0000bfc0


	//   ....[31]....
        /*02dc*/ 	.word	0x0000bfe0


	//   ....[32]....
        /*02e0*/ 	.word	0x0000c010


	//   ....[33]....
        /*02e4*/ 	.word	0x0000c030


	//   ....[34]....
        /*02e8*/ 	.word	0x0000c050


	//   ....[35]....
        /*02ec*/ 	.word	0x0000c070


	//   ....[36]....
        /*02f0*/ 	.word	0x0000c090


	//   ....[37]....
        /*02f4*/ 	.word	0x0000c0b0


	//   ....[38]....
        /*02f8*/ 	.word	0x0000c0d0


	//   ....[39]....
        /*02fc*/ 	.word	0x0000c0f0


	//   ....[40]....
        /*0300*/ 	.word	0x0000c110


	//   ....[41]....
        /*0304*/ 	.word	0x0000c130


	//   ....[42]....
        /*0308*/ 	.word	0x0000c150


	//   ....[43]....
        /*030c*/ 	.word	0x0000c170


	//   ....[44]....
        /*0310*/ 	.word	0x0000c190


	//   ....[45]....
        /*0314*/ 	.word	0x0000c1c0


	//   ....[46]....
        /*0318*/ 	.word	0x0000c1e0


	//   ....[47]....
        /*031c*/ 	.word	0x0000c200


	//   ....[48]....
        /*0320*/ 	.word	0x0000c220


	//   ....[49]....
        /*0324*/ 	.word	0x0000c240


	//   ....[50]....
        /*0328*/ 	.word	0x0000c260


	//   ....[51]....
        /*032c*/ 	.word	0x0000c270


	//   ....[52]....
        /*0330*/ 	.word	0x0000c290


	//   ....[53]....
        /*0334*/ 	.word	0x0000c2b0


	//   ....[54]....
        /*0338*/ 	.word	0x0000c2d0


	//   ....[55]....
        /*033c*/ 	.word	0x0000c2f0


	//   ....[56]....
        /*0340*/ 	.word	0x0000c310


	//   ....[57]....
        /*0344*/ 	.word	0x0000c330


	//   ....[58]....
        /*0348*/ 	.word	0x0000c350


	//   ....[59]....
        /*034c*/ 	.word	0x0000c370


	//   ....[60]....
        /*0350*/ 	.word	0x0000c390


	//   ....[61]....
        /*0354*/ 	.word	0x0000c3b0


	//   ....[62]....
        /*0358*/ 	.word	0x0000c3d0


	//   ....[63]....
        /*035c*/ 	.word	0x0000c3f0


	//----- nvinfo : EIATTR_VRC_CTA_INIT_COUNT
	.align		4
.L_21857:
        /*0360*/ 	.byte	0x02, 0x4a
	.zero		1
	.zero		1


	//----- nvinfo : EIATTR_EXIT_INSTR_OFFSETS
	.align		4
        /*0364*/ 	.byte	0x04, 0x1c
        /*0366*/ 	.short	(.L_21859 - .L_21858)


	//   ....[0]....
.L_21858:
        /*0368*/ 	.word	0x0000ce70


	//   ....[1]....
        /*036c*/ 	.word	0x0000ced0


	//   ....[2]....
        /*0370*/ 	.word	0x0000d270


	//----- nvinfo : EIATTR_CRS_STACK_SIZE
	.align		4
.L_21859:
        /*0374*/ 	.byte	0x04, 0x1e
        /*0376*/ 	.short	(.L_21861 - .L_21860)
.L_21860:
        /*0378*/ 	.word	0x00000000


	//----- nvinfo : EIATTR_CBANK_PARAM_SIZE
	.align		4
.L_21861:
        /*037c*/ 	.byte	0x03, 0x19
        /*037e*/ 	.short	0x007c


	//----- nvinfo : EIATTR_PARAM_CBANK
	.align		4
        /*0380*/ 	.byte	0x04, 0x0a
        /*0382*/ 	.short	(.L_21863 - .L_21862)
	.align		4
.L_21862:
        /*0384*/ 	.word	index@(.nv.constant0._ZN4vllm25paged_attention_v1_kernelI13__nv_bfloat16S1_Li192ELi32ELi128ELNS_18Fp8KVCacheDataTypeE0ELb0EEEvPT_PKS3_PKT0_S9_ifPKiSB_iPKfiiiSD_SD_iiiii)
        /*0388*/ 	.short	0x0380
        /*038a*/ 	.short	0x007c


	//----- nvinfo : EIATTR_SW_WAR
	.align		4
.L_21863:
        /*038c*/ 	.byte	0x04, 0x36
        /*038e*/ 	.short	(.L_21865 - .L_21864)
.L_21864:
        /*0390*/ 	.word	0x00000008
.L_21865:


//--------------------- .nv.info._ZN4vllm25paged_attention_v1_kernelI13__nv_bfloat16S1_Li128ELi32ELi128ELNS_18Fp8KVCacheDataTypeE0ELb0EEEvPT_PKS3_PKT0_S9_ifPKiSB_iPKfiiiSD_SD_iiiii --------------------------
	.section	.nv.info._ZN4vllm25paged_attention_v1_kernelI13__nv_bfloat16S1_Li128ELi32ELi128ELNS_18Fp8KVCacheDataTypeE0ELb0EEEvPT_PKS3_PKT0_S9_ifPKiSB_iPKfiiiSD_SD_iiiii,"",@"SHT_CUDA_INFO"
	.sectionflags	@""
	.align	4


	//----- nvinfo : EIATTR_CUDA_API_VERSION
	.align		4
        /*0000*/ 	.byte	0x04, 0x37
        /*0002*/ 	.short	(.L_21867 - .L_21866)
.L_21866:
        /*0004*/ 	.word	0x00000082


	//----- nvinfo : EIATTR_KPARAM_INFO
	.align		4
.L_21867:
        /*0008*/ 	.byte	0x04, 0x17
        /*000a*/ 	.short	(.L_21869 - .L_21868)
.L_21868:
        /*000c*/ 	.word	0x00000000
        /*0010*/ 	.short	0x0013
        /*0012*/ 	.short	0x0078
        /*0014*/ 	.byte	0x00, 0xf0, 0x11, 0x00


	//----- nvinfo : EIATTR_KPARAM_INFO
	.align		4
.L_21869:
        /*0018*/ 	.byte	0x04, 0x17
        /*001a*/ 	.short	(.L_21871 - .L_21870)
.L_21870:
        /*001c*/ 	.word	0x00000000
        /*0020*/ 	.short	0x0012
        /*0022*/ 	.short	0x0074
        /*0024*/ 	.byte	0x00, 0xf0, 0x11, 0x00


	//----- nvinfo : EIATTR_KPARAM_INFO
	.align		4
.L_21871:
        /*0028*/ 	.byte	0x04, 0x17
        /*002a*/ 	.short	(.L_21873 - .L_21872)
.L_21872:
        /*002c*/ 	.word	0x00000000
        /*0030*/ 	.short	0x0011
        /*0032*/ 	.short	0x0070
        /*0034*/ 	.byte	0x00, 0xf0, 0x11, 0x00


	//----- nvinfo : EIATTR_KPARAM_INFO
	.align		4
.L_21873:
        /*0038*/ 	.byte	0x04, 0x17
        /*003a*/ 	.short	(.L_21875 - .L_21874)
.L_21874:
        /*003c*/ 	.word	0x00000000
        /*0040*/ 	.short	0x0010
        /*0042*/ 	.short	0x006c
        /*0044*/ 	.byte	0x00, 0xf0, 0x11, 0x00


	//----- nvinfo : EIATTR_KPARAM_INFO
	.align		4
.L_21875:
        /*0048*/ 	.byte	0x04, 0x17
        /*004a*/ 	.short	(.L_21877 - .L_21876)
.L_21876:
        /*004c*/ 	.word	0x00000000
        /*0050*/ 	.short	0x000f
        /*0052*/ 	.short	0x0068
        /*0054*/ 	.byte	0x00, 0xf0, 0x11, 0x00


	//----- nvinfo : EIATTR_KPARAM_INFO
	.align		4
.L_21877:
        /*0058*/ 	.byte	0x04, 0x17
        /*005a*/ 	.short	(.L_21879 - .L_21878)
.L_21878:
        /*005c*/ 	.word	0x00000000
        /*0060*/ 	.short	0x000e
        /*0062*/ 	.short	0x0060
        /*0064*/ 	.byte	0x00, 0xf5, 0x21, 0x00


	//----- nvinfo : EIATTR_KPARAM_INFO
	.align		4
.L_21879:
        /*0068*/ 	.byte	0x04, 0x17
        /*006a*/ 	.short	(.L_21881 - .L_21880)
.L_21880:
        /*006c*/ 	.word	0x00000000
        /*0070*/ 	.short	0x000d
        /*0072*/ 	.short	0x0058
        /*0074*/ 	.byte	0x00, 0xf5, 0x21, 0x00


	//----- nvinfo : EIATTR_KPARAM_INFO
	.align		4
.L_21881:
        /*0078*/ 	.byte	0x04, 0x17
        /*007a*/ 	.short	(.L_21883 - .L_21882)
.L_21882:
        /*007c*/ 	.word	0x00000000
        /*0080*/ 	.short	0x000c
        /*0082*/ 	.short	0x0050
        /*0084*/ 	.byte	0x00, 0xf0, 0x11, 0x00


	//----- nvinfo : EIATTR_KPARAM_INFO
	.align		4
.L_21883:
        /*0088*/ 	.byte	0x04, 0x17
        /*008a*/ 	.short	(.L_21885 - .L_21884)
.L_21884:
        /*008c*/ 	.word	0x00000000
        /*0090*/ 	.short	0x000b
        /*0092*/ 	.short	0x004c
        /*0094*/ 	.byte	0x00, 0xf0, 0x11, 0x00


	//----- nvinfo : EIATTR_KPARAM_INFO
	.align		4
.L_21885:
        /*0098*/ 	.byte	0x04, 0x17
        /*009a*/ 	.short	(.L_21887 - .L_21886)
.L_21886:
        /*009c*/ 	.word	0x00000000
        /*00a0*/ 	.short	0x000a
        /*00a2*/ 	.short	0x0048
        /*00a4*/ 	.byte	0x00, 0xf0, 0x11, 0x00


	//----- nvinfo : EIATTR_KPARAM_INFO
	.align		4
.L_21887:
        /*00a8*/ 	.byte	0x04, 0x17
        /*00aa*/ 	.short	(.L_21889 - .L_21888)
.L_21888:
        /*00ac*/ 	.word	0x00000000
        /*00b0*/ 	.short	0x0009
        /*00b2*/ 	.short	0x0040
        /*00b4*/ 	.byte	0x00, 0xf5, 0x21, 0x00


	//----- nvinfo : EIATTR_KPARAM_INFO
	.align		4
.L_21889:
        /*00b8*/ 	.byte	0x04, 0x17
        /*00ba*/ 	.short	(.L_21891 - .L_21890)
.L_21890:
        /*00bc*/ 	.word	0x00000000
        /*00c0*/ 	.short	0x0008
        /*00c2*/ 	.short	0x0038
        /*00c4*/ 	.byte	0x00, 0xf0, 0x11, 0x00


	//----- nvinfo : EIATTR_KPARAM_INFO
	.align		4
.L_21891:
        /*00c8*/ 	.byte	0x04, 0x17
        /*00ca*/ 	.short	(.L_21893 - .L_21892)
.L_21892:
        /*00cc*/ 	.word	0x00000000
        /*00d0*/ 	.short	0x0007
        /*00d2*/ 	.short	0x0030
        /*00d4*/ 	.byte	0x00, 0xf5, 0x21, 0x00


	//----- nvinfo : EIATTR_KPARAM_INFO
	.align		4
.L_21893:
        /*00d8*/ 	.byte	0x04, 0x17
        /*00da*/ 	.short	(.L_21895 - .L_21894)
.L_21894:
        /*00dc*/ 	.word	0x00000000
        /*00e0*/ 	.short	0x0006
        /*00e2*/ 	.short	0x0028
        /*00e4*/ 	.byte	0x00, 0xf5, 0x21, 0x00


	//----- nvinfo : EIATTR_KPARAM_INFO
	.align		4
.L_21895:
        /*00e8*/ 	.byte	0x04, 0x17
        /*00ea*/ 	.short	(.L_21897 - .L_21896)
.L_21896:
        /*00ec*/ 	.word	0x00000000
        /*00f0*/ 	.short	0x0005
        /*00f2*/ 	.short	0x0024
        /*00f4*/ 	.byte	0x00, 0xf0, 0x11, 0x00


	//----- nvinfo : EIATTR_KPARAM_INFO
	.align		4
.L_21897:
        /*00f8*/ 	.byte	0x04, 0x17
        /*00fa*/ 	.short	(.L_21899 - .L_21898)
.L_21898:
        /*00fc*/ 	.word	0x00000000
        /*0100*/ 	.short	0x0004
        /*0102*/ 	.short	0x0020
        /*0104*/ 	.byte	0x00, 0xf0, 0x11, 0x00


	//----- nvinfo : EIATTR_KPARAM_INFO
	.align		4
.L_21899:
        /*0108*/ 	.byte	0x04, 0x17
        /*010a*/ 	.short	(.L_21901 - .L_21900)
.L_21900:
        /*010c*/ 	.word	0x00000000
        /*0110*/ 	.short	0x0003
        /*0112*/ 	.short	0x0018
        /*0114*/ 	.byte	0x00, 0xf5, 0x21, 0x00


	//----- nvinfo : EIATTR_KPARAM_INFO
	.align		4
.L_21901:
        /*0118*/ 	.byte	0x04, 0x17
        /*011a*/ 	.short	(.L_21903 - .L_21902)
.L_21902:
        /*011c*/ 	.word	0x00000000
        /*0120*/ 	.short	0x0002
        /*0122*/ 	.short	0x0010
        /*0124*/ 	.byte	0x00, 0xf5, 0x21, 0x00


	//----- nvinfo : EIATTR_KPARAM_INFO
	.align		4
.L_21903:
        /*0128*/ 	.byte	0x04, 0x17
        /*012a*/ 	.short	(.L_21905 - .L_21904)
.L_21904:
        /*012c*/ 	.word	0x00000000
        /*0130*/ 	.short	0x0001
        /*0132*/ 	.short	0x0008
        /*0134*/ 	.byte	0x00, 0xf5, 0x21, 0x00


	//----- nvinfo : EIATTR_KPARAM_INFO
	.align		4
.L_21905:
        /*0138*/ 	.byte	0x04, 0x17
        /*013a*/ 	.short	(.L_21907 - .L_21906)
.L_21906:
        /*013c*/ 	.word	0x00000000
        /*0140*/ 	.short	0x0000
        /*0142*/ 	.short	0x0000
        /*0144*/ 	.byte	0x00, 0xf5, 0x21, 0x00


	//----- nvinfo : EIATTR_SPARSE_MMA_MASK
	.align		4
.L_21907:
        /*0148*/ 	.byte	0x03, 0x50
        /*014a*/ 	.short	0x0000


	//----- nvinfo : EIATTR_MAXREG_COUNT
	.align		4
        /*014c*/ 	.byte	0x03, 0x1b
        /*014e*/ 	.short	0x00ff


	//----- nvinfo : EIATTR_NUM_BARRIERS
	.align		4
        /*0150*/ 	.byte	0x02, 0x4c
        /*0152*/ 	.byte	0x01
	.zero		1


	//----- nvinfo : EIATTR_MERCURY_ISA_VERSION
	.align		4
        /*0154*/ 	.byte	0x03, 0x5f
        /*0156*/ 	.short	0x0101


	//----- nvinfo : EIATTR_COOP_GROUP_MASK_REGIDS
	.align		4
        /*0158*/ 	.byte	0x04, 0x29
        /*015a*/ 	.short	(.L_21909 - .L_21908)


	//   ....[0]....
.L_21908:
        /*015c*/ 	.word	0xffffffff


	//   ....[1]....
        /*0160*/ 	.word	0xffffffff


	//   ....[2]....
        /*0164*/ 	.word	0xffffffff


	//   ....[3]....
        /*0168*/ 	.word	0xffffffff


	//   ....[4]....
        /*016c*/ 	.word	0xffffffff


	//   ....[5]....
        /*0170*/ 	.word	0xffffffff


	//   ....[6]....
        /*0174*/ 	.word	0xffffffff


	//   ....[7]....
        /*0178*/ 	.word	0xffffffff


	//   ....[8]....
        /*017c*/ 	.word	0xffffffff


	//   ....[9]....
        /*0180*/ 	.word	0xffffffff


	//   ....[10]....
        /*0184*/ 	.word	0xffffffff


	//   ....[11]....
        /*0188*/ 	.word	0xffffffff


	//   ....[12]....
        /*018c*/ 	.word	0xffffffff


	//   ....[13]....
        /*0190*/ 	.word	0xffffffff


	//   ....[14]....
        /*0194*/ 	.word	0xffffffff


	//   ....[15]....
        /*0198*/ 	.word	0xffffffff


	//   ....[16]....
        /*019c*/ 	.word	0xffffffff


	//   ....[17]....
        /*01a0*/ 	.word	0xffffffff


	//   ....[18]....
        /*01a4*/ 	.word	0xffffffff


	//   ....[19]....
        /*01a8*/ 	.word	0xffffffff


	//   ....[20]....
        /*01ac*/ 	.word	0xffffffff


	//   ....[21]....
        /*01b0*/ 	.word	0xffffffff


	//   ....[22]....
        /*01b4*/ 	.word	0xffffffff


	//   ....[23]....
        /*01b8*/ 	.word	0xffffffff


	//   ....[24]....
        /*01bc*/ 	.word	0xffffffff


	//   ....[25]....
        /*01c0*/ 	.word	0xffffffff


	//   ....[26]....
        /*01c4*/ 	.word	0xffffffff


	//   ....[27]....
        /*01c8*/ 	.word	0xffffffff


	//   ....[28]....
        /*01cc*/ 	.word	0xffffffff


	//   ....[29]....
        /*01d0*/ 	.word	0xffffffff


	//   ....[30]....
        /*01d4*/ 	.word	0xffffffff


	//   ....[31]....
        /*01d8*/ 	.word	0xffffffff


	//   ....[32]....
        /*01dc*/ 	.word	0xffffffff


	//   ....[33]....
        /*01e0*/ 	.word	0xffffffff


	//   ....[34]....
        /*01e4*/ 	.word	0xffffffff


	//   ....[35]....
        /*01e8*/ 	.word	0xffffffff


	//   ....[36]....
        /*01ec*/ 	.word	0xffffffff


	//   ....[37]....
        /*01f0*/ 	.word	0xffffffff


	//   ....[38]....
        /*01f4*/ 	.word	0xffffffff


	//   ....[39]....
        /*01f8*/ 	.word	0xffffffff


	//   ....[40]....
        /*01fc*/ 	.word	0xffffffff


	//   ....[41]....
        /*0200*/ 	.word	0xffffffff


	//   ....[42]....
        /*0204*/ 	.word	0xffffffff


	//   ....[43]....
        /*0208*/ 	.word	0xffffffff


	//   ....[44]....
        /*020c*/ 	.word	0xffffffff


	//   ....[45]....
        /*0210*/ 	.word	0xffffffff


	//   ....[46]....
        /*0214*/ 	.word	0xffffffff


	//   ....[47]....
        /*0218*/ 	.word	0xffffffff


	//----- nvinfo : EIATTR_COOP_GROUP_INSTR_OFFSETS
	.align		4
.L_21909:
        /*021c*/ 	.byte	0x04, 0x28
        /*021e*/ 	.short	(.L_21911 - .L_21910)


	//   ....[0]....
.L_21910:
        /*0220*/ 	.word	0x00002ec0


	//   ....[1]....
        /*0224*/ 	.word	0x00002f10


	//   ....[2]....
        /*0228*/ 	.word	0x00002f40


	//   ....[3]....
        /*022c*/ 	.word	0x00002f70


	//   ....[4]....
        /*0230*/ 	.word	0x00002fd0


	//   ....[5]....
        /*0234*/ 	.word	0x00003040


	//   ....[6]....
        /*0238*/ 	.word	0x00003080


	//   ....[7]....
        /*023c*/ 	.word	0x000030f0


	//   ....[8]....
        /*0240*/ 	.word	0x00003f20


	//   ....[9]....
        /*0244*/ 	.word	0x00003f60


	//   ....[10]....
        /*0248*/ 	.word	0x00003f80


	//   ....[11]....
        /*024c*/ 	.word	0x00003fa0


	//   ....[12]....
        /*0250*/ 	.word	0x00003fc0


	//   ....[13]....
        /*0254*/ 	.word	0x00004010


	//   ....[14]....
        /*0258*/ 	.word	0x00004030


	//   ....[15]....
        /*025c*/ 	.word	0x00004050


	//   ....[16]....
        /*0260*/ 	.word	0x00008ba0


	//   ....[17]....
        /*0264*/ 	.word	0x00008be0


	//   ....[18]....
        /*0268*/ 	.word	0x00008c00


	//   ....[19]....
        /*026c*/ 	.word	0x00008c10


	//   ....[20]....
        /*0270*/ 	.word	0x00008c20


	//   ....[21]....
        /*0274*/ 	.word	0x00008c30


	//   ....[22]....
        /*0278*/ 	.word	0x00008c40


	//   ....[23]....
        /*027c*/ 	.word	0x00008c70


	//   ....[24]....
        /*0280*/ 	.word	0x00008ca0


	//   ....[25]....
        /*0284*/ 	.word	0x00008cc0


	//   ....[26]....
        /*0288*/ 	.word	0x00008ce0


	//   ....[27]....
        /*028c*/ 	.word	0x00008d00


	//   ....[28]....
        /*0290*/ 	.word	0x00008d20


	//   ....[29]....
        /*0294*/ 	.word	0x00008d40


	//   ....[30]....
        /*0298*/ 	.word	0x00008d60


	//   ....[31]....
        /*029c*/ 	.word	0x00008d80


	//   ....[32]....
        /*02a0*/ 	.word	0x00008db0


	//   ....[33]....
        /*02a4*/ 	.word	0x00008dd0


	//   ....[34]....
        /*02a8*/ 	.word	0x00008df0


	//   ....[35]....
        /*02ac*/ 	.word	0x00008e10


	//   ....[36]....
        /*02b0*/ 	.word	0x00008e30


	//   ....[37]....
        /*02b4*/ 	.word	0x00008e50


	//   ....[38]....
        /*02b8*/ 	.word	0x00008e60


	//   ....[39]....
        /*02bc*/ 	.word	0x00008e80


	//   ....[40]....
        /*02c0*/ 	.word	0x00008ea0


	//   ....[41]....
        /*02c4*/ 	.word	0x00008ec0


	//   ....[42]....
        /*02c8*/ 	.word	0x00008ee0


	//   ....[43]....
        /*02cc*/ 	.word	0x00008f00


	//   ....[44]....
        /*02d0*/ 	.word	0x00008f20


	//   ....[45]....
        /*02d4*/ 	.word	0x00008f40


	//   ....[46]....
        /*02d8*/ 	.word	0x00008f60


	//   ....[47]....
        /*02dc*/ 	.word	0x00008f80


	//----- nvinfo : EIATTR_VRC_CTA_INIT_COUNT
	.align		4
.L_21911:
        /*02e0*/ 	.byte	0x02, 0x4a
	.zero		1
	.zero		1


	//----- nvinfo : EIATTR_EXIT_INSTR_OFFSETS
	.align		4
        /*02e4*/ 	.byte	0x04, 0x1c
        /*02e6*/ 	.short	(.L_21913 - .L_21912)


	//   ....[0]....
.L_21912:
        /*02e8*/ 	.word	0x00009800


	//   ....[1]....
        /*02ec*/ 	.word	0x00009860


	//   ....[2]....
        /*02f0*/ 	.word	0x00009b00


	//----- nvinfo : EIATTR_CRS_STACK_SIZE
	.align		4
.L_21913:
        /*02f4*/ 	.byte	0x04, 0x1e
        /*02f6*/ 	.short	(.L_21915 - .L_21914)
.L_21914:
        /*02f8*/ 	.word	0x00000000


	//----- nvinfo : EIATTR_CBANK_PARAM_SIZE
	.align		4
.L_21915:
        /*02fc*/ 	.byte	0x03, 0x19
        /*02fe*/ 	.short	0x007c


	//----- nvinfo : EIATTR_PARAM_CBANK
	.align		4
        /*0300*/ 	.byte	0x04, 0x0a
        /*0302*/ 	.short	(.L_21917 - .L_21916)
	.align		4
.L_21916:
        /*0304*/ 	.word	index@(.nv.constant0._ZN4vllm25paged_attention_v1_kernelI13__nv_bfloat16S1_Li128ELi32ELi128ELNS_18Fp8KVCacheDataTypeE0ELb0EEEvPT_PKS3_PKT0_S9_ifPKiSB_iPKfiiiSD_SD_iiiii)
        /*0308*/ 	.short	0x0380
        /*030a*/ 	.short	0x007c


	//----- nvinfo : EIATTR_SW_WAR
	.align		4
.L_21917:
        /*030c*/ 	.byte	0x04, 0x36
        /*030e*/ 	.short	(.L_21919 - .L_21918)
.L_21918:
        /*0310*/ 	.word	0x00000008
.L_21919:


//--------------------- .nv.info._ZN4vllm25paged_attention_v1_kernelI13__nv_bfloat16S1_Li120ELi32ELi128ELNS_18Fp8KVCacheDataTypeE0ELb0EEEvPT_PKS3_PKT0_S9_ifPKiSB_iPKfiiiSD_SD_iiiii --------------------------
	.section	.nv.info._ZN4vllm25paged_attention_v1_kernelI13__nv_bfloat16S1_Li120ELi32ELi128ELNS_18Fp8KVCacheDataTypeE0ELb0EEEvPT_PKS3_PKT0_S9_ifPKiSB_iPKfiiiSD_SD_iiiii,"",@"SHT_CUDA_INFO"
	.sectionflags	@""
	.align	4


	//----- nvinfo : EIATTR_CUDA_API_VERSION
	.align		4
        /*0000*/ 	.byte	0x04, 0x37
        /*0002*/ 	.short	(.L_21921 - .L_21920)
.L_21920:
        /*0004*/ 	.word	0x00000082


	//----- nvinfo : EIATTR_KPARAM_INFO
	.align		4
.L_21921:
        /*0008*/ 	.byte	0x04, 0x17
        /*000a*/ 	.short	(.L_21923 - .L_21922)
.L_21922:
        /*000c*/ 	.word	0x00000000
        /*0010*/ 	.short	0x0013
        /*0012*/ 	.short	0x0078
        /*0014*/ 	.byte	0x00, 0xf0, 0x11, 0x00


	//----- nvinfo : EIATTR_KPARAM_INFO
	.align		4
.L_21923:
        /*0018*/ 	.byte	0x04, 0x17
        /*001a*/ 	.short	(.L_21925 - .L_21924)
.L_21924:
        /*001c*/ 	.word	0x00000000
        /*0020*/ 	.short	0x0012
        /*0022*/ 	.short	0x0074
        /*0024*/ 	.byte	0x00, 0xf0, 0x11, 0x00


	//----- nvinfo : EIATTR_KPARAM_INFO
	.align		4
.L_21925:
        /*0028*/ 	.byte	0x04, 0x17
        /*002a*/ 	.short	(.L_21927 - .L_21926)
.L_21926:
        /*002c*/ 	.word	0x00000000
        /*0030*/ 	.short	0x0011
        /*0032*/ 	.short	0x0070
        /*0034*/ 	.byte	0x00, 0xf0, 0x11, 0x00


	//----- nvinfo : EIATTR_KPARAM_INFO
	.align		4
.L_21927:
        /*0038*/ 	.byte	0x04, 0x17
        /*003a*/ 	.short	(.L_21929 - .L_21928)
.L_21928:
        /*003c*/ 	.word	0x00000000
        /*0040*/ 	.short	0x0010
        /*0042*/ 	.short	0x006c
        /*0044*/ 	.byte	0x00, 0xf0, 0x11, 0x00


	//----- nvinfo : EIATTR_KPARAM_INFO
	.align		4
.L_21929:
        /*0048*/ 	.byte	0x04, 0x17
        /*004a*/ 	.short	(.L_21931 - .L_21930)
.L_21930:
        /*004c*/ 	.word	0x00000000
        /*0050*/ 	.short	0x000f
        /*0052*/ 	.short	0x0068
        /*0054*/ 	.byte	0x00, 0xf0, 0x11, 0x00


	//----- nvinfo : EIATTR_KPARAM_INFO
	.align		4
.L_21931:
        /*0058*/ 	.byte	0x04, 0x17
        /*005a*/ 	.short	(.L_21933 - .L_21932)
.L_21932:
        /*005c*/ 	.word	0x00000000
        /*0060*/ 	.short	0x000e
        /*0062*/ 	.short	0x0060
        /*0064*/ 	.byte	0x00, 0xf5, 0x21, 0x00


	//----- nvinfo : EIATTR_KPARAM_INFO
	.align		4
.L_21933:
        /*0068*/ 	.byte	0x04, 0x17
        /*006a*/ 	.short	(.L_21935 - .L_21934)
.L_21934:
        /*006c*/ 	.word	0x00000000
        /*0070*/ 	.short	0x000d
        /*0072*/ 	.short	0x0058
        /*0074*/ 	.byte	0x00, 0xf5, 0x21, 0x00


	//----- nvinfo : EIATTR_KPARAM_INFO
	.align		4
.L_21935:
        /*0078*/ 	.byte	0x04, 0x17
        /*007a*/ 	.short	(.L_21937 - .L_21936)
.L_21936:
        /*007c*/ 	.word	0x00000000
        /*0080*/ 	.short	0x000c
        /*0082*/ 	.short	0x0050
        /*0084*/ 	.byte	0x00, 0xf0, 0x11, 0x00


	//----- nvinfo : EIATTR_KPARAM_INFO
	.align		4
.L_21937:
        /*0088*/ 	.byte	0x04, 0x17
        /*008a*/ 	.short	(.L_21939 - .L_21938)
.L_21938:
        /*008c*/ 	.word	0x00000000
        /*0090*/ 	.short	0x000b
        /*0092*/ 	.short	0x004c
        /*0094*/ 	.byte	0x00, 0xf0, 0x11, 0x00


	//----- nvinfo : EIATTR_KPARAM_INFO
	.align		4
.L_21939:
        /*0098*/ 	.byte	0x04, 0x17
        /*009a*/ 	.short	(.L_21941 - .L_21940)
.L_21940:
        /*009c*/ 	.word	0x00000000
        /*00a0*/ 	.short	0x000a
        /*00a2*/ 	.short	0x0048
        /*00a4*/ 	.byte	0x00, 0xf0, 0x11, 0x00


	//----- nvinfo : EIATTR_KPARAM_INFO
	.align		4
.L_21941:
        /*00a8*/ 	.byte	0x04, 0x17
        /*00aa*/ 	.short	(.L_21943 - .L_21942)
.L_21942:
        /*00ac*/ 	.word	0x00000000
        /*00b0*/ 	.short	0x0009
        /*00b2*/ 	.short	0x0040
        /*00b4*/ 	.byte	0x00, 0xf5, 0x21, 0x00


	//----- nvinfo : EIATTR_KPARAM_INFO
	.align		4
.L_21943:
        /*00b8*/ 	.byte	0x04, 0x17
        /*00ba*/ 	.short	(.L_21945 - .L_21944)
.L_21944:
        /*00bc*/ 	.word	0x00000000
        /*00c0*/ 	.short	0x0008
        /*00c2*/ 	.short	0x0038
        /*00c4*/ 	.byte	0x00, 0xf0, 0x11, 0x00


	//----- nvinfo : EIATTR_KPARAM_INFO
	.align		4
.L_21945:
        /*00c8*/ 	.byte	0x04, 0x17
        /*00ca*/ 	.short	(.L_21947 - .L_21946)
.L_21946:
        /*00cc*/ 	.word	0x00000000
        /*00d0*/ 	.short	0x0007
        /*00d2*/ 	.short	0x0030
        /*00d4*/ 	.byte	0x00, 0xf5, 0x21, 0x00


	//----- nvinfo : EIATTR_KPARAM_INFO
	.align		4
.L_21947:
        /*00d8*/ 	.byte	0x04, 0x17
        /*00da*/ 	.short	(.L_21949 - .L_21948)
.L_21948:
        /*00dc*/ 	.word	0x00000000
        /*00e0*/ 	.short	0x0006
        /*00e2*/ 	.short	0x0028
        /*00e4*/ 	.byte	0x00, 0xf5, 0x21, 0x00


	//----- nvinfo : EIATTR_KPARAM_INFO
	.align		4
.L_21949:
        /*00e8*/ 	.byte	0x04, 0x17
        /*00ea*/ 	.short	(.L_21951 - .L_21950)
.L_21950:
        /*00ec*/ 	.word	0x00000000
        /*00f0*/ 	.short	0x0005
        /*00f2*/ 	.short	0x0024
        /*00f4*/ 	.byte	0x00, 0xf0, 0x11, 0x00


	//----- nvinfo : EIATTR_KPARAM_INFO
	.align		4
.L_21951:
        /*00f8*/ 	.byte	0x04, 0x17
        /*00fa*/ 	.short	(.L_21953 - .L_21952)
.L_21952:
        /*00fc*/ 	.word	0x00000000
        /*0100*/ 	.short	0x0004
        /*0102*/ 	.short	0x0020
        /*0104*/ 	.byte	0x00, 0xf0, 0x11, 0x00


	//----- nvinfo : EIATTR_KPARAM_INFO
	.align		4
.L_21953:
        /*0108*/ 	.byte	0x04, 0x17
        /*010a*/ 	.short	(.L_21955 - .L_21954)
.L_21954:
        /*010c*/ 	.word	0x00000000
        /*0110*/ 	.short	0x0003
        /*0112*/ 	.short	0x0018
        /*0114*/ 	.byte	0x00, 0xf5, 0x21, 0x00


	//----- nvinfo : EIATTR_KPARAM_INFO
	.align		4
.L_21955:
        /*0118*/ 	.byte	0x04, 0x17
        /*011a*/ 	.short	(.L_21957 - .L_21956)
.L_21956:
        /*011c*/ 	.word	0x00000000
        /*0120*/ 	.short	0x0002
        /*0122*/ 	.short	0x0010
        /*0124*/ 	.byte	0x00, 0xf5, 0x21, 0x00


	//----- nvinfo : EIATTR_KPARAM_INFO
	.align		4
.L_21957:
        /*0128*/ 	.byte	0x04, 0x17
        /*012a*/ 	.short	(.L_21959 - .L_21958)
.L_21958:
        /*012c*/ 	.word	0x00000000
        /*0130*/ 	.short	0x0001
        /*0132*/ 	.short	0x0008
        /*0134*/ 	.byte	0x00, 0xf5, 0x21, 0x00


	//----- nvinfo : EIATTR_KPARAM_INFO
	.align		4
.L_21959:
        /*0138*/ 	.byte	0x04, 0x17
        /*013a*/ 	.short	(.L_21961 - .L_21960)
.L_21960:
        /*013c*/ 	.word	0x00000000
        /*0140*/ 	.short	0x0000
        /*0142*/ 	.short	0x0000
        /*0144*/ 	.byte	0x00, 0xf5, 0x21, 0x00


	//----- nvinfo : EIATTR_SPARSE_MMA_MASK
	.align		4
.L_21961:
        /*0148*/ 	.byte	0x03, 0x50
        /*014a*/ 	.short	0x0000


	//----- nvinfo : EIATTR_MAXREG_COUNT
	.align		4
        /*014c*/ 	.byte	0x03, 0x1b
        /*014e*/ 	.short	0x00ff


	//----- nvinfo : EIATTR_NUM_BARRIERS
	.align		4
        /*0150*/ 	.byte	0x02, 0x4c
        /*0152*/ 	.byte	0x01
	.zero		1


	//----- nvinfo : EIATTR_MERCURY_ISA_VERSION
	.align		4
        /*0154*/ 	.byte	0x03, 0x5f
        /*0156*/ 	.short	0x0101


	//----- nvinfo : EIATTR_COOP_GROUP_MASK_REGIDS
	.align		4
        /*0158*/ 	.byte	0x04, 0x29
        /*015a*/ 	.short	(.L_21963 - .L_21962)


	//   ....[0]....
.L_21962:
        /*015c*/ 	.word	0xffffffff


	//   ....[1]....
        /*0160*/ 	.word	0xffffffff


	//   ....[2]....
        /*0164*/ 	.word	0xffffffff


	//   ....[3]....
        /*0168*/ 	.word	0xffffffff


	//   ....[4]....
        /*016c*/ 	.word	0xffffffff


	//   ....[5]....
        /*0170*/ 	.word	0xffffffff


	//   ....[6]....
        /*0174*/ 	.word	0xffffffff


	//   ....[7]....
        /*0178*/ 	.word	0xffffffff


	//   ....[8]....
        /*017c*/ 	.word	0xffffffff


	//   ....[9]....
        /*0180*/ 	.word	0xffffffff


	//   ....[10]....
        /*0184*/ 	.word	0xffffffff


	//   ....[11]....
        /*0188*/ 	.word	0xffffffff


	//   ....[12]....
        /*018c*/ 	.word	0xffffffff


	//   ....[13]....
        /*0190*/ 	.word	0xffffffff


	//   ....[14]....
        /*0194*/ 	.word	0xffffffff


	//   ....[15]....
        /*0198*/ 	.word	0xffffffff


	//   ....[16]....
        /*019c*/ 	.word	0xffffffff


	//   ....[17]....
        /*01a0*/ 	.word	0xffffffff


	//   ....[18]....
        /*01a4*/ 	.word	0xffffffff


	//   ....[19]....
        /*01a8*/ 	.word	0xffffffff


	//   ....[20]....
        /*01ac*/ 	.word	0xffffffff


	//   ....[21]....
        /*01b0*/ 	.word	0xffffffff


	//   ....[22]....
        /*01b4*/ 	.word	0xffffffff


	//   ....[23]....
        /*01b8*/ 	.word	0xffffffff


	//   ....[24]....
        /*01bc*/ 	.word	0xffffffff


	//   ....[25]....
        /*01c0*/ 	.word	0xffffffff


	//   ....[26]....
        /*01c4*/ 	.word	0xffffffff


	//   ....[27]....
        /*01c8*/ 	.word	0xffffffff


	//   ....[28]....
        /*01cc*/ 	.word	0xffffffff


	//   ....[29]....
        /*01d0*/ 	.word	0xffffffff


	//   ....[30]....
        /*01d4*/ 	.word	0xffffffff


	//   ....[31]....
        /*01d8*/ 	.word	0xffffffff


	//   ....[32]....
        /*01dc*/ 	.word	0xffffffff


	//   ....[33]....
        /*01e0*/ 	.word	0xffffffff


	//   ....[34]....
        /*01e4*/ 	.word	0xffffffff


	//   ....[35]....
        /*01e8*/ 	.word	0xffffffff


	//   ....[36]....
        /*01ec*/ 	.word	0xffffffff


	//   ....[37]....
        /*01f0*/ 	.word	0xffffffff


	//   ....[38]....
        /*01f4*/ 	.word	0xffffffff


	//   ....[39]....
        /*01f8*/ 	.word	0xffffffff


	//   ....[40]....
        /*01fc*/ 	.word	0xffffffff


	//   ....[41]....
        /*0200*/ 	.word	0xffffffff


	//   ....[42]....
        /*0204*/ 	.word	0xffffffff


	//   ....[43]....
        /*0208*/ 	.word	0xffffffff


	//   ....[44]....
        /*020c*/ 	.word	0xffffffff


	//   ....[45]....
        /*0210*/ 	.word	0xffffffff


	//----- nvinfo : EIATTR_COOP_GROUP_INSTR_OFFSETS
	.align		4
.L_21963:
        /*0214*/ 	.byte	0x04, 0x28
        /*0216*/ 	.short	(.L_21965 - .L_21964)


	//   ....[0]....
.L_21964:
        /*0218*/ 	.word	0x00002c70


	//   ....[1]....
        /*021c*/ 	.word	0x00002cc0


	//   ....[2]....
        /*0220*/ 	.word	0x00002cf0


	//   ....[3]....
        /*0224*/ 	.word	0x00002d20


	//   ....[4]....
        /*0228*/ 	.word	0x00002d80


	//   ....[5]....
        /*022c*/ 	.word	0x00002df0


	//   ....[6]....
        /*0230*/ 	.word	0x00002e30


	//   ....[7]....
        /*0234*/ 	.word	0x00002ea0


	//   ....[8]....
        /*0238*/ 	.word	0x00003cd0


	//   ....[9]....
        /*023c*/ 	.word	0x00003d10


	//   ....[10]....
        /*0240*/ 	.word	0x00003d30


	//   ....[11]....
        /*0244*/ 	.word	0x00003d50


	//   ....[12]....
        /*0248*/ 	.word	0x00003d70


	//   ....[13]....
        /*024c*/ 	.word	0x00003dc0


	//   ....[14]....
        /*0250*/ 	.word	0x00003de0


	//   ....[15]....
        /*0254*/ 	.word	0x00003e00


	//   ....[16]....
        /*0258*/ 	.word	0x00008560


	//   ....[17]....
        /*025c*/ 	.word	0x000085a0


	//   ....[18]....
        /*0260*/ 	.word	0x000085e0


	//   ....[19]....
        /*0264*/ 	.word	0x00008610


	//   ....[20]....
        /*0268*/ 	.word	0x00008640


	//   ....[21]....
        /*026c*/ 	.word	0x00008650


	//   ....[22]....
        /*0270*/ 	.word	0x00008660


	//   ....[23]....
        /*0274*/ 	.word	0x000086a0


	//   ....[24]....
        /*0278*/ 	.word	0x000086d0


	//   ....[25]....
        /*027c*/ 	.word	0x00008700


	//   ....[26]....
        /*0280*/ 	.word	0x00008730


	//   ....[27]....
        /*0284*/ 	.word	0x00008760


	//   ....[28]....
        /*0288*/ 	.word	0x00008790


	//   ....[29]....
        /*028c*/ 	.word	0x000087b0


	//   ....[30]....
        /*0290*/ 	.word	0x000087d0


	//   ....[31]....
        /*0294*/ 	.word	0x00008800


	//   ....[32]....
        /*0298*/ 	.word	0x00008820


	//   ....[33]....
        /*029c*/ 	.word	0x00008840


	//   ....[34]....
        /*02a0*/ 	.word	0x00008860


	//   ....[35]....
        /*02a4*/ 	.word	0x00008880


	//   ....[36]....
        /*02a8*/ 	.word	0x000088a0


	//   ....[37]....
        /*02ac*/ 	.word	0x000088b0


	//   ....[38]....
        /*02b0*/ 	.word	0x000088d0


	//   ....[39]....
        /*02b4*/ 	.word	0x000088f0


	//   ....[40]....
        /*02b8*/ 	.word	0x00008910


	//   ....[41]....
        /*02bc*/ 	.word	0x00008930


	//   ....[42]....
        /*02c0*/ 	.word	0x00008950


	//   ....[43]....
        /*02c4*/ 	.word	0x00008970


	//   ....[44]....
        /*02c8*/ 	.word	0x00008990


	//   ....[45]....
        /*02cc*/ 	.word	0x000089b0


	//----- nvinfo : EIATTR_VRC_CTA_INIT_COUNT
	.align		4
.L_21965:
        /*02d0*/ 	.byte	0x02, 0x4a
	.zero		1
	.zero		1


	//----- nvinfo : EIATTR_EXIT_INSTR_OFFSETS
	.align		4
        /*02d4*/ 	.byte	0x04, 0x1c
        /*02d6*/ 	.short	(.L_21967 - .L_21966)


	//   ....[0]....
.L_21966:
        /*02d8*/ 	.word	0x000090d0


	//   ....[1]....
        /*02dc*/ 	.word	0x00009130


	//   ....[2]....
        /*02e0*/ 	.word	0x000093b0


	//----- nvinfo : EIATTR_CRS_STACK_SIZE
	.align		4
.L_21967:
        /*02e4*/ 	.byte	0x04, 0x1e
        /*02e6*/ 	.short	(.L_21969 - .L_21968)
.L_21968:
        /*02e8*/ 	.word	0x00000000


	//----- nvinfo : EIATTR_CBANK_PARAM_SIZE
	.align		4
.L_21969:
        /*02ec*/ 	.byte	0x03, 0x19
        /*02ee*/ 	.short	0x007c


	//----- nvinfo : EIATTR_PARAM_CBANK
	.align		4
        /*02f0*/ 	.byte	0x04, 0x0a
        /*02f2*/ 	.short	(.L_21971 - .L_21970)
	.align		4
.L_21970:
        /*02f4*/ 	.word	index@(.nv.constant0._ZN4vllm25paged_attention_v1_kernelI13__nv_bfloat16S1_Li120ELi32ELi128ELNS_18Fp8KVCacheDataTypeE0ELb0EEEvPT_PKS3_PKT0_S9_ifPKiSB_iPKfiiiSD_SD_iiiii)
        /*02f8*/ 	.short	0x0380
        /*02fa*/ 	.short	0x007c


	//----- nvinfo : EIATTR_SW_WAR
	.align		4
.L_21971:
        /*02fc*/ 	.byte	0x04, 0x36
        /*02fe*/ 	.short	(.L_21973 - .L_21972)
.L_21972:
        /*0300*/ 	.word	0x00000008
.L_21973:


//--------------------- .nv.info._ZN4vllm25paged_attention_v1_kernelI13__nv_bfloat16S1_Li112ELi32ELi128ELNS_18Fp8KVCacheDataTypeE0ELb0EEEvPT_PKS3_PKT0_S9_ifPKiSB_iPKfiiiSD_SD_iiiii --------------------------
	.section	.nv.info._ZN4vllm25paged_attention_v1_kernelI13__nv_bfloat16S1_Li112ELi32ELi128ELNS_18Fp8KVCacheDataTypeE0ELb0EEEvPT_PKS3_PKT0_S9_ifPKiSB_iPKfiiiSD_SD_iiiii,"",@"SHT_CUDA_INFO"
	.sectionflags	@""
	.align	4


	//----- nvinfo : EIATTR_CUDA_API_VERSION
	.align		4
        /*0000*/ 	.byte	0x04, 0x37
        /*0002*/ 	.short	(.L_21975 - .L_21974)
.L_21974:
        /*0004*/ 	.word	0x00000082


	//----- nvinfo : EIATTR_KPARAM_INFO
	.align		4
.L_21975:
        /*0008*/ 	.byte	0x04, 0x17
        /*000a*/ 	.short	(.L_21977 - .L_21976)
.L_21976:
        /*000c*/ 	.word	0x00000000
        /*0010*/ 	.short	0x0013
        /*0012*/ 	.short	0x0078
        /*0014*/ 	.byte	0x00, 0xf0, 0x11, 0x00


	//----- nvinfo : EIATTR_KPARAM_INFO
	.align		4
.L_21977:
        /*0018*/ 	.byte	0x04, 0x17
        /*001a*/ 	.short	(.L_21979 - .L_21978)
.L_21978:
        /*001c*/ 	.word	0x00000000
        /*0020*/ 	.short	0x0012
        /*0022*/ 	.short	0x0074
        /*0024*/ 	.byte	0x00, 0xf0, 0x11, 0x00


	//----- nvinfo : EIATTR_KPARAM_INFO
	.align		4
.L_21979:
        /*0028*/ 	.byte	0x04, 0x17
        /*002a*/ 	.short	(.L_21981 - .L_21980)
.L_21980:
        /*002c*/ 	.word	0x00000000
        /*0030*/ 	.short	0x0011
        /*0032*/ 	.short	0x0070
        /*0034*/ 	.byte	0x00, 0xf0, 0x11, 0x00


	//----- nvinfo : EIATTR_KPARAM_INFO
	.align		4
.L_21981:
        /*0038*/ 	.byte	0x04, 0x17
        /*003a*/ 	.short	(.L_21983 - .L_21982)
.L_21982:
        /*003c*/ 	.word	0x00000000
        /*0040*/ 	.short	0x0010
        /*0042*/ 	.short	0x006c
        /*0044*/ 	.byte	0x00, 0xf0, 0x11, 0x00


	//----- nvinfo : EIATTR_KPARAM_INFO
	.align		4
.L_21983:
        /*0048*/ 	.byte	0x04, 0x17
        /*004a*/ 	.short	(.L_21985 - .L_21984)
.L_21984:
        /*004c*/ 	.word	0x00000000
        /*0050*/ 	.short	0x000f
        /*0052*/ 	.short	0x0068
        /*0054*/ 	.byte	0x00, 0xf0, 0x11, 0x00


	//----- nvinfo : EIATTR_KPARAM_INFO
	.align		4
.L_21985:
        /*0058*/ 	.byte	0x04, 0x17
        /*005a*/ 	.short	(.L_21987 - .L_21986)
.L_21986:
        /*005c*/ 	.word	0x00000000
        /*0060*/ 	.short	0x000e
        /*0062*/ 	.short	0x0060
        /*0064*/ 	.byte	0x00, 0xf5, 0x21, 0x00


	//----- nvinfo : EIATTR_KPARAM_INFO
	.align		4
.L_21987:
        /*0068*/ 	.byte	0x04, 0x17
        /*006a*/ 	.short	(.L_21989 - .L_21988)
.L_21988:
        /*006c*/ 	.word	0x00000000
        /*0070*/ 	.short	0x000d
        /*0072*/ 	.short	0x0058
        /*0074*/ 	.byte	0x00, 0xf5, 0x21, 0x00


	//----- nvinfo : EIATTR_KPARAM_INFO
	.align		4
.L_21989:
        /*0078*/ 	.byte	0x04, 0x17
        /*007a*/ 	.short	(.L_21991 - .L_21990)
.L_21990:
        /*007c*/ 	.word	0x00000000
        /*0080*/ 	.short	0x000c
        /*0082*/ 	.short	0x0050
        /*0084*/ 	.byte	0x00, 0xf0, 0x11, 0x00


	//----- nvinfo : EIATTR_KPARAM_INFO
	.align		4
.L_21991:
        /*0088*/ 	.byte	0x04, 0x17
        /*008a*/ 	.short	(.L_21993 - .L_21992)
.L_21992:
        /*008c*/ 	.word	0x00000000
        /*0090*/ 	.short	0x000b
        /*0092*/ 	.short	0x004c
        /*0094*/ 	.byte	0x00, 0xf0, 0x11, 0x00


	//----- nvinfo : EIATTR_KPARAM_INFO
	.align		4
.L_21993:
        /*0098*/ 	.byte	0x04, 0x17
        /*009a*/ 	.short	(.L_21995 - .L_21994)
.L_21994:
        /*009c*/ 	.word	0x00000000
        /*00a0*/ 	.short	0x000a
        /*00a2*/ 	.short	0x0048
        /*00a4*/ 	.byte	0x00, 0xf0, 0x11, 0x00


	//----- nvinfo : EIATTR_KPARAM_INFO
	.align		4
.L_21995:
        /*00a8*/ 	.byte	0x04, 0x17
        /*00aa*/ 	.short	(.L_21997 - .L_21996)
.L_21996:
        /*00ac*/ 	.word	0x00000000
        /*00b0*/ 	.short	0x0009
        /*00b2*/ 	.short	0x0040
        /*00b4*/ 	.byte	0x00, 0xf5, 0x21, 0x00


	//----- nvinfo : EIATTR_KPARAM_INFO
	.align		4
.L_21997:
        /*00b8*/ 	.byte	0x04, 0x17
        /*00ba*/ 	.short	(.L_21999 - .L_21998)
.L_21998:
        /*00bc*/ 	.word	0x00000000
        /*00c0*/ 	.short	0x0008
        /*00c2*/ 	.short	0x0038
        /*00c4*/ 	.byte	0x00, 0xf0, 0x11, 0x00


	//----- nvinfo : EIATTR_KPARAM_INFO
	.align		4
.L_21999:
        /*00c8*/ 	.byte	0x04, 0x17
        /*00ca*/ 	.short	(.L_22001 - .L_22000)
.L_22000:
        /*00cc*/ 	.word	0x00000000
        /*00d0*/ 	.short	0x0007
        /*00d2*/ 	.short	0x0030
        /*00d4*/ 	.byte	0x00, 0xf5, 0x21, 0x00


	//----- nvinfo : EIATTR_KPARAM_INFO
	.align		4
.L_22001:
        /*00d8*/ 	.byte	0x04, 0x17
        /*00da*/ 	.short	(.L_22003 - .L_22002)
.L_22002:
        /*00dc*/ 	.word	0x00000000
        /*00e0*/ 	.short	0x0006
        /*00e2*/ 	.short	0x0028
        /*00e4*/ 	.byte	0x00, 0xf5, 0x21, 0x00


	//----- nvinfo : EIATTR_KPARAM_INFO
	.align		4
.L_22003:
        /*00e8*/ 	.byte	0x04, 0x17
        /*00ea*/ 	.short	(.L_22005 - .L_22004)
.L_22004:
        /*00ec*/ 	.word	0x00000000
        /*00f0*/ 	.short	0x0005
        /*00f2*/ 	.short	0x0024
        /*00f4*/ 	.byte	0x00, 0xf0, 0x11, 0x00


	//----- nvinfo : EIATTR_KPARAM_INFO
	.align		4
.L_22005:
        /*00f8*/ 	.byte	0x04, 0x17
        /*00fa*/ 	.short	(.L_22007 - .L_22006)
.L_22006:
        /*00fc*/ 	.word	0x00000000
        /*0100*/ 	.short	0x0004
        /*0102*/ 	.short	0x0020
        /*0104*/ 	.byte	0x00, 0xf0, 0x11, 0x00


	//----- nvinfo : EIATTR_KPARAM_INFO
	.align		4
.L_22007:
        /*0108*/ 	.byte	0x04, 0x17
        /*010a*/ 	.short	(.L_22009 - .L_22008)
.L_22008:
        /*010c*/ 	.word	0x00000000
        /*0110*/ 	.short	0x0003
        /*0112*/ 	.short	0x0018
        /*0114*/ 	.byte	0x00, 0xf5, 0x21, 0x00


	//----- nvinfo : EIATTR_KPARAM_INFO
	.align		4
.L_22009:
        /*0118*/ 	.byte	0x04, 0x17
        /*011a*/ 	.short	(.L_22011 - .L_22010)
.L_22010:
        /*011c*/ 	.word	0x00000000
        /*0120*/ 	.short	0x0002
        /*0122*/ 	.short	0x0010
        /*0124*/ 	.byte	0x00, 0xf5, 0x21, 0x00


	//----- nvinfo : EIATTR_KPARAM_INFO
	.align		4
.L_22011:
        /*0128*/ 	.byte	0x04, 0x17
        /*012a*/ 	.short	(.L_22013 - .L_22012)
.L_22012:
        /*012c*/ 	.word	0x00000000
        /*0130*/ 	.short	0x0001
        /*0132*/ 	.short	0x0008
        /*0134*/ 	.byte	0x00, 0xf5, 0x21, 0x00


	//----- nvinfo : EIATTR_KPARAM_INFO
	.align		4
.L_22013:
        /*0138*/ 	.byte	0x04, 0x17
        /*013a*/ 	.short	(.L_22015 - .L_22014)
.L_22014:
        /*013c*/ 	.word	0x00000000
        /*0140*/ 	.short	0x0000
        /*0142*/ 	.short	0x0000
        /*0144*/ 	.byte	0x00, 0xf5, 0x21, 0x00


	//----- nvinfo : EIATTR_SPARSE_MMA_MASK
	.align		4
.L_22015:
        /*0148*/ 	.byte	0x03, 0x50
        /*014a*/ 	.short	0x0000


	//----- nvinfo : EIATTR_MAXREG_COUNT
	.align		4
        /*014c*/ 	.byte	0x03, 0x1b
        /*014e*/ 	.short	0x00ff


	//----- nvinfo : EIATTR_NUM_BARRIERS
	.align		4
        /*0150*/ 	.byte	0x02, 0x4c
        /*0152*/ 	.byte	0x01
	.zero		1


	//----- nvinfo : EIATTR_MERCURY_ISA_VERSION
	.align		4
        /*0154*/ 	.byte	0x03, 0x5f
        /*0156*/ 	.short	0x0101


	//----- nvinfo : EIATTR_COOP_GROUP_MASK_REGIDS
	.align		4
        /*0158*/ 	.byte	0x04, 0x29
        /*015a*/ 	.short	(.L_22017 - .L_22016)


	//   ....[0]....
.L_22016:
        /*015c*/ 	.word	0xffffffff


	//   ....[1]....
        /*0160*/ 	.word	0xffffffff


	//   ....[2]....
        /*0164*/ 	.word	0xffffffff


	//   ....[3]....
        /*0168*/ 	.word	0xffffffff


	//   ....[4]....
        /*016c*/ 	.word	0xffffffff


	//   ....[5]....
        /*0170*/ 	.word	0xffffffff


	//   ....[6]....
        /*0174*/ 	.word	0xffffffff


	//   ....[7]....
        /*0178*/ 	.word	0xffffffff


	//   ....[8]....
        /*017c*/ 	.word	0xffffffff


	//   ....[9]....
        /*0180*/ 	.word	0xffffffff


	//   ....[10]....
        /*0184*/ 	.word	0xffffffff


	//   ....[11]....
        /*0188*/ 	.word	0xffffffff


	//   ....[12]....
        /*018c*/ 	.word	0xffffffff


	//   ....[13]....
        /*0190*/ 	.word	0xffffffff


	//   ....[14]....
        /*0194*/ 	.word	0xffffffff


	//   ....[15]....
        /*0198*/ 	.word	0xffffffff


	//   ....[16]....
        /*019c*/ 	.word	0xffffffff


	//   ....[17]....
        /*01a0*/ 	.word	0xffffffff


	//   ....[18]....
        /*01a4*/ 	.word	0xffffffff


	//   ....[19]....
        /*01a8*/ 	.word	0xffffffff


	//   ....[20]....
        /*01ac*/ 	.word	0xffffffff


	//   ....[21]....
        /*01b0*/ 	.word	0xffffffff


	//   ....[22]....
        /*01b4*/ 	.word	0xffffffff


	//   ....[23]....
        /*01b8*/ 	.word	0xffffffff


	//   ....[24]....
        /*01bc*/ 	.word	0xffffffff


	//   ....[25]....
        /*01c0*/ 	.word	0xffffffff


	//   ....[26]....
        /*01c4*/ 	.word	0xffffffff


	//   ....[27]....
        /*01c8*/ 	.word	0xffffffff


	//   ....[28]....
        /*01cc*/ 	.word	0xffffffff


	//   ....[29]....
        /*01d0*/ 	.word	0xffffffff


	//   ....[30]....
        /*01d4*/ 	.word	0xffffffff


	//   ....[31]....
        /*01d8*/ 	.word	0xffffffff


	//   ....[32]....
        /*01dc*/ 	.word	0xffffffff


	//   ....[33]....
        /*01e0*/ 	.word	0xffffffff


	//   ....[34]....
        /*01e4*/ 	.word	0xffffffff


	//   ....[35]....
        /*01e8*/ 	.word	0xffffffff


	//   ....[36]....
        /*01ec*/ 	.word	0xffffffff


	//   ....[37]....
        /*01f0*/ 	.word	0xffffffff


	//   ....[38]....
        /*01f4*/ 	.word	0xffffffff


	//   ....[39]....
        /*01f8*/ 	.word	0xffffffff


	//   ....[40]....
        /*01fc*/ 	.word	0xffffffff


	//   ....[41]....
        /*0200*/ 	.word	0xffffffff


	//   ....[42]....
        /*0204*/ 	.word	0xffffffff


	//   ....[43]....
        /*0208*/ 	.word	0xffffffff


	//----- nvinfo : EIATTR_COOP_GROUP_INSTR_OFFSETS
	.align		4
.L_22017:
        /*020c*/ 	.byte	0x04, 0x28
        /*020e*/ 	.short	(.L_22019 - .L_22018)


	//   ....[0]....
.L_22018:
        /*0210*/ 	.word	0x00002a20


	//   ....[1]....
        /*0214*/ 	.word	0x00002a70


	//   ....[2]....
        /*0218*/ 	.word	0x00002aa0


	//   ....[3]....
        /*021c*/ 	.word	0x00002ad0


	//   ....[4]....
        /*0220*/ 	.word	0x00002b30


	//   ....[5]....
        /*0224*/ 	.word	0x00002ba0


	//   ....[6]....
        /*0228*/ 	.word	0x00002be0


	//   ....[7]....
        /*022c*/ 	.word	0x00002c50


	//   ....[8]....
        /*0230*/ 	.word	0x00003a80


	//   ....[9]....
        /*0234*/ 	.word	0x00003ac0


	//   ....[10]....
        /*0238*/ 	.word	0x00003ae0


	//   ....[11]....
        /*023c*/ 	.word	0x00003b00


	//   ....[12]....
        /*0240*/ 	.word	0x00003b20


	//   ....[13]....
        /*0244*/ 	.word	0x00003b70


	//   ....[14]....
        /*0248*/ 	.word	0x00003b90


	//   ....[15]....
        /*024c*/ 	.word	0x00003bb0


	//   ....[16]....
        /*0250*/ 	.word	0x00007f60


	//   ....[17]....
        /*0254*/ 	.word	0x00007fa0


	//   ....[18]....
        /*0258*/ 	.word	0x00007fe0


	//   ....[19]....
        /*025c*/ 	.word	0x00008020


	//   ....[20]....
        /*0260*/ 	.word	0x00008050


	//   ....[21]....
        /*0264*/ 	.word	0x00008060


	//   ....[22]....
        /*0268*/ 	.word	0x00008070


	//   ....[23]....
        /*026c*/ 	.word	0x000080b0


	//   ....[24]....
        /*0270*/ 	.word	0x000080e0


	//   ....[25]....
        /*0274*/ 	.word	0x00008110


	//   ....[26]....
        /*0278*/ 	.word	0x00008140


	//   ....[27]....
        /*027c*/ 	.word	0x00008170


	//   ....[28]....
        /*0280*/ 	.word	0x00008190


	//   ....[29]....
        /*0284*/ 	.word	0x000081b0


	//   ....[30]....
        /*0288*/ 	.word	0x000081e0


	//   ....[31]....
        /*028c*/ 	.word	0x00008200


	//   ....[32]....
        /*0290*/ 	.word	0x00008220


	//   ....[33]....
        /*0294*/ 	.word	0x00008240


	//   ....[34]....
        /*0298*/ 	.word	0x00008260


	//   ....[35]....
        /*029c*/ 	.word	0x00008280


	//   ....[36]....
        /*02a0*/ 	.word	0x00008290


	//   ....[37]....
        /*02a4*/ 	.word	0x000082b0


	//   ....[38]....
        /*02a8*/ 	.word	0x000082d0


	//   ....[39]....
        /*02ac*/ 	.word	0x000082f0


	//   ....[40]....
        /*02b0*/ 	.word	0x00008310


	//   ....[41]....
        /*02b4*/ 	.word	0x00008330


	//   ....[42]....
        /*02b8*/ 	.word	0x00008350


	//   ....[43]....
        /*02bc*/ 	.word	0x00008370


	//----- nvinfo : EIATTR_VRC_CTA_INIT_COUNT
	.align		4
.L_22019:
        /*02c0*/ 	.byte	0x02, 0x4a
	.zero		1
	.zero		1


	//----- nvinfo : EIATTR_EXIT_INSTR_OFFSETS
	.align		4
        /*02c4*/ 	.byte	0x04, 0x1c
        /*02c6*/ 	.short	(.L_22021 - .L_22020)


	//   ....[0]....
.L_22020:
        /*02c8*/ 	.word	0x00008a30


	//   ....[1]....
        /*02cc*/ 	.word	0x00008a90


	//   ....[2]....
        /*02d0*/ 	.word	0x00008cf0


	//----- nvinfo : EIATTR_CRS_STACK_SIZE
	.align		4
.L_22021:
        /*02d4*/ 	.byte	0x04, 0x1e
        /*02d6*/ 	.short	(.L_22023 - .L_22022)
.L_22022:
        /*02d8*/ 	.word	0x00000000


	//----- nvinfo : EIATTR_CBANK_PARAM_SIZE
	.align		4
.L_22023:
        /*02dc*/ 	.byte	0x03, 0x19
        /*02de*/ 	.short	0x007c


	//----- nvinfo : EIATTR_PARAM_CBANK
	.align		4
        /*02e0*/ 	.byte	0x04, 0x0a
        /*02e2*/ 	.short	(.L_22025 - .L_22024)
	.align		4
.L_22024:
        /*02e4*/ 	.word	index@(.nv.constant0._ZN4vllm25paged_attention_v1_kernelI13__nv_bfloat16S1_Li112ELi32ELi128ELNS_18Fp8KVCacheDataTypeE0ELb0EEEvPT_PKS3_PKT0_S9_ifPKiSB_iPKfiiiSD_SD_iiiii)
        /*02e8*/ 	.short	0x0380
        /*02ea*/ 	.short	0x007c


	//----- nvinfo : EIATTR_SW_WAR
	.align		4
.L_22025:
        /*02ec*/ 	.byte	0x04, 0x36
        /*02ee*/ 	.short	(.L_22027 - .L_22026)
.L_22026:
        /*02f0*/ 	.word	0x00000008
.L_22027:


//--------------------- .nv.info._ZN4vllm25paged_attention_v1_kernelI13__nv_bfloat16S1_Li96ELi32ELi128ELNS_18Fp8KVCacheDataTypeE0ELb0EEEvPT_PKS3_PKT0_S9_ifPKiSB_iPKfiiiSD_SD_iiiii --------------------------
	.section	.nv.info._ZN4vllm25paged_attention_v1_kernelI13__nv_bfloat16S1_Li96ELi32ELi128ELNS_18Fp8KVCacheDataTypeE0ELb0EEEvPT_PKS3_PKT0_S9_ifPKiSB_iPKfiiiSD_SD_iiiii,"",@"SHT_CUDA_INFO"
	.sectionflags	@""
	.align	4


	//----- nvinfo : EIATTR_CUDA_API_VERSION
	.align		4
        /*0000*/ 	.byte	0x04, 0x37
        /*0002*/ 	.short	(.L_22029 - .L_22028)
.L_22028:
        /*0004*/ 	.word	0x00000082


	//----- nvinfo : EIATTR_KPARAM_INFO
	.align		4
.L_22029:
        /*0008*/ 	.byte	0x04, 0x17
        /*000a*/ 	.short	(.L_22031 - .L_22030)
.L_22030:
        /*000c*/ 	.word	0x00000000
        /*0010*/ 	.short	0x0013
        /*0012*/ 	.short	0x0078
        /*0014*/ 	.byte	0x00, 0xf0, 0x11, 0x00


	//----- nvinfo : EIATTR_KPARAM_INFO
	.align		4
.L_22031:
        /*0018*/ 	.byte	0x04, 0x17
        /*001a*/ 	.short	(.L_22033 - .L_22032)
.L_22032:
        /*001c*/ 	.word	0x00000000
        /*0020*/ 	.short	0x0012
        /*0022*/ 	.short	0x0074
        /*0024*/ 	.byte	0x00, 0xf0, 0x11, 0x00


	//----- nvinfo : EIATTR_KPARAM_INFO
	.align		4
.L_22033:
        /*0028*/ 	.byte	0x04, 0x17
        /*002a*/ 	.short	(.L_22035 - .L_22034)
.L_22034:
        /*002c*/ 	.word	0x00000000
        /*0030*/ 	.short	0x0011
        /*0032*/ 	.short	0x0070
        /*0034*/ 	.byte	0x00, 0xf0, 0x11, 0x00


	//----- nvinfo : EIATTR_KPARAM_INFO
	.align		4
.L_22035:
        /*0038*/ 	.byte	0x04, 0x17
        /*003a*/ 	.short	(.L_22037 - .L_22036)
.L_22036:
        /*003c*/ 	.word	0x00000000
        /*0040*/ 	.short	0x0010
        /*0042*/ 	.short	0x006c
        /*0044*/ 	.byte	0x00, 0xf0, 0x11, 0x00


	//----- nvinfo : EIATTR_KPARAM_INFO
	.align		4
.L_22037:
        /*0048*/ 	.byte	0x04, 0x17
        /*004a*/ 	.short	(.L_22039 - .L_22038)
.L_22038:
        /*004c*/ 	.word	0x00000000
        /*0050*/ 	.short	0x000f
        /*0052*/ 	.short	0x0068
        /*0054*/ 	.byte	0x00, 0xf0, 0x11, 0x00


	//----- nvinfo : EIATTR_KPARAM_INFO
	.align		4
.L_22039:
        /*0058*/ 	.byte	0x04, 0x17
        /*005a*/ 	.short	(.L_22041 - .L_22040)
.L_22040:
        /*005c*/ 	.word	0x00000000
        /*0060*/ 	.short	0x000e
        /*0062*/ 	.short	0x0060
        /*0064*/ 	.byte	0x00, 0xf5, 0x21, 0x00


	//----- nvinfo : EIATTR_KPARAM_INFO
	.align		4
.L_22041:
        /*0068*/ 	.byte	0x04, 0x17
        /*006a*/ 	.short	(.L_22043 - .L_22042)
.L_22042:
        /*006c*/ 	.word	0x00000000
        /*0070*/ 	.short	0x000d
        /*0072*/ 	.short	0x0058
        /*0074*/ 	.byte	0x00, 0xf5, 0x21, 0x00


	//----- nvinfo : EIATTR_KPARAM_INFO
	.align		4
.L_22043:
        /*0078*/ 	.byte	0x04, 0x17
        /*007a*/ 	.short	(.L_22045 - .L_22044)
.L_22044:
        /*007c*/ 	.word	0x00000000
        /*0080*/ 	.short	0x000c
        /*0082*/ 	.short	0x0050
        /*0084*/ 	.byte	0x00, 0xf0, 0x11, 0x00


	//----- nvinfo : EIATTR_KPARAM_INFO
	.align		4
.L_22045:
        /*0088*/ 	.byte	0x04, 0x17
        /*008a*/ 	.short	(.L_22047 - .L_22046)
.L_22046:
        /*008c*/ 	.word	0x00000000
        /*0090*/ 	.short	0x000b
        /*0092*/ 	.short	0x004c
        /*0094*/ 	.byte	0x00, 0xf0, 0x11, 0x00


	//----- nvinfo : EIATTR_KPARAM_INFO
	.align		4
.L_22047:
        /*0098*/ 	.byte	0x04, 0x17
        /*009a*/ 	.short	(.L_22049 - .L_22048)
.L_22048:
        /*009c*/ 	.word	0x00000000
        /*00a0*/ 	.short	0x000a
        /*00a2*/ 	.short	0x0048
        /*00a4*/ 	.byte	0x00, 0xf0, 0x11, 0x00


	//----- nvinfo : EIATTR_KPARAM_INFO
	.align		4
.L_22049:
        /*00a8*/ 	.byte	0x04, 0x17
        /*00aa*/ 	.short	(.L_22051 - .L_22050)
.L_22050:
        /*00ac*/ 	.word	0x00000000
        /*00b0*/ 	.short	0x0009
        /*00b2*/ 	.short	0x0040
        /*00b4*/ 	.byte	0x00, 0xf5, 0x21, 0x00


	//----- nvinfo : EIATTR_KPARAM_INFO
	.align		4
.L_22051:
        /*00b8*/ 	.byte	0x04, 0x17
        /*00ba*/ 	.short	(.L_22053 - .L_22052)
.L_22052:
        /*00bc*/ 	.word	0x00000000
        /*00c0*/ 	.short	0x0008
        /*00c2*/ 	.short	0x0038
        /*00c4*/ 	.byte	0x00, 0xf0, 0x11, 0x00


	//----- nvinfo : EIATTR_KPARAM_INFO
	.align		4
.L_22053:
        /*00c8*/ 	.byte	0x04, 0x17
        /*00ca*/ 	.short	(.L_22055 - .L_22054)
.L_22054:
        /*00cc*/ 	.word	0x00000000
        /*00d0*/ 	.short	0x0007
        /*00d2*/ 	.short	0x0030
        /*00d4*/ 	.byte	0x00, 0xf5, 0x21, 0x00


	//----- nvinfo : EIATTR_KPARAM_INFO
	.align		4
.L_22055:
        /*00d8*/ 	.byte	0x04, 0x17
        /*00da*/ 	.short	(.L_22057 - .L_22056)
.L_22056:
        /*00dc*/ 	.word	0x00000000
        /*00e0*/ 	.short	0x0006
        /*00e2*/ 	.short	0x0028
        /*00e4*/ 	.byte	0x00, 0xf5, 0x21, 0x00


	//----- nvinfo : EIATTR_KPARAM_INFO
	.align		4
.L_22057:
        /*00e8*/ 	.byte	0x04, 0x17
        /*00ea*/ 	.short	(.L_22059 - .L_22058)
.L_22058:
        /*00ec*/ 	.word	0x00000000
        /*00f0*/ 	.short	0x0005
        /*00f2*/ 	.short	0x0024
        /*00f4*/ 	.byte	0x00, 0xf0, 0x11, 0x00


	//----- nvinfo : EIATTR_KPARAM_INFO
	.align		4
.L_22059:
        /*00f8*/ 	.byte	0x04, 0x17
        /*00fa*/ 	.short	(.L_22061 - .L_22060)
.L_22060:
        /*00fc*/ 	.word	0x00000000
        /*0100*/ 	.short	0x0004
        /*0102*/ 	.short	0x0020
        /*0104*/ 	.byte	0x00, 0xf0, 0x11, 0x00


	//----- nvinfo : EIATTR_KPARAM_INFO
	.align		4
.L_22061:
        /*0108*/ 	.byte	0x04, 0x17
        /*010a*/ 	.short	(.L_22063 - .L_22062)
.L_22062:
        /*010c*/ 	.word	0x00000000
        /*0110*/ 	.short	0x0003
        /*0112*/ 	.short	0x0018
        /*0114*/ 	.byte	0x00, 0xf5, 0x21, 0x00


	//----- nvinfo : EIATTR_KPARAM_INFO
	.align		4
.L_22063:
        /*0118*/ 	.byte	0x04, 0x17
        /*011a*/ 	.short	(.L_22065 - .L_22064)
.L_22064:
        /*011c*/ 	.word	0x00000000
        /*0120*/ 	.short	0x0002
        /*0122*/ 	.short	0x0010
        /*0124*/ 	.byte	0x00, 0xf5, 0x21, 0x00


	//----- nvinfo : EIATTR_KPARAM_INFO
	.align		4
.L_22065:
        /*0128*/ 	.byte	0x04, 0x17
        /*012a*/ 	.short	(.L_22067 - .L_22066)
.L_22066:
        /*012c*/ 	.word	0x00000000
        /*0130*/ 	.short	0x0001
        /*0132*/ 	.short	0x0008
        /*0134*/ 	.byte	0x00, 0xf5, 0x21, 0x00


	//----- nvinfo : EIATTR_KPARAM_INFO
	.align		4
.L_22067:
        /*0138*/ 	.byte	0x04, 0x17
        /*013a*/ 	.short	(.L_22069 - .L_22068)
.L_22068:
        /*013c*/ 	.word	0x00000000
        /*0140*/ 	.short	0x0000
        /*0142*/ 	.short	0x0000
        /*0144*/ 	.byte	0x00, 0xf5, 0x21, 0x00


	//----- nvinfo : EIATTR_SPARSE_MMA_MASK
	.align		4
.L_22069:
        /*0148*/ 	.byte	0x03, 0x50
        /*014a*/ 	.short	0x0000


	//----- nvinfo : EIATTR_MAXREG_COUNT
	.align		4
        /*014c*/ 	.byte	0x03, 0x1b
        /*014e*/ 	.short	0x00ff


	//----- nvinfo : EIATTR_NUM_BARRIERS
	.align		4
        /*0150*/ 	.byte	0x02, 0x4c
        /*0152*/ 	.byte	0x01
	.zero		1


	//----- nvinfo : EIATTR_MERCURY_ISA_VERSION
	.align		4
        /*0154*/ 	.byte	0x03, 0x5f
        /*0156*/ 	.short	0x0101


	//----- nvinfo : EIATTR_COOP_GROUP_MASK_REGIDS
	.align		4
        /*0158*/ 	.byte	0x04, 0x29
        /*015a*/ 	.short	(.L_22071 - .L_22070)


	//   ....[0]....
.L_22070:
        /*015c*/ 	.word	0xffffffff


	//   ....[1]....
        /*0160*/ 	.word	0xffffffff


	//   ....[2]....
        /*0164*/ 	.word	0xffffffff


	//   ....[3]....
        /*0168*/ 	.word	0xffffffff


	//   ....[4]....
        /*016c*/ 	.word	0xffffffff


	//   ....[5]....
        /*0170*/ 	.word	0xffffffff


	//   ....[6]....
        /*0174*/ 	.word	0xffffffff


	//   ....[7]....
        /*0178*/ 	.word	0xffffffff


	//   ....[8]....
        /*017c*/ 	.word	0xffffffff


	//   ....[9]....
        /*0180*/ 	.word	0xffffffff


	//   ....[10]....
        /*0184*/ 	.word	0xffffffff


	//   ....[11]....
        /*0188*/ 	.word	0xffffffff


	//   ....[12]....
        /*018c*/ 	.word	0xffffffff


	//   ....[13]....
        /*0190*/ 	.word	0xffffffff


	//   ....[14]....
        /*0194*/ 	.word	0xffffffff


	//   ....[15]....
        /*0198*/ 	.word	0xffffffff


	//   ....[16]....
        /*019c*/ 	.word	0xffffffff


	//   ....[17]....
        /*01a0*/ 	.word	0xffffffff


	//   ....[18]....
        /*01a4*/ 	.word	0xffffffff


	//   ....[19]....
        /*01a8*/ 	.word	0xffffffff


	//   ....[20]....
        /*01ac*/ 	.word	0xffffffff


	//   ....[21]....
        /*01b0*/ 	.word	0xffffffff


	//   ....[22]....
        /*01b4*/ 	.word	0xffffffff


	//   ....[23]....
        /*01b8*/ 	.word	0xffffffff


	//   ....[24]....
        /*01bc*/ 	.word	0xffffffff


	//   ....[25]....
        /*01c0*/ 	.word	0xffffffff


	//   ....[26]....
        /*01c4*/ 	.word	0xffffffff


	//   ....[27]....
        /*01c8*/ 	.word	0xffffffff


	//   ....[28]....
        /*01cc*/ 	.word	0xffffffff


	//   ....[29]....
        /*01d0*/ 	.word	0xffffffff


	//   ....[30]....
        /*01d4*/ 	.word	0xffffffff


	//   ....[31]....
        /*01d8*/ 	.word	0xffffffff


	//   ....[32]....
        /*01dc*/ 	.word	0xffffffff


	//   ....[33]....
        /*01e0*/ 	.word	0xffffffff


	//   ....[34]....
        /*01e4*/ 	.word	0xffffffff


	//   ....[35]....
        /*01e8*/ 	.word	0xffffffff


	//   ....[36]....
        /*01ec*/ 	.word	0xffffffff


	//   ....[37]....
        /*01f0*/ 	.word	0xffffffff


	//   ....[38]....
        /*01f4*/ 	.word	0xffffffff


	//   ....[39]....
        /*01f8*/ 	.word	0xffffffff


	//----- nvinfo : EIATTR_COOP_GROUP_INSTR_OFFSETS
	.align		4
.L_22071:
        /*01fc*/ 	.byte	0x04, 0x28
        /*01fe*/ 	.short	(.L_22073 - .L_22072)


	//   ....[0]....
.L_22072:
        /*0200*/ 	.word	0x00002590


	//   ....[1]....
        /*0204*/ 	.word	0x000025d0


	//   ....[2]....
        /*0208*/ 	.word	0x00002620


	//   ....[3]....
        /*020c*/ 	.word	0x00002650


	//   ....[4]....
        /*0210*/ 	.word	0x00002680


	//   ....[5]....
        /*0214*/ 	.word	0x00002730


	//   ....[6]....
        /*0218*/ 	.word	0x00002760


	//   ....[7]....
        /*021c*/ 	.word	0x000027d0


	//   ....[8]....
        /*0220*/ 	.word	0x00003600


	//   ....[9]....
        /*0224*/ 	.word	0x00003640


	//   ....[10]....
        /*0228*/ 	.word	0x00003660


	//   ....[11]....
        /*022c*/ 	.word	0x00003680


	//   ....[12]....
        /*0230*/ 	.word	0x000036a0


	//   ....[13]....
        /*0234*/ 	.word	0x000036f0


	//   ....[14]....
        /*0238*/ 	.word	0x00003710


	//   ....[15]....
        /*023c*/ 	.word	0x00003730


	//   ....[16]....
        /*0240*/ 	.word	0x00007300


	//   ....[17]....
        /*0244*/ 	.word	0x00007340


	//   ....[18]....
        /*0248*/ 	.word	0x00007380


	//   ....[19]....
        /*024c*/ 	.word	0x000073b0


	//   ....[20]....
        /*0250*/ 	.word	0x000073c0


	//   ....[21]....
        /*0254*/ 	.word	0x000073d0


	//   ....[22]....
        /*0258*/ 	.word	0x000073e0


	//   ....[23]....
        /*025c*/ 	.word	0x00007420


	//   ....[24]....
        /*0260*/ 	.word	0x00007450


	//   ....[25]....
        /*0264*/ 	.word	0x00007480


	//   ....[26]....
        /*0268*/ 	.word	0x000074b0


	//   ....[27]....
        /*026c*/ 	.word	0x000074e0


	//   ....[28]....
        /*0270*/ 	.word	0x00007510


	//   ....[29]....
        /*0274*/ 	.word	0x00007530


	//   ....[30]....
        /*0278*/ 	.word	0x00007550


	//   ....[31]....
        /*027c*/ 	.word	0x00007570


	//   ....[32]....
        /*0280*/ 	.word	0x00007590


	//   ....[33]....
        /*0284*/ 	.word	0x000075c0


	//   ....[34]....
        /*0288*/ 	.word	0x000075e0


	//   ....[35]....
        /*028c*/ 	.word	0x00007610


	//   ....[36]....
        /*0290*/ 	.word	0x00007640


	//   ....[37]....
        /*0294*/ 	.word	0x00007660


	//   ....[38]....
        /*0298*/ 	.word	0x00007680


	//   ....[39]....
        /*029c*/ 	.word	0x00007690


	//----- nvinfo : EIATTR_VRC_CTA_INIT_COUNT
	.align		4
.L_22073:
        /*02a0*/ 	.byte	0x02, 0x4a
	.zero		1
	.zero		1


	//----- nvinfo : EIATTR_EXIT_INSTR_OFFSETS
	.align		4
        /*02a4*/ 	.byte	0x04, 0x1c
        /*02a6*/ 	.short	(.L_22075 - .L_22074)


	//   ....[0]....
.L_22074:
        /*02a8*/ 	.word	0x00007c90


	//   ....[1]....
        /*02ac*/ 	.word	0x00007cf0


	//   ....[2]....
        /*02b0*/ 	.word	0x00007f10


	//----- nvinfo : EIATTR_CRS_STACK_SIZE
	.align		4
.L_22075:
        /*02b4*/ 	.byte	0x04, 0x1e
        /*02b6*/ 	.short	(.L_22077 - .L_22076)
.L_22076:
        /*02b8*/ 	.word	0x00000000


	//----- nvinfo : EIATTR_CBANK_PARAM_SIZE
	.align		4
.L_22077:
        /*02bc*/ 	.byte	0x03, 0x19
        /*02be*/ 	.short	0x007c


	//----- nvinfo : EIATTR_PARAM_CBANK
	.align		4
        /*02c0*/ 	.byte	0x04, 0x0a
        /*02c2*/ 	.short	(.L_22079 - .L_22078)
	.align		4
.L_22078:
        /*02c4*/ 	.word	index@(.nv.constant0._ZN4vllm25paged_attention_v1_kernelI13__nv_bfloat16S1_Li96ELi32ELi128ELNS_18Fp8KVCacheDataTypeE0ELb0EEEvPT_PKS3_PKT0_S9_ifPKiSB_iPKfiiiSD_SD_iiiii)
        /*02c8*/ 	.short	0x0380
        /*02ca*/ 	.short	0x007c


	//----- nvinfo : EIATTR_SW_WAR
	.align		4
.L_22079:
        /*02cc*/ 	.byte	0x04, 0x36
        /*02ce*/ 	.short	(.L_22081 - .L_22080)
.L_22080:
        /*02d0*/ 	.word	0x00000008
.L_22081:


//--------------------- .nv.info._ZN4vllm25paged_attention_v1_kernelI13__nv_bfloat16S1_Li80ELi32ELi128ELNS_18Fp8KVCacheDataTypeE0ELb0EEEvPT_PKS3_PKT0_S9_ifPKiSB_iPKfiiiSD_SD_iiiii --------------------------
	.section	.nv.info._ZN4vllm25paged_attention_v1_kernelI13__nv_bfloat16S1_Li80ELi32ELi128ELNS_18Fp8KVCacheDataTypeE0ELb0EEEvPT_PKS3_PKT0_S9_ifPKiSB_iPKfiiiSD_SD_iiiii,"",@"SHT_CUDA_INFO"
	.sectionflags	@""
	.align	4


	//----- nvinfo : EIATTR_CUDA_API_VERSION
	.align		4
        /*0000*/ 	.byte	0x04, 0x37
        /*0002*/ 	.short	(.L_22083 - .L_22082)
.L_22082:
        /*0004*/ 	.word	0x00000082


	//----- nvinfo : EIATTR_KPARAM_INFO
	.align		4
.L_22083:
        /*0008*/ 	.byte	0x04, 0x17
        /*000a*/ 	.short	(.L_22085 - .L_22084)
.L_22084:
        /*000c*/ 	.word	0x00000000
        /*0010*/ 	.short	0x0013
        /*0012*/ 	.short	0x0078
        /*0014*/ 	.byte	0x00, 0xf0, 0x11, 0x00


	//----- nvinfo : EIATTR_KPARAM_INFO
	.align		4
.L_22085:
        /*0018*/ 	.byte	0x04, 0x17
        /*001a*/ 	.short	(.L_22087 - .L_22086)
.L_22086:
        /*001c*/ 	.word	0x00000000
        /*0020*/ 	.short	0x0012
        /*0022*/ 	.short	0x0074
        /*0024*/ 	.byte	0x00, 0xf0, 0x11, 0x00


	//----- nvinfo : EIATTR_KPARAM_INFO
	.align		4
.L_22087:
        /*0028*/ 	.byte	0x04, 0x17
        /*002a*/ 	.short	(.L_22089 - .L_22088)
.L_22088:
        /*002c*/ 	.word	0x00000000
        /*0030*/ 	.short	0x0011
        /*0032*/ 	.short	0x0070
        /*0034*/ 	.byte	0x00, 0xf0, 0x11, 0x00


	//----- nvinfo : EIATTR_KPARAM_INFO
	.align		4
.L_22089:
        /*0038*/ 	.byte	0x04, 0x17
        /*003a*/ 	.short	(.L_22091 - .L_22090)
.L_22090:
        /*003c*/ 	.word	0x00000000
        /*0040*/ 	.short	0x0010
        /*0042*/ 	.short	0x006c
        /*0044*/ 	.byte	0x00, 0xf0, 0x11, 0x00


	//----- nvinfo : EIATTR_KPARAM_INFO
	.align		4
.L_22091:
        /*0048*/ 	.byte	0x04, 0x17
        /*004a*/ 	.short	(.L_22093 - .L_22092)
.L_22092:
        /*004c*/ 	.word	0x00000000
        /*0050*/ 	.short	0x000f
        /*0052*/ 	.short	0x0068
        /*0054*/ 	.byte	0x00, 0xf0, 0x11, 0x00


	//----- nvinfo : EIATTR_KPARAM_INFO
	.align		4
.L_22093:
        /*0058*/ 	.byte	0x04, 0x17
        /*005a*/ 	.short	(.L_22095 - .L_22094)
.L_22094:
        /*005c*/ 	.word	0x00000000
        /*0060*/ 	.short	0x000e
        /*0062*/ 	.short	0x0060
        /*0064*/ 	.byte	0x00, 0xf5, 0x21, 0x00


	//----- nvinfo : EIATTR_KPARAM_INFO
	.align		4
.L_22095:
        /*0068*/ 	.byte	0x04, 0x17
        /*006a*/ 	.short	(.L_22097 - .L_22096)
.L_22096:
        /*006c*/ 	.word	0x00000000
        /*0070*/ 	.short	0x000d
        /*0072*/ 	.short	0x0058
        /*0074*/ 	.byte	0x00, 0xf5, 0x21, 0x00


	//----- nvinfo : EIATTR_KPARAM_INFO
	.align		4
.L_22097:
        /*0078*/ 	.byte	0x04, 0x17
        /*007a*/ 	.short	(.L_22099 - .L_22098)
.L_22098:
        /*007c*/ 	.word	0x00000000
        /*0080*/ 	.short	0x000c
        /*0082*/ 	.short	0x0050
        /*0084*/ 	.byte	0x00, 0xf0, 0x11, 0x00


	//----- nvinfo : EIATTR_KPARAM_INFO
	.align		4
.L_22099:
        /*0088*/ 	.byte	0x04, 0x17
        /*008a*/ 	.short	(.L_22101 - .L_22100)
.L_22100:
        /*008c*/ 	.word	0x00000000
        /*0090*/ 	.short	0x000b
        /*0092*/ 	.short	0x004c
        /*0094*/ 	.byte	0x00, 0xf0, 0x11, 0x00


	//----- nvinfo : EIATTR_KPARAM_INFO
	.align		4
.L_22101:
        /*0098*/ 	.byte	0x04, 0x17
        /*009a*/ 	.short	(.L_22103 - .L_22102)
.L_22102:
        /*009c*/ 	.word	0x00000000
        /*00a0*/ 	.short	0x000a
        /*00a2*/ 	.short	0x0048
        /*00a4*/ 	.byte	0x00, 0xf0, 0x11, 0x00


	//----- nvinfo : EIATTR_KPARAM_INFO
	.align		4
.L_22103:
        /*00a8*/ 	.byte	0x04, 0x17
        /*00aa*/ 	.short	(.L_22105 - .L_22104)
.L_22104:
        /*00ac*/ 	.word	0x00000000
        /*00b0*/ 	.short	0x0009
        /*00b2*/ 	.short	0x0040
        /*00b4*/ 	.byte	0x00, 0xf5, 0x21, 0x00


	//----- nvinfo : EIATTR_KPARAM_INFO
	.align		4
.L_22105:
        /*00b8*/ 	.byte	0x04, 0x17
        /*00ba*/ 	.short	(.L_22107 - .L_22106)
.L_22106:
        /*00bc*/ 	.word	0x00000000
        /*00c0*/ 	.short	0x0008
        /*00c2*/ 	.short	0x0038
        /*00c4*/ 	.byte	0x00, 0xf0, 0x11, 0x00


	//----- nvinfo : EIATTR_KPARAM_INFO
	.align		4
.L_22107:
        /*00c8*/ 	.byte	0x04, 0x17
        /*00ca*/ 	.short	(.L_22109 - .L_22108)
.L_22108:
        /*00cc*/ 	.word	0x00000000
        /*00d0*/ 	.short	0x0007
        /*00d2*/ 	.short	0x0030
        /*00d4*/ 	.byte	0x00, 0xf5, 0x21, 0x00


	//----- nvinfo : EIATTR_KPARAM_INFO
	.align		4
.L_22109:
        /*00d8*/ 	.byte	0x04, 0x17
        /*00da*/ 	.short	(.L_22111 - .L_22110)
.L_22110:
        /*00dc*/ 	.word	0x00000000
        /*00e0*/ 	.short	0x0006
        /*00e2*/ 	.short	0x0028
        /*00e4*/ 	.byte	0x00, 0xf5, 0x21, 0x00


	//----- nvinfo : EIATTR_KPARAM_INFO
	.align		4
.L_22111:
        /*00e8*/ 	.byte	0x04, 0x17
        /*00ea*/ 	.short	(.L_22113 - .L_22112)
.L_22112:
        /*00ec*/ 	.word	0x00000000
        /*00f0*/ 	.short	0x0005
        /*00f2*/ 	.short	0x0024
        /*00f4*/ 	.byte	0x00, 0xf0, 0x11, 0x00


	//----- nvinfo : EIATTR_KPARAM_INFO
	.align		4
.L_22113:
        /*00f8*/ 	.byte	0x04, 0x17
        /*00fa*/ 	.short	(.L_22115 - .L_22114)
.L_22114:
        /*00fc*/ 	.word	0x00000000
        /*0100*/ 	.short	0x0004
        /*0102*/ 	.short	0x0020
        /*0104*/ 	.byte	0x00, 0xf0, 0x11, 0x00


	//----- nvinfo : EIATTR_KPARAM_INFO
	.align		4
.L_22115:
        /*0108*/ 	.byte	0x04, 0x17
        /*010a*/ 	.short	(.L_22117 - .L_22116)
.L_22116:
        /*010c*/ 	.word	0x00000000
        /*0110*/ 	.short	0x0003
        /*0112*/ 	.short	0x0018
        /*0114*/ 	.byte	0x00, 0xf5, 0x21, 0x00


	//----- nvinfo : EIATTR_KPARAM_INFO
	.align		4
.L_22117:
        /*0118*/ 	.byte	0x04, 0x17
        /*011a*/ 	.short	(.L_22119 - .L_22118)
.L_22118:
        /*011c*/ 	.word	0x00000000
        /*0120*/ 	.short	0x0002
        /*0122*/ 	.short	0x0010
        /*0124*/ 	.byte	0x00, 0xf5, 0x21, 0x00


	//----- nvinfo : EIATTR_KPARAM_INFO
	.align		4
.L_22119:
        /*0128*/ 	.byte	0x04, 0x17
        /*012a*/ 	.short	(.L_22121 - .L_22120)
.L_22120:
        /*012c*/ 	.word	0x00000000
        /*0130*/ 	.short	0x0001
        /*0132*/ 	.short	0x0008
        /*0134*/ 	.byte	0x00, 0xf5, 0x21, 0x00


	//----- nvinfo : EIATTR_KPARAM_INFO
	.align		4
.L_22121:
        /*0138*/ 	.byte	0x04, 0x17
        /*013a*/ 	.short	(.L_22123 - .L_22122)
.L_22122:
        /*013c*/ 	.word	0x00000000
        /*0140*/ 	.short	0x0000
        /*0142*/ 	.short	0x0000
        /*0144*/ 	.byte	0x00, 0xf5, 0x21, 0x00


	//----- nvinfo : EIATTR_SPARSE_MMA_MASK
	.align		4
.L_22123:
        /*0148*/ 	.byte	0x03, 0x50
        /*014a*/ 	.short	0x0000


	//----- nvinfo : EIATTR_MAXREG_COUNT
	.align		4
        /*014c*/ 	.byte	0x03, 0x1b
        /*014e*/ 	.short	0x00ff


	//----- nvinfo : EIATTR_NUM_BARRIERS
	.align		4
        /*0150*/ 	.byte	0x02, 0x4c
        /*0152*/ 	.byte	0x01
	.zero		1


	//----- nvinfo : EIATTR_MERCURY_ISA_VERSION
	.align		4
        /*0154*/ 	.byte	0x03, 0x5f
        /*0156*/ 	.short	0x0101


	//----- nvinfo : EIATTR_COOP_GROUP_MASK_REGIDS
	.align		4
        /*0158*/ 	.byte	0x04, 0x29
        /*015a*/ 	.short	(.L_22125 - .L_22124)


	//   ....[0]....
.L_22124:
        /*015c*/ 	.word	0xffffffff


	//   ....[1]....
        /*0160*/ 	.word	0xffffffff


	//   ....[2]....
        /*0164*/ 	.word	0xffffffff


	//   ....[3]....
        /*0168*/ 	.word	0xffffffff


	//   ....[4]....
        /*016c*/ 	.word	0xffffffff


	//   ....[5]....
        /*0170*/ 	.word	0xffffffff


	//   ....[6]....
        /*0174*/ 	.word	0xffffffff


	//   ....[7]....
        /*0178*/ 	.word	0xffffffff


	//   ....[8]....
        /*017c*/ 	.word	0xffffffff


	//   ....[9]....
        /*0180*/ 	.word	0xffffffff


	//   ....[10]....
        /*0184*/ 	.word	0xffffffff


	//   ....[11]....
        /*0188*/ 	.word	0xffffffff


	//   ....[12]....
        /*018c*/ 	.word	0xffffffff


	//   ....[13]....
        /*0190*/ 	.word	0xffffffff


	//   ....[14]....
        /*0194*/ 	.word	0xffffffff


	//   ....[15]....
        /*0198*/ 	.word	0xffffffff


	//   ....[16]....
        /*019c*/ 	.word	0xffffffff


	//   ....[17]....
        /*01a0*/ 	.word	0xffffffff


	//   ....[18]....
        /*01a4*/ 	.word	0xffffffff


	//   ....[19]....
        /*01a8*/ 	.word	0xffffffff


	//   ....[20]....
        /*01ac*/ 	.word	0xffffffff


	//   ....[21]....
        /*01b0*/ 	.word	0xffffffff


	//   ....[22]....
        /*01b4*/ 	.word	0xffffffff


	//   ....[23]....
        /*01b8*/ 	.word	0xffffffff


	//   ....[24]....
        /*01bc*/ 	.word	0xffffffff


	//   ....[25]....
        /*01c0*/ 	.word	0xffffffff


	//   ....[26]....
        /*01c4*/ 	.word	0xffffffff


	//   ....[27]....
        /*01c8*/ 	.word	0xffffffff


	//   ....[28]....
        /*01cc*/ 	.word	0xffffffff


	//   ....[29]....
        /*01d0*/ 	.word	0xffffffff


	//   ....[30]....
        /*01d4*/ 	.word	0xffffffff


	//   ....[31]....
        /*01d8*/ 	.word	0xffffffff


	//   ....[32]....
        /*01dc*/ 	.word	0xffffffff


	//   ....[33]....
        /*01e0*/ 	.word	0xffffffff


	//   ....[34]....
        /*01e4*/ 	.word	0xffffffff


	//   ....[35]....
        /*01e8*/ 	.word	0xffffffff


	//----- nvinfo : EIATTR_COOP_GROUP_INSTR_OFFSETS
	.align		4
.L_22125:
        /*01ec*/ 	.byte	0x04, 0x28
        /*01ee*/ 	.short	(.L_22127 - .L_22126)


	//   ....[0]....
.L_22126:
        /*01f0*/ 	.word	0x00002100


	//   ....[1]....
        /*01f4*/ 	.word	0x00002150


	//   ....[2]....
        /*01f8*/ 	.word	0x00002170


	//   ....[3]....
        /*01fc*/ 	.word	0x000021a0


	//   ....[4]....
        /*0200*/ 	.word	0x000021e0


	//   ....[5]....
        /*0204*/ 	.word	0x00002290


	//   ....[6]....
        /*0208*/ 	.word	0x000022c0


	//   ....[7]....
        /*020c*/ 	.word	0x00002330


	//   ....[8]....
        /*0210*/ 	.word	0x00003160


	//   ....[9]....
        /*0214*/ 	.word	0x000031a0


	//   ....[10]....
        /*0218*/ 	.word	0x000031c0


	//   ....[11]....
        /*021c*/ 	.word	0x000031e0


	//   ....[12]....
        /*0220*/ 	.word	0x00003200


	//   ....[13]....
        /*0224*/ 	.word	0x00003250


	//   ....[14]....
        /*0228*/ 	.word	0x00003270


	//   ....[15]....
        /*022c*/ 	.word	0x00003290


	//   ....[16]....
        /*0230*/ 	.word	0x00006630


	//   ....[17]....
        /*0234*/ 	.word	0x00006670


	//   ....[18]....
        /*0238*/ 	.word	0x000066b0


	//   ....[19]....
        /*023c*/ 	.word	0x000066e0


	//   ....[20]....
        /*0240*/ 	.word	0x00006700


	//   ....[21]....
        /*0244*/ 	.word	0x00006710


	//   ....[22]....
        /*0248*/ 	.word	0x00006720


	//   ....[23]....
        /*024c*/ 	.word	0x00006750


	//   ....[24]....
        /*0250*/ 	.word	0x00006770


	//   ....[25]....
        /*0254*/ 	.word	0x000067a0


	//   ....[26]....
        /*0258*/ 	.word	0x000067e0


	//   ....[27]....
        /*025c*/ 	.word	0x00006810


	//   ....[28]....
        /*0260*/ 	.word	0x00006840


	//   ....[29]....
        /*0264*/ 	.word	0x00006870


	//   ....[30]....
        /*0268*/ 	.word	0x000068a0


	//   ....[31]....
        /*026c*/ 	.word	0x000068d0


	//   ....[32]....
        /*0270*/ 	.word	0x000068e0


	//   ....[33]....
        /*0274*/ 	.word	0x00006900


	//   ....[34]....
        /*0278*/ 	.word	0x00006920


	//   ....[35]....
        /*027c*/ 	.word	0x00006940


	//----- nvinfo : EIATTR_VRC_CTA_INIT_COUNT
	.align		4
.L_22127:
        /*0280*/ 	.byte	0x02, 0x4a
	.zero		1
	.zero		1


	//----- nvinfo : EIATTR_EXIT_INSTR_OFFSETS
	.align		4
        /*0284*/ 	.byte	0x04, 0x1c
        /*0286*/ 	.short	(.L_22129 - .L_22128)


	//   ....[0]....
.L_22128:
        /*0288*/ 	.word	0x00006e80


	//   ....[1]....
        /*028c*/ 	.word	0x00006ee0


	//   ....[2]....
        /*0290*/ 	.word	0x000070c0


	//----- nvinfo : EIATTR_CRS_STACK_SIZE
	.align		4
.L_22129:
        /*0294*/ 	.byte	0x04, 0x1e
        /*0296*/ 	.short	(.L_22131 - .L_22130)
.L_22130:
        /*0298*/ 	.word	0x00000000


	//----- nvinfo : EIATTR_CBANK_PARAM_SIZE
	.align		4
.L_22131:
        /*029c*/ 	.byte	0x03, 0x19
        /*029e*/ 	.short	0x007c


	//----- nvinfo : EIATTR_PARAM_CBANK
	.align		4
        /*02a0*/ 	.byte	0x04, 0x0a
        /*02a2*/ 	.short	(.L_22133 - .L_22132)
	.align		4
.L_22132:
        /*02a4*/ 	.word	index@(.nv.constant0._ZN4vllm25paged_attention_v1_kernelI13__nv_bfloat16S1_Li80ELi32ELi128ELNS_18Fp8KVCacheDataTypeE0ELb0EEEvPT_PKS3_PKT0_S9_ifPKiSB_iPKfiiiSD_SD_iiiii)
        /*02a8*/ 	.short	0x0380
        /*02aa*/ 	.short	0x007c


	//----- nvinfo : EIATTR_SW_WAR
	.align		4
.L_22133:
        /*02ac*/ 	.byte	0x04, 0x36
        /*02ae*/ 	.short	(.L_22135 - .L_22134)
.L_22134:
        /*02b0*/ 	.word	0x00000008
.L_22135:


//--------------------- .nv.info._ZN4vllm25paged_attention_v1_kernelI13__nv_bfloat16S1_Li64ELi32ELi128ELNS_18Fp8KVCacheDataTypeE0ELb0EEEvPT_PKS3_PKT0_S9_ifPKiSB_iPKfiiiSD_SD_iiiii --------------------------
	.section	.nv.info._ZN4vllm25paged_attention_v1_kernelI13__nv_bfloat16S1_Li64ELi32ELi128ELNS_18Fp8KVCacheDataTypeE0ELb0EEEvPT_PKS3_PKT0_S9_ifPKiSB_iPKfiiiSD_SD_iiiii,"",@"SHT_CUDA_INFO"
	.sectionflags	@""
	.align	4


	//----- nvinfo : EIATTR_CUDA_API_VERSION
	.align		4
        /*0000*/ 	.byte	0x04, 0x37
        /*0002*/ 	.short	(.L_22137 - .L_22136)
.L_22136:
        /*0004*/ 	.word	0x00000082


	//----- nvinfo : EIATTR_KPARAM_INFO
	.align		4
.L_22137:
        /*0008*/ 	.byte	0x04, 0x17
        /*000a*/ 	.short	(.L_22139 - .L_22138)
.L_22138:
        /*000c*/ 	.word	0x00000000
        /*0010*/ 	.short	0x0013
        /*0012*/ 	.short	0x0078
        /*0014*/ 	.byte	0x00, 0xf0, 0x11, 0x00


	//----- nvinfo : EIATTR_KPARAM_INFO
	.align		4
.L_22139:
        /*0018*/ 	.byte	0x04, 0x17
        /*001a*/ 	.short	(.L_22141 - .L_22140)
.L_22140:
        /*001c*/ 	.word	0x00000000
        /*0020*/ 	.short	0x0012
        /*0022*/ 	.short	0x0074
        /*0024*/ 	.byte	0x00, 0xf0, 0x11, 0x00


	//----- nvinfo : EIATTR_KPARAM_INFO
	.align		4
.L_22141:
        /*0028*/ 	.byte	0x04, 0x17
        /*002a*/ 	.short	(.L_22143 - .L_22142)
.L_22142:
        /*002c*/ 	.word	0x00000000
        /*0030*/ 	.short	0x0011
        /*0032*/ 	.short	0x0070
        /*0034*/ 	.byte	0x00, 0xf0, 0x11, 0x00


	//----- nvinfo : EIATTR_KPARAM_INFO
	.align		4
.L_22143:
        /*0038*/ 	.byte	0x04, 0x17
        /*003a*/ 	.short	(.L_22145 - .L_22144)
.L_22144:
        /*003c*/ 	.word	0x00000000
        /*0040*/ 	.short	0x0010
        /*0042*/ 	.short	0x006c
        /*0044*/ 	.byte	0x00, 0xf0, 0x11, 0x00


	//----- nvinfo : EIATTR_KPARAM_INFO
	.align		4
.L_22145:
        /*0048*/ 	.byte	0x04, 0x17
        /*004a*/ 	.short	(.L_22147 - .L_22146)
.L_22146:
        /*004c*/ 	.word	0x00000000
        /*0050*/ 	.short	0x000f
        /*0052*/ 	.short	0x0068
        /*0054*/ 	.byte	0x00, 0xf0, 0x11, 0x00


	//----- nvinfo : EIATTR_KPARAM_INFO
	.align		4
.L_22147:
        /*0058*/ 	.byte	0x04, 0x17
        /*005a*/ 	.short	(.L_22149 - .L_22148)
.L_22148:
        /*005c*/ 	.word	0x00000000
        /*0060*/ 	.short	0x000e
        /*0062*/ 	.short	0x0060
        /*0064*/ 	.byte	0x00, 0xf5, 0x21, 0x00


	//----- nvinfo : EIATTR_KPARAM_INFO
	.align		4
.L_22149:
        /*0068*/ 	.byte	0x04, 0x17
        /*006a*/ 	.short	(.L_22151 - .L_22150)
.L_22150:
        /*006c*/ 	.word	0x00000000
        /*0070*/ 	.short	0x000d
        /*0072*/ 	.short	0x0058
        /*0074*/ 	.byte	0x00, 0xf5, 0x21, 0x00


	//----- nvinfo : EIATTR_KPARAM_INFO
	.align		4
.L_22151:
        /*0078*/ 	.byte	0x04, 0x17
        /*007a*/ 	.short	(.L_22153 - .L_22152)
.L_22152:
        /*007c*/ 	.word	0x00000000
        /*0080*/ 	.short	0x000c
        /*0082*/ 	.short	0x0050
        /*0084*/ 	.byte	0x00, 0xf0, 0x11, 0x00


	//----- nvinfo : EIATTR_KPARAM_INFO
	.align		4
.L_22153:
        /*0088*/ 	.byte	0x04, 0x17
        /*008a*/ 	.short	(.L_22155 - .L_22154)
.L_22154:
        /*008c*/ 	.word	0x00000000
        /*0090*/ 	.short	0x000b
        /*0092*/ 	.short	0x004c
        /*0094*/ 	.byte	0x00, 0xf0, 0x11, 0x00


	//----- nvinfo : EIATTR_KPARAM_INFO
	.align		4
.L_22155:
        /*0098*/ 	.byte	0x04, 0x17
        /*009a*/ 	.short	(.L_22157 - .L_22156)
.L_22156:
        /*009c*/ 	.word	0x00000000
        /*00a0*/ 	.short	0x000a
        /*00a2*/ 	.short	0x0048
        /*00a4*/ 	.byte	0x00, 0xf0, 0x11, 0x00


	//----- nvinfo : EIATTR_KPARAM_INFO
	.align		4
.L_22157:
        /*00a8*/ 	.byte	0x04, 0x17
        /*00aa*/ 	.short	(.L_22159 - .L_22158)
.L_22158:
        /*00ac*/ 	.word	0x00000000
        /*00b0*/ 	.short	0x0009
        /*00b2*/ 	.short	0x0040
        /*00b4*/ 	.byte	0x00, 0xf5, 0x21, 0x00


	//----- nvinfo : EIATTR_KPARAM_INFO
	.align		4
.L_22159:
        /*00b8*/ 	.byte	0x04, 0x17
        /*00ba*/ 	.short	(.L_22161 - .L_22160)
.L_22160:
        /*00bc*/ 	.word	0x00000000
        /*00c0*/ 	.short	0x0008
        /*00c2*/ 	.short	0x0038
        /*00c4*/ 	.byte	0x00, 0xf0, 0x11, 0x00


	//----- nvinfo : EIATTR_KPARAM_INFO
	.align		4
.L_22161:
        /*00c8*/ 	.byte	0x04, 0x17
        /*00ca*/ 	.short	(.L_22163 - .L_22162)
.L_22162:
        /*00cc*/ 	.word	0x00000000
        /*00d0*/ 	.short	0x0007
        /*00d2*/ 	.short	0x0030
        /*00d4*/ 	.byte	0x00, 0xf5, 0x21, 0x00


	//----- nvinfo : EIATTR_KPARAM_INFO
	.align		4
.L_22163:
        /*00d8*/ 	.byte	0x04, 0x17
        /*00da*/ 	.short	(.L_22165 - .L_22164)
.L_22164:
        /*00dc*/ 	.word	0x00000000
        /*00e0*/ 	.short	0x0006
        /*00e2*/ 	.short	0x0028
        /*00e4*/ 	.byte	0x00, 0xf5, 0x21, 0x00


	//----- nvinfo : EIATTR_KPARAM_INFO
	.align		4
.L_22165:
        /*00e8*/ 	.byte	0x04, 0x17
        /*00ea*/ 	.short	(.L_22167 - .L_22166)
.L_22166:
        /*00ec*/ 	.word	0x00000000
        /*00f0*/ 	.short	0x0005
        /*00f2*/ 	.short	0x0024
        /*00f4*/ 	.byte	0x00, 0xf0, 0x11, 0x00


	//----- nvinfo : EIATTR_KPARAM_INFO
	.align		4
.L_22167:
        /*00f8*/ 	.byte	0x04, 0x17
        /*00fa*/ 	.short	(.L_22169 - .L_22168)
.L_22168:
        /*00fc*/ 	.word	0x00000000
        /*0100*/ 	.short	0x0004
        /*0102*/ 	.short	0x0020
        /*0104*/ 	.byte	0x00, 0xf0, 0x11, 0x00


	//----- nvinfo : EIATTR_KPARAM_INFO
	.align		4
.L_22169:
        /*0108*/ 	.byte	0x04, 0x17
        /*010a*/ 	.short	(.L_22171 - .L_22170)
.L_22170:
        /*010c*/ 	.word	0x00000000
        /*0110*/ 	.short	0x0003
        /*0112*/ 	.short	0x0018
        /*0114*/ 	.byte	0x00, 0xf5, 0x21, 0x00


	//----- nvinfo : EIATTR_KPARAM_INFO
	.align		4
.L_22171:
        /*0118*/ 	.byte	0x04, 0x17
        /*011a*/ 	.short	(.L_22173 - .L_22172)
.L_22172:
        /*011c*/ 	.word	0x00000000
        /*0120*/ 	.short	0x0002
        /*0122*/ 	.short	0x0010
        /*0124*/ 	.byte	0x00, 0xf5, 0x21, 0x00


	//----- nvinfo : EIATTR_KPARAM_INFO
	.align		4
.L_22173:
        /*0128*/ 	.byte	0x04, 0x17
        /*012a*/ 	.short	(.L_22175 - .L_22174)
.L_22174:
        /*012c*/ 	.word	0x00000000
        /*0130*/ 	.short	0x0001
        /*0132*/ 	.short	0x0008
        /*0134*/ 	.byte	0x00, 0xf5, 0x21, 0x00


	//----- nvinfo : EIATTR_KPARAM_INFO
	.align		4
.L_22175:
        /*0138*/ 	.byte	0x04, 0x17
        /*013a*/ 	.short	(.L_22177 - .L_22176)
.L_22176:
        /*013c*/ 	.word	0x00000000
        /*0140*/ 	.short	0x0000
        /*0142*/ 	.short	0x0000
        /*0144*/ 	.byte	0x00, 0xf5, 0x21, 0x00


	//----- nvinfo : EIATTR_SPARSE_MMA_MASK
	.align		4
.L_22177:
        /*0148*/ 	.byte	0x03, 0x50
        /*014a*/ 	.short	0x0000


	//----- nvinfo : EIATTR_MAXREG_COUNT
	.align		4
        /*014c*/ 	.byte	0x03, 0x1b
        /*014e*/ 	.short	0x00ff


	//----- nvinfo : EIATTR_NUM_BARRIERS
	.align		4
        /*0150*/ 	.byte	0x02, 0x4c
        /*0152*/ 	.byte	0x01
	.zero		1


	//----- nvinfo : EIATTR_MERCURY_ISA_VERSION
	.align		4
        /*0154*/ 	.byte	0x03, 0x5f
        /*0156*/ 	.short	0x0101


	//----- nvinfo : EIATTR_COOP_GROUP_MASK_REGIDS
	.align		4
        /*0158*/ 	.byte	0x04, 0x29
        /*015a*/ 	.short	(.L_22179 - .L_22178)


	//   ....[0]....
.L_22178:
        /*015c*/ 	.word	0xffffffff


	//   ....[1]....
        /*0160*/ 	.word	0xffffffff


	//   ....[2]....
        /*0164*/ 	.word	0xffffffff


	//   ....[3]....
        /*0168*/ 	.word	0xffffffff


	//   ....[4]....
        /*016c*/ 	.word	0xffffffff


	//   ....[5]....
        /*0170*/ 	.word	0xffffffff


	//   ....[6]....
        /*0174*/ 	.word	0xffffffff


	//   ....[7]....
        /*0178*/ 	.word	0xffffffff


	//   ....[8]....
        /*017c*/ 	.word	0xffffffff


	//   ....[9]....
        /*0180*/ 	.word	0xffffffff


	//   ....[10]....
        /*0184*/ 	.word	0xffffffff


	//   ....[11]....
        /*0188*/ 	.word	0xffffffff


	//   ....[12]....
        /*018c*/ 	.word	0xffffffff


	//   ....[13]....
        /*0190*/ 	.word	0xffffffff


	//   ....[14]....
        /*0194*/ 	.word	0xffffffff


	//   ....[15]....
        /*0198*/ 	.word	0xffffffff


	//   ....[16]....
        /*019c*/ 	.word	0xffffffff


	//   ....[17]....
        /*01a0*/ 	.word	0xffffffff


	//   ....[18]....
        /*01a4*/ 	.word	0xffffffff


	//   ....[19]....
        /*01a8*/ 	.word	0xffffffff


	//   ....[20]....
        /*01ac*/ 	.word	0xffffffff


	//   ....[21]....
        /*01b0*/ 	.word	0xffffffff


	//   ....[22]....
        /*01b4*/ 	.word	0xffffffff


	//   ....[23]....
        /*01b8*/ 	.word	0xffffffff


	//   ....[24]....
        /*01bc*/ 	.word	0xffffffff


	//   ....[25]....
        /*01c0*/ 	.word	0xffffffff


	//   ....[26]....
        /*01c4*/ 	.word	0xffffffff


	//   ....[27]....
        /*01c8*/ 	.word	0xffffffff


	//   ....[28]....
        /*01cc*/ 	.word	0xffffffff


	//   ....[29]....
        /*01d0*/ 	.word	0xffffffff


	//   ....[30]....
        /*01d4*/ 	.word	0xffffffff


	//   ....[31]....
        /*01d8*/ 	.word	0xffffffff


	//----- nvinfo : EIATTR_COOP_GROUP_INSTR_OFFSETS
	.align		4
.L_22179:
        /*01dc*/ 	.byte	0x04, 0x28
        /*01de*/ 	.short	(.L_22181 - .L_22180)


	//   ....[0]....
.L_22180:
        /*01e0*/ 	.word	0x00001c70


	//   ....[1]....
        /*01e4*/ 	.word	0x00001cc0


	//   ....[2]....
        /*01e8*/ 	.word	0x00001d20


	//   ....[3]....
        /*01ec*/ 	.word	0x00001d50


	//   ....[4]....
        /*01f0*/ 	.word	0x00001d80


	//   ....[5]....
        /*01f4*/ 	.word	0x00001e10


	//   ....[6]....
        /*01f8*/ 	.word	0x00001e40


	//   ....[7]....
        /*01fc*/ 	.word	0x00001ea0


	//   ....[8]....
        /*0200*/ 	.word	0x00002cf0


	//   ....[9]....
        /*0204*/ 	.word	0x00002d20


	//   ....[10]....
        /*0208*/ 	.word	0x00002d40


	//   ....[11]....
        /*020c*/ 	.word	0x00002d60


	//   ....[12]....
        /*0210*/ 	.word	0x00002d80


	//   ....[13]....
        /*0214*/ 	.word	0x00002dd0


	//   ....[14]....
        /*0218*/ 	.word	0x00002df0


	//   ....[15]....
        /*021c*/ 	.word	0x00002e10


	//   ....[16]....
        /*0220*/ 	.word	0x000059d0


	//   ....[17]....
        /*0224*/ 	.word	0x00005a10


	//   ....[18]....
        /*0228*/ 	.word	0x00005a20


	//   ....[19]....
        /*022c*/ 	.word	0x00005a40


	//   ....[20]....
        /*0230*/ 	.word	0x00005a50


	//   ....[21]....
        /*0234*/ 	.word	0x00005a60


	//   ....[22]....
        /*0238*/ 	.word	0x00005a70


	//   ....[23]....
        /*023c*/ 	.word	0x00005a90


	//   ....[24]....
        /*0240*/ 	.word	0x00005ad0


	//   ....[25]....
        /*0244*/ 	.word	0x00005b30


	//   ....[26]....
        /*0248*/ 	.word	0x00005b50


	//   ....[27]....
        /*024c*/ 	.word	0x00005b70


	//   ....[28]....
        /*0250*/ 	.word	0x00005b80


	//   ....[29]....
        /*0254*/ 	.word	0x00005ba0


	//   ....[30]....
        /*0258*/ 	.word	0x00005bb0


	//   ....[31]....
        /*025c*/ 	.word	0x00005bc0


	//----- nvinfo : EIATTR_VRC_CTA_INIT_COUNT
	.align		4
.L_22181:
        /*0260*/ 	.byte	0x02, 0x4a
	.zero		1
	.zero		1


	//----- nvinfo : EIATTR_EXIT_INSTR_OFFSETS
	.align		4
        /*0264*/ 	.byte	0x04, 0x1c
        /*0266*/ 	.short	(.L_22183 - .L_22182)


	//   ....[0]....
.L_22182:
        /*0268*/ 	.word	0x00006130


	//   ....[1]....
        /*026c*/ 	.word	0x00006170


	//   ....[2]....
        /*0270*/ 	.word	0x00006310


	//----- nvinfo : EIATTR_CRS_STACK_SIZE
	.align		4
.L_22183:
        /*0274*/ 	.byte	0x04, 0x1e
        /*0276*/ 	.short	(.L_22185 - .L_22184)
.L_22184:
        /*0278*/ 	.word	0x00000000


	//----- nvinfo : EIATTR_CBANK_PARAM_SIZE
	.align		4
.L_22185:
        /*027c*/ 	.byte	0x03, 0x19
        /*027e*/ 	.short	0x007c


	//----- nvinfo : EIATTR_PARAM_CBANK
	.align		4
        /*0280*/ 	.byte	0x04, 0x0a
        /*0282*/ 	.short	(.L_22187 - .L_22186)
	.align		4
.L_22186:
        /*0284*/ 	.word	index@(.nv.constant0._ZN4vllm25paged_attention_v1_kernelI13__nv_bfloat16S1_Li64ELi32ELi128ELNS_18Fp8KVCacheDataTypeE0ELb0EEEvPT_PKS3_PKT0_S9_ifPKiSB_iPKfiiiSD_SD_iiiii)
        /*0288*/ 	.short	0x0380
        /*028a*/ 	.short	0x007c


	//----- nvinfo : EIATTR_SW_WAR
	.align		4
.L_22187:
        /*028c*/ 	.byte	0x04, 0x36
        /*028e*/ 	.short	(.L_22189 - .L_22188)
.L_22188:
        /*0290*/ 	.word	0x00000008
.L_22189:


//--------------------- .nv.info._ZN4vllm25paged_attention_v1_kernelI13__nv_bfloat16S1_Li32ELi32ELi128ELNS_18Fp8KVCacheDataTypeE0ELb0EEEvPT_PKS3_PKT0_S9_ifPKiSB_iPKfiiiSD_SD_iiiii --------------------------
	.section	.nv.info._ZN4vllm25paged_attention_v1_kernelI13__nv_bfloat16S1_Li32ELi32ELi128ELNS_18Fp8KVCacheDataTypeE0ELb0EEEvPT_PKS3_PKT0_S9_ifPKiSB_iPKfiiiSD_SD_iiiii,"",@"SHT_CUDA_INFO"
	.sectionflags	@""
	.align	4


	//----- nvinfo : EIATTR_CUDA_API_VERSION
	.align		4
        /*0000*/ 	.byte	0x04, 0x37
        /*0002*/ 	.short	(.L_22191 - .L_22190)
.L_22190:
        /*0004*/ 	.word	0x00000082


	//----- nvinfo : EIATTR_KPARAM_INFO
	.align		4
.L_22191:
        /*0008*/ 	.byte	0x04, 0x17
        /*000a*/ 	.short	(.L_22193 - .L_22192)
.L_22192:
        /*000c*/ 	.word	0x00000000
        /*0010*/ 	.short	0x0013
        /*0012*/ 	.short	0x0078
        /*0014*/ 	.byte	0x00, 0xf0, 0x11, 0x00


	//----- nvinfo : EIATTR_KPARAM_INFO
	.align		4
.L_22193:
        /*0018*/ 	.byte	0x04, 0x17
        /*001a*/ 	.short	(.L_22195 - .L_22194)
.L_22194:
        /*001c*/ 	.word	0x00000000
        /*0020*/ 	.short	0x0012
        /*0022*/ 	.short	0x0074
        /*0024*/ 	.byte	0x00, 0xf0, 0x11, 0x00


	//----- nvinfo : EIATTR_KPARAM_INFO
	.align		4
.L_22195:
        /*0028*/ 	.byte	0x04, 0x17
        /*002a*/ 	.short	(.L_22197 - .L_22196)
.L_22196:
        /*002c*/ 	.word	0x00000000
        /*0030*/ 	.short	0x0011
        /*0032*/ 	.short	0x0070
        /*0034*/ 	.byte	0x00, 0xf0, 0x11, 0x00


	//----- nvinfo : EIATTR_KPARAM_INFO
	.align		4
.L_22197:
        /*0038*/ 	.byte	0x04, 0x17
        /*003a*/ 	.short	(.L_22199 - .L_22198)
.L_22198:
        /*003c*/ 	.word	0x00000000
        /*0040*/ 	.short	0x0010
        /*0042*/ 	.short	0x006c
        /*0044*/ 	.byte	0x00, 0xf0, 0x11, 0x00


	//----- nvinfo : EIATTR_KPARAM_INFO
	.align		4
.L_22199:
        /*0048*/ 	.byte	0x04, 0x17
        /*004a*/ 	.short	(.L_22201 - .L_22200)
.L_22200:
        /*004c*/ 	.word	0x00000000
        /*0050*/ 	.short	0x000f
        /*0052*/ 	.short	0x0068
        /*0054*/ 	.byte	0x00, 0xf0, 0x11, 0x00


	//----- nvinfo : EIATTR_KPARAM_INFO
	.align		4
.L_22201:
        /*0058*/ 	.byte	0x04, 0x17
        /*005a*/ 	.short	(.L_22203 - .L_22202)
.L_22202:
        /*005c*/ 	.word	0x00000000
        /*0060*/ 	.short	0x000e
        /*0062*/ 	.short	0x0060
        /*0064*/ 	.byte	0x00, 0xf5, 0x21, 0x00


	//----- nvinfo : EIATTR_KPARAM_INFO
	.align		4
.L_22203:
        /*0068*/ 	.byte	0x04, 0x17
        /*006a*/ 	.short	(.L_22205 - .L_22204)
.L_22204:
        /*006c*/ 	.word	0x00000000
        /*0070*/ 	.short	0x000d
        /*0072*/ 	.short	0x0058
        /*0074*/ 	.byte	0x00, 0xf5, 0x21, 0x00


	//----- nvinfo : EIATTR_KPARAM_INFO
	.align		4
.L_22205:
        /*0078*/ 	.byte	0x04, 0x17
        /*007a*/ 	.short	(.L_22207 - .L_22206)
.L_22206:
        /*007c*/ 	.word	0x00000000
        /*0080*/ 	.short	0x000c
        /*0082*/ 	.short	0x0050
        /*0084*/ 	.byte	0x00, 0xf0, 0x11, 0x00


	//----- nvinfo : EIATTR_KPARAM_INFO
	.align		4
.L_22207:
        /*0088*/ 	.byte	0x04, 0x17
        /*008a*/ 	.short	(.L_22209 - .L_22208)
.L_22208:
        /*008c*/ 	.word	0x00000000
        /*0090*/ 	.short	0x000b
        /*0092*/ 	.short	0x004c
        /*0094*/ 	.byte	0x00, 0xf0, 0x11, 0x00


	//----- nvinfo : EIATTR_KPARAM_INFO
	.align		4
.L_22209:
        /*0098*/ 	.byte	0x04, 0x17
        /*009a*/ 	.short	(.L_22211 - .L_22210)
.L_22210:
        /*009c*/ 	.word	0x00000000
        /*00a0*/ 	.short	0x000a
        /*00a2*/ 	.short	0x0048
        /*00a4*/ 	.byte	0x00, 0xf0, 0x11, 0x00


	//----- nvinfo : EIATTR_KPARAM_INFO
	.align		4
.L_22211:
        /*00a8*/ 	.byte	0x04, 0x17
        /*00aa*/ 	.short	(.L_22213 - .L_22212)
.L_22212:
        /*00ac*/ 	.word	0x00000000
        /*00b0*/ 	.short	0x0009
        /*00b2*/ 	.short	0x0040
        /*00b4*/ 	.byte	0x00, 0xf5, 0x21, 0x00


	//----- nvinfo : EIATTR_KPARAM_INFO
	.align		4
.L_22213:
        /*00b8*/ 	.byte	0x04, 0x17
        /*00ba*/ 	.short	(.L_22215 - .L_22214)
.L_22214:
        /*00bc*/ 	.word	0x00000000
        /*00c0*/ 	.short	0x0008
        /*00c2*/ 	.short	0x0038
        /*00c4*/ 	.byte	0x00, 0xf0, 0x11, 0x00


	//----- nvinfo : EIATTR_KPARAM_INFO
	.align		4
.L_22215:
        /*00c8*/ 	.byte	0x04, 0x17
        /*00ca*/ 	.short	(.L_22217 - .L_22216)
.L_22216:
        /*00cc*/ 	.word	0x00000000
        /*00d0*/ 	.short	0x0007
        /*00d2*/ 	.short	0x0030
        /*00d4*/ 	.byte	0x00, 0xf5, 0x21, 0x00


	//----- nvinfo : EIATTR_KPARAM_INFO
	.align		4
.L_22217:
        /*00d8*/ 	.byte	0x04, 0x17
        /*00da*/ 	.short	(.L_22219 - .L_22218)
.L_22218:
        /*00dc*/ 	.word	0x00000000
        /*00e0*/ 	.short	0x0006
        /*00e2*/ 	.short	0x0028
        /*00e4*/ 	.byte	0x00, 0xf5, 0x21, 0x00


	//----- nvinfo : EIATTR_KPARAM_INFO
	.align		4
.L_22219:
        /*00e8*/ 	.byte	0x04, 0x17
        /*00ea*/ 	.short	(.L_22221 - .L_22220)
.L_22220:
        /*00ec*/ 	.word	0x00000000
        /*00f0*/ 	.short	0x0005
        /*00f2*/ 	.short	0x0024
        /*00f4*/ 	.byte	0x00, 0xf0, 0x11, 0x00


	//----- nvinfo : EIATTR_KPARAM_INFO
	.align		4
.L_22221:
        /*00f8*/ 	.byte	0x04, 0x17
        /*00fa*/ 	.short	(.L_22223 - .L_22222)
.L_22222:
        /*00fc*/ 	.word	0x00000000
        /*0100*/ 	.short	0x0004
        /*0102*/ 	.short	0x0020
        /*0104*/ 	.byte	0x00, 0xf0, 0x11, 0x00


	//----- nvinfo : EIATTR_KPARAM_INFO
	.align		4
.L_22223:
        /*0108*/ 	.byte	0x04, 0x17
        /*010a*/ 	.short	(.L_22225 - .L_22224)
.L_22224:
        /*010c*/ 	.word	0x00000000
        /*0110*/ 	.short	0x0003
        /*0112*/ 	.short	0x0018
        /*0114*/ 	.byte	0x00, 0xf5, 0x21, 0x00


	//----- nvinfo : EIATTR_KPARAM_INFO
	.align		4
.L_22225:
        /*0118*/ 	.byte	0x04, 0x17
        /*011a*/ 	.short	(.L_22227 - .L_22226)
.L_22226:
        /*011c*/ 	.word	0x00000000
        /*0120*/ 	.short	0x0002
        /*0122*/ 	.short	0x0010
        /*0124*/ 	.byte	0x00, 0xf5, 0x21, 0x00


	//----- nvinfo : EIATTR_KPARAM_INFO
	.align		4
.L_22227:
        /*0128*/ 	.byte	0x04, 0x17
        /*012a*/ 	.short	(.L_22229 - .L_22228)
.L_22228:
        /*012c*/ 	.word	0x00000000
        /*0130*/ 	.short	0x0001
        /*0132*/ 	.short	0x0008
        /*0134*/ 	.byte	0x00, 0xf5, 0x21, 0x00


	//----- nvinfo : EIATTR_KPARAM_INFO
	.align		4
.L_22229:
        /*0138*/ 	.byte	0x04, 0x17
        /*013a*/ 	.short	(.L_22231 - .L_22230)
.L_22230:
        /*013c*/ 	.word	0x00000000
        /*0140*/ 	.short	0x0000
        /*0142*/ 	.short	0x0000
        /*0144*/ 	.byte	0x00, 0xf5, 0x21, 0x00


	//----- nvinfo : EIATTR_SPARSE_MMA_MASK
	.align		4
.L_22231:
        /*0148*/ 	.byte	0x03, 0x50
        /*014a*/ 	.short	0x0000


	//----- nvinfo : EIATTR_MAXREG_COUNT
	.align		4
        /*014c*/ 	.byte	0x03, 0x1b
        /*014e*/ 	.short	0x00ff


	//----- nvinfo : EIATTR_NUM_BARRIERS
	.align		4
        /*0150*/ 	.byte	0x02, 0x4c
        /*0152*/ 	.byte	0x01
	.zero		1


	//----- nvinfo : EIATTR_MERCURY_ISA_VERSION
	.align		4
        /*0154*/ 	.byte	0x03, 0x5f
        /*0156*/ 	.short	0x0101


	//----- nvinfo : EIATTR_COOP_GROUP_MASK_REGIDS
	.align		4
        /*0158*/ 	.byte	0x04, 0x29
        /*015a*/ 	.short	(.L_22233 - .L_22232)


	//   ....[0]....
.L_22232:
        /*015c*/ 	.word	0xffffffff


	//   ....[1]....
        /*0160*/ 	.word	0xffffffff


	//   ....[2]....
        /*0164*/ 	.word	0xffffffff


	//   ....[3]....
        /*0168*/ 	.word	0xffffffff


	//   ....[4]....
        /*016c*/ 	.word	0xffffffff


	//   ....[5]....
        /*0170*/ 	.word	0xffffffff


	//   ....[6]....
        /*0174*/ 	.word	0xffffffff


	//   ....[7]....
        /*0178*/ 	.word	0xffffffff


	//   ....[8]....
        /*017c*/ 	.word	0xffffffff


	//   ....[9]....
        /*0180*/ 	.word	0xffffffff


	//   ....[10]....
        /*0184*/ 	.word	0xffffffff


	//   ....[11]....
        /*0188*/ 	.word	0xffffffff


	//   ....[12]....
        /*018c*/ 	.word	0xffffffff


	//   ....[13]....
        /*0190*/ 	.word	0xffffffff


	//   ....[14]....
        /*0194*/ 	.word	0xffffffff


	//   ....[15]....
        /*0198*/ 	.word	0xffffffff


	//   ....[16]....
        /*019c*/ 	.word	0xffffffff


	//   ....[17]....
        /*01a0*/ 	.word	0xffffffff


	//   ....[18]....
        /*01a4*/ 	.word	0xffffffff


	//   ....[19]....
        /*01a8*/ 	.word	0xffffffff


	//   ....[20]....
        /*01ac*/ 	.word	0xffffffff


	//   ....[21]....
        /*01b0*/ 	.word	0xffffffff


	//   ....[22]....
        /*01b4*/ 	.word	0xffffffff


	//   ....[23]....
        /*01b8*/ 	.word	0xffffffff


	//----- nvinfo : EIATTR_COOP_GROUP_INSTR_OFFSETS
	.align		4
.L_22233:
        /*01bc*/ 	.byte	0x04, 0x28
        /*01be*/ 	.short	(.L_22235 - .L_22234)


	//   ....[0]....
.L_22234:
        /*01c0*/ 	.word	0x00001310


	//   ....[1]....
        /*01c4*/ 	.word	0x000013a0


	//   ....[2]....
        /*01c8*/ 	.word	0x00001400


	//   ....[3]....
        /*01cc*/ 	.word	0x00001430


	//   ....[4]....
        /*01d0*/ 	.word	0x00001460


	//   ....[5]....
        /*01d4*/ 	.word	0x000014e0


	//   ....[6]....
        /*01d8*/ 	.word	0x00001510


	//   ....[7]....
        /*01dc*/ 	.word	0x00001550


	//   ....[8]....
        /*01e0*/ 	.word	0x00002390


	//   ....[9]....
        /*01e4*/ 	.word	0x000023c0


	//   ....[10]....
        /*01e8*/ 	.word	0x000023e0


	//   ....[11]....
        /*01ec*/ 	.word	0x00002400


	//   ....[12]....
        /*01f0*/ 	.word	0x00002420


	//   ....[13]....
        /*01f4*/ 	.word	0x00002470


	//   ....[14]....
        /*01f8*/ 	.word	0x00002490


	//   ....[15]....
        /*01fc*/ 	.word	0x000024b0


	//   ....[16]....
        /*0200*/ 	.word	0x00004130


	//   ....[17]....
        /*0204*/ 	.word	0x00004180


	//   ....[18]....
        /*0208*/ 	.word	0x00004190


	//   ....[19]....
        /*020c*/ 	.word	0x000041a0


	//   ....[20]....
        /*0210*/ 	.word	0x000041d0


	//   ....[21]....
        /*0214*/ 	.word	0x00004210


	//   ....[22]....
        /*0218*/ 	.word	0x00004230


	//   ....[23]....
        /*021c*/ 	.word	0x00004240


	//----- nvinfo : EIATTR_VRC_CTA_INIT_COUNT
	.align		4
.L_22235:
        /*0220*/ 	.byte	0x02, 0x4a
	.zero		1
	.zero		1


	//----- nvinfo : EIATTR_EXIT_INSTR_OFFSETS
	.align		4
        /*0224*/ 	.byte	0x04, 0x1c
        /*0226*/ 	.short	(.L_22237 - .L_22236)


	//   ....[0]....
.L_22236:
        /*0228*/ 	.word	0x00004540


	//   ....[1]....
        /*022c*/ 	.word	0x00004580


	//   ....[2]....
        /*0230*/ 	.word	0x000046e0


	//----- nvinfo : EIATTR_CRS_STACK_SIZE
	.align		4
.L_22237:
        /*0234*/ 	.byte	0x04, 0x1e
        /*0236*/ 	.short	(.L_22239 - .L_22238)
.L_22238:
        /*0238*/ 	.word	0x00000000


	//----- nvinfo : EIATTR_CBANK_PARAM_SIZE
	.align		4
.L_22239:
        /*023c*/ 	.byte	0x03, 0x19
        /*023e*/ 	.short	0x007c


	//----- nvinfo : EIATTR_PARAM_CBANK
	.align		4
        /*0240*/ 	.byte	0x04, 0x0a
        /*0242*/ 	.short	(.L_22241 - .L_22240)
	.align		4
.L_22240:
        /*0244*/ 	.word	index@(.nv.constant0._ZN4vllm25paged_attention_v1_kernelI13__nv_bfloat16S1_Li32ELi32ELi128ELNS_18Fp8KVCacheDataTypeE0ELb0EEEvPT_PKS3_PKT0_S9_ifPKiSB_iPKfiiiSD_SD_iiiii)
        /*0248*/ 	.short	0x0380
        /*024a*/ 	.short	0x007c


	//----- nvinfo : EIATTR_SW_WAR
	.align		4
.L_22241:
        /*024c*/ 	.byte	0x04, 0x36
        /*024e*/ 	.short	(.L_22243 - .L_22242)
.L_22242:
        /*0250*/ 	.word	0x00000008
.L_22243:


//--------------------- .nv.info._ZN4vllm25paged_attention_v1_kernelI13__nv_bfloat16S1_Li256ELi32ELi128ELNS_18Fp8KVCacheDataTypeE0ELb1EEEvPT_PKS3_PKT0_S9_ifPKiSB_iPKfiiiSD_SD_iiiii --------------------------
	.section	.nv.info._ZN4vllm25paged_attention_v1_kernelI13__nv_bfloat16S1_Li256ELi32ELi128ELNS_18Fp8KVCacheDataTypeE0ELb1EEEvPT_PKS3_PKT0_S9_ifPKiSB_iPKfiiiSD_SD_iiiii,"",@"SHT_CUDA_INFO"
	.sectionflags	@""
	.align	4


	//----- nvinfo : EIATTR_CUDA_API_VERSION
	.align		4
        /*0000*/ 	.byte	0x04, 0x37
        /*0002*/ 	.short	(.L_22245 - .L_22244)
.L_22244:
        /*0004*/ 	.word	0x00000082


	//----- nvinfo : EIATTR_KPARAM_INFO
	.align		4
.L_22245:
        /*0008*/ 	.byte	0x04, 0x17
        /*000a*/ 	.short	(.L_22247 - .L_22246)
.L_22246:
        /*000c*/ 	.word	0x00000000
        /*0010*/ 	.short	0x0013
        /*0012*/ 	.short	0x0078
        /*0014*/ 	.byte	0x00, 0xf0, 0x11, 0x00


	//----- nvinfo : EIATTR_KPARAM_INFO
	.align		4
.L_22247:
        /*0018*/ 	.byte	0x04, 0x17
        /*001a*/ 	.short	(.L_22249 - .L_22248)
.L_22248:
        /*001c*/ 	.word	0x00000000
        /*0020*/ 	.short	0x0012
        /*0022*/ 	.short	0x0074
        /*0024*/ 	.byte	0x00, 0xf0, 0x11, 0x00


	//----- nvinfo : EIATTR_KPARAM_INFO
	.align		4
.L_22249:
        /*0028*/ 	.byte	0x04, 0x17
        /*002a*/ 	.short	(.L_22251 - .L_22250)
.L_22250:
        /*002c*/ 	.word	0x00000000
        /*0030*/ 	.short	0x0011
        /*0032*/ 	.short	0x0070
        /*0034*/ 	.byte	0x00, 0xf0, 0x11, 0x00


	//----- nvinfo : EIATTR_KPARAM_INFO
	.align		4
.L_22251:
        /*0038*/ 	.byte	0x04, 0x17
        /*003a*/ 	.short	(.L_22253 - .L_22252)
.L_22252:
        /*003c*/ 	.word	0x00000000
        /*0040*/ 	.short	0x0010
        /*0042*/ 	.short	0x006c
        /*0044*/ 	.byte	0x00, 0xf0, 0x11, 0x00


	//----- nvinfo : EIATTR_KPARAM_INFO
	.align		4
.L_22253:
        /*0048*/ 	.byte	0x04, 0x17
        /*004a*/ 	.short	(.L_22255 - .L_22254)
.L_22254:
        /*004c*/ 	.word	0x00000000
        /*0050*/ 	.short	0x000f
        /*0052*/ 	.short	0x0068
        /*0054*/ 	.byte	0x00, 0xf0, 0x11, 0x00


	//----- nvinfo : EIATTR_KPARAM_INFO
	.align		4
.L_22255:
        /*0058*/ 	.byte	0x04, 0x17
        /*005a*/ 	.short	(.L_22257 - .L_22256)
.L_22256:
        /*005c*/ 	.word	0x00000000
        /*0060*/ 	.short	0x000e
        /*0062*/ 	.short	0x0060
        /*0064*/ 	.byte	0x00, 0xf5, 0x21, 0x00


	//----- nvinfo : EIATTR_KPARAM_INFO
	.align		4
.L_22257:
        /*0068*/ 	.byte	0x04, 0x17
        /*006a*/ 	.short	(.L_22259 - .L_22258)
.L_22258:
        /*006c*/ 	.word	0x00000000
        /*0070*/ 	.short	0x000d
        /*0072*/ 	.short	0x0058
        /*0074*/ 	.byte	0x00, 0xf5, 0x21, 0x00


	//----- nvinfo : EIATTR_KPARAM_INFO
	.align		4
.L_22259:
        /*0078*/ 	.byte	0x04, 0x17
        /*007a*/ 	.short	(.L_22261 - .L_22260)
.L_22260:
        /*007c*/ 	.word	0x00000000
        /*0080*/ 	.short	0x000c
        /*0082*/ 	.short	0x0050
        /*0084*/ 	.byte	0x00, 0xf0, 0x11, 0x00


	//----- nvinfo : EIATTR_KPARAM_INFO
	.align		4
.L_22261:
        /*0088*/ 	.byte	0x04, 0x17
        /*008a*/ 	.short	(.L_22263 - .L_22262)
.L_22262:
        /*008c*/ 	.word	0x00000000
        /*0090*/ 	.short	0x000b
        /*0092*/ 	.short	0x004c
        /*0094*/ 	.byte	0x00, 0xf0, 0x11, 0x00


	//----- nvinfo : EIATTR_KPARAM_INFO
	.align		4
.L_22263:
        /*0098*/ 	.byte	0x04, 0x17
        /*009a*/ 	.short	(.L_22265 - .L_22264)
.L_22264:
        /*009c*/ 	.word	0x00000000
        /*00a0*/ 	.short	0x000a
        /*00a2*/ 	.short	0x0048
        /*00a4*/ 	.byte	0x00, 0xf0, 0x11, 0x00


	//----- nvinfo : EIATTR_KPARAM_INFO
	.align		4
.L_22265:
        /*00a8*/ 	.byte	0x04, 0x17
        /*00aa*/ 	.short	(.L_22267 - .L_22266)
.L_22266:
        /*00ac*/ 	.word	0x00000000
        /*00b0*/ 	.short	0x0009
        /*00b2*/ 	.short	0x0040
        /*00b4*/ 	.byte	0x00, 0xf5, 0x21, 0x00


	//----- nvinfo : EIATTR_KPARAM_INFO
	.align		4
.L_22267:
        /*00b8*/ 	.byte	0x04, 0x17
        /*00ba*/ 	.short	(.L_22269 - .L_22268)
.L_22268:
        /*00bc*/ 	.word	0x00000000
        /*00c0*/ 	.short	0x0008
        /*00c2*/ 	.short	0x0038
        /*00c4*/ 	.byte	0x00, 0xf0, 0x11, 0x00


	//----- nvinfo : EIATTR_KPARAM_INFO
	.align		4
.L_22269:
        /*00c8*/ 	.byte	0x04, 0x17
        /*00ca*/ 	.short	(.L_22271 - .L_22270)
.L_22270:
        /*00cc*/ 	.word	0x00000000
        /*00d0*/ 	.short	0x0007
        /*00d2*/ 	.short	0x0030
        /*00d4*/ 	.byte	0x00, 0xf5, 0x21, 0x00


	//----- nvinfo : EIATTR_KPARAM_INFO
	.align		4
.L_22271:
        /*00d8*/ 	.byte	0x04, 0x17
        /*00da*/ 	.short	(.L_22273 - .L_22272)
.L_22272:
        /*00dc*/ 	.word	0x00000000
        /*00e0*/ 	.short	0x0006
        /*00e2*/ 	.short	0x0028
        /*00e4*/ 	.byte	0x00, 0xf5, 0x21, 0x00


	//----- nvinfo : EIATTR_KPARAM_INFO
	.align		4
.L_22273:
        /*00e8*/ 	.byte	0x04, 0x17
        /*00ea*/ 	.short	(.L_22275 - .L_22274)
.L_22274:
        /*00ec*/ 	.word	0x00000000
        /*00f0*/ 	.short	0x0005
        /*00f2*/ 	.short	0x0024
        /*00f4*/ 	.byte	0x00, 0xf0, 0x11, 0x00


	//----- nvinfo : EIATTR_KPARAM_INFO
	.align		4
.L_22275:
        /*00f8*/ 	.byte	0x04, 0x17
        /*00fa*/ 	.short	(.L_22277 - .L_22276)
.L_22276:
        /*00fc*/ 	.word	0x00000000
        /*0100*/ 	.short	0x0004
        /*0102*/ 	.short	0x0020
        /*0104*/ 	.byte	0x00, 0xf0, 0x11, 0x00


	//----- nvinfo : EIATTR_KPARAM_INFO
	.align		4
.L_22277:
        /*0108*/ 	.byte	0x04, 0x17
        /*010a*/ 	.short	(.L_22279 - .L_22278)
.L_22278:
        /*010c*/ 	.word	0x00000000
        /*0110*/ 	.short	0x0003
        /*0112*/ 	.short	0x0018
        /*0114*/ 	.byte	0x00, 0xf5, 0x21, 0x00


	//----- nvinfo : EIATTR_KPARAM_INFO
	.align		4
.L_22279:
        /*0118*/ 	.byte	0x04, 0x17
        /*011a*/ 	.short	(.L_22281 - .L_22280)
.L_22280:
        /*011c*/ 	.word	0x00000000
        /*0120*/ 	.short	0x0002
        /*0122*/ 	.short	0x0010
        /*0124*/ 	.byte	0x00, 0xf5, 0x21, 0x00


	//----- nvinfo : EIATTR_KPARAM_INFO
	.align		4
.L_22281:
        /*0128*/ 	.byte	0x04, 0x17
        /*012a*/ 	.short	(.L_22283 - .L_22282)
.L_22282:
        /*012c*/ 	.word	0x00000000
        /*0130*/ 	.short	0x0001
        /*0132*/ 	.short	0x0008
        /*0134*/ 	.byte	0x00, 0xf5, 0x21, 0x00


	//----- nvinfo : EIATTR_KPARAM_INFO
	.align		4
.L_22283:
        /*0138*/ 	.byte	0x04, 0x17
        /*013a*/ 	.short	(.L_22285 - .L_22284)
.L_22284:
        /*013c*/ 	.word	0x00000000
        /*0140*/ 	.short	0x0000
        /*0142*/ 	.short	0x0000
        /*0144*/ 	.byte	0x00, 0xf5, 0x21, 0x00


	//----- nvinfo : EIATTR_SPARSE_MMA_MASK
	.align		4
.L_22285:
        /*0148*/ 	.byte	0x03, 0x50
        /*014a*/ 	.short	0x0000


	//----- nvinfo : EIATTR_MAXREG_COUNT
	.align		4
        /*014c*/ 	.byte	0x03, 0x1b
        /*014e*/ 	.short	0x00ff


	//----- nvinfo : EIATTR_NUM_BARRIERS
	.align		4
        /*0150*/ 	.byte	0x02, 0x4c
        /*0152*/ 	.byte	0x01
	.zero		1


	//----- nvinfo : EIATTR_MERCURY_ISA_VERSION
	.align		4
        /*0154*/ 	.byte	0x03, 0x5f
        /*0156*/ 	.short	0x0101


	//----- nvinfo : EIATTR_COOP_GROUP_MASK_REGIDS
	.align		4
        /*0158*/ 	.byte	0x04, 0x29
        /*015a*/ 	.short	(.L_22287 - .L_22286)


	//   ....[0]....
.L_22286:
        /*015c*/ 	.word	0xffffffff


	//   ....[1]....
        /*0160*/ 	.word	0xffffffff


	//   ....[2]....
        /*0164*/ 	.word	0xffffffff


	//   ....[3]....
        /*0168*/ 	.word	0xffffffff


	//   ....[4]....
        /*016c*/ 	.word	0xffffffff


	//   ....[5]....
        /*0170*/ 	.word	0xffffffff


	//   ....[6]....
        /*0174*/ 	.word	0xffffffff


	//   ....[7]....
        /*0178*/ 	.word	0xffffffff


	//   ....[8]....
        /*017c*/ 	.word	0xffffffff


	//   ....[9]....
        /*0180*/ 	.word	0xffffffff


	//   ....[10]....
        /*0184*/ 	.word	0xffffffff


	//   ....[11]....
        /*0188*/ 	.word	0xffffffff


	//   ....[12]....
        /*018c*/ 	.word	0xffffffff


	//   ....[13]....
        /*0190*/ 	.word	0xffffffff


	//   ....[14]....
        /*0194*/ 	.word	0xffffffff


	//   ....[15]....
        /*0198*/ 	.word	0xffffffff


	//   ....[16]....
        /*019c*/ 	.word	0xffffffff


	//   ....[17]....
        /*01a0*/ 	.word	0xffffffff


	//   ....[18]....
        /*01a4*/ 	.word	0xffffffff


	//   ....[19]....
        /*01a8*/ 	.word	0xffffffff


	//   ....[20]....
        /*01ac*/ 	.word	0xffffffff


	//   ....[21]....
        /*01b0*/ 	.word	0xffffffff


	//   ....[22]....
        /*01b4*/ 	.word	0xffffffff


	//   ....[23]....
        /*01b8*/ 	.word	0xffffffff


	//   ....[24]....
        /*01bc*/ 	.word	0xffffffff


	//   ....[25]....
        /*01c0*/ 	.word	0xffffffff


	//   ....[26]....
        /*01c4*/ 	.word	0xffffffff


	//   ....[27]....
        /*01c8*/ 	.word	0xffffffff


	//   ....[28]....
        /*01cc*/ 	.word	0xffffffff


	//   ....[29]....
        /*01d0*/ 	.word	0xffffffff


	//   ....[30]....
        /*01d4*/ 	.word	0xffffffff


	//   ....[31]....
        /*01d8*/ 	.word	0xffffffff


	//   ....[32]....
        /*01dc*/ 	.word	0xffffffff


	//   ....[33]....
        /*01e0*/ 	.word	0xffffffff


	//   ....[34]....
        /*01e4*/ 	.word	0xffffffff


	//   ....[35]....
        /*01e8*/ 	.word	0xffffffff


	//   ....[36]....
        /*01ec*/ 	.word	0xffffffff


	//   ....[37]....
        /*01f0*/ 	.word	0xffffffff


	//   ....[38]....
        /*01f4*/ 	.word	0xffffffff


	//   ....[39]....
        /*01f8*/ 	.word	0xffffffff


	//   ....[40]....
        /*01fc*/ 	.word	0xffffffff


	//   ....[41]....
        /*0200*/ 	.word	0xffffffff


	//   ....[42]....
        /*0204*/ 	.word	0xffffffff


	//   ....[43]....
        /*0208*/ 	.word	0xffffffff


	//   ....[44]....
        /*020c*/ 	.word	0xffffffff


	//   ....[45]....
        /*0210*/ 	.word	0xffffffff


	//   ....[46]....
        /*0214*/ 	.word	0xffffffff


	//   ....[47]....
        /*0218*/ 	.word	0xffffffff


	//   ....[48]....
        /*021c*/ 	.word	0xffffffff


	//   ....[49]....
        /*0220*/ 	.word	0xffffffff


	//   ....[50]....
        /*0224*/ 	.word	0xffffffff


	//   ....[51]....
        /*0228*/ 	.word	0xffffffff


	//   ....[52]....
        /*022c*/ 	.word	0xffffffff


	//   ....[53]....
        /*0230*/ 	.word	0xffffffff


	//   ....[54]....
        /*0234*/ 	.word	0xffffffff


	//   ....[55]....
        /*0238*/ 	.word	0xffffffff


	//   ....[56]....
        /*023c*/ 	.word	0xffffffff


	//   ....[57]....
        /*0240*/ 	.word	0xffffffff


	//   ....[58]....
        /*0244*/ 	.word	0xffffffff


	//   ....[59]....
        /*0248*/ 	.word	0xffffffff


	//   ....[60]....
        /*024c*/ 	.word	0xffffffff


	//   ....[61]....
        /*0250*/ 	.word	0xffffffff


	//   ....[62]....
        /*0254*/ 	.word	0xffffffff


	//   ....[63]....
        /*0258*/ 	.word	0xffffffff


	//   ....[64]....
        /*025c*/ 	.word	0xffffffff


	//   ....[65]....
        /*0260*/ 	.word	0xffffffff


	//   ....[66]....
        /*0264*/ 	.word	0xffffffff


	//   ....[67]....
        /*0268*/ 	.word	0xffffffff


	//   ....[68]....
        /*026c*/ 	.word	0xffffffff


	//   ....[69]....
        /*0270*/ 	.word	0xffffffff


	//   ....[70]....
        /*0274*/ 	.word	0xffffffff


	//   ....[71]....
        /*0278*/ 	.word	0xffffffff


	//   ....[72]....
        /*027c*/ 	.word	0xffffffff


	//   ....[73]....
        /*0280*/ 	.word	0xffffffff


	//   ....[74]....
        /*0284*/ 	.word	0xffffffff


	//   ....[75]....
        /*0288*/ 	.word	0xffffffff


	//   ....[76]....
        /*028c*/ 	.word	0xffffffff


	//   ....[77]....
        /*0290*/ 	.word	0xffffffff


	//   ....[78]....
        /*0294*/ 	.word	0xffffffff


	//   ....[79]....
        /*0298*/ 	.word	0xffffffff


	//----- nvinfo : EIATTR_COOP_GROUP_INSTR_OFFSETS
	.align		4
.L_22287:
        /*029c*/ 	.byte	0x04, 0x28
        /*029e*/ 	.short	(.L_22289 - .L_22288)


	//   ....[0]....
.L_22288:
        /*02a0*/ 	.word	0x00005990


	//   ....[1]....
        /*02a4*/ 	.word	0x00005a30


	//   ....[2]....
        /*02a8*/ 	.word	0x00005a50


	//   ....[3]....
        /*02ac*/ 	.word	0x00005a90


	//   ....[4]....
        /*02b0*/ 	.word	0x00005ac0


	//   ....[5]....
        /*02b4*/ 	.word	0x00005b80


	//   ....[6]....
        /*02b8*/ 	.word	0x00005bb0


	//   ....[7]....
        /*02bc*/ 	.word	0x00005bd0


	//   ....[8]....
        /*02c0*/ 	.word	0x00006a00


	//   ....[9]....
        /*02c4*/ 	.word	0x00006a40


	//   ....[10]....
        /*02c8*/ 	.word	0x00006a60


	//   ....[11]....
        /*02cc*/ 	.word	0x00006a80


	//   ....[12]....
        /*02d0*/ 	.word	0x00006aa0


	//   ....[13]....
        /*02d4*/ 	.word	0x00006af0


	//   ....[14]....
        /*02d8*/ 	.word	0x00006b10


	//   ....[15]....
        /*02dc*/ 	.word	0x00006b30


	//   ....[16]....
        /*02e0*/ 	.word	0x0000fa30


	//   ....[17]....
        /*02e4*/ 	.word	0x0000fa60


	//   ....[18]....
        /*02e8*/ 	.word	0x0000fa70


	//   ....[19]....
        /*02ec*/ 	.word	0x0000fa80


	//   ....[20]....
        /*02f0*/ 	.word	0x0000fa90


	//   ....[21]....
        /*02f4*/ 	.word	0x0000faa0


	//   ....[22]....
        /*02f8*/ 	.word	0x0000fac0


	//   ....[23]....
        /*02fc*/ 	.word	0x0000fae0


	//   ....[24]....
        /*0300*/ 	.word	0x0000fb00


	//   ....[25]....
        /*0304*/ 	.word	0x0000fb20


	//   ....[26]....
        /*0308*/ 	.word	0x0000fb40


	//   ....[27]....
        /*030c*/ 	.word	0x0000fb60


	//   ....[28]....
        /*0310*/ 	.word	0x0000fb70


	//   ....[29]....
        /*0314*/ 	.word	0x0000fba0


	//   ....[30]....
        /*0318*/ 	.word	0x0000fbc0


	//   ....[31]....
        /*031c*/ 	.word	0x0000fbe0


	//   ....[32]....
        /*0320*/ 	.word	0x0000fc00


	//   ....[33]....
        /*0324*/ 	.word	0x0000fc20


	//   ....[34]....
        /*0328*/ 	.word	0x0000fc40


	//   ....[35]....
        /*032c*/ 	.word	0x0000fc50


	//   ....[36]....
        /*0330*/ 	.word	0x0000fc80


	//   ....[37]....
        /*0334*/ 	.word	0x0000fcb0


	//   ....[38]....
        /*0338*/ 	.word	0x0000fcd0


	//   ....[39]....
        /*033c*/ 	.word	0x0000fcf0


	//   ....[40]....
        /*0340*/ 	.word	0x0000fd10


	//   ....[41]....
        /*0344*/ 	.word	0x0000fd30


	//   ....[42]....
        /*0348*/ 	.word	0x0000fd50


	//   ....[43]....
        /*034c*/ 	.word	0x0000fd70


	//   ....[44]....
        /*0350*/ 	.word	0x0000fd90


	//   ....[45]....
        /*0354*/ 	.word	0x0000fdb0


	//   ....[46]....
        /*0358*/ 	.word	0x0000fdd0


	//   ....[47]....
        /*035c*/ 	.word	0x0000fdf0


	//   ....[48]....
        /*0360*/ 	.word	0x0000fe10


	//   ....[49]....
        /*0364*/ 	.word	0x0000fe30


	//   ....[50]....
        /*0368*/ 	.word	0x0000fe50


	//   ....[51]....
        /*036c*/ 	.word	0x0000fe70


	//   ....[52]....
        /*0370*/ 	.word	0x0000fe90


	//   ....[53]....
        /*0374*/ 	.word	0x0000fec0


	//   ....[54]....
        /*0378*/ 	.word	0x0000fee0


	//   ....[55]....
        /*037c*/ 	.word	0x0000ff00


	//   ....[56]....
        /*0380*/ 	.word	0x0000ff20


	//   ....[57]....
        /*0384*/ 	.word	0x0000ff40


	//   ....[58]....
        /*0388*/ 	.word	0x0000ff60


	//   ....[59]....
        /*038c*/ 	.word	0x0000ff70


	//   ....[60]....
        /*0390*/ 	.word	0x0000ffa0


	//   ....[61]....
        /*0394*/ 	.word	0x0000ffd0


	//   ....[62]....
        /*0398*/ 	.word	0x0000fff0


	//   ....[63]....
        /*039c*/ 	.word	0x00010010


	//   ....[64]....
        /*03a0*/ 	.word	0x00010030


	//   ....[65]....
        /*03a4*/ 	.word	0x00010050


	//   ....[66]....
        /*03a8*/ 	.word	0x00010070


	//   ....[67]....
        /*03ac*/ 	.word	0x00010090


	//   ....[68]....
        /*03b0*/ 	.word	0x000100b0


	//   ....[69]....
        /*03b4*/ 	.word	0x000100d0


	//   ....[70]....
        /*03b8*/ 	.word	0x000100f0


	//   ....[71]....
        /*03bc*/ 	.word	0x00010110


	//   ....[72]....
        /*03c0*/ 	.word	0x00010130


	//   ....[73]....
        /*03c4*/ 	.word	0x00010150


	//   ....[74]....
        /*03c8*/ 	.word	0x00010170


	//   ....[75]....
        /*03cc*/ 	.word	0x00010190


	//   ....[76]....
        /*03d0*/ 	.word	0x000101b0


	//   ....[77]....
        /*03d4*/ 	.word	0x000101d0


	//   ....[78]....
        /*03d8*/ 	.word	0x000101f0


	//   ....[79]....
        /*03dc*/ 	.word	0x00010210


	//----- nvinfo : EIATTR_VRC_CTA_INIT_COUNT
	.align		4
.L_22289:
        /*03e0*/ 	.byte	0x02, 0x4a
	.zero		1
	.zero		1


	//----- nvinfo : EIATTR_EXIT_INSTR_OFFSETS
	.align		4
        /*03e4*/ 	.byte	0x04, 0x1c
        /*03e6*/ 	.short	(.L_22291 - .L_22290)


	//   ....[0]....
.L_22290:
        /*03e8*/ 	.word	0x00011090


	//   ....[1]....
        /*03ec*/ 	.word	0x000110f0


	//   ....[2]....
        /*03f0*/ 	.word	0x00011590


	//----- nvinfo : EIATTR_CRS_STACK_SIZE
	.align		4
.L_22291:
        /*03f4*/ 	.byte	0x04, 0x1e
        /*03f6*/ 	.short	(.L_22293 - .L_22292)
.L_22292:
        /*03f8*/ 	.word	0x00000000


	//----- nvinfo : EIATTR_CBANK_PARAM_SIZE
	.align		4
.L_22293:
        /*03fc*/ 	.byte	0x03, 0x19
        /*03fe*/ 	.short	0x007c


	//----- nvinfo : EIATTR_PARAM_CBANK
	.align		4
        /*0400*/ 	.byte	0x04, 0x0a
        /*0402*/ 	.short	(.L_22295 - .L_22294)
	.align		4
.L_22294:
        /*0404*/ 	.word	index@(.nv.constant0._ZN4vllm25paged_attention_v1_kernelI13__nv_bfloat16S1_Li256ELi32ELi128ELNS_18Fp8KVCacheDataTypeE0ELb1EEEvPT_PKS3_PKT0_S9_ifPKiSB_iPKfiiiSD_SD_iiiii)
        /*0408*/ 	.short	0x0380
        /*040a*/ 	.short	0x007c


	//----- nvinfo : EIATTR_SW_WAR
	.align		4
.L_22295:
        /*040c*/ 	.byte	0x04, 0x36
        /*040e*/ 	.short	(.L_22297 - .L_22296)
.L_22296:
        /*0410*/ 	.word	0x00000008
.L_22297:


//--------------------- .nv.info._ZN4vllm25paged_attention_v1_kernelI13__nv_bfloat16S1_Li192ELi32ELi128ELNS_18Fp8KVCacheDataTypeE0ELb1EEEvPT_PKS3_PKT0_S9_ifPKiSB_iPKfiiiSD_SD_iiiii --------------------------
	.section	.nv.info._ZN4vllm25paged_attention_v1_kernelI13__nv_bfloat16S1_Li192ELi32ELi128ELNS_18Fp8KVCacheDataTypeE0ELb1EEEvPT_PKS3_PKT0_S9_ifPKiSB_iPKfiiiSD_SD_iiiii,"",@"SHT_CUDA_INFO"
	.sectionflags	@""
	.align	4


	//----- nvinfo : EIATTR_CUDA_API_VERSION
	.align		4
        /*0000*/ 	.byte	0x04, 0x37
        /*0002*/ 	.short	(.L_22299 - .L_22298)
.L_22298:
        /*0004*/ 	.word	0x00000082


	//----- nvinfo : EIATTR_KPARAM_INFO
	.align		4
.L_22299:
        /*0008*/ 	.byte	0x04, 0x17
        /*000a*/ 	.short	(.L_22301 - .L_22300)
.L_22300:
        /*000c*/ 	.word	0x00000000
        /*0010*/ 	.short	0x0013
        /*0012*/ 	.short	0x0078
        /*0014*/ 	.byte	0x00, 0xf0, 0x11, 0x00


	//----- nvinfo : EIATTR_KPARAM_INFO
	.align		4
.L_22301:
        /*0018*/ 	.byte	0x04, 0x17
        /*001a*/ 	.short	(.L_22303 - .L_22302)
.L_22302:
        /*001c*/ 	.word	0x00000000
        /*0020*/ 	.short	0x0012
        /*0022*/ 	.short	0x0074
        /*0024*/ 	.byte	0x00, 0xf0, 0x11, 0x00


	//----- nvinfo : EIATTR_KPARAM_INFO
	.align		4
.L_22303:
        /*0028*/ 	.byte	0x04, 0x17
        /*002a*/ 	.short	(.L_22305 - .L_22304)
.L_22304:
        /*002c*/ 	.word	0x00000000
        /*0030*/ 	.short	0x0011
        /*0032*/ 	.short	0x0070
        /*0034*/ 	.byte	0x00, 0xf0, 0x11, 0x00


	//----- nvinfo : EIATTR_KPARAM_INFO
	.align		4
.L_22305:
        /*0038*/ 	.byte	0x04, 0x17
        /*003a*/ 	.short	(.L_22307 - .L_22306)
.L_22306:
        /*003c*/ 	.word	0x00000000
        /*0040*/ 	.short	0x0010
        /*0042*/ 	.short	0x006c
        /*0044*/ 	.byte	0x00, 0xf0, 0x11, 0x00


	//----- nvinfo : EIATTR_KPARAM_INFO
	.align		4
.L_22307:
        /*0048*/ 	.byte	0x04, 0x17
        /*004a*/ 	.short	(.L_22309 - .L_22308)
.L_22308:
        /*004c*/ 	.word	0x00000000
        /*0050*/ 	.short	0x000f
        /*0052*/ 	.short	0x0068
        /*0054*/ 	.byte	0x00, 0xf0, 0x11, 0x00


	//----- nvinfo : EIATTR_KPARAM_INFO
	.align		4
.L_22309:
        /*0058*/ 	.byte	0x04, 0x17
        /*005a*/ 	.short	(.L_22311 - .L_22310)
.L_22310:
        /*005c*/ 	.word	0x00000000
        /*0060*/ 	.short	0x000e
        /*0062*/ 	.short	0x0060
        /*0064*/ 	.byte	0x00, 0xf5, 0x21, 0x00


	//----- nvinfo : EIATTR_KPARAM_INFO
	.align		4
.L_22311:
        /*0068*/ 	.byte	0x04, 0x17
        /*006a*/ 	.short	(.L_22313 - .L_22312)
.L_22312:
        /*006c*/ 	.word	0x00000000
        /*0070*/ 	.short	0x000d
        /*0072*/ 	.short	0x0058
        /*0074*/ 	.byte	0x00, 0xf5, 0x21, 0x00


	//----- nvinfo : EIATTR_KPARAM_INFO
	.align		4
.L_22313:
        /*0078*/ 	.byte	0x04, 0x17
        /*007a*/ 	.short	(.L_22315 - .L_22314)
.L_22314:
        /*007c*/ 	.word	0x00000000
        /*0080*/ 	.short	0x000c
        /*0082*/ 	.short	0x0050
        /*0084*/ 	.byte	0x00, 0xf0, 0x11, 0x00


	//----- nvinfo : EIATTR_KPARAM_INFO
	.align		4
.L_22315:
        /*0088*/ 	.byte	0x04, 0x17
        /*008a*/ 	.short	(.L_22317 - .L_22316)
.L_22316:
        /*008c*/ 	.word	0x00000000
        /*0090*/ 	.short	0x000b
        /*0092*/ 	.short	0x004c
        /*0094*/ 	.byte	0x00, 0xf0, 0x11, 0x00


	//----- nvinfo : EIATTR_KPARAM_INFO
	.align		4
.L_22317:
        /*0098*/ 	.byte	0x04, 0x17
        /*009a*/ 	.short	(.L_22319 - .L_22318)
.L_22318:
        /*009c*/ 	.word	0x00000000
        /*00a0*/ 	.short	0x000a
        /*00a2*/ 	.short	0x0048
        /*00a4*/ 	.byte	0x00, 0xf0, 0x11, 0x00


	//----- nvinfo : EIATTR_KPARAM_INFO
	.align		4
.L_22319:
        /*00a8*/ 	.byte	0x04, 0x17
        /*00aa*/ 	.short	(.L_22321 - .L_22320)
.L_22320:
        /*00ac*/ 	.word	0x00000000
        /*00b0*/ 	.short	0x0009
        /*00b2*/ 	.short	0x0040
        /*00b4*/ 	.byte	0x00, 0xf5, 0x21, 0x00


	//----- nvinfo : EIATTR_KPARAM_INFO
	.align		4
.L_22321:
        /*00b8*/ 	.byte	0x04, 0x17
        /*00ba*/ 	.short	(.L_22323 - .L_22322)
.L_22322:
        /*00bc*/ 	.word	0x00000000
        /*00c0*/ 	.short	0x0008
        /*00c2*/ 	.short	0x0038
        /*00c4*/ 	.byte	0x00, 0xf0, 0x11, 0x00


	//----- nvinfo : EIATTR_KPARAM_INFO
	.align		4
.L_22323:
        /*00c8*/ 	.byte	0x04, 0x17
        /*00ca*/ 	.short	(.L_22325 - .L_22324)
.L_22324:
        /*00cc*/ 	.word	0x00000000
        /*00d0*/ 	.short	0x0007
        /*00d2*/ 	.short	0x0030
        /*00d4*/ 	.byte	0x00, 0xf5, 0x21, 0x00


	//----- nvinfo : EIATTR_KPARAM_INFO
	.align		4
.L_22325:
        /*00d8*/ 	.byte	0x04, 0x17
        /*00da*/ 	.short	(.L_22327 - .L_22326)
.L_22326:
        /*00dc*/ 	.word	0x00000000
        /*00e0*/ 	.short	0x0006
        /*00e2*/ 	.short	0x0028
        /*00e4*/ 	.byte	0x00, 0xf5, 0x21, 0x00


	//----- nvinfo : EIATTR_KPARAM_INFO
	.align		4
.L_22327:
        /*00e8*/ 	.byte	0x04, 0x17
        /*00ea*/ 	.short	(.L_22329 - .L_22328)
.L_22328:
        /*00ec*/ 	.word	0x00000000
        /*00f0*/ 	.short	0x0005
        /*00f2*/ 	.short	0x0024
        /*00f4*/ 	.byte	0x00, 0xf0, 0x11, 0x00


	//----- nvinfo : EIATTR_KPARAM_INFO
	.align		4
.L_22329:
        /*00f8*/ 	.byte	0x04, 0x17
        /*00fa*/ 	.short	(.L_22331 - .L_22330)
.L_22330:
        /*00fc*/ 	.word	0x00000000
        /*0100*/ 	.short	0x0004
        /*0102*/ 	.short	0x0020
        /*0104*/ 	.byte	0x00, 0xf0, 0x11, 0x00


	//----- nvinfo : EIATTR_KPARAM_INFO
	.align		4
.L_22331:
        /*0108*/ 	.byte	0x04, 0x17
        /*010a*/ 	.short	(.L_22333 - .L_22332)
.L_22332:
        /*010c*/ 	.word	0x00000000
        /*0110*/ 	.short	0x0003
        /*0112*/ 	.short	0x0018
        /*0114*/ 	.byte	0x00, 0xf5, 0x21, 0x00


	//----- nvinfo : EIATTR_KPARAM_INFO
	.align		4
.L_22333:
        /*0118*/ 	.byte	0x04, 0x17
        /*011a*/ 	.short	(.L_22335 - .L_22334)
.L_22334:
        /*011c*/ 	.word	0x00000000
        /*0120*/ 	.short	0x0002
        /*0122*/ 	.short	0x0010
        /*0124*/ 	.byte	0x00, 0xf5, 0x21, 0x00


	//----- nvinfo : EIATTR_KPARAM_INFO
	.align		4
.L_22335:
        /*0128*/ 	.byte	0x04, 0x17
        /*012a*/ 	.short	(.L_22337 - .L_22336)
.L_22336:
        /*012c*/ 	.word	0x00000000
        /*0130*/ 	.short	0x0001
        /*0132*/ 	.short	0x0008
        /*0134*/ 	.byte	0x00, 0xf5, 0x21, 0x00


	//----- nvinfo : EIATTR_KPARAM_INFO
	.align		4
.L_22337:
        /*0138*/ 	.byte	0x04, 0x17
        /*013a*/ 	.short	(.L_22339 - .L_22338)
.L_22338:
        /*013c*/ 	.word	0x00000000
        /*0140*/ 	.short	0x0000
        /*0142*/ 	.short	0x0000
        /*0144*/ 	.byte	0x00, 0xf5, 0x21, 0x00


	//----- nvinfo : EIATTR_SPARSE_MMA_MASK
	.align		4
.L_22339:
        /*0148*/ 	.byte	0x03, 0x50
        /*014a*/ 	.short	0x0000


	//----- nvinfo : EIATTR_MAXREG_COUNT
	.align		4
        /*014c*/ 	.byte	0x03, 0x1b
        /*014e*/ 	.short	0x00ff


	//----- nvinfo : EIATTR_NUM_BARRIERS
	.align		4
        /*0150*/ 	.byte	0x02, 0x4c
        /*0152*/ 	.byte	0x01
	.zero		1


	//----- nvinfo : EIATTR_MERCURY_ISA_VERSION
	.align		4
        /*0154*/ 	.byte	0x03, 0x5f
        /*0156*/ 	.short	0x0101


	//----- nvinfo : EIATTR_COOP_GROUP_MASK_REGIDS
	.align		4
        /*0158*/ 	.byte	0x04, 0x29
        /*015a*/ 	.short	(.L_22341 - .L_22340)


	//   ....[0]....
.L_22340:
        /*015c*/ 	.word	0xffffffff


	//   ....[1]....
        /*0160*/ 	.word	0xffffffff


	//   ....[2]....
        /*0164*/ 	.word	0xffffffff


	//   ....[3]....
        /*0168*/ 	.word	0xffffffff


	//   ....[4]....
        /*016c*/ 	.word	0xffffffff


	//   ....[5]....
        /*0170*/ 	.word	0xffffffff


	//   ....[6]....
        /*0174*/ 	.word	0xffffffff


	//   ....[7]....
        /*0178*/ 	.word	0xffffffff


	//   ....[8]....
        /*017c*/ 	.word	0xffffffff


	//   ....[9]....
        /*0180*/ 	.word	0xffffffff


	//   ....[10]....
        /*0184*/ 	.word	0xffffffff


	//   ....[11]....
        /*0188*/ 	.word	0xffffffff


	//   ....[12]....
        /*018c*/ 	.word	0xffffffff


	//   ....[13]....
        /*0190*/ 	.word	0xffffffff


	//   ....[14]....
        /*0194*/ 	.word	0xffffffff


	//   ....[15]....
        /*0198*/ 	.word	0xffffffff


	//   ....[16]....
        /*019c*/ 	.word	0xffffffff


	//   ....[17]....
        /*01a0*/ 	.word	0xffffffff


	//   ....[18]....
        /*01a4*/ 	.word	0xffffffff


	//   ....[19]....
        /*01a8*/ 	.word	0xffffffff


	//   ....[20]....
        /*01ac*/ 	.word	0xffffffff


	//   ....[21]....
        /*01b0*/ 	.word	0xffffffff


	//   ....[22]....
        /*01b4*/ 	.word	0xffffffff


	//   ....[23]....
        /*01b8*/ 	.word	0xffffffff


	//   ....[24]....
        /*01bc*/ 	.word	0xffffffff


	//   ....[25]....
        /*01c0*/ 	.word	0xffffffff


	//   ....[26]....
        /*01c4*/ 	.word	0xffffffff


	//   ....[27]....
        /*01c8*/ 	.word	0xffffffff


	//   ....[28]....
        /*01cc*/ 	.word	0xffffffff


	//   ....[29]....
        /*01d0*/ 	.word	0xffffffff


	//   ....[30]....
        /*01d4*/ 	.word	0xffffffff


	//   ....[31]....
        /*01d8*/ 	.word	0xffffffff


	//   ....[32]....
        /*01dc*/ 	.word	0xffffffff


	//   ....[33]....
        /*01e0*/ 	.word	0xffffffff


	//   ....[34]....
        /*01e4*/ 	.word	0xffffffff


	//   ....[35]....
        /*01e8*/ 	.word	0xffffffff


	//   ....[36]....
        /*01ec*/ 	.word	0xffffffff


	//   ....[37]....
        /*01f0*/ 	.word	0xffffffff


	//   ....[38]....
        /*01f4*/ 	.word	0xffffffff


	//   ....[39]....
        /*01f8*/ 	.word	0xffffffff


	//   ....[40]....
        /*01fc*/ 	.word	0xffffffff


	//   ....[41]....
        /*0200*/ 	.word	0xffffffff


	//   ....[42]....
        /*0204*/ 	.word	0xffffffff


	//   ....[43]....
        /*0208*/ 	.word	0xffffffff


	//   ....[44]....
        /*020c*/ 	.word	0xffffffff


	//   ....[45]....
        /*0210*/ 	.word	0xffffffff


	//   ....[46]....
        /*0214*/ 	.word	0xffffffff


	//   ....[47]....
        /*0218*/ 	.word	0xffffffff


	//   ....[48]....
        /*021c*/ 	.word	0xffffffff


	//   ....[49]....
        /*0220*/ 	.word	0xffffffff


	//   ....[50]....
        /*0224*/ 	.word	0xffffffff


	//   ....[51]....
        /*0228*/ 	.word	0xffffffff


	//   ....[52]....
        /*022c*/ 	.word	0xffffffff


	//   ....[53]....
        /*0230*/ 	.word	0xffffffff


	//   ....[54]....
        /*0234*/ 	.word	0xffffffff


	//   ....[55]....
        /*0238*/ 	.word	0xffffffff


	//   ....[56]....
        /*023c*/ 	.word	0xffffffff


	//   ....[57]....
        /*0240*/ 	.word	0xffffffff


	//   ....[58]....
        /*0244*/ 	.word	0xffffffff


	//   ....[59]....
        /*0248*/ 	.word	0xffffffff


	//   ....[60]....
        /*024c*/ 	.word	0xffffffff


	//   ....[61]....
        /*0250*/ 	.word	0xffffffff


	//   ....[62]....
        /*0254*/ 	.word	0xffffffff


	//   ....[63]....
        /*0258*/ 	.word	0xffffffff


	//----- nvinfo : EIATTR_COOP_GROUP_INSTR_OFFSETS
	.align		4
.L_22341:
        /*025c*/ 	.byte	0x04, 0x28
        /*025e*/ 	.short	(.L_22343 - .L_22342)


	//   ....[0]....
.L_22342:
        /*0260*/ 	.word	0x000046f0


	//   ....[1]....
        /*0264*/ 	.word	0x00004770


	//   ....[2]....
        /*0268*/ 	.word	0x000047c0


	//   ....[3]....
        /*026c*/ 	.word	0x000047f0


	//   ....[4]....
        /*0270*/ 	.word	0x00004830


	//   ....[5]....
        /*0274*/ 	.word	0x000048c0


	//   ....[6]....
        /*0278*/ 	.word	0x000048f0


	//   ....[7]....
        /*027c*/ 	.word	0x00004920


	//   ....[8]....
        /*0280*/ 	.word	0x00005760


	//   ....[9]....
        /*0284*/ 	.word	0x000057a0


	//   ....[10]....
        /*0288*/ 	.word	0x000057c0


	//   ....[11]....
        /*028c*/ 	.word	0x000057e0


	//   ....[12]....
        /*0290*/ 	.word	0x00005800


	//   ....[13]....
        /*0294*/ 	.word	0x00005850


	//   ....[14]....
        /*0298*/ 	.word	0x00005870


	//   ....[15]....
        /*029c*/ 	.word	0x00005890


	//   ....[16]....
        /*02a0*/ 	.word	0x0000c670


	//   ....[17]....
        /*02a4*/ 	.word	0x0000c6b0


	//   ....[18]....
        /*02a8*/ 	.word	0x0000c6f0


	//   ....[19]....
        /*02ac*/ 	.word	0x0000c720


	//   ....[20]....
        /*02b0*/ 	.word	0x0000c740


	//   ....[21]....
        /*02b4*/ 	.word	0x0000c750


	//   ....[22]....
        /*02b8*/ 	.word	0x0000c770


	//   ....[23]....
        /*02bc*/ 	.word	0x0000c7b0


	//   ....[24]....
        /*02c0*/ 	.word	0x0000c7e0


	//   ....[25]....
        /*02c4*/ 	.word	0x0000c810


	//   ....[26]....
        /*02c8*/ 	.word	0x0000c830


	//   ....[27]....
        /*02cc*/ 	.word	0x0000c850


	//   ....[28]....
        /*02d0*/ 	.word	0x0000c860


	//   ....[29]....
        /*02d4*/ 	.word	0x0000c890


	//   ....[30]....
        /*02d8*/ 	.word	0x0000c8c0


	//   ....[31]....
        /*02dc*/ 	.word	0x0000c8f0


	//   ....[32]....
        /*02e0*/ 	.word	0x0000c920


	//   ....[33]....
        /*02e4*/ 	.word	0x0000c940


	//   ....[34]....
        /*02e8*/ 	.word	0x0000c960


	//   ....[35]....
        /*02ec*/ 	.word	0x0000c980


	//   ....[36]....
        /*02f0*/ 	.word	0x0000c9a0


	//   ....[37]....
        /*02f4*/ 	.word	0x0000c9c0


	//   ....[38]....
        /*02f8*/ 	.word	0x0000c9e0


	//   ....[39]....
        /*02fc*/ 	.word	0x0000ca00


	//   ....[40]....
        /*0300*/ 	.word	0x0000ca20


	//   ....[41]....
        /*0304*/ 	.word	0x0000ca40


	//   ....[42]....
        /*0308*/ 	.word	0x0000ca60


	//   ....[43]....
        /*030c*/ 	.word	0x0000ca90


	//   ....[44]....
        /*0310*/ 	.word	0x0000cab0


	//   ....[45]....
        /*0314*/ 	.word	0x0000cad0


	//   ....[46]....
        /*0318*/ 	.word	0x0000caf0


	//   ....[47]....
        /*031c*/ 	.word	0x0000cb10


	//   ....[48]....
        /*0320*/ 	.word	0x0000cb30


	//   ....[49]....
        /*0324*/ 	.word	0x0000cb40


	//   ....[50]....
        /*0328*/ 	.word	0x0000cb60


	//   ....[51]....
        /*032c*/ 	.word	0x0000cb80


	//   ....[52]....
        /*0330*/ 	.word	0x0000cba0


	//   ....[53]....
        /*0334*/ 	.word	0x0000cbc0


	//   ....[54]....
        /*0338*/ 	.word	0x0000cbe0


	//   ....[55]....
        /*033c*/ 	.word	0x0000cc00


	//   ....[56]....
        /*0340*/ 	.word	0x0000cc20


	//   ....[57]....
        /*0344*/ 	.word	0x0000cc40


	//   ....[58]....
        /*0348*/ 	.word	0x0000cc60


	//   ....[59]....
        /*034c*/ 	.word	0x0000cc80


	//   ....[60]....
        /*0350*/ 	.word	0x0000cca0


	//   ....[61]....
        /*0354*/ 	.word	0x0000ccc0


	//   ....[62]....
        /*0358*/ 	.word	0x0000cce0


	//   ....[63]....
        /*035c*/ 	.word	0x0000cd00


	//----- nvinfo : EIATTR_VRC_CTA_INIT_COUNT
	.align		4
.L_22343:
        /*0360*/ 	.byte	0x02, 0x4a
	.zero		1
	.zero		1


	//----- nvinfo : EIATTR_EXIT_INSTR_OFFSETS
	.align		4
        /*0364*/ 	.byte	0x04, 0x1c
        /*0366*/ 	.short	(.L_22345 - .L_22344)


	//   ....[0]....
.L_22344:
        /*0368*/ 	.word	0x0000d780


	//   ....[1]....
        /*036c*/ 	.word	0x0000d7e0


	//   ....[2]....
        /*0370*/ 	.word	0x0000db80


	//----- nvinfo : EIATTR_CRS_STACK_SIZE
	.align		4
.L_22345:
        /*0374*/ 	.byte	0x04, 0x1e
        /*0376*/ 	.short	(.L_22347 - .L_22346)
.L_22346:
        /*0378*/ 	.word	0x00000000


	//----- nvinfo : EIATTR_CBANK_PARAM_SIZE
	.align		4
.L_22347:
        /*037c*/ 	.byte	0x03, 0x19
        /*037e*/ 	.short	0x007c


	//----- nvinfo : EIATTR_PARAM_CBANK
	.align		4
        /*0380*/ 	.byte	0x04, 0x0a
        /*0382*/ 	.short	(.L_22349 - .L_22348)
	.align		4
.L_22348:
        /*0384*/ 	.word	index@(.nv.constant0._ZN4vllm25paged_attention_v1_kernelI13__nv_bfloat16S1_Li192ELi32ELi128ELNS_18Fp8KVCacheDataTypeE0ELb1EEEvPT_PKS3_PKT0_S9_ifPKiSB_iPKfiiiSD_SD_iiiii)
        /*0388*/ 	.short	0x0380
        /*038a*/ 	.short	0x007c


	//----- nvinfo : EIATTR_SW_WAR
	.align		4
.L_22349:
        /*038c*/ 	.byte	0x04, 0x36
        /*038e*/ 	.short	(.L_22351 - .L_22350)
.L_22350:
        /*0390*/ 	.word	0x00000008
.L_22351:


//--------------------- .nv.info._ZN4vllm25paged_attention_v1_kernelI13__nv_bfloat16S1_Li128ELi32ELi128ELNS_18Fp8KVCacheDataTypeE0ELb1EEEvPT_PKS3_PKT0_S9_ifPKiSB_iPKfiiiSD_SD_iiiii --------------------------
	.section	.nv.info._ZN4vllm25paged_attention_v1_kernelI13__nv_bfloat16S1_Li128ELi32ELi128ELNS_18Fp8KVCacheDataTypeE0ELb1EEEvPT_PKS3_PKT0_S9_ifPKiSB_iPKfiiiSD_SD_iiiii,"",@"SHT_CUDA_INFO"
	.sectionflags	@""
	.align	4


	//----- nvinfo : EIATTR_CUDA_API_VERSION
	.align		4
        /*0000*/ 	.byte	0x04, 0x37
        /*0002*/ 	.short	(.L_22353 - .L_22352)
.L_22352:
        /*0004*/ 	.word	0x00000082


	//----- nvinfo : EIATTR_KPARAM_INFO
	.align		4
.L_22353:
        /*0008*/ 	.byte	0x04, 0x17
        /*000a*/ 	.short	(.L_22355 - .L_22354)
.L_22354:
        /*000c*/ 	.word	0x00000000
        /*0010*/ 	.short	0x0013
        /*0012*/ 	.short	0x0078
        /*0014*/ 	.byte	0x00, 0xf0, 0x11, 0x00


	//----- nvinfo : EIATTR_KPARAM_INFO
	.align		4
.L_22355:
        /*0018*/ 	.byte	0x04, 0x17
        /*001a*/ 	.short	(.L_22357 - .L_22356)
.L_22356:
        /*001c*/ 	.word	0x00000000
        /*0020*/ 	.short	0x0012
        /*0022*/ 	.short	0x0074
        /*0024*/ 	.byte	0x00, 0xf0, 0x11, 0x00


	//----- nvinfo : EIATTR_KPARAM_INFO
	.align		4
.L_22357:
        /*0028*/ 	.byte	0x04, 0x17
        /*002a*/ 	.short	(.L_22359 - .L_22358)
.L_22358:
        /*002c*/ 	.word	0x00000000
        /*0030*/ 	.short	0x0011
        /*0032*/ 	.short	0x0070
        /*0034*/ 	.byte	0x00, 0xf0, 0x11, 0x00


	//----- nvinfo : EIATTR_KPARAM_INFO
	.align		4
.L_22359:
        /*0038*/ 	.byte	0x04, 0x17
        /*003a*/ 	.short	(.L_22361 - .L_22360)
.L_22360:
        /*003c*/ 	.word	0x00000000
        /*0040*/ 	.short	0x0010
        /*0042*/ 	.short	0x006c
        /*0044*/ 	.byte	0x00, 0xf0, 0x11, 0x00


	//----- nvinfo : EIATTR_KPARAM_INFO
	.align		4
.L_22361:
        /*0048*/ 	.byte	0x04, 0x17
        /*004a*/ 	.short	(.L_22363 - .L_22362)
.L_22362:
        /*004c*/ 	.word	0x00000000
        /*0050*/ 	.short	0x000f
        /*0052*/ 	.short	0x0068
        /*0054*/ 	.byte	0x00, 0xf0, 0x11, 0x00


	//----- nvinfo : EIATTR_KPARAM_INFO
	.align		4
.L_22363:
        /*0058*/ 	.byte	0x04, 0x17
        /*005a*/ 	.short	(.L_22365 - .L_22364)
.L_22364:
        /*005c*/ 	.word	0x00000000
        /*0060*/ 	.short	0x000e
        /*0062*/ 	.short	0x0060
        /*0064*/ 	.byte	0x00, 0xf5, 0x21, 0x00


	//----- nvinfo : EIATTR_KPARAM_INFO
	.align		4
.L_22365:
        /*0068*/ 	.byte	0x04, 0x17
        /*006a*/ 	.short	(.L_22367 - .L_22366)
.L_22366:
        /*006c*/ 	.word	0x00000000
        /*0070*/ 	.short	0x000d
        /*0072*/ 	.short	0x0058
        /*0074*/ 	.byte	0x00, 0xf5, 0x21, 0x00


	//----- nvinfo : EIATTR_KPARAM_INFO
	.align		4
.L_22367:
        /*0078*/ 	.byte	0x04, 0x17
        /*007a*/ 	.short	(.L_22369 - .L_22368)
.L_22368:
        /*007c*/ 	.word	0x00000000
        /*0080*/ 	.short	0x000c
        /*0082*/ 	.short	0x0050
        /*0084*/ 	.byte	0x00, 0xf0, 0x11, 0x00


	//----- nvinfo : EIATTR_KPARAM_INFO
	.align		4
.L_22369:
        /*0088*/ 	.byte	0x04, 0x17
        /*008a*/ 	.short	(.L_22371 - .L_22370)
.L_22370:
        /*008c*/ 	.word	0x00000000
        /*0090*/ 	.short	0x000b
        /*0092*/ 	.short	0x004c
        /*0094*/ 	.byte	0x00, 0xf0, 0x11, 0x00


	//----- nvinfo : EIATTR_KPARAM_INFO
	.align		4
.L_22371:
        /*0098*/ 	.byte	0x04, 0x17
        /*009a*/ 	.short	(.L_22373 - .L_22372)
.L_22372:
        /*009c*/ 	.word	0x00000000
        /*00a0*/ 	.short	0x000a
        /*00a2*/ 	.short	0x0048
        /*00a4*/ 	.byte	0x00, 0xf0, 0x11, 0x00


	//----- nvinfo : EIATTR_KPARAM_INFO
	.align		4
.L_22373:
        /*00a8*/ 	.byte	0x04, 0x17
        /*00aa*/ 	.short	(.L_22375 - .L_22374)
.L_22374:
        /*00ac*/ 	.word	0x00000000
        /*00b0*/ 	.short	0x0009
        /*00b2*/ 	.short	0x0040
        /*00b4*/ 	.byte	0x00, 0xf5, 0x21, 0x00


	//----- nvinfo : EIATTR_KPARAM_INFO
	.align		4
.L_22375:
        /*00b8*/ 	.byte	0x04, 0x17
        /*00ba*/ 	.short	(.L_22377 - .L_22376)
.L_22376:
        /*00bc*/ 	.word	0x00000000
        /*00c0*/ 	.short	0x0008
        /*00c2*/ 	.short	0x0038
        /*00c4*/ 	.byte	0x00, 0xf0, 0x11, 0x00


	//----- nvinfo : EIATTR_KPARAM_INFO
	.align		4
.L_22377:
        /*00c8*/ 	.byte	0x04, 0x17
        /*00ca*/ 	.short	(.L_22379 - .L_22378)
.L_22378:
        /*00cc*/ 	.word	0x00000000
        /*00d0*/ 	.short	0x0007
        /*00d2*/ 	.short	0x0030
        /*00d4*/ 	.byte	0x00, 0xf5, 0x21, 0x00


	//----- nvinfo : EIATTR_KPARAM_INFO
	.align		4
.L_22379:
        /*00d8*/ 	.byte	0x04, 0x17
        /*00da*/ 	.short	(.L_22381 - .L_22380)
.L_22380:
        /*00dc*/ 	.word	0x00000000
        /*00e0*/ 	.short	0x0006
        /*00e2*/ 	.short	0x0028
        /*00e4*/ 	.byte	0x00, 0xf5, 0x21, 0x00


	//----- nvinfo : EIATTR_KPARAM_INFO
	.align		4
.L_22381:
        /*00e8*/ 	.byte	0x04, 0x17
        /*00ea*/ 	.short	(.L_22383 - .L_22382)
.L_22382:
        /*00ec*/ 	.word	0x00000000
        /*00f0*/ 	.short	0x0005
        /*00f2*/ 	.short	0x0024
        /*00f4*/ 	.byte	0x00, 0xf0, 0x11, 0x00


	//----- nvinfo : EIATTR_KPARAM_INFO
	.align		4
.L_22383:
        /*00f8*/ 	.byte	0x04, 0x17
        /*00fa*/ 	.short	(.L_22385 - .L_22384)
.L_22384:
        /*00fc*/ 	.word	0x00000000
        /*0100*/ 	.short	0x0004
        /*0102*/ 	.short	0x0020
        /*0104*/ 	.byte	0x00, 0xf0, 0x11, 0x00


	//----- nvinfo : EIATTR_KPARAM_INFO
	.align		4
.L_22385:
        /*0108*/ 	.byte	0x04, 0x17
        /*010a*/ 	.short	(.L_22387 - .L_22386)
.L_22386:
        /*010c*/ 	.word	0x00000000
        /*0110*/ 	.short	0x0003
        /*0112*/ 	.short	0x0018
        /*0114*/ 	.byte	0x00, 0xf5, 0x21, 0x00


	//----- nvinfo : EIATTR_KPARAM_INFO
	.align		4
.L_22387:
        /*0118*/ 	.byte	0x04, 0x17
        /*011a*/ 	.short	(.L_22389 - .L_22388)
.L_22388:
        /*011c*/ 	.word	0x00000000
        /*0120*/ 	.short	0x0002
        /*0122*/ 	.short	0x0010
        /*0124*/ 	.byte	0x00, 0xf5, 0x21, 0x00


	//----- nvinfo : EIATTR_KPARAM_INFO
	.align		4
.L_22389:
        /*0128*/ 	.byte	0x04, 0x17
        /*012a*/ 	.short	(.L_22391 - .L_22390)
.L_22390:
        /*012c*/ 	.word	0x00000000
        /*0130*/ 	.short	0x0001
        /*0132*/ 	.short	0x0008
        /*0134*/ 	.byte	0x00, 0xf5, 0x21, 0x00


	//----- nvinfo : EIATTR_KPARAM_INFO
	.align		4
.L_22391:
        /*0138*/ 	.byte	0x04, 0x17
        /*013a*/ 	.short	(.L_22393 - .L_22392)
.L_22392:
        /*013c*/ 	.word	0x00000000
        /*0140*/ 	.short	0x0000
        /*0142*/ 	.short	0x0000
        /*0144*/ 	.byte	0x00, 0xf5, 0x21, 0x00


	//----- nvinfo : EIATTR_SPARSE_MMA_MASK
	.align		4
.L_22393:
        /*0148*/ 	.byte	0x03, 0x50
        /*014a*/ 	.short	0x0000


	//----- nvinfo : EIATTR_MAXREG_COUNT
	.align		4
        /*014c*/ 	.byte	0x03, 0x1b
        /*014e*/ 	.short	0x00ff


	//----- nvinfo : EIATTR_NUM_BARRIERS
	.align		4
        /*0150*/ 	.byte	0x02, 0x4c
        /*0152*/ 	.byte	0x01
	.zero		1


	//----- nvinfo : EIATTR_MERCURY_ISA_VERSION
	.align		4
        /*0154*/ 	.byte	0x03, 0x5f
        /*0156*/ 	.short	0x0101


	//----- nvinfo : EIATTR_COOP_GROUP_MASK_REGIDS
	.align		4
        /*0158*/ 	.byte	0x04, 0x29
        /*015a*/ 	.short	(.L_22395 - .L_22394)


	//   ....[0]....
.L_22394:
        /*015c*/ 	.word	0xffffffff


	//   ....[1]....
        /*0160*/ 	.word	0xffffffff


	//   ....[2]....
        /*0164*/ 	.word	0xffffffff


	//   ....[3]....
        /*0168*/ 	.word	0xffffffff


	//   ....[4]....
        /*016c*/ 	.word	0xffffffff


	//   ....[5]....
        /*0170*/ 	.word	0xffffffff


	//   ....[6]....
        /*0174*/ 	.word	0xffffffff


	//   ....[7]....
        /*0178*/ 	.word	0xffffffff


	//   ....[8]....
        /*017c*/ 	.word	0xffffffff


	//   ....[9]....
        /*0180*/ 	.word	0xffffffff


	//   ....[10]....
        /*0184*/ 	.word	0xffffffff


	//   ....[11]....
        /*0188*/ 	.word	0xffffffff


	//   ....[12]....
        /*018c*/ 	.word	0xffffffff


	//   ....[13]....
        /*0190*/ 	.word	0xffffffff


	//   ....[14]....
        /*0194*/ 	.word	0xffffffff


	//   ....[15]....
        /*0198*/ 	.word	0xffffffff


	//   ....[16]....
        /*019c*/ 	.word	0xffffffff


	//   ....[17]....
        /*01a0*/ 	.word	0xffffffff


	//   ....[18]....
        /*01a4*/ 	.word	0xffffffff


	//   ....[19]....
        /*01a8*/ 	.word	0xffffffff


	//   ....[20]....
        /*01ac*/ 	.word	0xffffffff


	//   ....[21]....
        /*01b0*/ 	.word	0xffffffff


	//   ....[22]....
        /*01b4*/ 	.word	0xffffffff


	//   ....[23]....
        /*01b8*/ 	.word	0xffffffff


	//   ....[24]....
        /*01bc*/ 	.word	0xffffffff


	//   ....[25]....
        /*01c0*/ 	.word	0xffffffff


	//   ....[26]....
        /*01c4*/ 	.word	0xffffffff


	//   ....[27]....
        /*01c8*/ 	.word	0xffffffff


	//   ....[28]....
        /*01cc*/ 	.word	0xffffffff


	//   ....[29]....
        /*01d0*/ 	.word	0xffffffff


	//   ....[30]....
        /*01d4*/ 	.word	0xffffffff


	//   ....[31]....
        /*01d8*/ 	.word	0xffffffff


	//   ....[32]....
        /*01dc*/ 	.word	0xffffffff


	//   ....[33]....
        /*01e0*/ 	.word	0xffffffff


	//   ....[34]....
        /*01e4*/ 	.word	0xffffffff


	//   ....[35]....
        /*01e8*/ 	.word	0xffffffff


	//   ....[36]....
        /*01ec*/ 	.word	0xffffffff


	//   ....[37]....
        /*01f0*/ 	.word	0xffffffff


	//   ....[38]....
        /*01f4*/ 	.word	0xffffffff


	//   ....[39]....
        /*01f8*/ 	.word	0xffffffff


	//   ....[40]....
        /*01fc*/ 	.word	0xffffffff


	//   ....[41]....
        /*0200*/ 	.word	0xffffffff


	//   ....[42]....
        /*0204*/ 	.word	0xffffffff


	//   ....[43]....
        /*0208*/ 	.word	0xffffffff


	//   ....[44]....
        /*020c*/ 	.word	0xffffffff


	//   ....[45]....
        /*0210*/ 	.word	0xffffffff


	//   ....[46]....
        /*0214*/ 	.word	0xffffffff


	//   ....[47]....
        /*0218*/ 	.word	0xffffffff


	//----- nvinfo : EIATTR_COOP_GROUP_INSTR_OFFSETS
	.align		4
.L_22395:
        /*021c*/ 	.byte	0x04, 0x28
        /*021e*/ 	.short	(.L_22397 - .L_22396)


	//   ....[0]....
.L_22396:
        /*0220*/ 	.word	0x00003460


	//   ....[1]....
        /*0224*/ 	.word	0x000034e0


	//   ....[2]....
        /*0228*/ 	.word	0x00003510


	//   ....[3]....
        /*022c*/ 	.word	0x00003540


	//   ....[4]....
        /*0230*/ 	.word	0x00003570


	//   ....[5]....
        /*0234*/ 	.word	0x00003610


	//   ....[6]....
        /*0238*/ 	.word	0x00003640


	//   ....[7]....
        /*023c*/ 	.word	0x00003680


	//   ....[8]....
        /*0240*/ 	.word	0x000044d0


	//   ....[9]....
        /*0244*/ 	.word	0x00004510


	//   ....[10]....
        /*0248*/ 	.word	0x00004530


	//   ....[11]....
        /*024c*/ 	.word	0x00004550


	//   ....[12]....
        /*0250*/ 	.word	0x00004570


	//   ....[13]....
        /*0254*/ 	.word	0x000045c0


	//   ....[14]....
        /*0258*/ 	.word	0x000045e0


	//   ....[15]....
        /*025c*/ 	.word	0x00004600


	//   ....[16]....
        /*0260*/ 	.word	0x000094c0


	//   ....[17]....
        /*0264*/ 	.word	0x000094f0


	//   ....[18]....
        /*0268*/ 	.word	0x00009500


	//   ....[19]....
        /*026c*/ 	.word	0x00009510


	//   ....[20]....
        /*0270*/ 	.word	0x00009520


	//   ....[21]....
        /*0274*/ 	.word	0x00009530


	//   ....[22]....
        /*0278*/ 	.word	0x00009540


	//   ....[23]....
        /*027c*/ 	.word	0x00009560


	//   ....[24]....
        /*0280*/ 	.word	0x00009580


	//   ....[25]....
        /*0284*/ 	.word	0x000095a0


	//   ....[26]....
        /*0288*/ 	.word	0x000095c0


	//   ....[27]....
        /*028c*/ 	.word	0x000095e0


	//   ....[28]....
        /*0290*/ 	.word	0x00009600


	//   ....[29]....
        /*0294*/ 	.word	0x00009620


	//   ....[30]....
        /*0298*/ 	.word	0x00009640


	//   ....[31]....
        /*029c*/ 	.word	0x00009660


	//   ....[32]....
        /*02a0*/ 	.word	0x00009690


	//   ....[33]....
        /*02a4*/ 	.word	0x000096b0


	//   ....[34]....
        /*02a8*/ 	.word	0x000096d0


	//   ....[35]....
        /*02ac*/ 	.word	0x000096f0


	//   ....[36]....
        /*02b0*/ 	.word	0x00009710


	//   ....[37]....
        /*02b4*/ 	.word	0x00009740


	//   ....[38]....
        /*02b8*/ 	.word	0x00009760


	//   ....[39]....
        /*02bc*/ 	.word	0x00009790


	//   ....[40]....
        /*02c0*/ 	.word	0x000097c0


	//   ....[41]....
        /*02c4*/ 	.word	0x000097e0


	//   ....[42]....
        /*02c8*/ 	.word	0x00009800


	//   ....[43]....
        /*02cc*/ 	.word	0x00009820


	//   ....[44]....
        /*02d0*/ 	.word	0x00009840


	//   ....[45]....
        /*02d4*/ 	.word	0x00009860


	//   ....[46]....
        /*02d8*/ 	.word	0x00009880


	//   ....[47]....
        /*02dc*/ 	.word	0x000098a0


	//----- nvinfo : EIATTR_VRC_CTA_INIT_COUNT
	.align		4
.L_22397:
        /*02e0*/ 	.byte	0x02, 0x4a
	.zero		1
	.zero		1


	//----- nvinfo : EIATTR_EXIT_INSTR_OFFSETS
	.align		4
        /*02e4*/ 	.byte	0x04, 0x1c
        /*02e6*/ 	.short	(.L_22399 - .L_22398)


	//   ....[0]....
.L_22398:
        /*02e8*/ 	.word	0x0000a120


	//   ....[1]....
        /*02ec*/ 	.word	0x0000a180


	//   ....[2]....
        /*02f0*/ 	.word	0x0000a420


	//----- nvinfo : EIATTR_CRS_STACK_SIZE
	.align		4
.L_22399:
        /*02f4*/ 	.byte	0x04, 0x1e
        /*02f6*/ 	.short	(.L_22401 - .L_22400)
.L_22400:
        /*02f8*/ 	.word	0x00000000


	//----- nvinfo : EIATTR_CBANK_PARAM_SIZE
	.align		4
.L_22401:
        /*02fc*/ 	.byte	0x03, 0x19
        /*02fe*/ 	.short	0x007c


	//----- nvinfo : EIATTR_PARAM_CBANK
	.align		4
        /*0300*/ 	.byte	0x04, 0x0a
        /*0302*/ 	.short	(.L_22403 - .L_22402)
	.align		4
.L_22402:
        /*0304*/ 	.word	index@(.nv.constant0._ZN4vllm25paged_attention_v1_kernelI13__nv_bfloat16S1_Li128ELi32ELi128ELNS_18Fp8KVCacheDataTypeE0ELb1EEEvPT_PKS3_PKT0_S9_ifPKiSB_iPKfiiiSD_SD_iiiii)
        /*0308*/ 	.short	0x0380
        /*030a*/ 	.short	0x007c


	//----- nvinfo : EIATTR_SW_WAR
	.align		4
.L_22403:
        /*030c*/ 	.byte	0x04, 0x36
        /*030e*/ 	.short	(.L_22405 - .L_22404)
.L_22404:
        /*0310*/ 	.word	0x00000008
.L_22405:


//--------------------- .nv.info._ZN4vllm25paged_attention_v1_kernelI13__nv_bfloat16S1_Li120ELi32ELi128ELNS_18Fp8KVCacheDataTypeE0ELb1EEEvPT_PKS3_PKT0_S9_ifPKiSB_iPKfiiiSD_SD_iiiii --------------------------
	.section	.nv.info._ZN4vllm25paged_attention_v1_kernelI13__nv_bfloat16S1_Li120ELi32ELi128ELNS_18Fp8KVCacheDataTypeE0ELb1EEEvPT_PKS3_PKT0_S9_ifPKiSB_iPKfiiiSD_SD_iiiii,"",@"SHT_CUDA_INFO"
	.sectionflags	@""
	.align	4


	//----- nvinfo : EIATTR_CUDA_API_VERSION
	.align		4
        /*0000*/ 	.byte	0x04, 0x37
        /*0002*/ 	.short	(.L_22407 - .L_22406)
.L_22406:
        /*0004*/ 	.word	0x00000082


	//----- nvinfo : EIATTR_KPARAM_INFO
	.align		4
.L_22407:
        /*0008*/ 	.byte	0x04, 0x17
        /*000a*/ 	.short	(.L_22409 - .L_22408)
.L_22408:
        /*000c*/ 	.word	0x00000000
        /*0010*/ 	.short	0x0013
        /*0012*/ 	.short	0x0078
        /*0014*/ 	.byte	0x00, 0xf0, 0x11, 0x00


	//----- nvinfo : EIATTR_KPARAM_INFO
	.align		4
.L_22409:
        /*0018*/ 	.byte	0x04, 0x17
        /*001a*/ 	.short	(.L_22411 - .L_22410)
.L_22410:
        /*001c*/ 	.word	0x00000000
        /*0020*/ 	.short	0x0012
        /*0022*/ 	.short	0x0074
        /*0024*/ 	.byte	0x00, 0xf0, 0x11, 0x00


	//----- nvinfo : EIATTR_KPARAM_INFO
	.align		4
.L_22411:
        /*0028*/ 	.byte	0x04, 0x17
        /*002a*/ 	.short	(.L_22413 - .L_22412)
.L_22412:
        /*002c*/ 	.word	0x00000000
        /*0030*/ 	.short	0x0011
        /*0032*/ 	.short	0x0070
        /*0034*/ 	.byte	0x00, 0xf0, 0x11, 0x00


	//----- nvinfo : EIATTR_KPARAM_INFO
	.align		4
.L_22413:
        /*0038*/ 	.byte	0x04, 0x17
        /*003a*/ 	.short	(.L_22415 - .L_22414)
.L_22414:
        /*003c*/ 	.word	0x00000000
        /*0040*/ 	.short	0x0010
        /*0042*/ 	.short	0x006c
        /*0044*/ 	.byte	0x00, 0xf0, 0x11, 0x00


	//----- nvinfo : EIATTR_KPARAM_INFO
	.align		4
.L_22415:
        /*0048*/ 	.byte	0x04, 0x17
        /*004a*/ 	.short	(.L_22417 - .L_22416)
.L_22416:
        /*004c*/ 	.word	0x00000000
        /*0050*/ 	.short	0x000f
        /*0052*/ 	.short	0x0068
        /*0054*/ 	.byte	0x00, 0xf0, 0x11, 0x00


	//----- nvinfo : EIATTR_KPARAM_INFO
	.align		4
.L_22417:
        /*0058*/ 	.byte	0x04, 0x17
        /*005a*/ 	.short	(.L_22419 - .L_22418)
.L_22418:
        /*005c*/ 	.word	0x00000000
        /*0060*/ 	.short	0x000e
        /*0062*/ 	.short	0x0060
        /*0064*/ 	.byte	0x00, 0xf5, 0x21, 0x00


	//----- nvinfo : EIATTR_KPARAM_INFO
	.align		4
.L_22419:
        /*0068*/ 	.byte	0x04, 0x17
        /*006a*/ 	.short	(.L_22421 - .L_22420)
.L_22420:
        /*006c*/ 	.word	0x00000000
        /*0070*/ 	.short	0x000d
        /*0072*/ 	.short	0x0058
        /*0074*/ 	.byte	0x00, 0xf5, 0x21, 0x00


	//----- nvinfo : EIATTR_KPARAM_INFO
	.align		4
.L_22421:
        /*0078*/ 	.byte	0x04, 0x17
        /*007a*/ 	.short	(.L_22423 - .L_22422)
.L_22422:
        /*007c*/ 	.word	0x00000000
        /*0080*/ 	.short	0x000c
        /*0082*/ 	.short	0x0050
        /*0084*/ 	.byte	0x00, 0xf0, 0x11, 0x00


	//----- nvinfo : EIATTR_KPARAM_INFO
	.align		4
.L_22423:
        /*0088*/ 	.byte	0x04, 0x17
        /*008a*/ 	.short	(.L_22425 - .L_22424)
.L_22424:
        /*008c*/ 	.word	0x00000000
        /*0090*/ 	.short	0x000b
        /*0092*/ 	.short	0x004c
        /*0094*/ 	.byte	0x00, 0xf0, 0x11, 0x00


	//----- nvinfo : EIATTR_KPARAM_INFO
	.align		4
.L_22425:
        /*0098*/ 	.byte	0x04, 0x17
        /*009a*/ 	.short	(.L_22427 - .L_22426)
.L_22426:
        /*009c*/ 	.word	0x00000000
        /*00a0*/ 	.short	0x000a
        /*00a2*/ 	.short	0x0048
        /*00a4*/ 	.byte	0x00, 0xf0, 0x11, 0x00


	//----- nvinfo : EIATTR_KPARAM_INFO
	.align		4
.L_22427:
        /*00a8*/ 	.byte	0x04, 0x17
        /*00aa*/ 	.short	(.L_22429 - .L_22428)
.L_22428:
        /*00ac*/ 	.word	0x00000000
        /*00b0*/ 	.short	0x0009
        /*00b2*/ 	.short	0x0040
        /*00b4*/ 	.byte	0x00, 0xf5, 0x21, 0x00


	//----- nvinfo : EIATTR_KPARAM_INFO
	.align		4
.L_22429:
        /*00b8*/ 	.byte	0x04, 0x17
        /*00ba*/ 	.short	(.L_22431 - .L_22430)
.L_22430:
        /*00bc*/ 	.word	0x00000000
        /*00c0*/ 	.short	0x0008
        /*00c2*/ 	.short	0x0038
        /*00c4*/ 	.byte	0x00, 0xf0, 0x11, 0x00


	//----- nvinfo : EIATTR_KPARAM_INFO
	.align		4
.L_22431:
        /*00c8*/ 	.byte	0x04, 0x17
        /*00ca*/ 	.short	(.L_22433 - .L_22432)
.L_22432:
        /*00cc*/ 	.word	0x00000000
        /*00d0*/ 	.short	0x0007
        /*00d2*/ 	.short	0x0030
        /*00d4*/ 	.byte	0x00, 0xf5, 0x21, 0x00


	//----- nvinfo : EIATTR_KPARAM_INFO
	.align		4
.L_22433:
        /*00d8*/ 	.byte	0x04, 0x17
        /*00da*/ 	.short	(.L_22435 - .L_22434)
.L_22434:
        /*00dc*/ 	.word	0x00000000
        /*00e0*/ 	.short	0x0006
        /*00e2*/ 	.short	0x0028
        /*00e4*/ 	.byte	0x00, 0xf5, 0x21, 0x00


	//----- nvinfo : EIATTR_KPARAM_INFO
	.align		4
.L_22435:
        /*00e8*/ 	.byte	0x04, 0x17
        /*00ea*/ 	.short	(.L_22437 - .L_22436)
.L_22436:
        /*00ec*/ 	.word	0x00000000
        /*00f0*/ 	.short	0x0005
        /*00f2*/ 	.short	0x0024
        /*00f4*/ 	.byte	0x00, 0xf0, 0x11, 0x00


	//----- nvinfo : EIATTR_KPARAM_INFO
	.align		4
.L_22437:
        /*00f8*/ 	.byte	0x04, 0x17
        /*00fa*/ 	.short	(.L_22439 - .L_22438)
.L_22438:
        /*00fc*/ 	.word	0x00000000
        /*0100*/ 	.short	0x0004
        /*0102*/ 	.short	0x0020
        /*0104*/ 	.byte	0x00, 0xf0, 0x11, 0x00


	//----- nvinfo : EIATTR_KPARAM_INFO
	.align		4
.L_22439:
        /*0108*/ 	.byte	0x04, 0x17
        /*010a*/ 	.short	(.L_22441 - .L_22440)
.L_22440:
        /*010c*/ 	.word	0x00000000
        /*0110*/ 	.short	0x0003
        /*0112*/ 	.short	0x0018
        /*0114*/ 	.byte	0x00, 0xf5, 0x21, 0x00


	//----- nvinfo : EIATTR_KPARAM_INFO
	.align		4
.L_22441:
        /*0118*/ 	.byte	0x04, 0x17
        /*011a*/ 	.short	(.L_22443 - .L_22442)
.L_22442:
        /*011c*/ 	.word	0x00000000
        /*0120*/ 	.short	0x0002
        /*0122*/ 	.short	0x0010
        /*0124*/ 	.byte	0x00, 0xf5, 0x21, 0x00


	//----- nvinfo : EIATTR_KPARAM_INFO
	.align		4
.L_22443:
        /*0128*/ 	.byte	0x04, 0x17
        /*012a*/ 	.short	(.L_22445 - .L_22444)
.L_22444:
        /*012c*/ 	.word	0x00000000
        /*0130*/ 	.short	0x0001
        /*0132*/ 	.short	0x0008
        /*0134*/ 	.byte	0x00, 0xf5, 0x21, 0x00


	//----- nvinfo : EIATTR_KPARAM_INFO
	.align		4
.L_22445:
        /*0138*/ 	.byte	0x04, 0x17
        /*013a*/ 	.short	(.L_22447 - .L_22446)
.L_22446:
        /*013c*/ 	.word	0x00000000
        /*0140*/ 	.short	0x0000
        /*0142*/ 	.short	0x0000
        /*0144*/ 	.byte	0x00, 0xf5, 0x21, 0x00


	//----- nvinfo : EIATTR_SPARSE_MMA_MASK
	.align		4
.L_22447:
        /*0148*/ 	.byte	0x03, 0x50
        /*014a*/ 	.short	0x0000


	//----- nvinfo : EIATTR_MAXREG_COUNT
	.align		4
        /*014c*/ 	.byte	0x03, 0x1b
        /*014e*/ 	.short	0x00ff


	//----- nvinfo : EIATTR_NUM_BARRIERS
	.align		4
        /*0150*/ 	.byte	0x02, 0x4c
        /*0152*/ 	.byte	0x01
	.zero		1


	//----- nvinfo : EIATTR_MERCURY_ISA_VERSION
	.align		4
        /*0154*/ 	.byte	0x03, 0x5f
        /*0156*/ 	.short	0x0101


	//----- nvinfo : EIATTR_COOP_GROUP_MASK_REGIDS
	.align		4
        /*0158*/ 	.byte	0x04, 0x29
        /*015a*/ 	.short	(.L_22449 - .L_22448)


	//   ....[0]....
.L_22448:
        /*015c*/ 	.word	0xffffffff


	//   ....[1]....
        /*0160*/ 	.word	0xffffffff


	//   ....[2]....
        /*0164*/ 	.word	0xffffffff


	//   ....[3]....
        /*0168*/ 	.word	0xffffffff


	//   ....[4]....
        /*016c*/ 	.word	0xffffffff


	//   ....[5]....
        /*0170*/ 	.word	0xffffffff


	//   ....[6]....
        /*0174*/ 	.word	0xffffffff


	//   ....[7]....
        /*0178*/ 	.word	0xffffffff


	//   ....[8]....
        /*017c*/ 	.word	0xffffffff


	//   ....[9]....
        /*0180*/ 	.word	0xffffffff


	//   ....[10]....
        /*0184*/ 	.word	0xffffffff


	//   ....[11]....
        /*0188*/ 	.word	0xffffffff


	//   ....[12]....
        /*018c*/ 	.word	0xffffffff


	//   ....[13]....
        /*0190*/ 	.word	0xffffffff


	//   ....[14]....
        /*0194*/ 	.word	0xffffffff


	//   ....[15]....
        /*0198*/ 	.word	0xffffffff


	//   ....[16]....
        /*019c*/ 	.word	0xffffffff


	//   ....[17]....
        /*01a0*/ 	.word	0xffffffff


	//   ....[18]....
        /*01a4*/ 	.word	0xffffffff


	//   ....[19]....
        /*01a8*/ 	.word	0xffffffff


	//   ....[20]....
        /*01ac*/ 	.word	0xffffffff


	//   ....[21]....
        /*01b0*/ 	.word	0xffffffff


	//   ....[22]....
        /*01b4*/ 	.word	0xffffffff


	//   ....[23]....
        /*01b8*/ 	.word	0xffffffff


	//   ....[24]....
        /*01bc*/ 	.word	0xffffffff


	//   ....[25]....
        /*01c0*/ 	.word	0xffffffff


	//   ....[26]....
        /*01c4*/ 	.word	0xffffffff


	//   ....[27]....
        /*01c8*/ 	.word	0xffffffff


	//   ....[28]....
        /*01cc*/ 	.word	0xffffffff


	//   ....[29]....
        /*01d0*/ 	.word	0xffffffff


	//   ....[30]....
        /*01d4*/ 	.word	0xffffffff


	//   ....[31]....
        /*01d8*/ 	.word	0xffffffff


	//   ....[32]....
        /*01dc*/ 	.word	0xffffffff


	//   ....[33]....
        /*01e0*/ 	.word	0xffffffff


	//   ....[34]....
        /*01e4*/ 	.word	0xffffffff


	//   ....[35]....
        /*01e8*/ 	.word	0xffffffff


	//   ....[36]....
        /*01ec*/ 	.word	0xffffffff


	//   ....[37]....
        /*01f0*/ 	.word	0xffffffff


	//   ....[38]....
        /*01f4*/ 	.word	0xffffffff


	//   ....[39]....
        /*01f8*/ 	.word	0xffffffff


	//   ....[40]....
        /*01fc*/ 	.word	0xffffffff


	//   ....[41]....
        /*0200*/ 	.word	0xffffffff


	//   ....[42]....
        /*0204*/ 	.word	0xffffffff


	//   ....[43]....
        /*0208*/ 	.word	0xffffffff


	//   ....[44]....
        /*020c*/ 	.word	0xffffffff


	//   ....[45]....
        /*0210*/ 	.word	0xffffffff


	//----- nvinfo : EIATTR_COOP_GROUP_INSTR_OFFSETS
	.align		4
.L_22449:
        /*0214*/ 	.byte	0x04, 0x28
        /*0216*/ 	.short	(.L_22451 - .L_22450)


	//   ....[0]....
.L_22450:
        /*0218*/ 	.word	0x00003210


	//   ....[1]....
        /*021c*/ 	.word	0x00003290


	//   ....[2]....
        /*0220*/ 	.word	0x000032c0


	//   ....[3]....
        /*0224*/ 	.word	0x000032f0


	//   ....[4]....
        /*0228*/ 	.word	0x00003320


	//   ....[5]....
        /*022c*/ 	.word	0x000033c0


	//   ....[6]....
        /*0230*/ 	.word	0x000033f0


	//   ....[7]....
        /*0234*/ 	.word	0x00003430


	//   ....[8]....
        /*0238*/ 	.word	0x00004280


	//   ....[9]....
        /*023c*/ 	.word	0x000042c0


	//   ....[10]....
        /*0240*/ 	.word	0x000042e0


	//   ....[11]....
        /*0244*/ 	.word	0x00004300


	//   ....[12]....
        /*0248*/ 	.word	0x00004320


	//   ....[13]....
        /*024c*/ 	.word	0x00004370


	//   ....[14]....
        /*0250*/ 	.word	0x00004390


	//   ....[15]....
        /*0254*/ 	.word	0x000043b0


	//   ....[16]....
        /*0258*/ 	.word	0x00008ed0


	//   ....[17]....
        /*025c*/ 	.word	0x00008f10


	//   ....[18]....
        /*0260*/ 	.word	0x00008f50


	//   ....[19]....
        /*0264*/ 	.word	0x00008f90


	//   ....[20]....
        /*0268*/ 	.word	0x00008fc0


	//   ....[21]....
        /*026c*/ 	.word	0x00008fd0


	//   ....[22]....
        /*0270*/ 	.word	0x00008fe0


	//   ....[23]....
        /*0274*/ 	.word	0x00009010


	//   ....[24]....
        /*0278*/ 	.word	0x00009030


	//   ....[25]....
        /*027c*/ 	.word	0x00009050


	//   ....[26]....
        /*0280*/ 	.word	0x00009070


	//   ....[27]....
        /*0284*/ 	.word	0x00009090


	//   ....[28]....
        /*0288*/ 	.word	0x000090b0


	//   ....[29]....
        /*028c*/ 	.word	0x000090d0


	//   ....[30]....
        /*0290*/ 	.word	0x000090f0


	//   ....[31]....
        /*0294*/ 	.word	0x00009120


	//   ....[32]....
        /*0298*/ 	.word	0x00009140


	//   ....[33]....
        /*029c*/ 	.word	0x00009160


	//   ....[34]....
        /*02a0*/ 	.word	0x00009180


	//   ....[35]....
        /*02a4*/ 	.word	0x000091a0


	//   ....[36]....
        /*02a8*/ 	.word	0x000091d0


	//   ....[37]....
        /*02ac*/ 	.word	0x00009200


	//   ....[38]....
        /*02b0*/ 	.word	0x00009230


	//   ....[39]....
        /*02b4*/ 	.word	0x00009260


	//   ....[40]....
        /*02b8*/ 	.word	0x00009280


	//   ....[41]....
        /*02bc*/ 	.word	0x000092a0


	//   ....[42]....
        /*02c0*/ 	.word	0x000092c0


	//   ....[43]....
        /*02c4*/ 	.word	0x000092e0


	//   ....[44]....
        /*02c8*/ 	.word	0x00009300


	//   ....[45]....
        /*02cc*/ 	.word	0x00009320


	//----- nvinfo : EIATTR_VRC_CTA_INIT_COUNT
	.align		4
.L_22451:
        /*02d0*/ 	.byte	0x02, 0x4a
	.zero		1
	.zero		1


	//----- nvinfo : EIATTR_EXIT_INSTR_OFFSETS
	.align		4
        /*02d4*/ 	.byte	0x04, 0x1c
        /*02d6*/ 	.short	(.L_22453 - .L_22452)


	//   ....[0]....
.L_22452:
        /*02d8*/ 	.word	0x00009a40


	//   ....[1]....
        /*02dc*/ 	.word	0x00009aa0


	//   ....[2]....
        /*02e0*/ 	.word	0x00009d20


	//----- nvinfo : EIATTR_CRS_STACK_SIZE
	.align		4
.L_22453:
        /*02e4*/ 	.byte	0x04, 0x1e
        /*02e6*/ 	.short	(.L_22455 - .L_22454)
.L_22454:
        /*02e8*/ 	.word	0x00000000


	//----- nvinfo : EIATTR_CBANK_PARAM_SIZE
	.align		4
.L_22455:
        /*02ec*/ 	.byte	0x03, 0x19
        /*02ee*/ 	.short	0x007c


	//----- nvinfo : EIATTR_PARAM_CBANK
	.align		4
        /*02f0*/ 	.byte	0x04, 0x0a
        /*02f2*/ 	.short	(.L_22457 - .L_22456)
	.align		4
.L_22456:
        /*02f4*/ 	.word	index@(.nv.constant0._ZN4vllm25paged_attention_v1_kernelI13__nv_bfloat16S1_Li120ELi32ELi128ELNS_18Fp8KVCacheDataTypeE0ELb1EEEvPT_PKS3_PKT0_S9_ifPKiSB_iPKfiiiSD_SD_iiiii)
        /*02f8*/ 	.short	0x0380
        /*02fa*/ 	.short	0x007c


	//----- nvinfo : EIATTR_SW_WAR
	.align		4
.L_22457:
        /*02fc*/ 	.byte	0x04, 0x36
        /*02fe*/ 	.short	(.L_22459 - .L_22458)
.L_22458:
        /*0300*/ 	.word	0x00000008
.L_22459:


//--------------------- .nv.info._ZN4vllm25paged_attention_v1_kernelI13__nv_bfloat16S1_Li112ELi32ELi128ELNS_18Fp8KVCacheDataTypeE0ELb1EEEvPT_PKS3_PKT0_S9_ifPKiSB_iPKfiiiSD_SD_iiiii --------------------------
	.section	.nv.info._ZN4vllm25paged_attention_v1_kernelI13__nv_bfloat16S1_Li112ELi32ELi128ELNS_18Fp8KVCacheDataTypeE0ELb1EEEvPT_PKS3_PKT0_S9_ifPKiSB_iPKfiiiSD_SD_iiiii,"",@"SHT_CUDA_INFO"
	.sectionflags	@""
	.align	4


	//----- nvinfo : EIATTR_CUDA_API_VERSION
	.align		4
        /*0000*/ 	.byte	0x04, 0x37
        /*0002*/ 	.short	(.L_22461 - .L_22460)
.L_22460:
        /*0004*/ 	.word	0x00000082


	//----- nvinfo : EIATTR_KPARAM_INFO
	.align		4
.L_22461:
        /*0008*/ 	.byte	0x04, 0x17
        /*000a*/ 	.short	(.L_22463 - .L_22462)
.L_22462:
        /*000c*/ 	.word	0x00000000
        /*0010*/ 	.short	0x0013
        /*0012*/ 	.short	0x0078
        /*0014*/ 	.byte	0x00, 0xf0, 0x11, 0x00


	//----- nvinfo : EIATTR_KPARAM_INFO
	.align		4
.L_22463:
        /*0018*/ 	.byte	0x04, 0x17
        /*001a*/ 	.short	(.L_22465 - .L_22464)
.L_22464:
        /*001c*/ 	.word	0x00000000
        /*0020*/ 	.short	0x0012
        /*0022*/ 	.short	0x0074
        /*0024*/ 	.byte	0x00, 0xf0, 0x11, 0x00


	//----- nvinfo : EIATTR_KPARAM_INFO
	.align		4
.L_22465:
        /*0028*/ 	.byte	0x04, 0x17
        /*002a*/ 	.short	(.L_22467 - .L_22466)
.L_22466:
        /*002c*/ 	.word	0x00000000
        /*0030*/ 	.short	0x0011
        /*0032*/ 	.short	0x0070
        /*0034*/ 	.byte	0x00, 0xf0, 0x11, 0x00


	//----- nvinfo : EIATTR_KPARAM_INFO
	.align		4
.L_22467:
        /*0038*/ 	.byte	0x04, 0x17
        /*003a*/ 	.short	(.L_22469 - .L_22468)
.L_22468:
        /*003c*/ 	.word	0x00000000
        /*0040*/ 	.short	0x0010
        /*0042*/ 	.short	0x006c
        /*0044*/ 	.byte	0x00, 0xf0, 0x11, 0x00


	//----- nvinfo : EIATTR_KPARAM_INFO
	.align		4
.L_22469:
        /*0048*/ 	.byte	0x04, 0x17
        /*004a*/ 	.short	(.L_22471 - .L_22470)
.L_22470:
        /*004c*/ 	.word	0x00000000
        /*0050*/ 	.short	0x000f
        /*0052*/ 	.short	0x0068
        /*0054*/ 	.byte	0x00, 0xf0, 0x11, 0x00


	//----- nvinfo : EIATTR_KPARAM_INFO
	.align		4
.L_22471:
        /*0058*/ 	.byte	0x04, 0x17
        /*005a*/ 	.short	(.L_22473 - .L_22472)
.L_22472:
        /*005c*/ 	.word	0x00000000
        /*0060*/ 	.short	0x000e
        /*0062*/ 	.short	0x0060
        /*0064*/ 	.byte	0x00, 0xf5, 0x21, 0x00


	//----- nvinfo : EIATTR_KPARAM_INFO
	.align		4
.L_22473:
        /*0068*/ 	.byte	0x04, 0x17
        /*006a*/ 	.short	(.L_22475 - .L_22474)
.L_22474:
        /*006c*/ 	.word	0x00000000
        /*0070*/ 	.short	0x000d
        /*0072*/ 	.short	0x0058
        /*0074*/ 	.byte	0x00, 0xf5, 0x21, 0x00


	//----- nvinfo : EIATTR_KPARAM_INFO
	.align		4
.L_22475:
        /*0078*/ 	.byte	0x04, 0x17
        /*007a*/ 	.short	(.L_22477 - .L_22476)
.L_22476:
        /*007c*/ 	.word	0x00000000
        /*0080*/ 	.short	0x000c
        /*0082*/ 	.short	0x0050
        /*0084*/ 	.byte	0x00, 0xf0, 0x11, 0x00


	//----- nvinfo : EIATTR_KPARAM_INFO
	.align		4
.L_22477:
        /*0088*/ 	.byte	0x04, 0x17
        /*008a*/ 	.short	(.L_22479 - .L_22478)
.L_22478:
        /*008c*/ 	.word	0x00000000
        /*0090*/ 	.short	0x000b
        /*0092*/ 	.short	0x004c
        /*0094*/ 	.byte	0x00, 0xf0, 0x11, 0x00


	//----- nvinfo : EIATTR_KPARAM_INFO
	.align		4
.L_22479:
        /*0098*/ 	.byte	0x04, 0x17
        /*009a*/ 	.short	(.L_22481 - .L_22480)
.L_22480:
        /*009c*/ 	.word	0x00000000
        /*00a0*/ 	.short	0x000a
        /*00a2*/ 	.short	0x0048
        /*00a4*/ 	.byte	0x00, 0xf0, 0x11, 0x00


	//----- nvinfo : EIATTR_KPARAM_INFO
	.align		4
.L_22481:
        /*00a8*/ 	.byte	0x04, 0x17
        /*00aa*/ 	.short	(.L_22483 - .L_22482)
.L_22482:
        /*00ac*/ 	.word	0x00000000
        /*00b0*/ 	.short	0x0009
        /*00b2*/ 	.short	0x0040
        /*00b4*/ 	.byte	0x00, 0xf5, 0x21, 0x00


	//----- nvinfo : EIATTR_KPARAM_INFO
	.align		4
.L_22483:
        /*00b8*/ 	.byte	0x04, 0x17
        /*00ba*/ 	.short	(.L_22485 - .L_22484)
.L_22484:
        /*00bc*/ 	.word	0x00000000
        /*00c0*/ 	.short	0x0008
        /*00c2*/ 	.short	0x0038
        /*00c4*/ 	.byte	0x00, 0xf0, 0x11, 0x00


	//----- nvinfo : EIATTR_KPARAM_INFO
	.align		4
.L_22485:
        /*00c8*/ 	.byte	0x04, 0x17
        /*00ca*/ 	.short	(.L_22487 - .L_22486)
.L_22486:
        /*00cc*/ 	.word	0x00000000
        /*00d0*/ 	.short	0x0007
        /*00d2*/ 	.short	0x0030
        /*00d4*/ 	.byte	0x00, 0xf5, 0x21, 0x00


	//----- nvinfo : EIATTR_KPARAM_INFO
	.align		4
.L_22487:
        /*00d8*/ 	.byte	0x04, 0x17
        /*00da*/ 	.short	(.L_22489 - .L_22488)
.L_22488:
        /*00dc*/ 	.word	0x00000000
        /*00e0*/ 	.short	0x0006
        /*00e2*/ 	.short	0x0028
        /*00e4*/ 	.byte	0x00, 0xf5, 0x21, 0x00


	//----- nvinfo : EIATTR_KPARAM_INFO
	.align		4
.L_22489:
        /*00e8*/ 	.byte	0x04, 0x17
        /*00ea*/ 	.short	(.L_22491 - .L_22490)
.L_22490:
        /*00ec*/ 	.word	0x00000000
        /*00f0*/ 	.short	0x0005
        /*00f2*/ 	.short	0x0024
        /*00f4*/ 	.byte	0x00, 0xf0, 0x11, 0x00


	//----- nvinfo : EIATTR_KPARAM_INFO
	.align		4
.L_22491:
        /*00f8*/ 	.byte	0x04, 0x17
        /*00fa*/ 	.short	(.L_22493 - .L_22492)
.L_22492:
        /*00fc*/ 	.word	0x00000000
        /*0100*/ 	.short	0x0004
        /*0102*/ 	.short	0x0020
        /*0104*/ 	.byte	0x00, 0xf0, 0x11, 0x00


	//----- nvinfo : EIATTR_KPARAM_INFO
	.align		4
.L_22493:
        /*0108*/ 	.byte	0x04, 0x17
        /*010a*/ 	.short	(.L_22495 - .L_22494)
.L_22494:
        /*010c*/ 	.word	0x00000000
        /*0110*/ 	.short	0x0003
        /*0112*/ 	.short	0x0018
        /*0114*/ 	.byte	0x00, 0xf5, 0x21, 0x00


	//----- nvinfo : EIATTR_KPARAM_INFO
	.align		4
.L_22495:
        /*0118*/ 	.byte	0x04, 0x17
        /*011a*/ 	.short	(.L_22497 - .L_22496)
.L_22496:
        /*011c*/ 	.word	0x00000000
        /*0120*/ 	.short	0x0002
        /*0122*/ 	.short	0x0010
        /*0124*/ 	.byte	0x00, 0xf5, 0x21, 0x00


	//----- nvinfo : EIATTR_KPARAM_INFO
	.align		4
.L_22497:
        /*0128*/ 	.byte	0x04, 0x17
        /*012a*/ 	.short	(.L_22499 - .L_22498)
.L_22498:
        /*012c*/ 	.word	0x00000000
        /*0130*/ 	.short	0x0001
        /*0132*/ 	.short	0x0008
        /*0134*/ 	.byte	0x00, 0xf5, 0x21, 0x00


	//----- nvinfo : EIATTR_KPARAM_INFO
	.align		4
.L_22499:
        /*0138*/ 	.byte	0x04, 0x17
        /*013a*/ 	.short	(.L_22501 - .L_22500)
.L_22500:
        /*013c*/ 	.word	0x00000000
        /*0140*/ 	.short	0x0000
        /*0142*/ 	.short	0x0000
        /*0144*/ 	.byte	0x00, 0xf5, 0x21, 0x00


	//----- nvinfo : EIATTR_SPARSE_MMA_MASK
	.align		4
.L_22501:
        /*0148*/ 	.byte	0x03, 0x50
        /*014a*/ 	.short	0x0000


	//----- nvinfo : EIATTR_MAXREG_COUNT
	.align		4
        /*014c*/ 	.byte	0x03, 0x1b
        /*014e*/ 	.short	0x00ff


	//----- nvinfo : EIATTR_NUM_BARRIERS
	.align		4
        /*0150*/ 	.byte	0x02, 0x4c
        /*0152*/ 	.byte	0x01
	.zero		1


	//----- nvinfo : EIATTR_MERCURY_ISA_VERSION
	.align		4
        /*0154*/ 	.byte	0x03, 0x5f
        /*0156*/ 	.short	0x0101


	//----- nvinfo : EIATTR_COOP_GROUP_MASK_REGIDS
	.align		4
        /*0158*/ 	.byte	0x04, 0x29
        /*015a*/ 	.short	(.L_22503 - .L_22502)


	//   ....[0]....
.L_22502:
        /*015c*/ 	.word	0xffffffff


	//   ....[1]....
        /*0160*/ 	.word	0xffffffff


	//   ....[2]....
        /*0164*/ 	.word	0xffffffff


	//   ....[3]....
        /*0168*/ 	.word	0xffffffff


	//   ....[4]....
        /*016c*/ 	.word	0xffffffff


	//   ....[5]....
        /*0170*/ 	.word	0xffffffff


	//   ....[6]....
        /*0174*/ 	.word	0xffffffff


	//   ....[7]....
        /*0178*/ 	.word	0xffffffff


	//   ....[8]....
        /*017c*/ 	.word	0xffffffff


	//   ....[9]....
        /*0180*/ 	.word	0xffffffff


	//   ....[10]....
        /*0184*/ 	.word	0xffffffff


	//   ....[11]....
        /*0188*/ 	.word	0xffffffff


	//   ....[12]....
        /*018c*/ 	.word	0xffffffff


	//   ....[13]....
        /*0190*/ 	.word	0xffffffff


	//   ....[14]....
        /*0194*/ 	.word	0xffffffff


	//   ....[15]....
        /*0198*/ 	.word	0xffffffff


	//   ....[16]....
        /*019c*/ 	.word	0xffffffff


	//   ....[17]....
        /*01a0*/ 	.word	0xffffffff


	//   ....[18]....
        /*01a4*/ 	.word	0xffffffff


	//   ....[19]....
        /*01a8*/ 	.word	0xffffffff


	//   ....[20]....
        /*01ac*/ 	.word	0xffffffff


	//   ....[21]....
        /*01b0*/ 	.word	0xffffffff


	//   ....[22]....
        /*01b4*/ 	.word	0xffffffff


	//   ....[23]....
        /*01b8*/ 	.word	0xffffffff


	//   ....[24]....
        /*01bc*/ 	.word	0xffffffff


	//   ....[25]....
        /*01c0*/ 	.word	0xffffffff


	//   ....[26]....
        /*01c4*/ 	.word	0xffffffff


	//   ....[27]....
        /*01c8*/ 	.word	0xffffffff


	//   ....[28]....
        /*01cc*/ 	.word	0xffffffff


	//   ....[29]....
        /*01d0*/ 	.word	0xffffffff


	//   ....[30]....
        /*01d4*/ 	.word	0xffffffff


	//   ....[31]....
        /*01d8*/ 	.word	0xffffffff


	//   ....[32]....
        /*01dc*/ 	.word	0xffffffff


	//   ....[33]....
        /*01e0*/ 	.word	0xffffffff


	//   ....[34]....
        /*01e4*/ 	.word	0xffffffff


	//   ....[35]....
        /*01e8*/ 	.word	0xffffffff


	//   ....[36]....
        /*01ec*/ 	.word	0xffffffff


	//   ....[37]....
        /*01f0*/ 	.word	0xffffffff


	//   ....[38]....
        /*01f4*/ 	.word	0xffffffff


	//   ....[39]....
        /*01f8*/ 	.word	0xffffffff


	//   ....[40]....
        /*01fc*/ 	.word	0xffffffff


	//   ....[41]....
        /*0200*/ 	.word	0xffffffff


	//   ....[42]....
        /*0204*/ 	.word	0xffffffff


	//   ....[43]....
        /*0208*/ 	.word	0xffffffff


	//----- nvinfo : EIATTR_COOP_GROUP_INSTR_OFFSETS
	.align		4
.L_22503:
        /*020c*/ 	.byte	0x04, 0x28
        /*020e*/ 	.short	(.L_22505 - .L_22504)


	//   ....[0]....
.L_22504:
        /*0210*/ 	.word	0x00003050


	//   ....[1]....
        /*0214*/ 	.word	0x000030f0


	//   ....[2]....
        /*0218*/ 	.word	0x00003120


	//   ....[3]....
        /*021c*/ 	.word	0x00003160


	//   ....[4]....
        /*0220*/ 	.word	0x000031d0


	//   ....[5]....
        /*0224*/ 	.word	0x00003250


	//   ....[6]....
        /*0228*/ 	.word	0x00003280


	//   ....[7]....
        /*022c*/ 	.word	0x000032a0


	//   ....[8]....
        /*0230*/ 	.word	0x000040e0


	//   ....[9]....
        /*0234*/ 	.word	0x00004120


	//   ....[10]....
        /*0238*/ 	.word	0x00004140


	//   ....[11]....
        /*023c*/ 	.word	0x00004160


	//   ....[12]....
        /*0240*/ 	.word	0x00004180


	//   ....[13]....
        /*0244*/ 	.word	0x000041d0


	//   ....[14]....
        /*0248*/ 	.word	0x000041f0


	//   ....[15]....
        /*024c*/ 	.word	0x00004210


	//   ....[16]....
        /*0250*/ 	.word	0x00008970


	//   ....[17]....
        /*0254*/ 	.word	0x000089b0


	//   ....[18]....
        /*0258*/ 	.word	0x000089f0


	//   ....[19]....
        /*025c*/ 	.word	0x00008a20


	//   ....[20]....
        /*0260*/ 	.word	0x00008a30


	//   ....[21]....
        /*0264*/ 	.word	0x00008a40


	//   ....[22]....
        /*0268*/ 	.word	0x00008a50


	//   ....[23]....
        /*026c*/ 	.word	0x00008a90


	//   ....[24]....
        /*0270*/ 	.word	0x00008ac0


	//   ....[25]....
        /*0274*/ 	.word	0x00008af0


	//   ....[26]....
        /*0278*/ 	.word	0x00008b10


	//   ....[27]....
        /*027c*/ 	.word	0x00008b30


	//   ....[28]....
        /*0280*/ 	.word	0x00008b50


	//   ....[29]....
        /*0284*/ 	.word	0x00008b70


	//   ....[30]....
        /*0288*/ 	.word	0x00008ba0


	//   ....[31]....
        /*028c*/ 	.word	0x00008bc0


	//   ....[32]....
        /*0290*/ 	.word	0x00008bf0


	//   ....[33]....
        /*0294*/ 	.word	0x00008c10


	//   ....[34]....
        /*0298*/ 	.word	0x00008c50


	//   ....[35]....
        /*029c*/ 	.word	0x00008c80


	//   ....[36]....
        /*02a0*/ 	.word	0x00008cb0


	//   ....[37]....
        /*02a4*/ 	.word	0x00008cd0


	//   ....[38]....
        /*02a8*/ 	.word	0x00008ce0


	//   ....[39]....
        /*02ac*/ 	.word	0x00008d00


	//   ....[40]....
        /*02b0*/ 	.word	0x00008d20


	//   ....[41]....
        /*02b4*/ 	.word	0x00008d40


	//   ....[42]....
        /*02b8*/ 	.word	0x00008d60


	//   ....[43]....
        /*02bc*/ 	.word	0x00008d80


	//----- nvinfo : EIATTR_VRC_CTA_INIT_COUNT
	.align		4
.L_22505:
        /*02c0*/ 	.byte	0x02, 0x4a
	.zero		1
	.zero		1


	//----- nvinfo : EIATTR_EXIT_INSTR_OFFSETS
	.align		4
        /*02c4*/ 	.byte	0x04, 0x1c
        /*02c6*/ 	.short	(.L_22507 - .L_22506)


	//   ....[0]....
.L_22506:
        /*02c8*/ 	.word	0x00009440


	//   ....[1]....
        /*02cc*/ 	.word	0x000094a0


	//   ....[2]....
        /*02d0*/ 	.word	0x00009700


	//----- nvinfo : EIATTR_CRS_STACK_SIZE
	.align		4
.L_22507:
        /*02d4*/ 	.byte	0x04, 0x1e
        /*02d6*/ 	.short	(.L_22509 - .L_22508)
.L_22508:
        /*02d8*/ 	.word	0x00000000


	//----- nvinfo : EIATTR_CBANK_PARAM_SIZE
	.align		4
.L_22509:
        /*02dc*/ 	.byte	0x03, 0x19
        /*02de*/ 	.short	0x007c


	//----- nvinfo : EIATTR_PARAM_CBANK
	.align		4
        /*02e0*/ 	.byte	0x04, 0x0a
        /*02e2*/ 	.short	(.L_22511 - .L_22510)
	.align		4
.L_22510:
        /*02e4*/ 	.word	index@(.nv.constant0._ZN4vllm25paged_attention_v1_kernelI13__nv_bfloat16S1_Li112ELi32ELi128ELNS_18Fp8KVCacheDataTypeE0ELb1EEEvPT_PKS3_PKT0_S9_ifPKiSB_iPKfiiiSD_SD_iiiii)
        /*02e8*/ 	.short	0x0380
        /*02ea*/ 	.short	0x007c


	//----- nvinfo : EIATTR_SW_WAR
	.align		4
.L_22511:
        /*02ec*/ 	.byte	0x04, 0x36
        /*02ee*/ 	.short	(.L_22513 - .L_22512)
.L_22512:
        /*02f0*/ 	.word	0x00000008
.L_22513:


//--------------------- .nv.info._ZN4vllm25paged_attention_v1_kernelI13__nv_bfloat16S1_Li96ELi32ELi128ELNS_18Fp8KVCacheDataTypeE0ELb1EEEvPT_PKS3_PKT0_S9_ifPKiSB_iPKfiiiSD_SD_iiiii --------------------------
	.section	.nv.info._ZN4vllm25paged_attention_v1_kernelI13__nv_bfloat16S1_Li96ELi32ELi128ELNS_18Fp8KVCacheDataTypeE0ELb1EEEvPT_PKS3_PKT0_S9_ifPKiSB_iPKfiiiSD_SD_iiiii,"",@"SHT_CUDA_INFO"
	.sectionflags	@""
	.align	4


	//----- nvinfo : EIATTR_CUDA_API_VERSION
	.align		4
        /*0000*/ 	.byte	0x04, 0x37
        /*0002*/ 	.short	(.L_22515 - .L_22514)
.L_22514:
        /*0004*/ 	.word	0x00000082


	//----- nvinfo : EIATTR_KPARAM_INFO
	.align		4
.L_22515:
        /*0008*/ 	.byte	0x04, 0x17
        /*000a*/ 	.short	(.L_22517 - .L_22516)
.L_22516:
        /*000c*/ 	.word	0x00000000
        /*0010*/ 	.short	0x0013
        /*0012*/ 	.short	0x0078
        /*0014*/ 	.byte	0x00, 0xf0, 0x11, 0x00


	//----- nvinfo : EIATTR_KPARAM_INFO
	.align		4
.L_22517:
        /*0018*/ 	.byte	0x04, 0x17
        /*001a*/ 	.short	(.L_22519 - .L_22518)
.L_22518:
        /*001c*/ 	.word	0x00000000
        /*0020*/ 	.short	0x0012
        /*0022*/ 	.short	0x0074
        /*0024*/ 	.byte	0x00, 0xf0, 0x11, 0x00


	//----- nvinfo : EIATTR_KPARAM_INFO
	.align		4
.L_22519:
        /*0028*/ 	.byte	0x04, 0x17
        /*002a*/ 	.short	(.L_22521 - .L_22520)
.L_22520:
        /*002c*/ 	.word	0x00000000
        /*0030*/ 	.short	0x0011
        /*0032*/ 	.short	0x0070
        /*0034*/ 	.byte	0x00, 0xf0, 0x11, 0x00


	//----- nvinfo : EIATTR_KPARAM_INFO
	.align		4
.L_22521:
        /*0038*/ 	.byte	0x04, 0x17
        /*003a*/ 	.short	(.L_22523 - .L_22522)
.L_22522:
        /*003c*/ 	.word	0x00000000
        /*0040*/ 	.short	0x0010
        /*0042*/ 	.short	0x006c
        /*0044*/ 	.byte	0x00, 0xf0, 0x11, 0x00


	//----- nvinfo : EIATTR_KPARAM_INFO
	.align		4
.L_22523:
        /*0048*/ 	.byte	0x04, 0x17
        /*004a*/ 	.short	(.L_22525 - .L_22524)
.L_22524:
        /*004c*/ 	.word	0x00000000
        /*0050*/ 	.short	0x000f
        /*0052*/ 	.short	0x0068
        /*0054*/ 	.byte	0x00, 0xf0, 0x11, 0x00


	//----- nvinfo : EIATTR_KPARAM_INFO
	.align		4
.L_22525:
        /*0058*/ 	.byte	0x04, 0x17
        /*005a*/ 	.short	(.L_22527 - .L_22526)
.L_22526:
        /*005c*/ 	.word	0x00000000
        /*0060*/ 	.short	0x000e
        /*0062*/ 	.short	0x0060
        /*0064*/ 	.byte	0x00, 0xf5, 0x21, 0x00


	//----- nvinfo : EIATTR_KPARAM_INFO
	.align		4
.L_22527:
        /*0068*/ 	.byte	0x04, 0x17
        /*006a*/ 	.short	(.L_22529 - .L_22528)
.L_22528:
        /*006c*/ 	.word	0x00000000
        /*0070*/ 	.short	0x000d
        /*0072*/ 	.short	0x0058
        /*0074*/ 	.byte	0x00, 0xf5, 0x21, 0x00


	//----- nvinfo : EIATTR_KPARAM_INFO
	.align		4
.L_22529:
        /*0078*/ 	.byte	0x04, 0x17
        /*007a*/ 	.short	(.L_22531 - .L_22530)
.L_22530:
        /*007c*/ 	.word	0x00000000
        /*0080*/ 	.short	0x000c
        /*0082*/ 	.short	0x0050
        /*0084*/ 	.byte	0x00, 0xf0, 0x11, 0x00


	//----- nvinfo : EIATTR_KPARAM_INFO
	.align		4
.L_22531:
        /*0088*/ 	.byte	0x04, 0x17
        /*008a*/ 	.short	(.L_22533 - .L_22532)
.L_22532:
        /*008c*/ 	.word	0x00000000
        /*0090*/ 	.short	0x000b
        /*0092*/ 	.short	0x004c
        /*0094*/ 	.byte	0x00, 0xf0, 0x11, 0x00


	//----- nvinfo : EIATTR_KPARAM_INFO
	.align		4
.L_22533:
        /*0098*/ 	.byte	0x04, 0x17
        /*009a*/ 	.short	(.L_22535 - .L_22534)
.L_22534:
        /*009c*/ 	.word	0x00000000
        /*00a0*/ 	.short	0x000a
        /*00a2*/ 	.short	0x0048
        /*00a4*/ 	.byte	0x00, 0xf0, 0x11, 0x00


	//----- nvinfo : EIATTR_KPARAM_INFO
	.align		4
.L_22535:
        /*00a8*/ 	.byte	0x04, 0x17
        /*00aa*/ 	.short	(.L_22537 - .L_22536)
.L_22536:
        /*00ac*/ 	.word	0x00000000
        /*00b0*/ 	.short	0x0009
        /*00b2*/ 	.short	0x0040
        /*00b4*/ 	.byte	0x00, 0xf5, 0x21, 0x00


	//----- nvinfo : EIATTR_KPARAM_INFO
	.align		4
.L_22537:
        /*00b8*/ 	.byte	0x04, 0x17
        /*00ba*/ 	.short	(.L_22539 - .L_22538)
.L_22538:
        /*00bc*/ 	.word	0x00000000
        /*00c0*/ 	.short	0x0008
        /*00c2*/ 	.short	0x0038
        /*00c4*/ 	.byte	0x00, 0xf0, 0x11, 0x00


	//----- nvinfo : EIATTR_KPARAM_INFO
	.align		4
.L_22539:
        /*00c8*/ 	.byte	0x04, 0x17
        /*00ca*/ 	.short	(.L_22541 - .L_22540)
.L_22540:
        /*00cc*/ 	.word	0x00000000
        /*00d0*/ 	.short	0x0007
        /*00d2*/ 	.short	0x0030
        /*00d4*/ 	.byte	0x00, 0xf5, 0x21, 0x00


	//----- nvinfo : EIATTR_KPARAM_INFO
	.align		4
.L_22541:
        /*00d8*/ 	.byte	0x04, 0x17
        /*00da*/ 	.short	(.L_22543 - .L_22542)
.L_22542:
        /*00dc*/ 	.word	0x00000000
        /*00e0*/ 	.short	0x0006
        /*00e2*/ 	.short	0x0028
        /*00e4*/ 	.byte	0x00, 0xf5, 0x21, 0x00


	//----- nvinfo : EIATTR_KPARAM_INFO
	.align		4
.L_22543:
        /*00e8*/ 	.byte	0x04, 0x17
        /*00ea*/ 	.short	(.L_22545 - .L_22544)
.L_22544:
        /*00ec*/ 	.word	0x00000000
        /*00f0*/ 	.short	0x0005
        /*00f2*/ 	.short	0x0024
        /*00f4*/ 	.byte	0x00, 0xf0, 0x11, 0x00


	//----- nvinfo : EIATTR_KPARAM_INFO
	.align		4
.L_22545:
        /*00f8*/ 	.byte	0x04, 0x17
        /*00fa*/ 	.short	(.L_22547 - .L_22546)
.L_22546:
        /*00fc*/ 	.word	0x00000000
        /*0100*/ 	.short	0x0004
        /*0102*/ 	.short	0x0020
        /*0104*/ 	.byte	0x00, 0xf0, 0x11, 0x00


	//----- nvinfo : EIATTR_KPARAM_INFO
	.align		4
.L_22547:
        /*0108*/ 	.byte	0x04, 0x17
        /*010a*/ 	.short	(.L_22549 - .L_22548)
.L_22548:
        /*010c*/ 	.word	0x00000000
        /*0110*/ 	.short	0x0003
        /*0112*/ 	.short	0x0018
        /*0114*/ 	.byte	0x00, 0xf5, 0x21, 0x00


	//----- nvinfo : EIATTR_KPARAM_INFO
	.align		4
.L_22549:
        /*0118*/ 	.byte	0x04, 0x17
        /*011a*/ 	.short	(.L_22551 - .L_22550)
.L_22550:
        /*011c*/ 	.word	0x00000000
        /*0120*/ 	.short	0x0002
        /*0122*/ 	.short	0x0010
        /*0124*/ 	.byte	0x00, 0xf5, 0x21, 0x00


	//----- nvinfo : EIATTR_KPARAM_INFO
	.align		4
.L_22551:
        /*0128*/ 	.byte	0x04, 0x17
        /*012a*/ 	.short	(.L_22553 - .L_22552)
.L_22552:
        /*012c*/ 	.word	0x00000000
        /*0130*/ 	.short	0x0001
        /*0132*/ 	.short	0x0008
        /*0134*/ 	.byte	0x00, 0xf5, 0x21, 0x00


	//----- nvinfo : EIATTR_KPARAM_INFO
	.align		4
.L_22553:
        /*0138*/ 	.byte	0x04, 0x17
        /*013a*/ 	.short	(.L_22555 - .L_22554)
.L_22554:
        /*013c*/ 	.word	0x00000000
        /*0140*/ 	.short	0x0000
        /*0142*/ 	.short	0x0000
        /*0144*/ 	.byte	0x00, 0xf5, 0x21, 0x00


	//----- nvinfo : EIATTR_SPARSE_MMA_MASK
	.align		4
.L_22555:
        /*0148*/ 	.byte	0x03, 0x50
        /*014a*/ 	.short	0x0000


	//----- nvinfo : EIATTR_MAXREG_COUNT
	.align		4
        /*014c*/ 	.byte	0x03, 0x1b
        /*014e*/ 	.short	0x00ff


	//----- nvinfo : EIATTR_NUM_BARRIERS
	.align		4
        /*0150*/ 	.byte	0x02, 0x4c
        /*0152*/ 	.byte	0x01
	.zero		1


	//----- nvinfo : EIATTR_MERCURY_ISA_VERSION
	.align		4
        /*0154*/ 	.byte	0x03, 0x5f
        /*0156*/ 	.short	0x0101


	//----- nvinfo : EIATTR_COOP_GROUP_MASK_REGIDS
	.align		4
        /*0158*/ 	.byte	0x04, 0x29
        /*015a*/ 	.short	(.L_22557 - .L_22556)


	//   ....[0]....
.L_22556:
        /*015c*/ 	.word	0xffffffff


	//   ....[1]....
        /*0160*/ 	.word	0xffffffff


	//   ....[2]....
        /*0164*/ 	.word	0xffffffff


	//   ....[3]....
        /*0168*/ 	.word	0xffffffff


	//   ....[4]....
        /*016c*/ 	.word	0xffffffff


	//   ....[5]....
        /*0170*/ 	.word	0xffffffff


	//   ....[6]....
        /*0174*/ 	.word	0xffffffff


	//   ....[7]....
        /*0178*/ 	.word	0xffffffff


	//   ....[8]....
        /*017c*/ 	.word	0xffffffff


	//   ....[9]....
        /*0180*/ 	.word	0xffffffff


	//   ....[10]....
        /*0184*/ 	.word	0xffffffff


	//   ....[11]....
        /*0188*/ 	.word	0xffffffff


	//   ....[12]....
        /*018c*/ 	.word	0xffffffff


	//   ....[13]....
        /*0190*/ 	.word	0xffffffff


	//   ....[14]....
        /*0194*/ 	.word	0xffffffff


	//   ....[15]....
        /*0198*/ 	.word	0xffffffff


	//   ....[16]....
        /*019c*/ 	.word	0xffffffff


	//   ....[17]....
        /*01a0*/ 	.word	0xffffffff


	//   ....[18]....
        /*01a4*/ 	.word	0xffffffff


	//   ....[19]....
        /*01a8*/ 	.word	0xffffffff


	//   ....[20]....
        /*01ac*/ 	.word	0xffffffff


	//   ....[21]....
        /*01b0*/ 	.word	0xffffffff


	//   ....[22]....
        /*01b4*/ 	.word	0xffffffff


	//   ....[23]....
        /*01b8*/ 	.word	0xffffffff


	//   ....[24]....
        /*01bc*/ 	.word	0xffffffff


	//   ....[25]....
        /*01c0*/ 	.word	0xffffffff


	//   ....[26]....
        /*01c4*/ 	.word	0xffffffff


	//   ....[27]....
        /*01c8*/ 	.word	0xffffffff


	//   ....[28]....
        /*01cc*/ 	.word	0xffffffff


	//   ....[29]....
        /*01d0*/ 	.word	0xffffffff


	//   ....[30]....
        /*01d4*/ 	.word	0xffffffff


	//   ....[31]....
        /*01d8*/ 	.word	0xffffffff


	//   ....[32]....
        /*01dc*/ 	.word	0xffffffff


	//   ....[33]....
        /*01e0*/ 	.word	0xffffffff


	//   ....[34]....
        /*01e4*/ 	.word	0xffffffff


	//   ....[35]....
        /*01e8*/ 	.word	0xffffffff


	//   ....[36]....
        /*01ec*/ 	.word	0xffffffff


	//   ....[37]....
        /*01f0*/ 	.word	0xffffffff


	//   ....[38]....
        /*01f4*/ 	.word	0xffffffff


	//   ....[39]....
        /*01f8*/ 	.word	0xffffffff


	//----- nvinfo : EIATTR_COOP_GROUP_INSTR_OFFSETS
	.align		4
.L_22557:
        /*01fc*/ 	.byte	0x04, 0x28
        /*01fe*/ 	.short	(.L_22559 - .L_22558)


	//   ....[0]....
.L_22558:
        /*0200*/ 	.word	0x00002bf0


	//   ....[1]....
        /*0204*/ 	.word	0x00002c90


	//   ....[2]....
        /*0208*/ 	.word	0x00002cb0


	//   ....[3]....
        /*020c*/ 	.word	0x00002ce0


	//   ....[4]....
        /*0210*/ 	.word	0x00002d20


	//   ....[5]....
        /*0214*/ 	.word	0x00002e00


	//   ....[6]....
        /*0218*/ 	.word	0x00002e20


	//   ....[7]....
        /*021c*/ 	.word	0x00002e40


	//   ....[8]....
        /*0220*/ 	.word	0x00003c80


	//   ....[9]....
        /*0224*/ 	.word	0x00003cc0


	//   ....[10]....
        /*0228*/ 	.word	0x00003ce0


	//   ....[11]....
        /*022c*/ 	.word	0x00003d00


	//   ....[12]....
        /*0230*/ 	.word	0x00003d20


	//   ....[13]....
        /*0234*/ 	.word	0x00003d70


	//   ....[14]....
        /*0238*/ 	.word	0x00003d90


	//   ....[15]....
        /*023c*/ 	.word	0x00003db0


	//   ....[16]....
        /*0240*/ 	.word	0x00007d80


	//   ....[17]....
        /*0244*/ 	.word	0x00007dc0


	//   ....[18]....
        /*0248*/ 	.word	0x00007e00


	//   ....[19]....
        /*024c*/ 	.word	0x00007e30


	//   ....[20]....
        /*0250*/ 	.word	0x00007e70


	//   ....[21]....
        /*0254*/ 	.word	0x00007e80


	//   ....[22]....
        /*0258*/ 	.word	0x00007e90


	//   ....[23]....
        /*025c*/ 	.word	0x00007ec0


	//   ....[24]....
        /*0260*/ 	.word	0x00007ee0


	//   ....[25]....
        /*0264*/ 	.word	0x00007f10


	//   ....[26]....
        /*0268*/ 	.word	0x00007f30


	//   ....[27]....
        /*026c*/ 	.word	0x00007f50


	//   ....[28]....
        /*0270*/ 	.word	0x00007f80


	//   ....[29]....
        /*0274*/ 	.word	0x00007fa0


	//   ....[30]....
        /*0278*/ 	.word	0x00007fc0


	//   ....[31]....
        /*027c*/ 	.word	0x00007ff0


	//   ....[32]....
        /*0280*/ 	.word	0x00008020


	//   ....[33]....
        /*0284*/ 	.word	0x00008050


	//   ....[34]....
        /*0288*/ 	.word	0x00008070


	//   ....[35]....
        /*028c*/ 	.word	0x00008090


	//   ....[36]....
        /*0290*/ 	.word	0x000080b0


	//   ....[37]....
        /*0294*/ 	.word	0x000080d0


	//   ....[38]....
        /*0298*/ 	.word	0x000080f0


	//   ....[39]....
        /*029c*/ 	.word	0x00008110


	//----- nvinfo : EIATTR_VRC_CTA_INIT_COUNT
	.align		4
.L_22559:
        /*02a0*/ 	.byte	0x02, 0x4a
	.zero		1
	.zero		1


	//----- nvinfo : EIATTR_EXIT_INSTR_OFFSETS
	.align		4
        /*02a4*/ 	.byte	0x04, 0x1c
        /*02a6*/ 	.short	(.L_22561 - .L_22560)


	//   ....[0]....
.L_22560:
        /*02a8*/ 	.word	0x00008710


	//   ....[1]....
        /*02ac*/ 	.word	0x00008770


	//   ....[2]....
        /*02b0*/ 	.word	0x00008990


	//----- nvinfo : EIATTR_CRS_STACK_SIZE
	.align		4
.L_22561:
        /*02b4*/ 	.byte	0x04, 0x1e
        /*02b6*/ 	.short	(.L_22563 - .L_22562)
.L_22562:
        /*02b8*/ 	.word	0x00000000


	//----- nvinfo : EIATTR_CBANK_PARAM_SIZE
	.align		4
.L_22563:
        /*02bc*/ 	.byte	0x03, 0x19
        /*02be*/ 	.short	0x007c


	//----- nvinfo : EIATTR_PARAM_CBANK
	.align		4
        /*02c0*/ 	.byte	0x04, 0x0a
        /*02c2*/ 	.short	(.L_22565 - .L_22564)
	.align		4
.L_22564:
        /*02c4*/ 	.word	index@(.nv.constant0._ZN4vllm25paged_attention_v1_kernelI13__nv_bfloat16S1_Li96ELi32ELi128ELNS_18Fp8KVCacheDataTypeE0ELb1EEEvPT_PKS3_PKT0_S9_ifPKiSB_iPKfiiiSD_SD_iiiii)
        /*02c8*/ 	.short	0x0380
        /*02ca*/ 	.short	0x007c


	//----- nvinfo : EIATTR_SW_WAR
	.align		4
.L_22565:
        /*02cc*/ 	.byte	0x04, 0x36
        /*02ce*/ 	.short	(.L_22567 - .L_22566)
.L_22566:
        /*02d0*/ 	.word	0x00000008
.L_22567:


//--------------------- .nv.info._ZN4vllm25paged_attention_v1_kernelI13__nv_bfloat16S1_Li80ELi32ELi128ELNS_18Fp8KVCacheDataTypeE0ELb1EEEvPT_PKS3_PKT0_S9_ifPKiSB_iPKfiiiSD_SD_iiiii --------------------------
	.section	.nv.info._ZN4vllm25paged_attention_v1_kernelI13__nv_bfloat16S1_Li80ELi32ELi128ELNS_18Fp8KVCacheDataTypeE0ELb1EEEvPT_PKS3_PKT0_S9_ifPKiSB_iPKfiiiSD_SD_iiiii,"",@"SHT_CUDA_INFO"
	.sectionflags	@""
	.align	4


	//----- nvinfo : EIATTR_CUDA_API_VERSION
	.align		4
        /*0000*/ 	.byte	0x04, 0x37
        /*0002*/ 	.short	(.L_22569 - .L_22568)
.L_22568:
        /*0004*/ 	.word	0x00000082


	//----- nvinfo : EIATTR_KPARAM_INFO
	.align		4
.L_22569:
        /*0008*/ 	.byte	0x04, 0x17
        /*000a*/ 	.short	(.L_22571 - .L_22570)
.L_22570:
        /*000c*/ 	.word	0x00000000
        /*0010*/ 	.short	0x0013
        /*0012*/ 	.short	0x0078
        /*0014*/ 	.byte	0x00, 0xf0, 0x11, 0x00


	//----- nvinfo : EIATTR_KPARAM_INFO
	.align		4
.L_22571:
        /*0018*/ 	.byte	0x04, 0x17
        /*001a*/ 	.short	(.L_22573 - .L_22572)
.L_22572:
        /*001c*/ 	.word	0x00000000
        /*0020*/ 	.short	0x0012
        /*0022*/ 	.short	0x0074
        /*0024*/ 	.byte	0x00, 0xf0, 0x11, 0x00


	//----- nvinfo : EIATTR_KPARAM_INFO
	.align		4
.L_22573:
        /*0028*/ 	.byte	0x04, 0x17
        /*002a*/ 	.short	(.L_22575 - .L_22574)
.L_22574:
        /*002c*/ 	.word	0x00000000
        /*0030*/ 	.short	0x0011
        /*0032*/ 	.short	0x0070
        /*0034*/ 	.byte	0x00, 0xf0, 0x11, 0x00


	//----- nvinfo : EIATTR_KPARAM_INFO
	.align		4
.L_22575:
        /*0038*/ 	.byte	0x04, 0x17
        /*003a*/ 	.short	(.L_22577 - .L_22576)
.L_22576:
        /*003c*/ 	.word	0x00000000
        /*0040*/ 	.short	0x0010
        /*0042*/ 	.short	0x006c
        /*0044*/ 	.byte	0x00, 0xf0, 0x11, 0x00


	//----- nvinfo : EIATTR_KPARAM_INFO
	.align		4
.L_22577:
        /*0048*/ 	.byte	0x04, 0x17
        /*004a*/ 	.short	(.L_22579 - .L_22578)
.L_22578:
        /*004c*/ 	.word	0x00000000
        /*0050*/ 	.short	0x000f
        /*0052*/ 	.short	0x0068
        /*0054*/ 	.byte	0x00, 0xf0, 0x11, 0x00


	//----- nvinfo : EIATTR_KPARAM_INFO
	.align		4
.L_22579:
        /*0058*/ 	.byte	0x04, 0x17
        /*005a*/ 	.short	(.L_22581 - .L_22580)
.L_22580:
        /*005c*/ 	.word	0x00000000
        /*0060*/ 	.short	0x000e
        /*0062*/ 	.short	0x0060
        /*0064*/ 	.byte	0x00, 0xf5, 0x21, 0x00


	//----- nvinfo : EIATTR_KPARAM_INFO
	.align		4
.L_22581:
        /*0068*/ 	.byte	0x04, 0x17
        /*006a*/ 	.short	(.L_22583 - .L_22582)
.L_22582:
        /*006c*/ 	.word	0x00000000
        /*0070*/ 	.short	0x000d
        /*0072*/ 	.short	0x0058
        /*0074*/ 	.byte	0x00, 0xf5, 0x21, 0x00


	//----- nvinfo : EIATTR_KPARAM_INFO
	.align		4
.L_22583:
        /*0078*/ 	.byte	0x04, 0x17
        /*007a*/ 	.short	(.L_22585 - .L_22584)
.L_22584:
        /*007c*/ 	.word	0x00000000
        /*0080*/ 	.short	0x000c
        /*0082*/ 	.short	0x0050
        /*0084*/ 	.byte	0x00, 0xf0, 0x11, 0x00


	//----- nvinfo : EIATTR_KPARAM_INFO
	.align		4
.L_22585:
        /*0088*/ 	.byte	0x04, 0x17
        /*008a*/ 	.short	(.L_22587 - .L_22586)
.L_22586:
        /*008c*/ 	.word	0x00000000
        /*0090*/ 	.short	0x000b
        /*0092*/ 	.short	0x004c
        /*0094*/ 	.byte	0x00, 0xf0, 0x11, 0x00


	//----- nvinfo : EIATTR_KPARAM_INFO
	.align		4
.L_22587:
        /*0098*/ 	.byte	0x04, 0x17
        /*009a*/ 	.short	(.L_22589 - .L_22588)
.L_22588:
        /*009c*/ 	.word	0x00000000
        /*00a0*/ 	.short	0x000a
        /*00a2*/ 	.short	0x0048
        /*00a4*/ 	.byte	0x00, 0xf0, 0x11, 0x00


	//----- nvinfo : EIATTR_KPARAM_INFO
	.align		4
.L_22589:
        /*00a8*/ 	.byte	0x04, 0x17
        /*00aa*/ 	.short	(.L_22591 - .L_22590)
.L_22590:
        /*00ac*/ 	.word	0x00000000
        /*00b0*/ 	.short	0x0009
        /*00b2*/ 	.short	0x0040
        /*00b4*/ 	.byte	0x00, 0xf5, 0x21, 0x00


	//----- nvinfo : EIATTR_KPARAM_INFO
	.align		4
.L_22591:
        /*00b8*/ 	.byte	0x04, 0x17
        /*00ba*/ 	.short	(.L_22593 - .L_22592)
.L_22592:
        /*00bc*/ 	.word	0x00000000
        /*00c0*/ 	.short	0x0008
        /*00c2*/ 	.short	0x0038
        /*00c4*/ 	.byte	0x00, 0xf0, 0x11, 0x00


	//----- nvinfo : EIATTR_KPARAM_INFO
	.align		4
.L_22593:
        /*00c8*/ 	.byte	0x04, 0x17
        /*00ca*/ 	.short	(.L_22595 - .L_22594)
.L_22594:
        /*00cc*/ 	.word	0x00000000
        /*00d0*/ 	.short	0x0007
        /*00d2*/ 	.short	0x0030
        /*00d4*/ 	.byte	0x00, 0xf5, 0x21, 0x00


	//----- nvinfo : EIATTR_KPARAM_INFO
	.align		4
.L_22595:
        /*00d8*/ 	.byte	0x04, 0x17
        /*00da*/ 	.short	(.L_22597 - .L_22596)
.L_22596:
        /*00dc*/ 	.word	0x00000000
        /*00e0*/ 	.short	0x0006
        /*00e2*/ 	.short	0x0028
        /*00e4*/ 	.byte	0x00, 0xf5, 0x21, 0x00


	//----- nvinfo : EIATTR_KPARAM_INFO
	.align		4
.L_22597:
        /*00e8*/ 	.byte	0x04, 0x17
        /*00ea*/ 	.short	(.L_22599 - .L_22598)
.L_22598:
        /*00ec*/ 	.word	0x00000000
        /*00f0*/ 	.short	0x0005
        /*00f2*/ 	.short	0x0024
        /*00f4*/ 	.byte	0x00, 0xf0, 0x11, 0x00


	//----- nvinfo : EIATTR_KPARAM_INFO
	.align		4
.L_22599:
        /*00f8*/ 	.byte	0x04, 0x17
        /*00fa*/ 	.short	(.L_22601 - .L_22600)
.L_22600:
        /*00fc*/ 	.word	0x00000000
        /*0100*/ 	.short	0x0004
        /*0102*/ 	.short	0x0020
        /*0104*/ 	.byte	0x00, 0xf0, 0x11, 0x00


	//----- nvinfo : EIATTR_KPARAM_INFO
	.align		4
.L_22601:
        /*0108*/ 	.byte	0x04, 0x17
        /*010a*/ 	.short	(.L_22603 - .L_22602)
.L_22602:
        /*010c*/ 	.word	0x00000000
        /*0110*/ 	.short	0x0003
        /*0112*/ 	.short	0x0018
        /*0114*/ 	.byte	0x00, 0xf5, 0x21, 0x00


	//----- nvinfo : EIATTR_KPARAM_INFO
	.align		4
.L_22603:
        /*0118*/ 	.byte	0x04, 0x17
        /*011a*/ 	.short	(.L_22605 - .L_22604)
.L_22604:
        /*011c*/ 	.word	0x00000000
        /*0120*/ 	.short	0x0002
        /*0122*/ 	.short	0x0010
        /*0124*/ 	.byte	0x00, 0xf5, 0x21, 0x00


	//----- nvinfo : EIATTR_KPARAM_INFO
	.align		4
.L_22605:
        /*0128*/ 	.byte	0x04, 0x17
        /*012a*/ 	.short	(.L_22607 - .L_22606)
.L_22606:
        /*012c*/ 	.word	0x00000000
        /*0130*/ 	.short	0x0001
        /*0132*/ 	.short	0x0008
        /*0134*/ 	.byte	0x00, 0xf5, 0x21, 0x00


	//----- nvinfo : EIATTR_KPARAM_INFO
	.align		4
.L_22607:
        /*0138*/ 	.byte	0x04, 0x17
        /*013a*/ 	.short	(.L_22609 - .L_22608)
.L_22608:
        /*013c*/ 	.word	0x00000000
        /*0140*/ 	.short	0x0000
        /*0142*/ 	.short	0x0000
        /*0144*/ 	.byte	0x00, 0xf5, 0x21, 0x00


	//----- nvinfo : EIATTR_SPARSE_MMA_MASK
	.align		4
.L_22609:
        /*0148*/ 	.byte	0x03, 0x50
        /*014a*/ 	.short	0x0000


	//----- nvinfo : EIATTR_MAXREG_COUNT
	.align		4
        /*014c*/ 	.byte	0x03, 0x1b
        /*014e*/ 	.short	0x00ff


	//----- nvinfo : EIATTR_NUM_BARRIERS
	.align		4
        /*0150*/ 	.byte	0x02, 0x4c
        /*0152*/ 	.byte	0x01
	.zero		1


	//----- nvinfo : EIATTR_MERCURY_ISA_VERSION
	.align		4
        /*0154*/ 	.byte	0x03, 0x5f
        /*0156*/ 	.short	0x0101


	//----- nvinfo : EIATTR_COOP_GROUP_MASK_REGIDS
	.align		4
        /*0158*/ 	.byte	0x04, 0x29
        /*015a*/ 	.short	(.L_22611 - .L_22610)


	//   ....[0]....
.L_22610:
        /*015c*/ 	.word	0xffffffff


	//   ....[1]....
        /*0160*/ 	.word	0xffffffff


	//   ....[2]....
        /*0164*/ 	.word	0xffffffff


	//   ....[3]....
        /*0168*/ 	.word	0xffffffff


	//   ....[4]....
        /*016c*/ 	.word	0xffffffff


	//   ....[5]....
        /*0170*/ 	.word	0xffffffff


	//   ....[6]....
        /*0174*/ 	.word	0xffffffff


	//   ....[7]....
        /*0178*/ 	.word	0xffffffff


	//   ....[8]....
        /*017c*/ 	.word	0xffffffff


	//   ....[9]....
        /*0180*/ 	.word	0xffffffff


	//   ....[10]....
        /*0184*/ 	.word	0xffffffff


	//   ....[11]....
        /*0188*/ 	.word	0xffffffff


	//   ....[12]....
        /*018c*/ 	.word	0xffffffff


	//   ....[13]....
        /*0190*/ 	.word	0xffffffff


	//   ....[14]....
        /*0194*/ 	.word	0xffffffff


	//   ....[15]....
        /*0198*/ 	.word	0xffffffff


	//   ....[16]....
        /*019c*/ 	.word	0xffffffff


	//   ....[17]....
        /*01a0*/ 	.word	0xffffffff


	//   ....[18]....
        /*01a4*/ 	.word	0xffffffff


	//   ....[19]....
        /*01a8*/ 	.word	0xffffffff


	//   ....[20]....
        /*01ac*/ 	.word	0xffffffff


	//   ....[21]....
        /*01b0*/ 	.word	0xffffffff


	//   ....[22]....
        /*01b4*/ 	.word	0xffffffff


	//   ....[23]....
        /*01b8*/ 	.word	0xffffffff


	//   ....[24]....
        /*01bc*/ 	.word	0xffffffff


	//   ....[25]....
        /*01c0*/ 	.word	0xffffffff


	//   ....[26]....
        /*01c4*/ 	.word	0xffffffff


	//   ....[27]....
        /*01c8*/ 	.word	0xffffffff


	//   ....[28]....
        /*01cc*/ 	.word	0xffffffff


	//   ....[29]....
        /*01d0*/ 	.word	0xffffffff


	//   ....[30]....
        /*01d4*/ 	.word	0xffffffff


	//   ....[31]....
        /*01d8*/ 	.word	0xffffffff


	//   ....[32]....
        /*01dc*/ 	.word	0xffffffff


	//   ....[33]....
        /*01e0*/ 	.word	0xffffffff


	//   ....[34]....
        /*01e4*/ 	.word	0xffffffff


	//   ....[35]....
        /*01e8*/ 	.word	0xffffffff


	//----- nvinfo : EIATTR_COOP_GROUP_INSTR_OFFSETS
	.align		4
.L_22611:
        /*01ec*/ 	.byte	0x04, 0x28
        /*01ee*/ 	.short	(.L_22613 - .L_22612)


	//   ....[0]....
.L_22612:
        /*01f0*/ 	.word	0x00002710


	//   ....[1]....
        /*01f4*/ 	.word	0x000027c0


	//   ....[2]....
        /*01f8*/ 	.word	0x000027e0


	//   ....[3]....
        /*01fc*/ 	.word	0x00002810


	//   ....[4]....
        /*0200*/ 	.word	0x00002850


	//   ....[5]....
        /*0204*/ 	.word	0x00002920


	//   ....[6]....
        /*0208*/ 	.word	0x00002940


	//   ....[7]....
        /*020c*/ 	.word	0x00002960


	//   ....[8]....
        /*0210*/ 	.word	0x000037a0


	//   ....[9]....
        /*0214*/ 	.word	0x000037e0


	//   ....[10]....
        /*0218*/ 	.word	0x00003800


	//   ....[11]....
        /*021c*/ 	.word	0x00003820


	//   ....[12]....
        /*0220*/ 	.word	0x00003840


	//   ....[13]....
        /*0224*/ 	.word	0x00003890


	//   ....[14]....
        /*0228*/ 	.word	0x000038b0


	//   ....[15]....
        /*022c*/ 	.word	0x000038d0


	//   ....[16]....
        /*0230*/ 	.word	0x00007040


	//   ....[17]....
        /*0234*/ 	.word	0x00007080


	//   ....[18]....
        /*0238*/ 	.word	0x000070b0


	//   ....[19]....
        /*023c*/ 	.word	0x000070e0


	//   ....[20]....
        /*0240*/ 	.word	0x000070f0


	//   ....[21]....
        /*0244*/ 	.word	0x00007100


	//   ....[22]....
        /*0248*/ 	.word	0x00007110


	//   ....[23]....
        /*024c*/ 	.word	0x00007140


	//   ....[24]....
        /*0250*/ 	.word	0x00007160


	//   ....[25]....
        /*0254*/ 	.word	0x00007180


	//   ....[26]....
        /*0258*/ 	.word	0x000071c0


	//   ....[27]....
        /*025c*/ 	.word	0x000071f0


	//   ....[28]....
        /*0260*/ 	.word	0x00007220


	//   ....[29]....
        /*0264*/ 	.word	0x00007260


	//   ....[30]....
        /*0268*/ 	.word	0x00007290


	//   ....[31]....
        /*026c*/ 	.word	0x000072c0


	//   ....[32]....
        /*0270*/ 	.word	0x000072f0


	//   ....[33]....
        /*0274*/ 	.word	0x00007310


	//   ....[34]....
        /*0278*/ 	.word	0x00007330


	//   ....[35]....
        /*027c*/ 	.word	0x00007350


	//----- nvinfo : EIATTR_VRC_CTA_INIT_COUNT
	.align		4
.L_22613:
        /*0280*/ 	.byte	0x02, 0x4a
	.zero		1
	.zero		1


	//----- nvinfo : EIATTR_EXIT_INSTR_OFFSETS
	.align		4
        /*0284*/ 	.byte	0x04, 0x1c
        /*0286*/ 	.short	(.L_22615 - .L_22614)


	//   ....[0]....
.L_22614:
        /*0288*/ 	.word	0x00007890


	//   ....[1]....
        /*028c*/ 	.word	0x000078f0


	//   ....[2]....
        /*0290*/ 	.word	0x00007ad0


	//----- nvinfo : EIATTR_CRS_STACK_SIZE
	.align		4
.L_22615:
        /*0294*/ 	.byte	0x04, 0x1e
        /*0296*/ 	.short	(.L_22617 - .L_22616)
.L_22616:
        /*0298*/ 	.word	0x00000000


	//----- nvinfo : EIATTR_CBANK_PARAM_SIZE
	.align		4
.L_22617:
        /*029c*/ 	.byte	0x03, 0x19
        /*029e*/ 	.short	0x007c


	//----- nvinfo : EIATTR_PARAM_CBANK
	.align		4
        /*02a0*/ 	.byte	0x04, 0x0a
        /*02a2*/ 	.short	(.L_22619 - .L_22618)
	.align		4
.L_22618:
        /*02a4*/ 	.word	index@(.nv.constant0._ZN4vllm25paged_attention_v1_kernelI13__nv_bfloat16S1_Li80ELi32ELi128ELNS_18Fp8KVCacheDataTypeE0ELb1EEEvPT_PKS3_PKT0_S9_ifPKiSB_iPKfiiiSD_SD_iiiii)
        /*02a8*/ 	.short	0x0380
        /*02aa*/ 	.short	0x007c


	//----- nvinfo : EIATTR_SW_WAR
	.align		4
.L_22619:
        /*02ac*/ 	.byte	0x04, 0x36
        /*02ae*/ 	.short	(.L_22621 - .L_22620)
.L_22620:
        /*02b0*/ 	.word	0x00000008
.L_22621:


//--------------------- .nv.info._ZN4vllm25paged_attention_v1_kernelI13__nv_bfloat16S1_Li64ELi32ELi128ELNS_18Fp8KVCacheDataTypeE0ELb1EEEvPT_PKS3_PKT0_S9_ifPKiSB_iPKfiiiSD_SD_iiiii --------------------------
	.section	.nv.info._ZN4vllm25paged_attention_v1_kernelI13__nv_bfloat16S1_Li64ELi32ELi128ELNS_18Fp8KVCacheDataTypeE0ELb1EEEvPT_PKS3_PKT0_S9_ifPKiSB_iPKfiiiSD_SD_iiiii,"",@"SHT_CUDA_INFO"
	.sectionflags	@""
	.align	4


	//----- nvinfo : EIATTR_CUDA_API_VERSION
	.align		4
        /*0000*/ 	.byte	0x04, 0x37
        /*0002*/ 	.short	(.L_22623 - .L_22622)
.L_22622:
        /*0004*/ 	.word	0x00000082


	//----- nvinfo : EIATTR_KPARAM_INFO
	.align		4
.L_22623:
        /*0008*/ 	.byte	0x04, 0x17
        /*000a*/ 	.short	(.L_22625 - .L_22624)
.L_22624:
        /*000c*/ 	.word	0x00000000
        /*0010*/ 	.short	0x0013
        /*0012*/ 	.short	0x0078
        /*0014*/ 	.byte	0x00, 0xf0, 0x11, 0x00


	//----- nvinfo : EIATTR_KPARAM_INFO
	.align		4
.L_22625:
        /*0018*/ 	.byte	0x04, 0x17
        /*001a*/ 	.short	(.L_22627 - .L_22626)
.L_22626:
        /*001c*/ 	.word	0x00000000
        /*0020*/ 	.short	0x0012
        /*0022*/ 	.short	0x0074
        /*0024*/ 	.byte	0x00, 0xf0, 0x11, 0x00


	//----- nvinfo : EIATTR_KPARAM_INFO
	.align		4
.L_22627:
        /*0028*/ 	.byte	0x04, 0x17
        /*002a*/ 	.short	(.L_22629 - .L_22628)
.L_22628:
        /*002c*/ 	.word	0x00000000
        /*0030*/ 	.short	0x0011
        /*0032*/ 	.short	0x0070
        /*0034*/ 	.byte	0x00, 0xf0, 0x11, 0x00


	//----- nvinfo : EIATTR_KPARAM_INFO
	.align		4
.L_22629:
        /*0038*/ 	.byte	0x04, 0x17
        /*003a*/ 	.short	(.L_22631 - .L_22630)
.L_22630:
        /*003c*/ 	.word	0x00000000
        /*0040*/ 	.short	0x0010
        /*0042*/ 	.short	0x006c
        /*0044*/ 	.byte	0x00, 0xf0, 0x11, 0x00


	//----- nvinfo : EIATTR_KPARAM_INFO
	.align		4
.L_22631:
        /*0048*/ 	.byte	0x04, 0x17
        /*004a*/ 	.short	(.L_22633 - .L_22632)
.L_22632:
        /*004c*/ 	.word	0x00000000
        /*0050*/ 	.short	0x000f
        /*0052*/ 	.short	0x0068
        /*0054*/ 	.byte	0x00, 0xf0, 0x11, 0x00


	//----- nvinfo : EIATTR_KPARAM_INFO
	.align		4
.L_22633:
        /*0058*/ 	.byte	0x04, 0x17
        /*005a*/ 	.short	(.L_22635 - .L_22634)
.L_22634:
        /*005c*/ 	.word	0x00000000
        /*0060*/ 	.short	0x000e
        /*0062*/ 	.short	0x0060
        /*0064*/ 	.byte	0x00, 0xf5, 0x21, 0x00


	//----- nvinfo : EIATTR_KPARAM_INFO
	.align		4
.L_22635:
        /*0068*/ 	.byte	0x04, 0x17
        /*006a*/ 	.short	(.L_22637 - .L_22636)
.L_22636:
        /*006c*/ 	.word	0x00000000
        /*0070*/ 	.short	0x000d
        /*0072*/ 	.short	0x0058
        /*0074*/ 	.byte	0x00, 0xf5, 0x21, 0x00


	//----- nvinfo : EIATTR_KPARAM_INFO
	.align		4
.L_22637:
        /*0078*/ 	.byte	0x04, 0x17
        /*007a*/ 	.short	(.L_22639 - .L_22638)
.L_22638:
        /*007c*/ 	.word	0x00000000
        /*0080*/ 	.short	0x000c
        /*0082*/ 	.short	0x0050
        /*0084*/ 	.byte	0x00, 0xf0, 0x11, 0x00


	//----- nvinfo : EIATTR_KPARAM_INFO
	.align		4
.L_22639:
        /*0088*/ 	.byte	0x04, 0x17
        /*008a*/ 	.short	(.L_22641 - .L_22640)
.L_22640:
        /*008c*/ 	.word	0x00000000
        /*0090*/ 	.short	0x000b
        /*0092*/ 	.short	0x004c
        /*0094*/ 	.byte	0x00, 0xf0, 0x11, 0x00


	//----- nvinfo : EIATTR_KPARAM_INFO
	.align		4
.L_22641:
        /*0098*/ 	.byte	0x04, 0x17
        /*009a*/ 	.short	(.L_22643 - .L_22642)
.L_22642:
        /*009c*/ 	.word	0x00000000
        /*00a0*/ 	.short	0x000a
        /*00a2*/ 	.short	0x0048
        /*00a4*/ 	.byte	0x00, 0xf0, 0x11, 0x00


	//----- nvinfo : EIATTR_KPARAM_INFO
	.align		4
.L_22643:
        /*00a8*/ 	.byte	0x04, 0x17
        /*00aa*/ 	.short	(.L_22645 - .L_22644)
.L_22644:
        /*00ac*/ 	.word	0x00000000
        /*00b0*/ 	.short	0x0009
        /*00b2*/ 	.short	0x0040
        /*00b4*/ 	.byte	0x00, 0xf5, 0x21, 0x00


	//----- nvinfo : EIATTR_KPARAM_INFO
	.align		4
.L_22645:
        /*00b8*/ 	.byte	0x04, 0x17
        /*00ba*/ 	.short	(.L_22647 - .L_22646)
.L_22646:
        /*00bc*/ 	.word	0x00000000
        /*00c0*/ 	.short	0x0008
        /*00c2*/ 	.short	0x0038
        /*00c4*/ 	.byte	0x00, 0xf0, 0x11, 0x00


	//----- nvinfo : EIATTR_KPARAM_INFO
	.align		4
.L_22647:
        /*00c8*/ 	.byte	0x04, 0x17
        /*00ca*/ 	.short	(.L_22649 - .L_22648)
.L_22648:
        /*00cc*/ 	.word	0x00000000
        /*00d0*/ 	.short	0x0007
        /*00d2*/ 	.short	0x0030
        /*00d4*/ 	.byte	0x00, 0xf5, 0x21, 0x00


	//----- nvinfo : EIATTR_KPARAM_INFO
	.align		4
.L_22649:
        /*00d8*/ 	.byte	0x04, 0x17
        /*00da*/ 	.short	(.L_22651 - .L_22650)
.L_22650:
        /*00dc*/ 	.word	0x00000000
        /*00e0*/ 	.short	0x0006
        /*00e2*/ 	.short	0x0028
        /*00e4*/ 	.byte	0x00, 0xf5, 0x21, 0x00


	//----- nvinfo : EIATTR_KPARAM_INFO
	.align		4
.L_22651:
        /*00e8*/ 	.byte	0x04, 0x17
        /*00ea*/ 	.short	(.L_22653 - .L_22652)
.L_22652:
        /*00ec*/ 	.word	0x00000000
        /*00f0*/ 	.short	0x0005
        /*00f2*/ 	.short	0x0024
        /*00f4*/ 	.byte	0x00, 0xf0, 0x11, 0x00


	//----- nvinfo : EIATTR_KPARAM_INFO
	.align		4
.L_22653:
        /*00f8*/ 	.byte	0x04, 0x17
        /*00fa*/ 	.short	(.L_22655 - .L_22654)
.L_22654:
        /*00fc*/ 	.word	0x00000000
        /*0100*/ 	.short	0x0004
        /*0102*/ 	.short	0x0020
        /*0104*/ 	.byte	0x00, 0xf0, 0x11, 0x00


	//----- nvinfo : EIATTR_KPARAM_INFO
	.align		4
.L_22655:
        /*0108*/ 	.byte	0x04, 0x17
        /*010a*/ 	.short	(.L_22657 - .L_22656)
.L_22656:
        /*010c*/ 	.word	0x00000000
        /*0110*/ 	.short	0x0003
        /*0112*/ 	.short	0x0018
        /*0114*/ 	.byte	0x00, 0xf5, 0x21, 0x00


	//----- nvinfo : EIATTR_KPARAM_INFO
	.align		4
.L_22657:
        /*0118*/ 	.byte	0x04, 0x17
        /*011a*/ 	.short	(.L_22659 - .L_22658)
.L_22658:
        /*011c*/ 	.word	0x00000000
        /*0120*/ 	.short	0x0002
        /*0122*/ 	.short	0x0010
        /*0124*/ 	.byte	0x00, 0xf5, 0x21, 0x00


	//----- nvinfo : EIATTR_KPARAM_INFO
	.align		4
.L_22659:
        /*0128*/ 	.byte	0x04, 0x17
        /*012a*/ 	.short	(.L_22661 - .L_22660)
.L_22660:
        /*012c*/ 	.word	0x00000000
        /*0130*/ 	.short	0x0001
        /*0132*/ 	.short	0x0008
        /*0134*/ 	.byte	0x00, 0xf5, 0x21, 0x00


	//----- nvinfo : EIATTR_KPARAM_INFO
	.align		4
.L_22661:
        /*0138*/ 	.byte	0x04, 0x17
        /*013a*/ 	.short	(.L_22663 - .L_22662)
.L_22662:
        /*013c*/ 	.word	0x00000000
        /*0140*/ 	.short	0x0000
        /*0142*/ 	.short	0x0000
        /*0144*/ 	.byte	0x00, 0xf5, 0x21, 0x00


	//----- nvinfo : EIATTR_SPARSE_MMA_MASK
	.align		4
.L_22663:
        /*0148*/ 	.byte	0x03, 0x50
        /*014a*/ 	.short	0x0000


	//----- nvinfo : EIATTR_MAXREG_COUNT
	.align		4
        /*014c*/ 	.byte	0x03, 0x1b
        /*014e*/ 	.short	0x00ff


	//----- nvinfo : EIATTR_NUM_BARRIERS
	.align		4
        /*0150*/ 	.byte	0x02, 0x4c
        /*0152*/ 	.byte	0x01
	.zero		1


	//----- nvinfo : EIATTR_MERCURY_ISA_VERSION
	.align		4
        /*0154*/ 	.byte	0x03, 0x5f
        /*0156*/ 	.short	0x0101


	//----- nvinfo : EIATTR_COOP_GROUP_MASK_REGIDS
	.align		4
        /*0158*/ 	.byte	0x04, 0x29
        /*015a*/ 	.short	(.L_22665 - .L_22664)


	//   ....[0]....
.L_22664:
        /*015c*/ 	.word	0xffffffff


	//   ....[1]....
        /*0160*/ 	.word	0xffffffff


	//   ....[2]....
        /*0164*/ 	.word	0xffffffff


	//   ....[3]....
        /*0168*/ 	.word	0xffffffff


	//   ....[4]....
        /*016c*/ 	.word	0xffffffff


	//   ....[5]....
        /*0170*/ 	.word	0xffffffff


	//   ....[6]....
        /*0174*/ 	.word	0xffffffff


	//   ....[7]....
        /*0178*/ 	.word	0xffffffff


	//   ....[8]....
        /*017c*/ 	.word	0xffffffff


	//   ....[9]....
        /*0180*/ 	.word	0xffffffff


	//   ....[10]....
        /*0184*/ 	.word	0xffffffff


	//   ....[11]....
        /*0188*/ 	.word	0xffffffff


	//   ....[12]....
        /*018c*/ 	.word	0xffffffff


	//   ....[13]....
        /*0190*/ 	.word	0xffffffff


	//   ....[14]....
        /*0194*/ 	.word	0xffffffff


	//   ....[15]....
        /*0198*/ 	.word	0xffffffff


	//   ....[16]....
        /*019c*/ 	.word	0xffffffff


	//   ....[17]....
        /*01a0*/ 	.word	0xffffffff


	//   ....[18]....
        /*01a4*/ 	.word	0xffffffff


	//   ....[19]....
        /*01a8*/ 	.word	0xffffffff


	//   ....[20]....
        /*01ac*/ 	.word	0xffffffff


	//   ....[21]....
        /*01b0*/ 	.word	0xffffffff


	//   ....[22]....
        /*01b4*/ 	.word	0xffffffff


	//   ....[23]....
        /*01b8*/ 	.word	0xffffffff


	//   ....[24]....
        /*01bc*/ 	.word	0xffffffff


	//   ....[25]....
        /*01c0*/ 	.word	0xffffffff


	//   ....[26]....
        /*01c4*/ 	.word	0xffffffff


	//   ....[27]....
        /*01c8*/ 	.word	0xffffffff


	//   ....[28]....
        /*01cc*/ 	.word	0xffffffff


	//   ....[29]....
        /*01d0*/ 	.word	0xffffffff


	//   ....[30]....
        /*01d4*/ 	.word	0xffffffff


	//   ....[31]....
        /*01d8*/ 	.word	0xffffffff


	//----- nvinfo : EIATTR_COOP_GROUP_INSTR_OFFSETS
	.align		4
.L_22665:
        /*01dc*/ 	.byte	0x04, 0x28
        /*01de*/ 	.short	(.L_22667 - .L_22666)


	//   ....[0]....
.L_22666:
        /*01e0*/ 	.word	0x000021e0


	//   ....[1]....
        /*01e4*/ 	.word	0x00002240


	//   ....[2]....
        /*01e8*/ 	.word	0x00002260


	//   ....[3]....
        /*01ec*/ 	.word	0x00002290


	//   ....[4]....
        /*01f0*/ 	.word	0x000022c0


	//   ....[5]....
        /*01f4*/ 	.word	0x00002380


	//   ....[6]....
        /*01f8*/ 	.word	0x000023a0


	//   ....[7]....
        /*01fc*/ 	.word	0x000023f0


	//   ....[8]....
        /*0200*/ 	.word	0x00003240


	//   ....[9]....
        /*0204*/ 	.word	0x00003280


	//   ....[10]....
        /*0208*/ 	.word	0x000032a0


	//   ....[11]....
        /*020c*/ 	.word	0x000032c0


	//   ....[12]....
        /*0210*/ 	.word	0x000032e0


	//   ....[13]....
        /*0214*/ 	.word	0x00003330


	//   ....[14]....
        /*0218*/ 	.word	0x00003350


	//   ....[15]....
        /*021c*/ 	.word	0x00003370


	//   ....[16]....
        /*0220*/ 	.word	0x000062e0


	//   ....[17]....
        /*0224*/ 	.word	0x00006320


	//   ....[18]....
        /*0228*/ 	.word	0x00006330


	//   ....[19]....
        /*022c*/ 	.word	0x00006350


	//   ....[20]....
        /*0230*/ 	.word	0x00006360


	//   ....[21]....
        /*0234*/ 	.word	0x00006370


	//   ....[22]....
        /*0238*/ 	.word	0x00006380


	//   ....[23]....
        /*023c*/ 	.word	0x000063a0


	//   ....[24]....
        /*0240*/ 	.word	0x000063d0


	//   ....[25]....
        /*0244*/ 	.word	0x00006400


	//   ....[26]....
        /*0248*/ 	.word	0x00006460


	//   ....[27]....
        /*024c*/ 	.word	0x00006480


	//   ....[28]....
        /*0250*/ 	.word	0x00006490


	//   ....[29]....
        /*0254*/ 	.word	0x000064b0


	//   ....[30]....
        /*0258*/ 	.word	0x000064d0


	//   ....[31]....
        /*025c*/ 	.word	0x000064e0


	//----- nvinfo : EIATTR_VRC_CTA_INIT_COUNT
	.align		4
.L_22667:
        /*0260*/ 	.byte	0x02, 0x4a
	.zero		1
	.zero		1


	//----- nvinfo : EIATTR_EXIT_INSTR_OFFSETS
	.align		4
        /*0264*/ 	.byte	0x04, 0x1c
        /*0266*/ 	.short	(.L_22669 - .L_22668)


	//   ....[0]....
.L_22668:
        /*0268*/ 	.word	0x00006a40


	//   ....[1]....
        /*026c*/ 	.word	0x00006a80


	//   ....[2]....
        /*0270*/ 	.word	0x00006c20


	//----- nvinfo : EIATTR_CRS_STACK_SIZE
	.align		4
.L_22669:
        /*0274*/ 	.byte	0x04, 0x1e
        /*0276*/ 	.short	(.L_22671 - .L_22670)
.L_22670:
        /*0278*/ 	.word	0x00000000


	//----- nvinfo : EIATTR_CBANK_PARAM_SIZE
	.align		4
.L_22671:
        /*027c*/ 	.byte	0x03, 0x19
        /*027e*/ 	.short	0x007c


	//----- nvinfo : EIATTR_PARAM_CBANK
	.align		4
        /*0280*/ 	.byte	0x04, 0x0a
        /*0282*/ 	.short	(.L_22673 - .L_22672)
	.align		4
.L_22672:
        /*0284*/ 	.word	index@(.nv.constant0._ZN4vllm25paged_attention_v1_kernelI13__nv_bfloat16S1_Li64ELi32ELi128ELNS_18Fp8KVCacheDataTypeE0ELb1EEEvPT_PKS3_PKT0_S9_ifPKiSB_iPKfiiiSD_SD_iiiii)
        /*0288*/ 	.short	0x0380
        /*028a*/ 	.short	0x007c


	//----- nvinfo : EIATTR_SW_WAR
	.align		4
.L_22673:
        /*028c*/ 	.byte	0x04, 0x36
        /*028e*/ 	.short	(.L_22675 - .L_22674)
.L_22674:
        /*0290*/ 	.word	0x00000008
.L_22675:


//--------------------- .nv.info._ZN4vllm25paged_attention_v1_kernelI13__nv_bfloat16S1_Li32ELi32ELi128ELNS_18Fp8KVCacheDataTypeE0ELb1EEEvPT_PKS3_PKT0_S9_ifPKiSB_iPKfiiiSD_SD_iiiii --------------------------
	.section	.nv.info._ZN4vllm25paged_attention_v1_kernelI13__nv_bfloat16S1_Li32ELi32ELi128ELNS_18Fp8KVCacheDataTypeE0ELb1EEEvPT_PKS3_PKT0_S9_ifPKiSB_iPKfiiiSD_SD_iiiii,"",@"SHT_CUDA_INFO"
	.sectionflags	@""
	.align	4


	//----- nvinfo : EIATTR_CUDA_API_VERSION
	.align		4
        /*0000*/ 	.byte	0x04, 0x37
        /*0002*/ 	.short	(.L_22677 - .L_22676)
.L_22676:
        /*0004*/ 	.word	0x00000082


	//----- nvinfo : EIATTR_KPARAM_INFO
	.align		4
.L_22677:
        /*0008*/ 	.byte	0x04, 0x17
        /*000a*/ 	.short	(.L_22679 - .L_22678)
.L_22678:
        /*000c*/ 	.word	0x00000000
        /*0010*/ 	.short	0x0013
        /*0012*/ 	.short	0x0078
        /*0014*/ 	.byte	0x00, 0xf0, 0x11, 0x00


	//----- nvinfo : EIATTR_KPARAM_INFO
	.align		4
.L_22679:
        /*0018*/ 	.byte	0x04, 0x17
        /*001a*/ 	.short	(.L_22681 - .L_22680)
.L_22680:
        /*001c*/ 	.word	0x00000000
        /*0020*/ 	.short	0x0012
        /*0022*/ 	.short	0x0074
        /*0024*/ 	.byte	0x00, 0xf0, 0x11, 0x00


	//----- nvinfo : EIATTR_KPARAM_INFO
	.align		4
.L_22681:
        /*0028*/ 	.byte	0x04, 0x17
        /*002a*/ 	.short	(.L_22683 - .L_22682)
.L_22682:
        /*002c*/ 	.word	0x00000000
        /*0030*/ 	.short	0x0011
        /*0032*/ 	.short	0x0070
        /*0034*/ 	.byte	0x00, 0xf0, 0x11, 0x00


	//----- nvinfo : EIATTR_KPARAM_INFO
	.align		4
.L_22683:
        /*0038*/ 	.byte	0x04, 0x17
        /*003a*/ 	.short	(.L_22685 - .L_22684)
.L_22684:
        /*003c*/ 	.word	0x00000000
        /*0040*/ 	.short	0x0010
        /*0042*/ 	.short	0x006c
        /*0044*/ 	.byte	0x00, 0xf0, 0x11, 0x00


	//----- nvinfo : EIATTR_KPARAM_INFO
	.align		4
.L_22685:
        /*0048*/ 	.byte	0x04, 0x17
        /*004a*/ 	.short	(.L_22687 - .L_22686)
.L_22686:
        /*004c*/ 	.word	0x00000000
        /*0050*/ 	.short	0x000f
        /*0052*/ 	.short	0x0068
        /*0054*/ 	.byte	0x00, 0xf0, 0x11, 0x00


	//----- nvinfo : EIATTR_KPARAM_INFO
	.align		4
.L_22687:
        /*0058*/ 	.byte	0x04, 0x17
        /*005a*/ 	.short	(.L_22689 - .L_22688)
.L_22688:
        /*005c*/ 	.word	0x00000000
        /*0060*/ 	.short	0x000e
        /*0062*/ 	.short	0x0060
        /*0064*/ 	.byte	0x00, 0xf5, 0x21, 0x00


	//----- nvinfo : EIATTR_KPARAM_INFO
	.align		4
.L_22689:
        /*0068*/ 	.byte	0x04, 0x17
        /*006a*/ 	.short	(.L_22691 - .L_22690)
.L_22690:
        /*006c*/ 	.word	0x00000000
        /*0070*/ 	.short	0x000d
        /*0072*/ 	.short	0x0058
        /*0074*/ 	.byte	0x00, 0xf5, 0x21, 0x00


	//----- nvinfo : EIATTR_KPARAM_INFO
	.align		4
.L_22691:
        /*0078*/ 	.byte	0x04, 0x17
        /*007a*/ 	.short	(.L_22693 - .L_22692)
.L_22692:
        /*007c*/ 	.word	0x00000000
        /*0080*/ 	.short	0x000c
        /*0082*/ 	.short	0x0050
        /*0084*/ 	.byte	0x00, 0xf0, 0x11, 0x00


	//----- nvinfo : EIATTR_KPARAM_INFO
	.align		4
.L_22693:
        /*0088*/ 	.byte	0x04, 0x17
        /*008a*/ 	.short	(.L_22695 - .L_22694)
.L_22694:
        /*008c*/ 	.word	0x00000000
        /*0090*/ 	.short	0x000b
        /*0092*/ 	.short	0x004c
        /*0094*/ 	.byte	0x00, 0xf0, 0x11, 0x00


	//----- nvinfo : EIATTR_KPARAM_INFO
	.align		4
.L_22695:
        /*0098*/ 	.byte	0x04, 0x17
        /*009a*/ 	.short	(.L_22697 - .L_22696)
.L_22696:
        /*009c*/ 	.word	0x00000000
        /*00a0*/ 	.short	0x000a
        /*00a2*/ 	.short	0x0048
        /*00a4*/ 	.byte	0x00, 0xf0, 0x11, 0x00


	//----- nvinfo : EIATTR_KPARAM_INFO
	.align		4
.L_22697:
        /*00a8*/ 	.byte	0x04, 0x17
        /*00aa*/ 	.short	(.L_22699 - .L_22698)
.L_22698:
        /*00ac*/ 	.word	0x00000000
        /*00b0*/ 	.short	0x0009
        /*00b2*/ 	.short	0x0040
        /*00b4*/ 	.byte	0x00, 0xf5, 0x21, 0x00


	//----- nvinfo : EIATTR_KPARAM_INFO
	.align		4
.L_22699:
        /*00b8*/ 	.byte	0x04, 0x17
        /*00ba*/ 	.short	(.L_22701 - .L_22700)
.L_22700:
        /*00bc*/ 	.word	0x00000000
        /*00c0*/ 	.short	0x0008
        /*00c2*/ 	.short	0x0038
        /*00c4*/ 	.byte	0x00, 0xf0, 0x11, 0x00


	//----- nvinfo : EIATTR_KPARAM_INFO
	.align		4
.L_22701:
        /*00c8*/ 	.byte	0x04, 0x17
        /*00ca*/ 	.short	(.L_22703 - .L_22702)
.L_22702:
        /*00cc*/ 	.word	0x00000000
        /*00d0*/ 	.short	0x0007
        /*00d2*/ 	.short	0x0030
        /*00d4*/ 	.byte	0x00, 0xf5, 0x21, 0x00


	//----- nvinfo : EIATTR_KPARAM_INFO
	.align		4
.L_22703:
        /*00d8*/ 	.byte	0x04, 0x17
        /*00da*/ 	.short	(.L_22705 - .L_22704)
.L_22704:
        /*00dc*/ 	.word	0x00000000
        /*00e0*/ 	.short	0x0006
        /*00e2*/ 	.short	0x0028
        /*00e4*/ 	.byte	0x00, 0xf5, 0x21, 0x00


	//----- nvinfo : EIATTR_KPARAM_INFO
	.align		4
.L_22705:
        /*00e8*/ 	.byte	0x04, 0x17
        /*00ea*/ 	.short	(.L_22707 - .L_22706)
.L_22706:
        /*00ec*/ 	.word	0x00000000
        /*00f0*/ 	.short	0x0005
        /*00f2*/ 	.short	0x0024
        /*00f4*/ 	.byte	0x00, 0xf0, 0x11, 0x00


	//----- nvinfo : EIATTR_KPARAM_INFO
	.align		4
.L_22707:
        /*00f8*/ 	.byte	0x04, 0x17
        /*00fa*/ 	.short	(.L_22709 - .L_22708)
.L_22708:
        /*00fc*/ 	.word	0x00000000
        /*0100*/ 	.short	0x0004
        /*0102*/ 	.short	0x0020
        /*0104*/ 	.byte	0x00, 0xf0, 0x11, 0x00


	//----- nvinfo : EIATTR_KPARAM_INFO
	.align		4
.L_22709:
        /*0108*/ 	.byte	0x04, 0x17
        /*010a*/ 	.short	(.L_22711 - .L_22710)
.L_22710:
        /*010c*/ 	.word	0x00000000
        /*0110*/ 	.short	0x0003
        /*0112*/ 	.short	0x0018
        /*0114*/ 	.byte	0x00, 0xf5, 0x21, 0x00


	//----- nvinfo : EIATTR_KPARAM_INFO
	.align		4
.L_22711:
        /*0118*/ 	.byte	0x04, 0x17
        /*011a*/ 	.short	(.L_22713 - .L_22712)
.L_22712:
        /*011c*/ 	.word	0x00000000
        /*0120*/ 	.short	0x0002
        /*0122*/ 	.short	0x0010
        /*0124*/ 	.byte	0x00, 0xf5, 0x21, 0x00


	//----- nvinfo : EIATTR_KPARAM_INFO
	.align		4
.L_22713:
        /*0128*/ 	.byte	0x04, 0x17
        /*012a*/ 	.short	(.L_22715 - .L_22714)
.L_22714:
        /*012c*/ 	.word	0x00000000
        /*0130*/ 	.short	0x0001
        /*0132*/ 	.short	0x0008
        /*0134*/ 	.byte	0x00, 0xf5, 0x21, 0x00


	//----- nvinfo : EIATTR_KPARAM_INFO
	.align		4
.L_22715:
        /*0138*/ 	.byte	0x04, 0x17
        /*013a*/ 	.short	(.L_22717 - .L_22716)
.L_22716:
        /*013c*/ 	.word	0x00000000
        /*0140*/ 	.short	0x0000
        /*0142*/ 	.short	0x0000
        /*0144*/ 	.byte	0x00, 0xf5, 0x21, 0x00


	//----- nvinfo : EIATTR_SPARSE_MMA_MASK
	.align		4
.L_22717:
        /*0148*/ 	.byte	0x03, 0x50
        /*014a*/ 	.short	0x0000


	//----- nvinfo : EIATTR_MAXREG_COUNT
	.align		4
        /*014c*/ 	.byte	0x03, 0x1b
        /*014e*/ 	.short	0x00ff


	//----- nvinfo : EIATTR_NUM_BARRIERS
	.align		4
        /*0150*/ 	.byte	0x02, 0x4c
        /*0152*/ 	.byte	0x01
	.zero		1


	//----- nvinfo : EIATTR_MERCURY_ISA_VERSION
	.align		4
        /*0154*/ 	.byte	0x03, 0x5f
        /*0156*/ 	.short	0x0101


	//----- nvinfo : EIATTR_COOP_GROUP_MASK_REGIDS
	.align		4
        /*0158*/ 	.byte	0x04, 0x29
        /*015a*/ 	.short	(.L_22719 - .L_22718)


	//   ....[0]....
.L_22718:
        /*015c*/ 	.word	0xffffffff


	//   ....[1]....
        /*0160*/ 	.word	0xffffffff


	//   ....[2]....
        /*0164*/ 	.word	0xffffffff


	//   ....[3]....
        /*0168*/ 	.word	0xffffffff


	//   ....[4]....
        /*016c*/ 	.word	0xffffffff


	//   ....[5]....
        /*0170*/ 	.word	0xffffffff


	//   ....[6]....
        /*0174*/ 	.word	0xffffffff


	//   ....[7]....
        /*0178*/ 	.word	0xffffffff


	//   ....[8]....
        /*017c*/ 	.word	0xffffffff


	//   ....[9]....
        /*0180*/ 	.word	0xffffffff


	//   ....[10]....
        /*0184*/ 	.word	0xffffffff


	//   ....[11]....
        /*0188*/ 	.word	0xffffffff


	//   ....[12]....
        /*018c*/ 	.word	0xffffffff


	//   ....[13]....
        /*0190*/ 	.word	0xffffffff


	//   ....[14]....
        /*0194*/ 	.word	0xffffffff


	//   ....[15]....
        /*0198*/ 	.word	0xffffffff


	//   ....[16]....
        /*019c*/ 	.word	0xffffffff


	//   ....[17]....
        /*01a0*/ 	.word	0xffffffff


	//   ....[18]....
        /*01a4*/ 	.word	0xffffffff


	//   ....[19]....
        /*01a8*/ 	.word	0xffffffff


	//   ....[20]....
        /*01ac*/ 	.word	0xffffffff


	//   ....[21]....
        /*01b0*/ 	.word	0xffffffff


	//   ....[22]....
        /*01b4*/ 	.word	0xffffffff


	//   ....[23]....
        /*01b8*/ 	.word	0xffffffff


	//----- nvinfo : EIATTR_COOP_GROUP_INSTR_OFFSETS
	.align		4
.L_22719:
        /*01bc*/ 	.byte	0x04, 0x28
        /*01be*/ 	.short	(.L_22721 - .L_22720)


	//   ....[0]....
.L_22720:
        /*01c0*/ 	.word	0x00001980


	//   ....[1]....
        /*01c4*/ 	.word	0x00001a50


	//   ....[2]....
        /*01c8*/ 	.word	0x00001a80


	//   ....[3]....
        /*01cc*/ 	.word	0x00001ab0


	//   ....[4]....
        /*01d0*/ 	.word	0x00001b10


	//   ....[5]....
        /*01d4*/ 	.word	0x00001b70


	//   ....[6]....
        /*01d8*/ 	.word	0x00001ba0


	//   ....[7]....
        /*01dc*/ 	.word	0x00001bc0


	//   ....[8]....
        /*01e0*/ 	.word	0x00002a00


	//   ....[9]....
        /*01e4*/ 	.word	0x00002a40


	//   ....[10]....
        /*01e8*/ 	.word	0x00002a60


	//   ....[11]....
        /*01ec*/ 	.word	0x00002a80


	//   ....[12]....
        /*01f0*/ 	.word	0x00002aa0


	//   ....[13]....
        /*01f4*/ 	.word	0x00002af0


	//   ....[14]....
        /*01f8*/ 	.word	0x00002b10


	//   ....[15]....
        /*01fc*/ 	.word	0x00002b30


	//   ....[16]....
        /*0200*/ 	.word	0x00004b20


	//   ....[17]....
        /*0204*/ 	.word	0x00004b70


	//   ....[18]....
        /*0208*/ 	.word	0x00004b80


	//   ....[19]....
        /*020c*/ 	.word	0x00004b90


	//   ....[20]....
        /*0210*/ 	.word	0x00004bc0


	//   ....[21]....
        /*0214*/ 	.word	0x00004c00


	//   ....[22]....
        /*0218*/ 	.word	0x00004c20


	//   ....[23]....
        /*021c*/ 	.word	0x00004c30


	//----- nvinfo : EIATTR_VRC_CTA_INIT_COUNT
	.align		4
.L_22721:
        /*0220*/ 	.byte	0x02, 0x4a
	.zero		1
	.zero		1


	//----- nvinfo : EIATTR_EXIT_INSTR_OFFSETS
	.align		4
        /*0224*/ 	.byte	0x04, 0x1c
        /*0226*/ 	.short	(.L_22723 - .L_22722)


	//   ....[0]....
.L_22722:
        /*0228*/ 	.word	0x00004f30


	//   ....[1]....
        /*022c*/ 	.word	0x00004f70


	//   ....[2]....
        /*0230*/ 	.word	0x000050d0


	//----- nvinfo : EIATTR_CRS_STACK_SIZE
	.align		4
.L_22723:
        /*0234*/ 	.byte	0x04, 0x1e
        /*0236*/ 	.short	(.L_22725 - .L_22724)
.L_22724:
        /*0238*/ 	.word	0x00000000


	//----- nvinfo : EIATTR_CBANK_PARAM_SIZE
	.align		4
.L_22725:
        /*023c*/ 	.byte	0x03, 0x19
        /*023e*/ 	.short	0x007c


	//----- nvinfo : EIATTR_PARAM_CBANK
	.align		4
        /*0240*/ 	.byte	0x04, 0x0a
        /*0242*/ 	.short	(.L_22727 - .L_22726)
	.align		4
.L_22726:
        /*0244*/ 	.word	index@(.nv.constant0._ZN4vllm25paged_attention_v1_kernelI13__nv_bfloat16S1_Li32ELi32ELi128ELNS_18Fp8KVCacheDataTypeE0ELb1EEEvPT_PKS3_PKT0_S9_ifPKiSB_iPKfiiiSD_SD_iiiii)
        /*0248*/ 	.short	0x0380
        /*024a*/ 	.short	0x007c


	//----- nvinfo : EIATTR_SW_WAR
	.align		4
.L_22727:
        /*024c*/ 	.byte	0x04, 0x36
        /*024e*/ 	.short	(.L_22729 - .L_22728)
.L_22728:
        /*0250*/ 	.word	0x00000008
.L_22729:


//--------------------- .nv.info._ZN4vllm25paged_attention_v1_kernelI13__nv_bfloat16S1_Li256ELi16ELi128ELNS_18Fp8KVCacheDataTypeE0ELb0EEEvPT_PKS3_PKT0_S9_ifPKiSB_iPKfiiiSD_SD_iiiii --------------------------
	.section	.nv.info._ZN4vllm25paged_attention_v1_kernelI13__nv_bfloat16S1_Li256ELi16ELi128ELNS_18Fp8KVCacheDataTypeE0ELb0EEEvPT_PKS3_PKT0_S9_ifPKiSB_iPKfiiiSD_SD_iiiii,"",@"SHT_CUDA_INFO"
	.sectionflags	@""
	.align	4


	//----- nvinfo : EIATTR_CUDA_API_VERSION
	.align		4
        /*0000*/ 	.byte	0x04, 0x37
        /*0002*/ 	.short	(.L_22731 - .L_22730)
.L_22730:
        /*0004*/ 	.word	0x00000082


	//----- nvinfo : EIATTR_KPARAM_INFO
	.align		4
.L_22731:
        /*0008*/ 	.byte	0x04, 0x17
        /*000a*/ 	.short	(.L_22733 - .L_22732)
.L_22732:
        /*000c*/ 	.word	0x00000000
        /*0010*/ 	.short	0x0013
        /*0012*/ 	.short	0x0078
        /*0014*/ 	.byte	0x00, 0xf0, 0x11, 0x00


	//----- nvinfo : EIATTR_KPARAM_INFO
	.align		4
.L_22733:
        /*0018*/ 	.byte	0x04, 0x17
        /*001a*/ 	.short	(.L_22735 - .L_22734)
.L_22734:
        /*001c*/ 	.word	0x00000000
        /*0020*/ 	.short	0x0012
        /*0022*/ 	.short	0x0074
        /*0024*/ 	.byte	0x00, 0xf0, 0x11, 0x00


	//----- nvinfo : EIATTR_KPARAM_INFO
	.align		4
.L_22735:
        /*0028*/ 	.byte	0x04, 0x17
        /*002a*/ 	.short	(.L_22737 - .L_22736)
.L_22736:
        /*002c*/ 	.word	0x00000000
        /*0030*/ 	.short	0x0011
        /*0032*/ 	.short	0x0070
        /*0034*/ 	.byte	0x00, 0xf0, 0x11, 0x00


	//----- nvinfo : EIATTR_KPARAM_INFO
	.align		4
.L_22737:
        /*0038*/ 	.byte	0x04, 0x17
        /*003a*/ 	.short	(.L_22739 - .L_22738)
.L_22738:
        /*003c*/ 	.word	0x00000000
        /*0040*/ 	.short	0x0010
        /*0042*/ 	.short	0x006c
        /*0044*/ 	.byte	0x00, 0xf0, 0x11, 0x00


	//----- nvinfo : EIATTR_KPARAM_INFO
	.align		4
.L_22739:
        /*0048*/ 	.byte	0x04, 0x17
        /*004a*/ 	.short	(.L_22741 - .L_22740)
.L_22740:
        /*004c*/ 	.word	0x00000000
        /*0050*/ 	.short	0x000f
        /*0052*/ 	.short	0x0068
        /*0054*/ 	.byte	0x00, 0xf0, 0x11, 0x00


	//----- nvinfo : EIATTR_KPARAM_INFO
	.align		4
.L_22741:
        /*0058*/ 	.byte	0x04, 0x17
        /*005a*/ 	.short	(.L_22743 - .L_22742)
.L_22742:
        /*005c*/ 	.word	0x00000000
        /*0060*/ 	.short	0x000e
        /*0062*/ 	.short	0x0060
        /*0064*/ 	.byte	0x00, 0xf5, 0x21, 0x00


	//----- nvinfo : EIATTR_KPARAM_INFO
	.align		4
.L_22743:
        /*0068*/ 	.byte	0x04, 0x17
        /*006a*/ 	.short	(.L_22745 - .L_22744)
.L_22744:
        /*006c*/ 	.word	0x00000000
        /*0070*/ 	.short	0x000d
        /*0072*/ 	.short	0x0058
        /*0074*/ 	.byte	0x00, 0xf5, 0x21, 0x00


	//----- nvinfo : EIATTR_KPARAM_INFO
	.align		4
.L_22745:
        /*0078*/ 	.byte	0x04, 0x17
        /*007a*/ 	.short	(.L_22747 - .L_22746)
.L_22746:
        /*007c*/ 	.word	0x00000000
        /*0080*/ 	.short	0x000c
        /*0082*/ 	.short	0x0050
        /*0084*/ 	.byte	0x00, 0xf0, 0x11, 0x00


	//----- nvinfo : EIATTR_KPARAM_INFO
	.align		4
.L_22747:
        /*0088*/ 	.byte	0x04, 0x17
        /*008a*/ 	.short	(.L_22749 - .L_22748)
.L_22748:
        /*008c*/ 	.word	0x00000000
        /*0090*/ 	.short	0x000b
        /*0092*/ 	.short	0x004c
        /*0094*/ 	.byte	0x00, 0xf0, 0x11, 0x00


	//----- nvinfo : EIATTR_KPARAM_INFO
	.align		4
.L_22749:
        /*0098*/ 	.byte	0x04, 0x17
        /*009a*/ 	.short	(.L_22751 - .L_22750)
.L_22750:
        /*009c*/ 	.word	0x00000000
        /*00a0*/ 	.short	0x000a
        /*00a2*/ 	.short	0x0048
        /*00a4*/ 	.byte	0x00, 0xf0, 0x11, 0x00


	//----- nvinfo : EIATTR_KPARAM_INFO
	.align		4
.L_22751:
        /*00a8*/ 	.byte	0x04, 0x17
        /*00aa*/ 	.short	(.L_22753 - .L_22752)
.L_22752:
        /*00ac*/ 	.word	0x00000000
        /*00b0*/ 	.short	0x0009
        /*00b2*/ 	.short	0x0040
        /*00b4*/ 	.byte	0x00, 0xf5, 0x21, 0x00


	//----- nvinfo : EIATTR_KPARAM_INFO
	.align		4
.L_22753:
        /*00b8*/ 	.byte	0x04, 0x17
        /*00ba*/ 	.short	(.L_22755 - .L_22754)
.L_22754:
        /*00bc*/ 	.word	0x00000000
        /*00c0*/ 	.short	0x0008
        /*00c2*/ 	.short	0x0038
        /*00c4*/ 	.byte	0x00, 0xf0, 0x11, 0x00


	//----- nvinfo : EIATTR_KPARAM_INFO
	.align		4
.L_22755:
        /*00c8*/ 	.byte	0x04, 0x17
        /*00ca*/ 	.short	(.L_22757 - .L_22756)
.L_22756:
        /*00cc*/ 	.word	0x00000000
        /*00d0*/ 	.short	0x0007
        /*00d2*/ 	.short	0x0030
        /*00d4*/ 	.byte	0x00, 0xf5, 0x21, 0x00


	//----- nvinfo : EIATTR_KPARAM_INFO
	.align		4
.L_22757:
        /*00d8*/ 	.byte	0x04, 0x17
        /*00da*/ 	.short	(.L_22759 - .L_22758)
.L_22758:
        /*00dc*/ 	.word	0x00000000
        /*00e0*/ 	.short	0x0006
        /*00e2*/ 	.short	0x0028
        /*00e4*/ 	.byte	0x00, 0xf5, 0x21, 0x00


	//----- nvinfo : EIATTR_KPARAM_INFO
	.align		4
.L_22759:
        /*00e8*/ 	.byte	0x04, 0x17
        /*00ea*/ 	.short	(.L_22761 - .L_22760)
.L_22760:
        /*00ec*/ 	.word	0x00000000
        /*00f0*/ 	.short	0x0005
        /*00f2*/ 	.short	0x0024
        /*00f4*/ 	.byte	0x00, 0xf0, 0x11, 0x00


	//----- nvinfo : EIATTR_KPARAM_INFO
	.align		4
.L_22761:
        /*00f8*/ 	.byte	0x04, 0x17
        /*00fa*/ 	.short	(.L_22763 - .L_22762)
.L_22762:
        /*00fc*/ 	.word	0x00000000
        /*0100*/ 	.short	0x0004
        /*0102*/ 	.short	0x0020
        /*0104*/ 	.byte	0x00, 0xf0, 0x11, 0x00


	//----- nvinfo : EIATTR_KPARAM_INFO
	.align		4
.L_22763:
        /*0108*/ 	.byte	0x04, 0x17
        /*010a*/ 	.short	(.L_22765 - .L_22764)
.L_22764:
        /*010c*/ 	.word	0x00000000
        /*0110*/ 	.short	0x0003
        /*0112*/ 	.short	0x0018
        /*0114*/ 	.byte	0x00, 0xf5, 0x21, 0x00


	//----- nvinfo : EIATTR_KPARAM_INFO
	.align		4
.L_22765:
        /*0118*/ 	.byte	0x04, 0x17
        /*011a*/ 	.short	(.L_22767 - .L_22766)
.L_22766:
        /*011c*/ 	.word	0x00000000
        /*0120*/ 	.short	0x0002
        /*0122*/ 	.short	0x0010
        /*0124*/ 	.byte	0x00, 0xf5, 0x21, 0x00


	//----- nvinfo : EIATTR_KPARAM_INFO
	.align		4
.L_22767:
        /*0128*/ 	.byte	0x04, 0x17
        /*012a*/ 	.short	(.L_22769 - .L_22768)
.L_22768:
        /*012c*/ 	.word	0x00000000
        /*0130*/ 	.short	0x0001
        /*0132*/ 	.short	0x0008
        /*0134*/ 	.byte	0x00, 0xf5, 0x21, 0x00


	//----- nvinfo : EIATTR_KPARAM_INFO
	.align		4
.L_22769:
        /*0138*/ 	.byte	0x04, 0x17
        /*013a*/ 	.short	(.L_22771 - .L_22770)
.L_22770:
        /*013c*/ 	.word	0x00000000
        /*0140*/ 	.short	0x0000
        /*0142*/ 	.short	0x0000
        /*0144*/ 	.byte	0x00, 0xf5, 0x21, 0x00


	//----- nvinfo : EIATTR_SPARSE_MMA_MASK
	.align		4
.L_22771:
        /*0148*/ 	.byte	0x03, 0x50
        /*014a*/ 	.short	0x0000


	//----- nvinfo : EIATTR_MAXREG_COUNT
	.align		4
        /*014c*/ 	.byte	0x03, 0x1b
        /*014e*/ 	.short	0x00ff


	//----- nvinfo : EIATTR_NUM_BARRIERS
	.align		4
        /*0150*/ 	.byte	0x02, 0x4c
        /*0152*/ 	.byte	0x01
	.zero		1


	//----- nvinfo : EIATTR_MERCURY_ISA_VERSION
	.align		4
        /*0154*/ 	.byte	0x03, 0x5f
        /*0156*/ 	.short	0x0101


	//----- nvinfo : EIATTR_COOP_GROUP_MASK_REGIDS
	.align		4
        /*0158*/ 	.byte	0x04, 0x29
        /*015a*/ 	.short	(.L_22773 - .L_22772)


	//   ....[0]....
.L_22772:
        /*015c*/ 	.word	0xffffffff


	//   ....[1]....
        /*0160*/ 	.word	0xffffffff


	//   ....[2]....
        /*0164*/ 	.word	0xffffffff


	//   ....[3]....
        /*0168*/ 	.word	0xffffffff


	//   ....[4]....
        /*016c*/ 	.word	0xffffffff


	//   ....[5]....
        /*0170*/ 	.word	0xffffffff


	//   ....[6]....
        /*0174*/ 	.word	0xffffffff


	//   ....[7]....
        /*0178*/ 	.word	0xffffffff


	//   ....[8]....
        /*017c*/ 	.word	0xffffffff


	//   ....[9]....
        /*0180*/ 	.word	0xffffffff


	//   ....[10]....
        /*0184*/ 	.word	0xffffffff


	//   ....[11]....
        /*0188*/ 	.word	0xffffffff


	//   ....[12]....
        /*018c*/ 	.word	0xffffffff


	//   ....[13]....
        /*0190*/ 	.word	0xffffffff


	//   ....[14]....
        /*0194*/ 	.word	0xffffffff


	//   ....[15]....
        /*0198*/ 	.word	0xffffffff


	//   ....[16]....
        /*019c*/ 	.word	0xffffffff


	//   ....[17]....
        /*01a0*/ 	.word	0xffffffff


	//   ....[18]....
        /*01a4*/ 	.word	0xffffffff


	//   ....[19]....
        /*01a8*/ 	.word	0xffffffff


	//   ....[20]....
        /*01ac*/ 	.word	0xffffffff


	//   ....[21]....
        /*01b0*/ 	.word	0xffffffff


	//   ....[22]....
        /*01b4*/ 	.word	0xffffffff


	//   ....[23]....
        /*01b8*/ 	.word	0xffffffff


	//   ....[24]....
        /*01bc*/ 	.word	0xffffffff


	//   ....[25]....
        /*01c0*/ 	.word	0xffffffff


	//   ....[26]....
        /*01c4*/ 	.word	0xffffffff


	//   ....[27]....
        /*01c8*/ 	.word	0xffffffff


	//   ....[28]....
        /*01cc*/ 	.word	0xffffffff


	//   ....[29]....
        /*01d0*/ 	.word	0xffffffff


	//   ....[30]....
        /*01d4*/ 	.word	0xffffffff


	//   ....[31]....
        /*01d8*/ 	.word	0xffffffff


	//   ....[32]....
        /*01dc*/ 	.word	0x05000094


	//   ....[33]....
        /*01e0*/ 	.word	0x05000094


	//   ....[34]....
        /*01e4*/ 	.word	0x05000094


	//   ....[35]....
        /*01e8*/ 	.word	0x05000094


	//   ....[36]....
        /*01ec*/ 	.word	0x05000094


	//----- nvinfo : EIATTR_COOP_GROUP_INSTR_OFFSETS
	.align		4
.L_22773:
        /*01f0*/ 	.byte	0x04, 0x28
        /*01f2*/ 	.short	(.L_22775 - .L_22774)


	//   ....[0]....
.L_22774:
        /*01f4*/ 	.word	0x00002df0


	//   ....[1]....
        /*01f8*/ 	.word	0x00002fa0


	//   ....[2]....
        /*01fc*/ 	.word	0x00002fc0


	//   ....[3]....
        /*0200*/ 	.word	0x00002fe0


	//   ....[4]....
        /*0204*/ 	.word	0x00003000


	//   ....[5]....
        /*0208*/ 	.word	0x00003100


	//   ....[6]....
        /*020c*/ 	.word	0x00003120


	//   ....[7]....
        /*0210*/ 	.word	0x00003160


	//   ....[8]....
        /*0214*/ 	.word	0x00003fa0


	//   ....[9]....
        /*0218*/ 	.word	0x00003fe0


	//   ....[10]....
        /*021c*/ 	.word	0x00004000


	//   ....[11]....
        /*0220*/ 	.word	0x00004020


	//   ....[12]....
        /*0224*/ 	.word	0x00004040


	//   ....[13]....
        /*0228*/ 	.word	0x00004090


	//   ....[14]....
        /*022c*/ 	.word	0x000040b0


	//   ....[15]....
        /*0230*/ 	.word	0x000040d0


	//   ....[16]....
        /*0234*/ 	.word	0x00008c20


	//   ....[17]....
        /*0238*/ 	.word	0x00008c50


	//   ....[18]....
        /*023c*/ 	.word	0x00008c70


	//   ....[19]....
        /*0240*/ 	.word	0x00008c80


	//   ....[20]....
        /*0244*/ 	.word	0x00008c90


	//   ....[21]....
        /*0248*/ 	.word	0x00008ca0


	//   ....[22]....
        /*024c*/ 	.word	0x00008cb0


	//   ....[23]....
        /*0250*/ 	.word	0x00008ce0


	//   ....[24]....
        /*0254*/ 	.word	0x00008d10


	//   ....[25]....
        /*0258*/ 	.word	0x00008d40


	//   ....[26]....
        /*025c*/ 	.word	0x00008d70


	//   ....[27]....
        /*0260*/ 	.word	0x00008d90


	//   ....[28]....
        /*0264*/ 	.word	0x00008db0


	//   ....[29]....
        /*0268*/ 	.word	0x00008dd0


	//   ....[30]....
        /*026c*/ 	.word	0x00008df0


	//   ....[31]....
        /*0270*/ 	.word	0x00008e10


	//   ....[32]....
        /*0274*/ 	.word	0x00009a00


	//   ....[33]....
        /*0278*/ 	.word	0x00009ab0


	//   ....[34]....
        /*027c*/ 	.word	0x00009b40


	//   ....[35]....
        /*0280*/ 	.word	0x00009bb0


	//   ....[36]....
        /*0284*/ 	.word	0x00009c20


	//----- nvinfo : EIATTR_VRC_CTA_INIT_COUNT
	.align		4
.L_22775:
        /*0288*/ 	.byte	0x02, 0x4a
	.zero		1
	.zero		1


	//----- nvinfo : EIATTR_EXIT_INSTR_OFFSETS
	.align		4
        /*028c*/ 	.byte	0x04, 0x1c
        /*028e*/ 	.short	(.L_22777 - .L_22776)


	//   ....[0]....
.L_22776:
        /*0290*/ 	.word	0x00009690


	//   ....[1]....
        /*0294*/ 	.word	0x000096f0


	//   ....[2]....
        /*0298*/ 	.word	0x000099a0


	//----- nvinfo : EIATTR_CRS_STACK_SIZE
	.align		4
.L_22777:
        /*029c*/ 	.byte	0x04, 0x1e
        /*029e*/ 	.short	(.L_22779 - .L_22778)
.L_22778:
        /*02a0*/ 	.word	0x00000000


	//----- nvinfo : EIATTR_CBANK_PARAM_SIZE
	.align		4
.L_22779:
        /*02a4*/ 	.byte	0x03, 0x19
        /*02a6*/ 	.short	0x007c


	//----- nvinfo : EIATTR_PARAM_CBANK
	.align		4
        /*02a8*/ 	.byte	0x04, 0x0a
        /*02aa*/ 	.short	(.L_22781 - .L_22780)
	.align		4
.L_22780:
        /*02ac*/ 	.word	index@(.nv.constant0._ZN4vllm25paged_attention_v1_kernelI13__nv_bfloat16S1_Li256ELi16ELi128ELNS_18Fp8KVCacheDataTypeE0ELb0EEEvPT_PKS3_PKT0_S9_ifPKiSB_iPKfiiiSD_SD_iiiii)
        /*02b0*/ 	.short	0x0380
        /*02b2*/ 	.short	0x007c


	//----- nvinfo : EIATTR_SW_WAR
	.align		4
.L_22781:
        /*02b4*/ 	.byte	0x04, 0x36
        /*02b6*/ 	.short	(.L_22783 - .L_22782)
.L_22782:
        /*02b8*/ 	.word	0x00000008
.L_22783:


//--------------------- .nv.info._ZN4vllm25paged_attention_v1_kernelI13__nv_bfloat16S1_Li192ELi16ELi128ELNS_18Fp8KVCacheDataTypeE0ELb0EEEvPT_PKS3_PKT0_S9_ifPKiSB_iPKfiiiSD_SD_iiiii --------------------------
	.section	.nv.info._ZN4vllm25paged_attention_v1_kernelI13__nv_bfloat16S1_Li192ELi16ELi128ELNS_18Fp8KVCacheDataTypeE0ELb0EEEvPT_PKS3_PKT0_S9_ifPKiSB_iPKfiiiSD_SD_iiiii,"",@"SHT_CUDA_INFO"
	.sectionflags	@""
	.align	4


	//----- nvinfo : EIATTR_CUDA_API_VERSION
	.align		4
        /*0000*/ 	.byte	0x04, 0x37
        /*0002*/ 	.short	(.L_22785 - .L_22784)
.L_22784:
        /*0004*/ 	.word	0x00000082


	//----- nvinfo : EIATTR_KPARAM_INFO
	.align		4
.L_22785:
        /*0008*/ 	.byte	0x04, 0x17
        /*000a*/ 	.short	(.L_22787 - .L_22786)
.L_22786:
        /*000c*/ 	.word	0x00000000
        /*0010*/ 	.short	0x0013
        /*0012*/ 	.short	0x0078
        /*0014*/ 	.byte	0x00, 0xf0, 0x11, 0x00


	//----- nvinfo : EIATTR_KPARAM_INFO
	.align		4
.L_22787:
        /*0018*/ 	.byte	0x04, 0x17
        /*001a*/ 	.short	(.L_22789 - .L_22788)
.L_22788:
        /*001c*/ 	.word	0x00000000
        /*0020*/ 	.short	0x0012
        /*0022*/ 	.short	0x0074
        /*0024*/ 	.byte	0x00, 0xf0, 0x11, 0x00


	//----- nvinfo : EIATTR_KPARAM_INFO
	.align		4
.L_22789:
        /*0028*/ 	.byte	0x04, 0x17
        /*002a*/ 	.short	(.L_22791 - .L_22790)
.L_22790:
        /*002c*/ 	.word	0x00000000
        /*0030*/ 	.short	0x0011
        /*0032*/ 	.short	0x0070
        /*0034*/ 	.byte	0x00, 0xf0, 0x11, 0x00


	//----- nvinfo : EIATTR_KPARAM_INFO
	.align		4
.L_22791:
        /*0038*/ 	.byte	0x04, 0x17
        /*003a*/ 	.short	(.L_22793 - .L_22792)
.L_22792:
        /*003c*/ 	.word	0x00000000
        /*0040*/ 	.short	0x0010
        /*0042*/ 	.short	0x006c
        /*0044*/ 	.byte	0x00, 0xf0, 0x11, 0x00


	//----- nvinfo : EIATTR_KPARAM_INFO
	.align		4
.L_22793:
        /*0048*/ 	.byte	0x04, 0x17
        /*004a*/ 	.short	(.L_22795 - .L_22794)
.L_22794:
        /*004c*/ 	.word	0x00000000
        /*0050*/ 	.short	0x000f
        /*0052*/ 	.short	0x0068
        /*0054*/ 	.byte	0x00, 0xf0, 0x11, 0x00


	//----- nvinfo : EIATTR_KPARAM_INFO
	.align		4
.L_22795:
        /*0058*/ 	.byte	0x04, 0x17
        /*005a*/ 	.short	(.L_22797 - .L_22796)
.L_22796:
        /*005c*/ 	.word	0x00000000
        /*0060*/ 	.short	0x000e
        /*0062*/ 	.short	0x0060
        /*0064*/ 	.byte	0x00, 0xf5, 0x21, 0x00


	//----- nvinfo : EIATTR_KPARAM_INFO
	.align		4
.L_22797:
        /*0068*/ 	.byte	0x04, 0x17
        /*006a*/ 	.short	(.L_22799 - .L_22798)
.L_22798:
        /*006c*/ 	.word	0x00000000
        /*0070*/ 	.short	0x000d
        /*0072*/ 	.short	0x0058
        /*0074*/ 	.byte	0x00, 0xf5, 0x21, 0x00


	//----- nvinfo : EIATTR_KPARAM_INFO
	.align		4
.L_22799:
        /*0078*/ 	.byte	0x04, 0x17
        /*007a*/ 	.short	(.L_22801 - .L_22800)
.L_22800:
        /*007c*/ 	.word	0x00000000
        /*0080*/ 	.short	0x000c
        /*0082*/ 	.short	0x0050
        /*0084*/ 	.byte	0x00, 0xf0, 0x11, 0x00


	//----- nvinfo : EIATTR_KPARAM_INFO
	.align		4
.L_22801:
        /*0088*/ 	.byte	0x04, 0x17
        /*008a*/ 	.short	(.L_22803 - .L_22802)
.L_22802:
        /*008c*/ 	.word	0x00000000
        /*0090*/ 	.short	0x000b
        /*0092*/ 	.short	0x004c
        /*0094*/ 	.byte	0x00, 0xf0, 0x11, 0x00


	//----- nvinfo : EIATTR_KPARAM_INFO
	.align		4
.L_22803:
        /*0098*/ 	.byte	0x04, 0x17
        /*009a*/ 	.short	(.L_22805 - .L_22804)
.L_22804:
        /*009c*/ 	.word	0x00000000
        /*00a0*/ 	.short	0x000a
        /*00a2*/ 	.short	0x0048
        /*00a4*/ 	.byte	0x00, 0xf0, 0x11, 0x00


	//----- nvinfo : EIATTR_KPARAM_INFO
	.align		4
.L_22805:
        /*00a8*/ 	.byte	0x04, 0x17
        /*00aa*/ 	.short	(.L_22807 - .L_22806)
.L_22806:
        /*00ac*/ 	.word	0x00000000
        /*00b0*/ 	.short	0x0009
        /*00b2*/ 	.short	0x0040
        /*00b4*/ 	.byte	0x00, 0xf5, 0x21, 0x00


	//----- nvinfo : EIATTR_KPARAM_INFO
	.align		4
.L_22807:
        /*00b8*/ 	.byte	0x04, 0x17
        /*00ba*/ 	.short	(.L_22809 - .L_22808)
.L_22808:
        /*00bc*/ 	.word	0x00000000
        /*00c0*/ 	.short	0x0008
        /*00c2*/ 	.short	0x0038
        /*00c4*/ 	.byte	0x00, 0xf0, 0x11, 0x00


	//----- nvinfo : EIATTR_KPARAM_INFO
	.align		4
.L_22809:
        /*00c8*/ 	.byte	0x04, 0x17
        /*00ca*/ 	.short	(.L_22811 - .L_22810)
.L_22810:
        /*00cc*/ 	.word	0x00000000
        /*00d0*/ 	.short	0x0007
        /*00d2*/ 	.short	0x0030
        /*00d4*/ 	.byte	0x00, 0xf5, 0x21, 0x00


	//----- nvinfo : EIATTR_KPARAM_INFO
	.align		4
.L_22811:
        /*00d8*/ 	.byte	0x04, 0x17
        /*00da*/ 	.short	(.L_22813 - .L_22812)
.L_22812:
        /*00dc*/ 	.word	0x00000000
        /*00e0*/ 	.short	0x0006
        /*00e2*/ 	.short	0x0028
        /*00e4*/ 	.byte	0x00, 0xf5, 0x21, 0x00


	//----- nvinfo : EIATTR_KPARAM_INFO
	.align		4
.L_22813:
        /*00e8*/ 	.byte	0x04, 0x17
        /*00ea*/ 	.short	(.L_22815 - .L_22814)
.L_22814:
        /*00ec*/ 	.word	0x00000000
        /*00f0*/ 	.short	0x0005
        /*00f2*/ 	.short	0x0024
        /*00f4*/ 	.byte	0x00, 0xf0, 0x11, 0x00


	//----- nvinfo : EIATTR_KPARAM_INFO
	.align		4
.L_22815:
        /*00f8*/ 	.byte	0x04, 0x17
        /*00fa*/ 	.short	(.L_22817 - .L_22816)
.L_22816:
        /*00fc*/ 	.word	0x00000000
        /*0100*/ 	.short	0x0004
        /*0102*/ 	.short	0x0020
        /*0104*/ 	.byte	0x00, 0xf0, 0x11, 0x00


	//----- nvinfo : EIATTR_KPARAM_INFO
	.align		4
.L_22817:
        /*0108*/ 	.byte	0x04, 0x17
        /*010a*/ 	.short	(.L_22819 - .L_22818)
.L_22818:
        /*010c*/ 	.word	0x00000000
        /*0110*/ 	.short	0x0003
        /*0112*/ 	.short	0x0018
        /*0114*/ 	.byte	0x00, 0xf5, 0x21, 0x00


	//----- nvinfo : EIATTR_KPARAM_INFO
	.align		4
.L_22819:
        /*0118*/ 	.byte	0x04, 0x17
        /*011a*/ 	.short	(.L_22821 - .L_22820)
.L_22820:
        /*011c*/ 	.word	0x00000000
        /*0120*/ 	.short	0x0002
        /*0122*/ 	.short	0x0010
        /*0124*/ 	.byte	0x00, 0xf5, 0x21, 0x00


	//----- nvinfo : EIATTR_KPARAM_INFO
	.align		4
.L_22821:
        /*0128*/ 	.byte	0x04, 0x17
        /*012a*/ 	.short	(.L_22823 - .L_22822)
.L_22822:
        /*012c*/ 	.word	0x00000000
        /*0130*/ 	.short	0x0001
        /*0132*/ 	.short	0x0008
        /*0134*/ 	.byte	0x00, 0xf5, 0x21, 0x00


	//----- nvinfo : EIATTR_KPARAM_INFO
	.align		4
.L_22823:
        /*0138*/ 	.byte	0x04, 0x17
        /*013a*/ 	.short	(.L_22825 - .L_22824)
.L_22824:
        /*013c*/ 	.word	0x00000000
        /*0140*/ 	.short	0x0000
        /*0142*/ 	.short	0x0000
        /*0144*/ 	.byte	0x00, 0xf5, 0x21, 0x00


	//----- nvinfo : EIATTR_SPARSE_MMA_MASK
	.align		4
.L_22825:
        /*0148*/ 	.byte	0x03, 0x50
        /*014a*/ 	.short	0x0000


	//----- nvinfo : EIATTR_MAXREG_COUNT
	.align		4
        /*014c*/ 	.byte	0x03, 0x1b
        /*014e*/ 	.short	0x00ff


	//----- nvinfo : EIATTR_NUM_BARRIERS
	.align		4
        /*0150*/ 	.byte	0x02, 0x4c
        /*0152*/ 	.byte	0x01
	.zero		1


	//----- nvinfo : EIATTR_MERCURY_ISA_VERSION
	.align		4
        /*0154*/ 	.byte	0x03, 0x5f
        /*0156*/ 	.short	0x0101


	//----- nvinfo : EIATTR_COOP_GROUP_MASK_REGIDS
	.align		4
        /*0158*/ 	.byte	0x04, 0x29
        /*015a*/ 	.short	(.L_22827 - .L_22826)


	//   ....[0]....
.L_22826:
        /*015c*/ 	.word	0xffffffff


	//   ....[1]....
        /*0160*/ 	.word	0xffffffff


	//   ....[2]....
        /*0164*/ 	.word	0xffffffff


	//   ....[3]....
        /*0168*/ 	.word	0xffffffff


	//   ....[4]....
        /*016c*/ 	.word	0xffffffff


	//   ....[5]....
        /*0170*/ 	.word	0xffffffff


	//   ....[6]....
        /*0174*/ 	.word	0xffffffff


	//   ....[7]....
        /*0178*/ 	.word	0xffffffff


	//   ....[8]....
        /*017c*/ 	.word	0xffffffff


	//   ....[9]....
        /*0180*/ 	.word	0xffffffff


	//   ....[10]....
        /*0184*/ 	.word	0xffffffff


	//   ....[11]....
        /*0188*/ 	.word	0xffffffff


	//   ....[12]....
        /*018c*/ 	.word	0xffffffff


	//   ....[13]....
        /*0190*/ 	.word	0xffffffff


	//   ....[14]....
        /*0194*/ 	.word	0xffffffff


	//   ....[15]....
        /*0198*/ 	.word	0xffffffff


	//   ....[16]....
        /*019c*/ 	.word	0xffffffff


	//   ....[17]....
        /*01a0*/ 	.word	0xffffffff


	//   ....[18]....
        /*01a4*/ 	.word	0xffffffff


	//   ....[19]....
        /*01a8*/ 	.word	0xffffffff


	//   ....[20]....
        /*01ac*/ 	.word	0xffffffff


	//   ....[21]....
        /*01b0*/ 	.word	0xffffffff


	//   ....[22]....
        /*01b4*/ 	.word	0xffffffff


	//   ....[23]....
        /*01b8*/ 	.word	0xffffffff


	//   ....[24]....
        /*01bc*/ 	.word	0xffffffff


	//   ....[25]....
        /*01c0*/ 	.word	0xffffffff


	//   ....[26]....
        /*01c4*/ 	.word	0xffffffff


	//   ....[27]....
        /*01c8*/ 	.word	0xffffffff


	//   ....[28]....
        /*01cc*/ 	.word	0x05000008


	//   ....[29]....
        /*01d0*/ 	.word	0x05000008


	//   ....[30]....
        /*01d4*/ 	.word	0x05000008


	//   ....[31]....
        /*01d8*/ 	.word	0x05000008


	//   ....[32]....
        /*01dc*/ 	.word	0x05000008


	//----- nvinfo : EIATTR_COOP_GROUP_INSTR_OFFSETS
	.align		4
.L_22827:
        /*01e0*/ 	.byte	0x04, 0x28
        /*01e2*/ 	.short	(.L_22829 - .L_22828)


	//   ....[0]....
.L_22828:
        /*01e4*/ 	.word	0x000024a0


	//   ....[1]....
        /*01e8*/ 	.word	0x00002650


	//   ....[2]....
        /*01ec*/ 	.word	0x00002670


	//   ....[3]....
        /*01f0*/ 	.word	0x00002690


	//   ....[4]....
        /*01f4*/ 	.word	0x000026b0


	//   ....[5]....
        /*01f8*/ 	.word	0x000027a0


	//   ....[6]....
        /*01fc*/ 	.word	0x000027c0


	//   ....[7]....
        /*0200*/ 	.word	0x00002810


	//   ....[8]....
        /*0204*/ 	.word	0x00003650


	//   ....[9]....
        /*0208*/ 	.word	0x00003690


	//   ....[10]....
        /*020c*/ 	.word	0x000036b0


	//   ....[11]....
        /*0210*/ 	.word	0x000036d0


	//   ....[12]....
        /*0214*/ 	.word	0x000036f0


	//   ....[13]....
        /*0218*/ 	.word	0x00003740


	//   ....[14]....
        /*021c*/ 	.word	0x00003760


	//   ....[15]....
        /*0220*/ 	.word	0x00003780


	//   ....[16]....
        /*0224*/ 	.word	0x00007360


	//   ....[17]....
        /*0228*/ 	.word	0x000073a0


	//   ....[18]....
        /*022c*/ 	.word	0x000073e0


	//   ....[19]....
        /*0230*/ 	.word	0x00007420


	//   ....[20]....
        /*0234*/ 	.word	0x00007450


	//   ....[21]....
        /*0238*/ 	.word	0x00007480


	//   ....[22]....
        /*023c*/ 	.word	0x000074a0


	//   ....[23]....
        /*0240*/ 	.word	0x000074d0


	//   ....[24]....
        /*0244*/ 	.word	0x00007500


	//   ....[25]....
        /*0248*/ 	.word	0x00007520


	//   ....[26]....
        /*024c*/ 	.word	0x00007540


	//   ....[27]....
        /*0250*/ 	.word	0x00007560


	//   ....[28]....
        /*0254*/ 	.word	0x00007e60


	//   ....[29]....
        /*0258*/ 	.word	0x00007f10


	//   ....[30]....
        /*025c*/ 	.word	0x00007fb0


	//   ....[31]....
        /*0260*/ 	.word	0x00008020


	//   ....[32]....
        /*0264*/ 	.word	0x00008090


	//----- nvinfo : EIATTR_VRC_CTA_INIT_COUNT
	.align		4
.L_22829:
        /*0268*/ 	.byte	0x02, 0x4a
	.zero		1
	.zero		1


	//----- nvinfo : EIATTR_EXIT_INSTR_OFFSETS
	.align		4
        /*026c*/ 	.byte	0x04, 0x1c
        /*026e*/ 	.short	(.L_22831 - .L_22830)


	//   ....[0]....
.L_22830:
        /*0270*/ 	.word	0x00007b60


	//   ....[1]....
        /*0274*/ 	.word	0x00007bc0


	//   ....[2]....
        /*0278*/ 	.word	0x00007df0


	//----- nvinfo : EIATTR_CRS_STACK_SIZE
	.align		4
.L_22831:
        /*027c*/ 	.byte	0x04, 0x1e
        /*027e*/ 	.short	(.L_22833 - .L_22832)
.L_22832:
        /*0280*/ 	.word	0x00000000


	//----- nvinfo : EIATTR_CBANK_PARAM_SIZE
	.align		4
.L_22833:
        /*0284*/ 	.byte	0x03, 0x19
        /*0286*/ 	.short	0x007c


	//----- nvinfo : EIATTR_PARAM_CBANK
	.align		4
        /*0288*/ 	.byte	0x04, 0x0a
        /*028a*/ 	.short	(.L_22835 - .L_22834)
	.align		4
.L_22834:
        /*028c*/ 	.word	index@(.nv.constant0._ZN4vllm25paged_attention_v1_kernelI13__nv_bfloat16S1_Li192ELi16ELi128ELNS_18Fp8KVCacheDataTypeE0ELb0EEEvPT_PKS3_PKT0_S9_ifPKiSB_iPKfiiiSD_SD_iiiii)
        /*0290*/ 	.short	0x0380
        /*0292*/ 	.short	0x007c


	//----- nvinfo : EIATTR_SW_WAR
	.align		4
.L_22835:
        /*0294*/ 	.byte	0x04, 0x36
        /*0296*/ 	.short	(.L_22837 - .L_22836)
.L_22836:
        /*0298*/ 	.word	0x00000008
.L_22837:


//--------------------- .nv.info._ZN4vllm25paged_attention_v1_kernelI13__nv_bfloat16S1_Li128ELi16ELi128ELNS_18Fp8KVCacheDataTypeE0ELb0EEEvPT_PKS3_PKT0_S9_ifPKiSB_iPKfiiiSD_SD_iiiii --------------------------
	.section	.nv.info._ZN4vllm25paged_attention_v1_kernelI13__nv_bfloat16S1_Li128ELi16ELi128ELNS_18Fp8KVCacheDataTypeE0ELb0EEEvPT_PKS3_PKT0_S9_ifPKiSB_iPKfiiiSD_SD_iiiii,"",@"SHT_CUDA_INFO"
	.sectionflags	@""
	.align	4


	//----- nvinfo : EIATTR_CUDA_API_VERSION
	.align		4
        /*0000*/ 	.byte	0x04, 0x37
        /*0002*/ 	.short	(.L_22839 - .L_22838)
.L_22838:
        /*0004*/ 	.word	0x00000082


	//----- nvinfo : EIATTR_KPARAM_INFO
	.align		4
.L_22839:
        /*0008*/ 	.byte	0x04, 0x17
        /*000a*/ 	.short	(.L_22841 - .L_22840)
.L_22840:
        /*000c*/ 	.word	0x00000000
        /*0010*/ 	.short	0x0013
        /*0012*/ 	.short	0x0078
        /*0014*/ 	.byte	0x00, 0xf0, 0x11, 0x00


	//----- nvinfo : EIATTR_KPARAM_INFO
	.align		4
.L_22841:
        /*0018*/ 	.byte	0x04, 0x17
        /*001a*/ 	.short	(.L_22843 - .L_22842)
.L_22842:
        /*001c*/ 	.word	0x00000000
        /*0020*/ 	.short	0x0012
        /*0022*/ 	.short	0x0074
        /*0024*/ 	.byte	0x00, 0xf0, 0x11, 0x00


	//----- nvinfo : EIATTR_KPARAM_INFO
	.align		4
.L_22843:
        /*0028*/ 	.byte	0x04, 0x17
        /*002a*/ 	.short	(.L_22845 - .L_22844)
.L_22844:
        /*002c*/ 	.word	0x00000000
        /*0030*/ 	.short	0x0011
        /*0032*/ 	.short	0x0070
        /*0034*/ 	.byte	0x00, 0xf0, 0x11, 0x00


	//----- nvinfo : EIATTR_KPARAM_INFO
	.align		4
.L_22845:
        /*0038*/ 	.byte	0x04, 0x17
        /*003a*/ 	.short	(.L_22847 - .L_22846)
.L_22846:
        /*003c*/ 	.word	0x00000000
        /*0040*/ 	.short	0x0010
        /*0042*/ 	.short	0x006c
        /*0044*/ 	.byte	0x00, 0xf0, 0x11, 0x00


	//----- nvinfo : EIATTR_KPARAM_INFO
	.align		4
.L_22847:
        /*0048*/ 	.byte	0x04, 0x17
        /*004a*/ 	.short	(.L_22849 - .L_22848)
.L_22848:
        /*004c*/ 	.word	0x00000000
        /*0050*/ 	.short	0x000f
        /*0052*/ 	.short	0x0068
        /*0054*/ 	.byte	0x00, 0xf0, 0x11, 0x00


	//----- nvinfo : EIATTR_KPARAM_INFO
	.align		4
.L_22849:
        /*0058*/ 	.byte	0x04, 0x17
        /*005a*/ 	.short	(.L_22851 - .L_22850)
.L_22850:
        /*005c*/ 	.word	0x00000000
        /*0060*/ 	.short	0x000e
        /*0062*/ 	.short	0x0060
        /*0064*/ 	.byte	0x00, 0xf5, 0x21, 0x00


	//----- nvinfo : EIATTR_KPARAM_INFO
	.align		4
.L_22851:
        /*0068*/ 	.byte	0x04, 0x17
        /*006a*/ 	.short	(.L_22853 - .L_22852)
.L_22852:
        /*006c*/ 	.word	0x00000000
        /*0070*/ 	.short	0x000d
        /*0072*/ 	.short	0x0058
        /*0074*/ 	.byte	0x00, 0xf5, 0x21, 0x00


	//----- nvinfo : EIATTR_KPARAM_INFO
	.align		4
.L_22853:
        /*0078*/ 	.byte	0x04, 0x17
        /*007a*/ 	.short	(.L_22855 - .L_22854)
.L_22854:
        /*007c*/ 	.word	0x00000000
        /*0080*/ 	.short	0x000c
        /*0082*/ 	.short	0x0050
        /*0084*/ 	.byte	0x00, 0xf0, 0x11, 0x00


	//----- nvinfo : EIATTR_KPARAM_INFO
	.align		4
.L_22855:
        /*0088*/ 	.byte	0x04, 0x17
        /*008a*/ 	.short	(.L_22857 - .L_22856)
.L_22856:
        /*008c*/ 	.word	0x00000000
        /*0090*/ 	.short	0x000b
        /*0092*/ 	.short	0x004c
        /*0094*/ 	.byte	0x00, 0xf0, 0x11, 0x00


	//----- nvinfo : EIATTR_KPARAM_INFO
	.align		4
.L_22857:
        /*0098*/ 	.byte	0x04, 0x17
        /*009a*/ 	.short	(.L_22859 - .L_22858)
.L_22858:
        /*009c*/ 	.word	0x00000000
        /*00a0*/ 	.short	0x000a
        /*00a2*/ 	.short	0x0048
        /*00a4*/ 	.byte	0x00, 0xf0, 0x11, 0x00


	//----- nvinfo : EIATTR_KPARAM_INFO
	.align		4
.L_22859:
        /*00a8*/ 	.byte	0x04, 0x17
        /*00aa*/ 	.short	(.L_22861 - .L_22860)
.L_22860:
        /*00ac*/ 	.word	0x00000000
        /*00b0*/ 	.short	0x0009
        /*00b2*/ 	.short	0x0040
        /*00b4*/ 	.byte	0x00, 0xf5, 0x21, 0x00


	//----- nvinfo : EIATTR_KPARAM_INFO
	.align		4
.L_22861:
        /*00b8*/ 	.byte	0x04, 0x17
        /*00ba*/ 	.short	(.L_22863 - .L_22862)
.L_22862:
        /*00bc*/ 	.word	0x00000000
        /*00c0*/ 	.short	0x0008
        /*00c2*/ 	.short	0x0038
        /*00c4*/ 	.byte	0x00, 0xf0, 0x11, 0x00


	//----- nvinfo : EIATTR_KPARAM_INFO
	.align		4
.L_22863:
        /*00c8*/ 	.byte	0x04, 0x17
        /*00ca*/ 	.short	(.L_22865 - .L_22864)
.L_22864:
        /*00cc*/ 	.word	0x00000000
        /*00d0*/ 	.short	0x0007
        /*00d2*/ 	.short	0x0030
        /*00d4*/ 	.byte	0x00, 0xf5, 0x21, 0x00


	//----- nvinfo : EIATTR_KPARAM_INFO
	.align		4
.L_22865:
        /*00d8*/ 	.byte	0x04, 0x17
        /*00da*/ 	.short	(.L_22867 - .L_22866)
.L_22866:
        /*00dc*/ 	.word	0x00000000
        /*00e0*/ 	.short	0x0006
        /*00e2*/ 	.short	0x0028
        /*00e4*/ 	.byte	0x00, 0xf5, 0x21, 0x00


	//----- nvinfo : EIATTR_KPARAM_INFO
	.align		4
.L_22867:
        /*00e8*/ 	.byte	0x04, 0x17
        /*00ea*/ 	.short	(.L_22869 - .L_22868)
.L_22868:
        /*00ec*/ 	.word	0x00000000
        /*00f0*/ 	.short	0x0005
        /*00f2*/ 	.short	0x0024
        /*00f4*/ 	.byte	0x00, 0xf0, 0x11, 0x00


	//----- nvinfo : EIATTR_KPARAM_INFO
	.align		4
.L_22869:
        /*00f8*/ 	.byte	0x04, 0x17
        /*00fa*/ 	.short	(.L_22871 - .L_22870)
.L_22870:
        /*00fc*/ 	.word	0x00000000
        /*0100*/ 	.short	0x0004
        /*0102*/ 	.short	0x0020
        /*0104*/ 	.byte	0x00, 0xf0, 0x11, 0x00


	//----- nvinfo : EIATTR_KPARAM_INFO
	.align		4
.L_22871:
        /*0108*/ 	.byte	0x04, 0x17
        /*010a*/ 	.short	(.L_22873 - .L_22872)
.L_22872:
        /*010c*/ 	.word	0x00000000
        /*0110*/ 	.short	0x0003
        /*0112*/ 	.short	0x0018
        /*0114*/ 	.byte	0x00, 0xf5, 0x21, 0x00


	//----- nvinfo : EIATTR_KPARAM_INFO
	.align		4
.L_22873:
        /*0118*/ 	.byte	0x04, 0x17
        /*011a*/ 	.short	(.L_22875 - .L_22874)
.L_22874:
        /*011c*/ 	.word	0x00000000
        /*0120*/ 	.short	0x0002
        /*0122*/ 	.short	0x0010
        /*0124*/ 	.byte	0x00, 0xf5, 0x21, 0x00


	//----- nvinfo : EIATTR_KPARAM_INFO
	.align		4
.L_22875:
        /*0128*/ 	.byte	0x04, 0x17
        /*012a*/ 	.short	(.L_22877 - .L_22876)
.L_22876:
        /*012c*/ 	.word	0x00000000
        /*0130*/ 	.short	0x0001
        /*0132*/ 	.short	0x0008
        /*0134*/ 	.byte	0x00, 0xf5, 0x21, 0x00


	//----- nvinfo : EIATTR_KPARAM_INFO
	.align		4
.L_22877:
        /*0138*/ 	.byte	0x04, 0x17
        /*013a*/ 	.short	(.L_22879 - .L_22878)
.L_22878:
        /*013c*/ 	.word	0x00000000
        /*0140*/ 	.short	0x0000
        /*0142*/ 	.short	0x0000
        /*0144*/ 	.byte	0x00, 0xf5, 0x21, 0x00


	//----- nvinfo : EIATTR_SPARSE_MMA_MASK
	.align		4
.L_22879:
        /*0148*/ 	.byte	0x03, 0x50
        /*014a*/ 	.short	0x0000


	//----- nvinfo : EIATTR_MAXREG_COUNT
	.align		4
        /*014c*/ 	.byte	0x03, 0x1b
        /*014e*/ 	.short	0x00ff


	//----- nvinfo : EIATTR_NUM_BARRIERS
	.align		4
        /*0150*/ 	.byte	0x02, 0x4c
        /*0152*/ 	.byte	0x01
	.zero		1


	//----- nvinfo : EIATTR_MERCURY_ISA_VERSION
	.align		4
        /*0154*/ 	.byte	0x03, 0x5f
        /*0156*/ 	.short	0x0101


	//----- nvinfo : EIATTR_COOP_GROUP_MASK_REGIDS
	.align		4
        /*0158*/ 	.byte	0x04, 0x29
        /*015a*/ 	.short	(.L_22881 - .L_22880)


	//   ....[0]....
.L_22880:
        /*015c*/ 	.word	0xffffffff


	//   ....[1]....
        /*0160*/ 	.word	0xffffffff


	//   ....[2]....
        /*0164*/ 	.word	0xffffffff


	//   ....[3]....
        /*0168*/ 	.word	0xffffffff


	//   ....[4]....
        /*016c*/ 	.word	0xffffffff


	//   ....[5]....
        /*0170*/ 	.word	0xffffffff


	//   ....[6]....
        /*0174*/ 	.word	0xffffffff


	//   ....[7]....
        /*0178*/ 	.word	0xffffffff


	//   ....[8]....
        /*017c*/ 	.word	0xffffffff


	//   ....[9]....
        /*0180*/ 	.word	0xffffffff


	//   ....[10]....
        /*0184*/ 	.word	0xffffffff


	//   ....[11]....
        /*0188*/ 	.word	0xffffffff


	//   ....[12]....
        /*018c*/ 	.word	0xffffffff


	//   ....[13]....
        /*0190*/ 	.word	0xffffffff


	//   ....[14]....
        /*0194*/ 	.word	0xffffffff


	//   ....[15]....
        /*0198*/ 	.word	0xffffffff


	//   ....[16]....
        /*019c*/ 	.word	0xffffffff


	//   ....[17]....
        /*01a0*/ 	.word	0xffffffff


	//   ....[18]....
        /*01a4*/ 	.word	0xffffffff


	//   ....[19]....
        /*01a8*/ 	.word	0xffffffff


	//   ....[20]....
        /*01ac*/ 	.word	0xffffffff


	//   ....[21]....
        /*01b0*/ 	.word	0xffffffff


	//   ....[22]....
        /*01b4*/ 	.word	0xffffffff


	//   ....[23]....
        /*01b8*/ 	.word	0xffffffff


	//   ....[24]....
        /*01bc*/ 	.word	0x05000017


	//   ....[25]....
        /*01c0*/ 	.word	0x05000017


	//   ....[26]....
        /*01c4*/ 	.word	0x05000017


	//   ....[27]....
        /*01c8*/ 	.word	0x05000017


	//   ....[28]....
        /*01cc*/ 	.word	0x05000017


	//----- nvinfo : EIATTR_COOP_GROUP_INSTR_OFFSETS
	.align		4
.L_22881:
        /*01d0*/ 	.byte	0x04, 0x28
        /*01d2*/ 	.short	(.L_22883 - .L_22882)


	//   ....[0]....
.L_22882:
        /*01d4*/ 	.word	0x00001bd0


	//   ....[1]....
        /*01d8*/ 	.word	0x00001dd0


	//   ....[2]....
        /*01dc*/ 	.word	0x00001df0


	//   ....[3]....
        /*01e0*/ 	.word	0x00001e10


	//   ....[4]....
        /*01e4*/ 	.word	0x00001e30


	//   ....[5]....
        /*01e8*/ 	.word	0x00001f10


	//   ....[6]....
        /*01ec*/ 	.word	0x00001f30


	//   ....[7]....
        /*01f0*/ 	.word	0x00001f80


	//   ....[8]....
        /*01f4*/ 	.word	0x00002dc0


	//   ....[9]....
        /*01f8*/ 	.word	0x00002df0


	//   ....[10]....
        /*01fc*/ 	.word	0x00002e10


	//   ....[11]....
        /*0200*/ 	.word	0x00002e30


	//   ....[12]....
        /*0204*/ 	.word	0x00002e50


	//   ....[13]....
        /*0208*/ 	.word	0x00002ea0


	//   ....[14]....
        /*020c*/ 	.word	0x00002ec0


	//   ....[15]....
        /*0210*/ 	.word	0x00002ee0


	//   ....[16]....
        /*0214*/ 	.word	0x00005a80


	//   ....[17]....
        /*0218*/ 	.word	0x00005ac0


	//   ....[18]....
        /*021c*/ 	.word	0x00005af0


	//   ....[19]....
        /*0220*/ 	.word	0x00005b20


	//   ....[20]....
        /*0224*/ 	.word	0x00005b30


	//   ....[21]....
        /*0228*/ 	.word	0x00005b40


	//   ....[22]....
        /*022c*/ 	.word	0x00005b50


	//   ....[23]....
        /*0230*/ 	.word	0x00005b70


	//   ....[24]....
        /*0234*/ 	.word	0x00006350


	//   ....[25]....
        /*0238*/ 	.word	0x00006400


	//   ....[26]....
        /*023c*/ 	.word	0x000064a0


	//   ....[27]....
        /*0240*/ 	.word	0x00006510


	//   ....[28]....
        /*0244*/ 	.word	0x00006580


	//----- nvinfo : EIATTR_VRC_CTA_INIT_COUNT
	.align		4
.L_22883:
        /*0248*/ 	.byte	0x02, 0x4a
	.zero		1
	.zero		1


	//----- nvinfo : EIATTR_EXIT_INSTR_OFFSETS
	.align		4
        /*024c*/ 	.byte	0x04, 0x1c
        /*024e*/ 	.short	(.L_22885 - .L_22884)


	//   ....[0]....
.L_22884:
        /*0250*/ 	.word	0x000060f0


	//   ....[1]....
        /*0254*/ 	.word	0x00006130


	//   ....[2]....
        /*0258*/ 	.word	0x000062f0


	//----- nvinfo : EIATTR_CRS_STACK_SIZE
	.align		4
.L_22885:
        /*025c*/ 	.byte	0x04, 0x1e
        /*025e*/ 	.short	(.L_22887 - .L_22886)
.L_22886:
        /*0260*/ 	.word	0x00000000


	//----- nvinfo : EIATTR_CBANK_PARAM_SIZE
	.align		4
.L_22887:
        /*0264*/ 	.byte	0x03, 0x19
        /*0266*/ 	.short	0x007c


	//----- nvinfo : EIATTR_PARAM_CBANK
	.align		4
        /*0268*/ 	.byte	0x04, 0x0a
        /*026a*/ 	.short	(.L_22889 - .L_22888)
	.align		4
.L_22888:
        /*026c*/ 	.word	index@(.nv.constant0._ZN4vllm25paged_attention_v1_kernelI13__nv_bfloat16S1_Li128ELi16ELi128ELNS_18Fp8KVCacheDataTypeE0ELb0EEEvPT_PKS3_PKT0_S9_ifPKiSB_iPKfiiiSD_SD_iiiii)
        /*0270*/ 	.short	0x0380
        /*0272*/ 	.short	0x007c


	//----- nvinfo : EIATTR_SW_WAR
	.align		4
.L_22889:
        /*0274*/ 	.byte	0x04, 0x36
        /*0276*/ 	.short	(.L_22891 - .L_22890)
.L_22890:
        /*0278*/ 	.word	0x00000008
.L_22891:


//--------------------- .nv.info._ZN4vllm25paged_attention_v1_kernelI13__nv_bfloat16S1_Li120ELi16ELi128ELNS_18Fp8KVCacheDataTypeE0ELb0EEEvPT_PKS3_PKT0_S9_ifPKiSB_iPKfiiiSD_SD_iiiii --------------------------
	.section	.nv.info._ZN4vllm25paged_attention_v1_kernelI13__nv_bfloat16S1_Li120ELi16ELi128ELNS_18Fp8KVCacheDataTypeE0ELb0EEEvPT_PKS3_PKT0_S9_ifPKiSB_iPKfiiiSD_SD_iiiii,"",@"SHT_CUDA_INFO"
	.sectionflags	@""
	.align	4


	//----- nvinfo : EIATTR_CUDA_API_VERSION
	.align		4
        /*0000*/ 	.byte	0x04, 0x37
        /*0002*/ 	.short	(.L_22893 - .L_22892)
.L_22892:
        /*0004*/ 	.word	0x00000082


	//----- nvinfo : EIATTR_KPARAM_INFO
	.align		4
.L_22893:
        /*0008*/ 	.byte	0x04, 0x17
        /*000a*/ 	.short	(.L_22895 - .L_22894)
.L_22894:
        /*000c*/ 	.word	0x00000000
        /*0010*/ 	.short	0x0013
        /*0012*/ 	.short	0x0078
        /*0014*/ 	.byte	0x00, 0xf0, 0x11, 0x00


	//----- nvinfo : EIATTR_KPARAM_INFO
	.align		4
.L_22895:
        /*0018*/ 	.byte	0x04, 0x17
        /*001a*/ 	.short	(.L_22897 - .L_22896)
.L_22896:
        /*001c*/ 	.word	0x00000000
        /*0020*/ 	.short	0x0012
        /*0022*/ 	.short	0x0074
        /*0024*/ 	.byte	0x00, 0xf0, 0x11, 0x00


	//----- nvinfo : EIATTR_KPARAM_INFO
	.align		4
.L_22897:
        /*0028*/ 	.byte	0x04, 0x17
        /*002a*/ 	.short	(.L_22899 - .L_22898)
.L_22898:
        /*002c*/ 	.word	0x00000000
        /*0030*/ 	.short	0x0011
        /*0032*/ 	.short	0x0070
        /*0034*/ 	.byte	0x00, 0xf0, 0x11, 0x00


	//----- nvinfo : EIATTR_KPARAM_INFO
	.align		4
.L_22899:
        /*0038*/ 	.byte	0x04, 0x17
        /*003a*/ 	.short	(.L_22901 - .L_22900)
.L_22900:
        /*003c*/ 	.word	0x00000000
        /*0040*/ 	.short	0x0010
        /*0042*/ 	.short	0x006c
        /*0044*/ 	.byte	0x00, 0xf0, 0x11, 0x00


	//----- nvinfo : EIATTR_KPARAM_INFO
	.align		4
.L_22901:
        /*0048*/ 	.byte	0x04, 0x17
        /*004a*/ 	.short	(.L_22903 - .L_22902)
.L_22902:
        /*004c*/ 	.word	0x00000000
        /*0050*/ 	.short	0x000f
        /*0052*/ 	.short	0x0068
        /*0054*/ 	.byte	0x00, 0xf0, 0x11, 0x00


	//----- nvinfo : EIATTR_KPARAM_INFO
	.align		4
.L_22903:
        /*0058*/ 	.byte	0x04, 0x17
        /*005a*/ 	.short	(.L_22905 - .L_22904)
.L_22904:
        /*005c*/ 	.word	0x00000000
        /*0060*/ 	.short	0x000e
        /*0062*/ 	.short	0x0060
        /*0064*/ 	.byte	0x00, 0xf5, 0x21, 0x00


	//----- nvinfo : EIATTR_KPARAM_INFO
	.align		4
.L_22905:
        /*0068*/ 	.byte	0x04, 0x17
        /*006a*/ 	.short	(.L_22907 - .L_22906)
.L_22906:
        /*006c*/ 	.word	0x00000000
        /*0070*/ 	.short	0x000d
        /*0072*/ 	.short	0x0058
        /*0074*/ 	.byte	0x00, 0xf5, 0x21, 0x00


	//----- nvinfo : EIATTR_KPARAM_INFO
	.align		4
.L_22907:
        /*0078*/ 	.byte	0x04, 0x17
        /*007a*/ 	.short	(.L_22909 - .L_22908)
.L_22908:
        /*007c*/ 	.word	0x00000000
        /*0080*/ 	.short	0x000c
        /*0082*/ 	.short	0x0050
        /*0084*/ 	.byte	0x00, 0xf0, 0x11, 0x00


	//----- nvinfo : EIATTR_KPARAM_INFO
	.align		4
.L_22909:
        /*0088*/ 	.byte	0x04, 0x17
        /*008a*/ 	.short	(.L_22911 - .L_22910)
.L_22910:
        /*008c*/ 	.word	0x00000000
        /*0090*/ 	.short	0x000b
        /*0092*/ 	.short	0x004c
        /*0094*/ 	.byte	0x00, 0xf0, 0x11, 0x00


	//----- nvinfo : EIATTR_KPARAM_INFO
	.align		4
.L_22911:
        /*0098*/ 	.byte	0x04, 0x17
        /*009a*/ 	.short	(.L_22913 - .L_22912)
.L_22912:
        /*009c*/ 	.word	0x00000000
        /*00a0*/ 	.short	0x000a
        /*00a2*/ 	.short	0x0048
        /*00a4*/ 	.byte	0x00, 0xf0, 0x11, 0x00


	//----- nvinfo : EIATTR_KPARAM_INFO
	.align		4
.L_22913:
        /*00a8*/ 	.byte	0x04, 0x17
        /*00aa*/ 	.short	(.L_22915 - .L_22914)
.L_22914:
        /*00ac*/ 	.word	0x00000000
        /*00b0*/ 	.short	0x0009
        /*00b2*/ 	.short	0x0040
        /*00b4*/ 	.byte	0x00, 0xf5, 0x21, 0x00


	//----- nvinfo : EIATTR_KPARAM_INFO
	.align		4
.L_22915:
        /*00b8*/ 	.byte	0x04, 0x17
        /*00ba*/ 	.short	(.L_22917 - .L_22916)
.L_22916:
        /*00bc*/ 	.word	0x00000000
        /*00c0*/ 	.short	0x0008
        /*00c2*/ 	.short	0x0038
        /*00c4*/ 	.byte	0x00, 0xf0, 0x11, 0x00


	//----- nvinfo : EIATTR_KPARAM_INFO
	.align		4
.L_22917:
        /*00c8*/ 	.byte	0x04, 0x17
        /*00ca*/ 	.short	(.L_22919 - .L_22918)
.L_22918:
        /*00cc*/ 	.word	0x00000000
        /*00d0*/ 	.short	0x0007
        /*00d2*/ 	.short	0x0030
        /*00d4*/ 	.byte	0x00, 0xf5, 0x21, 0x00


	//----- nvinfo : EIATTR_KPARAM_INFO
	.align		4
.L_22919:
        /*00d8*/ 	.byte	0x04, 0x17
        /*00da*/ 	.short	(.L_22921 - .L_22920)
.L_22920:
        /*00dc*/ 	.word	0x00000000
        /*00e0*/ 	.short	0x0006
        /*00e2*/ 	.short	0x0028
        /*00e4*/ 	.byte	0x00, 0xf5, 0x21, 0x00


	//----- nvinfo : EIATTR_KPARAM_INFO
	.align		4
.L_22921:
        /*00e8*/ 	.byte	0x04, 0x17
        /*00ea*/ 	.short	(.L_22923 - .L_22922)
.L_22922:
        /*00ec*/ 	.word	0x00000000
        /*00f0*/ 	.short	0x0005
        /*00f2*/ 	.short	0x0024
        /*00f4*/ 	.byte	0x00, 0xf0, 0x11, 0x00


	//----- nvinfo : EIATTR_KPARAM_INFO
	.align		4
.L_22923:
        /*00f8*/ 	.byte	0x04, 0x17
        /*00fa*/ 	.short	(.L_22925 - .L_22924)
.L_22924:
        /*00fc*/ 	.word	0x00000000
        /*0100*/ 	.short	0x0004
        /*0102*/ 	.short	0x0020
        /*0104*/ 	.byte	0x00, 0xf0, 0x11, 0x00


	//----- nvinfo : EIATTR_KPARAM_INFO
	.align		4
.L_22925:
        /*0108*/ 	.byte	0x04, 0x17
        /*010a*/ 	.short	(.L_22927 - .L_22926)
.L_22926:
        /*010c*/ 	.word	0x00000000
        /*0110*/ 	.short	0x0003
        /*0112*/ 	.short	0x0018
        /*0114*/ 	.byte	0x00, 0xf5, 0x21, 0x00


	//----- nvinfo : EIATTR_KPARAM_INFO
	.align		4
.L_22927:
        /*0118*/ 	.byte	0x04, 0x17
        /*011a*/ 	.short	(.L_22929 - .L_22928)
.L_22928:
        /*011c*/ 	.word	0x00000000
        /*0120*/ 	.short	0x0002
        /*0122*/ 	.short	0x0010
        /*0124*/ 	.byte	0x00, 0xf5, 0x21, 0x00


	//----- nvinfo : EIATTR_KPARAM_INFO
	.align		4
.L_22929:
        /*0128*/ 	.byte	0x04, 0x17
        /*012a*/ 	.short	(.L_22931 - .L_22930)
.L_22930:
        /*012c*/ 	.word	0x00000000
        /*0130*/ 	.short	0x0001
        /*0132*/ 	.short	0x0008
        /*0134*/ 	.byte	0x00, 0xf5, 0x21, 0x00


	//----- nvinfo : EIATTR_KPARAM_INFO
	.align		4
.L_22931:
        /*0138*/ 	.byte	0x04, 0x17
        /*013a*/ 	.short	(.L_22933 - .L_22932)
.L_22932:
        /*013c*/ 	.word	0x00000000
        /*0140*/ 	.short	0x0000
        /*0142*/ 	.short	0x0000
        /*0144*/ 	.byte	0x00, 0xf5, 0x21, 0x00


	//----- nvinfo : EIATTR_SPARSE_MMA_MASK
	.align		4
.L_22933:
        /*0148*/ 	.byte	0x03, 0x50
        /*014a*/ 	.short	0x0000


	//----- nvinfo : EIATTR_MAXREG_COUNT
	.align		4
        /*014c*/ 	.byte	0x03, 0x1b
        /*014e*/ 	.short	0x00ff


	//----- nvinfo : EIATTR_NUM_BARRIERS
	.align		4
        /*0150*/ 	.byte	0x02, 0x4c
        /*0152*/ 	.byte	0x01
	.zero		1


	//----- nvinfo : EIATTR_MERCURY_ISA_VERSION
	.align		4
        /*0154*/ 	.byte	0x03, 0x5f
        /*0156*/ 	.short	0x0101


	//----- nvinfo : EIATTR_COOP_GROUP_MASK_REGIDS
	.align		4
        /*0158*/ 	.byte	0x04, 0x29
        /*015a*/ 	.short	(.L_22935 - .L_22934)


	//   ....[0]....
.L_22934:
        /*015c*/ 	.word	0xffffffff


	//   ....[1]....
        /*0160*/ 	.word	0xffffffff


	//   ....[2]....
        /*0164*/ 	.word	0xffffffff


	//   ....[3]....
        /*0168*/ 	.word	0xffffffff


	//   ....[4]....
        /*016c*/ 	.word	0xffffffff


	//   ....[5]....
        /*0170*/ 	.word	0xffffffff


	//   ....[6]....
        /*0174*/ 	.word	0xffffffff


	//   ....[7]....
        /*0178*/ 	.word	0xffffffff


	//   ....[8]....
        /*017c*/ 	.word	0xffffffff


	//   ....[9]....
        /*0180*/ 	.word	0xffffffff


	//   ....[10]....
        /*0184*/ 	.word	0xffffffff


	//   ....[11]....
        /*0188*/ 	.word	0xffffffff


	//   ....[12]....
        /*018c*/ 	.word	0xffffffff


	//   ....[13]....
        /*0190*/ 	.word	0xffffffff


	//   ....[14]....
        /*0194*/ 	.word	0xffffffff


	//   ....[15]....
        /*0198*/ 	.word	0xffffffff


	//   ....[16]....
        /*019c*/ 	.word	0xffffffff


	//   ....[17]....
        /*01a0*/ 	.word	0xffffffff


	//   ....[18]....
        /*01a4*/ 	.word	0xffffffff


	//   ....[19]....
        /*01a8*/ 	.word	0xffffffff


	//   ....[20]....
        /*01ac*/ 	.word	0xffffffff


	//   ....[21]....
        /*01b0*/ 	.word	0xffffffff


	//   ....[22]....
        /*01b4*/ 	.word	0xffffffff


	//   ....[23]....
        /*01b8*/ 	.word	0xffffffff


	//   ....[24]....
        /*01bc*/ 	.word	0x0500004b


	//   ....[25]....
        /*01c0*/ 	.word	0x0500004b


	//   ....[26]....
        /*01c4*/ 	.word	0x0500004b


	//   ....[27]....
        /*01c8*/ 	.word	0x0500004b


	//   ....[28]....
        /*01cc*/ 	.word	0x0500004b


	//----- nvinfo : EIATTR_COOP_GROUP_INSTR_OFFSETS
	.align		4
.L_22935:
        /*01d0*/ 	.byte	0x04, 0x28
        /*01d2*/ 	.short	(.L_22937 - .L_22936)


	//   ....[0]....
.L_22936:
        /*01d4*/ 	.word	0x00001aa0


	//   ....[1]....
        /*01d8*/ 	.word	0x00001ca0


	//   ....[2]....
        /*01dc*/ 	.word	0x00001cc0


	//   ....[3]....
        /*01e0*/ 	.word	0x00001ce0


	//   ....[4]....
        /*01e4*/ 	.word	0x00001d00


	//   ....[5]....
        /*01e8*/ 	.word	0x00001df0


	//   ....[6]....
        /*01ec*/ 	.word	0x00001e10


	//   ....[7]....
        /*01f0*/ 	.word	0x00001e50


	//   ....[8]....
        /*01f4*/ 	.word	0x00002c90


	//   ....[9]....
        /*01f8*/ 	.word	0x00002cc0


	//   ....[10]....
        /*01fc*/ 	.word	0x00002ce0


	//   ....[11]....
        /*0200*/ 	.word	0x00002d00


	//   ....[12]....
        /*0204*/ 	.word	0x00002d20


	//   ....[13]....
        /*0208*/ 	.word	0x00002d70


	//   ....[14]....
        /*020c*/ 	.word	0x00002d90


	//   ....[15]....
        /*0210*/ 	.word	0x00002db0


	//   ....[16]....
        /*0214*/ 	.word	0x00005ba0


	//   ....[17]....
        /*0218*/ 	.word	0x00005bd0


	//   ....[18]....
        /*021c*/ 	.word	0x00005bf0


	//   ....[19]....
        /*0220*/ 	.word	0x00005c00


	//   ....[20]....
        /*0224*/ 	.word	0x00005c10


	//   ....[21]....
        /*0228*/ 	.word	0x00005c20


	//   ....[22]....
        /*022c*/ 	.word	0x00005c30


	//   ....[23]....
        /*0230*/ 	.word	0x00005c60


	//   ....[24]....
        /*0234*/ 	.word	0x00006650


	//   ....[25]....
        /*0238*/ 	.word	0x00006700


	//   ....[26]....
        /*023c*/ 	.word	0x00006790


	//   ....[27]....
        /*0240*/ 	.word	0x00006800


	//   ....[28]....
        /*0244*/ 	.word	0x00006870


	//----- nvinfo : EIATTR_VRC_CTA_INIT_COUNT
	.align		4
.L_22937:
        /*0248*/ 	.byte	0x02, 0x4a
	.zero		1
	.zero		1


	//----- nvinfo : EIATTR_EXIT_INSTR_OFFSETS
	.align		4
        /*024c*/ 	.byte	0x04, 0x1c
        /*024e*/ 	.short	(.L_22939 - .L_22938)


	//   ....[0]....
.L_22938:
        /*0250*/ 	.word	0x000063c0


	//   ....[1]....
        /*0254*/ 	.word	0x000065c0


	//   ....[2]....
        /*0258*/ 	.word	0x000065f0


	//----- nvinfo : EIATTR_CRS_STACK_SIZE
	.align		4
.L_22939:
        /*025c*/ 	.byte	0x04, 0x1e
        /*025e*/ 	.short	(.L_22941 - .L_22940)
.L_22940:
        /*0260*/ 	.word	0x00000000


	//----- nvinfo : EIATTR_CBANK_PARAM_SIZE
	.align		4
.L_22941:
        /*0264*/ 	.byte	0x03, 0x19
        /*0266*/ 	.short	0x007c


	//----- nvinfo : EIATTR_PARAM_CBANK
	.align		4
        /*0268*/ 	.byte	0x04, 0x0a
        /*026a*/ 	.short	(.L_22943 - .L_22942)
	.align		4
.L_22942:
        /*026c*/ 	.word	index@(.nv.constant0._ZN4vllm25paged_attention_v1_kernelI13__nv_bfloat16S1_Li120ELi16ELi128ELNS_18Fp8KVCacheDataTypeE0ELb0EEEvPT_PKS3_PKT0_S9_ifPKiSB_iPKfiiiSD_SD_iiiii)
        /*0270*/ 	.short	0x0380
        /*0272*/ 	.short	0x007c


	//----- nvinfo : EIATTR_SW_WAR
	.align		4
.L_22943:
        /*0274*/ 	.byte	0x04, 0x36
        /*0276*/ 	.short	(.L_22945 - .L_22944)
.L_22944:
        /*0278*/ 	.word	0x00000008
.L_22945:


//--------------------- .nv.info._ZN4vllm25paged_attention_v1_kernelI13__nv_bfloat16S1_Li112ELi16ELi128ELNS_18Fp8KVCacheDataTypeE0ELb0EEEvPT_PKS3_PKT0_S9_ifPKiSB_iPKfiiiSD_SD_iiiii --------------------------
	.section	.nv.info._ZN4vllm25paged_attention_v1_kernelI13__nv_bfloat16S1_Li112ELi16ELi128ELNS_18Fp8KVCacheDataTypeE0ELb0EEEvPT_PKS3_PKT0_S9_ifPKiSB_iPKfiiiSD_SD_iiiii,"",@"SHT_CUDA_INFO"
	.sectionflags	@""
	.align	4


	//----- nvinfo : EIATTR_CUDA_API_VERSION
	.align		4
        /*0000*/ 	.byte	0x04, 0x37
        /*0002*/ 	.short	(.L_22947 - .L_22946)
.L_22946:
        /*0004*/ 	.word	0x00000082


	//----- nvinfo : EIATTR_KPARAM_INFO
	.align		4
.L_22947:
        /*0008*/ 	.byte	0x04, 0x17
        /*000a*/ 	.short	(.L_22949 - .L_22948)
.L_22948:
        /*000c*/ 	.word	0x00000000
        /*0010*/ 	.short	0x0013
        /*0012*/ 	.short	0x0078
        /*0014*/ 	.byte	0x00, 0xf0, 0x11, 0x00


	//----- nvinfo : EIATTR_KPARAM_INFO
	.align		4
.L_22949:
        /*0018*/ 	.byte	0x04, 0x17
        /*001a*/ 	.short	(.L_22951 - .L_22950)
.L_22950:
        /*001c*/ 	.word	0x00000000
        /*0020*/ 	.short	0x0012
        /*0022*/ 	.short	0x0074
        /*0024*/ 	.byte	0x00, 0xf0, 0x11, 0x00


	//----- nvinfo : EIATTR_KPARAM_INFO
	.align		4
.L_22951:
        /*0028*/ 	.byte	0x04, 0x17
        /*002a*/ 	.short	(.L_22953 - .L_22952)
.L_22952:
        /*002c*/ 	.word	0x00000000
        /*0030*/ 	.short	0x0011
        /*0032*/ 	.short	0x0070
        /*0034*/ 	.byte	0x00, 0xf0, 0x11, 0x00


	//----- nvinfo : EIATTR_KPARAM_INFO
	.align		4
.L_22953:
        /*0038*/ 	.byte	0x04, 0x17
        /*003a*/ 	.short	(.L_22955 - .L_22954)
.L_22954:
        /*003c*/ 	.word	0x00000000
        /*0040*/ 	.short	0x0010
        /*0042*/ 	.short	0x006c
        /*0044*/ 	.byte	0x00, 0xf0, 0x11, 0x00


	//----- nvinfo : EIATTR_KPARAM_INFO
	.align		4
.L_22955:
        /*0048*/ 	.byte	0x04, 0x17
        /*004a*/ 	.short	(.L_22957 - .L_22956)
.L_22956:
        /*004c*/ 	.word	0x00000000
        /*0050*/ 	.short	0x000f
        /*0052*/ 	.short	0x0068
        /*0054*/ 	.byte	0x00, 0xf0, 0x11, 0x00


	//----- nvinfo : EIATTR_KPARAM_INFO
	.align		4
.L_22957:
        /*0058*/ 	.byte	0x04, 0x17
        /*005a*/ 	.short	(.L_22959 - .L_22958)
.L_22958:
        /*005c*/ 	.word	0x00000000
        /*0060*/ 	.short	0x000e
        /*0062*/ 	.short	0x0060
        /*0064*/ 	.byte	0x00, 0xf5, 0x21, 0x00


	//----- nvinfo : EIATTR_KPARAM_INFO
	.align		4
.L_22959:
        /*0068*/ 	.byte	0x04, 0x17
        /*006a*/ 	.short	(.L_22961 - .L_22960)
.L_22960:
        /*006c*/ 	.word	0x00000000
        /*0070*/ 	.short	0x000d
        /*0072*/ 	.short	0x0058
        /*0074*/ 	.byte	0x00, 0xf5, 0x21, 0x00


	//----- nvinfo : EIATTR_KPARAM_INFO
	.align		4
.L_22961:
        /*0078*/ 	.byte	0x04, 0x17
        /*007a*/ 	.short	(.L_22963 - .L_22962)
.L_22962:
        /*007c*/ 	.word	0x00000000
        /*0080*/ 	.short	0x000c
        /*0082*/ 	.short	0x0050
        /*0084*/ 	.byte	0x00, 0xf0, 0x11, 0x00


	//----- nvinfo : EIATTR_KPARAM_INFO
	.align		4
.L_22963:
        /*0088*/ 	.byte	0x04, 0x17
        /*008a*/ 	.short	(.L_22965 - .L_22964)
.L_22964:
        /*008c*/ 	.word	0x00000000
        /*0090*/ 	.short	0x000b
        /*0092*/ 	.short	0x004c
        /*0094*/ 	.byte	0x00, 0xf0, 0x11, 0x00


	//----- nvinfo : EIATTR_KPARAM_INFO
	.align		4
.L_22965:
        /*0098*/ 	.byte	0x04, 0x17
        /*009a*/ 	.short	(.L_22967 - .L_22966)
.L_22966:
        /*009c*/ 	.word	0x00000000
        /*00a0*/ 	.short	0x000a
        /*00a2*/ 	.short	0x0048
        /*00a4*/ 	.byte	0x00, 0xf0, 0x11, 0x00


	//----- nvinfo : EIATTR_KPARAM_INFO
	.align		4
.L_22967:
        /*00a8*/ 	.byte	0x04, 0x17
        /*00aa*/ 	.short	(.L_22969 - .L_22968)
.L_22968:
        /*00ac*/ 	.word	0x00000000
        /*00b0*/ 	.short	0x0009
        /*00b2*/ 	.short	0x0040
        /*00b4*/ 	.byte	0x00, 0xf5, 0x21, 0x00


	//----- nvinfo : EIATTR_KPARAM_INFO
	.align		4
.L_22969:
        /*00b8*/ 	.byte	0x04, 0x17
        /*00ba*/ 	.short	(.L_22971 - .L_22970)
.L_22970:
        /*00bc*/ 	.word	0x00000000
        /*00c0*/ 	.short	0x0008
        /*00c2*/ 	.short	0x0038
        /*00c4*/ 	.byte	0x00, 0xf0, 0x11, 0x00


	//----- nvinfo : EIATTR_KPARAM_INFO
	.align		4
.L_22971:
        /*00c8*/ 	.byte	0x04, 0x17
        /*00ca*/ 	.short	(.L_22973 - .L_22972)
.L_22972:
        /*00cc*/ 	.word	0x00000000
        /*00d0*/ 	.short	0x0007
        /*00d2*/ 	.short	0x0030
        /*00d4*/ 	.byte	0x00, 0xf5, 0x21, 0x00


	//----- nvinfo : EIATTR_KPARAM_INFO
	.align		4
.L_22973:
        /*00d8*/ 	.byte	0x04, 0x17
        /*00da*/ 	.short	(.L_22975 - .L_22974)
.L_22974:
        /*00dc*/ 	.word	0x00000000
        /*00e0*/ 	.short	0x0006
        /*00e2*/ 	.short	0x0028
        /*00e4*/ 	.byte	0x00, 0xf5, 0x21, 0x00


	//----- nvinfo : EIATTR_KPARAM_INFO
	.align		4
.L_22975:
        /*00e8*/ 	.byte	0x04, 0x17
        /*00ea*/ 	.short	(.L_22977 - .L_22976)
.L_22976:
        /*00ec*/ 	.word	0x00000000
        /*00f0*/ 	.short	0x0005
        /*00f2*/ 	.short	0x0024
        /*00f4*/ 	.byte	0x00, 0xf0, 0x11, 0x00


	//----- nvinfo : EIATTR_KPARAM_INFO
	.align		4
.L_22977:
        /*00f8*/ 	.byte	0x04, 0x17
        /*00fa*/ 	.short	(.L_22979 - .L_22978)
.L_22978:
        /*00fc*/ 	.word	0x00000000
        /*0100*/ 	.short	0x0004
        /*0102*/ 	.short	0x0020
        /*0104*/ 	.byte	0x00, 0xf0, 0x11, 0x00


	//----- nvinfo : EIATTR_KPARAM_INFO
	.align		4
.L_22979:
        /*0108*/ 	.byte	0x04, 0x17
        /*010a*/ 	.short	(.L_22981 - .L_22980)
.L_22980:
        /*010c*/ 	.word	0x00000000
        /*0110*/ 	.short	0x0003
        /*0112*/ 	.short	0x0018
        /*0114*/ 	.byte	0x00, 0xf5, 0x21, 0x00


	//----- nvinfo : EIATTR_KPARAM_INFO
	.align		4
.L_22981:
        /*0118*/ 	.byte	0x04, 0x17
        /*011a*/ 	.short	(.L_22983 - .L_22982)
.L_22982:
        /*011c*/ 	.word	0x00000000
        /*0120*/ 	.short	0x0002
        /*0122*/ 	.short	0x0010
        /*0124*/ 	.byte	0x00, 0xf5, 0x21, 0x00


	//----- nvinfo : EIATTR_KPARAM_INFO
	.align		4
.L_22983:
        /*0128*/ 	.byte	0x04, 0x17
        /*012a*/ 	.short	(.L_22985 - .L_22984)
.L_22984:
        /*012c*/ 	.word	0x00000000
        /*0130*/ 	.short	0x0001
        /*0132*/ 	.short	0x0008
        /*0134*/ 	.byte	0x00, 0xf5, 0x21, 0x00


	//----- nvinfo : EIATTR_KPARAM_INFO
	.align		4
.L_22985:
        /*0138*/ 	.byte	0x04, 0x17
        /*013a*/ 	.short	(.L_22987 - .L_22986)
.L_22986:
        /*013c*/ 	.word	0x00000000
        /*0140*/ 	.short	0x0000
        /*0142*/ 	.short	0x0000
        /*0144*/ 	.byte	0x00, 0xf5, 0x21, 0x00


	//----- nvinfo : EIATTR_SPARSE_MMA_MASK
	.align		4
.L_22987:
        /*0148*/ 	.byte	0x03, 0x50
        /*014a*/ 	.short	0x0000


	//----- nvinfo : EIATTR_MAXREG_COUNT
	.align		4
        /*014c*/ 	.byte	0x03, 0x1b
        /*014e*/ 	.short	0x00ff


	//----- nvinfo : EIATTR_NUM_BARRIERS
	.align		4
        /*0150*/ 	.byte	0x02, 0x4c
        /*0152*/ 	.byte	0x01
	.zero		1


	//----- nvinfo : EIATTR_MERCURY_ISA_VERSION
	.align		4
        /*0154*/ 	.byte	0x03, 0x5f
        /*0156*/ 	.short	0x0101


	//----- nvinfo : EIATTR_COOP_GROUP_MASK_REGIDS
	.align		4
        /*0158*/ 	.byte	0x04, 0x29
        /*015a*/ 	.short	(.L_22989 - .L_22988)


	//   ....[0]....
.L_22988:
        /*015c*/ 	.word	0xffffffff


	//   ....[1]....
        /*0160*/ 	.word	0xffffffff


	//   ....[2]....
        /*0164*/ 	.word	0xffffffff


	//   ....[3]....
        /*0168*/ 	.word	0xffffffff


	//   ....[4]....
        /*016c*/ 	.word	0xffffffff


	//   ....[5]....
        /*0170*/ 	.word	0xffffffff


	//   ....[6]....
        /*0174*/ 	.word	0xffffffff


	//   ....[7]....
        /*0178*/ 	.word	0xffffffff


	//   ....[8]....
        /*017c*/ 	.word	0xffffffff


	//   ....[9]....
        /*0180*/ 	.word	0xffffffff


	//   ....[10]....
        /*0184*/ 	.word	0xffffffff


	//   ....[11]....
        /*0188*/ 	.word	0xffffffff


	//   ....[12]....
        /*018c*/ 	.word	0xffffffff


	//   ....[13]....
        /*0190*/ 	.word	0xffffffff


	//   ....[14]....
        /*0194*/ 	.word	0xffffffff


	//   ....[15]....
        /*0198*/ 	.word	0xffffffff


	//   ....[16]....
        /*019c*/ 	.word	0xffffffff


	//   ....[17]....
        /*01a0*/ 	.word	0xffffffff


	//   ....[18]....
        /*01a4*/ 	.word	0xffffffff


	//   ....[19]....
        /*01a8*/ 	.word	0xffffffff


	//   ....[20]....
        /*01ac*/ 	.word	0xffffffff


	//   ....[21]....
        /*01b0*/ 	.word	0xffffffff


	//   ....[22]....
        /*01b4*/ 	.word	0xffffffff


	//   ....[23]....
        /*01b8*/ 	.word	0x05000011


	//   ....[24]....
        /*01bc*/ 	.word	0x05000011


	//   ....[25]....
        /*01c0*/ 	.word	0x05000011


	//   ....[26]....
        /*01c4*/ 	.word	0x05000011


	//   ....[27]....
        /*01c8*/ 	.word	0x05000011


	//----- nvinfo : EIATTR_COOP_GROUP_INSTR_OFFSETS
	.align		4
.L_22989:
        /*01cc*/ 	.byte	0x04, 0x28
        /*01ce*/ 	.short	(.L_22991 - .L_22990)


	//   ....[0]....
.L_22990:
        /*01d0*/ 	.word	0x000018d0


	//   ....[1]....
        /*01d4*/ 	.word	0x00001ad0


	//   ....[2]....
        /*01d8*/ 	.word	0x00001af0


	//   ....[3]....
        /*01dc*/ 	.word	0x00001b10


	//   ....[4]....
        /*01e0*/ 	.word	0x00001b30


	//   ....[5]....
        /*01e4*/ 	.word	0x00001c10


	//   ....[6]....
        /*01e8*/ 	.word	0x00001c30


	//   ....[7]....
        /*01ec*/ 	.word	0x00001c80


	//   ....[8]....
        /*01f0*/ 	.word	0x00002ac0


	//   ....[9]....
        /*01f4*/ 	.word	0x00002b00


	//   ....[10]....
        /*01f8*/ 	.word	0x00002b20


	//   ....[11]....
        /*01fc*/ 	.word	0x00002b40


	//   ....[12]....
        /*0200*/ 	.word	0x00002b60


	//   ....[13]....
        /*0204*/ 	.word	0x00002bb0


	//   ....[14]....
        /*0208*/ 	.word	0x00002bd0


	//   ....[15]....
        /*020c*/ 	.word	0x00002bf0


	//   ....[16]....
        /*0210*/ 	.word	0x00005400


	//   ....[17]....
        /*0214*/ 	.word	0x00005440


	//   ....[18]....
        /*0218*/ 	.word	0x00005480


	//   ....[19]....
        /*021c*/ 	.word	0x000054c0


	//   ....[20]....
        /*0220*/ 	.word	0x000054f0


	//   ....[21]....
        /*0224*/ 	.word	0x00005520


	//   ....[22]....
        /*0228*/ 	.word	0x00005540


	//   ....[23]....
        /*022c*/ 	.word	0x00005b70


	//   ....[24]....
        /*0230*/ 	.word	0x00005c20


	//   ....[25]....
        /*0234*/ 	.word	0x00005cc0


	//   ....[26]....
        /*0238*/ 	.word	0x00005d30


	//   ....[27]....
        /*023c*/ 	.word	0x00005da0


	//----- nvinfo : EIATTR_VRC_CTA_INIT_COUNT
	.align		4
.L_22991:
        /*0240*/ 	.byte	0x02, 0x4a
	.zero		1
	.zero		1


	//----- nvinfo : EIATTR_EXIT_INSTR_OFFSETS
	.align		4
        /*0244*/ 	.byte	0x04, 0x1c
        /*0246*/ 	.short	(.L_22993 - .L_22992)


	//   ....[0]....
.L_22992:
        /*0248*/ 	.word	0x00005920


	//   ....[1]....
        /*024c*/ 	.word	0x00005980


	//   ....[2]....
        /*0250*/ 	.word	0x00005b10


	//----- nvinfo : EIATTR_CRS_STACK_SIZE
	.align		4
.L_22993:
        /*0254*/ 	.byte	0x04, 0x1e
        /*0256*/ 	.short	(.L_22995 - .L_22994)
.L_22994:
        /*0258*/ 	.word	0x00000000


	//----- nvinfo : EIATTR_CBANK_PARAM_SIZE
	.align		4
.L_22995:
        /*025c*/ 	.byte	0x03, 0x19
        /*025e*/ 	.short	0x007c


	//----- nvinfo : EIATTR_PARAM_CBANK
	.align		4
        /*0260*/ 	.byte	0x04, 0x0a
        /*0262*/ 	.short	(.L_22997 - .L_22996)
	.align		4
.L_22996:
        /*0264*/ 	.word	index@(.nv.constant0._ZN4vllm25paged_attention_v1_kernelI13__nv_bfloat16S1_Li112ELi16ELi128ELNS_18Fp8KVCacheDataTypeE0ELb0EEEvPT_PKS3_PKT0_S9_ifPKiSB_iPKfiiiSD_SD_iiiii)
        /*0268*/ 	.short	0x0380
        /*026a*/ 	.short	0x007c


	//----- nvinfo : EIATTR_SW_WAR
	.align		4
.L_22997:
        /*026c*/ 	.byte	0x04, 0x36
        /*026e*/ 	.short	(.L_22999 - .L_22998)
.L_22998:
        /*0270*/ 	.word	0x00000008
.L_22999:


//--------------------- .nv.info._ZN4vllm25paged_attention_v1_kernelI13__nv_bfloat16S1_Li96ELi16ELi128ELNS_18Fp8KVCacheDataTypeE0ELb0EEEvPT_PKS3_PKT0_S9_ifPKiSB_iPKfiiiSD_SD_iiiii --------------------------
	.section	.nv.info._ZN4vllm25paged_attention_v1_kernelI13__nv_bfloat16S1_Li96ELi16ELi128ELNS_18Fp8KVCacheDataTypeE0ELb0EEEvPT_PKS3_PKT0_S9_ifPKiSB_iPKfiiiSD_SD_iiiii,"",@"SHT_CUDA_INFO"
	.sectionflags	@""
	.align	4


	//----- nvinfo : EIATTR_CUDA_API_VERSION
	.align		4
        /*0000*/ 	.byte	0x04, 0x37
        /*0002*/ 	.short	(.L_23001 - .L_23000)
.L_23000:
        /*0004*/ 	.word	0x00000082


	//----- nvinfo : EIATTR_KPARAM_INFO
	.align		4
.L_23001:
        /*0008*/ 	.byte	0x04, 0x17
        /*000a*/ 	.short	(.L_23003 - .L_23002)
.L_23002:
        /*000c*/ 	.word	0x00000000
        /*0010*/ 	.short	0x0013
        /*0012*/ 	.short	0x0078
        /*0014*/ 	.byte	0x00, 0xf0, 0x11, 0x00


	//----- nvinfo : EIATTR_KPARAM_INFO
	.align		4
.L_23003:
        /*0018*/ 	.byte	0x04, 0x17
        /*001a*/ 	.short	(.L_23005 - .L_23004)
.L_23004:
        /*001c*/ 	.word	0x00000000
        /*0020*/ 	.short	0x0012
        /*0022*/ 	.short	0x0074
        /*0024*/ 	.byte	0x00, 0xf0, 0x11, 0x00


	//----- nvinfo : EIATTR_KPARAM_INFO
	.align		4
.L_23005:
        /*0028*/ 	.byte	0x04, 0x17
        /*002a*/ 	.short	(.L_23007 - .L_23006)
.L_23006:
        /*002c*/ 	.word	0x00000000
        /*0030*/ 	.short	0x0011
        /*0032*/ 	.short	0x0070
        /*0034*/ 	.byte	0x00, 0xf0, 0x11, 0x00


	//----- nvinfo : EIATTR_KPARAM_INFO
	.align		4
.L_23007:
        /*0038*/ 	.byte	0x04, 0x17
        /*003a*/ 	.short	(.L_23009 - .L_23008)
.L_23008:
        /*003c*/ 	.word	0x00000000
        /*0040*/ 	.short	0x0010
        /*0042*/ 	.short	0x006c
        /*0044*/ 	.byte	0x00, 0xf0, 0x11, 0x00


	//----- nvinfo : EIATTR_KPARAM_INFO
	.align		4
.L_23009:
        /*0048*/ 	.byte	0x04, 0x17
        /*004a*/ 	.short	(.L_23011 - .L_23010)
.L_23010:
        /*004c*/ 	.word	0x00000000
        /*0050*/ 	.short	0x000f
        /*0052*/ 	.short	0x0068
        /*0054*/ 	.byte	0x00, 0xf0, 0x11, 0x00


	//----- nvinfo : EIATTR_KPARAM_INFO
	.align		4
.L_23011:
        /*0058*/ 	.byte	0x04, 0x17
        /*005a*/ 	.short	(.L_23013 - .L_23012)
.L_23012:
        /*005c*/ 	.word	0x00000000
        /*0060*/ 	.short	0x000e
        /*0062*/ 	.short	0x0060
        /*0064*/ 	.byte	0x00, 0xf5, 0x21, 0x00


	//----- nvinfo : EIATTR_KPARAM_INFO
	.align		4
.L_23013:
        /*0068*/ 	.byte	0x04, 0x17
        /*006a*/ 	.short	(.L_23015 - .L_23014)
.L_23014:
        /*006c*/ 	.word	0x00000000
        /*0070*/ 	.short	0x000d
        /*0072*/ 	.short	0x0058
        /*0074*/ 	.byte	0x00, 0xf5, 0x21, 0x00


	//----- nvinfo : EIATTR_KPARAM_INFO
	.align		4
.L_23015:
        /*0078*/ 	.byte	0x04, 0x17
        /*007a*/ 	.short	(.L_23017 - .L_23016)
.L_23016:
        /*007c*/ 	.word	0x00000000
        /*0080*/ 	.short	0x000c
        /*0082*/ 	.short	0x0050
        /*0084*/ 	.byte	0x00, 0xf0, 0x11, 0x00


	//----- nvinfo : EIATTR_KPARAM_INFO
	.align		4
.L_23017:
        /*0088*/ 	.byte	0x04, 0x17
        /*008a*/ 	.short	(.L_23019 - .L_23018)
.L_23018:
        /*008c*/ 	.word	0x00000000
        /*0090*/ 	.short	0x000b
        /*0092*/ 	.short	0x004c
        /*0094*/ 	.byte	0x00, 0xf0, 0x11, 0x00


	//----- nvinfo : EIATTR_KPARAM_INFO
	.align		4
.L_23019:
        /*0098*/ 	.byte	0x04, 0x17
        /*009a*/ 	.short	(.L_23021 - .L_23020)
.L_23020:
        /*009c*/ 	.word	0x00000000
        /*00a0*/ 	.short	0x000a
        /*00a2*/ 	.short	0x0048
        /*00a4*/ 	.byte	0x00, 0xf0, 0x11, 0x00


	//----- nvinfo : EIATTR_KPARAM_INFO
	.align		4
.L_23021:
        /*00a8*/ 	.byte	0x04, 0x17
        /*00aa*/ 	.short	(.L_23023 - .L_23022)
.L_23022:
        /*00ac*/ 	.word	0x00000000
        /*00b0*/ 	.short	0x0009
        /*00b2*/ 	.short	0x0040
        /*00b4*/ 	.byte	0x00, 0xf5, 0x21, 0x00


	//----- nvinfo : EIATTR_KPARAM_INFO
	.align		4
.L_23023:
        /*00b8*/ 	.byte	0x04, 0x17
        /*00ba*/ 	.short	(.L_23025 - .L_23024)
.L_23024:
        /*00bc*/ 	.word	0x00000000
        /*00c0*/ 	.short	0x0008
        /*00c2*/ 	.short	0x0038
        /*00c4*/ 	.byte	0x00, 0xf0, 0x11, 0x00


	//----- nvinfo : EIATTR_KPARAM_INFO
	.align		4
.L_23025:
        /*00c8*/ 	.byte	0x04, 0x17
        /*00ca*/ 	.short	(.L_23027 - .L_23026)
.L_23026:
        /*00cc*/ 	.word	0x00000000
        /*00d0*/ 	.short	0x0007
        /*00d2*/ 	.short	0x0030
        /*00d4*/ 	.byte	0x00, 0xf5, 0x21, 0x00


	//----- nvinfo : EIATTR_KPARAM_INFO
	.align		4
.L_23027:
        /*00d8*/ 	.byte	0x04, 0x17
        /*00da*/ 	.short	(.L_23029 - .L_23028)
.L_23028:
        /*00dc*/ 	.word	0x00000000
        /*00e0*/ 	.short	0x0006
        /*00e2*/ 	.short	0x0028
        /*00e4*/ 	.byte	0x00, 0xf5, 0x21, 0x00


	//----- nvinfo : EIATTR_KPARAM_INFO
	.align		4
.L_23029:
        /*00e8*/ 	.byte	0x04, 0x17
        /*00ea*/ 	.short	(.L_23031 - .L_23030)
.L_23030:
        /*00ec*/ 	.word	0x00000000
        /*00f0*/ 	.short	0x0005
        /*00f2*/ 	.short	0x0024
        /*00f4*/ 	.byte	0x00, 0xf0, 0x11, 0x00


	//----- nvinfo : EIATTR_KPARAM_INFO
	.align		4
.L_23031:
        /*00f8*/ 	.byte	0x04, 0x17
        /*00fa*/ 	.short	(.L_23033 - .L_23032)
.L_23032:
        /*00fc*/ 	.word	0x00000000
        /*0100*/ 	.short	0x0004
        /*0102*/ 	.short	0x0020
        /*0104*/ 	.byte	0x00, 0xf0, 0x11, 0x00


	//----- nvinfo : EIATTR_KPARAM_INFO
	.align		4
.L_23033:
        /*0108*/ 	.byte	0x04, 0x17
        /*010a*/ 	.short	(.L_23035 - .L_23034)
.L_23034:
        /*010c*/ 	.word	0x00000000
        /*0110*/ 	.short	0x0003
        /*0112*/ 	.short	0x0018
        /*0114*/ 	.byte	0x00, 0xf5, 0x21, 0x00


	//----- nvinfo : EIATTR_KPARAM_INFO
	.align		4
.L_23035:
        /*0118*/ 	.byte	0x04, 0x17
        /*011a*/ 	.short	(.L_23037 - .L_23036)
.L_23036:
        /*011c*/ 	.word	0x00000000
        /*0120*/ 	.short	0x0002
        /*0122*/ 	.short	0x0010
        /*0124*/ 	.byte	0x00, 0xf5, 0x21, 0x00


	//----- nvinfo : EIATTR_KPARAM_INFO
	.align		4
.L_23037:
        /*0128*/ 	.byte	0x04, 0x17
        /*012a*/ 	.short	(.L_23039 - .L_23038)
.L_23038:
        /*012c*/ 	.word	0x00000000
        /*0130*/ 	.short	0x0001
        /*0132*/ 	.short	0x0008
        /*0134*/ 	.byte	0x00, 0xf5, 0x21, 0x00


	//----- nvinfo : EIATTR_KPARAM_INFO
	.align		4
.L_23039:
        /*0138*/ 	.byte	0x04, 0x17
        /*013a*/ 	.short	(.L_23041 - .L_23040)
.L_23040:
        /*013c*/ 	.word	0x00000000
        /*0140*/ 	.short	0x0000
        /*0142*/ 	.short	0x0000
        /*0144*/ 	.byte	0x00, 0xf5, 0x21, 0x00


	//----- nvinfo : EIATTR_SPARSE_MMA_MASK
	.align		4
.L_23041:
        /*0148*/ 	.byte	0x03, 0x50
        /*014a*/ 	.short	0x0000


	//----- nvinfo : EIATTR_MAXREG_COUNT
	.align		4
        /*014c*/ 	.byte	0x03, 0x1b
        /*014e*/ 	.short	0x00ff


	//----- nvinfo : EIATTR_NUM_BARRIERS
	.align		4
        /*0150*/ 	.byte	0x02, 0x4c
        /*0152*/ 	.byte	0x01
	.zero		1


	//----- nvinfo : EIATTR_MERCURY_ISA_VERSION
	.align		4
        /*0154*/ 	.byte	0x03, 0x5f
        /*0156*/ 	.short	0x0101


	//----- nvinfo : EIATTR_COOP_GROUP_MASK_REGIDS
	.align		4
        /*0158*/ 	.byte	0x04, 0x29
        /*015a*/ 	.short	(.L_23043 - .L_23042)


	//   ....[0]....
.L_23042:
        /*015c*/ 	.word	0xffffffff


	//   ....[1]....
        /*0160*/ 	.word	0xffffffff


	//   ....[2]....
        /*0164*/ 	.word	0xffffffff


	//   ....[3]....
        /*0168*/ 	.word	0xffffffff


	//   ....[4]....
        /*016c*/ 	.word	0xffffffff


	//   ....[5]....
        /*0170*/ 	.word	0xffffffff


	//   ....[6]....
        /*0174*/ 	.word	0xffffffff


	//   ....[7]....
        /*0178*/ 	.word	0xffffffff


	//   ....[8]....
        /*017c*/ 	.word	0xffffffff


	//   ....[9]....
        /*0180*/ 	.word	0xffffffff


	//   ....[10]....
        /*0184*/ 	.word	0xffffffff


	//   ....[11]....
        /*0188*/ 	.word	0xffffffff


	//   ....[12]....
        /*018c*/ 	.word	0xffffffff


	//   ....[13]....
        /*0190*/ 	.word	0xffffffff


	//   ....[14]....
        /*0194*/ 	.word	0xffffffff


	//   ....[15]....
        /*0198*/ 	.word	0xffffffff


	//   ....[16]....
        /*019c*/ 	.word	0xffffffff


	//   ....[17]....
        /*01a0*/ 	.word	0xffffffff


	//   ....[18]....
        /*01a4*/ 	.word	0xffffffff


	//   ....[19]....
        /*01a8*/ 	.word	0xffffffff


	//   ....[20]....
        /*01ac*/ 	.word	0xffffffff


	//   ....[21]....
        /*01b0*/ 	.word	0xffffffff


	//   ....[22]....
        /*01b4*/ 	.word	0x0500000d


	//   ....[23]....
        /*01b8*/ 	.word	0x0500000d


	//   ....[24]....
        /*01bc*/ 	.word	0x0500000d


	//   ....[25]....
        /*01c0*/ 	.word	0x0500000d


	//   ....[26]....
        /*01c4*/ 	.word	0x0500000d


	//----- nvinfo : EIATTR_COOP_GROUP_INSTR_OFFSETS
	.align		4
.L_23043:
        /*01c8*/ 	.byte	0x04, 0x28
        /*01ca*/ 	.short	(.L_23045 - .L_23044)


	//   ....[0]....
.L_23044:
        /*01cc*/ 	.word	0x00001690


	//   ....[1]....
        /*01d0*/ 	.word	0x00001890


	//   ....[2]....
        /*01d4*/ 	.word	0x000018b0


	//   ....[3]....
        /*01d8*/ 	.word	0x000018d0


	//   ....[4]....
        /*01dc*/ 	.word	0x000018f0


	//   ....[5]....
        /*01e0*/ 	.word	0x000019d0


	//   ....[6]....
        /*01e4*/ 	.word	0x00001a00


	//   ....[7]....
        /*01e8*/ 	.word	0x00001a50


	//   ....[8]....
        /*01ec*/ 	.word	0x00002880


	//   ....[9]....
        /*01f0*/ 	.word	0x000028c0


	//   ....[10]....
        /*01f4*/ 	.word	0x000028e0


	//   ....[11]....
        /*01f8*/ 	.word	0x00002900


	//   ....[12]....
        /*01fc*/ 	.word	0x00002920


	//   ....[13]....
        /*0200*/ 	.word	0x00002970


	//   ....[14]....
        /*0204*/ 	.word	0x00002990


	//   ....[15]....
        /*0208*/ 	.word	0x000029b0


	//   ....[16]....
        /*020c*/ 	.word	0x00004dc0


	//   ....[17]....
        /*0210*/ 	.word	0x00004e00


	//   ....[18]....
        /*0214*/ 	.word	0x00004e40


	//   ....[19]....
        /*0218*/ 	.word	0x00004e80


	//   ....[20]....
        /*021c*/ 	.word	0x00004ec0


	//   ....[21]....
        /*0220*/ 	.word	0x00004ee0


	//   ....[22]....
        /*0224*/ 	.word	0x00005490


	//   ....[23]....
        /*0228*/ 	.word	0x00005540


	//   ....[24]....
        /*022c*/ 	.word	0x000055e0


	//   ....[25]....
        /*0230*/ 	.word	0x00005650


	//   ....[26]....
        /*0234*/ 	.word	0x000056c0


	//----- nvinfo : EIATTR_VRC_CTA_INIT_COUNT
	.align		4
.L_23045:
        /*0238*/ 	.byte	0x02, 0x4a
	.zero		1
	.zero		1


	//----- nvinfo : EIATTR_EXIT_INSTR_OFFSETS
	.align		4
        /*023c*/ 	.byte	0x04, 0x1c
        /*023e*/ 	.short	(.L_23047 - .L_23046)


	//   ....[0]....
.L_23046:
        /*0240*/ 	.word	0x00005260


	//   ....[1]....
        /*0244*/ 	.word	0x000052c0


	//   ....[2]....
        /*0248*/ 	.word	0x00005430


	//----- nvinfo : EIATTR_CRS_STACK_SIZE
	.align		4
.L_23047:
        /*024c*/ 	.byte	0x04, 0x1e
        /*024e*/ 	.short	(.L_23049 - .L_23048)
.L_23048:
        /*0250*/ 	.word	0x00000000


	//----- nvinfo : EIATTR_CBANK_PARAM_SIZE
	.align		4
.L_23049:
        /*0254*/ 	.byte	0x03, 0x19
        /*0256*/ 	.short	0x007c


	//----- nvinfo : EIATTR_PARAM_CBANK
	.align		4
        /*0258*/ 	.byte	0x04, 0x0a
        /*025a*/ 	.short	(.L_23051 - .L_23050)
	.align		4
.L_23050:
        /*025c*/ 	.word	index@(.nv.constant0._ZN4vllm25paged_attention_v1_kernelI13__nv_bfloat16S1_Li96ELi16ELi128ELNS_18Fp8KVCacheDataTypeE0ELb0EEEvPT_PKS3_PKT0_S9_ifPKiSB_iPKfiiiSD_SD_iiiii)
        /*0260*/ 	.short	0x0380
        /*0262*/ 	.short	0x007c


	//----- nvinfo : EIATTR_SW_WAR
	.align		4
.L_23051:
        /*0264*/ 	.byte	0x04, 0x36
        /*0266*/ 	.short	(.L_23053 - .L_23052)
.L_23052:
        /*0268*/ 	.word	0x00000008
.L_23053:


//--------------------- .nv.info._ZN4vllm25paged_attention_v1_kernelI13__nv_bfloat16S1_Li80ELi16ELi128ELNS_18Fp8KVCacheDataTypeE0ELb0EEEvPT_PKS3_PKT0_S9_ifPKiSB_iPKfiiiSD_SD_iiiii --------------------------
	.section	.nv.info._ZN4vllm25paged_attention_v1_kernelI13__nv_bfloat16S1_Li80ELi16ELi128ELNS_18Fp8KVCacheDataTypeE0ELb0EEEvPT_PKS3_PKT0_S9_ifPKiSB_iPKfiiiSD_SD_iiiii,"",@"SHT_CUDA_INFO"
	.sectionflags	@""
	.align	4


	//----- nvinfo : EIATTR_CUDA_API_VERSION
	.align		4
        /*0000*/ 	.byte	0x04, 0x37
        /*0002*/ 	.short	(.L_23055 - .L_23054)
.L_23054:
        /*0004*/ 	.word	0x00000082


	//----- nvinfo : EIATTR_KPARAM_INFO
	.align		4
.L_23055:
        /*0008*/ 	.byte	0x04, 0x17
        /*000a*/ 	.short	(.L_23057 - .L_23056)
.L_23056:
        /*000c*/ 	.word	0x00000000
        /*0010*/ 	.short	0x0013
        /*0012*/ 	.short	0x0078
        /*0014*/ 	.byte	0x00, 0xf0, 0x11, 0x00


	//----- nvinfo : EIATTR_KPARAM_INFO
	.align		4
.L_23057:
        /*0018*/ 	.byte	0x04, 0x17
        /*001a*/ 	.short	(.L_23059 - .L_23058)
.L_23058:
        /*001c*/ 	.word	0x00000000
        /*0020*/ 	.short	0x0012
        /*0022*/ 	.short	0x0074
        /*0024*/ 	.byte	0x00, 0xf0, 0x11, 0x00


	//----- nvinfo : EIATTR_KPARAM_INFO
	.align		4
.L_23059:
        /*0028*/ 	.byte	0x04, 0x17
        /*002a*/ 	.short	(.L_23061 - .L_23060)
.L_23060:
        /*002c*/ 	.word	0x00000000
        /*0030*/ 	.short	0x0011
        /*0032*/ 	.short	0x0070
        /*0034*/ 	.byte	0x00, 0xf0, 0x11, 0x00


	//----- nvinfo : EIATTR_KPARAM_INFO
	.align		4
.L_23061:
        /*0038*/ 	.byte	0x04, 0x17
        /*003a*/ 	.short	(.L_23063 - .L_23062)
.L_23062:
        /*003c*/ 	.word	0x00000000
        /*0040*/ 	.short	0x0010
        /*0042*/ 	.short	0x006c
        /*0044*/ 	.byte	0x00, 0xf0, 0x11, 0x00


	//----- nvinfo : EIATTR_KPARAM_INFO
	.align		4
.L_23063:
        /*0048*/ 	.byte	0x04, 0x17
        /*004a*/ 	.short	(.L_23065 - .L_23064)
.L_23064:
        /*004c*/ 	.word	0x00000000
        /*0050*/ 	.short	0x000f
        /*0052*/ 	.short	0x0068
        /*0054*/ 	.byte	0x00, 0xf0, 0x11, 0x00


	//----- nvinfo : EIATTR_KPARAM_INFO
	.align		4
.L_23065:
        /*0058*/ 	.byte	0x04, 0x17
        /*005a*/ 	.short	(.L_23067 - .L_23066)
.L_23066:
        /*005c*/ 	.word	0x00000000
        /*0060*/ 	.short	0x000e
        /*0062*/ 	.short	0x0060
        /*0064*/ 	.byte	0x00, 0xf5, 0x21, 0x00


	//----- nvinfo : EIATTR_KPARAM_INFO
	.align		4
.L_23067:
        /*0068*/ 	.byte	0x04, 0x17
        /*006a*/ 	.short	(.L_23069 - .L_23068)
.L_23068:
        /*006c*/ 	.word	0x00000000
        /*0070*/ 	.short	0x000d
        /*0072*/ 	.short	0x0058
        /*0074*/ 	.byte	0x00, 0xf5, 0x21, 0x00


	//----- nvinfo : EIATTR_KPARAM_INFO
	.align		4
.L_23069:
        /*0078*/ 	.byte	0x04, 0x17
        /*007a*/ 	.short	(.L_23071 - .L_23070)
.L_23070:
        /*007c*/ 	.word	0x00000000
        /*0080*/ 	.short	0x000c
        /*0082*/ 	.short	0x0050
        /*0084*/ 	.byte	0x00, 0xf0, 0x11, 0x00


	//----- nvinfo : EIATTR_KPARAM_INFO
	.align		4
.L_23071:
        /*0088*/ 	.byte	0x04, 0x17
        /*008a*/ 	.short	(.L_23073 - .L_23072)
.L_23072:
        /*008c*/ 	.word	0x00000000
        /*0090*/ 	.short	0x000b
        /*0092*/ 	.short	0x004c
        /*0094*/ 	.byte	0x00, 0xf0, 0x11, 0x00


	//----- nvinfo : EIATTR_KPARAM_INFO
	.align		4
.L_23073:
        /*0098*/ 	.byte	0x04, 0x17
        /*009a*/ 	.short	(.L_23075 - .L_23074)
.L_23074:
        /*009c*/ 	.word	0x00000000
        /*00a0*/ 	.short	0x000a
        /*00a2*/ 	.short	0x0048
        /*00a4*/ 	.byte	0x00, 0xf0, 0x11, 0x00


	//----- nvinfo : EIATTR_KPARAM_INFO
	.align		4
.L_23075:
        /*00a8*/ 	.byte	0x04, 0x17
        /*00aa*/ 	.short	(.L_23077 - .L_23076)
.L_23076:
        /*00ac*/ 	.word	0x00000000
        /*00b0*/ 	.short	0x0009
        /*00b2*/ 	.short	0x0040
        /*00b4*/ 	.byte	0x00, 0xf5, 0x21, 0x00


	//----- nvinfo : EIATTR_KPARAM_INFO
	.align		4
.L_23077:
        /*00b8*/ 	.byte	0x04, 0x17
        /*00ba*/ 	.short	(.L_23079 - .L_23078)
.L_23078:
        /*00bc*/ 	.word	0x00000000
        /*00c0*/ 	.short	0x0008
        /*00c2*/ 	.short	0x0038
        /*00c4*/ 	.byte	0x00, 0xf0, 0x11, 0x00


	//----- nvinfo : EIATTR_KPARAM_INFO
	.align		4
.L_23079:
        /*00c8*/ 	.byte	0x04, 0x17
        /*00ca*/ 	.short	(.L_23081 - .L_23080)
.L_23080:
        /*00cc*/ 	.word	0x00000000
        /*00d0*/ 	.short	0x0007
        /*00d2*/ 	.short	0x0030
        /*00d4*/ 	.byte	0x00, 0xf5, 0x21, 0x00


	//----- nvinfo : EIATTR_KPARAM_INFO
	.align		4
.L_23081:
        /*00d8*/ 	.byte	0x04, 0x17
        /*00da*/ 	.short	(.L_23083 - .L_23082)
.L_23082:
        /*00dc*/ 	.word	0x00000000
        /*00e0*/ 	.short	0x0006
        /*00e2*/ 	.short	0x0028
        /*00e4*/ 	.byte	0x00, 0xf5, 0x21, 0x00


	//----- nvinfo : EIATTR_KPARAM_INFO
	.align		4
.L_23083:
        /*00e8*/ 	.byte	0x04, 0x17
        /*00ea*/ 	.short	(.L_23085 - .L_23084)
.L_23084:
        /*00ec*/ 	.word	0x00000000
        /*00f0*/ 	.short	0x0005
        /*00f2*/ 	.short	0x0024
        /*00f4*/ 	.byte	0x00, 0xf0, 0x11, 0x00


	//----- nvinfo : EIATTR_KPARAM_INFO
	.align		4
.L_23085:
        /*00f8*/ 	.byte	0x04, 0x17
        /*00fa*/ 	.short	(.L_23087 - .L_23086)
.L_23086:
        /*00fc*/ 	.word	0x00000000
        /*0100*/ 	.short	0x0004
        /*0102*/ 	.short	0x0020
        /*0104*/ 	.byte	0x00, 0xf0, 0x11, 0x00


	//----- nvinfo : EIATTR_KPARAM_INFO
	.align		4
.L_23087:
        /*0108*/ 	.byte	0x04, 0x17
        /*010a*/ 	.short	(.L_23089 - .L_23088)
.L_23088:
        /*010c*/ 	.word	0x00000000
        /*0110*/ 	.short	0x0003
        /*0112*/ 	.short	0x0018
        /*0114*/ 	.byte	0x00, 0xf5, 0x21, 0x00


	//----- nvinfo : EIATTR_KPARAM_INFO
	.align		4
.L_23089:
        /*0118*/ 	.byte	0x04, 0x17
        /*011a*/ 	.short	(.L_23091 - .L_23090)
.L_23090:
        /*011c*/ 	.word	0x00000000
        /*0120*/ 	.short	0x0002
        /*0122*/ 	.short	0x0010
        /*0124*/ 	.byte	0x00, 0xf5, 0x21, 0x00


	//----- nvinfo : EIATTR_KPARAM_INFO
	.align		4
.L_23091:
        /*0128*/ 	.byte	0x04, 0x17
        /*012a*/ 	.short	(.L_23093 - .L_23092)
.L_23092:
        /*012c*/ 	.word	0x00000000
        /*0130*/ 	.short	0x0001
        /*0132*/ 	.short	0x0008
        /*0134*/ 	.byte	0x00, 0xf5, 0x21, 0x00


	//----- nvinfo : EIATTR_KPARAM_INFO
	.align		4
.L_23093:
        /*0138*/ 	.byte	0x04, 0x17
        /*013a*/ 	.short	(.L_23095 - .L_23094)
.L_23094:
        /*013c*/ 	.word	0x00000000
        /*0140*/ 	.short	0x0000
        /*0142*/ 	.short	0x0000
        /*0144*/ 	.byte	0x00, 0xf5, 0x21, 0x00


	//----- nvinfo : EIATTR_SPARSE_MMA_MASK
	.align		4
.L_23095:
        /*0148*/ 	.byte	0x03, 0x50
        /*014a*/ 	.short	0x0000


	//----- nvinfo : EIATTR_MAXREG_COUNT
	.align		4
        /*014c*/ 	.byte	0x03, 0x1b
        /*014e*/ 	.short	0x00ff


	//----- nvinfo : EIATTR_NUM_BARRIERS
	.align		4
        /*0150*/ 	.byte	0x02, 0x4c
        /*0152*/ 	.byte	0x01
	.zero		1


	//----- nvinfo : EIATTR_MERCURY_ISA_VERSION
	.align		4
        /*0154*/ 	.byte	0x03, 0x5f
        /*0156*/ 	.short	0x0101


	//----- nvinfo : EIATTR_COOP_GROUP_MASK_REGIDS
	.align		4
        /*0158*/ 	.byte	0x04, 0x29
        /*015a*/ 	.short	(.L_23097 - .L_23096)


	//   ....[0]....
.L_23096:
        /*015c*/ 	.word	0xffffffff


	//   ....[1]....
        /*0160*/ 	.word	0xffffffff


	//   ....[2]....
        /*0164*/ 	.word	0xffffffff


	//   ....[3]....
        /*0168*/ 	.word	0xffffffff


	//   ....[4]....
        /*016c*/ 	.word	0xffffffff


	//   ....[5]....
        /*0170*/ 	.word	0xffffffff


	//   ....[6]....
        /*0174*/ 	.word	0xffffffff


	//   ....[7]....
        /*0178*/ 	.word	0xffffffff


	//   ....[8]....
        /*017c*/ 	.word	0xffffffff


	//   ....[9]....
        /*0180*/ 	.word	0xffffffff


	//   ....[10]....
        /*0184*/ 	.word	0xffffffff


	//   ....[11]....
        /*0188*/ 	.word	0xffffffff


	//   ....[12]....
        /*018c*/ 	.word	0xffffffff


	//   ....[13]....
        /*0190*/ 	.word	0xffffffff


	//   ....[14]....
        /*0194*/ 	.word	0xffffffff


	//   ....[15]....
        /*0198*/ 	.word	0xffffffff


	//   ....[16]....
        /*019c*/ 	.word	0xffffffff


	//   ....[17]....
        /*01a0*/ 	.word	0xffffffff


	//   ....[18]....
        /*01a4*/ 	.word	0xffffffff


	//   ....[19]....
        /*01a8*/ 	.word	0xffffffff


	//   ....[20]....
        /*01ac*/ 	.word	0xffffffff


	//   ....[21]....
        /*01b0*/ 	.word	0x0500003a


	//   ....[22]....
        /*01b4*/ 	.word	0x0500003a


	//   ....[23]....
        /*01b8*/ 	.word	0x0500003a


	//   ....[24]....
        /*01bc*/ 	.word	0x0500003a


	//   ....[25]....
        /*01c0*/ 	.word	0x0500003a


	//----- nvinfo : EIATTR_COOP_GROUP_INSTR_OFFSETS
	.align		4
.L_23097:
        /*01c4*/ 	.byte	0x04, 0x28
        /*01c6*/ 	.short	(.L_23099 - .L_23098)


	//   ....[0]....
.L_23098:
        /*01c8*/ 	.word	0x00001430


	//   ....[1]....
        /*01cc*/ 	.word	0x00001630


	//   ....[2]....
        /*01d0*/ 	.word	0x00001650


	//   ....[3]....
        /*01d4*/ 	.word	0x00001670


	//   ....[4]....
        /*01d8*/ 	.word	0x00001690


	//   ....[5]....
        /*01dc*/ 	.word	0x00001770


	//   ....[6]....
        /*01e0*/ 	.word	0x00001790


	//   ....[7]....
        /*01e4*/ 	.word	0x000017d0


	//   ....[8]....
        /*01e8*/ 	.word	0x00002620


	//   ....[9]....
        /*01ec*/ 	.word	0x00002660


	//   ....[10]....
        /*01f0*/ 	.word	0x00002680


	//   ....[11]....
        /*01f4*/ 	.word	0x000026a0


	//   ....[12]....
        /*01f8*/ 	.word	0x000026c0


	//   ....[13]....
        /*01fc*/ 	.word	0x00002710


	//   ....[14]....
        /*0200*/ 	.word	0x00002730


	//   ....[15]....
        /*0204*/ 	.word	0x00002750


	//   ....[16]....
        /*0208*/ 	.word	0x00004770


	//   ....[17]....
        /*020c*/ 	.word	0x000047b0


	//   ....[18]....
        /*0210*/ 	.word	0x000047f0


	//   ....[19]....
        /*0214*/ 	.word	0x00004830


	//   ....[20]....
        /*0218*/ 	.word	0x00004870


	//   ....[21]....
        /*021c*/ 	.word	0x00004d90


	//   ....[22]....
        /*0220*/ 	.word	0x00004e40


	//   ....[23]....
        /*0224*/ 	.word	0x00004ee0


	//   ....[24]....
        /*0228*/ 	.word	0x00004f50


	//   ....[25]....
        /*022c*/ 	.word	0x00004fc0


	//----- nvinfo : EIATTR_VRC_CTA_INIT_COUNT
	.align		4
.L_23099:
        /*0230*/ 	.byte	0x02, 0x4a
	.zero		1
	.zero		1


	//----- nvinfo : EIATTR_EXIT_INSTR_OFFSETS
	.align		4
        /*0234*/ 	.byte	0x04, 0x1c
        /*0236*/ 	.short	(.L_23101 - .L_23100)


	//   ....[0]....
.L_23100:
        /*0238*/ 	.word	0x00004b80


	//   ....[1]....
        /*023c*/ 	.word	0x00004bd0


	//   ....[2]....
        /*0240*/ 	.word	0x00004d20


	//----- nvinfo : EIATTR_CRS_STACK_SIZE
	.align		4
.L_23101:
        /*0244*/ 	.byte	0x04, 0x1e
        /*0246*/ 	.short	(.L_23103 - .L_23102)
.L_23102:
        /*0248*/ 	.word	0x00000000


	//----- nvinfo : EIATTR_CBANK_PARAM_SIZE
	.align		4
.L_23103:
        /*024c*/ 	.byte	0x03, 0x19
        /*024e*/ 	.short	0x007c


	//----- nvinfo : EIATTR_PARAM_CBANK
	.align		4
        /*0250*/ 	.byte	0x04, 0x0a
        /*0252*/ 	.short	(.L_23105 - .L_23104)
	.align		4
.L_23104:
        /*0254*/ 	.word	index@(.nv.constant0._ZN4vllm25paged_attention_v1_kernelI13__nv_bfloat16S1_Li80ELi16ELi128ELNS_18Fp8KVCacheDataTypeE0ELb0EEEvPT_PKS3_PKT0_S9_ifPKiSB_iPKfiiiSD_SD_iiiii)
        /*0258*/ 	.short	0x0380
        /*025a*/ 	.short	0x007c


	//----- nvinfo : EIATTR_SW_WAR
	.align		4
.L_23105:
        /*025c*/ 	.byte	0x04, 0x36
        /*025e*/ 	.short	(.L_23107 - .L_23106)
.L_23106:
        /*0260*/ 	.word	0x00000008
.L_23107:


//--------------------- .nv.info._ZN4vllm25paged_attention_v1_kernelI13__nv_bfloat16S1_Li64ELi16ELi128ELNS_18Fp8KVCacheDataTypeE0ELb0EEEvPT_PKS3_PKT0_S9_ifPKiSB_iPKfiiiSD_SD_iiiii --------------------------
	.section	.nv.info._ZN4vllm25paged_attention_v1_kernelI13__nv_bfloat16S1_Li64ELi16ELi128ELNS_18Fp8KVCacheDataTypeE0ELb0EEEvPT_PKS3_PKT0_S9_ifPKiSB_iPKfiiiSD_SD_iiiii,"",@"SHT_CUDA_INFO"
	.sectionflags	@""
	.align	4


	//----- nvinfo : EIATTR_CUDA_API_VERSION
	.align		4
        /*0000*/ 	.byte	0x04, 0x37
        /*0002*/ 	.short	(.L_23109 - .L_23108)
.L_23108:
        /*0004*/ 	.word	0x00000082


	//----- nvinfo : EIATTR_KPARAM_INFO
	.align		4
.L_23109:
        /*0008*/ 	.byte	0x04, 0x17
        /*000a*/ 	.short	(.L_23111 - .L_23110)
.L_23110:
        /*000c*/ 	.word	0x00000000
        /*0010*/ 	.short	0x0013
        /*0012*/ 	.short	0x0078
        /*0014*/ 	.byte	0x00, 0xf0, 0x11, 0x00


	//----- nvinfo : EIATTR_KPARAM_INFO
	.align		4
.L_23111:
        /*0018*/ 	.byte	0x04, 0x17
        /*001a*/ 	.short	(.L_23113 - .L_23112)
.L_23112:
        /*001c*/ 	.word	0x00000000
        /*0020*/ 	.short	0x0012
        /*0022*/ 	.short	0x0074
        /*0024*/ 	.byte	0x00, 0xf0, 0x11, 0x00


	//----- nvinfo : EIATTR_KPARAM_INFO
	.align		4
.L_23113:
        /*0028*/ 	.byte	0x04, 0x17
        /*002a*/ 	.short	(.L_23115 - .L_23114)
.L_23114:
        /*002c*/ 	.word	0x00000000
        /*0030*/ 	.short	0x0011
        /*0032*/ 	.short	0x0070
        /*0034*/ 	.byte	0x00, 0xf0, 0x11, 0x00


	//----- nvinfo : EIATTR_KPARAM_INFO
	.align		4
.L_23115:
        /*0038*/ 	.byte	0x04, 0x17
        /*003a*/ 	.short	(.L_23117 - .L_23116)
.L_23116:
        /*003c*/ 	.word	0x00000000
        /*0040*/ 	.short	0x0010
        /*0042*/ 	.short	0x006c
        /*0044*/ 	.byte	0x00, 0xf0, 0x11, 0x00


	//----- nvinfo : EIATTR_KPARAM_INFO
	.align		4
.L_23117:
        /*0048*/ 	.byte	0x04, 0x17
        /*004a*/ 	.short	(.L_23119 - .L_23118)
.L_23118:
        /*004c*/ 	.word	0x00000000
        /*0050*/ 	.short	0x000f
        /*0052*/ 	.short	0x0068
        /*0054*/ 	.byte	0x00, 0xf0, 0x11, 0x00


	//----- nvinfo : EIATTR_KPARAM_INFO
	.align		4
.L_23119:
        /*0058*/ 	.byte	0x04, 0x17
        /*005a*/ 	.short	(.L_23121 - .L_23120)
.L_23120:
        /*005c*/ 	.word	0x00000000
        /*0060*/ 	.short	0x000e
        /*0062*/ 	.short	0x0060
        /*0064*/ 	.byte	0x00, 0xf5, 0x21, 0x00


	//----- nvinfo : EIATTR_KPARAM_INFO
	.align		4
.L_23121:
        /*0068*/ 	.byte	0x04, 0x17
        /*006a*/ 	.short	(.L_23123 - .L_23122)
.L_23122:
        /*006c*/ 	.word	0x00000000
        /*0070*/ 	.short	0x000d
        /*0072*/ 	.short	0x0058
        /*0074*/ 	.byte	0x00, 0xf5, 0x21, 0x00


	//----- nvinfo : EIATTR_KPARAM_INFO
	.align		4
.L_23123:
        /*0078*/ 	.byte	0x04, 0x17
        /*007a*/ 	.short	(.L_23125 - .L_23124)
.L_23124:
        /*007c*/ 	.word	0x00000000
        /*0080*/ 	.short	0x000c
        /*0082*/ 	.short	0x0050
        /*0084*/ 	.byte	0x00, 0xf0, 0x11, 0x00


	//----- nvinfo : EIATTR_KPARAM_INFO
	.align		4
.L_23125:
        /*0088*/ 	.byte	0x04, 0x17
        /*008a*/ 	.short	(.L_23127 - .L_23126)
.L_23126:
        /*008c*/ 	.word	0x00000000
        /*0090*/ 	.short	0x000b
        /*0092*/ 	.short	0x004c
        /*0094*/ 	.byte	0x00, 0xf0, 0x11, 0x00


	//----- nvinfo : EIATTR_KPARAM_INFO
	.align		4
.L_23127:
        /*0098*/ 	.byte	0x04, 0x17
        /*009a*/ 	.short	(.L_23129 - .L_23128)
.L_23128:
        /*009c*/ 	.word	0x00000000
        /*00a0*/ 	.short	0x000a
        /*00a2*/ 	.short	0x0048
        /*00a4*/ 	.byte	0x00, 0xf0, 0x11, 0x00


	//----- nvinfo : EIATTR_KPARAM_INFO
	.align		4
.L_23129:
        /*00a8*/ 	.byte	0x04, 0x17
        /*00aa*/ 	.short	(.L_23131 - .L_23130)
.L_23130:
        /*00ac*/ 	.word	0x00000000
        /*00b0*/ 	.short	0x0009
        /*00b2*/ 	.short	0x0040
        /*00b4*/ 	.byte	0x00, 0xf5, 0x21, 0x00


	//----- nvinfo : EIATTR_KPARAM_INFO
	.align		4
.L_23131:
        /*00b8*/ 	.byte	0x04, 0x17
        /*00ba*/ 	.short	(.L_23133 - .L_23132)
.L_23132:
        /*00bc*/ 	.word	0x00000000
        /*00c0*/ 	.short	0x0008
        /*00c2*/ 	.short	0x0038
        /*00c4*/ 	.byte	0x00, 0xf0, 0x11, 0x00


	//----- nvinfo : EIATTR_KPARAM_INFO
	.align		4
.L_23133:
        /*00c8*/ 	.byte	0x04, 0x17
        /*00ca*/ 	.short	(.L_23135 - .L_23134)
.L_23134:
        /*00cc*/ 	.word	0x00000000
        /*00d0*/ 	.short	0x0007
        /*00d2*/ 	.short	0x0030
        /*00d4*/ 	.byte	0x00, 0xf5, 0x21, 0x00


	//----- nvinfo : EIATTR_KPARAM_INFO
	.align		4
.L_23135:
        /*00d8*/ 	.byte	0x04, 0x17
        /*00da*/ 	.short	(.L_23137 - .L_23136)
.L_23136:
        /*00dc*/ 	.word	0x00000000
        /*00e0*/ 	.short	0x0006
        /*00e2*/ 	.short	0x0028
        /*00e4*/ 	.byte	0x00, 0xf5, 0x21, 0x00


	//----- nvinfo : EIATTR_KPARAM_INFO
	.align		4
.L_23137:
        /*00e8*/ 	.byte	0x04, 0x17
        /*00ea*/ 	.short	(.L_23139 - .L_23138)
.L_23138:
        /*00ec*/ 	.word	0x00000000
        /*00f0*/ 	.short	0x0005
        /*00f2*/ 	.short	0x0024
        /*00f4*/ 	.byte	0x00, 0xf0, 0x11, 0x00


	//----- nvinfo : EIATTR_KPARAM_INFO
	.align		4
.L_23139:
        /*00f8*/ 	.byte	0x04, 0x17
        /*00fa*/ 	.short	(.L_23141 - .L_23140)
.L_23140:
        /*00fc*/ 	.word	0x00000000
        /*0100*/ 	.short	0x0004
        /*0102*/ 	.short	0x0020
        /*0104*/ 	.byte	0x00, 0xf0, 0x11, 0x00


	//----- nvinfo : EIATTR_KPARAM_INFO
	.align		4
.L_23141:
        /*0108*/ 	.byte	0x04, 0x17
        /*010a*/ 	.short	(.L_23143 - .L_23142)
.L_23142:
        /*010c*/ 	.word	0x00000000
        /*0110*/ 	.short	0x0003
        /*0112*/ 	.short	0x0018
        /*0114*/ 	.byte	0x00, 0xf5, 0x21, 0x00


	//----- nvinfo : EIATTR_KPARAM_INFO
	.align		4
.L_23143:
        /*0118*/ 	.byte	0x04, 0x17
        /*011a*/ 	.short	(.L_23145 - .L_23144)
.L_23144:
        /*011c*/ 	.word	0x00000000
        /*0120*/ 	.short	0x0002
        /*0122*/ 	.short	0x0010
        /*0124*/ 	.byte	0x00, 0xf5, 0x21, 0x00


	//----- nvinfo : EIATTR_KPARAM_INFO
	.align		4
.L_23145:
        /*0128*/ 	.byte	0x04, 0x17
        /*012a*/ 	.short	(.L_23147 - .L_23146)
.L_23146:
        /*012c*/ 	.word	0x00000000
        /*0130*/ 	.short	0x0001
        /*0132*/ 	.short	0x0008
        /*0134*/ 	.byte	0x00, 0xf5, 0x21, 0x00


	//----- nvinfo : EIATTR_KPARAM_INFO
	.align		4
.L_23147:
        /*0138*/ 	.byte	0x04, 0x17
        /*013a*/ 	.short	(.L_23149 - .L_23148)
.L_23148:
        /*013c*/ 	.word	0x00000000
        /*0140*/ 	.short	0x0000
        /*0142*/ 	.short	0x0000
        /*0144*/ 	.byte	0x00, 0xf5, 0x21, 0x00


	//----- nvinfo : EIATTR_SPARSE_MMA_MASK
	.align		4
.L_23149:
        /*0148*/ 	.byte	0x03, 0x50
        /*014a*/ 	.short	0x0000


	//----- nvinfo : EIATTR_MAXREG_COUNT
	.align		4
        /*014c*/ 	.byte	0x03, 0x1b
        /*014e*/ 	.short	0x00ff


	//----- nvinfo : EIATTR_NUM_BARRIERS
	.align		4
        /*0150*/ 	.byte	0x02, 0x4c
        /*0152*/ 	.byte	0x01
	.zero		1


	//----- nvinfo : EIATTR_MERCURY_ISA_VERSION
	.align		4
        /*0154*/ 	.byte	0x03, 0x5f
        /*0156*/ 	.short	0x0101


	//----- nvinfo : EIATTR_COOP_GROUP_MASK_REGIDS
	.align		4
        /*0158*/ 	.byte	0x04, 0x29
        /*015a*/ 	.short	(.L_23151 - .L_23150)


	//   ....[0]....
.L_23150:
        /*015c*/ 	.word	0xffffffff


	//   ....[1]....
        /*0160*/ 	.word	0xffffffff


	//   ....[2]....
        /*0164*/ 	.word	0xffffffff


	//   ....[3]....
        /*0168*/ 	.word	0xffffffff


	//   ....[4]....
        /*016c*/ 	.word	0xffffffff


	//   ....[5]....
        /*0170*/ 	.word	0xffffffff


	//   ....[6]....
        /*0174*/ 	.word	0xffffffff


	//   ....[7]....
        /*0178*/ 	.word	0xffffffff


	//   ....[8]....
        /*017c*/ 	.word	0xffffffff


	//   ....[9]....
        /*0180*/ 	.word	0xffffffff


	//   ....[10]....
        /*0184*/ 	.word	0xffffffff


	//   ....[11]....
        /*0188*/ 	.word	0xffffffff


	//   ....[12]....
        /*018c*/ 	.word	0xffffffff


	//   ....[13]....
        /*0190*/ 	.word	0xffffffff


	//   ....[14]....
        /*0194*/ 	.word	0xffffffff


	//   ....[15]....
        /*0198*/ 	.word	0xffffffff


	//   ....[16]....
        /*019c*/ 	.word	0xffffffff


	//   ....[17]....
        /*01a0*/ 	.word	0xffffffff


	//   ....[18]....
        /*01a4*/ 	.word	0xffffffff


	//   ....[19]....
        /*01a8*/ 	.word	0xffffffff


	//   ....[20]....
        /*01ac*/ 	.word	0x0500000a


	//   ....[21]....
        /*01b0*/ 	.word	0x0500000a


	//   ....[22]....
        /*01b4*/ 	.word	0x0500000a


	//   ....[23]....
        /*01b8*/ 	.word	0x0500000a


	//   ....[24]....
        /*01bc*/ 	.word	0x0500000a


	//----- nvinfo : EIATTR_COOP_GROUP_INSTR_OFFSETS
	.align		4
.L_23151:
        /*01c0*/ 	.byte	0x04, 0x28
        /*01c2*/ 	.short	(.L_23153 - .L_23152)


	//   ....[0]....
.L_23152:
        /*01c4*/ 	.word	0x00001210


	//   ....[1]....
        /*01c8*/ 	.word	0x00001410


	//   ....[2]....
        /*01cc*/ 	.word	0x00001430


	//   ....[3]....
        /*01d0*/ 	.word	0x00001450


	//   ....[4]....
        /*01d4*/ 	.word	0x00001470


	//   ....[5]....
        /*01d8*/ 	.word	0x00001550


	//   ....[6]....
        /*01dc*/ 	.word	0x00001580


	//   ....[7]....
        /*01e0*/ 	.word	0x000015c0


	//   ....[8]....
        /*01e4*/ 	.word	0x00002400


	//   ....[9]....
        /*01e8*/ 	.word	0x00002430


	//   ....[10]....
        /*01ec*/ 	.word	0x00002450


	//   ....[11]....
        /*01f0*/ 	.word	0x00002470


	//   ....[12]....
        /*01f4*/ 	.word	0x00002490


	//   ....[13]....
        /*01f8*/ 	.word	0x000024e0


	//   ....[14]....
        /*01fc*/ 	.word	0x00002500


	//   ....[15]....
        /*0200*/ 	.word	0x00002520


	//   ....[16]....
        /*0204*/ 	.word	0x00004150


	//   ....[17]....
        /*0208*/ 	.word	0x00004190


	//   ....[18]....
        /*020c*/ 	.word	0x000041e0


	//   ....[19]....
        /*0210*/ 	.word	0x000041f0


	//   ....[20]....
        /*0214*/ 	.word	0x000046e0


	//   ....[21]....
        /*0218*/ 	.word	0x00004790


	//   ....[22]....
        /*021c*/ 	.word	0x00004830


	//   ....[23]....
        /*0220*/ 	.word	0x000048a0


	//   ....[24]....
        /*0224*/ 	.word	0x00004910


	//----- nvinfo : EIATTR_VRC_CTA_INIT_COUNT
	.align		4
.L_23153:
        /*0228*/ 	.byte	0x02, 0x4a
	.zero		1
	.zero		1


	//----- nvinfo : EIATTR_EXIT_INSTR_OFFSETS
	.align		4
        /*022c*/ 	.byte	0x04, 0x1c
        /*022e*/ 	.short	(.L_23155 - .L_23154)


	//   ....[0]....
.L_23154:
        /*0230*/ 	.word	0x000044e0


	//   ....[1]....
        /*0234*/ 	.word	0x00004520


	//   ....[2]....
        /*0238*/ 	.word	0x00004680


	//----- nvinfo : EIATTR_CRS_STACK_SIZE
	.align		4
.L_23155:
        /*023c*/ 	.byte	0x04, 0x1e
        /*023e*/ 	.short	(.L_23157 - .L_23156)
.L_23156:
        /*0240*/ 	.word	0x00000000


	//----- nvinfo : EIATTR_CBANK_PARAM_SIZE
	.align		4
.L_23157:
        /*0244*/ 	.byte	0x03, 0x19
        /*0246*/ 	.short	0x007c


	//----- nvinfo : EIATTR_PARAM_CBANK
	.align		4
        /*0248*/ 	.byte	0x04, 0x0a
        /*024a*/ 	.short	(.L_23159 - .L_23158)
	.align		4
.L_23158:
        /*024c*/ 	.word	index@(.nv.constant0._ZN4vllm25paged_attention_v1_kernelI13__nv_bfloat16S1_Li64ELi16ELi128ELNS_18Fp8KVCacheDataTypeE0ELb0EEEvPT_PKS3_PKT0_S9_ifPKiSB_iPKfiiiSD_SD_iiiii)
        /*0250*/ 	.short	0x0380
        /*0252*/ 	.short	0x007c


	//----- nvinfo : EIATTR_SW_WAR
	.align		4
.L_23159:
        /*0254*/ 	.byte	0x04, 0x36
        /*0256*/ 	.short	(.L_23161 - .L_23160)
.L_23160:
        /*0258*/ 	.word	0x00000008
.L_23161:


//--------------------- .nv.info._ZN4vllm25paged_attention_v1_kernelI13__nv_bfloat16S1_Li32ELi16ELi128ELNS_18Fp8KVCacheDataTypeE0ELb0EEEvPT_PKS3_PKT0_S9_ifPKiSB_iPKfiiiSD_SD_iiiii --------------------------
	.section	.nv.info._ZN4vllm25paged_attention_v1_kernelI13__nv_bfloat16S1_Li32ELi16ELi128ELNS_18Fp8KVCacheDataTypeE0ELb0EEEvPT_PKS3_PKT0_S9_ifPKiSB_iPKfiiiSD_SD_iiiii,"",@"SHT_CUDA_INFO"
	.sectionflags	@""
	.align	4


	//----- nvinfo : EIATTR_CUDA_API_VERSION
	.align		4
        /*0000*/ 	.byte	0x04, 0x37
        /*0002*/ 	.short	(.L_23163 - .L_23162)
.L_23162:
        /*0004*/ 	.word	0x00000082


	//----- nvinfo : EIATTR_KPARAM_INFO
	.align		4
.L_23163:
        /*0008*/ 	.byte	0x04, 0x17
        /*000a*/ 	.short	(.L_23165 - .L_23164)
.L_23164:
        /*000c*/ 	.word	0x00000000
        /*0010*/ 	.short	0x0013
        /*0012*/ 	.short	0x0078
        /*0014*/ 	.byte	0x00, 0xf0, 0x11, 0x00


	//----- nvinfo : EIATTR_KPARAM_INFO
	.align		4
.L_23165:
        /*0018*/ 	.byte	0x04, 0x17
        /*001a*/ 	.short	(.L_23167 - .L_23166)
.L_23166:
        /*001c*/ 	.word	0x00000000
        /*0020*/ 	.short	0x0012
        /*0022*/ 	.short	0x0074
        /*0024*/ 	.byte	0x00, 0xf0, 0x11, 0x00


	//----- nvinfo : EIATTR_KPARAM_INFO
	.align		4
.L_23167:
        /*0028*/ 	.byte	0x04, 0x17
        /*002a*/ 	.short	(.L_23169 - .L_23168)
.L_23168:
        /*002c*/ 	.word	0x00000000
        /*0030*/ 	.short	0x0011
        /*0032*/ 	.short	0x0070
        /*0034*/ 	.byte	0x00, 0xf0, 0x11, 0x00


	//----- nvinfo : EIATTR_KPARAM_INFO
	.align		4
.L_23169:
        /*0038*/ 	.byte	0x04, 0x17
        /*003a*/ 	.short	(.L_23171 - .L_23170)
.L_23170:
        /*003c*/ 	.word	0x00000000
        /*0040*/ 	.short	0x0010
        /*0042*/ 	.short	0x006c
        /*0044*/ 	.byte	0x00, 0xf0, 0x11, 0x00


	//----- nvinfo : EIATTR_KPARAM_INFO
	.align		4
.L_23171:
        /*0048*/ 	.byte	0x04, 0x17
        /*004a*/ 	.short	(.L_23173 - .L_23172)
.L_23172:
        /*004c*/ 	.word	0x00000000
        /*0050*/ 	.short	0x000f
        /*0052*/ 	.short	0x0068
        /*0054*/ 	.byte	0x00, 0xf0, 0x11, 0x00


	//----- nvinfo : EIATTR_KPARAM_INFO
	.align		4
.L_23173:
        /*0058*/ 	.byte	0x04, 0x17
        /*005a*/ 	.short	(.L_23175 - .L_23174)
.L_23174:
        /*005c*/ 	.word	0x00000000
        /*0060*/ 	.short	0x000e
        /*0062*/ 	.short	0x0060
        /*0064*/ 	.byte	0x00, 0xf5, 0x21, 0x00


	//----- nvinfo : EIATTR_KPARAM_INFO
	.align		4
.L_23175:
        /*0068*/ 	.byte	0x04, 0x17
        /*006a*/ 	.short	(.L_23177 - .L_23176)
.L_23176:
        /*006c*/ 	.word	0x00000000
        /*0070*/ 	.short	0x000d
        /*0072*/ 	.short	0x0058
        /*0074*/ 	.byte	0x00, 0xf5, 0x21, 0x00


	//----- nvinfo : EIATTR_KPARAM_INFO
	.align		4
.L_23177:
        /*0078*/ 	.byte	0x04, 0x17
        /*007a*/ 	.short	(.L_23179 - .L_23178)
.L_23178:
        /*007c*/ 	.word	0x00000000
        /*0080*/ 	.short	0x000c
        /*0082*/ 	.short	0x0050
        /*0084*/ 	.byte	0x00, 0xf0, 0x11, 0x00


	//----- nvinfo : EIATTR_KPARAM_INFO
	.align		4
.L_23179:
        /*0088*/ 	.byte	0x04, 0x17
        /*008a*/ 	.short	(.L_23181 - .L_23180)
.L_23180:
        /*008c*/ 	.word	0x00000000
        /*0090*/ 	.short	0x000b
        /*0092*/ 	.short	0x004c
        /*0094*/ 	.byte	0x00, 0xf0, 0x11, 0x00


	//----- nvinfo : EIATTR_KPARAM_INFO
	.align		4
.L_23181:
        /*0098*/ 	.byte	0x04, 0x17
        /*009a*/ 	.short	(.L_23183 - .L_23182)
.L_23182:
        /*009c*/ 	.word	0x00000000
        /*00a0*/ 	.short	0x000a
        /*00a2*/ 	.short	0x0048
        /*00a4*/ 	.byte	0x00, 0xf0, 0x11, 0x00


	//----- nvinfo : EIATTR_KPARAM_INFO
	.align		4
.L_23183:
        /*00a8*/ 	.byte	0x04, 0x17
        /*00aa*/ 	.short	(.L_23185 - .L_23184)
.L_23184:
        /*00ac*/ 	.word	0x00000000
        /*00b0*/ 	.short	0x0009
        /*00b2*/ 	.short	0x0040
        /*00b4*/ 	.byte	0x00, 0xf5, 0x21, 0x00


	//----- nvinfo : EIATTR_KPARAM_INFO
	.align		4
.L_23185:
        /*00b8*/ 	.byte	0x04, 0x17
        /*00ba*/ 	.short	(.L_23187 - .L_23186)
.L_23186:
        /*00bc*/ 	.word	0x00000000
        /*00c0*/ 	.short	0x0008
        /*00c2*/ 	.short	0x0038
        /*00c4*/ 	.byte	0x00, 0xf0, 0x11, 0x00


	//----- nvinfo : EIATTR_KPARAM_INFO
	.align		4
.L_23187:
        /*00c8*/ 	.byte	0x04, 0x17
        /*00ca*/ 	.short	(.L_23189 - .L_23188)
.L_23188:
        /*00cc*/ 	.word	0x00000000
        /*00d0*/ 	.short	0x0007
        /*00d2*/ 	.short	0x0030
        /*00d4*/ 	.byte	0x00, 0xf5, 0x21, 0x00


	//----- nvinfo : EIATTR_KPARAM_INFO
	.align		4
.L_23189:
        /*00d8*/ 	.byte	0x04, 0x17
        /*00da*/ 	.short	(.L_23191 - .L_23190)
.L_23190:
        /*00dc*/ 	.word	0x00000000
        /*00e0*/ 	.short	0x0006
        /*00e2*/ 	.short	0x0028
        /*00e4*/ 	.byte	0x00, 0xf5, 0x21, 0x00


	//----- nvinfo : EIATTR_KPARAM_INFO
	.align		4
.L_23191:
        /*00e8*/ 	.byte	0x04, 0x17
        /*00ea*/ 	.short	(.L_23193 - .L_23192)
.L_23192:
        /*00ec*/ 	.word	0x00000000
        /*00f0*/ 	.short	0x0005
        /*00f2*/ 	.short	0x0024
        /*00f4*/ 	.byte	0x00, 0xf0, 0x11, 0x00


	//----- nvinfo : EIATTR_KPARAM_INFO
	.align		4
.L_23193:
        /*00f8*/ 	.byte	0x04, 0x17
        /*00fa*/ 	.short	(.L_23195 - .L_23194)
.L_23194:
        /*00fc*/ 	.word	0x00000000
        /*0100*/ 	.short	0x0004
        /*0102*/ 	.short	0x0020
        /*0104*/ 	.byte	0x00, 0xf0, 0x11, 0x00


	//----- nvinfo : EIATTR_KPARAM_INFO
	.align		4
.L_23195:
        /*0108*/ 	.byte	0x04, 0x17
        /*010a*/ 	.short	(.L_23197 - .L_23196)
.L_23196:
        /*010c*/ 	.word	0x00000000
        /*0110*/ 	.short	0x0003
        /*0112*/ 	.short	0x0018
        /*0114*/ 	.byte	0x00, 0xf5, 0x21, 0x00


	//----- nvinfo : EIATTR_KPARAM_INFO
	.align		4
.L_23197:
        /*0118*/ 	.byte	0x04, 0x17
        /*011a*/ 	.short	(.L_23199 - .L_23198)
.L_23198:
        /*011c*/ 	.word	0x00000000
        /*0120*/ 	.short	0x0002
        /*0122*/ 	.short	0x0010
        /*0124*/ 	.byte	0x00, 0xf5, 0x21, 0x00


	//----- nvinfo : EIATTR_KPARAM_INFO
	.align		4
.L_23199:
        /*0128*/ 	.byte	0x04, 0x17
        /*012a*/ 	.short	(.L_23201 - .L_23200)
.L_23200:
        /*012c*/ 	.word	0x00000000
        /*0130*/ 	.short	0x0001
        /*0132*/ 	.short	0x0008
        /*0134*/ 	.byte	0x00, 0xf5, 0x21, 0x00


	//----- nvinfo : EIATTR_KPARAM_INFO
	.align		4
.L_23201:
        /*0138*/ 	.byte	0x04, 0x17
        /*013a*/ 	.short	(.L_23203 - .L_23202)
.L_23202:
        /*013c*/ 	.word	0x00000000
        /*0140*/ 	.short	0x0000
        /*0142*/ 	.short	0x0000
        /*0144*/ 	.byte	0x00, 0xf5, 0x21, 0x00


	//----- nvinfo : EIATTR_SPARSE_MMA_MASK
	.align		4
.L_23203:
        /*0148*/ 	.byte	0x03, 0x50
        /*014a*/ 	.short	0x0000


	//----- nvinfo : EIATTR_MAXREG_COUNT
	.align		4
        /*014c*/ 	.byte	0x03, 0x1b
        /*014e*/ 	.short	0x00ff


	//----- nvinfo : EIATTR_NUM_BARRIERS
	.align		4
        /*0150*/ 	.byte	0x02, 0x4c
        /*0152*/ 	.byte	0x01
	.zero		1


	//----- nvinfo : EIATTR_MERCURY_ISA_VERSION
	.align		4
        /*0154*/ 	.byte	0x03, 0x5f
        /*0156*/ 	.short	0x0101


	//----- nvinfo : EIATTR_COOP_GROUP_MASK_REGIDS
	.align		4
        /*0158*/ 	.byte	0x04, 0x29
        /*015a*/ 	.short	(.L_23205 - .L_23204)


	//   ....[0]....
.L_23204:
        /*015c*/ 	.word	0xffffffff


	//   ....[1]....
        /*0160*/ 	.word	0xffffffff


	//   ....[2]....
        /*0164*/ 	.word	0xffffffff


	//   ....[3]....
        /*0168*/ 	.word	0xffffffff


	//   ....[4]....
        /*016c*/ 	.word	0xffffffff


	//   ....[5]....
        /*0170*/ 	.word	0xffffffff


	//   ....[6]....
        /*0174*/ 	.word	0xffffffff


	//   ....[7]....
        /*0178*/ 	.word	0xffffffff


	//   ....[8]....
        /*017c*/ 	.word	0xffffffff


	//   ....[9]....
        /*0180*/ 	.word	0xffffffff


	//   ....[10]....
        /*0184*/ 	.word	0xffffffff


	//   ....[11]....
        /*0188*/ 	.word	0xffffffff


	//   ....[12]....
        /*018c*/ 	.word	0xffffffff


	//   ....[13]....
        /*0190*/ 	.word	0xffffffff


	//   ....[14]....
        /*0194*/ 	.word	0xffffffff


	//   ....[15]....
        /*0198*/ 	.word	0xffffffff


	//   ....[16]....
        /*019c*/ 	.word	0xffffffff


	//   ....[17]....
        /*01a0*/ 	.word	0xffffffff


	//   ....[18]....
        /*01a4*/ 	.word	0x05000007


	//   ....[19]....
        /*01a8*/ 	.word	0x05000007


	//   ....[20]....
        /*01ac*/ 	.word	0x05000007


	//   ....[21]....
        /*01b0*/ 	.word	0x05000007


	//   ....[22]....
        /*01b4*/ 	.word	0x05000007


	//----- nvinfo : EIATTR_COOP_GROUP_INSTR_OFFSETS
	.align		4
.L_23205:
        /*01b8*/ 	.byte	0x04, 0x28
        /*01ba*/ 	.short	(.L_23207 - .L_23206)


	//   ....[0]....
.L_23206:
        /*01bc*/ 	.word	0x00000d90


	//   ....[1]....
        /*01c0*/ 	.word	0x00000f90


	//   ....[2]....
        /*01c4*/ 	.word	0x00000fb0


	//   ....[3]....
        /*01c8*/ 	.word	0x00000fd0


	//   ....[4]....
        /*01cc*/ 	.word	0x00000ff0


	//   ....[5]....
        /*01d0*/ 	.word	0x000010f0


	//   ....[6]....
        /*01d4*/ 	.word	0x00001110


	//   ....[7]....
        /*01d8*/ 	.word	0x00001150


	//   ....[8]....
        /*01dc*/ 	.word	0x00001f80


	//   ....[9]....
        /*01e0*/ 	.word	0x00001fc0


	//   ....[10]....
        /*01e4*/ 	.word	0x00001fe0


	//   ....[11]....
        /*01e8*/ 	.word	0x00002000


	//   ....[12]....
        /*01ec*/ 	.word	0x00002020


	//   ....[13]....
        /*01f0*/ 	.word	0x00002070


	//   ....[14]....
        /*01f4*/ 	.word	0x00002090


	//   ....[15]....
        /*01f8*/ 	.word	0x000020b0


	//   ....[16]....
        /*01fc*/ 	.word	0x000034f0


	//   ....[17]....
        /*0200*/ 	.word	0x00003560


	//   ....[18]....
        /*0204*/ 	.word	0x000038d0


	//   ....[19]....
        /*0208*/ 	.word	0x00003980


	//   ....[20]....
        /*020c*/ 	.word	0x00003a20


	//   ....[21]....
        /*0210*/ 	.word	0x00003a90


	//   ....[22]....
        /*0214*/ 	.word	0x00003b00


	//----- nvinfo : EIATTR_VRC_CTA_INIT_COUNT
	.align		4
.L_23207:
        /*0218*/ 	.byte	0x02, 0x4a
	.zero		1
	.zero		1


	//----- nvinfo : EIATTR_EXIT_INSTR_OFFSETS
	.align		4
        /*021c*/ 	.byte	0x04, 0x1c
        /*021e*/ 	.short	(.L_23209 - .L_23208)


	//   ....[0]....
.L_23208:
        /*0220*/ 	.word	0x00003710


	//   ....[1]....
        /*0224*/ 	.word	0x00003750


	//   ....[2]....
        /*0228*/ 	.word	0x00003860


	//----- nvinfo : EIATTR_CRS_STACK_SIZE
	.align		4
.L_23209:
        /*022c*/ 	.byte	0x04, 0x1e
        /*022e*/ 	.short	(.L_23211 - .L_23210)
.L_23210:
        /*0230*/ 	.word	0x00000000


	//----- nvinfo : EIATTR_CBANK_PARAM_SIZE
	.align		4
.L_23211:
        /*0234*/ 	.byte	0x03, 0x19
        /*0236*/ 	.short	0x007c


	//----- nvinfo : EIATTR_PARAM_CBANK
	.align		4
        /*0238*/ 	.byte	0x04, 0x0a
        /*023a*/ 	.short	(.L_23213 - .L_23212)
	.align		4
.L_23212:
        /*023c*/ 	.word	index@(.nv.constant0._ZN4vllm25paged_attention_v1_kernelI13__nv_bfloat16S1_Li32ELi16ELi128ELNS_18Fp8KVCacheDataTypeE0ELb0EEEvPT_PKS3_PKT0_S9_ifPKiSB_iPKfiiiSD_SD_iiiii)
        /*0240*/ 	.short	0x0380
        /*0242*/ 	.short	0x007c


	//----- nvinfo : EIATTR_SW_WAR
	.align		4
.L_23213:
        /*0244*/ 	.byte	0x04, 0x36
        /*0246*/ 	.short	(.L_23215 - .L_23214)
.L_23214:
        /*0248*/ 	.word	0x00000008
.L_23215:


//--------------------- .nv.info._ZN4vllm25paged_attention_v1_kernelI13__nv_bfloat16S1_Li256ELi16ELi128ELNS_18Fp8KVCacheDataTypeE0ELb1EEEvPT_PKS3_PKT0_S9_ifPKiSB_iPKfiiiSD_SD_iiiii --------------------------
	.section	.nv.info._ZN4vllm25paged_attention_v1_kernelI13__nv_bfloat16S1_Li256ELi16ELi128ELNS_18Fp8KVCacheDataTypeE0ELb1EEEvPT_PKS3_PKT0_S9_ifPKiSB_iPKfiiiSD_SD_iiiii,"",@"SHT_CUDA_INFO"
	.sectionflags	@""
	.align	4


	//----- nvinfo : EIATTR_CUDA_API_VERSION
	.align		4
        /*0000*/ 	.byte	0x04, 0x37
        /*0002*/ 	.short	(.L_23217 - .L_23216)
.L_23216:
        /*0004*/ 	.word	0x00000082


	//----- nvinfo : EIATTR_KPARAM_INFO
	.align		4
.L_23217:
        /*0008*/ 	.byte	0x04, 0x17
        /*000a*/ 	.short	(.L_23219 - .L_23218)
.L_23218:
        /*000c*/ 	.word	0x00000000
        /*0010*/ 	.short	0x0013
        /*0012*/ 	.short	0x0078
        /*0014*/ 	.byte	0x00, 0xf0, 0x11, 0x00


	//----- nvinfo : EIATTR_KPARAM_INFO
	.align		4
.L_23219:
        /*0018*/ 	.byte	0x04, 0x17
        /*001a*/ 	.short	(.L_23221 - .L_23220)
.L_23220:
        /*001c*/ 	.word	0x00000000
        /*0020*/ 	.short	0x0012
        /*0022*/ 	.short	0x0074
        /*0024*/ 	.byte	0x00, 0xf0, 0x11, 0x00


	//----- nvinfo : EIATTR_KPARAM_INFO
	.align		4
.L_23221:
        /*0028*/ 	.byte	0x04, 0x17
        /*002a*/ 	.short	(.L_23223 - .L_23222)
.L_23222:
        /*002c*/ 	.word	0x00000000
        /*0030*/ 	.short	0x0011
        /*0032*/ 	.short	0x0070
        /*0034*/ 	.byte	0x00, 0xf0, 0x11, 0x00


	//----- nvinfo : EIATTR_KPARAM_INFO
	.align		4
.L_23223:
        /*0038*/ 	.byte	0x04, 0x17
        /*003a*/ 	.short	(.L_23225 - .L_23224)
.L_23224:
        /*003c*/ 	.word	0x00000000
        /*0040*/ 	.short	0x0010
        /*0042*/ 	.short	0x006c
        /*0044*/ 	.byte	0x00, 0xf0, 0x11, 0x00


	//----- nvinfo : EIATTR_KPARAM_INFO
	.align		4
.L_23225:
        /*0048*/ 	.byte	0x04, 0x17
        /*004a*/ 	.short	(.L_23227 - .L_23226)
.L_23226:
        /*004c*/ 	.word	0x00000000
        /*0050*/ 	.short	0x000f
        /*0052*/ 	.short	0x0068
        /*0054*/ 	.byte	0x00, 0xf0, 0x11, 0x00


	//----- nvinfo : EIATTR_KPARAM_INFO
	.align		4
.L_23227:
        /*0058*/ 	.byte	0x04, 0x17
        /*005a*/ 	.short	(.L_23229 - .L_23228)
.L_23228:
        /*005c*/ 	.word	0x00000000
        /*0060*/ 	.short	0x000e
        /*0062*/ 	.short	0x0060
        /*0064*/ 	.byte	0x00, 0xf5, 0x21, 0x00


	//----- nvinfo : EIATTR_KPARAM_INFO
	.align		4
.L_23229:
        /*0068*/ 	.byte	0x04, 0x17
        /*006a*/ 	.short	(.L_23231 - .L_23230)
.L_23230:
        /*006c*/ 	.word	0x00000000
        /*0070*/ 	.short	0x000d
        /*0072*/ 	.short	0x0058
        /*0074*/ 	.byte	0x00, 0xf5, 0x21, 0x00


	//----- nvinfo : EIATTR_KPARAM_INFO
	.align		4
.L_23231:
        /*0078*/ 	.byte	0x04, 0x17
        /*007a*/ 	.short	(.L_23233 - .L_23232)
.L_23232:
        /*007c*/ 	.word	0x00000000
        /*0080*/ 	.short	0x000c
        /*0082*/ 	.short	0x0050
        /*0084*/ 	.byte	0x00, 0xf0, 0x11, 0x00


	//----- nvinfo : EIATTR_KPARAM_INFO
	.align		4
.L_23233:
        /*0088*/ 	.byte	0x04, 0x17
        /*008a*/ 	.short	(.L_23235 - .L_23234)
.L_23234:
        /*008c*/ 	.word	0x00000000
        /*0090*/ 	.short	0x000b
        /*0092*/ 	.short	0x004c
        /*0094*/ 	.byte	0x00, 0xf0, 0x11, 0x00


	//----- nvinfo : EIATTR_KPARAM_INFO
	.align		4
.L_23235:
        /*0098*/ 	.byte	0x04, 0x17
        /*009a*/ 	.short	(.L_23237 - .L_23236)
.L_23236:
        /*009c*/ 	.word	0x00000000
        /*00a0*/ 	.short	0x000a
        /*00a2*/ 	.short	0x0048
        /*00a4*/ 	.byte	0x00, 0xf0, 0x11, 0x00


	//----- nvinfo : EIATTR_KPARAM_INFO
	.align		4
.L_23237:
        /*00a8*/ 	.byte	0x04, 0x17
        /*00aa*/ 	.short	(.L_23239 - .L_23238)
.L_23238:
        /*00ac*/ 	.word	0x00000000
        /*00b0*/ 	.short	0x0009
        /*00b2*/ 	.short	0x0040
        /*00b4*/ 	.byte	0x00, 0xf5, 0x21, 0x00


	//----- nvinfo : EIATTR_KPARAM_INFO
	.align		4
.L_23239:
        /*00b8*/ 	.byte	0x04, 0x17
        /*00ba*/ 	.short	(.L_23241 - .L_23240)
.L_23240:
        /*00bc*/ 	.word	0x00000000
        /*00c0*/ 	.short	0x0008
        /*00c2*/ 	.short	0x0038
        /*00c4*/ 	.byte	0x00, 0xf0, 0x11, 0x00


	//----- nvinfo : EIATTR_KPARAM_INFO
	.align		4
.L_23241:
        /*00c8*/ 	.byte	0x04, 0x17
        /*00ca*/ 	.short	(.L_23243 - .L_23242)
.L_23242:
        /*00cc*/ 	.word	0x00000000
        /*00d0*/ 	.short	0x0007
        /*00d2*/ 	.short	0x0030
        /*00d4*/ 	.byte	0x00, 0xf5, 0x21, 0x00


	//----- nvinfo : EIATTR_KPARAM_INFO
	.align		4
.L_23243:
        /*00d8*/ 	.byte	0x04, 0x17
        /*00da*/ 	.short	(.L_23245 - .L_23244)
.L_23244:
        /*00dc*/ 	.word	0x00000000
        /*00e0*/ 	.short	0x0006
        /*00e2*/ 	.short	0x0028
        /*00e4*/ 	.byte	0x00, 0xf5, 0x21, 0x00


	//----- nvinfo : EIATTR_KPARAM_INFO
	.align		4
.L_23245:
        /*00e8*/ 	.byte	0x04, 0x17
        /*00ea*/ 	.short	(.L_23247 - .L_23246)
.L_23246:
        /*00ec*/ 	.word	0x00000000
        /*00f0*/ 	.short	0x0005
        /*00f2*/ 	.short	0x0024
        /*00f4*/ 	.byte	0x00, 0xf0, 0x11, 0x00


	//----- nvinfo : EIATTR_KPARAM_INFO
	.align		4
.L_23247:
        /*00f8*/ 	.byte	0x04, 0x17
        /*00fa*/ 	.short	(.L_23249 - .L_23248)
.L_23248:
        /*00fc*/ 	.word	0x00000000
        /*0100*/ 	.short	0x0004
        /*0102*/ 	.short	0x0020
        /*0104*/ 	.byte	0x00, 0xf0, 0x11, 0x00


	//----- nvinfo : EIATTR_KPARAM_INFO
	.align		4
.L_23249:
        /*0108*/ 	.byte	0x04, 0x17
        /*010a*/ 	.short	(.L_23251 - .L_23250)
.L_23250:
        /*010c*/ 	.word	0x00000000
        /*0110*/ 	.short	0x0003
        /*0112*/ 	.short	0x0018
        /*0114*/ 	.byte	0x00, 0xf5, 0x21, 0x00


	//----- nvinfo : EIATTR_KPARAM_INFO
	.align		4
.L_23251:
        /*0118*/ 	.byte	0x04, 0x17
        /*011a*/ 	.short	(.L_23253 - .L_23252)
.L_23252:
        /*011c*/ 	.word	0x00000000
        /*0120*/ 	.short	0x0002
        /*0122*/ 	.short	0x0010
        /*0124*/ 	.byte	0x00, 0xf5, 0x21, 0x00


	//----- nvinfo : EIATTR_KPARAM_INFO
	.align		4
.L_23253:
        /*0128*/ 	.byte	0x04, 0x17
        /*012a*/ 	.short	(.L_23255 - .L_23254)
.L_23254:
        /*012c*/ 	.word	0x00000000
        /*0130*/ 	.short	0x0001
        /*0132*/ 	.short	0x0008
        /*0134*/ 	.byte	0x00, 0xf5, 0x21, 0x00


	//----- nvinfo : EIATTR_KPARAM_INFO
	.align		4
.L_23255:
        /*0138*/ 	.byte	0x04, 0x17
        /*013a*/ 	.short	(.L_23257 - .L_23256)
.L_23256:
        /*013c*/ 	.word	0x00000000
        /*0140*/ 	.short	0x0000
        /*0142*/ 	.short	0x0000
        /*0144*/ 	.byte	0x00, 0xf5, 0x21, 0x00


	//----- nvinfo : EIATTR_SPARSE_MMA_MASK
	.align		4
.L_23257:
        /*0148*/ 	.byte	0x03, 0x50
        /*014a*/ 	.short	0x0000


	//----- nvinfo : EIATTR_MAXREG_COUNT
	.align		4
        /*014c*/ 	.byte	0x03, 0x1b
        /*014e*/ 	.short	0x00ff


	//----- nvinfo : EIATTR_NUM_BARRIERS
	.align		4
        /*0150*/ 	.byte	0x02, 0x4c
        /*0152*/ 	.byte	0x01
	.zero		1


	//----- nvinfo : EIATTR_MERCURY_ISA_VERSION
	.align		4
        /*0154*/ 	.byte	0x03, 0x5f
        /*0156*/ 	.short	0x0101


	//----- nvinfo : EIATTR_COOP_GROUP_MASK_REGIDS
	.align		4
        /*0158*/ 	.byte	0x04, 0x29
        /*015a*/ 	.short	(.L_23259 - .L_23258)


	//   ....[0]....
.L_23258:
        /*015c*/ 	.word	0xffffffff


	//   ....[1]....
        /*0160*/ 	.word	0xffffffff


	//   ....[2]....
        /*0164*/ 	.word	0xffffffff


	//   ....[3]....
        /*0168*/ 	.word	0xffffffff


	//   ....[4]....
        /*016c*/ 	.word	0xffffffff


	//   ....[5]....
        /*0170*/ 	.word	0xffffffff


	//   ....[6]....
        /*0174*/ 	.word	0xffffffff


	//   ....[7]....
        /*0178*/ 	.word	0xffffffff


	//   ....[8]....
        /*017c*/ 	.word	0xffffffff


	//   ....[9]....
        /*0180*/ 	.word	0xffffffff


	//   ....[10]....
        /*0184*/ 	.word	0xffffffff


	//   ....[11]....
        /*0188*/ 	.word	0xffffffff


	//   ....[12]....
        /*018c*/ 	.word	0xffffffff


	//   ....[13]....
        /*0190*/ 	.word	0xffffffff


	//   ....[14]....
        /*0194*/ 	.word	0xffffffff


	//   ....[15]....
        /*0198*/ 	.word	0xffffffff


	//   ....[16]....
        /*019c*/ 	.word	0xffffffff


	//   ....[17]....
        /*01a0*/ 	.word	0xffffffff


	//   ....[18]....
        /*01a4*/ 	.word	0xffffffff


	//   ....[19]....
        /*01a8*/ 	.word	0xffffffff


	//   ....[20]....
        /*01ac*/ 	.word	0xffffffff


	//   ....[21]....
        /*01b0*/ 	.word	0xffffffff


	//   ....[22]....
        /*01b4*/ 	.word	0xffffffff


	//   ....[23]....
        /*01b8*/ 	.word	0xffffffff


	//   ....[24]....
        /*01bc*/ 	.word	0xffffffff


	//   ....[25]....
        /*01c0*/ 	.word	0xffffffff


	//   ....[26]....
        /*01c4*/ 	.word	0xffffffff


	//   ....[27]....
        /*01c8*/ 	.word	0xffffffff


	//   ....[28]....
        /*01cc*/ 	.word	0xffffffff


	//   ....[29]....
        /*01d0*/ 	.word	0xffffffff


	//   ....[30]....
        /*01d4*/ 	.word	0xffffffff


	//   ....[31]....
        /*01d8*/ 	.word	0xffffffff


	//   ....[32]....
        /*01dc*/ 	.word	0x0500000d


	//   ....[33]....
        /*01e0*/ 	.word	0x0500000d


	//   ....[34]....
        /*01e4*/ 	.word	0x0500000d


	//   ....[35]....
        /*01e8*/ 	.word	0x0500000d


	//   ....[36]....
        /*01ec*/ 	.word	0x0500000d


	//----- nvinfo : EIATTR_COOP_GROUP_INSTR_OFFSETS
	.align		4
.L_23259:
        /*01f0*/ 	.byte	0x04, 0x28
        /*01f2*/ 	.short	(.L_23261 - .L_23260)


	//   ....[0]....
.L_23260:
        /*01f4*/ 	.word	0x000033f0


	//   ....[1]....
        /*01f8*/ 	.word	0x00003590


	//   ....[2]....
        /*01fc*/ 	.word	0x000035b0


	//   ....[3]....
        /*0200*/ 	.word	0x000035d0


	//   ....[4]....
        /*0204*/ 	.word	0x000035f0


	//   ....[5]....
        /*0208*/ 	.word	0x00003770


	//   ....[6]....
        /*020c*/ 	.word	0x000037a0


	//   ....[7]....
        /*0210*/ 	.word	0x000037c0


	//   ....[8]....
        /*0214*/ 	.word	0x00004600


	//   ....[9]....
        /*0218*/ 	.word	0x00004640


	//   ....[10]....
        /*021c*/ 	.word	0x00004660


	//   ....[11]....
        /*0220*/ 	.word	0x00004680


	//   ....[12]....
        /*0224*/ 	.word	0x000046a0


	//   ....[13]....
        /*0228*/ 	.word	0x000046f0


	//   ....[14]....
        /*022c*/ 	.word	0x00004710


	//   ....[15]....
        /*0230*/ 	.word	0x00004730


	//   ....[16]....
        /*0234*/ 	.word	0x00009780


	//   ....[17]....
        /*0238*/ 	.word	0x000097c0


	//   ....[18]....
        /*023c*/ 	.word	0x000097e0


	//   ....[19]....
        /*0240*/ 	.word	0x00009800


	//   ....[20]....
        /*0244*/ 	.word	0x00009810


	//   ....[21]....
        /*0248*/ 	.word	0x00009820


	//   ....[22]....
        /*024c*/ 	.word	0x00009830


	//   ....[23]....
        /*0250*/ 	.word	0x00009860


	//   ....[24]....
        /*0254*/ 	.word	0x00009890


	//   ....[25]....
        /*0258*/ 	.word	0x000098b0


	//   ....[26]....
        /*025c*/ 	.word	0x000098d0


	//   ....[27]....
        /*0260*/ 	.word	0x000098f0


	//   ....[28]....
        /*0264*/ 	.word	0x00009910


	//   ....[29]....
        /*0268*/ 	.word	0x00009930


	//   ....[30]....
        /*026c*/ 	.word	0x00009950


	//   ....[31]....
        /*0270*/ 	.word	0x00009970


	//   ....[32]....
        /*0274*/ 	.word	0x0000a560


	//   ....[33]....
        /*0278*/ 	.word	0x0000a610


	//   ....[34]....
        /*027c*/ 	.word	0x0000a6b0


	//   ....[35]....
        /*0280*/ 	.word	0x0000a720


	//   ....[36]....
        /*0284*/ 	.word	0x0000a790


	//----- nvinfo : EIATTR_VRC_CTA_INIT_COUNT
	.align		4
.L_23261:
        /*0288*/ 	.byte	0x02, 0x4a
	.zero		1
	.zero		1


	//----- nvinfo : EIATTR_EXIT_INSTR_OFFSETS
	.align		4
        /*028c*/ 	.byte	0x04, 0x1c
        /*028e*/ 	.short	(.L_23263 - .L_23262)


	//   ....[0]....
.L_23262:
        /*0290*/ 	.word	0x0000a1f0


	//   ....[1]....
        /*0294*/ 	.word	0x0000a250


	//   ....[2]....
        /*0298*/ 	.word	0x0000a500


	//----- nvinfo : EIATTR_CRS_STACK_SIZE
	.align		4
.L_23263:
        /*029c*/ 	.byte	0x04, 0x1e
        /*029e*/ 	.short	(.L_23265 - .L_23264)
.L_23264:
        /*02a0*/ 	.word	0x00000000


	//----- nvinfo : EIATTR_CBANK_PARAM_SIZE
	.align		4
.L_23265:
        /*02a4*/ 	.byte	0x03, 0x19
        /*02a6*/ 	.short	0x007c


	//----- nvinfo : EIATTR_PARAM_CBANK
	.align		4
        /*02a8*/ 	.byte	0x04, 0x0a
        /*02aa*/ 	.short	(.L_23267 - .L_23266)
	.align		4
.L_23266:
        /*02ac*/ 	.word	index@(.nv.constant0._ZN4vllm25paged_attention_v1_kernelI13__nv_bfloat16S1_Li256ELi16ELi128ELNS_18Fp8KVCacheDataTypeE0ELb1EEEvPT_PKS3_PKT0_S9_ifPKiSB_iPKfiiiSD_SD_iiiii)
        /*02b0*/ 	.short	0x0380
        /*02b2*/ 	.short	0x007c


	//----- nvinfo : EIATTR_SW_WAR
	.align		4
.L_23267:
        /*02b4*/ 	.byte	0x04, 0x36
        /*02b6*/ 	.short	(.L_23269 - .L_23268)
.L_23268:
        /*02b8*/ 	.word	0x00000008
.L_23269:


//--------------------- .nv.info._ZN4vllm25paged_attention_v1_kernelI13__nv_bfloat16S1_Li192ELi16ELi128ELNS_18Fp8KVCacheDataTypeE0ELb1EEEvPT_PKS3_PKT0_S9_ifPKiSB_iPKfiiiSD_SD_iiiii --------------------------
	.section	.nv.info._ZN4vllm25paged_attention_v1_kernelI13__nv_bfloat16S1_Li192ELi16ELi128ELNS_18Fp8KVCacheDataTypeE0ELb1EEEvPT_PKS3_PKT0_S9_ifPKiSB_iPKfiiiSD_SD_iiiii,"",@"SHT_CUDA_INFO"
	.sectionflags	@""
	.align	4


	//----- nvinfo : EIATTR_CUDA_API_VERSION
	.align		4
        /*0000*/ 	.byte	0x04, 0x37
        /*0002*/ 	.short	(.L_23271 - .L_23270)
.L_23270:
        /*0004*/ 	.word	0x00000082


	//----- nvinfo : EIATTR_KPARAM_INFO
	.align		4
.L_23271:
        /*0008*/ 	.byte	0x04, 0x17
        /*000a*/ 	.short	(.L_23273 - .L_23272)
.L_23272:
        /*000c*/ 	.word	0x00000000
        /*0010*/ 	.short	0x0013
        /*0012*/ 	.short	0x0078
        /*0014*/ 	.byte	0x00, 0xf0, 0x11, 0x00


	//----- nvinfo : EIATTR_KPARAM_INFO
	.align		4
.L_23273:
        /*0018*/ 	.byte	0x04, 0x17
        /*001a*/ 	.short	(.L_23275 - .L_23274)
.L_23274:
        /*001c*/ 	.word	0x00000000
        /*0020*/ 	.short	0x0012
        /*0022*/ 	.short	0x0074
        /*0024*/ 	.byte	0x00, 0xf0, 0x11, 0x00


	//----- nvinfo : EIATTR_KPARAM_INFO
	.align		4
.L_23275:
        /*0028*/ 	.byte	0x04, 0x17
        /*002a*/ 	.short	(.L_23277 - .L_23276)
.L_23276:
        /*002c*/ 	.word	0x00000000
        /*0030*/ 	.short	0x0011
        /*0032*/ 	.short	0x0070
        /*0034*/ 	.byte	0x00, 0xf0, 0x11, 0x00


	//----- nvinfo : EIATTR_KPARAM_INFO
	.align		4
.L_23277:
        /*0038*/ 	.byte	0x04, 0x17
        /*003a*/ 	.short	(.L_23279 - .L_23278)
.L_23278:
        /*003c*/ 	.word	0x00000000
        /*0040*/ 	.short	0x0010
        /*0042*/ 	.short	0x006c
        /*0044*/ 	.byte	0x00, 0xf0, 0x11, 0x00


	//----- nvinfo : EIATTR_KPARAM_INFO
	.align		4
.L_23279:
        /*0048*/ 	.byte	0x04, 0x17
        /*004a*/ 	.short	(.L_23281 - .L_23280)
.L_23280:
        /*004c*/ 	.word	0x00000000
        /*0050*/ 	.short	0x000f
        /*0052*/ 	.short	0x0068
        /*0054*/ 	.byte	0x00, 0xf0, 0x11, 0x00


	//----- nvinfo : EIATTR_KPARAM_INFO
	.align		4
.L_23281:
        /*0058*/ 	.byte	0x04, 0x17
        /*005a*/ 	.short	(.L_23283 - .L_23282)
.L_23282:
        /*005c*/ 	.word	0x00000000
        /*0060*/ 	.short	0x000e
        /*0062*/ 	.short	0x0060
        /*0064*/ 	.byte	0x00, 0xf5, 0x21, 0x00


	//----- nvinfo : EIATTR_KPARAM_INFO
	.align		4
.L_23283:
        /*0068*/ 	.byte	0x04, 0x17
        /*006a*/ 	.short	(.L_23285 - .L_23284)
.L_23284:
        /*006c*/ 	.word	0x00000000
        /*0070*/ 	.short	0x000d
        /*0072*/ 	.short	0x0058
        /*0074*/ 	.byte	0x00, 0xf5, 0x21, 0x00


	//----- nvinfo : EIATTR_KPARAM_INFO
	.align		4
.L_23285:
        /*0078*/ 	.byte	0x04, 0x17
        /*007a*/ 	.short	(.L_23287 - .L_23286)
.L_23286:
        /*007c*/ 	.word	0x00000000
        /*0080*/ 	.short	0x000c
        /*0082*/ 	.short	0x0050
        /*0084*/ 	.byte	0x00, 0xf0, 0x11, 0x00


	//----- nvinfo : EIATTR_KPARAM_INFO
	.align		4
.L_23287:
        /*0088*/ 	.byte	0x04, 0x17
        /*008a*/ 	.short	(.L_23289 - .L_23288)
.L_23288:
        /*008c*/ 	.word	0x00000000
        /*0090*/ 	.short	0x000b
        /*0092*/ 	.short	0x004c
        /*0094*/ 	.byte	0x00, 0xf0, 0x11, 0x00


	//----- nvinfo : EIATTR_KPARAM_INFO
	.align		4
.L_23289:
        /*0098*/ 	.byte	0x04, 0x17
        /*009a*/ 	.short	(.L_23291 - .L_23290)
.L_23290:
        /*009c*/ 	.word	0x00000000
        /*00a0*/ 	.short	0x000a
        /*00a2*/ 	.short	0x0048
        /*00a4*/ 	.byte	0x00, 0xf0, 0x11, 0x00


	//----- nvinfo : EIATTR_KPARAM_INFO
	.align		4
.L_23291:
        /*00a8*/ 	.byte	0x04, 0x17
        /*00aa*/ 	.short	(.L_23293 - .L_23292)
.L_23292:
        /*00ac*/ 	.word	0x00000000
        /*00b0*/ 	.short	0x0009
        /*00b2*/ 	.short	0x0040
        /*00b4*/ 	.byte	0x00, 0xf5, 0x21, 0x00


	//----- nvinfo : EIATTR_KPARAM_INFO
	.align		4
.L_23293:
        /*00b8*/ 	.byte	0x04, 0x17
        /*00ba*/ 	.short	(.L_23295 - .L_23294)
.L_23294:
        /*00bc*/ 	.word	0x00000000
        /*00c0*/ 	.short	0x0008
        /*00c2*/ 	.short	0x0038
        /*00c4*/ 	.byte	0x00, 0xf0, 0x11, 0x00


	//----- nvinfo : EIATTR_KPARAM_INFO
	.align		4
.L_23295:
        /*00c8*/ 	.byte	0x04, 0x17
        /*00ca*/ 	.short	(.L_23297 - .L_23296)
.L_23296:
        /*00cc*/ 	.word	0x00000000
        /*00d0*/ 	.short	0x0007
        /*00d2*/ 	.short	0x0030
        /*00d4*/ 	.byte	0x00, 0xf5, 0x21, 0x00


	//----- nvinfo : EIATTR_KPARAM_INFO
	.align		4
.L_23297:
        /*00d8*/ 	.byte	0x04, 0x17
        /*00da*/ 	.short	(.L_23299 - .L_23298)
.L_23298:
        /*00dc*/ 	.word	0x00000000
        /*00e0*/ 	.short	0x0006
        /*00e2*/ 	.short	0x0028
        /*00e4*/ 	.byte	0x00, 0xf5, 0x21, 0x00


	//----- nvinfo : EIATTR_KPARAM_INFO
	.align		4
.L_23299:
        /*00e8*/ 	.byte	0x04, 0x17
        /*00ea*/ 	.short	(.L_23301 - .L_23300)
.L_23300:
        /*00ec*/ 	.word	0x00000000
        /*00f0*/ 	.short	0x0005
        /*00f2*/ 	.short	0x0024
        /*00f4*/ 	.byte	0x00, 0xf0, 0x11, 0x00


	//----- nvinfo : EIATTR_KPARAM_INFO
	.align		4
.L_23301:
        /*00f8*/ 	.byte	0x04, 0x17
        /*00fa*/ 	.short	(.L_23303 - .L_23302)
.L_23302:
        /*00fc*/ 	.word	0x00000000
        /*0100*/ 	.short	0x0004
        /*0102*/ 	.short	0x0020
        /*0104*/ 	.byte	0x00, 0xf0, 0x11, 0x00


	//----- nvinfo : EIATTR_KPARAM_INFO
	.align		4
.L_23303:
        /*0108*/ 	.byte	0x04, 0x17
        /*010a*/ 	.short	(.L_23305 - .L_23304)
.L_23304:
        /*010c*/ 	.word	0x00000000
        /*0110*/ 	.short	0x0003
        /*0112*/ 	.short	0x0018
        /*0114*/ 	.byte	0x00, 0xf5, 0x21, 0x00


	//----- nvinfo : EIATTR_KPARAM_INFO
	.align		4
.L_23305:
        /*0118*/ 	.byte	0x04, 0x17
        /*011a*/ 	.short	(.L_23307 - .L_23306)
.L_23306:
        /*011c*/ 	.word	0x00000000
        /*0120*/ 	.short	0x0002
        /*0122*/ 	.short	0x0010
        /*0124*/ 	.byte	0x00, 0xf5, 0x21, 0x00


	//----- nvinfo : EIATTR_KPARAM_INFO
	.align		4
.L_23307:
        /*0128*/ 	.byte	0x04, 0x17
        /*012a*/ 	.short	(.L_23309 - .L_23308)
.L_23308:
        /*012c*/ 	.word	0x00000000
        /*0130*/ 	.short	0x0001
        /*0132*/ 	.short	0x0008
        /*0134*/ 	.byte	0x00, 0xf5, 0x21, 0x00


	//----- nvinfo : EIATTR_KPARAM_INFO
	.align		4
.L_23309:
        /*0138*/ 	.byte	0x04, 0x17
        /*013a*/ 	.short	(.L_23311 - .L_23310)
.L_23310:
        /*013c*/ 	.word	0x00000000
        /*0140*/ 	.short	0x0000
        /*0142*/ 	.short	0x0000
        /*0144*/ 	.byte	0x00, 0xf5, 0x21, 0x00


	//----- nvinfo : EIATTR_SPARSE_MMA_MASK
	.align		4
.L_23311:
        /*0148*/ 	.byte	0x03, 0x50
        /*014a*/ 	.short	0x0000


	//----- nvinfo : EIATTR_MAXREG_COUNT
	.align		4
        /*014c*/ 	.byte	0x03, 0x1b
        /*014e*/ 	.short	0x00ff


	//----- nvinfo : EIATTR_NUM_BARRIERS
	.align		4
        /*0150*/ 	.byte	0x02, 0x4c
        /*0152*/ 	.byte	0x01
	.zero		1


	//----- nvinfo : EIATTR_MERCURY_ISA_VERSION
	.align		4
        /*0154*/ 	.byte	0x03, 0x5f
        /*0156*/ 	.short	0x0101


	//----- nvinfo : EIATTR_COOP_GROUP_MASK_REGIDS
	.align		4
        /*0158*/ 	.byte	0x04, 0x29
        /*015a*/ 	.short	(.L_23313 - .L_23312)


	//   ....[0]....
.L_23312:
        /*015c*/ 	.word	0xffffffff


	//   ....[1]....
        /*0160*/ 	.word	0xffffffff


	//   ....[2]....
        /*0164*/ 	.word	0xffffffff


	//   ....[3]....
        /*0168*/ 	.word	0xffffffff


	//   ....[4]....
        /*016c*/ 	.word	0xffffffff


	//   ....[5]....
        /*0170*/ 	.word	0xffffffff


	//   ....[6]....
        /*0174*/ 	.word	0xffffffff


	//   ....[7]....
        /*0178*/ 	.word	0xffffffff


	//   ....[8]....
        /*017c*/ 	.word	0xffffffff


	//   ....[9]....
        /*0180*/ 	.word	0xffffffff


	//   ....[10]....
        /*0184*/ 	.word	0xffffffff


	//   ....[11]....
        /*0188*/ 	.word	0xffffffff


	//   ....[12]....
        /*018c*/ 	.word	0xffffffff


	//   ....[13]....
        /*0190*/ 	.word	0xffffffff


	//   ....[14]....
        /*0194*/ 	.word	0xffffffff


	//   ....[15]....
        /*0198*/ 	.word	0xffffffff


	//   ....[16]....
        /*019c*/ 	.word	0xffffffff


	//   ....[17]....
        /*01a0*/ 	.word	0xffffffff


	//   ....[18]....
        /*01a4*/ 	.word	0xffffffff


	//   ....[19]....
        /*01a8*/ 	.word	0xffffffff


	//   ....[20]....
        /*01ac*/ 	.word	0xffffffff


	//   ....[21]....
        /*01b0*/ 	.word	0xffffffff


	//   ....[22]....
        /*01b4*/ 	.word	0xffffffff


	//   ....[23]....
        /*01b8*/ 	.word	0xffffffff


	//   ....[24]....
        /*01bc*/ 	.word	0xffffffff


	//   ....[25]....
        /*01c0*/ 	.word	0xffffffff


	//   ....[26]....
        /*01c4*/ 	.word	0xffffffff


	//   ....[27]....
        /*01c8*/ 	.word	0xffffffff


	//   ....[28]....
        /*01cc*/ 	.word	0x0500000d


	//   ....[29]....
        /*01d0*/ 	.word	0x0500000d


	//   ....[30]....
        /*01d4*/ 	.word	0x0500000d


	//   ....[31]....
        /*01d8*/ 	.word	0x0500000d


	//   ....[32]....
        /*01dc*/ 	.word	0x0500000d


	//----- nvinfo : EIATTR_COOP_GROUP_INSTR_OFFSETS
	.align		4
.L_23313:
        /*01e0*/ 	.byte	0x04, 0x28
        /*01e2*/ 	.short	(.L_23315 - .L_23314)


	//   ....[0]....
.L_23314:
        /*01e4*/ 	.word	0x00002ab0


	//   ....[1]....
        /*01e8*/ 	.word	0x00002c50


	//   ....[2]....
        /*01ec*/ 	.word	0x00002c70


	//   ....[3]....
        /*01f0*/ 	.word	0x00002c90


	//   ....[4]....
        /*01f4*/ 	.word	0x00002cb0


	//   ....[5]....
        /*01f8*/ 	.word	0x00002e40


	//   ....[6]....
        /*01fc*/ 	.word	0x00002e60


	//   ....[7]....
        /*0200*/ 	.word	0x00002e80


	//   ....[8]....
        /*0204*/ 	.word	0x00003cc0


	//   ....[9]....
        /*0208*/ 	.word	0x00003d00


	//   ....[10]....
        /*020c*/ 	.word	0x00003d20


	//   ....[11]....
        /*0210*/ 	.word	0x00003d40


	//   ....[12]....
        /*0214*/ 	.word	0x00003d60


	//   ....[13]....
        /*0218*/ 	.word	0x00003db0


	//   ....[14]....
        /*021c*/ 	.word	0x00003dd0


	//   ....[15]....
        /*0220*/ 	.word	0x00003df0


	//   ....[16]....
        /*0224*/ 	.word	0x00007eb0


	//   ....[17]....
        /*0228*/ 	.word	0x00007ed0


	//   ....[18]....
        /*022c*/ 	.word	0x00007ee0


	//   ....[19]....
        /*0230*/ 	.word	0x00007ef0


	//   ....[20]....
        /*0234*/ 	.word	0x00007f00


	//   ....[21]....
        /*0238*/ 	.word	0x00007f10


	//   ....[22]....
        /*023c*/ 	.word	0x00007f30


	//   ....[23]....
        /*0240*/ 	.word	0x00007f50


	//   ....[24]....
        /*0244*/ 	.word	0x00007f90


	//   ....[25]....
        /*0248*/ 	.word	0x00007fc0


	//   ....[26]....
        /*024c*/ 	.word	0x00007ff0


	//   ....[27]....
        /*0250*/ 	.word	0x00008020


	//   ....[28]....
        /*0254*/ 	.word	0x00008980


	//   ....[29]....
        /*0258*/ 	.word	0x00008a30


	//   ....[30]....
        /*025c*/ 	.word	0x00008ad0


	//   ....[31]....
        /*0260*/ 	.word	0x00008b40


	//   ....[32]....
        /*0264*/ 	.word	0x00008bb0


	//----- nvinfo : EIATTR_VRC_CTA_INIT_COUNT
	.align		4
.L_23315:
        /*0268*/ 	.byte	0x02, 0x4a
	.zero		1
	.zero		1


	//----- nvinfo : EIATTR_EXIT_INSTR_OFFSETS
	.align		4
        /*026c*/ 	.byte	0x04, 0x1c
        /*026e*/ 	.short	(.L_23317 - .L_23316)


	//   ....[0]....
.L_23316:
        /*0270*/ 	.word	0x000086b0


	//   ....[1]....
        /*0274*/ 	.word	0x000086f0


	//   ....[2]....
        /*0278*/ 	.word	0x00008920


	//----- nvinfo : EIATTR_CRS_STACK_SIZE
	.align		4
.L_23317:
        /*027c*/ 	.byte	0x04, 0x1e
        /*027e*/ 	.short	(.L_23319 - .L_23318)
.L_23318:
        /*0280*/ 	.word	0x00000000


	//----- nvinfo : EIATTR_CBANK_PARAM_SIZE
	.align		4
.L_23319:
        /*0284*/ 	.byte	0x03, 0x19
        /*0286*/ 	.short	0x007c


	//----- nvinfo : EIATTR_PARAM_CBANK
	.align		4
        /*0288*/ 	.byte	0x04, 0x0a
        /*028a*/ 	.short	(.L_23321 - .L_23320)
	.align		4
.L_23320:
        /*028c*/ 	.word	index@(.nv.constant0._ZN4vllm25paged_attention_v1_kernelI13__nv_bfloat16S1_Li192ELi16ELi128ELNS_18Fp8KVCacheDataTypeE0ELb1EEEvPT_PKS3_PKT0_S9_ifPKiSB_iPKfiiiSD_SD_iiiii)
        /*0290*/ 	.short	0x0380
        /*0292*/ 	.short	0x007c


	//----- nvinfo : EIATTR_SW_WAR
	.align		4
.L_23321:
        /*0294*/ 	.byte	0x04, 0x36
        /*0296*/ 	.short	(.L_23323 - .L_23322)
.L_23322:
        /*0298*/ 	.word	0x00000008
.L_23323:


//--------------------- .nv.info._ZN4vllm25paged_attention_v1_kernelI13__nv_bfloat16S1_Li128ELi16ELi128ELNS_18Fp8KVCacheDataTypeE0ELb1EEEvPT_PKS3_PKT0_S9_ifPKiSB_iPKfiiiSD_SD_iiiii --------------------------
	.section	.nv.info._ZN4vllm25paged_attention_v1_kernelI13__nv_bfloat16S1_Li128ELi16ELi128ELNS_18Fp8KVCacheDataTypeE0ELb1EEEvPT_PKS3_PKT0_S9_ifPKiSB_iPKfiiiSD_SD_iiiii,"",@"SHT_CUDA_INFO"
	.sectionflags	@""
	.align	4


	//----- nvinfo : EIATTR_CUDA_API_VERSION
	.align		4
        /*0000*/ 	.byte	0x04, 0x37
        /*0002*/ 	.short	(.L_23325 - .L_23324)
.L_23324:
        /*0004*/ 	.word	0x00000082


	//----- nvinfo : EIATTR_KPARAM_INFO
	.align		4
.L_23325:
        /*0008*/ 	.byte	0x04, 0x17
        /*000a*/ 	.short	(.L_23327 - .L_23326)
.L_23326:
        /*000c*/ 	.word	0x00000000
        /*0010*/ 	.short	0x0013
        /*0012*/ 	.short	0x0078
        /*0014*/ 	.byte	0x00, 0xf0, 0x11, 0x00


	//----- nvinfo : EIATTR_KPARAM_INFO
	.align		4
.L_23327:
        /*0018*/ 	.byte	0x04, 0x17
        /*001a*/ 	.short	(.L_23329 - .L_23328)
.L_23328:
        /*001c*/ 	.word	0x00000000
        /*0020*/ 	.short	0x0012
        /*0022*/ 	.short	0x0074
        /*0024*/ 	.byte	0x00, 0xf0, 0x11, 0x00


	//----- nvinfo : EIATTR_KPARAM_INFO
	.align		4
.L_23329:
        /*0028*/ 	.byte	0x04, 0x17
        /*002a*/ 	.short	(.L_23331 - .L_23330)
.L_23330:
        /*002c*/ 	.word	0x00000000
        /*0030*/ 	.short	0x0011
        /*0032*/ 	.short	0x0070
        /*0034*/ 	.byte	0x00, 0xf0, 0x11, 0x00


	//----- nvinfo : EIATTR_KPARAM_INFO
	.align		4
.L_23331:
        /*0038*/ 	.byte	0x04, 0x17
        /*003a*/ 	.short	(.L_23333 - .L_23332)
.L_23332:
        /*003c*/ 	.word	0x00000000
        /*0040*/ 	.short	0x0010
        /*0042*/ 	.short	0x006c
        /*0044*/ 	.byte	0x00, 0xf0, 0x11, 0x00


	//----- nvinfo : EIATTR_KPARAM_INFO
	.align		4
.L_23333:
        /*0048*/ 	.byte	0x04, 0x17
        /*004a*/ 	.short	(.L_23335 - .L_23334)
.L_23334:
        /*004c*/ 	.word	0x00000000
        /*0050*/ 	.short	0x000f
        /*0052*/ 	.short	0x0068
        /*0054*/ 	.byte	0x00, 0xf0, 0x11, 0x00


	//----- nvinfo : EIATTR_KPARAM_INFO
	.align		4
.L_23335:
        /*0058*/ 	.byte	0x04, 0x17
        /*005a*/ 	.short	(.L_23337 - .L_23336)
.L_23336:
        /*005c*/ 	.word	0x00000000
        /*0060*/ 	.short	0x000e
        /*0062*/ 	.short	0x0060
        /*0064*/ 	.byte	0x00, 0xf5, 0x21, 0x00


	//----- nvinfo : EIATTR_KPARAM_INFO
	.align		4
.L_23337:
        /*0068*/ 	.byte	0x04, 0x17
        /*006a*/ 	.short	(.L_23339 - .L_23338)
.L_23338:
        /*006c*/ 	.word	0x00000000
        /*0070*/ 	.short	0x000d
        /*0072*/ 	.short	0x0058
        /*0074*/ 	.byte	0x00, 0xf5, 0x21, 0x00


	//----- nvinfo : EIATTR_KPARAM_INFO
	.align		4
.L_23339:
        /*0078*/ 	.byte	0x04, 0x17
        /*007a*/ 	.short	(.L_23341 - .L_23340)
.L_23340:
        /*007c*/ 	.word	0x00000000
        /*0080*/ 	.short	0x000c
        /*0082*/ 	.short	0x0050
        /*0084*/ 	.byte	0x00, 0xf0, 0x11, 0x00


	//----- nvinfo : EIATTR_KPARAM_INFO
	.align		4
.L_23341:
        /*0088*/ 	.byte	0x04, 0x17
        /*008a*/ 	.short	(.L_23343 - .L_23342)
.L_23342:
        /*008c*/ 	.word	0x00000000
        /*0090*/ 	.short	0x000b
        /*0092*/ 	.short	0x004c
        /*0094*/ 	.byte	0x00, 0xf0, 0x11, 0x00


	//----- nvinfo : EIATTR_KPARAM_INFO
	.align		4
.L_23343:
        /*0098*/ 	.byte	0x04, 0x17
        /*009a*/ 	.short	(.L_23345 - .L_23344)
.L_23344:
        /*009c*/ 	.word	0x00000000
        /*00a0*/ 	.short	0x000a
        /*00a2*/ 	.short	0x0048
        /*00a4*/ 	.byte	0x00, 0xf0, 0x11, 0x00


	//----- nvinfo : EIATTR_KPARAM_INFO
	.align		4
.L_23345:
        /*00a8*/ 	.byte	0x04, 0x17
        /*00aa*/ 	.short	(.L_23347 - .L_23346)
.L_23346:
        /*00ac*/ 	.word	0x00000000
        /*00b0*/ 	.short	0x0009
        /*00b2*/ 	.short	0x0040
        /*00b4*/ 	.byte	0x00, 0xf5, 0x21, 0x00


	//----- nvinfo : EIATTR_KPARAM_INFO
	.align		4
.L_23347:
        /*00b8*/ 	.byte	0x04, 0x17
        /*00ba*/ 	.short	(.L_23349 - .L_23348)
.L_23348:
        /*00bc*/ 	.word	0x00000000
        /*00c0*/ 	.short	0x0008
        /*00c2*/ 	.short	0x0038
        /*00c4*/ 	.byte	0x00, 0xf0, 0x11, 0x00


	//----- nvinfo : EIATTR_KPARAM_INFO
	.align		4
.L_23349:
        /*00c8*/ 	.byte	0x04, 0x17
        /*00ca*/ 	.short	(.L_23351 - .L_23350)
.L_23350:
        /*00cc*/ 	.word	0x00000000
        /*00d0*/ 	.short	0x0007
        /*00d2*/ 	.short	0x0030
        /*00d4*/ 	.byte	0x00, 0xf5, 0x21, 0x00


	//----- nvinfo : EIATTR_KPARAM_INFO
	.align		4
.L_23351:
        /*00d8*/ 	.byte	0x04, 0x17
        /*00da*/ 	.short	(.L_23353 - .L_23352)
.L_23352:
        /*00dc*/ 	.word	0x00000000
        /*00e0*/ 	.short	0x0006
        /*00e2*/ 	.short	0x0028
        /*00e4*/ 	.byte	0x00, 0xf5, 0x21, 0x00


	//----- nvinfo : EIATTR_KPARAM_INFO
	.align		4
.L_23353:
        /*00e8*/ 	.byte	0x04, 0x17
        /*00ea*/ 	.short	(.L_23355 - .L_23354)
.L_23354:
        /*00ec*/ 	.word	0x00000000
        /*00f0*/ 	.short	0x0005
        /*00f2*/ 	.short	0x0024
        /*00f4*/ 	.byte	0x00, 0xf0, 0x11, 0x00


	//----- nvinfo : EIATTR_KPARAM_INFO
	.align		4
.L_23355:
        /*00f8*/ 	.byte	0x04, 0x17
        /*00fa*/ 	.short	(.L_23357 - .L_23356)
.L_23356:
        /*00fc*/ 	.word	0x00000000
        /*0100*/ 	.short	0x0004
        /*0102*/ 	.short	0x0020
        /*0104*/ 	.byte	0x00, 0xf0, 0x11, 0x00


	//----- nvinfo : EIATTR_KPARAM_INFO
	.align		4
.L_23357:
        /*0108*/ 	.byte	0x04, 0x17
        /*010a*/ 	.short	(.L_23359 - .L_23358)
.L_23358:
        /*010c*/ 	.word	0x00000000
        /*0110*/ 	.short	0x0003
        /*0112*/ 	.short	0x0018
        /*0114*/ 	.byte	0x00, 0xf5, 0x21, 0x00


	//----- nvinfo : EIATTR_KPARAM_INFO
	.align		4
.L_23359:
        /*0118*/ 	.byte	0x04, 0x17
        /*011a*/ 	.short	(.L_23361 - .L_23360)
.L_23360:
        /*011c*/ 	.word	0x00000000
        /*0120*/ 	.short	0x0002
        /*0122*/ 	.short	0x0010
        /*0124*/ 	.byte	0x00, 0xf5, 0x21, 0x00


	//----- nvinfo : EIATTR_KPARAM_INFO
	.align		4
.L_23361:
        /*0128*/ 	.byte	0x04, 0x17
        /*012a*/ 	.short	(.L_23363 - .L_23362)
.L_23362:
        /*012c*/ 	.word	0x00000000
        /*0130*/ 	.short	0x0001
        /*0132*/ 	.short	0x0008
        /*0134*/ 	.byte	0x00, 0xf5, 0x21, 0x00


	//----- nvinfo : EIATTR_KPARAM_INFO
	.align		4
.L_23363:
        /*0138*/ 	.byte	0x04, 0x17
        /*013a*/ 	.short	(.L_23365 - .L_23364)
.L_23364:
        /*013c*/ 	.word	0x00000000
        /*0140*/ 	.short	0x0000
        /*0142*/ 	.short	0x0000
        /*0144*/ 	.byte	0x00, 0xf5, 0x21, 0x00


	//----- nvinfo : EIATTR_SPARSE_MMA_MASK
	.align		4
.L_23365:
        /*0148*/ 	.byte	0x03, 0x50
        /*014a*/ 	.short	0x0000


	//----- nvinfo : EIATTR_MAXREG_COUNT
	.align		4
        /*014c*/ 	.byte	0x03, 0x1b
        /*014e*/ 	.short	0x00ff


	//----- nvinfo : EIATTR_NUM_BARRIERS
	.align		4
        /*0150*/ 	.byte	0x02, 0x4c
        /*0152*/ 	.byte	0x01
	.zero		1


	//----- nvinfo : EIATTR_MERCURY_ISA_VERSION
	.align		4
        /*0154*/ 	.byte	0x03, 0x5f
        /*0156*/ 	.short	0x0101


	//----- nvinfo : EIATTR_COOP_GROUP_MASK_REGIDS
	.align		4
        /*0158*/ 	.byte	0x04, 0x29
        /*015a*/ 	.short	(.L_23367 - .L_23366)


	//   ....[0]....
.L_23366:
        /*015c*/ 	.word	0xffffffff


	//   ....[1]....
        /*0160*/ 	.word	0xffffffff


	//   ....[2]....
        /*0164*/ 	.word	0xffffffff


	//   ....[3]....
        /*0168*/ 	.word	0xffffffff


	//   ....[4]....
        /*016c*/ 	.word	0xffffffff


	//   ....[5]....
        /*0170*/ 	.word	0xffffffff


	//   ....[6]....
        /*0174*/ 	.word	0xffffffff


	//   ....[7]....
        /*0178*/ 	.word	0xffffffff


	//   ....[8]....
        /*017c*/ 	.word	0xffffffff


	//   ....[9]....
        /*0180*/ 	.word	0xffffffff


	//   ....[10]....
        /*0184*/ 	.word	0xffffffff


	//   ....[11]....
        /*0188*/ 	.word	0xffffffff


	//   ....[12]....
        /*018c*/ 	.word	0xffffffff


	//   ....[13]....
        /*0190*/ 	.word	0xffffffff


	//   ....[14]....
        /*0194*/ 	.word	0xffffffff


	//   ....[15]....
        /*0198*/ 	.word	0xffffffff


	//   ....[16]....
        /*019c*/ 	.word	0xffffffff


	//   ....[17]....
        /*01a0*/ 	.word	0xffffffff


	//   ....[18]....
        /*01a4*/ 	.word	0xffffffff


	//   ....[19]....
        /*01a8*/ 	.word	0xffffffff


	//   ....[20]....
        /*01ac*/ 	.word	0xffffffff


	//   ....[21]....
        /*01b0*/ 	.word	0xffffffff


	//   ....[22]....
        /*01b4*/ 	.word	0xffffffff


	//   ....[23]....
        /*01b8*/ 	.word	0xffffffff


	//   ....[24]....
        /*01bc*/ 	.word	0x05000009


	//   ....[25]....
        /*01c0*/ 	.word	0x05000009


	//   ....[26]....
        /*01c4*/ 	.word	0x05000009


	//   ....[27]....
        /*01c8*/ 	.word	0x05000009


	//   ....[28]....
        /*01cc*/ 	.word	0x05000009


	//----- nvinfo : EIATTR_COOP_GROUP_INSTR_OFFSETS
	.align		4
.L_23367:
        /*01d0*/ 	.byte	0x04, 0x28
        /*01d2*/ 	.short	(.L_23369 - .L_23368)


	//   ....[0]....
.L_23368:
        /*01d4*/ 	.word	0x00002160


	//   ....[1]....
        /*01d8*/ 	.word	0x00002320


	//   ....[2]....
        /*01dc*/ 	.word	0x00002340


	//   ....[3]....
        /*01e0*/ 	.word	0x00002360


	//   ....[4]....
        /*01e4*/ 	.word	0x00002380


	//   ....[5]....
        /*01e8*/ 	.word	0x00002500


	//   ....[6]....
        /*01ec*/ 	.word	0x00002520


	//   ....[7]....
        /*01f0*/ 	.word	0x00002540


	//   ....[8]....
        /*01f4*/ 	.word	0x00003380


	//   ....[9]....
        /*01f8*/ 	.word	0x000033b0


	//   ....[10]....
        /*01fc*/ 	.word	0x000033d0


	//   ....[11]....
        /*0200*/ 	.word	0x000033f0


	//   ....[12]....
        /*0204*/ 	.word	0x00003410


	//   ....[13]....
        /*0208*/ 	.word	0x00003460


	//   ....[14]....
        /*020c*/ 	.word	0x00003480


	//   ....[15]....
        /*0210*/ 	.word	0x000034a0


	//   ....[16]....
        /*0214*/ 	.word	0x00006410


	//   ....[17]....
        /*0218*/ 	.word	0x00006420


	//   ....[18]....
        /*021c*/ 	.word	0x00006430


	//   ....[19]....
        /*0220*/ 	.word	0x00006440


	//   ....[20]....
        /*0224*/ 	.word	0x00006450


	//   ....[21]....
        /*0228*/ 	.word	0x00006460


	//   ....[22]....
        /*022c*/ 	.word	0x00006470


	//   ....[23]....
        /*0230*/ 	.word	0x00006490


	//   ....[24]....
        /*0234*/ 	.word	0x00006ce0


	//   ....[25]....
        /*0238*/ 	.word	0x00006d90


	//   ....[26]....
        /*023c*/ 	.word	0x00006e30


	//   ....[27]....
        /*0240*/ 	.word	0x00006ea0


	//   ....[28]....
        /*0244*/ 	.word	0x00006f10


	//----- nvinfo : EIATTR_VRC_CTA_INIT_COUNT
	.align		4
.L_23369:
        /*0248*/ 	.byte	0x02, 0x4a
	.zero		1
	.zero		1


	//----- nvinfo : EIATTR_EXIT_INSTR_OFFSETS
	.align		4
        /*024c*/ 	.byte	0x04, 0x1c
        /*024e*/ 	.short	(.L_23371 - .L_23370)


	//   ....[0]....
.L_23370:
        /*0250*/ 	.word	0x00006a90


	//   ....[1]....
        /*0254*/ 	.word	0x00006ad0


	//   ....[2]....
        /*0258*/ 	.word	0x00006c70


	//----- nvinfo : EIATTR_CRS_STACK_SIZE
	.align		4
.L_23371:
        /*025c*/ 	.byte	0x04, 0x1e
        /*025e*/ 	.short	(.L_23373 - .L_23372)
.L_23372:
        /*0260*/ 	.word	0x00000000


	//----- nvinfo : EIATTR_CBANK_PARAM_SIZE
	.align		4
.L_23373:
        /*0264*/ 	.byte	0x03, 0x19
        /*0266*/ 	.short	0x007c


	//----- nvinfo : EIATTR_PARAM_CBANK
	.align		4
        /*0268*/ 	.byte	0x04, 0x0a
        /*026a*/ 	.short	(.L_23375 - .L_23374)
	.align		4
.L_23374:
        /*026c*/ 	.word	index@(.nv.constant0._ZN4vllm25paged_attention_v1_kernelI13__nv_bfloat16S1_Li128ELi16ELi128ELNS_18Fp8KVCacheDataTypeE0ELb1EEEvPT_PKS3_PKT0_S9_ifPKiSB_iPKfiiiSD_SD_iiiii)
        /*0270*/ 	.short	0x0380
        /*0272*/ 	.short	0x007c


	//----- nvinfo : EIATTR_SW_WAR
	.align		4
.L_23375:
        /*0274*/ 	.byte	0x04, 0x36
        /*0276*/ 	.short	(.L_23377 - .L_23376)
.L_23376:
        /*0278*/ 	.word	0x00000008
.L_23377:


//--------------------- .nv.info._ZN4vllm25paged_attention_v1_kernelI13__nv_bfloat16S1_Li120ELi16ELi128ELNS_18Fp8KVCacheDataTypeE0ELb1EEEvPT_PKS3_PKT0_S9_ifPKiSB_iPKfiiiSD_SD_iiiii --------------------------
	.section	.nv.info._ZN4vllm25paged_attention_v1_kernelI13__nv_bfloat16S1_Li120ELi16ELi128ELNS_18Fp8KVCacheDataTypeE0ELb1EEEvPT_PKS3_PKT0_S9_ifPKiSB_iPKfiiiSD_SD_iiiii,"",@"SHT_CUDA_INFO"
	.sectionflags	@""
	.align	4


	//----- nvinfo : EIATTR_CUDA_API_VERSION
	.align		4
        /*0000*/ 	.byte	0x04, 0x37
        /*0002*/ 	.short	(.L_23379 - .L_23378)
.L_23378:
        /*0004*/ 	.word	0x00000082


	//----- nvinfo : EIATTR_KPARAM_INFO
	.align		4
.L_23379:
        /*0008*/ 	.byte	0x04, 0x17
        /*000a*/ 	.short	(.L_23381 - .L_23380)
.L_23380:
        /*000c*/ 	.word	0x00000000
        /*0010*/ 	.short	0x0013
        /*0012*/ 	.short	0x0078
        /*0014*/ 	.byte	0x00, 0xf0, 0x11, 0x00


	//----- nvinfo : EIATTR_KPARAM_INFO
	.align		4
.L_23381:
        /*0018*/ 	.byte	0x04, 0x17
        /*001a*/ 	.short	(.L_23383 - .L_23382)
.L_23382:
        /*001c*/ 	.word	0x00000000
        /*0020*/ 	.short	0x0012
        /*0022*/ 	.short	0x0074
        /*0024*/ 	.byte	0x00, 0xf0, 0x11, 0x00


	//----- nvinfo : EIATTR_KPARAM_INFO
	.align		4
.L_23383:
        /*0028*/ 	.byte	0x04, 0x17
        /*002a*/ 	.short	(.L_23385 - .L_23384)
.L_23384:
        /*002c*/ 	.word	0x00000000
        /*0030*/ 	.short	0x0011
        /*0032*/ 	.short	0x0070
        /*0034*/ 	.byte	0x00, 0xf0, 0x11, 0x00


	//----- nvinfo : EIATTR_KPARAM_INFO
	.align		4
.L_23385:
        /*0038*/ 	.byte	0x04, 0x17
        /*003a*/ 	.short	(.L_23387 - .L_23386)
.L_23386:
        /*003c*/ 	.word	0x00000000
        /*0040*/ 	.short	0x0010
        /*0042*/ 	.short	0x006c
        /*0044*/ 	.byte	0x00, 0xf0, 0x11, 0x00


	//----- nvinfo : EIATTR_KPARAM_INFO
	.align		4
.L_23387:
        /*0048*/ 	.byte	0x04, 0x17
        /*004a*/ 	.short	(.L_23389 - .L_23388)
.L_23388:
        /*004c*/ 	.word	0x00000000
        /*0050*/ 	.short	0x000f
        /*0052*/ 	.short	0x0068
        /*0054*/ 	.byte	0x00, 0xf0, 0x11, 0x00


	//----- nvinfo : EIATTR_KPARAM_INFO
	.align		4
.L_23389:
        /*0058*/ 	.byte	0x04, 0x17
        /*005a*/ 	.short	(.L_23391 - .L_23390)
.L_23390:
        /*005c*/ 	.word	0x00000000
        /*0060*/ 	.short	0x000e
        /*0062*/ 	.short	0x0060
        /*0064*/ 	.byte	0x00, 0xf5, 0x21, 0x00


	//----- nvinfo : EIATTR_KPARAM_INFO
	.align		4
.L_23391:
        /*0068*/ 	.byte	0x04, 0x17
        /*006a*/ 	.short	(.L_23393 - .L_23392)
.L_23392:
        /*006c*/ 	.word	0x00000000
        /*0070*/ 	.short	0x000d
        /*0072*/ 	.short	0x0058
        /*0074*/ 	.byte	0x00, 0xf5, 0x21, 0x00


	//----- nvinfo : EIATTR_KPARAM_INFO
	.align		4
.L_23393:
        /*0078*/ 	.byte	0x04, 0x17
        /*007a*/ 	.short	(.L_23395 - .L_23394)
.L_23394:
        /*007c*/ 	.word	0x00000000
        /*0080*/ 	.short	0x000c
        /*0082*/ 	.short	0x0050
        /*0084*/ 	.byte	0x00, 0xf0, 0x11, 0x00


	//----- nvinfo : EIATTR_KPARAM_INFO
	.align		4
.L_23395:
        /*0088*/ 	.byte	0x04, 0x17
        /*008a*/ 	.short	(.L_23397 - .L_23396)
.L_23396:
        /*008c*/ 	.word	0x00000000
        /*0090*/ 	.short	0x000b
        /*0092*/ 	.short	0x004c
        /*0094*/ 	.byte	0x00, 0xf0, 0x11, 0x00


	//----- nvinfo : EIATTR_KPARAM_INFO
	.align		4
.L_23397:
        /*0098*/ 	.byte	0x04, 0x17
        /*009a*/ 	.short	(.L_23399 - .L_23398)
.L_23398:
        /*009c*/ 	.word	0x00000000
        /*00a0*/ 	.short	0x000a
        /*00a2*/ 	.short	0x0048
        /*00a4*/ 	.byte	0x00, 0xf0, 0x11, 0x00


	//----- nvinfo : EIATTR_KPARAM_INFO
	.align		4
.L_23399:
        /*00a8*/ 	.byte	0x04, 0x17
        /*00aa*/ 	.short	(.L_23401 - .L_23400)
.L_23400:
        /*00ac*/ 	.word	0x00000000
        /*00b0*/ 	.short	0x0009
        /*00b2*/ 	.short	0x0040
        /*00b4*/ 	.byte	0x00, 0xf5, 0x21, 0x00


	//----- nvinfo : EIATTR_KPARAM_INFO
	.align		4
.L_23401:
        /*00b8*/ 	.byte	0x04, 0x17
        /*00ba*/ 	.short	(.L_23403 - .L_23402)
.L_23402:
        /*00bc*/ 	.word	0x00000000
        /*00c0*/ 	.short	0x0008
        /*00c2*/ 	.short	0x0038
        /*00c4*/ 	.byte	0x00, 0xf0, 0x11, 0x00


	//----- nvinfo : EIATTR_KPARAM_INFO
	.align		4
.L_23403:
        /*00c8*/ 	.byte	0x04, 0x17
        /*00ca*/ 	.short	(.L_23405 - .L_23404)
.L_23404:
        /*00cc*/ 	.word	0x00000000
        /*00d0*/ 	.short	0x0007
        /*00d2*/ 	.short	0x0030
        /*00d4*/ 	.byte	0x00, 0xf5, 0x21, 0x00


	//----- nvinfo : EIATTR_KPARAM_INFO
	.align		4
.L_23405:
        /*00d8*/ 	.byte	0x04, 0x17
        /*00da*/ 	.short	(.L_23407 - .L_23406)
.L_23406:
        /*00dc*/ 	.word	0x00000000
        /*00e0*/ 	.short	0x0006
        /*00e2*/ 	.short	0x0028
        /*00e4*/ 	.byte	0x00, 0xf5, 0x21, 0x00


	//----- nvinfo : EIATTR_KPARAM_INFO
	.align		4
.L_23407:
        /*00e8*/ 	.byte	0x04, 0x17
        /*00ea*/ 	.short	(.L_23409 - .L_23408)
.L_23408:
        /*00ec*/ 	.word	0x00000000
        /*00f0*/ 	.short	0x0005
        /*00f2*/ 	.short	0x0024
        /*00f4*/ 	.byte	0x00, 0xf0, 0x11, 0x00


	//----- nvinfo : EIATTR_KPARAM_INFO
	.align		4
.L_23409:
        /*00f8*/ 	.byte	0x04, 0x17
        /*00fa*/ 	.short	(.L_23411 - .L_23410)
.L_23410:
        /*00fc*/ 	.word	0x00000000
        /*0100*/ 	.short	0x0004
        /*0102*/ 	.short	0x0020
        /*0104*/ 	.byte	0x00, 0xf0, 0x11, 0x00


	//----- nvinfo : EIATTR_KPARAM_INFO
	.align		4
.L_23411:
        /*0108*/ 	.byte	0x04, 0x17
        /*010a*/ 	.short	(.L_23413 - .L_23412)
.L_23412:
        /*010c*/ 	.word	0x00000000
        /*0110*/ 	.short	0x0003
        /*0112*/ 	.short	0x0018
        /*0114*/ 	.byte	0x00, 0xf5, 0x21, 0x00


	//----- nvinfo : EIATTR_KPARAM_INFO
	.align		4
.L_23413:
        /*0118*/ 	.byte	0x04, 0x17
        /*011a*/ 	.short	(.L_23415 - .L_23414)
.L_23414:
        /*011c*/ 	.word	0x00000000
        /*0120*/ 	.short	0x0002
        /*0122*/ 	.short	0x0010
        /*0124*/ 	.byte	0x00, 0xf5, 0x21, 0x00


	//----- nvinfo : EIATTR_KPARAM_INFO
	.align		4
.L_23415:
        /*0128*/ 	.byte	0x04, 0x17
        /*012a*/ 	.short	(.L_23417 - .L_23416)
.L_23416:
        /*012c*/ 	.word	0x00000000
        /*0130*/ 	.short	0x0001
        /*0132*/ 	.short	0x0008
        /*0134*/ 	.byte	0x00, 0xf5, 0x21, 0x00


	//----- nvinfo : EIATTR_KPARAM_INFO
	.align		4
.L_23417:
        /*0138*/ 	.byte	0x04, 0x17
        /*013a*/ 	.short	(.L_23419 - .L_23418)
.L_23418:
        /*013c*/ 	.word	0x00000000
        /*0140*/ 	.short	0x0000
        /*0142*/ 	.short	0x0000
        /*0144*/ 	.byte	0x00, 0xf5, 0x21, 0x00


	//----- nvinfo : EIATTR_SPARSE_MMA_MASK
	.align		4
.L_23419:
        /*0148*/ 	.byte	0x03, 0x50
        /*014a*/ 	.short	0x0000


	//----- nvinfo : EIATTR_MAXREG_COUNT
	.align		4
        /*014c*/ 	.byte	0x03, 0x1b
        /*014e*/ 	.short	0x00ff


	//----- nvinfo : EIATTR_NUM_BARRIERS
	.align		4
        /*0150*/ 	.byte	0x02, 0x4c
        /*0152*/ 	.byte	0x01
	.zero		1


	//----- nvinfo : EIATTR_MERCURY_ISA_VERSION
	.align		4
        /*0154*/ 	.byte	0x03, 0x5f
        /*0156*/ 	.short	0x0101


	//----- nvinfo : EIATTR_COOP_GROUP_MASK_REGIDS
	.align		4
        /*0158*/ 	.byte	0x04, 0x29
        /*015a*/ 	.short	(.L_23421 - .L_23420)


	//   ....[0]....
.L_23420:
        /*015c*/ 	.word	0xffffffff


	//   ....[1]....
        /*0160*/ 	.word	0xffffffff


	//   ....[2]....
        /*0164*/ 	.word	0xffffffff


	//   ....[3]....
        /*0168*/ 	.word	0xffffffff


	//   ....[4]....
        /*016c*/ 	.word	0xffffffff


	//   ....[5]....
        /*0170*/ 	.word	0xffffffff


	//   ....[6]....
        /*0174*/ 	.word	0xffffffff


	//   ....[7]....
        /*0178*/ 	.word	0xffffffff


	//   ....[8]....
        /*017c*/ 	.word	0xffffffff


	//   ....[9]....
        /*0180*/ 	.word	0xffffffff


	//   ....[10]....
        /*0184*/ 	.word	0xffffffff


	//   ....[11]....
        /*0188*/ 	.word	0xffffffff


	//   ....[12]....
        /*018c*/ 	.word	0xffffffff


	//   ....[13]....
        /*0190*/ 	.word	0xffffffff


	//   ....[14]....
        /*0194*/ 	.word	0xffffffff


	//   ....[15]....
        /*0198*/ 	.word	0xffffffff


	//   ....[16]....
        /*019c*/ 	.word	0xffffffff


	//   ....[17]....
        /*01a0*/ 	.word	0xffffffff


	//   ....[18]....
        /*01a4*/ 	.word	0xffffffff


	//   ....[19]....
        /*01a8*/ 	.word	0xffffffff


	//   ....[20]....
        /*01ac*/ 	.word	0xffffffff


	//   ....[21]....
        /*01b0*/ 	.word	0xffffffff


	//   ....[22]....
        /*01b4*/ 	.word	0xffffffff


	//   ....[23]....
        /*01b8*/ 	.word	0xffffffff


	//   ....[24]....
        /*01bc*/ 	.word	0x05000015


	//   ....[25]....
        /*01c0*/ 	.word	0x05000015


	//   ....[26]....
        /*01c4*/ 	.word	0x05000015


	//   ....[27]....
        /*01c8*/ 	.word	0x05000015


	//   ....[28]....
        /*01cc*/ 	.word	0x05000015


	//----- nvinfo : EIATTR_COOP_GROUP_INSTR_OFFSETS
	.align		4
.L_23421:
        /*01d0*/ 	.byte	0x04, 0x28
        /*01d2*/ 	.short	(.L_23423 - .L_23422)


	//   ....[0]....
.L_23422:
        /*01d4*/ 	.word	0x00002030


	//   ....[1]....
        /*01d8*/ 	.word	0x000021d0


	//   ....[2]....
        /*01dc*/ 	.word	0x000021f0


	//   ....[3]....
        /*01e0*/ 	.word	0x00002210


	//   ....[4]....
        /*01e4*/ 	.word	0x00002230


	//   ....[5]....
        /*01e8*/ 	.word	0x000023b0


	//   ....[6]....
        /*01ec*/ 	.word	0x000023d0


	//   ....[7]....
        /*01f0*/ 	.word	0x000023f0


	//   ....[8]....
        /*01f4*/ 	.word	0x00003220


	//   ....[9]....
        /*01f8*/ 	.word	0x00003250


	//   ....[10]....
        /*01fc*/ 	.word	0x00003270


	//   ....[11]....
        /*0200*/ 	.word	0x00003290


	//   ....[12]....
        /*0204*/ 	.word	0x000032b0


	//   ....[13]....
        /*0208*/ 	.word	0x00003300


	//   ....[14]....
        /*020c*/ 	.word	0x00003320


	//   ....[15]....
        /*0210*/ 	.word	0x00003340


	//   ....[16]....
        /*0214*/ 	.word	0x00006610


	//   ....[17]....
        /*0218*/ 	.word	0x00006620


	//   ....[18]....
        /*021c*/ 	.word	0x00006630


	//   ....[19]....
        /*0220*/ 	.word	0x00006640


	//   ....[20]....
        /*0224*/ 	.word	0x00006650


	//   ....[21]....
        /*0228*/ 	.word	0x00006660


	//   ....[22]....
        /*022c*/ 	.word	0x00006670


	//   ....[23]....
        /*0230*/ 	.word	0x00006690


	//   ....[24]....
        /*0234*/ 	.word	0x000070d0


	//   ....[25]....
        /*0238*/ 	.word	0x00007180


	//   ....[26]....
        /*023c*/ 	.word	0x00007220


	//   ....[27]....
        /*0240*/ 	.word	0x00007290


	//   ....[28]....
        /*0244*/ 	.word	0x00007300


	//----- nvinfo : EIATTR_VRC_CTA_INIT_COUNT
	.align		4
.L_23423:
        /*0248*/ 	.byte	0x02, 0x4a
	.zero		1
	.zero		1


	//----- nvinfo : EIATTR_EXIT_INSTR_OFFSETS
	.align		4
        /*024c*/ 	.byte	0x04, 0x1c
        /*024e*/ 	.short	(.L_23425 - .L_23424)


	//   ....[0]....
.L_23424:
        /*0250*/ 	.word	0x00006e40


	//   ....[1]....
        /*0254*/ 	.word	0x00007040


	//   ....[2]....
        /*0258*/ 	.word	0x00007070


	//----- nvinfo : EIATTR_CRS_STACK_SIZE
	.align		4
.L_23425:
        /*025c*/ 	.byte	0x04, 0x1e
        /*025e*/ 	.short	(.L_23427 - .L_23426)
.L_23426:
        /*0260*/ 	.word	0x00000000


	//----- nvinfo : EIATTR_CBANK_PARAM_SIZE
	.align		4
.L_23427:
        /*0264*/ 	.byte	0x03, 0x19
        /*0266*/ 	.short	0x007c


	//----- nvinfo : EIATTR_PARAM_CBANK
	.align		4
        /*0268*/ 	.byte	0x04, 0x0a
        /*026a*/ 	.short	(.L_23429 - .L_23428)
	.align		4
.L_23428:
        /*026c*/ 	.word	index@(.nv.constant0._ZN4vllm25paged_attention_v1_kernelI13__nv_bfloat16S1_Li120ELi16ELi128ELNS_18Fp8KVCacheDataTypeE0ELb1EEEvPT_PKS3_PKT0_S9_ifPKiSB_iPKfiiiSD_SD_iiiii)
        /*0270*/ 	.short	0x0380
        /*0272*/ 	.short	0x007c


	//----- nvinfo : EIATTR_SW_WAR
	.align		4
.L_23429:
        /*0274*/ 	.byte	0x04, 0x36
        /*0276*/ 	.short	(.L_23431 - .L_23430)
.L_23430:
        /*0278*/ 	.word	0x00000008
.L_23431:


//--------------------- .nv.info._ZN4vllm25paged_attention_v1_kernelI13__nv_bfloat16S1_Li112ELi16ELi128ELNS_18Fp8KVCacheDataTypeE0ELb1EEEvPT_PKS3_PKT0_S9_ifPKiSB_iPKfiiiSD_SD_iiiii --------------------------
	.section	.nv.info._ZN4vllm25paged_attention_v1_kernelI13__nv_bfloat16S1_Li112ELi16ELi128ELNS_18Fp8KVCacheDataTypeE0ELb1EEEvPT_PKS3_PKT0_S9_ifPKiSB_iPKfiiiSD_SD_iiiii,"",@"SHT_CUDA_INFO"
	.sectionflags	@""
	.align	4


	//----- nvinfo : EIATTR_CUDA_API_VERSION
	.align		4
        /*0000*/ 	.byte	0x04, 0x37
        /*0002*/ 	.short	(.L_23433 - .L_23432)
.L_23432:
        /*0004*/ 	.word	0x00000082


	//----- nvinfo : EIATTR_KPARAM_INFO
	.align		4
.L_23433:
        /*0008*/ 	.byte	0x04, 0x17
        /*000a*/ 	.short	(.L_23435 - .L_23434)
.L_23434:
        /*000c*/ 	.word	0x00000000
        /*0010*/ 	.short	0x0013
        /*0012*/ 	.short	0x0078
        /*0014*/ 	.byte	0x00, 0xf0, 0x11, 0x00


	//----- nvinfo : EIATTR_KPARAM_INFO
	.align		4
.L_23435:
        /*0018*/ 	.byte	0x04, 0x17
        /*001a*/ 	.short	(.L_23437 - .L_23436)
.L_23436:
        /*001c*/ 	.word	0x00000000
        /*0020*/ 	.short	0x0012
        /*0022*/ 	.short	0x0074
        /*0024*/ 	.byte	0x00, 0xf0, 0x11, 0x00


	//----- nvinfo : EIATTR_KPARAM_INFO
	.align		4
.L_23437:
        /*0028*/ 	.byte	0x04, 0x17
        /*002a*/ 	.short	(.L_23439 - .L_23438)
.L_23438:
        /*002c*/ 	.word	0x00000000
        /*0030*/ 	.short	0x0011
        /*0032*/ 	.short	0x0070
        /*0034*/ 	.byte	0x00, 0xf0, 0x11, 0x00


	//----- nvinfo : EIATTR_KPARAM_INFO
	.align		4
.L_23439:
        /*0038*/ 	.byte	0x04, 0x17
        /*003a*/ 	.short	(.L_23441 - .L_23440)
.L_23440:
        /*003c*/ 	.word	0x00000000
        /*0040*/ 	.short	0x0010
        /*0042*/ 	.short	0x006c
        /*0044*/ 	.byte	0x00, 0xf0, 0x11, 0x00


	//----- nvinfo : EIATTR_KPARAM_INFO
	.align		4
.L_23441:
        /*0048*/ 	.byte	0x04, 0x17
        /*004a*/ 	.short	(.L_23443 - .L_23442)
.L_23442:
        /*004c*/ 	.word	0x00000000
        /*0050*/ 	.short	0x000f
        /*0052*/ 	.short	0x0068
        /*0054*/ 	.byte	0x00, 0xf0, 0x11, 0x00


	//----- nvinfo : EIATTR_KPARAM_INFO
	.align		4
.L_23443:
        /*0058*/ 	.byte	0x04, 0x17
        /*005a*/ 	.short	(.L_23445 - .L_23444)
.L_23444:
        /*005c*/ 	.word	0x00000000
        /*0060*/ 	.short	0x000e
        /*0062*/ 	.short	0x0060
        /*0064*/ 	.byte	0x00, 0xf5, 0x21, 0x00


	//----- nvinfo : EIATTR_KPARAM_INFO
	.align		4
.L_23445:
        /*0068*/ 	.byte	0x04, 0x17
        /*006a*/ 	.short	(.L_23447 - .L_23446)
.L_23446:
        /*006c*/ 	.word	0x00000000
        /*0070*/ 	.short	0x000d
        /*0072*/ 	.short	0x0058
        /*0074*/ 	.byte	0x00, 0xf5, 0x21, 0x00


	//----- nvinfo : EIATTR_KPARAM_INFO
	.align		4
.L_23447:
        /*0078*/ 	.byte	0x04, 0x17
        /*007a*/ 	.short	(.L_23449 - .L_23448)
.L_23448:
        /*007c*/ 	.word	0x00000000
        /*0080*/ 	.short	0x000c
        /*0082*/ 	.short	0x0050
        /*0084*/ 	.byte	0x00, 0xf0, 0x11, 0x00


	//----- nvinfo : EIATTR_KPARAM_INFO
	.align		4
.L_23449:
        /*0088*/ 	.byte	0x04, 0x17
        /*008a*/ 	.short	(.L_23451 - .L_23450)
.L_23450:
        /*008c*/ 	.word	0x00000000
        /*0090*/ 	.short	0x000b
        /*0092*/ 	.short	0x004c
        /*0094*/ 	.byte	0x00, 0xf0, 0x11, 0x00


	//----- nvinfo : EIATTR_KPARAM_INFO
	.align		4
.L_23451:
        /*0098*/ 	.byte	0x04, 0x17
        /*009a*/ 	.short	(.L_23453 - .L_23452)
.L_23452:
        /*009c*/ 	.word	0x00000000
        /*00a0*/ 	.short	0x000a
        /*00a2*/ 	.short	0x0048
        /*00a4*/ 	.byte	0x00, 0xf0, 0x11, 0x00


	//----- nvinfo : EIATTR_KPARAM_INFO
	.align		4
.L_23453:
        /*00a8*/ 	.byte	0x04, 0x17
        /*00aa*/ 	.short	(.L_23455 - .L_23454)
.L_23454:
        /*00ac*/ 	.word	0x00000000
        /*00b0*/ 	.short	0x0009
        /*00b2*/ 	.short	0x0040
        /*00b4*/ 	.byte	0x00, 0xf5, 0x21, 0x00


	//----- nvinfo : EIATTR_KPARAM_INFO
	.align		4
.L_23455:
        /*00b8*/ 	.byte	0x04, 0x17
        /*00ba*/ 	.short	(.L_23457 - .L_23456)
.L_23456:
        /*00bc*/ 	.word	0x00000000
        /*00c0*/ 	.short	0x0008
        /*00c2*/ 	.short	0x0038
        /*00c4*/ 	.byte	0x00, 0xf0, 0x11, 0x00


	//----- nvinfo : EIATTR_KPARAM_INFO
	.align		4
.L_23457:
        /*00c8*/ 	.byte	0x04, 0x17
        /*00ca*/ 	.short	(.L_23459 - .L_23458)
.L_23458:
        /*00cc*/ 	.word	0x00000000
        /*00d0*/ 	.short	0x0007
        /*00d2*/ 	.short	0x0030
        /*00d4*/ 	.byte	0x00, 0xf5, 0x21, 0x00


	//----- nvinfo : EIATTR_KPARAM_INFO
	.align		4
.L_23459:
        /*00d8*/ 	.byte	0x04, 0x17
        /*00da*/ 	.short	(.L_23461 - .L_23460)
.L_23460:
        /*00dc*/ 	.word	0x00000000
        /*00e0*/ 	.short	0x0006
        /*00e2*/ 	.short	0x0028
        /*00e4*/ 	.byte	0x00, 0xf5, 0x21, 0x00


	//----- nvinfo : EIATTR_KPARAM_INFO
	.align		4
.L_23461:
        /*00e8*/ 	.byte	0x04, 0x17
        /*00ea*/ 	.short	(.L_23463 - .L_23462)
.L_23462:
        /*00ec*/ 	.word	0x00000000
        /*00f0*/ 	.short	0x0005
        /*00f2*/ 	.short	0x0024
        /*00f4*/ 	.byte	0x00, 0xf0, 0x11, 0x00


	//----- nvinfo : EIATTR_KPARAM_INFO
	.align		4
.L_23463:
        /*00f8*/ 	.byte	0x04, 0x17
        /*00fa*/ 	.short	(.L_23465 - .L_23464)
.L_23464:
        /*00fc*/ 	.word	0x00000000
        /*0100*/ 	.short	0x0004
        /*0102*/ 	.short	0x0020
        /*0104*/ 	.byte	0x00, 0xf0, 0x11, 0x00


	//----- nvinfo : EIATTR_KPARAM_INFO
	.align		4
.L_23465:
        /*0108*/ 	.byte	0x04, 0x17
        /*010a*/ 	.short	(.L_23467 - .L_23466)
.L_23466:
        /*010c*/ 	.word	0x00000000
        /*0110*/ 	.short	0x0003
        /*0112*/ 	.short	0x0018
        /*0114*/ 	.byte	0x00, 0xf5, 0x21, 0x00


	//----- nvinfo : EIATTR_KPARAM_INFO
	.align		4
.L_23467:
        /*0118*/ 	.byte	0x04, 0x17
        /*011a*/ 	.short	(.L_23469 - .L_23468)
.L_23468:
        /*011c*/ 	.word	0x00000000
        /*0120*/ 	.short	0x0002
        /*0122*/ 	.short	0x0010
        /*0124*/ 	.byte	0x00, 0xf5, 0x21, 0x00


	//----- nvinfo : EIATTR_KPARAM_INFO
	.align		4
.L_23469:
        /*0128*/ 	.byte	0x04, 0x17
        /*012a*/ 	.short	(.L_23471 - .L_23470)
.L_23470:
        /*012c*/ 	.word	0x00000000
        /*0130*/ 	.short	0x0001
        /*0132*/ 	.short	0x0008
        /*0134*/ 	.byte	0x00, 0xf5, 0x21, 0x00


	//----- nvinfo : EIATTR_KPARAM_INFO
	.align		4
.L_23471:
        /*0138*/ 	.byte	0x04, 0x17
        /*013a*/ 	.short	(.L_23473 - .L_23472)
.L_23472:
        /*013c*/ 	.word	0x00000000
        /*0140*/ 	.short	0x0000
        /*0142*/ 	.short	0x0000
        /*0144*/ 	.byte	0x00, 0xf5, 0x21, 0x00


	//----- nvinfo : EIATTR_SPARSE_MMA_MASK
	.align		4
.L_23473:
        /*0148*/ 	.byte	0x03, 0x50
        /*014a*/ 	.short	0x0000


	//----- nvinfo : EIATTR_MAXREG_COUNT
	.align		4
        /*014c*/ 	.byte	0x03, 0x1b
        /*014e*/ 	.short	0x00ff


	//----- nvinfo : EIATTR_NUM_BARRIERS
	.align		4
        /*0150*/ 	.byte	0x02, 0x4c
        /*0152*/ 	.byte	0x01
	.zero		1


	//----- nvinfo : EIATTR_MERCURY_ISA_VERSION
	.align		4
        /*0154*/ 	.byte	0x03, 0x5f
        /*0156*/ 	.short	0x0101


	//----- nvinfo : EIATTR_COOP_GROUP_MASK_REGIDS
	.align		4
        /*0158*/ 	.byte	0x04, 0x29
        /*015a*/ 	.short	(.L_23475 - .L_23474)


	//   ....[0]....
.L_23474:
        /*015c*/ 	.word	0xffffffff


	//   ....[1]....
        /*0160*/ 	.word	0xffffffff


	//   ....[2]....
        /*0164*/ 	.word	0xffffffff


	//   ....[3]....
        /*0168*/ 	.word	0xffffffff


	//   ....[4]....
        /*016c*/ 	.word	0xffffffff


	//   ....[5]....
        /*0170*/ 	.word	0xffffffff


	//   ....[6]....
        /*0174*/ 	.word	0xffffffff


	//   ....[7]....
        /*0178*/ 	.word	0xffffffff


	//   ....[8]....
        /*017c*/ 	.word	0xffffffff


	//   ....[9]....
        /*0180*/ 	.word	0xffffffff


	//   ....[10]....
        /*0184*/ 	.word	0xffffffff


	//   ....[11]....
        /*0188*/ 	.word	0xffffffff


	//   ....[12]....
        /*018c*/ 	.word	0xffffffff


	//   ....[13]....
        /*0190*/ 	.word	0xffffffff


	//   ....[14]....
        /*0194*/ 	.word	0xffffffff


	//   ....[15]....
        /*0198*/ 	.word	0xffffffff


	//   ....[16]....
        /*019c*/ 	.word	0xffffffff


	//   ....[17]....
        /*01a0*/ 	.word	0xffffffff


	//   ....[18]....
        /*01a4*/ 	.word	0xffffffff


	//   ....[19]....
        /*01a8*/ 	.word	0xffffffff


	//   ....[20]....
        /*01ac*/ 	.word	0xffffffff


	//   ....[21]....
        /*01b0*/ 	.word	0xffffffff


	//   ....[22]....
        /*01b4*/ 	.word	0xffffffff


	//   ....[23]....
        /*01b8*/ 	.word	0x05000008


	//   ....[24]....
        /*01bc*/ 	.word	0x05000008


	//   ....[25]....
        /*01c0*/ 	.word	0x05000008


	//   ....[26]....
        /*01c4*/ 	.word	0x05000008


	//   ....[27]....
        /*01c8*/ 	.word	0x05000008


	//----- nvinfo : EIATTR_COOP_GROUP_INSTR_OFFSETS
	.align		4
.L_23475:
        /*01cc*/ 	.byte	0x04, 0x28
        /*01ce*/ 	.short	(.L_23477 - .L_23476)


	//   ....[0]....
.L_23476:
        /*01d0*/ 	.word	0x00001f40


	//   ....[1]....
        /*01d4*/ 	.word	0x000020e0


	//   ....[2]....
        /*01d8*/ 	.word	0x00002100


	//   ....[3]....
        /*01dc*/ 	.word	0x00002120


	//   ....[4]....
        /*01e0*/ 	.word	0x00002140


	//   ....[5]....
        /*01e4*/ 	.word	0x000022d0


	//   ....[6]....
        /*01e8*/ 	.word	0x000022f0


	//   ....[7]....
        /*01ec*/ 	.word	0x00002310


	//   ....[8]....
        /*01f0*/ 	.word	0x00003150


	//   ....[9]....
        /*01f4*/ 	.word	0x00003190


	//   ....[10]....
        /*01f8*/ 	.word	0x000031b0


	//   ....[11]....
        /*01fc*/ 	.word	0x000031d0


	//   ....[12]....
        /*0200*/ 	.word	0x000031f0


	//   ....[13]....
        /*0204*/ 	.word	0x00003240


	//   ....[14]....
        /*0208*/ 	.word	0x00003260


	//   ....[15]....
        /*020c*/ 	.word	0x00003280


	//   ....[16]....
        /*0210*/ 	.word	0x00005f50


	//   ....[17]....
        /*0214*/ 	.word	0x00005f70


	//   ....[18]....
        /*0218*/ 	.word	0x00005f80


	//   ....[19]....
        /*021c*/ 	.word	0x00005f90


	//   ....[20]....
        /*0220*/ 	.word	0x00005fa0


	//   ....[21]....
        /*0224*/ 	.word	0x00005fb0


	//   ....[22]....
        /*0228*/ 	.word	0x00005fd0


	//   ....[23]....
        /*022c*/ 	.word	0x000066b0


	//   ....[24]....
        /*0230*/ 	.word	0x00006760


	//   ....[25]....
        /*0234*/ 	.word	0x00006800


	//   ....[26]....
        /*0238*/ 	.word	0x00006870


	//   ....[27]....
        /*023c*/ 	.word	0x000068e0


	//----- nvinfo : EIATTR_VRC_CTA_INIT_COUNT
	.align		4
.L_23477:
        /*0240*/ 	.byte	0x02, 0x4a
	.zero		1
	.zero		1


	//----- nvinfo : EIATTR_EXIT_INSTR_OFFSETS
	.align		4
        /*0244*/ 	.byte	0x04, 0x1c
        /*0246*/ 	.short	(.L_23479 - .L_23478)


	//   ....[0]....
.L_23478:
        /*0248*/ 	.word	0x00006470


	//   ....[1]....
        /*024c*/ 	.word	0x000064b0


	//   ....[2]....
        /*0250*/ 	.word	0x00006640


	//----- nvinfo : EIATTR_CRS_STACK_SIZE
	.align		4
.L_23479:
        /*0254*/ 	.byte	0x04, 0x1e
        /*0256*/ 	.short	(.L_23481 - .L_23480)
.L_23480:
        /*0258*/ 	.word	0x00000000


	//----- nvinfo : EIATTR_CBANK_PARAM_SIZE
	.align		4
.L_23481:
        /*025c*/ 	.byte	0x03, 0x19
        /*025e*/ 	.short	0x007c


	//----- nvinfo : EIATTR_PARAM_CBANK
	.align		4
        /*0260*/ 	.byte	0x04, 0x0a
        /*0262*/ 	.short	(.L_23483 - .L_23482)
	.align		4
.L_23482:
        /*0264*/ 	.word	index@(.nv.constant0._ZN4vllm25paged_attention_v1_kernelI13__nv_bfloat16S1_Li112ELi16ELi128ELNS_18Fp8KVCacheDataTypeE0ELb1EEEvPT_PKS3_PKT0_S9_ifPKiSB_iPKfiiiSD_SD_iiiii)
        /*0268*/ 	.short	0x0380
        /*026a*/ 	.short	0x007c


	//----- nvinfo : EIATTR_SW_WAR
	.align		4
.L_23483:
        /*026c*/ 	.byte	0x04, 0x36
        /*026e*/ 	.short	(.L_23485 - .L_23484)
.L_23484:
        /*0270*/ 	.word	0x00000008
.L_23485:


//--------------------- .nv.info._ZN4vllm25paged_attention_v1_kernelI13__nv_bfloat16S1_Li96ELi16ELi128ELNS_18Fp8KVCacheDataTypeE0ELb1EEEvPT_PKS3_PKT0_S9_ifPKiSB_iPKfiiiSD_SD_iiiii --------------------------
	.section	.nv.info._ZN4vllm25paged_attention_v1_kernelI13__nv_bfloat16S1_Li96ELi16ELi128ELNS_18Fp8KVCacheDataTypeE0ELb1EEEvPT_PKS3_PKT0_S9_ifPKiSB_iPKfiiiSD_SD_iiiii,"",@"SHT_CUDA_INFO"
	.sectionflags	@""
	.align	4


	//----- nvinfo : EIATTR_CUDA_API_VERSION
	.align		4
        /*0000*/ 	.byte	0x04, 0x37
        /*0002*/ 	.short	(.L_23487 - .L_23486)
.L_23486:
        /*0004*/ 	.word	0x00000082


	//----- nvinfo : EIATTR_KPARAM_INFO
	.align		4
.L_23487:
        /*0008*/ 	.byte	0x04, 0x17
        /*000a*/ 	.short	(.L_23489 - .L_23488)
.L_23488:
        /*000c*/ 	.word	0x00000000
        /*0010*/ 	.short	0x0013
        /*0012*/ 	.short	0x0078
        /*0014*/ 	.byte	0x00, 0xf0, 0x11, 0x00


	//----- nvinfo : EIATTR_KPARAM_INFO
	.align		4
.L_23489:
        /*0018*/ 	.byte	0x04, 0x17
        /*001a*/ 	.short	(.L_23491 - .L_23490)
.L_23490:
        /*001c*/ 	.word	0x00000000
        /*0020*/ 	.short	0x0012
        /*0022*/ 	.short	0x0074
        /*0024*/ 	.byte	0x00, 0xf0, 0x11, 0x00


	//----- nvinfo : EIATTR_KPARAM_INFO
	.align		4
.L_23491:
        /*0028*/ 	.byte	0x04, 0x17
        /*002a*/ 	.short	(.L_23493 - .L_23492)
.L_23492:
        /*002c*/ 	.word	0x00000000
        /*0030*/ 	.short	0x0011
        /*0032*/ 	.short	0x0070
        /*0034*/ 	.byte	0x00, 0xf0, 0x11, 0x00


	//----- nvinfo : EIATTR_KPARAM_INFO
	.align		4
.L_23493:
        /*0038*/ 	.byte	0x04, 0x17
        /*003a*/ 	.short	(.L_23495 - .L_23494)
.L_23494:
        /*003c*/ 	.word	0x00000000
        /*0040*/ 	.short	0x0010
        /*0042*/ 	.short	0x006c
        /*0044*/ 	.byte	0x00, 0xf0, 0x11, 0x00


	//----- nvinfo : EIATTR_KPARAM_INFO
	.align		4
.L_23495:
        /*0048*/ 	.byte	0x04, 0x17
        /*004a*/ 	.short	(.L_23497 - .L_23496)
.L_23496:
        /*004c*/ 	.word	0x00000000
        /*0050*/ 	.short	0x000f
        /*0052*/ 	.short	0x0068
        /*0054*/ 	.byte	0x00, 0xf0, 0x11, 0x00


	//----- nvinfo : EIATTR_KPARAM_INFO
	.align		4
.L_23497:
        /*0058*/ 	.byte	0x04, 0x17
        /*005a*/ 	.short	(.L_23499 - .L_23498)
.L_23498:
        /*005c*/ 	.word	0x00000000
        /*0060*/ 	.short	0x000e
        /*0062*/ 	.short	0x0060
        /*0064*/ 	.byte	0x00, 0xf5, 0x21, 0x00


	//----- nvinfo : EIATTR_KPARAM_INFO
	.align		4
.L_23499:
        /*0068*/ 	.byte	0x04, 0x17
        /*006a*/ 	.short	(.L_23501 - .L_23500)
.L_23500:
        /*006c*/ 	.word	0x00000000
        /*0070*/ 	.short	0x000d
        /*0072*/ 	.short	0x0058
        /*0074*/ 	.byte	0x00, 0xf5, 0x21, 0x00


	//----- nvinfo : EIATTR_KPARAM_INFO
	.align		4
.L_23501:
        /*0078*/ 	.byte	0x04, 0x17
        /*007a*/ 	.short	(.L_23503 - .L_23502)
.L_23502:
        /*007c*/ 	.word	0x00000000
        /*0080*/ 	.short	0x000c
        /*0082*/ 	.short	0x0050
        /*0084*/ 	.byte	0x00, 0xf0, 0x11, 0x00


	//----- nvinfo : EIATTR_KPARAM_INFO
	.align		4
.L_23503:
        /*0088*/ 	.byte	0x04, 0x17
        /*008a*/ 	.short	(.L_23505 - .L_23504)
.L_23504:
        /*008c*/ 	.word	0x00000000
        /*0090*/ 	.short	0x000b
        /*0092*/ 	.short	0x004c
        /*0094*/ 	.byte	0x00, 0xf0, 0x11, 0x00


	//----- nvinfo : EIATTR_KPARAM_INFO
	.align		4
.L_23505:
        /*0098*/ 	.byte	0x04, 0x17
        /*009a*/ 	.short	(.L_23507 - .L_23506)
.L_23506:
        /*009c*/ 	.word	0x00000000
        /*00a0*/ 	.short	0x000a
        /*00a2*/ 	.short	0x0048
        /*00a4*/ 	.byte	0x00, 0xf0, 0x11, 0x00


	//----- nvinfo : EIATTR_KPARAM_INFO
	.align		4
.L_23507:
        /*00a8*/ 	.byte	0x04, 0x17
        /*00aa*/ 	.short	(.L_23509 - .L_23508)
.L_23508:
        /*00ac*/ 	.word	0x00000000
        /*00b0*/ 	.short	0x0009
        /*00b2*/ 	.short	0x0040
        /*00b4*/ 	.byte	0x00, 0xf5, 0x21, 0x00


	//----- nvinfo : EIATTR_KPARAM_INFO
	.align		4
.L_23509:
        /*00b8*/ 	.byte	0x04, 0x17
        /*00ba*/ 	.short	(.L_23511 - .L_23510)
.L_23510:
        /*00bc*/ 	.word	0x00000000
        /*00c0*/ 	.short	0x0008
        /*00c2*/ 	.short	0x0038
        /*00c4*/ 	.byte	0x00, 0xf0, 0x11, 0x00


	//----- nvinfo : EIATTR_KPARAM_INFO
	.align		4
.L_23511:
        /*00c8*/ 	.byte	0x04, 0x17
        /*00ca*/ 	.short	(.L_23513 - .L_23512)
.L_23512:
        /*00cc*/ 	.word	0x00000000
        /*00d0*/ 	.short	0x0007
        /*00d2*/ 	.short	0x0030
        /*00d4*/ 	.byte	0x00, 0xf5, 0x21, 0x00


	//----- nvinfo : EIATTR_KPARAM_INFO
	.align		4
.L_23513:
        /*00d8*/ 	.byte	0x04, 0x17
        /*00da*/ 	.short	(.L_23515 - .L_23514)
.L_23514:
        /*00dc*/ 	.word	0x00000000
        /*00e0*/ 	.short	0x0006
        /*00e2*/ 	.short	0x0028
        /*00e4*/ 	.byte	0x00, 0xf5, 0x21, 0x00


	//----- nvinfo : EIATTR_KPARAM_INFO
	.align		4
.L_23515:
        /*00e8*/ 	.byte	0x04, 0x17
        /*00ea*/ 	.short	(.L_23517 - .L_23516)
.L_23516:
        /*00ec*/ 	.word	0x00000000
        /*00f0*/ 	.short	0x0005
        /*00f2*/ 	.short	0x0024
        /*00f4*/ 	.byte	0x00, 0xf0, 0x11, 0x00


	//----- nvinfo : EIATTR_KPARAM_INFO
	.align		4
.L_23517:
        /*00f8*/ 	.byte	0x04, 0x17
        /*00fa*/ 	.short	(.L_23519 - .L_23518)
.L_23518:
        /*00fc*/ 	.word	0x00000000
        /*0100*/ 	.short	0x0004
        /*0102*/ 	.short	0x0020
        /*0104*/ 	.byte	0x00, 0xf0, 0x11, 0x00


	//----- nvinfo : EIATTR_KPARAM_INFO
	.align		4
.L_23519:
        /*0108*/ 	.byte	0x04, 0x17
        /*010a*/ 	.short	(.L_23521 - .L_23520)
.L_23520:
        /*010c*/ 	.word	0x00000000
        /*0110*/ 	.short	0x0003
        /*0112*/ 	.short	0x0018
        /*0114*/ 	.byte	0x00, 0xf5, 0x21, 0x00


	//----- nvinfo : EIATTR_KPARAM_INFO
	.align		4
.L_23521:
        /*0118*/ 	.byte	0x04, 0x17
        /*011a*/ 	.short	(.L_23523 - .L_23522)
.L_23522:
        /*011c*/ 	.word	0x00000000
        /*0120*/ 	.short	0x0002
        /*0122*/ 	.short	0x0010
        /*0124*/ 	.byte	0x00, 0xf5, 0x21, 0x00


	//----- nvinfo : EIATTR_KPARAM_INFO
	.align		4
.L_23523:
        /*0128*/ 	.byte	0x04, 0x17
        /*012a*/ 	.short	(.L_23525 - .L_23524)
.L_23524:
        /*012c*/ 	.word	0x00000000
        /*0130*/ 	.short	0x0001
        /*0132*/ 	.short	0x0008
        /*0134*/ 	.byte	0x00, 0xf5, 0x21, 0x00


	//----- nvinfo : EIATTR_KPARAM_INFO
	.align		4
.L_23525:
        /*0138*/ 	.byte	0x04, 0x17
        /*013a*/ 	.short	(.L_23527 - .L_23526)
.L_23526:
        /*013c*/ 	.word	0x00000000
        /*0140*/ 	.short	0x0000
        /*0142*/ 	.short	0x0000
        /*0144*/ 	.byte	0x00, 0xf5, 0x21, 0x00


	//----- nvinfo : EIATTR_SPARSE_MMA_MASK
	.align		4
.L_23527:
        /*0148*/ 	.byte	0x03, 0x50
        /*014a*/ 	.short	0x0000


	//----- nvinfo : EIATTR_MAXREG_COUNT
	.align		4
        /*014c*/ 	.byte	0x03, 0x1b
        /*014e*/ 	.short	0x00ff


	//----- nvinfo : EIATTR_NUM_BARRIERS
	.align		4
        /*0150*/ 	.byte	0x02, 0x4c
        /*0152*/ 	.byte	0x01
	.zero		1


	//----- nvinfo : EIATTR_MERCURY_ISA_VERSION
	.align		4
        /*0154*/ 	.byte	0x03, 0x5f
        /*0156*/ 	.short	0x0101


	//----- nvinfo : EIATTR_COOP_GROUP_MASK_REGIDS
	.align		4
        /*0158*/ 	.byte	0x04, 0x29
        /*015a*/ 	.short	(.L_23529 - .L_23528)


	//   ....[0]....
.L_23528:
        /*015c*/ 	.word	0xffffffff


	//   ....[1]....
        /*0160*/ 	.word	0xffffffff


	//   ....[2]....
        /*0164*/ 	.word	0xffffffff


	//   ....[3]....
        /*0168*/ 	.word	0xffffffff


	//   ....[4]....
        /*016c*/ 	.word	0xffffffff


	//   ....[5]....
        /*0170*/ 	.word	0xffffffff


	//   ....[6]....
        /*0174*/ 	.word	0xffffffff


	//   ....[7]....
        /*0178*/ 	.word	0xffffffff


	//   ....[8]....
        /*017c*/ 	.word	0xffffffff


	//   ....[9]....
        /*0180*/ 	.word	0xffffffff


	//   ....[10]....
        /*0184*/ 	.word	0xffffffff


	//   ....[11]....
        /*0188*/ 	.word	0xffffffff


	//   ....[12]....
        /*018c*/ 	.word	0xffffffff


	//   ....[13]....
        /*0190*/ 	.word	0xffffffff


	//   ....[14]....
        /*0194*/ 	.word	0xffffffff


	//   ....[15]....
        /*0198*/ 	.word	0xffffffff


	//   ....[16]....
        /*019c*/ 	.word	0xffffffff


	//   ....[17]....
        /*01a0*/ 	.word	0xffffffff


	//   ....[18]....
        /*01a4*/ 	.word	0xffffffff


	//   ....[19]....
        /*01a8*/ 	.word	0xffffffff


	//   ....[20]....
        /*01ac*/ 	.word	0xffffffff


	//   ....[21]....
        /*01b0*/ 	.word	0xffffffff


	//   ....[22]....
        /*01b4*/ 	.word	0x0500000d


	//   ....[23]....
        /*01b8*/ 	.word	0x0500000d


	//   ....[24]....
        /*01bc*/ 	.word	0x0500000d


	//   ....[25]....
        /*01c0*/ 	.word	0x0500000d


	//   ....[26]....
        /*01c4*/ 	.word	0x0500000d


	//----- nvinfo : EIATTR_COOP_GROUP_INSTR_OFFSETS
	.align		4
.L_23529:
        /*01c8*/ 	.byte	0x04, 0x28
        /*01ca*/ 	.short	(.L_23531 - .L_23530)


	//   ....[0]....
.L_23530:
        /*01cc*/ 	.word	0x00001d10


	//   ....[1]....
        /*01d0*/ 	.word	0x00001f10


	//   ....[2]....
        /*01d4*/ 	.word	0x00001f30


	//   ....[3]....
        /*01d8*/ 	.word	0x00001f50


	//   ....[4]....
        /*01dc*/ 	.word	0x00001f70


	//   ....[5]....
        /*01e0*/ 	.word	0x000020f0


	//   ....[6]....
        /*01e4*/ 	.word	0x00002110


	//   ....[7]....
        /*01e8*/ 	.word	0x00002130


	//   ....[8]....
        /*01ec*/ 	.word	0x00002f70


	//   ....[9]....
        /*01f0*/ 	.word	0x00002fa0


	//   ....[10]....
        /*01f4*/ 	.word	0x00002fc0


	//   ....[11]....
        /*01f8*/ 	.word	0x00002fe0


	//   ....[12]....
        /*01fc*/ 	.word	0x00003000


	//   ....[13]....
        /*0200*/ 	.word	0x00003050


	//   ....[14]....
        /*0204*/ 	.word	0x00003070


	//   ....[15]....
        /*0208*/ 	.word	0x00003090


	//   ....[16]....
        /*020c*/ 	.word	0x000059a0


	//   ....[17]....
        /*0210*/ 	.word	0x000059c0


	//   ....[18]....
        /*0214*/ 	.word	0x000059d0


	//   ....[19]....
        /*0218*/ 	.word	0x000059e0


	//   ....[20]....
        /*021c*/ 	.word	0x000059f0


	//   ....[21]....
        /*0220*/ 	.word	0x00005a00


	//   ....[22]....
        /*0224*/ 	.word	0x00006050


	//   ....[23]....
        /*0228*/ 	.word	0x00006100


	//   ....[24]....
        /*022c*/ 	.word	0x000061a0


	//   ....[25]....
        /*0230*/ 	.word	0x00006210


	//   ....[26]....
        /*0234*/ 	.word	0x00006280


	//----- nvinfo : EIATTR_VRC_CTA_INIT_COUNT
	.align		4
.L_23531:
        /*0238*/ 	.byte	0x02, 0x4a
	.zero		1
	.zero		1


	//----- nvinfo : EIATTR_EXIT_INSTR_OFFSETS
	.align		4
        /*023c*/ 	.byte	0x04, 0x1c
        /*023e*/ 	.short	(.L_23533 - .L_23532)


	//   ....[0]....
.L_23532:
        /*0240*/ 	.word	0x00005e40


	//   ....[1]....
        /*0244*/ 	.word	0x00005e80


	//   ....[2]....
        /*0248*/ 	.word	0x00005fe0


	//----- nvinfo : EIATTR_CRS_STACK_SIZE
	.align		4
.L_23533:
        /*024c*/ 	.byte	0x04, 0x1e
        /*024e*/ 	.short	(.L_23535 - .L_23534)
.L_23534:
        /*0250*/ 	.word	0x00000000


	//----- nvinfo : EIATTR_CBANK_PARAM_SIZE
	.align		4
.L_23535:
        /*0254*/ 	.byte	0x03, 0x19
        /*0256*/ 	.short	0x007c


	//----- nvinfo : EIATTR_PARAM_CBANK
	.align		4
        /*0258*/ 	.byte	0x04, 0x0a
        /*025a*/ 	.short	(.L_23537 - .L_23536)
	.align		4
.L_23536:
        /*025c*/ 	.word	index@(.nv.constant0._ZN4vllm25paged_attention_v1_kernelI13__nv_bfloat16S1_Li96ELi16ELi128ELNS_18Fp8KVCacheDataTypeE0ELb1EEEvPT_PKS3_PKT0_S9_ifPKiSB_iPKfiiiSD_SD_iiiii)
        /*0260*/ 	.short	0x0380
        /*0262*/ 	.short	0x007c


	//----- nvinfo : EIATTR_SW_WAR
	.align		4
.L_23537:
        /*0264*/ 	.byte	0x04, 0x36
        /*0266*/ 	.short	(.L_23539 - .L_23538)
.L_23538:
        /*0268*/ 	.word	0x00000008
.L_23539:


//--------------------- .nv.info._ZN4vllm25paged_attention_v1_kernelI13__nv_bfloat16S1_Li80ELi16ELi128ELNS_18Fp8KVCacheDataTypeE0ELb1EEEvPT_PKS3_PKT0_S9_ifPKiSB_iPKfiiiSD_SD_iiiii --------------------------
	.section	.nv.info._ZN4vllm25paged_attention_v1_kernelI13__nv_bfloat16S1_Li80ELi16ELi128ELNS_18Fp8KVCacheDataTypeE0ELb1EEEvPT_PKS3_PKT0_S9_ifPKiSB_iPKfiiiSD_SD_iiiii,"",@"SHT_CUDA_INFO"
	.sectionflags	@""
	.align	4


	//----- nvinfo : EIATTR_CUDA_API_VERSION
	.align		4
        /*0000*/ 	.byte	0x04, 0x37
        /*0002*/ 	.short	(.L_23541 - .L_23540)
.L_23540:
        /*0004*/ 	.word	0x00000082


	//----- nvinfo : EIATTR_KPARAM_INFO
	.align		4
.L_23541:
        /*0008*/ 	.byte	0x04, 0x17
        /*000a*/ 	.short	(.L_23543 - .L_23542)
.L_23542:
        /*000c*/ 	.word	0x00000000
        /*0010*/ 	.short	0x0013
        /*0012*/ 	.short	0x0078
        /*0014*/ 	.byte	0x00, 0xf0, 0x11, 0x00


	//----- nvinfo : EIATTR_KPARAM_INFO
	.align		4
.L_23543:
        /*0018*/ 	.byte	0x04, 0x17
        /*001a*/ 	.short	(.L_23545 - .L_23544)
.L_23544:
        /*001c*/ 	.word	0x00000000
        /*0020*/ 	.short	0x0012
        /*0022*/ 	.short	0x0074
        /*0024*/ 	.byte	0x00, 0xf0, 0x11, 0x00


	//----- nvinfo : EIATTR_KPARAM_INFO
	.align		4
.L_23545:
        /*0028*/ 	.byte	0x04, 0x17
        /*002a*/ 	.short	(.L_23547 - .L_23546)
.L_23546:
        /*002c*/ 	.word	0x00000000
        /*0030*/ 	.short	0x0011
        /*0032*/ 	.short	0x0070
        /*0034*/ 	.byte	0x00, 0xf0, 0x11, 0x00


	//----- nvinfo : EIATTR_KPARAM_INFO
	.align		4
.L_23547:
        /*0038*/ 	.byte	0x04, 0x17
        /*003a*/ 	.short	(.L_23549 - .L_23548)
.L_23548:
        /*003c*/ 	.word	0x00000000
        /*0040*/ 	.short	0x0010
        /*0042*/ 	.short	0x006c
        /*0044*/ 	.byte	0x00, 0xf0, 0x11, 0x00


	//----- nvinfo : EIATTR_KPARAM_INFO
	.align		4
.L_23549:
        /*0048*/ 	.byte	0x04, 0x17
        /*004a*/ 	.short	(.L_23551 - .L_23550)
.L_23550:
        /*004c*/ 	.word	0x00000000
        /*0050*/ 	.short	0x000f
        /*0052*/ 	.short	0x0068
        /*0054*/ 	.byte	0x00, 0xf0, 0x11, 0x00


	//----- nvinfo : EIATTR_KPARAM_INFO
	.align		4
.L_23551:
        /*0058*/ 	.byte	0x04, 0x17
        /*005a*/ 	.short	(.L_23553 - .L_23552)
.L_23552:
        /*005c*/ 	.word	0x00000000
        /*0060*/ 	.short	0x000e
        /*0062*/ 	.short	0x0060
        /*0064*/ 	.byte	0x00, 0xf5, 0x21, 0x00


	//----- nvinfo : EIATTR_KPARAM_INFO
	.align		4
.L_23553:
        /*0068*/ 	.byte	0x04, 0x17
        /*006a*/ 	.short	(.L_23555 - .L_23554)
.L_23554:
        /*006c*/ 	.word	0x00000000
        /*0070*/ 	.short	0x000d
        /*0072*/ 	.short	0x0058
        /*0074*/ 	.byte	0x00, 0xf5, 0x21, 0x00


	//----- nvinfo : EIATTR_KPARAM_INFO
	.align		4
.L_23555:
        /*0078*/ 	.byte	0x04, 0x17
        /*007a*/ 	.short	(.L_23557 - .L_23556)
.L_23556:
        /*007c*/ 	.word	0x00000000
        /*0080*/ 	.short	0x000c
        /*0082*/ 	.short	0x0050
        /*0084*/ 	.byte	0x00, 0xf0, 0x11, 0x00


	//----- nvinfo : EIATTR_KPARAM_INFO
	.align		4
.L_23557:
        /*0088*/ 	.byte	0x04, 0x17
        /*008a*/ 	.short	(.L_23559 - .L_23558)
.L_23558:
        /*008c*/ 	.word	0x00000000
        /*0090*/ 	.short	0x000b
        /*0092*/ 	.short	0x004c
        /*0094*/ 	.byte	0x00, 0xf0, 0x11, 0x00


	//----- nvinfo : EIATTR_KPARAM_INFO
	.align		4
.L_23559:
        /*0098*/ 	.byte	0x04, 0x17
        /*009a*/ 	.short	(.L_23561 - .L_23560)
.L_23560:
        /*009c*/ 	.word	0x00000000
        /*00a0*/ 	.short	0x000a
        /*00a2*/ 	.short	0x0048
        /*00a4*/ 	.byte	0x00, 0xf0, 0x11, 0x00


	//----- nvinfo : EIATTR_KPARAM_INFO
	.align		4
.L_23561:
        /*00a8*/ 	.byte	0x04, 0x17
        /*00aa*/ 	.short	(.L_23563 - .L_23562)
.L_23562:
        /*00ac*/ 	.word	0x00000000
        /*00b0*/ 	.short	0x0009
        /*00b2*/ 	.short	0x0040
        /*00b4*/ 	.byte	0x00, 0xf5, 0x21, 0x00


	//----- nvinfo : EIATTR_KPARAM_INFO
	.align		4
.L_23563:
        /*00b8*/ 	.byte	0x04, 0x17
        /*00ba*/ 	.short	(.L_23565 - .L_23564)
.L_23564:
        /*00bc*/ 	.word	0x00000000
        /*00c0*/ 	.short	0x0008
        /*00c2*/ 	.short	0x0038
        /*00c4*/ 	.byte	0x00, 0xf0, 0x11, 0x00


	//----- nvinfo : EIATTR_KPARAM_INFO
	.align		4
.L_23565:
        /*00c8*/ 	.byte	0x04, 0x17
        /*00ca*/ 	.short	(.L_23567 - .L_23566)
.L_23566:
        /*00cc*/ 	.word	0x00000000
        /*00d0*/ 	.short	0x0007
        /*00d2*/ 	.short	0x0030
        /*00d4*/ 	.byte	0x00, 0xf5, 0x21, 0x00


	//----- nvinfo : EIATTR_KPARAM_INFO
	.align		4
.L_23567:
        /*00d8*/ 	.byte	0x04, 0x17
        /*00da*/ 	.short	(.L_23569 - .L_23568)
.L_23568:
        /*00dc*/ 	.word	0x00000000
        /*00e0*/ 	.short	0x0006
        /*00e2*/ 	.short	0x0028
        /*00e4*/ 	.byte	0x00, 0xf5, 0x21, 0x00


	//----- nvinfo : EIATTR_KPARAM_INFO
	.align		4
.L_23569:
        /*00e8*/ 	.byte	0x04, 0x17
        /*00ea*/ 	.short	(.L_23571 - .L_23570)
.L_23570:
        /*00ec*/ 	.word	0x00000000
        /*00f0*/ 	.short	0x0005
        /*00f2*/ 	.short	0x0024
        /*00f4*/ 	.byte	0x00, 0xf0, 0x11, 0x00


	//----- nvinfo : EIATTR_KPARAM_INFO
	.align		4
.L_23571:
        /*00f8*/ 	.byte	0x04, 0x17
        /*00fa*/ 	.short	(.L_23573 - .L_23572)
.L_23572:
        /*00fc*/ 	.word	0x00000000
        /*0100*/ 	.short	0x0004
        /*0102*/ 	.short	0x0020
        /*0104*/ 	.byte	0x00, 0xf0, 0x11, 0x00


	//----- nvinfo : EIATTR_KPARAM_INFO
	.align		4
.L_23573:
        /*0108*/ 	.byte	0x04, 0x17
        /*010a*/ 	.short	(.L_23575 - .L_23574)
.L_23574:
        /*010c*/ 	.word	0x00000000
        /*0110*/ 	.short	0x0003
        /*0112*/ 	.short	0x0018
        /*0114*/ 	.byte	0x00, 0xf5, 0x21, 0x00


	//----- nvinfo : EIATTR_KPARAM_INFO
	.align		4
.L_23575:
        /*0118*/ 	.byte	0x04, 0x17
        /*011a*/ 	.short	(.L_23577 - .L_23576)
.L_23576:
        /*011c*/ 	.word	0x00000000
        /*0120*/ 	.short	0x0002
        /*0122*/ 	.short	0x0010
        /*0124*/ 	.byte	0x00, 0xf5, 0x21, 0x00


	//----- nvinfo : EIATTR_KPARAM_INFO
	.align		4
.L_23577:
        /*0128*/ 	.byte	0x04, 0x17
        /*012a*/ 	.short	(.L_23579 - .L_23578)
.L_23578:
        /*012c*/ 	.word	0x00000000
        /*0130*/ 	.short	0x0001
        /*0132*/ 	.short	0x0008
        /*0134*/ 	.byte	0x00, 0xf5, 0x21, 0x00


	//----- nvinfo : EIATTR_KPARAM_INFO
	.align		4
.L_23579:
        /*0138*/ 	.byte	0x04, 0x17
        /*013a*/ 	.short	(.L_23581 - .L_23580)
.L_23580:
        /*013c*/ 	.word	0x00000000
        /*0140*/ 	.short	0x0000
        /*0142*/ 	.short	0x0000
        /*0144*/ 	.byte	0x00, 0xf5, 0x21, 0x00


	//----- nvinfo : EIATTR_SPARSE_MMA_MASK
	.align		4
.L_23581:
        /*0148*/ 	.byte	0x03, 0x50
        /*014a*/ 	.short	0x0000


	//----- nvinfo : EIATTR_MAXREG_COUNT
	.align		4
        /*014c*/ 	.byte	0x03, 0x1b
        /*014e*/ 	.short	0x00ff


	//----- nvinfo : EIATTR_NUM_BARRIERS
	.align		4
        /*0150*/ 	.byte	0x02, 0x4c
        /*0152*/ 	.byte	0x01
	.zero		1


	//----- nvinfo : EIATTR_MERCURY_ISA_VERSION
	.align		4
        /*0154*/ 	.byte	0x03, 0x5f
        /*0156*/ 	.short	0x0101


	//----- nvinfo : EIATTR_COOP_GROUP_MASK_REGIDS
	.align		4
        /*0158*/ 	.byte	0x04, 0x29
        /*015a*/ 	.short	(.L_23583 - .L_23582)


	//   ....[0]....
.L_23582:
        /*015c*/ 	.word	0xffffffff


	//   ....[1]....
        /*0160*/ 	.word	0xffffffff


	//   ....[2]....
        /*0164*/ 	.word	0xffffffff


	//   ....[3]....
        /*0168*/ 	.word	0xffffffff


	//   ....[4]....
        /*016c*/ 	.word	0xffffffff


	//   ....[5]....
        /*0170*/ 	.word	0xffffffff


	//   ....[6]....
        /*0174*/ 	.word	0xffffffff


	//   ....[7]....
        /*0178*/ 	.word	0xffffffff


	//   ....[8]....
        /*017c*/ 	.word	0xffffffff


	//   ....[9]....
        /*0180*/ 	.word	0xffffffff


	//   ....[10]....
        /*0184*/ 	.word	0xffffffff


	//   ....[11]....
        /*0188*/ 	.word	0xffffffff


	//   ....[12]....
        /*018c*/ 	.word	0xffffffff


	//   ....[13]....
        /*0190*/ 	.word	0xffffffff


	//   ....[14]....
        /*0194*/ 	.word	0xffffffff


	//   ....[15]....
        /*0198*/ 	.word	0xffffffff


	//   ....[16]....
        /*019c*/ 	.word	0xffffffff


	//   ....[17]....
        /*01a0*/ 	.word	0xffffffff


	//   ....[18]....
        /*01a4*/ 	.word	0xffffffff


	//   ....[19]....
        /*01a8*/ 	.word	0xffffffff


	//   ....[20]....
        /*01ac*/ 	.word	0xffffffff


	//   ....[21]....
        /*01b0*/ 	.word	0x0500000f


	//   ....[22]....
        /*01b4*/ 	.word	0x0500000f


	//   ....[23]....
        /*01b8*/ 	.word	0x0500000f


	//   ....[24]....
        /*01bc*/ 	.word	0x0500000f


	//   ....[25]....
        /*01c0*/ 	.word	0x0500000f


	//----- nvinfo : EIATTR_COOP_GROUP_INSTR_OFFSETS
	.align		4
.L_23583:
        /*01c4*/ 	.byte	0x04, 0x28
        /*01c6*/ 	.short	(.L_23585 - .L_23584)


	//   ....[0]....
.L_23584:
        /*01c8*/ 	.word	0x00001a40


	//   ....[1]....
        /*01cc*/ 	.word	0x00001c50


	//   ....[2]....
        /*01d0*/ 	.word	0x00001c70


	//   ....[3]....
        /*01d4*/ 	.word	0x00001c90


	//   ....[4]....
        /*01d8*/ 	.word	0x00001cb0


	//   ....[5]....
        /*01dc*/ 	.word	0x00001dd0


	//   ....[6]....
        /*01e0*/ 	.word	0x00001df0


	//   ....[7]....
        /*01e4*/ 	.word	0x00001e40


	//   ....[8]....
        /*01e8*/ 	.word	0x00002c90


	//   ....[9]....
        /*01ec*/ 	.word	0x00002cc0


	//   ....[10]....
        /*01f0*/ 	.word	0x00002ce0


	//   ....[11]....
        /*01f4*/ 	.word	0x00002d00


	//   ....[12]....
        /*01f8*/ 	.word	0x00002d20


	//   ....[13]....
        /*01fc*/ 	.word	0x00002d70


	//   ....[14]....
        /*0200*/ 	.word	0x00002d90


	//   ....[15]....
        /*0204*/ 	.word	0x00002db0


	//   ....[16]....
        /*0208*/ 	.word	0x00005230


	//   ....[17]....
        /*020c*/ 	.word	0x00005250


	//   ....[18]....
        /*0210*/ 	.word	0x00005260


	//   ....[19]....
        /*0214*/ 	.word	0x00005270


	//   ....[20]....
        /*0218*/ 	.word	0x00005280


	//   ....[21]....
        /*021c*/ 	.word	0x00005840


	//   ....[22]....
        /*0220*/ 	.word	0x000058e0


	//   ....[23]....
        /*0224*/ 	.word	0x00005970


	//   ....[24]....
        /*0228*/ 	.word	0x000059e0


	//   ....[25]....
        /*022c*/ 	.word	0x00005a50


	//----- nvinfo : EIATTR_VRC_CTA_INIT_COUNT
	.align		4
.L_23585:
        /*0230*/ 	.byte	0x02, 0x4a
	.zero		1
	.zero		1


	//----- nvinfo : EIATTR_EXIT_INSTR_OFFSETS
	.align		4
        /*0234*/ 	.byte	0x04, 0x1c
        /*0236*/ 	.short	(.L_23587 - .L_23586)


	//   ....[0]....
.L_23586:
        /*0238*/ 	.word	0x00005650


	//   ....[1]....
        /*023c*/ 	.word	0x00005690


	//   ....[2]....
        /*0240*/ 	.word	0x000057d0


	//----- nvinfo : EIATTR_CRS_STACK_SIZE
	.align		4
.L_23587:
        /*0244*/ 	.byte	0x04, 0x1e
        /*0246*/ 	.short	(.L_23589 - .L_23588)
.L_23588:
        /*0248*/ 	.word	0x00000000


	//----- nvinfo : EIATTR_CBANK_PARAM_SIZE
	.align		4
.L_23589:
        /*024c*/ 	.byte	0x03, 0x19
        /*024e*/ 	.short	0x007c


	//----- nvinfo : EIATTR_PARAM_CBANK
	.align		4
        /*0250*/ 	.byte	0x04, 0x0a
        /*0252*/ 	.short	(.L_23591 - .L_23590)
	.align		4
.L_23590:
        /*0254*/ 	.word	index@(.nv.constant0._ZN4vllm25paged_attention_v1_kernelI13__nv_bfloat16S1_Li80ELi16ELi128ELNS_18Fp8KVCacheDataTypeE0ELb1EEEvPT_PKS3_PKT0_S9_ifPKiSB_iPKfiiiSD_SD_iiiii)
        /*0258*/ 	.short	0x0380
        /*025a*/ 	.short	0x007c


	//----- nvinfo : EIATTR_SW_WAR
	.align		4
.L_23591:
        /*025c*/ 	.byte	0x04, 0x36
        /*025e*/ 	.short	(.L_23593 - .L_23592)
.L_23592:
        /*0260*/ 	.word	0x00000008
.L_23593:


//--------------------- .nv.info._ZN4vllm25paged_attention_v1_kernelI13__nv_bfloat16S1_Li64ELi16ELi128ELNS_18Fp8KVCacheDataTypeE0ELb1EEEvPT_PKS3_PKT0_S9_ifPKiSB_iPKfiiiSD_SD_iiiii --------------------------
	.section	.nv.info._ZN4vllm25paged_attention_v1_kernelI13__nv_bfloat16S1_Li64ELi16ELi128ELNS_18Fp8KVCacheDataTypeE0ELb1EEEvPT_PKS3_PKT0_S9_ifPKiSB_iPKfiiiSD_SD_iiiii,"",@"SHT_CUDA_INFO"
	.sectionflags	@""
	.align	4


	//----- nvinfo : EIATTR_CUDA_API_VERSION
	.align		4
        /*0000*/ 	.byte	0x04, 0x37
        /*0002*/ 	.short	(.L_23595 - .L_23594)
.L_23594:
        /*0004*/ 	.word	0x00000082


	//----- nvinfo : EIATTR_KPARAM_INFO
	.align		4
.L_23595:
        /*0008*/ 	.byte	0x04, 0x17
        /*000a*/ 	.short	(.L_23597 - .L_23596)
.L_23596:
        /*000c*/ 	.word	0x00000000
        /*0010*/ 	.short	0x0013
        /*0012*/ 	.short	0x0078
        /*0014*/ 	.byte	0x00, 0xf0, 0x11, 0x00


	//----- nvinfo : EIATTR_KPARAM_INFO
	.align		4
.L_23597:
        /*0018*/ 	.byte	0x04, 0x17
        /*001a*/ 	.short	(.L_23599 - .L_23598)
.L_23598:
        /*001c*/ 	.word	0x00000000
        /*0020*/ 	.short	0x0012
        /*0022*/ 	.short	0x0074
        /*0024*/ 	.byte	0x00, 0xf0, 0x11, 0x00


	//----- nvinfo : EIATTR_KPARAM_INFO
	.align		4
.L_23599:
        /*0028*/ 	.byte	0x04, 0x17
        /*002a*/ 	.short	(.L_23601 - .L_23600)
.L_23600:
        /*002c*/ 	.word	0x00000000
        /*0030*/ 	.short	0x0011
        /*0032*/ 	.short	0x0070
        /*0034*/ 	.byte	0x00, 0xf0, 0x11, 0x00


	//----- nvinfo : EIATTR_KPARAM_INFO
	.align		4
.L_23601:
        /*0038*/ 	.byte	0x04, 0x17
        /*003a*/ 	.short	(.L_23603 - .L_23602)
.L_23602:
        /*003c*/ 	.word	0x00000000
        /*0040*/ 	.short	0x0010
        /*0042*/ 	.short	0x006c
        /*0044*/ 	.byte	0x00, 0xf0, 0x11, 0x00


	//----- nvinfo : EIATTR_KPARAM_INFO
	.align		4
.L_23603:
        /*0048*/ 	.byte	0x04, 0x17
        /*004a*/ 	.short	(.L_23605 - .L_23604)
.L_23604:
        /*004c*/ 	.word	0x00000000
        /*0050*/ 	.short	0x000f
        /*0052*/ 	.short	0x0068
        /*0054*/ 	.byte	0x00, 0xf0, 0x11, 0x00


	//----- nvinfo : EIATTR_KPARAM_INFO
	.align		4
.L_23605:
        /*0058*/ 	.byte	0x04, 0x17
        /*005a*/ 	.short	(.L_23607 - .L_23606)
.L_23606:
        /*005c*/ 	.word	0x00000000
        /*0060*/ 	.short	0x000e
        /*0062*/ 	.short	0x0060
        /*0064*/ 	.byte	0x00, 0xf5, 0x21, 0x00


	//----- nvinfo : EIATTR_KPARAM_INFO
	.align		4
.L_23607:
        /*0068*/ 	.byte	0x04, 0x17
        /*006a*/ 	.short	(.L_23609 - .L_23608)
.L_23608:
        /*006c*/ 	.word	0x00000000
        /*0070*/ 	.short	0x000d
        /*0072*/ 	.short	0x0058
        /*0074*/ 	.byte	0x00, 0xf5, 0x21, 0x00


	//----- nvinfo : EIATTR_KPARAM_INFO
	.align		4
.L_23609:
        /*0078*/ 	.byte	0x04, 0x17
        /*007a*/ 	.short	(.L_23611 - .L_23610)
.L_23610:
        /*007c*/ 	.word	0x00000000
        /*0080*/ 	.short	0x000c
        /*0082*/ 	.short	0x0050
        /*0084*/ 	.byte	0x00, 0xf0, 0x11, 0x00


	//----- nvinfo : EIATTR_KPARAM_INFO
	.align		4
.L_23611:
        /*0088*/ 	.byte	0x04, 0x17
        /*008a*/ 	.short	(.L_23613 - .L_23612)
.L_23612:
        /*008c*/ 	.word	0x00000000
        /*0090*/ 	.short	0x000b
        /*0092*/ 	.short	0x004c
        /*0094*/ 	.byte	0x00, 0xf0, 0x11, 0x00


	//----- nvinfo : EIATTR_KPARAM_INFO
	.align		4
.L_23613:
        /*0098*/ 	.byte	0x04, 0x17
        /*009a*/ 	.short	(.L_23615 - .L_23614)
.L_23614:
        /*009c*/ 	.word	0x00000000
        /*00a0*/ 	.short	0x000a
        /*00a2*/ 	.short	0x0048
        /*00a4*/ 	.byte	0x00, 0xf0, 0x11, 0x00


	//----- nvinfo : EIATTR_KPARAM_INFO
	.align		4
.L_23615:
        /*00a8*/ 	.byte	0x04, 0x17
        /*00aa*/ 	.short	(.L_23617 - .L_23616)
.L_23616:
        /*00ac*/ 	.word	0x00000000
        /*00b0*/ 	.short	0x0009
        /*00b2*/ 	.short	0x0040
        /*00b4*/ 	.byte	0x00, 0xf5, 0x21, 0x00


	//----- nvinfo : EIATTR_KPARAM_INFO
	.align		4
.L_23617:
        /*00b8*/ 	.byte	0x04, 0x17
        /*00ba*/ 	.short	(.L_23619 - .L_23618)
.L_23618:
        /*00bc*/ 	.word	0x00000000
        /*00c0*/ 	.short	0x0008
        /*00c2*/ 	.short	0x0038
        /*00c4*/ 	.byte	0x00, 0xf0, 0x11, 0x00


	//----- nvinfo : EIATTR_KPARAM_INFO
	.align		4
.L_23619:
        /*00c8*/ 	.byte	0x04, 0x17
        /*00ca*/ 	.short	(.L_23621 - .L_23620)
.L_23620:
        /*00cc*/ 	.word	0x00000000
        /*00d0*/ 	.short	0x0007
        /*00d2*/ 	.short	0x0030
        /*00d4*/ 	.byte	0x00, 0xf5, 0x21, 0x00


	//----- nvinfo : EIATTR_KPARAM_INFO
	.align		4
.L_23621:
        /*00d8*/ 	.byte	0x04, 0x17
        /*00da*/ 	.short	(.L_23623 - .L_23622)
.L_23622:
        /*00dc*/ 	.word	0x00000000
        /*00e0*/ 	.short	0x0006
        /*00e2*/ 	.short	0x0028
        /*00e4*/ 	.byte	0x00, 0xf5, 0x21, 0x00


	//----- nvinfo : EIATTR_KPARAM_INFO
	.align		4
.L_23623:
        /*00e8*/ 	.byte	0x04, 0x17
        /*00ea*/ 	.short	(.L_23625 - .L_23624)
.L_23624:
        /*00ec*/ 	.word	0x00000000
        /*00f0*/ 	.short	0x0005
        /*00f2*/ 	.short	0x0024
        /*00f4*/ 	.byte	0x00, 0xf0, 0x11, 0x00


	//----- nvinfo : EIATTR_KPARAM_INFO
	.align		4
.L_23625:
        /*00f8*/ 	.byte	0x04, 0x17
        /*00fa*/ 	.short	(.L_23627 - .L_23626)
.L_23626:
        /*00fc*/ 	.word	0x00000000
        /*0100*/ 	.short	0x0004
        /*0102*/ 	.short	0x0020
        /*0104*/ 	.byte	0x00, 0xf0, 0x11, 0x00


	//----- nvinfo : EIATTR_KPARAM_INFO
	.align		4
.L_23627:
        /*0108*/ 	.byte	0x04, 0x17
        /*010a*/ 	.short	(.L_23629 - .L_23628)
.L_23628:
        /*010c*/ 	.word	0x00000000
        /*0110*/ 	.short	0x0003
        /*0112*/ 	.short	0x0018
        /*0114*/ 	.byte	0x00, 0xf5, 0x21, 0x00


	//----- nvinfo : EIATTR_KPARAM_INFO
	.align		4
.L_23629:
        /*0118*/ 	.byte	0x04, 0x17
        /*011a*/ 	.short	(.L_23631 - .L_23630)
.L_23630:
        /*011c*/ 	.word	0x00000000
        /*0120*/ 	.short	0x0002
        /*0122*/ 	.short	0x0010
        /*0124*/ 	.byte	0x00, 0xf5, 0x21, 0x00


	//----- nvinfo : EIATTR_KPARAM_INFO
	.align		4
.L_23631:
        /*0128*/ 	.byte	0x04, 0x17
        /*012a*/ 	.short	(.L_23633 - .L_23632)
.L_23632:
        /*012c*/ 	.word	0x00000000
        /*0130*/ 	.short	0x0001
        /*0132*/ 	.short	0x0008
        /*0134*/ 	.byte	0x00, 0xf5, 0x21, 0x00


	//----- nvinfo : EIATTR_KPARAM_INFO
	.align		4
.L_23633:
        /*0138*/ 	.byte	0x04, 0x17
        /*013a*/ 	.short	(.L_23635 - .L_23634)
.L_23634:
        /*013c*/ 	.word	0x00000000
        /*0140*/ 	.short	0x0000
        /*0142*/ 	.short	0x0000
        /*0144*/ 	.byte	0x00, 0xf5, 0x21, 0x00


	//----- nvinfo : EIATTR_SPARSE_MMA_MASK
	.align		4
.L_23635:
        /*0148*/ 	.byte	0x03, 0x50
        /*014a*/ 	.short	0x0000


	//----- nvinfo : EIATTR_MAXREG_COUNT
	.align		4
        /*014c*/ 	.byte	0x03, 0x1b
        /*014e*/ 	.short	0x00ff


	//----- nvinfo : EIATTR_NUM_BARRIERS
	.align		4
        /*0150*/ 	.byte	0x02, 0x4c
        /*0152*/ 	.byte	0x01
	.zero		1


	//----- nvinfo : EIATTR_MERCURY_ISA_VERSION
	.align		4
        /*0154*/ 	.byte	0x03, 0x5f
        /*0156*/ 	.short	0x0101


	//----- nvinfo : EIATTR_COOP_GROUP_MASK_REGIDS
	.align		4
        /*0158*/ 	.byte	0x04, 0x29
        /*015a*/ 	.short	(.L_23637 - .L_23636)


	//   ....[0]....
.L_23636:
        /*015c*/ 	.word	0xffffffff


	//   ....[1]....
        /*0160*/ 	.word	0xffffffff


	//   ....[2]....
        /*0164*/ 	.word	0xffffffff


	//   ....[3]....
        /*0168*/ 	.word	0xffffffff


	//   ....[4]....
        /*016c*/ 	.word	0xffffffff


	//   ....[5]....
        /*0170*/ 	.word	0xffffffff


	//   ....[6]....
        /*0174*/ 	.word	0xffffffff


	//   ....[7]....
        /*0178*/ 	.word	0xffffffff


	//   ....[8]....
        /*017c*/ 	.word	0xffffffff


	//   ....[9]....
        /*0180*/ 	.word	0xffffffff


	//   ....[10]....
        /*0184*/ 	.word	0xffffffff


	//   ....[11]....
        /*0188*/ 	.word	0xffffffff


	//   ....[12]....
        /*018c*/ 	.word	0xffffffff


	//   ....[13]....
        /*0190*/ 	.word	0xffffffff


	//   ....[14]....
        /*0194*/ 	.word	0xffffffff


	//   ....[15]....
        /*0198*/ 	.word	0xffffffff


	//   ....[16]....
        /*019c*/ 	.word	0xffffffff


	//   ....[17]....
        /*01a0*/ 	.word	0xffffffff


	//   ....[18]....
        /*01a4*/ 	.word	0xffffffff


	//   ....[19]....
        /*01a8*/ 	.word	0xffffffff


	//   ....[20]....
        /*01ac*/ 	.word	0x0500000d


	//   ....[21]....
        /*01b0*/ 	.word	0x0500000d


	//   ....[22]....
        /*01b4*/ 	.word	0x0500000d


	//   ....[23]....
        /*01b8*/ 	.word	0x0500000d


	//   ....[24]....
        /*01bc*/ 	.word	0x0500000d


	//----- nvinfo : EIATTR_COOP_GROUP_INSTR_OFFSETS
	.align		4
.L_23637:
        /*01c0*/ 	.byte	0x04, 0x28
        /*01c2*/ 	.short	(.L_23639 - .L_23638)


	//   ....[0]....
.L_23638:
        /*01c4*/ 	.word	0x00001850


	//   ....[1]....
        /*01c8*/ 	.word	0x00001a20


	//   ....[2]....
        /*01cc*/ 	.word	0x00001a40


	//   ....[3]....
        /*01d0*/ 	.word	0x00001a60


	//   ....[4]....
        /*01d4*/ 	.word	0x00001a80


	//   ....[5]....
        /*01d8*/ 	.word	0x00001c00


	//   ....[6]....
        /*01dc*/ 	.word	0x00001c20


	//   ....[7]....
        /*01e0*/ 	.word	0x00001c40


	//   ....[8]....
        /*01e4*/ 	.word	0x00002a80


	//   ....[9]....
        /*01e8*/ 	.word	0x00002ab0


	//   ....[10]....
        /*01ec*/ 	.word	0x00002ad0


	//   ....[11]....
        /*01f0*/ 	.word	0x00002af0


	//   ....[12]....
        /*01f4*/ 	.word	0x00002b10


	//   ....[13]....
        /*01f8*/ 	.word	0x00002b60


	//   ....[14]....
        /*01fc*/ 	.word	0x00002b80


	//   ....[15]....
        /*0200*/ 	.word	0x00002ba0


	//   ....[16]....
        /*0204*/ 	.word	0x00004bb0


	//   ....[17]....
        /*0208*/ 	.word	0x00004bf0


	//   ....[18]....
        /*020c*/ 	.word	0x00004c40


	//   ....[19]....
        /*0210*/ 	.word	0x00004c60


	//   ....[20]....
        /*0214*/ 	.word	0x00005180


	//   ....[21]....
        /*0218*/ 	.word	0x00005230


	//   ....[22]....
        /*021c*/ 	.word	0x000052d0


	//   ....[23]....
        /*0220*/ 	.word	0x00005340


	//   ....[24]....
        /*0224*/ 	.word	0x000053b0


	//----- nvinfo : EIATTR_VRC_CTA_INIT_COUNT
	.align		4
.L_23639:
        /*0228*/ 	.byte	0x02, 0x4a
	.zero		1
	.zero		1


	//----- nvinfo : EIATTR_EXIT_INSTR_OFFSETS
	.align		4
        /*022c*/ 	.byte	0x04, 0x1c
        /*022e*/ 	.short	(.L_23641 - .L_23640)


	//   ....[0]....
.L_23640:
        /*0230*/ 	.word	0x00004f70


	//   ....[1]....
        /*0234*/ 	.word	0x00004fb0


	//   ....[2]....
        /*0238*/ 	.word	0x00005110


	//----- nvinfo : EIATTR_CRS_STACK_SIZE
	.align		4
.L_23641:
        /*023c*/ 	.byte	0x04, 0x1e
        /*023e*/ 	.short	(.L_23643 - .L_23642)
.L_23642:
        /*0240*/ 	.word	0x00000000


	//----- nvinfo : EIATTR_CBANK_PARAM_SIZE
	.align		4
.L_23643:
        /*0244*/ 	.byte	0x03, 0x19
        /*0246*/ 	.short	0x007c


	//----- nvinfo : EIATTR_PARAM_CBANK
	.align		4
        /*0248*/ 	.byte	0x04, 0x0a
        /*024a*/ 	.short	(.L_23645 - .L_23644)
	.align		4
.L_23644:
        /*024c*/ 	.word	index@(.nv.constant0._ZN4vllm25paged_attention_v1_kernelI13__nv_bfloat16S1_Li64ELi16ELi128ELNS_18Fp8KVCacheDataTypeE0ELb1EEEvPT_PKS3_PKT0_S9_ifPKiSB_iPKfiiiSD_SD_iiiii)
        /*0250*/ 	.short	0x0380
        /*0252*/ 	.short	0x007c


	//----- nvinfo : EIATTR_SW_WAR
	.align		4
.L_23645:
        /*0254*/ 	.byte	0x04, 0x36
        /*0256*/ 	.short	(.L_23647 - .L_23646)
.L_23646:
        /*0258*/ 	.word	0x00000008
.L_23647:


//--------------------- .nv.info._ZN4vllm25paged_attention_v1_kernelI13__nv_bfloat16S1_Li32ELi16ELi128ELNS_18Fp8KVCacheDataTypeE0ELb1EEEvPT_PKS3_PKT0_S9_ifPKiSB_iPKfiiiSD_SD_iiiii --------------------------
	.section	.nv.info._ZN4vllm25paged_attention_v1_kernelI13__nv_bfloat16S1_Li32ELi16ELi128ELNS_18Fp8KVCacheDataTypeE0ELb1EEEvPT_PKS3_PKT0_S9_ifPKiSB_iPKfiiiSD_SD_iiiii,"",@"SHT_CUDA_INFO"
	.sectionflags	@""
	.align	4


	//----- nvinfo : EIATTR_CUDA_API_VERSION
	.align		4
        /*0000*/ 	.byte	0x04, 0x37
        /*0002*/ 	.short	(.L_23649 - .L_23648)
.L_23648:
        /*0004*/ 	.word	0x00000082


	//----- nvinfo : EIATTR_KPARAM_INFO
	.align		4
.L_23649:
        /*0008*/ 	.byte	0x04, 0x17
        /*000a*/ 	.short	(.L_23651 - .L_23650)
.L_23650:
        /*000c*/ 	.word	0x00000000
        /*0010*/ 	.short	0x0013
        /*0012*/ 	.short	0x0078
        /*0014*/ 	.byte	0x00, 0xf0, 0x11, 0x00


	//----- nvinfo : EIATTR_KPARAM_INFO
	.align		4
.L_23651:
        /*0018*/ 	.byte	0x04, 0x17
        /*001a*/ 	.short	(.L_23653 - .L_23652)
.L_23652:
        /*001c*/ 	.word	0x00000000
        /*0020*/ 	.short	0x0012
        /*0022*/ 	.short	0x0074
        /*0024*/ 	.byte	0x00, 0xf0, 0x11, 0x00


	//----- nvinfo : EIATTR_KPARAM_INFO
	.align		4
.L_23653:
        /*0028*/ 	.byte	0x04, 0x17
        /*002a*/ 	.short	(.L_23655 - .L_23654)
.L_23654:
        /*002c*/ 	.word	0x00000000
        /*0030*/ 	.short	0x0011
        /*0032*/ 	.short	0x0070
        /*0034*/ 	.byte	0x00, 0xf0, 0x11, 0x00


	//----- nvinfo : EIATTR_KPARAM_INFO
	.align		4
.L_23655:
        /*0038*/ 	.byte	0x04, 0x17
        /*003a*/ 	.short	(.L_23657 - .L_23656)
.L_23656:
        /*003c*/ 	.word	0x00000000
        /*0040*/ 	.short	0x0010
        /*0042*/ 	.short	0x006c
        /*0044*/ 	.byte	0x00, 0xf0, 0x11, 0x00


	//----- nvinfo : EIATTR_KPARAM_INFO
	.align		4
.L_23657:
        /*0048*/ 	.byte	0x04, 0x17
        /*004a*/ 	.short	(.L_23659 - .L_23658)
.L_23658:
        /*004c*/ 	.word	0x00000000
        /*0050*/ 	.short	0x000f
        /*0052*/ 	.short	0x0068
        /*0054*/ 	.byte	0x00, 0xf0, 0x11, 0x00


	//----- nvinfo : EIATTR_KPARAM_INFO
	.align		4
.L_23659:
        /*0058*/ 	.byte	0x04, 0x17
        /*005a*/ 	.short	(.L_23661 - .L_23660)
.L_23660:
        /*005c*/ 	.word	0x00000000
        /*0060*/ 	.short	0x000e
        /*0062*/ 	.short	0x0060
        /*0064*/ 	.byte	0x00, 0xf5, 0x21, 0x00


	//----- nvinfo : EIATTR_KPARAM_INFO
	.align		4
.L_23661:
        /*0068*/ 	.byte	0x04, 0x17
        /*006a*/ 	.short	(.L_23663 - .L_23662)
.L_23662:
        /*006c*/ 	.word	0x00000000
        /*0070*/ 	.short	0x000d
        /*0072*/ 	.short	0x0058
        /*0074*/ 	.byte	0x00, 0xf5, 0x21, 0x00


	//----- nvinfo : EIATTR_KPARAM_INFO
	.align		4
.L_23663:
        /*0078*/ 	.byte	0x04, 0x17
        /*007a*/ 	.short	(.L_23665 - .L_23664)
.L_23664:
        /*007c*/ 	.word	0x00000000
        /*0080*/ 	.short	0x000c
        /*0082*/ 	.short	0x0050
        /*0084*/ 	.byte	0x00, 0xf0, 0x11, 0x00


	//----- nvinfo : EIATTR_KPARAM_INFO
	.align		4
.L_23665:
        /*0088*/ 	.byte	0x04, 0x17
        /*008a*/ 	.short	(.L_23667 - .L_23666)
.L_23666:
        /*008c*/ 	.word	0x00000000
        /*0090*/ 	.short	0x000b
        /*0092*/ 	.short	0x004c
        /*0094*/ 	.byte	0x00, 0xf0, 0x11, 0x00


	//----- nvinfo : EIATTR_KPARAM_INFO
	.align		4
.L_23667:
        /*0098*/ 	.byte	0x04, 0x17
        /*009a*/ 	.short	(.L_23669 - .L_23668)
.L_23668:
        /*009c*/ 	.word	0x00000000
        /*00a0*/ 	.short	0x000a
        /*00a2*/ 	.short	0x0048
        /*00a4*/ 	.byte	0x00, 0xf0, 0x11, 0x00


	//----- nvinfo : EIATTR_KPARAM_INFO
	.align		4
.L_23669:
        /*00a8*/ 	.byte	0x04, 0x17
        /*00aa*/ 	.short	(.L_23671 - .L_23670)
.L_23670:
        /*00ac*/ 	.word	0x00000000
        /*00b0*/ 	.short	0x0009
        /*00b2*/ 	.short	0x0040
        /*00b4*/ 	.byte	0x00, 0xf5, 0x21, 0x00


	//----- nvinfo : EIATTR_KPARAM_INFO
	.align		4
.L_23671:
        /*00b8*/ 	.byte	0x04, 0x17
        /*00ba*/ 	.short	(.L_23673 - .L_23672)
.L_23672:
        /*00bc*/ 	.word	0x00000000
        /*00c0*/ 	.short	0x0008
        /*00c2*/ 	.short	0x0038
        /*00c4*/ 	.byte	0x00, 0xf0, 0x11, 0x00


	//----- nvinfo : EIATTR_KPARAM_INFO
	.align		4
.L_23673:
        /*00c8*/ 	.byte	0x04, 0x17
        /*00ca*/ 	.short	(.L_23675 - .L_23674)
.L_23674:
        /*00cc*/ 	.word	0x00000000
        /*00d0*/ 	.short	0x0007
        /*00d2*/ 	.short	0x0030
        /*00d4*/ 	.byte	0x00, 0xf5, 0x21, 0x00


	//----- nvinfo : EIATTR_KPARAM_INFO
	.align		4
.L_23675:
        /*00d8*/ 	.byte	0x04, 0x17
        /*00da*/ 	.short	(.L_23677 - .L_23676)
.L_23676:
        /*00dc*/ 	.word	0x00000000
        /*00e0*/ 	.short	0x0006
        /*00e2*/ 	.short	0x0028
        /*00e4*/ 	.byte	0x00, 0xf5, 0x21, 0x00


	//----- nvinfo : EIATTR_KPARAM_INFO
	.align		4
.L_23677:
        /*00e8*/ 	.byte	0x04, 0x17
        /*00ea*/ 	.short	(.L_23679 - .L_23678)
.L_23678:
        /*00ec*/ 	.word	0x00000000
        /*00f0*/ 	.short	0x0005
        /*00f2*/ 	.short	0x0024
        /*00f4*/ 	.byte	0x00, 0xf0, 0x11, 0x00


	//----- nvinfo : EIATTR_KPARAM_INFO
	.align		4
.L_23679:
        /*00f8*/ 	.byte	0x04, 0x17
        /*00fa*/ 	.short	(.L_23681 - .L_23680)
.L_23680:
        /*00fc*/ 	.word	0x00000000
        /*0100*/ 	.short	0x0004
        /*0102*/ 	.short	0x0020
        /*0104*/ 	.byte	0x00, 0xf0, 0x11, 0x00


	//----- nvinfo : EIATTR_KPARAM_INFO
	.align		4
.L_23681:
        /*0108*/ 	.byte	0x04, 0x17
        /*010a*/ 	.short	(.L_23683 - .L_23682)
.L_23682:
        /*010c*/ 	.word	0x00000000
        /*0110*/ 	.short	0x0003
        /*0112*/ 	.short	0x0018
        /*0114*/ 	.byte	0x00, 0xf5, 0x21, 0x00


	//----- nvinfo : EIATTR_KPARAM_INFO
	.align		4
.L_23683:
        /*0118*/ 	.byte	0x04, 0x17
        /*011a*/ 	.short	(.L_23685 - .L_23684)
.L_23684:
        /*011c*/ 	.word	0x00000000
        /*0120*/ 	.short	0x0002
        /*0122*/ 	.short	0x0010
        /*0124*/ 	.byte	0x00, 0xf5, 0x21, 0x00


	//----- nvinfo : EIATTR_KPARAM_INFO
	.align		4
.L_23685:
        /*0128*/ 	.byte	0x04, 0x17
        /*012a*/ 	.short	(.L_23687 - .L_23686)
.L_23686:
        /*012c*/ 	.word	0x00000000
        /*0130*/ 	.short	0x0001
        /*0132*/ 	.short	0x0008
        /*0134*/ 	.byte	0x00, 0xf5, 0x21, 0x00


	//----- nvinfo : EIATTR_KPARAM_INFO
	.align		4
.L_23687:
        /*0138*/ 	.byte	0x04, 0x17
        /*013a*/ 	.short	(.L_23689 - .L_23688)
.L_23688:
        /*013c*/ 	.word	0x00000000
        /*0140*/ 	.short	0x0000
        /*0142*/ 	.short	0x0000
        /*0144*/ 	.byte	0x00, 0xf5, 0x21, 0x00


	//----- nvinfo : EIATTR_SPARSE_MMA_MASK
	.align		4
.L_23689:
        /*0148*/ 	.byte	0x03, 0x50
        /*014a*/ 	.short	0x0000


	//----- nvinfo : EIATTR_MAXREG_COUNT
	.align		4
        /*014c*/ 	.byte	0x03, 0x1b
        /*014e*/ 	.short	0x00ff


	//----- nvinfo : EIATTR_NUM_BARRIERS
	.align		4
        /*0150*/ 	.byte	0x02, 0x4c
        /*0152*/ 	.byte	0x01
	.zero		1


	//----- nvinfo : EIATTR_MERCURY_ISA_VERSION
	.align		4
        /*0154*/ 	.byte	0x03, 0x5f
        /*0156*/ 	.short	0x0101


	//----- nvinfo : EIATTR_COOP_GROUP_MASK_REGIDS
	.align		4
        /*0158*/ 	.byte	0x04, 0x29
        /*015a*/ 	.short	(.L_23691 - .L_23690)


	//   ....[0]....
.L_23690:
        /*015c*/ 	.word	0xffffffff


	//   ....[1]....
        /*0160*/ 	.word	0xffffffff


	//   ....[2]....
        /*0164*/ 	.word	0xffffffff


	//   ....[3]....
        /*0168*/ 	.word	0xffffffff


	//   ....[4]....
        /*016c*/ 	.word	0xffffffff


	//   ....[5]....
        /*0170*/ 	.word	0xffffffff


	//   ....[6]....
        /*0174*/ 	.word	0xffffffff


	//   ....[7]....
        /*0178*/ 	.word	0xffffffff


	//   ....[8]....
        /*017c*/ 	.word	0xffffffff


	//   ....[9]....
        /*0180*/ 	.word	0xffffffff


	//   ....[10]....
        /*0184*/ 	.word	0xffffffff


	//   ....[11]....
        /*0188*/ 	.word	0xffffffff


	//   ....[12]....
        /*018c*/ 	.word	0xffffffff


	//   ....[13]....
        /*0190*/ 	.word	0xffffffff


	//   ....[14]....
        /*0194*/ 	.word	0xffffffff


	//   ....[15]....
        /*0198*/ 	.word	0xffffffff


	//   ....[16]....
        /*019c*/ 	.word	0xffffffff


	//   ....[17]....
        /*01a0*/ 	.word	0xffffffff


	//   ....[18]....
        /*01a4*/ 	.word	0x0500000c


	//   ....[19]....
        /*01a8*/ 	.word	0x0500000c


	//   ....[20]....
        /*01ac*/ 	.word	0x0500000c


	//   ....[21]....
        /*01b0*/ 	.word	0x0500000c


	//   ....[22]....
        /*01b4*/ 	.word	0x0500000c


	//----- nvinfo : EIATTR_COOP_GROUP_INSTR_OFFSETS
	.align		4
.L_23691:
        /*01b8*/ 	.byte	0x04, 0x28
        /*01ba*/ 	.short	(.L_23693 - .L_23692)


	//   ....[0]....
.L_23692:
        /*01bc*/ 	.word	0x00001320


	//   ....[1]....
        /*01c0*/ 	.word	0x000014f0


	//   ....[2]....
        /*01c4*/ 	.word	0x00001510


	//   ....[3]....
        /*01c8*/ 	.word	0x00001530


	//   ....[4]....
        /*01cc*/ 	.word	0x00001550


	//   ....[5]....
        /*01d0*/ 	.word	0x000016a0


	//   ....[6]....
        /*01d4*/ 	.word	0x000016c0


	//   ....[7]....
        /*01d8*/ 	.word	0x00001700


	//   ....[8]....
        /*01dc*/ 	.word	0x00002530


	//   ....[9]....
        /*01e0*/ 	.word	0x00002560


	//   ....[10]....
        /*01e4*/ 	.word	0x00002580


	//   ....[11]....
        /*01e8*/ 	.word	0x000025a0


	//   ....[12]....
        /*01ec*/ 	.word	0x000025c0


	//   ....[13]....
        /*01f0*/ 	.word	0x00002610


	//   ....[14]....
        /*01f4*/ 	.word	0x00002630


	//   ....[15]....
        /*01f8*/ 	.word	0x00002650


	//   ....[16]....
        /*01fc*/ 	.word	0x00003e50


	//   ....[17]....
        /*0200*/ 	.word	0x00003e90


	//   ....[18]....
        /*0204*/ 	.word	0x00004220


	//   ....[19]....
        /*0208*/ 	.word	0x000042d0


	//   ....[20]....
        /*020c*/ 	.word	0x00004360


	//   ....[21]....
        /*0210*/ 	.word	0x000043d0


	//   ....[22]....
        /*0214*/ 	.word	0x00004440


	//----- nvinfo : EIATTR_VRC_CTA_INIT_COUNT
	.align		4
.L_23693:
        /*0218*/ 	.byte	0x02, 0x4a
	.zero		1
	.zero		1


	//----- nvinfo : EIATTR_EXIT_INSTR_OFFSETS
	.align		4
        /*021c*/ 	.byte	0x04, 0x1c
        /*021e*/ 	.short	(.L_23695 - .L_23694)


	//   ....[0]....
.L_23694:
        /*0220*/ 	.word	0x00004080


	//   ....[1]....
        /*0224*/ 	.word	0x000040c0


	//   ....[2]....
        /*0228*/ 	.word	0x000041c0


	//----- nvinfo : EIATTR_CRS_STACK_SIZE
	.align		4
.L_23695:
        /*022c*/ 	.byte	0x04, 0x1e
        /*022e*/ 	.short	(.L_23697 - .L_23696)
.L_23696:
        /*0230*/ 	.word	0x00000000


	//----- nvinfo : EIATTR_CBANK_PARAM_SIZE
	.align		4
.L_23697:
        /*0234*/ 	.byte	0x03, 0x19
        /*0236*/ 	.short	0x007c


	//----- nvinfo : EIATTR_PARAM_CBANK
	.align		4
        /*0238*/ 	.byte	0x04, 0x0a
        /*023a*/ 	.short	(.L_23699 - .L_23698)
	.align		4
.L_23698:
        /*023c*/ 	.word	index@(.nv.constant0._ZN4vllm25paged_attention_v1_kernelI13__nv_bfloat16S1_Li32ELi16ELi128ELNS_18Fp8KVCacheDataTypeE0ELb1EEEvPT_PKS3_PKT0_S9_ifPKiSB_iPKfiiiSD_SD_iiiii)
        /*0240*/ 	.short	0x0380
        /*0242*/ 	.short	0x007c


	//----- nvinfo : EIATTR_SW_WAR
	.align		4
.L_23699:
        /*0244*/ 	.byte	0x04, 0x36
        /*0246*/ 	.short	(.L_23701 - .L_23700)
.L_23700:
        /*0248*/ 	.word	0x00000008
.L_23701:


//--------------------- .nv.info._ZN4vllm25paged_attention_v1_kernelI13__nv_bfloat16S1_Li256ELi8ELi128ELNS_18Fp8KVCacheDataTypeE0ELb0EEEvPT_PKS3_PKT0_S9_ifPKiSB_iPKfiiiSD_SD_iiiii --------------------------
	.section	.nv.info._ZN4vllm25paged_attention_v1_kernelI13__nv_bfloat16S1_Li256ELi8ELi128ELNS_18Fp8KVCacheDataTypeE0ELb0EEEvPT_PKS3_PKT0_S9_ifPKiSB_iPKfiiiSD_SD_iiiii,"",@"SHT_CUDA_INFO"
	.sectionflags	@""
	.align	4


	//----- nvinfo : EIATTR_CUDA_API_VERSION
	.align		4
        /*0000*/ 	.byte	0x04, 0x37
        /*0002*/ 	.short	(.L_23703 - .L_23702)
.L_23702:
        /*0004*/ 	.word	0x00000082


	//----- nvinfo : EIATTR_KPARAM_INFO
	.align		4
.L_23703:
        /*0008*/ 	.byte	0x04, 0x17
        /*000a*/ 	.short	(.L_23705 - .L_23704)
.L_23704:
        /*000c*/ 	.word	0x00000000
        /*0010*/ 	.short	0x0013
        /*0012*/ 	.short	0x0078
        /*0014*/ 	.byte	0x00, 0xf0, 0x11, 0x00


	//----- nvinfo : EIATTR_KPARAM_INFO
	.align		4
.L_23705:
        /*0018*/ 	.byte	0x04, 0x17
        /*001a*/ 	.short	(.L_23707 - .L_23706)
.L_23706:
        /*001c*/ 	.word	0x00000000
        /*0020*/ 	.short	0x0012
        /*0022*/ 	.short	0x0074
        /*0024*/ 	.byte	0x00, 0xf0, 0x11, 0x00


	//----- nvinfo : EIATTR_KPARAM_INFO
	.align		4
.L_23707:
        /*0028*/ 	.byte	0x04, 0x17
        /*002a*/ 	.short	(.L_23709 - .L_23708)
.L_23708:
        /*002c*/ 	.word	0x00000000
        /*0030*/ 	.short	0x0011
        /*0032*/ 	.short	0x0070
        /*0034*/ 	.byte	0x00, 0xf0, 0x11, 0x00


	//----- nvinfo : EIATTR_KPARAM_INFO
	.align		4
.L_23709:
        /*0038*/ 	.byte	0x04, 0x17
        /*003a*/ 	.short	(.L_23711 - .L_23710)
.L_23710:
        /*003c*/ 	.word	0x00000000
        /*0040*/ 	.short	0x0010
        /*0042*/ 	.short	0x006c
        /*0044*/ 	.byte	0x00, 0xf0, 0x11, 0x00


	//----- nvinfo : EIATTR_KPARAM_INFO
	.align		4
.L_23711:
        /*0048*/ 	.byte	0x04, 0x17
        /*004a*/ 	.short	(.L_23713 - .L_23712)
.L_23712:
        /*004c*/ 	.word	0x00000000
        /*0050*/ 	.short	0x000f
        /*0052*/ 	.short	0x0068
        /*0054*/ 	.byte	0x00, 0xf0, 0x11, 0x00


	//----- nvinfo : EIATTR_KPARAM_INFO
	.align		4
.L_23713:
        /*0058*/ 	.byte	0x04, 0x17
        /*005a*/ 	.short	(.L_23715 - .L_23714)
.L_23714:
        /*005c*/ 	.word	0x00000000
        /*0060*/ 	.short	0x000e
        /*0062*/ 	.short	0x0060
        /*0064*/ 	.byte	0x00, 0xf5, 0x21, 0x00


	//----- nvinfo : EIATTR_KPARAM_INFO
	.align		4
.L_23715:
        /*0068*/ 	.byte	0x04, 0x17
        /*006a*/ 	.short	(.L_23717 - .L_23716)
.L_23716:
        /*006c*/ 	.word	0x00000000
        /*0070*/ 	.short	0x000d
        /*0072*/ 	.short	0x0058
        /*0074*/ 	.byte	0x00, 0xf5, 0x21, 0x00


	//----- nvinfo : EIATTR_KPARAM_INFO
	.align		4
.L_23717:
        /*0078*/ 	.byte	0x04, 0x17
        /*007a*/ 	.short	(.L_23719 - .L_23718)
.L_23718:
        /*007c*/ 	.word	0x00000000
        /*0080*/ 	.short	0x000c
        /*0082*/ 	.short	0x0050
        /*0084*/ 	.byte	0x00, 0xf0, 0x11, 0x00


	//----- nvinfo : EIATTR_KPARAM_INFO
	.align		4
.L_23719:
        /*0088*/ 	.byte	0x04, 0x17
        /*008a*/ 	.short	(.L_23721 - .L_23720)
.L_23720:
        /*008c*/ 	.word	0x00000000
        /*0090*/ 	.short	0x000b
        /*0092*/ 	.short	0x004c
        /*0094*/ 	.byte	0x00, 0xf0, 0x11, 0x00


	//----- nvinfo : EIATTR_KPARAM_INFO
	.align		4
.L_23721:
        /*0098*/ 	.byte	0x04, 0x17
        /*009a*/ 	.short	(.L_23723 - .L_23722)
.L_23722:
        /*009c*/ 	.word	0x00000000
        /*00a0*/ 	.short	0x000a
        /*00a2*/ 	.short	0x0048
        /*00a4*/ 	.byte	0x00, 0xf0, 0x11, 0x00


	//----- nvinfo : EIATTR_KPARAM_INFO
	.align		4
.L_23723:
        /*00a8*/ 	.byte	0x04, 0x17
        /*00aa*/ 	.short	(.L_23725 - .L_23724)
.L_23724:
        /*00ac*/ 	.word	0x00000000
        /*00b0*/ 	.short	0x0009
        /*00b2*/ 	.short	0x0040
        /*00b4*/ 	.byte	0x00, 0xf5, 0x21, 0x00


	//----- nvinfo : EIATTR_KPARAM_INFO
	.align		4
.L_23725:
        /*00b8*/ 	.byte	0x04, 0x17
        /*00ba*/ 	.short	(.L_23727 - .L_23726)
.L_23726:
        /*00bc*/ 	.word	0x00000000
        /*00c0*/ 	.short	0x0008
        /*00c2*/ 	.short	0x0038
        /*00c4*/ 	.byte	0x00, 0xf0, 0x11, 0x00


	//----- nvinfo : EIATTR_KPARAM_INFO
	.align		4
.L_23727:
        /*00c8*/ 	.byte	0x04, 0x17
        /*00ca*/ 	.short	(.L_23729 - .L_23728)
.L_23728:
        /*00cc*/ 	.word	0x00000000
        /*00d0*/ 	.short	0x0007
        /*00d2*/ 	.short	0x0030
        /*00d4*/ 	.byte	0x00, 0xf5, 0x21, 0x00


	//----- nvinfo : EIATTR_KPARAM_INFO
	.align		4
.L_23729:
        /*00d8*/ 	.byte	0x04, 0x17
        /*00da*/ 	.short	(.L_23731 - .L_23730)
.L_23730:
        /*00dc*/ 	.word	0x00000000
        /*00e0*/ 	.short	0x0006
        /*00e2*/ 	.short	0x0028
        /*00e4*/ 	.byte	0x00, 0xf5, 0x21, 0x00


	//----- nvinfo : EIATTR_KPARAM_INFO
	.align		4
.L_23731:
        /*00e8*/ 	.byte	0x04, 0x17
        /*00ea*/ 	.short	(.L_23733 - .L_23732)
.L_23732:
        /*00ec*/ 	.word	0x00000000
        /*00f0*/ 	.short	0x0005
        /*00f2*/ 	.short	0x0024
        /*00f4*/ 	.byte	0x00, 0xf0, 0x11, 0x00


	//----- nvinfo : EIATTR_KPARAM_INFO
	.align		4
.L_23733:
        /*00f8*/ 	.byte	0x04, 0x17
        /*00fa*/ 	.short	(.L_23735 - .L_23734)
.L_23734:
        /*00fc*/ 	.word	0x00000000
        /*0100*/ 	.short	0x0004
        /*0102*/ 	.short	0x0020
        /*0104*/ 	.byte	0x00, 0xf0, 0x11, 0x00


	//----- nvinfo : EIATTR_KPARAM_INFO
	.align		4
.L_23735:
        /*0108*/ 	.byte	0x04, 0x17
        /*010a*/ 	.short	(.L_23737 - .L_23736)
.L_23736:
        /*010c*/ 	.word	0x00000000
        /*0110*/ 	.short	0x0003
        /*0112*/ 	.short	0x0018
        /*0114*/ 	.byte	0x00, 0xf5, 0x21, 0x00


	//----- nvinfo : EIATTR_KPARAM_INFO
	.align		4
.L_23737:
        /*0118*/ 	.byte	0x04, 0x17
        /*011a*/ 	.short	(.L_23739 - .L_23738)
.L_23738:
        /*011c*/ 	.word	0x00000000
        /*0120*/ 	.short	0x0002
        /*0122*/ 	.short	0x0010
        /*0124*/ 	.byte	0x00, 0xf5, 0x21, 0x00


	//----- nvinfo : EIATTR_KPARAM_INFO
	.align		4
.L_23739:
        /*0128*/ 	.byte	0x04, 0x17
        /*012a*/ 	.short	(.L_23741 - .L_23740)
.L_23740:
        /*012c*/ 	.word	0x00000000
        /*0130*/ 	.short	0x0001
        /*0132*/ 	.short	0x0008
        /*0134*/ 	.byte	0x00, 0xf5, 0x21, 0x00


	//----- nvinfo : EIATTR_KPARAM_INFO
	.align		4
.L_23741:
        /*0138*/ 	.byte	0x04, 0x17
        /*013a*/ 	.short	(.L_23743 - .L_23742)
.L_23742:
        /*013c*/ 	.word	0x00000000
        /*0140*/ 	.short	0x0000
        /*0142*/ 	.short	0x0000
        /*0144*/ 	.byte	0x00, 0xf5, 0x21, 0x00


	//----- nvinfo : EIATTR_SPARSE_MMA_MASK
	.align		4
.L_23743:
        /*0148*/ 	.byte	0x03, 0x50
        /*014a*/ 	.short	0x0000


	//----- nvinfo : EIATTR_MAXREG_COUNT
	.align		4
        /*014c*/ 	.byte	0x03, 0x1b
        /*014e*/ 	.short	0x00ff


	//----- nvinfo : EIATTR_NUM_BARRIERS
	.align		4
        /*0150*/ 	.byte	0x02, 0x4c
        /*0152*/ 	.byte	0x01
	.zero		1


	//----- nvinfo : EIATTR_MERCURY_ISA_VERSION
	.align		4
        /*0154*/ 	.byte	0x03, 0x5f
        /*0156*/ 	.short	0x0101


	//----- nvinfo : EIATTR_COOP_GROUP_MASK_REGIDS
	.align		4
        /*0158*/ 	.byte	0x04, 0x29
        /*015a*/ 	.short	(.L_23745 - .L_23744)


	//   ....[0]....
.L_23744:
        /*015c*/ 	.word	0xffffffff


	//   ....[1]....
        /*0160*/ 	.word	0xffffffff


	//   ....[2]....
        /*0164*/ 	.word	0xffffffff


	//   ....[3]....
        /*0168*/ 	.word	0xffffffff


	//   ....[4]....
        /*016c*/ 	.word	0xffffffff


	//   ....[5]....
        /*0170*/ 	.word	0xffffffff


	//   ....[6]....
        /*0174*/ 	.word	0xffffffff


	//   ....[7]....
        /*0178*/ 	.word	0xffffffff


	//   ....[8]....
        /*017c*/ 	.word	0xffffffff


	//   ....[9]....
        /*0180*/ 	.word	0xffffffff


	//   ....[10]....
        /*0184*/ 	.word	0xffffffff


	//   ....[11]....
        /*0188*/ 	.word	0xffffffff


	//   ....[12]....
        /*018c*/ 	.word	0xffffffff


	//   ....[13]....
        /*0190*/ 	.word	0xffffffff


	//   ....[14]....
        /*0194*/ 	.word	0xffffffff


	//   ....[15]....
        /*0198*/ 	.word	0xffffffff


	//   ....[16]....
        /*019c*/ 	.word	0x05000050


	//   ....[17]....
        /*01a0*/ 	.word	0x05000050


	//   ....[18]....
        /*01a4*/ 	.word	0x05000050


	//   ....[19]....
        /*01a8*/ 	.word	0x05000050


	//   ....[20]....
        /*01ac*/ 	.word	0x05000050


	//----- nvinfo : EIATTR_COOP_GROUP_INSTR_OFFSETS
	.align		4
.L_23745:
        /*01b0*/ 	.byte	0x04, 0x28
        /*01b2*/ 	.short	(.L_23747 - .L_23746)


	//   ....[0]....
.L_23746:
        /*01b4*/ 	.word	0x00001bd0


	//   ....[1]....
        /*01b8*/ 	.word	0x00001bf0


	//   ....[2]....
        /*01bc*/ 	.word	0x00001e00


	//   ....[3]....
        /*01c0*/ 	.word	0x00001e20


	//   ....[4]....
        /*01c4*/ 	.word	0x00001e40


	//   ....[5]....
        /*01c8*/ 	.word	0x00001f20


	//   ....[6]....
        /*01cc*/ 	.word	0x00001f40


	//   ....[7]....
        /*01d0*/ 	.word	0x00001f90


	//   ....[8]....
        /*01d4*/ 	.word	0x00002dd0


	//   ....[9]....
        /*01d8*/ 	.word	0x00002e00


	//   ....[10]....
        /*01dc*/ 	.word	0x00002e20


	//   ....[11]....
        /*01e0*/ 	.word	0x00002e40


	//   ....[12]....
        /*01e4*/ 	.word	0x00002e60


	//   ....[13]....
        /*01e8*/ 	.word	0x00002eb0


	//   ....[14]....
        /*01ec*/ 	.word	0x00002ed0


	//   ....[15]....
        /*01f0*/ 	.word	0x00002ef0


	//   ....[16]....
        /*01f4*/ 	.word	0x00006230


	//   ....[17]....
        /*01f8*/ 	.word	0x000062d0


	//   ....[18]....
        /*01fc*/ 	.word	0x00006360


	//   ....[19]....
        /*0200*/ 	.word	0x00006400


	//   ....[20]....
        /*0204*/ 	.word	0x00006470


	//----- nvinfo : EIATTR_VRC_CTA_INIT_COUNT
	.align		4
.L_23747:
        /*0208*/ 	.byte	0x02, 0x4a
	.zero		1
	.zero		1


	//----- nvinfo : EIATTR_EXIT_INSTR_OFFSETS
	.align		4
        /*020c*/ 	.byte	0x04, 0x1c
        /*020e*/ 	.short	(.L_23749 - .L_23748)


	//   ....[0]....
.L_23748:
        /*0210*/ 	.word	0x00005ff0


	//   ....[1]....
        /*0214*/ 	.word	0x000061d0


	//----- nvinfo : EIATTR_CRS_STACK_SIZE
	.align		4
.L_23749:
        /*0218*/ 	.byte	0x04, 0x1e
        /*021a*/ 	.short	(.L_23751 - .L_23750)
.L_23750:
        /*021c*/ 	.word	0x00000000


	//----- nvinfo : EIATTR_CBANK_PARAM_SIZE
	.align		4
.L_23751:
        /*0220*/ 	.byte	0x03, 0x19
        /*0222*/ 	.short	0x007c


	//----- nvinfo : EIATTR_PARAM_CBANK
	.align		4
        /*0224*/ 	.byte	0x04, 0x0a
        /*0226*/ 	.short	(.L_23753 - .L_23752)
	.align		4
.L_23752:
        /*0228*/ 	.word	index@(.nv.constant0._ZN4vllm25paged_attention_v1_kernelI13__nv_bfloat16S1_Li256ELi8ELi128ELNS_18Fp8KVCacheDataTypeE0ELb0EEEvPT_PKS3_PKT0_S9_ifPKiSB_iPKfiiiSD_SD_iiiii)
        /*022c*/ 	.short	0x0380
        /*022e*/ 	.short	0x007c


	//----- nvinfo : EIATTR_SW_WAR
	.align		4
.L_23753:
        /*0230*/ 	.byte	0x04, 0x36
        /*0232*/ 	.short	(.L_23755 - .L_23754)
.L_23754:
        /*0234*/ 	.word	0x00000008
.L_23755:


//--------------------- .nv.info._ZN4vllm25paged_attention_v1_kernelI13__nv_bfloat16S1_Li192ELi8ELi128ELNS_18Fp8KVCacheDataTypeE0ELb0EEEvPT_PKS3_PKT0_S9_ifPKiSB_iPKfiiiSD_SD_iiiii --------------------------
	.section	.nv.info._ZN4vllm25paged_attention_v1_kernelI13__nv_bfloat16S1_Li192ELi8ELi128ELNS_18Fp8KVCacheDataTypeE0ELb0EEEvPT_PKS3_PKT0_S9_ifPKiSB_iPKfiiiSD_SD_iiiii,"",@"SHT_CUDA_INFO"
	.sectionflags	@""
	.align	4


	//----- nvinfo : EIATTR_CUDA_API_VERSION
	.align		4
        /*0000*/ 	.byte	0x04, 0x37
        /*0002*/ 	.short	(.L_23757 - .L_23756)
.L_23756:
        /*0004*/ 	.word	0x00000082


	//----- nvinfo : EIATTR_KPARAM_INFO
	.align		4
.L_23757:
        /*0008*/ 	.byte	0x04, 0x17
        /*000a*/ 	.short	(.L_23759 - .L_23758)
.L_23758:
        /*000c*/ 	.word	0x00000000
        /*0010*/ 	.short	0x0013
        /*0012*/ 	.short	0x0078
        /*0014*/ 	.byte	0x00, 0xf0, 0x11, 0x00


	//----- nvinfo : EIATTR_KPARAM_INFO
	.align		4
.L_23759:
        /*0018*/ 	.byte	0x04, 0x17
        /*001a*/ 	.short	(.L_23761 - .L_23760)
.L_23760:
        /*001c*/ 	.word	0x00000000
        /*0020*/ 	.short	0x0012
        /*0022*/ 	.short	0x0074
        /*0024*/ 	.byte	0x00, 0xf0, 0x11, 0x00


	//----- nvinfo : EIATTR_KPARAM_INFO
	.align		4
.L_23761:
        /*0028*/ 	.byte	0x04, 0x17
        /*002a*/ 	.short	(.L_23763 - .L_23762)
.L_23762:
        /*002c*/ 	.word	0x00000000
        /*0030*/ 	.short	0x0011
        /*0032*/ 	.short	0x0070
        /*0034*/ 	.byte	0x00, 0xf0, 0x11, 0x00


	//----- nvinfo : EIATTR_KPARAM_INFO
	.align		4
.L_23763:
        /*0038*/ 	.byte	0x04, 0x17
        /*003a*/ 	.short	(.L_23765 - .L_23764)
.L_23764:
        /*003c*/ 	.word	0x00000000
        /*0040*/ 	.short	0x0010
        /*0042*/ 	.short	0x006c
        /*0044*/ 	.byte	0x00, 0xf0, 0x11, 0x00


	//----- nvinfo : EIATTR_KPARAM_INFO
	.align		4
.L_23765:
        /*0048*/ 	.byte	0x04, 0x17
        /*004a*/ 	.short	(.L_23767 - .L_23766)
.L_23766:
        /*004c*/ 	.word	0x00000000
        /*0050*/ 	.short	0x000f
        /*0052*/ 	.short	0x0068
        /*0054*/ 	.byte	0x00, 0xf0, 0x11, 0x00


	//----- nvinfo : EIATTR_KPARAM_INFO
	.align		4
.L_23767:
        /*0058*/ 	.byte	0x04, 0x17
        /*005a*/ 	.short	(.L_23769 - .L_23768)
.L_23768:
        /*005c*/ 	.word	0x00000000
        /*0060*/ 	.short	0x000e
        /*0062*/ 	.short	0x0060
        /*0064*/ 	.byte	0x00, 0xf5, 0x21, 0x00


	//----- nvinfo : EIATTR_KPARAM_INFO
	.align		4
.L_23769:
        /*0068*/ 	.byte	0x04, 0x17
        /*006a*/ 	.short	(.L_23771 - .L_23770)
.L_23770:
        /*006c*/ 	.word	0x00000000
        /*0070*/ 	.short	0x000d
        /*0072*/ 	.short	0x0058
        /*0074*/ 	.byte	0x00, 0xf5, 0x21, 0x00


	//----- nvinfo : EIATTR_KPARAM_INFO
	.align		4
.L_23771:
        /*0078*/ 	.byte	0x04, 0x17
        /*007a*/ 	.short	(.L_23773 - .L_23772)
.L_23772:
        /*007c*/ 	.word	0x00000000
        /*0080*/ 	.short	0x000c
        /*0082*/ 	.short	0x0050
        /*0084*/ 	.byte	0x00, 0xf0, 0x11, 0x00


	//----- nvinfo : EIATTR_KPARAM_INFO
	.align		4
.L_23773:
        /*0088*/ 	.byte	0x04, 0x17
        /*008a*/ 	.short	(.L_23775 - .L_23774)
.L_23774:
        /*008c*/ 	.word	0x00000000
        /*0090*/ 	.short	0x000b
        /*0092*/ 	.short	0x004c
        /*0094*/ 	.byte	0x00, 0xf0, 0x11, 0x00


	//----- nvinfo : EIATTR_KPARAM_INFO
	.align		4
.L_23775:
        /*0098*/ 	.byte	0x04, 0x17
        /*009a*/ 	.short	(.L_23777 - .L_23776)
.L_23776:
        /*009c*/ 	.word	0x00000000
        /*00a0*/ 	.short	0x000a
        /*00a2*/ 	.short	0x0048
        /*00a4*/ 	.byte	0x00, 0xf0, 0x11, 0x00


	//----- nvinfo : EIATTR_KPARAM_INFO
	.align		4
.L_23777:
        /*00a8*/ 	.byte	0x04, 0x17
        /*00aa*/ 	.short	(.L_23779 - .L_23778)
.L_23778:
        /*00ac*/ 	.word	0x00000000
        /*00b0*/ 	.short	0x0009
        /*00b2*/ 	.short	0x0040
        /*00b4*/ 	.byte	0x00, 0xf5, 0x21, 0x00


	//----- nvinfo : EIATTR_KPARAM_INFO
	.align		4
.L_23779:
        /*00b8*/ 	.byte	0x04, 0x17
        /*00ba*/ 	.short	(.L_23781 - .L_23780)
.L_23780:
        /*00bc*/ 	.word	0x00000000
        /*00c0*/ 	.short	0x0008
        /*00c2*/ 	.short	0x0038
        /*00c4*/ 	.byte	0x00, 0xf0, 0x11, 0x00


	//----- nvinfo : EIATTR_KPARAM_INFO
	.align		4
.L_23781:
        /*00c8*/ 	.byte	0x04, 0x17
        /*00ca*/ 	.short	(.L_23783 - .L_23782)
.L_23782:
        /*00cc*/ 	.word	0x00000000
        /*00d0*/ 	.short	0x0007
        /*00d2*/ 	.short	0x0030
        /*00d4*/ 	.byte	0x00, 0xf5, 0x21, 0x00


	//----- nvinfo : EIATTR_KPARAM_INFO
	.align		4
.L_23783:
        /*00d8*/ 	.byte	0x04, 0x17
        /*00da*/ 	.short	(.L_23785 - .L_23784)
.L_23784:
        /*00dc*/ 	.word	0x00000000
        /*00e0*/ 	.short	0x0006
        /*00e2*/ 	.short	0x0028
        /*00e4*/ 	.byte	0x00, 0xf5, 0x21, 0x00


	//----- nvinfo : EIATTR_KPARAM_INFO
	.align		4
.L_23785:
        /*00e8*/ 	.byte	0x04, 0x17
        /*00ea*/ 	.short	(.L_23787 - .L_23786)
.L_23786:
        /*00ec*/ 	.word	0x00000000
        /*00f0*/ 	.short	0x0005
        /*00f2*/ 	.short	0x0024
        /*00f4*/ 	.byte	0x00, 0xf0, 0x11, 0x00


	//----- nvinfo : EIATTR_KPARAM_INFO
	.align		4
.L_23787:
        /*00f8*/ 	.byte	0x04, 0x17
        /*00fa*/ 	.short	(.L_23789 - .L_23788)
.L_23788:
        /*00fc*/ 	.word	0x00000000
        /*0100*/ 	.short	0x0004
        /*0102*/ 	.short	0x0020
        /*0104*/ 	.byte	0x00, 0xf0, 0x11, 0x00


	//----- nvinfo : EIATTR_KPARAM_INFO
	.align		4
.L_23789:
        /*0108*/ 	.byte	0x04, 0x17
        /*010a*/ 	.short	(.L_23791 - .L_23790)
.L_23790:
        /*010c*/ 	.word	0x00000000
        /*0110*/ 	.short	0x0003
        /*0112*/ 	.short	0x0018
        /*0114*/ 	.byte	0x00, 0xf5, 0x21, 0x00


	//----- nvinfo : EIATTR_KPARAM_INFO
	.align		4
.L_23791:
        /*0118*/ 	.byte	0x04, 0x17
        /*011a*/ 	.short	(.L_23793 - .L_23792)
.L_23792:
        /*011c*/ 	.word	0x00000000
        /*0120*/ 	.short	0x0002
        /*0122*/ 	.short	0x0010
        /*0124*/ 	.byte	0x00, 0xf5, 0x21, 0x00


	//----- nvinfo : EIATTR_KPARAM_INFO
	.align		4
.L_23793:
        /*0128*/ 	.byte	0x04, 0x17
        /*012a*/ 	.short	(.L_23795 - .L_23794)
.L_23794:
        /*012c*/ 	.word	0x00000000
        /*0130*/ 	.short	0x0001
        /*0132*/ 	.short	0x0008
        /*0134*/ 	.byte	0x00, 0xf5, 0x21, 0x00


	//----- nvinfo : EIATTR_KPARAM_INFO
	.align		4
.L_23795:
        /*0138*/ 	.byte	0x04, 0x17
        /*013a*/ 	.short	(.L_23797 - .L_23796)
.L_23796:
        /*013c*/ 	.word	0x00000000
        /*0140*/ 	.short	0x0000
        /*0142*/ 	.short	0x0000
        /*0144*/ 	.byte	0x00, 0xf5, 0x21, 0x00


	//----- nvinfo : EIATTR_SPARSE_MMA_MASK
	.align		4
.L_23797:
        /*0148*/ 	.byte	0x03, 0x50
        /*014a*/ 	.short	0x0000


	//----- nvinfo : EIATTR_MAXREG_COUNT
	.align		4
        /*014c*/ 	.byte	0x03, 0x1b
        /*014e*/ 	.short	0x00ff


	//----- nvinfo : EIATTR_NUM_BARRIERS
	.align		4
        /*0150*/ 	.byte	0x02, 0x4c
        /*0152*/ 	.byte	0x01
	.zero		1


	//----- nvinfo : EIATTR_MERCURY_ISA_VERSION
	.align		4
        /*0154*/ 	.byte	0x03, 0x5f
        /*0156*/ 	.short	0x0101


	//----- nvinfo : EIATTR_COOP_GROUP_MASK_REGIDS
	.align		4
        /*0158*/ 	.byte	0x04, 0x29
        /*015a*/ 	.short	(.L_23799 - .L_23798)


	//   ....[0]....
.L_23798:
        /*015c*/ 	.word	0xffffffff


	//   ....[1]....
        /*0160*/ 	.word	0xffffffff


	//   ....[2]....
        /*0164*/ 	.word	0xffffffff


	//   ....[3]....
        /*0168*/ 	.word	0xffffffff


	//   ....[4]....
        /*016c*/ 	.word	0xffffffff


	//   ....[5]....
        /*0170*/ 	.word	0xffffffff


	//   ....[6]....
        /*0174*/ 	.word	0xffffffff


	//   ....[7]....
        /*0178*/ 	.word	0xffffffff


	//   ....[8]....
        /*017c*/ 	.word	0xffffffff


	//   ....[9]....
        /*0180*/ 	.word	0xffffffff


	//   ....[10]....
        /*0184*/ 	.word	0xffffffff


	//   ....[11]....
        /*0188*/ 	.word	0xffffffff


	//   ....[12]....
        /*018c*/ 	.word	0xffffffff


	//   ....[13]....
        /*0190*/ 	.word	0xffffffff


	//   ....[14]....
        /*0194*/ 	.word	0xffffffff


	//   ....[15]....
        /*0198*/ 	.word	0xffffffff


	//   ....[16]....
        /*019c*/ 	.word	0x05000041


	//   ....[17]....
        /*01a0*/ 	.word	0x05000041


	//   ....[18]....
        /*01a4*/ 	.word	0x05000041


	//   ....[19]....
        /*01a8*/ 	.word	0x05000041


	//   ....[20]....
        /*01ac*/ 	.word	0x05000041


	//----- nvinfo : EIATTR_COOP_GROUP_INSTR_OFFSETS
	.align		4
.L_23799:
        /*01b0*/ 	.byte	0x04, 0x28
        /*01b2*/ 	.short	(.L_23801 - .L_23800)


	//   ....[0]....
.L_23800:
        /*01b4*/ 	.word	0x00001670


	//   ....[1]....
        /*01b8*/ 	.word	0x00001690


	//   ....[2]....
        /*01bc*/ 	.word	0x00001890


	//   ....[3]....
        /*01c0*/ 	.word	0x000018b0


	//   ....[4]....
        /*01c4*/ 	.word	0x000018d0


	//   ....[5]....
        /*01c8*/ 	.word	0x000019b0


	//   ....[6]....
        /*01cc*/ 	.word	0x000019d0


	//   ....[7]....
        /*01d0*/ 	.word	0x00001a20


	//   ....[8]....
        /*01d4*/ 	.word	0x00002860


	//   ....[9]....
        /*01d8*/ 	.word	0x000028a0


	//   ....[10]....
        /*01dc*/ 	.word	0x000028c0


	//   ....[11]....
        /*01e0*/ 	.word	0x000028e0


	//   ....[12]....
        /*01e4*/ 	.word	0x00002900


	//   ....[13]....
        /*01e8*/ 	.word	0x00002950


	//   ....[14]....
        /*01ec*/ 	.word	0x00002970


	//   ....[15]....
        /*01f0*/ 	.word	0x00002990


	//   ....[16]....
        /*01f4*/ 	.word	0x000052b0


	//   ....[17]....
        /*01f8*/ 	.word	0x00005350


	//   ....[18]....
        /*01fc*/ 	.word	0x000053e0


	//   ....[19]....
        /*0200*/ 	.word	0x00005480


	//   ....[20]....
        /*0204*/ 	.word	0x000054f0


	//----- nvinfo : EIATTR_VRC_CTA_INIT_COUNT
	.align		4
.L_23801:
        /*0208*/ 	.byte	0x02, 0x4a
	.zero		1
	.zero		1


	//----- nvinfo : EIATTR_EXIT_INSTR_OFFSETS
	.align		4
        /*020c*/ 	.byte	0x04, 0x1c
        /*020e*/ 	.short	(.L_23803 - .L_23802)


	//   ....[0]....
.L_23802:
        /*0210*/ 	.word	0x00005090


	//   ....[1]....
        /*0214*/ 	.word	0x00005250


	//----- nvinfo : EIATTR_CRS_STACK_SIZE
	.align		4
.L_23803:
        /*0218*/ 	.byte	0x04, 0x1e
        /*021a*/ 	.short	(.L_23805 - .L_23804)
.L_23804:
        /*021c*/ 	.word	0x00000000


	//----- nvinfo : EIATTR_CBANK_PARAM_SIZE
	.align		4
.L_23805:
        /*0220*/ 	.byte	0x03, 0x19
        /*0222*/ 	.short	0x007c


	//----- nvinfo : EIATTR_PARAM_CBANK
	.align		4
        /*0224*/ 	.byte	0x04, 0x0a
        /*0226*/ 	.short	(.L_23807 - .L_23806)
	.align		4
.L_23806:
        /*0228*/ 	.word	index@(.nv.constant0._ZN4vllm25paged_attention_v1_kernelI13__nv_bfloat16S1_Li192ELi8ELi128ELNS_18Fp8KVCacheDataTypeE0ELb0EEEvPT_PKS3_PKT0_S9_ifPKiSB_iPKfiiiSD_SD_iiiii)
        /*022c*/ 	.short	0x0380
        /*022e*/ 	.short	0x007c


	//----- nvinfo : EIATTR_SW_WAR
	.align		4
.L_23807:
        /*0230*/ 	.byte	0x04, 0x36
        /*0232*/ 	.short	(.L_23809 - .L_23808)
.L_23808:
        /*0234*/ 	.word	0x00000008
.L_23809:


//--------------------- .nv.info._ZN4vllm25paged_attention_v1_kernelI13__nv_bfloat16S1_Li128ELi8ELi128ELNS_18Fp8KVCacheDataTypeE0ELb0EEEvPT_PKS3_PKT0_S9_ifPKiSB_iPKfiiiSD_SD_iiiii --------------------------
	.section	.nv.info._ZN4vllm25paged_attention_v1_kernelI13__nv_bfloat16S1_Li128ELi8ELi128ELNS_18Fp8KVCacheDataTypeE0ELb0EEEvPT_PKS3_PKT0_S9_ifPKiSB_iPKfiiiSD_SD_iiiii,"",@"SHT_CUDA_INFO"
	.sectionflags	@""
	.align	4


	//----- nvinfo : EIATTR_CUDA_API_VERSION
	.align		4
        /*0000*/ 	.byte	0x04, 0x37
        /*0002*/ 	.short	(.L_23811 - .L_23810)
.L_23810:
        /*0004*/ 	.word	0x00000082


	//----- nvinfo : EIATTR_KPARAM_INFO
	.align		4
.L_23811:
        /*0008*/ 	.byte	0x04, 0x17
        /*000a*/ 	.short	(.L_23813 - .L_23812)
.L_23812:
        /*000c*/ 	.word	0x00000000
        /*0010*/ 	.short	0x0013
        /*0012*/ 	.short	0x0078
        /*0014*/ 	.byte	0x00, 0xf0, 0x11, 0x00


	//----- nvinfo : EIATTR_KPARAM_INFO
	.align		4
.L_23813:
        /*0018*/ 	.byte	0x04, 0x17
        /*001a*/ 	.short	(.L_23815 - .L_23814)
.L_23814:
        /*001c*/ 	.word	0x00000000
        /*0020*/ 	.short	0x0012
        /*0022*/ 	.short	0x0074
        /*0024*/ 	.byte	0x00, 0xf0, 0x11, 0x00


	//----- nvinfo : EIATTR_KPARAM_INFO
	.align		4
.L_23815:
        /*0028*/ 	.byte	0x04, 0x17
        /*002a*/ 	.short	(.L_23817 - .L_23816)
.L_23816:
        /*002c*/ 	.word	0x00000000
        /*0030*/ 	.short	0x0011
        /*0032*/ 	.short	0x0070
        /*0034*/ 	.byte	0x00, 0xf0, 0x11, 0x00


	//----- nvinfo : EIATTR_KPARAM_INFO
	.align		4
.L_23817:
        /*0038*/ 	.byte	0x04, 0x17
        /*003a*/ 	.short	(.L_23819 - .L_23818)
.L_23818:
        /*003c*/ 	.word	0x00000000
        /*0040*/ 	.short	0x0010
        /*0042*/ 	.short	0x006c
        /*0044*/ 	.byte	0x00, 0xf0, 0x11, 0x00


	//----- nvinfo : EIATTR_KPARAM_INFO
	.align		4
.L_23819:
        /*0048*/ 	.byte	0x04, 0x17
        /*004a*/ 	.short	(.L_23821 - .L_23820)
.L_23820:
        /*004c*/ 	.word	0x00000000
        /*0050*/ 	.short	0x000f
        /*0052*/ 	.short	0x0068
        /*0054*/ 	.byte	0x00, 0xf0, 0x11, 0x00


	//----- nvinfo : EIATTR_KPARAM_INFO
	.align		4
.L_23821:
        /*0058*/ 	.byte	0x04, 0x17
        /*005a*/ 	.short	(.L_23823 - .L_23822)
.L_23822:
        /*005c*/ 	.word	0x00000000
        /*0060*/ 	.short	0x000e
        /*0062*/ 	.short	0x0060
        /*0064*/ 	.byte	0x00, 0xf5, 0x21, 0x00


	//----- nvinfo : EIATTR_KPARAM_INFO
	.align		4
.L_23823:
        /*0068*/ 	.byte	0x04, 0x17
        /*006a*/ 	.short	(.L_23825 - .L_23824)
.L_23824:
        /*006c*/ 	.word	0x00000000
        /*0070*/ 	.short	0x000d
        /*0072*/ 	.short	0x0058
        /*0074*/ 	.byte	0x00, 0xf5, 0x21, 0x00


	//----- nvinfo : EIATTR_KPARAM_INFO
	.align		4
.L_23825:
        /*0078*/ 	.byte	0x04, 0x17
        /*007a*/ 	.short	(.L_23827 - .L_23826)
.L_23826:
        /*007c*/ 	.word	0x00000000
        /*0080*/ 	.short	0x000c
        /*0082*/ 	.short	0x0050
        /*0084*/ 	.byte	0x00, 0xf0, 0x11, 0x00


	//----- nvinfo : EIATTR_KPARAM_INFO
	.align		4
.L_23827:
        /*0088*/ 	.byte	0x04, 0x17
        /*008a*/ 	.short	(.L_23829 - .L_23828)
.L_23828:
        /*008c*/ 	.word	0x00000000
        /*0090*/ 	.short	0x000b
        /*0092*/ 	.short	0x004c
        /*0094*/ 	.byte	0x00, 0xf0, 0x11, 0x00


	//----- nvinfo : EIATTR_KPARAM_INFO
	.align		4
.L_23829:
        /*0098*/ 	.byte	0x04, 0x17
        /*009a*/ 	.short	(.L_23831 - .L_23830)
.L_23830:
        /*009c*/ 	.word	0x00000000
        /*00a0*/ 	.short	0x000a
        /*00a2*/ 	.short	0x0048
        /*00a4*/ 	.byte	0x00, 0xf0, 0x11, 0x00


	//----- nvinfo : EIATTR_KPARAM_INFO
	.align		4
.L_23831:
        /*00a8*/ 	.byte	0x04, 0x17
        /*00aa*/ 	.short	(.L_23833 - .L_23832)
.L_23832:
        /*00ac*/ 	.word	0x00000000
        /*00b0*/ 	.short	0x0009
        /*00b2*/ 	.short	0x0040
        /*00b4*/ 	.byte	0x00, 0xf5, 0x21, 0x00


	//----- nvinfo : EIATTR_KPARAM_INFO
	.align		4
.L_23833:
        /*00b8*/ 	.byte	0x04, 0x17
        /*00ba*/ 	.short	(.L_23835 - .L_23834)
.L_23834:
        /*00bc*/ 	.word	0x00000000
        /*00c0*/ 	.short	0x0008
        /*00c2*/ 	.short	0x0038
        /*00c4*/ 	.byte	0x00, 0xf0, 0x11, 0x00


	//----- nvinfo : EIATTR_KPARAM_INFO
	.align		4
.L_23835:
        /*00c8*/ 	.byte	0x04, 0x17
        /*00ca*/ 	.short	(.L_23837 - .L_23836)
.L_23836:
        /*00cc*/ 	.word	0x00000000
        /*00d0*/ 	.short	0x0007
        /*00d2*/ 	.short	0x0030
        /*00d4*/ 	.byte	0x00, 0xf5, 0x21, 0x00


	//----- nvinfo : EIATTR_KPARAM_INFO
	.align		4
.L_23837:
        /*00d8*/ 	.byte	0x04, 0x17
        /*00da*/ 	.short	(.L_23839 - .L_23838)
.L_23838:
        /*00dc*/ 	.word	0x00000000
        /*00e0*/ 	.short	0x0006
        /*00e2*/ 	.short	0x0028
        /*00e4*/ 	.byte	0x00, 0xf5, 0x21, 0x00


	//----- nvinfo : EIATTR_KPARAM_INFO
	.align		4
.L_23839:
        /*00e8*/ 	.byte	0x04, 0x17
        /*00ea*/ 	.short	(.L_23841 - .L_23840)
.L_23840:
        /*00ec*/ 	.word	0x00000000
        /*00f0*/ 	.short	0x0005
        /*00f2*/ 	.short	0x0024
        /*00f4*/ 	.byte	0x00, 0xf0, 0x11, 0x00


	//----- nvinfo : EIATTR_KPARAM_INFO
	.align		4
.L_23841:
        /*00f8*/ 	.byte	0x04, 0x17
        /*00fa*/ 	.short	(.L_23843 - .L_23842)
.L_23842:
        /*00fc*/ 	.word	0x00000000
        /*0100*/ 	.short	0x0004
        /*0102*/ 	.short	0x0020
        /*0104*/ 	.byte	0x00, 0xf0, 0x11, 0x00


	//----- nvinfo : EIATTR_KPARAM_INFO
	.align		4
.L_23843:
        /*0108*/ 	.byte	0x04, 0x17
        /*010a*/ 	.short	(.L_23845 - .L_23844)
.L_23844:
        /*010c*/ 	.word	0x00000000
        /*0110*/ 	.short	0x0003
        /*0112*/ 	.short	0x0018
        /*0114*/ 	.byte	0x00, 0xf5, 0x21, 0x00


	//----- nvinfo : EIATTR_KPARAM_INFO
	.align		4
.L_23845:
        /*0118*/ 	.byte	0x04, 0x17
        /*011a*/ 	.short	(.L_23847 - .L_23846)
.L_23846:
        /*011c*/ 	.word	0x00000000
        /*0120*/ 	.short	0x0002
        /*0122*/ 	.short	0x0010
        /*0124*/ 	.byte	0x00, 0xf5, 0x21, 0x00


	//----- nvinfo : EIATTR_KPARAM_INFO
	.align		4
.L_23847:
        /*0128*/ 	.byte	0x04, 0x17
        /*012a*/ 	.short	(.L_23849 - .L_23848)
.L_23848:
        /*012c*/ 	.word	0x00000000
        /*0130*/ 	.short	0x0001
        /*0132*/ 	.short	0x0008
        /*0134*/ 	.byte	0x00, 0xf5, 0x21, 0x00


	//----- nvinfo : EIATTR_KPARAM_INFO
	.align		4
.L_23849:
        /*0138*/ 	.byte	0x04, 0x17
        /*013a*/ 	.short	(.L_23851 - .L_23850)
.L_23850:
        /*013c*/ 	.word	0x00000000
        /*0140*/ 	.short	0x0000
        /*0142*/ 	.short	0x0000
        /*0144*/ 	.byte	0x00, 0xf5, 0x21, 0x00


	//----- nvinfo : EIATTR_SPARSE_MMA_MASK
	.align		4
.L_23851:
        /*0148*/ 	.byte	0x03, 0x50
        /*014a*/ 	.short	0x0000


	//----- nvinfo : EIATTR_MAXREG_COUNT
	.align		4
        /*014c*/ 	.byte	0x03, 0x1b
        /*014e*/ 	.short	0x00ff


	//----- nvinfo : EIATTR_NUM_BARRIERS
	.align		4
        /*0150*/ 	.byte	0x02, 0x4c
        /*0152*/ 	.byte	0x01
	.zero		1


	//----- nvinfo : EIATTR_MERCURY_ISA_VERSION
	.align		4
        /*0154*/ 	.byte	0x03, 0x5f
        /*0156*/ 	.short	0x0101


	//----- nvinfo : EIATTR_COOP_GROUP_MASK_REGIDS
	.align		4
        /*0158*/ 	.byte	0x04, 0x29
        /*015a*/ 	.short	(.L_23853 - .L_23852)


	//   ....[0]....
.L_23852:
        /*015c*/ 	.word	0xffffffff


	//   ....[1]....
        /*0160*/ 	.word	0xffffffff


	//   ....[2]....
        /*0164*/ 	.word	0xffffffff


	//   ....[3]....
        /*0168*/ 	.word	0xffffffff


	//   ....[4]....
        /*016c*/ 	.word	0xffffffff


	//   ....[5]....
        /*0170*/ 	.word	0xffffffff


	//   ....[6]....
        /*0174*/ 	.word	0xffffffff


	//   ....[7]....
        /*0178*/ 	.word	0xffffffff


	//   ....[8]....
        /*017c*/ 	.word	0xffffffff


	//   ....[9]....
        /*0180*/ 	.word	0xffffffff


	//   ....[10]....
        /*0184*/ 	.word	0xffffffff


	//   ....[11]....
        /*0188*/ 	.word	0xffffffff


	//   ....[12]....
        /*018c*/ 	.word	0xffffffff


	//   ....[13]....
        /*0190*/ 	.word	0xffffffff


	//   ....[14]....
        /*0194*/ 	.word	0xffffffff


	//   ....[15]....
        /*0198*/ 	.word	0xffffffff


	//   ....[16]....
        /*019c*/ 	.word	0x0500002f


	//   ....[17]....
        /*01a0*/ 	.word	0x0500002f


	//   ....[18]....
        /*01a4*/ 	.word	0x0500002f


	//   ....[19]....
        /*01a8*/ 	.word	0x0500002f


	//   ....[20]....
        /*01ac*/ 	.word	0x0500002f


	//----- nvinfo : EIATTR_COOP_GROUP_INSTR_OFFSETS
	.align		4
.L_23853:
        /*01b0*/ 	.byte	0x04, 0x28
        /*01b2*/ 	.short	(.L_23855 - .L_23854)


	//   ....[0]....
.L_23854:
        /*01b4*/ 	.word	0x000011d0


	//   ....[1]....
        /*01b8*/ 	.word	0x000011f0


	//   ....[2]....
        /*01bc*/ 	.word	0x00001400


	//   ....[3]....
        /*01c0*/ 	.word	0x00001420


	//   ....[4]....
        /*01c4*/ 	.word	0x00001440


	//   ....[5]....
        /*01c8*/ 	.word	0x00001550


	//   ....[6]....
        /*01cc*/ 	.word	0x00001570


	//   ....[7]....
        /*01d0*/ 	.word	0x000015a0


	//   ....[8]....
        /*01d4*/ 	.word	0x000023d0


	//   ....[9]....
        /*01d8*/ 	.word	0x00002400


	//   ....[10]....
        /*01dc*/ 	.word	0x00002420


	//   ....[11]....
        /*01e0*/ 	.word	0x00002440


	//   ....[12]....
        /*01e4*/ 	.word	0x00002460


	//   ....[13]....
        /*01e8*/ 	.word	0x000024b0


	//   ....[14]....
        /*01ec*/ 	.word	0x000024d0


	//   ....[15]....
        /*01f0*/ 	.word	0x000024f0


	//   ....[16]....
        /*01f4*/ 	.word	0x000046a0


	//   ....[17]....
        /*01f8*/ 	.word	0x00004740


	//   ....[18]....
        /*01fc*/ 	.word	0x000047d0


	//   ....[19]....
        /*0200*/ 	.word	0x00004870


	//   ....[20]....
        /*0204*/ 	.word	0x000048e0


	//----- nvinfo : EIATTR_VRC_CTA_INIT_COUNT
	.align		4
.L_23855:
        /*0208*/ 	.byte	0x02, 0x4a
	.zero		1
	.zero		1


	//----- nvinfo : EIATTR_EXIT_INSTR_OFFSETS
	.align		4
        /*020c*/ 	.byte	0x04, 0x1c
        /*020e*/ 	.short	(.L_23857 - .L_23856)


	//   ....[0]....
.L_23856:
        /*0210*/ 	.word	0x000044f0


	//   ....[1]....
        /*0214*/ 	.word	0x00004630


	//----- nvinfo : EIATTR_CRS_STACK_SIZE
	.align		4
.L_23857:
        /*0218*/ 	.byte	0x04, 0x1e
        /*021a*/ 	.short	(.L_23859 - .L_23858)
.L_23858:
        /*021c*/ 	.word	0x00000000


	//----- nvinfo : EIATTR_CBANK_PARAM_SIZE
	.align		4
.L_23859:
        /*0220*/ 	.byte	0x03, 0x19
        /*0222*/ 	.short	0x007c


	//----- nvinfo : EIATTR_PARAM_CBANK
	.align		4
        /*0224*/ 	.byte	0x04, 0x0a
        /*0226*/ 	.short	(.L_23861 - .L_23860)
	.align		4
.L_23860:
        /*0228*/ 	.word	index@(.nv.constant0._ZN4vllm25paged_attention_v1_kernelI13__nv_bfloat16S1_Li128ELi8ELi128ELNS_18Fp8KVCacheDataTypeE0ELb0EEEvPT_PKS3_PKT0_S9_ifPKiSB_iPKfiiiSD_SD_iiiii)
        /*022c*/ 	.short	0x0380
        /*022e*/ 	.short	0x007c


	//----- nvinfo : EIATTR_SW_WAR
	.align		4
.L_23861:
        /*0230*/ 	.byte	0x04, 0x36
        /*0232*/ 	.short	(.L_23863 - .L_23862)
.L_23862:
        /*0234*/ 	.word	0x00000008
.L_23863:


//--------------------- .nv.info._ZN4vllm25paged_attention_v1_kernelI13__nv_bfloat16S1_Li120ELi8ELi128ELNS_18Fp8KVCacheDataTypeE0ELb0EEEvPT_PKS3_PKT0_S9_ifPKiSB_iPKfiiiSD_SD_iiiii --------------------------
	.section	.nv.info._ZN4vllm25paged_attention_v1_kernelI13__nv_bfloat16S1_Li120ELi8ELi128ELNS_18Fp8KVCacheDataTypeE0ELb0EEEvPT_PKS3_PKT0_S9_ifPKiSB_iPKfiiiSD_SD_iiiii,"",@"SHT_CUDA_INFO"
	.sectionflags	@""
	.align	4


	//----- nvinfo : EIATTR_CUDA_API_VERSION
	.align		4
        /*0000*/ 	.byte	0x04, 0x37
        /*0002*/ 	.short	(.L_23865 - .L_23864)
.L_23864:
        /*0004*/ 	.word	0x00000082


	//----- nvinfo : EIATTR_KPARAM_INFO
	.align		4
.L_23865:
        /*0008*/ 	.byte	0x04, 0x17
        /*000a*/ 	.short	(.L_23867 - .L_23866)
.L_23866:
        /*000c*/ 	.word	0x00000000
        /*0010*/ 	.short	0x0013
        /*0012*/ 	.short	0x0078
        /*0014*/ 	.byte	0x00, 0xf0, 0x11, 0x00


	//----- nvinfo : EIATTR_KPARAM_INFO
	.align		4
.L_23867:
        /*0018*/ 	.byte	0x04, 0x17
        /*001a*/ 	.short	(.L_23869 - .L_23868)
.L_23868:
        /*001c*/ 	.word	0x00000000
        /*0020*/ 	.short	0x0012
        /*0022*/ 	.short	0x0074
        /*0024*/ 	.byte	0x00, 0xf0, 0x11, 0x00


	//----- nvinfo : EIATTR_KPARAM_INFO
	.align		4
.L_23869:
        /*0028*/ 	.byte	0x04, 0x17
        /*002a*/ 	.short	(.L_23871 - .L_23870)
.L_23870:
        /*002c*/ 	.word	0x00000000
        /*0030*/ 	.short	0x0011
        /*0032*/ 	.short	0x0070
        /*0034*/ 	.byte	0x00, 0xf0, 0x11, 0x00


	//----- nvinfo : EIATTR_KPARAM_INFO
	.align		4
.L_23871:
        /*0038*/ 	.byte	0x04, 0x17
        /*003a*/ 	.short	(.L_23873 - .L_23872)
.L_23872:
        /*003c*/ 	.word	0x00000000
        /*0040*/ 	.short	0x0010
        /*0042*/ 	.short	0x006c
        /*0044*/ 	.byte	0x00, 0xf0, 0x11, 0x00


	//----- nvinfo : EIATTR_KPARAM_INFO
	.align		4
.L_23873:
        /*0048*/ 	.byte	0x04, 0x17
        /*004a*/ 	.short	(.L_23875 - .L_23874)
.L_23874:
        /*004c*/ 	.word	0x00000000
        /*0050*/ 	.short	0x000f
        /*0052*/ 	.short	0x0068
        /*0054*/ 	.byte	0x00, 0xf0, 0x11, 0x00


	//----- nvinfo : EIATTR_KPARAM_INFO
	.align		4
.L_23875:
        /*0058*/ 	.byte	0x04, 0x17
        /*005a*/ 	.short	(.L_23877 - .L_23876)
.L_23876:
        /*005c*/ 	.word	0x00000000
        /*0060*/ 	.short	0x000e
        /*0062*/ 	.short	0x0060
        /*0064*/ 	.byte	0x00, 0xf5, 0x21, 0x00


	//----- nvinfo : EIATTR_KPARAM_INFO
	.align		4
.L_23877:
        /*0068*/ 	.byte	0x04, 0x17
        /*006a*/ 	.short	(.L_23879 - .L_23878)
.L_23878:
        /*006c*/ 	.word	0x00000000
        /*0070*/ 	.short	0x000d
        /*0072*/ 	.short	0x0058
        /*0074*/ 	.byte	0x00, 0xf5, 0x21, 0x00


	//----- nvinfo : EIATTR_KPARAM_INFO
	.align		4
.L_23879:
        /*0078*/ 	.byte	0x04, 0x17
        /*007a*/ 	.short	(.L_23881 - .L_23880)
.L_23880:
        /*007c*/ 	.word	0x00000000
        /*0080*/ 	.short	0x000c
        /*0082*/ 	.short	0x0050
        /*0084*/ 	.byte	0x00, 0xf0, 0x11, 0x00


	//----- nvinfo : EIATTR_KPARAM_INFO
	.align		4
.L_23881:
        /*0088*/ 	.byte	0x04, 0x17
        /*008a*/ 	.short	(.L_23883 - .L_23882)
.L_23882:
        /*008c*/ 	.word	0x00000000
        /*0090*/ 	.short	0x000b
        /*0092*/ 	.short	0x004c
        /*0094*/ 	.byte	0x00, 0xf0, 0x11, 0x00


	//----- nvinfo : EIATTR_KPARAM_INFO
	.align		4
.L_23883:
        /*0098*/ 	.byte	0x04, 0x17
        /*009a*/ 	.short	(.L_23885 - .L_23884)
.L_23884:
        /*009c*/ 	.word	0x00000000
        /*00a0*/ 	.short	0x000a
        /*00a2*/ 	.short	0x0048
        /*00a4*/ 	.byte	0x00, 0xf0, 0x11, 0x00


	//----- nvinfo : EIATTR_KPARAM_INFO
	.align		4
.L_23885:
        /*00a8*/ 	.byte	0x04, 0x17
        /*00aa*/ 	.short	(.L_23887 - .L_23886)
.L_23886:
        /*00ac*/ 	.word	0x00000000
        /*00b0*/ 	.short	0x0009
        /*00b2*/ 	.short	0x0040
        /*00b4*/ 	.byte	0x00, 0xf5, 0x21, 0x00


	//----- nvinfo : EIATTR_KPARAM_INFO
	.align		4
.L_23887:
        /*00b8*/ 	.byte	0x04, 0x17
        /*00ba*/ 	.short	(.L_23889 - .L_23888)
.L_23888:
        /*00bc*/ 	.word	0x00000000
        /*00c0*/ 	.short	0x0008
        /*00c2*/ 	.short	0x0038
        /*00c4*/ 	.byte	0x00, 0xf0, 0x11, 0x00


	//----- nvinfo : EIATTR_KPARAM_INFO
	.align		4
.L_23889:
        /*00c8*/ 	.byte	0x04, 0x17
        /*00ca*/ 	.short	(.L_23891 - .L_23890)
.L_23890:
        /*00cc*/ 	.word	0x00000000
        /*00d0*/ 	.short	0x0007
        /*00d2*/ 	.short	0x0030
        /*00d4*/ 	.byte	0x00, 0xf5, 0x21, 0x00


	//----- nvinfo : EIATTR_KPARAM_INFO
	.align		4
.L_23891:
        /*00d8*/ 	.byte	0x04, 0x17
        /*00da*/ 	.short	(.L_23893 - .L_23892)
.L_23892:
        /*00dc*/ 	.word	0x00000000
        /*00e0*/ 	.short	0x0006
        /*00e2*/ 	.short	0x0028
        /*00e4*/ 	.byte	0x00, 0xf5, 0x21, 0x00


	//----- nvinfo : EIATTR_KPARAM_INFO
	.align		4
.L_23893:
        /*00e8*/ 	.byte	0x04, 0x17
        /*00ea*/ 	.short	(.L_23895 - .L_23894)
.L_23894:
        /*00ec*/ 	.word	0x00000000
        /*00f0*/ 	.short	0x0005
        /*00f2*/ 	.short	0x0024
        /*00f4*/ 	.byte	0x00, 0xf0, 0x11, 0x00


	//----- nvinfo : EIATTR_KPARAM_INFO
	.align		4
.L_23895:
        /*00f8*/ 	.byte	0x04, 0x17
        /*00fa*/ 	.short	(.L_23897 - .L_23896)
.L_23896:
        /*00fc*/ 	.word	0x00000000
        /*0100*/ 	.short	0x0004
        /*0102*/ 	.short	0x0020
        /*0104*/ 	.byte	0x00, 0xf0, 0x11, 0x00


	//----- nvinfo : EIATTR_KPARAM_INFO
	.align		4
.L_23897:
        /*0108*/ 	.byte	0x04, 0x17
        /*010a*/ 	.short	(.L_23899 - .L_23898)
.L_23898:
        /*010c*/ 	.word	0x00000000
        /*0110*/ 	.short	0x0003
        /*0112*/ 	.short	0x0018
        /*0114*/ 	.byte	0x00, 0xf5, 0x21, 0x00


	//----- nvinfo : EIATTR_KPARAM_INFO
	.align		4
.L_23899:
        /*0118*/ 	.byte	0x04, 0x17
        /*011a*/ 	.short	(.L_23901 - .L_23900)
.L_23900:
        /*011c*/ 	.word	0x00000000
        /*0120*/ 	.short	0x0002
        /*0122*/ 	.short	0x0010
        /*0124*/ 	.byte	0x00, 0xf5, 0x21, 0x00


	//----- nvinfo : EIATTR_KPARAM_INFO
	.align		4
.L_23901:
        /*0128*/ 	.byte	0x04, 0x17
        /*012a*/ 	.short	(.L_23903 - .L_23902)
.L_23902:
        /*012c*/ 	.word	0x00000000
        /*0130*/ 	.short	0x0001
        /*0132*/ 	.short	0x0008
        /*0134*/ 	.byte	0x00, 0xf5, 0x21, 0x00


	//----- nvinfo : EIATTR_KPARAM_INFO
	.align		4
.L_23903:
        /*0138*/ 	.byte	0x04, 0x17
        /*013a*/ 	.short	(.L_23905 - .L_23904)
.L_23904:
        /*013c*/ 	.word	0x00000000
        /*0140*/ 	.short	0x0000
        /*0142*/ 	.short	0x0000
        /*0144*/ 	.byte	0x00, 0xf5, 0x21, 0x00


	//----- nvinfo : EIATTR_SPARSE_MMA_MASK
	.align		4
.L_23905:
        /*0148*/ 	.byte	0x03, 0x50
        /*014a*/ 	.short	0x0000


	//----- nvinfo : EIATTR_MAXREG_COUNT
	.align		4
        /*014c*/ 	.byte	0x03, 0x1b
        /*014e*/ 	.short	0x00ff


	//----- nvinfo : EIATTR_NUM_BARRIERS
	.align		4
        /*0150*/ 	.byte	0x02, 0x4c
        /*0152*/ 	.byte	0x01
	.zero		1


	//----- nvinfo : EIATTR_MERCURY_ISA_VERSION
	.align		4
        /*0154*/ 	.byte	0x03, 0x5f
        /*0156*/ 	.short	0x0101


	//----- nvinfo : EIATTR_COOP_GROUP_MASK_REGIDS
	.align		4
        /*0158*/ 	.byte	0x04, 0x29
        /*015a*/ 	.short	(.L_23907 - .L_23906)


	//   ....[0]....
.L_23906:
        /*015c*/ 	.word	0xffffffff


	//   ....[1]....
        /*0160*/ 	.word	0xffffffff


	//   ....[2]....
        /*0164*/ 	.word	0xffffffff


	//   ....[3]....
        /*0168*/ 	.word	0xffffffff


	//   ....[4]....
        /*016c*/ 	.word	0xffffffff


	//   ....[5]....
        /*0170*/ 	.word	0xffffffff


	//   ....[6]....
        /*0174*/ 	.word	0xffffffff


	//   ....[7]....
        /*0178*/ 	.word	0xffffffff


	//   ....[8]....
        /*017c*/ 	.word	0xffffffff


	//   ....[9]....
        /*0180*/ 	.word	0xffffffff


	//   ....[10]....
        /*0184*/ 	.word	0xffffffff


	//   ....[11]....
        /*0188*/ 	.word	0xffffffff


	//   ....[12]....
        /*018c*/ 	.word	0xffffffff


	//   ....[13]....
        /*0190*/ 	.word	0xffffffff


	//   ....[14]....
        /*0194*/ 	.word	0xffffffff


	//   ....[15]....
        /*0198*/ 	.word	0xffffffff


	//   ....[16]....
        /*019c*/ 	.word	0x05000032


	//   ....[17]....
        /*01a0*/ 	.word	0x05000032


	//   ....[18]....
        /*01a4*/ 	.word	0x05000032


	//   ....[19]....
        /*01a8*/ 	.word	0x05000032


	//   ....[20]....
        /*01ac*/ 	.word	0x05000032


	//----- nvinfo : EIATTR_COOP_GROUP_INSTR_OFFSETS
	.align		4
.L_23907:
        /*01b0*/ 	.byte	0x04, 0x28
        /*01b2*/ 	.short	(.L_23909 - .L_23908)


	//   ....[0]....
.L_23908:
        /*01b4*/ 	.word	0x000011e0


	//   ....[1]....
        /*01b8*/ 	.word	0x00001200


	//   ....[2]....
        /*01bc*/ 	.word	0x00001410


	//   ....[3]....
        /*01c0*/ 	.word	0x00001430


	//   ....[4]....
        /*01c4*/ 	.word	0x00001450


	//   ....[5]....
        /*01c8*/ 	.word	0x00001530


	//   ....[6]....
        /*01cc*/ 	.word	0x00001560


	//   ....[7]....
        /*01d0*/ 	.word	0x000015a0


	//   ....[8]....
        /*01d4*/ 	.word	0x000023e0


	//   ....[9]....
        /*01d8*/ 	.word	0x00002410


	//   ....[10]....
        /*01dc*/ 	.word	0x00002430


	//   ....[11]....
        /*01e0*/ 	.word	0x00002450


	//   ....[12]....
        /*01e4*/ 	.word	0x00002470


	//   ....[13]....
        /*01e8*/ 	.word	0x000024c0


	//   ....[14]....
        /*01ec*/ 	.word	0x000024e0


	//   ....[15]....
        /*01f0*/ 	.word	0x00002500


	//   ....[16]....
        /*01f4*/ 	.word	0x00004610


	//   ....[17]....
        /*01f8*/ 	.word	0x000046b0


	//   ....[18]....
        /*01fc*/ 	.word	0x00004740


	//   ....[19]....
        /*0200*/ 	.word	0x000047e0


	//   ....[20]....
        /*0204*/ 	.word	0x00004850


	//----- nvinfo : EIATTR_VRC_CTA_INIT_COUNT
	.align		4
.L_23909:
        /*0208*/ 	.byte	0x02, 0x4a
	.zero		1
	.zero		1


	//----- nvinfo : EIATTR_EXIT_INSTR_OFFSETS
	.align		4
        /*020c*/ 	.byte	0x04, 0x1c
        /*020e*/ 	.short	(.L_23911 - .L_23910)


	//   ....[0]....
.L_23910:
        /*0210*/ 	.word	0x00004450


	//   ....[1]....
        /*0214*/ 	.word	0x00004580


	//   ....[2]....
        /*0218*/ 	.word	0x000045b0


	//----- nvinfo : EIATTR_CRS_STACK_SIZE
	.align		4
.L_23911:
        /*021c*/ 	.byte	0x04, 0x1e
        /*021e*/ 	.short	(.L_23913 - .L_23912)
.L_23912:
        /*0220*/ 	.word	0x00000000


	//----- nvinfo : EIATTR_CBANK_PARAM_SIZE
	.align		4
.L_23913:
        /*0224*/ 	.byte	0x03, 0x19
        /*0226*/ 	.short	0x007c


	//----- nvinfo : EIATTR_PARAM_CBANK
	.align		4
        /*0228*/ 	.byte	0x04, 0x0a
        /*022a*/ 	.short	(.L_23915 - .L_23914)
	.align		4
.L_23914:
        /*022c*/ 	.word	index@(.nv.constant0._ZN4vllm25paged_attention_v1_kernelI13__nv_bfloat16S1_Li120ELi8ELi128ELNS_18Fp8KVCacheDataTypeE0ELb0EEEvPT_PKS3_PKT0_S9_ifPKiSB_iPKfiiiSD_SD_iiiii)
        /*0230*/ 	.short	0x0380
        /*0232*/ 	.short	0x007c


	//----- nvinfo : EIATTR_SW_WAR
	.align		4
.L_23915:
        /*0234*/ 	.byte	0x04, 0x36
        /*0236*/ 	.short	(.L_23917 - .L_23916)
.L_23916:
        /*0238*/ 	.word	0x00000008
.L_23917:


//--------------------- .nv.info._ZN4vllm25paged_attention_v1_kernelI13__nv_bfloat16S1_Li112ELi8ELi128ELNS_18Fp8KVCacheDataTypeE0ELb0EEEvPT_PKS3_PKT0_S9_ifPKiSB_iPKfiiiSD_SD_iiiii --------------------------
	.section	.nv.info._ZN4vllm25paged_attention_v1_kernelI13__nv_bfloat16S1_Li112ELi8ELi128ELNS_18Fp8KVCacheDataTypeE0ELb0EEEvPT_PKS3_PKT0_S9_ifPKiSB_iPKfiiiSD_SD_iiiii,"",@"SHT_CUDA_INFO"
	.sectionflags	@""
	.align	4


	//----- nvinfo : EIATTR_CUDA_API_VERSION
	.align		4
        /*0000*/ 	.byte	0x04, 0x37
        /*0002*/ 	.short	(.L_23919 - .L_23918)
.L_23918:
        /*0004*/ 	.word	0x00000082


	//----- nvinfo : EIATTR_KPARAM_INFO
	.align		4
.L_23919:
        /*0008*/ 	.byte	0x04, 0x17
        /*000a*/ 	.short	(.L_23921 - .L_23920)
.L_23920:
        /*000c*/ 	.word	0x00000000
        /*0010*/ 	.short	0x0013
        /*0012*/ 	.short	0x0078
        /*0014*/ 	.byte	0x00, 0xf0, 0x11, 0x00


	//----- nvinfo : EIATTR_KPARAM_INFO
	.align		4
.L_23921:
        /*0018*/ 	.byte	0x04, 0x17
        /*001a*/ 	.short	(.L_23923 - .L_23922)
.L_23922:
        /*001c*/ 	.word	0x00000000
        /*0020*/ 	.short	0x0012
        /*0022*/ 	.short	0x0074
        /*0024*/ 	.byte	0x00, 0xf0, 0x11, 0x00


	//----- nvinfo : EIATTR_KPARAM_INFO
	.align		4
.L_23923:
        /*0028*/ 	.byte	0x04, 0x17
        /*002a*/ 	.short	(.L_23925 - .L_23924)
.L_23924:
        /*002c*/ 	.word	0x00000000
        /*0030*/ 	.short	0x0011
        /*0032*/ 	.short	0x0070
        /*0034*/ 	.byte	0x00, 0xf0, 0x11, 0x00


	//----- nvinfo : EIATTR_KPARAM_INFO
	.align		4
.L_23925:
        /*0038*/ 	.byte	0x04, 0x17
        /*003a*/ 	.short	(.L_23927 - .L_23926)
.L_23926:
        /*003c*/ 	.word	0x00000000
        /*0040*/ 	.short	0x0010
        /*0042*/ 	.short	0x006c
        /*0044*/ 	.byte	0x00, 0xf0, 0x11, 0x00


	//----- nvinfo : EIATTR_KPARAM_INFO
	.align		4
.L_23927:
        /*0048*/ 	.byte	0x04, 0x17
        /*004a*/ 	.short	(.L_23929 - .L_23928)
.L_23928:
        /*004c*/ 	.word	0x00000000
        /*0050*/ 	.short	0x000f
        /*0052*/ 	.short	0x0068
        /*0054*/ 	.byte	0x00, 0xf0, 0x11, 0x00


	//----- nvinfo : EIATTR_KPARAM_INFO
	.align		4
.L_23929:
        /*0058*/ 	.byte	0x04, 0x17
        /*005a*/ 	.short	(.L_23931 - .L_23930)
.L_23930:
        /*005c*/ 	.word	0x00000000
        /*0060*/ 	.short	0x000e
        /*0062*/ 	.short	0x0060
        /*0064*/ 	.byte	0x00, 0xf5, 0x21, 0x00


	//----- nvinfo : EIATTR_KPARAM_INFO
	.align		4
.L_23931:
        /*0068*/ 	.byte	0x04, 0x17
        /*006a*/ 	.short	(.L_23933 - .L_23932)
.L_23932:
        /*006c*/ 	.word	0x00000000
        /*0070*/ 	.short	0x000d
        /*0072*/ 	.short	0x0058
        /*0074*/ 	.byte	0x00, 0xf5, 0x21, 0x00


	//----- nvinfo : EIATTR_KPARAM_INFO
	.align		4
.L_23933:
        /*0078*/ 	.byte	0x04, 0x17
        /*007a*/ 	.short	(.L_23935 - .L_23934)
.L_23934:
        /*007c*/ 	.word	0x00000000
        /*0080*/ 	.short	0x000c
        /*0082*/ 	.short	0x0050
        /*0084*/ 	.byte	0x00, 0xf0, 0x11, 0x00


	//----- nvinfo : EIATTR_KPARAM_INFO
	.align		4
.L_23935:
        /*0088*/ 	.byte	0x04, 0x17
        /*008a*/ 	.short	(.L_23937 - .L_23936)
.L_23936:
        /*008c*/ 	.word	0x00000000
        /*0090*/ 	.short	0x000b
        /*0092*/ 	.short	0x004c
        /*0094*/ 	.byte	0x00, 0xf0, 0x11, 0x00


	//----- nvinfo : EIATTR_KPARAM_INFO
	.align		4
.L_23937:
        /*0098*/ 	.byte	0x04, 0x17
        /*009a*/ 	.short	(.L_23939 - .L_23938)
.L_23938:
        /*009c*/ 	.word	0x00000000
        /*00a0*/ 	.short	0x000a
        /*00a2*/ 	.short	0x0048
        /*00a4*/ 	.byte	0x00, 0xf0, 0x11, 0x00


	//----- nvinfo : EIATTR_KPARAM_INFO
	.align		4
.L_23939:
        /*00a8*/ 	.byte	0x04, 0x17
        /*00aa*/ 	.short	(.L_23941 - .L_23940)
.L_23940:
        /*00ac*/ 	.word	0x00000000
        /*00b0*/ 	.short	0x0009
        /*00b2*/ 	.short	0x0040
        /*00b4*/ 	.byte	0x00, 0xf5, 0x21, 0x00


	//----- nvinfo : EIATTR_KPARAM_INFO
	.align		4
.L_23941:
        /*00b8*/ 	.byte	0x04, 0x17
        /*00ba*/ 	.short	(.L_23943 - .L_23942)
.L_23942:
        /*00bc*/ 	.word	0x00000000
        /*00c0*/ 	.short	0x0008
        /*00c2*/ 	.short	0x0038
        /*00c4*/ 	.byte	0x00, 0xf0, 0x11, 0x00


	//----- nvinfo : EIATTR_KPARAM_INFO
	.align		4
.L_23943:
        /*00c8*/ 	.byte	0x04, 0x17
        /*00ca*/ 	.short	(.L_23945 - .L_23944)
.L_23944:
        /*00cc*/ 	.word	0x00000000
        /*00d0*/ 	.short	0x0007
        /*00d2*/ 	.short	0x0030
        /*00d4*/ 	.byte	0x00, 0xf5, 0x21, 0x00


	//----- nvinfo : EIATTR_KPARAM_INFO
	.align		4
.L_23945:
        /*00d8*/ 	.byte	0x04, 0x17
        /*00da*/ 	.short	(.L_23947 - .L_23946)
.L_23946:
        /*00dc*/ 	.word	0x00000000
        /*00e0*/ 	.short	0x0006
        /*00e2*/ 	.short	0x0028
        /*00e4*/ 	.byte	0x00, 0xf5, 0x21, 0x00


	//----- nvinfo : EIATTR_KPARAM_INFO
	.align		4
.L_23947:
        /*00e8*/ 	.byte	0x04, 0x17
        /*00ea*/ 	.short	(.L_23949 - .L_23948)
.L_23948:
        /*00ec*/ 	.word	0x00000000
        /*00f0*/ 	.short	0x0005
        /*00f2*/ 	.short	0x0024
        /*00f4*/ 	.byte	0x00, 0xf0, 0x11, 0x00


	//----- nvinfo : EIATTR_KPARAM_INFO
	.align		4
.L_23949:
        /*00f8*/ 	.byte	0x04, 0x17
        /*00fa*/ 	.short	(.L_23951 - .L_23950)
.L_23950:
        /*00fc*/ 	.word	0x00000000
        /*0100*/ 	.short	0x0004
        /*0102*/ 	.short	0x0020
        /*0104*/ 	.byte	0x00, 0xf0, 0x11, 0x00


	//----- nvinfo : EIATTR_KPARAM_INFO
	.align		4
.L_23951:
        /*0108*/ 	.byte	0x04, 0x17
        /*010a*/ 	.short	(.L_23953 - .L_23952)
.L_23952:
        /*010c*/ 	.word	0x00000000
        /*0110*/ 	.short	0x0003
        /*0112*/ 	.short	0x0018
        /*0114*/ 	.byte	0x00, 0xf5, 0x21, 0x00


	//----- nvinfo : EIATTR_KPARAM_INFO
	.align		4
.L_23953:
        /*0118*/ 	.byte	0x04, 0x17
        /*011a*/ 	.short	(.L_23955 - .L_23954)
.L_23954:
        /*011c*/ 	.word	0x00000000
        /*0120*/ 	.short	0x0002
        /*0122*/ 	.short	0x0010
        /*0124*/ 	.byte	0x00, 0xf5, 0x21, 0x00


	//----- nvinfo : EIATTR_KPARAM_INFO
	.align		4
.L_23955:
        /*0128*/ 	.byte	0x04, 0x17
        /*012a*/ 	.short	(.L_23957 - .L_23956)
.L_23956:
        /*012c*/ 	.word	0x00000000
        /*0130*/ 	.short	0x0001
        /*0132*/ 	.short	0x0008
        /*0134*/ 	.byte	0x00, 0xf5, 0x21, 0x00


	//----- nvinfo : EIATTR_KPARAM_INFO
	.align		4
.L_23957:
        /*0138*/ 	.byte	0x04, 0x17
        /*013a*/ 	.short	(.L_23959 - .L_23958)
.L_23958:
        /*013c*/ 	.word	0x00000000
        /*0140*/ 	.short	0x0000
        /*0142*/ 	.short	0x0000
        /*0144*/ 	.byte	0x00, 0xf5, 0x21, 0x00


	//----- nvinfo : EIATTR_SPARSE_MMA_MASK
	.align		4
.L_23959:
        /*0148*/ 	.byte	0x03, 0x50
        /*014a*/ 	.short	0x0000


	//----- nvinfo : EIATTR_MAXREG_COUNT
	.align		4
        /*014c*/ 	.byte	0x03, 0x1b
        /*014e*/ 	.short	0x00ff


	//----- nvinfo : EIATTR_NUM_BARRIERS
	.align		4
        /*0150*/ 	.byte	0x02, 0x4c
        /*0152*/ 	.byte	0x01
	.zero		1


	//----- nvinfo : EIATTR_MERCURY_ISA_VERSION
	.align		4
        /*0154*/ 	.byte	0x03, 0x5f
        /*0156*/ 	.short	0x0101


	//----- nvinfo : EIATTR_COOP_GROUP_MASK_REGIDS
	.align		4
        /*0158*/ 	.byte	0x04, 0x29
        /*015a*/ 	.short	(.L_23961 - .L_23960)


	//   ....[0]....
.L_23960:
        /*015c*/ 	.word	0xffffffff


	//   ....[1]....
        /*0160*/ 	.word	0xffffffff


	//   ....[2]....
        /*0164*/ 	.word	0xffffffff


	//   ....[3]....
        /*0168*/ 	.word	0xffffffff


	//   ....[4]....
        /*016c*/ 	.word	0xffffffff


	//   ....[5]....
        /*0170*/ 	.word	0xffffffff


	//   ....[6]....
        /*0174*/ 	.word	0xffffffff


	//   ....[7]....
        /*0178*/ 	.word	0xffffffff


	//   ....[8]....
        /*017c*/ 	.word	0xffffffff


	//   ....[9]....
        /*0180*/ 	.word	0xffffffff


	//   ....[10]....
        /*0184*/ 	.word	0xffffffff


	//   ....[11]....
        /*0188*/ 	.word	0xffffffff


	//   ....[12]....
        /*018c*/ 	.word	0xffffffff


	//   ....[13]....
        /*0190*/ 	.word	0xffffffff


	//   ....[14]....
        /*0194*/ 	.word	0xffffffff


	//   ....[15]....
        /*0198*/ 	.word	0xffffffff


	//   ....[16]....
        /*019c*/ 	.word	0x05000031


	//   ....[17]....
        /*01a0*/ 	.word	0x05000031


	//   ....[18]....
        /*01a4*/ 	.word	0x05000031


	//   ....[19]....
        /*01a8*/ 	.word	0x05000031


	//   ....[20]....
        /*01ac*/ 	.word	0x05000031


	//----- nvinfo : EIATTR_COOP_GROUP_INSTR_OFFSETS
	.align		4
.L_23961:
        /*01b0*/ 	.byte	0x04, 0x28
        /*01b2*/ 	.short	(.L_23963 - .L_23962)


	//   ....[0]....
.L_23962:
        /*01b4*/ 	.word	0x000010b0


	//   ....[1]....
        /*01b8*/ 	.word	0x000010d0


	//   ....[2]....
        /*01bc*/ 	.word	0x000012e0


	//   ....[3]....
        /*01c0*/ 	.word	0x00001300


	//   ....[4]....
        /*01c4*/ 	.word	0x00001320


	//   ....[5]....
        /*01c8*/ 	.word	0x00001400


	//   ....[6]....
        /*01cc*/ 	.word	0x00001420


	//   ....[7]....
        /*01d0*/ 	.word	0x00001460


	//   ....[8]....
        /*01d4*/ 	.word	0x000022b0


	//   ....[9]....
        /*01d8*/ 	.word	0x000022e0


	//   ....[10]....
        /*01dc*/ 	.word	0x00002300


	//   ....[11]....
        /*01e0*/ 	.word	0x00002320


	//   ....[12]....
        /*01e4*/ 	.word	0x00002340


	//   ....[13]....
        /*01e8*/ 	.word	0x00002390


	//   ....[14]....
        /*01ec*/ 	.word	0x000023b0


	//   ....[15]....
        /*01f0*/ 	.word	0x000023d0


	//   ....[16]....
        /*01f4*/ 	.word	0x00004520


	//   ....[17]....
        /*01f8*/ 	.word	0x000045c0


	//   ....[18]....
        /*01fc*/ 	.word	0x00004650


	//   ....[19]....
        /*0200*/ 	.word	0x000046f0


	//   ....[20]....
        /*0204*/ 	.word	0x00004760


	//----- nvinfo : EIATTR_VRC_CTA_INIT_COUNT
	.align		4
.L_23963:
        /*0208*/ 	.byte	0x02, 0x4a
	.zero		1
	.zero		1


	//----- nvinfo : EIATTR_EXIT_INSTR_OFFSETS
	.align		4
        /*020c*/ 	.byte	0x04, 0x1c
        /*020e*/ 	.short	(.L_23965 - .L_23964)


	//   ....[0]....
.L_23964:
        /*0210*/ 	.word	0x00004360


	//   ....[1]....
        /*0214*/ 	.word	0x00004490


	//   ....[2]....
        /*0218*/ 	.word	0x000044c0


	//----- nvinfo : EIATTR_CRS_STACK_SIZE
	.align		4
.L_23965:
        /*021c*/ 	.byte	0x04, 0x1e
        /*021e*/ 	.short	(.L_23967 - .L_23966)
.L_23966:
        /*0220*/ 	.word	0x00000000


	//----- nvinfo : EIATTR_CBANK_PARAM_SIZE
	.align		4
.L_23967:
        /*0224*/ 	.byte	0x03, 0x19
        /*0226*/ 	.short	0x007c


	//----- nvinfo : EIATTR_PARAM_CBANK
	.align		4
        /*0228*/ 	.byte	0x04, 0x0a
        /*022a*/ 	.short	(.L_23969 - .L_23968)
	.align		4
.L_23968:
        /*022c*/ 	.word	index@(.nv.constant0._ZN4vllm25paged_attention_v1_kernelI13__nv_bfloat16S1_Li112ELi8ELi128ELNS_18Fp8KVCacheDataTypeE0ELb0EEEvPT_PKS3_PKT0_S9_ifPKiSB_iPKfiiiSD_SD_iiiii)
        /*0230*/ 	.short	0x0380
        /*0232*/ 	.short	0x007c


	//----- nvinfo : EIATTR_SW_WAR
	.align		4
.L_23969:
        /*0234*/ 	.byte	0x04, 0x36
        /*0236*/ 	.short	(.L_23971 - .L_23970)
.L_23970:
        /*0238*/ 	.word	0x00000008
.L_23971:


//--------------------- .nv.info._ZN4vllm25paged_attention_v1_kernelI13__nv_bfloat16S1_Li96ELi8ELi128ELNS_18Fp8KVCacheDataTypeE0ELb0EEEvPT_PKS3_PKT0_S9_ifPKiSB_iPKfiiiSD_SD_iiiii --------------------------
	.section	.nv.info._ZN4vllm25paged_attention_v1_kernelI13__nv_bfloat16S1_Li96ELi8ELi128ELNS_18Fp8KVCacheDataTypeE0ELb0EEEvPT_PKS3_PKT0_S9_ifPKiSB_iPKfiiiSD_SD_iiiii,"",@"SHT_CUDA_INFO"
	.sectionflags	@""
	.align	4


	//----- nvinfo : EIATTR_CUDA_API_VERSION
	.align		4
        /*0000*/ 	.byte	0x04, 0x37
        /*0002*/ 	.short	(.L_23973 - .L_23972)
.L_23972:
        /*0004*/ 	.word	0x00000082


	//----- nvinfo : EIATTR_KPARAM_INFO
	.align		4
.L_23973:
        /*0008*/ 	.byte	0x04, 0x17
        /*000a*/ 	.short	(.L_23975 - .L_23974)
.L_23974:
        /*000c*/ 	.word	0x00000000
        /*0010*/ 	.short	0x0013
        /*0012*/ 	.short	0x0078
        /*0014*/ 	.byte	0x00, 0xf0, 0x11, 0x00


	//----- nvinfo : EIATTR_KPARAM_INFO
	.align		4
.L_23975:
        /*0018*/ 	.byte	0x04, 0x17
        /*001a*/ 	.short	(.L_23977 - .L_23976)
.L_23976:
        /*001c*/ 	.word	0x00000000
        /*0020*/ 	.short	0x0012
        /*0022*/ 	.short	0x0074
        /*0024*/ 	.byte	0x00, 0xf0, 0x11, 0x00


	//----- nvinfo : EIATTR_KPARAM_INFO
	.align		4
.L_23977:
        /*0028*/ 	.byte	0x04, 0x17
        /*002a*/ 	.short	(.L_23979 - .L_23978)
.L_23978:
        /*002c*/ 	.word	0x00000000
        /*0030*/ 	.short	0x0011
        /*0032*/ 	.short	0x0070
        /*0034*/ 	.byte	0x00, 0xf0, 0x11, 0x00


	//----- nvinfo : EIATTR_KPARAM_INFO
	.align		4
.L_23979:
        /*0038*/ 	.byte	0x04, 0x17
        /*003a*/ 	.short	(.L_23981 - .L_23980)
.L_23980:
        /*003c*/ 	.word	0x00000000
        /*0040*/ 	.short	0x0010
        /*0042*/ 	.short	0x006c
        /*0044*/ 	.byte	0x00, 0xf0, 0x11, 0x00


	//----- nvinfo : EIATTR_KPARAM_INFO
	.align		4
.L_23981:
        /*0048*/ 	.byte	0x04, 0x17
        /*004a*/ 	.short	(.L_23983 - .L_23982)
.L_23982:
        /*004c*/ 	.word	0x00000000
        /*0050*/ 	.short	0x000f
        /*0052*/ 	.short	0x0068
        /*0054*/ 	.byte	0x00, 0xf0, 0x11, 0x00


	//----- nvinfo : EIATTR_KPARAM_INFO
	.align		4
.L_23983:
        /*0058*/ 	.byte	0x04, 0x17
        /*005a*/ 	.short	(.L_23985 - .L_23984)
.L_23984:
        /*005c*/ 	.word	0x00000000
        /*0060*/ 	.short	0x000e
        /*0062*/ 	.short	0x0060
        /*0064*/ 	.byte	0x00, 0xf5, 0x21, 0x00


	//----- nvinfo : EIATTR_KPARAM_INFO
	.align		4
.L_23985:
        /*0068*/ 	.byte	0x04, 0x17
        /*006a*/ 	.short	(.L_23987 - .L_23986)
.L_23986:
        /*006c*/ 	.word	0x00000000
        /*0070*/ 	.short	0x000d
        /*0072*/ 	.short	0x0058
        /*0074*/ 	.byte	0x00, 0xf5, 0x21, 0x00


	//----- nvinfo : EIATTR_KPARAM_INFO
	.align		4
.L_23987:
        /*0078*/ 	.byte	0x04, 0x17
        /*007a*/ 	.short	(.L_23989 - .L_23988)
.L_23988:
        /*007c*/ 	.word	0x00000000
        /*0080*/ 	.short	0x000c
        /*0082*/ 	.short	0x0050
        /*0084*/ 	.byte	0x00, 0xf0, 0x11, 0x00


	//----- nvinfo : EIATTR_KPARAM_INFO
	.align		4
.L_23989:
        /*0088*/ 	.byte	0x04, 0x17
        /*008a*/ 	.short	(.L_23991 - .L_23990)
.L_23990:
        /*008c*/ 	.word	0x00000000
        /*0090*/ 	.short	0x000b
        /*0092*/ 	.short	0x004c
        /*0094*/ 	.byte	0x00, 0xf0, 0x11, 0x00


	//----- nvinfo : EIATTR_KPARAM_INFO
	.align		4
.L_23991:
        /*0098*/ 	.byte	0x04, 0x17
        /*009a*/ 	.short	(.L_23993 - .L_23992)
.L_23992:
        /*009c*/ 	.word	0x00000000
        /*00a0*/ 	.short	0x000a
        /*00a2*/ 	.short	0x0048
        /*00a4*/ 	.byte	0x00, 0xf0, 0x11, 0x00


	//----- nvinfo : EIATTR_KPARAM_INFO
	.align		4
.L_23993:
        /*00a8*/ 	.byte	0x04, 0x17
        /*00aa*/ 	.short	(.L_23995 - .L_23994)
.L_23994:
        /*00ac*/ 	.word	0x00000000
        /*00b0*/ 	.short	0x0009
        /*00b2*/ 	.short	0x0040
        /*00b4*/ 	.byte	0x00, 0xf5, 0x21, 0x00


	//----- nvinfo : EIATTR_KPARAM_INFO
	.align		4
.L_23995:
        /*00b8*/ 	.byte	0x04, 0x17
        /*00ba*/ 	.short	(.L_23997 - .L_23996)
.L_23996:
        /*00bc*/ 	.word	0x00000000
        /*00c0*/ 	.short	0x0008
        /*00c2*/ 	.short	0x0038
        /*00c4*/ 	.byte	0x00, 0xf0, 0x11, 0x00


	//----- nvinfo : EIATTR_KPARAM_INFO
	.align		4
.L_23997:
        /*00c8*/ 	.byte	0x04, 0x17
        /*00ca*/ 	.short	(.L_23999 - .L_23998)
.L_23998:
        /*00cc*/ 	.word	0x00000000
        /*00d0*/ 	.short	0x0007
        /*00d2*/ 	.short	0x0030
        /*00d4*/ 	.byte	0x00, 0xf5, 0x21, 0x00


	//----- nvinfo : EIATTR_KPARAM_INFO
	.align		4
.L_23999:
        /*00d8*/ 	.byte	0x04, 0x17
        /*00da*/ 	.short	(.L_24001 - .L_24000)
.L_24000:
        /*00dc*/ 	.word	0x00000000
        /*00e0*/ 	.short	0x0006
        /*00e2*/ 	.short	0x0028
        /*00e4*/ 	.byte	0x00, 0xf5, 0x21, 0x00


	//----- nvinfo : EIATTR_KPARAM_INFO
	.align		4
.L_24001:
        /*00e8*/ 	.byte	0x04, 0x17
        /*00ea*/ 	.short	(.L_24003 - .L_24002)
.L_24002:
        /*00ec*/ 	.word	0x00000000
        /*00f0*/ 	.short	0x0005
        /*00f2*/ 	.short	0x0024
        /*00f4*/ 	.byte	0x00, 0xf0, 0x11, 0x00


	//----- nvinfo : EIATTR_KPARAM_INFO
	.align		4
.L_24003:
        /*00f8*/ 	.byte	0x04, 0x17
        /*00fa*/ 	.short	(.L_24005 - .L_24004)
.L_24004:
        /*00fc*/ 	.word	0x00000000
        /*0100*/ 	.short	0x0004
        /*0102*/ 	.short	0x0020
        /*0104*/ 	.byte	0x00, 0xf0, 0x11, 0x00


	//----- nvinfo : EIATTR_KPARAM_INFO
	.align		4
.L_24005:
        /*0108*/ 	.byte	0x04, 0x17
        /*010a*/ 	.short	(.L_24007 - .L_24006)
.L_24006:
        /*010c*/ 	.word	0x00000000
        /*0110*/ 	.short	0x0003
        /*0112*/ 	.short	0x0018
        /*0114*/ 	.byte	0x00, 0xf5, 0x21, 0x00


	//----- nvinfo : EIATTR_KPARAM_INFO
	.align		4
.L_24007:
        /*0118*/ 	.byte	0x04, 0x17
        /*011a*/ 	.short	(.L_24009 - .L_24008)
.L_24008:
        /*011c*/ 	.word	0x00000000
        /*0120*/ 	.short	0x0002
        /*0122*/ 	.short	0x0010
        /*0124*/ 	.byte	0x00, 0xf5, 0x21, 0x00


	//----- nvinfo : EIATTR_KPARAM_INFO
	.align		4
.L_24009:
        /*0128*/ 	.byte	0x04, 0x17
        /*012a*/ 	.short	(.L_24011 - .L_24010)
.L_24010:
        /*012c*/ 	.word	0x00000000
        /*0130*/ 	.short	0x0001
        /*0132*/ 	.short	0x0008
        /*0134*/ 	.byte	0x00, 0xf5, 0x21, 0x00


	//----- nvinfo : EIATTR_KPARAM_INFO
	.align		4
.L_24011:
        /*0138*/ 	.byte	0x04, 0x17
        /*013a*/ 	.short	(.L_24013 - .L_24012)
.L_24012:
        /*013c*/ 	.word	0x00000000
        /*0140*/ 	.short	0x0000
        /*0142*/ 	.short	0x0000
        /*0144*/ 	.byte	0x00, 0xf5, 0x21, 0x00


	//----- nvinfo : EIATTR_SPARSE_MMA_MASK
	.align		4
.L_24013:
        /*0148*/ 	.byte	0x03, 0x50
        /*014a*/ 	.short	0x0000


	//----- nvinfo : EIATTR_MAXREG_COUNT
	.align		4
        /*014c*/ 	.byte	0x03, 0x1b
        /*014e*/ 	.short	0x00ff


	//----- nvinfo : EIATTR_NUM_BARRIERS
	.align		4
        /*0150*/ 	.byte	0x02, 0x4c
        /*0152*/ 	.byte	0x01
	.zero		1


	//----- nvinfo : EIATTR_MERCURY_ISA_VERSION
	.align		4
        /*0154*/ 	.byte	0x03, 0x5f
        /*0156*/ 	.short	0x0101


	//----- nvinfo : EIATTR_COOP_GROUP_MASK_REGIDS
	.align		4
        /*0158*/ 	.byte	0x04, 0x29
        /*015a*/ 	.short	(.L_24015 - .L_24014)


	//   ....[0]....
.L_24014:
        /*015c*/ 	.word	0xffffffff


	//   ....[1]....
        /*0160*/ 	.word	0xffffffff


	//   ....[2]....
        /*0164*/ 	.word	0xffffffff


	//   ....[3]....
        /*0168*/ 	.word	0xffffffff


	//   ....[4]....
        /*016c*/ 	.word	0xffffffff


	//   ....[5]....
        /*0170*/ 	.word	0xffffffff


	//   ....[6]....
        /*0174*/ 	.word	0xffffffff


	//   ....[7]....
        /*0178*/ 	.word	0xffffffff


	//   ....[8]....
        /*017c*/ 	.word	0xffffffff


	//   ....[9]....
        /*0180*/ 	.word	0xffffffff


	//   ....[10]....
        /*0184*/ 	.word	0xffffffff


	//   ....[11]....
        /*0188*/ 	.word	0xffffffff


	//   ....[12]....
        /*018c*/ 	.word	0xffffffff


	//   ....[13]....
        /*0190*/ 	.word	0xffffffff


	//   ....[14]....
        /*0194*/ 	.word	0xffffffff


	//   ....[15]....
        /*0198*/ 	.word	0xffffffff


	//   ....[16]....
        /*019c*/ 	.word	0x05000026


	//   ....[17]....
        /*01a0*/ 	.word	0x05000026


	//   ....[18]....
        /*01a4*/ 	.word	0x05000026


	//   ....[19]....
        /*01a8*/ 	.word	0x05000026


	//   ....[20]....
        /*01ac*/ 	.word	0x05000026


	//----- nvinfo : EIATTR_COOP_GROUP_INSTR_OFFSETS
	.align		4
.L_24015:
        /*01b0*/ 	.byte	0x04, 0x28
        /*01b2*/ 	.short	(.L_24017 - .L_24016)


	//   ....[0]....
.L_24016:
        /*01b4*/ 	.word	0x00001010


	//   ....[1]....
        /*01b8*/ 	.word	0x00001030


	//   ....[2]....
        /*01bc*/ 	.word	0x00001250


	//   ....[3]....
        /*01c0*/ 	.word	0x00001270


	//   ....[4]....
        /*01c4*/ 	.word	0x00001290


	//   ....[5]....
        /*01c8*/ 	.word	0x00001370


	//   ....[6]....
        /*01cc*/ 	.word	0x00001390


	//   ....[7]....
        /*01d0*/ 	.word	0x000013e0


	//   ....[8]....
        /*01d4*/ 	.word	0x00002220


	//   ....[9]....
        /*01d8*/ 	.word	0x00002250


	//   ....[10]....
        /*01dc*/ 	.word	0x00002270


	//   ....[11]....
        /*01e0*/ 	.word	0x00002290


	//   ....[12]....
        /*01e4*/ 	.word	0x000022b0


	//   ....[13]....
        /*01e8*/ 	.word	0x00002300


	//   ....[14]....
        /*01ec*/ 	.word	0x00002320


	//   ....[15]....
        /*01f0*/ 	.word	0x00002340


	//   ....[16]....
        /*01f4*/ 	.word	0x00003f10


	//   ....[17]....
        /*01f8*/ 	.word	0x00003f90


	//   ....[18]....
        /*01fc*/ 	.word	0x00004020


	//   ....[19]....
        /*0200*/ 	.word	0x000040a0


	//   ....[20]....
        /*0204*/ 	.word	0x00004100


	//----- nvinfo : EIATTR_VRC_CTA_INIT_COUNT
	.align		4
.L_24017:
        /*0208*/ 	.byte	0x02, 0x4a
	.zero		1
	.zero		1


	//----- nvinfo : EIATTR_EXIT_INSTR_OFFSETS
	.align		4
        /*020c*/ 	.byte	0x04, 0x1c
        /*020e*/ 	.short	(.L_24019 - .L_24018)


	//   ....[0]....
.L_24018:
        /*0210*/ 	.word	0x00003d30


	//   ....[1]....
        /*0214*/ 	.word	0x00003eb0


	//----- nvinfo : EIATTR_CRS_STACK_SIZE
	.align		4
.L_24019:
        /*0218*/ 	.byte	0x04, 0x1e
        /*021a*/ 	.short	(.L_24021 - .L_24020)
.L_24020:
        /*021c*/ 	.word	0x00000000


	//----- nvinfo : EIATTR_CBANK_PARAM_SIZE
	.align		4
.L_24021:
        /*0220*/ 	.byte	0x03, 0x19
        /*0222*/ 	.short	0x007c


	//----- nvinfo : EIATTR_PARAM_CBANK
	.align		4
        /*0224*/ 	.byte	0x04, 0x0a
        /*0226*/ 	.short	(.L_24023 - .L_24022)
	.align		4
.L_24022:
        /*0228*/ 	.word	index@(.nv.constant0._ZN4vllm25paged_attention_v1_kernelI13__nv_bfloat16S1_Li96ELi8ELi128ELNS_18Fp8KVCacheDataTypeE0ELb0EEEvPT_PKS3_PKT0_S9_ifPKiSB_iPKfiiiSD_SD_iiiii)
        /*022c*/ 	.short	0x0380
        /*022e*/ 	.short	0x007c


	//----- nvinfo : EIATTR_SW_WAR
	.align		4
.L_24023:
        /*0230*/ 	.byte	0x04, 0x36
        /*0232*/ 	.short	(.L_24025 - .L_24024)
.L_24024:
        /*0234*/ 	.word	0x00000008
.L_24025:


//--------------------- .nv.info._ZN4vllm25paged_attention_v1_kernelI13__nv_bfloat16S1_Li80ELi8ELi128ELNS_18Fp8KVCacheDataTypeE0ELb0EEEvPT_PKS3_PKT0_S9_ifPKiSB_iPKfiiiSD_SD_iiiii --------------------------
	.section	.nv.info._ZN4vllm25paged_attention_v1_kernelI13__nv_bfloat16S1_Li80ELi8ELi128ELNS_18Fp8KVCacheDataTypeE0ELb0EEEvPT_PKS3_PKT0_S9_ifPKiSB_iPKfiiiSD_SD_iiiii,"",@"SHT_CUDA_INFO"
	.sectionflags	@""
	.align	4


	//----- nvinfo : EIATTR_CUDA_API_VERSION
	.align		4
        /*0000*/ 	.byte	0x04, 0x37
        /*0002*/ 	.short	(.L_24027 - .L_24026)
.L_24026:
        /*0004*/ 	.word	0x00000082


	//----- nvinfo : EIATTR_KPARAM_INFO
	.align		4
.L_24027:
        /*0008*/ 	.byte	0x04, 0x17
        /*000a*/ 	.short	(.L_24029 - .L_24028)
.L_24028:
        /*000c*/ 	.word	0x00000000
        /*0010*/ 	.short	0x0013
        /*0012*/ 	.short	0x0078
        /*0014*/ 	.byte	0x00, 0xf0, 0x11, 0x00


	//----- nvinfo : EIATTR_KPARAM_INFO
	.align		4
.L_24029:
        /*0018*/ 	.byte	0x04, 0x17
        /*001a*/ 	.short	(.L_24031 - .L_24030)
.L_24030:
        /*001c*/ 	.word	0x00000000
        /*0020*/ 	.short	0x0012
        /*0022*/ 	.short	0x0074
        /*0024*/ 	.byte	0x00, 0xf0, 0x11, 0x00


	//----- nvinfo : EIATTR_KPARAM_INFO
	.align		4
.L_24031:
        /*0028*/ 	.byte	0x04, 0x17
        /*002a*/ 	.short	(.L_24033 - .L_24032)
.L_24032:
        /*002c*/ 	.word	0x00000000
        /*0030*/ 	.short	0x0011
        /*0032*/ 	.short	0x0070
        /*0034*/ 	.byte	0x00, 0xf0, 0x11, 0x00


	//----- nvinfo : EIATTR_KPARAM_INFO
	.align		4
.L_24033:
        /*0038*/ 	.byte	0x04, 0x17
        /*003a*/ 	.short	(.L_24035 - .L_24034)
.L_24034:
        /*003c*/ 	.word	0x00000000
        /*0040*/ 	.short	0x0010
        /*0042*/ 	.short	0x006c
        /*0044*/ 	.byte	0x00, 0xf0, 0x11, 0x00


	//----- nvinfo : EIATTR_KPARAM_INFO
	.align		4
.L_24035:
        /*0048*/ 	.byte	0x04, 0x17
        /*004a*/ 	.short	(.L_24037 - .L_24036)
.L_24036:
        /*004c*/ 	.word	0x00000000
        /*0050*/ 	.short	0x000f
        /*0052*/ 	.short	0x0068
        /*0054*/ 	.byte	0x00, 0xf0, 0x11, 0x00


	//----- nvinfo : EIATTR_KPARAM_INFO
	.align		4
.L_24037:
        /*0058*/ 	.byte	0x04, 0x17
        /*005a*/ 	.short	(.L_24039 - .L_24038)
.L_24038:
        /*005c*/ 	.word	0x00000000
        /*0060*/ 	.short	0x000e
        /*0062*/ 	.short	0x0060
        /*0064*/ 	.byte	0x00, 0xf5, 0x21, 0x00


	//----- nvinfo : EIATTR_KPARAM_INFO
	.align		4
.L_24039:
        /*0068*/ 	.byte	0x04, 0x17
        /*006a*/ 	.short	(.L_24041 - .L_24040)
.L_24040:
        /*006c*/ 	.word	0x00000000
        /*0070*/ 	.short	0x000d
        /*0072*/ 	.short	0x0058
        /*0074*/ 	.byte	0x00, 0xf5, 0x21, 0x00


	//----- nvinfo : EIATTR_KPARAM_INFO
	.align		4
.L_24041:
        /*0078*/ 	.byte	0x04, 0x17
        /*007a*/ 	.short	(.L_24043 - .L_24042)
.L_24042:
        /*007c*/ 	.word	0x00000000
        /*0080*/ 	.short	0x000c
        /*0082*/ 	.short	0x0050
        /*0084*/ 	.byte	0x00, 0xf0, 0x11, 0x00


	//----- nvinfo : EIATTR_KPARAM_INFO
	.align		4
.L_24043:
        /*0088*/ 	.byte	0x04, 0x17
        /*008a*/ 	.short	(.L_24045 - .L_24044)
.L_24044:
        /*008c*/ 	.word	0x00000000
        /*0090*/ 	.short	0x000b
        /*0092*/ 	.short	0x004c
        /*0094*/ 	.byte	0x00, 0xf0, 0x11, 0x00


	//----- nvinfo : EIATTR_KPARAM_INFO
	.align		4
.L_24045:
        /*0098*/ 	.byte	0x04, 0x17
        /*009a*/ 	.short	(.L_24047 - .L_24046)
.L_24046:
        /*009c*/ 	.word	0x00000000
        /*00a0*/ 	.short	0x000a
        /*00a2*/ 	.short	0x0048
        /*00a4*/ 	.byte	0x00, 0xf0, 0x11, 0x00


	//----- nvinfo : EIATTR_KPARAM_INFO
	.align		4
.L_24047:
        /*00a8*/ 	.byte	0x04, 0x17
        /*00aa*/ 	.short	(.L_24049 - .L_24048)
.L_24048:
        /*00ac*/ 	.word	0x00000000
        /*00b0*/ 	.short	0x0009
        /*00b2*/ 	.short	0x0040
        /*00b4*/ 	.byte	0x00, 0xf5, 0x21, 0x00


	//----- nvinfo : EIATTR_KPARAM_INFO
	.align		4
.L_24049:
        /*00b8*/ 	.byte	0x04, 0x17
        /*00ba*/ 	.short	(.L_24051 - .L_24050)
.L_24050:
        /*00bc*/ 	.word	0x00000000
        /*00c0*/ 	.short	0x0008
        /*00c2*/ 	.short	0x0038
        /*00c4*/ 	.byte	0x00, 0xf0, 0x11, 0x00


	//----- nvinfo : EIATTR_KPARAM_INFO
	.align		4
.L_24051:
        /*00c8*/ 	.byte	0x04, 0x17
        /*00ca*/ 	.short	(.L_24053 - .L_24052)
.L_24052:
        /*00cc*/ 	.word	0x00000000
        /*00d0*/ 	.short	0x0007
        /*00d2*/ 	.short	0x0030
        /*00d4*/ 	.byte	0x00, 0xf5, 0x21, 0x00


	//----- nvinfo : EIATTR_KPARAM_INFO
	.align		4
.L_24053:
        /*00d8*/ 	.byte	0x04, 0x17
        /*00da*/ 	.short	(.L_24055 - .L_24054)
.L_24054:
        /*00dc*/ 	.word	0x00000000
        /*00e0*/ 	.short	0x0006
        /*00e2*/ 	.short	0x0028
        /*00e4*/ 	.byte	0x00, 0xf5, 0x21, 0x00


	//----- nvinfo : EIATTR_KPARAM_INFO
	.align		4
.L_24055:
        /*00e8*/ 	.byte	0x04, 0x17
        /*00ea*/ 	.short	(.L_24057 - .L_24056)
.L_24056:
        /*00ec*/ 	.word	0x00000000
        /*00f0*/ 	.short	0x0005
        /*00f2*/ 	.short	0x0024
        /*00f4*/ 	.byte	0x00, 0xf0, 0x11, 0x00


	//----- nvinfo : EIATTR_KPARAM_INFO
	.align		4
.L_24057:
        /*00f8*/ 	.byte	0x04, 0x17
        /*00fa*/ 	.short	(.L_24059 - .L_24058)
.L_24058:
        /*00fc*/ 	.word	0x00000000
        /*0100*/ 	.short	0x0004
        /*0102*/ 	.short	0x0020
        /*0104*/ 	.byte	0x00, 0xf0, 0x11, 0x00


	//----- nvinfo : EIATTR_KPARAM_INFO
	.align		4
.L_24059:
        /*0108*/ 	.byte	0x04, 0x17
        /*010a*/ 	.short	(.L_24061 - .L_24060)
.L_24060:
        /*010c*/ 	.word	0x00000000
        /*0110*/ 	.short	0x0003
        /*0112*/ 	.short	0x0018
        /*0114*/ 	.byte	0x00, 0xf5, 0x21, 0x00


	//----- nvinfo : EIATTR_KPARAM_INFO
	.align		4
.L_24061:
        /*0118*/ 	.byte	0x04, 0x17
        /*011a*/ 	.short	(.L_24063 - .L_24062)
.L_24062:
        /*011c*/ 	.word	0x00000000
        /*0120*/ 	.short	0x0002
        /*0122*/ 	.short	0x0010
        /*0124*/ 	.byte	0x00, 0xf5, 0x21, 0x00


	//----- nvinfo : EIATTR_KPARAM_INFO
	.align		4
.L_24063:
        /*0128*/ 	.byte	0x04, 0x17
        /*012a*/ 	.short	(.L_24065 - .L_24064)
.L_24064:
        /*012c*/ 	.word	0x00000000
        /*0130*/ 	.short	0x0001
        /*0132*/ 	.short	0x0008
        /*0134*/ 	.byte	0x00, 0xf5, 0x21, 0x00


	//----- nvinfo : EIATTR_KPARAM_INFO
	.align		4
.L_24065:
        /*0138*/ 	.byte	0x04, 0x17
        /*013a*/ 	.short	(.L_24067 - .L_24066)
.L_24066:
        /*013c*/ 	.word	0x00000000
        /*0140*/ 	.short	0x0000
        /*0142*/ 	.short	0x0000
        /*0144*/ 	.byte	0x00, 0xf5, 0x21, 0x00


	//----- nvinfo : EIATTR_SPARSE_MMA_MASK
	.align		4
.L_24067:
        /*0148*/ 	.byte	0x03, 0x50
        /*014a*/ 	.short	0x0000


	//----- nvinfo : EIATTR_MAXREG_COUNT
	.align		4
        /*014c*/ 	.byte	0x03, 0x1b
        /*014e*/ 	.short	0x00ff


	//----- nvinfo : EIATTR_NUM_BARRIERS
	.align		4
        /*0150*/ 	.byte	0x02, 0x4c
        /*0152*/ 	.byte	0x01
	.zero		1


	//----- nvinfo : EIATTR_MERCURY_ISA_VERSION
	.align		4
        /*0154*/ 	.byte	0x03, 0x5f
        /*0156*/ 	.short	0x0101


	//----- nvinfo : EIATTR_COOP_GROUP_MASK_REGIDS
	.align		4
        /*0158*/ 	.byte	0x04, 0x29
        /*015a*/ 	.short	(.L_24069 - .L_24068)


	//   ....[0]....
.L_24068:
        /*015c*/ 	.word	0xffffffff


	//   ....[1]....
        /*0160*/ 	.word	0xffffffff


	//   ....[2]....
        /*0164*/ 	.word	0xffffffff


	//   ....[3]....
        /*0168*/ 	.word	0xffffffff


	//   ....[4]....
        /*016c*/ 	.word	0xffffffff


	//   ....[5]....
        /*0170*/ 	.word	0xffffffff


	//   ....[6]....
        /*0174*/ 	.word	0xffffffff


	//   ....[7]....
        /*0178*/ 	.word	0xffffffff


	//   ....[8]....
        /*017c*/ 	.word	0xffffffff


	//   ....[9]....
        /*0180*/ 	.word	0xffffffff


	//   ....[10]....
        /*0184*/ 	.word	0xffffffff


	//   ....[11]....
        /*0188*/ 	.word	0xffffffff


	//   ....[12]....
        /*018c*/ 	.word	0xffffffff


	//   ....[13]....
        /*0190*/ 	.word	0xffffffff


	//   ....[14]....
        /*0194*/ 	.word	0xffffffff


	//   ....[15]....
        /*0198*/ 	.word	0xffffffff


	//   ....[16]....
        /*019c*/ 	.word	0x05000029


	//   ....[17]....
        /*01a0*/ 	.word	0x05000029


	//   ....[18]....
        /*01a4*/ 	.word	0x05000029


	//   ....[19]....
        /*01a8*/ 	.word	0x05000029


	//   ....[20]....
        /*01ac*/ 	.word	0x05000029


	//----- nvinfo : EIATTR_COOP_GROUP_INSTR_OFFSETS
	.align		4
.L_24069:
        /*01b0*/ 	.byte	0x04, 0x28
        /*01b2*/ 	.short	(.L_24071 - .L_24070)


	//   ....[0]....
.L_24070:
        /*01b4*/ 	.word	0x00000e60


	//   ....[1]....
        /*01b8*/ 	.word	0x00000e80


	//   ....[2]....
        /*01bc*/ 	.word	0x00001090


	//   ....[3]....
        /*01c0*/ 	.word	0x000010b0


	//   ....[4]....
        /*01c4*/ 	.word	0x000010d0


	//   ....[5]....
        /*01c8*/ 	.word	0x000011d0


	//   ....[6]....
        /*01cc*/ 	.word	0x00001200


	//   ....[7]....
        /*01d0*/ 	.word	0x00001230


	//   ....[8]....
        /*01d4*/ 	.word	0x00002060


	//   ....[9]....
        /*01d8*/ 	.word	0x00002090


	//   ....[10]....
        /*01dc*/ 	.word	0x000020b0


	//   ....[11]....
        /*01e0*/ 	.word	0x000020d0


	//   ....[12]....
        /*01e4*/ 	.word	0x000020f0


	//   ....[13]....
        /*01e8*/ 	.word	0x00002140


	//   ....[14]....
        /*01ec*/ 	.word	0x00002160


	//   ....[15]....
        /*01f0*/ 	.word	0x00002180


	//   ....[16]....
        /*01f4*/ 	.word	0x00003e70


	//   ....[17]....
        /*01f8*/ 	.word	0x00003f00


	//   ....[18]....
        /*01fc*/ 	.word	0x00003f90


	//   ....[19]....
        /*0200*/ 	.word	0x00004030


	//   ....[20]....
        /*0204*/ 	.word	0x000040a0


	//----- nvinfo : EIATTR_VRC_CTA_INIT_COUNT
	.align		4
.L_24071:
        /*0208*/ 	.byte	0x02, 0x4a
	.zero		1
	.zero		1


	//----- nvinfo : EIATTR_EXIT_INSTR_OFFSETS
	.align		4
        /*020c*/ 	.byte	0x04, 0x1c
        /*020e*/ 	.short	(.L_24073 - .L_24072)


	//   ....[0]....
.L_24072:
        /*0210*/ 	.word	0x00003cc0


	//   ....[1]....
        /*0214*/ 	.word	0x00003dd0


	//   ....[2]....
        /*0218*/ 	.word	0x00003e00


	//----- nvinfo : EIATTR_CRS_STACK_SIZE
	.align		4
.L_24073:
        /*021c*/ 	.byte	0x04, 0x1e
        /*021e*/ 	.short	(.L_24075 - .L_24074)
.L_24074:
        /*0220*/ 	.word	0x00000000


	//----- nvinfo : EIATTR_CBANK_PARAM_SIZE
	.align		4
.L_24075:
        /*0224*/ 	.byte	0x03, 0x19
        /*0226*/ 	.short	0x007c


	//----- nvinfo : EIATTR_PARAM_CBANK
	.align		4
        /*0228*/ 	.byte	0x04, 0x0a
        /*022a*/ 	.short	(.L_24077 - .L_24076)
	.align		4
.L_24076:
        /*022c*/ 	.word	index@(.nv.constant0._ZN4vllm25paged_attention_v1_kernelI13__nv_bfloat16S1_Li80ELi8ELi128ELNS_18Fp8KVCacheDataTypeE0ELb0EEEvPT_PKS3_PKT0_S9_ifPKiSB_iPKfiiiSD_SD_iiiii)
        /*0230*/ 	.short	0x0380
        /*0232*/ 	.short	0x007c


	//----- nvinfo : EIATTR_SW_WAR
	.align		4
.L_24077:
        /*0234*/ 	.byte	0x04, 0x36
        /*0236*/ 	.short	(.L_24079 - .L_24078)
.L_24078:
        /*0238*/ 	.word	0x00000008
.L_24079:


//--------------------- .nv.info._ZN4vllm25paged_attention_v1_kernelI13__nv_bfloat16S1_Li64ELi8ELi128ELNS_18Fp8KVCacheDataTypeE0ELb0EEEvPT_PKS3_PKT0_S9_ifPKiSB_iPKfiiiSD_SD_iiiii --------------------------
	.section	.nv.info._ZN4vllm25paged_attention_v1_kernelI13__nv_bfloat16S1_Li64ELi8ELi128ELNS_18Fp8KVCacheDataTypeE0ELb0EEEvPT_PKS3_PKT0_S9_ifPKiSB_iPKfiiiSD_SD_iiiii,"",@"SHT_CUDA_INFO"
	.sectionflags	@""
	.align	4


	//----- nvinfo : EIATTR_CUDA_API_VERSION
	.align		4
        /*0000*/ 	.byte	0x04, 0x37
        /*0002*/ 	.short	(.L_24081 - .L_24080)
.L_24080:
        /*0004*/ 	.word	0x00000082


	//----- nvinfo : EIATTR_KPARAM_INFO
	.align		4
.L_24081:
        /*0008*/ 	.byte	0x04, 0x17
        /*000a*/ 	.short	(.L_24083 - .L_24082)
.L_24082:
        /*000c*/ 	.word	0x00000000
        /*0010*/ 	.short	0x0013
        /*0012*/ 	.short	0x0078
        /*0014*/ 	.byte	0x00, 0xf0, 0x11, 0x00


	//----- nvinfo : EIATTR_KPARAM_INFO
	.align		4
.L_24083:
        /*0018*/ 	.byte	0x04, 0x17
        /*001a*/ 	.short	(.L_24085 - .L_24084)
.L_24084:
        /*001c*/ 	.word	0x00000000
        /*0020*/ 	.short	0x0012
        /*0022*/ 	.short	0x0074
        /*0024*/ 	.byte	0x00, 0xf0, 0x11, 0x00


	//----- nvinfo : EIATTR_KPARAM_INFO
	.align		4
.L_24085:
        /*0028*/ 	.byte	0x04, 0x17
        /*002a*/ 	.short	(.L_24087 - .L_24086)
.L_24086:
        /*002c*/ 	.word	0x00000000
        /*0030*/ 	.short	0x0011
        /*0032*/ 	.short	0x0070
        /*0034*/ 	.byte	0x00, 0xf0, 0x11, 0x00


	//----- nvinfo : EIATTR_KPARAM_INFO
	.align		4
.L_24087:
        /*0038*/ 	.byte	0x04, 0x17
        /*003a*/ 	.short	(.L_24089 - .L_24088)
.L_24088:
        /*003c*/ 	.word	0x00000000
        /*0040*/ 	.short	0x0010
        /*0042*/ 	.short	0x006c
        /*0044*/ 	.byte	0x00, 0xf0, 0x11, 0x00


	//----- nvinfo : EIATTR_KPARAM_INFO
	.align		4
.L_24089:
        /*0048*/ 	.byte	0x04, 0x17
        /*004a*/ 	.short	(.L_24091 - .L_24090)
.L_24090:
        /*004c*/ 	.word	0x00000000
        /*0050*/ 	.short	0x000f
        /*0052*/ 	.short	0x0068
        /*0054*/ 	.byte	0x00, 0xf0, 0x11, 0x00


	//----- nvinfo : EIATTR_KPARAM_INFO
	.align		4
.L_24091:
        /*0058*/ 	.byte	0x04, 0x17
        /*005a*/ 	.short	(.L_24093 - .L_24092)
.L_24092:
        /*005c*/ 	.word	0x00000000
        /*0060*/ 	.short	0x000e
        /*0062*/ 	.short	0x0060
        /*0064*/ 	.byte	0x00, 0xf5, 0x21, 0x00


	//----- nvinfo : EIATTR_KPARAM_INFO
	.align		4
.L_24093:
        /*0068*/ 	.byte	0x04, 0x17
        /*006a*/ 	.short	(.L_24095 - .L_24094)
.L_24094:
        /*006c*/ 	.word	0x00000000
        /*0070*/ 	.short	0x000d
        /*0072*/ 	.short	0x0058
        /*0074*/ 	.byte	0x00, 0xf5, 0x21, 0x00


	//----- nvinfo : EIATTR_KPARAM_INFO
	.align		4
.L_24095:
        /*0078*/ 	.byte	0x04, 0x17
        /*007a*/ 	.short	(.L_24097 - .L_24096)
.L_24096:
        /*007c*/ 	.word	0x00000000
        /*0080*/ 	.short	0x000c
        /*0082*/ 	.short	0x0050
        /*0084*/ 	.byte	0x00, 0xf0, 0x11, 0x00


	//----- nvinfo : EIATTR_KPARAM_INFO
	.align		4
.L_24097:
        /*0088*/ 	.byte	0x04, 0x17
        /*008a*/ 	.short	(.L_24099 - .L_24098)
.L_24098:
        /*008c*/ 	.word	0x00000000
        /*0090*/ 	.short	0x000b
        /*0092*/ 	.short	0x004c
        /*0094*/ 	.byte	0x00, 0xf0, 0x11, 0x00


	//----- nvinfo : EIATTR_KPARAM_INFO
	.align		4
.L_24099:
        /*0098*/ 	.byte	0x04, 0x17
        /*009a*/ 	.short	(.L_24101 - .L_24100)
.L_24100:
        /*009c*/ 	.word	0x00000000
        /*00a0*/ 	.short	0x000a
        /*00a2*/ 	.short	0x0048
        /*00a4*/ 	.byte	0x00, 0xf0, 0x11, 0x00


	//----- nvinfo : EIATTR_KPARAM_INFO
	.align		4
.L_24101:
        /*00a8*/ 	.byte	0x04, 0x17
        /*00aa*/ 	.short	(.L_24103 - .L_24102)
.L_24102:
        /*00ac*/ 	.word	0x00000000
        /*00b0*/ 	.short	0x0009
        /*00b2*/ 	.short	0x0040
        /*00b4*/ 	.byte	0x00, 0xf5, 0x21, 0x00


	//----- nvinfo : EIATTR_KPARAM_INFO
	.align		4
.L_24103:
        /*00b8*/ 	.byte	0x04, 0x17
        /*00ba*/ 	.short	(.L_24105 - .L_24104)
.L_24104:
        /*00bc*/ 	.word	0x00000000
        /*00c0*/ 	.short	0x0008
        /*00c2*/ 	.short	0x0038
        /*00c4*/ 	.byte	0x00, 0xf0, 0x11, 0x00


	//----- nvinfo : EIATTR_KPARAM_INFO
	.align		4
.L_24105:
        /*00c8*/ 	.byte	0x04, 0x17
        /*00ca*/ 	.short	(.L_24107 - .L_24106)
.L_24106:
        /*00cc*/ 	.word	0x00000000
        /*00d0*/ 	.short	0x0007
        /*00d2*/ 	.short	0x0030
        /*00d4*/ 	.byte	0x00, 0xf5, 0x21, 0x00


	//----- nvinfo : EIATTR_KPARAM_INFO
	.align		4
.L_24107:
        /*00d8*/ 	.byte	0x04, 0x17
        /*00da*/ 	.short	(.L_24109 - .L_24108)
.L_24108:
        /*00dc*/ 	.word	0x00000000
        /*00e0*/ 	.short	0x0006
        /*00e2*/ 	.short	0x0028
        /*00e4*/ 	.byte	0x00, 0xf5, 0x21, 0x00


	//----- nvinfo : EIATTR_KPARAM_INFO
	.align		4
.L_24109:
        /*00e8*/ 	.byte	0x04, 0x17
        /*00ea*/ 	.short	(.L_24111 - .L_24110)
.L_24110:
        /*00ec*/ 	.word	0x00000000
        /*00f0*/ 	.short	0x0005
        /*00f2*/ 	.short	0x0024
        /*00f4*/ 	.byte	0x00, 0xf0, 0x11, 0x00


	//----- nvinfo : EIATTR_KPARAM_INFO
	.align		4
.L_24111:
        /*00f8*/ 	.byte	0x04, 0x17
        /*00fa*/ 	.short	(.L_24113 - .L_24112)
.L_24112:
        /*00fc*/ 	.word	0x00000000
        /*0100*/ 	.short	0x0004
        /*0102*/ 	.short	0x0020
        /*0104*/ 	.byte	0x00, 0xf0, 0x11, 0x00


	//----- nvinfo : EIATTR_KPARAM_INFO
	.align		4
.L_24113:
        /*0108*/ 	.byte	0x04, 0x17
        /*010a*/ 	.short	(.L_24115 - .L_24114)
.L_24114:
        /*010c*/ 	.word	0x00000000
        /*0110*/ 	.short	0x0003
        /*0112*/ 	.short	0x0018
        /*0114*/ 	.byte	0x00, 0xf5, 0x21, 0x00


	//----- nvinfo : EIATTR_KPARAM_INFO
	.align		4
.L_24115:
        /*0118*/ 	.byte	0x04, 0x17
        /*011a*/ 	.short	(.L_24117 - .L_24116)
.L_24116:
        /*011c*/ 	.word	0x00000000
        /*0120*/ 	.short	0x0002
        /*0122*/ 	.short	0x0010
        /*0124*/ 	.byte	0x00, 0xf5, 0x21, 0x00


	//----- nvinfo : EIATTR_KPARAM_INFO
	.align		4
.L_24117:
        /*0128*/ 	.byte	0x04, 0x17
        /*012a*/ 	.short	(.L_24119 - .L_24118)
.L_24118:
        /*012c*/ 	.word	0x00000000
        /*0130*/ 	.short	0x0001
        /*0132*/ 	.short	0x0008
        /*0134*/ 	.byte	0x00, 0xf5, 0x21, 0x00


	//----- nvinfo : EIATTR_KPARAM_INFO
	.align		4
.L_24119:
        /*0138*/ 	.byte	0x04, 0x17
        /*013a*/ 	.short	(.L_24121 - .L_24120)
.L_24120:
        /*013c*/ 	.word	0x00000000
        /*0140*/ 	.short	0x0000
        /*0142*/ 	.short	0x0000
        /*0144*/ 	.byte	0x00, 0xf5, 0x21, 0x00


	//----- nvinfo : EIATTR_SPARSE_MMA_MASK
	.align		4
.L_24121:
        /*0148*/ 	.byte	0x03, 0x50
        /*014a*/ 	.short	0x0000


	//----- nvinfo : EIATTR_MAXREG_COUNT
	.align		4
        /*014c*/ 	.byte	0x03, 0x1b
        /*014e*/ 	.short	0x00ff


	//----- nvinfo : EIATTR_NUM_BARRIERS
	.align		4
        /*0150*/ 	.byte	0x02, 0x4c
        /*0152*/ 	.byte	0x01
	.zero		1


	//----- nvinfo : EIATTR_MERCURY_ISA_VERSION
	.align		4
        /*0154*/ 	.byte	0x03, 0x5f
        /*0156*/ 	.short	0x0101


	//----- nvinfo : EIATTR_COOP_GROUP_MASK_REGIDS
	.align		4
        /*0158*/ 	.byte	0x04, 0x29
        /*015a*/ 	.short	(.L_24123 - .L_24122)


	//   ....[0]....
.L_24122:
        /*015c*/ 	.word	0xffffffff


	//   ....[1]....
        /*0160*/ 	.word	0xffffffff


	//   ....[2]....
        /*0164*/ 	.word	0xffffffff


	//   ....[3]....
        /*0168*/ 	.word	0xffffffff


	//   ....[4]....
        /*016c*/ 	.word	0xffffffff


	//   ....[5]....
        /*0170*/ 	.word	0xffffffff


	//   ....[6]....
        /*0174*/ 	.word	0xffffffff


	//   ....[7]....
        /*0178*/ 	.word	0xffffffff


	//   ....[8]....
        /*017c*/ 	.word	0xffffffff


	//   ....[9]....
        /*0180*/ 	.word	0xffffffff


	//   ....[10]....
        /*0184*/ 	.word	0xffffffff


	//   ....[11]....
        /*0188*/ 	.word	0xffffffff


	//   ....[12]....
        /*018c*/ 	.word	0xffffffff


	//   ....[13]....
        /*0190*/ 	.word	0xffffffff


	//   ....[14]....
        /*0194*/ 	.word	0xffffffff


	//   ....[15]....
        /*0198*/ 	.word	0xffffffff


	//   ....[16]....
        /*019c*/ 	.word	0x05000004


	//   ....[17]....
        /*01a0*/ 	.word	0x05000004


	//   ....[18]....
        /*01a4*/ 	.word	0x05000004


	//   ....[19]....
        /*01a8*/ 	.word	0x05000004


	//   ....[20]....
        /*01ac*/ 	.word	0x05000004


	//----- nvinfo : EIATTR_COOP_GROUP_INSTR_OFFSETS
	.align		4
.L_24123:
        /*01b0*/ 	.byte	0x04, 0x28
        /*01b2*/ 	.short	(.L_24125 - .L_24124)


	//   ....[0]....
.L_24124:
        /*01b4*/ 	.word	0x00000d40


	//   ....[1]....
        /*01b8*/ 	.word	0x00000d60


	//   ....[2]....
        /*01bc*/ 	.word	0x00000f70


	//   ....[3]....
        /*01c0*/ 	.word	0x00000f90


	//   ....[4]....
        /*01c4*/ 	.word	0x00000fb0


	//   ....[5]....
        /*01c8*/ 	.word	0x000010b0


	//   ....[6]....
        /*01cc*/ 	.word	0x000010d0


	//   ....[7]....
        /*01d0*/ 	.word	0x00001110


	//   ....[8]....
        /*01d4*/ 	.word	0x00001f40


	//   ....[9]....
        /*01d8*/ 	.word	0x00001f70


	//   ....[10]....
        /*01dc*/ 	.word	0x00001f90


	//   ....[11]....
        /*01e0*/ 	.word	0x00001fb0


	//   ....[12]....
        /*01e4*/ 	.word	0x00001fd0


	//   ....[13]....
        /*01e8*/ 	.word	0x00002020


	//   ....[14]....
        /*01ec*/ 	.word	0x00002040


	//   ....[15]....
        /*01f0*/ 	.word	0x00002060


	//   ....[16]....
        /*01f4*/ 	.word	0x000038b0


	//   ....[17]....
        /*01f8*/ 	.word	0x00003940


	//   ....[18]....
        /*01fc*/ 	.word	0x000039d0


	//   ....[19]....
        /*0200*/ 	.word	0x00003a60


	//   ....[20]....
        /*0204*/ 	.word	0x00003ad0


	//----- nvinfo : EIATTR_VRC_CTA_INIT_COUNT
	.align		4
.L_24125:
        /*0208*/ 	.byte	0x02, 0x4a
	.zero		1
	.zero		1


	//----- nvinfo : EIATTR_EXIT_INSTR_OFFSETS
	.align		4
        /*020c*/ 	.byte	0x04, 0x1c
        /*020e*/ 	.short	(.L_24127 - .L_24126)


	//   ....[0]....
.L_24126:
        /*0210*/ 	.word	0x00003740


	//   ....[1]....
        /*0214*/ 	.word	0x00003840


	//----- nvinfo : EIATTR_CRS_STACK_SIZE
	.align		4
.L_24127:
        /*0218*/ 	.byte	0x04, 0x1e
        /*021a*/ 	.short	(.L_24129 - .L_24128)
.L_24128:
        /*021c*/ 	.word	0x00000000


	//----- nvinfo : EIATTR_CBANK_PARAM_SIZE
	.align		4
.L_24129:
        /*0220*/ 	.byte	0x03, 0x19
        /*0222*/ 	.short	0x007c


	//----- nvinfo : EIATTR_PARAM_CBANK
	.align		4
        /*0224*/ 	.byte	0x04, 0x0a
        /*0226*/ 	.short	(.L_24131 - .L_24130)
	.align		4
.L_24130:
        /*0228*/ 	.word	index@(.nv.constant0._ZN4vllm25paged_attention_v1_kernelI13__nv_bfloat16S1_Li64ELi8ELi128ELNS_18Fp8KVCacheDataTypeE0ELb0EEEvPT_PKS3_PKT0_S9_ifPKiSB_iPKfiiiSD_SD_iiiii)
        /*022c*/ 	.short	0x0380
        /*022e*/ 	.short	0x007c


	//----- nvinfo : EIATTR_SW_WAR
	.align		4
.L_24131:
        /*0230*/ 	.byte	0x04, 0x36
        /*0232*/ 	.short	(.L_24133 - .L_24132)
.L_24132:
        /*0234*/ 	.word	0x00000008
.L_24133:


//--------------------- .nv.info._ZN4vllm25paged_attention_v1_kernelI13__nv_bfloat16S1_Li32ELi8ELi128ELNS_18Fp8KVCacheDataTypeE0ELb0EEEvPT_PKS3_PKT0_S9_ifPKiSB_iPKfiiiSD_SD_iiiii --------------------------
	.section	.nv.info._ZN4vllm25paged_attention_v1_kernelI13__nv_bfloat16S1_Li32ELi8ELi128ELNS_18Fp8KVCacheDataTypeE0ELb0EEEvPT_PKS3_PKT0_S9_ifPKiSB_iPKfiiiSD_SD_iiiii,"",@"SHT_CUDA_INFO"
	.sectionflags	@""
	.align	4


	//----- nvinfo : EIATTR_CUDA_API_VERSION
	.align		4
        /*0000*/ 	.byte	0x04, 0x37
        /*0002*/ 	.short	(.L_24135 - .L_24134)
.L_24134:
        /*0004*/ 	.word	0x00000082


	//----- nvinfo : EIATTR_KPARAM_INFO
	.align		4
.L_24135:
        /*0008*/ 	.byte	0x04, 0x17
        /*000a*/ 	.short	(.L_24137 - .L_24136)
.L_24136:
        /*000c*/ 	.word	0x00000000
        /*0010*/ 	.short	0x0013
        /*0012*/ 	.short	0x0078
        /*0014*/ 	.byte	0x00, 0xf0, 0x11, 0x00


	//----- nvinfo : EIATTR_KPARAM_INFO
	.align		4
.L_24137:
        /*0018*/ 	.byte	0x04, 0x17
        /*001a*/ 	.short	(.L_24139 - .L_24138)
.L_24138:
        /*001c*/ 	.word	0x00000000
        /*0020*/ 	.short	0x0012
        /*0022*/ 	.short	0x0074
        /*0024*/ 	.byte	0x00, 0xf0, 0x11, 0x00


	//----- nvinfo : EIATTR_KPARAM_INFO
	.align		4
.L_24139:
        /*0028*/ 	.byte	0x04, 0x17
        /*002a*/ 	.short	(.L_24141 - .L_24140)
.L_24140:
        /*002c*/ 	.word	0x00000000
        /*0030*/ 	.short	0x0011
        /*0032*/ 	.short	0x0070
        /*0034*/ 	.byte	0x00, 0xf0, 0x11, 0x00


	//----- nvinfo : EIATTR_KPARAM_INFO
	.align		4
.L_24141:
        /*0038*/ 	.byte	0x04, 0x17
        /*003a*/ 	.short	(.L_24143 - .L_24142)
.L_24142:
        /*003c*/ 	.word	0x00000000
        /*0040*/ 	.short	0x0010
        /*0042*/ 	.short	0x006c
        /*0044*/ 	.byte	0x00, 0xf0, 0x11, 0x00


	//----- nvinfo : EIATTR_KPARAM_INFO
	.align		4
.L_24143:
        /*0048*/ 	.byte	0x04, 0x17
        /*004a*/ 	.short	(.L_24145 - .L_24144)
.L_24144:
        /*004c*/ 	.word	0x00000000
        /*0050*/ 	.short	0x000f
        /*0052*/ 	.short	0x0068
        /*0054*/ 	.byte	0x00, 0xf0, 0x11, 0x00


	//----- nvinfo : EIATTR_KPARAM_INFO
	.align		4
.L_24145:
        /*0058*/ 	.byte	0x04, 0x17
        /*005a*/ 	.short	(.L_24147 - .L_24146)
.L_24146:
        /*005c*/ 	.word	0x00000000
        /*0060*/ 	.short	0x000e
        /*0062*/ 	.short	0x0060
        /*0064*/ 	.byte	0x00, 0xf5, 0x21, 0x00


	//----- nvinfo : EIATTR_KPARAM_INFO
	.align		4
.L_24147:
        /*0068*/ 	.byte	0x04, 0x17
        /*006a*/ 	.short	(.L_24149 - .L_24148)
.L_24148:
        /*006c*/ 	.word	0x00000000
        /*0070*/ 	.short	0x000d
        /*0072*/ 	.short	0x0058
        /*0074*/ 	.byte	0x00, 0xf5, 0x21, 0x00


	//----- nvinfo : EIATTR_KPARAM_INFO
	.align		4
.L_24149:
        /*0078*/ 	.byte	0x04, 0x17
        /*007a*/ 	.short	(.L_24151 - .L_24150)
.L_24150:
        /*007c*/ 	.word	0x00000000
        /*0080*/ 	.short	0x000c
        /*0082*/ 	.short	0x0050
        /*0084*/ 	.byte	0x00, 0xf0, 0x11, 0x00


	//----- nvinfo : EIATTR_KPARAM_INFO
	.align		4
.L_24151:
        /*0088*/ 	.byte	0x04, 0x17
        /*008a*/ 	.short	(.L_24153 - .L_24152)
.L_24152:
        /*008c*/ 	.word	0x00000000
        /*0090*/ 	.short	0x000b
        /*0092*/ 	.short	0x004c
        /*0094*/ 	.byte	0x00, 0xf0, 0x11, 0x00


	//----- nvinfo : EIATTR_KPARAM_INFO
	.align		4
.L_24153:
        /*0098*/ 	.byte	0x04, 0x17
        /*009a*/ 	.short	(.L_24155 - .L_24154)
.L_24154:
        /*009c*/ 	.word	0x00000000
        /*00a0*/ 	.short	0x000a
        /*00a2*/ 	.short	0x0048
        /*00a4*/ 	.byte	0x00, 0xf0, 0x11, 0x00


	//----- nvinfo : EIATTR_KPARAM_INFO
	.align		4
.L_24155:
        /*00a8*/ 	.byte	0x04, 0x17
        /*00aa*/ 	.short	(.L_24157 - .L_24156)
.L_24156:
        /*00ac*/ 	.word	0x00000000
        /*00b0*/ 	.short	0x0009
        /*00b2*/ 	.short	0x0040
        /*00b4*/ 	.byte	0x00, 0xf5, 0x21, 0x00


	//----- nvinfo : EIATTR_KPARAM_INFO
	.align		4
.L_24157:
        /*00b8*/ 	.byte	0x04, 0x17
        /*00ba*/ 	.short	(.L_24159 - .L_24158)
.L_24158:
        /*00bc*/ 	.word	0x00000000
        /*00c0*/ 	.short	0x0008
        /*00c2*/ 	.short	0x0038
        /*00c4*/ 	.byte	0x00, 0xf0, 0x11, 0x00


	//----- nvinfo : EIATTR_KPARAM_INFO
	.align		4
.L_24159:
        /*00c8*/ 	.byte	0x04, 0x17
        /*00ca*/ 	.short	(.L_24161 - .L_24160)
.L_24160:
        /*00cc*/ 	.word	0x00000000
        /*00d0*/ 	.short	0x0007
        /*00d2*/ 	.short	0x0030
        /*00d4*/ 	.byte	0x00, 0xf5, 0x21, 0x00


	//----- nvinfo : EIATTR_KPARAM_INFO
	.align		4
.L_24161:
        /*00d8*/ 	.byte	0x04, 0x17
        /*00da*/ 	.short	(.L_24163 - .L_24162)
.L_24162:
        /*00dc*/ 	.word	0x00000000
        /*00e0*/ 	.short	0x0006
        /*00e2*/ 	.short	0x0028
        /*00e4*/ 	.byte	0x00, 0xf5, 0x21, 0x00


	//----- nvinfo : EIATTR_KPARAM_INFO
	.align		4
.L_24163:
        /*00e8*/ 	.byte	0x04, 0x17
        /*00ea*/ 	.short	(.L_24165 - .L_24164)
.L_24164:
        /*00ec*/ 	.word	0x00000000
        /*00f0*/ 	.short	0x0005
        /*00f2*/ 	.short	0x0024
        /*00f4*/ 	.byte	0x00, 0xf0, 0x11, 0x00


	//----- nvinfo : EIATTR_KPARAM_INFO
	.align		4
.L_24165:
        /*00f8*/ 	.byte	0x04, 0x17
        /*00fa*/ 	.short	(.L_24167 - .L_24166)
.L_24166:
        /*00fc*/ 	.word	0x00000000
        /*0100*/ 	.short	0x0004
        /*0102*/ 	.short	0x0020
        /*0104*/ 	.byte	0x00, 0xf0, 0x11, 0x00


	//----- nvinfo : EIATTR_KPARAM_INFO
	.align		4
.L_24167:
        /*0108*/ 	.byte	0x04, 0x17
        /*010a*/ 	.short	(.L_24169 - .L_24168)
.L_24168:
        /*010c*/ 	.word	0x00000000
        /*0110*/ 	.short	0x0003
        /*0112*/ 	.short	0x0018
        /*0114*/ 	.byte	0x00, 0xf5, 0x21, 0x00


	//----- nvinfo : EIATTR_KPARAM_INFO
	.align		4
.L_24169:
        /*0118*/ 	.byte	0x04, 0x17
        /*011a*/ 	.short	(.L_24171 - .L_24170)
.L_24170:
        /*011c*/ 	.word	0x00000000
        /*0120*/ 	.short	0x0002
        /*0122*/ 	.short	0x0010
        /*0124*/ 	.byte	0x00, 0xf5, 0x21, 0x00


	//----- nvinfo : EIATTR_KPARAM_INFO
	.align		4
.L_24171:
        /*0128*/ 	.byte	0x04, 0x17
        /*012a*/ 	.short	(.L_24173 - .L_24172)
.L_24172:
        /*012c*/ 	.word	0x00000000
        /*0130*/ 	.short	0x0001
        /*0132*/ 	.short	0x0008
        /*0134*/ 	.byte	0x00, 0xf5, 0x21, 0x00


	//----- nvinfo : EIATTR_KPARAM_INFO
	.align		4
.L_24173:
        /*0138*/ 	.byte	0x04, 0x17
        /*013a*/ 	.short	(.L_24175 - .L_24174)
.L_24174:
        /*013c*/ 	.word	0x00000000
        /*0140*/ 	.short	0x0000
        /*0142*/ 	.short	0x0000
        /*0144*/ 	.byte	0x00, 0xf5, 0x21, 0x00


	//----- nvinfo : EIATTR_SPARSE_MMA_MASK
	.align		4
.L_24175:
        /*0148*/ 	.byte	0x03, 0x50
        /*014a*/ 	.short	0x0000


	//----- nvinfo : EIATTR_MAXREG_COUNT
	.align		4
        /*014c*/ 	.byte	0x03, 0x1b
        /*014e*/ 	.short	0x00ff


	//----- nvinfo : EIATTR_NUM_BARRIERS
	.align		4
        /*0150*/ 	.byte	0x02, 0x4c
        /*0152*/ 	.byte	0x01
	.zero		1


	//----- nvinfo : EIATTR_MERCURY_ISA_VERSION
	.align		4
        /*0154*/ 	.byte	0x03, 0x5f
        /*0156*/ 	.short	0x0101


	//----- nvinfo : EIATTR_COOP_GROUP_MASK_REGIDS
	.align		4
        /*0158*/ 	.byte	0x04, 0x29
        /*015a*/ 	.short	(.L_24177 - .L_24176)


	//   ....[0]....
.L_24176:
        /*015c*/ 	.word	0xffffffff


	//   ....[1]....
        /*0160*/ 	.word	0xffffffff


	//   ....[2]....
        /*0164*/ 	.word	0xffffffff


	//   ....[3]....
        /*0168*/ 	.word	0xffffffff


	//   ....[4]....
        /*016c*/ 	.word	0xffffffff


	//   ....[5]....
        /*0170*/ 	.word	0xffffffff


	//   ....[6]....
        /*0174*/ 	.word	0xffffffff


	//   ....[7]....
        /*0178*/ 	.word	0xffffffff


	//   ....[8]....
        /*017c*/ 	.word	0xffffffff


	//   ....[9]....
        /*0180*/ 	.word	0xffffffff


	//   ....[10]....
        /*0184*/ 	.word	0xffffffff


	//   ....[11]....
        /*0188*/ 	.word	0xffffffff


	//   ....[12]....
        /*018c*/ 	.word	0xffffffff


	//   ....[13]....
        /*0190*/ 	.word	0xffffffff


	//   ....[14]....
        /*0194*/ 	.word	0xffffffff


	//   ....[15]....
        /*0198*/ 	.word	0xffffffff


	//   ....[16]....
        /*019c*/ 	.word	0x05000007


	//   ....[17]....
        /*01a0*/ 	.word	0x05000007


	//   ....[18]....
        /*01a4*/ 	.word	0x05000007


	//   ....[19]....
        /*01a8*/ 	.word	0x05000007


	//   ....[20]....
        /*01ac*/ 	.word	0x05000007


	//----- nvinfo : EIATTR_COOP_GROUP_INSTR_OFFSETS
	.align		4
.L_24177:
        /*01b0*/ 	.byte	0x04, 0x28
        /*01b2*/ 	.short	(.L_24179 - .L_24178)


	//   ....[0]....
.L_24178:
        /*01b4*/ 	.word	0x00000b80


	//   ....[1]....
        /*01b8*/ 	.word	0x00000ba0


	//   ....[2]....
        /*01bc*/ 	.word	0x00000d30


	//   ....[3]....
        /*01c0*/ 	.word	0x00000d50


	//   ....[4]....
        /*01c4*/ 	.word	0x00000d70


	//   ....[5]....
        /*01c8*/ 	.word	0x00000ee0


	//   ....[6]....
        /*01cc*/ 	.word	0x00000f00


	//   ....[7]....
        /*01d0*/ 	.word	0x00000f30


	//   ....[8]....
        /*01d4*/ 	.word	0x00001d70


	//   ....[9]....
        /*01d8*/ 	.word	0x00001da0


	//   ....[10]....
        /*01dc*/ 	.word	0x00001dc0


	//   ....[11]....
        /*01e0*/ 	.word	0x00001de0


	//   ....[12]....
        /*01e4*/ 	.word	0x00001e00


	//   ....[13]....
        /*01e8*/ 	.word	0x00001e50


	//   ....[14]....
        /*01ec*/ 	.word	0x00001e70


	//   ....[15]....
        /*01f0*/ 	.word	0x00001e90


	//   ....[16]....
        /*01f4*/ 	.word	0x00003ae0


	//   ....[17]....
        /*01f8*/ 	.word	0x00003b80


	//   ....[18]....
        /*01fc*/ 	.word	0x00003c10


	//   ....[19]....
        /*0200*/ 	.word	0x00003cb0


	//   ....[20]....
        /*0204*/ 	.word	0x00003d20


	//----- nvinfo : EIATTR_VRC_CTA_INIT_COUNT
	.align		4
.L_24179:
        /*0208*/ 	.byte	0x02, 0x4a
	.zero		1
	.zero		1


	//----- nvinfo : EIATTR_EXIT_INSTR_OFFSETS
	.align		4
        /*020c*/ 	.byte	0x04, 0x1c
        /*020e*/ 	.short	(.L_24181 - .L_24180)


	//   ....[0]....
.L_24180:
        /*0210*/ 	.word	0x00003990


	//   ....[1]....
        /*0214*/ 	.word	0x00003a80


	//----- nvinfo : EIATTR_CRS_STACK_SIZE
	.align		4
.L_24181:
        /*0218*/ 	.byte	0x04, 0x1e
        /*021a*/ 	.short	(.L_24183 - .L_24182)
.L_24182:
        /*021c*/ 	.word	0x00000000


	//----- nvinfo : EIATTR_CBANK_PARAM_SIZE
	.align		4
.L_24183:
        /*0220*/ 	.byte	0x03, 0x19
        /*0222*/ 	.short	0x007c


	//----- nvinfo : EIATTR_PARAM_CBANK
	.align		4
        /*0224*/ 	.byte	0x04, 0x0a
        /*0226*/ 	.short	(.L_24185 - .L_24184)
	.align		4
.L_24184:
        /*0228*/ 	.word	index@(.nv.constant0._ZN4vllm25paged_attention_v1_kernelI13__nv_bfloat16S1_Li32ELi8ELi128ELNS_18Fp8KVCacheDataTypeE0ELb0EEEvPT_PKS3_PKT0_S9_ifPKiSB_iPKfiiiSD_SD_iiiii)
        /*022c*/ 	.short	0x0380
        /*022e*/ 	.short	0x007c


	//----- nvinfo : EIATTR_SW_WAR
	.align		4
.L_24185:
        /*0230*/ 	.byte	0x04, 0x36
        /*0232*/ 	.short	(.L_24187 - .L_24186)
.L_24186:
        /*0234*/ 	.word	0x00000008
.L_24187:


//--------------------- .nv.info._ZN4vllm25paged_attention_v1_kernelI13__nv_bfloat16S1_Li256ELi8ELi128ELNS_18Fp8KVCacheDataTypeE0ELb1EEEvPT_PKS3_PKT0_S9_ifPKiSB_iPKfiiiSD_SD_iiiii --------------------------
	.section	.nv.info._ZN4vllm25paged_attention_v1_kernelI13__nv_bfloat16S1_Li256ELi8ELi128ELNS_18Fp8KVCacheDataTypeE0ELb1EEEvPT_PKS3_PKT0_S9_ifPKiSB_iPKfiiiSD_SD_iiiii,"",@"SHT_CUDA_INFO"
	.sectionflags	@""
	.align	4


	//----- nvinfo : EIATTR_CUDA_API_VERSION
	.align		4
        /*0000*/ 	.byte	0x04, 0x37
        /*0002*/ 	.short	(.L_24189 - .L_24188)
.L_24188:
        /*0004*/ 	.word	0x00000082


	//----- nvinfo : EIATTR_KPARAM_INFO
	.align		4
.L_24189:
        /*0008*/ 	.byte	0x04, 0x17
        /*000a*/ 	.short	(.L_24191 - .L_24190)
.L_24190:
        /*000c*/ 	.word	0x00000000
        /*0010*/ 	.short	0x0013
        /*0012*/ 	.short	0x0078
        /*0014*/ 	.byte	0x00, 0xf0, 0x11, 0x00


	//----- nvinfo : EIATTR_KPARAM_INFO
	.align		4
.L_24191:
        /*0018*/ 	.byte	0x04, 0x17
        /*001a*/ 	.short	(.L_24193 - .L_24192)
.L_24192:
        /*001c*/ 	.word	0x00000000
        /*0020*/ 	.short	0x0012
        /*0022*/ 	.short	0x0074
        /*0024*/ 	.byte	0x00, 0xf0, 0x11, 0x00


	//----- nvinfo : EIATTR_KPARAM_INFO
	.align		4
.L_24193:
        /*0028*/ 	.byte	0x04, 0x17
        /*002a*/ 	.short	(.L_24195 - .L_24194)
.L_24194:
        /*002c*/ 	.word	0x00000000
        /*0030*/ 	.short	0x0011
        /*0032*/ 	.short	0x0070
        /*0034*/ 	.byte	0x00, 0xf0, 0x11, 0x00


	//----- nvinfo : EIATTR_KPARAM_INFO
	.align		4
.L_24195:
        /*0038*/ 	.byte	0x04, 0x17
        /*003a*/ 	.short	(.L_24197 - .L_24196)
.L_24196:
        /*003c*/ 	.word	0x00000000
        /*0040*/ 	.short	0x0010
        /*0042*/ 	.short	0x006c
        /*0044*/ 	.byte	0x00, 0xf0, 0x11, 0x00


	//----- nvinfo : EIATTR_KPARAM_INFO
	.align		4
.L_24197:
        /*0048*/ 	.byte	0x04, 0x17
        /*004a*/ 	.short	(.L_24199 - .L_24198)
.L_24198:
        /*004c*/ 	.word	0x00000000
        /*0050*/ 	.short	0x000f
        /*0052*/ 	.short	0x0068
        /*0054*/ 	.byte	0x00, 0xf0, 0x11, 0x00


	//----- nvinfo : EIATTR_KPARAM_INFO
	.align		4
.L_24199:
        /*0058*/ 	.byte	0x04, 0x17
        /*005a*/ 	.short	(.L_24201 - .L_24200)
.L_24200:
        /*005c*/ 	.word	0x00000000
        /*0060*/ 	.short	0x000e
        /*0062*/ 	.short	0x0060
        /*0064*/ 	.byte	0x00, 0xf5, 0x21, 0x00


	//----- nvinfo : EIATTR_KPARAM_INFO
	.align		4
.L_24201:
        /*0068*/ 	.byte	0x04, 0x17
        /*006a*/ 	.short	(.L_24203 - .L_24202)
.L_24202:
        /*006c*/ 	.word	0x00000000
        /*0070*/ 	.short	0x000d
        /*0072*/ 	.short	0x0058
        /*0074*/ 	.byte	0x00, 0xf5, 0x21, 0x00


	//----- nvinfo : EIATTR_KPARAM_INFO
	.align		4
.L_24203:
        /*0078*/ 	.byte	0x04, 0x17
        /*007a*/ 	.short	(.L_24205 - .L_24204)
.L_24204:
        /*007c*/ 	.word	0x00000000
        /*0080*/ 	.short	0x000c
        /*0082*/ 	.short	0x0050
        /*0084*/ 	.byte	0x00, 0xf0, 0x11, 0x00


	//----- nvinfo : EIATTR_KPARAM_INFO
	.align		4
.L_24205:
        /*0088*/ 	.byte	0x04, 0x17
        /*008a*/ 	.short	(.L_24207 - .L_24206)
.L_24206:
        /*008c*/ 	.word	0x00000000
        /*0090*/ 	.short	0x000b
        /*0092*/ 	.short	0x004c
        /*0094*/ 	.byte	0x00, 0xf0, 0x11, 0x00


	//----- nvinfo : EIATTR_KPARAM_INFO
	.align		4
.L_24207:
        /*0098*/ 	.byte	0x04, 0x17
        /*009a*/ 	.short	(.L_24209 - .L_24208)
.L_24208:
        /*009c*/ 	.word	0x00000000
        /*00a0*/ 	.short	0x000a
        /*00a2*/ 	.short	0x0048
        /*00a4*/ 	.byte	0x00, 0xf0, 0x11, 0x00


	//----- nvinfo : EIATTR_KPARAM_INFO
	.align		4
.L_24209:
        /*00a8*/ 	.byte	0x04, 0x17
        /*00aa*/ 	.short	(.L_24211 - .L_24210)
.L_24210:
        /*00ac*/ 	.word	0x00000000
        /*00b0*/ 	.short	0x0009
        /*00b2*/ 	.short	0x0040
        /*00b4*/ 	.byte	0x00, 0xf5, 0x21, 0x00


	//----- nvinfo : EIATTR_KPARAM_INFO
	.align		4
.L_24211:
        /*00b8*/ 	.byte	0x04, 0x17
        /*00ba*/ 	.short	(.L_24213 - .L_24212)
.L_24212:
        /*00bc*/ 	.word	0x00000000
        /*00c0*/ 	.short	0x0008
        /*00c2*/ 	.short	0x0038
        /*00c4*/ 	.byte	0x00, 0xf0, 0x11, 0x00


	//----- nvinfo : EIATTR_KPARAM_INFO
	.align		4
.L_24213:
        /*00c8*/ 	.byte	0x04, 0x17
        /*00ca*/ 	.short	(.L_24215 - .L_24214)
.L_24214:
        /*00cc*/ 	.word	0x00000000
        /*00d0*/ 	.short	0x0007
        /*00d2*/ 	.short	0x0030
        /*00d4*/ 	.byte	0x00, 0xf5, 0x21, 0x00


	//----- nvinfo : EIATTR_KPARAM_INFO
	.align		4
.L_24215:
        /*00d8*/ 	.byte	0x04, 0x17
        /*00da*/ 	.short	(.L_24217 - .L_24216)
.L_24216:
        /*00dc*/ 	.word	0x00000000
        /*00e0*/ 	.short	0x0006
        /*00e2*/ 	.short	0x0028
        /*00e4*/ 	.byte	0x00, 0xf5, 0x21, 0x00


	//----- nvinfo : EIATTR_KPARAM_INFO
	.align		4
.L_24217:
        /*00e8*/ 	.byte	0x04, 0x17
        /*00ea*/ 	.short	(.L_24219 - .L_24218)
.L_24218:
        /*00ec*/ 	.word	0x00000000
        /*00f0*/ 	.short	0x0005
        /*00f2*/ 	.short	0x0024
        /*00f4*/ 	.byte	0x00, 0xf0, 0x11, 0x00


	//----- nvinfo : EIATTR_KPARAM_INFO
	.align		4
.L_24219:
        /*00f8*/ 	.byte	0x04, 0x17
        /*00fa*/ 	.short	(.L_24221 - .L_24220)
.L_24220:
        /*00fc*/ 	.word	0x00000000
        /*0100*/ 	.short	0x0004
        /*0102*/ 	.short	0x0020
        /*0104*/ 	.byte	0x00, 0xf0, 0x11, 0x00


	//----- nvinfo : EIATTR_KPARAM_INFO
	.align		4
.L_24221:
        /*0108*/ 	.byte	0x04, 0x17
        /*010a*/ 	.short	(.L_24223 - .L_24222)
.L_24222:
        /*010c*/ 	.word	0x00000000
        /*0110*/ 	.short	0x0003
        /*0112*/ 	.short	0x0018
        /*0114*/ 	.byte	0x00, 0xf5, 0x21, 0x00


	//----- nvinfo : EIATTR_KPARAM_INFO
	.align		4
.L_24223:
        /*0118*/ 	.byte	0x04, 0x17
        /*011a*/ 	.short	(.L_24225 - .L_24224)
.L_24224:
        /*011c*/ 	.word	0x00000000
        /*0120*/ 	.short	0x0002
        /*0122*/ 	.short	0x0010
        /*0124*/ 	.byte	0x00, 0xf5, 0x21, 0x00


	//----- nvinfo : EIATTR_KPARAM_INFO
	.align		4
.L_24225:
        /*0128*/ 	.byte	0x04, 0x17
        /*012a*/ 	.short	(.L_24227 - .L_24226)
.L_24226:
        /*012c*/ 	.word	0x00000000
        /*0130*/ 	.short	0x0001
        /*0132*/ 	.short	0x0008
        /*0134*/ 	.byte	0x00, 0xf5, 0x21, 0x00


	//----- nvinfo : EIATTR_KPARAM_INFO
	.align		4
.L_24227:
        /*0138*/ 	.byte	0x04, 0x17
        /*013a*/ 	.short	(.L_24229 - .L_24228)
.L_24228:
        /*013c*/ 	.word	0x00000000
        /*0140*/ 	.short	0x0000
        /*0142*/ 	.short	0x0000
        /*0144*/ 	.byte	0x00, 0xf5, 0x21, 0x00


	//----- nvinfo : EIATTR_SPARSE_MMA_MASK
	.align		4
.L_24229:
        /*0148*/ 	.byte	0x03, 0x50
        /*014a*/ 	.short	0x0000


	//----- nvinfo : EIATTR_MAXREG_COUNT
	.align		4
        /*014c*/ 	.byte	0x03, 0x1b
        /*014e*/ 	.short	0x00ff


	//----- nvinfo : EIATTR_NUM_BARRIERS
	.align		4
        /*0150*/ 	.byte	0x02, 0x4c
        /*0152*/ 	.byte	0x01
	.zero		1


	//----- nvinfo : EIATTR_MERCURY_ISA_VERSION
	.align		4
        /*0154*/ 	.byte	0x03, 0x5f
        /*0156*/ 	.short	0x0101


	//----- nvinfo : EIATTR_COOP_GROUP_MASK_REGIDS
	.align		4
        /*0158*/ 	.byte	0x04, 0x29
        /*015a*/ 	.short	(.L_24231 - .L_24230)


	//   ....[0]....
.L_24230:
        /*015c*/ 	.word	0xffffffff


	//   ....[1]....
        /*0160*/ 	.word	0xffffffff


	//   ....[2]....
        /*0164*/ 	.word	0xffffffff


	//   ....[3]....
        /*0168*/ 	.word	0xffffffff


	//   ....[4]....
        /*016c*/ 	.word	0xffffffff


	//   ....[5]....
        /*0170*/ 	.word	0xffffffff


	//   ....[6]....
        /*0174*/ 	.word	0xffffffff


	//   ....[7]....
        /*0178*/ 	.word	0xffffffff


	//   ....[8]....
        /*017c*/ 	.word	0xffffffff


	//   ....[9]....
        /*0180*/ 	.word	0xffffffff


	//   ....[10]....
        /*0184*/ 	.word	0xffffffff


	//   ....[11]....
        /*0188*/ 	.word	0xffffffff


	//   ....[12]....
        /*018c*/ 	.word	0xffffffff


	//   ....[13]....
        /*0190*/ 	.word	0xffffffff


	//   ....[14]....
        /*0194*/ 	.word	0xffffffff


	//   ....[15]....
        /*0198*/ 	.word	0xffffffff


	//   ....[16]....
        /*019c*/ 	.word	0x0500000b


	//   ....[17]....
        /*01a0*/ 	.word	0x0500000b


	//   ....[18]....
        /*01a4*/ 	.word	0x0500000b


	//   ....[19]....
        /*01a8*/ 	.word	0x0500000b


	//   ....[20]....
        /*01ac*/ 	.word	0x0500000b


	//----- nvinfo : EIATTR_COOP_GROUP_INSTR_OFFSETS
	.align		4
.L_24231:
        /*01b0*/ 	.byte	0x04, 0x28
        /*01b2*/ 	.short	(.L_24233 - .L_24232)


	//   ....[0]....
.L_24232:
        /*01b4*/ 	.word	0x00002190


	//   ....[1]....
        /*01b8*/ 	.word	0x000021b0


	//   ....[2]....
        /*01bc*/ 	.word	0x00002350


	//   ....[3]....
        /*01c0*/ 	.word	0x00002370


	//   ....[4]....
        /*01c4*/ 	.word	0x00002390


	//   ....[5]....
        /*01c8*/ 	.word	0x00002520


	//   ....[6]....
        /*01cc*/ 	.word	0x00002540


	//   ....[7]....
        /*01d0*/ 	.word	0x00002560


	//   ....[8]....
        /*01d4*/ 	.word	0x000033a0


	//   ....[9]....
        /*01d8*/ 	.word	0x000033d0


	//   ....[10]....
        /*01dc*/ 	.word	0x000033f0


	//   ....[11]....
        /*01e0*/ 	.word	0x00003410


	//   ....[12]....
        /*01e4*/ 	.word	0x00003430


	//   ....[13]....
        /*01e8*/ 	.word	0x00003480


	//   ....[14]....
        /*01ec*/ 	.word	0x000034a0


	//   ....[15]....
        /*01f0*/ 	.word	0x000034c0


	//   ....[16]....
        /*01f4*/ 	.word	0x00006b90


	//   ....[17]....
        /*01f8*/ 	.word	0x00006c30


	//   ....[18]....
        /*01fc*/ 	.word	0x00006cc0


	//   ....[19]....
        /*0200*/ 	.word	0x00006d60


	//   ....[20]....
        /*0204*/ 	.word	0x00006dc0


	//----- nvinfo : EIATTR_VRC_CTA_INIT_COUNT
	.align		4
.L_24233:
        /*0208*/ 	.byte	0x02, 0x4a
	.zero		1
	.zero		1


	//----- nvinfo : EIATTR_EXIT_INSTR_OFFSETS
	.align		4
        /*020c*/ 	.byte	0x04, 0x1c
        /*020e*/ 	.short	(.L_24235 - .L_24234)


	//   ....[0]....
.L_24234:
        /*0210*/ 	.word	0x00006970


	//   ....[1]....
        /*0214*/ 	.word	0x00006b30


	//----- nvinfo : EIATTR_CRS_STACK_SIZE
	.align		4
.L_24235:
        /*0218*/ 	.byte	0x04, 0x1e
        /*021a*/ 	.short	(.L_24237 - .L_24236)
.L_24236:
        /*021c*/ 	.word	0x00000000


	//----- nvinfo : EIATTR_CBANK_PARAM_SIZE
	.align		4
.L_24237:
        /*0220*/ 	.byte	0x03, 0x19
        /*0222*/ 	.short	0x007c


	//----- nvinfo : EIATTR_PARAM_CBANK
	.align		4
        /*0224*/ 	.byte	0x04, 0x0a
        /*0226*/ 	.short	(.L_24239 - .L_24238)
	.align		4
.L_24238:
        /*0228*/ 	.word	index@(.nv.constant0._ZN4vllm25paged_attention_v1_kernelI13__nv_bfloat16S1_Li256ELi8ELi128ELNS_18Fp8KVCacheDataTypeE0ELb1EEEvPT_PKS3_PKT0_S9_ifPKiSB_iPKfiiiSD_SD_iiiii)
        /*022c*/ 	.short	0x0380
        /*022e*/ 	.short	0x007c


	//----- nvinfo : EIATTR_SW_WAR
	.align		4
.L_24239:
        /*0230*/ 	.byte	0x04, 0x36
        /*0232*/ 	.short	(.L_24241 - .L_24240)
.L_24240:
        /*0234*/ 	.word	0x00000008
.L_24241:


//--------------------- .nv.info._ZN4vllm25paged_attention_v1_kernelI13__nv_bfloat16S1_Li192ELi8ELi128ELNS_18Fp8KVCacheDataTypeE0ELb1EEEvPT_PKS3_PKT0_S9_ifPKiSB_iPKfiiiSD_SD_iiiii --------------------------
	.section	.nv.info._ZN4vllm25paged_attention_v1_kernelI13__nv_bfloat16S1_Li192ELi8ELi128ELNS_18Fp8KVCacheDataTypeE0ELb1EEEvPT_PKS3_PKT0_S9_ifPKiSB_iPKfiiiSD_SD_iiiii,"",@"SHT_CUDA_INFO"
	.sectionflags	@""
	.align	4


	//----- nvinfo : EIATTR_CUDA_API_VERSION
	.align		4
        /*0000*/ 	.byte	0x04, 0x37
        /*0002*/ 	.short	(.L_24243 - .L_24242)
.L_24242:
        /*0004*/ 	.word	0x00000082


	//----- nvinfo : EIATTR_KPARAM_INFO
	.align		4
.L_24243:
        /*0008*/ 	.byte	0x04, 0x17
        /*000a*/ 	.short	(.L_24245 - .L_24244)
.L_24244:
        /*000c*/ 	.word	0x00000000
        /*0010*/ 	.short	0x0013
        /*0012*/ 	.short	0x0078
        /*0014*/ 	.byte	0x00, 0xf0, 0x11, 0x00


	//----- nvinfo : EIATTR_KPARAM_INFO
	.align		4
.L_24245:
        /*0018*/ 	.byte	0x04, 0x17
        /*001a*/ 	.short	(.L_24247 - .L_24246)
.L_24246:
        /*001c*/ 	.word	0x00000000
        /*0020*/ 	.short	0x0012
        /*0022*/ 	.short	0x0074
        /*0024*/ 	.byte	0x00, 0xf0, 0x11, 0x00


	//----- nvinfo : EIATTR_KPARAM_INFO
	.align		4
.L_24247:
        /*0028*/ 	.byte	0x04, 0x17
        /*002a*/ 	.short	(.L_24249 - .L_24248)
.L_24248:
        /*002c*/ 	.word	0x00000000
        /*0030*/ 	.short	0x0011
        /*0032*/ 	.short	0x0070
        /*0034*/ 	.byte	0x00, 0xf0, 0x11, 0x00


	//----- nvinfo : EIATTR_KPARAM_INFO
	.align		4
.L_24249:
        /*0038*/ 	.byte	0x04, 0x17
        /*003a*/ 	.short	(.L_24251 - .L_24250)
.L_24250:
        /*003c*/ 	.word	0x00000000
        /*0040*/ 	.short	0x0010
        /*0042*/ 	.short	0x006c
        /*0044*/ 	.byte	0x00, 0xf0, 0x11, 0x00


	//----- nvinfo : EIATTR_KPARAM_INFO
	.align		4
.L_24251:
        /*0048*/ 	.byte	0x04, 0x17
        /*004a*/ 	.short	(.L_24253 - .L_24252)
.L_24252:
        /*004c*/ 	.word	0x00000000
        /*0050*/ 	.short	0x000f
        /*0052*/ 	.short	0x0068
        /*0054*/ 	.byte	0x00, 0xf0, 0x11, 0x00


	//----- nvinfo : EIATTR_KPARAM_INFO
	.align		4
.L_24253:
        /*0058*/ 	.byte	0x04, 0x17
        /*005a*/ 	.short	(.L_24255 - .L_24254)
.L_24254:
        /*005c*/ 	.word	0x00000000
        /*0060*/ 	.short	0x000e
        /*0062*/ 	.short	0x0060
        /*0064*/ 	.byte	0x00, 0xf5, 0x21, 0x00


	//----- nvinfo : EIATTR_KPARAM_INFO
	.align		4
.L_24255:
        /*0068*/ 	.byte	0x04, 0x17
        /*006a*/ 	.short	(.L_24257 - .L_24256)
.L_24256:
        /*006c*/ 	.word	0x00000000
        /*0070*/ 	.short	0x000d
        /*0072*/ 	.short	0x0058
        /*0074*/ 	.byte	0x00, 0xf5, 0x21, 0x00


	//----- nvinfo : EIATTR_KPARAM_INFO
	.align		4
.L_24257:
        /*0078*/ 	.byte	0x04, 0x17
        /*007a*/ 	.short	(.L_24259 - .L_24258)
.L_24258:
        /*007c*/ 	.word	0x00000000
        /*0080*/ 	.short	0x000c
        /*0082*/ 	.short	0x0050
        /*0084*/ 	.byte	0x00, 0xf0, 0x11, 0x00


	//----- nvinfo : EIATTR_KPARAM_INFO
	.align		4
.L_24259:
        /*0088*/ 	.byte	0x04, 0x17
        /*008a*/ 	.short	(.L_24261 - .L_24260)
.L_24260:
        /*008c*/ 	.word	0x00000000
        /*0090*/ 	.short	0x000b
        /*0092*/ 	.short	0x004c
        /*0094*/ 	.byte	0x00, 0xf0, 0x11, 0x00


	//----- nvinfo : EIATTR_KPARAM_INFO
	.align		4
.L_24261:
        /*0098*/ 	.byte	0x04, 0x17
        /*009a*/ 	.short	(.L_24263 - .L_24262)
.L_24262:
        /*009c*/ 	.word	0x00000000
        /*00a0*/ 	.short	0x000a
        /*00a2*/ 	.short	0x0048
        /*00a4*/ 	.byte	0x00, 0xf0, 0x11, 0x00


	//----- nvinfo : EIATTR_KPARAM_INFO
	.align		4
.L_24263:
        /*00a8*/ 	.byte	0x04, 0x17
        /*00aa*/ 	.short	(.L_24265 - .L_24264)
.L_24264:
        /*00ac*/ 	.word	0x00000000
        /*00b0*/ 	.short	0x0009
        /*00b2*/ 	.short	0x0040
        /*00b4*/ 	.byte	0x00, 0xf5, 0x21, 0x00


	//----- nvinfo : EIATTR_KPARAM_INFO
	.align		4
.L_24265:
        /*00b8*/ 	.byte	0x04, 0x17
        /*00ba*/ 	.short	(.L_24267 - .L_24266)
.L_24266:
        /*00bc*/ 	.word	0x00000000
        /*00c0*/ 	.short	0x0008
        /*00c2*/ 	.short	0x0038
        /*00c4*/ 	.byte	0x00, 0xf0, 0x11, 0x00


	//----- nvinfo : EIATTR_KPARAM_INFO
	.align		4
.L_24267:
        /*00c8*/ 	.byte	0x04, 0x17
        /*00ca*/ 	.short	(.L_24269 - .L_24268)
.L_24268:
        /*00cc*/ 	.word	0x00000000
        /*00d0*/ 	.short	0x0007
        /*00d2*/ 	.short	0x0030
        /*00d4*/ 	.byte	0x00, 0xf5, 0x21, 0x00


	//----- nvinfo : EIATTR_KPARAM_INFO
	.align		4
.L_24269:
        /*00d8*/ 	.byte	0x04, 0x17
        /*00da*/ 	.short	(.L_24271 - .L_24270)
.L_24270:
        /*00dc*/ 	.word	0x00000000
        /*00e0*/ 	.short	0x0006
        /*00e2*/ 	.short	0x0028
        /*00e4*/ 	.byte	0x00, 0xf5, 0x21, 0x00


	//----- nvinfo : EIATTR_KPARAM_INFO
	.align		4
.L_24271:
        /*00e8*/ 	.byte	0x04, 0x17
        /*00ea*/ 	.short	(.L_24273 - .L_24272)
.L_24272:
        /*00ec*/ 	.word	0x00000000
        /*00f0*/ 	.short	0x0005
        /*00f2*/ 	.short	0x0024
        /*00f4*/ 	.byte	0x00, 0xf0, 0x11, 0x00


	//----- nvinfo : EIATTR_KPARAM_INFO
	.align		4
.L_24273:
        /*00f8*/ 	.byte	0x04, 0x17
        /*00fa*/ 	.short	(.L_24275 - .L_24274)
.L_24274:
        /*00fc*/ 	.word	0x00000000
        /*0100*/ 	.short	0x0004
        /*0102*/ 	.short	0x0020
        /*0104*/ 	.byte	0x00, 0xf0, 0x11, 0x00


	//----- nvinfo : EIATTR_KPARAM_INFO
	.align		4
.L_24275:
        /*0108*/ 	.byte	0x04, 0x17
        /*010a*/ 	.short	(.L_24277 - .L_24276)
.L_24276:
        /*010c*/ 	.word	0x00000000
        /*0110*/ 	.short	0x0003
        /*0112*/ 	.short	0x0018
        /*0114*/ 	.byte	0x00, 0xf5, 0x21, 0x00


	//----- nvinfo : EIATTR_KPARAM_INFO
	.align		4
.L_24277:
        /*0118*/ 	.byte	0x04, 0x17
        /*011a*/ 	.short	(.L_24279 - .L_24278)
.L_24278:
        /*011c*/ 	.word	0x00000000
        /*0120*/ 	.short	0x0002
        /*0122*/ 	.short	0x0010
        /*0124*/ 	.byte	0x00, 0xf5, 0x21, 0x00


	//----- nvinfo : EIATTR_KPARAM_INFO
	.align		4
.L_24279:
        /*0128*/ 	.byte	0x04, 0x17
        /*012a*/ 	.short	(.L_24281 - .L_24280)
.L_24280:
        /*012c*/ 	.word	0x00000000
        /*0130*/ 	.short	0x0001
        /*0132*/ 	.short	0x0008
        /*0134*/ 	.byte	0x00, 0xf5, 0x21, 0x00


	//----- nvinfo : EIATTR_KPARAM_INFO
	.align		4
.L_24281:
        /*0138*/ 	.byte	0x04, 0x17
        /*013a*/ 	.short	(.L_24283 - .L_24282)
.L_24282:
        /*013c*/ 	.word	0x00000000
        /*0140*/ 	.short	0x0000
        /*0142*/ 	.short	0x0000
        /*0144*/ 	.byte	0x00, 0xf5, 0x21, 0x00


	//----- nvinfo : EIATTR_SPARSE_MMA_MASK
	.align		4
.L_24283:
        /*0148*/ 	.byte	0x03, 0x50
        /*014a*/ 	.short	0x0000


	//----- nvinfo : EIATTR_MAXREG_COUNT
	.align		4
        /*014c*/ 	.byte	0x03, 0x1b
        /*014e*/ 	.short	0x00ff


	//----- nvinfo : EIATTR_NUM_BARRIERS
	.align		4
        /*0150*/ 	.byte	0x02, 0x4c
        /*0152*/ 	.byte	0x01
	.zero		1


	//----- nvinfo : EIATTR_MERCURY_ISA_VERSION
	.align		4
        /*0154*/ 	.byte	0x03, 0x5f
        /*0156*/ 	.short	0x0101


	//----- nvinfo : EIATTR_COOP_GROUP_MASK_REGIDS
	.align		4
        /*0158*/ 	.byte	0x04, 0x29
        /*015a*/ 	.short	(.L_24285 - .L_24284)


	//   ....[0]....
.L_24284:
        /*015c*/ 	.word	0xffffffff


	//   ....[1]....
        /*0160*/ 	.word	0xffffffff


	//   ....[2]....
        /*0164*/ 	.word	0xffffffff


	//   ....[3]....
        /*0168*/ 	.word	0xffffffff


	//   ....[4]....
        /*016c*/ 	.word	0xffffffff


	//   ....[5]....
        /*0170*/ 	.word	0xffffffff


	//   ....[6]....
        /*0174*/ 	.word	0xffffffff


	//   ....[7]....
        /*0178*/ 	.word	0xffffffff


	//   ....[8]....
        /*017c*/ 	.word	0xffffffff


	//   ....[9]....
        /*0180*/ 	.word	0xffffffff


	//   ....[10]....
        /*0184*/ 	.word	0xffffffff


	//   ....[11]....
        /*0188*/ 	.word	0xffffffff


	//   ....[12]....
        /*018c*/ 	.word	0xffffffff


	//   ....[13]....
        /*0190*/ 	.word	0xffffffff


	//   ....[14]....
        /*0194*/ 	.word	0xffffffff


	//   ....[15]....
        /*0198*/ 	.word	0xffffffff


	//   ....[16]....
        /*019c*/ 	.word	0x0500000c


	//   ....[17]....
        /*01a0*/ 	.word	0x0500000c


	//   ....[18]....
        /*01a4*/ 	.word	0x0500000c


	//   ....[19]....
        /*01a8*/ 	.word	0x0500000c


	//   ....[20]....
        /*01ac*/ 	.word	0x0500000c


	//----- nvinfo : EIATTR_COOP_GROUP_INSTR_OFFSETS
	.align		4
.L_24285:
        /*01b0*/ 	.byte	0x04, 0x28
        /*01b2*/ 	.short	(.L_24287 - .L_24286)


	//   ....[0]....
.L_24286:
        /*01b4*/ 	.word	0x00001d10


	//   ....[1]....
        /*01b8*/ 	.word	0x00001d30


	//   ....[2]....
        /*01bc*/ 	.word	0x00001ee0


	//   ....[3]....
        /*01c0*/ 	.word	0x00001f00


	//   ....[4]....
        /*01c4*/ 	.word	0x00001f20


	//   ....[5]....
        /*01c8*/ 	.word	0x000020a0


	//   ....[6]....
        /*01cc*/ 	.word	0x000020c0


	//   ....[7]....
        /*01d0*/ 	.word	0x000020e0


	//   ....[8]....
        /*01d4*/ 	.word	0x00002f20


	//   ....[9]....
        /*01d8*/ 	.word	0x00002f50


	//   ....[10]....
        /*01dc*/ 	.word	0x00002f70


	//   ....[11]....
        /*01e0*/ 	.word	0x00002f90


	//   ....[12]....
        /*01e4*/ 	.word	0x00002fb0


	//   ....[13]....
        /*01e8*/ 	.word	0x00003000


	//   ....[14]....
        /*01ec*/ 	.word	0x00003020


	//   ....[15]....
        /*01f0*/ 	.word	0x00003040


	//   ....[16]....
        /*01f4*/ 	.word	0x00005d20


	//   ....[17]....
        /*01f8*/ 	.word	0x00005dc0


	//   ....[18]....
        /*01fc*/ 	.word	0x00005e60


	//   ....[19]....
        /*0200*/ 	.word	0x00005f00


	//   ....[20]....
        /*0204*/ 	.word	0x00005f70


	//----- nvinfo : EIATTR_VRC_CTA_INIT_COUNT
	.align		4
.L_24287:
        /*0208*/ 	.byte	0x02, 0x4a
	.zero		1
	.zero		1


	//----- nvinfo : EIATTR_EXIT_INSTR_OFFSETS
	.align		4
        /*020c*/ 	.byte	0x04, 0x1c
        /*020e*/ 	.short	(.L_24289 - .L_24288)


	//   ....[0]....
.L_24288:
        /*0210*/ 	.word	0x00005b30


	//   ....[1]....
        /*0214*/ 	.word	0x00005cc0


	//----- nvinfo : EIATTR_CRS_STACK_SIZE
	.align		4
.L_24289:
        /*0218*/ 	.byte	0x04, 0x1e
        /*021a*/ 	.short	(.L_24291 - .L_24290)
.L_24290:
        /*021c*/ 	.word	0x00000000


	//----- nvinfo : EIATTR_CBANK_PARAM_SIZE
	.align		4
.L_24291:
        /*0220*/ 	.byte	0x03, 0x19
        /*0222*/ 	.short	0x007c


	//----- nvinfo : EIATTR_PARAM_CBANK
	.align		4
        /*0224*/ 	.byte	0x04, 0x0a
        /*0226*/ 	.short	(.L_24293 - .L_24292)
	.align		4
.L_24292:
        /*0228*/ 	.word	index@(.nv.constant0._ZN4vllm25paged_attention_v1_kernelI13__nv_bfloat16S1_Li192ELi8ELi128ELNS_18Fp8KVCacheDataTypeE0ELb1EEEvPT_PKS3_PKT0_S9_ifPKiSB_iPKfiiiSD_SD_iiiii)
        /*022c*/ 	.short	0x0380
        /*022e*/ 	.short	0x007c


	//----- nvinfo : EIATTR_SW_WAR
	.align		4
.L_24293:
        /*0230*/ 	.byte	0x04, 0x36
        /*0232*/ 	.short	(.L_24295 - .L_24294)
.L_24294:
        /*0234*/ 	.word	0x00000008
.L_24295:


//--------------------- .nv.info._ZN4vllm25paged_attention_v1_kernelI13__nv_bfloat16S1_Li128ELi8ELi128ELNS_18Fp8KVCacheDataTypeE0ELb1EEEvPT_PKS3_PKT0_S9_ifPKiSB_iPKfiiiSD_SD_iiiii --------------------------
	.section	.nv.info._ZN4vllm25paged_attention_v1_kernelI13__nv_bfloat16S1_Li128ELi8ELi128ELNS_18Fp8KVCacheDataTypeE0ELb1EEEvPT_PKS3_PKT0_S9_ifPKiSB_iPKfiiiSD_SD_iiiii,"",@"SHT_CUDA_INFO"
	.sectionflags	@""
	.align	4


	//----- nvinfo : EIATTR_CUDA_API_VERSION
	.align		4
        /*0000*/ 	.byte	0x04, 0x37
        /*0002*/ 	.short	(.L_24297 - .L_24296)
.L_24296:
        /*0004*/ 	.word	0x00000082


	//----- nvinfo : EIATTR_KPARAM_INFO
	.align		4
.L_24297:
        /*0008*/ 	.byte	0x04, 0x17
        /*000a*/ 	.short	(.L_24299 - .L_24298)
.L_24298:
        /*000c*/ 	.word	0x00000000
        /*0010*/ 	.short	0x0013
        /*0012*/ 	.short	0x0078
        /*0014*/ 	.byte	0x00, 0xf0, 0x11, 0x00


	//----- nvinfo : EIATTR_KPARAM_INFO
	.align		4
.L_24299:
        /*0018*/ 	.byte	0x04, 0x17
        /*001a*/ 	.short	(.L_24301 - .L_24300)
.L_24300:
        /*001c*/ 	.word	0x00000000
        /*0020*/ 	.short	0x0012
        /*0022*/ 	.short	0x0074
        /*0024*/ 	.byte	0x00, 0xf0, 0x11, 0x00


	//----- nvinfo : EIATTR_KPARAM_INFO
	.align		4
.L_24301:
        /*0028*/ 	.byte	0x04, 0x17
        /*002a*/ 	.short	(.L_24303 - .L_24302)
.L_24302:
        /*002c*/ 	.word	0x00000000
        /*0030*/ 	.short	0x0011
        /*0032*/ 	.short	0x0070
        /*0034*/ 	.byte	0x00, 0xf0, 0x11, 0x00


	//----- nvinfo : EIATTR_KPARAM_INFO
	.align		4
.L_24303:
        /*0038*/ 	.byte	0x04, 0x17
        /*003a*/ 	.short	(.L_24305 - .L_24304)
.L_24304:
        /*003c*/ 	.word	0x00000000
        /*0040*/ 	.short	0x0010
        /*0042*/ 	.short	0x006c
        /*0044*/ 	.byte	0x00, 0xf0, 0x11, 0x00


	//----- nvinfo : EIATTR_KPARAM_INFO
	.align		4
.L_24305:
        /*0048*/ 	.byte	0x04, 0x17
        /*004a*/ 	.short	(.L_24307 - .L_24306)
.L_24306:
        /*004c*/ 	.word	0x00000000
        /*0050*/ 	.short	0x000f
        /*0052*/ 	.short	0x0068
        /*0054*/ 	.byte	0x00, 0xf0, 0x11, 0x00


	//----- nvinfo : EIATTR_KPARAM_INFO
	.align		4
.L_24307:
        /*0058*/ 	.byte	0x04, 0x17
        /*005a*/ 	.short	(.L_24309 - .L_24308)
.L_24308:
        /*005c*/ 	.word	0x00000000
        /*0060*/ 	.short	0x000e
        /*0062*/ 	.short	0x0060
        /*0064*/ 	.byte	0x00, 0xf5, 0x21, 0x00


	//----- nvinfo : EIATTR_KPARAM_INFO
	.align		4
.L_24309:
        /*0068*/ 	.byte	0x04, 0x17
        /*006a*/ 	.short	(.L_24311 - .L_24310)
.L_24310:
        /*006c*/ 	.word	0x00000000
        /*0070*/ 	.short	0x000d
        /*0072*/ 	.short	0x0058
        /*0074*/ 	.byte	0x00, 0xf5, 0x21, 0x00


	//----- nvinfo : EIATTR_KPARAM_INFO
	.align		4
.L_24311:
        /*0078*/ 	.byte	0x04, 0x17
        /*007a*/ 	.short	(.L_24313 - .L_24312)
.L_24312:
        /*007c*/ 	.word	0x00000000
        /*0080*/ 	.short	0x000c
        /*0082*/ 	.short	0x0050
        /*0084*/ 	.byte	0x00, 0xf0, 0x11, 0x00


	//----- nvinfo : EIATTR_KPARAM_INFO
	.align		4
.L_24313:
        /*0088*/ 	.byte	0x04, 0x17
        /*008a*/ 	.short	(.L_24315 - .L_24314)
.L_24314:
        /*008c*/ 	.word	0x00000000
        /*0090*/ 	.short	0x000b
        /*0092*/ 	.short	0x004c
        /*0094*/ 	.byte	0x00, 0xf0, 0x11, 0x00


	//----- nvinfo : EIATTR_KPARAM_INFO
	.align		4
.L_24315:
        /*0098*/ 	.byte	0x04, 0x17
        /*009a*/ 	.short	(.L_24317 - .L_24316)
.L_24316:
        /*009c*/ 	.word	0x00000000
        /*00a0*/ 	.short	0x000a
        /*00a2*/ 	.short	0x0048
        /*00a4*/ 	.byte	0x00, 0xf0, 0x11, 0x00


	//----- nvinfo : EIATTR_KPARAM_INFO
	.align		4
.L_24317:
        /*00a8*/ 	.byte	0x04, 0x17
        /*00aa*/ 	.short	(.L_24319 - .L_24318)
.L_24318:
        /*00ac*/ 	.word	0x00000000
        /*00b0*/ 	.short	0x0009
        /*00b2*/ 	.short	0x0040
        /*00b4*/ 	.byte	0x00, 0xf5, 0x21, 0x00


	//----- nvinfo : EIATTR_KPARAM_INFO
	.align		4
.L_24319:
        /*00b8*/ 	.byte	0x04, 0x17
        /*00ba*/ 	.short	(.L_24321 - .L_24320)
.L_24320:
        /*00bc*/ 	.word	0x00000000
        /*00c0*/ 	.short	0x0008
        /*00c2*/ 	.short	0x0038
        /*00c4*/ 	.byte	0x00, 0xf0, 0x11, 0x00


	//----- nvinfo : EIATTR_KPARAM_INFO
	.align		4
.L_24321:
        /*00c8*/ 	.byte	0x04, 0x17
        /*00ca*/ 	.short	(.L_24323 - .L_24322)
.L_24322:
        /*00cc*/ 	.word	0x00000000
        /*00d0*/ 	.short	0x0007
        /*00d2*/ 	.short	0x0030
        /*00d4*/ 	.byte	0x00, 0xf5, 0x21, 0x00


	//----- nvinfo : EIATTR_KPARAM_INFO
	.align		4
.L_24323:
        /*00d8*/ 	.byte	0x04, 0x17
        /*00da*/ 	.short	(.L_24325 - .L_24324)
.L_24324:
        /*00dc*/ 	.word	0x00000000
        /*00e0*/ 	.short	0x0006
        /*00e2*/ 	.short	0x0028
        /*00e4*/ 	.byte	0x00, 0xf5, 0x21, 0x00


	//----- nvinfo : EIATTR_KPARAM_INFO
	.align		4
.L_24325:
        /*00e8*/ 	.byte	0x04, 0x17
        /*00ea*/ 	.short	(.L_24327 - .L_24326)
.L_24326:
        /*00ec*/ 	.word	0x00000000
        /*00f0*/ 	.short	0x0005
        /*00f2*/ 	.short	0x0024
        /*00f4*/ 	.byte	0x00, 0xf0, 0x11, 0x00


	//----- nvinfo : EIATTR_KPARAM_INFO
	.align		4
.L_24327:
        /*00f8*/ 	.byte	0x04, 0x17
        /*00fa*/ 	.short	(.L_24329 - .L_24328)
.L_24328:
        /*00fc*/ 	.word	0x00000000
        /*0100*/ 	.short	0x0004
        /*0102*/ 	.short	0x0020
        /*0104*/ 	.byte	0x00, 0xf0, 0x11, 0x00


	//----- nvinfo : EIATTR_KPARAM_INFO
	.align		4
.L_24329:
        /*0108*/ 	.byte	0x04, 0x17
        /*010a*/ 	.short	(.L_24331 - .L_24330)
.L_24330:
        /*010c*/ 	.word	0x00000000
        /*0110*/ 	.short	0x0003
        /*0112*/ 	.short	0x0018
        /*0114*/ 	.byte	0x00, 0xf5, 0x21, 0x00


	//----- nvinfo : EIATTR_KPARAM_INFO
	.align		4
.L_24331:
        /*0118*/ 	.byte	0x04, 0x17
        /*011a*/ 	.short	(.L_24333 - .L_24332)
.L_24332:
        /*011c*/ 	.word	0x00000000
        /*0120*/ 	.short	0x0002
        /*0122*/ 	.short	0x0010
        /*0124*/ 	.byte	0x00, 0xf5, 0x21, 0x00


	//----- nvinfo : EIATTR_KPARAM_INFO
	.align		4
.L_24333:
        /*0128*/ 	.byte	0x04, 0x17
        /*012a*/ 	.short	(.L_24335 - .L_24334)
.L_24334:
        /*012c*/ 	.word	0x00000000
        /*0130*/ 	.short	0x0001
        /*0132*/ 	.short	0x0008
        /*0134*/ 	.byte	0x00, 0xf5, 0x21, 0x00


	//----- nvinfo : EIATTR_KPARAM_INFO
	.align		4
.L_24335:
        /*0138*/ 	.byte	0x04, 0x17
        /*013a*/ 	.short	(.L_24337 - .L_24336)
.L_24336:
        /*013c*/ 	.word	0x00000000
        /*0140*/ 	.short	0x0000
        /*0142*/ 	.short	0x0000
        /*0144*/ 	.byte	0x00, 0xf5, 0x21, 0x00


	//----- nvinfo : EIATTR_SPARSE_MMA_MASK
	.align		4
.L_24337:
        /*0148*/ 	.byte	0x03, 0x50
        /*014a*/ 	.short	0x0000


	//----- nvinfo : EIATTR_MAXREG_COUNT
	.align		4
        /*014c*/ 	.byte	0x03, 0x1b
        /*014e*/ 	.short	0x00ff


	//----- nvinfo : EIATTR_NUM_BARRIERS
	.align		4
        /*0150*/ 	.byte	0x02, 0x4c
        /*0152*/ 	.byte	0x01
	.zero		1


	//----- nvinfo : EIATTR_MERCURY_ISA_VERSION
	.align		4
        /*0154*/ 	.byte	0x03, 0x5f
        /*0156*/ 	.short	0x0101


	//----- nvinfo : EIATTR_COOP_GROUP_MASK_REGIDS
	.align		4
        /*0158*/ 	.byte	0x04, 0x29
        /*015a*/ 	.short	(.L_24339 - .L_24338)


	//   ....[0]....
.L_24338:
        /*015c*/ 	.word	0xffffffff


	//   ....[1]....
        /*0160*/ 	.word	0xffffffff


	//   ....[2]....
        /*0164*/ 	.word	0xffffffff


	//   ....[3]....
        /*0168*/ 	.word	0xffffffff


	//   ....[4]....
        /*016c*/ 	.word	0xffffffff


	//   ....[5]....
        /*0170*/ 	.word	0xffffffff


	//   ....[6]....
        /*0174*/ 	.word	0xffffffff


	//   ....[7]....
        /*0178*/ 	.word	0xffffffff


	//   ....[8]....
        /*017c*/ 	.word	0xffffffff


	//   ....[9]....
        /*0180*/ 	.word	0xffffffff


	//   ....[10]....
        /*0184*/ 	.word	0xffffffff


	//   ....[11]....
        /*0188*/ 	.word	0xffffffff


	//   ....[12]....
        /*018c*/ 	.word	0xffffffff


	//   ....[13]....
        /*0190*/ 	.word	0xffffffff


	//   ....[14]....
        /*0194*/ 	.word	0xffffffff


	//   ....[15]....
        /*0198*/ 	.word	0xffffffff


	//   ....[16]....
        /*019c*/ 	.word	0x0500000b


	//   ....[17]....
        /*01a0*/ 	.word	0x0500000b


	//   ....[18]....
        /*01a4*/ 	.word	0x0500000b


	//   ....[19]....
        /*01a8*/ 	.word	0x0500000b


	//   ....[20]....
        /*01ac*/ 	.word	0x0500000b


	//----- nvinfo : EIATTR_COOP_GROUP_INSTR_OFFSETS
	.align		4
.L_24339:
        /*01b0*/ 	.byte	0x04, 0x28
        /*01b2*/ 	.short	(.L_24341 - .L_24340)


	//   ....[0]....
.L_24340:
        /*01b4*/ 	.word	0x00001760


	//   ....[1]....
        /*01b8*/ 	.word	0x00001780


	//   ....[2]....
        /*01bc*/ 	.word	0x00001930


	//   ....[3]....
        /*01c0*/ 	.word	0x00001950


	//   ....[4]....
        /*01c4*/ 	.word	0x00001970


	//   ....[5]....
        /*01c8*/ 	.word	0x00001af0


	//   ....[6]....
        /*01cc*/ 	.word	0x00001b10


	//   ....[7]....
        /*01d0*/ 	.word	0x00001b30


	//   ....[8]....
        /*01d4*/ 	.word	0x00002960


	//   ....[9]....
        /*01d8*/ 	.word	0x00002990


	//   ....[10]....
        /*01dc*/ 	.word	0x000029b0


	//   ....[11]....
        /*01e0*/ 	.word	0x000029d0


	//   ....[12]....
        /*01e4*/ 	.word	0x000029f0


	//   ....[13]....
        /*01e8*/ 	.word	0x00002a40


	//   ....[14]....
        /*01ec*/ 	.word	0x00002a60


	//   ....[15]....
        /*01f0*/ 	.word	0x00002a80


	//   ....[16]....
        /*01f4*/ 	.word	0x00004fb0


	//   ....[17]....
        /*01f8*/ 	.word	0x00005050


	//   ....[18]....
        /*01fc*/ 	.word	0x000050e0


	//   ....[19]....
        /*0200*/ 	.word	0x00005170


	//   ....[20]....
        /*0204*/ 	.word	0x000051e0


	//----- nvinfo : EIATTR_VRC_CTA_INIT_COUNT
	.align		4
.L_24341:
        /*0208*/ 	.byte	0x02, 0x4a
	.zero		1
	.zero		1


	//----- nvinfo : EIATTR_EXIT_INSTR_OFFSETS
	.align		4
        /*020c*/ 	.byte	0x04, 0x1c
        /*020e*/ 	.short	(.L_24343 - .L_24342)


	//   ....[0]....
.L_24342:
        /*0210*/ 	.word	0x00004e10


	//   ....[1]....
        /*0214*/ 	.word	0x00004f50


	//----- nvinfo : EIATTR_CRS_STACK_SIZE
	.align		4
.L_24343:
        /*0218*/ 	.byte	0x04, 0x1e
        /*021a*/ 	.short	(.L_24345 - .L_24344)
.L_24344:
        /*021c*/ 	.word	0x00000000


	//----- nvinfo : EIATTR_CBANK_PARAM_SIZE
	.align		4
.L_24345:
        /*0220*/ 	.byte	0x03, 0x19
        /*0222*/ 	.short	0x007c


	//----- nvinfo : EIATTR_PARAM_CBANK
	.align		4
        /*0224*/ 	.byte	0x04, 0x0a
        /*0226*/ 	.short	(.L_24347 - .L_24346)
	.align		4
.L_24346:
        /*0228*/ 	.word	index@(.nv.constant0._ZN4vllm25paged_attention_v1_kernelI13__nv_bfloat16S1_Li128ELi8ELi128ELNS_18Fp8KVCacheDataTypeE0ELb1EEEvPT_PKS3_PKT0_S9_ifPKiSB_iPKfiiiSD_SD_iiiii)
        /*022c*/ 	.short	0x0380
        /*022e*/ 	.short	0x007c


	//----- nvinfo : EIATTR_SW_WAR
	.align		4
.L_24347:
        /*0230*/ 	.byte	0x04, 0x36
        /*0232*/ 	.short	(.L_24349 - .L_24348)
.L_24348:
        /*0234*/ 	.word	0x00000008
.L_24349:


//--------------------- .nv.info._ZN4vllm25paged_attention_v1_kernelI13__nv_bfloat16S1_Li120ELi8ELi128ELNS_18Fp8KVCacheDataTypeE0ELb1EEEvPT_PKS3_PKT0_S9_ifPKiSB_iPKfiiiSD_SD_iiiii --------------------------
	.section	.nv.info._ZN4vllm25paged_attention_v1_kernelI13__nv_bfloat16S1_Li120ELi8ELi128ELNS_18Fp8KVCacheDataTypeE0ELb1EEEvPT_PKS3_PKT0_S9_ifPKiSB_iPKfiiiSD_SD_iiiii,"",@"SHT_CUDA_INFO"
	.sectionflags	@""
	.align	4


	//----- nvinfo : EIATTR_CUDA_API_VERSION
	.align		4
        /*0000*/ 	.byte	0x04, 0x37
        /*0002*/ 	.short	(.L_24351 - .L_24350)
.L_24350:
        /*0004*/ 	.word	0x00000082


	//----- nvinfo : EIATTR_KPARAM_INFO
	.align		4
.L_24351:
        /*0008*/ 	.byte	0x04, 0x17
        /*000a*/ 	.short	(.L_24353 - .L_24352)
.L_24352:
        /*000c*/ 	.word	0x00000000
        /*0010*/ 	.short	0x0013
        /*0012*/ 	.short	0x0078
        /*0014*/ 	.byte	0x00, 0xf0, 0x11, 0x00


	//----- nvinfo : EIATTR_KPARAM_INFO
	.align		4
.L_24353:
        /*0018*/ 	.byte	0x04, 0x17
        /*001a*/ 	.short	(.L_24355 - .L_24354)
.L_24354:
        /*001c*/ 	.word	0x00000000
        /*0020*/ 	.short	0x0012
        /*0022*/ 	.short	0x0074
        /*0024*/ 	.byte	0x00, 0xf0, 0x11, 0x00


	//----- nvinfo : EIATTR_KPARAM_INFO
	.align		4
.L_24355:
        /*0028*/ 	.byte	0x04, 0x17
        /*002a*/ 	.short	(.L_24357 - .L_24356)
.L_24356:
        /*002c*/ 	.word	0x00000000
        /*0030*/ 	.short	0x0011
        /*0032*/ 	.short	0x0070
        /*0034*/ 	.byte	0x00, 0xf0, 0x11, 0x00


	//----- nvinfo : EIATTR_KPARAM_INFO
	.align		4
.L_24357:
        /*0038*/ 	.byte	0x04, 0x17
        /*003a*/ 	.short	(.L_24359 - .L_24358)
.L_24358:
        /*003c*/ 	.word	0x00000000
        /*0040*/ 	.short	0x0010
        /*0042*/ 	.short	0x006c
        /*0044*/ 	.byte	0x00, 0xf0, 0x11, 0x00


	//----- nvinfo : EIATTR_KPARAM_INFO
	.align		4
.L_24359:
        /*0048*/ 	.byte	0x04, 0x17
        /*004a*/ 	.short	(.L_24361 - .L_24360)
.L_24360:
        /*004c*/ 	.word	0x00000000
        /*0050*/ 	.short	0x000f
        /*0052*/ 	.short	0x0068
        /*0054*/ 	.byte	0x00, 0xf0, 0x11, 0x00


	//----- nvinfo : EIATTR_KPARAM_INFO
	.align		4
.L_24361:
        /*0058*/ 	.byte	0x04, 0x17
        /*005a*/ 	.short	(.L_24363 - .L_24362)
.L_24362:
        /*005c*/ 	.word	0x00000000
        /*0060*/ 	.short	0x000e
        /*0062*/ 	.short	0x0060
        /*0064*/ 	.byte	0x00, 0xf5, 0x21, 0x00


	//----- nvinfo : EIATTR_KPARAM_INFO
	.align		4
.L_24363:
        /*0068*/ 	.byte	0x04, 0x17
        /*006a*/ 	.short	(.L_24365 - .L_24364)
.L_24364:
        /*006c*/ 	.word	0x00000000
        /*0070*/ 	.short	0x000d
        /*0072*/ 	.short	0x0058
        /*0074*/ 	.byte	0x00, 0xf5, 0x21, 0x00


	//----- nvinfo : EIATTR_KPARAM_INFO
	.align		4
.L_24365:
        /*0078*/ 	.byte	0x04, 0x17
        /*007a*/ 	.short	(.L_24367 - .L_24366)
.L_24366:
        /*007c*/ 	.word	0x00000000
        /*0080*/ 	.short	0x000c
        /*0082*/ 	.short	0x0050
        /*0084*/ 	.byte	0x00, 0xf0, 0x11, 0x00


	//----- nvinfo : EIATTR_KPARAM_INFO
	.align		4
.L_24367:
        /*0088*/ 	.byte	0x04, 0x17
        /*008a*/ 	.short	(.L_24369 - .L_24368)
.L_24368:
        /*008c*/ 	.word	0x00000000
        /*0090*/ 	.short	0x000b
        /*0092*/ 	.short	0x004c
        /*0094*/ 	.byte	0x00, 0xf0, 0x11, 0x00


	//----- nvinfo : EIATTR_KPARAM_INFO
	.align		4
.L_24369:
        /*0098*/ 	.byte	0x04, 0x17
        /*009a*/ 	.short	(.L_24371 - .L_24370)
.L_24370:
        /*009c*/ 	.word	0x00000000
        /*00a0*/ 	.short	0x000a
        /*00a2*/ 	.short	0x0048
        /*00a4*/ 	.byte	0x00, 0xf0, 0x11, 0x00


	//----- nvinfo : EIATTR_KPARAM_INFO
	.align		4
.L_24371:
        /*00a8*/ 	.byte	0x04, 0x17
        /*00aa*/ 	.short	(.L_24373 - .L_24372)
.L_24372:
        /*00ac*/ 	.word	0x00000000
        /*00b0*/ 	.short	0x0009
        /*00b2*/ 	.short	0x0040
        /*00b4*/ 	.byte	0x00, 0xf5, 0x21, 0x00


	//----- nvinfo : EIATTR_KPARAM_INFO
	.align		4
.L_24373:
        /*00b8*/ 	.byte	0x04, 0x17
        /*00ba*/ 	.short	(.L_24375 - .L_24374)
.L_24374:
        /*00bc*/ 	.word	0x00000000
        /*00c0*/ 	.short	0x0008
        /*00c2*/ 	.short	0x0038
        /*00c4*/ 	.byte	0x00, 0xf0, 0x11, 0x00


	//----- nvinfo : EIATTR_KPARAM_INFO
	.align		4
.L_24375:
        /*00c8*/ 	.byte	0x04, 0x17
        /*00ca*/ 	.short	(.L_24377 - .L_24376)
.L_24376:
        /*00cc*/ 	.word	0x00000000
        /*00d0*/ 	.short	0x0007
        /*00d2*/ 	.short	0x0030
        /*00d4*/ 	.byte	0x00, 0xf5, 0x21, 0x00


	//----- nvinfo : EIATTR_KPARAM_INFO
	.align		4
.L_24377:
        /*00d8*/ 	.byte	0x04, 0x17
        /*00da*/ 	.short	(.L_24379 - .L_24378)
.L_24378:
        /*00dc*/ 	.word	0x00000000
        /*00e0*/ 	.short	0x0006
        /*00e2*/ 	.short	0x0028
        /*00e4*/ 	.byte	0x00, 0xf5, 0x21, 0x00


	//----- nvinfo : EIATTR_KPARAM_INFO
	.align		4
.L_24379:
        /*00e8*/ 	.byte	0x04, 0x17
        /*00ea*/ 	.short	(.L_24381 - .L_24380)
.L_24380:
        /*00ec*/ 	.word	0x00000000
        /*00f0*/ 	.short	0x0005
        /*00f2*/ 	.short	0x0024
        /*00f4*/ 	.byte	0x00, 0xf0, 0x11, 0x00


	//----- nvinfo : EIATTR_KPARAM_INFO
	.align		4
.L_24381:
        /*00f8*/ 	.byte	0x04, 0x17
        /*00fa*/ 	.short	(.L_24383 - .L_24382)
.L_24382:
        /*00fc*/ 	.word	0x00000000
        /*0100*/ 	.short	0x0004
        /*0102*/ 	.short	0x0020
        /*0104*/ 	.byte	0x00, 0xf0, 0x11, 0x00


	//----- nvinfo : EIATTR_KPARAM_INFO
	.align		4
.L_24383:
        /*0108*/ 	.byte	0x04, 0x17
        /*010a*/ 	.short	(.L_24385 - .L_24384)
.L_24384:
        /*010c*/ 	.word	0x00000000
        /*0110*/ 	.short	0x0003
        /*0112*/ 	.short	0x0018
        /*0114*/ 	.byte	0x00, 0xf5, 0x21, 0x00


	//----- nvinfo : EIATTR_KPARAM_INFO
	.align		4
.L_24385:
        /*0118*/ 	.byte	0x04, 0x17
        /*011a*/ 	.short	(.L_24387 - .L_24386)
.L_24386:
        /*011c*/ 	.word	0x00000000
        /*0120*/ 	.short	0x0002
        /*0122*/ 	.short	0x0010
        /*0124*/ 	.byte	0x00, 0xf5, 0x21, 0x00


	//----- nvinfo : EIATTR_KPARAM_INFO
	.align		4
.L_24387:
        /*0128*/ 	.byte	0x04, 0x17
        /*012a*/ 	.short	(.L_24389 - .L_24388)
.L_24388:
        /*012c*/ 	.word	0x00000000
        /*0130*/ 	.short	0x0001
        /*0132*/ 	.short	0x0008
        /*0134*/ 	.byte	0x00, 0xf5, 0x21, 0x00


	//----- nvinfo : EIATTR_KPARAM_INFO
	.align		4
.L_24389:
        /*0138*/ 	.byte	0x04, 0x17
        /*013a*/ 	.short	(.L_24391 - .L_24390)
.L_24390:
        /*013c*/ 	.word	0x00000000
        /*0140*/ 	.short	0x0000
        /*0142*/ 	.short	0x0000
        /*0144*/ 	.byte	0x00, 0xf5, 0x21, 0x00


	//----- nvinfo : EIATTR_SPARSE_MMA_MASK
	.align		4
.L_24391:
        /*0148*/ 	.byte	0x03, 0x50
        /*014a*/ 	.short	0x0000


	//----- nvinfo : EIATTR_MAXREG_COUNT
	.align		4
        /*014c*/ 	.byte	0x03, 0x1b
        /*014e*/ 	.short	0x00ff


	//----- nvinfo : EIATTR_NUM_BARRIERS
	.align		4
        /*0150*/ 	.byte	0x02, 0x4c
        /*0152*/ 	.byte	0x01
	.zero		1


	//----- nvinfo : EIATTR_MERCURY_ISA_VERSION
	.align		4
        /*0154*/ 	.byte	0x03, 0x5f
        /*0156*/ 	.short	0x0101


	//----- nvinfo : EIATTR_COOP_GROUP_MASK_REGIDS
	.align		4
        /*0158*/ 	.byte	0x04, 0x29
        /*015a*/ 	.short	(.L_24393 - .L_24392)


	//   ....[0]....
.L_24392:
        /*015c*/ 	.word	0xffffffff


	//   ....[1]....
        /*0160*/ 	.word	0xffffffff


	//   ....[2]....
        /*0164*/ 	.word	0xffffffff


	//   ....[3]....
        /*0168*/ 	.word	0xffffffff


	//   ....[4]....
        /*016c*/ 	.word	0xffffffff


	//   ....[5]....
        /*0170*/ 	.word	0xffffffff


	//   ....[6]....
        /*0174*/ 	.word	0xffffffff


	//   ....[7]....
        /*0178*/ 	.word	0xffffffff


	//   ....[8]....
        /*017c*/ 	.word	0xffffffff


	//   ....[9]....
        /*0180*/ 	.word	0xffffffff


	//   ....[10]....
        /*0184*/ 	.word	0xffffffff


	//   ....[11]....
        /*0188*/ 	.word	0xffffffff


	//   ....[12]....
        /*018c*/ 	.word	0xffffffff


	//   ....[13]....
        /*0190*/ 	.word	0xffffffff


	//   ....[14]....
        /*0194*/ 	.word	0xffffffff


	//   ....[15]....
        /*0198*/ 	.word	0xffffffff


	//   ....[16]....
        /*019c*/ 	.word	0x0500000d


	//   ....[17]....
        /*01a0*/ 	.word	0x0500000d


	//   ....[18]....
        /*01a4*/ 	.word	0x0500000d


	//   ....[19]....
        /*01a8*/ 	.word	0x0500000d


	//   ....[20]....
        /*01ac*/ 	.word	0x0500000d


	//----- nvinfo : EIATTR_COOP_GROUP_INSTR_OFFSETS
	.align		4
.L_24393:
        /*01b0*/ 	.byte	0x04, 0x28
        /*01b2*/ 	.short	(.L_24395 - .L_24394)


	//   ....[0]....
.L_24394:
        /*01b4*/ 	.word	0x00001760


	//   ....[1]....
        /*01b8*/ 	.word	0x00001780


	//   ....[2]....
        /*01bc*/ 	.word	0x00001920


	//   ....[3]....
        /*01c0*/ 	.word	0x00001940


	//   ....[4]....
        /*01c4*/ 	.word	0x00001960


	//   ....[5]....
        /*01c8*/ 	.word	0x00001a90


	//   ....[6]....
        /*01cc*/ 	.word	0x00001ab0


	//   ....[7]....
        /*01d0*/ 	.word	0x00001b00


	//   ....[8]....
        /*01d4*/ 	.word	0x00002950


	//   ....[9]....
        /*01d8*/ 	.word	0x00002980


	//   ....[10]....
        /*01dc*/ 	.word	0x000029a0


	//   ....[11]....
        /*01e0*/ 	.word	0x000029c0


	//   ....[12]....
        /*01e4*/ 	.word	0x000029e0


	//   ....[13]....
        /*01e8*/ 	.word	0x00002a30


	//   ....[14]....
        /*01ec*/ 	.word	0x00002a50


	//   ....[15]....
        /*01f0*/ 	.word	0x00002a70


	//   ....[16]....
        /*01f4*/ 	.word	0x00004fa0


	//   ....[17]....
        /*01f8*/ 	.word	0x00005030


	//   ....[18]....
        /*01fc*/ 	.word	0x000050c0


	//   ....[19]....
        /*0200*/ 	.word	0x00005150


	//   ....[20]....
        /*0204*/ 	.word	0x000051c0


	//----- nvinfo : EIATTR_VRC_CTA_INIT_COUNT
	.align		4
.L_24395:
        /*0208*/ 	.byte	0x02, 0x4a
	.zero		1
	.zero		1


	//----- nvinfo : EIATTR_EXIT_INSTR_OFFSETS
	.align		4
        /*020c*/ 	.byte	0x04, 0x1c
        /*020e*/ 	.short	(.L_24397 - .L_24396)


	//   ....[0]....
.L_24396:
        /*0210*/ 	.word	0x00004dd0


	//   ....[1]....
        /*0214*/ 	.word	0x00004f00


	//   ....[2]....
        /*0218*/ 	.word	0x00004f30


	//----- nvinfo : EIATTR_CRS_STACK_SIZE
	.align		4
.L_24397:
        /*021c*/ 	.byte	0x04, 0x1e
        /*021e*/ 	.short	(.L_24399 - .L_24398)
.L_24398:
        /*0220*/ 	.word	0x00000000


	//----- nvinfo : EIATTR_CBANK_PARAM_SIZE
	.align		4
.L_24399:
        /*0224*/ 	.byte	0x03, 0x19
        /*0226*/ 	.short	0x007c


	//----- nvinfo : EIATTR_PARAM_CBANK
	.align		4
        /*0228*/ 	.byte	0x04, 0x0a
        /*022a*/ 	.short	(.L_24401 - .L_24400)
	.align		4
.L_24400:
        /*022c*/ 	.word	index@(.nv.constant0._ZN4vllm25paged_attention_v1_kernelI13__nv_bfloat16S1_Li120ELi8ELi128ELNS_18Fp8KVCacheDataTypeE0ELb1EEEvPT_PKS3_PKT0_S9_ifPKiSB_iPKfiiiSD_SD_iiiii)
        /*0230*/ 	.short	0x0380
        /*0232*/ 	.short	0x007c


	//----- nvinfo : EIATTR_SW_WAR
	.align		4
.L_24401:
        /*0234*/ 	.byte	0x04, 0x36
        /*0236*/ 	.short	(.L_24403 - .L_24402)
.L_24402:
        /*0238*/ 	.word	0x00000008
.L_24403:


//--------------------- .nv.info._ZN4vllm25paged_attention_v1_kernelI13__nv_bfloat16S1_Li112ELi8ELi128ELNS_18Fp8KVCacheDataTypeE0ELb1EEEvPT_PKS3_PKT0_S9_ifPKiSB_iPKfiiiSD_SD_iiiii --------------------------
	.section	.nv.info._ZN4vllm25paged_attention_v1_kernelI13__nv_bfloat16S1_Li112ELi8ELi128ELNS_18Fp8KVCacheDataTypeE0ELb1EEEvPT_PKS3_PKT0_S9_ifPKiSB_iPKfiiiSD_SD_iiiii,"",@"SHT_CUDA_INFO"
	.sectionflags	@""
	.align	4


	//----- nvinfo : EIATTR_CUDA_API_VERSION
	.align		4
        /*0000*/ 	.byte	0x04, 0x37
        /*0002*/ 	.short	(.L_24405 - .L_24404)
.L_24404:
        /*0004*/ 	.word	0x00000082


	//----- nvinfo : EIATTR_KPARAM_INFO
	.align		4
.L_24405:
        /*0008*/ 	.byte	0x04, 0x17
        /*000a*/ 	.short	(.L_24407 - .L_24406)
.L_24406:
        /*000c*/ 	.word	0x00000000
        /*0010*/ 	.short	0x0013
        /*0012*/ 	.short	0x0078
        /*0014*/ 	.byte	0x00, 0xf0, 0x11, 0x00


	//----- nvinfo : EIATTR_KPARAM_INFO
	.align		4
.L_24407:
        /*0018*/ 	.byte	0x04, 0x17
        /*001a*/ 	.short	(.L_24409 - .L_24408)
.L_24408:
        /*001c*/ 	.word	0x00000000
        /*0020*/ 	.short	0x0012
        /*0022*/ 	.short	0x0074
        /*0024*/ 	.byte	0x00, 0xf0, 0x11, 0x00


	//----- nvinfo : EIATTR_KPARAM_INFO
	.align		4
.L_24409:
        /*0028*/ 	.byte	0x04, 0x17
        /*002a*/ 	.short	(.L_24411 - .L_24410)
.L_24410:
        /*002c*/ 	.word	0x00000000
        /*0030*/ 	.short	0x0011
        /*0032*/ 	.short	0x0070
        /*0034*/ 	.byte	0x00, 0xf0, 0x11, 0x00


	//----- nvinfo : EIATTR_KPARAM_INFO
	.align		4
.L_24411:
        /*0038*/ 	.byte	0x04, 0x17
        /*003a*/ 	.short	(.L_24413 - .L_24412)
.L_24412:
        /*003c*/ 	.word	0x00000000
        /*0040*/ 	.short	0x0010
        /*0042*/ 	.short	0x006c
        /*0044*/ 	.byte	0x00, 0xf0, 0x11, 0x00


	//----- nvinfo : EIATTR_KPARAM_INFO
	.align		4
.L_24413:
        /*0048*/ 	.byte	0x04, 0x17
        /*004a*/ 	.short	(.L_24415 - .L_24414)
.L_24414:
        /*004c*/ 	.word	0x00000000
        /*0050*/ 	.short	0x000f
        /*0052*/ 	.short	0x0068
        /*0054*/ 	.byte	0x00, 0xf0, 0x11, 0x00


	//----- nvinfo : EIATTR_KPARAM_INFO
	.align		4
.L_24415:
        /*0058*/ 	.byte	0x04, 0x17
        /*005a*/ 	.short	(.L_24417 - .L_24416)
.L_24416:
        /*005c*/ 	.word	0x00000000
        /*0060*/ 	.short	0x000e
        /*0062*/ 	.short	0x0060
        /*0064*/ 	.byte	0x00, 0xf5, 0x21, 0x00


	//----- nvinfo : EIATTR_KPARAM_INFO
	.align		4
.L_24417:
        /*0068*/ 	.byte	0x04, 0x17
        /*006a*/ 	.short	(.L_24419 - .L_24418)
.L_24418:
        /*006c*/ 	.word	0x00000000
        /*0070*/ 	.short	0x000d
        /*0072*/ 	.short	0x0058
        /*0074*/ 	.byte	0x00, 0xf5, 0x21, 0x00


	//----- nvinfo : EIATTR_KPARAM_INFO
	.align		4
.L_24419:
        /*0078*/ 	.byte	0x04, 0x17
        /*007a*/ 	.short	(.L_24421 - .L_24420)
.L_24420:
        /*007c*/ 	.word	0x00000000
        /*0080*/ 	.short	0x000c
        /*0082*/ 	.short	0x0050
        /*0084*/ 	.byte	0x00, 0xf0, 0x11, 0x00


	//----- nvinfo : EIATTR_KPARAM_INFO
	.align		4
.L_24421:
        /*0088*/ 	.byte	0x04, 0x17
        /*008a*/ 	.short	(.L_24423 - .L_24422)
.L_24422:
        /*008c*/ 	.word	0x00000000
        /*0090*/ 	.short	0x000b
        /*0092*/ 	.short	0x004c
        /*0094*/ 	.byte	0x00, 0xf0, 0x11, 0x00


	//----- nvinfo : EIATTR_KPARAM_INFO
	.align		4
.L_24423:
        /*0098*/ 	.byte	0x04, 0x17
        /*009a*/ 	.short	(.L_24425 - .L_24424)
.L_24424:
        /*009c*/ 	.word	0x00000000
        /*00a0*/ 	.short	0x000a
        /*00a2*/ 	.short	0x0048
        /*00a4*/ 	.byte	0x00, 0xf0, 0x11, 0x00


	//----- nvinfo : EIATTR_KPARAM_INFO
	.align		4
.L_24425:
        /*00a8*/ 	.byte	0x04, 0x17
        /*00aa*/ 	.short	(.L_24427 - .L_24426)
.L_24426:
        /*00ac*/ 	.word	0x00000000
        /*00b0*/ 	.short	0x0009
        /*00b2*/ 	.short	0x0040
        /*00b4*/ 	.byte	0x00, 0xf5, 0x21, 0x00


	//----- nvinfo : EIATTR_KPARAM_INFO
	.align		4
.L_24427:
        /*00b8*/ 	.byte	0x04, 0x17
        /*00ba*/ 	.short	(.L_24429 - .L_24428)
.L_24428:
        /*00bc*/ 	.word	0x00000000
        /*00c0*/ 	.short	0x0008
        /*00c2*/ 	.short	0x0038
        /*00c4*/ 	.byte	0x00, 0xf0, 0x11, 0x00


	//----- nvinfo : EIATTR_KPARAM_INFO
	.align		4
.L_24429:
        /*00c8*/ 	.byte	0x04, 0x17
        /*00ca*/ 	.short	(.L_24431 - .L_24430)
.L_24430:
        /*00cc*/ 	.word	0x00000000
        /*00d0*/ 	.short	0x0007
        /*00d2*/ 	.short	0x0030
        /*00d4*/ 	.byte	0x00, 0xf5, 0x21, 0x00


	//----- nvinfo : EIATTR_KPARAM_INFO
	.align		4
.L_24431:
        /*00d8*/ 	.byte	0x04, 0x17
        /*00da*/ 	.short	(.L_24433 - .L_24432)
.L_24432:
        /*00dc*/ 	.word	0x00000000
        /*00e0*/ 	.short	0x0006
        /*00e2*/ 	.short	0x0028
        /*00e4*/ 	.byte	0x00, 0xf5, 0x21, 0x00


	//----- nvinfo : EIATTR_KPARAM_INFO
	.align		4
.L_24433:
        /*00e8*/ 	.byte	0x04, 0x17
        /*00ea*/ 	.short	(.L_24435 - .L_24434)
.L_24434:
        /*00ec*/ 	.word	0x00000000
        /*00f0*/ 	.short	0x0005
        /*00f2*/ 	.short	0x0024
        /*00f4*/ 	.byte	0x00, 0xf0, 0x11, 0x00


	//----- nvinfo : EIATTR_KPARAM_INFO
	.align		4
.L_24435:
        /*00f8*/ 	.byte	0x04, 0x17
        /*00fa*/ 	.short	(.L_24437 - .L_24436)
.L_24436:
        /*00fc*/ 	.word	0x00000000
        /*0100*/ 	.short	0x0004
        /*0102*/ 	.short	0x0020
        /*0104*/ 	.byte	0x00, 0xf0, 0x11, 0x00


	//----- nvinfo : EIATTR_KPARAM_INFO
	.align		4
.L_24437:
        /*0108*/ 	.byte	0x04, 0x17
        /*010a*/ 	.short	(.L_24439 - .L_24438)
.L_24438:
        /*010c*/ 	.word	0x00000000
        /*0110*/ 	.short	0x0003
        /*0112*/ 	.short	0x0018
        /*0114*/ 	.byte	0x00, 0xf5, 0x21, 0x00


	//----- nvinfo : EIATTR_KPARAM_INFO
	.align		4
.L_24439:
        /*0118*/ 	.byte	0x04, 0x17
        /*011a*/ 	.short	(.L_24441 - .L_24440)
.L_24440:
        /*011c*/ 	.word	0x00000000
        /*0120*/ 	.short	0x0002
        /*0122*/ 	.short	0x0010
        /*0124*/ 	.byte	0x00, 0xf5, 0x21, 0x00


	//----- nvinfo : EIATTR_KPARAM_INFO
	.align		4
.L_24441:
        /*0128*/ 	.byte	0x04, 0x17
        /*012a*/ 	.short	(.L_24443 - .L_24442)
.L_24442:
        /*012c*/ 	.word	0x00000000
        /*0130*/ 	.short	0x0001
        /*0132*/ 	.short	0x0008
        /*0134*/ 	.byte	0x00, 0xf5, 0x21, 0x00


	//----- nvinfo : EIATTR_KPARAM_INFO
	.align		4
.L_24443:
        /*0138*/ 	.byte	0x04, 0x17
        /*013a*/ 	.short	(.L_24445 - .L_24444)
.L_24444:
        /*013c*/ 	.word	0x00000000
        /*0140*/ 	.short	0x0000
        /*0142*/ 	.short	0x0000
        /*0144*/ 	.byte	0x00, 0xf5, 0x21, 0x00


	//----- nvinfo : EIATTR_SPARSE_MMA_MASK
	.align		4
.L_24445:
        /*0148*/ 	.byte	0x03, 0x50
        /*014a*/ 	.short	0x0000


	//----- nvinfo : EIATTR_MAXREG_COUNT
	.align		4
        /*014c*/ 	.byte	0x03, 0x1b
        /*014e*/ 	.short	0x00ff


	//----- nvinfo : EIATTR_NUM_BARRIERS
	.align		4
        /*0150*/ 	.byte	0x02, 0x4c
        /*0152*/ 	.byte	0x01
	.zero		1


	//----- nvinfo : EIATTR_MERCURY_ISA_VERSION
	.align		4
        /*0154*/ 	.byte	0x03, 0x5f
        /*0156*/ 	.short	0x0101


	//----- nvinfo : EIATTR_COOP_GROUP_MASK_REGIDS
	.align		4
        /*0158*/ 	.byte	0x04, 0x29
        /*015a*/ 	.short	(.L_24447 - .L_24446)


	//   ....[0]....
.L_24446:
        /*015c*/ 	.word	0xffffffff


	//   ....[1]....
        /*0160*/ 	.word	0xffffffff


	//   ....[2]....
        /*0164*/ 	.word	0xffffffff


	//   ....[3]....
        /*0168*/ 	.word	0xffffffff


	//   ....[4]....
        /*016c*/ 	.word	0xffffffff


	//   ....[5]....
        /*0170*/ 	.word	0xffffffff


	//   ....[6]....
        /*0174*/ 	.word	0xffffffff


	//   ....[7]....
        /*0178*/ 	.word	0xffffffff


	//   ....[8]....
        /*017c*/ 	.word	0xffffffff


	//   ....[9]....
        /*0180*/ 	.word	0xffffffff


	//   ....[10]....
        /*0184*/ 	.word	0xffffffff


	//   ....[11]....
        /*0188*/ 	.word	0xffffffff


	//   ....[12]....
        /*018c*/ 	.word	0xffffffff


	//   ....[13]....
        /*0190*/ 	.word	0xffffffff


	//   ....[14]....
        /*0194*/ 	.word	0xffffffff


	//   ....[15]....
        /*0198*/ 	.word	0xffffffff


	//   ....[16]....
        /*019c*/ 	.word	0x05000015


	//   ....[17]....
        /*01a0*/ 	.word	0x05000015


	//   ....[18]....
        /*01a4*/ 	.word	0x05000015


	//   ....[19]....
        /*01a8*/ 	.word	0x05000015


	//   ....[20]....
        /*01ac*/ 	.word	0x05000015


	//----- nvinfo : EIATTR_COOP_GROUP_INSTR_OFFSETS
	.align		4
.L_24447:
        /*01b0*/ 	.byte	0x04, 0x28
        /*01b2*/ 	.short	(.L_24449 - .L_24448)


	//   ....[0]....
.L_24448:
        /*01b4*/ 	.word	0x000016a0


	//   ....[1]....
        /*01b8*/ 	.word	0x000016c0


	//   ....[2]....
        /*01bc*/ 	.word	0x00001860


	//   ....[3]....
        /*01c0*/ 	.word	0x00001880


	//   ....[4]....
        /*01c4*/ 	.word	0x000018a0


	//   ....[5]....
        /*01c8*/ 	.word	0x000019c0


	//   ....[6]....
        /*01cc*/ 	.word	0x000019f0


	//   ....[7]....
        /*01d0*/ 	.word	0x00001a40


	//   ....[8]....
        /*01d4*/ 	.word	0x00002890


	//   ....[9]....
        /*01d8*/ 	.word	0x000028c0


	//   ....[10]....
        /*01dc*/ 	.word	0x000028e0


	//   ....[11]....
        /*01e0*/ 	.word	0x00002900


	//   ....[12]....
        /*01e4*/ 	.word	0x00002920


	//   ....[13]....
        /*01e8*/ 	.word	0x00002970


	//   ....[14]....
        /*01ec*/ 	.word	0x00002990


	//   ....[15]....
        /*01f0*/ 	.word	0x000029b0


	//   ....[16]....
        /*01f4*/ 	.word	0x00004f10


	//   ....[17]....
        /*01f8*/ 	.word	0x00004fa0


	//   ....[18]....
        /*01fc*/ 	.word	0x00005030


	//   ....[19]....
        /*0200*/ 	.word	0x000050d0


	//   ....[20]....
        /*0204*/ 	.word	0x00005140


	//----- nvinfo : EIATTR_VRC_CTA_INIT_COUNT
	.align		4
.L_24449:
        /*0208*/ 	.byte	0x02, 0x4a
	.zero		1
	.zero		1


	//----- nvinfo : EIATTR_EXIT_INSTR_OFFSETS
	.align		4
        /*020c*/ 	.byte	0x04, 0x1c
        /*020e*/ 	.short	(.L_24451 - .L_24450)


	//   ....[0]....
.L_24450:
        /*0210*/ 	.word	0x00004d40


	//   ....[1]....
        /*0214*/ 	.word	0x00004e70


	//   ....[2]....
        /*0218*/ 	.word	0x00004ea0


	//----- nvinfo : EIATTR_CRS_STACK_SIZE
	.align		4
.L_24451:
        /*021c*/ 	.byte	0x04, 0x1e
        /*021e*/ 	.short	(.L_24453 - .L_24452)
.L_24452:
        /*0220*/ 	.word	0x00000000


	//----- nvinfo : EIATTR_CBANK_PARAM_SIZE
	.align		4
.L_24453:
        /*0224*/ 	.byte	0x03, 0x19
        /*0226*/ 	.short	0x007c


	//----- nvinfo : EIATTR_PARAM_CBANK
	.align		4
        /*0228*/ 	.byte	0x04, 0x0a
        /*022a*/ 	.short	(.L_24455 - .L_24454)
	.align		4
.L_24454:
        /*022c*/ 	.word	index@(.nv.constant0._ZN4vllm25paged_attention_v1_kernelI13__nv_bfloat16S1_Li112ELi8ELi128ELNS_18Fp8KVCacheDataTypeE0ELb1EEEvPT_PKS3_PKT0_S9_ifPKiSB_iPKfiiiSD_SD_iiiii)
        /*0230*/ 	.short	0x0380
        /*0232*/ 	.short	0x007c


	//----- nvinfo : EIATTR_SW_WAR
	.align		4
.L_24455:
        /*0234*/ 	.byte	0x04, 0x36
        /*0236*/ 	.short	(.L_24457 - .L_24456)
.L_24456:
        /*0238*/ 	.word	0x00000008
.L_24457:


//--------------------- .nv.info._ZN4vllm25paged_attention_v1_kernelI13__nv_bfloat16S1_Li96ELi8ELi128ELNS_18Fp8KVCacheDataTypeE0ELb1EEEvPT_PKS3_PKT0_S9_ifPKiSB_iPKfiiiSD_SD_iiiii --------------------------
	.section	.nv.info._ZN4vllm25paged_attention_v1_kernelI13__nv_bfloat16S1_Li96ELi8ELi128ELNS_18Fp8KVCacheDataTypeE0ELb1EEEvPT_PKS3_PKT0_S9_ifPKiSB_iPKfiiiSD_SD_iiiii,"",@"SHT_CUDA_INFO"
	.sectionflags	@""
	.align	4


	//----- nvinfo : EIATTR_CUDA_API_VERSION
	.align		4
        /*0000*/ 	.byte	0x04, 0x37
        /*0002*/ 	.short	(.L_24459 - .L_24458)
.L_24458:
        /*0004*/ 	.word	0x00000082


	//----- nvinfo : EIATTR_KPARAM_INFO
	.align		4
.L_24459:
        /*0008*/ 	.byte	0x04, 0x17
        /*000a*/ 	.short	(.L_24461 - .L_24460)
.L_24460:
        /*000c*/ 	.word	0x00000000
        /*0010*/ 	.short	0x0013
        /*0012*/ 	.short	0x0078
        /*0014*/ 	.byte	0x00, 0xf0, 0x11, 0x00


	//----- nvinfo : EIATTR_KPARAM_INFO
	.align		4
.L_24461:
        /*0018*/ 	.byte	0x04, 0x17
        /*001a*/ 	.short	(.L_24463 - .L_24462)
.L_24462:
        /*001c*/ 	.word	0x00000000
        /*0020*/ 	.short	0x0012
        /*0022*/ 	.short	0x0074
        /*0024*/ 	.byte	0x00, 0xf0, 0x11, 0x00


	//----- nvinfo : EIATTR_KPARAM_INFO
	.align		4
.L_24463:
        /*0028*/ 	.byte	0x04, 0x17
        /*002a*/ 	.short	(.L_24465 - .L_24464)
.L_24464:
        /*002c*/ 	.word	0x00000000
        /*0030*/ 	.short	0x0011
        /*0032*/ 	.short	0x0070
        /*0034*/ 	.byte	0x00, 0xf0, 0x11, 0x00


	//----- nvinfo : EIATTR_KPARAM_INFO
	.align		4
.L_24465:
        /*0038*/ 	.byte	0x04, 0x17
        /*003a*/ 	.short	(.L_24467 - .L_24466)
.L_24466:
        /*003c*/ 	.word	0x00000000
        /*0040*/ 	.short	0x0010
        /*0042*/ 	.short	0x006c
        /*0044*/ 	.byte	0x00, 0xf0, 0x11, 0x00


	//----- nvinfo : EIATTR_KPARAM_INFO
	.align		4
.L_24467:
        /*0048*/ 	.byte	0x04, 0x17
        /*004a*/ 	.short	(.L_24469 - .L_24468)
.L_24468:
        /*004c*/ 	.word	0x00000000
        /*0050*/ 	.short	0x000f
        /*0052*/ 	.short	0x0068
        /*0054*/ 	.byte	0x00, 0xf0, 0x11, 0x00


	//----- nvinfo : EIATTR_KPARAM_INFO
	.align		4
.L_24469:
        /*0058*/ 	.byte	0x04, 0x17
        /*005a*/ 	.short	(.L_24471 - .L_24470)
.L_24470:
        /*005c*/ 	.word	0x00000000
        /*0060*/ 	.short	0x000e
        /*0062*/ 	.short	0x0060
        /*0064*/ 	.byte	0x00, 0xf5, 0x21, 0x00


	//----- nvinfo : EIATTR_KPARAM_INFO
	.align		4
.L_24471:
        /*0068*/ 	.byte	0x04, 0x17
        /*006a*/ 	.short	(.L_24473 - .L_24472)
.L_24472:
        /*006c*/ 	.word	0x00000000
        /*0070*/ 	.short	0x000d
        /*0072*/ 	.short	0x0058
        /*0074*/ 	.byte	0x00, 0xf5, 0x21, 0x00


	//----- nvinfo : EIATTR_KPARAM_INFO
	.align		4
.L_24473:
        /*0078*/ 	.byte	0x04, 0x17
        /*007a*/ 	.short	(.L_24475 - .L_24474)
.L_24474:
        /*007c*/ 	.word	0x00000000
        /*0080*/ 	.short	0x000c
        /*0082*/ 	.short	0x0050
        /*0084*/ 	.byte	0x00, 0xf0, 0x11, 0x00


	//----- nvinfo : EIATTR_KPARAM_INFO
	.align		4
.L_24475:
        /*0088*/ 	.byte	0x04, 0x17
        /*008a*/ 	.short	(.L_24477 - .L_24476)
.L_24476:
        /*008c*/ 	.word	0x00000000
        /*0090*/ 	.short	0x000b
        /*0092*/ 	.short	0x004c
        /*0094*/ 	.byte	0x00, 0xf0, 0x11, 0x00


	//----- nvinfo : EIATTR_KPARAM_INFO
	.align		4
.L_24477:
        /*0098*/ 	.byte	0x04, 0x17
        /*009a*/ 	.short	(.L_24479 - .L_24478)
.L_24478:
        /*009c*/ 	.word	0x00000000
        /*00a0*/ 	.short	0x000a
        /*00a2*/ 	.short	0x0048
        /*00a4*/ 	.byte	0x00, 0xf0, 0x11, 0x00


	//----- nvinfo : EIATTR_KPARAM_INFO
	.align		4
.L_24479:
        /*00a8*/ 	.byte	0x04, 0x17
        /*00aa*/ 	.short	(.L_24481 - .L_24480)
.L_24480:
        /*00ac*/ 	.word	0x00000000
        /*00b0*/ 	.short	0x0009
        /*00b2*/ 	.short	0x0040
        /*00b4*/ 	.byte	0x00, 0xf5, 0x21, 0x00


	//----- nvinfo : EIATTR_KPARAM_INFO
	.align		4
.L_24481:
        /*00b8*/ 	.byte	0x04, 0x17
        /*00ba*/ 	.short	(.L_24483 - .L_24482)
.L_24482:
        /*00bc*/ 	.word	0x00000000
        /*00c0*/ 	.short	0x0008
        /*00c2*/ 	.short	0x0038
        /*00c4*/ 	.byte	0x00, 0xf0, 0x11, 0x00


	//----- nvinfo : EIATTR_KPARAM_INFO
	.align		4
.L_24483:
        /*00c8*/ 	.byte	0x04, 0x17
        /*00ca*/ 	.short	(.L_24485 - .L_24484)
.L_24484:
        /*00cc*/ 	.word	0x00000000
        /*00d0*/ 	.short	0x0007
        /*00d2*/ 	.short	0x0030
        /*00d4*/ 	.byte	0x00, 0xf5, 0x21, 0x00


	//----- nvinfo : EIATTR_KPARAM_INFO
	.align		4
.L_24485:
        /*00d8*/ 	.byte	0x04, 0x17
        /*00da*/ 	.short	(.L_24487 - .L_24486)
.L_24486:
        /*00dc*/ 	.word	0x00000000
        /*00e0*/ 	.short	0x0006
        /*00e2*/ 	.short	0x0028
        /*00e4*/ 	.byte	0x00, 0xf5, 0x21, 0x00


	//----- nvinfo : EIATTR_KPARAM_INFO
	.align		4
.L_24487:
        /*00e8*/ 	.byte	0x04, 0x17
        /*00ea*/ 	.short	(.L_24489 - .L_24488)
.L_24488:
        /*00ec*/ 	.word	0x00000000
        /*00f0*/ 	.short	0x0005
        /*00f2*/ 	.short	0x0024
        /*00f4*/ 	.byte	0x00, 0xf0, 0x11, 0x00


	//----- nvinfo : EIATTR_KPARAM_INFO
	.align		4
.L_24489:
        /*00f8*/ 	.byte	0x04, 0x17
        /*00fa*/ 	.short	(.L_24491 - .L_24490)
.L_24490:
        /*00fc*/ 	.word	0x00000000
        /*0100*/ 	.short	0x0004
        /*0102*/ 	.short	0x0020
        /*0104*/ 	.byte	0x00, 0xf0, 0x11, 0x00


	//----- nvinfo : EIATTR_KPARAM_INFO
	.align		4
.L_24491:
        /*0108*/ 	.byte	0x04, 0x17
        /*010a*/ 	.short	(.L_24493 - .L_24492)
.L_24492:
        /*010c*/ 	.word	0x00000000
        /*0110*/ 	.short	0x0003
        /*0112*/ 	.short	0x0018
        /*0114*/ 	.byte	0x00, 0xf5, 0x21, 0x00


	//----- nvinfo : EIATTR_KPARAM_INFO
	.align		4
.L_24493:
        /*0118*/ 	.byte	0x04, 0x17
        /*011a*/ 	.short	(.L_24495 - .L_24494)
.L_24494:
        /*011c*/ 	.word	0x00000000
        /*0120*/ 	.short	0x0002
        /*0122*/ 	.short	0x0010
        /*0124*/ 	.byte	0x00, 0xf5, 0x21, 0x00


	//----- nvinfo : EIATTR_KPARAM_INFO
	.align		4
.L_24495:
        /*0128*/ 	.byte	0x04, 0x17
        /*012a*/ 	.short	(.L_24497 - .L_24496)
.L_24496:
        /*012c*/ 	.word	0x00000000
        /*0130*/ 	.short	0x0001
        /*0132*/ 	.short	0x0008
        /*0134*/ 	.byte	0x00, 0xf5, 0x21, 0x00


	//----- nvinfo : EIATTR_KPARAM_INFO
	.align		4
.L_24497:
        /*0138*/ 	.byte	0x04, 0x17
        /*013a*/ 	.short	(.L_24499 - .L_24498)
.L_24498:
        /*013c*/ 	.word	0x00000000
        /*0140*/ 	.short	0x0000
        /*0142*/ 	.short	0x0000
        /*0144*/ 	.byte	0x00, 0xf5, 0x21, 0x00


	//----- nvinfo : EIATTR_SPARSE_MMA_MASK
	.align		4
.L_24499:
        /*0148*/ 	.byte	0x03, 0x50
        /*014a*/ 	.short	0x0000


	//----- nvinfo : EIATTR_MAXREG_COUNT
	.align		4
        /*014c*/ 	.byte	0x03, 0x1b
        /*014e*/ 	.short	0x00ff


	//----- nvinfo : EIATTR_NUM_BARRIERS
	.align		4
        /*0150*/ 	.byte	0x02, 0x4c
        /*0152*/ 	.byte	0x01
	.zero		1


	//----- nvinfo : EIATTR_MERCURY_ISA_VERSION
	.align		4
        /*0154*/ 	.byte	0x03, 0x5f
        /*0156*/ 	.short	0x0101


	//----- nvinfo : EIATTR_COOP_GROUP_MASK_REGIDS
	.align		4
        /*0158*/ 	.byte	0x04, 0x29
        /*015a*/ 	.short	(.L_24501 - .L_24500)


	//   ....[0]....
.L_24500:
        /*015c*/ 	.word	0xffffffff


	//   ....[1]....
        /*0160*/ 	.word	0xffffffff


	//   ....[2]....
        /*0164*/ 	.word	0xffffffff


	//   ....[3]....
        /*0168*/ 	.word	0xffffffff


	//   ....[4]....
        /*016c*/ 	.word	0xffffffff


	//   ....[5]....
        /*0170*/ 	.word	0xffffffff


	//   ....[6]....
        /*0174*/ 	.word	0xffffffff


	//   ....[7]....
        /*0178*/ 	.word	0xffffffff


	//   ....[8]....
        /*017c*/ 	.word	0xffffffff


	//   ....[9]....
        /*0180*/ 	.word	0xffffffff


	//   ....[10]....
        /*0184*/ 	.word	0xffffffff


	//   ....[11]....
        /*0188*/ 	.word	0xffffffff


	//   ....[12]....
        /*018c*/ 	.word	0xffffffff


	//   ....[13]....
        /*0190*/ 	.word	0xffffffff


	//   ....[14]....
        /*0194*/ 	.word	0xffffffff


	//   ....[15]....
        /*0198*/ 	.word	0xffffffff


	//   ....[16]....
        /*019c*/ 	.word	0x0500000b


	//   ....[17]....
        /*01a0*/ 	.word	0x0500000b


	//   ....[18]....
        /*01a4*/ 	.word	0x0500000b


	//   ....[19]....
        /*01a8*/ 	.word	0x0500000b


	//   ....[20]....
        /*01ac*/ 	.word	0x0500000b


	//----- nvinfo : EIATTR_COOP_GROUP_INSTR_OFFSETS
	.align		4
.L_24501:
        /*01b0*/ 	.byte	0x04, 0x28
        /*01b2*/ 	.short	(.L_24503 - .L_24502)


	//   ....[0]....
.L_24502:
        /*01b4*/ 	.word	0x00001530


	//   ....[1]....
        /*01b8*/ 	.word	0x00001550


	//   ....[2]....
        /*01bc*/ 	.word	0x00001710


	//   ....[3]....
        /*01c0*/ 	.word	0x00001730


	//   ....[4]....
        /*01c4*/ 	.word	0x00001750


	//   ....[5]....
        /*01c8*/ 	.word	0x000018d0


	//   ....[6]....
        /*01cc*/ 	.word	0x000018f0


	//   ....[7]....
        /*01d0*/ 	.word	0x00001910


	//   ....[8]....
        /*01d4*/ 	.word	0x00002740


	//   ....[9]....
        /*01d8*/ 	.word	0x00002770


	//   ....[10]....
        /*01dc*/ 	.word	0x00002790


	//   ....[11]....
        /*01e0*/ 	.word	0x000027b0


	//   ....[12]....
        /*01e4*/ 	.word	0x000027d0


	//   ....[13]....
        /*01e8*/ 	.word	0x00002820


	//   ....[14]....
        /*01ec*/ 	.word	0x00002840


	//   ....[15]....
        /*01f0*/ 	.word	0x00002860


	//   ....[16]....
        /*01f4*/ 	.word	0x000047d0


	//   ....[17]....
        /*01f8*/ 	.word	0x00004860


	//   ....[18]....
        /*01fc*/ 	.word	0x000048f0


	//   ....[19]....
        /*0200*/ 	.word	0x00004980


	//   ....[20]....
        /*0204*/ 	.word	0x000049e0


	//----- nvinfo : EIATTR_VRC_CTA_INIT_COUNT
	.align		4
.L_24503:
        /*0208*/ 	.byte	0x02, 0x4a
	.zero		1
	.zero		1


	//----- nvinfo : EIATTR_EXIT_INSTR_OFFSETS
	.align		4
        /*020c*/ 	.byte	0x04, 0x1c
        /*020e*/ 	.short	(.L_24505 - .L_24504)


	//   ....[0]....
.L_24504:
        /*0210*/ 	.word	0x00004600


	//   ....[1]....
        /*0214*/ 	.word	0x00004760


	//----- nvinfo : EIATTR_CRS_STACK_SIZE
	.align		4
.L_24505:
        /*0218*/ 	.byte	0x04, 0x1e
        /*021a*/ 	.short	(.L_24507 - .L_24506)
.L_24506:
        /*021c*/ 	.word	0x00000000


	//----- nvinfo : EIATTR_CBANK_PARAM_SIZE
	.align		4
.L_24507:
        /*0220*/ 	.byte	0x03, 0x19
        /*0222*/ 	.short	0x007c


	//----- nvinfo : EIATTR_PARAM_CBANK
	.align		4
        /*0224*/ 	.byte	0x04, 0x0a
        /*0226*/ 	.short	(.L_24509 - .L_24508)
	.align		4
.L_24508:
        /*0228*/ 	.word	index@(.nv.constant0._ZN4vllm25paged_attention_v1_kernelI13__nv_bfloat16S1_Li96ELi8ELi128ELNS_18Fp8KVCacheDataTypeE0ELb1EEEvPT_PKS3_PKT0_S9_ifPKiSB_iPKfiiiSD_SD_iiiii)
        /*022c*/ 	.short	0x0380
        /*022e*/ 	.short	0x007c


	//----- nvinfo : EIATTR_SW_WAR
	.align		4
.L_24509:
        /*0230*/ 	.byte	0x04, 0x36
        /*0232*/ 	.short	(.L_24511 - .L_24510)
.L_24510:
        /*0234*/ 	.word	0x00000008
.L_24511:


//--------------------- .nv.info._ZN4vllm25paged_attention_v1_kernelI13__nv_bfloat16S1_Li80ELi8ELi128ELNS_18Fp8KVCacheDataTypeE0ELb1EEEvPT_PKS3_PKT0_S9_ifPKiSB_iPKfiiiSD_SD_iiiii --------------------------
	.section	.nv.info._ZN4vllm25paged_attention_v1_kernelI13__nv_bfloat16S1_Li80ELi8ELi128ELNS_18Fp8KVCacheDataTypeE0ELb1EEEvPT_PKS3_PKT0_S9_ifPKiSB_iPKfiiiSD_SD_iiiii,"",@"SHT_CUDA_INFO"
	.sectionflags	@""
	.align	4


	//----- nvinfo : EIATTR_CUDA_API_VERSION
	.align		4
        /*0000*/ 	.byte	0x04, 0x37
        /*0002*/ 	.short	(.L_24513 - .L_24512)
.L_24512:
        /*0004*/ 	.word	0x00000082


	//----- nvinfo : EIATTR_KPARAM_INFO
	.align		4
.L_24513:
        /*0008*/ 	.byte	0x04, 0x17
        /*000a*/ 	.short	(.L_24515 - .L_24514)
.L_24514:
        /*000c*/ 	.word	0x00000000
        /*0010*/ 	.short	0x0013
        /*0012*/ 	.short	0x0078
        /*0014*/ 	.byte	0x00, 0xf0, 0x11, 0x00


	//----- nvinfo : EIATTR_KPARAM_INFO
	.align		4
.L_24515:
        /*0018*/ 	.byte	0x04, 0x17
        /*001a*/ 	.short	(.L_24517 - .L_24516)
.L_24516:
        /*001c*/ 	.word	0x00000000
        /*0020*/ 	.short	0x0012
        /*0022*/ 	.short	0x0074
        /*0024*/ 	.byte	0x00, 0xf0, 0x11, 0x00


	//----- nvinfo : EIATTR_KPARAM_INFO
	.align		4
.L_24517:
        /*0028*/ 	.byte	0x04, 0x17
        /*002a*/ 	.short	(.L_24519 - .L_24518)
.L_24518:
        /*002c*/ 	.word	0x00000000
        /*0030*/ 	.short	0x0011
        /*0032*/ 	.short	0x0070
        /*0034*/ 	.byte	0x00, 0xf0, 0x11, 0x00


	//----- nvinfo : EIATTR_KPARAM_INFO
	.align		4
.L_24519:
        /*0038*/ 	.byte	0x04, 0x17
        /*003a*/ 	.short	(.L_24521 - .L_24520)
.L_24520:
        /*003c*/ 	.word	0x00000000
        /*0040*/ 	.short	0x0010
        /*0042*/ 	.short	0x006c
        /*0044*/ 	.byte	0x00, 0xf0, 0x11, 0x00


	//----- nvinfo : EIATTR_KPARAM_INFO
	.align		4
.L_24521:
        /*0048*/ 	.byte	0x04, 0x17
        /*004a*/ 	.short	(.L_24523 - .L_24522)
.L_24522:
        /*004c*/ 	.word	0x00000000
        /*0050*/ 	.short	0x000f
        /*0052*/ 	.short	0x0068
        /*0054*/ 	.byte	0x00, 0xf0, 0x11, 0x00


	//----- nvinfo : EIATTR_KPARAM_INFO
	.align		4
.L_24523:
        /*0058*/ 	.byte	0x04, 0x17
        /*005a*/ 	.short	(.L_24525 - .L_24524)
.L_24524:
        /*005c*/ 	.word	0x00000000
        /*0060*/ 	.short	0x000e
        /*0062*/ 	.short	0x0060
        /*0064*/ 	.byte	0x00, 0xf5, 0x21, 0x00


	//----- nvinfo : EIATTR_KPARAM_INFO
	.align		4
.L_24525:
        /*0068*/ 	.byte	0x04, 0x17
        /*006a*/ 	.short	(.L_24527 - .L_24526)
.L_24526:
        /*006c*/ 	.word	0x00000000
        /*0070*/ 	.short	0x000d
        /*0072*/ 	.short	0x0058
        /*0074*/ 	.byte	0x00, 0xf5, 0x21, 0x00


	//----- nvinfo : EIATTR_KPARAM_INFO
	.align		4
.L_24527:
        /*0078*/ 	.byte	0x04, 0x17
        /*007a*/ 	.short	(.L_24529 - .L_24528)
.L_24528:
        /*007c*/ 	.word	0x00000000
        /*0080*/ 	.short	0x000c
        /*0082*/ 	.short	0x0050
        /*0084*/ 	.byte	0x00, 0xf0, 0x11, 0x00


	//----- nvinfo : EIATTR_KPARAM_INFO
	.align		4
.L_24529:
        /*0088*/ 	.byte	0x04, 0x17
        /*008a*/ 	.short	(.L_24531 - .L_24530)
.L_24530:
        /*008c*/ 	.word	0x00000000
        /*0090*/ 	.short	0x000b
        /*0092*/ 	.short	0x004c
        /*0094*/ 	.byte	0x00, 0xf0, 0x11, 0x00


	//----- nvinfo : EIATTR_KPARAM_INFO
	.align		4
.L_24531:
        /*0098*/ 	.byte	0x04, 0x17
        /*009a*/ 	.short	(.L_24533 - .L_24532)
.L_24532:
        /*009c*/ 	.word	0x00000000
        /*00a0*/ 	.short	0x000a
        /*00a2*/ 	.short	0x0048
        /*00a4*/ 	.byte	0x00, 0xf0, 0x11, 0x00


	//----- nvinfo : EIATTR_KPARAM_INFO
	.align		4
.L_24533:
        /*00a8*/ 	.byte	0x04, 0x17
        /*00aa*/ 	.short	(.L_24535 - .L_24534)
.L_24534:
        /*00ac*/ 	.word	0x00000000
        /*00b0*/ 	.short	0x0009
        /*00b2*/ 	.short	0x0040
        /*00b4*/ 	.byte	0x00, 0xf5, 0x21, 0x00


	//----- nvinfo : EIATTR_KPARAM_INFO
	.align		4
.L_24535:
        /*00b8*/ 	.byte	0x04, 0x17
        /*00ba*/ 	.short	(.L_24537 - .L_24536)
.L_24536:
        /*00bc*/ 	.word	0x00000000
        /*00c0*/ 	.short	0x0008
        /*00c2*/ 	.short	0x0038
        /*00c4*/ 	.byte	0x00, 0xf0, 0x11, 0x00


	//----- nvinfo : EIATTR_KPARAM_INFO
	.align		4
.L_24537:
        /*00c8*/ 	.byte	0x04, 0x17
        /*00ca*/ 	.short	(.L_24539 - .L_24538)
.L_24538:
        /*00cc*/ 	.word	0x00000000
        /*00d0*/ 	.short	0x0007
        /*00d2*/ 	.short	0x0030
        /*00d4*/ 	.byte	0x00, 0xf5, 0x21, 0x00


	//----- nvinfo : EIATTR_KPARAM_INFO
	.align		4
.L_24539:
        /*00d8*/ 	.byte	0x04, 0x17
        /*00da*/ 	.short	(.L_24541 - .L_24540)
.L_24540:
        /*00dc*/ 	.word	0x00000000
        /*00e0*/ 	.short	0x0006
        /*00e2*/ 	.short	0x0028
        /*00e4*/ 	.byte	0x00, 0xf5, 0x21, 0x00


	//----- nvinfo : EIATTR_KPARAM_INFO
	.align		4
.L_24541:
        /*00e8*/ 	.byte	0x04, 0x17
        /*00ea*/ 	.short	(.L_24543 - .L_24542)
.L_24542:
        /*00ec*/ 	.word	0x00000000
        /*00f0*/ 	.short	0x0005
        /*00f2*/ 	.short	0x0024
        /*00f4*/ 	.byte	0x00, 0xf0, 0x11, 0x00


	//----- nvinfo : EIATTR_KPARAM_INFO
	.align		4
.L_24543:
        /*00f8*/ 	.byte	0x04, 0x17
        /*00fa*/ 	.short	(.L_24545 - .L_24544)
.L_24544:
        /*00fc*/ 	.word	0x00000000
        /*0100*/ 	.short	0x0004
        /*0102*/ 	.short	0x0020
        /*0104*/ 	.byte	0x00, 0xf0, 0x11, 0x00


	//----- nvinfo : EIATTR_KPARAM_INFO
	.align		4
.L_24545:
        /*0108*/ 	.byte	0x04, 0x17
        /*010a*/ 	.short	(.L_24547 - .L_24546)
.L_24546:
        /*010c*/ 	.word	0x00000000
        /*0110*/ 	.short	0x0003
        /*0112*/ 	.short	0x0018
        /*0114*/ 	.byte	0x00, 0xf5, 0x21, 0x00


	//----- nvinfo : EIATTR_KPARAM_INFO
	.align		4
.L_24547:
        /*0118*/ 	.byte	0x04, 0x17
        /*011a*/ 	.short	(.L_24549 - .L_24548)
.L_24548:
        /*011c*/ 	.word	0x00000000
        /*0120*/ 	.short	0x0002
        /*0122*/ 	.short	0x0010
        /*0124*/ 	.byte	0x00, 0xf5, 0x21, 0x00


	//----- nvinfo : EIATTR_KPARAM_INFO
	.align		4
.L_24549:
        /*0128*/ 	.byte	0x04, 0x17
        /*012a*/ 	.short	(.L_24551 - .L_24550)
.L_24550:
        /*012c*/ 	.word	0x00000000
        /*0130*/ 	.short	0x0001
        /*0132*/ 	.short	0x0008
        /*0134*/ 	.byte	0x00, 0xf5, 0x21, 0x00


	//----- nvinfo : EIATTR_KPARAM_INFO
	.align		4
.L_24551:
        /*0138*/ 	.byte	0x04, 0x17
        /*013a*/ 	.short	(.L_24553 - .L_24552)
.L_24552:
        /*013c*/ 	.word	0x00000000
        /*0140*/ 	.short	0x0000
        /*0142*/ 	.short	0x0000
        /*0144*/ 	.byte	0x00, 0xf5, 0x21, 0x00


	//----- nvinfo : EIATTR_SPARSE_MMA_MASK
	.align		4
.L_24553:
        /*0148*/ 	.byte	0x03, 0x50
        /*014a*/ 	.short	0x0000


	//----- nvinfo : EIATTR_MAXREG_COUNT
	.align		4
        /*014c*/ 	.byte	0x03, 0x1b
        /*014e*/ 	.short	0x00ff


	//----- nvinfo : EIATTR_NUM_BARRIERS
	.align		4
        /*0150*/ 	.byte	0x02, 0x4c
        /*0152*/ 	.byte	0x01
	.zero		1


	//----- nvinfo : EIATTR_MERCURY_ISA_VERSION
	.align		4
        /*0154*/ 	.byte	0x03, 0x5f
        /*0156*/ 	.short	0x0101


	//----- nvinfo : EIATTR_COOP_GROUP_MASK_REGIDS
	.align		4
        /*0158*/ 	.byte	0x04, 0x29
        /*015a*/ 	.short	(.L_24555 - .L_24554)


	//   ....[0]....
.L_24554:
        /*015c*/ 	.word	0xffffffff


	//   ....[1]....
        /*0160*/ 	.word	0xffffffff


	//   ....[2]....
        /*0164*/ 	.word	0xffffffff


	//   ....[3]....
        /*0168*/ 	.word	0xffffffff


	//   ....[4]....
        /*016c*/ 	.word	0xffffffff


	//   ....[5]....
        /*0170*/ 	.word	0xffffffff


	//   ....[6]....
        /*0174*/ 	.word	0xffffffff


	//   ....[7]....
        /*0178*/ 	.word	0xffffffff


	//   ....[8]....
        /*017c*/ 	.word	0xffffffff


	//   ....[9]....
        /*0180*/ 	.word	0xffffffff


	//   ....[10]....
        /*0184*/ 	.word	0xffffffff


	//   ....[11]....
        /*0188*/ 	.word	0xffffffff


	//   ....[12]....
        /*018c*/ 	.word	0xffffffff


	//   ....[13]....
        /*0190*/ 	.word	0xffffffff


	//   ....[14]....
        /*0194*/ 	.word	0xffffffff


	//   ....[15]....
        /*0198*/ 	.word	0xffffffff


	//   ....[16]....
        /*019c*/ 	.word	0x05000016


	//   ....[17]....
        /*01a0*/ 	.word	0x05000016


	//   ....[18]....
        /*01a4*/ 	.word	0x05000016


	//   ....[19]....
        /*01a8*/ 	.word	0x05000016


	//   ....[20]....
        /*01ac*/ 	.word	0x05000016


	//----- nvinfo : EIATTR_COOP_GROUP_INSTR_OFFSETS
	.align		4
.L_24555:
        /*01b0*/ 	.byte	0x04, 0x28
        /*01b2*/ 	.short	(.L_24557 - .L_24556)


	//   ....[0]....
.L_24556:
        /*01b4*/ 	.word	0x00001430


	//   ....[1]....
        /*01b8*/ 	.word	0x00001450


	//   ....[2]....
        /*01bc*/ 	.word	0x00001610


	//   ....[3]....
        /*01c0*/ 	.word	0x00001630


	//   ....[4]....
        /*01c4*/ 	.word	0x00001650


	//   ....[5]....
        /*01c8*/ 	.word	0x000017a0


	//   ....[6]....
        /*01cc*/ 	.word	0x000017c0


	//   ....[7]....
        /*01d0*/ 	.word	0x00001800


	//   ....[8]....
        /*01d4*/ 	.word	0x00002630


	//   ....[9]....
        /*01d8*/ 	.word	0x00002660


	//   ....[10]....
        /*01dc*/ 	.word	0x00002680


	//   ....[11]....
        /*01e0*/ 	.word	0x000026a0


	//   ....[12]....
        /*01e4*/ 	.word	0x000026c0


	//   ....[13]....
        /*01e8*/ 	.word	0x00002710


	//   ....[14]....
        /*01ec*/ 	.word	0x00002730


	//   ....[15]....
        /*01f0*/ 	.word	0x00002750


	//   ....[16]....
        /*01f4*/ 	.word	0x000047f0


	//   ....[17]....
        /*01f8*/ 	.word	0x00004890


	//   ....[18]....
        /*01fc*/ 	.word	0x00004920


	//   ....[19]....
        /*0200*/ 	.word	0x000049c0


	//   ....[20]....
        /*0204*/ 	.word	0x00004a30


	//----- nvinfo : EIATTR_VRC_CTA_INIT_COUNT
	.align		4
.L_24557:
        /*0208*/ 	.byte	0x02, 0x4a
	.zero		1
	.zero		1


	//----- nvinfo : EIATTR_EXIT_INSTR_OFFSETS
	.align		4
        /*020c*/ 	.byte	0x04, 0x1c
        /*020e*/ 	.short	(.L_24559 - .L_24558)


	//   ....[0]....
.L_24558:
        /*0210*/ 	.word	0x00004650


	//   ....[1]....
        /*0214*/ 	.word	0x00004760


	//   ....[2]....
        /*0218*/ 	.word	0x00004790


	//----- nvinfo : EIATTR_CRS_STACK_SIZE
	.align		4
.L_24559:
        /*021c*/ 	.byte	0x04, 0x1e
        /*021e*/ 	.short	(.L_24561 - .L_24560)
.L_24560:
        /*0220*/ 	.word	0x00000000


	//----- nvinfo : EIATTR_CBANK_PARAM_SIZE
	.align		4
.L_24561:
        /*0224*/ 	.byte	0x03, 0x19
        /*0226*/ 	.short	0x007c


	//----- nvinfo : EIATTR_PARAM_CBANK
	.align		4
        /*0228*/ 	.byte	0x04, 0x0a
        /*022a*/ 	.short	(.L_24563 - .L_24562)
	.align		4
.L_24562:
        /*022c*/ 	.word	index@(.nv.constant0._ZN4vllm25paged_attention_v1_kernelI13__nv_bfloat16S1_Li80ELi8ELi128ELNS_18Fp8KVCacheDataTypeE0ELb1EEEvPT_PKS3_PKT0_S9_ifPKiSB_iPKfiiiSD_SD_iiiii)
        /*0230*/ 	.short	0x0380
        /*0232*/ 	.short	0x007c


	//----- nvinfo : EIATTR_SW_WAR
	.align		4
.L_24563:
        /*0234*/ 	.byte	0x04, 0x36
        /*0236*/ 	.short	(.L_24565 - .L_24564)
.L_24564:
        /*0238*/ 	.word	0x00000008
.L_24565:


//--------------------- .nv.info._ZN4vllm25paged_attention_v1_kernelI13__nv_bfloat16S1_Li64ELi8ELi128ELNS_18Fp8KVCacheDataTypeE0ELb1EEEvPT_PKS3_PKT0_S9_ifPKiSB_iPKfiiiSD_SD_iiiii --------------------------
	.section	.nv.info._ZN4vllm25paged_attention_v1_kernelI13__nv_bfloat16S1_Li64ELi8ELi128ELNS_18Fp8KVCacheDataTypeE0ELb1EEEvPT_PKS3_PKT0_S9_ifPKiSB_iPKfiiiSD_SD_iiiii,"",@"SHT_CUDA_INFO"
	.sectionflags	@""
	.align	4


	//----- nvinfo : EIATTR_CUDA_API_VERSION
	.align		4
        /*0000*/ 	.byte	0x04, 0x37
        /*0002*/ 	.short	(.L_24567 - .L_24566)
.L_24566:
        /*0004*/ 	.word	0x00000082


	//----- nvinfo : EIATTR_KPARAM_INFO
	.align		4
.L_24567:
        /*0008*/ 	.byte	0x04, 0x17
        /*000a*/ 	.short	(.L_24569 - .L_24568)
.L_24568:
        /*000c*/ 	.word	0x00000000
        /*0010*/ 	.short	0x0013
        /*0012*/ 	.short	0x0078
        /*0014*/ 	.byte	0x00, 0xf0, 0x11, 0x00


	//----- nvinfo : EIATTR_KPARAM_INFO
	.align		4
.L_24569:
        /*0018*/ 	.byte	0x04, 0x17
        /*001a*/ 	.short	(.L_24571 - .L_24570)
.L_24570:
        /*001c*/ 	.word	0x00000000
        /*0020*/ 	.short	0x0012
        /*0022*/ 	.short	0x0074
        /*0024*/ 	.byte	0x00, 0xf0, 0x11, 0x00


	//----- nvinfo : EIATTR_KPARAM_INFO
	.align		4
.L_24571:
        /*0028*/ 	.byte	0x04, 0x17
        /*002a*/ 	.short	(.L_24573 - .L_24572)
.L_24572:
        /*002c*/ 	.word	0x00000000
        /*0030*/ 	.short	0x0011
        /*0032*/ 	.short	0x0070
        /*0034*/ 	.byte	0x00, 0xf0, 0x11, 0x00


	//----- nvinfo : EIATTR_KPARAM_INFO
	.align		4
.L_24573:
        /*0038*/ 	.byte	0x04, 0x17
        /*003a*/ 	.short	(.L_24575 - .L_24574)
.L_24574:
        /*003c*/ 	.word	0x00000000
        /*0040*/ 	.short	0x0010
        /*0042*/ 	.short	0x006c
        /*0044*/ 	.byte	0x00, 0xf0, 0x11, 0x00


	//----- nvinfo : EIATTR_KPARAM_INFO
	.align		4
.L_24575:
        /*0048*/ 	.byte	0x04, 0x17
        /*004a*/ 	.short	(.L_24577 - .L_24576)
.L_24576:
        /*004c*/ 	.word	0x00000000
        /*0050*/ 	.short	0x000f
        /*0052*/ 	.short	0x0068
        /*0054*/ 	.byte	0x00, 0xf0, 0x11, 0x00


	//----- nvinfo : EIATTR_KPARAM_INFO
	.align		4
.L_24577:
        /*0058*/ 	.byte	0x04, 0x17
        /*005a*/ 	.short	(.L_24579 - .L_24578)
.L_24578:
        /*005c*/ 	.word	0x00000000
        /*0060*/ 	.short	0x000e
        /*0062*/ 	.short	0x0060
        /*0064*/ 	.byte	0x00, 0xf5, 0x21, 0x00


	//----- nvinfo : EIATTR_KPARAM_INFO
	.align		4
.L_24579:
        /*0068*/ 	.byte	0x04, 0x17
        /*006a*/ 	.short	(.L_24581 - .L_24580)
.L_24580:
        /*006c*/ 	.word	0x00000000
        /*0070*/ 	.short	0x000d
        /*0072*/ 	.short	0x0058
        /*0074*/ 	.byte	0x00, 0xf5, 0x21, 0x00


	//----- nvinfo : EIATTR_KPARAM_INFO
	.align		4
.L_24581:
        /*0078*/ 	.byte	0x04, 0x17
        /*007a*/ 	.short	(.L_24583 - .L_24582)
.L_24582:
        /*007c*/ 	.word	0x00000000
        /*0080*/ 	.short	0x000c
        /*0082*/ 	.short	0x0050
        /*0084*/ 	.byte	0x00, 0xf0, 0x11, 0x00


	//----- nvinfo : EIATTR_KPARAM_INFO
	.align		4
.L_24583:
        /*0088*/ 	.byte	0x04, 0x17
        /*008a*/ 	.short	(.L_24585 - .L_24584)
.L_24584:
        /*008c*/ 	.word	0x00000000
        /*0090*/ 	.short	0x000b
        /*0092*/ 	.short	0x004c
        /*0094*/ 	.byte	0x00, 0xf0, 0x11, 0x00


	//----- nvinfo : EIATTR_KPARAM_INFO
	.align		4
.L_24585:
        /*0098*/ 	.byte	0x04, 0x17
        /*009a*/ 	.short	(.L_24587 - .L_24586)
.L_24586:
        /*009c*/ 	.word	0x00000000
        /*00a0*/ 	.short	0x000a
        /*00a2*/ 	.short	0x0048
        /*00a4*/ 	.byte	0x00, 0xf0, 0x11, 0x00


	//----- nvinfo : EIATTR_KPARAM_INFO
	.align		4
.L_24587:
        /*00a8*/ 	.byte	0x04, 0x17
        /*00aa*/ 	.short	(.L_24589 - .L_24588)
.L_24588:
        /*00ac*/ 	.word	0x00000000
        /*00b0*/ 	.short	0x0009
        /*00b2*/ 	.short	0x0040
        /*00b4*/ 	.byte	0x00, 0xf5, 0x21, 0x00


	//----- nvinfo : EIATTR_KPARAM_INFO
	.align		4
.L_24589:
        /*00b8*/ 	.byte	0x04, 0x17
        /*00ba*/ 	.short	(.L_24591 - .L_24590)
.L_24590:
        /*00bc*/ 	.word	0x00000000
        /*00c0*/ 	.short	0x0008
        /*00c2*/ 	.short	0x0038
        /*00c4*/ 	.byte	0x00, 0xf0, 0x11, 0x00


	//----- nvinfo : EIATTR_KPARAM_INFO
	.align		4
.L_24591:
        /*00c8*/ 	.byte	0x04, 0x17
        /*00ca*/ 	.short	(.L_24593 - .L_24592)
.L_24592:
        /*00cc*/ 	.word	0x00000000
        /*00d0*/ 	.short	0x0007
        /*00d2*/ 	.short	0x0030
        /*00d4*/ 	.byte	0x00, 0xf5, 0x21, 0x00


	//----- nvinfo : EIATTR_KPARAM_INFO
	.align		4
.L_24593:
        /*00d8*/ 	.byte	0x04, 0x17
        /*00da*/ 	.short	(.L_24595 - .L_24594)
.L_24594:
        /*00dc*/ 	.word	0x00000000
        /*00e0*/ 	.short	0x0006
        /*00e2*/ 	.short	0x0028
        /*00e4*/ 	.byte	0x00, 0xf5, 0x21, 0x00


	//----- nvinfo : EIATTR_KPARAM_INFO
	.align		4
.L_24595:
        /*00e8*/ 	.byte	0x04, 0x17
        /*00ea*/ 	.short	(.L_24597 - .L_24596)
.L_24596:
        /*00ec*/ 	.word	0x00000000
        /*00f0*/ 	.short	0x0005
        /*00f2*/ 	.short	0x0024
        /*00f4*/ 	.byte	0x00, 0xf0, 0x11, 0x00


	//----- nvinfo : EIATTR_KPARAM_INFO
	.align		4
.L_24597:
        /*00f8*/ 	.byte	0x04, 0x17
        /*00fa*/ 	.short	(.L_24599 - .L_24598)
.L_24598:
        /*00fc*/ 	.word	0x00000000
        /*0100*/ 	.short	0x0004
        /*0102*/ 	.short	0x0020
        /*0104*/ 	.byte	0x00, 0xf0, 0x11, 0x00


	//----- nvinfo : EIATTR_KPARAM_INFO
	.align		4
.L_24599:
        /*0108*/ 	.byte	0x04, 0x17
        /*010a*/ 	.short	(.L_24601 - .L_24600)
.L_24600:
        /*010c*/ 	.word	0x00000000
        /*0110*/ 	.short	0x0003
        /*0112*/ 	.short	0x0018
        /*0114*/ 	.byte	0x00, 0xf5, 0x21, 0x00


	//----- nvinfo : EIATTR_KPARAM_INFO
	.align		4
.L_24601:
        /*0118*/ 	.byte	0x04, 0x17
        /*011a*/ 	.short	(.L_24603 - .L_24602)
.L_24602:
        /*011c*/ 	.word	0x00000000
        /*0120*/ 	.short	0x0002
        /*0122*/ 	.short	0x0010
        /*0124*/ 	.byte	0x00, 0xf5, 0x21, 0x00


	//----- nvinfo : EIATTR_KPARAM_INFO
	.align		4
.L_24603:
        /*0128*/ 	.byte	0x04, 0x17
        /*012a*/ 	.short	(.L_24605 - .L_24604)
.L_24604:
        /*012c*/ 	.word	0x00000000
        /*0130*/ 	.short	0x0001
        /*0132*/ 	.short	0x0008
        /*0134*/ 	.byte	0x00, 0xf5, 0x21, 0x00


	//----- nvinfo : EIATTR_KPARAM_INFO
	.align		4
.L_24605:
        /*0138*/ 	.byte	0x04, 0x17
        /*013a*/ 	.short	(.L_24607 - .L_24606)
.L_24606:
        /*013c*/ 	.word	0x00000000
        /*0140*/ 	.short	0x0000
        /*0142*/ 	.short	0x0000
        /*0144*/ 	.byte	0x00, 0xf5, 0x21, 0x00


	//----- nvinfo : EIATTR_SPARSE_MMA_MASK
	.align		4
.L_24607:
        /*0148*/ 	.byte	0x03, 0x50
        /*014a*/ 	.short	0x0000


	//----- nvinfo : EIATTR_MAXREG_COUNT
	.align		4
        /*014c*/ 	.byte	0x03, 0x1b
        /*014e*/ 	.short	0x00ff


	//----- nvinfo : EIATTR_NUM_BARRIERS
	.align		4
        /*0150*/ 	.byte	0x02, 0x4c
        /*0152*/ 	.byte	0x01
	.zero		1


	//----- nvinfo : EIATTR_MERCURY_ISA_VERSION
	.align		4
        /*0154*/ 	.byte	0x03, 0x5f
        /*0156*/ 	.short	0x0101


	//----- nvinfo : EIATTR_COOP_GROUP_MASK_REGIDS
	.align		4
        /*0158*/ 	.byte	0x04, 0x29
        /*015a*/ 	.short	(.L_24609 - .L_24608)


	//   ....[0]....
.L_24608:
        /*015c*/ 	.word	0xffffffff


	//   ....[1]....
        /*0160*/ 	.word	0xffffffff


	//   ....[2]....
        /*0164*/ 	.word	0xffffffff


	//   ....[3]....
        /*0168*/ 	.word	0xffffffff


	//   ....[4]....
        /*016c*/ 	.word	0xffffffff


	//   ....[5]....
        /*0170*/ 	.word	0xffffffff


	//   ....[6]....
        /*0174*/ 	.word	0xffffffff


	//   ....[7]....
        /*0178*/ 	.word	0xffffffff


	//   ....[8]....
        /*017c*/ 	.word	0xffffffff


	//   ....[9]....
        /*0180*/ 	.word	0xffffffff


	//   ....[10]....
        /*0184*/ 	.word	0xffffffff


	//   ....[11]....
        /*0188*/ 	.word	0xffffffff


	//   ....[12]....
        /*018c*/ 	.word	0xffffffff


	//   ....[13]....
        /*0190*/ 	.word	0xffffffff


	//   ....[14]....
        /*0194*/ 	.word	0xffffffff


	//   ....[15]....
        /*0198*/ 	.word	0xffffffff


	//   ....[16]....
        /*019c*/ 	.word	0x05000008


	//   ....[17]....
        /*01a0*/ 	.word	0x05000008


	//   ....[18]....
        /*01a4*/ 	.word	0x05000008


	//   ....[19]....
        /*01a8*/ 	.word	0x05000008


	//   ....[20]....
        /*01ac*/ 	.word	0x05000008


	//----- nvinfo : EIATTR_COOP_GROUP_INSTR_OFFSETS
	.align		4
.L_24609:
        /*01b0*/ 	.byte	0x04, 0x28
        /*01b2*/ 	.short	(.L_24611 - .L_24610)


	//   ....[0]....
.L_24610:
        /*01b4*/ 	.word	0x00001410


	//   ....[1]....
        /*01b8*/ 	.word	0x00001430


	//   ....[2]....
        /*01bc*/ 	.word	0x000015e0


	//   ....[3]....
        /*01c0*/ 	.word	0x00001600


	//   ....[4]....
        /*01c4*/ 	.word	0x00001620


	//   ....[5]....
        /*01c8*/ 	.word	0x000017a0


	//   ....[6]....
        /*01cc*/ 	.word	0x000017c0


	//   ....[7]....
        /*01d0*/ 	.word	0x000017e0


	//   ....[8]....
        /*01d4*/ 	.word	0x00002620


	//   ....[9]....
        /*01d8*/ 	.word	0x00002650


	//   ....[10]....
        /*01dc*/ 	.word	0x00002670


	//   ....[11]....
        /*01e0*/ 	.word	0x00002690


	//   ....[12]....
        /*01e4*/ 	.word	0x000026b0


	//   ....[13]....
        /*01e8*/ 	.word	0x00002700


	//   ....[14]....
        /*01ec*/ 	.word	0x00002720


	//   ....[15]....
        /*01f0*/ 	.word	0x00002740


	//   ....[16]....
        /*01f4*/ 	.word	0x00004370


	//   ....[17]....
        /*01f8*/ 	.word	0x00004400


	//   ....[18]....
        /*01fc*/ 	.word	0x000044a0


	//   ....[19]....
        /*0200*/ 	.word	0x00004530


	//   ....[20]....
        /*0204*/ 	.word	0x000045a0


	//----- nvinfo : EIATTR_VRC_CTA_INIT_COUNT
	.align		4
.L_24611:
        /*0208*/ 	.byte	0x02, 0x4a
	.zero		1
	.zero		1


	//----- nvinfo : EIATTR_EXIT_INSTR_OFFSETS
	.align		4
        /*020c*/ 	.byte	0x04, 0x1c
        /*020e*/ 	.short	(.L_24613 - .L_24612)


	//   ....[0]....
.L_24612:
        /*0210*/ 	.word	0x00004200


	//   ....[1]....
        /*0214*/ 	.word	0x00004300


	//----- nvinfo : EIATTR_CRS_STACK_SIZE
	.align		4
.L_24613:
        /*0218*/ 	.byte	0x04, 0x1e
        /*021a*/ 	.short	(.L_24615 - .L_24614)
.L_24614:
        /*021c*/ 	.word	0x00000000


	//----- nvinfo : EIATTR_CBANK_PARAM_SIZE
	.align		4
.L_24615:
        /*0220*/ 	.byte	0x03, 0x19
        /*0222*/ 	.short	0x007c


	//----- nvinfo : EIATTR_PARAM_CBANK
	.align		4
        /*0224*/ 	.byte	0x04, 0x0a
        /*0226*/ 	.short	(.L_24617 - .L_24616)
	.align		4
.L_24616:
        /*0228*/ 	.word	index@(.nv.constant0._ZN4vllm25paged_attention_v1_kernelI13__nv_bfloat16S1_Li64ELi8ELi128ELNS_18Fp8KVCacheDataTypeE0ELb1EEEvPT_PKS3_PKT0_S9_ifPKiSB_iPKfiiiSD_SD_iiiii)
        /*022c*/ 	.short	0x0380
        /*022e*/ 	.short	0x007c


	//----- nvinfo : EIATTR_SW_WAR
	.align		4
.L_24617:
        /*0230*/ 	.byte	0x04, 0x36
        /*0232*/ 	.short	(.L_24619 - .L_24618)
.L_24618:
        /*0234*/ 	.word	0x00000008
.L_24619:


//--------------------- .nv.info._ZN4vllm25paged_attention_v1_kernelI13__nv_bfloat16S1_Li32ELi8ELi128ELNS_18Fp8KVCacheDataTypeE0ELb1EEEvPT_PKS3_PKT0_S9_ifPKiSB_iPKfiiiSD_SD_iiiii --------------------------
	.section	.nv.info._ZN4vllm25paged_attention_v1_kernelI13__nv_bfloat16S1_Li32ELi8ELi128ELNS_18Fp8KVCacheDataTypeE0ELb1EEEvPT_PKS3_PKT0_S9_ifPKiSB_iPKfiiiSD_SD_iiiii,"",@"SHT_CUDA_INFO"
	.sectionflags	@""
	.align	4


	//----- nvinfo : EIATTR_CUDA_API_VERSION
	.align		4
        /*0000*/ 	.byte	0x04, 0x37
        /*0002*/ 	.short	(.L_24621 - .L_24620)
.L_24620:
        /*0004*/ 	.word	0x00000082


	//----- nvinfo : EIATTR_KPARAM_INFO
	.align		4
.L_24621:
        /*0008*/ 	.byte	0x04, 0x17
        /*000a*/ 	.short	(.L_24623 - .L_24622)
.L_24622:
        /*000c*/ 	.word	0x00000000
        /*0010*/ 	.short	0x0013
        /*0012*/ 	.short	0x0078
        /*0014*/ 	.byte	0x00, 0xf0, 0x11, 0x00


	//----- nvinfo : EIATTR_KPARAM_INFO
	.align		4
.L_24623:
        /*0018*/ 	.byte	0x04, 0x17
        /*001a*/ 	.short	(.L_24625 - .L_24624)
.L_24624:
        /*001c*/ 	.word	0x00000000
        /*0020*/ 	.short	0x0012
        /*0022*/ 	.short	0x0074
        /*0024*/ 	.byte	0x00, 0xf0, 0x11, 0x00


	//----- nvinfo : EIATTR_KPARAM_INFO
	.align		4
.L_24625:
        /*0028*/ 	.byte	0x04, 0x17
        /*002a*/ 	.short	(.L_24627 - .L_24626)
.L_24626:
        /*002c*/ 	.word	0x00000000
        /*0030*/ 	.short	0x0011
        /*0032*/ 	.short	0x0070
        /*0034*/ 	.byte	0x00, 0xf0, 0x11, 0x00


	//----- nvinfo : EIATTR_KPARAM_INFO
	.align		4
.L_24627:
        /*0038*/ 	.byte	0x04, 0x17
        /*003a*/ 	.short	(.L_24629 - .L_24628)
.L_24628:
        /*003c*/ 	.word	0x00000000
        /*0040*/ 	.short	0x0010
        /*0042*/ 	.short	0x006c
        /*0044*/ 	.byte	0x00, 0xf0, 0x11, 0x00


	//----- nvinfo : EIATTR_KPARAM_INFO
	.align		4
.L_24629:
        /*0048*/ 	.byte	0x04, 0x17
        /*004a*/ 	.short	(.L_24631 - .L_24630)
.L_24630:
        /*004c*/ 	.word	0x00000000
        /*0050*/ 	.short	0x000f
        /*0052*/ 	.short	0x0068
        /*0054*/ 	.byte	0x00, 0xf0, 0x11, 0x00


	//----- nvinfo : EIATTR_KPARAM_INFO
	.align		4
.L_24631:
        /*0058*/ 	.byte	0x04, 0x17
        /*005a*/ 	.short	(.L_24633 - .L_24632)
.L_24632:
        /*005c*/ 	.word	0x00000000
        /*0060*/ 	.short	0x000e
        /*0062*/ 	.short	0x0060
        /*0064*/ 	.byte	0x00, 0xf5, 0x21, 0x00


	//----- nvinfo : EIATTR_KPARAM_INFO
	.align		4
.L_24633:
        /*0068*/ 	.byte	0x04, 0x17
        /*006a*/ 	.short	(.L_24635 - .L_24634)
.L_24634:
        /*006c*/ 	.word	0x00000000
        /*0070*/ 	.short	0x000d
        /*0072*/ 	.short	0x0058
        /*0074*/ 	.byte	0x00, 0xf5, 0x21, 0x00


	//----- nvinfo : EIATTR_KPARAM_INFO
	.align		4
.L_24635:
        /*0078*/ 	.byte	0x04, 0x17
        /*007a*/ 	.short	(.L_24637 - .L_24636)
.L_24636:
        /*007c*/ 	.word	0x00000000
        /*0080*/ 	.short	0x000c
        /*0082*/ 	.short	0x0050
        /*0084*/ 	.byte	0x00, 0xf0, 0x11, 0x00


	//----- nvinfo : EIATTR_KPARAM_INFO
	.align		4
.L_24637:
        /*0088*/ 	.byte	0x04, 0x17
        /*008a*/ 	.short	(.L_24639 - .L_24638)
.L_24638:
        /*008c*/ 	.word	0x00000000
        /*0090*/ 	.short	0x000b
        /*0092*/ 	.short	0x004c
        /*0094*/ 	.byte	0x00, 0xf0, 0x11, 0x00


	//----- nvinfo : EIATTR_KPARAM_INFO
	.align		4
.L_24639:
        /*0098*/ 	.byte	0x04, 0x17
        /*009a*/ 	.short	(.L_24641 - .L_24640)
.L_24640:
        /*009c*/ 	.word	0x00000000
        /*00a0*/ 	.short	0x000a
        /*00a2*/ 	.short	0x0048
        /*00a4*/ 	.byte	0x00, 0xf0, 0x11, 0x00


	//----- nvinfo : EIATTR_KPARAM_INFO
	.align		4
.L_24641:
        /*00a8*/ 	.byte	0x04, 0x17
        /*00aa*/ 	.short	(.L_24643 - .L_24642)
.L_24642:
        /*00ac*/ 	.word	0x00000000
        /*00b0*/ 	.short	0x0009
        /*00b2*/ 	.short	0x0040
        /*00b4*/ 	.byte	0x00, 0xf5, 0x21, 0x00


	//----- nvinfo : EIATTR_KPARAM_INFO
	.align		4
.L_24643:
        /*00b8*/ 	.byte	0x04, 0x17
        /*00ba*/ 	.short	(.L_24645 - .L_24644)
.L_24644:
        /*00bc*/ 	.word	0x00000000
        /*00c0*/ 	.short	0x0008
        /*00c2*/ 	.short	0x0038
        /*00c4*/ 	.byte	0x00, 0xf0, 0x11, 0x00


	//----- nvinfo : EIATTR_KPARAM_INFO
	.align		4
.L_24645:
        /*00c8*/ 	.byte	0x04, 0x17
        /*00ca*/ 	.short	(.L_24647 - .L_24646)
.L_24646:
        /*00cc*/ 	.word	0x00000000
        /*00d0*/ 	.short	0x0007
        /*00d2*/ 	.short	0x0030
        /*00d4*/ 	.byte	0x00, 0xf5, 0x21, 0x00


	//----- nvinfo : EIATTR_KPARAM_INFO
	.align		4
.L_24647:
        /*00d8*/ 	.byte	0x04, 0x17
        /*00da*/ 	.short	(.L_24649 - .L_24648)
.L_24648:
        /*00dc*/ 	.word	0x00000000
        /*00e0*/ 	.short	0x0006
        /*00e2*/ 	.short	0x0028
        /*00e4*/ 	.byte	0x00, 0xf5, 0x21, 0x00


	//----- nvinfo : EIATTR_KPARAM_INFO
	.align		4
.L_24649:
        /*00e8*/ 	.byte	0x04, 0x17
        /*00ea*/ 	.short	(.L_24651 - .L_24650)
.L_24650:
        /*00ec*/ 	.word	0x00000000
        /*00f0*/ 	.short	0x0005
        /*00f2*/ 	.short	0x0024
        /*00f4*/ 	.byte	0x00, 0xf0, 0x11, 0x00


	//----- nvinfo : EIATTR_KPARAM_INFO
	.align		4
.L_24651:
        /*00f8*/ 	.byte	0x04, 0x17
        /*00fa*/ 	.short	(.L_24653 - .L_24652)
.L_24652:
        /*00fc*/ 	.word	0x00000000
        /*0100*/ 	.short	0x0004
        /*0102*/ 	.short	0x0020
        /*0104*/ 	.byte	0x00, 0xf0, 0x11, 0x00


	//----- nvinfo : EIATTR_KPARAM_INFO
	.align		4
.L_24653:
        /*0108*/ 	.byte	0x04, 0x17
        /*010a*/ 	.short	(.L_24655 - .L_24654)
.L_24654:
        /*010c*/ 	.word	0x00000000
        /*0110*/ 	.short	0x0003
        /*0112*/ 	.short	0x0018
        /*0114*/ 	.byte	0x00, 0xf5, 0x21, 0x00


	//----- nvinfo : EIATTR_KPARAM_INFO
	.align		4
.L_24655:
        /*0118*/ 	.byte	0x04, 0x17
        /*011a*/ 	.short	(.L_24657 - .L_24656)
.L_24656:
        /*011c*/ 	.word	0x00000000
        /*0120*/ 	.short	0x0002
        /*0122*/ 	.short	0x0010
        /*0124*/ 	.byte	0x00, 0xf5, 0x21, 0x00


	//----- nvinfo : EIATTR_KPARAM_INFO
	.align		4
.L_24657:
        /*0128*/ 	.byte	0x04, 0x17
        /*012a*/ 	.short	(.L_24659 - .L_24658)
.L_24658:
        /*012c*/ 	.word	0x00000000
        /*0130*/ 	.short	0x0001
        /*0132*/ 	.short	0x0008
        /*0134*/ 	.byte	0x00, 0xf5, 0x21, 0x00


	//----- nvinfo : EIATTR_KPARAM_INFO
	.align		4
.L_24659:
        /*0138*/ 	.byte	0x04, 0x17
        /*013a*/ 	.short	(.L_24661 - .L_24660)
.L_24660:
        /*013c*/ 	.word	0x00000000
        /*0140*/ 	.short	0x0000
        /*0142*/ 	.short	0x0000
        /*0144*/ 	.byte	0x00, 0xf5, 0x21, 0x00


	//----- nvinfo : EIATTR_SPARSE_MMA_MASK
	.align		4
.L_24661:
        /*0148*/ 	.byte	0x03, 0x50
        /*014a*/ 	.short	0x0000


	//----- nvinfo : EIATTR_MAXREG_COUNT
	.align		4
        /*014c*/ 	.byte	0x03, 0x1b
        /*014e*/ 	.short	0x00ff


	//----- nvinfo : EIATTR_NUM_BARRIERS
	.align		4
        /*0150*/ 	.byte	0x02, 0x4c
        /*0152*/ 	.byte	0x01
	.zero		1


	//----- nvinfo : EIATTR_MERCURY_ISA_VERSION
	.align		4
        /*0154*/ 	.byte	0x03, 0x5f
        /*0156*/ 	.short	0x0101


	//----- nvinfo : EIATTR_COOP_GROUP_MASK_REGIDS
	.align		4
        /*0158*/ 	.byte	0x04, 0x29
        /*015a*/ 	.short	(.L_24663 - .L_24662)


	//   ....[0]....
.L_24662:
        /*015c*/ 	.word	0xffffffff


	//   ....[1]....
        /*0160*/ 	.word	0xffffffff


	//   ....[2]....
        /*0164*/ 	.word	0xffffffff


	//   ....[3]....
        /*0168*/ 	.word	0xffffffff


	//   ....[4]....
        /*016c*/ 	.word	0xffffffff


	//   ....[5]....
        /*0170*/ 	.word	0xffffffff


	//   ....[6]....
        /*0174*/ 	.word	0xffffffff


	//   ....[7]....
        /*0178*/ 	.word	0xffffffff


	//   ....[8]....
        /*017c*/ 	.word	0xffffffff


	//   ....[9]....
        /*0180*/ 	.word	0xffffffff


	//   ....[10]....
        /*0184*/ 	.word	0xffffffff


	//   ....[11]....
        /*0188*/ 	.word	0xffffffff


	//   ....[12]....
        /*018c*/ 	.word	0xffffffff


	//   ....[13]....
        /*0190*/ 	.word	0xffffffff


	//   ....[14]....
        /*0194*/ 	.word	0xffffffff


	//   ....[15]....
        /*0198*/ 	.word	0xffffffff


	//   ....[16]....
        /*019c*/ 	.word	0x05000007


	//   ....[17]....
        /*01a0*/ 	.word	0x05000007


	//   ....[18]....
        /*01a4*/ 	.word	0x05000007


	//   ....[19]....
        /*01a8*/ 	.word	0x05000007


	//   ....[20]....
        /*01ac*/ 	.word	0x05000007


	//----- nvinfo : EIATTR_COOP_GROUP_INSTR_OFFSETS
	.align		4
.L_24663:
        /*01b0*/ 	.byte	0x04, 0x28
        /*01b2*/ 	.short	(.L_24665 - .L_24664)


	//   ....[0]....
.L_24664:
        /*01b4*/ 	.word	0x000010c0


	//   ....[1]....
        /*01b8*/ 	.word	0x000010e0


	//   ....[2]....
        /*01bc*/ 	.word	0x000012e0


	//   ....[3]....
        /*01c0*/ 	.word	0x00001300


	//   ....[4]....
        /*01c4*/ 	.word	0x00001320


	//   ....[5]....
        /*01c8*/ 	.word	0x00001470


	//   ....[6]....
        /*01cc*/ 	.word	0x00001490


	//   ....[7]....
        /*01d0*/ 	.word	0x000014d0


	//   ....[8]....
        /*01d4*/ 	.word	0x00002300


	//   ....[9]....
        /*01d8*/ 	.word	0x00002330


	//   ....[10]....
        /*01dc*/ 	.word	0x00002350


	//   ....[11]....
        /*01e0*/ 	.word	0x00002370


	//   ....[12]....
        /*01e4*/ 	.word	0x00002390


	//   ....[13]....
        /*01e8*/ 	.word	0x000023e0


	//   ....[14]....
        /*01ec*/ 	.word	0x00002400


	//   ....[15]....
        /*01f0*/ 	.word	0x00002420


	//   ....[16]....
        /*01f4*/ 	.word	0x00004990


	//   ....[17]....
        /*01f8*/ 	.word	0x00004a30


	//   ....[18]....
        /*01fc*/ 	.word	0x00004ac0


	//   ....[19]....
        /*0200*/ 	.word	0x00004b60


	//   ....[20]....
        /*0204*/ 	.word	0x00004bd0


	//----- nvinfo : EIATTR_VRC_CTA_INIT_COUNT
	.align		4
.L_24665:
        /*0208*/ 	.byte	0x02, 0x4a
	.zero		1
	.zero		1


	//----- nvinfo : EIATTR_EXIT_INSTR_OFFSETS
	.align		4
        /*020c*/ 	.byte	0x04, 0x1c
        /*020e*/ 	.short	(.L_24667 - .L_24666)


	//   ....[0]....
.L_24666:
        /*0210*/ 	.word	0x00004850


	//   ....[1]....
        /*0214*/ 	.word	0x00004930


	//----- nvinfo : EIATTR_CRS_STACK_SIZE
	.align		4
.L_24667:
        /*0218*/ 	.byte	0x04, 0x1e
        /*021a*/ 	.short	(.L_24669 - .L_24668)
.L_24668:
        /*021c*/ 	.word	0x00000000


	//----- nvinfo : EIATTR_CBANK_PARAM_SIZE
	.align		4
.L_24669:
        /*0220*/ 	.byte	0x03, 0x19
        /*0222*/ 	.short	0x007c


	//----- nvinfo : EIATTR_PARAM_CBANK
	.align		4
        /*0224*/ 	.byte	0x04, 0x0a
        /*0226*/ 	.short	(.L_24671 - .L_24670)
	.align		4
.L_24670:
        /*0228*/ 	.word	index@(.nv.constant0._ZN4vllm25paged_attention_v1_kernelI13__nv_bfloat16S1_Li32ELi8ELi128ELNS_18Fp8KVCacheDataTypeE0ELb1EEEvPT_PKS3_PKT0_S9_ifPKiSB_iPKfiiiSD_SD_iiiii)
        /*022c*/ 	.short	0x0380
        /*022e*/ 	.short	0x007c


	//----- nvinfo : EIATTR_SW_WAR
	.align		4
.L_24671:
        /*0230*/ 	.byte	0x04, 0x36
        /*0232*/ 	.short	(.L_24673 - .L_24672)
.L_24672:
        /*0234*/ 	.word	0x00000008
.L_24673:


//--------------------- .nv.info._ZN4vllm25paged_attention_v1_kernelIttLi256ELi32ELi128ELNS_18Fp8KVCacheDataTypeE0ELb0EEEvPT_PKS2_PKT0_S8_ifPKiSA_iPKfiiiSC_SC_iiiii --------------------------
	.section	.nv.info._ZN4vllm25paged_attention_v1_kernelIttLi256ELi32ELi128ELNS_18Fp8KVCacheDataTypeE0ELb0EEEvPT_PKS2_PKT0_S8_ifPKiSA_iPKfiiiSC_SC_iiiii,"",@"SHT_CUDA_INFO"
	.sectionflags	@""
	.align	4


	//----- nvinfo : EIATTR_CUDA_API_VERSION
	.align		4
        /*0000*/ 	.byte	0x04, 0x37
        /*0002*/ 	.short	(.L_24675 - .L_24674)
.L_24674:
        /*0004*/ 	.word	0x00000082


	//----- nvinfo : EIATTR_KPARAM_INFO
	.align		4
.L_24675:
        /*0008*/ 	.byte	0x04, 0x17
        /*000a*/ 	.short	(.L_24677 - .L_24676)
.L_24676:
        /*000c*/ 	.word	0x00000000
        /*0010*/ 	.short	0x0013
        /*0012*/ 	.short	0x0078
        /*0014*/ 	.byte	0x00, 0xf0, 0x11, 0x00


	//----- nvinfo : EIATTR_KPARAM_INFO
	.align		4
.L_24677:
        /*0018*/ 	.byte	0x04, 0x17
        /*001a*/ 	.short	(.L_24679 - .L_24678)
.L_24678:
        /*001c*/ 	.word	0x00000000
        /*0020*/ 	.short	0x0012
        /*0022*/ 	.short	0x0074
        /*0024*/ 	.byte	0x00, 0xf0, 0x11, 0x00


	//----- nvinfo : EIATTR_KPARAM_INFO
	.align		4
.L_24679:
        /*0028*/ 	.byte	0x04, 0x17
        /*002a*/ 	.short	(.L_24681 - .L_24680)
.L_24680:
        /*002c*/ 	.word	0x00000000
        /*0030*/ 	.short	0x0011
        /*0032*/ 	.short	0x0070
        /*0034*/ 	.byte	0x00, 0xf0, 0x11, 0x00


	//----- nvinfo : EIATTR_KPARAM_INFO
	.align		4
.L_24681:
        /*0038*/ 	.byte	0x04, 0x17
        /*003a*/ 	.short	(.L_24683 - .L_24682)
.L_24682:
        /*003c*/ 	.word	0x00000000
        /*0040*/ 	.short	0x0010
        /*0042*/ 	.short	0x006c
        /*0044*/ 	.byte	0x00, 0xf0, 0x11, 0x00


	//----- nvinfo : EIATTR_KPARAM_INFO
	.align		4
.L_24683:
        /*0048*/ 	.byte	0x04, 0x17
        /*004a*/ 	.short	(.L_24685 - .L_24684)
.L_24684:
        /*004c*/ 	.word	0x00000000
        /*0050*/ 	.short	0x000f
        /*0052*/ 	.short	0x0068
        /*0054*/ 	.byte	0x00, 0xf0, 0x11, 0x00


	//----- nvinfo : EIATTR_KPARAM_INFO
	.align		4
.L_24685:
        /*0058*/ 	.byte	0x04, 0x17
        /*005a*/ 	.short	(.L_24687 - .L_24686)
.L_24686:
        /*005c*/ 	.word	0x00000000
        /*0060*/ 	.short	0x000e
        /*0062*/ 	.short	0x0060
        /*0064*/ 	.byte	0x00, 0xf5, 0x21, 0x00


	//----- nvinfo : EIATTR_KPARAM_INFO
	.align		4
.L_24687:
        /*0068*/ 	.byte	0x04, 0x17
        /*006a*/ 	.short	(.L_24689 - .L_24688)
.L_24688:
        /*006c*/ 	.word	0x00000000
        /*0070*/ 	.short	0x000d
        /*0072*/ 	.short	0x0058
        /*0074*/ 	.byte	0x00, 0xf5, 0x21, 0x00


	//----- nvinfo : EIATTR_KPARAM_INFO
	.align		4
.L_24689:
        /*0078*/ 	.byte	0x04, 0x17
        /*007a*/ 	.short	(.L_24691 - .L_24690)
.L_24690:
        /*007c*/ 	.word	0x00000000
        /*0080*/ 	.short	0x000c
        /*0082*/ 	.short	0x0050
        /*0084*/ 	.byte	0x00, 0xf0, 0x11, 0x00


	//----- nvinfo : EIATTR_KPARAM_INFO
	.align		4
.L_24691:
        /*0088*/ 	.byte	0x04, 0x17
        /*008a*/ 	.short	(.L_24693 - .L_24692)
.L_24692:
        /*008c*/ 	.word	0x00000000
        /*0090*/ 	.short	0x000b
        /*0092*/ 	.short	0x004c
        /*0094*/ 	.byte	0x00, 0xf0, 0x11, 0x00


	//----- nvinfo : EIATTR_KPARAM_INFO
	.align		4
.L_24693:
        /*0098*/ 	.byte	0x04, 0x17
        /*009a*/ 	.short	(.L_24695 - .L_24694)
.L_24694:
        /*009c*/ 	.word	0x00000000
        /*00a0*/ 	.short	0x000a
        /*00a2*/ 	.short	0x0048
        /*00a4*/ 	.byte	0x00, 0xf0, 0x11, 0x00


	//----- nvinfo : EIATTR_KPARAM_INFO
	.align		4
.L_24695:
        /*00a8*/ 	.byte	0x04, 0x17
        /*00aa*/ 	.short	(.L_24697 - .L_24696)
.L_24696:
        /*00ac*/ 	.word	0x00000000
        /*00b0*/ 	.short	0x0009
        /*00b2*/ 	.short	0x0040
        /*00b4*/ 	.byte	0x00, 0xf5, 0x21, 0x00


	//----- nvinfo : EIATTR_KPARAM_INFO
	.align		4
.L_24697:
        /*00b8*/ 	.byte	0x04, 0x17
        /*00ba*/ 	.short	(.L_24699 - .L_24698)
.L_24698:
        /*00bc*/ 	.word	0x00000000
        /*00c0*/ 	.short	0x0008
        /*00c2*/ 	.short	0x0038
        /*00c4*/ 	.byte	0x00, 0xf0, 0x11, 0x00


	//----- nvinfo : EIATTR_KPARAM_INFO
	.align		4
.L_24699:
        /*00c8*/ 	.byte	0x04, 0x17
        /*00ca*/ 	.short	(.L_24701 - .L_24700)
.L_24700:
        /*00cc*/ 	.word	0x00000000
        /*00d0*/ 	.short	0x0007
        /*00d2*/ 	.short	0x0030
        /*00d4*/ 	.byte	0x00, 0xf5, 0x21, 0x00


	//----- nvinfo : EIATTR_KPARAM_INFO
	.align		4
.L_24701:
        /*00d8*/ 	.byte	0x04, 0x17
        /*00da*/ 	.short	(.L_24703 - .L_24702)
.L_24702:
        /*00dc*/ 	.word	0x00000000
        /*00e0*/ 	.short	0x0006
        /*00e2*/ 	.short	0x0028
        /*00e4*/ 	.byte	0x00, 0xf5, 0x21, 0x00


	//----- nvinfo : EIATTR_KPARAM_INFO
	.align		4
.L_24703:
        /*00e8*/ 	.byte	0x04, 0x17
        /*00ea*/ 	.short	(.L_24705 - .L_24704)
.L_24704:
        /*00ec*/ 	.word	0x00000000
        /*00f0*/ 	.short	0x0005
        /*00f2*/ 	.short	0x0024
        /*00f4*/ 	.byte	0x00, 0xf0, 0x11, 0x00


	//----- nvinfo : EIATTR_KPARAM_INFO
	.align		4
.L_24705:
        /*00f8*/ 	.byte	0x04, 0x17
        /*00fa*/ 	.short	(.L_24707 - .L_24706)
.L_24706:
        /*00fc*/ 	.word	0x00000000
        /*0100*/ 	.short	0x0004
        /*0102*/ 	.short	0x0020
        /*0104*/ 	.byte	0x00, 0xf0, 0x11, 0x00


	//----- nvinfo : EIATTR_KPARAM_INFO
	.align		4
.L_24707:
        /*0108*/ 	.byte	0x04, 0x17
        /*010a*/ 	.short	(.L_24709 - .L_24708)
.L_24708:
        /*010c*/ 	.word	0x00000000
        /*0110*/ 	.short	0x0003
        /*0112*/ 	.short	0x0018
        /*0114*/ 	.byte	0x00, 0xf5, 0x21, 0x00


	//----- nvinfo : EIATTR_KPARAM_INFO
	.align		4
.L_24709:
        /*0118*/ 	.byte	0x04, 0x17
        /*011a*/ 	.short	(.L_24711 - .L_24710)
.L_24710:
        /*011c*/ 	.word	0x00000000
        /*0120*/ 	.short	0x0002
        /*0122*/ 	.short	0x0010
        /*0124*/ 	.byte	0x00, 0xf5, 0x21, 0x00


	//----- nvinfo : EIATTR_KPARAM_INFO
	.align		4
.L_24711:
        /*0128*/ 	.byte	0x04, 0x17
        /*012a*/ 	.short	(.L_24713 - .L_24712)
.L_24712:
        /*012c*/ 	.word	0x00000000
        /*0130*/ 	.short	0x0001
        /*0132*/ 	.short	0x0008
        /*0134*/ 	.byte	0x00, 0xf5, 0x21, 0x00


	//----- nvinfo : EIATTR_KPARAM_INFO
	.align		4
.L_24713:
        /*0138*/ 	.byte	0x04, 0x17
        /*013a*/ 	.short	(.L_24715 - .L_24714)
.L_24714:
        /*013c*/ 	.word	0x00000000
        /*0140*/ 	.short	0x0000
        /*0142*/ 	.short	0x0000
        /*0144*/ 	.byte	0x00, 0xf5, 0x21, 0x00


	//----- nvinfo : EIATTR_SPARSE_MMA_MASK
	.align		4
.L_24715:
        /*0148*/ 	.byte	0x03, 0x50
        /*014a*/ 	.short	0x0000


	//----- nvinfo : EIATTR_MAXREG_COUNT
	.align		4
        /*014c*/ 	.byte	0x03, 0x1b
        /*014e*/ 	.short	0x00ff


	//----- nvinfo : EIATTR_NUM_BARRIERS
	.align		4
        /*0150*/ 	.byte	0x02, 0x4c
        /*0152*/ 	.byte	0x01
	.zero		1


	//----- nvinfo : EIATTR_MERCURY_ISA_VERSION
	.align		4
        /*0154*/ 	.byte	0x03, 0x5f
        /*0156*/ 	.short	0x0101


	//----- nvinfo : EIATTR_COOP_GROUP_MASK_REGIDS
	.align		4
        /*0158*/ 	.byte	0x04, 0x29
        /*015a*/ 	.short	(.L_24717 - .L_24716)


	//   ....[0]....
.L_24716:
        /*015c*/ 	.word	0xffffffff


	//   ....[1]....
        /*0160*/ 	.word	0xffffffff


	//   ....[2]....
        /*0164*/ 	.word	0xffffffff


	//   ....[3]....
        /*0168*/ 	.word	0xffffffff


	//   ....[4]....
        /*016c*/ 	.word	0xffffffff


	//   ....[5]....
        /*0170*/ 	.word	0xffffffff


	//   ....[6]....
        /*0174*/ 	.word	0xffffffff


	//   ....[7]....
        /*0178*/ 	.word	0xffffffff


	//   ....[8]....
        /*017c*/ 	.word	0xffffffff


	//   ....[9]....
        /*0180*/ 	.word	0xffffffff


	//   ....[10]....
        /*0184*/ 	.word	0xffffffff


	//   ....[11]....
        /*0188*/ 	.word	0xffffffff


	//   ....[12]....
        /*018c*/ 	.word	0xffffffff


	//   ....[13]....
        /*0190*/ 	.word	0xffffffff


	//   ....[14]....
        /*0194*/ 	.word	0xffffffff


	//   ....[15]....
        /*0198*/ 	.word	0xffffffff


	//   ....[16]....
        /*019c*/ 	.word	0xffffffff


	//   ....[17]....
        /*01a0*/ 	.word	0xffffffff


	//   ....[18]....
        /*01a4*/ 	.word	0xffffffff


	//   ....[19]....
        /*01a8*/ 	.word	0xffffffff


	//   ....[20]....
        /*01ac*/ 	.word	0xffffffff


	//   ....[21]....
        /*01b0*/ 	.word	0xffffffff


	//   ....[22]....
        /*01b4*/ 	.word	0xffffffff


	//   ....[23]....
        /*01b8*/ 	.word	0xffffffff


	//   ....[24]....
        /*01bc*/ 	.word	0xffffffff


	//   ....[25]....
        /*01c0*/ 	.word	0xffffffff


	//   ....[26]....
        /*01c4*/ 	.word	0xffffffff


	//   ....[27]....
        /*01c8*/ 	.word	0xffffffff


	//   ....[28]....
        /*01cc*/ 	.word	0xffffffff


	//   ....[29]....
        /*01d0*/ 	.word	0xffffffff


	//   ....[30]....
        /*01d4*/ 	.word	0xffffffff


	//   ....[31]....
        /*01d8*/ 	.word	0xffffffff


	//   ....[32]....
        /*01dc*/ 	.word	0xffffffff


	//   ....[33]....
        /*01e0*/ 	.word	0xffffffff


	//   ....[34]....
        /*01e4*/ 	.word	0xffffffff


	//   ....[35]....
        /*01e8*/ 	.word	0xffffffff


	//   ....[36]....
        /*01ec*/ 	.word	0xffffffff


	//   ....[37]....
        /*01f0*/ 	.word	0xffffffff


	//   ....[38]....
        /*01f4*/ 	.word	0xffffffff


	//   ....[39]....
        /*01f8*/ 	.word	0xffffffff


	//   ....[40]....
        /*01fc*/ 	.word	0xffffffff


	//   ....[41]....
        /*0200*/ 	.word	0xffffffff


	//   ....[42]....
        /*0204*/ 	.word	0xffffffff


	//   ....[43]....
        /*0208*/ 	.word	0xffffffff


	//   ....[44]....
        /*020c*/ 	.word	0xffffffff


	//   ....[45]....
        /*0210*/ 	.word	0xffffffff


	//   ....[46]....
        /*0214*/ 	.word	0xffffffff


	//   ....[47]....
        /*0218*/ 	.word	0xffffffff


	//   ....[48]....
        /*021c*/ 	.word	0xffffffff


	//   ....[49]....
        /*0220*/ 	.word	0xffffffff


	//   ....[50]....
        /*0224*/ 	.word	0xffffffff


	//   ....[51]....
        /*0228*/ 	.word	0xffffffff


	//   ....[52]....
        /*022c*/ 	.word	0xffffffff


	//   ....[53]....
        /*0230*/ 	.word	0xffffffff


	//   ....[54]....
        /*0234*/ 	.word	0xffffffff


	//   ....[55]....
        /*0238*/ 	.word	0xffffffff


	//   ....[56]....
        /*023c*/ 	.word	0xffffffff


	//   ....[57]....
        /*0240*/ 	.word	0xffffffff


	//   ....[58]....
        /*0244*/ 	.word	0xffffffff


	//   ....[59]....
        /*0248*/ 	.word	0xffffffff


	//   ....[60]....
        /*024c*/ 	.word	0xffffffff


	//   ....[61]....
        /*0250*/ 	.word	0xffffffff


	//   ....[62]....
        /*0254*/ 	.word	0xffffffff


	//   ....[63]....
        /*0258*/ 	.word	0xffffffff


	//   ....[64]....
        /*025c*/ 	.word	0xffffffff


	//   ....[65]....
        /*0260*/ 	.word	0xffffffff


	//   ....[66]....
        /*0264*/ 	.word	0xffffffff


	//   ....[67]....
        /*0268*/ 	.word	0xffffffff


	//   ....[68]....
        /*026c*/ 	.word	0xffffffff


	//   ....[69]....
        /*0270*/ 	.word	0xffffffff


	//   ....[70]....
        /*0274*/ 	.word	0xffffffff


	//   ....[71]....
        /*0278*/ 	.word	0xffffffff


	//   ....[72]....
        /*027c*/ 	.word	0xffffffff


	//   ....[73]....
        /*0280*/ 	.word	0xffffffff


	//   ....[74]....
        /*0284*/ 	.word	0xffffffff


	//   ....[75]....
        /*0288*/ 	.word	0xffffffff


	//   ....[76]....
        /*028c*/ 	.word	0xffffffff


	//   ....[77]....
        /*0290*/ 	.word	0xffffffff


	//   ....[78]....
        /*0294*/ 	.word	0xffffffff


	//   ....[79]....
        /*0298*/ 	.word	0xffffffff


	//----- nvinfo : EIATTR_COOP_GROUP_INSTR_OFFSETS
	.align		4
.L_24717:
        /*029c*/ 	.byte	0x04, 0x28
        /*029e*/ 	.short	(.L_24719 - .L_24718)


	//   ....[0]....
.L_24718:
        /*02a0*/ 	.word	0x00003e30


	//   ....[1]....
        /*02a4*/ 	.word	0x00003e70


	//   ....[2]....
        /*02a8*/ 	.word	0x00003ed0


	//   ....[3]....
        /*02ac*/ 	.word	0x00003f00


	//   ....[4]....
        /*02b0*/ 	.word	0x00003f80


	//   ....[5]....
        /*02b4*/ 	.word	0x00003fd0


	//   ....[6]....
        /*02b8*/ 	.word	0x00004010


	//   ....[7]....
        /*02bc*/ 	.word	0x00004070


	//   ....[8]....
        /*02c0*/ 	.word	0x00004ea0


	//   ....[9]....
        /*02c4*/ 	.word	0x00004ee0


	//   ....[10]....
        /*02c8*/ 	.word	0x00004f00


	//   ....[11]....
        /*02cc*/ 	.word	0x00004f20


	//   ....[12]....
        /*02d0*/ 	.word	0x00004f40


	//   ....[13]....
        /*02d4*/ 	.word	0x00004f90


	//   ....[14]....
        /*02d8*/ 	.word	0x00004fb0


	//   ....[15]....
        /*02dc*/ 	.word	0x00004fd0


	//   ....[16]....
        /*02e0*/ 	.word	0x0000b260


	//   ....[17]....
        /*02e4*/ 	.word	0x0000b290


	//   ....[18]....
        /*02e8*/ 	.word	0x0000b2a0


	//   ....[19]....
        /*02ec*/ 	.word	0x0000b2b0


	//   ....[20]....
        /*02f0*/ 	.word	0x0000b2c0


	//   ....[21]....
        /*02f4*/ 	.word	0x0000b2d0


	//   ....[22]....
        /*02f8*/ 	.word	0x0000b2e0


	//   ....[23]....
        /*02fc*/ 	.word	0x0000b300


	//   ....[24]....
        /*0300*/ 	.word	0x0000b320


	//   ....[25]....
        /*0304*/ 	.word	0x0000b340


	//   ....[26]....
        /*0308*/ 	.word	0x0000b360


	//   ....[27]....
        /*030c*/ 	.word	0x0000b380


	//   ....[28]....
        /*0310*/ 	.word	0x0000b3a0


	//   ....[29]....
        /*0314*/ 	.word	0x0000b3c0


	//   ....[30]....
        /*0318*/ 	.word	0x0000b3e0


	//   ....[31]....
        /*031c*/ 	.word	0x0000b400


	//   ....[32]....
        /*0320*/ 	.word	0x0000b420


	//   ....[33]....
        /*0324*/ 	.word	0x0000b440


	//   ....[34]....
        /*0328*/ 	.word	0x0000b460


	//   ....[35]....
        /*032c*/ 	.word	0x0000b480


	//   ....[36]....
        /*0330*/ 	.word	0x0000b4a0


	//   ....[37]....
        /*0334*/ 	.word	0x0000b4c0


	//   ....[38]....
        /*0338*/ 	.word	0x0000b4e0


	//   ....[39]....
        /*033c*/ 	.word	0x0000b500


	//   ....[40]....
        /*0340*/ 	.word	0x0000b520


	//   ....[41]....
        /*0344*/ 	.word	0x0000b540


	//   ....[42]....
        /*0348*/ 	.word	0x0000b560


	//   ....[43]....
        /*034c*/ 	.word	0x0000b580


	//   ....[44]....
        /*0350*/ 	.word	0x0000b5a0


	//   ....[45]....
        /*0354*/ 	.word	0x0000b5c0


	//   ....[46]....
        /*0358*/ 	.word	0x0000b5e0


	//   ....[47]....
        /*035c*/ 	.word	0x0000b600


	//   ....[48]....
        /*0360*/ 	.word	0x0000b630


	//   ....[49]....
        /*0364*/ 	.word	0x0000b660


	//   ....[50]....
        /*0368*/ 	.word	0x0000b680


	//   ....[51]....
        /*036c*/ 	.word	0x0000b6a0


	//   ....[52]....
        /*0370*/ 	.word	0x0000b6c0


	//   ....[53]....
        /*0374*/ 	.word	0x0000b6e0


	//   ....[54]....
        /*0378*/ 	.word	0x0000b700


	//   ....[55]....
        /*037c*/ 	.word	0x0000b720


	//   ....[56]....
        /*0380*/ 	.word	0x0000b740


	//   ....[57]....
        /*0384*/ 	.word	0x0000b760


	//   ....[58]....
        /*0388*/ 	.word	0x0000b780


	//   ....[59]....
        /*038c*/ 	.word	0x0000b7a0


	//   ....[60]....
        /*0390*/ 	.word	0x0000b7c0


	//   ....[61]....
        /*0394*/ 	.word	0x0000b7f0


	//   ....[62]....
        /*0398*/ 	.word	0x0000b810


	//   ....[63]....
        /*039c*/ 	.word	0x0000b830


	//   ....[64]....
        /*03a0*/ 	.word	0x0000b850


	//   ....[65]....
        /*03a4*/ 	.word	0x0000b870


	//   ....[66]....
        /*03a8*/ 	.word	0x0000b890


	//   ....[67]....
        /*03ac*/ 	.word	0x0000b8b0


	//   ....[68]....
        /*03b0*/ 	.word	0x0000b8d0


	//   ....[69]....
        /*03b4*/ 	.word	0x0000b900


	//   ....[70]....
        /*03b8*/ 	.word	0x0000b920


	//   ....[71]....
        /*03bc*/ 	.word	0x0000b940


	//   ....[72]....
        /*03c0*/ 	.word	0x0000b960


	//   ....[73]....
        /*03c4*/ 	.word	0x0000b980


	//   ....[74]....
        /*03c8*/ 	.word	0x0000b9a0


	//   ....[75]....
        /*03cc*/ 	.word	0x0000b9c0


	//   ....[76]....
        /*03d0*/ 	.word	0x0000b9e0


	//   ....[77]....
        /*03d4*/ 	.word	0x0000ba00


	//   ....[78]....
        /*03d8*/ 	.word	0x0000ba20


	//   ....[79]....
        /*03dc*/ 	.word	0x0000ba40


	//----- nvinfo : EIATTR_VRC_CTA_INIT_COUNT
	.align		4
.L_24719:
        /*03e0*/ 	.byte	0x02, 0x4a
	.zero		1
	.zero		1


	//----- nvinfo : EIATTR_EXIT_INSTR_OFFSETS
	.align		4
        /*03e4*/ 	.byte	0x04, 0x1c
        /*03e6*/ 	.short	(.L_24721 - .L_24720)


	//   ....[0]....
.L_24720:
        /*03e8*/ 	.word	0x0000c8c0


	//   ....[1]....
        /*03ec*/ 	.word	0x0000c920


	//   ....[2]....
        /*03f0*/ 	.word	0x0000cdc0


	//----- nvinfo : EIATTR_CRS_STACK_SIZE
	.align		4
.L_24721:
        /*03f4*/ 	.byte	0x04, 0x1e
        /*03f6*/ 	.short	(.L_24723 - .L_24722)
.L_24722:
        /*03f8*/ 	.word	0x00000000


	//----- nvinfo : EIATTR_CBANK_PARAM_SIZE
	.align		4
.L_24723:
        /*03fc*/ 	.byte	0x03, 0x19
        /*03fe*/ 	.short	0x007c


	//----- nvinfo : EIATTR_PARAM_CBANK
	.align		4
        /*0400*/ 	.byte	0x04, 0x0a
        /*0402*/ 	.short	(.L_24725 - .L_24724)
	.align		4
.L_24724:
        /*0404*/ 	.word	index@(.nv.constant0._ZN4vllm25paged_attention_v1_kernelIttLi256ELi32ELi128ELNS_18Fp8KVCacheDataTypeE0ELb0EEEvPT_PKS2_PKT0_S8_ifPKiSA_iPKfiiiSC_SC_iiiii)
        /*0408*/ 	.short	0x0380
        /*040a*/ 	.short	0x007c


	//----- nvinfo : EIATTR_SW_WAR
	.align		4
.L_24725:
        /*040c*/ 	.byte	0x04, 0x36
        /*040e*/ 	.short	(.L_24727 - .L_24726)
.L_24726:
        /*0410*/ 	.word	0x00000008
.L_24727:


//--------------------- .nv.info._ZN4vllm25paged_attention_v1_kernelIttLi192ELi32ELi128ELNS_18Fp8KVCacheDataTypeE0ELb0EEEvPT_PKS2_PKT0_S8_ifPKiSA_iPKfiiiSC_SC_iiiii --------------------------
	.section	.nv.info._ZN4vllm25paged_attention_v1_kernelIttLi192ELi32ELi128ELNS_18Fp8KVCacheDataTypeE0ELb0EEEvPT_PKS2_PKT0_S8_ifPKiSA_iPKfiiiSC_SC_iiiii,"",@"SHT_CUDA_INFO"
	.sectionflags	@""
	.align	4


	//----- nvinfo : EIATTR_CUDA_API_VERSION
	.align		4
        /*0000*/ 	.byte	0x04, 0x37
        /*0002*/ 	.short	(.L_24729 - .L_24728)
.L_24728:
        /*0004*/ 	.word	0x00000082


	//----- nvinfo : EIATTR_KPARAM_INFO
	.align		4
.L_24729:
        /*0008*/ 	.byte	0x04, 0x17
        /*000a*/ 	.short	(.L_24731 - .L_24730)
.L_24730:
        /*000c*/ 	.word	0x00000000
        /*0010*/ 	.short	0x0013
        /*0012*/ 	.short	0x0078
        /*0014*/ 	.byte	0x00, 0xf0, 0x11, 0x00


	//----- nvinfo : EIATTR_KPARAM_INFO
	.align		4
.L_24731:
        /*0018*/ 	.byte	0x04, 0x17
        /*001a*/ 	.short	(.L_24733 - .L_24732)
.L_24732:
        /*001c*/ 	.word	0x00000000
        /*0020*/ 	.short	0x0012
        /*0022*/ 	.short	0x0074
        /*0024*/ 	.byte	0x00, 0xf0, 0x11, 0x00


	//----- nvinfo : EIATTR_KPARAM_INFO
	.align		4
.L_24733:
        /*0028*/ 	.byte	0x04, 0x17
        /*002a*/ 	.short	(.L_24735 - .L_24734)
.L_24734:
        /*002c*/ 	.word	0x00000000
        /*0030*/ 	.short	0x0011
        /*0032*/ 	.short	0x0070
        /*0034*/ 	.byte	0x00, 0xf0, 0x11, 0x00


	//----- nvinfo : EIATTR_KPARAM_INFO
	.align		4
.L_24735:
        /*0038*/ 	.byte	0x04, 0x17
        /*003a*/ 	.short	(.L_24737 - .L_24736)
.L_24736:
        /*003c*/ 	.word	0x00000000
        /*0040*/ 	.short	0x0010
        /*0042*/ 	.short	0x006c
        /*0044*/ 	.byte	0x00, 0xf0, 0x11, 0x00


	//----- nvinfo : EIATTR_KPARAM_INFO
	.align		4
.L_24737:
        /*0048*/ 	.byte	0x04, 0x17
        /*004a*/ 	.short	(.L_24739 - .L_24738)
.L_24738:
        /*004c*/ 	.word	0x00000000
        /*0050*/ 	.short	0x000f
        /*0052*/ 	.short	0x0068
        /*0054*/ 	.byte	0x00, 0xf0, 0x11, 0x00


	//----- nvinfo : EIATTR_KPARAM_INFO
	.align		4
.L_24739:
        /*0058*/ 	.byte	0x04, 0x17
        /*005a*/ 	.short	(.L_24741 - .L_24740)
.L_24740:
        /*005c*/ 	.word	0x00000000
        /*0060*/ 	.short	0x000e
        /*0062*/ 	.short	0x0060
        /*0064*/ 	.byte	0x00, 0xf5, 0x21, 0x00


	//----- nvinfo : EIATTR_KPARAM_INFO
	.align		4
.L_24741:
        /*0068*/ 	.byte	0x04, 0x17
        /*006a*/ 	.short	(.L_24743 - .L_24742)
.L_24742:
        /*006c*/ 	.word	0x00000000
        /*0070*/ 	.short	0x000d
        /*0072*/ 	.short	0x0058
        /*0074*/ 	.byte	0x00, 0xf5, 0x21, 0x00


	//----- nvinfo : EIATTR_KPARAM_INFO
	.align		4
.L_24743:
        /*0078*/ 	.byte	0x04, 0x17
        /*007a*/ 	.short	(.L_24745 - .L_24744)
.L_24744:
        /*007c*/ 	.word	0x00000000
        /*0080*/ 	.short	0x000c
        /*0082*/ 	.short	0x0050
        /*0084*/ 	.byte	0x00, 0xf0, 0x11, 0x00


	//----- nvinfo : EIATTR_KPARAM_INFO
	.align		4
.L_24745:
        /*0088*/ 	.byte	0x04, 0x17
        /*008a*/ 	.short	(.L_24747 - .L_24746)
.L_24746:
        /*008c*/ 	.word	0x00000000
        /*0090*/ 	.short	0x000b
        /*0092*/ 	.short	0x004c
        /*0094*/ 	.byte	0x00, 0xf0, 0x11, 0x00


	//----- nvinfo : EIATTR_KPARAM_INFO
	.align		4
.L_24747:
        /*0098*/ 	.byte	0x04, 0x17
        /*009a*/ 	.short	(.L_24749 - .L_24748)
.L_24748:
        /*009c*/ 	.word	0x00000000
        /*00a0*/ 	.short	0x000a
        /*00a2*/ 	.short	0x0048
        /*00a4*/ 	.byte	0x00, 0xf0, 0x11, 0x00


	//----- nvinfo : EIATTR_KPARAM_INFO
	.align		4
.L_24749:
        /*00a8*/ 	.byte	0x04, 0x17
        /*00aa*/ 	.short	(.L_24751 - .L_24750)
.L_24750:
        /*00ac*/ 	.word	0x00000000
        /*00b0*/ 	.short	0x0009
        /*00b2*/ 	.short	0x0040
        /*00b4*/ 	.byte	0x00, 0xf5, 0x21, 0x00


	//----- nvinfo : EIATTR_KPARAM_INFO
	.align		4
.L_24751:
        /*00b8*/ 	.byte	0x04, 0x17
        /*00ba*/ 	.short	(.L_24753 - .L_24752)
.L_24752:
        /*00bc*/ 	.word	0x00000000
        /*00c0*/ 	.short	0x0008
        /*00c2*/ 	.short	0x0038
        /*00c4*/ 	.byte	0x00, 0xf0, 0x11, 0x00


	//----- nvinfo : EIATTR_KPARAM_INFO
	.align		4
.L_24753:
        /*00c8*/ 	.byte	0x04, 0x17
        /*00ca*/ 	.short	(.L_24755 - .L_24754)
.L_24754:
        /*00cc*/ 	.word	0x00000000
        /*00d0*/ 	.short	0x0007
        /*00d2*/ 	.short	0x0030
        /*00d4*/ 	.byte	0x00, 0xf5, 0x21, 0x00


	//----- nvinfo : EIATTR_KPARAM_INFO
	.align		4
.L_24755:
        /*00d8*/ 	.byte	0x04, 0x17
        /*00da*/ 	.short	(.L_24757 - .L_24756)
.L_24756:
        /*00dc*/ 	.word	0x00000000
        /*00e0*/ 	.short	0x0006
        /*00e2*/ 	.short	0x0028
        /*00e4*/ 	.byte	0x00, 0xf5, 0x21, 0x00


	//----- nvinfo : EIATTR_KPARAM_INFO
	.align		4
.L_24757:
        /*00e8*/ 	.byte	0x04, 0x17
        /*00ea*/ 	.short	(.L_24759 - .L_24758)
.L_24758:
        /*00ec*/ 	.word	0x00000000
        /*00f0*/ 	.short	0x0005
        /*00f2*/ 	.short	0x0024
        /*00f4*/ 	.byte	0x00, 0xf0, 0x11, 0x00


	//----- nvinfo : EIATTR_KPARAM_INFO
	.align		4
.L_24759:
        /*00f8*/ 	.byte	0x04, 0x17
        /*00fa*/ 	.short	(.L_24761 - .L_24760)
.L_24760:
        /*00fc*/ 	.word	0x00000000
        /*0100*/ 	.short	0x0004
        /*0102*/ 	.short	0x0020
        /*0104*/ 	.byte	0x00, 0xf0, 0x11, 0x00


	//----- nvinfo : EIATTR_KPARAM_INFO
	.align		4
.L_24761:
        /*0108*/ 	.byte	0x04, 0x17
        /*010a*/ 	.short	(.L_24763 - .L_24762)
.L_24762:
        /*010c*/ 	.word	0x00000000
        /*0110*/ 	.short	0x0003
        /*0112*/ 	.short	0x0018
        /*0114*/ 	.byte	0x00, 0xf5, 0x21, 0x00


	//----- nvinfo : EIATTR_KPARAM_INFO
	.align		4
.L_24763:
        /*0118*/ 	.byte	0x04, 0x17
        /*011a*/ 	.short	(.L_24765 - .L_24764)
.L_24764:
        /*011c*/ 	.word	0x00000000
        /*0120*/ 	.short	0x0002
        /*0122*/ 	.short	0x0010
        /*0124*/ 	.byte	0x00, 0xf5, 0x21, 0x00


	//----- nvinfo : EIATTR_KPARAM_INFO
	.align		4
.L_24765:
        /*0128*/ 	.byte	0x04, 0x17
        /*012a*/ 	.short	(.L_24767 - .L_24766)
.L_24766:
        /*012c*/ 	.word	0x00000000
        /*0130*/ 	.short	0x0001
        /*0132*/ 	.short	0x0008
        /*0134*/ 	.byte	0x00, 0xf5, 0x21, 0x00


	//----- nvinfo : EIATTR_KPARAM_INFO
	.align		4
.L_24767:
        /*0138*/ 	.byte	0x04, 0x17
        /*013a*/ 	.short	(.L_24769 - .L_24768)
.L_24768:
        /*013c*/ 	.word	0x00000000
        /*0140*/ 	.short	0x0000
        /*0142*/ 	.short	0x0000
        /*0144*/ 	.byte	0x00, 0xf5, 0x21, 0x00


	//----- nvinfo : EIATTR_SPARSE_MMA_MASK
	.align		4
.L_24769:
        /*0148*/ 	.byte	0x03, 0x50
        /*014a*/ 	.short	0x0000


	//----- nvinfo : EIATTR_MAXREG_COUNT
	.align		4
        /*014c*/ 	.byte	0x03, 0x1b
        /*014e*/ 	.short	0x00ff


	//----- nvinfo : EIATTR_NUM_BARRIERS
	.align		4
        /*0150*/ 	.byte	0x02, 0x4c
        /*0152*/ 	.byte	0x01
	.zero		1


	//----- nvinfo : EIATTR_MERCURY_ISA_VERSION
	.align		4
        /*0154*/ 	.byte	0x03, 0x5f
        /*0156*/ 	.short	0x0101


	//----- nvinfo : EIATTR_COOP_GROUP_MASK_REGIDS
	.align		4
        /*0158*/ 	.byte	0x04, 0x29
        /*015a*/ 	.short	(.L_24771 - .L_24770)


	//   ....[0]....
.L_24770:
        /*015c*/ 	.word	0xffffffff


	//   ....[1]....
        /*0160*/ 	.word	0xffffffff


	//   ....[2]....
        /*0164*/ 	.word	0xffffffff


	//   ....[3]....
        /*0168*/ 	.word	0xffffffff


	//   ....[4]....
        /*016c*/ 	.word	0xffffffff


	//   ....[5]....
        /*0170*/ 	.word	0xffffffff


	//   ....[6]....
        /*0174*/ 	.word	0xffffffff


	//   ....[7]....
        /*0178*/ 	.word	0xffffffff


	//   ....[8]....
        /*017c*/ 	.word	0xffffffff


	//   ....[9]....
        /*0180*/ 	.word	0xffffffff


	//   ....[10]....
        /*0184*/ 	.word	0xffffffff


	//   ....[11]....
        /*0188*/ 	.word	0xffffffff


	//   ....[12]....
        /*018c*/ 	.word	0xffffffff


	//   ....[13]....
        /*0190*/ 	.word	0xffffffff


	//   ....[14]....
        /*0194*/ 	.word	0xffffffff


	//   ....[15]....
        /*0198*/ 	.word	0xffffffff


	//   ....[16]....
        /*019c*/ 	.word	0xffffffff


	//   ....[17]....
        /*01a0*/ 	.word	0xffffffff


	//   ....[18]....
        /*01a4*/ 	.word	0xffffffff


	//   ....[19]....
        /*01a8*/ 	.word	0xffffffff


	//   ....[20]....
        /*01ac*/ 	.word	0xffffffff


	//   ....[21]....
        /*01b0*/ 	.word	0xffffffff


	//   ....[22]....
        /*01b4*/ 	.word	0xffffffff


	//   ....[23]....
        /*01b8*/ 	.word	0xffffffff


	//   ....[24]....
        /*01bc*/ 	.word	0xffffffff


	//   ....[25]....
        /*01c0*/ 	.word	0xffffffff


	//   ....[26]....
        /*01c4*/ 	.word	0xffffffff


	//   ....[27]....
        /*01c8*/ 	.word	0xffffffff


	//   ....[28]....
        /*01cc*/ 	.word	0xffffffff


	//   ....[29]....
        /*01d0*/ 	.word	0xffffffff


	//   ....[30]....
        /*01d4*/ 	.word	0xffffffff


	//   ....[31]....
        /*01d8*/ 	.word	0xffffffff


	//   ....[32]....
        /*01dc*/ 	.word	0xffffffff


	//   ....[33]....
        /*01e0*/ 	.word	0xffffffff


	//   ....[34]....
        /*01e4*/ 	.word	0xffffffff


	//   ....[35]....
        /*01e8*/ 	.word	0xffffffff


	//   ....[36]....
        /*01ec*/ 	.word	0xffffffff


	//   ....[37]....
        /*01f0*/ 	.word	0xffffffff


	//   ....[38]....
        /*01f4*/ 	.word	0xffffffff


	//   ....[39]....
        /*01f8*/ 	.word	0xffffffff


	//   ....[40]....
        /*01fc*/ 	.word	0xffffffff


	//   ....[41]....
        /*0200*/ 	.word	0xffffffff


	//   ....[42]....
        /*0204*/ 	.word	0xffffffff


	//   ....[43]....
        /*0208*/ 	.word	0xffffffff


	//   ....[44]....
        /*020c*/ 	.word	0xffffffff


	//   ....[45]....
        /*0210*/ 	.word	0xffffffff


	//   ....[46]....
        /*0214*/ 	.word	0xffffffff


	//   ....[47]....
        /*0218*/ 	.word	0xffffffff


	//   ....[48]....
        /*021c*/ 	.word	0xffffffff


	//   ....[49]....
        /*0220*/ 	.word	0xffffffff


	//   ....[50]....
        /*0224*/ 	.word	0xffffffff


	//   ....[51]....
        /*0228*/ 	.word	0xffffffff


	//   ....[52]....
        /*022c*/ 	.word	0xffffffff


	//   ....[53]....
        /*0230*/ 	.word	0xffffffff


	//   ....[54]....
        /*0234*/ 	.word	0xffffffff


	//   ....[55]....
        /*0238*/ 	.word	0xffffffff


	//   ....[56]....
        /*023c*/ 	.word	0xffffffff


	//   ....[57]....
        /*0240*/ 	.word	0xffffffff


	//   ....[58]....
        /*0244*/ 	.word	0xffffffff


	//   ....[59]....
        /*0248*/ 	.word	0xffffffff


	//   ....[60]....
        /*024c*/ 	.word	0xffffffff


	//   ....[61]....
        /*0250*/ 	.word	0xffffffff


	//   ....[62]....
        /*0254*/ 	.word	0xffffffff


	//   ....[63]....
        /*0258*/ 	.word	0xffffffff


	//----- nvinfo : EIATTR_COOP_GROUP_INSTR_OFFSETS
	.align		4
.L_24771:
        /*025c*/ 	.byte	0x04, 0x28
        /*025e*/ 	.short	(.L_24773 - .L_24772)


	//   ....[0]....
.L_24772:
        /*0260*/ 	.word	0x00003100


	//   ....[1]....
        /*0264*/ 	.word	0x000031e0


	//   ....[2]....
        /*0268*/ 	.word	0x00003200


	//   ....[3]....
        /*026c*/ 	.word	0x00003220


	//   ....[4]....
        /*0270*/ 	.word	0x00003260


	//   ....[5]....
        /*0274*/ 	.word	0x000032f0


	//   ....[6]....
        /*0278*/ 	.word	0x00003320


	//   ....[7]....
        /*027c*/ 	.word	0x00003340


	//   ....[8]....
        /*0280*/ 	.word	0x00004180


	//   ....[9]....
        /*0284*/ 	.word	0x000041c0


	//   ....[10]....
        /*0288*/ 	.word	0x000041e0


	//   ....[11]....
        /*028c*/ 	.word	0x00004200


	//   ....[12]....
        /*0290*/ 	.word	0x00004220


	//   ....[13]....
        /*0294*/ 	.word	0x00004270


	//   ....[14]....
        /*0298*/ 	.word	0x00004290


	//   ....[15]....
        /*029c*/ 	.word	0x000042b0


	//   ....[16]....
        /*02a0*/ 	.word	0x00008f10


	//   ....[17]....
        /*02a4*/ 	.word	0x00008f50


	//   ....[18]....
        /*02a8*/ 	.word	0x00008f90


	//   ....[19]....
        /*02ac*/ 	.word	0x00008fc0


	//   ....[20]....
        /*02b0*/ 	.word	0x00008fe0


	//   ....[21]....
        /*02b4*/ 	.word	0x00008ff0


	//   ....[22]....
        /*02b8*/ 	.word	0x00009000


	//   ....[23]....
        /*02bc*/ 	.word	0x00009030


	//   ....[24]....
        /*02c0*/ 	.word	0x00009050


	//   ....[25]....
        /*02c4*/ 	.word	0x00009080


	//   ....[26]....
        /*02c8*/ 	.word	0x000090a0


	//   ....[27]....
        /*02cc*/ 	.word	0x000090c0


	//   ....[28]....
        /*02d0*/ 	.word	0x000090e0


	//   ....[29]....
        /*02d4*/ 	.word	0x00009100


	//   ....[30]....
        /*02d8*/ 	.word	0x00009120


	//   ....[31]....
        /*02dc*/ 	.word	0x00009140


	//   ....[32]....
        /*02e0*/ 	.word	0x00009160


	//   ....[33]....
        /*02e4*/ 	.word	0x00009180


	//   ....[34]....
        /*02e8*/ 	.word	0x000091a0


	//   ....[35]....
        /*02ec*/ 	.word	0x000091d0


	//   ....[36]....
        /*02f0*/ 	.word	0x00009200


	//   ....[37]....
        /*02f4*/ 	.word	0x00009240


	//   ....[38]....
        /*02f8*/ 	.word	0x00009270


	//   ....[39]....
        /*02fc*/ 	.word	0x000092a0


	//   ....[40]....
        /*0300*/ 	.word	0x000092c0


	//   ....[41]....
        /*0304*/ 	.word	0x000092e0


	//   ....[42]....
        /*0308*/ 	.word	0x00009300


	//   ....[43]....
        /*030c*/ 	.word	0x00009320


	//   ....[44]....
        /*0310*/ 	.word	0x00009340


	//   ....[45]....
        /*0314*/ 	.word	0x00009370


	//   ....[46]....
        /*0318*/ 	.word	0x00009390


	//   ....[47]....
        /*031c*/ 	.word	0x000093b0


	//   ....[48]....
        /*0320*/ 	.word	0x000093d0


	//   ....[49]....
        /*0324*/ 	.word	0x000093f0


	//   ....[50]....
        /*0328*/ 	.word	0x00009410


	//   ....[51]....
        /*032c*/ 	.word	0x00009420


	//   ....[52]....
        /*0330*/ 	.word	0x00009440


	//   ....[53]....
        /*0334*/ 	.word	0x00009460


	//   ....[54]....
        /*0338*/ 	.word	0x00009480


	//   ....[55]....
        /*033c*/ 	.word	0x000094a0


	//   ....[56]....
        /*0340*/ 	.word	0x000094c0


	//   ....[57]....
        /*0344*/ 	.word	0x000094e0


	//   ....[58]....
        /*0348*/ 	.word	0x00009500


	//   ....[59]....
        /*034c*/ 	.word	0x00009520


	//   ....[60]....
        /*0350*/ 	.word	0x00009540


	//   ....[61]....
        /*0354*/ 	.word	0x00009560


	//   ....[62]....
        /*0358*/ 	.word	0x00009580


	//   ....[63]....
        /*035c*/ 	.word	0x000095a0


	//----- nvinfo : EIATTR_VRC_CTA_INIT_COUNT
	.align		4
.L_24773:
        /*0360*/ 	.byte	0x02, 0x4a
	.zero		1
	.zero		1


	//----- nvinfo : EIATTR_EXIT_INSTR_OFFSETS
	.align		4
        /*0364*/ 	.byte	0x04, 0x1c
        /*0366*/ 	.short	(.L_24775 - .L_24774)


	//   ....[0]....
.L_24774:
        /*0368*/ 	.word	0x0000a020


	//   ....[1]....
        /*036c*/ 	.word	0x0000a060


	//   ....[2]....
        /*0370*/ 	.word	0x0000a410


	//----- nvinfo : EIATTR_CRS_STACK_SIZE
	.align		4
.L_24775:
        /*0374*/ 	.byte	0x04, 0x1e
        /*0376*/ 	.short	(.L_24777 - .L_24776)
.L_24776:
        /*0378*/ 	.word	0x00000000


	//----- nvinfo : EIATTR_CBANK_PARAM_SIZE
	.align		4
.L_24777:
        /*037c*/ 	.byte	0x03, 0x19
        /*037e*/ 	.short	0x007c


	//----- nvinfo : EIATTR_PARAM_CBANK
	.align		4
        /*0380*/ 	.byte	0x04, 0x0a
        /*0382*/ 	.short	(.L_24779 - .L_24778)
	.align		4
.L_24778:
        /*0384*/ 	.word	index@(.nv.constant0._ZN4vllm25paged_attention_v1_kernelIttLi192ELi32ELi128ELNS_18Fp8KVCacheDataTypeE0ELb0EEEvPT_PKS2_PKT0_S8_ifPKiSA_iPKfiiiSC_SC_iiiii)
        /*0388*/ 	.short	0x0380
        /*038a*/ 	.short	0x007c


	//----- nvinfo : EIATTR_SW_WAR
	.align		4
.L_24779:
        /*038c*/ 	.byte	0x04, 0x36
        /*038e*/ 	.short	(.L_24781 - .L_24780)
.L_24780:
        /*0390*/ 	.word	0x00000008
.L_24781:


//--------------------- .nv.info._ZN4vllm25paged_attention_v1_kernelIttLi128ELi32ELi128ELNS_18Fp8KVCacheDataTypeE0ELb0EEEvPT_PKS2_PKT0_S8_ifPKiSA_iPKfiiiSC_SC_iiiii --------------------------
	.section	.nv.info._ZN4vllm25paged_attention_v1_kernelIttLi128ELi32ELi128ELNS_18Fp8KVCacheDataTypeE0ELb0EEEvPT_PKS2_PKT0_S8_ifPKiSA_iPKfiiiSC_SC_iiiii,"",@"SHT_CUDA_INFO"
	.sectionflags	@""
	.align	4


	//----- nvinfo : EIATTR_CUDA_API_VERSION
	.align		4
        /*0000*/ 	.byte	0x04, 0x37
        /*0002*/ 	.short	(.L_24783 - .L_24782)
.L_24782:
        /*0004*/ 	.word	0x00000082


	//----- nvinfo : EIATTR_KPARAM_INFO
	.align		4
.L_24783:
        /*0008*/ 	.byte	0x04, 0x17
        /*000a*/ 	.short	(.L_24785 - .L_24784)
.L_24784:
        /*000c*/ 	.word	0x00000000
        /*0010*/ 	.short	0x0013
        /*0012*/ 	.short	0x0078
        /*0014*/ 	.byte	0x00, 0xf0, 0x11, 0x00


	//----- nvinfo : EIATTR_KPARAM_INFO
	.align		4
.L_24785:
        /*0018*/ 	.byte	0x04, 0x17
        /*001a*/ 	.short	(.L_24787 - .L_24786)
.L_24786:
        /*001c*/ 	.word	0x00000000
        /*0020*/ 	.short	0x0012
        /*0022*/ 	.short	0x0074
        /*0024*/ 	.byte	0x00, 0xf0, 0x11, 0x00


	//----- nvinfo : EIATTR_KPARAM_INFO
	.align		4
.L_24787:
        /*0028*/ 	.byte	0x04, 0x17
        /*002a*/ 	.short	(.L_24789 - .L_24788)
.L_24788:
        /*002c*/ 	.word	0x00000000
        /*0030*/ 	.short	0x0011
        /*0032*/ 	.short	0x0070
        /*0034*/ 	.byte	0x00, 0xf0, 0x11, 0x00


	//----- nvinfo : EIATTR_KPARAM_INFO
	.align		4
.L_24789:
        /*0038*/ 	.byte	0x04, 0x17
        /*003a*/ 	.short	(.L_24791 - .L_24790)
.L_24790:
        /*003c*/ 	.word	0x00000000
        /*0040*/ 	.short	0x0010
        /*0042*/ 	.short	0x006c
        /*0044*/ 	.byte	0x00, 0xf0, 0x11, 0x00


	//----- nvinfo : EIATTR_KPARAM_INFO
	.align		4
.L_24791:
        /*0048*/ 	.byte	0x04, 0x17
        /*004a*/ 	.short	(.L_24793 - .L_24792)
.L_24792:
        /*004c*/ 	.word	0x00000000
        /*0050*/ 	.short	0x000f
        /*0052*/ 	.short	0x0068
        /*0054*/ 	.byte	0x00, 0xf0, 0x11, 0x00


	//----- nvinfo : EIATTR_KPARAM_INFO
	.align		4
.L_24793:
        /*0058*/ 	.byte	0x04, 0x17
        /*005a*/ 	.short	(.L_24795 - .L_24794)
.L_24794:
        /*005c*/ 	.word	0x00000000
        /*0060*/ 	.short	0x000e
        /*0062*/ 	.short	0x0060
        /*0064*/ 	.byte	0x00, 0xf5, 0x21, 0x00


	//----- nvinfo : EIATTR_KPARAM_INFO
	.align		4
.L_24795:
        /*0068*/ 	.byte	0x04, 0x17
        /*006a*/ 	.short	(.L_24797 - .L_24796)
.L_24796:
        /*006c*/ 	.word	0x00000000
        /*0070*/ 	.short	0x000d
        /*0072*/ 	.short	0x0058
        /*0074*/ 	.byte	0x00, 0xf5, 0x21, 0x00


	//----- nvinfo : EIATTR_KPARAM_INFO
	.align		4
.L_24797:
        /*0078*/ 	.byte	0x04, 0x17
        /*007a*/ 	.short	(.L_24799 - .L_24798)
.L_24798:
        /*007c*/ 	.word	0x00000000
        /*0080*/ 	.short	0x000c
        /*0082*/ 	.short	0x0050
        /*0084*/ 	.byte	0x00, 0xf0, 0x11, 0x00


	//----- nvinfo : EIATTR_KPARAM_INFO
	.align		4
.L_24799:
        /*0088*/ 	.byte	0x04, 0x17
        /*008a*/ 	.short	(.L_24801 - .L_24800)
.L_24800:
        /*008c*/ 	.word	0x00000000
        /*0090*/ 	.short	0x000b
        /*0092*/ 	.short	0x004c
        /*0094*/ 	.byte	0x00, 0xf0, 0x11, 0x00


	//----- nvinfo : EIATTR_KPARAM_INFO
	.align		4
.L_24801:
        /*0098*/ 	.byte	0x04, 0x17
        /*009a*/ 	.short	(.L_24803 - .L_24802)
.L_24802:
        /*009c*/ 	.word	0x00000000
        /*00a0*/ 	.short	0x000a
        /*00a2*/ 	.short	0x0048
        /*00a4*/ 	.byte	0x00, 0xf0, 0x11, 0x00


	//----- nvinfo : EIATTR_KPARAM_INFO
	.align		4
.L_24803:
        /*00a8*/ 	.byte	0x04, 0x17
        /*00aa*/ 	.short	(.L_24805 - .L_24804)
.L_24804:
        /*00ac*/ 	.word	0x00000000
        /*00b0*/ 	.short	0x0009
        /*00b2*/ 	.short	0x0040
        /*00b4*/ 	.byte	0x00, 0xf5, 0x21, 0x00


	//----- nvinfo : EIATTR_KPARAM_INFO
	.align		4
.L_24805:
        /*00b8*/ 	.byte	0x04, 0x17
        /*00ba*/ 	.short	(.L_24807 - .L_24806)
.L_24806:
        /*00bc*/ 	.word	0x00000000
        /*00c0*/ 	.short	0x0008
        /*00c2*/ 	.short	0x0038
        /*00c4*/ 	.byte	0x00, 0xf0, 0x11, 0x00


	//----- nvinfo : EIATTR_KPARAM_INFO
	.align		4
.L_24807:
        /*00c8*/ 	.byte	0x04, 0x17
        /*00ca*/ 	.short	(.L_24809 - .L_24808)
.L_24808:
        /*00cc*/ 	.word	0x00000000
        /*00d0*/ 	.short	0x0007
        /*00d2*/ 	.short	0x0030
        /*00d4*/ 	.byte	0x00, 0xf5, 0x21, 0x00


	//----- nvinfo : EIATTR_KPARAM_INFO
	.align		4
.L_24809:
        /*00d8*/ 	.byte	0x04, 0x17
        /*00da*/ 	.short	(.L_24811 - .L_24810)
.L_24810:
        /*00dc*/ 	.word	0x00000000
        /*00e0*/ 	.short	0x0006
        /*00e2*/ 	.short	0x0028
        /*00e4*/ 	.byte	0x00, 0xf5, 0x21, 0x00


	//----- nvinfo : EIATTR_KPARAM_INFO
	.align		4
.L_24811:
        /*00e8*/ 	.byte	0x04, 0x17
        /*00ea*/ 	.short	(.L_24813 - .L_24812)
.L_24812:
        /*00ec*/ 	.word	0x00000000
        /*00f0*/ 	.short	0x0005
        /*00f2*/ 	.short	0x0024
        /*00f4*/ 	.byte	0x00, 0xf0, 0x11, 0x00


	//----- nvinfo : EIATTR_KPARAM_INFO
	.align		4
.L_24813:
        /*00f8*/ 	.byte	0x04, 0x17
        /*00fa*/ 	.short	(.L_24815 - .L_24814)
.L_24814:
        /*00fc*/ 	.word	0x00000000
        /*0100*/ 	.short	0x0004
        /*0102*/ 	.short	0x0020
        /*0104*/ 	.byte	0x00, 0xf0, 0x11, 0x00


	//----- nvinfo : EIATTR_KPARAM_INFO
	.align		4
.L_24815:
        /*0108*/ 	.byte	0x04, 0x17
        /*010a*/ 	.short	(.L_24817 - .L_24816)
.L_24816:
        /*010c*/ 	.word	0x00000000
        /*0110*/ 	.short	0x0003
        /*0112*/ 	.short	0x0018
        /*0114*/ 	.byte	0x00, 0xf5, 0x21, 0x00


	//----- nvinfo : EIATTR_KPARAM_INFO
	.align		4
.L_24817:
        /*0118*/ 	.byte	0x04, 0x17
        /*011a*/ 	.short	(.L_24819 - .L_24818)
.L_24818:
        /*011c*/ 	.word	0x00000000
        /*0120*/ 	.short	0x0002
        /*0122*/ 	.short	0x0010
        /*0124*/ 	.byte	0x00, 0xf5, 0x21, 0x00


	//----- nvinfo : EIATTR_KPARAM_INFO
	.align		4
.L_24819:
        /*0128*/ 	.byte	0x04, 0x17
        /*012a*/ 	.short	(.L_24821 - .L_24820)
.L_24820:
        /*012c*/ 	.word	0x00000000
        /*0130*/ 	.short	0x0001
        /*0132*/ 	.short	0x0008
        /*0134*/ 	.byte	0x00, 0xf5, 0x21, 0x00


	//----- nvinfo : EIATTR_KPARAM_INFO
	.align		4
.L_24821:
        /*0138*/ 	.byte	0x04, 0x17
        /*013a*/ 	.short	(.L_24823 - .L_24822)
.L_24822:
        /*013c*/ 	.word	0x00000000
        /*0140*/ 	.short	0x0000
        /*0142*/ 	.short	0x0000
        /*0144*/ 	.byte	0x00, 0xf5, 0x21, 0x00


	//----- nvinfo : EIATTR_SPARSE_MMA_MASK
	.align		4
.L_24823:
        /*0148*/ 	.byte	0x03, 0x50
        /*014a*/ 	.short	0x0000


	//----- nvinfo : EIATTR_MAXREG_COUNT
	.align		4
        /*014c*/ 	.byte	0x03, 0x1b
        /*014e*/ 	.short	0x00ff


	//----- nvinfo : EIATTR_NUM_BARRIERS
	.align		4
        /*0150*/ 	.byte	0x02, 0x4c
        /*0152*/ 	.byte	0x01
	.zero		1


	//----- nvinfo : EIATTR_MERCURY_ISA_VERSION
	.align		4
        /*0154*/ 	.byte	0x03, 0x5f
        /*0156*/ 	.short	0x0101


	//----- nvinfo : EIATTR_COOP_GROUP_MASK_REGIDS
	.align		4
        /*0158*/ 	.byte	0x04, 0x29
        /*015a*/ 	.short	(.L_24825 - .L_24824)


	//   ....[0]....
.L_24824:
        /*015c*/ 	.word	0xffffffff


	//   ....[1]....
        /*0160*/ 	.word	0xffffffff


	//   ....[2]....
        /*0164*/ 	.word	0xffffffff


	//   ....[3]....
        /*0168*/ 	.word	0xffffffff


	//   ....[4]....
        /*016c*/ 	.word	0xffffffff


	//   ....[5]....
        /*0170*/ 	.word	0xffffffff


	//   ....[6]....
        /*0174*/ 	.word	0xffffffff


	//   ....[7]....
        /*0178*/ 	.word	0xffffffff


	//   ....[8]....
        /*017c*/ 	.word	0xffffffff


	//   ....[9]....
        /*0180*/ 	.word	0xffffffff


	//   ....[10]....
        /*0184*/ 	.word	0xffffffff


	//   ....[11]....
        /*0188*/ 	.word	0xffffffff


	//   ....[12]....
        /*018c*/ 	.word	0xffffffff


	//   ....[13]....
        /*0190*/ 	.word	0xffffffff


	//   ....[14]....
        /*0194*/ 	.word	0xffffffff


	//   ....[15]....
        /*0198*/ 	.word	0xffffffff


	//   ....[16]....
        /*019c*/ 	.word	0xffffffff


	//   ....[17]....
        /*01a0*/ 	.word	0xffffffff


	//   ....[18]....
        /*01a4*/ 	.word	0xffffffff


	//   ....[19]....
        /*01a8*/ 	.word	0xffffffff


	//   ....[20]....
        /*01ac*/ 	.word	0xffffffff


	//   ....[21]....
        /*01b0*/ 	.word	0xffffffff


	//   ....[22]....
        /*01b4*/ 	.word	0xffffffff


	//   ....[23]....
        /*01b8*/ 	.word	0xffffffff


	//   ....[24]....
        /*01bc*/ 	.word	0xffffffff


	//   ....[25]....
        /*01c0*/ 	.word	0xffffffff


	//   ....[26]....
        /*01c4*/ 	.word	0xffffffff


	//   ....[27]....
        /*01c8*/ 	.word	0xffffffff


	//   ....[28]....
        /*01cc*/ 	.word	0xffffffff


	//   ....[29]....
        /*01d0*/ 	.word	0xffffffff


	//   ....[30]....
        /*01d4*/ 	.word	0xffffffff


	//   ....[31]....
        /*01d8*/ 	.word	0xffffffff


	//   ....[32]....
        /*01dc*/ 	.word	0xffffffff


	//   ....[33]....
        /*01e0*/ 	.word	0xffffffff


	//   ....[34]....
        /*01e4*/ 	.word	0xffffffff


	//   ....[35]....
        /*01e8*/ 	.word	0xffffffff


	//   ....[36]....
        /*01ec*/ 	.word	0xffffffff


	//   ....[37]....
        /*01f0*/ 	.word	0xffffffff


	//   ....[38]....
        /*01f4*/ 	.word	0xffffffff


	//   ....[39]....
        /*01f8*/ 	.word	0xffffffff


	//   ....[40]....
        /*01fc*/ 	.word	0xffffffff


	//   ....[41]....
        /*0200*/ 	.word	0xffffffff


	//   ....[42]....
        /*0204*/ 	.word	0xffffffff


	//   ....[43]....
        /*0208*/ 	.word	0xffffffff


	//   ....[44]....
        /*020c*/ 	.word	0xffffffff


	//   ....[45]....
        /*0210*/ 	.word	0xffffffff


	//   ....[46]....
        /*0214*/ 	.word	0xffffffff


	//   ....[47]....
        /*0218*/ 	.word	0xffffffff


	//----- nvinfo : EIATTR_COOP_GROUP_INSTR_OFFSETS
	.align		4
.L_24825:
        /*021c*/ 	.byte	0x04, 0x28
        /*021e*/ 	.short	(.L_24827 - .L_24826)


	//   ....[0]....
.L_24826:
        /*0220*/ 	.word	0x000023a0


	//   ....[1]....
        /*0224*/ 	.word	0x00002440


	//   ....[2]....
        /*0228*/ 	.word	0x00002480


	//   ....[3]....
        /*022c*/ 	.word	0x000024c0


	//   ....[4]....
        /*0230*/ 	.word	0x00002510


	//   ....[5]....
        /*0234*/ 	.word	0x00002570


	//   ....[6]....
        /*0238*/ 	.word	0x00002590


	//   ....[7]....
        /*023c*/ 	.word	0x000025d0


	//   ....[8]....
        /*0240*/ 	.word	0x00003400


	//   ....[9]....
        /*0244*/ 	.word	0x00003440


	//   ....[10]....
        /*0248*/ 	.word	0x00003460


	//   ....[11]....
        /*024c*/ 	.word	0x00003480


	//   ....[12]....
        /*0250*/ 	.word	0x000034a0


	//   ....[13]....
        /*0254*/ 	.word	0x000034f0


	//   ....[14]....
        /*0258*/ 	.word	0x00003510


	//   ....[15]....
        /*025c*/ 	.word	0x00003530


	//   ....[16]....
        /*0260*/ 	.word	0x00006bf0


	//   ....[17]....
        /*0264*/ 	.word	0x00006c30


	//   ....[18]....
        /*0268*/ 	.word	0x00006c50


	//   ....[19]....
        /*026c*/ 	.word	0x00006c60


	//   ....[20]....
        /*0270*/ 	.word	0x00006c70


	//   ....[21]....
        /*0274*/ 	.word	0x00006c80


	//   ....[22]....
        /*0278*/ 	.word	0x00006c90


	//   ....[23]....
        /*027c*/ 	.word	0x00006cb0


	//   ....[24]....
        /*0280*/ 	.word	0x00006cd0


	//   ....[25]....
        /*0284*/ 	.word	0x00006cf0


	//   ....[26]....
        /*0288*/ 	.word	0x00006d10


	//   ....[27]....
        /*028c*/ 	.word	0x00006d30


	//   ....[28]....
        /*0290*/ 	.word	0x00006d50


	//   ....[29]....
        /*0294*/ 	.word	0x00006d70


	//   ....[30]....
        /*0298*/ 	.word	0x00006d90


	//   ....[31]....
        /*029c*/ 	.word	0x00006db0


	//   ....[32]....
        /*02a0*/ 	.word	0x00006de0


	//   ....[33]....
        /*02a4*/ 	.word	0x00006e00


	//   ....[34]....
        /*02a8*/ 	.word	0x00006e20


	//   ....[35]....
        /*02ac*/ 	.word	0x00006e40


	//   ....[36]....
        /*02b0*/ 	.word	0x00006e60


	//   ....[37]....
        /*02b4*/ 	.word	0x00006e80


	//   ....[38]....
        /*02b8*/ 	.word	0x00006e90


	//   ....[39]....
        /*02bc*/ 	.word	0x00006ec0


	//   ....[40]....
        /*02c0*/ 	.word	0x00006ef0


	//   ....[41]....
        /*02c4*/ 	.word	0x00006f10


	//   ....[42]....
        /*02c8*/ 	.word	0x00006f30


	//   ....[43]....
        /*02cc*/ 	.word	0x00006f50


	//   ....[44]....
        /*02d0*/ 	.word	0x00006f70


	//   ....[45]....
        /*02d4*/ 	.word	0x00006f90


	//   ....[46]....
        /*02d8*/ 	.word	0x00006fb0


	//   ....[47]....
        /*02dc*/ 	.word	0x00006fd0


	//----- nvinfo : EIATTR_VRC_CTA_INIT_COUNT
	.align		4
.L_24827:
        /*02e0*/ 	.byte	0x02, 0x4a
	.zero		1
	.zero		1


	//----- nvinfo : EIATTR_EXIT_INSTR_OFFSETS
	.align		4
        /*02e4*/ 	.byte	0x04, 0x1c
        /*02e6*/ 	.short	(.L_24829 - .L_24828)


	//   ....[0]....
.L_24828:
        /*02e8*/ 	.word	0x00007850


	//   ....[1]....
        /*02ec*/ 	.word	0x000078b0


	//   ....[2]....
        /*02f0*/ 	.word	0x00007b50


	//----- nvinfo : EIATTR_CRS_STACK_SIZE
	.align		4
.L_24829:
        /*02f4*/ 	.byte	0x04, 0x1e
        /*02f6*/ 	.short	(.L_24831 - .L_24830)
.L_24830:
        /*02f8*/ 	.word	0x00000000


	//----- nvinfo : EIATTR_CBANK_PARAM_SIZE
	.align		4
.L_24831:
        /*02fc*/ 	.byte	0x03, 0x19
        /*02fe*/ 	.short	0x007c


	//----- nvinfo : EIATTR_PARAM_CBANK
	.align		4
        /*0300*/ 	.byte	0x04, 0x0a
        /*0302*/ 	.short	(.L_24833 - .L_24832)
	.align		4
.L_24832:
        /*0304*/ 	.word	index@(.nv.constant0._ZN4vllm25paged_attention_v1_kernelIttLi128ELi32ELi128ELNS_18Fp8KVCacheDataTypeE0ELb0EEEvPT_PKS2_PKT0_S8_ifPKiSA_iPKfiiiSC_SC_iiiii)
        /*0308*/ 	.short	0x0380
        /*030a*/ 	.short	0x007c


	//----- nvinfo : EIATTR_SW_WAR
	.align		4
.L_24833:
        /*030c*/ 	.byte	0x04, 0x36
        /*030e*/ 	.short	(.L_24835 - .L_24834)
.L_24834:
        /*0310*/ 	.word	0x00000008
.L_24835:


//--------------------- .nv.info._ZN4vllm25paged_attention_v1_kernelIttLi120ELi32ELi128ELNS_18Fp8KVCacheDataTypeE0ELb0EEEvPT_PKS2_PKT0_S8_ifPKiSA_iPKfiiiSC_SC_iiiii --------------------------
	.section	.nv.info._ZN4vllm25paged_attention_v1_kernelIttLi120ELi32ELi128ELNS_18Fp8KVCacheDataTypeE0ELb0EEEvPT_PKS2_PKT0_S8_ifPKiSA_iPKfiiiSC_SC_iiiii,"",@"SHT_CUDA_INFO"
	.sectionflags	@""
	.align	4


	//----- nvinfo : EIATTR_CUDA_API_VERSION
	.align		4
        /*0000*/ 	.byte	0x04, 0x37
        /*0002*/ 	.short	(.L_24837 - .L_24836)
.L_24836:
        /*0004*/ 	.word	0x00000082


	//----- nvinfo : EIATTR_KPARAM_INFO
	.align		4
.L_24837:
        /*0008*/ 	.byte	0x04, 0x17
        /*000a*/ 	.short	(.L_24839 - .L_24838)
.L_24838:
        /*000c*/ 	.word	0x00000000
        /*0010*/ 	.short	0x0013
        /*0012*/ 	.short	0x0078
        /*0014*/ 	.byte	0x00, 0xf0, 0x11, 0x00


	//----- nvinfo : EIATTR_KPARAM_INFO
	.align		4
.L_24839:
        /*0018*/ 	.byte	0x04, 0x17
        /*001a*/ 	.short	(.L_24841 - .L_24840)
.L_24840:
        /*001c*/ 	.word	0x00000000
        /*0020*/ 	.short	0x0012
        /*0022*/ 	.short	0x0074
        /*0024*/ 	.byte	0x00, 0xf0, 0x11, 0x00


	//----- nvinfo : EIATTR_KPARAM_INFO
	.align		4
.L_24841:
        /*0028*/ 	.byte	0x04, 0x17
        /*002a*/ 	.short	(.L_24843 - .L_24842)
.L_24842:
        /*002c*/ 	.word	0x00000000
        /*0030*/ 	.short	0x0011
        /*0032*/ 	.short	0x0070
        /*0034*/ 	.byte	0x00, 0xf0, 0x11, 0x00


	//----- nvinfo : EIATTR_KPARAM_INFO
	.align		4
.L_24843:
        /*0038*/ 	.byte	0x04, 0x17
        /*003a*/ 	.short	(.L_24845 - .L_24844)
.L_24844:
        /*003c*/ 	.word	0x00000000
        /*0040*/ 	.short	0x0010
        /*0042*/ 	.short	0x006c
        /*0044*/ 	.byte	0x00, 0xf0, 0x11, 0x00


	//----- nvinfo : EIATTR_KPARAM_INFO
	.align		4
.L_24845:
        /*0048*/ 	.byte	0x04, 0x17
        /*004a*/ 	.short	(.L_24847 - .L_24846)
.L_24846:
        /*004c*/ 	.word	0x00000000
        /*0050*/ 	.short	0x000f
        /*0052*/ 	.short	0x0068
        /*0054*/ 	.byte	0x00, 0xf0, 0x11, 0x00


	//----- nvinfo : EIATTR_KPARAM_INFO
	.align		4
.L_24847:
        /*0058*/ 	.byte	0x04, 0x17
        /*005a*/ 	.short	(.L_24849 - .L_24848)
.L_24848:
        /*005c*/ 	.word	0x00000000
        /*0060*/ 	.short	0x000e
        /*0062*/ 	.short	0x0060
        /*0064*/ 	.byte	0x00, 0xf5, 0x21, 0x00


	//----- nvinfo : EIATTR_KPARAM_INFO
	.align		4
.L_24849:
        /*0068*/ 	.byte	0x04, 0x17
        /*006a*/ 	.short	(.L_24851 - .L_24850)
.L_24850:
        /*006c*/ 	.word	0x00000000
        /*0070*/ 	.short	0x000d
        /*0072*/ 	.short	0x0058
        /*0074*/ 	.byte	0x00, 0xf5, 0x21, 0x00


	//----- nvinfo : EIATTR_KPARAM_INFO
	.align		4
.L_24851:
        /*0078*/ 	.byte	0x04, 0x17
        /*007a*/ 	.short	(.L_24853 - .L_24852)
.L_24852:
        /*007c*/ 	.word	0x00000000
        /*0080*/ 	.short	0x000c
        /*0082*/ 	.short	0x0050
        /*0084*/ 	.byte	0x00, 0xf0, 0x11, 0x00


	//----- nvinfo : EIATTR_KPARAM_INFO
	.align		4
.L_24853:
        /*0088*/ 	.byte	0x04, 0x17
        /*008a*/ 	.short	(.L_24855 - .L_24854)
.L_24854:
        /*008c*/ 	.word	0x00000000
        /*0090*/ 	.short	0x000b
        /*0092*/ 	.short	0x004c
        /*0094*/ 	.byte	0x00, 0xf0, 0x11, 0x00


	//----- nvinfo : EIATTR_KPARAM_INFO
	.align		4
.L_24855:
        /*0098*/ 	.byte	0x04, 0x17
        /*009a*/ 	.short	(.L_24857 - .L_24856)
.L_24856:
        /*009c*/ 	.word	0x00000000
        /*00a0*/ 	.short	0x000a
        /*00a2*/ 	.short	0x0048
        /*00a4*/ 	.byte	0x00, 0xf0, 0x11, 0x00


	//----- nvinfo : EIATTR_KPARAM_INFO
	.align		4
.L_24857:
        /*00a8*/ 	.byte	0x04, 0x17
        /*00aa*/ 	.short	(.L_24859 - .L_24858)
.L_24858:
        /*00ac*/ 	.word	0x00000000
        /*00b0*/ 	.short	0x0009
        /*00b2*/ 	.short	0x0040
        /*00b4*/ 	.byte	0x00, 0xf5, 0x21, 0x00


	//----- nvinfo : EIATTR_KPARAM_INFO
	.align		4
.L_24859:
        /*00b8*/ 	.byte	0x04, 0x17
        /*00ba*/ 	.short	(.L_24861 - .L_24860)
.L_24860:
        /*00bc*/ 	.word	0x00000000
        /*00c0*/ 	.short	0x0008
        /*00c2*/ 	.short	0x0038
        /*00c4*/ 	.byte	0x00, 0xf0, 0x11, 0x00


	//----- nvinfo : EIATTR_KPARAM_INFO
	.align		4
.L_24861:
        /*00c8*/ 	.byte	0x04, 0x17
        /*00ca*/ 	.short	(.L_24863 - .L_24862)
.L_24862:
        /*00cc*/ 	.word	0x00000000
        /*00d0*/ 	.short	0x0007
        /*00d2*/ 	.short	0x0030
        /*00d4*/ 	.byte	0x00, 0xf5, 0x21, 0x00


	//----- nvinfo : EIATTR_KPARAM_INFO
	.align		4
.L_24863:
        /*00d8*/ 	.byte	0x04, 0x17
        /*00da*/ 	.short	(.L_24865 - .L_24864)
.L_24864:
        /*00dc*/ 	.word	0x00000000
        /*00e0*/ 	.short	0x0006
        /*00e2*/ 	.short	0x0028
        /*00e4*/ 	.byte	0x00, 0xf5, 0x21, 0x00


	//----- nvinfo : EIATTR_KPARAM_INFO
	.align		4
.L_24865:
        /*00e8*/ 	.byte	0x04, 0x17
        /*00ea*/ 	.short	(.L_24867 - .L_24866)
.L_24866:
        /*00ec*/ 	.word	0x00000000
        /*00f0*/ 	.short	0x0005
        /*00f2*/ 	.short	0x0024
        /*00f4*/ 	.byte	0x00, 0xf0, 0x11, 0x00


	//----- nvinfo : EIATTR_KPARAM_INFO
	.align		4
.L_24867:
        /*00f8*/ 	.byte	0x04, 0x17
        /*00fa*/ 	.short	(.L_24869 - .L_24868)
.L_24868:
        /*00fc*/ 	.word	0x00000000
        /*0100*/ 	.short	0x0004
        /*0102*/ 	.short	0x0020
        /*0104*/ 	.byte	0x00, 0xf0, 0x11, 0x00


	//----- nvinfo : EIATTR_KPARAM_INFO
	.align		4
.L_24869:
        /*0108*/ 	.byte	0x04, 0x17
        /*010a*/ 	.short	(.L_24871 - .L_24870)
.L_24870:
        /*010c*/ 	.word	0x00000000
        /*0110*/ 	.short	0x0003
        /*0112*/ 	.short	0x0018
        /*0114*/ 	.byte	0x00, 0xf5, 0x21, 0x00


	//----- nvinfo : EIATTR_KPARAM_INFO
	.align		4
.L_24871:
        /*0118*/ 	.byte	0x04, 0x17
        /*011a*/ 	.short	(.L_24873 - .L_24872)
.L_24872:
        /*011c*/ 	.word	0x00000000
        /*0120*/ 	.short	0x0002
        /*0122*/ 	.short	0x0010
        /*0124*/ 	.byte	0x00, 0xf5, 0x21, 0x00


	//----- nvinfo : EIATTR_KPARAM_INFO
	.align		4
.L_24873:
        /*0128*/ 	.byte	0x04, 0x17
        /*012a*/ 	.short	(.L_24875 - .L_24874)
.L_24874:
        /*012c*/ 	.word	0x00000000
        /*0130*/ 	.short	0x0001
        /*0132*/ 	.short	0x0008
        /*0134*/ 	.byte	0x00, 0xf5, 0x21, 0x00


	//----- nvinfo : EIATTR_KPARAM_INFO
	.align		4
.L_24875:
        /*0138*/ 	.byte	0x04, 0x17
        /*013a*/ 	.short	(.L_24877 - .L_24876)
.L_24876:
        /*013c*/ 	.word	0x00000000
        /*0140*/ 	.short	0x0000
        /*0142*/ 	.short	0x0000
        /*0144*/ 	.byte	0x00, 0xf5, 0x21, 0x00


	//----- nvinfo : EIATTR_SPARSE_MMA_MASK
	.align		4
.L_24877:
        /*0148*/ 	.byte	0x03, 0x50
        /*014a*/ 	.short	0x0000


	//----- nvinfo : EIATTR_MAXREG_COUNT
	.align		4
        /*014c*/ 	.byte	0x03, 0x1b
        /*014e*/ 	.short	0x00ff


	//----- nvinfo : EIATTR_NUM_BARRIERS
	.align		4
        /*0150*/ 	.byte	0x02, 0x4c
        /*0152*/ 	.byte	0x01
	.zero		1


	//----- nvinfo : EIATTR_MERCURY_ISA_VERSION
	.align		4
        /*0154*/ 	.byte	0x03, 0x5f
        /*0156*/ 	.short	0x0101


	//----- nvinfo : EIATTR_COOP_GROUP_MASK_REGIDS
	.align		4
        /*0158*/ 	.byte	0x04, 0x29
        /*015a*/ 	.short	(.L_24879 - .L_24878)


	//   ....[0]....
.L_24878:
        /*015c*/ 	.word	0xffffffff


	//   ....[1]....
        /*0160*/ 	.word	0xffffffff


	//   ....[2]....
        /*0164*/ 	.word	0xffffffff


	//   ....[3]....
        /*0168*/ 	.word	0xffffffff


	//   ....[4]....
        /*016c*/ 	.word	0xffffffff


	//   ....[5]....
        /*0170*/ 	.word	0xffffffff


	//   ....[6]....
        /*0174*/ 	.word	0xffffffff


	//   ....[7]....
        /*0178*/ 	.word	0xffffffff


	//   ....[8]....
        /*017c*/ 	.word	0xffffffff


	//   ....[9]....
        /*0180*/ 	.word	0xffffffff


	//   ....[10]....
        /*0184*/ 	.word	0xffffffff


	//   ....[11]....
        /*0188*/ 	.word	0xffffffff


	//   ....[12]....
        /*018c*/ 	.word	0xffffffff


	//   ....[13]....
        /*0190*/ 	.word	0xffffffff


	//   ....[14]....
        /*0194*/ 	.word	0xffffffff


	//   ....[15]....
        /*0198*/ 	.word	0xffffffff


	//   ....[16]....
        /*019c*/ 	.word	0xffffffff


	//   ....[17]....
        /*01a0*/ 	.word	0xffffffff


	//   ....[18]....
        /*01a4*/ 	.word	0xffffffff


	//   ....[19]....
        /*01a8*/ 	.word	0xffffffff


	//   ....[20]....
        /*01ac*/ 	.word	0xffffffff


	//   ....[21]....
        /*01b0*/ 	.word	0xffffffff


	//   ....[22]....
        /*01b4*/ 	.word	0xffffffff


	//   ....[23]....
        /*01b8*/ 	.word	0xffffffff


	//   ....[24]....
        /*01bc*/ 	.word	0xffffffff


	//   ....[25]....
        /*01c0*/ 	.word	0xffffffff


	//   ....[26]....
        /*01c4*/ 	.word	0xffffffff


	//   ....[27]....
        /*01c8*/ 	.word	0xffffffff


	//   ....[28]....
        /*01cc*/ 	.word	0xffffffff


	//   ....[29]....
        /*01d0*/ 	.word	0xffffffff


	//   ....[30]....
        /*01d4*/ 	.word	0xffffffff


	//   ....[31]....
        /*01d8*/ 	.word	0xffffffff


	//   ....[32]....
        /*01dc*/ 	.word	0xffffffff


	//   ....[33]....
        /*01e0*/ 	.word	0xffffffff


	//   ....[34]....
        /*01e4*/ 	.word	0xffffffff


	//   ....[35]....
        /*01e8*/ 	.word	0xffffffff


	//   ....[36]....
        /*01ec*/ 	.word	0xffffffff


	//   ....[37]....
        /*01f0*/ 	.word	0xffffffff


	//   ....[38]....
        /*01f4*/ 	.word	0xffffffff


	//   ....[39]....
        /*01f8*/ 	.word	0xffffffff


	//   ....[40]....
        /*01fc*/ 	.word	0xffffffff


	//   ....[41]....
        /*0200*/ 	.word	0xffffffff


	//   ....[42]....
        /*0204*/ 	.word	0xffffffff


	//   ....[43]....
        /*0208*/ 	.word	0xffffffff


	//   ....[44]....
        /*020c*/ 	.word	0xffffffff


	//   ....[45]....
        /*0210*/ 	.word	0xffffffff


	//----- nvinfo : EIATTR_COOP_GROUP_INSTR_OFFSETS
	.align		4
.L_24879:
        /*0214*/ 	.byte	0x04, 0x28
        /*0216*/ 	.short	(.L_24881 - .L_24880)


	//   ....[0]....
.L_24880:
        /*0218*/ 	.word	0x00002250


	//   ....[1]....
        /*021c*/ 	.word	0x000022d0


	//   ....[2]....
        /*0220*/ 	.word	0x000022f0


	//   ....[3]....
        /*0224*/ 	.word	0x00002310


	//   ....[4]....
        /*0228*/ 	.word	0x00002340


	//   ....[5]....
        /*022c*/ 	.word	0x000023d0


	//   ....[6]....
        /*0230*/ 	.word	0x00002410


	//   ....[7]....
        /*0234*/ 	.word	0x00002470


	//   ....[8]....
        /*0238*/ 	.word	0x000032b0


	//   ....[9]....
        /*023c*/ 	.word	0x000032f0


	//   ....[10]....
        /*0240*/ 	.word	0x00003310


	//   ....[11]....
        /*0244*/ 	.word	0x00003330


	//   ....[12]....
        /*0248*/ 	.word	0x00003350


	//   ....[13]....
        /*024c*/ 	.word	0x000033a0


	//   ....[14]....
        /*0250*/ 	.word	0x000033c0


	//   ....[15]....
        /*0254*/ 	.word	0x000033e0


	//   ....[16]....
        /*0258*/ 	.word	0x00006850


	//   ....[17]....
        /*025c*/ 	.word	0x00006890


	//   ....[18]....
        /*0260*/ 	.word	0x000068d0


	//   ....[19]....
        /*0264*/ 	.word	0x00006910


	//   ....[20]....
        /*0268*/ 	.word	0x00006940


	//   ....[21]....
        /*026c*/ 	.word	0x00006950


	//   ....[22]....
        /*0270*/ 	.word	0x00006970


	//   ....[23]....
        /*0274*/ 	.word	0x000069a0


	//   ....[24]....
        /*0278*/ 	.word	0x000069d0


	//   ....[25]....
        /*027c*/ 	.word	0x00006a00


	//   ....[26]....
        /*0280*/ 	.word	0x00006a30


	//   ....[27]....
        /*0284*/ 	.word	0x00006a60


	//   ....[28]....
        /*0288*/ 	.word	0x00006a70


	//   ....[29]....
        /*028c*/ 	.word	0x00006a90


	//   ....[30]....
        /*0290*/ 	.word	0x00006ab0


	//   ....[31]....
        /*0294*/ 	.word	0x00006ae0


	//   ....[32]....
        /*0298*/ 	.word	0x00006b00


	//   ....[33]....
        /*029c*/ 	.word	0x00006b20


	//   ....[34]....
        /*02a0*/ 	.word	0x00006b40


	//   ....[35]....
        /*02a4*/ 	.word	0x00006b60


	//   ....[36]....
        /*02a8*/ 	.word	0x00006b80


	//   ....[37]....
        /*02ac*/ 	.word	0x00006b90


	//   ....[38]....
        /*02b0*/ 	.word	0x00006bc0


	//   ....[39]....
        /*02b4*/ 	.word	0x00006be0


	//   ....[40]....
        /*02b8*/ 	.word	0x00006c00


	//   ....[41]....
        /*02bc*/ 	.word	0x00006c20


	//   ....[42]....
        /*02c0*/ 	.word	0x00006c40


	//   ....[43]....
        /*02c4*/ 	.word	0x00006c60


	//   ....[44]....
        /*02c8*/ 	.word	0x00006c80


	//   ....[45]....
        /*02cc*/ 	.word	0x00006ca0


	//----- nvinfo : EIATTR_VRC_CTA_INIT_COUNT
	.align		4
.L_24881:
        /*02d0*/ 	.byte	0x02, 0x4a
	.zero		1
	.zero		1


	//----- nvinfo : EIATTR_EXIT_INSTR_OFFSETS
	.align		4
        /*02d4*/ 	.byte	0x04, 0x1c
        /*02d6*/ 	.short	(.L_24883 - .L_24882)


	//   ....[0]....
.L_24882:
        /*02d8*/ 	.word	0x000073c0


	//   ....[1]....
        /*02dc*/ 	.word	0x00007420


	//   ....[2]....
        /*02e0*/ 	.word	0x000076a0


	//----- nvinfo : EIATTR_CRS_STACK_SIZE
	.align		4
.L_24883:
        /*02e4*/ 	.byte	0x04, 0x1e
        /*02e6*/ 	.short	(.L_24885 - .L_24884)
.L_24884:
        /*02e8*/ 	.word	0x00000000


	//----- nvinfo : EIATTR_CBANK_PARAM_SIZE
	.align		4
.L_24885:
        /*02ec*/ 	.byte	0x03, 0x19
        /*02ee*/ 	.short	0x007c


	//----- nvinfo : EIATTR_PARAM_CBANK
	.align		4
        /*02f0*/ 	.byte	0x04, 0x0a
        /*02f2*/ 	.short	(.L_24887 - .L_24886)
	.align		4
.L_24886:
        /*02f4*/ 	.word	index@(.nv.constant0._ZN4vllm25paged_attention_v1_kernelIttLi120ELi32ELi128ELNS_18Fp8KVCacheDataTypeE0ELb0EEEvPT_PKS2_PKT0_S8_ifPKiSA_iPKfiiiSC_SC_iiiii)
        /*02f8*/ 	.short	0x0380
        /*02fa*/ 	.short	0x007c


	//----- nvinfo : EIATTR_SW_WAR
	.align		4
.L_24887:
        /*02fc*/ 	.byte	0x04, 0x36
        /*02fe*/ 	.short	(.L_24889 - .L_24888)
.L_24888:
        /*0300*/ 	.word	0x00000008
.L_24889:


//--------------------- .nv.info._ZN4vllm25paged_attention_v1_kernelIttLi112ELi32ELi128ELNS_18Fp8KVCacheDataTypeE0ELb0EEEvPT_PKS2_PKT0_S8_ifPKiSA_iPKfiiiSC_SC_iiiii --------------------------
	.section	.nv.info._ZN4vllm25paged_attention_v1_kernelIttLi112ELi32ELi128ELNS_18Fp8KVCacheDataTypeE0ELb0EEEvPT_PKS2_PKT0_S8_ifPKiSA_iPKfiiiSC_SC_iiiii,"",@"SHT_CUDA_INFO"
	.sectionflags	@""
	.align	4


	//----- nvinfo : EIATTR_CUDA_API_VERSION
	.align		4
        /*0000*/ 	.byte	0x04, 0x37
        /*0002*/ 	.short	(.L_24891 - .L_24890)
.L_24890:
        /*0004*/ 	.word	0x00000082


	//----- nvinfo : EIATTR_KPARAM_INFO
	.align		4
.L_24891:
        /*0008*/ 	.byte	0x04, 0x17
        /*000a*/ 	.short	(.L_24893 - .L_24892)
.L_24892:
        /*000c*/ 	.word	0x00000000
        /*0010*/ 	.short	0x0013
        /*0012*/ 	.short	0x0078
        /*0014*/ 	.byte	0x00, 0xf0, 0x11, 0x00


	//----- nvinfo : EIATTR_KPARAM_INFO
	.align		4
.L_24893:
        /*0018*/ 	.byte	0x04, 0x17
        /*001a*/ 	.short	(.L_24895 - .L_24894)
.L_24894:
        /*001c*/ 	.word	0x00000000
        /*0020*/ 	.short	0x0012
        /*0022*/ 	.short	0x0074
        /*0024*/ 	.byte	0x00, 0xf0, 0x11, 0x00


	//----- nvinfo : EIATTR_KPARAM_INFO
	.align		4
.L_24895:
        /*0028*/ 	.byte	0x04, 0x17
        /*002a*/ 	.short	(.L_24897 - .L_24896)
.L_24896:
        /*002c*/ 	.word	0x00000000
        /*0030*/ 	.short	0x0011
        /*0032*/ 	.short	0x0070
        /*0034*/ 	.byte	0x00, 0xf0, 0x11, 0x00


	//----- nvinfo : EIATTR_KPARAM_INFO
	.align		4
.L_24897:
        /*0038*/ 	.byte	0x04, 0x17
        /*003a*/ 	.short	(.L_24899 - .L_24898)
.L_24898:
        /*003c*/ 	.word	0x00000000
        /*0040*/ 	.short	0x0010
        /*0042*/ 	.short	0x006c
        /*0044*/ 	.byte	0x00, 0xf0, 0x11, 0x00


	//----- nvinfo : EIATTR_KPARAM_INFO
	.align		4
.L_24899:
        /*0048*/ 	.byte	0x04, 0x17
        /*004a*/ 	.short	(.L_24901 - .L_24900)
.L_24900:
        /*004c*/ 	.word	0x00000000
        /*0050*/ 	.short	0x000f
        /*0052*/ 	.short	0x0068
        /*0054*/ 	.byte	0x00, 0xf0, 0x11, 0x00


	//----- nvinfo : EIATTR_KPARAM_INFO
	.align		4
.L_24901:
        /*0058*/ 	.byte	0x04, 0x17
        /*005a*/ 	.short	(.L_24903 - .L_24902)
.L_24902:
        /*005c*/ 	.word	0x00000000
        /*0060*/ 	.short	0x000e
        /*0062*/ 	.short	0x0060
        /*0064*/ 	.byte	0x00, 0xf5, 0x21, 0x00


	//----- nvinfo : EIATTR_KPARAM_INFO
	.align		4
.L_24903:
        /*0068*/ 	.byte	0x04, 0x17
        /*006a*/ 	.short	(.L_24905 - .L_24904)
.L_24904:
        /*006c*/ 	.word	0x00000000
        /*0070*/ 	.short	0x000d
        /*0072*/ 	.short	0x0058
        /*0074*/ 	.byte	0x00, 0xf5, 0x21, 0x00


	//----- nvinfo : EIATTR_KPARAM_INFO
	.align		4
.L_24905:
        /*0078*/ 	.byte	0x04, 0x17
        /*007a*/ 	.short	(.L_24907 - .L_24906)
.L_24906:
        /*007c*/ 	.word	0x00000000
        /*0080*/ 	.short	0x000c
        /*0082*/ 	.short	0x0050
        /*0084*/ 	.byte	0x00, 0xf0, 0x11, 0x00


	//----- nvinfo : EIATTR_KPARAM_INFO
	.align		4
.L_24907:
        /*0088*/ 	.byte	0x04, 0x17
        /*008a*/ 	.short	(.L_24909 - .L_24908)
.L_24908:
        /*008c*/ 	.word	0x00000000
        /*0090*/ 	.short	0x000b
        /*0092*/ 	.short	0x004c
        /*0094*/ 	.byte	0x00, 0xf0, 0x11, 0x00


	//----- nvinfo : EIATTR_KPARAM_INFO
	.align		4
.L_24909:
        /*0098*/ 	.byte	0x04, 0x17
        /*009a*/ 	.short	(.L_24911 - .L_24910)
.L_24910:
        /*009c*/ 	.word	0x00000000
        /*00a0*/ 	.short	0x000a
        /*00a2*/ 	.short	0x0048
        /*00a4*/ 	.byte	0x00, 0xf0, 0x11, 0x00


	//----- nvinfo : EIATTR_KPARAM_INFO
	.align		4
.L_24911:
        /*00a8*/ 	.byte	0x04, 0x17
        /*00aa*/ 	.short	(.L_24913 - .L_24912)
.L_24912:
        /*00ac*/ 	.word	0x00000000
        /*00b0*/ 	.short	0x0009
        /*00b2*/ 	.short	0x0040
        /*00b4*/ 	.byte	0x00, 0xf5, 0x21, 0x00


	//----- nvinfo : EIATTR_KPARAM_INFO
	.align		4
.L_24913:
        /*00b8*/ 	.byte	0x04, 0x17
        /*00ba*/ 	.short	(.L_24915 - .L_24914)
.L_24914:
        /*00bc*/ 	.word	0x00000000
        /*00c0*/ 	.short	0x0008
        /*00c2*/ 	.short	0x0038
        /*00c4*/ 	.byte	0x00, 0xf0, 0x11, 0x00


	//----- nvinfo : EIATTR_KPARAM_INFO
	.align		4
.L_24915:
        /*00c8*/ 	.byte	0x04, 0x17
        /*00ca*/ 	.short	(.L_24917 - .L_24916)
.L_24916:
        /*00cc*/ 	.word	0x00000000
        /*00d0*/ 	.short	0x0007
        /*00d2*/ 	.short	0x0030
        /*00d4*/ 	.byte	0x00, 0xf5, 0x21, 0x00


	//----- nvinfo : EIATTR_KPARAM_INFO
	.align		4
.L_24917:
        /*00d8*/ 	.byte	0x04, 0x17
        /*00da*/ 	.short	(.L_24919 - .L_24918)
.L_24918:
        /*00dc*/ 	.word	0x00000000
        /*00e0*/ 	.short	0x0006
        /*00e2*/ 	.short	0x0028
        /*00e4*/ 	.byte	0x00, 0xf5, 0x21, 0x00


	//----- nvinfo : EIATTR_KPARAM_INFO
	.align		4
.L_24919:
        /*00e8*/ 	.byte	0x04, 0x17
        /*00ea*/ 	.short	(.L_24921 - .L_24920)
.L_24920:
        /*00ec*/ 	.word	0x00000000
        /*00f0*/ 	.short	0x0005
        /*00f2*/ 	.short	0x0024
        /*00f4*/ 	.byte	0x00, 0xf0, 0x11, 0x00


	//----- nvinfo : EIATTR_KPARAM_INFO
	.align		4
.L_24921:
        /*00f8*/ 	.byte	0x04, 0x17
        /*00fa*/ 	.short	(.L_24923 - .L_24922)
.L_24922:
        /*00fc*/ 	.word	0x00000000
        /*0100*/ 	.short	0x0004
        /*0102*/ 	.short	0x0020
        /*0104*/ 	.byte	0x00, 0xf0, 0x11, 0x00


	//----- nvinfo : EIATTR_KPARAM_INFO
	.align		4
.L_24923:
        /*0108*/ 	.byte	0x04, 0x17
        /*010a*/ 	.short	(.L_24925 - .L_24924)
.L_24924:
        /*010c*/ 	.word	0x00000000
        /*0110*/ 	.short	0x0003
        /*0112*/ 	.short	0x0018
        /*0114*/ 	.byte	0x00, 0xf5, 0x21, 0x00


	//----- nvinfo : EIATTR_KPARAM_INFO
	.align		4
.L_24925:
        /*0118*/ 	.byte	0x04, 0x17
        /*011a*/ 	.short	(.L_24927 - .L_24926)
.L_24926:
        /*011c*/ 	.word	0x00000000
        /*0120*/ 	.short	0x0002
        /*0122*/ 	.short	0x0010
        /*0124*/ 	.byte	0x00, 0xf5, 0x21, 0x00


	//----- nvinfo : EIATTR_KPARAM_INFO
	.align		4
.L_24927:
        /*0128*/ 	.byte	0x04, 0x17
        /*012a*/ 	.short	(.L_24929 - .L_24928)
.L_24928:
        /*012c*/ 	.word	0x00000000
        /*0130*/ 	.short	0x0001
        /*0132*/ 	.short	0x0008
        /*0134*/ 	.byte	0x00, 0xf5, 0x21, 0x00


	//----- nvinfo : EIATTR_KPARAM_INFO
	.align		4
.L_24929:
        /*0138*/ 	.byte	0x04, 0x17
        /*013a*/ 	.short	(.L_24931 - .L_24930)
.L_24930:
        /*013c*/ 	.word	0x00000000
        /*0140*/ 	.short	0x0000
        /*0142*/ 	.short	0x0000
        /*0144*/ 	.byte	0x00, 0xf5, 0x21, 0x00


	//----- nvinfo : EIATTR_SPARSE_MMA_MASK
	.align		4
.L_24931:
        /*0148*/ 	.byte	0x03, 0x50
        /*014a*/ 	.short	0x0000


	//----- nvinfo : EIATTR_MAXREG_COUNT
	.align		4
        /*014c*/ 	.byte	0x03, 0x1b
        /*014e*/ 	.short	0x00ff


	//----- nvinfo : EIATTR_NUM_BARRIERS
	.align		4
        /*0150*/ 	.byte	0x02, 0x4c
        /*0152*/ 	.byte	0x01
	.zero		1


	//----- nvinfo : EIATTR_MERCURY_ISA_VERSION
	.align		4
        /*0154*/ 	.byte	0x03, 0x5f
        /*0156*/ 	.short	0x0101


	//----- nvinfo : EIATTR_COOP_GROUP_MASK_REGIDS
	.align		4
        /*0158*/ 	.byte	0x04, 0x29
        /*015a*/ 	.short	(.L_24933 - .L_24932)


	//   ....[0]....
.L_24932:
        /*015c*/ 	.word	0xffffffff


	//   ....[1]....
        /*0160*/ 	.word	0xffffffff


	//   ....[2]....
        /*0164*/ 	.word	0xffffffff


	//   ....[3]....
        /*0168*/ 	.word	0xffffffff


	//   ....[4]....
        /*016c*/ 	.word	0xffffffff


	//   ....[5]....
        /*0170*/ 	.word	0xffffffff


	//   ....[6]....
        /*0174*/ 	.word	0xffffffff


	//   ....[7]....
        /*0178*/ 	.word	0xffffffff


	//   ....[8]....
        /*017c*/ 	.word	0xffffffff


	//   ....[9]....
        /*0180*/ 	.word	0xffffffff


	//   ....[10]....
        /*0184*/ 	.word	0xffffffff


	//   ....[11]....
        /*0188*/ 	.word	0xffffffff


	//   ....[12]....
        /*018c*/ 	.word	0xffffffff


	//   ....[13]....
        /*0190*/ 	.word	0xffffffff


	//   ....[14]....
        /*0194*/ 	.word	0xffffffff


	//   ....[15]....
        /*0198*/ 	.word	0xffffffff


	//   ....[16]....
        /*019c*/ 	.word	0xffffffff


	//   ....[17]....
        /*01a0*/ 	.word	0xffffffff


	//   ....[18]....
        /*01a4*/ 	.word	0xffffffff


	//   ....[19]....
        /*01a8*/ 	.word	0xffffffff


	//   ....[20]....
        /*01ac*/ 	.word	0xffffffff


	//   ....[21]....
        /*01b0*/ 	.word	0xffffffff


	//   ....[22]....
        /*01b4*/ 	.word	0xffffffff


	//   ....[23]....
        /*01b8*/ 	.word	0xffffffff


	//   ....[24]....
        /*01bc*/ 	.word	0xffffffff


	//   ....[25]....
        /*01c0*/ 	.word	0xffffffff


	//   ....[26]....
        /*01c4*/ 	.word	0xffffffff


	//   ....[27]....
        /*01c8*/ 	.word	0xffffffff


	//   ....[28]....
        /*01cc*/ 	.word	0xffffffff


	//   ....[29]....
        /*01d0*/ 	.word	0xffffffff


	//   ....[30]....
        /*01d4*/ 	.word	0xffffffff


	//   ....[31]....
        /*01d8*/ 	.word	0xffffffff


	//   ....[32]....
        /*01dc*/ 	.word	0xffffffff


	//   ....[33]....
        /*01e0*/ 	.word	0xffffffff


	//   ....[34]....
        /*01e4*/ 	.word	0xffffffff


	//   ....[35]....
        /*01e8*/ 	.word	0xffffffff


	//   ....[36]....
        /*01ec*/ 	.word	0xffffffff


	//   ....[37]....
        /*01f0*/ 	.word	0xffffffff


	//   ....[38]....
        /*01f4*/ 	.word	0xffffffff


	//   ....[39]....
        /*01f8*/ 	.word	0xffffffff


	//   ....[40]....
        /*01fc*/ 	.word	0xffffffff


	//   ....[41]....
        /*0200*/ 	.word	0xffffffff


	//   ....[42]....
        /*0204*/ 	.word	0xffffffff


	//   ....[43]....
        /*0208*/ 	.word	0xffffffff


	//----- nvinfo : EIATTR_COOP_GROUP_INSTR_OFFSETS
	.align		4
.L_24933:
        /*020c*/ 	.byte	0x04, 0x28
        /*020e*/ 	.short	(.L_24935 - .L_24934)


	//   ....[0]....
.L_24934:
        /*0210*/ 	.word	0x000020b0


	//   ....[1]....
        /*0214*/ 	.word	0x00002130


	//   ....[2]....
        /*0218*/ 	.word	0x00002150


	//   ....[3]....
        /*021c*/ 	.word	0x00002170


	//   ....[4]....
        /*0220*/ 	.word	0x000021a0


	//   ....[5]....
        /*0224*/ 	.word	0x00002230


	//   ....[6]....
        /*0228*/ 	.word	0x00002270


	//   ....[7]....
        /*022c*/ 	.word	0x000022d0


	//   ....[8]....
        /*0230*/ 	.word	0x00003110


	//   ....[9]....
        /*0234*/ 	.word	0x00003150


	//   ....[10]....
        /*0238*/ 	.word	0x00003170


	//   ....[11]....
        /*023c*/ 	.word	0x00003190


	//   ....[12]....
        /*0240*/ 	.word	0x000031b0


	//   ....[13]....
        /*0244*/ 	.word	0x00003200


	//   ....[14]....
        /*0248*/ 	.word	0x00003220


	//   ....[15]....
        /*024c*/ 	.word	0x00003240


	//   ....[16]....
        /*0250*/ 	.word	0x00006410


	//   ....[17]....
        /*0254*/ 	.word	0x00006450


	//   ....[18]....
        /*0258*/ 	.word	0x00006490


	//   ....[19]....
        /*025c*/ 	.word	0x000064d0


	//   ....[20]....
        /*0260*/ 	.word	0x00006500


	//   ....[21]....
        /*0264*/ 	.word	0x00006510


	//   ....[22]....
        /*0268*/ 	.word	0x00006520


	//   ....[23]....
        /*026c*/ 	.word	0x00006560


	//   ....[24]....
        /*0270*/ 	.word	0x00006590


	//   ....[25]....
        /*0274*/ 	.word	0x000065c0


	//   ....[26]....
        /*0278*/ 	.word	0x000065f0


	//   ....[27]....
        /*027c*/ 	.word	0x00006620


	//   ....[28]....
        /*0280*/ 	.word	0x00006640


	//   ....[29]....
        /*0284*/ 	.word	0x00006660


	//   ....[30]....
        /*0288*/ 	.word	0x00006690


	//   ....[31]....
        /*028c*/ 	.word	0x000066b0


	//   ....[32]....
        /*0290*/ 	.word	0x000066d0


	//   ....[33]....
        /*0294*/ 	.word	0x000066f0


	//   ....[34]....
        /*0298*/ 	.word	0x00006710


	//   ....[35]....
        /*029c*/ 	.word	0x00006730


	//   ....[36]....
        /*02a0*/ 	.word	0x00006740


	//   ....[37]....
        /*02a4*/ 	.word	0x00006760


	//   ....[38]....
        /*02a8*/ 	.word	0x00006780


	//   ....[39]....
        /*02ac*/ 	.word	0x000067a0


	//   ....[40]....
        /*02b0*/ 	.word	0x000067c0


	//   ....[41]....
        /*02b4*/ 	.word	0x000067e0


	//   ....[42]....
        /*02b8*/ 	.word	0x00006800


	//   ....[43]....
        /*02bc*/ 	.word	0x00006820


	//----- nvinfo : EIATTR_VRC_CTA_INIT_COUNT
	.align		4
.L_24935:
        /*02c0*/ 	.byte	0x02, 0x4a
	.zero		1
	.zero		1


	//----- nvinfo : EIATTR_EXIT_INSTR_OFFSETS
	.align		4
        /*02c4*/ 	.byte	0x04, 0x1c
        /*02c6*/ 	.short	(.L_24937 - .L_24936)


	//   ....[0]....
.L_24936:
        /*02c8*/ 	.word	0x00006ee0


	//   ....[1]....
        /*02cc*/ 	.word	0x00006f40


	//   ....[2]....
        /*02d0*/ 	.word	0x000071a0


	//----- nvinfo : EIATTR_CRS_STACK_SIZE
	.align		4
.L_24937:
        /*02d4*/ 	.byte	0x04, 0x1e
        /*02d6*/ 	.short	(.L_24939 - .L_24938)
.L_24938:
        /*02d8*/ 	.word	0x00000000


	//----- nvinfo : EIATTR_CBANK_PARAM_SIZE
	.align		4
.L_24939:
        /*02dc*/ 	.byte	0x03, 0x19
        /*02de*/ 	.short	0x007c


	//----- nvinfo : EIATTR_PARAM_CBANK
	.align		4
        /*02e0*/ 	.byte	0x04, 0x0a
        /*02e2*/ 	.short	(.L_24941 - .L_24940)
	.align		4
.L_24940:
        /*02e4*/ 	.word	index@(.nv.constant0._ZN4vllm25paged_attention_v1_kernelIttLi112ELi32ELi128ELNS_18Fp8KVCacheDataTypeE0ELb0EEEvPT_PKS2_PKT0_S8_ifPKiSA_iPKfiiiSC_SC_iiiii)
        /*02e8*/ 	.short	0x0380
        /*02ea*/ 	.short	0x007c


	//----- nvinfo : EIATTR_SW_WAR
	.align		4
.L_24941:
        /*02ec*/ 	.byte	0x04, 0x36
        /*02ee*/ 	.short	(.L_24943 - .L_24942)
.L_24942:
        /*02f0*/ 	.word	0x00000008
.L_24943:


//--------------------- .nv.info._ZN4vllm25paged_attention_v1_kernelIttLi96ELi32ELi128ELNS_18Fp8KVCacheDataTypeE0ELb0EEEvPT_PKS2_PKT0_S8_ifPKiSA_iPKfiiiSC_SC_iiiii --------------------------
	.section	.nv.info._ZN4vllm25paged_attention_v1_kernelIttLi96ELi32ELi128ELNS_18Fp8KVCacheDataTypeE0ELb0EEEvPT_PKS2_PKT0_S8_ifPKiSA_iPKfiiiSC_SC_iiiii,"",@"SHT_CUDA_INFO"
	.sectionflags	@""
	.align	4


	//----- nvinfo : EIATTR_CUDA_API_VERSION
	.align		4
        /*0000*/ 	.byte	0x04, 0x37
        /*0002*/ 	.short	(.L_24945 - .L_24944)
.L_24944:
        /*0004*/ 	.word	0x00000082


	//----- nvinfo : EIATTR_KPARAM_INFO
	.align		4
.L_24945:
        /*0008*/ 	.byte	0x04, 0x17
        /*000a*/ 	.short	(.L_24947 - .L_24946)
.L_24946:
        /*000c*/ 	.word	0x00000000
        /*0010*/ 	.short	0x0013
        /*0012*/ 	.short	0x0078
        /*0014*/ 	.byte	0x00, 0xf0, 0x11, 0x00


	//----- nvinfo : EIATTR_KPARAM_INFO
	.align		4
.L_24947:
        /*0018*/ 	.byte	0x04, 0x17
        /*001a*/ 	.short	(.L_24949 - .L_24948)
.L_24948:
        /*001c*/ 	.word	0x00000000
        /*0020*/ 	.short	0x0012
        /*0022*/ 	.short	0x0074
        /*0024*/ 	.byte	0x00, 0xf0, 0x11, 0x00


	//----- nvinfo : EIATTR_KPARAM_INFO
	.align		4
.L_24949:
        /*0028*/ 	.byte	0x04, 0x17
        /*002a*/ 	.short	(.L_24951 - .L_24950)
.L_24950:
        /*002c*/ 	.word	0x00000000
        /*0030*/ 	.short	0x0011
        /*0032*/ 	.short	0x0070
        /*0034*/ 	.byte	0x00, 0xf0, 0x11, 0x00


	//----- nvinfo : EIATTR_KPARAM_INFO
	.align		4
.L_24951:
        /*0038*/ 	.byte	0x04, 0x17
        /*003a*/ 	.short	(.L_24953 - .L_24952)
.L_24952:
        /*003c*/ 	.word	0x00000000
        /*0040*/ 	.short	0x0010
        /*0042*/ 	.short	0x006c
        /*0044*/ 	.byte	0x00, 0xf0, 0x11, 0x00


	//----- nvinfo : EIATTR_KPARAM_INFO
	.align		4
.L_24953:
        /*0048*/ 	.byte	0x04, 0x17
        /*004a*/ 	.short	(.L_24955 - .L_24954)
.L_24954:
        /*004c*/ 	.word	0x00000000
        /*0050*/ 	.short	0x000f
        /*0052*/ 	.short	0x0068
        /*0054*/ 	.byte	0x00, 0xf0, 0x11, 0x00


	//----- nvinfo : EIATTR_KPARAM_INFO
	.align		4
.L_24955:
        /*0058*/ 	.byte	0x04, 0x17
        /*005a*/ 	.short	(.L_24957 - .L_24956)
.L_24956:
        /*005c*/ 	.word	0x00000000
        /*0060*/ 	.short	0x000e
        /*0062*/ 	.short	0x0060
        /*0064*/ 	.byte	0x00, 0xf5, 0x21, 0x00


	//----- nvinfo : EIATTR_KPARAM_INFO
	.align		4
.L_24957:
        /*0068*/ 	.byte	0x04, 0x17
        /*006a*/ 	.short	(.L_24959 - .L_24958)
.L_24958:
        /*006c*/ 	.word	0x00000000
        /*0070*/ 	.short	0x000d
        /*0072*/ 	.short	0x0058
        /*0074*/ 	.byte	0x00, 0xf5, 0x21, 0x00


	//----- nvinfo : EIATTR_KPARAM_INFO
	.align		4
.L_24959:
        /*0078*/ 	.byte	0x04, 0x17
        /*007a*/ 	.short	(.L_24961 - .L_24960)
.L_24960:
        /*007c*/ 	.word	0x00000000
        /*0080*/ 	.short	0x000c
        /*0082*/ 	.short	0x0050
        /*0084*/ 	.byte	0x00, 0xf0, 0x11, 0x00


	//----- nvinfo : EIATTR_KPARAM_INFO
	.align		4
.L_24961:
        /*0088*/ 	.byte	0x04, 0x17
        /*008a*/ 	.short	(.L_24963 - .L_24962)
.L_24962:
        /*008c*/ 	.word	0x00000000
        /*0090*/ 	.short	0x000b
        /*0092*/ 	.short	0x004c
        /*0094*/ 	.byte	0x00, 0xf0, 0x11, 0x00


	//----- nvinfo : EIATTR_KPARAM_INFO
	.align		4
.L_24963:
        /*0098*/ 	.byte	0x04, 0x17
        /*009a*/ 	.short	(.L_24965 - .L_24964)
.L_24964:
        /*009c*/ 	.word	0x00000000
        /*00a0*/ 	.short	0x000a
        /*00a2*/ 	.short	0x0048
        /*00a4*/ 	.byte	0x00, 0xf0, 0x11, 0x00


	//----- nvinfo : EIATTR_KPARAM_INFO
	.align		4
.L_24965:
        /*00a8*/ 	.byte	0x04, 0x17
        /*00aa*/ 	.short	(.L_24967 - .L_24966)
.L_24966:
        /*00ac*/ 	.word	0x00000000
        /*00b0*/ 	.short	0x0009
        /*00b2*/ 	.short	0x0040
        /*00b4*/ 	.byte	0x00, 0xf5, 0x21, 0x00


	//----- nvinfo : EIATTR_KPARAM_INFO
	.align		4
.L_24967:
        /*00b8*/ 	.byte	0x04, 0x17
        /*00ba*/ 	.short	(.L_24969 - .L_24968)
.L_24968:
        /*00bc*/ 	.word	0x00000000
        /*00c0*/ 	.short	0x0008
        /*00c2*/ 	.short	0x0038
        /*00c4*/ 	.byte	0x00, 0xf0, 0x11, 0x00


	//----- nvinfo : EIATTR_KPARAM_INFO
	.align		4
.L_24969:
        /*00c8*/ 	.byte	0x04, 0x17
        /*00ca*/ 	.short	(.L_24971 - .L_24970)
.L_24970:
        /*00cc*/ 	.word	0x00000000
        /*00d0*/ 	.short	0x0007
        /*00d2*/ 	.short	0x0030
        /*00d4*/ 	.byte	0x00, 0xf5, 0x21, 0x00


	//----- nvinfo : EIATTR_KPARAM_INFO
	.align		4
.L_24971:
        /*00d8*/ 	.byte	0x04, 0x17
        /*00da*/ 	.short	(.L_24973 - .L_24972)
.L_24972:
        /*00dc*/ 	.word	0x00000000
        /*00e0*/ 	.short	0x0006
        /*00e2*/ 	.short	0x0028
        /*00e4*/ 	.byte	0x00, 0xf5, 0x21, 0x00


	//----- nvinfo : EIATTR_KPARAM_INFO
	.align		4
.L_24973:
        /*00e8*/ 	.byte	0x04, 0x17
        /*00ea*/ 	.short	(.L_24975 - .L_24974)
.L_24974:
        /*00ec*/ 	.word	0x00000000
        /*00f0*/ 	.short	0x0005
        /*00f2*/ 	.short	0x0024
        /*00f4*/ 	.byte	0x00, 0xf0, 0x11, 0x00


	//----- nvinfo : EIATTR_KPARAM_INFO
	.align		4
.L_24975:
        /*00f8*/ 	.byte	0x04, 0x17
        /*00fa*/ 	.short	(.L_24977 - .L_24976)
.L_24976:
        /*00fc*/ 	.word	0x00000000
        /*0100*/ 	.short	0x0004
        /*0102*/ 	.short	0x0020
        /*0104*/ 	.byte	0x00, 0xf0, 0x11, 0x00


	//----- nvinfo : EIATTR_KPARAM_INFO
	.align		4
.L_24977:
        /*0108*/ 	.byte	0x04, 0x17
        /*010a*/ 	.short	(.L_24979 - .L_24978)
.L_24978:
        /*010c*/ 	.word	0x00000000
        /*0110*/ 	.short	0x0003
        /*0112*/ 	.short	0x0018
        /*0114*/ 	.byte	0x00, 0xf5, 0x21, 0x00


	//----- nvinfo : EIATTR_KPARAM_INFO
	.align		4
.L_24979:
        /*0118*/ 	.byte	0x04, 0x17
        /*011a*/ 	.short	(.L_24981 - .L_24980)
.L_24980:
        /*011c*/ 	.word	0x00000000
        /*0120*/ 	.short	0x0002
        /*0122*/ 	.short	0x0010
        /*0124*/ 	.byte	0x00, 0xf5, 0x21, 0x00


	//----- nvinfo : EIATTR_KPARAM_INFO
	.align		4
.L_24981:
        /*0128*/ 	.byte	0x04, 0x17
        /*012a*/ 	.short	(.L_24983 - .L_24982)
.L_24982:
        /*012c*/ 	.word	0x00000000
        /*0130*/ 	.short	0x0001
        /*0132*/ 	.short	0x0008
        /*0134*/ 	.byte	0x00, 0xf5, 0x21, 0x00


	//----- nvinfo : EIATTR_KPARAM_INFO
	.align		4
.L_24983:
        /*0138*/ 	.byte	0x04, 0x17
        /*013a*/ 	.short	(.L_24985 - .L_24984)
.L_24984:
        /*013c*/ 	.word	0x00000000
        /*0140*/ 	.short	0x0000
        /*0142*/ 	.short	0x0000
        /*0144*/ 	.byte	0x00, 0xf5, 0x21, 0x00


	//----- nvinfo : EIATTR_SPARSE_MMA_MASK
	.align		4
.L_24985:
        /*0148*/ 	.byte	0x03, 0x50
        /*014a*/ 	.short	0x0000


	//----- nvinfo : EIATTR_MAXREG_COUNT
	.align		4
        /*014c*/ 	.byte	0x03, 0x1b
        /*014e*/ 	.short	0x00ff


	//----- nvinfo : EIATTR_NUM_BARRIERS
	.align		4
        /*0150*/ 	.byte	0x02, 0x4c
        /*0152*/ 	.byte	0x01
	.zero		1


	//----- nvinfo : EIATTR_MERCURY_ISA_VERSION
	.align		4
        /*0154*/ 	.byte	0x03, 0x5f
        /*0156*/ 	.short	0x0101


	//----- nvinfo : EIATTR_COOP_GROUP_MASK_REGIDS
	.align		4
        /*0158*/ 	.byte	0x04, 0x29
        /*015a*/ 	.short	(.L_24987 - .L_24986)


	//   ....[0]....
.L_24986:
        /*015c*/ 	.word	0xffffffff


	//   ....[1]....
        /*0160*/ 	.word	0xffffffff


	//   ....[2]....
        /*0164*/ 	.word	0xffffffff


	//   ....[3]....
        /*0168*/ 	.word	0xffffffff


	//   ....[4]....
        /*016c*/ 	.word	0xffffffff


	//   ....[5]....
        /*0170*/ 	.word	0xffffffff


	//   ....[6]....
        /*0174*/ 	.word	0xffffffff


	//   ....[7]....
        /*0178*/ 	.word	0xffffffff


	//   ....[8]....
        /*017c*/ 	.word	0xffffffff


	//   ....[9]....
        /*0180*/ 	.word	0xffffffff


	//   ....[10]....
        /*0184*/ 	.word	0xffffffff


	//   ....[11]....
        /*0188*/ 	.word	0xffffffff


	//   ....[12]....
        /*018c*/ 	.word	0xffffffff


	//   ....[13]....
        /*0190*/ 	.word	0xffffffff


	//   ....[14]....
        /*0194*/ 	.word	0xffffffff


	//   ....[15]....
        /*0198*/ 	.word	0xffffffff


	//   ....[16]....
        /*019c*/ 	.word	0xffffffff


	//   ....[17]....
        /*01a0*/ 	.word	0xffffffff


	//   ....[18]....
        /*01a4*/ 	.word	0xffffffff


	//   ....[19]....
        /*01a8*/ 	.word	0xffffffff


	//   ....[20]....
        /*01ac*/ 	.word	0xffffffff


	//   ....[21]....
        /*01b0*/ 	.word	0xffffffff


	//   ....[22]....
        /*01b4*/ 	.word	0xffffffff


	//   ....[23]....
        /*01b8*/ 	.word	0xffffffff


	//   ....[24]....
        /*01bc*/ 	.word	0xffffffff


	//   ....[25]....
        /*01c0*/ 	.word	0xffffffff


	//   ....[26]....
        /*01c4*/ 	.word	0xffffffff


	//   ....[27]....
        /*01c8*/ 	.word	0xffffffff


	//   ....[28]....
        /*01cc*/ 	.word	0xffffffff


	//   ....[29]....
        /*01d0*/ 	.word	0xffffffff


	//   ....[30]....
        /*01d4*/ 	.word	0xffffffff


	//   ....[31]....
        /*01d8*/ 	.word	0xffffffff


	//   ....[32]....
        /*01dc*/ 	.word	0xffffffff


	//   ....[33]....
        /*01e0*/ 	.word	0xffffffff


	//   ....[34]....
        /*01e4*/ 	.word	0xffffffff


	//   ....[35]....
        /*01e8*/ 	.word	0xffffffff


	//   ....[36]....
        /*01ec*/ 	.word	0xffffffff


	//   ....[37]....
        /*01f0*/ 	.word	0xffffffff


	//   ....[38]....
        /*01f4*/ 	.word	0xffffffff


	//   ....[39]....
        /*01f8*/ 	.word	0xffffffff


	//----- nvinfo : EIATTR_COOP_GROUP_INSTR_OFFSETS
	.align		4
.L_24987:
        /*01fc*/ 	.byte	0x04, 0x28
        /*01fe*/ 	.short	(.L_24989 - .L_24988)


	//   ....[0]....
.L_24988:
        /*0200*/ 	.word	0x00001da0


	//   ....[1]....
        /*0204*/ 	.word	0x00001e90


	//   ....[2]....
        /*0208*/ 	.word	0x00001eb0


	//   ....[3]....
        /*020c*/ 	.word	0x00001ed0


	//   ....[4]....
        /*0210*/ 	.word	0x00001f00


	//   ....[5]....
        /*0214*/ 	.word	0x00001fa0


	//   ....[6]....
        /*0218*/ 	.word	0x00001fc0


	//   ....[7]....
        /*021c*/ 	.word	0x00001fe0


	//   ....[8]....
        /*0220*/ 	.word	0x00002e20


	//   ....[9]....
        /*0224*/ 	.word	0x00002e60


	//   ....[10]....
        /*0228*/ 	.word	0x00002e80


	//   ....[11]....
        /*022c*/ 	.word	0x00002ea0


	//   ....[12]....
        /*0230*/ 	.word	0x00002ec0


	//   ....[13]....
        /*0234*/ 	.word	0x00002f10


	//   ....[14]....
        /*0238*/ 	.word	0x00002f30


	//   ....[15]....
        /*023c*/ 	.word	0x00002f50


	//   ....[16]....
        /*0240*/ 	.word	0x00005bb0


	//   ....[17]....
        /*0244*/ 	.word	0x00005bf0


	//   ....[18]....
        /*0248*/ 	.word	0x00005c30


	//   ....[19]....
        /*024c*/ 	.word	0x00005c70


	//   ....[20]....
        /*0250*/ 	.word	0x00005ca0


	//   ....[21]....
        /*0254*/ 	.word	0x00005cb0


	//   ....[22]....
        /*0258*/ 	.word	0x00005cc0


	//   ....[23]....
        /*025c*/ 	.word	0x00005d00


	//   ....[24]....
        /*0260*/ 	.word	0x00005d30


	//   ....[25]....
        /*0264*/ 	.word	0x00005d60


	//   ....[26]....
        /*0268*/ 	.word	0x00005d90


	//   ....[27]....
        /*026c*/ 	.word	0x00005dc0


	//   ....[28]....
        /*0270*/ 	.word	0x00005df0


	//   ....[29]....
        /*0274*/ 	.word	0x00005e10


	//   ....[30]....
        /*0278*/ 	.word	0x00005e30


	//   ....[31]....
        /*027c*/ 	.word	0x00005e50


	//   ....[32]....
        /*0280*/ 	.word	0x00005e70


	//   ....[33]....
        /*0284*/ 	.word	0x00005e90


	//   ....[34]....
        /*0288*/ 	.word	0x00005ea0


	//   ....[35]....
        /*028c*/ 	.word	0x00005ec0


	//   ....[36]....
        /*0290*/ 	.word	0x00005ee0


	//   ....[37]....
        /*0294*/ 	.word	0x00005f00


	//   ....[38]....
        /*0298*/ 	.word	0x00005f20


	//   ....[39]....
        /*029c*/ 	.word	0x00005f40


	//----- nvinfo : EIATTR_VRC_CTA_INIT_COUNT
	.align		4
.L_24989:
        /*02a0*/ 	.byte	0x02, 0x4a
	.zero		1
	.zero		1


	//----- nvinfo : EIATTR_EXIT_INSTR_OFFSETS
	.align		4
        /*02a4*/ 	.byte	0x04, 0x1c
        /*02a6*/ 	.short	(.L_24991 - .L_24990)


	//   ....[0]....
.L_24990:
        /*02a8*/ 	.word	0x00006540


	//   ....[1]....
        /*02ac*/ 	.word	0x00006580


	//   ....[2]....
        /*02b0*/ 	.word	0x000067b0


	//----- nvinfo : EIATTR_CRS_STACK_SIZE
	.align		4
.L_24991:
        /*02b4*/ 	.byte	0x04, 0x1e
        /*02b6*/ 	.short	(.L_24993 - .L_24992)
.L_24992:
        /*02b8*/ 	.word	0x00000000


	//----- nvinfo : EIATTR_CBANK_PARAM_SIZE
	.align		4
.L_24993:
        /*02bc*/ 	.byte	0x03, 0x19
        /*02be*/ 	.short	0x007c


	//----- nvinfo : EIATTR_PARAM_CBANK
	.align		4
        /*02c0*/ 	.byte	0x04, 0x0a
        /*02c2*/ 	.short	(.L_24995 - .L_24994)
	.align		4
.L_24994:
        /*02c4*/ 	.word	index@(.nv.constant0._ZN4vllm25paged_attention_v1_kernelIttLi96ELi32ELi128ELNS_18Fp8KVCacheDataTypeE0ELb0EEEvPT_PKS2_PKT0_S8_ifPKiSA_iPKfiiiSC_SC_iiiii)
        /*02c8*/ 	.short	0x0380
        /*02ca*/ 	.short	0x007c


	//----- nvinfo : EIATTR_SW_WAR
	.align		4
.L_24995:
        /*02cc*/ 	.byte	0x04, 0x36
        /*02ce*/ 	.short	(.L_24997 - .L_24996)
.L_24996:
        /*02d0*/ 	.word	0x00000008
.L_24997:


//--------------------- .nv.info._ZN4vllm25paged_attention_v1_kernelIttLi80ELi32ELi128ELNS_18Fp8KVCacheDataTypeE0ELb0EEEvPT_PKS2_PKT0_S8_ifPKiSA_iPKfiiiSC_SC_iiiii --------------------------
	.section	.nv.info._ZN4vllm25paged_attention_v1_kernelIttLi80ELi32ELi128ELNS_18Fp8KVCacheDataTypeE0ELb0EEEvPT_PKS2_PKT0_S8_ifPKiSA_iPKfiiiSC_SC_iiiii,"",@"SHT_CUDA_INFO"
	.sectionflags	@""
	.align	4


	//----- nvinfo : EIATTR_CUDA_API_VERSION
	.align		4
        /*0000*/ 	.byte	0x04, 0x37
        /*0002*/ 	.short	(.L_24999 - .L_24998)
.L_24998:
        /*0004*/ 	.word	0x00000082


	//----- nvinfo : EIATTR_KPARAM_INFO
	.align		4
.L_24999:
        /*0008*/ 	.byte	0x04, 0x17
        /*000a*/ 	.short	(.L_25001 - .L_25000)
.L_25000:
        /*000c*/ 	.word	0x00000000
        /*0010*/ 	.short	0x0013
        /*0012*/ 	.short	0x0078
        /*0014*/ 	.byte	0x00, 0xf0, 0x11, 0x00


	//----- nvinfo : EIATTR_KPARAM_INFO
	.align		4
.L_25001:
        /*0018*/ 	.byte	0x04, 0x17
        /*001a*/ 	.short	(.L_25003 - .L_25002)
.L_25002:
        /*001c*/ 	.word	0x00000000
        /*0020*/ 	.short	0x0012
        /*0022*/ 	.short	0x0074
        /*0024*/ 	.byte	0x00, 0xf0, 0x11, 0x00


	//----- nvinfo : EIATTR_KPARAM_INFO
	.align		4
.L_25003:
        /*0028*/ 	.byte	0x04, 0x17
        /*002a*/ 	.short	(.L_25005 - .L_25004)
.L_25004:
        /*002c*/ 	.word	0x00000000
        /*0030*/ 	.short	0x0011
        /*0032*/ 	.short	0x0070
        /*0034*/ 	.byte	0x00, 0xf0, 0x11, 0x00


	//----- nvinfo : EIATTR_KPARAM_INFO
	.align		4
.L_25005:
        /*0038*/ 	.byte	0x04, 0x17
        /*003a*/ 	.short	(.L_25007 - .L_25006)
.L_25006:
        /*003c*/ 	.word	0x00000000
        /*0040*/ 	.short	0x0010
        /*0042*/ 	.short	0x006c
        /*0044*/ 	.byte	0x00, 0xf0, 0x11, 0x00


	//----- nvinfo : EIATTR_KPARAM_INFO
	.align		4
.L_25007:
        /*0048*/ 	.byte	0x04, 0x17
        /*004a*/ 	.short	(.L_25009 - .L_25008)
.L_25008:
        /*004c*/ 	.word	0x00000000
        /*0050*/ 	.short	0x000f
        /*0052*/ 	.short	0x0068
        /*0054*/ 	.byte	0x00, 0xf0, 0x11, 0x00


	//----- nvinfo : EIATTR_KPARAM_INFO
	.align		4
.L_25009:
        /*0058*/ 	.byte	0x04, 0x17
        /*005a*/ 	.short	(.L_25011 - .L_25010)
.L_25010:
        /*005c*/ 	.word	0x00000000
        /*0060*/ 	.short	0x000e
        /*0062*/ 	.short	0x0060
        /*0064*/ 	.byte	0x00, 0xf5, 0x21, 0x00


	//----- nvinfo : EIATTR_KPARAM_INFO
	.align		4
.L_25011:
        /*0068*/ 	.byte	0x04, 0x17
        /*006a*/ 	.short	(.L_25013 - .L_25012)
.L_25012:
        /*006c*/ 	.word	0x00000000
        /*0070*/ 	.short	0x000d
        /*0072*/ 	.short	0x0058
        /*0074*/ 	.byte	0x00, 0xf5, 0x21, 0x00


	//----- nvinfo : EIATTR_KPARAM_INFO
	.align		4
.L_25013:
        /*0078*/ 	.byte	0x04, 0x17
        /*007a*/ 	.short	(.L_25015 - .L_25014)
.L_25014:
        /*007c*/ 	.word	0x00000000
        /*0080*/ 	.short	0x000c
        /*0082*/ 	.short	0x0050
        /*0084*/ 	.byte	0x00, 0xf0, 0x11, 0x00


	//----- nvinfo : EIATTR_KPARAM_INFO
	.align		4
.L_25015:
        /*0088*/ 	.byte	0x04, 0x17
        /*008a*/ 	.short	(.L_25017 - .L_25016)
.L_25016:
        /*008c*/ 	.word	0x00000000
        /*0090*/ 	.short	0x000b
        /*0092*/ 	.short	0x004c
        /*0094*/ 	.byte	0x00, 0xf0, 0x11, 0x00


	//----- nvinfo : EIATTR_KPARAM_INFO
	.align		4
.L_25017:
        /*0098*/ 	.byte	0x04, 0x17
        /*009a*/ 	.short	(.L_25019 - .L_25018)
.L_25018:
        /*009c*/ 	.word	0x00000000
        /*00a0*/ 	.short	0x000a
        /*00a2*/ 	.short	0x0048
        /*00a4*/ 	.byte	0x00, 0xf0, 0x11, 0x00


	//----- nvinfo : EIATTR_KPARAM_INFO
	.align		4
.L_25019:
        /*00a8*/ 	.byte	0x04, 0x17
        /*00aa*/ 	.short	(.L_25021 - .L_25020)
.L_25020:
        /*00ac*/ 	.word	0x00000000
        /*00b0*/ 	.short	0x0009
        /*00b2*/ 	.short	0x0040
        /*00b4*/ 	.byte	0x00, 0xf5, 0x21, 0x00


	//----- nvinfo : EIATTR_KPARAM_INFO
	.align		4
.L_25021:
        /*00b8*/ 	.byte	0x04, 0x17
        /*00ba*/ 	.short	(.L_25023 - .L_25022)
.L_25022:
        /*00bc*/ 	.word	0x00000000
        /*00c0*/ 	.short	0x0008
        /*00c2*/ 	.short	0x0038
        /*00c4*/ 	.byte	0x00, 0xf0, 0x11, 0x00


	//----- nvinfo : EIATTR_KPARAM_INFO
	.align		4
.L_25023:
        /*00c8*/ 	.byte	0x04, 0x17
        /*00ca*/ 	.short	(.L_25025 - .L_25024)
.L_25024:
        /*00cc*/ 	.word	0x00000000
        /*00d0*/ 	.short	0x0007
        /*00d2*/ 	.short	0x0030
        /*00d4*/ 	.byte	0x00, 0xf5, 0x21, 0x00


	//----- nvinfo : EIATTR_KPARAM_INFO
	.align		4
.L_25025:
        /*00d8*/ 	.byte	0x04, 0x17
        /*00da*/ 	.short	(.L_25027 - .L_25026)
.L_25026:
        /*00dc*/ 	.word	0x00000000
        /*00e0*/ 	.short	0x0006
        /*00e2*/ 	.short	0x0028
        /*00e4*/ 	.byte	0x00, 0xf5, 0x21, 0x00


	//----- nvinfo : EIATTR_KPARAM_INFO
	.align		4
.L_25027:
        /*00e8*/ 	.byte	0x04, 0x17
        /*00ea*/ 	.short	(.L_25029 - .L_25028)
.L_25028:
        /*00ec*/ 	.word	0x00000000
        /*00f0*/ 	.short	0x0005
        /*00f2*/ 	.short	0x0024
        /*00f4*/ 	.byte	0x00, 0xf0, 0x11, 0x00


	//----- nvinfo : EIATTR_KPARAM_INFO
	.align		4
.L_25029:
        /*00f8*/ 	.byte	0x04, 0x17
        /*00fa*/ 	.short	(.L_25031 - .L_25030)
.L_25030:
        /*00fc*/ 	.word	0x00000000
        /*0100*/ 	.short	0x0004
        /*0102*/ 	.short	0x0020
        /*0104*/ 	.byte	0x00, 0xf0, 0x11, 0x00


	//----- nvinfo : EIATTR_KPARAM_INFO
	.align		4
.L_25031:
        /*0108*/ 	.byte	0x04, 0x17
        /*010a*/ 	.short	(.L_25033 - .L_25032)
.L_25032:
        /*010c*/ 	.word	0x00000000
        /*0110*/ 	.short	0x0003
        /*0112*/ 	.short	0x0018
        /*0114*/ 	.byte	0x00, 0xf5, 0x21, 0x00


	//----- nvinfo : EIATTR_KPARAM_INFO
	.align		4
.L_25033:
        /*0118*/ 	.byte	0x04, 0x17
        /*011a*/ 	.short	(.L_25035 - .L_25034)
.L_25034:
        /*011c*/ 	.word	0x00000000
        /*0120*/ 	.short	0x0002
        /*0122*/ 	.short	0x0010
        /*0124*/ 	.byte	0x00, 0xf5, 0x21, 0x00


	//----- nvinfo : EIATTR_KPARAM_INFO
	.align		4
.L_25035:
        /*0128*/ 	.byte	0x04, 0x17
        /*012a*/ 	.short	(.L_25037 - .L_25036)
.L_25036:
        /*012c*/ 	.word	0x00000000
        /*0130*/ 	.short	0x0001
        /*0132*/ 	.short	0x0008
        /*0134*/ 	.byte	0x00, 0xf5, 0x21, 0x00


	//----- nvinfo : EIATTR_KPARAM_INFO
	.align		4
.L_25037:
        /*0138*/ 	.byte	0x04, 0x17
        /*013a*/ 	.short	(.L_25039 - .L_25038)
.L_25038:
        /*013c*/ 	.word	0x00000000
        /*0140*/ 	.short	0x0000
        /*0142*/ 	.short	0x0000
        /*0144*/ 	.byte	0x00, 0xf5, 0x21, 0x00


	//----- nvinfo : EIATTR_SPARSE_MMA_MASK
	.align		4
.L_25039:
        /*0148*/ 	.byte	0x03, 0x50
        /*014a*/ 	.short	0x0000


	//----- nvinfo : EIATTR_MAXREG_COUNT
	.align		4
        /*014c*/ 	.byte	0x03, 0x1b
        /*014e*/ 	.short	0x00ff


	//----- nvinfo : EIATTR_NUM_BARRIERS
	.align		4
        /*0150*/ 	.byte	0x02, 0x4c
        /*0152*/ 	.byte	0x01
	.zero		1


	//----- nvinfo : EIATTR_MERCURY_ISA_VERSION
	.align		4
        /*0154*/ 	.byte	0x03, 0x5f
        /*0156*/ 	.short	0x0101


	//----- nvinfo : EIATTR_COOP_GROUP_MASK_REGIDS
	.align		4
        /*0158*/ 	.byte	0x04, 0x29
        /*015a*/ 	.short	(.L_25041 - .L_25040)


	//   ....[0]....
.L_25040:
        /*015c*/ 	.word	0xffffffff


	//   ....[1]....
        /*0160*/ 	.word	0xffffffff


	//   ....[2]....
        /*0164*/ 	.word	0xffffffff


	//   ....[3]....
        /*0168*/ 	.word	0xffffffff


	//   ....[4]....
        /*016c*/ 	.word	0xffffffff


	//   ....[5]....
        /*0170*/ 	.word	0xffffffff


	//   ....[6]....
        /*0174*/ 	.word	0xffffffff


	//   ....[7]....
        /*0178*/ 	.word	0xffffffff


	//   ....[8]....
        /*017c*/ 	.word	0xffffffff


	//   ....[9]....
        /*0180*/ 	.word	0xffffffff


	//   ....[10]....
        /*0184*/ 	.word	0xffffffff


	//   ....[11]....
        /*0188*/ 	.word	0xffffffff


	//   ....[12]....
        /*018c*/ 	.word	0xffffffff


	//   ....[13]....
        /*0190*/ 	.word	0xffffffff


	//   ....[14]....
        /*0194*/ 	.word	0xffffffff


	//   ....[15]....
        /*0198*/ 	.word	0xffffffff


	//   ....[16]....
        /*019c*/ 	.word	0xffffffff


	//   ....[17]....
        /*01a0*/ 	.word	0xffffffff


	//   ....[18]....
        /*01a4*/ 	.word	0xffffffff


	//   ....[19]....
        /*01a8*/ 	.word	0xffffffff


	//   ....[20]....
        /*01ac*/ 	.word	0xffffffff


	//   ....[21]....
        /*01b0*/ 	.word	0xffffffff


	//   ....[22]....
        /*01b4*/ 	.word	0xffffffff


	//   ....[23]....
        /*01b8*/ 	.word	0xffffffff


	//   ....[24]....
        /*01bc*/ 	.word	0xffffffff


	//   ....[25]....
        /*01c0*/ 	.word	0xffffffff


	//   ....[26]....
        /*01c4*/ 	.word	0xffffffff


	//   ....[27]....
        /*01c8*/ 	.word	0xffffffff


	//   ....[28]....
        /*01cc*/ 	.word	0xffffffff


	//   ....[29]....
        /*01d0*/ 	.word	0xffffffff


	//   ....[30]....
        /*01d4*/ 	.word	0xffffffff


	//   ....[31]....
        /*01d8*/ 	.word	0xffffffff


	//   ....[32]....
        /*01dc*/ 	.word	0xffffffff


	//   ....[33]....
        /*01e0*/ 	.word	0xffffffff


	//   ....[34]....
        /*01e4*/ 	.word	0xffffffff


	//   ....[35]....
        /*01e8*/ 	.word	0xffffffff


	//----- nvinfo : EIATTR_COOP_GROUP_INSTR_OFFSETS
	.align		4
.L_25041:
        /*01ec*/ 	.byte	0x04, 0x28
        /*01ee*/ 	.short	(.L_25043 - .L_25042)


	//   ....[0]....
.L_25042:
        /*01f0*/ 	.word	0x000019b0


	//   ....[1]....
        /*01f4*/ 	.word	0x00001a40


	//   ....[2]....
        /*01f8*/ 	.word	0x00001a70


	//   ....[3]....
        /*01fc*/ 	.word	0x00001aa0


	//   ....[4]....
        /*0200*/ 	.word	0x00001ad0


	//   ....[5]....
        /*0204*/ 	.word	0x00001b70


	//   ....[6]....
        /*0208*/ 	.word	0x00001ba0


	//   ....[7]....
        /*020c*/ 	.word	0x00001be0


	//   ....[8]....
        /*0210*/ 	.word	0x00002a30


	//   ....[9]....
        /*0214*/ 	.word	0x00002a60


	//   ....[10]....
        /*0218*/ 	.word	0x00002a80


	//   ....[11]....
        /*021c*/ 	.word	0x00002aa0


	//   ....[12]....
        /*0220*/ 	.word	0x00002ac0


	//   ....[13]....
        /*0224*/ 	.word	0x00002b10


	//   ....[14]....
        /*0228*/ 	.word	0x00002b30


	//   ....[15]....
        /*022c*/ 	.word	0x00002b50


	//   ....[16]....
        /*0230*/ 	.word	0x00005230


	//   ....[17]....
        /*0234*/ 	.word	0x00005270


	//   ....[18]....
        /*0238*/ 	.word	0x000052b0


	//   ....[19]....
        /*023c*/ 	.word	0x000052e0


	//   ....[20]....
        /*0240*/ 	.word	0x000052f0


	//   ....[21]....
        /*0244*/ 	.word	0x00005300


	//   ....[22]....
        /*0248*/ 	.word	0x00005310


	//   ....[23]....
        /*024c*/ 	.word	0x00005340


	//   ....[24]....
        /*0250*/ 	.word	0x00005360


	//   ....[25]....
        /*0254*/ 	.word	0x00005380


	//   ....[26]....
        /*0258*/ 	.word	0x000053c0


	//   ....[27]....
        /*025c*/ 	.word	0x000053e0


	//   ....[28]....
        /*0260*/ 	.word	0x00005410


	//   ....[29]....
        /*0264*/ 	.word	0x00005440


	//   ....[30]....
        /*0268*/ 	.word	0x00005480


	//   ....[31]....
        /*026c*/ 	.word	0x000054b0


	//   ....[32]....
        /*0270*/ 	.word	0x000054e0


	//   ....[33]....
        /*0274*/ 	.word	0x00005500


	//   ....[34]....
        /*0278*/ 	.word	0x00005520


	//   ....[35]....
        /*027c*/ 	.word	0x00005540


	//----- nvinfo : EIATTR_VRC_CTA_INIT_COUNT
	.align		4
.L_25043:
        /*0280*/ 	.byte	0x02, 0x4a
	.zero		1
	.zero		1


	//----- nvinfo : EIATTR_EXIT_INSTR_OFFSETS
	.align		4
        /*0284*/ 	.byte	0x04, 0x1c
        /*0286*/ 	.short	(.L_25045 - .L_25044)


	//   ....[0]....
.L_25044:
        /*0288*/ 	.word	0x00005a80


	//   ....[1]....
        /*028c*/ 	.word	0x00005ac0


	//   ....[2]....
        /*0290*/ 	.word	0x00005ca0


	//----- nvinfo : EIATTR_CRS_STACK_SIZE
	.align		4
.L_25045:
        /*0294*/ 	.byte	0x04, 0x1e
        /*0296*/ 	.short	(.L_25047 - .L_25046)
.L_25046:
        /*0298*/ 	.word	0x00000000


	//----- nvinfo : EIATTR_CBANK_PARAM_SIZE
	.align		4
.L_25047:
        /*029c*/ 	.byte	0x03, 0x19
        /*029e*/ 	.short	0x007c


	//----- nvinfo : EIATTR_PARAM_CBANK
	.align		4
        /*02a0*/ 	.byte	0x04, 0x0a
        /*02a2*/ 	.short	(.L_25049 - .L_25048)
	.align		4
.L_25048:
        /*02a4*/ 	.word	index@(.nv.constant0._ZN4vllm25paged_attention_v1_kernelIttLi80ELi32ELi128ELNS_18Fp8KVCacheDataTypeE0ELb0EEEvPT_PKS2_PKT0_S8_ifPKiSA_iPKfiiiSC_SC_iiiii)
        /*02a8*/ 	.short	0x0380
        /*02aa*/ 	.short	0x007c


	//----- nvinfo : EIATTR_SW_WAR
	.align		4
.L_25049:
        /*02ac*/ 	.byte	0x04, 0x36
        /*02ae*/ 	.short	(.L_25051 - .L_25050)
.L_25050:
        /*02b0*/ 	.word	0x00000008
.L_25051:


//--------------------- .nv.info._ZN4vllm25paged_attention_v1_kernelIttLi64ELi32ELi128ELNS_18Fp8KVCacheDataTypeE0ELb0EEEvPT_PKS2_PKT0_S8_ifPKiSA_iPKfiiiSC_SC_iiiii --------------------------
	.section	.nv.info._ZN4vllm25paged_attention_v1_kernelIttLi64ELi32ELi128ELNS_18Fp8KVCacheDataTypeE0ELb0EEEvPT_PKS2_PKT0_S8_ifPKiSA_iPKfiiiSC_SC_iiiii,"",@"SHT_CUDA_INFO"
	.sectionflags	@""
	.align	4


	//----- nvinfo : EIATTR_CUDA_API_VERSION
	.align		4
        /*0000*/ 	.byte	0x04, 0x37
        /*0002*/ 	.short	(.L_25053 - .L_25052)
.L_25052:
        /*0004*/ 	.word	0x00000082


	//----- nvinfo : EIATTR_KPARAM_INFO
	.align		4
.L_25053:
        /*0008*/ 	.byte	0x04, 0x17
        /*000a*/ 	.short	(.L_25055 - .L_25054)
.L_25054:
        /*000c*/ 	.word	0x00000000
        /*0010*/ 	.short	0x0013
        /*0012*/ 	.short	0x0078
        /*0014*/ 	.byte	0x00, 0xf0, 0x11, 0x00


	//----- nvinfo : EIATTR_KPARAM_INFO
	.align		4
.L_25055:
        /*0018*/ 	.byte	0x04, 0x17
        /*001a*/ 	.short	(.L_25057 - .L_25056)
.L_25056:
        /*001c*/ 	.word	0x00000000
        /*0020*/ 	.short	0x0012
        /*0022*/ 	.short	0x0074
        /*0024*/ 	.byte	0x00, 0xf0, 0x11, 0x00


	//----- nvinfo : EIATTR_KPARAM_INFO
	.align		4
.L_25057:
        /*0028*/ 	.byte	0x04, 0x17
        /*002a*/ 	.short	(.L_25059 - .L_25058)
.L_25058:
        /*002c*/ 	.word	0x00000000
        /*0030*/ 	.short	0x0011
        /*0032*/ 	.short	0x0070
        /*0034*/ 	.byte	0x00, 0xf0, 0x11, 0x00


	//----- nvinfo : EIATTR_KPARAM_INFO
	.align		4
.L_25059:
        /*0038*/ 	.byte	0x04, 0x17
        /*003a*/ 	.short	(.L_25061 - .L_25060)
.L_25060:
        /*003c*/ 	.word	0x00000000
        /*0040*/ 	.short	0x0010
        /*0042*/ 	.short	0x006c
        /*0044*/ 	.byte	0x00, 0xf0, 0x11, 0x00


	//----- nvinfo : EIATTR_KPARAM_INFO
	.align		4
.L_25061:
        /*0048*/ 	.byte	0x04, 0x17
        /*004a*/ 	.short	(.L_25063 - .L_25062)
.L_25062:
        /*004c*/ 	.word	0x00000000
        /*0050*/ 	.short	0x000f
        /*0052*/ 	.short	0x0068
        /*0054*/ 	.byte	0x00, 0xf0, 0x11, 0x00


	//----- nvinfo : EIATTR_KPARAM_INFO
	.align		4
.L_25063:
        /*0058*/ 	.byte	0x04, 0x17
        /*005a*/ 	.short	(.L_25065 - .L_25064)
.L_25064:
        /*005c*/ 	.word	0x00000000
        /*0060*/ 	.short	0x000e
        /*0062*/ 	.short	0x0060
        /*0064*/ 	.byte	0x00, 0xf5, 0x21, 0x00


	//----- nvinfo : EIATTR_KPARAM_INFO
	.align		4
.L_25065:
        /*0068*/ 	.byte	0x04, 0x17
        /*006a*/ 	.short	(.L_25067 - .L_25066)
.L_25066:
        /*006c*/ 	.word	0x00000000
        /*0070*/ 	.short	0x000d
        /*0072*/ 	.short	0x0058
        /*0074*/ 	.byte	0x00, 0xf5, 0x21, 0x00


	//----- nvinfo : EIATTR_KPARAM_INFO
	.align		4
.L_25067:
        /*0078*/ 	.byte	0x04, 0x17
        /*007a*/ 	.short	(.L_25069 - .L_25068)
.L_25068:
        /*007c*/ 	.word	0x00000000
        /*0080*/ 	.short	0x000c
        /*0082*/ 	.short	0x0050
        /*0084*/ 	.byte	0x00, 0xf0, 0x11, 0x00


	//----- nvinfo : EIATTR_KPARAM_INFO
	.align		4
.L_25069:
        /*0088*/ 	.byte	0x04, 0x17
        /*008a*/ 	.short	(.L_25071 - .L_25070)
.L_25070:
        /*008c*/ 	.word	0x00000000
        /*0090*/ 	.short	0x000b
        /*0092*/ 	.short	0x004c
        /*0094*/ 	.byte	0x00, 0xf0, 0x11, 0x00


	//----- nvinfo : EIATTR_KPARAM_INFO
	.align		4
.L_25071:
        /*0098*/ 	.byte	0x04, 0x17
        /*009a*/ 	.short	(.L_25073 - .L_25072)
.L_25072:
        /*009c*/ 	.word	0x00000000
        /*00a0*/ 	.short	0x000a
        /*00a2*/ 	.short	0x0048
        /*00a4*/ 	.byte	0x00, 0xf0, 0x11, 0x00


	//----- nvinfo : EIATTR_KPARAM_INFO
	.align		4
.L_25073:
        /*00a8*/ 	.byte	0x04, 0x17
        /*00aa*/ 	.short	(.L_25075 - .L_25074)
.L_25074:
        /*00ac*/ 	.word	0x00000000
        /*00b0*/ 	.short	0x0009
        /*00b2*/ 	.short	0x0040
        /*00b4*/ 	.byte	0x00, 0xf5, 0x21, 0x00


	//----- nvinfo : EIATTR_KPARAM_INFO
	.align		4
.L_25075:
        /*00b8*/ 	.byte	0x04, 0x17
        /*00ba*/ 	.short	(.L_25077 - .L_25076)
.L_25076:
        /*00bc*/ 	.word	0x00000000
        /*00c0*/ 	.short	0x0008
        /*00c2*/ 	.short	0x0038
        /*00c4*/ 	.byte	0x00, 0xf0, 0x11, 0x00


	//----- nvinfo : EIATTR_KPARAM_INFO
	.align		4
.L_25077:
        /*00c8*/ 	.byte	0x04, 0x17
        /*00ca*/ 	.short	(.L_25079 - .L_25078)
.L_25078:
        /*00cc*/ 	.word	0x00000000
        /*00d0*/ 	.short	0x0007
        /*00d2*/ 	.short	0x0030
        /*00d4*/ 	.byte	0x00, 0xf5, 0x21, 0x00


	//----- nvinfo : EIATTR_KPARAM_INFO
	.align		4
.L_25079:
        /*00d8*/ 	.byte	0x04, 0x17
        /*00da*/ 	.short	(.L_25081 - .L_25080)
.L_25080:
        /*00dc*/ 	.word	0x00000000
        /*00e0*/ 	.short	0x0006
        /*00e2*/ 	.short	0x0028
        /*00e4*/ 	.byte	0x00, 0xf5, 0x21, 0x00


	//----- nvinfo : EIATTR_KPARAM_INFO
	.align		4
.L_25081:
        /*00e8*/ 	.byte	0x04, 0x17
        /*00ea*/ 	.short	(.L_25083 - .L_25082)
.L_25082:
        /*00ec*/ 	.word	0x00000000
        /*00f0*/ 	.short	0x0005
        /*00f2*/ 	.short	0x0024
        /*00f4*/ 	.byte	0x00, 0xf0, 0x11, 0x00


	//----- nvinfo : EIATTR_KPARAM_INFO
	.align		4
.L_25083:
        /*00f8*/ 	.byte	0x04, 0x17
        /*00fa*/ 	.short	(.L_25085 - .L_25084)
.L_25084:
        /*00fc*/ 	.word	0x00000000
        /*0100*/ 	.short	0x0004
        /*0102*/ 	.short	0x0020
        /*0104*/ 	.byte	0x00, 0xf0, 0x11, 0x00


	//----- nvinfo : EIATTR_KPARAM_INFO
	.align		4
.L_25085:
        /*0108*/ 	.byte	0x04, 0x17
        /*010a*/ 	.short	(.L_25087 - .L_25086)
.L_25086:
        /*010c*/ 	.word	0x00000000
        /*0110*/ 	.short	0x0003
        /*0112*/ 	.short	0x0018
        /*0114*/ 	.byte	0x00, 0xf5, 0x21, 0x00


	//----- nvinfo : EIATTR_KPARAM_INFO
	.align		4
.L_25087:
        /*0118*/ 	.byte	0x04, 0x17
        /*011a*/ 	.short	(.L_25089 - .L_25088)
.L_25088:
        /*011c*/ 	.word	0x00000000
        /*0120*/ 	.short	0x0002
        /*0122*/ 	.short	0x0010
        /*0124*/ 	.byte	0x00, 0xf5, 0x21, 0x00


	//----- nvinfo : EIATTR_KPARAM_INFO
	.align		4
.L_25089:
        /*0128*/ 	.byte	0x04, 0x17
        /*012a*/ 	.short	(.L_25091 - .L_25090)
.L_25090:
        /*012c*/ 	.word	0x00000000
        /*0130*/ 	.short	0x0001
        /*0132*/ 	.short	0x0008
        /*0134*/ 	.byte	0x00, 0xf5, 0x21, 0x00


	//----- nvinfo : EIATTR_KPARAM_INFO
	.align		4
.L_25091:
        /*0138*/ 	.byte	0x04, 0x17
        /*013a*/ 	.short	(.L_25093 - .L_25092)
.L_25092:
        /*013c*/ 	.word	0x00000000
        /*0140*/ 	.short	0x0000
        /*0142*/ 	.short	0x0000
        /*0144*/ 	.byte	0x00, 0xf5, 0x21, 0x00


	//----- nvinfo : EIATTR_SPARSE_MMA_MASK
	.align		4
.L_25093:
        /*0148*/ 	.byte	0x03, 0x50
        /*014a*/ 	.short	0x0000


	//----- nvinfo : EIATTR_MAXREG_COUNT
	.align		4
        /*014c*/ 	.byte	0x03, 0x1b
        /*014e*/ 	.short	0x00ff


	//----- nvinfo : EIATTR_NUM_BARRIERS
	.align		4
        /*0150*/ 	.byte	0x02, 0x4c
        /*0152*/ 	.byte	0x01
	.zero		1


	//----- nvinfo : EIATTR_MERCURY_ISA_VERSION
	.align		4
        /*0154*/ 	.byte	0x03, 0x5f
        /*0156*/ 	.short	0x0101


	//----- nvinfo : EIATTR_COOP_GROUP_MASK_REGIDS
	.align		4
        /*0158*/ 	.byte	0x04, 0x29
        /*015a*/ 	.short	(.L_25095 - .L_25094)


	//   ....[0]....
.L_25094:
        /*015c*/ 	.word	0xffffffff


	//   ....[1]....
        /*0160*/ 	.word	0xffffffff


	//   ....[2]....
        /*0164*/ 	.word	0xffffffff


	//   ....[3]....
        /*0168*/ 	.word	0xffffffff


	//   ....[4]....
        /*016c*/ 	.word	0xffffffff


	//   ....[5]....
        /*0170*/ 	.word	0xffffffff


	//   ....[6]....
        /*0174*/ 	.word	0xffffffff


	//   ....[7]....
        /*0178*/ 	.word	0xffffffff


	//   ....[8]....
        /*017c*/ 	.word	0xffffffff


	//   ....[9]....
        /*0180*/ 	.word	0xffffffff


	//   ....[10]....
        /*0184*/ 	.word	0xffffffff


	//   ....[11]....
        /*0188*/ 	.word	0xffffffff


	//   ....[12]....
        /*018c*/ 	.word	0xffffffff


	//   ....[13]....
        /*0190*/ 	.word	0xffffffff


	//   ....[14]....
        /*0194*/ 	.word	0xffffffff


	//   ....[15]....
        /*0198*/ 	.word	0xffffffff


	//   ....[16]....
        /*019c*/ 	.word	0xffffffff


	//   ....[17]....
        /*01a0*/ 	.word	0xffffffff


	//   ....[18]....
        /*01a4*/ 	.word	0xffffffff


	//   ....[19]....
        /*01a8*/ 	.word	0xffffffff


	//   ....[20]....
        /*01ac*/ 	.word	0xffffffff


	//   ....[21]....
        /*01b0*/ 	.word	0xffffffff


	//   ....[22]....
        /*01b4*/ 	.word	0xffffffff


	//   ....[23]....
        /*01b8*/ 	.word	0xffffffff


	//   ....[24]....
        /*01bc*/ 	.word	0xffffffff


	//   ....[25]....
        /*01c0*/ 	.word	0xffffffff


	//   ....[26]....
        /*01c4*/ 	.word	0xffffffff


	//   ....[27]....
        /*01c8*/ 	.word	0xffffffff


	//   ....[28]....
        /*01cc*/ 	.word	0xffffffff


	//   ....[29]....
        /*01d0*/ 	.word	0xffffffff


	//   ....[30]....
        /*01d4*/ 	.word	0xffffffff


	//   ....[31]....
        /*01d8*/ 	.word	0xffffffff


	//----- nvinfo : EIATTR_COOP_GROUP_INSTR_OFFSETS
	.align		4
.L_25095:
        /*01dc*/ 	.byte	0x04, 0x28
        /*01de*/ 	.short	(.L_25097 - .L_25096)


	//   ....[0]....
.L_25096:
        /*01e0*/ 	.word	0x00001690


	//   ....[1]....
        /*01e4*/ 	.word	0x000016f0


	//   ....[2]....
        /*01e8*/ 	.word	0x00001730


	//   ....[3]....
        /*01ec*/ 	.word	0x00001760


	//   ....[4]....
        /*01f0*/ 	.word	0x000017b0


	//   ....[5]....
        /*01f4*/ 	.word	0x00001830


	//   ....[6]....
        /*01f8*/ 	.word	0x00001850


	//   ....[7]....
        /*01fc*/ 	.word	0x000018a0


	//   ....[8]....
        /*0200*/ 	.word	0x000026f0


	//   ....[9]....
        /*0204*/ 	.word	0x00002730


	//   ....[10]....
        /*0208*/ 	.word	0x00002750


	//   ....[11]....
        /*020c*/ 	.word	0x00002770


	//   ....[12]....
        /*0210*/ 	.word	0x00002790


	//   ....[13]....
        /*0214*/ 	.word	0x000027e0


	//   ....[14]....
        /*0218*/ 	.word	0x00002800


	//   ....[15]....
        /*021c*/ 	.word	0x00002820


	//   ....[16]....
        /*0220*/ 	.word	0x000049b0


	//   ....[17]....
        /*0224*/ 	.word	0x000049f0


	//   ....[18]....
        /*0228*/ 	.word	0x00004a20


	//   ....[19]....
        /*022c*/ 	.word	0x00004a40


	//   ....[20]....
        /*0230*/ 	.word	0x00004a50


	//   ....[21]....
        /*0234*/ 	.word	0x00004a60


	//   ....[22]....
        /*0238*/ 	.word	0x00004a70


	//   ....[23]....
        /*023c*/ 	.word	0x00004a90


	//   ....[24]....
        /*0240*/ 	.word	0x00004ac0


	//   ....[25]....
        /*0244*/ 	.word	0x00004b10


	//   ....[26]....
        /*0248*/ 	.word	0x00004b30


	//   ....[27]....
        /*024c*/ 	.word	0x00004b50


	//   ....[28]....
        /*0250*/ 	.word	0x00004b60


	//   ....[29]....
        /*0254*/ 	.word	0x00004b80


	//   ....[30]....
        /*0258*/ 	.word	0x00004b90


	//   ....[31]....
        /*025c*/ 	.word	0x00004ba0


	//----- nvinfo : EIATTR_VRC_CTA_INIT_COUNT
	.align		4
.L_25097:
        /*0260*/ 	.byte	0x02, 0x4a
	.zero		1
	.zero		1


	//----- nvinfo : EIATTR_EXIT_INSTR_OFFSETS
	.align		4
        /*0264*/ 	.byte	0x04, 0x1c
        /*0266*/ 	.short	(.L_25099 - .L_25098)


	//   ....[0]....
.L_25098:
        /*0268*/ 	.word	0x00005110


	//   ....[1]....
        /*026c*/ 	.word	0x00005150


	//   ....[2]....
        /*0270*/ 	.word	0x000052f0


	//----- nvinfo : EIATTR_CRS_STACK_SIZE
	.align		4
.L_25099:
        /*0274*/ 	.byte	0x04, 0x1e
        /*0276*/ 	.short	(.L_25101 - .L_25100)
.L_25100:
        /*0278*/ 	.word	0x00000000


	//----- nvinfo : EIATTR_CBANK_PARAM_SIZE
	.align		4
.L_25101:
        /*027c*/ 	.byte	0x03, 0x19
        /*027e*/ 	.short	0x007c


	//----- nvinfo : EIATTR_PARAM_CBANK
	.align		4
        /*0280*/ 	.byte	0x04, 0x0a
        /*0282*/ 	.short	(.L_25103 - .L_25102)
	.align		4
.L_25102:
        /*0284*/ 	.word	index@(.nv.constant0._ZN4vllm25paged_attention_v1_kernelIttLi64ELi32ELi128ELNS_18Fp8KVCacheDataTypeE0ELb0EEEvPT_PKS2_PKT0_S8_ifPKiSA_iPKfiiiSC_SC_iiiii)
        /*0288*/ 	.short	0x0380
        /*028a*/ 	.short	0x007c


	//----- nvinfo : EIATTR_SW_WAR
	.align		4
.L_25103:
        /*028c*/ 	.byte	0x04, 0x36
        /*028e*/ 	.short	(.L_25105 - .L_25104)
.L_25104:
        /*0290*/ 	.word	0x00000008
.L_25105:


//--------------------- .nv.info._ZN4vllm25paged_attention_v1_kernelIttLi32ELi32ELi128ELNS_18Fp8KVCacheDataTypeE0ELb0EEEvPT_PKS2_PKT0_S8_ifPKiSA_iPKfiiiSC_SC_iiiii --------------------------
	.section	.nv.info._ZN4vllm25paged_attention_v1_kernelIttLi32ELi32ELi128ELNS_18Fp8KVCacheDataTypeE0ELb0EEEvPT_PKS2_PKT0_S8_ifPKiSA_iPKfiiiSC_SC_iiiii,"",@"SHT_CUDA_INFO"
	.sectionflags	@""
	.align	4


	//----- nvinfo : EIATTR_CUDA_API_VERSION
	.align		4
        /*0000*/ 	.byte	0x04, 0x37
        /*0002*/ 	.short	(.L_25107 - .L_25106)
.L_25106:
        /*0004*/ 	.word	0x00000082


	//----- nvinfo : EIATTR_KPARAM_INFO
	.align		4
.L_25107:
        /*0008*/ 	.byte	0x04, 0x17
        /*000a*/ 	.short	(.L_25109 - .L_25108)
.L_25108:
        /*000c*/ 	.word	0x00000000
        /*0010*/ 	.short	0x0013
        /*0012*/ 	.short	0x0078
        /*0014*/ 	.byte	0x00, 0xf0, 0x11, 0x00


	//----- nvinfo : EIATTR_KPARAM_INFO
	.align		4
.L_25109:
        /*0018*/ 	.byte	0x04, 0x17
        /*001a*/ 	.short	(.L_25111 - .L_25110)
.L_25110:
        /*001c*/ 	.word	0x00000000
        /*0020*/ 	.short	0x0012
        /*0022*/ 	.short	0x0074
        /*0024*/ 	.byte	0x00, 0xf0, 0x11, 0x00


	//----- nvinfo : EIATTR_KPARAM_INFO
	.align		4
.L_25111:
        /*0028*/ 	.byte	0x04, 0x17
        /*002a*/ 	.short	(.L_25113 - .L_25112)
.L_25112:
        /*002c*/ 	.word	0x00000000
        /*0030*/ 	.short	0x0011
        /*0032*/ 	.short	0x0070
        /*0034*/ 	.byte	0x00, 0xf0, 0x11, 0x00


	//----- nvinfo : EIATTR_KPARAM_INFO
	.align		4
.L_25113:
        /*0038*/ 	.byte	0x04, 0x17
        /*003a*/ 	.short	(.L_25115 - .L_25114)
.L_25114:
        /*003c*/ 	.word	0x00000000
        /*0040*/ 	.short	0x0010
        /*0042*/ 	.short	0x006c
        /*0044*/ 	.byte	0x00, 0xf0, 0x11, 0x00


	//----- nvinfo : EIATTR_KPARAM_INFO
	.align		4
.L_25115:
        /*0048*/ 	.byte	0x04, 0x17
        /*004a*/ 	.short	(.L_25117 - .L_25116)
.L_25116:
        /*004c*/ 	.word	0x00000000
        /*0050*/ 	.short	0x000f
        /*0052*/ 	.short	0x0068
        /*0054*/ 	.byte	0x00, 0xf0, 0x11, 0x00


	//----- nvinfo : EIATTR_KPARAM_INFO
	.align		4
.L_25117:
        /*0058*/ 	.byte	0x04, 0x17
        /*005a*/ 	.short	(.L_25119 - .L_25118)
.L_25118:
        /*005c*/ 	.word	0x00000000
        /*0060*/ 	.short	0x000e
        /*0062*/ 	.short	0x0060
        /*0064*/ 	.byte	0x00, 0xf5, 0x21, 0x00


	//----- nvinfo : EIATTR_KPARAM_INFO
	.align		4
.L_25119:
        /*0068*/ 	.byte	0x04, 0x17
        /*006a*/ 	.short	(.L_25121 - .L_25120)
.L_25120:
        /*006c*/ 	.word	0x00000000
        /*0070*/ 	.short	0x000d
        /*0072*/ 	.short	0x0058
        /*0074*/ 	.byte	0x00, 0xf5, 0x21, 0x00


	//----- nvinfo : EIATTR_KPARAM_INFO
	.align		4
.L_25121:
        /*0078*/ 	.byte	0x04, 0x17
        /*007a*/ 	.short	(.L_25123 - .L_25122)
.L_25122:
        /*007c*/ 	.word	0x00000000
        /*0080*/ 	.short	0x000c
        /*0082*/ 	.short	0x0050
        /*0084*/ 	.byte	0x00, 0xf0, 0x11, 0x00


	//----- nvinfo : EIATTR_KPARAM_INFO
	.align		4
.L_25123:
        /*0088*/ 	.byte	0x04, 0x17
        /*008a*/ 	.short	(.L_25125 - .L_25124)
.L_25124:
        /*008c*/ 	.word	0x00000000
        /*0090*/ 	.short	0x000b
        /*0092*/ 	.short	0x004c
        /*0094*/ 	.byte	0x00, 0xf0, 0x11, 0x00


	//----- nvinfo : EIATTR_KPARAM_INFO
	.align		4
.L_25125:
        /*0098*/ 	.byte	0x04, 0x17
        /*009a*/ 	.short	(.L_25127 - .L_25126)
.L_25126:
        /*009c*/ 	.word	0x00000000
        /*00a0*/ 	.short	0x000a
        /*00a2*/ 	.short	0x0048
        /*00a4*/ 	.byte	0x00, 0xf0, 0x11, 0x00


	//----- nvinfo : EIATTR_KPARAM_INFO
	.align		4
.L_25127:
        /*00a8*/ 	.byte	0x04, 0x17
        /*00aa*/ 	.short	(.L_25129 - .L_25128)
.L_25128:
        /*00ac*/ 	.word	0x00000000
        /*00b0*/ 	.short	0x0009
        /*00b2*/ 	.short	0x0040
        /*00b4*/ 	.byte	0x00, 0xf5, 0x21, 0x00


	//----- nvinfo : EIATTR_KPARAM_INFO
	.align		4
.L_25129:
        /*00b8*/ 	.byte	0x04, 0x17
        /*00ba*/ 	.short	(.L_25131 - .L_25130)
.L_25130:
        /*00bc*/ 	.word	0x00000000
        /*00c0*/ 	.short	0x0008
        /*00c2*/ 	.short	0x0038
        /*00c4*/ 	.byte	0x00, 0xf0, 0x11, 0x00


	//----- nvinfo : EIATTR_KPARAM_INFO
	.align		4
.L_25131:
        /*00c8*/ 	.byte	0x04, 0x17
        /*00ca*/ 	.short	(.L_25133 - .L_25132)
.L_25132:
        /*00cc*/ 	.word	0x00000000
        /*00d0*/ 	.short	0x0007
        /*00d2*/ 	.short	0x0030
        /*00d4*/ 	.byte	0x00, 0xf5, 0x21, 0x00


	//----- nvinfo : EIATTR_KPARAM_INFO
	.align		4
.L_25133:
        /*00d8*/ 	.byte	0x04, 0x17
        /*00da*/ 	.short	(.L_25135 - .L_25134)
.L_25134:
        /*00dc*/ 	.word	0x00000000
        /*00e0*/ 	.short	0x0006
        /*00e2*/ 	.short	0x0028
        /*00e4*/ 	.byte	0x00, 0xf5, 0x21, 0x00


	//----- nvinfo : EIATTR_KPARAM_INFO
	.align		4
.L_25135:
        /*00e8*/ 	.byte	0x04, 0x17
        /*00ea*/ 	.short	(.L_25137 - .L_25136)
.L_25136:
        /*00ec*/ 	.word	0x00000000
        /*00f0*/ 	.short	0x0005
        /*00f2*/ 	.short	0x0024
        /*00f4*/ 	.byte	0x00, 0xf0, 0x11, 0x00


	//----- nvinfo : EIATTR_KPARAM_INFO
	.align		4
.L_25137:
        /*00f8*/ 	.byte	0x04, 0x17
        /*00fa*/ 	.short	(.L_25139 - .L_25138)
.L_25138:
        /*00fc*/ 	.word	0x00000000
        /*0100*/ 	.short	0x0004
        /*0102*/ 	.short	0x0020
        /*0104*/ 	.byte	0x00, 0xf0, 0x11, 0x00


	//----- nvinfo : EIATTR_KPARAM_INFO
	.align		4
.L_25139:
        /*0108*/ 	.byte	0x04, 0x17
        /*010a*/ 	.short	(.L_25141 - .L_25140)
.L_25140:
        /*010c*/ 	.word	0x00000000
        /*0110*/ 	.short	0x0003
        /*0112*/ 	.short	0x0018
        /*0114*/ 	.byte	0x00, 0xf5, 0x21, 0x00


	//----- nvinfo : EIATTR_KPARAM_INFO
	.align		4
.L_25141:
        /*0118*/ 	.byte	0x04, 0x17
        /*011a*/ 	.short	(.L_25143 - .L_25142)
.L_25142:
        /*011c*/ 	.word	0x00000000
        /*0120*/ 	.short	0x0002
        /*0122*/ 	.short	0x0010
        /*0124*/ 	.byte	0x00, 0xf5, 0x21, 0x00


	//----- nvinfo : EIATTR_KPARAM_INFO
	.align		4
.L_25143:
        /*0128*/ 	.byte	0x04, 0x17
        /*012a*/ 	.short	(.L_25145 - .L_25144)
.L_25144:
        /*012c*/ 	.word	0x00000000
        /*0130*/ 	.short	0x0001
        /*0132*/ 	.short	0x0008
        /*0134*/ 	.byte	0x00, 0xf5, 0x21, 0x00


	//----- nvinfo : EIATTR_KPARAM_INFO
	.align		4
.L_25145:
        /*0138*/ 	.byte	0x04, 0x17
        /*013a*/ 	.short	(.L_25147 - .L_25146)
.L_25146:
        /*013c*/ 	.word	0x00000000
        /*0140*/ 	.short	0x0000
        /*0142*/ 	.short	0x0000
        /*0144*/ 	.byte	0x00, 0xf5, 0x21, 0x00


	//----- nvinfo : EIATTR_SPARSE_MMA_MASK
	.align		4
.L_25147:
        /*0148*/ 	.byte	0x03, 0x50
        /*014a*/ 	.short	0x0000


	//----- nvinfo : EIATTR_MAXREG_COUNT
	.align		4
        /*014c*/ 	.byte	0x03, 0x1b
        /*014e*/ 	.short	0x00ff


	//----- nvinfo : EIATTR_NUM_BARRIERS
	.align		4
        /*0150*/ 	.byte	0x02, 0x4c
        /*0152*/ 	.byte	0x01
	.zero		1


	//----- nvinfo : EIATTR_MERCURY_ISA_VERSION
	.align		4
        /*0154*/ 	.byte	0x03, 0x5f
        /*0156*/ 	.short	0x0101


	//----- nvinfo : EIATTR_COOP_GROUP_MASK_REGIDS
	.align		4
        /*0158*/ 	.byte	0x04, 0x29
        /*015a*/ 	.short	(.L_25149 - .L_25148)


	//   ....[0]....
.L_25148:
        /*015c*/ 	.word	0xffffffff


	//   ....[1]....
        /*0160*/ 	.word	0xffffffff


	//   ....[2]....
        /*0164*/ 	.word	0xffffffff


	//   ....[3]....
        /*0168*/ 	.word	0xffffffff


	//   ....[4]....
        /*016c*/ 	.word	0xffffffff


	//   ....[5]....
        /*0170*/ 	.word	0xffffffff


	//   ....[6]....
        /*0174*/ 	.word	0xffffffff


	//   ....[7]....
        /*0178*/ 	.word	0xffffffff


	//   ....[8]....
        /*017c*/ 	.word	0xffffffff


	//   ....[9]....
        /*0180*/ 	.word	0xffffffff


	//   ....[10]....
        /*0184*/ 	.word	0xffffffff


	//   ....[11]....
        /*0188*/ 	.word	0xffffffff


	//   ....[12]....
        /*018c*/ 	.word	0xffffffff


	//   ....[13]....
        /*0190*/ 	.word	0xffffffff


	//   ....[14]....
        /*0194*/ 	.word	0xffffffff


	//   ....[15]....
        /*0198*/ 	.word	0xffffffff


	//   ....[16]....
        /*019c*/ 	.word	0xffffffff


	//   ....[17]....
        /*01a0*/ 	.word	0xffffffff


	//   ....[18]....
        /*01a4*/ 	.word	0xffffffff


	//   ....[19]....
        /*01a8*/ 	.word	0xffffffff


	//   ....[20]....
        /*01ac*/ 	.word	0xffffffff


	//   ....[21]....
        /*01b0*/ 	.word	0xffffffff


	//   ....[22]....
        /*01b4*/ 	.word	0xffffffff


	//   ....[23]....
        /*01b8*/ 	.word	0xffffffff


	//----- nvinfo : EIATTR_COOP_GROUP_INSTR_OFFSETS
	.align		4
.L_25149:
        /*01bc*/ 	.byte	0x04, 0x28
        /*01be*/ 	.short	(.L_25151 - .L_25150)


	//   ....[0]....
.L_25150:
        /*01c0*/ 	.word	0x00001020


	//   ....[1]....
        /*01c4*/ 	.word	0x00001080


	//   ....[2]....
        /*01c8*/ 	.word	0x000010e0


	//   ....[3]....
        /*01cc*/ 	.word	0x00001100


	//   ....[4]....
        /*01d0*/ 	.word	0x00001130


	//   ....[5]....
        /*01d4*/ 	.word	0x000011e0


	//   ....[6]....
        /*01d8*/ 	.word	0x00001200


	//   ....[7]....
        /*01dc*/ 	.word	0x00001240


	//   ....[8]....
        /*01e0*/ 	.word	0x00002090


	//   ....[9]....
        /*01e4*/ 	.word	0x000020d0


	//   ....[10]....
        /*01e8*/ 	.word	0x000020f0


	//   ....[11]....
        /*01ec*/ 	.word	0x00002110


	//   ....[12]....
        /*01f0*/ 	.word	0x00002130


	//   ....[13]....
        /*01f4*/ 	.word	0x00002180


	//   ....[14]....
        /*01f8*/ 	.word	0x000021a0


	//   ....[15]....
        /*01fc*/ 	.word	0x000021c0


	//   ....[16]....
        /*0200*/ 	.word	0x000038e0


	//   ....[17]....
        /*0204*/ 	.word	0x00003930


	//   ....[18]....
        /*0208*/ 	.word	0x00003940


	//   ....[19]....
        /*020c*/ 	.word	0x00003950


	//   ....[20]....
        /*0210*/ 	.word	0x00003990


	//   ....[21]....
        /*0214*/ 	.word	0x000039b0


	//   ....[22]....
        /*0218*/ 	.word	0x000039d0


	//   ....[23]....
        /*021c*/ 	.word	0x000039f0


	//----- nvinfo : EIATTR_VRC_CTA_INIT_COUNT
	.align		4
.L_25151:
        /*0220*/ 	.byte	0x02, 0x4a
	.zero		1
	.zero		1


	//----- nvinfo : EIATTR_EXIT_INSTR_OFFSETS
	.align		4
        /*0224*/ 	.byte	0x04, 0x1c
        /*0226*/ 	.short	(.L_25153 - .L_25152)


	//   ....[0]....
.L_25152:
        /*0228*/ 	.word	0x00003cf0


	//   ....[1]....
        /*022c*/ 	.word	0x00003d30


	//   ....[2]....
        /*0230*/ 	.word	0x00003e90


	//----- nvinfo : EIATTR_CRS_STACK_SIZE
	.align		4
.L_25153:
        /*0234*/ 	.byte	0x04, 0x1e
        /*0236*/ 	.short	(.L_25155 - .L_25154)
.L_25154:
        /*0238*/ 	.word	0x00000000


	//----- nvinfo : EIATTR_CBANK_PARAM_SIZE
	.align		4
.L_25155:
        /*023c*/ 	.byte	0x03, 0x19
        /*023e*/ 	.short	0x007c


	//----- nvinfo : EIATTR_PARAM_CBANK
	.align		4
        /*0240*/ 	.byte	0x04, 0x0a
        /*0242*/ 	.short	(.L_25157 - .L_25156)
	.align		4
.L_25156:
        /*0244*/ 	.word	index@(.nv.constant0._ZN4vllm25paged_attention_v1_kernelIttLi32ELi32ELi128ELNS_18Fp8KVCacheDataTypeE0ELb0EEEvPT_PKS2_PKT0_S8_ifPKiSA_iPKfiiiSC_SC_iiiii)
        /*0248*/ 	.short	0x0380
        /*024a*/ 	.short	0x007c


	//----- nvinfo : EIATTR_SW_WAR
	.align		4
.L_25157:
        /*024c*/ 	.byte	0x04, 0x36
        /*024e*/ 	.short	(.L_25159 - .L_25158)
.L_25158:
        /*0250*/ 	.word	0x00000008
.L_25159:


//--------------------- .nv.info._ZN4vllm25paged_attention_v1_kernelIttLi256ELi32ELi128ELNS_18Fp8KVCacheDataTypeE0ELb1EEEvPT_PKS2_PKT0_S8_ifPKiSA_iPKfiiiSC_SC_iiiii --------------------------
	.section	.nv.info._ZN4vllm25paged_attention_v1_kernelIttLi256ELi32ELi128ELNS_18Fp8KVCacheDataTypeE0ELb1EEEvPT_PKS2_PKT0_S8_ifPKiSA_iPKfiiiSC_SC_iiiii,"",@"SHT_CUDA_INFO"
	.sectionflags	@""
	.align	4


	//----- nvinfo : EIATTR_CUDA_API_VERSION
	.align		4
        /*0000*/ 	.byte	0x04, 0x37
        /*0002*/ 	.short	(.L_25161 - .L_25160)
.L_25160:
        /*0004*/ 	.word	0x00000082


	//----- nvinfo : EIATTR_KPARAM_INFO
	.align		4
.L_25161:
        /*0008*/ 	.byte	0x04, 0x17
        /*000a*/ 	.short	(.L_25163 - .L_25162)
.L_25162:
        /*000c*/ 	.word	0x00000000
        /*0010*/ 	.short	0x0013
        /*0012*/ 	.short	0x0078
        /*0014*/ 	.byte	0x00, 0xf0, 0x11, 0x00


	//----- nvinfo : EIATTR_KPARAM_INFO
	.align		4
.L_25163:
        /*0018*/ 	.byte	0x04, 0x17
        /*001a*/ 	.short	(.L_25165 - .L_25164)
.L_25164:
        /*001c*/ 	.word	0x00000000
        /*0020*/ 	.short	0x0012
        /*0022*/ 	.short	0x0074
        /*0024*/ 	.byte	0x00, 0xf0, 0x11, 0x00


	//----- nvinfo : EIATTR_KPARAM_INFO
	.align		4
.L_25165:
        /*0028*/ 	.byte	0x04, 0x17
        /*002a*/ 	.short	(.L_25167 - .L_25166)
.L_25166:
        /*002c*/ 	.word	0x00000000
        /*0030*/ 	.short	0x0011
        /*0032*/ 	.short	0x0070
        /*0034*/ 	.byte	0x00, 0xf0, 0x11, 0x00


	//----- nvinfo : EIATTR_KPARAM_INFO
	.align		4
.L_25167:
        /*0038*/ 	.byte	0x04, 0x17
        /*003a*/ 	.short	(.L_25169 - .L_25168)
.L_25168:
        /*003c*/ 	.word	0x00000000
        /*0040*/ 	.short	0x0010
        /*0042*/ 	.short	0x006c
        /*0044*/ 	.byte	0x00, 0xf0, 0x11, 0x00


	//----- nvinfo : EIATTR_KPARAM_INFO
	.align		4
.L_25169:
        /*0048*/ 	.byte	0x04, 0x17
        /*004a*/ 	.short	(.L_25171 - .L_25170)
.L_25170:
        /*004c*/ 	.word	0x00000000
        /*0050*/ 	.short	0x000f
        /*0052*/ 	.short	0x0068
        /*0054*/ 	.byte	0x00, 0xf0, 0x11, 0x00


	//----- nvinfo : EIATTR_KPARAM_INFO
	.align		4
.L_25171:
        /*0058*/ 	.byte	0x04, 0x17
        /*005a*/ 	.short	(.L_25173 - .L_25172)
.L_25172:
        /*005c*/ 	.word	0x00000000
        /*0060*/ 	.short	0x000e
        /*0062*/ 	.short	0x0060
        /*0064*/ 	.byte	0x00, 0xf5, 0x21, 0x00


	//----- nvinfo : EIATTR_KPARAM_INFO
	.align		4
.L_25173:
        /*0068*/ 	.byte	0x04, 0x17
        /*006a*/ 	.short	(.L_25175 - .L_25174)
.L_25174:
        /*006c*/ 	.word	0x00000000
        /*0070*/ 	.short	0x000d
        /*0072*/ 	.short	0x0058
        /*0074*/ 	.byte	0x00, 0xf5, 0x21, 0x00


	//----- nvinfo : EIATTR_KPARAM_INFO
	.align		4
.L_25175:
        /*0078*/ 	.byte	0x04, 0x17
        /*007a*/ 	.short	(.L_25177 - .L_25176)
.L_25176:
        /*007c*/ 	.word	0x00000000
        /*0080*/ 	.short	0x000c
        /*0082*/ 	.short	0x0050
        /*0084*/ 	.byte	0x00, 0xf0, 0x11, 0x00


	//----- nvinfo : EIATTR_KPARAM_INFO
	.align		4
.L_25177:
        /*0088*/ 	.byte	0x04, 0x17
        /*008a*/ 	.short	(.L_25179 - .L_25178)
.L_25178:
        /*008c*/ 	.word	0x00000000
        /*0090*/ 	.short	0x000b
        /*0092*/ 	.short	0x004c
        /*0094*/ 	.byte	0x00, 0xf0, 0x11, 0x00


	//----- nvinfo : EIATTR_KPARAM_INFO
	.align		4
.L_25179:
        /*0098*/ 	.byte	0x04, 0x17
        /*009a*/ 	.short	(.L_25181 - .L_25180)
.L_25180:
        /*009c*/ 	.word	0x00000000
        /*00a0*/ 	.short	0x000a
        /*00a2*/ 	.short	0x0048
        /*00a4*/ 	.byte	0x00, 0xf0, 0x11, 0x00


	//----- nvinfo : EIATTR_KPARAM_INFO
	.align		4
.L_25181:
        /*00a8*/ 	.byte	0x04, 0x17
        /*00aa*/ 	.short	(.L_25183 - .L_25182)
.L_25182:
        /*00ac*/ 	.word	0x00000000
        /*00b0*/ 	.short	0x0009
        /*00b2*/ 	.short	0x0040
        /*00b4*/ 	.byte	0x00, 0xf5, 0x21, 0x00


	//----- nvinfo : EIATTR_KPARAM_INFO
	.align		4
.L_25183:
        /*00b8*/ 	.byte	0x04, 0x17
        /*00ba*/ 	.short	(.L_25185 - .L_25184)
.L_25184:
        /*00bc*/ 	.word	0x00000000
        /*00c0*/ 	.short	0x0008
        /*00c2*/ 	.short	0x0038
        /*00c4*/ 	.byte	0x00, 0xf0, 0x11, 0x00


	//----- nvinfo : EIATTR_KPARAM_INFO
	.align		4
.L_25185:
        /*00c8*/ 	.byte	0x04, 0x17
        /*00ca*/ 	.short	(.L_25187 - .L_25186)
.L_25186:
        /*00cc*/ 	.word	0x00000000
        /*00d0*/ 	.short	0x0007
        /*00d2*/ 	.short	0x0030
        /*00d4*/ 	.byte	0x00, 0xf5, 0x21, 0x00


	//----- nvinfo : EIATTR_KPARAM_INFO
	.align		4
.L_25187:
        /*00d8*/ 	.byte	0x04, 0x17
        /*00da*/ 	.short	(.L_25189 - .L_25188)
.L_25188:
        /*00dc*/ 	.word	0x00000000
        /*00e0*/ 	.short	0x0006
        /*00e2*/ 	.short	0x0028
        /*00e4*/ 	.byte	0x00, 0xf5, 0x21, 0x00


	//----- nvinfo : EIATTR_KPARAM_INFO
	.align		4
.L_25189:
        /*00e8*/ 	.byte	0x04, 0x17
        /*00ea*/ 	.short	(.L_25191 - .L_25190)
.L_25190:
        /*00ec*/ 	.word	0x00000000
        /*00f0*/ 	.short	0x0005
        /*00f2*/ 	.short	0x0024
        /*00f4*/ 	.byte	0x00, 0xf0, 0x11, 0x00


	//----- nvinfo : EIATTR_KPARAM_INFO
	.align		4
.L_25191:
        /*00f8*/ 	.byte	0x04, 0x17
        /*00fa*/ 	.short	(.L_25193 - .L_25192)
.L_25192:
        /*00fc*/ 	.word	0x00000000
        /*0100*/ 	.short	0x0004
        /*0102*/ 	.short	0x0020
        /*0104*/ 	.byte	0x00, 0xf0, 0x11, 0x00


	//----- nvinfo : EIATTR_KPARAM_INFO
	.align		4
.L_25193:
        /*0108*/ 	.byte	0x04, 0x17
        /*010a*/ 	.short	(.L_25195 - .L_25194)
.L_25194:
        /*010c*/ 	.word	0x00000000
        /*0110*/ 	.short	0x0003
        /*0112*/ 	.short	0x0018
        /*0114*/ 	.byte	0x00, 0xf5, 0x21, 0x00


	//----- nvinfo : EIATTR_KPARAM_INFO
	.align		4
.L_25195:
        /*0118*/ 	.byte	0x04, 0x17
        /*011a*/ 	.short	(.L_25197 - .L_25196)
.L_25196:
        /*011c*/ 	.word	0x00000000
        /*0120*/ 	.short	0x0002
        /*0122*/ 	.short	0x0010
        /*0124*/ 	.byte	0x00, 0xf5, 0x21, 0x00


	//----- nvinfo : EIATTR_KPARAM_INFO
	.align		4
.L_25197:
        /*0128*/ 	.byte	0x04, 0x17
        /*012a*/ 	.short	(.L_25199 - .L_25198)
.L_25198:
        /*012c*/ 	.word	0x00000000
        /*0130*/ 	.short	0x0001
        /*0132*/ 	.short	0x0008
        /*0134*/ 	.byte	0x00, 0xf5, 0x21, 0x00


	//----- nvinfo : EIATTR_KPARAM_INFO
	.align		4
.L_25199:
        /*0138*/ 	.byte	0x04, 0x17
        /*013a*/ 	.short	(.L_25201 - .L_25200)
.L_25200:
        /*013c*/ 	.word	0x00000000
        /*0140*/ 	.short	0x0000
        /*0142*/ 	.short	0x0000
        /*0144*/ 	.byte	0x00, 0xf5, 0x21, 0x00


	//----- nvinfo : EIATTR_SPARSE_MMA_MASK
	.align		4
.L_25201:
        /*0148*/ 	.byte	0x03, 0x50
        /*014a*/ 	.short	0x0000


	//----- nvinfo : EIATTR_MAXREG_COUNT
	.align		4
        /*014c*/ 	.byte	0x03, 0x1b
        /*014e*/ 	.short	0x00ff


	//----- nvinfo : EIATTR_NUM_BARRIERS
	.align		4
        /*0150*/ 	.byte	0x02, 0x4c
        /*0152*/ 	.byte	0x01
	.zero		1


	//----- nvinfo : EIATTR_MERCURY_ISA_VERSION
	.align		4
        /*0154*/ 	.byte	0x03, 0x5f
        /*0156*/ 	.short	0x0101


	//----- nvinfo : EIATTR_COOP_GROUP_MASK_REGIDS
	.align		4
        /*0158*/ 	.byte	0x04, 0x29
        /*015a*/ 	.short	(.L_25203 - .L_25202)


	//   ....[0]....
.L_25202:
        /*015c*/ 	.word	0xffffffff


	//   ....[1]....
        /*0160*/ 	.word	0xffffffff


	//   ....[2]....
        /*0164*/ 	.word	0xffffffff


	//   ....[3]....
        /*0168*/ 	.word	0xffffffff


	//   ....[4]....
        /*016c*/ 	.word	0xffffffff


	//   ....[5]....
        /*0170*/ 	.word	0xffffffff


	//   ....[6]....
        /*0174*/ 	.word	0xffffffff


	//   ....[7]....
        /*0178*/ 	.word	0xffffffff


	//   ....[8]....
        /*017c*/ 	.word	0xffffffff


	//   ....[9]....
        /*0180*/ 	.word	0xffffffff


	//   ....[10]....
        /*0184*/ 	.word	0xffffffff


	//   ....[11]....
        /*0188*/ 	.word	0xffffffff


	//   ....[12]....
        /*018c*/ 	.word	0xffffffff


	//   ....[13]....
        /*0190*/ 	.word	0xffffffff


	//   ....[14]....
        /*0194*/ 	.word	0xffffffff


	//   ....[15]....
        /*0198*/ 	.word	0xffffffff


	//   ....[16]....
        /*019c*/ 	.word	0xffffffff


	//   ....[17]....
        /*01a0*/ 	.word	0xffffffff


	//   ....[18]....
        /*01a4*/ 	.word	0xffffffff


	//   ....[19]....
        /*01a8*/ 	.word	0xffffffff


	//   ....[20]....
        /*01ac*/ 	.word	0xffffffff


	//   ....[21]....
        /*01b0*/ 	.word	0xffffffff


	//   ....[22]....
        /*01b4*/ 	.word	0xffffffff


	//   ....[23]....
        /*01b8*/ 	.word	0xffffffff


	//   ....[24]....
        /*01bc*/ 	.word	0xffffffff


	//   ....[25]....
        /*01c0*/ 	.word	0xffffffff


	//   ....[26]....
        /*01c4*/ 	.word	0xffffffff


	//   ....[27]....
        /*01c8*/ 	.word	0xffffffff


	//   ....[28]....
        /*01cc*/ 	.word	0xffffffff


	//   ....[29]....
        /*01d0*/ 	.word	0xffffffff


	//   ....[30]....
        /*01d4*/ 	.word	0xffffffff


	//   ....[31]....
        /*01d8*/ 	.word	0xffffffff


	//   ....[32]....
        /*01dc*/ 	.word	0xffffffff


	//   ....[33]....
        /*01e0*/ 	.word	0xffffffff


	//   ....[34]....
        /*01e4*/ 	.word	0xffffffff


	//   ....[35]....
        /*01e8*/ 	.word	0xffffffff


	//   ....[36]....
        /*01ec*/ 	.word	0xffffffff


	//   ....[37]....
        /*01f0*/ 	.word	0xffffffff


	//   ....[38]....
        /*01f4*/ 	.word	0xffffffff


	//   ....[39]....
        /*01f8*/ 	.word	0xffffffff


	//   ....[40]....
        /*01fc*/ 	.word	0xffffffff


	//   ....[41]....
        /*0200*/ 	.word	0xffffffff


	//   ....[42]....
        /*0204*/ 	.word	0xffffffff


	//   ....[43]....
        /*0208*/ 	.word	0xffffffff


	//   ....[44]....
        /*020c*/ 	.word	0xffffffff


	//   ....[45]....
        /*0210*/ 	.word	0xffffffff


	//   ....[46]....
        /*0214*/ 	.word	0xffffffff


	//   ....[47]....
        /*0218*/ 	.word	0xffffffff


	//   ....[48]....
        /*021c*/ 	.word	0xffffffff


	//   ....[49]....
        /*0220*/ 	.word	0xffffffff


	//   ....[50]....
        /*0224*/ 	.word	0xffffffff


	//   ....[51]....
        /*0228*/ 	.word	0xffffffff


	//   ....[52]....
        /*022c*/ 	.word	0xffffffff


	//   ....[53]....
        /*0230*/ 	.word	0xffffffff


	//   ....[54]....
        /*0234*/ 	.word	0xffffffff


	//   ....[55]....
        /*0238*/ 	.word	0xffffffff


	//   ....[56]....
        /*023c*/ 	.word	0xffffffff


	//   ....[57]....
        /*0240*/ 	.word	0xffffffff


	//   ....[58]....
        /*0244*/ 	.word	0xffffffff


	//   ....[59]....
        /*0248*/ 	.word	0xffffffff


	//   ....[60]....
        /*024c*/ 	.word	0xffffffff


	//   ....[61]....
        /*0250*/ 	.word	0xffffffff


	//   ....[62]....
        /*0254*/ 	.word	0xffffffff


	//   ....[63]....
        /*0258*/ 	.word	0xffffffff


	//   ....[64]....
        /*025c*/ 	.word	0xffffffff


	//   ....[65]....
        /*0260*/ 	.word	0xffffffff


	//   ....[66]....
        /*0264*/ 	.word	0xffffffff


	//   ....[67]....
        /*0268*/ 	.word	0xffffffff


	//   ....[68]....
        /*026c*/ 	.word	0xffffffff


	//   ....[69]....
        /*0270*/ 	.word	0xffffffff


	//   ....[70]....
        /*0274*/ 	.word	0xffffffff


	//   ....[71]....
        /*0278*/ 	.word	0xffffffff


	//   ....[72]....
        /*027c*/ 	.word	0xffffffff


	//   ....[73]....
        /*0280*/ 	.word	0xffffffff


	//   ....[74]....
        /*0284*/ 	.word	0xffffffff


	//   ....[75]....
        /*0288*/ 	.word	0xffffffff


	//   ....[76]....
        /*028c*/ 	.word	0xffffffff


	//   ....[77]....
        /*0290*/ 	.word	0xffffffff


	//   ....[78]....
        /*0294*/ 	.word	0xffffffff


	//   ....[79]....
        /*0298*/ 	.word	0xffffffff


	//----- nvinfo : EIATTR_COOP_GROUP_INSTR_OFFSETS
	.align		4
.L_25203:
        /*029c*/ 	.byte	0x04, 0x28
        /*029e*/ 	.short	(.L_25205 - .L_25204)


	//   ....[0]....
.L_25204:
        /*02a0*/ 	.word	0x000043c0


	//   ....[1]....
        /*02a4*/ 	.word	0x00004440


	//   ....[2]....
        /*02a8*/ 	.word	0x000044a0


	//   ....[3]....
        /*02ac*/ 	.word	0x000044c0


	//   ....[4]....
        /*02b0*/ 	.word	0x000044f0


	//   ....[5]....
        /*02b4*/ 	.word	0x00004550


	//   ....[6]....
        /*02b8*/ 	.word	0x00004590


	//   ....[7]....
        /*02bc*/ 	.word	0x00004600


	//   ....[8]....
        /*02c0*/ 	.word	0x00005430


	//   ....[9]....
        /*02c4*/ 	.word	0x00005470


	//   ....[10]....
        /*02c8*/ 	.word	0x00005490


	//   ....[11]....
        /*02cc*/ 	.word	0x000054b0


	//   ....[12]....
        /*02d0*/ 	.word	0x000054d0


	//   ....[13]....
        /*02d4*/ 	.word	0x00005520


	//   ....[14]....
        /*02d8*/ 	.word	0x00005540


	//   ....[15]....
        /*02dc*/ 	.word	0x00005560


	//   ....[16]....
        /*02e0*/ 	.word	0x0000bbd0


	//   ....[17]....
        /*02e4*/ 	.word	0x0000bc00


	//   ....[18]....
        /*02e8*/ 	.word	0x0000bc10


	//   ....[19]....
        /*02ec*/ 	.word	0x0000bc20


	//   ....[20]....
        /*02f0*/ 	.word	0x0000bc30


	//   ....[21]....
        /*02f4*/ 	.word	0x0000bc40


	//   ....[22]....
        /*02f8*/ 	.word	0x0000bc60


	//   ....[23]....
        /*02fc*/ 	.word	0x0000bc80


	//   ....[24]....
        /*0300*/ 	.word	0x0000bca0


	//   ....[25]....
        /*0304*/ 	.word	0x0000bcc0


	//   ....[26]....
        /*0308*/ 	.word	0x0000bce0


	//   ....[27]....
        /*030c*/ 	.word	0x0000bd00


	//   ....[28]....
        /*0310*/ 	.word	0x0000bd10


	//   ....[29]....
        /*0314*/ 	.word	0x0000bd30


	//   ....[30]....
        /*0318*/ 	.word	0x0000bd50


	//   ....[31]....
        /*031c*/ 	.word	0x0000bd70


	//   ....[32]....
        /*0320*/ 	.word	0x0000bd90


	//   ....[33]....
        /*0324*/ 	.word	0x0000bdb0


	//   ....[34]....
        /*0328*/ 	.word	0x0000bdd0


	//   ....[35]....
        /*032c*/ 	.word	0x0000bdf0


	//   ....[36]....
        /*0330*/ 	.word	0x0000be10


	//   ....[37]....
        /*0334*/ 	.word	0x0000be30


	//   ....[38]....
        /*0338*/ 	.word	0x0000be50


	//   ....[39]....
        /*033c*/ 	.word	0x0000be70


	//   ....[40]....
        /*0340*/ 	.word	0x0000be90


	//   ....[41]....
        /*0344*/ 	.word	0x0000beb0


	//   ....[42]....
        /*0348*/ 	.word	0x0000bed0


	//   ....[43]....
        /*034c*/ 	.word	0x0000bf00


	//   ....[44]....
        /*0350*/ 	.word	0x0000bf30


	//   ....[45]....
        /*0354*/ 	.word	0x0000bf50


	//   ....[46]....
        /*0358*/ 	.word	0x0000bf70


	//   ....[47]....
        /*035c*/ 	.word	0x0000bf90


	//   ....[48]....
        /*0360*/ 	.word	0x0000bfb0


	//   ....[49]....
        /*0364*/ 	.word	0x0000bfd0


	//   ....[50]....
        /*0368*/ 	.word	0x0000bff0


	//   ....[51]....
        /*036c*/ 	.word	0x0000c010


	//   ....[52]....
        /*0370*/ 	.word	0x0000c030


	//   ....[53]....
        /*0374*/ 	.word	0x0000c050


	//   ....[54]....
        /*0378*/ 	.word	0x0000c070


	//   ....[55]....
        /*037c*/ 	.word	0x0000c090


	//   ....[56]....
        /*0380*/ 	.word	0x0000c0b0


	//   ....[57]....
        /*0384*/ 	.word	0x0000c0e0


	//   ....[58]....
        /*0388*/ 	.word	0x0000c100


	//   ....[59]....
        /*038c*/ 	.word	0x0000c120


	//   ....[60]....
        /*0390*/ 	.word	0x0000c140


	//   ....[61]....
        /*0394*/ 	.word	0x0000c160


	//   ....[62]....
        /*0398*/ 	.word	0x0000c180


	//   ....[63]....
        /*039c*/ 	.word	0x0000c1a0


	//   ....[64]....
        /*03a0*/ 	.word	0x0000c1d0


	//   ....[65]....
        /*03a4*/ 	.word	0x0000c1f0


	//   ....[66]....
        /*03a8*/ 	.word	0x0000c210


	//   ....[67]....
        /*03ac*/ 	.word	0x0000c230


	//   ....[68]....
        /*03b0*/ 	.word	0x0000c250


	//   ....[69]....
        /*03b4*/ 	.word	0x0000c270


	//   ....[70]....
        /*03b8*/ 	.word	0x0000c290


	//   ....[71]....
        /*03bc*/ 	.word	0x0000c2b0


	//   ....[72]....
        /*03c0*/ 	.word	0x0000c2d0


	//   ....[73]....
        /*03c4*/ 	.word	0x0000c2f0


	//   ....[74]....
        /*03c8*/ 	.word	0x0000c310


	//   ....[75]....
        /*03cc*/ 	.word	0x0000c330


	//   ....[76]....
        /*03d0*/ 	.word	0x0000c350


	//   ....[77]....
        /*03d4*/ 	.word	0x0000c370


	//   ....[78]....
        /*03d8*/ 	.word	0x0000c390


	//   ....[79]....
        /*03dc*/ 	.word	0x0000c3b0


	//----- nvinfo : EIATTR_VRC_CTA_INIT_COUNT
	.align		4
.L_25205:
        /*03e0*/ 	.byte	0x02, 0x4a
	.zero		1
	.zero		1


	//----- nvinfo : EIATTR_EXIT_INSTR_OFFSETS
	.align		4
        /*03e4*/ 	.byte	0x04, 0x1c
        /*03e6*/ 	.short	(.L_25207 - .L_25206)


	//   ....[0]....
.L_25206:
        /*03e8*/ 	.word	0x0000d230


	//   ....[1]....
        /*03ec*/ 	.word	0x0000d290


	//   ....[2]....
        /*03f0*/ 	.word	0x0000d730


	//----- nvinfo : EIATTR_CRS_STACK_SIZE
	.align		4
.L_25207:
        /*03f4*/ 	.byte	0x04, 0x1e
        /*03f6*/ 	.short	(.L_25209 - .L_25208)
.L_25208:
        /*03f8*/ 	.word	0x00000000


	//----- nvinfo : EIATTR_CBANK_PARAM_SIZE
	.align		4
.L_25209:
        /*03fc*/ 	.byte	0x03, 0x19
        /*03fe*/ 	.short	0x007c


	//----- nvinfo : EIATTR_PARAM_CBANK
	.align		4
        /*0400*/ 	.byte	0x04, 0x0a
        /*0402*/ 	.short	(.L_25211 - .L_25210)
	.align		4
.L_25210:
        /*0404*/ 	.word	index@(.nv.constant0._ZN4vllm25paged_attention_v1_kernelIttLi256ELi32ELi128ELNS_18Fp8KVCacheDataTypeE0ELb1EEEvPT_PKS2_PKT0_S8_ifPKiSA_iPKfiiiSC_SC_iiiii)
        /*0408*/ 	.short	0x0380
        /*040a*/ 	.short	0x007c


	//----- nvinfo : EIATTR_SW_WAR
	.align		4
.L_25211:
        /*040c*/ 	.byte	0x04, 0x36
        /*040e*/ 	.short	(.L_25213 - .L_25212)
.L_25212:
        /*0410*/ 	.word	0x00000008
.L_25213:


//--------------------- .nv.info._ZN4vllm25paged_attention_v1_kernelIttLi192ELi32ELi128ELNS_18Fp8KVCacheDataTypeE0ELb1EEEvPT_PKS2_PKT0_S8_ifPKiSA_iPKfiiiSC_SC_iiiii --------------------------
	.section	.nv.info._ZN4vllm25paged_attention_v1_kernelIttLi192ELi32ELi128ELNS_18Fp8KVCacheDataTypeE0ELb1EEEvPT_PKS2_PKT0_S8_ifPKiSA_iPKfiiiSC_SC_iiiii,"",@"SHT_CUDA_INFO"
	.sectionflags	@""
	.align	4


	//----- nvinfo : EIATTR_CUDA_API_VERSION
	.align		4
        /*0000*/ 	.byte	0x04, 0x37
        /*0002*/ 	.short	(.L_25215 - .L_25214)
.L_25214:
        /*0004*/ 	.word	0x00000082


	//----- nvinfo : EIATTR_KPARAM_INFO
	.align		4
.L_25215:
        /*0008*/ 	.byte	0x04, 0x17
        /*000a*/ 	.short	(.L_25217 - .L_25216)
.L_25216:
        /*000c*/ 	.word	0x00000000
        /*0010*/ 	.short	0x0013
        /*0012*/ 	.short	0x0078
        /*0014*/ 	.byte	0x00, 0xf0, 0x11, 0x00


	//----- nvinfo : EIATTR_KPARAM_INFO
	.align		4
.L_25217:
        /*0018*/ 	.byte	0x04, 0x17
        /*001a*/ 	.short	(.L_25219 - .L_25218)
.L_25218:
        /*001c*/ 	.word	0x00000000
        /*0020*/ 	.short	0x0012
        /*0022*/ 	.short	0x0074
        /*0024*/ 	.byte	0x00, 0xf0, 0x11, 0x00


	//----- nvinfo : EIATTR_KPARAM_INFO
	.align		4
.L_25219:
        /*0028*/ 	.byte	0x04, 0x17
        /*002a*/ 	.short	(.L_25221 - .L_25220)
.L_25220:
        /*002c*/ 	.word	0x00000000
        /*0030*/ 	.short	0x0011
        /*0032*/ 	.short	0x0070
        /*0034*/ 	.byte	0x00, 0xf0, 0x11, 0x00


	//----- nvinfo : EIATTR_KPARAM_INFO
	.align		4
.L_25221:
        /*0038*/ 	.byte	0x04, 0x17
        /*003a*/ 	.short	(.L_25223 - .L_25222)
.L_25222:
        /*003c*/ 	.word	0x00000000
        /*0040*/ 	.short	0x0010
        /*0042*/ 	.short	0x006c
        /*0044*/ 	.byte	0x00, 0xf0, 0x11, 0x00


	//----- nvinfo : EIATTR_KPARAM_INFO
	.align		4
.L_25223:
        /*0048*/ 	.byte	0x04, 0x17
        /*004a*/ 	.short	(.L_25225 - .L_25224)
.L_25224:
        /*004c*/ 	.word	0x00000000
        /*0050*/ 	.short	0x000f
        /*0052*/ 	.short	0x0068
        /*0054*/ 	.byte	0x00, 0xf0, 0x11, 0x00


	//----- nvinfo : EIATTR_KPARAM_INFO
	.align		4
.L_25225:
        /*0058*/ 	.byte	0x04, 0x17
        /*005a*/ 	.short	(.L_25227 - .L_25226)
.L_25226:
        /*005c*/ 	.word	0x00000000
        /*0060*/ 	.short	0x000e
        /*0062*/ 	.short	0x0060
        /*0064*/ 	.byte	0x00, 0xf5, 0x21, 0x00


	//----- nvinfo : EIATTR_KPARAM_INFO
	.align		4
.L_25227:
        /*0068*/ 	.byte	0x04, 0x17
        /*006a*/ 	.short	(.L_25229 - .L_25228)
.L_25228:
        /*006c*/ 	.word	0x00000000
        /*0070*/ 	.short	0x000d
        /*0072*/ 	.short	0x0058
        /*0074*/ 	.byte	0x00, 0xf5, 0x21, 0x00


	//----- nvinfo : EIATTR_KPARAM_INFO
	.align		4
.L_25229:
        /*0078*/ 	.byte	0x04, 0x17
        /*007a*/ 	.short	(.L_25231 - .L_25230)
.L_25230:
        /*007c*/ 	.word	0x00000000
        /*0080*/ 	.short	0x000c
        /*0082*/ 	.short	0x0050
        /*0084*/ 	.byte	0x00, 0xf0, 0x11, 0x00


	//----- nvinfo : EIATTR_KPARAM_INFO
	.align		4
.L_25231:
        /*0088*/ 	.byte	0x04, 0x17
        /*008a*/ 	.short	(.L_25233 - .L_25232)
.L_25232:
        /*008c*/ 	.word	0x00000000
        /*0090*/ 	.short	0x000b
        /*0092*/ 	.short	0x004c
        /*0094*/ 	.byte	0x00, 0xf0, 0x11, 0x00


	//----- nvinfo : EIATTR_KPARAM_INFO
	.align		4
.L_25233:
        /*0098*/ 	.byte	0x04, 0x17
        /*009a*/ 	.short	(.L_25235 - .L_25234)
.L_25234:
        /*009c*/ 	.word	0x00000000
        /*00a0*/ 	.short	0x000a
        /*00a2*/ 	.short	0x0048
        /*00a4*/ 	.byte	0x00, 0xf0, 0x11, 0x00


	//----- nvinfo : EIATTR_KPARAM_INFO
	.align		4
.L_25235:
        /*00a8*/ 	.byte	0x04, 0x17
        /*00aa*/ 	.short	(.L_25237 - .L_25236)
.L_25236:
        /*00ac*/ 	.word	0x00000000
        /*00b0*/ 	.short	0x0009
        /*00b2*/ 	.short	0x0040
        /*00b4*/ 	.byte	0x00, 0xf5, 0x21, 0x00


	//----- nvinfo : EIATTR_KPARAM_INFO
	.align		4
.L_25237:
        /*00b8*/ 	.byte	0x04, 0x17
        /*00ba*/ 	.short	(.L_25239 - .L_25238)
.L_25238:
        /*00bc*/ 	.word	0x00000000
        /*00c0*/ 	.short	0x0008
        /*00c2*/ 	.short	0x0038
        /*00c4*/ 	.byte	0x00, 0xf0, 0x11, 0x00


	//----- nvinfo : EIATTR_KPARAM_INFO
	.align		4
.L_25239:
        /*00c8*/ 	.byte	0x04, 0x17
        /*00ca*/ 	.short	(.L_25241 - .L_25240)
.L_25240:
        /*00cc*/ 	.word	0x00000000
        /*00d0*/ 	.short	0x0007
        /*00d2*/ 	.short	0x0030
        /*00d4*/ 	.byte	0x00, 0xf5, 0x21, 0x00


	//----- nvinfo : EIATTR_KPARAM_INFO
	.align		4
.L_25241:
        /*00d8*/ 	.byte	0x04, 0x17
        /*00da*/ 	.short	(.L_25243 - .L_25242)
.L_25242:
        /*00dc*/ 	.word	0x00000000
        /*00e0*/ 	.short	0x0006
        /*00e2*/ 	.short	0x0028
        /*00e4*/ 	.byte	0x00, 0xf5, 0x21, 0x00


	//----- nvinfo : EIATTR_KPARAM_INFO
	.align		4
.L_25243:
        /*00e8*/ 	.byte	0x04, 0x17
        /*00ea*/ 	.short	(.L_25245 - .L_25244)
.L_25244:
        /*00ec*/ 	.word	0x00000000
        /*00f0*/ 	.short	0x0005
        /*00f2*/ 	.short	0x0024
        /*00f4*/ 	.byte	0x00, 0xf0, 0x11, 0x00


	//----- nvinfo : EIATTR_KPARAM_INFO
	.align		4
.L_25245:
        /*00f8*/ 	.byte	0x04, 0x17
        /*00fa*/ 	.short	(.L_25247 - .L_25246)
.L_25246:
        /*00fc*/ 	.word	0x00000000
        /*0100*/ 	.short	0x0004
        /*0102*/ 	.short	0x0020
        /*0104*/ 	.byte	0x00, 0xf0, 0x11, 0x00


	//----- nvinfo : EIATTR_KPARAM_INFO
	.align		4
.L_25247:
        /*0108*/ 	.byte	0x04, 0x17
        /*010a*/ 	.short	(.L_25249 - .L_25248)
.L_25248:
        /*010c*/ 	.word	0x00000000
        /*0110*/ 	.short	0x0003
        /*0112*/ 	.short	0x0018
        /*0114*/ 	.byte	0x00, 0xf5, 0x21, 0x00


	//----- nvinfo : EIATTR_KPARAM_INFO
	.align		4
.L_25249:
        /*0118*/ 	.byte	0x04, 0x17
        /*011a*/ 	.short	(.L_25251 - .L_25250)
.L_25250:
        /*011c*/ 	.word	0x00000000
        /*0120*/ 	.short	0x0002
        /*0122*/ 	.short	0x0010
        /*0124*/ 	.byte	0x00, 0xf5, 0x21, 0x00


	//----- nvinfo : EIATTR_KPARAM_INFO
	.align		4
.L_25251:
        /*0128*/ 	.byte	0x04, 0x17
        /*012a*/ 	.short	(.L_25253 - .L_25252)
.L_25252:
        /*012c*/ 	.word	0x00000000
        /*0130*/ 	.short	0x0001
        /*0132*/ 	.short	0x0008
        /*0134*/ 	.byte	0x00, 0xf5, 0x21, 0x00


	//----- nvinfo : EIATTR_KPARAM_INFO
	.align		4
.L_25253:
        /*0138*/ 	.byte	0x04, 0x17
        /*013a*/ 	.short	(.L_25255 - .L_25254)
.L_25254:
        /*013c*/ 	.word	0x00000000
        /*0140*/ 	.short	0x0000
        /*0142*/ 	.short	0x0000
        /*0144*/ 	.byte	0x00, 0xf5, 0x21, 0x00


	//----- nvinfo : EIATTR_SPARSE_MMA_MASK
	.align		4
.L_25255:
        /*0148*/ 	.byte	0x03, 0x50
        /*014a*/ 	.short	0x0000


	//----- nvinfo : EIATTR_MAXREG_COUNT
	.align		4
        /*014c*/ 	.byte	0x03, 0x1b
        /*014e*/ 	.short	0x00ff


	//----- nvinfo : EIATTR_NUM_BARRIERS
	.align		4
        /*0150*/ 	.byte	0x02, 0x4c
        /*0152*/ 	.byte	0x01
	.zero		1


	//----- nvinfo : EIATTR_MERCURY_ISA_VERSION
	.align		4
        /*0154*/ 	.byte	0x03, 0x5f
        /*0156*/ 	.short	0x0101


	//----- nvinfo : EIATTR_COOP_GROUP_MASK_REGIDS
	.align		4
        /*0158*/ 	.byte	0x04, 0x29
        /*015a*/ 	.short	(.L_25257 - .L_25256)


	//   ....[0]....
.L_25256:
        /*015c*/ 	.word	0xffffffff


	//   ....[1]....
        /*0160*/ 	.word	0xffffffff


	//   ....[2]....
        /*0164*/ 	.word	0xffffffff


	//   ....[3]....
        /*0168*/ 	.word	0xffffffff


	//   ....[4]....
        /*016c*/ 	.word	0xffffffff


	//   ....[5]....
        /*0170*/ 	.word	0xffffffff


	//   ....[6]....
        /*0174*/ 	.word	0xffffffff


	//   ....[7]....
        /*0178*/ 	.word	0xffffffff


	//   ....[8]....
        /*017c*/ 	.word	0xffffffff


	//   ....[9]....
        /*0180*/ 	.word	0xffffffff


	//   ....[10]....
        /*0184*/ 	.word	0xffffffff


	//   ....[11]....
        /*0188*/ 	.word	0xffffffff


	//   ....[12]....
        /*018c*/ 	.word	0xffffffff


	//   ....[13]....
        /*0190*/ 	.word	0xffffffff


	//   ....[14]....
        /*0194*/ 	.word	0xffffffff


	//   ....[15]....
        /*0198*/ 	.word	0xffffffff


	//   ....[16]....
        /*019c*/ 	.word	0xffffffff


	//   ....[17]....
        /*01a0*/ 	.word	0xffffffff


	//   ....[18]....
        /*01a4*/ 	.word	0xffffffff


	//   ....[19]....
        /*01a8*/ 	.word	0xffffffff


	//   ....[20]....
        /*01ac*/ 	.word	0xffffffff


	//   ....[21]....
        /*01b0*/ 	.word	0xffffffff


	//   ....[22]....
        /*01b4*/ 	.word	0xffffffff


	//   ....[23]....
        /*01b8*/ 	.word	0xffffffff


	//   ....[24]....
        /*01bc*/ 	.word	0xffffffff


	//   ....[25]....
        /*01c0*/ 	.word	0xffffffff


	//   ....[26]....
        /*01c4*/ 	.word	0xffffffff


	//   ....[27]....
        /*01c8*/ 	.word	0xffffffff


	//   ....[28]....
        /*01cc*/ 	.word	0xffffffff


	//   ....[29]....
        /*01d0*/ 	.word	0xffffffff


	//   ....[30]....
        /*01d4*/ 	.word	0xffffffff


	//   ....[31]....
        /*01d8*/ 	.word	0xffffffff


	//   ....[32]....
        /*01dc*/ 	.word	0xffffffff


	//   ....[33]....
        /*01e0*/ 	.word	0xffffffff


	//   ....[34]....
        /*01e4*/ 	.word	0xffffffff


	//   ....[35]....
        /*01e8*/ 	.word	0xffffffff


	//   ....[36]....
        /*01ec*/ 	.word	0xffffffff


	//   ....[37]....
        /*01f0*/ 	.word	0xffffffff


	//   ....[38]....
        /*01f4*/ 	.word	0xffffffff


	//   ....[39]....
        /*01f8*/ 	.word	0xffffffff


	//   ....[40]....
        /*01fc*/ 	.word	0xffffffff


	//   ....[41]....
        /*0200*/ 	.word	0xffffffff


	//   ....[42]....
        /*0204*/ 	.word	0xffffffff


	//   ....[43]....
        /*0208*/ 	.word	0xffffffff


	//   ....[44]....
        /*020c*/ 	.word	0xffffffff


	//   ....[45]....
        /*0210*/ 	.word	0xffffffff


	//   ....[46]....
        /*0214*/ 	.word	0xffffffff


	//   ....[47]....
        /*0218*/ 	.word	0xffffffff


	//   ....[48]....
        /*021c*/ 	.word	0xffffffff


	//   ....[49]....
        /*0220*/ 	.word	0xffffffff


	//   ....[50]....
        /*0224*/ 	.word	0xffffffff


	//   ....[51]....
        /*0228*/ 	.word	0xffffffff


	//   ....[52]....
        /*022c*/ 	.word	0xffffffff


	//   ....[53]....
        /*0230*/ 	.word	0xffffffff


	//   ....[54]....
        /*0234*/ 	.word	0xffffffff


	//   ....[55]....
        /*0238*/ 	.word	0xffffffff


	//   ....[56]....
        /*023c*/ 	.word	0xffffffff


	//   ....[57]....
        /*0240*/ 	.word	0xffffffff


	//   ....[58]....
        /*0244*/ 	.word	0xffffffff


	//   ....[59]....
        /*0248*/ 	.word	0xffffffff


	//   ....[60]....
        /*024c*/ 	.word	0xffffffff


	//   ....[61]....
        /*0250*/ 	.word	0xffffffff


	//   ....[62]....
        /*0254*/ 	.word	0xffffffff


	//   ....[63]....
        /*0258*/ 	.word	0xffffffff


	//----- nvinfo : EIATTR_COOP_GROUP_INSTR_OFFSETS
	.align		4
.L_25257:
        /*025c*/ 	.byte	0x04, 0x28
        /*025e*/ 	.short	(.L_25259 - .L_25258)


	//   ....[0]....
.L_25258:
        /*0260*/ 	.word	0x00003660


	//   ....[1]....
        /*0264*/ 	.word	0x000036d0


	//   ....[2]....
        /*0268*/ 	.word	0x00003700


	//   ....[3]....
        /*026c*/ 	.word	0x00003720


	//   ....[4]....
        /*0270*/ 	.word	0x00003750


	//   ....[5]....
        /*0274*/ 	.word	0x000037f0


	//   ....[6]....
        /*0278*/ 	.word	0x00003820


	//   ....[7]....
        /*027c*/ 	.word	0x00003890


	//   ....[8]....
        /*0280*/ 	.word	0x000046c0


	//   ....[9]....
        /*0284*/ 	.word	0x00004700


	//   ....[10]....
        /*0288*/ 	.word	0x00004720


	//   ....[11]....
        /*028c*/ 	.word	0x00004740


	//   ....[12]....
        /*0290*/ 	.word	0x00004760


	//   ....[13]....
        /*0294*/ 	.word	0x000047b0


	//   ....[14]....
        /*0298*/ 	.word	0x000047d0


	//   ....[15]....
        /*029c*/ 	.word	0x000047f0


	//   ....[16]....
        /*02a0*/ 	.word	0x000097c0


	//   ....[17]....
        /*02a4*/ 	.word	0x00009800


	//   ....[18]....
        /*02a8*/ 	.word	0x00009840


	//   ....[19]....
        /*02ac*/ 	.word	0x00009870


	//   ....[20]....
        /*02b0*/ 	.word	0x00009890


	//   ....[21]....
        /*02b4*/ 	.word	0x000098a0


	//   ....[22]....
        /*02b8*/ 	.word	0x000098b0


	//   ....[23]....
        /*02bc*/ 	.word	0x000098f0


	//   ....[24]....
        /*02c0*/ 	.word	0x00009920


	//   ....[25]....
        /*02c4*/ 	.word	0x00009960


	//   ....[26]....
        /*02c8*/ 	.word	0x00009980


	//   ....[27]....
        /*02cc*/ 	.word	0x000099a0


	//   ....[28]....
        /*02d0*/ 	.word	0x000099c0


	//   ....[29]....
        /*02d4*/ 	.word	0x000099e0


	//   ....[30]....
        /*02d8*/ 	.word	0x00009a10


	//   ....[31]....
        /*02dc*/ 	.word	0x00009a40


	//   ....[32]....
        /*02e0*/ 	.word	0x00009a70


	//   ....[33]....
        /*02e4*/ 	.word	0x00009a90


	//   ....[34]....
        /*02e8*/ 	.word	0x00009ab0


	//   ....[35]....
        /*02ec*/ 	.word	0x00009ad0


	//   ....[36]....
        /*02f0*/ 	.word	0x00009af0


	//   ....[37]....
        /*02f4*/ 	.word	0x00009b10


	//   ....[38]....
        /*02f8*/ 	.word	0x00009b30


	//   ....[39]....
        /*02fc*/ 	.word	0x00009b50


	//   ....[40]....
        /*0300*/ 	.word	0x00009b70


	//   ....[41]....
        /*0304*/ 	.word	0x00009b90


	//   ....[42]....
        /*0308*/ 	.word	0x00009bb0


	//   ....[43]....
        /*030c*/ 	.word	0x00009be0


	//   ....[44]....
        /*0310*/ 	.word	0x00009c00


	//   ....[45]....
        /*0314*/ 	.word	0x00009c20


	//   ....[46]....
        /*0318*/ 	.word	0x00009c40


	//   ....[47]....
        /*031c*/ 	.word	0x00009c60


	//   ....[48]....
        /*0320*/ 	.word	0x00009c80


	//   ....[49]....
        /*0324*/ 	.word	0x00009c90


	//   ....[50]....
        /*0328*/ 	.word	0x00009cb0


	//   ....[51]....
        /*032c*/ 	.word	0x00009cd0


	//   ....[52]....
        /*0330*/ 	.word	0x00009cf0


	//   ....[53]....
        /*0334*/ 	.word	0x00009d10


	//   ....[54]....
        /*0338*/ 	.word	0x00009d30


	//   ....[55]....
        /*033c*/ 	.word	0x00009d50


	//   ....[56]....
        /*0340*/ 	.word	0x00009d70


	//   ....[57]....
        /*0344*/ 	.word	0x00009d90


	//   ....[58]....
        /*0348*/ 	.word	0x00009db0


	//   ....[59]....
        /*034c*/ 	.word	0x00009dd0


	//   ....[60]....
        /*0350*/ 	.word	0x00009df0


	//   ....[61]....
        /*0354*/ 	.word	0x00009e10


	//   ....[62]....
        /*0358*/ 	.word	0x00009e30


	//   ....[63]....
        /*035c*/ 	.word	0x00009e50


	//----- nvinfo : EIATTR_VRC_CTA_INIT_COUNT
	.align		4
.L_25259:
        /*0360*/ 	.byte	0x02, 0x4a
	.zero		1
	.zero		1


	//----- nvinfo : EIATTR_EXIT_INSTR_OFFSETS
	.align		4
        /*0364*/ 	.byte	0x04, 0x1c
        /*0366*/ 	.short	(.L_25261 - .L_25260)


	//   ....[0]....
.L_25260:
        /*0368*/ 	.word	0x0000a8d0


	//   ....[1]....
        /*036c*/ 	.word	0x0000a910


	//   ....[2]....
        /*0370*/ 	.word	0x0000acb0


	//----- nvinfo : EIATTR_CRS_STACK_SIZE
	.align		4
.L_25261:
        /*0374*/ 	.byte	0x04, 0x1e
        /*0376*/ 	.short	(.L_25263 - .L_25262)
.L_25262:
        /*0378*/ 	.word	0x00000000


	//----- nvinfo : EIATTR_CBANK_PARAM_SIZE
	.align		4
.L_25263:
        /*037c*/ 	.byte	0x03, 0x19
        /*037e*/ 	.short	0x007c


	//----- nvinfo : EIATTR_PARAM_CBANK
	.align		4
        /*0380*/ 	.byte	0x04, 0x0a
        /*0382*/ 	.short	(.L_25265 - .L_25264)
	.align		4
.L_25264:
        /*0384*/ 	.word	index@(.nv.constant0._ZN4vllm25paged_attention_v1_kernelIttLi192ELi32ELi128ELNS_18Fp8KVCacheDataTypeE0ELb1EEEvPT_PKS2_PKT0_S8_ifPKiSA_iPKfiiiSC_SC_iiiii)
        /*0388*/ 	.short	0x0380
        /*038a*/ 	.short	0x007c


	//----- nvinfo : EIATTR_SW_WAR
	.align		4
.L_25265:
        /*038c*/ 	.byte	0x04, 0x36
        /*038e*/ 	.short	(.L_25267 - .L_25266)
.L_25266:
        /*0390*/ 	.word	0x00000008
.L_25267:


//--------------------- .nv.info._ZN4vllm25paged_attention_v1_kernelIttLi128ELi32ELi128ELNS_18Fp8KVCacheDataTypeE0ELb1EEEvPT_PKS2_PKT0_S8_ifPKiSA_iPKfiiiSC_SC_iiiii --------------------------
	.section	.nv.info._ZN4vllm25paged_attention_v1_kernelIttLi128ELi32ELi128ELNS_18Fp8KVCacheDataTypeE0ELb1EEEvPT_PKS2_PKT0_S8_ifPKiSA_iPKfiiiSC_SC_iiiii,"",@"SHT_CUDA_INFO"
	.sectionflags	@""
	.align	4


	//----- nvinfo : EIATTR_CUDA_API_VERSION
	.align		4
        /*0000*/ 	.byte	0x04, 0x37
        /*0002*/ 	.short	(.L_25269 - .L_25268)
.L_25268:
        /*0004*/ 	.word	0x00000082


	//----- nvinfo : EIATTR_KPARAM_INFO
	.align		4
.L_25269:
        /*0008*/ 	.byte	0x04, 0x17
        /*000a*/ 	.short	(.L_25271 - .L_25270)
.L_25270:
        /*000c*/ 	.word	0x00000000
        /*0010*/ 	.short	0x0013
        /*0012*/ 	.short	0x0078
        /*0014*/ 	.byte	0x00, 0xf0, 0x11, 0x00


	//----- nvinfo : EIATTR_KPARAM_INFO
	.align		4
.L_25271:
        /*0018*/ 	.byte	0x04, 0x17
        /*001a*/ 	.short	(.L_25273 - .L_25272)
.L_25272:
        /*001c*/ 	.word	0x00000000
        /*0020*/ 	.short	0x0012
        /*0022*/ 	.short	0x0074
        /*0024*/ 	.byte	0x00, 0xf0, 0x11, 0x00


	//----- nvinfo : EIATTR_KPARAM_INFO
	.align		4
.L_25273:
        /*0028*/ 	.byte	0x04, 0x17
        /*002a*/ 	.short	(.L_25275 - .L_25274)
.L_25274:
        /*002c*/ 	.word	0x00000000
        /*0030*/ 	.short	0x0011
        /*0032*/ 	.short	0x0070
        /*0034*/ 	.byte	0x00, 0xf0, 0x11, 0x00


	//----- nvinfo : EIATTR_KPARAM_INFO
	.align		4
.L_25275:
        /*0038*/ 	.byte	0x04, 0x17
        /*003a*/ 	.short	(.L_25277 - .L_25276)
.L_25276:
        /*003c*/ 	.word	0x00000000
        /*0040*/ 	.short	0x0010
        /*0042*/ 	.short	0x006c
        /*0044*/ 	.byte	0x00, 0xf0, 0x11, 0x00


	//----- nvinfo : EIATTR_KPARAM_INFO
	.align		4
.L_25277:
        /*0048*/ 	.byte	0x04, 0x17
        /*004a*/ 	.short	(.L_25279 - .L_25278)
.L_25278:
        /*004c*/ 	.word	0x00000000
        /*0050*/ 	.short	0x000f
        /*0052*/ 	.short	0x0068
        /*0054*/ 	.byte	0x00, 0xf0, 0x11, 0x00


	//----- nvinfo : EIATTR_KPARAM_INFO
	.align		4
.L_25279:
        /*0058*/ 	.byte	0x04, 0x17
        /*005a*/ 	.short	(.L_25281 - .L_25280)
.L_25280:
        /*005c*/ 	.word	0x00000000
        /*0060*/ 	.short	0x000e
        /*0062*/ 	.short	0x0060
        /*0064*/ 	.byte	0x00, 0xf5, 0x21, 0x00


	//----- nvinfo : EIATTR_KPARAM_INFO
	.align		4
.L_25281:
        /*0068*/ 	.byte	0x04, 0x17
        /*006a*/ 	.short	(.L_25283 - .L_25282)
.L_25282:
        /*006c*/ 	.word	0x00000000
        /*0070*/ 	.short	0x000d
        /*0072*/ 	.short	0x0058
        /*0074*/ 	.byte	0x00, 0xf5, 0x21, 0x00


	//----- nvinfo : EIATTR_KPARAM_INFO
	.align		4
.L_25283:
        /*0078*/ 	.byte	0x04, 0x17
        /*007a*/ 	.short	(.L_25285 - .L_25284)
.L_25284:
        /*007c*/ 	.word	0x00000000
        /*0080*/ 	.short	0x000c
        /*0082*/ 	.short	0x0050
        /*0084*/ 	.byte	0x00, 0xf0, 0x11, 0x00


	//----- nvinfo : EIATTR_KPARAM_INFO
	.align		4
.L_25285:
        /*0088*/ 	.byte	0x04, 0x17
        /*008a*/ 	.short	(.L_25287 - .L_25286)
.L_25286:
        /*008c*/ 	.word	0x00000000
        /*0090*/ 	.short	0x000b
        /*0092*/ 	.short	0x004c
        /*0094*/ 	.byte	0x00, 0xf0, 0x11, 0x00


	//----- nvinfo : EIATTR_KPARAM_INFO
	.align		4
.L_25287:
        /*0098*/ 	.byte	0x04, 0x17
        /*009a*/ 	.short	(.L_25289 - .L_25288)
.L_25288:
        /*009c*/ 	.word	0x00000000
        /*00a0*/ 	.short	0x000a
        /*00a2*/ 	.short	0x0048
        /*00a4*/ 	.byte	0x00, 0xf0, 0x11, 0x00


	//----- nvinfo : EIATTR_KPARAM_INFO
	.align		4
.L_25289:
        /*00a8*/ 	.byte	0x04, 0x17
        /*00aa*/ 	.short	(.L_25291 - .L_25290)
.L_25290:
        /*00ac*/ 	.word	0x00000000
        /*00b0*/ 	.short	0x0009
        /*00b2*/ 	.short	0x0040
        /*00b4*/ 	.byte	0x00, 0xf5, 0x21, 0x00


	//----- nvinfo : EIATTR_KPARAM_INFO
	.align		4
.L_25291:
        /*00b8*/ 	.byte	0x04, 0x17
        /*00ba*/ 	.short	(.L_25293 - .L_25292)
.L_25292:
        /*00bc*/ 	.word	0x00000000
        /*00c0*/ 	.short	0x0008
        /*00c2*/ 	.short	0x0038
        /*00c4*/ 	.byte	0x00, 0xf0, 0x11, 0x00


	//----- nvinfo : EIATTR_KPARAM_INFO
	.align		4
.L_25293:
        /*00c8*/ 	.byte	0x04, 0x17
        /*00ca*/ 	.short	(.L_25295 - .L_25294)
.L_25294:
        /*00cc*/ 	.word	0x00000000
        /*00d0*/ 	.short	0x0007
        /*00d2*/ 	.short	0x0030
        /*00d4*/ 	.byte	0x00, 0xf5, 0x21, 0x00


	//----- nvinfo : EIATTR_KPARAM_INFO
	.align		4
.L_25295:
        /*00d8*/ 	.byte	0x04, 0x17
        /*00da*/ 	.short	(.L_25297 - .L_25296)
.L_25296:
        /*00dc*/ 	.word	0x00000000
        /*00e0*/ 	.short	0x0006
        /*00e2*/ 	.short	0x0028
        /*00e4*/ 	.byte	0x00, 0xf5, 0x21, 0x00


	//----- nvinfo : EIATTR_KPARAM_INFO
	.align		4
.L_25297:
        /*00e8*/ 	.byte	0x04, 0x17
        /*00ea*/ 	.short	(.L_25299 - .L_25298)
.L_25298:
        /*00ec*/ 	.word	0x00000000
        /*00f0*/ 	.short	0x0005
        /*00f2*/ 	.short	0x0024
        /*00f4*/ 	.byte	0x00, 0xf0, 0x11, 0x00


	//----- nvinfo : EIATTR_KPARAM_INFO
	.align		4
.L_25299:
        /*00f8*/ 	.byte	0x04, 0x17
        /*00fa*/ 	.short	(.L_25301 - .L_25300)
.L_25300:
        /*00fc*/ 	.word	0x00000000
        /*0100*/ 	.short	0x0004
        /*0102*/ 	.short	0x0020
        /*0104*/ 	.byte	0x00, 0xf0, 0x11, 0x00


	//----- nvinfo : EIATTR_KPARAM_INFO
	.align		4
.L_25301:
        /*0108*/ 	.byte	0x04, 0x17
        /*010a*/ 	.short	(.L_25303 - .L_25302)
.L_25302:
        /*010c*/ 	.word	0x00000000
        /*0110*/ 	.short	0x0003
        /*0112*/ 	.short	0x0018
        /*0114*/ 	.byte	0x00, 0xf5, 0x21, 0x00


	//----- nvinfo : EIATTR_KPARAM_INFO
	.align		4
.L_25303:
        /*0118*/ 	.byte	0x04, 0x17
        /*011a*/ 	.short	(.L_25305 - .L_25304)
.L_25304:
        /*011c*/ 	.word	0x00000000
        /*0120*/ 	.short	0x0002
        /*0122*/ 	.short	0x0010
        /*0124*/ 	.byte	0x00, 0xf5, 0x21, 0x00


	//----- nvinfo : EIATTR_KPARAM_INFO
	.align		4
.L_25305:
        /*0128*/ 	.byte	0x04, 0x17
        /*012a*/ 	.short	(.L_25307 - .L_25306)
.L_25306:
        /*012c*/ 	.word	0x00000000
        /*0130*/ 	.short	0x0001
        /*0132*/ 	.short	0x0008
        /*0134*/ 	.byte	0x00, 0xf5, 0x21, 0x00


	//----- nvinfo : EIATTR_KPARAM_INFO
	.align		4
.L_25307:
        /*0138*/ 	.byte	0x04, 0x17
        /*013a*/ 	.short	(.L_25309 - .L_25308)
.L_25308:
        /*013c*/ 	.word	0x00000000
        /*0140*/ 	.short	0x0000
        /*0142*/ 	.short	0x0000
        /*0144*/ 	.byte	0x00, 0xf5, 0x21, 0x00


	//----- nvinfo : EIATTR_SPARSE_MMA_MASK
	.align		4
.L_25309:
        /*0148*/ 	.byte	0x03, 0x50
        /*014a*/ 	.short	0x0000


	//----- nvinfo : EIATTR_MAXREG_COUNT
	.align		4
        /*014c*/ 	.byte	0x03, 0x1b
        /*014e*/ 	.short	0x00ff


	//----- nvinfo : EIATTR_NUM_BARRIERS
	.align		4
        /*0150*/ 	.byte	0x02, 0x4c
        /*0152*/ 	.byte	0x01
	.zero		1


	//----- nvinfo : EIATTR_MERCURY_ISA_VERSION
	.align		4
        /*0154*/ 	.byte	0x03, 0x5f
        /*0156*/ 	.short	0x0101


	//----- nvinfo : EIATTR_COOP_GROUP_MASK_REGIDS
	.align		4
        /*0158*/ 	.byte	0x04, 0x29
        /*015a*/ 	.short	(.L_25311 - .L_25310)


	//   ....[0]....
.L_25310:
        /*015c*/ 	.word	0xffffffff


	//   ....[1]....
        /*0160*/ 	.word	0xffffffff


	//   ....[2]....
        /*0164*/ 	.word	0xffffffff


	//   ....[3]....
        /*0168*/ 	.word	0xffffffff


	//   ....[4]....
        /*016c*/ 	.word	0xffffffff


	//   ....[5]....
        /*0170*/ 	.word	0xffffffff


	//   ....[6]....
        /*0174*/ 	.word	0xffffffff


	//   ....[7]....
        /*0178*/ 	.word	0xffffffff


	//   ....[8]....
        /*017c*/ 	.word	0xffffffff


	//   ....[9]....
        /*0180*/ 	.word	0xffffffff


	//   ....[10]....
        /*0184*/ 	.word	0xffffffff


	//   ....[11]....
        /*0188*/ 	.word	0xffffffff


	//   ....[12]....
        /*018c*/ 	.word	0xffffffff


	//   ....[13]....
        /*0190*/ 	.word	0xffffffff


	//   ....[14]....
        /*0194*/ 	.word	0xffffffff


	//   ....[15]....
        /*0198*/ 	.word	0xffffffff


	//   ....[16]....
        /*019c*/ 	.word	0xffffffff


	//   ....[17]....
        /*01a0*/ 	.word	0xffffffff


	//   ....[18]....
        /*01a4*/ 	.word	0xffffffff


	//   ....[19]....
        /*01a8*/ 	.word	0xffffffff


	//   ....[20]....
        /*01ac*/ 	.word	0xffffffff


	//   ....[21]....
        /*01b0*/ 	.word	0xffffffff


	//   ....[22]....
        /*01b4*/ 	.word	0xffffffff


	//   ....[23]....
        /*01b8*/ 	.word	0xffffffff


	//   ....[24]....
        /*01bc*/ 	.word	0xffffffff


	//   ....[25]....
        /*01c0*/ 	.word	0xffffffff


	//   ....[26]....
        /*01c4*/ 	.word	0xffffffff


	//   ....[27]....
        /*01c8*/ 	.word	0xffffffff


	//   ....[28]....
        /*01cc*/ 	.word	0xffffffff


	//   ....[29]....
        /*01d0*/ 	.word	0xffffffff


	//   ....[30]....
        /*01d4*/ 	.word	0xffffffff


	//   ....[31]....
        /*01d8*/ 	.word	0xffffffff


	//   ....[32]....
        /*01dc*/ 	.word	0xffffffff


	//   ....[33]....
        /*01e0*/ 	.word	0xffffffff


	//   ....[34]....
        /*01e4*/ 	.word	0xffffffff


	//   ....[35]....
        /*01e8*/ 	.word	0xffffffff


	//   ....[36]....
        /*01ec*/ 	.word	0xffffffff


	//   ....[37]....
        /*01f0*/ 	.word	0xffffffff


	//   ....[38]....
        /*01f4*/ 	.word	0xffffffff


	//   ....[39]....
        /*01f8*/ 	.word	0xffffffff


	//   ....[40]....
        /*01fc*/ 	.word	0xffffffff


	//   ....[41]....
        /*0200*/ 	.word	0xffffffff


	//   ....[42]....
        /*0204*/ 	.word	0xffffffff


	//   ....[43]....
        /*0208*/ 	.word	0xffffffff


	//   ....[44]....
        /*020c*/ 	.word	0xffffffff


	//   ....[45]....
        /*0210*/ 	.word	0xffffffff


	//   ....[46]....
        /*0214*/ 	.word	0xffffffff


	//   ....[47]....
        /*0218*/ 	.word	0xffffffff


	//----- nvinfo : EIATTR_COOP_GROUP_INSTR_OFFSETS
	.align		4
.L_25311:
        /*021c*/ 	.byte	0x04, 0x28
        /*021e*/ 	.short	(.L_25313 - .L_25312)


	//   ....[0]....
.L_25312:
        /*0220*/ 	.word	0x00002970


	//   ....[1]....
        /*0224*/ 	.word	0x000029c0


	//   ....[2]....
        /*0228*/ 	.word	0x00002a00


	//   ....[3]....
        /*022c*/ 	.word	0x00002a30


	//   ....[4]....
        /*0230*/ 	.word	0x00002a90


	//   ....[5]....
        /*0234*/ 	.word	0x00002b00


	//   ....[6]....
        /*0238*/ 	.word	0x00002b40


	//   ....[7]....
        /*023c*/ 	.word	0x00002bb0


	//   ....[8]....
        /*0240*/ 	.word	0x000039e0


	//   ....[9]....
        /*0244*/ 	.word	0x00003a20


	//   ....[10]....
        /*0248*/ 	.word	0x00003a40


	//   ....[11]....
        /*024c*/ 	.word	0x00003a60


	//   ....[12]....
        /*0250*/ 	.word	0x00003a80


	//   ....[13]....
        /*0254*/ 	.word	0x00003ad0


	//   ....[14]....
        /*0258*/ 	.word	0x00003af0


	//   ....[15]....
        /*025c*/ 	.word	0x00003b10


	//   ....[16]....
        /*0260*/ 	.word	0x000075b0


	//   ....[17]....
        /*0264*/ 	.word	0x000075f0


	//   ....[18]....
        /*0268*/ 	.word	0x00007620


	//   ....[19]....
        /*026c*/ 	.word	0x00007640


	//   ....[20]....
        /*0270*/ 	.word	0x00007650


	//   ....[21]....
        /*0274*/ 	.word	0x00007660


	//   ....[22]....
        /*0278*/ 	.word	0x00007670


	//   ....[23]....
        /*027c*/ 	.word	0x00007690


	//   ....[24]....
        /*0280*/ 	.word	0x000076b0


	//   ....[25]....
        /*0284*/ 	.word	0x000076d0


	//   ....[26]....
        /*0288*/ 	.word	0x000076f0


	//   ....[27]....
        /*028c*/ 	.word	0x00007710


	//   ....[28]....
        /*0290*/ 	.word	0x00007730


	//   ....[29]....
        /*0294*/ 	.word	0x00007750


	//   ....[30]....
        /*0298*/ 	.word	0x00007770


	//   ....[31]....
        /*029c*/ 	.word	0x00007790


	//   ....[32]....
        /*02a0*/ 	.word	0x000077c0


	//   ....[33]....
        /*02a4*/ 	.word	0x000077e0


	//   ....[34]....
        /*02a8*/ 	.word	0x00007800


	//   ....[35]....
        /*02ac*/ 	.word	0x00007820


	//   ....[36]....
        /*02b0*/ 	.word	0x00007840


	//   ....[37]....
        /*02b4*/ 	.word	0x00007860


	//   ....[38]....
        /*02b8*/ 	.word	0x00007870


	//   ....[39]....
        /*02bc*/ 	.word	0x00007890


	//   ....[40]....
        /*02c0*/ 	.word	0x000078b0


	//   ....[41]....
        /*02c4*/ 	.word	0x000078d0


	//   ....[42]....
        /*02c8*/ 	.word	0x000078f0


	//   ....[43]....
        /*02cc*/ 	.word	0x00007910


	//   ....[44]....
        /*02d0*/ 	.word	0x00007930


	//   ....[45]....
        /*02d4*/ 	.word	0x00007950


	//   ....[46]....
        /*02d8*/ 	.word	0x00007970


	//   ....[47]....
        /*02dc*/ 	.word	0x00007990


	//----- nvinfo : EIATTR_VRC_CTA_INIT_COUNT
	.align		4
.L_25313:
        /*02e0*/ 	.byte	0x02, 0x4a
	.zero		1
	.zero		1


	//----- nvinfo : EIATTR_EXIT_INSTR_OFFSETS
	.align		4
        /*02e4*/ 	.byte	0x04, 0x1c
        /*02e6*/ 	.short	(.L_25315 - .L_25314)


	//   ....[0]....
.L_25314:
        /*02e8*/ 	.word	0x00008210


	//   ....[1]....
        /*02ec*/ 	.word	0x00008270


	//   ....[2]....
        /*02f0*/ 	.word	0x00008510


	//----- nvinfo : EIATTR_CRS_STACK_SIZE
	.align		4
.L_25315:
        /*02f4*/ 	.byte	0x04, 0x1e
        /*02f6*/ 	.short	(.L_25317 - .L_25316)
.L_25316:
        /*02f8*/ 	.word	0x00000000


	//----- nvinfo : EIATTR_CBANK_PARAM_SIZE
	.align		4
.L_25317:
        /*02fc*/ 	.byte	0x03, 0x19
        /*02fe*/ 	.short	0x007c


	//----- nvinfo : EIATTR_PARAM_CBANK
	.align		4
        /*0300*/ 	.byte	0x04, 0x0a
        /*0302*/ 	.short	(.L_25319 - .L_25318)
	.align		4
.L_25318:
        /*0304*/ 	.word	index@(.nv.constant0._ZN4vllm25paged_attention_v1_kernelIttLi128ELi32ELi128ELNS_18Fp8KVCacheDataTypeE0ELb1EEEvPT_PKS2_PKT0_S8_ifPKiSA_iPKfiiiSC_SC_iiiii)
        /*0308*/ 	.short	0x0380
        /*030a*/ 	.short	0x007c


	//----- nvinfo : EIATTR_SW_WAR
	.align		4
.L_25319:
        /*030c*/ 	.byte	0x04, 0x36
        /*030e*/ 	.short	(.L_25321 - .L_25320)
.L_25320:
        /*0310*/ 	.word	0x00000008
.L_25321:


//--------------------- .nv.info._ZN4vllm25paged_attention_v1_kernelIttLi120ELi32ELi128ELNS_18Fp8KVCacheDataTypeE0ELb1EEEvPT_PKS2_PKT0_S8_ifPKiSA_iPKfiiiSC_SC_iiiii --------------------------
	.section	.nv.info._ZN4vllm25paged_attention_v1_kernelIttLi120ELi32ELi128ELNS_18Fp8KVCacheDataTypeE0ELb1EEEvPT_PKS2_PKT0_S8_ifPKiSA_iPKfiiiSC_SC_iiiii,"",@"SHT_CUDA_INFO"
	.sectionflags	@""
	.align	4


	//----- nvinfo : EIATTR_CUDA_API_VERSION
	.align		4
        /*0000*/ 	.byte	0x04, 0x37
        /*0002*/ 	.short	(.L_25323 - .L_25322)
.L_25322:
        /*0004*/ 	.word	0x00000082


	//----- nvinfo : EIATTR_KPARAM_INFO
	.align		4
.L_25323:
        /*0008*/ 	.byte	0x04, 0x17
        /*000a*/ 	.short	(.L_25325 - .L_25324)
.L_25324:
        /*000c*/ 	.word	0x00000000
        /*0010*/ 	.short	0x0013
        /*0012*/ 	.short	0x0078
        /*0014*/ 	.byte	0x00, 0xf0, 0x11, 0x00


	//----- nvinfo : EIATTR_KPARAM_INFO
	.align		4
.L_25325:
        /*0018*/ 	.byte	0x04, 0x17
        /*001a*/ 	.short	(.L_25327 - .L_25326)
.L_25326:
        /*001c*/ 	.word	0x00000000
        /*0020*/ 	.short	0x0012
        /*0022*/ 	.short	0x0074
        /*0024*/ 	.byte	0x00, 0xf0, 0x11, 0x00


	//----- nvinfo : EIATTR_KPARAM_INFO
	.align		4
.L_25327:
        /*0028*/ 	.byte	0x04, 0x17
        /*002a*/ 	.short	(.L_25329 - .L_25328)
.L_25328:
        /*002c*/ 	.word	0x00000000
        /*0030*/ 	.short	0x0011
        /*0032*/ 	.short	0x0070
        /*0034*/ 	.byte	0x00, 0xf0, 0x11, 0x00


	//----- nvinfo : EIATTR_KPARAM_INFO
	.align		4
.L_25329:
        /*0038*/ 	.byte	0x04, 0x17
        /*003a*/ 	.short	(.L_25331 - .L_25330)
.L_25330:
        /*003c*/ 	.word	0x00000000
        /*0040*/ 	.short	0x0010
        /*0042*/ 	.short	0x006c
        /*0044*/ 	.byte	0x00, 0xf0, 0x11, 0x00


	//----- nvinfo : EIATTR_KPARAM_INFO
	.align		4
.L_25331:
        /*0048*/ 	.byte	0x04, 0x17
        /*004a*/ 	.short	(.L_25333 - .L_25332)
.L_25332:
        /*004c*/ 	.word	0x00000000
        /*0050*/ 	.short	0x000f
        /*0052*/ 	.short	0x0068
        /*0054*/ 	.byte	0x00, 0xf0, 0x11, 0x00


	//----- nvinfo : EIATTR_KPARAM_INFO
	.align		4
.L_25333:
        /*0058*/ 	.byte	0x04, 0x17
        /*005a*/ 	.short	(.L_25335 - .L_25334)
.L_25334:
        /*005c*/ 	.word	0x00000000
        /*0060*/ 	.short	0x000e
        /*0062*/ 	.short	0x0060
        /*0064*/ 	.byte	0x00, 0xf5, 0x21, 0x00


	//----- nvinfo : EIATTR_KPARAM_INFO
	.align		4
.L_25335:
        /*0068*/ 	.byte	0x04, 0x17
        /*006a*/ 	.short	(.L_25337 - .L_25336)
.L_25336:
        /*006c*/ 	.word	0x00000000
        /*0070*/ 	.short	0x000d
        /*0072*/ 	.short	0x0058
        /*0074*/ 	.byte	0x00, 0xf5, 0x21, 0x00


	//----- nvinfo : EIATTR_KPARAM_INFO
	.align		4
.L_25337:
        /*0078*/ 	.byte	0x04, 0x17
        /*007a*/ 	.short	(.L_25339 - .L_25338)
.L_25338:
        /*007c*/ 	.word	0x00000000
        /*0080*/ 	.short	0x000c
        /*0082*/ 	.short	0x0050
        /*0084*/ 	.byte	0x00, 0xf0, 0x11, 0x00


	//----- nvinfo : EIATTR_KPARAM_INFO
	.align		4
.L_25339:
        /*0088*/ 	.byte	0x04, 0x17
        /*008a*/ 	.short	(.L_25341 - .L_25340)
.L_25340:
        /*008c*/ 	.word	0x00000000
        /*0090*/ 	.short	0x000b
        /*0092*/ 	.short	0x004c
        /*0094*/ 	.byte	0x00, 0xf0, 0x11, 0x00


	//----- nvinfo : EIATTR_KPARAM_INFO
	.align		4
.L_25341:
        /*0098*/ 	.byte	0x04, 0x17
        /*009a*/ 	.short	(.L_25343 - .L_25342)
.L_25342:
        /*009c*/ 	.word	0x00000000
        /*00a0*/ 	.short	0x000a
        /*00a2*/ 	.short	0x0048
        /*00a4*/ 	.byte	0x00, 0xf0, 0x11, 0x00


	//----- nvinfo : EIATTR_KPARAM_INFO
	.align		4
.L_25343:
        /*00a8*/ 	.byte	0x04, 0x17
        /*00aa*/ 	.short	(.L_25345 - .L_25344)
.L_25344:
        /*00ac*/ 	.word	0x00000000
        /*00b0*/ 	.short	0x0009
        /*00b2*/ 	.short	0x0040
        /*00b4*/ 	.byte	0x00, 0xf5, 0x21, 0x00


	//----- nvinfo : EIATTR_KPARAM_INFO
	.align		4
.L_25345:
        /*00b8*/ 	.byte	0x04, 0x17
        /*00ba*/ 	.short	(.L_25347 - .L_25346)
.L_25346:
        /*00bc*/ 	.word	0x00000000
        /*00c0*/ 	.short	0x0008
        /*00c2*/ 	.short	0x0038
        /*00c4*/ 	.byte	0x00, 0xf0, 0x11, 0x00


	//----- nvinfo : EIATTR_KPARAM_INFO
	.align		4
.L_25347:
        /*00c8*/ 	.byte	0x04, 0x17
        /*00ca*/ 	.short	(.L_25349 - .L_25348)
.L_25348:
        /*00cc*/ 	.word	0x00000000
        /*00d0*/ 	.short	0x0007
        /*00d2*/ 	.short	0x0030
        /*00d4*/ 	.byte	0x00, 0xf5, 0x21, 0x00


	//----- nvinfo : EIATTR_KPARAM_INFO
	.align		4
.L_25349:
        /*00d8*/ 	.byte	0x04, 0x17
        /*00da*/ 	.short	(.L_25351 - .L_25350)
.L_25350:
        /*00dc*/ 	.word	0x00000000
        /*00e0*/ 	.short	0x0006
        /*00e2*/ 	.short	0x0028
        /*00e4*/ 	.byte	0x00, 0xf5, 0x21, 0x00


	//----- nvinfo : EIATTR_KPARAM_INFO
	.align		4
.L_25351:
        /*00e8*/ 	.byte	0x04, 0x17
        /*00ea*/ 	.short	(.L_25353 - .L_25352)
.L_25352:
        /*00ec*/ 	.word	0x00000000
        /*00f0*/ 	.short	0x0005
        /*00f2*/ 	.short	0x0024
        /*00f4*/ 	.byte	0x00, 0xf0, 0x11, 0x00


	//----- nvinfo : EIATTR_KPARAM_INFO
	.align		4
.L_25353:
        /*00f8*/ 	.byte	0x04, 0x17
        /*00fa*/ 	.short	(.L_25355 - .L_25354)
.L_25354:
        /*00fc*/ 	.word	0x00000000
        /*0100*/ 	.short	0x0004
        /*0102*/ 	.short	0x0020
        /*0104*/ 	.byte	0x00, 0xf0, 0x11, 0x00


	//----- nvinfo : EIATTR_KPARAM_INFO
	.align		4
.L_25355:
        /*0108*/ 	.byte	0x04, 0x17
        /*010a*/ 	.short	(.L_25357 - .L_25356)
.L_25356:
        /*010c*/ 	.word	0x00000000
        /*0110*/ 	.short	0x0003
        /*0112*/ 	.short	0x0018
        /*0114*/ 	.byte	0x00, 0xf5, 0x21, 0x00


	//----- nvinfo : EIATTR_KPARAM_INFO
	.align		4
.L_25357:
        /*0118*/ 	.byte	0x04, 0x17
        /*011a*/ 	.short	(.L_25359 - .L_25358)
.L_25358:
        /*011c*/ 	.word	0x00000000
        /*0120*/ 	.short	0x0002
        /*0122*/ 	.short	0x0010
        /*0124*/ 	.byte	0x00, 0xf5, 0x21, 0x00


	//----- nvinfo : EIATTR_KPARAM_INFO
	.align		4
.L_25359:
        /*0128*/ 	.byte	0x04, 0x17
        /*012a*/ 	.short	(.L_25361 - .L_25360)
.L_25360:
        /*012c*/ 	.word	0x00000000
        /*0130*/ 	.short	0x0001
        /*0132*/ 	.short	0x0008
        /*0134*/ 	.byte	0x00, 0xf5, 0x21, 0x00


	//----- nvinfo : EIATTR_KPARAM_INFO
	.align		4
.L_25361:
        /*0138*/ 	.byte	0x04, 0x17
        /*013a*/ 	.short	(.L_25363 - .L_25362)
.L_25362:
        /*013c*/ 	.word	0x00000000
        /*0140*/ 	.short	0x0000
        /*0142*/ 	.short	0x0000
        /*0144*/ 	.byte	0x00, 0xf5, 0x21, 0x00


	//----- nvinfo : EIATTR_SPARSE_MMA_MASK
	.align		4
.L_25363:
        /*0148*/ 	.byte	0x03, 0x50
        /*014a*/ 	.short	0x0000


	//----- nvinfo : EIATTR_MAXREG_COUNT
	.align		4
        /*014c*/ 	.byte	0x03, 0x1b
        /*014e*/ 	.short	0x00ff


	//----- nvinfo : EIATTR_NUM_BARRIERS
	.align		4
        /*0150*/ 	.byte	0x02, 0x4c
        /*0152*/ 	.byte	0x01
	.zero		1


	//----- nvinfo : EIATTR_MERCURY_ISA_VERSION
	.align		4
        /*0154*/ 	.byte	0x03, 0x5f
        /*0156*/ 	.short	0x0101


	//----- nvinfo : EIATTR_COOP_GROUP_MASK_REGIDS
	.align		4
        /*0158*/ 	.byte	0x04, 0x29
        /*015a*/ 	.short	(.L_25365 - .L_25364)


	//   ....[0]....
.L_25364:
        /*015c*/ 	.word	0xffffffff


	//   ....[1]....
        /*0160*/ 	.word	0xffffffff


	//   ....[2]....
        /*0164*/ 	.word	0xffffffff


	//   ....[3]....
        /*0168*/ 	.word	0xffffffff


	//   ....[4]....
        /*016c*/ 	.word	0xffffffff


	//   ....[5]....
        /*0170*/ 	.word	0xffffffff


	//   ....[6]....
        /*0174*/ 	.word	0xffffffff


	//   ....[7]....
        /*0178*/ 	.word	0xffffffff


	//   ....[8]....
        /*017c*/ 	.word	0xffffffff


	//   ....[9]....
        /*0180*/ 	.word	0xffffffff


	//   ....[10]....
        /*0184*/ 	.word	0xffffffff


	//   ....[11]....
        /*0188*/ 	.word	0xffffffff


	//   ....[12]....
        /*018c*/ 	.word	0xffffffff


	//   ....[13]....
        /*0190*/ 	.word	0xffffffff


	//   ....[14]....
        /*0194*/ 	.word	0xffffffff


	//   ....[15]....
        /*0198*/ 	.word	0xffffffff


	//   ....[16]....
        /*019c*/ 	.word	0xffffffff


	//   ....[17]....
        /*01a0*/ 	.word	0xffffffff


	//   ....[18]....
        /*01a4*/ 	.word	0xffffffff


	//   ....[19]....
        /*01a8*/ 	.word	0xffffffff


	//   ....[20]....
        /*01ac*/ 	.word	0xffffffff


	//   ....[21]....
        /*01b0*/ 	.word	0xffffffff


	//   ....[22]....
        /*01b4*/ 	.word	0xffffffff


	//   ....[23]....
        /*01b8*/ 	.word	0xffffffff


	//   ....[24]....
        /*01bc*/ 	.word	0xffffffff


	//   ....[25]....
        /*01c0*/ 	.word	0xffffffff


	//   ....[26]....
        /*01c4*/ 	.word	0xffffffff


	//   ....[27]....
        /*01c8*/ 	.word	0xffffffff


	//   ....[28]....
        /*01cc*/ 	.word	0xffffffff


	//   ....[29]....
        /*01d0*/ 	.word	0xffffffff


	//   ....[30]....
        /*01d4*/ 	.word	0xffffffff


	//   ....[31]....
        /*01d8*/ 	.word	0xffffffff


	//   ....[32]....
        /*01dc*/ 	.word	0xffffffff


	//   ....[33]....
        /*01e0*/ 	.word	0xffffffff


	//   ....[34]....
        /*01e4*/ 	.word	0xffffffff


	//   ....[35]....
        /*01e8*/ 	.word	0xffffffff


	//   ....[36]....
        /*01ec*/ 	.word	0xffffffff


	//   ....[37]....
        /*01f0*/ 	.word	0xffffffff


	//   ....[38]....
        /*01f4*/ 	.word	0xffffffff


	//   ....[39]....
        /*01f8*/ 	.word	0xffffffff


	//   ....[40]....
        /*01fc*/ 	.word	0xffffffff


	//   ....[41]....
        /*0200*/ 	.word	0xffffffff


	//   ....[42]....
        /*0204*/ 	.word	0xffffffff


	//   ....[43]....
        /*0208*/ 	.word	0xffffffff


	//   ....[44]....
        /*020c*/ 	.word	0xffffffff


	//   ....[45]....
        /*0210*/ 	.word	0xffffffff


	//----- nvinfo : EIATTR_COOP_GROUP_INSTR_OFFSETS
	.align		4
.L_25365:
        /*0214*/ 	.byte	0x04, 0x28
        /*0216*/ 	.short	(.L_25367 - .L_25366)


	//   ....[0]....
.L_25366:
        /*0218*/ 	.word	0x000027d0


	//   ....[1]....
        /*021c*/ 	.word	0x00002820


	//   ....[2]....
        /*0220*/ 	.word	0x00002860


	//   ....[3]....
        /*0224*/ 	.word	0x00002890


	//   ....[4]....
        /*0228*/ 	.word	0x000028f0


	//   ....[5]....
        /*022c*/ 	.word	0x00002960


	//   ....[6]....
        /*0230*/ 	.word	0x000029a0


	//   ....[7]....
        /*0234*/ 	.word	0x00002a10


	//   ....[8]....
        /*0238*/ 	.word	0x00003840


	//   ....[9]....
        /*023c*/ 	.word	0x00003880


	//   ....[10]....
        /*0240*/ 	.word	0x000038a0


	//   ....[11]....
        /*0244*/ 	.word	0x000038c0


	//   ....[12]....
        /*0248*/ 	.word	0x000038e0


	//   ....[13]....
        /*024c*/ 	.word	0x00003930


	//   ....[14]....
        /*0250*/ 	.word	0x00003950


	//   ....[15]....
        /*0254*/ 	.word	0x00003970


	//   ....[16]....
        /*0258*/ 	.word	0x00007170


	//   ....[17]....
        /*025c*/ 	.word	0x000071b0


	//   ....[18]....
        /*0260*/ 	.word	0x000071f0


	//   ....[19]....
        /*0264*/ 	.word	0x00007230


	//   ....[20]....
        /*0268*/ 	.word	0x00007260


	//   ....[21]....
        /*026c*/ 	.word	0x00007270


	//   ....[22]....
        /*0270*/ 	.word	0x00007290


	//   ....[23]....
        /*0274*/ 	.word	0x000072c0


	//   ....[24]....
        /*0278*/ 	.word	0x000072f0


	//   ....[25]....
        /*027c*/ 	.word	0x00007320


	//   ....[26]....
        /*0280*/ 	.word	0x00007350


	//   ....[27]....
        /*0284*/ 	.word	0x00007380


	//   ....[28]....
        /*0288*/ 	.word	0x000073a0


	//   ....[29]....
        /*028c*/ 	.word	0x000073c0


	//   ....[30]....
        /*0290*/ 	.word	0x000073e0


	//   ....[31]....
        /*0294*/ 	.word	0x00007410


	//   ....[32]....
        /*0298*/ 	.word	0x00007430


	//   ....[33]....
        /*029c*/ 	.word	0x00007450


	//   ....[34]....
        /*02a0*/ 	.word	0x00007470


	//   ....[35]....
        /*02a4*/ 	.word	0x00007490


	//   ....[36]....
        /*02a8*/ 	.word	0x000074b0


	//   ....[37]....
        /*02ac*/ 	.word	0x000074c0


	//   ....[38]....
        /*02b0*/ 	.word	0x000074e0


	//   ....[39]....
        /*02b4*/ 	.word	0x00007500


	//   ....[40]....
        /*02b8*/ 	.word	0x00007520


	//   ....[41]....
        /*02bc*/ 	.word	0x00007540


	//   ....[42]....
        /*02c0*/ 	.word	0x00007560


	//   ....[43]....
        /*02c4*/ 	.word	0x00007580


	//   ....[44]....
        /*02c8*/ 	.word	0x000075a0


	//   ....[45]....
        /*02cc*/ 	.word	0x000075c0


	//----- nvinfo : EIATTR_VRC_CTA_INIT_COUNT
	.align		4
.L_25367:
        /*02d0*/ 	.byte	0x02, 0x4a
	.zero		1
	.zero		1


	//----- nvinfo : EIATTR_EXIT_INSTR_OFFSETS
	.align		4
        /*02d4*/ 	.byte	0x04, 0x1c
        /*02d6*/ 	.short	(.L_25369 - .L_25368)


	//   ....[0]....
.L_25368:
        /*02d8*/ 	.word	0x00007ce0


	//   ....[1]....
        /*02dc*/ 	.word	0x00007d40


	//   ....[2]....
        /*02e0*/ 	.word	0x00007fc0


	//----- nvinfo : EIATTR_CRS_STACK_SIZE
	.align		4
.L_25369:
        /*02e4*/ 	.byte	0x04, 0x1e
        /*02e6*/ 	.short	(.L_25371 - .L_25370)
.L_25370:
        /*02e8*/ 	.word	0x00000000


	//----- nvinfo : EIATTR_CBANK_PARAM_SIZE
	.align		4
.L_25371:
        /*02ec*/ 	.byte	0x03, 0x19
        /*02ee*/ 	.short	0x007c


	//----- nvinfo : EIATTR_PARAM_CBANK
	.align		4
        /*02f0*/ 	.byte	0x04, 0x0a
        /*02f2*/ 	.short	(.L_25373 - .L_25372)
	.align		4
.L_25372:
        /*02f4*/ 	.word	index@(.nv.constant0._ZN4vllm25paged_attention_v1_kernelIttLi120ELi32ELi128ELNS_18Fp8KVCacheDataTypeE0ELb1EEEvPT_PKS2_PKT0_S8_ifPKiSA_iPKfiiiSC_SC_iiiii)
        /*02f8*/ 	.short	0x0380
        /*02fa*/ 	.short	0x007c


	//----- nvinfo : EIATTR_SW_WAR
	.align		4
.L_25373:
        /*02fc*/ 	.byte	0x04, 0x36
        /*02fe*/ 	.short	(.L_25375 - .L_25374)
.L_25374:
        /*0300*/ 	.word	0x00000008
.L_25375:


//--------------------- .nv.info._ZN4vllm25paged_attention_v1_kernelIttLi112ELi32ELi128ELNS_18Fp8KVCacheDataTypeE0ELb1EEEvPT_PKS2_PKT0_S8_ifPKiSA_iPKfiiiSC_SC_iiiii --------------------------
	.section	.nv.info._ZN4vllm25paged_attention_v1_kernelIttLi112ELi32ELi128ELNS_18Fp8KVCacheDataTypeE0ELb1EEEvPT_PKS2_PKT0_S8_ifPKiSA_iPKfiiiSC_SC_iiiii,"",@"SHT_CUDA_INFO"
	.sectionflags	@""
	.align	4


	//----- nvinfo : EIATTR_CUDA_API_VERSION
	.align		4
        /*0000*/ 	.byte	0x04, 0x37
        /*0002*/ 	.short	(.L_25377 - .L_25376)
.L_25376:
        /*0004*/ 	.word	0x00000082


	//----- nvinfo : EIATTR_KPARAM_INFO
	.align		4
.L_25377:
        /*0008*/ 	.byte	0x04, 0x17
        /*000a*/ 	.short	(.L_25379 - .L_25378)
.L_25378:
        /*000c*/ 	.word	0x00000000
        /*0010*/ 	.short	0x0013
        /*0012*/ 	.short	0x0078
        /*0014*/ 	.byte	0x00, 0xf0, 0x11, 0x00


	//----- nvinfo : EIATTR_KPARAM_INFO
	.align		4
.L_25379:
        /*0018*/ 	.byte	0x04, 0x17
        /*001a*/ 	.short	(.L_25381 - .L_25380)
.L_25380:
        /*001c*/ 	.word	0x00000000
        /*0020*/ 	.short	0x0012
        /*0022*/ 	.short	0x0074
        /*0024*/ 	.byte	0x00, 0xf0, 0x11, 0x00


	//----- nvinfo : EIATTR_KPARAM_INFO
	.align		4
.L_25381:
        /*0028*/ 	.byte	0x04, 0x17
        /*002a*/ 	.short	(.L_25383 - .L_25382)
.L_25382:
        /*002c*/ 	.word	0x00000000
        /*0030*/ 	.short	0x0011
        /*0032*/ 	.short	0x0070
        /*0034*/ 	.byte	0x00, 0xf0, 0x11, 0x00


	//----- nvinfo : EIATTR_KPARAM_INFO
	.align		4
.L_25383:
        /*0038*/ 	.byte	0x04, 0x17
        /*003a*/ 	.short	(.L_25385 - .L_25384)
.L_25384:
        /*003c*/ 	.word	0x00000000
        /*0040*/ 	.short	0x0010
        /*0042*/ 	.short	0x006c
        /*0044*/ 	.byte	0x00, 0xf0, 0x11, 0x00


	//----- nvinfo : EIATTR_KPARAM_INFO
	.align		4
.L_25385:
        /*0048*/ 	.byte	0x04, 0x17
        /*004a*/ 	.short	(.L_25387 - .L_25386)
.L_25386:
        /*004c*/ 	.word	0x00000000
        /*0050*/ 	.short	0x000f
        /*0052*/ 	.short	0x0068
        /*0054*/ 	.byte	0x00, 0xf0, 0x11, 0x00


	//----- nvinfo : EIATTR_KPARAM_INFO
	.align		4
.L_25387:
        /*0058*/ 	.byte	0x04, 0x17
        /*005a*/ 	.short	(.L_25389 - .L_25388)
.L_25388:
        /*005c*/ 	.word	0x00000000
        /*0060*/ 	.short	0x000e
        /*0062*/ 	.short	0x0060
        /*0064*/ 	.byte	0x00, 0xf5, 0x21, 0x00


	//----- nvinfo : EIATTR_KPARAM_INFO
	.align		4
.L_25389:
        /*0068*/ 	.byte	0x04, 0x17
        /*006a*/ 	.short	(.L_25391 - .L_25390)
.L_25390:
        /*006c*/ 	.word	0x00000000
        /*0070*/ 	.short	0x000d
        /*0072*/ 	.short	0x0058
        /*0074*/ 	.byte	0x00, 0xf5, 0x21, 0x00


	//----- nvinfo : EIATTR_KPARAM_INFO
	.align		4
.L_25391:
        /*0078*/ 	.byte	0x04, 0x17
        /*007a*/ 	.short	(.L_25393 - .L_25392)
.L_25392:
        /*007c*/ 	.word	0x00000000
        /*0080*/ 	.short	0x000c
        /*0082*/ 	.short	0x0050
        /*0084*/ 	.byte	0x00, 0xf0, 0x11, 0x00


	//----- nvinfo : EIATTR_KPARAM_INFO
	.align		4
.L_25393:
        /*0088*/ 	.byte	0x04, 0x17
        /*008a*/ 	.short	(.L_25395 - .L_25394)
.L_25394:
        /*008c*/ 	.word	0x00000000
        /*0090*/ 	.short	0x000b
        /*0092*/ 	.short	0x004c
        /*0094*/ 	.byte	0x00, 0xf0, 0x11, 0x00


	//----- nvinfo : EIATTR_KPARAM_INFO
	.align		4
.L_25395:
        /*0098*/ 	.byte	0x04, 0x17
        /*009a*/ 	.short	(.L_25397 - .L_25396)
.L_25396:
        /*009c*/ 	.word	0x00000000
        /*00a0*/ 	.short	0x000a
        /*00a2*/ 	.short	0x0048
        /*00a4*/ 	.byte	0x00, 0xf0, 0x11, 0x00


	//----- nvinfo : EIATTR_KPARAM_INFO
	.align		4
.L_25397:
        /*00a8*/ 	.byte	0x04, 0x17
        /*00aa*/ 	.short	(.L_25399 - .L_25398)
.L_25398:
        /*00ac*/ 	.word	0x00000000
        /*00b0*/ 	.short	0x0009
        /*00b2*/ 	.short	0x0040
        /*00b4*/ 	.byte	0x00, 0xf5, 0x21, 0x00


	//----- nvinfo : EIATTR_KPARAM_INFO
	.align		4
.L_25399:
        /*00b8*/ 	.byte	0x04, 0x17
        /*00ba*/ 	.short	(.L_25401 - .L_25400)
.L_25400:
        /*00bc*/ 	.word	0x00000000
        /*00c0*/ 	.short	0x0008
        /*00c2*/ 	.short	0x0038
        /*00c4*/ 	.byte	0x00, 0xf0, 0x11, 0x00


	//----- nvinfo : EIATTR_KPARAM_INFO
	.align		4
.L_25401:
        /*00c8*/ 	.byte	0x04, 0x17
        /*00ca*/ 	.short	(.L_25403 - .L_25402)
.L_25402:
        /*00cc*/ 	.word	0x00000000
        /*00d0*/ 	.short	0x0007
        /*00d2*/ 	.short	0x0030
        /*00d4*/ 	.byte	0x00, 0xf5, 0x21, 0x00


	//----- nvinfo : EIATTR_KPARAM_INFO
	.align		4
.L_25403:
        /*00d8*/ 	.byte	0x04, 0x17
        /*00da*/ 	.short	(.L_25405 - .L_25404)
.L_25404:
        /*00dc*/ 	.word	0x00000000
        /*00e0*/ 	.short	0x0006
        /*00e2*/ 	.short	0x0028
        /*00e4*/ 	.byte	0x00, 0xf5, 0x21, 0x00


	//----- nvinfo : EIATTR_KPARAM_INFO
	.align		4
.L_25405:
        /*00e8*/ 	.byte	0x04, 0x17
        /*00ea*/ 	.short	(.L_25407 - .L_25406)
.L_25406:
        /*00ec*/ 	.word	0x00000000
        /*00f0*/ 	.short	0x0005
        /*00f2*/ 	.short	0x0024
        /*00f4*/ 	.byte	0x00, 0xf0, 0x11, 0x00


	//----- nvinfo : EIATTR_KPARAM_INFO
	.align		4
.L_25407:
        /*00f8*/ 	.byte	0x04, 0x17
        /*00fa*/ 	.short	(.L_25409 - .L_25408)
.L_25408:
        /*00fc*/ 	.word	0x00000000
        /*0100*/ 	.short	0x0004
        /*0102*/ 	.short	0x0020
        /*0104*/ 	.byte	0x00, 0xf0, 0x11, 0x00


	//----- nvinfo : EIATTR_KPARAM_INFO
	.align		4
.L_25409:
        /*0108*/ 	.byte	0x04, 0x17
        /*010a*/ 	.short	(.L_25411 - .L_25410)
.L_25410:
        /*010c*/ 	.word	0x00000000
        /*0110*/ 	.short	0x0003
        /*0112*/ 	.short	0x0018
        /*0114*/ 	.byte	0x00, 0xf5, 0x21, 0x00


	//----- nvinfo : EIATTR_KPARAM_INFO
	.align		4
.L_25411:
        /*0118*/ 	.byte	0x04, 0x17
        /*011a*/ 	.short	(.L_25413 - .L_25412)
.L_25412:
        /*011c*/ 	.word	0x00000000
        /*0120*/ 	.short	0x0002
        /*0122*/ 	.short	0x0010
        /*0124*/ 	.byte	0x00, 0xf5, 0x21, 0x00


	//----- nvinfo : EIATTR_KPARAM_INFO
	.align		4
.L_25413:
        /*0128*/ 	.byte	0x04, 0x17
        /*012a*/ 	.short	(.L_25415 - .L_25414)
.L_25414:
        /*012c*/ 	.word	0x00000000
        /*0130*/ 	.short	0x0001
        /*0132*/ 	.short	0x0008
        /*0134*/ 	.byte	0x00, 0xf5, 0x21, 0x00


	//----- nvinfo : EIATTR_KPARAM_INFO
	.align		4
.L_25415:
        /*0138*/ 	.byte	0x04, 0x17
        /*013a*/ 	.short	(.L_25417 - .L_25416)
.L_25416:
        /*013c*/ 	.word	0x00000000
        /*0140*/ 	.short	0x0000
        /*0142*/ 	.short	0x0000
        /*0144*/ 	.byte	0x00, 0xf5, 0x21, 0x00


	//----- nvinfo : EIATTR_SPARSE_MMA_MASK
	.align		4
.L_25417:
        /*0148*/ 	.byte	0x03, 0x50
        /*014a*/ 	.short	0x0000


	//----- nvinfo : EIATTR_MAXREG_COUNT
	.align		4
        /*014c*/ 	.byte	0x03, 0x1b
        /*014e*/ 	.short	0x00ff


	//----- nvinfo : EIATTR_NUM_BARRIERS
	.align		4
        /*0150*/ 	.byte	0x02, 0x4c
        /*0152*/ 	.byte	0x01
	.zero		1


	//----- nvinfo : EIATTR_MERCURY_ISA_VERSION
	.align		4
        /*0154*/ 	.byte	0x03, 0x5f
        /*0156*/ 	.short	0x0101


	//----- nvinfo : EIATTR_COOP_GROUP_MASK_REGIDS
	.align		4
        /*0158*/ 	.byte	0x04, 0x29
        /*015a*/ 	.short	(.L_25419 - .L_25418)


	//   ....[0]....
.L_25418:
        /*015c*/ 	.word	0xffffffff


	//   ....[1]....
        /*0160*/ 	.word	0xffffffff


	//   ....[2]....
        /*0164*/ 	.word	0xffffffff


	//   ....[3]....
        /*0168*/ 	.word	0xffffffff


	//   ....[4]....
        /*016c*/ 	.word	0xffffffff


	//   ....[5]....
        /*0170*/ 	.word	0xffffffff


	//   ....[6]....
        /*0174*/ 	.word	0xffffffff


	//   ....[7]....
        /*0178*/ 	.word	0xffffffff


	//   ....[8]....
        /*017c*/ 	.word	0xffffffff


	//   ....[9]....
        /*0180*/ 	.word	0xffffffff


	//   ....[10]....
        /*0184*/ 	.word	0xffffffff


	//   ....[11]....
        /*0188*/ 	.word	0xffffffff


	//   ....[12]....
        /*018c*/ 	.word	0xffffffff


	//   ....[13]....
        /*0190*/ 	.word	0xffffffff


	//   ....[14]....
        /*0194*/ 	.word	0xffffffff


	//   ....[15]....
        /*0198*/ 	.word	0xffffffff


	//   ....[16]....
        /*019c*/ 	.word	0xffffffff


	//   ....[17]....
        /*01a0*/ 	.word	0xffffffff


	//   ....[18]....
        /*01a4*/ 	.word	0xffffffff


	//   ....[19]....
        /*01a8*/ 	.word	0xffffffff


	//   ....[20]....
        /*01ac*/ 	.word	0xffffffff


	//   ....[21]....
        /*01b0*/ 	.word	0xffffffff


	//   ....[22]....
        /*01b4*/ 	.word	0xffffffff


	//   ....[23]....
        /*01b8*/ 	.word	0xffffffff


	//   ....[24]....
        /*01bc*/ 	.word	0xffffffff


	//   ....[25]....
        /*01c0*/ 	.word	0xffffffff


	//   ....[26]....
        /*01c4*/ 	.word	0xffffffff


	//   ....[27]....
        /*01c8*/ 	.word	0xffffffff


	//   ....[28]....
        /*01cc*/ 	.word	0xffffffff


	//   ....[29]....
        /*01d0*/ 	.word	0xffffffff


	//   ....[30]....
        /*01d4*/ 	.word	0xffffffff


	//   ....[31]....
        /*01d8*/ 	.word	0xffffffff


	//   ....[32]....
        /*01dc*/ 	.word	0xffffffff


	//   ....[33]....
        /*01e0*/ 	.word	0xffffffff


	//   ....[34]....
        /*01e4*/ 	.word	0xffffffff


	//   ....[35]....
        /*01e8*/ 	.word	0xffffffff


	//   ....[36]....
        /*01ec*/ 	.word	0xffffffff


	//   ....[37]....
        /*01f0*/ 	.word	0xffffffff


	//   ....[38]....
        /*01f4*/ 	.word	0xffffffff


	//   ....[39]....
        /*01f8*/ 	.word	0xffffffff


	//   ....[40]....
        /*01fc*/ 	.word	0xffffffff


	//   ....[41]....
        /*0200*/ 	.word	0xffffffff


	//   ....[42]....
        /*0204*/ 	.word	0xffffffff


	//   ....[43]....
        /*0208*/ 	.word	0xffffffff


	//----- nvinfo : EIATTR_COOP_GROUP_INSTR_OFFSETS
	.align		4
.L_25419:
        /*020c*/ 	.byte	0x04, 0x28
        /*020e*/ 	.short	(.L_25421 - .L_25420)


	//   ....[0]....
.L_25420:
        /*0210*/ 	.word	0x00002670


	//   ....[1]....
        /*0214*/ 	.word	0x000026b0


	//   ....[2]....
        /*0218*/ 	.word	0x00002710


	//   ....[3]....
        /*021c*/ 	.word	0x00002730


	//   ....[4]....
        /*0220*/ 	.word	0x00002760


	//   ....[5]....
        /*0224*/ 	.word	0x00002800


	//   ....[6]....
        /*0228*/ 	.word	0x00002840


	//   ....[7]....
        /*022c*/ 	.word	0x000028b0


	//   ....[8]....
        /*0230*/ 	.word	0x000036e0


	//   ....[9]....
        /*0234*/ 	.word	0x00003720


	//   ....[10]....
        /*0238*/ 	.word	0x00003740


	//   ....[11]....
        /*023c*/ 	.word	0x00003760


	//   ....[12]....
        /*0240*/ 	.word	0x00003780


	//   ....[13]....
        /*0244*/ 	.word	0x000037d0


	//   ....[14]....
        /*0248*/ 	.word	0x000037f0


	//   ....[15]....
        /*024c*/ 	.word	0x00003810


	//   ....[16]....
        /*0250*/ 	.word	0x00006db0


	//   ....[17]....
        /*0254*/ 	.word	0x00006df0


	//   ....[18]....
        /*0258*/ 	.word	0x00006e30


	//   ....[19]....
        /*025c*/ 	.word	0x00006e70


	//   ....[20]....
        /*0260*/ 	.word	0x00006ea0


	//   ....[21]....
        /*0264*/ 	.word	0x00006eb0


	//   ....[22]....
        /*0268*/ 	.word	0x00006ec0


	//   ....[23]....
        /*026c*/ 	.word	0x00006ef0


	//   ....[24]....
        /*0270*/ 	.word	0x00006f20


	//   ....[25]....
        /*0274*/ 	.word	0x00006f50


	//   ....[26]....
        /*0278*/ 	.word	0x00006f80


	//   ....[27]....
        /*027c*/ 	.word	0x00006fb0


	//   ....[28]....
        /*0280*/ 	.word	0x00006fe0


	//   ....[29]....
        /*0284*/ 	.word	0x00007000


	//   ....[30]....
        /*0288*/ 	.word	0x00007030


	//   ....[31]....
        /*028c*/ 	.word	0x00007050


	//   ....[32]....
        /*0290*/ 	.word	0x00007070


	//   ....[33]....
        /*0294*/ 	.word	0x00007090


	//   ....[34]....
        /*0298*/ 	.word	0x000070b0


	//   ....[35]....
        /*029c*/ 	.word	0x000070d0


	//   ....[36]....
        /*02a0*/ 	.word	0x000070e0


	//   ....[37]....
        /*02a4*/ 	.word	0x00007100


	//   ....[38]....
        /*02a8*/ 	.word	0x00007120


	//   ....[39]....
        /*02ac*/ 	.word	0x00007140


	//   ....[40]....
        /*02b0*/ 	.word	0x00007160


	//   ....[41]....
        /*02b4*/ 	.word	0x00007180


	//   ....[42]....
        /*02b8*/ 	.word	0x000071a0


	//   ....[43]....
        /*02bc*/ 	.word	0x000071c0


	//----- nvinfo : EIATTR_VRC_CTA_INIT_COUNT
	.align		4
.L_25421:
        /*02c0*/ 	.byte	0x02, 0x4a
	.zero		1
	.zero		1


	//----- nvinfo : EIATTR_EXIT_INSTR_OFFSETS
	.align		4
        /*02c4*/ 	.byte	0x04, 0x1c
        /*02c6*/ 	.short	(.L_25423 - .L_25422)


	//   ....[0]....
.L_25422:
        /*02c8*/ 	.word	0x00007880


	//   ....[1]....
        /*02cc*/ 	.word	0x000078e0


	//   ....[2]....
        /*02d0*/ 	.word	0x00007b40


	//----- nvinfo : EIATTR_CRS_STACK_SIZE
	.align		4
.L_25423:
        /*02d4*/ 	.byte	0x04, 0x1e
        /*02d6*/ 	.short	(.L_25425 - .L_25424)
.L_25424:
        /*02d8*/ 	.word	0x00000000


	//----- nvinfo : EIATTR_CBANK_PARAM_SIZE
	.align		4
.L_25425:
        /*02dc*/ 	.byte	0x03, 0x19
        /*02de*/ 	.short	0x007c


	//----- nvinfo : EIATTR_PARAM_CBANK
	.align		4
        /*02e0*/ 	.byte	0x04, 0x0a
        /*02e2*/ 	.short	(.L_25427 - .L_25426)
	.align		4
.L_25426:
        /*02e4*/ 	.word	index@(.nv.constant0._ZN4vllm25paged_attention_v1_kernelIttLi112ELi32ELi128ELNS_18Fp8KVCacheDataTypeE0ELb1EEEvPT_PKS2_PKT0_S8_ifPKiSA_iPKfiiiSC_SC_iiiii)
        /*02e8*/ 	.short	0x0380
        /*02ea*/ 	.short	0x007c


	//----- nvinfo : EIATTR_SW_WAR
	.align		4
.L_25427:
        /*02ec*/ 	.byte	0x04, 0x36
        /*02ee*/ 	.short	(.L_25429 - .L_25428)
.L_25428:
        /*02f0*/ 	.word	0x00000008
.L_25429:


//--------------------- .nv.info._ZN4vllm25paged_attention_v1_kernelIttLi96ELi32ELi128ELNS_18Fp8KVCacheDataTypeE0ELb1EEEvPT_PKS2_PKT0_S8_ifPKiSA_iPKfiiiSC_SC_iiiii --------------------------
	.section	.nv.info._ZN4vllm25paged_attention_v1_kernelIttLi96ELi32ELi128ELNS_18Fp8KVCacheDataTypeE0ELb1EEEvPT_PKS2_PKT0_S8_ifPKiSA_iPKfiiiSC_SC_iiiii,"",@"SHT_CUDA_INFO"
	.sectionflags	@""
	.align	4


	//----- nvinfo : EIATTR_CUDA_API_VERSION
	.align		4
        /*0000*/ 	.byte	0x04, 0x37
        /*0002*/ 	.short	(.L_25431 - .L_25430)
.L_25430:
        /*0004*/ 	.word	0x00000082


	//----- nvinfo : EIATTR_KPARAM_INFO
	.align		4
.L_25431:
        /*0008*/ 	.byte	0x04, 0x17
        /*000a*/ 	.short	(.L_25433 - .L_25432)
.L_25432:
        /*000c*/ 	.word	0x00000000
        /*0010*/ 	.short	0x0013
        /*0012*/ 	.short	0x0078
        /*0014*/ 	.byte	0x00, 0xf0, 0x11, 0x00


	//----- nvinfo : EIATTR_KPARAM_INFO
	.align		4
.L_25433:
        /*0018*/ 	.byte	0x04, 0x17
        /*001a*/ 	.short	(.L_25435 - .L_25434)
.L_25434:
        /*001c*/ 	.word	0x00000000
        /*0020*/ 	.short	0x0012
        /*0022*/ 	.short	0x0074
        /*0024*/ 	.byte	0x00, 0xf0, 0x11, 0x00


	//----- nvinfo : EIATTR_KPARAM_INFO
	.align		4
.L_25435:
        /*0028*/ 	.byte	0x04, 0x17
        /*002a*/ 	.short	(.L_25437 - .L_25436)
.L_25436:
        /*002c*/ 	.word	0x00000000
        /*0030*/ 	.short	0x0011
        /*0032*/ 	.short	0x0070
        /*0034*/ 	.byte	0x00, 0xf0, 0x11, 0x00


	//----- nvinfo : EIATTR_KPARAM_INFO
	.align		4
.L_25437:
        /*0038*/ 	.byte	0x04, 0x17
        /*003a*/ 	.short	(.L_25439 - .L_25438)
.L_25438:
        /*003c*/ 	.word	0x00000000
        /*0040*/ 	.short	0x0010
        /*0042*/ 	.short	0x006c
        /*0044*/ 	.byte	0x00, 0xf0, 0x11, 0x00


	//----- nvinfo : EIATTR_KPARAM_INFO
	.align		4
.L_25439:
        /*0048*/ 	.byte	0x04, 0x17
        /*004a*/ 	.short	(.L_25441 - .L_25440)
.L_25440:
        /*004c*/ 	.word	0x00000000
        /*0050*/ 	.short	0x000f
        /*0052*/ 	.short	0x0068
        /*0054*/ 	.byte	0x00, 0xf0, 0x11, 0x00


	//----- nvinfo : EIATTR_KPARAM_INFO
	.align		4
.L_25441:
        /*0058*/ 	.byte	0x04, 0x17
        /*005a*/ 	.short	(.L_25443 - .L_25442)
.L_25442:
        /*005c*/ 	.word	0x00000000
        /*0060*/ 	.short	0x000e
        /*0062*/ 	.short	0x0060
        /*0064*/ 	.byte	0x00, 0xf5, 0x21, 0x00


	//----- nvinfo : EIATTR_KPARAM_INFO
	.align		4
.L_25443:
        /*0068*/ 	.byte	0x04, 0x17
        /*006a*/ 	.short	(.L_25445 - .L_25444)
.L_25444:
        /*006c*/ 	.word	0x00000000
        /*0070*/ 	.short	0x000d
        /*0072*/ 	.short	0x0058
        /*0074*/ 	.byte	0x00, 0xf5, 0x21, 0x00


	//----- nvinfo : EIATTR_KPARAM_INFO
	.align		4
.L_25445:
        /*0078*/ 	.byte	0x04, 0x17
        /*007a*/ 	.short	(.L_25447 - .L_25446)
.L_25446:
        /*007c*/ 	.word	0x00000000
        /*0080*/ 	.short	0x000c
        /*0082*/ 	.short	0x0050
        /*0084*/ 	.byte	0x00, 0xf0, 0x11, 0x00


	//----- nvinfo : EIATTR_KPARAM_INFO
	.align		4
.L_25447:
        /*0088*/ 	.byte	0x04, 0x17
        /*008a*/ 	.short	(.L_25449 - .L_25448)
.L_25448:
        /*008c*/ 	.word	0x00000000
        /*0090*/ 	.short	0x000b
        /*0092*/ 	.short	0x004c
        /*0094*/ 	.byte	0x00, 0xf0, 0x11, 0x00


	//----- nvinfo : EIATTR_KPARAM_INFO
	.align		4
.L_25449:
        /*0098*/ 	.byte	0x04, 0x17
        /*009a*/ 	.short	(.L_25451 - .L_25450)
.L_25450:
        /*009c*/ 	.word	0x00000000
        /*00a0*/ 	.short	0x000a
        /*00a2*/ 	.short	0x0048
        /*00a4*/ 	.byte	0x00, 0xf0, 0x11, 0x00


	//----- nvinfo : EIATTR_KPARAM_INFO
	.align		4
.L_25451:
        /*00a8*/ 	.byte	0x04, 0x17
        /*00aa*/ 	.short	(.L_25453 - .L_25452)
.L_25452:
        /*00ac*/ 	.word	0x00000000
        /*00b0*/ 	.short	0x0009
        /*00b2*/ 	.short	0x0040
        /*00b4*/ 	.byte	0x00, 0xf5, 0x21, 0x00


	//----- nvinfo : EIATTR_KPARAM_INFO
	.align		4
.L_25453:
        /*00b8*/ 	.byte	0x04, 0x17
        /*00ba*/ 	.short	(.L_25455 - .L_25454)
.L_25454:
        /*00bc*/ 	.word	0x00000000
        /*00c0*/ 	.short	0x0008
        /*00c2*/ 	.short	0x0038
        /*00c4*/ 	.byte	0x00, 0xf0, 0x11, 0x00


	//----- nvinfo : EIATTR_KPARAM_INFO
	.align		4
.L_25455:
        /*00c8*/ 	.byte	0x04, 0x17
        /*00ca*/ 	.short	(.L_25457 - .L_25456)
.L_25456:
        /*00cc*/ 	.word	0x00000000
        /*00d0*/ 	.short	0x0007
        /*00d2*/ 	.short	0x0030
        /*00d4*/ 	.byte	0x00, 0xf5, 0x21, 0x00


	//----- nvinfo : EIATTR_KPARAM_INFO
	.align		4
.L_25457:
        /*00d8*/ 	.byte	0x04, 0x17
        /*00da*/ 	.short	(.L_25459 - .L_25458)
.L_25458:
        /*00dc*/ 	.word	0x00000000
        /*00e0*/ 	.short	0x0006
        /*00e2*/ 	.short	0x0028
        /*00e4*/ 	.byte	0x00, 0xf5, 0x21, 0x00


	//----- nvinfo : EIATTR_KPARAM_INFO
	.align		4
.L_25459:
        /*00e8*/ 	.byte	0x04, 0x17
        /*00ea*/ 	.short	(.L_25461 - .L_25460)
.L_25460:
        /*00ec*/ 	.word	0x00000000
        /*00f0*/ 	.short	0x0005
        /*00f2*/ 	.short	0x0024
        /*00f4*/ 	.byte	0x00, 0xf0, 0x11, 0x00


	//----- nvinfo : EIATTR_KPARAM_INFO
	.align		4
.L_25461:
        /*00f8*/ 	.byte	0x04, 0x17
        /*00fa*/ 	.short	(.L_25463 - .L_25462)
.L_25462:
        /*00fc*/ 	.word	0x00000000
        /*0100*/ 	.short	0x0004
        /*0102*/ 	.short	0x0020
        /*0104*/ 	.byte	0x00, 0xf0, 0x11, 0x00


	//----- nvinfo : EIATTR_KPARAM_INFO
	.align		4
.L_25463:
        /*0108*/ 	.byte	0x04, 0x17
        /*010a*/ 	.short	(.L_25465 - .L_25464)
.L_25464:
        /*010c*/ 	.word	0x00000000
        /*0110*/ 	.short	0x0003
        /*0112*/ 	.short	0x0018
        /*0114*/ 	.byte	0x00, 0xf5, 0x21, 0x00


	//----- nvinfo : EIATTR_KPARAM_INFO
	.align		4
.L_25465:
        /*0118*/ 	.byte	0x04, 0x17
        /*011a*/ 	.short	(.L_25467 - .L_25466)
.L_25466:
        /*011c*/ 	.word	0x00000000
        /*0120*/ 	.short	0x0002
        /*0122*/ 	.short	0x0010
        /*0124*/ 	.byte	0x00, 0xf5, 0x21, 0x00


	//----- nvinfo : EIATTR_KPARAM_INFO
	.align		4
.L_25467:
        /*0128*/ 	.byte	0x04, 0x17
        /*012a*/ 	.short	(.L_25469 - .L_25468)
.L_25468:
        /*012c*/ 	.word	0x00000000
        /*0130*/ 	.short	0x0001
        /*0132*/ 	.short	0x0008
        /*0134*/ 	.byte	0x00, 0xf5, 0x21, 0x00


	//----- nvinfo : EIATTR_KPARAM_INFO
	.align		4
.L_25469:
        /*0138*/ 	.byte	0x04, 0x17
        /*013a*/ 	.short	(.L_25471 - .L_25470)
.L_25470:
        /*013c*/ 	.word	0x00000000
        /*0140*/ 	.short	0x0000
        /*0142*/ 	.short	0x0000
        /*0144*/ 	.byte	0x00, 0xf5, 0x21, 0x00


	//----- nvinfo : EIATTR_SPARSE_MMA_MASK
	.align		4
.L_25471:
        /*0148*/ 	.byte	0x03, 0x50
        /*014a*/ 	.short	0x0000


	//----- nvinfo : EIATTR_MAXREG_COUNT
	.align		4
        /*014c*/ 	.byte	0x03, 0x1b
        /*014e*/ 	.short	0x00ff


	//----- nvinfo : EIATTR_NUM_BARRIERS
	.align		4
        /*0150*/ 	.byte	0x02, 0x4c
        /*0152*/ 	.byte	0x01
	.zero		1


	//----- nvinfo : EIATTR_MERCURY_ISA_VERSION
	.align		4
        /*0154*/ 	.byte	0x03, 0x5f
        /*0156*/ 	.short	0x0101


	//----- nvinfo : EIATTR_COOP_GROUP_MASK_REGIDS
	.align		4
        /*0158*/ 	.byte	0x04, 0x29
        /*015a*/ 	.short	(.L_25473 - .L_25472)


	//   ....[0]....
.L_25472:
        /*015c*/ 	.word	0xffffffff


	//   ....[1]....
        /*0160*/ 	.word	0xffffffff


	//   ....[2]....
        /*0164*/ 	.word	0xffffffff


	//   ....[3]....
        /*0168*/ 	.word	0xffffffff


	//   ....[4]....
        /*016c*/ 	.word	0xffffffff


	//   ....[5]....
        /*0170*/ 	.word	0xffffffff


	//   ....[6]....
        /*0174*/ 	.word	0xffffffff


	//   ....[7]....
        /*0178*/ 	.word	0xffffffff


	//   ....[8]....
        /*017c*/ 	.word	0xffffffff


	//   ....[9]....
        /*0180*/ 	.word	0xffffffff


	//   ....[10]....
        /*0184*/ 	.word	0xffffffff


	//   ....[11]....
        /*0188*/ 	.word	0xffffffff


	//   ....[12]....
        /*018c*/ 	.word	0xffffffff


	//   ....[13]....
        /*0190*/ 	.word	0xffffffff


	//   ....[14]....
        /*0194*/ 	.word	0xffffffff


	//   ....[15]....
        /*0198*/ 	.word	0xffffffff


	//   ....[16]....
        /*019c*/ 	.word	0xffffffff


	//   ....[17]....
        /*01a0*/ 	.word	0xffffffff


	//   ....[18]....
        /*01a4*/ 	.word	0xffffffff


	//   ....[19]....
        /*01a8*/ 	.word	0xffffffff


	//   ....[20]....
        /*01ac*/ 	.word	0xffffffff


	//   ....[21]....
        /*01b0*/ 	.word	0xffffffff


	//   ....[22]....
        /*01b4*/ 	.word	0xffffffff


	//   ....[23]....
        /*01b8*/ 	.word	0xffffffff


	//   ....[24]....
        /*01bc*/ 	.word	0xffffffff


	//   ....[25]....
        /*01c0*/ 	.word	0xffffffff


	//   ....[26]....
        /*01c4*/ 	.word	0xffffffff


	//   ....[27]....
        /*01c8*/ 	.word	0xffffffff


	//   ....[28]....
        /*01cc*/ 	.word	0xffffffff


	//   ....[29]....
        /*01d0*/ 	.word	0xffffffff


	//   ....[30]....
        /*01d4*/ 	.word	0xffffffff


	//   ....[31]....
        /*01d8*/ 	.word	0xffffffff


	//   ....[32]....
        /*01dc*/ 	.word	0xffffffff


	//   ....[33]....
        /*01e0*/ 	.word	0xffffffff


	//   ....[34]....
        /*01e4*/ 	.word	0xffffffff


	//   ....[35]....
        /*01e8*/ 	.word	0xffffffff


	//   ....[36]....
        /*01ec*/ 	.word	0xffffffff


	//   ....[37]....
        /*01f0*/ 	.word	0xffffffff


	//   ....[38]....
        /*01f4*/ 	.word	0xffffffff


	//   ....[39]....
        /*01f8*/ 	.word	0xffffffff


	//----- nvinfo : EIATTR_COOP_GROUP_INSTR_OFFSETS
	.align		4
.L_25473:
        /*01fc*/ 	.byte	0x04, 0x28
        /*01fe*/ 	.short	(.L_25475 - .L_25474)


	//   ....[0]....
.L_25474:
        /*0200*/ 	.word	0x000022c0


	//   ....[1]....
        /*0204*/ 	.word	0x00002330


	//   ....[2]....
        /*0208*/ 	.word	0x00002360


	//   ....[3]....
        /*020c*/ 	.word	0x00002390


	//   ....[4]....
        /*0210*/ 	.word	0x000023f0


	//   ....[5]....
        /*0214*/ 	.word	0x00002440


	//   ....[6]....
        /*0218*/ 	.word	0x00002480


	//   ....[7]....
        /*021c*/ 	.word	0x000024f0


	//   ....[8]....
        /*0220*/ 	.word	0x00003320


	//   ....[9]....
        /*0224*/ 	.word	0x00003360


	//   ....[10]....
        /*0228*/ 	.word	0x00003380


	//   ....[11]....
        /*022c*/ 	.word	0x000033a0


	//   ....[12]....
        /*0230*/ 	.word	0x000033c0


	//   ....[13]....
        /*0234*/ 	.word	0x00003410


	//   ....[14]....
        /*0238*/ 	.word	0x00003430


	//   ....[15]....
        /*023c*/ 	.word	0x00003450


	//   ....[16]....
        /*0240*/ 	.word	0x00006450


	//   ....[17]....
        /*0244*/ 	.word	0x00006490


	//   ....[18]....
        /*0248*/ 	.word	0x000064d0


	//   ....[19]....
        /*024c*/ 	.word	0x00006510


	//   ....[20]....
        /*0250*/ 	.word	0x00006550


	//   ....[21]....
        /*0254*/ 	.word	0x00006580


	//   ....[22]....
        /*0258*/ 	.word	0x000065a0


	//   ....[23]....
        /*025c*/ 	.word	0x000065d0


	//   ....[24]....
        /*0260*/ 	.word	0x000065f0


	//   ....[25]....
        /*0264*/ 	.word	0x00006620


	//   ....[26]....
        /*0268*/ 	.word	0x00006640


	//   ....[27]....
        /*026c*/ 	.word	0x00006660


	//   ....[28]....
        /*0270*/ 	.word	0x00006690


	//   ....[29]....
        /*0274*/ 	.word	0x000066b0


	//   ....[30]....
        /*0278*/ 	.word	0x000066d0


	//   ....[31]....
        /*027c*/ 	.word	0x000066f0


	//   ....[32]....
        /*0280*/ 	.word	0x00006710


	//   ....[33]....
        /*0284*/ 	.word	0x00006730


	//   ....[34]....
        /*0288*/ 	.word	0x00006740


	//   ....[35]....
        /*028c*/ 	.word	0x00006760


	//   ....[36]....
        /*0290*/ 	.word	0x00006780


	//   ....[37]....
        /*0294*/ 	.word	0x000067a0


	//   ....[38]....
        /*0298*/ 	.word	0x000067c0


	//   ....[39]....
        /*029c*/ 	.word	0x000067e0


	//----- nvinfo : EIATTR_VRC_CTA_INIT_COUNT
	.align		4
.L_25475:
        /*02a0*/ 	.byte	0x02, 0x4a
	.zero		1
	.zero		1


	//----- nvinfo : EIATTR_EXIT_INSTR_OFFSETS
	.align		4
        /*02a4*/ 	.byte	0x04, 0x1c
        /*02a6*/ 	.short	(.L_25477 - .L_25476)


	//   ....[0]....
.L_25476:
        /*02a8*/ 	.word	0x00006de0


	//   ....[1]....
        /*02ac*/ 	.word	0x00006e20


	//   ....[2]....
        /*02b0*/ 	.word	0x00007040


	//----- nvinfo : EIATTR_CRS_STACK_SIZE
	.align		4
.L_25477:
        /*02b4*/ 	.byte	0x04, 0x1e
        /*02b6*/ 	.short	(.L_25479 - .L_25478)
.L_25478:
        /*02b8*/ 	.word	0x00000000


	//----- nvinfo : EIATTR_CBANK_PARAM_SIZE
	.align		4
.L_25479:
        /*02bc*/ 	.byte	0x03, 0x19
        /*02be*/ 	.short	0x007c


	//----- nvinfo : EIATTR_PARAM_CBANK
	.align		4
        /*02c0*/ 	.byte	0x04, 0x0a
        /*02c2*/ 	.short	(.L_25481 - .L_25480)
	.align		4
.L_25480:
        /*02c4*/ 	.word	index@(.nv.constant0._ZN4vllm25paged_attention_v1_kernelIttLi96ELi32ELi128ELNS_18Fp8KVCacheDataTypeE0ELb1EEEvPT_PKS2_PKT0_S8_ifPKiSA_iPKfiiiSC_SC_iiiii)
        /*02c8*/ 	.short	0x0380
        /*02ca*/ 	.short	0x007c


	//----- nvinfo : EIATTR_SW_WAR
	.align		4
.L_25481:
        /*02cc*/ 	.byte	0x04, 0x36
        /*02ce*/ 	.short	(.L_25483 - .L_25482)
.L_25482:
        /*02d0*/ 	.word	0x00000008
.L_25483:


//--------------------- .nv.info._ZN4vllm25paged_attention_v1_kernelIttLi80ELi32ELi128ELNS_18Fp8KVCacheDataTypeE0ELb1EEEvPT_PKS2_PKT0_S8_ifPKiSA_iPKfiiiSC_SC_iiiii --------------------------
	.section	.nv.info._ZN4vllm25paged_attention_v1_kernelIttLi80ELi32ELi128ELNS_18Fp8KVCacheDataTypeE0ELb1EEEvPT_PKS2_PKT0_S8_ifPKiSA_iPKfiiiSC_SC_iiiii,"",@"SHT_CUDA_INFO"
	.sectionflags	@""
	.align	4


	//----- nvinfo : EIATTR_CUDA_API_VERSION
	.align		4
        /*0000*/ 	.byte	0x04, 0x37
        /*0002*/ 	.short	(.L_25485 - .L_25484)
.L_25484:
        /*0004*/ 	.word	0x00000082


	//----- nvinfo : EIATTR_KPARAM_INFO
	.align		4
.L_25485:
        /*0008*/ 	.byte	0x04, 0x17
        /*000a*/ 	.short	(.L_25487 - .L_25486)
.L_25486:
        /*000c*/ 	.word	0x00000000
        /*0010*/ 	.short	0x0013
        /*0012*/ 	.short	0x0078
        /*0014*/ 	.byte	0x00, 0xf0, 0x11, 0x00


	//----- nvinfo : EIATTR_KPARAM_INFO
	.align		4
.L_25487:
        /*0018*/ 	.byte	0x04, 0x17
        /*001a*/ 	.short	(.L_25489 - .L_25488)
.L_25488:
        /*001c*/ 	.word	0x00000000
        /*0020*/ 	.short	0x0012
        /*0022*/ 	.short	0x0074
        /*0024*/ 	.byte	0x00, 0xf0, 0x11, 0x00


	//----- nvinfo : EIATTR_KPARAM_INFO
	.align		4
.L_25489:
        /*0028*/ 	.byte	0x04, 0x17
        /*002a*/ 	.short	(.L_25491 - .L_25490)
.L_25490:
        /*002c*/ 	.word	0x00000000
        /*0030*/ 	.short	0x0011
        /*0032*/ 	.short	0x0070
        /*0034*/ 	.byte	0x00, 0xf0, 0x11, 0x00


	//----- nvinfo : EIATTR_KPARAM_INFO
	.align		4
.L_25491:
        /*0038*/ 	.byte	0x04, 0x17
        /*003a*/ 	.short	(.L_25493 - .L_25492)
.L_25492:
        /*003c*/ 	.word	0x00000000
        /*0040*/ 	.short	0x0010
        /*0042*/ 	.short	0x006c
        /*0044*/ 	.byte	0x00, 0xf0, 0x11, 0x00


	//----- nvinfo : EIATTR_KPARAM_INFO
	.align		4
.L_25493:
        /*0048*/ 	.byte	0x04, 0x17
        /*004a*/ 	.short	(.L_25495 - .L_25494)
.L_25494:
        /*004c*/ 	.word	0x00000000
        /*0050*/ 	.short	0x000f
        /*0052*/ 	.short	0x0068
        /*0054*/ 	.byte	0x00, 0xf0, 0x11, 0x00


	//----- nvinfo : EIATTR_KPARAM_INFO
	.align		4
.L_25495:
        /*0058*/ 	.byte	0x04, 0x17
        /*005a*/ 	.short	(.L_25497 - .L_25496)
.L_25496:
        /*005c*/ 	.word	0x00000000
        /*0060*/ 	.short	0x000e
        /*0062*/ 	.short	0x0060
        /*0064*/ 	.byte	0x00, 0xf5, 0x21, 0x00


	//----- nvinfo : EIATTR_KPARAM_INFO
	.align		4
.L_25497:
        /*0068*/ 	.byte	0x04, 0x17
        /*006a*/ 	.short	(.L_25499 - .L_25498)
.L_25498:
        /*006c*/ 	.word	0x00000000
        /*0070*/ 	.short	0x000d
        /*0072*/ 	.short	0x0058
        /*0074*/ 	.byte	0x00, 0xf5, 0x21, 0x00


	//----- nvinfo : EIATTR_KPARAM_INFO
	.align		4
.L_25499:
        /*0078*/ 	.byte	0x04, 0x17
        /*007a*/ 	.short	(.L_25501 - .L_25500)
.L_25500:
        /*007c*/ 	.word	0x00000000
        /*0080*/ 	.short	0x000c
        /*0082*/ 	.short	0x0050
        /*0084*/ 	.byte	0x00, 0xf0, 0x11, 0x00


	//----- nvinfo : EIATTR_KPARAM_INFO
	.align		4
.L_25501:
        /*0088*/ 	.byte	0x04, 0x17
        /*008a*/ 	.short	(.L_25503 - .L_25502)
.L_25502:
        /*008c*/ 	.word	0x00000000
        /*0090*/ 	.short	0x000b
        /*0092*/ 	.short	0x004c
        /*0094*/ 	.byte	0x00, 0xf0, 0x11, 0x00


	//----- nvinfo : EIATTR_KPARAM_INFO
	.align		4
.L_25503:
        /*0098*/ 	.byte	0x04, 0x17
        /*009a*/ 	.short	(.L_25505 - .L_25504)
.L_25504:
        /*009c*/ 	.word	0x00000000
        /*00a0*/ 	.short	0x000a
        /*00a2*/ 	.short	0x0048
        /*00a4*/ 	.byte	0x00, 0xf0, 0x11, 0x00


	//----- nvinfo : EIATTR_KPARAM_INFO
	.align		4
.L_25505:
        /*00a8*/ 	.byte	0x04, 0x17
        /*00aa*/ 	.short	(.L_25507 - .L_25506)
.L_25506:
        /*00ac*/ 	.word	0x00000000
        /*00b0*/ 	.short	0x0009
        /*00b2*/ 	.short	0x0040
        /*00b4*/ 	.byte	0x00, 0xf5, 0x21, 0x00


	//----- nvinfo : EIATTR_KPARAM_INFO
	.align		4
.L_25507:
        /*00b8*/ 	.byte	0x04, 0x17
        /*00ba*/ 	.short	(.L_25509 - .L_25508)
.L_25508:
        /*00bc*/ 	.word	0x00000000
        /*00c0*/ 	.short	0x0008
        /*00c2*/ 	.short	0x0038
        /*00c4*/ 	.byte	0x00, 0xf0, 0x11, 0x00


	//----- nvinfo : EIATTR_KPARAM_INFO
	.align		4
.L_25509:
        /*00c8*/ 	.byte	0x04, 0x17
        /*00ca*/ 	.short	(.L_25511 - .L_25510)
.L_25510:
        /*00cc*/ 	.word	0x00000000
        /*00d0*/ 	.short	0x0007
        /*00d2*/ 	.short	0x0030
        /*00d4*/ 	.byte	0x00, 0xf5, 0x21, 0x00


	//----- nvinfo : EIATTR_KPARAM_INFO
	.align		4
.L_25511:
        /*00d8*/ 	.byte	0x04, 0x17
        /*00da*/ 	.short	(.L_25513 - .L_25512)
.L_25512:
        /*00dc*/ 	.word	0x00000000
        /*00e0*/ 	.short	0x0006
        /*00e2*/ 	.short	0x0028
        /*00e4*/ 	.byte	0x00, 0xf5, 0x21, 0x00


	//----- nvinfo : EIATTR_KPARAM_INFO
	.align		4
.L_25513:
        /*00e8*/ 	.byte	0x04, 0x17
        /*00ea*/ 	.short	(.L_25515 - .L_25514)
.L_25514:
        /*00ec*/ 	.word	0x00000000
        /*00f0*/ 	.short	0x0005
        /*00f2*/ 	.short	0x0024
        /*00f4*/ 	.byte	0x00, 0xf0, 0x11, 0x00


	//----- nvinfo : EIATTR_KPARAM_INFO
	.align		4
.L_25515:
        /*00f8*/ 	.byte	0x04, 0x17
        /*00fa*/ 	.short	(.L_25517 - .L_25516)
.L_25516:
        /*00fc*/ 	.word	0x00000000
        /*0100*/ 	.short	0x0004
        /*0102*/ 	.short	0x0020
        /*0104*/ 	.byte	0x00, 0xf0, 0x11, 0x00


	//----- nvinfo : EIATTR_KPARAM_INFO
	.align		4
.L_25517:
        /*0108*/ 	.byte	0x04, 0x17
        /*010a*/ 	.short	(.L_25519 - .L_25518)
.L_25518:
        /*010c*/ 	.word	0x00000000
        /*0110*/ 	.short	0x0003
        /*0112*/ 	.short	0x0018
        /*0114*/ 	.byte	0x00, 0xf5, 0x21, 0x00


	//----- nvinfo : EIATTR_KPARAM_INFO
	.align		4
.L_25519:
        /*0118*/ 	.byte	0x04, 0x17
        /*011a*/ 	.short	(.L_25521 - .L_25520)
.L_25520:
        /*011c*/ 	.word	0x00000000
        /*0120*/ 	.short	0x0002
        /*0122*/ 	.short	0x0010
        /*0124*/ 	.byte	0x00, 0xf5, 0x21, 0x00


	//----- nvinfo : EIATTR_KPARAM_INFO
	.align		4
.L_25521:
        /*0128*/ 	.byte	0x04, 0x17
        /*012a*/ 	.short	(.L_25523 - .L_25522)
.L_25522:
        /*012c*/ 	.word	0x00000000
        /*0130*/ 	.short	0x0001
        /*0132*/ 	.short	0x0008
        /*0134*/ 	.byte	0x00, 0xf5, 0x21, 0x00


	//----- nvinfo : EIATTR_KPARAM_INFO
	.align		4
.L_25523:
        /*0138*/ 	.byte	0x04, 0x17
        /*013a*/ 	.short	(.L_25525 - .L_25524)
.L_25524:
        /*013c*/ 	.word	0x00000000
        /*0140*/ 	.short	0x0000
        /*0142*/ 	.short	0x0000
        /*0144*/ 	.byte	0x00, 0xf5, 0x21, 0x00


	//----- nvinfo : EIATTR_SPARSE_MMA_MASK
	.align		4
.L_25525:
        /*0148*/ 	.byte	0x03, 0x50
        /*014a*/ 	.short	0x0000


	//----- nvinfo : EIATTR_MAXREG_COUNT
	.align		4
        /*014c*/ 	.byte	0x03, 0x1b
        /*014e*/ 	.short	0x00ff


	//----- nvinfo : EIATTR_NUM_BARRIERS
	.align		4
        /*0150*/ 	.byte	0x02, 0x4c
        /*0152*/ 	.byte	0x01
	.zero		1


	//----- nvinfo : EIATTR_MERCURY_ISA_VERSION
	.align		4
        /*0154*/ 	.byte	0x03, 0x5f
        /*0156*/ 	.short	0x0101


	//----- nvinfo : EIATTR_COOP_GROUP_MASK_REGIDS
	.align		4
        /*0158*/ 	.byte	0x04, 0x29
        /*015a*/ 	.short	(.L_25527 - .L_25526)


	//   ....[0]....
.L_25526:
        /*015c*/ 	.word	0xffffffff


	//   ....[1]....
        /*0160*/ 	.word	0xffffffff


	//   ....[2]....
        /*0164*/ 	.word	0xffffffff


	//   ....[3]....
        /*0168*/ 	.word	0xffffffff


	//   ....[4]....
        /*016c*/ 	.word	0xffffffff


	//   ....[5]....
        /*0170*/ 	.word	0xffffffff


	//   ....[6]....
        /*0174*/ 	.word	0xffffffff


	//   ....[7]....
        /*0178*/ 	.word	0xffffffff


	//   ....[8]....
        /*017c*/ 	.word	0xffffffff


	//   ....[9]....
        /*0180*/ 	.word	0xffffffff


	//   ....[10]....
        /*0184*/ 	.word	0xffffffff


	//   ....[11]....
        /*0188*/ 	.word	0xffffffff


	//   ....[12]....
        /*018c*/ 	.word	0xffffffff


	//   ....[13]....
        /*0190*/ 	.word	0xffffffff


	//   ....[14]....
        /*0194*/ 	.word	0xffffffff


	//   ....[15]....
        /*0198*/ 	.word	0xffffffff


	//   ....[16]....
        /*019c*/ 	.word	0xffffffff


	//   ....[17]....
        /*01a0*/ 	.word	0xffffffff


	//   ....[18]....
        /*01a4*/ 	.word	0xffffffff


	//   ....[19]....
        /*01a8*/ 	.word	0xffffffff


	//   ....[20]....
        /*01ac*/ 	.word	0xffffffff


	//   ....[21]....
        /*01b0*/ 	.word	0xffffffff


	//   ....[22]....
        /*01b4*/ 	.word	0xffffffff


	//   ....[23]....
        /*01b8*/ 	.word	0xffffffff


	//   ....[24]....
        /*01bc*/ 	.word	0xffffffff


	//   ....[25]....
        /*01c0*/ 	.word	0xffffffff


	//   ....[26]....
        /*01c4*/ 	.word	0xffffffff


	//   ....[27]....
        /*01c8*/ 	.word	0xffffffff


	//   ....[28]....
        /*01cc*/ 	.word	0xffffffff


	//   ....[29]....
        /*01d0*/ 	.word	0xffffffff


	//   ....[30]....
        /*01d4*/ 	.word	0xffffffff


	//   ....[31]....
        /*01d8*/ 	.word	0xffffffff


	//   ....[32]....
        /*01dc*/ 	.word	0xffffffff


	//   ....[33]....
        /*01e0*/ 	.word	0xffffffff


	//   ....[34]....
        /*01e4*/ 	.word	0xffffffff


	//   ....[35]....
        /*01e8*/ 	.word	0xffffffff


	//----- nvinfo : EIATTR_COOP_GROUP_INSTR_OFFSETS
	.align		4
.L_25527:
        /*01ec*/ 	.byte	0x04, 0x28
        /*01ee*/ 	.short	(.L_25529 - .L_25528)


	//   ....[0]....
.L_25528:
        /*01f0*/ 	.word	0x00002060


	//   ....[1]....
        /*01f4*/ 	.word	0x00002130


	//   ....[2]....
        /*01f8*/ 	.word	0x00002150


	//   ....[3]....
        /*01fc*/ 	.word	0x00002180


	//   ....[4]....
        /*0200*/ 	.word	0x000021b0


	//   ....[5]....
        /*0204*/ 	.word	0x00002250


	//   ....[6]....
        /*0208*/ 	.word	0x00002280


	//   ....[7]....
        /*020c*/ 	.word	0x000022a0


	//   ....[8]....
        /*0210*/ 	.word	0x000030e0


	//   ....[9]....
        /*0214*/ 	.word	0x00003120


	//   ....[10]....
        /*0218*/ 	.word	0x00003140


	//   ....[11]....
        /*021c*/ 	.word	0x00003160


	//   ....[12]....
        /*0220*/ 	.word	0x00003180


	//   ....[13]....
        /*0224*/ 	.word	0x000031d0


	//   ....[14]....
        /*0228*/ 	.word	0x000031f0


	//   ....[15]....
        /*022c*/ 	.word	0x00003210


	//   ....[16]....
        /*0230*/ 	.word	0x00005cb0


	//   ....[17]....
        /*0234*/ 	.word	0x00005cf0


	//   ....[18]....
        /*0238*/ 	.word	0x00005d30


	//   ....[19]....
        /*023c*/ 	.word	0x00005d70


	//   ....[20]....
        /*0240*/ 	.word	0x00005da0


	//   ....[21]....
        /*0244*/ 	.word	0x00005dd0


	//   ....[22]....
        /*0248*/ 	.word	0x00005de0


	//   ....[23]....
        /*024c*/ 	.word	0x00005e10


	//   ....[24]....
        /*0250*/ 	.word	0x00005e30


	//   ....[25]....
        /*0254*/ 	.word	0x00005e60


	//   ....[26]....
        /*0258*/ 	.word	0x00005e90


	//   ....[27]....
        /*025c*/ 	.word	0x00005eb0


	//   ....[28]....
        /*0260*/ 	.word	0x00005ed0


	//   ....[29]....
        /*0264*/ 	.word	0x00005ef0


	//   ....[30]....
        /*0268*/ 	.word	0x00005f10


	//   ....[31]....
        /*026c*/ 	.word	0x00005f30


	//   ....[32]....
        /*0270*/ 	.word	0x00005f50


	//   ....[33]....
        /*0274*/ 	.word	0x00005fb0


	//   ....[34]....
        /*0278*/ 	.word	0x00005fd0


	//   ....[35]....
        /*027c*/ 	.word	0x00005ff0


	//----- nvinfo : EIATTR_VRC_CTA_INIT_COUNT
	.align		4
.L_25529:
        /*0280*/ 	.byte	0x02, 0x4a
	.zero		1
	.zero		1


	//----- nvinfo : EIATTR_EXIT_INSTR_OFFSETS
	.align		4
        /*0284*/ 	.byte	0x04, 0x1c
        /*0286*/ 	.short	(.L_25531 - .L_25530)


	//   ....[0]....
.L_25530:
        /*0288*/ 	.word	0x00006500


	//   ....[1]....
        /*028c*/ 	.word	0x00006540


	//   ....[2]....
        /*0290*/ 	.word	0x00006720


	//----- nvinfo : EIATTR_CRS_STACK_SIZE
	.align		4
.L_25531:
        /*0294*/ 	.byte	0x04, 0x1e
        /*0296*/ 	.short	(.L_25533 - .L_25532)
.L_25532:
        /*0298*/ 	.word	0x00000000


	//----- nvinfo : EIATTR_CBANK_PARAM_SIZE
	.align		4
.L_25533:
        /*029c*/ 	.byte	0x03, 0x19
        /*029e*/ 	.short	0x007c


	//----- nvinfo : EIATTR_PARAM_CBANK
	.align		4
        /*02a0*/ 	.byte	0x04, 0x0a
        /*02a2*/ 	.short	(.L_25535 - .L_25534)
	.align		4
.L_25534:
        /*02a4*/ 	.word	index@(.nv.constant0._ZN4vllm25paged_attention_v1_kernelIttLi80ELi32ELi128ELNS_18Fp8KVCacheDataTypeE0ELb1EEEvPT_PKS2_PKT0_S8_ifPKiSA_iPKfiiiSC_SC_iiiii)
        /*02a8*/ 	.short	0x0380
        /*02aa*/ 	.short	0x007c


	//----- nvinfo : EIATTR_SW_WAR
	.align		4
.L_25535:
        /*02ac*/ 	.byte	0x04, 0x36
        /*02ae*/ 	.short	(.L_25537 - .L_25536)
.L_25536:
        /*02b0*/ 	.word	0x00000008
.L_25537:


//--------------------- .nv.info._ZN4vllm25paged_attention_v1_kernelIttLi64ELi32ELi128ELNS_18Fp8KVCacheDataTypeE0ELb1EEEvPT_PKS2_PKT0_S8_ifPKiSA_iPKfiiiSC_SC_iiiii --------------------------
	.section	.nv.info._ZN4vllm25paged_attention_v1_kernelIttLi64ELi32ELi128ELNS_18Fp8KVCacheDataTypeE0ELb1EEEvPT_PKS2_PKT0_S8_ifPKiSA_iPKfiiiSC_SC_iiiii,"",@"SHT_CUDA_INFO"
	.sectionflags	@""
	.align	4


	//----- nvinfo : EIATTR_CUDA_API_VERSION
	.align		4
        /*0000*/ 	.byte	0x04, 0x37
        /*0002*/ 	.short	(.L_25539 - .L_25538)
.L_25538:
        /*0004*/ 	.word	0x00000082


	//----- nvinfo : EIATTR_KPARAM_INFO
	.align		4
.L_25539:
        /*0008*/ 	.byte	0x04, 0x17
        /*000a*/ 	.short	(.L_25541 - .L_25540)
.L_25540:
        /*000c*/ 	.word	0x00000000
        /*0010*/ 	.short	0x0013
        /*0012*/ 	.short	0x0078
        /*0014*/ 	.byte	0x00, 0xf0, 0x11, 0x00


	//----- nvinfo : EIATTR_KPARAM_INFO
	.align		4
.L_25541:
        /*0018*/ 	.byte	0x04, 0x17
        /*001a*/ 	.short	(.L_25543 - .L_25542)
.L_25542:
        /*001c*/ 	.word	0x00000000
        /*0020*/ 	.short	0x0012
        /*0022*/ 	.short	0x0074
        /*0024*/ 	.byte	0x00, 0xf0, 0x11, 0x00


	//----- nvinfo : EIATTR_KPARAM_INFO
	.align		4
.L_25543:
        /*0028*/ 	.byte	0x04, 0x17
        /*002a*/ 	.short	(.L_25545 - .L_25544)
.L_25544:
        /*002c*/ 	.word	0x00000000
        /*0030*/ 	.short	0x0011
        /*0032*/ 	.short	0x0070
        /*0034*/ 	.byte	0x00, 0xf0, 0x11, 0x00


	//----- nvinfo : EIATTR_KPARAM_INFO
	.align		4
.L_25545:
        /*0038*/ 	.byte	0x04, 0x17
        /*003a*/ 	.short	(.L_25547 - .L_25546)
.L_25546:
        /*003c*/ 	.word	0x00000000
        /*0040*/ 	.short	0x0010
        /*0042*/ 	.short	0x006c
        /*0044*/ 	.byte	0x00, 0xf0, 0x11, 0x00


	//----- nvinfo : EIATTR_KPARAM_INFO
	.align		4
.L_25547:
        /*0048*/ 	.byte	0x04, 0x17
        /*004a*/ 	.short	(.L_25549 - .L_25548)
.L_25548:
        /*004c*/ 	.word	0x00000000
        /*0050*/ 	.short	0x000f
        /*0052*/ 	.short	0x0068
        /*0054*/ 	.byte	0x00, 0xf0, 0x11, 0x00


	//----- nvinfo : EIATTR_KPARAM_INFO
	.align		4
.L_25549:
        /*0058*/ 	.byte	0x04, 0x17
        /*005a*/ 	.short	(.L_25551 - .L_25550)
.L_25550:
        /*005c*/ 	.word	0x00000000
        /*0060*/ 	.short	0x000e
        /*0062*/ 	.short	0x0060
        /*0064*/ 	.byte	0x00, 0xf5, 0x21, 0x00


	//----- nvinfo : EIATTR_KPARAM_INFO
	.align		4
.L_25551:
        /*0068*/ 	.byte	0x04, 0x17
        /*006a*/ 	.short	(.L_25553 - .L_25552)
.L_25552:
        /*006c*/ 	.word	0x00000000
        /*0070*/ 	.short	0x000d
        /*0072*/ 	.short	0x0058
        /*0074*/ 	.byte	0x00, 0xf5, 0x21, 0x00


	//----- nvinfo : EIATTR_KPARAM_INFO
	.align		4
.L_25553:
        /*0078*/ 	.byte	0x04, 0x17
        /*007a*/ 	.short	(.L_25555 - .L_25554)
.L_25554:
        /*007c*/ 	.word	0x00000000
        /*0080*/ 	.short	0x000c
        /*0082*/ 	.short	0x0050
        /*0084*/ 	.byte	0x00, 0xf0, 0x11, 0x00


	//----- nvinfo : EIATTR_KPARAM_INFO
	.align		4
.L_25555:
        /*0088*/ 	.byte	0x04, 0x17
        /*008a*/ 	.short	(.L_25557 - .L_25556)
.L_25556:
        /*008c*/ 	.word	0x00000000
        /*0090*/ 	.short	0x000b
        /*0092*/ 	.short	0x004c
        /*0094*/ 	.byte	0x00, 0xf0, 0x11, 0x00


	//----- nvinfo : EIATTR_KPARAM_INFO
	.align		4
.L_25557:
        /*0098*/ 	.byte	0x04, 0x17
        /*009a*/ 	.short	(.L_25559 - .L_25558)
.L_25558:
        /*009c*/ 	.word	0x00000000
        /*00a0*/ 	.short	0x000a
        /*00a2*/ 	.short	0x0048
        /*00a4*/ 	.byte	0x00, 0xf0, 0x11, 0x00


	//----- nvinfo : EIATTR_KPARAM_INFO
	.align		4
.L_25559:
        /*00a8*/ 	.byte	0x04, 0x17
        /*00aa*/ 	.short	(.L_25561 - .L_25560)
.L_25560:
        /*00ac*/ 	.word	0x00000000
        /*00b0*/ 	.short	0x0009
        /*00b2*/ 	.short	0x0040
        /*00b4*/ 	.byte	0x00, 0xf5, 0x21, 0x00


	//----- nvinfo : EIATTR_KPARAM_INFO
	.align		4
.L_25561:
        /*00b8*/ 	.byte	0x04, 0x17
        /*00ba*/ 	.short	(.L_25563 - .L_25562)
.L_25562:
        /*00bc*/ 	.word	0x00000000
        /*00c0*/ 	.short	0x0008
        /*00c2*/ 	.short	0x0038
        /*00c4*/ 	.byte	0x00, 0xf0, 0x11, 0x00


	//----- nvinfo : EIATTR_KPARAM_INFO
	.align		4
.L_25563:
        /*00c8*/ 	.byte	0x04, 0x17
        /*00ca*/ 	.short	(.L_25565 - .L_25564)
.L_25564:
        /*00cc*/ 	.word	0x00000000
        /*00d0*/ 	.short	0x0007
        /*00d2*/ 	.short	0x0030
        /*00d4*/ 	.byte	0x00, 0xf5, 0x21, 0x00


	//----- nvinfo : EIATTR_KPARAM_INFO
	.align		4
.L_25565:
        /*00d8*/ 	.byte	0x04, 0x17
        /*00da*/ 	.short	(.L_25567 - .L_25566)
.L_25566:
        /*00dc*/ 	.word	0x00000000
        /*00e0*/ 	.short	0x0006
        /*00e2*/ 	.short	0x0028
        /*00e4*/ 	.byte	0x00, 0xf5, 0x21, 0x00


	//----- nvinfo : EIATTR_KPARAM_INFO
	.align		4
.L_25567:
        /*00e8*/ 	.byte	0x04, 0x17
        /*00ea*/ 	.short	(.L_25569 - .L_25568)
.L_25568:
        /*00ec*/ 	.word	0x00000000
        /*00f0*/ 	.short	0x0005
        /*00f2*/ 	.short	0x0024
        /*00f4*/ 	.byte	0x00, 0xf0, 0x11, 0x00


	//----- nvinfo : EIATTR_KPARAM_INFO
	.align		4
.L_25569:
        /*00f8*/ 	.byte	0x04, 0x17
        /*00fa*/ 	.short	(.L_25571 - .L_25570)
.L_25570:
        /*00fc*/ 	.word	0x00000000
        /*0100*/ 	.short	0x0004
        /*0102*/ 	.short	0x0020
        /*0104*/ 	.byte	0x00, 0xf0, 0x11, 0x00


	//----- nvinfo : EIATTR_KPARAM_INFO
	.align		4
.L_25571:
        /*0108*/ 	.byte	0x04, 0x17
        /*010a*/ 	.short	(.L_25573 - .L_25572)
.L_25572:
        /*010c*/ 	.word	0x00000000
        /*0110*/ 	.short	0x0003
        /*0112*/ 	.short	0x0018
        /*0114*/ 	.byte	0x00, 0xf5, 0x21, 0x00


	//----- nvinfo : EIATTR_KPARAM_INFO
	.align		4
.L_25573:
        /*0118*/ 	.byte	0x04, 0x17
        /*011a*/ 	.short	(.L_25575 - .L_25574)
.L_25574:
        /*011c*/ 	.word	0x00000000
        /*0120*/ 	.short	0x0002
        /*0122*/ 	.short	0x0010
        /*0124*/ 	.byte	0x00, 0xf5, 0x21, 0x00


	//----- nvinfo : EIATTR_KPARAM_INFO
	.align		4
.L_25575:
        /*0128*/ 	.byte	0x04, 0x17
        /*012a*/ 	.short	(.L_25577 - .L_25576)
.L_25576:
        /*012c*/ 	.word	0x00000000
        /*0130*/ 	.short	0x0001
        /*0132*/ 	.short	0x0008
        /*0134*/ 	.byte	0x00, 0xf5, 0x21, 0x00


	//----- nvinfo : EIATTR_KPARAM_INFO
	.align		4
.L_25577:
        /*0138*/ 	.byte	0x04, 0x17
        /*013a*/ 	.short	(.L_25579 - .L_25578)
.L_25578:
        /*013c*/ 	.word	0x00000000
        /*0140*/ 	.short	0x0000
        /*0142*/ 	.short	0x0000
        /*0144*/ 	.byte	0x00, 0xf5, 0x21, 0x00


	//----- nvinfo : EIATTR_SPARSE_MMA_MASK
	.align		4
.L_25579:
        /*0148*/ 	.byte	0x03, 0x50
        /*014a*/ 	.short	0x0000


	//----- nvinfo : EIATTR_MAXREG_COUNT
	.align		4
        /*014c*/ 	.byte	0x03, 0x1b
        /*014e*/ 	.short	0x00ff


	//----- nvinfo : EIATTR_NUM_BARRIERS
	.align		4
        /*0150*/ 	.byte	0x02, 0x4c
        /*0152*/ 	.byte	0x01
	.zero		1


	//----- nvinfo : EIATTR_MERCURY_ISA_VERSION
	.align		4
        /*0154*/ 	.byte	0x03, 0x5f
        /*0156*/ 	.short	0x0101


	//----- nvinfo : EIATTR_COOP_GROUP_MASK_REGIDS
	.align		4
        /*0158*/ 	.byte	0x04, 0x29
        /*015a*/ 	.short	(.L_25581 - .L_25580)


	//   ....[0]....
.L_25580:
        /*015c*/ 	.word	0xffffffff


	//   ....[1]....
        /*0160*/ 	.word	0xffffffff


	//   ....[2]....
        /*0164*/ 	.word	0xffffffff


	//   ....[3]....
        /*0168*/ 	.word	0xffffffff


	//   ....[4]....
        /*016c*/ 	.word	0xffffffff


	//   ....[5]....
        /*0170*/ 	.word	0xffffffff


	//   ....[6]....
        /*0174*/ 	.word	0xffffffff


	//   ....[7]....
        /*0178*/ 	.word	0xffffffff


	//   ....[8]....
        /*017c*/ 	.word	0xffffffff


	//   ....[9]....
        /*0180*/ 	.word	0xffffffff


	//   ....[10]....
        /*0184*/ 	.word	0xffffffff


	//   ....[11]....
        /*0188*/ 	.word	0xffffffff


	//   ....[12]....
        /*018c*/ 	.word	0xffffffff


	//   ....[13]....
        /*0190*/ 	.word	0xffffffff


	//   ....[14]....
        /*0194*/ 	.word	0xffffffff


	//   ....[15]....
        /*0198*/ 	.word	0xffffffff


	//   ....[16]....
        /*019c*/ 	.word	0xffffffff


	//   ....[17]....
        /*01a0*/ 	.word	0xffffffff


	//   ....[18]....
        /*01a4*/ 	.word	0xffffffff


	//   ....[19]....
        /*01a8*/ 	.word	0xffffffff


	//   ....[20]....
        /*01ac*/ 	.word	0xffffffff


	//   ....[21]....
        /*01b0*/ 	.word	0xffffffff


	//   ....[22]....
        /*01b4*/ 	.word	0xffffffff


	//   ....[23]....
        /*01b8*/ 	.word	0xffffffff


	//   ....[24]....
        /*01bc*/ 	.word	0xffffffff


	//   ....[25]....
        /*01c0*/ 	.word	0xffffffff


	//   ....[26]....
        /*01c4*/ 	.word	0xffffffff


	//   ....[27]....
        /*01c8*/ 	.word	0xffffffff


	//   ....[28]....
        /*01cc*/ 	.word	0xffffffff


	//   ....[29]....
        /*01d0*/ 	.word	0xffffffff


	//   ....[30]....
        /*01d4*/ 	.word	0xffffffff


	//   ....[31]....
        /*01d8*/ 	.word	0xffffffff


	//----- nvinfo : EIATTR_COOP_GROUP_INSTR_OFFSETS
	.align		4
.L_25581:
        /*01dc*/ 	.byte	0x04, 0x28
        /*01de*/ 	.short	(.L_25583 - .L_25582)


	//   ....[0]....
.L_25582:
        /*01e0*/ 	.word	0x00001c40


	//   ....[1]....
        /*01e4*/ 	.word	0x00001d10


	//   ....[2]....
        /*01e8*/ 	.word	0x00001d50


	//   ....[3]....
        /*01ec*/ 	.word	0x00001d80


	//   ....[4]....
        /*01f0*/ 	.word	0x00001dd0


	//   ....[5]....
        /*01f4*/ 	.word	0x00001e30


	//   ....[6]....
        /*01f8*/ 	.word	0x00001e50


	//   ....[7]....
        /*01fc*/ 	.word	0x00001e90


	//   ....[8]....
        /*0200*/ 	.word	0x00002cc0


	//   ....[9]....
        /*0204*/ 	.word	0x00002cf0


	//   ....[10]....
        /*0208*/ 	.word	0x00002d10


	//   ....[11]....
        /*020c*/ 	.word	0x00002d30


	//   ....[12]....
        /*0210*/ 	.word	0x00002d50


	//   ....[13]....
        /*0214*/ 	.word	0x00002da0


	//   ....[14]....
        /*0218*/ 	.word	0x00002dc0


	//   ....[15]....
        /*021c*/ 	.word	0x00002de0


	//   ....[16]....
        /*0220*/ 	.word	0x000052f0


	//   ....[17]....
        /*0224*/ 	.word	0x00005330


	//   ....[18]....
        /*0228*/ 	.word	0x00005350


	//   ....[19]....
        /*022c*/ 	.word	0x00005360


	//   ....[20]....
        /*0230*/ 	.word	0x00005370


	//   ....[21]....
        /*0234*/ 	.word	0x00005380


	//   ....[22]....
        /*0238*/ 	.word	0x00005390


	//   ....[23]....
        /*023c*/ 	.word	0x000053b0


	//   ....[24]....
        /*0240*/ 	.word	0x000053e0


	//   ....[25]....
        /*0244*/ 	.word	0x00005400


	//   ....[26]....
        /*0248*/ 	.word	0x00005450


	//   ....[27]....
        /*024c*/ 	.word	0x00005470


	//   ....[28]....
        /*0250*/ 	.word	0x00005480


	//   ....[29]....
        /*0254*/ 	.word	0x000054a0


	//   ....[30]....
        /*0258*/ 	.word	0x000054c0


	//   ....[31]....
        /*025c*/ 	.word	0x000054d0


	//----- nvinfo : EIATTR_VRC_CTA_INIT_COUNT
	.align		4
.L_25583:
        /*0260*/ 	.byte	0x02, 0x4a
	.zero		1
	.zero		1


	//----- nvinfo : EIATTR_EXIT_INSTR_OFFSETS
	.align		4
        /*0264*/ 	.byte	0x04, 0x1c
        /*0266*/ 	.short	(.L_25585 - .L_25584)


	//   ....[0]....
.L_25584:
        /*0268*/ 	.word	0x00005a50


	//   ....[1]....
        /*026c*/ 	.word	0x00005a90


	//   ....[2]....
        /*0270*/ 	.word	0x00005c30


	//----- nvinfo : EIATTR_CRS_STACK_SIZE
	.align		4
.L_25585:
        /*0274*/ 	.byte	0x04, 0x1e
        /*0276*/ 	.short	(.L_25587 - .L_25586)
.L_25586:
        /*0278*/ 	.word	0x00000000


	//----- nvinfo : EIATTR_CBANK_PARAM_SIZE
	.align		4
.L_25587:
        /*027c*/ 	.byte	0x03, 0x19
        /*027e*/ 	.short	0x007c


	//----- nvinfo : EIATTR_PARAM_CBANK
	.align		4
        /*0280*/ 	.byte	0x04, 0x0a
        /*0282*/ 	.short	(.L_25589 - .L_25588)
	.align		4
.L_25588:
        /*0284*/ 	.word	index@(.nv.constant0._ZN4vllm25paged_attention_v1_kernelIttLi64ELi32ELi128ELNS_18Fp8KVCacheDataTypeE0ELb1EEEvPT_PKS2_PKT0_S8_ifPKiSA_iPKfiiiSC_SC_iiiii)
        /*0288*/ 	.short	0x0380
        /*028a*/ 	.short	0x007c


	//----- nvinfo : EIATTR_SW_WAR
	.align		4
.L_25589:
        /*028c*/ 	.byte	0x04, 0x36
        /*028e*/ 	.short	(.L_25591 - .L_25590)
.L_25590:
        /*0290*/ 	.word	0x00000008
.L_25591:


//--------------------- .nv.info._ZN4vllm25paged_attention_v1_kernelIttLi32ELi32ELi128ELNS_18Fp8KVCacheDataTypeE0ELb1EEEvPT_PKS2_PKT0_S8_ifPKiSA_iPKfiiiSC_SC_iiiii --------------------------
	.section	.nv.info._ZN4vllm25paged_attention_v1_kernelIttLi32ELi32ELi128ELNS_18Fp8KVCacheDataTypeE0ELb1EEEvPT_PKS2_PKT0_S8_ifPKiSA_iPKfiiiSC_SC_iiiii,"",@"SHT_CUDA_INFO"
	.sectionflags	@""
	.align	4


	//----- nvinfo : EIATTR_CUDA_API_VERSION
	.align		4
        /*0000*/ 	.byte	0x04, 0x37
        /*0002*/ 	.short	(.L_25593 - .L_25592)
.L_25592:
        /*0004*/ 	.word	0x00000082


	//----- nvinfo : EIATTR_KPARAM_INFO
	.align		4
.L_25593:
        /*0008*/ 	.byte	0x04, 0x17
        /*000a*/ 	.short	(.L_25595 - .L_25594)
.L_25594:
        /*000c*/ 	.word	0x00000000
        /*0010*/ 	.short	0x0013
        /*0012*/ 	.short	0x0078
        /*0014*/ 	.byte	0x00, 0xf0, 0x11, 0x00


	//----- nvinfo : EIATTR_KPARAM_INFO
	.align		4
.L_25595:
        /*0018*/ 	.byte	0x04, 0x17
        /*001a*/ 	.short	(.L_25597 - .L_25596)
.L_25596:
        /*001c*/ 	.word	0x00000000
        /*0020*/ 	.short	0x0012
        /*0022*/ 	.short	0x0074
        /*0024*/ 	.byte	0x00, 0xf0, 0x11, 0x00


	//----- nvinfo : EIATTR_KPARAM_INFO
	.align		4
.L_25597:
        /*0028*/ 	.byte	0x04, 0x17
        /*002a*/ 	.short	(.L_25599 - .L_25598)
.L_25598:
        /*002c*/ 	.word	0x00000000
        /*0030*/ 	.short	0x0011
        /*0032*/ 	.short	0x0070
        /*0034*/ 	.byte	0x00, 0xf0, 0x11, 0x00


	//----- nvinfo : EIATTR_KPARAM_INFO
	.align		4
.L_25599:
        /*0038*/ 	.byte	0x04, 0x17
        /*003a*/ 	.short	(.L_25601 - .L_25600)
.L_25600:
        /*003c*/ 	.word	0x00000000
        /*0040*/ 	.short	0x0010
        /*0042*/ 	.short	0x006c
        /*0044*/ 	.byte	0x00, 0xf0, 0x11, 0x00


	//----- nvinfo : EIATTR_KPARAM_INFO
	.align		4
.L_25601:
        /*0048*/ 	.byte	0x04, 0x17
        /*004a*/ 	.short	(.L_25603 - .L_25602)
.L_25602:
        /*004c*/ 	.word	0x00000000
        /*0050*/ 	.short	0x000f
        /*0052*/ 	.short	0x0068
        /*0054*/ 	.byte	0x00, 0xf0, 0x11, 0x00


	//----- nvinfo : EIATTR_KPARAM_INFO
	.align		4
.L_25603:
        /*0058*/ 	.byte	0x04, 0x17
        /*005a*/ 	.short	(.L_25605 - .L_25604)
.L_25604:
        /*005c*/ 	.word	0x00000000
        /*0060*/ 	.short	0x000e
        /*0062*/ 	.short	0x0060
        /*0064*/ 	.byte	0x00, 0xf5, 0x21, 0x00


	//----- nvinfo : EIATTR_KPARAM_INFO
	.align		4
.L_25605:
        /*0068*/ 	.byte	0x04, 0x17
        /*006a*/ 	.short	(.L_25607 - .L_25606)
.L_25606:
        /*006c*/ 	.word	0x00000000
        /*0070*/ 	.short	0x000d
        /*0072*/ 	.short	0x0058
        /*0074*/ 	.byte	0x00, 0xf5, 0x21, 0x00


	//----- nvinfo : EIATTR_KPARAM_INFO
	.align		4
.L_25607:
        /*0078*/ 	.byte	0x04, 0x17
        /*007a*/ 	.short	(.L_25609 - .L_25608)
.L_25608:
        /*007c*/ 	.word	0x00000000
        /*0080*/ 	.short	0x000c
        /*0082*/ 	.short	0x0050
        /*0084*/ 	.byte	0x00, 0xf0, 0x11, 0x00


	//----- nvinfo : EIATTR_KPARAM_INFO
	.align		4
.L_25609:
        /*0088*/ 	.byte	0x04, 0x17
        /*008a*/ 	.short	(.L_25611 - .L_25610)
.L_25610:
        /*008c*/ 	.word	0x00000000
        /*0090*/ 	.short	0x000b
        /*0092*/ 	.short	0x004c
        /*0094*/ 	.byte	0x00, 0xf0, 0x11, 0x00


	//----- nvinfo : EIATTR_KPARAM_INFO
	.align		4
.L_25611:
        /*0098*/ 	.byte	0x04, 0x17
        /*009a*/ 	.short	(.L_25613 - .L_25612)
.L_25612:
        /*009c*/ 	.word	0x00000000
        /*00a0*/ 	.short	0x000a
        /*00a2*/ 	.short	0x0048
        /*00a4*/ 	.byte	0x00, 0xf0, 0x11, 0x00


	//----- nvinfo : EIATTR_KPARAM_INFO
	.align		4
.L_25613:
        /*00a8*/ 	.byte	0x04, 0x17
        /*00aa*/ 	.short	(.L_25615 - .L_25614)
.L_25614:
        /*00ac*/ 	.word	0x00000000
        /*00b0*/ 	.short	0x0009
        /*00b2*/ 	.short	0x0040
        /*00b4*/ 	.byte	0x00, 0xf5, 0x21, 0x00


	//----- nvinfo : EIATTR_KPARAM_INFO
	.align		4
.L_25615:
        /*00b8*/ 	.byte	0x04, 0x17
        /*00ba*/ 	.short	(.L_25617 - .L_25616)
.L_25616:
        /*00bc*/ 	.word	0x00000000
        /*00c0*/ 	.short	0x0008
        /*00c2*/ 	.short	0x0038
        /*00c4*/ 	.byte	0x00, 0xf0, 0x11, 0x00


	//----- nvinfo : EIATTR_KPARAM_INFO
	.align		4
.L_25617:
        /*00c8*/ 	.byte	0x04, 0x17
        /*00ca*/ 	.short	(.L_25619 - .L_25618)
.L_25618:
        /*00cc*/ 	.word	0x00000000
        /*00d0*/ 	.short	0x0007
        /*00d2*/ 	.short	0x0030
        /*00d4*/ 	.byte	0x00, 0xf5, 0x21, 0x00


	//----- nvinfo : EIATTR_KPARAM_INFO
	.align		4
.L_25619:
        /*00d8*/ 	.byte	0x04, 0x17
        /*00da*/ 	.short	(.L_25621 - .L_25620)
.L_25620:
        /*00dc*/ 	.word	0x00000000
        /*00e0*/ 	.short	0x0006
        /*00e2*/ 	.short	0x0028
        /*00e4*/ 	.byte	0x00, 0xf5, 0x21, 0x00


	//----- nvinfo : EIATTR_KPARAM_INFO
	.align		4
.L_25621:
        /*00e8*/ 	.byte	0x04, 0x17
        /*00ea*/ 	.short	(.L_25623 - .L_25622)
.L_25622:
        /*00ec*/ 	.word	0x00000000
        /*00f0*/ 	.short	0x0005
        /*00f2*/ 	.short	0x0024
        /*00f4*/ 	.byte	0x00, 0xf0, 0x11, 0x00


	//----- nvinfo : EIATTR_KPARAM_INFO
	.align		4
.L_25623:
        /*00f8*/ 	.byte	0x04, 0x17
        /*00fa*/ 	.short	(.L_25625 - .L_25624)
.L_25624:
        /*00fc*/ 	.word	0x00000000
        /*0100*/ 	.short	0x0004
        /*0102*/ 	.short	0x0020
        /*0104*/ 	.byte	0x00, 0xf0, 0x11, 0x00


	//----- nvinfo : EIATTR_KPARAM_INFO
	.align		4
.L_25625:
        /*0108*/ 	.byte	0x04, 0x17
        /*010a*/ 	.short	(.L_25627 - .L_25626)
.L_25626:
        /*010c*/ 	.word	0x00000000
        /*0110*/ 	.short	0x0003
        /*0112*/ 	.short	0x0018
        /*0114*/ 	.byte	0x00, 0xf5, 0x21, 0x00


	//----- nvinfo : EIATTR_KPARAM_INFO
	.align		4
.L_25627:
        /*0118*/ 	.byte	0x04, 0x17
        /*011a*/ 	.short	(.L_25629 - .L_25628)
.L_25628:
        /*011c*/ 	.word	0x00000000
        /*0120*/ 	.short	0x0002
        /*0122*/ 	.short	0x0010
        /*0124*/ 	.byte	0x00, 0xf5, 0x21, 0x00


	//----- nvinfo : EIATTR_KPARAM_INFO
	.align		4
.L_25629:
        /*0128*/ 	.byte	0x04, 0x17
        /*012a*/ 	.short	(.L_25631 - .L_25630)
.L_25630:
        /*012c*/ 	.word	0x00000000
        /*0130*/ 	.short	0x0001
        /*0132*/ 	.short	0x0008
        /*0134*/ 	.byte	0x00, 0xf5, 0x21, 0x00


	//----- nvinfo : EIATTR_KPARAM_INFO
	.align		4
.L_25631:
        /*0138*/ 	.byte	0x04, 0x17
        /*013a*/ 	.short	(.L_25633 - .L_25632)
.L_25632:
        /*013c*/ 	.word	0x00000000
        /*0140*/ 	.short	0x0000
        /*0142*/ 	.short	0x0000
        /*0144*/ 	.byte	0x00, 0xf5, 0x21, 0x00


	//----- nvinfo : EIATTR_SPARSE_MMA_MASK
	.align		4
.L_25633:
        /*0148*/ 	.byte	0x03, 0x50
        /*014a*/ 	.short	0x0000


	//----- nvinfo : EIATTR_MAXREG_COUNT
	.align		4
        /*014c*/ 	.byte	0x03, 0x1b
        /*014e*/ 	.short	0x00ff


	//----- nvinfo : EIATTR_NUM_BARRIERS
	.align		4
        /*0150*/ 	.byte	0x02, 0x4c
        /*0152*/ 	.byte	0x01
	.zero		1


	//----- nvinfo : EIATTR_MERCURY_ISA_VERSION
	.align		4
        /*0154*/ 	.byte	0x03, 0x5f
        /*0156*/ 	.short	0x0101


	//----- nvinfo : EIATTR_COOP_GROUP_MASK_REGIDS
	.align		4
        /*0158*/ 	.byte	0x04, 0x29
        /*015a*/ 	.short	(.L_25635 - .L_25634)


	//   ....[0]....
.L_25634:
        /*015c*/ 	.word	0xffffffff


	//   ....[1]....
        /*0160*/ 	.word	0xffffffff


	//   ....[2]....
        /*0164*/ 	.word	0xffffffff


	//   ....[3]....
        /*0168*/ 	.word	0xffffffff


	//   ....[4]....
        /*016c*/ 	.word	0xffffffff


	//   ....[5]....
        /*0170*/ 	.word	0xffffffff


	//   ....[6]....
        /*0174*/ 	.word	0xffffffff


	//   ....[7]....
        /*0178*/ 	.word	0xffffffff


	//   ....[8]....
        /*017c*/ 	.word	0xffffffff


	//   ....[9]....
        /*0180*/ 	.word	0xffffffff


	//   ....[10]....
        /*0184*/ 	.word	0xffffffff


	//   ....[11]....
        /*0188*/ 	.word	0xffffffff


	//   ....[12]....
        /*018c*/ 	.word	0xffffffff


	//   ....[13]....
        /*0190*/ 	.word	0xffffffff


	//   ....[14]....
        /*0194*/ 	.word	0xffffffff


	//   ....[15]....
        /*0198*/ 	.word	0xffffffff


	//   ....[16]....
        /*019c*/ 	.word	0xffffffff


	//   ....[17]....
        /*01a0*/ 	.word	0xffffffff


	//   ....[18]....
        /*01a4*/ 	.word	0xffffffff


	//   ....[19]....
        /*01a8*/ 	.word	0xffffffff


	//   ....[20]....
        /*01ac*/ 	.word	0xffffffff


	//   ....[21]....
        /*01b0*/ 	.word	0xffffffff


	//   ....[22]....
        /*01b4*/ 	.word	0xffffffff


	//   ....[23]....
        /*01b8*/ 	.word	0xffffffff


	//----- nvinfo : EIATTR_COOP_GROUP_INSTR_OFFSETS
	.align		4
.L_25635:
        /*01bc*/ 	.byte	0x04, 0x28
        /*01be*/ 	.short	(.L_25637 - .L_25636)


	//   ....[0]....
.L_25636:
        /*01c0*/ 	.word	0x000015c0


	//   ....[1]....
        /*01c4*/ 	.word	0x00001620


	//   ....[2]....
        /*01c8*/ 	.word	0x00001660


	//   ....[3]....
        /*01cc*/ 	.word	0x000016a0


	//   ....[4]....
        /*01d0*/ 	.word	0x000016d0


	//   ....[5]....
        /*01d4*/ 	.word	0x00001770


	//   ....[6]....
        /*01d8*/ 	.word	0x000017a0


	//   ....[7]....
        /*01dc*/ 	.word	0x000017f0


	//   ....[8]....
        /*01e0*/ 	.word	0x00002640


	//   ....[9]....
        /*01e4*/ 	.word	0x00002670


	//   ....[10]....
        /*01e8*/ 	.word	0x00002690


	//   ....[11]....
        /*01ec*/ 	.word	0x000026b0


	//   ....[12]....
        /*01f0*/ 	.word	0x000026d0


	//   ....[13]....
        /*01f4*/ 	.word	0x00002720


	//   ....[14]....
        /*01f8*/ 	.word	0x00002740


	//   ....[15]....
        /*01fc*/ 	.word	0x00002760


	//   ....[16]....
        /*0200*/ 	.word	0x00004240


	//   ....[17]....
        /*0204*/ 	.word	0x00004280


	//   ....[18]....
        /*0208*/ 	.word	0x00004290


	//   ....[19]....
        /*020c*/ 	.word	0x000042a0


	//   ....[20]....
        /*0210*/ 	.word	0x000042f0


	//   ....[21]....
        /*0214*/ 	.word	0x00004320


	//   ....[22]....
        /*0218*/ 	.word	0x00004340


	//   ....[23]....
        /*021c*/ 	.word	0x00004360


	//----- nvinfo : EIATTR_VRC_CTA_INIT_COUNT
	.align		4
.L_25637:
        /*0220*/ 	.byte	0x02, 0x4a
	.zero		1
	.zero		1


	//----- nvinfo : EIATTR_EXIT_INSTR_OFFSETS
	.align		4
        /*0224*/ 	.byte	0x04, 0x1c
        /*0226*/ 	.short	(.L_25639 - .L_25638)


	//   ....[0]....
.L_25638:
        /*0228*/ 	.word	0x00004650


	//   ....[1]....
        /*022c*/ 	.word	0x00004690


	//   ....[2]....
        /*0230*/ 	.word	0x000047f0


	//----- nvinfo : EIATTR_CRS_STACK_SIZE
	.align		4
.L_25639:
        /*0234*/ 	.byte	0x04, 0x1e
        /*0236*/ 	.short	(.L_25641 - .L_25640)
.L_25640:
        /*0238*/ 	.word	0x00000000


	//----- nvinfo : EIATTR_CBANK_PARAM_SIZE
	.align		4
.L_25641:
        /*023c*/ 	.byte	0x03, 0x19
        /*023e*/ 	.short	0x007c


	//----- nvinfo : EIATTR_PARAM_CBANK
	.align		4
        /*0240*/ 	.byte	0x04, 0x0a
        /*0242*/ 	.short	(.L_25643 - .L_25642)
	.align		4
.L_25642:
        /*0244*/ 	.word	index@(.nv.constant0._ZN4vllm25paged_attention_v1_kernelIttLi32ELi32ELi128ELNS_18Fp8KVCacheDataTypeE0ELb1EEEvPT_PKS2_PKT0_S8_ifPKiSA_iPKfiiiSC_SC_iiiii)
        /*0248*/ 	.short	0x0380
        /*024a*/ 	.short	0x007c


	//----- nvinfo : EIATTR_SW_WAR
	.align		4
.L_25643:
        /*024c*/ 	.byte	0x04, 0x36
        /*024e*/ 	.short	(.L_25645 - .L_25644)
.L_25644:
        /*0250*/ 	.word	0x00000008
.L_25645:


//--------------------- .nv.info._ZN4vllm25paged_attention_v1_kernelIttLi256ELi16ELi128ELNS_18Fp8KVCacheDataTypeE0ELb0EEEvPT_PKS2_PKT0_S8_ifPKiSA_iPKfiiiSC_SC_iiiii --------------------------
	.section	.nv.info._ZN4vllm25paged_attention_v1_kernelIttLi256ELi16ELi128ELNS_18Fp8KVCacheDataTypeE0ELb0EEEvPT_PKS2_PKT0_S8_ifPKiSA_iPKfiiiSC_SC_iiiii,"",@"SHT_CUDA_INFO"
	.sectionflags	@""
	.align	4


	//----- nvinfo : EIATTR_CUDA_API_VERSION
	.align		4
        /*0000*/ 	.byte	0x04, 0x37
        /*0002*/ 	.short	(.L_25647 - .L_25646)
.L_25646:
        /*0004*/ 	.word	0x00000082


	//----- nvinfo : EIATTR_KPARAM_INFO
	.align		4
.L_25647:
        /*0008*/ 	.byte	0x04, 0x17
        /*000a*/ 	.short	(.L_25649 - .L_25648)
.L_25648:
        /*000c*/ 	.word	0x00000000
        /*0010*/ 	.short	0x0013
        /*0012*/ 	.short	0x0078
        /*0014*/ 	.byte	0x00, 0xf0, 0x11, 0x00


	//----- nvinfo : EIATTR_KPARAM_INFO
	.align		4
.L_25649:
        /*0018*/ 	.byte	0x04, 0x17
        /*001a*/ 	.short	(.L_25651 - .L_25650)
.L_25650:
        /*001c*/ 	.word	0x00000000
        /*0020*/ 	.short	0x0012
        /*0022*/ 	.short	0x0074
        /*0024*/ 	.byte	0x00, 0xf0, 0x11, 0x00


	//----- nvinfo : EIATTR_KPARAM_INFO
	.align		4
.L_25651:
        /*0028*/ 	.byte	0x04, 0x17
        /*002a*/ 	.short	(.L_25653 - .L_25652)
.L_25652:
        /*002c*/ 	.word	0x00000000
        /*0030*/ 	.short	0x0011
        /*0032*/ 	.short	0x0070
        /*0034*/ 	.byte	0x00, 0xf0, 0x11, 0x00


	//----- nvinfo : EIATTR_KPARAM_INFO
	.align		4
.L_25653:
        /*0038*/ 	.byte	0x04, 0x17
        /*003a*/ 	.short	(.L_25655 - .L_25654)
.L_25654:
        /*003c*/ 	.word	0x00000000
        /*0040*/ 	.short	0x0010
        /*0042*/ 	.short	0x006c
        /*0044*/ 	.byte	0x00, 0xf0, 0x11, 0x00


	//----- nvinfo : EIATTR_KPARAM_INFO
	.align		4
.L_25655:
        /*0048*/ 	.byte	0x04, 0x17
        /*004a*/ 	.short	(.L_25657 - .L_25656)
.L_25656:
        /*004c*/ 	.word	0x00000000
        /*0050*/ 	.short	0x000f
        /*0052*/ 	.short	0x0068
        /*0054*/ 	.byte	0x00, 0xf0, 0x11, 0x00


	//----- nvinfo : EIATTR_KPARAM_INFO
	.align		4
.L_25657:
        /*0058*/ 	.byte	0x04, 0x17
        /*005a*/ 	.short	(.L_25659 - .L_25658)
.L_25658:
        /*005c*/ 	.word	0x00000000
        /*0060*/ 	.short	0x000e
        /*0062*/ 	.short	0x0060
        /*0064*/ 	.byte	0x00, 0xf5, 0x21, 0x00


	//----- nvinfo : EIATTR_KPARAM_INFO
	.align		4
.L_25659:
        /*0068*/ 	.byte	0x04, 0x17
        /*006a*/ 	.short	(.L_25661 - .L_25660)
.L_25660:
        /*006c*/ 	.word	0x00000000
        /*0070*/ 	.short	0x000d
        /*0072*/ 	.short	0x0058
        /*0074*/ 	.byte	0x00, 0xf5, 0x21, 0x00


	//----- nvinfo : EIATTR_KPARAM_INFO
	.align		4
.L_25661:
        /*0078*/ 	.byte	0x04, 0x17
        /*007a*/ 	.short	(.L_25663 - .L_25662)
.L_25662:
        /*007c*/ 	.word	0x00000000
        /*0080*/ 	.short	0x000c
        /*0082*/ 	.short	0x0050
        /*0084*/ 	.byte	0x00, 0xf0, 0x11, 0x00


	//----- nvinfo : EIATTR_KPARAM_INFO
	.align		4
.L_25663:
        /*0088*/ 	.byte	0x04, 0x17
        /*008a*/ 	.short	(.L_25665 - .L_25664)
.L_25664:
        /*008c*/ 	.word	0x00000000
        /*0090*/ 	.short	0x000b
        /*0092*/ 	.short	0x004c
        /*0094*/ 	.byte	0x00, 0xf0, 0x11, 0x00


	//----- nvinfo : EIATTR_KPARAM_INFO
	.align		4
.L_25665:
        /*0098*/ 	.byte	0x04, 0x17
        /*009a*/ 	.short	(.L_25667 - .L_25666)
.L_25666:
        /*009c*/ 	.word	0x00000000
        /*00a0*/ 	.short	0x000a
        /*00a2*/ 	.short	0x0048
        /*00a4*/ 	.byte	0x00, 0xf0, 0x11, 0x00


	//----- nvinfo : EIATTR_KPARAM_INFO
	.align		4
.L_25667:
        /*00a8*/ 	.byte	0x04, 0x17
        /*00aa*/ 	.short	(.L_25669 - .L_25668)
.L_25668:
        /*00ac*/ 	.word	0x00000000
        /*00b0*/ 	.short	0x0009
        /*00b2*/ 	.short	0x0040
        /*00b4*/ 	.byte	0x00, 0xf5, 0x21, 0x00


	//----- nvinfo : EIATTR_KPARAM_INFO
	.align		4
.L_25669:
        /*00b8*/ 	.byte	0x04, 0x17
        /*00ba*/ 	.short	(.L_25671 - .L_25670)
.L_25670:
        /*00bc*/ 	.word	0x00000000
        /*00c0*/ 	.short	0x0008
        /*00c2*/ 	.short	0x0038
        /*00c4*/ 	.byte	0x00, 0xf0, 0x11, 0x00


	//----- nvinfo : EIATTR_KPARAM_INFO
	.align		4
.L_25671:
        /*00c8*/ 	.byte	0x04, 0x17
        /*00ca*/ 	.short	(.L_25673 - .L_25672)
.L_25672:
        /*00cc*/ 	.word	0x00000000
        /*00d0*/ 	.short	0x0007
        /*00d2*/ 	.short	0x0030
        /*00d4*/ 	.byte	0x00, 0xf5, 0x21, 0x00


	//----- nvinfo : EIATTR_KPARAM_INFO
	.align		4
.L_25673:
        /*00d8*/ 	.byte	0x04, 0x17
        /*00da*/ 	.short	(.L_25675 - .L_25674)
.L_25674:
        /*00dc*/ 	.word	0x00000000
        /*00e0*/ 	.short	0x0006
        /*00e2*/ 	.short	0x0028
        /*00e4*/ 	.byte	0x00, 0xf5, 0x21, 0x00


	//----- nvinfo : EIATTR_KPARAM_INFO
	.align		4
.L_25675:
        /*00e8*/ 	.byte	0x04, 0x17
        /*00ea*/ 	.short	(.L_25677 - .L_25676)
.L_25676:
        /*00ec*/ 	.word	0x00000000
        /*00f0*/ 	.short	0x0005
        /*00f2*/ 	.short	0x0024
        /*00f4*/ 	.byte	0x00, 0xf0, 0x11, 0x00


	//----- nvinfo : EIATTR_KPARAM_INFO
	.align		4
.L_25677:
        /*00f8*/ 	.byte	0x04, 0x17
        /*00fa*/ 	.short	(.L_25679 - .L_25678)
.L_25678:
        /*00fc*/ 	.word	0x00000000
        /*0100*/ 	.short	0x0004
        /*0102*/ 	.short	0x0020
        /*0104*/ 	.byte	0x00, 0xf0, 0x11, 0x00


	//----- nvinfo : EIATTR_KPARAM_INFO
	.align		4
.L_25679:
        /*0108*/ 	.byte	0x04, 0x17
        /*010a*/ 	.short	(.L_25681 - .L_25680)
.L_25680:
        /*010c*/ 	.word	0x00000000
        /*0110*/ 	.short	0x0003
        /*0112*/ 	.short	0x0018
        /*0114*/ 	.byte	0x00, 0xf5, 0x21, 0x00


	//----- nvinfo : EIATTR_KPARAM_INFO
	.align		4
.L_25681:
        /*0118*/ 	.byte	0x04, 0x17
        /*011a*/ 	.short	(.L_25683 - .L_25682)
.L_25682:
        /*011c*/ 	.word	0x00000000
        /*0120*/ 	.short	0x0002
        /*0122*/ 	.short	0x0010
        /*0124*/ 	.byte	0x00, 0xf5, 0x21, 0x00


	//----- nvinfo : EIATTR_KPARAM_INFO
	.align		4
.L_25683:
        /*0128*/ 	.byte	0x04, 0x17
        /*012a*/ 	.short	(.L_25685 - .L_25684)
.L_25684:
        /*012c*/ 	.word	0x00000000
        /*0130*/ 	.short	0x0001
        /*0132*/ 	.short	0x0008
        /*0134*/ 	.byte	0x00, 0xf5, 0x21, 0x00


	//----- nvinfo : EIATTR_KPARAM_INFO
	.align		4
.L_25685:
        /*0138*/ 	.byte	0x04, 0x17
        /*013a*/ 	.short	(.L_25687 - .L_25686)
.L_25686:
        /*013c*/ 	.word	0x00000000
        /*0140*/ 	.short	0x0000
        /*0142*/ 	.short	0x0000
        /*0144*/ 	.byte	0x00, 0xf5, 0x21, 0x00


	//----- nvinfo : EIATTR_SPARSE_MMA_MASK
	.align		4
.L_25687:
        /*0148*/ 	.byte	0x03, 0x50
        /*014a*/ 	.short	0x0000


	//----- nvinfo : EIATTR_MAXREG_COUNT
	.align		4
        /*014c*/ 	.byte	0x03, 0x1b
        /*014e*/ 	.short	0x00ff


	//----- nvinfo : EIATTR_NUM_BARRIERS
	.align		4
        /*0150*/ 	.byte	0x02, 0x4c
        /*0152*/ 	.byte	0x01
	.zero		1


	//----- nvinfo : EIATTR_MERCURY_ISA_VERSION
	.align		4
        /*0154*/ 	.byte	0x03, 0x5f
        /*0156*/ 	.short	0x0101


	//----- nvinfo : EIATTR_COOP_GROUP_MASK_REGIDS
	.align		4
        /*0158*/ 	.byte	0x04, 0x29
        /*015a*/ 	.short	(.L_25689 - .L_25688)


	//   ....[0]....
.L_25688:
        /*015c*/ 	.word	0xffffffff


	//   ....[1]....
        /*0160*/ 	.word	0xffffffff


	//   ....[2]....
        /*0164*/ 	.word	0xffffffff


	//   ....[3]....
        /*0168*/ 	.word	0xffffffff


	//   ....[4]....
        /*016c*/ 	.word	0xffffffff


	//   ....[5]....
        /*0170*/ 	.word	0xffffffff


	//   ....[6]....
        /*0174*/ 	.word	0xffffffff


	//   ....[7]....
        /*0178*/ 	.word	0xffffffff


	//   ....[8]....
        /*017c*/ 	.word	0xffffffff


	//   ....[9]....
        /*0180*/ 	.word	0xffffffff


	//   ....[10]....
        /*0184*/ 	.word	0xffffffff


	//   ....[11]....
        /*0188*/ 	.word	0xffffffff


	//   ....[12]....
        /*018c*/ 	.word	0xffffffff


	//   ....[13]....
        /*0190*/ 	.word	0xffffffff


	//   ....[14]....
        /*0194*/ 	.word	0xffffffff


	//   ....[15]....
        /*0198*/ 	.word	0xffffffff


	//   ....[16]....
        /*019c*/ 	.word	0xffffffff


	//   ....[17]....
        /*01a0*/ 	.word	0xffffffff


	//   ....[18]....
        /*01a4*/ 	.word	0xffffffff


	//   ....[19]....
        /*01a8*/ 	.word	0xffffffff


	//   ....[20]....
        /*01ac*/ 	.word	0xffffffff


	//   ....[21]....
        /*01b0*/ 	.word	0xffffffff


	//   ....[22]....
        /*01b4*/ 	.word	0xffffffff


	//   ....[23]....
        /*01b8*/ 	.word	0xffffffff


	//   ....[24]....
        /*01bc*/ 	.word	0xffffffff


	//   ....[25]....
        /*01c0*/ 	.word	0xffffffff


	//   ....[26]....
        /*01c4*/ 	.word	0xffffffff


	//   ....[27]....
        /*01c8*/ 	.word	0xffffffff


	//   ....[28]....
        /*01cc*/ 	.word	0xffffffff


	//   ....[29]....
        /*01d0*/ 	.word	0xffffffff


	//   ....[30]....
        /*01d4*/ 	.word	0xffffffff


	//   ....[31]....
        /*01d8*/ 	.word	0xffffffff


	//   ....[32]....
        /*01dc*/ 	.word	0x05000008


	//   ....[33]....
        /*01e0*/ 	.word	0x05000008


	//   ....[34]....
        /*01e4*/ 	.word	0x05000008


	//   ....[35]....
        /*01e8*/ 	.word	0x05000008


	//   ....[36]....
        /*01ec*/ 	.word	0x05000008


	//----- nvinfo : EIATTR_COOP_GROUP_INSTR_OFFSETS
	.align		4
.L_25689:
        /*01f0*/ 	.byte	0x04, 0x28
        /*01f2*/ 	.short	(.L_25691 - .L_25690)


	//   ....[0]....
.L_25690:
        /*01f4*/ 	.word	0x000024c0


	//   ....[1]....
        /*01f8*/ 	.word	0x00002670


	//   ....[2]....
        /*01fc*/ 	.word	0x00002690


	//   ....[3]....
        /*0200*/ 	.word	0x000026b0


	//   ....[4]....
        /*0204*/ 	.word	0x000026d0


	//   ....[5]....
        /*0208*/ 	.word	0x000027d0


	//   ....[6]....
        /*020c*/ 	.word	0x00002800


	//   ....[7]....
        /*0210*/ 	.word	0x00002840


	//   ....[8]....
        /*0214*/ 	.word	0x00003670


	//   ....[9]....
        /*0218*/ 	.word	0x000036b0


	//   ....[10]....
        /*021c*/ 	.word	0x000036d0


	//   ....[11]....
        /*0220*/ 	.word	0x000036f0


	//   ....[12]....
        /*0224*/ 	.word	0x00003710


	//   ....[13]....
        /*0228*/ 	.word	0x00003760


	//   ....[14]....
        /*022c*/ 	.word	0x00003780


	//   ....[15]....
        /*0230*/ 	.word	0x000037a0


	//   ....[16]....
        /*0234*/ 	.word	0x00006eb0


	//   ....[17]....
        /*0238*/ 	.word	0x00006ee0


	//   ....[18]....
        /*023c*/ 	.word	0x00006f00


	//   ....[19]....
        /*0240*/ 	.word	0x00006f10


	//   ....[20]....
        /*0244*/ 	.word	0x00006f20


	//   ....[21]....
        /*0248*/ 	.word	0x00006f30


	//   ....[22]....
        /*024c*/ 	.word	0x00006f40


	//   ....[23]....
        /*0250*/ 	.word	0x00006f70


	//   ....[24]....
        /*0254*/ 	.word	0x00006fa0


	//   ....[25]....
        /*0258*/ 	.word	0x00006fd0


	//   ....[26]....
        /*025c*/ 	.word	0x00007000


	//   ....[27]....
        /*0260*/ 	.word	0x00007020


	//   ....[28]....
        /*0264*/ 	.word	0x00007040


	//   ....[29]....
        /*0268*/ 	.word	0x00007060


	//   ....[30]....
        /*026c*/ 	.word	0x00007080


	//   ....[31]....
        /*0270*/ 	.word	0x000070a0


	//   ....[32]....
        /*0274*/ 	.word	0x00007ca0


	//   ....[33]....
        /*0278*/ 	.word	0x00007d50


	//   ....[34]....
        /*027c*/ 	.word	0x00007df0


	//   ....[35]....
        /*0280*/ 	.word	0x00007e60


	//   ....[36]....
        /*0284*/ 	.word	0x00007ec0


	//----- nvinfo : EIATTR_VRC_CTA_INIT_COUNT
	.align		4
.L_25691:
        /*0288*/ 	.byte	0x02, 0x4a
	.zero		1
	.zero		1


	//----- nvinfo : EIATTR_EXIT_INSTR_OFFSETS
	.align		4
        /*028c*/ 	.byte	0x04, 0x1c
        /*028e*/ 	.short	(.L_25693 - .L_25692)


	//   ....[0]....
.L_25692:
        /*0290*/ 	.word	0x00007920


	//   ....[1]....
        /*0294*/ 	.word	0x00007980


	//   ....[2]....
        /*0298*/ 	.word	0x00007c30


	//----- nvinfo : EIATTR_CRS_STACK_SIZE
	.align		4
.L_25693:
        /*029c*/ 	.byte	0x04, 0x1e
        /*029e*/ 	.short	(.L_25695 - .L_25694)
.L_25694:
        /*02a0*/ 	.word	0x00000000


	//----- nvinfo : EIATTR_CBANK_PARAM_SIZE
	.align		4
.L_25695:
        /*02a4*/ 	.byte	0x03, 0x19
        /*02a6*/ 	.short	0x007c


	//----- nvinfo : EIATTR_PARAM_CBANK
	.align		4
        /*02a8*/ 	.byte	0x04, 0x0a
        /*02aa*/ 	.short	(.L_25697 - .L_25696)
	.align		4
.L_25696:
        /*02ac*/ 	.word	index@(.nv.constant0._ZN4vllm25paged_attention_v1_kernelIttLi256ELi16ELi128ELNS_18Fp8KVCacheDataTypeE0ELb0EEEvPT_PKS2_PKT0_S8_ifPKiSA_iPKfiiiSC_SC_iiiii)
        /*02b0*/ 	.short	0x0380
        /*02b2*/ 	.short	0x007c


	//----- nvinfo : EIATTR_SW_WAR
	.align		4
.L_25697:
        /*02b4*/ 	.byte	0x04, 0x36
        /*02b6*/ 	.short	(.L_25699 - .L_25698)
.L_25698:
        /*02b8*/ 	.word	0x00000008
.L_25699:


//--------------------- .nv.info._ZN4vllm25paged_attention_v1_kernelIttLi192ELi16ELi128ELNS_18Fp8KVCacheDataTypeE0ELb0EEEvPT_PKS2_PKT0_S8_ifPKiSA_iPKfiiiSC_SC_iiiii --------------------------
	.section	.nv.info._ZN4vllm25paged_attention_v1_kernelIttLi192ELi16ELi128ELNS_18Fp8KVCacheDataTypeE0ELb0EEEvPT_PKS2_PKT0_S8_ifPKiSA_iPKfiiiSC_SC_iiiii,"",@"SHT_CUDA_INFO"
	.sectionflags	@""
	.align	4


	//----- nvinfo : EIATTR_CUDA_API_VERSION
	.align		4
        /*0000*/ 	.byte	0x04, 0x37
        /*0002*/ 	.short	(.L_25701 - .L_25700)
.L_25700:
        /*0004*/ 	.word	0x00000082


	//----- nvinfo : EIATTR_KPARAM_INFO
	.align		4
.L_25701:
        /*0008*/ 	.byte	0x04, 0x17
        /*000a*/ 	.short	(.L_25703 - .L_25702)
.L_25702:
        /*000c*/ 	.word	0x00000000
        /*0010*/ 	.short	0x0013
        /*0012*/ 	.short	0x0078
        /*0014*/ 	.byte	0x00, 0xf0, 0x11, 0x00


	//----- nvinfo : EIATTR_KPARAM_INFO
	.align		4
.L_25703:
        /*0018*/ 	.byte	0x04, 0x17
        /*001a*/ 	.short	(.L_25705 - .L_25704)
.L_25704:
        /*001c*/ 	.word	0x00000000
        /*0020*/ 	.short	0x0012
        /*0022*/ 	.short	0x0074
        /*0024*/ 	.byte	0x00, 0xf0, 0x11, 0x00


	//----- nvinfo : EIATTR_KPARAM_INFO
	.align		4
.L_25705:
        /*0028*/ 	.byte	0x04, 0x17
        /*002a*/ 	.short	(.L_25707 - .L_25706)
.L_25706:
        /*002c*/ 	.word	0x00000000
        /*0030*/ 	.short	0x0011
        /*0032*/ 	.short	0x0070
        /*0034*/ 	.byte	0x00, 0xf0, 0x11, 0x00


	//----- nvinfo : EIATTR_KPARAM_INFO
	.align		4
.L_25707:
        /*0038*/ 	.byte	0x04, 0x17
        /*003a*/ 	.short	(.L_25709 - .L_25708)
.L_25708:
        /*003c*/ 	.word	0x00000000
        /*0040*/ 	.short	0x0010
        /*0042*/ 	.short	0x006c
        /*0044*/ 	.byte	0x00, 0xf0, 0x11, 0x00


	//----- nvinfo : EIATTR_KPARAM_INFO
	.align		4
.L_25709:
        /*0048*/ 	.byte	0x04, 0x17
        /*004a*/ 	.short	(.L_25711 - .L_25710)
.L_25710:
        /*004c*/ 	.word	0x00000000
        /*0050*/ 	.short	0x000f
        /*0052*/ 	.short	0x0068
        /*0054*/ 	.byte	0x00, 0xf0, 0x11, 0x00


	//----- nvinfo : EIATTR_KPARAM_INFO
	.align		4
.L_25711:
        /*0058*/ 	.byte	0x04, 0x17
        /*005a*/ 	.short	(.L_25713 - .L_25712)
.L_25712:
        /*005c*/ 	.word	0x00000000
        /*0060*/ 	.short	0x000e
        /*0062*/ 	.short	0x0060
        /*0064*/ 	.byte	0x00, 0xf5, 0x21, 0x00


	//----- nvinfo : EIATTR_KPARAM_INFO
	.align		4
.L_25713:
        /*0068*/ 	.byte	0x04, 0x17
        /*006a*/ 	.short	(.L_25715 - .L_25714)
.L_25714:
        /*006c*/ 	.word	0x00000000
        /*0070*/ 	.short	0x000d
        /*0072*/ 	.short	0x0058
        /*0074*/ 	.byte	0x00, 0xf5, 0x21, 0x00


	//----- nvinfo : EIATTR_KPARAM_INFO
	.align		4
.L_25715:
        /*0078*/ 	.byte	0x04, 0x17
        /*007a*/ 	.short	(.L_25717 - .L_25716)
.L_25716:
        /*007c*/ 	.word	0x00000000
        /*0080*/ 	.short	0x000c
        /*0082*/ 	.short	0x0050
        /*0084*/ 	.byte	0x00, 0xf0, 0x11, 0x00


	//----- nvinfo : EIATTR_KPARAM_INFO
	.align		4
.L_25717:
        /*0088*/ 	.byte	0x04, 0x17
        /*008a*/ 	.short	(.L_25719 - .L_25718)
.L_25718:
        /*008c*/ 	.word	0x00000000
        /*0090*/ 	.short	0x000b
        /*0092*/ 	.short	0x004c
        /*0094*/ 	.byte	0x00, 0xf0, 0x11, 0x00


	//----- nvinfo : EIATTR_KPARAM_INFO
	.align		4
.L_25719:
        /*0098*/ 	.byte	0x04, 0x17
        /*009a*/ 	.short	(.L_25721 - .L_25720)
.L_25720:
        /*009c*/ 	.word	0x00000000
        /*00a0*/ 	.short	0x000a
        /*00a2*/ 	.short	0x0048
        /*00a4*/ 	.byte	0x00, 0xf0, 0x11, 0x00


	//----- nvinfo : EIATTR_KPARAM_INFO
	.align		4
.L_25721:
        /*00a8*/ 	.byte	0x04, 0x17
        /*00aa*/ 	.short	(.L_25723 - .L_25722)
.L_25722:
        /*00ac*/ 	.word	0x00000000
        /*00b0*/ 	.short	0x0009
        /*00b2*/ 	.short	0x0040
        /*00b4*/ 	.byte	0x00, 0xf5, 0x21, 0x00


	//----- nvinfo : EIATTR_KPARAM_INFO
	.align		4
.L_25723:
        /*00b8*/ 	.byte	0x04, 0x17
        /*00ba*/ 	.short	(.L_25725 - .L_25724)
.L_25724:
        /*00bc*/ 	.word	0x00000000
        /*00c0*/ 	.short	0x0008
        /*00c2*/ 	.short	0x0038
        /*00c4*/ 	.byte	0x00, 0xf0, 0x11, 0x00


	//----- nvinfo : EIATTR_KPARAM_INFO
	.align		4
.L_25725:
        /*00c8*/ 	.byte	0x04, 0x17
        /*00ca*/ 	.short	(.L_25727 - .L_25726)
.L_25726:
        /*00cc*/ 	.word	0x00000000
        /*00d0*/ 	.short	0x0007
        /*00d2*/ 	.short	0x0030
        /*00d4*/ 	.byte	0x00, 0xf5, 0x21, 0x00


	//----- nvinfo : EIATTR_KPARAM_INFO
	.align		4
.L_25727:
        /*00d8*/ 	.byte	0x04, 0x17
        /*00da*/ 	.short	(.L_25729 - .L_25728)
.L_25728:
        /*00dc*/ 	.word	0x00000000
        /*00e0*/ 	.short	0x0006
        /*00e2*/ 	.short	0x0028
        /*00e4*/ 	.byte	0x00, 0xf5, 0x21, 0x00


	//----- nvinfo : EIATTR_KPARAM_INFO
	.align		4
.L_25729:
        /*00e8*/ 	.byte	0x04, 0x17
        /*00ea*/ 	.short	(.L_25731 - .L_25730)
.L_25730:
        /*00ec*/ 	.word	0x00000000
        /*00f0*/ 	.short	0x0005
        /*00f2*/ 	.short	0x0024
        /*00f4*/ 	.byte	0x00, 0xf0, 0x11, 0x00


	//----- nvinfo : EIATTR_KPARAM_INFO
	.align		4
.L_25731:
        /*00f8*/ 	.byte	0x04, 0x17
        /*00fa*/ 	.short	(.L_25733 - .L_25732)
.L_25732:
        /*00fc*/ 	.word	0x00000000
        /*0100*/ 	.short	0x0004
        /*0102*/ 	.short	0x0020
        /*0104*/ 	.byte	0x00, 0xf0, 0x11, 0x00


	//----- nvinfo : EIATTR_KPARAM_INFO
	.align		4
.L_25733:
        /*0108*/ 	.byte	0x04, 0x17
        /*010a*/ 	.short	(.L_25735 - .L_25734)
.L_25734:
        /*010c*/ 	.word	0x00000000
        /*0110*/ 	.short	0x0003
        /*0112*/ 	.short	0x0018
        /*0114*/ 	.byte	0x00, 0xf5, 0x21, 0x00


	//----- nvinfo : EIATTR_KPARAM_INFO
	.align		4
.L_25735:
        /*0118*/ 	.byte	0x04, 0x17
        /*011a*/ 	.short	(.L_25737 - .L_25736)
.L_25736:
        /*011c*/ 	.word	0x00000000
        /*0120*/ 	.short	0x0002
        /*0122*/ 	.short	0x0010
        /*0124*/ 	.byte	0x00, 0xf5, 0x21, 0x00


	//----- nvinfo : EIATTR_KPARAM_INFO
	.align		4
.L_25737:
        /*0128*/ 	.byte	0x04, 0x17
        /*012a*/ 	.short	(.L_25739 - .L_25738)
.L_25738:
        /*012c*/ 	.word	0x00000000
        /*0130*/ 	.short	0x0001
        /*0132*/ 	.short	0x0008
        /*0134*/ 	.byte	0x00, 0xf5, 0x21, 0x00


	//----- nvinfo : EIATTR_KPARAM_INFO
	.align		4
.L_25739:
        /*0138*/ 	.byte	0x04, 0x17
        /*013a*/ 	.short	(.L_25741 - .L_25740)
.L_25740:
        /*013c*/ 	.word	0x00000000
        /*0140*/ 	.short	0x0000
        /*0142*/ 	.short	0x0000
        /*0144*/ 	.byte	0x00, 0xf5, 0x21, 0x00


	//----- nvinfo : EIATTR_SPARSE_MMA_MASK
	.align		4
.L_25741:
        /*0148*/ 	.byte	0x03, 0x50
        /*014a*/ 	.short	0x0000


	//----- nvinfo : EIATTR_MAXREG_COUNT
	.align		4
        /*014c*/ 	.byte	0x03, 0x1b
        /*014e*/ 	.short	0x00ff


	//----- nvinfo : EIATTR_NUM_BARRIERS
	.align		4
        /*0150*/ 	.byte	0x02, 0x4c
        /*0152*/ 	.byte	0x01
	.zero		1


	//----- nvinfo : EIATTR_MERCURY_ISA_VERSION
	.align		4
        /*0154*/ 	.byte	0x03, 0x5f
        /*0156*/ 	.short	0x0101


	//----- nvinfo : EIATTR_COOP_GROUP_MASK_REGIDS
	.align		4
        /*0158*/ 	.byte	0x04, 0x29
        /*015a*/ 	.short	(.L_25743 - .L_25742)


	//   ....[0]....
.L_25742:
        /*015c*/ 	.word	0xffffffff


	//   ....[1]....
        /*0160*/ 	.word	0xffffffff


	//   ....[2]....
        /*0164*/ 	.word	0xffffffff


	//   ....[3]....
        /*0168*/ 	.word	0xffffffff


	//   ....[4]....
        /*016c*/ 	.word	0xffffffff


	//   ....[5]....
        /*0170*/ 	.word	0xffffffff


	//   ....[6]....
        /*0174*/ 	.word	0xffffffff


	//   ....[7]....
        /*0178*/ 	.word	0xffffffff


	//   ....[8]....
        /*017c*/ 	.word	0xffffffff


	//   ....[9]....
        /*0180*/ 	.word	0xffffffff


	//   ....[10]....
        /*0184*/ 	.word	0xffffffff


	//   ....[11]....
        /*0188*/ 	.word	0xffffffff


	//   ....[12]....
        /*018c*/ 	.word	0xffffffff


	//   ....[13]....
        /*0190*/ 	.word	0xffffffff


	//   ....[14]....
        /*0194*/ 	.word	0xffffffff


	//   ....[15]....
        /*0198*/ 	.word	0xffffffff


	//   ....[16]....
        /*019c*/ 	.word	0xffffffff


	//   ....[17]....
        /*01a0*/ 	.word	0xffffffff


	//   ....[18]....
        /*01a4*/ 	.word	0xffffffff


	//   ....[19]....
        /*01a8*/ 	.word	0xffffffff


	//   ....[20]....
        /*01ac*/ 	.word	0xffffffff


	//   ....[21]....
        /*01b0*/ 	.word	0xffffffff


	//   ....[22]....
        /*01b4*/ 	.word	0xffffffff


	//   ....[23]....
        /*01b8*/ 	.word	0xffffffff


	//   ....[24]....
        /*01bc*/ 	.word	0xffffffff


	//   ....[25]....
        /*01c0*/ 	.word	0xffffffff


	//   ....[26]....
        /*01c4*/ 	.word	0xffffffff


	//   ....[27]....
        /*01c8*/ 	.word	0xffffffff


	//   ....[28]....
        /*01cc*/ 	.word	0x05000007


	//   ....[29]....
        /*01d0*/ 	.word	0x05000007


	//   ....[30]....
        /*01d4*/ 	.word	0x05000007


	//   ....[31]....
        /*01d8*/ 	.word	0x05000007


	//   ....[32]....
        /*01dc*/ 	.word	0x05000007


	//----- nvinfo : EIATTR_COOP_GROUP_INSTR_OFFSETS
	.align		4
.L_25743:
        /*01e0*/ 	.byte	0x04, 0x28
        /*01e2*/ 	.short	(.L_25745 - .L_25744)


	//   ....[0]....
.L_25744:
        /*01e4*/ 	.word	0x00001dd0


	//   ....[1]....
        /*01e8*/ 	.word	0x00001fa0


	//   ....[2]....
        /*01ec*/ 	.word	0x00001fc0


	//   ....[3]....
        /*01f0*/ 	.word	0x00001fe0


	//   ....[4]....
        /*01f4*/ 	.word	0x00002000


	//   ....[5]....
        /*01f8*/ 	.word	0x000020f0


	//   ....[6]....
        /*01fc*/ 	.word	0x00002120


	//   ....[7]....
        /*0200*/ 	.word	0x00002160


	//   ....[8]....
        /*0204*/ 	.word	0x00002f90


	//   ....[9]....
        /*0208*/ 	.word	0x00002fd0


	//   ....[10]....
        /*020c*/ 	.word	0x00002ff0


	//   ....[11]....
        /*0210*/ 	.word	0x00003010


	//   ....[12]....
        /*0214*/ 	.word	0x00003030


	//   ....[13]....
        /*0218*/ 	.word	0x00003080


	//   ....[14]....
        /*021c*/ 	.word	0x000030a0


	//   ....[15]....
        /*0220*/ 	.word	0x000030c0


	//   ....[16]....
        /*0224*/ 	.word	0x00005d20


	//   ....[17]....
        /*0228*/ 	.word	0x00005d60


	//   ....[18]....
        /*022c*/ 	.word	0x00005da0


	//   ....[19]....
        /*0230*/ 	.word	0x00005de0


	//   ....[20]....
        /*0234*/ 	.word	0x00005e10


	//   ....[21]....
        /*0238*/ 	.word	0x00005e30


	//   ....[22]....
        /*023c*/ 	.word	0x00005e60


	//   ....[23]....
        /*0240*/ 	.word	0x00005e80


	//   ....[24]....
        /*0244*/ 	.word	0x00005eb0


	//   ....[25]....
        /*0248*/ 	.word	0x00005ed0


	//   ....[26]....
        /*024c*/ 	.word	0x00005ef0


	//   ....[27]....
        /*0250*/ 	.word	0x00005f10


	//   ....[28]....
        /*0254*/ 	.word	0x000067f0


	//   ....[29]....
        /*0258*/ 	.word	0x000068a0


	//   ....[30]....
        /*025c*/ 	.word	0x00006940


	//   ....[31]....
        /*0260*/ 	.word	0x000069b0


	//   ....[32]....
        /*0264*/ 	.word	0x00006a20


	//----- nvinfo : EIATTR_VRC_CTA_INIT_COUNT
	.align		4
.L_25745:
        /*0268*/ 	.byte	0x02, 0x4a
	.zero		1
	.zero		1


	//----- nvinfo : EIATTR_EXIT_INSTR_OFFSETS
	.align		4
        /*026c*/ 	.byte	0x04, 0x1c
        /*026e*/ 	.short	(.L_25747 - .L_25746)


	//   ....[0]....
.L_25746:
        /*0270*/ 	.word	0x00006510


	//   ....[1]....
        /*0274*/ 	.word	0x00006550


	//   ....[2]....
        /*0278*/ 	.word	0x00006780


	//----- nvinfo : EIATTR_CRS_STACK_SIZE
	.align		4
.L_25747:
        /*027c*/ 	.byte	0x04, 0x1e
        /*027e*/ 	.short	(.L_25749 - .L_25748)
.L_25748:
        /*0280*/ 	.word	0x00000000


	//----- nvinfo : EIATTR_CBANK_PARAM_SIZE
	.align		4
.L_25749:
        /*0284*/ 	.byte	0x03, 0x19
        /*0286*/ 	.short	0x007c


	//----- nvinfo : EIATTR_PARAM_CBANK
	.align		4
        /*0288*/ 	.byte	0x04, 0x0a
        /*028a*/ 	.short	(.L_25751 - .L_25750)
	.align		4
.L_25750:
        /*028c*/ 	.word	index@(.nv.constant0._ZN4vllm25paged_attention_v1_kernelIttLi192ELi16ELi128ELNS_18Fp8KVCacheDataTypeE0ELb0EEEvPT_PKS2_PKT0_S8_ifPKiSA_iPKfiiiSC_SC_iiiii)
        /*0290*/ 	.short	0x0380
        /*0292*/ 	.short	0x007c


	//----- nvinfo : EIATTR_SW_WAR
	.align		4
.L_25751:
        /*0294*/ 	.byte	0x04, 0x36
        /*0296*/ 	.short	(.L_25753 - .L_25752)
.L_25752:
        /*0298*/ 	.word	0x00000008
.L_25753:


//--------------------- .nv.info._ZN4vllm25paged_attention_v1_kernelIttLi128ELi16ELi128ELNS_18Fp8KVCacheDataTypeE0ELb0EEEvPT_PKS2_PKT0_S8_ifPKiSA_iPKfiiiSC_SC_iiiii --------------------------
	.section	.nv.info._ZN4vllm25paged_attention_v1_kernelIttLi128ELi16ELi128ELNS_18Fp8KVCacheDataTypeE0ELb0EEEvPT_PKS2_PKT0_S8_ifPKiSA_iPKfiiiSC_SC_iiiii,"",@"SHT_CUDA_INFO"
	.sectionflags	@""
	.align	4


	//----- nvinfo : EIATTR_CUDA_API_VERSION
	.align		4
        /*0000*/ 	.byte	0x04, 0x37
        /*0002*/ 	.short	(.L_25755 - .L_25754)
.L_25754:
        /*0004*/ 	.word	0x00000082


	//----- nvinfo : EIATTR_KPARAM_INFO
	.align		4
.L_25755:
        /*0008*/ 	.byte	0x04, 0x17
        /*000a*/ 	.short	(.L_25757 - .L_25756)
.L_25756:
        /*000c*/ 	.word	0x00000000
        /*0010*/ 	.short	0x0013
        /*0012*/ 	.short	0x0078
        /*0014*/ 	.byte	0x00, 0xf0, 0x11, 0x00


	//----- nvinfo : EIATTR_KPARAM_INFO
	.align		4
.L_25757:
        /*0018*/ 	.byte	0x04, 0x17
        /*001a*/ 	.short	(.L_25759 - .L_25758)
.L_25758:
        /*001c*/ 	.word	0x00000000
        /*0020*/ 	.short	0x0012
        /*0022*/ 	.short	0x0074
        /*0024*/ 	.byte	0x00, 0xf0, 0x11, 0x00


	//----- nvinfo : EIATTR_KPARAM_INFO
	.align		4
.L_25759:
        /*0028*/ 	.byte	0x04, 0x17
        /*002a*/ 	.short	(.L_25761 - .L_25760)
.L_25760:
        /*002c*/ 	.word	0x00000000
        /*0030*/ 	.short	0x0011
        /*0032*/ 	.short	0x0070
        /*0034*/ 	.byte	0x00, 0xf0, 0x11, 0x00


	//----- nvinfo : EIATTR_KPARAM_INFO
	.align		4
.L_25761:
        /*0038*/ 	.byte	0x04, 0x17
        /*003a*/ 	.short	(.L_25763 - .L_25762)
.L_25762:
        /*003c*/ 	.word	0x00000000
        /*0040*/ 	.short	0x0010
        /*0042*/ 	.short	0x006c
        /*0044*/ 	.byte	0x00, 0xf0, 0x11, 0x00


	//----- nvinfo : EIATTR_KPARAM_INFO
	.align		4
.L_25763:
        /*0048*/ 	.byte	0x04, 0x17
        /*004a*/ 	.short	(.L_25765 - .L_25764)
.L_25764:
        /*004c*/ 	.word	0x00000000
        /*0050*/ 	.short	0x000f
        /*0052*/ 	.short	0x0068
        /*0054*/ 	.byte	0x00, 0xf0, 0x11, 0x00


	//----- nvinfo : EIATTR_KPARAM_INFO
	.align		4
.L_25765:
        /*0058*/ 	.byte	0x04, 0x17
        /*005a*/ 	.short	(.L_25767 - .L_25766)
.L_25766:
        /*005c*/ 	.word	0x00000000
        /*0060*/ 	.short	0x000e
        /*0062*/ 	.short	0x0060
        /*0064*/ 	.byte	0x00, 0xf5, 0x21, 0x00


	//----- nvinfo : EIATTR_KPARAM_INFO
	.align		4
.L_25767:
        /*0068*/ 	.byte	0x04, 0x17
        /*006a*/ 	.short	(.L_25769 - .L_25768)
.L_25768:
        /*006c*/ 	.word	0x00000000
        /*0070*/ 	.short	0x000d
        /*0072*/ 	.short	0x0058
        /*0074*/ 	.byte	0x00, 0xf5, 0x21, 0x00


	//----- nvinfo : EIATTR_KPARAM_INFO
	.align		4
.L_25769:
        /*0078*/ 	.byte	0x04, 0x17
        /*007a*/ 	.short	(.L_25771 - .L_25770)
.L_25770:
        /*007c*/ 	.word	0x00000000
        /*0080*/ 	.short	0x000c
        /*0082*/ 	.short	0x0050
        /*0084*/ 	.byte	0x00, 0xf0, 0x11, 0x00


	//----- nvinfo : EIATTR_KPARAM_INFO
	.align		4
.L_25771:
        /*0088*/ 	.byte	0x04, 0x17
        /*008a*/ 	.short	(.L_25773 - .L_25772)
.L_25772:
        /*008c*/ 	.word	0x00000000
        /*0090*/ 	.short	0x000b
        /*0092*/ 	.short	0x004c
        /*0094*/ 	.byte	0x00, 0xf0, 0x11, 0x00


	//----- nvinfo : EIATTR_KPARAM_INFO
	.align		4
.L_25773:
        /*0098*/ 	.byte	0x04, 0x17
        /*009a*/ 	.short	(.L_25775 - .L_25774)
.L_25774:
        /*009c*/ 	.word	0x00000000
        /*00a0*/ 	.short	0x000a
        /*00a2*/ 	.short	0x0048
        /*00a4*/ 	.byte	0x00, 0xf0, 0x11, 0x00


	//----- nvinfo : EIATTR_KPARAM_INFO
	.align		4
.L_25775:
        /*00a8*/ 	.byte	0x04, 0x17
        /*00aa*/ 	.short	(.L_25777 - .L_25776)
.L_25776:
        /*00ac*/ 	.word	0x00000000
        /*00b0*/ 	.short	0x0009
        /*00b2*/ 	.short	0x0040
        /*00b4*/ 	.byte	0x00, 0xf5, 0x21, 0x00


	//----- nvinfo : EIATTR_KPARAM_INFO
	.align		4
.L_25777:
        /*00b8*/ 	.byte	0x04, 0x17
        /*00ba*/ 	.short	(.L_25779 - .L_25778)
.L_25778:
        /*00bc*/ 	.word	0x00000000
        /*00c0*/ 	.short	0x0008
        /*00c2*/ 	.short	0x0038
        /*00c4*/ 	.byte	0x00, 0xf0, 0x11, 0x00


	//----- nvinfo : EIATTR_KPARAM_INFO
	.align		4
.L_25779:
        /*00c8*/ 	.byte	0x04, 0x17
        /*00ca*/ 	.short	(.L_25781 - .L_25780)
.L_25780:
        /*00cc*/ 	.word	0x00000000
        /*00d0*/ 	.short	0x0007
        /*00d2*/ 	.short	0x0030
        /*00d4*/ 	.byte	0x00, 0xf5, 0x21, 0x00


	//----- nvinfo : EIATTR_KPARAM_INFO
	.align		4
.L_25781:
        /*00d8*/ 	.byte	0x04, 0x17
        /*00da*/ 	.short	(.L_25783 - .L_25782)
.L_25782:
        /*00dc*/ 	.word	0x00000000
        /*00e0*/ 	.short	0x0006
        /*00e2*/ 	.short	0x0028
        /*00e4*/ 	.byte	0x00, 0xf5, 0x21, 0x00


	//----- nvinfo : EIATTR_KPARAM_INFO
	.align		4
.L_25783:
        /*00e8*/ 	.byte	0x04, 0x17
        /*00ea*/ 	.short	(.L_25785 - .L_25784)
.L_25784:
        /*00ec*/ 	.word	0x00000000
        /*00f0*/ 	.short	0x0005
        /*00f2*/ 	.short	0x0024
        /*00f4*/ 	.byte	0x00, 0xf0, 0x11, 0x00


	//----- nvinfo : EIATTR_KPARAM_INFO
	.align		4
.L_25785:
        /*00f8*/ 	.byte	0x04, 0x17
        /*00fa*/ 	.short	(.L_25787 - .L_25786)
.L_25786:
        /*00fc*/ 	.word	0x00000000
        /*0100*/ 	.short	0x0004
        /*0102*/ 	.short	0x0020
        /*0104*/ 	.byte	0x00, 0xf0, 0x11, 0x00


	//----- nvinfo : EIATTR_KPARAM_INFO
	.align		4
.L_25787:
        /*0108*/ 	.byte	0x04, 0x17
        /*010a*/ 	.short	(.L_25789 - .L_25788)
.L_25788:
        /*010c*/ 	.word	0x00000000
        /*0110*/ 	.short	0x0003
        /*0112*/ 	.short	0x0018
        /*0114*/ 	.byte	0x00, 0xf5, 0x21, 0x00


	//----- nvinfo : EIATTR_KPARAM_INFO
	.align		4
.L_25789:
        /*0118*/ 	.byte	0x04, 0x17
        /*011a*/ 	.short	(.L_25791 - .L_25790)
.L_25790:
        /*011c*/ 	.word	0x00000000
        /*0120*/ 	.short	0x0002
        /*0122*/ 	.short	0x0010
        /*0124*/ 	.byte	0x00, 0xf5, 0x21, 0x00


	//----- nvinfo : EIATTR_KPARAM_INFO
	.align		4
.L_25791:
        /*0128*/ 	.byte	0x04, 0x17
        /*012a*/ 	.short	(.L_25793 - .L_25792)
.L_25792:
        /*012c*/ 	.word	0x00000000
        /*0130*/ 	.short	0x0001
        /*0132*/ 	.short	0x0008
        /*0134*/ 	.byte	0x00, 0xf5, 0x21, 0x00


	//----- nvinfo : EIATTR_KPARAM_INFO
	.align		4
.L_25793:
        /*0138*/ 	.byte	0x04, 0x17
        /*013a*/ 	.short	(.L_25795 - .L_25794)
.L_25794:
        /*013c*/ 	.word	0x00000000
        /*0140*/ 	.short	0x0000
        /*0142*/ 	.short	0x0000
        /*0144*/ 	.byte	0x00, 0xf5, 0x21, 0x00


	//----- nvinfo : EIATTR_SPARSE_MMA_MASK
	.align		4
.L_25795:
        /*0148*/ 	.byte	0x03, 0x50
        /*014a*/ 	.short	0x0000


	//----- nvinfo : EIATTR_MAXREG_COUNT
	.align		4
        /*014c*/ 	.byte	0x03, 0x1b
        /*014e*/ 	.short	0x00ff


	//----- nvinfo : EIATTR_NUM_BARRIERS
	.align		4
        /*0150*/ 	.byte	0x02, 0x4c
        /*0152*/ 	.byte	0x01
	.zero		1


	//----- nvinfo : EIATTR_MERCURY_ISA_VERSION
	.align		4
        /*0154*/ 	.byte	0x03, 0x5f
        /*0156*/ 	.short	0x0101


	//----- nvinfo : EIATTR_COOP_GROUP_MASK_REGIDS
	.align		4
        /*0158*/ 	.byte	0x04, 0x29
        /*015a*/ 	.short	(.L_25797 - .L_25796)


	//   ....[0]....
.L_25796:
        /*015c*/ 	.word	0xffffffff


	//   ....[1]....
        /*0160*/ 	.word	0xffffffff


	//   ....[2]....
        /*0164*/ 	.word	0xffffffff


	//   ....[3]....
        /*0168*/ 	.word	0xffffffff


	//   ....[4]....
        /*016c*/ 	.word	0xffffffff


	//   ....[5]....
        /*0170*/ 	.word	0xffffffff


	//   ....[6]....
        /*0174*/ 	.word	0xffffffff


	//   ....[7]....
        /*0178*/ 	.word	0xffffffff


	//   ....[8]....
        /*017c*/ 	.word	0xffffffff


	//   ....[9]....
        /*0180*/ 	.word	0xffffffff


	//   ....[10]....
        /*0184*/ 	.word	0xffffffff


	//   ....[11]....
        /*0188*/ 	.word	0xffffffff


	//   ....[12]....
        /*018c*/ 	.word	0xffffffff


	//   ....[13]....
        /*0190*/ 	.word	0xffffffff


	//   ....[14]....
        /*0194*/ 	.word	0xffffffff


	//   ....[15]....
        /*0198*/ 	.word	0xffffffff


	//   ....[16]....
        /*019c*/ 	.word	0xffffffff


	//   ....[17]....
        /*01a0*/ 	.word	0xffffffff


	//   ....[18]....
        /*01a4*/ 	.word	0xffffffff


	//   ....[19]....
        /*01a8*/ 	.word	0xffffffff


	//   ....[20]....
        /*01ac*/ 	.word	0xffffffff


	//   ....[21]....
        /*01b0*/ 	.word	0xffffffff


	//   ....[22]....
        /*01b4*/ 	.word	0xffffffff


	//   ....[23]....
        /*01b8*/ 	.word	0xffffffff


	//   ....[24]....
        /*01bc*/ 	.word	0x05000007


	//   ....[25]....
        /*01c0*/ 	.word	0x05000007


	//   ....[26]....
        /*01c4*/ 	.word	0x05000007


	//   ....[27]....
        /*01c8*/ 	.word	0x05000007


	//   ....[28]....
        /*01cc*/ 	.word	0x05000007


	//----- nvinfo : EIATTR_COOP_GROUP_INSTR_OFFSETS
	.align		4
.L_25797:
        /*01d0*/ 	.byte	0x04, 0x28
        /*01d2*/ 	.short	(.L_25799 - .L_25798)


	//   ....[0]....
.L_25798:
        /*01d4*/ 	.word	0x00001710


	//   ....[1]....
        /*01d8*/ 	.word	0x000018e0


	//   ....[2]....
        /*01dc*/ 	.word	0x00001900


	//   ....[3]....
        /*01e0*/ 	.word	0x00001920


	//   ....[4]....
        /*01e4*/ 	.word	0x00001940


	//   ....[5]....
        /*01e8*/ 	.word	0x00001a20


	//   ....[6]....
        /*01ec*/ 	.word	0x00001a50


	//   ....[7]....
        /*01f0*/ 	.word	0x00001aa0


	//   ....[8]....
        /*01f4*/ 	.word	0x000028d0


	//   ....[9]....
        /*01f8*/ 	.word	0x00002910


	//   ....[10]....
        /*01fc*/ 	.word	0x00002930


	//   ....[11]....
        /*0200*/ 	.word	0x00002950


	//   ....[12]....
        /*0204*/ 	.word	0x00002970


	//   ....[13]....
        /*0208*/ 	.word	0x000029c0


	//   ....[14]....
        /*020c*/ 	.word	0x000029e0


	//   ....[15]....
        /*0210*/ 	.word	0x00002a00


	//   ....[16]....
        /*0214*/ 	.word	0x00004be0


	//   ....[17]....
        /*0218*/ 	.word	0x00004c20


	//   ....[18]....
        /*021c*/ 	.word	0x00004c50


	//   ....[19]....
        /*0220*/ 	.word	0x00004c80


	//   ....[20]....
        /*0224*/ 	.word	0x00004c90


	//   ....[21]....
        /*0228*/ 	.word	0x00004ca0


	//   ....[22]....
        /*022c*/ 	.word	0x00004cb0


	//   ....[23]....
        /*0230*/ 	.word	0x00004cd0


	//   ....[24]....
        /*0234*/ 	.word	0x000054b0


	//   ....[25]....
        /*0238*/ 	.word	0x00005560


	//   ....[26]....
        /*023c*/ 	.word	0x00005600


	//   ....[27]....
        /*0240*/ 	.word	0x00005670


	//   ....[28]....
        /*0244*/ 	.word	0x000056e0


	//----- nvinfo : EIATTR_VRC_CTA_INIT_COUNT
	.align		4
.L_25799:
        /*0248*/ 	.byte	0x02, 0x4a
	.zero		1
	.zero		1


	//----- nvinfo : EIATTR_EXIT_INSTR_OFFSETS
	.align		4
        /*024c*/ 	.byte	0x04, 0x1c
        /*024e*/ 	.short	(.L_25801 - .L_25800)


	//   ....[0]....
.L_25800:
        /*0250*/ 	.word	0x00005250


	//   ....[1]....
        /*0254*/ 	.word	0x00005290


	//   ....[2]....
        /*0258*/ 	.word	0x00005440


	//----- nvinfo : EIATTR_CRS_STACK_SIZE
	.align		4
.L_25801:
        /*025c*/ 	.byte	0x04, 0x1e
        /*025e*/ 	.short	(.L_25803 - .L_25802)
.L_25802:
        /*0260*/ 	.word	0x00000000


	//----- nvinfo : EIATTR_CBANK_PARAM_SIZE
	.align		4
.L_25803:
        /*0264*/ 	.byte	0x03, 0x19
        /*0266*/ 	.short	0x007c


	//----- nvinfo : EIATTR_PARAM_CBANK
	.align		4
        /*0268*/ 	.byte	0x04, 0x0a
        /*026a*/ 	.short	(.L_25805 - .L_25804)
	.align		4
.L_25804:
        /*026c*/ 	.word	index@(.nv.constant0._ZN4vllm25paged_attention_v1_kernelIttLi128ELi16ELi128ELNS_18Fp8KVCacheDataTypeE0ELb0EEEvPT_PKS2_PKT0_S8_ifPKiSA_iPKfiiiSC_SC_iiiii)
        /*0270*/ 	.short	0x0380
        /*0272*/ 	.short	0x007c


	//----- nvinfo : EIATTR_SW_WAR
	.align		4
.L_25805:
        /*0274*/ 	.byte	0x04, 0x36
        /*0276*/ 	.short	(.L_25807 - .L_25806)
.L_25806:
        /*0278*/ 	.word	0x00000008
.L_25807:


//--------------------- .nv.info._ZN4vllm25paged_attention_v1_kernelIttLi120ELi16ELi128ELNS_18Fp8KVCacheDataTypeE0ELb0EEEvPT_PKS2_PKT0_S8_ifPKiSA_iPKfiiiSC_SC_iiiii --------------------------
	.section	.nv.info._ZN4vllm25paged_attention_v1_kernelIttLi120ELi16ELi128ELNS_18Fp8KVCacheDataTypeE0ELb0EEEvPT_PKS2_PKT0_S8_ifPKiSA_iPKfiiiSC_SC_iiiii,"",@"SHT_CUDA_INFO"
	.sectionflags	@""
	.align	4


	//----- nvinfo : EIATTR_CUDA_API_VERSION
	.align		4
        /*0000*/ 	.byte	0x04, 0x37
        /*0002*/ 	.short	(.L_25809 - .L_25808)
.L_25808:
        /*0004*/ 	.word	0x00000082


	//----- nvinfo : EIATTR_KPARAM_INFO
	.align		4
.L_25809:
        /*0008*/ 	.byte	0x04, 0x17
        /*000a*/ 	.short	(.L_25811 - .L_25810)
.L_25810:
        /*000c*/ 	.word	0x00000000
        /*0010*/ 	.short	0x0013
        /*0012*/ 	.short	0x0078
        /*0014*/ 	.byte	0x00, 0xf0, 0x11, 0x00


	//----- nvinfo : EIATTR_KPARAM_INFO
	.align		4
.L_25811:
        /*0018*/ 	.byte	0x04, 0x17
        /*001a*/ 	.short	(.L_25813 - .L_25812)
.L_25812:
        /*001c*/ 	.word	0x00000000
        /*0020*/ 	.short	0x0012
        /*0022*/ 	.short	0x0074
        /*0024*/ 	.byte	0x00, 0xf0, 0x11, 0x00


	//----- nvinfo : EIATTR_KPARAM_INFO
	.align		4
.L_25813:
        /*0028*/ 	.byte	0x04, 0x17
        /*002a*/ 	.short	(.L_25815 - .L_25814)
.L_25814:
        /*002c*/ 	.word	0x00000000
        /*0030*/ 	.short	0x0011
        /*0032*/ 	.short	0x0070
        /*0034*/ 	.byte	0x00, 0xf0, 0x11, 0x00


	//----- nvinfo : EIATTR_KPARAM_INFO
	.align		4
.L_25815:
        /*0038*/ 	.byte	0x04, 0x17
        /*003a*/ 	.short	(.L_25817 - .L_25816)
.L_25816:
        /*003c*/ 	.word	0x00000000
        /*0040*/ 	.short	0x0010
        /*0042*/ 	.short	0x006c
        /*0044*/ 	.byte	0x00, 0xf0, 0x11, 0x00


	//----- nvinfo : EIATTR_KPARAM_INFO
	.align		4
.L_25817:
        /*0048*/ 	.byte	0x04, 0x17
        /*004a*/ 	.short	(.L_25819 - .L_25818)
.L_25818:
        /*004c*/ 	.word	0x00000000
        /*0050*/ 	.short	0x000f
        /*0052*/ 	.short	0x0068
        /*0054*/ 	.byte	0x00, 0xf0, 0x11, 0x00


	//----- nvinfo : EIATTR_KPARAM_INFO
	.align		4
.L_25819:
        /*0058*/ 	.byte	0x04, 0x17
        /*005a*/ 	.short	(.L_25821 - .L_25820)
.L_25820:
        /*005c*/ 	.word	0x00000000
        /*0060*/ 	.short	0x000e
        /*0062*/ 	.short	0x0060
        /*0064*/ 	.byte	0x00, 0xf5, 0x21, 0x00


	//----- nvinfo : EIATTR_KPARAM_INFO
	.align		4
.L_25821:
        /*0068*/ 	.byte	0x04, 0x17
        /*006a*/ 	.short	(.L_25823 - .L_25822)
.L_25822:
        /*006c*/ 	.word	0x00000000
        /*0070*/ 	.short	0x000d
        /*0072*/ 	.short	0x0058
        /*0074*/ 	.byte	0x00, 0xf5, 0x21, 0x00


	//----- nvinfo : EIATTR_KPARAM_INFO
	.align		4
.L_25823:
        /*0078*/ 	.byte	0x04, 0x17
        /*007a*/ 	.short	(.L_25825 - .L_25824)
.L_25824:
        /*007c*/ 	.word	0x00000000
        /*0080*/ 	.short	0x000c
        /*0082*/ 	.short	0x0050
        /*0084*/ 	.byte	0x00, 0xf0, 0x11, 0x00


	//----- nvinfo : EIATTR_KPARAM_INFO
	.align		4
.L_25825:
        /*0088*/ 	.byte	0x04, 0x17
        /*008a*/ 	.short	(.L_25827 - .L_25826)
.L_25826:
        /*008c*/ 	.word	0x00000000
        /*0090*/ 	.short	0x000b
        /*0092*/ 	.short	0x004c
        /*0094*/ 	.byte	0x00, 0xf0, 0x11, 0x00


	//----- nvinfo : EIATTR_KPARAM_INFO
	.align		4
.L_25827:
        /*0098*/ 	.byte	0x04, 0x17
        /*009a*/ 	.short	(.L_25829 - .L_25828)
.L_25828:
        /*009c*/ 	.word	0x00000000
        /*00a0*/ 	.short	0x000a
        /*00a2*/ 	.short	0x0048
        /*00a4*/ 	.byte	0x00, 0xf0, 0x11, 0x00


	//----- nvinfo : EIATTR_KPARAM_INFO
	.align		4
.L_25829:
        /*00a8*/ 	.byte	0x04, 0x17
        /*00aa*/ 	.short	(.L_25831 - .L_25830)
.L_25830:
        /*00ac*/ 	.word	0x00000000
        /*00b0*/ 	.short	0x0009
        /*00b2*/ 	.short	0x0040
        /*00b4*/ 	.byte	0x00, 0xf5, 0x21, 0x00


	//----- nvinfo : EIATTR_KPARAM_INFO
	.align		4
.L_25831:
        /*00b8*/ 	.byte	0x04, 0x17
        /*00ba*/ 	.short	(.L_25833 - .L_25832)
.L_25832:
        /*00bc*/ 	.word	0x00000000
        /*00c0*/ 	.short	0x0008
        /*00c2*/ 	.short	0x0038
        /*00c4*/ 	.byte	0x00, 0xf0, 0x11, 0x00


	//----- nvinfo : EIATTR_KPARAM_INFO
	.align		4
.L_25833:
        /*00c8*/ 	.byte	0x04, 0x17
        /*00ca*/ 	.short	(.L_25835 - .L_25834)
.L_25834:
        /*00cc*/ 	.word	0x00000000
        /*00d0*/ 	.short	0x0007
        /*00d2*/ 	.short	0x0030
        /*00d4*/ 	.byte	0x00, 0xf5, 0x21, 0x00


	//----- nvinfo : EIATTR_KPARAM_INFO
	.align		4
.L_25835:
        /*00d8*/ 	.byte	0x04, 0x17
        /*00da*/ 	.short	(.L_25837 - .L_25836)
.L_25836:
        /*00dc*/ 	.word	0x00000000
        /*00e0*/ 	.short	0x0006
        /*00e2*/ 	.short	0x0028
        /*00e4*/ 	.byte	0x00, 0xf5, 0x21, 0x00


	//----- nvinfo : EIATTR_KPARAM_INFO
	.align		4
.L_25837:
        /*00e8*/ 	.byte	0x04, 0x17
        /*00ea*/ 	.short	(.L_25839 - .L_25838)
.L_25838:
        /*00ec*/ 	.word	0x00000000
        /*00f0*/ 	.short	0x0005
        /*00f2*/ 	.short	0x0024
        /*00f4*/ 	.byte	0x00, 0xf0, 0x11, 0x00


	//----- nvinfo : EIATTR_KPARAM_INFO
	.align		4
.L_25839:
        /*00f8*/ 	.byte	0x04, 0x17
        /*00fa*/ 	.short	(.L_25841 - .L_25840)
.L_25840:
        /*00fc*/ 	.word	0x00000000
        /*0100*/ 	.short	0x0004
        /*0102*/ 	.short	0x0020
        /*0104*/ 	.byte	0x00, 0xf0, 0x11, 0x00


	//----- nvinfo : EIATTR_KPARAM_INFO
	.align		4
.L_25841:
        /*0108*/ 	.byte	0x04, 0x17
        /*010a*/ 	.short	(.L_25843 - .L_25842)
.L_25842:
        /*010c*/ 	.word	0x00000000
        /*0110*/ 	.short	0x0003
        /*0112*/ 	.short	0x0018
        /*0114*/ 	.byte	0x00, 0xf5, 0x21, 0x00


	//----- nvinfo : EIATTR_KPARAM_INFO
	.align		4
.L_25843:
        /*0118*/ 	.byte	0x04, 0x17
        /*011a*/ 	.short	(.L_25845 - .L_25844)
.L_25844:
        /*011c*/ 	.word	0x00000000
        /*0120*/ 	.short	0x0002
        /*0122*/ 	.short	0x0010
        /*0124*/ 	.byte	0x00, 0xf5, 0x21, 0x00


	//----- nvinfo : EIATTR_KPARAM_INFO
	.align		4
.L_25845:
        /*0128*/ 	.byte	0x04, 0x17
        /*012a*/ 	.short	(.L_25847 - .L_25846)
.L_25846:
        /*012c*/ 	.word	0x00000000
        /*0130*/ 	.short	0x0001
        /*0132*/ 	.short	0x0008
        /*0134*/ 	.byte	0x00, 0xf5, 0x21, 0x00


	//----- nvinfo : EIATTR_KPARAM_INFO
	.align		4
.L_25847:
        /*0138*/ 	.byte	0x04, 0x17
        /*013a*/ 	.short	(.L_25849 - .L_25848)
.L_25848:
        /*013c*/ 	.word	0x00000000
        /*0140*/ 	.short	0x0000
        /*0142*/ 	.short	0x0000
        /*0144*/ 	.byte	0x00, 0xf5, 0x21, 0x00


	//----- nvinfo : EIATTR_SPARSE_MMA_MASK
	.align		4
.L_25849:
        /*0148*/ 	.byte	0x03, 0x50
        /*014a*/ 	.short	0x0000


	//----- nvinfo : EIATTR_MAXREG_COUNT
	.align		4
        /*014c*/ 	.byte	0x03, 0x1b
        /*014e*/ 	.short	0x00ff


	//----- nvinfo : EIATTR_NUM_BARRIERS
	.align		4
        /*0150*/ 	.byte	0x02, 0x4c
        /*0152*/ 	.byte	0x01
	.zero		1


	//----- nvinfo : EIATTR_MERCURY_ISA_VERSION
	.align		4
        /*0154*/ 	.byte	0x03, 0x5f
        /*0156*/ 	.short	0x0101


	//----- nvinfo : EIATTR_COOP_GROUP_MASK_REGIDS
	.align		4
        /*0158*/ 	.byte	0x04, 0x29
        /*015a*/ 	.short	(.L_25851 - .L_25850)


	//   ....[0]....
.L_25850:
        /*015c*/ 	.word	0xffffffff


	//   ....[1]....
        /*0160*/ 	.word	0xffffffff


	//   ....[2]....
        /*0164*/ 	.word	0xffffffff


	//   ....[3]....
        /*0168*/ 	.word	0xffffffff


	//   ....[4]....
        /*016c*/ 	.word	0xffffffff


	//   ....[5]....
        /*0170*/ 	.word	0xffffffff


	//   ....[6]....
        /*0174*/ 	.word	0xffffffff


	//   ....[7]....
        /*0178*/ 	.word	0xffffffff


	//   ....[8]....
        /*017c*/ 	.word	0xffffffff


	//   ....[9]....
        /*0180*/ 	.word	0xffffffff


	//   ....[10]....
        /*0184*/ 	.word	0xffffffff


	//   ....[11]....
        /*0188*/ 	.word	0xffffffff


	//   ....[12]....
        /*018c*/ 	.word	0xffffffff


	//   ....[13]....
        /*0190*/ 	.word	0xffffffff


	//   ....[14]....
        /*0194*/ 	.word	0xffffffff


	//   ....[15]....
        /*0198*/ 	.word	0xffffffff


	//   ....[16]....
        /*019c*/ 	.word	0xffffffff


	//   ....[17]....
        /*01a0*/ 	.word	0xffffffff


	//   ....[18]....
        /*01a4*/ 	.word	0xffffffff


	//   ....[19]....
        /*01a8*/ 	.word	0xffffffff


	//   ....[20]....
        /*01ac*/ 	.word	0xffffffff


	//   ....[21]....
        /*01b0*/ 	.word	0xffffffff


	//   ....[22]....
        /*01b4*/ 	.word	0xffffffff


	//   ....[23]....
        /*01b8*/ 	.word	0xffffffff


	//   ....[24]....
        /*01bc*/ 	.word	0x0500000a


	//   ....[25]....
        /*01c0*/ 	.word	0x0500000a


	//   ....[26]....
        /*01c4*/ 	.word	0x0500000a


	//   ....[27]....
        /*01c8*/ 	.word	0x0500000a


	//   ....[28]....
        /*01cc*/ 	.word	0x0500000a


	//----- nvinfo : EIATTR_COOP_GROUP_INSTR_OFFSETS
	.align		4
.L_25851:
        /*01d0*/ 	.byte	0x04, 0x28
        /*01d2*/ 	.short	(.L_25853 - .L_25852)


	//   ....[0]....
.L_25852:
        /*01d4*/ 	.word	0x00001690


	//   ....[1]....
        /*01d8*/ 	.word	0x00001870


	//   ....[2]....
        /*01dc*/ 	.word	0x00001890


	//   ....[3]....
        /*01e0*/ 	.word	0x000018b0


	//   ....[4]....
        /*01e4*/ 	.word	0x000018d0


	//   ....[5]....
        /*01e8*/ 	.word	0x000019b0


	//   ....[6]....
        /*01ec*/ 	.word	0x000019d0


	//   ....[7]....
        /*01f0*/ 	.word	0x00001a10


	//   ....[8]....
        /*01f4*/ 	.word	0x00002860


	//   ....[9]....
        /*01f8*/ 	.word	0x00002890


	//   ....[10]....
        /*01fc*/ 	.word	0x000028b0


	//   ....[11]....
        /*0200*/ 	.word	0x000028d0


	//   ....[12]....
        /*0204*/ 	.word	0x000028f0


	//   ....[13]....
        /*0208*/ 	.word	0x00002940


	//   ....[14]....
        /*020c*/ 	.word	0x00002960


	//   ....[15]....
        /*0210*/ 	.word	0x00002980


	//   ....[16]....
        /*0214*/ 	.word	0x00004dc0


	//   ....[17]....
        /*0218*/ 	.word	0x00004e00


	//   ....[18]....
        /*021c*/ 	.word	0x00004e30


	//   ....[19]....
        /*0220*/ 	.word	0x00004e40


	//   ....[20]....
        /*0224*/ 	.word	0x00004e50


	//   ....[21]....
        /*0228*/ 	.word	0x00004e60


	//   ....[22]....
        /*022c*/ 	.word	0x00004e70


	//   ....[23]....
        /*0230*/ 	.word	0x00004e90


	//   ....[24]....
        /*0234*/ 	.word	0x000058a0


	//   ....[25]....
        /*0238*/ 	.word	0x00005950


	//   ....[26]....
        /*023c*/ 	.word	0x000059e0


	//   ....[27]....
        /*0240*/ 	.word	0x00005a50


	//   ....[28]....
        /*0244*/ 	.word	0x00005ac0


	//----- nvinfo : EIATTR_VRC_CTA_INIT_COUNT
	.align		4
.L_25853:
        /*0248*/ 	.byte	0x02, 0x4a
	.zero		1
	.zero		1


	//----- nvinfo : EIATTR_EXIT_INSTR_OFFSETS
	.align		4
        /*024c*/ 	.byte	0x04, 0x1c
        /*024e*/ 	.short	(.L_25855 - .L_25854)


	//   ....[0]....
.L_25854:
        /*0250*/ 	.word	0x00005600


	//   ....[1]....
        /*0254*/ 	.word	0x00005800


	//   ....[2]....
        /*0258*/ 	.word	0x00005830


	//----- nvinfo : EIATTR_CRS_STACK_SIZE
	.align		4
.L_25855:
        /*025c*/ 	.byte	0x04, 0x1e
        /*025e*/ 	.short	(.L_25857 - .L_25856)
.L_25856:
        /*0260*/ 	.word	0x00000000


	//----- nvinfo : EIATTR_CBANK_PARAM_SIZE
	.align		4
.L_25857:
        /*0264*/ 	.byte	0x03, 0x19
        /*0266*/ 	.short	0x007c


	//----- nvinfo : EIATTR_PARAM_CBANK
	.align		4
        /*0268*/ 	.byte	0x04, 0x0a
        /*026a*/ 	.short	(.L_25859 - .L_25858)
	.align		4
.L_25858:
        /*026c*/ 	.word	index@(.nv.constant0._ZN4vllm25paged_attention_v1_kernelIttLi120ELi16ELi128ELNS_18Fp8KVCacheDataTypeE0ELb0EEEvPT_PKS2_PKT0_S8_ifPKiSA_iPKfiiiSC_SC_iiiii)
        /*0270*/ 	.short	0x0380
        /*0272*/ 	.short	0x007c


	//----- nvinfo : EIATTR_SW_WAR
	.align		4
.L_25859:
        /*0274*/ 	.byte	0x04, 0x36
        /*0276*/ 	.short	(.L_25861 - .L_25860)
.L_25860:
        /*0278*/ 	.word	0x00000008
.L_25861:


//--------------------- .nv.info._ZN4vllm25paged_attention_v1_kernelIttLi112ELi16ELi128ELNS_18Fp8KVCacheDataTypeE0ELb0EEEvPT_PKS2_PKT0_S8_ifPKiSA_iPKfiiiSC_SC_iiiii --------------------------
	.section	.nv.info._ZN4vllm25paged_attention_v1_kernelIttLi112ELi16ELi128ELNS_18Fp8KVCacheDataTypeE0ELb0EEEvPT_PKS2_PKT0_S8_ifPKiSA_iPKfiiiSC_SC_iiiii,"",@"SHT_CUDA_INFO"
	.sectionflags	@""
	.align	4


	//----- nvinfo : EIATTR_CUDA_API_VERSION
	.align		4
        /*0000*/ 	.byte	0x04, 0x37
        /*0002*/ 	.short	(.L_25863 - .L_25862)
.L_25862:
        /*0004*/ 	.word	0x00000082


	//----- nvinfo : EIATTR_KPARAM_INFO
	.align		4
.L_25863:
        /*0008*/ 	.byte	0x04, 0x17
        /*000a*/ 	.short	(.L_25865 - .L_25864)
.L_25864:
        /*000c*/ 	.word	0x00000000
        /*0010*/ 	.short	0x0013
        /*0012*/ 	.short	0x0078
        /*0014*/ 	.byte	0x00, 0xf0, 0x11, 0x00


	//----- nvinfo : EIATTR_KPARAM_INFO
	.align		4
.L_25865:
        /*0018*/ 	.byte	0x04, 0x17
        /*001a*/ 	.short	(.L_25867 - .L_25866)
.L_25866:
        /*001c*/ 	.word	0x00000000
        /*0020*/ 	.short	0x0012
        /*0022*/ 	.short	0x0074
        /*0024*/ 	.byte	0x00, 0xf0, 0x11, 0x00


	//----- nvinfo : EIATTR_KPARAM_INFO
	.align		4
.L_25867:
        /*0028*/ 	.byte	0x04, 0x17
        /*002a*/ 	.short	(.L_25869 - .L_25868)
.L_25868:
        /*002c*/ 	.word	0x00000000
        /*0030*/ 	.short	0x0011
        /*0032*/ 	.short	0x0070
        /*0034*/ 	.byte	0x00, 0xf0, 0x11, 0x00


	//----- nvinfo : EIATTR_KPARAM_INFO
	.align		4
.L_25869:
        /*0038*/ 	.byte	0x04, 0x17
        /*003a*/ 	.short	(.L_25871 - .L_25870)
.L_25870:
        /*003c*/ 	.word	0x00000000
        /*0040*/ 	.short	0x0010
        /*0042*/ 	.short	0x006c
        /*0044*/ 	.byte	0x00, 0xf0, 0x11, 0x00


	//----- nvinfo : EIATTR_KPARAM_INFO
	.align		4
.L_25871:
        /*0048*/ 	.byte	0x04, 0x17
        /*004a*/ 	.short	(.L_25873 - .L_25872)
.L_25872:
        /*004c*/ 	.word	0x00000000
        /*0050*/ 	.short	0x000f
        /*0052*/ 	.short	0x0068
        /*0054*/ 	.byte	0x00, 0xf0, 0x11, 0x00


	//----- nvinfo : EIATTR_KPARAM_INFO
	.align		4
.L_25873:
        /*0058*/ 	.byte	0x04, 0x17
        /*005a*/ 	.short	(.L_25875 - .L_25874)
.L_25874:
        /*005c*/ 	.word	0x00000000
        /*0060*/ 	.short	0x000e
        /*0062*/ 	.short	0x0060
        /*0064*/ 	.byte	0x00, 0xf5, 0x21, 0x00


	//----- nvinfo : EIATTR_KPARAM_INFO
	.align		4
.L_25875:
        /*0068*/ 	.byte	0x04, 0x17
        /*006a*/ 	.short	(.L_25877 - .L_25876)
.L_25876:
        /*006c*/ 	.word	0x00000000
        /*0070*/ 	.short	0x000d
        /*0072*/ 	.short	0x0058
        /*0074*/ 	.byte	0x00, 0xf5, 0x21, 0x00


	//----- nvinfo : EIATTR_KPARAM_INFO
	.align		4
.L_25877:
        /*0078*/ 	.byte	0x04, 0x17
        /*007a*/ 	.short	(.L_25879 - .L_25878)
.L_25878:
        /*007c*/ 	.word	0x00000000
        /*0080*/ 	.short	0x000c
        /*0082*/ 	.short	0x0050
        /*0084*/ 	.byte	0x00, 0xf0, 0x11, 0x00


	//----- nvinfo : EIATTR_KPARAM_INFO
	.align		4
.L_25879:
        /*0088*/ 	.byte	0x04, 0x17
        /*008a*/ 	.short	(.L_25881 - .L_25880)
.L_25880:
        /*008c*/ 	.word	0x00000000
        /*0090*/ 	.short	0x000b
        /*0092*/ 	.short	0x004c
        /*0094*/ 	.byte	0x00, 0xf0, 0x11, 0x00


	//----- nvinfo : EIATTR_KPARAM_INFO
	.align		4
.L_25881:
        /*0098*/ 	.byte	0x04, 0x17
        /*009a*/ 	.short	(.L_25883 - .L_25882)
.L_25882:
        /*009c*/ 	.word	0x00000000
        /*00a0*/ 	.short	0x000a
        /*00a2*/ 	.short	0x0048
        /*00a4*/ 	.byte	0x00, 0xf0, 0x11, 0x00


	//----- nvinfo : EIATTR_KPARAM_INFO
	.align		4
.L_25883:
        /*00a8*/ 	.byte	0x04, 0x17
        /*00aa*/ 	.short	(.L_25885 - .L_25884)
.L_25884:
        /*00ac*/ 	.word	0x00000000
        /*00b0*/ 	.short	0x0009
        /*00b2*/ 	.short	0x0040
        /*00b4*/ 	.byte	0x00, 0xf5, 0x21, 0x00


	//----- nvinfo : EIATTR_KPARAM_INFO
	.align		4
.L_25885:
        /*00b8*/ 	.byte	0x04, 0x17
        /*00ba*/ 	.short	(.L_25887 - .L_25886)
.L_25886:
        /*00bc*/ 	.word	0x00000000
        /*00c0*/ 	.short	0x0008
        /*00c2*/ 	.short	0x0038
        /*00c4*/ 	.byte	0x00, 0xf0, 0x11, 0x00


	//----- nvinfo : EIATTR_KPARAM_INFO
	.align		4
.L_25887:
        /*00c8*/ 	.byte	0x04, 0x17
        /*00ca*/ 	.short	(.L_25889 - .L_25888)
.L_25888:
        /*00cc*/ 	.word	0x00000000
        /*00d0*/ 	.short	0x0007
        /*00d2*/ 	.short	0x0030
        /*00d4*/ 	.byte	0x00, 0xf5, 0x21, 0x00


	//----- nvinfo : EIATTR_KPARAM_INFO
	.align		4
.L_25889:
        /*00d8*/ 	.byte	0x04, 0x17
        /*00da*/ 	.short	(.L_25891 - .L_25890)
.L_25890:
        /*00dc*/ 	.word	0x00000000
        /*00e0*/ 	.short	0x0006
        /*00e2*/ 	.short	0x0028
        /*00e4*/ 	.byte	0x00, 0xf5, 0x21, 0x00


	//----- nvinfo : EIATTR_KPARAM_INFO
	.align		4
.L_25891:
        /*00e8*/ 	.byte	0x04, 0x17
        /*00ea*/ 	.short	(.L_25893 - .L_25892)
.L_25892:
        /*00ec*/ 	.word	0x00000000
        /*00f0*/ 	.short	0x0005
        /*00f2*/ 	.short	0x0024
        /*00f4*/ 	.byte	0x00, 0xf0, 0x11, 0x00


	//----- nvinfo : EIATTR_KPARAM_INFO
	.align		4
.L_25893:
        /*00f8*/ 	.byte	0x04, 0x17
        /*00fa*/ 	.short	(.L_25895 - .L_25894)
.L_25894:
        /*00fc*/ 	.word	0x00000000
        /*0100*/ 	.short	0x0004
        /*0102*/ 	.short	0x0020
        /*0104*/ 	.byte	0x00, 0xf0, 0x11, 0x00


	//----- nvinfo : EIATTR_KPARAM_INFO
	.align		4
.L_25895:
        /*0108*/ 	.byte	0x04, 0x17
        /*010a*/ 	.short	(.L_25897 - .L_25896)
.L_25896:
        /*010c*/ 	.word	0x00000000
        /*0110*/ 	.short	0x0003
        /*0112*/ 	.short	0x0018
        /*0114*/ 	.byte	0x00, 0xf5, 0x21, 0x00


	//----- nvinfo : EIATTR_KPARAM_INFO
	.align		4
.L_25897:
        /*0118*/ 	.byte	0x04, 0x17
        /*011a*/ 	.short	(.L_25899 - .L_25898)
.L_25898:
        /*011c*/ 	.word	0x00000000
        /*0120*/ 	.short	0x0002
        /*0122*/ 	.short	0x0010
        /*0124*/ 	.byte	0x00, 0xf5, 0x21, 0x00


	//----- nvinfo : EIATTR_KPARAM_INFO
	.align		4
.L_25899:
        /*0128*/ 	.byte	0x04, 0x17
        /*012a*/ 	.short	(.L_25901 - .L_25900)
.L_25900:
        /*012c*/ 	.word	0x00000000
        /*0130*/ 	.short	0x0001
        /*0132*/ 	.short	0x0008
        /*0134*/ 	.byte	0x00, 0xf5, 0x21, 0x00


	//----- nvinfo : EIATTR_KPARAM_INFO
	.align		4
.L_25901:
        /*0138*/ 	.byte	0x04, 0x17
        /*013a*/ 	.short	(.L_25903 - .L_25902)
.L_25902:
        /*013c*/ 	.word	0x00000000
        /*0140*/ 	.short	0x0000
        /*0142*/ 	.short	0x0000
        /*0144*/ 	.byte	0x00, 0xf5, 0x21, 0x00


	//----- nvinfo : EIATTR_SPARSE_MMA_MASK
	.align		4
.L_25903:
        /*0148*/ 	.byte	0x03, 0x50
        /*014a*/ 	.short	0x0000


	//----- nvinfo : EIATTR_MAXREG_COUNT
	.align		4
        /*014c*/ 	.byte	0x03, 0x1b
        /*014e*/ 	.short	0x00ff


	//----- nvinfo : EIATTR_NUM_BARRIERS
	.align		4
        /*0150*/ 	.byte	0x02, 0x4c
        /*0152*/ 	.byte	0x01
	.zero		1


	//----- nvinfo : EIATTR_MERCURY_ISA_VERSION
	.align		4
        /*0154*/ 	.byte	0x03, 0x5f
        /*0156*/ 	.short	0x0101


	//----- nvinfo : EIATTR_COOP_GROUP_MASK_REGIDS
	.align		4
        /*0158*/ 	.byte	0x04, 0x29
        /*015a*/ 	.short	(.L_25905 - .L_25904)


	//   ....[0]....
.L_25904:
        /*015c*/ 	.word	0xffffffff


	//   ....[1]....
        /*0160*/ 	.word	0xffffffff


	//   ....[2]....
        /*0164*/ 	.word	0xffffffff


	//   ....[3]....
        /*0168*/ 	.word	0xffffffff


	//   ....[4]....
        /*016c*/ 	.word	0xffffffff


	//   ....[5]....
        /*0170*/ 	.word	0xffffffff


	//   ....[6]....
        /*0174*/ 	.word	0xffffffff


	//   ....[7]....
        /*0178*/ 	.word	0xffffffff


	//   ....[8]....
        /*017c*/ 	.word	0xffffffff


	//   ....[9]....
        /*0180*/ 	.word	0xffffffff


	//   ....[10]....
        /*0184*/ 	.word	0xffffffff


	//   ....[11]....
        /*0188*/ 	.word	0xffffffff


	//   ....[12]....
        /*018c*/ 	.word	0xffffffff


	//   ....[13]....
        /*0190*/ 	.word	0xffffffff


	//   ....[14]....
        /*0194*/ 	.word	0xffffffff


	//   ....[15]....
        /*0198*/ 	.word	0xffffffff


	//   ....[16]....
        /*019c*/ 	.word	0xffffffff


	//   ....[17]....
        /*01a0*/ 	.word	0xffffffff


	//   ....[18]....
        /*01a4*/ 	.word	0xffffffff


	//   ....[19]....
        /*01a8*/ 	.word	0xffffffff


	//   ....[20]....
        /*01ac*/ 	.word	0xffffffff


	//   ....[21]....
        /*01b0*/ 	.word	0xffffffff


	//   ....[22]....
        /*01b4*/ 	.word	0xffffffff


	//   ....[23]....
        /*01b8*/ 	.word	0x0500000c


	//   ....[24]....
        /*01bc*/ 	.word	0x0500000c


	//   ....[25]....
        /*01c0*/ 	.word	0x0500000c


	//   ....[26]....
        /*01c4*/ 	.word	0x0500000c


	//   ....[27]....
        /*01c8*/ 	.word	0x0500000c


	//----- nvinfo : EIATTR_COOP_GROUP_INSTR_OFFSETS
	.align		4
.L_25905:
        /*01cc*/ 	.byte	0x04, 0x28
        /*01ce*/ 	.short	(.L_25907 - .L_25906)


	//   ....[0]....
.L_25906:
        /*01d0*/ 	.word	0x00001530


	//   ....[1]....
        /*01d4*/ 	.word	0x00001710


	//   ....[2]....
        /*01d8*/ 	.word	0x00001730


	//   ....[3]....
        /*01dc*/ 	.word	0x00001750


	//   ....[4]....
        /*01e0*/ 	.word	0x00001770


	//   ....[5]....
        /*01e4*/ 	.word	0x00001850


	//   ....[6]....
        /*01e8*/ 	.word	0x00001880


	//   ....[7]....
        /*01ec*/ 	.word	0x000018c0


	//   ....[8]....
        /*01f0*/ 	.word	0x00002700


	//   ....[9]....
        /*01f4*/ 	.word	0x00002730


	//   ....[10]....
        /*01f8*/ 	.word	0x00002750


	//   ....[11]....
        /*01fc*/ 	.word	0x00002770


	//   ....[12]....
        /*0200*/ 	.word	0x00002790


	//   ....[13]....
        /*0204*/ 	.word	0x000027e0


	//   ....[14]....
        /*0208*/ 	.word	0x00002800


	//   ....[15]....
        /*020c*/ 	.word	0x00002820


	//   ....[16]....
        /*0210*/ 	.word	0x00004710


	//   ....[17]....
        /*0214*/ 	.word	0x00004750


	//   ....[18]....
        /*0218*/ 	.word	0x00004790


	//   ....[19]....
        /*021c*/ 	.word	0x000047d0


	//   ....[20]....
        /*0220*/ 	.word	0x00004810


	//   ....[21]....
        /*0224*/ 	.word	0x00004830


	//   ....[22]....
        /*0228*/ 	.word	0x00004840


	//   ....[23]....
        /*022c*/ 	.word	0x00004e70


	//   ....[24]....
        /*0230*/ 	.word	0x00004f20


	//   ....[25]....
        /*0234*/ 	.word	0x00004fb0


	//   ....[26]....
        /*0238*/ 	.word	0x00005020


	//   ....[27]....
        /*023c*/ 	.word	0x00005090


	//----- nvinfo : EIATTR_VRC_CTA_INIT_COUNT
	.align		4
.L_25907:
        /*0240*/ 	.byte	0x02, 0x4a
	.zero		1
	.zero		1


	//----- nvinfo : EIATTR_EXIT_INSTR_OFFSETS
	.align		4
        /*0244*/ 	.byte	0x04, 0x1c
        /*0246*/ 	.short	(.L_25909 - .L_25908)


	//   ....[0]....
.L_25908:
        /*0248*/ 	.word	0x00004c40


	//   ....[1]....
        /*024c*/ 	.word	0x00004c80


	//   ....[2]....
        /*0250*/ 	.word	0x00004e00


	//----- nvinfo : EIATTR_CRS_STACK_SIZE
	.align		4
.L_25909:
        /*0254*/ 	.byte	0x04, 0x1e
        /*0256*/ 	.short	(.L_25911 - .L_25910)
.L_25910:
        /*0258*/ 	.word	0x00000000


	//----- nvinfo : EIATTR_CBANK_PARAM_SIZE
	.align		4
.L_25911:
        /*025c*/ 	.byte	0x03, 0x19
        /*025e*/ 	.short	0x007c


	//----- nvinfo : EIATTR_PARAM_CBANK
	.align		4
        /*0260*/ 	.byte	0x04, 0x0a
        /*0262*/ 	.short	(.L_25913 - .L_25912)
	.align		4
.L_25912:
        /*0264*/ 	.word	index@(.nv.constant0._ZN4vllm25paged_attention_v1_kernelIttLi112ELi16ELi128ELNS_18Fp8KVCacheDataTypeE0ELb0EEEvPT_PKS2_PKT0_S8_ifPKiSA_iPKfiiiSC_SC_iiiii)
        /*0268*/ 	.short	0x0380
        /*026a*/ 	.short	0x007c


	//----- nvinfo : EIATTR_SW_WAR
	.align		4
.L_25913:
        /*026c*/ 	.byte	0x04, 0x36
        /*026e*/ 	.short	(.L_25915 - .L_25914)
.L_25914:
        /*0270*/ 	.word	0x00000008
.L_25915:


//--------------------- .nv.info._ZN4vllm25paged_attention_v1_kernelIttLi96ELi16ELi128ELNS_18Fp8KVCacheDataTypeE0ELb0EEEvPT_PKS2_PKT0_S8_ifPKiSA_iPKfiiiSC_SC_iiiii --------------------------
	.section	.nv.info._ZN4vllm25paged_attention_v1_kernelIttLi96ELi16ELi128ELNS_18Fp8KVCacheDataTypeE0ELb0EEEvPT_PKS2_PKT0_S8_ifPKiSA_iPKfiiiSC_SC_iiiii,"",@"SHT_CUDA_INFO"
	.sectionflags	@""
	.align	4


	//----- nvinfo : EIATTR_CUDA_API_VERSION
	.align		4
        /*0000*/ 	.byte	0x04, 0x37
        /*0002*/ 	.short	(.L_25917 - .L_25916)
.L_25916:
        /*0004*/ 	.word	0x00000082


	//----- nvinfo : EIATTR_KPARAM_INFO
	.align		4
.L_25917:
        /*0008*/ 	.byte	0x04, 0x17
        /*000a*/ 	.short	(.L_25919 - .L_25918)
.L_25918:
        /*000c*/ 	.word	0x00000000
        /*0010*/ 	.short	0x0013
        /*0012*/ 	.short	0x0078
        /*0014*/ 	.byte	0x00, 0xf0, 0x11, 0x00


	//----- nvinfo : EIATTR_KPARAM_INFO
	.align		4
.L_25919:
        /*0018*/ 	.byte	0x04, 0x17
        /*001a*/ 	.short	(.L_25921 - .L_25920)
.L_25920:
        /*001c*/ 	.word	0x00000000
        /*0020*/ 	.short	0x0012
        /*0022*/ 	.short	0x0074
        /*0024*/ 	.byte	0x00, 0xf0, 0x11, 0x00


	//----- nvinfo : EIATTR_KPARAM_INFO
	.align		4
.L_25921:
        /*0028*/ 	.byte	0x04, 0x17
        /*002a*/ 	.short	(.L_25923 - .L_25922)
.L_25922:
        /*002c*/ 	.word	0x00000000
        /*0030*/ 	.short	0x0011
        /*0032*/ 	.short	0x0070
        /*0034*/ 	.byte	0x00, 0xf0, 0x11, 0x00


	//----- nvinfo : EIATTR_KPARAM_INFO
	.align		4
.L_25923:
        /*0038*/ 	.byte	0x04, 0x17
        /*003a*/ 	.short	(.L_25925 - .L_25924)
.L_25924:
        /*003c*/ 	.word	0x00000000
        /*0040*/ 	.short	0x0010
        /*0042*/ 	.short	0x006c
        /*0044*/ 	.byte	0x00, 0xf0, 0x11, 0x00


	//----- nvinfo : EIATTR_KPARAM_INFO
	.align		4
.L_25925:
        /*0048*/ 	.byte	0x04, 0x17
        /*004a*/ 	.short	(.L_25927 - .L_25926)
.L_25926:
        /*004c*/ 	.word	0x00000000
        /*0050*/ 	.short	0x000f
        /*0052*/ 	.short	0x0068
        /*0054*/ 	.byte	0x00, 0xf0, 0x11, 0x00


	//----- nvinfo : EIATTR_KPARAM_INFO
	.align		4
.L_25927:
        /*0058*/ 	.byte	0x04, 0x17
        /*005a*/ 	.short	(.L_25929 - .L_25928)
.L_25928:
        /*005c*/ 	.word	0x00000000
        /*0060*/ 	.short	0x000e
        /*0062*/ 	.short	0x0060
        /*0064*/ 	.byte	0x00, 0xf5, 0x21, 0x00


	//----- nvinfo : EIATTR_KPARAM_INFO
	.align		4
.L_25929:
        /*0068*/ 	.byte	0x04, 0x17
        /*006a*/ 	.short	(.L_25931 - .L_25930)
.L_25930:
        /*006c*/ 	.word	0x00000000
        /*0070*/ 	.short	0x000d
        /*0072*/ 	.short	0x0058
        /*0074*/ 	.byte	0x00, 0xf5, 0x21, 0x00


	//----- nvinfo : EIATTR_KPARAM_INFO
	.align		4
.L_25931:
        /*0078*/ 	.byte	0x04, 0x17
        /*007a*/ 	.short	(.L_25933 - .L_25932)
.L_25932:
        /*007c*/ 	.word	0x00000000
        /*0080*/ 	.short	0x000c
        /*0082*/ 	.short	0x0050
        /*0084*/ 	.byte	0x00, 0xf0, 0x11, 0x00


	//----- nvinfo : EIATTR_KPARAM_INFO
	.align		4
.L_25933:
        /*0088*/ 	.byte	0x04, 0x17
        /*008a*/ 	.short	(.L_25935 - .L_25934)
.L_25934:
        /*008c*/ 	.word	0x00000000
        /*0090*/ 	.short	0x000b
        /*0092*/ 	.short	0x004c
        /*0094*/ 	.byte	0x00, 0xf0, 0x11, 0x00


	//----- nvinfo : EIATTR_KPARAM_INFO
	.align		4
.L_25935:
        /*0098*/ 	.byte	0x04, 0x17
        /*009a*/ 	.short	(.L_25937 - .L_25936)
.L_25936:
        /*009c*/ 	.word	0x00000000
        /*00a0*/ 	.short	0x000a
        /*00a2*/ 	.short	0x0048
        /*00a4*/ 	.byte	0x00, 0xf0, 0x11, 0x00


	//----- nvinfo : EIATTR_KPARAM_INFO
	.align		4
.L_25937:
        /*00a8*/ 	.byte	0x04, 0x17
        /*00aa*/ 	.short	(.L_25939 - .L_25938)
.L_25938:
        /*00ac*/ 	.word	0x00000000
        /*00b0*/ 	.short	0x0009
        /*00b2*/ 	.short	0x0040
        /*00b4*/ 	.byte	0x00, 0xf5, 0x21, 0x00


	//----- nvinfo : EIATTR_KPARAM_INFO
	.align		4
.L_25939:
        /*00b8*/ 	.byte	0x04, 0x17
        /*00ba*/ 	.short	(.L_25941 - .L_25940)
.L_25940:
        /*00bc*/ 	.word	0x00000000
        /*00c0*/ 	.short	0x0008
        /*00c2*/ 	.short	0x0038
        /*00c4*/ 	.byte	0x00, 0xf0, 0x11, 0x00


	//----- nvinfo : EIATTR_KPARAM_INFO
	.align		4
.L_25941:
        /*00c8*/ 	.byte	0x04, 0x17
        /*00ca*/ 	.short	(.L_25943 - .L_25942)
.L_25942:
        /*00cc*/ 	.word	0x00000000
        /*00d0*/ 	.short	0x0007
        /*00d2*/ 	.short	0x0030
        /*00d4*/ 	.byte	0x00, 0xf5, 0x21, 0x00


	//----- nvinfo : EIATTR_KPARAM_INFO
	.align		4
.L_25943:
        /*00d8*/ 	.byte	0x04, 0x17
        /*00da*/ 	.short	(.L_25945 - .L_25944)
.L_25944:
        /*00dc*/ 	.word	0x00000000
        /*00e0*/ 	.short	0x0006
        /*00e2*/ 	.short	0x0028
        /*00e4*/ 	.byte	0x00, 0xf5, 0x21, 0x00


	//----- nvinfo : EIATTR_KPARAM_INFO
	.align		4
.L_25945:
        /*00e8*/ 	.byte	0x04, 0x17
        /*00ea*/ 	.short	(.L_25947 - .L_25946)
.L_25946:
        /*00ec*/ 	.word	0x00000000
        /*00f0*/ 	.short	0x0005
        /*00f2*/ 	.short	0x0024
        /*00f4*/ 	.byte	0x00, 0xf0, 0x11, 0x00


	//----- nvinfo : EIATTR_KPARAM_INFO
	.align		4
.L_25947:
        /*00f8*/ 	.byte	0x04, 0x17
        /*00fa*/ 	.short	(.L_25949 - .L_25948)
.L_25948:
        /*00fc*/ 	.word	0x00000000
        /*0100*/ 	.short	0x0004
        /*0102*/ 	.short	0x0020
        /*0104*/ 	.byte	0x00, 0xf0, 0x11, 0x00


	//----- nvinfo : EIATTR_KPARAM_INFO
	.align		4
.L_25949:
        /*0108*/ 	.byte	0x04, 0x17
        /*010a*/ 	.short	(.L_25951 - .L_25950)
.L_25950:
        /*010c*/ 	.word	0x00000000
        /*0110*/ 	.short	0x0003
        /*0112*/ 	.short	0x0018
        /*0114*/ 	.byte	0x00, 0xf5, 0x21, 0x00


	//----- nvinfo : EIATTR_KPARAM_INFO
	.align		4
.L_25951:
        /*0118*/ 	.byte	0x04, 0x17
        /*011a*/ 	.short	(.L_25953 - .L_25952)
.L_25952:
        /*011c*/ 	.word	0x00000000
        /*0120*/ 	.short	0x0002
        /*0122*/ 	.short	0x0010
        /*0124*/ 	.byte	0x00, 0xf5, 0x21, 0x00


	//----- nvinfo : EIATTR_KPARAM_INFO
	.align		4
.L_25953:
        /*0128*/ 	.byte	0x04, 0x17
        /*012a*/ 	.short	(.L_25955 - .L_25954)
.L_25954:
        /*012c*/ 	.word	0x00000000
        /*0130*/ 	.short	0x0001
        /*0132*/ 	.short	0x0008
        /*0134*/ 	.byte	0x00, 0xf5, 0x21, 0x00


	//----- nvinfo : EIATTR_KPARAM_INFO
	.align		4
.L_25955:
        /*0138*/ 	.byte	0x04, 0x17
        /*013a*/ 	.short	(.L_25957 - .L_25956)
.L_25956:
        /*013c*/ 	.word	0x00000000
        /*0140*/ 	.short	0x0000
        /*0142*/ 	.short	0x0000
        /*0144*/ 	.byte	0x00, 0xf5, 0x21, 0x00


	//----- nvinfo : EIATTR_SPARSE_MMA_MASK
	.align		4
.L_25957:
        /*0148*/ 	.byte	0x03, 0x50
        /*014a*/ 	.short	0x0000


	//----- nvinfo : EIATTR_MAXREG_COUNT
	.align		4
        /*014c*/ 	.byte	0x03, 0x1b
        /*014e*/ 	.short	0x00ff


	//----- nvinfo : EIATTR_NUM_BARRIERS
	.align		4
        /*0150*/ 	.byte	0x02, 0x4c
        /*0152*/ 	.byte	0x01
	.zero		1


	//----- nvinfo : EIATTR_MERCURY_ISA_VERSION
	.align		4
        /*0154*/ 	.byte	0x03, 0x5f
        /*0156*/ 	.short	0x0101


	//----- nvinfo : EIATTR_COOP_GROUP_MASK_REGIDS
	.align		4
        /*0158*/ 	.byte	0x04, 0x29
        /*015a*/ 	.short	(.L_25959 - .L_25958)


	//   ....[0]....
.L_25958:
        /*015c*/ 	.word	0xffffffff


	//   ....[1]....
        /*0160*/ 	.word	0xffffffff


	//   ....[2]....
        /*0164*/ 	.word	0xffffffff


	//   ....[3]....
        /*0168*/ 	.word	0xffffffff


	//   ....[4]....
        /*016c*/ 	.word	0xffffffff


	//   ....[5]....
        /*0170*/ 	.word	0xffffffff


	//   ....[6]....
        /*0174*/ 	.word	0xffffffff


	//   ....[7]....
        /*0178*/ 	.word	0xffffffff


	//   ....[8]....
        /*017c*/ 	.word	0xffffffff


	//   ....[9]....
        /*0180*/ 	.word	0xffffffff


	//   ....[10]....
        /*0184*/ 	.word	0xffffffff


	//   ....[11]....
        /*0188*/ 	.word	0xffffffff


	//   ....[12]....
        /*018c*/ 	.word	0xffffffff


	//   ....[13]....
        /*0190*/ 	.word	0xffffffff


	//   ....[14]....
        /*0194*/ 	.word	0xffffffff


	//   ....[15]....
        /*0198*/ 	.word	0xffffffff


	//   ....[16]....
        /*019c*/ 	.word	0xffffffff


	//   ....[17]....
        /*01a0*/ 	.word	0xffffffff


	//   ....[18]....
        /*01a4*/ 	.word	0xffffffff


	//   ....[19]....
        /*01a8*/ 	.word	0xffffffff


	//   ....[20]....
        /*01ac*/ 	.word	0xffffffff


	//   ....[21]....
        /*01b0*/ 	.word	0xffffffff


	//   ....[22]....
        /*01b4*/ 	.word	0x0500000f


	//   ....[23]....
        /*01b8*/ 	.word	0x0500000f


	//   ....[24]....
        /*01bc*/ 	.word	0x0500000f


	//   ....[25]....
        /*01c0*/ 	.word	0x0500000f


	//   ....[26]....
        /*01c4*/ 	.word	0x0500000f


	//----- nvinfo : EIATTR_COOP_GROUP_INSTR_OFFSETS
	.align		4
.L_25959:
        /*01c8*/ 	.byte	0x04, 0x28
        /*01ca*/ 	.short	(.L_25961 - .L_25960)


	//   ....[0]....
.L_25960:
        /*01cc*/ 	.word	0x00001380


	//   ....[1]....
        /*01d0*/ 	.word	0x00001570


	//   ....[2]....
        /*01d4*/ 	.word	0x00001590


	//   ....[3]....
        /*01d8*/ 	.word	0x000015b0


	//   ....[4]....
        /*01dc*/ 	.word	0x000015d0


	//   ....[5]....
        /*01e0*/ 	.word	0x000016c0


	//   ....[6]....
        /*01e4*/ 	.word	0x000016e0


	//   ....[7]....
        /*01e8*/ 	.word	0x00001720


	//   ....[8]....
        /*01ec*/ 	.word	0x00002560


	//   ....[9]....
        /*01f0*/ 	.word	0x00002590


	//   ....[10]....
        /*01f4*/ 	.word	0x000025b0


	//   ....[11]....
        /*01f8*/ 	.word	0x000025d0


	//   ....[12]....
        /*01fc*/ 	.word	0x000025f0


	//   ....[13]....
        /*0200*/ 	.word	0x00002640


	//   ....[14]....
        /*0204*/ 	.word	0x00002660


	//   ....[15]....
        /*0208*/ 	.word	0x00002680


	//   ....[16]....
        /*020c*/ 	.word	0x00004310


	//   ....[17]....
        /*0210*/ 	.word	0x00004350


	//   ....[18]....
        /*0214*/ 	.word	0x00004390


	//   ....[19]....
        /*0218*/ 	.word	0x000043d0


	//   ....[20]....
        /*021c*/ 	.word	0x00004400


	//   ....[21]....
        /*0220*/ 	.word	0x00004420


	//   ....[22]....
        /*0224*/ 	.word	0x000049c0


	//   ....[23]....
        /*0228*/ 	.word	0x00004a70


	//   ....[24]....
        /*022c*/ 	.word	0x00004b00


	//   ....[25]....
        /*0230*/ 	.word	0x00004b70


	//   ....[26]....
        /*0234*/ 	.word	0x00004be0


	//----- nvinfo : EIATTR_VRC_CTA_INIT_COUNT
	.align		4
.L_25961:
        /*0238*/ 	.byte	0x02, 0x4a
	.zero		1
	.zero		1


	//----- nvinfo : EIATTR_EXIT_INSTR_OFFSETS
	.align		4
        /*023c*/ 	.byte	0x04, 0x1c
        /*023e*/ 	.short	(.L_25963 - .L_25962)


	//   ....[0]....
.L_25962:
        /*0240*/ 	.word	0x000047b0


	//   ....[1]....
        /*0244*/ 	.word	0x000047f0


	//   ....[2]....
        /*0248*/ 	.word	0x00004950


	//----- nvinfo : EIATTR_CRS_STACK_SIZE
	.align		4
.L_25963:
        /*024c*/ 	.byte	0x04, 0x1e
        /*024e*/ 	.short	(.L_25965 - .L_25964)
.L_25964:
        /*0250*/ 	.word	0x00000000


	//----- nvinfo : EIATTR_CBANK_PARAM_SIZE
	.align		4
.L_25965:
        /*0254*/ 	.byte	0x03, 0x19
        /*0256*/ 	.short	0x007c


	//----- nvinfo : EIATTR_PARAM_CBANK
	.align		4
        /*0258*/ 	.byte	0x04, 0x0a
        /*025a*/ 	.short	(.L_25967 - .L_25966)
	.align		4
.L_25966:
        /*025c*/ 	.word	index@(.nv.constant0._ZN4vllm25paged_attention_v1_kernelIttLi96ELi16ELi128ELNS_18Fp8KVCacheDataTypeE0ELb0EEEvPT_PKS2_PKT0_S8_ifPKiSA_iPKfiiiSC_SC_iiiii)
        /*0260*/ 	.short	0x0380
        /*0262*/ 	.short	0x007c


	//----- nvinfo : EIATTR_SW_WAR
	.align		4
.L_25967:
        /*0264*/ 	.byte	0x04, 0x36
        /*0266*/ 	.short	(.L_25969 - .L_25968)
.L_25968:
        /*0268*/ 	.word	0x00000008
.L_25969:


//--------------------- .nv.info._ZN4vllm25paged_attention_v1_kernelIttLi80ELi16ELi128ELNS_18Fp8KVCacheDataTypeE0ELb0EEEvPT_PKS2_PKT0_S8_ifPKiSA_iPKfiiiSC_SC_iiiii --------------------------
	.section	.nv.info._ZN4vllm25paged_attention_v1_kernelIttLi80ELi16ELi128ELNS_18Fp8KVCacheDataTypeE0ELb0EEEvPT_PKS2_PKT0_S8_ifPKiSA_iPKfiiiSC_SC_iiiii,"",@"SHT_CUDA_INFO"
	.sectionflags	@""
	.align	4


	//----- nvinfo : EIATTR_CUDA_API_VERSION
	.align		4
        /*0000*/ 	.byte	0x04, 0x37
        /*0002*/ 	.short	(.L_25971 - .L_25970)
.L_25970:
        /*0004*/ 	.word	0x00000082


	//----- nvinfo : EIATTR_KPARAM_INFO
	.align		4
.L_25971:
        /*0008*/ 	.byte	0x04, 0x17
        /*000a*/ 	.short	(.L_25973 - .L_25972)
.L_25972:
        /*000c*/ 	.word	0x00000000
        /*0010*/ 	.short	0x0013
        /*0012*/ 	.short	0x0078
        /*0014*/ 	.byte	0x00, 0xf0, 0x11, 0x00


	//----- nvinfo : EIATTR_KPARAM_INFO
	.align		4
.L_25973:
        /*0018*/ 	.byte	0x04, 0x17
        /*001a*/ 	.short	(.L_25975 - .L_25974)
.L_25974:
        /*001c*/ 	.word	0x00000000
        /*0020*/ 	.short	0x0012
        /*0022*/ 	.short	0x0074
        /*0024*/ 	.byte	0x00, 0xf0, 0x11, 0x00


	//----- nvinfo : EIATTR_KPARAM_INFO
	.align		4
.L_25975:
        /*0028*/ 	.byte	0x04, 0x17
        /*002a*/ 	.short	(.L_25977 - .L_25976)
.L_25976:
        /*002c*/ 	.word	0x00000000
        /*0030*/ 	.short	0x0011
        /*0032*/ 	.short	0x0070
        /*0034*/ 	.byte	0x00, 0xf0, 0x11, 0x00


	//----- nvinfo : EIATTR_KPARAM_INFO
	.align		4
.L_25977:
        /*0038*/ 	.byte	0x04, 0x17
        /*003a*/ 	.short	(.L_25979 - .L_25978)
.L_25978:
        /*003c*/ 	.word	0x00000000
        /*0040*/ 	.short	0x0010
        /*0042*/ 	.short	0x006c
        /*0044*/ 	.byte	0x00, 0xf0, 0x11, 0x00


	//----- nvinfo : EIATTR_KPARAM_INFO
	.align		4
.L_25979:
        /*0048*/ 	.byte	0x04, 0x17
        /*004a*/ 	.short	(.L_25981 - .L_25980)
.L_25980:
        /*004c*/ 	.word	0x00000000
        /*0050*/ 	.short	0x000f
        /*0052*/ 	.short	0x0068
        /*0054*/ 	.byte	0x00, 0xf0, 0x11, 0x00


	//----- nvinfo : EIATTR_KPARAM_INFO
	.align		4
.L_25981:
        /*0058*/ 	.byte	0x04, 0x17
        /*005a*/ 	.short	(.L_25983 - .L_25982)
.L_25982:
        /*005c*/ 	.word	0x00000000
        /*0060*/ 	.short	0x000e
        /*0062*/ 	.short	0x0060
        /*0064*/ 	.byte	0x00, 0xf5, 0x21, 0x00


	//----- nvinfo : EIATTR_KPARAM_INFO
	.align		4
.L_25983:
        /*0068*/ 	.byte	0x04, 0x17
        /*006a*/ 	.short	(.L_25985 - .L_25984)
.L_25984:
        /*006c*/ 	.word	0x00000000
        /*0070*/ 	.short	0x000d
        /*0072*/ 	.short	0x0058
        /*0074*/ 	.byte	0x00, 0xf5, 0x21, 0x00


	//----- nvinfo : EIATTR_KPARAM_INFO
	.align		4
.L_25985:
        /*0078*/ 	.byte	0x04, 0x17
        /*007a*/ 	.short	(.L_25987 - .L_25986)
.L_25986:
        /*007c*/ 	.word	0x00000000
        /*0080*/ 	.short	0x000c
        /*0082*/ 	.short	0x0050
        /*0084*/ 	.byte	0x00, 0xf0, 0x11, 0x00


	//----- nvinfo : EIATTR_KPARAM_INFO
	.align		4
.L_25987:
        /*0088*/ 	.byte	0x04, 0x17
        /*008a*/ 	.short	(.L_25989 - .L_25988)
.L_25988:
        /*008c*/ 	.word	0x00000000
        /*0090*/ 	.short	0x000b
        /*0092*/ 	.short	0x004c
        /*0094*/ 	.byte	0x00, 0xf0, 0x11, 0x00


	//----- nvinfo : EIATTR_KPARAM_INFO
	.align		4
.L_25989:
        /*0098*/ 	.byte	0x04, 0x17
        /*009a*/ 	.short	(.L_25991 - .L_25990)
.L_25990:
        /*009c*/ 	.word	0x00000000
        /*00a0*/ 	.short	0x000a
        /*00a2*/ 	.short	0x0048
        /*00a4*/ 	.byte	0x00, 0xf0, 0x11, 0x00


	//----- nvinfo : EIATTR_KPARAM_INFO
	.align		4
.L_25991:
        /*00a8*/ 	.byte	0x04, 0x17
        /*00aa*/ 	.short	(.L_25993 - .L_25992)
.L_25992:
        /*00ac*/ 	.word	0x00000000
        /*00b0*/ 	.short	0x0009
        /*00b2*/ 	.short	0x0040
        /*00b4*/ 	.byte	0x00, 0xf5, 0x21, 0x00


	//----- nvinfo : EIATTR_KPARAM_INFO
	.align		4
.L_25993:
        /*00b8*/ 	.byte	0x04, 0x17
        /*00ba*/ 	.short	(.L_25995 - .L_25994)
.L_25994:
        /*00bc*/ 	.word	0x00000000
        /*00c0*/ 	.short	0x0008
        /*00c2*/ 	.short	0x0038
        /*00c4*/ 	.byte	0x00, 0xf0, 0x11, 0x00


	//----- nvinfo : EIATTR_KPARAM_INFO
	.align		4
.L_25995:
        /*00c8*/ 	.byte	0x04, 0x17
        /*00ca*/ 	.short	(.L_25997 - .L_25996)
.L_25996:
        /*00cc*/ 	.word	0x00000000
        /*00d0*/ 	.short	0x0007
        /*00d2*/ 	.short	0x0030
        /*00d4*/ 	.byte	0x00, 0xf5, 0x21, 0x00


	//----- nvinfo : EIATTR_KPARAM_INFO
	.align		4
.L_25997:
        /*00d8*/ 	.byte	0x04, 0x17
        /*00da*/ 	.short	(.L_25999 - .L_25998)
.L_25998:
        /*00dc*/ 	.word	0x00000000
        /*00e0*/ 	.short	0x0006
        /*00e2*/ 	.short	0x0028
        /*00e4*/ 	.byte	0x00, 0xf5, 0x21, 0x00


	//----- nvinfo : EIATTR_KPARAM_INFO
	.align		4
.L_25999:
        /*00e8*/ 	.byte	0x04, 0x17
        /*00ea*/ 	.short	(.L_26001 - .L_26000)
.L_26000:
        /*00ec*/ 	.word	0x00000000
        /*00f0*/ 	.short	0x0005
        /*00f2*/ 	.short	0x0024
        /*00f4*/ 	.byte	0x00, 0xf0, 0x11, 0x00


	//----- nvinfo : EIATTR_KPARAM_INFO
	.align		4
.L_26001:
        /*00f8*/ 	.byte	0x04, 0x17
        /*00fa*/ 	.short	(.L_26003 - .L_26002)
.L_26002:
        /*00fc*/ 	.word	0x00000000
        /*0100*/ 	.short	0x0004
        /*0102*/ 	.short	0x0020
        /*0104*/ 	.byte	0x00, 0xf0, 0x11, 0x00


	//----- nvinfo : EIATTR_KPARAM_INFO
	.align		4
.L_26003:
        /*0108*/ 	.byte	0x04, 0x17
        /*010a*/ 	.short	(.L_26005 - .L_26004)
.L_26004:
        /*010c*/ 	.word	0x00000000
        /*0110*/ 	.short	0x0003
        /*0112*/ 	.short	0x0018
        /*0114*/ 	.byte	0x00, 0xf5, 0x21, 0x00


	//----- nvinfo : EIATTR_KPARAM_INFO
	.align		4
.L_26005:
        /*0118*/ 	.byte	0x04, 0x17
        /*011a*/ 	.short	(.L_26007 - .L_26006)
.L_26006:
        /*011c*/ 	.word	0x00000000
        /*0120*/ 	.short	0x0002
        /*0122*/ 	.short	0x0010
        /*0124*/ 	.byte	0x00, 0xf5, 0x21, 0x00


	//----- nvinfo : EIATTR_KPARAM_INFO
	.align		4
.L_26007:
        /*0128*/ 	.byte	0x04, 0x17
        /*012a*/ 	.short	(.L_26009 - .L_26008)
.L_26008:
        /*012c*/ 	.word	0x00000000
        /*0130*/ 	.short	0x0001
        /*0132*/ 	.short	0x0008
        /*0134*/ 	.byte	0x00, 0xf5, 0x21, 0x00


	//----- nvinfo : EIATTR_KPARAM_INFO
	.align		4
.L_26009:
        /*0138*/ 	.byte	0x04, 0x17
        /*013a*/ 	.short	(.L_26011 - .L_26010)
.L_26010:
        /*013c*/ 	.word	0x00000000
        /*0140*/ 	.short	0x0000
        /*0142*/ 	.short	0x0000
        /*0144*/ 	.byte	0x00, 0xf5, 0x21, 0x00


	//----- nvinfo : EIATTR_SPARSE_MMA_MASK
	.align		4
.L_26011:
        /*0148*/ 	.byte	0x03, 0x50
        /*014a*/ 	.short	0x0000


	//----- nvinfo : EIATTR_MAXREG_COUNT
	.align		4
        /*014c*/ 	.byte	0x03, 0x1b
        /*014e*/ 	.short	0x00ff


	//----- nvinfo : EIATTR_NUM_BARRIERS
	.align		4
        /*0150*/ 	.byte	0x02, 0x4c
        /*0152*/ 	.byte	0x01
	.zero		1


	//----- nvinfo : EIATTR_MERCURY_ISA_VERSION
	.align		4
        /*0154*/ 	.byte	0x03, 0x5f
        /*0156*/ 	.short	0x0101


	//----- nvinfo : EIATTR_COOP_GROUP_MASK_REGIDS
	.align		4
        /*0158*/ 	.byte	0x04, 0x29
        /*015a*/ 	.short	(.L_26013 - .L_26012)


	//   ....[0]....
.L_26012:
        /*015c*/ 	.word	0xffffffff


	//   ....[1]....
        /*0160*/ 	.word	0xffffffff


	//   ....[2]....
        /*0164*/ 	.word	0xffffffff


	//   ....[3]....
        /*0168*/ 	.word	0xffffffff


	//   ....[4]....
        /*016c*/ 	.word	0xffffffff


	//   ....[5]....
        /*0170*/ 	.word	0xffffffff


	//   ....[6]....
        /*0174*/ 	.word	0xffffffff


	//   ....[7]....
        /*0178*/ 	.word	0xffffffff


	//   ....[8]....
        /*017c*/ 	.word	0xffffffff


	//   ....[9]....
        /*0180*/ 	.word	0xffffffff


	//   ....[10]....
        /*0184*/ 	.word	0xffffffff


	//   ....[11]....
        /*0188*/ 	.word	0xffffffff


	//   ....[12]....
        /*018c*/ 	.word	0xffffffff


	//   ....[13]....
        /*0190*/ 	.word	0xffffffff


	//   ....[14]....
        /*0194*/ 	.word	0xffffffff


	//   ....[15]....
        /*0198*/ 	.word	0xffffffff


	//   ....[16]....
        /*019c*/ 	.word	0xffffffff


	//   ....[17]....
        /*01a0*/ 	.word	0xffffffff


	//   ....[18]....
        /*01a4*/ 	.word	0xffffffff


	//   ....[19]....
        /*01a8*/ 	.word	0xffffffff


	//   ....[20]....
        /*01ac*/ 	.word	0xffffffff


	//   ....[21]....
        /*01b0*/ 	.word	0x0500000d


	//   ....[22]....
        /*01b4*/ 	.word	0x0500000d


	//   ....[23]....
        /*01b8*/ 	.word	0x0500000d


	//   ....[24]....
        /*01bc*/ 	.word	0x0500000d


	//   ....[25]....
        /*01c0*/ 	.word	0x0500000d


	//----- nvinfo : EIATTR_COOP_GROUP_INSTR_OFFSETS
	.align		4
.L_26013:
        /*01c4*/ 	.byte	0x04, 0x28
        /*01c6*/ 	.short	(.L_26015 - .L_26014)


	//   ....[0]....
.L_26014:
        /*01c8*/ 	.word	0x00001180


	//   ....[1]....
        /*01cc*/ 	.word	0x00001370


	//   ....[2]....
        /*01d0*/ 	.word	0x00001390


	//   ....[3]....
        /*01d4*/ 	.word	0x000013b0


	//   ....[4]....
        /*01d8*/ 	.word	0x000013d0


	//   ....[5]....
        /*01dc*/ 	.word	0x000014c0


	//   ....[6]....
        /*01e0*/ 	.word	0x000014e0


	//   ....[7]....
        /*01e4*/ 	.word	0x00001520


	//   ....[8]....
        /*01e8*/ 	.word	0x00002360


	//   ....[9]....
        /*01ec*/ 	.word	0x000023a0


	//   ....[10]....
        /*01f0*/ 	.word	0x000023c0


	//   ....[11]....
        /*01f4*/ 	.word	0x000023e0


	//   ....[12]....
        /*01f8*/ 	.word	0x00002400


	//   ....[13]....
        /*01fc*/ 	.word	0x00002450


	//   ....[14]....
        /*0200*/ 	.word	0x00002470


	//   ....[15]....
        /*0204*/ 	.word	0x00002490


	//   ....[16]....
        /*0208*/ 	.word	0x00003e60


	//   ....[17]....
        /*020c*/ 	.word	0x00003ea0


	//   ....[18]....
        /*0210*/ 	.word	0x00003ee0


	//   ....[19]....
        /*0214*/ 	.word	0x00003f20


	//   ....[20]....
        /*0218*/ 	.word	0x00003f90


	//   ....[21]....
        /*021c*/ 	.word	0x00004480


	//   ....[22]....
        /*0220*/ 	.word	0x00004530


	//   ....[23]....
        /*0224*/ 	.word	0x000045c0


	//   ....[24]....
        /*0228*/ 	.word	0x00004630


	//   ....[25]....
        /*022c*/ 	.word	0x000046a0


	//----- nvinfo : EIATTR_VRC_CTA_INIT_COUNT
	.align		4
.L_26015:
        /*0230*/ 	.byte	0x02, 0x4a
	.zero		1
	.zero		1


	//----- nvinfo : EIATTR_EXIT_INSTR_OFFSETS
	.align		4
        /*0234*/ 	.byte	0x04, 0x1c
        /*0236*/ 	.short	(.L_26017 - .L_26016)


	//   ....[0]....
.L_26016:
        /*0238*/ 	.word	0x00004280


	//   ....[1]....
        /*023c*/ 	.word	0x000042c0


	//   ....[2]....
        /*0240*/ 	.word	0x00004410


	//----- nvinfo : EIATTR_CRS_STACK_SIZE
	.align		4
.L_26017:
        /*0244*/ 	.byte	0x04, 0x1e
        /*0246*/ 	.short	(.L_26019 - .L_26018)
.L_26018:
        /*0248*/ 	.word	0x00000000


	//----- nvinfo : EIATTR_CBANK_PARAM_SIZE
	.align		4
.L_26019:
        /*024c*/ 	.byte	0x03, 0x19
        /*024e*/ 	.short	0x007c


	//----- nvinfo : EIATTR_PARAM_CBANK
	.align		4
        /*0250*/ 	.byte	0x04, 0x0a
        /*0252*/ 	.short	(.L_26021 - .L_26020)
	.align		4
.L_26020:
        /*0254*/ 	.word	index@(.nv.constant0._ZN4vllm25paged_attention_v1_kernelIttLi80ELi16ELi128ELNS_18Fp8KVCacheDataTypeE0ELb0EEEvPT_PKS2_PKT0_S8_ifPKiSA_iPKfiiiSC_SC_iiiii)
        /*0258*/ 	.short	0x0380
        /*025a*/ 	.short	0x007c


	//----- nvinfo : EIATTR_SW_WAR
	.align		4
.L_26021:
        /*025c*/ 	.byte	0x04, 0x36
        /*025e*/ 	.short	(.L_26023 - .L_26022)
.L_26022:
        /*0260*/ 	.word	0x00000008
.L_26023:


//--------------------- .nv.info._ZN4vllm25paged_attention_v1_kernelIttLi64ELi16ELi128ELNS_18Fp8KVCacheDataTypeE0ELb0EEEvPT_PKS2_PKT0_S8_ifPKiSA_iPKfiiiSC_SC_iiiii --------------------------
	.section	.nv.info._ZN4vllm25paged_attention_v1_kernelIttLi64ELi16ELi128ELNS_18Fp8KVCacheDataTypeE0ELb0EEEvPT_PKS2_PKT0_S8_ifPKiSA_iPKfiiiSC_SC_iiiii,"",@"SHT_CUDA_INFO"
	.sectionflags	@""
	.align	4


	//----- nvinfo : EIATTR_CUDA_API_VERSION
	.align		4
        /*0000*/ 	.byte	0x04, 0x37
        /*0002*/ 	.short	(.L_26025 - .L_26024)
.L_26024:
        /*0004*/ 	.word	0x00000082


	//----- nvinfo : EIATTR_KPARAM_INFO
	.align		4
.L_26025:
        /*0008*/ 	.byte	0x04, 0x17
        /*000a*/ 	.short	(.L_26027 - .L_26026)
.L_26026:
        /*000c*/ 	.word	0x00000000
        /*0010*/ 	.short	0x0013
        /*0012*/ 	.short	0x0078
        /*0014*/ 	.byte	0x00, 0xf0, 0x11, 0x00


	//----- nvinfo : EIATTR_KPARAM_INFO
	.align		4
.L_26027:
        /*0018*/ 	.byte	0x04, 0x17
        /*001a*/ 	.short	(.L_26029 - .L_26028)
.L_26028:
        /*001c*/ 	.word	0x00000000
        /*0020*/ 	.short	0x0012
        /*0022*/ 	.short	0x0074
        /*0024*/ 	.byte	0x00, 0xf0, 0x11, 0x00


	//----- nvinfo : EIATTR_KPARAM_INFO
	.align		4
.L_26029:
        /*0028*/ 	.byte	0x04, 0x17
        /*002a*/ 	.short	(.L_26031 - .L_26030)
.L_26030:
        /*002c*/ 	.word	0x00000000
        /*0030*/ 	.short	0x0011
        /*0032*/ 	.short	0x0070
        /*0034*/ 	.byte	0x00, 0xf0, 0x11, 0x00


	//----- nvinfo : EIATTR_KPARAM_INFO
	.align		4
.L_26031:
        /*0038*/ 	.byte	0x04, 0x17
        /*003a*/ 	.short	(.L_26033 - .L_26032)
.L_26032:
        /*003c*/ 	.word	0x00000000
        /*0040*/ 	.short	0x0010
        /*0042*/ 	.short	0x006c
        /*0044*/ 	.byte	0x00, 0xf0, 0x11, 0x00


	//----- nvinfo : EIATTR_KPARAM_INFO
	.align		4
.L_26033:
        /*0048*/ 	.byte	0x04, 0x17
        /*004a*/ 	.short	(.L_26035 - .L_26034)
.L_26034:
        /*004c*/ 	.word	0x00000000
        /*0050*/ 	.short	0x000f
        /*0052*/ 	.short	0x0068
        /*0054*/ 	.byte	0x00, 0xf0, 0x11, 0x00


	//----- nvinfo : EIATTR_KPARAM_INFO
	.align		4
.L_26035:
        /*0058*/ 	.byte	0x04, 0x17
        /*005a*/ 	.short	(.L_26037 - .L_26036)
.L_26036:
        /*005c*/ 	.word	0x00000000
        /*0060*/ 	.short	0x000e
        /*0062*/ 	.short	0x0060
        /*0064*/ 	.byte	0x00, 0xf5, 0x21, 0x00


	//----- nvinfo : EIATTR_KPARAM_INFO
	.align		4
.L_26037:
        /*0068*/ 	.byte	0x04, 0x17
        /*006a*/ 	.short	(.L_26039 - .L_26038)
.L_26038:
        /*006c*/ 	.word	0x00000000
        /*0070*/ 	.short	0x000d
        /*0072*/ 	.short	0x0058
        /*0074*/ 	.byte	0x00, 0xf5, 0x21, 0x00


	//----- nvinfo : EIATTR_KPARAM_INFO
	.align		4
.L_26039:
        /*0078*/ 	.byte	0x04, 0x17
        /*007a*/ 	.short	(.L_26041 - .L_26040)
.L_26040:
        /*007c*/ 	.word	0x00000000
        /*0080*/ 	.short	0x000c
        /*0082*/ 	.short	0x0050
        /*0084*/ 	.byte	0x00, 0xf0, 0x11, 0x00


	//----- nvinfo : EIATTR_KPARAM_INFO
	.align		4
.L_26041:
        /*0088*/ 	.byte	0x04, 0x17
        /*008a*/ 	.short	(.L_26043 - .L_26042)
.L_26042:
        /*008c*/ 	.word	0x00000000
        /*0090*/ 	.short	0x000b
        /*0092*/ 	.short	0x004c
        /*0094*/ 	.byte	0x00, 0xf0, 0x11, 0x00


	//----- nvinfo : EIATTR_KPARAM_INFO
	.align		4
.L_26043:
        /*0098*/ 	.byte	0x04, 0x17
        /*009a*/ 	.short	(.L_26045 - .L_26044)
.L_26044:
        /*009c*/ 	.word	0x00000000
        /*00a0*/ 	.short	0x000a
        /*00a2*/ 	.short	0x0048
        /*00a4*/ 	.byte	0x00, 0xf0, 0x11, 0x00


	//----- nvinfo : EIATTR_KPARAM_INFO
	.align		4
.L_26045:
        /*00a8*/ 	.byte	0x04, 0x17
        /*00aa*/ 	.short	(.L_26047 - .L_26046)
.L_26046:
        /*00ac*/ 	.word	0x00000000
        /*00b0*/ 	.short	0x0009
        /*00b2*/ 	.short	0x0040
        /*00b4*/ 	.byte	0x00, 0xf5, 0x21, 0x00


	//----- nvinfo : EIATTR_KPARAM_INFO
	.align		4
.L_26047:
        /*00b8*/ 	.byte	0x04, 0x17
        /*00ba*/ 	.short	(.L_26049 - .L_26048)
.L_26048:
        /*00bc*/ 	.word	0x00000000
        /*00c0*/ 	.short	0x0008
        /*00c2*/ 	.short	0x0038
        /*00c4*/ 	.byte	0x00, 0xf0, 0x11, 0x00


	//----- nvinfo : EIATTR_KPARAM_INFO
	.align		4
.L_26049:
        /*00c8*/ 	.byte	0x04, 0x17
        /*00ca*/ 	.short	(.L_26051 - .L_26050)
.L_26050:
        /*00cc*/ 	.word	0x00000000
        /*00d0*/ 	.short	0x0007
        /*00d2*/ 	.short	0x0030
        /*00d4*/ 	.byte	0x00, 0xf5, 0x21, 0x00


	//----- nvinfo : EIATTR_KPARAM_INFO
	.align		4
.L_26051:
        /*00d8*/ 	.byte	0x04, 0x17
        /*00da*/ 	.short	(.L_26053 - .L_26052)
.L_26052:
        /*00dc*/ 	.word	0x00000000
        /*00e0*/ 	.short	0x0006
        /*00e2*/ 	.short	0x0028
        /*00e4*/ 	.byte	0x00, 0xf5, 0x21, 0x00


	//----- nvinfo : EIATTR_KPARAM_INFO
	.align		4
.L_26053:
        /*00e8*/ 	.byte	0x04, 0x17
        /*00ea*/ 	.short	(.L_26055 - .L_26054)
.L_26054:
        /*00ec*/ 	.word	0x00000000
        /*00f0*/ 	.short	0x0005
        /*00f2*/ 	.short	0x0024
        /*00f4*/ 	.byte	0x00, 0xf0, 0x11, 0x00


	//----- nvinfo : EIATTR_KPARAM_INFO
	.align		4
.L_26055:
        /*00f8*/ 	.byte	0x04, 0x17
        /*00fa*/ 	.short	(.L_26057 - .L_26056)
.L_26056:
        /*00fc*/ 	.word	0x00000000
        /*0100*/ 	.short	0x0004
        /*0102*/ 	.short	0x0020
        /*0104*/ 	.byte	0x00, 0xf0, 0x11, 0x00


	//----- nvinfo : EIATTR_KPARAM_INFO
	.align		4
.L_26057:
        /*0108*/ 	.byte	0x04, 0x17
        /*010a*/ 	.short	(.L_26059 - .L_26058)
.L_26058:
        /*010c*/ 	.word	0x00000000
        /*0110*/ 	.short	0x0003
        /*0112*/ 	.short	0x0018
        /*0114*/ 	.byte	0x00, 0xf5, 0x21, 0x00


	//----- nvinfo : EIATTR_KPARAM_INFO
	.align		4
.L_26059:
        /*0118*/ 	.byte	0x04, 0x17
        /*011a*/ 	.short	(.L_26061 - .L_26060)
.L_26060:
        /*011c*/ 	.word	0x00000000
        /*0120*/ 	.short	0x0002
        /*0122*/ 	.short	0x0010
        /*0124*/ 	.byte	0x00, 0xf5, 0x21, 0x00


	//----- nvinfo : EIATTR_KPARAM_INFO
	.align		4
.L_26061:
        /*0128*/ 	.byte	0x04, 0x17
        /*012a*/ 	.short	(.L_26063 - .L_26062)
.L_26062:
        /*012c*/ 	.word	0x00000000
        /*0130*/ 	.short	0x0001
        /*0132*/ 	.short	0x0008
        /*0134*/ 	.byte	0x00, 0xf5, 0x21, 0x00


	//----- nvinfo : EIATTR_KPARAM_INFO
	.align		4
.L_26063:
        /*0138*/ 	.byte	0x04, 0x17
        /*013a*/ 	.short	(.L_26065 - .L_26064)
.L_26064:
        /*013c*/ 	.word	0x00000000
        /*0140*/ 	.short	0x0000
        /*0142*/ 	.short	0x0000
        /*0144*/ 	.byte	0x00, 0xf5, 0x21, 0x00


	//----- nvinfo : EIATTR_SPARSE_MMA_MASK
	.align		4
.L_26065:
        /*0148*/ 	.byte	0x03, 0x50
        /*014a*/ 	.short	0x0000


	//----- nvinfo : EIATTR_MAXREG_COUNT
	.align		4
        /*014c*/ 	.byte	0x03, 0x1b
        /*014e*/ 	.short	0x00ff


	//----- nvinfo : EIATTR_NUM_BARRIERS
	.align		4
        /*0150*/ 	.byte	0x02, 0x4c
        /*0152*/ 	.byte	0x01
	.zero		1


	//----- nvinfo : EIATTR_MERCURY_ISA_VERSION
	.align		4
        /*0154*/ 	.byte	0x03, 0x5f
        /*0156*/ 	.short	0x0101


	//----- nvinfo : EIATTR_COOP_GROUP_MASK_REGIDS
	.align		4
        /*0158*/ 	.byte	0x04, 0x29
        /*015a*/ 	.short	(.L_26067 - .L_26066)


	//   ....[0]....
.L_26066:
        /*015c*/ 	.word	0xffffffff


	//   ....[1]....
        /*0160*/ 	.word	0xffffffff


	//   ....[2]....
        /*0164*/ 	.word	0xffffffff


	//   ....[3]....
        /*0168*/ 	.word	0xffffffff


	//   ....[4]....
        /*016c*/ 	.word	0xffffffff


	//   ....[5]....
        /*0170*/ 	.word	0xffffffff


	//   ....[6]....
        /*0174*/ 	.word	0xffffffff


	//   ....[7]....
        /*0178*/ 	.word	0xffffffff


	//   ....[8]....
        /*017c*/ 	.word	0xffffffff


	//   ....[9]....
        /*0180*/ 	.word	0xffffffff


	//   ....[10]....
        /*0184*/ 	.word	0xffffffff


	//   ....[11]....
        /*0188*/ 	.word	0xffffffff


	//   ....[12]....
        /*018c*/ 	.word	0xffffffff


	//   ....[13]....
        /*0190*/ 	.word	0xffffffff


	//   ....[14]....
        /*0194*/ 	.word	0xffffffff


	//   ....[15]....
        /*0198*/ 	.word	0xffffffff


	//   ....[16]....
        /*019c*/ 	.word	0xffffffff


	//   ....[17]....
        /*01a0*/ 	.word	0xffffffff


	//   ....[18]....
        /*01a4*/ 	.word	0xffffffff


	//   ....[19]....
        /*01a8*/ 	.word	0xffffffff


	//   ....[20]....
        /*01ac*/ 	.word	0x0500000c


	//   ....[21]....
        /*01b0*/ 	.word	0x0500000c


	//   ....[22]....
        /*01b4*/ 	.word	0x0500000c


	//   ....[23]....
        /*01b8*/ 	.word	0x0500000c


	//   ....[24]....
        /*01bc*/ 	.word	0x0500000c


	//----- nvinfo : EIATTR_COOP_GROUP_INSTR_OFFSETS
	.align		4
.L_26067:
        /*01c0*/ 	.byte	0x04, 0x28
        /*01c2*/ 	.short	(.L_26069 - .L_26068)


	//   ....[0]....
.L_26068:
        /*01c4*/ 	.word	0x00000ff0


	//   ....[1]....
        /*01c8*/ 	.word	0x000011c0


	//   ....[2]....
        /*01cc*/ 	.word	0x000011e0


	//   ....[3]....
        /*01d0*/ 	.word	0x00001200


	//   ....[4]....
        /*01d4*/ 	.word	0x00001220


	//   ....[5]....
        /*01d8*/ 	.word	0x00001320


	//   ....[6]....
        /*01dc*/ 	.word	0x00001340


	//   ....[7]....
        /*01e0*/ 	.word	0x00001380


	//   ....[8]....
        /*01e4*/ 	.word	0x000021b0


	//   ....[9]....
        /*01e8*/ 	.word	0x000021f0


	//   ....[10]....
        /*01ec*/ 	.word	0x00002210


	//   ....[11]....
        /*01f0*/ 	.word	0x00002230


	//   ....[12]....
        /*01f4*/ 	.word	0x00002250


	//   ....[13]....
        /*01f8*/ 	.word	0x000022a0


	//   ....[14]....
        /*01fc*/ 	.word	0x000022c0


	//   ....[15]....
        /*0200*/ 	.word	0x000022e0


	//   ....[16]....
        /*0204*/ 	.word	0x000039f0


	//   ....[17]....
        /*0208*/ 	.word	0x00003a30


	//   ....[18]....
        /*020c*/ 	.word	0x00003a90


	//   ....[19]....
        /*0210*/ 	.word	0x00003aa0


	//   ....[20]....
        /*0214*/ 	.word	0x00003fa0


	//   ....[21]....
        /*0218*/ 	.word	0x00004050


	//   ....[22]....
        /*021c*/ 	.word	0x000040e0


	//   ....[23]....
        /*0220*/ 	.word	0x00004150


	//   ....[24]....
        /*0224*/ 	.word	0x000041c0


	//----- nvinfo : EIATTR_VRC_CTA_INIT_COUNT
	.align		4
.L_26069:
        /*0228*/ 	.byte	0x02, 0x4a
	.zero		1
	.zero		1


	//----- nvinfo : EIATTR_EXIT_INSTR_OFFSETS
	.align		4
        /*022c*/ 	.byte	0x04, 0x1c
        /*022e*/ 	.short	(.L_26071 - .L_26070)


	//   ....[0]....
.L_26070:
        /*0230*/ 	.word	0x00003d90


	//   ....[1]....
        /*0234*/ 	.word	0x00003dd0


	//   ....[2]....
        /*0238*/ 	.word	0x00003f40


	//----- nvinfo : EIATTR_CRS_STACK_SIZE
	.align		4
.L_26071:
        /*023c*/ 	.byte	0x04, 0x1e
        /*023e*/ 	.short	(.L_26073 - .L_26072)
.L_26072:
        /*0240*/ 	.word	0x00000000


	//----- nvinfo : EIATTR_CBANK_PARAM_SIZE
	.align		4
.L_26073:
        /*0244*/ 	.byte	0x03, 0x19
        /*0246*/ 	.short	0x007c


	//----- nvinfo : EIATTR_PARAM_CBANK
	.align		4
        /*0248*/ 	.byte	0x04, 0x0a
        /*024a*/ 	.short	(.L_26075 - .L_26074)
	.align		4
.L_26074:
        /*024c*/ 	.word	index@(.nv.constant0._ZN4vllm25paged_attention_v1_kernelIttLi64ELi16ELi128ELNS_18Fp8KVCacheDataTypeE0ELb0EEEvPT_PKS2_PKT0_S8_ifPKiSA_iPKfiiiSC_SC_iiiii)
        /*0250*/ 	.short	0x0380
        /*0252*/ 	.short	0x007c


	//----- nvinfo : EIATTR_SW_WAR
	.align		4
.L_26075:
        /*0254*/ 	.byte	0x04, 0x36
        /*0256*/ 	.short	(.L_26077 - .L_26076)
.L_26076:
        /*0258*/ 	.word	0x00000008
.L_26077:


//--------------------- .nv.info._ZN4vllm25paged_attention_v1_kernelIttLi32ELi16ELi128ELNS_18Fp8KVCacheDataTypeE0ELb0EEEvPT_PKS2_PKT0_S8_ifPKiSA_iPKfiiiSC_SC_iiiii --------------------------
	.section	.nv.info._ZN4vllm25paged_attention_v1_kernelIttLi32ELi16ELi128ELNS_18Fp8KVCacheDataTypeE0ELb0EEEvPT_PKS2_PKT0_S8_ifPKiSA_iPKfiiiSC_SC_iiiii,"",@"SHT_CUDA_INFO"
	.sectionflags	@""
	.align	4


	//----- nvinfo : EIATTR_CUDA_API_VERSION
	.align		4
        /*0000*/ 	.byte	0x04, 0x37
        /*0002*/ 	.short	(.L_26079 - .L_26078)
.L_26078:
        /*0004*/ 	.word	0x00000082


	//----- nvinfo : EIATTR_KPARAM_INFO
	.align		4
.L_26079:
        /*0008*/ 	.byte	0x04, 0x17
        /*000a*/ 	.short	(.L_26081 - .L_26080)
.L_26080:
        /*000c*/ 	.word	0x00000000
        /*0010*/ 	.short	0x0013
        /*0012*/ 	.short	0x0078
        /*0014*/ 	.byte	0x00, 0xf0, 0x11, 0x00


	//----- nvinfo : EIATTR_KPARAM_INFO
	.align		4
.L_26081:
        /*0018*/ 	.byte	0x04, 0x17
        /*001a*/ 	.short	(.L_26083 - .L_26082)
.L_26082:
        /*001c*/ 	.word	0x00000000
        /*0020*/ 	.short	0x0012
        /*0022*/ 	.short	0x0074
        /*0024*/ 	.byte	0x00, 0xf0, 0x11, 0x00


	//----- nvinfo : EIATTR_KPARAM_INFO
	.align		4
.L_26083:
        /*0028*/ 	.byte	0x04, 0x17
        /*002a*/ 	.short	(.L_26085 - .L_26084)
.L_26084:
        /*002c*/ 	.word	0x00000000
        /*0030*/ 	.short	0x0011
        /*0032*/ 	.short	0x0070
        /*0034*/ 	.byte	0x00, 0xf0, 0x11, 0x00


	//----- nvinfo : EIATTR_KPARAM_INFO
	.align		4
.L_26085:
        /*0038*/ 	.byte	0x04, 0x17
        /*003a*/ 	.short	(.L_26087 - .L_26086)
.L_26086:
        /*003c*/ 	.word	0x00000000
        /*0040*/ 	.short	0x0010
        /*0042*/ 	.short	0x006c
        /*0044*/ 	.byte	0x00, 0xf0, 0x11, 0x00


	//----- nvinfo : EIATTR_KPARAM_INFO
	.align		4
.L_26087:
        /*0048*/ 	.byte	0x04, 0x17
        /*004a*/ 	.short	(.L_26089 - .L_26088)
.L_26088:
        /*004c*/ 	.word	0x00000000
        /*0050*/ 	.short	0x000f
        /*0052*/ 	.short	0x0068
        /*0054*/ 	.byte	0x00, 0xf0, 0x11, 0x00


	//----- nvinfo : EIATTR_KPARAM_INFO
	.align		4
.L_26089:
        /*0058*/ 	.byte	0x04, 0x17
        /*005a*/ 	.short	(.L_26091 - .L_26090)
.L_26090:
        /*005c*/ 	.word	0x00000000
        /*0060*/ 	.short	0x000e
        /*0062*/ 	.short	0x0060
        /*0064*/ 	.byte	0x00, 0xf5, 0x21, 0x00


	//----- nvinfo : EIATTR_KPARAM_INFO
	.align		4
.L_26091:
        /*0068*/ 	.byte	0x04, 0x17
        /*006a*/ 	.short	(.L_26093 - .L_26092)
.L_26092:
        /*006c*/ 	.word	0x00000000
        /*0070*/ 	.short	0x000d
        /*0072*/ 	.short	0x0058
        /*0074*/ 	.byte	0x00, 0xf5, 0x21, 0x00


	//----- nvinfo : EIATTR_KPARAM_INFO
	.align		4
.L_26093:
        /*0078*/ 	.byte	0x04, 0x17
        /*007a*/ 	.short	(.L_26095 - .L_26094)
.L_26094:
        /*007c*/ 	.word	0x00000000
        /*0080*/ 	.short	0x000c
        /*0082*/ 	.short	0x0050
        /*0084*/ 	.byte	0x00, 0xf0, 0x11, 0x00


	//----- nvinfo : EIATTR_KPARAM_INFO
	.align		4
.L_26095:
        /*0088*/ 	.byte	0x04, 0x17
        /*008a*/ 	.short	(.L_26097 - .L_26096)
.L_26096:
        /*008c*/ 	.word	0x00000000
        /*0090*/ 	.short	0x000b
        /*0092*/ 	.short	0x004c
        /*0094*/ 	.byte	0x00, 0xf0, 0x11, 0x00


	//----- nvinfo : EIATTR_KPARAM_INFO
	.align		4
.L_26097:
        /*0098*/ 	.byte	0x04, 0x17
        /*009a*/ 	.short	(.L_26099 - .L_26098)
.L_26098:
        /*009c*/ 	.word	0x00000000
        /*00a0*/ 	.short	0x000a
        /*00a2*/ 	.short	0x0048
        /*00a4*/ 	.byte	0x00, 0xf0, 0x11, 0x00


	//----- nvinfo : EIATTR_KPARAM_INFO
	.align		4
.L_26099:
        /*00a8*/ 	.byte	0x04, 0x17
        /*00aa*/ 	.short	(.L_26101 - .L_26100)
.L_26100:
        /*00ac*/ 	.word	0x00000000
        /*00b0*/ 	.short	0x0009
        /*00b2*/ 	.short	0x0040
        /*00b4*/ 	.byte	0x00, 0xf5, 0x21, 0x00


	//----- nvinfo : EIATTR_KPARAM_INFO
	.align		4
.L_26101:
        /*00b8*/ 	.byte	0x04, 0x17
        /*00ba*/ 	.short	(.L_26103 - .L_26102)
.L_26102:
        /*00bc*/ 	.word	0x00000000
        /*00c0*/ 	.short	0x0008
        /*00c2*/ 	.short	0x0038
        /*00c4*/ 	.byte	0x00, 0xf0, 0x11, 0x00


	//----- nvinfo : EIATTR_KPARAM_INFO
	.align		4
.L_26103:
        /*00c8*/ 	.byte	0x04, 0x17
        /*00ca*/ 	.short	(.L_26105 - .L_26104)
.L_26104:
        /*00cc*/ 	.word	0x00000000
        /*00d0*/ 	.short	0x0007
        /*00d2*/ 	.short	0x0030
        /*00d4*/ 	.byte	0x00, 0xf5, 0x21, 0x00


	//----- nvinfo : EIATTR_KPARAM_INFO
	.align		4
.L_26105:
        /*00d8*/ 	.byte	0x04, 0x17
        /*00da*/ 	.short	(.L_26107 - .L_26106)
.L_26106:
        /*00dc*/ 	.word	0x00000000
        /*00e0*/ 	.short	0x0006
        /*00e2*/ 	.short	0x0028
        /*00e4*/ 	.byte	0x00, 0xf5, 0x21, 0x00


	//----- nvinfo : EIATTR_KPARAM_INFO
	.align		4
.L_26107:
        /*00e8*/ 	.byte	0x04, 0x17
        /*00ea*/ 	.short	(.L_26109 - .L_26108)
.L_26108:
        /*00ec*/ 	.word	0x00000000
        /*00f0*/ 	.short	0x0005
        /*00f2*/ 	.short	0x0024
        /*00f4*/ 	.byte	0x00, 0xf0, 0x11, 0x00


	//----- nvinfo : EIATTR_KPARAM_INFO
	.align		4
.L_26109:
        /*00f8*/ 	.byte	0x04, 0x17
        /*00fa*/ 	.short	(.L_26111 - .L_26110)
.L_26110:
        /*00fc*/ 	.word	0x00000000
        /*0100*/ 	.short	0x0004
        /*0102*/ 	.short	0x0020
        /*0104*/ 	.byte	0x00, 0xf0, 0x11, 0x00


	//----- nvinfo : EIATTR_KPARAM_INFO
	.align		4
.L_26111:
        /*0108*/ 	.byte	0x04, 0x17
        /*010a*/ 	.short	(.L_26113 - .L_26112)
.L_26112:
        /*010c*/ 	.word	0x00000000
        /*0110*/ 	.short	0x0003
        /*0112*/ 	.short	0x0018
        /*0114*/ 	.byte	0x00, 0xf5, 0x21, 0x00


	//----- nvinfo : EIATTR_KPARAM_INFO
	.align		4
.L_26113:
        /*0118*/ 	.byte	0x04, 0x17
        /*011a*/ 	.short	(.L_26115 - .L_26114)
.L_26114:
        /*011c*/ 	.word	0x00000000
        /*0120*/ 	.short	0x0002
        /*0122*/ 	.short	0x0010
        /*0124*/ 	.byte	0x00, 0xf5, 0x21, 0x00


	//----- nvinfo : EIATTR_KPARAM_INFO
	.align		4
.L_26115:
        /*0128*/ 	.byte	0x04, 0x17
        /*012a*/ 	.short	(.L_26117 - .L_26116)
.L_26116:
        /*012c*/ 	.word	0x00000000
        /*0130*/ 	.short	0x0001
        /*0132*/ 	.short	0x0008
        /*0134*/ 	.byte	0x00, 0xf5, 0x21, 0x00


	//----- nvinfo : EIATTR_KPARAM_INFO
	.align		4
.L_26117:
        /*0138*/ 	.byte	0x04, 0x17
        /*013a*/ 	.short	(.L_26119 - .L_26118)
.L_26118:
        /*013c*/ 	.word	0x00000000
        /*0140*/ 	.short	0x0000
        /*0142*/ 	.short	0x0000
        /*0144*/ 	.byte	0x00, 0xf5, 0x21, 0x00


	//----- nvinfo : EIATTR_SPARSE_MMA_MASK
	.align		4
.L_26119:
        /*0148*/ 	.byte	0x03, 0x50
        /*014a*/ 	.short	0x0000


	//----- nvinfo : EIATTR_MAXREG_COUNT
	.align		4
        /*014c*/ 	.byte	0x03, 0x1b
        /*014e*/ 	.short	0x00ff


	//----- nvinfo : EIATTR_NUM_BARRIERS
	.align		4
        /*0150*/ 	.byte	0x02, 0x4c
        /*0152*/ 	.byte	0x01
	.zero		1


	//----- nvinfo : EIATTR_MERCURY_ISA_VERSION
	.align		4
        /*0154*/ 	.byte	0x03, 0x5f
        /*0156*/ 	.short	0x0101


	//----- nvinfo : EIATTR_COOP_GROUP_MASK_REGIDS
	.align		4
        /*0158*/ 	.byte	0x04, 0x29
        /*015a*/ 	.short	(.L_26121 - .L_26120)


	//   ....[0]....
.L_26120:
        /*015c*/ 	.word	0xffffffff


	//   ....[1]....
        /*0160*/ 	.word	0xffffffff


	//   ....[2]....
        /*0164*/ 	.word	0xffffffff


	//   ....[3]....
        /*0168*/ 	.word	0xffffffff


	//   ....[4]....
        /*016c*/ 	.word	0xffffffff


	//   ....[5]....
        /*0170*/ 	.word	0xffffffff


	//   ....[6]....
        /*0174*/ 	.word	0xffffffff


	//   ....[7]....
        /*0178*/ 	.word	0xffffffff


	//   ....[8]....
        /*017c*/ 	.word	0xffffffff


	//   ....[9]....
        /*0180*/ 	.word	0xffffffff


	//   ....[10]....
        /*0184*/ 	.word	0xffffffff


	//   ....[11]....
        /*0188*/ 	.word	0xffffffff


	//   ....[12]....
        /*018c*/ 	.word	0xffffffff


	//   ....[13]....
        /*0190*/ 	.word	0xffffffff


	//   ....[14]....
        /*0194*/ 	.word	0xffffffff


	//   ....[15]....
        /*0198*/ 	.word	0xffffffff


	//   ....[16]....
        /*019c*/ 	.word	0xffffffff


	//   ....[17]....
        /*01a0*/ 	.word	0xffffffff


	//   ....[18]....
        /*01a4*/ 	.word	0x0500000a


	//   ....[19]....
        /*01a8*/ 	.word	0x0500000a


	//   ....[20]....
        /*01ac*/ 	.word	0x0500000a


	//   ....[21]....
        /*01b0*/ 	.word	0x0500000a


	//   ....[22]....
        /*01b4*/ 	.word	0x0500000a


	//----- nvinfo : EIATTR_COOP_GROUP_INSTR_OFFSETS
	.align		4
.L_26121:
        /*01b8*/ 	.byte	0x04, 0x28
        /*01ba*/ 	.short	(.L_26123 - .L_26122)


	//   ....[0]....
.L_26122:
        /*01bc*/ 	.word	0x00000c20


	//   ....[1]....
        /*01c0*/ 	.word	0x00000e30


	//   ....[2]....
        /*01c4*/ 	.word	0x00000e50


	//   ....[3]....
        /*01c8*/ 	.word	0x00000e70


	//   ....[4]....
        /*01cc*/ 	.word	0x00000e90


	//   ....[5]....
        /*01d0*/ 	.word	0x00000f90


	//   ....[6]....
        /*01d4*/ 	.word	0x00000fb0


	//   ....[7]....
        /*01d8*/ 	.word	0x00000ff0


	//   ....[8]....
        /*01dc*/ 	.word	0x00001e20


	//   ....[9]....
        /*01e0*/ 	.word	0x00001e50


	//   ....[10]....
        /*01e4*/ 	.word	0x00001e70


	//   ....[11]....
        /*01e8*/ 	.word	0x00001e90


	//   ....[12]....
        /*01ec*/ 	.word	0x00001eb0


	//   ....[13]....
        /*01f0*/ 	.word	0x00001f00


	//   ....[14]....
        /*01f4*/ 	.word	0x00001f20


	//   ....[15]....
        /*01f8*/ 	.word	0x00001f40


	//   ....[16]....
        /*01fc*/ 	.word	0x00003120


	//   ....[17]....
        /*0200*/ 	.word	0x00003160


	//   ....[18]....
        /*0204*/ 	.word	0x00003500


	//   ....[19]....
        /*0208*/ 	.word	0x000035b0


	//   ....[20]....
        /*020c*/ 	.word	0x00003640


	//   ....[21]....
        /*0210*/ 	.word	0x000036b0


	//   ....[22]....
        /*0214*/ 	.word	0x00003720


	//----- nvinfo : EIATTR_VRC_CTA_INIT_COUNT
	.align		4
.L_26123:
        /*0218*/ 	.byte	0x02, 0x4a
	.zero		1
	.zero		1


	//----- nvinfo : EIATTR_EXIT_INSTR_OFFSETS
	.align		4
        /*021c*/ 	.byte	0x04, 0x1c
        /*021e*/ 	.short	(.L_26125 - .L_26124)


	//   ....[0]....
.L_26124:
        /*0220*/ 	.word	0x00003350


	//   ....[1]....
        /*0224*/ 	.word	0x00003390


	//   ....[2]....
        /*0228*/ 	.word	0x00003490


	//----- nvinfo : EIATTR_CRS_STACK_SIZE
	.align		4
.L_26125:
        /*022c*/ 	.byte	0x04, 0x1e
        /*022e*/ 	.short	(.L_26127 - .L_26126)
.L_26126:
        /*0230*/ 	.word	0x00000000


	//----- nvinfo : EIATTR_CBANK_PARAM_SIZE
	.align		4
.L_26127:
        /*0234*/ 	.byte	0x03, 0x19
        /*0236*/ 	.short	0x007c


	//----- nvinfo : EIATTR_PARAM_CBANK
	.align		4
        /*0238*/ 	.byte	0x04, 0x0a
        /*023a*/ 	.short	(.L_26129 - .L_26128)
	.align		4
.L_26128:
        /*023c*/ 	.word	index@(.nv.constant0._ZN4vllm25paged_attention_v1_kernelIttLi32ELi16ELi128ELNS_18Fp8KVCacheDataTypeE0ELb0EEEvPT_PKS2_PKT0_S8_ifPKiSA_iPKfiiiSC_SC_iiiii)
        /*0240*/ 	.short	0x0380
        /*0242*/ 	.short	0x007c


	//----- nvinfo : EIATTR_SW_WAR
	.align		4
.L_26129:
        /*0244*/ 	.byte	0x04, 0x36
        /*0246*/ 	.short	(.L_26131 - .L_26130)
.L_26130:
        /*0248*/ 	.word	0x00000008
.L_26131:


//--------------------- .nv.info._ZN4vllm25paged_attention_v1_kernelIttLi256ELi16ELi128ELNS_18Fp8KVCacheDataTypeE0ELb1EEEvPT_PKS2_PKT0_S8_ifPKiSA_iPKfiiiSC_SC_iiiii --------------------------
	.section	.nv.info._ZN4vllm25paged_attention_v1_kernelIttLi256ELi16ELi128ELNS_18Fp8KVCacheDataTypeE0ELb1EEEvPT_PKS2_PKT0_S8_ifPKiSA_iPKfiiiSC_SC_iiiii,"",@"SHT_CUDA_INFO"
	.sectionflags	@""
	.align	4


	//----- nvinfo : EIATTR_CUDA_API_VERSION
	.align		4
        /*0000*/ 	.byte	0x04, 0x37
        /*0002*/ 	.short	(.L_26133 - .L_26132)
.L_26132:
        /*0004*/ 	.word	0x00000082


	//----- nvinfo : EIATTR_KPARAM_INFO
	.align		4
.L_26133:
        /*0008*/ 	.byte	0x04, 0x17
        /*000a*/ 	.short	(.L_26135 - .L_26134)
.L_26134:
        /*000c*/ 	.word	0x00000000
        /*0010*/ 	.short	0x0013
        /*0012*/ 	.short	0x0078
        /*0014*/ 	.byte	0x00, 0xf0, 0x11, 0x00


	//----- nvinfo : EIATTR_KPARAM_INFO
	.align		4
.L_26135:
        /*0018*/ 	.byte	0x04, 0x17
        /*001a*/ 	.short	(.L_26137 - .L_26136)
.L_26136:
        /*001c*/ 	.word	0x00000000
        /*0020*/ 	.short	0x0012
        /*0022*/ 	.short	0x0074
        /*0024*/ 	.byte	0x00, 0xf0, 0x11, 0x00


	//----- nvinfo : EIATTR_KPARAM_INFO
	.align		4
.L_26137:
        /*0028*/ 	.byte	0x04, 0x17
        /*002a*/ 	.short	(.L_26139 - .L_26138)
.L_26138:
        /*002c*/ 	.word	0x00000000
        /*0030*/ 	.short	0x0011
        /*0032*/ 	.short	0x0070
        /*0034*/ 	.byte	0x00, 0xf0, 0x11, 0x00


	//----- nvinfo : EIATTR_KPARAM_INFO
	.align		4
.L_26139:
        /*0038*/ 	.byte	0x04, 0x17
        /*003a*/ 	.short	(.L_26141 - .L_26140)
.L_26140:
        /*003c*/ 	.word	0x00000000
        /*0040*/ 	.short	0x0010
        /*0042*/ 	.short	0x006c
        /*0044*/ 	.byte	0x00, 0xf0, 0x11, 0x00


	//----- nvinfo : EIATTR_KPARAM_INFO
	.align		4
.L_26141:
        /*0048*/ 	.byte	0x04, 0x17
        /*004a*/ 	.short	(.L_26143 - .L_26142)
.L_26142:
        /*004c*/ 	.word	0x00000000
        /*0050*/ 	.short	0x000f
        /*0052*/ 	.short	0x0068
        /*0054*/ 	.byte	0x00, 0xf0, 0x11, 0x00


	//----- nvinfo : EIATTR_KPARAM_INFO
	.align		4
.L_26143:
        /*0058*/ 	.byte	0x04, 0x17
        /*005a*/ 	.short	(.L_26145 - .L_26144)
.L_26144:
        /*005c*/ 	.word	0x00000000
        /*0060*/ 	.short	0x000e
        /*0062*/ 	.short	0x0060
        /*0064*/ 	.byte	0x00, 0xf5, 0x21, 0x00


	//----- nvinfo : EIATTR_KPARAM_INFO
	.align		4
.L_26145:
        /*0068*/ 	.byte	0x04, 0x17
        /*006a*/ 	.short	(.L_26147 - .L_26146)
.L_26146:
        /*006c*/ 	.word	0x00000000
        /*0070*/ 	.short	0x000d
        /*0072*/ 	.short	0x0058
        /*0074*/ 	.byte	0x00, 0xf5, 0x21, 0x00


	//----- nvinfo : EIATTR_KPARAM_INFO
	.align		4
.L_26147:
        /*0078*/ 	.byte	0x04, 0x17
        /*007a*/ 	.short	(.L_26149 - .L_26148)
.L_26148:
        /*007c*/ 	.word	0x00000000
        /*0080*/ 	.short	0x000c
        /*0082*/ 	.short	0x0050
        /*0084*/ 	.byte	0x00, 0xf0, 0x11, 0x00


	//----- nvinfo : EIATTR_KPARAM_INFO
	.align		4
.L_26149:
        /*0088*/ 	.byte	0x04, 0x17
        /*008a*/ 	.short	(.L_26151 - .L_26150)
.L_26150:
        /*008c*/ 	.word	0x00000000
        /*0090*/ 	.short	0x000b
        /*0092*/ 	.short	0x004c
        /*0094*/ 	.byte	0x00, 0xf0, 0x11, 0x00


	//----- nvinfo : EIATTR_KPARAM_INFO
	.align		4
.L_26151:
        /*0098*/ 	.byte	0x04, 0x17
        /*009a*/ 	.short	(.L_26153 - .L_26152)
.L_26152:
        /*009c*/ 	.word	0x00000000
        /*00a0*/ 	.short	0x000a
        /*00a2*/ 	.short	0x0048
        /*00a4*/ 	.byte	0x00, 0xf0, 0x11, 0x00


	//----- nvinfo : EIATTR_KPARAM_INFO
	.align		4
.L_26153:
        /*00a8*/ 	.byte	0x04, 0x17
        /*00aa*/ 	.short	(.L_26155 - .L_26154)
.L_26154:
        /*00ac*/ 	.word	0x00000000
        /*00b0*/ 	.short	0x0009
        /*00b2*/ 	.short	0x0040
        /*00b4*/ 	.byte	0x00, 0xf5, 0x21, 0x00


	//----- nvinfo : EIATTR_KPARAM_INFO
	.align		4
.L_26155:
        /*00b8*/ 	.byte	0x04, 0x17
        /*00ba*/ 	.short	(.L_26157 - .L_26156)
.L_26156:
        /*00bc*/ 	.word	0x00000000
        /*00c0*/ 	.short	0x0008
        /*00c2*/ 	.short	0x0038
        /*00c4*/ 	.byte	0x00, 0xf0, 0x11, 0x00


	//----- nvinfo : EIATTR_KPARAM_INFO
	.align		4
.L_26157:
        /*00c8*/ 	.byte	0x04, 0x17
        /*00ca*/ 	.short	(.L_26159 - .L_26158)
.L_26158:
        /*00cc*/ 	.word	0x00000000
        /*00d0*/ 	.short	0x0007
        /*00d2*/ 	.short	0x0030
        /*00d4*/ 	.byte	0x00, 0xf5, 0x21, 0x00


	//----- nvinfo : EIATTR_KPARAM_INFO
	.align		4
.L_26159:
        /*00d8*/ 	.byte	0x04, 0x17
        /*00da*/ 	.short	(.L_26161 - .L_26160)
.L_26160:
        /*00dc*/ 	.word	0x00000000
        /*00e0*/ 	.short	0x0006
        /*00e2*/ 	.short	0x0028
        /*00e4*/ 	.byte	0x00, 0xf5, 0x21, 0x00


	//----- nvinfo : EIATTR_KPARAM_INFO
	.align		4
.L_26161:
        /*00e8*/ 	.byte	0x04, 0x17
        /*00ea*/ 	.short	(.L_26163 - .L_26162)
.L_26162:
        /*00ec*/ 	.word	0x00000000
        /*00f0*/ 	.short	0x0005
        /*00f2*/ 	.short	0x0024
        /*00f4*/ 	.byte	0x00, 0xf0, 0x11, 0x00


	//----- nvinfo : EIATTR_KPARAM_INFO
	.align		4
.L_26163:
        /*00f8*/ 	.byte	0x04, 0x17
        /*00fa*/ 	.short	(.L_26165 - .L_26164)
.L_26164:
        /*00fc*/ 	.word	0x00000000
        /*0100*/ 	.short	0x0004
        /*0102*/ 	.short	0x0020
        /*0104*/ 	.byte	0x00, 0xf0, 0x11, 0x00


	//----- nvinfo : EIATTR_KPARAM_INFO
	.align		4
.L_26165:
        /*0108*/ 	.byte	0x04, 0x17
        /*010a*/ 	.short	(.L_26167 - .L_26166)
.L_26166:
        /*010c*/ 	.word	0x00000000
        /*0110*/ 	.short	0x0003
        /*0112*/ 	.short	0x0018
        /*0114*/ 	.byte	0x00, 0xf5, 0x21, 0x00


	//----- nvinfo : EIATTR_KPARAM_INFO
	.align		4
.L_26167:
        /*0118*/ 	.byte	0x04, 0x17
        /*011a*/ 	.short	(.L_26169 - .L_26168)
.L_26168:
        /*011c*/ 	.word	0x00000000
        /*0120*/ 	.short	0x0002
        /*0122*/ 	.short	0x0010
        /*0124*/ 	.byte	0x00, 0xf5, 0x21, 0x00


	//----- nvinfo : EIATTR_KPARAM_INFO
	.align		4
.L_26169:
        /*0128*/ 	.byte	0x04, 0x17
        /*012a*/ 	.short	(.L_26171 - .L_26170)
.L_26170:
        /*012c*/ 	.word	0x00000000
        /*0130*/ 	.short	0x0001
        /*0132*/ 	.short	0x0008
        /*0134*/ 	.byte	0x00, 0xf5, 0x21, 0x00


	//----- nvinfo : EIATTR_KPARAM_INFO
	.align		4
.L_26171:
        /*0138*/ 	.byte	0x04, 0x17
        /*013a*/ 	.short	(.L_26173 - .L_26172)
.L_26172:
        /*013c*/ 	.word	0x00000000
        /*0140*/ 	.short	0x0000
        /*0142*/ 	.short	0x0000
        /*0144*/ 	.byte	0x00, 0xf5, 0x21, 0x00


	//----- nvinfo : EIATTR_SPARSE_MMA_MASK
	.align		4
.L_26173:
        /*0148*/ 	.byte	0x03, 0x50
        /*014a*/ 	.short	0x0000


	//----- nvinfo : EIATTR_MAXREG_COUNT
	.align		4
        /*014c*/ 	.byte	0x03, 0x1b
        /*014e*/ 	.short	0x00ff


	//----- nvinfo : EIATTR_NUM_BARRIERS
	.align		4
        /*0150*/ 	.byte	0x02, 0x4c
        /*0152*/ 	.byte	0x01
	.zero		1


	//----- nvinfo : EIATTR_MERCURY_ISA_VERSION
	.align		4
        /*0154*/ 	.byte	0x03, 0x5f
        /*0156*/ 	.short	0x0101


	//----- nvinfo : EIATTR_COOP_GROUP_MASK_REGIDS
	.align		4
        /*0158*/ 	.byte	0x04, 0x29
        /*015a*/ 	.short	(.L_26175 - .L_26174)


	//   ....[0]....
.L_26174:
        /*015c*/ 	.word	0xffffffff


	//   ....[1]....
        /*0160*/ 	.word	0xffffffff


	//   ....[2]....
        /*0164*/ 	.word	0xffffffff


	//   ....[3]....
        /*0168*/ 	.word	0xffffffff


	//   ....[4]....
        /*016c*/ 	.word	0xffffffff


	//   ....[5]....
        /*0170*/ 	.word	0xffffffff


	//   ....[6]....
        /*0174*/ 	.word	0xffffffff


	//   ....[7]....
        /*0178*/ 	.word	0xffffffff


	//   ....[8]....
        /*017c*/ 	.word	0xffffffff


	//   ....[9]....
        /*0180*/ 	.word	0xffffffff


	//   ....[10]....
        /*0184*/ 	.word	0xffffffff


	//   ....[11]....
        /*0188*/ 	.word	0xffffffff


	//   ....[12]....
        /*018c*/ 	.word	0xffffffff


	//   ....[13]....
        /*0190*/ 	.word	0xffffffff


	//   ....[14]....
        /*0194*/ 	.word	0xffffffff


	//   ....[15]....
        /*0198*/ 	.word	0xffffffff


	//   ....[16]....
        /*019c*/ 	.word	0xffffffff


	//   ....[17]....
        /*01a0*/ 	.word	0xffffffff


	//   ....[18]....
        /*01a4*/ 	.word	0xffffffff


	//   ....[19]....
        /*01a8*/ 	.word	0xffffffff


	//   ....[20]....
        /*01ac*/ 	.word	0xffffffff


	//   ....[21]....
        /*01b0*/ 	.word	0xffffffff


	//   ....[22]....
        /*01b4*/ 	.word	0xffffffff


	//   ....[23]....
        /*01b8*/ 	.word	0xffffffff


	//   ....[24]....
        /*01bc*/ 	.word	0xffffffff


	//   ....[25]....
        /*01c0*/ 	.word	0xffffffff


	//   ....[26]....
        /*01c4*/ 	.word	0xffffffff


	//   ....[27]....
        /*01c8*/ 	.word	0xffffffff


	//   ....[28]....
        /*01cc*/ 	.word	0xffffffff


	//   ....[29]....
        /*01d0*/ 	.word	0xffffffff


	//   ....[30]....
        /*01d4*/ 	.word	0xffffffff


	//   ....[31]....
        /*01d8*/ 	.word	0xffffffff


	//   ....[32]....
        /*01dc*/ 	.word	0x0500000a


	//   ....[33]....
        /*01e0*/ 	.word	0x0500000a


	//   ....[34]....
        /*01e4*/ 	.word	0x0500000a


	//   ....[35]....
        /*01e8*/ 	.word	0x0500000a


	//   ....[36]....
        /*01ec*/ 	.word	0x0500000a


	//----- nvinfo : EIATTR_COOP_GROUP_INSTR_OFFSETS
	.align		4
.L_26175:
        /*01f0*/ 	.byte	0x04, 0x28
        /*01f2*/ 	.short	(.L_26177 - .L_26176)


	//   ....[0]....
.L_26176:
        /*01f4*/ 	.word	0x000029f0


	//   ....[1]....
        /*01f8*/ 	.word	0x00002bd0


	//   ....[2]....
        /*01fc*/ 	.word	0x00002bf0


	//   ....[3]....
        /*0200*/ 	.word	0x00002c10


	//   ....[4]....
        /*0204*/ 	.word	0x00002c30


	//   ....[5]....
        /*0208*/ 	.word	0x00002d40


	//   ....[6]....
        /*020c*/ 	.word	0x00002d80


	//   ....[7]....
        /*0210*/ 	.word	0x00002df0


	//   ....[8]....
        /*0214*/ 	.word	0x00003c20


	//   ....[9]....
        /*0218*/ 	.word	0x00003c60


	//   ....[10]....
        /*021c*/ 	.word	0x00003c80


	//   ....[11]....
        /*0220*/ 	.word	0x00003ca0


	//   ....[12]....
        /*0224*/ 	.word	0x00003cc0


	//   ....[13]....
        /*0228*/ 	.word	0x00003d10


	//   ....[14]....
        /*022c*/ 	.word	0x00003d30


	//   ....[15]....
        /*0230*/ 	.word	0x00003d50


	//   ....[16]....
        /*0234*/ 	.word	0x00007810


	//   ....[17]....
        /*0238*/ 	.word	0x00007840


	//   ....[18]....
        /*023c*/ 	.word	0x00007870


	//   ....[19]....
        /*0240*/ 	.word	0x00007880


	//   ....[20]....
        /*0244*/ 	.word	0x000078a0


	//   ....[21]....
        /*0248*/ 	.word	0x000078b0


	//   ....[22]....
        /*024c*/ 	.word	0x000078c0


	//   ....[23]....
        /*0250*/ 	.word	0x000078f0


	//   ....[24]....
        /*0254*/ 	.word	0x00007920


	//   ....[25]....
        /*0258*/ 	.word	0x00007940


	//   ....[26]....
        /*025c*/ 	.word	0x00007960


	//   ....[27]....
        /*0260*/ 	.word	0x00007980


	//   ....[28]....
        /*0264*/ 	.word	0x000079a0


	//   ....[29]....
        /*0268*/ 	.word	0x000079c0


	//   ....[30]....
        /*026c*/ 	.word	0x000079e0


	//   ....[31]....
        /*0270*/ 	.word	0x00007a00


	//   ....[32]....
        /*0274*/ 	.word	0x000085f0


	//   ....[33]....
        /*0278*/ 	.word	0x00008690


	//   ....[34]....
        /*027c*/ 	.word	0x00008730


	//   ....[35]....
        /*0280*/ 	.word	0x000087a0


	//   ....[36]....
        /*0284*/ 	.word	0x00008800


	//----- nvinfo : EIATTR_VRC_CTA_INIT_COUNT
	.align		4
.L_26177:
        /*0288*/ 	.byte	0x02, 0x4a
	.zero		1
	.zero		1


	//----- nvinfo : EIATTR_EXIT_INSTR_OFFSETS
	.align		4
        /*028c*/ 	.byte	0x04, 0x1c
        /*028e*/ 	.short	(.L_26179 - .L_26178)


	//   ....[0]....
.L_26178:
        /*0290*/ 	.word	0x00008280


	//   ....[1]....
        /*0294*/ 	.word	0x000082e0


	//   ....[2]....
        /*0298*/ 	.word	0x00008590


	//----- nvinfo : EIATTR_CRS_STACK_SIZE
	.align		4
.L_26179:
        /*029c*/ 	.byte	0x04, 0x1e
        /*029e*/ 	.short	(.L_26181 - .L_26180)
.L_26180:
        /*02a0*/ 	.word	0x00000000


	//----- nvinfo : EIATTR_CBANK_PARAM_SIZE
	.align		4
.L_26181:
        /*02a4*/ 	.byte	0x03, 0x19
        /*02a6*/ 	.short	0x007c


	//----- nvinfo : EIATTR_PARAM_CBANK
	.align		4
        /*02a8*/ 	.byte	0x04, 0x0a
        /*02aa*/ 	.short	(.L_26183 - .L_26182)
	.align		4
.L_26182:
        /*02ac*/ 	.word	index@(.nv.constant0._ZN4vllm25paged_attention_v1_kernelIttLi256ELi16ELi128ELNS_18Fp8KVCacheDataTypeE0ELb1EEEvPT_PKS2_PKT0_S8_ifPKiSA_iPKfiiiSC_SC_iiiii)
        /*02b0*/ 	.short	0x0380
        /*02b2*/ 	.short	0x007c


	//----- nvinfo : EIATTR_SW_WAR
	.align		4
.L_26183:
        /*02b4*/ 	.byte	0x04, 0x36
        /*02b6*/ 	.short	(.L_26185 - .L_26184)
.L_26184:
        /*02b8*/ 	.word	0x00000008
.L_26185:


//--------------------- .nv.info._ZN4vllm25paged_attention_v1_kernelIttLi192ELi16ELi128ELNS_18Fp8KVCacheDataTypeE0ELb1EEEvPT_PKS2_PKT0_S8_ifPKiSA_iPKfiiiSC_SC_iiiii --------------------------
	.section	.nv.info._ZN4vllm25paged_attention_v1_kernelIttLi192ELi16ELi128ELNS_18Fp8KVCacheDataTypeE0ELb1EEEvPT_PKS2_PKT0_S8_ifPKiSA_iPKfiiiSC_SC_iiiii,"",@"SHT_CUDA_INFO"
	.sectionflags	@""
	.align	4


	//----- nvinfo : EIATTR_CUDA_API_VERSION
	.align		4
        /*0000*/ 	.byte	0x04, 0x37
        /*0002*/ 	.short	(.L_26187 - .L_26186)
.L_26186:
        /*0004*/ 	.word	0x00000082


	//----- nvinfo : EIATTR_KPARAM_INFO
	.align		4
.L_26187:
        /*0008*/ 	.byte	0x04, 0x17
        /*000a*/ 	.short	(.L_26189 - .L_26188)
.L_26188:
        /*000c*/ 	.word	0x00000000
        /*0010*/ 	.short	0x0013
        /*0012*/ 	.short	0x0078
        /*0014*/ 	.byte	0x00, 0xf0, 0x11, 0x00


	//----- nvinfo : EIATTR_KPARAM_INFO
	.align		4
.L_26189:
        /*0018*/ 	.byte	0x04, 0x17
        /*001a*/ 	.short	(.L_26191 - .L_26190)
.L_26190:
        /*001c*/ 	.word	0x00000000
        /*0020*/ 	.short	0x0012
        /*0022*/ 	.short	0x0074
        /*0024*/ 	.byte	0x00, 0xf0, 0x11, 0x00


	//----- nvinfo : EIATTR_KPARAM_INFO
	.align		4
.L_26191:
        /*0028*/ 	.byte	0x04, 0x17
        /*002a*/ 	.short	(.L_26193 - .L_26192)
.L_26192:
        /*002c*/ 	.word	0x00000000
        /*0030*/ 	.short	0x0011
        /*0032*/ 	.short	0x0070
        /*0034*/ 	.byte	0x00, 0xf0, 0x11, 0x00


	//----- nvinfo : EIATTR_KPARAM_INFO
	.align		4
.L_26193:
        /*0038*/ 	.byte	0x04, 0x17
        /*003a*/ 	.short	(.L_26195 - .L_26194)
.L_26194:
        /*003c*/ 	.word	0x00000000
        /*0040*/ 	.short	0x0010
        /*0042*/ 	.short	0x006c
        /*0044*/ 	.byte	0x00, 0xf0, 0x11, 0x00


	//----- nvinfo : EIATTR_KPARAM_INFO
	.align		4
.L_26195:
        /*0048*/ 	.byte	0x04, 0x17
        /*004a*/ 	.short	(.L_26197 - .L_26196)
.L_26196:
        /*004c*/ 	.word	0x00000000
        /*0050*/ 	.short	0x000f
        /*0052*/ 	.short	0x0068
        /*0054*/ 	.byte	0x00, 0xf0, 0x11, 0x00


	//----- nvinfo : EIATTR_KPARAM_INFO
	.align		4
.L_26197:
        /*0058*/ 	.byte	0x04, 0x17
        /*005a*/ 	.short	(.L_26199 - .L_26198)
.L_26198:
        /*005c*/ 	.word	0x00000000
        /*0060*/ 	.short	0x000e
        /*0062*/ 	.short	0x0060
        /*0064*/ 	.byte	0x00, 0xf5, 0x21, 0x00


	//----- nvinfo : EIATTR_KPARAM_INFO
	.align		4
.L_26199:
        /*0068*/ 	.byte	0x04, 0x17
        /*006a*/ 	.short	(.L_26201 - .L_26200)
.L_26200:
        /*006c*/ 	.word	0x00000000
        /*0070*/ 	.short	0x000d
        /*0072*/ 	.short	0x0058
        /*0074*/ 	.byte	0x00, 0xf5, 0x21, 0x00


	//----- nvinfo : EIATTR_KPARAM_INFO
	.align		4
.L_26201:
        /*0078*/ 	.byte	0x04, 0x17
        /*007a*/ 	.short	(.L_26203 - .L_26202)
.L_26202:
        /*007c*/ 	.word	0x00000000
        /*0080*/ 	.short	0x000c
        /*0082*/ 	.short	0x0050
        /*0084*/ 	.byte	0x00, 0xf0, 0x11, 0x00


	//----- nvinfo : EIATTR_KPARAM_INFO
	.align		4
.L_26203:
        /*0088*/ 	.byte	0x04, 0x17
        /*008a*/ 	.short	(.L_26205 - .L_26204)
.L_26204:
        /*008c*/ 	.word	0x00000000
        /*0090*/ 	.short	0x000b
        /*0092*/ 	.short	0x004c
        /*0094*/ 	.byte	0x00, 0xf0, 0x11, 0x00


	//----- nvinfo : EIATTR_KPARAM_INFO
	.align		4
.L_26205:
        /*0098*/ 	.byte	0x04, 0x17
        /*009a*/ 	.short	(.L_26207 - .L_26206)
.L_26206:
        /*009c*/ 	.word	0x00000000
        /*00a0*/ 	.short	0x000a
        /*00a2*/ 	.short	0x0048
        /*00a4*/ 	.byte	0x00, 0xf0, 0x11, 0x00


	//----- nvinfo : EIATTR_KPARAM_INFO
	.align		4
.L_26207:
        /*00a8*/ 	.byte	0x04, 0x17
        /*00aa*/ 	.short	(.L_26209 - .L_26208)
.L_26208:
        /*00ac*/ 	.word	0x00000000
        /*00b0*/ 	.short	0x0009
        /*00b2*/ 	.short	0x0040
        /*00b4*/ 	.byte	0x00, 0xf5, 0x21, 0x00


	//----- nvinfo : EIATTR_KPARAM_INFO
	.align		4
.L_26209:
        /*00b8*/ 	.byte	0x04, 0x17
        /*00ba*/ 	.short	(.L_26211 - .L_26210)
.L_26210:
        /*00bc*/ 	.word	0x00000000
        /*00c0*/ 	.short	0x0008
        /*00c2*/ 	.short	0x0038
        /*00c4*/ 	.byte	0x00, 0xf0, 0x11, 0x00


	//----- nvinfo : EIATTR_KPARAM_INFO
	.align		4
.L_26211:
        /*00c8*/ 	.byte	0x04, 0x17
        /*00ca*/ 	.short	(.L_26213 - .L_26212)
.L_26212:
        /*00cc*/ 	.word	0x00000000
        /*00d0*/ 	.short	0x0007
        /*00d2*/ 	.short	0x0030
        /*00d4*/ 	.byte	0x00, 0xf5, 0x21, 0x00


	//----- nvinfo : EIATTR_KPARAM_INFO
	.align		4
.L_26213:
        /*00d8*/ 	.byte	0x04, 0x17
        /*00da*/ 	.short	(.L_26215 - .L_26214)
.L_26214:
        /*00dc*/ 	.word	0x00000000
        /*00e0*/ 	.short	0x0006
        /*00e2*/ 	.short	0x0028
        /*00e4*/ 	.byte	0x00, 0xf5, 0x21, 0x00


	//----- nvinfo : EIATTR_KPARAM_INFO
	.align		4
.L_26215:
        /*00e8*/ 	.byte	0x04, 0x17
        /*00ea*/ 	.short	(.L_26217 - .L_26216)
.L_26216:
        /*00ec*/ 	.word	0x00000000
        /*00f0*/ 	.short	0x0005
        /*00f2*/ 	.short	0x0024
        /*00f4*/ 	.byte	0x00, 0xf0, 0x11, 0x00


	//----- nvinfo : EIATTR_KPARAM_INFO
	.align		4
.L_26217:
        /*00f8*/ 	.byte	0x04, 0x17
        /*00fa*/ 	.short	(.L_26219 - .L_26218)
.L_26218:
        /*00fc*/ 	.word	0x00000000
        /*0100*/ 	.short	0x0004
        /*0102*/ 	.short	0x0020
        /*0104*/ 	.byte	0x00, 0xf0, 0x11, 0x00


	//----- nvinfo : EIATTR_KPARAM_INFO
	.align		4
.L_26219:
        /*0108*/ 	.byte	0x04, 0x17
        /*010a*/ 	.short	(.L_26221 - .L_26220)
.L_26220:
        /*010c*/ 	.word	0x00000000
        /*0110*/ 	.short	0x0003
        /*0112*/ 	.short	0x0018
        /*0114*/ 	.byte	0x00, 0xf5, 0x21, 0x00


	//----- nvinfo : EIATTR_KPARAM_INFO
	.align		4
.L_26221:
        /*0118*/ 	.byte	0x04, 0x17
        /*011a*/ 	.short	(.L_26223 - .L_26222)
.L_26222:
        /*011c*/ 	.word	0x00000000
        /*0120*/ 	.short	0x0002
        /*0122*/ 	.short	0x0010
        /*0124*/ 	.byte	0x00, 0xf5, 0x21, 0x00


	//----- nvinfo : EIATTR_KPARAM_INFO
	.align		4
.L_26223:
        /*0128*/ 	.byte	0x04, 0x17
        /*012a*/ 	.short	(.L_26225 - .L_26224)
.L_26224:
        /*012c*/ 	.word	0x00000000
        /*0130*/ 	.short	0x0001
        /*0132*/ 	.short	0x0008
        /*0134*/ 	.byte	0x00, 0xf5, 0x21, 0x00


	//----- nvinfo : EIATTR_KPARAM_INFO
	.align		4
.L_26225:
        /*0138*/ 	.byte	0x04, 0x17
        /*013a*/ 	.short	(.L_26227 - .L_26226)
.L_26226:
        /*013c*/ 	.word	0x00000000
        /*0140*/ 	.short	0x0000
        /*0142*/ 	.short	0x0000
        /*0144*/ 	.byte	0x00, 0xf5, 0x21, 0x00


	//----- nvinfo : EIATTR_SPARSE_MMA_MASK
	.align		4
.L_26227:
        /*0148*/ 	.byte	0x03, 0x50
        /*014a*/ 	.short	0x0000


	//----- nvinfo : EIATTR_MAXREG_COUNT
	.align		4
        /*014c*/ 	.byte	0x03, 0x1b
        /*014e*/ 	.short	0x00ff


	//----- nvinfo : EIATTR_NUM_BARRIERS
	.align		4
        /*0150*/ 	.byte	0x02, 0x4c
        /*0152*/ 	.byte	0x01
	.zero		1


	//----- nvinfo : EIATTR_MERCURY_ISA_VERSION
	.align		4
        /*0154*/ 	.byte	0x03, 0x5f
        /*0156*/ 	.short	0x0101


	//----- nvinfo : EIATTR_COOP_GROUP_MASK_REGIDS
	.align		4
        /*0158*/ 	.byte	0x04, 0x29
        /*015a*/ 	.short	(.L_26229 - .L_26228)


	//   ....[0]....
.L_26228:
        /*015c*/ 	.word	0xffffffff


	//   ....[1]....
        /*0160*/ 	.word	0xffffffff


	//   ....[2]....
        /*0164*/ 	.word	0xffffffff


	//   ....[3]....
        /*0168*/ 	.word	0xffffffff


	//   ....[4]....
        /*016c*/ 	.word	0xffffffff


	//   ....[5]....
        /*0170*/ 	.word	0xffffffff


	//   ....[6]....
        /*0174*/ 	.word	0xffffffff


	//   ....[7]....
        /*0178*/ 	.word	0xffffffff


	//   ....[8]....
        /*017c*/ 	.word	0xffffffff


	//   ....[9]....
        /*0180*/ 	.word	0xffffffff


	//   ....[10]....
        /*0184*/ 	.word	0xffffffff


	//   ....[11]....
        /*0188*/ 	.word	0xffffffff


	//   ....[12]....
        /*018c*/ 	.word	0xffffffff


	//   ....[13]....
        /*0190*/ 	.word	0xffffffff


	//   ....[14]....
        /*0194*/ 	.word	0xffffffff


	//   ....[15]....
        /*0198*/ 	.word	0xffffffff


	//   ....[16]....
        /*019c*/ 	.word	0xffffffff


	//   ....[17]....
        /*01a0*/ 	.word	0xffffffff


	//   ....[18]....
        /*01a4*/ 	.word	0xffffffff


	//   ....[19]....
        /*01a8*/ 	.word	0xffffffff


	//   ....[20]....
        /*01ac*/ 	.word	0xffffffff


	//   ....[21]....
        /*01b0*/ 	.word	0xffffffff


	//   ....[22]....
        /*01b4*/ 	.word	0xffffffff


	//   ....[23]....
        /*01b8*/ 	.word	0xffffffff


	//   ....[24]....
        /*01bc*/ 	.word	0xffffffff


	//   ....[25]....
        /*01c0*/ 	.word	0xffffffff


	//   ....[26]....
        /*01c4*/ 	.word	0xffffffff


	//   ....[27]....
        /*01c8*/ 	.word	0xffffffff


	//   ....[28]....
        /*01cc*/ 	.word	0x05000008


	//   ....[29]....
        /*01d0*/ 	.word	0x05000008


	//   ....[30]....
        /*01d4*/ 	.word	0x05000008


	//   ....[31]....
        /*01d8*/ 	.word	0x05000008


	//   ....[32]....
        /*01dc*/ 	.word	0x05000008


	//----- nvinfo : EIATTR_COOP_GROUP_INSTR_OFFSETS
	.align		4
.L_26229:
        /*01e0*/ 	.byte	0x04, 0x28
        /*01e2*/ 	.short	(.L_26231 - .L_26230)


	//   ....[0]....
.L_26230:
        /*01e4*/ 	.word	0x00002360


	//   ....[1]....
        /*01e8*/ 	.word	0x00002500


	//   ....[2]....
        /*01ec*/ 	.word	0x00002520


	//   ....[3]....
        /*01f0*/ 	.word	0x00002540


	//   ....[4]....
        /*01f4*/ 	.word	0x00002560


	//   ....[5]....
        /*01f8*/ 	.word	0x000026e0


	//   ....[6]....
        /*01fc*/ 	.word	0x00002700


	//   ....[7]....
        /*0200*/ 	.word	0x00002730


	//   ....[8]....
        /*0204*/ 	.word	0x00003570


	//   ....[9]....
        /*0208*/ 	.word	0x000035b0


	//   ....[10]....
        /*020c*/ 	.word	0x000035d0


	//   ....[11]....
        /*0210*/ 	.word	0x000035f0


	//   ....[12]....
        /*0214*/ 	.word	0x00003610


	//   ....[13]....
        /*0218*/ 	.word	0x00003660


	//   ....[14]....
        /*021c*/ 	.word	0x00003680


	//   ....[15]....
        /*0220*/ 	.word	0x000036a0


	//   ....[16]....
        /*0224*/ 	.word	0x00006670


	//   ....[17]....
        /*0228*/ 	.word	0x000066b0


	//   ....[18]....
        /*022c*/ 	.word	0x000066f0


	//   ....[19]....
        /*0230*/ 	.word	0x00006730


	//   ....[20]....
        /*0234*/ 	.word	0x00006750


	//   ....[21]....
        /*0238*/ 	.word	0x00006760


	//   ....[22]....
        /*023c*/ 	.word	0x00006770


	//   ....[23]....
        /*0240*/ 	.word	0x000067b0


	//   ....[24]....
        /*0244*/ 	.word	0x000067f0


	//   ....[25]....
        /*0248*/ 	.word	0x00006830


	//   ....[26]....
        /*024c*/ 	.word	0x00006850


	//   ....[27]....
        /*0250*/ 	.word	0x00006870


	//   ....[28]....
        /*0254*/ 	.word	0x00007140


	//   ....[29]....
        /*0258*/ 	.word	0x000071f0


	//   ....[30]....
        /*025c*/ 	.word	0x00007290


	//   ....[31]....
        /*0260*/ 	.word	0x00007300


	//   ....[32]....
        /*0264*/ 	.word	0x00007370


	//----- nvinfo : EIATTR_VRC_CTA_INIT_COUNT
	.align		4
.L_26231:
        /*0268*/ 	.byte	0x02, 0x4a
	.zero		1
	.zero		1


	//----- nvinfo : EIATTR_EXIT_INSTR_OFFSETS
	.align		4
        /*026c*/ 	.byte	0x04, 0x1c
        /*026e*/ 	.short	(.L_26233 - .L_26232)


	//   ....[0]....
.L_26232:
        /*0270*/ 	.word	0x00006e70


	//   ....[1]....
        /*0274*/ 	.word	0x00006eb0


	//   ....[2]....
        /*0278*/ 	.word	0x000070e0


	//----- nvinfo : EIATTR_CRS_STACK_SIZE
	.align		4
.L_26233:
        /*027c*/ 	.byte	0x04, 0x1e
        /*027e*/ 	.short	(.L_26235 - .L_26234)
.L_26234:
        /*0280*/ 	.word	0x00000000


	//----- nvinfo : EIATTR_CBANK_PARAM_SIZE
	.align		4
.L_26235:
        /*0284*/ 	.byte	0x03, 0x19
        /*0286*/ 	.short	0x007c


	//----- nvinfo : EIATTR_PARAM_CBANK
	.align		4
        /*0288*/ 	.byte	0x04, 0x0a
        /*028a*/ 	.short	(.L_26237 - .L_26236)
	.align		4
.L_26236:
        /*028c*/ 	.word	index@(.nv.constant0._ZN4vllm25paged_attention_v1_kernelIttLi192ELi16ELi128ELNS_18Fp8KVCacheDataTypeE0ELb1EEEvPT_PKS2_PKT0_S8_ifPKiSA_iPKfiiiSC_SC_iiiii)
        /*0290*/ 	.short	0x0380
        /*0292*/ 	.short	0x007c


	//----- nvinfo : EIATTR_SW_WAR
	.align		4
.L_26237:
        /*0294*/ 	.byte	0x04, 0x36
        /*0296*/ 	.short	(.L_26239 - .L_26238)
.L_26238:
        /*0298*/ 	.word	0x00000008
.L_26239:


//--------------------- .nv.info._ZN4vllm25paged_attention_v1_kernelIttLi128ELi16ELi128ELNS_18Fp8KVCacheDataTypeE0ELb1EEEvPT_PKS2_PKT0_S8_ifPKiSA_iPKfiiiSC_SC_iiiii --------------------------
	.section	.nv.info._ZN4vllm25paged_attention_v1_kernelIttLi128ELi16ELi128ELNS_18Fp8KVCacheDataTypeE0ELb1EEEvPT_PKS2_PKT0_S8_ifPKiSA_iPKfiiiSC_SC_iiiii,"",@"SHT_CUDA_INFO"
	.sectionflags	@""
	.align	4


	//----- nvinfo : EIATTR_CUDA_API_VERSION
	.align		4
        /*0000*/ 	.byte	0x04, 0x37
        /*0002*/ 	.short	(.L_26241 - .L_26240)
.L_26240:
        /*0004*/ 	.word	0x00000082


	//----- nvinfo : EIATTR_KPARAM_INFO
	.align		4
.L_26241:
        /*0008*/ 	.byte	0x04, 0x17
        /*000a*/ 	.short	(.L_26243 - .L_26242)
.L_26242:
        /*000c*/ 	.word	0x00000000
        /*0010*/ 	.short	0x0013
        /*0012*/ 	.short	0x0078
        /*0014*/ 	.byte	0x00, 0xf0, 0x11, 0x00


	//----- nvinfo : EIATTR_KPARAM_INFO
	.align		4
.L_26243:
        /*0018*/ 	.byte	0x04, 0x17
        /*001a*/ 	.short	(.L_26245 - .L_26244)
.L_26244:
        /*001c*/ 	.word	0x00000000
        /*0020*/ 	.short	0x0012
        /*0022*/ 	.short	0x0074
        /*0024*/ 	.byte	0x00, 0xf0, 0x11, 0x00


	//----- nvinfo : EIATTR_KPARAM_INFO
	.align		4
.L_26245:
        /*0028*/ 	.byte	0x04, 0x17
        /*002a*/ 	.short	(.L_26247 - .L_26246)
.L_26246:
        /*002c*/ 	.word	0x00000000
        /*0030*/ 	.short	0x0011
        /*0032*/ 	.short	0x0070
        /*0034*/ 	.byte	0x00, 0xf0, 0x11, 0x00


	//----- nvinfo : EIATTR_KPARAM_INFO
	.align		4
.L_26247:
        /*0038*/ 	.byte	0x04, 0x17
        /*003a*/ 	.short	(.L_26249 - .L_26248)
.L_26248:
        /*003c*/ 	.word	0x00000000
        /*0040*/ 	.short	0x0010
        /*0042*/ 	.short	0x006c
        /*0044*/ 	.byte	0x00, 0xf0, 0x11, 0x00


	//----- nvinfo : EIATTR_KPARAM_INFO
	.align		4
.L_26249:
        /*0048*/ 	.byte	0x04, 0x17
        /*004a*/ 	.short	(.L_26251 - .L_26250)
.L_26250:
        /*004c*/ 	.word	0x00000000
        /*0050*/ 	.short	0x000f
        /*0052*/ 	.short	0x0068
        /*0054*/ 	.byte	0x00, 0xf0, 0x11, 0x00


	//----- nvinfo : EIATTR_KPARAM_INFO
	.align		4
.L_26251:
        /*0058*/ 	.byte	0x04, 0x17
        /*005a*/ 	.short	(.L_26253 - .L_26252)
.L_26252:
        /*005c*/ 	.word	0x00000000
        /*0060*/ 	.short	0x000e
        /*0062*/ 	.short	0x0060
        /*0064*/ 	.byte	0x00, 0xf5, 0x21, 0x00


	//----- nvinfo : EIATTR_KPARAM_INFO
	.align		4
.L_26253:
        /*0068*/ 	.byte	0x04, 0x17
        /*006a*/ 	.short	(.L_26255 - .L_26254)
.L_26254:
        /*006c*/ 	.word	0x00000000
        /*0070*/ 	.short	0x000d
        /*0072*/ 	.short	0x0058
        /*0074*/ 	.byte	0x00, 0xf5, 0x21, 0x00


	//----- nvinfo : EIATTR_KPARAM_INFO
	.align		4
.L_26255:
        /*0078*/ 	.byte	0x04, 0x17
        /*007a*/ 	.short	(.L_26257 - .L_26256)
.L_26256:
        /*007c*/ 	.word	0x00000000
        /*0080*/ 	.short	0x000c
        /*0082*/ 	.short	0x0050
        /*0084*/ 	.byte	0x00, 0xf0, 0x11, 0x00


	//----- nvinfo : EIATTR_KPARAM_INFO
	.align		4
.L_26257:
        /*0088*/ 	.byte	0x04, 0x17
        /*008a*/ 	.short	(.L_26259 - .L_26258)
.L_26258:
        /*008c*/ 	.word	0x00000000
        /*0090*/ 	.short	0x000b
        /*0092*/ 	.short	0x004c
        /*0094*/ 	.byte	0x00, 0xf0, 0x11, 0x00


	//----- nvinfo : EIATTR_KPARAM_INFO
	.align		4
.L_26259:
        /*0098*/ 	.byte	0x04, 0x17
        /*009a*/ 	.short	(.L_26261 - .L_26260)
.L_26260:
        /*009c*/ 	.word	0x00000000
        /*00a0*/ 	.short	0x000a
        /*00a2*/ 	.short	0x0048
        /*00a4*/ 	.byte	0x00, 0xf0, 0x11, 0x00


	//----- nvinfo : EIATTR_KPARAM_INFO
	.align		4
.L_26261:
        /*00a8*/ 	.byte	0x04, 0x17
        /*00aa*/ 	.short	(.L_26263 - .L_26262)
.L_26262:
        /*00ac*/ 	.word	0x00000000
        /*00b0*/ 	.short	0x0009
        /*00b2*/ 	.short	0x0040
        /*00b4*/ 	.byte	0x00, 0xf5, 0x21, 0x00


	//----- nvinfo : EIATTR_KPARAM_INFO
	.align		4
.L_26263:
        /*00b8*/ 	.byte	0x04, 0x17
        /*00ba*/ 	.short	(.L_26265 - .L_26264)
.L_26264:
        /*00bc*/ 	.word	0x00000000
        /*00c0*/ 	.short	0x0008
        /*00c2*/ 	.short	0x0038
        /*00c4*/ 	.byte	0x00, 0xf0, 0x11, 0x00


	//----- nvinfo : EIATTR_KPARAM_INFO
	.align		4
.L_26265:
        /*00c8*/ 	.byte	0x04, 0x17
        /*00ca*/ 	.short	(.L_26267 - .L_26266)
.L_26266:
        /*00cc*/ 	.word	0x00000000
        /*00d0*/ 	.short	0x0007
        /*00d2*/ 	.short	0x0030
        /*00d4*/ 	.byte	0x00, 0xf5, 0x21, 0x00


	//----- nvinfo : EIATTR_KPARAM_INFO
	.align		4
.L_26267:
        /*00d8*/ 	.byte	0x04, 0x17
        /*00da*/ 	.short	(.L_26269 - .L_26268)
.L_26268:
        /*00dc*/ 	.word	0x00000000
        /*00e0*/ 	.short	0x0006
        /*00e2*/ 	.short	0x0028
        /*00e4*/ 	.byte	0x00, 0xf5, 0x21, 0x00


	//----- nvinfo : EIATTR_KPARAM_INFO
	.align		4
.L_26269:
        /*00e8*/ 	.byte	0x04, 0x17
        /*00ea*/ 	.short	(.L_26271 - .L_26270)
.L_26270:
        /*00ec*/ 	.word	0x00000000
        /*00f0*/ 	.short	0x0005
        /*00f2*/ 	.short	0x0024
        /*00f4*/ 	.byte	0x00, 0xf0, 0x11, 0x00


	//----- nvinfo : EIATTR_KPARAM_INFO
	.align		4
.L_26271:
        /*00f8*/ 	.byte	0x04, 0x17
        /*00fa*/ 	.short	(.L_26273 - .L_26272)
.L_26272:
        /*00fc*/ 	.word	0x00000000
        /*0100*/ 	.short	0x0004
        /*0102*/ 	.short	0x0020
        /*0104*/ 	.byte	0x00, 0xf0, 0x11, 0x00


	//----- nvinfo : EIATTR_KPARAM_INFO
	.align		4
.L_26273:
        /*0108*/ 	.byte	0x04, 0x17
        /*010a*/ 	.short	(.L_26275 - .L_26274)
.L_26274:
        /*010c*/ 	.word	0x00000000
        /*0110*/ 	.short	0x0003
        /*0112*/ 	.short	0x0018
        /*0114*/ 	.byte	0x00, 0xf5, 0x21, 0x00


	//----- nvinfo : EIATTR_KPARAM_INFO
	.align		4
.L_26275:
        /*0118*/ 	.byte	0x04, 0x17
        /*011a*/ 	.short	(.L_26277 - .L_26276)
.L_26276:
        /*011c*/ 	.word	0x00000000
        /*0120*/ 	.short	0x0002
        /*0122*/ 	.short	0x0010
        /*0124*/ 	.byte	0x00, 0xf5, 0x21, 0x00


	//----- nvinfo : EIATTR_KPARAM_INFO
	.align		4
.L_26277:
        /*0128*/ 	.byte	0x04, 0x17
        /*012a*/ 	.short	(.L_26279 - .L_26278)
.L_26278:
        /*012c*/ 	.word	0x00000000
        /*0130*/ 	.short	0x0001
        /*0132*/ 	.short	0x0008
        /*0134*/ 	.byte	0x00, 0xf5, 0x21, 0x00


	//----- nvinfo : EIATTR_KPARAM_INFO
	.align		4
.L_26279:
        /*0138*/ 	.byte	0x04, 0x17
        /*013a*/ 	.short	(.L_26281 - .L_26280)
.L_26280:
        /*013c*/ 	.word	0x00000000
        /*0140*/ 	.short	0x0000
        /*0142*/ 	.short	0x0000
        /*0144*/ 	.byte	0x00, 0xf5, 0x21, 0x00


	//----- nvinfo : EIATTR_SPARSE_MMA_MASK
	.align		4
.L_26281:
        /*0148*/ 	.byte	0x03, 0x50
        /*014a*/ 	.short	0x0000


	//----- nvinfo : EIATTR_MAXREG_COUNT
	.align		4
        /*014c*/ 	.byte	0x03, 0x1b
        /*014e*/ 	.short	0x00ff


	//----- nvinfo : EIATTR_NUM_BARRIERS
	.align		4
        /*0150*/ 	.byte	0x02, 0x4c
        /*0152*/ 	.byte	0x01
	.zero		1


	//----- nvinfo : EIATTR_MERCURY_ISA_VERSION
	.align		4
        /*0154*/ 	.byte	0x03, 0x5f
        /*0156*/ 	.short	0x0101


	//----- nvinfo : EIATTR_COOP_GROUP_MASK_REGIDS
	.align		4
        /*0158*/ 	.byte	0x04, 0x29
        /*015a*/ 	.short	(.L_26283 - .L_26282)


	//   ....[0]....
.L_26282:
        /*015c*/ 	.word	0xffffffff


	//   ....[1]....
        /*0160*/ 	.word	0xffffffff


	//   ....[2]....
        /*0164*/ 	.word	0xffffffff


	//   ....[3]....
        /*0168*/ 	.word	0xffffffff


	//   ....[4]....
        /*016c*/ 	.word	0xffffffff


	//   ....[5]....
        /*0170*/ 	.word	0xffffffff


	//   ....[6]....
        /*0174*/ 	.word	0xffffffff


	//   ....[7]....
        /*0178*/ 	.word	0xffffffff


	//   ....[8]....
        /*017c*/ 	.word	0xffffffff


	//   ....[9]....
        /*0180*/ 	.word	0xffffffff


	//   ....[10]....
        /*0184*/ 	.word	0xffffffff


	//   ....[11]....
        /*0188*/ 	.word	0xffffffff


	//   ....[12]....
        /*018c*/ 	.word	0xffffffff


	//   ....[13]....
        /*0190*/ 	.word	0xffffffff


	//   ....[14]....
        /*0194*/ 	.word	0xffffffff


	//   ....[15]....
        /*0198*/ 	.word	0xffffffff


	//   ....[16]....
        /*019c*/ 	.word	0xffffffff


	//   ....[17]....
        /*01a0*/ 	.word	0xffffffff


	//   ....[18]....
        /*01a4*/ 	.word	0xffffffff


	//   ....[19]....
        /*01a8*/ 	.word	0xffffffff


	//   ....[20]....
        /*01ac*/ 	.word	0xffffffff


	//   ....[21]....
        /*01b0*/ 	.word	0xffffffff


	//   ....[22]....
        /*01b4*/ 	.word	0xffffffff


	//   ....[23]....
        /*01b8*/ 	.word	0xffffffff


	//   ....[24]....
        /*01bc*/ 	.word	0x0500000f


	//   ....[25]....
        /*01c0*/ 	.word	0x0500000f


	//   ....[26]....
        /*01c4*/ 	.word	0x0500000f


	//   ....[27]....
        /*01c8*/ 	.word	0x0500000f


	//   ....[28]....
        /*01cc*/ 	.word	0x0500000f


	//----- nvinfo : EIATTR_COOP_GROUP_INSTR_OFFSETS
	.align		4
.L_26283:
        /*01d0*/ 	.byte	0x04, 0x28
        /*01d2*/ 	.short	(.L_26285 - .L_26284)


	//   ....[0]....
.L_26284:
        /*01d4*/ 	.word	0x00001be0


	//   ....[1]....
        /*01d8*/ 	.word	0x00001df0


	//   ....[2]....
        /*01dc*/ 	.word	0x00001e10


	//   ....[3]....
        /*01e0*/ 	.word	0x00001e30


	//   ....[4]....
        /*01e4*/ 	.word	0x00001e50


	//   ....[5]....
        /*01e8*/ 	.word	0x00001f60


	//   ....[6]....
        /*01ec*/ 	.word	0x00001f90


	//   ....[7]....
        /*01f0*/ 	.word	0x00002000


	//   ....[8]....
        /*01f4*/ 	.word	0x00002e30


	//   ....[9]....
        /*01f8*/ 	.word	0x00002e60


	//   ....[10]....
        /*01fc*/ 	.word	0x00002e80


	//   ....[11]....
        /*0200*/ 	.word	0x00002ea0


	//   ....[12]....
        /*0204*/ 	.word	0x00002ec0


	//   ....[13]....
        /*0208*/ 	.word	0x00002f10


	//   ....[14]....
        /*020c*/ 	.word	0x00002f30


	//   ....[15]....
        /*0210*/ 	.word	0x00002f50


	//   ....[16]....
        /*0214*/ 	.word	0x000054a0


	//   ....[17]....
        /*0218*/ 	.word	0x000054e0


	//   ....[18]....
        /*021c*/ 	.word	0x00005510


	//   ....[19]....
        /*0220*/ 	.word	0x00005540


	//   ....[20]....
        /*0224*/ 	.word	0x00005550


	//   ....[21]....
        /*0228*/ 	.word	0x00005560


	//   ....[22]....
        /*022c*/ 	.word	0x00005570


	//   ....[23]....
        /*0230*/ 	.word	0x00005590


	//   ....[24]....
        /*0234*/ 	.word	0x00005d60


	//   ....[25]....
        /*0238*/ 	.word	0x00005e10


	//   ....[26]....
        /*023c*/ 	.word	0x00005ea0


	//   ....[27]....
        /*0240*/ 	.word	0x00005f10


	//   ....[28]....
        /*0244*/ 	.word	0x00005f80


	//----- nvinfo : EIATTR_VRC_CTA_INIT_COUNT
	.align		4
.L_26285:
        /*0248*/ 	.byte	0x02, 0x4a
	.zero		1
	.zero		1


	//----- nvinfo : EIATTR_EXIT_INSTR_OFFSETS
	.align		4
        /*024c*/ 	.byte	0x04, 0x1c
        /*024e*/ 	.short	(.L_26287 - .L_26286)


	//   ....[0]....
.L_26286:
        /*0250*/ 	.word	0x00005b10


	//   ....[1]....
        /*0254*/ 	.word	0x00005b50


	//   ....[2]....
        /*0258*/ 	.word	0x00005cf0


	//----- nvinfo : EIATTR_CRS_STACK_SIZE
	.align		4
.L_26287:
        /*025c*/ 	.byte	0x04, 0x1e
        /*025e*/ 	.short	(.L_26289 - .L_26288)
.L_26288:
        /*0260*/ 	.word	0x00000000


	//----- nvinfo : EIATTR_CBANK_PARAM_SIZE
	.align		4
.L_26289:
        /*0264*/ 	.byte	0x03, 0x19
        /*0266*/ 	.short	0x007c


	//----- nvinfo : EIATTR_PARAM_CBANK
	.align		4
        /*0268*/ 	.byte	0x04, 0x0a
        /*026a*/ 	.short	(.L_26291 - .L_26290)
	.align		4
.L_26290:
        /*026c*/ 	.word	index@(.nv.constant0._ZN4vllm25paged_attention_v1_kernelIttLi128ELi16ELi128ELNS_18Fp8KVCacheDataTypeE0ELb1EEEvPT_PKS2_PKT0_S8_ifPKiSA_iPKfiiiSC_SC_iiiii)
        /*0270*/ 	.short	0x0380
        /*0272*/ 	.short	0x007c


	//----- nvinfo : EIATTR_SW_WAR
	.align		4
.L_26291:
        /*0274*/ 	.byte	0x04, 0x36
        /*0276*/ 	.short	(.L_26293 - .L_26292)
.L_26292:
        /*0278*/ 	.word	0x00000008
.L_26293:


//--------------------- .nv.info._ZN4vllm25paged_attention_v1_kernelIttLi120ELi16ELi128ELNS_18Fp8KVCacheDataTypeE0ELb1EEEvPT_PKS2_PKT0_S8_ifPKiSA_iPKfiiiSC_SC_iiiii --------------------------
	.section	.nv.info._ZN4vllm25paged_attention_v1_kernelIttLi120ELi16ELi128ELNS_18Fp8KVCacheDataTypeE0ELb1EEEvPT_PKS2_PKT0_S8_ifPKiSA_iPKfiiiSC_SC_iiiii,"",@"SHT_CUDA_INFO"
	.sectionflags	@""
	.align	4


	//----- nvinfo : EIATTR_CUDA_API_VERSION
	.align		4
        /*0000*/ 	.byte	0x04, 0x37
        /*0002*/ 	.short	(.L_26295 - .L_26294)
.L_26294:
        /*0004*/ 	.word	0x00000082


	//----- nvinfo : EIATTR_KPARAM_INFO
	.align		4
.L_26295:
        /*0008*/ 	.byte	0x04, 0x17
        /*000a*/ 	.short	(.L_26297 - .L_26296)
.L_26296:
        /*000c*/ 	.word	0x00000000
        /*0010*/ 	.short	0x0013
        /*0012*/ 	.short	0x0078
        /*0014*/ 	.byte	0x00, 0xf0, 0x11, 0x00


	//----- nvinfo : EIATTR_KPARAM_INFO
	.align		4
.L_26297:
        /*0018*/ 	.byte	0x04, 0x17
        /*001a*/ 	.short	(.L_26299 - .L_26298)
.L_26298:
        /*001c*/ 	.word	0x00000000
        /*0020*/ 	.short	0x0012
        /*0022*/ 	.short	0x0074
        /*0024*/ 	.byte	0x00, 0xf0, 0x11, 0x00


	//----- nvinfo : EIATTR_KPARAM_INFO
	.align		4
.L_26299:
        /*0028*/ 	.byte	0x04, 0x17
        /*002a*/ 	.short	(.L_26301 - .L_26300)
.L_26300:
        /*002c*/ 	.word	0x00000000
        /*0030*/ 	.short	0x0011
        /*0032*/ 	.short	0x0070
        /*0034*/ 	.byte	0x00, 0xf0, 0x11, 0x00


	//----- nvinfo : EIATTR_KPARAM_INFO
	.align		4
.L_26301:
        /*0038*/ 	.byte	0x04, 0x17
        /*003a*/ 	.short	(.L_26303 - .L_26302)
.L_26302:
        /*003c*/ 	.word	0x00000000
        /*0040*/ 	.short	0x0010
        /*0042*/ 	.short	0x006c
        /*0044*/ 	.byte	0x00, 0xf0, 0x11, 0x00


	//----- nvinfo : EIATTR_KPARAM_INFO
	.align		4
.L_26303:
        /*0048*/ 	.byte	0x04, 0x17
        /*004a*/ 	.short	(.L_26305 - .L_26304)
.L_26304:
        /*004c*/ 	.word	0x00000000
        /*0050*/ 	.short	0x000f
        /*0052*/ 	.short	0x0068
        /*0054*/ 	.byte	0x00, 0xf0, 0x11, 0x00


	//----- nvinfo : EIATTR_KPARAM_INFO
	.align		4
.L_26305:
        /*0058*/ 	.byte	0x04, 0x17
        /*005a*/ 	.short	(.L_26307 - .L_26306)
.L_26306:
        /*005c*/ 	.word	0x00000000
        /*0060*/ 	.short	0x000e
        /*0062*/ 	.short	0x0060
        /*0064*/ 	.byte	0x00, 0xf5, 0x21, 0x00


	//----- nvinfo : EIATTR_KPARAM_INFO
	.align		4
.L_26307:
        /*0068*/ 	.byte	0x04, 0x17
        /*006a*/ 	.short	(.L_26309 - .L_26308)
.L_26308:
        /*006c*/ 	.word	0x00000000
        /*0070*/ 	.short	0x000d
        /*0072*/ 	.short	0x0058
        /*0074*/ 	.byte	0x00, 0xf5, 0x21, 0x00


	//----- nvinfo : EIATTR_KPARAM_INFO
	.align		4
.L_26309:
        /*0078*/ 	.byte	0x04, 0x17
        /*007a*/ 	.short	(.L_26311 - .L_26310)
.L_26310:
        /*007c*/ 	.word	0x00000000
        /*0080*/ 	.short	0x000c
        /*0082*/ 	.short	0x0050
        /*0084*/ 	.byte	0x00, 0xf0, 0x11, 0x00


	//----- nvinfo : EIATTR_KPARAM_INFO
	.align		4
.L_26311:
        /*0088*/ 	.byte	0x04, 0x17
        /*008a*/ 	.short	(.L_26313 - .L_26312)
.L_26312:
        /*008c*/ 	.word	0x00000000
        /*0090*/ 	.short	0x000b
        /*0092*/ 	.short	0x004c
        /*0094*/ 	.byte	0x00, 0xf0, 0x11, 0x00


	//----- nvinfo : EIATTR_KPARAM_INFO
	.align		4
.L_26313:
        /*0098*/ 	.byte	0x04, 0x17
        /*009a*/ 	.short	(.L_26315 - .L_26314)
.L_26314:
        /*009c*/ 	.word	0x00000000
        /*00a0*/ 	.short	0x000a
        /*00a2*/ 	.short	0x0048
        /*00a4*/ 	.byte	0x00, 0xf0, 0x11, 0x00


	//----- nvinfo : EIATTR_KPARAM_INFO
	.align		4
.L_26315:
        /*00a8*/ 	.byte	0x04, 0x17
        /*00aa*/ 	.short	(.L_26317 - .L_26316)
.L_26316:
        /*00ac*/ 	.word	0x00000000
        /*00b0*/ 	.short	0x0009
        /*00b2*/ 	.short	0x0040
        /*00b4*/ 	.byte	0x00, 0xf5, 0x21, 0x00


	//----- nvinfo : EIATTR_KPARAM_INFO
	.align		4
.L_26317:
        /*00b8*/ 	.byte	0x04, 0x17
        /*00ba*/ 	.short	(.L_26319 - .L_26318)
.L_26318:
        /*00bc*/ 	.word	0x00000000
        /*00c0*/ 	.short	0x0008
        /*00c2*/ 	.short	0x0038
        /*00c4*/ 	.byte	0x00, 0xf0, 0x11, 0x00


	//----- nvinfo : EIATTR_KPARAM_INFO
	.align		4
.L_26319:
        /*00c8*/ 	.byte	0x04, 0x17
        /*00ca*/ 	.short	(.L_26321 - .L_26320)
.L_26320:
        /*00cc*/ 	.word	0x00000000
        /*00d0*/ 	.short	0x0007
        /*00d2*/ 	.short	0x0030
        /*00d4*/ 	.byte	0x00, 0xf5, 0x21, 0x00


	//----- nvinfo : EIATTR_KPARAM_INFO
	.align		4
.L_26321:
        /*00d8*/ 	.byte	0x04, 0x17
        /*00da*/ 	.short	(.L_26323 - .L_26322)
.L_26322:
        /*00dc*/ 	.word	0x00000000
        /*00e0*/ 	.short	0x0006
        /*00e2*/ 	.short	0x0028
        /*00e4*/ 	.byte	0x00, 0xf5, 0x21, 0x00


	//----- nvinfo : EIATTR_KPARAM_INFO
	.align		4
.L_26323:
        /*00e8*/ 	.byte	0x04, 0x17
        /*00ea*/ 	.short	(.L_26325 - .L_26324)
.L_26324:
        /*00ec*/ 	.word	0x00000000
        /*00f0*/ 	.short	0x0005
        /*00f2*/ 	.short	0x0024
        /*00f4*/ 	.byte	0x00, 0xf0, 0x11, 0x00


	//----- nvinfo : EIATTR_KPARAM_INFO
	.align		4
.L_26325:
        /*00f8*/ 	.byte	0x04, 0x17
        /*00fa*/ 	.short	(.L_26327 - .L_26326)
.L_26326:
        /*00fc*/ 	.word	0x00000000
        /*0100*/ 	.short	0x0004
        /*0102*/ 	.short	0x0020
        /*0104*/ 	.byte	0x00, 0xf0, 0x11, 0x00


	//----- nvinfo : EIATTR_KPARAM_INFO
	.align		4
.L_26327:
        /*0108*/ 	.byte	0x04, 0x17
        /*010a*/ 	.short	(.L_26329 - .L_26328)
.L_26328:
        /*010c*/ 	.word	0x00000000
        /*0110*/ 	.short	0x0003
        /*0112*/ 	.short	0x0018
        /*0114*/ 	.byte	0x00, 0xf5, 0x21, 0x00


	//----- nvinfo : EIATTR_KPARAM_INFO
	.align		4
.L_26329:
        /*0118*/ 	.byte	0x04, 0x17
        /*011a*/ 	.short	(.L_26331 - .L_26330)
.L_26330:
        /*011c*/ 	.word	0x00000000
        /*0120*/ 	.short	0x0002
        /*0122*/ 	.short	0x0010
        /*0124*/ 	.byte	0x00, 0xf5, 0x21, 0x00


	//----- nvinfo : EIATTR_KPARAM_INFO
	.align		4
.L_26331:
        /*0128*/ 	.byte	0x04, 0x17
        /*012a*/ 	.short	(.L_26333 - .L_26332)
.L_26332:
        /*012c*/ 	.word	0x00000000
        /*0130*/ 	.short	0x0001
        /*0132*/ 	.short	0x0008
        /*0134*/ 	.byte	0x00, 0xf5, 0x21, 0x00


	//----- nvinfo : EIATTR_KPARAM_INFO
	.align		4
.L_26333:
        /*0138*/ 	.byte	0x04, 0x17
        /*013a*/ 	.short	(.L_26335 - .L_26334)
.L_26334:
        /*013c*/ 	.word	0x00000000
        /*0140*/ 	.short	0x0000
        /*0142*/ 	.short	0x0000
        /*0144*/ 	.byte	0x00, 0xf5, 0x21, 0x00


	//----- nvinfo : EIATTR_SPARSE_MMA_MASK
	.align		4
.L_26335:
        /*0148*/ 	.byte	0x03, 0x50
        /*014a*/ 	.short	0x0000


	//----- nvinfo : EIATTR_MAXREG_COUNT
	.align		4
        /*014c*/ 	.byte	0x03, 0x1b
        /*014e*/ 	.short	0x00ff


	//----- nvinfo : EIATTR_NUM_BARRIERS
	.align		4
        /*0150*/ 	.byte	0x02, 0x4c
        /*0152*/ 	.byte	0x01
	.zero		1


	//----- nvinfo : EIATTR_MERCURY_ISA_VERSION
	.align		4
        /*0154*/ 	.byte	0x03, 0x5f
        /*0156*/ 	.short	0x0101


	//----- nvinfo : EIATTR_COOP_GROUP_MASK_REGIDS
	.align		4
        /*0158*/ 	.byte	0x04, 0x29
        /*015a*/ 	.short	(.L_26337 - .L_26336)


	//   ....[0]....
.L_26336:
        /*015c*/ 	.word	0xffffffff


	//   ....[1]....
        /*0160*/ 	.word	0xffffffff


	//   ....[2]....
        /*0164*/ 	.word	0xffffffff


	//   ....[3]....
        /*0168*/ 	.word	0xffffffff


	//   ....[4]....
        /*016c*/ 	.word	0xffffffff


	//   ....[5]....
        /*0170*/ 	.word	0xffffffff


	//   ....[6]....
        /*0174*/ 	.word	0xffffffff


	//   ....[7]....
        /*0178*/ 	.word	0xffffffff


	//   ....[8]....
        /*017c*/ 	.word	0xffffffff


	//   ....[9]....
        /*0180*/ 	.word	0xffffffff


	//   ....[10]....
        /*0184*/ 	.word	0xffffffff


	//   ....[11]....
        /*0188*/ 	.word	0xffffffff


	//   ....[12]....
        /*018c*/ 	.word	0xffffffff


	//   ....[13]....
        /*0190*/ 	.word	0xffffffff


	//   ....[14]....
        /*0194*/ 	.word	0xffffffff


	//   ....[15]....
        /*0198*/ 	.word	0xffffffff


	//   ....[16]....
        /*019c*/ 	.word	0xffffffff


	//   ....[17]....
        /*01a0*/ 	.word	0xffffffff


	//   ....[18]....
        /*01a4*/ 	.word	0xffffffff


	//   ....[19]....
        /*01a8*/ 	.word	0xffffffff


	//   ....[20]....
        /*01ac*/ 	.word	0xffffffff


	//   ....[21]....
        /*01b0*/ 	.word	0xffffffff


	//   ....[22]....
        /*01b4*/ 	.word	0xffffffff


	//   ....[23]....
        /*01b8*/ 	.word	0xffffffff


	//   ....[24]....
        /*01bc*/ 	.word	0x0500000c


	//   ....[25]....
        /*01c0*/ 	.word	0x0500000c


	//   ....[26]....
        /*01c4*/ 	.word	0x0500000c


	//   ....[27]....
        /*01c8*/ 	.word	0x0500000c


	//   ....[28]....
        /*01cc*/ 	.word	0x0500000c


	//----- nvinfo : EIATTR_COOP_GROUP_INSTR_OFFSETS
	.align		4
.L_26337:
        /*01d0*/ 	.byte	0x04, 0x28
        /*01d2*/ 	.short	(.L_26339 - .L_26338)


	//   ....[0]....
.L_26338:
        /*01d4*/ 	.word	0x00001c70


	//   ....[1]....
        /*01d8*/ 	.word	0x00001e20


	//   ....[2]....
        /*01dc*/ 	.word	0x00001e40


	//   ....[3]....
        /*01e0*/ 	.word	0x00001e60


	//   ....[4]....
        /*01e4*/ 	.word	0x00001e80


	//   ....[5]....
        /*01e8*/ 	.word	0x00002000


	//   ....[6]....
        /*01ec*/ 	.word	0x00002030


	//   ....[7]....
        /*01f0*/ 	.word	0x00002050


	//   ....[8]....
        /*01f4*/ 	.word	0x00002e90


	//   ....[9]....
        /*01f8*/ 	.word	0x00002ec0


	//   ....[10]....
        /*01fc*/ 	.word	0x00002ee0


	//   ....[11]....
        /*0200*/ 	.word	0x00002f00


	//   ....[12]....
        /*0204*/ 	.word	0x00002f20


	//   ....[13]....
        /*0208*/ 	.word	0x00002f70


	//   ....[14]....
        /*020c*/ 	.word	0x00002f90


	//   ....[15]....
        /*0210*/ 	.word	0x00002fb0


	//   ....[16]....
        /*0214*/ 	.word	0x00005790


	//   ....[17]....
        /*0218*/ 	.word	0x000057c0


	//   ....[18]....
        /*021c*/ 	.word	0x000057f0


	//   ....[19]....
        /*0220*/ 	.word	0x00005800


	//   ....[20]....
        /*0224*/ 	.word	0x00005810


	//   ....[21]....
        /*0228*/ 	.word	0x00005820


	//   ....[22]....
        /*022c*/ 	.word	0x00005830


	//   ....[23]....
        /*0230*/ 	.word	0x00005850


	//   ....[24]....
        /*0234*/ 	.word	0x00006240


	//   ....[25]....
        /*0238*/ 	.word	0x000062e0


	//   ....[26]....
        /*023c*/ 	.word	0x00006380


	//   ....[27]....
        /*0240*/ 	.word	0x000063f0


	//   ....[28]....
        /*0244*/ 	.word	0x00006460


	//----- nvinfo : EIATTR_VRC_CTA_INIT_COUNT
	.align		4
.L_26339:
        /*0248*/ 	.byte	0x02, 0x4a
	.zero		1
	.zero		1


	//----- nvinfo : EIATTR_EXIT_INSTR_OFFSETS
	.align		4
        /*024c*/ 	.byte	0x04, 0x1c
        /*024e*/ 	.short	(.L_26341 - .L_26340)


	//   ....[0]....
.L_26340:
        /*0250*/ 	.word	0x00005fb0


	//   ....[1]....
        /*0254*/ 	.word	0x000061b0


	//   ....[2]....
        /*0258*/ 	.word	0x000061e0


	//----- nvinfo : EIATTR_CRS_STACK_SIZE
	.align		4
.L_26341:
        /*025c*/ 	.byte	0x04, 0x1e
        /*025e*/ 	.short	(.L_26343 - .L_26342)
.L_26342:
        /*0260*/ 	.word	0x00000000


	//----- nvinfo : EIATTR_CBANK_PARAM_SIZE
	.align		4
.L_26343:
        /*0264*/ 	.byte	0x03, 0x19
        /*0266*/ 	.short	0x007c


	//----- nvinfo : EIATTR_PARAM_CBANK
	.align		4
        /*0268*/ 	.byte	0x04, 0x0a
        /*026a*/ 	.short	(.L_26345 - .L_26344)
	.align		4
.L_26344:
        /*026c*/ 	.word	index@(.nv.constant0._ZN4vllm25paged_attention_v1_kernelIttLi120ELi16ELi128ELNS_18Fp8KVCacheDataTypeE0ELb1EEEvPT_PKS2_PKT0_S8_ifPKiSA_iPKfiiiSC_SC_iiiii)
        /*0270*/ 	.short	0x0380
        /*0272*/ 	.short	0x007c


	//----- nvinfo : EIATTR_SW_WAR
	.align		4
.L_26345:
        /*0274*/ 	.byte	0x04, 0x36
        /*0276*/ 	.short	(.L_26347 - .L_26346)
.L_26346:
        /*0278*/ 	.word	0x00000008
.L_26347:


//--------------------- .nv.info._ZN4vllm25paged_attention_v1_kernelIttLi112ELi16ELi128ELNS_18Fp8KVCacheDataTypeE0ELb1EEEvPT_PKS2_PKT0_S8_ifPKiSA_iPKfiiiSC_SC_iiiii --------------------------
	.section	.nv.info._ZN4vllm25paged_attention_v1_kernelIttLi112ELi16ELi128ELNS_18Fp8KVCacheDataTypeE0ELb1EEEvPT_PKS2_PKT0_S8_ifPKiSA_iPKfiiiSC_SC_iiiii,"",@"SHT_CUDA_INFO"
	.sectionflags	@""
	.align	4


	//----- nvinfo : EIATTR_CUDA_API_VERSION
	.align		4
        /*0000*/ 	.byte	0x04, 0x37
        /*0002*/ 	.short	(.L_26349 - .L_26348)
.L_26348:
        /*0004*/ 	.word	0x00000082


	//----- nvinfo : EIATTR_KPARAM_INFO
	.align		4
.L_26349:
        /*0008*/ 	.byte	0x04, 0x17
        /*000a*/ 	.short	(.L_26351 - .L_26350)
.L_26350:
        /*000c*/ 	.word	0x00000000
        /*0010*/ 	.short	0x0013
        /*0012*/ 	.short	0x0078
        /*0014*/ 	.byte	0x00, 0xf0, 0x11, 0x00


	//----- nvinfo : EIATTR_KPARAM_INFO
	.align		4
.L_26351:
        /*0018*/ 	.byte	0x04, 0x17
        /*001a*/ 	.short	(.L_26353 - .L_26352)
.L_26352:
        /*001c*/ 	.word	0x00000000
        /*0020*/ 	.short	0x0012
        /*0022*/ 	.short	0x0074
        /*0024*/ 	.byte	0x00, 0xf0, 0x11, 0x00


	//----- nvinfo : EIATTR_KPARAM_INFO
	.align		4
.L_26353:
        /*0028*/ 	.byte	0x04, 0x17
        /*002a*/ 	.short	(.L_26355 - .L_26354)
.L_26354:
        /*002c*/ 	.word	0x00000000
        /*0030*/ 	.short	0x0011
        /*0032*/ 	.short	0x0070
        /*0034*/ 	.byte	0x00, 0xf0, 0x11, 0x00


	//----- nvinfo : EIATTR_KPARAM_INFO
	.align		4
.L_26355:
        /*0038*/ 	.byte	0x04, 0x17
        /*003a*/ 	.short	(.L_26357 - .L_26356)
.L_26356:
        /*003c*/ 	.word	0x00000000
        /*0040*/ 	.short	0x0010
        /*0042*/ 	.short	0x006c
        /*0044*/ 	.byte	0x00, 0xf0, 0x11, 0x00


	//----- nvinfo : EIATTR_KPARAM_INFO
	.align		4
.L_26357:
        /*0048*/ 	.byte	0x04, 0x17
        /*004a*/ 	.short	(.L_26359 - .L_26358)
.L_26358:
        /*004c*/ 	.word	0x00000000
        /*0050*/ 	.short	0x000f
        /*0052*/ 	.short	0x0068
        /*0054*/ 	.byte	0x00, 0xf0, 0x11, 0x00


	//----- nvinfo : EIATTR_KPARAM_INFO
	.align		4
.L_26359:
        /*0058*/ 	.byte	0x04, 0x17
        /*005a*/ 	.short	(.L_26361 - .L_26360)
.L_26360:
        /*005c*/ 	.word	0x00000000
        /*0060*/ 	.short	0x000e
        /*0062*/ 	.short	0x0060
        /*0064*/ 	.byte	0x00, 0xf5, 0x21, 0x00


	//----- nvinfo : EIATTR_KPARAM_INFO
	.align		4
.L_26361:
        /*0068*/ 	.byte	0x04, 0x17
        /*006a*/ 	.short	(.L_26363 - .L_26362)
.L_26362:
        /*006c*/ 	.word	0x00000000
        /*0070*/ 	.short	0x000d
        /*0072*/ 	.short	0x0058
        /*0074*/ 	.byte	0x00, 0xf5, 0x21, 0x00


	//----- nvinfo : EIATTR_KPARAM_INFO
	.align		4
.L_26363:
        /*0078*/ 	.byte	0x04, 0x17
        /*007a*/ 	.short	(.L_26365 - .L_26364)
.L_26364:
        /*007c*/ 	.word	0x00000000
        /*0080*/ 	.short	0x000c
        /*0082*/ 	.short	0x0050
        /*0084*/ 	.byte	0x00, 0xf0, 0x11, 0x00


	//----- nvinfo : EIATTR_KPARAM_INFO
	.align		4
.L_26365:
        /*0088*/ 	.byte	0x04, 0x17
        /*008a*/ 	.short	(.L_26367 - .L_26366)
.L_26366:
        /*008c*/ 	.word	0x00000000
        /*0090*/ 	.short	0x000b
        /*0092*/ 	.short	0x004c
        /*0094*/ 	.byte	0x00, 0xf0, 0x11, 0x00


	//----- nvinfo : EIATTR_KPARAM_INFO
	.align		4
.L_26367:
        /*0098*/ 	.byte	0x04, 0x17
        /*009a*/ 	.short	(.L_26369 - .L_26368)
.L_26368:
        /*009c*/ 	.word	0x00000000
        /*00a0*/ 	.short	0x000a
        /*00a2*/ 	.short	0x0048
        /*00a4*/ 	.byte	0x00, 0xf0, 0x11, 0x00


	//----- nvinfo : EIATTR_KPARAM_INFO
	.align		4
.L_26369:
        /*00a8*/ 	.byte	0x04, 0x17
        /*00aa*/ 	.short	(.L_26371 - .L_26370)
.L_26370:
        /*00ac*/ 	.word	0x00000000
        /*00b0*/ 	.short	0x0009
        /*00b2*/ 	.short	0x0040
        /*00b4*/ 	.byte	0x00, 0xf5, 0x21, 0x00


	//----- nvinfo : EIATTR_KPARAM_INFO
	.align		4
.L_26371:
        /*00b8*/ 	.byte	0x04, 0x17
        /*00ba*/ 	.short	(.L_26373 - .L_26372)
.L_26372:
        /*00bc*/ 	.word	0x00000000
        /*00c0*/ 	.short	0x0008
        /*00c2*/ 	.short	0x0038
        /*00c4*/ 	.byte	0x00, 0xf0, 0x11, 0x00


	//----- nvinfo : EIATTR_KPARAM_INFO
	.align		4
.L_26373:
        /*00c8*/ 	.byte	0x04, 0x17
        /*00ca*/ 	.short	(.L_26375 - .L_26374)
.L_26374:
        /*00cc*/ 	.word	0x00000000
        /*00d0*/ 	.short	0x0007
        /*00d2*/ 	.short	0x0030
        /*00d4*/ 	.byte	0x00, 0xf5, 0x21, 0x00


	//----- nvinfo : EIATTR_KPARAM_INFO
	.align		4
.L_26375:
        /*00d8*/ 	.byte	0x04, 0x17
        /*00da*/ 	.short	(.L_26377 - .L_26376)
.L_26376:
        /*00dc*/ 	.word	0x00000000
        /*00e0*/ 	.short	0x0006
        /*00e2*/ 	.short	0x0028
        /*00e4*/ 	.byte	0x00, 0xf5, 0x21, 0x00


	//----- nvinfo : EIATTR_KPARAM_INFO
	.align		4
.L_26377:
        /*00e8*/ 	.byte	0x04, 0x17
        /*00ea*/ 	.short	(.L_26379 - .L_26378)
.L_26378:
        /*00ec*/ 	.word	0x00000000
        /*00f0*/ 	.short	0x0005
        /*00f2*/ 	.short	0x0024
        /*00f4*/ 	.byte	0x00, 0xf0, 0x11, 0x00


	//----- nvinfo : EIATTR_KPARAM_INFO
	.align		4
.L_26379:
        /*00f8*/ 	.byte	0x04, 0x17
        /*00fa*/ 	.short	(.L_26381 - .L_26380)
.L_26380:
        /*00fc*/ 	.word	0x00000000
        /*0100*/ 	.short	0x0004
        /*0102*/ 	.short	0x0020
        /*0104*/ 	.byte	0x00, 0xf0, 0x11, 0x00


	//----- nvinfo : EIATTR_KPARAM_INFO
	.align		4
.L_26381:
        /*0108*/ 	.byte	0x04, 0x17
        /*010a*/ 	.short	(.L_26383 - .L_26382)
.L_26382:
        /*010c*/ 	.word	0x00000000
        /*0110*/ 	.short	0x0003
        /*0112*/ 	.short	0x0018
        /*0114*/ 	.byte	0x00, 0xf5, 0x21, 0x00


	//----- nvinfo : EIATTR_KPARAM_INFO
	.align		4
.L_26383:
        /*0118*/ 	.byte	0x04, 0x17
        /*011a*/ 	.short	(.L_26385 - .L_26384)
.L_26384:
        /*011c*/ 	.word	0x00000000
        /*0120*/ 	.short	0x0002
        /*0122*/ 	.short	0x0010
        /*0124*/ 	.byte	0x00, 0xf5, 0x21, 0x00


	//----- nvinfo : EIATTR_KPARAM_INFO
	.align		4
.L_26385:
        /*0128*/ 	.byte	0x04, 0x17
        /*012a*/ 	.short	(.L_26387 - .L_26386)
.L_26386:
        /*012c*/ 	.word	0x00000000
        /*0130*/ 	.short	0x0001
        /*0132*/ 	.short	0x0008
        /*0134*/ 	.byte	0x00, 0xf5, 0x21, 0x00


	//----- nvinfo : EIATTR_KPARAM_INFO
	.align		4
.L_26387:
        /*0138*/ 	.byte	0x04, 0x17
        /*013a*/ 	.short	(.L_26389 - .L_26388)
.L_26388:
        /*013c*/ 	.word	0x00000000
        /*0140*/ 	.short	0x0000
        /*0142*/ 	.short	0x0000
        /*0144*/ 	.byte	0x00, 0xf5, 0x21, 0x00


	//----- nvinfo : EIATTR_SPARSE_MMA_MASK
	.align		4
.L_26389:
        /*0148*/ 	.byte	0x03, 0x50
        /*014a*/ 	.short	0x0000


	//----- nvinfo : EIATTR_MAXREG_COUNT
	.align		4
        /*014c*/ 	.byte	0x03, 0x1b
        /*014e*/ 	.short	0x00ff


	//----- nvinfo : EIATTR_NUM_BARRIERS
	.align		4
        /*0150*/ 	.byte	0x02, 0x4c
        /*0152*/ 	.byte	0x01
	.zero		1


	//----- nvinfo : EIATTR_MERCURY_ISA_VERSION
	.align		4
        /*0154*/ 	.byte	0x03, 0x5f
        /*0156*/ 	.short	0x0101


	//----- nvinfo : EIATTR_COOP_GROUP_MASK_REGIDS
	.align		4
        /*0158*/ 	.byte	0x04, 0x29
        /*015a*/ 	.short	(.L_26391 - .L_26390)


	//   ....[0]....
.L_26390:
        /*015c*/ 	.word	0xffffffff


	//   ....[1]....
        /*0160*/ 	.word	0xffffffff


	//   ....[2]....
        /*0164*/ 	.word	0xffffffff


	//   ....[3]....
        /*0168*/ 	.word	0xffffffff


	//   ....[4]....
        /*016c*/ 	.word	0xffffffff


	//   ....[5]....
        /*0170*/ 	.word	0xffffffff


	//   ....[6]....
        /*0174*/ 	.word	0xffffffff


	//   ....[7]....
        /*0178*/ 	.word	0xffffffff


	//   ....[8]....
        /*017c*/ 	.word	0xffffffff


	//   ....[9]....
        /*0180*/ 	.word	0xffffffff


	//   ....[10]....
        /*0184*/ 	.word	0xffffffff


	//   ....[11]....
        /*0188*/ 	.word	0xffffffff


	//   ....[12]....
        /*018c*/ 	.word	0xffffffff


	//   ....[13]....
        /*0190*/ 	.word	0xffffffff


	//   ....[14]....
        /*0194*/ 	.word	0xffffffff


	//   ....[15]....
        /*0198*/ 	.word	0xffffffff


	//   ....[16]....
        /*019c*/ 	.word	0xffffffff


	//   ....[17]....
        /*01a0*/ 	.word	0xffffffff


	//   ....[18]....
        /*01a4*/ 	.word	0xffffffff


	//   ....[19]....
        /*01a8*/ 	.word	0xffffffff


	//   ....[20]....
        /*01ac*/ 	.word	0xffffffff


	//   ....[21]....
        /*01b0*/ 	.word	0xffffffff


	//   ....[22]....
        /*01b4*/ 	.word	0xffffffff


	//   ....[23]....
        /*01b8*/ 	.word	0x05000008


	//   ....[24]....
        /*01bc*/ 	.word	0x05000008


	//   ....[25]....
        /*01c0*/ 	.word	0x05000008


	//   ....[26]....
        /*01c4*/ 	.word	0x05000008


	//   ....[27]....
        /*01c8*/ 	.word	0x05000008


	//----- nvinfo : EIATTR_COOP_GROUP_INSTR_OFFSETS
	.align		4
.L_26391:
        /*01cc*/ 	.byte	0x04, 0x28
        /*01ce*/ 	.short	(.L_26393 - .L_26392)


	//   ....[0]....
.L_26392:
        /*01d0*/ 	.word	0x00001a60


	//   ....[1]....
        /*01d4*/ 	.word	0x00001c40


	//   ....[2]....
        /*01d8*/ 	.word	0x00001c60


	//   ....[3]....
        /*01dc*/ 	.word	0x00001c80


	//   ....[4]....
        /*01e0*/ 	.word	0x00001ca0


	//   ....[5]....
        /*01e4*/ 	.word	0x00001db0


	//   ....[6]....
        /*01e8*/ 	.word	0x00001df0


	//   ....[7]....
        /*01ec*/ 	.word	0x00001e60


	//   ....[8]....
        /*01f0*/ 	.word	0x00002c90


	//   ....[9]....
        /*01f4*/ 	.word	0x00002cd0


	//   ....[10]....
        /*01f8*/ 	.word	0x00002cf0


	//   ....[11]....
        /*01fc*/ 	.word	0x00002d10


	//   ....[12]....
        /*0200*/ 	.word	0x00002d30


	//   ....[13]....
        /*0204*/ 	.word	0x00002d80


	//   ....[14]....
        /*0208*/ 	.word	0x00002da0


	//   ....[15]....
        /*020c*/ 	.word	0x00002dc0


	//   ....[16]....
        /*0210*/ 	.word	0x000050d0


	//   ....[17]....
        /*0214*/ 	.word	0x00005110


	//   ....[18]....
        /*0218*/ 	.word	0x00005150


	//   ....[19]....
        /*021c*/ 	.word	0x00005190


	//   ....[20]....
        /*0220*/ 	.word	0x000051c0


	//   ....[21]....
        /*0224*/ 	.word	0x000051f0


	//   ....[22]....
        /*0228*/ 	.word	0x00005210


	//   ....[23]....
        /*022c*/ 	.word	0x00005830


	//   ....[24]....
        /*0230*/ 	.word	0x000058e0


	//   ....[25]....
        /*0234*/ 	.word	0x00005980


	//   ....[26]....
        /*0238*/ 	.word	0x000059f0


	//   ....[27]....
        /*023c*/ 	.word	0x00005a60


	//----- nvinfo : EIATTR_VRC_CTA_INIT_COUNT
	.align		4
.L_26393:
        /*0240*/ 	.byte	0x02, 0x4a
	.zero		1
	.zero		1


	//----- nvinfo : EIATTR_EXIT_INSTR_OFFSETS
	.align		4
        /*0244*/ 	.byte	0x04, 0x1c
        /*0246*/ 	.short	(.L_26395 - .L_26394)


	//   ....[0]....
.L_26394:
        /*0248*/ 	.word	0x000055f0


	//   ....[1]....
        /*024c*/ 	.word	0x00005630


	//   ....[2]....
        /*0250*/ 	.word	0x000057c0


	//----- nvinfo : EIATTR_CRS_STACK_SIZE
	.align		4
.L_26395:
        /*0254*/ 	.byte	0x04, 0x1e
        /*0256*/ 	.short	(.L_26397 - .L_26396)
.L_26396:
        /*0258*/ 	.word	0x00000000


	//----- nvinfo : EIATTR_CBANK_PARAM_SIZE
	.align		4
.L_26397:
        /*025c*/ 	.byte	0x03, 0x19
        /*025e*/ 	.short	0x007c


	//----- nvinfo : EIATTR_PARAM_CBANK
	.align		4
        /*0260*/ 	.byte	0x04, 0x0a
        /*0262*/ 	.short	(.L_26399 - .L_26398)
	.align		4
.L_26398:
        /*0264*/ 	.word	index@(.nv.constant0._ZN4vllm25paged_attention_v1_kernelIttLi112ELi16ELi128ELNS_18Fp8KVCacheDataTypeE0ELb1EEEvPT_PKS2_PKT0_S8_ifPKiSA_iPKfiiiSC_SC_iiiii)
        /*0268*/ 	.short	0x0380
        /*026a*/ 	.short	0x007c


	//----- nvinfo : EIATTR_SW_WAR
	.align		4
.L_26399:
        /*026c*/ 	.byte	0x04, 0x36
        /*026e*/ 	.short	(.L_26401 - .L_26400)
.L_26400:
        /*0270*/ 	.word	0x00000008
.L_26401:


//--------------------- .nv.info._ZN4vllm25paged_attention_v1_kernelIttLi96ELi16ELi128ELNS_18Fp8KVCacheDataTypeE0ELb1EEEvPT_PKS2_PKT0_S8_ifPKiSA_iPKfiiiSC_SC_iiiii --------------------------
	.section	.nv.info._ZN4vllm25paged_attention_v1_kernelIttLi96ELi16ELi128ELNS_18Fp8KVCacheDataTypeE0ELb1EEEvPT_PKS2_PKT0_S8_ifPKiSA_iPKfiiiSC_SC_iiiii,"",@"SHT_CUDA_INFO"
	.sectionflags	@""
	.align	4


	//----- nvinfo : EIATTR_CUDA_API_VERSION
	.align		4
        /*0000*/ 	.byte	0x04, 0x37
        /*0002*/ 	.short	(.L_26403 - .L_26402)
.L_26402:
        /*0004*/ 	.word	0x00000082


	//----- nvinfo : EIATTR_KPARAM_INFO
	.align		4
.L_26403:
        /*0008*/ 	.byte	0x04, 0x17
        /*000a*/ 	.short	(.L_26405 - .L_26404)
.L_26404:
        /*000c*/ 	.word	0x00000000
        /*0010*/ 	.short	0x0013
        /*0012*/ 	.short	0x0078
        /*0014*/ 	.byte	0x00, 0xf0, 0x11, 0x00


	//----- nvinfo : EIATTR_KPARAM_INFO
	.align		4
.L_26405:
        /*0018*/ 	.byte	0x04, 0x17
        /*001a*/ 	.short	(.L_26407 - .L_26406)
.L_26406:
        /*001c*/ 	.word	0x00000000
        /*0020*/ 	.short	0x0012
        /*0022*/ 	.short	0x0074
        /*0024*/ 	.byte	0x00, 0xf0, 0x11, 0x00


	//----- nvinfo : EIATTR_KPARAM_INFO
	.align		4
.L_26407:
        /*0028*/ 	.byte	0x04, 0x17
        /*002a*/ 	.short	(.L_26409 - .L_26408)
.L_26408:
        /*002c*/ 	.word	0x00000000
        /*0030*/ 	.short	0x0011
        /*0032*/ 	.short	0x0070
        /*0034*/ 	.byte	0x00, 0xf0, 0x11, 0x00


	//----- nvinfo : EIATTR_KPARAM_INFO
	.align		4
.L_26409:
        /*0038*/ 	.byte	0x04, 0x17
        /*003a*/ 	.short	(.L_26411 - .L_26410)
.L_26410:
        /*003c*/ 	.word	0x00000000
        /*0040*/ 	.short	0x0010
        /*0042*/ 	.short	0x006c
        /*0044*/ 	.byte	0x00, 0xf0, 0x11, 0x00


	//----- nvinfo : EIATTR_KPARAM_INFO
	.align		4
.L_26411:
        /*0048*/ 	.byte	0x04, 0x17
        /*004a*/ 	.short	(.L_26413 - .L_26412)
.L_26412:
        /*004c*/ 	.word	0x00000000
        /*0050*/ 	.short	0x000f
        /*0052*/ 	.short	0x0068
        /*0054*/ 	.byte	0x00, 0xf0, 0x11, 0x00


	//----- nvinfo : EIATTR_KPARAM_INFO
	.align		4
.L_26413:
        /*0058*/ 	.byte	0x04, 0x17
        /*005a*/ 	.short	(.L_26415 - .L_26414)
.L_26414:
        /*005c*/ 	.word	0x00000000
        /*0060*/ 	.short	0x000e
        /*0062*/ 	.short	0x0060
        /*0064*/ 	.byte	0x00, 0xf5, 0x21, 0x00


	//----- nvinfo : EIATTR_KPARAM_INFO
	.align		4
.L_26415:
        /*0068*/ 	.byte	0x04, 0x17
        /*006a*/ 	.short	(.L_26417 - .L_26416)
.L_26416:
        /*006c*/ 	.word	0x00000000
        /*0070*/ 	.short	0x000d
        /*0072*/ 	.short	0x0058
        /*0074*/ 	.byte	0x00, 0xf5, 0x21, 0x00


	//----- nvinfo : EIATTR_KPARAM_INFO
	.align		4
.L_26417:
        /*0078*/ 	.byte	0x04, 0x17
        /*007a*/ 	.short	(.L_26419 - .L_26418)
.L_26418:
        /*007c*/ 	.word	0x00000000
        /*0080*/ 	.short	0x000c
        /*0082*/ 	.short	0x0050
        /*0084*/ 	.byte	0x00, 0xf0, 0x11, 0x00


	//----- nvinfo : EIATTR_KPARAM_INFO
	.align		4
.L_26419:
        /*0088*/ 	.byte	0x04, 0x17
        /*008a*/ 	.short	(.L_26421 - .L_26420)
.L_26420:
        /*008c*/ 	.word	0x00000000
        /*0090*/ 	.short	0x000b
        /*0092*/ 	.short	0x004c
        /*0094*/ 	.byte	0x00, 0xf0, 0x11, 0x00


	//----- nvinfo : EIATTR_KPARAM_INFO
	.align		4
.L_26421:
        /*0098*/ 	.byte	0x04, 0x17
        /*009a*/ 	.short	(.L_26423 - .L_26422)
.L_26422:
        /*009c*/ 	.word	0x00000000
        /*00a0*/ 	.short	0x000a
        /*00a2*/ 	.short	0x0048
        /*00a4*/ 	.byte	0x00, 0xf0, 0x11, 0x00


	//----- nvinfo : EIATTR_KPARAM_INFO
	.align		4
.L_26423:
        /*00a8*/ 	.byte	0x04, 0x17
        /*00aa*/ 	.short	(.L_26425 - .L_26424)
.L_26424:
        /*00ac*/ 	.word	0x00000000
        /*00b0*/ 	.short	0x0009
        /*00b2*/ 	.short	0x0040
        /*00b4*/ 	.byte	0x00, 0xf5, 0x21, 0x00


	//----- nvinfo : EIATTR_KPARAM_INFO
	.align		4
.L_26425:
        /*00b8*/ 	.byte	0x04, 0x17
        /*00ba*/ 	.short	(.L_26427 - .L_26426)
.L_26426:
        /*00bc*/ 	.word	0x00000000
        /*00c0*/ 	.short	0x0008
        /*00c2*/ 	.short	0x0038
        /*00c4*/ 	.byte	0x00, 0xf0, 0x11, 0x00


	//----- nvinfo : EIATTR_KPARAM_INFO
	.align		4
.L_26427:
        /*00c8*/ 	.byte	0x04, 0x17
        /*00ca*/ 	.short	(.L_26429 - .L_26428)
.L_26428:
        /*00cc*/ 	.word	0x00000000
        /*00d0*/ 	.short	0x0007
        /*00d2*/ 	.short	0x0030
        /*00d4*/ 	.byte	0x00, 0xf5, 0x21, 0x00


	//----- nvinfo : EIATTR_KPARAM_INFO
	.align		4
.L_26429:
        /*00d8*/ 	.byte	0x04, 0x17
        /*00da*/ 	.short	(.L_26431 - .L_26430)
.L_26430:
        /*00dc*/ 	.word	0x00000000
        /*00e0*/ 	.short	0x0006
        /*00e2*/ 	.short	0x0028
        /*00e4*/ 	.byte	0x00, 0xf5, 0x21, 0x00


	//----- nvinfo : EIATTR_KPARAM_INFO
	.align		4
.L_26431:
        /*00e8*/ 	.byte	0x04, 0x17
        /*00ea*/ 	.short	(.L_26433 - .L_26432)
.L_26432:
        /*00ec*/ 	.word	0x00000000
        /*00f0*/ 	.short	0x0005
        /*00f2*/ 	.short	0x0024
        /*00f4*/ 	.byte	0x00, 0xf0, 0x11, 0x00


	//----- nvinfo : EIATTR_KPARAM_INFO
	.align		4
.L_26433:
        /*00f8*/ 	.byte	0x04, 0x17
        /*00fa*/ 	.short	(.L_26435 - .L_26434)
.L_26434:
        /*00fc*/ 	.word	0x00000000
        /*0100*/ 	.short	0x0004
        /*0102*/ 	.short	0x0020
        /*0104*/ 	.byte	0x00, 0xf0, 0x11, 0x00


	//----- nvinfo : EIATTR_KPARAM_INFO
	.align		4
.L_26435:
        /*0108*/ 	.byte	0x04, 0x17
        /*010a*/ 	.short	(.L_26437 - .L_26436)
.L_26436:
        /*010c*/ 	.word	0x00000000
        /*0110*/ 	.short	0x0003
        /*0112*/ 	.short	0x0018
        /*0114*/ 	.byte	0x00, 0xf5, 0x21, 0x00


	//----- nvinfo : EIATTR_KPARAM_INFO
	.align		4
.L_26437:
        /*0118*/ 	.byte	0x04, 0x17
        /*011a*/ 	.short	(.L_26439 - .L_26438)
.L_26438:
        /*011c*/ 	.word	0x00000000
        /*0120*/ 	.short	0x0002
        /*0122*/ 	.short	0x0010
        /*0124*/ 	.byte	0x00, 0xf5, 0x21, 0x00


	//----- nvinfo : EIATTR_KPARAM_INFO
	.align		4
.L_26439:
        /*0128*/ 	.byte	0x04, 0x17
        /*012a*/ 	.short	(.L_26441 - .L_26440)
.L_26440:
        /*012c*/ 	.word	0x00000000
        /*0130*/ 	.short	0x0001
        /*0132*/ 	.short	0x0008
        /*0134*/ 	.byte	0x00, 0xf5, 0x21, 0x00


	//----- nvinfo : EIATTR_KPARAM_INFO
	.align		4
.L_26441:
        /*0138*/ 	.byte	0x04, 0x17
        /*013a*/ 	.short	(.L_26443 - .L_26442)
.L_26442:
        /*013c*/ 	.word	0x00000000
        /*0140*/ 	.short	0x0000
        /*0142*/ 	.short	0x0000
        /*0144*/ 	.byte	0x00, 0xf5, 0x21, 0x00


	//----- nvinfo : EIATTR_SPARSE_MMA_MASK
	.align		4
.L_26443:
        /*0148*/ 	.byte	0x03, 0x50
        /*014a*/ 	.short	0x0000


	//----- nvinfo : EIATTR_MAXREG_COUNT
	.align		4
        /*014c*/ 	.byte	0x03, 0x1b
        /*014e*/ 	.short	0x00ff


	//----- nvinfo : EIATTR_NUM_BARRIERS
	.align		4
        /*0150*/ 	.byte	0x02, 0x4c
        /*0152*/ 	.byte	0x01
	.zero		1


	//----- nvinfo : EIATTR_MERCURY_ISA_VERSION
	.align		4
        /*0154*/ 	.byte	0x03, 0x5f
        /*0156*/ 	.short	0x0101


	//----- nvinfo : EIATTR_COOP_GROUP_MASK_REGIDS
	.align		4
        /*0158*/ 	.byte	0x04, 0x29
        /*015a*/ 	.short	(.L_26445 - .L_26444)


	//   ....[0]....
.L_26444:
        /*015c*/ 	.word	0xffffffff


	//   ....[1]....
        /*0160*/ 	.word	0xffffffff


	//   ....[2]....
        /*0164*/ 	.word	0xffffffff


	//   ....[3]....
        /*0168*/ 	.word	0xffffffff


	//   ....[4]....
        /*016c*/ 	.word	0xffffffff


	//   ....[5]....
        /*0170*/ 	.word	0xffffffff


	//   ....[6]....
        /*0174*/ 	.word	0xffffffff


	//   ....[7]....
        /*0178*/ 	.word	0xffffffff


	//   ....[8]....
        /*017c*/ 	.word	0xffffffff


	//   ....[9]....
        /*0180*/ 	.word	0xffffffff


	//   ....[10]....
        /*0184*/ 	.word	0xffffffff


	//   ....[11]....
        /*0188*/ 	.word	0xffffffff


	//   ....[12]....
        /*018c*/ 	.word	0xffffffff


	//   ....[13]....
        /*0190*/ 	.word	0xffffffff


	//   ....[14]....
        /*0194*/ 	.word	0xffffffff


	//   ....[15]....
        /*0198*/ 	.word	0xffffffff


	//   ....[16]....
        /*019c*/ 	.word	0xffffffff


	//   ....[17]....
        /*01a0*/ 	.word	0xffffffff


	//   ....[18]....
        /*01a4*/ 	.word	0xffffffff


	//   ....[19]....
        /*01a8*/ 	.word	0xffffffff


	//   ....[20]....
        /*01ac*/ 	.word	0xffffffff


	//   ....[21]....
        /*01b0*/ 	.word	0xffffffff


	//   ....[22]....
        /*01b4*/ 	.word	0x0500000c


	//   ....[23]....
        /*01b8*/ 	.word	0x0500000c


	//   ....[24]....
        /*01bc*/ 	.word	0x0500000c


	//   ....[25]....
        /*01c0*/ 	.word	0x0500000c


	//   ....[26]....
        /*01c4*/ 	.word	0x0500000c


	//----- nvinfo : EIATTR_COOP_GROUP_INSTR_OFFSETS
	.align		4
.L_26445:
        /*01c8*/ 	.byte	0x04, 0x28
        /*01ca*/ 	.short	(.L_26447 - .L_26446)


	//   ....[0]....
.L_26446:
        /*01cc*/ 	.word	0x000018d0


	//   ....[1]....
        /*01d0*/ 	.word	0x00001ae0


	//   ....[2]....
        /*01d4*/ 	.word	0x00001b00


	//   ....[3]....
        /*01d8*/ 	.word	0x00001b20


	//   ....[4]....
        /*01dc*/ 	.word	0x00001b40


	//   ....[5]....
        /*01e0*/ 	.word	0x00001c80


	//   ....[6]....
        /*01e4*/ 	.word	0x00001cb0


	//   ....[7]....
        /*01e8*/ 	.word	0x00001cf0


	//   ....[8]....
        /*01ec*/ 	.word	0x00002b20


	//   ....[9]....
        /*01f0*/ 	.word	0x00002b50


	//   ....[10]....
        /*01f4*/ 	.word	0x00002b70


	//   ....[11]....
        /*01f8*/ 	.word	0x00002b90


	//   ....[12]....
        /*01fc*/ 	.word	0x00002bb0


	//   ....[13]....
        /*0200*/ 	.word	0x00002c00


	//   ....[14]....
        /*0204*/ 	.word	0x00002c20


	//   ....[15]....
        /*0208*/ 	.word	0x00002c40


	//   ....[16]....
        /*020c*/ 	.word	0x00004c90


	//   ....[17]....
        /*0210*/ 	.word	0x00004cd0


	//   ....[18]....
        /*0214*/ 	.word	0x00004d10


	//   ....[19]....
        /*0218*/ 	.word	0x00004d50


	//   ....[20]....
        /*021c*/ 	.word	0x00004d80


	//   ....[21]....
        /*0220*/ 	.word	0x00004db0


	//   ....[22]....
        /*0224*/ 	.word	0x00005340


	//   ....[23]....
        /*0228*/ 	.word	0x000053e0


	//   ....[24]....
        /*022c*/ 	.word	0x00005480


	//   ....[25]....
        /*0230*/ 	.word	0x000054f0


	//   ....[26]....
        /*0234*/ 	.word	0x00005560


	//----- nvinfo : EIATTR_VRC_CTA_INIT_COUNT
	.align		4
.L_26447:
        /*0238*/ 	.byte	0x02, 0x4a
	.zero		1
	.zero		1


	//----- nvinfo : EIATTR_EXIT_INSTR_OFFSETS
	.align		4
        /*023c*/ 	.byte	0x04, 0x1c
        /*023e*/ 	.short	(.L_26449 - .L_26448)


	//   ....[0]....
.L_26448:
        /*0240*/ 	.word	0x00005130


	//   ....[1]....
        /*0244*/ 	.word	0x00005170


	//   ....[2]....
        /*0248*/ 	.word	0x000052d0


	//----- nvinfo : EIATTR_CRS_STACK_SIZE
	.align		4
.L_26449:
        /*024c*/ 	.byte	0x04, 0x1e
        /*024e*/ 	.short	(.L_26451 - .L_26450)
.L_26450:
        /*0250*/ 	.word	0x00000000


	//----- nvinfo : EIATTR_CBANK_PARAM_SIZE
	.align		4
.L_26451:
        /*0254*/ 	.byte	0x03, 0x19
        /*0256*/ 	.short	0x007c


	//----- nvinfo : EIATTR_PARAM_CBANK
	.align		4
        /*0258*/ 	.byte	0x04, 0x0a
        /*025a*/ 	.short	(.L_26453 - .L_26452)
	.align		4
.L_26452:
        /*025c*/ 	.word	index@(.nv.constant0._ZN4vllm25paged_attention_v1_kernelIttLi96ELi16ELi128ELNS_18Fp8KVCacheDataTypeE0ELb1EEEvPT_PKS2_PKT0_S8_ifPKiSA_iPKfiiiSC_SC_iiiii)
        /*0260*/ 	.short	0x0380
        /*0262*/ 	.short	0x007c


	//----- nvinfo : EIATTR_SW_WAR
	.align		4
.L_26453:
        /*0264*/ 	.byte	0x04, 0x36
        /*0266*/ 	.short	(.L_26455 - .L_26454)
.L_26454:
        /*0268*/ 	.word	0x00000008
.L_26455:


//--------------------- .nv.info._ZN4vllm25paged_attention_v1_kernelIttLi80ELi16ELi128ELNS_18Fp8KVCacheDataTypeE0ELb1EEEvPT_PKS2_PKT0_S8_ifPKiSA_iPKfiiiSC_SC_iiiii --------------------------
	.section	.nv.info._ZN4vllm25paged_attention_v1_kernelIttLi80ELi16ELi128ELNS_18Fp8KVCacheDataTypeE0ELb1EEEvPT_PKS2_PKT0_S8_ifPKiSA_iPKfiiiSC_SC_iiiii,"",@"SHT_CUDA_INFO"
	.sectionflags	@""
	.align	4


	//----- nvinfo : EIATTR_CUDA_API_VERSION
	.align		4
        /*0000*/ 	.byte	0x04, 0x37
        /*0002*/ 	.short	(.L_26457 - .L_26456)
.L_26456:
        /*0004*/ 	.word	0x00000082


	//----- nvinfo : EIATTR_KPARAM_INFO
	.align		4
.L_26457:
        /*0008*/ 	.byte	0x04, 0x17
        /*000a*/ 	.short	(.L_26459 - .L_26458)
.L_26458:
        /*000c*/ 	.word	0x00000000
        /*0010*/ 	.short	0x0013
        /*0012*/ 	.short	0x0078
        /*0014*/ 	.byte	0x00, 0xf0, 0x11, 0x00


	//----- nvinfo : EIATTR_KPARAM_INFO
	.align		4
.L_26459:
        /*0018*/ 	.byte	0x04, 0x17
        /*001a*/ 	.short	(.L_26461 - .L_26460)
.L_26460:
        /*001c*/ 	.word	0x00000000
        /*0020*/ 	.short	0x0012
        /*0022*/ 	.short	0x0074
        /*0024*/ 	.byte	0x00, 0xf0, 0x11, 0x00


	//----- nvinfo : EIATTR_KPARAM_INFO
	.align		4
.L_26461:
        /*0028*/ 	.byte	0x04, 0x17
        /*002a*/ 	.short	(.L_26463 - .L_26462)
.L_26462:
        /*002c*/ 	.word	0x00000000
        /*0030*/ 	.short	0x0011
        /*0032*/ 	.short	0x0070
        /*0034*/ 	.byte	0x00, 0xf0, 0x11, 0x00


	//----- nvinfo : EIATTR_KPARAM_INFO
	.align		4
.L_26463:
        /*0038*/ 	.byte	0x04, 0x17
        /*003a*/ 	.short	(.L_26465 - .L_26464)
.L_26464:
        /*003c*/ 	.word	0x00000000
        /*0040*/ 	.short	0x0010
        /*0042*/ 	.short	0x006c
        /*0044*/ 	.byte	0x00, 0xf0, 0x11, 0x00


	//----- nvinfo : EIATTR_KPARAM_INFO
	.align		4
.L_26465:
        /*0048*/ 	.byte	0x04, 0x17
        /*004a*/ 	.short	(.L_26467 - .L_26466)
.L_26466:
        /*004c*/ 	.word	0x00000000
        /*0050*/ 	.short	0x000f
        /*0052*/ 	.short	0x0068
        /*0054*/ 	.byte	0x00, 0xf0, 0x11, 0x00


	//----- nvinfo : EIATTR_KPARAM_INFO
	.align		4
.L_26467:
        /*0058*/ 	.byte	0x04, 0x17
        /*005a*/ 	.short	(.L_26469 - .L_26468)
.L_26468:
        /*005c*/ 	.word	0x00000000
        /*0060*/ 	.short	0x000e
        /*0062*/ 	.short	0x0060
        /*0064*/ 	.byte	0x00, 0xf5, 0x21, 0x00


	//----- nvinfo : EIATTR_KPARAM_INFO
	.align		4
.L_26469:
        /*0068*/ 	.byte	0x04, 0x17
        /*006a*/ 	.short	(.L_26471 - .L_26470)
.L_26470:
        /*006c*/ 	.word	0x00000000
        /*0070*/ 	.short	0x000d
        /*0072*/ 	.short	0x0058
        /*0074*/ 	.byte	0x00, 0xf5, 0x21, 0x00


	//----- nvinfo : EIATTR_KPARAM_INFO
	.align		4
.L_26471:
        /*0078*/ 	.byte	0x04, 0x17
        /*007a*/ 	.short	(.L_26473 - .L_26472)
.L_26472:
        /*007c*/ 	.word	0x00000000
        /*0080*/ 	.short	0x000c
        /*0082*/ 	.short	0x0050
        /*0084*/ 	.byte	0x00, 0xf0, 0x11, 0x00


	//----- nvinfo : EIATTR_KPARAM_INFO
	.align		4
.L_26473:
        /*0088*/ 	.byte	0x04, 0x17
        /*008a*/ 	.short	(.L_26475 - .L_26474)
.L_26474:
        /*008c*/ 	.word	0x00000000
        /*0090*/ 	.short	0x000b
        /*0092*/ 	.short	0x004c
        /*0094*/ 	.byte	0x00, 0xf0, 0x11, 0x00


	//----- nvinfo : EIATTR_KPARAM_INFO
	.align		4
.L_26475:
        /*0098*/ 	.byte	0x04, 0x17
        /*009a*/ 	.short	(.L_26477 - .L_26476)
.L_26476:
        /*009c*/ 	.word	0x00000000
        /*00a0*/ 	.short	0x000a
        /*00a2*/ 	.short	0x0048
        /*00a4*/ 	.byte	0x00, 0xf0, 0x11, 0x00


	//----- nvinfo : EIATTR_KPARAM_INFO
	.align		4
.L_26477:
        /*00a8*/ 	.byte	0x04, 0x17
        /*00aa*/ 	.short	(.L_26479 - .L_26478)
.L_26478:
        /*00ac*/ 	.word	0x00000000
        /*00b0*/ 	.short	0x0009
        /*00b2*/ 	.short	0x0040
        /*00b4*/ 	.byte	0x00, 0xf5, 0x21, 0x00


	//----- nvinfo : EIATTR_KPARAM_INFO
	.align		4
.L_26479:
        /*00b8*/ 	.byte	0x04, 0x17
        /*00ba*/ 	.short	(.L_26481 - .L_26480)
.L_26480:
        /*00bc*/ 	.word	0x00000000
        /*00c0*/ 	.short	0x0008
        /*00c2*/ 	.short	0x0038
        /*00c4*/ 	.byte	0x00, 0xf0, 0x11, 0x00


	//----- nvinfo : EIATTR_KPARAM_INFO
	.align		4
.L_26481:
        /*00c8*/ 	.byte	0x04, 0x17
        /*00ca*/ 	.short	(.L_26483 - .L_26482)
.L_26482:
        /*00cc*/ 	.word	0x00000000
        /*00d0*/ 	.short	0x0007
        /*00d2*/ 	.short	0x0030
        /*00d4*/ 	.byte	0x00, 0xf5, 0x21, 0x00


	//----- nvinfo : EIATTR_KPARAM_INFO
	.align		4
.L_26483:
        /*00d8*/ 	.byte	0x04, 0x17
        /*00da*/ 	.short	(.L_26485 - .L_26484)
.L_26484:
        /*00dc*/ 	.word	0x00000000
        /*00e0*/ 	.short	0x0006
        /*00e2*/ 	.short	0x0028
        /*00e4*/ 	.byte	0x00, 0xf5, 0x21, 0x00


	//----- nvinfo : EIATTR_KPARAM_INFO
	.align		4
.L_26485:
        /*00e8*/ 	.byte	0x04, 0x17
        /*00ea*/ 	.short	(.L_26487 - .L_26486)
.L_26486:
        /*00ec*/ 	.word	0x00000000
        /*00f0*/ 	.short	0x0005
        /*00f2*/ 	.short	0x0024
        /*00f4*/ 	.byte	0x00, 0xf0, 0x11, 0x00


	//----- nvinfo : EIATTR_KPARAM_INFO
	.align		4
.L_26487:
        /*00f8*/ 	.byte	0x04, 0x17
        /*00fa*/ 	.short	(.L_26489 - .L_26488)
.L_26488:
        /*00fc*/ 	.word	0x00000000
        /*0100*/ 	.short	0x0004
        /*0102*/ 	.short	0x0020
        /*0104*/ 	.byte	0x00, 0xf0, 0x11, 0x00


	//----- nvinfo : EIATTR_KPARAM_INFO
	.align		4
.L_26489:
        /*0108*/ 	.byte	0x04, 0x17
        /*010a*/ 	.short	(.L_26491 - .L_26490)
.L_26490:
        /*010c*/ 	.word	0x00000000
        /*0110*/ 	.short	0x0003
        /*0112*/ 	.short	0x0018
        /*0114*/ 	.byte	0x00, 0xf5, 0x21, 0x00


	//----- nvinfo : EIATTR_KPARAM_INFO
	.align		4
.L_26491:
        /*0118*/ 	.byte	0x04, 0x17
        /*011a*/ 	.short	(.L_26493 - .L_26492)
.L_26492:
        /*011c*/ 	.word	0x00000000
        /*0120*/ 	.short	0x0002
        /*0122*/ 	.short	0x0010
        /*0124*/ 	.byte	0x00, 0xf5, 0x21, 0x00


	//----- nvinfo : EIATTR_KPARAM_INFO
	.align		4
.L_26493:
        /*0128*/ 	.byte	0x04, 0x17
        /*012a*/ 	.short	(.L_26495 - .L_26494)
.L_26494:
        /*012c*/ 	.word	0x00000000
        /*0130*/ 	.short	0x0001
        /*0132*/ 	.short	0x0008
        /*0134*/ 	.byte	0x00, 0xf5, 0x21, 0x00


	//----- nvinfo : EIATTR_KPARAM_INFO
	.align		4
.L_26495:
        /*0138*/ 	.byte	0x04, 0x17
        /*013a*/ 	.short	(.L_26497 - .L_26496)
.L_26496:
        /*013c*/ 	.word	0x00000000
        /*0140*/ 	.short	0x0000
        /*0142*/ 	.short	0x0000
        /*0144*/ 	.byte	0x00, 0xf5, 0x21, 0x00


	//----- nvinfo : EIATTR_SPARSE_MMA_MASK
	.align		4
.L_26497:
        /*0148*/ 	.byte	0x03, 0x50
        /*014a*/ 	.short	0x0000


	//----- nvinfo : EIATTR_MAXREG_COUNT
	.align		4
        /*014c*/ 	.byte	0x03, 0x1b
        /*014e*/ 	.short	0x00ff


	//----- nvinfo : EIATTR_NUM_BARRIERS
	.align		4
        /*0150*/ 	.byte	0x02, 0x4c
        /*0152*/ 	.byte	0x01
	.zero		1


	//----- nvinfo : EIATTR_MERCURY_ISA_VERSION
	.align		4
        /*0154*/ 	.byte	0x03, 0x5f
        /*0156*/ 	.short	0x0101


	//----- nvinfo : EIATTR_COOP_GROUP_MASK_REGIDS
	.align		4
        /*0158*/ 	.byte	0x04, 0x29
        /*015a*/ 	.short	(.L_26499 - .L_26498)


	//   ....[0]....
.L_26498:
        /*015c*/ 	.word	0xffffffff


	//   ....[1]....
        /*0160*/ 	.word	0xffffffff


	//   ....[2]....
        /*0164*/ 	.word	0xffffffff


	//   ....[3]....
        /*0168*/ 	.word	0xffffffff


	//   ....[4]....
        /*016c*/ 	.word	0xffffffff


	//   ....[5]....
        /*0170*/ 	.word	0xffffffff


	//   ....[6]....
        /*0174*/ 	.word	0xffffffff


	//   ....[7]....
        /*0178*/ 	.word	0xffffffff


	//   ....[8]....
        /*017c*/ 	.word	0xffffffff


	//   ....[9]....
        /*0180*/ 	.word	0xffffffff


	//   ....[10]....
        /*0184*/ 	.word	0xffffffff


	//   ....[11]....
        /*0188*/ 	.word	0xffffffff


	//   ....[12]....
        /*018c*/ 	.word	0xffffffff


	//   ....[13]....
        /*0190*/ 	.word	0xffffffff


	//   ....[14]....
        /*0194*/ 	.word	0xffffffff


	//   ....[15]....
        /*0198*/ 	.word	0xffffffff


	//   ....[16]....
        /*019c*/ 	.word	0xffffffff


	//   ....[17]....
        /*01a0*/ 	.word	0xffffffff


	//   ....[18]....
        /*01a4*/ 	.word	0xffffffff


	//   ....[19]....
        /*01a8*/ 	.word	0xffffffff


	//   ....[20]....
        /*01ac*/ 	.word	0xffffffff


	//   ....[21]....
        /*01b0*/ 	.word	0x0500000b


	//   ....[22]....
        /*01b4*/ 	.word	0x0500000b


	//   ....[23]....
        /*01b8*/ 	.word	0x0500000b


	//   ....[24]....
        /*01bc*/ 	.word	0x0500000b


	//   ....[25]....
        /*01c0*/ 	.word	0x0500000b


	//----- nvinfo : EIATTR_COOP_GROUP_INSTR_OFFSETS
	.align		4
.L_26499:
        /*01c4*/ 	.byte	0x04, 0x28
        /*01c6*/ 	.short	(.L_26501 - .L_26500)


	//   ....[0]....
.L_26500:
        /*01c8*/ 	.word	0x00001710


	//   ....[1]....
        /*01cc*/ 	.word	0x000018e0


	//   ....[2]....
        /*01d0*/ 	.word	0x00001900


	//   ....[3]....
        /*01d4*/ 	.word	0x00001920


	//   ....[4]....
        /*01d8*/ 	.word	0x00001940


	//   ....[5]....
        /*01dc*/ 	.word	0x00001a40


	//   ....[6]....
        /*01e0*/ 	.word	0x00001a80


	//   ....[7]....
        /*01e4*/ 	.word	0x00001af0


	//   ....[8]....
        /*01e8*/ 	.word	0x00002920


	//   ....[9]....
        /*01ec*/ 	.word	0x00002950


	//   ....[10]....
        /*01f0*/ 	.word	0x00002970


	//   ....[11]....
        /*01f4*/ 	.word	0x00002990


	//   ....[12]....
        /*01f8*/ 	.word	0x000029b0


	//   ....[13]....
        /*01fc*/ 	.word	0x00002a00


	//   ....[14]....
        /*0200*/ 	.word	0x00002a20


	//   ....[15]....
        /*0204*/ 	.word	0x00002a40


	//   ....[16]....
        /*0208*/ 	.word	0x000047d0


	//   ....[17]....
        /*020c*/ 	.word	0x00004810


	//   ....[18]....
        /*0210*/ 	.word	0x00004850


	//   ....[19]....
        /*0214*/ 	.word	0x00004890


	//   ....[20]....
        /*0218*/ 	.word	0x000048d0


	//   ....[21]....
        /*021c*/ 	.word	0x00004de0


	//   ....[22]....
        /*0220*/ 	.word	0x00004e90


	//   ....[23]....
        /*0224*/ 	.word	0x00004f30


	//   ....[24]....
        /*0228*/ 	.word	0x00004fa0


	//   ....[25]....
        /*022c*/ 	.word	0x00005010


	//----- nvinfo : EIATTR_VRC_CTA_INIT_COUNT
	.align		4
.L_26501:
        /*0230*/ 	.byte	0x02, 0x4a
	.zero		1
	.zero		1


	//----- nvinfo : EIATTR_EXIT_INSTR_OFFSETS
	.align		4
        /*0234*/ 	.byte	0x04, 0x1c
        /*0236*/ 	.short	(.L_26503 - .L_26502)


	//   ....[0]....
.L_26502:
        /*0238*/ 	.word	0x00004bf0


	//   ....[1]....
        /*023c*/ 	.word	0x00004c30


	//   ....[2]....
        /*0240*/ 	.word	0x00004d70


	//----- nvinfo : EIATTR_CRS_STACK_SIZE
	.align		4
.L_26503:
        /*0244*/ 	.byte	0x04, 0x1e
        /*0246*/ 	.short	(.L_26505 - .L_26504)
.L_26504:
        /*0248*/ 	.word	0x00000000


	//----- nvinfo : EIATTR_CBANK_PARAM_SIZE
	.align		4
.L_26505:
        /*024c*/ 	.byte	0x03, 0x19
        /*024e*/ 	.short	0x007c


	//----- nvinfo : EIATTR_PARAM_CBANK
	.align		4
        /*0250*/ 	.byte	0x04, 0x0a
        /*0252*/ 	.short	(.L_26507 - .L_26506)
	.align		4
.L_26506:
        /*0254*/ 	.word	index@(.nv.constant0._ZN4vllm25paged_attention_v1_kernelIttLi80ELi16ELi128ELNS_18Fp8KVCacheDataTypeE0ELb1EEEvPT_PKS2_PKT0_S8_ifPKiSA_iPKfiiiSC_SC_iiiii)
        /*0258*/ 	.short	0x0380
        /*025a*/ 	.short	0x007c


	//----- nvinfo : EIATTR_SW_WAR
	.align		4
.L_26507:
        /*025c*/ 	.byte	0x04, 0x36
        /*025e*/ 	.short	(.L_26509 - .L_26508)
.L_26508:
        /*0260*/ 	.word	0x00000008
.L_26509:


//--------------------- .nv.info._ZN4vllm25paged_attention_v1_kernelIttLi64ELi16ELi128ELNS_18Fp8KVCacheDataTypeE0ELb1EEEvPT_PKS2_PKT0_S8_ifPKiSA_iPKfiiiSC_SC_iiiii --------------------------
	.section	.nv.info._ZN4vllm25paged_attention_v1_kernelIttLi64ELi16ELi128ELNS_18Fp8KVCacheDataTypeE0ELb1EEEvPT_PKS2_PKT0_S8_ifPKiSA_iPKfiiiSC_SC_iiiii,"",@"SHT_CUDA_INFO"
	.sectionflags	@""
	.align	4


	//----- nvinfo : EIATTR_CUDA_API_VERSION
	.align		4
        /*0000*/ 	.byte	0x04, 0x37
        /*0002*/ 	.short	(.L_26511 - .L_26510)
.L_26510:
        /*0004*/ 	.word	0x00000082


	//----- nvinfo : EIATTR_KPARAM_INFO
	.align		4
.L_26511:
        /*0008*/ 	.byte	0x04, 0x17
        /*000a*/ 	.short	(.L_26513 - .L_26512)
.L_26512:
        /*000c*/ 	.word	0x00000000
        /*0010*/ 	.short	0x0013
        /*0012*/ 	.short	0x0078
        /*0014*/ 	.byte	0x00, 0xf0, 0x11, 0x00


	//----- nvinfo : EIATTR_KPARAM_INFO
	.align		4
.L_26513:
        /*0018*/ 	.byte	0x04, 0x17
        /*001a*/ 	.short	(.L_26515 - .L_26514)
.L_26514:
        /*001c*/ 	.word	0x00000000
        /*0020*/ 	.short	0x0012
        /*0022*/ 	.short	0x0074
        /*0024*/ 	.byte	0x00, 0xf0, 0x11, 0x00


	//----- nvinfo : EIATTR_KPARAM_INFO
	.align		4
.L_26515:
        /*0028*/ 	.byte	0x04, 0x17
        /*002a*/ 	.short	(.L_26517 - .L_26516)
.L_26516:
        /*002c*/ 	.word	0x00000000
        /*0030*/ 	.short	0x0011
        /*0032*/ 	.short	0x0070
        /*0034*/ 	.byte	0x00, 0xf0, 0x11, 0x00


	//----- nvinfo : EIATTR_KPARAM_INFO
	.align		4
.L_26517:
        /*0038*/ 	.byte	0x04, 0x17
        /*003a*/ 	.short	(.L_26519 - .L_26518)
.L_26518:
        /*003c*/ 	.word	0x00000000
        /*0040*/ 	.short	0x0010
        /*0042*/ 	.short	0x006c
        /*0044*/ 	.byte	0x00, 0xf0, 0x11, 0x00


	//----- nvinfo : EIATTR_KPARAM_INFO
	.align		4
.L_26519:
        /*0048*/ 	.byte	0x04, 0x17
        /*004a*/ 	.short	(.L_26521 - .L_26520)
.L_26520:
        /*004c*/ 	.word	0x00000000
        /*0050*/ 	.short	0x000f
        /*0052*/ 	.short	0x0068
        /*0054*/ 	.byte	0x00, 0xf0, 0x11, 0x00


	//----- nvinfo : EIATTR_KPARAM_INFO
	.align		4
.L_26521:
        /*0058*/ 	.byte	0x04, 0x17
        /*005a*/ 	.short	(.L_26523 - .L_26522)
.L_26522:
        /*005c*/ 	.word	0x00000000
        /*0060*/ 	.short	0x000e
        /*0062*/ 	.short	0x0060
        /*0064*/ 	.byte	0x00, 0xf5, 0x21, 0x00


	//----- nvinfo : EIATTR_KPARAM_INFO
	.align		4
.L_26523:
        /*0068*/ 	.byte	0x04, 0x17
        /*006a*/ 	.short	(.L_26525 - .L_26524)
.L_26524:
        /*006c*/ 	.word	0x00000000
        /*0070*/ 	.short	0x000d
        /*0072*/ 	.short	0x0058
        /*0074*/ 	.byte	0x00, 0xf5, 0x21, 0x00


	//----- nvinfo : EIATTR_KPARAM_INFO
	.align		4
.L_26525:
        /*0078*/ 	.byte	0x04, 0x17
        /*007a*/ 	.short	(.L_26527 - .L_26526)
.L_26526:
        /*007c*/ 	.word	0x00000000
        /*0080*/ 	.short	0x000c
        /*0082*/ 	.short	0x0050
        /*0084*/ 	.byte	0x00, 0xf0, 0x11, 0x00


	//----- nvinfo : EIATTR_KPARAM_INFO
	.align		4
.L_26527:
        /*0088*/ 	.byte	0x04, 0x17
        /*008a*/ 	.short	(.L_26529 - .L_26528)
.L_26528:
        /*008c*/ 	.word	0x00000000
        /*0090*/ 	.short	0x000b
        /*0092*/ 	.short	0x004c
        /*0094*/ 	.byte	0x00, 0xf0, 0x11, 0x00


	//----- nvinfo : EIATTR_KPARAM_INFO
	.align		4
.L_26529:
        /*0098*/ 	.byte	0x04, 0x17
        /*009a*/ 	.short	(.L_26531 - .L_26530)
.L_26530:
        /*009c*/ 	.word	0x00000000
        /*00a0*/ 	.short	0x000a
        /*00a2*/ 	.short	0x0048
        /*00a4*/ 	.byte	0x00, 0xf0, 0x11, 0x00


	//----- nvinfo : EIATTR_KPARAM_INFO
	.align		4
.L_26531:
        /*00a8*/ 	.byte	0x04, 0x17
        /*00aa*/ 	.short	(.L_26533 - .L_26532)
.L_26532:
        /*00ac*/ 	.word	0x00000000
        /*00b0*/ 	.short	0x0009
        /*00b2*/ 	.short	0x0040
        /*00b4*/ 	.byte	0x00, 0xf5, 0x21, 0x00


	//----- nvinfo : EIATTR_KPARAM_INFO
	.align		4
.L_26533:
        /*00b8*/ 	.byte	0x04, 0x17
        /*00ba*/ 	.short	(.L_26535 - .L_26534)
.L_26534:
        /*00bc*/ 	.word	0x00000000
        /*00c0*/ 	.short	0x0008
        /*00c2*/ 	.short	0x0038
        /*00c4*/ 	.byte	0x00, 0xf0, 0x11, 0x00


	//----- nvinfo : EIATTR_KPARAM_INFO
	.align		4
.L_26535:
        /*00c8*/ 	.byte	0x04, 0x17
        /*00ca*/ 	.short	(.L_26537 - .L_26536)
.L_26536:
        /*00cc*/ 	.word	0x00000000
        /*00d0*/ 	.short	0x0007
        /*00d2*/ 	.short	0x0030
        /*00d4*/ 	.byte	0x00, 0xf5, 0x21, 0x00


	//----- nvinfo : EIATTR_KPARAM_INFO
	.align		4
.L_26537:
        /*00d8*/ 	.byte	0x04, 0x17
        /*00da*/ 	.short	(.L_26539 - .L_26538)
.L_26538:
        /*00dc*/ 	.word	0x00000000
        /*00e0*/ 	.short	0x0006
        /*00e2*/ 	.short	0x0028
        /*00e4*/ 	.byte	0x00, 0xf5, 0x21, 0x00


	//----- nvinfo : EIATTR_KPARAM_INFO
	.align		4
.L_26539:
        /*00e8*/ 	.byte	0x04, 0x17
        /*00ea*/ 	.short	(.L_26541 - .L_26540)
.L_26540:
        /*00ec*/ 	.word	0x00000000
        /*00f0*/ 	.short	0x0005
        /*00f2*/ 	.short	0x0024
        /*00f4*/ 	.byte	0x00, 0xf0, 0x11, 0x00


	//----- nvinfo : EIATTR_KPARAM_INFO
	.align		4
.L_26541:
        /*00f8*/ 	.byte	0x04, 0x17
        /*00fa*/ 	.short	(.L_26543 - .L_26542)
.L_26542:
        /*00fc*/ 	.word	0x00000000
        /*0100*/ 	.short	0x0004
        /*0102*/ 	.short	0x0020
        /*0104*/ 	.byte	0x00, 0xf0, 0x11, 0x00


	//----- nvinfo : EIATTR_KPARAM_INFO
	.align		4
.L_26543:
        /*0108*/ 	.byte	0x04, 0x17
        /*010a*/ 	.short	(.L_26545 - .L_26544)
.L_26544:
        /*010c*/ 	.word	0x00000000
        /*0110*/ 	.short	0x0003
        /*0112*/ 	.short	0x0018
        /*0114*/ 	.byte	0x00, 0xf5, 0x21, 0x00


	//----- nvinfo : EIATTR_KPARAM_INFO
	.align		4
.L_26545:
        /*0118*/ 	.byte	0x04, 0x17
        /*011a*/ 	.short	(.L_26547 - .L_26546)
.L_26546:
        /*011c*/ 	.word	0x00000000
        /*0120*/ 	.short	0x0002
        /*0122*/ 	.short	0x0010
        /*0124*/ 	.byte	0x00, 0xf5, 0x21, 0x00


	//----- nvinfo : EIATTR_KPARAM_INFO
	.align		4
.L_26547:
        /*0128*/ 	.byte	0x04, 0x17
        /*012a*/ 	.short	(.L_26549 - .L_26548)
.L_26548:
        /*012c*/ 	.word	0x00000000
        /*0130*/ 	.short	0x0001
        /*0132*/ 	.short	0x0008
        /*0134*/ 	.byte	0x00, 0xf5, 0x21, 0x00


	//----- nvinfo : EIATTR_KPARAM_INFO
	.align		4
.L_26549:
        /*0138*/ 	.byte	0x04, 0x17
        /*013a*/ 	.short	(.L_26551 - .L_26550)
.L_26550:
        /*013c*/ 	.word	0x00000000
        /*0140*/ 	.short	0x0000
        /*0142*/ 	.short	0x0000
        /*0144*/ 	.byte	0x00, 0xf5, 0x21, 0x00


	//----- nvinfo : EIATTR_SPARSE_MMA_MASK
	.align		4
.L_26551:
        /*0148*/ 	.byte	0x03, 0x50
        /*014a*/ 	.short	0x0000


	//----- nvinfo : EIATTR_MAXREG_COUNT
	.align		4
        /*014c*/ 	.byte	0x03, 0x1b
        /*014e*/ 	.short	0x00ff


	//----- nvinfo : EIATTR_NUM_BARRIERS
	.align		4
        /*0150*/ 	.byte	0x02, 0x4c
        /*0152*/ 	.byte	0x01
	.zero		1


	//----- nvinfo : EIATTR_MERCURY_ISA_VERSION
	.align		4
        /*0154*/ 	.byte	0x03, 0x5f
        /*0156*/ 	.short	0x0101


	//----- nvinfo : EIATTR_COOP_GROUP_MASK_REGIDS
	.align		4
        /*0158*/ 	.byte	0x04, 0x29
        /*015a*/ 	.short	(.L_26553 - .L_26552)


	//   ....[0]....
.L_26552:
        /*015c*/ 	.word	0xffffffff


	//   ....[1]....
        /*0160*/ 	.word	0xffffffff


	//   ....[2]....
        /*0164*/ 	.word	0xffffffff


	//   ....[3]....
        /*0168*/ 	.word	0xffffffff


	//   ....[4]....
        /*016c*/ 	.word	0xffffffff


	//   ....[5]....
        /*0170*/ 	.word	0xffffffff


	//   ....[6]....
        /*0174*/ 	.word	0xffffffff


	//   ....[7]....
        /*0178*/ 	.word	0xffffffff


	//   ....[8]....
        /*017c*/ 	.word	0xffffffff


	//   ....[9]....
        /*0180*/ 	.word	0xffffffff


	//   ....[10]....
        /*0184*/ 	.word	0xffffffff


	//   ....[11]....
        /*0188*/ 	.word	0xffffffff


	//   ....[12]....
        /*018c*/ 	.word	0xffffffff


	//   ....[13]....
        /*0190*/ 	.word	0xffffffff


	//   ....[14]....
        /*0194*/ 	.word	0xffffffff


	//   ....[15]....
        /*0198*/ 	.word	0xffffffff


	//   ....[16]....
        /*019c*/ 	.word	0xffffffff


	//   ....[17]....
        /*01a0*/ 	.word	0xffffffff


	//   ....[18]....
        /*01a4*/ 	.word	0xffffffff


	//   ....[19]....
        /*01a8*/ 	.word	0xffffffff


	//   ....[20]....
        /*01ac*/ 	.word	0x05000010


	//   ....[21]....
        /*01b0*/ 	.word	0x05000010


	//   ....[22]....
        /*01b4*/ 	.word	0x05000010


	//   ....[23]....
        /*01b8*/ 	.word	0x05000010


	//   ....[24]....
        /*01bc*/ 	.word	0x05000010


	//----- nvinfo : EIATTR_COOP_GROUP_INSTR_OFFSETS
	.align		4
.L_26553:
        /*01c0*/ 	.byte	0x04, 0x28
        /*01c2*/ 	.short	(.L_26555 - .L_26554)


	//   ....[0]....
.L_26554:
        /*01c4*/ 	.word	0x00001520


	//   ....[1]....
        /*01c8*/ 	.word	0x000016f0


	//   ....[2]....
        /*01cc*/ 	.word	0x00001710


	//   ....[3]....
        /*01d0*/ 	.word	0x00001730


	//   ....[4]....
        /*01d4*/ 	.word	0x00001750


	//   ....[5]....
        /*01d8*/ 	.word	0x000018a0


	//   ....[6]....
        /*01dc*/ 	.word	0x000018c0


	//   ....[7]....
        /*01e0*/ 	.word	0x00001900


	//   ....[8]....
        /*01e4*/ 	.word	0x00002730


	//   ....[9]....
        /*01e8*/ 	.word	0x00002760


	//   ....[10]....
        /*01ec*/ 	.word	0x00002780


	//   ....[11]....
        /*01f0*/ 	.word	0x000027a0


	//   ....[12]....
        /*01f4*/ 	.word	0x000027c0


	//   ....[13]....
        /*01f8*/ 	.word	0x00002810


	//   ....[14]....
        /*01fc*/ 	.word	0x00002830


	//   ....[15]....
        /*0200*/ 	.word	0x00002850


	//   ....[16]....
        /*0204*/ 	.word	0x00004300


	//   ....[17]....
        /*0208*/ 	.word	0x00004330


	//   ....[18]....
        /*020c*/ 	.word	0x00004380


	//   ....[19]....
        /*0210*/ 	.word	0x000043a0


	//   ....[20]....
        /*0214*/ 	.word	0x000048b0


	//   ....[21]....
        /*0218*/ 	.word	0x00004950


	//   ....[22]....
        /*021c*/ 	.word	0x000049f0


	//   ....[23]....
        /*0220*/ 	.word	0x00004a60


	//   ....[24]....
        /*0224*/ 	.word	0x00004ac0


	//----- nvinfo : EIATTR_VRC_CTA_INIT_COUNT
	.align		4
.L_26555:
        /*0228*/ 	.byte	0x02, 0x4a
	.zero		1
	.zero		1


	//----- nvinfo : EIATTR_EXIT_INSTR_OFFSETS
	.align		4
        /*022c*/ 	.byte	0x04, 0x1c
        /*022e*/ 	.short	(.L_26557 - .L_26556)


	//   ....[0]....
.L_26556:
        /*0230*/ 	.word	0x000046a0


	//   ....[1]....
        /*0234*/ 	.word	0x000046e0


	//   ....[2]....
        /*0238*/ 	.word	0x00004840


	//----- nvinfo : EIATTR_CRS_STACK_SIZE
	.align		4
.L_26557:
        /*023c*/ 	.byte	0x04, 0x1e
        /*023e*/ 	.short	(.L_26559 - .L_26558)
.L_26558:
        /*0240*/ 	.word	0x00000000


	//----- nvinfo : EIATTR_CBANK_PARAM_SIZE
	.align		4
.L_26559:
        /*0244*/ 	.byte	0x03, 0x19
        /*0246*/ 	.short	0x007c


	//----- nvinfo : EIATTR_PARAM_CBANK
	.align		4
        /*0248*/ 	.byte	0x04, 0x0a
        /*024a*/ 	.short	(.L_26561 - .L_26560)
	.align		4
.L_26560:
        /*024c*/ 	.word	index@(.nv.constant0._ZN4vllm25paged_attention_v1_kernelIttLi64ELi16ELi128ELNS_18Fp8KVCacheDataTypeE0ELb1EEEvPT_PKS2_PKT0_S8_ifPKiSA_iPKfiiiSC_SC_iiiii)
        /*0250*/ 	.short	0x0380
        /*0252*/ 	.short	0x007c


	//----- nvinfo : EIATTR_SW_WAR
	.align		4
.L_26561:
        /*0254*/ 	.byte	0x04, 0x36
        /*0256*/ 	.short	(.L_26563 - .L_26562)
.L_26562:
        /*0258*/ 	.word	0x00000008
.L_26563:


//--------------------- .nv.info._ZN4vllm25paged_attention_v1_kernelIttLi32ELi16ELi128ELNS_18Fp8KVCacheDataTypeE0ELb1EEEvPT_PKS2_PKT0_S8_ifPKiSA_iPKfiiiSC_SC_iiiii --------------------------
	.section	.nv.info._ZN4vllm25paged_attention_v1_kernelIttLi32ELi16ELi128ELNS_18Fp8KVCacheDataTypeE0ELb1EEEvPT_PKS2_PKT0_S8_ifPKiSA_iPKfiiiSC_SC_iiiii,"",@"SHT_CUDA_INFO"
	.sectionflags	@""
	.align	4


	//----- nvinfo : EIATTR_CUDA_API_VERSION
	.align		4
        /*0000*/ 	.byte	0x04, 0x37
        /*0002*/ 	.short	(.L_26565 - .L_26564)
.L_26564:
        /*0004*/ 	.word	0x00000082


	//----- nvinfo : EIATTR_KPARAM_INFO
	.align		4
.L_26565:
        /*0008*/ 	.byte	0x04, 0x17
        /*000a*/ 	.short	(.L_26567 - .L_26566)
.L_26566:
        /*000c*/ 	.word	0x00000000
        /*0010*/ 	.short	0x0013
        /*0012*/ 	.short	0x0078
        /*0014*/ 	.byte	0x00, 0xf0, 0x11, 0x00


	//----- nvinfo : EIATTR_KPARAM_INFO
	.align		4
.L_26567:
        /*0018*/ 	.byte	0x04, 0x17
        /*001a*/ 	.short	(.L_26569 - .L_26568)
.L_26568:
        /*001c*/ 	.word	0x00000000
        /*0020*/ 	.short	0x0012
        /*0022*/ 	.short	0x0074
        /*0024*/ 	.byte	0x00, 0xf0, 0x11, 0x00


	//----- nvinfo : EIATTR_KPARAM_INFO
	.align		4
.L_26569:
        /*0028*/ 	.byte	0x04, 0x17
        /*002a*/ 	.short	(.L_26571 - .L_26570)
.L_26570:
        /*002c*/ 	.word	0x00000000
        /*0030*/ 	.short	0x0011
        /*0032*/ 	.short	0x0070
        /*0034*/ 	.byte	0x00, 0xf0, 0x11, 0x00


	//----- nvinfo : EIATTR_KPARAM_INFO
	.align		4
.L_26571:
        /*0038*/ 	.byte	0x04, 0x17
        /*003a*/ 	.short	(.L_26573 - .L_26572)
.L_26572:
        /*003c*/ 	.word	0x00000000
        /*0040*/ 	.short	0x0010
        /*0042*/ 	.short	0x006c
        /*0044*/ 	.byte	0x00, 0xf0, 0x11, 0x00


	//----- nvinfo : EIATTR_KPARAM_INFO
	.align		4
.L_26573:
        /*0048*/ 	.byte	0x04, 0x17
        /*004a*/ 	.short	(.L_26575 - .L_26574)
.L_26574:
        /*004c*/ 	.word	0x00000000
        /*0050*/ 	.short	0x000f
        /*0052*/ 	.short	0x0068
        /*0054*/ 	.byte	0x00, 0xf0, 0x11, 0x00


	//----- nvinfo : EIATTR_KPARAM_INFO
	.align		4
.L_26575:
        /*0058*/ 	.byte	0x04, 0x17
        /*005a*/ 	.short	(.L_26577 - .L_26576)
.L_26576:
        /*005c*/ 	.word	0x00000000
        /*0060*/ 	.short	0x000e
        /*0062*/ 	.short	0x0060
        /*0064*/ 	.byte	0x00, 0xf5, 0x21, 0x00


	//----- nvinfo : EIATTR_KPARAM_INFO
	.align		4
.L_26577:
        /*0068*/ 	.byte	0x04, 0x17
        /*006a*/ 	.short	(.L_26579 - .L_26578)
.L_26578:
        /*006c*/ 	.word	0x00000000
        /*0070*/ 	.short	0x000d
        /*0072*/ 	.short	0x0058
        /*0074*/ 	.byte	0x00, 0xf5, 0x21, 0x00


	//----- nvinfo : EIATTR_KPARAM_INFO
	.align		4
.L_26579:
        /*0078*/ 	.byte	0x04, 0x17
        /*007a*/ 	.short	(.L_26581 - .L_26580)
.L_26580:
        /*007c*/ 	.word	0x00000000
        /*0080*/ 	.short	0x000c
        /*0082*/ 	.short	0x0050
        /*0084*/ 	.byte	0x00, 0xf0, 0x11, 0x00


	//----- nvinfo : EIATTR_KPARAM_INFO
	.align		4
.L_26581:
        /*0088*/ 	.byte	0x04, 0x17
        /*008a*/ 	.short	(.L_26583 - .L_26582)
.L_26582:
        /*008c*/ 	.word	0x00000000
        /*0090*/ 	.short	0x000b
        /*0092*/ 	.short	0x004c
        /*0094*/ 	.byte	0x00, 0xf0, 0x11, 0x00


	//----- nvinfo : EIATTR_KPARAM_INFO
	.align		4
.L_26583:
        /*0098*/ 	.byte	0x04, 0x17
        /*009a*/ 	.short	(.L_26585 - .L_26584)
.L_26584:
        /*009c*/ 	.word	0x00000000
        /*00a0*/ 	.short	0x000a
        /*00a2*/ 	.short	0x0048
        /*00a4*/ 	.byte	0x00, 0xf0, 0x11, 0x00


	//----- nvinfo : EIATTR_KPARAM_INFO
	.align		4
.L_26585:
        /*00a8*/ 	.byte	0x04, 0x17
        /*00aa*/ 	.short	(.L_26587 - .L_26586)
.L_26586:
        /*00ac*/ 	.word	0x00000000
        /*00b0*/ 	.short	0x0009
        /*00b2*/ 	.short	0x0040
        /*00b4*/ 	.byte	0x00, 0xf5, 0x21, 0x00


	//----- nvinfo : EIATTR_KPARAM_INFO
	.align		4
.L_26587:
        /*00b8*/ 	.byte	0x04, 0x17
        /*00ba*/ 	.short	(.L_26589 - .L_26588)
.L_26588:
        /*00bc*/ 	.word	0x00000000
        /*00c0*/ 	.short	0x0008
        /*00c2*/ 	.short	0x0038
        /*00c4*/ 	.byte	0x00, 0xf0, 0x11, 0x00


	//----- nvinfo : EIATTR_KPARAM_INFO
	.align		4
.L_26589:
        /*00c8*/ 	.byte	0x04, 0x17
        /*00ca*/ 	.short	(.L_26591 - .L_26590)
.L_26590:
        /*00cc*/ 	.word	0x00000000
        /*00d0*/ 	.short	0x0007
        /*00d2*/ 	.short	0x0030
        /*00d4*/ 	.byte	0x00, 0xf5, 0x21, 0x00


	//----- nvinfo : EIATTR_KPARAM_INFO
	.align		4
.L_26591:
        /*00d8*/ 	.byte	0x04, 0x17
        /*00da*/ 	.short	(.L_26593 - .L_26592)
.L_26592:
        /*00dc*/ 	.word	0x00000000
        /*00e0*/ 	.short	0x0006
        /*00e2*/ 	.short	0x0028
        /*00e4*/ 	.byte	0x00, 0xf5, 0x21, 0x00


	//----- nvinfo : EIATTR_KPARAM_INFO
	.align		4
.L_26593:
        /*00e8*/ 	.byte	0x04, 0x17
        /*00ea*/ 	.short	(.L_26595 - .L_26594)
.L_26594:
        /*00ec*/ 	.word	0x00000000
        /*00f0*/ 	.short	0x0005
        /*00f2*/ 	.short	0x0024
        /*00f4*/ 	.byte	0x00, 0xf0, 0x11, 0x00


	//----- nvinfo : EIATTR_KPARAM_INFO
	.align		4
.L_26595:
        /*00f8*/ 	.byte	0x04, 0x17
        /*00fa*/ 	.short	(.L_26597 - .L_26596)
.L_26596:
        /*00fc*/ 	.word	0x00000000
        /*0100*/ 	.short	0x0004
        /*0102*/ 	.short	0x0020
        /*0104*/ 	.byte	0x00, 0xf0, 0x11, 0x00


	//----- nvinfo : EIATTR_KPARAM_INFO
	.align		4
.L_26597:
        /*0108*/ 	.byte	0x04, 0x17
        /*010a*/ 	.short	(.L_26599 - .L_26598)
.L_26598:
        /*010c*/ 	.word	0x00000000
        /*0110*/ 	.short	0x0003
        /*0112*/ 	.short	0x0018
        /*0114*/ 	.byte	0x00, 0xf5, 0x21, 0x00


	//----- nvinfo : EIATTR_KPARAM_INFO
	.align		4
.L_26599:
        /*0118*/ 	.byte	0x04, 0x17
        /*011a*/ 	.short	(.L_26601 - .L_26600)
.L_26600:
        /*011c*/ 	.word	0x00000000
        /*0120*/ 	.short	0x0002
        /*0122*/ 	.short	0x0010
        /*0124*/ 	.byte	0x00, 0xf5, 0x21, 0x00


	//----- nvinfo : EIATTR_KPARAM_INFO
	.align		4
.L_26601:
        /*0128*/ 	.byte	0x04, 0x17
        /*012a*/ 	.short	(.L_26603 - .L_26602)
.L_26602:
        /*012c*/ 	.word	0x00000000
        /*0130*/ 	.short	0x0001
        /*0132*/ 	.short	0x0008
        /*0134*/ 	.byte	0x00, 0xf5, 0x21, 0x00


	//----- nvinfo : EIATTR_KPARAM_INFO
	.align		4
.L_26603:
        /*0138*/ 	.byte	0x04, 0x17
        /*013a*/ 	.short	(.L_26605 - .L_26604)
.L_26604:
        /*013c*/ 	.word	0x00000000
        /*0140*/ 	.short	0x0000
        /*0142*/ 	.short	0x0000
        /*0144*/ 	.byte	0x00, 0xf5, 0x21, 0x00


	//----- nvinfo : EIATTR_SPARSE_MMA_MASK
	.align		4
.L_26605:
        /*0148*/ 	.byte	0x03, 0x50
        /*014a*/ 	.short	0x0000


	//----- nvinfo : EIATTR_MAXREG_COUNT
	.align		4
        /*014c*/ 	.byte	0x03, 0x1b
        /*014e*/ 	.short	0x00ff


	//----- nvinfo : EIATTR_NUM_BARRIERS
	.align		4
        /*0150*/ 	.byte	0x02, 0x4c
        /*0152*/ 	.byte	0x01
	.zero		1


	//----- nvinfo : EIATTR_MERCURY_ISA_VERSION
	.align		4
        /*0154*/ 	.byte	0x03, 0x5f
        /*0156*/ 	.short	0x0101


	//----- nvinfo : EIATTR_COOP_GROUP_MASK_REGIDS
	.align		4
        /*0158*/ 	.byte	0x04, 0x29
        /*015a*/ 	.short	(.L_26607 - .L_26606)


	//   ....[0]....
.L_26606:
        /*015c*/ 	.word	0xffffffff


	//   ....[1]....
        /*0160*/ 	.word	0xffffffff


	//   ....[2]....
        /*0164*/ 	.word	0xffffffff


	//   ....[3]....
        /*0168*/ 	.word	0xffffffff


	//   ....[4]....
        /*016c*/ 	.word	0xffffffff


	//   ....[5]....
        /*0170*/ 	.word	0xffffffff


	//   ....[6]....
        /*0174*/ 	.word	0xffffffff


	//   ....[7]....
        /*0178*/ 	.word	0xffffffff


	//   ....[8]....
        /*017c*/ 	.word	0xffffffff


	//   ....[9]....
        /*0180*/ 	.word	0xffffffff


	//   ....[10]....
        /*0184*/ 	.word	0xffffffff


	//   ....[11]....
        /*0188*/ 	.word	0xffffffff


	//   ....[12]....
        /*018c*/ 	.word	0xffffffff


	//   ....[13]....
        /*0190*/ 	.word	0xffffffff


	//   ....[14]....
        /*0194*/ 	.word	0xffffffff


	//   ....[15]....
        /*0198*/ 	.word	0xffffffff


	//   ....[16]....
        /*019c*/ 	.word	0xffffffff


	//   ....[17]....
        /*01a0*/ 	.word	0xffffffff


	//   ....[18]....
        /*01a4*/ 	.word	0x0500000c


	//   ....[19]....
        /*01a8*/ 	.word	0x0500000c


	//   ....[20]....
        /*01ac*/ 	.word	0x0500000c


	//   ....[21]....
        /*01b0*/ 	.word	0x0500000c


	//   ....[22]....
        /*01b4*/ 	.word	0x0500000c


	//----- nvinfo : EIATTR_COOP_GROUP_INSTR_OFFSETS
	.align		4
.L_26607:
        /*01b8*/ 	.byte	0x04, 0x28
        /*01ba*/ 	.short	(.L_26609 - .L_26608)


	//   ....[0]....
.L_26608:
        /*01bc*/ 	.word	0x00001210


	//   ....[1]....
        /*01c0*/ 	.word	0x000013e0


	//   ....[2]....
        /*01c4*/ 	.word	0x00001400


	//   ....[3]....
        /*01c8*/ 	.word	0x00001420


	//   ....[4]....
        /*01cc*/ 	.word	0x00001440


	//   ....[5]....
        /*01d0*/ 	.word	0x00001550


	//   ....[6]....
        /*01d4*/ 	.word	0x00001580


	//   ....[7]....
        /*01d8*/ 	.word	0x000015f0


	//   ....[8]....
        /*01dc*/ 	.word	0x00002420


	//   ....[9]....
        /*01e0*/ 	.word	0x00002450


	//   ....[10]....
        /*01e4*/ 	.word	0x00002470


	//   ....[11]....
        /*01e8*/ 	.word	0x00002490


	//   ....[12]....
        /*01ec*/ 	.word	0x000024b0


	//   ....[13]....
        /*01f0*/ 	.word	0x00002500


	//   ....[14]....
        /*01f4*/ 	.word	0x00002520


	//   ....[15]....
        /*01f8*/ 	.word	0x00002540


	//   ....[16]....
        /*01fc*/ 	.word	0x00003ac0


	//   ....[17]....
        /*0200*/ 	.word	0x00003b00


	//   ....[18]....
        /*0204*/ 	.word	0x00003ea0


	//   ....[19]....
        /*0208*/ 	.word	0x00003f50


	//   ....[20]....
        /*020c*/ 	.word	0x00003fe0


	//   ....[21]....
        /*0210*/ 	.word	0x00004050


	//   ....[22]....
        /*0214*/ 	.word	0x000040c0


	//----- nvinfo : EIATTR_VRC_CTA_INIT_COUNT
	.align		4
.L_26609:
        /*0218*/ 	.byte	0x02, 0x4a
	.zero		1
	.zero		1


	//----- nvinfo : EIATTR_EXIT_INSTR_OFFSETS
	.align		4
        /*021c*/ 	.byte	0x04, 0x1c
        /*021e*/ 	.short	(.L_26611 - .L_26610)


	//   ....[0]....
.L_26610:
        /*0220*/ 	.word	0x00003cf0


	//   ....[1]....
        /*0224*/ 	.word	0x00003d30


	//   ....[2]....
        /*0228*/ 	.word	0x00003e30


	//----- nvinfo : EIATTR_CRS_STACK_SIZE
	.align		4
.L_26611:
        /*022c*/ 	.byte	0x04, 0x1e
        /*022e*/ 	.short	(.L_26613 - .L_26612)
.L_26612:
        /*0230*/ 	.word	0x00000000


	//----- nvinfo : EIATTR_CBANK_PARAM_SIZE
	.align		4
.L_26613:
        /*0234*/ 	.byte	0x03, 0x19
        /*0236*/ 	.short	0x007c


	//----- nvinfo : EIATTR_PARAM_CBANK
	.align		4
        /*0238*/ 	.byte	0x04, 0x0a
        /*023a*/ 	.short	(.L_26615 - .L_26614)
	.align		4
.L_26614:
        /*023c*/ 	.word	index@(.nv.constant0._ZN4vllm25paged_attention_v1_kernelIttLi32ELi16ELi128ELNS_18Fp8KVCacheDataTypeE0ELb1EEEvPT_PKS2_PKT0_S8_ifPKiSA_iPKfiiiSC_SC_iiiii)
        /*0240*/ 	.short	0x0380
        /*0242*/ 	.short	0x007c


	//----- nvinfo : EIATTR_SW_WAR
	.align		4
.L_26615:
        /*0244*/ 	.byte	0x04, 0x36
        /*0246*/ 	.short	(.L_26617 - .L_26616)
.L_26616:
        /*0248*/ 	.word	0x00000008
.L_26617:


//--------------------- .nv.info._ZN4vllm25paged_attention_v1_kernelIttLi256ELi8ELi128ELNS_18Fp8KVCacheDataTypeE0ELb0EEEvPT_PKS2_PKT0_S8_ifPKiSA_iPKfiiiSC_SC_iiiii --------------------------
	.section	.nv.info._ZN4vllm25paged_attention_v1_kernelIttLi256ELi8ELi128ELNS_18Fp8KVCacheDataTypeE0ELb0EEEvPT_PKS2_PKT0_S8_ifPKiSA_iPKfiiiSC_SC_iiiii,"",@"SHT_CUDA_INFO"
	.sectionflags	@""
	.align	4


	//----- nvinfo : EIATTR_CUDA_API_VERSION
	.align		4
        /*0000*/ 	.byte	0x04, 0x37
        /*0002*/ 	.short	(.L_26619 - .L_26618)
.L_26618:
        /*0004*/ 	.word	0x00000082


	//----- nvinfo : EIATTR_KPARAM_INFO
	.align		4
.L_26619:
        /*0008*/ 	.byte	0x04, 0x17
        /*000a*/ 	.short	(.L_26621 - .L_26620)
.L_26620:
        /*000c*/ 	.word	0x00000000
        /*0010*/ 	.short	0x0013
        /*0012*/ 	.short	0x0078
        /*0014*/ 	.byte	0x00, 0xf0, 0x11, 0x00


	//----- nvinfo : EIATTR_KPARAM_INFO
	.align		4
.L_26621:
        /*0018*/ 	.byte	0x04, 0x17
        /*001a*/ 	.short	(.L_26623 - .L_26622)
.L_26622:
        /*001c*/ 	.word	0x00000000
        /*0020*/ 	.short	0x0012
        /*0022*/ 	.short	0x0074
        /*0024*/ 	.byte	0x00, 0xf0, 0x11, 0x00


	//----- nvinfo : EIATTR_KPARAM_INFO
	.align		4
.L_26623:
        /*0028*/ 	.byte	0x04, 0x17
        /*002a*/ 	.short	(.L_26625 - .L_26624)
.L_26624:
        /*002c*/ 	.word	0x00000000
        /*0030*/ 	.short	0x0011
        /*0032*/ 	.short	0x0070
        /*0034*/ 	.byte	0x00, 0xf0, 0x11, 0x00


	//----- nvinfo : EIATTR_KPARAM_INFO
	.align		4
.L_26625:
        /*0038*/ 	.byte	0x04, 0x17
        /*003a*/ 	.short	(.L_26627 - .L_26626)
.L_26626:
        /*003c*/ 	.word	0x00000000
        /*0040*/ 	.short	0x0010
        /*0042*/ 	.short	0x006c
        /*0044*/ 	.byte	0x00, 0xf0, 0x11, 0x00


	//----- nvinfo : EIATTR_KPARAM_INFO
	.align		4
.L_26627:
        /*0048*/ 	.byte	0x04, 0x17
        /*004a*/ 	.short	(.L_26629 - .L_26628)
.L_26628:
        /*004c*/ 	.word	0x00000000
        /*0050*/ 	.short	0x000f
        /*0052*/ 	.short	0x0068
        /*0054*/ 	.byte	0x00, 0xf0, 0x11, 0x00


	//----- nvinfo : EIATTR_KPARAM_INFO
	.align		4
.L_26629:
        /*0058*/ 	.byte	0x04, 0x17
        /*005a*/ 	.short	(.L_26631 - .L_26630)
.L_26630:
        /*005c*/ 	.word	0x00000000
        /*0060*/ 	.short	0x000e
        /*0062*/ 	.short	0x0060
        /*0064*/ 	.byte	0x00, 0xf5, 0x21, 0x00


	//----- nvinfo : EIATTR_KPARAM_INFO
	.align		4
.L_26631:
        /*0068*/ 	.byte	0x04, 0x17
        /*006a*/ 	.short	(.L_26633 - .L_26632)
.L_26632:
        /*006c*/ 	.word	0x00000000
        /*0070*/ 	.short	0x000d
        /*0072*/ 	.short	0x0058
        /*0074*/ 	.byte	0x00, 0xf5, 0x21, 0x00


	//----- nvinfo : EIATTR_KPARAM_INFO
	.align		4
.L_26633:
        /*0078*/ 	.byte	0x04, 0x17
        /*007a*/ 	.short	(.L_26635 - .L_26634)
.L_26634:
        /*007c*/ 	.word	0x00000000
        /*0080*/ 	.short	0x000c
        /*0082*/ 	.short	0x0050
        /*0084*/ 	.byte	0x00, 0xf0, 0x11, 0x00


	//----- nvinfo : EIATTR_KPARAM_INFO
	.align		4
.L_26635:
        /*0088*/ 	.byte	0x04, 0x17
        /*008a*/ 	.short	(.L_26637 - .L_26636)
.L_26636:
        /*008c*/ 	.word	0x00000000
        /*0090*/ 	.short	0x000b
        /*0092*/ 	.short	0x004c
        /*0094*/ 	.byte	0x00, 0xf0, 0x11, 0x00


	//----- nvinfo : EIATTR_KPARAM_INFO
	.align		4
.L_26637:
        /*0098*/ 	.byte	0x04, 0x17
        /*009a*/ 	.short	(.L_26639 - .L_26638)
.L_26638:
        /*009c*/ 	.word	0x00000000
        /*00a0*/ 	.short	0x000a
        /*00a2*/ 	.short	0x0048
        /*00a4*/ 	.byte	0x00, 0xf0, 0x11, 0x00


	//----- nvinfo : EIATTR_KPARAM_INFO
	.align		4
.L_26639:
        /*00a8*/ 	.byte	0x04, 0x17
        /*00aa*/ 	.short	(.L_26641 - .L_26640)
.L_26640:
        /*00ac*/ 	.word	0x00000000
        /*00b0*/ 	.short	0x0009
        /*00b2*/ 	.short	0x0040
        /*00b4*/ 	.byte	0x00, 0xf5, 0x21, 0x00


	//----- nvinfo : EIATTR_KPARAM_INFO
	.align		4
.L_26641:
        /*00b8*/ 	.byte	0x04, 0x17
        /*00ba*/ 	.short	(.L_26643 - .L_26642)
.L_26642:
        /*00bc*/ 	.word	0x00000000
        /*00c0*/ 	.short	0x0008
        /*00c2*/ 	.short	0x0038
        /*00c4*/ 	.byte	0x00, 0xf0, 0x11, 0x00


	//----- nvinfo : EIATTR_KPARAM_INFO
	.align		4
.L_26643:
        /*00c8*/ 	.byte	0x04, 0x17
        /*00ca*/ 	.short	(.L_26645 - .L_26644)
.L_26644:
        /*00cc*/ 	.word	0x00000000
        /*00d0*/ 	.short	0x0007
        /*00d2*/ 	.short	0x0030
        /*00d4*/ 	.byte	0x00, 0xf5, 0x21, 0x00


	//----- nvinfo : EIATTR_KPARAM_INFO
	.align		4
.L_26645:
        /*00d8*/ 	.byte	0x04, 0x17
        /*00da*/ 	.short	(.L_26647 - .L_26646)
.L_26646:
        /*00dc*/ 	.word	0x00000000
        /*00e0*/ 	.short	0x0006
        /*00e2*/ 	.short	0x0028
        /*00e4*/ 	.byte	0x00, 0xf5, 0x21, 0x00


	//----- nvinfo : EIATTR_KPARAM_INFO
	.align		4
.L_26647:
        /*00e8*/ 	.byte	0x04, 0x17
        /*00ea*/ 	.short	(.L_26649 - .L_26648)
.L_26648:
        /*00ec*/ 	.word	0x00000000
        /*00f0*/ 	.short	0x0005
        /*00f2*/ 	.short	0x0024
        /*00f4*/ 	.byte	0x00, 0xf0, 0x11, 0x00


	//----- nvinfo : EIATTR_KPARAM_INFO
	.align		4
.L_26649:
        /*00f8*/ 	.byte	0x04, 0x17
        /*00fa*/ 	.short	(.L_26651 - .L_26650)
.L_26650:
        /*00fc*/ 	.word	0x00000000
        /*0100*/ 	.short	0x0004
        /*0102*/ 	.short	0x0020
        /*0104*/ 	.byte	0x00, 0xf0, 0x11, 0x00


	//----- nvinfo : EIATTR_KPARAM_INFO
	.align		4
.L_26651:
        /*0108*/ 	.byte	0x04, 0x17
        /*010a*/ 	.short	(.L_26653 - .L_26652)
.L_26652:
        /*010c*/ 	.word	0x00000000
        /*0110*/ 	.short	0x0003
        /*0112*/ 	.short	0x0018
        /*0114*/ 	.byte	0x00, 0xf5, 0x21, 0x00


	//----- nvinfo : EIATTR_KPARAM_INFO
	.align		4
.L_26653:
        /*0118*/ 	.byte	0x04, 0x17
        /*011a*/ 	.short	(.L_26655 - .L_26654)
.L_26654:
        /*011c*/ 	.word	0x00000000
        /*0120*/ 	.short	0x0002
        /*0122*/ 	.short	0x0010
        /*0124*/ 	.byte	0x00, 0xf5, 0x21, 0x00


	//----- nvinfo : EIATTR_KPARAM_INFO
	.align		4
.L_26655:
        /*0128*/ 	.byte	0x04, 0x17
        /*012a*/ 	.short	(.L_26657 - .L_26656)
.L_26656:
        /*012c*/ 	.word	0x00000000
        /*0130*/ 	.short	0x0001
        /*0132*/ 	.short	0x0008
        /*0134*/ 	.byte	0x00, 0xf5, 0x21, 0x00


	//----- nvinfo : EIATTR_KPARAM_INFO
	.align		4
.L_26657:
        /*0138*/ 	.byte	0x04, 0x17
        /*013a*/ 	.short	(.L_26659 - .L_26658)
.L_26658:
        /*013c*/ 	.word	0x00000000
        /*0140*/ 	.short	0x0000
        /*0142*/ 	.short	0x0000
        /*0144*/ 	.byte	0x00, 0xf5, 0x21, 0x00


	//----- nvinfo : EIATTR_SPARSE_MMA_MASK
	.align		4
.L_26659:
        /*0148*/ 	.byte	0x03, 0x50
        /*014a*/ 	.short	0x0000


	//----- nvinfo : EIATTR_MAXREG_COUNT
	.align		4
        /*014c*/ 	.byte	0x03, 0x1b
        /*014e*/ 	.short	0x00ff


	//----- nvinfo : EIATTR_NUM_BARRIERS
	.align		4
        /*0150*/ 	.byte	0x02, 0x4c
        /*0152*/ 	.byte	0x01
	.zero		1


	//----- nvinfo : EIATTR_MERCURY_ISA_VERSION
	.align		4
        /*0154*/ 	.byte	0x03, 0x5f
        /*0156*/ 	.short	0x0101


	//----- nvinfo : EIATTR_COOP_GROUP_MASK_REGIDS
	.align		4
        /*0158*/ 	.byte	0x04, 0x29
        /*015a*/ 	.short	(.L_26661 - .L_26660)


	//   ....[0]....
.L_26660:
        /*015c*/ 	.word	0xffffffff


	//   ....[1]....
        /*0160*/ 	.word	0xffffffff


	//   ....[2]....
        /*0164*/ 	.word	0xffffffff


	//   ....[3]....
        /*0168*/ 	.word	0xffffffff


	//   ....[4]....
        /*016c*/ 	.word	0xffffffff


	//   ....[5]....
        /*0170*/ 	.word	0xffffffff


	//   ....[6]....
        /*0174*/ 	.word	0xffffffff


	//   ....[7]....
        /*0178*/ 	.word	0xffffffff


	//   ....[8]....
        /*017c*/ 	.word	0xffffffff


	//   ....[9]....
        /*0180*/ 	.word	0xffffffff


	//   ....[10]....
        /*0184*/ 	.word	0xffffffff


	//   ....[11]....
        /*0188*/ 	.word	0xffffffff


	//   ....[12]....
        /*018c*/ 	.word	0xffffffff


	//   ....[13]....
        /*0190*/ 	.word	0xffffffff


	//   ....[14]....
        /*0194*/ 	.word	0xffffffff


	//   ....[15]....
        /*0198*/ 	.word	0xffffffff


	//   ....[16]....
        /*019c*/ 	.word	0x0500000f


	//   ....[17]....
        /*01a0*/ 	.word	0x0500000f


	//   ....[18]....
        /*01a4*/ 	.word	0x0500000f


	//   ....[19]....
        /*01a8*/ 	.word	0x0500000f


	//   ....[20]....
        /*01ac*/ 	.word	0x0500000f


	//----- nvinfo : EIATTR_COOP_GROUP_INSTR_OFFSETS
	.align		4
.L_26661:
        /*01b0*/ 	.byte	0x04, 0x28
        /*01b2*/ 	.short	(.L_26663 - .L_26662)


	//   ....[0]....
.L_26662:
        /*01b4*/ 	.word	0x000017e0


	//   ....[1]....
        /*01b8*/ 	.word	0x00001800


	//   ....[2]....
        /*01bc*/ 	.word	0x000019e0


	//   ....[3]....
        /*01c0*/ 	.word	0x00001a00


	//   ....[4]....
        /*01c4*/ 	.word	0x00001a20


	//   ....[5]....
        /*01c8*/ 	.word	0x00001b10


	//   ....[6]....
        /*01cc*/ 	.word	0x00001b30


	//   ....[7]....
        /*01d0*/ 	.word	0x00001b70


	//   ....[8]....
        /*01d4*/ 	.word	0x000029b0


	//   ....[9]....
        /*01d8*/ 	.word	0x000029e0


	//   ....[10]....
        /*01dc*/ 	.word	0x00002a00


	//   ....[11]....
        /*01e0*/ 	.word	0x00002a20


	//   ....[12]....
        /*01e4*/ 	.word	0x00002a40


	//   ....[13]....
        /*01e8*/ 	.word	0x00002a90


	//   ....[14]....
        /*01ec*/ 	.word	0x00002ab0


	//   ....[15]....
        /*01f0*/ 	.word	0x00002ad0


	//   ....[16]....
        /*01f4*/ 	.word	0x000053f0


	//   ....[17]....
        /*01f8*/ 	.word	0x00005490


	//   ....[18]....
        /*01fc*/ 	.word	0x00005520


	//   ....[19]....
        /*0200*/ 	.word	0x000055c0


	//   ....[20]....
        /*0204*/ 	.word	0x00005630


	//----- nvinfo : EIATTR_VRC_CTA_INIT_COUNT
	.align		4
.L_26663:
        /*0208*/ 	.byte	0x02, 0x4a
	.zero		1
	.zero		1


	//----- nvinfo : EIATTR_EXIT_INSTR_OFFSETS
	.align		4
        /*020c*/ 	.byte	0x04, 0x1c
        /*020e*/ 	.short	(.L_26665 - .L_26664)


	//   ....[0]....
.L_26664:
        /*0210*/ 	.word	0x000051c0


	//   ....[1]....
        /*0214*/ 	.word	0x00005380


	//----- nvinfo : EIATTR_CRS_STACK_SIZE
	.align		4
.L_26665:
        /*0218*/ 	.byte	0x04, 0x1e
        /*021a*/ 	.short	(.L_26667 - .L_26666)
.L_26666:
        /*021c*/ 	.word	0x00000000


	//----- nvinfo : EIATTR_CBANK_PARAM_SIZE
	.align		4
.L_26667:
        /*0220*/ 	.byte	0x03, 0x19
        /*0222*/ 	.short	0x007c


	//----- nvinfo : EIATTR_PARAM_CBANK
	.align		4
        /*0224*/ 	.byte	0x04, 0x0a
        /*0226*/ 	.short	(.L_26669 - .L_26668)
	.align		4
.L_26668:
        /*0228*/ 	.word	index@(.nv.constant0._ZN4vllm25paged_attention_v1_kernelIttLi256ELi8ELi128ELNS_18Fp8KVCacheDataTypeE0ELb0EEEvPT_PKS2_PKT0_S8_ifPKiSA_iPKfiiiSC_SC_iiiii)
        /*022c*/ 	.short	0x0380
        /*022e*/ 	.short	0x007c


	//----- nvinfo : EIATTR_SW_WAR
	.align		4
.L_26669:
        /*0230*/ 	.byte	0x04, 0x36
        /*0232*/ 	.short	(.L_26671 - .L_26670)
.L_26670:
        /*0234*/ 	.word	0x00000008
.L_26671:


//--------------------- .nv.info._ZN4vllm25paged_attention_v1_kernelIttLi192ELi8ELi128ELNS_18Fp8KVCacheDataTypeE0ELb0EEEvPT_PKS2_PKT0_S8_ifPKiSA_iPKfiiiSC_SC_iiiii --------------------------
	.section	.nv.info._ZN4vllm25paged_attention_v1_kernelIttLi192ELi8ELi128ELNS_18Fp8KVCacheDataTypeE0ELb0EEEvPT_PKS2_PKT0_S8_ifPKiSA_iPKfiiiSC_SC_iiiii,"",@"SHT_CUDA_INFO"
	.sectionflags	@""
	.align	4


	//----- nvinfo : EIATTR_CUDA_API_VERSION
	.align		4
        /*0000*/ 	.byte	0x04, 0x37
        /*0002*/ 	.short	(.L_26673 - .L_26672)
.L_26672:
        /*0004*/ 	.word	0x00000082


	//----- nvinfo : EIATTR_KPARAM_INFO
	.align		4
.L_26673:
        /*0008*/ 	.byte	0x04, 0x17
        /*000a*/ 	.short	(.L_26675 - .L_26674)
.L_26674:
        /*000c*/ 	.word	0x00000000
        /*0010*/ 	.short	0x0013
        /*0012*/ 	.short	0x0078
        /*0014*/ 	.byte	0x00, 0xf0, 0x11, 0x00


	//----- nvinfo : EIATTR_KPARAM_INFO
	.align		4
.L_26675:
        /*0018*/ 	.byte	0x04, 0x17
        /*001a*/ 	.short	(.L_26677 - .L_26676)
.L_26676:
        /*001c*/ 	.word	0x00000000
        /*0020*/ 	.short	0x0012
        /*0022*/ 	.short	0x0074
        /*0024*/ 	.byte	0x00, 0xf0, 0x11, 0x00


	//----- nvinfo : EIATTR_KPARAM_INFO
	.align		4
.L_26677:
        /*0028*/ 	.byte	0x04, 0x17
        /*002a*/ 	.short	(.L_26679 - .L_26678)
.L_26678:
        /*002c*/ 	.word	0x00000000
        /*0030*/ 	.short	0x0011
        /*0032*/ 	.short	0x0070
        /*0034*/ 	.byte	0x00, 0xf0, 0x11, 0x00


	//----- nvinfo : EIATTR_KPARAM_INFO
	.align		4
.L_26679:
        /*0038*/ 	.byte	0x04, 0x17
        /*003a*/ 	.short	(.L_26681 - .L_26680)
.L_26680:
        /*003c*/ 	.word	0x00000000
        /*0040*/ 	.short	0x0010
        /*0042*/ 	.short	0x006c
        /*0044*/ 	.byte	0x00, 0xf0, 0x11, 0x00


	//----- nvinfo : EIATTR_KPARAM_INFO
	.align		4
.L_26681:
        /*0048*/ 	.byte	0x04, 0x17
        /*004a*/ 	.short	(.L_26683 - .L_26682)
.L_26682:
        /*004c*/ 	.word	0x00000000
        /*0050*/ 	.short	0x000f
        /*0052*/ 	.short	0x0068
        /*0054*/ 	.byte	0x00, 0xf0, 0x11, 0x00


	//----- nvinfo : EIATTR_KPARAM_INFO
	.align		4
.L_26683:
        /*0058*/ 	.byte	0x04, 0x17
        /*005a*/ 	.short	(.L_26685 - .L_26684)
.L_26684:
        /*005c*/ 	.word	0x00000000
        /*0060*/ 	.short	0x000e
        /*0062*/ 	.short	0x0060
        /*0064*/ 	.byte	0x00, 0xf5, 0x21, 0x00


	//----- nvinfo : EIATTR_KPARAM_INFO
	.align		4
.L_26685:
        /*0068*/ 	.byte	0x04, 0x17
        /*006a*/ 	.short	(.L_26687 - .L_26686)
.L_26686:
        /*006c*/ 	.word	0x00000000
        /*0070*/ 	.short	0x000d
        /*0072*/ 	.short	0x0058
        /*0074*/ 	.byte	0x00, 0xf5, 0x21, 0x00


	//----- nvinfo : EIATTR_KPARAM_INFO
	.align		4
.L_26687:
        /*0078*/ 	.byte	0x04, 0x17
        /*007a*/ 	.short	(.L_26689 - .L_26688)
.L_26688:
        /*007c*/ 	.word	0x00000000
        /*0080*/ 	.short	0x000c
        /*0082*/ 	.short	0x0050
        /*0084*/ 	.byte	0x00, 0xf0, 0x11, 0x00


	//----- nvinfo : EIATTR_KPARAM_INFO
	.align		4
.L_26689:
        /*0088*/ 	.byte	0x04, 0x17
        /*008a*/ 	.short	(.L_26691 - .L_26690)
.L_26690:
        /*008c*/ 	.word	0x00000000
        /*0090*/ 	.short	0x000b
        /*0092*/ 	.short	0x004c
        /*0094*/ 	.byte	0x00, 0xf0, 0x11, 0x00


	//----- nvinfo : EIATTR_KPARAM_INFO
	.align		4
.L_26691:
        /*0098*/ 	.byte	0x04, 0x17
        /*009a*/ 	.short	(.L_26693 - .L_26692)
.L_26692:
        /*009c*/ 	.word	0x00000000
        /*00a0*/ 	.short	0x000a
        /*00a2*/ 	.short	0x0048
        /*00a4*/ 	.byte	0x00, 0xf0, 0x11, 0x00


	//----- nvinfo : EIATTR_KPARAM_INFO
	.align		4
.L_26693:
        /*00a8*/ 	.byte	0x04, 0x17
        /*00aa*/ 	.short	(.L_26695 - .L_26694)
.L_26694:
        /*00ac*/ 	.word	0x00000000
        /*00b0*/ 	.short	0x0009
        /*00b2*/ 	.short	0x0040
        /*00b4*/ 	.byte	0x00, 0xf5, 0x21, 0x00


	//----- nvinfo : EIATTR_KPARAM_INFO
	.align		4
.L_26695:
        /*00b8*/ 	.byte	0x04, 0x17
        /*00ba*/ 	.short	(.L_26697 - .L_26696)
.L_26696:
        /*00bc*/ 	.word	0x00000000
        /*00c0*/ 	.short	0x0008
        /*00c2*/ 	.short	0x0038
        /*00c4*/ 	.byte	0x00, 0xf0, 0x11, 0x00


	//----- nvinfo : EIATTR_KPARAM_INFO
	.align		4
.L_26697:
        /*00c8*/ 	.byte	0x04, 0x17
        /*00ca*/ 	.short	(.L_26699 - .L_26698)
.L_26698:
        /*00cc*/ 	.word	0x00000000
        /*00d0*/ 	.short	0x0007
        /*00d2*/ 	.short	0x0030
        /*00d4*/ 	.byte	0x00, 0xf5, 0x21, 0x00


	//----- nvinfo : EIATTR_KPARAM_INFO
	.align		4
.L_26699:
        /*00d8*/ 	.byte	0x04, 0x17
        /*00da*/ 	.short	(.L_26701 - .L_26700)
.L_26700:
        /*00dc*/ 	.word	0x00000000
        /*00e0*/ 	.short	0x0006
        /*00e2*/ 	.short	0x0028
        /*00e4*/ 	.byte	0x00, 0xf5, 0x21, 0x00


	//----- nvinfo : EIATTR_KPARAM_INFO
	.align		4
.L_26701:
        /*00e8*/ 	.byte	0x04, 0x17
        /*00ea*/ 	.short	(.L_26703 - .L_26702)
.L_26702:
        /*00ec*/ 	.word	0x00000000
        /*00f0*/ 	.short	0x0005
        /*00f2*/ 	.short	0x0024
        /*00f4*/ 	.byte	0x00, 0xf0, 0x11, 0x00


	//----- nvinfo : EIATTR_KPARAM_INFO
	.align		4
.L_26703:
        /*00f8*/ 	.byte	0x04, 0x17
        /*00fa*/ 	.short	(.L_26705 - .L_26704)
.L_26704:
        /*00fc*/ 	.word	0x00000000
        /*0100*/ 	.short	0x0004
        /*0102*/ 	.short	0x0020
        /*0104*/ 	.byte	0x00, 0xf0, 0x11, 0x00


	//----- nvinfo : EIATTR_KPARAM_INFO
	.align		4
.L_26705:
        /*0108*/ 	.byte	0x04, 0x17
        /*010a*/ 	.short	(.L_26707 - .L_26706)
.L_26706:
        /*010c*/ 	.word	0x00000000
        /*0110*/ 	.short	0x0003
        /*0112*/ 	.short	0x0018
        /*0114*/ 	.byte	0x00, 0xf5, 0x21, 0x00


	//----- nvinfo : EIATTR_KPARAM_INFO
	.align		4
.L_26707:
        /*0118*/ 	.byte	0x04, 0x17
        /*011a*/ 	.short	(.L_26709 - .L_26708)
.L_26708:
        /*011c*/ 	.word	0x00000000
        /*0120*/ 	.short	0x0002
        /*0122*/ 	.short	0x0010
        /*0124*/ 	.byte	0x00, 0xf5, 0x21, 0x00


	//----- nvinfo : EIATTR_KPARAM_INFO
	.align		4
.L_26709:
        /*0128*/ 	.byte	0x04, 0x17
        /*012a*/ 	.short	(.L_26711 - .L_26710)
.L_26710:
        /*012c*/ 	.word	0x00000000
        /*0130*/ 	.short	0x0001
        /*0132*/ 	.short	0x0008
        /*0134*/ 	.byte	0x00, 0xf5, 0x21, 0x00


	//----- nvinfo : EIATTR_KPARAM_INFO
	.align		4
.L_26711:
        /*0138*/ 	.byte	0x04, 0x17
        /*013a*/ 	.short	(.L_26713 - .L_26712)
.L_26712:
        /*013c*/ 	.word	0x00000000
        /*0140*/ 	.short	0x0000
        /*0142*/ 	.short	0x0000
        /*0144*/ 	.byte	0x00, 0xf5, 0x21, 0x00


	//----- nvinfo : EIATTR_SPARSE_MMA_MASK
	.align		4
.L_26713:
        /*0148*/ 	.byte	0x03, 0x50
        /*014a*/ 	.short	0x0000


	//----- nvinfo : EIATTR_MAXREG_COUNT
	.align		4
        /*014c*/ 	.byte	0x03, 0x1b
        /*014e*/ 	.short	0x00ff


	//----- nvinfo : EIATTR_NUM_BARRIERS
	.align		4
        /*0150*/ 	.byte	0x02, 0x4c
        /*0152*/ 	.byte	0x01
	.zero		1


	//----- nvinfo : EIATTR_MERCURY_ISA_VERSION
	.align		4
        /*0154*/ 	.byte	0x03, 0x5f
        /*0156*/ 	.short	0x0101


	//----- nvinfo : EIATTR_COOP_GROUP_MASK_REGIDS
	.align		4
        /*0158*/ 	.byte	0x04, 0x29
        /*015a*/ 	.short	(.L_26715 - .L_26714)


	//   ....[0]....
.L_26714:
        /*015c*/ 	.word	0xffffffff


	//   ....[1]....
        /*0160*/ 	.word	0xffffffff


	//   ....[2]....
        /*0164*/ 	.word	0xffffffff


	//   ....[3]....
        /*0168*/ 	.word	0xffffffff


	//   ....[4]....
        /*016c*/ 	.word	0xffffffff


	//   ....[5]....
        /*0170*/ 	.word	0xffffffff


	//   ....[6]....
        /*0174*/ 	.word	0xffffffff


	//   ....[7]....
        /*0178*/ 	.word	0xffffffff


	//   ....[8]....
        /*017c*/ 	.word	0xffffffff


	//   ....[9]....
        /*0180*/ 	.word	0xffffffff


	//   ....[10]....
        /*0184*/ 	.word	0xffffffff


	//   ....[11]....
        /*0188*/ 	.word	0xffffffff


	//   ....[12]....
        /*018c*/ 	.word	0xffffffff


	//   ....[13]....
        /*0190*/ 	.word	0xffffffff


	//   ....[14]....
        /*0194*/ 	.word	0xffffffff


	//   ....[15]....
        /*0198*/ 	.word	0xffffffff


	//   ....[16]....
        /*019c*/ 	.word	0x0500000c


	//   ....[17]....
        /*01a0*/ 	.word	0x0500000c


	//   ....[18]....
        /*01a4*/ 	.word	0x0500000c


	//   ....[19]....
        /*01a8*/ 	.word	0x0500000c


	//   ....[20]....
        /*01ac*/ 	.word	0x0500000c


	//----- nvinfo : EIATTR_COOP_GROUP_INSTR_OFFSETS
	.align		4
.L_26715:
        /*01b0*/ 	.byte	0x04, 0x28
        /*01b2*/ 	.short	(.L_26717 - .L_26716)


	//   ....[0]....
.L_26716:
        /*01b4*/ 	.word	0x00001420


	//   ....[1]....
        /*01b8*/ 	.word	0x00001440


	//   ....[2]....
        /*01bc*/ 	.word	0x00001650


	//   ....[3]....
        /*01c0*/ 	.word	0x00001670


	//   ....[4]....
        /*01c4*/ 	.word	0x00001690


	//   ....[5]....
        /*01c8*/ 	.word	0x00001780


	//   ....[6]....
        /*01cc*/ 	.word	0x000017b0


	//   ....[7]....
        /*01d0*/ 	.word	0x000017f0


	//   ....[8]....
        /*01d4*/ 	.word	0x00002620


	//   ....[9]....
        /*01d8*/ 	.word	0x00002650


	//   ....[10]....
        /*01dc*/ 	.word	0x00002670


	//   ....[11]....
        /*01e0*/ 	.word	0x00002690


	//   ....[12]....
        /*01e4*/ 	.word	0x000026b0


	//   ....[13]....
        /*01e8*/ 	.word	0x00002700


	//   ....[14]....
        /*01ec*/ 	.word	0x00002720


	//   ....[15]....
        /*01f0*/ 	.word	0x00002740


	//   ....[16]....
        /*01f4*/ 	.word	0x000048d0


	//   ....[17]....
        /*01f8*/ 	.word	0x00004970


	//   ....[18]....
        /*01fc*/ 	.word	0x00004a00


	//   ....[19]....
        /*0200*/ 	.word	0x00004a90


	//   ....[20]....
        /*0204*/ 	.word	0x00004b00


	//----- nvinfo : EIATTR_VRC_CTA_INIT_COUNT
	.align		4
.L_26717:
        /*0208*/ 	.byte	0x02, 0x4a
	.zero		1
	.zero		1


	//----- nvinfo : EIATTR_EXIT_INSTR_OFFSETS
	.align		4
        /*020c*/ 	.byte	0x04, 0x1c
        /*020e*/ 	.short	(.L_26719 - .L_26718)


	//   ....[0]....
.L_26718:
        /*0210*/ 	.word	0x000046e0


	//   ....[1]....
        /*0214*/ 	.word	0x00004870


	//----- nvinfo : EIATTR_CRS_STACK_SIZE
	.align		4
.L_26719:
        /*0218*/ 	.byte	0x04, 0x1e
        /*021a*/ 	.short	(.L_26721 - .L_26720)
.L_26720:
        /*021c*/ 	.word	0x00000000


	//----- nvinfo : EIATTR_CBANK_PARAM_SIZE
	.align		4
.L_26721:
        /*0220*/ 	.byte	0x03, 0x19
        /*0222*/ 	.short	0x007c


	//----- nvinfo : EIATTR_PARAM_CBANK
	.align		4
        /*0224*/ 	.byte	0x04, 0x0a
        /*0226*/ 	.short	(.L_26723 - .L_26722)
	.align		4
.L_26722:
        /*0228*/ 	.word	index@(.nv.constant0._ZN4vllm25paged_attention_v1_kernelIttLi192ELi8ELi128ELNS_18Fp8KVCacheDataTypeE0ELb0EEEvPT_PKS2_PKT0_S8_ifPKiSA_iPKfiiiSC_SC_iiiii)
        /*022c*/ 	.short	0x0380
        /*022e*/ 	.short	0x007c


	//----- nvinfo : EIATTR_SW_WAR
	.align		4
.L_26723:
        /*0230*/ 	.byte	0x04, 0x36
        /*0232*/ 	.short	(.L_26725 - .L_26724)
.L_26724:
        /*0234*/ 	.word	0x00000008
.L_26725:


//--------------------- .nv.info._ZN4vllm25paged_attention_v1_kernelIttLi128ELi8ELi128ELNS_18Fp8KVCacheDataTypeE0ELb0EEEvPT_PKS2_PKT0_S8_ifPKiSA_iPKfiiiSC_SC_iiiii --------------------------
	.section	.nv.info._ZN4vllm25paged_attention_v1_kernelIttLi128ELi8ELi128ELNS_18Fp8KVCacheDataTypeE0ELb0EEEvPT_PKS2_PKT0_S8_ifPKiSA_iPKfiiiSC_SC_iiiii,"",@"SHT_CUDA_INFO"
	.sectionflags	@""
	.align	4


	//----- nvinfo : EIATTR_CUDA_API_VERSION
	.align		4
        /*0000*/ 	.byte	0x04, 0x37
        /*0002*/ 	.short	(.L_26727 - .L_26726)
.L_26726:
        /*0004*/ 	.word	0x00000082


	//----- nvinfo : EIATTR_KPARAM_INFO
	.align		4
.L_26727:
        /*0008*/ 	.byte	0x04, 0x17
        /*000a*/ 	.short	(.L_26729 - .L_26728)
.L_26728:
        /*000c*/ 	.word	0x00000000
        /*0010*/ 	.short	0x0013
        /*0012*/ 	.short	0x0078
        /*0014*/ 	.byte	0x00, 0xf0, 0x11, 0x00


	//----- nvinfo : EIATTR_KPARAM_INFO
	.align		4
.L_26729:
        /*0018*/ 	.byte	0x04, 0x17
        /*001a*/ 	.short	(.L_26731 - .L_26730)
.L_26730:
        /*001c*/ 	.word	0x00000000
        /*0020*/ 	.short	0x0012
        /*0022*/ 	.short	0x0074
        /*0024*/ 	.byte	0x00, 0xf0, 0x11, 0x00


	//----- nvinfo : EIATTR_KPARAM_INFO
	.align		4
.L_26731:
        /*0028*/ 	.byte	0x04, 0x17
        /*002a*/ 	.short	(.L_26733 - .L_26732)
.L_26732:
        /*002c*/ 	.word	0x00000000
        /*0030*/ 	.short	0x0011
        /*0032*/ 	.short	0x0070
        /*0034*/ 	.byte	0x00, 0xf0, 0x11, 0x00


	//----- nvinfo : EIATTR_KPARAM_INFO
	.align		4
.L_26733:
        /*0038*/ 	.byte	0x04, 0x17
        /*003a*/ 	.short	(.L_26735 - .L_26734)
.L_26734:
        /*003c*/ 	.word	0x00000000
        /*0040*/ 	.short	0x0010
        /*0042*/ 	.short	0x006c
        /*0044*/ 	.byte	0x00, 0xf0, 0x11, 0x00


	//----- nvinfo : EIATTR_KPARAM_INFO
	.align		4
.L_26735:
        /*0048*/ 	.byte	0x04, 0x17
        /*004a*/ 	.short	(.L_26737 - .L_26736)
.L_26736:
        /*004c*/ 	.word	0x00000000
        /*0050*/ 	.short	0x000f
        /*0052*/ 	.short	0x0068
        /*0054*/ 	.byte	0x00, 0xf0, 0x11, 0x00


	//----- nvinfo : EIATTR_KPARAM_INFO
	.align		4
.L_26737:
        /*0058*/ 	.byte	0x04, 0x17
        /*005a*/ 	.short	(.L_26739 - .L_26738)
.L_26738:
        /*005c*/ 	.word	0x00000000
        /*0060*/ 	.short	0x000e
        /*0062*/ 	.short	0x0060
        /*0064*/ 	.byte	0x00, 0xf5, 0x21, 0x00


	//----- nvinfo : EIATTR_KPARAM_INFO
	.align		4
.L_26739:
        /*0068*/ 	.byte	0x04, 0x17
        /*006a*/ 	.short	(.L_26741 - .L_26740)
.L_26740:
        /*006c*/ 	.word	0x00000000
        /*0070*/ 	.short	0x000d
        /*0072*/ 	.short	0x0058
        /*0074*/ 	.byte	0x00, 0xf5, 0x21, 0x00


	//----- nvinfo : EIATTR_KPARAM_INFO
	.align		4
.L_26741:
        /*0078*/ 	.byte	0x04, 0x17
        /*007a*/ 	.short	(.L_26743 - .L_26742)
.L_26742:
        /*007c*/ 	.word	0x00000000
        /*0080*/ 	.short	0x000c
        /*0082*/ 	.short	0x0050
        /*0084*/ 	.byte	0x00, 0xf0, 0x11, 0x00


	//----- nvinfo : EIATTR_KPARAM_INFO
	.align		4
.L_26743:
        /*0088*/ 	.byte	0x04, 0x17
        /*008a*/ 	.short	(.L_26745 - .L_26744)
.L_26744:
        /*008c*/ 	.word	0x00000000
        /*0090*/ 	.short	0x000b
        /*0092*/ 	.short	0x004c
        /*0094*/ 	.byte	0x00, 0xf0, 0x11, 0x00


	//----- nvinfo : EIATTR_KPARAM_INFO
	.align		4
.L_26745:
        /*0098*/ 	.byte	0x04, 0x17
        /*009a*/ 	.short	(.L_26747 - .L_26746)
.L_26746:
        /*009c*/ 	.word	0x00000000
        /*00a0*/ 	.short	0x000a
        /*00a2*/ 	.short	0x0048
        /*00a4*/ 	.byte	0x00, 0xf0, 0x11, 0x00


	//----- nvinfo : EIATTR_KPARAM_INFO
	.align		4
.L_26747:
        /*00a8*/ 	.byte	0x04, 0x17
        /*00aa*/ 	.short	(.L_26749 - .L_26748)
.L_26748:
        /*00ac*/ 	.word	0x00000000
        /*00b0*/ 	.short	0x0009
        /*00b2*/ 	.short	0x0040
        /*00b4*/ 	.byte	0x00, 0xf5, 0x21, 0x00


	//----- nvinfo : EIATTR_KPARAM_INFO
	.align		4
.L_26749:
        /*00b8*/ 	.byte	0x04, 0x17
        /*00ba*/ 	.short	(.L_26751 - .L_26750)
.L_26750:
        /*00bc*/ 	.word	0x00000000
        /*00c0*/ 	.short	0x0008
        /*00c2*/ 	.short	0x0038
        /*00c4*/ 	.byte	0x00, 0xf0, 0x11, 0x00


	//----- nvinfo : EIATTR_KPARAM_INFO
	.align		4
.L_26751:
        /*00c8*/ 	.byte	0x04, 0x17
        /*00ca*/ 	.short	(.L_26753 - .L_26752)
.L_26752:
        /*00cc*/ 	.word	0x00000000
        /*00d0*/ 	.short	0x0007
        /*00d2*/ 	.short	0x0030
        /*00d4*/ 	.byte	0x00, 0xf5, 0x21, 0x00


	//----- nvinfo : EIATTR_KPARAM_INFO
	.align		4
.L_26753:
        /*00d8*/ 	.byte	0x04, 0x17
        /*00da*/ 	.short	(.L_26755 - .L_26754)
.L_26754:
        /*00dc*/ 	.word	0x00000000
        /*00e0*/ 	.short	0x0006
        /*00e2*/ 	.short	0x0028
        /*00e4*/ 	.byte	0x00, 0xf5, 0x21, 0x00


	//----- nvinfo : EIATTR_KPARAM_INFO
	.align		4
.L_26755:
        /*00e8*/ 	.byte	0x04, 0x17
        /*00ea*/ 	.short	(.L_26757 - .L_26756)
.L_26756:
        /*00ec*/ 	.word	0x00000000
        /*00f0*/ 	.short	0x0005
        /*00f2*/ 	.short	0x0024
        /*00f4*/ 	.byte	0x00, 0xf0, 0x11, 0x00


	//----- nvinfo : EIATTR_KPARAM_INFO
	.align		4
.L_26757:
        /*00f8*/ 	.byte	0x04, 0x17
        /*00fa*/ 	.short	(.L_26759 - .L_26758)
.L_26758:
        /*00fc*/ 	.word	0x00000000
        /*0100*/ 	.short	0x0004
        /*0102*/ 	.short	0x0020
        /*0104*/ 	.byte	0x00, 0xf0, 0x11, 0x00


	//----- nvinfo : EIATTR_KPARAM_INFO
	.align		4
.L_26759:
        /*0108*/ 	.byte	0x04, 0x17
        /*010a*/ 	.short	(.L_26761 - .L_26760)
.L_26760:
        /*010c*/ 	.word	0x00000000
        /*0110*/ 	.short	0x0003
        /*0112*/ 	.short	0x0018
        /*0114*/ 	.byte	0x00, 0xf5, 0x21, 0x00


	//----- nvinfo : EIATTR_KPARAM_INFO
	.align		4
.L_26761:
        /*0118*/ 	.byte	0x04, 0x17
        /*011a*/ 	.short	(.L_26763 - .L_26762)
.L_26762:
        /*011c*/ 	.word	0x00000000
        /*0120*/ 	.short	0x0002
        /*0122*/ 	.short	0x0010
        /*0124*/ 	.byte	0x00, 0xf5, 0x21, 0x00


	//----- nvinfo : EIATTR_KPARAM_INFO
	.align		4
.L_26763:
        /*0128*/ 	.byte	0x04, 0x17
        /*012a*/ 	.short	(.L_26765 - .L_26764)
.L_26764:
        /*012c*/ 	.word	0x00000000
        /*0130*/ 	.short	0x0001
        /*0132*/ 	.short	0x0008
        /*0134*/ 	.byte	0x00, 0xf5, 0x21, 0x00


	//----- nvinfo : EIATTR_KPARAM_INFO
	.align		4
.L_26765:
        /*0138*/ 	.byte	0x04, 0x17
        /*013a*/ 	.short	(.L_26767 - .L_26766)
.L_26766:
        /*013c*/ 	.word	0x00000000
        /*0140*/ 	.short	0x0000
        /*0142*/ 	.short	0x0000
        /*0144*/ 	.byte	0x00, 0xf5, 0x21, 0x00


	//----- nvinfo : EIATTR_SPARSE_MMA_MASK
	.align		4
.L_26767:
        /*0148*/ 	.byte	0x03, 0x50
        /*014a*/ 	.short	0x0000


	//----- nvinfo : EIATTR_MAXREG_COUNT
	.align		4
        /*014c*/ 	.byte	0x03, 0x1b
        /*014e*/ 	.short	0x00ff


	//----- nvinfo : EIATTR_NUM_BARRIERS
	.align		4
        /*0150*/ 	.byte	0x02, 0x4c
        /*0152*/ 	.byte	0x01
	.zero		1


	//----- nvinfo : EIATTR_MERCURY_ISA_VERSION
	.align		4
        /*0154*/ 	.byte	0x03, 0x5f
        /*0156*/ 	.short	0x0101


	//----- nvinfo : EIATTR_COOP_GROUP_MASK_REGIDS
	.align		4
        /*0158*/ 	.byte	0x04, 0x29
        /*015a*/ 	.short	(.L_26769 - .L_26768)


	//   ....[0]....
.L_26768:
        /*015c*/ 	.word	0xffffffff


	//   ....[1]....
        /*0160*/ 	.word	0xffffffff


	//   ....[2]....
        /*0164*/ 	.word	0xffffffff


	//   ....[3]....
        /*0168*/ 	.word	0xffffffff


	//   ....[4]....
        /*016c*/ 	.word	0xffffffff


	//   ....[5]....
        /*0170*/ 	.word	0xffffffff


	//   ....[6]....
        /*0174*/ 	.word	0xffffffff


	//   ....[7]....
        /*0178*/ 	.word	0xffffffff


	//   ....[8]....
        /*017c*/ 	.word	0xffffffff


	//   ....[9]....
        /*0180*/ 	.word	0xffffffff


	//   ....[10]....
        /*0184*/ 	.word	0xffffffff


	//   ....[11]....
        /*0188*/ 	.word	0xffffffff


	//   ....[12]....
        /*018c*/ 	.word	0xffffffff


	//   ....[13]....
        /*0190*/ 	.word	0xffffffff


	//   ....[14]....
        /*0194*/ 	.word	0xffffffff


	//   ....[15]....
        /*0198*/ 	.word	0xffffffff


	//   ....[16]....
        /*019c*/ 	.word	0x0500000b


	//   ....[17]....
        /*01a0*/ 	.word	0x0500000b


	//   ....[18]....
        /*01a4*/ 	.word	0x0500000b


	//   ....[19]....
        /*01a8*/ 	.word	0x0500000b


	//   ....[20]....
        /*01ac*/ 	.word	0x0500000b


	//----- nvinfo : EIATTR_COOP_GROUP_INSTR_OFFSETS
	.align		4
.L_26769:
        /*01b0*/ 	.byte	0x04, 0x28
        /*01b2*/ 	.short	(.L_26771 - .L_26770)


	//   ....[0]....
.L_26770:
        /*01b4*/ 	.word	0x000010b0


	//   ....[1]....
        /*01b8*/ 	.word	0x000010d0


	//   ....[2]....
        /*01bc*/ 	.word	0x000012b0


	//   ....[3]....
        /*01c0*/ 	.word	0x000012d0


	//   ....[4]....
        /*01c4*/ 	.word	0x000012f0


	//   ....[5]....
        /*01c8*/ 	.word	0x000013e0


	//   ....[6]....
        /*01cc*/ 	.word	0x00001400


	//   ....[7]....
        /*01d0*/ 	.word	0x00001440


	//   ....[8]....
        /*01d4*/ 	.word	0x00002280


	//   ....[9]....
        /*01d8*/ 	.word	0x000022b0


	//   ....[10]....
        /*01dc*/ 	.word	0x000022d0


	//   ....[11]....
        /*01e0*/ 	.word	0x000022f0


	//   ....[12]....
        /*01e4*/ 	.word	0x00002310


	//   ....[13]....
        /*01e8*/ 	.word	0x00002360


	//   ....[14]....
        /*01ec*/ 	.word	0x00002380


	//   ....[15]....
        /*01f0*/ 	.word	0x000023a0


	//   ....[16]....
        /*01f4*/ 	.word	0x00004030


	//   ....[17]....
        /*01f8*/ 	.word	0x000040d0


	//   ....[18]....
        /*01fc*/ 	.word	0x00004170


	//   ....[19]....
        /*0200*/ 	.word	0x00004210


	//   ....[20]....
        /*0204*/ 	.word	0x00004280


	//----- nvinfo : EIATTR_VRC_CTA_INIT_COUNT
	.align		4
.L_26771:
        /*0208*/ 	.byte	0x02, 0x4a
	.zero		1
	.zero		1


	//----- nvinfo : EIATTR_EXIT_INSTR_OFFSETS
	.align		4
        /*020c*/ 	.byte	0x04, 0x1c
        /*020e*/ 	.short	(.L_26773 - .L_26772)


	//   ....[0]....
.L_26772:
        /*0210*/ 	.word	0x00003e80


	//   ....[1]....
        /*0214*/ 	.word	0x00003fc0


	//----- nvinfo : EIATTR_CRS_STACK_SIZE
	.align		4
.L_26773:
        /*0218*/ 	.byte	0x04, 0x1e
        /*021a*/ 	.short	(.L_26775 - .L_26774)
.L_26774:
        /*021c*/ 	.word	0x00000000


	//----- nvinfo : EIATTR_CBANK_PARAM_SIZE
	.align		4
.L_26775:
        /*0220*/ 	.byte	0x03, 0x19
        /*0222*/ 	.short	0x007c


	//----- nvinfo : EIATTR_PARAM_CBANK
	.align		4
        /*0224*/ 	.byte	0x04, 0x0a
        /*0226*/ 	.short	(.L_26777 - .L_26776)
	.align		4
.L_26776:
        /*0228*/ 	.word	index@(.nv.constant0._ZN4vllm25paged_attention_v1_kernelIttLi128ELi8ELi128ELNS_18Fp8KVCacheDataTypeE0ELb0EEEvPT_PKS2_PKT0_S8_ifPKiSA_iPKfiiiSC_SC_iiiii)
        /*022c*/ 	.short	0x0380
        /*022e*/ 	.short	0x007c


	//----- nvinfo : EIATTR_SW_WAR
	.align		4
.L_26777:
        /*0230*/ 	.byte	0x04, 0x36
        /*0232*/ 	.short	(.L_26779 - .L_26778)
.L_26778:
        /*0234*/ 	.word	0x00000008
.L_26779:


//--------------------- .nv.info._ZN4vllm25paged_attention_v1_kernelIttLi120ELi8ELi128ELNS_18Fp8KVCacheDataTypeE0ELb0EEEvPT_PKS2_PKT0_S8_ifPKiSA_iPKfiiiSC_SC_iiiii --------------------------
	.section	.nv.info._ZN4vllm25paged_attention_v1_kernelIttLi120ELi8ELi128ELNS_18Fp8KVCacheDataTypeE0ELb0EEEvPT_PKS2_PKT0_S8_ifPKiSA_iPKfiiiSC_SC_iiiii,"",@"SHT_CUDA_INFO"
	.sectionflags	@""
	.align	4


	//----- nvinfo : EIATTR_CUDA_API_VERSION
	.align		4
        /*0000*/ 	.byte	0x04, 0x37
        /*0002*/ 	.short	(.L_26781 - .L_26780)
.L_26780:
        /*0004*/ 	.word	0x00000082


	//----- nvinfo : EIATTR_KPARAM_INFO
	.align		4
.L_26781:
        /*0008*/ 	.byte	0x04, 0x17
        /*000a*/ 	.short	(.L_26783 - .L_26782)
.L_26782:
        /*000c*/ 	.word	0x00000000
        /*0010*/ 	.short	0x0013
        /*0012*/ 	.short	0x0078
        /*0014*/ 	.byte	0x00, 0xf0, 0x11, 0x00


	//----- nvinfo : EIATTR_KPARAM_INFO
	.align		4
.L_26783:
        /*0018*/ 	.byte	0x04, 0x17
        /*001a*/ 	.short	(.L_26785 - .L_26784)
.L_26784:
        /*001c*/ 	.word	0x00000000
        /*0020*/ 	.short	0x0012
        /*0022*/ 	.short	0x0074
        /*0024*/ 	.byte	0x00, 0xf0, 0x11, 0x00


	//----- nvinfo : EIATTR_KPARAM_INFO
	.align		4
.L_26785:
        /*0028*/ 	.byte	0x04, 0x17
        /*002a*/ 	.short	(.L_26787 - .L_26786)
.L_26786:
        /*002c*/ 	.word	0x00000000
        /*0030*/ 	.short	0x0011
        /*0032*/ 	.short	0x0070
        /*0034*/ 	.byte	0x00, 0xf0, 0x11, 0x00


	//----- nvinfo : EIATTR_KPARAM_INFO
	.align		4
.L_26787:
        /*0038*/ 	.byte	0x04, 0x17
        /*003a*/ 	.short	(.L_26789 - .L_26788)
.L_26788:
        /*003c*/ 	.word	0x00000000
        /*0040*/ 	.short	0x0010
        /*0042*/ 	.short	0x006c
        /*0044*/ 	.byte	0x00, 0xf0, 0x11, 0x00


	//----- nvinfo : EIATTR_KPARAM_INFO
	.align		4
.L_26789:
        /*0048*/ 	.byte	0x04, 0x17
        /*004a*/ 	.short	(.L_26791 - .L_26790)
.L_26790:
        /*004c*/ 	.word	0x00000000
        /*0050*/ 	.short	0x000f
        /*0052*/ 	.short	0x0068
        /*0054*/ 	.byte	0x00, 0xf0, 0x11, 0x00


	//----- nvinfo : EIATTR_KPARAM_INFO
	.align		4
.L_26791:
        /*0058*/ 	.byte	0x04, 0x17
        /*005a*/ 	.short	(.L_26793 - .L_26792)
.L_26792:
        /*005c*/ 	.word	0x00000000
        /*0060*/ 	.short	0x000e
        /*0062*/ 	.short	0x0060
        /*0064*/ 	.byte	0x00, 0xf5, 0x21, 0x00


	//----- nvinfo : EIATTR_KPARAM_INFO
	.align		4
.L_26793:
        /*0068*/ 	.byte	0x04, 0x17
        /*006a*/ 	.short	(.L_26795 - .L_26794)
.L_26794:
        /*006c*/ 	.word	0x00000000
        /*0070*/ 	.short	0x000d
        /*0072*/ 	.short	0x0058
        /*0074*/ 	.byte	0x00, 0xf5, 0x21, 0x00


	//----- nvinfo : EIATTR_KPARAM_INFO
	.align		4
.L_26795:
        /*0078*/ 	.byte	0x04, 0x17
        /*007a*/ 	.short	(.L_26797 - .L_26796)
.L_26796:
        /*007c*/ 	.word	0x00000000
        /*0080*/ 	.short	0x000c
        /*0082*/ 	.short	0x0050
        /*0084*/ 	.byte	0x00, 0xf0, 0x11, 0x00


	//----- nvinfo : EIATTR_KPARAM_INFO
	.align		4
.L_26797:
        /*0088*/ 	.byte	0x04, 0x17
        /*008a*/ 	.short	(.L_26799 - .L_26798)
.L_26798:
        /*008c*/ 	.word	0x00000000
        /*0090*/ 	.short	0x000b
        /*0092*/ 	.short	0x004c
        /*0094*/ 	.byte	0x00, 0xf0, 0x11, 0x00


	//----- nvinfo : EIATTR_KPARAM_INFO
	.align		4
.L_26799:
        /*0098*/ 	.byte	0x04, 0x17
        /*009a*/ 	.short	(.L_26801 - .L_26800)
.L_26800:
        /*009c*/ 	.word	0x00000000
        /*00a0*/ 	.short	0x000a
        /*00a2*/ 	.short	0x0048
        /*00a4*/ 	.byte	0x00, 0xf0, 0x11, 0x00


	//----- nvinfo : EIATTR_KPARAM_INFO
	.align		4
.L_26801:
        /*00a8*/ 	.byte	0x04, 0x17
        /*00aa*/ 	.short	(.L_26803 - .L_26802)
.L_26802:
        /*00ac*/ 	.word	0x00000000
        /*00b0*/ 	.short	0x0009
        /*00b2*/ 	.short	0x0040
        /*00b4*/ 	.byte	0x00, 0xf5, 0x21, 0x00


	//----- nvinfo : EIATTR_KPARAM_INFO
	.align		4
.L_26803:
        /*00b8*/ 	.byte	0x04, 0x17
        /*00ba*/ 	.short	(.L_26805 - .L_26804)
.L_26804:
        /*00bc*/ 	.word	0x00000000
        /*00c0*/ 	.short	0x0008
        /*00c2*/ 	.short	0x0038
        /*00c4*/ 	.byte	0x00, 0xf0, 0x11, 0x00


	//----- nvinfo : EIATTR_KPARAM_INFO
	.align		4
.L_26805:
        /*00c8*/ 	.byte	0x04, 0x17
        /*00ca*/ 	.short	(.L_26807 - .L_26806)
.L_26806:
        /*00cc*/ 	.word	0x00000000
        /*00d0*/ 	.short	0x0007
        /*00d2*/ 	.short	0x0030
        /*00d4*/ 	.byte	0x00, 0xf5, 0x21, 0x00


	//----- nvinfo : EIATTR_KPARAM_INFO
	.align		4
.L_26807:
        /*00d8*/ 	.byte	0x04, 0x17
        /*00da*/ 	.short	(.L_26809 - .L_26808)
.L_26808:
        /*00dc*/ 	.word	0x00000000
        /*00e0*/ 	.short	0x0006
        /*00e2*/ 	.short	0x0028
        /*00e4*/ 	.byte	0x00, 0xf5, 0x21, 0x00


	//----- nvinfo : EIATTR_KPARAM_INFO
	.align		4
.L_26809:
        /*00e8*/ 	.byte	0x04, 0x17
        /*00ea*/ 	.short	(.L_26811 - .L_26810)
.L_26810:
        /*00ec*/ 	.word	0x00000000
        /*00f0*/ 	.short	0x0005
        /*00f2*/ 	.short	0x0024
        /*00f4*/ 	.byte	0x00, 0xf0, 0x11, 0x00


	//----- nvinfo : EIATTR_KPARAM_INFO
	.align		4
.L_26811:
        /*00f8*/ 	.byte	0x04, 0x17
        /*00fa*/ 	.short	(.L_26813 - .L_26812)
.L_26812:
        /*00fc*/ 	.word	0x00000000
        /*0100*/ 	.short	0x0004
        /*0102*/ 	.short	0x0020
        /*0104*/ 	.byte	0x00, 0xf0, 0x11, 0x00


	//----- nvinfo : EIATTR_KPARAM_INFO
	.align		4
.L_26813:
        /*0108*/ 	.byte	0x04, 0x17
        /*010a*/ 	.short	(.L_26815 - .L_26814)
.L_26814:
        /*010c*/ 	.word	0x00000000
        /*0110*/ 	.short	0x0003
        /*0112*/ 	.short	0x0018
        /*0114*/ 	.byte	0x00, 0xf5, 0x21, 0x00


	//----- nvinfo : EIATTR_KPARAM_INFO
	.align		4
.L_26815:
        /*0118*/ 	.byte	0x04, 0x17
        /*011a*/ 	.short	(.L_26817 - .L_26816)
.L_26816:
        /*011c*/ 	.word	0x00000000
        /*0120*/ 	.short	0x0002
        /*0122*/ 	.short	0x0010
        /*0124*/ 	.byte	0x00, 0xf5, 0x21, 0x00


	//----- nvinfo : EIATTR_KPARAM_INFO
	.align		4
.L_26817:
        /*0128*/ 	.byte	0x04, 0x17
        /*012a*/ 	.short	(.L_26819 - .L_26818)
.L_26818:
        /*012c*/ 	.word	0x00000000
        /*0130*/ 	.short	0x0001
        /*0132*/ 	.short	0x0008
        /*0134*/ 	.byte	0x00, 0xf5, 0x21, 0x00


	//----- nvinfo : EIATTR_KPARAM_INFO
	.align		4
.L_26819:
        /*0138*/ 	.byte	0x04, 0x17
        /*013a*/ 	.short	(.L_26821 - .L_26820)
.L_26820:
        /*013c*/ 	.word	0x00000000
        /*0140*/ 	.short	0x0000
        /*0142*/ 	.short	0x0000
        /*0144*/ 	.byte	0x00, 0xf5, 0x21, 0x00


	//----- nvinfo : EIATTR_SPARSE_MMA_MASK
	.align		4
.L_26821:
        /*0148*/ 	.byte	0x03, 0x50
        /*014a*/ 	.short	0x0000


	//----- nvinfo : EIATTR_MAXREG_COUNT
	.align		4
        /*014c*/ 	.byte	0x03, 0x1b
        /*014e*/ 	.short	0x00ff


	//----- nvinfo : EIATTR_NUM_BARRIERS
	.align		4
        /*0150*/ 	.byte	0x02, 0x4c
        /*0152*/ 	.byte	0x01
	.zero		1


	//----- nvinfo : EIATTR_MERCURY_ISA_VERSION
	.align		4
        /*0154*/ 	.byte	0x03, 0x5f
        /*0156*/ 	.short	0x0101


	//----- nvinfo : EIATTR_COOP_GROUP_MASK_REGIDS
	.align		4
        /*0158*/ 	.byte	0x04, 0x29
        /*015a*/ 	.short	(.L_26823 - .L_26822)


	//   ....[0]....
.L_26822:
        /*015c*/ 	.word	0xffffffff


	//   ....[1]....
        /*0160*/ 	.word	0xffffffff


	//   ....[2]....
        /*0164*/ 	.word	0xffffffff


	//   ....[3]....
        /*0168*/ 	.word	0xffffffff


	//   ....[4]....
        /*016c*/ 	.word	0xffffffff


	//   ....[5]....
        /*0170*/ 	.word	0xffffffff


	//   ....[6]....
        /*0174*/ 	.word	0xffffffff


	//   ....[7]....
        /*0178*/ 	.word	0xffffffff


	//   ....[8]....
        /*017c*/ 	.word	0xffffffff


	//   ....[9]....
        /*0180*/ 	.word	0xffffffff


	//   ....[10]....
        /*0184*/ 	.word	0xffffffff


	//   ....[11]....
        /*0188*/ 	.word	0xffffffff


	//   ....[12]....
        /*018c*/ 	.word	0xffffffff


	//   ....[13]....
        /*0190*/ 	.word	0xffffffff


	//   ....[14]....
        /*0194*/ 	.word	0xffffffff


	//   ....[15]....
        /*0198*/ 	.word	0xffffffff


	//   ....[16]....
        /*019c*/ 	.word	0x05000013


	//   ....[17]....
        /*01a0*/ 	.word	0x05000013


	//   ....[18]....
        /*01a4*/ 	.word	0x05000013


	//   ....[19]....
        /*01a8*/ 	.word	0x05000013


	//   ....[20]....
        /*01ac*/ 	.word	0x05000013


	//----- nvinfo : EIATTR_COOP_GROUP_INSTR_OFFSETS
	.align		4
.L_26823:
        /*01b0*/ 	.byte	0x04, 0x28
        /*01b2*/ 	.short	(.L_26825 - .L_26824)


	//   ....[0]....
.L_26824:
        /*01b4*/ 	.word	0x000010e0


	//   ....[1]....
        /*01b8*/ 	.word	0x00001100


	//   ....[2]....
        /*01bc*/ 	.word	0x000012e0


	//   ....[3]....
        /*01c0*/ 	.word	0x00001300


	//   ....[4]....
        /*01c4*/ 	.word	0x00001320


	//   ....[5]....
        /*01c8*/ 	.word	0x00001410


	//   ....[6]....
        /*01cc*/ 	.word	0x00001430


	//   ....[7]....
        /*01d0*/ 	.word	0x00001470


	//   ....[8]....
        /*01d4*/ 	.word	0x000022b0


	//   ....[9]....
        /*01d8*/ 	.word	0x000022e0


	//   ....[10]....
        /*01dc*/ 	.word	0x00002300


	//   ....[11]....
        /*01e0*/ 	.word	0x00002320


	//   ....[12]....
        /*01e4*/ 	.word	0x00002340


	//   ....[13]....
        /*01e8*/ 	.word	0x00002390


	//   ....[14]....
        /*01ec*/ 	.word	0x000023b0


	//   ....[15]....
        /*01f0*/ 	.word	0x000023d0


	//   ....[16]....
        /*01f4*/ 	.word	0x00004010


	//   ....[17]....
        /*01f8*/ 	.word	0x000040b0


	//   ....[18]....
        /*01fc*/ 	.word	0x00004150


	//   ....[19]....
        /*0200*/ 	.word	0x000041f0


	//   ....[20]....
        /*0204*/ 	.word	0x00004260


	//----- nvinfo : EIATTR_VRC_CTA_INIT_COUNT
	.align		4
.L_26825:
        /*0208*/ 	.byte	0x02, 0x4a
	.zero		1
	.zero		1


	//----- nvinfo : EIATTR_EXIT_INSTR_OFFSETS
	.align		4
        /*020c*/ 	.byte	0x04, 0x1c
        /*020e*/ 	.short	(.L_26827 - .L_26826)


	//   ....[0]....
.L_26826:
        /*0210*/ 	.word	0x00003e40


	//   ....[1]....
        /*0214*/ 	.word	0x00003f70


	//   ....[2]....
        /*0218*/ 	.word	0x00003fa0


	//----- nvinfo : EIATTR_CRS_STACK_SIZE
	.align		4
.L_26827:
        /*021c*/ 	.byte	0x04, 0x1e
        /*021e*/ 	.short	(.L_26829 - .L_26828)
.L_26828:
        /*0220*/ 	.word	0x00000000


	//----- nvinfo : EIATTR_CBANK_PARAM_SIZE
	.align		4
.L_26829:
        /*0224*/ 	.byte	0x03, 0x19
        /*0226*/ 	.short	0x007c


	//----- nvinfo : EIATTR_PARAM_CBANK
	.align		4
        /*0228*/ 	.byte	0x04, 0x0a
        /*022a*/ 	.short	(.L_26831 - .L_26830)
	.align		4
.L_26830:
        /*022c*/ 	.word	index@(.nv.constant0._ZN4vllm25paged_attention_v1_kernelIttLi120ELi8ELi128ELNS_18Fp8KVCacheDataTypeE0ELb0EEEvPT_PKS2_PKT0_S8_ifPKiSA_iPKfiiiSC_SC_iiiii)
        /*0230*/ 	.short	0x0380
        /*0232*/ 	.short	0x007c


	//----- nvinfo : EIATTR_SW_WAR
	.align		4
.L_26831:
        /*0234*/ 	.byte	0x04, 0x36
        /*0236*/ 	.short	(.L_26833 - .L_26832)
.L_26832:
        /*0238*/ 	.word	0x00000008
.L_26833:


//--------------------- .nv.info._ZN4vllm25paged_attention_v1_kernelIttLi112ELi8ELi128ELNS_18Fp8KVCacheDataTypeE0ELb0EEEvPT_PKS2_PKT0_S8_ifPKiSA_iPKfiiiSC_SC_iiiii --------------------------
	.section	.nv.info._ZN4vllm25paged_attention_v1_kernelIttLi112ELi8ELi128ELNS_18Fp8KVCacheDataTypeE0ELb0EEEvPT_PKS2_PKT0_S8_ifPKiSA_iPKfiiiSC_SC_iiiii,"",@"SHT_CUDA_INFO"
	.sectionflags	@""
	.align	4


	//----- nvinfo : EIATTR_CUDA_API_VERSION
	.align		4
        /*0000*/ 	.byte	0x04, 0x37
        /*0002*/ 	.short	(.L_26835 - .L_26834)
.L_26834:
        /*0004*/ 	.word	0x00000082


	//----- nvinfo : EIATTR_KPARAM_INFO
	.align		4
.L_26835:
        /*0008*/ 	.byte	0x04, 0x17
        /*000a*/ 	.short	(.L_26837 - .L_26836)
.L_26836:
        /*000c*/ 	.word	0x00000000
        /*0010*/ 	.short	0x0013
        /*0012*/ 	.short	0x0078
        /*0014*/ 	.byte	0x00, 0xf0, 0x11, 0x00


	//----- nvinfo : EIATTR_KPARAM_INFO
	.align		4
.L_26837:
        /*0018*/ 	.byte	0x04, 0x17
        /*001a*/ 	.short	(.L_26839 - .L_26838)
.L_26838:
        /*001c*/ 	.word	0x00000000
        /*0020*/ 	.short	0x0012
        /*0022*/ 	.short	0x0074
        /*0024*/ 	.byte	0x00, 0xf0, 0x11, 0x00


	//----- nvinfo : EIATTR_KPARAM_INFO
	.align		4
.L_26839:
        /*0028*/ 	.byte	0x04, 0x17
        /*002a*/ 	.short	(.L_26841 - .L_26840)
.L_26840:
        /*002c*/ 	.word	0x00000000
        /*0030*/ 	.short	0x0011
        /*0032*/ 	.short	0x0070
        /*0034*/ 	.byte	0x00, 0xf0, 0x11, 0x00


	//----- nvinfo : EIATTR_KPARAM_INFO
	.align		4
.L_26841:
        /*0038*/ 	.byte	0x04, 0x17
        /*003a*/ 	.short	(.L_26843 - .L_26842)
.L_26842:
        /*003c*/ 	.word	0x00000000
        /*0040*/ 	.short	0x0010
        /*0042*/ 	.short	0x006c
        /*0044*/ 	.byte	0x00, 0xf0, 0x11, 0x00


	//----- nvinfo : EIATTR_KPARAM_INFO
	.align		4
.L_26843:
        /*0048*/ 	.byte	0x04, 0x17
        /*004a*/ 	.short	(.L_26845 - .L_26844)
.L_26844:
        /*004c*/ 	.word	0x00000000
        /*0050*/ 	.short	0x000f
        /*0052*/ 	.short	0x0068
        /*0054*/ 	.byte	0x00, 0xf0, 0x11, 0x00


	//----- nvinfo : EIATTR_KPARAM_INFO
	.align		4
.L_26845:
        /*0058*/ 	.byte	0x04, 0x17
        /*005a*/ 	.short	(.L_26847 - .L_26846)
.L_26846:
        /*005c*/ 	.word	0x00000000
        /*0060*/ 	.short	0x000e
        /*0062*/ 	.short	0x0060
        /*0064*/ 	.byte	0x00, 0xf5, 0x21, 0x00


	//----- nvinfo : EIATTR_KPARAM_INFO
	.align		4
.L_26847:
        /*0068*/ 	.byte	0x04, 0x17
        /*006a*/ 	.short	(.L_26849 - .L_26848)
.L_26848:
        /*006c*/ 	.word	0x00000000
        /*0070*/ 	.short	0x000d
        /*0072*/ 	.short	0x0058
        /*0074*/ 	.byte	0x00, 0xf5, 0x21, 0x00


	//----- nvinfo : EIATTR_KPARAM_INFO
	.align		4
.L_26849:
        /*0078*/ 	.byte	0x04, 0x17
        /*007a*/ 	.short	(.L_26851 - .L_26850)
.L_26850:
        /*007c*/ 	.word	0x00000000
        /*0080*/ 	.short	0x000c
        /*0082*/ 	.short	0x0050
        /*0084*/ 	.byte	0x00, 0xf0, 0x11, 0x00


	//----- nvinfo : EIATTR_KPARAM_INFO
	.align		4
.L_26851:
        /*0088*/ 	.byte	0x04, 0x17
        /*008a*/ 	.short	(.L_26853 - .L_26852)
.L_26852:
        /*008c*/ 	.word	0x00000000
        /*0090*/ 	.short	0x000b
        /*0092*/ 	.short	0x004c
        /*0094*/ 	.byte	0x00, 0xf0, 0x11, 0x00


	//----- nvinfo : EIATTR_KPARAM_INFO
	.align		4
.L_26853:
        /*0098*/ 	.byte	0x04, 0x17
        /*009a*/ 	.short	(.L_26855 - .L_26854)
.L_26854:
        /*009c*/ 	.word	0x00000000
        /*00a0*/ 	.short	0x000a
        /*00a2*/ 	.short	0x0048
        /*00a4*/ 	.byte	0x00, 0xf0, 0x11, 0x00


	//----- nvinfo : EIATTR_KPARAM_INFO
	.align		4
.L_26855:
        /*00a8*/ 	.byte	0x04, 0x17
        /*00aa*/ 	.short	(.L_26857 - .L_26856)
.L_26856:
        /*00ac*/ 	.word	0x00000000
        /*00b0*/ 	.short	0x0009
        /*00b2*/ 	.short	0x0040
        /*00b4*/ 	.byte	0x00, 0xf5, 0x21, 0x00


	//----- nvinfo : EIATTR_KPARAM_INFO
	.align		4
.L_26857:
        /*00b8*/ 	.byte	0x04, 0x17
        /*00ba*/ 	.short	(.L_26859 - .L_26858)
.L_26858:
        /*00bc*/ 	.word	0x00000000
        /*00c0*/ 	.short	0x0008
        /*00c2*/ 	.short	0x0038
        /*00c4*/ 	.byte	0x00, 0xf0, 0x11, 0x00


	//----- nvinfo : EIATTR_KPARAM_INFO
	.align		4
.L_26859:
        /*00c8*/ 	.byte	0x04, 0x17
        /*00ca*/ 	.short	(.L_26861 - .L_26860)
.L_26860:
        /*00cc*/ 	.word	0x00000000
        /*00d0*/ 	.short	0x0007
        /*00d2*/ 	.short	0x0030
        /*00d4*/ 	.byte	0x00, 0xf5, 0x21, 0x00


	//----- nvinfo : EIATTR_KPARAM_INFO
	.align		4
.L_26861:
        /*00d8*/ 	.byte	0x04, 0x17
        /*00da*/ 	.short	(.L_26863 - .L_26862)
.L_26862:
        /*00dc*/ 	.word	0x00000000
        /*00e0*/ 	.short	0x0006
        /*00e2*/ 	.short	0x0028
        /*00e4*/ 	.byte	0x00, 0xf5, 0x21, 0x00


	//----- nvinfo : EIATTR_KPARAM_INFO
	.align		4
.L_26863:
        /*00e8*/ 	.byte	0x04, 0x17
        /*00ea*/ 	.short	(.L_26865 - .L_26864)
.L_26864:
        /*00ec*/ 	.word	0x00000000
        /*00f0*/ 	.short	0x0005
        /*00f2*/ 	.short	0x0024
        /*00f4*/ 	.byte	0x00, 0xf0, 0x11, 0x00


	//----- nvinfo : EIATTR_KPARAM_INFO
	.align		4
.L_26865:
        /*00f8*/ 	.byte	0x04, 0x17
        /*00fa*/ 	.short	(.L_26867 - .L_26866)
.L_26866:
        /*00fc*/ 	.word	0x00000000
        /*0100*/ 	.short	0x0004
        /*0102*/ 	.short	0x0020
        /*0104*/ 	.byte	0x00, 0xf0, 0x11, 0x00


	//----- nvinfo : EIATTR_KPARAM_INFO
	.align		4
.L_26867:
        /*0108*/ 	.byte	0x04, 0x17
        /*010a*/ 	.short	(.L_26869 - .L_26868)
.L_26868:
        /*010c*/ 	.word	0x00000000
        /*0110*/ 	.short	0x0003
        /*0112*/ 	.short	0x0018
        /*0114*/ 	.byte	0x00, 0xf5, 0x21, 0x00


	//----- nvinfo : EIATTR_KPARAM_INFO
	.align		4
.L_26869:
        /*0118*/ 	.byte	0x04, 0x17
        /*011a*/ 	.short	(.L_26871 - .L_26870)
.L_26870:
        /*011c*/ 	.word	0x00000000
        /*0120*/ 	.short	0x0002
        /*0122*/ 	.short	0x0010
        /*0124*/ 	.byte	0x00, 0xf5, 0x21, 0x00


	//----- nvinfo : EIATTR_KPARAM_INFO
	.align		4
.L_26871:
        /*0128*/ 	.byte	0x04, 0x17
        /*012a*/ 	.short	(.L_26873 - .L_26872)
.L_26872:
        /*012c*/ 	.word	0x00000000
        /*0130*/ 	.short	0x0001
        /*0132*/ 	.short	0x0008
        /*0134*/ 	.byte	0x00, 0xf5, 0x21, 0x00


	//----- nvinfo : EIATTR_KPARAM_INFO
	.align		4
.L_26873:
        /*0138*/ 	.byte	0x04, 0x17
        /*013a*/ 	.short	(.L_26875 - .L_26874)
.L_26874:
        /*013c*/ 	.word	0x00000000
        /*0140*/ 	.short	0x0000
        /*0142*/ 	.short	0x0000
        /*0144*/ 	.byte	0x00, 0xf5, 0x21, 0x00


	//----- nvinfo : EIATTR_SPARSE_MMA_MASK
	.align		4
.L_26875:
        /*0148*/ 	.byte	0x03, 0x50
        /*014a*/ 	.short	0x0000


	//----- nvinfo : EIATTR_MAXREG_COUNT
	.align		4
        /*014c*/ 	.byte	0x03, 0x1b
        /*014e*/ 	.short	0x00ff


	//----- nvinfo : EIATTR_NUM_BARRIERS
	.align		4
        /*0150*/ 	.byte	0x02, 0x4c
        /*0152*/ 	.byte	0x01
	.zero		1


	//----- nvinfo : EIATTR_MERCURY_ISA_VERSION
	.align		4
        /*0154*/ 	.byte	0x03, 0x5f
        /*0156*/ 	.short	0x0101


	//----- nvinfo : EIATTR_COOP_GROUP_MASK_REGIDS
	.align		4
        /*0158*/ 	.byte	0x04, 0x29
        /*015a*/ 	.short	(.L_26877 - .L_26876)


	//   ....[0]....
.L_26876:
        /*015c*/ 	.word	0xffffffff


	//   ....[1]....
        /*0160*/ 	.word	0xffffffff


	//   ....[2]....
        /*0164*/ 	.word	0xffffffff


	//   ....[3]....
        /*0168*/ 	.word	0xffffffff


	//   ....[4]....
        /*016c*/ 	.word	0xffffffff


	//   ....[5]....
        /*0170*/ 	.word	0xffffffff


	//   ....[6]....
        /*0174*/ 	.word	0xffffffff


	//   ....[7]....
        /*0178*/ 	.word	0xffffffff


	//   ....[8]....
        /*017c*/ 	.word	0xffffffff


	//   ....[9]....
        /*0180*/ 	.word	0xffffffff


	//   ....[10]....
        /*0184*/ 	.word	0xffffffff


	//   ....[11]....
        /*0188*/ 	.word	0xffffffff


	//   ....[12]....
        /*018c*/ 	.word	0xffffffff


	//   ....[13]....
        /*0190*/ 	.word	0xffffffff


	//   ....[14]....
        /*0194*/ 	.word	0xffffffff


	//   ....[15]....
        /*0198*/ 	.word	0xffffffff


	//   ....[16]....
        /*019c*/ 	.word	0x05000013


	//   ....[17]....
        /*01a0*/ 	.word	0x05000013


	//   ....[18]....
        /*01a4*/ 	.word	0x05000013


	//   ....[19]....
        /*01a8*/ 	.word	0x05000013


	//   ....[20]....
        /*01ac*/ 	.word	0x05000013


	//----- nvinfo : EIATTR_COOP_GROUP_INSTR_OFFSETS
	.align		4
.L_26877:
        /*01b0*/ 	.byte	0x04, 0x28
        /*01b2*/ 	.short	(.L_26879 - .L_26878)


	//   ....[0]....
.L_26878:
        /*01b4*/ 	.word	0x00000ff0


	//   ....[1]....
        /*01b8*/ 	.word	0x00001010


	//   ....[2]....
        /*01bc*/ 	.word	0x000011f0


	//   ....[3]....
        /*01c0*/ 	.word	0x00001210


	//   ....[4]....
        /*01c4*/ 	.word	0x00001230


	//   ....[5]....
        /*01c8*/ 	.word	0x00001320


	//   ....[6]....
        /*01cc*/ 	.word	0x00001350


	//   ....[7]....
        /*01d0*/ 	.word	0x00001390


	//   ....[8]....
        /*01d4*/ 	.word	0x000021c0


	//   ....[9]....
        /*01d8*/ 	.word	0x000021f0


	//   ....[10]....
        /*01dc*/ 	.word	0x00002210


	//   ....[11]....
        /*01e0*/ 	.word	0x00002230


	//   ....[12]....
        /*01e4*/ 	.word	0x00002250


	//   ....[13]....
        /*01e8*/ 	.word	0x000022a0


	//   ....[14]....
        /*01ec*/ 	.word	0x000022c0


	//   ....[15]....
        /*01f0*/ 	.word	0x000022e0


	//   ....[16]....
        /*01f4*/ 	.word	0x00003f10


	//   ....[17]....
        /*01f8*/ 	.word	0x00003fb0


	//   ....[18]....
        /*01fc*/ 	.word	0x00004040


	//   ....[19]....
        /*0200*/ 	.word	0x000040e0


	//   ....[20]....
        /*0204*/ 	.word	0x00004150


	//----- nvinfo : EIATTR_VRC_CTA_INIT_COUNT
	.align		4
.L_26879:
        /*0208*/ 	.byte	0x02, 0x4a
	.zero		1
	.zero		1


	//----- nvinfo : EIATTR_EXIT_INSTR_OFFSETS
	.align		4
        /*020c*/ 	.byte	0x04, 0x1c
        /*020e*/ 	.short	(.L_26881 - .L_26880)


	//   ....[0]....
.L_26880:
        /*0210*/ 	.word	0x00003d50


	//   ....[1]....
        /*0214*/ 	.word	0x00003e80


	//   ....[2]....
        /*0218*/ 	.word	0x00003eb0


	//----- nvinfo : EIATTR_CRS_STACK_SIZE
	.align		4
.L_26881:
        /*021c*/ 	.byte	0x04, 0x1e
        /*021e*/ 	.short	(.L_26883 - .L_26882)
.L_26882:
        /*0220*/ 	.word	0x00000000


	//----- nvinfo : EIATTR_CBANK_PARAM_SIZE
	.align		4
.L_26883:
        /*0224*/ 	.byte	0x03, 0x19
        /*0226*/ 	.short	0x007c


	//----- nvinfo : EIATTR_PARAM_CBANK
	.align		4
        /*0228*/ 	.byte	0x04, 0x0a
        /*022a*/ 	.short	(.L_26885 - .L_26884)
	.align		4
.L_26884:
        /*022c*/ 	.word	index@(.nv.constant0._ZN4vllm25paged_attention_v1_kernelIttLi112ELi8ELi128ELNS_18Fp8KVCacheDataTypeE0ELb0EEEvPT_PKS2_PKT0_S8_ifPKiSA_iPKfiiiSC_SC_iiiii)
        /*0230*/ 	.short	0x0380
        /*0232*/ 	.short	0x007c


	//----- nvinfo : EIATTR_SW_WAR
	.align		4
.L_26885:
        /*0234*/ 	.byte	0x04, 0x36
        /*0236*/ 	.short	(.L_26887 - .L_26886)
.L_26886:
        /*0238*/ 	.word	0x00000008
.L_26887:


//--------------------- .nv.info._ZN4vllm25paged_attention_v1_kernelIttLi96ELi8ELi128ELNS_18Fp8KVCacheDataTypeE0ELb0EEEvPT_PKS2_PKT0_S8_ifPKiSA_iPKfiiiSC_SC_iiiii --------------------------
	.section	.nv.info._ZN4vllm25paged_attention_v1_kernelIttLi96ELi8ELi128ELNS_18Fp8KVCacheDataTypeE0ELb0EEEvPT_PKS2_PKT0_S8_ifPKiSA_iPKfiiiSC_SC_iiiii,"",@"SHT_CUDA_INFO"
	.sectionflags	@""
	.align	4


	//----- nvinfo : EIATTR_CUDA_API_VERSION
	.align		4
        /*0000*/ 	.byte	0x04, 0x37
        /*0002*/ 	.short	(.L_26889 - .L_26888)
.L_26888:
        /*0004*/ 	.word	0x00000082


	//----- nvinfo : EIATTR_KPARAM_INFO
	.align		4
.L_26889:
        /*0008*/ 	.byte	0x04, 0x17
        /*000a*/ 	.short	(.L_26891 - .L_26890)
.L_26890:
        /*000c*/ 	.word	0x00000000
        /*0010*/ 	.short	0x0013
        /*0012*/ 	.short	0x0078
        /*0014*/ 	.byte	0x00, 0xf0, 0x11, 0x00


	//----- nvinfo : EIATTR_KPARAM_INFO
	.align		4
.L_26891:
        /*0018*/ 	.byte	0x04, 0x17
        /*001a*/ 	.short	(.L_26893 - .L_26892)
.L_26892:
        /*001c*/ 	.word	0x00000000
        /*0020*/ 	.short	0x0012
        /*0022*/ 	.short	0x0074
        /*0024*/ 	.byte	0x00, 0xf0, 0x11, 0x00


	//----- nvinfo : EIATTR_KPARAM_INFO
	.align		4
.L_26893:
        /*0028*/ 	.byte	0x04, 0x17
        /*002a*/ 	.short	(.L_26895 - .L_26894)
.L_26894:
        /*002c*/ 	.word	0x00000000
        /*0030*/ 	.short	0x0011
        /*0032*/ 	.short	0x0070
        /*0034*/ 	.byte	0x00, 0xf0, 0x11, 0x00


	//----- nvinfo : EIATTR_KPARAM_INFO
	.align		4
.L_26895:
        /*0038*/ 	.byte	0x04, 0x17
        /*003a*/ 	.short	(.L_26897 - .L_26896)
.L_26896:
        /*003c*/ 	.word	0x00000000
        /*0040*/ 	.short	0x0010
        /*0042*/ 	.short	0x006c
        /*0044*/ 	.byte	0x00, 0xf0, 0x11, 0x00


	//----- nvinfo : EIATTR_KPARAM_INFO
	.align		4
.L_26897:
        /*0048*/ 	.byte	0x04, 0x17
        /*004a*/ 	.short	(.L_26899 - .L_26898)
.L_26898:
        /*004c*/ 	.word	0x00000000
        /*0050*/ 	.short	0x000f
        /*0052*/ 	.short	0x0068
        /*0054*/ 	.byte	0x00, 0xf0, 0x11, 0x00


	//----- nvinfo : EIATTR_KPARAM_INFO
	.align		4
.L_26899:
        /*0058*/ 	.byte	0x04, 0x17
        /*005a*/ 	.short	(.L_26901 - .L_26900)
.L_26900:
        /*005c*/ 	.word	0x00000000
        /*0060*/ 	.short	0x000e
        /*0062*/ 	.short	0x0060
        /*0064*/ 	.byte	0x00, 0xf5, 0x21, 0x00


	//----- nvinfo : EIATTR_KPARAM_INFO
	.align		4
.L_26901:
        /*0068*/ 	.byte	0x04, 0x17
        /*006a*/ 	.short	(.L_26903 - .L_26902)
.L_26902:
        /*006c*/ 	.word	0x00000000
        /*0070*/ 	.short	0x000d
        /*0072*/ 	.short	0x0058
        /*0074*/ 	.byte	0x00, 0xf5, 0x21, 0x00


	//----- nvinfo : EIATTR_KPARAM_INFO
	.align		4
.L_26903:
        /*0078*/ 	.byte	0x04, 0x17
        /*007a*/ 	.short	(.L_26905 - .L_26904)
.L_26904:
        /*007c*/ 	.word	0x00000000
        /*0080*/ 	.short	0x000c
        /*0082*/ 	.short	0x0050
        /*0084*/ 	.byte	0x00, 0xf0, 0x11, 0x00


	//----- nvinfo : EIATTR_KPARAM_INFO
	.align		4
.L_26905:
        /*0088*/ 	.byte	0x04, 0x17
        /*008a*/ 	.short	(.L_26907 - .L_26906)
.L_26906:
        /*008c*/ 	.word	0x00000000
        /*0090*/ 	.short	0x000b
        /*0092*/ 	.short	0x004c
        /*0094*/ 	.byte	0x00, 0xf0, 0x11, 0x00


	//----- nvinfo : EIATTR_KPARAM_INFO
	.align		4
.L_26907:
        /*0098*/ 	.byte	0x04, 0x17
        /*009a*/ 	.short	(.L_26909 - .L_26908)
.L_26908:
        /*009c*/ 	.word	0x00000000
        /*00a0*/ 	.short	0x000a
        /*00a2*/ 	.short	0x0048
        /*00a4*/ 	.byte	0x00, 0xf0, 0x11, 0x00


	//----- nvinfo : EIATTR_KPARAM_INFO
	.align		4
.L_26909:
        /*00a8*/ 	.byte	0x04, 0x17
        /*00aa*/ 	.short	(.L_26911 - .L_26910)
.L_26910:
        /*00ac*/ 	.word	0x00000000
        /*00b0*/ 	.short	0x0009
        /*00b2*/ 	.short	0x0040
        /*00b4*/ 	.byte	0x00, 0xf5, 0x21, 0x00


	//----- nvinfo : EIATTR_KPARAM_INFO
	.align		4
.L_26911:
        /*00b8*/ 	.byte	0x04, 0x17
        /*00ba*/ 	.short	(.L_26913 - .L_26912)
.L_26912:
        /*00bc*/ 	.word	0x00000000
        /*00c0*/ 	.short	0x0008
        /*00c2*/ 	.short	0x0038
        /*00c4*/ 	.byte	0x00, 0xf0, 0x11, 0x00


	//----- nvinfo : EIATTR_KPARAM_INFO
	.align		4
.L_26913:
        /*00c8*/ 	.byte	0x04, 0x17
        /*00ca*/ 	.short	(.L_26915 - .L_26914)
.L_26914:
        /*00cc*/ 	.word	0x00000000
        /*00d0*/ 	.short	0x0007
        /*00d2*/ 	.short	0x0030
        /*00d4*/ 	.byte	0x00, 0xf5, 0x21, 0x00


	//----- nvinfo : EIATTR_KPARAM_INFO
	.align		4
.L_26915:
        /*00d8*/ 	.byte	0x04, 0x17
        /*00da*/ 	.short	(.L_26917 - .L_26916)
.L_26916:
        /*00dc*/ 	.word	0x00000000
        /*00e0*/ 	.short	0x0006
        /*00e2*/ 	.short	0x0028
        /*00e4*/ 	.byte	0x00, 0xf5, 0x21, 0x00


	//----- nvinfo : EIATTR_KPARAM_INFO
	.align		4
.L_26917:
        /*00e8*/ 	.byte	0x04, 0x17
        /*00ea*/ 	.short	(.L_26919 - .L_26918)
.L_26918:
        /*00ec*/ 	.word	0x00000000
        /*00f0*/ 	.short	0x0005
        /*00f2*/ 	.short	0x0024
        /*00f4*/ 	.byte	0x00, 0xf0, 0x11, 0x00


	//----- nvinfo : EIATTR_KPARAM_INFO
	.align		4
.L_26919:
        /*00f8*/ 	.byte	0x04, 0x17
        /*00fa*/ 	.short	(.L_26921 - .L_26920)
.L_26920:
        /*00fc*/ 	.word	0x00000000
        /*0100*/ 	.short	0x0004
        /*0102*/ 	.short	0x0020
        /*0104*/ 	.byte	0x00, 0xf0, 0x11, 0x00


	//----- nvinfo : EIATTR_KPARAM_INFO
	.align		4
.L_26921:
        /*0108*/ 	.byte	0x04, 0x17
        /*010a*/ 	.short	(.L_26923 - .L_26922)
.L_26922:
        /*010c*/ 	.word	0x00000000
        /*0110*/ 	.short	0x0003
        /*0112*/ 	.short	0x0018
        /*0114*/ 	.byte	0x00, 0xf5, 0x21, 0x00


	//----- nvinfo : EIATTR_KPARAM_INFO
	.align		4
.L_26923:
        /*0118*/ 	.byte	0x04, 0x17
        /*011a*/ 	.short	(.L_26925 - .L_26924)
.L_26924:
        /*011c*/ 	.word	0x00000000
        /*0120*/ 	.short	0x0002
        /*0122*/ 	.short	0x0010
        /*0124*/ 	.byte	0x00, 0xf5, 0x21, 0x00


	//----- nvinfo : EIATTR_KPARAM_INFO
	.align		4
.L_26925:
        /*0128*/ 	.byte	0x04, 0x17
        /*012a*/ 	.short	(.L_26927 - .L_26926)
.L_26926:
        /*012c*/ 	.word	0x00000000
        /*0130*/ 	.short	0x0001
        /*0132*/ 	.short	0x0008
        /*0134*/ 	.byte	0x00, 0xf5, 0x21, 0x00


	//----- nvinfo : EIATTR_KPARAM_INFO
	.align		4
.L_26927:
        /*0138*/ 	.byte	0x04, 0x17
        /*013a*/ 	.short	(.L_26929 - .L_26928)
.L_26928:
        /*013c*/ 	.word	0x00000000
        /*0140*/ 	.short	0x0000
        /*0142*/ 	.short	0x0000
        /*0144*/ 	.byte	0x00, 0xf5, 0x21, 0x00


	//----- nvinfo : EIATTR_SPARSE_MMA_MASK
	.align		4
.L_26929:
        /*0148*/ 	.byte	0x03, 0x50
        /*014a*/ 	.short	0x0000


	//----- nvinfo : EIATTR_MAXREG_COUNT
	.align		4
        /*014c*/ 	.byte	0x03, 0x1b
        /*014e*/ 	.short	0x00ff


	//----- nvinfo : EIATTR_NUM_BARRIERS
	.align		4
        /*0150*/ 	.byte	0x02, 0x4c
        /*0152*/ 	.byte	0x01
	.zero		1


	//----- nvinfo : EIATTR_MERCURY_ISA_VERSION
	.align		4
        /*0154*/ 	.byte	0x03, 0x5f
        /*0156*/ 	.short	0x0101


	//----- nvinfo : EIATTR_COOP_GROUP_MASK_REGIDS
	.align		4
        /*0158*/ 	.byte	0x04, 0x29
        /*015a*/ 	.short	(.L_26931 - .L_26930)


	//   ....[0]....
.L_26930:
        /*015c*/ 	.word	0xffffffff


	//   ....[1]....
        /*0160*/ 	.word	0xffffffff


	//   ....[2]....
        /*0164*/ 	.word	0xffffffff


	//   ....[3]....
        /*0168*/ 	.word	0xffffffff


	//   ....[4]....
        /*016c*/ 	.word	0xffffffff


	//   ....[5]....
        /*0170*/ 	.word	0xffffffff


	//   ....[6]....
        /*0174*/ 	.word	0xffffffff


	//   ....[7]....
        /*0178*/ 	.word	0xffffffff


	//   ....[8]....
        /*017c*/ 	.word	0xffffffff


	//   ....[9]....
        /*0180*/ 	.word	0xffffffff


	//   ....[10]....
        /*0184*/ 	.word	0xffffffff


	//   ....[11]....
        /*0188*/ 	.word	0xffffffff


	//   ....[12]....
        /*018c*/ 	.word	0xffffffff


	//   ....[13]....
        /*0190*/ 	.word	0xffffffff


	//   ....[14]....
        /*0194*/ 	.word	0xffffffff


	//   ....[15]....
        /*0198*/ 	.word	0xffffffff


	//   ....[16]....
        /*019c*/ 	.word	0x05000008


	//   ....[17]....
        /*01a0*/ 	.word	0x05000008


	//   ....[18]....
        /*01a4*/ 	.word	0x05000008


	//   ....[19]....
        /*01a8*/ 	.word	0x05000008


	//   ....[20]....
        /*01ac*/ 	.word	0x05000008


	//----- nvinfo : EIATTR_COOP_GROUP_INSTR_OFFSETS
	.align		4
.L_26931:
        /*01b0*/ 	.byte	0x04, 0x28
        /*01b2*/ 	.short	(.L_26933 - .L_26932)


	//   ....[0]....
.L_26932:
        /*01b4*/ 	.word	0x00000ed0


	//   ....[1]....
        /*01b8*/ 	.word	0x00000ef0


	//   ....[2]....
        /*01bc*/ 	.word	0x000010f0


	//   ....[3]....
        /*01c0*/ 	.word	0x00001110


	//   ....[4]....
        /*01c4*/ 	.word	0x00001130


	//   ....[5]....
        /*01c8*/ 	.word	0x00001220


	//   ....[6]....
        /*01cc*/ 	.word	0x00001250


	//   ....[7]....
        /*01d0*/ 	.word	0x00001290


	//   ....[8]....
        /*01d4*/ 	.word	0x000020c0


	//   ....[9]....
        /*01d8*/ 	.word	0x000020f0


	//   ....[10]....
        /*01dc*/ 	.word	0x00002110


	//   ....[11]....
        /*01e0*/ 	.word	0x00002130


	//   ....[12]....
        /*01e4*/ 	.word	0x00002150


	//   ....[13]....
        /*01e8*/ 	.word	0x000021a0


	//   ....[14]....
        /*01ec*/ 	.word	0x000021c0


	//   ....[15]....
        /*01f0*/ 	.word	0x000021e0


	//   ....[16]....
        /*01f4*/ 	.word	0x000039e0


	//   ....[17]....
        /*01f8*/ 	.word	0x00003a70


	//   ....[18]....
        /*01fc*/ 	.word	0x00003b10


	//   ....[19]....
        /*0200*/ 	.word	0x00003ba0


	//   ....[20]....
        /*0204*/ 	.word	0x00003c10


	//----- nvinfo : EIATTR_VRC_CTA_INIT_COUNT
	.align		4
.L_26933:
        /*0208*/ 	.byte	0x02, 0x4a
	.zero		1
	.zero		1


	//----- nvinfo : EIATTR_EXIT_INSTR_OFFSETS
	.align		4
        /*020c*/ 	.byte	0x04, 0x1c
        /*020e*/ 	.short	(.L_26935 - .L_26934)


	//   ....[0]....
.L_26934:
        /*0210*/ 	.word	0x00003810


	//   ....[1]....
        /*0214*/ 	.word	0x00003970


	//----- nvinfo : EIATTR_CRS_STACK_SIZE
	.align		4
.L_26935:
        /*0218*/ 	.byte	0x04, 0x1e
        /*021a*/ 	.short	(.L_26937 - .L_26936)
.L_26936:
        /*021c*/ 	.word	0x00000000


	//----- nvinfo : EIATTR_CBANK_PARAM_SIZE
	.align		4
.L_26937:
        /*0220*/ 	.byte	0x03, 0x19
        /*0222*/ 	.short	0x007c


	//----- nvinfo : EIATTR_PARAM_CBANK
	.align		4
        /*0224*/ 	.byte	0x04, 0x0a
        /*0226*/ 	.short	(.L_26939 - .L_26938)
	.align		4
.L_26938:
        /*0228*/ 	.word	index@(.nv.constant0._ZN4vllm25paged_attention_v1_kernelIttLi96ELi8ELi128ELNS_18Fp8KVCacheDataTypeE0ELb0EEEvPT_PKS2_PKT0_S8_ifPKiSA_iPKfiiiSC_SC_iiiii)
        /*022c*/ 	.short	0x0380
        /*022e*/ 	.short	0x007c


	//----- nvinfo : EIATTR_SW_WAR
	.align		4
.L_26939:
        /*0230*/ 	.byte	0x04, 0x36
        /*0232*/ 	.short	(.L_26941 - .L_26940)
.L_26940:
        /*0234*/ 	.word	0x00000008
.L_26941:


//--------------------- .nv.info._ZN4vllm25paged_attention_v1_kernelIttLi80ELi8ELi128ELNS_18Fp8KVCacheDataTypeE0ELb0EEEvPT_PKS2_PKT0_S8_ifPKiSA_iPKfiiiSC_SC_iiiii --------------------------
	.section	.nv.info._ZN4vllm25paged_attention_v1_kernelIttLi80ELi8ELi128ELNS_18Fp8KVCacheDataTypeE0ELb0EEEvPT_PKS2_PKT0_S8_ifPKiSA_iPKfiiiSC_SC_iiiii,"",@"SHT_CUDA_INFO"
	.sectionflags	@""
	.align	4


	//----- nvinfo : EIATTR_CUDA_API_VERSION
	.align		4
        /*0000*/ 	.byte	0x04, 0x37
        /*0002*/ 	.short	(.L_26943 - .L_26942)
.L_26942:
        /*0004*/ 	.word	0x00000082


	//----- nvinfo : EIATTR_KPARAM_INFO
	.align		4
.L_26943:
        /*0008*/ 	.byte	0x04, 0x17
        /*000a*/ 	.short	(.L_26945 - .L_26944)
.L_26944:
        /*000c*/ 	.word	0x00000000
        /*0010*/ 	.short	0x0013
        /*0012*/ 	.short	0x0078
        /*0014*/ 	.byte	0x00, 0xf0, 0x11, 0x00


	//----- nvinfo : EIATTR_KPARAM_INFO
	.align		4
.L_26945:
        /*0018*/ 	.byte	0x04, 0x17
        /*001a*/ 	.short	(.L_26947 - .L_26946)
.L_26946:
        /*001c*/ 	.word	0x00000000
        /*0020*/ 	.short	0x0012
        /*0022*/ 	.short	0x0074
        /*0024*/ 	.byte	0x00, 0xf0, 0x11, 0x00


	//----- nvinfo : EIATTR_KPARAM_INFO
	.align		4
.L_26947:
        /*0028*/ 	.byte	0x04, 0x17
        /*002a*/ 	.short	(.L_26949 - .L_26948)
.L_26948:
        /*002c*/ 	.word	0x00000000
        /*0030*/ 	.short	0x0011
        /*0032*/ 	.short	0x0070
        /*0034*/ 	.byte	0x00, 0xf0, 0x11, 0x00


	//----- nvinfo : EIATTR_KPARAM_INFO
	.align		4
.L_26949:
        /*0038*/ 	.byte	0x04, 0x17
        /*003a*/ 	.short	(.L_26951 - .L_26950)
.L_26950:
        /*003c*/ 	.word	0x00000000
        /*0040*/ 	.short	0x0010
        /*0042*/ 	.short	0x006c
        /*0044*/ 	.byte	0x00, 0xf0, 0x11, 0x00


	//----- nvinfo : EIATTR_KPARAM_INFO
	.align		4
.L_26951:
        /*0048*/ 	.byte	0x04, 0x17
        /*004a*/ 	.short	(.L_26953 - .L_26952)
.L_26952:
        /*004c*/ 	.word	0x00000000
        /*0050*/ 	.short	0x000f
        /*0052*/ 	.short	0x0068
        /*0054*/ 	.byte	0x00, 0xf0, 0x11, 0x00


	//----- nvinfo : EIATTR_KPARAM_INFO
	.align		4
.L_26953:
        /*0058*/ 	.byte	0x04, 0x17
        /*005a*/ 	.short	(.L_26955 - .L_26954)
.L_26954:
        /*005c*/ 	.word	0x00000000
        /*0060*/ 	.short	0x000e
        /*0062*/ 	.short	0x0060
        /*0064*/ 	.byte	0x00, 0xf5, 0x21, 0x00


	//----- nvinfo : EIATTR_KPARAM_INFO
	.align		4
.L_26955:
        /*0068*/ 	.byte	0x04, 0x17
        /*006a*/ 	.short	(.L_26957 - .L_26956)
.L_26956:
        /*006c*/ 	.word	0x00000000
        /*0070*/ 	.short	0x000d
        /*0072*/ 	.short	0x0058
        /*0074*/ 	.byte	0x00, 0xf5, 0x21, 0x00


	//----- nvinfo : EIATTR_KPARAM_INFO
	.align		4
.L_26957:
        /*0078*/ 	.byte	0x04, 0x17
        /*007a*/ 	.short	(.L_26959 - .L_26958)
.L_26958:
        /*007c*/ 	.word	0x00000000
        /*0080*/ 	.short	0x000c
        /*0082*/ 	.short	0x0050
        /*0084*/ 	.byte	0x00, 0xf0, 0x11, 0x00


	//----- nvinfo : EIATTR_KPARAM_INFO
	.align		4
.L_26959:
        /*0088*/ 	.byte	0x04, 0x17
        /*008a*/ 	.short	(.L_26961 - .L_26960)
.L_26960:
        /*008c*/ 	.word	0x00000000
        /*0090*/ 	.short	0x000b
        /*0092*/ 	.short	0x004c
        /*0094*/ 	.byte	0x00, 0xf0, 0x11, 0x00


	//----- nvinfo : EIATTR_KPARAM_INFO
	.align		4
.L_26961:
        /*0098*/ 	.byte	0x04, 0x17
        /*009a*/ 	.short	(.L_26963 - .L_26962)
.L_26962:
        /*009c*/ 	.word	0x00000000
        /*00a0*/ 	.short	0x000a
        /*00a2*/ 	.short	0x0048
        /*00a4*/ 	.byte	0x00, 0xf0, 0x11, 0x00


	//----- nvinfo : EIATTR_KPARAM_INFO
	.align		4
.L_26963:
        /*00a8*/ 	.byte	0x04, 0x17
        /*00aa*/ 	.short	(.L_26965 - .L_26964)
.L_26964:
        /*00ac*/ 	.word	0x00000000
        /*00b0*/ 	.short	0x0009
        /*00b2*/ 	.short	0x0040
        /*00b4*/ 	.byte	0x00, 0xf5, 0x21, 0x00


	//----- nvinfo : EIATTR_KPARAM_INFO
	.align		4
.L_26965:
        /*00b8*/ 	.byte	0x04, 0x17
        /*00ba*/ 	.short	(.L_26967 - .L_26966)
.L_26966:
        /*00bc*/ 	.word	0x00000000
        /*00c0*/ 	.short	0x0008
        /*00c2*/ 	.short	0x0038
        /*00c4*/ 	.byte	0x00, 0xf0, 0x11, 0x00


	//----- nvinfo : EIATTR_KPARAM_INFO
	.align		4
.L_26967:
        /*00c8*/ 	.byte	0x04, 0x17
        /*00ca*/ 	.short	(.L_26969 - .L_26968)
.L_26968:
        /*00cc*/ 	.word	0x00000000
        /*00d0*/ 	.short	0x0007
        /*00d2*/ 	.short	0x0030
        /*00d4*/ 	.byte	0x00, 0xf5, 0x21, 0x00


	//----- nvinfo : EIATTR_KPARAM_INFO
	.align		4
.L_26969:
        /*00d8*/ 	.byte	0x04, 0x17
        /*00da*/ 	.short	(.L_26971 - .L_26970)
.L_26970:
        /*00dc*/ 	.word	0x00000000
        /*00e0*/ 	.short	0x0006
        /*00e2*/ 	.short	0x0028
        /*00e4*/ 	.byte	0x00, 0xf5, 0x21, 0x00


	//----- nvinfo : EIATTR_KPARAM_INFO
	.align		4
.L_26971:
        /*00e8*/ 	.byte	0x04, 0x17
        /*00ea*/ 	.short	(.L_26973 - .L_26972)
.L_26972:
        /*00ec*/ 	.word	0x00000000
        /*00f0*/ 	.short	0x0005
        /*00f2*/ 	.short	0x0024
        /*00f4*/ 	.byte	0x00, 0xf0, 0x11, 0x00


	//----- nvinfo : EIATTR_KPARAM_INFO
	.align		4
.L_26973:
        /*00f8*/ 	.byte	0x04, 0x17
        /*00fa*/ 	.short	(.L_26975 - .L_26974)
.L_26974:
        /*00fc*/ 	.word	0x00000000
        /*0100*/ 	.short	0x0004
        /*0102*/ 	.short	0x0020
        /*0104*/ 	.byte	0x00, 0xf0, 0x11, 0x00


	//----- nvinfo : EIATTR_KPARAM_INFO
	.align		4
.L_26975:
        /*0108*/ 	.byte	0x04, 0x17
        /*010a*/ 	.short	(.L_26977 - .L_26976)
.L_26976:
        /*010c*/ 	.word	0x00000000
        /*0110*/ 	.short	0x0003
        /*0112*/ 	.short	0x0018
        /*0114*/ 	.byte	0x00, 0xf5, 0x21, 0x00


	//----- nvinfo : EIATTR_KPARAM_INFO
	.align		4
.L_26977:
        /*0118*/ 	.byte	0x04, 0x17
        /*011a*/ 	.short	(.L_26979 - .L_26978)
.L_26978:
        /*011c*/ 	.word	0x00000000
        /*0120*/ 	.short	0x0002
        /*0122*/ 	.short	0x0010
        /*0124*/ 	.byte	0x00, 0xf5, 0x21, 0x00


	//----- nvinfo : EIATTR_KPARAM_INFO
	.align		4
.L_26979:
        /*0128*/ 	.byte	0x04, 0x17
        /*012a*/ 	.short	(.L_26981 - .L_26980)
.L_26980:
        /*012c*/ 	.word	0x00000000
        /*0130*/ 	.short	0x0001
        /*0132*/ 	.short	0x0008
        /*0134*/ 	.byte	0x00, 0xf5, 0x21, 0x00


	//----- nvinfo : EIATTR_KPARAM_INFO
	.align		4
.L_26981:
        /*0138*/ 	.byte	0x04, 0x17
        /*013a*/ 	.short	(.L_26983 - .L_26982)
.L_26982:
        /*013c*/ 	.word	0x00000000
        /*0140*/ 	.short	0x0000
        /*0142*/ 	.short	0x0000
        /*0144*/ 	.byte	0x00, 0xf5, 0x21, 0x00


	//----- nvinfo : EIATTR_SPARSE_MMA_MASK
	.align		4
.L_26983:
        /*0148*/ 	.byte	0x03, 0x50
        /*014a*/ 	.short	0x0000


	//----- nvinfo : EIATTR_MAXREG_COUNT
	.align		4
        /*014c*/ 	.byte	0x03, 0x1b
        /*014e*/ 	.short	0x00ff


	//----- nvinfo : EIATTR_NUM_BARRIERS
	.align		4
        /*0150*/ 	.byte	0x02, 0x4c
        /*0152*/ 	.byte	0x01
	.zero		1


	//----- nvinfo : EIATTR_MERCURY_ISA_VERSION
	.align		4
        /*0154*/ 	.byte	0x03, 0x5f
        /*0156*/ 	.short	0x0101


	//----- nvinfo : EIATTR_COOP_GROUP_MASK_REGIDS
	.align		4
        /*0158*/ 	.byte	0x04, 0x29
        /*015a*/ 	.short	(.L_26985 - .L_26984)


	//   ....[0]....
.L_26984:
        /*015c*/ 	.word	0xffffffff


	//   ....[1]....
        /*0160*/ 	.word	0xffffffff


	//   ....[2]....
        /*0164*/ 	.word	0xffffffff


	//   ....[3]....
        /*0168*/ 	.word	0xffffffff


	//   ....[4]....
        /*016c*/ 	.word	0xffffffff


	//   ....[5]....
        /*0170*/ 	.word	0xffffffff


	//   ....[6]....
        /*0174*/ 	.word	0xffffffff


	//   ....[7]....
        /*0178*/ 	.word	0xffffffff


	//   ....[8]....
        /*017c*/ 	.word	0xffffffff


	//   ....[9]....
        /*0180*/ 	.word	0xffffffff


	//   ....[10]....
        /*0184*/ 	.word	0xffffffff


	//   ....[11]....
        /*0188*/ 	.word	0xffffffff


	//   ....[12]....
        /*018c*/ 	.word	0xffffffff


	//   ....[13]....
        /*0190*/ 	.word	0xffffffff


	//   ....[14]....
        /*0194*/ 	.word	0xffffffff


	//   ....[15]....
        /*0198*/ 	.word	0xffffffff


	//   ....[16]....
        /*019c*/ 	.word	0x05000008


	//   ....[17]....
        /*01a0*/ 	.word	0x05000008


	//   ....[18]....
        /*01a4*/ 	.word	0x05000008


	//   ....[19]....
        /*01a8*/ 	.word	0x05000008


	//   ....[20]....
        /*01ac*/ 	.word	0x05000008


	//----- nvinfo : EIATTR_COOP_GROUP_INSTR_OFFSETS
	.align		4
.L_26985:
        /*01b0*/ 	.byte	0x04, 0x28
        /*01b2*/ 	.short	(.L_26987 - .L_26986)


	//   ....[0]....
.L_26986:
        /*01b4*/ 	.word	0x00000d70


	//   ....[1]....
        /*01b8*/ 	.word	0x00000d90


	//   ....[2]....
        /*01bc*/ 	.word	0x00000fb0


	//   ....[3]....
        /*01c0*/ 	.word	0x00000fd0


	//   ....[4]....
        /*01c4*/ 	.word	0x00000ff0


	//   ....[5]....
        /*01c8*/ 	.word	0x000010d0


	//   ....[6]....
        /*01cc*/ 	.word	0x000010f0


	//   ....[7]....
        /*01d0*/ 	.word	0x00001140


	//   ....[8]....
        /*01d4*/ 	.word	0x00001f80


	//   ....[9]....
        /*01d8*/ 	.word	0x00001fb0


	//   ....[10]....
        /*01dc*/ 	.word	0x00001fd0


	//   ....[11]....
        /*01e0*/ 	.word	0x00001ff0


	//   ....[12]....
        /*01e4*/ 	.word	0x00002010


	//   ....[13]....
        /*01e8*/ 	.word	0x00002060


	//   ....[14]....
        /*01ec*/ 	.word	0x00002080


	//   ....[15]....
        /*01f0*/ 	.word	0x000020a0


	//   ....[16]....
        /*01f4*/ 	.word	0x000039c0


	//   ....[17]....
        /*01f8*/ 	.word	0x00003a50


	//   ....[18]....
        /*01fc*/ 	.word	0x00003af0


	//   ....[19]....
        /*0200*/ 	.word	0x00003b80


	//   ....[20]....
        /*0204*/ 	.word	0x00003bf0


	//----- nvinfo : EIATTR_VRC_CTA_INIT_COUNT
	.align		4
.L_26987:
        /*0208*/ 	.byte	0x02, 0x4a
	.zero		1
	.zero		1


	//----- nvinfo : EIATTR_EXIT_INSTR_OFFSETS
	.align		4
        /*020c*/ 	.byte	0x04, 0x1c
        /*020e*/ 	.short	(.L_26989 - .L_26988)


	//   ....[0]....
.L_26988:
        /*0210*/ 	.word	0x00003810


	//   ....[1]....
        /*0214*/ 	.word	0x00003920


	//   ....[2]....
        /*0218*/ 	.word	0x00003950


	//----- nvinfo : EIATTR_CRS_STACK_SIZE
	.align		4
.L_26989:
        /*021c*/ 	.byte	0x04, 0x1e
        /*021e*/ 	.short	(.L_26991 - .L_26990)
.L_26990:
        /*0220*/ 	.word	0x00000000


	//----- nvinfo : EIATTR_CBANK_PARAM_SIZE
	.align		4
.L_26991:
        /*0224*/ 	.byte	0x03, 0x19
        /*0226*/ 	.short	0x007c


	//----- nvinfo : EIATTR_PARAM_CBANK
	.align		4
        /*0228*/ 	.byte	0x04, 0x0a
        /*022a*/ 	.short	(.L_26993 - .L_26992)
	.align		4
.L_26992:
        /*022c*/ 	.word	index@(.nv.constant0._ZN4vllm25paged_attention_v1_kernelIttLi80ELi8ELi128ELNS_18Fp8KVCacheDataTypeE0ELb0EEEvPT_PKS2_PKT0_S8_ifPKiSA_iPKfiiiSC_SC_iiiii)
        /*0230*/ 	.short	0x0380
        /*0232*/ 	.short	0x007c


	//----- nvinfo : EIATTR_SW_WAR
	.align		4
.L_26993:
        /*0234*/ 	.byte	0x04, 0x36
        /*0236*/ 	.short	(.L_26995 - .L_26994)
.L_26994:
        /*0238*/ 	.word	0x00000008
.L_26995:


//--------------------- .nv.info._ZN4vllm25paged_attention_v1_kernelIttLi64ELi8ELi128ELNS_18Fp8KVCacheDataTypeE0ELb0EEEvPT_PKS2_PKT0_S8_ifPKiSA_iPKfiiiSC_SC_iiiii --------------------------
	.section	.nv.info._ZN4vllm25paged_attention_v1_kernelIttLi64ELi8ELi128ELNS_18Fp8KVCacheDataTypeE0ELb0EEEvPT_PKS2_PKT0_S8_ifPKiSA_iPKfiiiSC_SC_iiiii,"",@"SHT_CUDA_INFO"
	.sectionflags	@""
	.align	4


	//----- nvinfo : EIATTR_CUDA_API_VERSION
	.align		4
        /*0000*/ 	.byte	0x04, 0x37
        /*0002*/ 	.short	(.L_26997 - .L_26996)
.L_26996:
        /*0004*/ 	.word	0x00000082


	//----- nvinfo : EIATTR_KPARAM_INFO
	.align		4
.L_26997:
        /*0008*/ 	.byte	0x04, 0x17
        /*000a*/ 	.short	(.L_26999 - .L_26998)
.L_26998:
        /*000c*/ 	.word	0x00000000
        /*0010*/ 	.short	0x0013
        /*0012*/ 	.short	0x0078
        /*0014*/ 	.byte	0x00, 0xf0, 0x11, 0x00


	//----- nvinfo : EIATTR_KPARAM_INFO
	.align		4
.L_26999:
        /*0018*/ 	.byte	0x04, 0x17
        /*001a*/ 	.short	(.L_27001 - .L_27000)
.L_27000:
        /*001c*/ 	.word	0x00000000
        /*0020*/ 	.short	0x0012
        /*0022*/ 	.short	0x0074
        /*0024*/ 	.byte	0x00, 0xf0, 0x11, 0x00


	//----- nvinfo : EIATTR_KPARAM_INFO
	.align		4
.L_27001:
        /*0028*/ 	.byte	0x04, 0x17
        /*002a*/ 	.short	(.L_27003 - .L_27002)
.L_27002:
        /*002c*/ 	.word	0x00000000
        /*0030*/ 	.short	0x0011
        /*0032*/ 	.short	0x0070
        /*0034*/ 	.byte	0x00, 0xf0, 0x11, 0x00


	//----- nvinfo : EIATTR_KPARAM_INFO
	.align		4
.L_27003:
        /*0038*/ 	.byte	0x04, 0x17
        /*003a*/ 	.short	(.L_27005 - .L_27004)
.L_27004:
        /*003c*/ 	.word	0x00000000
        /*0040*/ 	.short	0x0010
        /*0042*/ 	.short	0x006c
        /*0044*/ 	.byte	0x00, 0xf0, 0x11, 0x00


	//----- nvinfo : EIATTR_KPARAM_INFO
	.align		4
.L_27005:
        /*0048*/ 	.byte	0x04, 0x17
        /*004a*/ 	.short	(.L_27007 - .L_27006)
.L_27006:
        /*004c*/ 	.word	0x00000000
        /*0050*/ 	.short	0x000f
        /*0052*/ 	.short	0x0068
        /*0054*/ 	.byte	0x00, 0xf0, 0x11, 0x00


	//----- nvinfo : EIATTR_KPARAM_INFO
	.align		4
.L_27007:
        /*0058*/ 	.byte	0x04, 0x17
        /*005a*/ 	.short	(.L_27009 - .L_27008)
.L_27008:
        /*005c*/ 	.word	0x00000000
        /*0060*/ 	.short	0x000e
        /*0062*/ 	.short	0x0060
        /*0064*/ 	.byte	0x00, 0xf5, 0x21, 0x00


	//----- nvinfo : EIATTR_KPARAM_INFO
	.align		4
.L_27009:
        /*0068*/ 	.byte	0x04, 0x17
        /*006a*/ 	.short	(.L_27011 - .L_27010)
.L_27010:
        /*006c*/ 	.word	0x00000000
        /*0070*/ 	.short	0x000d
        /*0072*/ 	.short	0x0058
        /*0074*/ 	.byte	0x00, 0xf5, 0x21, 0x00


	//----- nvinfo : EIATTR_KPARAM_INFO
	.align		4
.L_27011:
        /*0078*/ 	.byte	0x04, 0x17
        /*007a*/ 	.short	(.L_27013 - .L_27012)
.L_27012:
        /*007c*/ 	.word	0x00000000
        /*0080*/ 	.short	0x000c
        /*0082*/ 	.short	0x0050
        /*0084*/ 	.byte	0x00, 0xf0, 0x11, 0x00


	//----- nvinfo : EIATTR_KPARAM_INFO
	.align		4
.L_27013:
        /*0088*/ 	.byte	0x04, 0x17
        /*008a*/ 	.short	(.L_27015 - .L_27014)
.L_27014:
        /*008c*/ 	.word	0x00000000
        /*0090*/ 	.short	0x000b
        /*0092*/ 	.short	0x004c
        /*0094*/ 	.byte	0x00, 0xf0, 0x11, 0x00


	//----- nvinfo : EIATTR_KPARAM_INFO
	.align		4
.L_27015:
        /*0098*/ 	.byte	0x04, 0x17
        /*009a*/ 	.short	(.L_27017 - .L_27016)
.L_27016:
        /*009c*/ 	.word	0x00000000
        /*00a0*/ 	.short	0x000a
        /*00a2*/ 	.short	0x0048
        /*00a4*/ 	.byte	0x00, 0xf0, 0x11, 0x00


	//----- nvinfo : EIATTR_KPARAM_INFO
	.align		4
.L_27017:
        /*00a8*/ 	.byte	0x04, 0x17
        /*00aa*/ 	.short	(.L_27019 - .L_27018)
.L_27018:
        /*00ac*/ 	.word	0x00000000
        /*00b0*/ 	.short	0x0009
        /*00b2*/ 	.short	0x0040
        /*00b4*/ 	.byte	0x00, 0xf5, 0x21, 0x00


	//----- nvinfo : EIATTR_KPARAM_INFO
	.align		4
.L_27019:
        /*00b8*/ 	.byte	0x04, 0x17
        /*00ba*/ 	.short	(.L_27021 - .L_27020)
.L_27020:
        /*00bc*/ 	.word	0x00000000
        /*00c0*/ 	.short	0x0008
        /*00c2*/ 	.short	0x0038
        /*00c4*/ 	.byte	0x00, 0xf0, 0x11, 0x00


	//----- nvinfo : EIATTR_KPARAM_INFO
	.align		4
.L_27021:
        /*00c8*/ 	.byte	0x04, 0x17
        /*00ca*/ 	.short	(.L_27023 - .L_27022)
.L_27022:
        /*00cc*/ 	.word	0x00000000
        /*00d0*/ 	.short	0x0007
        /*00d2*/ 	.short	0x0030
        /*00d4*/ 	.byte	0x00, 0xf5, 0x21, 0x00


	//----- nvinfo : EIATTR_KPARAM_INFO
	.align		4
.L_27023:
        /*00d8*/ 	.byte	0x04, 0x17
        /*00da*/ 	.short	(.L_27025 - .L_27024)
.L_27024:
        /*00dc*/ 	.word	0x00000000
        /*00e0*/ 	.short	0x0006
        /*00e2*/ 	.short	0x0028
        /*00e4*/ 	.byte	0x00, 0xf5, 0x21, 0x00


	//----- nvinfo : EIATTR_KPARAM_INFO
	.align		4
.L_27025:
        /*00e8*/ 	.byte	0x04, 0x17
        /*00ea*/ 	.short	(.L_27027 - .L_27026)
.L_27026:
        /*00ec*/ 	.word	0x00000000
        /*00f0*/ 	.short	0x0005
        /*00f2*/ 	.short	0x0024
        /*00f4*/ 	.byte	0x00, 0xf0, 0x11, 0x00


	//----- nvinfo : EIATTR_KPARAM_INFO
	.align		4
.L_27027:
        /*00f8*/ 	.byte	0x04, 0x17
        /*00fa*/ 	.short	(.L_27029 - .L_27028)
.L_27028:
        /*00fc*/ 	.word	0x00000000
        /*0100*/ 	.short	0x0004
        /*0102*/ 	.short	0x0020
        /*0104*/ 	.byte	0x00, 0xf0, 0x11, 0x00


	//----- nvinfo : EIATTR_KPARAM_INFO
	.align		4
.L_27029:
        /*0108*/ 	.byte	0x04, 0x17
        /*010a*/ 	.short	(.L_27031 - .L_27030)
.L_27030:
        /*010c*/ 	.word	0x00000000
        /*0110*/ 	.short	0x0003
        /*0112*/ 	.short	0x0018
        /*0114*/ 	.byte	0x00, 0xf5, 0x21, 0x00


	//----- nvinfo : EIATTR_KPARAM_INFO
	.align		4
.L_27031:
        /*0118*/ 	.byte	0x04, 0x17
        /*011a*/ 	.short	(.L_27033 - .L_27032)
.L_27032:
        /*011c*/ 	.word	0x00000000
        /*0120*/ 	.short	0x0002
        /*0122*/ 	.short	0x0010
        /*0124*/ 	.byte	0x00, 0xf5, 0x21, 0x00


	//----- nvinfo : EIATTR_KPARAM_INFO
	.align		4
.L_27033:
        /*0128*/ 	.byte	0x04, 0x17
        /*012a*/ 	.short	(.L_27035 - .L_27034)
.L_27034:
        /*012c*/ 	.word	0x00000000
        /*0130*/ 	.short	0x0001
        /*0132*/ 	.short	0x0008
        /*0134*/ 	.byte	0x00, 0xf5, 0x21, 0x00


	//----- nvinfo : EIATTR_KPARAM_INFO
	.align		4
.L_27035:
        /*0138*/ 	.byte	0x04, 0x17
        /*013a*/ 	.short	(.L_27037 - .L_27036)
.L_27036:
        /*013c*/ 	.word	0x00000000
        /*0140*/ 	.short	0x0000
        /*0142*/ 	.short	0x0000
        /*0144*/ 	.byte	0x00, 0xf5, 0x21, 0x00


	//----- nvinfo : EIATTR_SPARSE_MMA_MASK
	.align		4
.L_27037:
        /*0148*/ 	.byte	0x03, 0x50
        /*014a*/ 	.short	0x0000


	//----- nvinfo : EIATTR_MAXREG_COUNT
	.align		4
        /*014c*/ 	.byte	0x03, 0x1b
        /*014e*/ 	.short	0x00ff


	//----- nvinfo : EIATTR_NUM_BARRIERS
	.align		4
        /*0150*/ 	.byte	0x02, 0x4c
        /*0152*/ 	.byte	0x01
	.zero		1


	//----- nvinfo : EIATTR_MERCURY_ISA_VERSION
	.align		4
        /*0154*/ 	.byte	0x03, 0x5f
        /*0156*/ 	.short	0x0101


	//----- nvinfo : EIATTR_COOP_GROUP_MASK_REGIDS
	.align		4
        /*0158*/ 	.byte	0x04, 0x29
        /*015a*/ 	.short	(.L_27039 - .L_27038)


	//   ....[0]....
.L_27038:
        /*015c*/ 	.word	0xffffffff


	//   ....[1]....
        /*0160*/ 	.word	0xffffffff


	//   ....[2]....
        /*0164*/ 	.word	0xffffffff


	//   ....[3]....
        /*0168*/ 	.word	0xffffffff


	//   ....[4]....
        /*016c*/ 	.word	0xffffffff


	//   ....[5]....
        /*0170*/ 	.word	0xffffffff


	//   ....[6]....
        /*0174*/ 	.word	0xffffffff


	//   ....[7]....
        /*0178*/ 	.word	0xffffffff


	//   ....[8]....
        /*017c*/ 	.word	0xffffffff


	//   ....[9]....
        /*0180*/ 	.word	0xffffffff


	//   ....[10]....
        /*0184*/ 	.word	0xffffffff


	//   ....[11]....
        /*0188*/ 	.word	0xffffffff


	//   ....[12]....
        /*018c*/ 	.word	0xffffffff


	//   ....[13]....
        /*0190*/ 	.word	0xffffffff


	//   ....[14]....
        /*0194*/ 	.word	0xffffffff


	//   ....[15]....
        /*0198*/ 	.word	0xffffffff


	//   ....[16]....
        /*019c*/ 	.word	0x0500000a


	//   ....[17]....
        /*01a0*/ 	.word	0x0500000a


	//   ....[18]....
        /*01a4*/ 	.word	0x0500000a


	//   ....[19]....
        /*01a8*/ 	.word	0x0500000a


	//   ....[20]....
        /*01ac*/ 	.word	0x0500000a


	//----- nvinfo : EIATTR_COOP_GROUP_INSTR_OFFSETS
	.align		4
.L_27039:
        /*01b0*/ 	.byte	0x04, 0x28
        /*01b2*/ 	.short	(.L_27041 - .L_27040)


	//   ....[0]....
.L_27040:
        /*01b4*/ 	.word	0x00000c60


	//   ....[1]....
        /*01b8*/ 	.word	0x00000c80


	//   ....[2]....
        /*01bc*/ 	.word	0x00000eb0


	//   ....[3]....
        /*01c0*/ 	.word	0x00000ed0


	//   ....[4]....
        /*01c4*/ 	.word	0x00000ef0


	//   ....[5]....
        /*01c8*/ 	.word	0x00000ff0


	//   ....[6]....
        /*01cc*/ 	.word	0x00001010


	//   ....[7]....
        /*01d0*/ 	.word	0x00001050


	//   ....[8]....
        /*01d4*/ 	.word	0x00001e80


	//   ....[9]....
        /*01d8*/ 	.word	0x00001eb0


	//   ....[10]....
        /*01dc*/ 	.word	0x00001ed0


	//   ....[11]....
        /*01e0*/ 	.word	0x00001ef0


	//   ....[12]....
        /*01e4*/ 	.word	0x00001f10


	//   ....[13]....
        /*01e8*/ 	.word	0x00001f60


	//   ....[14]....
        /*01ec*/ 	.word	0x00001f80


	//   ....[15]....
        /*01f0*/ 	.word	0x00001fa0


	//   ....[16]....
        /*01f4*/ 	.word	0x000035b0


	//   ....[17]....
        /*01f8*/ 	.word	0x00003650


	//   ....[18]....
        /*01fc*/ 	.word	0x000036f0


	//   ....[19]....
        /*0200*/ 	.word	0x00003780


	//   ....[20]....
        /*0204*/ 	.word	0x000037f0


	//----- nvinfo : EIATTR_VRC_CTA_INIT_COUNT
	.align		4
.L_27041:
        /*0208*/ 	.byte	0x02, 0x4a
	.zero		1
	.zero		1


	//----- nvinfo : EIATTR_EXIT_INSTR_OFFSETS
	.align		4
        /*020c*/ 	.byte	0x04, 0x1c
        /*020e*/ 	.short	(.L_27043 - .L_27042)


	//   ....[0]....
.L_27042:
        /*0210*/ 	.word	0x00003440


	//   ....[1]....
        /*0214*/ 	.word	0x00003540


	//----- nvinfo : EIATTR_CRS_STACK_SIZE
	.align		4
.L_27043:
        /*0218*/ 	.byte	0x04, 0x1e
        /*021a*/ 	.short	(.L_27045 - .L_27044)
.L_27044:
        /*021c*/ 	.word	0x00000000


	//----- nvinfo : EIATTR_CBANK_PARAM_SIZE
	.align		4
.L_27045:
        /*0220*/ 	.byte	0x03, 0x19
        /*0222*/ 	.short	0x007c


	//----- nvinfo : EIATTR_PARAM_CBANK
	.align		4
        /*0224*/ 	.byte	0x04, 0x0a
        /*0226*/ 	.short	(.L_27047 - .L_27046)
	.align		4
.L_27046:
        /*0228*/ 	.word	index@(.nv.constant0._ZN4vllm25paged_attention_v1_kernelIttLi64ELi8ELi128ELNS_18Fp8KVCacheDataTypeE0ELb0EEEvPT_PKS2_PKT0_S8_ifPKiSA_iPKfiiiSC_SC_iiiii)
        /*022c*/ 	.short	0x0380
        /*022e*/ 	.short	0x007c


	//----- nvinfo : EIATTR_SW_WAR
	.align		4
.L_27047:
        /*0230*/ 	.byte	0x04, 0x36
        /*0232*/ 	.short	(.L_27049 - .L_27048)
.L_27048:
        /*0234*/ 	.word	0x00000008
.L_27049:


//--------------------- .nv.info._ZN4vllm25paged_attention_v1_kernelIttLi32ELi8ELi128ELNS_18Fp8KVCacheDataTypeE0ELb0EEEvPT_PKS2_PKT0_S8_ifPKiSA_iPKfiiiSC_SC_iiiii --------------------------
	.section	.nv.info._ZN4vllm25paged_attention_v1_kernelIttLi32ELi8ELi128ELNS_18Fp8KVCacheDataTypeE0ELb0EEEvPT_PKS2_PKT0_S8_ifPKiSA_iPKfiiiSC_SC_iiiii,"",@"SHT_CUDA_INFO"
	.sectionflags	@""
	.align	4


	//----- nvinfo : EIATTR_CUDA_API_VERSION
	.align		4
        /*0000*/ 	.byte	0x04, 0x37
        /*0002*/ 	.short	(.L_27051 - .L_27050)
.L_27050:
        /*0004*/ 	.word	0x00000082


	//----- nvinfo : EIATTR_KPARAM_INFO
	.align		4
.L_27051:
        /*0008*/ 	.byte	0x04, 0x17
        /*000a*/ 	.short	(.L_27053 - .L_27052)
.L_27052:
        /*000c*/ 	.word	0x00000000
        /*0010*/ 	.short	0x0013
        /*0012*/ 	.short	0x0078
        /*0014*/ 	.byte	0x00, 0xf0, 0x11, 0x00


	//----- nvinfo : EIATTR_KPARAM_INFO
	.align		4
.L_27053:
        /*0018*/ 	.byte	0x04, 0x17
        /*001a*/ 	.short	(.L_27055 - .L_27054)
.L_27054:
        /*001c*/ 	.word	0x00000000
        /*0020*/ 	.short	0x0012
        /*0022*/ 	.short	0x0074
        /*0024*/ 	.byte	0x00, 0xf0, 0x11, 0x00


	//----- nvinfo : EIATTR_KPARAM_INFO
	.align		4
.L_27055:
        /*0028*/ 	.byte	0x04, 0x17
        /*002a*/ 	.short	(.L_27057 - .L_27056)
.L_27056:
        /*002c*/ 	.word	0x00000000
        /*0030*/ 	.short	0x0011
        /*0032*/ 	.short	0x0070
        /*0034*/ 	.byte	0x00, 0xf0, 0x11, 0x00


	//----- nvinfo : EIATTR_KPARAM_INFO
	.align		4
.L_27057:
        /*0038*/ 	.byte	0x04, 0x17
        /*003a*/ 	.short	(.L_27059 - .L_27058)
.L_27058:
        /*003c*/ 	.word	0x00000000
        /*0040*/ 	.short	0x0010
        /*0042*/ 	.short	0x006c
        /*0044*/ 	.byte	0x00, 0xf0, 0x11, 0x00


	//----- nvinfo : EIATTR_KPARAM_INFO
	.align		4
.L_27059:
        /*0048*/ 	.byte	0x04, 0x17
        /*004a*/ 	.short	(.L_27061 - .L_27060)
.L_27060:
        /*004c*/ 	.word	0x00000000
        /*0050*/ 	.short	0x000f
        /*0052*/ 	.short	0x0068
        /*0054*/ 	.byte	0x00, 0xf0, 0x11, 0x00


	//----- nvinfo : EIATTR_KPARAM_INFO
	.align		4
.L_27061:
        /*0058*/ 	.byte	0x04, 0x17
        /*005a*/ 	.short	(.L_27063 - .L_27062)
.L_27062:
        /*005c*/ 	.word	0x00000000
        /*0060*/ 	.short	0x000e
        /*0062*/ 	.short	0x0060
        /*0064*/ 	.byte	0x00, 0xf5, 0x21, 0x00


	//----- nvinfo : EIATTR_KPARAM_INFO
	.align		4
.L_27063:
        /*0068*/ 	.byte	0x04, 0x17
        /*006a*/ 	.short	(.L_27065 - .L_27064)
.L_27064:
        /*006c*/ 	.word	0x00000000
        /*0070*/ 	.short	0x000d
        /*0072*/ 	.short	0x0058
        /*0074*/ 	.byte	0x00, 0xf5, 0x21, 0x00


	//----- nvinfo : EIATTR_KPARAM_INFO
	.align		4
.L_27065:
        /*0078*/ 	.byte	0x04, 0x17
        /*007a*/ 	.short	(.L_27067 - .L_27066)
.L_27066:
        /*007c*/ 	.word	0x00000000
        /*0080*/ 	.short	0x000c
        /*0082*/ 	.short	0x0050
        /*0084*/ 	.byte	0x00, 0xf0, 0x11, 0x00


	//----- nvinfo : EIATTR_KPARAM_INFO
	.align		4
.L_27067:
        /*0088*/ 	.byte	0x04, 0x17
        /*008a*/ 	.short	(.L_27069 - .L_27068)
.L_27068:
        /*008c*/ 	.word	0x00000000
        /*0090*/ 	.short	0x000b
        /*0092*/ 	.short	0x004c
        /*0094*/ 	.byte	0x00, 0xf0, 0x11, 0x00


	//----- nvinfo : EIATTR_KPARAM_INFO
	.align		4
.L_27069:
        /*0098*/ 	.byte	0x04, 0x17
        /*009a*/ 	.short	(.L_27071 - .L_27070)
.L_27070:
        /*009c*/ 	.word	0x00000000
        /*00a0*/ 	.short	0x000a
        /*00a2*/ 	.short	0x0048
        /*00a4*/ 	.byte	0x00, 0xf0, 0x11, 0x00


	//----- nvinfo : EIATTR_KPARAM_INFO
	.align		4
.L_27071:
        /*00a8*/ 	.byte	0x04, 0x17
        /*00aa*/ 	.short	(.L_27073 - .L_27072)
.L_27072:
        /*00ac*/ 	.word	0x00000000
        /*00b0*/ 	.short	0x0009
        /*00b2*/ 	.short	0x0040
        /*00b4*/ 	.byte	0x00, 0xf5, 0x21, 0x00


	//----- nvinfo : EIATTR_KPARAM_INFO
	.align		4
.L_27073:
        /*00b8*/ 	.byte	0x04, 0x17
        /*00ba*/ 	.short	(.L_27075 - .L_27074)
.L_27074:
        /*00bc*/ 	.word	0x00000000
        /*00c0*/ 	.short	0x0008
        /*00c2*/ 	.short	0x0038
        /*00c4*/ 	.byte	0x00, 0xf0, 0x11, 0x00


	//----- nvinfo : EIATTR_KPARAM_INFO
	.align		4
.L_27075:
        /*00c8*/ 	.byte	0x04, 0x17
        /*00ca*/ 	.short	(.L_27077 - .L_27076)
.L_27076:
        /*00cc*/ 	.word	0x00000000
        /*00d0*/ 	.short	0x0007
        /*00d2*/ 	.short	0x0030
        /*00d4*/ 	.byte	0x00, 0xf5, 0x21, 0x00


	//----- nvinfo : EIATTR_KPARAM_INFO
	.align		4
.L_27077:
        /*00d8*/ 	.byte	0x04, 0x17
        /*00da*/ 	.short	(.L_27079 - .L_27078)
.L_27078:
        /*00dc*/ 	.word	0x00000000
        /*00e0*/ 	.short	0x0006
        /*00e2*/ 	.short	0x0028
        /*00e4*/ 	.byte	0x00, 0xf5, 0x21, 0x00


	//----- nvinfo : EIATTR_KPARAM_INFO
	.align		4
.L_27079:
        /*00e8*/ 	.byte	0x04, 0x17
        /*00ea*/ 	.short	(.L_27081 - .L_27080)
.L_27080:
        /*00ec*/ 	.word	0x00000000
        /*00f0*/ 	.short	0x0005
        /*00f2*/ 	.short	0x0024
        /*00f4*/ 	.byte	0x00, 0xf0, 0x11, 0x00


	//----- nvinfo : EIATTR_KPARAM_INFO
	.align		4
.L_27081:
        /*00f8*/ 	.byte	0x04, 0x17
        /*00fa*/ 	.short	(.L_27083 - .L_27082)
.L_27082:
        /*00fc*/ 	.word	0x00000000
        /*0100*/ 	.short	0x0004
        /*0102*/ 	.short	0x0020
        /*0104*/ 	.byte	0x00, 0xf0, 0x11, 0x00


	//----- nvinfo : EIATTR_KPARAM_INFO
	.align		4
.L_27083:
        /*0108*/ 	.byte	0x04, 0x17
        /*010a*/ 	.short	(.L_27085 - .L_27084)
.L_27084:
        /*010c*/ 	.word	0x00000000
        /*0110*/ 	.short	0x0003
        /*0112*/ 	.short	0x0018
        /*0114*/ 	.byte	0x00, 0xf5, 0x21, 0x00


	//----- nvinfo : EIATTR_KPARAM_INFO
	.align		4
.L_27085:
        /*0118*/ 	.byte	0x04, 0x17
        /*011a*/ 	.short	(.L_27087 - .L_27086)
.L_27086:
        /*011c*/ 	.word	0x00000000
        /*0120*/ 	.short	0x0002
        /*0122*/ 	.short	0x0010
        /*0124*/ 	.byte	0x00, 0xf5, 0x21, 0x00


	//----- nvinfo : EIATTR_KPARAM_INFO
	.align		4
.L_27087:
        /*0128*/ 	.byte	0x04, 0x17
        /*012a*/ 	.short	(.L_27089 - .L_27088)
.L_27088:
        /*012c*/ 	.word	0x00000000
        /*0130*/ 	.short	0x0001
        /*0132*/ 	.short	0x0008
        /*0134*/ 	.byte	0x00, 0xf5, 0x21, 0x00


	//----- nvinfo : EIATTR_KPARAM_INFO
	.align		4
.L_27089:
        /*0138*/ 	.byte	0x04, 0x17
        /*013a*/ 	.short	(.L_27091 - .L_27090)
.L_27090:
        /*013c*/ 	.word	0x00000000
        /*0140*/ 	.short	0x0000
        /*0142*/ 	.short	0x0000
        /*0144*/ 	.byte	0x00, 0xf5, 0x21, 0x00


	//----- nvinfo : EIATTR_SPARSE_MMA_MASK
	.align		4
.L_27091:
        /*0148*/ 	.byte	0x03, 0x50
        /*014a*/ 	.short	0x0000


	//----- nvinfo : EIATTR_MAXREG_COUNT
	.align		4
        /*014c*/ 	.byte	0x03, 0x1b
        /*014e*/ 	.short	0x00ff


	//----- nvinfo : EIATTR_NUM_BARRIERS
	.align		4
        /*0150*/ 	.byte	0x02, 0x4c
        /*0152*/ 	.byte	0x01
	.zero		1


	//----- nvinfo : EIATTR_MERCURY_ISA_VERSION
	.align		4
        /*0154*/ 	.byte	0x03, 0x5f
        /*0156*/ 	.short	0x0101


	//----- nvinfo : EIATTR_COOP_GROUP_MASK_REGIDS
	.align		4
        /*0158*/ 	.byte	0x04, 0x29
        /*015a*/ 	.short	(.L_27093 - .L_27092)


	//   ....[0]....
.L_27092:
        /*015c*/ 	.word	0xffffffff


	//   ....[1]....
        /*0160*/ 	.word	0xffffffff


	//   ....[2]....
        /*0164*/ 	.word	0xffffffff


	//   ....[3]....
        /*0168*/ 	.word	0xffffffff


	//   ....[4]....
        /*016c*/ 	.word	0xffffffff


	//   ....[5]....
        /*0170*/ 	.word	0xffffffff


	//   ....[6]....
        /*0174*/ 	.word	0xffffffff


	//   ....[7]....
        /*0178*/ 	.word	0xffffffff


	//   ....[8]....
        /*017c*/ 	.word	0xffffffff


	//   ....[9]....
        /*0180*/ 	.word	0xffffffff


	//   ....[10]....
        /*0184*/ 	.word	0xffffffff


	//   ....[11]....
        /*0188*/ 	.word	0xffffffff


	//   ....[12]....
        /*018c*/ 	.word	0xffffffff


	//   ....[13]....
        /*0190*/ 	.word	0xffffffff


	//   ....[14]....
        /*0194*/ 	.word	0xffffffff


	//   ....[15]....
        /*0198*/ 	.word	0xffffffff


	//   ....[16]....
        /*019c*/ 	.word	0x05000007


	//   ....[17]....
        /*01a0*/ 	.word	0x05000007


	//   ....[18]....
        /*01a4*/ 	.word	0x05000007


	//   ....[19]....
        /*01a8*/ 	.word	0x05000007


	//   ....[20]....
        /*01ac*/ 	.word	0x05000007


	//----- nvinfo : EIATTR_COOP_GROUP_INSTR_OFFSETS
	.align		4
.L_27093:
        /*01b0*/ 	.byte	0x04, 0x28
        /*01b2*/ 	.short	(.L_27095 - .L_27094)


	//   ....[0]....
.L_27094:
        /*01b4*/ 	.word	0x00000af0


	//   ....[1]....
        /*01b8*/ 	.word	0x00000b10


	//   ....[2]....
        /*01bc*/ 	.word	0x00000ca0


	//   ....[3]....
        /*01c0*/ 	.word	0x00000cc0


	//   ....[4]....
        /*01c4*/ 	.word	0x00000ce0


	//   ....[5]....
        /*01c8*/ 	.word	0x00000e50


	//   ....[6]....
        /*01cc*/ 	.word	0x00000e70


	//   ....[7]....
        /*01d0*/ 	.word	0x00000ea0


	//   ....[8]....
        /*01d4*/ 	.word	0x00001ce0


	//   ....[9]....
        /*01d8*/ 	.word	0x00001d10


	//   ....[10]....
        /*01dc*/ 	.word	0x00001d30


	//   ....[11]....
        /*01e0*/ 	.word	0x00001d50


	//   ....[12]....
        /*01e4*/ 	.word	0x00001d70


	//   ....[13]....
        /*01e8*/ 	.word	0x00001dc0


	//   ....[14]....
        /*01ec*/ 	.word	0x00001de0


	//   ....[15]....
        /*01f0*/ 	.word	0x00001e00


	//   ....[16]....
        /*01f4*/ 	.word	0x000036b0


	//   ....[17]....
        /*01f8*/ 	.word	0x00003750


	//   ....[18]....
        /*01fc*/ 	.word	0x000037e0


	//   ....[19]....
        /*0200*/ 	.word	0x00003870


	//   ....[20]....
        /*0204*/ 	.word	0x000038e0


	//----- nvinfo : EIATTR_VRC_CTA_INIT_COUNT
	.align		4
.L_27095:
        /*0208*/ 	.byte	0x02, 0x4a
	.zero		1
	.zero		1


	//----- nvinfo : EIATTR_EXIT_INSTR_OFFSETS
	.align		4
        /*020c*/ 	.byte	0x04, 0x1c
        /*020e*/ 	.short	(.L_27097 - .L_27096)


	//   ....[0]....
.L_27096:
        /*0210*/ 	.word	0x00003560


	//   ....[1]....
        /*0214*/ 	.word	0x00003650


	//----- nvinfo : EIATTR_CRS_STACK_SIZE
	.align		4
.L_27097:
        /*0218*/ 	.byte	0x04, 0x1e
        /*021a*/ 	.short	(.L_27099 - .L_27098)
.L_27098:
        /*021c*/ 	.word	0x00000000


	//----- nvinfo : EIATTR_CBANK_PARAM_SIZE
	.align		4
.L_27099:
        /*0220*/ 	.byte	0x03, 0x19
        /*0222*/ 	.short	0x007c


	//----- nvinfo : EIATTR_PARAM_CBANK
	.align		4
        /*0224*/ 	.byte	0x04, 0x0a
        /*0226*/ 	.short	(.L_27101 - .L_27100)
	.align		4
.L_27100:
        /*0228*/ 	.word	index@(.nv.constant0._ZN4vllm25paged_attention_v1_kernelIttLi32ELi8ELi128ELNS_18Fp8KVCacheDataTypeE0ELb0EEEvPT_PKS2_PKT0_S8_ifPKiSA_iPKfiiiSC_SC_iiiii)
        /*022c*/ 	.short	0x0380
        /*022e*/ 	.short	0x007c


	//----- nvinfo : EIATTR_SW_WAR
	.align		4
.L_27101:
        /*0230*/ 	.byte	0x04, 0x36
        /*0232*/ 	.short	(.L_27103 - .L_27102)
.L_27102:
        /*0234*/ 	.word	0x00000008
.L_27103:


//--------------------- .nv.info._ZN4vllm25paged_attention_v1_kernelIttLi256ELi8ELi128ELNS_18Fp8KVCacheDataTypeE0ELb1EEEvPT_PKS2_PKT0_S8_ifPKiSA_iPKfiiiSC_SC_iiiii --------------------------
	.section	.nv.info._ZN4vllm25paged_attention_v1_kernelIttLi256ELi8ELi128ELNS_18Fp8KVCacheDataTypeE0ELb1EEEvPT_PKS2_PKT0_S8_ifPKiSA_iPKfiiiSC_SC_iiiii,"",@"SHT_CUDA_INFO"
	.sectionflags	@""
	.align	4


	//----- nvinfo : EIATTR_CUDA_API_VERSION
	.align		4
        /*0000*/ 	.byte	0x04, 0x37
        /*0002*/ 	.short	(.L_27105 - .L_27104)
.L_27104:
        /*0004*/ 	.word	0x00000082


	//----- nvinfo : EIATTR_KPARAM_INFO
	.align		4
.L_27105:
        /*0008*/ 	.byte	0x04, 0x17
        /*000a*/ 	.short	(.L_27107 - .L_27106)
.L_27106:
        /*000c*/ 	.word	0x00000000
        /*0010*/ 	.short	0x0013
        /*0012*/ 	.short	0x0078
        /*0014*/ 	.byte	0x00, 0xf0, 0x11, 0x00


	//----- nvinfo : EIATTR_KPARAM_INFO
	.align		4
.L_27107:
        /*0018*/ 	.byte	0x04, 0x17
        /*001a*/ 	.short	(.L_27109 - .L_27108)
.L_27108:
        /*001c*/ 	.word	0x00000000
        /*0020*/ 	.short	0x0012
        /*0022*/ 	.short	0x0074
        /*0024*/ 	.byte	0x00, 0xf0, 0x11, 0x00


	//----- nvinfo : EIATTR_KPARAM_INFO
	.align		4
.L_27109:
        /*0028*/ 	.byte	0x04, 0x17
        /*002a*/ 	.short	(.L_27111 - .L_27110)
.L_27110:
        /*002c*/ 	.word	0x00000000
        /*0030*/ 	.short	0x0011
        /*0032*/ 	.short	0x0070
        /*0034*/ 	.byte	0x00, 0xf0, 0x11, 0x00


	//----- nvinfo : EIATTR_KPARAM_INFO
	.align		4
.L_27111:
        /*0038*/ 	.byte	0x04, 0x17
        /*003a*/ 	.short	(.L_27113 - .L_27112)
.L_27112:
        /*003c*/ 	.word	0x00000000
        /*0040*/ 	.short	0x0010
        /*0042*/ 	.short	0x006c
        /*0044*/ 	.byte	0x00, 0xf0, 0x11, 0x00


	//----- nvinfo : EIATTR_KPARAM_INFO
	.align		4
.L_27113:
        /*0048*/ 	.byte	0x04, 0x17
        /*004a*/ 	.short	(.L_27115 - .L_27114)
.L_27114:
        /*004c*/ 	.word	0x00000000
        /*0050*/ 	.short	0x000f
        /*0052*/ 	.short	0x0068
        /*0054*/ 	.byte	0x00, 0xf0, 0x11, 0x00


	//----- nvinfo : EIATTR_KPARAM_INFO
	.align		4
.L_27115:
        /*0058*/ 	.byte	0x04, 0x17
        /*005a*/ 	.short	(.L_27117 - .L_27116)
.L_27116:
        /*005c*/ 	.word	0x00000000
        /*0060*/ 	.short	0x000e
        /*0062*/ 	.short	0x0060
        /*0064*/ 	.byte	0x00, 0xf5, 0x21, 0x00


	//----- nvinfo : EIATTR_KPARAM_INFO
	.align		4
.L_27117:
        /*0068*/ 	.byte	0x04, 0x17
        /*006a*/ 	.short	(.L_27119 - .L_27118)
.L_27118:
        /*006c*/ 	.word	0x00000000
        /*0070*/ 	.short	0x000d
        /*0072*/ 	.short	0x0058
        /*0074*/ 	.byte	0x00, 0xf5, 0x21, 0x00


	//----- nvinfo : EIATTR_KPARAM_INFO
	.align		4
.L_27119:
        /*0078*/ 	.byte	0x04, 0x17
        /*007a*/ 	.short	(.L_27121 - .L_27120)
.L_27120:
        /*007c*/ 	.word	0x00000000
        /*0080*/ 	.short	0x000c
        /*0082*/ 	.short	0x0050
        /*0084*/ 	.byte	0x00, 0xf0, 0x11, 0x00


	//----- nvinfo : EIATTR_KPARAM_INFO
	.align		4
.L_27121:
        /*0088*/ 	.byte	0x04, 0x17
        /*008a*/ 	.short	(.L_27123 - .L_27122)
.L_27122:
        /*008c*/ 	.word	0x00000000
        /*0090*/ 	.short	0x000b
        /*0092*/ 	.short	0x004c
        /*0094*/ 	.byte	0x00, 0xf0, 0x11, 0x00


	//----- nvinfo : EIATTR_KPARAM_INFO
	.align		4
.L_27123:
        /*0098*/ 	.byte	0x04, 0x17
        /*009a*/ 	.short	(.L_27125 - .L_27124)
.L_27124:
        /*009c*/ 	.word	0x00000000
        /*00a0*/ 	.short	0x000a
        /*00a2*/ 	.short	0x0048
        /*00a4*/ 	.byte	0x00, 0xf0, 0x11, 0x00


	//----- nvinfo : EIATTR_KPARAM_INFO
	.align		4
.L_27125:
        /*00a8*/ 	.byte	0x04, 0x17
        /*00aa*/ 	.short	(.L_27127 - .L_27126)
.L_27126:
        /*00ac*/ 	.word	0x00000000
        /*00b0*/ 	.short	0x0009
        /*00b2*/ 	.short	0x0040
        /*00b4*/ 	.byte	0x00, 0xf5, 0x21, 0x00


	//----- nvinfo : EIATTR_KPARAM_INFO
	.align		4
.L_27127:
        /*00b8*/ 	.byte	0x04, 0x17
        /*00ba*/ 	.short	(.L_27129 - .L_27128)
.L_27128:
        /*00bc*/ 	.word	0x00000000
        /*00c0*/ 	.short	0x0008
        /*00c2*/ 	.short	0x0038
        /*00c4*/ 	.byte	0x00, 0xf0, 0x11, 0x00


	//----- nvinfo : EIATTR_KPARAM_INFO
	.align		4
.L_27129:
        /*00c8*/ 	.byte	0x04, 0x17
        /*00ca*/ 	.short	(.L_27131 - .L_27130)
.L_27130:
        /*00cc*/ 	.word	0x00000000
        /*00d0*/ 	.short	0x0007
        /*00d2*/ 	.short	0x0030
        /*00d4*/ 	.byte	0x00, 0xf5, 0x21, 0x00


	//----- nvinfo : EIATTR_KPARAM_INFO
	.align		4
.L_27131:
        /*00d8*/ 	.byte	0x04, 0x17
        /*00da*/ 	.short	(.L_27133 - .L_27132)
.L_27132:
        /*00dc*/ 	.word	0x00000000
        /*00e0*/ 	.short	0x0006
        /*00e2*/ 	.short	0x0028
        /*00e4*/ 	.byte	0x00, 0xf5, 0x21, 0x00


	//----- nvinfo : EIATTR_KPARAM_INFO
	.align		4
.L_27133:
        /*00e8*/ 	.byte	0x04, 0x17
        /*00ea*/ 	.short	(.L_27135 - .L_27134)
.L_27134:
        /*00ec*/ 	.word	0x00000000
        /*00f0*/ 	.short	0x0005
        /*00f2*/ 	.short	0x0024
        /*00f4*/ 	.byte	0x00, 0xf0, 0x11, 0x00


	//----- nvinfo : EIATTR_KPARAM_INFO
	.align		4
.L_27135:
        /*00f8*/ 	.byte	0x04, 0x17
        /*00fa*/ 	.short	(.L_27137 - .L_27136)
.L_27136:
        /*00fc*/ 	.word	0x00000000
        /*0100*/ 	.short	0x0004
        /*0102*/ 	.short	0x0020
        /*0104*/ 	.byte	0x00, 0xf0, 0x11, 0x00


	//----- nvinfo : EIATTR_KPARAM_INFO
	.align		4
.L_27137:
        /*0108*/ 	.byte	0x04, 0x17
        /*010a*/ 	.short	(.L_27139 - .L_27138)
.L_27138:
        /*010c*/ 	.word	0x00000000
        /*0110*/ 	.short	0x0003
        /*0112*/ 	.short	0x0018
        /*0114*/ 	.byte	0x00, 0xf5, 0x21, 0x00


	//----- nvinfo : EIATTR_KPARAM_INFO
	.align		4
.L_27139:
        /*0118*/ 	.byte	0x04, 0x17
        /*011a*/ 	.short	(.L_27141 - .L_27140)
.L_27140:
        /*011c*/ 	.word	0x00000000
        /*0120*/ 	.short	0x0002
        /*0122*/ 	.short	0x0010
        /*0124*/ 	.byte	0x00, 0xf5, 0x21, 0x00


	//----- nvinfo : EIATTR_KPARAM_INFO
	.align		4
.L_27141:
        /*0128*/ 	.byte	0x04, 0x17
        /*012a*/ 	.short	(.L_27143 - .L_27142)
.L_27142:
        /*012c*/ 	.word	0x00000000
        /*0130*/ 	.short	0x0001
        /*0132*/ 	.short	0x0008
        /*0134*/ 	.byte	0x00, 0xf5, 0x21, 0x00


	//----- nvinfo : EIATTR_KPARAM_INFO
	.align		4
.L_27143:
        /*0138*/ 	.byte	0x04, 0x17
        /*013a*/ 	.short	(.L_27145 - .L_27144)
.L_27144:
        /*013c*/ 	.word	0x00000000
        /*0140*/ 	.short	0x0000
        /*0142*/ 	.short	0x0000
        /*0144*/ 	.byte	0x00, 0xf5, 0x21, 0x00


	//----- nvinfo : EIATTR_SPARSE_MMA_MASK
	.align		4
.L_27145:
        /*0148*/ 	.byte	0x03, 0x50
        /*014a*/ 	.short	0x0000


	//----- nvinfo : EIATTR_MAXREG_COUNT
	.align		4
        /*014c*/ 	.byte	0x03, 0x1b
        /*014e*/ 	.short	0x00ff


	//----- nvinfo : EIATTR_NUM_BARRIERS
	.align		4
        /*0150*/ 	.byte	0x02, 0x4c
        /*0152*/ 	.byte	0x01
	.zero		1


	//----- nvinfo : EIATTR_MERCURY_ISA_VERSION
	.align		4
        /*0154*/ 	.byte	0x03, 0x5f
        /*0156*/ 	.short	0x0101


	//----- nvinfo : EIATTR_COOP_GROUP_MASK_REGIDS
	.align		4
        /*0158*/ 	.byte	0x04, 0x29
        /*015a*/ 	.short	(.L_27147 - .L_27146)


	//   ....[0]....
.L_27146:
        /*015c*/ 	.word	0xffffffff


	//   ....[1]....
        /*0160*/ 	.word	0xffffffff


	//   ....[2]....
        /*0164*/ 	.word	0xffffffff


	//   ....[3]....
        /*0168*/ 	.word	0xffffffff


	//   ....[4]....
        /*016c*/ 	.word	0xffffffff


	//   ....[5]....
        /*0170*/ 	.word	0xffffffff


	//   ....[6]....
        /*0174*/ 	.word	0xffffffff


	//   ....[7]....
        /*0178*/ 	.word	0xffffffff


	//   ....[8]....
        /*017c*/ 	.word	0xffffffff


	//   ....[9]....
        /*0180*/ 	.word	0xffffffff


	//   ....[10]....
        /*0184*/ 	.word	0xffffffff


	//   ....[11]....
        /*0188*/ 	.word	0xffffffff


	//   ....[12]....
        /*018c*/ 	.word	0xffffffff


	//   ....[13]....
        /*0190*/ 	.word	0xffffffff


	//   ....[14]....
        /*0194*/ 	.word	0xffffffff


	//   ....[15]....
        /*0198*/ 	.word	0xffffffff


	//   ....[16]....
        /*019c*/ 	.word	0x05000007


	//   ....[17]....
        /*01a0*/ 	.word	0x05000007


	//   ....[18]....
        /*01a4*/ 	.word	0x05000007


	//   ....[19]....
        /*01a8*/ 	.word	0x05000007


	//   ....[20]....
        /*01ac*/ 	.word	0x05000007


	//----- nvinfo : EIATTR_COOP_GROUP_INSTR_OFFSETS
	.align		4
.L_27147:
        /*01b0*/ 	.byte	0x04, 0x28
        /*01b2*/ 	.short	(.L_27149 - .L_27148)


	//   ....[0]....
.L_27148:
        /*01b4*/ 	.word	0x00001d10


	//   ....[1]....
        /*01b8*/ 	.word	0x00001d30


	//   ....[2]....
        /*01bc*/ 	.word	0x00001f30


	//   ....[3]....
        /*01c0*/ 	.word	0x00001f50


	//   ....[4]....
        /*01c4*/ 	.word	0x00001f70


	//   ....[5]....
        /*01c8*/ 	.word	0x000020d0


	//   ....[6]....
        /*01cc*/ 	.word	0x000020f0


	//   ....[7]....
        /*01d0*/ 	.word	0x00002130


	//   ....[8]....
        /*01d4*/ 	.word	0x00002f60


	//   ....[9]....
        /*01d8*/ 	.word	0x00002f90


	//   ....[10]....
        /*01dc*/ 	.word	0x00002fb0


	//   ....[11]....
        /*01e0*/ 	.word	0x00002fd0


	//   ....[12]....
        /*01e4*/ 	.word	0x00002ff0


	//   ....[13]....
        /*01e8*/ 	.word	0x00003040


	//   ....[14]....
        /*01ec*/ 	.word	0x00003060


	//   ....[15]....
        /*01f0*/ 	.word	0x00003080


	//   ....[16]....
        /*01f4*/ 	.word	0x00005d80


	//   ....[17]....
        /*01f8*/ 	.word	0x00005e20


	//   ....[18]....
        /*01fc*/ 	.word	0x00005ec0


	//   ....[19]....
        /*0200*/ 	.word	0x00005f60


	//   ....[20]....
        /*0204*/ 	.word	0x00005fd0


	//----- nvinfo : EIATTR_VRC_CTA_INIT_COUNT
	.align		4
.L_27149:
        /*0208*/ 	.byte	0x02, 0x4a
	.zero		1
	.zero		1


	//----- nvinfo : EIATTR_EXIT_INSTR_OFFSETS
	.align		4
        /*020c*/ 	.byte	0x04, 0x1c
        /*020e*/ 	.short	(.L_27151 - .L_27150)


	//   ....[0]....
.L_27150:
        /*0210*/ 	.word	0x00005b50


	//   ....[1]....
        /*0214*/ 	.word	0x00005d10


	//----- nvinfo : EIATTR_CRS_STACK_SIZE
	.align		4
.L_27151:
        /*0218*/ 	.byte	0x04, 0x1e
        /*021a*/ 	.short	(.L_27153 - .L_27152)
.L_27152:
        /*021c*/ 	.word	0x00000000


	//----- nvinfo : EIATTR_CBANK_PARAM_SIZE
	.align		4
.L_27153:
        /*0220*/ 	.byte	0x03, 0x19
        /*0222*/ 	.short	0x007c


	//----- nvinfo : EIATTR_PARAM_CBANK
	.align		4
        /*0224*/ 	.byte	0x04, 0x0a
        /*0226*/ 	.short	(.L_27155 - .L_27154)
	.align		4
.L_27154:
        /*0228*/ 	.word	index@(.nv.constant0._ZN4vllm25paged_attention_v1_kernelIttLi256ELi8ELi128ELNS_18Fp8KVCacheDataTypeE0ELb1EEEvPT_PKS2_PKT0_S8_ifPKiSA_iPKfiiiSC_SC_iiiii)
        /*022c*/ 	.short	0x0380
        /*022e*/ 	.short	0x007c


	//----- nvinfo : EIATTR_SW_WAR
	.align		4
.L_27155:
        /*0230*/ 	.byte	0x04, 0x36
        /*0232*/ 	.short	(.L_27157 - .L_27156)
.L_27156:
        /*0234*/ 	.word	0x00000008
.L_27157:


//--------------------- .nv.info._ZN4vllm25paged_attention_v1_kernelIttLi192ELi8ELi128ELNS_18Fp8KVCacheDataTypeE0ELb1EEEvPT_PKS2_PKT0_S8_ifPKiSA_iPKfiiiSC_SC_iiiii --------------------------
	.section	.nv.info._ZN4vllm25paged_attention_v1_kernelIttLi192ELi8ELi128ELNS_18Fp8KVCacheDataTypeE0ELb1EEEvPT_PKS2_PKT0_S8_ifPKiSA_iPKfiiiSC_SC_iiiii,"",@"SHT_CUDA_INFO"
	.sectionflags	@""
	.align	4


	//----- nvinfo : EIATTR_CUDA_API_VERSION
	.align		4
        /*0000*/ 	.byte	0x04, 0x37
        /*0002*/ 	.short	(.L_27159 - .L_27158)
.L_27158:
        /*0004*/ 	.word	0x00000082


	//----- nvinfo : EIATTR_KPARAM_INFO
	.align		4
.L_27159:
        /*0008*/ 	.byte	0x04, 0x17
        /*000a*/ 	.short	(.L_27161 - .L_27160)
.L_27160:
        /*000c*/ 	.word	0x00000000
        /*0010*/ 	.short	0x0013
        /*0012*/ 	.short	0x0078
        /*0014*/ 	.byte	0x00, 0xf0, 0x11, 0x00


	//----- nvinfo : EIATTR_KPARAM_INFO
	.align		4
.L_27161:
        /*0018*/ 	.byte	0x04, 0x17
        /*001a*/ 	.short	(.L_27163 - .L_27162)
.L_27162:
        /*001c*/ 	.word	0x00000000
        /*0020*/ 	.short	0x0012
        /*0022*/ 	.short	0x0074
        /*0024*/ 	.byte	0x00, 0xf0, 0x11, 0x00


	//----- nvinfo : EIATTR_KPARAM_INFO
	.align		4
.L_27163:
        /*0028*/ 	.byte	0x04, 0x17
        /*002a*/ 	.short	(.L_27165 - .L_27164)
.L_27164:
        /*002c*/ 	.word	0x00000000
        /*0030*/ 	.short	0x0011
        /*0032*/ 	.short	0x0070
        /*0034*/ 	.byte	0x00, 0xf0, 0x11, 0x00


	//----- nvinfo : EIATTR_KPARAM_INFO
	.align		4
.L_27165:
        /*0038*/ 	.byte	0x04, 0x17
        /*003a*/ 	.short	(.L_27167 - .L_27166)
.L_27166:
        /*003c*/ 	.word	0x00000000
        /*0040*/ 	.short	0x0010
        /*0042*/ 	.short	0x006c
        /*0044*/ 	.byte	0x00, 0xf0, 0x11, 0x00


	//----- nvinfo : EIATTR_KPARAM_INFO
	.align		4
.L_27167:
        /*0048*/ 	.byte	0x04, 0x17
        /*004a*/ 	.short	(.L_27169 - .L_27168)
.L_27168:
        /*004c*/ 	.word	0x00000000
        /*0050*/ 	.short	0x000f
        /*0052*/ 	.short	0x0068
        /*0054*/ 	.byte	0x00, 0xf0, 0x11, 0x00


	//----- nvinfo : EIATTR_KPARAM_INFO
	.align		4
.L_27169:
        /*0058*/ 	.byte	0x04, 0x17
        /*005a*/ 	.short	(.L_27171 - .L_27170)
.L_27170:
        /*005c*/ 	.word	0x00000000
        /*0060*/ 	.short	0x000e
        /*0062*/ 	.short	0x0060
        /*0064*/ 	.byte	0x00, 0xf5, 0x21, 0x00


	//----- nvinfo : EIATTR_KPARAM_INFO
	.align		4
.L_27171:
        /*0068*/ 	.byte	0x04, 0x17
        /*006a*/ 	.short	(.L_27173 - .L_27172)
.L_27172:
        /*006c*/ 	.word	0x00000000
        /*0070*/ 	.short	0x000d
        /*0072*/ 	.short	0x0058
        /*0074*/ 	.byte	0x00, 0xf5, 0x21, 0x00


	//----- nvinfo : EIATTR_KPARAM_INFO
	.align		4
.L_27173:
        /*0078*/ 	.byte	0x04, 0x17
        /*007a*/ 	.short	(.L_27175 - .L_27174)
.L_27174:
        /*007c*/ 	.word	0x00000000
        /*0080*/ 	.short	0x000c
        /*0082*/ 	.short	0x0050
        /*0084*/ 	.byte	0x00, 0xf0, 0x11, 0x00


	//----- nvinfo : EIATTR_KPARAM_INFO
	.align		4
.L_27175:
        /*0088*/ 	.byte	0x04, 0x17
        /*008a*/ 	.short	(.L_27177 - .L_27176)
.L_27176:
        /*008c*/ 	.word	0x00000000
        /*0090*/ 	.short	0x000b
        /*0092*/ 	.short	0x004c
        /*0094*/ 	.byte	0x00, 0xf0, 0x11, 0x00


	//----- nvinfo : EIATTR_KPARAM_INFO
	.align		4
.L_27177:
        /*0098*/ 	.byte	0x04, 0x17
        /*009a*/ 	.short	(.L_27179 - .L_27178)
.L_27178:
        /*009c*/ 	.word	0x00000000
        /*00a0*/ 	.short	0x000a
        /*00a2*/ 	.short	0x0048
        /*00a4*/ 	.byte	0x00, 0xf0, 0x11, 0x00


	//----- nvinfo : EIATTR_KPARAM_INFO
	.align		4
.L_27179:
        /*00a8*/ 	.byte	0x04, 0x17
        /*00aa*/ 	.short	(.L_27181 - .L_27180)
.L_27180:
        /*00ac*/ 	.word	0x00000000
        /*00b0*/ 	.short	0x0009
        /*00b2*/ 	.short	0x0040
        /*00b4*/ 	.byte	0x00, 0xf5, 0x21, 0x00


	//----- nvinfo : EIATTR_KPARAM_INFO
	.align		4
.L_27181:
        /*00b8*/ 	.byte	0x04, 0x17
        /*00ba*/ 	.short	(.L_27183 - .L_27182)
.L_27182:
        /*00bc*/ 	.word	0x00000000
        /*00c0*/ 	.short	0x0008
        /*00c2*/ 	.short	0x0038
        /*00c4*/ 	.byte	0x00, 0xf0, 0x11, 0x00


	//----- nvinfo : EIATTR_KPARAM_INFO
	.align		4
.L_27183:
        /*00c8*/ 	.byte	0x04, 0x17
        /*00ca*/ 	.short	(.L_27185 - .L_27184)
.L_27184:
        /*00cc*/ 	.word	0x00000000
        /*00d0*/ 	.short	0x0007
        /*00d2*/ 	.short	0x0030
        /*00d4*/ 	.byte	0x00, 0xf5, 0x21, 0x00


	//----- nvinfo : EIATTR_KPARAM_INFO
	.align		4
.L_27185:
        /*00d8*/ 	.byte	0x04, 0x17
        /*00da*/ 	.short	(.L_27187 - .L_27186)
.L_27186:
        /*00dc*/ 	.word	0x00000000
        /*00e0*/ 	.short	0x0006
        /*00e2*/ 	.short	0x0028
        /*00e4*/ 	.byte	0x00, 0xf5, 0x21, 0x00


	//----- nvinfo : EIATTR_KPARAM_INFO
	.align		4
.L_27187:
        /*00e8*/ 	.byte	0x04, 0x17
        /*00ea*/ 	.short	(.L_27189 - .L_27188)
.L_27188:
        /*00ec*/ 	.word	0x00000000
        /*00f0*/ 	.short	0x0005
        /*00f2*/ 	.short	0x0024
        /*00f4*/ 	.byte	0x00, 0xf0, 0x11, 0x00


	//----- nvinfo : EIATTR_KPARAM_INFO
	.align		4
.L_27189:
        /*00f8*/ 	.byte	0x04, 0x17
        /*00fa*/ 	.short	(.L_27191 - .L_27190)
.L_27190:
        /*00fc*/ 	.word	0x00000000
        /*0100*/ 	.short	0x0004
        /*0102*/ 	.short	0x0020
        /*0104*/ 	.byte	0x00, 0xf0, 0x11, 0x00


	//----- nvinfo : EIATTR_KPARAM_INFO
	.align		4
.L_27191:
        /*0108*/ 	.byte	0x04, 0x17
        /*010a*/ 	.short	(.L_27193 - .L_27192)
.L_27192:
        /*010c*/ 	.word	0x00000000
        /*0110*/ 	.short	0x0003
        /*0112*/ 	.short	0x0018
        /*0114*/ 	.byte	0x00, 0xf5, 0x21, 0x00


	//----- nvinfo : EIATTR_KPARAM_INFO
	.align		4
.L_27193:
        /*0118*/ 	.byte	0x04, 0x17
        /*011a*/ 	.short	(.L_27195 - .L_27194)
.L_27194:
        /*011c*/ 	.word	0x00000000
        /*0120*/ 	.short	0x0002
        /*0122*/ 	.short	0x0010
        /*0124*/ 	.byte	0x00, 0xf5, 0x21, 0x00


	//----- nvinfo : EIATTR_KPARAM_INFO
	.align		4
.L_27195:
        /*0128*/ 	.byte	0x04, 0x17
        /*012a*/ 	.short	(.L_27197 - .L_27196)
.L_27196:
        /*012c*/ 	.word	0x00000000
        /*0130*/ 	.short	0x0001
        /*0132*/ 	.short	0x0008
        /*0134*/ 	.byte	0x00, 0xf5, 0x21, 0x00


	//----- nvinfo : EIATTR_KPARAM_INFO
	.align		4
.L_27197:
        /*0138*/ 	.byte	0x04, 0x17
        /*013a*/ 	.short	(.L_27199 - .L_27198)
.L_27198:
        /*013c*/ 	.word	0x00000000
        /*0140*/ 	.short	0x0000
        /*0142*/ 	.short	0x0000
        /*0144*/ 	.byte	0x00, 0xf5, 0x21, 0x00


	//----- nvinfo : EIATTR_SPARSE_MMA_MASK
	.align		4
.L_27199:
        /*0148*/ 	.byte	0x03, 0x50
        /*014a*/ 	.short	0x0000


	//----- nvinfo : EIATTR_MAXREG_COUNT
	.align		4
        /*014c*/ 	.byte	0x03, 0x1b
        /*014e*/ 	.short	0x00ff


	//----- nvinfo : EIATTR_NUM_BARRIERS
	.align		4
        /*0150*/ 	.byte	0x02, 0x4c
        /*0152*/ 	.byte	0x01
	.zero		1


	//----- nvinfo : EIATTR_MERCURY_ISA_VERSION
	.align		4
        /*0154*/ 	.byte	0x03, 0x5f
        /*0156*/ 	.short	0x0101


	//----- nvinfo : EIATTR_COOP_GROUP_MASK_REGIDS
	.align		4
        /*0158*/ 	.byte	0x04, 0x29
        /*015a*/ 	.short	(.L_27201 - .L_27200)


	//   ....[0]....
.L_27200:
        /*015c*/ 	.word	0xffffffff


	//   ....[1]....
        /*0160*/ 	.word	0xffffffff


	//   ....[2]....
        /*0164*/ 	.word	0xffffffff


	//   ....[3]....
        /*0168*/ 	.word	0xffffffff


	//   ....[4]....
        /*016c*/ 	.word	0xffffffff


	//   ....[5]....
        /*0170*/ 	.word	0xffffffff


	//   ....[6]....
        /*0174*/ 	.word	0xffffffff


	//   ....[7]....
        /*0178*/ 	.word	0xffffffff


	//   ....[8]....
        /*017c*/ 	.word	0xffffffff


	//   ....[9]....
        /*0180*/ 	.word	0xffffffff


	//   ....[10]....
        /*0184*/ 	.word	0xffffffff


	//   ....[11]....
        /*0188*/ 	.word	0xffffffff


	//   ....[12]....
        /*018c*/ 	.word	0xffffffff


	//   ....[13]....
        /*0190*/ 	.word	0xffffffff


	//   ....[14]....
        /*0194*/ 	.word	0xffffffff


	//   ....[15]....
        /*0198*/ 	.word	0xffffffff


	//   ....[16]....
        /*019c*/ 	.word	0x05000008


	//   ....[17]....
        /*01a0*/ 	.word	0x05000008


	//   ....[18]....
        /*01a4*/ 	.word	0x05000008


	//   ....[19]....
        /*01a8*/ 	.word	0x05000008


	//   ....[20]....
        /*01ac*/ 	.word	0x05000008


	//----- nvinfo : EIATTR_COOP_GROUP_INSTR_OFFSETS
	.align		4
.L_27201:
        /*01b0*/ 	.byte	0x04, 0x28
        /*01b2*/ 	.short	(.L_27203 - .L_27202)


	//   ....[0]....
.L_27202:
        /*01b4*/ 	.word	0x00001940


	//   ....[1]....
        /*01b8*/ 	.word	0x00001960


	//   ....[2]....
        /*01bc*/ 	.word	0x00001b70


	//   ....[3]....
        /*01c0*/ 	.word	0x00001b90


	//   ....[4]....
        /*01c4*/ 	.word	0x00001bb0


	//   ....[5]....
        /*01c8*/ 	.word	0x00001cc0


	//   ....[6]....
        /*01cc*/ 	.word	0x00001cf0


	//   ....[7]....
        /*01d0*/ 	.word	0x00001d60


	//   ....[8]....
        /*01d4*/ 	.word	0x00002b90


	//   ....[9]....
        /*01d8*/ 	.word	0x00002bc0


	//   ....[10]....
        /*01dc*/ 	.word	0x00002be0


	//   ....[11]....
        /*01e0*/ 	.word	0x00002c00


	//   ....[12]....
        /*01e4*/ 	.word	0x00002c20


	//   ....[13]....
        /*01e8*/ 	.word	0x00002c70


	//   ....[14]....
        /*01ec*/ 	.word	0x00002c90


	//   ....[15]....
        /*01f0*/ 	.word	0x00002cb0


	//   ....[16]....
        /*01f4*/ 	.word	0x00005230


	//   ....[17]....
        /*01f8*/ 	.word	0x000052d0


	//   ....[18]....
        /*01fc*/ 	.word	0x00005370


	//   ....[19]....
        /*0200*/ 	.word	0x00005410


	//   ....[20]....
        /*0204*/ 	.word	0x00005480


	//----- nvinfo : EIATTR_VRC_CTA_INIT_COUNT
	.align		4
.L_27203:
        /*0208*/ 	.byte	0x02, 0x4a
	.zero		1
	.zero		1


	//----- nvinfo : EIATTR_EXIT_INSTR_OFFSETS
	.align		4
        /*020c*/ 	.byte	0x04, 0x1c
        /*020e*/ 	.short	(.L_27205 - .L_27204)


	//   ....[0]....
.L_27204:
        /*0210*/ 	.word	0x00005030


	//   ....[1]....
        /*0214*/ 	.word	0x000051c0


	//----- nvinfo : EIATTR_CRS_STACK_SIZE
	.align		4
.L_27205:
        /*0218*/ 	.byte	0x04, 0x1e
        /*021a*/ 	.short	(.L_27207 - .L_27206)
.L_27206:
        /*021c*/ 	.word	0x00000000


	//----- nvinfo : EIATTR_CBANK_PARAM_SIZE
	.align		4
.L_27207:
        /*0220*/ 	.byte	0x03, 0x19
        /*0222*/ 	.short	0x007c


	//----- nvinfo : EIATTR_PARAM_CBANK
	.align		4
        /*0224*/ 	.byte	0x04, 0x0a
        /*0226*/ 	.short	(.L_27209 - .L_27208)
	.align		4
.L_27208:
        /*0228*/ 	.word	index@(.nv.constant0._ZN4vllm25paged_attention_v1_kernelIttLi192ELi8ELi128ELNS_18Fp8KVCacheDataTypeE0ELb1EEEvPT_PKS2_PKT0_S8_ifPKiSA_iPKfiiiSC_SC_iiiii)
        /*022c*/ 	.short	0x0380
        /*022e*/ 	.short	0x007c


	//----- nvinfo : EIATTR_SW_WAR
	.align		4
.L_27209:
        /*0230*/ 	.byte	0x04, 0x36
        /*0232*/ 	.short	(.L_27211 - .L_27210)
.L_27210:
        /*0234*/ 	.word	0x00000008
.L_27211:


//--------------------- .nv.info._ZN4vllm25paged_attention_v1_kernelIttLi128ELi8ELi128ELNS_18Fp8KVCacheDataTypeE0ELb1EEEvPT_PKS2_PKT0_S8_ifPKiSA_iPKfiiiSC_SC_iiiii --------------------------
	.section	.nv.info._ZN4vllm25paged_attention_v1_kernelIttLi128ELi8ELi128ELNS_18Fp8KVCacheDataTypeE0ELb1EEEvPT_PKS2_PKT0_S8_ifPKiSA_iPKfiiiSC_SC_iiiii,"",@"SHT_CUDA_INFO"
	.sectionflags	@""
	.align	4


	//----- nvinfo : EIATTR_CUDA_API_VERSION
	.align		4
        /*0000*/ 	.byte	0x04, 0x37
        /*0002*/ 	.short	(.L_27213 - .L_27212)
.L_27212:
        /*0004*/ 	.word	0x00000082


	//----- nvinfo : EIATTR_KPARAM_INFO
	.align		4
.L_27213:
        /*0008*/ 	.byte	0x04, 0x17
        /*000a*/ 	.short	(.L_27215 - .L_27214)
.L_27214:
        /*000c*/ 	.word	0x00000000
        /*0010*/ 	.short	0x0013
        /*0012*/ 	.short	0x0078
        /*0014*/ 	.byte	0x00, 0xf0, 0x11, 0x00


	//----- nvinfo : EIATTR_KPARAM_INFO
	.align		4
.L_27215:
        /*0018*/ 	.byte	0x04, 0x17
        /*001a*/ 	.short	(.L_27217 - .L_27216)
.L_27216:
        /*001c*/ 	.word	0x00000000
        /*0020*/ 	.short	0x0012
        /*0022*/ 	.short	0x0074
        /*0024*/ 	.byte	0x00, 0xf0, 0x11, 0x00


	//----- nvinfo : EIATTR_KPARAM_INFO
	.align		4
.L_27217:
        /*0028*/ 	.byte	0x04, 0x17
        /*002a*/ 	.short	(.L_27219 - .L_27218)
.L_27218:
        /*002c*/ 	.word	0x00000000
        /*0030*/ 	.short	0x0011
        /*0032*/ 	.short	0x0070
        /*0034*/ 	.byte	0x00, 0xf0, 0x11, 0x00


	//----- nvinfo : EIATTR_KPARAM_INFO
	.align		4
.L_27219:
        /*0038*/ 	.byte	0x04, 0x17
        /*003a*/ 	.short	(.L_27221 - .L_27220)
.L_27220:
        /*003c*/ 	.word	0x00000000
        /*0040*/ 	.short	0x0010
        /*0042*/ 	.short	0x006c
        /*0044*/ 	.byte	0x00, 0xf0, 0x11, 0x00


	//----- nvinfo : EIATTR_KPARAM_INFO
	.align		4
.L_27221:
        /*0048*/ 	.byte	0x04, 0x17
        /*004a*/ 	.short	(.L_27223 - .L_27222)
.L_27222:
        /*004c*/ 	.word	0x00000000
        /*0050*/ 	.short	0x000f
        /*0052*/ 	.short	0x0068
        /*0054*/ 	.byte	0x00, 0xf0, 0x11, 0x00


	//----- nvinfo : EIATTR_KPARAM_INFO
	.align		4
.L_27223:
        /*0058*/ 	.byte	0x04, 0x17
        /*005a*/ 	.short	(.L_27225 - .L_27224)
.L_27224:
        /*005c*/ 	.word	0x00000000
        /*0060*/ 	.short	0x000e
        /*0062*/ 	.short	0x0060
        /*0064*/ 	.byte	0x00, 0xf5, 0x21, 0x00


	//----- nvinfo : EIATTR_KPARAM_INFO
	.align		4
.L_27225:
        /*0068*/ 	.byte	0x04, 0x17
        /*006a*/ 	.short	(.L_27227 - .L_27226)
.L_27226:
        /*006c*/ 	.word	0x00000000
        /*0070*/ 	.short	0x000d
        /*0072*/ 	.short	0x0058
        /*0074*/ 	.byte	0x00, 0xf5, 0x21, 0x00


	//----- nvinfo : EIATTR_KPARAM_INFO
	.align		4
.L_27227:
        /*0078*/ 	.byte	0x04, 0x17
        /*007a*/ 	.short	(.L_27229 - .L_27228)
.L_27228:
        /*007c*/ 	.word	0x00000000
        /*0080*/ 	.short	0x000c
        /*0082*/ 	.short	0x0050
        /*0084*/ 	.byte	0x00, 0xf0, 0x11, 0x00


	//----- nvinfo : EIATTR_KPARAM_INFO
	.align		4
.L_27229:
        /*0088*/ 	.byte	0x04, 0x17
        /*008a*/ 	.short	(.L_27231 - .L_27230)
.L_27230:
        /*008c*/ 	.word	0x00000000
        /*0090*/ 	.short	0x000b
        /*0092*/ 	.short	0x004c
        /*0094*/ 	.byte	0x00, 0xf0, 0x11, 0x00


	//----- nvinfo : EIATTR_KPARAM_INFO
	.align		4
.L_27231:
        /*0098*/ 	.byte	0x04, 0x17
        /*009a*/ 	.short	(.L_27233 - .L_27232)
.L_27232:
        /*009c*/ 	.word	0x00000000
        /*00a0*/ 	.short	0x000a
        /*00a2*/ 	.short	0x0048
        /*00a4*/ 	.byte	0x00, 0xf0, 0x11, 0x00


	//----- nvinfo : EIATTR_KPARAM_INFO
	.align		4
.L_27233:
        /*00a8*/ 	.byte	0x04, 0x17
        /*00aa*/ 	.short	(.L_27235 - .L_27234)
.L_27234:
        /*00ac*/ 	.word	0x00000000
        /*00b0*/ 	.short	0x0009
        /*00b2*/ 	.short	0x0040
        /*00b4*/ 	.byte	0x00, 0xf5, 0x21, 0x00


	//----- nvinfo : EIATTR_KPARAM_INFO
	.align		4
.L_27235:
        /*00b8*/ 	.byte	0x04, 0x17
        /*00ba*/ 	.short	(.L_27237 - .L_27236)
.L_27236:
        /*00bc*/ 	.word	0x00000000
        /*00c0*/ 	.short	0x0008
        /*00c2*/ 	.short	0x0038
        /*00c4*/ 	.byte	0x00, 0xf0, 0x11, 0x00


	//----- nvinfo : EIATTR_KPARAM_INFO
	.align		4
.L_27237:
        /*00c8*/ 	.byte	0x04, 0x17
        /*00ca*/ 	.short	(.L_27239 - .L_27238)
.L_27238:
        /*00cc*/ 	.word	0x00000000
        /*00d0*/ 	.short	0x0007
        /*00d2*/ 	.short	0x0030
        /*00d4*/ 	.byte	0x00, 0xf5, 0x21, 0x00


	//----- nvinfo : EIATTR_KPARAM_INFO
	.align		4
.L_27239:
        /*00d8*/ 	.byte	0x04, 0x17
        /*00da*/ 	.short	(.L_27241 - .L_27240)
.L_27240:
        /*00dc*/ 	.word	0x00000000
        /*00e0*/ 	.short	0x0006
        /*00e2*/ 	.short	0x0028
        /*00e4*/ 	.byte	0x00, 0xf5, 0x21, 0x00


	//----- nvinfo : EIATTR_KPARAM_INFO
	.align		4
.L_27241:
        /*00e8*/ 	.byte	0x04, 0x17
        /*00ea*/ 	.short	(.L_27243 - .L_27242)
.L_27242:
        /*00ec*/ 	.word	0x00000000
        /*00f0*/ 	.short	0x0005
        /*00f2*/ 	.short	0x0024
        /*00f4*/ 	.byte	0x00, 0xf0, 0x11, 0x00


	//----- nvinfo : EIATTR_KPARAM_INFO
	.align		4
.L_27243:
        /*00f8*/ 	.byte	0x04, 0x17
        /*00fa*/ 	.short	(.L_27245 - .L_27244)
.L_27244:
        /*00fc*/ 	.word	0x00000000
        /*0100*/ 	.short	0x0004
        /*0102*/ 	.short	0x0020
        /*0104*/ 	.byte	0x00, 0xf0, 0x11, 0x00


	//----- nvinfo : EIATTR_KPARAM_INFO
	.align		4
.L_27245:
        /*0108*/ 	.byte	0x04, 0x17
        /*010a*/ 	.short	(.L_27247 - .L_27246)
.L_27246:
        /*010c*/ 	.word	0x00000000
        /*0110*/ 	.short	0x0003
        /*0112*/ 	.short	0x0018
        /*0114*/ 	.byte	0x00, 0xf5, 0x21, 0x00


	//----- nvinfo : EIATTR_KPARAM_INFO
	.align		4
.L_27247:
        /*0118*/ 	.byte	0x04, 0x17
        /*011a*/ 	.short	(.L_27249 - .L_27248)
.L_27248:
        /*011c*/ 	.word	0x00000000
        /*0120*/ 	.short	0x0002
        /*0122*/ 	.short	0x0010
        /*0124*/ 	.byte	0x00, 0xf5, 0x21, 0x00


	//----- nvinfo : EIATTR_KPARAM_INFO
	.align		4
.L_27249:
        /*0128*/ 	.byte	0x04, 0x17
        /*012a*/ 	.short	(.L_27251 - .L_27250)
.L_27250:
        /*012c*/ 	.word	0x00000000
        /*0130*/ 	.short	0x0001
        /*0132*/ 	.short	0x0008
        /*0134*/ 	.byte	0x00, 0xf5, 0x21, 0x00


	//----- nvinfo : EIATTR_KPARAM_INFO
	.align		4
.L_27251:
        /*0138*/ 	.byte	0x04, 0x17
        /*013a*/ 	.short	(.L_27253 - .L_27252)
.L_27252:
        /*013c*/ 	.word	0x00000000
        /*0140*/ 	.short	0x0000
        /*0142*/ 	.short	0x0000
        /*0144*/ 	.byte	0x00, 0xf5, 0x21, 0x00


	//----- nvinfo : EIATTR_SPARSE_MMA_MASK
	.align		4
.L_27253:
        /*0148*/ 	.byte	0x03, 0x50
        /*014a*/ 	.short	0x0000


	//----- nvinfo : EIATTR_MAXREG_COUNT
	.align		4
        /*014c*/ 	.byte	0x03, 0x1b
        /*014e*/ 	.short	0x00ff


	//----- nvinfo : EIATTR_NUM_BARRIERS
	.align		4
        /*0150*/ 	.byte	0x02, 0x4c
        /*0152*/ 	.byte	0x01
	.zero		1


	//----- nvinfo : EIATTR_MERCURY_ISA_VERSION
	.align		4
        /*0154*/ 	.byte	0x03, 0x5f
        /*0156*/ 	.short	0x0101


	//----- nvinfo : EIATTR_COOP_GROUP_MASK_REGIDS
	.align		4
        /*0158*/ 	.byte	0x04, 0x29
        /*015a*/ 	.short	(.L_27255 - .L_27254)


	//   ....[0]....
.L_27254:
        /*015c*/ 	.word	0xffffffff


	//   ....[1]....
        /*0160*/ 	.word	0xffffffff


	//   ....[2]....
        /*0164*/ 	.word	0xffffffff


	//   ....[3]....
        /*0168*/ 	.word	0xffffffff


	//   ....[4]....
        /*016c*/ 	.word	0xffffffff


	//   ....[5]....
        /*0170*/ 	.word	0xffffffff


	//   ....[6]....
        /*0174*/ 	.word	0xffffffff


	//   ....[7]....
        /*0178*/ 	.word	0xffffffff


	//   ....[8]....
        /*017c*/ 	.word	0xffffffff


	//   ....[9]....
        /*0180*/ 	.word	0xffffffff


	//   ....[10]....
        /*0184*/ 	.word	0xffffffff


	//   ....[11]....
        /*0188*/ 	.word	0xffffffff


	//   ....[12]....
        /*018c*/ 	.word	0xffffffff


	//   ....[13]....
        /*0190*/ 	.word	0xffffffff


	//   ....[14]....
        /*0194*/ 	.word	0xffffffff


	//   ....[15]....
        /*0198*/ 	.word	0xffffffff


	//   ....[16]....
        /*019c*/ 	.word	0x0500000a


	//   ....[17]....
        /*01a0*/ 	.word	0x0500000a


	//   ....[18]....
        /*01a4*/ 	.word	0x0500000a


	//   ....[19]....
        /*01a8*/ 	.word	0x0500000a


	//   ....[20]....
        /*01ac*/ 	.word	0x0500000a


	//----- nvinfo : EIATTR_COOP_GROUP_INSTR_OFFSETS
	.align		4
.L_27255:
        /*01b0*/ 	.byte	0x04, 0x28
        /*01b2*/ 	.short	(.L_27257 - .L_27256)


	//   ....[0]....
.L_27256:
        /*01b4*/ 	.word	0x00001670


	//   ....[1]....
        /*01b8*/ 	.word	0x00001690


	//   ....[2]....
        /*01bc*/ 	.word	0x00001840


	//   ....[3]....
        /*01c0*/ 	.word	0x00001860


	//   ....[4]....
        /*01c4*/ 	.word	0x00001880


	//   ....[5]....
        /*01c8*/ 	.word	0x00001a10


	//   ....[6]....
        /*01cc*/ 	.word	0x00001a30


	//   ....[7]....
        /*01d0*/ 	.word	0x00001a50


	//   ....[8]....
        /*01d4*/ 	.word	0x00002890


	//   ....[9]....
        /*01d8*/ 	.word	0x000028c0


	//   ....[10]....
        /*01dc*/ 	.word	0x000028e0


	//   ....[11]....
        /*01e0*/ 	.word	0x00002900


	//   ....[12]....
        /*01e4*/ 	.word	0x00002920


	//   ....[13]....
        /*01e8*/ 	.word	0x00002970


	//   ....[14]....
        /*01ec*/ 	.word	0x00002990


	//   ....[15]....
        /*01f0*/ 	.word	0x000029b0


	//   ....[16]....
        /*01f4*/ 	.word	0x000049c0


	//   ....[17]....
        /*01f8*/ 	.word	0x00004a50


	//   ....[18]....
        /*01fc*/ 	.word	0x00004af0


	//   ....[19]....
        /*0200*/ 	.word	0x00004b80


	//   ....[20]....
        /*0204*/ 	.word	0x00004bf0


	//----- nvinfo : EIATTR_VRC_CTA_INIT_COUNT
	.align		4
.L_27257:
        /*0208*/ 	.byte	0x02, 0x4a
	.zero		1
	.zero		1


	//----- nvinfo : EIATTR_EXIT_INSTR_OFFSETS
	.align		4
        /*020c*/ 	.byte	0x04, 0x1c
        /*020e*/ 	.short	(.L_27259 - .L_27258)


	//   ....[0]....
.L_27258:
        /*0210*/ 	.word	0x00004810


	//   ....[1]....
        /*0214*/ 	.word	0x00004950


	//----- nvinfo : EIATTR_CRS_STACK_SIZE
	.align		4
.L_27259:
        /*0218*/ 	.byte	0x04, 0x1e
        /*021a*/ 	.short	(.L_27261 - .L_27260)
.L_27260:
        /*021c*/ 	.word	0x00000000


	//----- nvinfo : EIATTR_CBANK_PARAM_SIZE
	.align		4
.L_27261:
        /*0220*/ 	.byte	0x03, 0x19
        /*0222*/ 	.short	0x007c


	//----- nvinfo : EIATTR_PARAM_CBANK
	.align		4
        /*0224*/ 	.byte	0x04, 0x0a
        /*0226*/ 	.short	(.L_27263 - .L_27262)
	.align		4
.L_27262:
        /*0228*/ 	.word	index@(.nv.constant0._ZN4vllm25paged_attention_v1_kernelIttLi128ELi8ELi128ELNS_18Fp8KVCacheDataTypeE0ELb1EEEvPT_PKS2_PKT0_S8_ifPKiSA_iPKfiiiSC_SC_iiiii)
        /*022c*/ 	.short	0x0380
        /*022e*/ 	.short	0x007c


	//----- nvinfo : EIATTR_SW_WAR
	.align		4
.L_27263:
        /*0230*/ 	.byte	0x04, 0x36
        /*0232*/ 	.short	(.L_27265 - .L_27264)
.L_27264:
        /*0234*/ 	.word	0x00000008
.L_27265:


//--------------------- .nv.info._ZN4vllm25paged_attention_v1_kernelIttLi120ELi8ELi128ELNS_18Fp8KVCacheDataTypeE0ELb1EEEvPT_PKS2_PKT0_S8_ifPKiSA_iPKfiiiSC_SC_iiiii --------------------------
	.section	.nv.info._ZN4vllm25paged_attention_v1_kernelIttLi120ELi8ELi128ELNS_18Fp8KVCacheDataTypeE0ELb1EEEvPT_PKS2_PKT0_S8_ifPKiSA_iPKfiiiSC_SC_iiiii,"",@"SHT_CUDA_INFO"
	.sectionflags	@""
	.align	4


	//----- nvinfo : EIATTR_CUDA_API_VERSION
	.align		4
        /*0000*/ 	.byte	0x04, 0x37
        /*0002*/ 	.short	(.L_27267 - .L_27266)
.L_27266:
        /*0004*/ 	.word	0x00000082


	//----- nvinfo : EIATTR_KPARAM_INFO
	.align		4
.L_27267:
        /*0008*/ 	.byte	0x04, 0x17
        /*000a*/ 	.short	(.L_27269 - .L_27268)
.L_27268:
        /*000c*/ 	.word	0x00000000
        /*0010*/ 	.short	0x0013
        /*0012*/ 	.short	0x0078
        /*0014*/ 	.byte	0x00, 0xf0, 0x11, 0x00


	//----- nvinfo : EIATTR_KPARAM_INFO
	.align		4
.L_27269:
        /*0018*/ 	.byte	0x04, 0x17
        /*001a*/ 	.short	(.L_27271 - .L_27270)
.L_27270:
        /*001c*/ 	.word	0x00000000
        /*0020*/ 	.short	0x0012
        /*0022*/ 	.short	0x0074
        /*0024*/ 	.byte	0x00, 0xf0, 0x11, 0x00


	//----- nvinfo : EIATTR_KPARAM_INFO
	.align		4
.L_27271:
        /*0028*/ 	.byte	0x04, 0x17
        /*002a*/ 	.short	(.L_27273 - .L_27272)
.L_27272:
        /*002c*/ 	.word	0x00000000
        /*0030*/ 	.short	0x0011
        /*0032*/ 	.short	0x0070
        /*0034*/ 	.byte	0x00, 0xf0, 0x11, 0x00


	//----- nvinfo : EIATTR_KPARAM_INFO
	.align		4
.L_27273:
        /*0038*/ 	.byte	0x04, 0x17
        /*003a*/ 	.short	(.L_27275 - .L_27274)
.L_27274:
        /*003c*/ 	.word	0x00000000
        /*0040*/ 	.short	0x0010
        /*0042*/ 	.short	0x006c
        /*0044*/ 	.byte	0x00, 0xf0, 0x11, 0x00


	//----- nvinfo : EIATTR_KPARAM_INFO
	.align		4
.L_27275:
        /*0048*/ 	.byte	0x04, 0x17
        /*004a*/ 	.short	(.L_27277 - .L_27276)
.L_27276:
        /*004c*/ 	.word	0x00000000
        /*0050*/ 	.short	0x000f
        /*0052*/ 	.short	0x0068
        /*0054*/ 	.byte	0x00, 0xf0, 0x11, 0x00


	//----- nvinfo : EIATTR_KPARAM_INFO
	.align		4
.L_27277:
        /*0058*/ 	.byte	0x04, 0x17
        /*005a*/ 	.short	(.L_27279 - .L_27278)
.L_27278:
        /*005c*/ 	.word	0x00000000
        /*0060*/ 	.short	0x000e
        /*0062*/ 	.short	0x0060
        /*0064*/ 	.byte	0x00, 0xf5, 0x21, 0x00


	//----- nvinfo : EIATTR_KPARAM_INFO
	.align		4
.L_27279:
        /*0068*/ 	.byte	0x04, 0x17
        /*006a*/ 	.short	(.L_27281 - .L_27280)
.L_27280:
        /*006c*/ 	.word	0x00000000
        /*0070*/ 	.short	0x000d
        /*0072*/ 	.short	0x0058
        /*0074*/ 	.byte	0x00, 0xf5, 0x21, 0x00


	//----- nvinfo : EIATTR_KPARAM_INFO
	.align		4
.L_27281:
        /*0078*/ 	.byte	0x04, 0x17
        /*007a*/ 	.short	(.L_27283 - .L_27282)
.L_27282:
        /*007c*/ 	.word	0x00000000
        /*0080*/ 	.short	0x000c
        /*0082*/ 	.short	0x0050
        /*0084*/ 	.byte	0x00, 0xf0, 0x11, 0x00


	//----- nvinfo : EIATTR_KPARAM_INFO
	.align		4
.L_27283:
        /*0088*/ 	.byte	0x04, 0x17
        /*008a*/ 	.short	(.L_27285 - .L_27284)
.L_27284:
        /*008c*/ 	.word	0x00000000
        /*0090*/ 	.short	0x000b
        /*0092*/ 	.short	0x004c
        /*0094*/ 	.byte	0x00, 0xf0, 0x11, 0x00


	//----- nvinfo : EIATTR_KPARAM_INFO
	.align		4
.L_27285:
        /*0098*/ 	.byte	0x04, 0x17
        /*009a*/ 	.short	(.L_27287 - .L_27286)
.L_27286:
        /*009c*/ 	.word	0x00000000
        /*00a0*/ 	.short	0x000a
        /*00a2*/ 	.short	0x0048
        /*00a4*/ 	.byte	0x00, 0xf0, 0x11, 0x00


	//----- nvinfo : EIATTR_KPARAM_INFO
	.align		4
.L_27287:
        /*00a8*/ 	.byte	0x04, 0x17
        /*00aa*/ 	.short	(.L_27289 - .L_27288)
.L_27288:
        /*00ac*/ 	.word	0x00000000
        /*00b0*/ 	.short	0x0009
        /*00b2*/ 	.short	0x0040
        /*00b4*/ 	.byte	0x00, 0xf5, 0x21, 0x00


	//----- nvinfo : EIATTR_KPARAM_INFO
	.align		4
.L_27289:
        /*00b8*/ 	.byte	0x04, 0x17
        /*00ba*/ 	.short	(.L_27291 - .L_27290)
.L_27290:
        /*00bc*/ 	.word	0x00000000
        /*00c0*/ 	.short	0x0008
        /*00c2*/ 	.short	0x0038
        /*00c4*/ 	.byte	0x00, 0xf0, 0x11, 0x00


	//----- nvinfo : EIATTR_KPARAM_INFO
	.align		4
.L_27291:
        /*00c8*/ 	.byte	0x04, 0x17
        /*00ca*/ 	.short	(.L_27293 - .L_27292)
.L_27292:
        /*00cc*/ 	.word	0x00000000
        /*00d0*/ 	.short	0x0007
        /*00d2*/ 	.short	0x0030
        /*00d4*/ 	.byte	0x00, 0xf5, 0x21, 0x00


	//----- nvinfo : EIATTR_KPARAM_INFO
	.align		4
.L_27293:
        /*00d8*/ 	.byte	0x04, 0x17
        /*00da*/ 	.short	(.L_27295 - .L_27294)
.L_27294:
        /*00dc*/ 	.word	0x00000000
        /*00e0*/ 	.short	0x0006
        /*00e2*/ 	.short	0x0028
        /*00e4*/ 	.byte	0x00, 0xf5, 0x21, 0x00


	//----- nvinfo : EIATTR_KPARAM_INFO
	.align		4
.L_27295:
        /*00e8*/ 	.byte	0x04, 0x17
        /*00ea*/ 	.short	(.L_27297 - .L_27296)
.L_27296:
        /*00ec*/ 	.word	0x00000000
        /*00f0*/ 	.short	0x0005
        /*00f2*/ 	.short	0x0024
        /*00f4*/ 	.byte	0x00, 0xf0, 0x11, 0x00


	//----- nvinfo : EIATTR_KPARAM_INFO
	.align		4
.L_27297:
        /*00f8*/ 	.byte	0x04, 0x17
        /*00fa*/ 	.short	(.L_27299 - .L_27298)
.L_27298:
        /*00fc*/ 	.word	0x00000000
        /*0100*/ 	.short	0x0004
        /*0102*/ 	.short	0x0020
        /*0104*/ 	.byte	0x00, 0xf0, 0x11, 0x00


	//----- nvinfo : EIATTR_KPARAM_INFO
	.align		4
.L_27299:
        /*0108*/ 	.byte	0x04, 0x17
        /*010a*/ 	.short	(.L_27301 - .L_27300)
.L_27300:
        /*010c*/ 	.word	0x00000000
        /*0110*/ 	.short	0x0003
        /*0112*/ 	.short	0x0018
        /*0114*/ 	.byte	0x00, 0xf5, 0x21, 0x00


	//----- nvinfo : EIATTR_KPARAM_INFO
	.align		4
.L_27301:
        /*0118*/ 	.byte	0x04, 0x17
        /*011a*/ 	.short	(.L_27303 - .L_27302)
.L_27302:
        /*011c*/ 	.word	0x00000000
        /*0120*/ 	.short	0x0002
        /*0122*/ 	.short	0x0010
        /*0124*/ 	.byte	0x00, 0xf5, 0x21, 0x00


	//----- nvinfo : EIATTR_KPARAM_INFO
	.align		4
.L_27303:
        /*0128*/ 	.byte	0x04, 0x17
        /*012a*/ 	.short	(.L_27305 - .L_27304)
.L_27304:
        /*012c*/ 	.word	0x00000000
        /*0130*/ 	.short	0x0001
        /*0132*/ 	.short	0x0008
        /*0134*/ 	.byte	0x00, 0xf5, 0x21, 0x00


	//----- nvinfo : EIATTR_KPARAM_INFO
	.align		4
.L_27305:
        /*0138*/ 	.byte	0x04, 0x17
        /*013a*/ 	.short	(.L_27307 - .L_27306)
.L_27306:
        /*013c*/ 	.word	0x00000000
        /*0140*/ 	.short	0x0000
        /*0142*/ 	.short	0x0000
        /*0144*/ 	.byte	0x00, 0xf5, 0x21, 0x00


	//----- nvinfo : EIATTR_SPARSE_MMA_MASK
	.align		4
.L_27307:
        /*0148*/ 	.byte	0x03, 0x50
        /*014a*/ 	.short	0x0000


	//----- nvinfo : EIATTR_MAXREG_COUNT
	.align		4
        /*014c*/ 	.byte	0x03, 0x1b
        /*014e*/ 	.short	0x00ff


	//----- nvinfo : EIATTR_NUM_BARRIERS
	.align		4
        /*0150*/ 	.byte	0x02, 0x4c
        /*0152*/ 	.byte	0x01
	.zero		1


	//----- nvinfo : EIATTR_MERCURY_ISA_VERSION
	.align		4
        /*0154*/ 	.byte	0x03, 0x5f
        /*0156*/ 	.short	0x0101


	//----- nvinfo : EIATTR_COOP_GROUP_MASK_REGIDS
	.align		4
        /*0158*/ 	.byte	0x04, 0x29
        /*015a*/ 	.short	(.L_27309 - .L_27308)


	//   ....[0]....
.L_27308:
        /*015c*/ 	.word	0xffffffff


	//   ....[1]....
        /*0160*/ 	.word	0xffffffff


	//   ....[2]....
        /*0164*/ 	.word	0xffffffff


	//   ....[3]....
        /*0168*/ 	.word	0xffffffff


	//   ....[4]....
        /*016c*/ 	.word	0xffffffff


	//   ....[5]....
        /*0170*/ 	.word	0xffffffff


	//   ....[6]....
        /*0174*/ 	.word	0xffffffff


	//   ....[7]....
        /*0178*/ 	.word	0xffffffff


	//   ....[8]....
        /*017c*/ 	.word	0xffffffff


	//   ....[9]....
        /*0180*/ 	.word	0xffffffff


	//   ....[10]....
        /*0184*/ 	.word	0xffffffff


	//   ....[11]....
        /*0188*/ 	.word	0xffffffff


	//   ....[12]....
        /*018c*/ 	.word	0xffffffff


	//   ....[13]....
        /*0190*/ 	.word	0xffffffff


	//   ....[14]....
        /*0194*/ 	.word	0xffffffff


	//   ....[15]....
        /*0198*/ 	.word	0xffffffff


	//   ....[16]....
        /*019c*/ 	.word	0x05000016


	//   ....[17]....
        /*01a0*/ 	.word	0x05000016


	//   ....[18]....
        /*01a4*/ 	.word	0x05000016


	//   ....[19]....
        /*01a8*/ 	.word	0x05000016


	//   ....[20]....
        /*01ac*/ 	.word	0x05000016


	//----- nvinfo : EIATTR_COOP_GROUP_INSTR_OFFSETS
	.align		4
.L_27309:
        /*01b0*/ 	.byte	0x04, 0x28
        /*01b2*/ 	.short	(.L_27311 - .L_27310)


	//   ....[0]....
.L_27310:
        /*01b4*/ 	.word	0x000015c0


	//   ....[1]....
        /*01b8*/ 	.word	0x000015e0


	//   ....[2]....
        /*01bc*/ 	.word	0x000017e0


	//   ....[3]....
        /*01c0*/ 	.word	0x00001800


	//   ....[4]....
        /*01c4*/ 	.word	0x00001820


	//   ....[5]....
        /*01c8*/ 	.word	0x00001980


	//   ....[6]....
        /*01cc*/ 	.word	0x000019a0


	//   ....[7]....
        /*01d0*/ 	.word	0x000019e0


	//   ....[8]....
        /*01d4*/ 	.word	0x00002810


	//   ....[9]....
        /*01d8*/ 	.word	0x00002840


	//   ....[10]....
        /*01dc*/ 	.word	0x00002860


	//   ....[11]....
        /*01e0*/ 	.word	0x00002880


	//   ....[12]....
        /*01e4*/ 	.word	0x000028a0


	//   ....[13]....
        /*01e8*/ 	.word	0x000028f0


	//   ....[14]....
        /*01ec*/ 	.word	0x00002910


	//   ....[15]....
        /*01f0*/ 	.word	0x00002930


	//   ....[16]....
        /*01f4*/ 	.word	0x00004920


	//   ....[17]....
        /*01f8*/ 	.word	0x000049b0


	//   ....[18]....
        /*01fc*/ 	.word	0x00004a50


	//   ....[19]....
        /*0200*/ 	.word	0x00004ae0


	//   ....[20]....
        /*0204*/ 	.word	0x00004b50


	//----- nvinfo : EIATTR_VRC_CTA_INIT_COUNT
	.align		4
.L_27311:
        /*0208*/ 	.byte	0x02, 0x4a
	.zero		1
	.zero		1


	//----- nvinfo : EIATTR_EXIT_INSTR_OFFSETS
	.align		4
        /*020c*/ 	.byte	0x04, 0x1c
        /*020e*/ 	.short	(.L_27313 - .L_27312)


	//   ....[0]....
.L_27312:
        /*0210*/ 	.word	0x00004750


	//   ....[1]....
        /*0214*/ 	.word	0x00004880


	//   ....[2]....
        /*0218*/ 	.word	0x000048b0


	//----- nvinfo : EIATTR_CRS_STACK_SIZE
	.align		4
.L_27313:
        /*021c*/ 	.byte	0x04, 0x1e
        /*021e*/ 	.short	(.L_27315 - .L_27314)
.L_27314:
        /*0220*/ 	.word	0x00000000


	//----- nvinfo : EIATTR_CBANK_PARAM_SIZE
	.align		4
.L_27315:
        /*0224*/ 	.byte	0x03, 0x19
        /*0226*/ 	.short	0x007c


	//----- nvinfo : EIATTR_PARAM_CBANK
	.align		4
        /*0228*/ 	.byte	0x04, 0x0a
        /*022a*/ 	.short	(.L_27317 - .L_27316)
	.align		4
.L_27316:
        /*022c*/ 	.word	index@(.nv.constant0._ZN4vllm25paged_attention_v1_kernelIttLi120ELi8ELi128ELNS_18Fp8KVCacheDataTypeE0ELb1EEEvPT_PKS2_PKT0_S8_ifPKiSA_iPKfiiiSC_SC_iiiii)
        /*0230*/ 	.short	0x0380
        /*0232*/ 	.short	0x007c


	//----- nvinfo : EIATTR_SW_WAR
	.align		4
.L_27317:
        /*0234*/ 	.byte	0x04, 0x36
        /*0236*/ 	.short	(.L_27319 - .L_27318)
.L_27318:
        /*0238*/ 	.word	0x00000008
.L_27319:


//--------------------- .nv.info._ZN4vllm25paged_attention_v1_kernelIttLi112ELi8ELi128ELNS_18Fp8KVCacheDataTypeE0ELb1EEEvPT_PKS2_PKT0_S8_ifPKiSA_iPKfiiiSC_SC_iiiii --------------------------
	.section	.nv.info._ZN4vllm25paged_attention_v1_kernelIttLi112ELi8ELi128ELNS_18Fp8KVCacheDataTypeE0ELb1EEEvPT_PKS2_PKT0_S8_ifPKiSA_iPKfiiiSC_SC_iiiii,"",@"SHT_CUDA_INFO"
	.sectionflags	@""
	.align	4


	//----- nvinfo : EIATTR_CUDA_API_VERSION
	.align		4
        /*0000*/ 	.byte	0x04, 0x37
        /*0002*/ 	.short	(.L_27321 - .L_27320)
.L_27320:
        /*0004*/ 	.word	0x00000082


	//----- nvinfo : EIATTR_KPARAM_INFO
	.align		4
.L_27321:
        /*0008*/ 	.byte	0x04, 0x17
        /*000a*/ 	.short	(.L_27323 - .L_27322)
.L_27322:
        /*000c*/ 	.word	0x00000000
        /*0010*/ 	.short	0x0013
        /*0012*/ 	.short	0x0078
        /*0014*/ 	.byte	0x00, 0xf0, 0x11, 0x00


	//----- nvinfo : EIATTR_KPARAM_INFO
	.align		4
.L_27323:
        /*0018*/ 	.byte	0x04, 0x17
        /*001a*/ 	.short	(.L_27325 - .L_27324)
.L_27324:
        /*001c*/ 	.word	0x00000000
        /*0020*/ 	.short	0x0012
        /*0022*/ 	.short	0x0074
        /*0024*/ 	.byte	0x00, 0xf0, 0x11, 0x00


	//----- nvinfo : EIATTR_KPARAM_INFO
	.align		4
.L_27325:
        /*0028*/ 	.byte	0x04, 0x17
        /*002a*/ 	.short	(.L_27327 - .L_27326)
.L_27326:
        /*002c*/ 	.word	0x00000000
        /*0030*/ 	.short	0x0011
        /*0032*/ 	.short	0x0070
        /*0034*/ 	.byte	0x00, 0xf0, 0x11, 0x00


	//----- nvinfo : EIATTR_KPARAM_INFO
	.align		4
.L_27327:
        /*0038*/ 	.byte	0x04, 0x17
        /*003a*/ 	.short	(.L_27329 - .L_27328)
.L_27328:
        /*003c*/ 	.word	0x00000000
        /*0040*/ 	.short	0x0010
        /*0042*/ 	.short	0x006c
        /*0044*/ 	.byte	0x00, 0xf0, 0x11, 0x00


	//----- nvinfo : EIATTR_KPARAM_INFO
	.align		4
.L_27329:
        /*0048*/ 	.byte	0x04, 0x17
        /*004a*/ 	.short	(.L_27331 - .L_27330)
.L_27330:
        /*004c*/ 	.word	0x00000000
        /*0050*/ 	.short	0x000f
        /*0052*/ 	.short	0x0068
        /*0054*/ 	.byte	0x00, 0xf0, 0x11, 0x00


	//----- nvinfo : EIATTR_KPARAM_INFO
	.align		4
.L_27331:
        /*0058*/ 	.byte	0x04, 0x17
        /*005a*/ 	.short	(.L_27333 - .L_27332)
.L_27332:
        /*005c*/ 	.word	0x00000000
        /*0060*/ 	.short	0x000e
        /*0062*/ 	.short	0x0060
        /*0064*/ 	.byte	0x00, 0xf5, 0x21, 0x00


	//----- nvinfo : EIATTR_KPARAM_INFO
	.align		4
.L_27333:
        /*0068*/ 	.byte	0x04, 0x17
        /*006a*/ 	.short	(.L_27335 - .L_27334)
.L_27334:
        /*006c*/ 	.word	0x00000000
        /*0070*/ 	.short	0x000d
        /*0072*/ 	.short	0x0058
        /*0074*/ 	.byte	0x00, 0xf5, 0x21, 0x00


	//----- nvinfo : EIATTR_KPARAM_INFO
	.align		4
.L_27335:
        /*0078*/ 	.byte	0x04, 0x17
        /*007a*/ 	.short	(.L_27337 - .L_27336)
.L_27336:
        /*007c*/ 	.word	0x00000000
        /*0080*/ 	.short	0x000c
        /*0082*/ 	.short	0x0050
        /*0084*/ 	.byte	0x00, 0xf0, 0x11, 0x00


	//----- nvinfo : EIATTR_KPARAM_INFO
	.align		4
.L_27337:
        /*0088*/ 	.byte	0x04, 0x17
        /*008a*/ 	.short	(.L_27339 - .L_27338)
.L_27338:
        /*008c*/ 	.word	0x00000000
        /*0090*/ 	.short	0x000b
        /*0092*/ 	.short	0x004c
        /*0094*/ 	.byte	0x00, 0xf0, 0x11, 0x00


	//----- nvinfo : EIATTR_KPARAM_INFO
	.align		4
.L_27339:
        /*0098*/ 	.byte	0x04, 0x17
        /*009a*/ 	.short	(.L_27341 - .L_27340)
.L_27340:
        /*009c*/ 	.word	0x00000000
        /*00a0*/ 	.short	0x000a
        /*00a2*/ 	.short	0x0048
        /*00a4*/ 	.byte	0x00, 0xf0, 0x11, 0x00


	//----- nvinfo : EIATTR_KPARAM_INFO
	.align		4
.L_27341:
        /*00a8*/ 	.byte	0x04, 0x17
        /*00aa*/ 	.short	(.L_27343 - .L_27342)
.L_27342:
        /*00ac*/ 	.word	0x00000000
        /*00b0*/ 	.short	0x0009
        /*00b2*/ 	.short	0x0040
        /*00b4*/ 	.byte	0x00, 0xf5, 0x21, 0x00


	//----- nvinfo : EIATTR_KPARAM_INFO
	.align		4
.L_27343:
        /*00b8*/ 	.byte	0x04, 0x17
        /*00ba*/ 	.short	(.L_27345 - .L_27344)
.L_27344:
        /*00bc*/ 	.word	0x00000000
        /*00c0*/ 	.short	0x0008
        /*00c2*/ 	.short	0x0038
        /*00c4*/ 	.byte	0x00, 0xf0, 0x11, 0x00


	//----- nvinfo : EIATTR_KPARAM_INFO
	.align		4
.L_27345:
        /*00c8*/ 	.byte	0x04, 0x17
        /*00ca*/ 	.short	(.L_27347 - .L_27346)
.L_27346:
        /*00cc*/ 	.word	0x00000000
        /*00d0*/ 	.short	0x0007
        /*00d2*/ 	.short	0x0030
        /*00d4*/ 	.byte	0x00, 0xf5, 0x21, 0x00


	//----- nvinfo : EIATTR_KPARAM_INFO
	.align		4
.L_27347:
        /*00d8*/ 	.byte	0x04, 0x17
        /*00da*/ 	.short	(.L_27349 - .L_27348)
.L_27348:
        /*00dc*/ 	.word	0x00000000
        /*00e0*/ 	.short	0x0006
        /*00e2*/ 	.short	0x0028
        /*00e4*/ 	.byte	0x00, 0xf5, 0x21, 0x00


	//----- nvinfo : EIATTR_KPARAM_INFO
	.align		4
.L_27349:
        /*00e8*/ 	.byte	0x04, 0x17
        /*00ea*/ 	.short	(.L_27351 - .L_27350)
.L_27350:
        /*00ec*/ 	.word	0x00000000
        /*00f0*/ 	.short	0x0005
        /*00f2*/ 	.short	0x0024
        /*00f4*/ 	.byte	0x00, 0xf0, 0x11, 0x00


	//----- nvinfo : EIATTR_KPARAM_INFO
	.align		4
.L_27351:
        /*00f8*/ 	.byte	0x04, 0x17
        /*00fa*/ 	.short	(.L_27353 - .L_27352)
.L_27352:
        /*00fc*/ 	.word	0x00000000
        /*0100*/ 	.short	0x0004
        /*0102*/ 	.short	0x0020
        /*0104*/ 	.byte	0x00, 0xf0, 0x11, 0x00


	//----- nvinfo : EIATTR_KPARAM_INFO
	.align		4
.L_27353:
        /*0108*/ 	.byte	0x04, 0x17
        /*010a*/ 	.short	(.L_27355 - .L_27354)
.L_27354:
        /*010c*/ 	.word	0x00000000
        /*0110*/ 	.short	0x0003
        /*0112*/ 	.short	0x0018
        /*0114*/ 	.byte	0x00, 0xf5, 0x21, 0x00


	//----- nvinfo : EIATTR_KPARAM_INFO
	.align		4
.L_27355:
        /*0118*/ 	.byte	0x04, 0x17
        /*011a*/ 	.short	(.L_27357 - .L_27356)
.L_27356:
        /*011c*/ 	.word	0x00000000
        /*0120*/ 	.short	0x0002
        /*0122*/ 	.short	0x0010
        /*0124*/ 	.byte	0x00, 0xf5, 0x21, 0x00


	//----- nvinfo : EIATTR_KPARAM_INFO
	.align		4
.L_27357:
        /*0128*/ 	.byte	0x04, 0x17
        /*012a*/ 	.short	(.L_27359 - .L_27358)
.L_27358:
        /*012c*/ 	.word	0x00000000
        /*0130*/ 	.short	0x0001
        /*0132*/ 	.short	0x0008
        /*0134*/ 	.byte	0x00, 0xf5, 0x21, 0x00


	//----- nvinfo : EIATTR_KPARAM_INFO
	.align		4
.L_27359:
        /*0138*/ 	.byte	0x04, 0x17
        /*013a*/ 	.short	(.L_27361 - .L_27360)
.L_27360:
        /*013c*/ 	.word	0x00000000
        /*0140*/ 	.short	0x0000
        /*0142*/ 	.short	0x0000
        /*0144*/ 	.byte	0x00, 0xf5, 0x21, 0x00


	//----- nvinfo : EIATTR_SPARSE_MMA_MASK
	.align		4
.L_27361:
        /*0148*/ 	.byte	0x03, 0x50
        /*014a*/ 	.short	0x0000


	//----- nvinfo : EIATTR_MAXREG_COUNT
	.align		4
        /*014c*/ 	.byte	0x03, 0x1b
        /*014e*/ 	.short	0x00ff


	//----- nvinfo : EIATTR_NUM_BARRIERS
	.align		4
        /*0150*/ 	.byte	0x02, 0x4c
        /*0152*/ 	.byte	0x01
	.zero		1


	//----- nvinfo : EIATTR_MERCURY_ISA_VERSION
	.align		4
        /*0154*/ 	.byte	0x03, 0x5f
        /*0156*/ 	.short	0x0101


	//----- nvinfo : EIATTR_COOP_GROUP_MASK_REGIDS
	.align		4
        /*0158*/ 	.byte	0x04, 0x29
        /*015a*/ 	.short	(.L_27363 - .L_27362)


	//   ....[0]....
.L_27362:
        /*015c*/ 	.word	0xffffffff


	//   ....[1]....
        /*0160*/ 	.word	0xffffffff


	//   ....[2]....
        /*0164*/ 	.word	0xffffffff


	//   ....[3]....
        /*0168*/ 	.word	0xffffffff


	//   ....[4]....
        /*016c*/ 	.word	0xffffffff


	//   ....[5]....
        /*0170*/ 	.word	0xffffffff


	//   ....[6]....
        /*0174*/ 	.word	0xffffffff


	//   ....[7]....
        /*0178*/ 	.word	0xffffffff


	//   ....[8]....
        /*017c*/ 	.word	0xffffffff


	//   ....[9]....
        /*0180*/ 	.word	0xffffffff


	//   ....[10]....
        /*0184*/ 	.word	0xffffffff


	//   ....[11]....
        /*0188*/ 	.word	0xffffffff


	//   ....[12]....
        /*018c*/ 	.word	0xffffffff


	//   ....[13]....
        /*0190*/ 	.word	0xffffffff


	//   ....[14]....
        /*0194*/ 	.word	0xffffffff


	//   ....[15]....
        /*0198*/ 	.word	0xffffffff


	//   ....[16]....
        /*019c*/ 	.word	0x0500000d


	//   ....[17]....
        /*01a0*/ 	.word	0x0500000d


	//   ....[18]....
        /*01a4*/ 	.word	0x0500000d


	//   ....[19]....
        /*01a8*/ 	.word	0x0500000d


	//   ....[20]....
        /*01ac*/ 	.word	0x0500000d


	//----- nvinfo : EIATTR_COOP_GROUP_INSTR_OFFSETS
	.align		4
.L_27363:
        /*01b0*/ 	.byte	0x04, 0x28
        /*01b2*/ 	.short	(.L_27365 - .L_27364)


	//   ....[0]....
.L_27364:
        /*01b4*/ 	.word	0x000014c0


	//   ....[1]....
        /*01b8*/ 	.word	0x000014e0


	//   ....[2]....
        /*01bc*/ 	.word	0x000016e0


	//   ....[3]....
        /*01c0*/ 	.word	0x00001700


	//   ....[4]....
        /*01c4*/ 	.word	0x00001720


	//   ....[5]....
        /*01c8*/ 	.word	0x00001880


	//   ....[6]....
        /*01cc*/ 	.word	0x000018a0


	//   ....[7]....
        /*01d0*/ 	.word	0x000018e0


	//   ....[8]....
        /*01d4*/ 	.word	0x00002710


	//   ....[9]....
        /*01d8*/ 	.word	0x00002740


	//   ....[10]....
        /*01dc*/ 	.word	0x00002760


	//   ....[11]....
        /*01e0*/ 	.word	0x00002780


	//   ....[12]....
        /*01e4*/ 	.word	0x000027a0


	//   ....[13]....
        /*01e8*/ 	.word	0x000027f0


	//   ....[14]....
        /*01ec*/ 	.word	0x00002810


	//   ....[15]....
        /*01f0*/ 	.word	0x00002830


	//   ....[16]....
        /*01f4*/ 	.word	0x00004810


	//   ....[17]....
        /*01f8*/ 	.word	0x000048b0


	//   ....[18]....
        /*01fc*/ 	.word	0x00004940


	//   ....[19]....
        /*0200*/ 	.word	0x000049e0


	//   ....[20]....
        /*0204*/ 	.word	0x00004a50


	//----- nvinfo : EIATTR_VRC_CTA_INIT_COUNT
	.align		4
.L_27365:
        /*0208*/ 	.byte	0x02, 0x4a
	.zero		1
	.zero		1


	//----- nvinfo : EIATTR_EXIT_INSTR_OFFSETS
	.align		4
        /*020c*/ 	.byte	0x04, 0x1c
        /*020e*/ 	.short	(.L_27367 - .L_27366)


	//   ....[0]....
.L_27366:
        /*0210*/ 	.word	0x00004650


	//   ....[1]....
        /*0214*/ 	.word	0x00004780


	//   ....[2]....
        /*0218*/ 	.word	0x000047b0


	//----- nvinfo : EIATTR_CRS_STACK_SIZE
	.align		4
.L_27367:
        /*021c*/ 	.byte	0x04, 0x1e
        /*021e*/ 	.short	(.L_27369 - .L_27368)
.L_27368:
        /*0220*/ 	.word	0x00000000


	//----- nvinfo : EIATTR_CBANK_PARAM_SIZE
	.align		4
.L_27369:
        /*0224*/ 	.byte	0x03, 0x19
        /*0226*/ 	.short	0x007c


	//----- nvinfo : EIATTR_PARAM_CBANK
	.align		4
        /*0228*/ 	.byte	0x04, 0x0a
        /*022a*/ 	.short	(.L_27371 - .L_27370)
	.align		4
.L_27370:
        /*022c*/ 	.word	index@(.nv.constant0._ZN4vllm25paged_attention_v1_kernelIttLi112ELi8ELi128ELNS_18Fp8KVCacheDataTypeE0ELb1EEEvPT_PKS2_PKT0_S8_ifPKiSA_iPKfiiiSC_SC_iiiii)
        /*0230*/ 	.short	0x0380
        /*0232*/ 	.short	0x007c


	//----- nvinfo : EIATTR_SW_WAR
	.align		4
.L_27371:
        /*0234*/ 	.byte	0x04, 0x36
        /*0236*/ 	.short	(.L_27373 - .L_27372)
.L_27372:
        /*0238*/ 	.word	0x00000008
.L_27373:


//--------------------- .nv.info._ZN4vllm25paged_attention_v1_kernelIttLi96ELi8ELi128ELNS_18Fp8KVCacheDataTypeE0ELb1EEEvPT_PKS2_PKT0_S8_ifPKiSA_iPKfiiiSC_SC_iiiii --------------------------
	.section	.nv.info._ZN4vllm25paged_attention_v1_kernelIttLi96ELi8ELi128ELNS_18Fp8KVCacheDataTypeE0ELb1EEEvPT_PKS2_PKT0_S8_ifPKiSA_iPKfiiiSC_SC_iiiii,"",@"SHT_CUDA_INFO"
	.sectionflags	@""
	.align	4


	//----- nvinfo : EIATTR_CUDA_API_VERSION
	.align		4
        /*0000*/ 	.byte	0x04, 0x37
        /*0002*/ 	.short	(.L_27375 - .L_27374)
.L_27374:
        /*0004*/ 	.word	0x00000082


	//----- nvinfo : EIATTR_KPARAM_INFO
	.align		4
.L_27375:
        /*0008*/ 	.byte	0x04, 0x17
        /*000a*/ 	.short	(.L_27377 - .L_27376)
.L_27376:
        /*000c*/ 	.word	0x00000000
        /*0010*/ 	.short	0x0013
        /*0012*/ 	.short	0x0078
        /*0014*/ 	.byte	0x00, 0xf0, 0x11, 0x00


	//----- nvinfo : EIATTR_KPARAM_INFO
	.align		4
.L_27377:
        /*0018*/ 	.byte	0x04, 0x17
        /*001a*/ 	.short	(.L_27379 - .L_27378)
.L_27378:
        /*001c*/ 	.word	0x00000000
        /*0020*/ 	.short	0x0012
        /*0022*/ 	.short	0x0074
        /*0024*/ 	.byte	0x00, 0xf0, 0x11, 0x00


	//----- nvinfo : EIATTR_KPARAM_INFO
	.align		4
.L_27379:
        /*0028*/ 	.byte	0x04, 0x17
        /*002a*/ 	.short	(.L_27381 - .L_27380)
.L_27380:
        /*002c*/ 	.word	0x00000000
        /*0030*/ 	.short	0x0011
        /*0032*/ 	.short	0x0070
        /*0034*/ 	.byte	0x00, 0xf0, 0x11, 0x00


	//----- nvinfo : EIATTR_KPARAM_INFO
	.align		4
.L_27381:
        /*0038*/ 	.byte	0x04, 0x17
        /*003a*/ 	.short	(.L_27383 - .L_27382)
.L_27382:
        /*003c*/ 	.word	0x00000000
        /*0040*/ 	.short	0x0010
        /*0042*/ 	.short	0x006c
        /*0044*/ 	.byte	0x00, 0xf0, 0x11, 0x00


	//----- nvinfo : EIATTR_KPARAM_INFO
	.align		4
.L_27383:
        /*0048*/ 	.byte	0x04, 0x17
        /*004a*/ 	.short	(.L_27385 - .L_27384)
.L_27384:
        /*004c*/ 	.word	0x00000000
        /*0050*/ 	.short	0x000f
        /*0052*/ 	.short	0x0068
        /*0054*/ 	.byte	0x00, 0xf0, 0x11, 0x00


	//----- nvinfo : EIATTR_KPARAM_INFO
	.align		4
.L_27385:
        /*0058*/ 	.byte	0x04, 0x17
        /*005a*/ 	.short	(.L_27387 - .L_27386)
.L_27386:
        /*005c*/ 	.word	0x00000000
        /*0060*/ 	.short	0x000e
        /*0062*/ 	.short	0x0060
        /*0064*/ 	.byte	0x00, 0xf5, 0x21, 0x00


	//----- nvinfo : EIATTR_KPARAM_INFO
	.align		4
.L_27387:
        /*0068*/ 	.byte	0x04, 0x17
        /*006a*/ 	.short	(.L_27389 - .L_27388)
.L_27388:
        /*006c*/ 	.word	0x00000000
        /*0070*/ 	.short	0x000d
        /*0072*/ 	.short	0x0058
        /*0074*/ 	.byte	0x00, 0xf5, 0x21, 0x00


	//----- nvinfo : EIATTR_KPARAM_INFO
	.align		4
.L_27389:
        /*0078*/ 	.byte	0x04, 0x17
        /*007a*/ 	.short	(.L_27391 - .L_27390)
.L_27390:
        /*007c*/ 	.word	0x00000000
        /*0080*/ 	.short	0x000c
        /*0082*/ 	.short	0x0050
        /*0084*/ 	.byte	0x00, 0xf0, 0x11, 0x00


	//----- nvinfo : EIATTR_KPARAM_INFO
	.align		4
.L_27391:
        /*0088*/ 	.byte	0x04, 0x17
        /*008a*/ 	.short	(.L_27393 - .L_27392)
.L_27392:
        /*008c*/ 	.word	0x00000000
        /*0090*/ 	.short	0x000b
        /*0092*/ 	.short	0x004c
        /*0094*/ 	.byte	0x00, 0xf0, 0x11, 0x00


	//----- nvinfo : EIATTR_KPARAM_INFO
	.align		4
.L_27393:
        /*0098*/ 	.byte	0x04, 0x17
        /*009a*/ 	.short	(.L_27395 - .L_27394)
.L_27394:
        /*009c*/ 	.word	0x00000000
        /*00a0*/ 	.short	0x000a
        /*00a2*/ 	.short	0x0048
        /*00a4*/ 	.byte	0x00, 0xf0, 0x11, 0x00


	//----- nvinfo : EIATTR_KPARAM_INFO
	.align		4
.L_27395:
        /*00a8*/ 	.byte	0x04, 0x17
        /*00aa*/ 	.short	(.L_27397 - .L_27396)
.L_27396:
        /*00ac*/ 	.word	0x00000000
        /*00b0*/ 	.short	0x0009
        /*00b2*/ 	.short	0x0040
        /*00b4*/ 	.byte	0x00, 0xf5, 0x21, 0x00


	//----- nvinfo : EIATTR_KPARAM_INFO
	.align		4
.L_27397:
        /*00b8*/ 	.byte	0x04, 0x17
        /*00ba*/ 	.short	(.L_27399 - .L_27398)
.L_27398:
        /*00bc*/ 	.word	0x00000000
        /*00c0*/ 	.short	0x0008
        /*00c2*/ 	.short	0x0038
        /*00c4*/ 	.byte	0x00, 0xf0, 0x11, 0x00


	//----- nvinfo : EIATTR_KPARAM_INFO
	.align		4
.L_27399:
        /*00c8*/ 	.byte	0x04, 0x17
        /*00ca*/ 	.short	(.L_27401 - .L_27400)
.L_27400:
        /*00cc*/ 	.word	0x00000000
        /*00d0*/ 	.short	0x0007
        /*00d2*/ 	.short	0x0030
        /*00d4*/ 	.byte	0x00, 0xf5, 0x21, 0x00


	//----- nvinfo : EIATTR_KPARAM_INFO
	.align		4
.L_27401:
        /*00d8*/ 	.byte	0x04, 0x17
        /*00da*/ 	.short	(.L_27403 - .L_27402)
.L_27402:
        /*00dc*/ 	.word	0x00000000
        /*00e0*/ 	.short	0x0006
        /*00e2*/ 	.short	0x0028
        /*00e4*/ 	.byte	0x00, 0xf5, 0x21, 0x00


	//----- nvinfo : EIATTR_KPARAM_INFO
	.align		4
.L_27403:
        /*00e8*/ 	.byte	0x04, 0x17
        /*00ea*/ 	.short	(.L_27405 - .L_27404)
.L_27404:
        /*00ec*/ 	.word	0x00000000
        /*00f0*/ 	.short	0x0005
        /*00f2*/ 	.short	0x0024
        /*00f4*/ 	.byte	0x00, 0xf0, 0x11, 0x00


	//----- nvinfo : EIATTR_KPARAM_INFO
	.align		4
.L_27405:
        /*00f8*/ 	.byte	0x04, 0x17
        /*00fa*/ 	.short	(.L_27407 - .L_27406)
.L_27406:
        /*00fc*/ 	.word	0x00000000
        /*0100*/ 	.short	0x0004
        /*0102*/ 	.short	0x0020
        /*0104*/ 	.byte	0x00, 0xf0, 0x11, 0x00


	//----- nvinfo : EIATTR_KPARAM_INFO
	.align		4
.L_27407:
        /*0108*/ 	.byte	0x04, 0x17
        /*010a*/ 	.short	(.L_27409 - .L_27408)
.L_27408:
        /*010c*/ 	.word	0x00000000
        /*0110*/ 	.short	0x0003
        /*0112*/ 	.short	0x0018
        /*0114*/ 	.byte	0x00, 0xf5, 0x21, 0x00


	//----- nvinfo : EIATTR_KPARAM_INFO
	.align		4
.L_27409:
        /*0118*/ 	.byte	0x04, 0x17
        /*011a*/ 	.short	(.L_27411 - .L_27410)
.L_27410:
        /*011c*/ 	.word	0x00000000
        /*0120*/ 	.short	0x0002
        /*0122*/ 	.short	0x0010
        /*0124*/ 	.byte	0x00, 0xf5, 0x21, 0x00


	//----- nvinfo : EIATTR_KPARAM_INFO
	.align		4
.L_27411:
        /*0128*/ 	.byte	0x04, 0x17
        /*012a*/ 	.short	(.L_27413 - .L_27412)
.L_27412:
        /*012c*/ 	.word	0x00000000
        /*0130*/ 	.short	0x0001
        /*0132*/ 	.short	0x0008
        /*0134*/ 	.byte	0x00, 0xf5, 0x21, 0x00


	//----- nvinfo : EIATTR_KPARAM_INFO
	.align		4
.L_27413:
        /*0138*/ 	.byte	0x04, 0x17
        /*013a*/ 	.short	(.L_27415 - .L_27414)
.L_27414:
        /*013c*/ 	.word	0x00000000
        /*0140*/ 	.short	0x0000
        /*0142*/ 	.short	0x0000
        /*0144*/ 	.byte	0x00, 0xf5, 0x21, 0x00


	//----- nvinfo : EIATTR_SPARSE_MMA_MASK
	.align		4
.L_27415:
        /*0148*/ 	.byte	0x03, 0x50
        /*014a*/ 	.short	0x0000


	//----- nvinfo : EIATTR_MAXREG_COUNT
	.align		4
        /*014c*/ 	.byte	0x03, 0x1b
        /*014e*/ 	.short	0x00ff


	//----- nvinfo : EIATTR_NUM_BARRIERS
	.align		4
        /*0150*/ 	.byte	0x02, 0x4c
        /*0152*/ 	.byte	0x01
	.zero		1


	//----- nvinfo : EIATTR_MERCURY_ISA_VERSION
	.align		4
        /*0154*/ 	.byte	0x03, 0x5f
        /*0156*/ 	.short	0x0101


	//----- nvinfo : EIATTR_COOP_GROUP_MASK_REGIDS
	.align		4
        /*0158*/ 	.byte	0x04, 0x29
        /*015a*/ 	.short	(.L_27417 - .L_27416)


	//   ....[0]....
.L_27416:
        /*015c*/ 	.word	0xffffffff


	//   ....[1]....
        /*0160*/ 	.word	0xffffffff


	//   ....[2]....
        /*0164*/ 	.word	0xffffffff


	//   ....[3]....
        /*0168*/ 	.word	0xffffffff


	//   ....[4]....
        /*016c*/ 	.word	0xffffffff


	//   ....[5]....
        /*0170*/ 	.word	0xffffffff


	//   ....[6]....
        /*0174*/ 	.word	0xffffffff


	//   ....[7]....
        /*0178*/ 	.word	0xffffffff


	//   ....[8]....
        /*017c*/ 	.word	0xffffffff


	//   ....[9]....
        /*0180*/ 	.word	0xffffffff


	//   ....[10]....
        /*0184*/ 	.word	0xffffffff


	//   ....[11]....
        /*0188*/ 	.word	0xffffffff


	//   ....[12]....
        /*018c*/ 	.word	0xffffffff


	//   ....[13]....
        /*0190*/ 	.word	0xffffffff


	//   ....[14]....
        /*0194*/ 	.word	0xffffffff


	//   ....[15]....
        /*0198*/ 	.word	0xffffffff


	//   ....[16]....
        /*019c*/ 	.word	0x0500000b


	//   ....[17]....
        /*01a0*/ 	.word	0x0500000b


	//   ....[18]....
        /*01a4*/ 	.word	0x0500000b


	//   ....[19]....
        /*01a8*/ 	.word	0x0500000b


	//   ....[20]....
        /*01ac*/ 	.word	0x0500000b


	//----- nvinfo : EIATTR_COOP_GROUP_INSTR_OFFSETS
	.align		4
.L_27417:
        /*01b0*/ 	.byte	0x04, 0x28
        /*01b2*/ 	.short	(.L_27419 - .L_27418)


	//   ....[0]....
.L_27418:
        /*01b4*/ 	.word	0x000013c0


	//   ....[1]....
        /*01b8*/ 	.word	0x000013e0


	//   ....[2]....
        /*01bc*/ 	.word	0x000015e0


	//   ....[3]....
        /*01c0*/ 	.word	0x00001600


	//   ....[4]....
        /*01c4*/ 	.word	0x00001620


	//   ....[5]....
        /*01c8*/ 	.word	0x00001750


	//   ....[6]....
        /*01cc*/ 	.word	0x00001770


	//   ....[7]....
        /*01d0*/ 	.word	0x000017c0


	//   ....[8]....
        /*01d4*/ 	.word	0x00002610


	//   ....[9]....
        /*01d8*/ 	.word	0x00002640


	//   ....[10]....
        /*01dc*/ 	.word	0x00002660


	//   ....[11]....
        /*01e0*/ 	.word	0x00002680


	//   ....[12]....
        /*01e4*/ 	.word	0x000026a0


	//   ....[13]....
        /*01e8*/ 	.word	0x000026f0


	//   ....[14]....
        /*01ec*/ 	.word	0x00002710


	//   ....[15]....
        /*01f0*/ 	.word	0x00002730


	//   ....[16]....
        /*01f4*/ 	.word	0x000042a0


	//   ....[17]....
        /*01f8*/ 	.word	0x00004340


	//   ....[18]....
        /*01fc*/ 	.word	0x000043d0


	//   ....[19]....
        /*0200*/ 	.word	0x00004470


	//   ....[20]....
        /*0204*/ 	.word	0x000044e0


	//----- nvinfo : EIATTR_VRC_CTA_INIT_COUNT
	.align		4
.L_27419:
        /*0208*/ 	.byte	0x02, 0x4a
	.zero		1
	.zero		1


	//----- nvinfo : EIATTR_EXIT_INSTR_OFFSETS
	.align		4
        /*020c*/ 	.byte	0x04, 0x1c
        /*020e*/ 	.short	(.L_27421 - .L_27420)


	//   ....[0]....
.L_27420:
        /*0210*/ 	.word	0x000040d0


	//   ....[1]....
        /*0214*/ 	.word	0x00004230


	//----- nvinfo : EIATTR_CRS_STACK_SIZE
	.align		4
.L_27421:
        /*0218*/ 	.byte	0x04, 0x1e
        /*021a*/ 	.short	(.L_27423 - .L_27422)
.L_27422:
        /*021c*/ 	.word	0x00000000


	//----- nvinfo : EIATTR_CBANK_PARAM_SIZE
	.align		4
.L_27423:
        /*0220*/ 	.byte	0x03, 0x19
        /*0222*/ 	.short	0x007c


	//----- nvinfo : EIATTR_PARAM_CBANK
	.align		4
        /*0224*/ 	.byte	0x04, 0x0a
        /*0226*/ 	.short	(.L_27425 - .L_27424)
	.align		4
.L_27424:
        /*0228*/ 	.word	index@(.nv.constant0._ZN4vllm25paged_attention_v1_kernelIttLi96ELi8ELi128ELNS_18Fp8KVCacheDataTypeE0ELb1EEEvPT_PKS2_PKT0_S8_ifPKiSA_iPKfiiiSC_SC_iiiii)
        /*022c*/ 	.short	0x0380
        /*022e*/ 	.short	0x007c


	//----- nvinfo : EIATTR_SW_WAR
	.align		4
.L_27425:
        /*0230*/ 	.byte	0x04, 0x36
        /*0232*/ 	.short	(.L_27427 - .L_27426)
.L_27426:
        /*0234*/ 	.word	0x00000008
.L_27427:


//--------------------- .nv.info._ZN4vllm25paged_attention_v1_kernelIttLi80ELi8ELi128ELNS_18Fp8KVCacheDataTypeE0ELb1EEEvPT_PKS2_PKT0_S8_ifPKiSA_iPKfiiiSC_SC_iiiii --------------------------
	.section	.nv.info._ZN4vllm25paged_attention_v1_kernelIttLi80ELi8ELi128ELNS_18Fp8KVCacheDataTypeE0ELb1EEEvPT_PKS2_PKT0_S8_ifPKiSA_iPKfiiiSC_SC_iiiii,"",@"SHT_CUDA_INFO"
	.sectionflags	@""
	.align	4


	//----- nvinfo : EIATTR_CUDA_API_VERSION
	.align		4
        /*0000*/ 	.byte	0x04, 0x37
        /*0002*/ 	.short	(.L_27429 - .L_27428)
.L_27428:
        /*0004*/ 	.word	0x00000082


	//----- nvinfo : EIATTR_KPARAM_INFO
	.align		4
.L_27429:
        /*0008*/ 	.byte	0x04, 0x17
        /*000a*/ 	.short	(.L_27431 - .L_27430)
.L_27430:
        /*000c*/ 	.word	0x00000000
        /*0010*/ 	.short	0x0013
        /*0012*/ 	.short	0x0078
        /*0014*/ 	.byte	0x00, 0xf0, 0x11, 0x00


	//----- nvinfo : EIATTR_KPARAM_INFO
	.align		4
.L_27431:
        /*0018*/ 	.byte	0x04, 0x17
        /*001a*/ 	.short	(.L_27433 - .L_27432)
.L_27432:
        /*001c*/ 	.word	0x00000000
        /*0020*/ 	.short	0x0012
        /*0022*/ 	.short	0x0074
        /*0024*/ 	.byte	0x00, 0xf0, 0x11, 0x00


	//----- nvinfo : EIATTR_KPARAM_INFO
	.align		4
.L_27433:
        /*0028*/ 	.byte	0x04, 0x17
        /*002a*/ 	.short	(.L_27435 - .L_27434)
.L_27434:
        /*002c*/ 	.word	0x00000000
        /*0030*/ 	.short	0x0011
        /*0032*/ 	.short	0x0070
        /*0034*/ 	.byte	0x00, 0xf0, 0x11, 0x00


	//----- nvinfo : EIATTR_KPARAM_INFO
	.align		4
.L_27435:
        /*0038*/ 	.byte	0x04, 0x17
        /*003a*/ 	.short	(.L_27437 - .L_27436)
.L_27436:
        /*003c*/ 	.word	0x00000000
        /*0040*/ 	.short	0x0010
        /*0042*/ 	.short	0x006c
        /*0044*/ 	.byte	0x00, 0xf0, 0x11, 0x00


	//----- nvinfo : EIATTR_KPARAM_INFO
	.align		4
.L_27437:
        /*0048*/ 	.byte	0x04, 0x17
        /*004a*/ 	.short	(.L_27439 - .L_27438)
.L_27438:
        /*004c*/ 	.word	0x00000000
        /*0050*/ 	.short	0x000f
        /*0052*/ 	.short	0x0068
        /*0054*/ 	.byte	0x00, 0xf0, 0x11, 0x00


	//----- nvinfo : EIATTR_KPARAM_INFO
	.align		4
.L_27439:
        /*0058*/ 	.byte	0x04, 0x17
        /*005a*/ 	.short	(.L_27441 - .L_27440)
.L_27440:
        /*005c*/ 	.word	0x00000000
        /*0060*/ 	.short	0x000e
        /*0062*/ 	.short	0x0060
        /*0064*/ 	.byte	0x00, 0xf5, 0x21, 0x00


	//----- nvinfo : EIATTR_KPARAM_INFO
	.align		4
.L_27441:
        /*0068*/ 	.byte	0x04, 0x17
        /*006a*/ 	.short	(.L_27443 - .L_27442)
.L_27442:
        /*006c*/ 	.word	0x00000000
        /*0070*/ 	.short	0x000d
        /*0072*/ 	.short	0x0058
        /*0074*/ 	.byte	0x00, 0xf5, 0x21, 0x00


	//----- nvinfo : EIATTR_KPARAM_INFO
	.align		4
.L_27443:
        /*0078*/ 	.byte	0x04, 0x17
        /*007a*/ 	.short	(.L_27445 - .L_27444)
.L_27444:
        /*007c*/ 	.word	0x00000000
        /*0080*/ 	.short	0x000c
        /*0082*/ 	.short	0x0050
        /*0084*/ 	.byte	0x00, 0xf0, 0x11, 0x00


	//----- nvinfo : EIATTR_KPARAM_INFO
	.align		4
.L_27445:
        /*0088*/ 	.byte	0x04, 0x17
        /*008a*/ 	.short	(.L_27447 - .L_27446)
.L_27446:
        /*008c*/ 	.word	0x00000000
        /*0090*/ 	.short	0x000b
        /*0092*/ 	.short	0x004c
        /*0094*/ 	.byte	0x00, 0xf0, 0x11, 0x00


	//----- nvinfo : EIATTR_KPARAM_INFO
	.align		4
.L_27447:
        /*0098*/ 	.byte	0x04, 0x17
        /*009a*/ 	.short	(.L_27449 - .L_27448)
.L_27448:
        /*009c*/ 	.word	0x00000000
        /*00a0*/ 	.short	0x000a
        /*00a2*/ 	.short	0x0048
        /*00a4*/ 	.byte	0x00, 0xf0, 0x11, 0x00


	//----- nvinfo : EIATTR_KPARAM_INFO
	.align		4
.L_27449:
        /*00a8*/ 	.byte	0x04, 0x17
        /*00aa*/ 	.short	(.L_27451 - .L_27450)
.L_27450:
        /*00ac*/ 	.word	0x00000000
        /*00b0*/ 	.short	0x0009
        /*00b2*/ 	.short	0x0040
        /*00b4*/ 	.byte	0x00, 0xf5, 0x21, 0x00


	//----- nvinfo : EIATTR_KPARAM_INFO
	.align		4
.L_27451:
        /*00b8*/ 	.byte	0x04, 0x17
        /*00ba*/ 	.short	(.L_27453 - .L_27452)
.L_27452:
        /*00bc*/ 	.word	0x00000000
        /*00c0*/ 	.short	0x0008
        /*00c2*/ 	.short	0x0038
        /*00c4*/ 	.byte	0x00, 0xf0, 0x11, 0x00


	//----- nvinfo : EIATTR_KPARAM_INFO
	.align		4
.L_27453:
        /*00c8*/ 	.byte	0x04, 0x17
        /*00ca*/ 	.short	(.L_27455 - .L_27454)
.L_27454:
        /*00cc*/ 	.word	0x00000000
        /*00d0*/ 	.short	0x0007
        /*00d2*/ 	.short	0x0030
        /*00d4*/ 	.byte	0x00, 0xf5, 0x21, 0x00


	//----- nvinfo : EIATTR_KPARAM_INFO
	.align		4
.L_27455:
        /*00d8*/ 	.byte	0x04, 0x17
        /*00da*/ 	.short	(.L_27457 - .L_27456)
.L_27456:
        /*00dc*/ 	.word	0x00000000
        /*00e0*/ 	.short	0x0006
        /*00e2*/ 	.short	0x0028
        /*00e4*/ 	.byte	0x00, 0xf5, 0x21, 0x00


	//----- nvinfo : EIATTR_KPARAM_INFO
	.align		4
.L_27457:
        /*00e8*/ 	.byte	0x04, 0x17
        /*00ea*/ 	.short	(.L_27459 - .L_27458)
.L_27458:
        /*00ec*/ 	.word	0x00000000
        /*00f0*/ 	.short	0x0005
        /*00f2*/ 	.short	0x0024
        /*00f4*/ 	.byte	0x00, 0xf0, 0x11, 0x00


	//----- nvinfo : EIATTR_KPARAM_INFO
	.align		4
.L_27459:
        /*00f8*/ 	.byte	0x04, 0x17
        /*00fa*/ 	.short	(.L_27461 - .L_27460)
.L_27460:
        /*00fc*/ 	.word	0x00000000
        /*0100*/ 	.short	0x0004
        /*0102*/ 	.short	0x0020
        /*0104*/ 	.byte	0x00, 0xf0, 0x11, 0x00


	//----- nvinfo : EIATTR_KPARAM_INFO
	.align		4
.L_27461:
        /*0108*/ 	.byte	0x04, 0x17
        /*010a*/ 	.short	(.L_27463 - .L_27462)
.L_27462:
        /*010c*/ 	.word	0x00000000
        /*0110*/ 	.short	0x0003
        /*0112*/ 	.short	0x0018
        /*0114*/ 	.byte	0x00, 0xf5, 0x21, 0x00


	//----- nvinfo : EIATTR_KPARAM_INFO
	.align		4
.L_27463:
        /*0118*/ 	.byte	0x04, 0x17
        /*011a*/ 	.short	(.L_27465 - .L_27464)
.L_27464:
        /*011c*/ 	.word	0x00000000
        /*0120*/ 	.short	0x0002
        /*0122*/ 	.short	0x0010
        /*0124*/ 	.byte	0x00, 0xf5, 0x21, 0x00


	//----- nvinfo : EIATTR_KPARAM_INFO
	.align		4
.L_27465:
        /*0128*/ 	.byte	0x04, 0x17
        /*012a*/ 	.short	(.L_27467 - .L_27466)
.L_27466:
        /*012c*/ 	.word	0x00000000
        /*0130*/ 	.short	0x0001
        /*0132*/ 	.short	0x0008
        /*0134*/ 	.byte	0x00, 0xf5, 0x21, 0x00


	//----- nvinfo : EIATTR_KPARAM_INFO
	.align		4
.L_27467:
        /*0138*/ 	.byte	0x04, 0x17
        /*013a*/ 	.short	(.L_27469 - .L_27468)
.L_27468:
        /*013c*/ 	.word	0x00000000
        /*0140*/ 	.short	0x0000
        /*0142*/ 	.short	0x0000
        /*0144*/ 	.byte	0x00, 0xf5, 0x21, 0x00


	//----- nvinfo : EIATTR_SPARSE_MMA_MASK
	.align		4
.L_27469:
        /*0148*/ 	.byte	0x03, 0x50
        /*014a*/ 	.short	0x0000


	//----- nvinfo : EIATTR_MAXREG_COUNT
	.align		4
        /*014c*/ 	.byte	0x03, 0x1b
        /*014e*/ 	.short	0x00ff


	//----- nvinfo : EIATTR_NUM_BARRIERS
	.align		4
        /*0150*/ 	.byte	0x02, 0x4c
        /*0152*/ 	.byte	0x01
	.zero		1


	//----- nvinfo : EIATTR_MERCURY_ISA_VERSION
	.align		4
        /*0154*/ 	.byte	0x03, 0x5f
        /*0156*/ 	.short	0x0101


	//----- nvinfo : EIATTR_COOP_GROUP_MASK_REGIDS
	.align		4
        /*0158*/ 	.byte	0x04, 0x29
        /*015a*/ 	.short	(.L_27471 - .L_27470)


	//   ....[0]....
.L_27470:
        /*015c*/ 	.word	0xffffffff


	//   ....[1]....
        /*0160*/ 	.word	0xffffffff


	//   ....[2]....
        /*0164*/ 	.word	0xffffffff


	//   ....[3]....
        /*0168*/ 	.word	0xffffffff


	//   ....[4]....
        /*016c*/ 	.word	0xffffffff


	//   ....[5]....
        /*0170*/ 	.word	0xffffffff


	//   ....[6]....
        /*0174*/ 	.word	0xffffffff


	//   ....[7]....
        /*0178*/ 	.word	0xffffffff


	//   ....[8]....
        /*017c*/ 	.word	0xffffffff


	//   ....[9]....
        /*0180*/ 	.word	0xffffffff


	//   ....[10]....
        /*0184*/ 	.word	0xffffffff


	//   ....[11]....
        /*0188*/ 	.word	0xffffffff


	//   ....[12]....
        /*018c*/ 	.word	0xffffffff


	//   ....[13]....
        /*0190*/ 	.word	0xffffffff


	//   ....[14]....
        /*0194*/ 	.word	0xffffffff


	//   ....[15]....
        /*0198*/ 	.word	0xffffffff


	//   ....[16]....
        /*019c*/ 	.word	0x05000013


	//   ....[17]....
        /*01a0*/ 	.word	0x05000013


	//   ....[18]....
        /*01a4*/ 	.word	0x05000013


	//   ....[19]....
        /*01a8*/ 	.word	0x05000013


	//   ....[20]....
        /*01ac*/ 	.word	0x05000013


	//----- nvinfo : EIATTR_COOP_GROUP_INSTR_OFFSETS
	.align		4
.L_27471:
        /*01b0*/ 	.byte	0x04, 0x28
        /*01b2*/ 	.short	(.L_27473 - .L_27472)


	//   ....[0]....
.L_27472:
        /*01b4*/ 	.word	0x000012f0


	//   ....[1]....
        /*01b8*/ 	.word	0x00001310


	//   ....[2]....
        /*01bc*/ 	.word	0x00001520


	//   ....[3]....
        /*01c0*/ 	.word	0x00001540


	//   ....[4]....
        /*01c4*/ 	.word	0x00001560


	//   ....[5]....
        /*01c8*/ 	.word	0x00001680


	//   ....[6]....
        /*01cc*/ 	.word	0x000016a0


	//   ....[7]....
        /*01d0*/ 	.word	0x000016f0


	//   ....[8]....
        /*01d4*/ 	.word	0x00002540


	//   ....[9]....
        /*01d8*/ 	.word	0x00002570


	//   ....[10]....
        /*01dc*/ 	.word	0x00002590


	//   ....[11]....
        /*01e0*/ 	.word	0x000025b0


	//   ....[12]....
        /*01e4*/ 	.word	0x000025d0


	//   ....[13]....
        /*01e8*/ 	.word	0x00002620


	//   ....[14]....
        /*01ec*/ 	.word	0x00002640


	//   ....[15]....
        /*01f0*/ 	.word	0x00002660


	//   ....[16]....
        /*01f4*/ 	.word	0x000042e0


	//   ....[17]....
        /*01f8*/ 	.word	0x00004380


	//   ....[18]....
        /*01fc*/ 	.word	0x00004410


	//   ....[19]....
        /*0200*/ 	.word	0x000044b0


	//   ....[20]....
        /*0204*/ 	.word	0x00004520


	//----- nvinfo : EIATTR_VRC_CTA_INIT_COUNT
	.align		4
.L_27473:
        /*0208*/ 	.byte	0x02, 0x4a
	.zero		1
	.zero		1


	//----- nvinfo : EIATTR_EXIT_INSTR_OFFSETS
	.align		4
        /*020c*/ 	.byte	0x04, 0x1c
        /*020e*/ 	.short	(.L_27475 - .L_27474)


	//   ....[0]....
.L_27474:
        /*0210*/ 	.word	0x00004140


	//   ....[1]....
        /*0214*/ 	.word	0x00004250


	//   ....[2]....
        /*0218*/ 	.word	0x00004280


	//----- nvinfo : EIATTR_CRS_STACK_SIZE
	.align		4
.L_27475:
        /*021c*/ 	.byte	0x04, 0x1e
        /*021e*/ 	.short	(.L_27477 - .L_27476)
.L_27476:
        /*0220*/ 	.word	0x00000000


	//----- nvinfo : EIATTR_CBANK_PARAM_SIZE
	.align		4
.L_27477:
        /*0224*/ 	.byte	0x03, 0x19
        /*0226*/ 	.short	0x007c


	//----- nvinfo : EIATTR_PARAM_CBANK
	.align		4
        /*0228*/ 	.byte	0x04, 0x0a
        /*022a*/ 	.short	(.L_27479 - .L_27478)
	.align		4
.L_27478:
        /*022c*/ 	.word	index@(.nv.constant0._ZN4vllm25paged_attention_v1_kernelIttLi80ELi8ELi128ELNS_18Fp8KVCacheDataTypeE0ELb1EEEvPT_PKS2_PKT0_S8_ifPKiSA_iPKfiiiSC_SC_iiiii)
        /*0230*/ 	.short	0x0380
        /*0232*/ 	.short	0x007c


	//----- nvinfo : EIATTR_SW_WAR
	.align		4
.L_27479:
        /*0234*/ 	.byte	0x04, 0x36
        /*0236*/ 	.short	(.L_27481 - .L_27480)
.L_27480:
        /*0238*/ 	.word	0x00000008
.L_27481:


//--------------------- .nv.info._ZN4vllm25paged_attention_v1_kernelIttLi64ELi8ELi128ELNS_18Fp8KVCacheDataTypeE0ELb1EEEvPT_PKS2_PKT0_S8_ifPKiSA_iPKfiiiSC_SC_iiiii --------------------------
	.section	.nv.info._ZN4vllm25paged_attention_v1_kernelIttLi64ELi8ELi128ELNS_18Fp8KVCacheDataTypeE0ELb1EEEvPT_PKS2_PKT0_S8_ifPKiSA_iPKfiiiSC_SC_iiiii,"",@"SHT_CUDA_INFO"
	.sectionflags	@""
	.align	4


	//----- nvinfo : EIATTR_CUDA_API_VERSION
	.align		4
        /*0000*/ 	.byte	0x04, 0x37
        /*0002*/ 	.short	(.L_27483 - .L_27482)
.L_27482:
        /*0004*/ 	.word	0x00000082


	//----- nvinfo : EIATTR_KPARAM_INFO
	.align		4
.L_27483:
        /*0008*/ 	.byte	0x04, 0x17
        /*000a*/ 	.short	(.L_27485 - .L_27484)
.L_27484:
        /*000c*/ 	.word	0x00000000
        /*0010*/ 	.short	0x0013
        /*0012*/ 	.short	0x0078
        /*0014*/ 	.byte	0x00, 0xf0, 0x11, 0x00


	//----- nvinfo : EIATTR_KPARAM_INFO
	.align		4
.L_27485:
        /*0018*/ 	.byte	0x04, 0x17
        /*001a*/ 	.short	(.L_27487 - .L_27486)
.L_27486:
        /*001c*/ 	.word	0x00000000
        /*0020*/ 	.short	0x0012
        /*0022*/ 	.short	0x0074
        /*0024*/ 	.byte	0x00, 0xf0, 0x11, 0x00


	//----- nvinfo : EIATTR_KPARAM_INFO
	.align		4
.L_27487:
        /*0028*/ 	.byte	0x04, 0x17
        /*002a*/ 	.short	(.L_27489 - .L_27488)
.L_27488:
        /*002c*/ 	.word	0x00000000
        /*0030*/ 	.short	0x0011
        /*0032*/ 	.short	0x0070
        /*0034*/ 	.byte	0x00, 0xf0, 0x11, 0x00


	//----- nvinfo : EIATTR_KPARAM_INFO
	.align		4
.L_27489:
        /*0038*/ 	.byte	0x04, 0x17
        /*003a*/ 	.short	(.L_27491 - .L_27490)
.L_27490:
        /*003c*/ 	.word	0x00000000
        /*0040*/ 	.short	0x0010
        /*0042*/ 	.short	0x006c
        /*0044*/ 	.byte	0x00, 0xf0, 0x11, 0x00


	//----- nvinfo : EIATTR_KPARAM_INFO
	.align		4
.L_27491:
        /*0048*/ 	.byte	0x04, 0x17
        /*004a*/ 	.short	(.L_27493 - .L_27492)
.L_27492:
        /*004c*/ 	.word	0x00000000
        /*0050*/ 	.short	0x000f
        /*0052*/ 	.short	0x0068
        /*0054*/ 	.byte	0x00, 0xf0, 0x11, 0x00


	//----- nvinfo : EIATTR_KPARAM_INFO
	.align		4
.L_27493:
        /*0058*/ 	.byte	0x04, 0x17
        /*005a*/ 	.short	(.L_27495 - .L_27494)
.L_27494:
        /*005c*/ 	.word	0x00000000
        /*0060*/ 	.short	0x000e
        /*0062*/ 	.short	0x0060
        /*0064*/ 	.byte	0x00, 0xf5, 0x21, 0x00


	//----- nvinfo : EIATTR_KPARAM_INFO
	.align		4
.L_27495:
        /*0068*/ 	.byte	0x04, 0x17
        /*006a*/ 	.short	(.L_27497 - .L_27496)
.L_27496:
        /*006c*/ 	.word	0x00000000
        /*0070*/ 	.short	0x000d
        /*0072*/ 	.short	0x0058
        /*0074*/ 	.byte	0x00, 0xf5, 0x21, 0x00


	//----- nvinfo : EIATTR_KPARAM_INFO
	.align		4
.L_27497:
        /*0078*/ 	.byte	0x04, 0x17
        /*007a*/ 	.short	(.L_27499 - .L_27498)
.L_27498:
        /*007c*/ 	.word	0x00000000
        /*0080*/ 	.short	0x000c
        /*0082*/ 	.short	0x0050
        /*0084*/ 	.byte	0x00, 0xf0, 0x11, 0x00


	//----- nvinfo : EIATTR_KPARAM_INFO
	.align		4
.L_27499:
        /*0088*/ 	.byte	0x04, 0x17
        /*008a*/ 	.short	(.L_27501 - .L_27500)
.L_27500:
        /*008c*/ 	.word	0x00000000
        /*0090*/ 	.short	0x000b
        /*0092*/ 	.short	0x004c
        /*0094*/ 	.byte	0x00, 0xf0, 0x11, 0x00


	//----- nvinfo : EIATTR_KPARAM_INFO
	.align		4
.L_27501:
        /*0098*/ 	.byte	0x04, 0x17
        /*009a*/ 	.short	(.L_27503 - .L_27502)
.L_27502:
        /*009c*/ 	.word	0x00000000
        /*00a0*/ 	.short	0x000a
        /*00a2*/ 	.short	0x0048
        /*00a4*/ 	.byte	0x00, 0xf0, 0x11, 0x00


	//----- nvinfo : EIATTR_KPARAM_INFO
	.align		4
.L_27503:
        /*00a8*/ 	.byte	0x04, 0x17
        /*00aa*/ 	.short	(.L_27505 - .L_27504)
.L_27504:
        /*00ac*/ 	.word	0x00000000
        /*00b0*/ 	.short	0x0009
        /*00b2*/ 	.short	0x0040
        /*00b4*/ 	.byte	0x00, 0xf5, 0x21, 0x00


	//----- nvinfo : EIATTR_KPARAM_INFO
	.align		4
.L_27505:
        /*00b8*/ 	.byte	0x04, 0x17
        /*00ba*/ 	.short	(.L_27507 - .L_27506)
.L_27506:
        /*00bc*/ 	.word	0x00000000
        /*00c0*/ 	.short	0x0008
        /*00c2*/ 	.short	0x0038
        /*00c4*/ 	.byte	0x00, 0xf0, 0x11, 0x00


	//----- nvinfo : EIATTR_KPARAM_INFO
	.align		4
.L_27507:
        /*00c8*/ 	.byte	0x04, 0x17
        /*00ca*/ 	.short	(.L_27509 - .L_27508)
.L_27508:
        /*00cc*/ 	.word	0x00000000
        /*00d0*/ 	.short	0x0007
        /*00d2*/ 	.short	0x0030
        /*00d4*/ 	.byte	0x00, 0xf5, 0x21, 0x00


	//----- nvinfo : EIATTR_KPARAM_INFO
	.align		4
.L_27509:
        /*00d8*/ 	.byte	0x04, 0x17
        /*00da*/ 	.short	(.L_27511 - .L_27510)
.L_27510:
        /*00dc*/ 	.word	0x00000000
        /*00e0*/ 	.short	0x0006
        /*00e2*/ 	.short	0x0028
        /*00e4*/ 	.byte	0x00, 0xf5, 0x21, 0x00


	//----- nvinfo : EIATTR_KPARAM_INFO
	.align		4
.L_27511:
        /*00e8*/ 	.byte	0x04, 0x17
        /*00ea*/ 	.short	(.L_27513 - .L_27512)
.L_27512:
        /*00ec*/ 	.word	0x00000000
        /*00f0*/ 	.short	0x0005
        /*00f2*/ 	.short	0x0024
        /*00f4*/ 	.byte	0x00, 0xf0, 0x11, 0x00


	//----- nvinfo : EIATTR_KPARAM_INFO
	.align		4
.L_27513:
        /*00f8*/ 	.byte	0x04, 0x17
        /*00fa*/ 	.short	(.L_27515 - .L_27514)
.L_27514:
        /*00fc*/ 	.word	0x00000000
        /*0100*/ 	.short	0x0004
        /*0102*/ 	.short	0x0020
        /*0104*/ 	.byte	0x00, 0xf0, 0x11, 0x00


	//----- nvinfo : EIATTR_KPARAM_INFO
	.align		4
.L_27515:
        /*0108*/ 	.byte	0x04, 0x17
        /*010a*/ 	.short	(.L_27517 - .L_27516)
.L_27516:
        /*010c*/ 	.word	0x00000000
        /*0110*/ 	.short	0x0003
        /*0112*/ 	.short	0x0018
        /*0114*/ 	.byte	0x00, 0xf5, 0x21, 0x00


	//----- nvinfo : EIATTR_KPARAM_INFO
	.align		4
.L_27517:
        /*0118*/ 	.byte	0x04, 0x17
        /*011a*/ 	.short	(.L_27519 - .L_27518)
.L_27518:
        /*011c*/ 	.word	0x00000000
        /*0120*/ 	.short	0x0002
        /*0122*/ 	.short	0x0010
        /*0124*/ 	.byte	0x00, 0xf5, 0x21, 0x00


	//----- nvinfo : EIATTR_KPARAM_INFO
	.align		4
.L_27519:
        /*0128*/ 	.byte	0x04, 0x17
        /*012a*/ 	.short	(.L_27521 - .L_27520)
.L_27520:
        /*012c*/ 	.word	0x00000000
        /*0130*/ 	.short	0x0001
        /*0132*/ 	.short	0x0008
        /*0134*/ 	.byte	0x00, 0xf5, 0x21, 0x00


	//----- nvinfo : EIATTR_KPARAM_INFO
	.align		4
.L_27521:
        /*0138*/ 	.byte	0x04, 0x17
        /*013a*/ 	.short	(.L_27523 - .L_27522)
.L_27522:
        /*013c*/ 	.word	0x00000000
        /*0140*/ 	.short	0x0000
        /*0142*/ 	.short	0x0000
        /*0144*/ 	.byte	0x00, 0xf5, 0x21, 0x00


	//----- nvinfo : EIATTR_SPARSE_MMA_MASK
	.align		4
.L_27523:
        /*0148*/ 	.byte	0x03, 0x50
        /*014a*/ 	.short	0x0000


	//----- nvinfo : EIATTR_MAXREG_COUNT
	.align		4
        /*014c*/ 	.byte	0x03, 0x1b
        /*014e*/ 	.short	0x00ff


	//----- nvinfo : EIATTR_NUM_BARRIERS
	.align		4
        /*0150*/ 	.byte	0x02, 0x4c
        /*0152*/ 	.byte	0x01
	.zero		1


	//----- nvinfo : EIATTR_MERCURY_ISA_VERSION
	.align		4
        /*0154*/ 	.byte	0x03, 0x5f
        /*0156*/ 	.short	0x0101


	//----- nvinfo : EIATTR_COOP_GROUP_MASK_REGIDS
	.align		4
        /*0158*/ 	.byte	0x04, 0x29
        /*015a*/ 	.short	(.L_27525 - .L_27524)


	//   ....[0]....
.L_27524:
        /*015c*/ 	.word	0xffffffff


	//   ....[1]....
        /*0160*/ 	.word	0xffffffff


	//   ....[2]....
        /*0164*/ 	.word	0xffffffff


	//   ....[3]....
        /*0168*/ 	.word	0xffffffff


	//   ....[4]....
        /*016c*/ 	.word	0xffffffff


	//   ....[5]....
        /*0170*/ 	.word	0xffffffff


	//   ....[6]....
        /*0174*/ 	.word	0xffffffff


	//   ....[7]....
        /*0178*/ 	.word	0xffffffff


	//   ....[8]....
        /*017c*/ 	.word	0xffffffff


	//   ....[9]....
        /*0180*/ 	.word	0xffffffff


	//   ....[10]....
        /*0184*/ 	.word	0xffffffff


	//   ....[11]....
        /*0188*/ 	.word	0xffffffff


	//   ....[12]....
        /*018c*/ 	.word	0xffffffff


	//   ....[13]....
        /*0190*/ 	.word	0xffffffff


	//   ....[14]....
        /*0194*/ 	.word	0xffffffff


	//   ....[15]....
        /*0198*/ 	.word	0xffffffff


	//   ....[16]....
        /*019c*/ 	.word	0x0500000c


	//   ....[17]....
        /*01a0*/ 	.word	0x0500000c


	//   ....[18]....
        /*01a4*/ 	.word	0x0500000c


	//   ....[19]....
        /*01a8*/ 	.word	0x0500000c


	//   ....[20]....
        /*01ac*/ 	.word	0x0500000c


	//----- nvinfo : EIATTR_COOP_GROUP_INSTR_OFFSETS
	.align		4
.L_27525:
        /*01b0*/ 	.byte	0x04, 0x28
        /*01b2*/ 	.short	(.L_27527 - .L_27526)


	//   ....[0]....
.L_27526:
        /*01b4*/ 	.word	0x000011f0


	//   ....[1]....
        /*01b8*/ 	.word	0x00001210


	//   ....[2]....
        /*01bc*/ 	.word	0x000013e0


	//   ....[3]....
        /*01c0*/ 	.word	0x00001400


	//   ....[4]....
        /*01c4*/ 	.word	0x00001420


	//   ....[5]....
        /*01c8*/ 	.word	0x00001540


	//   ....[6]....
        /*01cc*/ 	.word	0x00001560


	//   ....[7]....
        /*01d0*/ 	.word	0x000015b0


	//   ....[8]....
        /*01d4*/ 	.word	0x00002400


	//   ....[9]....
        /*01d8*/ 	.word	0x00002430


	//   ....[10]....
        /*01dc*/ 	.word	0x00002450


	//   ....[11]....
        /*01e0*/ 	.word	0x00002470


	//   ....[12]....
        /*01e4*/ 	.word	0x00002490


	//   ....[13]....
        /*01e8*/ 	.word	0x000024e0


	//   ....[14]....
        /*01ec*/ 	.word	0x00002500


	//   ....[15]....
        /*01f0*/ 	.word	0x00002520


	//   ....[16]....
        /*01f4*/ 	.word	0x00003e90


	//   ....[17]....
        /*01f8*/ 	.word	0x00003f30


	//   ....[18]....
        /*01fc*/ 	.word	0x00003fd0


	//   ....[19]....
        /*0200*/ 	.word	0x00004060


	//   ....[20]....
        /*0204*/ 	.word	0x000040d0


	//----- nvinfo : EIATTR_VRC_CTA_INIT_COUNT
	.align		4
.L_27527:
        /*0208*/ 	.byte	0x02, 0x4a
	.zero		1
	.zero		1


	//----- nvinfo : EIATTR_EXIT_INSTR_OFFSETS
	.align		4
        /*020c*/ 	.byte	0x04, 0x1c
        /*020e*/ 	.short	(.L_27529 - .L_27528)


	//   ....[0]....
.L_27528:
        /*0210*/ 	.word	0x00003d30


	//   ....[1]....
        /*0214*/ 	.word	0x00003e30


	//----- nvinfo : EIATTR_CRS_STACK_SIZE
	.align		4
.L_27529:
        /*0218*/ 	.byte	0x04, 0x1e
        /*021a*/ 	.short	(.L_27531 - .L_27530)
.L_27530:
        /*021c*/ 	.word	0x00000000


	//----- nvinfo : EIATTR_CBANK_PARAM_SIZE
	.align		4
.L_27531:
        /*0220*/ 	.byte	0x03, 0x19
        /*0222*/ 	.short	0x007c


	//----- nvinfo : EIATTR_PARAM_CBANK
	.align		4
        /*0224*/ 	.byte	0x04, 0x0a
        /*0226*/ 	.short	(.L_27533 - .L_27532)
	.align		4
.L_27532:
        /*0228*/ 	.word	index@(.nv.constant0._ZN4vllm25paged_attention_v1_kernelIttLi64ELi8ELi128ELNS_18Fp8KVCacheDataTypeE0ELb1EEEvPT_PKS2_PKT0_S8_ifPKiSA_iPKfiiiSC_SC_iiiii)
        /*022c*/ 	.short	0x0380
        /*022e*/ 	.short	0x007c


	//----- nvinfo : EIATTR_SW_WAR
	.align		4
.L_27533:
        /*0230*/ 	.byte	0x04, 0x36
        /*0232*/ 	.short	(.L_27535 - .L_27534)
.L_27534:
        /*0234*/ 	.word	0x00000008
.L_27535:


//--------------------- .nv.info._ZN4vllm25paged_attention_v1_kernelIttLi32ELi8ELi128ELNS_18Fp8KVCacheDataTypeE0ELb1EEEvPT_PKS2_PKT0_S8_ifPKiSA_iPKfiiiSC_SC_iiiii --------------------------
	.section	.nv.info._ZN4vllm25paged_attention_v1_kernelIttLi32ELi8ELi128ELNS_18Fp8KVCacheDataTypeE0ELb1EEEvPT_PKS2_PKT0_S8_ifPKiSA_iPKfiiiSC_SC_iiiii,"",@"SHT_CUDA_INFO"
	.sectionflags	@""
	.align	4


	//----- nvinfo : EIATTR_CUDA_API_VERSION
	.align		4
        /*0000*/ 	.byte	0x04, 0x37
        /*0002*/ 	.short	(.L_27537 - .L_27536)
.L_27536:
        /*0004*/ 	.word	0x00000082


	//----- nvinfo : EIATTR_KPARAM_INFO
	.align		4
.L_27537:
        /*0008*/ 	.byte	0x04, 0x17
        /*000a*/ 	.short	(.L_27539 - .L_27538)
.L_27538:
        /*000c*/ 	.word	0x00000000
        /*0010*/ 	.short	0x0013
        /*0012*/ 	.short	0x0078
        /*0014*/ 	.byte	0x00, 0xf0, 0x11, 0x00


	//----- nvinfo : EIATTR_KPARAM_INFO
	.align		4
.L_27539:
        /*0018*/ 	.byte	0x04, 0x17
        /*001a*/ 	.short	(.L_27541 - .L_27540)
.L_27540:
        /*001c*/ 	.word	0x00000000
        /*0020*/ 	.short	0x0012
        /*0022*/ 	.short	0x0074
        /*0024*/ 	.byte	0x00, 0xf0, 0x11, 0x00


	//----- nvinfo : EIATTR_KPARAM_INFO
	.align		4
.L_27541:
        /*0028*/ 	.byte	0x04, 0x17
        /*002a*/ 	.short	(.L_27543 - .L_27542)
.L_27542:
        /*002c*/ 	.word	0x00000000
        /*0030*/ 	.short	0x0011
        /*0032*/ 	.short	0x0070
        /*0034*/ 	.byte	0x00, 0xf0, 0x11, 0x00


	//----- nvinfo : EIATTR_KPARAM_INFO
	.align		4
.L_27543:
        /*0038*/ 	.byte	0x04, 0x17
        /*003a*/ 	.short	(.L_27545 - .L_27544)
.L_27544:
        /*003c*/ 	.word	0x00000000
        /*0040*/ 	.short	0x0010
        /*0042*/ 	.short	0x006c
        /*0044*/ 	.byte	0x00, 0xf0, 0x11, 0x00


	//----- nvinfo : EIATTR_KPARAM_INFO
	.align		4
.L_27545:
        /*0048*/ 	.byte	0x04, 0x17
        /*004a*/ 	.short	(.L_27547 - .L_27546)
.L_27546:
        /*004c*/ 	.word	0x00000000
        /*0050*/ 	.short	0x000f
        /*0052*/ 	.short	0x0068
        /*0054*/ 	.byte	0x00, 0xf0, 0x11, 0x00


	//----- nvinfo : EIATTR_KPARAM_INFO
	.align		4
.L_27547:
        /*0058*/ 	.byte	0x04, 0x17
        /*005a*/ 	.short	(.L_27549 - .L_27548)
.L_27548:
        /*005c*/ 	.word	0x00000000
        /*0060*/ 	.short	0x000e
        /*0062*/ 	.short	0x0060
        /*0064*/ 	.byte	0x00, 0xf5, 0x21, 0x00


	//----- nvinfo : EIATTR_KPARAM_INFO
	.align		4
.L_27549:
        /*0068*/ 	.byte	0x04, 0x17
        /*006a*/ 	.short	(.L_27551 - .L_27550)
.L_27550:
        /*006c*/ 	.word	0x00000000
        /*0070*/ 	.short	0x000d
        /*0072*/ 	.short	0x0058
        /*0074*/ 	.byte	0x00, 0xf5, 0x21, 0x00


	//----- nvinfo : EIATTR_KPARAM_INFO
	.align		4
.L_27551:
        /*0078*/ 	.byte	0x04, 0x17
        /*007a*/ 	.short	(.L_27553 - .L_27552)
.L_27552:
        /*007c*/ 	.word	0x00000000
        /*0080*/ 	.short	0x000c
        /*0082*/ 	.short	0x0050
        /*0084*/ 	.byte	0x00, 0xf0, 0x11, 0x00


	//----- nvinfo : EIATTR_KPARAM_INFO
	.align		4
.L_27553:
        /*0088*/ 	.byte	0x04, 0x17
        /*008a*/ 	.short	(.L_27555 - .L_27554)
.L_27554:
        /*008c*/ 	.word	0x00000000
        /*0090*/ 	.short	0x000b
        /*0092*/ 	.short	0x004c
        /*0094*/ 	.byte	0x00, 0xf0, 0x11, 0x00


	//----- nvinfo : EIATTR_KPARAM_INFO
	.align		4
.L_27555:
        /*0098*/ 	.byte	0x04, 0x17
        /*009a*/ 	.short	(.L_27557 - .L_27556)
.L_27556:
        /*009c*/ 	.word	0x00000000
        /*00a0*/ 	.short	0x000a
        /*00a2*/ 	.short	0x0048
        /*00a4*/ 	.byte	0x00, 0xf0, 0x11, 0x00


	//----- nvinfo : EIATTR_KPARAM_INFO
	.align		4
.L_27557:
        /*00a8*/ 	.byte	0x04, 0x17
        /*00aa*/ 	.short	(.L_27559 - .L_27558)
.L_27558:
        /*00ac*/ 	.word	0x00000000
        /*00b0*/ 	.short	0x0009
        /*00b2*/ 	.short	0x0040
        /*00b4*/ 	.byte	0x00, 0xf5, 0x21, 0x00


	//----- nvinfo : EIATTR_KPARAM_INFO
	.align		4
.L_27559:
        /*00b8*/ 	.byte	0x04, 0x17
        /*00ba*/ 	.short	(.L_27561 - .L_27560)
.L_27560:
        /*00bc*/ 	.word	0x00000000
        /*00c0*/ 	.short	0x0008
        /*00c2*/ 	.short	0x0038
        /*00c4*/ 	.byte	0x00, 0xf0, 0x11, 0x00


	//----- nvinfo : EIATTR_KPARAM_INFO
	.align		4
.L_27561:
        /*00c8*/ 	.byte	0x04, 0x17
        /*00ca*/ 	.short	(.L_27563 - .L_27562)
.L_27562:
        /*00cc*/ 	.word	0x00000000
        /*00d0*/ 	.short	0x0007
        /*00d2*/ 	.short	0x0030
        /*00d4*/ 	.byte	0x00, 0xf5, 0x21, 0x00


	//----- nvinfo : EIATTR_KPARAM_INFO
	.align		4
.L_27563:
        /*00d8*/ 	.byte	0x04, 0x17
        /*00da*/ 	.short	(.L_27565 - .L_27564)
.L_27564:
        /*00dc*/ 	.word	0x00000000
        /*00e0*/ 	.short	0x0006
        /*00e2*/ 	.short	0x0028
        /*00e4*/ 	.byte	0x00, 0xf5, 0x21, 0x00


	//----- nvinfo : EIATTR_KPARAM_INFO
	.align		4
.L_27565:
        /*00e8*/ 	.byte	0x04, 0x17
        /*00ea*/ 	.short	(.L_27567 - .L_27566)
.L_27566:
        /*00ec*/ 	.word	0x00000000
        /*00f0*/ 	.short	0x0005
        /*00f2*/ 	.short	0x0024
        /*00f4*/ 	.byte	0x00, 0xf0, 0x11, 0x00


	//----- nvinfo : EIATTR_KPARAM_INFO
	.align		4
.L_27567:
        /*00f8*/ 	.byte	0x04, 0x17
        /*00fa*/ 	.short	(.L_27569 - .L_27568)
.L_27568:
        /*00fc*/ 	.word	0x00000000
        /*0100*/ 	.short	0x0004
        /*0102*/ 	.short	0x0020
        /*0104*/ 	.byte	0x00, 0xf0, 0x11, 0x00


	//----- nvinfo : EIATTR_KPARAM_INFO
	.align		4
.L_27569:
        /*0108*/ 	.byte	0x04, 0x17
        /*010a*/ 	.short	(.L_27571 - .L_27570)
.L_27570:
        /*010c*/ 	.word	0x00000000
        /*0110*/ 	.short	0x0003
        /*0112*/ 	.short	0x0018
        /*0114*/ 	.byte	0x00, 0xf5, 0x21, 0x00


	//----- nvinfo : EIATTR_KPARAM_INFO
	.align		4
.L_27571:
        /*0118*/ 	.byte	0x04, 0x17
        /*011a*/ 	.short	(.L_27573 - .L_27572)
.L_27572:
        /*011c*/ 	.word	0x00000000
        /*0120*/ 	.short	0x0002
        /*0122*/ 	.short	0x0010
        /*0124*/ 	.byte	0x00, 0xf5, 0x21, 0x00


	//----- nvinfo : EIATTR_KPARAM_INFO
	.align		4
.L_27573:
        /*0128*/ 	.byte	0x04, 0x17
        /*012a*/ 	.short	(.L_27575 - .L_27574)
.L_27574:
        /*012c*/ 	.word	0x00000000
        /*0130*/ 	.short	0x0001
        /*0132*/ 	.short	0x0008
        /*0134*/ 	.byte	0x00, 0xf5, 0x21, 0x00


	//----- nvinfo : EIATTR_KPARAM_INFO
	.align		4
.L_27575:
        /*0138*/ 	.byte	0x04, 0x17
        /*013a*/ 	.short	(.L_27577 - .L_27576)
.L_27576:
        /*013c*/ 	.word	0x00000000
        /*0140*/ 	.short	0x0000
        /*0142*/ 	.short	0x0000
        /*0144*/ 	.byte	0x00, 0xf5, 0x21, 0x00


	//----- nvinfo : EIATTR_SPARSE_MMA_MASK
	.align		4
.L_27577:
        /*0148*/ 	.byte	0x03, 0x50
        /*014a*/ 	.short	0x0000


	//----- nvinfo : EIATTR_MAXREG_COUNT
	.align		4
        /*014c*/ 	.byte	0x03, 0x1b
        /*014e*/ 	.short	0x00ff


	//----- nvinfo : EIATTR_NUM_BARRIERS
	.align		4
        /*0150*/ 	.byte	0x02, 0x4c
        /*0152*/ 	.byte	0x01
	.zero		1


	//----- nvinfo : EIATTR_MERCURY_ISA_VERSION
	.align		4
        /*0154*/ 	.byte	0x03, 0x5f
        /*0156*/ 	.short	0x0101


	//----- nvinfo : EIATTR_COOP_GROUP_MASK_REGIDS
	.align		4
        /*0158*/ 	.byte	0x04, 0x29
        /*015a*/ 	.short	(.L_27579 - .L_27578)


	//   ....[0]....
.L_27578:
        /*015c*/ 	.word	0xffffffff


	//   ....[1]....
        /*0160*/ 	.word	0xffffffff


	//   ....[2]....
        /*0164*/ 	.word	0xffffffff


	//   ....[3]....
        /*0168*/ 	.word	0xffffffff


	//   ....[4]....
        /*016c*/ 	.word	0xffffffff


	//   ....[5]....
        /*0170*/ 	.word	0xffffffff


	//   ....[6]....
        /*0174*/ 	.word	0xffffffff


	//   ....[7]....
        /*0178*/ 	.word	0xffffffff


	//   ....[8]....
        /*017c*/ 	.word	0xffffffff


	//   ....[9]....
        /*0180*/ 	.word	0xffffffff


	//   ....[10]....
        /*0184*/ 	.word	0xffffffff


	//   ....[11]....
        /*0188*/ 	.word	0xffffffff


	//   ....[12]....
        /*018c*/ 	.word	0xffffffff


	//   ....[13]....
        /*0190*/ 	.word	0xffffffff


	//   ....[14]....
        /*0194*/ 	.word	0xffffffff


	//   ....[15]....
        /*0198*/ 	.word	0xffffffff


	//   ....[16]....
        /*019c*/ 	.word	0x0500000b


	//   ....[17]....
        /*01a0*/ 	.word	0x0500000b


	//   ....[18]....
        /*01a4*/ 	.word	0x0500000b


	//   ....[19]....
        /*01a8*/ 	.word	0x0500000b


	//   ....[20]....
        /*01ac*/ 	.word	0x0500000b


	//----- nvinfo : EIATTR_COOP_GROUP_INSTR_OFFSETS
	.align		4
.L_27579:
        /*01b0*/ 	.byte	0x04, 0x28
        /*01b2*/ 	.short	(.L_27581 - .L_27580)


	//   ....[0]....
.L_27580:
        /*01b4*/ 	.word	0x00001030


	//   ....[1]....
        /*01b8*/ 	.word	0x00001050


	//   ....[2]....
        /*01bc*/ 	.word	0x00001210


	//   ....[3]....
        /*01c0*/ 	.word	0x00001230


	//   ....[4]....
        /*01c4*/ 	.word	0x00001250


	//   ....[5]....
        /*01c8*/ 	.word	0x00001360


	//   ....[6]....
        /*01cc*/ 	.word	0x00001390


	//   ....[7]....
        /*01d0*/ 	.word	0x000013e0


	//   ....[8]....
        /*01d4*/ 	.word	0x00002230


	//   ....[9]....
        /*01d8*/ 	.word	0x00002260


	//   ....[10]....
        /*01dc*/ 	.word	0x00002280


	//   ....[11]....
        /*01e0*/ 	.word	0x000022a0


	//   ....[12]....
        /*01e4*/ 	.word	0x000022c0


	//   ....[13]....
        /*01e8*/ 	.word	0x00002310


	//   ....[14]....
        /*01ec*/ 	.word	0x00002330


	//   ....[15]....
        /*01f0*/ 	.word	0x00002350


	//   ....[16]....
        /*01f4*/ 	.word	0x00004520


	//   ....[17]....
        /*01f8*/ 	.word	0x000045c0


	//   ....[18]....
        /*01fc*/ 	.word	0x00004660


	//   ....[19]....
        /*0200*/ 	.word	0x00004700


	//   ....[20]....
        /*0204*/ 	.word	0x00004770


	//----- nvinfo : EIATTR_VRC_CTA_INIT_COUNT
	.align		4
.L_27581:
        /*0208*/ 	.byte	0x02, 0x4a
	.zero		1
	.zero		1


	//----- nvinfo : EIATTR_EXIT_INSTR_OFFSETS
	.align		4
        /*020c*/ 	.byte	0x04, 0x1c
        /*020e*/ 	.short	(.L_27583 - .L_27582)


	//   ....[0]....
.L_27582:
        /*0210*/ 	.word	0x000043d0


	//   ....[1]....
        /*0214*/ 	.word	0x000044b0


	//----- nvinfo : EIATTR_CRS_STACK_SIZE
	.align		4
.L_27583:
        /*0218*/ 	.byte	0x04, 0x1e
        /*021a*/ 	.short	(.L_27585 - .L_27584)
.L_27584:
        /*021c*/ 	.word	0x00000000


	//----- nvinfo : EIATTR_CBANK_PARAM_SIZE
	.align		4
.L_27585:
        /*0220*/ 	.byte	0x03, 0x19
        /*0222*/ 	.short	0x007c


	//----- nvinfo : EIATTR_PARAM_CBANK
	.align		4
        /*0224*/ 	.byte	0x04, 0x0a
        /*0226*/ 	.short	(.L_27587 - .L_27586)
	.align		4
.L_27586:
        /*0228*/ 	.word	index@(.nv.constant0._ZN4vllm25paged_attention_v1_kernelIttLi32ELi8ELi128ELNS_18Fp8KVCacheDataTypeE0ELb1EEEvPT_PKS2_PKT0_S8_ifPKiSA_iPKfiiiSC_SC_iiiii)
        /*022c*/ 	.short	0x0380
        /*022e*/ 	.short	0x007c


	//----- nvinfo : EIATTR_SW_WAR
	.align		4
.L_27587:
        /*0230*/ 	.byte	0x04, 0x36
        /*0232*/ 	.short	(.L_27589 - .L_27588)
.L_27588:
        /*0234*/ 	.word	0x00000008
.L_27589:


//--------------------- .nv.info._ZN4vllm25paged_attention_v1_kernelIffLi256ELi32ELi128ELNS_18Fp8KVCacheDataTypeE0ELb0EEEvPT_PKS2_PKT0_S8_ifPKiSA_iPKfiiiSC_SC_iiiii --------------------------
	.section	.nv.info._ZN4vllm25paged_attention_v1_kernelIffLi256ELi32ELi128ELNS_18Fp8KVCacheDataTypeE0ELb0EEEvPT_PKS2_PKT0_S8_ifPKiSA_iPKfiiiSC_SC_iiiii,"",@"SHT_CUDA_INFO"
	.sectionflags	@""
	.align	4


	//----- nvinfo : EIATTR_CUDA_API_VERSION
	.align		4
        /*0000*/ 	.byte	0x04, 0x37
        /*0002*/ 	.short	(.L_27591 - .L_27590)
.L_27590:
        /*0004*/ 	.word	0x00000082


	//----- nvinfo : EIATTR_KPARAM_INFO
	.align		4
.L_27591:
        /*0008*/ 	.byte	0x04, 0x17
        /*000a*/ 	.short	(.L_27593 - .L_27592)
.L_27592:
        /*000c*/ 	.word	0x00000000
        /*0010*/ 	.short	0x0013
        /*0012*/ 	.short	0x0078
        /*0014*/ 	.byte	0x00, 0xf0, 0x11, 0x00


	//----- nvinfo : EIATTR_KPARAM_INFO
	.align		4
.L_27593:
        /*0018*/ 	.byte	0x04, 0x17
        /*001a*/ 	.short	(.L_27595 - .L_27594)
.L_27594:
        /*001c*/ 	.word	0x00000000
        /*0020*/ 	.short	0x0012
        /*0022*/ 	.short	0x0074
        /*0024*/ 	.byte	0x00, 0xf0, 0x11, 0x00


	//----- nvinfo : EIATTR_KPARAM_INFO
	.align		4
.L_27595:
        /*0028*/ 	.byte	0x04, 0x17
        /*002a*/ 	.short	(.L_27597 - .L_27596)
.L_27596:
        /*002c*/ 	.word	0x00000000
        /*0030*/ 	.short	0x0011
        /*0032*/ 	.short	0x0070
        /*0034*/ 	.byte	0x00, 0xf0, 0x11, 0x00


	//----- nvinfo : EIATTR_KPARAM_INFO
	.align		4
.L_27597:
        /*0038*/ 	.byte	0x04, 0x17
        /*003a*/ 	.short	(.L_27599 - .L_27598)
.L_27598:
        /*003c*/ 	.word	0x00000000
        /*0040*/ 	.short	0x0010
        /*0042*/ 	.short	0x006c
        /*0044*/ 	.byte	0x00, 0xf0, 0x11, 0x00


	//----- nvinfo : EIATTR_KPARAM_INFO
	.align		4
.L_27599:
        /*0048*/ 	.byte	0x04, 0x17
        /*004a*/ 	.short	(.L_27601 - .L_27600)
.L_27600:
        /*004c*/ 	.word	0x00000000
        /*0050*/ 	.short	0x000f
        /*0052*/ 	.short	0x0068
        /*0054*/ 	.byte	0x00, 0xf0, 0x11, 0x00


	//----- nvinfo : EIATTR_KPARAM_INFO
	.align		4
.L_27601:
        /*0058*/ 	.byte	0x04, 0x17
        /*005a*/ 	.short	(.L_27603 - .L_27602)
.L_27602:
        /*005c*/ 	.word	0x00000000
        /*0060*/ 	.short	0x000e
        /*0062*/ 	.short	0x0060
        /*0064*/ 	.byte	0x00, 0xf5, 0x21, 0x00


	//----- nvinfo : EIATTR_KPARAM_INFO
	.align		4
.L_27603:
        /*0068*/ 	.byte	0x04, 0x17
        /*006a*/ 	.short	(.L_27605 - .L_27604)
.L_27604:
        /*006c*/ 	.word	0x00000000
        /*0070*/ 	.short	0x000d
        /*0072*/ 	.short	0x0058
        /*0074*/ 	.byte	0x00, 0xf5, 0x21, 0x00


	//----- nvinfo : EIATTR_KPARAM_INFO
	.align		4
.L_27605:
        /*0078*/ 	.byte	0x04, 0x17
        /*007a*/ 	.short	(.L_27607 - .L_27606)
.L_27606:
        /*007c*/ 	.word	0x00000000
        /*0080*/ 	.short	0x000c
        /*0082*/ 	.short	0x0050
        /*0084*/ 	.byte	0x00, 0xf0, 0x11, 0x00


	//----- nvinfo : EIATTR_KPARAM_INFO
	.align		4
.L_27607:
        /*0088*/ 	.byte	0x04, 0x17
        /*008a*/ 	.short	(.L_27609 - .L_27608)
.L_27608:
        /*008c*/ 	.word	0x00000000
        /*0090*/ 	.short	0x000b
        /*0092*/ 	.short	0x004c
        /*0094*/ 	.byte	0x00, 0xf0, 0x11, 0x00


	//----- nvinfo : EIATTR_KPARAM_INFO
	.align		4
.L_27609:
        /*0098*/ 	.byte	0x04, 0x17
        /*009a*/ 	.short	(.L_27611 - .L_27610)
.L_27610:
        /*009c*/ 	.word	0x00000000
        /*00a0*/ 	.short	0x000a
        /*00a2*/ 	.short	0x0048
        /*00a4*/ 	.byte	0x00, 0xf0, 0x11, 0x00


	//----- nvinfo : EIATTR_KPARAM_INFO
	.align		4
.L_27611:
        /*00a8*/ 	.byte	0x04, 0x17
        /*00aa*/ 	.short	(.L_27613 - .L_27612)
.L_27612:
        /*00ac*/ 	.word	0x00000000
        /*00b0*/ 	.short	0x0009
        /*00b2*/ 	.short	0x0040
        /*00b4*/ 	.byte	0x00, 0xf5, 0x21, 0x00


	//----- nvinfo : EIATTR_KPARAM_INFO
	.align		4
.L_27613:
        /*00b8*/ 	.byte	0x04, 0x17
        /*00ba*/ 	.short	(.L_27615 - .L_27614)
.L_27614:
        /*00bc*/ 	.word	0x00000000
        /*00c0*/ 	.short	0x0008
        /*00c2*/ 	.short	0x0038
        /*00c4*/ 	.byte	0x00, 0xf0, 0x11, 0x00


	//----- nvinfo : EIATTR_KPARAM_INFO
	.align		4
.L_27615:
        /*00c8*/ 	.byte	0x04, 0x17
        /*00ca*/ 	.short	(.L_27617 - .L_27616)
.L_27616:
        /*00cc*/ 	.word	0x00000000
        /*00d0*/ 	.short	0x0007
        /*00d2*/ 	.short	0x0030
        /*00d4*/ 	.byte	0x00, 0xf5, 0x21, 0x00


	//----- nvinfo : EIATTR_KPARAM_INFO
	.align		4
.L_27617:
        /*00d8*/ 	.byte	0x04, 0x17
        /*00da*/ 	.short	(.L_27619 - .L_27618)
.L_27618:
        /*00dc*/ 	.word	0x00000000
        /*00e0*/ 	.short	0x0006
        /*00e2*/ 	.short	0x0028
        /*00e4*/ 	.byte	0x00, 0xf5, 0x21, 0x00


	//----- nvinfo : EIATTR_KPARAM_INFO
	.align		4
.L_27619:
        /*00e8*/ 	.byte	0x04, 0x17
        /*00ea*/ 	.short	(.L_27621 - .L_27620)
.L_27620:
        /*00ec*/ 	.word	0x00000000
        /*00f0*/ 	.short	0x0005
        /*00f2*/ 	.short	0x0024
        /*00f4*/ 	.byte	0x00, 0xf0, 0x11, 0x00


	//----- nvinfo : EIATTR_KPARAM_INFO
	.align		4
.L_27621:
        /*00f8*/ 	.byte	0x04, 0x17
        /*00fa*/ 	.short	(.L_27623 - .L_27622)
.L_27622:
        /*00fc*/ 	.word	0x00000000
        /*0100*/ 	.short	0x0004
        /*0102*/ 	.short	0x0020
        /*0104*/ 	.byte	0x00, 0xf0, 0x11, 0x00


	//----- nvinfo : EIATTR_KPARAM_INFO
	.align		4
.L_27623:
        /*0108*/ 	.byte	0x04, 0x17
        /*010a*/ 	.short	(.L_27625 - .L_27624)
.L_27624:
        /*010c*/ 	.word	0x00000000
        /*0110*/ 	.short	0x0003
        /*0112*/ 	.short	0x0018
        /*0114*/ 	.byte	0x00, 0xf5, 0x21, 0x00


	//----- nvinfo : EIATTR_KPARAM_INFO
	.align		4
.L_27625:
        /*0118*/ 	.byte	0x04, 0x17
        /*011a*/ 	.short	(.L_27627 - .L_27626)
.L_27626:
        /*011c*/ 	.word	0x00000000
        /*0120*/ 	.short	0x0002
        /*0122*/ 	.short	0x0010
        /*0124*/ 	.byte	0x00, 0xf5, 0x21, 0x00


	//----- nvinfo : EIATTR_KPARAM_INFO
	.align		4
.L_27627:
        /*0128*/ 	.byte	0x04, 0x17
        /*012a*/ 	.short	(.L_27629 - .L_27628)
.L_27628:
        /*012c*/ 	.word	0x00000000
        /*0130*/ 	.short	0x0001
        /*0132*/ 	.short	0x0008
        /*0134*/ 	.byte	0x00, 0xf5, 0x21, 0x00


	//----- nvinfo : EIATTR_KPARAM_INFO
	.align		4
.L_27629:
        /*0138*/ 	.byte	0x04, 0x17
        /*013a*/ 	.short	(.L_27631 - .L_27630)
.L_27630:
        /*013c*/ 	.word	0x00000000
        /*0140*/ 	.short	0x0000
        /*0142*/ 	.short	0x0000
        /*0144*/ 	.byte	0x00, 0xf5, 0x21, 0x00


	//----- nvinfo : EIATTR_SPARSE_MMA_MASK
	.align		4
.L_27631:
        /*0148*/ 	.byte	0x03, 0x50
        /*014a*/ 	.short	0x0000


	//----- nvinfo : EIATTR_MAXREG_COUNT
	.align		4
        /*014c*/ 	.byte	0x03, 0x1b
        /*014e*/ 	.short	0x00ff


	//----- nvinfo : EIATTR_NUM_BARRIERS
	.align		4
        /*0150*/ 	.byte	0x02, 0x4c
        /*0152*/ 	.byte	0x01
	.zero		1


	//----- nvinfo : EIATTR_ANNOTATIONS
	.align		4
        /*0154*/ 	.byte	0x04, 0x55
        /*0156*/ 	.short	(.L_27633 - .L_27632)


	//   ....[0]....
.L_27632:
        /* <DEDUP_REMOVED lines=44> */
        /*040c*/ 	.byte	0xf0, 0x43, 0x00, 0x00


	//----- nvinfo : EIATTR_MERCURY_ISA_VERSION
	.align		4
.L_27633:
        /*0410*/ 	.byte	0x03, 0x5f
        /*0412*/ 	.short	0x0101


	//----- nvinfo : EIATTR_COOP_GROUP_MASK_REGIDS
	.align		4
        /*0414*/ 	.byte	0x04, 0x29
        /*0416*/ 	.short	(.L_27635 - .L_27634)


	//   ....[0]....
.L_27634:
        /*0418*/ 	.word	0xffffffff


	//   ....[1]....
        /*041c*/ 	.word	0xffffffff


	//   ....[2]....
        /*0420*/ 	.word	0xffffffff


	//   ....[3]....
        /*0424*/ 	.word	0xffffffff


	//   ....[4]....
        /*0428*/ 	.word	0xffffffff


	//   ....[5]....
        /*042c*/ 	.word	0xffffffff


	//   ....[6]....
        /*0430*/ 	.word	0xffffffff


	//   ....[7]....
        /*0434*/ 	.word	0xffffffff


	//   ....[8]....
        /*0438*/ 	.word	0xffffffff


	//   ....[9]....
        /*043c*/ 	.word	0xffffffff


	//   ....[10]....
        /*0440*/ 	.word	0xffffffff


	//   ....[11]....
        /*0444*/ 	.word	0xffffffff


	//   ....[12]....
        /*0448*/ 	.word	0xffffffff


	//   ....[13]....
        /*044c*/ 	.word	0xffffffff


	//   ....[14]....
        /*0450*/ 	.word	0xffffffff


	//   ....[15]....
        /*0454*/ 	.word	0xffffffff


	//   ....[16]....
        /*0458*/ 	.word	0xffffffff


	//   ....[17]....
        /*045c*/ 	.word	0xffffffff


	//   ....[18]....
        /*0460*/ 	.word	0xffffffff


	//   ....[19]....
        /*0464*/ 	.word	0xffffffff


	//   ....[20]....
        /*0468*/ 	.word	0xffffffff


	//   ....[21]....
        /*046c*/ 	.word	0xffffffff


	//   ....[22]....
        /*0470*/ 	.word	0xffffffff


	//   ....[23]....
        /*0474*/ 	.word	0xffffffff


	//   ....[24]....
        /*0478*/ 	.word	0xffffffff


	//   ....[25]....
        /*047c*/ 	.word	0xffffffff


	//   ....[26]....
        /*0480*/ 	.word	0xffffffff


	//   ....[27]....
        /*0484*/ 	.word	0xffffffff


	//   ....[28]....
        /*0488*/ 	.word	0xffffffff


	//   ....[29]....
        /*048c*/ 	.word	0xffffffff


	//   ....[30]....
        /*0490*/ 	.word	0xffffffff


	//   ....[31]....
        /*0494*/ 	.word	0xffffffff


	//   ....[32]....
        /*0498*/ 	.word	0xffffffff


	//   ....[33]....
        /*049c*/ 	.word	0xffffffff


	//   ....[34]....
        /*04a0*/ 	.word	0xffffffff


	//   ....[35]....
        /*04a4*/ 	.word	0xffffffff


	//   ....[36]....
        /*04a8*/ 	.word	0xffffffff


	//   ....[37]....
        /*04ac*/ 	.word	0xffffffff


	//   ....[38]....
        /*04b0*/ 	.word	0xffffffff


	//   ....[39]....
        /*04b4*/ 	.word	0xffffffff


	//   ....[40]....
        /*04b8*/ 	.word	0xffffffff


	//   ....[41]....
        /*04bc*/ 	.word	0xffffffff


	//   ....[42]....
        /*04c0*/ 	.word	0xffffffff


	//   ....[43]....
        /*04c4*/ 	.word	0xffffffff


	//   ....[44]....
        /*04c8*/ 	.word	0xffffffff


	//   ....[45]....
        /*04cc*/ 	.word	0xffffffff


	//   ....[46]....
        /*04d0*/ 	.word	0xffffffff


	//   ....[47]....
        /*04d4*/ 	.word	0xffffffff


	//   ....[48]....
        /*04d8*/ 	.word	0xffffffff


	//   ....[49]....
        /*04dc*/ 	.word	0xffffffff


	//   ....[50]....
        /*04e0*/ 	.word	0xffffffff


	//   ....[51]....
        /*04e4*/ 	.word	0xffffffff


	//   ....[52]....
        /*04e8*/ 	.word	0xffffffff


	//   ....[53]....
        /*04ec*/ 	.word	0xffffffff


	//   ....[54]....
        /*04f0*/ 	.word	0xffffffff


	//   ....[55]....
        /*04f4*/ 	.word	0xffffffff


	//   ....[56]....
        /*04f8*/ 	.word	0xffffffff


	//   ....[57]....
        /*04fc*/ 	.word	0xffffffff


	//   ....[58]....
        /*0500*/ 	.word	0xffffffff


	//   ....[59]....
        /*0504*/ 	.word	0xffffffff


	//   ....[60]....
        /*0508*/ 	.word	0xffffffff


	//   ....[61]....
        /*050c*/ 	.word	0xffffffff


	//   ....[62]....
        /*0510*/ 	.word	0xffffffff


	//   ....[63]....
        /*0514*/ 	.word	0xffffffff


	//   ....[64]....
        /*0518*/ 	.word	0xffffffff


	//   ....[65]....
        /*051c*/ 	.word	0xffffffff


	//   ....[66]....
        /*0520*/ 	.word	0xffffffff


	//   ....[67]....
        /*0524*/ 	.word	0xffffffff


	//   ....[68]....
        /*0528*/ 	.word	0xffffffff


	//   ....[69]....
        /*052c*/ 	.word	0xffffffff


	//   ....[70]....
        /*0530*/ 	.word	0xffffffff


	//   ....[71]....
        /*0534*/ 	.word	0xffffffff


	//   ....[72]....
        /*0538*/ 	.word	0xffffffff


	//   ....[73]....
        /*053c*/ 	.word	0xffffffff


	//   ....[74]....
        /*0540*/ 	.word	0xffffffff


	//   ....[75]....
        /*0544*/ 	.word	0xffffffff


	//   ....[76]....
        /*0548*/ 	.word	0xffffffff


	//   ....[77]....
        /*054c*/ 	.word	0xffffffff


	//   ....[78]....
        /*0550*/ 	.word	0xffffffff


	//   ....[79]....
        /*0554*/ 	.word	0xffffffff


	//   ....[80]....
        /*0558*/ 	.word	0xffffffff


	//   ....[81]....
        /*055c*/ 	.word	0xffffffff


	//   ....[82]....
        /*0560*/ 	.word	0xffffffff


	//   ....[83]....
        /*0564*/ 	.word	0xffffffff


	//   ....[84]....
        /*0568*/ 	.word	0xffffffff


	//   ....[85]....
        /*056c*/ 	.word	0xffffffff


	//   ....[86]....
        /*0570*/ 	.word	0xffffffff


	//   ....[87]....
        /*0574*/ 	.word	0xffffffff


	//   ....[88]....
        /*0578*/ 	.word	0xffffffff


	//   ....[89]....
        /*057c*/ 	.word	0xffffffff


	//   ....[90]....
        /*0580*/ 	.word	0xffffffff


	//   ....[91]....
        /*0584*/ 	.word	0xffffffff


	//   ....[92]....
        /*0588*/ 	.word	0xffffffff


	//   ....[93]....
        /*058c*/ 	.word	0xffffffff


	//   ....[94]....
        /*0590*/ 	.word	0xffffffff


	//   ....[95]....
        /*0594*/ 	.word	0xffffffff


	//   ....[96]....
        /*0598*/ 	.word	0xffffffff


	//   ....[97]....
        /*059c*/ 	.word	0xffffffff


	//   ....[98]....
        /*05a0*/ 	.word	0xffffffff


	//   ....[99]....
        /*05a4*/ 	.word	0xffffffff


	//   ....[100]....
        /*05a8*/ 	.word	0xffffffff


	//   ....[101]....
        /*05ac*/ 	.word	0xffffffff


	//   ....[102]....
        /*05b0*/ 	.word	0xffffffff


	//   ....[103]....
        /*05b4*/ 	.word	0xffffffff


	//   ....[104]....
        /*05b8*/ 	.word	0xffffffff


	//   ....[105]....
        /*05bc*/ 	.word	0xffffffff


	//   ....[106]....
        /*05c0*/ 	.word	0xffffffff


	//   ....[107]....
        /*05c4*/ 	.word	0xffffffff


	//   ....[108]....
        /*05c8*/ 	.word	0xffffffff


	//   ....[109]....
        /*05cc*/ 	.word	0xffffffff


	//   ....[110]....
        /*05d0*/ 	.word	0xffffffff


	//   ....[111]....
        /*05d4*/ 	.word	0xffffffff


	//   ....[112]....
        /*05d8*/ 	.word	0xffffffff


	//   ....[113]....
        /*05dc*/ 	.word	0xffffffff


	//   ....[114]....
        /*05e0*/ 	.word	0xffffffff


	//   ....[115]....
        /*05e4*/ 	.word	0xffffffff


	//   ....[116]....
        /*05e8*/ 	.word	0xffffffff


	//   ....[117]....
        /*05ec*/ 	.word	0xffffffff


	//   ....[118]....
        /*05f0*/ 	.word	0xffffffff


	//   ....[119]....
        /*05f4*/ 	.word	0xffffffff


	//   ....[120]....
        /*05f8*/ 	.word	0xffffffff


	//   ....[121]....
        /*05fc*/ 	.word	0xffffffff


	//   ....[122]....
        /*0600*/ 	.word	0xffffffff


	//   ....[123]....
        /*0604*/ 	.word	0xffffffff


	//   ....[124]....
        /*0608*/ 	.word	0xffffffff


	//   ....[125]....
        /*060c*/ 	.word	0xffffffff


	//   ....[126]....
        /*0610*/ 	.word	0xffffffff


	//   ....[127]....
        /*0614*/ 	.word	0xffffffff


	//   ....[128]....
        /*0618*/ 	.word	0xffffffff


	//   ....[129]....
        /*061c*/ 	.word	0xffffffff


	//   ....[130]....
        /*0620*/ 	.word	0xffffffff


	//   ....[131]....
        /*0624*/ 	.word	0xffffffff


	//   ....[132]....
        /*0628*/ 	.word	0xffffffff


	//   ....[133]....
        /*062c*/ 	.word	0xffffffff


	//   ....[134]....
        /*0630*/ 	.word	0xffffffff


	//   ....[135]....
        /*0634*/ 	.word	0xffffffff


	//   ....[136]....
        /*0638*/ 	.word	0xffffffff


	//   ....[137]....
        /*063c*/ 	.word	0xffffffff


	//   ....[138]....
        /*0640*/ 	.word	0xffffffff


	//   ....[139]....
        /*0644*/ 	.word	0xffffffff


	//   ....[140]....
        /*0648*/ 	.word	0xffffffff


	//   ....[141]....
        /*064c*/ 	.word	0xffffffff


	//   ....[142]....
        /*0650*/ 	.word	0xffffffff


	//   ....[143]....
        /*0654*/ 	.word	0xffffffff


	//   ....[144]....
        /*0658*/ 	.word	0xffffffff


	//   ....[145]....
        /*065c*/ 	.word	0xffffffff


	//   ....[146]....
        /*0660*/ 	.word	0xffffffff


	//   ....[147]....
        /*0664*/ 	.word	0xffffffff


	//   ....[148]....
        /*0668*/ 	.word	0xffffffff


	//   ....[149]....
        /*066c*/ 	.word	0xffffffff


	//   ....[150]....
        /*0670*/ 	.word	0xffffffff


	//   ....[151]....
        /*0674*/ 	.word	0xffffffff


	//   ....[152]....
        /*0678*/ 	.word	0xffffffff


	//   ....[153]....
        /*067c*/ 	.word	0xffffffff


	//   ....[154]....
        /*0680*/ 	.word	0xffffffff


	//   ....[155]....
        /*0684*/ 	.word	0xffffffff


	//   ....[156]....
        /*0688*/ 	.word	0xffffffff


	//   ....[157]....
        /*068c*/ 	.word	0xffffffff


	//   ....[158]....
        /*0690*/ 	.word	0xffffffff


	//   ....[159]....
        /*0694*/ 	.word	0xffffffff


	//   ....[160]....
        /*0698*/ 	.word	0xffffffff


	//   ....[161]....
        /*069c*/ 	.word	0xffffffff


	//   ....[162]....
        /*06a0*/ 	.word	0xffffffff


	//   ....[163]....
        /*06a4*/ 	.word	0xffffffff


	//   ....[164]....
        /*06a8*/ 	.word	0xffffffff


	//   ....[165]....
        /*06ac*/ 	.word	0xffffffff


	//   ....[166]....
        /*06b0*/ 	.word	0xffffffff


	//   ....[167]....
        /*06b4*/ 	.word	0xffffffff


	//   ....[168]....
        /*06b8*/ 	.word	0xffffffff


	//   ....[169]....
        /*06bc*/ 	.word	0xffffffff


	//   ....[170]....
        /*06c0*/ 	.word	0xffffffff


	//   ....[171]....
        /*06c4*/ 	.word	0xffffffff


	//   ....[172]....
        /*06c8*/ 	.word	0xffffffff


	//   ....[173]....
        /*06cc*/ 	.word	0xffffffff


	//   ....[174]....
        /*06d0*/ 	.word	0xffffffff


	//   ....[175]....
        /*06d4*/ 	.word	0xffffffff


	//   ....[176]....
        /*06d8*/ 	.word	0xffffffff


	//   ....[177]....
        /*06dc*/ 	.word	0xffffffff


	//   ....[178]....
        /*06e0*/ 	.word	0xffffffff


	//   ....[179]....
        /*06e4*/ 	.word	0xffffffff


	//   ....[180]....
        /*06e8*/ 	.word	0xffffffff


	//   ....[181]....
        /*06ec*/ 	.word	0xffffffff


	//   ....[182]....
        /*06f0*/ 	.word	0xffffffff


	//   ....[183]....
        /*06f4*/ 	.word	0xffffffff


	//   ....[184]....
        /*06f8*/ 	.word	0xffffffff


	//   ....[185]....
        /*06fc*/ 	.word	0xffffffff


	//   ....[186]....
        /*0700*/ 	.word	0xffffffff


	//   ....[187]....
        /*0704*/ 	.word	0xffffffff


	//   ....[188]....
        /*0708*/ 	.word	0xffffffff


	//   ....[189]....
        /*070c*/ 	.word	0xffffffff


	//   ....[190]....
        /*0710*/ 	.word	0xffffffff


	//   ....[191]....
        /*0714*/ 	.word	0xffffffff


	//   ....[192]....
        /*0718*/ 	.word	0xffffffff


	//   ....[193]....
        /*071c*/ 	.word	0xffffffff


	//   ....[194]....
        /*0720*/ 	.word	0xffffffff


	//   ....[195]....
        /*0724*/ 	.word	0xffffffff


	//   ....[196]....
        /*0728*/ 	.word	0xffffffff


	//   ....[197]....
        /*072c*/ 	.word	0xffffffff


	//   ....[198]....
        /*0730*/ 	.word	0xffffffff


	//   ....[199]....
        /*0734*/ 	.word	0xffffffff


	//   ....[200]....
        /*0738*/ 	.word	0xffffffff


	//   ....[201]....
        /*073c*/ 	.word	0xffffffff


	//   ....[202]....
        /*0740*/ 	.word	0xffffffff


	//   ....[203]....
        /*0744*/ 	.word	0xffffffff


	//   ....[204]....
        /*0748*/ 	.word	0xffffffff


	//   ....[205]....
        /*074c*/ 	.word	0xffffffff


	//   ....[206]....
        /*0750*/ 	.word	0xffffffff


	//   ....[207]....
        /*0754*/ 	.word	0xffffffff


	//----- nvinfo : EIATTR_COOP_GROUP_INSTR_OFFSETS
	.align		4
.L_27635:
        /*0758*/ 	.byte	0x04, 0x28
        /*075a*/ 	.short	(.L_27637 - .L_27636)


	//   ....[0]....
.L_27636:
        /*075c*/ 	.word	0x00002780


	//   ....[1]....
        /*0760*/ 	.word	0x000027a0


	//   ....[2]....
        /*0764*/ 	.word	0x000027d0


	//   ....[3]....
        /*0768*/ 	.word	0x00002800


	//   ....[4]....
        /*076c*/ 	.word	0x00002840


	//   ....[5]....
        /*0770*/ 	.word	0x000028a0


	//   ....[6]....
        /*0774*/ 	.word	0x000028e0


	//   ....[7]....
        /*0778*/ 	.word	0x00002940


	//   ....[8]....
        /*077c*/ 	.word	0x00003770


	//   ....[9]....
        /*0780*/ 	.word	0x000037b0


	//   ....[10]....
        /*0784*/ 	.word	0x000037d0


	//   ....[11]....
        /*0788*/ 	.word	0x000037f0


	//   ....[12]....
        /*078c*/ 	.word	0x00003810


	//   ....[13]....
        /*0790*/ 	.word	0x00003860


	//   ....[14]....
        /*0794*/ 	.word	0x00003880


	//   ....[15]....
        /*0798*/ 	.word	0x000038a0


	//   ....[16]....
        /*079c*/ 	.word	0x000089a0


	//   ....[17]....
        /*07a0*/ 	.word	0x000089d0


	//   ....[18]....
        /*07a4*/ 	.word	0x000089e0


	//   ....[19]....
        /*07a8*/ 	.word	0x000089f0


	//   ....[20]....
        /*07ac*/ 	.word	0x00008a00


	//   ....[21]....
        /*07b0*/ 	.word	0x00008a10


	//   ....[22]....
        /*07b4*/ 	.word	0x00008a30


	//   ....[23]....
        /*07b8*/ 	.word	0x00008a50


	//   ....[24]....
        /*07bc*/ 	.word	0x00008a70


	//   ....[25]....
        /*07c0*/ 	.word	0x00008a90


	//   ....[26]....
        /*07c4*/ 	.word	0x00008ab0


	//   ....[27]....
        /*07c8*/ 	.word	0x00008ad0


	//   ....[28]....
        /*07cc*/ 	.word	0x00008ae0


	//   ....[29]....
        /*07d0*/ 	.word	0x00008b10


	//   ....[30]....
        /*07d4*/ 	.word	0x00008b30


	//   ....[31]....
        /*07d8*/ 	.word	0x00008b50


	//   ....[32]....
        /*07dc*/ 	.word	0x00008b70


	//   ....[33]....
        /*07e0*/ 	.word	0x00008b90


	//   ....[34]....
        /*07e4*/ 	.word	0x00008bb0


	//   ....[35]....
        /*07e8*/ 	.word	0x00008bc0


	//   ....[36]....
        /*07ec*/ 	.word	0x00008be0


	//   ....[37]....
        /*07f0*/ 	.word	0x00008c00


	//   ....[38]....
        /*07f4*/ 	.word	0x00008c20


	//   ....[39]....
        /*07f8*/ 	.word	0x00008c40


	//   ....[40]....
        /*07fc*/ 	.word	0x00008c60


	//   ....[41]....
        /*0800*/ 	.word	0x00008c80


	//   ....[42]....
        /*0804*/ 	.word	0x00008ca0


	//   ....[43]....
        /*0808*/ 	.word	0x00008cc0


	//   ....[44]....
        /*080c*/ 	.word	0x00008ce0


	//   ....[45]....
        /*0810*/ 	.word	0x00008d00


	//   ....[46]....
        /*0814*/ 	.word	0x00008d20


	//   ....[47]....
        /*0818*/ 	.word	0x00008d40


	//   ....[48]....
        /*081c*/ 	.word	0x00008d60


	//   ....[49]....
        /*0820*/ 	.word	0x00008d80


	//   ....[50]....
        /*0824*/ 	.word	0x00008da0


	//   ....[51]....
        /*0828*/ 	.word	0x00008dc0


	//   ....[52]....
        /*082c*/ 	.word	0x00008de0


	//   ....[53]....
        /*0830*/ 	.word	0x00008e00


	//   ....[54]....
        /*0834*/ 	.word	0x00008e20


	//   ....[55]....
        /*0838*/ 	.word	0x00008e40


	//   ....[56]....
        /*083c*/ 	.word	0x00008e60


	//   ....[57]....
        /*0840*/ 	.word	0x00008e80


	//   ....[58]....
        /*0844*/ 	.word	0x00008ea0


	//   ....[59]....
        /*0848*/ 	.word	0x00008ec0


	//   ....[60]....
        /*084c*/ 	.word	0x00008ee0


	//   ....[61]....
        /*0850*/ 	.word	0x00008f00


	//   ....[62]....
        /*0854*/ 	.word	0x00008f20


	//   ....[63]....
        /*0858*/ 	.word	0x00008f40


	//   ....[64]....
        /*085c*/ 	.word	0x00008f60


	//   ....[65]....
        /*0860*/ 	.word	0x00008f80


	//   ....[66]....
        /*0864*/ 	.word	0x00008fa0


	//   ....[67]....
        /*0868*/ 	.word	0x00008fc0


	//   ....[68]....
        /*086c*/ 	.word	0x00008fe0


	//   ....[69]....
        /*0870*/ 	.word	0x00009000


	//   ....[70]....
        /*0874*/ 	.word	0x00009020


	//   ....[71]....
        /*0878*/ 	.word	0x00009040


	//   ....[72]....
        /*087c*/ 	.word	0x00009060


	//   ....[73]....
        /*0880*/ 	.word	0x00009080


	//   ....[74]....
        /*0884*/ 	.word	0x000090a0


	//   ....[75]....
        /*0888*/ 	.word	0x000090c0


	//   ....[76]....
        /*088c*/ 	.word	0x000090e0


	//   ....[77]....
        /*0890*/ 	.word	0x00009100


	//   ....[78]....
        /*0894*/ 	.word	0x00009120


	//   ....[79]....
        /*0898*/ 	.word	0x00009140


	//   ....[80]....
        /*089c*/ 	.word	0x00009160


	//   ....[81]....
        /*08a0*/ 	.word	0x00009180


	//   ....[82]....
        /*08a4*/ 	.word	0x000091a0


	//   ....[83]....
        /*08a8*/ 	.word	0x000091c0


	//   ....[84]....
        /*08ac*/ 	.word	0x000091e0


	//   ....[85]....
        /*08b0*/ 	.word	0x00009200


	//   ....[86]....
        /*08b4*/ 	.word	0x00009220


	//   ....[87]....
        /*08b8*/ 	.word	0x00009240


	//   ....[88]....
        /*08bc*/ 	.word	0x00009260


	//   ....[89]....
        /*08c0*/ 	.word	0x00009280


	//   ....[90]....
        /*08c4*/ 	.word	0x000092a0


	//   ....[91]....
        /*08c8*/ 	.word	0x000092c0


	//   ....[92]....
        /*08cc*/ 	.word	0x000092e0


	//   ....[93]....
        /*08d0*/ 	.word	0x00009300


	//   ....[94]....
        /*08d4*/ 	.word	0x00009320


	//   ....[95]....
        /*08d8*/ 	.word	0x00009340


	//   ....[96]....
        /*08dc*/ 	.word	0x00009360


	//   ....[97]....
        /*08e0*/ 	.word	0x00009380


	//   ....[98]....
        /*08e4*/ 	.word	0x000093a0


	//   ....[99]....
        /*08e8*/ 	.word	0x000093c0


	//   ....[100]....
        /*08ec*/ 	.word	0x000093e0


	//   ....[101]....
        /*08f0*/ 	.word	0x00009400


	//   ....[102]....
        /*08f4*/ 	.word	0x00009420


	//   ....[103]....
        /*08f8*/ 	.word	0x00009440


	//   ....[104]....
        /*08fc*/ 	.word	0x00009460


	//   ....[105]....
        /*0900*/ 	.word	0x00009480


	//   ....[106]....
        /*0904*/ 	.word	0x000094a0


	//   ....[107]....
        /*0908*/ 	.word	0x000094c0


	//   ....[108]....
        /*090c*/ 	.word	0x000094e0


	//   ....[109]....
        /*0910*/ 	.word	0x00009500


	//   ....[110]....
        /*0914*/ 	.word	0x00009520


	//   ....[111]....
        /*0918*/ 	.word	0x00009540


	//   ....[112]....
        /*091c*/ 	.word	0x00009560


	//   ....[113]....
        /*0920*/ 	.word	0x00009580


	//   ....[114]....
        /*0924*/ 	.word	0x000095a0


	//   ....[115]....
        /*0928*/ 	.word	0x000095c0


	//   ....[116]....
        /*092c*/ 	.word	0x000095e0


	//   ....[117]....
        /*0930*/ 	.word	0x00009600


	//   ....[118]....
        /*0934*/ 	.word	0x00009620


	//   ....[119]....
        /*0938*/ 	.word	0x00009640


	//   ....[120]....
        /*093c*/ 	.word	0x00009660


	//   ....[121]....
        /*0940*/ 	.word	0x00009680


	//   ....[122]....
        /*0944*/ 	.word	0x000096a0


	//   ....[123]....
        /*0948*/ 	.word	0x000096c0


	//   ....[124]....
        /*094c*/ 	.word	0x000096e0


	//   ....[125]....
        /*0950*/ 	.word	0x00009700


	//   ....[126]....
        /*0954*/ 	.word	0x00009720


	//   ....[127]....
        /*0958*/ 	.word	0x00009740


	//   ....[128]....
        /*095c*/ 	.word	0x00009760


	//   ....[129]....
        /*0960*/ 	.word	0x00009780


	//   ....[130]....
        /*0964*/ 	.word	0x000097a0


	//   ....[131]....
        /*0968*/ 	.word	0x000097c0


	//   ....[132]....
        /*096c*/ 	.word	0x000097e0


	//   ....[133]....
        /*0970*/ 	.word	0x00009800


	//   ....[134]....
        /*0974*/ 	.word	0x00009820


	//   ....[135]....
        /*0978*/ 	.word	0x00009840


	//   ....[136]....
        /*097c*/ 	.word	0x00009860


	//   ....[137]....
        /*0980*/ 	.word	0x00009880


	//   ....[138]....
        /*0984*/ 	.word	0x000098a0


	//   ....[139]....
        /*0988*/ 	.word	0x000098c0


	//   ....[140]....
        /*098c*/ 	.word	0x000098e0


	//   ....[141]....
        /*0990*/ 	.word	0x00009900


	//   ....[142]....
        /*0994*/ 	.word	0x00009920


	//   ....[143]....
        /*0998*/ 	.word	0x00009940


	//   ....[144]....
        /*099c*/ 	.word	0x00009960


	//   ....[145]....
        /*09a0*/ 	.word	0x00009980


	//   ....[146]....
        /*09a4*/ 	.word	0x000099a0


	//   ....[147]....
        /*09a8*/ 	.word	0x000099c0


	//   ....[148]....
        /*09ac*/ 	.word	0x000099e0


	//   ....[149]....
        /*09b0*/ 	.word	0x00009a00


	//   ....[150]....
        /*09b4*/ 	.word	0x00009a20


	//   ....[151]....
        /*09b8*/ 	.word	0x00009a40


	//   ....[152]....
        /*09bc*/ 	.word	0x00009a60


	//   ....[153]....
        /*09c0*/ 	.word	0x00009a80


	//   ....[154]....
        /*09c4*/ 	.word	0x00009aa0


	//   ....[155]....
        /*09c8*/ 	.word	0x00009ac0


	//   ....[156]....
        /*09cc*/ 	.word	0x00009ae0


	//   ....[157]....
        /*09d0*/ 	.word	0x00009b00


	//   ....[158]....
        /*09d4*/ 	.word	0x00009b20


	//   ....[159]....
        /*09d8*/ 	.word	0x00009b40


	//   ....[160]....
        /*09dc*/ 	.word	0x00009b60


	//   ....[161]....
        /*09e0*/ 	.word	0x00009b80


	//   ....[162]....
        /*09e4*/ 	.word	0x00009ba0


	//   ....[163]....
        /*09e8*/ 	.word	0x00009bc0


	//   ....[164]....
        /*09ec*/ 	.word	0x00009be0


	//   ....[165]....
        /*09f0*/ 	.word	0x00009c00


	//   ....[166]....
        /*09f4*/ 	.word	0x00009c20


	//   ....[167]....
        /*09f8*/ 	.word	0x00009c40


	//   ....[168]....
        /*09fc*/ 	.word	0x00009c60


	//   ....[169]....
        /*0a00*/ 	.word	0x00009c80


	//   ....[170]....
        /*0a04*/ 	.word	0x00009ca0


	//   ....[171]....
        /*0a08*/ 	.word	0x00009cc0


	//   ....[172]....
        /*0a0c*/ 	.word	0x00009ce0


	//   ....[173]....
        /*0a10*/ 	.word	0x00009d00


	//   ....[174]....
        /*0a14*/ 	.word	0x00009d20


	//   ....[175]....
        /*0a18*/ 	.word	0x00009d40


	//   ....[176]....
        /*0a1c*/ 	.word	0x00009d60


	//   ....[177]....
        /*0a20*/ 	.word	0x00009d80


	//   ....[178]....
        /*0a24*/ 	.word	0x00009da0


	//   ....[179]....
        /*0a28*/ 	.word	0x00009dc0


	//   ....[180]....
        /*0a2c*/ 	.word	0x00009de0


	//   ....[181]....
        /*0a30*/ 	.word	0x00009e00


	//   ....[182]....
        /*0a34*/ 	.word	0x00009e20


	//   ....[183]....
        /*0a38*/ 	.word	0x00009e40


	//   ....[184]....
        /*0a3c*/ 	.word	0x00009e70


	//   ....[185]....
        /*0a40*/ 	.word	0x00009e90


	//   ....[186]....
        /*0a44*/ 	.word	0x00009eb0


	//   ....[187]....
        /*0a48*/ 	.word	0x00009ed0


	//   ....[188]....
        /*0a4c*/ 	.word	0x00009ef0


	//   ....[189]....
        /*0a50*/ 	.word	0x00009f10


	//   ....[190]....
        /*0a54*/ 	.word	0x00009f30


	//   ....[191]....
        /*0a58*/ 	.word	0x00009f60


	//   ....[192]....
        /*0a5c*/ 	.word	0x00009f80


	//   ....[193]....
        /*0a60*/ 	.word	0x00009fa0


	//   ....[194]....
        /*0a64*/ 	.word	0x00009fc0


	//   ....[195]....
        /*0a68*/ 	.word	0x00009fe0


	//   ....[196]....
        /*0a6c*/ 	.word	0x0000a000


	//   ....[197]....
        /*0a70*/ 	.word	0x0000a020


	//   ....[198]....
        /*0a74*/ 	.word	0x0000a040


	//   ....[199]....
        /*0a78*/ 	.word	0x0000a060


	//   ....[200]....
        /*0a7c*/ 	.word	0x0000a080


	//   ....[201]....
        /*0a80*/ 	.word	0x0000a0a0


	//   ....[202]....
        /*0a84*/ 	.word	0x0000a0c0


	//   ....[203]....
        /*0a88*/ 	.word	0x0000a0e0


	//   ....[204]....
        /*0a8c*/ 	.word	0x0000a100


	//   ....[205]....
        /*0a90*/ 	.word	0x0000a120


	//   ....[206]....
        /*0a94*/ 	.word	0x0000a140


	//   ....[207]....
        /*0a98*/ 	.word	0x0000a160


	//----- nvinfo : EIATTR_VRC_CTA_INIT_COUNT
	.align		4
.L_27637:
        /*0a9c*/ 	.byte	0x02, 0x4a
	.zero		1
	.zero		1


	//----- nvinfo : EIATTR_EXIT_INSTR_OFFSETS
	.align		4
        /*0aa0*/ 	.byte	0x04, 0x1c
        /*0aa2*/ 	.short	(.L_27639 - .L_27638)


	//   ....[0]....
.L_27638:
        /*0aa4*/ 	.word	0x0000bbe0


	//   ....[1]....
        /*0aa8*/ 	.word	0x0000bc50


	//   ....[2]....
        /*0aac*/ 	.word	0x0000c0f0


	//----- nvinfo : EIATTR_CRS_STACK_SIZE
	.align		4
.L_27639:
        /*0ab0*/ 	.byte	0x04, 0x1e
        /*0ab2*/ 	.short	(.L_27641 - .L_27640)
.L_27640:
        /*0ab4*/ 	.word	0x00000000


	//----- nvinfo : EIATTR_CBANK_PARAM_SIZE
	.align		4
.L_27641:
        /*0ab8*/ 	.byte	0x03, 0x19
        /*0aba*/ 	.short	0x007c


	//----- nvinfo : EIATTR_PARAM_CBANK
	.align		4
        /*0abc*/ 	.byte	0x04, 0x0a
        /*0abe*/ 	.short	(.L_27643 - .L_27642)
	.align		4
.L_27642:
        /*0ac0*/ 	.word	index@(.nv.constant0._ZN4vllm25paged_attention_v1_kernelIffLi256ELi32ELi128ELNS_18Fp8KVCacheDataTypeE0ELb0EEEvPT_PKS2_PKT0_S8_ifPKiSA_iPKfiiiSC_SC_iiiii)
        /*0ac4*/ 	.short	0x0380
        /*0ac6*/ 	.short	0x007c


	//----- nvinfo : EIATTR_SW_WAR
	.align		4
.L_27643:
        /*0ac8*/ 	.byte	0x04, 0x36
        /*0aca*/ 	.short	(.L_27645 - .L_27644)
.L_27644:
        /*0acc*/ 	.word	0x00000008
.L_27645:


//--------------------- .nv.info._ZN4vllm25paged_attention_v1_kernelIffLi192ELi32ELi128ELNS_18Fp8KVCacheDataTypeE0ELb0EEEvPT_PKS2_PKT0_S8_ifPKiSA_iPKfiiiSC_SC_iiiii --------------------------
	.section	.nv.info._ZN4vllm25paged_attention_v1_kernelIffLi192ELi32ELi128ELNS_18Fp8KVCacheDataTypeE0ELb0EEEvPT_PKS2_PKT0_S8_ifPKiSA_iPKfiiiSC_SC_iiiii,"",@"SHT_CUDA_INFO"
	.sectionflags	@""
	.align	4


	//----- nvinfo : EIATTR_CUDA_API_VERSION
	.align		4
        /*0000*/ 	.byte	0x04, 0x37
        /*0002*/ 	.short	(.L_27647 - .L_27646)
.L_27646:
        /*0004*/ 	.word	0x00000082


	//----- nvinfo : EIATTR_KPARAM_INFO
	.align		4
.L_27647:
        /*0008*/ 	.byte	0x04, 0x17
        /*000a*/ 	.short	(.L_27649 - .L_27648)
.L_27648:
        /*000c*/ 	.word	0x00000000
        /*0010*/ 	.short	0x0013
        /*0012*/ 	.short	0x0078
        /*0014*/ 	.byte	0x00, 0xf0, 0x11, 0x00


	//----- nvinfo : EIATTR_KPARAM_INFO
	.align		4
.L_27649:
        /*0018*/ 	.byte	0x04, 0x17
        /*001a*/ 	.short	(.L_27651 - .L_27650)
.L_27650:
        /*001c*/ 	.word	0x00000000
        /*0020*/ 	.short	0x0012
        /*0022*/ 	.short	0x0074
        /*0024*/ 	.byte	0x00, 0xf0, 0x11, 0x00


	//----- nvinfo : EIATTR_KPARAM_INFO
	.align		4
.L_27651:
        /*0028*/ 	.byte	0x04, 0x17
        /*002a*/ 	.short	(.L_27653 - .L_27652)
.L_27652:
        /*002c*/ 	.word	0x00000000
        /*0030*/ 	.short	0x0011
        /*0032*/ 	.short	0x0070
        /*0034*/ 	.byte	0x00, 0xf0, 0x11, 0x00


	//----- nvinfo : EIATTR_KPARAM_INFO
	.align		4
.L_27653:
        /*0038*/ 	.byte	0x04, 0x17
        /*003a*/ 	.short	(.L_27655 - .L_27654)
.L_27654:
        /*003c*/ 	.word	0x00000000
        /*0040*/ 	.short	0x0010
        /*0042*/ 	.short	0x006c
        /*0044*/ 	.byte	0x00, 0xf0, 0x11, 0x00


	//----- nvinfo : EIATTR_KPARAM_INFO
	.align		4
.L_27655:
        /*0048*/ 	.byte	0x04, 0x17
        /*004a*/ 	.short	(.L_27657 - .L_27656)
.L_27656:
        /*004c*/ 	.word	0x00000000
        /*0050*/ 	.short	0x000f
        /*0052*/ 	.short	0x0068
        /*0054*/ 	.byte	0x00, 0xf0, 0x11, 0x00


	//----- nvinfo : EIATTR_KPARAM_INFO
	.align		4
.L_27657:
        /*0058*/ 	.byte	0x04, 0x17
        /*005a*/ 	.short	(.L_27659 - .L_27658)
.L_27658:
        /*005c*/ 	.word	0x00000000
        /*0060*/ 	.short	0x000e
        /*0062*/ 	.short	0x0060
        /*0064*/ 	.byte	0x00, 0xf5, 0x21, 0x00


	//----- nvinfo : EIATTR_KPARAM_INFO
	.align		4
.L_27659:
        /*0068*/ 	.byte	0x04, 0x17
        /*006a*/ 	.short	(.L_27661 - .L_27660)
.L_27660:
        /*006c*/ 	.word	0x00000000
        /*0070*/ 	.short	0x000d
        /*0072*/ 	.short	0x0058
        /*0074*/ 	.byte	0x00, 0xf5, 0x21, 0x00


	//----- nvinfo : EIATTR_KPARAM_INFO
	.align		4
.L_27661:
        /*0078*/ 	.byte	0x04, 0x17
        /*007a*/ 	.short	(.L_27663 - .L_27662)
.L_27662:
        /*007c*/ 	.word	0x00000000
        /*0080*/ 	.short	0x000c
        /*0082*/ 	.short	0x0050
        /*0084*/ 	.byte	0x00, 0xf0, 0x11, 0x00


	//----- nvinfo : EIATTR_KPARAM_INFO
	.align		4
.L_27663:
        /*0088*/ 	.byte	0x04, 0x17
        /*008a*/ 	.short	(.L_27665 - .L_27664)
.L_27664:
        /*008c*/ 	.word	0x00000000
        /*0090*/ 	.short	0x000b
        /*0092*/ 	.short	0x004c
        /*0094*/ 	.byte	0x00, 0xf0, 0x11, 0x00


	//----- nvinfo : EIATTR_KPARAM_INFO
	.align		4
.L_27665:
        /*0098*/ 	.byte	0x04, 0x17
        /*009a*/ 	.short	(.L_27667 - .L_27666)
.L_27666:
        /*009c*/ 	.word	0x00000000
        /*00a0*/ 	.short	0x000a
        /*00a2*/ 	.short	0x0048
        /*00a4*/ 	.byte	0x00, 0xf0, 0x11, 0x00


	//----- nvinfo : EIATTR_KPARAM_INFO
	.align		4
.L_27667:
        /*00a8*/ 	.byte	0x04, 0x17
        /*00aa*/ 	.short	(.L_27669 - .L_27668)
.L_27668:
        /*00ac*/ 	.word	0x00000000
        /*00b0*/ 	.short	0x0009
        /*00b2*/ 	.short	0x0040
        /*00b4*/ 	.byte	0x00, 0xf5, 0x21, 0x00


	//----- nvinfo : EIATTR_KPARAM_INFO
	.align		4
.L_27669:
        /*00b8*/ 	.byte	0x04, 0x17
        /*00ba*/ 	.short	(.L_27671 - .L_27670)
.L_27670:
        /*00bc*/ 	.word	0x00000000
        /*00c0*/ 	.short	0x0008
        /*00c2*/ 	.short	0x0038
        /*00c4*/ 	.byte	0x00, 0xf0, 0x11, 0x00


	//----- nvinfo : EIATTR_KPARAM_INFO
	.align		4
.L_27671:
        /*00c8*/ 	.byte	0x04, 0x17
        /*00ca*/ 	.short	(.L_27673 - .L_27672)
.L_27672:
        /*00cc*/ 	.word	0x00000000
        /*00d0*/ 	.short	0x0007
        /*00d2*/ 	.short	0x0030
        /*00d4*/ 	.byte	0x00, 0xf5, 0x21, 0x00


	//----- nvinfo : EIATTR_KPARAM_INFO
	.align		4
.L_27673:
        /*00d8*/ 	.byte	0x04, 0x17
        /*00da*/ 	.short	(.L_27675 - .L_27674)
.L_27674:
        /*00dc*/ 	.word	0x00000000
        /*00e0*/ 	.short	0x0006
        /*00e2*/ 	.short	0x0028
        /*00e4*/ 	.byte	0x00, 0xf5, 0x21, 0x00


	//----- nvinfo : EIATTR_KPARAM_INFO
	.align		4
.L_27675:
        /*00e8*/ 	.byte	0x04, 0x17
        /*00ea*/ 	.short	(.L_27677 - .L_27676)
.L_27676:
        /*00ec*/ 	.word	0x00000000
        /*00f0*/ 	.short	0x0005
        /*00f2*/ 	.short	0x0024
        /*00f4*/ 	.byte	0x00, 0xf0, 0x11, 0x00


	//----- nvinfo : EIATTR_KPARAM_INFO
	.align		4
.L_27677:
        /*00f8*/ 	.byte	0x04, 0x17
        /*00fa*/ 	.short	(.L_27679 - .L_27678)
.L_27678:
        /*00fc*/ 	.word	0x00000000
        /*0100*/ 	.short	0x0004
        /*0102*/ 	.short	0x0020
        /*0104*/ 	.byte	0x00, 0xf0, 0x11, 0x00


	//----- nvinfo : EIATTR_KPARAM_INFO
	.align		4
.L_27679:
        /*0108*/ 	.byte	0x04, 0x17
        /*010a*/ 	.short	(.L_27681 - .L_27680)
.L_27680:
        /*010c*/ 	.word	0x00000000
        /*0110*/ 	.short	0x0003
        /*0112*/ 	.short	0x0018
        /*0114*/ 	.byte	0x00, 0xf5, 0x21, 0x00


	//----- nvinfo : EIATTR_KPARAM_INFO
	.align		4
.L_27681:
        /*0118*/ 	.byte	0x04, 0x17
        /*011a*/ 	.short	(.L_27683 - .L_27682)
.L_27682:
        /*011c*/ 	.word	0x00000000
        /*0120*/ 	.short	0x0002
        /*0122*/ 	.short	0x0010
        /*0124*/ 	.byte	0x00, 0xf5, 0x21, 0x00


	//----- nvinfo : EIATTR_KPARAM_INFO
	.align		4
.L_27683:
        /*0128*/ 	.byte	0x04, 0x17
        /*012a*/ 	.short	(.L_27685 - .L_27684)
.L_27684:
        /*012c*/ 	.word	0x00000000
        /*0130*/ 	.short	0x0001
        /*0132*/ 	.short	0x0008
        /*0134*/ 	.byte	0x00, 0xf5, 0x21, 0x00


	//----- nvinfo : EIATTR_KPARAM_INFO
	.align		4
.L_27685:
        /*0138*/ 	.byte	0x04, 0x17
        /*013a*/ 	.short	(.L_27687 - .L_27686)
.L_27686:
        /*013c*/ 	.word	0x00000000
        /*0140*/ 	.short	0x0000
        /*0142*/ 	.short	0x0000
        /*0144*/ 	.byte	0x00, 0xf5, 0x21, 0x00


	//----- nvinfo : EIATTR_SPARSE_MMA_MASK
	.align		4
.L_27687:
        /*0148*/ 	.byte	0x03, 0x50
        /*014a*/ 	.short	0x0000


	//----- nvinfo : EIATTR_MAXREG_COUNT
	.align		4
        /*014c*/ 	.byte	0x03, 0x1b
        /*014e*/ 	.short	0x00ff


	//----- nvinfo : EIATTR_NUM_BARRIERS
	.align		4
        /*0150*/ 	.byte	0x02, 0x4c
        /*0152*/ 	.byte	0x01
	.zero		1


	//----- nvinfo : EIATTR_MERCURY_ISA_VERSION
	.align		4
        /*0154*/ 	.byte	0x03, 0x5f
        /*0156*/ 	.short	0x0101


	//----- nvinfo : EIATTR_COOP_GROUP_MASK_REGIDS
	.align		4
        /*0158*/ 	.byte	0x04, 0x29
        /*015a*/ 	.short	(.L_27689 - .L_27688)


	//   ....[0]....
.L_27688:
        /*015c*/ 	.word	0xffffffff


	//   ....[1]....
        /*0160*/ 	.word	0xffffffff


	//   ....[2]....
        /*0164*/ 	.word	0xffffffff


	//   ....[3]....
        /*0168*/ 	.word	0xffffffff


	//   ....[4]....
        /*016c*/ 	.word	0xffffffff


	//   ....[5]....
        /*0170*/ 	.word	0xffffffff


	//   ....[6]....
        /*0174*/ 	.word	0xffffffff


	//   ....[7]....
        /*0178*/ 	.word	0xffffffff


	//   ....[8]....
        /*017c*/ 	.word	0xffffffff


	//   ....[9]....
        /*0180*/ 	.word	0xffffffff


	//   ....[10]....
        /*0184*/ 	.word	0xffffffff


	//   ....[11]....
        /*0188*/ 	.word	0xffffffff


	//   ....[12]....
        /*018c*/ 	.word	0xffffffff


	//   ....[13]....
        /*0190*/ 	.word	0xffffffff


	//   ....[14]....
        /*0194*/ 	.word	0xffffffff


	//   ....[15]....
        /*0198*/ 	.word	0xffffffff


	//   ....[16]....
        /*019c*/ 	.word	0xffffffff


	//   ....[17]....
        /*01a0*/ 	.word	0xffffffff


	//   ....[18]....
        /*01a4*/ 	.word	0xffffffff


	//   ....[19]....
        /*01a8*/ 	.word	0xffffffff


	//   ....[20]....
        /*01ac*/ 	.word	0xffffffff


	//   ....[21]....
        /*01b0*/ 	.word	0xffffffff


	//   ....[22]....
        /*01b4*/ 	.word	0xffffffff


	//   ....[23]....
        /*01b8*/ 	.word	0xffffffff


	//   ....[24]....
        /*01bc*/ 	.word	0xffffffff


	//   ....[25]....
        /*01c0*/ 	.word	0xffffffff


	//   ....[26]....
        /*01c4*/ 	.word	0xffffffff


	//   ....[27]....
        /*01c8*/ 	.word	0xffffffff


	//   ....[28]....
        /*01cc*/ 	.word	0xffffffff


	//   ....[29]....
        /*01d0*/ 	.word	0xffffffff


	//   ....[30]....
        /*01d4*/ 	.word	0xffffffff


	//   ....[31]....
        /*01d8*/ 	.word	0xffffffff


	//   ....[32]....
        /*01dc*/ 	.word	0xffffffff


	//   ....[33]....
        /*01e0*/ 	.word	0xffffffff


	//   ....[34]....
        /*01e4*/ 	.word	0xffffffff


	//   ....[35]....
        /*01e8*/ 	.word	0xffffffff


	//   ....[36]....
        /*01ec*/ 	.word	0xffffffff


	//   ....[37]....
        /*01f0*/ 	.word	0xffffffff


	//   ....[38]....
        /*01f4*/ 	.word	0xffffffff


	//   ....[39]....
        /*01f8*/ 	.word	0xffffffff


	//   ....[40]....
        /*01fc*/ 	.word	0xffffffff


	//   ....[41]....
        /*0200*/ 	.word	0xffffffff


	//   ....[42]....
        /*0204*/ 	.word	0xffffffff


	//   ....[43]....
        /*0208*/ 	.word	0xffffffff


	//   ....[44]....
        /*020c*/ 	.word	0xffffffff


	//   ....[45]....
        /*0210*/ 	.word	0xffffffff


	//   ....[46]....
        /*0214*/ 	.word	0xffffffff


	//   ....[47]....
        /*0218*/ 	.word	0xffffffff


	//   ....[48]....
        /*021c*/ 	.word	0xffffffff


	//   ....[49]....
        /*0220*/ 	.word	0xffffffff


	//   ....[50]....
        /*0224*/ 	.word	0xffffffff


	//   ....[51]....
        /*0228*/ 	.word	0xffffffff


	//   ....[52]....
        /*022c*/ 	.word	0xffffffff


	//   ....[53]....
        /*0230*/ 	.word	0xffffffff


	//   ....[54]....
        /*0234*/ 	.word	0xffffffff


	//   ....[55]....
        /*0238*/ 	.word	0xffffffff


	//   ....[56]....
        /*023c*/ 	.word	0xffffffff


	//   ....[57]....
        /*0240*/ 	.word	0xffffffff


	//   ....[58]....
        /*0244*/ 	.word	0xffffffff


	//   ....[59]....
        /*0248*/ 	.word	0xffffffff


	//   ....[60]....
        /*024c*/ 	.word	0xffffffff


	//   ....[61]....
        /*0250*/ 	.word	0xffffffff


	//   ....[62]....
        /*0254*/ 	.word	0xffffffff


	//   ....[63]....
        /*0258*/ 	.word	0xffffffff


	//   ....[64]....
        /*025c*/ 	.word	0xffffffff


	//   ....[65]....
        /*0260*/ 	.word	0xffffffff


	//   ....[66]....
        /*0264*/ 	.word	0xffffffff


	//   ....[67]....
        /*0268*/ 	.word	0xffffffff


	//   ....[68]....
        /*026c*/ 	.word	0xffffffff


	//   ....[69]....
        /*0270*/ 	.word	0xffffffff


	//   ....[70]....
        /*0274*/ 	.word	0xffffffff


	//   ....[71]....
        /*0278*/ 	.word	0xffffffff


	//   ....[72]....
        /*027c*/ 	.word	0xffffffff


	//   ....[73]....
        /*0280*/ 	.word	0xffffffff


	//   ....[74]....
        /*0284*/ 	.word	0xffffffff


	//   ....[75]....
        /*0288*/ 	.word	0xffffffff


	//   ....[76]....
        /*028c*/ 	.word	0xffffffff


	//   ....[77]....
        /*0290*/ 	.word	0xffffffff


	//   ....[78]....
        /*0294*/ 	.word	0xffffffff


	//   ....[79]....
        /*0298*/ 	.word	0xffffffff


	//   ....[80]....
        /*029c*/ 	.word	0xffffffff


	//   ....[81]....
        /*02a0*/ 	.word	0xffffffff


	//   ....[82]....
        /*02a4*/ 	.word	0xffffffff


	//   ....[83]....
        /*02a8*/ 	.word	0xffffffff


	//   ....[84]....
        /*02ac*/ 	.word	0xffffffff


	//   ....[85]....
        /*02b0*/ 	.word	0xffffffff


	//   ....[86]....
        /*02b4*/ 	.word	0xffffffff


	//   ....[87]....
        /*02b8*/ 	.word	0xffffffff


	//   ....[88]....
        /*02bc*/ 	.word	0xffffffff


	//   ....[89]....
        /*02c0*/ 	.word	0xffffffff


	//   ....[90]....
        /*02c4*/ 	.word	0xffffffff


	//   ....[91]....
        /*02c8*/ 	.word	0xffffffff


	//   ....[92]....
        /*02cc*/ 	.word	0xffffffff


	//   ....[93]....
        /*02d0*/ 	.word	0xffffffff


	//   ....[94]....
        /*02d4*/ 	.word	0xffffffff


	//   ....[95]....
        /*02d8*/ 	.word	0xffffffff


	//   ....[96]....
        /*02dc*/ 	.word	0xffffffff


	//   ....[97]....
        /*02e0*/ 	.word	0xffffffff


	//   ....[98]....
        /*02e4*/ 	.word	0xffffffff


	//   ....[99]....
        /*02e8*/ 	.word	0xffffffff


	//   ....[100]....
        /*02ec*/ 	.word	0xffffffff


	//   ....[101]....
        /*02f0*/ 	.word	0xffffffff


	//   ....[102]....
        /*02f4*/ 	.word	0xffffffff


	//   ....[103]....
        /*02f8*/ 	.word	0xffffffff


	//   ....[104]....
        /*02fc*/ 	.word	0xffffffff


	//   ....[105]....
        /*0300*/ 	.word	0xffffffff


	//   ....[106]....
        /*0304*/ 	.word	0xffffffff


	//   ....[107]....
        /*0308*/ 	.word	0xffffffff


	//   ....[108]....
        /*030c*/ 	.word	0xffffffff


	//   ....[109]....
        /*0310*/ 	.word	0xffffffff


	//   ....[110]....
        /*0314*/ 	.word	0xffffffff


	//   ....[111]....
        /*0318*/ 	.word	0xffffffff


	//   ....[112]....
        /*031c*/ 	.word	0xffffffff


	//   ....[113]....
        /*0320*/ 	.word	0xffffffff


	//   ....[114]....
        /*0324*/ 	.word	0xffffffff


	//   ....[115]....
        /*0328*/ 	.word	0xffffffff


	//   ....[116]....
        /*032c*/ 	.word	0xffffffff


	//   ....[117]....
        /*0330*/ 	.word	0xffffffff


	//   ....[118]....
        /*0334*/ 	.word	0xffffffff


	//   ....[119]....
        /*0338*/ 	.word	0xffffffff


	//   ....[120]....
        /*033c*/ 	.word	0xffffffff


	//   ....[121]....
        /*0340*/ 	.word	0xffffffff


	//   ....[122]....
        /*0344*/ 	.word	0xffffffff


	//   ....[123]....
        /*0348*/ 	.word	0xffffffff


	//   ....[124]....
        /*034c*/ 	.word	0xffffffff


	//   ....[125]....
        /*0350*/ 	.word	0xffffffff


	//   ....[126]....
        /*0354*/ 	.word	0xffffffff


	//   ....[127]....
        /*0358*/ 	.word	0xffffffff


	//   ....[128]....
        /*035c*/ 	.word	0xffffffff


	//   ....[129]....
        /*0360*/ 	.word	0xffffffff


	//   ....[130]....
        /*0364*/ 	.word	0xffffffff


	//   ....[131]....
        /*0368*/ 	.word	0xffffffff


	//   ....[132]....
        /*036c*/ 	.word	0xffffffff


	//   ....[133]....
        /*0370*/ 	.word	0xffffffff


	//   ....[134]....
        /*0374*/ 	.word	0xffffffff


	//   ....[135]....
        /*0378*/ 	.word	0xffffffff


	//   ....[136]....
        /*037c*/ 	.word	0xffffffff


	//   ....[137]....
        /*0380*/ 	.word	0xffffffff


	//   ....[138]....
        /*0384*/ 	.word	0xffffffff


	//   ....[139]....
        /*0388*/ 	.word	0xffffffff


	//   ....[140]....
        /*038c*/ 	.word	0xffffffff


	//   ....[141]....
        /*0390*/ 	.word	0xffffffff


	//   ....[142]....
        /*0394*/ 	.word	0xffffffff


	//   ....[143]....
        /*0398*/ 	.word	0xffffffff


	//   ....[144]....
        /*039c*/ 	.word	0xffffffff


	//   ....[145]....
        /*03a0*/ 	.word	0xffffffff


	//   ....[146]....
        /*03a4*/ 	.word	0xffffffff


	//   ....[147]....
        /*03a8*/ 	.word	0xffffffff


	//   ....[148]....
        /*03ac*/ 	.word	0xffffffff


	//   ....[149]....
        /*03b0*/ 	.word	0xffffffff


	//   ....[150]....
        /*03b4*/ 	.word	0xffffffff


	//   ....[151]....
        /*03b8*/ 	.word	0xffffffff


	//   ....[152]....
        /*03bc*/ 	.word	0xffffffff


	//   ....[153]....
        /*03c0*/ 	.word	0xffffffff


	//   ....[154]....
        /*03c4*/ 	.word	0xffffffff


	//   ....[155]....
        /*03c8*/ 	.word	0xffffffff


	//   ....[156]....
        /*03cc*/ 	.word	0xffffffff


	//   ....[157]....
        /*03d0*/ 	.word	0xffffffff


	//   ....[158]....
        /*03d4*/ 	.word	0xffffffff


	//   ....[159]....
        /*03d8*/ 	.word	0xffffffff


	//----- nvinfo : EIATTR_COOP_GROUP_INSTR_OFFSETS
	.align		4
.L_27689:
        /*03dc*/ 	.byte	0x04, 0x28
        /*03de*/ 	.short	(.L_27691 - .L_27690)


	//   ....[0]....
.L_27690:
        /*03e0*/ 	.word	0x00001bb0


	//   ....[1]....
        /*03e4*/ 	.word	0x00001c50


	//   ....[2]....
        /*03e8*/ 	.word	0x00001c70


	//   ....[3]....
        /*03ec*/ 	.word	0x00001ca0


	//   ....[4]....
        /*03f0*/ 	.word	0x00001cd0


	//   ....[5]....
        /*03f4*/ 	.word	0x00001d60


	//   ....[6]....
        /*03f8*/ 	.word	0x00001d90


	//   ....[7]....
        /*03fc*/ 	.word	0x00001dc0


	//   ....[8]....
        /*0400*/ 	.word	0x00002c20


	//   ....[9]....
        /*0404*/ 	.word	0x00002c60


	//   ....[10]....
        /*0408*/ 	.word	0x00002c80


	//   ....[11]....
        /*040c*/ 	.word	0x00002ca0


	//   ....[12]....
        /*0410*/ 	.word	0x00002cc0


	//   ....[13]....
        /*0414*/ 	.word	0x00002d10


	//   ....[14]....
        /*0418*/ 	.word	0x00002d30


	//   ....[15]....
        /*041c*/ 	.word	0x00002d50


	//   ....[16]....
        /*0420*/ 	.word	0x00006840


	//   ....[17]....
        /*0424*/ 	.word	0x00006880


	//   ....[18]....
        /*0428*/ 	.word	0x000068c0


	//   ....[19]....
        /*042c*/ 	.word	0x00006900


	//   ....[20]....
        /*0430*/ 	.word	0x00006940


	//   ....[21]....
        /*0434*/ 	.word	0x00006970


	//   ....[22]....
        /*0438*/ 	.word	0x000069a0


	//   ....[23]....
        /*043c*/ 	.word	0x000069d0


	//   ....[24]....
        /*0440*/ 	.word	0x000069f0


	//   ....[25]....
        /*0444*/ 	.word	0x00006a20


	//   ....[26]....
        /*0448*/ 	.word	0x00006a40


	//   ....[27]....
        /*044c*/ 	.word	0x00006a60


	//   ....[28]....
        /*0450*/ 	.word	0x00006a80


	//   ....[29]....
        /*0454*/ 	.word	0x00006aa0


	//   ....[30]....
        /*0458*/ 	.word	0x00006ac0


	//   ....[31]....
        /*045c*/ 	.word	0x00006ae0


	//   ....[32]....
        /*0460*/ 	.word	0x00006b00


	//   ....[33]....
        /*0464*/ 	.word	0x00006b20


	//   ....[34]....
        /*0468*/ 	.word	0x00006b30


	//   ....[35]....
        /*046c*/ 	.word	0x00006b50


	//   ....[36]....
        /*0470*/ 	.word	0x00006b80


	//   ....[37]....
        /*0474*/ 	.word	0x00006ba0


	//   ....[38]....
        /*0478*/ 	.word	0x00006bc0


	//   ....[39]....
        /*047c*/ 	.word	0x00006be0


	//   ....[40]....
        /*0480*/ 	.word	0x00006c00


	//   ....[41]....
        /*0484*/ 	.word	0x00006c20


	//   ....[42]....
        /*0488*/ 	.word	0x00006c30


	//   ....[43]....
        /*048c*/ 	.word	0x00006c60


	//   ....[44]....
        /*0490*/ 	.word	0x00006c80


	//   ....[45]....
        /*0494*/ 	.word	0x00006ca0


	//   ....[46]....
        /*0498*/ 	.word	0x00006cc0


	//   ....[47]....
        /*049c*/ 	.word	0x00006ce0


	//   ....[48]....
        /*04a0*/ 	.word	0x00006d00


	//   ....[49]....
        /*04a4*/ 	.word	0x00006d10


	//   ....[50]....
        /*04a8*/ 	.word	0x00006d40


	//   ....[51]....
        /*04ac*/ 	.word	0x00006d60


	//   ....[52]....
        /*04b0*/ 	.word	0x00006d80


	//   ....[53]....
        /*04b4*/ 	.word	0x00006da0


	//   ....[54]....
        /*04b8*/ 	.word	0x00006dc0


	//   ....[55]....
        /*04bc*/ 	.word	0x00006de0


	//   ....[56]....
        /*04c0*/ 	.word	0x00006df0


	//   ....[57]....
        /*04c4*/ 	.word	0x00006e10


	//   ....[58]....
        /*04c8*/ 	.word	0x00006e30


	//   ....[59]....
        /*04cc*/ 	.word	0x00006e50


	//   ....[60]....
        /*04d0*/ 	.word	0x00006e70


	//   ....[61]....
        /*04d4*/ 	.word	0x00006e90


	//   ....[62]....
        /*04d8*/ 	.word	0x00006eb0


	//   ....[63]....
        /*04dc*/ 	.word	0x00006ed0


	//   ....[64]....
        /*04e0*/ 	.word	0x00006ef0


	//   ....[65]....
        /*04e4*/ 	.word	0x00006f10


	//   ....[66]....
        /*04e8*/ 	.word	0x00006f30


	//   ....[67]....
        /*04ec*/ 	.word	0x00006f50


	//   ....[68]....
        /*04f0*/ 	.word	0x00006f70


	//   ....[69]....
        /*04f4*/ 	.word	0x00006f90


	//   ....[70]....
        /*04f8*/ 	.word	0x00006fb0


	//   ....[71]....
        /*04fc*/ 	.word	0x00006fd0


	//   ....[72]....
        /*0500*/ 	.word	0x00006ff0


	//   ....[73]....
        /*0504*/ 	.word	0x00007010


	//   ....[74]....
        /*0508*/ 	.word	0x00007030


	//   ....[75]....
        /*050c*/ 	.word	0x00007050


	//   ....[76]....
        /*0510*/ 	.word	0x00007070


	//   ....[77]....
        /*0514*/ 	.word	0x00007090


	//   ....[78]....
        /*0518*/ 	.word	0x000070b0


	//   ....[79]....
        /*051c*/ 	.word	0x000070d0


	//   ....[80]....
        /*0520*/ 	.word	0x000070f0


	//   ....[81]....
        /*0524*/ 	.word	0x00007110


	//   ....[82]....
        /*0528*/ 	.word	0x00007130


	//   ....[83]....
        /*052c*/ 	.word	0x00007150


	//   ....[84]....
        /*0530*/ 	.word	0x00007170


	//   ....[85]....
        /*0534*/ 	.word	0x00007190


	//   ....[86]....
        /*0538*/ 	.word	0x000071c0


	//   ....[87]....
        /*053c*/ 	.word	0x000071e0


	//   ....[88]....
        /*0540*/ 	.word	0x00007200


	//   ....[89]....
        /*0544*/ 	.word	0x00007220


	//   ....[90]....
        /*0548*/ 	.word	0x00007240


	//   ....[91]....
        /*054c*/ 	.word	0x00007260


	//   ....[92]....
        /*0550*/ 	.word	0x00007270


	//   ....[93]....
        /*0554*/ 	.word	0x00007290


	//   ....[94]....
        /*0558*/ 	.word	0x000072b0


	//   ....[95]....
        /*055c*/ 	.word	0x000072d0


	//   ....[96]....
        /*0560*/ 	.word	0x000072f0


	//   ....[97]....
        /*0564*/ 	.word	0x00007310


	//   ....[98]....
        /*0568*/ 	.word	0x00007330


	//   ....[99]....
        /*056c*/ 	.word	0x00007350


	//   ....[100]....
        /*0570*/ 	.word	0x00007370


	//   ....[101]....
        /*0574*/ 	.word	0x00007390


	//   ....[102]....
        /*0578*/ 	.word	0x000073b0


	//   ....[103]....
        /*057c*/ 	.word	0x000073d0


	//   ....[104]....
        /*0580*/ 	.word	0x000073f0


	//   ....[105]....
        /*0584*/ 	.word	0x00007410


	//   ....[106]....
        /*0588*/ 	.word	0x00007430


	//   ....[107]....
        /*058c*/ 	.word	0x00007450


	//   ....[108]....
        /*0590*/ 	.word	0x00007470


	//   ....[109]....
        /*0594*/ 	.word	0x00007490


	//   ....[110]....
        /*0598*/ 	.word	0x000074b0


	//   ....[111]....
        /*059c*/ 	.word	0x000074d0


	//   ....[112]....
        /*05a0*/ 	.word	0x000074f0


	//   ....[113]....
        /*05a4*/ 	.word	0x00007510


	//   ....[114]....
        /*05a8*/ 	.word	0x00007530


	//   ....[115]....
        /*05ac*/ 	.word	0x00007550


	//   ....[116]....
        /*05b0*/ 	.word	0x00007580


	//   ....[117]....
        /*05b4*/ 	.word	0x000075a0


	//   ....[118]....
        /*05b8*/ 	.word	0x000075c0


	//   ....[119]....
        /*05bc*/ 	.word	0x000075e0


	//   ....[120]....
        /*05c0*/ 	.word	0x00007600


	//   ....[121]....
        /*05c4*/ 	.word	0x00007620


	//   ....[122]....
        /*05c8*/ 	.word	0x00007630


	//   ....[123]....
        /*05cc*/ 	.word	0x00007650


	//   ....[124]....
        /*05d0*/ 	.word	0x00007670


	//   ....[125]....
        /*05d4*/ 	.word	0x00007690


	//   ....[126]....
        /*05d8*/ 	.word	0x000076b0


	//   ....[127]....
        /*05dc*/ 	.word	0x000076d0


	//   ....[128]....
        /*05e0*/ 	.word	0x000076f0


	//   ....[129]....
        /*05e4*/ 	.word	0x00007710


	//   ....[130]....
        /*05e8*/ 	.word	0x00007730


	//   ....[131]....
        /*05ec*/ 	.word	0x00007750


	//   ....[132]....
        /*05f0*/ 	.word	0x00007770


	//   ....[133]....
        /*05f4*/ 	.word	0x00007790


	//   ....[134]....
        /*05f8*/ 	.word	0x000077b0


	//   ....[135]....
        /*05fc*/ 	.word	0x000077d0


	//   ....[136]....
        /*0600*/ 	.word	0x000077f0


	//   ....[137]....
        /*0604*/ 	.word	0x00007810


	//   ....[138]....
        /*0608*/ 	.word	0x00007830


	//   ....[139]....
        /*060c*/ 	.word	0x00007850


	//   ....[140]....
        /*0610*/ 	.word	0x00007870


	//   ....[141]....
        /*0614*/ 	.word	0x00007890


	//   ....[142]....
        /*0618*/ 	.word	0x000078b0


	//   ....[143]....
        /*061c*/ 	.word	0x000078d0


	//   ....[144]....
        /*0620*/ 	.word	0x000078f0


	//   ....[145]....
        /*0624*/ 	.word	0x00007910


	//   ....[146]....
        /*0628*/ 	.word	0x00007930


	//   ....[147]....
        /*062c*/ 	.word	0x00007950


	//   ....[148]....
        /*0630*/ 	.word	0x00007970


	//   ....[149]....
        /*0634*/ 	.word	0x00007990


	//   ....[150]....
        /*0638*/ 	.word	0x000079b0


	//   ....[151]....
        /*063c*/ 	.word	0x000079d0


	//   ....[152]....
        /*0640*/ 	.word	0x000079f0


	//   ....[153]....
        /*0644*/ 	.word	0x00007a10


	//   ....[154]....
        /*0648*/ 	.word	0x00007a30


	//   ....[155]....
        /*064c*/ 	.word	0x00007a50


	//   ....[156]....
        /*0650*/ 	.word	0x00007a70


	//   ....[157]....
        /*0654*/ 	.word	0x00007a90


	//   ....[158]....
        /*0658*/ 	.word	0x00007ab0


	//   ....[159]....
        /*065c*/ 	.word	0x00007ad0


	//----- nvinfo : EIATTR_VRC_CTA_INIT_COUNT
	.align		4
.L_27691:
        /*0660*/ 	.byte	0x02, 0x4a
	.zero		1
	.zero		1


	//----- nvinfo : EIATTR_EXIT_INSTR_OFFSETS
	.align		4
        /*0664*/ 	.byte	0x04, 0x1c
        /*0666*/ 	.short	(.L_27693 - .L_27692)


	//   ....[0]....
.L_27692:
        /*0668*/ 	.word	0x00008e50


	//   ....[1]....
        /*066c*/ 	.word	0x00008eb0


	//   ....[2]....
        /*0670*/ 	.word	0x00009250


	//----- nvinfo : EIATTR_CRS_STACK_SIZE
	.align		4
.L_27693:
        /*0674*/ 	.byte	0x04, 0x1e
        /*0676*/ 	.short	(.L_27695 - .L_27694)
.L_27694:
        /*0678*/ 	.word	0x00000000


	//----- nvinfo : EIATTR_CBANK_PARAM_SIZE
	.align		4
.L_27695:
        /*067c*/ 	.byte	0x03, 0x19
        /*067e*/ 	.short	0x007c


	//----- nvinfo : EIATTR_PARAM_CBANK
	.align		4
        /*0680*/ 	.byte	0x04, 0x0a
        /*0682*/ 	.short	(.L_27697 - .L_27696)
	.align		4
.L_27696:
        /*0684*/ 	.word	index@(.nv.constant0._ZN4vllm25paged_attention_v1_kernelIffLi192ELi32ELi128ELNS_18Fp8KVCacheDataTypeE0ELb0EEEvPT_PKS2_PKT0_S8_ifPKiSA_iPKfiiiSC_SC_iiiii)
        /*0688*/ 	.short	0x0380
        /*068a*/ 	.short	0x007c


	//----- nvinfo : EIATTR_SW_WAR
	.align		4
.L_27697:
        /*068c*/ 	.byte	0x04, 0x36
        /*068e*/ 	.short	(.L_27699 - .L_27698)
.L_27698:
        /*0690*/ 	.word	0x00000008
.L_27699:


//--------------------- .nv.info._ZN4vllm25paged_attention_v1_kernelIffLi128ELi32ELi128ELNS_18Fp8KVCacheDataTypeE0ELb0EEEvPT_PKS2_PKT0_S8_ifPKiSA_iPKfiiiSC_SC_iiiii --------------------------
	.section	.nv.info._ZN4vllm25paged_attention_v1_kernelIffLi128ELi32ELi128ELNS_18Fp8KVCacheDataTypeE0ELb0EEEvPT_PKS2_PKT0_S8_ifPKiSA_iPKfiiiSC_SC_iiiii,"",@"SHT_CUDA_INFO"
	.sectionflags	@""
	.align	4


	//----- nvinfo : EIATTR_CUDA_API_VERSION
	.align		4
        /*0000*/ 	.byte	0x04, 0x37
        /*0002*/ 	.short	(.L_27701 - .L_27700)
.L_27700:
        /*0004*/ 	.word	0x00000082


	//----- nvinfo : EIATTR_KPARAM_INFO
	.align		4
.L_27701:
        /*0008*/ 	.byte	0x04, 0x17
        /*000a*/ 	.short	(.L_27703 - .L_27702)
.L_27702:
        /*000c*/ 	.word	0x00000000
        /*0010*/ 	.short	0x0013
        /*0012*/ 	.short	0x0078
        /*0014*/ 	.byte	0x00, 0xf0, 0x11, 0x00


	//----- nvinfo : EIATTR_KPARAM_INFO
	.align		4
.L_27703:
        /*0018*/ 	.byte	0x04, 0x17
        /*001a*/ 	.short	(.L_27705 - .L_27704)
.L_27704:
        /*001c*/ 	.word	0x00000000
        /*0020*/ 	.short	0x0012
        /*0022*/ 	.short	0x0074
        /*0024*/ 	.byte	0x00, 0xf0, 0x11, 0x00


	//----- nvinfo : EIATTR_KPARAM_INFO
	.align		4
.L_27705:
        /*0028*/ 	.byte	0x04, 0x17
        /*002a*/ 	.short	(.L_27707 - .L_27706)
.L_27706:
        /*002c*/ 	.word	0x00000000
        /*0030*/ 	.short	0x0011
        /*0032*/ 	.short	0x0070
        /*0034*/ 	.byte	0x00, 0xf0, 0x11, 0x00


	//----- nvinfo : EIATTR_KPARAM_INFO
	.align		4
.L_27707:
        /*0038*/ 	.byte	0x04, 0x17
        /*003a*/ 	.short	(.L_27709 - .L_27708)
.L_27708:
        /*003c*/ 	.word	0x00000000
        /*0040*/ 	.short	0x0010
        /*0042*/ 	.short	0x006c
        /*0044*/ 	.byte	0x00, 0xf0, 0x11, 0x00


	//----- nvinfo : EIATTR_KPARAM_INFO
	.align		4
.L_27709:
        /*0048*/ 	.byte	0x04, 0x17
        /*004a*/ 	.short	(.L_27711 - .L_27710)
.L_27710:
        /*004c*/ 	.word	0x00000000
        /*0050*/ 	.short	0x000f
        /*0052*/ 	.short	0x0068
        /*0054*/ 	.byte	0x00, 0xf0, 0x11, 0x00


	//----- nvinfo : EIATTR_KPARAM_INFO
	.align		4
.L_27711:
        /*0058*/ 	.byte	0x04, 0x17
        /*005a*/ 	.short	(.L_27713 - .L_27712)
.L_27712:
        /*005c*/ 	.word	0x00000000
        /*0060*/ 	.short	0x000e
        /*0062*/ 	.short	0x0060
        /*0064*/ 	.byte	0x00, 0xf5, 0x21, 0x00


	//----- nvinfo : EIATTR_KPARAM_INFO
	.align		4
.L_27713:
        /*0068*/ 	.byte	0x04, 0x17
        /*006a*/ 	.short	(.L_27715 - .L_27714)
.L_27714:
        /*006c*/ 	.word	0x00000000
        /*0070*/ 	.short	0x000d
        /*0072*/ 	.short	0x0058
        /*0074*/ 	.byte	0x00, 0xf5, 0x21, 0x00


	//----- nvinfo : EIATTR_KPARAM_INFO
	.align		4
.L_27715:
        /*0078*/ 	.byte	0x04, 0x17
        /*007a*/ 	.short	(.L_27717 - .L_27716)
.L_27716:
        /*007c*/ 	.word	0x00000000
        /*0080*/ 	.short	0x000c
        /*0082*/ 	.short	0x0050
        /*0084*/ 	.byte	0x00, 0xf0, 0x11, 0x00


	//----- nvinfo : EIATTR_KPARAM_INFO
	.align		4
.L_27717:
        /*0088*/ 	.byte	0x04, 0x17
        /*008a*/ 	.short	(.L_27719 - .L_27718)
.L_27718:
        /*008c*/ 	.word	0x00000000
        /*0090*/ 	.short	0x000b
        /*0092*/ 	.short	0x004c
        /*0094*/ 	.byte	0x00, 0xf0, 0x11, 0x00


	//----- nvinfo : EIATTR_KPARAM_INFO
	.align		4
.L_27719:
        /*0098*/ 	.byte	0x04, 0x17
        /*009a*/ 	.short	(.L_27721 - .L_27720)
.L_27720:
        /*009c*/ 	.word	0x00000000
        /*00a0*/ 	.short	0x000a
        /*00a2*/ 	.short	0x0048
        /*00a4*/ 	.byte	0x00, 0xf0, 0x11, 0x00


	//----- nvinfo : EIATTR_KPARAM_INFO
	.align		4
.L_27721:
        /*00a8*/ 	.byte	0x04, 0x17
        /*00aa*/ 	.short	(.L_27723 - .L_27722)
.L_27722:
        /*00ac*/ 	.word	0x00000000
        /*00b0*/ 	.short	0x0009
        /*00b2*/ 	.short	0x0040
        /*00b4*/ 	.byte	0x00, 0xf5, 0x21, 0x00


	//----- nvinfo : EIATTR_KPARAM_INFO
	.align		4
.L_27723:
        /*00b8*/ 	.byte	0x04, 0x17
        /*00ba*/ 	.short	(.L_27725 - .L_27724)
.L_27724:
        /*00bc*/ 	.word	0x00000000
        /*00c0*/ 	.short	0x0008
        /*00c2*/ 	.short	0x0038
        /*00c4*/ 	.byte	0x00, 0xf0, 0x11, 0x00


	//----- nvinfo : EIATTR_KPARAM_INFO
	.align		4
.L_27725:
        /*00c8*/ 	.byte	0x04, 0x17
        /*00ca*/ 	.short	(.L_27727 - .L_27726)
.L_27726:
        /*00cc*/ 	.word	0x00000000
        /*00d0*/ 	.short	0x0007
        /*00d2*/ 	.short	0x0030
        /*00d4*/ 	.byte	0x00, 0xf5, 0x21, 0x00


	//----- nvinfo : EIATTR_KPARAM_INFO
	.align		4
.L_27727:
        /*00d8*/ 	.byte	0x04, 0x17
        /*00da*/ 	.short	(.L_27729 - .L_27728)
.L_27728:
        /*00dc*/ 	.word	0x00000000
        /*00e0*/ 	.short	0x0006
        /*00e2*/ 	.short	0x0028
        /*00e4*/ 	.byte	0x00, 0xf5, 0x21, 0x00


	//----- nvinfo : EIATTR_KPARAM_INFO
	.align		4
.L_27729:
        /*00e8*/ 	.byte	0x04, 0x17
        /*00ea*/ 	.short	(.L_27731 - .L_27730)
.L_27730:
        /*00ec*/ 	.word	0x00000000
        /*00f0*/ 	.short	0x0005
        /*00f2*/ 	.short	0x0024
        /*00f4*/ 	.byte	0x00, 0xf0, 0x11, 0x00


	//----- nvinfo : EIATTR_KPARAM_INFO
	.align		4
.L_27731:
        /*00f8*/ 	.byte	0x04, 0x17
        /*00fa*/ 	.short	(.L_27733 - .L_27732)
.L_27732:
        /*00fc*/ 	.word	0x00000000
        /*0100*/ 	.short	0x0004
        /*0102*/ 	.short	0x0020
        /*0104*/ 	.byte	0x00, 0xf0, 0x11, 0x00


	//----- nvinfo : EIATTR_KPARAM_INFO
	.align		4
.L_27733:
        /*0108*/ 	.byte	0x04, 0x17
        /*010a*/ 	.short	(.L_27735 - .L_27734)
.L_27734:
        /*010c*/ 	.word	0x00000000
        /*0110*/ 	.short	0x0003
        /*0112*/ 	.short	0x0018
        /*0114*/ 	.byte	0x00, 0xf5, 0x21, 0x00


	//----- nvinfo : EIATTR_KPARAM_INFO
	.align		4
.L_27735:
        /*0118*/ 	.byte	0x04, 0x17
        /*011a*/ 	.short	(.L_27737 - .L_27736)
.L_27736:
        /*011c*/ 	.word	0x00000000
        /*0120*/ 	.short	0x0002
        /*0122*/ 	.short	0x0010
        /*0124*/ 	.byte	0x00, 0xf5, 0x21, 0x00


	//----- nvinfo : EIATTR_KPARAM_INFO
	.align		4
.L_27737:
        /*0128*/ 	.byte	0x04, 0x17
        /*012a*/ 	.short	(.L_27739 - .L_27738)
.L_27738:
        /*012c*/ 	.word	0x00000000
        /*0130*/ 	.short	0x0001
        /*0132*/ 	.short	0x0008
        /*0134*/ 	.byte	0x00, 0xf5, 0x21, 0x00


	//----- nvinfo : EIATTR_KPARAM_INFO
	.align		4
.L_27739:
        /*0138*/ 	.byte	0x04, 0x17
        /*013a*/ 	.short	(.L_27741 - .L_27740)
.L_27740:
        /*013c*/ 	.word	0x00000000
        /*0140*/ 	.short	0x0000
        /*0142*/ 	.short	0x0000
        /*0144*/ 	.byte	0x00, 0xf5, 0x21, 0x00


	//----- nvinfo : EIATTR_SPARSE_MMA_MASK
	.align		4
.L_27741:
        /*0148*/ 	.byte	0x03, 0x50
        /*014a*/ 	.short	0x0000


	//----- nvinfo : EIATTR_MAXREG_COUNT
	.align		4
        /*014c*/ 	.byte	0x03, 0x1b
        /*014e*/ 	.short	0x00ff


	//----- nvinfo : EIATTR_NUM_BARRIERS
	.align		4
        /*0150*/ 	.byte	0x02, 0x4c
        /*0152*/ 	.byte	0x01
	.zero		1


	//----- nvinfo : EIATTR_MERCURY_ISA_VERSION
	.align		4
        /*0154*/ 	.byte	0x03, 0x5f
        /*0156*/ 	.short	0x0101


	//----- nvinfo : EIATTR_COOP_GROUP_MASK_REGIDS
	.align		4
        /*0158*/ 	.byte	0x04, 0x29
        /*015a*/ 	.short	(.L_27743 - .L_27742)


	//   ....[0]....
.L_27742:
        /*015c*/ 	.word	0xffffffff


	//   ....[1]....
        /*0160*/ 	.word	0xffffffff


	//   ....[2]....
        /*0164*/ 	.word	0xffffffff


	//   ....[3]....
        /*0168*/ 	.word	0xffffffff


	//   ....[4]....
        /*016c*/ 	.word	0xffffffff


	//   ....[5]....
        /*0170*/ 	.word	0xffffffff


	//   ....[6]....
        /*0174*/ 	.word	0xffffffff


	//   ....[7]....
        /*0178*/ 	.word	0xffffffff


	//   ....[8]....
        /*017c*/ 	.word	0xffffffff


	//   ....[9]....
        /*0180*/ 	.word	0xffffffff


	//   ....[10]....
        /*0184*/ 	.word	0xffffffff


	//   ....[11]....
        /*0188*/ 	.word	0xffffffff


	//   ....[12]....
        /*018c*/ 	.word	0xffffffff


	//   ....[13]....
        /*0190*/ 	.word	0xffffffff


	//   ....[14]....
        /*0194*/ 	.word	0xffffffff


	//   ....[15]....
        /*0198*/ 	.word	0xffffffff


	//   ....[16]....
        /*019c*/ 	.word	0xffffffff


	//   ....[17]....
        /*01a0*/ 	.word	0xffffffff


	//   ....[18]....
        /*01a4*/ 	.word	0xffffffff


	//   ....[19]....
        /*01a8*/ 	.word	0xffffffff


	//   ....[20]....
        /*01ac*/ 	.word	0xffffffff


	//   ....[21]....
        /*01b0*/ 	.word	0xffffffff


	//   ....[22]....
        /*01b4*/ 	.word	0xffffffff


	//   ....[23]....
        /*01b8*/ 	.word	0xffffffff


	//   ....[24]....
        /*01bc*/ 	.word	0xffffffff


	//   ....[25]....
        /*01c0*/ 	.word	0xffffffff


	//   ....[26]....
        /*01c4*/ 	.word	0xffffffff


	//   ....[27]....
        /*01c8*/ 	.word	0xffffffff


	//   ....[28]....
        /*01cc*/ 	.word	0xffffffff


	//   ....[29]....
        /*01d0*/ 	.word	0xffffffff


	//   ....[30]....
        /*01d4*/ 	.word	0xffffffff


	//   ....[31]....
        /*01d8*/ 	.word	0xffffffff


	//   ....[32]....
        /*01dc*/ 	.word	0xffffffff


	//   ....[33]....
        /*01e0*/ 	.word	0xffffffff


	//   ....[34]....
        /*01e4*/ 	.word	0xffffffff


	//   ....[35]....
        /*01e8*/ 	.word	0xffffffff


	//   ....[36]....
        /*01ec*/ 	.word	0xffffffff


	//   ....[37]....
        /*01f0*/ 	.word	0xffffffff


	//   ....[38]....
        /*01f4*/ 	.word	0xffffffff


	//   ....[39]....
        /*01f8*/ 	.word	0xffffffff


	//   ....[40]....
        /*01fc*/ 	.word	0xffffffff


	//   ....[41]....
        /*0200*/ 	.word	0xffffffff


	//   ....[42]....
        /*0204*/ 	.word	0xffffffff


	//   ....[43]....
        /*0208*/ 	.word	0xffffffff


	//   ....[44]....
        /*020c*/ 	.word	0xffffffff


	//   ....[45]....
        /*0210*/ 	.word	0xffffffff


	//   ....[46]....
        /*0214*/ 	.word	0xffffffff


	//   ....[47]....
        /*0218*/ 	.word	0xffffffff


	//   ....[48]....
        /*021c*/ 	.word	0xffffffff


	//   ....[49]....
        /*0220*/ 	.word	0xffffffff


	//   ....[50]....
        /*0224*/ 	.word	0xffffffff


	//   ....[51]....
        /*0228*/ 	.word	0xffffffff


	//   ....[52]....
        /*022c*/ 	.word	0xffffffff


	//   ....[53]....
        /*0230*/ 	.word	0xffffffff


	//   ....[54]....
        /*0234*/ 	.word	0xffffffff


	//   ....[55]....
        /*0238*/ 	.word	0xffffffff


	//   ....[56]....
        /*023c*/ 	.word	0xffffffff


	//   ....[57]....
        /*0240*/ 	.word	0xffffffff


	//   ....[58]....
        /*0244*/ 	.word	0xffffffff


	//   ....[59]....
        /*0248*/ 	.word	0xffffffff


	//   ....[60]....
        /*024c*/ 	.word	0xffffffff


	//   ....[61]....
        /*0250*/ 	.word	0xffffffff


	//   ....[62]....
        /*0254*/ 	.word	0xffffffff


	//   ....[63]....
        /*0258*/ 	.word	0xffffffff


	//   ....[64]....
        /*025c*/ 	.word	0xffffffff


	//   ....[65]....
        /*0260*/ 	.word	0xffffffff


	//   ....[66]....
        /*0264*/ 	.word	0xffffffff


	//   ....[67]....
        /*0268*/ 	.word	0xffffffff


	//   ....[68]....
        /*026c*/ 	.word	0xffffffff


	//   ....[69]....
        /*0270*/ 	.word	0xffffffff


	//   ....[70]....
        /*0274*/ 	.word	0xffffffff


	//   ....[71]....
        /*0278*/ 	.word	0xffffffff


	//   ....[72]....
        /*027c*/ 	.word	0xffffffff


	//   ....[73]....
        /*0280*/ 	.word	0xffffffff


	//   ....[74]....
        /*0284*/ 	.word	0xffffffff


	//   ....[75]....
        /*0288*/ 	.word	0xffffffff


	//   ....[76]....
        /*028c*/ 	.word	0xffffffff


	//   ....[77]....
        /*0290*/ 	.word	0xffffffff


	//   ....[78]....
        /*0294*/ 	.word	0xffffffff


	//   ....[79]....
        /*0298*/ 	.word	0xffffffff


	//   ....[80]....
        /*029c*/ 	.word	0xffffffff


	//   ....[81]....
        /*02a0*/ 	.word	0xffffffff


	//   ....[82]....
        /*02a4*/ 	.word	0xffffffff


	//   ....[83]....
        /*02a8*/ 	.word	0xffffffff


	//   ....[84]....
        /*02ac*/ 	.word	0xffffffff


	//   ....[85]....
        /*02b0*/ 	.word	0xffffffff


	//   ....[86]....
        /*02b4*/ 	.word	0xffffffff


	//   ....[87]....
        /*02b8*/ 	.word	0xffffffff


	//   ....[88]....
        /*02bc*/ 	.word	0xffffffff


	//   ....[89]....
        /*02c0*/ 	.word	0xffffffff


	//   ....[90]....
        /*02c4*/ 	.word	0xffffffff


	//   ....[91]....
        /*02c8*/ 	.word	0xffffffff


	//   ....[92]....
        /*02cc*/ 	.word	0xffffffff


	//   ....[93]....
        /*02d0*/ 	.word	0xffffffff


	//   ....[94]....
        /*02d4*/ 	.word	0xffffffff


	//   ....[95]....
        /*02d8*/ 	.word	0xffffffff


	//   ....[96]....
        /*02dc*/ 	.word	0xffffffff


	//   ....[97]....
        /*02e0*/ 	.word	0xffffffff


	//   ....[98]....
        /*02e4*/ 	.word	0xffffffff


	//   ....[99]....
        /*02e8*/ 	.word	0xffffffff


	//   ....[100]....
        /*02ec*/ 	.word	0xffffffff


	//   ....[101]....
        /*02f0*/ 	.word	0xffffffff


	//   ....[102]....
        /*02f4*/ 	.word	0xffffffff


	//   ....[103]....
        /*02f8*/ 	.word	0xffffffff


	//   ....[104]....
        /*02fc*/ 	.word	0xffffffff


	//   ....[105]....
        /*0300*/ 	.word	0xffffffff


	//   ....[106]....
        /*0304*/ 	.word	0xffffffff


	//   ....[107]....
        /*0308*/ 	.word	0xffffffff


	//   ....[108]....
        /*030c*/ 	.word	0xffffffff


	//   ....[109]....
        /*0310*/ 	.word	0xffffffff


	//   ....[110]....
        /*0314*/ 	.word	0xffffffff


	//   ....[111]....
        /*0318*/ 	.word	0xffffffff


	//----- nvinfo : EIATTR_COOP_GROUP_INSTR_OFFSETS
	.align		4
.L_27743:
        /*031c*/ 	.byte	0x04, 0x28
        /*031e*/ 	.short	(.L_27745 - .L_27744)


	//   ....[0]....
.L_27744:
        /*0320*/ 	.word	0x000015b0


	//   ....[1]....
        /*0324*/ 	.word	0x00001630


	//   ....[2]....
        /*0328*/ 	.word	0x00001650


	//   ....[3]....
        /*032c*/ 	.word	0x00001680


	//   ....[4]....
        /*0330*/ 	.word	0x000016b0


	//   ....[5]....
        /*0334*/ 	.word	0x00001740


	//   ....[6]....
        /*0338*/ 	.word	0x00001780


	//   ....[7]....
        /*033c*/ 	.word	0x000017d0


	//   ....[8]....
        /*0340*/ 	.word	0x00002620


	//   ....[9]....
        /*0344*/ 	.word	0x00002660


	//   ....[10]....
        /*0348*/ 	.word	0x00002680


	//   ....[11]....
        /*034c*/ 	.word	0x000026a0


	//   ....[12]....
        /*0350*/ 	.word	0x000026c0


	//   ....[13]....
        /*0354*/ 	.word	0x00002710


	//   ....[14]....
        /*0358*/ 	.word	0x00002730


	//   ....[15]....
        /*035c*/ 	.word	0x00002750


	//   ....[16]....
        /*0360*/ 	.word	0x00005470


	//   ....[17]....
        /*0364*/ 	.word	0x000054b0


	//   ....[18]....
        /*0368*/ 	.word	0x000054d0


	//   ....[19]....
        /*036c*/ 	.word	0x000054e0


	//   ....[20]....
        /*0370*/ 	.word	0x000054f0


	//   ....[21]....
        /*0374*/ 	.word	0x00005500


	//   ....[22]....
        /*0378*/ 	.word	0x00005510


	//   ....[23]....
        /*037c*/ 	.word	0x00005530


	//   ....[24]....
        /*0380*/ 	.word	0x00005550


	//   ....[25]....
        /*0384*/ 	.word	0x00005570


	//   ....[26]....
        /*0388*/ 	.word	0x00005590


	//   ....[27]....
        /*038c*/ 	.word	0x000055b0


	//   ....[28]....
        /*0390*/ 	.word	0x000055d0


	//   ....[29]....
        /*0394*/ 	.word	0x000055f0


	//   ....[30]....
        /*0398*/ 	.word	0x00005610


	//   ....[31]....
        /*039c*/ 	.word	0x00005630


	//   ....[32]....
        /*03a0*/ 	.word	0x00005650


	//   ....[33]....
        /*03a4*/ 	.word	0x00005670


	//   ....[34]....
        /*03a8*/ 	.word	0x00005690


	//   ....[35]....
        /*03ac*/ 	.word	0x000056b0


	//   ....[36]....
        /*03b0*/ 	.word	0x000056d0


	//   ....[37]....
        /*03b4*/ 	.word	0x000056f0


	//   ....[38]....
        /*03b8*/ 	.word	0x00005710


	//   ....[39]....
        /*03bc*/ 	.word	0x00005730


	//   ....[40]....
        /*03c0*/ 	.word	0x00005750


	//   ....[41]....
        /*03c4*/ 	.word	0x00005770


	//   ....[42]....
        /*03c8*/ 	.word	0x00005790


	//   ....[43]....
        /*03cc*/ 	.word	0x000057b0


	//   ....[44]....
        /*03d0*/ 	.word	0x000057d0


	//   ....[45]....
        /*03d4*/ 	.word	0x000057f0


	//   ....[46]....
        /*03d8*/ 	.word	0x00005810


	//   ....[47]....
        /*03dc*/ 	.word	0x00005830


	//   ....[48]....
        /*03e0*/ 	.word	0x00005850


	//   ....[49]....
        /*03e4*/ 	.word	0x00005870


	//   ....[50]....
        /*03e8*/ 	.word	0x00005890


	//   ....[51]....
        /*03ec*/ 	.word	0x000058b0


	//   ....[52]....
        /*03f0*/ 	.word	0x000058d0


	//   ....[53]....
        /*03f4*/ 	.word	0x000058f0


	//   ....[54]....
        /*03f8*/ 	.word	0x00005910


	//   ....[55]....
        /*03fc*/ 	.word	0x00005930


	//   ....[56]....
        /*0400*/ 	.word	0x00005950


	//   ....[57]....
        /*0404*/ 	.word	0x00005980


	//   ....[58]....
        /*0408*/ 	.word	0x000059a0


	//   ....[59]....
        /*040c*/ 	.word	0x000059c0


	//   ....[60]....
        /*0410*/ 	.word	0x000059e0


	//   ....[61]....
        /*0414*/ 	.word	0x00005a00


	//   ....[62]....
        /*0418*/ 	.word	0x00005a20


	//   ....[63]....
        /*041c*/ 	.word	0x00005a30


	//   ....[64]....
        /*0420*/ 	.word	0x00005a50


	//   ....[65]....
        /*0424*/ 	.word	0x00005a70


	//   ....[66]....
        /*0428*/ 	.word	0x00005a90


	//   ....[67]....
        /*042c*/ 	.word	0x00005ab0


	//   ....[68]....
        /*0430*/ 	.word	0x00005ad0


	//   ....[69]....
        /*0434*/ 	.word	0x00005af0


	//   ....[70]....
        /*0438*/ 	.word	0x00005b10


	//   ....[71]....
        /*043c*/ 	.word	0x00005b30


	//   ....[72]....
        /*0440*/ 	.word	0x00005b50


	//   ....[73]....
        /*0444*/ 	.word	0x00005b70


	//   ....[74]....
        /*0448*/ 	.word	0x00005b90


	//   ....[75]....
        /*044c*/ 	.word	0x00005bb0


	//   ....[76]....
        /*0450*/ 	.word	0x00005bd0


	//   ....[77]....
        /*0454*/ 	.word	0x00005bf0


	//   ....[78]....
        /*0458*/ 	.word	0x00005c10


	//   ....[79]....
        /*045c*/ 	.word	0x00005c30


	//   ....[80]....
        /*0460*/ 	.word	0x00005c50


	//   ....[81]....
        /*0464*/ 	.word	0x00005c70


	//   ....[82]....
        /*0468*/ 	.word	0x00005c90


	//   ....[83]....
        /*046c*/ 	.word	0x00005cb0


	//   ....[84]....
        /*0470*/ 	.word	0x00005cd0


	//   ....[85]....
        /*0474*/ 	.word	0x00005cf0


	//   ....[86]....
        /*0478*/ 	.word	0x00005d20


	//   ....[87]....
        /*047c*/ 	.word	0x00005d40


	//   ....[88]....
        /*0480*/ 	.word	0x00005d60


	//   ....[89]....
        /*0484*/ 	.word	0x00005d80


	//   ....[90]....
        /*0488*/ 	.word	0x00005da0


	//   ....[91]....
        /*048c*/ 	.word	0x00005dc0


	//   ....[92]....
        /*0490*/ 	.word	0x00005dd0


	//   ....[93]....
        /*0494*/ 	.word	0x00005df0


	//   ....[94]....
        /*0498*/ 	.word	0x00005e10


	//   ....[95]....
        /*049c*/ 	.word	0x00005e30


	//   ....[96]....
        /*04a0*/ 	.word	0x00005e50


	//   ....[97]....
        /*04a4*/ 	.word	0x00005e70


	//   ....[98]....
        /*04a8*/ 	.word	0x00005e90


	//   ....[99]....
        /*04ac*/ 	.word	0x00005eb0


	//   ....[100]....
        /*04b0*/ 	.word	0x00005ed0


	//   ....[101]....
        /*04b4*/ 	.word	0x00005ef0


	//   ....[102]....
        /*04b8*/ 	.word	0x00005f10


	//   ....[103]....
        /*04bc*/ 	.word	0x00005f30


	//   ....[104]....
        /*04c0*/ 	.word	0x00005f50


	//   ....[105]....
        /*04c4*/ 	.word	0x00005f70


	//   ....[106]....
        /*04c8*/ 	.word	0x00005f90


	//   ....[107]....
        /*04cc*/ 	.word	0x00005fb0


	//   ....[108]....
        /*04d0*/ 	.word	0x00005fd0


	//   ....[109]....
        /*04d4*/ 	.word	0x00005ff0


	//   ....[110]....
        /*04d8*/ 	.word	0x00006010


	//   ....[111]....
        /*04dc*/ 	.word	0x00006030


	//----- nvinfo : EIATTR_VRC_CTA_INIT_COUNT
	.align		4
.L_27745:
        /*04e0*/ 	.byte	0x02, 0x4a
	.zero		1
	.zero		1


	//----- nvinfo : EIATTR_EXIT_INSTR_OFFSETS
	.align		4
        /*04e4*/ 	.byte	0x04, 0x1c
        /*04e6*/ 	.short	(.L_27747 - .L_27746)


	//   ....[0]....
.L_27746:
        /*04e8*/ 	.word	0x00006eb0


	//   ....[1]....
        /*04ec*/ 	.word	0x00006f10


	//   ....[2]....
        /*04f0*/ 	.word	0x000071b0


	//----- nvinfo : EIATTR_CRS_STACK_SIZE
	.align		4
.L_27747:
        /*04f4*/ 	.byte	0x04, 0x1e
        /*04f6*/ 	.short	(.L_27749 - .L_27748)
.L_27748:
        /*04f8*/ 	.word	0x00000000


	//----- nvinfo : EIATTR_CBANK_PARAM_SIZE
	.align		4
.L_27749:
        /*04fc*/ 	.byte	0x03, 0x19
        /*04fe*/ 	.short	0x007c


	//----- nvinfo : EIATTR_PARAM_CBANK
	.align		4
        /*0500*/ 	.byte	0x04, 0x0a
        /*0502*/ 	.short	(.L_27751 - .L_27750)
	.align		4
.L_27750:
        /*0504*/ 	.word	index@(.nv.constant0._ZN4vllm25paged_attention_v1_kernelIffLi128ELi32ELi128ELNS_18Fp8KVCacheDataTypeE0ELb0EEEvPT_PKS2_PKT0_S8_ifPKiSA_iPKfiiiSC_SC_iiiii)
        /*0508*/ 	.short	0x0380
        /*050a*/ 	.short	0x007c


	//----- nvinfo : EIATTR_SW_WAR
	.align		4
.L_27751:
        /*050c*/ 	.byte	0x04, 0x36
        /*050e*/ 	.short	(.L_27753 - .L_27752)
.L_27752:
        /*0510*/ 	.word	0x00000008
.L_27753:


//--------------------- .nv.info._ZN4vllm25paged_attention_v1_kernelIffLi120ELi32ELi128ELNS_18Fp8KVCacheDataTypeE0ELb0EEEvPT_PKS2_PKT0_S8_ifPKiSA_iPKfiiiSC_SC_iiiii --------------------------
	.section	.nv.info._ZN4vllm25paged_attention_v1_kernelIffLi120ELi32ELi128ELNS_18Fp8KVCacheDataTypeE0ELb0EEEvPT_PKS2_PKT0_S8_ifPKiSA_iPKfiiiSC_SC_iiiii,"",@"SHT_CUDA_INFO"
	.sectionflags	@""
	.align	4


	//----- nvinfo : EIATTR_CUDA_API_VERSION
	.align		4
        /*0000*/ 	.byte	0x04, 0x37
        /*0002*/ 	.short	(.L_27755 - .L_27754)
.L_27754:
        /*0004*/ 	.word	0x00000082


	//----- nvinfo : EIATTR_KPARAM_INFO
	.align		4
.L_27755:
        /*0008*/ 	.byte	0x04, 0x17
        /*000a*/ 	.short	(.L_27757 - .L_27756)
.L_27756:
        /*000c*/ 	.word	0x00000000
        /*0010*/ 	.short	0x0013
        /*0012*/ 	.short	0x0078
        /*0014*/ 	.byte	0x00, 0xf0, 0x11, 0x00


	//----- nvinfo : EIATTR_KPARAM_INFO
	.align		4
.L_27757:
        /*0018*/ 	.byte	0x04, 0x17
        /*001a*/ 	.short	(.L_27759 - .L_27758)
.L_27758:
        /*001c*/ 	.word	0x00000000
        /*0020*/ 	.short	0x0012
        /*0022*/ 	.short	0x0074
        /*0024*/ 	.byte	0x00, 0xf0, 0x11, 0x00


	//----- nvinfo : EIATTR_KPARAM_INFO
	.align		4
.L_27759:
        /*0028*/ 	.byte	0x04, 0x17
        /*002a*/ 	.short	(.L_27761 - .L_27760)
.L_27760:
        /*002c*/ 	.word	0x00000000
        /*0030*/ 	.short	0x0011
        /*0032*/ 	.short	0x0070
        /*0034*/ 	.byte	0x00, 0xf0, 0x11, 0x00


	//----- nvinfo : EIATTR_KPARAM_INFO
	.align		4
.L_27761:
        /*0038*/ 	.byte	0x04, 0x17
        /*003a*/ 	.short	(.L_27763 - .L_27762)
.L_27762:
        /*003c*/ 	.word	0x00000000
        /*0040*/ 	.short	0x0010
        /*0042*/ 	.short	0x006c
        /*0044*/ 	.byte	0x00, 0xf0, 0x11, 0x00


	//----- nvinfo : EIATTR_KPARAM_INFO
	.align		4
.L_27763:
        /*0048*/ 	.byte	0x04, 0x17
        /*004a*/ 	.short	(.L_27765 - .L_27764)
.L_27764:
        /*004c*/ 	.word	0x00000000
        /*0050*/ 	.short	0x000f
        /*0052*/ 	.short	0x0068
        /*0054*/ 	.byte	0x00, 0xf0, 0x11, 0x00


	//----- nvinfo : EIATTR_KPARAM_INFO
	.align		4
.L_27765:
        /*0058*/ 	.byte	0x04, 0x17
        /*005a*/ 	.short	(.L_27767 - .L_27766)
.L_27766:
        /*005c*/ 	.word	0x00000000
        /*0060*/ 	.short	0x000e
        /*0062*/ 	.short	0x0060
        /*0064*/ 	.byte	0x00, 0xf5, 0x21, 0x00


	//----- nvinfo : EIATTR_KPARAM_INFO
	.align		4
.L_27767:
        /*0068*/ 	.byte	0x04, 0x17
        /*006a*/ 	.short	(.L_27769 - .L_27768)
.L_27768:
        /*006c*/ 	.word	0x00000000
        /*0070*/ 	.short	0x000d
        /*0072*/ 	.short	0x0058
        /*0074*/ 	.byte	0x00, 0xf5, 0x21, 0x00


	//----- nvinfo : EIATTR_KPARAM_INFO
	.align		4
.L_27769:
        /*0078*/ 	.byte	0x04, 0x17
        /*007a*/ 	.short	(.L_27771 - .L_27770)
.L_27770:
        /*007c*/ 	.word	0x00000000
        /*0080*/ 	.short	0x000c
        /*0082*/ 	.short	0x0050
        /*0084*/ 	.byte	0x00, 0xf0, 0x11, 0x00


	//----- nvinfo : EIATTR_KPARAM_INFO
	.align		4
.L_27771:
        /*0088*/ 	.byte	0x04, 0x17
        /*008a*/ 	.short	(.L_27773 - .L_27772)
.L_27772:
        /*008c*/ 	.word	0x00000000
        /*0090*/ 	.short	0x000b
        /*0092*/ 	.short	0x004c
        /*0094*/ 	.byte	0x00, 0xf0, 0x11, 0x00


	//----- nvinfo : EIATTR_KPARAM_INFO
	.align		4
.L_27773:
        /*0098*/ 	.byte	0x04, 0x17
        /*009a*/ 	.short	(.L_27775 - .L_27774)
.L_27774:
        /*009c*/ 	.word	0x00000000
        /*00a0*/ 	.short	0x000a
        /*00a2*/ 	.short	0x0048
        /*00a4*/ 	.byte	0x00, 0xf0, 0x11, 0x00


	//----- nvinfo : EIATTR_KPARAM_INFO
	.align		4
.L_27775:
        /*00a8*/ 	.byte	0x04, 0x17
        /*00aa*/ 	.short	(.L_27777 - .L_27776)
.L_27776:
        /*00ac*/ 	.word	0x00000000
        /*00b0*/ 	.short	0x0009
        /*00b2*/ 	.short	0x0040
        /*00b4*/ 	.byte	0x00, 0xf5, 0x21, 0x00


	//----- nvinfo : EIATTR_KPARAM_INFO
	.align		4
.L_27777:
        /*00b8*/ 	.byte	0x04, 0x17
        /*00ba*/ 	.short	(.L_27779 - .L_27778)
.L_27778:
        /*00bc*/ 	.word	0x00000000
        /*00c0*/ 	.short	0x0008
        /*00c2*/ 	.short	0x0038
        /*00c4*/ 	.byte	0x00, 0xf0, 0x11, 0x00


	//----- nvinfo : EIATTR_KPARAM_INFO
	.align		4
.L_27779:
        /*00c8*/ 	.byte	0x04, 0x17
        /*00ca*/ 	.short	(.L_27781 - .L_27780)
.L_27780:
        /*00cc*/ 	.word	0x00000000
        /*00d0*/ 	.short	0x0007
        /*00d2*/ 	.short	0x0030
        /*00d4*/ 	.byte	0x00, 0xf5, 0x21, 0x00


	//----- nvinfo : EIATTR_KPARAM_INFO
	.align		4
.L_27781:
        /*00d8*/ 	.byte	0x04, 0x17
        /*00da*/ 	.short	(.L_27783 - .L_27782)
.L_27782:
        /*00dc*/ 	.word	0x00000000
        /*00e0*/ 	.short	0x0006
        /*00e2*/ 	.short	0x0028
        /*00e4*/ 	.byte	0x00, 0xf5, 0x21, 0x00


	//----- nvinfo : EIATTR_KPARAM_INFO
	.align		4
.L_27783:
        /*00e8*/ 	.byte	0x04, 0x17
        /*00ea*/ 	.short	(.L_27785 - .L_27784)
.L_27784:
        /*00ec*/ 	.word	0x00000000
        /*00f0*/ 	.short	0x0005
        /*00f2*/ 	.short	0x0024
        /*00f4*/ 	.byte	0x00, 0xf0, 0x11, 0x00


	//----- nvinfo : EIATTR_KPARAM_INFO
	.align		4
.L_27785:
        /*00f8*/ 	.byte	0x04, 0x17
        /*00fa*/ 	.short	(.L_27787 - .L_27786)
.L_27786:
        /*00fc*/ 	.word	0x00000000
        /*0100*/ 	.short	0x0004
        /*0102*/ 	.short	0x0020
        /*0104*/ 	.byte	0x00, 0xf0, 0x11, 0x00


	//----- nvinfo : EIATTR_KPARAM_INFO
	.align		4
.L_27787:
        /*0108*/ 	.byte	0x04, 0x17
        /*010a*/ 	.short	(.L_27789 - .L_27788)
.L_27788:
        /*010c*/ 	.word	0x00000000
        /*0110*/ 	.short	0x0003
        /*0112*/ 	.short	0x0018
        /*0114*/ 	.byte	0x00, 0xf5, 0x21, 0x00


	//----- nvinfo : EIATTR_KPARAM_INFO
	.align		4
.L_27789:
        /*0118*/ 	.byte	0x04, 0x17
        /*011a*/ 	.short	(.L_27791 - .L_27790)
.L_27790:
        /*011c*/ 	.word	0x00000000
        /*0120*/ 	.short	0x0002
        /*0122*/ 	.short	0x0010
        /*0124*/ 	.byte	0x00, 0xf5, 0x21, 0x00


	//----- nvinfo : EIATTR_KPARAM_INFO
	.align		4
.L_27791:
        /*0128*/ 	.byte	0x04, 0x17
        /*012a*/ 	.short	(.L_27793 - .L_27792)
.L_27792:
        /*012c*/ 	.word	0x00000000
        /*0130*/ 	.short	0x0001
        /*0132*/ 	.short	0x0008
        /*0134*/ 	.byte	0x00, 0xf5, 0x21, 0x00


	//----- nvinfo : EIATTR_KPARAM_INFO
	.align		4
.L_27793:
        /*0138*/ 	.byte	0x04, 0x17
        /*013a*/ 	.short	(.L_27795 - .L_27794)
.L_27794:
        /*013c*/ 	.word	0x00000000
        /*0140*/ 	.short	0x0000
        /*0142*/ 	.short	0x0000
        /*0144*/ 	.byte	0x00, 0xf5, 0x21, 0x00


	//----- nvinfo : EIATTR_SPARSE_MMA_MASK
	.align		4
.L_27795:
        /*0148*/ 	.byte	0x03, 0x50
        /*014a*/ 	.short	0x0000


	//----- nvinfo : EIATTR_MAXREG_COUNT
	.align		4
        /*014c*/ 	.byte	0x03, 0x1b
        /*014e*/ 	.short	0x00ff


	//----- nvinfo : EIATTR_NUM_BARRIERS
	.align		4
        /*0150*/ 	.byte	0x02, 0x4c
        /*0152*/ 	.byte	0x01
	.zero		1


	//----- nvinfo : EIATTR_MERCURY_ISA_VERSION
	.align		4
        /*0154*/ 	.byte	0x03, 0x5f
        /*0156*/ 	.short	0x0101


	//----- nvinfo : EIATTR_COOP_GROUP_MASK_REGIDS
	.align		4
        /*0158*/ 	.byte	0x04, 0x29
        /*015a*/ 	.short	(.L_27797 - .L_27796)


	//   ....[0]....
.L_27796:
        /*015c*/ 	.word	0xffffffff


	//   ....[1]....
        /*0160*/ 	.word	0xffffffff


	//   ....[2]....
        /*0164*/ 	.word	0xffffffff


	//   ....[3]....
        /*0168*/ 	.word	0xffffffff


	//   ....[4]....
        /*016c*/ 	.word	0xffffffff


	//   ....[5]....
        /*0170*/ 	.word	0xffffffff


	//   ....[6]....
        /*0174*/ 	.word	0xffffffff


	//   ....[7]....
        /*0178*/ 	.word	0xffffffff


	//   ....[8]....
        /*017c*/ 	.word	0xffffffff


	//   ....[9]....
        /*0180*/ 	.word	0xffffffff


	//   ....[10]....
        /*0184*/ 	.word	0xffffffff


	//   ....[11]....
        /*0188*/ 	.word	0xffffffff


	//   ....[12]....
        /*018c*/ 	.word	0xffffffff


	//   ....[13]....
        /*0190*/ 	.word	0xffffffff


	//   ....[14]....
        /*0194*/ 	.word	0xffffffff


	//   ....[15]....
        /*0198*/ 	.word	0xffffffff


	//   ....[16]....
        /*019c*/ 	.word	0xffffffff


	//   ....[17]....
        /*01a0*/ 	.word	0xffffffff


	//   ....[18]....
        /*01a4*/ 	.word	0xffffffff


	//   ....[19]....
        /*01a8*/ 	.word	0xffffffff


	//   ....[20]....
        /*01ac*/ 	.word	0xffffffff


	//   ....[21]....
        /*01b0*/ 	.word	0xffffffff


	//   ....[22]....
        /*01b4*/ 	.word	0xffffffff


	//   ....[23]....
        /*01b8*/ 	.word	0xffffffff


	//   ....[24]....
        /*01bc*/ 	.word	0xffffffff


	//   ....[25]....
        /*01c0*/ 	.word	0xffffffff


	//   ....[26]....
        /*01c4*/ 	.word	0xffffffff


	//   ....[27]....
        /*01c8*/ 	.word	0xffffffff


	//   ....[28]....
        /*01cc*/ 	.word	0xffffffff


	//   ....[29]....
        /*01d0*/ 	.word	0xffffffff


	//   ....[30]....
        /*01d4*/ 	.word	0xffffffff


	//   ....[31]....
        /*01d8*/ 	.word	0xffffffff


	//   ....[32]....
        /*01dc*/ 	.word	0xffffffff


	//   ....[33]....
        /*01e0*/ 	.word	0xffffffff


	//   ....[34]....
        /*01e4*/ 	.word	0xffffffff


	//   ....[35]....
        /*01e8*/ 	.word	0xffffffff


	//   ....[36]....
        /*01ec*/ 	.word	0xffffffff


	//   ....[37]....
        /*01f0*/ 	.word	0xffffffff


	//   ....[38]....
        /*01f4*/ 	.word	0xffffffff


	//   ....[39]....
        /*01f8*/ 	.word	0xffffffff


	//   ....[40]....
        /*01fc*/ 	.word	0xffffffff


	//   ....[41]....
        /*0200*/ 	.word	0xffffffff


	//   ....[42]....
        /*0204*/ 	.word	0xffffffff


	//   ....[43]....
        /*0208*/ 	.word	0xffffffff


	//   ....[44]....
        /*020c*/ 	.word	0xffffffff


	//   ....[45]....
        /*0210*/ 	.word	0xffffffff


	//   ....[46]....
        /*0214*/ 	.word	0xffffffff


	//   ....[47]....
        /*0218*/ 	.word	0xffffffff


	//   ....[48]....
        /*021c*/ 	.word	0xffffffff


	//   ....[49]....
        /*0220*/ 	.word	0xffffffff


	//   ....[50]....
        /*0224*/ 	.word	0xffffffff


	//   ....[51]....
        /*0228*/ 	.word	0xffffffff


	//   ....[52]....
        /*022c*/ 	.word	0xffffffff


	//   ....[53]....
        /*0230*/ 	.word	0xffffffff


	//   ....[54]....
        /*0234*/ 	.word	0xffffffff


	//   ....[55]....
        /*0238*/ 	.word	0xffffffff


	//   ....[56]....
        /*023c*/ 	.word	0xffffffff


	//   ....[57]....
        /*0240*/ 	.word	0xffffffff


	//   ....[58]....
        /*0244*/ 	.word	0xffffffff


	//   ....[59]....
        /*0248*/ 	.word	0xffffffff


	//   ....[60]....
        /*024c*/ 	.word	0xffffffff


	//   ....[61]....
        /*0250*/ 	.word	0xffffffff


	//   ....[62]....
        /*0254*/ 	.word	0xffffffff


	//   ....[63]....
        /*0258*/ 	.word	0xffffffff


	//   ....[64]....
        /*025c*/ 	.word	0xffffffff


	//   ....[65]....
        /*0260*/ 	.word	0xffffffff


	//   ....[66]....
        /*0264*/ 	.word	0xffffffff


	//   ....[67]....
        /*0268*/ 	.word	0xffffffff


	//   ....[68]....
        /*026c*/ 	.word	0xffffffff


	//   ....[69]....
        /*0270*/ 	.word	0xffffffff


	//   ....[70]....
        /*0274*/ 	.word	0xffffffff


	//   ....[71]....
        /*0278*/ 	.word	0xffffffff


	//   ....[72]....
        /*027c*/ 	.word	0xffffffff


	//   ....[73]....
        /*0280*/ 	.word	0xffffffff


	//   ....[74]....
        /*0284*/ 	.word	0xffffffff


	//   ....[75]....
        /*0288*/ 	.word	0xffffffff


	//   ....[76]....
        /*028c*/ 	.word	0xffffffff


	//   ....[77]....
        /*0290*/ 	.word	0xffffffff


	//   ....[78]....
        /*0294*/ 	.word	0xffffffff


	//   ....[79]....
        /*0298*/ 	.word	0xffffffff


	//   ....[80]....
        /*029c*/ 	.word	0xffffffff


	//   ....[81]....
        /*02a0*/ 	.word	0xffffffff


	//   ....[82]....
        /*02a4*/ 	.word	0xffffffff


	//   ....[83]....
        /*02a8*/ 	.word	0xffffffff


	//   ....[84]....
        /*02ac*/ 	.word	0xffffffff


	//   ....[85]....
        /*02b0*/ 	.word	0xffffffff


	//   ....[86]....
        /*02b4*/ 	.word	0xffffffff


	//   ....[87]....
        /*02b8*/ 	.word	0xffffffff


	//   ....[88]....
        /*02bc*/ 	.word	0xffffffff


	//   ....[89]....
        /*02c0*/ 	.word	0xffffffff


	//   ....[90]....
        /*02c4*/ 	.word	0xffffffff


	//   ....[91]....
        /*02c8*/ 	.word	0xffffffff


	//   ....[92]....
        /*02cc*/ 	.word	0xffffffff


	//   ....[93]....
        /*02d0*/ 	.word	0xffffffff


	//   ....[94]....
        /*02d4*/ 	.word	0xffffffff


	//   ....[95]....
        /*02d8*/ 	.word	0xffffffff


	//   ....[96]....
        /*02dc*/ 	.word	0xffffffff


	//   ....[97]....
        /*02e0*/ 	.word	0xffffffff


	//   ....[98]....
        /*02e4*/ 	.word	0xffffffff


	//   ....[99]....
        /*02e8*/ 	.word	0xffffffff


	//   ....[100]....
        /*02ec*/ 	.word	0xffffffff


	//   ....[101]....
        /*02f0*/ 	.word	0xffffffff


	//   ....[102]....
        /*02f4*/ 	.word	0xffffffff


	//   ....[103]....
        /*02f8*/ 	.word	0xffffffff


	//   ....[104]....
        /*02fc*/ 	.word	0xffffffff


	//   ....[105]....
        /*0300*/ 	.word	0xffffffff


	//----- nvinfo : EIATTR_COOP_GROUP_INSTR_OFFSETS
	.align		4
.L_27797:
        /*0304*/ 	.byte	0x04, 0x28
        /*0306*/ 	.short	(.L_27799 - .L_27798)


	//   ....[0]....
.L_27798:
        /*0308*/ 	.word	0x000014f0


	//   ....[1]....
        /*030c*/ 	.word	0x000015b0


	//   ....[2]....
        /*0310*/ 	.word	0x00001600


	//   ....[3]....
        /*0314*/ 	.word	0x00001630


	//   ....[4]....
        /*0318*/ 	.word	0x00001660


	//   ....[5]....
        /*031c*/ 	.word	0x000016c0


	//   ....[6]....
        /*0320*/ 	.word	0x000016f0


	//   ....[7]....
        /*0324*/ 	.word	0x00001720


	//   ....[8]....
        /*0328*/ 	.word	0x00002560


	//   ....[9]....
        /*032c*/ 	.word	0x000025a0


	//   ....[10]....
        /*0330*/ 	.word	0x000025c0


	//   ....[11]....
        /*0334*/ 	.word	0x000025e0


	//   ....[12]....
        /*0338*/ 	.word	0x00002600


	//   ....[13]....
        /*033c*/ 	.word	0x00002650


	//   ....[14]....
        /*0340*/ 	.word	0x00002670


	//   ....[15]....
        /*0344*/ 	.word	0x00002690


	//   ....[16]....
        /*0348*/ 	.word	0x000051c0


	//   ....[17]....
        /*034c*/ 	.word	0x00005200


	//   ....[18]....
        /*0350*/ 	.word	0x00005240


	//   ....[19]....
        /*0354*/ 	.word	0x00005280


	//   ....[20]....
        /*0358*/ 	.word	0x000052b0


	//   ....[21]....
        /*035c*/ 	.word	0x000052d0


	//   ....[22]....
        /*0360*/ 	.word	0x000052f0


	//   ....[23]....
        /*0364*/ 	.word	0x00005320


	//   ....[24]....
        /*0368*/ 	.word	0x00005340


	//   ....[25]....
        /*036c*/ 	.word	0x00005360


	//   ....[26]....
        /*0370*/ 	.word	0x00005380


	//   ....[27]....
        /*0374*/ 	.word	0x000053a0


	//   ....[28]....
        /*0378*/ 	.word	0x000053b0


	//   ....[29]....
        /*037c*/ 	.word	0x000053d0


	//   ....[30]....
        /*0380*/ 	.word	0x000053f0


	//   ....[31]....
        /*0384*/ 	.word	0x00005410


	//   ....[32]....
        /*0388*/ 	.word	0x00005430


	//   ....[33]....
        /*038c*/ 	.word	0x00005450


	//   ....[34]....
        /*0390*/ 	.word	0x00005470


	//   ....[35]....
        /*0394*/ 	.word	0x00005490


	//   ....[36]....
        /*0398*/ 	.word	0x000054b0


	//   ....[37]....
        /*039c*/ 	.word	0x000054d0


	//   ....[38]....
        /*03a0*/ 	.word	0x000054f0


	//   ....[39]....
        /*03a4*/ 	.word	0x00005510


	//   ....[40]....
        /*03a8*/ 	.word	0x00005530


	//   ....[41]....
        /*03ac*/ 	.word	0x00005550


	//   ....[42]....
        /*03b0*/ 	.word	0x00005570


	//   ....[43]....
        /*03b4*/ 	.word	0x00005590


	//   ....[44]....
        /*03b8*/ 	.word	0x000055b0


	//   ....[45]....
        /*03bc*/ 	.word	0x000055d0


	//   ....[46]....
        /*03c0*/ 	.word	0x000055f0


	//   ....[47]....
        /*03c4*/ 	.word	0x00005610


	//   ....[48]....
        /*03c8*/ 	.word	0x00005630


	//   ....[49]....
        /*03cc*/ 	.word	0x00005650


	//   ....[50]....
        /*03d0*/ 	.word	0x00005680


	//   ....[51]....
        /*03d4*/ 	.word	0x000056a0


	//   ....[52]....
        /*03d8*/ 	.word	0x000056c0


	//   ....[53]....
        /*03dc*/ 	.word	0x000056e0


	//   ....[54]....
        /*03e0*/ 	.word	0x00005700


	//   ....[55]....
        /*03e4*/ 	.word	0x00005720


	//   ....[56]....
        /*03e8*/ 	.word	0x00005740


	//   ....[57]....
        /*03ec*/ 	.word	0x00005760


	//   ....[58]....
        /*03f0*/ 	.word	0x00005780


	//   ....[59]....
        /*03f4*/ 	.word	0x000057a0


	//   ....[60]....
        /*03f8*/ 	.word	0x000057c0


	//   ....[61]....
        /*03fc*/ 	.word	0x000057e0


	//   ....[62]....
        /*0400*/ 	.word	0x00005800


	//   ....[63]....
        /*0404*/ 	.word	0x00005820


	//   ....[64]....
        /*0408*/ 	.word	0x00005840


	//   ....[65]....
        /*040c*/ 	.word	0x00005860


	//   ....[66]....
        /*0410*/ 	.word	0x00005880


	//   ....[67]....
        /*0414*/ 	.word	0x000058a0


	//   ....[68]....
        /*0418*/ 	.word	0x000058c0


	//   ....[69]....
        /*041c*/ 	.word	0x000058e0


	//   ....[70]....
        /*0420*/ 	.word	0x00005900


	//   ....[71]....
        /*0424*/ 	.word	0x00005920


	//   ....[72]....
        /*0428*/ 	.word	0x00005940


	//   ....[73]....
        /*042c*/ 	.word	0x00005960


	//   ....[74]....
        /*0430*/ 	.word	0x00005980


	//   ....[75]....
        /*0434*/ 	.word	0x000059a0


	//   ....[76]....
        /*0438*/ 	.word	0x000059c0


	//   ....[77]....
        /*043c*/ 	.word	0x000059e0


	//   ....[78]....
        /*0440*/ 	.word	0x00005a10


	//   ....[79]....
        /*0444*/ 	.word	0x00005a30


	//   ....[80]....
        /*0448*/ 	.word	0x00005a50


	//   ....[81]....
        /*044c*/ 	.word	0x00005a70


	//   ....[82]....
        /*0450*/ 	.word	0x00005a90


	//   ....[83]....
        /*0454*/ 	.word	0x00005ab0


	//   ....[84]....
        /*0458*/ 	.word	0x00005ac0


	//   ....[85]....
        /*045c*/ 	.word	0x00005ae0


	//   ....[86]....
        /*0460*/ 	.word	0x00005b00


	//   ....[87]....
        /*0464*/ 	.word	0x00005b20


	//   ....[88]....
        /*0468*/ 	.word	0x00005b40


	//   ....[89]....
        /*046c*/ 	.word	0x00005b60


	//   ....[90]....
        /*0470*/ 	.word	0x00005b80


	//   ....[91]....
        /*0474*/ 	.word	0x00005ba0


	//   ....[92]....
        /*0478*/ 	.word	0x00005bc0


	//   ....[93]....
        /*047c*/ 	.word	0x00005be0


	//   ....[94]....
        /*0480*/ 	.word	0x00005c00


	//   ....[95]....
        /*0484*/ 	.word	0x00005c20


	//   ....[96]....
        /*0488*/ 	.word	0x00005c40


	//   ....[97]....
        /*048c*/ 	.word	0x00005c60


	//   ....[98]....
        /*0490*/ 	.word	0x00005c80


	//   ....[99]....
        /*0494*/ 	.word	0x00005ca0


	//   ....[100]....
        /*0498*/ 	.word	0x00005cc0


	//   ....[101]....
        /*049c*/ 	.word	0x00005ce0


	//   ....[102]....
        /*04a0*/ 	.word	0x00005d00


	//   ....[103]....
        /*04a4*/ 	.word	0x00005d20


	//   ....[104]....
        /*04a8*/ 	.word	0x00005d40


	//   ....[105]....
        /*04ac*/ 	.word	0x00005d60


	//----- nvinfo : EIATTR_VRC_CTA_INIT_COUNT
	.align		4
.L_27799:
        /*04b0*/ 	.byte	0x02, 0x4a
	.zero		1
	.zero		1


	//----- nvinfo : EIATTR_EXIT_INSTR_OFFSETS
	.align		4
        /*04b4*/ 	.byte	0x04, 0x1c
        /*04b6*/ 	.short	(.L_27801 - .L_27800)


	//   ....[0]....
.L_27800:
        /*04b8*/ 	.word	0x00006a20


	//   ....[1]....
        /*04bc*/ 	.word	0x00006a80


	//   ....[2]....
        /*04c0*/ 	.word	0x00006d00


	//----- nvinfo : EIATTR_CRS_STACK_SIZE
	.align		4
.L_27801:
        /*04c4*/ 	.byte	0x04, 0x1e
        /*04c6*/ 	.short	(.L_27803 - .L_27802)
.L_27802:
        /*04c8*/ 	.word	0x00000000


	//----- nvinfo : EIATTR_CBANK_PARAM_SIZE
	.align		4
.L_27803:
        /*04cc*/ 	.byte	0x03, 0x19
        /*04ce*/ 	.short	0x007c


	//----- nvinfo : EIATTR_PARAM_CBANK
	.align		4
        /*04d0*/ 	.byte	0x04, 0x0a
        /*04d2*/ 	.short	(.L_27805 - .L_27804)
	.align		4
.L_27804:
        /*04d4*/ 	.word	index@(.nv.constant0._ZN4vllm25paged_attention_v1_kernelIffLi120ELi32ELi128ELNS_18Fp8KVCacheDataTypeE0ELb0EEEvPT_PKS2_PKT0_S8_ifPKiSA_iPKfiiiSC_SC_iiiii)
        /*04d8*/ 	.short	0x0380
        /*04da*/ 	.short	0x007c


	//----- nvinfo : EIATTR_SW_WAR
	.align		4
.L_27805:
        /*04dc*/ 	.byte	0x04, 0x36
        /*04de*/ 	.short	(.L_27807 - .L_27806)
.L_27806:
        /*04e0*/ 	.word	0x00000008
.L_27807:


//--------------------- .nv.info._ZN4vllm25paged_attention_v1_kernelIffLi112ELi32ELi128ELNS_18Fp8KVCacheDataTypeE0ELb0EEEvPT_PKS2_PKT0_S8_ifPKiSA_iPKfiiiSC_SC_iiiii --------------------------
	.section	.nv.info._ZN4vllm25paged_attention_v1_kernelIffLi112ELi32ELi128ELNS_18Fp8KVCacheDataTypeE0ELb0EEEvPT_PKS2_PKT0_S8_ifPKiSA_iPKfiiiSC_SC_iiiii,"",@"SHT_CUDA_INFO"
	.sectionflags	@""
	.align	4


	//----- nvinfo : EIATTR_CUDA_API_VERSION
	.align		4
        /*0000*/ 	.byte	0x04, 0x37
        /*0002*/ 	.short	(.L_27809 - .L_27808)
.L_27808:
        /*0004*/ 	.word	0x00000082


	//----- nvinfo : EIATTR_KPARAM_INFO
	.align		4
.L_27809:
        /*0008*/ 	.byte	0x04, 0x17
        /*000a*/ 	.short	(.L_27811 - .L_27810)
.L_27810:
        /*000c*/ 	.word	0x00000000
        /*0010*/ 	.short	0x0013
        /*0012*/ 	.short	0x0078
        /*0014*/ 	.byte	0x00, 0xf0, 0x11, 0x00


	//----- nvinfo : EIATTR_KPARAM_INFO
	.align		4
.L_27811:
        /*0018*/ 	.byte	0x04, 0x17
        /*001a*/ 	.short	(.L_27813 - .L_27812)
.L_27812:
        /*001c*/ 	.word	0x00000000
        /*0020*/ 	.short	0x0012
        /*0022*/ 	.short	0x0074
        /*0024*/ 	.byte	0x00, 0xf0, 0x11, 0x00


	//----- nvinfo : EIATTR_KPARAM_INFO
	.align		4
.L_27813:
        /*0028*/ 	.byte	0x04, 0x17
        /*002a*/ 	.short	(.L_27815 - .L_27814)
.L_27814:
        /*002c*/ 	.word	0x00000000
        /*0030*/ 	.short	0x0011
        /*0032*/ 	.short	0x0070
        /*0034*/ 	.byte	0x00, 0xf0, 0x11, 0x00


	//----- nvinfo : EIATTR_KPARAM_INFO
	.align		4
.L_27815:
        /*0038*/ 	.byte	0x04, 0x17
        /*003a*/ 	.short	(.L_27817 - .L_27816)
.L_27816:
        /*003c*/ 	.word	0x00000000
        /*0040*/ 	.short	0x0010
        /*0042*/ 	.short	0x006c
        /*0044*/ 	.byte	0x00, 0xf0, 0x11, 0x00


	//----- nvinfo : EIATTR_KPARAM_INFO
	.align		4
.L_27817:
        /*0048*/ 	.byte	0x04, 0x17
        /*004a*/ 	.short	(.L_27819 - .L_27818)
.L_27818:
        /*004c*/ 	.word	0x00000000
        /*0050*/ 	.short	0x000f
        /*0052*/ 	.short	0x0068
        /*0054*/ 	.byte	0x00, 0xf0, 0x11, 0x00


	//----- nvinfo : EIATTR_KPARAM_INFO
	.align		4
.L_27819:
        /*0058*/ 	.byte	0x04, 0x17
        /*005a*/ 	.short	(.L_27821 - .L_27820)
.L_27820:
        /*005c*/ 	.word	0x00000000
        /*0060*/ 	.short	0x000e
        /*0062*/ 	.short	0x0060
        /*0064*/ 	.byte	0x00, 0xf5, 0x21, 0x00


	//----- nvinfo : EIATTR_KPARAM_INFO
	.align		4
.L_27821:
        /*0068*/ 	.byte	0x04, 0x17
        /*006a*/ 	.short	(.L_27823 - .L_27822)
.L_27822:
        /*006c*/ 	.word	0x00000000
        /*0070*/ 	.short	0x000d
        /*0072*/ 	.short	0x0058
        /*0074*/ 	.byte	0x00, 0xf5, 0x21, 0x00


	//----- nvinfo : EIATTR_KPARAM_INFO
	.align		4
.L_27823:
        /*0078*/ 	.byte	0x04, 0x17
        /*007a*/ 	.short	(.L_27825 - .L_27824)
.L_27824:
        /*007c*/ 	.word	0x00000000
        /*0080*/ 	.short	0x000c
        /*0082*/ 	.short	0x0050
        /*0084*/ 	.byte	0x00, 0xf0, 0x11, 0x00


	//----- nvinfo : EIATTR_KPARAM_INFO
	.align		4
.L_27825:
        /*0088*/ 	.byte	0x04, 0x17
        /*008a*/ 	.short	(.L_27827 - .L_27826)
.L_27826:
        /*008c*/ 	.word	0x00000000
        /*0090*/ 	.short	0x000b
        /*0092*/ 	.short	0x004c
        /*0094*/ 	.byte	0x00, 0xf0, 0x11, 0x00


	//----- nvinfo : EIATTR_KPARAM_INFO
	.align		4
.L_27827:
        /*0098*/ 	.byte	0x04, 0x17
        /*009a*/ 	.short	(.L_27829 - .L_27828)
.L_27828:
        /*009c*/ 	.word	0x00000000
        /*00a0*/ 	.short	0x000a
        /*00a2*/ 	.short	0x0048
        /*00a4*/ 	.byte	0x00, 0xf0, 0x11, 0x00


	//----- nvinfo : EIATTR_KPARAM_INFO
	.align		4
.L_27829:
        /*00a8*/ 	.byte	0x04, 0x17
        /*00aa*/ 	.short	(.L_27831 - .L_27830)
.L_27830:
        /*00ac*/ 	.word	0x00000000
        /*00b0*/ 	.short	0x0009
        /*00b2*/ 	.short	0x0040
        /*00b4*/ 	.byte	0x00, 0xf5, 0x21, 0x00


	//----- nvinfo : EIATTR_KPARAM_INFO
	.align		4
.L_27831:
        /*00b8*/ 	.byte	0x04, 0x17
        /*00ba*/ 	.short	(.L_27833 - .L_27832)
.L_27832:
        /*00bc*/ 	.word	0x00000000
        /*00c0*/ 	.short	0x0008
        /*00c2*/ 	.short	0x0038
        /*00c4*/ 	.byte	0x00, 0xf0, 0x11, 0x00


	//----- nvinfo : EIATTR_KPARAM_INFO
	.align		4
.L_27833:
        /*00c8*/ 	.byte	0x04, 0x17
        /*00ca*/ 	.short	(.L_27835 - .L_27834)
.L_27834:
        /*00cc*/ 	.word	0x00000000
        /*00d0*/ 	.short	0x0007
        /*00d2*/ 	.short	0x0030
        /*00d4*/ 	.byte	0x00, 0xf5, 0x21, 0x00


	//----- nvinfo : EIATTR_KPARAM_INFO
	.align		4
.L_27835:
        /*00d8*/ 	.byte	0x04, 0x17
        /*00da*/ 	.short	(.L_27837 - .L_27836)
.L_27836:
        /*00dc*/ 	.word	0x00000000
        /*00e0*/ 	.short	0x0006
        /*00e2*/ 	.short	0x0028
        /*00e4*/ 	.byte	0x00, 0xf5, 0x21, 0x00


	//----- nvinfo : EIATTR_KPARAM_INFO
	.align		4
.L_27837:
        /*00e8*/ 	.byte	0x04, 0x17
        /*00ea*/ 	.short	(.L_27839 - .L_27838)
.L_27838:
        /*00ec*/ 	.word	0x00000000
        /*00f0*/ 	.short	0x0005
        /*00f2*/ 	.short	0x0024
        /*00f4*/ 	.byte	0x00, 0xf0, 0x11, 0x00


	//----- nvinfo : EIATTR_KPARAM_INFO
	.align		4
.L_27839:
        /*00f8*/ 	.byte	0x04, 0x17
        /*00fa*/ 	.short	(.L_27841 - .L_27840)
.L_27840:
        /*00fc*/ 	.word	0x00000000
        /*0100*/ 	.short	0x0004
        /*0102*/ 	.short	0x0020
        /*0104*/ 	.byte	0x00, 0xf0, 0x11, 0x00


	//----- nvinfo : EIATTR_KPARAM_INFO
	.align		4
.L_27841:
        /*0108*/ 	.byte	0x04, 0x17
        /*010a*/ 	.short	(.L_27843 - .L_27842)
.L_27842:
        /*010c*/ 	.word	0x00000000
        /*0110*/ 	.short	0x0003
        /*0112*/ 	.short	0x0018
        /*0114*/ 	.byte	0x00, 0xf5, 0x21, 0x00


	//----- nvinfo : EIATTR_KPARAM_INFO
	.align		4
.L_27843:
        /*0118*/ 	.byte	0x04, 0x17
        /*011a*/ 	.short	(.L_27845 - .L_27844)
.L_27844:
        /*011c*/ 	.word	0x00000000
        /*0120*/ 	.short	0x0002
        /*0122*/ 	.short	0x0010
        /*0124*/ 	.byte	0x00, 0xf5, 0x21, 0x00


	//----- nvinfo : EIATTR_KPARAM_INFO
	.align		4
.L_27845:
        /*0128*/ 	.byte	0x04, 0x17
        /*012a*/ 	.short	(.L_27847 - .L_27846)
.L_27846:
        /*012c*/ 	.word	0x00000000
        /*0130*/ 	.short	0x0001
        /*0132*/ 	.short	0x0008
        /*0134*/ 	.byte	0x00, 0xf5, 0x21, 0x00


	//----- nvinfo : EIATTR_KPARAM_INFO
	.align		4
.L_27847:
        /*0138*/ 	.byte	0x04, 0x17
        /*013a*/ 	.short	(.L_27849 - .L_27848)
.L_27848:
        /*013c*/ 	.word	0x00000000
        /*0140*/ 	.short	0x0000
        /*0142*/ 	.short	0x0000
        /*0144*/ 	.byte	0x00, 0xf5, 0x21, 0x00


	//----- nvinfo : EIATTR_SPARSE_MMA_MASK
	.align		4
.L_27849:
        /*0148*/ 	.byte	0x03, 0x50
        /*014a*/ 	.short	0x0000


	//----- nvinfo : EIATTR_MAXREG_COUNT
	.align		4
        /*014c*/ 	.byte	0x03, 0x1b
        /*014e*/ 	.short	0x00ff


	//----- nvinfo : EIATTR_NUM_BARRIERS
	.align		4
        /*0150*/ 	.byte	0x02, 0x4c
        /*0152*/ 	.byte	0x01
	.zero		1


	//----- nvinfo : EIATTR_MERCURY_ISA_VERSION
	.align		4
        /*0154*/ 	.byte	0x03, 0x5f
        /*0156*/ 	.short	0x0101


	//----- nvinfo : EIATTR_COOP_GROUP_MASK_REGIDS
	.align		4
        /*0158*/ 	.byte	0x04, 0x29
        /*015a*/ 	.short	(.L_27851 - .L_27850)


	//   ....[0]....
.L_27850:
        /*015c*/ 	.word	0xffffffff


	//   ....[1]....
        /*0160*/ 	.word	0xffffffff


	//   ....[2]....
        /*0164*/ 	.word	0xffffffff


	//   ....[3]....
        /*0168*/ 	.word	0xffffffff


	//   ....[4]....
        /*016c*/ 	.word	0xffffffff


	//   ....[5]....
        /*0170*/ 	.word	0xffffffff


	//   ....[6]....
        /*0174*/ 	.word	0xffffffff


	//   ....[7]....
        /*0178*/ 	.word	0xffffffff


	//   ....[8]....
        /*017c*/ 	.word	0xffffffff


	//   ....[9]....
        /*0180*/ 	.word	0xffffffff


	//   ....[10]....
        /*0184*/ 	.word	0xffffffff


	//   ....[11]....
        /*0188*/ 	.word	0xffffffff


	//   ....[12]....
        /*018c*/ 	.word	0xffffffff


	//   ....[13]....
        /*0190*/ 	.word	0xffffffff


	//   ....[14]....
        /*0194*/ 	.word	0xffffffff


	//   ....[15]....
        /*0198*/ 	.word	0xffffffff


	//   ....[16]....
        /*019c*/ 	.word	0xffffffff


	//   ....[17]....
        /*01a0*/ 	.word	0xffffffff


	//   ....[18]....
        /*01a4*/ 	.word	0xffffffff


	//   ....[19]....
        /*01a8*/ 	.word	0xffffffff


	//   ....[20]....
        /*01ac*/ 	.word	0xffffffff


	//   ....[21]....
        /*01b0*/ 	.word	0xffffffff


	//   ....[22]....
        /*01b4*/ 	.word	0xffffffff


	//   ....[23]....
        /*01b8*/ 	.word	0xffffffff


	//   ....[24]....
        /*01bc*/ 	.word	0xffffffff


	//   ....[25]....
        /*01c0*/ 	.word	0xffffffff


	//   ....[26]....
        /*01c4*/ 	.word	0xffffffff


	//   ....[27]....
        /*01c8*/ 	.word	0xffffffff


	//   ....[28]....
        /*01cc*/ 	.word	0xffffffff


	//   ....[29]....
        /*01d0*/ 	.word	0xffffffff


	//   ....[30]....
        /*01d4*/ 	.word	0xffffffff


	//   ....[31]....
        /*01d8*/ 	.word	0xffffffff


	//   ....[32]....
        /*01dc*/ 	.word	0xffffffff


	//   ....[33]....
        /*01e0*/ 	.word	0xffffffff


	//   ....[34]....
        /*01e4*/ 	.word	0xffffffff


	//   ....[35]....
        /*01e8*/ 	.word	0xffffffff


	//   ....[36]....
        /*01ec*/ 	.word	0xffffffff


	//   ....[37]....
        /*01f0*/ 	.word	0xffffffff


	//   ....[38]....
        /*01f4*/ 	.word	0xffffffff


	//   ....[39]....
        /*01f8*/ 	.word	0xffffffff


	//   ....[40]....
        /*01fc*/ 	.word	0xffffffff


	//   ....[41]....
        /*0200*/ 	.word	0xffffffff


	//   ....[42]....
        /*0204*/ 	.word	0xffffffff


	//   ....[43]....
        /*0208*/ 	.word	0xffffffff


	//   ....[44]....
        /*020c*/ 	.word	0xffffffff


	//   ....[45]....
        /*0210*/ 	.word	0xffffffff


	//   ....[46]....
        /*0214*/ 	.word	0xffffffff


	//   ....[47]....
        /*0218*/ 	.word	0xffffffff


	//   ....[48]....
        /*021c*/ 	.word	0xffffffff


	//   ....[49]....
        /*0220*/ 	.word	0xffffffff


	//   ....[50]....
        /*0224*/ 	.word	0xffffffff


	//   ....[51]....
        /*0228*/ 	.word	0xffffffff


	//   ....[52]....
        /*022c*/ 	.word	0xffffffff


	//   ....[53]....
        /*0230*/ 	.word	0xffffffff


	//   ....[54]....
        /*0234*/ 	.word	0xffffffff


	//   ....[55]....
        /*0238*/ 	.word	0xffffffff


	//   ....[56]....
        /*023c*/ 	.word	0xffffffff


	//   ....[57]....
        /*0240*/ 	.word	0xffffffff


	//   ....[58]....
        /*0244*/ 	.word	0xffffffff


	//   ....[59]....
        /*0248*/ 	.word	0xffffffff


	//   ....[60]....
        /*024c*/ 	.word	0xffffffff


	//   ....[61]....
        /*0250*/ 	.word	0xffffffff


	//   ....[62]....
        /*0254*/ 	.word	0xffffffff


	//   ....[63]....
        /*0258*/ 	.word	0xffffffff


	//   ....[64]....
        /*025c*/ 	.word	0xffffffff


	//   ....[65]....
        /*0260*/ 	.word	0xffffffff


	//   ....[66]....
        /*0264*/ 	.word	0xffffffff


	//   ....[67]....
        /*0268*/ 	.word	0xffffffff


	//   ....[68]....
        /*026c*/ 	.word	0xffffffff


	//   ....[69]....
        /*0270*/ 	.word	0xffffffff


	//   ....[70]....
        /*0274*/ 	.word	0xffffffff


	//   ....[71]....
        /*0278*/ 	.word	0xffffffff


	//   ....[72]....
        /*027c*/ 	.word	0xffffffff


	//   ....[73]....
        /*0280*/ 	.word	0xffffffff


	//   ....[74]....
        /*0284*/ 	.word	0xffffffff


	//   ....[75]....
        /*0288*/ 	.word	0xffffffff


	//   ....[76]....
        /*028c*/ 	.word	0xffffffff


	//   ....[77]....
        /*0290*/ 	.word	0xffffffff


	//   ....[78]....
        /*0294*/ 	.word	0xffffffff


	//   ....[79]....
        /*0298*/ 	.word	0xffffffff


	//   ....[80]....
        /*029c*/ 	.word	0xffffffff


	//   ....[81]....
        /*02a0*/ 	.word	0xffffffff


	//   ....[82]....
        /*02a4*/ 	.word	0xffffffff


	//   ....[83]....
        /*02a8*/ 	.word	0xffffffff


	//   ....[84]....
        /*02ac*/ 	.word	0xffffffff


	//   ....[85]....
        /*02b0*/ 	.word	0xffffffff


	//   ....[86]....
        /*02b4*/ 	.word	0xffffffff


	//   ....[87]....
        /*02b8*/ 	.word	0xffffffff


	//   ....[88]....
        /*02bc*/ 	.word	0xffffffff


	//   ....[89]....
        /*02c0*/ 	.word	0xffffffff


	//   ....[90]....
        /*02c4*/ 	.word	0xffffffff


	//   ....[91]....
        /*02c8*/ 	.word	0xffffffff


	//   ....[92]....
        /*02cc*/ 	.word	0xffffffff


	//   ....[93]....
        /*02d0*/ 	.word	0xffffffff


	//   ....[94]....
        /*02d4*/ 	.word	0xffffffff


	//   ....[95]....
        /*02d8*/ 	.word	0xffffffff


	//   ....[96]....
        /*02dc*/ 	.word	0xffffffff


	//   ....[97]....
        /*02e0*/ 	.word	0xffffffff


	//   ....[98]....
        /*02e4*/ 	.word	0xffffffff


	//   ....[99]....
        /*02e8*/ 	.word	0xffffffff


	//----- nvinfo : EIATTR_COOP_GROUP_INSTR_OFFSETS
	.align		4
.L_27851:
        /*02ec*/ 	.byte	0x04, 0x28
        /*02ee*/ 	.short	(.L_27853 - .L_27852)


	//   ....[0]....
.L_27852:
        /*02f0*/ 	.word	0x000013f0


	//   ....[1]....
        /*02f4*/ 	.word	0x00001480


	//   ....[2]....
        /*02f8*/ 	.word	0x000014a0


	//   ....[3]....
        /*02fc*/ 	.word	0x000014d0


	//   ....[4]....
        /*0300*/ 	.word	0x00001510


	//   ....[5]....
        /*0304*/ 	.word	0x00001560


	//   ....[6]....
        /*0308*/ 	.word	0x00001580


	//   ....[7]....
        /*030c*/ 	.word	0x000015c0


	//   ....[8]....
        /*0310*/ 	.word	0x00002410


	//   ....[9]....
        /*0314*/ 	.word	0x00002440


	//   ....[10]....
        /*0318*/ 	.word	0x00002460


	//   ....[11]....
        /*031c*/ 	.word	0x00002480


	//   ....[12]....
        /*0320*/ 	.word	0x000024a0


	//   ....[13]....
        /*0324*/ 	.word	0x000024f0


	//   ....[14]....
        /*0328*/ 	.word	0x00002510


	//   ....[15]....
        /*032c*/ 	.word	0x00002530


	//   ....[16]....
        /*0330*/ 	.word	0x00004d90


	//   ....[17]....
        /*0334*/ 	.word	0x00004dd0


	//   ....[18]....
        /*0338*/ 	.word	0x00004e10


	//   ....[19]....
        /*033c*/ 	.word	0x00004e50


	//   ....[20]....
        /*0340*/ 	.word	0x00004e90


	//   ....[21]....
        /*0344*/ 	.word	0x00004ed0


	//   ....[22]....
        /*0348*/ 	.word	0x00004ef0


	//   ....[23]....
        /*034c*/ 	.word	0x00004f20


	//   ....[24]....
        /*0350*/ 	.word	0x00004f40


	//   ....[25]....
        /*0354*/ 	.word	0x00004f60


	//   ....[26]....
        /*0358*/ 	.word	0x00004f80


	//   ....[27]....
        /*035c*/ 	.word	0x00004fa0


	//   ....[28]....
        /*0360*/ 	.word	0x00004fb0


	//   ....[29]....
        /*0364*/ 	.word	0x00004fd0


	//   ....[30]....
        /*0368*/ 	.word	0x00004ff0


	//   ....[31]....
        /*036c*/ 	.word	0x00005010


	//   ....[32]....
        /*0370*/ 	.word	0x00005030


	//   ....[33]....
        /*0374*/ 	.word	0x00005050


	//   ....[34]....
        /*0378*/ 	.word	0x00005070


	//   ....[35]....
        /*037c*/ 	.word	0x00005090


	//   ....[36]....
        /*0380*/ 	.word	0x000050b0


	//   ....[37]....
        /*0384*/ 	.word	0x000050d0


	//   ....[38]....
        /*0388*/ 	.word	0x000050f0


	//   ....[39]....
        /*038c*/ 	.word	0x00005110


	//   ....[40]....
        /*0390*/ 	.word	0x00005130


	//   ....[41]....
        /*0394*/ 	.word	0x00005150


	//   ....[42]....
        /*0398*/ 	.word	0x00005170


	//   ....[43]....
        /*039c*/ 	.word	0x00005190


	//   ....[44]....
        /*03a0*/ 	.word	0x000051b0


	//   ....[45]....
        /*03a4*/ 	.word	0x000051d0


	//   ....[46]....
        /*03a8*/ 	.word	0x000051f0


	//   ....[47]....
        /*03ac*/ 	.word	0x00005210


	//   ....[48]....
        /*03b0*/ 	.word	0x00005230


	//   ....[49]....
        /*03b4*/ 	.word	0x00005250


	//   ....[50]....
        /*03b8*/ 	.word	0x00005270


	//   ....[51]....
        /*03bc*/ 	.word	0x00005290


	//   ....[52]....
        /*03c0*/ 	.word	0x000052c0


	//   ....[53]....
        /*03c4*/ 	.word	0x000052e0


	//   ....[54]....
        /*03c8*/ 	.word	0x00005300


	//   ....[55]....
        /*03cc*/ 	.word	0x00005320


	//   ....[56]....
        /*03d0*/ 	.word	0x00005340


	//   ....[57]....
        /*03d4*/ 	.word	0x00005360


	//   ....[58]....
        /*03d8*/ 	.word	0x00005370


	//   ....[59]....
        /*03dc*/ 	.word	0x00005390


	//   ....[60]....
        /*03e0*/ 	.word	0x000053b0


	//   ....[61]....
        /*03e4*/ 	.word	0x000053d0


	//   ....[62]....
        /*03e8*/ 	.word	0x000053f0


	//   ....[63]....
        /*03ec*/ 	.word	0x00005410


	//   ....[64]....
        /*03f0*/ 	.word	0x00005430


	//   ....[65]....
        /*03f4*/ 	.word	0x00005450


	//   ....[66]....
        /*03f8*/ 	.word	0x00005470


	//   ....[67]....
        /*03fc*/ 	.word	0x00005490


	//   ....[68]....
        /*0400*/ 	.word	0x000054b0


	//   ....[69]....
        /*0404*/ 	.word	0x000054d0


	//   ....[70]....
        /*0408*/ 	.word	0x000054f0


	//   ....[71]....
        /*040c*/ 	.word	0x00005510


	//   ....[72]....
        /*0410*/ 	.word	0x00005530


	//   ....[73]....
        /*0414*/ 	.word	0x00005550


	//   ....[74]....
        /*0418*/ 	.word	0x00005580


	//   ....[75]....
        /*041c*/ 	.word	0x000055a0


	//   ....[76]....
        /*0420*/ 	.word	0x000055c0


	//   ....[77]....
        /*0424*/ 	.word	0x000055e0


	//   ....[78]....
        /*0428*/ 	.word	0x00005600


	//   ....[79]....
        /*042c*/ 	.word	0x00005620


	//   ....[80]....
        /*0430*/ 	.word	0x00005630


	//   ....[81]....
        /*0434*/ 	.word	0x00005650


	//   ....[82]....
        /*0438*/ 	.word	0x00005670


	//   ....[83]....
        /*043c*/ 	.word	0x00005690


	//   ....[84]....
        /*0440*/ 	.word	0x000056b0


	//   ....[85]....
        /*0444*/ 	.word	0x000056d0


	//   ....[86]....
        /*0448*/ 	.word	0x00005700


	//   ....[87]....
        /*044c*/ 	.word	0x00005720


	//   ....[88]....
        /*0450*/ 	.word	0x00005740


	//   ....[89]....
        /*0454*/ 	.word	0x00005760


	//   ....[90]....
        /*0458*/ 	.word	0x00005780


	//   ....[91]....
        /*045c*/ 	.word	0x000057a0


	//   ....[92]....
        /*0460*/ 	.word	0x000057c0


	//   ....[93]....
        /*0464*/ 	.word	0x000057e0


	//   ....[94]....
        /*0468*/ 	.word	0x00005800


	//   ....[95]....
        /*046c*/ 	.word	0x00005820


	//   ....[96]....
        /*0470*/ 	.word	0x00005840


	//   ....[97]....
        /*0474*/ 	.word	0x00005860


	//   ....[98]....
        /*0478*/ 	.word	0x00005880


	//   ....[99]....
        /*047c*/ 	.word	0x000058a0


	//----- nvinfo : EIATTR_VRC_CTA_INIT_COUNT
	.align		4
.L_27853:
        /*0480*/ 	.byte	0x02, 0x4a
	.zero		1
	.zero		1


	//----- nvinfo : EIATTR_EXIT_INSTR_OFFSETS
	.align		4
        /*0484*/ 	.byte	0x04, 0x1c
        /*0486*/ 	.short	(.L_27855 - .L_27854)


	//   ....[0]....
.L_27854:
        /*0488*/ 	.word	0x000064a0


	//   ....[1]....
        /*048c*/ 	.word	0x000064e0


	//   ....[2]....
        /*0490*/ 	.word	0x00006740


	//----- nvinfo : EIATTR_CRS_STACK_SIZE
	.align		4
.L_27855:
        /*0494*/ 	.byte	0x04, 0x1e
        /*0496*/ 	.short	(.L_27857 - .L_27856)
.L_27856:
        /*0498*/ 	.word	0x00000000


	//----- nvinfo : EIATTR_CBANK_PARAM_SIZE
	.align		4
.L_27857:
        /*049c*/ 	.byte	0x03, 0x19
        /*049e*/ 	.short	0x007c


	//----- nvinfo : EIATTR_PARAM_CBANK
	.align		4
        /*04a0*/ 	.byte	0x04, 0x0a
        /*04a2*/ 	.short	(.L_27859 - .L_27858)
	.align		4
.L_27858:
        /*04a4*/ 	.word	index@(.nv.constant0._ZN4vllm25paged_attention_v1_kernelIffLi112ELi32ELi128ELNS_18Fp8KVCacheDataTypeE0ELb0EEEvPT_PKS2_PKT0_S8_ifPKiSA_iPKfiiiSC_SC_iiiii)
        /*04a8*/ 	.short	0x0380
        /*04aa*/ 	.short	0x007c


	//----- nvinfo : EIATTR_SW_WAR
	.align		4
.L_27859:
        /*04ac*/ 	.byte	0x04, 0x36
        /*04ae*/ 	.short	(.L_27861 - .L_27860)
.L_27860:
        /*04b0*/ 	.word	0x00000008
.L_27861:


//--------------------- .nv.info._ZN4vllm25paged_attention_v1_kernelIffLi96ELi32ELi128ELNS_18Fp8KVCacheDataTypeE0ELb0EEEvPT_PKS2_PKT0_S8_ifPKiSA_iPKfiiiSC_SC_iiiii --------------------------
	.section	.nv.info._ZN4vllm25paged_attention_v1_kernelIffLi96ELi32ELi128ELNS_18Fp8KVCacheDataTypeE0ELb0EEEvPT_PKS2_PKT0_S8_ifPKiSA_iPKfiiiSC_SC_iiiii,"",@"SHT_CUDA_INFO"
	.sectionflags	@""
	.align	4


	//----- nvinfo : EIATTR_CUDA_API_VERSION
	.align		4
        /*0000*/ 	.byte	0x04, 0x37
        /*0002*/ 	.short	(.L_27863 - .L_27862)
.L_27862:
        /*0004*/ 	.word	0x00000082


	//----- nvinfo : EIATTR_KPARAM_INFO
	.align		4
.L_27863:
        /*0008*/ 	.byte	0x04, 0x17
        /*000a*/ 	.short	(.L_27865 - .L_27864)
.L_27864:
        /*000c*/ 	.word	0x00000000
        /*0010*/ 	.short	0x0013
        /*0012*/ 	.short	0x0078
        /*0014*/ 	.byte	0x00, 0xf0, 0x11, 0x00


	//----- nvinfo : EIATTR_KPARAM_INFO
	.align		4
.L_27865:
        /*0018*/ 	.byte	0x04, 0x17
        /*001a*/ 	.short	(.L_27867 - .L_27866)
.L_27866:
        /*001c*/ 	.word	0x00000000
        /*0020*/ 	.short	0x0012
        /*0022*/ 	.short	0x0074
        /*0024*/ 	.byte	0x00, 0xf0, 0x11, 0x00


	//----- nvinfo : EIATTR_KPARAM_INFO
	.align		4
.L_27867:
        /*0028*/ 	.byte	0x04, 0x17
        /*002a*/ 	.short	(.L_27869 - .L_27868)
.L_27868:
        /*002c*/ 	.word	0x00000000
        /*0030*/ 	.short	0x0011
        /*0032*/ 	.short	0x0070
        /*0034*/ 	.byte	0x00, 0xf0, 0x11, 0x00


	//----- nvinfo : EIATTR_KPARAM_INFO
	.align		4
.L_27869:
        /*0038*/ 	.byte	0x04, 0x17
        /*003a*/ 	.short	(.L_27871 - .L_27870)
.L_27870:
        /*003c*/ 	.word	0x00000000
        /*0040*/ 	.short	0x0010
        /*0042*/ 	.short	0x006c
        /*0044*/ 	.byte	0x00, 0xf0, 0x11, 0x00


	//----- nvinfo : EIATTR_KPARAM_INFO
	.align		4
.L_27871:
        /*0048*/ 	.byte	0x04, 0x17
        /*004a*/ 	.short	(.L_27873 - .L_27872)
.L_27872:
        /*004c*/ 	.word	0x00000000
        /*0050*/ 	.short	0x000f
        /*0052*/ 	.short	0x0068
        /*0054*/ 	.byte	0x00, 0xf0, 0x11, 0x00


	//----- nvinfo : EIATTR_KPARAM_INFO
	.align		4
.L_27873:
        /*0058*/ 	.byte	0x04, 0x17
        /*005a*/ 	.short	(.L_27875 - .L_27874)
.L_27874:
        /*005c*/ 	.word	0x00000000
        /*0060*/ 	.short	0x000e
        /*0062*/ 	.short	0x0060
        /*0064*/ 	.byte	0x00, 0xf5, 0x21, 0x00


	//----- nvinfo : EIATTR_KPARAM_INFO
	.align		4
.L_27875:
        /*0068*/ 	.byte	0x04, 0x17
        /*006a*/ 	.short	(.L_27877 - .L_27876)
.L_27876:
        /*006c*/ 	.word	0x00000000
        /*0070*/ 	.short	0x000d
        /*0072*/ 	.short	0x0058
        /*0074*/ 	.byte	0x00, 0xf5, 0x21, 0x00


	//----- nvinfo : EIATTR_KPARAM_INFO
	.align		4
.L_27877:
        /*0078*/ 	.byte	0x04, 0x17
        /*007a*/ 	.short	(.L_27879 - .L_27878)
.L_27878:
        /*007c*/ 	.word	0x00000000
        /*0080*/ 	.short	0x000c
        /*0082*/ 	.short	0x0050
        /*0084*/ 	.byte	0x00, 0xf0, 0x11, 0x00


	//----- nvinfo : EIATTR_KPARAM_INFO
	.align		4
.L_27879:
        /*0088*/ 	.byte	0x04, 0x17
        /*008a*/ 	.short	(.L_27881 - .L_27880)
.L_27880:
        /*008c*/ 	.word	0x00000000
        /*0090*/ 	.short	0x000b
        /*0092*/ 	.short	0x004c
        /*0094*/ 	.byte	0x00, 0xf0, 0x11, 0x00


	//----- nvinfo : EIATTR_KPARAM_INFO
	.align		4
.L_27881:
        /*0098*/ 	.byte	0x04, 0x17
        /*009a*/ 	.short	(.L_27883 - .L_27882)
.L_27882:
        /*009c*/ 	.word	0x00000000
        /*00a0*/ 	.short	0x000a
        /*00a2*/ 	.short	0x0048
        /*00a4*/ 	.byte	0x00, 0xf0, 0x11, 0x00


	//----- nvinfo : EIATTR_KPARAM_INFO
	.align		4
.L_27883:
        /*00a8*/ 	.byte	0x04, 0x17
        /*00aa*/ 	.short	(.L_27885 - .L_27884)
.L_27884:
        /*00ac*/ 	.word	0x00000000
        /*00b0*/ 	.short	0x0009
        /*00b2*/ 	.short	0x0040
        /*00b4*/ 	.byte	0x00, 0xf5, 0x21, 0x00


	//----- nvinfo : EIATTR_KPARAM_INFO
	.align		4
.L_27885:
        /*00b8*/ 	.byte	0x04, 0x17
        /*00ba*/ 	.short	(.L_27887 - .L_27886)
.L_27886:
        /*00bc*/ 	.word	0x00000000
        /*00c0*/ 	.short	0x0008
        /*00c2*/ 	.short	0x0038
        /*00c4*/ 	.byte	0x00, 0xf0, 0x11, 0x00


	//----- nvinfo : EIATTR_KPARAM_INFO
	.align		4
.L_27887:
        /*00c8*/ 	.byte	0x04, 0x17
        /*00ca*/ 	.short	(.L_27889 - .L_27888)
.L_27888:
        /*00cc*/ 	.word	0x00000000
        /*00d0*/ 	.short	0x0007
        /*00d2*/ 	.short	0x0030
        /*00d4*/ 	.byte	0x00, 0xf5, 0x21, 0x00


	//----- nvinfo : EIATTR_KPARAM_INFO
	.align		4
.L_27889:
        /*00d8*/ 	.byte	0x04, 0x17
        /*00da*/ 	.short	(.L_27891 - .L_27890)
.L_27890:
        /*00dc*/ 	.word	0x00000000
        /*00e0*/ 	.short	0x0006
        /*00e2*/ 	.short	0x0028
        /*00e4*/ 	.byte	0x00, 0xf5, 0x21, 0x00


	//----- nvinfo : EIATTR_KPARAM_INFO
	.align		4
.L_27891:
        /*00e8*/ 	.byte	0x04, 0x17
        /*00ea*/ 	.short	(.L_27893 - .L_27892)
.L_27892:
        /*00ec*/ 	.word	0x00000000
        /*00f0*/ 	.short	0x0005
        /*00f2*/ 	.short	0x0024
        /*00f4*/ 	.byte	0x00, 0xf0, 0x11, 0x00


	//----- nvinfo : EIATTR_KPARAM_INFO
	.align		4
.L_27893:
        /*00f8*/ 	.byte	0x04, 0x17
        /*00fa*/ 	.short	(.L_27895 - .L_27894)
.L_27894:
        /*00fc*/ 	.word	0x00000000
        /*0100*/ 	.short	0x0004
        /*0102*/ 	.short	0x0020
        /*0104*/ 	.byte	0x00, 0xf0, 0x11, 0x00


	//----- nvinfo : EIATTR_KPARAM_INFO
	.align		4
.L_27895:
        /*0108*/ 	.byte	0x04, 0x17
        /*010a*/ 	.short	(.L_27897 - .L_27896)
.L_27896:
        /*010c*/ 	.word	0x00000000
        /*0110*/ 	.short	0x0003
        /*0112*/ 	.short	0x0018
        /*0114*/ 	.byte	0x00, 0xf5, 0x21, 0x00


	//----- nvinfo : EIATTR_KPARAM_INFO
	.align		4
.L_27897:
        /*0118*/ 	.byte	0x04, 0x17
        /*011a*/ 	.short	(.L_27899 - .L_27898)
.L_27898:
        /*011c*/ 	.word	0x00000000
        /*0120*/ 	.short	0x0002
        /*0122*/ 	.short	0x0010
        /*0124*/ 	.byte	0x00, 0xf5, 0x21, 0x00


	//----- nvinfo : EIATTR_KPARAM_INFO
	.align		4
.L_27899:
        /*0128*/ 	.byte	0x04, 0x17
        /*012a*/ 	.short	(.L_27901 - .L_27900)
.L_27900:
        /*012c*/ 	.word	0x00000000
        /*0130*/ 	.short	0x0001
        /*0132*/ 	.short	0x0008
        /*0134*/ 	.byte	0x00, 0xf5, 0x21, 0x00


	//----- nvinfo : EIATTR_KPARAM_INFO
	.align		4
.L_27901:
        /*0138*/ 	.byte	0x04, 0x17
        /*013a*/ 	.short	(.L_27903 - .L_27902)
.L_27902:
        /*013c*/ 	.word	0x00000000
        /*0140*/ 	.short	0x0000
        /*0142*/ 	.short	0x0000
        /*0144*/ 	.byte	0x00, 0xf5, 0x21, 0x00


	//----- nvinfo : EIATTR_SPARSE_MMA_MASK
	.align		4
.L_27903:
        /*0148*/ 	.byte	0x03, 0x50
        /*014a*/ 	.short	0x0000


	//----- nvinfo : EIATTR_MAXREG_COUNT
	.align		4
        /*014c*/ 	.byte	0x03, 0x1b
        /*014e*/ 	.short	0x00ff


	//----- nvinfo : EIATTR_NUM_BARRIERS
	.align		4
        /*0150*/ 	.byte	0x02, 0x4c
        /*0152*/ 	.byte	0x01
	.zero		1


	//----- nvinfo : EIATTR_MERCURY_ISA_VERSION
	.align		4
        /*0154*/ 	.byte	0x03, 0x5f
        /*0156*/ 	.short	0x0101


	//----- nvinfo : EIATTR_COOP_GROUP_MASK_REGIDS
	.align		4
        /*0158*/ 	.byte	0x04, 0x29
        /*015a*/ 	.short	(.L_27905 - .L_27904)


	//   ....[0]....
.L_27904:
        /*015c*/ 	.word	0xffffffff


	//   ....[1]....
        /*0160*/ 	.word	0xffffffff


	//   ....[2]....
        /*0164*/ 	.word	0xffffffff


	//   ....[3]....
        /*0168*/ 	.word	0xffffffff


	//   ....[4]....
        /*016c*/ 	.word	0xffffffff


	//   ....[5]....
        /*0170*/ 	.word	0xffffffff


	//   ....[6]....
        /*0174*/ 	.word	0xffffffff


	//   ....[7]....
        /*0178*/ 	.word	0xffffffff


	//   ....[8]....
        /*017c*/ 	.word	0xffffffff


	//   ....[9]....
        /*0180*/ 	.word	0xffffffff


	//   ....[10]....
        /*0184*/ 	.word	0xffffffff


	//   ....[11]....
        /*0188*/ 	.word	0xffffffff


	//   ....[12]....
        /*018c*/ 	.word	0xffffffff


	//   ....[13]....
        /*0190*/ 	.word	0xffffffff


	//   ....[14]....
        /*0194*/ 	.word	0xffffffff


	//   ....[15]....
        /*0198*/ 	.word	0xffffffff


	//   ....[16]....
        /*019c*/ 	.word	0xffffffff


	//   ....[17]....
        /*01a0*/ 	.word	0xffffffff


	//   ....[18]....
        /*01a4*/ 	.word	0xffffffff


	//   ....[19]....
        /*01a8*/ 	.word	0xffffffff


	//   ....[20]....
        /*01ac*/ 	.word	0xffffffff


	//   ....[21]....
        /*01b0*/ 	.word	0xffffffff


	//   ....[22]....
        /*01b4*/ 	.word	0xffffffff


	//   ....[23]....
        /*01b8*/ 	.word	0xffffffff


	//   ....[24]....
        /*01bc*/ 	.word	0xffffffff


	//   ....[25]....
        /*01c0*/ 	.word	0xffffffff


	//   ....[26]....
        /*01c4*/ 	.word	0xffffffff


	//   ....[27]....
        /*01c8*/ 	.word	0xffffffff


	//   ....[28]....
        /*01cc*/ 	.word	0xffffffff


	//   ....[29]....
        /*01d0*/ 	.word	0xffffffff


	//   ....[30]....
        /*01d4*/ 	.word	0xffffffff


	//   ....[31]....
        /*01d8*/ 	.word	0xffffffff


	//   ....[32]....
        /*01dc*/ 	.word	0xffffffff


	//   ....[33]....
        /*01e0*/ 	.word	0xffffffff


	//   ....[34]....
        /*01e4*/ 	.word	0xffffffff


	//   ....[35]....
        /*01e8*/ 	.word	0xffffffff


	//   ....[36]....
        /*01ec*/ 	.word	0xffffffff


	//   ....[37]....
        /*01f0*/ 	.word	0xffffffff


	//   ....[38]....
        /*01f4*/ 	.word	0xffffffff


	//   ....[39]....
        /*01f8*/ 	.word	0xffffffff


	//   ....[40]....
        /*01fc*/ 	.word	0xffffffff


	//   ....[41]....
        /*0200*/ 	.word	0xffffffff


	//   ....[42]....
        /*0204*/ 	.word	0xffffffff


	//   ....[43]....
        /*0208*/ 	.word	0xffffffff


	//   ....[44]....
        /*020c*/ 	.word	0xffffffff


	//   ....[45]....
        /*0210*/ 	.word	0xffffffff


	//   ....[46]....
        /*0214*/ 	.word	0xffffffff


	//   ....[47]....
        /*0218*/ 	.word	0xffffffff


	//   ....[48]....
        /*021c*/ 	.word	0xffffffff


	//   ....[49]....
        /*0220*/ 	.word	0xffffffff


	//   ....[50]....
        /*0224*/ 	.word	0xffffffff


	//   ....[51]....
        /*0228*/ 	.word	0xffffffff


	//   ....[52]....
        /*022c*/ 	.word	0xffffffff


	//   ....[53]....
        /*0230*/ 	.word	0xffffffff


	//   ....[54]....
        /*0234*/ 	.word	0xffffffff


	//   ....[55]....
        /*0238*/ 	.word	0xffffffff


	//   ....[56]....
        /*023c*/ 	.word	0xffffffff


	//   ....[57]....
        /*0240*/ 	.word	0xffffffff


	//   ....[58]....
        /*0244*/ 	.word	0xffffffff


	//   ....[59]....
        /*0248*/ 	.word	0xffffffff


	//   ....[60]....
        /*024c*/ 	.word	0xffffffff


	//   ....[61]....
        /*0250*/ 	.word	0xffffffff


	//   ....[62]....
        /*0254*/ 	.word	0xffffffff


	//   ....[63]....
        /*0258*/ 	.word	0xffffffff


	//   ....[64]....
        /*025c*/ 	.word	0xffffffff


	//   ....[65]....
        /*0260*/ 	.word	0xffffffff


	//   ....[66]....
        /*0264*/ 	.word	0xffffffff


	//   ....[67]....
        /*0268*/ 	.word	0xffffffff


	//   ....[68]....
        /*026c*/ 	.word	0xffffffff


	//   ....[69]....
        /*0270*/ 	.word	0xffffffff


	//   ....[70]....
        /*0274*/ 	.word	0xffffffff


	//   ....[71]....
        /*0278*/ 	.word	0xffffffff


	//   ....[72]....
        /*027c*/ 	.word	0xffffffff


	//   ....[73]....
        /*0280*/ 	.word	0xffffffff


	//   ....[74]....
        /*0284*/ 	.word	0xffffffff


	//   ....[75]....
        /*0288*/ 	.word	0xffffffff


	//   ....[76]....
        /*028c*/ 	.word	0xffffffff


	//   ....[77]....
        /*0290*/ 	.word	0xffffffff


	//   ....[78]....
        /*0294*/ 	.word	0xffffffff


	//   ....[79]....
        /*0298*/ 	.word	0xffffffff


	//   ....[80]....
        /*029c*/ 	.word	0xffffffff


	//   ....[81]....
        /*02a0*/ 	.word	0xffffffff


	//   ....[82]....
        /*02a4*/ 	.word	0xffffffff


	//   ....[83]....
        /*02a8*/ 	.word	0xffffffff


	//   ....[84]....
        /*02ac*/ 	.word	0xffffffff


	//   ....[85]....
        /*02b0*/ 	.word	0xffffffff


	//   ....[86]....
        /*02b4*/ 	.word	0xffffffff


	//   ....[87]....
        /*02b8*/ 	.word	0xffffffff


	//----- nvinfo : EIATTR_COOP_GROUP_INSTR_OFFSETS
	.align		4
.L_27905:
        /*02bc*/ 	.byte	0x04, 0x28
        /*02be*/ 	.short	(.L_27907 - .L_27906)


	//   ....[0]....
.L_27906:
        /*02c0*/ 	.word	0x00001270


	//   ....[1]....
        /*02c4*/ 	.word	0x00001310


	//   ....[2]....
        /*02c8*/ 	.word	0x00001330


	//   ....[3]....
        /*02cc*/ 	.word	0x00001360


	//   ....[4]....
        /*02d0*/ 	.word	0x00001390


	//   ....[5]....
        /*02d4*/ 	.word	0x00001430


	//   ....[6]....
        /*02d8*/ 	.word	0x00001450


	//   ....[7]....
        /*02dc*/ 	.word	0x00001490


	//   ....[8]....
        /*02e0*/ 	.word	0x000022e0


	//   ....[9]....
        /*02e4*/ 	.word	0x00002320


	//   ....[10]....
        /*02e8*/ 	.word	0x00002340


	//   ....[11]....
        /*02ec*/ 	.word	0x00002360


	//   ....[12]....
        /*02f0*/ 	.word	0x00002380


	//   ....[13]....
        /*02f4*/ 	.word	0x000023d0


	//   ....[14]....
        /*02f8*/ 	.word	0x000023f0


	//   ....[15]....
        /*02fc*/ 	.word	0x00002410


	//   ....[16]....
        /*0300*/ 	.word	0x000048a0


	//   ....[17]....
        /*0304*/ 	.word	0x000048e0


	//   ....[18]....
        /*0308*/ 	.word	0x00004920


	//   ....[19]....
        /*030c*/ 	.word	0x00004960


	//   ....[20]....
        /*0310*/ 	.word	0x00004990


	//   ....[21]....
        /*0314*/ 	.word	0x000049c0


	//   ....[22]....
        /*0318*/ 	.word	0x000049f0


	//   ....[23]....
        /*031c*/ 	.word	0x00004a20


	//   ....[24]....
        /*0320*/ 	.word	0x00004a40


	//   ....[25]....
        /*0324*/ 	.word	0x00004a60


	//   ....[26]....
        /*0328*/ 	.word	0x00004a80


	//   ....[27]....
        /*032c*/ 	.word	0x00004aa0


	//   ....[28]....
        /*0330*/ 	.word	0x00004ab0


	//   ....[29]....
        /*0334*/ 	.word	0x00004ad0


	//   ....[30]....
        /*0338*/ 	.word	0x00004af0


	//   ....[31]....
        /*033c*/ 	.word	0x00004b10


	//   ....[32]....
        /*0340*/ 	.word	0x00004b30


	//   ....[33]....
        /*0344*/ 	.word	0x00004b50


	//   ....[34]....
        /*0348*/ 	.word	0x00004b70


	//   ....[35]....
        /*034c*/ 	.word	0x00004b90


	//   ....[36]....
        /*0350*/ 	.word	0x00004bb0


	//   ....[37]....
        /*0354*/ 	.word	0x00004bd0


	//   ....[38]....
        /*0358*/ 	.word	0x00004bf0


	//   ....[39]....
        /*035c*/ 	.word	0x00004c10


	//   ....[40]....
        /*0360*/ 	.word	0x00004c30


	//   ....[41]....
        /*0364*/ 	.word	0x00004c50


	//   ....[42]....
        /*0368*/ 	.word	0x00004c70


	//   ....[43]....
        /*036c*/ 	.word	0x00004ca0


	//   ....[44]....
        /*0370*/ 	.word	0x00004cc0


	//   ....[45]....
        /*0374*/ 	.word	0x00004ce0


	//   ....[46]....
        /*0378*/ 	.word	0x00004d00


	//   ....[47]....
        /*037c*/ 	.word	0x00004d20


	//   ....[48]....
        /*0380*/ 	.word	0x00004d40


	//   ....[49]....
        /*0384*/ 	.word	0x00004d50


	//   ....[50]....
        /*0388*/ 	.word	0x00004d70


	//   ....[51]....
        /*038c*/ 	.word	0x00004d90


	//   ....[52]....
        /*0390*/ 	.word	0x00004db0


	//   ....[53]....
        /*0394*/ 	.word	0x00004dd0


	//   ....[54]....
        /*0398*/ 	.word	0x00004df0


	//   ....[55]....
        /*039c*/ 	.word	0x00004e10


	//   ....[56]....
        /*03a0*/ 	.word	0x00004e30


	//   ....[57]....
        /*03a4*/ 	.word	0x00004e50


	//   ....[58]....
        /*03a8*/ 	.word	0x00004e70


	//   ....[59]....
        /*03ac*/ 	.word	0x00004e90


	//   ....[60]....
        /*03b0*/ 	.word	0x00004eb0


	//   ....[61]....
        /*03b4*/ 	.word	0x00004ed0


	//   ....[62]....
        /*03b8*/ 	.word	0x00004ef0


	//   ....[63]....
        /*03bc*/ 	.word	0x00004f10


	//   ....[64]....
        /*03c0*/ 	.word	0x00004f30


	//   ....[65]....
        /*03c4*/ 	.word	0x00004f50


	//   ....[66]....
        /*03c8*/ 	.word	0x00004f80


	//   ....[67]....
        /*03cc*/ 	.word	0x00004fa0


	//   ....[68]....
        /*03d0*/ 	.word	0x00004fc0


	//   ....[69]....
        /*03d4*/ 	.word	0x00004fe0


	//   ....[70]....
        /*03d8*/ 	.word	0x00005000


	//   ....[71]....
        /*03dc*/ 	.word	0x00005020


	//   ....[72]....
        /*03e0*/ 	.word	0x00005030


	//   ....[73]....
        /*03e4*/ 	.word	0x00005060


	//   ....[74]....
        /*03e8*/ 	.word	0x00005080


	//   ....[75]....
        /*03ec*/ 	.word	0x000050a0


	//   ....[76]....
        /*03f0*/ 	.word	0x000050c0


	//   ....[77]....
        /*03f4*/ 	.word	0x000050e0


	//   ....[78]....
        /*03f8*/ 	.word	0x00005100


	//   ....[79]....
        /*03fc*/ 	.word	0x00005120


	//   ....[80]....
        /*0400*/ 	.word	0x00005140


	//   ....[81]....
        /*0404*/ 	.word	0x00005160


	//   ....[82]....
        /*0408*/ 	.word	0x00005180


	//   ....[83]....
        /*040c*/ 	.word	0x000051a0


	//   ....[84]....
        /*0410*/ 	.word	0x000051c0


	//   ....[85]....
        /*0414*/ 	.word	0x000051e0


	//   ....[86]....
        /*0418*/ 	.word	0x00005200


	//   ....[87]....
        /*041c*/ 	.word	0x00005220


	//----- nvinfo : EIATTR_VRC_CTA_INIT_COUNT
	.align		4
.L_27907:
        /*0420*/ 	.byte	0x02, 0x4a
	.zero		1
	.zero		1


	//----- nvinfo : EIATTR_EXIT_INSTR_OFFSETS
	.align		4
        /*0424*/ 	.byte	0x04, 0x1c
        /*0426*/ 	.short	(.L_27909 - .L_27908)


	//   ....[0]....
.L_27908:
        /*0428*/ 	.word	0x00005ca0


	//   ....[1]....
        /*042c*/ 	.word	0x00005d00


	//   ....[2]....
        /*0430*/ 	.word	0x00005f20


	//----- nvinfo : EIATTR_CRS_STACK_SIZE
	.align		4
.L_27909:
        /*0434*/ 	.byte	0x04, 0x1e
        /*0436*/ 	.short	(.L_27911 - .L_27910)
.L_27910:
        /*0438*/ 	.word	0x00000000


	//----- nvinfo : EIATTR_CBANK_PARAM_SIZE
	.align		4
.L_27911:
        /*043c*/ 	.byte	0x03, 0x19
        /*043e*/ 	.short	0x007c


	//----- nvinfo : EIATTR_PARAM_CBANK
	.align		4
        /*0440*/ 	.byte	0x04, 0x0a
        /*0442*/ 	.short	(.L_27913 - .L_27912)
	.align		4
.L_27912:
        /*0444*/ 	.word	index@(.nv.constant0._ZN4vllm25paged_attention_v1_kernelIffLi96ELi32ELi128ELNS_18Fp8KVCacheDataTypeE0ELb0EEEvPT_PKS2_PKT0_S8_ifPKiSA_iPKfiiiSC_SC_iiiii)
        /*0448*/ 	.short	0x0380
        /*044a*/ 	.short	0x007c


	//----- nvinfo : EIATTR_SW_WAR
	.align		4
.L_27913:
        /*044c*/ 	.byte	0x04, 0x36
        /*044e*/ 	.short	(.L_27915 - .L_27914)
.L_27914:
        /*0450*/ 	.word	0x00000008
.L_27915:


//--------------------- .nv.info._ZN4vllm25paged_attention_v1_kernelIffLi80ELi32ELi128ELNS_18Fp8KVCacheDataTypeE0ELb0EEEvPT_PKS2_PKT0_S8_ifPKiSA_iPKfiiiSC_SC_iiiii --------------------------
	.section	.nv.info._ZN4vllm25paged_attention_v1_kernelIffLi80ELi32ELi128ELNS_18Fp8KVCacheDataTypeE0ELb0EEEvPT_PKS2_PKT0_S8_ifPKiSA_iPKfiiiSC_SC_iiiii,"",@"SHT_CUDA_INFO"
	.sectionflags	@""
	.align	4


	//----- nvinfo : EIATTR_CUDA_API_VERSION
	.align		4
        /*0000*/ 	.byte	0x04, 0x37
        /*0002*/ 	.short	(.L_27917 - .L_27916)
.L_27916:
        /*0004*/ 	.word	0x00000082


	//----- nvinfo : EIATTR_KPARAM_INFO
	.align		4
.L_27917:
        /*0008*/ 	.byte	0x04, 0x17
        /*000a*/ 	.short	(.L_27919 - .L_27918)
.L_27918:
        /*000c*/ 	.word	0x00000000
        /*0010*/ 	.short	0x0013
        /*0012*/ 	.short	0x0078
        /*0014*/ 	.byte	0x00, 0xf0, 0x11, 0x00


	//----- nvinfo : EIATTR_KPARAM_INFO
	.align		4
.L_27919:
        /*0018*/ 	.byte	0x04, 0x17
        /*001a*/ 	.short	(.L_27921 - .L_27920)
.L_27920:
        /*001c*/ 	.word	0x00000000
        /*0020*/ 	.short	0x0012
        /*0022*/ 	.short	0x0074
        /*0024*/ 	.byte	0x00, 0xf0, 0x11, 0x00


	//----- nvinfo : EIATTR_KPARAM_INFO
	.align		4
.L_27921:
        /*0028*/ 	.byte	0x04, 0x17
        /*002a*/ 	.short	(.L_27923 - .L_27922)
.L_27922:
        /*002c*/ 	.word	0x00000000
        /*0030*/ 	.short	0x0011
        /*0032*/ 	.short	0x0070
        /*0034*/ 	.byte	0x00, 0xf0, 0x11, 0x00


	//----- nvinfo : EIATTR_KPARAM_INFO
	.align		4
.L_27923:
        /*0038*/ 	.byte	0x04, 0x17
        /*003a*/ 	.short	(.L_27925 - .L_27924)
.L_27924:
        /*003c*/ 	.word	0x00000000
        /*0040*/ 	.short	0x0010
        /*0042*/ 	.short	0x006c
        /*0044*/ 	.byte	0x00, 0xf0, 0x11, 0x00


	//----- nvinfo : EIATTR_KPARAM_INFO
	.align		4
.L_27925:
        /*0048*/ 	.byte	0x04, 0x17
        /*004a*/ 	.short	(.L_27927 - .L_27926)
.L_27926:
        /*004c*/ 	.word	0x00000000
        /*0050*/ 	.short	0x000f
        /*0052*/ 	.short	0x0068
        /*0054*/ 	.byte	0x00, 0xf0, 0x11, 0x00


	//----- nvinfo : EIATTR_KPARAM_INFO
	.align		4
.L_27927:
        /*0058*/ 	.byte	0x04, 0x17
        /*005a*/ 	.short	(.L_27929 - .L_27928)
.L_27928:
        /*005c*/ 	.word	0x00000000
        /*0060*/ 	.short	0x000e
        /*0062*/ 	.short	0x0060
        /*0064*/ 	.byte	0x00, 0xf5, 0x21, 0x00


	//----- nvinfo : EIATTR_KPARAM_INFO
	.align		4
.L_27929:
        /*0068*/ 	.byte	0x04, 0x17
        /*006a*/ 	.short	(.L_27931 - .L_27930)
.L_27930:
        /*006c*/ 	.word	0x00000000
        /*0070*/ 	.short	0x000d
        /*0072*/ 	.short	0x0058
        /*0074*/ 	.byte	0x00, 0xf5, 0x21, 0x00


	//----- nvinfo : EIATTR_KPARAM_INFO
	.align		4
.L_27931:
        /*0078*/ 	.byte	0x04, 0x17
        /*007a*/ 	.short	(.L_27933 - .L_27932)
.L_27932:
        /*007c*/ 	.word	0x00000000
        /*0080*/ 	.short	0x000c
        /*0082*/ 	.short	0x0050
        /*0084*/ 	.byte	0x00, 0xf0, 0x11, 0x00


	//----- nvinfo : EIATTR_KPARAM_INFO
	.align		4
.L_27933:
        /*0088*/ 	.byte	0x04, 0x17
        /*008a*/ 	.short	(.L_27935 - .L_27934)
.L_27934:
        /*008c*/ 	.word	0x00000000
        /*0090*/ 	.short	0x000b
        /*0092*/ 	.short	0x004c
        /*0094*/ 	.byte	0x00, 0xf0, 0x11, 0x00


	//----- nvinfo : EIATTR_KPARAM_INFO
	.align		4
.L_27935:
        /*0098*/ 	.byte	0x04, 0x17
        /*009a*/ 	.short	(.L_27937 - .L_27936)
.L_27936:
        /*009c*/ 	.word	0x00000000
        /*00a0*/ 	.short	0x000a
        /*00a2*/ 	.short	0x0048
        /*00a4*/ 	.byte	0x00, 0xf0, 0x11, 0x00


	//----- nvinfo : EIATTR_KPARAM_INFO
	.align		4
.L_27937:
        /*00a8*/ 	.byte	0x04, 0x17
        /*00aa*/ 	.short	(.L_27939 - .L_27938)
.L_27938:
        /*00ac*/ 	.word	0x00000000
        /*00b0*/ 	.short	0x0009
        /*00b2*/ 	.short	0x0040
        /*00b4*/ 	.byte	0x00, 0xf5, 0x21, 0x00


	//----- nvinfo : EIATTR_KPARAM_INFO
	.align		4
.L_27939:
        /*00b8*/ 	.byte	0x04, 0x17
        /*00ba*/ 	.short	(.L_27941 - .L_27940)
.L_27940:
        /*00bc*/ 	.word	0x00000000
        /*00c0*/ 	.short	0x0008
        /*00c2*/ 	.short	0x0038
        /*00c4*/ 	.byte	0x00, 0xf0, 0x11, 0x00


	//----- nvinfo : EIATTR_KPARAM_INFO
	.align		4
.L_27941:
        /*00c8*/ 	.byte	0x04, 0x17
        /*00ca*/ 	.short	(.L_27943 - .L_27942)
.L_27942:
        /*00cc*/ 	.word	0x00000000
        /*00d0*/ 	.short	0x0007
        /*00d2*/ 	.short	0x0030
        /*00d4*/ 	.byte	0x00, 0xf5, 0x21, 0x00


	//----- nvinfo : EIATTR_KPARAM_INFO
	.align		4
.L_27943:
        /*00d8*/ 	.byte	0x04, 0x17
        /*00da*/ 	.short	(.L_27945 - .L_27944)
.L_27944:
        /*00dc*/ 	.word	0x00000000
        /*00e0*/ 	.short	0x0006
        /*00e2*/ 	.short	0x0028
        /*00e4*/ 	.byte	0x00, 0xf5, 0x21, 0x00


	//----- nvinfo : EIATTR_KPARAM_INFO
	.align		4
.L_27945:
        /*00e8*/ 	.byte	0x04, 0x17
        /*00ea*/ 	.short	(.L_27947 - .L_27946)
.L_27946:
        /*00ec*/ 	.word	0x00000000
        /*00f0*/ 	.short	0x0005
        /*00f2*/ 	.short	0x0024
        /*00f4*/ 	.byte	0x00, 0xf0, 0x11, 0x00


	//----- nvinfo : EIATTR_KPARAM_INFO
	.align		4
.L_27947:
        /*00f8*/ 	.byte	0x04, 0x17
        /*00fa*/ 	.short	(.L_27949 - .L_27948)
.L_27948:
        /*00fc*/ 	.word	0x00000000
        /*0100*/ 	.short	0x0004
        /*0102*/ 	.short	0x0020
        /*0104*/ 	.byte	0x00, 0xf0, 0x11, 0x00


	//----- nvinfo : EIATTR_KPARAM_INFO
	.align		4
.L_27949:
        /*0108*/ 	.byte	0x04, 0x17
        /*010a*/ 	.short	(.L_27951 - .L_27950)
.L_27950:
        /*010c*/ 	.word	0x00000000
        /*0110*/ 	.short	0x0003
        /*0112*/ 	.short	0x0018
        /*0114*/ 	.byte	0x00, 0xf5, 0x21, 0x00


	//----- nvinfo : EIATTR_KPARAM_INFO
	.align		4
.L_27951:
        /*0118*/ 	.byte	0x04, 0x17
        /*011a*/ 	.short	(.L_27953 - .L_27952)
.L_27952:
        /*011c*/ 	.word	0x00000000
        /*0120*/ 	.short	0x0002
        /*0122*/ 	.short	0x0010
        /*0124*/ 	.byte	0x00, 0xf5, 0x21, 0x00


	//----- nvinfo : EIATTR_KPARAM_INFO
	.align		4
.L_27953:
        /*0128*/ 	.byte	0x04, 0x17
        /*012a*/ 	.short	(.L_27955 - .L_27954)
.L_27954:
        /*012c*/ 	.word	0x00000000
        /*0130*/ 	.short	0x0001
        /*0132*/ 	.short	0x0008
        /*0134*/ 	.byte	0x00, 0xf5, 0x21, 0x00


	//----- nvinfo : EIATTR_KPARAM_INFO
	.align		4
.L_27955:
        /*0138*/ 	.byte	0x04, 0x17
        /*013a*/ 	.short	(.L_27957 - .L_27956)
.L_27956:
        /*013c*/ 	.word	0x00000000
        /*0140*/ 	.short	0x0000
        /*0142*/ 	.short	0x0000
        /*0144*/ 	.byte	0x00, 0xf5, 0x21, 0x00


	//----- nvinfo : EIATTR_SPARSE_MMA_MASK
	.align		4
.L_27957:
        /*0148*/ 	.byte	0x03, 0x50
        /*014a*/ 	.short	0x0000


	//----- nvinfo : EIATTR_MAXREG_COUNT
	.align		4
        /*014c*/ 	.byte	0x03, 0x1b
        /*014e*/ 	.short	0x00ff


	//----- nvinfo : EIATTR_NUM_BARRIERS
	.align		4
        /*0150*/ 	.byte	0x02, 0x4c
        /*0152*/ 	.byte	0x01
	.zero		1


	//----- nvinfo : EIATTR_MERCURY_ISA_VERSION
	.align		4
        /*0154*/ 	.byte	0x03, 0x5f
        /*0156*/ 	.short	0x0101


	//----- nvinfo : EIATTR_COOP_GROUP_MASK_REGIDS
	.align		4
        /*0158*/ 	.byte	0x04, 0x29
        /*015a*/ 	.short	(.L_27959 - .L_27958)


	//   ....[0]....
.L_27958:
        /*015c*/ 	.word	0xffffffff


	//   ....[1]....
        /*0160*/ 	.word	0xffffffff


	//   ....[2]....
        /*0164*/ 	.word	0xffffffff


	//   ....[3]....
        /*0168*/ 	.word	0xffffffff


	//   ....[4]....
        /*016c*/ 	.word	0xffffffff


	//   ....[5]....
        /*0170*/ 	.word	0xffffffff


	//   ....[6]....
        /*0174*/ 	.word	0xffffffff


	//   ....[7]....
        /*0178*/ 	.word	0xffffffff


	//   ....[8]....
        /*017c*/ 	.word	0xffffffff


	//   ....[9]....
        /*0180*/ 	.word	0xffffffff


	//   ....[10]....
        /*0184*/ 	.word	0xffffffff


	//   ....[11]....
        /*0188*/ 	.word	0xffffffff


	//   ....[12]....
        /*018c*/ 	.word	0xffffffff


	//   ....[13]....
        /*0190*/ 	.word	0xffffffff


	//   ....[14]....
        /*0194*/ 	.word	0xffffffff


	//   ....[15]....
        /*0198*/ 	.word	0xffffffff


	//   ....[16]....
        /*019c*/ 	.word	0xffffffff


	//   ....[17]....
        /*01a0*/ 	.word	0xffffffff


	//   ....[18]....
        /*01a4*/ 	.word	0xffffffff


	//   ....[19]....
        /*01a8*/ 	.word	0xffffffff


	//   ....[20]....
        /*01ac*/ 	.word	0xffffffff


	//   ....[21]....
        /*01b0*/ 	.word	0xffffffff


	//   ....[22]....
        /*01b4*/ 	.word	0xffffffff


	//   ....[23]....
        /*01b8*/ 	.word	0xffffffff


	//   ....[24]....
        /*01bc*/ 	.word	0xffffffff


	//   ....[25]....
        /*01c0*/ 	.word	0xffffffff


	//   ....[26]....
        /*01c4*/ 	.word	0xffffffff


	//   ....[27]....
        /*01c8*/ 	.word	0xffffffff


	//   ....[28]....
        /*01cc*/ 	.word	0xffffffff


	//   ....[29]....
        /*01d0*/ 	.word	0xffffffff


	//   ....[30]....
        /*01d4*/ 	.word	0xffffffff


	//   ....[31]....
        /*01d8*/ 	.word	0xffffffff


	//   ....[32]....
        /*01dc*/ 	.word	0xffffffff


	//   ....[33]....
        /*01e0*/ 	.word	0xffffffff


	//   ....[34]....
        /*01e4*/ 	.word	0xffffffff


	//   ....[35]....
        /*01e8*/ 	.word	0xffffffff


	//   ....[36]....
        /*01ec*/ 	.word	0xffffffff


	//   ....[37]....
        /*01f0*/ 	.word	0xffffffff


	//   ....[38]....
        /*01f4*/ 	.word	0xffffffff


	//   ....[39]....
        /*01f8*/ 	.word	0xffffffff


	//   ....[40]....
        /*01fc*/ 	.word	0xffffffff


	//   ....[41]....
        /*0200*/ 	.word	0xffffffff


	//   ....[42]....
        /*0204*/ 	.word	0xffffffff


	//   ....[43]....
        /*0208*/ 	.word	0xffffffff


	//   ....[44]....
        /*020c*/ 	.word	0xffffffff


	//   ....[45]....
        /*0210*/ 	.word	0xffffffff


	//   ....[46]....
        /*0214*/ 	.word	0xffffffff


	//   ....[47]....
        /*0218*/ 	.word	0xffffffff


	//   ....[48]....
        /*021c*/ 	.word	0xffffffff


	//   ....[49]....
        /*0220*/ 	.word	0xffffffff


	//   ....[50]....
        /*0224*/ 	.word	0xffffffff


	//   ....[51]....
        /*0228*/ 	.word	0xffffffff


	//   ....[52]....
        /*022c*/ 	.word	0xffffffff


	//   ....[53]....
        /*0230*/ 	.word	0xffffffff


	//   ....[54]....
        /*0234*/ 	.word	0xffffffff


	//   ....[55]....
        /*0238*/ 	.word	0xffffffff


	//   ....[56]....
        /*023c*/ 	.word	0xffffffff


	//   ....[57]....
        /*0240*/ 	.word	0xffffffff


	//   ....[58]....
        /*0244*/ 	.word	0xffffffff


	//   ....[59]....
        /*0248*/ 	.word	0xffffffff


	//   ....[60]....
        /*024c*/ 	.word	0xffffffff


	//   ....[61]....
        /*0250*/ 	.word	0xffffffff


	//   ....[62]....
        /*0254*/ 	.word	0xffffffff


	//   ....[63]....
        /*0258*/ 	.word	0xffffffff


	//   ....[64]....
        /*025c*/ 	.word	0xffffffff


	//   ....[65]....
        /*0260*/ 	.word	0xffffffff


	//   ....[66]....
        /*0264*/ 	.word	0xffffffff


	//   ....[67]....
        /*0268*/ 	.word	0xffffffff


	//   ....[68]....
        /*026c*/ 	.word	0xffffffff


	//   ....[69]....
        /*0270*/ 	.word	0xffffffff


	//   ....[70]....
        /*0274*/ 	.word	0xffffffff


	//   ....[71]....
        /*0278*/ 	.word	0xffffffff


	//   ....[72]....
        /*027c*/ 	.word	0xffffffff


	//   ....[73]....
        /*0280*/ 	.word	0xffffffff


	//   ....[74]....
        /*0284*/ 	.word	0xffffffff


	//   ....[75]....
        /*0288*/ 	.word	0xffffffff


	//----- nvinfo : EIATTR_COOP_GROUP_INSTR_OFFSETS
	.align		4
.L_27959:
        /*028c*/ 	.byte	0x04, 0x28
        /*028e*/ 	.short	(.L_27961 - .L_27960)


	//   ....[0]....
.L_27960:
        /*0290*/ 	.word	0x000010e0


	//   ....[1]....
        /*0294*/ 	.word	0x00001160


	//   ....[2]....
        /*0298*/ 	.word	0x000011c0


	//   ....[3]....
        /*029c*/ 	.word	0x000011e0


	//   ....[4]....
        /*02a0*/ 	.word	0x00001210


	//   ....[5]....
        /*02a4*/ 	.word	0x00001280


	//   ....[6]....
        /*02a8*/ 	.word	0x000012b0


	//   ....[7]....
        /*02ac*/ 	.word	0x00001300


	//   ....[8]....
        /*02b0*/ 	.word	0x00002150


	//   ....[9]....
        /*02b4*/ 	.word	0x00002190


	//   ....[10]....
        /*02b8*/ 	.word	0x000021b0


	//   ....[11]....
        /*02bc*/ 	.word	0x000021d0


	//   ....[12]....
        /*02c0*/ 	.word	0x000021f0


	//   ....[13]....
        /*02c4*/ 	.word	0x00002240


	//   ....[14]....
        /*02c8*/ 	.word	0x00002260


	//   ....[15]....
        /*02cc*/ 	.word	0x00002280


	//   ....[16]....
        /*02d0*/ 	.word	0x000042f0


	//   ....[17]....
        /*02d4*/ 	.word	0x00004330


	//   ....[18]....
        /*02d8*/ 	.word	0x00004370


	//   ....[19]....
        /*02dc*/ 	.word	0x000043b0


	//   ....[20]....
        /*02e0*/ 	.word	0x000043f0


	//   ....[21]....
        /*02e4*/ 	.word	0x00004420


	//   ....[22]....
        /*02e8*/ 	.word	0x00004450


	//   ....[23]....
        /*02ec*/ 	.word	0x00004480


	//   ....[24]....
        /*02f0*/ 	.word	0x000044a0


	//   ....[25]....
        /*02f4*/ 	.word	0x000044d0


	//   ....[26]....
        /*02f8*/ 	.word	0x000044f0


	//   ....[27]....
        /*02fc*/ 	.word	0x00004510


	//   ....[28]....
        /*0300*/ 	.word	0x00004520


	//   ....[29]....
        /*0304*/ 	.word	0x00004540


	//   ....[30]....
        /*0308*/ 	.word	0x00004560


	//   ....[31]....
        /*030c*/ 	.word	0x00004580


	//   ....[32]....
        /*0310*/ 	.word	0x000045a0


	//   ....[33]....
        /*0314*/ 	.word	0x000045c0


	//   ....[34]....
        /*0318*/ 	.word	0x000045e0


	//   ....[35]....
        /*031c*/ 	.word	0x00004600


	//   ....[36]....
        /*0320*/ 	.word	0x00004620


	//   ....[37]....
        /*0324*/ 	.word	0x00004640


	//   ....[38]....
        /*0328*/ 	.word	0x00004670


	//   ....[39]....
        /*032c*/ 	.word	0x00004690


	//   ....[40]....
        /*0330*/ 	.word	0x000046b0


	//   ....[41]....
        /*0334*/ 	.word	0x000046d0


	//   ....[42]....
        /*0338*/ 	.word	0x000046f0


	//   ....[43]....
        /*033c*/ 	.word	0x00004710


	//   ....[44]....
        /*0340*/ 	.word	0x00004720


	//   ....[45]....
        /*0344*/ 	.word	0x00004740


	//   ....[46]....
        /*0348*/ 	.word	0x00004760


	//   ....[47]....
        /*034c*/ 	.word	0x00004780


	//   ....[48]....
        /*0350*/ 	.word	0x000047a0


	//   ....[49]....
        /*0354*/ 	.word	0x000047c0


	//   ....[50]....
        /*0358*/ 	.word	0x000047e0


	//   ....[51]....
        /*035c*/ 	.word	0x00004800


	//   ....[52]....
        /*0360*/ 	.word	0x00004820


	//   ....[53]....
        /*0364*/ 	.word	0x00004840


	//   ....[54]....
        /*0368*/ 	.word	0x00004860


	//   ....[55]....
        /*036c*/ 	.word	0x00004880


	//   ....[56]....
        /*0370*/ 	.word	0x000048a0


	//   ....[57]....
        /*0374*/ 	.word	0x000048d0


	//   ....[58]....
        /*0378*/ 	.word	0x000048f0


	//   ....[59]....
        /*037c*/ 	.word	0x00004910


	//   ....[60]....
        /*0380*/ 	.word	0x00004930


	//   ....[61]....
        /*0384*/ 	.word	0x00004950


	//   ....[62]....
        /*0388*/ 	.word	0x00004970


	//   ....[63]....
        /*038c*/ 	.word	0x00004980


	//   ....[64]....
        /*0390*/ 	.word	0x000049a0


	//   ....[65]....
        /*0394*/ 	.word	0x000049c0


	//   ....[66]....
        /*0398*/ 	.word	0x000049e0


	//   ....[67]....
        /*039c*/ 	.word	0x00004a00


	//   ....[68]....
        /*03a0*/ 	.word	0x00004a20


	//   ....[69]....
        /*03a4*/ 	.word	0x00004a40


	//   ....[70]....
        /*03a8*/ 	.word	0x00004a60


	//   ....[71]....
        /*03ac*/ 	.word	0x00004a80


	//   ....[72]....
        /*03b0*/ 	.word	0x00004aa0


	//   ....[73]....
        /*03b4*/ 	.word	0x00004ac0


	//   ....[74]....
        /*03b8*/ 	.word	0x00004ae0


	//   ....[75]....
        /*03bc*/ 	.word	0x00004b00


	//----- nvinfo : EIATTR_VRC_CTA_INIT_COUNT
	.align		4
.L_27961:
        /*03c0*/ 	.byte	0x02, 0x4a
	.zero		1
	.zero		1


	//----- nvinfo : EIATTR_EXIT_INSTR_OFFSETS
	.align		4
        /*03c4*/ 	.byte	0x04, 0x1c
        /*03c6*/ 	.short	(.L_27963 - .L_27962)


	//   ....[0]....
.L_27962:
        /*03c8*/ 	.word	0x00005400


	//   ....[1]....
        /*03cc*/ 	.word	0x00005460


	//   ....[2]....
        /*03d0*/ 	.word	0x00005640


	//----- nvinfo : EIATTR_CRS_STACK_SIZE
	.align		4
.L_27963:
        /*03d4*/ 	.byte	0x04, 0x1e
        /*03d6*/ 	.short	(.L_27965 - .L_27964)
.L_27964:
        /*03d8*/ 	.word	0x00000000


	//----- nvinfo : EIATTR_CBANK_PARAM_SIZE
	.align		4
.L_27965:
        /*03dc*/ 	.byte	0x03, 0x19
        /*03de*/ 	.short	0x007c


	//----- nvinfo : EIATTR_PARAM_CBANK
	.align		4
        /*03e0*/ 	.byte	0x04, 0x0a
        /*03e2*/ 	.short	(.L_27967 - .L_27966)
	.align		4
.L_27966:
        /*03e4*/ 	.word	index@(.nv.constant0._ZN4vllm25paged_attention_v1_kernelIffLi80ELi32ELi128ELNS_18Fp8KVCacheDataTypeE0ELb0EEEvPT_PKS2_PKT0_S8_ifPKiSA_iPKfiiiSC_SC_iiiii)
        /*03e8*/ 	.short	0x0380
        /*03ea*/ 	.short	0x007c


	//----- nvinfo : EIATTR_SW_WAR
	.align		4
.L_27967:
        /*03ec*/ 	.byte	0x04, 0x36
        /*03ee*/ 	.short	(.L_27969 - .L_27968)
.L_27968:
        /*03f0*/ 	.word	0x00000008
.L_27969:


//--------------------- .nv.info._ZN4vllm25paged_attention_v1_kernelIffLi64ELi32ELi128ELNS_18Fp8KVCacheDataTypeE0ELb0EEEvPT_PKS2_PKT0_S8_ifPKiSA_iPKfiiiSC_SC_iiiii --------------------------
	.section	.nv.info._ZN4vllm25paged_attention_v1_kernelIffLi64ELi32ELi128ELNS_18Fp8KVCacheDataTypeE0ELb0EEEvPT_PKS2_PKT0_S8_ifPKiSA_iPKfiiiSC_SC_iiiii,"",@"SHT_CUDA_INFO"
	.sectionflags	@""
	.align	4


	//----- nvinfo : EIATTR_CUDA_API_VERSION
	.align		4
        /*0000*/ 	.byte	0x04, 0x37
        /*0002*/ 	.short	(.L_27971 - .L_27970)
.L_27970:
        /*0004*/ 	.word	0x00000082


	//----- nvinfo : EIATTR_KPARAM_INFO
	.align		4
.L_27971:
        /*0008*/ 	.byte	0x04, 0x17
        /*000a*/ 	.short	(.L_27973 - .L_27972)
.L_27972:
        /*000c*/ 	.word	0x00000000
        /*0010*/ 	.short	0x0013
        /*0012*/ 	.short	0x0078
        /*0014*/ 	.byte	0x00, 0xf0, 0x11, 0x00


	//----- nvinfo : EIATTR_KPARAM_INFO
	.align		4
.L_27973:
        /*0018*/ 	.byte	0x04, 0x17
        /*001a*/ 	.short	(.L_27975 - .L_27974)
.L_27974:
        /*001c*/ 	.word	0x00000000
        /*0020*/ 	.short	0x0012
        /*0022*/ 	.short	0x0074
        /*0024*/ 	.byte	0x00, 0xf0, 0x11, 0x00


	//----- nvinfo : EIATTR_KPARAM_INFO
	.align		4
.L_27975:
        /*0028*/ 	.byte	0x04, 0x17
        /*002a*/ 	.short	(.L_27977 - .L_27976)
.L_27976:
        /*002c*/ 	.word	0x00000000
        /*0030*/ 	.short	0x0011
        /*0032*/ 	.short	0x0070
        /*0034*/ 	.byte	0x00, 0xf0, 0x11, 0x00


	//----- nvinfo : EIATTR_KPARAM_INFO
	.align		4
.L_27977:
        /*0038*/ 	.byte	0x04, 0x17
        /*003a*/ 	.short	(.L_27979 - .L_27978)
.L_27978:
        /*003c*/ 	.word	0x00000000
        /*0040*/ 	.short	0x0010
        /*0042*/ 	.short	0x006c
        /*0044*/ 	.byte	0x00, 0xf0, 0x11, 0x00


	//----- nvinfo : EIATTR_KPARAM_INFO
	.align		4
.L_27979:
        /*0048*/ 	.byte	0x04, 0x17
        /*004a*/ 	.short	(.L_27981 - .L_27980)
.L_27980:
        /*004c*/ 	.word	0x00000000
        /*0050*/ 	.short	0x000f
        /*0052*/ 	.short	0x0068
        /*0054*/ 	.byte	0x00, 0xf0, 0x11, 0x00


	//----- nvinfo : EIATTR_KPARAM_INFO
	.align		4
.L_27981:
        /*0058*/ 	.byte	0x04, 0x17
        /*005a*/ 	.short	(.L_27983 - .L_27982)
.L_27982:
        /*005c*/ 	.word	0x00000000
        /*0060*/ 	.short	0x000e
        /*0062*/ 	.short	0x0060
        /*0064*/ 	.byte	0x00, 0xf5, 0x21, 0x00


	//----- nvinfo : EIATTR_KPARAM_INFO
	.align		4
.L_27983:
        /*0068*/ 	.byte	0x04, 0x17
        /*006a*/ 	.short	(.L_27985 - .L_27984)
.L_27984:
        /*006c*/ 	.word	0x00000000
        /*0070*/ 	.short	0x000d
        /*0072*/ 	.short	0x0058
        /*0074*/ 	.byte	0x00, 0xf5, 0x21, 0x00


	//----- nvinfo : EIATTR_KPARAM_INFO
	.align		4
.L_27985:
        /*0078*/ 	.byte	0x04, 0x17
        /*007a*/ 	.short	(.L_27987 - .L_27986)
.L_27986:
        /*007c*/ 	.word	0x00000000
        /*0080*/ 	.short	0x000c
        /*0082*/ 	.short	0x0050
        /*0084*/ 	.byte	0x00, 0xf0, 0x11, 0x00


	//----- nvinfo : EIATTR_KPARAM_INFO
	.align		4
.L_27987:
        /*0088*/ 	.byte	0x04, 0x17
        /*008a*/ 	.short	(.L_27989 - .L_27988)
.L_27988:
        /*008c*/ 	.word	0x00000000
        /*0090*/ 	.short	0x000b
        /*0092*/ 	.short	0x004c
        /*0094*/ 	.byte	0x00, 0xf0, 0x11, 0x00


	//----- nvinfo : EIATTR_KPARAM_INFO
	.align		4
.L_27989:
        /*0098*/ 	.byte	0x04, 0x17
        /*009a*/ 	.short	(.L_27991 - .L_27990)
.L_27990:
        /*009c*/ 	.word	0x00000000
        /*00a0*/ 	.short	0x000a
        /*00a2*/ 	.short	0x0048
        /*00a4*/ 	.byte	0x00, 0xf0, 0x11, 0x00


	//----- nvinfo : EIATTR_KPARAM_INFO
	.align		4
.L_27991:
        /*00a8*/ 	.byte	0x04, 0x17
        /*00aa*/ 	.short	(.L_27993 - .L_27992)
.L_27992:
        /*00ac*/ 	.word	0x00000000
        /*00b0*/ 	.short	0x0009
        /*00b2*/ 	.short	0x0040
        /*00b4*/ 	.byte	0x00, 0xf5, 0x21, 0x00


	//----- nvinfo : EIATTR_KPARAM_INFO
	.align		4
.L_27993:
        /*00b8*/ 	.byte	0x04, 0x17
        /*00ba*/ 	.short	(.L_27995 - .L_27994)
.L_27994:
        /*00bc*/ 	.word	0x00000000
        /*00c0*/ 	.short	0x0008
        /*00c2*/ 	.short	0x0038
        /*00c4*/ 	.byte	0x00, 0xf0, 0x11, 0x00


	//----- nvinfo : EIATTR_KPARAM_INFO
	.align		4
.L_27995:
        /*00c8*/ 	.byte	0x04, 0x17
        /*00ca*/ 	.short	(.L_27997 - .L_27996)
.L_27996:
        /*00cc*/ 	.word	0x00000000
        /*00d0*/ 	.short	0x0007
        /*00d2*/ 	.short	0x0030
        /*00d4*/ 	.byte	0x00, 0xf5, 0x21, 0x00


	//----- nvinfo : EIATTR_KPARAM_INFO
	.align		4
.L_27997:
        /*00d8*/ 	.byte	0x04, 0x17
        /*00da*/ 	.short	(.L_27999 - .L_27998)
.L_27998:
        /*00dc*/ 	.word	0x00000000
        /*00e0*/ 	.short	0x0006
        /*00e2*/ 	.short	0x0028
        /*00e4*/ 	.byte	0x00, 0xf5, 0x21, 0x00


	//----- nvinfo : EIATTR_KPARAM_INFO
	.align		4
.L_27999:
        /*00e8*/ 	.byte	0x04, 0x17
        /*00ea*/ 	.short	(.L_28001 - .L_28000)
.L_28000:
        /*00ec*/ 	.word	0x00000000
        /*00f0*/ 	.short	0x0005
        /*00f2*/ 	.short	0x0024
        /*00f4*/ 	.byte	0x00, 0xf0, 0x11, 0x00


	//----- nvinfo : EIATTR_KPARAM_INFO
	.align		4
.L_28001:
        /*00f8*/ 	.byte	0x04, 0x17
        /*00fa*/ 	.short	(.L_28003 - .L_28002)
.L_28002:
        /*00fc*/ 	.word	0x00000000
        /*0100*/ 	.short	0x0004
        /*0102*/ 	.short	0x0020
        /*0104*/ 	.byte	0x00, 0xf0, 0x11, 0x00


	//----- nvinfo : EIATTR_KPARAM_INFO
	.align		4
.L_28003:
        /*0108*/ 	.byte	0x04, 0x17
        /*010a*/ 	.short	(.L_28005 - .L_28004)
.L_28004:
        /*010c*/ 	.word	0x00000000
        /*0110*/ 	.short	0x0003
        /*0112*/ 	.short	0x0018
        /*0114*/ 	.byte	0x00, 0xf5, 0x21, 0x00


	//----- nvinfo : EIATTR_KPARAM_INFO
	.align		4
.L_28005:
        /*0118*/ 	.byte	0x04, 0x17
        /*011a*/ 	.short	(.L_28007 - .L_28006)
.L_28006:
        /*011c*/ 	.word	0x00000000
        /*0120*/ 	.short	0x0002
        /*0122*/ 	.short	0x0010
        /*0124*/ 	.byte	0x00, 0xf5, 0x21, 0x00


	//----- nvinfo : EIATTR_KPARAM_INFO
	.align		4
.L_28007:
        /*0128*/ 	.byte	0x04, 0x17
        /*012a*/ 	.short	(.L_28009 - .L_28008)
.L_28008:
        /*012c*/ 	.word	0x00000000
        /*0130*/ 	.short	0x0001
        /*0132*/ 	.short	0x0008
        /*0134*/ 	.byte	0x00, 0xf5, 0x21, 0x00


	//----- nvinfo : EIATTR_KPARAM_INFO
	.align		4
.L_28009:
        /*0138*/ 	.byte	0x04, 0x17
        /*013a*/ 	.short	(.L_28011 - .L_28010)
.L_28010:
        /*013c*/ 	.word	0x00000000
        /*0140*/ 	.short	0x0000
        /*0142*/ 	.short	0x0000
        /*0144*/ 	.byte	0x00, 0xf5, 0x21, 0x00


	//----- nvinfo : EIATTR_SPARSE_MMA_MASK
	.align		4
.L_28011:
        /*0148*/ 	.byte	0x03, 0x50
        /*014a*/ 	.short	0x0000


	//----- nvinfo : EIATTR_MAXREG_COUNT
	.align		4
        /*014c*/ 	.byte	0x03, 0x1b
        /*014e*/ 	.short	0x00ff


	//----- nvinfo : EIATTR_NUM_BARRIERS
	.align		4
        /*0150*/ 	.byte	0x02, 0x4c
        /*0152*/ 	.byte	0x01
	.zero		1


	//----- nvinfo : EIATTR_MERCURY_ISA_VERSION
	.align		4
        /*0154*/ 	.byte	0x03, 0x5f
        /*0156*/ 	.short	0x0101


	//----- nvinfo : EIATTR_COOP_GROUP_MASK_REGIDS
	.align		4
        /*0158*/ 	.byte	0x04, 0x29
        /*015a*/ 	.short	(.L_28013 - .L_28012)


	//   ....[0]....
.L_28012:
        /*015c*/ 	.word	0xffffffff


	//   ....[1]....
        /*0160*/ 	.word	0xffffffff


	//   ....[2]....
        /*0164*/ 	.word	0xffffffff


	//   ....[3]....
        /*0168*/ 	.word	0xffffffff


	//   ....[4]....
        /*016c*/ 	.word	0xffffffff


	//   ....[5]....
        /*0170*/ 	.word	0xffffffff


	//   ....[6]....
        /*0174*/ 	.word	0xffffffff


	//   ....[7]....
        /*0178*/ 	.word	0xffffffff


	//   ....[8]....
        /*017c*/ 	.word	0xffffffff


	//   ....[9]....
        /*0180*/ 	.word	0xffffffff


	//   ....[10]....
        /*0184*/ 	.word	0xffffffff


	//   ....[11]....
        /*0188*/ 	.word	0xffffffff


	//   ....[12]....
        /*018c*/ 	.word	0xffffffff


	//   ....[13]....
        /*0190*/ 	.word	0xffffffff


	//   ....[14]....
        /*0194*/ 	.word	0xffffffff


	//   ....[15]....
        /*0198*/ 	.word	0xffffffff


	//   ....[16]....
        /*019c*/ 	.word	0xffffffff


	//   ....[17]....
        /*01a0*/ 	.word	0xffffffff


	//   ....[18]....
        /*01a4*/ 	.word	0xffffffff


	//   ....[19]....
        /*01a8*/ 	.word	0xffffffff


	//   ....[20]....
        /*01ac*/ 	.word	0xffffffff


	//   ....[21]....
        /*01b0*/ 	.word	0xffffffff


	//   ....[22]....
        /*01b4*/ 	.word	0xffffffff


	//   ....[23]....
        /*01b8*/ 	.word	0xffffffff


	//   ....[24]....
        /*01bc*/ 	.word	0xffffffff


	//   ....[25]....
        /*01c0*/ 	.word	0xffffffff


	//   ....[26]....
        /*01c4*/ 	.word	0xffffffff


	//   ....[27]....
        /*01c8*/ 	.word	0xffffffff


	//   ....[28]....
        /*01cc*/ 	.word	0xffffffff


	//   ....[29]....
        /*01d0*/ 	.word	0xffffffff


	//   ....[30]....
        /*01d4*/ 	.word	0xffffffff


	//   ....[31]....
        /*01d8*/ 	.word	0xffffffff


	//   ....[32]....
        /*01dc*/ 	.word	0xffffffff


	//   ....[33]....
        /*01e0*/ 	.word	0xffffffff


	//   ....[34]....
        /*01e4*/ 	.word	0xffffffff


	//   ....[35]....
        /*01e8*/ 	.word	0xffffffff


	//   ....[36]....
        /*01ec*/ 	.word	0xffffffff


	//   ....[37]....
        /*01f0*/ 	.word	0xffffffff


	//   ....[38]....
        /*01f4*/ 	.word	0xffffffff


	//   ....[39]....
        /*01f8*/ 	.word	0xffffffff


	//   ....[40]....
        /*01fc*/ 	.word	0xffffffff


	//   ....[41]....
        /*0200*/ 	.word	0xffffffff


	//   ....[42]....
        /*0204*/ 	.word	0xffffffff


	//   ....[43]....
        /*0208*/ 	.word	0xffffffff


	//   ....[44]....
        /*020c*/ 	.word	0xffffffff


	//   ....[45]....
        /*0210*/ 	.word	0xffffffff


	//   ....[46]....
        /*0214*/ 	.word	0xffffffff


	//   ....[47]....
        /*0218*/ 	.word	0xffffffff


	//   ....[48]....
        /*021c*/ 	.word	0xffffffff


	//   ....[49]....
        /*0220*/ 	.word	0xffffffff


	//   ....[50]....
        /*0224*/ 	.word	0xffffffff


	//   ....[51]....
        /*0228*/ 	.word	0xffffffff


	//   ....[52]....
        /*022c*/ 	.word	0xffffffff


	//   ....[53]....
        /*0230*/ 	.word	0xffffffff


	//   ....[54]....
        /*0234*/ 	.word	0xffffffff


	//   ....[55]....
        /*0238*/ 	.word	0xffffffff


	//   ....[56]....
        /*023c*/ 	.word	0xffffffff


	//   ....[57]....
        /*0240*/ 	.word	0xffffffff


	//   ....[58]....
        /*0244*/ 	.word	0xffffffff


	//   ....[59]....
        /*0248*/ 	.word	0xffffffff


	//   ....[60]....
        /*024c*/ 	.word	0xffffffff


	//   ....[61]....
        /*0250*/ 	.word	0xffffffff


	//   ....[62]....
        /*0254*/ 	.word	0xffffffff


	//   ....[63]....
        /*0258*/ 	.word	0xffffffff


	//----- nvinfo : EIATTR_COOP_GROUP_INSTR_OFFSETS
	.align		4
.L_28013:
        /*025c*/ 	.byte	0x04, 0x28
        /*025e*/ 	.short	(.L_28015 - .L_28014)


	//   ....[0]....
.L_28014:
        /*0260*/ 	.word	0x00000f50


	//   ....[1]....
        /*0264*/ 	.word	0x00000fd0


	//   ....[2]....
        /*0268*/ 	.word	0x00001030


	//   ....[3]....
        /*026c*/ 	.word	0x00001050


	//   ....[4]....
        /*0270*/ 	.word	0x00001080


	//   ....[5]....
        /*0274*/ 	.word	0x000010f0


	//   ....[6]....
        /*0278*/ 	.word	0x00001120


	//   ....[7]....
        /*027c*/ 	.word	0x00001190


	//   ....[8]....
        /*0280*/ 	.word	0x00001fc0


	//   ....[9]....
        /*0284*/ 	.word	0x00002000


	//   ....[10]....
        /*0288*/ 	.word	0x00002020


	//   ....[11]....
        /*028c*/ 	.word	0x00002040


	//   ....[12]....
        /*0290*/ 	.word	0x00002060


	//   ....[13]....
        /*0294*/ 	.word	0x000020b0


	//   ....[14]....
        /*0298*/ 	.word	0x000020d0


	//   ....[15]....
        /*029c*/ 	.word	0x000020f0


	//   ....[16]....
        /*02a0*/ 	.word	0x00003cf0


	//   ....[17]....
        /*02a4*/ 	.word	0x00003d30


	//   ....[18]....
        /*02a8*/ 	.word	0x00003d60


	//   ....[19]....
        /*02ac*/ 	.word	0x00003d80


	//   ....[20]....
        /*02b0*/ 	.word	0x00003d90


	//   ....[21]....
        /*02b4*/ 	.word	0x00003da0


	//   ....[22]....
        /*02b8*/ 	.word	0x00003db0


	//   ....[23]....
        /*02bc*/ 	.word	0x00003dd0


	//   ....[24]....
        /*02c0*/ 	.word	0x00003df0


	//   ....[25]....
        /*02c4*/ 	.word	0x00003e10


	//   ....[26]....
        /*02c8*/ 	.word	0x00003e30


	//   ....[27]....
        /*02cc*/ 	.word	0x00003e50


	//   ....[28]....
        /*02d0*/ 	.word	0x00003e70


	//   ....[29]....
        /*02d4*/ 	.word	0x00003e90


	//   ....[30]....
        /*02d8*/ 	.word	0x00003eb0


	//   ....[31]....
        /*02dc*/ 	.word	0x00003ed0


	//   ....[32]....
        /*02e0*/ 	.word	0x00003f00


	//   ....[33]....
        /*02e4*/ 	.word	0x00003f20


	//   ....[34]....
        /*02e8*/ 	.word	0x00003f40


	//   ....[35]....
        /*02ec*/ 	.word	0x00003f60


	//   ....[36]....
        /*02f0*/ 	.word	0x00003f80


	//   ....[37]....
        /*02f4*/ 	.word	0x00003fa0


	//   ....[38]....
        /*02f8*/ 	.word	0x00003fb0


	//   ....[39]....
        /*02fc*/ 	.word	0x00003fd0


	//   ....[40]....
        /*0300*/ 	.word	0x00003ff0


	//   ....[41]....
        /*0304*/ 	.word	0x00004010


	//   ....[42]....
        /*0308*/ 	.word	0x00004030


	//   ....[43]....
        /*030c*/ 	.word	0x00004050


	//   ....[44]....
        /*0310*/ 	.word	0x00004070


	//   ....[45]....
        /*0314*/ 	.word	0x00004090


	//   ....[46]....
        /*0318*/ 	.word	0x000040b0


	//   ....[47]....
        /*031c*/ 	.word	0x000040d0


	//   ....[48]....
        /*0320*/ 	.word	0x00004100


	//   ....[49]....
        /*0324*/ 	.word	0x00004120


	//   ....[50]....
        /*0328*/ 	.word	0x00004140


	//   ....[51]....
        /*032c*/ 	.word	0x00004160


	//   ....[52]....
        /*0330*/ 	.word	0x00004180


	//   ....[53]....
        /*0334*/ 	.word	0x000041a0


	//   ....[54]....
        /*0338*/ 	.word	0x000041b0


	//   ....[55]....
        /*033c*/ 	.word	0x000041d0


	//   ....[56]....
        /*0340*/ 	.word	0x000041f0


	//   ....[57]....
        /*0344*/ 	.word	0x00004210


	//   ....[58]....
        /*0348*/ 	.word	0x00004230


	//   ....[59]....
        /*034c*/ 	.word	0x00004250


	//   ....[60]....
        /*0350*/ 	.word	0x00004270


	//   ....[61]....
        /*0354*/ 	.word	0x00004290


	//   ....[62]....
        /*0358*/ 	.word	0x000042b0


	//   ....[63]....
        /*035c*/ 	.word	0x000042d0


	//----- nvinfo : EIATTR_VRC_CTA_INIT_COUNT
	.align		4
.L_28015:
        /*0360*/ 	.byte	0x02, 0x4a
	.zero		1
	.zero		1


	//----- nvinfo : EIATTR_EXIT_INSTR_OFFSETS
	.align		4
        /*0364*/ 	.byte	0x04, 0x1c
        /*0366*/ 	.short	(.L_28017 - .L_28016)


	//   ....[0]....
.L_28016:
        /*0368*/ 	.word	0x00004b50


	//   ....[1]....
        /*036c*/ 	.word	0x00004bb0


	//   ....[2]....
        /*0370*/ 	.word	0x00004d50


	//----- nvinfo : EIATTR_CRS_STACK_SIZE
	.align		4
.L_28017:
        /*0374*/ 	.byte	0x04, 0x1e
        /*0376*/ 	.short	(.L_28019 - .L_28018)
.L_28018:
        /*0378*/ 	.word	0x00000000


	//----- nvinfo : EIATTR_CBANK_PARAM_SIZE
	.align		4
.L_28019:
        /*037c*/ 	.byte	0x03, 0x19
        /*037e*/ 	.short	0x007c


	//----- nvinfo : EIATTR_PARAM_CBANK
	.align		4
        /*0380*/ 	.byte	0x04, 0x0a
        /*0382*/ 	.short	(.L_28021 - .L_28020)
	.align		4
.L_28020:
        /*0384*/ 	.word	index@(.nv.constant0._ZN4vllm25paged_attention_v1_kernelIffLi64ELi32ELi128ELNS_18Fp8KVCacheDataTypeE0ELb0EEEvPT_PKS2_PKT0_S8_ifPKiSA_iPKfiiiSC_SC_iiiii)
        /*0388*/ 	.short	0x0380
        /*038a*/ 	.short	0x007c


	//----- nvinfo : EIATTR_SW_WAR
	.align		4
.L_28021:
        /*038c*/ 	.byte	0x04, 0x36
        /*038e*/ 	.short	(.L_28023 - .L_28022)
.L_28022:
        /*0390*/ 	.word	0x00000008
.L_28023:


//--------------------- .nv.info._ZN4vllm25paged_attention_v1_kernelIffLi32ELi32ELi128ELNS_18Fp8KVCacheDataTypeE0ELb0EEEvPT_PKS2_PKT0_S8_ifPKiSA_iPKfiiiSC_SC_iiiii --------------------------
	.section	.nv.info._ZN4vllm25paged_attention_v1_kernelIffLi32ELi32ELi128ELNS_18Fp8KVCacheDataTypeE0ELb0EEEvPT_PKS2_PKT0_S8_ifPKiSA_iPKfiiiSC_SC_iiiii,"",@"SHT_CUDA_INFO"
	.sectionflags	@""
	.align	4


	//----- nvinfo : EIATTR_CUDA_API_VERSION
	.align		4
        /*0000*/ 	.byte	0x04, 0x37
        /*0002*/ 	.short	(.L_28025 - .L_28024)
.L_28024:
        /*0004*/ 	.word	0x00000082


	//----- nvinfo : EIATTR_KPARAM_INFO
	.align		4
.L_28025:
        /*0008*/ 	.byte	0x04, 0x17
        /*000a*/ 	.short	(.L_28027 - .L_28026)
.L_28026:
        /*000c*/ 	.word	0x00000000
        /*0010*/ 	.short	0x0013
        /*0012*/ 	.short	0x0078
        /*0014*/ 	.byte	0x00, 0xf0, 0x11, 0x00


	//----- nvinfo : EIATTR_KPARAM_INFO
	.align		4
.L_28027:
        /*0018*/ 	.byte	0x04, 0x17
        /*001a*/ 	.short	(.L_28029 - .L_28028)
.L_28028:
        /*001c*/ 	.word	0x00000000
        /*0020*/ 	.short	0x0012
        /*0022*/ 	.short	0x0074
        /*0024*/ 	.byte	0x00, 0xf0, 0x11, 0x00


	//----- nvinfo : EIATTR_KPARAM_INFO
	.align		4
.L_28029:
        /*0028*/ 	.byte	0x04, 0x17
        /*002a*/ 	.short	(.L_28031 - .L_28030)
.L_28030:
        /*002c*/ 	.word	0x00000000
        /*0030*/ 	.short	0x0011
        /*0032*/ 	.short	0x0070
        /*0034*/ 	.byte	0x00, 0xf0, 0x11, 0x00


	//----- nvinfo : EIATTR_KPARAM_INFO
	.align		4
.L_28031:
        /*0038*/ 	.byte	0x04, 0x17
        /*003a*/ 	.short	(.L_28033 - .L_28032)
.L_28032:
        /*003c*/ 	.word	0x00000000
        /*0040*/ 	.short	0x0010
        /*0042*/ 	.short	0x006c
        /*0044*/ 	.byte	0x00, 0xf0, 0x11, 0x00


	//----- nvinfo : EIATTR_KPARAM_INFO
	.align		4
.L_28033:
        /*0048*/ 	.byte	0x04, 0x17
        /*004a*/ 	.short	(.L_28035 - .L_28034)
.L_28034:
        /*004c*/ 	.word	0x00000000
        /*0050*/ 	.short	0x000f
        /*0052*/ 	.short	0x0068
        /*0054*/ 	.byte	0x00, 0xf0, 0x11, 0x00


	//----- nvinfo : EIATTR_KPARAM_INFO
	.align		4
.L_28035:
        /*0058*/ 	.byte	0x04, 0x17
        /*005a*/ 	.short	(.L_28037 - .L_28036)
.L_28036:
        /*005c*/ 	.word	0x00000000
        /*0060*/ 	.short	0x000e
        /*0062*/ 	.short	0x0060
        /*0064*/ 	.byte	0x00, 0xf5, 0x21, 0x00


	//----- nvinfo : EIATTR_KPARAM_INFO
	.align		4
.L_28037:
        /*0068*/ 	.byte	0x04, 0x17
        /*006a*/ 	.short	(.L_28039 - .L_28038)
.L_28038:
        /*006c*/ 	.word	0x00000000
        /*0070*/ 	.short	0x000d
        /*0072*/ 	.short	0x0058
        /*0074*/ 	.byte	0x00, 0xf5, 0x21, 0x00


	//----- nvinfo : EIATTR_KPARAM_INFO
	.align		4
.L_28039:
        /*0078*/ 	.byte	0x04, 0x17
        /*007a*/ 	.short	(.L_28041 - .L_28040)
.L_28040:
        /*007c*/ 	.word	0x00000000
        /*0080*/ 	.short	0x000c
        /*0082*/ 	.short	0x0050
        /*0084*/ 	.byte	0x00, 0xf0, 0x11, 0x00


	//----- nvinfo : EIATTR_KPARAM_INFO
	.align		4
.L_28041:
        /*0088*/ 	.byte	0x04, 0x17
        /*008a*/ 	.short	(.L_28043 - .L_28042)
.L_28042:
        /*008c*/ 	.word	0x00000000
        /*0090*/ 	.short	0x000b
        /*0092*/ 	.short	0x004c
        /*0094*/ 	.byte	0x00, 0xf0, 0x11, 0x00


	//----- nvinfo : EIATTR_KPARAM_INFO
	.align		4
.L_28043:
        /*0098*/ 	.byte	0x04, 0x17
        /*009a*/ 	.short	(.L_28045 - .L_28044)
.L_28044:
        /*009c*/ 	.word	0x00000000
        /*00a0*/ 	.short	0x000a
        /*00a2*/ 	.short	0x0048
        /*00a4*/ 	.byte	0x00, 0xf0, 0x11, 0x00


	//----- nvinfo : EIATTR_KPARAM_INFO
	.align		4
.L_28045:
        /*00a8*/ 	.byte	0x04, 0x17
        /*00aa*/ 	.short	(.L_28047 - .L_28046)
.L_28046:
        /*00ac*/ 	.word	0x00000000
        /*00b0*/ 	.short	0x0009
        /*00b2*/ 	.short	0x0040
        /*00b4*/ 	.byte	0x00, 0xf5, 0x21, 0x00


	//----- nvinfo : EIATTR_KPARAM_INFO
	.align		4
.L_28047:
        /*00b8*/ 	.byte	0x04, 0x17
        /*00ba*/ 	.short	(.L_28049 - .L_28048)
.L_28048:
        /*00bc*/ 	.word	0x00000000
        /*00c0*/ 	.short	0x0008
        /*00c2*/ 	.short	0x0038
        /*00c4*/ 	.byte	0x00, 0xf0, 0x11, 0x00


	//----- nvinfo : EIATTR_KPARAM_INFO
	.align		4
.L_28049:
        /*00c8*/ 	.byte	0x04, 0x17
        /*00ca*/ 	.short	(.L_28051 - .L_28050)
.L_28050:
        /*00cc*/ 	.word	0x00000000
        /*00d0*/ 	.short	0x0007
        /*00d2*/ 	.short	0x0030
        /*00d4*/ 	.byte	0x00, 0xf5, 0x21, 0x00


	//----- nvinfo : EIATTR_KPARAM_INFO
	.align		4
.L_28051:
        /*00d8*/ 	.byte	0x04, 0x17
        /*00da*/ 	.short	(.L_28053 - .L_28052)
.L_28052:
        /*00dc*/ 	.word	0x00000000
        /*00e0*/ 	.short	0x0006
        /*00e2*/ 	.short	0x0028
        /*00e4*/ 	.byte	0x00, 0xf5, 0x21, 0x00


	//----- nvinfo : EIATTR_KPARAM_INFO
	.align		4
.L_28053:
        /*00e8*/ 	.byte	0x04, 0x17
        /*00ea*/ 	.short	(.L_28055 - .L_28054)
.L_28054:
        /*00ec*/ 	.word	0x00000000
        /*00f0*/ 	.short	0x0005
        /*00f2*/ 	.short	0x0024
        /*00f4*/ 	.byte	0x00, 0xf0, 0x11, 0x00


	//----- nvinfo : EIATTR_KPARAM_INFO
	.align		4
.L_28055:
        /*00f8*/ 	.byte	0x04, 0x17
        /*00fa*/ 	.short	(.L_28057 - .L_28056)
.L_28056:
        /*00fc*/ 	.word	0x00000000
        /*0100*/ 	.short	0x0004
        /*0102*/ 	.short	0x0020
        /*0104*/ 	.byte	0x00, 0xf0, 0x11, 0x00


	//----- nvinfo : EIATTR_KPARAM_INFO
	.align		4
.L_28057:
        /*0108*/ 	.byte	0x04, 0x17
        /*010a*/ 	.short	(.L_28059 - .L_28058)
.L_28058:
        /*010c*/ 	.word	0x00000000
        /*0110*/ 	.short	0x0003
        /*0112*/ 	.short	0x0018
        /*0114*/ 	.byte	0x00, 0xf5, 0x21, 0x00


	//----- nvinfo : EIATTR_KPARAM_INFO
	.align		4
.L_28059:
        /*0118*/ 	.byte	0x04, 0x17
        /*011a*/ 	.short	(.L_28061 - .L_28060)
.L_28060:
        /*011c*/ 	.word	0x00000000
        /*0120*/ 	.short	0x0002
        /*0122*/ 	.short	0x0010
        /*0124*/ 	.byte	0x00, 0xf5, 0x21, 0x00


	//----- nvinfo : EIATTR_KPARAM_INFO
	.align		4
.L_28061:
        /*0128*/ 	.byte	0x04, 0x17
        /*012a*/ 	.short	(.L_28063 - .L_28062)
.L_28062:
        /*012c*/ 	.word	0x00000000
        /*0130*/ 	.short	0x0001
        /*0132*/ 	.short	0x0008
        /*0134*/ 	.byte	0x00, 0xf5, 0x21, 0x00


	//----- nvinfo : EIATTR_KPARAM_INFO
	.align		4
.L_28063:
        /*0138*/ 	.byte	0x04, 0x17
        /*013a*/ 	.short	(.L_28065 - .L_28064)
.L_28064:
        /*013c*/ 	.word	0x00000000
        /*0140*/ 	.short	0x0000
        /*0142*/ 	.short	0x0000
        /*0144*/ 	.byte	0x00, 0xf5, 0x21, 0x00


	//----- nvinfo : EIATTR_SPARSE_MMA_MASK
	.align		4
.L_28065:
        /*0148*/ 	.byte	0x03, 0x50
        /*014a*/ 	.short	0x0000


	//----- nvinfo : EIATTR_MAXREG_COUNT
	.align		4
        /*014c*/ 	.byte	0x03, 0x1b
        /*014e*/ 	.short	0x00ff


	//----- nvinfo : EIATTR_NUM_BARRIERS
	.align		4
        /*0150*/ 	.byte	0x02, 0x4c
        /*0152*/ 	.byte	0x01
	.zero		1


	//----- nvinfo : EIATTR_MERCURY_ISA_VERSION
	.align		4
        /*0154*/ 	.byte	0x03, 0x5f
        /*0156*/ 	.short	0x0101


	//----- nvinfo : EIATTR_COOP_GROUP_MASK_REGIDS
	.align		4
        /*0158*/ 	.byte	0x04, 0x29
        /*015a*/ 	.short	(.L_28067 - .L_28066)


	//   ....[0]....
.L_28066:
        /*015c*/ 	.word	0xffffffff


	//   ....[1]....
        /*0160*/ 	.word	0xffffffff


	//   ....[2]....
        /*0164*/ 	.word	0xffffffff


	//   ....[3]....
        /*0168*/ 	.word	0xffffffff


	//   ....[4]....
        /*016c*/ 	.word	0xffffffff


	//   ....[5]....
        /*0170*/ 	.word	0xffffffff


	//   ....[6]....
        /*0174*/ 	.word	0xffffffff


	//   ....[7]....
        /*0178*/ 	.word	0xffffffff


	//   ....[8]....
        /*017c*/ 	.word	0xffffffff


	//   ....[9]....
        /*0180*/ 	.word	0xffffffff


	//   ....[10]....
        /*0184*/ 	.word	0xffffffff


	//   ....[11]....
        /*0188*/ 	.word	0xffffffff


	//   ....[12]....
        /*018c*/ 	.word	0xffffffff


	//   ....[13]....
        /*0190*/ 	.word	0xffffffff


	//   ....[14]....
        /*0194*/ 	.word	0xffffffff


	//   ....[15]....
        /*0198*/ 	.word	0xffffffff


	//   ....[16]....
        /*019c*/ 	.word	0xffffffff


	//   ....[17]....
        /*01a0*/ 	.word	0xffffffff


	//   ....[18]....
        /*01a4*/ 	.word	0xffffffff


	//   ....[19]....
        /*01a8*/ 	.word	0xffffffff


	//   ....[20]....
        /*01ac*/ 	.word	0xffffffff


	//   ....[21]....
        /*01b0*/ 	.word	0xffffffff


	//   ....[22]....
        /*01b4*/ 	.word	0xffffffff


	//   ....[23]....
        /*01b8*/ 	.word	0xffffffff


	//   ....[24]....
        /*01bc*/ 	.word	0xffffffff


	//   ....[25]....
        /*01c0*/ 	.word	0xffffffff


	//   ....[26]....
        /*01c4*/ 	.word	0xffffffff


	//   ....[27]....
        /*01c8*/ 	.word	0xffffffff


	//   ....[28]....
        /*01cc*/ 	.word	0xffffffff


	//   ....[29]....
        /*01d0*/ 	.word	0xffffffff


	//   ....[30]....
        /*01d4*/ 	.word	0xffffffff


	//   ....[31]....
        /*01d8*/ 	.word	0xffffffff


	//   ....[32]....
        /*01dc*/ 	.word	0xffffffff


	//   ....[33]....
        /*01e0*/ 	.word	0xffffffff


	//   ....[34]....
        /*01e4*/ 	.word	0xffffffff


	//   ....[35]....
        /*01e8*/ 	.word	0xffffffff


	//   ....[36]....
        /*01ec*/ 	.word	0xffffffff


	//   ....[37]....
        /*01f0*/ 	.word	0xffffffff


	//   ....[38]....
        /*01f4*/ 	.word	0xffffffff


	//   ....[39]....
        /*01f8*/ 	.word	0xffffffff


	//----- nvinfo : EIATTR_COOP_GROUP_INSTR_OFFSETS
	.align		4
.L_28067:
        /*01fc*/ 	.byte	0x04, 0x28
        /*01fe*/ 	.short	(.L_28069 - .L_28068)


	//   ....[0]....
.L_28068:
        /*0200*/ 	.word	0x00000cb0


	//   ....[1]....
        /*0204*/ 	.word	0x00000d60


	//   ....[2]....
        /*0208*/ 	.word	0x00000db0


	//   ....[3]....
        /*020c*/ 	.word	0x00000de0


	//   ....[4]....
        /*0210*/ 	.word	0x00000e20


	//   ....[5]....
        /*0214*/ 	.word	0x00000e70


	//   ....[6]....
        /*0218*/ 	.word	0x00000eb0


	//   ....[7]....
        /*021c*/ 	.word	0x00000ef0


	//   ....[8]....
        /*0220*/ 	.word	0x00001d20


	//   ....[9]....
        /*0224*/ 	.word	0x00001d60


	//   ....[10]....
        /*0228*/ 	.word	0x00001d80


	//   ....[11]....
        /*022c*/ 	.word	0x00001da0


	//   ....[12]....
        /*0230*/ 	.word	0x00001dc0


	//   ....[13]....
        /*0234*/ 	.word	0x00001e10


	//   ....[14]....
        /*0238*/ 	.word	0x00001e30


	//   ....[15]....
        /*023c*/ 	.word	0x00001e50


	//   ....[16]....
        /*0240*/ 	.word	0x000032a0


	//   ....[17]....
        /*0244*/ 	.word	0x000032e0


	//   ....[18]....
        /*0248*/ 	.word	0x000032f0


	//   ....[19]....
        /*024c*/ 	.word	0x00003300


	//   ....[20]....
        /*0250*/ 	.word	0x00003310


	//   ....[21]....
        /*0254*/ 	.word	0x00003320


	//   ....[22]....
        /*0258*/ 	.word	0x00003330


	//   ....[23]....
        /*025c*/ 	.word	0x00003350


	//   ....[24]....
        /*0260*/ 	.word	0x00003380


	//   ....[25]....
        /*0264*/ 	.word	0x000033d0


	//   ....[26]....
        /*0268*/ 	.word	0x000033f0


	//   ....[27]....
        /*026c*/ 	.word	0x00003410


	//   ....[28]....
        /*0270*/ 	.word	0x00003420


	//   ....[29]....
        /*0274*/ 	.word	0x00003440


	//   ....[30]....
        /*0278*/ 	.word	0x00003450


	//   ....[31]....
        /*027c*/ 	.word	0x00003460


	//   ....[32]....
        /*0280*/ 	.word	0x000034a0


	//   ....[33]....
        /*0284*/ 	.word	0x000034d0


	//   ....[34]....
        /*0288*/ 	.word	0x000034f0


	//   ....[35]....
        /*028c*/ 	.word	0x00003510


	//   ....[36]....
        /*0290*/ 	.word	0x00003530


	//   ....[37]....
        /*0294*/ 	.word	0x00003550


	//   ....[38]....
        /*0298*/ 	.word	0x00003570


	//   ....[39]....
        /*029c*/ 	.word	0x00003590


	//----- nvinfo : EIATTR_VRC_CTA_INIT_COUNT
	.align		4
.L_28069:
        /*02a0*/ 	.byte	0x02, 0x4a
	.zero		1
	.zero		1


	//----- nvinfo : EIATTR_EXIT_INSTR_OFFSETS
	.align		4
        /*02a4*/ 	.byte	0x04, 0x1c
        /*02a6*/ 	.short	(.L_28071 - .L_28070)


	//   ....[0]....
.L_28070:
        /*02a8*/ 	.word	0x00003b00


	//   ....[1]....
        /*02ac*/ 	.word	0x00003b60


	//   ....[2]....
        /*02b0*/ 	.word	0x00003c80


	//----- nvinfo : EIATTR_CRS_STACK_SIZE
	.align		4
.L_28071:
        /*02b4*/ 	.byte	0x04, 0x1e
        /*02b6*/ 	.short	(.L_28073 - .L_28072)
.L_28072:
        /*02b8*/ 	.word	0x00000000


	//----- nvinfo : EIATTR_CBANK_PARAM_SIZE
	.align		4
.L_28073:
        /*02bc*/ 	.byte	0x03, 0x19
        /*02be*/ 	.short	0x007c


	//----- nvinfo : EIATTR_PARAM_CBANK
	.align		4
        /*02c0*/ 	.byte	0x04, 0x0a
        /*02c2*/ 	.short	(.L_28075 - .L_28074)
	.align		4
.L_28074:
        /*02c4*/ 	.word	index@(.nv.constant0._ZN4vllm25paged_attention_v1_kernelIffLi32ELi32ELi128ELNS_18Fp8KVCacheDataTypeE0ELb0EEEvPT_PKS2_PKT0_S8_ifPKiSA_iPKfiiiSC_SC_iiiii)
        /*02c8*/ 	.short	0x0380
        /*02ca*/ 	.short	0x007c


	//----- nvinfo : EIATTR_SW_WAR
	.align		4
.L_28075:
        /*02cc*/ 	.byte	0x04, 0x36
        /*02ce*/ 	.short	(.L_28077 - .L_28076)
.L_28076:
        /*02d0*/ 	.word	0x00000008
.L_28077:


//--------------------- .nv.info._ZN4vllm25paged_attention_v1_kernelIffLi256ELi32ELi128ELNS_18Fp8KVCacheDataTypeE0ELb1EEEvPT_PKS2_PKT0_S8_ifPKiSA_iPKfiiiSC_SC_iiiii --------------------------
	.section	.nv.info._ZN4vllm25paged_attention_v1_kernelIffLi256ELi32ELi128ELNS_18Fp8KVCacheDataTypeE0ELb1EEEvPT_PKS2_PKT0_S8_ifPKiSA_iPKfiiiSC_SC_iiiii,"",@"SHT_CUDA_INFO"
	.sectionflags	@""
	.align	4


	//----- nvinfo : EIATTR_CUDA_API_VERSION
	.align		4
        /*0000*/ 	.byte	0x04, 0x37
        /*0002*/ 	.short	(.L_28079 - .L_28078)
.L_28078:
        /*0004*/ 	.word	0x00000082


	//----- nvinfo : EIATTR_KPARAM_INFO
	.align		4
.L_28079:
        /*0008*/ 	.byte	0x04, 0x17
        /*000a*/ 	.short	(.L_28081 - .L_28080)
.L_28080:
        /*000c*/ 	.word	0x00000000
        /*0010*/ 	.short	0x0013
        /*0012*/ 	.short	0x0078
        /*0014*/ 	.byte	0x00, 0xf0, 0x11, 0x00


	//----- nvinfo : EIATTR_KPARAM_INFO
	.align		4
.L_28081:
        /*0018*/ 	.byte	0x04, 0x17
        /*001a*/ 	.short	(.L_28083 - .L_28082)
.L_28082:
        /*001c*/ 	.word	0x00000000
        /*0020*/ 	.short	0x0012
        /*0022*/ 	.short	0x0074
        /*0024*/ 	.byte	0x00, 0xf0, 0x11, 0x00


	//----- nvinfo : EIATTR_KPARAM_INFO
	.align		4
.L_28083:
        /*0028*/ 	.byte	0x04, 0x17
        /*002a*/ 	.short	(.L_28085 - .L_28084)
.L_28084:
        /*002c*/ 	.word	0x00000000
        /*0030*/ 	.short	0x0011
        /*0032*/ 	.short	0x0070
        /*0034*/ 	.byte	0x00, 0xf0, 0x11, 0x00


	//----- nvinfo : EIATTR_KPARAM_INFO
	.align		4
.L_28085:
        /*0038*/ 	.byte	0x04, 0x17
        /*003a*/ 	.short	(.L_28087 - .L_28086)
.L_28086:
        /*003c*/ 	.word	0x00000000
        /*0040*/ 	.short	0x0010
        /*0042*/ 	.short	0x006c
        /*0044*/ 	.byte	0x00, 0xf0, 0x11, 0x00


	//----- nvinfo : EIATTR_KPARAM_INFO
	.align		4
.L_28087:
        /*0048*/ 	.byte	0x04, 0x17
        /*004a*/ 	.short	(.L_28089 - .L_28088)
.L_28088:
        /*004c*/ 	.word	0x00000000
        /*0050*/ 	.short	0x000f
        /*0052*/ 	.short	0x0068
        /*0054*/ 	.byte	0x00, 0xf0, 0x11, 0x00


	//----- nvinfo : EIATTR_KPARAM_INFO
	.align		4
.L_28089:
        /*0058*/ 	.byte	0x04, 0x17
        /*005a*/ 	.short	(.L_28091 - .L_28090)
.L_28090:
        /*005c*/ 	.word	0x00000000
        /*0060*/ 	.short	0x000e
        /*0062*/ 	.short	0x0060
        /*0064*/ 	.byte	0x00, 0xf5, 0x21, 0x00


	//----- nvinfo : EIATTR_KPARAM_INFO
	.align		4
.L_28091:
        /*0068*/ 	.byte	0x04, 0x17
        /*006a*/ 	.short	(.L_28093 - .L_28092)
.L_28092:
        /*006c*/ 	.word	0x00000000
        /*0070*/ 	.short	0x000d
        /*0072*/ 	.short	0x0058
        /*0074*/ 	.byte	0x00, 0xf5, 0x21, 0x00


	//----- nvinfo : EIATTR_KPARAM_INFO
	.align		4
.L_28093:
        /*0078*/ 	.byte	0x04, 0x17
        /*007a*/ 	.short	(.L_28095 - .L_28094)
.L_28094:
        /*007c*/ 	.word	0x00000000
        /*0080*/ 	.short	0x000c
        /*0082*/ 	.short	0x0050
        /*0084*/ 	.byte	0x00, 0xf0, 0x11, 0x00


	//----- nvinfo : EIATTR_KPARAM_INFO
	.align		4
.L_28095:
        /*0088*/ 	.byte	0x04, 0x17
        /*008a*/ 	.short	(.L_28097 - .L_28096)
.L_28096:
        /*008c*/ 	.word	0x00000000
        /*0090*/ 	.short	0x000b
        /*0092*/ 	.short	0x004c
        /*0094*/ 	.byte	0x00, 0xf0, 0x11, 0x00


	//----- nvinfo : EIATTR_KPARAM_INFO
	.align		4
.L_28097:
        /*0098*/ 	.byte	0x04, 0x17
        /*009a*/ 	.short	(.L_28099 - .L_28098)
.L_28098:
        /*009c*/ 	.word	0x00000000
        /*00a0*/ 	.short	0x000a
        /*00a2*/ 	.short	0x0048
        /*00a4*/ 	.byte	0x00, 0xf0, 0x11, 0x00


	//----- nvinfo : EIATTR_KPARAM_INFO
	.align		4
.L_28099:
        /*00a8*/ 	.byte	0x04, 0x17
        /*00aa*/ 	.short	(.L_28101 - .L_28100)
.L_28100:
        /*00ac*/ 	.word	0x00000000
        /*00b0*/ 	.short	0x0009
        /*00b2*/ 	.short	0x0040
        /*00b4*/ 	.byte	0x00, 0xf5, 0x21, 0x00


	//----- nvinfo : EIATTR_KPARAM_INFO
	.align		4
.L_28101:
        /*00b8*/ 	.byte	0x04, 0x17
        /*00ba*/ 	.short	(.L_28103 - .L_28102)
.L_28102:
        /*00bc*/ 	.word	0x00000000
        /*00c0*/ 	.short	0x0008
        /*00c2*/ 	.short	0x0038
        /*00c4*/ 	.byte	0x00, 0xf0, 0x11, 0x00


	//----- nvinfo : EIATTR_KPARAM_INFO
	.align		4
.L_28103:
        /*00c8*/ 	.byte	0x04, 0x17
        /*00ca*/ 	.short	(.L_28105 - .L_28104)
.L_28104:
        /*00cc*/ 	.word	0x00000000
        /*00d0*/ 	.short	0x0007
        /*00d2*/ 	.short	0x0030
        /*00d4*/ 	.byte	0x00, 0xf5, 0x21, 0x00


	//----- nvinfo : EIATTR_KPARAM_INFO
	.align		4
.L_28105:
        /*00d8*/ 	.byte	0x04, 0x17
        /*00da*/ 	.short	(.L_28107 - .L_28106)
.L_28106:
        /*00dc*/ 	.word	0x00000000
        /*00e0*/ 	.short	0x0006
        /*00e2*/ 	.short	0x0028
        /*00e4*/ 	.byte	0x00, 0xf5, 0x21, 0x00


	//----- nvinfo : EIATTR_KPARAM_INFO
	.align		4
.L_28107:
        /*00e8*/ 	.byte	0x04, 0x17
        /*00ea*/ 	.short	(.L_28109 - .L_28108)
.L_28108:
        /*00ec*/ 	.word	0x00000000
        /*00f0*/ 	.short	0x0005
        /*00f2*/ 	.short	0x0024
        /*00f4*/ 	.byte	0x00, 0xf0, 0x11, 0x00


	//----- nvinfo : EIATTR_KPARAM_INFO
	.align		4
.L_28109:
        /*00f8*/ 	.byte	0x04, 0x17
        /*00fa*/ 	.short	(.L_28111 - .L_28110)
.L_28110:
        /*00fc*/ 	.word	0x00000000
        /*0100*/ 	.short	0x0004
        /*0102*/ 	.short	0x0020
        /*0104*/ 	.byte	0x00, 0xf0, 0x11, 0x00


	//----- nvinfo : EIATTR_KPARAM_INFO
	.align		4
.L_28111:
        /*0108*/ 	.byte	0x04, 0x17
        /*010a*/ 	.short	(.L_28113 - .L_28112)
.L_28112:
        /*010c*/ 	.word	0x00000000
        /*0110*/ 	.short	0x0003
        /*0112*/ 	.short	0x0018
        /*0114*/ 	.byte	0x00, 0xf5, 0x21, 0x00


	//----- nvinfo : EIATTR_KPARAM_INFO
	.align		4
.L_28113:
        /*0118*/ 	.byte	0x04, 0x17
        /*011a*/ 	.short	(.L_28115 - .L_28114)
.L_28114:
        /*011c*/ 	.word	0x00000000
        /*0120*/ 	.short	0x0002
        /*0122*/ 	.short	0x0010
        /*0124*/ 	.byte	0x00, 0xf5, 0x21, 0x00


	//----- nvinfo : EIATTR_KPARAM_INFO
	.align		4
.L_28115:
        /*0128*/ 	.byte	0x04, 0x17
        /*012a*/ 	.short	(.L_28117 - .L_28116)
.L_28116:
        /*012c*/ 	.word	0x00000000
        /*0130*/ 	.short	0x0001
        /*0132*/ 	.short	0x0008
        /*0134*/ 	.byte	0x00, 0xf5, 0x21, 0x00


	//----- nvinfo : EIATTR_KPARAM_INFO
	.align		4
.L_28117:
        /*0138*/ 	.byte	0x04, 0x17
        /*013a*/ 	.short	(.L_28119 - .L_28118)
.L_28118:
        /*013c*/ 	.word	0x00000000
        /*0140*/ 	.short	0x0000
        /*0142*/ 	.short	0x0000
        /*0144*/ 	.byte	0x00, 0xf5, 0x21, 0x00


	//----- nvinfo : EIATTR_SPARSE_MMA_MASK
	.align		4
.L_28119:
        /*0148*/ 	.byte	0x03, 0x50
        /*014a*/ 	.short	0x0000


	//----- nvinfo : EIATTR_MAXREG_COUNT
	.align		4
        /*014c*/ 	.byte	0x03, 0x1b
        /*014e*/ 	.short	0x00ff


	//----- nvinfo : EIATTR_NUM_BARRIERS
	.align		4
        /*0150*/ 	.byte	0x02, 0x4c
        /*0152*/ 	.byte	0x01
	.zero		1


	//----- nvinfo : EIATTR_MERCURY_ISA_VERSION
	.align		4
        /*0154*/ 	.byte	0x03, 0x5f
        /*0156*/ 	.short	0x0101


	//----- nvinfo : EIATTR_INT_WARP_WIDE_INSTR_OFFSETS
	.align		4
        /*0158*/ 	.byte	0x04, 0x31
        /*015a*/ 	.short	(.L_28121 - .L_28120)


	//   ....[0]....
.L_28120:
        /*015c*/ 	.word	0x000001a0


	//----- nvinfo : EIATTR_COOP_GROUP_MASK_REGIDS
	.align		4
.L_28121:
        /*0160*/ 	.byte	0x04, 0x29
        /*0162*/ 	.short	(.L_28123 - .L_28122)


	//   ....[0]....
.L_28122:
        /*0164*/ 	.word	0xffffffff


	//   ....[1]....
        /*0168*/ 	.word	0xffffffff


	//   ....[2]....
        /*016c*/ 	.word	0xffffffff


	//   ....[3]....
        /*0170*/ 	.word	0xffffffff


	//   ....[4]....
        /*0174*/ 	.word	0xffffffff


	//   ....[5]....
        /*0178*/ 	.word	0xffffffff


	//   ....[6]....
        /*017c*/ 	.word	0xffffffff


	//   ....[7]....
        /*0180*/ 	.word	0xffffffff


	//   ....[8]....
        /*0184*/ 	.word	0xffffffff


	//   ....[9]....
        /*0188*/ 	.word	0xffffffff


	//   ....[10]....
        /*018c*/ 	.word	0xffffffff


	//   ....[11]....
        /*0190*/ 	.word	0xffffffff


	//   ....[12]....
        /*0194*/ 	.word	0xffffffff


	//   ....[13]....
        /*0198*/ 	.word	0xffffffff


	//   ....[14]....
        /*019c*/ 	.word	0xffffffff


	//   ....[15]....
        /*01a0*/ 	.word	0xffffffff


	//   ....[16]....
        /*01a4*/ 	.word	0xffffffff


	//   ....[17]....
        /*01a8*/ 	.word	0xffffffff


	//   ....[18]....
        /*01ac*/ 	.word	0xffffffff


	//   ....[19]....
        /*01b0*/ 	.word	0xffffffff


	//   ....[20]....
        /*01b4*/ 	.word	0xffffffff


	//   ....[21]....
        /*01b8*/ 	.word	0xffffffff


	//   ....[22]....
        /*01bc*/ 	.word	0xffffffff


	//   ....[23]....
        /*01c0*/ 	.word	0xffffffff


	//   ....[24]....
        /*01c4*/ 	.word	0xffffffff


	//   ....[25]....
        /*01c8*/ 	.word	0xffffffff


	//   ....[26]....
        /*01cc*/ 	.word	0xffffffff


	//   ....[27]....
        /*01d0*/ 	.word	0xffffffff


	//   ....[28]....
        /*01d4*/ 	.word	0xffffffff


	//   ....[29]....
        /*01d8*/ 	.word	0xffffffff


	//   ....[30]....
        /*01dc*/ 	.word	0xffffffff


	//   ....[31]....
        /*01e0*/ 	.word	0xffffffff


	//   ....[32]....
        /*01e4*/ 	.word	0xffffffff


	//   ....[33]....
        /*01e8*/ 	.word	0xffffffff


	//   ....[34]....
        /*01ec*/ 	.word	0xffffffff


	//   ....[35]....
        /*01f0*/ 	.word	0xffffffff


	//   ....[36]....
        /*01f4*/ 	.word	0xffffffff


	//   ....[37]....
        /*01f8*/ 	.word	0xffffffff


	//   ....[38]....
        /*01fc*/ 	.word	0xffffffff


	//   ....[39]....
        /*0200*/ 	.word	0xffffffff


	//   ....[40]....
        /*0204*/ 	.word	0xffffffff


	//   ....[41]....
        /*0208*/ 	.word	0xffffffff


	//   ....[42]....
        /*020c*/ 	.word	0xffffffff


	//   ....[43]....
        /*0210*/ 	.word	0xffffffff


	//   ....[44]....
        /*0214*/ 	.word	0xffffffff


	//   ....[45]....
        /*0218*/ 	.word	0xffffffff


	//   ....[46]....
        /*021c*/ 	.word	0xffffffff


	//   ....[47]....
        /*0220*/ 	.word	0xffffffff


	//   ....[48]....
        /*0224*/ 	.word	0xffffffff


	//   ....[49]....
        /*0228*/ 	.word	0xffffffff


	//   ....[50]....
        /*022c*/ 	.word	0xffffffff


	//   ....[51]....
        /*0230*/ 	.word	0xffffffff


	//   ....[52]....
        /*0234*/ 	.word	0xffffffff


	//   ....[53]....
        /*0238*/ 	.word	0xffffffff


	//   ....[54]....
        /*023c*/ 	.word	0xffffffff


	//   ....[55]....
        /*0240*/ 	.word	0xffffffff


	//   ....[56]....
        /*0244*/ 	.word	0xffffffff


	//   ....[57]....
        /*0248*/ 	.word	0xffffffff


	//   ....[58]....
        /*024c*/ 	.word	0xffffffff


	//   ....[59]....
        /*0250*/ 	.word	0xffffffff


	//   ....[60]....
        /*0254*/ 	.word	0xffffffff


	//   ....[61]....
        /*0258*/ 	.word	0xffffffff


	//   ....[62]....
        /*025c*/ 	.word	0xffffffff


	//   ....[63]....
        /*0260*/ 	.word	0xffffffff


	//   ....[64]....
        /*0264*/ 	.word	0xffffffff


	//   ....[65]....
        /*0268*/ 	.word	0xffffffff


	//   ....[66]....
        /*026c*/ 	.word	0xffffffff


	//   ....[67]....
        /*0270*/ 	.word	0xffffffff


	//   ....[68]....
        /*0274*/ 	.word	0xffffffff


	//   ....[69]....
        /*0278*/ 	.word	0xffffffff


	//   ....[70]....
        /*027c*/ 	.word	0xffffffff


	//   ....[71]....
        /*0280*/ 	.word	0xffffffff


	//   ....[72]....
        /*0284*/ 	.word	0xffffffff


	//   ....[73]....
        /*0288*/ 	.word	0xffffffff


	//   ....[74]....
        /*028c*/ 	.word	0xffffffff


	//   ....[75]....
        /*0290*/ 	.word	0xffffffff


	//   ....[76]....
        /*0294*/ 	.word	0xffffffff


	//   ....[77]....
        /*0298*/ 	.word	0xffffffff


	//   ....[78]....
        /*029c*/ 	.word	0xffffffff


	//   ....[79]....
        /*02a0*/ 	.word	0xffffffff


	//   ....[80]....
        /*02a4*/ 	.word	0xffffffff


	//   ....[81]....
        /*02a8*/ 	.word	0xffffffff


	//   ....[82]....
        /*02ac*/ 	.word	0xffffffff


	//   ....[83]....
        /*02b0*/ 	.word	0xffffffff


	//   ....[84]....
        /*02b4*/ 	.word	0xffffffff


	//   ....[85]....
        /*02b8*/ 	.word	0xffffffff


	//   ....[86]....
        /*02bc*/ 	.word	0xffffffff


	//   ....[87]....
        /*02c0*/ 	.word	0xffffffff


	//   ....[88]....
        /*02c4*/ 	.word	0xffffffff


	//   ....[89]....
        /*02c8*/ 	.word	0xffffffff


	//   ....[90]....
        /*02cc*/ 	.word	0xffffffff


	//   ....[91]....
        /*02d0*/ 	.word	0xffffffff


	//   ....[92]....
        /*02d4*/ 	.word	0xffffffff


	//   ....[93]....
        /*02d8*/ 	.word	0xffffffff


	//   ....[94]....
        /*02dc*/ 	.word	0xffffffff


	//   ....[95]....
        /*02e0*/ 	.word	0xffffffff


	//   ....[96]....
        /*02e4*/ 	.word	0xffffffff


	//   ....[97]....
        /*02e8*/ 	.word	0xffffffff


	//   ....[98]....
        /*02ec*/ 	.word	0xffffffff


	//   ....[99]....
        /*02f0*/ 	.word	0xffffffff


	//   ....[100]....
        /*02f4*/ 	.word	0xffffffff


	//   ....[101]....
        /*02f8*/ 	.word	0xffffffff


	//   ....[102]....
        /*02fc*/ 	.word	0xffffffff


	//   ....[103]....
        /*0300*/ 	.word	0xffffffff


	//   ....[104]....
        /*0304*/ 	.word	0xffffffff


	//   ....[105]....
        /*0308*/ 	.word	0xffffffff


	//   ....[106]....
        /*030c*/ 	.word	0xffffffff


	//   ....[107]....
        /*0310*/ 	.word	0xffffffff


	//   ....[108]....
        /*0314*/ 	.word	0xffffffff


	//   ....[109]....
        /*0318*/ 	.word	0xffffffff


	//   ....[110]....
        /*031c*/ 	.word	0xffffffff


	//   ....[111]....
        /*0320*/ 	.word	0xffffffff


	//   ....[112]....
        /*0324*/ 	.word	0xffffffff


	//   ....[113]....
        /*0328*/ 	.word	0xffffffff


	//   ....[114]....
        /*032c*/ 	.word	0xffffffff


	//   ....[115]....
        /*0330*/ 	.word	0xffffffff


	//   ....[116]....
        /*0334*/ 	.word	0xffffffff


	//   ....[117]....
        /*0338*/ 	.word	0xffffffff


	//   ....[118]....
        /*033c*/ 	.word	0xffffffff


	//   ....[119]....
        /*0340*/ 	.word	0xffffffff


	//   ....[120]....
        /*0344*/ 	.word	0xffffffff


	//   ....[121]....
        /*0348*/ 	.word	0xffffffff


	//   ....[122]....
        /*034c*/ 	.word	0xffffffff


	//   ....[123]....
        /*0350*/ 	.word	0xffffffff


	//   ....[124]....
        /*0354*/ 	.word	0xffffffff


	//   ....[125]....
        /*0358*/ 	.word	0xffffffff


	//   ....[126]....
        /*035c*/ 	.word	0xffffffff


	//   ....[127]....
        /*0360*/ 	.word	0xffffffff


	//   ....[128]....
        /*0364*/ 	.word	0xffffffff


	//   ....[129]....
        /*0368*/ 	.word	0xffffffff


	//   ....[130]....
        /*036c*/ 	.word	0xffffffff


	//   ....[131]....
        /*0370*/ 	.word	0xffffffff


	//   ....[132]....
        /*0374*/ 	.word	0xffffffff


	//   ....[133]....
        /*0378*/ 	.word	0xffffffff


	//   ....[134]....
        /*037c*/ 	.word	0xffffffff


	//   ....[135]....
        /*0380*/ 	.word	0xffffffff


	//   ....[136]....
        /*0384*/ 	.word	0xffffffff


	//   ....[137]....
        /*0388*/ 	.word	0xffffffff


	//   ....[138]....
        /*038c*/ 	.word	0xffffffff


	//   ....[139]....
        /*0390*/ 	.word	0xffffffff


	//   ....[140]....
        /*0394*/ 	.word	0xffffffff


	//   ....[141]....
        /*0398*/ 	.word	0xffffffff


	//   ....[142]....
        /*039c*/ 	.word	0xffffffff


	//   ....[143]....
        /*03a0*/ 	.word	0xffffffff


	//   ....[144]....
        /*03a4*/ 	.word	0xffffffff


	//   ....[145]....
        /*03a8*/ 	.word	0xffffffff


	//   ....[146]....
        /*03ac*/ 	.word	0xffffffff


	//   ....[147]....
        /*03b0*/ 	.word	0xffffffff


	//   ....[148]....
        /*03b4*/ 	.word	0xffffffff


	//   ....[149]....
        /*03b8*/ 	.word	0xffffffff


	//   ....[150]....
        /*03bc*/ 	.word	0xffffffff


	//   ....[151]....
        /*03c0*/ 	.word	0xffffffff


	//   ....[152]....
        /*03c4*/ 	.word	0xffffffff


	//   ....[153]....
        /*03c8*/ 	.word	0xffffffff


	//   ....[154]....
        /*03cc*/ 	.word	0xffffffff


	//   ....[155]....
        /*03d0*/ 	.word	0xffffffff


	//   ....[156]....
        /*03d4*/ 	.word	0xffffffff


	//   ....[157]....
        /*03d8*/ 	.word	0xffffffff


	//   ....[158]....
        /*03dc*/ 	.word	0xffffffff


	//   ....[159]....
        /*03e0*/ 	.word	0xffffffff


	//   ....[160]....
        /*03e4*/ 	.word	0xffffffff


	//   ....[161]....
        /*03e8*/ 	.word	0xffffffff


	//   ....[162]....
        /*03ec*/ 	.word	0xffffffff


	//   ....[163]....
        /*03f0*/ 	.word	0xffffffff


	//   ....[164]....
        /*03f4*/ 	.word	0xffffffff


	//   ....[165]....
        /*03f8*/ 	.word	0xffffffff


	//   ....[166]....
        /*03fc*/ 	.word	0xffffffff


	//   ....[167]....
        /*0400*/ 	.word	0xffffffff


	//   ....[168]....
        /*0404*/ 	.word	0xffffffff


	//   ....[169]....
        /*0408*/ 	.word	0xffffffff


	//   ....[170]....
        /*040c*/ 	.word	0xffffffff


	//   ....[171]....
        /*0410*/ 	.word	0xffffffff


	//   ....[172]....
        /*0414*/ 	.word	0xffffffff


	//   ....[173]....
        /*0418*/ 	.word	0xffffffff


	//   ....[174]....
        /*041c*/ 	.word	0xffffffff


	//   ....[175]....
        /*0420*/ 	.word	0xffffffff


	//   ....[176]....
        /*0424*/ 	.word	0xffffffff


	//   ....[177]....
        /*0428*/ 	.word	0xffffffff


	//   ....[178]....
        /*042c*/ 	.word	0xffffffff


	//   ....[179]....
        /*0430*/ 	.word	0xffffffff


	//   ....[180]....
        /*0434*/ 	.word	0xffffffff


	//   ....[181]....
        /*0438*/ 	.word	0xffffffff


	//   ....[182]....
        /*043c*/ 	.word	0xffffffff


	//   ....[183]....
        /*0440*/ 	.word	0xffffffff


	//   ....[184]....
        /*0444*/ 	.word	0xffffffff


	//   ....[185]....
        /*0448*/ 	.word	0xffffffff


	//   ....[186]....
        /*044c*/ 	.word	0xffffffff


	//   ....[187]....
        /*0450*/ 	.word	0xffffffff


	//   ....[188]....
        /*0454*/ 	.word	0xffffffff


	//   ....[189]....
        /*0458*/ 	.word	0xffffffff


	//   ....[190]....
        /*045c*/ 	.word	0xffffffff


	//   ....[191]....
        /*0460*/ 	.word	0xffffffff


	//   ....[192]....
        /*0464*/ 	.word	0xffffffff


	//   ....[193]....
        /*0468*/ 	.word	0xffffffff


	//   ....[194]....
        /*046c*/ 	.word	0xffffffff


	//   ....[195]....
        /*0470*/ 	.word	0xffffffff


	//   ....[196]....
        /*0474*/ 	.word	0xffffffff


	//   ....[197]....
        /*0478*/ 	.word	0xffffffff


	//   ....[198]....
        /*047c*/ 	.word	0xffffffff


	//   ....[199]....
        /*0480*/ 	.word	0xffffffff


	//   ....[200]....
        /*0484*/ 	.word	0xffffffff


	//   ....[201]....
        /*0488*/ 	.word	0xffffffff


	//   ....[202]....
        /*048c*/ 	.word	0xffffffff


	//   ....[203]....
        /*0490*/ 	.word	0xffffffff


	//   ....[204]....
        /*0494*/ 	.word	0xffffffff


	//   ....[205]....
        /*0498*/ 	.word	0xffffffff


	//   ....[206]....
        /*049c*/ 	.word	0xffffffff


	//   ....[207]....
        /*04a0*/ 	.word	0xffffffff


	//----- nvinfo : EIATTR_COOP_GROUP_INSTR_OFFSETS
	.align		4
.L_28123:
        /*04a4*/ 	.byte	0x04, 0x28
        /*04a6*/ 	.short	(.L_28125 - .L_28124)


	//   ....[0]....
.L_28124:
        /*04a8*/ 	.word	0x000028e0


	//   ....[1]....
        /*04ac*/ 	.word	0x00002950


	//   ....[2]....
        /*04b0*/ 	.word	0x00002980


	//   ....[3]....
        /*04b4*/ 	.word	0x000029b0


	//   ....[4]....
        /*04b8*/ 	.word	0x00002a20


	//   ....[5]....
        /*04bc*/ 	.word	0x00002ae0


	//   ....[6]....
        /*04c0*/ 	.word	0x00002b10


	//   ....[7]....
        /*04c4*/ 	.word	0x00002b30


	//   ....[8]....
        /*04c8*/ 	.word	0x00003970


	//   ....[9]....
        /*04cc*/ 	.word	0x000039b0


	//   ....[10]....
        /*04d0*/ 	.word	0x000039d0


	//   ....[11]....
        /*04d4*/ 	.word	0x000039f0


	//   ....[12]....
        /*04d8*/ 	.word	0x00003a10


	//   ....[13]....
        /*04dc*/ 	.word	0x00003a60


	//   ....[14]....
        /*04e0*/ 	.word	0x00003a80


	//   ....[15]....
        /*04e4*/ 	.word	0x00003aa0


	//   ....[16]....
        /*04e8*/ 	.word	0x00008f90


	//   ....[17]....
        /*04ec*/ 	.word	0x00008fc0


	//   ....[18]....
        /*04f0*/ 	.word	0x00008fd0


	//   ....[19]....
        /*04f4*/ 	.word	0x00008fe0


	//   ....[20]....
        /*04f8*/ 	.word	0x00008ff0


	//   ....[21]....
        /*04fc*/ 	.word	0x00009000


	//   ....[22]....
        /*0500*/ 	.word	0x00009020


	//   ....[23]....
        /*0504*/ 	.word	0x00009040


	//   ....[24]....
        /*0508*/ 	.word	0x00009060


	//   ....[25]....
        /*050c*/ 	.word	0x00009080


	//   ....[26]....
        /*0510*/ 	.word	0x000090a0


	//   ....[27]....
        /*0514*/ 	.word	0x000090c0


	//   ....[28]....
        /*0518*/ 	.word	0x000090d0


	//   ....[29]....
        /*051c*/ 	.word	0x00009100


	//   ....[30]....
        /*0520*/ 	.word	0x00009120


	//   ....[31]....
        /*0524*/ 	.word	0x00009140


	//   ....[32]....
        /*0528*/ 	.word	0x00009160


	//   ....[33]....
        /*052c*/ 	.word	0x00009180


	//   ....[34]....
        /*0530*/ 	.word	0x000091a0


	//   ....[35]....
        /*0534*/ 	.word	0x000091b0


	//   ....[36]....
        /*0538*/ 	.word	0x000091e0


	//   ....[37]....
        /*053c*/ 	.word	0x00009200


	//   ....[38]....
        /*0540*/ 	.word	0x00009220


	//   ....[39]....
        /*0544*/ 	.word	0x00009240


	//   ....[40]....
        /*0548*/ 	.word	0x00009260


	//   ....[41]....
        /*054c*/ 	.word	0x00009280


	//   ....[42]....
        /*0550*/ 	.word	0x00009290


	//   ....[43]....
        /*0554*/ 	.word	0x000092b0


	//   ....[44]....
        /*0558*/ 	.word	0x000092d0


	//   ....[45]....
        /*055c*/ 	.word	0x000092f0


	//   ....[46]....
        /*0560*/ 	.word	0x00009310


	//   ....[47]....
        /*0564*/ 	.word	0x00009330


	//   ....[48]....
        /*0568*/ 	.word	0x00009350


	//   ....[49]....
        /*056c*/ 	.word	0x00009370


	//   ....[50]....
        /*0570*/ 	.word	0x00009390


	//   ....[51]....
        /*0574*/ 	.word	0x000093b0


	//   ....[52]....
        /*0578*/ 	.word	0x000093d0


	//   ....[53]....
        /*057c*/ 	.word	0x000093f0


	//   ....[54]....
        /*0580*/ 	.word	0x00009410


	//   ....[55]....
        /*0584*/ 	.word	0x00009430


	//   ....[56]....
        /*0588*/ 	.word	0x00009450


	//   ....[57]....
        /*058c*/ 	.word	0x00009470


	//   ....[58]....
        /*0590*/ 	.word	0x00009490


	//   ....[59]....
        /*0594*/ 	.word	0x000094b0


	//   ....[60]....
        /*0598*/ 	.word	0x000094d0


	//   ....[61]....
        /*059c*/ 	.word	0x000094f0


	//   ....[62]....
        /*05a0*/ 	.word	0x00009510


	//   ....[63]....
        /*05a4*/ 	.word	0x00009530


	//   ....[64]....
        /*05a8*/ 	.word	0x00009550


	//   ....[65]....
        /*05ac*/ 	.word	0x00009570


	//   ....[66]....
        /*05b0*/ 	.word	0x00009590


	//   ....[67]....
        /*05b4*/ 	.word	0x000095b0


	//   ....[68]....
        /*05b8*/ 	.word	0x000095d0


	//   ....[69]....
        /*05bc*/ 	.word	0x000095f0


	//   ....[70]....
        /*05c0*/ 	.word	0x00009610


	//   ....[71]....
        /*05c4*/ 	.word	0x00009630


	//   ....[72]....
        /*05c8*/ 	.word	0x00009650


	//   ....[73]....
        /*05cc*/ 	.word	0x00009670


	//   ....[74]....
        /*05d0*/ 	.word	0x000096a0


	//   ....[75]....
        /*05d4*/ 	.word	0x000096c0


	//   ....[76]....
        /*05d8*/ 	.word	0x000096e0


	//   ....[77]....
        /*05dc*/ 	.word	0x00009700


	//   ....[78]....
        /*05e0*/ 	.word	0x00009730


	//   ....[79]....
        /*05e4*/ 	.word	0x00009760


	//   ....[80]....
        /*05e8*/ 	.word	0x00009770


	//   ....[81]....
        /*05ec*/ 	.word	0x00009790


	//   ....[82]....
        /*05f0*/ 	.word	0x000097b0


	//   ....[83]....
        /*05f4*/ 	.word	0x000097d0


	//   ....[84]....
        /*05f8*/ 	.word	0x000097f0


	//   ....[85]....
        /*05fc*/ 	.word	0x00009810


	//   ....[86]....
        /*0600*/ 	.word	0x00009830


	//   ....[87]....
        /*0604*/ 	.word	0x00009850


	//   ....[88]....
        /*0608*/ 	.word	0x00009870


	//   ....[89]....
        /*060c*/ 	.word	0x00009890


	//   ....[90]....
        /*0610*/ 	.word	0x000098b0


	//   ....[91]....
        /*0614*/ 	.word	0x000098d0


	//   ....[92]....
        /*0618*/ 	.word	0x000098f0


	//   ....[93]....
        /*061c*/ 	.word	0x00009910


	//   ....[94]....
        /*0620*/ 	.word	0x00009940


	//   ....[95]....
        /*0624*/ 	.word	0x00009960


	//   ....[96]....
        /*0628*/ 	.word	0x00009980


	//   ....[97]....
        /*062c*/ 	.word	0x000099a0


	//   ....[98]....
        /*0630*/ 	.word	0x000099c0


	//   ....[99]....
        /*0634*/ 	.word	0x000099e0


	//   ....[100]....
        /*0638*/ 	.word	0x000099f0


	//   ....[101]....
        /*063c*/ 	.word	0x00009a10


	//   ....[102]....
        /*0640*/ 	.word	0x00009a30


	//   ....[103]....
        /*0644*/ 	.word	0x00009a50


	//   ....[104]....
        /*0648*/ 	.word	0x00009a70


	//   ....[105]....
        /*064c*/ 	.word	0x00009a90


	//   ....[106]....
        /*0650*/ 	.word	0x00009ab0


	//   ....[107]....
        /*0654*/ 	.word	0x00009ad0


	//   ....[108]....
        /*0658*/ 	.word	0x00009af0


	//   ....[109]....
        /*065c*/ 	.word	0x00009b10


	//   ....[110]....
        /*0660*/ 	.word	0x00009b30


	//   ....[111]....
        /*0664*/ 	.word	0x00009b50


	//   ....[112]....
        /*0668*/ 	.word	0x00009b70


	//   ....[113]....
        /*066c*/ 	.word	0x00009b90


	//   ....[114]....
        /*0670*/ 	.word	0x00009bb0


	//   ....[115]....
        /*0674*/ 	.word	0x00009bd0


	//   ....[116]....
        /*0678*/ 	.word	0x00009c00


	//   ....[117]....
        /*067c*/ 	.word	0x00009c20


	//   ....[118]....
        /*0680*/ 	.word	0x00009c40


	//   ....[119]....
        /*0684*/ 	.word	0x00009c60


	//   ....[120]....
        /*0688*/ 	.word	0x00009c80


	//   ....[121]....
        /*068c*/ 	.word	0x00009ca0


	//   ....[122]....
        /*0690*/ 	.word	0x00009cb0


	//   ....[123]....
        /*0694*/ 	.word	0x00009cd0


	//   ....[124]....
        /*0698*/ 	.word	0x00009cf0


	//   ....[125]....
        /*069c*/ 	.word	0x00009d10


	//   ....[126]....
        /*06a0*/ 	.word	0x00009d30


	//   ....[127]....
        /*06a4*/ 	.word	0x00009d50


	//   ....[128]....
        /*06a8*/ 	.word	0x00009d70


	//   ....[129]....
        /*06ac*/ 	.word	0x00009d90


	//   ....[130]....
        /*06b0*/ 	.word	0x00009db0


	//   ....[131]....
        /*06b4*/ 	.word	0x00009dd0


	//   ....[132]....
        /*06b8*/ 	.word	0x00009df0


	//   ....[133]....
        /*06bc*/ 	.word	0x00009e10


	//   ....[134]....
        /*06c0*/ 	.word	0x00009e30


	//   ....[135]....
        /*06c4*/ 	.word	0x00009e50


	//   ....[136]....
        /*06c8*/ 	.word	0x00009e70


	//   ....[137]....
        /*06cc*/ 	.word	0x00009e90


	//   ....[138]....
        /*06d0*/ 	.word	0x00009eb0


	//   ....[139]....
        /*06d4*/ 	.word	0x00009ee0


	//   ....[140]....
        /*06d8*/ 	.word	0x00009f00


	//   ....[141]....
        /*06dc*/ 	.word	0x00009f20


	//   ....[142]....
        /*06e0*/ 	.word	0x00009f40


	//   ....[143]....
        /*06e4*/ 	.word	0x00009f60


	//   ....[144]....
        /*06e8*/ 	.word	0x00009f80


	//   ....[145]....
        /*06ec*/ 	.word	0x00009f90


	//   ....[146]....
        /*06f0*/ 	.word	0x00009fb0


	//   ....[147]....
        /*06f4*/ 	.word	0x00009fd0


	//   ....[148]....
        /*06f8*/ 	.word	0x00009ff0


	//   ....[149]....
        /*06fc*/ 	.word	0x0000a010


	//   ....[150]....
        /*0700*/ 	.word	0x0000a030


	//   ....[151]....
        /*0704*/ 	.word	0x0000a050


	//   ....[152]....
        /*0708*/ 	.word	0x0000a070


	//   ....[153]....
        /*070c*/ 	.word	0x0000a090


	//   ....[154]....
        /*0710*/ 	.word	0x0000a0b0


	//   ....[155]....
        /*0714*/ 	.word	0x0000a0d0


	//   ....[156]....
        /*0718*/ 	.word	0x0000a0f0


	//   ....[157]....
        /*071c*/ 	.word	0x0000a110


	//   ....[158]....
        /*0720*/ 	.word	0x0000a130


	//   ....[159]....
        /*0724*/ 	.word	0x0000a150


	//   ....[160]....
        /*0728*/ 	.word	0x0000a170


	//   ....[161]....
        /*072c*/ 	.word	0x0000a190


	//   ....[162]....
        /*0730*/ 	.word	0x0000a1b0


	//   ....[163]....
        /*0734*/ 	.word	0x0000a1e0


	//   ....[164]....
        /*0738*/ 	.word	0x0000a200


	//   ....[165]....
        /*073c*/ 	.word	0x0000a220


	//   ....[166]....
        /*0740*/ 	.word	0x0000a240


	//   ....[167]....
        /*0744*/ 	.word	0x0000a260


	//   ....[168]....
        /*0748*/ 	.word	0x0000a280


	//   ....[169]....
        /*074c*/ 	.word	0x0000a290


	//   ....[170]....
        /*0750*/ 	.word	0x0000a2b0


	//   ....[171]....
        /*0754*/ 	.word	0x0000a2d0


	//   ....[172]....
        /*0758*/ 	.word	0x0000a2f0


	//   ....[173]....
        /*075c*/ 	.word	0x0000a310


	//   ....[174]....
        /*0760*/ 	.word	0x0000a330


	//   ....[175]....
        /*0764*/ 	.word	0x0000a350


	//   ....[176]....
        /*0768*/ 	.word	0x0000a370


	//   ....[177]....
        /*076c*/ 	.word	0x0000a390


	//   ....[178]....
        /*0770*/ 	.word	0x0000a3b0


	//   ....[179]....
        /*0774*/ 	.word	0x0000a3d0


	//   ....[180]....
        /*0778*/ 	.word	0x0000a3f0


	//   ....[181]....
        /*077c*/ 	.word	0x0000a410


	//   ....[182]....
        /*0780*/ 	.word	0x0000a430


	//   ....[183]....
        /*0784*/ 	.word	0x0000a450


	//   ....[184]....
        /*0788*/ 	.word	0x0000a470


	//   ....[185]....
        /*078c*/ 	.word	0x0000a4a0


	//   ....[186]....
        /*0790*/ 	.word	0x0000a4c0


	//   ....[187]....
        /*0794*/ 	.word	0x0000a4e0


	//   ....[188]....
        /*0798*/ 	.word	0x0000a500


	//   ....[189]....
        /*079c*/ 	.word	0x0000a520


	//   ....[190]....
        /*07a0*/ 	.word	0x0000a540


	//   ....[191]....
        /*07a4*/ 	.word	0x0000a560


	//   ....[192]....
        /*07a8*/ 	.word	0x0000a590


	//   ....[193]....
        /*07ac*/ 	.word	0x0000a5b0


	//   ....[194]....
        /*07b0*/ 	.word	0x0000a5d0


	//   ....[195]....
        /*07b4*/ 	.word	0x0000a5f0


	//   ....[196]....
        /*07b8*/ 	.word	0x0000a610


	//   ....[197]....
        /*07bc*/ 	.word	0x0000a630


	//   ....[198]....
        /*07c0*/ 	.word	0x0000a650


	//   ....[199]....
        /*07c4*/ 	.word	0x0000a670


	//   ....[200]....
        /*07c8*/ 	.word	0x0000a690


	//   ....[201]....
        /*07cc*/ 	.word	0x0000a6b0


	//   ....[202]....
        /*07d0*/ 	.word	0x0000a6d0


	//   ....[203]....
        /*07d4*/ 	.word	0x0000a6f0


	//   ....[204]....
        /*07d8*/ 	.word	0x0000a710


	//   ....[205]....
        /*07dc*/ 	.word	0x0000a730


	//   ....[206]....
        /*07e0*/ 	.word	0x0000a750


	//   ....[207]....
        /*07e4*/ 	.word	0x0000a770


	//----- nvinfo : EIATTR_VRC_CTA_INIT_COUNT
	.align		4
.L_28125:
        /*07e8*/ 	.byte	0x02, 0x4a
	.zero		1
	.zero		1


	//----- nvinfo : EIATTR_EXIT_INSTR_OFFSETS
	.align		4
        /*07ec*/ 	.byte	0x04, 0x1c
        /*07ee*/ 	.short	(.L_28127 - .L_28126)


	//   ....[0]....
.L_28126:
        /*07f0*/ 	.word	0x0000c1f0


	//   ....[1]....
        /*07f4*/ 	.word	0x0000c250


	//   ....[2]....
        /*07f8*/ 	.word	0x0000c6f0


	//----- nvinfo : EIATTR_CRS_STACK_SIZE
	.align		4
.L_28127:
        /*07fc*/ 	.byte	0x04, 0x1e
        /*07fe*/ 	.short	(.L_28129 - .L_28128)
.L_28128:
        /*0800*/ 	.word	0x00000000


	//----- nvinfo : EIATTR_CBANK_PARAM_SIZE
	.align		4
.L_28129:
        /*0804*/ 	.byte	0x03, 0x19
        /*0806*/ 	.short	0x007c


	//----- nvinfo : EIATTR_PARAM_CBANK
	.align		4
        /*0808*/ 	.byte	0x04, 0x0a
        /*080a*/ 	.short	(.L_28131 - .L_28130)
	.align		4
.L_28130:
        /*080c*/ 	.word	index@(.nv.constant0._ZN4vllm25paged_attention_v1_kernelIffLi256ELi32ELi128ELNS_18Fp8KVCacheDataTypeE0ELb1EEEvPT_PKS2_PKT0_S8_ifPKiSA_iPKfiiiSC_SC_iiiii)
        /*0810*/ 	.short	0x0380
        /*0812*/ 	.short	0x007c


	//----- nvinfo : EIATTR_SW_WAR
	.align		4
.L_28131:
        /*0814*/ 	.byte	0x04, 0x36
        /*0816*/ 	.short	(.L_28133 - .L_28132)
.L_28132:
        /*0818*/ 	.word	0x00000008
.L_28133:


//--------------------- .nv.info._ZN4vllm25paged_attention_v1_kernelIffLi192ELi32ELi128ELNS_18Fp8KVCacheDataTypeE0ELb1EEEvPT_PKS2_PKT0_S8_ifPKiSA_iPKfiiiSC_SC_iiiii --------------------------
	.section	.nv.info._ZN4vllm25paged_attention_v1_kernelIffLi192ELi32ELi128ELNS_18Fp8KVCacheDataTypeE0ELb1EEEvPT_PKS2_PKT0_S8_ifPKiSA_iPKfiiiSC_SC_iiiii,"",@"SHT_CUDA_INFO"
	.sectionflags	@""
	.align	4


	//----- nvinfo : EIATTR_CUDA_API_VERSION
	.align		4
        /*0000*/ 	.byte	0x04, 0x37
        /*0002*/ 	.short	(.L_28135 - .L_28134)
.L_28134:
        /*0004*/ 	.word	0x00000082


	//----- nvinfo : EIATTR_KPARAM_INFO
	.align		4
.L_28135:
        /*0008*/ 	.byte	0x04, 0x17
        /*000a*/ 	.short	(.L_28137 - .L_28136)
.L_28136:
        /*000c*/ 	.word	0x00000000
        /*0010*/ 	.short	0x0013
        /*0012*/ 	.short	0x0078
        /*0014*/ 	.byte	0x00, 0xf0, 0x11, 0x00


	//----- nvinfo : EIATTR_KPARAM_INFO
	.align		4
.L_28137:
        /*0018*/ 	.byte	0x04, 0x17
        /*001a*/ 	.short	(.L_28139 - .L_28138)
.L_28138:
        /*001c*/ 	.word	0x00000000
        /*0020*/ 	.short	0x0012
        /*0022*/ 	.short	0x0074
        /*0024*/ 	.byte	0x00, 0xf0, 0x11, 0x00


	//----- nvinfo : EIATTR_KPARAM_INFO
	.align		4
.L_28139:
        /*0028*/ 	.byte	0x04, 0x17
        /*002a*/ 	.short	(.L_28141 - .L_28140)
.L_28140:
        /*002c*/ 	.word	0x00000000
        /*0030*/ 	.short	0x0011
        /*0032*/ 	.short	0x0070
        /*0034*/ 	.byte	0x00, 0xf0, 0x11, 0x00


	//----- nvinfo : EIATTR_KPARAM_INFO
	.align		4
.L_28141:
        /*0038*/ 	.byte	0x04, 0x17
        /*003a*/ 	.short	(.L_28143 - .L_28142)
.L_28142:
        /*003c*/ 	.word	0x00000000
        /*0040*/ 	.short	0x0010
        /*0042*/ 	.short	0x006c
        /*0044*/ 	.byte	0x00, 0xf0, 0x11, 0x00


	//----- nvinfo : EIATTR_KPARAM_INFO
	.align		4
.L_28143:
        /*0048*/ 	.byte	0x04, 0x17
        /*004a*/ 	.short	(.L_28145 - .L_28144)
.L_28144:
        /*004c*/ 	.word	0x00000000
        /*0050*/ 	.short	0x000f
        /*0052*/ 	.short	0x0068
        /*0054*/ 	.byte	0x00, 0xf0, 0x11, 0x00


	//----- nvinfo : EIATTR_KPARAM_INFO
	.align		4
.L_28145:
        /*0058*/ 	.byte	0x04, 0x17
        /*005a*/ 	.short	(.L_28147 - .L_28146)
.L_28146:
        /*005c*/ 	.word	0x00000000
        /*0060*/ 	.short	0x000e
        /*0062*/ 	.short	0x0060
        /*0064*/ 	.byte	0x00, 0xf5, 0x21, 0x00


	//----- nvinfo : EIATTR_KPARAM_INFO
	.align		4
.L_28147:
        /*0068*/ 	.byte	0x04, 0x17
        /*006a*/ 	.short	(.L_28149 - .L_28148)
.L_28148:
        /*006c*/ 	.word	0x00000000
        /*0070*/ 	.short	0x000d
        /*0072*/ 	.short	0x0058
        /*0074*/ 	.byte	0x00, 0xf5, 0x21, 0x00


	//----- nvinfo : EIATTR_KPARAM_INFO
	.align		4
.L_28149:
        /*0078*/ 	.byte	0x04, 0x17
        /*007a*/ 	.short	(.L_28151 - .L_28150)
.L_28150:
        /*007c*/ 	.word	0x00000000
        /*0080*/ 	.short	0x000c
        /*0082*/ 	.short	0x0050
        /*0084*/ 	.byte	0x00, 0xf0, 0x11, 0x00


	//----- nvinfo : EIATTR_KPARAM_INFO
	.align		4
.L_28151:
        /*0088*/ 	.byte	0x04, 0x17
        /*008a*/ 	.short	(.L_28153 - .L_28152)
.L_28152:
        /*008c*/ 	.word	0x00000000
        /*0090*/ 	.short	0x000b
        /*0092*/ 	.short	0x004c
        /*0094*/ 	.byte	0x00, 0xf0, 0x11, 0x00


	//----- nvinfo : EIATTR_KPARAM_INFO
	.align		4
.L_28153:
        /*0098*/ 	.byte	0x04, 0x17
        /*009a*/ 	.short	(.L_28155 - .L_28154)
.L_28154:
        /*009c*/ 	.word	0x00000000
        /*00a0*/ 	.short	0x000a
        /*00a2*/ 	.short	0x0048
        /*00a4*/ 	.byte	0x00, 0xf0, 0x11, 0x00


	//----- nvinfo : EIATTR_KPARAM_INFO
	.align		4
.L_28155:
        /*00a8*/ 	.byte	0x04, 0x17
        /*00aa*/ 	.short	(.L_28157 - .L_28156)
.L_28156:
        /*00ac*/ 	.word	0x00000000
        /*00b0*/ 	.short	0x0009
        /*00b2*/ 	.short	0x0040
        /*00b4*/ 	.byte	0x00, 0xf5, 0x21, 0x00


	//----- nvinfo : EIATTR_KPARAM_INFO
	.align		4
.L_28157:
        /*00b8*/ 	.byte	0x04, 0x17
        /*00ba*/ 	.short	(.L_28159 - .L_28158)
.L_28158:
        /*00bc*/ 	.word	0x00000000
        /*00c0*/ 	.short	0x0008
        /*00c2*/ 	.short	0x0038
        /*00c4*/ 	.byte	0x00, 0xf0, 0x11, 0x00


	//----- nvinfo : EIATTR_KPARAM_INFO
	.align		4
.L_28159:
        /*00c8*/ 	.byte	0x04, 0x17
        /*00ca*/ 	.short	(.L_28161 - .L_28160)
.L_28160:
        /*00cc*/ 	.word	0x00000000
        /*00d0*/ 	.short	0x0007
        /*00d2*/ 	.short	0x0030
        /*00d4*/ 	.byte	0x00, 0xf5, 0x21, 0x00


	//----- nvinfo : EIATTR_KPARAM_INFO
	.align		4
.L_28161:
        /*00d8*/ 	.byte	0x04, 0x17
        /*00da*/ 	.short	(.L_28163 - .L_28162)
.L_28162:
        /*00dc*/ 	.word	0x00000000
        /*00e0*/ 	.short	0x0006
        /*00e2*/ 	.short	0x0028
        /*00e4*/ 	.byte	0x00, 0xf5, 0x21, 0x00


	//----- nvinfo : EIATTR_KPARAM_INFO
	.align		4
.L_28163:
        /*00e8*/ 	.byte	0x04, 0x17
        /*00ea*/ 	.short	(.L_28165 - .L_28164)
.L_28164:
        /*00ec*/ 	.word	0x00000000
        /*00f0*/ 	.short	0x0005
        /*00f2*/ 	.short	0x0024
        /*00f4*/ 	.byte	0x00, 0xf0, 0x11, 0x00


	//----- nvinfo : EIATTR_KPARAM_INFO
	.align		4
.L_28165:
        /*00f8*/ 	.byte	0x04, 0x17
        /*00fa*/ 	.short	(.L_28167 - .L_28166)
.L_28166:
        /*00fc*/ 	.word	0x00000000
        /*0100*/ 	.short	0x0004
        /*0102*/ 	.short	0x0020
        /*0104*/ 	.byte	0x00, 0xf0, 0x11, 0x00


	//----- nvinfo : EIATTR_KPARAM_INFO
	.align		4
.L_28167:
        /*0108*/ 	.byte	0x04, 0x17
        /*010a*/ 	.short	(.L_28169 - .L_28168)
.L_28168:
        /*010c*/ 	.word	0x00000000
        /*0110*/ 	.short	0x0003
        /*0112*/ 	.short	0x0018
        /*0114*/ 	.byte	0x00, 0xf5, 0x21, 0x00


	//----- nvinfo : EIATTR_KPARAM_INFO
	.align		4
.L_28169:
        /*0118*/ 	.byte	0x04, 0x17
        /*011a*/ 	.short	(.L_28171 - .L_28170)
.L_28170:
        /*011c*/ 	.word	0x00000000
        /*0120*/ 	.short	0x0002
        /*0122*/ 	.short	0x0010
        /*0124*/ 	.byte	0x00, 0xf5, 0x21, 0x00


	//----- nvinfo : EIATTR_KPARAM_INFO
	.align		4
.L_28171:
        /*0128*/ 	.byte	0x04, 0x17
        /*012a*/ 	.short	(.L_28173 - .L_28172)
.L_28172:
        /*012c*/ 	.word	0x00000000
        /*0130*/ 	.short	0x0001
        /*0132*/ 	.short	0x0008
        /*0134*/ 	.byte	0x00, 0xf5, 0x21, 0x00


	//----- nvinfo : EIATTR_KPARAM_INFO
	.align		4
.L_28173:
        /*0138*/ 	.byte	0x04, 0x17
        /*013a*/ 	.short	(.L_28175 - .L_28174)
.L_28174:
        /*013c*/ 	.word	0x00000000
        /*0140*/ 	.short	0x0000
        /*0142*/ 	.short	0x0000
        /*0144*/ 	.byte	0x00, 0xf5, 0x21, 0x00


	//----- nvinfo : EIATTR_SPARSE_MMA_MASK
	.align		4
.L_28175:
        /*0148*/ 	.byte	0x03, 0x50
        /*014a*/ 	.short	0x0000


	//----- nvinfo : EIATTR_MAXREG_COUNT
	.align		4
        /*014c*/ 	.byte	0x03, 0x1b
        /*014e*/ 	.short	0x00ff


	//----- nvinfo : EIATTR_NUM_BARRIERS
	.align		4
        /*0150*/ 	.byte	0x02, 0x4c
        /*0152*/ 	.byte	0x01
	.zero		1


	//----- nvinfo : EIATTR_MERCURY_ISA_VERSION
	.align		4
        /*0154*/ 	.byte	0x03, 0x5f
        /*0156*/ 	.short	0x0101


	//----- nvinfo : EIATTR_INT_WARP_WIDE_INSTR_OFFSETS
	.align		4
        /*0158*/ 	.byte	0x04, 0x31
        /*015a*/ 	.short	(.L_28177 - .L_28176)


	//   ....[0]....
.L_28176:
        /*015c*/ 	.word	0x000001a0


	//----- nvinfo : EIATTR_COOP_GROUP_MASK_REGIDS
	.align		4
.L_28177:
        /*0160*/ 	.byte	0x04, 0x29
        /*0162*/ 	.short	(.L_28179 - .L_28178)


	//   ....[0]....
.L_28178:
        /*0164*/ 	.word	0xffffffff


	//   ....[1]....
        /*0168*/ 	.word	0xffffffff


	//   ....[2]....
        /*016c*/ 	.word	0xffffffff


	//   ....[3]....
        /*0170*/ 	.word	0xffffffff


	//   ....[4]....
        /*0174*/ 	.word	0xffffffff


	//   ....[5]....
        /*0178*/ 	.word	0xffffffff


	//   ....[6]....
        /*017c*/ 	.word	0xffffffff


	//   ....[7]....
        /*0180*/ 	.word	0xffffffff


	//   ....[8]....
        /*0184*/ 	.word	0xffffffff


	//   ....[9]....
        /*0188*/ 	.word	0xffffffff


	//   ....[10]....
        /*018c*/ 	.word	0xffffffff


	//   ....[11]....
        /*0190*/ 	.word	0xffffffff


	//   ....[12]....
        /*0194*/ 	.word	0xffffffff


	//   ....[13]....
        /*0198*/ 	.word	0xffffffff


	//   ....[14]....
        /*019c*/ 	.word	0xffffffff


	//   ....[15]....
        /*01a0*/ 	.word	0xffffffff


	//   ....[16]....
        /*01a4*/ 	.word	0xffffffff


	//   ....[17]....
        /*01a8*/ 	.word	0xffffffff


	//   ....[18]....
        /*01ac*/ 	.word	0xffffffff


	//   ....[19]....
        /*01b0*/ 	.word	0xffffffff


	//   ....[20]....
        /*01b4*/ 	.word	0xffffffff


	//   ....[21]....
        /*01b8*/ 	.word	0xffffffff


	//   ....[22]....
        /*01bc*/ 	.word	0xffffffff


	//   ....[23]....
        /*01c0*/ 	.word	0xffffffff


	//   ....[24]....
        /*01c4*/ 	.word	0xffffffff


	//   ....[25]....
        /*01c8*/ 	.word	0xffffffff


	//   ....[26]....
        /*01cc*/ 	.word	0xffffffff


	//   ....[27]....
        /*01d0*/ 	.word	0xffffffff


	//   ....[28]....
        /*01d4*/ 	.word	0xffffffff


	//   ....[29]....
        /*01d8*/ 	.word	0xffffffff


	//   ....[30]....
        /*01dc*/ 	.word	0xffffffff


	//   ....[31]....
        /*01e0*/ 	.word	0xffffffff


	//   ....[32]....
        /*01e4*/ 	.word	0xffffffff


	//   ....[33]....
        /*01e8*/ 	.word	0xffffffff


	//   ....[34]....
        /*01ec*/ 	.word	0xffffffff


	//   ....[35]....
        /*01f0*/ 	.word	0xffffffff


	//   ....[36]....
        /*01f4*/ 	.word	0xffffffff


	//   ....[37]....
        /*01f8*/ 	.word	0xffffffff


	//   ....[38]....
        /*01fc*/ 	.word	0xffffffff


	//   ....[39]....
        /*0200*/ 	.word	0xffffffff


	//   ....[40]....
        /*0204*/ 	.word	0xffffffff


	//   ....[41]....
        /*0208*/ 	.word	0xffffffff


	//   ....[42]....
        /*020c*/ 	.word	0xffffffff


	//   ....[43]....
        /*0210*/ 	.word	0xffffffff


	//   ....[44]....
        /*0214*/ 	.word	0xffffffff


	//   ....[45]....
        /*0218*/ 	.word	0xffffffff


	//   ....[46]....
        /*021c*/ 	.word	0xffffffff


	//   ....[47]....
        /*0220*/ 	.word	0xffffffff


	//   ....[48]....
        /*0224*/ 	.word	0xffffffff


	//   ....[49]....
        /*0228*/ 	.word	0xffffffff


	//   ....[50]....
        /*022c*/ 	.word	0xffffffff


	//   ....[51]....
        /*0230*/ 	.word	0xffffffff


	//   ....[52]....
        /*0234*/ 	.word	0xffffffff


	//   ....[53]....
        /*0238*/ 	.word	0xffffffff


	//   ....[54]....
        /*023c*/ 	.word	0xffffffff


	//   ....[55]....
        /*0240*/ 	.word	0xffffffff


	//   ....[56]....
        /*0244*/ 	.word	0xffffffff


	//   ....[57]....
        /*0248*/ 	.word	0xffffffff


	//   ....[58]....
        /*024c*/ 	.word	0xffffffff


	//   ....[59]....
        /*0250*/ 	.word	0xffffffff


	//   ....[60]....
        /*0254*/ 	.word	0xffffffff


	//   ....[61]....
        /*0258*/ 	.word	0xffffffff


	//   ....[62]....
        /*025c*/ 	.word	0xffffffff


	//   ....[63]....
        /*0260*/ 	.word	0xffffffff


	//   ....[64]....
        /*0264*/ 	.word	0xffffffff


	//   ....[65]....
        /*0268*/ 	.word	0xffffffff


	//   ....[66]....
        /*026c*/ 	.word	0xffffffff


	//   ....[67]....
        /*0270*/ 	.word	0xffffffff


	//   ....[68]....
        /*0274*/ 	.word	0xffffffff


	//   ....[69]....
        /*0278*/ 	.word	0xffffffff


	//   ....[70]....
        /*027c*/ 	.word	0xffffffff


	//   ....[71]....
        /*0280*/ 	.word	0xffffffff


	//   ....[72]....
        /*0284*/ 	.word	0xffffffff


	//   ....[73]....
        /*0288*/ 	.word	0xffffffff


	//   ....[74]....
        /*028c*/ 	.word	0xffffffff


	//   ....[75]....
        /*0290*/ 	.word	0xffffffff


	//   ....[76]....
        /*0294*/ 	.word	0xffffffff


	//   ....[77]....
        /*0298*/ 	.word	0xffffffff


	//   ....[78]....
        /*029c*/ 	.word	0xffffffff


	//   ....[79]....
        /*02a0*/ 	.word	0xffffffff


	//   ....[80]....
        /*02a4*/ 	.word	0xffffffff


	//   ....[81]....
        /*02a8*/ 	.word	0xffffffff


	//   ....[82]....
        /*02ac*/ 	.word	0xffffffff


	//   ....[83]....
        /*02b0*/ 	.word	0xffffffff


	//   ....[84]....
        /*02b4*/ 	.word	0xffffffff


	//   ....[85]....
        /*02b8*/ 	.word	0xffffffff


	//   ....[86]....
        /*02bc*/ 	.word	0xffffffff


	//   ....[87]....
        /*02c0*/ 	.word	0xffffffff


	//   ....[88]....
        /*02c4*/ 	.word	0xffffffff


	//   ....[89]....
        /*02c8*/ 	.word	0xffffffff


	//   ....[90]....
        /*02cc*/ 	.word	0xffffffff


	//   ....[91]....
        /*02d0*/ 	.word	0xffffffff


	//   ....[92]....
        /*02d4*/ 	.word	0xffffffff


	//   ....[93]....
        /*02d8*/ 	.word	0xffffffff


	//   ....[94]....
        /*02dc*/ 	.word	0xffffffff


	//   ....[95]....
        /*02e0*/ 	.word	0xffffffff


	//   ....[96]....
        /*02e4*/ 	.word	0xffffffff


	//   ....[97]....
        /*02e8*/ 	.word	0xffffffff


	//   ....[98]....
        /*02ec*/ 	.word	0xffffffff


	//   ....[99]....
        /*02f0*/ 	.word	0xffffffff


	//   ....[100]....
        /*02f4*/ 	.word	0xffffffff


	//   ....[101]....
        /*02f8*/ 	.word	0xffffffff


	//   ....[102]....
        /*02fc*/ 	.word	0xffffffff


	//   ....[103]....
        /*0300*/ 	.word	0xffffffff


	//   ....[104]....
        /*0304*/ 	.word	0xffffffff


	//   ....[105]....
        /*0308*/ 	.word	0xffffffff


	//   ....[106]....
        /*030c*/ 	.word	0xffffffff


	//   ....[107]....
        /*0310*/ 	.word	0xffffffff


	//   ....[108]....
        /*0314*/ 	.word	0xffffffff


	//   ....[109]....
        /*0318*/ 	.word	0xffffffff


	//   ....[110]....
        /*031c*/ 	.word	0xffffffff


	//   ....[111]....
        /*0320*/ 	.word	0xffffffff


	//   ....[112]....
        /*0324*/ 	.word	0xffffffff


	//   ....[113]....
        /*0328*/ 	.word	0xffffffff


	//   ....[114]....
        /*032c*/ 	.word	0xffffffff


	//   ....[115]....
        /*0330*/ 	.word	0xffffffff


	//   ....[116]....
        /*0334*/ 	.word	0xffffffff


	//   ....[117]....
        /*0338*/ 	.word	0xffffffff


	//   ....[118]....
        /*033c*/ 	.word	0xffffffff


	//   ....[119]....
        /*0340*/ 	.word	0xffffffff


	//   ....[120]....
        /*0344*/ 	.word	0xffffffff


	//   ....[121]....
        /*0348*/ 	.word	0xffffffff


	//   ....[122]....
        /*034c*/ 	.word	0xffffffff


	//   ....[123]....
        /*0350*/ 	.word	0xffffffff


	//   ....[124]....
        /*0354*/ 	.word	0xffffffff


	//   ....[125]....
        /*0358*/ 	.word	0xffffffff


	//   ....[126]....
        /*035c*/ 	.word	0xffffffff


	//   ....[127]....
        /*0360*/ 	.word	0xffffffff


	//   ....[128]....
        /*0364*/ 	.word	0xffffffff


	//   ....[129]....
        /*0368*/ 	.word	0xffffffff


	//   ....[130]....
        /*036c*/ 	.word	0xffffffff


	//   ....[131]....
        /*0370*/ 	.word	0xffffffff


	//   ....[132]....
        /*0374*/ 	.word	0xffffffff


	//   ....[133]....
        /*0378*/ 	.word	0xffffffff


	//   ....[134]....
        /*037c*/ 	.word	0xffffffff


	//   ....[135]....
        /*0380*/ 	.word	0xffffffff


	//   ....[136]....
        /*0384*/ 	.word	0xffffffff


	//   ....[137]....
        /*0388*/ 	.word	0xffffffff


	//   ....[138]....
        /*038c*/ 	.word	0xffffffff


	//   ....[139]....
        /*0390*/ 	.word	0xffffffff


	//   ....[140]....
        /*0394*/ 	.word	0xffffffff


	//   ....[141]....
        /*0398*/ 	.word	0xffffffff


	//   ....[142]....
        /*039c*/ 	.word	0xffffffff


	//   ....[143]....
        /*03a0*/ 	.word	0xffffffff


	//   ....[144]....
        /*03a4*/ 	.word	0xffffffff


	//   ....[145]....
        /*03a8*/ 	.word	0xffffffff


	//   ....[146]....
        /*03ac*/ 	.word	0xffffffff


	//   ....[147]....
        /*03b0*/ 	.word	0xffffffff


	//   ....[148]....
        /*03b4*/ 	.word	0xffffffff


	//   ....[149]....
        /*03b8*/ 	.word	0xffffffff


	//   ....[150]....
        /*03bc*/ 	.word	0xffffffff


	//   ....[151]....
        /*03c0*/ 	.word	0xffffffff


	//   ....[152]....
        /*03c4*/ 	.word	0xffffffff


	//   ....[153]....
        /*03c8*/ 	.word	0xffffffff


	//   ....[154]....
        /*03cc*/ 	.word	0xffffffff


	//   ....[155]....
        /*03d0*/ 	.word	0xffffffff


	//   ....[156]....
        /*03d4*/ 	.word	0xffffffff


	//   ....[157]....
        /*03d8*/ 	.word	0xffffffff


	//   ....[158]....
        /*03dc*/ 	.word	0xffffffff


	//   ....[159]....
        /*03e0*/ 	.word	0xffffffff


	//----- nvinfo : EIATTR_COOP_GROUP_INSTR_OFFSETS
	.align		4
.L_28179:
        /*03e4*/ 	.byte	0x04, 0x28
        /*03e6*/ 	.short	(.L_28181 - .L_28180)


	//   ....[0]....
.L_28180:
        /*03e8*/ 	.word	0x000022e0


	//   ....[1]....
        /*03ec*/ 	.word	0x00002350


	//   ....[2]....
        /*03f0*/ 	.word	0x00002380


	//   ....[3]....
        /*03f4*/ 	.word	0x000023b0


	//   ....[4]....
        /*03f8*/ 	.word	0x00002420


	//   ....[5]....
        /*03fc*/ 	.word	0x000024e0


	//   ....[6]....
        /*0400*/ 	.word	0x00002510


	//   ....[7]....
        /*0404*/ 	.word	0x00002530


	//   ....[8]....
        /*0408*/ 	.word	0x00003370


	//   ....[9]....
        /*040c*/ 	.word	0x000033b0


	//   ....[10]....
        /*0410*/ 	.word	0x000033d0


	//   ....[11]....
        /*0414*/ 	.word	0x000033f0


	//   ....[12]....
        /*0418*/ 	.word	0x00003410


	//   ....[13]....
        /*041c*/ 	.word	0x00003460


	//   ....[14]....
        /*0420*/ 	.word	0x00003480


	//   ....[15]....
        /*0424*/ 	.word	0x000034a0


	//   ....[16]....
        /*0428*/ 	.word	0x00007630


	//   ....[17]....
        /*042c*/ 	.word	0x00007670


	//   ....[18]....
        /*0430*/ 	.word	0x000076b0


	//   ....[19]....
        /*0434*/ 	.word	0x000076e0


	//   ....[20]....
        /*0438*/ 	.word	0x00007700


	//   ....[21]....
        /*043c*/ 	.word	0x00007710


	//   ....[22]....
        /*0440*/ 	.word	0x00007730


	//   ....[23]....
        /*0444*/ 	.word	0x00007760


	//   ....[24]....
        /*0448*/ 	.word	0x00007780


	//   ....[25]....
        /*044c*/ 	.word	0x000077a0


	//   ....[26]....
        /*0450*/ 	.word	0x000077c0


	//   ....[27]....
        /*0454*/ 	.word	0x000077e0


	//   ....[28]....
        /*0458*/ 	.word	0x000077f0


	//   ....[29]....
        /*045c*/ 	.word	0x00007810


	//   ....[30]....
        /*0460*/ 	.word	0x00007830


	//   ....[31]....
        /*0464*/ 	.word	0x00007850


	//   ....[32]....
        /*0468*/ 	.word	0x00007870


	//   ....[33]....
        /*046c*/ 	.word	0x00007890


	//   ....[34]....
        /*0470*/ 	.word	0x000078b0


	//   ....[35]....
        /*0474*/ 	.word	0x000078d0


	//   ....[36]....
        /*0478*/ 	.word	0x000078f0


	//   ....[37]....
        /*047c*/ 	.word	0x00007910


	//   ....[38]....
        /*0480*/ 	.word	0x00007930


	//   ....[39]....
        /*0484*/ 	.word	0x00007950


	//   ....[40]....
        /*0488*/ 	.word	0x00007970


	//   ....[41]....
        /*048c*/ 	.word	0x00007990


	//   ....[42]....
        /*0490*/ 	.word	0x000079b0


	//   ....[43]....
        /*0494*/ 	.word	0x000079d0


	//   ....[44]....
        /*0498*/ 	.word	0x000079f0


	//   ....[45]....
        /*049c*/ 	.word	0x00007a10


	//   ....[46]....
        /*04a0*/ 	.word	0x00007a30


	//   ....[47]....
        /*04a4*/ 	.word	0x00007a50


	//   ....[48]....
        /*04a8*/ 	.word	0x00007a80


	//   ....[49]....
        /*04ac*/ 	.word	0x00007ab0


	//   ....[50]....
        /*04b0*/ 	.word	0x00007ae0


	//   ....[51]....
        /*04b4*/ 	.word	0x00007b10


	//   ....[52]....
        /*04b8*/ 	.word	0x00007b30


	//   ....[53]....
        /*04bc*/ 	.word	0x00007b50


	//   ....[54]....
        /*04c0*/ 	.word	0x00007b70


	//   ....[55]....
        /*04c4*/ 	.word	0x00007b90


	//   ....[56]....
        /*04c8*/ 	.word	0x00007bb0


	//   ....[57]....
        /*04cc*/ 	.word	0x00007bd0


	//   ....[58]....
        /*04d0*/ 	.word	0x00007bf0


	//   ....[59]....
        /*04d4*/ 	.word	0x00007c10


	//   ....[60]....
        /*04d8*/ 	.word	0x00007c30


	//   ....[61]....
        /*04dc*/ 	.word	0x00007c50


	//   ....[62]....
        /*04e0*/ 	.word	0x00007c70


	//   ....[63]....
        /*04e4*/ 	.word	0x00007c90


	//   ....[64]....
        /*04e8*/ 	.word	0x00007cb0


	//   ....[65]....
        /*04ec*/ 	.word	0x00007cd0


	//   ....[66]....
        /*04f0*/ 	.word	0x00007cf0


	//   ....[67]....
        /*04f4*/ 	.word	0x00007d20


	//   ....[68]....
        /*04f8*/ 	.word	0x00007d50


	//   ....[69]....
        /*04fc*/ 	.word	0x00007d70


	//   ....[70]....
        /*0500*/ 	.word	0x00007d90


	//   ....[71]....
        /*0504*/ 	.word	0x00007db0


	//   ....[72]....
        /*0508*/ 	.word	0x00007dd0


	//   ....[73]....
        /*050c*/ 	.word	0x00007df0


	//   ....[74]....
        /*0510*/ 	.word	0x00007e10


	//   ....[75]....
        /*0514*/ 	.word	0x00007e30


	//   ....[76]....
        /*0518*/ 	.word	0x00007e50


	//   ....[77]....
        /*051c*/ 	.word	0x00007e70


	//   ....[78]....
        /*0520*/ 	.word	0x00007e90


	//   ....[79]....
        /*0524*/ 	.word	0x00007eb0


	//   ....[80]....
        /*0528*/ 	.word	0x00007ed0


	//   ....[81]....
        /*052c*/ 	.word	0x00007ef0


	//   ....[82]....
        /*0530*/ 	.word	0x00007f10


	//   ....[83]....
        /*0534*/ 	.word	0x00007f30


	//   ....[84]....
        /*0538*/ 	.word	0x00007f50


	//   ....[85]....
        /*053c*/ 	.word	0x00007f70


	//   ....[86]....
        /*0540*/ 	.word	0x00007f90


	//   ....[87]....
        /*0544*/ 	.word	0x00007fb0


	//   ....[88]....
        /*0548*/ 	.word	0x00007fd0


	//   ....[89]....
        /*054c*/ 	.word	0x00007ff0


	//   ....[90]....
        /*0550*/ 	.word	0x00008010


	//   ....[91]....
        /*0554*/ 	.word	0x00008030


	//   ....[92]....
        /*0558*/ 	.word	0x00008050


	//   ....[93]....
        /*055c*/ 	.word	0x00008070


	//   ....[94]....
        /*0560*/ 	.word	0x00008090


	//   ....[95]....
        /*0564*/ 	.word	0x000080b0


	//   ....[96]....
        /*0568*/ 	.word	0x000080d0


	//   ....[97]....
        /*056c*/ 	.word	0x000080f0


	//   ....[98]....
        /*0570*/ 	.word	0x00008110


	//   ....[99]....
        /*0574*/ 	.word	0x00008130


	//   ....[100]....
        /*0578*/ 	.word	0x00008150


	//   ....[101]....
        /*057c*/ 	.word	0x00008170


	//   ....[102]....
        /*0580*/ 	.word	0x00008190


	//   ....[103]....
        /*0584*/ 	.word	0x000081b0


	//   ....[104]....
        /*0588*/ 	.word	0x000081d0


	//   ....[105]....
        /*058c*/ 	.word	0x000081f0


	//   ....[106]....
        /*0590*/ 	.word	0x00008210


	//   ....[107]....
        /*0594*/ 	.word	0x00008230


	//   ....[108]....
        /*0598*/ 	.word	0x00008250


	//   ....[109]....
        /*059c*/ 	.word	0x00008270


	//   ....[110]....
        /*05a0*/ 	.word	0x00008290


	//   ....[111]....
        /*05a4*/ 	.word	0x000082b0


	//   ....[112]....
        /*05a8*/ 	.word	0x000082d0


	//   ....[113]....
        /*05ac*/ 	.word	0x000082f0


	//   ....[114]....
        /*05b0*/ 	.word	0x00008310


	//   ....[115]....
        /*05b4*/ 	.word	0x00008330


	//   ....[116]....
        /*05b8*/ 	.word	0x00008350


	//   ....[117]....
        /*05bc*/ 	.word	0x00008370


	//   ....[118]....
        /*05c0*/ 	.word	0x00008390


	//   ....[119]....
        /*05c4*/ 	.word	0x000083b0


	//   ....[120]....
        /*05c8*/ 	.word	0x000083d0


	//   ....[121]....
        /*05cc*/ 	.word	0x000083f0


	//   ....[122]....
        /*05d0*/ 	.word	0x00008410


	//   ....[123]....
        /*05d4*/ 	.word	0x00008430


	//   ....[124]....
        /*05d8*/ 	.word	0x00008450


	//   ....[125]....
        /*05dc*/ 	.word	0x00008470


	//   ....[126]....
        /*05e0*/ 	.word	0x00008490


	//   ....[127]....
        /*05e4*/ 	.word	0x000084b0


	//   ....[128]....
        /*05e8*/ 	.word	0x000084d0


	//   ....[129]....
        /*05ec*/ 	.word	0x000084f0


	//   ....[130]....
        /*05f0*/ 	.word	0x00008510


	//   ....[131]....
        /*05f4*/ 	.word	0x00008530


	//   ....[132]....
        /*05f8*/ 	.word	0x00008550


	//   ....[133]....
        /*05fc*/ 	.word	0x00008570


	//   ....[134]....
        /*0600*/ 	.word	0x00008590


	//   ....[135]....
        /*0604*/ 	.word	0x000085b0


	//   ....[136]....
        /*0608*/ 	.word	0x000085d0


	//   ....[137]....
        /*060c*/ 	.word	0x000085f0


	//   ....[138]....
        /*0610*/ 	.word	0x00008610


	//   ....[139]....
        /*0614*/ 	.word	0x00008630


	//   ....[140]....
        /*0618*/ 	.word	0x00008650


	//   ....[141]....
        /*061c*/ 	.word	0x00008670


	//   ....[142]....
        /*0620*/ 	.word	0x00008690


	//   ....[143]....
        /*0624*/ 	.word	0x000086b0


	//   ....[144]....
        /*0628*/ 	.word	0x000086d0


	//   ....[145]....
        /*062c*/ 	.word	0x000086f0


	//   ....[146]....
        /*0630*/ 	.word	0x00008710


	//   ....[147]....
        /*0634*/ 	.word	0x00008730


	//   ....[148]....
        /*0638*/ 	.word	0x00008750


	//   ....[149]....
        /*063c*/ 	.word	0x00008770


	//   ....[150]....
        /*0640*/ 	.word	0x00008790


	//   ....[151]....
        /*0644*/ 	.word	0x000087c0


	//   ....[152]....
        /*0648*/ 	.word	0x000087e0


	//   ....[153]....
        /*064c*/ 	.word	0x00008800


	//   ....[154]....
        /*0650*/ 	.word	0x00008820


	//   ....[155]....
        /*0654*/ 	.word	0x00008840


	//   ....[156]....
        /*0658*/ 	.word	0x00008860


	//   ....[157]....
        /*065c*/ 	.word	0x00008880


	//   ....[158]....
        /*0660*/ 	.word	0x000088a0


	//   ....[159]....
        /*0664*/ 	.word	0x000088c0


	//----- nvinfo : EIATTR_VRC_CTA_INIT_COUNT
	.align		4
.L_28181:
        /*0668*/ 	.byte	0x02, 0x4a
	.zero		1
	.zero		1


	//----- nvinfo : EIATTR_EXIT_INSTR_OFFSETS
	.align		4
        /*066c*/ 	.byte	0x04, 0x1c
        /*066e*/ 	.short	(.L_28183 - .L_28182)


	//   ....[0]....
.L_28182:
        /*0670*/ 	.word	0x00009c40


	//   ....[1]....
        /*0674*/ 	.word	0x00009ca0


	//   ....[2]....
        /*0678*/ 	.word	0x0000a040


	//----- nvinfo : EIATTR_CRS_STACK_SIZE
	.align		4
.L_28183:
        /*067c*/ 	.byte	0x04, 0x1e
        /*067e*/ 	.short	(.L_28185 - .L_28184)
.L_28184:
        /*0680*/ 	.word	0x00000000


	//----- nvinfo : EIATTR_CBANK_PARAM_SIZE
	.align		4
.L_28185:
        /*0684*/ 	.byte	0x03, 0x19
        /*0686*/ 	.short	0x007c


	//----- nvinfo : EIATTR_PARAM_CBANK
	.align		4
        /*0688*/ 	.byte	0x04, 0x0a
        /*068a*/ 	.short	(.L_28187 - .L_28186)
	.align		4
.L_28186:
        /*068c*/ 	.word	index@(.nv.constant0._ZN4vllm25paged_attention_v1_kernelIffLi192ELi32ELi128ELNS_18Fp8KVCacheDataTypeE0ELb1EEEvPT_PKS2_PKT0_S8_ifPKiSA_iPKfiiiSC_SC_iiiii)
        /*0690*/ 	.short	0x0380
        /*0692*/ 	.short	0x007c


	//----- nvinfo : EIATTR_SW_WAR
	.align		4
.L_28187:
        /*0694*/ 	.byte	0x04, 0x36
        /*0696*/ 	.short	(.L_28189 - .L_28188)
.L_28188:
        /*0698*/ 	.word	0x00000008
.L_28189:


//--------------------- .nv.info._ZN4vllm25paged_attention_v1_kernelIffLi128ELi32ELi128ELNS_18Fp8KVCacheDataTypeE0ELb1EEEvPT_PKS2_PKT0_S8_ifPKiSA_iPKfiiiSC_SC_iiiii --------------------------
	.section	.nv.info._ZN4vllm25paged_attention_v1_kernelIffLi128ELi32ELi128ELNS_18Fp8KVCacheDataTypeE0ELb1EEEvPT_PKS2_PKT0_S8_ifPKiSA_iPKfiiiSC_SC_iiiii,"",@"SHT_CUDA_INFO"
	.sectionflags	@""
	.align	4


	//----- nvinfo : EIATTR_CUDA_API_VERSION
	.align		4
        /*0000*/ 	.byte	0x04, 0x37
        /*0002*/ 	.short	(.L_28191 - .L_28190)
.L_28190:
        /*0004*/ 	.word	0x00000082


	//----- nvinfo : EIATTR_KPARAM_INFO
	.align		4
.L_28191:
        /*0008*/ 	.byte	0x04, 0x17
        /*000a*/ 	.short	(.L_28193 - .L_28192)
.L_28192:
        /*000c*/ 	.word	0x00000000
        /*0010*/ 	.short	0x0013
        /*0012*/ 	.short	0x0078
        /*0014*/ 	.byte	0x00, 0xf0, 0x11, 0x00


	//----- nvinfo : EIATTR_KPARAM_INFO
	.align		4
.L_28193:
        /*0018*/ 	.byte	0x04, 0x17
        /*001a*/ 	.short	(.L_28195 - .L_28194)
.L_28194:
        /*001c*/ 	.word	0x00000000
        /*0020*/ 	.short	0x0012
        /*0022*/ 	.short	0x0074
        /*0024*/ 	.byte	0x00, 0xf0, 0x11, 0x00


	//----- nvinfo : EIATTR_KPARAM_INFO
	.align		4
.L_28195:
        /*0028*/ 	.byte	0x04, 0x17
        /*002a*/ 	.short	(.L_28197 - .L_28196)
.L_28196:
        /*002c*/ 	.word	0x00000000
        /*0030*/ 	.short	0x0011
        /*0032*/ 	.short	0x0070
        /*0034*/ 	.byte	0x00, 0xf0, 0x11, 0x00


	//----- nvinfo : EIATTR_KPARAM_INFO
	.align		4
.L_28197:
        /*0038*/ 	.byte	0x04, 0x17
        /*003a*/ 	.short	(.L_28199 - .L_28198)
.L_28198:
        /*003c*/ 	.word	0x00000000
        /*0040*/ 	.short	0x0010
        /*0042*/ 	.short	0x006c
        /*0044*/ 	.byte	0x00, 0xf0, 0x11, 0x00


	//----- nvinfo : EIATTR_KPARAM_INFO
	.align		4
.L_28199:
        /*0048*/ 	.byte	0x04, 0x17
        /*004a*/ 	.short	(.L_28201 - .L_28200)
.L_28200:
        /*004c*/ 	.word	0x00000000
        /*0050*/ 	.short	0x000f
        /*0052*/ 	.short	0x0068
        /*0054*/ 	.byte	0x00, 0xf0, 0x11, 0x00


	//----- nvinfo : EIATTR_KPARAM_INFO
	.align		4
.L_28201:
        /*0058*/ 	.byte	0x04, 0x17
        /*005a*/ 	.short	(.L_28203 - .L_28202)
.L_28202:
        /*005c*/ 	.word	0x00000000
        /*0060*/ 	.short	0x000e
        /*0062*/ 	.short	0x0060
        /*0064*/ 	.byte	0x00, 0xf5, 0x21, 0x00


	//----- nvinfo : EIATTR_KPARAM_INFO
	.align		4
.L_28203:
        /*0068*/ 	.byte	0x04, 0x17
        /*006a*/ 	.short	(.L_28205 - .L_28204)
.L_28204:
        /*006c*/ 	.word	0x00000000
        /*0070*/ 	.short	0x000d
        /*0072*/ 	.short	0x0058
        /*0074*/ 	.byte	0x00, 0xf5, 0x21, 0x00


	//----- nvinfo : EIATTR_KPARAM_INFO
	.align		4
.L_28205:
        /*0078*/ 	.byte	0x04, 0x17
        /*007a*/ 	.short	(.L_28207 - .L_28206)
.L_28206:
        /*007c*/ 	.word	0x00000000
        /*0080*/ 	.short	0x000c
        /*0082*/ 	.short	0x0050
        /*0084*/ 	.byte	0x00, 0xf0, 0x11, 0x00


	//----- nvinfo : EIATTR_KPARAM_INFO
	.align		4
.L_28207:
        /*0088*/ 	.byte	0x04, 0x17
        /*008a*/ 	.short	(.L_28209 - .L_28208)
.L_28208:
        /*008c*/ 	.word	0x00000000
        /*0090*/ 	.short	0x000b
        /*0092*/ 	.short	0x004c
        /*0094*/ 	.byte	0x00, 0xf0, 0x11, 0x00


	//----- nvinfo : EIATTR_KPARAM_INFO
	.align		4
.L_28209:
        /*0098*/ 	.byte	0x04, 0x17
        /*009a*/ 	.short	(.L_28211 - .L_28210)
.L_28210:
        /*009c*/ 	.word	0x00000000
        /*00a0*/ 	.short	0x000a
        /*00a2*/ 	.short	0x0048
        /*00a4*/ 	.byte	0x00, 0xf0, 0x11, 0x00


	//----- nvinfo : EIATTR_KPARAM_INFO
	.align		4
.L_28211:
        /*00a8*/ 	.byte	0x04, 0x17
        /*00aa*/ 	.short	(.L_28213 - .L_28212)
.L_28212:
        /*00ac*/ 	.word	0x00000000
        /*00b0*/ 	.short	0x0009
        /*00b2*/ 	.short	0x0040
        /*00b4*/ 	.byte	0x00, 0xf5, 0x21, 0x00


	//----- nvinfo : EIATTR_KPARAM_INFO
	.align		4
.L_28213:
        /*00b8*/ 	.byte	0x04, 0x17
        /*00ba*/ 	.short	(.L_28215 - .L_28214)
.L_28214:
        /*00bc*/ 	.word	0x00000000
        /*00c0*/ 	.short	0x0008
        /*00c2*/ 	.short	0x0038
        /*00c4*/ 	.byte	0x00, 0xf0, 0x11, 0x00


	//----- nvinfo : EIATTR_KPARAM_INFO
	.align		4
.L_28215:
        /*00c8*/ 	.byte	0x04, 0x17
        /*00ca*/ 	.short	(.L_28217 - .L_28216)
.L_28216:
        /*00cc*/ 	.word	0x00000000
        /*00d0*/ 	.short	0x0007
        /*00d2*/ 	.short	0x0030
        /*00d4*/ 	.byte	0x00, 0xf5, 0x21, 0x00


	//----- nvinfo : EIATTR_KPARAM_INFO
	.align		4
.L_28217:
        /*00d8*/ 	.byte	0x04, 0x17
        /*00da*/ 	.short	(.L_28219 - .L_28218)
.L_28218:
        /*00dc*/ 	.word	0x00000000
        /*00e0*/ 	.short	0x0006
        /*00e2*/ 	.short	0x0028
        /*00e4*/ 	.byte	0x00, 0xf5, 0x21, 0x00


	//----- nvinfo : EIATTR_KPARAM_INFO
	.align		4
.L_28219:
        /*00e8*/ 	.byte	0x04, 0x17
        /*00ea*/ 	.short	(.L_28221 - .L_28220)
.L_28220:
        /*00ec*/ 	.word	0x00000000
        /*00f0*/ 	.short	0x0005
        /*00f2*/ 	.short	0x0024
        /*00f4*/ 	.byte	0x00, 0xf0, 0x11, 0x00


	//----- nvinfo : EIATTR_KPARAM_INFO
	.align		4
.L_28221:
        /*00f8*/ 	.byte	0x04, 0x17
        /*00fa*/ 	.short	(.L_28223 - .L_28222)
.L_28222:
        /*00fc*/ 	.word	0x00000000
        /*0100*/ 	.short	0x0004
        /*0102*/ 	.short	0x0020
        /*0104*/ 	.byte	0x00, 0xf0, 0x11, 0x00


	//----- nvinfo : EIATTR_KPARAM_INFO
	.align		4
.L_28223:
        /*0108*/ 	.byte	0x04, 0x17
        /*010a*/ 	.short	(.L_28225 - .L_28224)
.L_28224:
        /*010c*/ 	.word	0x00000000
        /*0110*/ 	.short	0x0003
        /*0112*/ 	.short	0x0018
        /*0114*/ 	.byte	0x00, 0xf5, 0x21, 0x00


	//----- nvinfo : EIATTR_KPARAM_INFO
	.align		4
.L_28225:
        /*0118*/ 	.byte	0x04, 0x17
        /*011a*/ 	.short	(.L_28227 - .L_28226)
.L_28226:
        /*011c*/ 	.word	0x00000000
        /*0120*/ 	.short	0x0002
        /*0122*/ 	.short	0x0010
        /*0124*/ 	.byte	0x00, 0xf5, 0x21, 0x00


	//----- nvinfo : EIATTR_KPARAM_INFO
	.align		4
.L_28227:
        /*0128*/ 	.byte	0x04, 0x17
        /*012a*/ 	.short	(.L_28229 - .L_28228)
.L_28228:
        /*012c*/ 	.word	0x00000000
        /*0130*/ 	.short	0x0001
        /*0132*/ 	.short	0x0008
        /*0134*/ 	.byte	0x00, 0xf5, 0x21, 0x00


	//----- nvinfo : EIATTR_KPARAM_INFO
	.align		4
.L_28229:
        /*0138*/ 	.byte	0x04, 0x17
        /*013a*/ 	.short	(.L_28231 - .L_28230)
.L_28230:
        /*013c*/ 	.word	0x00000000
        /*0140*/ 	.short	0x0000
        /*0142*/ 	.short	0x0000
        /*0144*/ 	.byte	0x00, 0xf5, 0x21, 0x00


	//----- nvinfo : EIATTR_SPARSE_MMA_MASK
	.align		4
.L_28231:
        /*0148*/ 	.byte	0x03, 0x50
        /*014a*/ 	.short	0x0000


	//----- nvinfo : EIATTR_MAXREG_COUNT
	.align		4
        /*014c*/ 	.byte	0x03, 0x1b
        /*014e*/ 	.short	0x00ff


	//----- nvinfo : EIATTR_NUM_BARRIERS
	.align		4
        /*0150*/ 	.byte	0x02, 0x4c
        /*0152*/ 	.byte	0x01
	.zero		1


	//----- nvinfo : EIATTR_MERCURY_ISA_VERSION
	.align		4
        /*0154*/ 	.byte	0x03, 0x5f
        /*0156*/ 	.short	0x0101


	//----- nvinfo : EIATTR_COOP_GROUP_MASK_REGIDS
	.align		4
        /*0158*/ 	.byte	0x04, 0x29
        /*015a*/ 	.short	(.L_28233 - .L_28232)


	//   ....[0]....
.L_28232:
        /*015c*/ 	.word	0xffffffff


	//   ....[1]....
        /*0160*/ 	.word	0xffffffff


	//   ....[2]....
        /*0164*/ 	.word	0xffffffff


	//   ....[3]....
        /*0168*/ 	.word	0xffffffff


	//   ....[4]....
        /*016c*/ 	.word	0xffffffff


	//   ....[5]....
        /*0170*/ 	.word	0xffffffff


	//   ....[6]....
        /*0174*/ 	.word	0xffffffff


	//   ....[7]....
        /*0178*/ 	.word	0xffffffff


	//   ....[8]....
        /*017c*/ 	.word	0xffffffff


	//   ....[9]....
        /*0180*/ 	.word	0xffffffff


	//   ....[10]....
        /*0184*/ 	.word	0xffffffff


	//   ....[11]....
        /*0188*/ 	.word	0xffffffff


	//   ....[12]....
        /*018c*/ 	.word	0xffffffff


	//   ....[13]....
        /*0190*/ 	.word	0xffffffff


	//   ....[14]....
        /*0194*/ 	.word	0xffffffff


	//   ....[15]....
        /*0198*/ 	.word	0xffffffff


	//   ....[16]....
        /*019c*/ 	.word	0xffffffff


	//   ....[17]....
        /*01a0*/ 	.word	0xffffffff


	//   ....[18]....
        /*01a4*/ 	.word	0xffffffff


	//   ....[19]....
        /*01a8*/ 	.word	0xffffffff


	//   ....[20]....
        /*01ac*/ 	.word	0xffffffff


	//   ....[21]....
        /*01b0*/ 	.word	0xffffffff


	//   ....[22]....
        /*01b4*/ 	.word	0xffffffff


	//   ....[23]....
        /*01b8*/ 	.word	0xffffffff


	//   ....[24]....
        /*01bc*/ 	.word	0xffffffff


	//   ....[25]....
        /*01c0*/ 	.word	0xffffffff


	//   ....[26]....
        /*01c4*/ 	.word	0xffffffff


	//   ....[27]....
        /*01c8*/ 	.word	0xffffffff


	//   ....[28]....
        /*01cc*/ 	.word	0xffffffff


	//   ....[29]....
        /*01d0*/ 	.word	0xffffffff


	//   ....[30]....
        /*01d4*/ 	.word	0xffffffff


	//   ....[31]....
        /*01d8*/ 	.word	0xffffffff


	//   ....[32]....
        /*01dc*/ 	.word	0xffffffff


	//   ....[33]....
        /*01e0*/ 	.word	0xffffffff


	//   ....[34]....
        /*01e4*/ 	.word	0xffffffff


	//   ....[35]....
        /*01e8*/ 	.word	0xffffffff


	//   ....[36]....
        /*01ec*/ 	.word	0xffffffff


	//   ....[37]....
        /*01f0*/ 	.word	0xffffffff


	//   ....[38]....
        /*01f4*/ 	.word	0xffffffff


	//   ....[39]....
        /*01f8*/ 	.word	0xffffffff


	//   ....[40]....
        /*01fc*/ 	.word	0xffffffff


	//   ....[41]....
        /*0200*/ 	.word	0xffffffff


	//   ....[42]....
        /*0204*/ 	.word	0xffffffff


	//   ....[43]....
        /*0208*/ 	.word	0xffffffff


	//   ....[44]....
        /*020c*/ 	.word	0xffffffff


	//   ....[45]....
        /*0210*/ 	.word	0xffffffff


	//   ....[46]....
        /*0214*/ 	.word	0xffffffff


	//   ....[47]....
        /*0218*/ 	.word	0xffffffff


	//   ....[48]....
        /*021c*/ 	.word	0xffffffff


	//   ....[49]....
        /*0220*/ 	.word	0xffffffff


	//   ....[50]....
        /*0224*/ 	.word	0xffffffff


	//   ....[51]....
        /*0228*/ 	.word	0xffffffff


	//   ....[52]....
        /*022c*/ 	.word	0xffffffff


	//   ....[53]....
        /*0230*/ 	.word	0xffffffff


	//   ....[54]....
        /*0234*/ 	.word	0xffffffff


	//   ....[55]....
        /*0238*/ 	.word	0xffffffff


	//   ....[56]....
        /*023c*/ 	.word	0xffffffff


	//   ....[57]....
        /*0240*/ 	.word	0xffffffff


	//   ....[58]....
        /*0244*/ 	.word	0xffffffff


	//   ....[59]....
        /*0248*/ 	.word	0xffffffff


	//   ....[60]....
        /*024c*/ 	.word	0xffffffff


	//   ....[61]....
        /*0250*/ 	.word	0xffffffff


	//   ....[62]....
        /*0254*/ 	.word	0xffffffff


	//   ....[63]....
        /*0258*/ 	.word	0xffffffff


	//   ....[64]....
        /*025c*/ 	.word	0xffffffff


	//   ....[65]....
        /*0260*/ 	.word	0xffffffff


	//   ....[66]....
        /*0264*/ 	.word	0xffffffff


	//   ....[67]....
        /*0268*/ 	.word	0xffffffff


	//   ....[68]....
        /*026c*/ 	.word	0xffffffff


	//   ....[69]....
        /*0270*/ 	.word	0xffffffff


	//   ....[70]....
        /*0274*/ 	.word	0xffffffff


	//   ....[71]....
        /*0278*/ 	.word	0xffffffff


	//   ....[72]....
        /*027c*/ 	.word	0xffffffff


	//   ....[73]....
        /*0280*/ 	.word	0xffffffff


	//   ....[74]....
        /*0284*/ 	.word	0xffffffff


	//   ....[75]....
        /*0288*/ 	.word	0xffffffff


	//   ....[76]....
        /*028c*/ 	.word	0xffffffff


	//   ....[77]....
        /*0290*/ 	.word	0xffffffff


	//   ....[78]....
        /*0294*/ 	.word	0xffffffff


	//   ....[79]....
        /*0298*/ 	.word	0xffffffff


	//   ....[80]....
        /*029c*/ 	.word	0xffffffff


	//   ....[81]....
        /*02a0*/ 	.word	0xffffffff


	//   ....[82]....
        /*02a4*/ 	.word	0xffffffff


	//   ....[83]....
        /*02a8*/ 	.word	0xffffffff


	//   ....[84]....
        /*02ac*/ 	.word	0xffffffff


	//   ....[85]....
        /*02b0*/ 	.word	0xffffffff


	//   ....[86]....
        /*02b4*/ 	.word	0xffffffff


	//   ....[87]....
        /*02b8*/ 	.word	0xffffffff


	//   ....[88]....
        /*02bc*/ 	.word	0xffffffff


	//   ....[89]....
        /*02c0*/ 	.word	0xffffffff


	//   ....[90]....
        /*02c4*/ 	.word	0xffffffff


	//   ....[91]....
        /*02c8*/ 	.word	0xffffffff


	//   ....[92]....
        /*02cc*/ 	.word	0xffffffff


	//   ....[93]....
        /*02d0*/ 	.word	0xffffffff


	//   ....[94]....
        /*02d4*/ 	.word	0xffffffff


	//   ....[95]....
        /*02d8*/ 	.word	0xffffffff


	//   ....[96]....
        /*02dc*/ 	.word	0xffffffff


	//   ....[97]....
        /*02e0*/ 	.word	0xffffffff


	//   ....[98]....
        /*02e4*/ 	.word	0xffffffff


	//   ....[99]....
        /*02e8*/ 	.word	0xffffffff


	//   ....[100]....
        /*02ec*/ 	.word	0xffffffff


	//   ....[101]....
        /*02f0*/ 	.word	0xffffffff


	//   ....[102]....
        /*02f4*/ 	.word	0xffffffff


	//   ....[103]....
        /*02f8*/ 	.word	0xffffffff


	//   ....[104]....
        /*02fc*/ 	.word	0xffffffff


	//   ....[105]....
        /*0300*/ 	.word	0xffffffff


	//   ....[106]....
        /*0304*/ 	.word	0xffffffff


	//   ....[107]....
        /*0308*/ 	.word	0xffffffff


	//   ....[108]....
        /*030c*/ 	.word	0xffffffff


	//   ....[109]....
        /*0310*/ 	.word	0xffffffff


	//   ....[110]....
        /*0314*/ 	.word	0xffffffff


	//   ....[111]....
        /*0318*/ 	.word	0xffffffff


	//----- nvinfo : EIATTR_COOP_GROUP_INSTR_OFFSETS
	.align		4
.L_28233:
        /*031c*/ 	.byte	0x04, 0x28
        /*031e*/ 	.short	(.L_28235 - .L_28234)


	//   ....[0]....
.L_28234:
        /*0320*/ 	.word	0x00001b70


	//   ....[1]....
        /*0324*/ 	.word	0x00001c10


	//   ....[2]....
        /*0328*/ 	.word	0x00001c30


	//   ....[3]....
        /*032c*/ 	.word	0x00001c60


	//   ....[4]....
        /*0330*/ 	.word	0x00001c90


	//   ....[5]....
        /*0334*/ 	.word	0x00001d20


	//   ....[6]....
        /*0338*/ 	.word	0x00001d50


	//   ....[7]....
        /*033c*/ 	.word	0x00001d80


	//   ....[8]....
        /*0340*/ 	.word	0x00002be0


	//   ....[9]....
        /*0344*/ 	.word	0x00002c20


	//   ....[10]....
        /*0348*/ 	.word	0x00002c40


	//   ....[11]....
        /*034c*/ 	.word	0x00002c60


	//   ....[12]....
        /*0350*/ 	.word	0x00002c80


	//   ....[13]....
        /*0354*/ 	.word	0x00002cd0


	//   ....[14]....
        /*0358*/ 	.word	0x00002cf0


	//   ....[15]....
        /*035c*/ 	.word	0x00002d10


	//   ....[16]....
        /*0360*/ 	.word	0x00005dd0


	//   ....[17]....
        /*0364*/ 	.word	0x00005e00


	//   ....[18]....
        /*0368*/ 	.word	0x00005e10


	//   ....[19]....
        /*036c*/ 	.word	0x00005e20


	//   ....[20]....
        /*0370*/ 	.word	0x00005e30


	//   ....[21]....
        /*0374*/ 	.word	0x00005e40


	//   ....[22]....
        /*0378*/ 	.word	0x00005e60


	//   ....[23]....
        /*037c*/ 	.word	0x00005e80


	//   ....[24]....
        /*0380*/ 	.word	0x00005ea0


	//   ....[25]....
        /*0384*/ 	.word	0x00005ec0


	//   ....[26]....
        /*0388*/ 	.word	0x00005ee0


	//   ....[27]....
        /*038c*/ 	.word	0x00005f00


	//   ....[28]....
        /*0390*/ 	.word	0x00005f10


	//   ....[29]....
        /*0394*/ 	.word	0x00005f40


	//   ....[30]....
        /*0398*/ 	.word	0x00005f60


	//   ....[31]....
        /*039c*/ 	.word	0x00005f80


	//   ....[32]....
        /*03a0*/ 	.word	0x00005fa0


	//   ....[33]....
        /*03a4*/ 	.word	0x00005fc0


	//   ....[34]....
        /*03a8*/ 	.word	0x00005fe0


	//   ....[35]....
        /*03ac*/ 	.word	0x00005ff0


	//   ....[36]....
        /*03b0*/ 	.word	0x00006010


	//   ....[37]....
        /*03b4*/ 	.word	0x00006030


	//   ....[38]....
        /*03b8*/ 	.word	0x00006050


	//   ....[39]....
        /*03bc*/ 	.word	0x00006070


	//   ....[40]....
        /*03c0*/ 	.word	0x00006090


	//   ....[41]....
        /*03c4*/ 	.word	0x000060b0


	//   ....[42]....
        /*03c8*/ 	.word	0x000060d0


	//   ....[43]....
        /*03cc*/ 	.word	0x000060f0


	//   ....[44]....
        /*03d0*/ 	.word	0x00006110


	//   ....[45]....
        /*03d4*/ 	.word	0x00006130


	//   ....[46]....
        /*03d8*/ 	.word	0x00006150


	//   ....[47]....
        /*03dc*/ 	.word	0x00006170


	//   ....[48]....
        /*03e0*/ 	.word	0x00006190


	//   ....[49]....
        /*03e4*/ 	.word	0x000061b0


	//   ....[50]....
        /*03e8*/ 	.word	0x000061d0


	//   ....[51]....
        /*03ec*/ 	.word	0x000061f0


	//   ....[52]....
        /*03f0*/ 	.word	0x00006210


	//   ....[53]....
        /*03f4*/ 	.word	0x00006230


	//   ....[54]....
        /*03f8*/ 	.word	0x00006250


	//   ....[55]....
        /*03fc*/ 	.word	0x00006280


	//   ....[56]....
        /*0400*/ 	.word	0x000062b0


	//   ....[57]....
        /*0404*/ 	.word	0x000062d0


	//   ....[58]....
        /*0408*/ 	.word	0x000062f0


	//   ....[59]....
        /*040c*/ 	.word	0x00006310


	//   ....[60]....
        /*0410*/ 	.word	0x00006340


	//   ....[61]....
        /*0414*/ 	.word	0x00006360


	//   ....[62]....
        /*0418*/ 	.word	0x00006380


	//   ....[63]....
        /*041c*/ 	.word	0x000063a0


	//   ....[64]....
        /*0420*/ 	.word	0x000063c0


	//   ....[65]....
        /*0424*/ 	.word	0x000063e0


	//   ....[66]....
        /*0428*/ 	.word	0x000063f0


	//   ....[67]....
        /*042c*/ 	.word	0x00006410


	//   ....[68]....
        /*0430*/ 	.word	0x00006430


	//   ....[69]....
        /*0434*/ 	.word	0x00006450


	//   ....[70]....
        /*0438*/ 	.word	0x00006470


	//   ....[71]....
        /*043c*/ 	.word	0x00006490


	//   ....[72]....
        /*0440*/ 	.word	0x000064b0


	//   ....[73]....
        /*0444*/ 	.word	0x000064d0


	//   ....[74]....
        /*0448*/ 	.word	0x000064f0


	//   ....[75]....
        /*044c*/ 	.word	0x00006510


	//   ....[76]....
        /*0450*/ 	.word	0x00006530


	//   ....[77]....
        /*0454*/ 	.word	0x00006550


	//   ....[78]....
        /*0458*/ 	.word	0x00006570


	//   ....[79]....
        /*045c*/ 	.word	0x00006590


	//   ....[80]....
        /*0460*/ 	.word	0x000065b0


	//   ....[81]....
        /*0464*/ 	.word	0x000065d0


	//   ....[82]....
        /*0468*/ 	.word	0x000065f0


	//   ....[83]....
        /*046c*/ 	.word	0x00006610


	//   ....[84]....
        /*0470*/ 	.word	0x00006630


	//   ....[85]....
        /*0474*/ 	.word	0x00006650


	//   ....[86]....
        /*0478*/ 	.word	0x00006670


	//   ....[87]....
        /*047c*/ 	.word	0x00006690


	//   ....[88]....
        /*0480*/ 	.word	0x000066b0


	//   ....[89]....
        /*0484*/ 	.word	0x000066e0


	//   ....[90]....
        /*0488*/ 	.word	0x00006700


	//   ....[91]....
        /*048c*/ 	.word	0x00006730


	//   ....[92]....
        /*0490*/ 	.word	0x00006760


	//   ....[93]....
        /*0494*/ 	.word	0x00006780


	//   ....[94]....
        /*0498*/ 	.word	0x000067a0


	//   ....[95]....
        /*049c*/ 	.word	0x000067b0


	//   ....[96]....
        /*04a0*/ 	.word	0x000067d0


	//   ....[97]....
        /*04a4*/ 	.word	0x000067f0


	//   ....[98]....
        /*04a8*/ 	.word	0x00006810


	//   ....[99]....
        /*04ac*/ 	.word	0x00006830


	//   ....[100]....
        /*04b0*/ 	.word	0x00006850


	//   ....[101]....
        /*04b4*/ 	.word	0x00006870


	//   ....[102]....
        /*04b8*/ 	.word	0x00006890


	//   ....[103]....
        /*04bc*/ 	.word	0x000068b0


	//   ....[104]....
        /*04c0*/ 	.word	0x000068d0


	//   ....[105]....
        /*04c4*/ 	.word	0x000068f0


	//   ....[106]....
        /*04c8*/ 	.word	0x00006910


	//   ....[107]....
        /*04cc*/ 	.word	0x00006930


	//   ....[108]....
        /*04d0*/ 	.word	0x00006950


	//   ....[109]....
        /*04d4*/ 	.word	0x00006970


	//   ....[110]....
        /*04d8*/ 	.word	0x00006990


	//   ....[111]....
        /*04dc*/ 	.word	0x000069b0


	//----- nvinfo : EIATTR_VRC_CTA_INIT_COUNT
	.align		4
.L_28235:
        /*04e0*/ 	.byte	0x02, 0x4a
	.zero		1
	.zero		1


	//----- nvinfo : EIATTR_EXIT_INSTR_OFFSETS
	.align		4
        /*04e4*/ 	.byte	0x04, 0x1c
        /*04e6*/ 	.short	(.L_28237 - .L_28236)


	//   ....[0]....
.L_28236:
        /*04e8*/ 	.word	0x00007830


	//   ....[1]....
        /*04ec*/ 	.word	0x00007870


	//   ....[2]....
        /*04f0*/ 	.word	0x00007b10


	//----- nvinfo : EIATTR_CRS_STACK_SIZE
	.align		4
.L_28237:
        /*04f4*/ 	.byte	0x04, 0x1e
        /*04f6*/ 	.short	(.L_28239 - .L_28238)
.L_28238:
        /*04f8*/ 	.word	0x00000000


	//----- nvinfo : EIATTR_CBANK_PARAM_SIZE
	.align		4
.L_28239:
        /*04fc*/ 	.byte	0x03, 0x19
        /*04fe*/ 	.short	0x007c


	//----- nvinfo : EIATTR_PARAM_CBANK
	.align		4
        /*0500*/ 	.byte	0x04, 0x0a
        /*0502*/ 	.short	(.L_28241 - .L_28240)
	.align		4
.L_28240:
        /*0504*/ 	.word	index@(.nv.constant0._ZN4vllm25paged_attention_v1_kernelIffLi128ELi32ELi128ELNS_18Fp8KVCacheDataTypeE0ELb1EEEvPT_PKS2_PKT0_S8_ifPKiSA_iPKfiiiSC_SC_iiiii)
        /*0508*/ 	.short	0x0380
        /*050a*/ 	.short	0x007c


	//----- nvinfo : EIATTR_SW_WAR
	.align		4
.L_28241:
        /*050c*/ 	.byte	0x04, 0x36
        /*050e*/ 	.short	(.L_28243 - .L_28242)
.L_28242:
        /*0510*/ 	.word	0x00000008
.L_28243:


//--------------------- .nv.info._ZN4vllm25paged_attention_v1_kernelIffLi120ELi32ELi128ELNS_18Fp8KVCacheDataTypeE0ELb1EEEvPT_PKS2_PKT0_S8_ifPKiSA_iPKfiiiSC_SC_iiiii --------------------------
	.section	.nv.info._ZN4vllm25paged_attention_v1_kernelIffLi120ELi32ELi128ELNS_18Fp8KVCacheDataTypeE0ELb1EEEvPT_PKS2_PKT0_S8_ifPKiSA_iPKfiiiSC_SC_iiiii,"",@"SHT_CUDA_INFO"
	.sectionflags	@""
	.align	4


	//----- nvinfo : EIATTR_CUDA_API_VERSION
	.align		4
        /*0000*/ 	.byte	0x04, 0x37
        /*0002*/ 	.short	(.L_28245 - .L_28244)
.L_28244:
        /*0004*/ 	.word	0x00000082


	//----- nvinfo : EIATTR_KPARAM_INFO
	.align		4
.L_28245:
        /*0008*/ 	.byte	0x04, 0x17
        /*000a*/ 	.short	(.L_28247 - .L_28246)
.L_28246:
        /*000c*/ 	.word	0x00000000
        /*0010*/ 	.short	0x0013
        /*0012*/ 	.short	0x0078
        /*0014*/ 	.byte	0x00, 0xf0, 0x11, 0x00


	//----- nvinfo : EIATTR_KPARAM_INFO
	.align		4
.L_28247:
        /*0018*/ 	.byte	0x04, 0x17
        /*001a*/ 	.short	(.L_28249 - .L_28248)
.L_28248:
        /*001c*/ 	.word	0x00000000
        /*0020*/ 	.short	0x0012
        /*0022*/ 	.short	0x0074
        /*0024*/ 	.byte	0x00, 0xf0, 0x11, 0x00


	//----- nvinfo : EIATTR_KPARAM_INFO
	.align		4
.L_28249:
        /*0028*/ 	.byte	0x04, 0x17
        /*002a*/ 	.short	(.L_28251 - .L_28250)
.L_28250:
        /*002c*/ 	.word	0x00000000
        /*0030*/ 	.short	0x0011
        /*0032*/ 	.short	0x0070
        /*0034*/ 	.byte	0x00, 0xf0, 0x11, 0x00


	//----- nvinfo : EIATTR_KPARAM_INFO
	.align		4
.L_28251:
        /*0038*/ 	.byte	0x04, 0x17
        /*003a*/ 	.short	(.L_28253 - .L_28252)
.L_28252:
        /*003c*/ 	.word	0x00000000
        /*0040*/ 	.short	0x0010
        /*0042*/ 	.short	0x006c
        /*0044*/ 	.byte	0x00, 0xf0, 0x11, 0x00


	//----- nvinfo : EIATTR_KPARAM_INFO
	.align		4
.L_28253:
        /*0048*/ 	.byte	0x04, 0x17
        /*004a*/ 	.short	(.L_28255 - .L_28254)
.L_28254:
        /*004c*/ 	.word	0x00000000
        /*0050*/ 	.short	0x000f
        /*0052*/ 	.short	0x0068
        /*0054*/ 	.byte	0x00, 0xf0, 0x11, 0x00


	//----- nvinfo : EIATTR_KPARAM_INFO
	.align		4
.L_28255:
        /*0058*/ 	.byte	0x04, 0x17
        /*005a*/ 	.short	(.L_28257 - .L_28256)
.L_28256:
        /*005c*/ 	.word	0x00000000
        /*0060*/ 	.short	0x000e
        /*0062*/ 	.short	0x0060
        /*0064*/ 	.byte	0x00, 0xf5, 0x21, 0x00


	//----- nvinfo : EIATTR_KPARAM_INFO
	.align		4
.L_28257:
        /*0068*/ 	.byte	0x04, 0x17
        /*006a*/ 	.short	(.L_28259 - .L_28258)
.L_28258:
        /*006c*/ 	.word	0x00000000
        /*0070*/ 	.short	0x000d
        /*0072*/ 	.short	0x0058
        /*0074*/ 	.byte	0x00, 0xf5, 0x21, 0x00


	//----- nvinfo : EIATTR_KPARAM_INFO
	.align		4
.L_28259:
        /*0078*/ 	.byte	0x04, 0x17
        /*007a*/ 	.short	(.L_28261 - .L_28260)
.L_28260:
        /*007c*/ 	.word	0x00000000
        /*0080*/ 	.short	0x000c
        /*0082*/ 	.short	0x0050
        /*0084*/ 	.byte	0x00, 0xf0, 0x11, 0x00


	//----- nvinfo : EIATTR_KPARAM_INFO
	.align		4
.L_28261:
        /*0088*/ 	.byte	0x04, 0x17
        /*008a*/ 	.short	(.L_28263 - .L_28262)
.L_28262:
        /*008c*/ 	.word	0x00000000
        /*0090*/ 	.short	0x000b
        /*0092*/ 	.short	0x004c
        /*0094*/ 	.byte	0x00, 0xf0, 0x11, 0x00


	//----- nvinfo : EIATTR_KPARAM_INFO
	.align		4
.L_28263:
        /*0098*/ 	.byte	0x04, 0x17
        /*009a*/ 	.short	(.L_28265 - .L_28264)
.L_28264:
        /*009c*/ 	.word	0x00000000
        /*00a0*/ 	.short	0x000a
        /*00a2*/ 	.short	0x0048
        /*00a4*/ 	.byte	0x00, 0xf0, 0x11, 0x00


	//----- nvinfo : EIATTR_KPARAM_INFO
	.align		4
.L_28265:
        /*00a8*/ 	.byte	0x04, 0x17
        /*00aa*/ 	.short	(.L_28267 - .L_28266)
.L_28266:
        /*00ac*/ 	.word	0x00000000
        /*00b0*/ 	.short	0x0009
        /*00b2*/ 	.short	0x0040
        /*00b4*/ 	.byte	0x00, 0xf5, 0x21, 0x00


	//----- nvinfo : EIATTR_KPARAM_INFO
	.align		4
.L_28267:
        /*00b8*/ 	.byte	0x04, 0x17
        /*00ba*/ 	.short	(.L_28269 - .L_28268)
.L_28268:
        /*00bc*/ 	.word	0x00000000
        /*00c0*/ 	.short	0x0008
        /*00c2*/ 	.short	0x0038
        /*00c4*/ 	.byte	0x00, 0xf0, 0x11, 0x00


	//----- nvinfo : EIATTR_KPARAM_INFO
	.align		4
.L_28269:
        /*00c8*/ 	.byte	0x04, 0x17
        /*00ca*/ 	.short	(.L_28271 - .L_28270)
.L_28270:
        /*00cc*/ 	.word	0x00000000
        /*00d0*/ 	.short	0x0007
        /*00d2*/ 	.short	0x0030
        /*00d4*/ 	.byte	0x00, 0xf5, 0x21, 0x00


	//----- nvinfo : EIATTR_KPARAM_INFO
	.align		4
.L_28271:
        /*00d8*/ 	.byte	0x04, 0x17
        /*00da*/ 	.short	(.L_28273 - .L_28272)
.L_28272:
        /*00dc*/ 	.word	0x00000000
        /*00e0*/ 	.short	0x0006
        /*00e2*/ 	.short	0x0028
        /*00e4*/ 	.byte	0x00, 0xf5, 0x21, 0x00


	//----- nvinfo : EIATTR_KPARAM_INFO
	.align		4
.L_28273:
        /*00e8*/ 	.byte	0x04, 0x17
        /*00ea*/ 	.short	(.L_28275 - .L_28274)
.L_28274:
        /*00ec*/ 	.word	0x00000000
        /*00f0*/ 	.short	0x0005
        /*00f2*/ 	.short	0x0024
        /*00f4*/ 	.byte	0x00, 0xf0, 0x11, 0x00


	//----- nvinfo : EIATTR_KPARAM_INFO
	.align		4
.L_28275:
        /*00f8*/ 	.byte	0x04, 0x17
        /*00fa*/ 	.short	(.L_28277 - .L_28276)
.L_28276:
        /*00fc*/ 	.word	0x00000000
        /*0100*/ 	.short	0x0004
        /*0102*/ 	.short	0x0020
        /*0104*/ 	.byte	0x00, 0xf0, 0x11, 0x00


	//----- nvinfo : EIATTR_KPARAM_INFO
	.align		4
.L_28277:
        /*0108*/ 	.byte	0x04, 0x17
        /*010a*/ 	.short	(.L_28279 - .L_28278)
.L_28278:
        /*010c*/ 	.word	0x00000000
        /*0110*/ 	.short	0x0003
        /*0112*/ 	.short	0x0018
        /*0114*/ 	.byte	0x00, 0xf5, 0x21, 0x00


	//----- nvinfo : EIATTR_KPARAM_INFO
	.align		4
.L_28279:
        /*0118*/ 	.byte	0x04, 0x17
        /*011a*/ 	.short	(.L_28281 - .L_28280)
.L_28280:
        /*011c*/ 	.word	0x00000000
        /*0120*/ 	.short	0x0002
        /*0122*/ 	.short	0x0010
        /*0124*/ 	.byte	0x00, 0xf5, 0x21, 0x00


	//----- nvinfo : EIATTR_KPARAM_INFO
	.align		4
.L_28281:
        /*0128*/ 	.byte	0x04, 0x17
        /*012a*/ 	.short	(.L_28283 - .L_28282)
.L_28282:
        /*012c*/ 	.word	0x00000000
        /*0130*/ 	.short	0x0001
        /*0132*/ 	.short	0x0008
        /*0134*/ 	.byte	0x00, 0xf5, 0x21, 0x00


	//----- nvinfo : EIATTR_KPARAM_INFO
	.align		4
.L_28283:
        /*0138*/ 	.byte	0x04, 0x17
        /*013a*/ 	.short	(.L_28285 - .L_28284)
.L_28284:
        /*013c*/ 	.word	0x00000000
        /*0140*/ 	.short	0x0000
        /*0142*/ 	.short	0x0000
        /*0144*/ 	.byte	0x00, 0xf5, 0x21, 0x00


	//----- nvinfo : EIATTR_SPARSE_MMA_MASK
	.align		4
.L_28285:
        /*0148*/ 	.byte	0x03, 0x50
        /*014a*/ 	.short	0x0000


	//----- nvinfo : EIATTR_MAXREG_COUNT
	.align		4
        /*014c*/ 	.byte	0x03, 0x1b
        /*014e*/ 	.short	0x00ff


	//----- nvinfo : EIATTR_NUM_BARRIERS
	.align		4
        /*0150*/ 	.byte	0x02, 0x4c
        /*0152*/ 	.byte	0x01
	.zero		1


	//----- nvinfo : EIATTR_MERCURY_ISA_VERSION
	.align		4
        /*0154*/ 	.byte	0x03, 0x5f
        /*0156*/ 	.short	0x0101


	//----- nvinfo : EIATTR_COOP_GROUP_MASK_REGIDS
	.align		4
        /*0158*/ 	.byte	0x04, 0x29
        /*015a*/ 	.short	(.L_28287 - .L_28286)


	//   ....[0]....
.L_28286:
        /*015c*/ 	.word	0xffffffff


	//   ....[1]....
        /*0160*/ 	.word	0xffffffff


	//   ....[2]....
        /*0164*/ 	.word	0xffffffff


	//   ....[3]....
        /*0168*/ 	.word	0xffffffff


	//   ....[4]....
        /*016c*/ 	.word	0xffffffff


	//   ....[5]....
        /*0170*/ 	.word	0xffffffff


	//   ....[6]....
        /*0174*/ 	.word	0xffffffff


	//   ....[7]....
        /*0178*/ 	.word	0xffffffff


	//   ....[8]....
        /*017c*/ 	.word	0xffffffff


	//   ....[9]....
        /*0180*/ 	.word	0xffffffff


	//   ....[10]....
        /*0184*/ 	.word	0xffffffff


	//   ....[11]....
        /*0188*/ 	.word	0xffffffff


	//   ....[12]....
        /*018c*/ 	.word	0xffffffff


	//   ....[13]....
        /*0190*/ 	.word	0xffffffff


	//   ....[14]....
        /*0194*/ 	.word	0xffffffff


	//   ....[15]....
        /*0198*/ 	.word	0xffffffff


	//   ....[16]....
        /*019c*/ 	.word	0xffffffff


	//   ....[17]....
        /*01a0*/ 	.word	0xffffffff


	//   ....[18]....
        /*01a4*/ 	.word	0xffffffff


	//   ....[19]....
        /*01a8*/ 	.word	0xffffffff


	//   ....[20]....
        /*01ac*/ 	.word	0xffffffff


	//   ....[21]....
        /*01b0*/ 	.word	0xffffffff


	//   ....[22]....
        /*01b4*/ 	.word	0xffffffff


	//   ....[23]....
        /*01b8*/ 	.word	0xffffffff


	//   ....[24]....
        /*01bc*/ 	.word	0xffffffff


	//   ....[25]....
        /*01c0*/ 	.word	0xffffffff


	//   ....[26]....
        /*01c4*/ 	.word	0xffffffff


	//   ....[27]....
        /*01c8*/ 	.word	0xffffffff


	//   ....[28]....
        /*01cc*/ 	.word	0xffffffff


	//   ....[29]....
        /*01d0*/ 	.word	0xffffffff


	//   ....[30]....
        /*01d4*/ 	.word	0xffffffff


	//   ....[31]....
        /*01d8*/ 	.word	0xffffffff


	//   ....[32]....
        /*01dc*/ 	.word	0xffffffff


	//   ....[33]....
        /*01e0*/ 	.word	0xffffffff


	//   ....[34]....
        /*01e4*/ 	.word	0xffffffff


	//   ....[35]....
        /*01e8*/ 	.word	0xffffffff


	//   ....[36]....
        /*01ec*/ 	.word	0xffffffff


	//   ....[37]....
        /*01f0*/ 	.word	0xffffffff


	//   ....[38]....
        /*01f4*/ 	.word	0xffffffff


	//   ....[39]....
        /*01f8*/ 	.word	0xffffffff


	//   ....[40]....
        /*01fc*/ 	.word	0xffffffff


	//   ....[41]....
        /*0200*/ 	.word	0xffffffff


	//   ....[42]....
        /*0204*/ 	.word	0xffffffff


	//   ....[43]....
        /*0208*/ 	.word	0xffffffff


	//   ....[44]....
        /*020c*/ 	.word	0xffffffff


	//   ....[45]....
        /*0210*/ 	.word	0xffffffff


	//   ....[46]....
        /*0214*/ 	.word	0xffffffff


	//   ....[47]....
        /*0218*/ 	.word	0xffffffff


	//   ....[48]....
        /*021c*/ 	.word	0xffffffff


	//   ....[49]....
        /*0220*/ 	.word	0xffffffff


	//   ....[50]....
        /*0224*/ 	.word	0xffffffff


	//   ....[51]....
        /*0228*/ 	.word	0xffffffff


	//   ....[52]....
        /*022c*/ 	.word	0xffffffff


	//   ....[53]....
        /*0230*/ 	.word	0xffffffff


	//   ....[54]....
        /*0234*/ 	.word	0xffffffff


	//   ....[55]....
        /*0238*/ 	.word	0xffffffff


	//   ....[56]....
        /*023c*/ 	.word	0xffffffff


	//   ....[57]....
        /*0240*/ 	.word	0xffffffff


	//   ....[58]....
        /*0244*/ 	.word	0xffffffff


	//   ....[59]....
        /*0248*/ 	.word	0xffffffff


	//   ....[60]....
        /*024c*/ 	.word	0xffffffff


	//   ....[61]....
        /*0250*/ 	.word	0xffffffff


	//   ....[62]....
        /*0254*/ 	.word	0xffffffff


	//   ....[63]....
        /*0258*/ 	.word	0xffffffff


	//   ....[64]....
        /*025c*/ 	.word	0xffffffff


	//   ....[65]....
        /*0260*/ 	.word	0xffffffff


	//   ....[66]....
        /*0264*/ 	.word	0xffffffff


	//   ....[67]....
        /*0268*/ 	.word	0xffffffff


	//   ....[68]....
        /*026c*/ 	.word	0xffffffff


	//   ....[69]....
        /*0270*/ 	.word	0xffffffff


	//   ....[70]....
        /*0274*/ 	.word	0xffffffff


	//   ....[71]....
        /*0278*/ 	.word	0xffffffff


	//   ....[72]....
        /*027c*/ 	.word	0xffffffff


	//   ....[73]....
        /*0280*/ 	.word	0xffffffff


	//   ....[74]....
        /*0284*/ 	.word	0xffffffff


	//   ....[75]....
        /*0288*/ 	.word	0xffffffff


	//   ....[76]....
        /*028c*/ 	.word	0xffffffff


	//   ....[77]....
        /*0290*/ 	.word	0xffffffff


	//   ....[78]....
        /*0294*/ 	.word	0xffffffff


	//   ....[79]....
        /*0298*/ 	.word	0xffffffff


	//   ....[80]....
        /*029c*/ 	.word	0xffffffff


	//   ....[81]....
        /*02a0*/ 	.word	0xffffffff


	//   ....[82]....
        /*02a4*/ 	.word	0xffffffff


	//   ....[83]....
        /*02a8*/ 	.word	0xffffffff


	//   ....[84]....
        /*02ac*/ 	.word	0xffffffff


	//   ....[85]....
        /*02b0*/ 	.word	0xffffffff


	//   ....[86]....
        /*02b4*/ 	.word	0xffffffff


	//   ....[87]....
        /*02b8*/ 	.word	0xffffffff


	//   ....[88]....
        /*02bc*/ 	.word	0xffffffff


	//   ....[89]....
        /*02c0*/ 	.word	0xffffffff


	//   ....[90]....
        /*02c4*/ 	.word	0xffffffff


	//   ....[91]....
        /*02c8*/ 	.word	0xffffffff


	//   ....[92]....
        /*02cc*/ 	.word	0xffffffff


	//   ....[93]....
        /*02d0*/ 	.word	0xffffffff


	//   ....[94]....
        /*02d4*/ 	.word	0xffffffff


	//   ....[95]....
        /*02d8*/ 	.word	0xffffffff


	//   ....[96]....
        /*02dc*/ 	.word	0xffffffff


	//   ....[97]....
        /*02e0*/ 	.word	0xffffffff


	//   ....[98]....
        /*02e4*/ 	.word	0xffffffff


	//   ....[99]....
        /*02e8*/ 	.word	0xffffffff


	//   ....[100]....
        /*02ec*/ 	.word	0xffffffff


	//   ....[101]....
        /*02f0*/ 	.word	0xffffffff


	//   ....[102]....
        /*02f4*/ 	.word	0xffffffff


	//   ....[103]....
        /*02f8*/ 	.word	0xffffffff


	//   ....[104]....
        /*02fc*/ 	.word	0xffffffff


	//   ....[105]....
        /*0300*/ 	.word	0xffffffff


	//----- nvinfo : EIATTR_COOP_GROUP_INSTR_OFFSETS
	.align		4
.L_28287:
        /*0304*/ 	.byte	0x04, 0x28
        /*0306*/ 	.short	(.L_28289 - .L_28288)


	//   ....[0]....
.L_28288:
        /*0308*/ 	.word	0x00001a60


	//   ....[1]....
        /*030c*/ 	.word	0x00001b30


	//   ....[2]....
        /*0310*/ 	.word	0x00001b50


	//   ....[3]....
        /*0314*/ 	.word	0x00001b80


	//   ....[4]....
        /*0318*/ 	.word	0x00001bc0


	//   ....[5]....
        /*031c*/ 	.word	0x00001c10


	//   ....[6]....
        /*0320*/ 	.word	0x00001c40


	//   ....[7]....
        /*0324*/ 	.word	0x00001c70


	//   ....[8]....
        /*0328*/ 	.word	0x00002ab0


	//   ....[9]....
        /*032c*/ 	.word	0x00002ae0


	//   ....[10]....
        /*0330*/ 	.word	0x00002b00


	//   ....[11]....
        /*0334*/ 	.word	0x00002b20


	//   ....[12]....
        /*0338*/ 	.word	0x00002b40


	//   ....[13]....
        /*033c*/ 	.word	0x00002b90


	//   ....[14]....
        /*0340*/ 	.word	0x00002bb0


	//   ....[15]....
        /*0344*/ 	.word	0x00002bd0


	//   ....[16]....
        /*0348*/ 	.word	0x00005a10


	//   ....[17]....
        /*034c*/ 	.word	0x00005a50


	//   ....[18]....
        /*0350*/ 	.word	0x00005a90


	//   ....[19]....
        /*0354*/ 	.word	0x00005ad0


	//   ....[20]....
        /*0358*/ 	.word	0x00005b00


	//   ....[21]....
        /*035c*/ 	.word	0x00005b10


	//   ....[22]....
        /*0360*/ 	.word	0x00005b30


	//   ....[23]....
        /*0364*/ 	.word	0x00005b60


	//   ....[24]....
        /*0368*/ 	.word	0x00005b80


	//   ....[25]....
        /*036c*/ 	.word	0x00005bb0


	//   ....[26]....
        /*0370*/ 	.word	0x00005bd0


	//   ....[27]....
        /*0374*/ 	.word	0x00005bf0


	//   ....[28]....
        /*0378*/ 	.word	0x00005c00


	//   ....[29]....
        /*037c*/ 	.word	0x00005c30


	//   ....[30]....
        /*0380*/ 	.word	0x00005c50


	//   ....[31]....
        /*0384*/ 	.word	0x00005c80


	//   ....[32]....
        /*0388*/ 	.word	0x00005cb0


	//   ....[33]....
        /*038c*/ 	.word	0x00005ce0


	//   ....[34]....
        /*0390*/ 	.word	0x00005d10


	//   ....[35]....
        /*0394*/ 	.word	0x00005d20


	//   ....[36]....
        /*0398*/ 	.word	0x00005d40


	//   ....[37]....
        /*039c*/ 	.word	0x00005d60


	//   ....[38]....
        /*03a0*/ 	.word	0x00005d80


	//   ....[39]....
        /*03a4*/ 	.word	0x00005da0


	//   ....[40]....
        /*03a8*/ 	.word	0x00005dc0


	//   ....[41]....
        /*03ac*/ 	.word	0x00005de0


	//   ....[42]....
        /*03b0*/ 	.word	0x00005e00


	//   ....[43]....
        /*03b4*/ 	.word	0x00005e20


	//   ....[44]....
        /*03b8*/ 	.word	0x00005e40


	//   ....[45]....
        /*03bc*/ 	.word	0x00005e60


	//   ....[46]....
        /*03c0*/ 	.word	0x00005e80


	//   ....[47]....
        /*03c4*/ 	.word	0x00005ea0


	//   ....[48]....
        /*03c8*/ 	.word	0x00005ec0


	//   ....[49]....
        /*03cc*/ 	.word	0x00005ee0


	//   ....[50]....
        /*03d0*/ 	.word	0x00005f10


	//   ....[51]....
        /*03d4*/ 	.word	0x00005f30


	//   ....[52]....
        /*03d8*/ 	.word	0x00005f50


	//   ....[53]....
        /*03dc*/ 	.word	0x00005f70


	//   ....[54]....
        /*03e0*/ 	.word	0x00005f90


	//   ....[55]....
        /*03e4*/ 	.word	0x00005fb0


	//   ....[56]....
        /*03e8*/ 	.word	0x00005fc0


	//   ....[57]....
        /*03ec*/ 	.word	0x00005fe0


	//   ....[58]....
        /*03f0*/ 	.word	0x00006000


	//   ....[59]....
        /*03f4*/ 	.word	0x00006020


	//   ....[60]....
        /*03f8*/ 	.word	0x00006040


	//   ....[61]....
        /*03fc*/ 	.word	0x00006060


	//   ....[62]....
        /*0400*/ 	.word	0x00006080


	//   ....[63]....
        /*0404*/ 	.word	0x000060a0


	//   ....[64]....
        /*0408*/ 	.word	0x000060c0


	//   ....[65]....
        /*040c*/ 	.word	0x000060e0


	//   ....[66]....
        /*0410*/ 	.word	0x00006100


	//   ....[67]....
        /*0414*/ 	.word	0x00006120


	//   ....[68]....
        /*0418*/ 	.word	0x00006140


	//   ....[69]....
        /*041c*/ 	.word	0x00006160


	//   ....[70]....
        /*0420*/ 	.word	0x00006180


	//   ....[71]....
        /*0424*/ 	.word	0x000061a0


	//   ....[72]....
        /*0428*/ 	.word	0x000061c0


	//   ....[73]....
        /*042c*/ 	.word	0x000061e0


	//   ....[74]....
        /*0430*/ 	.word	0x00006200


	//   ....[75]....
        /*0434*/ 	.word	0x00006220


	//   ....[76]....
        /*0438*/ 	.word	0x00006240


	//   ....[77]....
        /*043c*/ 	.word	0x00006260


	//   ....[78]....
        /*0440*/ 	.word	0x00006290


	//   ....[79]....
        /*0444*/ 	.word	0x000062b0


	//   ....[80]....
        /*0448*/ 	.word	0x000062d0


	//   ....[81]....
        /*044c*/ 	.word	0x000062f0


	//   ....[82]....
        /*0450*/ 	.word	0x00006310


	//   ....[83]....
        /*0454*/ 	.word	0x00006330


	//   ....[84]....
        /*0458*/ 	.word	0x00006340


	//   ....[85]....
        /*045c*/ 	.word	0x00006360


	//   ....[86]....
        /*0460*/ 	.word	0x00006380


	//   ....[87]....
        /*0464*/ 	.word	0x000063a0


	//   ....[88]....
        /*0468*/ 	.word	0x000063c0


	//   ....[89]....
        /*046c*/ 	.word	0x000063e0


	//   ....[90]....
        /*0470*/ 	.word	0x00006400


	//   ....[91]....
        /*0474*/ 	.word	0x00006420


	//   ....[92]....
        /*0478*/ 	.word	0x00006440


	//   ....[93]....
        /*047c*/ 	.word	0x00006460


	//   ....[94]....
        /*0480*/ 	.word	0x00006480


	//   ....[95]....
        /*0484*/ 	.word	0x000064a0


	//   ....[96]....
        /*0488*/ 	.word	0x000064c0


	//   ....[97]....
        /*048c*/ 	.word	0x000064e0


	//   ....[98]....
        /*0490*/ 	.word	0x00006500


	//   ....[99]....
        /*0494*/ 	.word	0x00006520


	//   ....[100]....
        /*0498*/ 	.word	0x00006540


	//   ....[101]....
        /*049c*/ 	.word	0x00006560


	//   ....[102]....
        /*04a0*/ 	.word	0x00006580


	//   ....[103]....
        /*04a4*/ 	.word	0x000065a0


	//   ....[104]....
        /*04a8*/ 	.word	0x000065c0


	//   ....[105]....
        /*04ac*/ 	.word	0x000065e0


	//----- nvinfo : EIATTR_VRC_CTA_INIT_COUNT
	.align		4
.L_28289:
        /*04b0*/ 	.byte	0x02, 0x4a
	.zero		1
	.zero		1


	//----- nvinfo : EIATTR_EXIT_INSTR_OFFSETS
	.align		4
        /*04b4*/ 	.byte	0x04, 0x1c
        /*04b6*/ 	.short	(.L_28291 - .L_28290)


	//   ....[0]....
.L_28290:
        /*04b8*/ 	.word	0x000072a0


	//   ....[1]....
        /*04bc*/ 	.word	0x000072e0


	//   ....[2]....
        /*04c0*/ 	.word	0x00007560


	//----- nvinfo : EIATTR_CRS_STACK_SIZE
	.align		4
.L_28291:
        /*04c4*/ 	.byte	0x04, 0x1e
        /*04c6*/ 	.short	(.L_28293 - .L_28292)
.L_28292:
        /*04c8*/ 	.word	0x00000000


	//----- nvinfo : EIATTR_CBANK_PARAM_SIZE
	.align		4
.L_28293:
        /*04cc*/ 	.byte	0x03, 0x19
        /*04ce*/ 	.short	0x007c


	//----- nvinfo : EIATTR_PARAM_CBANK
	.align		4
        /*04d0*/ 	.byte	0x04, 0x0a
        /*04d2*/ 	.short	(.L_28295 - .L_28294)
	.align		4
.L_28294:
        /*04d4*/ 	.word	index@(.nv.constant0._ZN4vllm25paged_attention_v1_kernelIffLi120ELi32ELi128ELNS_18Fp8KVCacheDataTypeE0ELb1EEEvPT_PKS2_PKT0_S8_ifPKiSA_iPKfiiiSC_SC_iiiii)
        /*04d8*/ 	.short	0x0380
        /*04da*/ 	.short	0x007c


	//----- nvinfo : EIATTR_SW_WAR
	.align		4
.L_28295:
        /*04dc*/ 	.byte	0x04, 0x36
        /*04de*/ 	.short	(.L_28297 - .L_28296)
.L_28296:
        /*04e0*/ 	.word	0x00000008
.L_28297:


//--------------------- .nv.info._ZN4vllm25paged_attention_v1_kernelIffLi112ELi32ELi128ELNS_18Fp8KVCacheDataTypeE0ELb1EEEvPT_PKS2_PKT0_S8_ifPKiSA_iPKfiiiSC_SC_iiiii --------------------------
	.section	.nv.info._ZN4vllm25paged_attention_v1_kernelIffLi112ELi32ELi128ELNS_18Fp8KVCacheDataTypeE0ELb1EEEvPT_PKS2_PKT0_S8_ifPKiSA_iPKfiiiSC_SC_iiiii,"",@"SHT_CUDA_INFO"
	.sectionflags	@""
	.align	4


	//----- nvinfo : EIATTR_CUDA_API_VERSION
	.align		4
        /*0000*/ 	.byte	0x04, 0x37
        /*0002*/ 	.short	(.L_28299 - .L_28298)
.L_28298:
        /*0004*/ 	.word	0x00000082


	//----- nvinfo : EIATTR_KPARAM_INFO
	.align		4
.L_28299:
        /*0008*/ 	.byte	0x04, 0x17
        /*000a*/ 	.short	(.L_28301 - .L_28300)
.L_28300:
        /*000c*/ 	.word	0x00000000
        /*0010*/ 	.short	0x0013
        /*0012*/ 	.short	0x0078
        /*0014*/ 	.byte	0x00, 0xf0, 0x11, 0x00


	//----- nvinfo : EIATTR_KPARAM_INFO
	.align		4
.L_28301:
        /*0018*/ 	.byte	0x04, 0x17
        /*001a*/ 	.short	(.L_28303 - .L_28302)
.L_28302:
        /*001c*/ 	.word	0x00000000
        /*0020*/ 	.short	0x0012
        /*0022*/ 	.short	0x0074
        /*0024*/ 	.byte	0x00, 0xf0, 0x11, 0x00


	//----- nvinfo : EIATTR_KPARAM_INFO
	.align		4
.L_28303:
        /*0028*/ 	.byte	0x04, 0x17
        /*002a*/ 	.short	(.L_28305 - .L_28304)
.L_28304:
        /*002c*/ 	.word	0x00000000
        /*0030*/ 	.short	0x0011
        /*0032*/ 	.short	0x0070
        /*0034*/ 	.byte	0x00, 0xf0, 0x11, 0x00


	//----- nvinfo : EIATTR_KPARAM_INFO
	.align		4
.L_28305:
        /*0038*/ 	.byte	0x04, 0x17
        /*003a*/ 	.short	(.L_28307 - .L_28306)
.L_28306:
        /*003c*/ 	.word	0x00000000
        /*0040*/ 	.short	0x0010
        /*0042*/ 	.short	0x006c
        /*0044*/ 	.byte	0x00, 0xf0, 0x11, 0x00


	//----- nvinfo : EIATTR_KPARAM_INFO
	.align		4
.L_28307:
        /*0048*/ 	.byte	0x04, 0x17
        /*004a*/ 	.short	(.L_28309 - .L_28308)
.L_28308:
        /*004c*/ 	.word	0x00000000
        /*0050*/ 	.short	0x000f
        /*0052*/ 	.short	0x0068
        /*0054*/ 	.byte	0x00, 0xf0, 0x11, 0x00


	//----- nvinfo : EIATTR_KPARAM_INFO
	.align		4
.L_28309:
        /*0058*/ 	.byte	0x04, 0x17
        /*005a*/ 	.short	(.L_28311 - .L_28310)
.L_28310:
        /*005c*/ 	.word	0x00000000
        /*0060*/ 	.short	0x000e
        /*0062*/ 	.short	0x0060
        /*0064*/ 	.byte	0x00, 0xf5, 0x21, 0x00


	//----- nvinfo : EIATTR_KPARAM_INFO
	.align		4
.L_28311:
        /*0068*/ 	.byte	0x04, 0x17
        /*006a*/ 	.short	(.L_28313 - .L_28312)
.L_28312:
        /*006c*/ 	.word	0x00000000
        /*0070*/ 	.short	0x000d
        /*0072*/ 	.short	0x0058
        /*0074*/ 	.byte	0x00, 0xf5, 0x21, 0x00


	//----- nvinfo : EIATTR_KPARAM_INFO
	.align		4
.L_28313:
        /*0078*/ 	.byte	0x04, 0x17
        /*007a*/ 	.short	(.L_28315 - .L_28314)
.L_28314:
        /*007c*/ 	.word	0x00000000
        /*0080*/ 	.short	0x000c
        /*0082*/ 	.short	0x0050
        /*0084*/ 	.byte	0x00, 0xf0, 0x11, 0x00


	//----- nvinfo : EIATTR_KPARAM_INFO
	.align		4
.L_28315:
        /*0088*/ 	.byte	0x04, 0x17
        /*008a*/ 	.short	(.L_28317 - .L_28316)
.L_28316:
        /*008c*/ 	.word	0x00000000
        /*0090*/ 	.short	0x000b
        /*0092*/ 	.short	0x004c
        /*0094*/ 	.byte	0x00, 0xf0, 0x11, 0x00


	//----- nvinfo : EIATTR_KPARAM_INFO
	.align		4
.L_28317:
        /*0098*/ 	.byte	0x04, 0x17
        /*009a*/ 	.short	(.L_28319 - .L_28318)
.L_28318:
        /*009c*/ 	.word	0x00000000
        /*00a0*/ 	.short	0x000a
        /*00a2*/ 	.short	0x0048
        /*00a4*/ 	.byte	0x00, 0xf0, 0x11, 0x00


	//----- nvinfo : EIATTR_KPARAM_INFO
	.align		4
.L_28319:
        /*00a8*/ 	.byte	0x04, 0x17
        /*00aa*/ 	.short	(.L_28321 - .L_28320)
.L_28320:
        /*00ac*/ 	.word	0x00000000
        /*00b0*/ 	.short	0x0009
        /*00b2*/ 	.short	0x0040
        /*00b4*/ 	.byte	0x00, 0xf5, 0x21, 0x00


	//----- nvinfo : EIATTR_KPARAM_INFO
	.align		4
.L_28321:
        /*00b8*/ 	.byte	0x04, 0x17
        /*00ba*/ 	.short	(.L_28323 - .L_28322)
.L_28322:
        /*00bc*/ 	.word	0x00000000
        /*00c0*/ 	.short	0x0008
        /*00c2*/ 	.short	0x0038
        /*00c4*/ 	.byte	0x00, 0xf0, 0x11, 0x00


	//----- nvinfo : EIATTR_KPARAM_INFO
	.align		4
.L_28323:
        /*00c8*/ 	.byte	0x04, 0x17
        /*00ca*/ 	.short	(.L_28325 - .L_28324)
.L_28324:
        /*00cc*/ 	.word	0x00000000
        /*00d0*/ 	.short	0x0007
        /*00d2*/ 	.short	0x0030
        /*00d4*/ 	.byte	0x00, 0xf5, 0x21, 0x00


	//----- nvinfo : EIATTR_KPARAM_INFO
	.align		4
.L_28325:
        /*00d8*/ 	.byte	0x04, 0x17
        /*00da*/ 	.short	(.L_28327 - .L_28326)
.L_28326:
        /*00dc*/ 	.word	0x00000000
        /*00e0*/ 	.short	0x0006
        /*00e2*/ 	.short	0x0028
        /*00e4*/ 	.byte	0x00, 0xf5, 0x21, 0x00


	//----- nvinfo : EIATTR_KPARAM_INFO
	.align		4
.L_28327:
        /*00e8*/ 	.byte	0x04, 0x17
        /*00ea*/ 	.short	(.L_28329 - .L_28328)
.L_28328:
        /*00ec*/ 	.word	0x00000000
        /*00f0*/ 	.short	0x0005
        /*00f2*/ 	.short	0x0024
        /*00f4*/ 	.byte	0x00, 0xf0, 0x11, 0x00


	//----- nvinfo : EIATTR_KPARAM_INFO
	.align		4
.L_28329:
        /*00f8*/ 	.byte	0x04, 0x17
        /*00fa*/ 	.short	(.L_28331 - .L_28330)
.L_28330:
        /*00fc*/ 	.word	0x00000000
        /*0100*/ 	.short	0x0004
        /*0102*/ 	.short	0x0020
        /*0104*/ 	.byte	0x00, 0xf0, 0x11, 0x00


	//----- nvinfo : EIATTR_KPARAM_INFO
	.align		4
.L_28331:
        /*0108*/ 	.byte	0x04, 0x17
        /*010a*/ 	.short	(.L_28333 - .L_28332)
.L_28332:
        /*010c*/ 	.word	0x00000000
        /*0110*/ 	.short	0x0003
        /*0112*/ 	.short	0x0018
        /*0114*/ 	.byte	0x00, 0xf5, 0x21, 0x00


	//----- nvinfo : EIATTR_KPARAM_INFO
	.align		4
.L_28333:
        /*0118*/ 	.byte	0x04, 0x17
        /*011a*/ 	.short	(.L_28335 - .L_28334)
.L_28334:
        /*011c*/ 	.word	0x00000000
        /*0120*/ 	.short	0x0002
        /*0122*/ 	.short	0x0010
        /*0124*/ 	.byte	0x00, 0xf5, 0x21, 0x00


	//----- nvinfo : EIATTR_KPARAM_INFO
	.align		4
.L_28335:
        /*0128*/ 	.byte	0x04, 0x17
        /*012a*/ 	.short	(.L_28337 - .L_28336)
.L_28336:
        /*012c*/ 	.word	0x00000000
        /*0130*/ 	.short	0x0001
        /*0132*/ 	.short	0x0008
        /*0134*/ 	.byte	0x00, 0xf5, 0x21, 0x00


	//----- nvinfo : EIATTR_KPARAM_INFO
	.align		4
.L_28337:
        /*0138*/ 	.byte	0x04, 0x17
        /*013a*/ 	.short	(.L_28339 - .L_28338)
.L_28338:
        /*013c*/ 	.word	0x00000000
        /*0140*/ 	.short	0x0000
        /*0142*/ 	.short	0x0000
        /*0144*/ 	.byte	0x00, 0xf5, 0x21, 0x00


	//----- nvinfo : EIATTR_SPARSE_MMA_MASK
	.align		4
.L_28339:
        /*0148*/ 	.byte	0x03, 0x50
        /*014a*/ 	.short	0x0000


	//----- nvinfo : EIATTR_MAXREG_COUNT
	.align		4
        /*014c*/ 	.byte	0x03, 0x1b
        /*014e*/ 	.short	0x00ff


	//----- nvinfo : EIATTR_NUM_BARRIERS
	.align		4
        /*0150*/ 	.byte	0x02, 0x4c
        /*0152*/ 	.byte	0x01
	.zero		1


	//----- nvinfo : EIATTR_MERCURY_ISA_VERSION
	.align		4
        /*0154*/ 	.byte	0x03, 0x5f
        /*0156*/ 	.short	0x0101


	//----- nvinfo : EIATTR_COOP_GROUP_MASK_REGIDS
	.align		4
        /*0158*/ 	.byte	0x04, 0x29
        /*015a*/ 	.short	(.L_28341 - .L_28340)


	//   ....[0]....
.L_28340:
        /*015c*/ 	.word	0xffffffff


	//   ....[1]....
        /*0160*/ 	.word	0xffffffff


	//   ....[2]....
        /*0164*/ 	.word	0xffffffff


	//   ....[3]....
        /*0168*/ 	.word	0xffffffff


	//   ....[4]....
        /*016c*/ 	.word	0xffffffff


	//   ....[5]....
        /*0170*/ 	.word	0xffffffff


	//   ....[6]....
        /*0174*/ 	.word	0xffffffff


	//   ....[7]....
        /*0178*/ 	.word	0xffffffff


	//   ....[8]....
        /*017c*/ 	.word	0xffffffff


	//   ....[9]....
        /*0180*/ 	.word	0xffffffff


	//   ....[10]....
        /*0184*/ 	.word	0xffffffff


	//   ....[11]....
        /*0188*/ 	.word	0xffffffff


	//   ....[12]....
        /*018c*/ 	.word	0xffffffff


	//   ....[13]....
        /*0190*/ 	.word	0xffffffff


	//   ....[14]....
        /*0194*/ 	.word	0xffffffff


	//   ....[15]....
        /*0198*/ 	.word	0xffffffff


	//   ....[16]....
        /*019c*/ 	.word	0xffffffff


	//   ....[17]....
        /*01a0*/ 	.word	0xffffffff


	//   ....[18]....
        /*01a4*/ 	.word	0xffffffff


	//   ....[19]....
        /*01a8*/ 	.word	0xffffffff


	//   ....[20]....
        /*01ac*/ 	.word	0xffffffff


	//   ....[21]....
        /*01b0*/ 	.word	0xffffffff


	//   ....[22]....
        /*01b4*/ 	.word	0xffffffff


	//   ....[23]....
        /*01b8*/ 	.word	0xffffffff


	//   ....[24]....
        /*01bc*/ 	.word	0xffffffff


	//   ....[25]....
        /*01c0*/ 	.word	0xffffffff


	//   ....[26]....
        /*01c4*/ 	.word	0xffffffff


	//   ....[27]....
        /*01c8*/ 	.word	0xffffffff


	//   ....[28]....
        /*01cc*/ 	.word	0xffffffff


	//   ....[29]....
        /*01d0*/ 	.word	0xffffffff


	//   ....[30]....
        /*01d4*/ 	.word	0xffffffff


	//   ....[31]....
        /*01d8*/ 	.word	0xffffffff


	//   ....[32]....
        /*01dc*/ 	.word	0xffffffff


	//   ....[33]....
        /*01e0*/ 	.word	0xffffffff


	//   ....[34]....
        /*01e4*/ 	.word	0xffffffff


	//   ....[35]....
        /*01e8*/ 	.word	0xffffffff


	//   ....[36]....
        /*01ec*/ 	.word	0xffffffff


	//   ....[37]....
        /*01f0*/ 	.word	0xffffffff


	//   ....[38]....
        /*01f4*/ 	.word	0xffffffff


	//   ....[39]....
        /*01f8*/ 	.word	0xffffffff


	//   ....[40]....
        /*01fc*/ 	.word	0xffffffff


	//   ....[41]....
        /*0200*/ 	.word	0xffffffff


	//   ....[42]....
        /*0204*/ 	.word	0xffffffff


	//   ....[43]....
        /*0208*/ 	.word	0xffffffff


	//   ....[44]....
        /*020c*/ 	.word	0xffffffff


	//   ....[45]....
        /*0210*/ 	.word	0xffffffff


	//   ....[46]....
        /*0214*/ 	.word	0xffffffff


	//   ....[47]....
        /*0218*/ 	.word	0xffffffff


	//   ....[48]....
        /*021c*/ 	.word	0xffffffff


	//   ....[49]....
        /*0220*/ 	.word	0xffffffff


	//   ....[50]....
        /*0224*/ 	.word	0xffffffff


	//   ....[51]....
        /*0228*/ 	.word	0xffffffff


	//   ....[52]....
        /*022c*/ 	.word	0xffffffff


	//   ....[53]....
        /*0230*/ 	.word	0xffffffff


	//   ....[54]....
        /*0234*/ 	.word	0xffffffff


	//   ....[55]....
        /*0238*/ 	.word	0xffffffff


	//   ....[56]....
        /*023c*/ 	.word	0xffffffff


	//   ....[57]....
        /*0240*/ 	.word	0xffffffff


	//   ....[58]....
        /*0244*/ 	.word	0xffffffff


	//   ....[59]....
        /*0248*/ 	.word	0xffffffff


	//   ....[60]....
        /*024c*/ 	.word	0xffffffff


	//   ....[61]....
        /*0250*/ 	.word	0xffffffff


	//   ....[62]....
        /*0254*/ 	.word	0xffffffff


	//   ....[63]....
        /*0258*/ 	.word	0xffffffff


	//   ....[64]....
        /*025c*/ 	.word	0xffffffff


	//   ....[65]....
        /*0260*/ 	.word	0xffffffff


	//   ....[66]....
        /*0264*/ 	.word	0xffffffff


	//   ....[67]....
        /*0268*/ 	.word	0xffffffff


	//   ....[68]....
        /*026c*/ 	.word	0xffffffff


	//   ....[69]....
        /*0270*/ 	.word	0xffffffff


	//   ....[70]....
        /*0274*/ 	.word	0xffffffff


	//   ....[71]....
        /*0278*/ 	.word	0xffffffff


	//   ....[72]....
        /*027c*/ 	.word	0xffffffff


	//   ....[73]....
        /*0280*/ 	.word	0xffffffff


	//   ....[74]....
        /*0284*/ 	.word	0xffffffff


	//   ....[75]....
        /*0288*/ 	.word	0xffffffff


	//   ....[76]....
        /*028c*/ 	.word	0xffffffff


	//   ....[77]....
        /*0290*/ 	.word	0xffffffff


	//   ....[78]....
        /*0294*/ 	.word	0xffffffff


	//   ....[79]....
        /*0298*/ 	.word	0xffffffff


	//   ....[80]....
        /*029c*/ 	.word	0xffffffff


	//   ....[81]....
        /*02a0*/ 	.word	0xffffffff


	//   ....[82]....
        /*02a4*/ 	.word	0xffffffff


	//   ....[83]....
        /*02a8*/ 	.word	0xffffffff


	//   ....[84]....
        /*02ac*/ 	.word	0xffffffff


	//   ....[85]....
        /*02b0*/ 	.word	0xffffffff


	//   ....[86]....
        /*02b4*/ 	.word	0xffffffff


	//   ....[87]....
        /*02b8*/ 	.word	0xffffffff


	//   ....[88]....
        /*02bc*/ 	.word	0xffffffff


	//   ....[89]....
        /*02c0*/ 	.word	0xffffffff


	//   ....[90]....
        /*02c4*/ 	.word	0xffffffff


	//   ....[91]....
        /*02c8*/ 	.word	0xffffffff


	//   ....[92]....
        /*02cc*/ 	.word	0xffffffff


	//   ....[93]....
        /*02d0*/ 	.word	0xffffffff


	//   ....[94]....
        /*02d4*/ 	.word	0xffffffff


	//   ....[95]....
        /*02d8*/ 	.word	0xffffffff


	//   ....[96]....
        /*02dc*/ 	.word	0xffffffff


	//   ....[97]....
        /*02e0*/ 	.word	0xffffffff


	//   ....[98]....
        /*02e4*/ 	.word	0xffffffff


	//   ....[99]....
        /*02e8*/ 	.word	0xffffffff


	//----- nvinfo : EIATTR_COOP_GROUP_INSTR_OFFSETS
	.align		4
.L_28341:
        /*02ec*/ 	.byte	0x04, 0x28
        /*02ee*/ 	.short	(.L_28343 - .L_28342)


	//   ....[0]....
.L_28342:
        /*02f0*/ 	.word	0x000019b0


	//   ....[1]....
        /*02f4*/ 	.word	0x00001a70


	//   ....[2]....
        /*02f8*/ 	.word	0x00001ac0


	//   ....[3]....
        /*02fc*/ 	.word	0x00001af0


	//   ....[4]....
        /*0300*/ 	.word	0x00001b20


	//   ....[5]....
        /*0304*/ 	.word	0x00001b80


	//   ....[6]....
        /*0308*/ 	.word	0x00001bb0


	//   ....[7]....
        /*030c*/ 	.word	0x00001be0


	//   ....[8]....
        /*0310*/ 	.word	0x00002a20


	//   ....[9]....
        /*0314*/ 	.word	0x00002a60


	//   ....[10]....
        /*0318*/ 	.word	0x00002a80


	//   ....[11]....
        /*031c*/ 	.word	0x00002aa0


	//   ....[12]....
        /*0320*/ 	.word	0x00002ac0


	//   ....[13]....
        /*0324*/ 	.word	0x00002b10


	//   ....[14]....
        /*0328*/ 	.word	0x00002b30


	//   ....[15]....
        /*032c*/ 	.word	0x00002b50


	//   ....[16]....
        /*0330*/ 	.word	0x000057d0


	//   ....[17]....
        /*0334*/ 	.word	0x00005810


	//   ....[18]....
        /*0338*/ 	.word	0x00005850


	//   ....[19]....
        /*033c*/ 	.word	0x00005880


	//   ....[20]....
        /*0340*/ 	.word	0x000058b0


	//   ....[21]....
        /*0344*/ 	.word	0x000058d0


	//   ....[22]....
        /*0348*/ 	.word	0x000058f0


	//   ....[23]....
        /*034c*/ 	.word	0x00005920


	//   ....[24]....
        /*0350*/ 	.word	0x00005940


	//   ....[25]....
        /*0354*/ 	.word	0x00005960


	//   ....[26]....
        /*0358*/ 	.word	0x00005980


	//   ....[27]....
        /*035c*/ 	.word	0x000059a0


	//   ....[28]....
        /*0360*/ 	.word	0x000059b0


	//   ....[29]....
        /*0364*/ 	.word	0x000059e0


	//   ....[30]....
        /*0368*/ 	.word	0x00005a00


	//   ....[31]....
        /*036c*/ 	.word	0x00005a20


	//   ....[32]....
        /*0370*/ 	.word	0x00005a40


	//   ....[33]....
        /*0374*/ 	.word	0x00005a60


	//   ....[34]....
        /*0378*/ 	.word	0x00005a80


	//   ....[35]....
        /*037c*/ 	.word	0x00005a90


	//   ....[36]....
        /*0380*/ 	.word	0x00005ac0


	//   ....[37]....
        /*0384*/ 	.word	0x00005af0


	//   ....[38]....
        /*0388*/ 	.word	0x00005b20


	//   ....[39]....
        /*038c*/ 	.word	0x00005b50


	//   ....[40]....
        /*0390*/ 	.word	0x00005b70


	//   ....[41]....
        /*0394*/ 	.word	0x00005b90


	//   ....[42]....
        /*0398*/ 	.word	0x00005bb0


	//   ....[43]....
        /*039c*/ 	.word	0x00005bd0


	//   ....[44]....
        /*03a0*/ 	.word	0x00005bf0


	//   ....[45]....
        /*03a4*/ 	.word	0x00005c10


	//   ....[46]....
        /*03a8*/ 	.word	0x00005c30


	//   ....[47]....
        /*03ac*/ 	.word	0x00005c50


	//   ....[48]....
        /*03b0*/ 	.word	0x00005c70


	//   ....[49]....
        /*03b4*/ 	.word	0x00005c90


	//   ....[50]....
        /*03b8*/ 	.word	0x00005cb0


	//   ....[51]....
        /*03bc*/ 	.word	0x00005cd0


	//   ....[52]....
        /*03c0*/ 	.word	0x00005d00


	//   ....[53]....
        /*03c4*/ 	.word	0x00005d20


	//   ....[54]....
        /*03c8*/ 	.word	0x00005d40


	//   ....[55]....
        /*03cc*/ 	.word	0x00005d60


	//   ....[56]....
        /*03d0*/ 	.word	0x00005d80


	//   ....[57]....
        /*03d4*/ 	.word	0x00005da0


	//   ....[58]....
        /*03d8*/ 	.word	0x00005db0


	//   ....[59]....
        /*03dc*/ 	.word	0x00005dd0


	//   ....[60]....
        /*03e0*/ 	.word	0x00005df0


	//   ....[61]....
        /*03e4*/ 	.word	0x00005e10


	//   ....[62]....
        /*03e8*/ 	.word	0x00005e30


	//   ....[63]....
        /*03ec*/ 	.word	0x00005e50


	//   ....[64]....
        /*03f0*/ 	.word	0x00005e70


	//   ....[65]....
        /*03f4*/ 	.word	0x00005e90


	//   ....[66]....
        /*03f8*/ 	.word	0x00005eb0


	//   ....[67]....
        /*03fc*/ 	.word	0x00005ed0


	//   ....[68]....
        /*0400*/ 	.word	0x00005ef0


	//   ....[69]....
        /*0404*/ 	.word	0x00005f10


	//   ....[70]....
        /*0408*/ 	.word	0x00005f30


	//   ....[71]....
        /*040c*/ 	.word	0x00005f50


	//   ....[72]....
        /*0410*/ 	.word	0x00005f70


	//   ....[73]....
        /*0414*/ 	.word	0x00005fa0


	//   ....[74]....
        /*0418*/ 	.word	0x00005fc0


	//   ....[75]....
        /*041c*/ 	.word	0x00005fe0


	//   ....[76]....
        /*0420*/ 	.word	0x00006000


	//   ....[77]....
        /*0424*/ 	.word	0x00006020


	//   ....[78]....
        /*0428*/ 	.word	0x00006040


	//   ....[79]....
        /*042c*/ 	.word	0x00006060


	//   ....[80]....
        /*0430*/ 	.word	0x00006080


	//   ....[81]....
        /*0434*/ 	.word	0x000060a0


	//   ....[82]....
        /*0438*/ 	.word	0x000060c0


	//   ....[83]....
        /*043c*/ 	.word	0x000060e0


	//   ....[84]....
        /*0440*/ 	.word	0x00006100


	//   ....[85]....
        /*0444*/ 	.word	0x00006120


	//   ....[86]....
        /*0448*/ 	.word	0x00006140


	//   ....[87]....
        /*044c*/ 	.word	0x00006160


	//   ....[88]....
        /*0450*/ 	.word	0x00006180


	//   ....[89]....
        /*0454*/ 	.word	0x000061a0


	//   ....[90]....
        /*0458*/ 	.word	0x000061c0


	//   ....[91]....
        /*045c*/ 	.word	0x000061e0


	//   ....[92]....
        /*0460*/ 	.word	0x00006200


	//   ....[93]....
        /*0464*/ 	.word	0x00006220


	//   ....[94]....
        /*0468*/ 	.word	0x00006240


	//   ....[95]....
        /*046c*/ 	.word	0x00006260


	//   ....[96]....
        /*0470*/ 	.word	0x00006280


	//   ....[97]....
        /*0474*/ 	.word	0x000062a0


	//   ....[98]....
        /*0478*/ 	.word	0x000062c0


	//   ....[99]....
        /*047c*/ 	.word	0x000062e0


	//----- nvinfo : EIATTR_VRC_CTA_INIT_COUNT
	.align		4
.L_28343:
        /*0480*/ 	.byte	0x02, 0x4a
	.zero		1
	.zero		1


	//----- nvinfo : EIATTR_EXIT_INSTR_OFFSETS
	.align		4
        /*0484*/ 	.byte	0x04, 0x1c
        /*0486*/ 	.short	(.L_28345 - .L_28344)


	//   ....[0]....
.L_28344:
        /*0488*/ 	.word	0x00006ee0


	//   ....[1]....
        /*048c*/ 	.word	0x00006f40


	//   ....[2]....
        /*0490*/ 	.word	0x000071a0


	//----- nvinfo : EIATTR_CRS_STACK_SIZE
	.align		4
.L_28345:
        /*0494*/ 	.byte	0x04, 0x1e
        /*0496*/ 	.short	(.L_28347 - .L_28346)
.L_28346:
        /*0498*/ 	.word	0x00000000


	//----- nvinfo : EIATTR_CBANK_PARAM_SIZE
	.align		4
.L_28347:
        /*049c*/ 	.byte	0x03, 0x19
        /*049e*/ 	.short	0x007c


	//----- nvinfo : EIATTR_PARAM_CBANK
	.align		4
        /*04a0*/ 	.byte	0x04, 0x0a
        /*04a2*/ 	.short	(.L_28349 - .L_28348)
	.align		4
.L_28348:
        /*04a4*/ 	.word	index@(.nv.constant0._ZN4vllm25paged_attention_v1_kernelIffLi112ELi32ELi128ELNS_18Fp8KVCacheDataTypeE0ELb1EEEvPT_PKS2_PKT0_S8_ifPKiSA_iPKfiiiSC_SC_iiiii)
        /*04a8*/ 	.short	0x0380
        /*04aa*/ 	.short	0x007c


	//----- nvinfo : EIATTR_SW_WAR
	.align		4
.L_28349:
        /*04ac*/ 	.byte	0x04, 0x36
        /*04ae*/ 	.short	(.L_28351 - .L_28350)
.L_28350:
        /*04b0*/ 	.word	0x00000008
.L_28351:


//--------------------- .nv.info._ZN4vllm25paged_attention_v1_kernelIffLi96ELi32ELi128ELNS_18Fp8KVCacheDataTypeE0ELb1EEEvPT_PKS2_PKT0_S8_ifPKiSA_iPKfiiiSC_SC_iiiii --------------------------
	.section	.nv.info._ZN4vllm25paged_attention_v1_kernelIffLi96ELi32ELi128ELNS_18Fp8KVCacheDataTypeE0ELb1EEEvPT_PKS2_PKT0_S8_ifPKiSA_iPKfiiiSC_SC_iiiii,"",@"SHT_CUDA_INFO"
	.sectionflags	@""
	.align	4


	//----- nvinfo : EIATTR_CUDA_API_VERSION
	.align		4
        /*0000*/ 	.byte	0x04, 0x37
        /*0002*/ 	.short	(.L_28353 - .L_28352)
.L_28352:
        /*0004*/ 	.word	0x00000082


	//----- nvinfo : EIATTR_KPARAM_INFO
	.align		4
.L_28353:
        /*0008*/ 	.byte	0x04, 0x17
        /*000a*/ 	.short	(.L_28355 - .L_28354)
.L_28354:
        /*000c*/ 	.word	0x00000000
        /*0010*/ 	.short	0x0013
        /*0012*/ 	.short	0x0078
        /*0014*/ 	.byte	0x00, 0xf0, 0x11, 0x00


	//----- nvinfo : EIATTR_KPARAM_INFO
	.align		4
.L_28355:
        /*0018*/ 	.byte	0x04, 0x17
        /*001a*/ 	.short	(.L_28357 - .L_28356)
.L_28356:
        /*001c*/ 	.word	0x00000000
        /*0020*/ 	.short	0x0012
        /*0022*/ 	.short	0x0074
        /*0024*/ 	.byte	0x00, 0xf0, 0x11, 0x00


	//----- nvinfo : EIATTR_KPARAM_INFO
	.align		4
.L_28357:
        /*0028*/ 	.byte	0x04, 0x17
        /*002a*/ 	.short	(.L_28359 - .L_28358)
.L_28358:
        /*002c*/ 	.word	0x00000000
        /*0030*/ 	.short	0x0011
        /*0032*/ 	.short	0x0070
        /*0034*/ 	.byte	0x00, 0xf0, 0x11, 0x00


	//----- nvinfo : EIATTR_KPARAM_INFO
	.align		4
.L_28359:
        /*0038*/ 	.byte	0x04, 0x17
        /*003a*/ 	.short	(.L_28361 - .L_28360)
.L_28360:
        /*003c*/ 	.word	0x00000000
        /*0040*/ 	.short	0x0010
        /*0042*/ 	.short	0x006c
        /*0044*/ 	.byte	0x00, 0xf0, 0x11, 0x00


	//----- nvinfo : EIATTR_KPARAM_INFO
	.align		4
.L_28361:
        /*0048*/ 	.byte	0x04, 0x17
        /*004a*/ 	.short	(.L_28363 - .L_28362)
.L_28362:
        /*004c*/ 	.word	0x00000000
        /*0050*/ 	.short	0x000f
        /*0052*/ 	.short	0x0068
        /*0054*/ 	.byte	0x00, 0xf0, 0x11, 0x00


	//----- nvinfo : EIATTR_KPARAM_INFO
	.align		4
.L_28363:
        /*0058*/ 	.byte	0x04, 0x17
        /*005a*/ 	.short	(.L_28365 - .L_28364)
.L_28364:
        /*005c*/ 	.word	0x00000000
        /*0060*/ 	.short	0x000e
        /*0062*/ 	.short	0x0060
        /*0064*/ 	.byte	0x00, 0xf5, 0x21, 0x00


	//----- nvinfo : EIATTR_KPARAM_INFO
	.align		4
.L_28365:
        /*0068*/ 	.byte	0x04, 0x17
        /*006a*/ 	.short	(.L_28367 - .L_28366)
.L_28366:
        /*006c*/ 	.word	0x00000000
        /*0070*/ 	.short	0x000d
        /*0072*/ 	.short	0x0058
        /*0074*/ 	.byte	0x00, 0xf5, 0x21, 0x00


	//----- nvinfo : EIATTR_KPARAM_INFO
	.align		4
.L_28367:
        /*0078*/ 	.byte	0x04, 0x17
        /*007a*/ 	.short	(.L_28369 - .L_28368)
.L_28368:
        /*007c*/ 	.word	0x00000000
        /*0080*/ 	.short	0x000c
        /*0082*/ 	.short	0x0050
        /*0084*/ 	.byte	0x00, 0xf0, 0x11, 0x00


	//----- nvinfo : EIATTR_KPARAM_INFO
	.align		4
.L_28369:
        /*0088*/ 	.byte	0x04, 0x17
        /*008a*/ 	.short	(.L_28371 - .L_28370)
.L_28370:
        /*008c*/ 	.word	0x00000000
        /*0090*/ 	.short	0x000b
        /*0092*/ 	.short	0x004c
        /*0094*/ 	.byte	0x00, 0xf0, 0x11, 0x00


	//----- nvinfo : EIATTR_KPARAM_INFO
	.align		4
.L_28371:
        /*0098*/ 	.byte	0x04, 0x17
        /*009a*/ 	.short	(.L_28373 - .L_28372)
.L_28372:
        /*009c*/ 	.word	0x00000000
        /*00a0*/ 	.short	0x000a
        /*00a2*/ 	.short	0x0048
        /*00a4*/ 	.byte	0x00, 0xf0, 0x11, 0x00


	//----- nvinfo : EIATTR_KPARAM_INFO
	.align		4
.L_28373:
        /*00a8*/ 	.byte	0x04, 0x17
        /*00aa*/ 	.short	(.L_28375 - .L_28374)
.L_28374:
        /*00ac*/ 	.word	0x00000000
        /*00b0*/ 	.short	0x0009
        /*00b2*/ 	.short	0x0040
        /*00b4*/ 	.byte	0x00, 0xf5, 0x21, 0x00


	//----- nvinfo : EIATTR_KPARAM_INFO
	.align		4
.L_28375:
        /*00b8*/ 	.byte	0x04, 0x17
        /*00ba*/ 	.short	(.L_28377 - .L_28376)
.L_28376:
        /*00bc*/ 	.word	0x00000000
        /*00c0*/ 	.short	0x0008
        /*00c2*/ 	.short	0x0038
        /*00c4*/ 	.byte	0x00, 0xf0, 0x11, 0x00


	//----- nvinfo : EIATTR_KPARAM_INFO
	.align		4
.L_28377:
        /*00c8*/ 	.byte	0x04, 0x17
        /*00ca*/ 	.short	(.L_28379 - .L_28378)
.L_28378:
        /*00cc*/ 	.word	0x00000000
        /*00d0*/ 	.short	0x0007
        /*00d2*/ 	.short	0x0030
        /*00d4*/ 	.byte	0x00, 0xf5, 0x21, 0x00


	//----- nvinfo : EIATTR_KPARAM_INFO
	.align		4
.L_28379:
        /*00d8*/ 	.byte	0x04, 0x17
        /*00da*/ 	.short	(.L_28381 - .L_28380)
.L_28380:
        /*00dc*/ 	.word	0x00000000
        /*00e0*/ 	.short	0x0006
        /*00e2*/ 	.short	0x0028
        /*00e4*/ 	.byte	0x00, 0xf5, 0x21, 0x00


	//----- nvinfo : EIATTR_KPARAM_INFO
	.align		4
.L_28381:
        /*00e8*/ 	.byte	0x04, 0x17
        /*00ea*/ 	.short	(.L_28383 - .L_28382)
.L_28382:
        /*00ec*/ 	.word	0x00000000
        /*00f0*/ 	.short	0x0005
        /*00f2*/ 	.short	0x0024
        /*00f4*/ 	.byte	0x00, 0xf0, 0x11, 0x00


	//----- nvinfo : EIATTR_KPARAM_INFO
	.align		4
.L_28383:
        /*00f8*/ 	.byte	0x04, 0x17
        /*00fa*/ 	.short	(.L_28385 - .L_28384)
.L_28384:
        /*00fc*/ 	.word	0x00000000
        /*0100*/ 	.short	0x0004
        /*0102*/ 	.short	0x0020
        /*0104*/ 	.byte	0x00, 0xf0, 0x11, 0x00


	//----- nvinfo : EIATTR_KPARAM_INFO
	.align		4
.L_28385:
        /*0108*/ 	.byte	0x04, 0x17
        /*010a*/ 	.short	(.L_28387 - .L_28386)
.L_28386:
        /*010c*/ 	.word	0x00000000
        /*0110*/ 	.short	0x0003
        /*0112*/ 	.short	0x0018
        /*0114*/ 	.byte	0x00, 0xf5, 0x21, 0x00


	//----- nvinfo : EIATTR_KPARAM_INFO
	.align		4
.L_28387:
        /*0118*/ 	.byte	0x04, 0x17
        /*011a*/ 	.short	(.L_28389 - .L_28388)
.L_28388:
        /*011c*/ 	.word	0x00000000
        /*0120*/ 	.short	0x0002
        /*0122*/ 	.short	0x0010
        /*0124*/ 	.byte	0x00, 0xf5, 0x21, 0x00


	//----- nvinfo : EIATTR_KPARAM_INFO
	.align		4
.L_28389:
        /*0128*/ 	.byte	0x04, 0x17
        /*012a*/ 	.short	(.L_28391 - .L_28390)
.L_28390:
        /*012c*/ 	.word	0x00000000
        /*0130*/ 	.short	0x0001
        /*0132*/ 	.short	0x0008
        /*0134*/ 	.byte	0x00, 0xf5, 0x21, 0x00


	//----- nvinfo : EIATTR_KPARAM_INFO
	.align		4
.L_28391:
        /*0138*/ 	.byte	0x04, 0x17
        /*013a*/ 	.short	(.L_28393 - .L_28392)
.L_28392:
        /*013c*/ 	.word	0x00000000
        /*0140*/ 	.short	0x0000
        /*0142*/ 	.short	0x0000
        /*0144*/ 	.byte	0x00, 0xf5, 0x21, 0x00


	//----- nvinfo : EIATTR_SPARSE_MMA_MASK
	.align		4
.L_28393:
        /*0148*/ 	.byte	0x03, 0x50
        /*014a*/ 	.short	0x0000


	//----- nvinfo : EIATTR_MAXREG_COUNT
	.align		4
        /*014c*/ 	.byte	0x03, 0x1b
        /*014e*/ 	.short	0x00ff


	//----- nvinfo : EIATTR_NUM_BARRIERS
	.align		4
        /*0150*/ 	.byte	0x02, 0x4c
        /*0152*/ 	.byte	0x01
	.zero		1


	//----- nvinfo : EIATTR_MERCURY_ISA_VERSION
	.align		4
        /*0154*/ 	.byte	0x03, 0x5f
        /*0156*/ 	.short	0x0101


	//----- nvinfo : EIATTR_COOP_GROUP_MASK_REGIDS
	.align		4
        /*0158*/ 	.byte	0x04, 0x29
        /*015a*/ 	.short	(.L_28395 - .L_28394)


	//   ....[0]....
.L_28394:
        /*015c*/ 	.word	0xffffffff


	//   ....[1]....
        /*0160*/ 	.word	0xffffffff


	//   ....[2]....
        /*0164*/ 	.word	0xffffffff


	//   ....[3]....
        /*0168*/ 	.word	0xffffffff


	//   ....[4]....
        /*016c*/ 	.word	0xffffffff


	//   ....[5]....
        /*0170*/ 	.word	0xffffffff


	//   ....[6]....
        /*0174*/ 	.word	0xffffffff


	//   ....[7]....
        /*0178*/ 	.word	0xffffffff


	//   ....[8]....
        /*017c*/ 	.word	0xffffffff


	//   ....[9]....
        /*0180*/ 	.word	0xffffffff


	//   ....[10]....
        /*0184*/ 	.word	0xffffffff


	//   ....[11]....
        /*0188*/ 	.word	0xffffffff


	//   ....[12]....
        /*018c*/ 	.word	0xffffffff


	//   ....[13]....
        /*0190*/ 	.word	0xffffffff


	//   ....[14]....
        /*0194*/ 	.word	0xffffffff


	//   ....[15]....
        /*0198*/ 	.word	0xffffffff


	//   ....[16]....
        /*019c*/ 	.word	0xffffffff


	//   ....[17]....
        /*01a0*/ 	.word	0xffffffff


	//   ....[18]....
        /*01a4*/ 	.word	0xffffffff


	//   ....[19]....
        /*01a8*/ 	.word	0xffffffff


	//   ....[20]....
        /*01ac*/ 	.word	0xffffffff


	//   ....[21]....
        /*01b0*/ 	.word	0xffffffff


	//   ....[22]....
        /*01b4*/ 	.word	0xffffffff


	//   ....[23]....
        /*01b8*/ 	.word	0xffffffff


	//   ....[24]....
        /*01bc*/ 	.word	0xffffffff


	//   ....[25]....
        /*01c0*/ 	.word	0xffffffff


	//   ....[26]....
        /*01c4*/ 	.word	0xffffffff


	//   ....[27]....
        /*01c8*/ 	.word	0xffffffff


	//   ....[28]....
        /*01cc*/ 	.word	0xffffffff


	//   ....[29]....
        /*01d0*/ 	.word	0xffffffff


	//   ....[30]....
        /*01d4*/ 	.word	0xffffffff


	//   ....[31]....
        /*01d8*/ 	.word	0xffffffff


	//   ....[32]....
        /*01dc*/ 	.word	0xffffffff


	//   ....[33]....
        /*01e0*/ 	.word	0xffffffff


	//   ....[34]....
        /*01e4*/ 	.word	0xffffffff


	//   ....[35]....
        /*01e8*/ 	.word	0xffffffff


	//   ....[36]....
        /*01ec*/ 	.word	0xffffffff


	//   ....[37]....
        /*01f0*/ 	.word	0xffffffff


	//   ....[38]....
        /*01f4*/ 	.word	0xffffffff


	//   ....[39]....
        /*01f8*/ 	.word	0xffffffff


	//   ....[40]....
        /*01fc*/ 	.word	0xffffffff


	//   ....[41]....
        /*0200*/ 	.word	0xffffffff


	//   ....[42]....
        /*0204*/ 	.word	0xffffffff


	//   ....[43]....
        /*0208*/ 	.word	0xffffffff


	//   ....[44]....
        /*020c*/ 	.word	0xffffffff


	//   ....[45]....
        /*0210*/ 	.word	0xffffffff


	//   ....[46]....
        /*0214*/ 	.word	0xffffffff


	//   ....[47]....
        /*0218*/ 	.word	0xffffffff


	//   ....[48]....
        /*021c*/ 	.word	0xffffffff


	//   ....[49]....
        /*0220*/ 	.word	0xffffffff


	//   ....[50]....
        /*0224*/ 	.word	0xffffffff


	//   ....[51]....
        /*0228*/ 	.word	0xffffffff


	//   ....[52]....
        /*022c*/ 	.word	0xffffffff


	//   ....[53]....
        /*0230*/ 	.word	0xffffffff


	//   ....[54]....
        /*0234*/ 	.word	0xffffffff


	//   ....[55]....
        /*0238*/ 	.word	0xffffffff


	//   ....[56]....
        /*023c*/ 	.word	0xffffffff


	//   ....[57]....
        /*0240*/ 	.word	0xffffffff


	//   ....[58]....
        /*0244*/ 	.word	0xffffffff


	//   ....[59]....
        /*0248*/ 	.word	0xffffffff


	//   ....[60]....
        /*024c*/ 	.word	0xffffffff


	//   ....[61]....
        /*0250*/ 	.word	0xffffffff


	//   ....[62]....
        /*0254*/ 	.word	0xffffffff


	//   ....[63]....
        /*0258*/ 	.word	0xffffffff


	//   ....[64]....
        /*025c*/ 	.word	0xffffffff


	//   ....[65]....
        /*0260*/ 	.word	0xffffffff


	//   ....[66]....
        /*0264*/ 	.word	0xffffffff


	//   ....[67]....
        /*0268*/ 	.word	0xffffffff


	//   ....[68]....
        /*026c*/ 	.word	0xffffffff


	//   ....[69]....
        /*0270*/ 	.word	0xffffffff


	//   ....[70]....
        /*0274*/ 	.word	0xffffffff


	//   ....[71]....
        /*0278*/ 	.word	0xffffffff


	//   ....[72]....
        /*027c*/ 	.word	0xffffffff


	//   ....[73]....
        /*0280*/ 	.word	0xffffffff


	//   ....[74]....
        /*0284*/ 	.word	0xffffffff


	//   ....[75]....
        /*0288*/ 	.word	0xffffffff


	//   ....[76]....
        /*028c*/ 	.word	0xffffffff


	//   ....[77]....
        /*0290*/ 	.word	0xffffffff


	//   ....[78]....
        /*0294*/ 	.word	0xffffffff


	//   ....[79]....
        /*0298*/ 	.word	0xffffffff


	//   ....[80]....
        /*029c*/ 	.word	0xffffffff


	//   ....[81]....
        /*02a0*/ 	.word	0xffffffff


	//   ....[82]....
        /*02a4*/ 	.word	0xffffffff


	//   ....[83]....
        /*02a8*/ 	.word	0xffffffff


	//   ....[84]....
        /*02ac*/ 	.word	0xffffffff


	//   ....[85]....
        /*02b0*/ 	.word	0xffffffff


	//   ....[86]....
        /*02b4*/ 	.word	0xffffffff


	//   ....[87]....
        /*02b8*/ 	.word	0xffffffff


	//----- nvinfo : EIATTR_COOP_GROUP_INSTR_OFFSETS
	.align		4
.L_28395:
        /*02bc*/ 	.byte	0x04, 0x28
        /*02be*/ 	.short	(.L_28397 - .L_28396)


	//   ....[0]....
.L_28396:
        /*02c0*/ 	.word	0x00001800


	//   ....[1]....
        /*02c4*/ 	.word	0x000018c0


	//   ....[2]....
        /*02c8*/ 	.word	0x00001910


	//   ....[3]....
        /*02cc*/ 	.word	0x00001940


	//   ....[4]....
        /*02d0*/ 	.word	0x00001970


	//   ....[5]....
        /*02d4*/ 	.word	0x000019d0


	//   ....[6]....
        /*02d8*/ 	.word	0x00001a00


	//   ....[7]....
        /*02dc*/ 	.word	0x00001a30


	//   ....[8]....
        /*02e0*/ 	.word	0x00002870


	//   ....[9]....
        /*02e4*/ 	.word	0x000028b0


	//   ....[10]....
        /*02e8*/ 	.word	0x000028d0


	//   ....[11]....
        /*02ec*/ 	.word	0x000028f0


	//   ....[12]....
        /*02f0*/ 	.word	0x00002910


	//   ....[13]....
        /*02f4*/ 	.word	0x00002960


	//   ....[14]....
        /*02f8*/ 	.word	0x00002980


	//   ....[15]....
        /*02fc*/ 	.word	0x000029a0


	//   ....[16]....
        /*0300*/ 	.word	0x00004fb0


	//   ....[17]....
        /*0304*/ 	.word	0x00004ff0


	//   ....[18]....
        /*0308*/ 	.word	0x00005030


	//   ....[19]....
        /*030c*/ 	.word	0x00005060


	//   ....[20]....
        /*0310*/ 	.word	0x00005080


	//   ....[21]....
        /*0314*/ 	.word	0x00005090


	//   ....[22]....
        /*0318*/ 	.word	0x000050c0


	//   ....[23]....
        /*031c*/ 	.word	0x00005100


	//   ....[24]....
        /*0320*/ 	.word	0x00005120


	//   ....[25]....
        /*0324*/ 	.word	0x00005150


	//   ....[26]....
        /*0328*/ 	.word	0x00005180


	//   ....[27]....
        /*032c*/ 	.word	0x000051c0


	//   ....[28]....
        /*0330*/ 	.word	0x000051d0


	//   ....[29]....
        /*0334*/ 	.word	0x000051f0


	//   ....[30]....
        /*0338*/ 	.word	0x00005210


	//   ....[31]....
        /*033c*/ 	.word	0x00005230


	//   ....[32]....
        /*0340*/ 	.word	0x00005250


	//   ....[33]....
        /*0344*/ 	.word	0x00005270


	//   ....[34]....
        /*0348*/ 	.word	0x00005290


	//   ....[35]....
        /*034c*/ 	.word	0x000052b0


	//   ....[36]....
        /*0350*/ 	.word	0x000052d0


	//   ....[37]....
        /*0354*/ 	.word	0x000052f0


	//   ....[38]....
        /*0358*/ 	.word	0x00005310


	//   ....[39]....
        /*035c*/ 	.word	0x00005330


	//   ....[40]....
        /*0360*/ 	.word	0x00005350


	//   ....[41]....
        /*0364*/ 	.word	0x00005370


	//   ....[42]....
        /*0368*/ 	.word	0x000053a0


	//   ....[43]....
        /*036c*/ 	.word	0x000053c0


	//   ....[44]....
        /*0370*/ 	.word	0x000053e0


	//   ....[45]....
        /*0374*/ 	.word	0x00005400


	//   ....[46]....
        /*0378*/ 	.word	0x00005420


	//   ....[47]....
        /*037c*/ 	.word	0x00005440


	//   ....[48]....
        /*0380*/ 	.word	0x00005450


	//   ....[49]....
        /*0384*/ 	.word	0x00005470


	//   ....[50]....
        /*0388*/ 	.word	0x00005490


	//   ....[51]....
        /*038c*/ 	.word	0x000054b0


	//   ....[52]....
        /*0390*/ 	.word	0x000054d0


	//   ....[53]....
        /*0394*/ 	.word	0x000054f0


	//   ....[54]....
        /*0398*/ 	.word	0x00005510


	//   ....[55]....
        /*039c*/ 	.word	0x00005530


	//   ....[56]....
        /*03a0*/ 	.word	0x00005550


	//   ....[57]....
        /*03a4*/ 	.word	0x00005570


	//   ....[58]....
        /*03a8*/ 	.word	0x00005590


	//   ....[59]....
        /*03ac*/ 	.word	0x000055b0


	//   ....[60]....
        /*03b0*/ 	.word	0x000055d0


	//   ....[61]....
        /*03b4*/ 	.word	0x000055f0


	//   ....[62]....
        /*03b8*/ 	.word	0x00005610


	//   ....[63]....
        /*03bc*/ 	.word	0x00005630


	//   ....[64]....
        /*03c0*/ 	.word	0x00005650


	//   ....[65]....
        /*03c4*/ 	.word	0x00005680


	//   ....[66]....
        /*03c8*/ 	.word	0x000056a0


	//   ....[67]....
        /*03cc*/ 	.word	0x000056c0


	//   ....[68]....
        /*03d0*/ 	.word	0x000056e0


	//   ....[69]....
        /*03d4*/ 	.word	0x00005700


	//   ....[70]....
        /*03d8*/ 	.word	0x00005720


	//   ....[71]....
        /*03dc*/ 	.word	0x00005740


	//   ....[72]....
        /*03e0*/ 	.word	0x00005760


	//   ....[73]....
        /*03e4*/ 	.word	0x00005780


	//   ....[74]....
        /*03e8*/ 	.word	0x000057a0


	//   ....[75]....
        /*03ec*/ 	.word	0x000057c0


	//   ....[76]....
        /*03f0*/ 	.word	0x000057e0


	//   ....[77]....
        /*03f4*/ 	.word	0x00005800


	//   ....[78]....
        /*03f8*/ 	.word	0x00005820


	//   ....[79]....
        /*03fc*/ 	.word	0x00005840


	//   ....[80]....
        /*0400*/ 	.word	0x00005860


	//   ....[81]....
        /*0404*/ 	.word	0x00005880


	//   ....[82]....
        /*0408*/ 	.word	0x000058a0


	//   ....[83]....
        /*040c*/ 	.word	0x000058c0


	//   ....[84]....
        /*0410*/ 	.word	0x000058e0


	//   ....[85]....
        /*0414*/ 	.word	0x00005900


	//   ....[86]....
        /*0418*/ 	.word	0x00005920


	//   ....[87]....
        /*041c*/ 	.word	0x00005940


	//----- nvinfo : EIATTR_VRC_CTA_INIT_COUNT
	.align		4
.L_28397:
        /*0420*/ 	.byte	0x02, 0x4a
	.zero		1
	.zero		1


	//----- nvinfo : EIATTR_EXIT_INSTR_OFFSETS
	.align		4
        /*0424*/ 	.byte	0x04, 0x1c
        /*0426*/ 	.short	(.L_28399 - .L_28398)


	//   ....[0]....
.L_28398:
        /*0428*/ 	.word	0x000063c0


	//   ....[1]....
        /*042c*/ 	.word	0x00006420


	//   ....[2]....
        /*0430*/ 	.word	0x00006640


	//----- nvinfo : EIATTR_CRS_STACK_SIZE
	.align		4
.L_28399:
        /*0434*/ 	.byte	0x04, 0x1e
        /*0436*/ 	.short	(.L_28401 - .L_28400)
.L_28400:
        /*0438*/ 	.word	0x00000000


	//----- nvinfo : EIATTR_CBANK_PARAM_SIZE
	.align		4
.L_28401:
        /*043c*/ 	.byte	0x03, 0x19
        /*043e*/ 	.short	0x007c


	//----- nvinfo : EIATTR_PARAM_CBANK
	.align		4
        /*0440*/ 	.byte	0x04, 0x0a
        /*0442*/ 	.short	(.L_28403 - .L_28402)
	.align		4
.L_28402:
        /*0444*/ 	.word	index@(.nv.constant0._ZN4vllm25paged_attention_v1_kernelIffLi96ELi32ELi128ELNS_18Fp8KVCacheDataTypeE0ELb1EEEvPT_PKS2_PKT0_S8_ifPKiSA_iPKfiiiSC_SC_iiiii)
        /*0448*/ 	.short	0x0380
        /*044a*/ 	.short	0x007c


	//----- nvinfo : EIATTR_SW_WAR
	.align		4
.L_28403:
        /*044c*/ 	.byte	0x04, 0x36
        /*044e*/ 	.short	(.L_28405 - .L_28404)
.L_28404:
        /*0450*/ 	.word	0x00000008
.L_28405:


//--------------------- .nv.info._ZN4vllm25paged_attention_v1_kernelIffLi80ELi32ELi128ELNS_18Fp8KVCacheDataTypeE0ELb1EEEvPT_PKS2_PKT0_S8_ifPKiSA_iPKfiiiSC_SC_iiiii --------------------------
	.section	.nv.info._ZN4vllm25paged_attention_v1_kernelIffLi80ELi32ELi128ELNS_18Fp8KVCacheDataTypeE0ELb1EEEvPT_PKS2_PKT0_S8_ifPKiSA_iPKfiiiSC_SC_iiiii,"",@"SHT_CUDA_INFO"
	.sectionflags	@""
	.align	4


	//----- nvinfo : EIATTR_CUDA_API_VERSION
	.align		4
        /*0000*/ 	.byte	0x04, 0x37
        /*0002*/ 	.short	(.L_28407 - .L_28406)
.L_28406:
        /*0004*/ 	.word	0x00000082


	//----- nvinfo : EIATTR_KPARAM_INFO
	.align		4
.L_28407:
        /*0008*/ 	.byte	0x04, 0x17
        /*000a*/ 	.short	(.L_28409 - .L_28408)
.L_28408:
        /*000c*/ 	.word	0x00000000
        /*0010*/ 	.short	0x0013
        /*0012*/ 	.short	0x0078
        /*0014*/ 	.byte	0x00, 0xf0, 0x11, 0x00


	//----- nvinfo : EIATTR_KPARAM_INFO
	.align		4
.L_28409:
        /*0018*/ 	.byte	0x04, 0x17
        /*001a*/ 	.short	(.L_28411 - .L_28410)
.L_28410:
        /*001c*/ 	.word	0x00000000
        /*0020*/ 	.short	0x0012
        /*0022*/ 	.short	0x0074
        /*0024*/ 	.byte	0x00, 0xf0, 0x11, 0x00


	//----- nvinfo : EIATTR_KPARAM_INFO
	.align		4
.L_28411:
        /*0028*/ 	.byte	0x04, 0x17
        /*002a*/ 	.short	(.L_28413 - .L_28412)
.L_28412:
        /*002c*/ 	.word	0x00000000
        /*0030*/ 	.short	0x0011
        /*0032*/ 	.short	0x0070
        /*0034*/ 	.byte	0x00, 0xf0, 0x11, 0x00


	//----- nvinfo : EIATTR_KPARAM_INFO
	.align		4
.L_28413:
        /*0038*/ 	.byte	0x04, 0x17
        /*003a*/ 	.short	(.L_28415 - .L_28414)
.L_28414:
        /*003c*/ 	.word	0x00000000
        /*0040*/ 	.short	0x0010
        /*0042*/ 	.short	0x006c
        /*0044*/ 	.byte	0x00, 0xf0, 0x11, 0x00


	//----- nvinfo : EIATTR_KPARAM_INFO
	.align		4
.L_28415:
        /*0048*/ 	.byte	0x04, 0x17
        /*004a*/ 	.short	(.L_28417 - .L_28416)
.L_28416:
        /*004c*/ 	.word	0x00000000
        /*0050*/ 	.short	0x000f
        /*0052*/ 	.short	0x0068
        /*0054*/ 	.byte	0x00, 0xf0, 0x11, 0x00


	//----- nvinfo : EIATTR_KPARAM_INFO
	.align		4
.L_28417:
        /*0058*/ 	.byte	0x04, 0x17
        /*005a*/ 	.short	(.L_28419 - .L_28418)
.L_28418:
        /*005c*/ 	.word	0x00000000
        /*0060*/ 	.short	0x000e
        /*0062*/ 	.short	0x0060
        /*0064*/ 	.byte	0x00, 0xf5, 0x21, 0x00


	//----- nvinfo : EIATTR_KPARAM_INFO
	.align		4
.L_28419:
        /*0068*/ 	.byte	0x04, 0x17
        /*006a*/ 	.short	(.L_28421 - .L_28420)
.L_28420:
        /*006c*/ 	.word	0x00000000
        /*0070*/ 	.short	0x000d
        /*0072*/ 	.short	0x0058
        /*0074*/ 	.byte	0x00, 0xf5, 0x21, 0x00


	//----- nvinfo : EIATTR_KPARAM_INFO
	.align		4
.L_28421:
        /*0078*/ 	.byte	0x04, 0x17
        /*007a*/ 	.short	(.L_28423 - .L_28422)
.L_28422:
        /*007c*/ 	.word	0x00000000
        /*0080*/ 	.short	0x000c
        /*0082*/ 	.short	0x0050
        /*0084*/ 	.byte	0x00, 0xf0, 0x11, 0x00


	//----- nvinfo : EIATTR_KPARAM_INFO
	.align		4
.L_28423:
        /*0088*/ 	.byte	0x04, 0x17
        /*008a*/ 	.short	(.L_28425 - .L_28424)
.L_28424:
        /*008c*/ 	.word	0x00000000
        /*0090*/ 	.short	0x000b
        /*0092*/ 	.short	0x004c
        /*0094*/ 	.byte	0x00, 0xf0, 0x11, 0x00


	//----- nvinfo : EIATTR_KPARAM_INFO
	.align		4
.L_28425:
        /*0098*/ 	.byte	0x04, 0x17
        /*009a*/ 	.short	(.L_28427 - .L_28426)
.L_28426:
        /*009c*/ 	.word	0x00000000
        /*00a0*/ 	.short	0x000a
        /*00a2*/ 	.short	0x0048
        /*00a4*/ 	.byte	0x00, 0xf0, 0x11, 0x00


	//----- nvinfo : EIATTR_KPARAM_INFO
	.align		4
.L_28427:
        /*00a8*/ 	.byte	0x04, 0x17
        /*00aa*/ 	.short	(.L_28429 - .L_28428)
.L_28428:
        /*00ac*/ 	.word	0x00000000
        /*00b0*/ 	.short	0x0009
        /*00b2*/ 	.short	0x0040
        /*00b4*/ 	.byte	0x00, 0xf5, 0x21, 0x00


	//----- nvinfo : EIATTR_KPARAM_INFO
	.align		4
.L_28429:
        /*00b8*/ 	.byte	0x04, 0x17
        /*00ba*/ 	.short	(.L_28431 - .L_28430)
.L_28430:
        /*00bc*/ 	.word	0x00000000
        /*00c0*/ 	.short	0x0008
        /*00c2*/ 	.short	0x0038
        /*00c4*/ 	.byte	0x00, 0xf0, 0x11, 0x00


	//----- nvinfo : EIATTR_KPARAM_INFO
	.align		4
.L_28431:
        /*00c8*/ 	.byte	0x04, 0x17
        /*00ca*/ 	.short	(.L_28433 - .L_28432)
.L_28432:
        /*00cc*/ 	.word	0x00000000
        /*00d0*/ 	.short	0x0007
        /*00d2*/ 	.short	0x0030
        /*00d4*/ 	.byte	0x00, 0xf5, 0x21, 0x00


	//----- nvinfo : EIATTR_KPARAM_INFO
	.align		4
.L_28433:
        /*00d8*/ 	.byte	0x04, 0x17
        /*00da*/ 	.short	(.L_28435 - .L_28434)
.L_28434:
        /*00dc*/ 	.word	0x00000000
        /*00e0*/ 	.short	0x0006
        /*00e2*/ 	.short	0x0028
        /*00e4*/ 	.byte	0x00, 0xf5, 0x21, 0x00


	//----- nvinfo : EIATTR_KPARAM_INFO
	.align		4
.L_28435:
        /*00e8*/ 	.byte	0x04, 0x17
        /*00ea*/ 	.short	(.L_28437 - .L_28436)
.L_28436:
        /*00ec*/ 	.word	0x00000000
        /*00f0*/ 	.short	0x0005
        /*00f2*/ 	.short	0x0024
        /*00f4*/ 	.byte	0x00, 0xf0, 0x11, 0x00


	//----- nvinfo : EIATTR_KPARAM_INFO
	.align		4
.L_28437:
        /*00f8*/ 	.byte	0x04, 0x17
        /*00fa*/ 	.short	(.L_28439 - .L_28438)
.L_28438:
        /*00fc*/ 	.word	0x00000000
        /*0100*/ 	.short	0x0004
        /*0102*/ 	.short	0x0020
        /*0104*/ 	.byte	0x00, 0xf0, 0x11, 0x00


	//----- nvinfo : EIATTR_KPARAM_INFO
	.align		4
.L_28439:
        /*0108*/ 	.byte	0x04, 0x17
        /*010a*/ 	.short	(.L_28441 - .L_28440)
.L_28440:
        /*010c*/ 	.word	0x00000000
        /*0110*/ 	.short	0x0003
        /*0112*/ 	.short	0x0018
        /*0114*/ 	.byte	0x00, 0xf5, 0x21, 0x00


	//----- nvinfo : EIATTR_KPARAM_INFO
	.align		4
.L_28441:
        /*0118*/ 	.byte	0x04, 0x17
        /*011a*/ 	.short	(.L_28443 - .L_28442)
.L_28442:
        /*011c*/ 	.word	0x00000000
        /*0120*/ 	.short	0x0002
        /*0122*/ 	.short	0x0010
        /*0124*/ 	.byte	0x00, 0xf5, 0x21, 0x00


	//----- nvinfo : EIATTR_KPARAM_INFO
	.align		4
.L_28443:
        /*0128*/ 	.byte	0x04, 0x17
        /*012a*/ 	.short	(.L_28445 - .L_28444)
.L_28444:
        /*012c*/ 	.word	0x00000000
        /*0130*/ 	.short	0x0001
        /*0132*/ 	.short	0x0008
        /*0134*/ 	.byte	0x00, 0xf5, 0x21, 0x00


	//----- nvinfo : EIATTR_KPARAM_INFO
	.align		4
.L_28445:
        /*0138*/ 	.byte	0x04, 0x17
        /*013a*/ 	.short	(.L_28447 - .L_28446)
.L_28446:
        /*013c*/ 	.word	0x00000000
        /*0140*/ 	.short	0x0000
        /*0142*/ 	.short	0x0000
        /*0144*/ 	.byte	0x00, 0xf5, 0x21, 0x00


	//----- nvinfo : EIATTR_SPARSE_MMA_MASK
	.align		4
.L_28447:
        /*0148*/ 	.byte	0x03, 0x50
        /*014a*/ 	.short	0x0000


	//----- nvinfo : EIATTR_MAXREG_COUNT
	.align		4
        /*014c*/ 	.byte	0x03, 0x1b
        /*014e*/ 	.short	0x00ff


	//----- nvinfo : EIATTR_NUM_BARRIERS
	.align		4
        /*0150*/ 	.byte	0x02, 0x4c
        /*0152*/ 	.byte	0x01
	.zero		1


	//----- nvinfo : EIATTR_MERCURY_ISA_VERSION
	.align		4
        /*0154*/ 	.byte	0x03, 0x5f
        /*0156*/ 	.short	0x0101


	//----- nvinfo : EIATTR_COOP_GROUP_MASK_REGIDS
	.align		4
        /*0158*/ 	.byte	0x04, 0x29
        /*015a*/ 	.short	(.L_28449 - .L_28448)


	//   ....[0]....
.L_28448:
        /*015c*/ 	.word	0xffffffff


	//   ....[1]....
        /*0160*/ 	.word	0xffffffff


	//   ....[2]....
        /*0164*/ 	.word	0xffffffff


	//   ....[3]....
        /*0168*/ 	.word	0xffffffff


	//   ....[4]....
        /*016c*/ 	.word	0xffffffff


	//   ....[5]....
        /*0170*/ 	.word	0xffffffff


	//   ....[6]....
        /*0174*/ 	.word	0xffffffff


	//   ....[7]....
        /*0178*/ 	.word	0xffffffff


	//   ....[8]....
        /*017c*/ 	.word	0xffffffff


	//   ....[9]....
        /*0180*/ 	.word	0xffffffff


	//   ....[10]....
        /*0184*/ 	.word	0xffffffff


	//   ....[11]....
        /*0188*/ 	.word	0xffffffff


	//   ....[12]....
        /*018c*/ 	.word	0xffffffff


	//   ....[13]....
        /*0190*/ 	.word	0xffffffff


	//   ....[14]....
        /*0194*/ 	.word	0xffffffff


	//   ....[15]....
        /*0198*/ 	.word	0xffffffff


	//   ....[16]....
        /*019c*/ 	.word	0xffffffff


	//   ....[17]....
        /*01a0*/ 	.word	0xffffffff


	//   ....[18]....
        /*01a4*/ 	.word	0xffffffff


	//   ....[19]....
        /*01a8*/ 	.word	0xffffffff


	//   ....[20]....
        /*01ac*/ 	.word	0xffffffff


	//   ....[21]....
        /*01b0*/ 	.word	0xffffffff


	//   ....[22]....
        /*01b4*/ 	.word	0xffffffff


	//   ....[23]....
        /*01b8*/ 	.word	0xffffffff


	//   ....[24]....
        /*01bc*/ 	.word	0xffffffff


	//   ....[25]....
        /*01c0*/ 	.word	0xffffffff


	//   ....[26]....
        /*01c4*/ 	.word	0xffffffff


	//   ....[27]....
        /*01c8*/ 	.word	0xffffffff


	//   ....[28]....
        /*01cc*/ 	.word	0xffffffff


	//   ....[29]....
        /*01d0*/ 	.word	0xffffffff


	//   ....[30]....
        /*01d4*/ 	.word	0xffffffff


	//   ....[31]....
        /*01d8*/ 	.word	0xffffffff


	//   ....[32]....
        /*01dc*/ 	.word	0xffffffff


	//   ....[33]....
        /*01e0*/ 	.word	0xffffffff


	//   ....[34]....
        /*01e4*/ 	.word	0xffffffff


	//   ....[35]....
        /*01e8*/ 	.word	0xffffffff


	//   ....[36]....
        /*01ec*/ 	.word	0xffffffff


	//   ....[37]....
        /*01f0*/ 	.word	0xffffffff


	//   ....[38]....
        /*01f4*/ 	.word	0xffffffff


	//   ....[39]....
        /*01f8*/ 	.word	0xffffffff


	//   ....[40]....
        /*01fc*/ 	.word	0xffffffff


	//   ....[41]....
        /*0200*/ 	.word	0xffffffff


	//   ....[42]....
        /*0204*/ 	.word	0xffffffff


	//   ....[43]....
        /*0208*/ 	.word	0xffffffff


	//   ....[44]....
        /*020c*/ 	.word	0xffffffff


	//   ....[45]....
        /*0210*/ 	.word	0xffffffff


	//   ....[46]....
        /*0214*/ 	.word	0xffffffff


	//   ....[47]....
        /*0218*/ 	.word	0xffffffff


	//   ....[48]....
        /*021c*/ 	.word	0xffffffff


	//   ....[49]....
        /*0220*/ 	.word	0xffffffff


	//   ....[50]....
        /*0224*/ 	.word	0xffffffff


	//   ....[51]....
        /*0228*/ 	.word	0xffffffff


	//   ....[52]....
        /*022c*/ 	.word	0xffffffff


	//   ....[53]....
        /*0230*/ 	.word	0xffffffff


	//   ....[54]....
        /*0234*/ 	.word	0xffffffff


	//   ....[55]....
        /*0238*/ 	.word	0xffffffff


	//   ....[56]....
        /*023c*/ 	.word	0xffffffff


	//   ....[57]....
        /*0240*/ 	.word	0xffffffff


	//   ....[58]....
        /*0244*/ 	.word	0xffffffff


	//   ....[59]....
        /*0248*/ 	.word	0xffffffff


	//   ....[60]....
        /*024c*/ 	.word	0xffffffff


	//   ....[61]....
        /*0250*/ 	.word	0xffffffff


	//   ....[62]....
        /*0254*/ 	.word	0xffffffff


	//   ....[63]....
        /*0258*/ 	.word	0xffffffff


	//   ....[64]....
        /*025c*/ 	.word	0xffffffff


	//   ....[65]....
        /*0260*/ 	.word	0xffffffff


	//   ....[66]....
        /*0264*/ 	.word	0xffffffff


	//   ....[67]....
        /*0268*/ 	.word	0xffffffff


	//   ....[68]....
        /*026c*/ 	.word	0xffffffff


	//   ....[69]....
        /*0270*/ 	.word	0xffffffff


	//   ....[70]....
        /*0274*/ 	.word	0xffffffff


	//   ....[71]....
        /*0278*/ 	.word	0xffffffff


	//   ....[72]....
        /*027c*/ 	.word	0xffffffff


	//   ....[73]....
        /*0280*/ 	.word	0xffffffff


	//   ....[74]....
        /*0284*/ 	.word	0xffffffff


	//   ....[75]....
        /*0288*/ 	.word	0xffffffff


	//----- nvinfo : EIATTR_COOP_GROUP_INSTR_OFFSETS
	.align		4
.L_28449:
        /*028c*/ 	.byte	0x04, 0x28
        /*028e*/ 	.short	(.L_28451 - .L_28450)


	//   ....[0]....
.L_28450:
        /*0290*/ 	.word	0x00001670


	//   ....[1]....
        /*0294*/ 	.word	0x00001730


	//   ....[2]....
        /*0298*/ 	.word	0x00001780


	//   ....[3]....
        /*029c*/ 	.word	0x000017b0


	//   ....[4]....
        /*02a0*/ 	.word	0x000017e0


	//   ....[5]....
        /*02a4*/ 	.word	0x00001850


	//   ....[6]....
        /*02a8*/ 	.word	0x00001870


	//   ....[7]....
        /*02ac*/ 	.word	0x000018b0


	//   ....[8]....
        /*02b0*/ 	.word	0x000026e0


	//   ....[9]....
        /*02b4*/ 	.word	0x00002720


	//   ....[10]....
        /*02b8*/ 	.word	0x00002740


	//   ....[11]....
        /*02bc*/ 	.word	0x00002760


	//   ....[12]....
        /*02c0*/ 	.word	0x00002780


	//   ....[13]....
        /*02c4*/ 	.word	0x000027d0


	//   ....[14]....
        /*02c8*/ 	.word	0x000027f0


	//   ....[15]....
        /*02cc*/ 	.word	0x00002810


	//   ....[16]....
        /*02d0*/ 	.word	0x00004c40


	//   ....[17]....
        /*02d4*/ 	.word	0x00004c80


	//   ....[18]....
        /*02d8*/ 	.word	0x00004cc0


	//   ....[19]....
        /*02dc*/ 	.word	0x00004d00


	//   ....[20]....
        /*02e0*/ 	.word	0x00004d40


	//   ....[21]....
        /*02e4*/ 	.word	0x00004d60


	//   ....[22]....
        /*02e8*/ 	.word	0x00004d80


	//   ....[23]....
        /*02ec*/ 	.word	0x00004db0


	//   ....[24]....
        /*02f0*/ 	.word	0x00004dd0


	//   ....[25]....
        /*02f4*/ 	.word	0x00004df0


	//   ....[26]....
        /*02f8*/ 	.word	0x00004e10


	//   ....[27]....
        /*02fc*/ 	.word	0x00004e30


	//   ....[28]....
        /*0300*/ 	.word	0x00004e40


	//   ....[29]....
        /*0304*/ 	.word	0x00004e60


	//   ....[30]....
        /*0308*/ 	.word	0x00004e80


	//   ....[31]....
        /*030c*/ 	.word	0x00004ea0


	//   ....[32]....
        /*0310*/ 	.word	0x00004ec0


	//   ....[33]....
        /*0314*/ 	.word	0x00004ee0


	//   ....[34]....
        /*0318*/ 	.word	0x00004f00


	//   ....[35]....
        /*031c*/ 	.word	0x00004f20


	//   ....[36]....
        /*0320*/ 	.word	0x00004f40


	//   ....[37]....
        /*0324*/ 	.word	0x00004f60


	//   ....[38]....
        /*0328*/ 	.word	0x00004f90


	//   ....[39]....
        /*032c*/ 	.word	0x00004fb0


	//   ....[40]....
        /*0330*/ 	.word	0x00004fd0


	//   ....[41]....
        /*0334*/ 	.word	0x00005000


	//   ....[42]....
        /*0338*/ 	.word	0x00005030


	//   ....[43]....
        /*033c*/ 	.word	0x00005050


	//   ....[44]....
        /*0340*/ 	.word	0x00005060


	//   ....[45]....
        /*0344*/ 	.word	0x00005080


	//   ....[46]....
        /*0348*/ 	.word	0x000050a0


	//   ....[47]....
        /*034c*/ 	.word	0x000050c0


	//   ....[48]....
        /*0350*/ 	.word	0x000050e0


	//   ....[49]....
        /*0354*/ 	.word	0x00005100


	//   ....[50]....
        /*0358*/ 	.word	0x00005120


	//   ....[51]....
        /*035c*/ 	.word	0x00005140


	//   ....[52]....
        /*0360*/ 	.word	0x00005160


	//   ....[53]....
        /*0364*/ 	.word	0x00005180


	//   ....[54]....
        /*0368*/ 	.word	0x000051a0


	//   ....[55]....
        /*036c*/ 	.word	0x000051c0


	//   ....[56]....
        /*0370*/ 	.word	0x000051e0


	//   ....[57]....
        /*0374*/ 	.word	0x00005210


	//   ....[58]....
        /*0378*/ 	.word	0x00005230


	//   ....[59]....
        /*037c*/ 	.word	0x00005250


	//   ....[60]....
        /*0380*/ 	.word	0x00005270


	//   ....[61]....
        /*0384*/ 	.word	0x00005290


	//   ....[62]....
        /*0388*/ 	.word	0x000052b0


	//   ....[63]....
        /*038c*/ 	.word	0x000052d0


	//   ....[64]....
        /*0390*/ 	.word	0x000052f0


	//   ....[65]....
        /*0394*/ 	.word	0x00005310


	//   ....[66]....
        /*0398*/ 	.word	0x00005330


	//   ....[67]....
        /*039c*/ 	.word	0x00005350


	//   ....[68]....
        /*03a0*/ 	.word	0x00005370


	//   ....[69]....
        /*03a4*/ 	.word	0x00005390


	//   ....[70]....
        /*03a8*/ 	.word	0x000053b0


	//   ....[71]....
        /*03ac*/ 	.word	0x000053d0


	//   ....[72]....
        /*03b0*/ 	.word	0x000053f0


	//   ....[73]....
        /*03b4*/ 	.word	0x00005410


	//   ....[74]....
        /*03b8*/ 	.word	0x00005430


	//   ....[75]....
        /*03bc*/ 	.word	0x00005450


	//----- nvinfo : EIATTR_VRC_CTA_INIT_COUNT
	.align		4
.L_28451:
        /*03c0*/ 	.byte	0x02, 0x4a
	.zero		1
	.zero		1


	//----- nvinfo : EIATTR_EXIT_INSTR_OFFSETS
	.align		4
        /*03c4*/ 	.byte	0x04, 0x1c
        /*03c6*/ 	.short	(.L_28453 - .L_28452)


	//   ....[0]....
.L_28452:
        /*03c8*/ 	.word	0x00005d50


	//   ....[1]....
        /*03cc*/ 	.word	0x00005db0


	//   ....[2]....
        /*03d0*/ 	.word	0x00005f90


	//----- nvinfo : EIATTR_CRS_STACK_SIZE
	.align		4
.L_28453:
        /*03d4*/ 	.byte	0x04, 0x1e
        /*03d6*/ 	.short	(.L_28455 - .L_28454)
.L_28454:
        /*03d8*/ 	.word	0x00000000


	//----- nvinfo : EIATTR_CBANK_PARAM_SIZE
	.align		4
.L_28455:
        /*03dc*/ 	.byte	0x03, 0x19
        /*03de*/ 	.short	0x007c


	//----- nvinfo : EIATTR_PARAM_CBANK
	.align		4
        /*03e0*/ 	.byte	0x04, 0x0a
        /*03e2*/ 	.short	(.L_28457 - .L_28456)
	.align		4
.L_28456:
        /*03e4*/ 	.word	index@(.nv.constant0._ZN4vllm25paged_attention_v1_kernelIffLi80ELi32ELi128ELNS_18Fp8KVCacheDataTypeE0ELb1EEEvPT_PKS2_PKT0_S8_ifPKiSA_iPKfiiiSC_SC_iiiii)
        /*03e8*/ 	.short	0x0380
        /*03ea*/ 	.short	0x007c


	//----- nvinfo : EIATTR_SW_WAR
	.align		4
.L_28457:
        /*03ec*/ 	.byte	0x04, 0x36
        /*03ee*/ 	.short	(.L_28459 - .L_28458)
.L_28458:
        /*03f0*/ 	.word	0x00000008
.L_28459:


//--------------------- .nv.info._ZN4vllm25paged_attention_v1_kernelIffLi64ELi32ELi128ELNS_18Fp8KVCacheDataTypeE0ELb1EEEvPT_PKS2_PKT0_S8_ifPKiSA_iPKfiiiSC_SC_iiiii --------------------------
	.section	.nv.info._ZN4vllm25paged_attention_v1_kernelIffLi64ELi32ELi128ELNS_18Fp8KVCacheDataTypeE0ELb1EEEvPT_PKS2_PKT0_S8_ifPKiSA_iPKfiiiSC_SC_iiiii,"",@"SHT_CUDA_INFO"
	.sectionflags	@""
	.align	4


	//----- nvinfo : EIATTR_CUDA_API_VERSION
	.align		4
        /*0000*/ 	.byte	0x04, 0x37
        /*0002*/ 	.short	(.L_28461 - .L_28460)
.L_28460:
        /*0004*/ 	.word	0x00000082


	//----- nvinfo : EIATTR_KPARAM_INFO
	.align		4
.L_28461:
        /*0008*/ 	.byte	0x04, 0x17
        /*000a*/ 	.short	(.L_28463 - .L_28462)
.L_28462:
        /*000c*/ 	.word	0x00000000
        /*0010*/ 	.short	0x0013
        /*0012*/ 	.short	0x0078
        /*0014*/ 	.byte	0x00, 0xf0, 0x11, 0x00


	//----- nvinfo : EIATTR_KPARAM_INFO
	.align		4
.L_28463:
        /*0018*/ 	.byte	0x04, 0x17
        /*001a*/ 	.short	(.L_28465 - .L_28464)
.L_28464:
        /*001c*/ 	.word	0x00000000
        /*0020*/ 	.short	0x0012
        /*0022*/ 	.short	0x0074
        /*0024*/ 	.byte	0x00, 0xf0, 0x11, 0x00


	//----- nvinfo : EIATTR_KPARAM_INFO
	.align		4
.L_28465:
        /*0028*/ 	.byte	0x04, 0x17
        /*002a*/ 	.short	(.L_28467 - .L_28466)
.L_28466:
        /*002c*/ 	.word	0x00000000
        /*0030*/ 	.short	0x0011
        /*0032*/ 	.short	0x0070
        /*0034*/ 	.byte	0x00, 0xf0, 0x11, 0x00


	//----- nvinfo : EIATTR_KPARAM_INFO
	.align		4
.L_28467:
        /*0038*/ 	.byte	0x04, 0x17
        /*003a*/ 	.short	(.L_28469 - .L_28468)
.L_28468:
        /*003c*/ 	.word	0x00000000
        /*0040*/ 	.short	0x0010
        /*0042*/ 	.short	0x006c
        /*0044*/ 	.byte	0x00, 0xf0, 0x11, 0x00


	//----- nvinfo : EIATTR_KPARAM_INFO
	.align		4
.L_28469:
        /*0048*/ 	.byte	0x04, 0x17
        /*004a*/ 	.short	(.L_28471 - .L_28470)
.L_28470:
        /*004c*/ 	.word	0x00000000
        /*0050*/ 	.short	0x000f
        /*0052*/ 	.short	0x0068
        /*0054*/ 	.byte	0x00, 0xf0, 0x11, 0x00


	//----- nvinfo : EIATTR_KPARAM_INFO
	.align		4
.L_28471:
        /*0058*/ 	.byte	0x04, 0x17
        /*005a*/ 	.short	(.L_28473 - .L_28472)
.L_28472:
        /*005c*/ 	.word	0x00000000
        /*0060*/ 	.short	0x000e
        /*0062*/ 	.short	0x0060
        /*0064*/ 	.byte	0x00, 0xf5, 0x21, 0x00


	//----- nvinfo : EIATTR_KPARAM_INFO
	.align		4
.L_28473:
        /*0068*/ 	.byte	0x04, 0x17
        /*006a*/ 	.short	(.L_28475 - .L_28474)
.L_28474:
        /*006c*/ 	.word	0x00000000
        /*0070*/ 	.short	0x000d
        /*0072*/ 	.short	0x0058
        /*0074*/ 	.byte	0x00, 0xf5, 0x21, 0x00


	//----- nvinfo : EIATTR_KPARAM_INFO
	.align		4
.L_28475:
        /*0078*/ 	.byte	0x04, 0x17
        /*007a*/ 	.short	(.L_28477 - .L_28476)
.L_28476:
        /*007c*/ 	.word	0x00000000
        /*0080*/ 	.short	0x000c
        /*0082*/ 	.short	0x0050
        /*0084*/ 	.byte	0x00, 0xf0, 0x11, 0x00


	//----- nvinfo : EIATTR_KPARAM_INFO
	.align		4
.L_28477:
        /*0088*/ 	.byte	0x04, 0x17
        /*008a*/ 	.short	(.L_28479 - .L_28478)
.L_28478:
        /*008c*/ 	.word	0x00000000
        /*0090*/ 	.short	0x000b
        /*0092*/ 	.short	0x004c
        /*0094*/ 	.byte	0x00, 0xf0, 0x11, 0x00


	//----- nvinfo : EIATTR_KPARAM_INFO
	.align		4
.L_28479:
        /*0098*/ 	.byte	0x04, 0x17
        /*009a*/ 	.short	(.L_28481 - .L_28480)
.L_28480:
        /*009c*/ 	.word	0x00000000
        /*00a0*/ 	.short	0x000a
        /*00a2*/ 	.short	0x0048
        /*00a4*/ 	.byte	0x00, 0xf0, 0x11, 0x00


	//----- nvinfo : EIATTR_KPARAM_INFO
	.align		4
.L_28481:
        /*00a8*/ 	.byte	0x04, 0x17
        /*00aa*/ 	.short	(.L_28483 - .L_28482)
.L_28482:
        /*00ac*/ 	.word	0x00000000
        /*00b0*/ 	.short	0x0009
        /*00b2*/ 	.short	0x0040
        /*00b4*/ 	.byte	0x00, 0xf5, 0x21, 0x00


	//----- nvinfo : EIATTR_KPARAM_INFO
	.align		4
.L_28483:
        /*00b8*/ 	.byte	0x04, 0x17
        /*00ba*/ 	.short	(.L_28485 - .L_28484)
.L_28484:
        /*00bc*/ 	.word	0x00000000
        /*00c0*/ 	.short	0x0008
        /*00c2*/ 	.short	0x0038
        /*00c4*/ 	.byte	0x00, 0xf0, 0x11, 0x00


	//----- nvinfo : EIATTR_KPARAM_INFO
	.align		4
.L_28485:
        /*00c8*/ 	.byte	0x04, 0x17
        /*00ca*/ 	.short	(.L_28487 - .L_28486)
.L_28486:
        /*00cc*/ 	.word	0x00000000
        /*00d0*/ 	.short	0x0007
        /*00d2*/ 	.short	0x0030
        /*00d4*/ 	.byte	0x00, 0xf5, 0x21, 0x00


	//----- nvinfo : EIATTR_KPARAM_INFO
	.align		4
.L_28487:
        /*00d8*/ 	.byte	0x04, 0x17
        /*00da*/ 	.short	(.L_28489 - .L_28488)
.L_28488:
        /*00dc*/ 	.word	0x00000000
        /*00e0*/ 	.short	0x0006
        /*00e2*/ 	.short	0x0028
        /*00e4*/ 	.byte	0x00, 0xf5, 0x21, 0x00


	//----- nvinfo : EIATTR_KPARAM_INFO
	.align		4
.L_28489:
        /*00e8*/ 	.byte	0x04, 0x17
        /*00ea*/ 	.short	(.L_28491 - .L_28490)
.L_28490:
        /*00ec*/ 	.word	0x00000000
        /*00f0*/ 	.short	0x0005
        /*00f2*/ 	.short	0x0024
        /*00f4*/ 	.byte	0x00, 0xf0, 0x11, 0x00


	//----- nvinfo : EIATTR_KPARAM_INFO
	.align		4
.L_28491:
        /*00f8*/ 	.byte	0x04, 0x17
        /*00fa*/ 	.short	(.L_28493 - .L_28492)
.L_28492:
        /*00fc*/ 	.word	0x00000000
        /*0100*/ 	.short	0x0004
        /*0102*/ 	.short	0x0020
        /*0104*/ 	.byte	0x00, 0xf0, 0x11, 0x00


	//----- nvinfo : EIATTR_KPARAM_INFO
	.align		4
.L_28493:
        /*0108*/ 	.byte	0x04, 0x17
        /*010a*/ 	.short	(.L_28495 - .L_28494)
.L_28494:
        /*010c*/ 	.word	0x00000000
        /*0110*/ 	.short	0x0003
        /*0112*/ 	.short	0x0018
        /*0114*/ 	.byte	0x00, 0xf5, 0x21, 0x00


	//----- nvinfo : EIATTR_KPARAM_INFO
	.align		4
.L_28495:
        /*0118*/ 	.byte	0x04, 0x17
        /*011a*/ 	.short	(.L_28497 - .L_28496)
.L_28496:
        /*011c*/ 	.word	0x00000000
        /*0120*/ 	.short	0x0002
        /*0122*/ 	.short	0x0010
        /*0124*/ 	.byte	0x00, 0xf5, 0x21, 0x00


	//----- nvinfo : EIATTR_KPARAM_INFO
	.align		4
.L_28497:
        /*0128*/ 	.byte	0x04, 0x17
        /*012a*/ 	.short	(.L_28499 - .L_28498)
.L_28498:
        /*012c*/ 	.word	0x00000000
        /*0130*/ 	.short	0x0001
        /*0132*/ 	.short	0x0008
        /*0134*/ 	.byte	0x00, 0xf5, 0x21, 0x00


	//----- nvinfo : EIATTR_KPARAM_INFO
	.align		4
.L_28499:
        /*0138*/ 	.byte	0x04, 0x17
        /*013a*/ 	.short	(.L_28501 - .L_28500)
.L_28500:
        /*013c*/ 	.word	0x00000000
        /*0140*/ 	.short	0x0000
        /*0142*/ 	.short	0x0000
        /*0144*/ 	.byte	0x00, 0xf5, 0x21, 0x00


	//----- nvinfo : EIATTR_SPARSE_MMA_MASK
	.align		4
.L_28501:
        /*0148*/ 	.byte	0x03, 0x50
        /*014a*/ 	.short	0x0000


	//----- nvinfo : EIATTR_MAXREG_COUNT
	.align		4
        /*014c*/ 	.byte	0x03, 0x1b
        /*014e*/ 	.short	0x00ff


	//----- nvinfo : EIATTR_NUM_BARRIERS
	.align		4
        /*0150*/ 	.byte	0x02, 0x4c
        /*0152*/ 	.byte	0x01
	.zero		1


	//----- nvinfo : EIATTR_MERCURY_ISA_VERSION
	.align		4
        /*0154*/ 	.byte	0x03, 0x5f
        /*0156*/ 	.short	0x0101


	//----- nvinfo : EIATTR_COOP_GROUP_MASK_REGIDS
	.align		4
        /*0158*/ 	.byte	0x04, 0x29
        /*015a*/ 	.short	(.L_28503 - .L_28502)


	//   ....[0]....
.L_28502:
        /*015c*/ 	.word	0xffffffff


	//   ....[1]....
        /*0160*/ 	.word	0xffffffff


	//   ....[2]....
        /*0164*/ 	.word	0xffffffff


	//   ....[3]....
        /*0168*/ 	.word	0xffffffff


	//   ....[4]....
        /*016c*/ 	.word	0xffffffff


	//   ....[5]....
        /*0170*/ 	.word	0xffffffff


	//   ....[6]....
        /*0174*/ 	.word	0xffffffff


	//   ....[7]....
        /*0178*/ 	.word	0xffffffff


	//   ....[8]....
        /*017c*/ 	.word	0xffffffff


	//   ....[9]....
        /*0180*/ 	.word	0xffffffff


	//   ....[10]....
        /*0184*/ 	.word	0xffffffff


	//   ....[11]....
        /*0188*/ 	.word	0xffffffff


	//   ....[12]....
        /*018c*/ 	.word	0xffffffff


	//   ....[13]....
        /*0190*/ 	.word	0xffffffff


	//   ....[14]....
        /*0194*/ 	.word	0xffffffff


	//   ....[15]....
        /*0198*/ 	.word	0xffffffff


	//   ....[16]....
        /*019c*/ 	.word	0xffffffff


	//   ....[17]....
        /*01a0*/ 	.word	0xffffffff


	//   ....[18]....
        /*01a4*/ 	.word	0xffffffff


	//   ....[19]....
        /*01a8*/ 	.word	0xffffffff


	//   ....[20]....
        /*01ac*/ 	.word	0xffffffff


	//   ....[21]....
        /*01b0*/ 	.word	0xffffffff


	//   ....[22]....
        /*01b4*/ 	.word	0xffffffff


	//   ....[23]....
        /*01b8*/ 	.word	0xffffffff


	//   ....[24]....
        /*01bc*/ 	.word	0xffffffff


	//   ....[25]....
        /*01c0*/ 	.word	0xffffffff


	//   ....[26]....
        /*01c4*/ 	.word	0xffffffff


	//   ....[27]....
        /*01c8*/ 	.word	0xffffffff


	//   ....[28]....
        /*01cc*/ 	.word	0xffffffff


	//   ....[29]....
        /*01d0*/ 	.word	0xffffffff


	//   ....[30]....
        /*01d4*/ 	.word	0xffffffff


	//   ....[31]....
        /*01d8*/ 	.word	0xffffffff


	//   ....[32]....
        /*01dc*/ 	.word	0xffffffff


	//   ....[33]....
        /*01e0*/ 	.word	0xffffffff


	//   ....[34]....
        /*01e4*/ 	.word	0xffffffff


	//   ....[35]....
        /*01e8*/ 	.word	0xffffffff


	//   ....[36]....
        /*01ec*/ 	.word	0xffffffff


	//   ....[37]....
        /*01f0*/ 	.word	0xffffffff


	//   ....[38]....
        /*01f4*/ 	.word	0xffffffff


	//   ....[39]....
        /*01f8*/ 	.word	0xffffffff


	//   ....[40]....
        /*01fc*/ 	.word	0xffffffff


	//   ....[41]....
        /*0200*/ 	.word	0xffffffff


	//   ....[42]....
        /*0204*/ 	.word	0xffffffff


	//   ....[43]....
        /*0208*/ 	.word	0xffffffff


	//   ....[44]....
        /*020c*/ 	.word	0xffffffff


	//   ....[45]....
        /*0210*/ 	.word	0xffffffff


	//   ....[46]....
        /*0214*/ 	.word	0xffffffff


	//   ....[47]....
        /*0218*/ 	.word	0xffffffff


	//   ....[48]....
        /*021c*/ 	.word	0xffffffff


	//   ....[49]....
        /*0220*/ 	.word	0xffffffff


	//   ....[50]....
        /*0224*/ 	.word	0xffffffff


	//   ....[51]....
        /*0228*/ 	.word	0xffffffff


	//   ....[52]....
        /*022c*/ 	.word	0xffffffff


	//   ....[53]....
        /*0230*/ 	.word	0xffffffff


	//   ....[54]....
        /*0234*/ 	.word	0xffffffff


	//   ....[55]....
        /*0238*/ 	.word	0xffffffff


	//   ....[56]....
        /*023c*/ 	.word	0xffffffff


	//   ....[57]....
        /*0240*/ 	.word	0xffffffff


	//   ....[58]....
        /*0244*/ 	.word	0xffffffff


	//   ....[59]....
        /*0248*/ 	.word	0xffffffff


	//   ....[60]....
        /*024c*/ 	.word	0xffffffff


	//   ....[61]....
        /*0250*/ 	.word	0xffffffff


	//   ....[62]....
        /*0254*/ 	.word	0xffffffff


	//   ....[63]....
        /*0258*/ 	.word	0xffffffff


	//----- nvinfo : EIATTR_COOP_GROUP_INSTR_OFFSETS
	.align		4
.L_28503:
        /*025c*/ 	.byte	0x04, 0x28
        /*025e*/ 	.short	(.L_28505 - .L_28504)


	//   ....[0]....
.L_28504:
        /*0260*/ 	.word	0x00001500


	//   ....[1]....
        /*0264*/ 	.word	0x000015b0


	//   ....[2]....
        /*0268*/ 	.word	0x000015e0


	//   ....[3]....
        /*026c*/ 	.word	0x00001610


	//   ....[4]....
        /*0270*/ 	.word	0x00001670


	//   ....[5]....
        /*0274*/ 	.word	0x000016e0


	//   ....[6]....
        /*0278*/ 	.word	0x00001700


	//   ....[7]....
        /*027c*/ 	.word	0x00001740


	//   ....[8]....
        /*0280*/ 	.word	0x00002570


	//   ....[9]....
        /*0284*/ 	.word	0x000025b0


	//   ....[10]....
        /*0288*/ 	.word	0x000025d0


	//   ....[11]....
        /*028c*/ 	.word	0x000025f0


	//   ....[12]....
        /*0290*/ 	.word	0x00002610


	//   ....[13]....
        /*0294*/ 	.word	0x00002660


	//   ....[14]....
        /*0298*/ 	.word	0x00002680


	//   ....[15]....
        /*029c*/ 	.word	0x000026a0


	//   ....[16]....
        /*02a0*/ 	.word	0x00004550


	//   ....[17]....
        /*02a4*/ 	.word	0x00004590


	//   ....[18]....
        /*02a8*/ 	.word	0x000045b0


	//   ....[19]....
        /*02ac*/ 	.word	0x000045c0


	//   ....[20]....
        /*02b0*/ 	.word	0x000045d0


	//   ....[21]....
        /*02b4*/ 	.word	0x000045e0


	//   ....[22]....
        /*02b8*/ 	.word	0x000045f0


	//   ....[23]....
        /*02bc*/ 	.word	0x00004610


	//   ....[24]....
        /*02c0*/ 	.word	0x00004630


	//   ....[25]....
        /*02c4*/ 	.word	0x00004650


	//   ....[26]....
        /*02c8*/ 	.word	0x00004670


	//   ....[27]....
        /*02cc*/ 	.word	0x00004690


	//   ....[28]....
        /*02d0*/ 	.word	0x000046b0


	//   ....[29]....
        /*02d4*/ 	.word	0x000046d0


	//   ....[30]....
        /*02d8*/ 	.word	0x000046f0


	//   ....[31]....
        /*02dc*/ 	.word	0x00004710


	//   ....[32]....
        /*02e0*/ 	.word	0x00004740


	//   ....[33]....
        /*02e4*/ 	.word	0x00004760


	//   ....[34]....
        /*02e8*/ 	.word	0x00004780


	//   ....[35]....
        /*02ec*/ 	.word	0x000047a0


	//   ....[36]....
        /*02f0*/ 	.word	0x000047c0


	//   ....[37]....
        /*02f4*/ 	.word	0x000047e0


	//   ....[38]....
        /*02f8*/ 	.word	0x000047f0


	//   ....[39]....
        /*02fc*/ 	.word	0x00004810


	//   ....[40]....
        /*0300*/ 	.word	0x00004840


	//   ....[41]....
        /*0304*/ 	.word	0x00004870


	//   ....[42]....
        /*0308*/ 	.word	0x00004890


	//   ....[43]....
        /*030c*/ 	.word	0x000048b0


	//   ....[44]....
        /*0310*/ 	.word	0x000048d0


	//   ....[45]....
        /*0314*/ 	.word	0x000048f0


	//   ....[46]....
        /*0318*/ 	.word	0x00004910


	//   ....[47]....
        /*031c*/ 	.word	0x00004930


	//   ....[48]....
        /*0320*/ 	.word	0x00004960


	//   ....[49]....
        /*0324*/ 	.word	0x00004980


	//   ....[50]....
        /*0328*/ 	.word	0x000049a0


	//   ....[51]....
        /*032c*/ 	.word	0x000049c0


	//   ....[52]....
        /*0330*/ 	.word	0x000049e0


	//   ....[53]....
        /*0334*/ 	.word	0x00004a00


	//   ....[54]....
        /*0338*/ 	.word	0x00004a10


	//   ....[55]....
        /*033c*/ 	.word	0x00004a30


	//   ....[56]....
        /*0340*/ 	.word	0x00004a50


	//   ....[57]....
        /*0344*/ 	.word	0x00004a70


	//   ....[58]....
        /*0348*/ 	.word	0x00004a90


	//   ....[59]....
        /*034c*/ 	.word	0x00004ab0


	//   ....[60]....
        /*0350*/ 	.word	0x00004ad0


	//   ....[61]....
        /*0354*/ 	.word	0x00004af0


	//   ....[62]....
        /*0358*/ 	.word	0x00004b10


	//   ....[63]....
        /*035c*/ 	.word	0x00004b30


	//----- nvinfo : EIATTR_VRC_CTA_INIT_COUNT
	.align		4
.L_28505:
        /*0360*/ 	.byte	0x02, 0x4a
	.zero		1
	.zero		1


	//----- nvinfo : EIATTR_EXIT_INSTR_OFFSETS
	.align		4
        /*0364*/ 	.byte	0x04, 0x1c
        /*0366*/ 	.short	(.L_28507 - .L_28506)


	//   ....[0]....
.L_28506:
        /*0368*/ 	.word	0x000053b0


	//   ....[1]....
        /*036c*/ 	.word	0x00005410


	//   ....[2]....
        /*0370*/ 	.word	0x000055b0


	//----- nvinfo : EIATTR_CRS_STACK_SIZE
	.align		4
.L_28507:
        /*0374*/ 	.byte	0x04, 0x1e
        /*0376*/ 	.short	(.L_28509 - .L_28508)
.L_28508:
        /*0378*/ 	.word	0x00000000


	//----- nvinfo : EIATTR_CBANK_PARAM_SIZE
	.align		4
.L_28509:
        /*037c*/ 	.byte	0x03, 0x19
        /*037e*/ 	.short	0x007c


	//----- nvinfo : EIATTR_PARAM_CBANK
	.align		4
        /*0380*/ 	.byte	0x04, 0x0a
        /*0382*/ 	.short	(.L_28511 - .L_28510)
	.align		4
.L_28510:
        /*0384*/ 	.word	index@(.nv.constant0._ZN4vllm25paged_attention_v1_kernelIffLi64ELi32ELi128ELNS_18Fp8KVCacheDataTypeE0ELb1EEEvPT_PKS2_PKT0_S8_ifPKiSA_iPKfiiiSC_SC_iiiii)
        /*0388*/ 	.short	0x0380
        /*038a*/ 	.short	0x007c


	//----- nvinfo : EIATTR_SW_WAR
	.align		4
.L_28511:
        /*038c*/ 	.byte	0x04, 0x36
        /*038e*/ 	.short	(.L_28513 - .L_28512)
.L_28512:
        /*0390*/ 	.word	0x00000008
.L_28513:


//--------------------- .nv.info._ZN4vllm25paged_attention_v1_kernelIffLi32ELi32ELi128ELNS_18Fp8KVCacheDataTypeE0ELb1EEEvPT_PKS2_PKT0_S8_ifPKiSA_iPKfiiiSC_SC_iiiii --------------------------
	.section	.nv.info._ZN4vllm25paged_attention_v1_kernelIffLi32ELi32ELi128ELNS_18Fp8KVCacheDataTypeE0ELb1EEEvPT_PKS2_PKT0_S8_ifPKiSA_iPKfiiiSC_SC_iiiii,"",@"SHT_CUDA_INFO"
	.sectionflags	@""
	.align	4


	//----- nvinfo : EIATTR_CUDA_API_VERSION
	.align		4
        /*0000*/ 	.byte	0x04, 0x37
        /*0002*/ 	.short	(.L_28515 - .L_28514)
.L_28514:
        /*0004*/ 	.word	0x00000082


	//----- nvinfo : EIATTR_KPARAM_INFO
	.align		4
.L_28515:
        /*0008*/ 	.byte	0x04, 0x17
        /*000a*/ 	.short	(.L_28517 - .L_28516)
.L_28516:
        /*000c*/ 	.word	0x00000000
        /*0010*/ 	.short	0x0013
        /*0012*/ 	.short	0x0078
        /*0014*/ 	.byte	0x00, 0xf0, 0x11, 0x00


	//----- nvinfo : EIATTR_KPARAM_INFO
	.align		4
.L_28517:
        /*0018*/ 	.byte	0x04, 0x17
        /*001a*/ 	.short	(.L_28519 - .L_28518)
.L_28518:
        /*001c*/ 	.word	0x00000000
        /*0020*/ 	.short	0x0012
        /*0022*/ 	.short	0x0074
        /*0024*/ 	.byte	0x00, 0xf0, 0x11, 0x00


	//----- nvinfo : EIATTR_KPARAM_INFO
	.align		4
.L_28519:
        /*0028*/ 	.byte	0x04, 0x17
        /*002a*/ 	.short	(.L_28521 - .L_28520)
.L_28520:
        /*002c*/ 	.word	0x00000000
        /*0030*/ 	.short	0x0011
        /*0032*/ 	.short	0x0070
        /*0034*/ 	.byte	0x00, 0xf0, 0x11, 0x00


	//----- nvinfo : EIATTR_KPARAM_INFO
	.align		4
.L_28521:
        /*0038*/ 	.byte	0x04, 0x17
        /*003a*/ 	.short	(.L_28523 - .L_28522)
.L_28522:
        /*003c*/ 	.word	0x00000000
        /*0040*/ 	.short	0x0010
        /*0042*/ 	.short	0x006c
        /*0044*/ 	.byte	0x00, 0xf0, 0x11, 0x00


	//----- nvinfo : EIATTR_KPARAM_INFO
	.align		4
.L_28523:
        /*0048*/ 	.byte	0x04, 0x17
        /*004a*/ 	.short	(.L_28525 - .L_28524)
.L_28524:
        /*004c*/ 	.word	0x00000000
        /*0050*/ 	.short	0x000f
        /*0052*/ 	.short	0x0068
        /*0054*/ 	.byte	0x00, 0xf0, 0x11, 0x00


	//----- nvinfo : EIATTR_KPARAM_INFO
	.align		4
.L_28525:
        /*0058*/ 	.byte	0x04, 0x17
        /*005a*/ 	.short	(.L_28527 - .L_28526)
.L_28526:
        /*005c*/ 	.word	0x00000000
        /*0060*/ 	.short	0x000e
        /*0062*/ 	.short	0x0060
        /*0064*/ 	.byte	0x00, 0xf5, 0x21, 0x00


	//----- nvinfo : EIATTR_KPARAM_INFO
	.align		4
.L_28527:
        /*0068*/ 	.byte	0x04, 0x17
        /*006a*/ 	.short	(.L_28529 - .L_28528)
.L_28528:
        /*006c*/ 	.word	0x00000000
        /*0070*/ 	.short	0x000d
        /*0072*/ 	.short	0x0058
        /*0074*/ 	.byte	0x00, 0xf5, 0x21, 0x00


	//----- nvinfo : EIATTR_KPARAM_INFO
	.align		4
.L_28529:
        /*0078*/ 	.byte	0x04, 0x17
        /*007a*/ 	.short	(.L_28531 - .L_28530)
.L_28530:
        /*007c*/ 	.word	0x00000000
        /*0080*/ 	.short	0x000c
        /*0082*/ 	.short	0x0050
        /*0084*/ 	.byte	0x00, 0xf0, 0x11, 0x00


	//----- nvinfo : EIATTR_KPARAM_INFO
	.align		4
.L_28531:
        /*0088*/ 	.byte	0x04, 0x17
        /*008a*/ 	.short	(.L_28533 - .L_28532)
.L_28532:
        /*008c*/ 	.word	0x00000000
        /*0090*/ 	.short	0x000b
        /*0092*/ 	.short	0x004c
        /*0094*/ 	.byte	0x00, 0xf0, 0x11, 0x00


	//----- nvinfo : EIATTR_KPARAM_INFO
	.align		4
.L_28533:
        /*0098*/ 	.byte	0x04, 0x17
        /*009a*/ 	.short	(.L_28535 - .L_28534)
.L_28534:
        /*009c*/ 	.word	0x00000000
        /*00a0*/ 	.short	0x000a
        /*00a2*/ 	.short	0x0048
        /*00a4*/ 	.byte	0x00, 0xf0, 0x11, 0x00


	//----- nvinfo : EIATTR_KPARAM_INFO
	.align		4
.L_28535:
        /*00a8*/ 	.byte	0x04, 0x17
        /*00aa*/ 	.short	(.L_28537 - .L_28536)
.L_28536:
        /*00ac*/ 	.word	0x00000000
        /*00b0*/ 	.short	0x0009
        /*00b2*/ 	.short	0x0040
        /*00b4*/ 	.byte	0x00, 0xf5, 0x21, 0x00


	//----- nvinfo : EIATTR_KPARAM_INFO
	.align		4
.L_28537:
        /*00b8*/ 	.byte	0x04, 0x17
        /*00ba*/ 	.short	(.L_28539 - .L_28538)
.L_28538:
        /*00bc*/ 	.word	0x00000000
        /*00c0*/ 	.short	0x0008
        /*00c2*/ 	.short	0x0038
        /*00c4*/ 	.byte	0x00, 0xf0, 0x11, 0x00


	//----- nvinfo : EIATTR_KPARAM_INFO
	.align		4
.L_28539:
        /*00c8*/ 	.byte	0x04, 0x17
        /*00ca*/ 	.short	(.L_28541 - .L_28540)
.L_28540:
        /*00cc*/ 	.word	0x00000000
        /*00d0*/ 	.short	0x0007
        /*00d2*/ 	.short	0x0030
        /*00d4*/ 	.byte	0x00, 0xf5, 0x21, 0x00


	//----- nvinfo : EIATTR_KPARAM_INFO
	.align		4
.L_28541:
        /*00d8*/ 	.byte	0x04, 0x17
        /*00da*/ 	.short	(.L_28543 - .L_28542)
.L_28542:
        /*00dc*/ 	.word	0x00000000
        /*00e0*/ 	.short	0x0006
        /*00e2*/ 	.short	0x0028
        /*00e4*/ 	.byte	0x00, 0xf5, 0x21, 0x00


	//----- nvinfo : EIATTR_KPARAM_INFO
	.align		4
.L_28543:
        /*00e8*/ 	.byte	0x04, 0x17
        /*00ea*/ 	.short	(.L_28545 - .L_28544)
.L_28544:
        /*00ec*/ 	.word	0x00000000
        /*00f0*/ 	.short	0x0005
        /*00f2*/ 	.short	0x0024
        /*00f4*/ 	.byte	0x00, 0xf0, 0x11, 0x00


	//----- nvinfo : EIATTR_KPARAM_INFO
	.align		4
.L_28545:
        /*00f8*/ 	.byte	0x04, 0x17
        /*00fa*/ 	.short	(.L_28547 - .L_28546)
.L_28546:
        /*00fc*/ 	.word	0x00000000
        /*0100*/ 	.short	0x0004
        /*0102*/ 	.short	0x0020
        /*0104*/ 	.byte	0x00, 0xf0, 0x11, 0x00


	//----- nvinfo : EIATTR_KPARAM_INFO
	.align		4
.L_28547:
        /*0108*/ 	.byte	0x04, 0x17
        /*010a*/ 	.short	(.L_28549 - .L_28548)
.L_28548:
        /*010c*/ 	.word	0x00000000
        /*0110*/ 	.short	0x0003
        /*0112*/ 	.short	0x0018
        /*0114*/ 	.byte	0x00, 0xf5, 0x21, 0x00


	//----- nvinfo : EIATTR_KPARAM_INFO
	.align		4
.L_28549:
        /*0118*/ 	.byte	0x04, 0x17
        /*011a*/ 	.short	(.L_28551 - .L_28550)
.L_28550:
        /*011c*/ 	.word	0x00000000
        /*0120*/ 	.short	0x0002
        /*0122*/ 	.short	0x0010
        /*0124*/ 	.byte	0x00, 0xf5, 0x21, 0x00


	//----- nvinfo : EIATTR_KPARAM_INFO
	.align		4
.L_28551:
        /*0128*/ 	.byte	0x04, 0x17
        /*012a*/ 	.short	(.L_28553 - .L_28552)
.L_28552:
        /*012c*/ 	.word	0x00000000
        /*0130*/ 	.short	0x0001
        /*0132*/ 	.short	0x0008
        /*0134*/ 	.byte	0x00, 0xf5, 0x21, 0x00


	//----- nvinfo : EIATTR_KPARAM_INFO
	.align		4
.L_28553:
        /*0138*/ 	.byte	0x04, 0x17
        /*013a*/ 	.short	(.L_28555 - .L_28554)
.L_28554:
        /*013c*/ 	.word	0x00000000
        /*0140*/ 	.short	0x0000
        /*0142*/ 	.short	0x0000
        /*0144*/ 	.byte	0x00, 0xf5, 0x21, 0x00


	//----- nvinfo : EIATTR_SPARSE_MMA_MASK
	.align		4
.L_28555:
        /*0148*/ 	.byte	0x03, 0x50
        /*014a*/ 	.short	0x0000


	//----- nvinfo : EIATTR_MAXREG_COUNT
	.align		4
        /*014c*/ 	.byte	0x03, 0x1b
        /*014e*/ 	.short	0x00ff


	//----- nvinfo : EIATTR_NUM_BARRIERS
	.align		4
        /*0150*/ 	.byte	0x02, 0x4c
        /*0152*/ 	.byte	0x01
	.zero		1


	//----- nvinfo : EIATTR_MERCURY_ISA_VERSION
	.align		4
        /*0154*/ 	.byte	0x03, 0x5f
        /*0156*/ 	.short	0x0101


	//----- nvinfo : EIATTR_COOP_GROUP_MASK_REGIDS
	.align		4
        /*0158*/ 	.byte	0x04, 0x29
        /*015a*/ 	.short	(.L_28557 - .L_28556)


	//   ....[0]....
.L_28556:
        /*015c*/ 	.word	0xffffffff


	//   ....[1]....
        /*0160*/ 	.word	0xffffffff


	//   ....[2]....
        /*0164*/ 	.word	0xffffffff


	//   ....[3]....
        /*0168*/ 	.word	0xffffffff


	//   ....[4]....
        /*016c*/ 	.word	0xffffffff


	//   ....[5]....
        /*0170*/ 	.word	0xffffffff


	//   ....[6]....
        /*0174*/ 	.word	0xffffffff


	//   ....[7]....
        /*0178*/ 	.word	0xffffffff


	//   ....[8]....
        /*017c*/ 	.word	0xffffffff


	//   ....[9]....
        /*0180*/ 	.word	0xffffffff


	//   ....[10]....
        /*0184*/ 	.word	0xffffffff


	//   ....[11]....
        /*0188*/ 	.word	0xffffffff


	//   ....[12]....
        /*018c*/ 	.word	0xffffffff


	//   ....[13]....
        /*0190*/ 	.word	0xffffffff


	//   ....[14]....
        /*0194*/ 	.word	0xffffffff


	//   ....[15]....
        /*0198*/ 	.word	0xffffffff


	//   ....[16]....
        /*019c*/ 	.word	0xffffffff


	//   ....[17]....
        /*01a0*/ 	.word	0xffffffff


	//   ....[18]....
        /*01a4*/ 	.word	0xffffffff


	//   ....[19]....
        /*01a8*/ 	.word	0xffffffff


	//   ....[20]....
        /*01ac*/ 	.word	0xffffffff


	//   ....[21]....
        /*01b0*/ 	.word	0xffffffff


	//   ....[22]....
        /*01b4*/ 	.word	0xffffffff


	//   ....[23]....
        /*01b8*/ 	.word	0xffffffff


	//   ....[24]....
        /*01bc*/ 	.word	0xffffffff


	//   ....[25]....
        /*01c0*/ 	.word	0xffffffff


	//   ....[26]....
        /*01c4*/ 	.word	0xffffffff


	//   ....[27]....
        /*01c8*/ 	.word	0xffffffff


	//   ....[28]....
        /*01cc*/ 	.word	0xffffffff


	//   ....[29]....
        /*01d0*/ 	.word	0xffffffff


	//   ....[30]....
        /*01d4*/ 	.word	0xffffffff


	//   ....[31]....
        /*01d8*/ 	.word	0xffffffff


	//   ....[32]....
        /*01dc*/ 	.word	0xffffffff


	//   ....[33]....
        /*01e0*/ 	.word	0xffffffff


	//   ....[34]....
        /*01e4*/ 	.word	0xffffffff


	//   ....[35]....
        /*01e8*/ 	.word	0xffffffff


	//   ....[36]....
        /*01ec*/ 	.word	0xffffffff


	//   ....[37]....
        /*01f0*/ 	.word	0xffffffff


	//   ....[38]....
        /*01f4*/ 	.word	0xffffffff


	//   ....[39]....
        /*01f8*/ 	.word	0xffffffff


	//----- nvinfo : EIATTR_COOP_GROUP_INSTR_OFFSETS
	.align		4
.L_28557:
        /*01fc*/ 	.byte	0x04, 0x28
        /*01fe*/ 	.short	(.L_28559 - .L_28558)


	//   ....[0]....
.L_28558:
        /*0200*/ 	.word	0x00001210


	//   ....[1]....
        /*0204*/ 	.word	0x000012c0


	//   ....[2]....
        /*0208*/ 	.word	0x00001320


	//   ....[3]....
        /*020c*/ 	.word	0x00001350


	//   ....[4]....
        /*0210*/ 	.word	0x00001370


	//   ....[5]....
        /*0214*/ 	.word	0x000013e0


	//   ....[6]....
        /*0218*/ 	.word	0x00001410


	//   ....[7]....
        /*021c*/ 	.word	0x00001450


	//   ....[8]....
        /*0220*/ 	.word	0x00002280


	//   ....[9]....
        /*0224*/ 	.word	0x000022c0


	//   ....[10]....
        /*0228*/ 	.word	0x000022e0


	//   ....[11]....
        /*022c*/ 	.word	0x00002300


	//   ....[12]....
        /*0230*/ 	.word	0x00002320


	//   ....[13]....
        /*0234*/ 	.word	0x00002370


	//   ....[14]....
        /*0238*/ 	.word	0x00002390


	//   ....[15]....
        /*023c*/ 	.word	0x000023b0


	//   ....[16]....
        /*0240*/ 	.word	0x00003ba0


	//   ....[17]....
        /*0244*/ 	.word	0x00003be0


	//   ....[18]....
        /*0248*/ 	.word	0x00003bf0


	//   ....[19]....
        /*024c*/ 	.word	0x00003c00


	//   ....[20]....
        /*0250*/ 	.word	0x00003c10


	//   ....[21]....
        /*0254*/ 	.word	0x00003c20


	//   ....[22]....
        /*0258*/ 	.word	0x00003c30


	//   ....[23]....
        /*025c*/ 	.word	0x00003c50


	//   ....[24]....
        /*0260*/ 	.word	0x00003c80


	//   ....[25]....
        /*0264*/ 	.word	0x00003ca0


	//   ....[26]....
        /*0268*/ 	.word	0x00003cf0


	//   ....[27]....
        /*026c*/ 	.word	0x00003d10


	//   ....[28]....
        /*0270*/ 	.word	0x00003d20


	//   ....[29]....
        /*0274*/ 	.word	0x00003d40


	//   ....[30]....
        /*0278*/ 	.word	0x00003d70


	//   ....[31]....
        /*027c*/ 	.word	0x00003d90


	//   ....[32]....
        /*0280*/ 	.word	0x00003db0


	//   ....[33]....
        /*0284*/ 	.word	0x00003dd0


	//   ....[34]....
        /*0288*/ 	.word	0x00003df0


	//   ....[35]....
        /*028c*/ 	.word	0x00003e10


	//   ....[36]....
        /*0290*/ 	.word	0x00003e30


	//   ....[37]....
        /*0294*/ 	.word	0x00003e50


	//   ....[38]....
        /*0298*/ 	.word	0x00003e70


	//   ....[39]....
        /*029c*/ 	.word	0x00003ea0


	//----- nvinfo : EIATTR_VRC_CTA_INIT_COUNT
	.align		4
.L_28559:
        /*02a0*/ 	.byte	0x02, 0x4a
	.zero		1
	.zero		1


	//----- nvinfo : EIATTR_EXIT_INSTR_OFFSETS
	.align		4
        /*02a4*/ 	.byte	0x04, 0x1c
        /*02a6*/ 	.short	(.L_28561 - .L_28560)


	//   ....[0]....
.L_28560:
        /*02a8*/ 	.word	0x00004400


	//   ....[1]....
        /*02ac*/ 	.word	0x00004460


	//   ....[2]....
        /*02b0*/ 	.word	0x00004580


	//----- nvinfo : EIATTR_CRS_STACK_SIZE
	.align		4
.L_28561:
        /*02b4*/ 	.byte	0x04, 0x1e
        /*02b6*/ 	.short	(.L_28563 - .L_28562)
.L_28562:
        /*02b8*/ 	.word	0x00000000


	//----- nvinfo : EIATTR_CBANK_PARAM_SIZE
	.align		4
.L_28563:
        /*02bc*/ 	.byte	0x03, 0x19
        /*02be*/ 	.short	0x007c


	//----- nvinfo : EIATTR_PARAM_CBANK
	.align		4
        /*02c0*/ 	.byte	0x04, 0x0a
        /*02c2*/ 	.short	(.L_28565 - .L_28564)
	.align		4
.L_28564:
        /*02c4*/ 	.word	index@(.nv.constant0._ZN4vllm25paged_attention_v1_kernelIffLi32ELi32ELi128ELNS_18Fp8KVCacheDataTypeE0ELb1EEEvPT_PKS2_PKT0_S8_ifPKiSA_iPKfiiiSC_SC_iiiii)
        /*02c8*/ 	.short	0x0380
        /*02ca*/ 	.short	0x007c


	//----- nvinfo : EIATTR_SW_WAR
	.align		4
.L_28565:
        /*02cc*/ 	.byte	0x04, 0x36
        /*02ce*/ 	.short	(.L_28567 - .L_28566)
.L_28566:
        /*02d0*/ 	.word	0x00000008
.L_28567:


//--------------------- .nv.info._ZN4vllm25paged_attention_v1_kernelIffLi256ELi16ELi128ELNS_18Fp8KVCacheDataTypeE0ELb0EEEvPT_PKS2_PKT0_S8_ifPKiSA_iPKfiiiSC_SC_iiiii --------------------------
	.section	.nv.info._ZN4vllm25paged_attention_v1_kernelIffLi256ELi16ELi128ELNS_18Fp8KVCacheDataTypeE0ELb0EEEvPT_PKS2_PKT0_S8_ifPKiSA_iPKfiiiSC_SC_iiiii,"",@"SHT_CUDA_INFO"
	.sectionflags	@""
	.align	4


	//----- nvinfo : EIATTR_CUDA_API_VERSION
	.align		4
        /*0000*/ 	.byte	0x04, 0x37
        /*0002*/ 	.short	(.L_28569 - .L_28568)
.L_28568:
        /*0004*/ 	.word	0x00000082


	//----- nvinfo : EIATTR_KPARAM_INFO
	.align		4
.L_28569:
        /*0008*/ 	.byte	0x04, 0x17
        /*000a*/ 	.short	(.L_28571 - .L_28570)
.L_28570:
        /*000c*/ 	.word	0x00000000
        /*0010*/ 	.short	0x0013
        /*0012*/ 	.short	0x0078
        /*0014*/ 	.byte	0x00, 0xf0, 0x11, 0x00


	//----- nvinfo : EIATTR_KPARAM_INFO
	.align		4
.L_28571:
        /*0018*/ 	.byte	0x04, 0x17
        /*001a*/ 	.short	(.L_28573 - .L_28572)
.L_28572:
        /*001c*/ 	.word	0x00000000
        /*0020*/ 	.short	0x0012
        /*0022*/ 	.short	0x0074
        /*0024*/ 	.byte	0x00, 0xf0, 0x11, 0x00


	//----- nvinfo : EIATTR_KPARAM_INFO
	.align		4
.L_28573:
        /*0028*/ 	.byte	0x04, 0x17
        /*002a*/ 	.short	(.L_28575 - .L_28574)
.L_28574:
        /*002c*/ 	.word	0x00000000
        /*0030*/ 	.short	0x0011
        /*0032*/ 	.short	0x0070
        /*0034*/ 	.byte	0x00, 0xf0, 0x11, 0x00


	//----- nvinfo : EIATTR_KPARAM_INFO
	.align		4
.L_28575:
        /*0038*/ 	.byte	0x04, 0x17
        /*003a*/ 	.short	(.L_28577 - .L_28576)
.L_28576:
        /*003c*/ 	.word	0x00000000
        /*0040*/ 	.short	0x0010
        /*0042*/ 	.short	0x006c
        /*0044*/ 	.byte	0x00, 0xf0, 0x11, 0x00


	//----- nvinfo : EIATTR_KPARAM_INFO
	.align		4
.L_28577:
        /*0048*/ 	.byte	0x04, 0x17
        /*004a*/ 	.short	(.L_28579 - .L_28578)
.L_28578:
        /*004c*/ 	.word	0x00000000
        /*0050*/ 	.short	0x000f
        /*0052*/ 	.short	0x0068
        /*0054*/ 	.byte	0x00, 0xf0, 0x11, 0x00


	//----- nvinfo : EIATTR_KPARAM_INFO
	.align		4
.L_28579:
        /*0058*/ 	.byte	0x04, 0x17
        /*005a*/ 	.short	(.L_28581 - .L_28580)
.L_28580:
        /*005c*/ 	.word	0x00000000
        /*0060*/ 	.short	0x000e
        /*0062*/ 	.short	0x0060
        /*0064*/ 	.byte	0x00, 0xf5, 0x21, 0x00


	//----- nvinfo : EIATTR_KPARAM_INFO
	.align		4
.L_28581:
        /*0068*/ 	.byte	0x04, 0x17
        /*006a*/ 	.short	(.L_28583 - .L_28582)
.L_28582:
        /*006c*/ 	.word	0x00000000
        /*0070*/ 	.short	0x000d
        /*0072*/ 	.short	0x0058
        /*0074*/ 	.byte	0x00, 0xf5, 0x21, 0x00


	//----- nvinfo : EIATTR_KPARAM_INFO
	.align		4
.L_28583:
        /*0078*/ 	.byte	0x04, 0x17
        /*007a*/ 	.short	(.L_28585 - .L_28584)
.L_28584:
        /*007c*/ 	.word	0x00000000
        /*0080*/ 	.short	0x000c
        /*0082*/ 	.short	0x0050
        /*0084*/ 	.byte	0x00, 0xf0, 0x11, 0x00


	//----- nvinfo : EIATTR_KPARAM_INFO
	.align		4
.L_28585:
        /*0088*/ 	.byte	0x04, 0x17
        /*008a*/ 	.short	(.L_28587 - .L_28586)
.L_28586:
        /*008c*/ 	.word	0x00000000
        /*0090*/ 	.short	0x000b
        /*0092*/ 	.short	0x004c
        /*0094*/ 	.byte	0x00, 0xf0, 0x11, 0x00


	//----- nvinfo : EIATTR_KPARAM_INFO
	.align		4
.L_28587:
        /*0098*/ 	.byte	0x04, 0x17
        /*009a*/ 	.short	(.L_28589 - .L_28588)
.L_28588:
        /*009c*/ 	.word	0x00000000
        /*00a0*/ 	.short	0x000a
        /*00a2*/ 	.short	0x0048
        /*00a4*/ 	.byte	0x00, 0xf0, 0x11, 0x00


	//----- nvinfo : EIATTR_KPARAM_INFO
	.align		4
.L_28589:
        /*00a8*/ 	.byte	0x04, 0x17
        /*00aa*/ 	.short	(.L_28591 - .L_28590)
.L_28590:
        /*00ac*/ 	.word	0x00000000
        /*00b0*/ 	.short	0x0009
        /*00b2*/ 	.short	0x0040
        /*00b4*/ 	.byte	0x00, 0xf5, 0x21, 0x00


	//----- nvinfo : EIATTR_KPARAM_INFO
	.align		4
.L_28591:
        /*00b8*/ 	.byte	0x04, 0x17
        /*00ba*/ 	.short	(.L_28593 - .L_28592)
.L_28592:
        /*00bc*/ 	.word	0x00000000
        /*00c0*/ 	.short	0x0008
        /*00c2*/ 	.short	0x0038
        /*00c4*/ 	.byte	0x00, 0xf0, 0x11, 0x00


	//----- nvinfo : EIATTR_KPARAM_INFO
	.align		4
.L_28593:
        /*00c8*/ 	.byte	0x04, 0x17
        /*00ca*/ 	.short	(.L_28595 - .L_28594)
.L_28594:
        /*00cc*/ 	.word	0x00000000
        /*00d0*/ 	.short	0x0007
        /*00d2*/ 	.short	0x0030
        /*00d4*/ 	.byte	0x00, 0xf5, 0x21, 0x00


	//----- nvinfo : EIATTR_KPARAM_INFO
	.align		4
.L_28595:
        /*00d8*/ 	.byte	0x04, 0x17
        /*00da*/ 	.short	(.L_28597 - .L_28596)
.L_28596:
        /*00dc*/ 	.word	0x00000000
        /*00e0*/ 	.short	0x0006
        /*00e2*/ 	.short	0x0028
        /*00e4*/ 	.byte	0x00, 0xf5, 0x21, 0x00


	//----- nvinfo : EIATTR_KPARAM_INFO
	.align		4
.L_28597:
        /*00e8*/ 	.byte	0x04, 0x17
        /*00ea*/ 	.short	(.L_28599 - .L_28598)
.L_28598:
        /*00ec*/ 	.word	0x00000000
        /*00f0*/ 	.short	0x0005
        /*00f2*/ 	.short	0x0024
        /*00f4*/ 	.byte	0x00, 0xf0, 0x11, 0x00


	//----- nvinfo : EIATTR_KPARAM_INFO
	.align		4
.L_28599:
        /*00f8*/ 	.byte	0x04, 0x17
        /*00fa*/ 	.short	(.L_28601 - .L_28600)
.L_28600:
        /*00fc*/ 	.word	0x00000000
        /*0100*/ 	.short	0x0004
        /*0102*/ 	.short	0x0020
        /*0104*/ 	.byte	0x00, 0xf0, 0x11, 0x00


	//----- nvinfo : EIATTR_KPARAM_INFO
	.align		4
.L_28601:
        /*0108*/ 	.byte	0x04, 0x17
        /*010a*/ 	.short	(.L_28603 - .L_28602)
.L_28602:
        /*010c*/ 	.word	0x00000000
        /*0110*/ 	.short	0x0003
        /*0112*/ 	.short	0x0018
        /*0114*/ 	.byte	0x00, 0xf5, 0x21, 0x00


	//----- nvinfo : EIATTR_KPARAM_INFO
	.align		4
.L_28603:
        /*0118*/ 	.byte	0x04, 0x17
        /*011a*/ 	.short	(.L_28605 - .L_28604)
.L_28604:
        /*011c*/ 	.word	0x00000000
        /*0120*/ 	.short	0x0002
        /*0122*/ 	.short	0x0010
        /*0124*/ 	.byte	0x00, 0xf5, 0x21, 0x00


	//----- nvinfo : EIATTR_KPARAM_INFO
	.align		4
.L_28605:
        /*0128*/ 	.byte	0x04, 0x17
        /*012a*/ 	.short	(.L_28607 - .L_28606)
.L_28606:
        /*012c*/ 	.word	0x00000000
        /*0130*/ 	.short	0x0001
        /*0132*/ 	.short	0x0008
        /*0134*/ 	.byte	0x00, 0xf5, 0x21, 0x00


	//----- nvinfo : EIATTR_KPARAM_INFO
	.align		4
.L_28607:
        /*0138*/ 	.byte	0x04, 0x17
        /*013a*/ 	.short	(.L_28609 - .L_28608)
.L_28608:
        /*013c*/ 	.word	0x00000000
        /*0140*/ 	.short	0x0000
        /*0142*/ 	.short	0x0000
        /*0144*/ 	.byte	0x00, 0xf5, 0x21, 0x00


	//----- nvinfo : EIATTR_SPARSE_MMA_MASK
	.align		4
.L_28609:
        /*0148*/ 	.byte	0x03, 0x50
        /*014a*/ 	.short	0x0000


	//----- nvinfo : EIATTR_MAXREG_COUNT
	.align		4
        /*014c*/ 	.byte	0x03, 0x1b
        /*014e*/ 	.short	0x00ff


	//----- nvinfo : EIATTR_NUM_BARRIERS
	.align		4
        /*0150*/ 	.byte	0x02, 0x4c
        /*0152*/ 	.byte	0x01
	.zero		1


	//----- nvinfo : EIATTR_MERCURY_ISA_VERSION
	.align		4
        /*0154*/ 	.byte	0x03, 0x5f
        /*0156*/ 	.short	0x0101


	//----- nvinfo : EIATTR_COOP_GROUP_MASK_REGIDS
	.align		4
        /*0158*/ 	.byte	0x04, 0x29
        /*015a*/ 	.short	(.L_28611 - .L_28610)


	//   ....[0]....
.L_28610:
        /*015c*/ 	.word	0xffffffff


	//   ....[1]....
        /*0160*/ 	.word	0xffffffff


	//   ....[2]....
        /*0164*/ 	.word	0xffffffff


	//   ....[3]....
        /*0168*/ 	.word	0xffffffff


	//   ....[4]....
        /*016c*/ 	.word	0xffffffff


	//   ....[5]....
        /*0170*/ 	.word	0xffffffff


	//   ....[6]....
        /*0174*/ 	.word	0xffffffff


	//   ....[7]....
        /*0178*/ 	.word	0xffffffff


	//   ....[8]....
        /*017c*/ 	.word	0xffffffff


	//   ....[9]....
        /*0180*/ 	.word	0xffffffff


	//   ....[10]....
        /*0184*/ 	.word	0xffffffff


	//   ....[11]....
        /*0188*/ 	.word	0xffffffff


	//   ....[12]....
        /*018c*/ 	.word	0xffffffff


	//   ....[13]....
        /*0190*/ 	.word	0xffffffff


	//   ....[14]....
        /*0194*/ 	.word	0xffffffff


	//   ....[15]....
        /*0198*/ 	.word	0xffffffff


	//   ....[16]....
        /*019c*/ 	.word	0xffffffff


	//   ....[17]....
        /*01a0*/ 	.word	0xffffffff


	//   ....[18]....
        /*01a4*/ 	.word	0xffffffff


	//   ....[19]....
        /*01a8*/ 	.word	0xffffffff


	//   ....[20]....
        /*01ac*/ 	.word	0xffffffff


	//   ....[21]....
        /*01b0*/ 	.word	0xffffffff


	//   ....[22]....
        /*01b4*/ 	.word	0xffffffff


	//   ....[23]....
        /*01b8*/ 	.word	0xffffffff


	//   ....[24]....
        /*01bc*/ 	.word	0xffffffff


	//   ....[25]....
        /*01c0*/ 	.word	0xffffffff


	//   ....[26]....
        /*01c4*/ 	.word	0xffffffff


	//   ....[27]....
        /*01c8*/ 	.word	0xffffffff


	//   ....[28]....
        /*01cc*/ 	.word	0xffffffff


	//   ....[29]....
        /*01d0*/ 	.word	0xffffffff


	//   ....[30]....
        /*01d4*/ 	.word	0xffffffff


	//   ....[31]....
        /*01d8*/ 	.word	0xffffffff


	//   ....[32]....
        /*01dc*/ 	.word	0xffffffff


	//   ....[33]....
        /*01e0*/ 	.word	0xffffffff


	//   ....[34]....
        /*01e4*/ 	.word	0xffffffff


	//   ....[35]....
        /*01e8*/ 	.word	0xffffffff


	//   ....[36]....
        /*01ec*/ 	.word	0xffffffff


	//   ....[37]....
        /*01f0*/ 	.word	0xffffffff


	//   ....[38]....
        /*01f4*/ 	.word	0xffffffff


	//   ....[39]....
        /*01f8*/ 	.word	0xffffffff


	//   ....[40]....
        /*01fc*/ 	.word	0xffffffff


	//   ....[41]....
        /*0200*/ 	.word	0xffffffff


	//   ....[42]....
        /*0204*/ 	.word	0xffffffff


	//   ....[43]....
        /*0208*/ 	.word	0xffffffff


	//   ....[44]....
        /*020c*/ 	.word	0xffffffff


	//   ....[45]....
        /*0210*/ 	.word	0xffffffff


	//   ....[46]....
        /*0214*/ 	.word	0xffffffff


	//   ....[47]....
        /*0218*/ 	.word	0xffffffff


	//   ....[48]....
        /*021c*/ 	.word	0xffffffff


	//   ....[49]....
        /*0220*/ 	.word	0xffffffff


	//   ....[50]....
        /*0224*/ 	.word	0xffffffff


	//   ....[51]....
        /*0228*/ 	.word	0xffffffff


	//   ....[52]....
        /*022c*/ 	.word	0xffffffff


	//   ....[53]....
        /*0230*/ 	.word	0xffffffff


	//   ....[54]....
        /*0234*/ 	.word	0xffffffff


	//   ....[55]....
        /*0238*/ 	.word	0xffffffff


	//   ....[56]....
        /*023c*/ 	.word	0xffffffff


	//   ....[57]....
        /*0240*/ 	.word	0xffffffff


	//   ....[58]....
        /*0244*/ 	.word	0xffffffff


	//   ....[59]....
        /*0248*/ 	.word	0xffffffff


	//   ....[60]....
        /*024c*/ 	.word	0xffffffff


	//   ....[61]....
        /*0250*/ 	.word	0xffffffff


	//   ....[62]....
        /*0254*/ 	.word	0xffffffff


	//   ....[63]....
        /*0258*/ 	.word	0xffffffff


	//   ....[64]....
        /*025c*/ 	.word	0xffffffff


	//   ....[65]....
        /*0260*/ 	.word	0xffffffff


	//   ....[66]....
        /*0264*/ 	.word	0xffffffff


	//   ....[67]....
        /*0268*/ 	.word	0xffffffff


	//   ....[68]....
        /*026c*/ 	.word	0xffffffff


	//   ....[69]....
        /*0270*/ 	.word	0xffffffff


	//   ....[70]....
        /*0274*/ 	.word	0xffffffff


	//   ....[71]....
        /*0278*/ 	.word	0xffffffff


	//   ....[72]....
        /*027c*/ 	.word	0xffffffff


	//   ....[73]....
        /*0280*/ 	.word	0xffffffff


	//   ....[74]....
        /*0284*/ 	.word	0xffffffff


	//   ....[75]....
        /*0288*/ 	.word	0xffffffff


	//   ....[76]....
        /*028c*/ 	.word	0xffffffff


	//   ....[77]....
        /*0290*/ 	.word	0xffffffff


	//   ....[78]....
        /*0294*/ 	.word	0xffffffff


	//   ....[79]....
        /*0298*/ 	.word	0xffffffff


	//   ....[80]....
        /*029c*/ 	.word	0x0500000e


	//   ....[81]....
        /*02a0*/ 	.word	0x0500000e


	//   ....[82]....
        /*02a4*/ 	.word	0x0500000e


	//   ....[83]....
        /*02a8*/ 	.word	0x0500000e


	//   ....[84]....
        /*02ac*/ 	.word	0x0500000e


	//----- nvinfo : EIATTR_COOP_GROUP_INSTR_OFFSETS
	.align		4
.L_28611:
        /*02b0*/ 	.byte	0x04, 0x28
        /*02b2*/ 	.short	(.L_28613 - .L_28612)


	//   ....[0]....
.L_28612:
        /*02b4*/ 	.word	0x000016f0


	//   ....[1]....
        /*02b8*/ 	.word	0x00001870


	//   ....[2]....
        /*02bc*/ 	.word	0x00001890


	//   ....[3]....
        /*02c0*/ 	.word	0x000018b0


	//   ....[4]....
        /*02c4*/ 	.word	0x000018d0


	//   ....[5]....
        /*02c8*/ 	.word	0x000019f0


	//   ....[6]....
        /*02cc*/ 	.word	0x00001a30


	//   ....[7]....
        /*02d0*/ 	.word	0x00001aa0


	//   ....[8]....
        /*02d4*/ 	.word	0x000028d0


	//   ....[9]....
        /*02d8*/ 	.word	0x00002910


	//   ....[10]....
        /*02dc*/ 	.word	0x00002930


	//   ....[11]....
        /*02e0*/ 	.word	0x00002950


	//   ....[12]....
        /*02e4*/ 	.word	0x00002970


	//   ....[13]....
        /*02e8*/ 	.word	0x000029c0


	//   ....[14]....
        /*02ec*/ 	.word	0x000029e0


	//   ....[15]....
        /*02f0*/ 	.word	0x00002a00


	//   ....[16]....
        /*02f4*/ 	.word	0x000056e0


	//   ....[17]....
        /*02f8*/ 	.word	0x00005720


	//   ....[18]....
        /*02fc*/ 	.word	0x00005750


	//   ....[19]....
        /*0300*/ 	.word	0x00005770


	//   ....[20]....
        /*0304*/ 	.word	0x00005780


	//   ....[21]....
        /*0308*/ 	.word	0x00005790


	//   ....[22]....
        /*030c*/ 	.word	0x000057a0


	//   ....[23]....
        /*0310*/ 	.word	0x000057c0


	//   ....[24]....
        /*0314*/ 	.word	0x000057e0


	//   ....[25]....
        /*0318*/ 	.word	0x00005800


	//   ....[26]....
        /*031c*/ 	.word	0x00005820


	//   ....[27]....
        /*0320*/ 	.word	0x00005840


	//   ....[28]....
        /*0324*/ 	.word	0x00005860


	//   ....[29]....
        /*0328*/ 	.word	0x00005880


	//   ....[30]....
        /*032c*/ 	.word	0x000058a0


	//   ....[31]....
        /*0330*/ 	.word	0x000058d0


	//   ....[32]....
        /*0334*/ 	.word	0x000058f0


	//   ....[33]....
        /*0338*/ 	.word	0x00005910


	//   ....[34]....
        /*033c*/ 	.word	0x00005930


	//   ....[35]....
        /*0340*/ 	.word	0x00005950


	//   ....[36]....
        /*0344*/ 	.word	0x00005970


	//   ....[37]....
        /*0348*/ 	.word	0x00005980


	//   ....[38]....
        /*034c*/ 	.word	0x000059a0


	//   ....[39]....
        /*0350*/ 	.word	0x000059c0


	//   ....[40]....
        /*0354*/ 	.word	0x000059e0


	//   ....[41]....
        /*0358*/ 	.word	0x00005a00


	//   ....[42]....
        /*035c*/ 	.word	0x00005a20


	//   ....[43]....
        /*0360*/ 	.word	0x00005a40


	//   ....[44]....
        /*0364*/ 	.word	0x00005a60


	//   ....[45]....
        /*0368*/ 	.word	0x00005a80


	//   ....[46]....
        /*036c*/ 	.word	0x00005aa0


	//   ....[47]....
        /*0370*/ 	.word	0x00005ac0


	//   ....[48]....
        /*0374*/ 	.word	0x00005ae0


	//   ....[49]....
        /*0378*/ 	.word	0x00005b00


	//   ....[50]....
        /*037c*/ 	.word	0x00005b20


	//   ....[51]....
        /*0380*/ 	.word	0x00005b40


	//   ....[52]....
        /*0384*/ 	.word	0x00005b60


	//   ....[53]....
        /*0388*/ 	.word	0x00005b80


	//   ....[54]....
        /*038c*/ 	.word	0x00005ba0


	//   ....[55]....
        /*0390*/ 	.word	0x00005bd0


	//   ....[56]....
        /*0394*/ 	.word	0x00005bf0


	//   ....[57]....
        /*0398*/ 	.word	0x00005c10


	//   ....[58]....
        /*039c*/ 	.word	0x00005c30


	//   ....[59]....
        /*03a0*/ 	.word	0x00005c50


	//   ....[60]....
        /*03a4*/ 	.word	0x00005c70


	//   ....[61]....
        /*03a8*/ 	.word	0x00005c80


	//   ....[62]....
        /*03ac*/ 	.word	0x00005ca0


	//   ....[63]....
        /*03b0*/ 	.word	0x00005cc0


	//   ....[64]....
        /*03b4*/ 	.word	0x00005ce0


	//   ....[65]....
        /*03b8*/ 	.word	0x00005d00


	//   ....[66]....
        /*03bc*/ 	.word	0x00005d20


	//   ....[67]....
        /*03c0*/ 	.word	0x00005d40


	//   ....[68]....
        /*03c4*/ 	.word	0x00005d60


	//   ....[69]....
        /*03c8*/ 	.word	0x00005d80


	//   ....[70]....
        /*03cc*/ 	.word	0x00005da0


	//   ....[71]....
        /*03d0*/ 	.word	0x00005dc0


	//   ....[72]....
        /*03d4*/ 	.word	0x00005de0


	//   ....[73]....
        /*03d8*/ 	.word	0x00005e00


	//   ....[74]....
        /*03dc*/ 	.word	0x00005e20


	//   ....[75]....
        /*03e0*/ 	.word	0x00005e40


	//   ....[76]....
        /*03e4*/ 	.word	0x00005e60


	//   ....[77]....
        /*03e8*/ 	.word	0x00005e80


	//   ....[78]....
        /*03ec*/ 	.word	0x00005ea0


	//   ....[79]....
        /*03f0*/ 	.word	0x00005ec0


	//   ....[80]....
        /*03f4*/ 	.word	0x000070b0


	//   ....[81]....
        /*03f8*/ 	.word	0x00007150


	//   ....[82]....
        /*03fc*/ 	.word	0x000071f0


	//   ....[83]....
        /*0400*/ 	.word	0x00007260


	//   ....[84]....
        /*0404*/ 	.word	0x000072d0


	//----- nvinfo : EIATTR_VRC_CTA_INIT_COUNT
	.align		4
.L_28613:
        /*0408*/ 	.byte	0x02, 0x4a
	.zero		1
	.zero		1


	//----- nvinfo : EIATTR_EXIT_INSTR_OFFSETS
	.align		4
        /*040c*/ 	.byte	0x04, 0x1c
        /*040e*/ 	.short	(.L_28615 - .L_28614)


	//   ....[0]....
.L_28614:
        /*0410*/ 	.word	0x00006d40


	//   ....[1]....
        /*0414*/ 	.word	0x00006da0


	//   ....[2]....
        /*0418*/ 	.word	0x00007040


	//----- nvinfo : EIATTR_CRS_STACK_SIZE
	.align		4
.L_28615:
        /*041c*/ 	.byte	0x04, 0x1e
        /*041e*/ 	.short	(.L_28617 - .L_28616)
.L_28616:
        /*0420*/ 	.word	0x00000000


	//----- nvinfo : EIATTR_CBANK_PARAM_SIZE
	.align		4
.L_28617:
        /*0424*/ 	.byte	0x03, 0x19
        /*0426*/ 	.short	0x007c


	//----- nvinfo : EIATTR_PARAM_CBANK
	.align		4
        /*0428*/ 	.byte	0x04, 0x0a
        /*042a*/ 	.short	(.L_28619 - .L_28618)
	.align		4
.L_28618:
        /*042c*/ 	.word	index@(.nv.constant0._ZN4vllm25paged_attention_v1_kernelIffLi256ELi16ELi128ELNS_18Fp8KVCacheDataTypeE0ELb0EEEvPT_PKS2_PKT0_S8_ifPKiSA_iPKfiiiSC_SC_iiiii)
        /*0430*/ 	.short	0x0380
        /*0432*/ 	.short	0x007c


	//----- nvinfo : EIATTR_SW_WAR
	.align		4
.L_28619:
        /*0434*/ 	.byte	0x04, 0x36
        /*0436*/ 	.short	(.L_28621 - .L_28620)
.L_28620:
        /*0438*/ 	.word	0x00000008
.L_28621:


//--------------------- .nv.info._ZN4vllm25paged_attention_v1_kernelIffLi192ELi16ELi128ELNS_18Fp8KVCacheDataTypeE0ELb0EEEvPT_PKS2_PKT0_S8_ifPKiSA_iPKfiiiSC_SC_iiiii --------------------------
	.section	.nv.info._ZN4vllm25paged_attention_v1_kernelIffLi192ELi16ELi128ELNS_18Fp8KVCacheDataTypeE0ELb0EEEvPT_PKS2_PKT0_S8_ifPKiSA_iPKfiiiSC_SC_iiiii,"",@"SHT_CUDA_INFO"
	.sectionflags	@""
	.align	4


	//----- nvinfo : EIATTR_CUDA_API_VERSION
	.align		4
        /*0000*/ 	.byte	0x04, 0x37
        /*0002*/ 	.short	(.L_28623 - .L_28622)
.L_28622:
        /*0004*/ 	.word	0x00000082


	//----- nvinfo : EIATTR_KPARAM_INFO
	.align		4
.L_28623:
        /*0008*/ 	.byte	0x04, 0x17
        /*000a*/ 	.short	(.L_28625 - .L_28624)
.L_28624:
        /*000c*/ 	.word	0x00000000
        /*0010*/ 	.short	0x0013
        /*0012*/ 	.short	0x0078
        /*0014*/ 	.byte	0x00, 0xf0, 0x11, 0x00


	//----- nvinfo : EIATTR_KPARAM_INFO
	.align		4
.L_28625:
        /*0018*/ 	.byte	0x04, 0x17
        /*001a*/ 	.short	(.L_28627 - .L_28626)
.L_28626:
        /*001c*/ 	.word	0x00000000
        /*0020*/ 	.short	0x0012
        /*0022*/ 	.short	0x0074
        /*0024*/ 	.byte	0x00, 0xf0, 0x11, 0x00


	//----- nvinfo : EIATTR_KPARAM_INFO
	.align		4
.L_28627:
        /*0028*/ 	.byte	0x04, 0x17
        /*002a*/ 	.short	(.L_28629 - .L_28628)
.L_28628:
        /*002c*/ 	.word	0x00000000
        /*0030*/ 	.short	0x0011
        /*0032*/ 	.short	0x0070
        /*0034*/ 	.byte	0x00, 0xf0, 0x11, 0x00


	//----- nvinfo : EIATTR_KPARAM_INFO
	.align		4
.L_28629:
        /*0038*/ 	.byte	0x04, 0x17
        /*003a*/ 	.short	(.L_28631 - .L_28630)
.L_28630:
        /*003c*/ 	.word	0x00000000
        /*0040*/ 	.short	0x0010
        /*0042*/ 	.short	0x006c
        /*0044*/ 	.byte	0x00, 0xf0, 0x11, 0x00


	//----- nvinfo : EIATTR_KPARAM_INFO
	.align		4
.L_28631:
        /*0048*/ 	.byte	0x04, 0x17
        /*004a*/ 	.short	(.L_28633 - .L_28632)
.L_28632:
        /*004c*/ 	.word	0x00000000
        /*0050*/ 	.short	0x000f
        /*0052*/ 	.short	0x0068
        /*0054*/ 	.byte	0x00, 0xf0, 0x11, 0x00


	//----- nvinfo : EIATTR_KPARAM_INFO
	.align		4
.L_28633:
        /*0058*/ 	.byte	0x04, 0x17
        /*005a*/ 	.short	(.L_28635 - .L_28634)
.L_28634:
        /*005c*/ 	.word	0x00000000
        /*0060*/ 	.short	0x000e
        /*0062*/ 	.short	0x0060
        /*0064*/ 	.byte	0x00, 0xf5, 0x21, 0x00


	//----- nvinfo : EIATTR_KPARAM_INFO
	.align		4
.L_28635:
        /*0068*/ 	.byte	0x04, 0x17
        /*006a*/ 	.short	(.L_28637 - .L_28636)
.L_28636:
        /*006c*/ 	.word	0x00000000
        /*0070*/ 	.short	0x000d
        /*0072*/ 	.short	0x0058
        /*0074*/ 	.byte	0x00, 0xf5, 0x21, 0x00


	//----- nvinfo : EIATTR_KPARAM_INFO
	.align		4
.L_28637:
        /*0078*/ 	.byte	0x04, 0x17
        /*007a*/ 	.short	(.L_28639 - .L_28638)
.L_28638:
        /*007c*/ 	.word	0x00000000
        /*0080*/ 	.short	0x000c
        /*0082*/ 	.short	0x0050
        /*0084*/ 	.byte	0x00, 0xf0, 0x11, 0x00


	//----- nvinfo : EIATTR_KPARAM_INFO
	.align		4
.L_28639:
        /*0088*/ 	.byte	0x04, 0x17
        /*008a*/ 	.short	(.L_28641 - .L_28640)
.L_28640:
        /*008c*/ 	.word	0x00000000
        /*0090*/ 	.short	0x000b
        /*0092*/ 	.short	0x004c
        /*0094*/ 	.byte	0x00, 0xf0, 0x11, 0x00


	//----- nvinfo : EIATTR_KPARAM_INFO
	.align		4
.L_28641:
        /*0098*/ 	.byte	0x04, 0x17
        /*009a*/ 	.short	(.L_28643 - .L_28642)
.L_28642:
        /*009c*/ 	.word	0x00000000
        /*00a0*/ 	.short	0x000a
        /*00a2*/ 	.short	0x0048
        /*00a4*/ 	.byte	0x00, 0xf0, 0x11, 0x00


	//----- nvinfo : EIATTR_KPARAM_INFO
	.align		4
.L_28643:
        /*00a8*/ 	.byte	0x04, 0x17
        /*00aa*/ 	.short	(.L_28645 - .L_28644)
.L_28644:
        /*00ac*/ 	.word	0x00000000
        /*00b0*/ 	.short	0x0009
        /*00b2*/ 	.short	0x0040
        /*00b4*/ 	.byte	0x00, 0xf5, 0x21, 0x00


	//----- nvinfo : EIATTR_KPARAM_INFO
	.align		4
.L_28645:
        /*00b8*/ 	.byte	0x04, 0x17
        /*00ba*/ 	.short	(.L_28647 - .L_28646)
.L_28646:
        /*00bc*/ 	.word	0x00000000
        /*00c0*/ 	.short	0x0008
        /*00c2*/ 	.short	0x0038
        /*00c4*/ 	.byte	0x00, 0xf0, 0x11, 0x00


	//----- nvinfo : EIATTR_KPARAM_INFO
	.align		4
.L_28647:
        /*00c8*/ 	.byte	0x04, 0x17
        /*00ca*/ 	.short	(.L_28649 - .L_28648)
.L_28648:
        /*00cc*/ 	.word	0x00000000
        /*00d0*/ 	.short	0x0007
        /*00d2*/ 	.short	0x0030
        /*00d4*/ 	.byte	0x00, 0xf5, 0x21, 0x00


	//----- nvinfo : EIATTR_KPARAM_INFO
	.align		4
.L_28649:
        /*00d8*/ 	.byte	0x04, 0x17
        /*00da*/ 	.short	(.L_28651 - .L_28650)
.L_28650:
        /*00dc*/ 	.word	0x00000000
        /*00e0*/ 	.short	0x0006
        /*00e2*/ 	.short	0x0028
        /*00e4*/ 	.byte	0x00, 0xf5, 0x21, 0x00


	//----- nvinfo : EIATTR_KPARAM_INFO
	.align		4
.L_28651:
        /*00e8*/ 	.byte	0x04, 0x17
        /*00ea*/ 	.short	(.L_28653 - .L_28652)
.L_28652:
        /*00ec*/ 	.word	0x00000000
        /*00f0*/ 	.short	0x0005
        /*00f2*/ 	.short	0x0024
        /*00f4*/ 	.byte	0x00, 0xf0, 0x11, 0x00


	//----- nvinfo : EIATTR_KPARAM_INFO
	.align		4
.L_28653:
        /*00f8*/ 	.byte	0x04, 0x17
        /*00fa*/ 	.short	(.L_28655 - .L_28654)
.L_28654:
        /*00fc*/ 	.word	0x00000000
        /*0100*/ 	.short	0x0004
        /*0102*/ 	.short	0x0020
        /*0104*/ 	.byte	0x00, 0xf0, 0x11, 0x00


	//----- nvinfo : EIATTR_KPARAM_INFO
	.align		4
.L_28655:
        /*0108*/ 	.byte	0x04, 0x17
        /*010a*/ 	.short	(.L_28657 - .L_28656)
.L_28656:
        /*010c*/ 	.word	0x00000000
        /*0110*/ 	.short	0x0003
        /*0112*/ 	.short	0x0018
        /*0114*/ 	.byte	0x00, 0xf5, 0x21, 0x00


	//----- nvinfo : EIATTR_KPARAM_INFO
	.align		4
.L_28657:
        /*0118*/ 	.byte	0x04, 0x17
        /*011a*/ 	.short	(.L_28659 - .L_28658)
.L_28658:
        /*011c*/ 	.word	0x00000000
        /*0120*/ 	.short	0x0002
        /*0122*/ 	.short	0x0010
        /*0124*/ 	.byte	0x00, 0xf5, 0x21, 0x00


	//----- nvinfo : EIATTR_KPARAM_INFO
	.align		4
.L_28659:
        /*0128*/ 	.byte	0x04, 0x17
        /*012a*/ 	.short	(.L_28661 - .L_28660)
.L_28660:
        /*012c*/ 	.word	0x00000000
        /*0130*/ 	.short	0x0001
        /*0132*/ 	.short	0x0008
        /*0134*/ 	.byte	0x00, 0xf5, 0x21, 0x00


	//----- nvinfo : EIATTR_KPARAM_INFO
	.align		4
.L_28661:
        /*0138*/ 	.byte	0x04, 0x17
        /*013a*/ 	.short	(.L_28663 - .L_28662)
.L_28662:
        /*013c*/ 	.word	0x00000000
        /*0140*/ 	.short	0x0000
        /*0142*/ 	.short	0x0000
        /*0144*/ 	.byte	0x00, 0xf5, 0x21, 0x00


	//----- nvinfo : EIATTR_SPARSE_MMA_MASK
	.align		4
.L_28663:
        /*0148*/ 	.byte	0x03, 0x50
        /*014a*/ 	.short	0x0000


	//----- nvinfo : EIATTR_MAXREG_COUNT
	.align		4
        /*014c*/ 	.byte	0x03, 0x1b
        /*014e*/ 	.short	0x00ff


	//----- nvinfo : EIATTR_NUM_BARRIERS
	.align		4
        /*0150*/ 	.byte	0x02, 0x4c
        /*0152*/ 	.byte	0x01
	.zero		1


	//----- nvinfo : EIATTR_MERCURY_ISA_VERSION
	.align		4
        /*0154*/ 	.byte	0x03, 0x5f
        /*0156*/ 	.short	0x0101


	//----- nvinfo : EIATTR_COOP_GROUP_MASK_REGIDS
	.align		4
        /*0158*/ 	.byte	0x04, 0x29
        /*015a*/ 	.short	(.L_28665 - .L_28664)


	//   ....[0]....
.L_28664:
        /*015c*/ 	.word	0xffffffff


	//   ....[1]....
        /*0160*/ 	.word	0xffffffff


	//   ....[2]....
        /*0164*/ 	.word	0xffffffff


	//   ....[3]....
        /*0168*/ 	.word	0xffffffff


	//   ....[4]....
        /*016c*/ 	.word	0xffffffff


	//   ....[5]....
        /*0170*/ 	.word	0xffffffff


	//   ....[6]....
        /*0174*/ 	.word	0xffffffff


	//   ....[7]....
        /*0178*/ 	.word	0xffffffff


	//   ....[8]....
        /*017c*/ 	.word	0xffffffff


	//   ....[9]....
        /*0180*/ 	.word	0xffffffff


	//   ....[10]....
        /*0184*/ 	.word	0xffffffff


	//   ....[11]....
        /*0188*/ 	.word	0xffffffff


	//   ....[12]....
        /*018c*/ 	.word	0xffffffff


	//   ....[13]....
        /*0190*/ 	.word	0xffffffff


	//   ....[14]....
        /*0194*/ 	.word	0xffffffff


	//   ....[15]....
        /*0198*/ 	.word	0xffffffff


	//   ....[16]....
        /*019c*/ 	.word	0xffffffff


	//   ....[17]....
        /*01a0*/ 	.word	0xffffffff


	//   ....[18]....
        /*01a4*/ 	.word	0xffffffff


	//   ....[19]....
        /*01a8*/ 	.word	0xffffffff


	//   ....[20]....
        /*01ac*/ 	.word	0xffffffff


	//   ....[21]....
        /*01b0*/ 	.word	0xffffffff


	//   ....[22]....
        /*01b4*/ 	.word	0xffffffff


	//   ....[23]....
        /*01b8*/ 	.word	0xffffffff


	//   ....[24]....
        /*01bc*/ 	.word	0xffffffff


	//   ....[25]....
        /*01c0*/ 	.word	0xffffffff


	//   ....[26]....
        /*01c4*/ 	.word	0xffffffff


	//   ....[27]....
        /*01c8*/ 	.word	0xffffffff


	//   ....[28]....
        /*01cc*/ 	.word	0xffffffff


	//   ....[29]....
        /*01d0*/ 	.word	0xffffffff


	//   ....[30]....
        /*01d4*/ 	.word	0xffffffff


	//   ....[31]....
        /*01d8*/ 	.word	0xffffffff


	//   ....[32]....
        /*01dc*/ 	.word	0xffffffff


	//   ....[33]....
        /*01e0*/ 	.word	0xffffffff


	//   ....[34]....
        /*01e4*/ 	.word	0xffffffff


	//   ....[35]....
        /*01e8*/ 	.word	0xffffffff


	//   ....[36]....
        /*01ec*/ 	.word	0xffffffff


	//   ....[37]....
        /*01f0*/ 	.word	0xffffffff


	//   ....[38]....
        /*01f4*/ 	.word	0xffffffff


	//   ....[39]....
        /*01f8*/ 	.word	0xffffffff


	//   ....[40]....
        /*01fc*/ 	.word	0xffffffff


	//   ....[41]....
        /*0200*/ 	.word	0xffffffff


	//   ....[42]....
        /*0204*/ 	.word	0xffffffff


	//   ....[43]....
        /*0208*/ 	.word	0xffffffff


	//   ....[44]....
        /*020c*/ 	.word	0xffffffff


	//   ....[45]....
        /*0210*/ 	.word	0xffffffff


	//   ....[46]....
        /*0214*/ 	.word	0xffffffff


	//   ....[47]....
        /*0218*/ 	.word	0xffffffff


	//   ....[48]....
        /*021c*/ 	.word	0xffffffff


	//   ....[49]....
        /*0220*/ 	.word	0xffffffff


	//   ....[50]....
        /*0224*/ 	.word	0xffffffff


	//   ....[51]....
        /*0228*/ 	.word	0xffffffff


	//   ....[52]....
        /*022c*/ 	.word	0xffffffff


	//   ....[53]....
        /*0230*/ 	.word	0xffffffff


	//   ....[54]....
        /*0234*/ 	.word	0xffffffff


	//   ....[55]....
        /*0238*/ 	.word	0xffffffff


	//   ....[56]....
        /*023c*/ 	.word	0xffffffff


	//   ....[57]....
        /*0240*/ 	.word	0xffffffff


	//   ....[58]....
        /*0244*/ 	.word	0xffffffff


	//   ....[59]....
        /*0248*/ 	.word	0xffffffff


	//   ....[60]....
        /*024c*/ 	.word	0xffffffff


	//   ....[61]....
        /*0250*/ 	.word	0xffffffff


	//   ....[62]....
        /*0254*/ 	.word	0xffffffff


	//   ....[63]....
        /*0258*/ 	.word	0xffffffff


	//   ....[64]....
        /*025c*/ 	.word	0x0500006c


	//   ....[65]....
        /*0260*/ 	.word	0x0500006c


	//   ....[66]....
        /*0264*/ 	.word	0x0500006c


	//   ....[67]....
        /*0268*/ 	.word	0x0500006c


	//   ....[68]....
        /*026c*/ 	.word	0x0500006c


	//----- nvinfo : EIATTR_COOP_GROUP_INSTR_OFFSETS
	.align		4
.L_28665:
        /*0270*/ 	.byte	0x04, 0x28
        /*0272*/ 	.short	(.L_28667 - .L_28666)


	//   ....[0]....
.L_28666:
        /*0274*/ 	.word	0x000012d0


	//   ....[1]....
        /*0278*/ 	.word	0x00001460


	//   ....[2]....
        /*027c*/ 	.word	0x00001480


	//   ....[3]....
        /*0280*/ 	.word	0x000014a0


	//   ....[4]....
        /*0284*/ 	.word	0x000014c0


	//   ....[5]....
        /*0288*/ 	.word	0x00001600


	//   ....[6]....
        /*028c*/ 	.word	0x00001620


	//   ....[7]....
        /*0290*/ 	.word	0x00001670


	//   ....[8]....
        /*0294*/ 	.word	0x000024c0


	//   ....[9]....
        /*0298*/ 	.word	0x00002500


	//   ....[10]....
        /*029c*/ 	.word	0x00002520


	//   ....[11]....
        /*02a0*/ 	.word	0x00002540


	//   ....[12]....
        /*02a4*/ 	.word	0x00002560


	//   ....[13]....
        /*02a8*/ 	.word	0x000025b0


	//   ....[14]....
        /*02ac*/ 	.word	0x000025d0


	//   ....[15]....
        /*02b0*/ 	.word	0x000025f0


	//   ....[16]....
        /*02b4*/ 	.word	0x00004aa0


	//   ....[17]....
        /*02b8*/ 	.word	0x00004ae0


	//   ....[18]....
        /*02bc*/ 	.word	0x00004b20


	//   ....[19]....
        /*02c0*/ 	.word	0x00004b60


	//   ....[20]....
        /*02c4*/ 	.word	0x00004ba0


	//   ....[21]....
        /*02c8*/ 	.word	0x00004bd0


	//   ....[22]....
        /*02cc*/ 	.word	0x00004bf0


	//   ....[23]....
        /*02d0*/ 	.word	0x00004c20


	//   ....[24]....
        /*02d4*/ 	.word	0x00004c40


	//   ....[25]....
        /*02d8*/ 	.word	0x00004c70


	//   ....[26]....
        /*02dc*/ 	.word	0x00004c90


	//   ....[27]....
        /*02e0*/ 	.word	0x00004cb0


	//   ....[28]....
        /*02e4*/ 	.word	0x00004cc0


	//   ....[29]....
        /*02e8*/ 	.word	0x00004ce0


	//   ....[30]....
        /*02ec*/ 	.word	0x00004d00


	//   ....[31]....
        /*02f0*/ 	.word	0x00004d20


	//   ....[32]....
        /*02f4*/ 	.word	0x00004d40


	//   ....[33]....
        /*02f8*/ 	.word	0x00004d60


	//   ....[34]....
        /*02fc*/ 	.word	0x00004d80


	//   ....[35]....
        /*0300*/ 	.word	0x00004da0


	//   ....[36]....
        /*0304*/ 	.word	0x00004dc0


	//   ....[37]....
        /*0308*/ 	.word	0x00004de0


	//   ....[38]....
        /*030c*/ 	.word	0x00004e00


	//   ....[39]....
        /*0310*/ 	.word	0x00004e20


	//   ....[40]....
        /*0314*/ 	.word	0x00004e40


	//   ....[41]....
        /*0318*/ 	.word	0x00004e60


	//   ....[42]....
        /*031c*/ 	.word	0x00004e90


	//   ....[43]....
        /*0320*/ 	.word	0x00004eb0


	//   ....[44]....
        /*0324*/ 	.word	0x00004ed0


	//   ....[45]....
        /*0328*/ 	.word	0x00004ef0


	//   ....[46]....
        /*032c*/ 	.word	0x00004f10


	//   ....[47]....
        /*0330*/ 	.word	0x00004f30


	//   ....[48]....
        /*0334*/ 	.word	0x00004f40


	//   ....[49]....
        /*0338*/ 	.word	0x00004f60


	//   ....[50]....
        /*033c*/ 	.word	0x00004f80


	//   ....[51]....
        /*0340*/ 	.word	0x00004fa0


	//   ....[52]....
        /*0344*/ 	.word	0x00004fc0


	//   ....[53]....
        /*0348*/ 	.word	0x00004fe0


	//   ....[54]....
        /*034c*/ 	.word	0x00005000


	//   ....[55]....
        /*0350*/ 	.word	0x00005020


	//   ....[56]....
        /*0354*/ 	.word	0x00005040


	//   ....[57]....
        /*0358*/ 	.word	0x00005060


	//   ....[58]....
        /*035c*/ 	.word	0x00005080


	//   ....[59]....
        /*0360*/ 	.word	0x000050a0


	//   ....[60]....
        /*0364*/ 	.word	0x000050c0


	//   ....[61]....
        /*0368*/ 	.word	0x000050e0


	//   ....[62]....
        /*036c*/ 	.word	0x00005100


	//   ....[63]....
        /*0370*/ 	.word	0x00005120


	//   ....[64]....
        /*0374*/ 	.word	0x00005e90


	//   ....[65]....
        /*0378*/ 	.word	0x00005f30


	//   ....[66]....
        /*037c*/ 	.word	0x00005fd0


	//   ....[67]....
        /*0380*/ 	.word	0x00006040


	//   ....[68]....
        /*0384*/ 	.word	0x000060b0


	//----- nvinfo : EIATTR_VRC_CTA_INIT_COUNT
	.align		4
.L_28667:
        /*0388*/ 	.byte	0x02, 0x4a
	.zero		1
	.zero		1


	//----- nvinfo : EIATTR_EXIT_INSTR_OFFSETS
	.align		4
        /*038c*/ 	.byte	0x04, 0x1c
        /*038e*/ 	.short	(.L_28669 - .L_28668)


	//   ....[0]....
.L_28668:
        /*0390*/ 	.word	0x00005ba0


	//   ....[1]....
        /*0394*/ 	.word	0x00005c00


	//   ....[2]....
        /*0398*/ 	.word	0x00005e20


	//----- nvinfo : EIATTR_CRS_STACK_SIZE
	.align		4
.L_28669:
        /*039c*/ 	.byte	0x04, 0x1e
        /*039e*/ 	.short	(.L_28671 - .L_28670)
.L_28670:
        /*03a0*/ 	.word	0x00000000


	//----- nvinfo : EIATTR_CBANK_PARAM_SIZE
	.align		4
.L_28671:
        /*03a4*/ 	.byte	0x03, 0x19
        /*03a6*/ 	.short	0x007c


	//----- nvinfo : EIATTR_PARAM_CBANK
	.align		4
        /*03a8*/ 	.byte	0x04, 0x0a
        /*03aa*/ 	.short	(.L_28673 - .L_28672)
	.align		4
.L_28672:
        /*03ac*/ 	.word	index@(.nv.constant0._ZN4vllm25paged_attention_v1_kernelIffLi192ELi16ELi128ELNS_18Fp8KVCacheDataTypeE0ELb0EEEvPT_PKS2_PKT0_S8_ifPKiSA_iPKfiiiSC_SC_iiiii)
        /*03b0*/ 	.short	0x0380
        /*03b2*/ 	.short	0x007c


	//----- nvinfo : EIATTR_SW_WAR
	.align		4
.L_28673:
        /*03b4*/ 	.byte	0x04, 0x36
        /*03b6*/ 	.short	(.L_28675 - .L_28674)
.L_28674:
        /*03b8*/ 	.word	0x00000008
.L_28675:


//--------------------- .nv.info._ZN4vllm25paged_attention_v1_kernelIffLi128ELi16ELi128ELNS_18Fp8KVCacheDataTypeE0ELb0EEEvPT_PKS2_PKT0_S8_ifPKiSA_iPKfiiiSC_SC_iiiii --------------------------
	.section	.nv.info._ZN4vllm25paged_attention_v1_kernelIffLi128ELi16ELi128ELNS_18Fp8KVCacheDataTypeE0ELb0EEEvPT_PKS2_PKT0_S8_ifPKiSA_iPKfiiiSC_SC_iiiii,"",@"SHT_CUDA_INFO"
	.sectionflags	@""
	.align	4


	//----- nvinfo : EIATTR_CUDA_API_VERSION
	.align		4
        /*0000*/ 	.byte	0x04, 0x37
        /*0002*/ 	.short	(.L_28677 - .L_28676)
.L_28676:
        /*0004*/ 	.word	0x00000082


	//----- nvinfo : EIATTR_KPARAM_INFO
	.align		4
.L_28677:
        /*0008*/ 	.byte	0x04, 0x17
        /*000a*/ 	.short	(.L_28679 - .L_28678)
.L_28678:
        /*000c*/ 	.word	0x00000000
        /*0010*/ 	.short	0x0013
        /*0012*/ 	.short	0x0078
        /*0014*/ 	.byte	0x00, 0xf0, 0x11, 0x00


	//----- nvinfo : EIATTR_KPARAM_INFO
	.align		4
.L_28679:
        /*0018*/ 	.byte	0x04, 0x17
        /*001a*/ 	.short	(.L_28681 - .L_28680)
.L_28680:
        /*001c*/ 	.word	0x00000000
        /*0020*/ 	.short	0x0012
        /*0022*/ 	.short	0x0074
        /*0024*/ 	.byte	0x00, 0xf0, 0x11, 0x00


	//----- nvinfo : EIATTR_KPARAM_INFO
	.align		4
.L_28681:
        /*0028*/ 	.byte	0x04, 0x17
        /*002a*/ 	.short	(.L_28683 - .L_28682)
.L_28682:
        /*002c*/ 	.word	0x00000000
        /*0030*/ 	.short	0x0011
        /*0032*/ 	.short	0x0070
        /*0034*/ 	.byte	0x00, 0xf0, 0x11, 0x00


	//----- nvinfo : EIATTR_KPARAM_INFO
	.align		4
.L_28683:
        /*0038*/ 	.byte	0x04, 0x17
        /*003a*/ 	.short	(.L_28685 - .L_28684)
.L_28684:
        /*003c*/ 	.word	0x00000000
        /*0040*/ 	.short	0x0010
        /*0042*/ 	.short	0x006c
        /*0044*/ 	.byte	0x00, 0xf0, 0x11, 0x00


	//----- nvinfo : EIATTR_KPARAM_INFO
	.align		4
.L_28685:
        /*0048*/ 	.byte	0x04, 0x17
        /*004a*/ 	.short	(.L_28687 - .L_28686)
.L_28686:
        /*004c*/ 	.word	0x00000000
        /*0050*/ 	.short	0x000f
        /*0052*/ 	.short	0x0068
        /*0054*/ 	.byte	0x00, 0xf0, 0x11, 0x00


	//----- nvinfo : EIATTR_KPARAM_INFO
	.align		4
.L_28687:
        /*0058*/ 	.byte	0x04, 0x17
        /*005a*/ 	.short	(.L_28689 - .L_28688)
.L_28688:
        /*005c*/ 	.word	0x00000000
        /*0060*/ 	.short	0x000e
        /*0062*/ 	.short	0x0060
        /*0064*/ 	.byte	0x00, 0xf5, 0x21, 0x00


	//----- nvinfo : EIATTR_KPARAM_INFO
	.align		4
.L_28689:
        /*0068*/ 	.byte	0x04, 0x17
        /*006a*/ 	.short	(.L_28691 - .L_28690)
.L_28690:
        /*006c*/ 	.word	0x00000000
        /*0070*/ 	.short	0x000d
        /*0072*/ 	.short	0x0058
        /*0074*/ 	.byte	0x00, 0xf5, 0x21, 0x00


	//----- nvinfo : EIATTR_KPARAM_INFO
	.align		4
.L_28691:
        /*0078*/ 	.byte	0x04, 0x17
        /*007a*/ 	.short	(.L_28693 - .L_28692)
.L_28692:
        /*007c*/ 	.word	0x00000000
        /*0080*/ 	.short	0x000c
        /*0082*/ 	.short	0x0050
        /*0084*/ 	.byte	0x00, 0xf0, 0x11, 0x00


	//----- nvinfo : EIATTR_KPARAM_INFO
	.align		4
.L_28693:
        /*0088*/ 	.byte	0x04, 0x17
        /*008a*/ 	.short	(.L_28695 - .L_28694)
.L_28694:
        /*008c*/ 	.word	0x00000000
        /*0090*/ 	.short	0x000b
        /*0092*/ 	.short	0x004c
        /*0094*/ 	.byte	0x00, 0xf0, 0x11, 0x00


	//----- nvinfo : EIATTR_KPARAM_INFO
	.align		4
.L_28695:
        /*0098*/ 	.byte	0x04, 0x17
        /*009a*/ 	.short	(.L_28697 - .L_28696)
.L_28696:
        /*009c*/ 	.word	0x00000000
        /*00a0*/ 	.short	0x000a
        /*00a2*/ 	.short	0x0048
        /*00a4*/ 	.byte	0x00, 0xf0, 0x11, 0x00


	//----- nvinfo : EIATTR_KPARAM_INFO
	.align		4
.L_28697:
        /*00a8*/ 	.byte	0x04, 0x17
        /*00aa*/ 	.short	(.L_28699 - .L_28698)
.L_28698:
        /*00ac*/ 	.word	0x00000000
        /*00b0*/ 	.short	0x0009
        /*00b2*/ 	.short	0x0040
        /*00b4*/ 	.byte	0x00, 0xf5, 0x21, 0x00


	//----- nvinfo : EIATTR_KPARAM_INFO
	.align		4
.L_28699:
        /*00b8*/ 	.byte	0x04, 0x17
        /*00ba*/ 	.short	(.L_28701 - .L_28700)
.L_28700:
        /*00bc*/ 	.word	0x00000000
        /*00c0*/ 	.short	0x0008
        /*00c2*/ 	.short	0x0038
        /*00c4*/ 	.byte	0x00, 0xf0, 0x11, 0x00


	//----- nvinfo : EIATTR_KPARAM_INFO
	.align		4
.L_28701:
        /*00c8*/ 	.byte	0x04, 0x17
        /*00ca*/ 	.short	(.L_28703 - .L_28702)
.L_28702:
        /*00cc*/ 	.word	0x00000000
        /*00d0*/ 	.short	0x0007
        /*00d2*/ 	.short	0x0030
        /*00d4*/ 	.byte	0x00, 0xf5, 0x21, 0x00


	//----- nvinfo : EIATTR_KPARAM_INFO
	.align		4
.L_28703:
        /*00d8*/ 	.byte	0x04, 0x17
        /*00da*/ 	.short	(.L_28705 - .L_28704)
.L_28704:
        /*00dc*/ 	.word	0x00000000
        /*00e0*/ 	.short	0x0006
        /*00e2*/ 	.short	0x0028
        /*00e4*/ 	.byte	0x00, 0xf5, 0x21, 0x00


	//----- nvinfo : EIATTR_KPARAM_INFO
	.align		4
.L_28705:
        /*00e8*/ 	.byte	0x04, 0x17
        /*00ea*/ 	.short	(.L_28707 - .L_28706)
.L_28706:
        /*00ec*/ 	.word	0x00000000
        /*00f0*/ 	.short	0x0005
        /*00f2*/ 	.short	0x0024
        /*00f4*/ 	.byte	0x00, 0xf0, 0x11, 0x00


	//----- nvinfo : EIATTR_KPARAM_INFO
	.align		4
.L_28707:
        /*00f8*/ 	.byte	0x04, 0x17
        /*00fa*/ 	.short	(.L_28709 - .L_28708)
.L_28708:
        /*00fc*/ 	.word	0x00000000
        /*0100*/ 	.short	0x0004
        /*0102*/ 	.short	0x0020
        /*0104*/ 	.byte	0x00, 0xf0, 0x11, 0x00


	//----- nvinfo : EIATTR_KPARAM_INFO
	.align		4
.L_28709:
        /*0108*/ 	.byte	0x04, 0x17
        /*010a*/ 	.short	(.L_28711 - .L_28710)
.L_28710:
        /*010c*/ 	.word	0x00000000
        /*0110*/ 	.short	0x0003
        /*0112*/ 	.short	0x0018
        /*0114*/ 	.byte	0x00, 0xf5, 0x21, 0x00


	//----- nvinfo : EIATTR_KPARAM_INFO
	.align		4
.L_28711:
        /*0118*/ 	.byte	0x04, 0x17
        /*011a*/ 	.short	(.L_28713 - .L_28712)
.L_28712:
        /*011c*/ 	.word	0x00000000
        /*0120*/ 	.short	0x0002
        /*0122*/ 	.short	0x0010
        /*0124*/ 	.byte	0x00, 0xf5, 0x21, 0x00


	//----- nvinfo : EIATTR_KPARAM_INFO
	.align		4
.L_28713:
        /*0128*/ 	.byte	0x04, 0x17
        /*012a*/ 	.short	(.L_28715 - .L_28714)
.L_28714:
        /*012c*/ 	.word	0x00000000
        /*0130*/ 	.short	0x0001
        /*0132*/ 	.short	0x0008
        /*0134*/ 	.byte	0x00, 0xf5, 0x21, 0x00


	//----- nvinfo : EIATTR_KPARAM_INFO
	.align		4
.L_28715:
        /*0138*/ 	.byte	0x04, 0x17
        /*013a*/ 	.short	(.L_28717 - .L_28716)
.L_28716:
        /*013c*/ 	.word	0x00000000
        /*0140*/ 	.short	0x0000
        /*0142*/ 	.short	0x0000
        /*0144*/ 	.byte	0x00, 0xf5, 0x21, 0x00


	//----- nvinfo : EIATTR_SPARSE_MMA_MASK
	.align		4
.L_28717:
        /*0148*/ 	.byte	0x03, 0x50
        /*014a*/ 	.short	0x0000


	//----- nvinfo : EIATTR_MAXREG_COUNT
	.align		4
        /*014c*/ 	.byte	0x03, 0x1b
        /*014e*/ 	.short	0x00ff


	//----- nvinfo : EIATTR_NUM_BARRIERS
	.align		4
        /*0150*/ 	.byte	0x02, 0x4c
        /*0152*/ 	.byte	0x01
	.zero		1


	//----- nvinfo : EIATTR_MERCURY_ISA_VERSION
	.align		4
        /*0154*/ 	.byte	0x03, 0x5f
        /*0156*/ 	.short	0x0101


	//----- nvinfo : EIATTR_COOP_GROUP_MASK_REGIDS
	.align		4
        /*0158*/ 	.byte	0x04, 0x29
        /*015a*/ 	.short	(.L_28719 - .L_28718)


	//   ....[0]....
.L_28718:
        /*015c*/ 	.word	0xffffffff


	//   ....[1]....
        /*0160*/ 	.word	0xffffffff


	//   ....[2]....
        /*0164*/ 	.word	0xffffffff


	//   ....[3]....
        /*0168*/ 	.word	0xffffffff


	//   ....[4]....
        /*016c*/ 	.word	0xffffffff


	//   ....[5]....
        /*0170*/ 	.word	0xffffffff


	//   ....[6]....
        /*0174*/ 	.word	0xffffffff


	//   ....[7]....
        /*0178*/ 	.word	0xffffffff


	//   ....[8]....
        /*017c*/ 	.word	0xffffffff


	//   ....[9]....
        /*0180*/ 	.word	0xffffffff


	//   ....[10]....
        /*0184*/ 	.word	0xffffffff


	//   ....[11]....
        /*0188*/ 	.word	0xffffffff


	//   ....[12]....
        /*018c*/ 	.word	0xffffffff


	//   ....[13]....
        /*0190*/ 	.word	0xffffffff


	//   ....[14]....
        /*0194*/ 	.word	0xffffffff


	//   ....[15]....
        /*0198*/ 	.word	0xffffffff


	//   ....[16]....
        /*019c*/ 	.word	0xffffffff


	//   ....[17]....
        /*01a0*/ 	.word	0xffffffff


	//   ....[18]....
        /*01a4*/ 	.word	0xffffffff


	//   ....[19]....
        /*01a8*/ 	.word	0xffffffff


	//   ....[20]....
        /*01ac*/ 	.word	0xffffffff


	//   ....[21]....
        /*01b0*/ 	.word	0xffffffff


	//   ....[22]....
        /*01b4*/ 	.word	0xffffffff


	//   ....[23]....
        /*01b8*/ 	.word	0xffffffff


	//   ....[24]....
        /*01bc*/ 	.word	0xffffffff


	//   ....[25]....
        /*01c0*/ 	.word	0xffffffff


	//   ....[26]....
        /*01c4*/ 	.word	0xffffffff


	//   ....[27]....
        /*01c8*/ 	.word	0xffffffff


	//   ....[28]....
        /*01cc*/ 	.word	0xffffffff


	//   ....[29]....
        /*01d0*/ 	.word	0xffffffff


	//   ....[30]....
        /*01d4*/ 	.word	0xffffffff


	//   ....[31]....
        /*01d8*/ 	.word	0xffffffff


	//   ....[32]....
        /*01dc*/ 	.word	0xffffffff


	//   ....[33]....
        /*01e0*/ 	.word	0xffffffff


	//   ....[34]....
        /*01e4*/ 	.word	0xffffffff


	//   ....[35]....
        /*01e8*/ 	.word	0xffffffff


	//   ....[36]....
        /*01ec*/ 	.word	0xffffffff


	//   ....[37]....
        /*01f0*/ 	.word	0xffffffff


	//   ....[38]....
        /*01f4*/ 	.word	0xffffffff


	//   ....[39]....
        /*01f8*/ 	.word	0xffffffff


	//   ....[40]....
        /*01fc*/ 	.word	0xffffffff


	//   ....[41]....
        /*0200*/ 	.word	0xffffffff


	//   ....[42]....
        /*0204*/ 	.word	0xffffffff


	//   ....[43]....
        /*0208*/ 	.word	0xffffffff


	//   ....[44]....
        /*020c*/ 	.word	0xffffffff


	//   ....[45]....
        /*0210*/ 	.word	0xffffffff


	//   ....[46]....
        /*0214*/ 	.word	0xffffffff


	//   ....[47]....
        /*0218*/ 	.word	0xffffffff


	//   ....[48]....
        /*021c*/ 	.word	0x0500004a


	//   ....[49]....
        /*0220*/ 	.word	0x0500004a


	//   ....[50]....
        /*0224*/ 	.word	0x0500004a


	//   ....[51]....
        /*0228*/ 	.word	0x0500004a


	//   ....[52]....
        /*022c*/ 	.word	0x0500004a


	//----- nvinfo : EIATTR_COOP_GROUP_INSTR_OFFSETS
	.align		4
.L_28719:
        /*0230*/ 	.byte	0x04, 0x28
        /*0232*/ 	.short	(.L_28721 - .L_28720)


	//   ....[0]....
.L_28720:
        /*0234*/ 	.word	0x00000fa0


	//   ....[1]....
        /*0238*/ 	.word	0x00001120


	//   ....[2]....
        /*023c*/ 	.word	0x00001140


	//   ....[3]....
        /*0240*/ 	.word	0x00001160


	//   ....[4]....
        /*0244*/ 	.word	0x00001180


	//   ....[5]....
        /*0248*/ 	.word	0x000012c0


	//   ....[6]....
        /*024c*/ 	.word	0x000012e0


	//   ....[7]....
        /*0250*/ 	.word	0x00001330


	//   ....[8]....
        /*0254*/ 	.word	0x00002180


	//   ....[9]....
        /*0258*/ 	.word	0x000021c0


	//   ....[10]....
        /*025c*/ 	.word	0x000021e0


	//   ....[11]....
        /*0260*/ 	.word	0x00002200


	//   ....[12]....
        /*0264*/ 	.word	0x00002220


	//   ....[13]....
        /*0268*/ 	.word	0x00002270


	//   ....[14]....
        /*026c*/ 	.word	0x00002290


	//   ....[15]....
        /*0270*/ 	.word	0x000022b0


	//   ....[16]....
        /*0274*/ 	.word	0x00003ed0


	//   ....[17]....
        /*0278*/ 	.word	0x00003f10


	//   ....[18]....
        /*027c*/ 	.word	0x00003f30


	//   ....[19]....
        /*0280*/ 	.word	0x00003f40


	//   ....[20]....
        /*0284*/ 	.word	0x00003f50


	//   ....[21]....
        /*0288*/ 	.word	0x00003f60


	//   ....[22]....
        /*028c*/ 	.word	0x00003f70


	//   ....[23]....
        /*0290*/ 	.word	0x00003f90


	//   ....[24]....
        /*0294*/ 	.word	0x00003fb0


	//   ....[25]....
        /*0298*/ 	.word	0x00003fd0


	//   ....[26]....
        /*029c*/ 	.word	0x00003ff0


	//   ....[27]....
        /*02a0*/ 	.word	0x00004010


	//   ....[28]....
        /*02a4*/ 	.word	0x00004030


	//   ....[29]....
        /*02a8*/ 	.word	0x00004050


	//   ....[30]....
        /*02ac*/ 	.word	0x00004070


	//   ....[31]....
        /*02b0*/ 	.word	0x00004090


	//   ....[32]....
        /*02b4*/ 	.word	0x000040c0


	//   ....[33]....
        /*02b8*/ 	.word	0x000040e0


	//   ....[34]....
        /*02bc*/ 	.word	0x00004100


	//   ....[35]....
        /*02c0*/ 	.word	0x00004120


	//   ....[36]....
        /*02c4*/ 	.word	0x00004140


	//   ....[37]....
        /*02c8*/ 	.word	0x00004160


	//   ....[38]....
        /*02cc*/ 	.word	0x00004170


	//   ....[39]....
        /*02d0*/ 	.word	0x000041a0


	//   ....[40]....
        /*02d4*/ 	.word	0x000041d0


	//   ....[41]....
        /*02d8*/ 	.word	0x000041f0


	//   ....[42]....
        /*02dc*/ 	.word	0x00004210


	//   ....[43]....
        /*02e0*/ 	.word	0x00004230


	//   ....[44]....
        /*02e4*/ 	.word	0x00004250


	//   ....[45]....
        /*02e8*/ 	.word	0x00004270


	//   ....[46]....
        /*02ec*/ 	.word	0x00004290


	//   ....[47]....
        /*02f0*/ 	.word	0x000042b0


	//   ....[48]....
        /*02f4*/ 	.word	0x00004da0


	//   ....[49]....
        /*02f8*/ 	.word	0x00004e40


	//   ....[50]....
        /*02fc*/ 	.word	0x00004ee0


	//   ....[51]....
        /*0300*/ 	.word	0x00004f50


	//   ....[52]....
        /*0304*/ 	.word	0x00004fc0


	//----- nvinfo : EIATTR_VRC_CTA_INIT_COUNT
	.align		4
.L_28721:
        /*0308*/ 	.byte	0x02, 0x4a
	.zero		1
	.zero		1


	//----- nvinfo : EIATTR_EXIT_INSTR_OFFSETS
	.align		4
        /*030c*/ 	.byte	0x04, 0x1c
        /*030e*/ 	.short	(.L_28723 - .L_28722)


	//   ....[0]....
.L_28722:
        /*0310*/ 	.word	0x00004b30


	//   ....[1]....
        /*0314*/ 	.word	0x00004b90


	//   ....[2]....
        /*0318*/ 	.word	0x00004d30


	//----- nvinfo : EIATTR_CRS_STACK_SIZE
	.align		4
.L_28723:
        /*031c*/ 	.byte	0x04, 0x1e
        /*031e*/ 	.short	(.L_28725 - .L_28724)
.L_28724:
        /*0320*/ 	.word	0x00000000


	//----- nvinfo : EIATTR_CBANK_PARAM_SIZE
	.align		4
.L_28725:
        /*0324*/ 	.byte	0x03, 0x19
        /*0326*/ 	.short	0x007c


	//----- nvinfo : EIATTR_PARAM_CBANK
	.align		4
        /*0328*/ 	.byte	0x04, 0x0a
        /*032a*/ 	.short	(.L_28727 - .L_28726)
	.align		4
.L_28726:
        /*032c*/ 	.word	index@(.nv.constant0._ZN4vllm25paged_attention_v1_kernelIffLi128ELi16ELi128ELNS_18Fp8KVCacheDataTypeE0ELb0EEEvPT_PKS2_PKT0_S8_ifPKiSA_iPKfiiiSC_SC_iiiii)
        /*0330*/ 	.short	0x0380
        /*0332*/ 	.short	0x007c


	//----- nvinfo : EIATTR_SW_WAR
	.align		4
.L_28727:
        /*0334*/ 	.byte	0x04, 0x36
        /*0336*/ 	.short	(.L_28729 - .L_28728)
.L_28728:
        /*0338*/ 	.word	0x00000008
.L_28729:


//--------------------- .nv.info._ZN4vllm25paged_attention_v1_kernelIffLi120ELi16ELi128ELNS_18Fp8KVCacheDataTypeE0ELb0EEEvPT_PKS2_PKT0_S8_ifPKiSA_iPKfiiiSC_SC_iiiii --------------------------
	.section	.nv.info._ZN4vllm25paged_attention_v1_kernelIffLi120ELi16ELi128ELNS_18Fp8KVCacheDataTypeE0ELb0EEEvPT_PKS2_PKT0_S8_ifPKiSA_iPKfiiiSC_SC_iiiii,"",@"SHT_CUDA_INFO"
	.sectionflags	@""
	.align	4


	//----- nvinfo : EIATTR_CUDA_API_VERSION
	.align		4
        /*0000*/ 	.byte	0x04, 0x37
        /*0002*/ 	.short	(.L_28731 - .L_28730)
.L_28730:
        /*0004*/ 	.word	0x00000082


	//----- nvinfo : EIATTR_KPARAM_INFO
	.align		4
.L_28731:
        /*0008*/ 	.byte	0x04, 0x17
        /*000a*/ 	.short	(.L_28733 - .L_28732)
.L_28732:
        /*000c*/ 	.word	0x00000000
        /*0010*/ 	.short	0x0013
        /*0012*/ 	.short	0x0078
        /*0014*/ 	.byte	0x00, 0xf0, 0x11, 0x00


	//----- nvinfo : EIATTR_KPARAM_INFO
	.align		4
.L_28733:
        /*0018*/ 	.byte	0x04, 0x17
        /*001a*/ 	.short	(.L_28735 - .L_28734)
.L_28734:
        /*001c*/ 	.word	0x00000000
        /*0020*/ 	.short	0x0012
        /*0022*/ 	.short	0x0074
        /*0024*/ 	.byte	0x00, 0xf0, 0x11, 0x00


	//----- nvinfo : EIATTR_KPARAM_INFO
	.align		4
.L_28735:
        /*0028*/ 	.byte	0x04, 0x17
        /*002a*/ 	.short	(.L_28737 - .L_28736)
.L_28736:
        /*002c*/ 	.word	0x00000000
        /*0030*/ 	.short	0x0011
        /*0032*/ 	.short	0x0070
        /*0034*/ 	.byte	0x00, 0xf0, 0x11, 0x00


	//----- nvinfo : EIATTR_KPARAM_INFO
	.align		4
.L_28737:
        /*0038*/ 	.byte	0x04, 0x17
        /*003a*/ 	.short	(.L_28739 - .L_28738)
.L_28738:
        /*003c*/ 	.word	0x00000000
        /*0040*/ 	.short	0x0010
        /*0042*/ 	.short	0x006c
        /*0044*/ 	.byte	0x00, 0xf0, 0x11, 0x00


	//----- nvinfo : EIATTR_KPARAM_INFO
	.align		4
.L_28739:
        /*0048*/ 	.byte	0x04, 0x17
        /*004a*/ 	.short	(.L_28741 - .L_28740)
.L_28740:
        /*004c*/ 	.word	0x00000000
        /*0050*/ 	.short	0x000f
        /*0052*/ 	.short	0x0068
        /*0054*/ 	.byte	0x00, 0xf0, 0x11, 0x00


	//----- nvinfo : EIATTR_KPARAM_INFO
	.align		4
.L_28741:
        /*0058*/ 	.byte	0x04, 0x17
        /*005a*/ 	.short	(.L_28743 - .L_28742)
.L_28742:
        /*005c*/ 	.word	0x00000000
        /*0060*/ 	.short	0x000e
        /*0062*/ 	.short	0x0060
        /*0064*/ 	.byte	0x00, 0xf5, 0x21, 0x00


	//----- nvinfo : EIATTR_KPARAM_INFO
	.align		4
.L_28743:
        /*0068*/ 	.byte	0x04, 0x17
        /*006a*/ 	.short	(.L_28745 - .L_28744)
.L_28744:
        /*006c*/ 	.word	0x00000000
        /*0070*/ 	.short	0x000d
        /*0072*/ 	.short	0x0058
        /*0074*/ 	.byte	0x00, 0xf5, 0x21, 0x00


	//----- nvinfo : EIATTR_KPARAM_INFO
	.align		4
.L_28745:
        /*0078*/ 	.byte	0x04, 0x17
        /*007a*/ 	.short	(.L_28747 - .L_28746)
.L_28746:
        /*007c*/ 	.word	0x00000000
        /*0080*/ 	.short	0x000c
        /*0082*/ 	.short	0x0050
        /*0084*/ 	.byte	0x00, 0xf0, 0x11, 0x00


	//----- nvinfo : EIATTR_KPARAM_INFO
	.align		4
.L_28747:
        /*0088*/ 	.byte	0x04, 0x17
        /*008a*/ 	.short	(.L_28749 - .L_28748)
.L_28748:
        /*008c*/ 	.word	0x00000000
        /*0090*/ 	.short	0x000b
        /*0092*/ 	.short	0x004c
        /*0094*/ 	.byte	0x00, 0xf0, 0x11, 0x00


	//----- nvinfo : EIATTR_KPARAM_INFO
	.align		4
.L_28749:
        /*0098*/ 	.byte	0x04, 0x17
        /*009a*/ 	.short	(.L_28751 - .L_28750)
.L_28750:
        /*009c*/ 	.word	0x00000000
        /*00a0*/ 	.short	0x000a
        /*00a2*/ 	.short	0x0048
        /*00a4*/ 	.byte	0x00, 0xf0, 0x11, 0x00


	//----- nvinfo : EIATTR_KPARAM_INFO
	.align		4
.L_28751:
        /*00a8*/ 	.byte	0x04, 0x17
        /*00aa*/ 	.short	(.L_28753 - .L_28752)
.L_28752:
        /*00ac*/ 	.word	0x00000000
        /*00b0*/ 	.short	0x0009
        /*00b2*/ 	.short	0x0040
        /*00b4*/ 	.byte	0x00, 0xf5, 0x21, 0x00


	//----- nvinfo : EIATTR_KPARAM_INFO
	.align		4
.L_28753:
        /*00b8*/ 	.byte	0x04, 0x17
        /*00ba*/ 	.short	(.L_28755 - .L_28754)
.L_28754:
        /*00bc*/ 	.word	0x00000000
        /*00c0*/ 	.short	0x0008
        /*00c2*/ 	.short	0x0038
        /*00c4*/ 	.byte	0x00, 0xf0, 0x11, 0x00


	//----- nvinfo : EIATTR_KPARAM_INFO
	.align		4
.L_28755:
        /*00c8*/ 	.byte	0x04, 0x17
        /*00ca*/ 	.short	(.L_28757 - .L_28756)
.L_28756:
        /*00cc*/ 	.word	0x00000000
        /*00d0*/ 	.short	0x0007
        /*00d2*/ 	.short	0x0030
        /*00d4*/ 	.byte	0x00, 0xf5, 0x21, 0x00


	//----- nvinfo : EIATTR_KPARAM_INFO
	.align		4
.L_28757:
        /*00d8*/ 	.byte	0x04, 0x17
        /*00da*/ 	.short	(.L_28759 - .L_28758)
.L_28758:
        /*00dc*/ 	.word	0x00000000
        /*00e0*/ 	.short	0x0006
        /*00e2*/ 	.short	0x0028
        /*00e4*/ 	.byte	0x00, 0xf5, 0x21, 0x00


	//----- nvinfo : EIATTR_KPARAM_INFO
	.align		4
.L_28759:
        /*00e8*/ 	.byte	0x04, 0x17
        /*00ea*/ 	.short	(.L_28761 - .L_28760)
.L_28760:
        /*00ec*/ 	.word	0x00000000
        /*00f0*/ 	.short	0x0005
        /*00f2*/ 	.short	0x0024
        /*00f4*/ 	.byte	0x00, 0xf0, 0x11, 0x00


	//----- nvinfo : EIATTR_KPARAM_INFO
	.align		4
.L_28761:
        /*00f8*/ 	.byte	0x04, 0x17
        /*00fa*/ 	.short	(.L_28763 - .L_28762)
.L_28762:
        /*00fc*/ 	.word	0x00000000
        /*0100*/ 	.short	0x0004
        /*0102*/ 	.short	0x0020
        /*0104*/ 	.byte	0x00, 0xf0, 0x11, 0x00


	//----- nvinfo : EIATTR_KPARAM_INFO
	.align		4
.L_28763:
        /*0108*/ 	.byte	0x04, 0x17
        /*010a*/ 	.short	(.L_28765 - .L_28764)
.L_28764:
        /*010c*/ 	.word	0x00000000
        /*0110*/ 	.short	0x0003
        /*0112*/ 	.short	0x0018
        /*0114*/ 	.byte	0x00, 0xf5, 0x21, 0x00


	//----- nvinfo : EIATTR_KPARAM_INFO
	.align		4
.L_28765:
        /*0118*/ 	.byte	0x04, 0x17
        /*011a*/ 	.short	(.L_28767 - .L_28766)
.L_28766:
        /*011c*/ 	.word	0x00000000
        /*0120*/ 	.short	0x0002
        /*0122*/ 	.short	0x0010
        /*0124*/ 	.byte	0x00, 0xf5, 0x21, 0x00


	//----- nvinfo : EIATTR_KPARAM_INFO
	.align		4
.L_28767:
        /*0128*/ 	.byte	0x04, 0x17
        /*012a*/ 	.short	(.L_28769 - .L_28768)
.L_28768:
        /*012c*/ 	.word	0x00000000
        /*0130*/ 	.short	0x0001
        /*0132*/ 	.short	0x0008
        /*0134*/ 	.byte	0x00, 0xf5, 0x21, 0x00


	//----- nvinfo : EIATTR_KPARAM_INFO
	.align		4
.L_28769:
        /*0138*/ 	.byte	0x04, 0x17
        /*013a*/ 	.short	(.L_28771 - .L_28770)
.L_28770:
        /*013c*/ 	.word	0x00000000
        /*0140*/ 	.short	0x0000
        /*0142*/ 	.short	0x0000
        /*0144*/ 	.byte	0x00, 0xf5, 0x21, 0x00


	//----- nvinfo : EIATTR_SPARSE_MMA_MASK
	.align		4
.L_28771:
        /*0148*/ 	.byte	0x03, 0x50
        /*014a*/ 	.short	0x0000


	//----- nvinfo : EIATTR_MAXREG_COUNT
	.align		4
        /*014c*/ 	.byte	0x03, 0x1b
        /*014e*/ 	.short	0x00ff


	//----- nvinfo : EIATTR_NUM_BARRIERS
	.align		4
        /*0150*/ 	.byte	0x02, 0x4c
        /*0152*/ 	.byte	0x01
	.zero		1


	//----- nvinfo : EIATTR_MERCURY_ISA_VERSION
	.align		4
        /*0154*/ 	.byte	0x03, 0x5f
        /*0156*/ 	.short	0x0101


	//----- nvinfo : EIATTR_COOP_GROUP_MASK_REGIDS
	.align		4
        /*0158*/ 	.byte	0x04, 0x29
        /*015a*/ 	.short	(.L_28773 - .L_28772)


	//   ....[0]....
.L_28772:
        /*015c*/ 	.word	0xffffffff


	//   ....[1]....
        /*0160*/ 	.word	0xffffffff


	//   ....[2]....
        /*0164*/ 	.word	0xffffffff


	//   ....[3]....
        /*0168*/ 	.word	0xffffffff


	//   ....[4]....
        /*016c*/ 	.word	0xffffffff


	//   ....[5]....
        /*0170*/ 	.word	0xffffffff


	//   ....[6]....
        /*0174*/ 	.word	0xffffffff


	//   ....[7]....
        /*0178*/ 	.word	0xffffffff


	//   ....[8]....
        /*017c*/ 	.word	0xffffffff


	//   ....[9]....
        /*0180*/ 	.word	0xffffffff


	//   ....[10]....
        /*0184*/ 	.word	0xffffffff


	//   ....[11]....
        /*0188*/ 	.word	0xffffffff


	//   ....[12]....
        /*018c*/ 	.word	0xffffffff


	//   ....[13]....
        /*0190*/ 	.word	0xffffffff


	//   ....[14]....
        /*0194*/ 	.word	0xffffffff


	//   ....[15]....
        /*0198*/ 	.word	0xffffffff


	//   ....[16]....
        /*019c*/ 	.word	0xffffffff


	//   ....[17]....
        /*01a0*/ 	.word	0xffffffff


	//   ....[18]....
        /*01a4*/ 	.word	0xffffffff


	//   ....[19]....
        /*01a8*/ 	.word	0xffffffff


	//   ....[20]....
        /*01ac*/ 	.word	0xffffffff


	//   ....[21]....
        /*01b0*/ 	.word	0xffffffff


	//   ....[22]....
        /*01b4*/ 	.word	0xffffffff


	//   ....[23]....
        /*01b8*/ 	.word	0xffffffff


	//   ....[24]....
        /*01bc*/ 	.word	0xffffffff


	//   ....[25]....
        /*01c0*/ 	.word	0xffffffff


	//   ....[26]....
        /*01c4*/ 	.word	0xffffffff


	//   ....[27]....
        /*01c8*/ 	.word	0xffffffff


	//   ....[28]....
        /*01cc*/ 	.word	0xffffffff


	//   ....[29]....
        /*01d0*/ 	.word	0xffffffff


	//   ....[30]....
        /*01d4*/ 	.word	0xffffffff


	//   ....[31]....
        /*01d8*/ 	.word	0xffffffff


	//   ....[32]....
        /*01dc*/ 	.word	0xffffffff


	//   ....[33]....
        /*01e0*/ 	.word	0xffffffff


	//   ....[34]....
        /*01e4*/ 	.word	0xffffffff


	//   ....[35]....
        /*01e8*/ 	.word	0xffffffff


	//   ....[36]....
        /*01ec*/ 	.word	0xffffffff


	//   ....[37]....
        /*01f0*/ 	.word	0xffffffff


	//   ....[38]....
        /*01f4*/ 	.word	0xffffffff


	//   ....[39]....
        /*01f8*/ 	.word	0xffffffff


	//   ....[40]....
        /*01fc*/ 	.word	0xffffffff


	//   ....[41]....
        /*0200*/ 	.word	0xffffffff


	//   ....[42]....
        /*0204*/ 	.word	0xffffffff


	//   ....[43]....
        /*0208*/ 	.word	0xffffffff


	//   ....[44]....
        /*020c*/ 	.word	0xffffffff


	//   ....[45]....
        /*0210*/ 	.word	0xffffffff


	//   ....[46]....
        /*0214*/ 	.word	0x05000048


	//   ....[47]....
        /*0218*/ 	.word	0x05000048


	//   ....[48]....
        /*021c*/ 	.word	0x05000048


	//   ....[49]....
        /*0220*/ 	.word	0x05000048


	//   ....[50]....
        /*0224*/ 	.word	0x05000048


	//----- nvinfo : EIATTR_COOP_GROUP_INSTR_OFFSETS
	.align		4
.L_28773:
        /*0228*/ 	.byte	0x04, 0x28
        /*022a*/ 	.short	(.L_28775 - .L_28774)


	//   ....[0]....
.L_28774:
        /*022c*/ 	.word	0x00000f30


	//   ....[1]....
        /*0230*/ 	.word	0x000010c0


	//   ....[2]....
        /*0234*/ 	.word	0x000010e0


	//   ....[3]....
        /*0238*/ 	.word	0x00001100


	//   ....[4]....
        /*023c*/ 	.word	0x00001120


	//   ....[5]....
        /*0240*/ 	.word	0x00001280


	//   ....[6]....
        /*0244*/ 	.word	0x000012a0


	//   ....[7]....
        /*0248*/ 	.word	0x000012f0


	//   ....[8]....
        /*024c*/ 	.word	0x00002120


	//   ....[9]....
        /*0250*/ 	.word	0x00002160


	//   ....[10]....
        /*0254*/ 	.word	0x00002180


	//   ....[11]....
        /*0258*/ 	.word	0x000021a0


	//   ....[12]....
        /*025c*/ 	.word	0x000021c0


	//   ....[13]....
        /*0260*/ 	.word	0x00002210


	//   ....[14]....
        /*0264*/ 	.word	0x00002230


	//   ....[15]....
        /*0268*/ 	.word	0x00002250


	//   ....[16]....
        /*026c*/ 	.word	0x00003e00


	//   ....[17]....
        /*0270*/ 	.word	0x00003e40


	//   ....[18]....
        /*0274*/ 	.word	0x00003e80


	//   ....[19]....
        /*0278*/ 	.word	0x00003ec0


	//   ....[20]....
        /*027c*/ 	.word	0x00003ef0


	//   ....[21]....
        /*0280*/ 	.word	0x00003f10


	//   ....[22]....
        /*0284*/ 	.word	0x00003f20


	//   ....[23]....
        /*0288*/ 	.word	0x00003f50


	//   ....[24]....
        /*028c*/ 	.word	0x00003f70


	//   ....[25]....
        /*0290*/ 	.word	0x00003f90


	//   ....[26]....
        /*0294*/ 	.word	0x00003fc0


	//   ....[27]....
        /*0298*/ 	.word	0x00003ff0


	//   ....[28]....
        /*029c*/ 	.word	0x00004010


	//   ....[29]....
        /*02a0*/ 	.word	0x00004030


	//   ....[30]....
        /*02a4*/ 	.word	0x00004050


	//   ....[31]....
        /*02a8*/ 	.word	0x00004080


	//   ....[32]....
        /*02ac*/ 	.word	0x000040a0


	//   ....[33]....
        /*02b0*/ 	.word	0x000040c0


	//   ....[34]....
        /*02b4*/ 	.word	0x000040e0


	//   ....[35]....
        /*02b8*/ 	.word	0x00004100


	//   ....[36]....
        /*02bc*/ 	.word	0x00004120


	//   ....[37]....
        /*02c0*/ 	.word	0x00004130


	//   ....[38]....
        /*02c4*/ 	.word	0x00004160


	//   ....[39]....
        /*02c8*/ 	.word	0x00004180


	//   ....[40]....
        /*02cc*/ 	.word	0x000041a0


	//   ....[41]....
        /*02d0*/ 	.word	0x000041c0


	//   ....[42]....
        /*02d4*/ 	.word	0x000041e0


	//   ....[43]....
        /*02d8*/ 	.word	0x00004200


	//   ....[44]....
        /*02dc*/ 	.word	0x00004220


	//   ....[45]....
        /*02e0*/ 	.word	0x00004240


	//   ....[46]....
        /*02e4*/ 	.word	0x00004bc0


	//   ....[47]....
        /*02e8*/ 	.word	0x00004c60


	//   ....[48]....
        /*02ec*/ 	.word	0x00004d00


	//   ....[49]....
        /*02f0*/ 	.word	0x00004d70


	//   ....[50]....
        /*02f4*/ 	.word	0x00004de0


	//----- nvinfo : EIATTR_VRC_CTA_INIT_COUNT
	.align		4
.L_28775:
        /*02f8*/ 	.byte	0x02, 0x4a
	.zero		1
	.zero		1


	//----- nvinfo : EIATTR_EXIT_INSTR_OFFSETS
	.align		4
        /*02fc*/ 	.byte	0x04, 0x1c
        /*02fe*/ 	.short	(.L_28777 - .L_28776)


	//   ....[0]....
.L_28776:
        /*0300*/ 	.word	0x00004960


	//   ....[1]....
        /*0304*/ 	.word	0x000049c0


	//   ....[2]....
        /*0308*/ 	.word	0x00004b50


	//----- nvinfo : EIATTR_CRS_STACK_SIZE
	.align		4
.L_28777:
        /*030c*/ 	.byte	0x04, 0x1e
        /*030e*/ 	.short	(.L_28779 - .L_28778)
.L_28778:
        /*0310*/ 	.word	0x00000000


	//----- nvinfo : EIATTR_CBANK_PARAM_SIZE
	.align		4
.L_28779:
        /*0314*/ 	.byte	0x03, 0x19
        /*0316*/ 	.short	0x007c


	//----- nvinfo : EIATTR_PARAM_CBANK
	.align		4
        /*0318*/ 	.byte	0x04, 0x0a
        /*031a*/ 	.short	(.L_28781 - .L_28780)
	.align		4
.L_28780:
        /*031c*/ 	.word	index@(.nv.constant0._ZN4vllm25paged_attention_v1_kernelIffLi120ELi16ELi128ELNS_18Fp8KVCacheDataTypeE0ELb0EEEvPT_PKS2_PKT0_S8_ifPKiSA_iPKfiiiSC_SC_iiiii)
        /*0320*/ 	.short	0x0380
        /*0322*/ 	.short	0x007c


	//----- nvinfo : EIATTR_SW_WAR
	.align		4
.L_28781:
        /*0324*/ 	.byte	0x04, 0x36
        /*0326*/ 	.short	(.L_28783 - .L_28782)
.L_28782:
        /*0328*/ 	.word	0x00000008
.L_28783:


//--------------------- .nv.info._ZN4vllm25paged_attention_v1_kernelIffLi112ELi16ELi128ELNS_18Fp8KVCacheDataTypeE0ELb0EEEvPT_PKS2_PKT0_S8_ifPKiSA_iPKfiiiSC_SC_iiiii --------------------------
	.section	.nv.info._ZN4vllm25paged_attention_v1_kernelIffLi112ELi16ELi128ELNS_18Fp8KVCacheDataTypeE0ELb0EEEvPT_PKS2_PKT0_S8_ifPKiSA_iPKfiiiSC_SC_iiiii,"",@"SHT_CUDA_INFO"
	.sectionflags	@""
	.align	4


	//----- nvinfo : EIATTR_CUDA_API_VERSION
	.align		4
        /*0000*/ 	.byte	0x04, 0x37
        /*0002*/ 	.short	(.L_28785 - .L_28784)
.L_28784:
        /*0004*/ 	.word	0x00000082


	//----- nvinfo : EIATTR_KPARAM_INFO
	.align		4
.L_28785:
        /*0008*/ 	.byte	0x04, 0x17
        /*000a*/ 	.short	(.L_28787 - .L_28786)
.L_28786:
        /*000c*/ 	.word	0x00000000
        /*0010*/ 	.short	0x0013
        /*0012*/ 	.short	0x0078
        /*0014*/ 	.byte	0x00, 0xf0, 0x11, 0x00


	//----- nvinfo : EIATTR_KPARAM_INFO
	.align		4
.L_28787:
        /*0018*/ 	.byte	0x04, 0x17
        /*001a*/ 	.short	(.L_28789 - .L_28788)
.L_28788:
        /*001c*/ 	.word	0x00000000
        /*0020*/ 	.short	0x0012
        /*0022*/ 	.short	0x0074
        /*0024*/ 	.byte	0x00, 0xf0, 0x11, 0x00


	//----- nvinfo : EIATTR_KPARAM_INFO
	.align		4
.L_28789:
        /*0028*/ 	.byte	0x04, 0x17
        /*002a*/ 	.short	(.L_28791 - .L_28790)
.L_28790:
        /*002c*/ 	.word	0x00000000
        /*0030*/ 	.short	0x0011
        /*0032*/ 	.short	0x0070
        /*0034*/ 	.byte	0x00, 0xf0, 0x11, 0x00


	//----- nvinfo : EIATTR_KPARAM_INFO
	.align		4
.L_28791:
        /*0038*/ 	.byte	0x04, 0x17
        /*003a*/ 	.short	(.L_28793 - .L_28792)
.L_28792:
        /*003c*/ 	.word	0x00000000
        /*0040*/ 	.short	0x0010
        /*0042*/ 	.short	0x006c
        /*0044*/ 	.byte	0x00, 0xf0, 0x11, 0x00


	//----- nvinfo : EIATTR_KPARAM_INFO
	.align		4
.L_28793:
        /*0048*/ 	.byte	0x04, 0x17
        /*004a*/ 	.short	(.L_28795 - .L_28794)
.L_28794:
        /*004c*/ 	.word	0x00000000
        /*0050*/ 	.short	0x000f
        /*0052*/ 	.short	0x0068
        /*0054*/ 	.byte	0x00, 0xf0, 0x11, 0x00


	//----- nvinfo : EIATTR_KPARAM_INFO
	.align		4
.L_28795:
        /*0058*/ 	.byte	0x04, 0x17
        /*005a*/ 	.short	(.L_28797 - .L_28796)
.L_28796:
        /*005c*/ 	.word	0x00000000
        /*0060*/ 	.short	0x000e
        /*0062*/ 	.short	0x0060
        /*0064*/ 	.byte	0x00, 0xf5, 0x21, 0x00


	//----- nvinfo : EIATTR_KPARAM_INFO
	.align		4
.L_28797:
        /*0068*/ 	.byte	0x04, 0x17
        /*006a*/ 	.short	(.L_28799 - .L_28798)
.L_28798:
        /*006c*/ 	.word	0x00000000
        /*0070*/ 	.short	0x000d
        /*0072*/ 	.short	0x0058
        /*0074*/ 	.byte	0x00, 0xf5, 0x21, 0x00


	//----- nvinfo : EIATTR_KPARAM_INFO
	.align		4
.L_28799:
        /*0078*/ 	.byte	0x04, 0x17
        /*007a*/ 	.short	(.L_28801 - .L_28800)
.L_28800:
        /*007c*/ 	.word	0x00000000
        /*0080*/ 	.short	0x000c
        /*0082*/ 	.short	0x0050
        /*0084*/ 	.byte	0x00, 0xf0, 0x11, 0x00


	//----- nvinfo : EIATTR_KPARAM_INFO
	.align		4
.L_28801:
        /*0088*/ 	.byte	0x04, 0x17
        /*008a*/ 	.short	(.L_28803 - .L_28802)
.L_28802:
        /*008c*/ 	.word	0x00000000
        /*0090*/ 	.short	0x000b
        /*0092*/ 	.short	0x004c
        /*0094*/ 	.byte	0x00, 0xf0, 0x11, 0x00


	//----- nvinfo : EIATTR_KPARAM_INFO
	.align		4
.L_28803:
        /*0098*/ 	.byte	0x04, 0x17
        /*009a*/ 	.short	(.L_28805 - .L_28804)
.L_28804:
        /*009c*/ 	.word	0x00000000
        /*00a0*/ 	.short	0x000a
        /*00a2*/ 	.short	0x0048
        /*00a4*/ 	.byte	0x00, 0xf0, 0x11, 0x00


	//----- nvinfo : EIATTR_KPARAM_INFO
	.align		4
.L_28805:
        /*00a8*/ 	.byte	0x04, 0x17
        /*00aa*/ 	.short	(.L_28807 - .L_28806)
.L_28806:
        /*00ac*/ 	.word	0x00000000
        /*00b0*/ 	.short	0x0009
        /*00b2*/ 	.short	0x0040
        /*00b4*/ 	.byte	0x00, 0xf5, 0x21, 0x00


	//----- nvinfo : EIATTR_KPARAM_INFO
	.align		4
.L_28807:
        /*00b8*/ 	.byte	0x04, 0x17
        /*00ba*/ 	.short	(.L_28809 - .L_28808)
.L_28808:
        /*00bc*/ 	.word	0x00000000
        /*00c0*/ 	.short	0x0008
        /*00c2*/ 	.short	0x0038
        /*00c4*/ 	.byte	0x00, 0xf0, 0x11, 0x00


	//----- nvinfo : EIATTR_KPARAM_INFO
	.align		4
.L_28809:
        /*00c8*/ 	.byte	0x04, 0x17
        /*00ca*/ 	.short	(.L_28811 - .L_28810)
.L_28810:
        /*00cc*/ 	.word	0x00000000
        /*00d0*/ 	.short	0x0007
        /*00d2*/ 	.short	0x0030
        /*00d4*/ 	.byte	0x00, 0xf5, 0x21, 0x00


	//----- nvinfo : EIATTR_KPARAM_INFO
	.align		4
.L_28811:
        /*00d8*/ 	.byte	0x04, 0x17
        /*00da*/ 	.short	(.L_28813 - .L_28812)
.L_28812:
        /*00dc*/ 	.word	0x00000000
        /*00e0*/ 	.short	0x0006
        /*00e2*/ 	.short	0x0028
        /*00e4*/ 	.byte	0x00, 0xf5, 0x21, 0x00


	//----- nvinfo : EIATTR_KPARAM_INFO
	.align		4
.L_28813:
        /*00e8*/ 	.byte	0x04, 0x17
        /*00ea*/ 	.short	(.L_28815 - .L_28814)
.L_28814:
        /*00ec*/ 	.word	0x00000000
        /*00f0*/ 	.short	0x0005
        /*00f2*/ 	.short	0x0024
        /*00f4*/ 	.byte	0x00, 0xf0, 0x11, 0x00


	//----- nvinfo : EIATTR_KPARAM_INFO
	.align		4
.L_28815:
        /*00f8*/ 	.byte	0x04, 0x17
        /*00fa*/ 	.short	(.L_28817 - .L_28816)
.L_28816:
        /*00fc*/ 	.word	0x00000000
        /*0100*/ 	.short	0x0004
        /*0102*/ 	.short	0x0020
        /*0104*/ 	.byte	0x00, 0xf0, 0x11, 0x00


	//----- nvinfo : EIATTR_KPARAM_INFO
	.align		4
.L_28817:
        /*0108*/ 	.byte	0x04, 0x17
        /*010a*/ 	.short	(.L_28819 - .L_28818)
.L_28818:
        /*010c*/ 	.word	0x00000000
        /*0110*/ 	.short	0x0003
        /*0112*/ 	.short	0x0018
        /*0114*/ 	.byte	0x00, 0xf5, 0x21, 0x00


	//----- nvinfo : EIATTR_KPARAM_INFO
	.align		4
.L_28819:
        /*0118*/ 	.byte	0x04, 0x17
        /*011a*/ 	.short	(.L_28821 - .L_28820)
.L_28820:
        /*011c*/ 	.word	0x00000000
        /*0120*/ 	.short	0x0002
        /*0122*/ 	.short	0x0010
        /*0124*/ 	.byte	0x00, 0xf5, 0x21, 0x00


	//----- nvinfo : EIATTR_KPARAM_INFO
	.align		4
.L_28821:
        /*0128*/ 	.byte	0x04, 0x17
        /*012a*/ 	.short	(.L_28823 - .L_28822)
.L_28822:
        /*012c*/ 	.word	0x00000000
        /*0130*/ 	.short	0x0001
        /*0132*/ 	.short	0x0008
        /*0134*/ 	.byte	0x00, 0xf5, 0x21, 0x00


	//----- nvinfo : EIATTR_KPARAM_INFO
	.align		4
.L_28823:
        /*0138*/ 	.byte	0x04, 0x17
        /*013a*/ 	.short	(.L_28825 - .L_28824)
.L_28824:
        /*013c*/ 	.word	0x00000000
        /*0140*/ 	.short	0x0000
        /*0142*/ 	.short	0x0000
        /*0144*/ 	.byte	0x00, 0xf5, 0x21, 0x00


	//----- nvinfo : EIATTR_SPARSE_MMA_MASK
	.align		4
.L_28825:
        /*0148*/ 	.byte	0x03, 0x50
        /*014a*/ 	.short	0x0000


	//----- nvinfo : EIATTR_MAXREG_COUNT
	.align		4
        /*014c*/ 	.byte	0x03, 0x1b
        /*014e*/ 	.short	0x00ff


	//----- nvinfo : EIATTR_NUM_BARRIERS
	.align		4
        /*0150*/ 	.byte	0x02, 0x4c
        /*0152*/ 	.byte	0x01
	.zero		1


	//----- nvinfo : EIATTR_MERCURY_ISA_VERSION
	.align		4
        /*0154*/ 	.byte	0x03, 0x5f
        /*0156*/ 	.short	0x0101


	//----- nvinfo : EIATTR_COOP_GROUP_MASK_REGIDS
	.align		4
        /*0158*/ 	.byte	0x04, 0x29
        /*015a*/ 	.short	(.L_28827 - .L_28826)


	//   ....[0]....
.L_28826:
        /*015c*/ 	.word	0xffffffff


	//   ....[1]....
        /*0160*/ 	.word	0xffffffff


	//   ....[2]....
        /*0164*/ 	.word	0xffffffff


	//   ....[3]....
        /*0168*/ 	.word	0xffffffff


	//   ....[4]....
        /*016c*/ 	.word	0xffffffff


	//   ....[5]....
        /*0170*/ 	.word	0xffffffff


	//   ....[6]....
        /*0174*/ 	.word	0xffffffff


	//   ....[7]....
        /*0178*/ 	.word	0xffffffff


	//   ....[8]....
        /*017c*/ 	.word	0xffffffff


	//   ....[9]....
        /*0180*/ 	.word	0xffffffff


	//   ....[10]....
        /*0184*/ 	.word	0xffffffff


	//   ....[11]....
        /*0188*/ 	.word	0xffffffff


	//   ....[12]....
        /*018c*/ 	.word	0xffffffff


	//   ....[13]....
        /*0190*/ 	.word	0xffffffff


	//   ....[14]....
        /*0194*/ 	.word	0xffffffff


	//   ....[15]....
        /*0198*/ 	.word	0xffffffff


	//   ....[16]....
        /*019c*/ 	.word	0xffffffff


	//   ....[17]....
        /*01a0*/ 	.word	0xffffffff


	//   ....[18]....
        /*01a4*/ 	.word	0xffffffff


	//   ....[19]....
        /*01a8*/ 	.word	0xffffffff


	//   ....[20]....
        /*01ac*/ 	.word	0xffffffff


	//   ....[21]....
        /*01b0*/ 	.word	0xffffffff


	//   ....[22]....
        /*01b4*/ 	.word	0xffffffff


	//   ....[23]....
        /*01b8*/ 	.word	0xffffffff


	//   ....[24]....
        /*01bc*/ 	.word	0xffffffff


	//   ....[25]....
        /*01c0*/ 	.word	0xffffffff


	//   ....[26]....
        /*01c4*/ 	.word	0xffffffff


	//   ....[27]....
        /*01c8*/ 	.word	0xffffffff


	//   ....[28]....
        /*01cc*/ 	.word	0xffffffff


	//   ....[29]....
        /*01d0*/ 	.word	0xffffffff


	//   ....[30]....
        /*01d4*/ 	.word	0xffffffff


	//   ....[31]....
        /*01d8*/ 	.word	0xffffffff


	//   ....[32]....
        /*01dc*/ 	.word	0xffffffff


	//   ....[33]....
        /*01e0*/ 	.word	0xffffffff


	//   ....[34]....
        /*01e4*/ 	.word	0xffffffff


	//   ....[35]....
        /*01e8*/ 	.word	0xffffffff


	//   ....[36]....
        /*01ec*/ 	.word	0xffffffff


	//   ....[37]....
        /*01f0*/ 	.word	0xffffffff


	//   ....[38]....
        /*01f4*/ 	.word	0xffffffff


	//   ....[39]....
        /*01f8*/ 	.word	0xffffffff


	//   ....[40]....
        /*01fc*/ 	.word	0xffffffff


	//   ....[41]....
        /*0200*/ 	.word	0xffffffff


	//   ....[42]....
        /*0204*/ 	.word	0xffffffff


	//   ....[43]....
        /*0208*/ 	.word	0xffffffff


	//   ....[44]....
        /*020c*/ 	.word	0x0500000a


	//   ....[45]....
        /*0210*/ 	.word	0x0500000a


	//   ....[46]....
        /*0214*/ 	.word	0x0500000a


	//   ....[47]....
        /*0218*/ 	.word	0x0500000a


	//   ....[48]....
        /*021c*/ 	.word	0x0500000a


	//----- nvinfo : EIATTR_COOP_GROUP_INSTR_OFFSETS
	.align		4
.L_28827:
        /*0220*/ 	.byte	0x04, 0x28
        /*0222*/ 	.short	(.L_28829 - .L_28828)


	//   ....[0]....
.L_28828:
        /*0224*/ 	.word	0x00000f40


	//   ....[1]....
        /*0228*/ 	.word	0x000010e0


	//   ....[2]....
        /*022c*/ 	.word	0x00001100


	//   ....[3]....
        /*0230*/ 	.word	0x00001120


	//   ....[4]....
        /*0234*/ 	.word	0x00001140


	//   ....[5]....
        /*0238*/ 	.word	0x00001290


	//   ....[6]....
        /*023c*/ 	.word	0x000012b0


	//   ....[7]....
        /*0240*/ 	.word	0x00001300


	//   ....[8]....
        /*0244*/ 	.word	0x00002130


	//   ....[9]....
        /*0248*/ 	.word	0x00002170


	//   ....[10]....
        /*024c*/ 	.word	0x00002190


	//   ....[11]....
        /*0250*/ 	.word	0x000021b0


	//   ....[12]....
        /*0254*/ 	.word	0x000021d0


	//   ....[13]....
        /*0258*/ 	.word	0x00002220


	//   ....[14]....
        /*025c*/ 	.word	0x00002240


	//   ....[15]....
        /*0260*/ 	.word	0x00002260


	//   ....[16]....
        /*0264*/ 	.word	0x00003d40


	//   ....[17]....
        /*0268*/ 	.word	0x00003d80


	//   ....[18]....
        /*026c*/ 	.word	0x00003dc0


	//   ....[19]....
        /*0270*/ 	.word	0x00003e00


	//   ....[20]....
        /*0274*/ 	.word	0x00003e30


	//   ....[21]....
        /*0278*/ 	.word	0x00003e50


	//   ....[22]....
        /*027c*/ 	.word	0x00003e60


	//   ....[23]....
        /*0280*/ 	.word	0x00003e90


	//   ....[24]....
        /*0284*/ 	.word	0x00003eb0


	//   ....[25]....
        /*0288*/ 	.word	0x00003ed0


	//   ....[26]....
        /*028c*/ 	.word	0x00003f00


	//   ....[27]....
        /*0290*/ 	.word	0x00003f30


	//   ....[28]....
        /*0294*/ 	.word	0x00003f50


	//   ....[29]....
        /*0298*/ 	.word	0x00003f70


	//   ....[30]....
        /*029c*/ 	.word	0x00003fa0


	//   ....[31]....
        /*02a0*/ 	.word	0x00003fc0


	//   ....[32]....
        /*02a4*/ 	.word	0x00003fe0


	//   ....[33]....
        /*02a8*/ 	.word	0x00004000


	//   ....[34]....
        /*02ac*/ 	.word	0x00004020


	//   ....[35]....
        /*02b0*/ 	.word	0x00004040


	//   ....[36]....
        /*02b4*/ 	.word	0x00004050


	//   ....[37]....
        /*02b8*/ 	.word	0x00004080


	//   ....[38]....
        /*02bc*/ 	.word	0x000040a0


	//   ....[39]....
        /*02c0*/ 	.word	0x000040c0


	//   ....[40]....
        /*02c4*/ 	.word	0x000040e0


	//   ....[41]....
        /*02c8*/ 	.word	0x00004100


	//   ....[42]....
        /*02cc*/ 	.word	0x00004120


	//   ....[43]....
        /*02d0*/ 	.word	0x00004140


	//   ....[44]....
        /*02d4*/ 	.word	0x00004a50


	//   ....[45]....
        /*02d8*/ 	.word	0x00004af0


	//   ....[46]....
        /*02dc*/ 	.word	0x00004b90


	//   ....[47]....
        /*02e0*/ 	.word	0x00004c00


	//   ....[48]....
        /*02e4*/ 	.word	0x00004c70


	//----- nvinfo : EIATTR_VRC_CTA_INIT_COUNT
	.align		4
.L_28829:
        /*02e8*/ 	.byte	0x02, 0x4a
	.zero		1
	.zero		1


	//----- nvinfo : EIATTR_EXIT_INSTR_OFFSETS
	.align		4
        /*02ec*/ 	.byte	0x04, 0x1c
        /*02ee*/ 	.short	(.L_28831 - .L_28830)


	//   ....[0]....
.L_28830:
        /*02f0*/ 	.word	0x00004800


	//   ....[1]....
        /*02f4*/ 	.word	0x00004860


	//   ....[2]....
        /*02f8*/ 	.word	0x000049e0


	//----- nvinfo : EIATTR_CRS_STACK_SIZE
	.align		4
.L_28831:
        /*02fc*/ 	.byte	0x04, 0x1e
        /*02fe*/ 	.short	(.L_28833 - .L_28832)
.L_28832:
        /*0300*/ 	.word	0x00000000


	//----- nvinfo : EIATTR_CBANK_PARAM_SIZE
	.align		4
.L_28833:
        /*0304*/ 	.byte	0x03, 0x19
        /*0306*/ 	.short	0x007c


	//----- nvinfo : EIATTR_PARAM_CBANK
	.align		4
        /*0308*/ 	.byte	0x04, 0x0a
        /*030a*/ 	.short	(.L_28835 - .L_28834)
	.align		4
.L_28834:
        /*030c*/ 	.word	index@(.nv.constant0._ZN4vllm25paged_attention_v1_kernelIffLi112ELi16ELi128ELNS_18Fp8KVCacheDataTypeE0ELb0EEEvPT_PKS2_PKT0_S8_ifPKiSA_iPKfiiiSC_SC_iiiii)
        /*0310*/ 	.short	0x0380
        /*0312*/ 	.short	0x007c


	//----- nvinfo : EIATTR_SW_WAR
	.align		4
.L_28835:
        /*0314*/ 	.byte	0x04, 0x36
        /*0316*/ 	.short	(.L_28837 - .L_28836)
.L_28836:
        /*0318*/ 	.word	0x00000008
.L_28837:


//--------------------- .nv.info._ZN4vllm25paged_attention_v1_kernelIffLi96ELi16ELi128ELNS_18Fp8KVCacheDataTypeE0ELb0EEEvPT_PKS2_PKT0_S8_ifPKiSA_iPKfiiiSC_SC_iiiii --------------------------
	.section	.nv.info._ZN4vllm25paged_attention_v1_kernelIffLi96ELi16ELi128ELNS_18Fp8KVCacheDataTypeE0ELb0EEEvPT_PKS2_PKT0_S8_ifPKiSA_iPKfiiiSC_SC_iiiii,"",@"SHT_CUDA_INFO"
	.sectionflags	@""
	.align	4


	//----- nvinfo : EIATTR_CUDA_API_VERSION
	.align		4
        /*0000*/ 	.byte	0x04, 0x37
        /*0002*/ 	.short	(.L_28839 - .L_28838)
.L_28838:
        /*0004*/ 	.word	0x00000082


	//----- nvinfo : EIATTR_KPARAM_INFO
	.align		4
.L_28839:
        /*0008*/ 	.byte	0x04, 0x17
        /*000a*/ 	.short	(.L_28841 - .L_28840)
.L_28840:
        /*000c*/ 	.word	0x00000000
        /*0010*/ 	.short	0x0013
        /*0012*/ 	.short	0x0078
        /*0014*/ 	.byte	0x00, 0xf0, 0x11, 0x00


	//----- nvinfo : EIATTR_KPARAM_INFO
	.align		4
.L_28841:
        /*0018*/ 	.byte	0x04, 0x17
        /*001a*/ 	.short	(.L_28843 - .L_28842)
.L_28842:
        /*001c*/ 	.word	0x00000000
        /*0020*/ 	.short	0x0012
        /*0022*/ 	.short	0x0074
        /*0024*/ 	.byte	0x00, 0xf0, 0x11, 0x00


	//----- nvinfo : EIATTR_KPARAM_INFO
	.align		4
.L_28843:
        /*0028*/ 	.byte	0x04, 0x17
        /*002a*/ 	.short	(.L_28845 - .L_28844)
.L_28844:
        /*002c*/ 	.word	0x00000000
        /*0030*/ 	.short	0x0011
        /*0032*/ 	.short	0x0070
        /*0034*/ 	.byte	0x00, 0xf0, 0x11, 0x00


	//----- nvinfo : EIATTR_KPARAM_INFO
	.align		4
.L_28845:
        /*0038*/ 	.byte	0x04, 0x17
        /*003a*/ 	.short	(.L_28847 - .L_28846)
.L_28846:
        /*003c*/ 	.word	0x00000000
        /*0040*/ 	.short	0x0010
        /*0042*/ 	.short	0x006c
        /*0044*/ 	.byte	0x00, 0xf0, 0x11, 0x00


	//----- nvinfo : EIATTR_KPARAM_INFO
	.align		4
.L_28847:
        /*0048*/ 	.byte	0x04, 0x17
        /*004a*/ 	.short	(.L_28849 - .L_28848)
.L_28848:
        /*004c*/ 	.word	0x00000000
        /*0050*/ 	.short	0x000f
        /*0052*/ 	.short	0x0068
        /*0054*/ 	.byte	0x00, 0xf0, 0x11, 0x00


	//----- nvinfo : EIATTR_KPARAM_INFO
	.align		4
.L_28849:
        /*0058*/ 	.byte	0x04, 0x17
        /*005a*/ 	.short	(.L_28851 - .L_28850)
.L_28850:
        /*005c*/ 	.word	0x00000000
        /*0060*/ 	.short	0x000e
        /*0062*/ 	.short	0x0060
        /*0064*/ 	.byte	0x00, 0xf5, 0x21, 0x00


	//----- nvinfo : EIATTR_KPARAM_INFO
	.align		4
.L_28851:
        /*0068*/ 	.byte	0x04, 0x17
        /*006a*/ 	.short	(.L_28853 - .L_28852)
.L_28852:
        /*006c*/ 	.word	0x00000000
        /*0070*/ 	.short	0x000d
        /*0072*/ 	.short	0x0058
        /*0074*/ 	.byte	0x00, 0xf5, 0x21, 0x00


	//----- nvinfo : EIATTR_KPARAM_INFO
	.align		4
.L_28853:
        /*0078*/ 	.byte	0x04, 0x17
        /*007a*/ 	.short	(.L_28855 - .L_28854)
.L_28854:
        /*007c*/ 	.word	0x00000000
        /*0080*/ 	.short	0x000c
        /*0082*/ 	.short	0x0050
        /*0084*/ 	.byte	0x00, 0xf0, 0x11, 0x00


	//----- nvinfo : EIATTR_KPARAM_INFO
	.align		4
.L_28855:
        /*0088*/ 	.byte	0x04, 0x17
        /*008a*/ 	.short	(.L_28857 - .L_28856)
.L_28856:
        /*008c*/ 	.word	0x00000000
        /*0090*/ 	.short	0x000b
        /*0092*/ 	.short	0x004c
        /*0094*/ 	.byte	0x00, 0xf0, 0x11, 0x00


	//----- nvinfo : EIATTR_KPARAM_INFO
	.align		4
.L_28857:
        /*0098*/ 	.byte	0x04, 0x17
        /*009a*/ 	.short	(.L_28859 - .L_28858)
.L_28858:
        /*009c*/ 	.word	0x00000000
        /*00a0*/ 	.short	0x000a
        /*00a2*/ 	.short	0x0048
        /*00a4*/ 	.byte	0x00, 0xf0, 0x11, 0x00


	//----- nvinfo : EIATTR_KPARAM_INFO
	.align		4
.L_28859:
        /*00a8*/ 	.byte	0x04, 0x17
        /*00aa*/ 	.short	(.L_28861 - .L_28860)
.L_28860:
        /*00ac*/ 	.word	0x00000000
        /*00b0*/ 	.short	0x0009
        /*00b2*/ 	.short	0x0040
        /*00b4*/ 	.byte	0x00, 0xf5, 0x21, 0x00


	//----- nvinfo : EIATTR_KPARAM_INFO
	.align		4
.L_28861:
        /*00b8*/ 	.byte	0x04, 0x17
        /*00ba*/ 	.short	(.L_28863 - .L_28862)
.L_28862:
        /*00bc*/ 	.word	0x00000000
        /*00c0*/ 	.short	0x0008
        /*00c2*/ 	.short	0x0038
        /*00c4*/ 	.byte	0x00, 0xf0, 0x11, 0x00


	//----- nvinfo : EIATTR_KPARAM_INFO
	.align		4
.L_28863:
        /*00c8*/ 	.byte	0x04, 0x17
        /*00ca*/ 	.short	(.L_28865 - .L_28864)
.L_28864:
        /*00cc*/ 	.word	0x00000000
        /*00d0*/ 	.short	0x0007
        /*00d2*/ 	.short	0x0030
        /*00d4*/ 	.byte	0x00, 0xf5, 0x21, 0x00


	//----- nvinfo : EIATTR_KPARAM_INFO
	.align		4
.L_28865:
        /*00d8*/ 	.byte	0x04, 0x17
        /*00da*/ 	.short	(.L_28867 - .L_28866)
.L_28866:
        /*00dc*/ 	.word	0x00000000
        /*00e0*/ 	.short	0x0006
        /*00e2*/ 	.short	0x0028
        /*00e4*/ 	.byte	0x00, 0xf5, 0x21, 0x00


	//----- nvinfo : EIATTR_KPARAM_INFO
	.align		4
.L_28867:
        /*00e8*/ 	.byte	0x04, 0x17
        /*00ea*/ 	.short	(.L_28869 - .L_28868)
.L_28868:
        /*00ec*/ 	.word	0x00000000
        /*00f0*/ 	.short	0x0005
        /*00f2*/ 	.short	0x0024
        /*00f4*/ 	.byte	0x00, 0xf0, 0x11, 0x00


	//----- nvinfo : EIATTR_KPARAM_INFO
	.align		4
.L_28869:
        /*00f8*/ 	.byte	0x04, 0x17
        /*00fa*/ 	.short	(.L_28871 - .L_28870)
.L_28870:
        /*00fc*/ 	.word	0x00000000
        /*0100*/ 	.short	0x0004
        /*0102*/ 	.short	0x0020
        /*0104*/ 	.byte	0x00, 0xf0, 0x11, 0x00


	//----- nvinfo : EIATTR_KPARAM_INFO
	.align		4
.L_28871:
        /*0108*/ 	.byte	0x04, 0x17
        /*010a*/ 	.short	(.L_28873 - .L_28872)
.L_28872:
        /*010c*/ 	.word	0x00000000
        /*0110*/ 	.short	0x0003
        /*0112*/ 	.short	0x0018
        /*0114*/ 	.byte	0x00, 0xf5, 0x21, 0x00


	//----- nvinfo : EIATTR_KPARAM_INFO
	.align		4
.L_28873:
        /*0118*/ 	.byte	0x04, 0x17
        /*011a*/ 	.short	(.L_28875 - .L_28874)
.L_28874:
        /*011c*/ 	.word	0x00000000
        /*0120*/ 	.short	0x0002
        /*0122*/ 	.short	0x0010
        /*0124*/ 	.byte	0x00, 0xf5, 0x21, 0x00


	//----- nvinfo : EIATTR_KPARAM_INFO
	.align		4
.L_28875:
        /*0128*/ 	.byte	0x04, 0x17
        /*012a*/ 	.short	(.L_28877 - .L_28876)
.L_28876:
        /*012c*/ 	.word	0x00000000
        /*0130*/ 	.short	0x0001
        /*0132*/ 	.short	0x0008
        /*0134*/ 	.byte	0x00, 0xf5, 0x21, 0x00


	//----- nvinfo : EIATTR_KPARAM_INFO
	.align		4
.L_28877:
        /*0138*/ 	.byte	0x04, 0x17
        /*013a*/ 	.short	(.L_28879 - .L_28878)
.L_28878:
        /*013c*/ 	.word	0x00000000
        /*0140*/ 	.short	0x0000
        /*0142*/ 	.short	0x0000
        /*0144*/ 	.byte	0x00, 0xf5, 0x21, 0x00


	//----- nvinfo : EIATTR_SPARSE_MMA_MASK
	.align		4
.L_28879:
        /*0148*/ 	.byte	0x03, 0x50
        /*014a*/ 	.short	0x0000


	//----- nvinfo : EIATTR_MAXREG_COUNT
	.align		4
        /*014c*/ 	.byte	0x03, 0x1b
        /*014e*/ 	.short	0x00ff


	//----- nvinfo : EIATTR_NUM_BARRIERS
	.align		4
        /*0150*/ 	.byte	0x02, 0x4c
        /*0152*/ 	.byte	0x01
	.zero		1


	//----- nvinfo : EIATTR_MERCURY_ISA_VERSION
	.align		4
        /*0154*/ 	.byte	0x03, 0x5f
        /*0156*/ 	.short	0x0101


	//----- nvinfo : EIATTR_COOP_GROUP_MASK_REGIDS
	.align		4
        /*0158*/ 	.byte	0x04, 0x29
        /*015a*/ 	.short	(.L_28881 - .L_28880)


	//   ....[0]....
.L_28880:
        /*015c*/ 	.word	0xffffffff


	//   ....[1]....
        /*0160*/ 	.word	0xffffffff


	//   ....[2]....
        /*0164*/ 	.word	0xffffffff


	//   ....[3]....
        /*0168*/ 	.word	0xffffffff


	//   ....[4]....
        /*016c*/ 	.word	0xffffffff


	//   ....[5]....
        /*0170*/ 	.word	0xffffffff


	//   ....[6]....
        /*0174*/ 	.word	0xffffffff


	//   ....[7]....
        /*0178*/ 	.word	0xffffffff


	//   ....[8]....
        /*017c*/ 	.word	0xffffffff


	//   ....[9]....
        /*0180*/ 	.word	0xffffffff


	//   ....[10]....
        /*0184*/ 	.word	0xffffffff


	//   ....[11]....
        /*0188*/ 	.word	0xffffffff


	//   ....[12]....
        /*018c*/ 	.word	0xffffffff


	//   ....[13]....
        /*0190*/ 	.word	0xffffffff


	//   ....[14]....
        /*0194*/ 	.word	0xffffffff


	//   ....[15]....
        /*0198*/ 	.word	0xffffffff


	//   ....[16]....
        /*019c*/ 	.word	0xffffffff


	//   ....[17]....
        /*01a0*/ 	.word	0xffffffff


	//   ....[18]....
        /*01a4*/ 	.word	0xffffffff


	//   ....[19]....
        /*01a8*/ 	.word	0xffffffff


	//   ....[20]....
        /*01ac*/ 	.word	0xffffffff


	//   ....[21]....
        /*01b0*/ 	.word	0xffffffff


	//   ....[22]....
        /*01b4*/ 	.word	0xffffffff


	//   ....[23]....
        /*01b8*/ 	.word	0xffffffff


	//   ....[24]....
        /*01bc*/ 	.word	0xffffffff


	//   ....[25]....
        /*01c0*/ 	.word	0xffffffff


	//   ....[26]....
        /*01c4*/ 	.word	0xffffffff


	//   ....[27]....
        /*01c8*/ 	.word	0xffffffff


	//   ....[28]....
        /*01cc*/ 	.word	0xffffffff


	//   ....[29]....
        /*01d0*/ 	.word	0xffffffff


	//   ....[30]....
        /*01d4*/ 	.word	0xffffffff


	//   ....[31]....
        /*01d8*/ 	.word	0xffffffff


	//   ....[32]....
        /*01dc*/ 	.word	0xffffffff


	//   ....[33]....
        /*01e0*/ 	.word	0xffffffff


	//   ....[34]....
        /*01e4*/ 	.word	0xffffffff


	//   ....[35]....
        /*01e8*/ 	.word	0xffffffff


	//   ....[36]....
        /*01ec*/ 	.word	0xffffffff


	//   ....[37]....
        /*01f0*/ 	.word	0xffffffff


	//   ....[38]....
        /*01f4*/ 	.word	0xffffffff


	//   ....[39]....
        /*01f8*/ 	.word	0xffffffff


	//   ....[40]....
        /*01fc*/ 	.word	0x0500003c


	//   ....[41]....
        /*0200*/ 	.word	0x0500003c


	//   ....[42]....
        /*0204*/ 	.word	0x0500003c


	//   ....[43]....
        /*0208*/ 	.word	0x0500003c


	//   ....[44]....
        /*020c*/ 	.word	0x0500003c


	//----- nvinfo : EIATTR_COOP_GROUP_INSTR_OFFSETS
	.align		4
.L_28881:
        /*0210*/ 	.byte	0x04, 0x28
        /*0212*/ 	.short	(.L_28883 - .L_28882)


	//   ....[0]....
.L_28882:
        /*0214*/ 	.word	0x00000d80


	//   ....[1]....
        /*0218*/ 	.word	0x00000f40


	//   ....[2]....
        /*021c*/ 	.word	0x00000f60


	//   ....[3]....
        /*0220*/ 	.word	0x00000f80


	//   ....[4]....
        /*0224*/ 	.word	0x00000fa0


	//   ....[5]....
        /*0228*/ 	.word	0x000010a0


	//   ....[6]....
        /*022c*/ 	.word	0x000010e0


	//   ....[7]....
        /*0230*/ 	.word	0x00001150


	//   ....[8]....
        /*0234*/ 	.word	0x00001f80


	//   ....[9]....
        /*0238*/ 	.word	0x00001fb0


	//   ....[10]....
        /*023c*/ 	.word	0x00001fd0


	//   ....[11]....
        /*0240*/ 	.word	0x00001ff0


	//   ....[12]....
        /*0244*/ 	.word	0x00002010


	//   ....[13]....
        /*0248*/ 	.word	0x00002060


	//   ....[14]....
        /*024c*/ 	.word	0x00002080


	//   ....[15]....
        /*0250*/ 	.word	0x000020a0


	//   ....[16]....
        /*0254*/ 	.word	0x00003900


	//   ....[17]....
        /*0258*/ 	.word	0x00003940


	//   ....[18]....
        /*025c*/ 	.word	0x00003980


	//   ....[19]....
        /*0260*/ 	.word	0x000039c0


	//   ....[20]....
        /*0264*/ 	.word	0x00003a00


	//   ....[21]....
        /*0268*/ 	.word	0x00003a30


	//   ....[22]....
        /*026c*/ 	.word	0x00003a50


	//   ....[23]....
        /*0270*/ 	.word	0x00003a80


	//   ....[24]....
        /*0274*/ 	.word	0x00003aa0


	//   ....[25]....
        /*0278*/ 	.word	0x00003ad0


	//   ....[26]....
        /*027c*/ 	.word	0x00003af0


	//   ....[27]....
        /*0280*/ 	.word	0x00003b10


	//   ....[28]....
        /*0284*/ 	.word	0x00003b40


	//   ....[29]....
        /*0288*/ 	.word	0x00003b60


	//   ....[30]....
        /*028c*/ 	.word	0x00003b80


	//   ....[31]....
        /*0290*/ 	.word	0x00003ba0


	//   ....[32]....
        /*0294*/ 	.word	0x00003bc0


	//   ....[33]....
        /*0298*/ 	.word	0x00003be0


	//   ....[34]....
        /*029c*/ 	.word	0x00003bf0


	//   ....[35]....
        /*02a0*/ 	.word	0x00003c10


	//   ....[36]....
        /*02a4*/ 	.word	0x00003c30


	//   ....[37]....
        /*02a8*/ 	.word	0x00003c50


	//   ....[38]....
        /*02ac*/ 	.word	0x00003c70


	//   ....[39]....
        /*02b0*/ 	.word	0x00003c90


	//   ....[40]....
        /*02b4*/ 	.word	0x00004490


	//   ....[41]....
        /*02b8*/ 	.word	0x00004540


	//   ....[42]....
        /*02bc*/ 	.word	0x000045e0


	//   ....[43]....
        /*02c0*/ 	.word	0x00004650


	//   ....[44]....
        /*02c4*/ 	.word	0x000046c0


	//----- nvinfo : EIATTR_VRC_CTA_INIT_COUNT
	.align		4
.L_28883:
        /*02c8*/ 	.byte	0x02, 0x4a
	.zero		1
	.zero		1


	//----- nvinfo : EIATTR_EXIT_INSTR_OFFSETS
	.align		4
        /*02cc*/ 	.byte	0x04, 0x1c
        /*02ce*/ 	.short	(.L_28885 - .L_28884)


	//   ....[0]....
.L_28884:
        /*02d0*/ 	.word	0x00004290


	//   ....[1]....
        /*02d4*/ 	.word	0x000042d0


	//   ....[2]....
        /*02d8*/ 	.word	0x00004430


	//----- nvinfo : EIATTR_CRS_STACK_SIZE
	.align		4
.L_28885:
        /*02dc*/ 	.byte	0x04, 0x1e
        /*02de*/ 	.short	(.L_28887 - .L_28886)
.L_28886:
        /*02e0*/ 	.word	0x00000000


	//----- nvinfo : EIATTR_CBANK_PARAM_SIZE
	.align		4
.L_28887:
        /*02e4*/ 	.byte	0x03, 0x19
        /*02e6*/ 	.short	0x007c


	//----- nvinfo : EIATTR_PARAM_CBANK
	.align		4
        /*02e8*/ 	.byte	0x04, 0x0a
        /*02ea*/ 	.short	(.L_28889 - .L_28888)
	.align		4
.L_28888:
        /*02ec*/ 	.word	index@(.nv.constant0._ZN4vllm25paged_attention_v1_kernelIffLi96ELi16ELi128ELNS_18Fp8KVCacheDataTypeE0ELb0EEEvPT_PKS2_PKT0_S8_ifPKiSA_iPKfiiiSC_SC_iiiii)
        /*02f0*/ 	.short	0x0380
        /*02f2*/ 	.short	0x007c


	//----- nvinfo : EIATTR_SW_WAR
	.align		4
.L_28889:
        /*02f4*/ 	.byte	0x04, 0x36
        /*02f6*/ 	.short	(.L_28891 - .L_28890)
.L_28890:
        /*02f8*/ 	.word	0x00000008
.L_28891:


//--------------------- .nv.info._ZN4vllm25paged_attention_v1_kernelIffLi80ELi16ELi128ELNS_18Fp8KVCacheDataTypeE0ELb0EEEvPT_PKS2_PKT0_S8_ifPKiSA_iPKfiiiSC_SC_iiiii --------------------------
	.section	.nv.info._ZN4vllm25paged_attention_v1_kernelIffLi80ELi16ELi128ELNS_18Fp8KVCacheDataTypeE0ELb0EEEvPT_PKS2_PKT0_S8_ifPKiSA_iPKfiiiSC_SC_iiiii,"",@"SHT_CUDA_INFO"
	.sectionflags	@""
	.align	4


	//----- nvinfo : EIATTR_CUDA_API_VERSION
	.align		4
        /*0000*/ 	.byte	0x04, 0x37
        /*0002*/ 	.short	(.L_28893 - .L_28892)
.L_28892:
        /*0004*/ 	.word	0x00000082


	//----- nvinfo : EIATTR_KPARAM_INFO
	.align		4
.L_28893:
        /*0008*/ 	.byte	0x04, 0x17
        /*000a*/ 	.short	(.L_28895 - .L_28894)
.L_28894:
        /*000c*/ 	.word	0x00000000
        /*0010*/ 	.short	0x0013
        /*0012*/ 	.short	0x0078
        /*0014*/ 	.byte	0x00, 0xf0, 0x11, 0x00


	//----- nvinfo : EIATTR_KPARAM_INFO
	.align		4
.L_28895:
        /*0018*/ 	.byte	0x04, 0x17
        /*001a*/ 	.short	(.L_28897 - .L_28896)
.L_28896:
        /*001c*/ 	.word	0x00000000
        /*0020*/ 	.short	0x0012
        /*0022*/ 	.short	0x0074
        /*0024*/ 	.byte	0x00, 0xf0, 0x11, 0x00


	//----- nvinfo : EIATTR_KPARAM_INFO
	.align		4
.L_28897:
        /*0028*/ 	.byte	0x04, 0x17
        /*002a*/ 	.short	(.L_28899 - .L_28898)
.L_28898:
        /*002c*/ 	.word	0x00000000
        /*0030*/ 	.short	0x0011
        /*0032*/ 	.short	0x0070
        /*0034*/ 	.byte	0x00, 0xf0, 0x11, 0x00


	//----- nvinfo : EIATTR_KPARAM_INFO
	.align		4
.L_28899:
        /*0038*/ 	.byte	0x04, 0x17
        /*003a*/ 	.short	(.L_28901 - .L_28900)
.L_28900:
        /*003c*/ 	.word	0x00000000
        /*0040*/ 	.short	0x0010
        /*0042*/ 	.short	0x006c
        /*0044*/ 	.byte	0x00, 0xf0, 0x11, 0x00


	//----- nvinfo : EIATTR_KPARAM_INFO
	.align		4
.L_28901:
        /*0048*/ 	.byte	0x04, 0x17
        /*004a*/ 	.short	(.L_28903 - .L_28902)
.L_28902:
        /*004c*/ 	.word	0x00000000
        /*0050*/ 	.short	0x000f
        /*0052*/ 	.short	0x0068
        /*0054*/ 	.byte	0x00, 0xf0, 0x11, 0x00


	//----- nvinfo : EIATTR_KPARAM_INFO
	.align		4
.L_28903:
        /*0058*/ 	.byte	0x04, 0x17
        /*005a*/ 	.short	(.L_28905 - .L_28904)
.L_28904:
        /*005c*/ 	.word	0x00000000
        /*0060*/ 	.short	0x000e
        /*0062*/ 	.short	0x0060
        /*0064*/ 	.byte	0x00, 0xf5, 0x21, 0x00


	//----- nvinfo : EIATTR_KPARAM_INFO
	.align		4
.L_28905:
        /*0068*/ 	.byte	0x04, 0x17
        /*006a*/ 	.short	(.L_28907 - .L_28906)
.L_28906:
        /*006c*/ 	.word	0x00000000
        /*0070*/ 	.short	0x000d
        /*0072*/ 	.short	0x0058
        /*0074*/ 	.byte	0x00, 0xf5, 0x21, 0x00


	//----- nvinfo : EIATTR_KPARAM_INFO
	.align		4
.L_28907:
        /*0078*/ 	.byte	0x04, 0x17
        /*007a*/ 	.short	(.L_28909 - .L_28908)
.L_28908:
        /*007c*/ 	.word	0x00000000
        /*0080*/ 	.short	0x000c
        /*0082*/ 	.short	0x0050
        /*0084*/ 	.byte	0x00, 0xf0, 0x11, 0x00


	//----- nvinfo : EIATTR_KPARAM_INFO
	.align		4
.L_28909:
        /*0088*/ 	.byte	0x04, 0x17
        /*008a*/ 	.short	(.L_28911 - .L_28910)
.L_28910:
        /*008c*/ 	.word	0x00000000
        /*0090*/ 	.short	0x000b
        /*0092*/ 	.short	0x004c
        /*0094*/ 	.byte	0x00, 0xf0, 0x11, 0x00


	//----- nvinfo : EIATTR_KPARAM_INFO
	.align		4
.L_28911:
        /*0098*/ 	.byte	0x04, 0x17
        /*009a*/ 	.short	(.L_28913 - .L_28912)
.L_28912:
        /*009c*/ 	.word	0x00000000
        /*00a0*/ 	.short	0x000a
        /*00a2*/ 	.short	0x0048
        /*00a4*/ 	.byte	0x00, 0xf0, 0x11, 0x00


	//----- nvinfo : EIATTR_KPARAM_INFO
	.align		4
.L_28913:
        /*00a8*/ 	.byte	0x04, 0x17
        /*00aa*/ 	.short	(.L_28915 - .L_28914)
.L_28914:
        /*00ac*/ 	.word	0x00000000
        /*00b0*/ 	.short	0x0009
        /*00b2*/ 	.short	0x0040
        /*00b4*/ 	.byte	0x00, 0xf5, 0x21, 0x00


	//----- nvinfo : EIATTR_KPARAM_INFO
	.align		4
.L_28915:
        /*00b8*/ 	.byte	0x04, 0x17
        /*00ba*/ 	.short	(.L_28917 - .L_28916)
.L_28916:
        /*00bc*/ 	.word	0x00000000
        /*00c0*/ 	.short	0x0008
        /*00c2*/ 	.short	0x0038
        /*00c4*/ 	.byte	0x00, 0xf0, 0x11, 0x00


	//----- nvinfo : EIATTR_KPARAM_INFO
	.align		4
.L_28917:
        /*00c8*/ 	.byte	0x04, 0x17
        /*00ca*/ 	.short	(.L_28919 - .L_28918)
.L_28918:
        /*00cc*/ 	.word	0x00000000
        /*00d0*/ 	.short	0x0007
        /*00d2*/ 	.short	0x0030
        /*00d4*/ 	.byte	0x00, 0xf5, 0x21, 0x00


	//----- nvinfo : EIATTR_KPARAM_INFO
	.align		4
.L_28919:
        /*00d8*/ 	.byte	0x04, 0x17
        /*00da*/ 	.short	(.L_28921 - .L_28920)
.L_28920:
        /*00dc*/ 	.word	0x00000000
        /*00e0*/ 	.short	0x0006
        /*00e2*/ 	.short	0x0028
        /*00e4*/ 	.byte	0x00, 0xf5, 0x21, 0x00


	//----- nvinfo : EIATTR_KPARAM_INFO
	.align		4
.L_28921:
        /*00e8*/ 	.byte	0x04, 0x17
        /*00ea*/ 	.short	(.L_28923 - .L_28922)
.L_28922:
        /*00ec*/ 	.word	0x00000000
        /*00f0*/ 	.short	0x0005
        /*00f2*/ 	.short	0x0024
        /*00f4*/ 	.byte	0x00, 0xf0, 0x11, 0x00


	//----- nvinfo : EIATTR_KPARAM_INFO
	.align		4
.L_28923:
        /*00f8*/ 	.byte	0x04, 0x17
        /*00fa*/ 	.short	(.L_28925 - .L_28924)
.L_28924:
        /*00fc*/ 	.word	0x00000000
        /*0100*/ 	.short	0x0004
        /*0102*/ 	.short	0x0020
        /*0104*/ 	.byte	0x00, 0xf0, 0x11, 0x00


	//----- nvinfo : EIATTR_KPARAM_INFO
	.align		4
.L_28925:
        /*0108*/ 	.byte	0x04, 0x17
        /*010a*/ 	.short	(.L_28927 - .L_28926)
.L_28926:
        /*010c*/ 	.word	0x00000000
        /*0110*/ 	.short	0x0003
        /*0112*/ 	.short	0x0018
        /*0114*/ 	.byte	0x00, 0xf5, 0x21, 0x00


	//----- nvinfo : EIATTR_KPARAM_INFO
	.align		4
.L_28927:
        /*0118*/ 	.byte	0x04, 0x17
        /*011a*/ 	.short	(.L_28929 - .L_28928)
.L_28928:
        /*011c*/ 	.word	0x00000000
        /*0120*/ 	.short	0x0002
        /*0122*/ 	.short	0x0010
        /*0124*/ 	.byte	0x00, 0xf5, 0x21, 0x00


	//----- nvinfo : EIATTR_KPARAM_INFO
	.align		4
.L_28929:
        /*0128*/ 	.byte	0x04, 0x17
        /*012a*/ 	.short	(.L_28931 - .L_28930)
.L_28930:
        /*012c*/ 	.word	0x00000000
        /*0130*/ 	.short	0x0001
        /*0132*/ 	.short	0x0008
        /*0134*/ 	.byte	0x00, 0xf5, 0x21, 0x00


	//----- nvinfo : EIATTR_KPARAM_INFO
	.align		4
.L_28931:
        /*0138*/ 	.byte	0x04, 0x17
        /*013a*/ 	.short	(.L_28933 - .L_28932)
.L_28932:
        /*013c*/ 	.word	0x00000000
        /*0140*/ 	.short	0x0000
        /*0142*/ 	.short	0x0000
        /*0144*/ 	.byte	0x00, 0xf5, 0x21, 0x00


	//----- nvinfo : EIATTR_SPARSE_MMA_MASK
	.align		4
.L_28933:
        /*0148*/ 	.byte	0x03, 0x50
        /*014a*/ 	.short	0x0000


	//----- nvinfo : EIATTR_MAXREG_COUNT
	.align		4
        /*014c*/ 	.byte	0x03, 0x1b
        /*014e*/ 	.short	0x00ff


	//----- nvinfo : EIATTR_NUM_BARRIERS
	.align		4
        /*0150*/ 	.byte	0x02, 0x4c
        /*0152*/ 	.byte	0x01
	.zero		1


	//----- nvinfo : EIATTR_MERCURY_ISA_VERSION
	.align		4
        /*0154*/ 	.byte	0x03, 0x5f
        /*0156*/ 	.short	0x0101


	//----- nvinfo : EIATTR_COOP_GROUP_MASK_REGIDS
	.align		4
        /*0158*/ 	.byte	0x04, 0x29
        /*015a*/ 	.short	(.L_28935 - .L_28934)


	//   ....[0]....
.L_28934:
        /*015c*/ 	.word	0xffffffff


	//   ....[1]....
        /*0160*/ 	.word	0xffffffff


	//   ....[2]....
        /*0164*/ 	.word	0xffffffff


	//   ....[3]....
        /*0168*/ 	.word	0xffffffff


	//   ....[4]....
        /*016c*/ 	.word	0xffffffff


	//   ....[5]....
        /*0170*/ 	.word	0xffffffff


	//   ....[6]....
        /*0174*/ 	.word	0xffffffff


	//   ....[7]....
        /*0178*/ 	.word	0xffffffff


	//   ....[8]....
        /*017c*/ 	.word	0xffffffff


	//   ....[9]....
        /*0180*/ 	.word	0xffffffff


	//   ....[10]....
        /*0184*/ 	.word	0xffffffff


	//   ....[11]....
        /*0188*/ 	.word	0xffffffff


	//   ....[12]....
        /*018c*/ 	.word	0xffffffff


	//   ....[13]....
        /*0190*/ 	.word	0xffffffff


	//   ....[14]....
        /*0194*/ 	.word	0xffffffff


	//   ....[15]....
        /*0198*/ 	.word	0xffffffff


	//   ....[16]....
        /*019c*/ 	.word	0xffffffff


	//   ....[17]....
        /*01a0*/ 	.word	0xffffffff


	//   ....[18]....
        /*01a4*/ 	.word	0xffffffff


	//   ....[19]....
        /*01a8*/ 	.word	0xffffffff


	//   ....[20]....
        /*01ac*/ 	.word	0xffffffff


	//   ....[21]....
        /*01b0*/ 	.word	0xffffffff


	//   ....[22]....
        /*01b4*/ 	.word	0xffffffff


	//   ....[23]....
        /*01b8*/ 	.word	0xffffffff


	//   ....[24]....
        /*01bc*/ 	.word	0xffffffff


	//   ....[25]....
        /*01c0*/ 	.word	0xffffffff


	//   ....[26]....
        /*01c4*/ 	.word	0xffffffff


	//   ....[27]....
        /*01c8*/ 	.word	0xffffffff


	//   ....[28]....
        /*01cc*/ 	.word	0xffffffff


	//   ....[29]....
        /*01d0*/ 	.word	0xffffffff


	//   ....[30]....
        /*01d4*/ 	.word	0xffffffff


	//   ....[31]....
        /*01d8*/ 	.word	0xffffffff


	//   ....[32]....
        /*01dc*/ 	.word	0xffffffff


	//   ....[33]....
        /*01e0*/ 	.word	0xffffffff


	//   ....[34]....
        /*01e4*/ 	.word	0xffffffff


	//   ....[35]....
        /*01e8*/ 	.word	0xffffffff


	//   ....[36]....
        /*01ec*/ 	.word	0x05000032


	//   ....[37]....
        /*01f0*/ 	.word	0x05000032


	//   ....[38]....
        /*01f4*/ 	.word	0x05000032


	//   ....[39]....
        /*01f8*/ 	.word	0x05000032


	//   ....[40]....
        /*01fc*/ 	.word	0x05000032


	//----- nvinfo : EIATTR_COOP_GROUP_INSTR_OFFSETS
	.align		4
.L_28935:
        /*0200*/ 	.byte	0x04, 0x28
        /*0202*/ 	.short	(.L_28937 - .L_28936)


	//   ....[0]....
.L_28936:
        /*0204*/ 	.word	0x00000d30


	//   ....[1]....
        /*0208*/ 	.word	0x00000ec0


	//   ....[2]....
        /*020c*/ 	.word	0x00000ee0


	//   ....[3]....
        /*0210*/ 	.word	0x00000f00


	//   ....[4]....
        /*0214*/ 	.word	0x00000f20


	//   ....[5]....
        /*0218*/ 	.word	0x00001060


	//   ....[6]....
        /*021c*/ 	.word	0x00001090


	//   ....[7]....
        /*0220*/ 	.word	0x000010d0


	//   ....[8]....
        /*0224*/ 	.word	0x00001f20


	//   ....[9]....
        /*0228*/ 	.word	0x00001f60


	//   ....[10]....
        /*022c*/ 	.word	0x00001f80


	//   ....[11]....
        /*0230*/ 	.word	0x00001fa0


	//   ....[12]....
        /*0234*/ 	.word	0x00001fc0


	//   ....[13]....
        /*0238*/ 	.word	0x00002010


	//   ....[14]....
        /*023c*/ 	.word	0x00002030


	//   ....[15]....
        /*0240*/ 	.word	0x00002050


	//   ....[16]....
        /*0244*/ 	.word	0x00003710


	//   ....[17]....
        /*0248*/ 	.word	0x00003750


	//   ....[18]....
        /*024c*/ 	.word	0x00003790


	//   ....[19]....
        /*0250*/ 	.word	0x000037c0


	//   ....[20]....
        /*0254*/ 	.word	0x000037f0


	//   ....[21]....
        /*0258*/ 	.word	0x00003800


	//   ....[22]....
        /*025c*/ 	.word	0x00003810


	//   ....[23]....
        /*0260*/ 	.word	0x00003840


	//   ....[24]....
        /*0264*/ 	.word	0x00003860


	//   ....[25]....
        /*0268*/ 	.word	0x00003890


	//   ....[26]....
        /*026c*/ 	.word	0x000038d0


	//   ....[27]....
        /*0270*/ 	.word	0x00003900


	//   ....[28]....
        /*0274*/ 	.word	0x00003930


	//   ....[29]....
        /*0278*/ 	.word	0x00003960


	//   ....[30]....
        /*027c*/ 	.word	0x00003990


	//   ....[31]....
        /*0280*/ 	.word	0x000039b0


	//   ....[32]....
        /*0284*/ 	.word	0x000039c0


	//   ....[33]....
        /*0288*/ 	.word	0x000039e0


	//   ....[34]....
        /*028c*/ 	.word	0x00003a00


	//   ....[35]....
        /*0290*/ 	.word	0x00003a20


	//   ....[36]....
        /*0294*/ 	.word	0x00004170


	//   ....[37]....
        /*0298*/ 	.word	0x00004210


	//   ....[38]....
        /*029c*/ 	.word	0x000042b0


	//   ....[39]....
        /*02a0*/ 	.word	0x00004320


	//   ....[40]....
        /*02a4*/ 	.word	0x00004390


	//----- nvinfo : EIATTR_VRC_CTA_INIT_COUNT
	.align		4
.L_28937:
        /*02a8*/ 	.byte	0x02, 0x4a
	.zero		1
	.zero		1


	//----- nvinfo : EIATTR_EXIT_INSTR_OFFSETS
	.align		4
        /*02ac*/ 	.byte	0x04, 0x1c
        /*02ae*/ 	.short	(.L_28939 - .L_28938)


	//   ....[0]....
.L_28938:
        /*02b0*/ 	.word	0x00003f60


	//   ....[1]....
        /*02b4*/ 	.word	0x00003fc0


	//   ....[2]....
        /*02b8*/ 	.word	0x00004100


	//----- nvinfo : EIATTR_CRS_STACK_SIZE
	.align		4
.L_28939:
        /*02bc*/ 	.byte	0x04, 0x1e
        /*02be*/ 	.short	(.L_28941 - .L_28940)
.L_28940:
        /*02c0*/ 	.word	0x00000000


	//----- nvinfo : EIATTR_CBANK_PARAM_SIZE
	.align		4
.L_28941:
        /*02c4*/ 	.byte	0x03, 0x19
        /*02c6*/ 	.short	0x007c


	//----- nvinfo : EIATTR_PARAM_CBANK
	.align		4
        /*02c8*/ 	.byte	0x04, 0x0a
        /*02ca*/ 	.short	(.L_28943 - .L_28942)
	.align		4
.L_28942:
        /*02cc*/ 	.word	index@(.nv.constant0._ZN4vllm25paged_attention_v1_kernelIffLi80ELi16ELi128ELNS_18Fp8KVCacheDataTypeE0ELb0EEEvPT_PKS2_PKT0_S8_ifPKiSA_iPKfiiiSC_SC_iiiii)
        /*02d0*/ 	.short	0x0380
        /*02d2*/ 	.short	0x007c


	//----- nvinfo : EIATTR_SW_WAR
	.align		4
.L_28943:
        /*02d4*/ 	.byte	0x04, 0x36
        /*02d6*/ 	.short	(.L_28945 - .L_28944)
.L_28944:
        /*02d8*/ 	.word	0x00000008
.L_28945:


//--------------------- .nv.info._ZN4vllm25paged_attention_v1_kernelIffLi64ELi16ELi128ELNS_18Fp8KVCacheDataTypeE0ELb0EEEvPT_PKS2_PKT0_S8_ifPKiSA_iPKfiiiSC_SC_iiiii --------------------------
	.section	.nv.info._ZN4vllm25paged_attention_v1_kernelIffLi64ELi16ELi128ELNS_18Fp8KVCacheDataTypeE0ELb0EEEvPT_PKS2_PKT0_S8_ifPKiSA_iPKfiiiSC_SC_iiiii,"",@"SHT_CUDA_INFO"
	.sectionflags	@""
	.align	4


	//----- nvinfo : EIATTR_CUDA_API_VERSION
	.align		4
        /*0000*/ 	.byte	0x04, 0x37
        /*0002*/ 	.short	(.L_28947 - .L_28946)
.L_28946:
        /*0004*/ 	.word	0x00000082


	//----- nvinfo : EIATTR_KPARAM_INFO
	.align		4
.L_28947:
        /*0008*/ 	.byte	0x04, 0x17
        /*000a*/ 	.short	(.L_28949 - .L_28948)
.L_28948:
        /*000c*/ 	.word	0x00000000
        /*0010*/ 	.short	0x0013
        /*0012*/ 	.short	0x0078
        /*0014*/ 	.byte	0x00, 0xf0, 0x11, 0x00


	//----- nvinfo : EIATTR_KPARAM_INFO
	.align		4
.L_28949:
        /*0018*/ 	.byte	0x04, 0x17
        /*001a*/ 	.short	(.L_28951 - .L_28950)
.L_28950:
        /*001c*/ 	.word	0x00000000
        /*0020*/ 	.short	0x0012
        /*0022*/ 	.short	0x0074
        /*0024*/ 	.byte	0x00, 0xf0, 0x11, 0x00


	//----- nvinfo : EIATTR_KPARAM_INFO
	.align		4
.L_28951:
        /*0028*/ 	.byte	0x04, 0x17
        /*002a*/ 	.short	(.L_28953 - .L_28952)
.L_28952:
        /*002c*/ 	.word	0x00000000
        /*0030*/ 	.short	0x0011
        /*0032*/ 	.short	0x0070
        /*0034*/ 	.byte	0x00, 0xf0, 0x11, 0x00


	//----- nvinfo : EIATTR_KPARAM_INFO
	.align		4
.L_28953:
        /*0038*/ 	.byte	0x04, 0x17
        /*003a*/ 	.short	(.L_28955 - .L_28954)
.L_28954:
        /*003c*/ 	.word	0x00000000
        /*0040*/ 	.short	0x0010
        /*0042*/ 	.short	0x006c
        /*0044*/ 	.byte	0x00, 0xf0, 0x11, 0x00


	//----- nvinfo : EIATTR_KPARAM_INFO
	.align		4
.L_28955:
        /*0048*/ 	.byte	0x04, 0x17
        /*004a*/ 	.short	(.L_28957 - .L_28956)
.L_28956:
        /*004c*/ 	.word	0x00000000
        /*0050*/ 	.short	0x000f
        /*0052*/ 	.short	0x0068
        /*0054*/ 	.byte	0x00, 0xf0, 0x11, 0x00


	//----- nvinfo : EIATTR_KPARAM_INFO
	.align		4
.L_28957:
        /*0058*/ 	.byte	0x04, 0x17
        /*005a*/ 	.short	(.L_28959 - .L_28958)
.L_28958:
        /*005c*/ 	.word	0x00000000
        /*0060*/ 	.short	0x000e
        /*0062*/ 	.short	0x0060
        /*0064*/ 	.byte	0x00, 0xf5, 0x21, 0x00


	//----- nvinfo : EIATTR_KPARAM_INFO
	.align		4
.L_28959:
        /*0068*/ 	.byte	0x04, 0x17
        /*006a*/ 	.short	(.L_28961 - .L_28960)
.L_28960:
        /*006c*/ 	.word	0x00000000
        /*0070*/ 	.short	0x000d
        /*0072*/ 	.short	0x0058
        /*0074*/ 	.byte	0x00, 0xf5, 0x21, 0x00


	//----- nvinfo : EIATTR_KPARAM_INFO
	.align		4
.L_28961:
        /*0078*/ 	.byte	0x04, 0x17
        /*007a*/ 	.short	(.L_28963 - .L_28962)
.L_28962:
        /*007c*/ 	.word	0x00000000
        /*0080*/ 	.short	0x000c
        /*0082*/ 	.short	0x0050
        /*0084*/ 	.byte	0x00, 0xf0, 0x11, 0x00


	//----- nvinfo : EIATTR_KPARAM_INFO
	.align		4
.L_28963:
        /*0088*/ 	.byte	0x04, 0x17
        /*008a*/ 	.short	(.L_28965 - .L_28964)
.L_28964:
        /*008c*/ 	.word	0x00000000
        /*0090*/ 	.short	0x000b
        /*0092*/ 	.short	0x004c
        /*0094*/ 	.byte	0x00, 0xf0, 0x11, 0x00


	//----- nvinfo : EIATTR_KPARAM_INFO
	.align		4
.L_28965:
        /*0098*/ 	.byte	0x04, 0x17
        /*009a*/ 	.short	(.L_28967 - .L_28966)
.L_28966:
        /*009c*/ 	.word	0x00000000
        /*00a0*/ 	.short	0x000a
        /*00a2*/ 	.short	0x0048
        /*00a4*/ 	.byte	0x00, 0xf0, 0x11, 0x00


	//----- nvinfo : EIATTR_KPARAM_INFO
	.align		4
.L_28967:
        /*00a8*/ 	.byte	0x04, 0x17
        /*00aa*/ 	.short	(.L_28969 - .L_28968)
.L_28968:
        /*00ac*/ 	.word	0x00000000
        /*00b0*/ 	.short	0x0009
        /*00b2*/ 	.short	0x0040
        /*00b4*/ 	.byte	0x00, 0xf5, 0x21, 0x00


	//----- nvinfo : EIATTR_KPARAM_INFO
	.align		4
.L_28969:
        /*00b8*/ 	.byte	0x04, 0x17
        /*00ba*/ 	.short	(.L_28971 - .L_28970)
.L_28970:
        /*00bc*/ 	.word	0x00000000
        /*00c0*/ 	.short	0x0008
        /*00c2*/ 	.short	0x0038
        /*00c4*/ 	.byte	0x00, 0xf0, 0x11, 0x00


	//----- nvinfo : EIATTR_KPARAM_INFO
	.align		4
.L_28971:
        /*00c8*/ 	.byte	0x04, 0x17
        /*00ca*/ 	.short	(.L_28973 - .L_28972)
.L_28972:
        /*00cc*/ 	.word	0x00000000
        /*00d0*/ 	.short	0x0007
        /*00d2*/ 	.short	0x0030
        /*00d4*/ 	.byte	0x00, 0xf5, 0x21, 0x00


	//----- nvinfo : EIATTR_KPARAM_INFO
	.align		4
.L_28973:
        /*00d8*/ 	.byte	0x04, 0x17
        /*00da*/ 	.short	(.L_28975 - .L_28974)
.L_28974:
        /*00dc*/ 	.word	0x00000000
        /*00e0*/ 	.short	0x0006
        /*00e2*/ 	.short	0x0028
        /*00e4*/ 	.byte	0x00, 0xf5, 0x21, 0x00


	//----- nvinfo : EIATTR_KPARAM_INFO
	.align		4
.L_28975:
        /*00e8*/ 	.byte	0x04, 0x17
        /*00ea*/ 	.short	(.L_28977 - .L_28976)
.L_28976:
        /*00ec*/ 	.word	0x00000000
        /*00f0*/ 	.short	0x0005
        /*00f2*/ 	.short	0x0024
        /*00f4*/ 	.byte	0x00, 0xf0, 0x11, 0x00


	//----- nvinfo : EIATTR_KPARAM_INFO
	.align		4
.L_28977:
        /*00f8*/ 	.byte	0x04, 0x17
        /*00fa*/ 	.short	(.L_28979 - .L_28978)
.L_28978:
        /*00fc*/ 	.word	0x00000000
        /*0100*/ 	.short	0x0004
        /*0102*/ 	.short	0x0020
        /*0104*/ 	.byte	0x00, 0xf0, 0x11, 0x00


	//----- nvinfo : EIATTR_KPARAM_INFO
	.align		4
.L_28979:
        /*0108*/ 	.byte	0x04, 0x17
        /*010a*/ 	.short	(.L_28981 - .L_28980)
.L_28980:
        /*010c*/ 	.word	0x00000000
        /*0110*/ 	.short	0x0003
        /*0112*/ 	.short	0x0018
        /*0114*/ 	.byte	0x00, 0xf5, 0x21, 0x00


	//----- nvinfo : EIATTR_KPARAM_INFO
	.align		4
.L_28981:
        /*0118*/ 	.byte	0x04, 0x17
        /*011a*/ 	.short	(.L_28983 - .L_28982)
.L_28982:
        /*011c*/ 	.word	0x00000000
        /*0120*/ 	.short	0x0002
        /*0122*/ 	.short	0x0010
        /*0124*/ 	.byte	0x00, 0xf5, 0x21, 0x00


	//----- nvinfo : EIATTR_KPARAM_INFO
	.align		4
.L_28983:
        /*0128*/ 	.byte	0x04, 0x17
        /*012a*/ 	.short	(.L_28985 - .L_28984)
.L_28984:
        /*012c*/ 	.word	0x00000000
        /*0130*/ 	.short	0x0001
        /*0132*/ 	.short	0x0008
        /*0134*/ 	.byte	0x00, 0xf5, 0x21, 0x00


	//----- nvinfo : EIATTR_KPARAM_INFO
	.align		4
.L_28985:
        /*0138*/ 	.byte	0x04, 0x17
        /*013a*/ 	.short	(.L_28987 - .L_28986)
.L_28986:
        /*013c*/ 	.word	0x00000000
        /*0140*/ 	.short	0x0000
        /*0142*/ 	.short	0x0000
        /*0144*/ 	.byte	0x00, 0xf5, 0x21, 0x00


	//----- nvinfo : EIATTR_SPARSE_MMA_MASK
	.align		4
.L_28987:
        /*0148*/ 	.byte	0x03, 0x50
        /*014a*/ 	.short	0x0000


	//----- nvinfo : EIATTR_MAXREG_COUNT
	.align		4
        /*014c*/ 	.byte	0x03, 0x1b
        /*014e*/ 	.short	0x00ff


	//----- nvinfo : EIATTR_NUM_BARRIERS
	.align		4
        /*0150*/ 	.byte	0x02, 0x4c
        /*0152*/ 	.byte	0x01
	.zero		1


	//----- nvinfo : EIATTR_MERCURY_ISA_VERSION
	.align		4
        /*0154*/ 	.byte	0x03, 0x5f
        /*0156*/ 	.short	0x0101


	//----- nvinfo : EIATTR_COOP_GROUP_MASK_REGIDS
	.align		4
        /*0158*/ 	.byte	0x04, 0x29
        /*015a*/ 	.short	(.L_28989 - .L_28988)


	//   ....[0]....
.L_28988:
        /*015c*/ 	.word	0xffffffff


	//   ....[1]....
        /*0160*/ 	.word	0xffffffff


	//   ....[2]....
        /*0164*/ 	.word	0xffffffff


	//   ....[3]....
        /*0168*/ 	.word	0xffffffff


	//   ....[4]....
        /*016c*/ 	.word	0xffffffff


	//   ....[5]....
        /*0170*/ 	.word	0xffffffff


	//   ....[6]....
        /*0174*/ 	.word	0xffffffff


	//   ....[7]....
        /*0178*/ 	.word	0xffffffff


	//   ....[8]....
        /*017c*/ 	.word	0xffffffff


	//   ....[9]....
        /*0180*/ 	.word	0xffffffff


	//   ....[10]....
        /*0184*/ 	.word	0xffffffff


	//   ....[11]....
        /*0188*/ 	.word	0xffffffff


	//   ....[12]....
        /*018c*/ 	.word	0xffffffff


	//   ....[13]....
        /*0190*/ 	.word	0xffffffff


	//   ....[14]....
        /*0194*/ 	.word	0xffffffff


	//   ....[15]....
        /*0198*/ 	.word	0xffffffff


	//   ....[16]....
        /*019c*/ 	.word	0xffffffff


	//   ....[17]....
        /*01a0*/ 	.word	0xffffffff


	//   ....[18]....
        /*01a4*/ 	.word	0xffffffff


	//   ....[19]....
        /*01a8*/ 	.word	0xffffffff


	//   ....[20]....
        /*01ac*/ 	.word	0xffffffff


	//   ....[21]....
        /*01b0*/ 	.word	0xffffffff


	//   ....[22]....
        /*01b4*/ 	.word	0xffffffff


	//   ....[23]....
        /*01b8*/ 	.word	0xffffffff


	//   ....[24]....
        /*01bc*/ 	.word	0xffffffff


	//   ....[25]....
        /*01c0*/ 	.word	0xffffffff


	//   ....[26]....
        /*01c4*/ 	.word	0xffffffff


	//   ....[27]....
        /*01c8*/ 	.word	0xffffffff


	//   ....[28]....
        /*01cc*/ 	.word	0xffffffff


	//   ....[29]....
        /*01d0*/ 	.word	0xffffffff


	//   ....[30]....
        /*01d4*/ 	.word	0xffffffff


	//   ....[31]....
        /*01d8*/ 	.word	0xffffffff


	//   ....[32]....
        /*01dc*/ 	.word	0x0500002b


	//   ....[33]....
        /*01e0*/ 	.word	0x0500002b


	//   ....[34]....
        /*01e4*/ 	.word	0x0500002b


	//   ....[35]....
        /*01e8*/ 	.word	0x0500002b


	//   ....[36]....
        /*01ec*/ 	.word	0x0500002b


	//----- nvinfo : EIATTR_COOP_GROUP_INSTR_OFFSETS
	.align		4
.L_28989:
        /*01f0*/ 	.byte	0x04, 0x28
        /*01f2*/ 	.short	(.L_28991 - .L_28990)


	//   ....[0]....
.L_28990:
        /*01f4*/ 	.word	0x00000c20


	//   ....[1]....
        /*01f8*/ 	.word	0x00000db0


	//   ....[2]....
        /*01fc*/ 	.word	0x00000dd0


	//   ....[3]....
        /*0200*/ 	.word	0x00000df0


	//   ....[4]....
        /*0204*/ 	.word	0x00000e10


	//   ....[5]....
        /*0208*/ 	.word	0x00000f20


	//   ....[6]....
        /*020c*/ 	.word	0x00000f60


	//   ....[7]....
        /*0210*/ 	.word	0x00000fd0


	//   ....[8]....
        /*0214*/ 	.word	0x00001e00


	//   ....[9]....
        /*0218*/ 	.word	0x00001e40


	//   ....[10]....
        /*021c*/ 	.word	0x00001e60


	//   ....[11]....
        /*0220*/ 	.word	0x00001e80


	//   ....[12]....
        /*0224*/ 	.word	0x00001ea0


	//   ....[13]....
        /*0228*/ 	.word	0x00001ef0


	//   ....[14]....
        /*022c*/ 	.word	0x00001f10


	//   ....[15]....
        /*0230*/ 	.word	0x00001f30


	//   ....[16]....
        /*0234*/ 	.word	0x00003380


	//   ....[17]....
        /*0238*/ 	.word	0x000033b0


	//   ....[18]....
        /*023c*/ 	.word	0x000033c0


	//   ....[19]....
        /*0240*/ 	.word	0x000033d0


	//   ....[20]....
        /*0244*/ 	.word	0x000033e0


	//   ....[21]....
        /*0248*/ 	.word	0x000033f0


	//   ....[22]....
        /*024c*/ 	.word	0x00003400


	//   ....[23]....
        /*0250*/ 	.word	0x00003420


	//   ....[24]....
        /*0254*/ 	.word	0x00003450


	//   ....[25]....
        /*0258*/ 	.word	0x000034c0


	//   ....[26]....
        /*025c*/ 	.word	0x000034e0


	//   ....[27]....
        /*0260*/ 	.word	0x00003500


	//   ....[28]....
        /*0264*/ 	.word	0x00003510


	//   ....[29]....
        /*0268*/ 	.word	0x00003540


	//   ....[30]....
        /*026c*/ 	.word	0x00003560


	//   ....[31]....
        /*0270*/ 	.word	0x00003570


	//   ....[32]....
        /*0274*/ 	.word	0x00003cb0


	//   ....[33]....
        /*0278*/ 	.word	0x00003d60


	//   ....[34]....
        /*027c*/ 	.word	0x00003e00


	//   ....[35]....
        /*0280*/ 	.word	0x00003e70


	//   ....[36]....
        /*0284*/ 	.word	0x00003ee0


	//----- nvinfo : EIATTR_VRC_CTA_INIT_COUNT
	.align		4
.L_28991:
        /*0288*/ 	.byte	0x02, 0x4a
	.zero		1
	.zero		1


	//----- nvinfo : EIATTR_EXIT_INSTR_OFFSETS
	.align		4
        /*028c*/ 	.byte	0x04, 0x1c
        /*028e*/ 	.short	(.L_28993 - .L_28992)


	//   ....[0]....
.L_28992:
        /*0290*/ 	.word	0x00003ae0


	//   ....[1]....
        /*0294*/ 	.word	0x00003b30


	//   ....[2]....
        /*0298*/ 	.word	0x00003c50


	//----- nvinfo : EIATTR_CRS_STACK_SIZE
	.align		4
.L_28993:
        /*029c*/ 	.byte	0x04, 0x1e
        /*029e*/ 	.short	(.L_28995 - .L_28994)
.L_28994:
        /*02a0*/ 	.word	0x00000000


	//----- nvinfo : EIATTR_CBANK_PARAM_SIZE
	.align		4
.L_28995:
        /*02a4*/ 	.byte	0x03, 0x19
        /*02a6*/ 	.short	0x007c


	//----- nvinfo : EIATTR_PARAM_CBANK
	.align		4
        /*02a8*/ 	.byte	0x04, 0x0a
        /*02aa*/ 	.short	(.L_28997 - .L_28996)
	.align		4
.L_28996:
        /*02ac*/ 	.word	index@(.nv.constant0._ZN4vllm25paged_attention_v1_kernelIffLi64ELi16ELi128ELNS_18Fp8KVCacheDataTypeE0ELb0EEEvPT_PKS2_PKT0_S8_ifPKiSA_iPKfiiiSC_SC_iiiii)
        /*02b0*/ 	.short	0x0380
        /*02b2*/ 	.short	0x007c


	//----- nvinfo : EIATTR_SW_WAR
	.align		4
.L_28997:
        /*02b4*/ 	.byte	0x04, 0x36
        /*02b6*/ 	.short	(.L_28999 - .L_28998)
.L_28998:
        /*02b8*/ 	.word	0x00000008
.L_28999:


//--------------------- .nv.info._ZN4vllm25paged_attention_v1_kernelIffLi32ELi16ELi128ELNS_18Fp8KVCacheDataTypeE0ELb0EEEvPT_PKS2_PKT0_S8_ifPKiSA_iPKfiiiSC_SC_iiiii --------------------------
	.section	.nv.info._ZN4vllm25paged_attention_v1_kernelIffLi32ELi16ELi128ELNS_18Fp8KVCacheDataTypeE0ELb0EEEvPT_PKS2_PKT0_S8_ifPKiSA_iPKfiiiSC_SC_iiiii,"",@"SHT_CUDA_INFO"
	.sectionflags	@""
	.align	4


	//----- nvinfo : EIATTR_CUDA_API_VERSION
	.align		4
        /*0000*/ 	.byte	0x04, 0x37
        /*0002*/ 	.short	(.L_29001 - .L_29000)
.L_29000:
        /*0004*/ 	.word	0x00000082


	//----- nvinfo : EIATTR_KPARAM_INFO
	.align		4
.L_29001:
        /*0008*/ 	.byte	0x04, 0x17
        /*000a*/ 	.short	(.L_29003 - .L_29002)
.L_29002:
        /*000c*/ 	.word	0x00000000
        /*0010*/ 	.short	0x0013
        /*0012*/ 	.short	0x0078
        /*0014*/ 	.byte	0x00, 0xf0, 0x11, 0x00


	//----- nvinfo : EIATTR_KPARAM_INFO
	.align		4
.L_29003:
        /*0018*/ 	.byte	0x04, 0x17
        /*001a*/ 	.short	(.L_29005 - .L_29004)
.L_29004:
        /*001c*/ 	.word	0x00000000
        /*0020*/ 	.short	0x0012
        /*0022*/ 	.short	0x0074
        /*0024*/ 	.byte	0x00, 0xf0, 0x11, 0x00


	//----- nvinfo : EIATTR_KPARAM_INFO
	.align		4
.L_29005:
        /*0028*/ 	.byte	0x04, 0x17
        /*002a*/ 	.short	(.L_29007 - .L_29006)
.L_29006:
        /*002c*/ 	.word	0x00000000
        /*0030*/ 	.short	0x0011
        /*0032*/ 	.short	0x0070
        /*0034*/ 	.byte	0x00, 0xf0, 0x11, 0x00


	//----- nvinfo : EIATTR_KPARAM_INFO
	.align		4
.L_29007:
        /*0038*/ 	.byte	0x04, 0x17
        /*003a*/ 	.short	(.L_29009 - .L_29008)
.L_29008:
        /*003c*/ 	.word	0x00000000
        /*0040*/ 	.short	0x0010
        /*0042*/ 	.short	0x006c
        /*0044*/ 	.byte	0x00, 0xf0, 0x11, 0x00


	//----- nvinfo : EIATTR_KPARAM_INFO
	.align		4
.L_29009:
        /*0048*/ 	.byte	0x04, 0x17
        /*004a*/ 	.short	(.L_29011 - .L_29010)
.L_29010:
        /*004c*/ 	.word	0x00000000
        /*0050*/ 	.short	0x000f
        /*0052*/ 	.short	0x0068
        /*0054*/ 	.byte	0x00, 0xf0, 0x11, 0x00


	//----- nvinfo : EIATTR_KPARAM_INFO
	.align		4
.L_29011:
        /*0058*/ 	.byte	0x04, 0x17
        /*005a*/ 	.short	(.L_29013 - .L_29012)
.L_29012:
        /*005c*/ 	.word	0x00000000
        /*0060*/ 	.short	0x000e
        /*0062*/ 	.short	0x0060
        /*0064*/ 	.byte	0x00, 0xf5, 0x21, 0x00


	//----- nvinfo : EIATTR_KPARAM_INFO
	.align		4
.L_29013:
        /*0068*/ 	.byte	0x04, 0x17
        /*006a*/ 	.short	(.L_29015 - .L_29014)
.L_29014:
        /*006c*/ 	.word	0x00000000
        /*0070*/ 	.short	0x000d
        /*0072*/ 	.short	0x0058
        /*0074*/ 	.byte	0x00, 0xf5, 0x21, 0x00


	//----- nvinfo : EIATTR_KPARAM_INFO
	.align		4
.L_29015:
        /*0078*/ 	.byte	0x04, 0x17
        /*007a*/ 	.short	(.L_29017 - .L_29016)
.L_29016:
        /*007c*/ 	.word	0x00000000
        /*0080*/ 	.short	0x000c
        /*0082*/ 	.short	0x0050
        /*0084*/ 	.byte	0x00, 0xf0, 0x11, 0x00


	//----- nvinfo : EIATTR_KPARAM_INFO
	.align		4
.L_29017:
        /*0088*/ 	.byte	0x04, 0x17
        /*008a*/ 	.short	(.L_29019 - .L_29018)
.L_29018:
        /*008c*/ 	.word	0x00000000
        /*0090*/ 	.short	0x000b
        /*0092*/ 	.short	0x004c
        /*0094*/ 	.byte	0x00, 0xf0, 0x11, 0x00


	//----- nvinfo : EIATTR_KPARAM_INFO
	.align		4
.L_29019:
        /*0098*/ 	.byte	0x04, 0x17
        /*009a*/ 	.short	(.L_29021 - .L_29020)
.L_29020:
        /*009c*/ 	.word	0x00000000
        /*00a0*/ 	.short	0x000a
        /*00a2*/ 	.short	0x0048
        /*00a4*/ 	.byte	0x00, 0xf0, 0x11, 0x00


	//----- nvinfo : EIATTR_KPARAM_INFO
	.align		4
.L_29021:
        /*00a8*/ 	.byte	0x04, 0x17
        /*00aa*/ 	.short	(.L_29023 - .L_29022)
.L_29022:
        /*00ac*/ 	.word	0x00000000
        /*00b0*/ 	.short	0x0009
        /*00b2*/ 	.short	0x0040
        /*00b4*/ 	.byte	0x00, 0xf5, 0x21, 0x00


	//----- nvinfo : EIATTR_KPARAM_INFO
	.align		4
.L_29023:
        /*00b8*/ 	.byte	0x04, 0x17
        /*00ba*/ 	.short	(.L_29025 - .L_29024)
.L_29024:
        /*00bc*/ 	.word	0x00000000
        /*00c0*/ 	.short	0x0008
        /*00c2*/ 	.short	0x0038
        /*00c4*/ 	.byte	0x00, 0xf0, 0x11, 0x00


	//----- nvinfo : EIATTR_KPARAM_INFO
	.align		4
.L_29025:
        /*00c8*/ 	.byte	0x04, 0x17
        /*00ca*/ 	.short	(.L_29027 - .L_29026)
.L_29026:
        /*00cc*/ 	.word	0x00000000
        /*00d0*/ 	.short	0x0007
        /*00d2*/ 	.short	0x0030
        /*00d4*/ 	.byte	0x00, 0xf5, 0x21, 0x00


	//----- nvinfo : EIATTR_KPARAM_INFO
	.align		4
.L_29027:
        /*00d8*/ 	.byte	0x04, 0x17
        /*00da*/ 	.short	(.L_29029 - .L_29028)
.L_29028:
        /*00dc*/ 	.word	0x00000000
        /*00e0*/ 	.short	0x0006
        /*00e2*/ 	.short	0x0028
        /*00e4*/ 	.byte	0x00, 0xf5, 0x21, 0x00


	//----- nvinfo : EIATTR_KPARAM_INFO
	.align		4
.L_29029:
        /*00e8*/ 	.byte	0x04, 0x17
        /*00ea*/ 	.short	(.L_29031 - .L_29030)
.L_29030:
        /*00ec*/ 	.word	0x00000000
        /*00f0*/ 	.short	0x0005
        /*00f2*/ 	.short	0x0024
        /*00f4*/ 	.byte	0x00, 0xf0, 0x11, 0x00


	//----- nvinfo : EIATTR_KPARAM_INFO
	.align		4
.L_29031:
        /*00f8*/ 	.byte	0x04, 0x17
        /*00fa*/ 	.short	(.L_29033 - .L_29032)
.L_29032:
        /*00fc*/ 	.word	0x00000000
        /*0100*/ 	.short	0x0004
        /*0102*/ 	.short	0x0020
        /*0104*/ 	.byte	0x00, 0xf0, 0x11, 0x00


	//----- nvinfo : EIATTR_KPARAM_INFO
	.align		4
.L_29033:
        /*0108*/ 	.byte	0x04, 0x17
        /*010a*/ 	.short	(.L_29035 - .L_29034)
.L_29034:
        /*010c*/ 	.word	0x00000000
        /*0110*/ 	.short	0x0003
        /*0112*/ 	.short	0x0018
        /*0114*/ 	.byte	0x00, 0xf5, 0x21, 0x00


	//----- nvinfo : EIATTR_KPARAM_INFO
	.align		4
.L_29035:
        /*0118*/ 	.byte	0x04, 0x17
        /*011a*/ 	.short	(.L_29037 - .L_29036)
.L_29036:
        /*011c*/ 	.word	0x00000000
        /*0120*/ 	.short	0x0002
        /*0122*/ 	.short	0x0010
        /*0124*/ 	.byte	0x00, 0xf5, 0x21, 0x00


	//----- nvinfo : EIATTR_KPARAM_INFO
	.align		4
.L_29037:
        /*0128*/ 	.byte	0x04, 0x17
        /*012a*/ 	.short	(.L_29039 - .L_29038)
.L_29038:
        /*012c*/ 	.word	0x00000000
        /*0130*/ 	.short	0x0001
        /*0132*/ 	.short	0x0008
        /*0134*/ 	.byte	0x00, 0xf5, 0x21, 0x00


	//----- nvinfo : EIATTR_KPARAM_INFO
	.align		4
.L_29039:
        /*0138*/ 	.byte	0x04, 0x17
        /*013a*/ 	.short	(.L_29041 - .L_29040)
.L_29040:
        /*013c*/ 	.word	0x00000000
        /*0140*/ 	.short	0x0000
        /*0142*/ 	.short	0x0000
        /*0144*/ 	.byte	0x00, 0xf5, 0x21, 0x00


	//----- nvinfo : EIATTR_SPARSE_MMA_MASK
	.align		4
.L_29041:
        /*0148*/ 	.byte	0x03, 0x50
        /*014a*/ 	.short	0x0000


	//----- nvinfo : EIATTR_MAXREG_COUNT
	.align		4
        /*014c*/ 	.byte	0x03, 0x1b
        /*014e*/ 	.short	0x00ff


	//----- nvinfo : EIATTR_NUM_BARRIERS
	.align		4
        /*0150*/ 	.byte	0x02, 0x4c
        /*0152*/ 	.byte	0x01
	.zero		1


	//----- nvinfo : EIATTR_MERCURY_ISA_VERSION
	.align		4
        /*0154*/ 	.byte	0x03, 0x5f
        /*0156*/ 	.short	0x0101


	//----- nvinfo : EIATTR_COOP_GROUP_MASK_REGIDS
	.align		4
        /*0158*/ 	.byte	0x04, 0x29
        /*015a*/ 	.short	(.L_29043 - .L_29042)


	//   ....[0]....
.L_29042:
        /*015c*/ 	.word	0xffffffff


	//   ....[1]....
        /*0160*/ 	.word	0xffffffff


	//   ....[2]....
        /*0164*/ 	.word	0xffffffff


	//   ....[3]....
        /*0168*/ 	.word	0xffffffff


	//   ....[4]....
        /*016c*/ 	.word	0xffffffff


	//   ....[5]....
        /*0170*/ 	.word	0xffffffff


	//   ....[6]....
        /*0174*/ 	.word	0xffffffff


	//   ....[7]....
        /*0178*/ 	.word	0xffffffff


	//   ....[8]....
        /*017c*/ 	.word	0xffffffff


	//   ....[9]....
        /*0180*/ 	.word	0xffffffff


	//   ....[10]....
        /*0184*/ 	.word	0xffffffff


	//   ....[11]....
        /*0188*/ 	.word	0xffffffff


	//   ....[12]....
        /*018c*/ 	.word	0xffffffff


	//   ....[13]....
        /*0190*/ 	.word	0xffffffff


	//   ....[14]....
        /*0194*/ 	.word	0xffffffff


	//   ....[15]....
        /*0198*/ 	.word	0xffffffff


	//   ....[16]....
        /*019c*/ 	.word	0xffffffff


	//   ....[17]....
        /*01a0*/ 	.word	0xffffffff


	//   ....[18]....
        /*01a4*/ 	.word	0xffffffff


	//   ....[19]....
        /*01a8*/ 	.word	0xffffffff


	//   ....[20]....
        /*01ac*/ 	.word	0xffffffff


	//   ....[21]....
        /*01b0*/ 	.word	0xffffffff


	//   ....[22]....
        /*01b4*/ 	.word	0xffffffff


	//   ....[23]....
        /*01b8*/ 	.word	0xffffffff


	//   ....[24]....
        /*01bc*/ 	.word	0x0500001c


	//   ....[25]....
        /*01c0*/ 	.word	0x0500001c


	//   ....[26]....
        /*01c4*/ 	.word	0x0500001c


	//   ....[27]....
        /*01c8*/ 	.word	0x0500001c


	//   ....[28]....
        /*01cc*/ 	.word	0x0500001c


	//----- nvinfo : EIATTR_COOP_GROUP_INSTR_OFFSETS
	.align		4
.L_29043:
        /*01d0*/ 	.byte	0x04, 0x28
        /*01d2*/ 	.short	(.L_29045 - .L_29044)


	//   ....[0]....
.L_29044:
        /*01d4*/ 	.word	0x00000a90


	//   ....[1]....
        /*01d8*/ 	.word	0x00000c40


	//   ....[2]....
        /*01dc*/ 	.word	0x00000c60


	//   ....[3]....
        /*01e0*/ 	.word	0x00000c80


	//   ....[4]....
        /*01e4*/ 	.word	0x00000ca0


	//   ....[5]....
        /*01e8*/ 	.word	0x00000dc0


	//   ....[6]....
        /*01ec*/ 	.word	0x00000de0


	//   ....[7]....
        /*01f0*/ 	.word	0x00000e30


	//   ....[8]....
        /*01f4*/ 	.word	0x00001c80


	//   ....[9]....
        /*01f8*/ 	.word	0x00001cb0


	//   ....[10]....
        /*01fc*/ 	.word	0x00001cd0


	//   ....[11]....
        /*0200*/ 	.word	0x00001cf0


	//   ....[12]....
        /*0204*/ 	.word	0x00001d10


	//   ....[13]....
        /*0208*/ 	.word	0x00001d60


	//   ....[14]....
        /*020c*/ 	.word	0x00001d80


	//   ....[15]....
        /*0210*/ 	.word	0x00001da0


	//   ....[16]....
        /*0214*/ 	.word	0x00002e00


	//   ....[17]....
        /*0218*/ 	.word	0x00002e40


	//   ....[18]....
        /*021c*/ 	.word	0x00002e90


	//   ....[19]....
        /*0220*/ 	.word	0x00002ea0


	//   ....[20]....
        /*0224*/ 	.word	0x00002ed0


	//   ....[21]....
        /*0228*/ 	.word	0x00002f00


	//   ....[22]....
        /*022c*/ 	.word	0x00002f10


	//   ....[23]....
        /*0230*/ 	.word	0x00002f20


	//   ....[24]....
        /*0234*/ 	.word	0x000033e0


	//   ....[25]....
        /*0238*/ 	.word	0x00003480


	//   ....[26]....
        /*023c*/ 	.word	0x00003520


	//   ....[27]....
        /*0240*/ 	.word	0x00003590


	//   ....[28]....
        /*0244*/ 	.word	0x00003600


	//----- nvinfo : EIATTR_VRC_CTA_INIT_COUNT
	.align		4
.L_29045:
        /*0248*/ 	.byte	0x02, 0x4a
	.zero		1
	.zero		1


	//----- nvinfo : EIATTR_EXIT_INSTR_OFFSETS
	.align		4
        /*024c*/ 	.byte	0x04, 0x1c
        /*024e*/ 	.short	(.L_29047 - .L_29046)


	//   ....[0]....
.L_29046:
        /*0250*/ 	.word	0x00003210


	//   ....[1]....
        /*0254*/ 	.word	0x00003250


	//   ....[2]....
        /*0258*/ 	.word	0x00003370


	//----- nvinfo : EIATTR_CRS_STACK_SIZE
	.align		4
.L_29047:
        /*025c*/ 	.byte	0x04, 0x1e
        /*025e*/ 	.short	(.L_29049 - .L_29048)
.L_29048:
        /*0260*/ 	.word	0x00000000


	//----- nvinfo : EIATTR_CBANK_PARAM_SIZE
	.align		4
.L_29049:
        /*0264*/ 	.byte	0x03, 0x19
        /*0266*/ 	.short	0x007c


	//----- nvinfo : EIATTR_PARAM_CBANK
	.align		4
        /*0268*/ 	.byte	0x04, 0x0a
        /*026a*/ 	.short	(.L_29051 - .L_29050)
	.align		4
.L_29050:
        /*026c*/ 	.word	index@(.nv.constant0._ZN4vllm25paged_attention_v1_kernelIffLi32ELi16ELi128ELNS_18Fp8KVCacheDataTypeE0ELb0EEEvPT_PKS2_PKT0_S8_ifPKiSA_iPKfiiiSC_SC_iiiii)
        /*0270*/ 	.short	0x0380
        /*0272*/ 	.short	0x007c


	//----- nvinfo : EIATTR_SW_WAR
	.align		4
.L_29051:
        /*0274*/ 	.byte	0x04, 0x36
        /*0276*/ 	.short	(.L_29053 - .L_29052)
.L_29052:
        /*0278*/ 	.word	0x00000008
.L_29053:


//--------------------- .nv.info._ZN4vllm25paged_attention_v1_kernelIffLi256ELi16ELi128ELNS_18Fp8KVCacheDataTypeE0ELb1EEEvPT_PKS2_PKT0_S8_ifPKiSA_iPKfiiiSC_SC_iiiii --------------------------
	.section	.nv.info._ZN4vllm25paged_attention_v1_kernelIffLi256ELi16ELi128ELNS_18Fp8KVCacheDataTypeE0ELb1EEEvPT_PKS2_PKT0_S8_ifPKiSA_iPKfiiiSC_SC_iiiii,"",@"SHT_CUDA_INFO"
	.sectionflags	@""
	.align	4


	//----- nvinfo : EIATTR_CUDA_API_VERSION
	.align		4
        /*0000*/ 	.byte	0x04, 0x37
        /*0002*/ 	.short	(.L_29055 - .L_29054)
.L_29054:
        /*0004*/ 	.word	0x00000082


	//----- nvinfo : EIATTR_KPARAM_INFO
	.align		4
.L_29055:
        /*0008*/ 	.byte	0x04, 0x17
        /*000a*/ 	.short	(.L_29057 - .L_29056)
.L_29056:
        /*000c*/ 	.word	0x00000000
        /*0010*/ 	.short	0x0013
        /*0012*/ 	.short	0x0078
        /*0014*/ 	.byte	0x00, 0xf0, 0x11, 0x00


	//----- nvinfo : EIATTR_KPARAM_INFO
	.align		4
.L_29057:
        /*0018*/ 	.byte	0x04, 0x17
        /*001a*/ 	.short	(.L_29059 - .L_29058)
.L_29058:
        /*001c*/ 	.word	0x00000000
        /*0020*/ 	.short	0x0012
        /*0022*/ 	.short	0x0074
        /*0024*/ 	.byte	0x00, 0xf0, 0x11, 0x00


	//----- nvinfo : EIATTR_KPARAM_INFO
	.align		4
.L_29059:
        /*0028*/ 	.byte	0x04, 0x17
        /*002a*/ 	.short	(.L_29061 - .L_29060)
.L_29060:
        /*002c*/ 	.word	0x00000000
        /*0030*/ 	.short	0x0011
        /*0032*/ 	.short	0x0070
        /*0034*/ 	.byte	0x00, 0xf0, 0x11, 0x00


	//----- nvinfo : EIATTR_KPARAM_INFO
	.align		4
.L_29061:
        /*0038*/ 	.byte	0x04, 0x17
        /*003a*/ 	.short	(.L_29063 - .L_29062)
.L_29062:
        /*003c*/ 	.word	0x00000000
        /*0040*/ 	.short	0x0010
        /*0042*/ 	.short	0x006c
        /*0044*/ 	.byte	0x00, 0xf0, 0x11, 0x00


	//----- nvinfo : EIATTR_KPARAM_INFO
	.align		4
.L_29063:
        /*0048*/ 	.byte	0x04, 0x17
        /*004a*/ 	.short	(.L_29065 - .L_29064)
.L_29064:
        /*004c*/ 	.word	0x00000000
        /*0050*/ 	.short	0x000f
        /*0052*/ 	.short	0x0068
        /*0054*/ 	.byte	0x00, 0xf0, 0x11, 0x00


	//----- nvinfo : EIATTR_KPARAM_INFO
	.align		4
.L_29065:
        /*0058*/ 	.byte	0x04, 0x17
        /*005a*/ 	.short	(.L_29067 - .L_29066)
.L_29066:
        /*005c*/ 	.word	0x00000000
        /*0060*/ 	.short	0x000e
        /*0062*/ 	.short	0x0060
        /*0064*/ 	.byte	0x00, 0xf5, 0x21, 0x00


	//----- nvinfo : EIATTR_KPARAM_INFO
	.align		4
.L_29067:
        /*0068*/ 	.byte	0x04, 0x17
        /*006a*/ 	.short	(.L_29069 - .L_29068)
.L_29068:
        /*006c*/ 	.word	0x00000000
        /*0070*/ 	.short	0x000d
        /*0072*/ 	.short	0x0058
        /*0074*/ 	.byte	0x00, 0xf5, 0x21, 0x00


	//----- nvinfo : EIATTR_KPARAM_INFO
	.align		4
.L_29069:
        /*0078*/ 	.byte	0x04, 0x17
        /*007a*/ 	.short	(.L_29071 - .L_29070)
.L_29070:
        /*007c*/ 	.word	0x00000000
        /*0080*/ 	.short	0x000c
        /*0082*/ 	.short	0x0050
        /*0084*/ 	.byte	0x00, 0xf0, 0x11, 0x00


	//----- nvinfo : EIATTR_KPARAM_INFO
	.align		4
.L_29071:
        /*0088*/ 	.byte	0x04, 0x17
        /*008a*/ 	.short	(.L_29073 - .L_29072)
.L_29072:
        /*008c*/ 	.word	0x00000000
        /*0090*/ 	.short	0x000b
        /*0092*/ 	.short	0x004c
        /*0094*/ 	.byte	0x00, 0xf0, 0x11, 0x00


	//----- nvinfo : EIATTR_KPARAM_INFO
	.align		4
.L_29073:
        /*0098*/ 	.byte	0x04, 0x17
        /*009a*/ 	.short	(.L_29075 - .L_29074)
.L_29074:
        /*009c*/ 	.word	0x00000000
        /*00a0*/ 	.short	0x000a
        /*00a2*/ 	.short	0x0048
        /*00a4*/ 	.byte	0x00, 0xf0, 0x11, 0x00


	//----- nvinfo : EIATTR_KPARAM_INFO
	.align		4
.L_29075:
        /*00a8*/ 	.byte	0x04, 0x17
        /*00aa*/ 	.short	(.L_29077 - .L_29076)
.L_29076:
        /*00ac*/ 	.word	0x00000000
        /*00b0*/ 	.short	0x0009
        /*00b2*/ 	.short	0x0040
        /*00b4*/ 	.byte	0x00, 0xf5, 0x21, 0x00


	//----- nvinfo : EIATTR_KPARAM_INFO
	.align		4
.L_29077:
        /*00b8*/ 	.byte	0x04, 0x17
        /*00ba*/ 	.short	(.L_29079 - .L_29078)
.L_29078:
        /*00bc*/ 	.word	0x00000000
        /*00c0*/ 	.short	0x0008
        /*00c2*/ 	.short	0x0038
        /*00c4*/ 	.byte	0x00, 0xf0, 0x11, 0x00


	//----- nvinfo : EIATTR_KPARAM_INFO
	.align		4
.L_29079:
        /*00c8*/ 	.byte	0x04, 0x17
        /*00ca*/ 	.short	(.L_29081 - .L_29080)
.L_29080:
        /*00cc*/ 	.word	0x00000000
        /*00d0*/ 	.short	0x0007
        /*00d2*/ 	.short	0x0030
        /*00d4*/ 	.byte	0x00, 0xf5, 0x21, 0x00


	//----- nvinfo : EIATTR_KPARAM_INFO
	.align		4
.L_29081:
        /*00d8*/ 	.byte	0x04, 0x17
        /*00da*/ 	.short	(.L_29083 - .L_29082)
.L_29082:
        /*00dc*/ 	.word	0x00000000
        /*00e0*/ 	.short	0x0006
        /*00e2*/ 	.short	0x0028
        /*00e4*/ 	.byte	0x00, 0xf5, 0x21, 0x00


	//----- nvinfo : EIATTR_KPARAM_INFO
	.align		4
.L_29083:
        /*00e8*/ 	.byte	0x04, 0x17
        /*00ea*/ 	.short	(.L_29085 - .L_29084)
.L_29084:
        /*00ec*/ 	.word	0x00000000
        /*00f0*/ 	.short	0x0005
        /*00f2*/ 	.short	0x0024
        /*00f4*/ 	.byte	0x00, 0xf0, 0x11, 0x00


	//----- nvinfo : EIATTR_KPARAM_INFO
	.align		4
.L_29085:
        /*00f8*/ 	.byte	0x04, 0x17
        /*00fa*/ 	.short	(.L_29087 - .L_29086)
.L_29086:
        /*00fc*/ 	.word	0x00000000
        /*0100*/ 	.short	0x0004
        /*0102*/ 	.short	0x0020
        /*0104*/ 	.byte	0x00, 0xf0, 0x11, 0x00


	//----- nvinfo : EIATTR_KPARAM_INFO
	.align		4
.L_29087:
        /*0108*/ 	.byte	0x04, 0x17
        /*010a*/ 	.short	(.L_29089 - .L_29088)
.L_29088:
        /*010c*/ 	.word	0x00000000
        /*0110*/ 	.short	0x0003
        /*0112*/ 	.short	0x0018
        /*0114*/ 	.byte	0x00, 0xf5, 0x21, 0x00


	//----- nvinfo : EIATTR_KPARAM_INFO
	.align		4
.L_29089:
        /*0118*/ 	.byte	0x04, 0x17
        /*011a*/ 	.short	(.L_29091 - .L_29090)
.L_29090:
        /*011c*/ 	.word	0x00000000
        /*0120*/ 	.short	0x0002
        /*0122*/ 	.short	0x0010
        /*0124*/ 	.byte	0x00, 0xf5, 0x21, 0x00


	//----- nvinfo : EIATTR_KPARAM_INFO
	.align		4
.L_29091:
        /*0128*/ 	.byte	0x04, 0x17
        /*012a*/ 	.short	(.L_29093 - .L_29092)
.L_29092:
        /*012c*/ 	.word	0x00000000
        /*0130*/ 	.short	0x0001
        /*0132*/ 	.short	0x0008
        /*0134*/ 	.byte	0x00, 0xf5, 0x21, 0x00


	//----- nvinfo : EIATTR_KPARAM_INFO
	.align		4
.L_29093:
        /*0138*/ 	.byte	0x04, 0x17
        /*013a*/ 	.short	(.L_29095 - .L_29094)
.L_29094:
        /*013c*/ 	.word	0x00000000
        /*0140*/ 	.short	0x0000
        /*0142*/ 	.short	0x0000
        /*0144*/ 	.byte	0x00, 0xf5, 0x21, 0x00


	//----- nvinfo : EIATTR_SPARSE_MMA_MASK
	.align		4
.L_29095:
        /*0148*/ 	.byte	0x03, 0x50
        /*014a*/ 	.short	0x0000


	//----- nvinfo : EIATTR_MAXREG_COUNT
	.align		4
        /*014c*/ 	.byte	0x03, 0x1b
        /*014e*/ 	.short	0x00ff


	//----- nvinfo : EIATTR_NUM_BARRIERS
	.align		4
        /*0150*/ 	.byte	0x02, 0x4c
        /*0152*/ 	.byte	0x01
	.zero		1


	//----- nvinfo : EIATTR_MERCURY_ISA_VERSION
	.align		4
        /*0154*/ 	.byte	0x03, 0x5f
        /*0156*/ 	.short	0x0101


	//----- nvinfo : EIATTR_COOP_GROUP_MASK_REGIDS
	.align		4
        /*0158*/ 	.byte	0x04, 0x29
        /*015a*/ 	.short	(.L_29097 - .L_29096)


	//   ....[0]....
.L_29096:
        /*015c*/ 	.word	0xffffffff


	//   ....[1]....
        /*0160*/ 	.word	0xffffffff


	//   ....[2]....
        /*0164*/ 	.word	0xffffffff


	//   ....[3]....
        /*0168*/ 	.word	0xffffffff


	//   ....[4]....
        /*016c*/ 	.word	0xffffffff


	//   ....[5]....
        /*0170*/ 	.word	0xffffffff


	//   ....[6]....
        /*0174*/ 	.word	0xffffffff


	//   ....[7]....
        /*0178*/ 	.word	0xffffffff


	//   ....[8]....
        /*017c*/ 	.word	0xffffffff


	//   ....[9]....
        /*0180*/ 	.word	0xffffffff


	//   ....[10]....
        /*0184*/ 	.word	0xffffffff


	//   ....[11]....
        /*0188*/ 	.word	0xffffffff


	//   ....[12]....
        /*018c*/ 	.word	0xffffffff


	//   ....[13]....
        /*0190*/ 	.word	0xffffffff


	//   ....[14]....
        /*0194*/ 	.word	0xffffffff


	//   ....[15]....
        /*0198*/ 	.word	0xffffffff


	//   ....[16]....
        /*019c*/ 	.word	0xffffffff


	//   ....[17]....
        /*01a0*/ 	.word	0xffffffff


	//   ....[18]....
        /*01a4*/ 	.word	0xffffffff


	//   ....[19]....
        /*01a8*/ 	.word	0xffffffff


	//   ....[20]....
        /*01ac*/ 	.word	0xffffffff


	//   ....[21]....
        /*01b0*/ 	.word	0xffffffff


	//   ....[22]....
        /*01b4*/ 	.word	0xffffffff


	//   ....[23]....
        /*01b8*/ 	.word	0xffffffff


	//   ....[24]....
        /*01bc*/ 	.word	0xffffffff


	//   ....[25]....
        /*01c0*/ 	.word	0xffffffff


	//   ....[26]....
        /*01c4*/ 	.word	0xffffffff


	//   ....[27]....
        /*01c8*/ 	.word	0xffffffff


	//   ....[28]....
        /*01cc*/ 	.word	0xffffffff


	//   ....[29]....
        /*01d0*/ 	.word	0xffffffff


	//   ....[30]....
        /*01d4*/ 	.word	0xffffffff


	//   ....[31]....
        /*01d8*/ 	.word	0xffffffff


	//   ....[32]....
        /*01dc*/ 	.word	0xffffffff


	//   ....[33]....
        /*01e0*/ 	.word	0xffffffff


	//   ....[34]....
        /*01e4*/ 	.word	0xffffffff


	//   ....[35]....
        /*01e8*/ 	.word	0xffffffff


	//   ....[36]....
        /*01ec*/ 	.word	0xffffffff


	//   ....[37]....
        /*01f0*/ 	.word	0xffffffff


	//   ....[38]....
        /*01f4*/ 	.word	0xffffffff


	//   ....[39]....
        /*01f8*/ 	.word	0xffffffff


	//   ....[40]....
        /*01fc*/ 	.word	0xffffffff


	//   ....[41]....
        /*0200*/ 	.word	0xffffffff


	//   ....[42]....
        /*0204*/ 	.word	0xffffffff


	//   ....[43]....
        /*0208*/ 	.word	0xffffffff


	//   ....[44]....
        /*020c*/ 	.word	0xffffffff


	//   ....[45]....
        /*0210*/ 	.word	0xffffffff


	//   ....[46]....
        /*0214*/ 	.word	0xffffffff


	//   ....[47]....
        /*0218*/ 	.word	0xffffffff


	//   ....[48]....
        /*021c*/ 	.word	0xffffffff


	//   ....[49]....
        /*0220*/ 	.word	0xffffffff


	//   ....[50]....
        /*0224*/ 	.word	0xffffffff


	//   ....[51]....
        /*0228*/ 	.word	0xffffffff


	//   ....[52]....
        /*022c*/ 	.word	0xffffffff


	//   ....[53]....
        /*0230*/ 	.word	0xffffffff


	//   ....[54]....
        /*0234*/ 	.word	0xffffffff


	//   ....[55]....
        /*0238*/ 	.word	0xffffffff


	//   ....[56]....
        /*023c*/ 	.word	0xffffffff


	//   ....[57]....
        /*0240*/ 	.word	0xffffffff


	//   ....[58]....
        /*0244*/ 	.word	0xffffffff


	//   ....[59]....
        /*0248*/ 	.word	0xffffffff


	//   ....[60]....
        /*024c*/ 	.word	0xffffffff


	//   ....[61]....
        /*0250*/ 	.word	0xffffffff


	//   ....[62]....
        /*0254*/ 	.word	0xffffffff


	//   ....[63]....
        /*0258*/ 	.word	0xffffffff


	//   ....[64]....
        /*025c*/ 	.word	0xffffffff


	//   ....[65]....
        /*0260*/ 	.word	0xffffffff


	//   ....[66]....
        /*0264*/ 	.word	0xffffffff


	//   ....[67]....
        /*0268*/ 	.word	0xffffffff


	//   ....[68]....
        /*026c*/ 	.word	0xffffffff


	//   ....[69]....
        /*0270*/ 	.word	0xffffffff


	//   ....[70]....
        /*0274*/ 	.word	0xffffffff


	//   ....[71]....
        /*0278*/ 	.word	0xffffffff


	//   ....[72]....
        /*027c*/ 	.word	0xffffffff


	//   ....[73]....
        /*0280*/ 	.word	0xffffffff


	//   ....[74]....
        /*0284*/ 	.word	0xffffffff


	//   ....[75]....
        /*0288*/ 	.word	0xffffffff


	//   ....[76]....
        /*028c*/ 	.word	0xffffffff


	//   ....[77]....
        /*0290*/ 	.word	0xffffffff


	//   ....[78]....
        /*0294*/ 	.word	0xffffffff


	//   ....[79]....
        /*0298*/ 	.word	0xffffffff


	//   ....[80]....
        /*029c*/ 	.word	0x05000006


	//   ....[81]....
        /*02a0*/ 	.word	0x05000006


	//   ....[82]....
        /*02a4*/ 	.word	0x05000006


	//   ....[83]....
        /*02a8*/ 	.word	0x05000006


	//   ....[84]....
        /*02ac*/ 	.word	0x05000006


	//----- nvinfo : EIATTR_COOP_GROUP_INSTR_OFFSETS
	.align		4
.L_29097:
        /*02b0*/ 	.byte	0x04, 0x28
        /*02b2*/ 	.short	(.L_29099 - .L_29098)


	//   ....[0]....
.L_29098:
        /*02b4*/ 	.word	0x00001cd0


	//   ....[1]....
        /*02b8*/ 	.word	0x00001e70


	//   ....[2]....
        /*02bc*/ 	.word	0x00001e90


	//   ....[3]....
        /*02c0*/ 	.word	0x00001eb0


	//   ....[4]....
        /*02c4*/ 	.word	0x00001ed0


	//   ....[5]....
        /*02c8*/ 	.word	0x00001fe0


	//   ....[6]....
        /*02cc*/ 	.word	0x00002020


	//   ....[7]....
        /*02d0*/ 	.word	0x00002090


	//   ....[8]....
        /*02d4*/ 	.word	0x00002ec0


	//   ....[9]....
        /*02d8*/ 	.word	0x00002f00


	//   ....[10]....
        /*02dc*/ 	.word	0x00002f20


	//   ....[11]....
        /*02e0*/ 	.word	0x00002f40


	//   ....[12]....
        /*02e4*/ 	.word	0x00002f60


	//   ....[13]....
        /*02e8*/ 	.word	0x00002fb0


	//   ....[14]....
        /*02ec*/ 	.word	0x00002fd0


	//   ....[15]....
        /*02f0*/ 	.word	0x00002ff0


	//   ....[16]....
        /*02f4*/ 	.word	0x000060c0


	//   ....[17]....
        /*02f8*/ 	.word	0x000060f0


	//   ....[18]....
        /*02fc*/ 	.word	0x00006100


	//   ....[19]....
        /*0300*/ 	.word	0x00006110


	//   ....[20]....
        /*0304*/ 	.word	0x00006120


	//   ....[21]....
        /*0308*/ 	.word	0x00006130


	//   ....[22]....
        /*030c*/ 	.word	0x00006140


	//   ....[23]....
        /*0310*/ 	.word	0x00006160


	//   ....[24]....
        /*0314*/ 	.word	0x00006180


	//   ....[25]....
        /*0318*/ 	.word	0x000061a0


	//   ....[26]....
        /*031c*/ 	.word	0x000061c0


	//   ....[27]....
        /*0320*/ 	.word	0x000061e0


	//   ....[28]....
        /*0324*/ 	.word	0x00006200


	//   ....[29]....
        /*0328*/ 	.word	0x00006220


	//   ....[30]....
        /*032c*/ 	.word	0x00006240


	//   ....[31]....
        /*0330*/ 	.word	0x00006260


	//   ....[32]....
        /*0334*/ 	.word	0x00006280


	//   ....[33]....
        /*0338*/ 	.word	0x000062a0


	//   ....[34]....
        /*033c*/ 	.word	0x000062c0


	//   ....[35]....
        /*0340*/ 	.word	0x000062e0


	//   ....[36]....
        /*0344*/ 	.word	0x00006300


	//   ....[37]....
        /*0348*/ 	.word	0x00006320


	//   ....[38]....
        /*034c*/ 	.word	0x00006340


	//   ....[39]....
        /*0350*/ 	.word	0x00006360


	//   ....[40]....
        /*0354*/ 	.word	0x00006380


	//   ....[41]....
        /*0358*/ 	.word	0x000063a0


	//   ....[42]....
        /*035c*/ 	.word	0x000063d0


	//   ....[43]....
        /*0360*/ 	.word	0x00006400


	//   ....[44]....
        /*0364*/ 	.word	0x00006420


	//   ....[45]....
        /*0368*/ 	.word	0x00006440


	//   ....[46]....
        /*036c*/ 	.word	0x00006460


	//   ....[47]....
        /*0370*/ 	.word	0x00006480


	//   ....[48]....
        /*0374*/ 	.word	0x000064a0


	//   ....[49]....
        /*0378*/ 	.word	0x000064c0


	//   ....[50]....
        /*037c*/ 	.word	0x000064e0


	//   ....[51]....
        /*0380*/ 	.word	0x00006500


	//   ....[52]....
        /*0384*/ 	.word	0x00006520


	//   ....[53]....
        /*0388*/ 	.word	0x00006540


	//   ....[54]....
        /*038c*/ 	.word	0x00006560


	//   ....[55]....
        /*0390*/ 	.word	0x00006580


	//   ....[56]....
        /*0394*/ 	.word	0x000065a0


	//   ....[57]....
        /*0398*/ 	.word	0x000065d0


	//   ....[58]....
        /*039c*/ 	.word	0x000065f0


	//   ....[59]....
        /*03a0*/ 	.word	0x00006610


	//   ....[60]....
        /*03a4*/ 	.word	0x00006630


	//   ....[61]....
        /*03a8*/ 	.word	0x00006650


	//   ....[62]....
        /*03ac*/ 	.word	0x00006670


	//   ....[63]....
        /*03b0*/ 	.word	0x00006690


	//   ....[64]....
        /*03b4*/ 	.word	0x000066c0


	//   ....[65]....
        /*03b8*/ 	.word	0x000066e0


	//   ....[66]....
        /*03bc*/ 	.word	0x00006700


	//   ....[67]....
        /*03c0*/ 	.word	0x00006720


	//   ....[68]....
        /*03c4*/ 	.word	0x00006740


	//   ....[69]....
        /*03c8*/ 	.word	0x00006760


	//   ....[70]....
        /*03cc*/ 	.word	0x00006780


	//   ....[71]....
        /*03d0*/ 	.word	0x000067a0


	//   ....[72]....
        /*03d4*/ 	.word	0x000067c0


	//   ....[73]....
        /*03d8*/ 	.word	0x000067e0


	//   ....[74]....
        /*03dc*/ 	.word	0x00006800


	//   ....[75]....
        /*03e0*/ 	.word	0x00006820


	//   ....[76]....
        /*03e4*/ 	.word	0x00006840


	//   ....[77]....
        /*03e8*/ 	.word	0x00006860


	//   ....[78]....
        /*03ec*/ 	.word	0x00006880


	//   ....[79]....
        /*03f0*/ 	.word	0x000068a0


	//   ....[80]....
        /*03f4*/ 	.word	0x00007a90


	//   ....[81]....
        /*03f8*/ 	.word	0x00007b40


	//   ....[82]....
        /*03fc*/ 	.word	0x00007bd0


	//   ....[83]....
        /*0400*/ 	.word	0x00007c40


	//   ....[84]....
        /*0404*/ 	.word	0x00007cb0


	//----- nvinfo : EIATTR_VRC_CTA_INIT_COUNT
	.align		4
.L_29099:
        /*0408*/ 	.byte	0x02, 0x4a
	.zero		1
	.zero		1


	//----- nvinfo : EIATTR_EXIT_INSTR_OFFSETS
	.align		4
        /*040c*/ 	.byte	0x04, 0x1c
        /*040e*/ 	.short	(.L_29101 - .L_29100)


	//   ....[0]....
.L_29100:
        /*0410*/ 	.word	0x00007720


	//   ....[1]....
        /*0414*/ 	.word	0x00007780


	//   ....[2]....
        /*0418*/ 	.word	0x00007a20


	//----- nvinfo : EIATTR_CRS_STACK_SIZE
	.align		4
.L_29101:
        /*041c*/ 	.byte	0x04, 0x1e
        /*041e*/ 	.short	(.L_29103 - .L_29102)
.L_29102:
        /*0420*/ 	.word	0x00000000


	//----- nvinfo : EIATTR_CBANK_PARAM_SIZE
	.align		4
.L_29103:
        /*0424*/ 	.byte	0x03, 0x19
        /*0426*/ 	.short	0x007c


	//----- nvinfo : EIATTR_PARAM_CBANK
	.align		4
        /*0428*/ 	.byte	0x04, 0x0a
        /*042a*/ 	.short	(.L_29105 - .L_29104)
	.align		4
.L_29104:
        /*042c*/ 	.word	index@(.nv.constant0._ZN4vllm25paged_attention_v1_kernelIffLi256ELi16ELi128ELNS_18Fp8KVCacheDataTypeE0ELb1EEEvPT_PKS2_PKT0_S8_ifPKiSA_iPKfiiiSC_SC_iiiii)
        /*0430*/ 	.short	0x0380
        /*0432*/ 	.short	0x007c


	//----- nvinfo : EIATTR_SW_WAR
	.align		4
.L_29105:
        /*0434*/ 	.byte	0x04, 0x36
        /*0436*/ 	.short	(.L_29107 - .L_29106)
.L_29106:
        /*0438*/ 	.word	0x00000008
.L_29107:


//--------------------- .nv.info._ZN4vllm25paged_attention_v1_kernelIffLi192ELi16ELi128ELNS_18Fp8KVCacheDataTypeE0ELb1EEEvPT_PKS2_PKT0_S8_ifPKiSA_iPKfiiiSC_SC_iiiii --------------------------
	.section	.nv.info._ZN4vllm25paged_attention_v1_kernelIffLi192ELi16ELi128ELNS_18Fp8KVCacheDataTypeE0ELb1EEEvPT_PKS2_PKT0_S8_ifPKiSA_iPKfiiiSC_SC_iiiii,"",@"SHT_CUDA_INFO"
	.sectionflags	@""
	.align	4


	//----- nvinfo : EIATTR_CUDA_API_VERSION
	.align		4
        /*0000*/ 	.byte	0x04, 0x37
        /*0002*/ 	.short	(.L_29109 - .L_29108)
.L_29108:
        /*0004*/ 	.word	0x00000082


	//----- nvinfo : EIATTR_KPARAM_INFO
	.align		4
.L_29109:
        /*0008*/ 	.byte	0x04, 0x17
        /*000a*/ 	.short	(.L_29111 - .L_29110)
.L_29110:
        /*000c*/ 	.word	0x00000000
        /*0010*/ 	.short	0x0013
        /*0012*/ 	.short	0x0078
        /*0014*/ 	.byte	0x00, 0xf0, 0x11, 0x00


	//----- nvinfo : EIATTR_KPARAM_INFO
	.align		4
.L_29111:
        /*0018*/ 	.byte	0x04, 0x17
        /*001a*/ 	.short	(.L_29113 - .L_29112)
.L_29112:
        /*001c*/ 	.word	0x00000000
        /*0020*/ 	.short	0x0012
        /*0022*/ 	.short	0x0074
        /*0024*/ 	.byte	0x00, 0xf0, 0x11, 0x00


	//----- nvinfo : EIATTR_KPARAM_INFO
	.align		4
.L_29113:
        /*0028*/ 	.byte	0x04, 0x17
        /*002a*/ 	.short	(.L_29115 - .L_29114)
.L_29114:
        /*002c*/ 	.word	0x00000000
        /*0030*/ 	.short	0x0011
        /*0032*/ 	.short	0x0070
        /*0034*/ 	.byte	0x00, 0xf0, 0x11, 0x00


	//----- nvinfo : EIATTR_KPARAM_INFO
	.align		4
.L_29115:
        /*0038*/ 	.byte	0x04, 0x17
        /*003a*/ 	.short	(.L_29117 - .L_29116)
.L_29116:
        /*003c*/ 	.word	0x00000000
        /*0040*/ 	.short	0x0010
        /*0042*/ 	.short	0x006c
        /*0044*/ 	.byte	0x00, 0xf0, 0x11, 0x00


	//----- nvinfo : EIATTR_KPARAM_INFO
	.align		4
.L_29117:
        /*0048*/ 	.byte	0x04, 0x17
        /*004a*/ 	.short	(.L_29119 - .L_29118)
.L_29118:
        /*004c*/ 	.word	0x00000000
        /*0050*/ 	.short	0x000f
        /*0052*/ 	.short	0x0068
        /*0054*/ 	.byte	0x00, 0xf0, 0x11, 0x00


	//----- nvinfo : EIATTR_KPARAM_INFO
	.align		4
.L_29119:
        /*0058*/ 	.byte	0x04, 0x17
        /*005a*/ 	.short	(.L_29121 - .L_29120)
.L_29120:
        /*005c*/ 	.word	0x00000000
        /*0060*/ 	.short	0x000e
        /*0062*/ 	.short	0x0060
        /*0064*/ 	.byte	0x00, 0xf5, 0x21, 0x00


	//----- nvinfo : EIATTR_KPARAM_INFO
	.align		4
.L_29121:
        /*0068*/ 	.byte	0x04, 0x17
        /*006a*/ 	.short	(.L_29123 - .L_29122)
.L_29122:
        /*006c*/ 	.word	0x00000000
        /*0070*/ 	.short	0x000d
        /*0072*/ 	.short	0x0058
        /*0074*/ 	.byte	0x00, 0xf5, 0x21, 0x00


	//----- nvinfo : EIATTR_KPARAM_INFO
	.align		4
.L_29123:
        /*0078*/ 	.byte	0x04, 0x17
        /*007a*/ 	.short	(.L_29125 - .L_29124)
.L_29124:
        /*007c*/ 	.word	0x00000000
        /*0080*/ 	.short	0x000c
        /*0082*/ 	.short	0x0050
        /*0084*/ 	.byte	0x00, 0xf0, 0x11, 0x00


	//----- nvinfo : EIATTR_KPARAM_INFO
	.align		4
.L_29125:
        /*0088*/ 	.byte	0x04, 0x17
        /*008a*/ 	.short	(.L_29127 - .L_29126)
.L_29126:
        /*008c*/ 	.word	0x00000000
        /*0090*/ 	.short	0x000b
        /*0092*/ 	.short	0x004c
        /*0094*/ 	.byte	0x00, 0xf0, 0x11, 0x00


	//----- nvinfo : EIATTR_KPARAM_INFO
	.align		4
.L_29127:
        /*0098*/ 	.byte	0x04, 0x17
        /*009a*/ 	.short	(.L_29129 - .L_29128)
.L_29128:
        /*009c*/ 	.word	0x00000000
        /*00a0*/ 	.short	0x000a
        /*00a2*/ 	.short	0x0048
        /*00a4*/ 	.byte	0x00, 0xf0, 0x11, 0x00


	//----- nvinfo : EIATTR_KPARAM_INFO
	.align		4
.L_29129:
        /*00a8*/ 	.byte	0x04, 0x17
        /*00aa*/ 	.short	(.L_29131 - .L_29130)
.L_29130:
        /*00ac*/ 	.word	0x00000000
        /*00b0*/ 	.short	0x0009
        /*00b2*/ 	.short	0x0040
        /*00b4*/ 	.byte	0x00, 0xf5, 0x21, 0x00


	//----- nvinfo : EIATTR_KPARAM_INFO
	.align		4
.L_29131:
        /*00b8*/ 	.byte	0x04, 0x17
        /*00ba*/ 	.short	(.L_29133 - .L_29132)
.L_29132:
        /*00bc*/ 	.word	0x00000000
        /*00c0*/ 	.short	0x0008
        /*00c2*/ 	.short	0x0038
        /*00c4*/ 	.byte	0x00, 0xf0, 0x11, 0x00


	//----- nvinfo : EIATTR_KPARAM_INFO
	.align		4
.L_29133:
        /*00c8*/ 	.byte	0x04, 0x17
        /*00ca*/ 	.short	(.L_29135 - .L_29134)
.L_29134:
        /*00cc*/ 	.word	0x00000000
        /*00d0*/ 	.short	0x0007
        /*00d2*/ 	.short	0x0030
        /*00d4*/ 	.byte	0x00, 0xf5, 0x21, 0x00


	//----- nvinfo : EIATTR_KPARAM_INFO
	.align		4
.L_29135:
        /*00d8*/ 	.byte	0x04, 0x17
        /*00da*/ 	.short	(.L_29137 - .L_29136)
.L_29136:
        /*00dc*/ 	.word	0x00000000
        /*00e0*/ 	.short	0x0006
        /*00e2*/ 	.short	0x0028
        /*00e4*/ 	.byte	0x00, 0xf5, 0x21, 0x00


	//----- nvinfo : EIATTR_KPARAM_INFO
	.align		4
.L_29137:
        /*00e8*/ 	.byte	0x04, 0x17
        /*00ea*/ 	.short	(.L_29139 - .L_29138)
.L_29138:
        /*00ec*/ 	.word	0x00000000
        /*00f0*/ 	.short	0x0005
        /*00f2*/ 	.short	0x0024
        /*00f4*/ 	.byte	0x00, 0xf0, 0x11, 0x00


	//----- nvinfo : EIATTR_KPARAM_INFO
	.align		4
.L_29139:
        /*00f8*/ 	.byte	0x04, 0x17
        /*00fa*/ 	.short	(.L_29141 - .L_29140)
.L_29140:
        /*00fc*/ 	.word	0x00000000
        /*0100*/ 	.short	0x0004
        /*0102*/ 	.short	0x0020
        /*0104*/ 	.byte	0x00, 0xf0, 0x11, 0x00


	//----- nvinfo : EIATTR_KPARAM_INFO
	.align		4
.L_29141:
        /*0108*/ 	.byte	0x04, 0x17
        /*010a*/ 	.short	(.L_29143 - .L_29142)
.L_29142:
        /*010c*/ 	.word	0x00000000
        /*0110*/ 	.short	0x0003
        /*0112*/ 	.short	0x0018
        /*0114*/ 	.byte	0x00, 0xf5, 0x21, 0x00


	//----- nvinfo : EIATTR_KPARAM_INFO
	.align		4
.L_29143:
        /*0118*/ 	.byte	0x04, 0x17
        /*011a*/ 	.short	(.L_29145 - .L_29144)
.L_29144:
        /*011c*/ 	.word	0x00000000
        /*0120*/ 	.short	0x0002
        /*0122*/ 	.short	0x0010
        /*0124*/ 	.byte	0x00, 0xf5, 0x21, 0x00


	//----- nvinfo : EIATTR_KPARAM_INFO
	.align		4
.L_29145:
        /*0128*/ 	.byte	0x04, 0x17
        /*012a*/ 	.short	(.L_29147 - .L_29146)
.L_29146:
        /*012c*/ 	.word	0x00000000
        /*0130*/ 	.short	0x0001
        /*0132*/ 	.short	0x0008
        /*0134*/ 	.byte	0x00, 0xf5, 0x21, 0x00


	//----- nvinfo : EIATTR_KPARAM_INFO
	.align		4
.L_29147:
        /*0138*/ 	.byte	0x04, 0x17
        /*013a*/ 	.short	(.L_29149 - .L_29148)
.L_29148:
        /*013c*/ 	.word	0x00000000
        /*0140*/ 	.short	0x0000
        /*0142*/ 	.short	0x0000
        /*0144*/ 	.byte	0x00, 0xf5, 0x21, 0x00


	//----- nvinfo : EIATTR_SPARSE_MMA_MASK
	.align		4
.L_29149:
        /*0148*/ 	.byte	0x03, 0x50
        /*014a*/ 	.short	0x0000


	//----- nvinfo : EIATTR_MAXREG_COUNT
	.align		4
        /*014c*/ 	.byte	0x03, 0x1b
        /*014e*/ 	.short	0x00ff


	//----- nvinfo : EIATTR_NUM_BARRIERS
	.align		4
        /*0150*/ 	.byte	0x02, 0x4c
        /*0152*/ 	.byte	0x01
	.zero		1


	//----- nvinfo : EIATTR_MERCURY_ISA_VERSION
	.align		4
        /*0154*/ 	.byte	0x03, 0x5f
        /*0156*/ 	.short	0x0101


	//----- nvinfo : EIATTR_COOP_GROUP_MASK_REGIDS
	.align		4
        /*0158*/ 	.byte	0x04, 0x29
        /*015a*/ 	.short	(.L_29151 - .L_29150)


	//   ....[0]....
.L_29150:
        /*015c*/ 	.word	0xffffffff


	//   ....[1]....
        /*0160*/ 	.word	0xffffffff


	//   ....[2]....
        /*0164*/ 	.word	0xffffffff


	//   ....[3]....
        /*0168*/ 	.word	0xffffffff


	//   ....[4]....
        /*016c*/ 	.word	0xffffffff


	//   ....[5]....
        /*0170*/ 	.word	0xffffffff


	//   ....[6]....
        /*0174*/ 	.word	0xffffffff


	//   ....[7]....
        /*0178*/ 	.word	0xffffffff


	//   ....[8]....
        /*017c*/ 	.word	0xffffffff


	//   ....[9]....
        /*0180*/ 	.word	0xffffffff


	//   ....[10]....
        /*0184*/ 	.word	0xffffffff


	//   ....[11]....
        /*0188*/ 	.word	0xffffffff


	//   ....[12]....
        /*018c*/ 	.word	0xffffffff


	//   ....[13]....
        /*0190*/ 	.word	0xffffffff


	//   ....[14]....
        /*0194*/ 	.word	0xffffffff


	//   ....[15]....
        /*0198*/ 	.word	0xffffffff


	//   ....[16]....
        /*019c*/ 	.word	0xffffffff


	//   ....[17]....
        /*01a0*/ 	.word	0xffffffff


	//   ....[18]....
        /*01a4*/ 	.word	0xffffffff


	//   ....[19]....
        /*01a8*/ 	.word	0xffffffff


	//   ....[20]....
        /*01ac*/ 	.word	0xffffffff


	//   ....[21]....
        /*01b0*/ 	.word	0xffffffff


	//   ....[22]....
        /*01b4*/ 	.word	0xffffffff


	//   ....[23]....
        /*01b8*/ 	.word	0xffffffff


	//   ....[24]....
        /*01bc*/ 	.word	0xffffffff


	//   ....[25]....
        /*01c0*/ 	.word	0xffffffff


	//   ....[26]....
        /*01c4*/ 	.word	0xffffffff


	//   ....[27]....
        /*01c8*/ 	.word	0xffffffff


	//   ....[28]....
        /*01cc*/ 	.word	0xffffffff


	//   ....[29]....
        /*01d0*/ 	.word	0xffffffff


	//   ....[30]....
        /*01d4*/ 	.word	0xffffffff


	//   ....[31]....
        /*01d8*/ 	.word	0xffffffff


	//   ....[32]....
        /*01dc*/ 	.word	0xffffffff


	//   ....[33]....
        /*01e0*/ 	.word	0xffffffff


	//   ....[34]....
        /*01e4*/ 	.word	0xffffffff


	//   ....[35]....
        /*01e8*/ 	.word	0xffffffff


	//   ....[36]....
        /*01ec*/ 	.word	0xffffffff


	//   ....[37]....
        /*01f0*/ 	.word	0xffffffff


	//   ....[38]....
        /*01f4*/ 	.word	0xffffffff


	//   ....[39]....
        /*01f8*/ 	.word	0xffffffff


	//   ....[40]....
        /*01fc*/ 	.word	0xffffffff


	//   ....[41]....
        /*0200*/ 	.word	0xffffffff


	//   ....[42]....
        /*0204*/ 	.word	0xffffffff


	//   ....[43]....
        /*0208*/ 	.word	0xffffffff


	//   ....[44]....
        /*020c*/ 	.word	0xffffffff


	//   ....[45]....
        /*0210*/ 	.word	0xffffffff


	//   ....[46]....
        /*0214*/ 	.word	0xffffffff


	//   ....[47]....
        /*0218*/ 	.word	0xffffffff


	//   ....[48]....
        /*021c*/ 	.word	0xffffffff


	//   ....[49]....
        /*0220*/ 	.word	0xffffffff


	//   ....[50]....
        /*0224*/ 	.word	0xffffffff


	//   ....[51]....
        /*0228*/ 	.word	0xffffffff


	//   ....[52]....
        /*022c*/ 	.word	0xffffffff


	//   ....[53]....
        /*0230*/ 	.word	0xffffffff


	//   ....[54]....
        /*0234*/ 	.word	0xffffffff


	//   ....[55]....
        /*0238*/ 	.word	0xffffffff


	//   ....[56]....
        /*023c*/ 	.word	0xffffffff


	//   ....[57]....
        /*0240*/ 	.word	0xffffffff


	//   ....[58]....
        /*0244*/ 	.word	0xffffffff


	//   ....[59]....
        /*0248*/ 	.word	0xffffffff


	//   ....[60]....
        /*024c*/ 	.word	0xffffffff


	//   ....[61]....
        /*0250*/ 	.word	0xffffffff


	//   ....[62]....
        /*0254*/ 	.word	0xffffffff


	//   ....[63]....
        /*0258*/ 	.word	0xffffffff


	//   ....[64]....
        /*025c*/ 	.word	0x05000008


	//   ....[65]....
        /*0260*/ 	.word	0x05000008


	//   ....[66]....
        /*0264*/ 	.word	0x05000008


	//   ....[67]....
        /*0268*/ 	.word	0x05000008


	//   ....[68]....
        /*026c*/ 	.word	0x05000008


	//----- nvinfo : EIATTR_COOP_GROUP_INSTR_OFFSETS
	.align		4
.L_29151:
        /*0270*/ 	.byte	0x04, 0x28
        /*0272*/ 	.short	(.L_29153 - .L_29152)


	//   ....[0]....
.L_29152:
        /*0274*/ 	.word	0x00001910


	//   ....[1]....
        /*0278*/ 	.word	0x00001b00


	//   ....[2]....
        /*027c*/ 	.word	0x00001b20


	//   ....[3]....
        /*0280*/ 	.word	0x00001b40


	//   ....[4]....
        /*0284*/ 	.word	0x00001b60


	//   ....[5]....
        /*0288*/ 	.word	0x00001c70


	//   ....[6]....
        /*028c*/ 	.word	0x00001cb0


	//   ....[7]....
        /*0290*/ 	.word	0x00001d20


	//   ....[8]....
        /*0294*/ 	.word	0x00002b50


	//   ....[9]....
        /*0298*/ 	.word	0x00002b90


	//   ....[10]....
        /*029c*/ 	.word	0x00002bb0


	//   ....[11]....
        /*02a0*/ 	.word	0x00002bd0


	//   ....[12]....
        /*02a4*/ 	.word	0x00002bf0


	//   ....[13]....
        /*02a8*/ 	.word	0x00002c40


	//   ....[14]....
        /*02ac*/ 	.word	0x00002c60


	//   ....[15]....
        /*02b0*/ 	.word	0x00002c80


	//   ....[16]....
        /*02b4*/ 	.word	0x00005520


	//   ....[17]....
        /*02b8*/ 	.word	0x00005560


	//   ....[18]....
        /*02bc*/ 	.word	0x000055a0


	//   ....[19]....
        /*02c0*/ 	.word	0x000055d0


	//   ....[20]....
        /*02c4*/ 	.word	0x000055f0


	//   ....[21]....
        /*02c8*/ 	.word	0x00005600


	//   ....[22]....
        /*02cc*/ 	.word	0x00005620


	//   ....[23]....
        /*02d0*/ 	.word	0x00005650


	//   ....[24]....
        /*02d4*/ 	.word	0x00005670


	//   ....[25]....
        /*02d8*/ 	.word	0x000056a0


	//   ....[26]....
        /*02dc*/ 	.word	0x000056d0


	//   ....[27]....
        /*02e0*/ 	.word	0x00005700


	//   ....[28]....
        /*02e4*/ 	.word	0x00005710


	//   ....[29]....
        /*02e8*/ 	.word	0x00005730


	//   ....[30]....
        /*02ec*/ 	.word	0x00005750


	//   ....[31]....
        /*02f0*/ 	.word	0x00005770


	//   ....[32]....
        /*02f4*/ 	.word	0x00005790


	//   ....[33]....
        /*02f8*/ 	.word	0x000057c0


	//   ....[34]....
        /*02fc*/ 	.word	0x000057f0


	//   ....[35]....
        /*0300*/ 	.word	0x00005820


	//   ....[36]....
        /*0304*/ 	.word	0x00005850


	//   ....[37]....
        /*0308*/ 	.word	0x00005870


	//   ....[38]....
        /*030c*/ 	.word	0x00005890


	//   ....[39]....
        /*0310*/ 	.word	0x000058b0


	//   ....[40]....
        /*0314*/ 	.word	0x000058d0


	//   ....[41]....
        /*0318*/ 	.word	0x000058f0


	//   ....[42]....
        /*031c*/ 	.word	0x00005910


	//   ....[43]....
        /*0320*/ 	.word	0x00005930


	//   ....[44]....
        /*0324*/ 	.word	0x00005950


	//   ....[45]....
        /*0328*/ 	.word	0x00005970


	//   ....[46]....
        /*032c*/ 	.word	0x000059a0


	//   ....[47]....
        /*0330*/ 	.word	0x000059c0


	//   ....[48]....
        /*0334*/ 	.word	0x000059e0


	//   ....[49]....
        /*0338*/ 	.word	0x00005a00


	//   ....[50]....
        /*033c*/ 	.word	0x00005a20


	//   ....[51]....
        /*0340*/ 	.word	0x00005a40


	//   ....[52]....
        /*0344*/ 	.word	0x00005a50


	//   ....[53]....
        /*0348*/ 	.word	0x00005a70


	//   ....[54]....
        /*034c*/ 	.word	0x00005a90


	//   ....[55]....
        /*0350*/ 	.word	0x00005ab0


	//   ....[56]....
        /*0354*/ 	.word	0x00005ad0


	//   ....[57]....
        /*0358*/ 	.word	0x00005af0


	//   ....[58]....
        /*035c*/ 	.word	0x00005b10


	//   ....[59]....
        /*0360*/ 	.word	0x00005b30


	//   ....[60]....
        /*0364*/ 	.word	0x00005b50


	//   ....[61]....
        /*0368*/ 	.word	0x00005b70


	//   ....[62]....
        /*036c*/ 	.word	0x00005b90


	//   ....[63]....
        /*0370*/ 	.word	0x00005bb0


	//   ....[64]....
        /*0374*/ 	.word	0x00006900


	//   ....[65]....
        /*0378*/ 	.word	0x000069a0


	//   ....[66]....
        /*037c*/ 	.word	0x00006a40


	//   ....[67]....
        /*0380*/ 	.word	0x00006ab0


	//   ....[68]....
        /*0384*/ 	.word	0x00006b10


	//----- nvinfo : EIATTR_VRC_CTA_INIT_COUNT
	.align		4
.L_29153:
        /*0388*/ 	.byte	0x02, 0x4a
	.zero		1
	.zero		1


	//----- nvinfo : EIATTR_EXIT_INSTR_OFFSETS
	.align		4
        /*038c*/ 	.byte	0x04, 0x1c
        /*038e*/ 	.short	(.L_29155 - .L_29154)


	//   ....[0]....
.L_29154:
        /*0390*/ 	.word	0x00006630


	//   ....[1]....
        /*0394*/ 	.word	0x00006670


	//   ....[2]....
        /*0398*/ 	.word	0x00006890


	//----- nvinfo : EIATTR_CRS_STACK_SIZE
	.align		4
.L_29155:
        /*039c*/ 	.byte	0x04, 0x1e
        /*039e*/ 	.short	(.L_29157 - .L_29156)
.L_29156:
        /*03a0*/ 	.word	0x00000000


	//----- nvinfo : EIATTR_CBANK_PARAM_SIZE
	.align		4
.L_29157:
        /*03a4*/ 	.byte	0x03, 0x19
        /*03a6*/ 	.short	0x007c


	//----- nvinfo : EIATTR_PARAM_CBANK
	.align		4
        /*03a8*/ 	.byte	0x04, 0x0a
        /*03aa*/ 	.short	(.L_29159 - .L_29158)
	.align		4
.L_29158:
        /*03ac*/ 	.word	index@(.nv.constant0._ZN4vllm25paged_attention_v1_kernelIffLi192ELi16ELi128ELNS_18Fp8KVCacheDataTypeE0ELb1EEEvPT_PKS2_PKT0_S8_ifPKiSA_iPKfiiiSC_SC_iiiii)
        /*03b0*/ 	.short	0x0380
        /*03b2*/ 	.short	0x007c


	//----- nvinfo : EIATTR_SW_WAR
	.align		4
.L_29159:
        /*03b4*/ 	.byte	0x04, 0x36
        /*03b6*/ 	.short	(.L_29161 - .L_29160)
.L_29160:
        /*03b8*/ 	.word	0x00000008
.L_29161:


//--------------------- .nv.info._ZN4vllm25paged_attention_v1_kernelIffLi128ELi16ELi128ELNS_18Fp8KVCacheDataTypeE0ELb1EEEvPT_PKS2_PKT0_S8_ifPKiSA_iPKfiiiSC_SC_iiiii --------------------------
	.section	.nv.info._ZN4vllm25paged_attention_v1_kernelIffLi128ELi16ELi128ELNS_18Fp8KVCacheDataTypeE0ELb1EEEvPT_PKS2_PKT0_S8_ifPKiSA_iPKfiiiSC_SC_iiiii,"",@"SHT_CUDA_INFO"
	.sectionflags	@""
	.align	4


	//----- nvinfo : EIATTR_CUDA_API_VERSION
	.align		4
        /*0000*/ 	.byte	0x04, 0x37
        /*0002*/ 	.short	(.L_29163 - .L_29162)
.L_29162:
        /*0004*/ 	.word	0x00000082


	//----- nvinfo : EIATTR_KPARAM_INFO
	.align		4
.L_29163:
        /*0008*/ 	.byte	0x04, 0x17
        /*000a*/ 	.short	(.L_29165 - .L_29164)
.L_29164:
        /*000c*/ 	.word	0x00000000
        /*0010*/ 	.short	0x0013
        /*0012*/ 	.short	0x0078
        /*0014*/ 	.byte	0x00, 0xf0, 0x11, 0x00


	//----- nvinfo : EIATTR_KPARAM_INFO
	.align		4
.L_29165:
        /*0018*/ 	.byte	0x04, 0x17
        /*001a*/ 	.short	(.L_29167 - .L_29166)
.L_29166:
        /*001c*/ 	.word	0x00000000
        /*0020*/ 	.short	0x0012
        /*0022*/ 	.short	0x0074
        /*0024*/ 	.byte	0x00, 0xf0, 0x11, 0x00


	//----- nvinfo : EIATTR_KPARAM_INFO
	.align		4
.L_29167:
        /*0028*/ 	.byte	0x04, 0x17
        /*002a*/ 	.short	(.L_29169 - .L_29168)
.L_29168:
        /*002c*/ 	.word	0x00000000
        /*0030*/ 	.short	0x0011
        /*0032*/ 	.short	0x0070
        /*0034*/ 	.byte	0x00, 0xf0, 0x11, 0x00


	//----- nvinfo : EIATTR_KPARAM_INFO
	.align		4
.L_29169:
        /*0038*/ 	.byte	0x04, 0x17
        /*003a*/ 	.short	(.L_29171 - .L_29170)
.L_29170:
        /*003c*/ 	.word	0x00000000
        /*0040*/ 	.short	0x0010
        /*0042*/ 	.short	0x006c
        /*0044*/ 	.byte	0x00, 0xf0, 0x11, 0x00


	//----- nvinfo : EIATTR_KPARAM_INFO
	.align		4
.L_29171:
        /*0048*/ 	.byte	0x04, 0x17
        /*004a*/ 	.short	(.L_29173 - .L_29172)
.L_29172:
        /*004c*/ 	.word	0x00000000
        /*0050*/ 	.short	0x000f
        /*0052*/ 	.short	0x0068
        /*0054*/ 	.byte	0x00, 0xf0, 0x11, 0x00


	//----- nvinfo : EIATTR_KPARAM_INFO
	.align		4
.L_29173:
        /*0058*/ 	.byte	0x04, 0x17
        /*005a*/ 	.short	(.L_29175 - .L_29174)
.L_29174:
        /*005c*/ 	.word	0x00000000
        /*0060*/ 	.short	0x000e
        /*0062*/ 	.short	0x0060
        /*0064*/ 	.byte	0x00, 0xf5, 0x21, 0x00


	//----- nvinfo : EIATTR_KPARAM_INFO
	.align		4
.L_29175:
        /*0068*/ 	.byte	0x04, 0x17
        /*006a*/ 	.short	(.L_29177 - .L_29176)
.L_29176:
        /*006c*/ 	.word	0x00000000
        /*0070*/ 	.short	0x000d
        /*0072*/ 	.short	0x0058
        /*0074*/ 	.byte	0x00, 0xf5, 0x21, 0x00


	//----- nvinfo : EIATTR_KPARAM_INFO
	.align		4
.L_29177:
        /*0078*/ 	.byte	0x04, 0x17
        /*007a*/ 	.short	(.L_29179 - .L_29178)
.L_29178:
        /*007c*/ 	.word	0x00000000
        /*0080*/ 	.short	0x000c
        /*0082*/ 	.short	0x0050
        /*0084*/ 	.byte	0x00, 0xf0, 0x11, 0x00


	//----- nvinfo : EIATTR_KPARAM_INFO
	.align		4
.L_29179:
        /*0088*/ 	.byte	0x04, 0x17
        /*008a*/ 	.short	(.L_29181 - .L_29180)
.L_29180:
        /*008c*/ 	.word	0x00000000
        /*0090*/ 	.short	0x000b
        /*0092*/ 	.short	0x004c
        /*0094*/ 	.byte	0x00, 0xf0, 0x11, 0x00


	//----- nvinfo : EIATTR_KPARAM_INFO
	.align		4
.L_29181:
        /*0098*/ 	.byte	0x04, 0x17
        /*009a*/ 	.short	(.L_29183 - .L_29182)
.L_29182:
        /*009c*/ 	.word	0x00000000
        /*00a0*/ 	.short	0x000a
        /*00a2*/ 	.short	0x0048
        /*00a4*/ 	.byte	0x00, 0xf0, 0x11, 0x00


	//----- nvinfo : EIATTR_KPARAM_INFO
	.align		4
.L_29183:
        /*00a8*/ 	.byte	0x04, 0x17
        /*00aa*/ 	.short	(.L_29185 - .L_29184)
.L_29184:
        /*00ac*/ 	.word	0x00000000
        /*00b0*/ 	.short	0x0009
        /*00b2*/ 	.short	0x0040
        /*00b4*/ 	.byte	0x00, 0xf5, 0x21, 0x00


	//----- nvinfo : EIATTR_KPARAM_INFO
	.align		4
.L_29185:
        /*00b8*/ 	.byte	0x04, 0x17
        /*00ba*/ 	.short	(.L_29187 - .L_29186)
.L_29186:
        /*00bc*/ 	.word	0x00000000
        /*00c0*/ 	.short	0x0008
        /*00c2*/ 	.short	0x0038
        /*00c4*/ 	.byte	0x00, 0xf0, 0x11, 0x00


	//----- nvinfo : EIATTR_KPARAM_INFO
	.align		4
.L_29187:
        /*00c8*/ 	.byte	0x04, 0x17
        /*00ca*/ 	.short	(.L_29189 - .L_29188)
.L_29188:
        /*00cc*/ 	.word	0x00000000
        /*00d0*/ 	.short	0x0007
        /*00d2*/ 	.short	0x0030
        /*00d4*/ 	.byte	0x00, 0xf5, 0x21, 0x00


	//----- nvinfo : EIATTR_KPARAM_INFO
	.align		4
.L_29189:
        /*00d8*/ 	.byte	0x04, 0x17
        /*00da*/ 	.short	(.L_29191 - .L_29190)
.L_29190:
        /*00dc*/ 	.word	0x00000000
        /*00e0*/ 	.short	0x0006
        /*00e2*/ 	.short	0x0028
        /*00e4*/ 	.byte	0x00, 0xf5, 0x21, 0x00


	//----- nvinfo : EIATTR_KPARAM_INFO
	.align		4
.L_29191:
        /*00e8*/ 	.byte	0x04, 0x17
        /*00ea*/ 	.short	(.L_29193 - .L_29192)
.L_29192:
        /*00ec*/ 	.word	0x00000000
        /*00f0*/ 	.short	0x0005
        /*00f2*/ 	.short	0x0024
        /*00f4*/ 	.byte	0x00, 0xf0, 0x11, 0x00


	//----- nvinfo : EIATTR_KPARAM_INFO
	.align		4
.L_29193:
        /*00f8*/ 	.byte	0x04, 0x17
        /*00fa*/ 	.short	(.L_29195 - .L_29194)
.L_29194:
        /*00fc*/ 	.word	0x00000000
        /*0100*/ 	.short	0x0004
        /*0102*/ 	.short	0x0020
        /*0104*/ 	.byte	0x00, 0xf0, 0x11, 0x00


	//----- nvinfo : EIATTR_KPARAM_INFO
	.align		4
.L_29195:
        /*0108*/ 	.byte	0x04, 0x17
        /*010a*/ 	.short	(.L_29197 - .L_29196)
.L_29196:
        /*010c*/ 	.word	0x00000000
        /*0110*/ 	.short	0x0003
        /*0112*/ 	.short	0x0018
        /*0114*/ 	.byte	0x00, 0xf5, 0x21, 0x00


	//----- nvinfo : EIATTR_KPARAM_INFO
	.align		4
.L_29197:
        /*0118*/ 	.byte	0x04, 0x17
        /*011a*/ 	.short	(.L_29199 - .L_29198)
.L_29198:
        /*011c*/ 	.word	0x00000000
        /*0120*/ 	.short	0x0002
        /*0122*/ 	.short	0x0010
        /*0124*/ 	.byte	0x00, 0xf5, 0x21, 0x00


	//----- nvinfo : EIATTR_KPARAM_INFO
	.align		4
.L_29199:
        /*0128*/ 	.byte	0x04, 0x17
        /*012a*/ 	.short	(.L_29201 - .L_29200)
.L_29200:
        /*012c*/ 	.word	0x00000000
        /*0130*/ 	.short	0x0001
        /*0132*/ 	.short	0x0008
        /*0134*/ 	.byte	0x00, 0xf5, 0x21, 0x00


	//----- nvinfo : EIATTR_KPARAM_INFO
	.align		4
.L_29201:
        /*0138*/ 	.byte	0x04, 0x17
        /*013a*/ 	.short	(.L_29203 - .L_29202)
.L_29202:
        /*013c*/ 	.word	0x00000000
        /*0140*/ 	.short	0x0000
        /*0142*/ 	.short	0x0000
        /*0144*/ 	.byte	0x00, 0xf5, 0x21, 0x00


	//----- nvinfo : EIATTR_SPARSE_MMA_MASK
	.align		4
.L_29203:
        /*0148*/ 	.byte	0x03, 0x50
        /*014a*/ 	.short	0x0000


	//----- nvinfo : EIATTR_MAXREG_COUNT
	.align		4
        /*014c*/ 	.byte	0x03, 0x1b
        /*014e*/ 	.short	0x00ff


	//----- nvinfo : EIATTR_NUM_BARRIERS
	.align		4
        /*0150*/ 	.byte	0x02, 0x4c
        /*0152*/ 	.byte	0x01
	.zero		1


	//----- nvinfo : EIATTR_MERCURY_ISA_VERSION
	.align		4
        /*0154*/ 	.byte	0x03, 0x5f
        /*0156*/ 	.short	0x0101


	//----- nvinfo : EIATTR_COOP_GROUP_MASK_REGIDS
	.align		4
        /*0158*/ 	.byte	0x04, 0x29
        /*015a*/ 	.short	(.L_29205 - .L_29204)


	//   ....[0]....
.L_29204:
        /*015c*/ 	.word	0xffffffff


	//   ....[1]....
        /*0160*/ 	.word	0xffffffff


	//   ....[2]....
        /*0164*/ 	.word	0xffffffff


	//   ....[3]....
        /*0168*/ 	.word	0xffffffff


	//   ....[4]....
        /*016c*/ 	.word	0xffffffff


	//   ....[5]....
        /*0170*/ 	.word	0xffffffff


	//   ....[6]....
        /*0174*/ 	.word	0xffffffff


	//   ....[7]....
        /*0178*/ 	.word	0xffffffff


	//   ....[8]....
        /*017c*/ 	.word	0xffffffff


	//   ....[9]....
        /*0180*/ 	.word	0xffffffff


	//   ....[10]....
        /*0184*/ 	.word	0xffffffff


	//   ....[11]....
        /*0188*/ 	.word	0xffffffff


	//   ....[12]....
        /*018c*/ 	.word	0xffffffff


	//   ....[13]....
        /*0190*/ 	.word	0xffffffff


	//   ....[14]....
        /*0194*/ 	.word	0xffffffff


	//   ....[15]....
        /*0198*/ 	.word	0xffffffff


	//   ....[16]....
        /*019c*/ 	.word	0xffffffff


	//   ....[17]....
        /*01a0*/ 	.word	0xffffffff


	//   ....[18]....
        /*01a4*/ 	.word	0xffffffff


	//   ....[19]....
        /*01a8*/ 	.word	0xffffffff


	//   ....[20]....
        /*01ac*/ 	.word	0xffffffff


	//   ....[21]....
        /*01b0*/ 	.word	0xffffffff


	//   ....[22]....
        /*01b4*/ 	.word	0xffffffff


	//   ....[23]....
        /*01b8*/ 	.word	0xffffffff


	//   ....[24]....
        /*01bc*/ 	.word	0xffffffff


	//   ....[25]....
        /*01c0*/ 	.word	0xffffffff


	//   ....[26]....
        /*01c4*/ 	.word	0xffffffff


	//   ....[27]....
        /*01c8*/ 	.word	0xffffffff


	//   ....[28]....
        /*01cc*/ 	.word	0xffffffff


	//   ....[29]....
        /*01d0*/ 	.word	0xffffffff


	//   ....[30]....
        /*01d4*/ 	.word	0xffffffff


	//   ....[31]....
        /*01d8*/ 	.word	0xffffffff


	//   ....[32]....
        /*01dc*/ 	.word	0xffffffff


	//   ....[33]....
        /*01e0*/ 	.word	0xffffffff


	//   ....[34]....
        /*01e4*/ 	.word	0xffffffff


	//   ....[35]....
        /*01e8*/ 	.word	0xffffffff


	//   ....[36]....
        /*01ec*/ 	.word	0xffffffff


	//   ....[37]....
        /*01f0*/ 	.word	0xffffffff


	//   ....[38]....
        /*01f4*/ 	.word	0xffffffff


	//   ....[39]....
        /*01f8*/ 	.word	0xffffffff


	//   ....[40]....
        /*01fc*/ 	.word	0xffffffff


	//   ....[41]....
        /*0200*/ 	.word	0xffffffff


	//   ....[42]....
        /*0204*/ 	.word	0xffffffff


	//   ....[43]....
        /*0208*/ 	.word	0xffffffff


	//   ....[44]....
        /*020c*/ 	.word	0xffffffff


	//   ....[45]....
        /*0210*/ 	.word	0xffffffff


	//   ....[46]....
        /*0214*/ 	.word	0xffffffff


	//   ....[47]....
        /*0218*/ 	.word	0xffffffff


	//   ....[48]....
        /*021c*/ 	.word	0x05000008


	//   ....[49]....
        /*0220*/ 	.word	0x05000008


	//   ....[50]....
        /*0224*/ 	.word	0x05000008


	//   ....[51]....
        /*0228*/ 	.word	0x05000008


	//   ....[52]....
        /*022c*/ 	.word	0x05000008


	//----- nvinfo : EIATTR_COOP_GROUP_INSTR_OFFSETS
	.align		4
.L_29205:
        /*0230*/ 	.byte	0x04, 0x28
        /*0232*/ 	.short	(.L_29207 - .L_29206)


	//   ....[0]....
.L_29206:
        /*0234*/ 	.word	0x000015c0


	//   ....[1]....
        /*0238*/ 	.word	0x00001760


	//   ....[2]....
        /*023c*/ 	.word	0x00001780


	//   ....[3]....
        /*0240*/ 	.word	0x000017a0


	//   ....[4]....
        /*0244*/ 	.word	0x000017c0


	//   ....[5]....
        /*0248*/ 	.word	0x000018d0


	//   ....[6]....
        /*024c*/ 	.word	0x00001910


	//   ....[7]....
        /*0250*/ 	.word	0x00001980


	//   ....[8]....
        /*0254*/ 	.word	0x000027b0


	//   ....[9]....
        /*0258*/ 	.word	0x000027f0


	//   ....[10]....
        /*025c*/ 	.word	0x00002810


	//   ....[11]....
        /*0260*/ 	.word	0x00002830


	//   ....[12]....
        /*0264*/ 	.word	0x00002850


	//   ....[13]....
        /*0268*/ 	.word	0x000028a0


	//   ....[14]....
        /*026c*/ 	.word	0x000028c0


	//   ....[15]....
        /*0270*/ 	.word	0x000028e0


	//   ....[16]....
        /*0274*/ 	.word	0x00004900


	//   ....[17]....
        /*0278*/ 	.word	0x00004940


	//   ....[18]....
        /*027c*/ 	.word	0x00004970


	//   ....[19]....
        /*0280*/ 	.word	0x00004990


	//   ....[20]....
        /*0284*/ 	.word	0x000049a0


	//   ....[21]....
        /*0288*/ 	.word	0x000049b0


	//   ....[22]....
        /*028c*/ 	.word	0x000049c0


	//   ....[23]....
        /*0290*/ 	.word	0x000049e0


	//   ....[24]....
        /*0294*/ 	.word	0x00004a00


	//   ....[25]....
        /*0298*/ 	.word	0x00004a20


	//   ....[26]....
        /*029c*/ 	.word	0x00004a40


	//   ....[27]....
        /*02a0*/ 	.word	0x00004a60


	//   ....[28]....
        /*02a4*/ 	.word	0x00004a80


	//   ....[29]....
        /*02a8*/ 	.word	0x00004aa0


	//   ....[30]....
        /*02ac*/ 	.word	0x00004ac0


	//   ....[31]....
        /*02b0*/ 	.word	0x00004ae0


	//   ....[32]....
        /*02b4*/ 	.word	0x00004b10


	//   ....[33]....
        /*02b8*/ 	.word	0x00004b30


	//   ....[34]....
        /*02bc*/ 	.word	0x00004b50


	//   ....[35]....
        /*02c0*/ 	.word	0x00004b70


	//   ....[36]....
        /*02c4*/ 	.word	0x00004b90


	//   ....[37]....
        /*02c8*/ 	.word	0x00004bb0


	//   ....[38]....
        /*02cc*/ 	.word	0x00004bc0


	//   ....[39]....
        /*02d0*/ 	.word	0x00004be0


	//   ....[40]....
        /*02d4*/ 	.word	0x00004c00


	//   ....[41]....
        /*02d8*/ 	.word	0x00004c20


	//   ....[42]....
        /*02dc*/ 	.word	0x00004c40


	//   ....[43]....
        /*02e0*/ 	.word	0x00004c60


	//   ....[44]....
        /*02e4*/ 	.word	0x00004c80


	//   ....[45]....
        /*02e8*/ 	.word	0x00004ca0


	//   ....[46]....
        /*02ec*/ 	.word	0x00004cc0


	//   ....[47]....
        /*02f0*/ 	.word	0x00004ce0


	//   ....[48]....
        /*02f4*/ 	.word	0x000057d0


	//   ....[49]....
        /*02f8*/ 	.word	0x00005870


	//   ....[50]....
        /*02fc*/ 	.word	0x00005910


	//   ....[51]....
        /*0300*/ 	.word	0x00005980


	//   ....[52]....
        /*0304*/ 	.word	0x000059e0


	//----- nvinfo : EIATTR_VRC_CTA_INIT_COUNT
	.align		4
.L_29207:
        /*0308*/ 	.byte	0x02, 0x4a
	.zero		1
	.zero		1


	//----- nvinfo : EIATTR_EXIT_INSTR_OFFSETS
	.align		4
        /*030c*/ 	.byte	0x04, 0x1c
        /*030e*/ 	.short	(.L_29209 - .L_29208)


	//   ....[0]....
.L_29208:
        /*0310*/ 	.word	0x00005560


	//   ....[1]....
        /*0314*/ 	.word	0x000055c0


	//   ....[2]....
        /*0318*/ 	.word	0x00005760


	//----- nvinfo : EIATTR_CRS_STACK_SIZE
	.align		4
.L_29209:
        /*031c*/ 	.byte	0x04, 0x1e
        /*031e*/ 	.short	(.L_29211 - .L_29210)
.L_29210:
        /*0320*/ 	.word	0x00000000


	//----- nvinfo : EIATTR_CBANK_PARAM_SIZE
	.align		4
.L_29211:
        /*0324*/ 	.byte	0x03, 0x19
        /*0326*/ 	.short	0x007c


	//----- nvinfo : EIATTR_PARAM_CBANK
	.align		4
        /*0328*/ 	.byte	0x04, 0x0a
        /*032a*/ 	.short	(.L_29213 - .L_29212)
	.align		4
.L_29212:
        /*032c*/ 	.word	index@(.nv.constant0._ZN4vllm25paged_attention_v1_kernelIffLi128ELi16ELi128ELNS_18Fp8KVCacheDataTypeE0ELb1EEEvPT_PKS2_PKT0_S8_ifPKiSA_iPKfiiiSC_SC_iiiii)
        /*0330*/ 	.short	0x0380
        /*0332*/ 	.short	0x007c


	//----- nvinfo : EIATTR_SW_WAR
	.align		4
.L_29213:
        /*0334*/ 	.byte	0x04, 0x36
        /*0336*/ 	.short	(.L_29215 - .L_29214)
.L_29214:
        /*0338*/ 	.word	0x00000008
.L_29215:


//--------------------- .nv.info._ZN4vllm25paged_attention_v1_kernelIffLi120ELi16ELi128ELNS_18Fp8KVCacheDataTypeE0ELb1EEEvPT_PKS2_PKT0_S8_ifPKiSA_iPKfiiiSC_SC_iiiii --------------------------
	.section	.nv.info._ZN4vllm25paged_attention_v1_kernelIffLi120ELi16ELi128ELNS_18Fp8KVCacheDataTypeE0ELb1EEEvPT_PKS2_PKT0_S8_ifPKiSA_iPKfiiiSC_SC_iiiii,"",@"SHT_CUDA_INFO"
	.sectionflags	@""
	.align	4


	//----- nvinfo : EIATTR_CUDA_API_VERSION
	.align		4
        /*0000*/ 	.byte	0x04, 0x37
        /*0002*/ 	.short	(.L_29217 - .L_29216)
.L_29216:
        /*0004*/ 	.word	0x00000082


	//----- nvinfo : EIATTR_KPARAM_INFO
	.align		4
.L_29217:
        /*0008*/ 	.byte	0x04, 0x17
        /*000a*/ 	.short	(.L_29219 - .L_29218)
.L_29218:
        /*000c*/ 	.word	0x00000000
        /*0010*/ 	.short	0x0013
        /*0012*/ 	.short	0x0078
        /*0014*/ 	.byte	0x00, 0xf0, 0x11, 0x00


	//----- nvinfo : EIATTR_KPARAM_INFO
	.align		4
.L_29219:
        /*0018*/ 	.byte	0x04, 0x17
        /*001a*/ 	.short	(.L_29221 - .L_29220)
.L_29220:
        /*001c*/ 	.word	0x00000000
        /*0020*/ 	.short	0x0012
        /*0022*/ 	.short	0x0074
        /*0024*/ 	.byte	0x00, 0xf0, 0x11, 0x00


	//----- nvinfo : EIATTR_KPARAM_INFO
	.align		4
.L_29221:
        /*0028*/ 	.byte	0x04, 0x17
        /*002a*/ 	.short	(.L_29223 - .L_29222)
.L_29222:
        /*002c*/ 	.word	0x00000000
        /*0030*/ 	.short	0x0011
        /*0032*/ 	.short	0x0070
        /*0034*/ 	.byte	0x00, 0xf0, 0x11, 0x00


	//----- nvinfo : EIATTR_KPARAM_INFO
	.align		4
.L_29223:
        /*0038*/ 	.byte	0x04, 0x17
        /*003a*/ 	.short	(.L_29225 - .L_29224)
.L_29224:
        /*003c*/ 	.word	0x00000000
        /*0040*/ 	.short	0x0010
        /*0042*/ 	.short	0x006c
        /*0044*/ 	.byte	0x00, 0xf0, 0x11, 0x00


	//----- nvinfo : EIATTR_KPARAM_INFO
	.align		4
.L_29225:
        /*0048*/ 	.byte	0x04, 0x17
        /*004a*/ 	.short	(.L_29227 - .L_29226)
.L_29226:
        /*004c*/ 	.word	0x00000000
        /*0050*/ 	.short	0x000f
        /*0052*/ 	.short	0x0068
        /*0054*/ 	.byte	0x00, 0xf0, 0x11, 0x00


	//----- nvinfo : EIATTR_KPARAM_INFO
	.align		4
.L_29227:
        /*0058*/ 	.byte	0x04, 0x17
        /*005a*/ 	.short	(.L_29229 - .L_29228)
.L_29228:
        /*005c*/ 	.word	0x00000000
        /*0060*/ 	.short	0x000e
        /*0062*/ 	.short	0x0060
        /*0064*/ 	.byte	0x00, 0xf5, 0x21, 0x00


	//----- nvinfo : EIATTR_KPARAM_INFO
	.align		4
.L_29229:
        /*0068*/ 	.byte	0x04, 0x17
        /*006a*/ 	.short	(.L_29231 - .L_29230)
.L_29230:
        /*006c*/ 	.word	0x00000000
        /*0070*/ 	.short	0x000d
        /*0072*/ 	.short	0x0058
        /*0074*/ 	.byte	0x00, 0xf5, 0x21, 0x00


	//----- nvinfo : EIATTR_KPARAM_INFO
	.align		4
.L_29231:
        /*0078*/ 	.byte	0x04, 0x17
        /*007a*/ 	.short	(.L_29233 - .L_29232)
.L_29232:
        /*007c*/ 	.word	0x00000000
        /*0080*/ 	.short	0x000c
        /*0082*/ 	.short	0x0050
        /*0084*/ 	.byte	0x00, 0xf0, 0x11, 0x00


	//----- nvinfo : EIATTR_KPARAM_INFO
	.align		4
.L_29233:
        /*0088*/ 	.byte	0x04, 0x17
        /*008a*/ 	.short	(.L_29235 - .L_29234)
.L_29234:
        /*008c*/ 	.word	0x00000000
        /*0090*/ 	.short	0x000b
        /*0092*/ 	.short	0x004c
        /*0094*/ 	.byte	0x00, 0xf0, 0x11, 0x00


	//----- nvinfo : EIATTR_KPARAM_INFO
	.align		4
.L_29235:
        /*0098*/ 	.byte	0x04, 0x17
        /*009a*/ 	.short	(.L_29237 - .L_29236)
.L_29236:
        /*009c*/ 	.word	0x00000000
        /*00a0*/ 	.short	0x000a
        /*00a2*/ 	.short	0x0048
        /*00a4*/ 	.byte	0x00, 0xf0, 0x11, 0x00


	//----- nvinfo : EIATTR_KPARAM_INFO
	.align		4
.L_29237:
        /*00a8*/ 	.byte	0x04, 0x17
        /*00aa*/ 	.short	(.L_29239 - .L_29238)
.L_29238:
        /*00ac*/ 	.word	0x00000000
        /*00b0*/ 	.short	0x0009
        /*00b2*/ 	.short	0x0040
        /*00b4*/ 	.byte	0x00, 0xf5, 0x21, 0x00


	//----- nvinfo : EIATTR_KPARAM_INFO
	.align		4
.L_29239:
        /*00b8*/ 	.byte	0x04, 0x17
        /*00ba*/ 	.short	(.L_29241 - .L_29240)
.L_29240:
        /*00bc*/ 	.word	0x00000000
        /*00c0*/ 	.short	0x0008
        /*00c2*/ 	.short	0x0038
        /*00c4*/ 	.byte	0x00, 0xf0, 0x11, 0x00


	//----- nvinfo : EIATTR_KPARAM_INFO
	.align		4
.L_29241:
        /*00c8*/ 	.byte	0x04, 0x17
        /*00ca*/ 	.short	(.L_29243 - .L_29242)
.L_29242:
        /*00cc*/ 	.word	0x00000000
        /*00d0*/ 	.short	0x0007
        /*00d2*/ 	.short	0x0030
        /*00d4*/ 	.byte	0x00, 0xf5, 0x21, 0x00


	//----- nvinfo : EIATTR_KPARAM_INFO
	.align		4
.L_29243:
        /*00d8*/ 	.byte	0x04, 0x17
        /*00da*/ 	.short	(.L_29245 - .L_29244)
.L_29244:
        /*00dc*/ 	.word	0x00000000
        /*00e0*/ 	.short	0x0006
        /*00e2*/ 	.short	0x0028
        /*00e4*/ 	.byte	0x00, 0xf5, 0x21, 0x00


	//----- nvinfo : EIATTR_KPARAM_INFO
	.align		4
.L_29245:
        /*00e8*/ 	.byte	0x04, 0x17
        /*00ea*/ 	.short	(.L_29247 - .L_29246)
.L_29246:
        /*00ec*/ 	.word	0x00000000
        /*00f0*/ 	.short	0x0005
        /*00f2*/ 	.short	0x0024
        /*00f4*/ 	.byte	0x00, 0xf0, 0x11, 0x00


	//----- nvinfo : EIATTR_KPARAM_INFO
	.align		4
.L_29247:
        /*00f8*/ 	.byte	0x04, 0x17
        /*00fa*/ 	.short	(.L_29249 - .L_29248)
.L_29248:
        /*00fc*/ 	.word	0x00000000
        /*0100*/ 	.short	0x0004
        /*0102*/ 	.short	0x0020
        /*0104*/ 	.byte	0x00, 0xf0, 0x11, 0x00


	//----- nvinfo : EIATTR_KPARAM_INFO
	.align		4
.L_29249:
        /*0108*/ 	.byte	0x04, 0x17
        /*010a*/ 	.short	(.L_29251 - .L_29250)
.L_29250:
        /*010c*/ 	.word	0x00000000
        /*0110*/ 	.short	0x0003
        /*0112*/ 	.short	0x0018
        /*0114*/ 	.byte	0x00, 0xf5, 0x21, 0x00


	//----- nvinfo : EIATTR_KPARAM_INFO
	.align		4
.L_29251:
        /*0118*/ 	.byte	0x04, 0x17
        /*011a*/ 	.short	(.L_29253 - .L_29252)
.L_29252:
        /*011c*/ 	.word	0x00000000
        /*0120*/ 	.short	0x0002
        /*0122*/ 	.short	0x0010
        /*0124*/ 	.byte	0x00, 0xf5, 0x21, 0x00


	//----- nvinfo : EIATTR_KPARAM_INFO
	.align		4
.L_29253:
        /*0128*/ 	.byte	0x04, 0x17
        /*012a*/ 	.short	(.L_29255 - .L_29254)
.L_29254:
        /*012c*/ 	.word	0x00000000
        /*0130*/ 	.short	0x0001
        /*0132*/ 	.short	0x0008
        /*0134*/ 	.byte	0x00, 0xf5, 0x21, 0x00


	//----- nvinfo : EIATTR_KPARAM_INFO
	.align		4
.L_29255:
        /*0138*/ 	.byte	0x04, 0x17
        /*013a*/ 	.short	(.L_29257 - .L_29256)
.L_29256:
        /*013c*/ 	.word	0x00000000
        /*0140*/ 	.short	0x0000
        /*0142*/ 	.short	0x0000
        /*0144*/ 	.byte	0x00, 0xf5, 0x21, 0x00


	//----- nvinfo : EIATTR_SPARSE_MMA_MASK
	.align		4
.L_29257:
        /*0148*/ 	.byte	0x03, 0x50
        /*014a*/ 	.short	0x0000


	//----- nvinfo : EIATTR_MAXREG_COUNT
	.align		4
        /*014c*/ 	.byte	0x03, 0x1b
        /*014e*/ 	.short	0x00ff


	//----- nvinfo : EIATTR_NUM_BARRIERS
	.align		4
        /*0150*/ 	.byte	0x02, 0x4c
        /*0152*/ 	.byte	0x01
	.zero		1


	//----- nvinfo : EIATTR_MERCURY_ISA_VERSION
	.align		4
        /*0154*/ 	.byte	0x03, 0x5f
        /*0156*/ 	.short	0x0101


	//----- nvinfo : EIATTR_COOP_GROUP_MASK_REGIDS
	.align		4
        /*0158*/ 	.byte	0x04, 0x29
        /*015a*/ 	.short	(.L_29259 - .L_29258)


	//   ....[0]....
.L_29258:
        /*015c*/ 	.word	0xffffffff


	//   ....[1]....
        /*0160*/ 	.word	0xffffffff


	//   ....[2]....
        /*0164*/ 	.word	0xffffffff


	//   ....[3]....
        /*0168*/ 	.word	0xffffffff


	//   ....[4]....
        /*016c*/ 	.word	0xffffffff


	//   ....[5]....
        /*0170*/ 	.word	0xffffffff


	//   ....[6]....
        /*0174*/ 	.word	0xffffffff


	//   ....[7]....
        /*0178*/ 	.word	0xffffffff


	//   ....[8]....
        /*017c*/ 	.word	0xffffffff


	//   ....[9]....
        /*0180*/ 	.word	0xffffffff


	//   ....[10]....
        /*0184*/ 	.word	0xffffffff


	//   ....[11]....
        /*0188*/ 	.word	0xffffffff


	//   ....[12]....
        /*018c*/ 	.word	0xffffffff


	//   ....[13]....
        /*0190*/ 	.word	0xffffffff


	//   ....[14]....
        /*0194*/ 	.word	0xffffffff


	//   ....[15]....
        /*0198*/ 	.word	0xffffffff


	//   ....[16]....
        /*019c*/ 	.word	0xffffffff


	//   ....[17]....
        /*01a0*/ 	.word	0xffffffff


	//   ....[18]....
        /*01a4*/ 	.word	0xffffffff


	//   ....[19]....
        /*01a8*/ 	.word	0xffffffff


	//   ....[20]....
        /*01ac*/ 	.word	0xffffffff


	//   ....[21]....
        /*01b0*/ 	.word	0xffffffff


	//   ....[22]....
        /*01b4*/ 	.word	0xffffffff


	//   ....[23]....
        /*01b8*/ 	.word	0xffffffff


	//   ....[24]....
        /*01bc*/ 	.word	0xffffffff


	//   ....[25]....
        /*01c0*/ 	.word	0xffffffff


	//   ....[26]....
        /*01c4*/ 	.word	0xffffffff


	//   ....[27]....
        /*01c8*/ 	.word	0xffffffff


	//   ....[28]....
        /*01cc*/ 	.word	0xffffffff


	//   ....[29]....
        /*01d0*/ 	.word	0xffffffff


	//   ....[30]....
        /*01d4*/ 	.word	0xffffffff


	//   ....[31]....
        /*01d8*/ 	.word	0xffffffff


	//   ....[32]....
        /*01dc*/ 	.word	0xffffffff


	//   ....[33]....
        /*01e0*/ 	.word	0xffffffff


	//   ....[34]....
        /*01e4*/ 	.word	0xffffffff


	//   ....[35]....
        /*01e8*/ 	.word	0xffffffff


	//   ....[36]....
        /*01ec*/ 	.word	0xffffffff


	//   ....[37]....
        /*01f0*/ 	.word	0xffffffff


	//   ....[38]....
        /*01f4*/ 	.word	0xffffffff


	//   ....[39]....
        /*01f8*/ 	.word	0xffffffff


	//   ....[40]....
        /*01fc*/ 	.word	0xffffffff


	//   ....[41]....
        /*0200*/ 	.word	0xffffffff


	//   ....[42]....
        /*0204*/ 	.word	0xffffffff


	//   ....[43]....
        /*0208*/ 	.word	0xffffffff


	//   ....[44]....
        /*020c*/ 	.word	0xffffffff


	//   ....[45]....
        /*0210*/ 	.word	0xffffffff


	//   ....[46]....
        /*0214*/ 	.word	0x05000006


	//   ....[47]....
        /*0218*/ 	.word	0x05000006


	//   ....[48]....
        /*021c*/ 	.word	0x05000006


	//   ....[49]....
        /*0220*/ 	.word	0x05000006


	//   ....[50]....
        /*0224*/ 	.word	0x05000006


	//----- nvinfo : EIATTR_COOP_GROUP_INSTR_OFFSETS
	.align		4
.L_29259:
        /*0228*/ 	.byte	0x04, 0x28
        /*022a*/ 	.short	(.L_29261 - .L_29260)


	//   ....[0]....
.L_29260:
        /*022c*/ 	.word	0x00001510


	//   ....[1]....
        /*0230*/ 	.word	0x000016b0


	//   ....[2]....
        /*0234*/ 	.word	0x000016d0


	//   ....[3]....
        /*0238*/ 	.word	0x000016f0


	//   ....[4]....
        /*023c*/ 	.word	0x00001710


	//   ....[5]....
        /*0240*/ 	.word	0x00001860


	//   ....[6]....
        /*0244*/ 	.word	0x00001890


	//   ....[7]....
        /*0248*/ 	.word	0x000018d0


	//   ....[8]....
        /*024c*/ 	.word	0x00002700


	//   ....[9]....
        /*0250*/ 	.word	0x00002740


	//   ....[10]....
        /*0254*/ 	.word	0x00002760


	//   ....[11]....
        /*0258*/ 	.word	0x00002780


	//   ....[12]....
        /*025c*/ 	.word	0x000027a0


	//   ....[13]....
        /*0260*/ 	.word	0x000027f0


	//   ....[14]....
        /*0264*/ 	.word	0x00002810


	//   ....[15]....
        /*0268*/ 	.word	0x00002830


	//   ....[16]....
        /*026c*/ 	.word	0x00004750


	//   ....[17]....
        /*0270*/ 	.word	0x00004790


	//   ....[18]....
        /*0274*/ 	.word	0x000047d0


	//   ....[19]....
        /*0278*/ 	.word	0x00004810


	//   ....[20]....
        /*027c*/ 	.word	0x00004840


	//   ....[21]....
        /*0280*/ 	.word	0x00004850


	//   ....[22]....
        /*0284*/ 	.word	0x00004870


	//   ....[23]....
        /*0288*/ 	.word	0x000048a0


	//   ....[24]....
        /*028c*/ 	.word	0x000048c0


	//   ....[25]....
        /*0290*/ 	.word	0x000048f0


	//   ....[26]....
        /*0294*/ 	.word	0x00004920


	//   ....[27]....
        /*0298*/ 	.word	0x00004950


	//   ....[28]....
        /*029c*/ 	.word	0x00004980


	//   ....[29]....
        /*02a0*/ 	.word	0x000049a0


	//   ....[30]....
        /*02a4*/ 	.word	0x000049c0


	//   ....[31]....
        /*02a8*/ 	.word	0x000049f0


	//   ....[32]....
        /*02ac*/ 	.word	0x00004a10


	//   ....[33]....
        /*02b0*/ 	.word	0x00004a30


	//   ....[34]....
        /*02b4*/ 	.word	0x00004a50


	//   ....[35]....
        /*02b8*/ 	.word	0x00004a70


	//   ....[36]....
        /*02bc*/ 	.word	0x00004a90


	//   ....[37]....
        /*02c0*/ 	.word	0x00004aa0


	//   ....[38]....
        /*02c4*/ 	.word	0x00004ac0


	//   ....[39]....
        /*02c8*/ 	.word	0x00004ae0


	//   ....[40]....
        /*02cc*/ 	.word	0x00004b00


	//   ....[41]....
        /*02d0*/ 	.word	0x00004b20


	//   ....[42]....
        /*02d4*/ 	.word	0x00004b40


	//   ....[43]....
        /*02d8*/ 	.word	0x00004b60


	//   ....[44]....
        /*02dc*/ 	.word	0x00004b80


	//   ....[45]....
        /*02e0*/ 	.word	0x00004ba0


	//   ....[46]....
        /*02e4*/ 	.word	0x00005510


	//   ....[47]....
        /*02e8*/ 	.word	0x000055c0


	//   ....[48]....
        /*02ec*/ 	.word	0x00005660


	//   ....[49]....
        /*02f0*/ 	.word	0x000056d0


	//   ....[50]....
        /*02f4*/ 	.word	0x00005740


	//----- nvinfo : EIATTR_VRC_CTA_INIT_COUNT
	.align		4
.L_29261:
        /*02f8*/ 	.byte	0x02, 0x4a
	.zero		1
	.zero		1


	//----- nvinfo : EIATTR_EXIT_INSTR_OFFSETS
	.align		4
        /*02fc*/ 	.byte	0x04, 0x1c
        /*02fe*/ 	.short	(.L_29263 - .L_29262)


	//   ....[0]....
.L_29262:
        /*0300*/ 	.word	0x000052c0


	//   ....[1]....
        /*0304*/ 	.word	0x00005310


	//   ....[2]....
        /*0308*/ 	.word	0x000054a0


	//----- nvinfo : EIATTR_CRS_STACK_SIZE
	.align		4
.L_29263:
        /*030c*/ 	.byte	0x04, 0x1e
        /*030e*/ 	.short	(.L_29265 - .L_29264)
.L_29264:
        /*0310*/ 	.word	0x00000000


	//----- nvinfo : EIATTR_CBANK_PARAM_SIZE
	.align		4
.L_29265:
        /*0314*/ 	.byte	0x03, 0x19
        /*0316*/ 	.short	0x007c


	//----- nvinfo : EIATTR_PARAM_CBANK
	.align		4
        /*0318*/ 	.byte	0x04, 0x0a
        /*031a*/ 	.short	(.L_29267 - .L_29266)
	.align		4
.L_29266:
        /*031c*/ 	.word	index@(.nv.constant0._ZN4vllm25paged_attention_v1_kernelIffLi120ELi16ELi128ELNS_18Fp8KVCacheDataTypeE0ELb1EEEvPT_PKS2_PKT0_S8_ifPKiSA_iPKfiiiSC_SC_iiiii)
        /*0320*/ 	.short	0x0380
        /*0322*/ 	.short	0x007c


	//----- nvinfo : EIATTR_SW_WAR
	.align		4
.L_29267:
        /*0324*/ 	.byte	0x04, 0x36
        /*0326*/ 	.short	(.L_29269 - .L_29268)
.L_29268:
        /*0328*/ 	.word	0x00000008
.L_29269:


//--------------------- .nv.info._ZN4vllm25paged_attention_v1_kernelIffLi112ELi16ELi128ELNS_18Fp8KVCacheDataTypeE0ELb1EEEvPT_PKS2_PKT0_S8_ifPKiSA_iPKfiiiSC_SC_iiiii --------------------------
	.section	.nv.info._ZN4vllm25paged_attention_v1_kernelIffLi112ELi16ELi128ELNS_18Fp8KVCacheDataTypeE0ELb1EEEvPT_PKS2_PKT0_S8_ifPKiSA_iPKfiiiSC_SC_iiiii,"",@"SHT_CUDA_INFO"
	.sectionflags	@""
	.align	4


	//----- nvinfo : EIATTR_CUDA_API_VERSION
	.align		4
        /*0000*/ 	.byte	0x04, 0x37
        /*0002*/ 	.short	(.L_29271 - .L_29270)
.L_29270:
        /*0004*/ 	.word	0x00000082


	//----- nvinfo : EIATTR_KPARAM_INFO
	.align		4
.L_29271:
        /*0008*/ 	.byte	0x04, 0x17
        /*000a*/ 	.short	(.L_29273 - .L_29272)
.L_29272:
        /*000c*/ 	.word	0x00000000
        /*0010*/ 	.short	0x0013
        /*0012*/ 	.short	0x0078
        /*0014*/ 	.byte	0x00, 0xf0, 0x11, 0x00


	//----- nvinfo : EIATTR_KPARAM_INFO
	.align		4
.L_29273:
        /*0018*/ 	.byte	0x04, 0x17
        /*001a*/ 	.short	(.L_29275 - .L_29274)
.L_29274:
        /*001c*/ 	.word	0x00000000
        /*0020*/ 	.short	0x0012
        /*0022*/ 	.short	0x0074
        /*0024*/ 	.byte	0x00, 0xf0, 0x11, 0x00


	//----- nvinfo : EIATTR_KPARAM_INFO
	.align		4
.L_29275:
        /*0028*/ 	.byte	0x04, 0x17
        /*002a*/ 	.short	(.L_29277 - .L_29276)
.L_29276:
        /*002c*/ 	.word	0x00000000
        /*0030*/ 	.short	0x0011
        /*0032*/ 	.short	0x0070
        /*0034*/ 	.byte	0x00, 0xf0, 0x11, 0x00


	//----- nvinfo : EIATTR_KPARAM_INFO
	.align		4
.L_29277:
        /*0038*/ 	.byte	0x04, 0x17
        /*003a*/ 	.short	(.L_29279 - .L_29278)
.L_29278:
        /*003c*/ 	.word	0x00000000
        /*0040*/ 	.short	0x0010
        /*0042*/ 	.short	0x006c
        /*0044*/ 	.byte	0x00, 0xf0, 0x11, 0x00


	//----- nvinfo : EIATTR_KPARAM_INFO
	.align		4
.L_29279:
        /*0048*/ 	.byte	0x04, 0x17
        /*004a*/ 	.short	(.L_29281 - .L_29280)
.L_29280:
        /*004c*/ 	.word	0x00000000
        /*0050*/ 	.short	0x000f
        /*0052*/ 	.short	0x0068
        /*0054*/ 	.byte	0x00, 0xf0, 0x11, 0x00


	//----- nvinfo : EIATTR_KPARAM_INFO
	.align		4
.L_29281:
        /*0058*/ 	.byte	0x04, 0x17
        /*005a*/ 	.short	(.L_29283 - .L_29282)
.L_29282:
        /*005c*/ 	.word	0x00000000
        /*0060*/ 	.short	0x000e
        /*0062*/ 	.short	0x0060
        /*0064*/ 	.byte	0x00, 0xf5, 0x21, 0x00


	//----- nvinfo : EIATTR_KPARAM_INFO
	.align		4
.L_29283:
        /*0068*/ 	.byte	0x04, 0x17
        /*006a*/ 	.short	(.L_29285 - .L_29284)
.L_29284:
        /*006c*/ 	.word	0x00000000
        /*0070*/ 	.short	0x000d
        /*0072*/ 	.short	0x0058
        /*0074*/ 	.byte	0x00, 0xf5, 0x21, 0x00


	//----- nvinfo : EIATTR_KPARAM_INFO
	.align		4
.L_29285:
        /*0078*/ 	.byte	0x04, 0x17
        /*007a*/ 	.short	(.L_29287 - .L_29286)
.L_29286:
        /*007c*/ 	.word	0x00000000
        /*0080*/ 	.short	0x000c
        /*0082*/ 	.short	0x0050
        /*0084*/ 	.byte	0x00, 0xf0, 0x11, 0x00


	//----- nvinfo : EIATTR_KPARAM_INFO
	.align		4
.L_29287:
        /*0088*/ 	.byte	0x04, 0x17
        /*008a*/ 	.short	(.L_29289 - .L_29288)
.L_29288:
        /*008c*/ 	.word	0x00000000
        /*0090*/ 	.short	0x000b
        /*0092*/ 	.short	0x004c
        /*0094*/ 	.byte	0x00, 0xf0, 0x11, 0x00


	//----- nvinfo : EIATTR_KPARAM_INFO
	.align		4
.L_29289:
        /*0098*/ 	.byte	0x04, 0x17
        /*009a*/ 	.short	(.L_29291 - .L_29290)
.L_29290:
        /*009c*/ 	.word	0x00000000
        /*00a0*/ 	.short	0x000a
        /*00a2*/ 	.short	0x0048
        /*00a4*/ 	.byte	0x00, 0xf0, 0x11, 0x00


	//----- nvinfo : EIATTR_KPARAM_INFO
	.align		4
.L_29291:
        /*00a8*/ 	.byte	0x04, 0x17
        /*00aa*/ 	.short	(.L_29293 - .L_29292)
.L_29292:
        /*00ac*/ 	.word	0x00000000
        /*00b0*/ 	.short	0x0009
        /*00b2*/ 	.short	0x0040
        /*00b4*/ 	.byte	0x00, 0xf5, 0x21, 0x00


	//----- nvinfo : EIATTR_KPARAM_INFO
	.align		4
.L_29293:
        /*00b8*/ 	.byte	0x04, 0x17
        /*00ba*/ 	.short	(.L_29295 - .L_29294)
.L_29294:
        /*00bc*/ 	.word	0x00000000
        /*00c0*/ 	.short	0x0008
        /*00c2*/ 	.short	0x0038
        /*00c4*/ 	.byte	0x00, 0xf0, 0x11, 0x00


	//----- nvinfo : EIATTR_KPARAM_INFO
	.align		4
.L_29295:
        /*00c8*/ 	.byte	0x04, 0x17
        /*00ca*/ 	.short	(.L_29297 - .L_29296)
.L_29296:
        /*00cc*/ 	.word	0x00000000
        /*00d0*/ 	.short	0x0007
        /*00d2*/ 	.short	0x0030
        /*00d4*/ 	.byte	0x00, 0xf5, 0x21, 0x00


	//----- nvinfo : EIATTR_KPARAM_INFO
	.align		4
.L_29297:
        /*00d8*/ 	.byte	0x04, 0x17
        /*00da*/ 	.short	(.L_29299 - .L_29298)
.L_29298:
        /*00dc*/ 	.word	0x00000000
        /*00e0*/ 	.short	0x0006
        /*00e2*/ 	.short	0x0028
        /*00e4*/ 	.byte	0x00, 0xf5, 0x21, 0x00


	//----- nvinfo : EIATTR_KPARAM_INFO
	.align		4
.L_29299:
        /*00e8*/ 	.byte	0x04, 0x17
        /*00ea*/ 	.short	(.L_29301 - .L_29300)
.L_29300:
        /*00ec*/ 	.word	0x00000000
        /*00f0*/ 	.short	0x0005
        /*00f2*/ 	.short	0x0024
        /*00f4*/ 	.byte	0x00, 0xf0, 0x11, 0x00


	//----- nvinfo : EIATTR_KPARAM_INFO
	.align		4
.L_29301:
        /*00f8*/ 	.byte	0x04, 0x17
        /*00fa*/ 	.short	(.L_29303 - .L_29302)
.L_29302:
        /*00fc*/ 	.word	0x00000000
        /*0100*/ 	.short	0x0004
        /*0102*/ 	.short	0x0020
        /*0104*/ 	.byte	0x00, 0xf0, 0x11, 0x00


	//----- nvinfo : EIATTR_KPARAM_INFO
	.align		4
.L_29303:
        /*0108*/ 	.byte	0x04, 0x17
        /*010a*/ 	.short	(.L_29305 - .L_29304)
.L_29304:
        /*010c*/ 	.word	0x00000000
        /*0110*/ 	.short	0x0003
        /*0112*/ 	.short	0x0018
        /*0114*/ 	.byte	0x00, 0xf5, 0x21, 0x00


	//----- nvinfo : EIATTR_KPARAM_INFO
	.align		4
.L_29305:
        /*0118*/ 	.byte	0x04, 0x17
        /*011a*/ 	.short	(.L_29307 - .L_29306)
.L_29306:
        /*011c*/ 	.word	0x00000000
        /*0120*/ 	.short	0x0002
        /*0122*/ 	.short	0x0010
        /*0124*/ 	.byte	0x00, 0xf5, 0x21, 0x00


	//----- nvinfo : EIATTR_KPARAM_INFO
	.align		4
.L_29307:
        /*0128*/ 	.byte	0x04, 0x17
        /*012a*/ 	.short	(.L_29309 - .L_29308)
.L_29308:
        /*012c*/ 	.word	0x00000000
        /*0130*/ 	.short	0x0001
        /*0132*/ 	.short	0x0008
        /*0134*/ 	.byte	0x00, 0xf5, 0x21, 0x00


	//----- nvinfo : EIATTR_KPARAM_INFO
	.align		4
.L_29309:
        /*0138*/ 	.byte	0x04, 0x17
        /*013a*/ 	.short	(.L_29311 - .L_29310)
.L_29310:
        /*013c*/ 	.word	0x00000000
        /*0140*/ 	.short	0x0000
        /*0142*/ 	.short	0x0000
        /*0144*/ 	.byte	0x00, 0xf5, 0x21, 0x00


	//----- nvinfo : EIATTR_SPARSE_MMA_MASK
	.align		4
.L_29311:
        /*0148*/ 	.byte	0x03, 0x50
        /*014a*/ 	.short	0x0000


	//----- nvinfo : EIATTR_MAXREG_COUNT
	.align		4
        /*014c*/ 	.byte	0x03, 0x1b
        /*014e*/ 	.short	0x00ff


	//----- nvinfo : EIATTR_NUM_BARRIERS
	.align		4
        /*0150*/ 	.byte	0x02, 0x4c
        /*0152*/ 	.byte	0x01
	.zero		1


	//----- nvinfo : EIATTR_MERCURY_ISA_VERSION
	.align		4
        /*0154*/ 	.byte	0x03, 0x5f
        /*0156*/ 	.short	0x0101


	//----- nvinfo : EIATTR_COOP_GROUP_MASK_REGIDS
	.align		4
        /*0158*/ 	.byte	0x04, 0x29
        /*015a*/ 	.short	(.L_29313 - .L_29312)


	//   ....[0]....
.L_29312:
        /*015c*/ 	.word	0xffffffff


	//   ....[1]....
        /*0160*/ 	.word	0xffffffff


	//   ....[2]....
        /*0164*/ 	.word	0xffffffff


	//   ....[3]....
        /*0168*/ 	.word	0xffffffff


	//   ....[4]....
        /*016c*/ 	.word	0xffffffff


	//   ....[5]....
        /*0170*/ 	.word	0xffffffff


	//   ....[6]....
        /*0174*/ 	.word	0xffffffff


	//   ....[7]....
        /*0178*/ 	.word	0xffffffff


	//   ....[8]....
        /*017c*/ 	.word	0xffffffff


	//   ....[9]....
        /*0180*/ 	.word	0xffffffff


	//   ....[10]....
        /*0184*/ 	.word	0xffffffff


	//   ....[11]....
        /*0188*/ 	.word	0xffffffff


	//   ....[12]....
        /*018c*/ 	.word	0xffffffff


	//   ....[13]....
        /*0190*/ 	.word	0xffffffff


	//   ....[14]....
        /*0194*/ 	.word	0xffffffff


	//   ....[15]....
        /*0198*/ 	.word	0xffffffff


	//   ....[16]....
        /*019c*/ 	.word	0xffffffff


	//   ....[17]....
        /*01a0*/ 	.word	0xffffffff


	//   ....[18]....
        /*01a4*/ 	.word	0xffffffff


	//   ....[19]....
        /*01a8*/ 	.word	0xffffffff


	//   ....[20]....
        /*01ac*/ 	.word	0xffffffff


	//   ....[21]....
        /*01b0*/ 	.word	0xffffffff


	//   ....[22]....
        /*01b4*/ 	.word	0xffffffff


	//   ....[23]....
        /*01b8*/ 	.word	0xffffffff


	//   ....[24]....
        /*01bc*/ 	.word	0xffffffff


	//   ....[25]....
        /*01c0*/ 	.word	0xffffffff


	//   ....[26]....
        /*01c4*/ 	.word	0xffffffff


	//   ....[27]....
        /*01c8*/ 	.word	0xffffffff


	//   ....[28]....
        /*01cc*/ 	.word	0xffffffff


	//   ....[29]....
        /*01d0*/ 	.word	0xffffffff


	//   ....[30]....
        /*01d4*/ 	.word	0xffffffff


	//   ....[31]....
        /*01d8*/ 	.word	0xffffffff


	//   ....[32]....
        /*01dc*/ 	.word	0xffffffff


	//   ....[33]....
        /*01e0*/ 	.word	0xffffffff


	//   ....[34]....
        /*01e4*/ 	.word	0xffffffff


	//   ....[35]....
        /*01e8*/ 	.word	0xffffffff


	//   ....[36]....
        /*01ec*/ 	.word	0xffffffff


	//   ....[37]....
        /*01f0*/ 	.word	0xffffffff


	//   ....[38]....
        /*01f4*/ 	.word	0xffffffff


	//   ....[39]....
        /*01f8*/ 	.word	0xffffffff


	//   ....[40]....
        /*01fc*/ 	.word	0xffffffff


	//   ....[41]....
        /*0200*/ 	.word	0xffffffff


	//   ....[42]....
        /*0204*/ 	.word	0xffffffff


	//   ....[43]....
        /*0208*/ 	.word	0xffffffff


	//   ....[44]....
        /*020c*/ 	.word	0x0500000a


	//   ....[45]....
        /*0210*/ 	.word	0x0500000a


	//   ....[46]....
        /*0214*/ 	.word	0x0500000a


	//   ....[47]....
        /*0218*/ 	.word	0x0500000a


	//   ....[48]....
        /*021c*/ 	.word	0x0500000a


	//----- nvinfo : EIATTR_COOP_GROUP_INSTR_OFFSETS
	.align		4
.L_29313:
        /*0220*/ 	.byte	0x04, 0x28
        /*0222*/ 	.short	(.L_29315 - .L_29314)


	//   ....[0]....
.L_29314:
        /*0224*/ 	.word	0x00001470


	//   ....[1]....
        /*0228*/ 	.word	0x00001610


	//   ....[2]....
        /*022c*/ 	.word	0x00001630


	//   ....[3]....
        /*0230*/ 	.word	0x00001650


	//   ....[4]....
        /*0234*/ 	.word	0x00001670


	//   ....[5]....
        /*0238*/ 	.word	0x00001780


	//   ....[6]....
        /*023c*/ 	.word	0x000017c0


	//   ....[7]....
        /*0240*/ 	.word	0x00001810


	//   ....[8]....
        /*0244*/ 	.word	0x00002660


	//   ....[9]....
        /*0248*/ 	.word	0x000026a0


	//   ....[10]....
        /*024c*/ 	.word	0x000026c0


	//   ....[11]....
        /*0250*/ 	.word	0x000026e0


	//   ....[12]....
        /*0254*/ 	.word	0x00002700


	//   ....[13]....
        /*0258*/ 	.word	0x00002750


	//   ....[14]....
        /*025c*/ 	.word	0x00002770


	//   ....[15]....
        /*0260*/ 	.word	0x00002790


	//   ....[16]....
        /*0264*/ 	.word	0x000045b0


	//   ....[17]....
        /*0268*/ 	.word	0x000045f0


	//   ....[18]....
        /*026c*/ 	.word	0x00004630


	//   ....[19]....
        /*0270*/ 	.word	0x00004670


	//   ....[20]....
        /*0274*/ 	.word	0x000046a0


	//   ....[21]....
        /*0278*/ 	.word	0x000046b0


	//   ....[22]....
        /*027c*/ 	.word	0x000046c0


	//   ....[23]....
        /*0280*/ 	.word	0x00004700


	//   ....[24]....
        /*0284*/ 	.word	0x00004730


	//   ....[25]....
        /*0288*/ 	.word	0x00004760


	//   ....[26]....
        /*028c*/ 	.word	0x00004790


	//   ....[27]....
        /*0290*/ 	.word	0x000047c0


	//   ....[28]....
        /*0294*/ 	.word	0x000047e0


	//   ....[29]....
        /*0298*/ 	.word	0x00004800


	//   ....[30]....
        /*029c*/ 	.word	0x00004830


	//   ....[31]....
        /*02a0*/ 	.word	0x00004850


	//   ....[32]....
        /*02a4*/ 	.word	0x00004870


	//   ....[33]....
        /*02a8*/ 	.word	0x00004890


	//   ....[34]....
        /*02ac*/ 	.word	0x000048b0


	//   ....[35]....
        /*02b0*/ 	.word	0x000048d0


	//   ....[36]....
        /*02b4*/ 	.word	0x000048e0


	//   ....[37]....
        /*02b8*/ 	.word	0x00004900


	//   ....[38]....
        /*02bc*/ 	.word	0x00004920


	//   ....[39]....
        /*02c0*/ 	.word	0x00004940


	//   ....[40]....
        /*02c4*/ 	.word	0x00004960


	//   ....[41]....
        /*02c8*/ 	.word	0x00004980


	//   ....[42]....
        /*02cc*/ 	.word	0x000049a0


	//   ....[43]....
        /*02d0*/ 	.word	0x000049c0


	//   ....[44]....
        /*02d4*/ 	.word	0x000052b0


	//   ....[45]....
        /*02d8*/ 	.word	0x00005360


	//   ....[46]....
        /*02dc*/ 	.word	0x00005400


	//   ....[47]....
        /*02e0*/ 	.word	0x00005470


	//   ....[48]....
        /*02e4*/ 	.word	0x000054d0


	//----- nvinfo : EIATTR_VRC_CTA_INIT_COUNT
	.align		4
.L_29315:
        /*02e8*/ 	.byte	0x02, 0x4a
	.zero		1
	.zero		1


	//----- nvinfo : EIATTR_EXIT_INSTR_OFFSETS
	.align		4
        /*02ec*/ 	.byte	0x04, 0x1c
        /*02ee*/ 	.short	(.L_29317 - .L_29316)


	//   ....[0]....
.L_29316:
        /*02f0*/ 	.word	0x00005080


	//   ....[1]....
        /*02f4*/ 	.word	0x000050c0


	//   ....[2]....
        /*02f8*/ 	.word	0x00005240


	//----- nvinfo : EIATTR_CRS_STACK_SIZE
	.align		4
.L_29317:
        /*02fc*/ 	.byte	0x04, 0x1e
        /*02fe*/ 	.short	(.L_29319 - .L_29318)
.L_29318:
        /*0300*/ 	.word	0x00000000


	//----- nvinfo : EIATTR_CBANK_PARAM_SIZE
	.align		4
.L_29319:
        /*0304*/ 	.byte	0x03, 0x19
        /*0306*/ 	.short	0x007c


	//----- nvinfo : EIATTR_PARAM_CBANK
	.align		4
        /*0308*/ 	.byte	0x04, 0x0a
        /*030a*/ 	.short	(.L_29321 - .L_29320)
	.align		4
.L_29320:
        /*030c*/ 	.word	index@(.nv.constant0._ZN4vllm25paged_attention_v1_kernelIffLi112ELi16ELi128ELNS_18Fp8KVCacheDataTypeE0ELb1EEEvPT_PKS2_PKT0_S8_ifPKiSA_iPKfiiiSC_SC_iiiii)
        /*0310*/ 	.short	0x0380
        /*0312*/ 	.short	0x007c


	//----- nvinfo : EIATTR_SW_WAR
	.align		4
.L_29321:
        /*0314*/ 	.byte	0x04, 0x36
        /*0316*/ 	.short	(.L_29323 - .L_29322)
.L_29322:
        /*0318*/ 	.word	0x00000008
.L_29323:


//--------------------- .nv.info._ZN4vllm25paged_attention_v1_kernelIffLi96ELi16ELi128ELNS_18Fp8KVCacheDataTypeE0ELb1EEEvPT_PKS2_PKT0_S8_ifPKiSA_iPKfiiiSC_SC_iiiii --------------------------
	.section	.nv.info._ZN4vllm25paged_attention_v1_kernelIffLi96ELi16ELi128ELNS_18Fp8KVCacheDataTypeE0ELb1EEEvPT_PKS2_PKT0_S8_ifPKiSA_iPKfiiiSC_SC_iiiii,"",@"SHT_CUDA_INFO"
	.sectionflags	@""
	.align	4


	//----- nvinfo : EIATTR_CUDA_API_VERSION
	.align		4
        /*0000*/ 	.byte	0x04, 0x37
        /*0002*/ 	.short	(.L_29325 - .L_29324)
.L_29324:
        /*0004*/ 	.word	0x00000082


	//----- nvinfo : EIATTR_KPARAM_INFO
	.align		4
.L_29325:
        /*0008*/ 	.byte	0x04, 0x17
        /*000a*/ 	.short	(.L_29327 - .L_29326)
.L_29326:
        /*000c*/ 	.word	0x00000000
        /*0010*/ 	.short	0x0013
        /*0012*/ 	.short	0x0078
        /*0014*/ 	.byte	0x00, 0xf0, 0x11, 0x00


	//----- nvinfo : EIATTR_KPARAM_INFO
	.align		4
.L_29327:
        /*0018*/ 	.byte	0x04, 0x17
        /*001a*/ 	.short	(.L_29329 - .L_29328)
.L_29328:
        /*001c*/ 	.word	0x00000000
        /*0020*/ 	.short	0x0012
        /*0022*/ 	.short	0x0074
        /*0024*/ 	.byte	0x00, 0xf0, 0x11, 0x00


	//----- nvinfo : EIATTR_KPARAM_INFO
	.align		4
.L_29329:
        /*0028*/ 	.byte	0x04, 0x17
        /*002a*/ 	.short	(.L_29331 - .L_29330)
.L_29330:
        /*002c*/ 	.word	0x00000000
        /*0030*/ 	.short	0x0011
        /*0032*/ 	.short	0x0070
        /*0034*/ 	.byte	0x00, 0xf0, 0x11, 0x00


	//----- nvinfo : EIATTR_KPARAM_INFO
	.align		4
.L_29331:
        /*0038*/ 	.byte	0x04, 0x17
        /*003a*/ 	.short	(.L_29333 - .L_29332)
.L_29332:
        /*003c*/ 	.word	0x00000000
        /*0040*/ 	.short	0x0010
        /*0042*/ 	.short	0x006c
        /*0044*/ 	.byte	0x00, 0xf0, 0x11, 0x00


	//----- nvinfo : EIATTR_KPARAM_INFO
	.align		4
.L_29333:
        /*0048*/ 	.byte	0x04, 0x17
        /*004a*/ 	.short	(.L_29335 - .L_29334)
.L_29334:
        /*004c*/ 	.word	0x00000000
        /*0050*/ 	.short	0x000f
        /*0052*/ 	.short	0x0068
        /*0054*/ 	.byte	0x00, 0xf0, 0x11, 0x00


	//----- nvinfo : EIATTR_KPARAM_INFO
	.align		4
.L_29335:
        /*0058*/ 	.byte	0x04, 0x17
        /*005a*/ 	.short	(.L_29337 - .L_29336)
.L_29336:
        /*005c*/ 	.word	0x00000000
        /*0060*/ 	.short	0x000e
        /*0062*/ 	.short	0x0060
        /*0064*/ 	.byte	0x00, 0xf5, 0x21, 0x00


	//----- nvinfo : EIATTR_KPARAM_INFO
	.align		4
.L_29337:
        /*0068*/ 	.byte	0x04, 0x17
        /*006a*/ 	.short	(.L_29339 - .L_29338)
.L_29338:
        /*006c*/ 	.word	0x00000000
        /*0070*/ 	.short	0x000d
        /*0072*/ 	.short	0x0058
        /*0074*/ 	.byte	0x00, 0xf5, 0x21, 0x00


	//----- nvinfo : EIATTR_KPARAM_INFO
	.align		4
.L_29339:
        /*0078*/ 	.byte	0x04, 0x17
        /*007a*/ 	.short	(.L_29341 - .L_29340)
.L_29340:
        /*007c*/ 	.word	0x00000000
        /*0080*/ 	.short	0x000c
        /*0082*/ 	.short	0x0050
        /*0084*/ 	.byte	0x00, 0xf0, 0x11, 0x00


	//----- nvinfo : EIATTR_KPARAM_INFO
	.align		4
.L_29341:
        /*0088*/ 	.byte	0x04, 0x17
        /*008a*/ 	.short	(.L_29343 - .L_29342)
.L_29342:
        /*008c*/ 	.word	0x00000000
        /*0090*/ 	.short	0x000b
        /*0092*/ 	.short	0x004c
        /*0094*/ 	.byte	0x00, 0xf0, 0x11, 0x00


	//----- nvinfo : EIATTR_KPARAM_INFO
	.align		4
.L_29343:
        /*0098*/ 	.byte	0x04, 0x17
        /*009a*/ 	.short	(.L_29345 - .L_29344)
.L_29344:
        /*009c*/ 	.word	0x00000000
        /*00a0*/ 	.short	0x000a
        /*00a2*/ 	.short	0x0048
        /*00a4*/ 	.byte	0x00, 0xf0, 0x11, 0x00


	//----- nvinfo : EIATTR_KPARAM_INFO
	.align		4
.L_29345:
        /*00a8*/ 	.byte	0x04, 0x17
        /*00aa*/ 	.short	(.L_29347 - .L_29346)
.L_29346:
        /*00ac*/ 	.word	0x00000000
        /*00b0*/ 	.short	0x0009
        /*00b2*/ 	.short	0x0040
        /*00b4*/ 	.byte	0x00, 0xf5, 0x21, 0x00


	//----- nvinfo : EIATTR_KPARAM_INFO
	.align		4
.L_29347:
        /*00b8*/ 	.byte	0x04, 0x17
        /*00ba*/ 	.short	(.L_29349 - .L_29348)
.L_29348:
        /*00bc*/ 	.word	0x00000000
        /*00c0*/ 	.short	0x0008
        /*00c2*/ 	.short	0x0038
        /*00c4*/ 	.byte	0x00, 0xf0, 0x11, 0x00


	//----- nvinfo : EIATTR_KPARAM_INFO
	.align		4
.L_29349:
        /*00c8*/ 	.byte	0x04, 0x17
        /*00ca*/ 	.short	(.L_29351 - .L_29350)
.L_29350:
        /*00cc*/ 	.word	0x00000000
        /*00d0*/ 	.short	0x0007
        /*00d2*/ 	.short	0x0030
        /*00d4*/ 	.byte	0x00, 0xf5, 0x21, 0x00


	//----- nvinfo : EIATTR_KPARAM_INFO
	.align		4
.L_29351:
        /*00d8*/ 	.byte	0x04, 0x17
        /*00da*/ 	.short	(.L_29353 - .L_29352)
.L_29352:
        /*00dc*/ 	.word	0x00000000
        /*00e0*/ 	.short	0x0006
        /*00e2*/ 	.short	0x0028
        /*00e4*/ 	.byte	0x00, 0xf5, 0x21, 0x00


	//----- nvinfo : EIATTR_KPARAM_INFO
	.align		4
.L_29353:
        /*00e8*/ 	.byte	0x04, 0x17
        /*00ea*/ 	.short	(.L_29355 - .L_29354)
.L_29354:
        /*00ec*/ 	.word	0x00000000
        /*00f0*/ 	.short	0x0005
        /*00f2*/ 	.short	0x0024
        /*00f4*/ 	.byte	0x00, 0xf0, 0x11, 0x00


	//----- nvinfo : EIATTR_KPARAM_INFO
	.align		4
.L_29355:
        /*00f8*/ 	.byte	0x04, 0x17
        /*00fa*/ 	.short	(.L_29357 - .L_29356)
.L_29356:
        /*00fc*/ 	.word	0x00000000
        /*0100*/ 	.short	0x0004
        /*0102*/ 	.short	0x0020
        /*0104*/ 	.byte	0x00, 0xf0, 0x11, 0x00


	//----- nvinfo : EIATTR_KPARAM_INFO
	.align		4
.L_29357:
        /*0108*/ 	.byte	0x04, 0x17
        /*010a*/ 	.short	(.L_29359 - .L_29358)
.L_29358:
        /*010c*/ 	.word	0x00000000
        /*0110*/ 	.short	0x0003
        /*0112*/ 	.short	0x0018
        /*0114*/ 	.byte	0x00, 0xf5, 0x21, 0x00


	//----- nvinfo : EIATTR_KPARAM_INFO
	.align		4
.L_29359:
        /*0118*/ 	.byte	0x04, 0x17
        /*011a*/ 	.short	(.L_29361 - .L_29360)
.L_29360:
        /*011c*/ 	.word	0x00000000
        /*0120*/ 	.short	0x0002
        /*0122*/ 	.short	0x0010
        /*0124*/ 	.byte	0x00, 0xf5, 0x21, 0x00


	//----- nvinfo : EIATTR_KPARAM_INFO
	.align		4
.L_29361:
        /*0128*/ 	.byte	0x04, 0x17
        /*012a*/ 	.short	(.L_29363 - .L_29362)
.L_29362:
        /*012c*/ 	.word	0x00000000
        /*0130*/ 	.short	0x0001
        /*0132*/ 	.short	0x0008
        /*0134*/ 	.byte	0x00, 0xf5, 0x21, 0x00


	//----- nvinfo : EIATTR_KPARAM_INFO
	.align		4
.L_29363:
        /*0138*/ 	.byte	0x04, 0x17
        /*013a*/ 	.short	(.L_29365 - .L_29364)
.L_29364:
        /*013c*/ 	.word	0x00000000
        /*0140*/ 	.short	0x0000
        /*0142*/ 	.short	0x0000
        /*0144*/ 	.byte	0x00, 0xf5, 0x21, 0x00


	//----- nvinfo : EIATTR_SPARSE_MMA_MASK
	.align		4
.L_29365:
        /*0148*/ 	.byte	0x03, 0x50
        /*014a*/ 	.short	0x0000


	//----- nvinfo : EIATTR_MAXREG_COUNT
	.align		4
        /*014c*/ 	.byte	0x03, 0x1b
        /*014e*/ 	.short	0x00ff


	//----- nvinfo : EIATTR_NUM_BARRIERS
	.align		4
        /*0150*/ 	.byte	0x02, 0x4c
        /*0152*/ 	.byte	0x01
	.zero		1


	//----- nvinfo : EIATTR_MERCURY_ISA_VERSION
	.align		4
        /*0154*/ 	.byte	0x03, 0x5f
        /*0156*/ 	.short	0x0101


	//----- nvinfo : EIATTR_COOP_GROUP_MASK_REGIDS
	.align		4
        /*0158*/ 	.byte	0x04, 0x29
        /*015a*/ 	.short	(.L_29367 - .L_29366)


	//   ....[0]....
.L_29366:
        /*015c*/ 	.word	0xffffffff


	//   ....[1]....
        /*0160*/ 	.word	0xffffffff


	//   ....[2]....
        /*0164*/ 	.word	0xffffffff


	//   ....[3]....
        /*0168*/ 	.word	0xffffffff


	//   ....[4]....
        /*016c*/ 	.word	0xffffffff


	//   ....[5]....
        /*0170*/ 	.word	0xffffffff


	//   ....[6]....
        /*0174*/ 	.word	0xffffffff


	//   ....[7]....
        /*0178*/ 	.word	0xffffffff


	//   ....[8]....
        /*017c*/ 	.word	0xffffffff


	//   ....[9]....
        /*0180*/ 	.word	0xffffffff


	//   ....[10]....
        /*0184*/ 	.word	0xffffffff


	//   ....[11]....
        /*0188*/ 	.word	0xffffffff


	//   ....[12]....
        /*018c*/ 	.word	0xffffffff


	//   ....[13]....
        /*0190*/ 	.word	0xffffffff


	//   ....[14]....
        /*0194*/ 	.word	0xffffffff


	//   ....[15]....
        /*0198*/ 	.word	0xffffffff


	//   ....[16]....
        /*019c*/ 	.word	0xffffffff


	//   ....[17]....
        /*01a0*/ 	.word	0xffffffff


	//   ....[18]....
        /*01a4*/ 	.word	0xffffffff


	//   ....[19]....
        /*01a8*/ 	.word	0xffffffff


	//   ....[20]....
        /*01ac*/ 	.word	0xffffffff


	//   ....[21]....
        /*01b0*/ 	.word	0xffffffff


	//   ....[22]....
        /*01b4*/ 	.word	0xffffffff


	//   ....[23]....
        /*01b8*/ 	.word	0xffffffff


	//   ....[24]....
        /*01bc*/ 	.word	0xffffffff


	//   ....[25]....
        /*01c0*/ 	.word	0xffffffff


	//   ....[26]....
        /*01c4*/ 	.word	0xffffffff


	//   ....[27]....
        /*01c8*/ 	.word	0xffffffff


	//   ....[28]....
        /*01cc*/ 	.word	0xffffffff


	//   ....[29]....
        /*01d0*/ 	.word	0xffffffff


	//   ....[30]....
        /*01d4*/ 	.word	0xffffffff


	//   ....[31]....
        /*01d8*/ 	.word	0xffffffff


	//   ....[32]....
        /*01dc*/ 	.word	0xffffffff


	//   ....[33]....
        /*01e0*/ 	.word	0xffffffff


	//   ....[34]....
        /*01e4*/ 	.word	0xffffffff


	//   ....[35]....
        /*01e8*/ 	.word	0xffffffff


	//   ....[36]....
        /*01ec*/ 	.word	0xffffffff


	//   ....[37]....
        /*01f0*/ 	.word	0xffffffff


	//   ....[38]....
        /*01f4*/ 	.word	0xffffffff


	//   ....[39]....
        /*01f8*/ 	.word	0xffffffff


	//   ....[40]....
        /*01fc*/ 	.word	0x05000008


	//   ....[41]....
        /*0200*/ 	.word	0x05000008


	//   ....[42]....
        /*0204*/ 	.word	0x05000008


	//   ....[43]....
        /*0208*/ 	.word	0x05000008


	//   ....[44]....
        /*020c*/ 	.word	0x05000008


	//----- nvinfo : EIATTR_COOP_GROUP_INSTR_OFFSETS
	.align		4
.L_29367:
        /*0210*/ 	.byte	0x04, 0x28
        /*0212*/ 	.short	(.L_29369 - .L_29368)


	//   ....[0]....
.L_29368:
        /*0214*/ 	.word	0x00001390


	//   ....[1]....
        /*0218*/ 	.word	0x00001580


	//   ....[2]....
        /*021c*/ 	.word	0x000015a0


	//   ....[3]....
        /*0220*/ 	.word	0x000015c0


	//   ....[4]....
        /*0224*/ 	.word	0x000015e0


	//   ....[5]....
        /*0228*/ 	.word	0x000016f0


	//   ....[6]....
        /*022c*/ 	.word	0x00001730


	//   ....[7]....
        /*0230*/ 	.word	0x000017a0


	//   ....[8]....
        /*0234*/ 	.word	0x000025d0


	//   ....[9]....
        /*0238*/ 	.word	0x00002610


	//   ....[10]....
        /*023c*/ 	.word	0x00002630


	//   ....[11]....
        /*0240*/ 	.word	0x00002650


	//   ....[12]....
        /*0244*/ 	.word	0x00002670


	//   ....[13]....
        /*0248*/ 	.word	0x000026c0


	//   ....[14]....
        /*024c*/ 	.word	0x000026e0


	//   ....[15]....
        /*0250*/ 	.word	0x00002700


	//   ....[16]....
        /*0254*/ 	.word	0x00004330


	//   ....[17]....
        /*0258*/ 	.word	0x00004370


	//   ....[18]....
        /*025c*/ 	.word	0x000043b0


	//   ....[19]....
        /*0260*/ 	.word	0x000043f0


	//   ....[20]....
        /*0264*/ 	.word	0x00004430


	//   ....[21]....
        /*0268*/ 	.word	0x00004460


	//   ....[22]....
        /*026c*/ 	.word	0x00004480


	//   ....[23]....
        /*0270*/ 	.word	0x000044b0


	//   ....[24]....
        /*0274*/ 	.word	0x000044d0


	//   ....[25]....
        /*0278*/ 	.word	0x00004500


	//   ....[26]....
        /*027c*/ 	.word	0x00004520


	//   ....[27]....
        /*0280*/ 	.word	0x00004540


	//   ....[28]....
        /*0284*/ 	.word	0x00004570


	//   ....[29]....
        /*0288*/ 	.word	0x00004590


	//   ....[30]....
        /*028c*/ 	.word	0x000045b0


	//   ....[31]....
        /*0290*/ 	.word	0x000045d0


	//   ....[32]....
        /*0294*/ 	.word	0x000045f0


	//   ....[33]....
        /*0298*/ 	.word	0x00004610


	//   ....[34]....
        /*029c*/ 	.word	0x00004620


	//   ....[35]....
        /*02a0*/ 	.word	0x00004640


	//   ....[36]....
        /*02a4*/ 	.word	0x00004660


	//   ....[37]....
        /*02a8*/ 	.word	0x00004680


	//   ....[38]....
        /*02ac*/ 	.word	0x000046a0


	//   ....[39]....
        /*02b0*/ 	.word	0x000046c0


	//   ....[40]....
        /*02b4*/ 	.word	0x00004ed0


	//   ....[41]....
        /*02b8*/ 	.word	0x00004f80


	//   ....[42]....
        /*02bc*/ 	.word	0x00005020


	//   ....[43]....
        /*02c0*/ 	.word	0x00005090


	//   ....[44]....
        /*02c4*/ 	.word	0x00005100


	//----- nvinfo : EIATTR_VRC_CTA_INIT_COUNT
	.align		4
.L_29369:
        /*02c8*/ 	.byte	0x02, 0x4a
	.zero		1
	.zero		1


	//----- nvinfo : EIATTR_EXIT_INSTR_OFFSETS
	.align		4
        /*02cc*/ 	.byte	0x04, 0x1c
        /*02ce*/ 	.short	(.L_29371 - .L_29370)


	//   ....[0]....
.L_29370:
        /*02d0*/ 	.word	0x00004cc0


	//   ....[1]....
        /*02d4*/ 	.word	0x00004d00


	//   ....[2]....
        /*02d8*/ 	.word	0x00004e60


	//----- nvinfo : EIATTR_CRS_STACK_SIZE
	.align		4
.L_29371:
        /*02dc*/ 	.byte	0x04, 0x1e
        /*02de*/ 	.short	(.L_29373 - .L_29372)
.L_29372:
        /*02e0*/ 	.word	0x00000000


	//----- nvinfo : EIATTR_CBANK_PARAM_SIZE
	.align		4
.L_29373:
        /*02e4*/ 	.byte	0x03, 0x19
        /*02e6*/ 	.short	0x007c


	//----- nvinfo : EIATTR_PARAM_CBANK
	.align		4
        /*02e8*/ 	.byte	0x04, 0x0a
        /*02ea*/ 	.short	(.L_29375 - .L_29374)
	.align		4
.L_29374:
        /*02ec*/ 	.word	index@(.nv.constant0._ZN4vllm25paged_attention_v1_kernelIffLi96ELi16ELi128ELNS_18Fp8KVCacheDataTypeE0ELb1EEEvPT_PKS2_PKT0_S8_ifPKiSA_iPKfiiiSC_SC_iiiii)
        /*02f0*/ 	.short	0x0380
        /*02f2*/ 	.short	0x007c


	//----- nvinfo : EIATTR_SW_WAR
	.align		4
.L_29375:
        /*02f4*/ 	.byte	0x04, 0x36
        /*02f6*/ 	.short	(.L_29377 - .L_29376)
.L_29376:
        /*02f8*/ 	.word	0x00000008
.L_29377:


//--------------------- .nv.info._ZN4vllm25paged_attention_v1_kernelIffLi80ELi16ELi128ELNS_18Fp8KVCacheDataTypeE0ELb1EEEvPT_PKS2_PKT0_S8_ifPKiSA_iPKfiiiSC_SC_iiiii --------------------------
	.section	.nv.info._ZN4vllm25paged_attention_v1_kernelIffLi80ELi16ELi128ELNS_18Fp8KVCacheDataTypeE0ELb1EEEvPT_PKS2_PKT0_S8_ifPKiSA_iPKfiiiSC_SC_iiiii,"",@"SHT_CUDA_INFO"
	.sectionflags	@""
	.align	4


	//----- nvinfo : EIATTR_CUDA_API_VERSION
	.align		4
        /*0000*/ 	.byte	0x04, 0x37
        /*0002*/ 	.short	(.L_29379 - .L_29378)
.L_29378:
        /*0004*/ 	.word	0x00000082


	//----- nvinfo : EIATTR_KPARAM_INFO
	.align		4
.L_29379:
        /*0008*/ 	.byte	0x04, 0x17
        /*000a*/ 	.short	(.L_29381 - .L_29380)
.L_29380:
        /*000c*/ 	.word	0x00000000
        /*0010*/ 	.short	0x0013
        /*0012*/ 	.short	0x0078
        /*0014*/ 	.byte	0x00, 0xf0, 0x11, 0x00


	//----- nvinfo : EIATTR_KPARAM_INFO
	.align		4
.L_29381:
        /*0018*/ 	.byte	0x04, 0x17
        /*001a*/ 	.short	(.L_29383 - .L_29382)
.L_29382:
        /*001c*/ 	.word	0x00000000
        /*0020*/ 	.short	0x0012
        /*0022*/ 	.short	0x0074
        /*0024*/ 	.byte	0x00, 0xf0, 0x11, 0x00


	//----- nvinfo : EIATTR_KPARAM_INFO
	.align		4
.L_29383:
        /*0028*/ 	.byte	0x04, 0x17
        /*002a*/ 	.short	(.L_29385 - .L_29384)
.L_29384:
        /*002c*/ 	.word	0x00000000
        /*0030*/ 	.short	0x0011
        /*0032*/ 	.short	0x0070
        /*0034*/ 	.byte	0x00, 0xf0, 0x11, 0x00


	//----- nvinfo : EIATTR_KPARAM_INFO
	.align		4
.L_29385:
        /*0038*/ 	.byte	0x04, 0x17
        /*003a*/ 	.short	(.L_29387 - .L_29386)
.L_29386:
        /*003c*/ 	.word	0x00000000
        /*0040*/ 	.short	0x0010
        /*0042*/ 	.short	0x006c
        /*0044*/ 	.byte	0x00, 0xf0, 0x11, 0x00


	//----- nvinfo : EIATTR_KPARAM_INFO
	.align		4
.L_29387:
        /*0048*/ 	.byte	0x04, 0x17
        /*004a*/ 	.short	(.L_29389 - .L_29388)
.L_29388:
        /*004c*/ 	.word	0x00000000
        /*0050*/ 	.short	0x000f
        /*0052*/ 	.short	0x0068
        /*0054*/ 	.byte	0x00, 0xf0, 0x11, 0x00


	//----- nvinfo : EIATTR_KPARAM_INFO
	.align		4
.L_29389:
        /*0058*/ 	.byte	0x04, 0x17
        /*005a*/ 	.short	(.L_29391 - .L_29390)
.L_29390:
        /*005c*/ 	.word	0x00000000
        /*0060*/ 	.short	0x000e
        /*0062*/ 	.short	0x0060
        /*0064*/ 	.byte	0x00, 0xf5, 0x21, 0x00


	//----- nvinfo : EIATTR_KPARAM_INFO
	.align		4
.L_29391:
        /*0068*/ 	.byte	0x04, 0x17
        /*006a*/ 	.short	(.L_29393 - .L_29392)
.L_29392:
        /*006c*/ 	.word	0x00000000
        /*0070*/ 	.short	0x000d
        /*0072*/ 	.short	0x0058
        /*0074*/ 	.byte	0x00, 0xf5, 0x21, 0x00


	//----- nvinfo : EIATTR_KPARAM_INFO
	.align		4
.L_29393:
        /*0078*/ 	.byte	0x04, 0x17
        /*007a*/ 	.short	(.L_29395 - .L_29394)
.L_29394:
        /*007c*/ 	.word	0x00000000
        /*0080*/ 	.short	0x000c
        /*0082*/ 	.short	0x0050
        /*0084*/ 	.byte	0x00, 0xf0, 0x11, 0x00


	//----- nvinfo : EIATTR_KPARAM_INFO
	.align		4
.L_29395:
        /*0088*/ 	.byte	0x04, 0x17
        /*008a*/ 	.short	(.L_29397 - .L_29396)
.L_29396:
        /*008c*/ 	.word	0x00000000
        /*0090*/ 	.short	0x000b
        /*0092*/ 	.short	0x004c
        /*0094*/ 	.byte	0x00, 0xf0, 0x11, 0x00


	//----- nvinfo : EIATTR_KPARAM_INFO
	.align		4
.L_29397:
        /*0098*/ 	.byte	0x04, 0x17
        /*009a*/ 	.short	(.L_29399 - .L_29398)
.L_29398:
        /*009c*/ 	.word	0x00000000
        /*00a0*/ 	.short	0x000a
        /*00a2*/ 	.short	0x0048
        /*00a4*/ 	.byte	0x00, 0xf0, 0x11, 0x00


	//----- nvinfo : EIATTR_KPARAM_INFO
	.align		4
.L_29399:
        /*00a8*/ 	.byte	0x04, 0x17
        /*00aa*/ 	.short	(.L_29401 - .L_29400)
.L_29400:
        /*00ac*/ 	.word	0x00000000
        /*00b0*/ 	.short	0x0009
        /*00b2*/ 	.short	0x0040
        /*00b4*/ 	.byte	0x00, 0xf5, 0x21, 0x00


	//----- nvinfo : EIATTR_KPARAM_INFO
	.align		4
.L_29401:
        /*00b8*/ 	.byte	0x04, 0x17
        /*00ba*/ 	.short	(.L_29403 - .L_29402)
.L_29402:
        /*00bc*/ 	.word	0x00000000
        /*00c0*/ 	.short	0x0008
        /*00c2*/ 	.short	0x0038
        /*00c4*/ 	.byte	0x00, 0xf0, 0x11, 0x00


	//----- nvinfo : EIATTR_KPARAM_INFO
	.align		4
.L_29403:
        /*00c8*/ 	.byte	0x04, 0x17
        /*00ca*/ 	.short	(.L_29405 - .L_29404)
.L_29404:
        /*00cc*/ 	.word	0x00000000
        /*00d0*/ 	.short	0x0007
        /*00d2*/ 	.short	0x0030
        /*00d4*/ 	.byte	0x00, 0xf5, 0x21, 0x00


	//----- nvinfo : EIATTR_KPARAM_INFO
	.align		4
.L_29405:
        /*00d8*/ 	.byte	0x04, 0x17
        /*00da*/ 	.short	(.L_29407 - .L_29406)
.L_29406:
        /*00dc*/ 	.word	0x00000000
        /*00e0*/ 	.short	0x0006
        /*00e2*/ 	.short	0x0028
        /*00e4*/ 	.byte	0x00, 0xf5, 0x21, 0x00


	//----- nvinfo : EIATTR_KPARAM_INFO
	.align		4
.L_29407:
        /*00e8*/ 	.byte	0x04, 0x17
        /*00ea*/ 	.short	(.L_29409 - .L_29408)
.L_29408:
        /*00ec*/ 	.word	0x00000000
        /*00f0*/ 	.short	0x0005
        /*00f2*/ 	.short	0x0024
        /*00f4*/ 	.byte	0x00, 0xf0, 0x11, 0x00


	//----- nvinfo : EIATTR_KPARAM_INFO
	.align		4
.L_29409:
        /*00f8*/ 	.byte	0x04, 0x17
        /*00fa*/ 	.short	(.L_29411 - .L_29410)
.L_29410:
        /*00fc*/ 	.word	0x00000000
        /*0100*/ 	.short	0x0004
        /*0102*/ 	.short	0x0020
        /*0104*/ 	.byte	0x00, 0xf0, 0x11, 0x00


	//----- nvinfo : EIATTR_KPARAM_INFO
	.align		4
.L_29411:
        /*0108*/ 	.byte	0x04, 0x17
        /*010a*/ 	.short	(.L_29413 - .L_29412)
.L_29412:
        /*010c*/ 	.word	0x00000000
        /*0110*/ 	.short	0x0003
        /*0112*/ 	.short	0x0018
        /*0114*/ 	.byte	0x00, 0xf5, 0x21, 0x00


	//----- nvinfo : EIATTR_KPARAM_INFO
	.align		4
.L_29413:
        /*0118*/ 	.byte	0x04, 0x17
        /*011a*/ 	.short	(.L_29415 - .L_29414)
.L_29414:
        /*011c*/ 	.word	0x00000000
        /*0120*/ 	.short	0x0002
        /*0122*/ 	.short	0x0010
        /*0124*/ 	.byte	0x00, 0xf5, 0x21, 0x00


	//----- nvinfo : EIATTR_KPARAM_INFO
	.align		4
.L_29415:
        /*0128*/ 	.byte	0x04, 0x17
        /*012a*/ 	.short	(.L_29417 - .L_29416)
.L_29416:
        /*012c*/ 	.word	0x00000000
        /*0130*/ 	.short	0x0001
        /*0132*/ 	.short	0x0008
        /*0134*/ 	.byte	0x00, 0xf5, 0x21, 0x00


	//----- nvinfo : EIATTR_KPARAM_INFO
	.align		4
.L_29417:
        /*0138*/ 	.byte	0x04, 0x17
        /*013a*/ 	.short	(.L_29419 - .L_29418)
.L_29418:
        /*013c*/ 	.word	0x00000000
        /*0140*/ 	.short	0x0000
        /*0142*/ 	.short	0x0000
        /*0144*/ 	.byte	0x00, 0xf5, 0x21, 0x00


	//----- nvinfo : EIATTR_SPARSE_MMA_MASK
	.align		4
.L_29419:
        /*0148*/ 	.byte	0x03, 0x50
        /*014a*/ 	.short	0x0000


	//----- nvinfo : EIATTR_MAXREG_COUNT
	.align		4
        /*014c*/ 	.byte	0x03, 0x1b
        /*014e*/ 	.short	0x00ff


	//----- nvinfo : EIATTR_NUM_BARRIERS
	.align		4
        /*0150*/ 	.byte	0x02, 0x4c
        /*0152*/ 	.byte	0x01
	.zero		1


	//----- nvinfo : EIATTR_MERCURY_ISA_VERSION
	.align		4
        /*0154*/ 	.byte	0x03, 0x5f
        /*0156*/ 	.short	0x0101


	//----- nvinfo : EIATTR_COOP_GROUP_MASK_REGIDS
	.align		4
        /*0158*/ 	.byte	0x04, 0x29
        /*015a*/ 	.short	(.L_29421 - .L_29420)


	//   ....[0]....
.L_29420:
        /*015c*/ 	.word	0xffffffff


	//   ....[1]....
        /*0160*/ 	.word	0xffffffff


	//   ....[2]....
        /*0164*/ 	.word	0xffffffff


	//   ....[3]....
        /*0168*/ 	.word	0xffffffff


	//   ....[4]....
        /*016c*/ 	.word	0xffffffff


	//   ....[5]....
        /*0170*/ 	.word	0xffffffff


	//   ....[6]....
        /*0174*/ 	.word	0xffffffff


	//   ....[7]....
        /*0178*/ 	.word	0xffffffff


	//   ....[8]....
        /*017c*/ 	.word	0xffffffff


	//   ....[9]....
        /*0180*/ 	.word	0xffffffff


	//   ....[10]....
        /*0184*/ 	.word	0xffffffff


	//   ....[11]....
        /*0188*/ 	.word	0xffffffff


	//   ....[12]....
        /*018c*/ 	.word	0xffffffff


	//   ....[13]....
        /*0190*/ 	.word	0xffffffff


	//   ....[14]....
        /*0194*/ 	.word	0xffffffff


	//   ....[15]....
        /*0198*/ 	.word	0xffffffff


	//   ....[16]....
        /*019c*/ 	.word	0xffffffff


	//   ....[17]....
        /*01a0*/ 	.word	0xffffffff


	//   ....[18]....
        /*01a4*/ 	.word	0xffffffff


	//   ....[19]....
        /*01a8*/ 	.word	0xffffffff


	//   ....[20]....
        /*01ac*/ 	.word	0xffffffff


	//   ....[21]....
        /*01b0*/ 	.word	0xffffffff


	//   ....[22]....
        /*01b4*/ 	.word	0xffffffff


	//   ....[23]....
        /*01b8*/ 	.word	0xffffffff


	//   ....[24]....
        /*01bc*/ 	.word	0xffffffff


	//   ....[25]....
        /*01c0*/ 	.word	0xffffffff


	//   ....[26]....
        /*01c4*/ 	.word	0xffffffff


	//   ....[27]....
        /*01c8*/ 	.word	0xffffffff


	//   ....[28]....
        /*01cc*/ 	.word	0xffffffff


	//   ....[29]....
        /*01d0*/ 	.word	0xffffffff


	//   ....[30]....
        /*01d4*/ 	.word	0xffffffff


	//   ....[31]....
        /*01d8*/ 	.word	0xffffffff


	//   ....[32]....
        /*01dc*/ 	.word	0xffffffff


	//   ....[33]....
        /*01e0*/ 	.word	0xffffffff


	//   ....[34]....
        /*01e4*/ 	.word	0xffffffff


	//   ....[35]....
        /*01e8*/ 	.word	0xffffffff


	//   ....[36]....
        /*01ec*/ 	.word	0x0500000a


	//   ....[37]....
        /*01f0*/ 	.word	0x0500000a


	//   ....[38]....
        /*01f4*/ 	.word	0x0500000a


	//   ....[39]....
        /*01f8*/ 	.word	0x0500000a


	//   ....[40]....
        /*01fc*/ 	.word	0x0500000a


	//----- nvinfo : EIATTR_COOP_GROUP_INSTR_OFFSETS
	.align		4
.L_29421:
        /*0200*/ 	.byte	0x04, 0x28
        /*0202*/ 	.short	(.L_29423 - .L_29422)


	//   ....[0]....
.L_29422:
        /*0204*/ 	.word	0x00001250


	//   ....[1]....
        /*0208*/ 	.word	0x00001460


	//   ....[2]....
        /*020c*/ 	.word	0x00001480


	//   ....[3]....
        /*0210*/ 	.word	0x000014a0


	//   ....[4]....
        /*0214*/ 	.word	0x000014c0


	//   ....[5]....
        /*0218*/ 	.word	0x000015c0


	//   ....[6]....
        /*021c*/ 	.word	0x00001600


	//   ....[7]....
        /*0220*/ 	.word	0x00001670


	//   ....[8]....
        /*0224*/ 	.word	0x000024a0


	//   ....[9]....
        /*0228*/ 	.word	0x000024d0


	//   ....[10]....
        /*022c*/ 	.word	0x000024f0


	//   ....[11]....
        /*0230*/ 	.word	0x00002510


	//   ....[12]....
        /*0234*/ 	.word	0x00002530


	//   ....[13]....
        /*0238*/ 	.word	0x00002580


	//   ....[14]....
        /*023c*/ 	.word	0x000025a0


	//   ....[15]....
        /*0240*/ 	.word	0x000025c0


	//   ....[16]....
        /*0244*/ 	.word	0x00003fc0


	//   ....[17]....
        /*0248*/ 	.word	0x00004000


	//   ....[18]....
        /*024c*/ 	.word	0x00004040


	//   ....[19]....
        /*0250*/ 	.word	0x00004080


	//   ....[20]....
        /*0254*/ 	.word	0x000040c0


	//   ....[21]....
        /*0258*/ 	.word	0x000040f0


	//   ....[22]....
        /*025c*/ 	.word	0x00004110


	//   ....[23]....
        /*0260*/ 	.word	0x00004140


	//   ....[24]....
        /*0264*/ 	.word	0x00004160


	//   ....[25]....
        /*0268*/ 	.word	0x00004190


	//   ....[26]....
        /*026c*/ 	.word	0x000041c0


	//   ....[27]....
        /*0270*/ 	.word	0x000041e0


	//   ....[28]....
        /*0274*/ 	.word	0x00004200


	//   ....[29]....
        /*0278*/ 	.word	0x00004220


	//   ....[30]....
        /*027c*/ 	.word	0x00004240


	//   ....[31]....
        /*0280*/ 	.word	0x00004260


	//   ....[32]....
        /*0284*/ 	.word	0x00004270


	//   ....[33]....
        /*0288*/ 	.word	0x00004290


	//   ....[34]....
        /*028c*/ 	.word	0x000042b0


	//   ....[35]....
        /*0290*/ 	.word	0x000042d0


	//   ....[36]....
        /*0294*/ 	.word	0x00004a00


	//   ....[37]....
        /*0298*/ 	.word	0x00004ab0


	//   ....[38]....
        /*029c*/ 	.word	0x00004b40


	//   ....[39]....
        /*02a0*/ 	.word	0x00004bb0


	//   ....[40]....
        /*02a4*/ 	.word	0x00004c20


	//----- nvinfo : EIATTR_VRC_CTA_INIT_COUNT
	.align		4
.L_29423:
        /*02a8*/ 	.byte	0x02, 0x4a
	.zero		1
	.zero		1


	//----- nvinfo : EIATTR_EXIT_INSTR_OFFSETS
	.align		4
        /*02ac*/ 	.byte	0x04, 0x1c
        /*02ae*/ 	.short	(.L_29425 - .L_29424)


	//   ....[0]....
.L_29424:
        /*02b0*/ 	.word	0x00004810


	//   ....[1]....
        /*02b4*/ 	.word	0x00004850


	//   ....[2]....
        /*02b8*/ 	.word	0x00004990


	//----- nvinfo : EIATTR_CRS_STACK_SIZE
	.align		4
.L_29425:
        /*02bc*/ 	.byte	0x04, 0x1e
        /*02be*/ 	.short	(.L_29427 - .L_29426)
.L_29426:
        /*02c0*/ 	.word	0x00000000


	//----- nvinfo : EIATTR_CBANK_PARAM_SIZE
	.align		4
.L_29427:
        /*02c4*/ 	.byte	0x03, 0x19
        /*02c6*/ 	.short	0x007c


	//----- nvinfo : EIATTR_PARAM_CBANK
	.align		4
        /*02c8*/ 	.byte	0x04, 0x0a
        /*02ca*/ 	.short	(.L_29429 - .L_29428)
	.align		4
.L_29428:
        /*02cc*/ 	.word	index@(.nv.constant0._ZN4vllm25paged_attention_v1_kernelIffLi80ELi16ELi128ELNS_18Fp8KVCacheDataTypeE0ELb1EEEvPT_PKS2_PKT0_S8_ifPKiSA_iPKfiiiSC_SC_iiiii)
        /*02d0*/ 	.short	0x0380
        /*02d2*/ 	.short	0x007c


	//----- nvinfo : EIATTR_SW_WAR
	.align		4
.L_29429:
        /*02d4*/ 	.byte	0x04, 0x36
        /*02d6*/ 	.short	(.L_29431 - .L_29430)
.L_29430:
        /*02d8*/ 	.word	0x00000008
.L_29431:


//--------------------- .nv.info._ZN4vllm25paged_attention_v1_kernelIffLi64ELi16ELi128ELNS_18Fp8KVCacheDataTypeE0ELb1EEEvPT_PKS2_PKT0_S8_ifPKiSA_iPKfiiiSC_SC_iiiii --------------------------
	.section	.nv.info._ZN4vllm25paged_attention_v1_kernelIffLi64ELi16ELi128ELNS_18Fp8KVCacheDataTypeE0ELb1EEEvPT_PKS2_PKT0_S8_ifPKiSA_iPKfiiiSC_SC_iiiii,"",@"SHT_CUDA_INFO"
	.sectionflags	@""
	.align	4


	//----- nvinfo : EIATTR_CUDA_API_VERSION
	.align		4
        /*0000*/ 	.byte	0x04, 0x37
        /*0002*/ 	.short	(.L_29433 - .L_29432)
.L_29432:
        /*0004*/ 	.word	0x00000082


	//----- nvinfo : EIATTR_KPARAM_INFO
	.align		4
.L_29433:
        /*0008*/ 	.byte	0x04, 0x17
        /*000a*/ 	.short	(.L_29435 - .L_29434)
.L_29434:
        /*000c*/ 	.word	0x00000000
        /*0010*/ 	.short	0x0013
        /*0012*/ 	.short	0x0078
        /*0014*/ 	.byte	0x00, 0xf0, 0x11, 0x00


	//----- nvinfo : EIATTR_KPARAM_INFO
	.align		4
.L_29435:
        /*0018*/ 	.byte	0x04, 0x17
        /*001a*/ 	.short	(.L_29437 - .L_29436)
.L_29436:
        /*001c*/ 	.word	0x00000000
        /*0020*/ 	.short	0x0012
        /*0022*/ 	.short	0x0074
        /*0024*/ 	.byte	0x00, 0xf0, 0x11, 0x00


	//----- nvinfo : EIATTR_KPARAM_INFO
	.align		4
.L_29437:
        /*0028*/ 	.byte	0x04, 0x17
        /*002a*/ 	.short	(.L_29439 - .L_29438)
.L_29438:
        /*002c*/ 	.word	0x00000000
        /*0030*/ 	.short	0x0011
        /*0032*/ 	.short	0x0070
        /*0034*/ 	.byte	0x00, 0xf0, 0x11, 0x00


	//----- nvinfo : EIATTR_KPARAM_INFO
	.align		4
.L_29439:
        /*0038*/ 	.byte	0x04, 0x17
        /*003a*/ 	.short	(.L_29441 - .L_29440)
.L_29440:
        /*003c*/ 	.word	0x00000000
        /*0040*/ 	.short	0x0010
        /*0042*/ 	.short	0x006c
        /*0044*/ 	.byte	0x00, 0xf0, 0x11, 0x00


	//----- nvinfo : EIATTR_KPARAM_INFO
	.align		4
.L_29441:
        /*0048*/ 	.byte	0x04, 0x17
        /*004a*/ 	.short	(.L_29443 - .L_29442)
.L_29442:
        /*004c*/ 	.word	0x00000000
        /*0050*/ 	.short	0x000f
        /*0052*/ 	.short	0x0068
        /*0054*/ 	.byte	0x00, 0xf0, 0x11, 0x00


	//----- nvinfo : EIATTR_KPARAM_INFO
	.align		4
.L_29443:
        /*0058*/ 	.byte	0x04, 0x17
        /*005a*/ 	.short	(.L_29445 - .L_29444)
.L_29444:
        /*005c*/ 	.word	0x00000000
        /*0060*/ 	.short	0x000e
        /*0062*/ 	.short	0x0060
        /*0064*/ 	.byte	0x00, 0xf5, 0x21, 0x00


	//----- nvinfo : EIATTR_KPARAM_INFO
	.align		4
.L_29445:
        /*0068*/ 	.byte	0x04, 0x17
        /*006a*/ 	.short	(.L_29447 - .L_29446)
.L_29446:
        /*006c*/ 	.word	0x00000000
        /*0070*/ 	.short	0x000d
        /*0072*/ 	.short	0x0058
        /*0074*/ 	.byte	0x00, 0xf5, 0x21, 0x00


	//----- nvinfo : EIATTR_KPARAM_INFO
	.align		4
.L_29447:
        /*0078*/ 	.byte	0x04, 0x17
        /*007a*/ 	.short	(.L_29449 - .L_29448)
.L_29448:
        /*007c*/ 	.word	0x00000000
        /*0080*/ 	.short	0x000c
        /*0082*/ 	.short	0x0050
        /*0084*/ 	.byte	0x00, 0xf0, 0x11, 0x00


	//----- nvinfo : EIATTR_KPARAM_INFO
	.align		4
.L_29449:
        /*0088*/ 	.byte	0x04, 0x17
        /*008a*/ 	.short	(.L_29451 - .L_29450)
.L_29450:
        /*008c*/ 	.word	0x00000000
        /*0090*/ 	.short	0x000b
        /*0092*/ 	.short	0x004c
        /*0094*/ 	.byte	0x00, 0xf0, 0x11, 0x00


	//----- nvinfo : EIATTR_KPARAM_INFO
	.align		4
.L_29451:
        /*0098*/ 	.byte	0x04, 0x17
        /*009a*/ 	.short	(.L_29453 - .L_29452)
.L_29452:
        /*009c*/ 	.word	0x00000000
        /*00a0*/ 	.short	0x000a
        /*00a2*/ 	.short	0x0048
        /*00a4*/ 	.byte	0x00, 0xf0, 0x11, 0x00


	//----- nvinfo : EIATTR_KPARAM_INFO
	.align		4
.L_29453:
        /*00a8*/ 	.byte	0x04, 0x17
        /*00aa*/ 	.short	(.L_29455 - .L_29454)
.L_29454:
        /*00ac*/ 	.word	0x00000000
        /*00b0*/ 	.short	0x0009
        /*00b2*/ 	.short	0x0040
        /*00b4*/ 	.byte	0x00, 0xf5, 0x21, 0x00


	//----- nvinfo : EIATTR_KPARAM_INFO
	.align		4
.L_29455:
        /*00b8*/ 	.byte	0x04, 0x17
        /*00ba*/ 	.short	(.L_29457 - .L_29456)
.L_29456:
        /*00bc*/ 	.word	0x00000000
        /*00c0*/ 	.short	0x0008
        /*00c2*/ 	.short	0x0038
        /*00c4*/ 	.byte	0x00, 0xf0, 0x11, 0x00


	//----- nvinfo : EIATTR_KPARAM_INFO
	.align		4
.L_29457:
        /*00c8*/ 	.byte	0x04, 0x17
        /*00ca*/ 	.short	(.L_29459 - .L_29458)
.L_29458:
        /*00cc*/ 	.word	0x00000000
        /*00d0*/ 	.short	0x0007
        /*00d2*/ 	.short	0x0030
        /*00d4*/ 	.byte	0x00, 0xf5, 0x21, 0x00


	//----- nvinfo : EIATTR_KPARAM_INFO
	.align		4
.L_29459:
        /*00d8*/ 	.byte	0x04, 0x17
        /*00da*/ 	.short	(.L_29461 - .L_29460)
.L_29460:
        /*00dc*/ 	.word	0x00000000
        /*00e0*/ 	.short	0x0006
        /*00e2*/ 	.short	0x0028
        /*00e4*/ 	.byte	0x00, 0xf5, 0x21, 0x00


	//----- nvinfo : EIATTR_KPARAM_INFO
	.align		4
.L_29461:
        /*00e8*/ 	.byte	0x04, 0x17
        /*00ea*/ 	.short	(.L_29463 - .L_29462)
.L_29462:
        /*00ec*/ 	.word	0x00000000
        /*00f0*/ 	.short	0x0005
        /*00f2*/ 	.short	0x0024
        /*00f4*/ 	.byte	0x00, 0xf0, 0x11, 0x00


	//----- nvinfo : EIATTR_KPARAM_INFO
	.align		4
.L_29463:
        /*00f8*/ 	.byte	0x04, 0x17
        /*00fa*/ 	.short	(.L_29465 - .L_29464)
.L_29464:
        /*00fc*/ 	.word	0x00000000
        /*0100*/ 	.short	0x0004
        /*0102*/ 	.short	0x0020
        /*0104*/ 	.byte	0x00, 0xf0, 0x11, 0x00


	//----- nvinfo : EIATTR_KPARAM_INFO
	.align		4
.L_29465:
        /*0108*/ 	.byte	0x04, 0x17
        /*010a*/ 	.short	(.L_29467 - .L_29466)
.L_29466:
        /*010c*/ 	.word	0x00000000
        /*0110*/ 	.short	0x0003
        /*0112*/ 	.short	0x0018
        /*0114*/ 	.byte	0x00, 0xf5, 0x21, 0x00


	//----- nvinfo : EIATTR_KPARAM_INFO
	.align		4
.L_29467:
        /*0118*/ 	.byte	0x04, 0x17
        /*011a*/ 	.short	(.L_29469 - .L_29468)
.L_29468:
        /*011c*/ 	.word	0x00000000
        /*0120*/ 	.short	0x0002
        /*0122*/ 	.short	0x0010
        /*0124*/ 	.byte	0x00, 0xf5, 0x21, 0x00


	//----- nvinfo : EIATTR_KPARAM_INFO
	.align		4
.L_29469:
        /*0128*/ 	.byte	0x04, 0x17
        /*012a*/ 	.short	(.L_29471 - .L_29470)
.L_29470:
        /*012c*/ 	.word	0x00000000
        /*0130*/ 	.short	0x0001
        /*0132*/ 	.short	0x0008
        /*0134*/ 	.byte	0x00, 0xf5, 0x21, 0x00


	//----- nvinfo : EIATTR_KPARAM_INFO
	.align		4
.L_29471:
        /*0138*/ 	.byte	0x04, 0x17
        /*013a*/ 	.short	(.L_29473 - .L_29472)
.L_29472:
        /*013c*/ 	.word	0x00000000
        /*0140*/ 	.short	0x0000
        /*0142*/ 	.short	0x0000
        /*0144*/ 	.byte	0x00, 0xf5, 0x21, 0x00


	//----- nvinfo : EIATTR_SPARSE_MMA_MASK
	.align		4
.L_29473:
        /*0148*/ 	.byte	0x03, 0x50
        /*014a*/ 	.short	0x0000


	//----- nvinfo : EIATTR_MAXREG_COUNT
	.align		4
        /*014c*/ 	.byte	0x03, 0x1b
        /*014e*/ 	.short	0x00ff


	//----- nvinfo : EIATTR_NUM_BARRIERS
	.align		4
        /*0150*/ 	.byte	0x02, 0x4c
        /*0152*/ 	.byte	0x01
	.zero		1


	//----- nvinfo : EIATTR_MERCURY_ISA_VERSION
	.align		4
        /*0154*/ 	.byte	0x03, 0x5f
        /*0156*/ 	.short	0x0101


	//----- nvinfo : EIATTR_COOP_GROUP_MASK_REGIDS
	.align		4
        /*0158*/ 	.byte	0x04, 0x29
        /*015a*/ 	.short	(.L_29475 - .L_29474)


	//   ....[0]....
.L_29474:
        /*015c*/ 	.word	0xffffffff


	//   ....[1]....
        /*0160*/ 	.word	0xffffffff


	//   ....[2]....
        /*0164*/ 	.word	0xffffffff


	//   ....[3]....
        /*0168*/ 	.word	0xffffffff


	//   ....[4]....
        /*016c*/ 	.word	0xffffffff


	//   ....[5]....
        /*0170*/ 	.word	0xffffffff


	//   ....[6]....
        /*0174*/ 	.word	0xffffffff


	//   ....[7]....
        /*0178*/ 	.word	0xffffffff


	//   ....[8]....
        /*017c*/ 	.word	0xffffffff


	//   ....[9]....
        /*0180*/ 	.word	0xffffffff


	//   ....[10]....
        /*0184*/ 	.word	0xffffffff


	//   ....[11]....
        /*0188*/ 	.word	0xffffffff


	//   ....[12]....
        /*018c*/ 	.word	0xffffffff


	//   ....[13]....
        /*0190*/ 	.word	0xffffffff


	//   ....[14]....
        /*0194*/ 	.word	0xffffffff


	//   ....[15]....
        /*0198*/ 	.word	0xffffffff


	//   ....[16]....
        /*019c*/ 	.word	0xffffffff


	//   ....[17]....
        /*01a0*/ 	.word	0xffffffff


	//   ....[18]....
        /*01a4*/ 	.word	0xffffffff


	//   ....[19]....
        /*01a8*/ 	.word	0xffffffff


	//   ....[20]....
        /*01ac*/ 	.word	0xffffffff


	//   ....[21]....
        /*01b0*/ 	.word	0xffffffff


	//   ....[22]....
        /*01b4*/ 	.word	0xffffffff


	//   ....[23]....
        /*01b8*/ 	.word	0xffffffff


	//   ....[24]....
        /*01bc*/ 	.word	0xffffffff


	//   ....[25]....
        /*01c0*/ 	.word	0xffffffff


	//   ....[26]....
        /*01c4*/ 	.word	0xffffffff


	//   ....[27]....
        /*01c8*/ 	.word	0xffffffff


	//   ....[28]....
        /*01cc*/ 	.word	0xffffffff


	//   ....[29]....
        /*01d0*/ 	.word	0xffffffff


	//   ....[30]....
        /*01d4*/ 	.word	0xffffffff


	//   ....[31]....
        /*01d8*/ 	.word	0xffffffff


	//   ....[32]....
        /*01dc*/ 	.word	0x05000009


	//   ....[33]....
        /*01e0*/ 	.word	0x05000009


	//   ....[34]....
        /*01e4*/ 	.word	0x05000009


	//   ....[35]....
        /*01e8*/ 	.word	0x05000009


	//   ....[36]....
        /*01ec*/ 	.word	0x05000009


	//----- nvinfo : EIATTR_COOP_GROUP_INSTR_OFFSETS
	.align		4
.L_29475:
        /*01f0*/ 	.byte	0x04, 0x28
        /*01f2*/ 	.short	(.L_29477 - .L_29476)


	//   ....[0]....
.L_29476:
        /*01f4*/ 	.word	0x000011e0


	//   ....[1]....
        /*01f8*/ 	.word	0x000013d0


	//   ....[2]....
        /*01fc*/ 	.word	0x000013f0


	//   ....[3]....
        /*0200*/ 	.word	0x00001410


	//   ....[4]....
        /*0204*/ 	.word	0x00001430


	//   ....[5]....
        /*0208*/ 	.word	0x00001570


	//   ....[6]....
        /*020c*/ 	.word	0x00001590


	//   ....[7]....
        /*0210*/ 	.word	0x000015d0


	//   ....[8]....
        /*0214*/ 	.word	0x00002420


	//   ....[9]....
        /*0218*/ 	.word	0x00002460


	//   ....[10]....
        /*021c*/ 	.word	0x00002480


	//   ....[11]....
        /*0220*/ 	.word	0x000024a0


	//   ....[12]....
        /*0224*/ 	.word	0x000024c0


	//   ....[13]....
        /*0228*/ 	.word	0x00002510


	//   ....[14]....
        /*022c*/ 	.word	0x00002530


	//   ....[15]....
        /*0230*/ 	.word	0x00002550


	//   ....[16]....
        /*0234*/ 	.word	0x00003d70


	//   ....[17]....
        /*0238*/ 	.word	0x00003db0


	//   ....[18]....
        /*023c*/ 	.word	0x00003dd0


	//   ....[19]....
        /*0240*/ 	.word	0x00003de0


	//   ....[20]....
        /*0244*/ 	.word	0x00003df0


	//   ....[21]....
        /*0248*/ 	.word	0x00003e00


	//   ....[22]....
        /*024c*/ 	.word	0x00003e10


	//   ....[23]....
        /*0250*/ 	.word	0x00003e30


	//   ....[24]....
        /*0254*/ 	.word	0x00003e60


	//   ....[25]....
        /*0258*/ 	.word	0x00003eb0


	//   ....[26]....
        /*025c*/ 	.word	0x00003ed0


	//   ....[27]....
        /*0260*/ 	.word	0x00003ef0


	//   ....[28]....
        /*0264*/ 	.word	0x00003f00


	//   ....[29]....
        /*0268*/ 	.word	0x00003f20


	//   ....[30]....
        /*026c*/ 	.word	0x00003f30


	//   ....[31]....
        /*0270*/ 	.word	0x00003f40


	//   ....[32]....
        /*0274*/ 	.word	0x00004690


	//   ....[33]....
        /*0278*/ 	.word	0x00004740


	//   ....[34]....
        /*027c*/ 	.word	0x000047e0


	//   ....[35]....
        /*0280*/ 	.word	0x00004850


	//   ....[36]....
        /*0284*/ 	.word	0x000048c0


	//----- nvinfo : EIATTR_VRC_CTA_INIT_COUNT
	.align		4
.L_29477:
        /*0288*/ 	.byte	0x02, 0x4a
	.zero		1
	.zero		1


	//----- nvinfo : EIATTR_EXIT_INSTR_OFFSETS
	.align		4
        /*028c*/ 	.byte	0x04, 0x1c
        /*028e*/ 	.short	(.L_29479 - .L_29478)


	//   ....[0]....
.L_29478:
        /*0290*/ 	.word	0x000044d0


	//   ....[1]....
        /*0294*/ 	.word	0x00004510


	//   ....[2]....
        /*0298*/ 	.word	0x00004630


	//----- nvinfo : EIATTR_CRS_STACK_SIZE
	.align		4
.L_29479:
        /*029c*/ 	.byte	0x04, 0x1e
        /*029e*/ 	.short	(.L_29481 - .L_29480)
.L_29480:
        /*02a0*/ 	.word	0x00000000


	//----- nvinfo : EIATTR_CBANK_PARAM_SIZE
	.align		4
.L_29481:
        /*02a4*/ 	.byte	0x03, 0x19
        /*02a6*/ 	.short	0x007c


	//----- nvinfo : EIATTR_PARAM_CBANK
	.align		4
        /*02a8*/ 	.byte	0x04, 0x0a
        /*02aa*/ 	.short	(.L_29483 - .L_29482)
	.align		4
.L_29482:
        /*02ac*/ 	.word	index@(.nv.constant0._ZN4vllm25paged_attention_v1_kernelIffLi64ELi16ELi128ELNS_18Fp8KVCacheDataTypeE0ELb1EEEvPT_PKS2_PKT0_S8_ifPKiSA_iPKfiiiSC_SC_iiiii)
        /*02b0*/ 	.short	0x0380
        /*02b2*/ 	.short	0x007c


	//----- nvinfo : EIATTR_SW_WAR
	.align		4
.L_29483:
        /*02b4*/ 	.byte	0x04, 0x36
        /*02b6*/ 	.short	(.L_29485 - .L_29484)
.L_29484:
        /*02b8*/ 	.word	0x00000008
.L_29485:


//--------------------- .nv.info._ZN4vllm25paged_attention_v1_kernelIffLi32ELi16ELi128ELNS_18Fp8KVCacheDataTypeE0ELb1EEEvPT_PKS2_PKT0_S8_ifPKiSA_iPKfiiiSC_SC_iiiii --------------------------
	.section	.nv.info._ZN4vllm25paged_attention_v1_kernelIffLi32ELi16ELi128ELNS_18Fp8KVCacheDataTypeE0ELb1EEEvPT_PKS2_PKT0_S8_ifPKiSA_iPKfiiiSC_SC_iiiii,"",@"SHT_CUDA_INFO"
	.sectionflags	@""
	.align	4


	//----- nvinfo : EIATTR_CUDA_API_VERSION
	.align		4
        /*0000*/ 	.byte	0x04, 0x37
        /*0002*/ 	.short	(.L_29487 - .L_29486)
.L_29486:
        /*0004*/ 	.word	0x00000082


	//----- nvinfo : EIATTR_KPARAM_INFO
	.align		4
.L_29487:
        /*0008*/ 	.byte	0x04, 0x17
        /*000a*/ 	.short	(.L_29489 - .L_29488)
.L_29488:
        /*000c*/ 	.word	0x00000000
        /*0010*/ 	.short	0x0013
        /*0012*/ 	.short	0x0078
        /*0014*/ 	.byte	0x00, 0xf0, 0x11, 0x00


	//----- nvinfo : EIATTR_KPARAM_INFO
	.align		4
.L_29489:
        /*0018*/ 	.byte	0x04, 0x17
        /*001a*/ 	.short	(.L_29491 - .L_29490)
.L_29490:
        /*001c*/ 	.word	0x00000000
        /*0020*/ 	.short	0x0012
        /*0022*/ 	.short	0x0074
        /*0024*/ 	.byte	0x00, 0xf0, 0x11, 0x00


	//----- nvinfo : EIATTR_KPARAM_INFO
	.align		4
.L_29491:
        /*0028*/ 	.byte	0x04, 0x17
        /*002a*/ 	.short	(.L_29493 - .L_29492)
.L_29492:
        /*002c*/ 	.word	0x00000000
        /*0030*/ 	.short	0x0011
        /*0032*/ 	.short	0x0070
        /*0034*/ 	.byte	0x00, 0xf0, 0x11, 0x00


	//----- nvinfo : EIATTR_KPARAM_INFO
	.align		4
.L_29493:
        /*0038*/ 	.byte	0x04, 0x17
        /*003a*/ 	.short	(.L_29495 - .L_29494)
.L_29494:
        /*003c*/ 	.word	0x00000000
        /*0040*/ 	.short	0x0010
        /*0042*/ 	.short	0x006c
        /*0044*/ 	.byte	0x00, 0xf0, 0x11, 0x00


	//----- nvinfo : EIATTR_KPARAM_INFO
	.align		4
.L_29495:
        /*0048*/ 	.byte	0x04, 0x17
        /*004a*/ 	.short	(.L_29497 - .L_29496)
.L_29496:
        /*004c*/ 	.word	0x00000000
        /*0050*/ 	.short	0x000f
        /*0052*/ 	.short	0x0068
        /*0054*/ 	.byte	0x00, 0xf0, 0x11, 0x00


	//----- nvinfo : EIATTR_KPARAM_INFO
	.align		4
.L_29497:
        /*0058*/ 	.byte	0x04, 0x17
        /*005a*/ 	.short	(.L_29499 - .L_29498)
.L_29498:
        /*005c*/ 	.word	0x00000000
        /*0060*/ 	.short	0x000e
        /*0062*/ 	.short	0x0060
        /*0064*/ 	.byte	0x00, 0xf5, 0x21, 0x00


	//----- nvinfo : EIATTR_KPARAM_INFO
	.align		4
.L_29499:
        /*0068*/ 	.byte	0x04, 0x17
        /*006a*/ 	.short	(.L_29501 - .L_29500)
.L_29500:
        /*006c*/ 	.word	0x00000000
        /*0070*/ 	.short	0x000d
        /*0072*/ 	.short	0x0058
        /*0074*/ 	.byte	0x00, 0xf5, 0x21, 0x00


	//----- nvinfo : EIATTR_KPARAM_INFO
	.align		4
.L_29501:
        /*0078*/ 	.byte	0x04, 0x17
        /*007a*/ 	.short	(.L_29503 - .L_29502)
.L_29502:
        /*007c*/ 	.word	0x00000000
        /*0080*/ 	.short	0x000c
        /*0082*/ 	.short	0x0050
        /*0084*/ 	.byte	0x00, 0xf0, 0x11, 0x00


	//----- nvinfo : EIATTR_KPARAM_INFO
	.align		4
.L_29503:
        /*0088*/ 	.byte	0x04, 0x17
        /*008a*/ 	.short	(.L_29505 - .L_29504)
.L_29504:
        /*008c*/ 	.word	0x00000000
        /*0090*/ 	.short	0x000b
        /*0092*/ 	.short	0x004c
        /*0094*/ 	.byte	0x00, 0xf0, 0x11, 0x00


	//----- nvinfo : EIATTR_KPARAM_INFO
	.align		4
.L_29505:
        /*0098*/ 	.byte	0x04, 0x17
        /*009a*/ 	.short	(.L_29507 - .L_29506)
.L_29506:
        /*009c*/ 	.word	0x00000000
        /*00a0*/ 	.short	0x000a
        /*00a2*/ 	.short	0x0048
        /*00a4*/ 	.byte	0x00, 0xf0, 0x11, 0x00


	//----- nvinfo : EIATTR_KPARAM_INFO
	.align		4
.L_29507:
        /*00a8*/ 	.byte	0x04, 0x17
        /*00aa*/ 	.short	(.L_29509 - .L_29508)
.L_29508:
        /*00ac*/ 	.word	0x00000000
        /*00b0*/ 	.short	0x0009
        /*00b2*/ 	.short	0x0040
        /*00b4*/ 	.byte	0x00, 0xf5, 0x21, 0x00


	//----- nvinfo : EIATTR_KPARAM_INFO
	.align		4
.L_29509:
        /*00b8*/ 	.byte	0x04, 0x17
        /*00ba*/ 	.short	(.L_29511 - .L_29510)
.L_29510:
        /*00bc*/ 	.word	0x00000000
        /*00c0*/ 	.short	0x0008
        /*00c2*/ 	.short	0x0038
        /*00c4*/ 	.byte	0x00, 0xf0, 0x11, 0x00


	//----- nvinfo : EIATTR_KPARAM_INFO
	.align		4
.L_29511:
        /*00c8*/ 	.byte	0x04, 0x17
        /*00ca*/ 	.short	(.L_29513 - .L_29512)
.L_29512:
        /*00cc*/ 	.word	0x00000000
        /*00d0*/ 	.short	0x0007
        /*00d2*/ 	.short	0x0030
        /*00d4*/ 	.byte	0x00, 0xf5, 0x21, 0x00


	//----- nvinfo : EIATTR_KPARAM_INFO
	.align		4
.L_29513:
        /*00d8*/ 	.byte	0x04, 0x17
        /*00da*/ 	.short	(.L_29515 - .L_29514)
.L_29514:
        /*00dc*/ 	.word	0x00000000
        /*00e0*/ 	.short	0x0006
        /*00e2*/ 	.short	0x0028
        /*00e4*/ 	.byte	0x00, 0xf5, 0x21, 0x00


	//----- nvinfo : EIATTR_KPARAM_INFO
	.align		4
.L_29515:
        /*00e8*/ 	.byte	0x04, 0x17
        /*00ea*/ 	.short	(.L_29517 - .L_29516)
.L_29516:
        /*00ec*/ 	.word	0x00000000
        /*00f0*/ 	.short	0x0005
        /*00f2*/ 	.short	0x0024
        /*00f4*/ 	.byte	0x00, 0xf0, 0x11, 0x00


	//----- nvinfo : EIATTR_KPARAM_INFO
	.align		4
.L_29517:
        /*00f8*/ 	.byte	0x04, 0x17
        /*00fa*/ 	.short	(.L_29519 - .L_29518)
.L_29518:
        /*00fc*/ 	.word	0x00000000
        /*0100*/ 	.short	0x0004
        /*0102*/ 	.short	0x0020
        /*0104*/ 	.byte	0x00, 0xf0, 0x11, 0x00


	//----- nvinfo : EIATTR_KPARAM_INFO
	.align		4
.L_29519:
        /*0108*/ 	.byte	0x04, 0x17
        /*010a*/ 	.short	(.L_29521 - .L_29520)
.L_29520:
        /*010c*/ 	.word	0x00000000
        /*0110*/ 	.short	0x0003
        /*0112*/ 	.short	0x0018
        /*0114*/ 	.byte	0x00, 0xf5, 0x21, 0x00


	//----- nvinfo : EIATTR_KPARAM_INFO
	.align		4
.L_29521:
        /*0118*/ 	.byte	0x04, 0x17
        /*011a*/ 	.short	(.L_29523 - .L_29522)
.L_29522:
        /*011c*/ 	.word	0x00000000
        /*0120*/ 	.short	0x0002
        /*0122*/ 	.short	0x0010
        /*0124*/ 	.byte	0x00, 0xf5, 0x21, 0x00


	//----- nvinfo : EIATTR_KPARAM_INFO
	.align		4
.L_29523:
        /*0128*/ 	.byte	0x04, 0x17
        /*012a*/ 	.short	(.L_29525 - .L_29524)
.L_29524:
        /*012c*/ 	.word	0x00000000
        /*0130*/ 	.short	0x0001
        /*0132*/ 	.short	0x0008
        /*0134*/ 	.byte	0x00, 0xf5, 0x21, 0x00


	//----- nvinfo : EIATTR_KPARAM_INFO
	.align		4
.L_29525:
        /*0138*/ 	.byte	0x04, 0x17
        /*013a*/ 	.short	(.L_29527 - .L_29526)
.L_29526:
        /*013c*/ 	.word	0x00000000
        /*0140*/ 	.short	0x0000
        /*0142*/ 	.short	0x0000
        /*0144*/ 	.byte	0x00, 0xf5, 0x21, 0x00


	//----- nvinfo : EIATTR_SPARSE_MMA_MASK
	.align		4
.L_29527:
        /*0148*/ 	.byte	0x03, 0x50
        /*014a*/ 	.short	0x0000


	//----- nvinfo : EIATTR_MAXREG_COUNT
	.align		4
        /*014c*/ 	.byte	0x03, 0x1b
        /*014e*/ 	.short	0x00ff


	//----- nvinfo : EIATTR_NUM_BARRIERS
	.align		4
        /*0150*/ 	.byte	0x02, 0x4c
        /*0152*/ 	.byte	0x01
	.zero		1


	//----- nvinfo : EIATTR_MERCURY_ISA_VERSION
	.align		4
        /*0154*/ 	.byte	0x03, 0x5f
        /*0156*/ 	.short	0x0101


	//----- nvinfo : EIATTR_COOP_GROUP_MASK_REGIDS
	.align		4
        /*0158*/ 	.byte	0x04, 0x29
        /*015a*/ 	.short	(.L_29529 - .L_29528)


	//   ....[0]....
.L_29528:
        /*015c*/ 	.word	0xffffffff


	//   ....[1]....
        /*0160*/ 	.word	0xffffffff


	//   ....[2]....
        /*0164*/ 	.word	0xffffffff


	//   ....[3]....
        /*0168*/ 	.word	0xffffffff


	//   ....[4]....
        /*016c*/ 	.word	0xffffffff


	//   ....[5]....
        /*0170*/ 	.word	0xffffffff


	//   ....[6]....
        /*0174*/ 	.word	0xffffffff


	//   ....[7]....
        /*0178*/ 	.word	0xffffffff


	//   ....[8]....
        /*017c*/ 	.word	0xffffffff


	//   ....[9]....
        /*0180*/ 	.word	0xffffffff


	//   ....[10]....
        /*0184*/ 	.word	0xffffffff


	//   ....[11]....
        /*0188*/ 	.word	0xffffffff


	//   ....[12]....
        /*018c*/ 	.word	0xffffffff


	//   ....[13]....
        /*0190*/ 	.word	0xffffffff


	//   ....[14]....
        /*0194*/ 	.word	0xffffffff


	//   ....[15]....
        /*0198*/ 	.word	0xffffffff


	//   ....[16]....
        /*019c*/ 	.word	0xffffffff


	//   ....[17]....
        /*01a0*/ 	.word	0xffffffff


	//   ....[18]....
        /*01a4*/ 	.word	0xffffffff


	//   ....[19]....
        /*01a8*/ 	.word	0xffffffff


	//   ....[20]....
        /*01ac*/ 	.word	0xffffffff


	//   ....[21]....
        /*01b0*/ 	.word	0xffffffff


	//   ....[22]....
        /*01b4*/ 	.word	0xffffffff


	//   ....[23]....
        /*01b8*/ 	.word	0xffffffff


	//   ....[24]....
        /*01bc*/ 	.word	0x0500000c


	//   ....[25]....
        /*01c0*/ 	.word	0x0500000c


	//   ....[26]....
        /*01c4*/ 	.word	0x0500000c


	//   ....[27]....
        /*01c8*/ 	.word	0x0500000c


	//   ....[28]....
        /*01cc*/ 	.word	0x0500000c


	//----- nvinfo : EIATTR_COOP_GROUP_INSTR_OFFSETS
	.align		4
.L_29529:
        /*01d0*/ 	.byte	0x04, 0x28
        /*01d2*/ 	.short	(.L_29531 - .L_29530)


	//   ....[0]....
.L_29530:
        /*01d4*/ 	.word	0x00001010


	//   ....[1]....
        /*01d8*/ 	.word	0x000011f0


	//   ....[2]....
        /*01dc*/ 	.word	0x00001210


	//   ....[3]....
        /*01e0*/ 	.word	0x00001230


	//   ....[4]....
        /*01e4*/ 	.word	0x00001250


	//   ....[5]....
        /*01e8*/ 	.word	0x00001380


	//   ....[6]....
        /*01ec*/ 	.word	0x000013a0


	//   ....[7]....
        /*01f0*/ 	.word	0x000013f0


	//   ....[8]....
        /*01f4*/ 	.word	0x00002240


	//   ....[9]....
        /*01f8*/ 	.word	0x00002280


	//   ....[10]....
        /*01fc*/ 	.word	0x000022a0


	//   ....[11]....
        /*0200*/ 	.word	0x000022c0


	//   ....[12]....
        /*0204*/ 	.word	0x000022e0


	//   ....[13]....
        /*0208*/ 	.word	0x00002330


	//   ....[14]....
        /*020c*/ 	.word	0x00002350


	//   ....[15]....
        /*0210*/ 	.word	0x00002370


	//   ....[16]....
        /*0214*/ 	.word	0x00003770


	//   ....[17]....
        /*0218*/ 	.word	0x000037c0


	//   ....[18]....
        /*021c*/ 	.word	0x000037d0


	//   ....[19]....
        /*0220*/ 	.word	0x000037e0


	//   ....[20]....
        /*0224*/ 	.word	0x00003810


	//   ....[21]....
        /*0228*/ 	.word	0x00003840


	//   ....[22]....
        /*022c*/ 	.word	0x00003870


	//   ....[23]....
        /*0230*/ 	.word	0x00003880


	//   ....[24]....
        /*0234*/ 	.word	0x00003d50


	//   ....[25]....
        /*0238*/ 	.word	0x00003e00


	//   ....[26]....
        /*023c*/ 	.word	0x00003e90


	//   ....[27]....
        /*0240*/ 	.word	0x00003f00


	//   ....[28]....
        /*0244*/ 	.word	0x00003f70


	//----- nvinfo : EIATTR_VRC_CTA_INIT_COUNT
	.align		4
.L_29531:
        /*0248*/ 	.byte	0x02, 0x4a
	.zero		1
	.zero		1


	//----- nvinfo : EIATTR_EXIT_INSTR_OFFSETS
	.align		4
        /*024c*/ 	.byte	0x04, 0x1c
        /*024e*/ 	.short	(.L_29533 - .L_29532)


	//   ....[0]....
.L_29532:
        /*0250*/ 	.word	0x00003b80


	//   ....[1]....
        /*0254*/ 	.word	0x00003bc0


	//   ....[2]....
        /*0258*/ 	.word	0x00003ce0


	//----- nvinfo : EIATTR_CRS_STACK_SIZE
	.align		4
.L_29533:
        /*025c*/ 	.byte	0x04, 0x1e
        /*025e*/ 	.short	(.L_29535 - .L_29534)
.L_29534:
        /*0260*/ 	.word	0x00000000


	//----- nvinfo : EIATTR_CBANK_PARAM_SIZE
	.align		4
.L_29535:
        /*0264*/ 	.byte	0x03, 0x19
        /*0266*/ 	.short	0x007c


	//----- nvinfo : EIATTR_PARAM_CBANK
	.align		4
        /*0268*/ 	.byte	0x04, 0x0a
        /*026a*/ 	.short	(.L_29537 - .L_29536)
	.align		4
.L_29536:
        /*026c*/ 	.word	index@(.nv.constant0._ZN4vllm25paged_attention_v1_kernelIffLi32ELi16ELi128ELNS_18Fp8KVCacheDataTypeE0ELb1EEEvPT_PKS2_PKT0_S8_ifPKiSA_iPKfiiiSC_SC_iiiii)
        /*0270*/ 	.short	0x0380
        /*0272*/ 	.short	0x007c


	//----- nvinfo : EIATTR_SW_WAR
	.align		4
.L_29537:
        /*0274*/ 	.byte	0x04, 0x36
        /*0276*/ 	.short	(.L_29539 - .L_29538)
.L_29538:
        /*0278*/ 	.word	0x00000008
.L_29539:


//--------------------- .nv.info._ZN4vllm25paged_attention_v1_kernelIffLi256ELi8ELi128ELNS_18Fp8KVCacheDataTypeE0ELb0EEEvPT_PKS2_PKT0_S8_ifPKiSA_iPKfiiiSC_SC_iiiii --------------------------
	.section	.nv.info._ZN4vllm25paged_attention_v1_kernelIffLi256ELi8ELi128ELNS_18Fp8KVCacheDataTypeE0ELb0EEEvPT_PKS2_PKT0_S8_ifPKiSA_iPKfiiiSC_SC_iiiii,"",@"SHT_CUDA_INFO"
	.sectionflags	@""
	.align	4


	//----- nvinfo : EIATTR_CUDA_API_VERSION
	.align		4
        /*0000*/ 	.byte	0x04, 0x37
        /*0002*/ 	.short	(.L_29541 - .L_29540)
.L_29540:
        /*0004*/ 	.word	0x00000082


	//----- nvinfo : EIATTR_KPARAM_INFO
	.align		4
.L_29541:
        /*0008*/ 	.byte	0x04, 0x17
        /*000a*/ 	.short	(.L_29543 - .L_29542)
.L_29542:
        /*000c*/ 	.word	0x00000000
        /*0010*/ 	.short	0x0013
        /*0012*/ 	.short	0x0078
        /*0014*/ 	.byte	0x00, 0xf0, 0x11, 0x00


	//----- nvinfo : EIATTR_KPARAM_INFO
	.align		4
.L_29543:
        /*0018*/ 	.byte	0x04, 0x17
        /*001a*/ 	.short	(.L_29545 - .L_29544)
.L_29544:
        /*001c*/ 	.word	0x00000000
        /*0020*/ 	.short	0x0012
        /*0022*/ 	.short	0x0074
        /*0024*/ 	.byte	0x00, 0xf0, 0x11, 0x00


	//----- nvinfo : EIATTR_KPARAM_INFO
	.align		4
.L_29545:
        /*0028*/ 	.byte	0x04, 0x17
        /*002a*/ 	.short	(.L_29547 - .L_29546)
.L_29546:
        /*002c*/ 	.word	0x00000000
        /*0030*/ 	.short	0x0011
        /*0032*/ 	.short	0x0070
        /*0034*/ 	.byte	0x00, 0xf0, 0x11, 0x00


	//----- nvinfo : EIATTR_KPARAM_INFO
	.align		4
.L_29547:
        /*0038*/ 	.byte	0x04, 0x17
        /*003a*/ 	.short	(.L_29549 - .L_29548)
.L_29548:
        /*003c*/ 	.word	0x00000000
        /*0040*/ 	.short	0x0010
        /*0042*/ 	.short	0x006c
        /*0044*/ 	.byte	0x00, 0xf0, 0x11, 0x00


	//----- nvinfo : EIATTR_KPARAM_INFO
	.align		4
.L_29549:
        /*0048*/ 	.byte	0x04, 0x17
        /*004a*/ 	.short	(.L_29551 - .L_29550)
.L_29550:
        /*004c*/ 	.word	0x00000000
        /*0050*/ 	.short	0x000f
        /*0052*/ 	.short	0x0068
        /*0054*/ 	.byte	0x00, 0xf0, 0x11, 0x00


	//----- nvinfo : EIATTR_KPARAM_INFO
	.align		4
.L_29551:
        /*0058*/ 	.byte	0x04, 0x17
        /*005a*/ 	.short	(.L_29553 - .L_29552)
.L_29552:
        /*005c*/ 	.word	0x00000000
        /*0060*/ 	.short	0x000e
        /*0062*/ 	.short	0x0060
        /*0064*/ 	.byte	0x00, 0xf5, 0x21, 0x00


	//----- nvinfo : EIATTR_KPARAM_INFO
	.align		4
.L_29553:
        /*0068*/ 	.byte	0x04, 0x17
        /*006a*/ 	.short	(.L_29555 - .L_29554)
.L_29554:
        /*006c*/ 	.word	0x00000000
        /*0070*/ 	.short	0x000d
        /*0072*/ 	.short	0x0058
        /*0074*/ 	.byte	0x00, 0xf5, 0x21, 0x00


	//----- nvinfo : EIATTR_KPARAM_INFO
	.align		4
.L_29555:
        /*0078*/ 	.byte	0x04, 0x17
        /*007a*/ 	.short	(.L_29557 - .L_29556)
.L_29556:
        /*007c*/ 	.word	0x00000000
        /*0080*/ 	.short	0x000c
        /*0082*/ 	.short	0x0050
        /*0084*/ 	.byte	0x00, 0xf0, 0x11, 0x00


	//----- nvinfo : EIATTR_KPARAM_INFO
	.align		4
.L_29557:
        /*0088*/ 	.byte	0x04, 0x17
        /*008a*/ 	.short	(.L_29559 - .L_29558)
.L_29558:
        /*008c*/ 	.word	0x00000000
        /*0090*/ 	.short	0x000b
        /*0092*/ 	.short	0x004c
        /*0094*/ 	.byte	0x00, 0xf0, 0x11, 0x00


	//----- nvinfo : EIATTR_KPARAM_INFO
	.align		4
.L_29559:
        /*0098*/ 	.byte	0x04, 0x17
        /*009a*/ 	.short	(.L_29561 - .L_29560)
.L_29560:
        /*009c*/ 	.word	0x00000000
        /*00a0*/ 	.short	0x000a
        /*00a2*/ 	.short	0x0048
        /*00a4*/ 	.byte	0x00, 0xf0, 0x11, 0x00


	//----- nvinfo : EIATTR_KPARAM_INFO
	.align		4
.L_29561:
        /*00a8*/ 	.byte	0x04, 0x17
        /*00aa*/ 	.short	(.L_29563 - .L_29562)
.L_29562:
        /*00ac*/ 	.word	0x00000000
        /*00b0*/ 	.short	0x0009
        /*00b2*/ 	.short	0x0040
        /*00b4*/ 	.byte	0x00, 0xf5, 0x21, 0x00


	//----- nvinfo : EIATTR_KPARAM_INFO
	.align		4
.L_29563:
        /*00b8*/ 	.byte	0x04, 0x17
        /*00ba*/ 	.short	(.L_29565 - .L_29564)
.L_29564:
        /*00bc*/ 	.word	0x00000000
        /*00c0*/ 	.short	0x0008
        /*00c2*/ 	.short	0x0038
        /*00c4*/ 	.byte	0x00, 0xf0, 0x11, 0x00


	//----- nvinfo : EIATTR_KPARAM_INFO
	.align		4
.L_29565:
        /*00c8*/ 	.byte	0x04, 0x17
        /*00ca*/ 	.short	(.L_29567 - .L_29566)
.L_29566:
        /*00cc*/ 	.word	0x00000000
        /*00d0*/ 	.short	0x0007
        /*00d2*/ 	.short	0x0030
        /*00d4*/ 	.byte	0x00, 0xf5, 0x21, 0x00


	//----- nvinfo : EIATTR_KPARAM_INFO
	.align		4
.L_29567:
        /*00d8*/ 	.byte	0x04, 0x17
        /*00da*/ 	.short	(.L_29569 - .L_29568)
.L_29568:
        /*00dc*/ 	.word	0x00000000
        /*00e0*/ 	.short	0x0006
        /*00e2*/ 	.short	0x0028
        /*00e4*/ 	.byte	0x00, 0xf5, 0x21, 0x00


	//----- nvinfo : EIATTR_KPARAM_INFO
	.align		4
.L_29569:
        /*00e8*/ 	.byte	0x04, 0x17
        /*00ea*/ 	.short	(.L_29571 - .L_29570)
.L_29570:
        /*00ec*/ 	.word	0x00000000
        /*00f0*/ 	.short	0x0005
        /*00f2*/ 	.short	0x0024
        /*00f4*/ 	.byte	0x00, 0xf0, 0x11, 0x00


	//----- nvinfo : EIATTR_KPARAM_INFO
	.align		4
.L_29571:
        /*00f8*/ 	.byte	0x04, 0x17
        /*00fa*/ 	.short	(.L_29573 - .L_29572)
.L_29572:
        /*00fc*/ 	.word	0x00000000
        /*0100*/ 	.short	0x0004
        /*0102*/ 	.short	0x0020
        /*0104*/ 	.byte	0x00, 0xf0, 0x11, 0x00


	//----- nvinfo : EIATTR_KPARAM_INFO
	.align		4
.L_29573:
        /*0108*/ 	.byte	0x04, 0x17
        /*010a*/ 	.short	(.L_29575 - .L_29574)
.L_29574:
        /*010c*/ 	.word	0x00000000
        /*0110*/ 	.short	0x0003
        /*0112*/ 	.short	0x0018
        /*0114*/ 	.byte	0x00, 0xf5, 0x21, 0x00


	//----- nvinfo : EIATTR_KPARAM_INFO
	.align		4
.L_29575:
        /*0118*/ 	.byte	0x04, 0x17
        /*011a*/ 	.short	(.L_29577 - .L_29576)
.L_29576:
        /*011c*/ 	.word	0x00000000
        /*0120*/ 	.short	0x0002
        /*0122*/ 	.short	0x0010
        /*0124*/ 	.byte	0x00, 0xf5, 0x21, 0x00


	//----- nvinfo : EIATTR_KPARAM_INFO
	.align		4
.L_29577:
        /*0128*/ 	.byte	0x04, 0x17
        /*012a*/ 	.short	(.L_29579 - .L_29578)
.L_29578:
        /*012c*/ 	.word	0x00000000
        /*0130*/ 	.short	0x0001
        /*0132*/ 	.short	0x0008
        /*0134*/ 	.byte	0x00, 0xf5, 0x21, 0x00


	//----- nvinfo : EIATTR_KPARAM_INFO
	.align		4
.L_29579:
        /*0138*/ 	.byte	0x04, 0x17
        /*013a*/ 	.short	(.L_29581 - .L_29580)
.L_29580:
        /*013c*/ 	.word	0x00000000
        /*0140*/ 	.short	0x0000
        /*0142*/ 	.short	0x0000
        /*0144*/ 	.byte	0x00, 0xf5, 0x21, 0x00


	//----- nvinfo : EIATTR_SPARSE_MMA_MASK
	.align		4
.L_29581:
        /*0148*/ 	.byte	0x03, 0x50
        /*014a*/ 	.short	0x0000


	//----- nvinfo : EIATTR_MAXREG_COUNT
	.align		4
        /*014c*/ 	.byte	0x03, 0x1b
        /*014e*/ 	.short	0x00ff


	//----- nvinfo : EIATTR_NUM_BARRIERS
	.align		4
        /*0150*/ 	.byte	0x02, 0x4c
        /*0152*/ 	.byte	0x01
	.zero		1


	//----- nvinfo : EIATTR_MERCURY_ISA_VERSION
	.align		4
        /*0154*/ 	.byte	0x03, 0x5f
        /*0156*/ 	.short	0x0101


	//----- nvinfo : EIATTR_COOP_GROUP_MASK_REGIDS
	.align		4
        /*0158*/ 	.byte	0x04, 0x29
        /*015a*/ 	.short	(.L_29583 - .L_29582)


	//   ....[0]....
.L_29582:
        /*015c*/ 	.word	0xffffffff


	//   ....[1]....
        /*0160*/ 	.word	0xffffffff


	//   ....[2]....
        /*0164*/ 	.word	0xffffffff


	//   ....[3]....
        /*0168*/ 	.word	0xffffffff


	//   ....[4]....
        /*016c*/ 	.word	0xffffffff


	//   ....[5]....
        /*0170*/ 	.word	0xffffffff


	//   ....[6]....
        /*0174*/ 	.word	0xffffffff


	//   ....[7]....
        /*0178*/ 	.word	0xffffffff


	//   ....[8]....
        /*017c*/ 	.word	0xffffffff


	//   ....[9]....
        /*0180*/ 	.word	0xffffffff


	//   ....[10]....
        /*0184*/ 	.word	0xffffffff


	//   ....[11]....
        /*0188*/ 	.word	0xffffffff


	//   ....[12]....
        /*018c*/ 	.word	0xffffffff


	//   ....[13]....
        /*0190*/ 	.word	0xffffffff


	//   ....[14]....
        /*0194*/ 	.word	0xffffffff


	//   ....[15]....
        /*0198*/ 	.word	0xffffffff


	//   ....[16]....
        /*019c*/ 	.word	0xffffffff


	//   ....[17]....
        /*01a0*/ 	.word	0xffffffff


	//   ....[18]....
        /*01a4*/ 	.word	0xffffffff


	//   ....[19]....
        /*01a8*/ 	.word	0xffffffff


	//   ....[20]....
        /*01ac*/ 	.word	0xffffffff


	//   ....[21]....
        /*01b0*/ 	.word	0xffffffff


	//   ....[22]....
        /*01b4*/ 	.word	0xffffffff


	//   ....[23]....
        /*01b8*/ 	.word	0xffffffff


	//   ....[24]....
        /*01bc*/ 	.word	0xffffffff


	//   ....[25]....
        /*01c0*/ 	.word	0xffffffff


	//   ....[26]....
        /*01c4*/ 	.word	0xffffffff


	//   ....[27]....
        /*01c8*/ 	.word	0xffffffff


	//   ....[28]....
        /*01cc*/ 	.word	0xffffffff


	//   ....[29]....
        /*01d0*/ 	.word	0xffffffff


	//   ....[30]....
        /*01d4*/ 	.word	0xffffffff


	//   ....[31]....
        /*01d8*/ 	.word	0xffffffff


	//   ....[32]....
        /*01dc*/ 	.word	0x05000048


	//   ....[33]....
        /*01e0*/ 	.word	0x05000048


	//   ....[34]....
        /*01e4*/ 	.word	0x05000048


	//   ....[35]....
        /*01e8*/ 	.word	0x05000048


	//   ....[36]....
        /*01ec*/ 	.word	0x05000048


	//----- nvinfo : EIATTR_COOP_GROUP_INSTR_OFFSETS
	.align		4
.L_29583:
        /*01f0*/ 	.byte	0x04, 0x28
        /*01f2*/ 	.short	(.L_29585 - .L_29584)


	//   ....[0]....
.L_29584:
        /*01f4*/ 	.word	0x00001210


	//   ....[1]....
        /*01f8*/ 	.word	0x00001230


	//   ....[2]....
        /*01fc*/ 	.word	0x000013c0


	//   ....[3]....
        /*0200*/ 	.word	0x000013e0


	//   ....[4]....
        /*0204*/ 	.word	0x00001400


	//   ....[5]....
        /*0208*/ 	.word	0x00001530


	//   ....[6]....
        /*020c*/ 	.word	0x00001560


	//   ....[7]....
        /*0210*/ 	.word	0x000015d0


	//   ....[8]....
        /*0214*/ 	.word	0x00002400


	//   ....[9]....
        /*0218*/ 	.word	0x00002440


	//   ....[10]....
        /*021c*/ 	.word	0x00002460


	//   ....[11]....
        /*0220*/ 	.word	0x00002480


	//   ....[12]....
        /*0224*/ 	.word	0x000024a0


	//   ....[13]....
        /*0228*/ 	.word	0x000024f0


	//   ....[14]....
        /*022c*/ 	.word	0x00002510


	//   ....[15]....
        /*0230*/ 	.word	0x00002530


	//   ....[16]....
        /*0234*/ 	.word	0x00004150


	//   ....[17]....
        /*0238*/ 	.word	0x00004190


	//   ....[18]....
        /*023c*/ 	.word	0x000041c0


	//   ....[19]....
        /*0240*/ 	.word	0x000041f0


	//   ....[20]....
        /*0244*/ 	.word	0x00004200


	//   ....[21]....
        /*0248*/ 	.word	0x00004210


	//   ....[22]....
        /*024c*/ 	.word	0x00004220


	//   ....[23]....
        /*0250*/ 	.word	0x00004240


	//   ....[24]....
        /*0254*/ 	.word	0x00004260


	//   ....[25]....
        /*0258*/ 	.word	0x00004280


	//   ....[26]....
        /*025c*/ 	.word	0x000042a0


	//   ....[27]....
        /*0260*/ 	.word	0x000042c0


	//   ....[28]....
        /*0264*/ 	.word	0x000042e0


	//   ....[29]....
        /*0268*/ 	.word	0x00004300


	//   ....[30]....
        /*026c*/ 	.word	0x00004320


	//   ....[31]....
        /*0270*/ 	.word	0x00004340


	//   ....[32]....
        /*0274*/ 	.word	0x00004e20


	//   ....[33]....
        /*0278*/ 	.word	0x00004ec0


	//   ....[34]....
        /*027c*/ 	.word	0x00004f50


	//   ....[35]....
        /*0280*/ 	.word	0x00004ff0


	//   ....[36]....
        /*0284*/ 	.word	0x00005060


	//----- nvinfo : EIATTR_VRC_CTA_INIT_COUNT
	.align		4
.L_29585:
        /*0288*/ 	.byte	0x02, 0x4a
	.zero		1
	.zero		1


	//----- nvinfo : EIATTR_EXIT_INSTR_OFFSETS
	.align		4
        /*028c*/ 	.byte	0x04, 0x1c
        /*028e*/ 	.short	(.L_29587 - .L_29586)


	//   ....[0]....
.L_29586:
        /*0290*/ 	.word	0x00004bc0


	//   ....[1]....
        /*0294*/ 	.word	0x00004c20


	//   ....[2]....
        /*0298*/ 	.word	0x00004dc0


	//----- nvinfo : EIATTR_CRS_STACK_SIZE
	.align		4
.L_29587:
        /*029c*/ 	.byte	0x04, 0x1e
        /*029e*/ 	.short	(.L_29589 - .L_29588)
.L_29588:
        /*02a0*/ 	.word	0x00000000


	//----- nvinfo : EIATTR_CBANK_PARAM_SIZE
	.align		4
.L_29589:
        /*02a4*/ 	.byte	0x03, 0x19
        /*02a6*/ 	.short	0x007c


	//----- nvinfo : EIATTR_PARAM_CBANK
	.align		4
        /*02a8*/ 	.byte	0x04, 0x0a
        /*02aa*/ 	.short	(.L_29591 - .L_29590)
	.align		4
.L_29590:
        /*02ac*/ 	.word	index@(.nv.constant0._ZN4vllm25paged_attention_v1_kernelIffLi256ELi8ELi128ELNS_18Fp8KVCacheDataTypeE0ELb0EEEvPT_PKS2_PKT0_S8_ifPKiSA_iPKfiiiSC_SC_iiiii)
        /*02b0*/ 	.short	0x0380
        /*02b2*/ 	.short	0x007c


	//----- nvinfo : EIATTR_SW_WAR
	.align		4
.L_29591:
        /*02b4*/ 	.byte	0x04, 0x36
        /*02b6*/ 	.short	(.L_29593 - .L_29592)
.L_29592:
        /*02b8*/ 	.word	0x00000008
.L_29593:


//--------------------- .nv.info._ZN4vllm25paged_attention_v1_kernelIffLi192ELi8ELi128ELNS_18Fp8KVCacheDataTypeE0ELb0EEEvPT_PKS2_PKT0_S8_ifPKiSA_iPKfiiiSC_SC_iiiii --------------------------
	.section	.nv.info._ZN4vllm25paged_attention_v1_kernelIffLi192ELi8ELi128ELNS_18Fp8KVCacheDataTypeE0ELb0EEEvPT_PKS2_PKT0_S8_ifPKiSA_iPKfiiiSC_SC_iiiii,"",@"SHT_CUDA_INFO"
	.sectionflags	@""
	.align	4


	//----- nvinfo : EIATTR_CUDA_API_VERSION
	.align		4
        /*0000*/ 	.byte	0x04, 0x37
        /*0002*/ 	.short	(.L_29595 - .L_29594)
.L_29594:
        /*0004*/ 	.word	0x00000082


	//----- nvinfo : EIATTR_KPARAM_INFO
	.align		4
.L_29595:
        /*0008*/ 	.byte	0x04, 0x17
        /*000a*/ 	.short	(.L_29597 - .L_29596)
.L_29596:
        /*000c*/ 	.word	0x00000000
        /*0010*/ 	.short	0x0013
        /*0012*/ 	.short	0x0078
        /*0014*/ 	.byte	0x00, 0xf0, 0x11, 0x00


	//----- nvinfo : EIATTR_KPARAM_INFO
	.align		4
.L_29597:
        /*0018*/ 	.byte	0x04, 0x17
        /*001a*/ 	.short	(.L_29599 - .L_29598)
.L_29598:
        /*001c*/ 	.word	0x00000000
        /*0020*/ 	.short	0x0012
        /*0022*/ 	.short	0x0074
        /*0024*/ 	.byte	0x00, 0xf0, 0x11, 0x00


	//----- nvinfo : EIATTR_KPARAM_INFO
	.align		4
.L_29599:
        /*0028*/ 	.byte	0x04, 0x17
        /*002a*/ 	.short	(.L_29601 - .L_29600)
.L_29600:
        /*002c*/ 	.word	0x00000000
        /*0030*/ 	.short	0x0011
        /*0032*/ 	.short	0x0070
        /*0034*/ 	.byte	0x00, 0xf0, 0x11, 0x00


	//----- nvinfo : EIATTR_KPARAM_INFO
	.align		4
.L_29601:
        /*0038*/ 	.byte	0x04, 0x17
        /*003a*/ 	.short	(.L_29603 - .L_29602)
.L_29602:
        /*003c*/ 	.word	0x00000000
        /*0040*/ 	.short	0x0010
        /*0042*/ 	.short	0x006c
        /*0044*/ 	.byte	0x00, 0xf0, 0x11, 0x00


	//----- nvinfo : EIATTR_KPARAM_INFO
	.align		4
.L_29603:
        /*0048*/ 	.byte	0x04, 0x17
        /*004a*/ 	.short	(.L_29605 - .L_29604)
.L_29604:
        /*004c*/ 	.word	0x00000000
        /*0050*/ 	.short	0x000f
        /*0052*/ 	.short	0x0068
        /*0054*/ 	.byte	0x00, 0xf0, 0x11, 0x00


	//----- nvinfo : EIATTR_KPARAM_INFO
	.align		4
.L_29605:
        /*0058*/ 	.byte	0x04, 0x17
        /*005a*/ 	.short	(.L_29607 - .L_29606)
.L_29606:
        /*005c*/ 	.word	0x00000000
        /*0060*/ 	.short	0x000e
        /*0062*/ 	.short	0x0060
        /*0064*/ 	.byte	0x00, 0xf5, 0x21, 0x00


	//----- nvinfo : EIATTR_KPARAM_INFO
	.align		4
.L_29607:
        /*0068*/ 	.byte	0x04, 0x17
        /*006a*/ 	.short	(.L_29609 - .L_29608)
.L_29608:
        /*006c*/ 	.word	0x00000000
        /*0070*/ 	.short	0x000d
        /*0072*/ 	.short	0x0058
        /*0074*/ 	.byte	0x00, 0xf5, 0x21, 0x00


	//----- nvinfo : EIATTR_KPARAM_INFO
	.align		4
.L_29609:
        /*0078*/ 	.byte	0x04, 0x17
        /*007a*/ 	.short	(.L_29611 - .L_29610)
.L_29610:
        /*007c*/ 	.word	0x00000000
        /*0080*/ 	.short	0x000c
        /*0082*/ 	.short	0x0050
        /*0084*/ 	.byte	0x00, 0xf0, 0x11, 0x00


	//----- nvinfo : EIATTR_KPARAM_INFO
	.align		4
.L_29611:
        /*0088*/ 	.byte	0x04, 0x17
        /*008a*/ 	.short	(.L_29613 - .L_29612)
.L_29612:
        /*008c*/ 	.word	0x00000000
        /*0090*/ 	.short	0x000b
        /*0092*/ 	.short	0x004c
        /*0094*/ 	.byte	0x00, 0xf0, 0x11, 0x00


	//----- nvinfo : EIATTR_KPARAM_INFO
	.align		4
.L_29613:
        /*0098*/ 	.byte	0x04, 0x17
        /*009a*/ 	.short	(.L_29615 - .L_29614)
.L_29614:
        /*009c*/ 	.word	0x00000000
        /*00a0*/ 	.short	0x000a
        /*00a2*/ 	.short	0x0048
        /*00a4*/ 	.byte	0x00, 0xf0, 0x11, 0x00


	//----- nvinfo : EIATTR_KPARAM_INFO
	.align		4
.L_29615:
        /*00a8*/ 	.byte	0x04, 0x17
        /*00aa*/ 	.short	(.L_29617 - .L_29616)
.L_29616:
        /*00ac*/ 	.word	0x00000000
        /*00b0*/ 	.short	0x0009
        /*00b2*/ 	.short	0x0040
        /*00b4*/ 	.byte	0x00, 0xf5, 0x21, 0x00


	//----- nvinfo : EIATTR_KPARAM_INFO
	.align		4
.L_29617:
        /*00b8*/ 	.byte	0x04, 0x17
        /*00ba*/ 	.short	(.L_29619 - .L_29618)
.L_29618:
        /*00bc*/ 	.word	0x00000000
        /*00c0*/ 	.short	0x0008
        /*00c2*/ 	.short	0x0038
        /*00c4*/ 	.byte	0x00, 0xf0, 0x11, 0x00


	//----- nvinfo : EIATTR_KPARAM_INFO
	.align		4
.L_29619:
        /*00c8*/ 	.byte	0x04, 0x17
        /*00ca*/ 	.short	(.L_29621 - .L_29620)
.L_29620:
        /*00cc*/ 	.word	0x00000000
        /*00d0*/ 	.short	0x0007
        /*00d2*/ 	.short	0x0030
        /*00d4*/ 	.byte	0x00, 0xf5, 0x21, 0x00


	//----- nvinfo : EIATTR_KPARAM_INFO
	.align		4
.L_29621:
        /*00d8*/ 	.byte	0x04, 0x17
        /*00da*/ 	.short	(.L_29623 - .L_29622)
.L_29622:
        /*00dc*/ 	.word	0x00000000
        /*00e0*/ 	.short	0x0006
        /*00e2*/ 	.short	0x0028
        /*00e4*/ 	.byte	0x00, 0xf5, 0x21, 0x00


	//----- nvinfo : EIATTR_KPARAM_INFO
	.align		4
.L_29623:
        /*00e8*/ 	.byte	0x04, 0x17
        /*00ea*/ 	.short	(.L_29625 - .L_29624)
.L_29624:
        /*00ec*/ 	.word	0x00000000
        /*00f0*/ 	.short	0x0005
        /*00f2*/ 	.short	0x0024
        /*00f4*/ 	.byte	0x00, 0xf0, 0x11, 0x00


	//----- nvinfo : EIATTR_KPARAM_INFO
	.align		4
.L_29625:
        /*00f8*/ 	.byte	0x04, 0x17
        /*00fa*/ 	.short	(.L_29627 - .L_29626)
.L_29626:
        /*00fc*/ 	.word	0x00000000
        /*0100*/ 	.short	0x0004
        /*0102*/ 	.short	0x0020
        /*0104*/ 	.byte	0x00, 0xf0, 0x11, 0x00


	//----- nvinfo : EIATTR_KPARAM_INFO
	.align		4
.L_29627:
        /*0108*/ 	.byte	0x04, 0x17
        /*010a*/ 	.short	(.L_29629 - .L_29628)
.L_29628:
        /*010c*/ 	.word	0x00000000
        /*0110*/ 	.short	0x0003
        /*0112*/ 	.short	0x0018
        /*0114*/ 	.byte	0x00, 0xf5, 0x21, 0x00


	//----- nvinfo : EIATTR_KPARAM_INFO
	.align		4
.L_29629:
        /*0118*/ 	.byte	0x04, 0x17
        /*011a*/ 	.short	(.L_29631 - .L_29630)
.L_29630:
        /*011c*/ 	.word	0x00000000
        /*0120*/ 	.short	0x0002
        /*0122*/ 	.short	0x0010
        /*0124*/ 	.byte	0x00, 0xf5, 0x21, 0x00


	//----- nvinfo : EIATTR_KPARAM_INFO
	.align		4
.L_29631:
        /*0128*/ 	.byte	0x04, 0x17
        /*012a*/ 	.short	(.L_29633 - .L_29632)
.L_29632:
        /*012c*/ 	.word	0x00000000
        /*0130*/ 	.short	0x0001
        /*0132*/ 	.short	0x0008
        /*0134*/ 	.byte	0x00, 0xf5, 0x21, 0x00


	//----- nvinfo : EIATTR_KPARAM_INFO
	.align		4
.L_29633:
        /*0138*/ 	.byte	0x04, 0x17
        /*013a*/ 	.short	(.L_29635 - .L_29634)
.L_29634:
        /*013c*/ 	.word	0x00000000
        /*0140*/ 	.short	0x0000
        /*0142*/ 	.short	0x0000
        /*0144*/ 	.byte	0x00, 0xf5, 0x21, 0x00


	//----- nvinfo : EIATTR_SPARSE_MMA_MASK
	.align		4
.L_29635:
        /*0148*/ 	.byte	0x03, 0x50
        /*014a*/ 	.short	0x0000


	//----- nvinfo : EIATTR_MAXREG_COUNT
	.align		4
        /*014c*/ 	.byte	0x03, 0x1b
        /*014e*/ 	.short	0x00ff


	//----- nvinfo : EIATTR_NUM_BARRIERS
	.align		4
        /*0150*/ 	.byte	0x02, 0x4c
        /*0152*/ 	.byte	0x01
	.zero		1


	//----- nvinfo : EIATTR_MERCURY_ISA_VERSION
	.align		4
        /*0154*/ 	.byte	0x03, 0x5f
        /*0156*/ 	.short	0x0101


	//----- nvinfo : EIATTR_COOP_GROUP_MASK_REGIDS
	.align		4
        /*0158*/ 	.byte	0x04, 0x29
        /*015a*/ 	.short	(.L_29637 - .L_29636)


	//   ....[0]....
.L_29636:
        /*015c*/ 	.word	0xffffffff


	//   ....[1]....
        /*0160*/ 	.word	0xffffffff


	//   ....[2]....
        /*0164*/ 	.word	0xffffffff


	//   ....[3]....
        /*0168*/ 	.word	0xffffffff


	//   ....[4]....
        /*016c*/ 	.word	0xffffffff


	//   ....[5]....
        /*0170*/ 	.word	0xffffffff


	//   ....[6]....
        /*0174*/ 	.word	0xffffffff


	//   ....[7]....
        /*0178*/ 	.word	0xffffffff


	//   ....[8]....
        /*017c*/ 	.word	0xffffffff


	//   ....[9]....
        /*0180*/ 	.word	0xffffffff


	//   ....[10]....
        /*0184*/ 	.word	0xffffffff


	//   ....[11]....
        /*0188*/ 	.word	0xffffffff


	//   ....[12]....
        /*018c*/ 	.word	0xffffffff


	//   ....[13]....
        /*0190*/ 	.word	0xffffffff


	//   ....[14]....
        /*0194*/ 	.word	0xffffffff


	//   ....[15]....
        /*0198*/ 	.word	0xffffffff


	//   ....[16]....
        /*019c*/ 	.word	0xffffffff


	//   ....[17]....
        /*01a0*/ 	.word	0xffffffff


	//   ....[18]....
        /*01a4*/ 	.word	0xffffffff


	//   ....[19]....
        /*01a8*/ 	.word	0xffffffff


	//   ....[20]....
        /*01ac*/ 	.word	0xffffffff


	//   ....[21]....
        /*01b0*/ 	.word	0xffffffff


	//   ....[22]....
        /*01b4*/ 	.word	0xffffffff


	//   ....[23]....
        /*01b8*/ 	.word	0xffffffff


	//   ....[24]....
        /*01bc*/ 	.word	0xffffffff


	//   ....[25]....
        /*01c0*/ 	.word	0xffffffff


	//   ....[26]....
        /*01c4*/ 	.word	0xffffffff


	//   ....[27]....
        /*01c8*/ 	.word	0xffffffff


	//   ....[28]....
        /*01cc*/ 	.word	0x0500003a


	//   ....[29]....
        /*01d0*/ 	.word	0x0500003a


	//   ....[30]....
        /*01d4*/ 	.word	0x0500003a


	//   ....[31]....
        /*01d8*/ 	.word	0x0500003a


	//   ....[32]....
        /*01dc*/ 	.word	0x0500003a


	//----- nvinfo : EIATTR_COOP_GROUP_INSTR_OFFSETS
	.align		4
.L_29637:
        /*01e0*/ 	.byte	0x04, 0x28
        /*01e2*/ 	.short	(.L_29639 - .L_29638)


	//   ....[0]....
.L_29638:
        /*01e4*/ 	.word	0x00000ff0


	//   ....[1]....
        /*01e8*/ 	.word	0x00001010


	//   ....[2]....
        /*01ec*/ 	.word	0x000011c0


	//   ....[3]....
        /*01f0*/ 	.word	0x000011e0


	//   ....[4]....
        /*01f4*/ 	.word	0x00001200


	//   ....[5]....
        /*01f8*/ 	.word	0x00001340


	//   ....[6]....
        /*01fc*/ 	.word	0x00001370


	//   ....[7]....
        /*0200*/ 	.word	0x000013b0


	//   ....[8]....
        /*0204*/ 	.word	0x000021e0


	//   ....[9]....
        /*0208*/ 	.word	0x00002210


	//   ....[10]....
        /*020c*/ 	.word	0x00002230


	//   ....[11]....
        /*0210*/ 	.word	0x00002250


	//   ....[12]....
        /*0214*/ 	.word	0x00002270


	//   ....[13]....
        /*0218*/ 	.word	0x000022c0


	//   ....[14]....
        /*021c*/ 	.word	0x000022e0


	//   ....[15]....
        /*0220*/ 	.word	0x00002300


	//   ....[16]....
        /*0224*/ 	.word	0x00003b60


	//   ....[17]....
        /*0228*/ 	.word	0x00003ba0


	//   ....[18]....
        /*022c*/ 	.word	0x00003be0


	//   ....[19]....
        /*0230*/ 	.word	0x00003c20


	//   ....[20]....
        /*0234*/ 	.word	0x00003c50


	//   ....[21]....
        /*0238*/ 	.word	0x00003c80


	//   ....[22]....
        /*023c*/ 	.word	0x00003ca0


	//   ....[23]....
        /*0240*/ 	.word	0x00003cc0


	//   ....[24]....
        /*0244*/ 	.word	0x00003cf0


	//   ....[25]....
        /*0248*/ 	.word	0x00003d10


	//   ....[26]....
        /*024c*/ 	.word	0x00003d30


	//   ....[27]....
        /*0250*/ 	.word	0x00003d50


	//   ....[28]....
        /*0254*/ 	.word	0x00004550


	//   ....[29]....
        /*0258*/ 	.word	0x000045f0


	//   ....[30]....
        /*025c*/ 	.word	0x00004680


	//   ....[31]....
        /*0260*/ 	.word	0x00004720


	//   ....[32]....
        /*0264*/ 	.word	0x00004790


	//----- nvinfo : EIATTR_VRC_CTA_INIT_COUNT
	.align		4
.L_29639:
        /*0268*/ 	.byte	0x02, 0x4a
	.zero		1
	.zero		1


	//----- nvinfo : EIATTR_EXIT_INSTR_OFFSETS
	.align		4
        /*026c*/ 	.byte	0x04, 0x1c
        /*026e*/ 	.short	(.L_29641 - .L_29640)


	//   ....[0]....
.L_29640:
        /*0270*/ 	.word	0x00004350


	//   ....[1]....
        /*0274*/ 	.word	0x00004390


	//   ....[2]....
        /*0278*/ 	.word	0x000044f0


	//----- nvinfo : EIATTR_CRS_STACK_SIZE
	.align		4
.L_29641:
        /*027c*/ 	.byte	0x04, 0x1e
        /*027e*/ 	.short	(.L_29643 - .L_29642)
.L_29642:
        /*0280*/ 	.word	0x00000000


	//----- nvinfo : EIATTR_CBANK_PARAM_SIZE
	.align		4
.L_29643:
        /*0284*/ 	.byte	0x03, 0x19
        /*0286*/ 	.short	0x007c


	//----- nvinfo : EIATTR_PARAM_CBANK
	.align		4
        /*0288*/ 	.byte	0x04, 0x0a
        /*028a*/ 	.short	(.L_29645 - .L_29644)
	.align		4
.L_29644:
        /*028c*/ 	.word	index@(.nv.constant0._ZN4vllm25paged_attention_v1_kernelIffLi192ELi8ELi128ELNS_18Fp8KVCacheDataTypeE0ELb0EEEvPT_PKS2_PKT0_S8_ifPKiSA_iPKfiiiSC_SC_iiiii)
        /*0290*/ 	.short	0x0380
        /*0292*/ 	.short	0x007c


	//----- nvinfo : EIATTR_SW_WAR
	.align		4
.L_29645:
        /*0294*/ 	.byte	0x04, 0x36
        /*0296*/ 	.short	(.L_29647 - .L_29646)
.L_29646:
        /*0298*/ 	.word	0x00000008
.L_29647:


//--------------------- .nv.info._ZN4vllm25paged_attention_v1_kernelIffLi128ELi8ELi128ELNS_18Fp8KVCacheDataTypeE0ELb0EEEvPT_PKS2_PKT0_S8_ifPKiSA_iPKfiiiSC_SC_iiiii --------------------------
	.section	.nv.info._ZN4vllm25paged_attention_v1_kernelIffLi128ELi8ELi128ELNS_18Fp8KVCacheDataTypeE0ELb0EEEvPT_PKS2_PKT0_S8_ifPKiSA_iPKfiiiSC_SC_iiiii,"",@"SHT_CUDA_INFO"
	.sectionflags	@""
	.align	4


	//----- nvinfo : EIATTR_CUDA_API_VERSION
	.align		4
        /*0000*/ 	.byte	0x04, 0x37
        /*0002*/ 	.short	(.L_29649 - .L_29648)
.L_29648:
        /*0004*/ 	.word	0x00000082


	//----- nvinfo : EIATTR_KPARAM_INFO
	.align		4
.L_29649:
        /*0008*/ 	.byte	0x04, 0x17
        /*000a*/ 	.short	(.L_29651 - .L_29650)
.L_29650:
        /*000c*/ 	.word	0x00000000
        /*0010*/ 	.short	0x0013
        /*0012*/ 	.short	0x0078
        /*0014*/ 	.byte	0x00, 0xf0, 0x11, 0x00


	//----- nvinfo : EIATTR_KPARAM_INFO
	.align		4
.L_29651:
        /*0018*/ 	.byte	0x04, 0x17
        /*001a*/ 	.short	(.L_29653 - .L_29652)
.L_29652:
        /*001c*/ 	.word	0x00000000
        /*0020*/ 	.short	0x0012
        /*0022*/ 	.short	0x0074
        /*0024*/ 	.byte	0x00, 0xf0, 0x11, 0x00


	//----- nvinfo : EIATTR_KPARAM_INFO
	.align		4
.L_29653:
        /*0028*/ 	.byte	0x04, 0x17
        /*002a*/ 	.short	(.L_29655 - .L_29654)
.L_29654:
        /*002c*/ 	.word	0x00000000
        /*0030*/ 	.short	0x0011
        /*0032*/ 	.short	0x0070
        /*0034*/ 	.byte	0x00, 0xf0, 0x11, 0x00


	//----- nvinfo : EIATTR_KPARAM_INFO
	.align		4
.L_29655:
        /*0038*/ 	.byte	0x04, 0x17
        /*003a*/ 	.short	(.L_29657 - .L_29656)
.L_29656:
        /*003c*/ 	.word	0x00000000
        /*0040*/ 	.short	0x0010
        /*0042*/ 	.short	0x006c
        /*0044*/ 	.byte	0x00, 0xf0, 0x11, 0x00


	//----- nvinfo : EIATTR_KPARAM_INFO
	.align		4
.L_29657:
        /*0048*/ 	.byte	0x04, 0x17
        /*004a*/ 	.short	(.L_29659 - .L_29658)
.L_29658:
        /*004c*/ 	.word	0x00000000
        /*0050*/ 	.short	0x000f
        /*0052*/ 	.short	0x0068
        /*0054*/ 	.byte	0x00, 0xf0, 0x11, 0x00


	//----- nvinfo : EIATTR_KPARAM_INFO
	.align		4
.L_29659:
        /*0058*/ 	.byte	0x04, 0x17
        /*005a*/ 	.short	(.L_29661 - .L_29660)
.L_29660:
        /*005c*/ 	.word	0x00000000
        /*0060*/ 	.short	0x000e
        /*0062*/ 	.short	0x0060
        /*0064*/ 	.byte	0x00, 0xf5, 0x21, 0x00


	//----- nvinfo : EIATTR_KPARAM_INFO
	.align		4
.L_29661:
        /*0068*/ 	.byte	0x04, 0x17
        /*006a*/ 	.short	(.L_29663 - .L_29662)
.L_29662:
        /*006c*/ 	.word	0x00000000
        /*0070*/ 	.short	0x000d
        /*0072*/ 	.short	0x0058
        /*0074*/ 	.byte	0x00, 0xf5, 0x21, 0x00


	//----- nvinfo : EIATTR_KPARAM_INFO
	.align		4
.L_29663:
        /*0078*/ 	.byte	0x04, 0x17
        /*007a*/ 	.short	(.L_29665 - .L_29664)
.L_29664:
        /*007c*/ 	.word	0x00000000
        /*0080*/ 	.short	0x000c
        /*0082*/ 	.short	0x0050
        /*0084*/ 	.byte	0x00, 0xf0, 0x11, 0x00


	//----- nvinfo : EIATTR_KPARAM_INFO
	.align		4
.L_29665:
        /*0088*/ 	.byte	0x04, 0x17
        /*008a*/ 	.short	(.L_29667 - .L_29666)
.L_29666:
        /*008c*/ 	.word	0x00000000
        /*0090*/ 	.short	0x000b
        /*0092*/ 	.short	0x004c
        /*0094*/ 	.byte	0x00, 0xf0, 0x11, 0x00


	//----- nvinfo : EIATTR_KPARAM_INFO
	.align		4
.L_29667:
        /*0098*/ 	.byte	0x04, 0x17
        /*009a*/ 	.short	(.L_29669 - .L_29668)
.L_29668:
        /*009c*/ 	.word	0x00000000
        /*00a0*/ 	.short	0x000a
        /*00a2*/ 	.short	0x0048
        /*00a4*/ 	.byte	0x00, 0xf0, 0x11, 0x00


	//----- nvinfo : EIATTR_KPARAM_INFO
	.align		4
.L_29669:
        /*00a8*/ 	.byte	0x04, 0x17
        /*00aa*/ 	.short	(.L_29671 - .L_29670)
.L_29670:
        /*00ac*/ 	.word	0x00000000
        /*00b0*/ 	.short	0x0009
        /*00b2*/ 	.short	0x0040
        /*00b4*/ 	.byte	0x00, 0xf5, 0x21, 0x00


	//----- nvinfo : EIATTR_KPARAM_INFO
	.align		4
.L_29671:
        /*00b8*/ 	.byte	0x04, 0x17
        /*00ba*/ 	.short	(.L_29673 - .L_29672)
.L_29672:
        /*00bc*/ 	.word	0x00000000
        /*00c0*/ 	.short	0x0008
        /*00c2*/ 	.short	0x0038
        /*00c4*/ 	.byte	0x00, 0xf0, 0x11, 0x00


	//----- nvinfo : EIATTR_KPARAM_INFO
	.align		4
.L_29673:
        /*00c8*/ 	.byte	0x04, 0x17
        /*00ca*/ 	.short	(.L_29675 - .L_29674)
.L_29674:
        /*00cc*/ 	.word	0x00000000
        /*00d0*/ 	.short	0x0007
        /*00d2*/ 	.short	0x0030
        /*00d4*/ 	.byte	0x00, 0xf5, 0x21, 0x00


	//----- nvinfo : EIATTR_KPARAM_INFO
	.align		4
.L_29675:
        /*00d8*/ 	.byte	0x04, 0x17
        /*00da*/ 	.short	(.L_29677 - .L_29676)
.L_29676:
        /*00dc*/ 	.word	0x00000000
        /*00e0*/ 	.short	0x0006
        /*00e2*/ 	.short	0x0028
        /*00e4*/ 	.byte	0x00, 0xf5, 0x21, 0x00


	//----- nvinfo : EIATTR_KPARAM_INFO
	.align		4
.L_29677:
        /*00e8*/ 	.byte	0x04, 0x17
        /*00ea*/ 	.short	(.L_29679 - .L_29678)
.L_29678:
        /*00ec*/ 	.word	0x00000000
        /*00f0*/ 	.short	0x0005
        /*00f2*/ 	.short	0x0024
        /*00f4*/ 	.byte	0x00, 0xf0, 0x11, 0x00


	//----- nvinfo : EIATTR_KPARAM_INFO
	.align		4
.L_29679:
        /*00f8*/ 	.byte	0x04, 0x17
        /*00fa*/ 	.short	(.L_29681 - .L_29680)
.L_29680:
        /*00fc*/ 	.word	0x00000000
        /*0100*/ 	.short	0x0004
        /*0102*/ 	.short	0x0020
        /*0104*/ 	.byte	0x00, 0xf0, 0x11, 0x00


	//----- nvinfo : EIATTR_KPARAM_INFO
	.align		4
.L_29681:
        /*0108*/ 	.byte	0x04, 0x17
        /*010a*/ 	.short	(.L_29683 - .L_29682)
.L_29682:
        /*010c*/ 	.word	0x00000000
        /*0110*/ 	.short	0x0003
        /*0112*/ 	.short	0x0018
        /*0114*/ 	.byte	0x00, 0xf5, 0x21, 0x00


	//----- nvinfo : EIATTR_KPARAM_INFO
	.align		4
.L_29683:
        /*0118*/ 	.byte	0x04, 0x17
        /*011a*/ 	.short	(.L_29685 - .L_29684)
.L_29684:
        /*011c*/ 	.word	0x00000000
        /*0120*/ 	.short	0x0002
        /*0122*/ 	.short	0x0010
        /*0124*/ 	.byte	0x00, 0xf5, 0x21, 0x00


	//----- nvinfo : EIATTR_KPARAM_INFO
	.align		4
.L_29685:
        /*0128*/ 	.byte	0x04, 0x17
        /*012a*/ 	.short	(.L_29687 - .L_29686)
.L_29686:
        /*012c*/ 	.word	0x00000000
        /*0130*/ 	.short	0x0001
        /*0132*/ 	.short	0x0008
        /*0134*/ 	.byte	0x00, 0xf5, 0x21, 0x00


	//----- nvinfo : EIATTR_KPARAM_INFO
	.align		4
.L_29687:
        /*0138*/ 	.byte	0x04, 0x17
        /*013a*/ 	.short	(.L_29689 - .L_29688)
.L_29688:
        /*013c*/ 	.word	0x00000000
        /*0140*/ 	.short	0x0000
        /*0142*/ 	.short	0x0000
        /*0144*/ 	.byte	0x00, 0xf5, 0x21, 0x00


	//----- nvinfo : EIATTR_SPARSE_MMA_MASK
	.align		4
.L_29689:
        /*0148*/ 	.byte	0x03, 0x50
        /*014a*/ 	.short	0x0000


	//----- nvinfo : EIATTR_MAXREG_COUNT
	.align		4
        /*014c*/ 	.byte	0x03, 0x1b
        /*014e*/ 	.short	0x00ff


	//----- nvinfo : EIATTR_NUM_BARRIERS
	.align		4
        /*0150*/ 	.byte	0x02, 0x4c
        /*0152*/ 	.byte	0x01
	.zero		1


	//----- nvinfo : EIATTR_MERCURY_ISA_VERSION
	.align		4
        /*0154*/ 	.byte	0x03, 0x5f
        /*0156*/ 	.short	0x0101


	//----- nvinfo : EIATTR_COOP_GROUP_MASK_REGIDS
	.align		4
        /*0158*/ 	.byte	0x04, 0x29
        /*015a*/ 	.short	(.L_29691 - .L_29690)


	//   ....[0]....
.L_29690:
        /*015c*/ 	.word	0xffffffff


	//   ....[1]....
        /*0160*/ 	.word	0xffffffff


	//   ....[2]....
        /*0164*/ 	.word	0xffffffff


	//   ....[3]....
        /*0168*/ 	.word	0xffffffff


	//   ....[4]....
        /*016c*/ 	.word	0xffffffff


	//   ....[5]....
        /*0170*/ 	.word	0xffffffff


	//   ....[6]....
        /*0174*/ 	.word	0xffffffff


	//   ....[7]....
        /*0178*/ 	.word	0xffffffff


	//   ....[8]....
        /*017c*/ 	.word	0xffffffff


	//   ....[9]....
        /*0180*/ 	.word	0xffffffff


	//   ....[10]....
        /*0184*/ 	.word	0xffffffff


	//   ....[11]....
        /*0188*/ 	.word	0xffffffff


	//   ....[12]....
        /*018c*/ 	.word	0xffffffff


	//   ....[13]....
        /*0190*/ 	.word	0xffffffff


	//   ....[14]....
        /*0194*/ 	.word	0xffffffff


	//   ....[15]....
        /*0198*/ 	.word	0xffffffff


	//   ....[16]....
        /*019c*/ 	.word	0xffffffff


	//   ....[17]....
        /*01a0*/ 	.word	0xffffffff


	//   ....[18]....
        /*01a4*/ 	.word	0xffffffff


	//   ....[19]....
        /*01a8*/ 	.word	0xffffffff


	//   ....[20]....
        /*01ac*/ 	.word	0xffffffff


	//   ....[21]....
        /*01b0*/ 	.word	0xffffffff


	//   ....[22]....
        /*01b4*/ 	.word	0xffffffff


	//   ....[23]....
        /*01b8*/ 	.word	0xffffffff


	//   ....[24]....
        /*01bc*/ 	.word	0x05000027


	//   ....[25]....
        /*01c0*/ 	.word	0x05000027


	//   ....[26]....
        /*01c4*/ 	.word	0x05000027


	//   ....[27]....
        /*01c8*/ 	.word	0x05000027


	//   ....[28]....
        /*01cc*/ 	.word	0x05000027


	//----- nvinfo : EIATTR_COOP_GROUP_INSTR_OFFSETS
	.align		4
.L_29691:
        /*01d0*/ 	.byte	0x04, 0x28
        /*01d2*/ 	.short	(.L_29693 - .L_29692)


	//   ....[0]....
.L_29692:
        /*01d4*/ 	.word	0x00000d10


	//   ....[1]....
        /*01d8*/ 	.word	0x00000d30


	//   ....[2]....
        /*01dc*/ 	.word	0x00000ed0


	//   ....[3]....
        /*01e0*/ 	.word	0x00000ef0


	//   ....[4]....
        /*01e4*/ 	.word	0x00000f10


	//   ....[5]....
        /*01e8*/ 	.word	0x00001040


	//   ....[6]....
        /*01ec*/ 	.word	0x00001070


	//   ....[7]....
        /*01f0*/ 	.word	0x000010b0


	//   ....[8]....
        /*01f4*/ 	.word	0x00001f00


	//   ....[9]....
        /*01f8*/ 	.word	0x00001f40


	//   ....[10]....
        /*01fc*/ 	.word	0x00001f60


	//   ....[11]....
        /*0200*/ 	.word	0x00001f80


	//   ....[12]....
        /*0204*/ 	.word	0x00001fa0


	//   ....[13]....
        /*0208*/ 	.word	0x00001ff0


	//   ....[14]....
        /*020c*/ 	.word	0x00002010


	//   ....[15]....
        /*0210*/ 	.word	0x00002030


	//   ....[16]....
        /*0214*/ 	.word	0x000034c0


	//   ....[17]....
        /*0218*/ 	.word	0x000034f0


	//   ....[18]....
        /*021c*/ 	.word	0x00003520


	//   ....[19]....
        /*0220*/ 	.word	0x00003540


	//   ....[20]....
        /*0224*/ 	.word	0x00003550


	//   ....[21]....
        /*0228*/ 	.word	0x00003560


	//   ....[22]....
        /*022c*/ 	.word	0x00003570


	//   ....[23]....
        /*0230*/ 	.word	0x000035a0


	//   ....[24]....
        /*0234*/ 	.word	0x00003d20


	//   ....[25]....
        /*0238*/ 	.word	0x00003db0


	//   ....[26]....
        /*023c*/ 	.word	0x00003e40


	//   ....[27]....
        /*0240*/ 	.word	0x00003ee0


	//   ....[28]....
        /*0244*/ 	.word	0x00003f50


	//----- nvinfo : EIATTR_VRC_CTA_INIT_COUNT
	.align		4
.L_29693:
        /*0248*/ 	.byte	0x02, 0x4a
	.zero		1
	.zero		1


	//----- nvinfo : EIATTR_EXIT_INSTR_OFFSETS
	.align		4
        /*024c*/ 	.byte	0x04, 0x1c
        /*024e*/ 	.short	(.L_29695 - .L_29694)


	//   ....[0]....
.L_29694:
        /*0250*/ 	.word	0x00003b30


	//   ....[1]....
        /*0254*/ 	.word	0x00003b90


	//   ....[2]....
        /*0258*/ 	.word	0x00003cb0


	//----- nvinfo : EIATTR_CRS_STACK_SIZE
	.align		4
.L_29695:
        /*025c*/ 	.byte	0x04, 0x1e
        /*025e*/ 	.short	(.L_29697 - .L_29696)
.L_29696:
        /*0260*/ 	.word	0x00000000


	//----- nvinfo : EIATTR_CBANK_PARAM_SIZE
	.align		4
.L_29697:
        /*0264*/ 	.byte	0x03, 0x19
        /*0266*/ 	.short	0x007c


	//----- nvinfo : EIATTR_PARAM_CBANK
	.align		4
        /*0268*/ 	.byte	0x04, 0x0a
        /*026a*/ 	.short	(.L_29699 - .L_29698)
	.align		4
.L_29698:
        /*026c*/ 	.word	index@(.nv.constant0._ZN4vllm25paged_attention_v1_kernelIffLi128ELi8ELi128ELNS_18Fp8KVCacheDataTypeE0ELb0EEEvPT_PKS2_PKT0_S8_ifPKiSA_iPKfiiiSC_SC_iiiii)
        /*0270*/ 	.short	0x0380
        /*0272*/ 	.short	0x007c


	//----- nvinfo : EIATTR_SW_WAR
	.align		4
.L_29699:
        /*0274*/ 	.byte	0x04, 0x36
        /*0276*/ 	.short	(.L_29701 - .L_29700)
.L_29700:
        /*0278*/ 	.word	0x00000008
.L_29701:


//--------------------- .nv.info._ZN4vllm25paged_attention_v1_kernelIffLi120ELi8ELi128ELNS_18Fp8KVCacheDataTypeE0ELb0EEEvPT_PKS2_PKT0_S8_ifPKiSA_iPKfiiiSC_SC_iiiii --------------------------
	.section	.nv.info._ZN4vllm25paged_attention_v1_kernelIffLi120ELi8ELi128ELNS_18Fp8KVCacheDataTypeE0ELb0EEEvPT_PKS2_PKT0_S8_ifPKiSA_iPKfiiiSC_SC_iiiii,"",@"SHT_CUDA_INFO"
	.sectionflags	@""
	.align	4


	//----- nvinfo : EIATTR_CUDA_API_VERSION
	.align		4
        /*0000*/ 	.byte	0x04, 0x37
        /*0002*/ 	.short	(.L_29703 - .L_29702)
.L_29702:
        /*0004*/ 	.word	0x00000082


	//----- nvinfo : EIATTR_KPARAM_INFO
	.align		4
.L_29703:
        /*0008*/ 	.byte	0x04, 0x17
        /*000a*/ 	.short	(.L_29705 - .L_29704)
.L_29704:
        /*000c*/ 	.word	0x00000000
        /*0010*/ 	.short	0x0013
        /*0012*/ 	.short	0x0078
        /*0014*/ 	.byte	0x00, 0xf0, 0x11, 0x00


	//----- nvinfo : EIATTR_KPARAM_INFO
	.align		4
.L_29705:
        /*0018*/ 	.byte	0x04, 0x17
        /*001a*/ 	.short	(.L_29707 - .L_29706)
.L_29706:
        /*001c*/ 	.word	0x00000000
        /*0020*/ 	.short	0x0012
        /*0022*/ 	.short	0x0074
        /*0024*/ 	.byte	0x00, 0xf0, 0x11, 0x00


	//----- nvinfo : EIATTR_KPARAM_INFO
	.align		4
.L_29707:
        /*0028*/ 	.byte	0x04, 0x17
        /*002a*/ 	.short	(.L_29709 - .L_29708)
.L_29708:
        /*002c*/ 	.word	0x00000000
        /*0030*/ 	.short	0x0011
        /*0032*/ 	.short	0x0070
        /*0034*/ 	.byte	0x00, 0xf0, 0x11, 0x00


	//----- nvinfo : EIATTR_KPARAM_INFO
	.align		4
.L_29709:
        /*0038*/ 	.byte	0x04, 0x17
        /*003a*/ 	.short	(.L_29711 - .L_29710)
.L_29710:
        /*003c*/ 	.word	0x00000000
        /*0040*/ 	.short	0x0010
        /*0042*/ 	.short	0x006c
        /*0044*/ 	.byte	0x00, 0xf0, 0x11, 0x00


	//----- nvinfo : EIATTR_KPARAM_INFO
	.align		4
.L_29711:
        /*0048*/ 	.byte	0x04, 0x17
        /*004a*/ 	.short	(.L_29713 - .L_29712)
.L_29712:
        /*004c*/ 	.word	0x00000000
        /*0050*/ 	.short	0x000f
        /*0052*/ 	.short	0x0068
        /*0054*/ 	.byte	0x00, 0xf0, 0x11, 0x00


	//----- nvinfo : EIATTR_KPARAM_INFO
	.align		4
.L_29713:
        /*0058*/ 	.byte	0x04, 0x17
        /*005a*/ 	.short	(.L_29715 - .L_29714)
.L_29714:
        /*005c*/ 	.word	0x00000000
        /*0060*/ 	.short	0x000e
        /*0062*/ 	.short	0x0060
        /*0064*/ 	.byte	0x00, 0xf5, 0x21, 0x00


	//----- nvinfo : EIATTR_KPARAM_INFO
	.align		4
.L_29715:
        /*0068*/ 	.byte	0x04, 0x17
        /*006a*/ 	.short	(.L_29717 - .L_29716)
.L_29716:
        /*006c*/ 	.word	0x00000000
        /*0070*/ 	.short	0x000d
        /*0072*/ 	.short	0x0058
        /*0074*/ 	.byte	0x00, 0xf5, 0x21, 0x00


	//----- nvinfo : EIATTR_KPARAM_INFO
	.align		4
.L_29717:
        /*0078*/ 	.byte	0x04, 0x17
        /*007a*/ 	.short	(.L_29719 - .L_29718)
.L_29718:
        /*007c*/ 	.word	0x00000000
        /*0080*/ 	.short	0x000c
        /*0082*/ 	.short	0x0050
        /*0084*/ 	.byte	0x00, 0xf0, 0x11, 0x00


	//----- nvinfo : EIATTR_KPARAM_INFO
	.align		4
.L_29719:
        /*0088*/ 	.byte	0x04, 0x17
        /*008a*/ 	.short	(.L_29721 - .L_29720)
.L_29720:
        /*008c*/ 	.word	0x00000000
        /*0090*/ 	.short	0x000b
        /*0092*/ 	.short	0x004c
        /*0094*/ 	.byte	0x00, 0xf0, 0x11, 0x00


	//----- nvinfo : EIATTR_KPARAM_INFO
	.align		4
.L_29721:
        /*0098*/ 	.byte	0x04, 0x17
        /*009a*/ 	.short	(.L_29723 - .L_29722)
.L_29722:
        /*009c*/ 	.word	0x00000000
        /*00a0*/ 	.short	0x000a
        /*00a2*/ 	.short	0x0048
        /*00a4*/ 	.byte	0x00, 0xf0, 0x11, 0x00


	//----- nvinfo : EIATTR_KPARAM_INFO
	.align		4
.L_29723:
        /*00a8*/ 	.byte	0x04, 0x17
        /*00aa*/ 	.short	(.L_29725 - .L_29724)
.L_29724:
        /*00ac*/ 	.word	0x00000000
        /*00b0*/ 	.short	0x0009
        /*00b2*/ 	.short	0x0040
        /*00b4*/ 	.byte	0x00, 0xf5, 0x21, 0x00


	//----- nvinfo : EIATTR_KPARAM_INFO
	.align		4
.L_29725:
        /*00b8*/ 	.byte	0x04, 0x17
        /*00ba*/ 	.short	(.L_29727 - .L_29726)
.L_29726:
        /*00bc*/ 	.word	0x00000000
        /*00c0*/ 	.short	0x0008
        /*00c2*/ 	.short	0x0038
        /*00c4*/ 	.byte	0x00, 0xf0, 0x11, 0x00


	//----- nvinfo : EIATTR_KPARAM_INFO
	.align		4
.L_29727:
        /*00c8*/ 	.byte	0x04, 0x17
        /*00ca*/ 	.short	(.L_29729 - .L_29728)
.L_29728:
        /*00cc*/ 	.word	0x00000000
        /*00d0*/ 	.short	0x0007
        /*00d2*/ 	.short	0x0030
        /*00d4*/ 	.byte	0x00, 0xf5, 0x21, 0x00


	//----- nvinfo : EIATTR_KPARAM_INFO
	.align		4
.L_29729:
        /*00d8*/ 	.byte	0x04, 0x17
        /*00da*/ 	.short	(.L_29731 - .L_29730)
.L_29730:
        /*00dc*/ 	.word	0x00000000
        /*00e0*/ 	.short	0x0006
        /*00e2*/ 	.short	0x0028
        /*00e4*/ 	.byte	0x00, 0xf5, 0x21, 0x00


	//----- nvinfo : EIATTR_KPARAM_INFO
	.align		4
.L_29731:
        /*00e8*/ 	.byte	0x04, 0x17
        /*00ea*/ 	.short	(.L_29733 - .L_29732)
.L_29732:
        /*00ec*/ 	.word	0x00000000
        /*00f0*/ 	.short	0x0005
        /*00f2*/ 	.short	0x0024
        /*00f4*/ 	.byte	0x00, 0xf0, 0x11, 0x00


	//----- nvinfo : EIATTR_KPARAM_INFO
	.align		4
.L_29733:
        /*00f8*/ 	.byte	0x04, 0x17
        /*00fa*/ 	.short	(.L_29735 - .L_29734)
.L_29734:
        /*00fc*/ 	.word	0x00000000
        /*0100*/ 	.short	0x0004
        /*0102*/ 	.short	0x0020
        /*0104*/ 	.byte	0x00, 0xf0, 0x11, 0x00


	//----- nvinfo : EIATTR_KPARAM_INFO
	.align		4
.L_29735:
        /*0108*/ 	.byte	0x04, 0x17
        /*010a*/ 	.short	(.L_29737 - .L_29736)
.L_29736:
        /*010c*/ 	.word	0x00000000
        /*0110*/ 	.short	0x0003
        /*0112*/ 	.short	0x0018
        /*0114*/ 	.byte	0x00, 0xf5, 0x21, 0x00


	//----- nvinfo : EIATTR_KPARAM_INFO
	.align		4
.L_29737:
        /*0118*/ 	.byte	0x04, 0x17
        /*011a*/ 	.short	(.L_29739 - .L_29738)
.L_29738:
        /*011c*/ 	.word	0x00000000
        /*0120*/ 	.short	0x0002
        /*0122*/ 	.short	0x0010
        /*0124*/ 	.byte	0x00, 0xf5, 0x21, 0x00


	//----- nvinfo : EIATTR_KPARAM_INFO
	.align		4
.L_29739:
        /*0128*/ 	.byte	0x04, 0x17
        /*012a*/ 	.short	(.L_29741 - .L_29740)
.L_29740:
        /*012c*/ 	.word	0x00000000
        /*0130*/ 	.short	0x0001
        /*0132*/ 	.short	0x0008
        /*0134*/ 	.byte	0x00, 0xf5, 0x21, 0x00


	//----- nvinfo : EIATTR_KPARAM_INFO
	.align		4
.L_29741:
        /*0138*/ 	.byte	0x04, 0x17
        /*013a*/ 	.short	(.L_29743 - .L_29742)
.L_29742:
        /*013c*/ 	.word	0x00000000
        /*0140*/ 	.short	0x0000
        /*0142*/ 	.short	0x0000
        /*0144*/ 	.byte	0x00, 0xf5, 0x21, 0x00


	//----- nvinfo : EIATTR_SPARSE_MMA_MASK
	.align		4
.L_29743:
        /*0148*/ 	.byte	0x03, 0x50
        /*014a*/ 	.short	0x0000


	//----- nvinfo : EIATTR_MAXREG_COUNT
	.align		4
        /*014c*/ 	.byte	0x03, 0x1b
        /*014e*/ 	.short	0x00ff


	//----- nvinfo : EIATTR_NUM_BARRIERS
	.align		4
        /*0150*/ 	.byte	0x02, 0x4c
        /*0152*/ 	.byte	0x01
	.zero		1


	//----- nvinfo : EIATTR_MERCURY_ISA_VERSION
	.align		4
        /*0154*/ 	.byte	0x03, 0x5f
        /*0156*/ 	.short	0x0101


	//----- nvinfo : EIATTR_COOP_GROUP_MASK_REGIDS
	.align		4
        /*0158*/ 	.byte	0x04, 0x29
        /*015a*/ 	.short	(.L_29745 - .L_29744)


	//   ....[0]....
.L_29744:
        /*015c*/ 	.word	0xffffffff


	//   ....[1]....
        /*0160*/ 	.word	0xffffffff


	//   ....[2]....
        /*0164*/ 	.word	0xffffffff


	//   ....[3]....
        /*0168*/ 	.word	0xffffffff


	//   ....[4]....
        /*016c*/ 	.word	0xffffffff


	//   ....[5]....
        /*0170*/ 	.word	0xffffffff


	//   ....[6]....
        /*0174*/ 	.word	0xffffffff


	//   ....[7]....
        /*0178*/ 	.word	0xffffffff


	//   ....[8]....
        /*017c*/ 	.word	0xffffffff


	//   ....[9]....
        /*0180*/ 	.word	0xffffffff


	//   ....[10]....
        /*0184*/ 	.word	0xffffffff


	//   ....[11]....
        /*0188*/ 	.word	0xffffffff


	//   ....[12]....
        /*018c*/ 	.word	0xffffffff


	//   ....[13]....
        /*0190*/ 	.word	0xffffffff


	//   ....[14]....
        /*0194*/ 	.word	0xffffffff


	//   ....[15]....
        /*0198*/ 	.word	0xffffffff


	//   ....[16]....
        /*019c*/ 	.word	0xffffffff


	//   ....[17]....
        /*01a0*/ 	.word	0xffffffff


	//   ....[18]....
        /*01a4*/ 	.word	0xffffffff


	//   ....[19]....
        /*01a8*/ 	.word	0xffffffff


	//   ....[20]....
        /*01ac*/ 	.word	0xffffffff


	//   ....[21]....
        /*01b0*/ 	.word	0xffffffff


	//   ....[22]....
        /*01b4*/ 	.word	0xffffffff


	//   ....[23]....
        /*01b8*/ 	.word	0xffffffff


	//   ....[24]....
        /*01bc*/ 	.word	0x05000029


	//   ....[25]....
        /*01c0*/ 	.word	0x05000029


	//   ....[26]....
        /*01c4*/ 	.word	0x05000029


	//   ....[27]....
        /*01c8*/ 	.word	0x05000029


	//   ....[28]....
        /*01cc*/ 	.word	0x05000029


	//----- nvinfo : EIATTR_COOP_GROUP_INSTR_OFFSETS
	.align		4
.L_29745:
        /*01d0*/ 	.byte	0x04, 0x28
        /*01d2*/ 	.short	(.L_29747 - .L_29746)


	//   ....[0]....
.L_29746:
        /*01d4*/ 	.word	0x00000d40


	//   ....[1]....
        /*01d8*/ 	.word	0x00000d60


	//   ....[2]....
        /*01dc*/ 	.word	0x00000f00


	//   ....[3]....
        /*01e0*/ 	.word	0x00000f20


	//   ....[4]....
        /*01e4*/ 	.word	0x00000f40


	//   ....[5]....
        /*01e8*/ 	.word	0x00001070


	//   ....[6]....
        /*01ec*/ 	.word	0x000010a0


	//   ....[7]....
        /*01f0*/ 	.word	0x000010e0


	//   ....[8]....
        /*01f4*/ 	.word	0x00001f30


	//   ....[9]....
        /*01f8*/ 	.word	0x00001f70


	//   ....[10]....
        /*01fc*/ 	.word	0x00001f90


	//   ....[11]....
        /*0200*/ 	.word	0x00001fb0


	//   ....[12]....
        /*0204*/ 	.word	0x00001fd0


	//   ....[13]....
        /*0208*/ 	.word	0x00002020


	//   ....[14]....
        /*020c*/ 	.word	0x00002040


	//   ....[15]....
        /*0210*/ 	.word	0x00002060


	//   ....[16]....
        /*0214*/ 	.word	0x00003750


	//   ....[17]....
        /*0218*/ 	.word	0x00003790


	//   ....[18]....
        /*021c*/ 	.word	0x000037c0


	//   ....[19]....
        /*0220*/ 	.word	0x000037d0


	//   ....[20]....
        /*0224*/ 	.word	0x000037e0


	//   ....[21]....
        /*0228*/ 	.word	0x000037f0


	//   ....[22]....
        /*022c*/ 	.word	0x00003800


	//   ....[23]....
        /*0230*/ 	.word	0x00003820


	//   ....[24]....
        /*0234*/ 	.word	0x00004170


	//   ....[25]....
        /*0238*/ 	.word	0x00004200


	//   ....[26]....
        /*023c*/ 	.word	0x00004290


	//   ....[27]....
        /*0240*/ 	.word	0x00004330


	//   ....[28]....
        /*0244*/ 	.word	0x000043a0


	//----- nvinfo : EIATTR_VRC_CTA_INIT_COUNT
	.align		4
.L_29747:
        /*0248*/ 	.byte	0x02, 0x4a
	.zero		1
	.zero		1


	//----- nvinfo : EIATTR_EXIT_INSTR_OFFSETS
	.align		4
        /*024c*/ 	.byte	0x04, 0x1c
        /*024e*/ 	.short	(.L_29749 - .L_29748)


	//   ....[0]....
.L_29748:
        /*0250*/ 	.word	0x00003f80


	//   ....[1]....
        /*0254*/ 	.word	0x000040e0


	//   ....[2]....
        /*0258*/ 	.word	0x00004100


	//----- nvinfo : EIATTR_CRS_STACK_SIZE
	.align		4
.L_29749:
        /*025c*/ 	.byte	0x04, 0x1e
        /*025e*/ 	.short	(.L_29751 - .L_29750)
.L_29750:
        /*0260*/ 	.word	0x00000000


	//----- nvinfo : EIATTR_CBANK_PARAM_SIZE
	.align		4
.L_29751:
        /*0264*/ 	.byte	0x03, 0x19
        /*0266*/ 	.short	0x007c


	//----- nvinfo : EIATTR_PARAM_CBANK
	.align		4
        /*0268*/ 	.byte	0x04, 0x0a
        /*026a*/ 	.short	(.L_29753 - .L_29752)
	.align		4
.L_29752:
        /*026c*/ 	.word	index@(.nv.constant0._ZN4vllm25paged_attention_v1_kernelIffLi120ELi8ELi128ELNS_18Fp8KVCacheDataTypeE0ELb0EEEvPT_PKS2_PKT0_S8_ifPKiSA_iPKfiiiSC_SC_iiiii)
        /*0270*/ 	.short	0x0380
        /*0272*/ 	.short	0x007c


	//----- nvinfo : EIATTR_SW_WAR
	.align		4
.L_29753:
        /*0274*/ 	.byte	0x04, 0x36
        /*0276*/ 	.short	(.L_29755 - .L_29754)
.L_29754:
        /*0278*/ 	.word	0x00000008
.L_29755:


//--------------------- .nv.info._ZN4vllm25paged_attention_v1_kernelIffLi112ELi8ELi128ELNS_18Fp8KVCacheDataTypeE0ELb0EEEvPT_PKS2_PKT0_S8_ifPKiSA_iPKfiiiSC_SC_iiiii --------------------------
	.section	.nv.info._ZN4vllm25paged_attention_v1_kernelIffLi112ELi8ELi128ELNS_18Fp8KVCacheDataTypeE0ELb0EEEvPT_PKS2_PKT0_S8_ifPKiSA_iPKfiiiSC_SC_iiiii,"",@"SHT_CUDA_INFO"
	.sectionflags	@""
	.align	4


	//----- nvinfo : EIATTR_CUDA_API_VERSION
	.align		4
        /*0000*/ 	.byte	0x04, 0x37
        /*0002*/ 	.short	(.L_29757 - .L_29756)
.L_29756:
        /*0004*/ 	.word	0x00000082


	//----- nvinfo : EIATTR_KPARAM_INFO
	.align		4
.L_29757:
        /*0008*/ 	.byte	0x04, 0x17
        /*000a*/ 	.short	(.L_29759 - .L_29758)
.L_29758:
        /*000c*/ 	.word	0x00000000
        /*0010*/ 	.short	0x0013
        /*0012*/ 	.short	0x0078
        /*0014*/ 	.byte	0x00, 0xf0, 0x11, 0x00


	//----- nvinfo : EIATTR_KPARAM_INFO
	.align		4
.L_29759:
        /*0018*/ 	.byte	0x04, 0x17
        /*001a*/ 	.short	(.L_29761 - .L_29760)
.L_29760:
        /*001c*/ 	.word	0x00000000
        /*0020*/ 	.short	0x0012
        /*0022*/ 	.short	0x0074
        /*0024*/ 	.byte	0x00, 0xf0, 0x11, 0x00


	//----- nvinfo : EIATTR_KPARAM_INFO
	.align		4
.L_29761:
        /*0028*/ 	.byte	0x04, 0x17
        /*002a*/ 	.short	(.L_29763 - .L_29762)
.L_29762:
        /*002c*/ 	.word	0x00000000
        /*0030*/ 	.short	0x0011
        /*0032*/ 	.short	0x0070
        /*0034*/ 	.byte	0x00, 0xf0, 0x11, 0x00


	//----- nvinfo : EIATTR_KPARAM_INFO
	.align		4
.L_29763:
        /*0038*/ 	.byte	0x04, 0x17
        /*003a*/ 	.short	(.L_29765 - .L_29764)
.L_29764:
        /*003c*/ 	.word	0x00000000
        /*0040*/ 	.short	0x0010
        /*0042*/ 	.short	0x006c
        /*0044*/ 	.byte	0x00, 0xf0, 0x11, 0x00


	//----- nvinfo : EIATTR_KPARAM_INFO
	.align		4
.L_29765:
        /*0048*/ 	.byte	0x04, 0x17
        /*004a*/ 	.short	(.L_29767 - .L_29766)
.L_29766:
        /*004c*/ 	.word	0x00000000
        /*0050*/ 	.short	0x000f
        /*0052*/ 	.short	0x0068
        /*0054*/ 	.byte	0x00, 0xf0, 0x11, 0x00


	//----- nvinfo : EIATTR_KPARAM_INFO
	.align		4
.L_29767:
        /*0058*/ 	.byte	0x04, 0x17
        /*005a*/ 	.short	(.L_29769 - .L_29768)
.L_29768:
        /*005c*/ 	.word	0x00000000
        /*0060*/ 	.short	0x000e
        /*0062*/ 	.short	0x0060
        /*0064*/ 	.byte	0x00, 0xf5, 0x21, 0x00


	//----- nvinfo : EIATTR_KPARAM_INFO
	.align		4
.L_29769:
        /*0068*/ 	.byte	0x04, 0x17
        /*006a*/ 	.short	(.L_29771 - .L_29770)
.L_29770:
        /*006c*/ 	.word	0x00000000
        /*0070*/ 	.short	0x000d
        /*0072*/ 	.short	0x0058
        /*0074*/ 	.byte	0x00, 0xf5, 0x21, 0x00


	//----- nvinfo : EIATTR_KPARAM_INFO
	.align		4
.L_29771:
        /*0078*/ 	.byte	0x04, 0x17
        /*007a*/ 	.short	(.L_29773 - .L_29772)
.L_29772:
        /*007c*/ 	.word	0x00000000
        /*0080*/ 	.short	0x000c
        /*0082*/ 	.short	0x0050
        /*0084*/ 	.byte	0x00, 0xf0, 0x11, 0x00


	//----- nvinfo : EIATTR_KPARAM_INFO
	.align		4
.L_29773:
        /*0088*/ 	.byte	0x04, 0x17
        /*008a*/ 	.short	(.L_29775 - .L_29774)
.L_29774:
        /*008c*/ 	.word	0x00000000
        /*0090*/ 	.short	0x000b
        /*0092*/ 	.short	0x004c
        /*0094*/ 	.byte	0x00, 0xf0, 0x11, 0x00


	//----- nvinfo : EIATTR_KPARAM_INFO
	.align		4
.L_29775:
        /*0098*/ 	.byte	0x04, 0x17
        /*009a*/ 	.short	(.L_29777 - .L_29776)
.L_29776:
        /*009c*/ 	.word	0x00000000
        /*00a0*/ 	.short	0x000a
        /*00a2*/ 	.short	0x0048
        /*00a4*/ 	.byte	0x00, 0xf0, 0x11, 0x00


	//----- nvinfo : EIATTR_KPARAM_INFO
	.align		4
.L_29777:
        /*00a8*/ 	.byte	0x04, 0x17
        /*00aa*/ 	.short	(.L_29779 - .L_29778)
.L_29778:
        /*00ac*/ 	.word	0x00000000
        /*00b0*/ 	.short	0x0009
        /*00b2*/ 	.short	0x0040
        /*00b4*/ 	.byte	0x00, 0xf5, 0x21, 0x00


	//----- nvinfo : EIATTR_KPARAM_INFO
	.align		4
.L_29779:
        /*00b8*/ 	.byte	0x04, 0x17
        /*00ba*/ 	.short	(.L_29781 - .L_29780)
.L_29780:
        /*00bc*/ 	.word	0x00000000
        /*00c0*/ 	.short	0x0008
        /*00c2*/ 	.short	0x0038
        /*00c4*/ 	.byte	0x00, 0xf0, 0x11, 0x00


	//----- nvinfo : EIATTR_KPARAM_INFO
	.align		4
.L_29781:
        /*00c8*/ 	.byte	0x04, 0x17
        /*00ca*/ 	.short	(.L_29783 - .L_29782)
.L_29782:
        /*00cc*/ 	.word	0x00000000
        /*00d0*/ 	.short	0x0007
        /*00d2*/ 	.short	0x0030
        /*00d4*/ 	.byte	0x00, 0xf5, 0x21, 0x00


	//----- nvinfo : EIATTR_KPARAM_INFO
	.align		4
.L_29783:
        /*00d8*/ 	.byte	0x04, 0x17
        /*00da*/ 	.short	(.L_29785 - .L_29784)
.L_29784:
        /*00dc*/ 	.word	0x00000000
        /*00e0*/ 	.short	0x0006
        /*00e2*/ 	.short	0x0028
        /*00e4*/ 	.byte	0x00, 0xf5, 0x21, 0x00


	//----- nvinfo : EIATTR_KPARAM_INFO
	.align		4
.L_29785:
        /*00e8*/ 	.byte	0x04, 0x17
        /*00ea*/ 	.short	(.L_29787 - .L_29786)
.L_29786:
        /*00ec*/ 	.word	0x00000000
        /*00f0*/ 	.short	0x0005
        /*00f2*/ 	.short	0x0024
        /*00f4*/ 	.byte	0x00, 0xf0, 0x11, 0x00


	//----- nvinfo : EIATTR_KPARAM_INFO
	.align		4
.L_29787:
        /*00f8*/ 	.byte	0x04, 0x17
        /*00fa*/ 	.short	(.L_29789 - .L_29788)
.L_29788:
        /*00fc*/ 	.word	0x00000000
        /*0100*/ 	.short	0x0004
        /*0102*/ 	.short	0x0020
        /*0104*/ 	.byte	0x00, 0xf0, 0x11, 0x00


	//----- nvinfo : EIATTR_KPARAM_INFO
	.align		4
.L_29789:
        /*0108*/ 	.byte	0x04, 0x17
        /*010a*/ 	.short	(.L_29791 - .L_29790)
.L_29790:
        /*010c*/ 	.word	0x00000000
        /*0110*/ 	.short	0x0003
        /*0112*/ 	.short	0x0018
        /*0114*/ 	.byte	0x00, 0xf5, 0x21, 0x00


	//----- nvinfo : EIATTR_KPARAM_INFO
	.align		4
.L_29791:
        /*0118*/ 	.byte	0x04, 0x17
        /*011a*/ 	.short	(.L_29793 - .L_29792)
.L_29792:
        /*011c*/ 	.word	0x00000000
        /*0120*/ 	.short	0x0002
        /*0122*/ 	.short	0x0010
        /*0124*/ 	.byte	0x00, 0xf5, 0x21, 0x00


	//----- nvinfo : EIATTR_KPARAM_INFO
	.align		4
.L_29793:
        /*0128*/ 	.byte	0x04, 0x17
        /*012a*/ 	.short	(.L_29795 - .L_29794)
.L_29794:
        /*012c*/ 	.word	0x00000000
        /*0130*/ 	.short	0x0001
        /*0132*/ 	.short	0x0008
        /*0134*/ 	.byte	0x00, 0xf5, 0x21, 0x00


	//----- nvinfo : EIATTR_KPARAM_INFO
	.align		4
.L_29795:
        /*0138*/ 	.byte	0x04, 0x17
        /*013a*/ 	.short	(.L_29797 - .L_29796)
.L_29796:
        /*013c*/ 	.word	0x00000000
        /*0140*/ 	.short	0x0000
        /*0142*/ 	.short	0x0000
        /*0144*/ 	.byte	0x00, 0xf5, 0x21, 0x00


	//----- nvinfo : EIATTR_SPARSE_MMA_MASK
	.align		4
.L_29797:
        /*0148*/ 	.byte	0x03, 0x50
        /*014a*/ 	.short	0x0000


	//----- nvinfo : EIATTR_MAXREG_COUNT
	.align		4
        /*014c*/ 	.byte	0x03, 0x1b
        /*014e*/ 	.short	0x00ff


	//----- nvinfo : EIATTR_NUM_BARRIERS
	.align		4
        /*0150*/ 	.byte	0x02, 0x4c
        /*0152*/ 	.byte	0x01
	.zero		1


	//----- nvinfo : EIATTR_MERCURY_ISA_VERSION
	.align		4
        /*0154*/ 	.byte	0x03, 0x5f
        /*0156*/ 	.short	0x0101


	//----- nvinfo : EIATTR_COOP_GROUP_MASK_REGIDS
	.align		4
        /*0158*/ 	.byte	0x04, 0x29
        /*015a*/ 	.short	(.L_29799 - .L_29798)


	//   ....[0]....
.L_29798:
        /*015c*/ 	.word	0xffffffff


	//   ....[1]....
        /*0160*/ 	.word	0xffffffff


	//   ....[2]....
        /*0164*/ 	.word	0xffffffff


	//   ....[3]....
        /*0168*/ 	.word	0xffffffff


	//   ....[4]....
        /*016c*/ 	.word	0xffffffff


	//   ....[5]....
        /*0170*/ 	.word	0xffffffff


	//   ....[6]....
        /*0174*/ 	.word	0xffffffff


	//   ....[7]....
        /*0178*/ 	.word	0xffffffff


	//   ....[8]....
        /*017c*/ 	.word	0xffffffff


	//   ....[9]....
        /*0180*/ 	.word	0xffffffff


	//   ....[10]....
        /*0184*/ 	.word	0xffffffff


	//   ....[11]....
        /*0188*/ 	.word	0xffffffff


	//   ....[12]....
        /*018c*/ 	.word	0xffffffff


	//   ....[13]....
        /*0190*/ 	.word	0xffffffff


	//   ....[14]....
        /*0194*/ 	.word	0xffffffff


	//   ....[15]....
        /*0198*/ 	.word	0xffffffff


	//   ....[16]....
        /*019c*/ 	.word	0xffffffff


	//   ....[17]....
        /*01a0*/ 	.word	0xffffffff


	//   ....[18]....
        /*01a4*/ 	.word	0xffffffff


	//   ....[19]....
        /*01a8*/ 	.word	0xffffffff


	//   ....[20]....
        /*01ac*/ 	.word	0xffffffff


	//   ....[21]....
        /*01b0*/ 	.word	0xffffffff


	//   ....[22]....
        /*01b4*/ 	.word	0xffffffff


	//   ....[23]....
        /*01b8*/ 	.word	0x05000022


	//   ....[24]....
        /*01bc*/ 	.word	0x05000022


	//   ....[25]....
        /*01c0*/ 	.word	0x05000022


	//   ....[26]....
        /*01c4*/ 	.word	0x05000022


	//   ....[27]....
        /*01c8*/ 	.word	0x05000022


	//----- nvinfo : EIATTR_COOP_GROUP_INSTR_OFFSETS
	.align		4
.L_29799:
        /*01cc*/ 	.byte	0x04, 0x28
        /*01ce*/ 	.short	(.L_29801 - .L_29800)


	//   ....[0]....
.L_29800:
        /*01d0*/ 	.word	0x00000ca0


	//   ....[1]....
        /*01d4*/ 	.word	0x00000cc0


	//   ....[2]....
        /*01d8*/ 	.word	0x00000e60


	//   ....[3]....
        /*01dc*/ 	.word	0x00000e80


	//   ....[4]....
        /*01e0*/ 	.word	0x00000ea0


	//   ....[5]....
        /*01e4*/ 	.word	0x00001020


	//   ....[6]....
        /*01e8*/ 	.word	0x00001050


	//   ....[7]....
        /*01ec*/ 	.word	0x00001070


	//   ....[8]....
        /*01f0*/ 	.word	0x00001eb0


	//   ....[9]....
        /*01f4*/ 	.word	0x00001ef0


	//   ....[10]....
        /*01f8*/ 	.word	0x00001f10


	//   ....[11]....
        /*01fc*/ 	.word	0x00001f30


	//   ....[12]....
        /*0200*/ 	.word	0x00001f50


	//   ....[13]....
        /*0204*/ 	.word	0x00001fa0


	//   ....[14]....
        /*0208*/ 	.word	0x00001fc0


	//   ....[15]....
        /*020c*/ 	.word	0x00001fe0


	//   ....[16]....
        /*0210*/ 	.word	0x00003350


	//   ....[17]....
        /*0214*/ 	.word	0x00003390


	//   ....[18]....
        /*0218*/ 	.word	0x000033d0


	//   ....[19]....
        /*021c*/ 	.word	0x00003410


	//   ....[20]....
        /*0220*/ 	.word	0x00003450


	//   ....[21]....
        /*0224*/ 	.word	0x00003480


	//   ....[22]....
        /*0228*/ 	.word	0x000034a0


	//   ....[23]....
        /*022c*/ 	.word	0x00003a30


	//   ....[24]....
        /*0230*/ 	.word	0x00003ad0


	//   ....[25]....
        /*0234*/ 	.word	0x00003b60


	//   ....[26]....
        /*0238*/ 	.word	0x00003c00


	//   ....[27]....
        /*023c*/ 	.word	0x00003c70


	//----- nvinfo : EIATTR_VRC_CTA_INIT_COUNT
	.align		4
.L_29801:
        /*0240*/ 	.byte	0x02, 0x4a
	.zero		1
	.zero		1


	//----- nvinfo : EIATTR_EXIT_INSTR_OFFSETS
	.align		4
        /*0244*/ 	.byte	0x04, 0x1c
        /*0246*/ 	.short	(.L_29803 - .L_29802)


	//   ....[0]....
.L_29802:
        /*0248*/ 	.word	0x00003870


	//   ....[1]....
        /*024c*/ 	.word	0x000038b0


	//   ....[2]....
        /*0250*/ 	.word	0x000039d0


	//----- nvinfo : EIATTR_CRS_STACK_SIZE
	.align		4
.L_29803:
        /*0254*/ 	.byte	0x04, 0x1e
        /*0256*/ 	.short	(.L_29805 - .L_29804)
.L_29804:
        /*0258*/ 	.word	0x00000000


	//----- nvinfo : EIATTR_CBANK_PARAM_SIZE
	.align		4
.L_29805:
        /*025c*/ 	.byte	0x03, 0x19
        /*025e*/ 	.short	0x007c


	//----- nvinfo : EIATTR_PARAM_CBANK
	.align		4
        /*0260*/ 	.byte	0x04, 0x0a
        /*0262*/ 	.short	(.L_29807 - .L_29806)
	.align		4
.L_29806:
        /*0264*/ 	.word	index@(.nv.constant0._ZN4vllm25paged_attention_v1_kernelIffLi112ELi8ELi128ELNS_18Fp8KVCacheDataTypeE0ELb0EEEvPT_PKS2_PKT0_S8_ifPKiSA_iPKfiiiSC_SC_iiiii)
        /*0268*/ 	.short	0x0380
        /*026a*/ 	.short	0x007c


	//----- nvinfo : EIATTR_SW_WAR
	.align		4
.L_29807:
        /*026c*/ 	.byte	0x04, 0x36
        /*026e*/ 	.short	(.L_29809 - .L_29808)
.L_29808:
        /*0270*/ 	.word	0x00000008
.L_29809:


//--------------------- .nv.info._ZN4vllm25paged_attention_v1_kernelIffLi96ELi8ELi128ELNS_18Fp8KVCacheDataTypeE0ELb0EEEvPT_PKS2_PKT0_S8_ifPKiSA_iPKfiiiSC_SC_iiiii --------------------------
	.section	.nv.info._ZN4vllm25paged_attention_v1_kernelIffLi96ELi8ELi128ELNS_18Fp8KVCacheDataTypeE0ELb0EEEvPT_PKS2_PKT0_S8_ifPKiSA_iPKfiiiSC_SC_iiiii,"",@"SHT_CUDA_INFO"
	.sectionflags	@""
	.align	4


	//----- nvinfo : EIATTR_CUDA_API_VERSION
	.align		4
        /*0000*/ 	.byte	0x04, 0x37
        /*0002*/ 	.short	(.L_29811 - .L_29810)
.L_29810:
        /*0004*/ 	.word	0x00000082


	//----- nvinfo : EIATTR_KPARAM_INFO
	.align		4
.L_29811:
        /*0008*/ 	.byte	0x04, 0x17
        /*000a*/ 	.short	(.L_29813 - .L_29812)
.L_29812:
        /*000c*/ 	.word	0x00000000
        /*0010*/ 	.short	0x0013
        /*0012*/ 	.short	0x0078
        /*0014*/ 	.byte	0x00, 0xf0, 0x11, 0x00


	//----- nvinfo : EIATTR_KPARAM_INFO
	.align		4
.L_29813:
        /*0018*/ 	.byte	0x04, 0x17
        /*001a*/ 	.short	(.L_29815 - .L_29814)
.L_29814:
        /*001c*/ 	.word	0x00000000
        /*0020*/ 	.short	0x0012
        /*0022*/ 	.short	0x0074
        /*0024*/ 	.byte	0x00, 0xf0, 0x11, 0x00


	//----- nvinfo : EIATTR_KPARAM_INFO
	.align		4
.L_29815:
        /*0028*/ 	.byte	0x04, 0x17
        /*002a*/ 	.short	(.L_29817 - .L_29816)
.L_29816:
        /*002c*/ 	.word	0x00000000
        /*0030*/ 	.short	0x0011
        /*0032*/ 	.short	0x0070
        /*0034*/ 	.byte	0x00, 0xf0, 0x11, 0x00


	//----- nvinfo : EIATTR_KPARAM_INFO
	.align		4
.L_29817:
        /*0038*/ 	.byte	0x04, 0x17
        /*003a*/ 	.short	(.L_29819 - .L_29818)
.L_29818:
        /*003c*/ 	.word	0x00000000
        /*0040*/ 	.short	0x0010
        /*0042*/ 	.short	0x006c
        /*0044*/ 	.byte	0x00, 0xf0, 0x11, 0x00


	//----- nvinfo : EIATTR_KPARAM_INFO
	.align		4
.L_29819:
        /*0048*/ 	.byte	0x04, 0x17
        /*004a*/ 	.short	(.L_29821 - .L_29820)
.L_29820:
        /*004c*/ 	.word	0x00000000
        /*0050*/ 	.short	0x000f
        /*0052*/ 	.short	0x0068
        /*0054*/ 	.byte	0x00, 0xf0, 0x11, 0x00


	//----- nvinfo : EIATTR_KPARAM_INFO
	.align		4
.L_29821:
        /*0058*/ 	.byte	0x04, 0x17
        /*005a*/ 	.short	(.L_29823 - .L_29822)
.L_29822:
        /*005c*/ 	.word	0x00000000
        /*0060*/ 	.short	0x000e
        /*0062*/ 	.short	0x0060
        /*0064*/ 	.byte	0x00, 0xf5, 0x21, 0x00


	//----- nvinfo : EIATTR_KPARAM_INFO
	.align		4
.L_29823:
        /*0068*/ 	.byte	0x04, 0x17
        /*006a*/ 	.short	(.L_29825 - .L_29824)
.L_29824:
        /*006c*/ 	.word	0x00000000
        /*0070*/ 	.short	0x000d
        /*0072*/ 	.short	0x0058
        /*0074*/ 	.byte	0x00, 0xf5, 0x21, 0x00


	//----- nvinfo : EIATTR_KPARAM_INFO
	.align		4
.L_29825:
        /*0078*/ 	.byte	0x04, 0x17
        /*007a*/ 	.short	(.L_29827 - .L_29826)
.L_29826:
        /*007c*/ 	.word	0x00000000
        /*0080*/ 	.short	0x000c
        /*0082*/ 	.short	0x0050
        /*0084*/ 	.byte	0x00, 0xf0, 0x11, 0x00


	//----- nvinfo : EIATTR_KPARAM_INFO
	.align		4
.L_29827:
        /*0088*/ 	.byte	0x04, 0x17
        /*008a*/ 	.short	(.L_29829 - .L_29828)
.L_29828:
        /*008c*/ 	.word	0x00000000
        /*0090*/ 	.short	0x000b
        /*0092*/ 	.short	0x004c
        /*0094*/ 	.byte	0x00, 0xf0, 0x11, 0x00


	//----- nvinfo : EIATTR_KPARAM_INFO
	.align		4
.L_29829:
        /*0098*/ 	.byte	0x04, 0x17
        /*009a*/ 	.short	(.L_29831 - .L_29830)
.L_29830:
        /*009c*/ 	.word	0x00000000
        /*00a0*/ 	.short	0x000a
        /*00a2*/ 	.short	0x0048
        /*00a4*/ 	.byte	0x00, 0xf0, 0x11, 0x00


	//----- nvinfo : EIATTR_KPARAM_INFO
	.align		4
.L_29831:
        /*00a8*/ 	.byte	0x04, 0x17
        /*00aa*/ 	.short	(.L_29833 - .L_29832)
.L_29832:
        /*00ac*/ 	.word	0x00000000
        /*00b0*/ 	.short	0x0009
        /*00b2*/ 	.short	0x0040
        /*00b4*/ 	.byte	0x00, 0xf5, 0x21, 0x00


	//----- nvinfo : EIATTR_KPARAM_INFO
	.align		4
.L_29833:
        /*00b8*/ 	.byte	0x04, 0x17
        /*00ba*/ 	.short	(.L_29835 - .L_29834)
.L_29834:
        /*00bc*/ 	.word	0x00000000
        /*00c0*/ 	.short	0x0008
        /*00c2*/ 	.short	0x0038
        /*00c4*/ 	.byte	0x00, 0xf0, 0x11, 0x00


	//----- nvinfo : EIATTR_KPARAM_INFO
	.align		4
.L_29835:
        /*00c8*/ 	.byte	0x04, 0x17
        /*00ca*/ 	.short	(.L_29837 - .L_29836)
.L_29836:
        /*00cc*/ 	.word	0x00000000
        /*00d0*/ 	.short	0x0007
        /*00d2*/ 	.short	0x0030
        /*00d4*/ 	.byte	0x00, 0xf5, 0x21, 0x00


	//----- nvinfo : EIATTR_KPARAM_INFO
	.align		4
.L_29837:
        /*00d8*/ 	.byte	0x04, 0x17
        /*00da*/ 	.short	(.L_29839 - .L_29838)
.L_29838:
        /*00dc*/ 	.word	0x00000000
        /*00e0*/ 	.short	0x0006
        /*00e2*/ 	.short	0x0028
        /*00e4*/ 	.byte	0x00, 0xf5, 0x21, 0x00


	//----- nvinfo : EIATTR_KPARAM_INFO
	.align		4
.L_29839:
        /*00e8*/ 	.byte	0x04, 0x17
        /*00ea*/ 	.short	(.L_29841 - .L_29840)
.L_29840:
        /*00ec*/ 	.word	0x00000000
        /*00f0*/ 	.short	0x0005
        /*00f2*/ 	.short	0x0024
        /*00f4*/ 	.byte	0x00, 0xf0, 0x11, 0x00


	//----- nvinfo : EIATTR_KPARAM_INFO
	.align		4
.L_29841:
        /*00f8*/ 	.byte	0x04, 0x17
        /*00fa*/ 	.short	(.L_29843 - .L_29842)
.L_29842:
        /*00fc*/ 	.word	0x00000000
        /*0100*/ 	.short	0x0004
        /*0102*/ 	.short	0x0020
        /*0104*/ 	.byte	0x00, 0xf0, 0x11, 0x00


	//----- nvinfo : EIATTR_KPARAM_INFO
	.align		4
.L_29843:
        /*0108*/ 	.byte	0x04, 0x17
        /*010a*/ 	.short	(.L_29845 - .L_29844)
.L_29844:
        /*010c*/ 	.word	0x00000000
        /*0110*/ 	.short	0x0003
        /*0112*/ 	.short	0x0018
        /*0114*/ 	.byte	0x00, 0xf5, 0x21, 0x00


	//----- nvinfo : EIATTR_KPARAM_INFO
	.align		4
.L_29845:
        /*0118*/ 	.byte	0x04, 0x17
        /*011a*/ 	.short	(.L_29847 - .L_29846)
.L_29846:
        /*011c*/ 	.word	0x00000000
        /*0120*/ 	.short	0x0002
        /*0122*/ 	.short	0x0010
        /*0124*/ 	.byte	0x00, 0xf5, 0x21, 0x00


	//----- nvinfo : EIATTR_KPARAM_INFO
	.align		4
.L_29847:
        /*0128*/ 	.byte	0x04, 0x17
        /*012a*/ 	.short	(.L_29849 - .L_29848)
.L_29848:
        /*012c*/ 	.word	0x00000000
        /*0130*/ 	.short	0x0001
        /*0132*/ 	.short	0x0008
        /*0134*/ 	.byte	0x00, 0xf5, 0x21, 0x00


	//----- nvinfo : EIATTR_KPARAM_INFO
	.align		4
.L_29849:
        /*0138*/ 	.byte	0x04, 0x17
        /*013a*/ 	.short	(.L_29851 - .L_29850)
.L_29850:
        /*013c*/ 	.word	0x00000000
        /*0140*/ 	.short	0x0000
        /*0142*/ 	.short	0x0000
        /*0144*/ 	.byte	0x00, 0xf5, 0x21, 0x00


	//----- nvinfo : EIATTR_SPARSE_MMA_MASK
	.align		4
.L_29851:
        /*0148*/ 	.byte	0x03, 0x50
        /*014a*/ 	.short	0x0000


	//----- nvinfo : EIATTR_MAXREG_COUNT
	.align		4
        /*014c*/ 	.byte	0x03, 0x1b
        /*014e*/ 	.short	0x00ff


	//----- nvinfo : EIATTR_NUM_BARRIERS
	.align		4
        /*0150*/ 	.byte	0x02, 0x4c
        /*0152*/ 	.byte	0x01
	.zero		1


	//----- nvinfo : EIATTR_MERCURY_ISA_VERSION
	.align		4
        /*0154*/ 	.byte	0x03, 0x5f
        /*0156*/ 	.short	0x0101


	//----- nvinfo : EIATTR_COOP_GROUP_MASK_REGIDS
	.align		4
        /*0158*/ 	.byte	0x04, 0x29
        /*015a*/ 	.short	(.L_29853 - .L_29852)


	//   ....[0]....
.L_29852:
        /*015c*/ 	.word	0xffffffff


	//   ....[1]....
        /*0160*/ 	.word	0xffffffff


	//   ....[2]....
        /*0164*/ 	.word	0xffffffff


	//   ....[3]....
        /*0168*/ 	.word	0xffffffff


	//   ....[4]....
        /*016c*/ 	.word	0xffffffff


	//   ....[5]....
        /*0170*/ 	.word	0xffffffff


	//   ....[6]....
        /*0174*/ 	.word	0xffffffff


	//   ....[7]....
        /*0178*/ 	.word	0xffffffff


	//   ....[8]....
        /*017c*/ 	.word	0xffffffff


	//   ....[9]....
        /*0180*/ 	.word	0xffffffff


	//   ....[10]....
        /*0184*/ 	.word	0xffffffff


	//   ....[11]....
        /*0188*/ 	.word	0xffffffff


	//   ....[12]....
        /*018c*/ 	.word	0xffffffff


	//   ....[13]....
        /*0190*/ 	.word	0xffffffff


	//   ....[14]....
        /*0194*/ 	.word	0xffffffff


	//   ....[15]....
        /*0198*/ 	.word	0xffffffff


	//   ....[16]....
        /*019c*/ 	.word	0xffffffff


	//   ....[17]....
        /*01a0*/ 	.word	0xffffffff


	//   ....[18]....
        /*01a4*/ 	.word	0xffffffff


	//   ....[19]....
        /*01a8*/ 	.word	0xffffffff


	//   ....[20]....
        /*01ac*/ 	.word	0xffffffff


	//   ....[21]....
        /*01b0*/ 	.word	0xffffffff


	//   ....[22]....
        /*01b4*/ 	.word	0x05000022


	//   ....[23]....
        /*01b8*/ 	.word	0x05000022


	//   ....[24]....
        /*01bc*/ 	.word	0x05000022


	//   ....[25]....
        /*01c0*/ 	.word	0x05000022


	//   ....[26]....
        /*01c4*/ 	.word	0x05000022


	//----- nvinfo : EIATTR_COOP_GROUP_INSTR_OFFSETS
	.align		4
.L_29853:
        /*01c8*/ 	.byte	0x04, 0x28
        /*01ca*/ 	.short	(.L_29855 - .L_29854)


	//   ....[0]....
.L_29854:
        /*01cc*/ 	.word	0x00000c00


	//   ....[1]....
        /*01d0*/ 	.word	0x00000c20


	//   ....[2]....
        /*01d4*/ 	.word	0x00000dd0


	//   ....[3]....
        /*01d8*/ 	.word	0x00000df0


	//   ....[4]....
        /*01dc*/ 	.word	0x00000e10


	//   ....[5]....
        /*01e0*/ 	.word	0x00000f10


	//   ....[6]....
        /*01e4*/ 	.word	0x00000f50


	//   ....[7]....
        /*01e8*/ 	.word	0x00000fc0


	//   ....[8]....
        /*01ec*/ 	.word	0x00001df0


	//   ....[9]....
        /*01f0*/ 	.word	0x00001e20


	//   ....[10]....
        /*01f4*/ 	.word	0x00001e40


	//   ....[11]....
        /*01f8*/ 	.word	0x00001e60


	//   ....[12]....
        /*01fc*/ 	.word	0x00001e80


	//   ....[13]....
        /*0200*/ 	.word	0x00001ed0


	//   ....[14]....
        /*0204*/ 	.word	0x00001ef0


	//   ....[15]....
        /*0208*/ 	.word	0x00001f10


	//   ....[16]....
        /*020c*/ 	.word	0x000031c0


	//   ....[17]....
        /*0210*/ 	.word	0x00003200


	//   ....[18]....
        /*0214*/ 	.word	0x00003240


	//   ....[19]....
        /*0218*/ 	.word	0x00003280


	//   ....[20]....
        /*021c*/ 	.word	0x000032c0


	//   ....[21]....
        /*0220*/ 	.word	0x000032f0


	//   ....[22]....
        /*0224*/ 	.word	0x00003810


	//   ....[23]....
        /*0228*/ 	.word	0x000038a0


	//   ....[24]....
        /*022c*/ 	.word	0x00003930


	//   ....[25]....
        /*0230*/ 	.word	0x000039d0


	//   ....[26]....
        /*0234*/ 	.word	0x00003a40


	//----- nvinfo : EIATTR_VRC_CTA_INIT_COUNT
	.align		4
.L_29855:
        /*0238*/ 	.byte	0x02, 0x4a
	.zero		1
	.zero		1


	//----- nvinfo : EIATTR_EXIT_INSTR_OFFSETS
	.align		4
        /*023c*/ 	.byte	0x04, 0x1c
        /*023e*/ 	.short	(.L_29857 - .L_29856)


	//   ....[0]....
.L_29856:
        /*0240*/ 	.word	0x00003660


	//   ....[1]....
        /*0244*/ 	.word	0x000036a0


	//   ....[2]....
        /*0248*/ 	.word	0x000037a0


	//----- nvinfo : EIATTR_CRS_STACK_SIZE
	.align		4
.L_29857:
        /*024c*/ 	.byte	0x04, 0x1e
        /*024e*/ 	.short	(.L_29859 - .L_29858)
.L_29858:
        /*0250*/ 	.word	0x00000000


	//----- nvinfo : EIATTR_CBANK_PARAM_SIZE
	.align		4
.L_29859:
        /*0254*/ 	.byte	0x03, 0x19
        /*0256*/ 	.short	0x007c


	//----- nvinfo : EIATTR_PARAM_CBANK
	.align		4
        /*0258*/ 	.byte	0x04, 0x0a
        /*025a*/ 	.short	(.L_29861 - .L_29860)
	.align		4
.L_29860:
        /*025c*/ 	.word	index@(.nv.constant0._ZN4vllm25paged_attention_v1_kernelIffLi96ELi8ELi128ELNS_18Fp8KVCacheDataTypeE0ELb0EEEvPT_PKS2_PKT0_S8_ifPKiSA_iPKfiiiSC_SC_iiiii)
        /*0260*/ 	.short	0x0380
        /*0262*/ 	.short	0x007c


	//----- nvinfo : EIATTR_SW_WAR
	.align		4
.L_29861:
        /*0264*/ 	.byte	0x04, 0x36
        /*0266*/ 	.short	(.L_29863 - .L_29862)
.L_29862:
        /*0268*/ 	.word	0x00000008
.L_29863:


//--------------------- .nv.info._ZN4vllm25paged_attention_v1_kernelIffLi80ELi8ELi128ELNS_18Fp8KVCacheDataTypeE0ELb0EEEvPT_PKS2_PKT0_S8_ifPKiSA_iPKfiiiSC_SC_iiiii --------------------------
	.section	.nv.info._ZN4vllm25paged_attention_v1_kernelIffLi80ELi8ELi128ELNS_18Fp8KVCacheDataTypeE0ELb0EEEvPT_PKS2_PKT0_S8_ifPKiSA_iPKfiiiSC_SC_iiiii,"",@"SHT_CUDA_INFO"
	.sectionflags	@""
	.align	4


	//----- nvinfo : EIATTR_CUDA_API_VERSION
	.align		4
        /*0000*/ 	.byte	0x04, 0x37
        /*0002*/ 	.short	(.L_29865 - .L_29864)
.L_29864:
        /*0004*/ 	.word	0x00000082


	//----- nvinfo : EIATTR_KPARAM_INFO
	.align		4
.L_29865:
        /*0008*/ 	.byte	0x04, 0x17
        /*000a*/ 	.short	(.L_29867 - .L_29866)
.L_29866:
        /*000c*/ 	.word	0x00000000
        /*0010*/ 	.short	0x0013
        /*0012*/ 	.short	0x0078
        /*0014*/ 	.byte	0x00, 0xf0, 0x11, 0x00


	//----- nvinfo : EIATTR_KPARAM_INFO
	.align		4
.L_29867:
        /*0018*/ 	.byte	0x04, 0x17
        /*001a*/ 	.short	(.L_29869 - .L_29868)
.L_29868:
        /*001c*/ 	.word	0x00000000
        /*0020*/ 	.short	0x0012
        /*0022*/ 	.short	0x0074
        /*0024*/ 	.byte	0x00, 0xf0, 0x11, 0x00


	//----- nvinfo : EIATTR_KPARAM_INFO
	.align		4
.L_29869:
        /*0028*/ 	.byte	0x04, 0x17
        /*002a*/ 	.short	(.L_29871 - .L_29870)
.L_29870:
        /*002c*/ 	.word	0x00000000
        /*0030*/ 	.short	0x0011
        /*0032*/ 	.short	0x0070
        /*0034*/ 	.byte	0x00, 0xf0, 0x11, 0x00


	//----- nvinfo : EIATTR_KPARAM_INFO
	.align		4
.L_29871:
        /*0038*/ 	.byte	0x04, 0x17
        /*003a*/ 	.short	(.L_29873 - .L_29872)
.L_29872:
        /*003c*/ 	.word	0x00000000
        /*0040*/ 	.short	0x0010
        /*0042*/ 	.short	0x006c
        /*0044*/ 	.byte	0x00, 0xf0, 0x11, 0x00


	//----- nvinfo : EIATTR_KPARAM_INFO
	.align		4
.L_29873:
        /*0048*/ 	.byte	0x04, 0x17
        /*004a*/ 	.short	(.L_29875 - .L_29874)
.L_29874:
        /*004c*/ 	.word	0x00000000
        /*0050*/ 	.short	0x000f
        /*0052*/ 	.short	0x0068
        /*0054*/ 	.byte	0x00, 0xf0, 0x11, 0x00


	//----- nvinfo : EIATTR_KPARAM_INFO
	.align		4
.L_29875:
        /*0058*/ 	.byte	0x04, 0x17
        /*005a*/ 	.short	(.L_29877 - .L_29876)
.L_29876:
        /*005c*/ 	.word	0x00000000
        /*0060*/ 	.short	0x000e
        /*0062*/ 	.short	0x0060
        /*0064*/ 	.byte	0x00, 0xf5, 0x21, 0x00


	//----- nvinfo : EIATTR_KPARAM_INFO
	.align		4
.L_29877:
        /*0068*/ 	.byte	0x04, 0x17
        /*006a*/ 	.short	(.L_29879 - .L_29878)
.L_29878:
        /*006c*/ 	.word	0x00000000
        /*0070*/ 	.short	0x000d
        /*0072*/ 	.short	0x0058
        /*0074*/ 	.byte	0x00, 0xf5, 0x21, 0x00


	//----- nvinfo : EIATTR_KPARAM_INFO
	.align		4
.L_29879:
        /*0078*/ 	.byte	0x04, 0x17
        /*007a*/ 	.short	(.L_29881 - .L_29880)
.L_29880:
        /*007c*/ 	.word	0x00000000
        /*0080*/ 	.short	0x000c
        /*0082*/ 	.short	0x0050
        /*0084*/ 	.byte	0x00, 0xf0, 0x11, 0x00


	//----- nvinfo : EIATTR_KPARAM_INFO
	.align		4
.L_29881:
        /*0088*/ 	.byte	0x04, 0x17
        /*008a*/ 	.short	(.L_29883 - .L_29882)
.L_29882:
        /*008c*/ 	.word	0x00000000
        /*0090*/ 	.short	0x000b
        /*0092*/ 	.short	0x004c
        /*0094*/ 	.byte	0x00, 0xf0, 0x11, 0x00


	//----- nvinfo : EIATTR_KPARAM_INFO
	.align		4
.L_29883:
        /*0098*/ 	.byte	0x04, 0x17
        /*009a*/ 	.short	(.L_29885 - .L_29884)
.L_29884:
        /*009c*/ 	.word	0x00000000
        /*00a0*/ 	.short	0x000a
        /*00a2*/ 	.short	0x0048
        /*00a4*/ 	.byte	0x00, 0xf0, 0x11, 0x00


	//----- nvinfo : EIATTR_KPARAM_INFO
	.align		4
.L_29885:
        /*00a8*/ 	.byte	0x04, 0x17
        /*00aa*/ 	.short	(.L_29887 - .L_29886)
.L_29886:
        /*00ac*/ 	.word	0x00000000
        /*00b0*/ 	.short	0x0009
        /*00b2*/ 	.short	0x0040
        /*00b4*/ 	.byte	0x00, 0xf5, 0x21, 0x00


	//----- nvinfo : EIATTR_KPARAM_INFO
	.align		4
.L_29887:
        /*00b8*/ 	.byte	0x04, 0x17
        /*00ba*/ 	.short	(.L_29889 - .L_29888)
.L_29888:
        /*00bc*/ 	.word	0x00000000
        /*00c0*/ 	.short	0x0008
        /*00c2*/ 	.short	0x0038
        /*00c4*/ 	.byte	0x00, 0xf0, 0x11, 0x00


	//----- nvinfo : EIATTR_KPARAM_INFO
	.align		4
.L_29889:
        /*00c8*/ 	.byte	0x04, 0x17
        /*00ca*/ 	.short	(.L_29891 - .L_29890)
.L_29890:
        /*00cc*/ 	.word	0x00000000
        /*00d0*/ 	.short	0x0007
        /*00d2*/ 	.short	0x0030
        /*00d4*/ 	.byte	0x00, 0xf5, 0x21, 0x00


	//----- nvinfo : EIATTR_KPARAM_INFO
	.align		4
.L_29891:
        /*00d8*/ 	.byte	0x04, 0x17
        /*00da*/ 	.short	(.L_29893 - .L_29892)
.L_29892:
        /*00dc*/ 	.word	0x00000000
        /*00e0*/ 	.short	0x0006
        /*00e2*/ 	.short	0x0028
        /*00e4*/ 	.byte	0x00, 0xf5, 0x21, 0x00


	//----- nvinfo : EIATTR_KPARAM_INFO
	.align		4
.L_29893:
        /*00e8*/ 	.byte	0x04, 0x17
        /*00ea*/ 	.short	(.L_29895 - .L_29894)
.L_29894:
        /*00ec*/ 	.word	0x00000000
        /*00f0*/ 	.short	0x0005
        /*00f2*/ 	.short	0x0024
        /*00f4*/ 	.byte	0x00, 0xf0, 0x11, 0x00


	//----- nvinfo : EIATTR_KPARAM_INFO
	.align		4
.L_29895:
        /*00f8*/ 	.byte	0x04, 0x17
        /*00fa*/ 	.short	(.L_29897 - .L_29896)
.L_29896:
        /*00fc*/ 	.word	0x00000000
        /*0100*/ 	.short	0x0004
        /*0102*/ 	.short	0x0020
        /*0104*/ 	.byte	0x00, 0xf0, 0x11, 0x00


	//----- nvinfo : EIATTR_KPARAM_INFO
	.align		4
.L_29897:
        /*0108*/ 	.byte	0x04, 0x17
        /*010a*/ 	.short	(.L_29899 - .L_29898)
.L_29898:
        /*010c*/ 	.word	0x00000000
        /*0110*/ 	.short	0x0003
        /*0112*/ 	.short	0x0018
        /*0114*/ 	.byte	0x00, 0xf5, 0x21, 0x00


	//----- nvinfo : EIATTR_KPARAM_INFO
	.align		4
.L_29899:
        /*0118*/ 	.byte	0x04, 0x17
        /*011a*/ 	.short	(.L_29901 - .L_29900)
.L_29900:
        /*011c*/ 	.word	0x00000000
        /*0120*/ 	.short	0x0002
        /*0122*/ 	.short	0x0010
        /*0124*/ 	.byte	0x00, 0xf5, 0x21, 0x00


	//----- nvinfo : EIATTR_KPARAM_INFO
	.align		4
.L_29901:
        /*0128*/ 	.byte	0x04, 0x17
        /*012a*/ 	.short	(.L_29903 - .L_29902)
.L_29902:
        /*012c*/ 	.word	0x00000000
        /*0130*/ 	.short	0x0001
        /*0132*/ 	.short	0x0008
        /*0134*/ 	.byte	0x00, 0xf5, 0x21, 0x00


	//----- nvinfo : EIATTR_KPARAM_INFO
	.align		4
.L_29903:
        /*0138*/ 	.byte	0x04, 0x17
        /*013a*/ 	.short	(.L_29905 - .L_29904)
.L_29904:
        /*013c*/ 	.word	0x00000000
        /*0140*/ 	.short	0x0000
        /*0142*/ 	.short	0x0000
        /*0144*/ 	.byte	0x00, 0xf5, 0x21, 0x00


	//----- nvinfo : EIATTR_SPARSE_MMA_MASK
	.align		4
.L_29905:
        /*0148*/ 	.byte	0x03, 0x50
        /*014a*/ 	.short	0x0000


	//----- nvinfo : EIATTR_MAXREG_COUNT
	.align		4
        /*014c*/ 	.byte	0x03, 0x1b
        /*014e*/ 	.short	0x00ff


	//----- nvinfo : EIATTR_NUM_BARRIERS
	.align		4
        /*0150*/ 	.byte	0x02, 0x4c
        /*0152*/ 	.byte	0x01
	.zero		1


	//----- nvinfo : EIATTR_MERCURY_ISA_VERSION
	.align		4
        /*0154*/ 	.byte	0x03, 0x5f
        /*0156*/ 	.short	0x0101


	//----- nvinfo : EIATTR_COOP_GROUP_MASK_REGIDS
	.align		4
        /*0158*/ 	.byte	0x04, 0x29
        /*015a*/ 	.short	(.L_29907 - .L_29906)


	//   ....[0]....
.L_29906:
        /*015c*/ 	.word	0xffffffff


	//   ....[1]....
        /*0160*/ 	.word	0xffffffff


	//   ....[2]....
        /*0164*/ 	.word	0xffffffff


	//   ....[3]....
        /*0168*/ 	.word	0xffffffff


	//   ....[4]....
        /*016c*/ 	.word	0xffffffff


	//   ....[5]....
        /*0170*/ 	.word	0xffffffff


	//   ....[6]....
        /*0174*/ 	.word	0xffffffff


	//   ....[7]....
        /*0178*/ 	.word	0xffffffff


	//   ....[8]....
        /*017c*/ 	.word	0xffffffff


	//   ....[9]....
        /*0180*/ 	.word	0xffffffff


	//   ....[10]....
        /*0184*/ 	.word	0xffffffff


	//   ....[11]....
        /*0188*/ 	.word	0xffffffff


	//   ....[12]....
        /*018c*/ 	.word	0xffffffff


	//   ....[13]....
        /*0190*/ 	.word	0xffffffff


	//   ....[14]....
        /*0194*/ 	.word	0xffffffff


	//   ....[15]....
        /*0198*/ 	.word	0xffffffff


	//   ....[16]....
        /*019c*/ 	.word	0xffffffff


	//   ....[17]....
        /*01a0*/ 	.word	0xffffffff


	//   ....[18]....
        /*01a4*/ 	.word	0xffffffff


	//   ....[19]....
        /*01a8*/ 	.word	0xffffffff


	//   ....[20]....
        /*01ac*/ 	.word	0xffffffff


	//   ....[21]....
        /*01b0*/ 	.word	0x0500001a


	//   ....[22]....
        /*01b4*/ 	.word	0x0500001a


	//   ....[23]....
        /*01b8*/ 	.word	0x0500001a


	//   ....[24]....
        /*01bc*/ 	.word	0x0500001a


	//   ....[25]....
        /*01c0*/ 	.word	0x0500001a


	//----- nvinfo : EIATTR_COOP_GROUP_INSTR_OFFSETS
	.align		4
.L_29907:
        /*01c4*/ 	.byte	0x04, 0x28
        /*01c6*/ 	.short	(.L_29909 - .L_29908)


	//   ....[0]....
.L_29908:
        /*01c8*/ 	.word	0x00000bc0


	//   ....[1]....
        /*01cc*/ 	.word	0x00000be0


	//   ....[2]....
        /*01d0*/ 	.word	0x00000d80


	//   ....[3]....
        /*01d4*/ 	.word	0x00000da0


	//   ....[4]....
        /*01d8*/ 	.word	0x00000dc0


	//   ....[5]....
        /*01dc*/ 	.word	0x00000f40


	//   ....[6]....
        /*01e0*/ 	.word	0x00000f70


	//   ....[7]....
        /*01e4*/ 	.word	0x00000f90


	//   ....[8]....
        /*01e8*/ 	.word	0x00001dd0


	//   ....[9]....
        /*01ec*/ 	.word	0x00001e10


	//   ....[10]....
        /*01f0*/ 	.word	0x00001e30


	//   ....[11]....
        /*01f4*/ 	.word	0x00001e50


	//   ....[12]....
        /*01f8*/ 	.word	0x00001e70


	//   ....[13]....
        /*01fc*/ 	.word	0x00001ec0


	//   ....[14]....
        /*0200*/ 	.word	0x00001ee0


	//   ....[15]....
        /*0204*/ 	.word	0x00001f00


	//   ....[16]....
        /*0208*/ 	.word	0x00003060


	//   ....[17]....
        /*020c*/ 	.word	0x000030a0


	//   ....[18]....
        /*0210*/ 	.word	0x000030e0


	//   ....[19]....
        /*0214*/ 	.word	0x00003120


	//   ....[20]....
        /*0218*/ 	.word	0x00003160


	//   ....[21]....
        /*021c*/ 	.word	0x00003620


	//   ....[22]....
        /*0220*/ 	.word	0x000036c0


	//   ....[23]....
        /*0224*/ 	.word	0x00003750


	//   ....[24]....
        /*0228*/ 	.word	0x000037f0


	//   ....[25]....
        /*022c*/ 	.word	0x00003860


	//----- nvinfo : EIATTR_VRC_CTA_INIT_COUNT
	.align		4
.L_29909:
        /*0230*/ 	.byte	0x02, 0x4a
	.zero		1
	.zero		1


	//----- nvinfo : EIATTR_EXIT_INSTR_OFFSETS
	.align		4
        /*0234*/ 	.byte	0x04, 0x1c
        /*0236*/ 	.short	(.L_29911 - .L_29910)


	//   ....[0]....
.L_29910:
        /*0238*/ 	.word	0x00003480


	//   ....[1]....
        /*023c*/ 	.word	0x000034c0


	//   ....[2]....
        /*0240*/ 	.word	0x000035c0


	//----- nvinfo : EIATTR_CRS_STACK_SIZE
	.align		4
.L_29911:
        /*0244*/ 	.byte	0x04, 0x1e
        /*0246*/ 	.short	(.L_29913 - .L_29912)
.L_29912:
        /*0248*/ 	.word	0x00000000


	//----- nvinfo : EIATTR_CBANK_PARAM_SIZE
	.align		4
.L_29913:
        /*024c*/ 	.byte	0x03, 0x19
        /*024e*/ 	.short	0x007c


	//----- nvinfo : EIATTR_PARAM_CBANK
	.align		4
        /*0250*/ 	.byte	0x04, 0x0a
        /*0252*/ 	.short	(.L_29915 - .L_29914)
	.align		4
.L_29914:
        /*0254*/ 	.word	index@(.nv.constant0._ZN4vllm25paged_attention_v1_kernelIffLi80ELi8ELi128ELNS_18Fp8KVCacheDataTypeE0ELb0EEEvPT_PKS2_PKT0_S8_ifPKiSA_iPKfiiiSC_SC_iiiii)
        /*0258*/ 	.short	0x0380
        /*025a*/ 	.short	0x007c


	//----- nvinfo : EIATTR_SW_WAR
	.align		4
.L_29915:
        /*025c*/ 	.byte	0x04, 0x36
        /*025e*/ 	.short	(.L_29917 - .L_29916)
.L_29916:
        /*0260*/ 	.word	0x00000008
.L_29917:


//--------------------- .nv.info._ZN4vllm25paged_attention_v1_kernelIffLi64ELi8ELi128ELNS_18Fp8KVCacheDataTypeE0ELb0EEEvPT_PKS2_PKT0_S8_ifPKiSA_iPKfiiiSC_SC_iiiii --------------------------
	.section	.nv.info._ZN4vllm25paged_attention_v1_kernelIffLi64ELi8ELi128ELNS_18Fp8KVCacheDataTypeE0ELb0EEEvPT_PKS2_PKT0_S8_ifPKiSA_iPKfiiiSC_SC_iiiii,"",@"SHT_CUDA_INFO"
	.sectionflags	@""
	.align	4


	//----- nvinfo : EIATTR_CUDA_API_VERSION
	.align		4
        /*0000*/ 	.byte	0x04, 0x37
        /*0002*/ 	.short	(.L_29919 - .L_29918)
.L_29918:
        /*0004*/ 	.word	0x00000082


	//----- nvinfo : EIATTR_KPARAM_INFO
	.align		4
.L_29919:
        /*0008*/ 	.byte	0x04, 0x17
        /*000a*/ 	.short	(.L_29921 - .L_29920)
.L_29920:
        /*000c*/ 	.word	0x00000000
        /*0010*/ 	.short	0x0013
        /*0012*/ 	.short	0x0078
        /*0014*/ 	.byte	0x00, 0xf0, 0x11, 0x00


	//----- nvinfo : EIATTR_KPARAM_INFO
	.align		4
.L_29921:
        /*0018*/ 	.byte	0x04, 0x17
        /*001a*/ 	.short	(.L_29923 - .L_29922)
.L_29922:
        /*001c*/ 	.word	0x00000000
        /*0020*/ 	.short	0x0012
        /*0022*/ 	.short	0x0074
        /*0024*/ 	.byte	0x00, 0xf0, 0x11, 0x00


	//----- nvinfo : EIATTR_KPARAM_INFO
	.align		4
.L_29923:
        /*0028*/ 	.byte	0x04, 0x17
        /*002a*/ 	.short	(.L_29925 - .L_29924)
.L_29924:
        /*002c*/ 	.word	0x00000000
        /*0030*/ 	.short	0x0011
        /*0032*/ 	.short	0x0070
        /*0034*/ 	.byte	0x00, 0xf0, 0x11, 0x00


	//----- nvinfo : EIATTR_KPARAM_INFO
	.align		4
.L_29925:
        /*0038*/ 	.byte	0x04, 0x17
        /*003a*/ 	.short	(.L_29927 - .L_29926)
.L_29926:
        /*003c*/ 	.word	0x00000000
        /*0040*/ 	.short	0x0010
        /*0042*/ 	.short	0x006c
        /*0044*/ 	.byte	0x00, 0xf0, 0x11, 0x00


	//----- nvinfo : EIATTR_KPARAM_INFO
	.align		4
.L_29927:
        /*0048*/ 	.byte	0x04, 0x17
        /*004a*/ 	.short	(.L_29929 - .L_29928)
.L_29928:
        /*004c*/ 	.word	0x00000000
        /*0050*/ 	.short	0x000f
        /*0052*/ 	.short	0x0068
        /*0054*/ 	.byte	0x00, 0xf0, 0x11, 0x00


	//----- nvinfo : EIATTR_KPARAM_INFO
	.align		4
.L_29929:
        /*0058*/ 	.byte	0x04, 0x17
        /*005a*/ 	.short	(.L_29931 - .L_29930)
.L_29930:
        /*005c*/ 	.word	0x00000000
        /*0060*/ 	.short	0x000e
        /*0062*/ 	.short	0x0060
        /*0064*/ 	.byte	0x00, 0xf5, 0x21, 0x00


	//----- nvinfo : EIATTR_KPARAM_INFO
	.align		4
.L_29931:
        /*0068*/ 	.byte	0x04, 0x17
        /*006a*/ 	.short	(.L_29933 - .L_29932)
.L_29932:
        /*006c*/ 	.word	0x00000000
        /*0070*/ 	.short	0x000d
        /*0072*/ 	.short	0x0058
        /*0074*/ 	.byte	0x00, 0xf5, 0x21, 0x00


	//----- nvinfo : EIATTR_KPARAM_INFO
	.align		4
.L_29933:
        /*0078*/ 	.byte	0x04, 0x17
        /*007a*/ 	.short	(.L_29935 - .L_29934)
.L_29934:
        /*007c*/ 	.word	0x00000000
        /*0080*/ 	.short	0x000c
        /*0082*/ 	.short	0x0050
        /*0084*/ 	.byte	0x00, 0xf0, 0x11, 0x00


	//----- nvinfo : EIATTR_KPARAM_INFO
	.align		4
.L_29935:
        /*0088*/ 	.byte	0x04, 0x17
        /*008a*/ 	.short	(.L_29937 - .L_29936)
.L_29936:
        /*008c*/ 	.word	0x00000000
        /*0090*/ 	.short	0x000b
        /*0092*/ 	.short	0x004c
        /*0094*/ 	.byte	0x00, 0xf0, 0x11, 0x00


	//----- nvinfo : EIATTR_KPARAM_INFO
	.align		4
.L_29937:
        /*0098*/ 	.byte	0x04, 0x17
        /*009a*/ 	.short	(.L_29939 - .L_29938)
.L_29938:
        /*009c*/ 	.word	0x00000000
        /*00a0*/ 	.short	0x000a
        /*00a2*/ 	.short	0x0048
        /*00a4*/ 	.byte	0x00, 0xf0, 0x11, 0x00


	//----- nvinfo : EIATTR_KPARAM_INFO
	.align		4
.L_29939:
        /*00a8*/ 	.byte	0x04, 0x17
        /*00aa*/ 	.short	(.L_29941 - .L_29940)
.L_29940:
        /*00ac*/ 	.word	0x00000000
        /*00b0*/ 	.short	0x0009
        /*00b2*/ 	.short	0x0040
        /*00b4*/ 	.byte	0x00, 0xf5, 0x21, 0x00


	//----- nvinfo : EIATTR_KPARAM_INFO
	.align		4
.L_29941:
        /*00b8*/ 	.byte	0x04, 0x17
        /*00ba*/ 	.short	(.L_29943 - .L_29942)
.L_29942:
        /*00bc*/ 	.word	0x00000000
        /*00c0*/ 	.short	0x0008
        /*00c2*/ 	.short	0x0038
        /*00c4*/ 	.byte	0x00, 0xf0, 0x11, 0x00


	//----- nvinfo : EIATTR_KPARAM_INFO
	.align		4
.L_29943:
        /*00c8*/ 	.byte	0x04, 0x17
        /*00ca*/ 	.short	(.L_29945 - .L_29944)
.L_29944:
        /*00cc*/ 	.word	0x00000000
        /*00d0*/ 	.short	0x0007
        /*00d2*/ 	.short	0x0030
        /*00d4*/ 	.byte	0x00, 0xf5, 0x21, 0x00


	//----- nvinfo : EIATTR_KPARAM_INFO
	.align		4
.L_29945:
        /*00d8*/ 	.byte	0x04, 0x17
        /*00da*/ 	.short	(.L_29947 - .L_29946)
.L_29946:
        /*00dc*/ 	.word	0x00000000
        /*00e0*/ 	.short	0x0006
        /*00e2*/ 	.short	0x0028
        /*00e4*/ 	.byte	0x00, 0xf5, 0x21, 0x00


	//----- nvinfo : EIATTR_KPARAM_INFO
	.align		4
.L_29947:
        /*00e8*/ 	.byte	0x04, 0x17
        /*00ea*/ 	.short	(.L_29949 - .L_29948)
.L_29948:
        /*00ec*/ 	.word	0x00000000
        /*00f0*/ 	.short	0x0005
        /*00f2*/ 	.short	0x0024
        /*00f4*/ 	.byte	0x00, 0xf0, 0x11, 0x00


	//----- nvinfo : EIATTR_KPARAM_INFO
	.align		4
.L_29949:
        /*00f8*/ 	.byte	0x04, 0x17
        /*00fa*/ 	.short	(.L_29951 - .L_29950)
.L_29950:
        /*00fc*/ 	.word	0x00000000
        /*0100*/ 	.short	0x0004
        /*0102*/ 	.short	0x0020
        /*0104*/ 	.byte	0x00, 0xf0, 0x11, 0x00


	//----- nvinfo : EIATTR_KPARAM_INFO
	.align		4
.L_29951:
        /*0108*/ 	.byte	0x04, 0x17
        /*010a*/ 	.short	(.L_29953 - .L_29952)
.L_29952:
        /*010c*/ 	.word	0x00000000
        /*0110*/ 	.short	0x0003
        /*0112*/ 	.short	0x0018
        /*0114*/ 	.byte	0x00, 0xf5, 0x21, 0x00


	//----- nvinfo : EIATTR_KPARAM_INFO
	.align		4
.L_29953:
        /*0118*/ 	.byte	0x04, 0x17
        /*011a*/ 	.short	(.L_29955 - .L_29954)
.L_29954:
        /*011c*/ 	.word	0x00000000
        /*0120*/ 	.short	0x0002
        /*0122*/ 	.short	0x0010
        /*0124*/ 	.byte	0x00, 0xf5, 0x21, 0x00


	//----- nvinfo : EIATTR_KPARAM_INFO
	.align		4
.L_29955:
        /*0128*/ 	.byte	0x04, 0x17
        /*012a*/ 	.short	(.L_29957 - .L_29956)
.L_29956:
        /*012c*/ 	.word	0x00000000
        /*0130*/ 	.short	0x0001
        /*0132*/ 	.short	0x0008
        /*0134*/ 	.byte	0x00, 0xf5, 0x21, 0x00


	//----- nvinfo : EIATTR_KPARAM_INFO
	.align		4
.L_29957:
        /*0138*/ 	.byte	0x04, 0x17
        /*013a*/ 	.short	(.L_29959 - .L_29958)
.L_29958:
        /*013c*/ 	.word	0x00000000
        /*0140*/ 	.short	0x0000
        /*0142*/ 	.short	0x0000
        /*0144*/ 	.byte	0x00, 0xf5, 0x21, 0x00


	//----- nvinfo : EIATTR_SPARSE_MMA_MASK
	.align		4
.L_29959:
        /*0148*/ 	.byte	0x03, 0x50
        /*014a*/ 	.short	0x0000


	//----- nvinfo : EIATTR_MAXREG_COUNT
	.align		4
        /*014c*/ 	.byte	0x03, 0x1b
        /*014e*/ 	.short	0x00ff


	//----- nvinfo : EIATTR_NUM_BARRIERS
	.align		4
        /*0150*/ 	.byte	0x02, 0x4c
        /*0152*/ 	.byte	0x01
	.zero		1


	//----- nvinfo : EIATTR_MERCURY_ISA_VERSION
	.align		4
        /*0154*/ 	.byte	0x03, 0x5f
        /*0156*/ 	.short	0x0101


	//----- nvinfo : EIATTR_COOP_GROUP_MASK_REGIDS
	.align		4
        /*0158*/ 	.byte	0x04, 0x29
        /*015a*/ 	.short	(.L_29961 - .L_29960)


	//   ....[0]....
.L_29960:
        /*015c*/ 	.word	0xffffffff


	//   ....[1]....
        /*0160*/ 	.word	0xffffffff


	//   ....[2]....
        /*0164*/ 	.word	0xffffffff


	//   ....[3]....
        /*0168*/ 	.word	0xffffffff


	//   ....[4]....
        /*016c*/ 	.word	0xffffffff


	//   ....[5]....
        /*0170*/ 	.word	0xffffffff


	//   ....[6]....
        /*0174*/ 	.word	0xffffffff


	//   ....[7]....
        /*0178*/ 	.word	0xffffffff


	//   ....[8]....
        /*017c*/ 	.word	0xffffffff


	//   ....[9]....
        /*0180*/ 	.word	0xffffffff


	//   ....[10]....
        /*0184*/ 	.word	0xffffffff


	//   ....[11]....
        /*0188*/ 	.word	0xffffffff


	//   ....[12]....
        /*018c*/ 	.word	0xffffffff


	//   ....[13]....
        /*0190*/ 	.word	0xffffffff


	//   ....[14]....
        /*0194*/ 	.word	0xffffffff


	//   ....[15]....
        /*0198*/ 	.word	0xffffffff


	//   ....[16]....
        /*019c*/ 	.word	0xffffffff


	//   ....[17]....
        /*01a0*/ 	.word	0xffffffff


	//   ....[18]....
        /*01a4*/ 	.word	0xffffffff


	//   ....[19]....
        /*01a8*/ 	.word	0xffffffff


	//   ....[20]....
        /*01ac*/ 	.word	0x0500001b


	//   ....[21]....
        /*01b0*/ 	.word	0x0500001b


	//   ....[22]....
        /*01b4*/ 	.word	0x0500001b


	//   ....[23]....
        /*01b8*/ 	.word	0x0500001b


	//   ....[24]....
        /*01bc*/ 	.word	0x0500001b


	//----- nvinfo : EIATTR_COOP_GROUP_INSTR_OFFSETS
	.align		4
.L_29961:
        /*01c0*/ 	.byte	0x04, 0x28
        /*01c2*/ 	.short	(.L_29963 - .L_29962)


	//   ....[0]....
.L_29962:
        /*01c4*/ 	.word	0x00000af0


	//   ....[1]....
        /*01c8*/ 	.word	0x00000b10


	//   ....[2]....
        /*01cc*/ 	.word	0x00000cc0


	//   ....[3]....
        /*01d0*/ 	.word	0x00000ce0


	//   ....[4]....
        /*01d4*/ 	.word	0x00000d00


	//   ....[5]....
        /*01d8*/ 	.word	0x00000e20


	//   ....[6]....
        /*01dc*/ 	.word	0x00000e40


	//   ....[7]....
        /*01e0*/ 	.word	0x00000e90


	//   ....[8]....
        /*01e4*/ 	.word	0x00001ce0


	//   ....[9]....
        /*01e8*/ 	.word	0x00001d10


	//   ....[10]....
        /*01ec*/ 	.word	0x00001d30


	//   ....[11]....
        /*01f0*/ 	.word	0x00001d50


	//   ....[12]....
        /*01f4*/ 	.word	0x00001d70


	//   ....[13]....
        /*01f8*/ 	.word	0x00001dc0


	//   ....[14]....
        /*01fc*/ 	.word	0x00001de0


	//   ....[15]....
        /*0200*/ 	.word	0x00001e00


	//   ....[16]....
        /*0204*/ 	.word	0x00002e50


	//   ....[17]....
        /*0208*/ 	.word	0x00002e90


	//   ....[18]....
        /*020c*/ 	.word	0x00002ef0


	//   ....[19]....
        /*0210*/ 	.word	0x00002f00


	//   ....[20]....
        /*0214*/ 	.word	0x000033c0


	//   ....[21]....
        /*0218*/ 	.word	0x00003450


	//   ....[22]....
        /*021c*/ 	.word	0x000034e0


	//   ....[23]....
        /*0220*/ 	.word	0x00003580


	//   ....[24]....
        /*0224*/ 	.word	0x000035f0


	//----- nvinfo : EIATTR_VRC_CTA_INIT_COUNT
	.align		4
.L_29963:
        /*0228*/ 	.byte	0x02, 0x4a
	.zero		1
	.zero		1


	//----- nvinfo : EIATTR_EXIT_INSTR_OFFSETS
	.align		4
        /*022c*/ 	.byte	0x04, 0x1c
        /*022e*/ 	.short	(.L_29965 - .L_29964)


	//   ....[0]....
.L_29964:
        /*0230*/ 	.word	0x000031f0


	//   ....[1]....
        /*0234*/ 	.word	0x00003230


	//   ....[2]....
        /*0238*/ 	.word	0x00003350


	//----- nvinfo : EIATTR_CRS_STACK_SIZE
	.align		4
.L_29965:
        /*023c*/ 	.byte	0x04, 0x1e
        /*023e*/ 	.short	(.L_29967 - .L_29966)
.L_29966:
        /*0240*/ 	.word	0x00000000


	//----- nvinfo : EIATTR_CBANK_PARAM_SIZE
	.align		4
.L_29967:
        /*0244*/ 	.byte	0x03, 0x19
        /*0246*/ 	.short	0x007c


	//----- nvinfo : EIATTR_PARAM_CBANK
	.align		4
        /*0248*/ 	.byte	0x04, 0x0a
        /*024a*/ 	.short	(.L_29969 - .L_29968)
	.align		4
.L_29968:
        /*024c*/ 	.word	index@(.nv.constant0._ZN4vllm25paged_attention_v1_kernelIffLi64ELi8ELi128ELNS_18Fp8KVCacheDataTypeE0ELb0EEEvPT_PKS2_PKT0_S8_ifPKiSA_iPKfiiiSC_SC_iiiii)
        /*0250*/ 	.short	0x0380
        /*0252*/ 	.short	0x007c


	//----- nvinfo : EIATTR_SW_WAR
	.align		4
.L_29969:
        /*0254*/ 	.byte	0x04, 0x36
        /*0256*/ 	.short	(.L_29971 - .L_29970)
.L_29970:
        /*0258*/ 	.word	0x00000008
.L_29971:


//--------------------- .nv.info._ZN4vllm25paged_attention_v1_kernelIffLi32ELi8ELi128ELNS_18Fp8KVCacheDataTypeE0ELb0EEEvPT_PKS2_PKT0_S8_ifPKiSA_iPKfiiiSC_SC_iiiii --------------------------
	.section	.nv.info._ZN4vllm25paged_attention_v1_kernelIffLi32ELi8ELi128ELNS_18Fp8KVCacheDataTypeE0ELb0EEEvPT_PKS2_PKT0_S8_ifPKiSA_iPKfiiiSC_SC_iiiii,"",@"SHT_CUDA_INFO"
	.sectionflags	@""
	.align	4


	//----- nvinfo : EIATTR_CUDA_API_VERSION
	.align		4
        /*0000*/ 	.byte	0x04, 0x37
        /*0002*/ 	.short	(.L_29973 - .L_29972)
.L_29972:
        /*0004*/ 	.word	0x00000082


	//----- nvinfo : EIATTR_KPARAM_INFO
	.align		4
.L_29973:
        /*0008*/ 	.byte	0x04, 0x17
        /*000a*/ 	.short	(.L_29975 - .L_29974)
.L_29974:
        /*000c*/ 	.word	0x00000000
        /*0010*/ 	.short	0x0013
        /*0012*/ 	.short	0x0078
        /*0014*/ 	.byte	0x00, 0xf0, 0x11, 0x00


	//----- nvinfo : EIATTR_KPARAM_INFO
	.align		4
.L_29975:
        /*0018*/ 	.byte	0x04, 0x17
        /*001a*/ 	.short	(.L_29977 - .L_29976)
.L_29976:
        /*001c*/ 	.word	0x00000000
        /*0020*/ 	.short	0x0012
        /*0022*/ 	.short	0x0074
        /*0024*/ 	.byte	0x00, 0xf0, 0x11, 0x00


	//----- nvinfo : EIATTR_KPARAM_INFO
	.align		4
.L_29977:
        /*0028*/ 	.byte	0x04, 0x17
        /*002a*/ 	.short	(.L_29979 - .L_29978)
.L_29978:
        /*002c*/ 	.word	0x00000000
        /*0030*/ 	.short	0x0011
        /*0032*/ 	.short	0x0070
        /*0034*/ 	.byte	0x00, 0xf0, 0x11, 0x00


	//----- nvinfo : EIATTR_KPARAM_INFO
	.align		4
.L_29979:
        /*0038*/ 	.byte	0x04, 0x17
        /*003a*/ 	.short	(.L_29981 - .L_29980)
.L_29980:
        /*003c*/ 	.word	0x00000000
        /*0040*/ 	.short	0x0010
        /*0042*/ 	.short	0x006c
        /*0044*/ 	.byte	0x00, 0xf0, 0x11, 0x00


	//----- nvinfo : EIATTR_KPARAM_INFO
	.align		4
.L_29981:
        /*0048*/ 	.byte	0x04, 0x17
        /*004a*/ 	.short	(.L_29983 - .L_29982)
.L_29982:
        /*004c*/ 	.word	0x00000000
        /*0050*/ 	.short	0x000f
        /*0052*/ 	.short	0x0068
        /*0054*/ 	.byte	0x00, 0xf0, 0x11, 0x00


	//----- nvinfo : EIATTR_KPARAM_INFO
	.align		4
.L_29983:
        /*0058*/ 	.byte	0x04, 0x17
        /*005a*/ 	.short	(.L_29985 - .L_29984)
.L_29984:
        /*005c*/ 	.word	0x00000000
        /*0060*/ 	.short	0x000e
        /*0062*/ 	.short	0x0060
        /*0064*/ 	.byte	0x00, 0xf5, 0x21, 0x00


	//----- nvinfo : EIATTR_KPARAM_INFO
	.align		4
.L_29985:
        /*0068*/ 	.byte	0x04, 0x17
        /*006a*/ 	.short	(.L_29987 - .L_29986)
.L_29986:
        /*006c*/ 	.word	0x00000000
        /*0070*/ 	.short	0x000d
        /*0072*/ 	.short	0x0058
        /*0074*/ 	.byte	0x00, 0xf5, 0x21, 0x00


	//----- nvinfo : EIATTR_KPARAM_INFO
	.align		4
.L_29987:
        /*0078*/ 	.byte	0x04, 0x17
        /*007a*/ 	.short	(.L_29989 - .L_29988)
.L_29988:
        /*007c*/ 	.word	0x00000000
        /*0080*/ 	.short	0x000c
        /*0082*/ 	.short	0x0050
        /*0084*/ 	.byte	0x00, 0xf0, 0x11, 0x00


	//----- nvinfo : EIATTR_KPARAM_INFO
	.align		4
.L_29989:
        /*0088*/ 	.byte	0x04, 0x17
        /*008a*/ 	.short	(.L_29991 - .L_29990)
.L_29990:
        /*008c*/ 	.word	0x00000000
        /*0090*/ 	.short	0x000b
        /*0092*/ 	.short	0x004c
        /*0094*/ 	.byte	0x00, 0xf0, 0x11, 0x00


	//----- nvinfo : EIATTR_KPARAM_INFO
	.align		4
.L_29991:
        /*0098*/ 	.byte	0x04, 0x17
        /*009a*/ 	.short	(.L_29993 - .L_29992)
.L_29992:
        /*009c*/ 	.word	0x00000000
        /*00a0*/ 	.short	0x000a
        /*00a2*/ 	.short	0x0048
        /*00a4*/ 	.byte	0x00, 0xf0, 0x11, 0x00


	//----- nvinfo : EIATTR_KPARAM_INFO
	.align		4
.L_29993:
        /*00a8*/ 	.byte	0x04, 0x17
        /*00aa*/ 	.short	(.L_29995 - .L_29994)
.L_29994:
        /*00ac*/ 	.word	0x00000000
        /*00b0*/ 	.short	0x0009
        /*00b2*/ 	.short	0x0040
        /*00b4*/ 	.byte	0x00, 0xf5, 0x21, 0x00


	//----- nvinfo : EIATTR_KPARAM_INFO
	.align		4
.L_29995:
        /*00b8*/ 	.byte	0x04, 0x17
        /*00ba*/ 	.short	(.L_29997 - .L_29996)
.L_29996:
        /*00bc*/ 	.word	0x00000000
        /*00c0*/ 	.short	0x0008
        /*00c2*/ 	.short	0x0038
        /*00c4*/ 	.byte	0x00, 0xf0, 0x11, 0x00


	//----- nvinfo : EIATTR_KPARAM_INFO
	.align		4
.L_29997:
        /*00c8*/ 	.byte	0x04, 0x17
        /*00ca*/ 	.short	(.L_29999 - .L_29998)
.L_29998:
        /*00cc*/ 	.word	0x00000000
        /*00d0*/ 	.short	0x0007
        /*00d2*/ 	.short	0x0030
        /*00d4*/ 	.byte	0x00, 0xf5, 0x21, 0x00


	//----- nvinfo : EIATTR_KPARAM_INFO
	.align		4
.L_29999:
        /*00d8*/ 	.byte	0x04, 0x17
        /*00da*/ 	.short	(.L_30001 - .L_30000)
.L_30000:
        /*00dc*/ 	.word	0x00000000
        /*00e0*/ 	.short	0x0006
        /*00e2*/ 	.short	0x0028
        /*00e4*/ 	.byte	0x00, 0xf5, 0x21, 0x00


	//----- nvinfo : EIATTR_KPARAM_INFO
	.align		4
.L_30001:
        /*00e8*/ 	.byte	0x04, 0x17
        /*00ea*/ 	.short	(.L_30003 - .L_30002)
.L_30002:
        /*00ec*/ 	.word	0x00000000
        /*00f0*/ 	.short	0x0005
        /*00f2*/ 	.short	0x0024
        /*00f4*/ 	.byte	0x00, 0xf0, 0x11, 0x00


	//----- nvinfo : EIATTR_KPARAM_INFO
	.align		4
.L_30003:
        /*00f8*/ 	.byte	0x04, 0x17
        /*00fa*/ 	.short	(.L_30005 - .L_30004)
.L_30004:
        /*00fc*/ 	.word	0x00000000
        /*0100*/ 	.short	0x0004
        /*0102*/ 	.short	0x0020
        /*0104*/ 	.byte	0x00, 0xf0, 0x11, 0x00


	//----- nvinfo : EIATTR_KPARAM_INFO
	.align		4
.L_30005:
        /*0108*/ 	.byte	0x04, 0x17
        /*010a*/ 	.short	(.L_30007 - .L_30006)
.L_30006:
        /*010c*/ 	.word	0x00000000
        /*0110*/ 	.short	0x0003
        /*0112*/ 	.short	0x0018
        /*0114*/ 	.byte	0x00, 0xf5, 0x21, 0x00


	//----- nvinfo : EIATTR_KPARAM_INFO
	.align		4
.L_30007:
        /*0118*/ 	.byte	0x04, 0x17
        /*011a*/ 	.short	(.L_30009 - .L_30008)
.L_30008:
        /*011c*/ 	.word	0x00000000
        /*0120*/ 	.short	0x0002
        /*0122*/ 	.short	0x0010
        /*0124*/ 	.byte	0x00, 0xf5, 0x21, 0x00


	//----- nvinfo : EIATTR_KPARAM_INFO
	.align		4
.L_30009:
        /*0128*/ 	.byte	0x04, 0x17
        /*012a*/ 	.short	(.L_30011 - .L_30010)
.L_30010:
        /*012c*/ 	.word	0x00000000
        /*0130*/ 	.short	0x0001
        /*0132*/ 	.short	0x0008
        /*0134*/ 	.byte	0x00, 0xf5, 0x21, 0x00


	//----- nvinfo : EIATTR_KPARAM_INFO
	.align		4
.L_30011:
        /*0138*/ 	.byte	0x04, 0x17
        /*013a*/ 	.short	(.L_30013 - .L_30012)
.L_30012:
        /*013c*/ 	.word	0x00000000
        /*0140*/ 	.short	0x0000
        /*0142*/ 	.short	0x0000
        /*0144*/ 	.byte	0x00, 0xf5, 0x21, 0x00


	//----- nvinfo : EIATTR_SPARSE_MMA_MASK
	.align		4
.L_30013:
        /*0148*/ 	.byte	0x03, 0x50
        /*014a*/ 	.short	0x0000


	//----- nvinfo : EIATTR_MAXREG_COUNT
	.align		4
        /*014c*/ 	.byte	0x03, 0x1b
        /*014e*/ 	.short	0x00ff


	//----- nvinfo : EIATTR_NUM_BARRIERS
	.align		4
        /*0150*/ 	.byte	0x02, 0x4c
        /*0152*/ 	.byte	0x01
	.zero		1


	//----- nvinfo : EIATTR_MERCURY_ISA_VERSION
	.align		4
        /*0154*/ 	.byte	0x03, 0x5f
        /*0156*/ 	.short	0x0101


	//----- nvinfo : EIATTR_UNUSED_LOAD_BYTE_OFFSET
	.align		4
        /*0158*/ 	.byte	0x04, 0x44
        /*015a*/ 	.short	(.L_30015 - .L_30014)


	//   ....[0]....
.L_30014:
        /*015c*/ 	.word	0x00000b00
        /*0160*/ 	.word	0x0000fff0


	//----- nvinfo : EIATTR_COOP_GROUP_MASK_REGIDS
	.align		4
.L_30015:
        /*0164*/ 	.byte	0x04, 0x29
        /*0166*/ 	.short	(.L_30017 - .L_30016)


	//   ....[0]....
.L_30016:
        /*0168*/ 	.word	0xffffffff


	//   ....[1]....
        /*016c*/ 	.word	0xffffffff


	//   ....[2]....
        /*0170*/ 	.word	0xffffffff


	//   ....[3]....
        /*0174*/ 	.word	0xffffffff


	//   ....[4]....
        /*0178*/ 	.word	0xffffffff


	//   ....[5]....
        /*017c*/ 	.word	0xffffffff


	//   ....[6]....
        /*0180*/ 	.word	0xffffffff


	//   ....[7]....
        /*0184*/ 	.word	0xffffffff


	//   ....[8]....
        /*0188*/ 	.word	0xffffffff


	//   ....[9]....
        /*018c*/ 	.word	0xffffffff


	//   ....[10]....
        /*0190*/ 	.word	0xffffffff


	//   ....[11]....
        /*0194*/ 	.word	0xffffffff


	//   ....[12]....
        /*0198*/ 	.word	0xffffffff


	//   ....[13]....
        /*019c*/ 	.word	0xffffffff


	//   ....[14]....
        /*01a0*/ 	.word	0xffffffff


	//   ....[15]....
        /*01a4*/ 	.word	0xffffffff


	//   ....[16]....
        /*01a8*/ 	.word	0xffffffff


	//   ....[17]....
        /*01ac*/ 	.word	0xffffffff


	//   ....[18]....
        /*01b0*/ 	.word	0xffffffff


	//   ....[19]....
        /*01b4*/ 	.word	0xffffffff


	//   ....[20]....
        /*01b8*/ 	.word	0xffffffff


	//   ....[21]....
        /*01bc*/ 	.word	0xffffffff


	//   ....[22]....
        /*01c0*/ 	.word	0x05000019


	//   ....[23]....
        /*01c4*/ 	.word	0x05000019


	//   ....[24]....
        /*01c8*/ 	.word	0x05000019


	//   ....[25]....
        /*01cc*/ 	.word	0x05000019


	//   ....[26]....
        /*01d0*/ 	.word	0x05000019


	//   ....[27]....
        /*01d4*/ 	.word	0x05000019


	//   ....[28]....
        /*01d8*/ 	.word	0x05000019


	//   ....[29]....
        /*01dc*/ 	.word	0x05000019


	//   ....[30]....
        /*01e0*/ 	.word	0x05000019


	//----- nvinfo : EIATTR_COOP_GROUP_INSTR_OFFSETS
	.align		4
.L_30017:
        /*01e4*/ 	.byte	0x04, 0x28
        /*01e6*/ 	.short	(.L_30019 - .L_30018)


	//   ....[0]....
.L_30018:
        /*01e8*/ 	.word	0x00000980


	//   ....[1]....
        /*01ec*/ 	.word	0x000009a0


	//   ....[2]....
        /*01f0*/ 	.word	0x00000e60


	//   ....[3]....
        /*01f4*/ 	.word	0x00000e80


	//   ....[4]....
        /*01f8*/ 	.word	0x00000f60


	//   ....[5]....
        /*01fc*/ 	.word	0x00001000


	//   ....[6]....
        /*0200*/ 	.word	0x00001150


	//   ....[7]....
        /*0204*/ 	.word	0x00001170


	//   ....[8]....
        /*0208*/ 	.word	0x00001190


	//   ....[9]....
        /*020c*/ 	.word	0x00001300


	//   ....[10]....
        /*0210*/ 	.word	0x00001320


	//   ....[11]....
        /*0214*/ 	.word	0x00001350


	//   ....[12]....
        /*0218*/ 	.word	0x00002190


	//   ....[13]....
        /*021c*/ 	.word	0x000021c0


	//   ....[14]....
        /*0220*/ 	.word	0x000021e0


	//   ....[15]....
        /*0224*/ 	.word	0x00002200


	//   ....[16]....
        /*0228*/ 	.word	0x00002220


	//   ....[17]....
        /*022c*/ 	.word	0x00002270


	//   ....[18]....
        /*0230*/ 	.word	0x00002290


	//   ....[19]....
        /*0234*/ 	.word	0x000022b0


	//   ....[20]....
        /*0238*/ 	.word	0x00003650


	//   ....[21]....
        /*023c*/ 	.word	0x00003690


	//   ....[22]....
        /*0240*/ 	.word	0x00003a00


	//   ....[23]....
        /*0244*/ 	.word	0x00003a60


	//   ....[24]....
        /*0248*/ 	.word	0x00003c50


	//   ....[25]....
        /*024c*/ 	.word	0x00003d20


	//   ....[26]....
        /*0250*/ 	.word	0x00003e60


	//   ....[27]....
        /*0254*/ 	.word	0x00003ee0


	//   ....[28]....
        /*0258*/ 	.word	0x00003f70


	//   ....[29]....
        /*025c*/ 	.word	0x00003ff0


	//   ....[30]....
        /*0260*/ 	.word	0x00004050


	//----- nvinfo : EIATTR_VRC_CTA_INIT_COUNT
	.align		4
.L_30019:
        /*0264*/ 	.byte	0x02, 0x4a
	.zero		1
	.zero		1


	//----- nvinfo : EIATTR_EXIT_INSTR_OFFSETS
	.align		4
        /*0268*/ 	.byte	0x04, 0x1c
        /*026a*/ 	.short	(.L_30021 - .L_30020)


	//   ....[0]....
.L_30020:
        /*026c*/ 	.word	0x00003880


	//   ....[1]....
        /*0270*/ 	.word	0x000038c0


	//   ....[2]....
        /*0274*/ 	.word	0x000039b0


	//----- nvinfo : EIATTR_CRS_STACK_SIZE
	.align		4
.L_30021:
        /*0278*/ 	.byte	0x04, 0x1e
        /*027a*/ 	.short	(.L_30023 - .L_30022)
.L_30022:
        /*027c*/ 	.word	0x00000000


	//----- nvinfo : EIATTR_CBANK_PARAM_SIZE
	.align		4
.L_30023:
        /*0280*/ 	.byte	0x03, 0x19
        /*0282*/ 	.short	0x007c


	//----- nvinfo : EIATTR_PARAM_CBANK
	.align		4
        /*0284*/ 	.byte	0x04, 0x0a
        /*0286*/ 	.short	(.L_30025 - .L_30024)
	.align		4
.L_30024:
        /*0288*/ 	.word	index@(.nv.constant0._ZN4vllm25paged_attention_v1_kernelIffLi32ELi8ELi128ELNS_18Fp8KVCacheDataTypeE0ELb0EEEvPT_PKS2_PKT0_S8_ifPKiSA_iPKfiiiSC_SC_iiiii)
        /*028c*/ 	.short	0x0380
        /*028e*/ 	.short	0x007c


	//----- nvinfo : EIATTR_SW_WAR
	.align		4
.L_30025:
        /*0290*/ 	.byte	0x04, 0x36
        /*0292*/ 	.short	(.L_30027 - .L_30026)
.L_30026:
        /*0294*/ 	.word	0x00000008
.L_30027:


//--------------------- .nv.info._ZN4vllm25paged_attention_v1_kernelIffLi256ELi8ELi128ELNS_18Fp8KVCacheDataTypeE0ELb1EEEvPT_PKS2_PKT0_S8_ifPKiSA_iPKfiiiSC_SC_iiiii --------------------------
	.section	.nv.info._ZN4vllm25paged_attention_v1_kernelIffLi256ELi8ELi128ELNS_18Fp8KVCacheDataTypeE0ELb1EEEvPT_PKS2_PKT0_S8_ifPKiSA_iPKfiiiSC_SC_iiiii,"",@"SHT_CUDA_INFO"
	.sectionflags	@""
	.align	4


	//----- nvinfo : EIATTR_CUDA_API_VERSION
	.align		4
        /*0000*/ 	.byte	0x04, 0x37
        /*0002*/ 	.short	(.L_30029 - .L_30028)
.L_30028:
        /*0004*/ 	.word	0x00000082


	//----- nvinfo : EIATTR_KPARAM_INFO
	.align		4
.L_30029:
        /*0008*/ 	.byte	0x04, 0x17
        /*000a*/ 	.short	(.L_30031 - .L_30030)
.L_30030:
        /*000c*/ 	.word	0x00000000
        /*0010*/ 	.short	0x0013
        /*0012*/ 	.short	0x0078
        /*0014*/ 	.byte	0x00, 0xf0, 0x11, 0x00


	//----- nvinfo : EIATTR_KPARAM_INFO
	.align		4
.L_30031:
        /*0018*/ 	.byte	0x04, 0x17
        /*001a*/ 	.short	(.L_30033 - .L_30032)
.L_30032:
        /*001c*/ 	.word	0x00000000
        /*0020*/ 	.short	0x0012
        /*0022*/ 	.short	0x0074
        /*0024*/ 	.byte	0x00, 0xf0, 0x11, 0x00


	//----- nvinfo : EIATTR_KPARAM_INFO
	.align		4
.L_30033:
        /*0028*/ 	.byte	0x04, 0x17
        /*002a*/ 	.short	(.L_30035 - .L_30034)
.L_30034:
        /*002c*/ 	.word	0x00000000
        /*0030*/ 	.short	0x0011
        /*0032*/ 	.short	0x0070
        /*0034*/ 	.byte	0x00, 0xf0, 0x11, 0x00


	//----- nvinfo : EIATTR_KPARAM_INFO
	.align		4
.L_30035:
        /*0038*/ 	.byte	0x04, 0x17
        /*003a*/ 	.short	(.L_30037 - .L_30036)
.L_30036:
        /*003c*/ 	.word	0x00000000
        /*0040*/ 	.short	0x0010
        /*0042*/ 	.short	0x006c
        /*0044*/ 	.byte	0x00, 0xf0, 0x11, 0x00


	//----- nvinfo : EIATTR_KPARAM_INFO
	.align		4
.L_30037:
        /*0048*/ 	.byte	0x04, 0x17
        /*004a*/ 	.short	(.L_30039 - .L_30038)
.L_30038:
        /*004c*/ 	.word	0x00000000
        /*0050*/ 	.short	0x000f
        /*0052*/ 	.short	0x0068
        /*0054*/ 	.byte	0x00, 0xf0, 0x11, 0x00


	//----- nvinfo : EIATTR_KPARAM_INFO
	.align		4
.L_30039:
        /*0058*/ 	.byte	0x04, 0x17
        /*005a*/ 	.short	(.L_30041 - .L_30040)
.L_30040:
        /*005c*/ 	.word	0x00000000
        /*0060*/ 	.short	0x000e
        /*0062*/ 	.short	0x0060
        /*0064*/ 	.byte	0x00, 0xf5, 0x21, 0x00


	//----- nvinfo : EIATTR_KPARAM_INFO
	.align		4
.L_30041:
        /*0068*/ 	.byte	0x04, 0x17
        /*006a*/ 	.short	(.L_30043 - .L_30042)
.L_30042:
        /*006c*/ 	.word	0x00000000
        /*0070*/ 	.short	0x000d
        /*0072*/ 	.short	0x0058
        /*0074*/ 	.byte	0x00, 0xf5, 0x21, 0x00


	//----- nvinfo : EIATTR_KPARAM_INFO
	.align		4
.L_30043:
        /*0078*/ 	.byte	0x04, 0x17
        /*007a*/ 	.short	(.L_30045 - .L_30044)
.L_30044:
        /*007c*/ 	.word	0x00000000
        /*0080*/ 	.short	0x000c
        /*0082*/ 	.short	0x0050
        /*0084*/ 	.byte	0x00, 0xf0, 0x11, 0x00


	//----- nvinfo : EIATTR_KPARAM_INFO
	.align		4
.L_30045:
        /*0088*/ 	.byte	0x04, 0x17
        /*008a*/ 	.short	(.L_30047 - .L_30046)
.L_30046:
        /*008c*/ 	.word	0x00000000
        /*0090*/ 	.short	0x000b
        /*0092*/ 	.short	0x004c
        /*0094*/ 	.byte	0x00, 0xf0, 0x11, 0x00


	//----- nvinfo : EIATTR_KPARAM_INFO
	.align		4
.L_30047:
        /*0098*/ 	.byte	0x04, 0x17
        /*009a*/ 	.short	(.L_30049 - .L_30048)
.L_30048:
        /*009c*/ 	.word	0x00000000
        /*00a0*/ 	.short	0x000a
        /*00a2*/ 	.short	0x0048
        /*00a4*/ 	.byte	0x00, 0xf0, 0x11, 0x00


	//----- nvinfo : EIATTR_KPARAM_INFO
	.align		4
.L_30049:
        /*00a8*/ 	.byte	0x04, 0x17
        /*00aa*/ 	.short	(.L_30051 - .L_30050)
.L_30050:
        /*00ac*/ 	.word	0x00000000
        /*00b0*/ 	.short	0x0009
        /*00b2*/ 	.short	0x0040
        /*00b4*/ 	.byte	0x00, 0xf5, 0x21, 0x00


	//----- nvinfo : EIATTR_KPARAM_INFO
	.align		4
.L_30051:
        /*00b8*/ 	.byte	0x04, 0x17
        /*00ba*/ 	.short	(.L_30053 - .L_30052)
.L_30052:
        /*00bc*/ 	.word	0x00000000
        /*00c0*/ 	.short	0x0008
        /*00c2*/ 	.short	0x0038
        /*00c4*/ 	.byte	0x00, 0xf0, 0x11, 0x00


	//----- nvinfo : EIATTR_KPARAM_INFO
	.align		4
.L_30053:
        /*00c8*/ 	.byte	0x04, 0x17
        /*00ca*/ 	.short	(.L_30055 - .L_30054)
.L_30054:
        /*00cc*/ 	.word	0x00000000
        /*00d0*/ 	.short	0x0007
        /*00d2*/ 	.short	0x0030
        /*00d4*/ 	.byte	0x00, 0xf5, 0x21, 0x00


	//----- nvinfo : EIATTR_KPARAM_INFO
	.align		4
.L_30055:
        /*00d8*/ 	.byte	0x04, 0x17
        /*00da*/ 	.short	(.L_30057 - .L_30056)
.L_30056:
        /*00dc*/ 	.word	0x00000000
        /*00e0*/ 	.short	0x0006
        /*00e2*/ 	.short	0x0028
        /*00e4*/ 	.byte	0x00, 0xf5, 0x21, 0x00


	//----- nvinfo : EIATTR_KPARAM_INFO
	.align		4
.L_30057:
        /*00e8*/ 	.byte	0x04, 0x17
        /*00ea*/ 	.short	(.L_30059 - .L_30058)
.L_30058:
        /*00ec*/ 	.word	0x00000000
        /*00f0*/ 	.short	0x0005
        /*00f2*/ 	.short	0x0024
        /*00f4*/ 	.byte	0x00, 0xf0, 0x11, 0x00


	//----- nvinfo : EIATTR_KPARAM_INFO
	.align		4
.L_30059:
        /*00f8*/ 	.byte	0x04, 0x17
        /*00fa*/ 	.short	(.L_30061 - .L_30060)
.L_30060:
        /*00fc*/ 	.word	0x00000000
        /*0100*/ 	.short	0x0004
        /*0102*/ 	.short	0x0020
        /*0104*/ 	.byte	0x00, 0xf0, 0x11, 0x00


	//----- nvinfo : EIATTR_KPARAM_INFO
	.align		4
.L_30061:
        /*0108*/ 	.byte	0x04, 0x17
        /*010a*/ 	.short	(.L_30063 - .L_30062)
.L_30062:
        /*010c*/ 	.word	0x00000000
        /*0110*/ 	.short	0x0003
        /*0112*/ 	.short	0x0018
        /*0114*/ 	.byte	0x00, 0xf5, 0x21, 0x00


	//----- nvinfo : EIATTR_KPARAM_INFO
	.align		4
.L_30063:
        /*0118*/ 	.byte	0x04, 0x17
        /*011a*/ 	.short	(.L_30065 - .L_30064)
.L_30064:
        /*011c*/ 	.word	0x00000000
        /*0120*/ 	.short	0x0002
        /*0122*/ 	.short	0x0010
        /*0124*/ 	.byte	0x00, 0xf5, 0x21, 0x00


	//----- nvinfo : EIATTR_KPARAM_INFO
	.align		4
.L_30065:
        /*0128*/ 	.byte	0x04, 0x17
        /*012a*/ 	.short	(.L_30067 - .L_30066)
.L_30066:
        /*012c*/ 	.word	0x00000000
        /*0130*/ 	.short	0x0001
        /*0132*/ 	.short	0x0008
        /*0134*/ 	.byte	0x00, 0xf5, 0x21, 0x00


	//----- nvinfo : EIATTR_KPARAM_INFO
	.align		4
.L_30067:
        /*0138*/ 	.byte	0x04, 0x17
        /*013a*/ 	.short	(.L_30069 - .L_30068)
.L_30068:
        /*013c*/ 	.word	0x00000000
        /*0140*/ 	.short	0x0000
        /*0142*/ 	.short	0x0000
        /*0144*/ 	.byte	0x00, 0xf5, 0x21, 0x00


	//----- nvinfo : EIATTR_SPARSE_MMA_MASK
	.align		4
.L_30069:
        /*0148*/ 	.byte	0x03, 0x50
        /*014a*/ 	.short	0x0000


	//----- nvinfo : EIATTR_MAXREG_COUNT
	.align		4
        /*014c*/ 	.byte	0x03, 0x1b
        /*014e*/ 	.short	0x00ff


	//----- nvinfo : EIATTR_NUM_BARRIERS
	.align		4
        /*0150*/ 	.byte	0x02, 0x4c
        /*0152*/ 	.byte	0x01
	.zero		1


	//----- nvinfo : EIATTR_MERCURY_ISA_VERSION
	.align		4
        /*0154*/ 	.byte	0x03, 0x5f
        /*0156*/ 	.short	0x0101


	//----- nvinfo : EIATTR_COOP_GROUP_MASK_REGIDS
	.align		4
        /*0158*/ 	.byte	0x04, 0x29
        /*015a*/ 	.short	(.L_30071 - .L_30070)


	//   ....[0]....
.L_30070:
        /*015c*/ 	.word	0xffffffff


	//   ....[1]....
        /*0160*/ 	.word	0xffffffff


	//   ....[2]....
        /*0164*/ 	.word	0xffffffff


	//   ....[3]....
        /*0168*/ 	.word	0xffffffff


	//   ....[4]....
        /*016c*/ 	.word	0xffffffff


	//   ....[5]....
        /*0170*/ 	.word	0xffffffff


	//   ....[6]....
        /*0174*/ 	.word	0xffffffff


	//   ....[7]....
        /*0178*/ 	.word	0xffffffff


	//   ....[8]....
        /*017c*/ 	.word	0xffffffff


	//   ....[9]....
        /*0180*/ 	.word	0xffffffff


	//   ....[10]....
        /*0184*/ 	.word	0xffffffff


	//   ....[11]....
        /*0188*/ 	.word	0xffffffff


	//   ....[12]....
        /*018c*/ 	.word	0xffffffff


	//   ....[13]....
        /*0190*/ 	.word	0xffffffff


	//   ....[14]....
        /*0194*/ 	.word	0xffffffff


	//   ....[15]....
        /*0198*/ 	.word	0xffffffff


	//   ....[16]....
        /*019c*/ 	.word	0xffffffff


	//   ....[17]....
        /*01a0*/ 	.word	0xffffffff


	//   ....[18]....
        /*01a4*/ 	.word	0xffffffff


	//   ....[19]....
        /*01a8*/ 	.word	0xffffffff


	//   ....[20]....
        /*01ac*/ 	.word	0xffffffff


	//   ....[21]....
        /*01b0*/ 	.word	0xffffffff


	//   ....[22]....
        /*01b4*/ 	.word	0xffffffff


	//   ....[23]....
        /*01b8*/ 	.word	0xffffffff


	//   ....[24]....
        /*01bc*/ 	.word	0xffffffff


	//   ....[25]....
        /*01c0*/ 	.word	0xffffffff


	//   ....[26]....
        /*01c4*/ 	.word	0xffffffff


	//   ....[27]....
        /*01c8*/ 	.word	0xffffffff


	//   ....[28]....
        /*01cc*/ 	.word	0xffffffff


	//   ....[29]....
        /*01d0*/ 	.word	0xffffffff


	//   ....[30]....
        /*01d4*/ 	.word	0xffffffff


	//   ....[31]....
        /*01d8*/ 	.word	0xffffffff


	//   ....[32]....
        /*01dc*/ 	.word	0x0500000e


	//   ....[33]....
        /*01e0*/ 	.word	0x0500000e


	//   ....[34]....
        /*01e4*/ 	.word	0x0500000e


	//   ....[35]....
        /*01e8*/ 	.word	0x0500000e


	//   ....[36]....
        /*01ec*/ 	.word	0x0500000e


	//----- nvinfo : EIATTR_COOP_GROUP_INSTR_OFFSETS
	.align		4
.L_30071:
        /*01f0*/ 	.byte	0x04, 0x28
        /*01f2*/ 	.short	(.L_30073 - .L_30072)


	//   ....[0]....
.L_30072:
        /*01f4*/ 	.word	0x00001800


	//   ....[1]....
        /*01f8*/ 	.word	0x00001820


	//   ....[2]....
        /*01fc*/ 	.word	0x000019c0


	//   ....[3]....
        /*0200*/ 	.word	0x000019e0


	//   ....[4]....
        /*0204*/ 	.word	0x00001a00


	//   ....[5]....
        /*0208*/ 	.word	0x00001b10


	//   ....[6]....
        /*020c*/ 	.word	0x00001b50


	//   ....[7]....
        /*0210*/ 	.word	0x00001bc0


	//   ....[8]....
        /*0214*/ 	.word	0x000029f0


	//   ....[9]....
        /*0218*/ 	.word	0x00002a30


	//   ....[10]....
        /*021c*/ 	.word	0x00002a50


	//   ....[11]....
        /*0220*/ 	.word	0x00002a70


	//   ....[12]....
        /*0224*/ 	.word	0x00002a90


	//   ....[13]....
        /*0228*/ 	.word	0x00002ae0


	//   ....[14]....
        /*022c*/ 	.word	0x00002b00


	//   ....[15]....
        /*0230*/ 	.word	0x00002b20


	//   ....[16]....
        /*0234*/ 	.word	0x00004b20


	//   ....[17]....
        /*0238*/ 	.word	0x00004b50


	//   ....[18]....
        /*023c*/ 	.word	0x00004b70


	//   ....[19]....
        /*0240*/ 	.word	0x00004b80


	//   ....[20]....
        /*0244*/ 	.word	0x00004b90


	//   ....[21]....
        /*0248*/ 	.word	0x00004ba0


	//   ....[22]....
        /*024c*/ 	.word	0x00004bc0


	//   ....[23]....
        /*0250*/ 	.word	0x00004bf0


	//   ....[24]....
        /*0254*/ 	.word	0x00004c20


	//   ....[25]....
        /*0258*/ 	.word	0x00004c50


	//   ....[26]....
        /*025c*/ 	.word	0x00004c80


	//   ....[27]....
        /*0260*/ 	.word	0x00004ca0


	//   ....[28]....
        /*0264*/ 	.word	0x00004cb0


	//   ....[29]....
        /*0268*/ 	.word	0x00004cd0


	//   ....[30]....
        /*026c*/ 	.word	0x00004cf0


	//   ....[31]....
        /*0270*/ 	.word	0x00004d10


	//   ....[32]....
        /*0274*/ 	.word	0x000057f0


	//   ....[33]....
        /*0278*/ 	.word	0x00005890


	//   ....[34]....
        /*027c*/ 	.word	0x00005920


	//   ....[35]....
        /*0280*/ 	.word	0x000059c0


	//   ....[36]....
        /*0284*/ 	.word	0x00005a30


	//----- nvinfo : EIATTR_VRC_CTA_INIT_COUNT
	.align		4
.L_30073:
        /*0288*/ 	.byte	0x02, 0x4a
	.zero		1
	.zero		1


	//----- nvinfo : EIATTR_EXIT_INSTR_OFFSETS
	.align		4
        /*028c*/ 	.byte	0x04, 0x1c
        /*028e*/ 	.short	(.L_30075 - .L_30074)


	//   ....[0]....
.L_30074:
        /*0290*/ 	.word	0x00005590


	//   ....[1]....
        /*0294*/ 	.word	0x000055f0


	//   ....[2]....
        /*0298*/ 	.word	0x00005790


	//----- nvinfo : EIATTR_CRS_STACK_SIZE
	.align		4
.L_30075:
        /*029c*/ 	.byte	0x04, 0x1e
        /*029e*/ 	.short	(.L_30077 - .L_30076)
.L_30076:
        /*02a0*/ 	.word	0x00000000


	//----- nvinfo : EIATTR_CBANK_PARAM_SIZE
	.align		4
.L_30077:
        /*02a4*/ 	.byte	0x03, 0x19
        /*02a6*/ 	.short	0x007c


	//----- nvinfo : EIATTR_PARAM_CBANK
	.align		4
        /*02a8*/ 	.byte	0x04, 0x0a
        /*02aa*/ 	.short	(.L_30079 - .L_30078)
	.align		4
.L_30078:
        /*02ac*/ 	.word	index@(.nv.constant0._ZN4vllm25paged_attention_v1_kernelIffLi256ELi8ELi128ELNS_18Fp8KVCacheDataTypeE0ELb1EEEvPT_PKS2_PKT0_S8_ifPKiSA_iPKfiiiSC_SC_iiiii)
        /*02b0*/ 	.short	0x0380
        /*02b2*/ 	.short	0x007c


	//----- nvinfo : EIATTR_SW_WAR
	.align		4
.L_30079:
        /*02b4*/ 	.byte	0x04, 0x36
        /*02b6*/ 	.short	(.L_30081 - .L_30080)
.L_30080:
        /*02b8*/ 	.word	0x00000008
.L_30081:


//--------------------- .nv.info._ZN4vllm25paged_attention_v1_kernelIffLi192ELi8ELi128ELNS_18Fp8KVCacheDataTypeE0ELb1EEEvPT_PKS2_PKT0_S8_ifPKiSA_iPKfiiiSC_SC_iiiii --------------------------
	.section	.nv.info._ZN4vllm25paged_attention_v1_kernelIffLi192ELi8ELi128ELNS_18Fp8KVCacheDataTypeE0ELb1EEEvPT_PKS2_PKT0_S8_ifPKiSA_iPKfiiiSC_SC_iiiii,"",@"SHT_CUDA_INFO"
	.sectionflags	@""
	.align	4


	//----- nvinfo : EIATTR_CUDA_API_VERSION
	.align		4
        /*0000*/ 	.byte	0x04, 0x37
        /*0002*/ 	.short	(.L_30083 - .L_30082)
.L_30082:
        /*0004*/ 	.word	0x00000082


	//----- nvinfo : EIATTR_KPARAM_INFO
	.align		4
.L_30083:
        /*0008*/ 	.byte	0x04, 0x17
        /*000a*/ 	.short	(.L_30085 - .L_30084)
.L_30084:
        /*000c*/ 	.word	0x00000000
        /*0010*/ 	.short	0x0013
        /*0012*/ 	.short	0x0078
        /*0014*/ 	.byte	0x00, 0xf0, 0x11, 0x00


	//----- nvinfo : EIATTR_KPARAM_INFO
	.align		4
.L_30085:
        /*0018*/ 	.byte	0x04, 0x17
        /*001a*/ 	.short	(.L_30087 - .L_30086)
.L_30086:
        /*001c*/ 	.word	0x00000000
        /*0020*/ 	.short	0x0012
        /*0022*/ 	.short	0x0074
        /*0024*/ 	.byte	0x00, 0xf0, 0x11, 0x00


	//----- nvinfo : EIATTR_KPARAM_INFO
	.align		4
.L_30087:
        /*0028*/ 	.byte	0x04, 0x17
        /*002a*/ 	.short	(.L_30089 - .L_30088)
.L_30088:
        /*002c*/ 	.word	0x00000000
        /*0030*/ 	.short	0x0011
        /*0032*/ 	.short	0x0070
        /*0034*/ 	.byte	0x00, 0xf0, 0x11, 0x00


	//----- nvinfo : EIATTR_KPARAM_INFO
	.align		4
.L_30089:
        /*0038*/ 	.byte	0x04, 0x17
        /*003a*/ 	.short	(.L_30091 - .L_30090)
.L_30090:
        /*003c*/ 	.word	0x00000000
        /*0040*/ 	.short	0x0010
        /*0042*/ 	.short	0x006c
        /*0044*/ 	.byte	0x00, 0xf0, 0x11, 0x00


	//----- nvinfo : EIATTR_KPARAM_INFO
	.align		4
.L_30091:
        /*0048*/ 	.byte	0x04, 0x17
        /*004a*/ 	.short	(.L_30093 - .L_30092)
.L_30092:
        /*004c*/ 	.word	0x00000000
        /*0050*/ 	.short	0x000f
        /*0052*/ 	.short	0x0068
        /*0054*/ 	.byte	0x00, 0xf0, 0x11, 0x00


	//----- nvinfo : EIATTR_KPARAM_INFO
	.align		4
.L_30093:
        /*0058*/ 	.byte	0x04, 0x17
        /*005a*/ 	.short	(.L_30095 - .L_30094)
.L_30094:
        /*005c*/ 	.word	0x00000000
        /*0060*/ 	.short	0x000e
        /*0062*/ 	.short	0x0060
        /*0064*/ 	.byte	0x00, 0xf5, 0x21, 0x00


	//----- nvinfo : EIATTR_KPARAM_INFO
	.align		4
.L_30095:
        /*0068*/ 	.byte	0x04, 0x17
        /*006a*/ 	.short	(.L_30097 - .L_30096)
.L_30096:
        /*006c*/ 	.word	0x00000000
        /*0070*/ 	.short	0x000d
        /*0072*/ 	.short	0x0058
        /*0074*/ 	.byte	0x00, 0xf5, 0x21, 0x00


	//----- nvinfo : EIATTR_KPARAM_INFO
	.align		4
.L_30097:
        /*0078*/ 	.byte	0x04, 0x17
        /*007a*/ 	.short	(.L_30099 - .L_30098)
.L_30098:
        /*007c*/ 	.word	0x00000000
        /*0080*/ 	.short	0x000c
        /*0082*/ 	.short	0x0050
        /*0084*/ 	.byte	0x00, 0xf0, 0x11, 0x00


	//----- nvinfo : EIATTR_KPARAM_INFO
	.align		4
.L_30099:
        /*0088*/ 	.byte	0x04, 0x17
        /*008a*/ 	.short	(.L_30101 - .L_30100)
.L_30100:
        /*008c*/ 	.word	0x00000000
        /*0090*/ 	.short	0x000b
        /*0092*/ 	.short	0x004c
        /*0094*/ 	.byte	0x00, 0xf0, 0x11, 0x00


	//----- nvinfo : EIATTR_KPARAM_INFO
	.align		4
.L_30101:
        /*0098*/ 	.byte	0x04, 0x17
        /*009a*/ 	.short	(.L_30103 - .L_30102)
.L_30102:
        /*009c*/ 	.word	0x00000000
        /*00a0*/ 	.short	0x000a
        /*00a2*/ 	.short	0x0048
        /*00a4*/ 	.byte	0x00, 0xf0, 0x11, 0x00


	//----- nvinfo : EIATTR_KPARAM_INFO
	.align		4
.L_30103:
        /*00a8*/ 	.byte	0x04, 0x17
        /*00aa*/ 	.short	(.L_30105 - .L_30104)
.L_30104:
        /*00ac*/ 	.word	0x00000000
        /*00b0*/ 	.short	0x0009
        /*00b2*/ 	.short	0x0040
        /*00b4*/ 	.byte	0x00, 0xf5, 0x21, 0x00


	//----- nvinfo : EIATTR_KPARAM_INFO
	.align		4
.L_30105:
        /*00b8*/ 	.byte	0x04, 0x17
        /*00ba*/ 	.short	(.L_30107 - .L_30106)
.L_30106:
        /*00bc*/ 	.word	0x00000000
        /*00c0*/ 	.short	0x0008
        /*00c2*/ 	.short	0x0038
        /*00c4*/ 	.byte	0x00, 0xf0, 0x11, 0x00


	//----- nvinfo : EIATTR_KPARAM_INFO
	.align		4
.L_30107:
        /*00c8*/ 	.byte	0x04, 0x17
        /*00ca*/ 	.short	(.L_30109 - .L_30108)
.L_30108:
        /*00cc*/ 	.word	0x00000000
        /*00d0*/ 	.short	0x0007
        /*00d2*/ 	.short	0x0030
        /*00d4*/ 	.byte	0x00, 0xf5, 0x21, 0x00


	//----- nvinfo : EIATTR_KPARAM_INFO
	.align		4
.L_30109:
        /*00d8*/ 	.byte	0x04, 0x17
        /*00da*/ 	.short	(.L_30111 - .L_30110)
.L_30110:
        /*00dc*/ 	.word	0x00000000
        /*00e0*/ 	.short	0x0006
        /*00e2*/ 	.short	0x0028
        /*00e4*/ 	.byte	0x00, 0xf5, 0x21, 0x00


	//----- nvinfo : EIATTR_KPARAM_INFO
	.align		4
.L_30111:
        /*00e8*/ 	.byte	0x04, 0x17
        /*00ea*/ 	.short	(.L_30113 - .L_30112)
.L_30112:
        /*00ec*/ 	.word	0x00000000
        /*00f0*/ 	.short	0x0005
        /*00f2*/ 	.short	0x0024
        /*00f4*/ 	.byte	0x00, 0xf0, 0x11, 0x00


	//----- nvinfo : EIATTR_KPARAM_INFO
	.align		4
.L_30113:
        /*00f8*/ 	.byte	0x04, 0x17
        /*00fa*/ 	.short	(.L_30115 - .L_30114)
.L_30114:
        /*00fc*/ 	.word	0x00000000
        /*0100*/ 	.short	0x0004
        /*0102*/ 	.short	0x0020
        /*0104*/ 	.byte	0x00, 0xf0, 0x11, 0x00


	//----- nvinfo : EIATTR_KPARAM_INFO
	.align		4
.L_30115:
        /*0108*/ 	.byte	0x04, 0x17
        /*010a*/ 	.short	(.L_30117 - .L_30116)
.L_30116:
        /*010c*/ 	.word	0x00000000
        /*0110*/ 	.short	0x0003
        /*0112*/ 	.short	0x0018
        /*0114*/ 	.byte	0x00, 0xf5, 0x21, 0x00


	//----- nvinfo : EIATTR_KPARAM_INFO
	.align		4
.L_30117:
        /*0118*/ 	.byte	0x04, 0x17
        /*011a*/ 	.short	(.L_30119 - .L_30118)
.L_30118:
        /*011c*/ 	.word	0x00000000
        /*0120*/ 	.short	0x0002
        /*0122*/ 	.short	0x0010
        /*0124*/ 	.byte	0x00, 0xf5, 0x21, 0x00


	//----- nvinfo : EIATTR_KPARAM_INFO
	.align		4
.L_30119:
        /*0128*/ 	.byte	0x04, 0x17
        /*012a*/ 	.short	(.L_30121 - .L_30120)
.L_30120:
        /*012c*/ 	.word	0x00000000
        /*0130*/ 	.short	0x0001
        /*0132*/ 	.short	0x0008
        /*0134*/ 	.byte	0x00, 0xf5, 0x21, 0x00


	//----- nvinfo : EIATTR_KPARAM_INFO
	.align		4
.L_30121:
        /*0138*/ 	.byte	0x04, 0x17
        /*013a*/ 	.short	(.L_30123 - .L_30122)
.L_30122:
        /*013c*/ 	.word	0x00000000
        /*0140*/ 	.short	0x0000
        /*0142*/ 	.short	0x0000
        /*0144*/ 	.byte	0x00, 0xf5, 0x21, 0x00


	//----- nvinfo : EIATTR_SPARSE_MMA_MASK
	.align		4
.L_30123:
        /*0148*/ 	.byte	0x03, 0x50
        /*014a*/ 	.short	0x0000


	//----- nvinfo : EIATTR_MAXREG_COUNT
	.align		4
        /*014c*/ 	.byte	0x03, 0x1b
        /*014e*/ 	.short	0x00ff


	//----- nvinfo : EIATTR_NUM_BARRIERS
	.align		4
        /*0150*/ 	.byte	0x02, 0x4c
        /*0152*/ 	.byte	0x01
	.zero		1


	//----- nvinfo : EIATTR_MERCURY_ISA_VERSION
	.align		4
        /*0154*/ 	.byte	0x03, 0x5f
        /*0156*/ 	.short	0x0101


	//----- nvinfo : EIATTR_COOP_GROUP_MASK_REGIDS
	.align		4
        /*0158*/ 	.byte	0x04, 0x29
        /*015a*/ 	.short	(.L_30125 - .L_30124)


	//   ....[0]....
.L_30124:
        /*015c*/ 	.word	0xffffffff


	//   ....[1]....
        /*0160*/ 	.word	0xffffffff


	//   ....[2]....
        /*0164*/ 	.word	0xffffffff


	//   ....[3]....
        /*0168*/ 	.word	0xffffffff


	//   ....[4]....
        /*016c*/ 	.word	0xffffffff


	//   ....[5]....
        /*0170*/ 	.word	0xffffffff


	//   ....[6]....
        /*0174*/ 	.word	0xffffffff


	//   ....[7]....
        /*0178*/ 	.word	0xffffffff


	//   ....[8]....
        /*017c*/ 	.word	0xffffffff


	//   ....[9]....
        /*0180*/ 	.word	0xffffffff


	//   ....[10]....
        /*0184*/ 	.word	0xffffffff


	//   ....[11]....
        /*0188*/ 	.word	0xffffffff


	//   ....[12]....
        /*018c*/ 	.word	0xffffffff


	//   ....[13]....
        /*0190*/ 	.word	0xffffffff


	//   ....[14]....
        /*0194*/ 	.word	0xffffffff


	//   ....[15]....
        /*0198*/ 	.word	0xffffffff


	//   ....[16]....
        /*019c*/ 	.word	0xffffffff


	//   ....[17]....
        /*01a0*/ 	.word	0xffffffff


	//   ....[18]....
        /*01a4*/ 	.word	0xffffffff


	//   ....[19]....
        /*01a8*/ 	.word	0xffffffff


	//   ....[20]....
        /*01ac*/ 	.word	0xffffffff


	//   ....[21]....
        /*01b0*/ 	.word	0xffffffff


	//   ....[22]....
        /*01b4*/ 	.word	0xffffffff


	//   ....[23]....
        /*01b8*/ 	.word	0xffffffff


	//   ....[24]....
        /*01bc*/ 	.word	0xffffffff


	//   ....[25]....
        /*01c0*/ 	.word	0xffffffff


	//   ....[26]....
        /*01c4*/ 	.word	0xffffffff


	//   ....[27]....
        /*01c8*/ 	.word	0xffffffff


	//   ....[28]....
        /*01cc*/ 	.word	0x05000007


	//   ....[29]....
        /*01d0*/ 	.word	0x05000007


	//   ....[30]....
        /*01d4*/ 	.word	0x05000007


	//   ....[31]....
        /*01d8*/ 	.word	0x05000007


	//   ....[32]....
        /*01dc*/ 	.word	0x05000007


	//----- nvinfo : EIATTR_COOP_GROUP_INSTR_OFFSETS
	.align		4
.L_30125:
        /*01e0*/ 	.byte	0x04, 0x28
        /*01e2*/ 	.short	(.L_30127 - .L_30126)


	//   ....[0]....
.L_30126:
        /*01e4*/ 	.word	0x000015d0


	//   ....[1]....
        /*01e8*/ 	.word	0x000015f0


	//   ....[2]....
        /*01ec*/ 	.word	0x000017f0


	//   ....[3]....
        /*01f0*/ 	.word	0x00001810


	//   ....[4]....
        /*01f4*/ 	.word	0x00001830


	//   ....[5]....
        /*01f8*/ 	.word	0x00001940


	//   ....[6]....
        /*01fc*/ 	.word	0x00001980


	//   ....[7]....
        /*0200*/ 	.word	0x000019f0


	//   ....[8]....
        /*0204*/ 	.word	0x00002820


	//   ....[9]....
        /*0208*/ 	.word	0x00002850


	//   ....[10]....
        /*020c*/ 	.word	0x00002870


	//   ....[11]....
        /*0210*/ 	.word	0x00002890


	//   ....[12]....
        /*0214*/ 	.word	0x000028b0


	//   ....[13]....
        /*0218*/ 	.word	0x00002900


	//   ....[14]....
        /*021c*/ 	.word	0x00002920


	//   ....[15]....
        /*0220*/ 	.word	0x00002940


	//   ....[16]....
        /*0224*/ 	.word	0x00004570


	//   ....[17]....
        /*0228*/ 	.word	0x000045b0


	//   ....[18]....
        /*022c*/ 	.word	0x000045f0


	//   ....[19]....
        /*0230*/ 	.word	0x00004620


	//   ....[20]....
        /*0234*/ 	.word	0x00004640


	//   ....[21]....
        /*0238*/ 	.word	0x00004650


	//   ....[22]....
        /*023c*/ 	.word	0x00004670


	//   ....[23]....
        /*0240*/ 	.word	0x000046b0


	//   ....[24]....
        /*0244*/ 	.word	0x000046e0


	//   ....[25]....
        /*0248*/ 	.word	0x00004720


	//   ....[26]....
        /*024c*/ 	.word	0x00004760


	//   ....[27]....
        /*0250*/ 	.word	0x00004790


	//   ....[28]....
        /*0254*/ 	.word	0x00004f90


	//   ....[29]....
        /*0258*/ 	.word	0x00005030


	//   ....[30]....
        /*025c*/ 	.word	0x000050d0


	//   ....[31]....
        /*0260*/ 	.word	0x00005160


	//   ....[32]....
        /*0264*/ 	.word	0x000051d0


	//----- nvinfo : EIATTR_VRC_CTA_INIT_COUNT
	.align		4
.L_30127:
        /*0268*/ 	.byte	0x02, 0x4a
	.zero		1
	.zero		1


	//----- nvinfo : EIATTR_EXIT_INSTR_OFFSETS
	.align		4
        /*026c*/ 	.byte	0x04, 0x1c
        /*026e*/ 	.short	(.L_30129 - .L_30128)


	//   ....[0]....
.L_30128:
        /*0270*/ 	.word	0x00004d80


	//   ....[1]....
        /*0274*/ 	.word	0x00004dc0


	//   ....[2]....
        /*0278*/ 	.word	0x00004f20


	//----- nvinfo : EIATTR_CRS_STACK_SIZE
	.align		4
.L_30129:
        /*027c*/ 	.byte	0x04, 0x1e
        /*027e*/ 	.short	(.L_30131 - .L_30130)
.L_30130:
        /*0280*/ 	.word	0x00000000


	//----- nvinfo : EIATTR_CBANK_PARAM_SIZE
	.align		4
.L_30131:
        /*0284*/ 	.byte	0x03, 0x19
        /*0286*/ 	.short	0x007c


	//----- nvinfo : EIATTR_PARAM_CBANK
	.align		4
        /*0288*/ 	.byte	0x04, 0x0a
        /*028a*/ 	.short	(.L_30133 - .L_30132)
	.align		4
.L_30132:
        /*028c*/ 	.word	index@(.nv.constant0._ZN4vllm25paged_attention_v1_kernelIffLi192ELi8ELi128ELNS_18Fp8KVCacheDataTypeE0ELb1EEEvPT_PKS2_PKT0_S8_ifPKiSA_iPKfiiiSC_SC_iiiii)
        /*0290*/ 	.short	0x0380
        /*0292*/ 	.short	0x007c


	//----- nvinfo : EIATTR_SW_WAR
	.align		4
.L_30133:
        /*0294*/ 	.byte	0x04, 0x36
        /*0296*/ 	.short	(.L_30135 - .L_30134)
.L_30134:
        /*0298*/ 	.word	0x00000008
.L_30135:


//--------------------- .nv.info._ZN4vllm25paged_attention_v1_kernelIffLi128ELi8ELi128ELNS_18Fp8KVCacheDataTypeE0ELb1EEEvPT_PKS2_PKT0_S8_ifPKiSA_iPKfiiiSC_SC_iiiii --------------------------
	.section	.nv.info._ZN4vllm25paged_attention_v1_kernelIffLi128ELi8ELi128ELNS_18Fp8KVCacheDataTypeE0ELb1EEEvPT_PKS2_PKT0_S8_ifPKiSA_iPKfiiiSC_SC_iiiii,"",@"SHT_CUDA_INFO"
	.sectionflags	@""
	.align	4


	//----- nvinfo : EIATTR_CUDA_API_VERSION
	.align		4
        /*0000*/ 	.byte	0x04, 0x37
        /*0002*/ 	.short	(.L_30137 - .L_30136)
.L_30136:
        /*0004*/ 	.word	0x00000082


	//----- nvinfo : EIATTR_KPARAM_INFO
	.align		4
.L_30137:
        /*0008*/ 	.byte	0x04, 0x17
        /*000a*/ 	.short	(.L_30139 - .L_30138)
.L_30138:
        /*000c*/ 	.word	0x00000000
        /*0010*/ 	.short	0x0013
        /*0012*/ 	.short	0x0078
        /*0014*/ 	.byte	0x00, 0xf0, 0x11, 0x00


	//----- nvinfo : EIATTR_KPARAM_INFO
	.align		4
.L_30139:
        /*0018*/ 	.byte	0x04, 0x17
        /*001a*/ 	.short	(.L_30141 - .L_30140)
.L_30140:
        /*001c*/ 	.word	0x00000000
        /*0020*/ 	.short	0x0012
        /*0022*/ 	.short	0x0074
        /*0024*/ 	.byte	0x00, 0xf0, 0x11, 0x00


	//----- nvinfo : EIATTR_KPARAM_INFO
	.align		4
.L_30141:
        /*0028*/ 	.byte	0x04, 0x17
        /*002a*/ 	.short	(.L_30143 - .L_30142)
.L_30142:
        /*002c*/ 	.word	0x00000000
        /*0030*/ 	.short	0x0011
        /*0032*/ 	.short	0x0070
        /*0034*/ 	.byte	0x00, 0xf0, 0x11, 0x00


	//----- nvinfo : EIATTR_KPARAM_INFO
	.align		4
.L_30143:
        /*0038*/ 	.byte	0x04, 0x17
        /*003a*/ 	.short	(.L_30145 - .L_30144)
.L_30144:
        /*003c*/ 	.word	0x00000000
        /*0040*/ 	.short	0x0010
        /*0042*/ 	.short	0x006c
        /*0044*/ 	.byte	0x00, 0xf0, 0x11, 0x00


	//----- nvinfo : EIATTR_KPARAM_INFO
	.align		4
.L_30145:
        /*0048*/ 	.byte	0x04, 0x17
        /*004a*/ 	.short	(.L_30147 - .L_30146)
.L_30146:
        /*004c*/ 	.word	0x00000000
        /*0050*/ 	.short	0x000f
        /*0052*/ 	.short	0x0068
        /*0054*/ 	.byte	0x00, 0xf0, 0x11, 0x00


	//----- nvinfo : EIATTR_KPARAM_INFO
	.align		4
.L_30147:
        /*0058*/ 	.byte	0x04, 0x17
        /*005a*/ 	.short	(.L_30149 - .L_30148)
.L_30148:
        /*005c*/ 	.word	0x00000000
        /*0060*/ 	.short	0x000e
        /*0062*/ 	.short	0x0060
        /*0064*/ 	.byte	0x00, 0xf5, 0x21, 0x00


	//----- nvinfo : EIATTR_KPARAM_INFO
	.align		4
.L_30149:
        /*0068*/ 	.byte	0x04, 0x17
        /*006a*/ 	.short	(.L_30151 - .L_30150)
.L_30150:
        /*006c*/ 	.word	0x00000000
        /*0070*/ 	.short	0x000d
        /*0072*/ 	.short	0x0058
        /*0074*/ 	.byte	0x00, 0xf5, 0x21, 0x00


	//----- nvinfo : EIATTR_KPARAM_INFO
	.align		4
.L_30151:
        /*0078*/ 	.byte	0x04, 0x17
        /*007a*/ 	.short	(.L_30153 - .L_30152)
.L_30152:
        /*007c*/ 	.word	0x00000000
        /*0080*/ 	.short	0x000c
        /*0082*/ 	.short	0x0050
        /*0084*/ 	.byte	0x00, 0xf0, 0x11, 0x00


	//----- nvinfo : EIATTR_KPARAM_INFO
	.align		4
.L_30153:
        /*0088*/ 	.byte	0x04, 0x17
        /*008a*/ 	.short	(.L_30155 - .L_30154)
.L_30154:
        /*008c*/ 	.word	0x00000000
        /*0090*/ 	.short	0x000b
        /*0092*/ 	.short	0x004c
        /*0094*/ 	.byte	0x00, 0xf0, 0x11, 0x00


	//----- nvinfo : EIATTR_KPARAM_INFO
	.align		4
.L_30155:
        /*0098*/ 	.byte	0x04, 0x17
        /*009a*/ 	.short	(.L_30157 - .L_30156)
.L_30156:
        /*009c*/ 	.word	0x00000000
        /*00a0*/ 	.short	0x000a
        /*00a2*/ 	.short	0x0048
        /*00a4*/ 	.byte	0x00, 0xf0, 0x11, 0x00


	//----- nvinfo : EIATTR_KPARAM_INFO
	.align		4
.L_30157:
        /*00a8*/ 	.byte	0x04, 0x17
        /*00aa*/ 	.short	(.L_30159 - .L_30158)
.L_30158:
        /*00ac*/ 	.word	0x00000000
        /*00b0*/ 	.short	0x0009
        /*00b2*/ 	.short	0x0040
        /*00b4*/ 	.byte	0x00, 0xf5, 0x21, 0x00


	//----- nvinfo : EIATTR_KPARAM_INFO
	.align		4
.L_30159:
        /*00b8*/ 	.byte	0x04, 0x17
        /*00ba*/ 	.short	(.L_30161 - .L_30160)
.L_30160:
        /*00bc*/ 	.word	0x00000000
        /*00c0*/ 	.short	0x0008
        /*00c2*/ 	.short	0x0038
        /*00c4*/ 	.byte	0x00, 0xf0, 0x11, 0x00


	//----- nvinfo : EIATTR_KPARAM_INFO
	.align		4
.L_30161:
        /*00c8*/ 	.byte	0x04, 0x17
        /*00ca*/ 	.short	(.L_30163 - .L_30162)
.L_30162:
        /*00cc*/ 	.word	0x00000000
        /*00d0*/ 	.short	0x0007
        /*00d2*/ 	.short	0x0030
        /*00d4*/ 	.byte	0x00, 0xf5, 0x21, 0x00


	//----- nvinfo : EIATTR_KPARAM_INFO
	.align		4
.L_30163:
        /*00d8*/ 	.byte	0x04, 0x17
        /*00da*/ 	.short	(.L_30165 - .L_30164)
.L_30164:
        /*00dc*/ 	.word	0x00000000
        /*00e0*/ 	.short	0x0006
        /*00e2*/ 	.short	0x0028
        /*00e4*/ 	.byte	0x00, 0xf5, 0x21, 0x00


	//----- nvinfo : EIATTR_KPARAM_INFO
	.align		4
.L_30165:
        /*00e8*/ 	.byte	0x04, 0x17
        /*00ea*/ 	.short	(.L_30167 - .L_30166)
.L_30166:
        /*00ec*/ 	.word	0x00000000
        /*00f0*/ 	.short	0x0005
        /*00f2*/ 	.short	0x0024
        /*00f4*/ 	.byte	0x00, 0xf0, 0x11, 0x00


	//----- nvinfo : EIATTR_KPARAM_INFO
	.align		4
.L_30167:
        /*00f8*/ 	.byte	0x04, 0x17
        /*00fa*/ 	.short	(.L_30169 - .L_30168)
.L_30168:
        /*00fc*/ 	.word	0x00000000
        /*0100*/ 	.short	0x0004
        /*0102*/ 	.short	0x0020
        /*0104*/ 	.byte	0x00, 0xf0, 0x11, 0x00


	//----- nvinfo : EIATTR_KPARAM_INFO
	.align		4
.L_30169:
        /*0108*/ 	.byte	0x04, 0x17
        /*010a*/ 	.short	(.L_30171 - .L_30170)
.L_30170:
        /*010c*/ 	.word	0x00000000
        /*0110*/ 	.short	0x0003
        /*0112*/ 	.short	0x0018
        /*0114*/ 	.byte	0x00, 0xf5, 0x21, 0x00


	//----- nvinfo : EIATTR_KPARAM_INFO
	.align		4
.L_30171:
        /*0118*/ 	.byte	0x04, 0x17
        /*011a*/ 	.short	(.L_30173 - .L_30172)
.L_30172:
        /*011c*/ 	.word	0x00000000
        /*0120*/ 	.short	0x0002
        /*0122*/ 	.short	0x0010
        /*0124*/ 	.byte	0x00, 0xf5, 0x21, 0x00


	//----- nvinfo : EIATTR_KPARAM_INFO
	.align		4
.L_30173:
        /*0128*/ 	.byte	0x04, 0x17
        /*012a*/ 	.short	(.L_30175 - .L_30174)
.L_30174:
        /*012c*/ 	.word	0x00000000
        /*0130*/ 	.short	0x0001
        /*0132*/ 	.short	0x0008
        /*0134*/ 	.byte	0x00, 0xf5, 0x21, 0x00


	//----- nvinfo : EIATTR_KPARAM_INFO
	.align		4
.L_30175:
        /*0138*/ 	.byte	0x04, 0x17
        /*013a*/ 	.short	(.L_30177 - .L_30176)
.L_30176:
        /*013c*/ 	.word	0x00000000
        /*0140*/ 	.short	0x0000
        /*0142*/ 	.short	0x0000
        /*0144*/ 	.byte	0x00, 0xf5, 0x21, 0x00


	//----- nvinfo : EIATTR_SPARSE_MMA_MASK
	.align		4
.L_30177:
        /*0148*/ 	.byte	0x03, 0x50
        /*014a*/ 	.short	0x0000


	//----- nvinfo : EIATTR_MAXREG_COUNT
	.align		4
        /*014c*/ 	.byte	0x03, 0x1b
        /*014e*/ 	.short	0x00ff


	//----- nvinfo : EIATTR_NUM_BARRIERS
	.align		4
        /*0150*/ 	.byte	0x02, 0x4c
        /*0152*/ 	.byte	0x01
	.zero		1


	//----- nvinfo : EIATTR_MERCURY_ISA_VERSION
	.align		4
        /*0154*/ 	.byte	0x03, 0x5f
        /*0156*/ 	.short	0x0101


	//----- nvinfo : EIATTR_COOP_GROUP_MASK_REGIDS
	.align		4
        /*0158*/ 	.byte	0x04, 0x29
        /*015a*/ 	.short	(.L_30179 - .L_30178)


	//   ....[0]....
.L_30178:
        /*015c*/ 	.word	0xffffffff


	//   ....[1]....
        /*0160*/ 	.word	0xffffffff


	//   ....[2]....
        /*0164*/ 	.word	0xffffffff


	//   ....[3]....
        /*0168*/ 	.word	0xffffffff


	//   ....[4]....
        /*016c*/ 	.word	0xffffffff


	//   ....[5]....
        /*0170*/ 	.word	0xffffffff


	//   ....[6]....
        /*0174*/ 	.word	0xffffffff


	//   ....[7]....
        /*0178*/ 	.word	0xffffffff


	//   ....[8]....
        /*017c*/ 	.word	0xffffffff


	//   ....[9]....
        /*0180*/ 	.word	0xffffffff


	//   ....[10]....
        /*0184*/ 	.word	0xffffffff


	//   ....[11]....
        /*0188*/ 	.word	0xffffffff


	//   ....[12]....
        /*018c*/ 	.word	0xffffffff


	//   ....[13]....
        /*0190*/ 	.word	0xffffffff


	//   ....[14]....
        /*0194*/ 	.word	0xffffffff


	//   ....[15]....
        /*0198*/ 	.word	0xffffffff


	//   ....[16]....
        /*019c*/ 	.word	0xffffffff


	//   ....[17]....
        /*01a0*/ 	.word	0xffffffff


	//   ....[18]....
        /*01a4*/ 	.word	0xffffffff


	//   ....[19]....
        /*01a8*/ 	.word	0xffffffff


	//   ....[20]....
        /*01ac*/ 	.word	0xffffffff


	//   ....[21]....
        /*01b0*/ 	.word	0xffffffff


	//   ....[22]....
        /*01b4*/ 	.word	0xffffffff


	//   ....[23]....
        /*01b8*/ 	.word	0xffffffff


	//   ....[24]....
        /*01bc*/ 	.word	0x05000007


	//   ....[25]....
        /*01c0*/ 	.word	0x05000007


	//   ....[26]....
        /*01c4*/ 	.word	0x05000007


	//   ....[27]....
        /*01c8*/ 	.word	0x05000007


	//   ....[28]....
        /*01cc*/ 	.word	0x05000007


	//----- nvinfo : EIATTR_COOP_GROUP_INSTR_OFFSETS
	.align		4
.L_30179:
        /*01d0*/ 	.byte	0x04, 0x28
        /*01d2*/ 	.short	(.L_30181 - .L_30180)


	//   ....[0]....
.L_30180:
        /*01d4*/ 	.word	0x000012e0


	//   ....[1]....
        /*01d8*/ 	.word	0x00001300


	//   ....[2]....
        /*01dc*/ 	.word	0x00001500


	//   ....[3]....
        /*01e0*/ 	.word	0x00001520


	//   ....[4]....
        /*01e4*/ 	.word	0x00001540


	//   ....[5]....
        /*01e8*/ 	.word	0x00001660


	//   ....[6]....
        /*01ec*/ 	.word	0x00001690


	//   ....[7]....
        /*01f0*/ 	.word	0x00001700


	//   ....[8]....
        /*01f4*/ 	.word	0x00002530


	//   ....[9]....
        /*01f8*/ 	.word	0x00002560


	//   ....[10]....
        /*01fc*/ 	.word	0x00002580


	//   ....[11]....
        /*0200*/ 	.word	0x000025a0


	//   ....[12]....
        /*0204*/ 	.word	0x000025c0


	//   ....[13]....
        /*0208*/ 	.word	0x00002610


	//   ....[14]....
        /*020c*/ 	.word	0x00002630


	//   ....[15]....
        /*0210*/ 	.word	0x00002650


	//   ....[16]....
        /*0214*/ 	.word	0x00003e50


	//   ....[17]....
        /*0218*/ 	.word	0x00003e90


	//   ....[18]....
        /*021c*/ 	.word	0x00003ec0


	//   ....[19]....
        /*0220*/ 	.word	0x00003ef0


	//   ....[20]....
        /*0224*/ 	.word	0x00003f00


	//   ....[21]....
        /*0228*/ 	.word	0x00003f10


	//   ....[22]....
        /*022c*/ 	.word	0x00003f20


	//   ....[23]....
        /*0230*/ 	.word	0x00003f40


	//   ....[24]....
        /*0234*/ 	.word	0x00004690


	//   ....[25]....
        /*0238*/ 	.word	0x00004720


	//   ....[26]....
        /*023c*/ 	.word	0x000047c0


	//   ....[27]....
        /*0240*/ 	.word	0x00004850


	//   ....[28]....
        /*0244*/ 	.word	0x000048c0


	//----- nvinfo : EIATTR_VRC_CTA_INIT_COUNT
	.align		4
.L_30181:
        /*0248*/ 	.byte	0x02, 0x4a
	.zero		1
	.zero		1


	//----- nvinfo : EIATTR_EXIT_INSTR_OFFSETS
	.align		4
        /*024c*/ 	.byte	0x04, 0x1c
        /*024e*/ 	.short	(.L_30183 - .L_30182)


	//   ....[0]....
.L_30182:
        /*0250*/ 	.word	0x000044c0


	//   ....[1]....
        /*0254*/ 	.word	0x00004500


	//   ....[2]....
        /*0258*/ 	.word	0x00004620


	//----- nvinfo : EIATTR_CRS_STACK_SIZE
	.align		4
.L_30183:
        /*025c*/ 	.byte	0x04, 0x1e
        /*025e*/ 	.short	(.L_30185 - .L_30184)
.L_30184:
        /*0260*/ 	.word	0x00000000


	//----- nvinfo : EIATTR_CBANK_PARAM_SIZE
	.align		4
.L_30185:
        /*0264*/ 	.byte	0x03, 0x19
        /*0266*/ 	.short	0x007c


	//----- nvinfo : EIATTR_PARAM_CBANK
	.align		4
        /*0268*/ 	.byte	0x04, 0x0a
        /*026a*/ 	.short	(.L_30187 - .L_30186)
	.align		4
.L_30186:
        /*026c*/ 	.word	index@(.nv.constant0._ZN4vllm25paged_attention_v1_kernelIffLi128ELi8ELi128ELNS_18Fp8KVCacheDataTypeE0ELb1EEEvPT_PKS2_PKT0_S8_ifPKiSA_iPKfiiiSC_SC_iiiii)
        /*0270*/ 	.short	0x0380
        /*0272*/ 	.short	0x007c


	//----- nvinfo : EIATTR_SW_WAR
	.align		4
.L_30187:
        /*0274*/ 	.byte	0x04, 0x36
        /*0276*/ 	.short	(.L_30189 - .L_30188)
.L_30188:
        /*0278*/ 	.word	0x00000008
.L_30189:


//--------------------- .nv.info._ZN4vllm25paged_attention_v1_kernelIffLi120ELi8ELi128ELNS_18Fp8KVCacheDataTypeE0ELb1EEEvPT_PKS2_PKT0_S8_ifPKiSA_iPKfiiiSC_SC_iiiii --------------------------
	.section	.nv.info._ZN4vllm25paged_attention_v1_kernelIffLi120ELi8ELi128ELNS_18Fp8KVCacheDataTypeE0ELb1EEEvPT_PKS2_PKT0_S8_ifPKiSA_iPKfiiiSC_SC_iiiii,"",@"SHT_CUDA_INFO"
	.sectionflags	@""
	.align	4


	//----- nvinfo : EIATTR_CUDA_API_VERSION
	.align		4
        /*0000*/ 	.byte	0x04, 0x37
        /*0002*/ 	.short	(.L_30191 - .L_30190)
.L_30190:
        /*0004*/ 	.word	0x00000082


	//----- nvinfo : EIATTR_KPARAM_INFO
	.align		4
.L_30191:
        /*0008*/ 	.byte	0x04, 0x17
        /*000a*/ 	.short	(.L_30193 - .L_30192)
.L_30192:
        /*000c*/ 	.word	0x00000000
        /*0010*/ 	.short	0x0013
        /*0012*/ 	.short	0x0078
        /*0014*/ 	.byte	0x00, 0xf0, 0x11, 0x00


	//----- nvinfo : EIATTR_KPARAM_INFO
	.align		4
.L_30193:
        /*0018*/ 	.byte	0x04, 0x17
        /*001a*/ 	.short	(.L_30195 - .L_30194)
.L_30194:
        /*001c*/ 	.word	0x00000000
        /*0020*/ 	.short	0x0012
        /*0022*/ 	.short	0x0074
        /*0024*/ 	.byte	0x00, 0xf0, 0x11, 0x00


	//----- nvinfo : EIATTR_KPARAM_INFO
	.align		4
.L_30195:
        /*0028*/ 	.byte	0x04, 0x17
        /*002a*/ 	.short	(.L_30197 - .L_30196)
.L_30196:
        /*002c*/ 	.word	0x00000000
        /*0030*/ 	.short	0x0011
        /*0032*/ 	.short	0x0070
        /*0034*/ 	.byte	0x00, 0xf0, 0x11, 0x00


	//----- nvinfo : EIATTR_KPARAM_INFO
	.align		4
.L_30197:
        /*0038*/ 	.byte	0x04, 0x17
        /*003a*/ 	.short	(.L_30199 - .L_30198)
.L_30198:
        /*003c*/ 	.word	0x00000000
        /*0040*/ 	.short	0x0010
        /*0042*/ 	.short	0x006c
        /*0044*/ 	.byte	0x00, 0xf0, 0x11, 0x00


	//----- nvinfo : EIATTR_KPARAM_INFO
	.align		4
.L_30199:
        /*0048*/ 	.byte	0x04, 0x17
        /*004a*/ 	.short	(.L_30201 - .L_30200)
.L_30200:
        /*004c*/ 	.word	0x00000000
        /*0050*/ 	.short	0x000f
        /*0052*/ 	.short	0x0068
        /*0054*/ 	.byte	0x00, 0xf0, 0x11, 0x00


	//----- nvinfo : EIATTR_KPARAM_INFO
	.align		4
.L_30201:
        /*0058*/ 	.byte	0x04, 0x17
        /*005a*/ 	.short	(.L_30203 - .L_30202)
.L_30202:
        /*005c*/ 	.word	0x00000000
        /*0060*/ 	.short	0x000e
        /*0062*/ 	.short	0x0060
        /*0064*/ 	.byte	0x00, 0xf5, 0x21, 0x00


	//----- nvinfo : EIATTR_KPARAM_INFO
	.align		4
.L_30203:
        /*0068*/ 	.byte	0x04, 0x17
        /*006a*/ 	.short	(.L_30205 - .L_30204)
.L_30204:
        /*006c*/ 	.word	0x00000000
        /*0070*/ 	.short	0x000d
        /*0072*/ 	.short	0x0058
        /*0074*/ 	.byte	0x00, 0xf5, 0x21, 0x00


	//----- nvinfo : EIATTR_KPARAM_INFO
	.align		4
.L_30205:
        /*0078*/ 	.byte	0x04, 0x17
        /*007a*/ 	.short	(.L_30207 - .L_30206)
.L_30206:
        /*007c*/ 	.word	0x00000000
        /*0080*/ 	.short	0x000c
        /*0082*/ 	.short	0x0050
        /*0084*/ 	.byte	0x00, 0xf0, 0x11, 0x00


	//----- nvinfo : EIATTR_KPARAM_INFO
	.align		4
.L_30207:
        /*0088*/ 	.byte	0x04, 0x17
        /*008a*/ 	.short	(.L_30209 - .L_30208)
.L_30208:
        /*008c*/ 	.word	0x00000000
        /*0090*/ 	.short	0x000b
        /*0092*/ 	.short	0x004c
        /*0094*/ 	.byte	0x00, 0xf0, 0x11, 0x00


	//----- nvinfo : EIATTR_KPARAM_INFO
	.align		4
.L_30209:
        /*0098*/ 	.byte	0x04, 0x17
        /*009a*/ 	.short	(.L_30211 - .L_30210)
.L_30210:
        /*009c*/ 	.word	0x00000000
        /*00a0*/ 	.short	0x000a
        /*00a2*/ 	.short	0x0048
        /*00a4*/ 	.byte	0x00, 0xf0, 0x11, 0x00


	//----- nvinfo : EIATTR_KPARAM_INFO
	.align		4
.L_30211:
        /*00a8*/ 	.byte	0x04, 0x17
        /*00aa*/ 	.short	(.L_30213 - .L_30212)
.L_30212:
        /*00ac*/ 	.word	0x00000000
        /*00b0*/ 	.short	0x0009
        /*00b2*/ 	.short	0x0040
        /*00b4*/ 	.byte	0x00, 0xf5, 0x21, 0x00


	//----- nvinfo : EIATTR_KPARAM_INFO
	.align		4
.L_30213:
        /*00b8*/ 	.byte	0x04, 0x17
        /*00ba*/ 	.short	(.L_30215 - .L_30214)
.L_30214:
        /*00bc*/ 	.word	0x00000000
        /*00c0*/ 	.short	0x0008
        /*00c2*/ 	.short	0x0038
        /*00c4*/ 	.byte	0x00, 0xf0, 0x11, 0x00


	//----- nvinfo : EIATTR_KPARAM_INFO
	.align		4
.L_30215:
        /*00c8*/ 	.byte	0x04, 0x17
        /*00ca*/ 	.short	(.L_30217 - .L_30216)
.L_30216:
        /*00cc*/ 	.word	0x00000000
        /*00d0*/ 	.short	0x0007
        /*00d2*/ 	.short	0x0030
        /*00d4*/ 	.byte	0x00, 0xf5, 0x21, 0x00


	//----- nvinfo : EIATTR_KPARAM_INFO
	.align		4
.L_30217:
        /*00d8*/ 	.byte	0x04, 0x17
        /*00da*/ 	.short	(.L_30219 - .L_30218)
.L_30218:
        /*00dc*/ 	.word	0x00000000
        /*00e0*/ 	.short	0x0006
        /*00e2*/ 	.short	0x0028
        /*00e4*/ 	.byte	0x00, 0xf5, 0x21, 0x00


	//----- nvinfo : EIATTR_KPARAM_INFO
	.align		4
.L_30219:
        /*00e8*/ 	.byte	0x04, 0x17
        /*00ea*/ 	.short	(.L_30221 - .L_30220)
.L_30220:
        /*00ec*/ 	.word	0x00000000
        /*00f0*/ 	.short	0x0005
        /*00f2*/ 	.short	0x0024
        /*00f4*/ 	.byte	0x00, 0xf0, 0x11, 0x00


	//----- nvinfo : EIATTR_KPARAM_INFO
	.align		4
.L_30221:
        /*00f8*/ 	.byte	0x04, 0x17
        /*00fa*/ 	.short	(.L_30223 - .L_30222)
.L_30222:
        /*00fc*/ 	.word	0x00000000
        /*0100*/ 	.short	0x0004
        /*0102*/ 	.short	0x0020
        /*0104*/ 	.byte	0x00, 0xf0, 0x11, 0x00


	//----- nvinfo : EIATTR_KPARAM_INFO
	.align		4
.L_30223:
        /*0108*/ 	.byte	0x04, 0x17
        /*010a*/ 	.short	(.L_30225 - .L_30224)
.L_30224:
        /*010c*/ 	.word	0x00000000
        /*0110*/ 	.short	0x0003
        /*0112*/ 	.short	0x0018
        /*0114*/ 	.byte	0x00, 0xf5, 0x21, 0x00


	//----- nvinfo : EIATTR_KPARAM_INFO
	.align		4
.L_30225:
        /*0118*/ 	.byte	0x04, 0x17
        /*011a*/ 	.short	(.L_30227 - .L_30226)
.L_30226:
        /*011c*/ 	.word	0x00000000
        /*0120*/ 	.short	0x0002
        /*0122*/ 	.short	0x0010
        /*0124*/ 	.byte	0x00, 0xf5, 0x21, 0x00


	//----- nvinfo : EIATTR_KPARAM_INFO
	.align		4
.L_30227:
        /*0128*/ 	.byte	0x04, 0x17
        /*012a*/ 	.short	(.L_30229 - .L_30228)
.L_30228:
        /*012c*/ 	.word	0x00000000
        /*0130*/ 	.short	0x0001
        /*0132*/ 	.short	0x0008
        /*0134*/ 	.byte	0x00, 0xf5, 0x21, 0x00


	//----- nvinfo : EIATTR_KPARAM_INFO
	.align		4
.L_30229:
        /*0138*/ 	.byte	0x04, 0x17
        /*013a*/ 	.short	(.L_30231 - .L_30230)
.L_30230:
        /*013c*/ 	.word	0x00000000
        /*0140*/ 	.short	0x0000
        /*0142*/ 	.short	0x0000
        /*0144*/ 	.byte	0x00, 0xf5, 0x21, 0x00


	//----- nvinfo : EIATTR_SPARSE_MMA_MASK
	.align		4
.L_30231:
        /*0148*/ 	.byte	0x03, 0x50
        /*014a*/ 	.short	0x0000


	//----- nvinfo : EIATTR_MAXREG_COUNT
	.align		4
        /*014c*/ 	.byte	0x03, 0x1b
        /*014e*/ 	.short	0x00ff


	//----- nvinfo : EIATTR_NUM_BARRIERS
	.align		4
        /*0150*/ 	.byte	0x02, 0x4c
        /*0152*/ 	.byte	0x01
	.zero		1


	//----- nvinfo : EIATTR_MERCURY_ISA_VERSION
	.align		4
        /*0154*/ 	.byte	0x03, 0x5f
        /*0156*/ 	.short	0x0101


	//----- nvinfo : EIATTR_COOP_GROUP_MASK_REGIDS
	.align		4
        /*0158*/ 	.byte	0x04, 0x29
        /*015a*/ 	.short	(.L_30233 - .L_30232)


	//   ....[0]....
.L_30232:
        /*015c*/ 	.word	0xffffffff


	//   ....[1]....
        /*0160*/ 	.word	0xffffffff


	//   ....[2]....
        /*0164*/ 	.word	0xffffffff


	//   ....[3]....
        /*0168*/ 	.word	0xffffffff


	//   ....[4]....
        /*016c*/ 	.word	0xffffffff


	//   ....[5]....
        /*0170*/ 	.word	0xffffffff


	//   ....[6]....
        /*0174*/ 	.word	0xffffffff


	//   ....[7]....
        /*0178*/ 	.word	0xffffffff


	//   ....[8]....
        /*017c*/ 	.word	0xffffffff


	//   ....[9]....
        /*0180*/ 	.word	0xffffffff


	//   ....[10]....
        /*0184*/ 	.word	0xffffffff


	//   ....[11]....
        /*0188*/ 	.word	0xffffffff


	//   ....[12]....
        /*018c*/ 	.word	0xffffffff


	//   ....[13]....
        /*0190*/ 	.word	0xffffffff


	//   ....[14]....
        /*0194*/ 	.word	0xffffffff


	//   ....[15]....
        /*0198*/ 	.word	0xffffffff


	//   ....[16]....
        /*019c*/ 	.word	0xffffffff


	//   ....[17]....
        /*01a0*/ 	.word	0xffffffff


	//   ....[18]....
        /*01a4*/ 	.word	0xffffffff


	//   ....[19]....
        /*01a8*/ 	.word	0xffffffff


	//   ....[20]....
        /*01ac*/ 	.word	0xffffffff


	//   ....[21]....
        /*01b0*/ 	.word	0xffffffff


	//   ....[22]....
        /*01b4*/ 	.word	0xffffffff


	//   ....[23]....
        /*01b8*/ 	.word	0xffffffff


	//   ....[24]....
        /*01bc*/ 	.word	0x05000011


	//   ....[25]....
        /*01c0*/ 	.word	0x05000011


	//   ....[26]....
        /*01c4*/ 	.word	0x05000011


	//   ....[27]....
        /*01c8*/ 	.word	0x05000011


	//   ....[28]....
        /*01cc*/ 	.word	0x05000011


	//----- nvinfo : EIATTR_COOP_GROUP_INSTR_OFFSETS
	.align		4
.L_30233:
        /*01d0*/ 	.byte	0x04, 0x28
        /*01d2*/ 	.short	(.L_30235 - .L_30234)


	//   ....[0]....
.L_30234:
        /*01d4*/ 	.word	0x00001300


	//   ....[1]....
        /*01d8*/ 	.word	0x00001320


	//   ....[2]....
        /*01dc*/ 	.word	0x00001520


	//   ....[3]....
        /*01e0*/ 	.word	0x00001540


	//   ....[4]....
        /*01e4*/ 	.word	0x00001560


	//   ....[5]....
        /*01e8*/ 	.word	0x000016b0


	//   ....[6]....
        /*01ec*/ 	.word	0x000016e0


	//   ....[7]....
        /*01f0*/ 	.word	0x00001720


	//   ....[8]....
        /*01f4*/ 	.word	0x00002550


	//   ....[9]....
        /*01f8*/ 	.word	0x00002580


	//   ....[10]....
        /*01fc*/ 	.word	0x000025a0


	//   ....[11]....
        /*0200*/ 	.word	0x000025c0


	//   ....[12]....
        /*0204*/ 	.word	0x000025e0


	//   ....[13]....
        /*0208*/ 	.word	0x00002630


	//   ....[14]....
        /*020c*/ 	.word	0x00002650


	//   ....[15]....
        /*0210*/ 	.word	0x00002670


	//   ....[16]....
        /*0214*/ 	.word	0x000040e0


	//   ....[17]....
        /*0218*/ 	.word	0x00004120


	//   ....[18]....
        /*021c*/ 	.word	0x00004150


	//   ....[19]....
        /*0220*/ 	.word	0x00004160


	//   ....[20]....
        /*0224*/ 	.word	0x00004170


	//   ....[21]....
        /*0228*/ 	.word	0x00004180


	//   ....[22]....
        /*022c*/ 	.word	0x00004190


	//   ....[23]....
        /*0230*/ 	.word	0x000041b0


	//   ....[24]....
        /*0234*/ 	.word	0x00004b10


	//   ....[25]....
        /*0238*/ 	.word	0x00004ba0


	//   ....[26]....
        /*023c*/ 	.word	0x00004c30


	//   ....[27]....
        /*0240*/ 	.word	0x00004cd0


	//   ....[28]....
        /*0244*/ 	.word	0x00004d40


	//----- nvinfo : EIATTR_VRC_CTA_INIT_COUNT
	.align		4
.L_30235:
        /*0248*/ 	.byte	0x02, 0x4a
	.zero		1
	.zero		1


	//----- nvinfo : EIATTR_EXIT_INSTR_OFFSETS
	.align		4
        /*024c*/ 	.byte	0x04, 0x1c
        /*024e*/ 	.short	(.L_30237 - .L_30236)


	//   ....[0]....
.L_30236:
        /*0250*/ 	.word	0x00004920


	//   ....[1]....
        /*0254*/ 	.word	0x00004a80


	//   ....[2]....
        /*0258*/ 	.word	0x00004aa0


	//----- nvinfo : EIATTR_CRS_STACK_SIZE
	.align		4
.L_30237:
        /*025c*/ 	.byte	0x04, 0x1e
        /*025e*/ 	.short	(.L_30239 - .L_30238)
.L_30238:
        /*0260*/ 	.word	0x00000000


	//----- nvinfo : EIATTR_CBANK_PARAM_SIZE
	.align		4
.L_30239:
        /*0264*/ 	.byte	0x03, 0x19
        /*0266*/ 	.short	0x007c


	//----- nvinfo : EIATTR_PARAM_CBANK
	.align		4
        /*0268*/ 	.byte	0x04, 0x0a
        /*026a*/ 	.short	(.L_30241 - .L_30240)
	.align		4
.L_30240:
        /*026c*/ 	.word	index@(.nv.constant0._ZN4vllm25paged_attention_v1_kernelIffLi120ELi8ELi128ELNS_18Fp8KVCacheDataTypeE0ELb1EEEvPT_PKS2_PKT0_S8_ifPKiSA_iPKfiiiSC_SC_iiiii)
        /*0270*/ 	.short	0x0380
        /*0272*/ 	.short	0x007c


	//----- nvinfo : EIATTR_SW_WAR
	.align		4
.L_30241:
        /*0274*/ 	.byte	0x04, 0x36
        /*0276*/ 	.short	(.L_30243 - .L_30242)
.L_30242:
        /*0278*/ 	.word	0x00000008
.L_30243:


//--------------------- .nv.info._ZN4vllm25paged_attention_v1_kernelIffLi112ELi8ELi128ELNS_18Fp8KVCacheDataTypeE0ELb1EEEvPT_PKS2_PKT0_S8_ifPKiSA_iPKfiiiSC_SC_iiiii --------------------------
	.section	.nv.info._ZN4vllm25paged_attention_v1_kernelIffLi112ELi8ELi128ELNS_18Fp8KVCacheDataTypeE0ELb1EEEvPT_PKS2_PKT0_S8_ifPKiSA_iPKfiiiSC_SC_iiiii,"",@"SHT_CUDA_INFO"
	.sectionflags	@""
	.align	4


	//----- nvinfo : EIATTR_CUDA_API_VERSION
	.align		4
        /*0000*/ 	.byte	0x04, 0x37
        /*0002*/ 	.short	(.L_30245 - .L_30244)
.L_30244:
        /*0004*/ 	.word	0x00000082


	//----- nvinfo : EIATTR_KPARAM_INFO
	.align		4
.L_30245:
        /*0008*/ 	.byte	0x04, 0x17
        /*000a*/ 	.short	(.L_30247 - .L_30246)
.L_30246:
        /*000c*/ 	.word	0x00000000
        /*0010*/ 	.short	0x0013
        /*0012*/ 	.short	0x0078
        /*0014*/ 	.byte	0x00, 0xf0, 0x11, 0x00


	//----- nvinfo : EIATTR_KPARAM_INFO
	.align		4
.L_30247:
        /*0018*/ 	.byte	0x04, 0x17
        /*001a*/ 	.short	(.L_30249 - .L_30248)
.L_30248:
        /*001c*/ 	.word	0x00000000
        /*0020*/ 	.short	0x0012
        /*0022*/ 	.short	0x0074
        /*0024*/ 	.byte	0x00, 0xf0, 0x11, 0x00


	//----- nvinfo : EIATTR_KPARAM_INFO
	.align		4
.L_30249:
        /*0028*/ 	.byte	0x04, 0x17
        /*002a*/ 	.short	(.L_30251 - .L_30250)
.L_30250:
        /*002c*/ 	.word	0x00000000
        /*0030*/ 	.short	0x0011
        /*0032*/ 	.short	0x0070
        /*0034*/ 	.byte	0x00, 0xf0, 0x11, 0x00


	//----- nvinfo : EIATTR_KPARAM_INFO
	.align		4
.L_30251:
        /*0038*/ 	.byte	0x04, 0x17
        /*003a*/ 	.short	(.L_30253 - .L_30252)
.L_30252:
        /*003c*/ 	.word	0x00000000
        /*0040*/ 	.short	0x0010
        /*0042*/ 	.short	0x006c
        /*0044*/ 	.byte	0x00, 0xf0, 0x11, 0x00


	//----- nvinfo : EIATTR_KPARAM_INFO
	.align		4
.L_30253:
        /*0048*/ 	.byte	0x04, 0x17
        /*004a*/ 	.short	(.L_30255 - .L_30254)
.L_30254:
        /*004c*/ 	.word	0x00000000
        /*0050*/ 	.short	0x000f
        /*0052*/ 	.short	0x0068
        /*0054*/ 	.byte	0x00, 0xf0, 0x11, 0x00


	//----- nvinfo : EIATTR_KPARAM_INFO
	.align		4
.L_30255:
        /*0058*/ 	.byte	0x04, 0x17
        /*005a*/ 	.short	(.L_30257 - .L_30256)
.L_30256:
        /*005c*/ 	.word	0x00000000
        /*0060*/ 	.short	0x000e
        /*0062*/ 	.short	0x0060
        /*0064*/ 	.byte	0x00, 0xf5, 0x21, 0x00


	//----- nvinfo : EIATTR_KPARAM_INFO
	.align		4
.L_30257:
        /*0068*/ 	.byte	0x04, 0x17
        /*006a*/ 	.short	(.L_30259 - .L_30258)
.L_30258:
        /*006c*/ 	.word	0x00000000
        /*0070*/ 	.short	0x000d
        /*0072*/ 	.short	0x0058
        /*0074*/ 	.byte	0x00, 0xf5, 0x21, 0x00


	//----- nvinfo : EIATTR_KPARAM_INFO
	.align		4
.L_30259:
        /*0078*/ 	.byte	0x04, 0x17
        /*007a*/ 	.short	(.L_30261 - .L_30260)
.L_30260:
        /*007c*/ 	.word	0x00000000
        /*0080*/ 	.short	0x000c
        /*0082*/ 	.short	0x0050
        /*0084*/ 	.byte	0x00, 0xf0, 0x11, 0x00


	//----- nvinfo : EIATTR_KPARAM_INFO
	.align		4
.L_30261:
        /*0088*/ 	.byte	0x04, 0x17
        /*008a*/ 	.short	(.L_30263 - .L_30262)
.L_30262:
        /*008c*/ 	.word	0x00000000
        /*0090*/ 	.short	0x000b
        /*0092*/ 	.short	0x004c
        /*0094*/ 	.byte	0x00, 0xf0, 0x11, 0x00


	//----- nvinfo : EIATTR_KPARAM_INFO
	.align		4
.L_30263:
        /*0098*/ 	.byte	0x04, 0x17
        /*009a*/ 	.short	(.L_30265 - .L_30264)
.L_30264:
        /*009c*/ 	.word	0x00000000
        /*00a0*/ 	.short	0x000a
        /*00a2*/ 	.short	0x0048
        /*00a4*/ 	.byte	0x00, 0xf0, 0x11, 0x00


	//----- nvinfo : EIATTR_KPARAM_INFO
	.align		4
.L_30265:
        /*00a8*/ 	.byte	0x04, 0x17
        /*00aa*/ 	.short	(.L_30267 - .L_30266)
.L_30266:
        /*00ac*/ 	.word	0x00000000
        /*00b0*/ 	.short	0x0009
        /*00b2*/ 	.short	0x0040
        /*00b4*/ 	.byte	0x00, 0xf5, 0x21, 0x00


	//----- nvinfo : EIATTR_KPARAM_INFO
	.align		4
.L_30267:
        /*00b8*/ 	.byte	0x04, 0x17
        /*00ba*/ 	.short	(.L_30269 - .L_30268)
.L_30268:
        /*00bc*/ 	.word	0x00000000
        /*00c0*/ 	.short	0x0008
        /*00c2*/ 	.short	0x0038
        /*00c4*/ 	.byte	0x00, 0xf0, 0x11, 0x00


	//----- nvinfo : EIATTR_KPARAM_INFO
	.align		4
.L_30269:
        /*00c8*/ 	.byte	0x04, 0x17
        /*00ca*/ 	.short	(.L_30271 - .L_30270)
.L_30270:
        /*00cc*/ 	.word	0x00000000
        /*00d0*/ 	.short	0x0007
        /*00d2*/ 	.short	0x0030
        /*00d4*/ 	.byte	0x00, 0xf5, 0x21, 0x00


	//----- nvinfo : EIATTR_KPARAM_INFO
	.align		4
.L_30271:
        /*00d8*/ 	.byte	0x04, 0x17
        /*00da*/ 	.short	(.L_30273 - .L_30272)
.L_30272:
        /*00dc*/ 	.word	0x00000000
        /*00e0*/ 	.short	0x0006
        /*00e2*/ 	.short	0x0028
        /*00e4*/ 	.byte	0x00, 0xf5, 0x21, 0x00


	//----- nvinfo : EIATTR_KPARAM_INFO
	.align		4
.L_30273:
        /*00e8*/ 	.byte	0x04, 0x17
        /*00ea*/ 	.short	(.L_30275 - .L_30274)
.L_30274:
        /*00ec*/ 	.word	0x00000000
        /*00f0*/ 	.short	0x0005
        /*00f2*/ 	.short	0x0024
        /*00f4*/ 	.byte	0x00, 0xf0, 0x11, 0x00


	//----- nvinfo : EIATTR_KPARAM_INFO
	.align		4
.L_30275:
        /*00f8*/ 	.byte	0x04, 0x17
        /*00fa*/ 	.short	(.L_30277 - .L_30276)
.L_30276:
        /*00fc*/ 	.word	0x00000000
        /*0100*/ 	.short	0x0004
        /*0102*/ 	.short	0x0020
        /*0104*/ 	.byte	0x00, 0xf0, 0x11, 0x00


	//----- nvinfo : EIATTR_KPARAM_INFO
	.align		4
.L_30277:
        /*0108*/ 	.byte	0x04, 0x17
        /*010a*/ 	.short	(.L_30279 - .L_30278)
.L_30278:
        /*010c*/ 	.word	0x00000000
        /*0110*/ 	.short	0x0003
        /*0112*/ 	.short	0x0018
        /*0114*/ 	.byte	0x00, 0xf5, 0x21, 0x00


	//----- nvinfo : EIATTR_KPARAM_INFO
	.align		4
.L_30279:
        /*0118*/ 	.byte	0x04, 0x17
        /*011a*/ 	.short	(.L_30281 - .L_30280)
.L_30280:
        /*011c*/ 	.word	0x00000000
        /*0120*/ 	.short	0x0002
        /*0122*/ 	.short	0x0010
        /*0124*/ 	.byte	0x00, 0xf5, 0x21, 0x00


	//----- nvinfo : EIATTR_KPARAM_INFO
	.align		4
.L_30281:
        /*0128*/ 	.byte	0x04, 0x17
        /*012a*/ 	.short	(.L_30283 - .L_30282)
.L_30282:
        /*012c*/ 	.word	0x00000000
        /*0130*/ 	.short	0x0001
        /*0132*/ 	.short	0x0008
        /*0134*/ 	.byte	0x00, 0xf5, 0x21, 0x00


	//----- nvinfo : EIATTR_KPARAM_INFO
	.align		4
.L_30283:
        /*0138*/ 	.byte	0x04, 0x17
        /*013a*/ 	.short	(.L_30285 - .L_30284)
.L_30284:
        /*013c*/ 	.word	0x00000000
        /*0140*/ 	.short	0x0000
        /*0142*/ 	.short	0x0000
        /*0144*/ 	.byte	0x00, 0xf5, 0x21, 0x00


	//----- nvinfo : EIATTR_SPARSE_MMA_MASK
	.align		4
.L_30285:
        /*0148*/ 	.byte	0x03, 0x50
        /*014a*/ 	.short	0x0000


	//----- nvinfo : EIATTR_MAXREG_COUNT
	.align		4
        /*014c*/ 	.byte	0x03, 0x1b
        /*014e*/ 	.short	0x00ff


	//----- nvinfo : EIATTR_NUM_BARRIERS
	.align		4
        /*0150*/ 	.byte	0x02, 0x4c
        /*0152*/ 	.byte	0x01
	.zero		1


	//----- nvinfo : EIATTR_MERCURY_ISA_VERSION
	.align		4
        /*0154*/ 	.byte	0x03, 0x5f
        /*0156*/ 	.short	0x0101


	//----- nvinfo : EIATTR_COOP_GROUP_MASK_REGIDS
	.align		4
        /*0158*/ 	.byte	0x04, 0x29
        /*015a*/ 	.short	(.L_30287 - .L_30286)


	//   ....[0]....
.L_30286:
        /*015c*/ 	.word	0xffffffff


	//   ....[1]....
        /*0160*/ 	.word	0xffffffff


	//   ....[2]....
        /*0164*/ 	.word	0xffffffff


	//   ....[3]....
        /*0168*/ 	.word	0xffffffff


	//   ....[4]....
        /*016c*/ 	.word	0xffffffff


	//   ....[5]....
        /*0170*/ 	.word	0xffffffff


	//   ....[6]....
        /*0174*/ 	.word	0xffffffff


	//   ....[7]....
        /*0178*/ 	.word	0xffffffff


	//   ....[8]....
        /*017c*/ 	.word	0xffffffff


	//   ....[9]....
        /*0180*/ 	.word	0xffffffff


	//   ....[10]....
        /*0184*/ 	.word	0xffffffff


	//   ....[11]....
        /*0188*/ 	.word	0xffffffff


	//   ....[12]....
        /*018c*/ 	.word	0xffffffff


	//   ....[13]....
        /*0190*/ 	.word	0xffffffff


	//   ....[14]....
        /*0194*/ 	.word	0xffffffff


	//   ....[15]....
        /*0198*/ 	.word	0xffffffff


	//   ....[16]....
        /*019c*/ 	.word	0xffffffff


	//   ....[17]....
        /*01a0*/ 	.word	0xffffffff


	//   ....[18]....
        /*01a4*/ 	.word	0xffffffff


	//   ....[19]....
        /*01a8*/ 	.word	0xffffffff


	//   ....[20]....
        /*01ac*/ 	.word	0xffffffff


	//   ....[21]....
        /*01b0*/ 	.word	0xffffffff


	//   ....[22]....
        /*01b4*/ 	.word	0xffffffff


	//   ....[23]....
        /*01b8*/ 	.word	0x0500000e


	//   ....[24]....
        /*01bc*/ 	.word	0x0500000e


	//   ....[25]....
        /*01c0*/ 	.word	0x0500000e


	//   ....[26]....
        /*01c4*/ 	.word	0x0500000e


	//   ....[27]....
        /*01c8*/ 	.word	0x0500000e


	//----- nvinfo : EIATTR_COOP_GROUP_INSTR_OFFSETS
	.align		4
.L_30287:
        /*01cc*/ 	.byte	0x04, 0x28
        /*01ce*/ 	.short	(.L_30289 - .L_30288)


	//   ....[0]....
.L_30288:
        /*01d0*/ 	.word	0x00001210


	//   ....[1]....
        /*01d4*/ 	.word	0x00001230


	//   ....[2]....
        /*01d8*/ 	.word	0x00001440


	//   ....[3]....
        /*01dc*/ 	.word	0x00001460


	//   ....[4]....
        /*01e0*/ 	.word	0x00001480


	//   ....[5]....
        /*01e4*/ 	.word	0x00001590


	//   ....[6]....
        /*01e8*/ 	.word	0x000015c0


	//   ....[7]....
        /*01ec*/ 	.word	0x00001610


	//   ....[8]....
        /*01f0*/ 	.word	0x00002460


	//   ....[9]....
        /*01f4*/ 	.word	0x00002490


	//   ....[10]....
        /*01f8*/ 	.word	0x000024b0


	//   ....[11]....
        /*01fc*/ 	.word	0x000024d0


	//   ....[12]....
        /*0200*/ 	.word	0x000024f0


	//   ....[13]....
        /*0204*/ 	.word	0x00002540


	//   ....[14]....
        /*0208*/ 	.word	0x00002560


	//   ....[15]....
        /*020c*/ 	.word	0x00002580


	//   ....[16]....
        /*0210*/ 	.word	0x00003c90


	//   ....[17]....
        /*0214*/ 	.word	0x00003cd0


	//   ....[18]....
        /*0218*/ 	.word	0x00003d10


	//   ....[19]....
        /*021c*/ 	.word	0x00003d50


	//   ....[20]....
        /*0220*/ 	.word	0x00003d80


	//   ....[21]....
        /*0224*/ 	.word	0x00003d90


	//   ....[22]....
        /*0228*/ 	.word	0x00003da0


	//   ....[23]....
        /*022c*/ 	.word	0x00004370


	//   ....[24]....
        /*0230*/ 	.word	0x00004410


	//   ....[25]....
        /*0234*/ 	.word	0x000044a0


	//   ....[26]....
        /*0238*/ 	.word	0x00004540


	//   ....[27]....
        /*023c*/ 	.word	0x000045b0


	//----- nvinfo : EIATTR_VRC_CTA_INIT_COUNT
	.align		4
.L_30289:
        /*0240*/ 	.byte	0x02, 0x4a
	.zero		1
	.zero		1


	//----- nvinfo : EIATTR_EXIT_INSTR_OFFSETS
	.align		4
        /*0244*/ 	.byte	0x04, 0x1c
        /*0246*/ 	.short	(.L_30291 - .L_30290)


	//   ....[0]....
.L_30290:
        /*0248*/ 	.word	0x000041c0


	//   ....[1]....
        /*024c*/ 	.word	0x00004200


	//   ....[2]....
        /*0250*/ 	.word	0x00004310


	//----- nvinfo : EIATTR_CRS_STACK_SIZE
	.align		4
.L_30291:
        /*0254*/ 	.byte	0x04, 0x1e
        /*0256*/ 	.short	(.L_30293 - .L_30292)
.L_30292:
        /*0258*/ 	.word	0x00000000


	//----- nvinfo : EIATTR_CBANK_PARAM_SIZE
	.align		4
.L_30293:
        /*025c*/ 	.byte	0x03, 0x19
        /*025e*/ 	.short	0x007c


	//----- nvinfo : EIATTR_PARAM_CBANK
	.align		4
        /*0260*/ 	.byte	0x04, 0x0a
        /*0262*/ 	.short	(.L_30295 - .L_30294)
	.align		4
.L_30294:
        /*0264*/ 	.word	index@(.nv.constant0._ZN4vllm25paged_attention_v1_kernelIffLi112ELi8ELi128ELNS_18Fp8KVCacheDataTypeE0ELb1EEEvPT_PKS2_PKT0_S8_ifPKiSA_iPKfiiiSC_SC_iiiii)
        /*0268*/ 	.short	0x0380
        /*026a*/ 	.short	0x007c


	//----- nvinfo : EIATTR_SW_WAR
	.align		4
.L_30295:
        /*026c*/ 	.byte	0x04, 0x36
        /*026e*/ 	.short	(.L_30297 - .L_30296)
.L_30296:
        /*0270*/ 	.word	0x00000008
.L_30297:


//--------------------- .nv.info._ZN4vllm25paged_attention_v1_kernelIffLi96ELi8ELi128ELNS_18Fp8KVCacheDataTypeE0ELb1EEEvPT_PKS2_PKT0_S8_ifPKiSA_iPKfiiiSC_SC_iiiii --------------------------
	.section	.nv.info._ZN4vllm25paged_attention_v1_kernelIffLi96ELi8ELi128ELNS_18Fp8KVCacheDataTypeE0ELb1EEEvPT_PKS2_PKT0_S8_ifPKiSA_iPKfiiiSC_SC_iiiii,"",@"SHT_CUDA_INFO"
	.sectionflags	@""
	.align	4


	//----- nvinfo : EIATTR_CUDA_API_VERSION
	.align		4
        /*0000*/ 	.byte	0x04, 0x37
        /*0002*/ 	.short	(.L_30299 - .L_30298)
.L_30298:
        /*0004*/ 	.word	0x00000082


	//----- nvinfo : EIATTR_KPARAM_INFO
	.align		4
.L_30299:
        /*0008*/ 	.byte	0x04, 0x17
        /*000a*/ 	.short	(.L_30301 - .L_30300)
.L_30300:
        /*000c*/ 	.word	0x00000000
        /*0010*/ 	.short	0x0013
        /*0012*/ 	.short	0x0078
        /*0014*/ 	.byte	0x00, 0xf0, 0x11, 0x00


	//----- nvinfo : EIATTR_KPARAM_INFO
	.align		4
.L_30301:
        /*0018*/ 	.byte	0x04, 0x17
        /*001a*/ 	.short	(.L_30303 - .L_30302)
.L_30302:
        /*001c*/ 	.word	0x00000000
        /*0020*/ 	.short	0x0012
        /*0022*/ 	.short	0x0074
        /*0024*/ 	.byte	0x00, 0xf0, 0x11, 0x00


	//----- nvinfo : EIATTR_KPARAM_INFO
	.align		4
.L_30303:
        /*0028*/ 	.byte	0x04, 0x17
        /*002a*/ 	.short	(.L_30305 - .L_30304)
.L_30304:
        /*002c*/ 	.word	0x00000000
        /*0030*/ 	.short	0x0011
        /*0032*/ 	.short	0x0070
        /*0034*/ 	.byte	0x00, 0xf0, 0x11, 0x00


	//----- nvinfo : EIATTR_KPARAM_INFO
	.align		4
.L_30305:
        /*0038*/ 	.byte	0x04, 0x17
        /*003a*/ 	.short	(.L_30307 - .L_30306)
.L_30306:
        /*003c*/ 	.word	0x00000000
        /*0040*/ 	.short	0x0010
        /*0042*/ 	.short	0x006c
        /*0044*/ 	.byte	0x00, 0xf0, 0x11, 0x00


	//----- nvinfo : EIATTR_KPARAM_INFO
	.align		4
.L_30307:
        /*0048*/ 	.byte	0x04, 0x17
        /*004a*/ 	.short	(.L_30309 - .L_30308)
.L_30308:
        /*004c*/ 	.word	0x00000000
        /*0050*/ 	.short	0x000f
        /*0052*/ 	.short	0x0068
        /*0054*/ 	.byte	0x00, 0xf0, 0x11, 0x00


	//----- nvinfo : EIATTR_KPARAM_INFO
	.align		4
.L_30309:
        /*0058*/ 	.byte	0x04, 0x17
        /*005a*/ 	.short	(.L_30311 - .L_30310)
.L_30310:
        /*005c*/ 	.word	0x00000000
        /*0060*/ 	.short	0x000e
        /*0062*/ 	.short	0x0060
        /*0064*/ 	.byte	0x00, 0xf5, 0x21, 0x00


	//----- nvinfo : EIATTR_KPARAM_INFO
	.align		4
.L_30311:
        /*0068*/ 	.byte	0x04, 0x17
        /*006a*/ 	.short	(.L_30313 - .L_30312)
.L_30312:
        /*006c*/ 	.word	0x00000000
        /*0070*/ 	.short	0x000d
        /*0072*/ 	.short	0x0058
        /*0074*/ 	.byte	0x00, 0xf5, 0x21, 0x00


	//----- nvinfo : EIATTR_KPARAM_INFO
	.align		4
.L_30313:
        /*0078*/ 	.byte	0x04, 0x17
        /*007a*/ 	.short	(.L_30315 - .L_30314)
.L_30314:
        /*007c*/ 	.word	0x00000000
        /*0080*/ 	.short	0x000c
        /*0082*/ 	.short	0x0050
        /*0084*/ 	.byte	0x00, 0xf0, 0x11, 0x00


	//----- nvinfo : EIATTR_KPARAM_INFO
	.align		4
.L_30315:
        /*0088*/ 	.byte	0x04, 0x17
        /*008a*/ 	.short	(.L_30317 - .L_30316)
.L_30316:
        /*008c*/ 	.word	0x00000000
        /*0090*/ 	.short	0x000b
        /*0092*/ 	.short	0x004c
        /*0094*/ 	.byte	0x00, 0xf0, 0x11, 0x00


	//----- nvinfo : EIATTR_KPARAM_INFO
	.align		4
.L_30317:
        /*0098*/ 	.byte	0x04, 0x17
        /*009a*/ 	.short	(.L_30319 - .L_30318)
.L_30318:
        /*009c*/ 	.word	0x00000000
        /*00a0*/ 	.short	0x000a
        /*00a2*/ 	.short	0x0048
        /*00a4*/ 	.byte	0x00, 0xf0, 0x11, 0x00


	//----- nvinfo : EIATTR_KPARAM_INFO
	.align		4
.L_30319:
        /*00a8*/ 	.byte	0x04, 0x17
        /*00aa*/ 	.short	(.L_30321 - .L_30320)
.L_30320:
        /*00ac*/ 	.word	0x00000000
        /*00b0*/ 	.short	0x0009
        /*00b2*/ 	.short	0x0040
        /*00b4*/ 	.byte	0x00, 0xf5, 0x21, 0x00


	//----- nvinfo : EIATTR_KPARAM_INFO
	.align		4
.L_30321:
        /*00b8*/ 	.byte	0x04, 0x17
        /*00ba*/ 	.short	(.L_30323 - .L_30322)
.L_30322:
        /*00bc*/ 	.word	0x00000000
        /*00c0*/ 	.short	0x0008
        /*00c2*/ 	.short	0x0038
        /*00c4*/ 	.byte	0x00, 0xf0, 0x11, 0x00


	//----- nvinfo : EIATTR_KPARAM_INFO
	.align		4
.L_30323:
        /*00c8*/ 	.byte	0x04, 0x17
        /*00ca*/ 	.short	(.L_30325 - .L_30324)
.L_30324:
        /*00cc*/ 	.word	0x00000000
        /*00d0*/ 	.short	0x0007
        /*00d2*/ 	.short	0x0030
        /*00d4*/ 	.byte	0x00, 0xf5, 0x21, 0x00


	//----- nvinfo : EIATTR_KPARAM_INFO
	.align		4
.L_30325:
        /*00d8*/ 	.byte	0x04, 0x17
        /*00da*/ 	.short	(.L_30327 - .L_30326)
.L_30326:
        /*00dc*/ 	.word	0x00000000
        /*00e0*/ 	.short	0x0006
        /*00e2*/ 	.short	0x0028
        /*00e4*/ 	.byte	0x00, 0xf5, 0x21, 0x00


	//----- nvinfo : EIATTR_KPARAM_INFO
	.align		4
.L_30327:
        /*00e8*/ 	.byte	0x04, 0x17
        /*00ea*/ 	.short	(.L_30329 - .L_30328)
.L_30328:
        /*00ec*/ 	.word	0x00000000
        /*00f0*/ 	.short	0x0005
        /*00f2*/ 	.short	0x0024
        /*00f4*/ 	.byte	0x00, 0xf0, 0x11, 0x00


	//----- nvinfo : EIATTR_KPARAM_INFO
	.align		4
.L_30329:
        /*00f8*/ 	.byte	0x04, 0x17
        /*00fa*/ 	.short	(.L_30331 - .L_30330)
.L_30330:
        /*00fc*/ 	.word	0x00000000
        /*0100*/ 	.short	0x0004
        /*0102*/ 	.short	0x0020
        /*0104*/ 	.byte	0x00, 0xf0, 0x11, 0x00


	//----- nvinfo : EIATTR_KPARAM_INFO
	.align		4
.L_30331:
        /*0108*/ 	.byte	0x04, 0x17
        /*010a*/ 	.short	(.L_30333 - .L_30332)
.L_30332:
        /*010c*/ 	.word	0x00000000
        /*0110*/ 	.short	0x0003
        /*0112*/ 	.short	0x0018
        /*0114*/ 	.byte	0x00, 0xf5, 0x21, 0x00


	//----- nvinfo : EIATTR_KPARAM_INFO
	.align		4
.L_30333:
        /*0118*/ 	.byte	0x04, 0x17
        /*011a*/ 	.short	(.L_30335 - .L_30334)
.L_30334:
        /*011c*/ 	.word	0x00000000
        /*0120*/ 	.short	0x0002
        /*0122*/ 	.short	0x0010
        /*0124*/ 	.byte	0x00, 0xf5, 0x21, 0x00


	//----- nvinfo : EIATTR_KPARAM_INFO
	.align		4
.L_30335:
        /*0128*/ 	.byte	0x04, 0x17
        /*012a*/ 	.short	(.L_30337 - .L_30336)
.L_30336:
        /*012c*/ 	.word	0x00000000
        /*0130*/ 	.short	0x0001
        /*0132*/ 	.short	0x0008
        /*0134*/ 	.byte	0x00, 0xf5, 0x21, 0x00


	//----- nvinfo : EIATTR_KPARAM_INFO
	.align		4
.L_30337:
        /*0138*/ 	.byte	0x04, 0x17
        /*013a*/ 	.short	(.L_30339 - .L_30338)
.L_30338:
        /*013c*/ 	.word	0x00000000
        /*0140*/ 	.short	0x0000
        /*0142*/ 	.short	0x0000
        /*0144*/ 	.byte	0x00, 0xf5, 0x21, 0x00


	//----- nvinfo : EIATTR_SPARSE_MMA_MASK
	.align		4
.L_30339:
        /*0148*/ 	.byte	0x03, 0x50
        /*014a*/ 	.short	0x0000


	//----- nvinfo : EIATTR_MAXREG_COUNT
	.align		4
        /*014c*/ 	.byte	0x03, 0x1b
        /*014e*/ 	.short	0x00ff


	//----- nvinfo : EIATTR_NUM_BARRIERS
	.align		4
        /*0150*/ 	.byte	0x02, 0x4c
        /*0152*/ 	.byte	0x01
	.zero		1


	//----- nvinfo : EIATTR_MERCURY_ISA_VERSION
	.align		4
        /*0154*/ 	.byte	0x03, 0x5f
        /*0156*/ 	.short	0x0101


	//----- nvinfo : EIATTR_COOP_GROUP_MASK_REGIDS
	.align		4
        /*0158*/ 	.byte	0x04, 0x29
        /*015a*/ 	.short	(.L_30341 - .L_30340)


	//   ....[0]....
.L_30340:
        /*015c*/ 	.word	0xffffffff


	//   ....[1]....
        /*0160*/ 	.word	0xffffffff


	//   ....[2]....
        /*0164*/ 	.word	0xffffffff


	//   ....[3]....
        /*0168*/ 	.word	0xffffffff


	//   ....[4]....
        /*016c*/ 	.word	0xffffffff


	//   ....[5]....
        /*0170*/ 	.word	0xffffffff


	//   ....[6]....
        /*0174*/ 	.word	0xffffffff


	//   ....[7]....
        /*0178*/ 	.word	0xffffffff


	//   ....[8]....
        /*017c*/ 	.word	0xffffffff


	//   ....[9]....
        /*0180*/ 	.word	0xffffffff


	//   ....[10]....
        /*0184*/ 	.word	0xffffffff


	//   ....[11]....
        /*0188*/ 	.word	0xffffffff


	//   ....[12]....
        /*018c*/ 	.word	0xffffffff


	//   ....[13]....
        /*0190*/ 	.word	0xffffffff


	//   ....[14]....
        /*0194*/ 	.word	0xffffffff


	//   ....[15]....
        /*0198*/ 	.word	0xffffffff


	//   ....[16]....
        /*019c*/ 	.word	0xffffffff


	//   ....[17]....
        /*01a0*/ 	.word	0xffffffff


	//   ....[18]....
        /*01a4*/ 	.word	0xffffffff


	//   ....[19]....
        /*01a8*/ 	.word	0xffffffff


	//   ....[20]....
        /*01ac*/ 	.word	0xffffffff


	//   ....[21]....
        /*01b0*/ 	.word	0xffffffff


	//   ....[22]....
        /*01b4*/ 	.word	0x05000006


	//   ....[23]....
        /*01b8*/ 	.word	0x05000006


	//   ....[24]....
        /*01bc*/ 	.word	0x05000006


	//   ....[25]....
        /*01c0*/ 	.word	0x05000006


	//   ....[26]....
        /*01c4*/ 	.word	0x05000006


	//----- nvinfo : EIATTR_COOP_GROUP_INSTR_OFFSETS
	.align		4
.L_30341:
        /*01c8*/ 	.byte	0x04, 0x28
        /*01ca*/ 	.short	(.L_30343 - .L_30342)


	//   ....[0]....
.L_30342:
        /*01cc*/ 	.word	0x00001150


	//   ....[1]....
        /*01d0*/ 	.word	0x00001170


	//   ....[2]....
        /*01d4*/ 	.word	0x00001380


	//   ....[3]....
        /*01d8*/ 	.word	0x000013a0


	//   ....[4]....
        /*01dc*/ 	.word	0x000013c0


	//   ....[5]....
        /*01e0*/ 	.word	0x000014d0


	//   ....[6]....
        /*01e4*/ 	.word	0x00001500


	//   ....[7]....
        /*01e8*/ 	.word	0x00001570


	//   ....[8]....
        /*01ec*/ 	.word	0x000023a0


	//   ....[9]....
        /*01f0*/ 	.word	0x000023d0


	//   ....[10]....
        /*01f4*/ 	.word	0x000023f0


	//   ....[11]....
        /*01f8*/ 	.word	0x00002410


	//   ....[12]....
        /*01fc*/ 	.word	0x00002430


	//   ....[13]....
        /*0200*/ 	.word	0x00002480


	//   ....[14]....
        /*0204*/ 	.word	0x000024a0


	//   ....[15]....
        /*0208*/ 	.word	0x000024c0


	//   ....[16]....
        /*020c*/ 	.word	0x00003ae0


	//   ....[17]....
        /*0210*/ 	.word	0x00003b20


	//   ....[18]....
        /*0214*/ 	.word	0x00003b60


	//   ....[19]....
        /*0218*/ 	.word	0x00003ba0


	//   ....[20]....
        /*021c*/ 	.word	0x00003be0


	//   ....[21]....
        /*0220*/ 	.word	0x00003c00


	//   ....[22]....
        /*0224*/ 	.word	0x00004130


	//   ....[23]....
        /*0228*/ 	.word	0x000041d0


	//   ....[24]....
        /*022c*/ 	.word	0x00004260


	//   ....[25]....
        /*0230*/ 	.word	0x00004300


	//   ....[26]....
        /*0234*/ 	.word	0x00004370


	//----- nvinfo : EIATTR_VRC_CTA_INIT_COUNT
	.align		4
.L_30343:
        /*0238*/ 	.byte	0x02, 0x4a
	.zero		1
	.zero		1


	//----- nvinfo : EIATTR_EXIT_INSTR_OFFSETS
	.align		4
        /*023c*/ 	.byte	0x04, 0x1c
        /*023e*/ 	.short	(.L_30345 - .L_30344)


	//   ....[0]....
.L_30344:
        /*0240*/ 	.word	0x00003f90


	//   ....[1]....
        /*0244*/ 	.word	0x00003fd0


	//   ....[2]....
        /*0248*/ 	.word	0x000040d0


	//----- nvinfo : EIATTR_CRS_STACK_SIZE
	.align		4
.L_30345:
        /*024c*/ 	.byte	0x04, 0x1e
        /*024e*/ 	.short	(.L_30347 - .L_30346)
.L_30346:
        /*0250*/ 	.word	0x00000000


	//----- nvinfo : EIATTR_CBANK_PARAM_SIZE
	.align		4
.L_30347:
        /*0254*/ 	.byte	0x03, 0x19
        /*0256*/ 	.short	0x007c


	//----- nvinfo : EIATTR_PARAM_CBANK
	.align		4
        /*0258*/ 	.byte	0x04, 0x0a
        /*025a*/ 	.short	(.L_30349 - .L_30348)
	.align		4
.L_30348:
        /*025c*/ 	.word	index@(.nv.constant0._ZN4vllm25paged_attention_v1_kernelIffLi96ELi8ELi128ELNS_18Fp8KVCacheDataTypeE0ELb1EEEvPT_PKS2_PKT0_S8_ifPKiSA_iPKfiiiSC_SC_iiiii)
        /*0260*/ 	.short	0x0380
        /*0262*/ 	.short	0x007c


	//----- nvinfo : EIATTR_SW_WAR
	.align		4
.L_30349:
        /*0264*/ 	.byte	0x04, 0x36
        /*0266*/ 	.short	(.L_30351 - .L_30350)
.L_30350:
        /*0268*/ 	.word	0x00000008
.L_30351:


//--------------------- .nv.info._ZN4vllm25paged_attention_v1_kernelIffLi80ELi8ELi128ELNS_18Fp8KVCacheDataTypeE0ELb1EEEvPT_PKS2_PKT0_S8_ifPKiSA_iPKfiiiSC_SC_iiiii --------------------------
	.section	.nv.info._ZN4vllm25paged_attention_v1_kernelIffLi80ELi8ELi128ELNS_18Fp8KVCacheDataTypeE0ELb1EEEvPT_PKS2_PKT0_S8_ifPKiSA_iPKfiiiSC_SC_iiiii,"",@"SHT_CUDA_INFO"
	.sectionflags	@""
	.align	4


	//----- nvinfo : EIATTR_CUDA_API_VERSION
	.align		4
        /*0000*/ 	.byte	0x04, 0x37
        /*0002*/ 	.short	(.L_30353 - .L_30352)
.L_30352:
        /*0004*/ 	.word	0x00000082


	//----- nvinfo : EIATTR_KPARAM_INFO
	.align		4
.L_30353:
        /*0008*/ 	.byte	0x04, 0x17
        /*000a*/ 	.short	(.L_30355 - .L_30354)
.L_30354:
        /*000c*/ 	.word	0x00000000
        /*0010*/ 	.short	0x0013
        /*0012*/ 	.short	0x0078
        /*0014*/ 	.byte	0x00, 0xf0, 0x11, 0x00


	//----- nvinfo : EIATTR_KPARAM_INFO
	.align		4
.L_30355:
        /*0018*/ 	.byte	0x04, 0x17
        /*001a*/ 	.short	(.L_30357 - .L_30356)
.L_30356:
        /*001c*/ 	.word	0x00000000
        /*0020*/ 	.short	0x0012
        /*0022*/ 	.short	0x0074
        /*0024*/ 	.byte	0x00, 0xf0, 0x11, 0x00


	//----- nvinfo : EIATTR_KPARAM_INFO
	.align		4
.L_30357:
        /*0028*/ 	.byte	0x04, 0x17
        /*002a*/ 	.short	(.L_30359 - .L_30358)
.L_30358:
        /*002c*/ 	.word	0x00000000
        /*0030*/ 	.short	0x0011
        /*0032*/ 	.short	0x0070
        /*0034*/ 	.byte	0x00, 0xf0, 0x11, 0x00


	//----- nvinfo : EIATTR_KPARAM_INFO
	.align		4
.L_30359:
        /*0038*/ 	.byte	0x04, 0x17
        /*003a*/ 	.short	(.L_30361 - .L_30360)
.L_30360:
        /*003c*/ 	.word	0x00000000
        /*0040*/ 	.short	0x0010
        /*0042*/ 	.short	0x006c
        /*0044*/ 	.byte	0x00, 0xf0, 0x11, 0x00


	//----- nvinfo : EIATTR_KPARAM_INFO
	.align		4
.L_30361:
        /*0048*/ 	.byte	0x04, 0x17
        /*004a*/ 	.short	(.L_30363 - .L_30362)
.L_30362:
        /*004c*/ 	.word	0x00000000
        /*0050*/ 	.short	0x000f
        /*0052*/ 	.short	0x0068
        /*0054*/ 	.byte	0x00, 0xf0, 0x11, 0x00


	//----- nvinfo : EIATTR_KPARAM_INFO
	.align		4
.L_30363:
        /*0058*/ 	.byte	0x04, 0x17
        /*005a*/ 	.short	(.L_30365 - .L_30364)
.L_30364:
        /*005c*/ 	.word	0x00000000
        /*0060*/ 	.short	0x000e
        /*0062*/ 	.short	0x0060
        /*0064*/ 	.byte	0x00, 0xf5, 0x21, 0x00


	//----- nvinfo : EIATTR_KPARAM_INFO
	.align		4
.L_30365:
        /*0068*/ 	.byte	0x04, 0x17
        /*006a*/ 	.short	(.L_30367 - .L_30366)
.L_30366:
        /*006c*/ 	.word	0x00000000
        /*0070*/ 	.short	0x000d
        /*0072*/ 	.short	0x0058
        /*0074*/ 	.byte	0x00, 0xf5, 0x21, 0x00


	//----- nvinfo : EIATTR_KPARAM_INFO
	.align		4
.L_30367:
        /*0078*/ 	.byte	0x04, 0x17
        /*007a*/ 	.short	(.L_30369 - .L_30368)
.L_30368:
        /*007c*/ 	.word	0x00000000
        /*0080*/ 	.short	0x000c
        /*0082*/ 	.short	0x0050
        /*0084*/ 	.byte	0x00, 0xf0, 0x11, 0x00


	//----- nvinfo : EIATTR_KPARAM_INFO
	.align		4
.L_30369:
        /*0088*/ 	.byte	0x04, 0x17
        /*008a*/ 	.short	(.L_30371 - .L_30370)
.L_30370:
        /*008c*/ 	.word	0x00000000
        /*0090*/ 	.short	0x000b
        /*0092*/ 	.short	0x004c
        /*0094*/ 	.byte	0x00, 0xf0, 0x11, 0x00


	//----- nvinfo : EIATTR_KPARAM_INFO
	.align		4
.L_30371:
        /*0098*/ 	.byte	0x04, 0x17
        /*009a*/ 	.short	(.L_30373 - .L_30372)
.L_30372:
        /*009c*/ 	.word	0x00000000
        /*00a0*/ 	.short	0x000a
        /*00a2*/ 	.short	0x0048
        /*00a4*/ 	.byte	0x00, 0xf0, 0x11, 0x00


	//----- nvinfo : EIATTR_KPARAM_INFO
	.align		4
.L_30373:
        /*00a8*/ 	.byte	0x04, 0x17
        /*00aa*/ 	.short	(.L_30375 - .L_30374)
.L_30374:
        /*00ac*/ 	.word	0x00000000
        /*00b0*/ 	.short	0x0009
        /*00b2*/ 	.short	0x0040
        /*00b4*/ 	.byte	0x00, 0xf5, 0x21, 0x00


	//----- nvinfo : EIATTR_KPARAM_INFO
	.align		4
.L_30375:
        /*00b8*/ 	.byte	0x04, 0x17
        /*00ba*/ 	.short	(.L_30377 - .L_30376)
.L_30376:
        /*00bc*/ 	.word	0x00000000
        /*00c0*/ 	.short	0x0008
        /*00c2*/ 	.short	0x0038
        /*00c4*/ 	.byte	0x00, 0xf0, 0x11, 0x00


	//----- nvinfo : EIATTR_KPARAM_INFO
	.align		4
.L_30377:
        /*00c8*/ 	.byte	0x04, 0x17
        /*00ca*/ 	.short	(.L_30379 - .L_30378)
.L_30378:
        /*00cc*/ 	.word	0x00000000
        /*00d0*/ 	.short	0x0007
        /*00d2*/ 	.short	0x0030
        /*00d4*/ 	.byte	0x00, 0xf5, 0x21, 0x00


	//----- nvinfo : EIATTR_KPARAM_INFO
	.align		4
.L_30379:
        /*00d8*/ 	.byte	0x04, 0x17
        /*00da*/ 	.short	(.L_30381 - .L_30380)
.L_30380:
        /*00dc*/ 	.word	0x00000000
        /*00e0*/ 	.short	0x0006
        /*00e2*/ 	.short	0x0028
        /*00e4*/ 	.byte	0x00, 0xf5, 0x21, 0x00


	//----- nvinfo : EIATTR_KPARAM_INFO
	.align		4
.L_30381:
        /*00e8*/ 	.byte	0x04, 0x17
        /*00ea*/ 	.short	(.L_30383 - .L_30382)
.L_30382:
        /*00ec*/ 	.word	0x00000000
        /*00f0*/ 	.short	0x0005
        /*00f2*/ 	.short	0x0024
        /*00f4*/ 	.byte	0x00, 0xf0, 0x11, 0x00


	//----- nvinfo : EIATTR_KPARAM_INFO
	.align		4
.L_30383:
        /*00f8*/ 	.byte	0x04, 0x17
        /*00fa*/ 	.short	(.L_30385 - .L_30384)
.L_30384:
        /*00fc*/ 	.word	0x00000000
        /*0100*/ 	.short	0x0004
        /*0102*/ 	.short	0x0020
        /*0104*/ 	.byte	0x00, 0xf0, 0x11, 0x00


	//----- nvinfo : EIATTR_KPARAM_INFO
	.align		4
.L_30385:
        /*0108*/ 	.byte	0x04, 0x17
        /*010a*/ 	.short	(.L_30387 - .L_30386)
.L_30386:
        /*010c*/ 	.word	0x00000000
        /*0110*/ 	.short	0x0003
        /*0112*/ 	.short	0x0018
        /*0114*/ 	.byte	0x00, 0xf5, 0x21, 0x00


	//----- nvinfo : EIATTR_KPARAM_INFO
	.align		4
.L_30387:
        /*0118*/ 	.byte	0x04, 0x17
        /*011a*/ 	.short	(.L_30389 - .L_30388)
.L_30388:
        /*011c*/ 	.word	0x00000000
        /*0120*/ 	.short	0x0002
        /*0122*/ 	.short	0x0010
        /*0124*/ 	.byte	0x00, 0xf5, 0x21, 0x00


	//----- nvinfo : EIATTR_KPARAM_INFO
	.align		4
.L_30389:
        /*0128*/ 	.byte	0x04, 0x17
        /*012a*/ 	.short	(.L_30391 - .L_30390)
.L_30390:
        /*012c*/ 	.word	0x00000000
        /*0130*/ 	.short	0x0001
        /*0132*/ 	.short	0x0008
        /*0134*/ 	.byte	0x00, 0xf5, 0x21, 0x00


	//----- nvinfo : EIATTR_KPARAM_INFO
	.align		4
.L_30391:
        /*0138*/ 	.byte	0x04, 0x17
        /*013a*/ 	.short	(.L_30393 - .L_30392)
.L_30392:
        /*013c*/ 	.word	0x00000000
        /*0140*/ 	.short	0x0000
        /*0142*/ 	.short	0x0000
        /*0144*/ 	.byte	0x00, 0xf5, 0x21, 0x00


	//----- nvinfo : EIATTR_SPARSE_MMA_MASK
	.align		4
.L_30393:
        /*0148*/ 	.byte	0x03, 0x50
        /*014a*/ 	.short	0x0000


	//----- nvinfo : EIATTR_MAXREG_COUNT
	.align		4
        /*014c*/ 	.byte	0x03, 0x1b
        /*014e*/ 	.short	0x00ff


	//----- nvinfo : EIATTR_NUM_BARRIERS
	.align		4
        /*0150*/ 	.byte	0x02, 0x4c
        /*0152*/ 	.byte	0x01
	.zero		1


	//----- nvinfo : EIATTR_MERCURY_ISA_VERSION
	.align		4
        /*0154*/ 	.byte	0x03, 0x5f
        /*0156*/ 	.short	0x0101


	//----- nvinfo : EIATTR_COOP_GROUP_MASK_REGIDS
	.align		4
        /*0158*/ 	.byte	0x04, 0x29
        /*015a*/ 	.short	(.L_30395 - .L_30394)


	//   ....[0]....
.L_30394:
        /*015c*/ 	.word	0xffffffff


	//   ....[1]....
        /*0160*/ 	.word	0xffffffff


	//   ....[2]....
        /*0164*/ 	.word	0xffffffff


	//   ....[3]....
        /*0168*/ 	.word	0xffffffff


	//   ....[4]....
        /*016c*/ 	.word	0xffffffff


	//   ....[5]....
        /*0170*/ 	.word	0xffffffff


	//   ....[6]....
        /*0174*/ 	.word	0xffffffff


	//   ....[7]....
        /*0178*/ 	.word	0xffffffff


	//   ....[8]....
        /*017c*/ 	.word	0xffffffff


	//   ....[9]....
        /*0180*/ 	.word	0xffffffff


	//   ....[10]....
        /*0184*/ 	.word	0xffffffff


	//   ....[11]....
        /*0188*/ 	.word	0xffffffff


	//   ....[12]....
        /*018c*/ 	.word	0xffffffff


	//   ....[13]....
        /*0190*/ 	.word	0xffffffff


	//   ....[14]....
        /*0194*/ 	.word	0xffffffff


	//   ....[15]....
        /*0198*/ 	.word	0xffffffff


	//   ....[16]....
        /*019c*/ 	.word	0xffffffff


	//   ....[17]....
        /*01a0*/ 	.word	0xffffffff


	//   ....[18]....
        /*01a4*/ 	.word	0xffffffff


	//   ....[19]....
        /*01a8*/ 	.word	0xffffffff


	//   ....[20]....
        /*01ac*/ 	.word	0xffffffff


	//   ....[21]....
        /*01b0*/ 	.word	0x0500000a


	//   ....[22]....
        /*01b4*/ 	.word	0x0500000a


	//   ....[23]....
        /*01b8*/ 	.word	0x0500000a


	//   ....[24]....
        /*01bc*/ 	.word	0x0500000a


	//   ....[25]....
        /*01c0*/ 	.word	0x0500000a


	//----- nvinfo : EIATTR_COOP_GROUP_INSTR_OFFSETS
	.align		4
.L_30395:
        /*01c4*/ 	.byte	0x04, 0x28
        /*01c6*/ 	.short	(.L_30397 - .L_30396)


	//   ....[0]....
.L_30396:
        /*01c8*/ 	.word	0x000010d0


	//   ....[1]....
        /*01cc*/ 	.word	0x000010f0


	//   ....[2]....
        /*01d0*/ 	.word	0x000012e0


	//   ....[3]....
        /*01d4*/ 	.word	0x00001300


	//   ....[4]....
        /*01d8*/ 	.word	0x00001320


	//   ....[5]....
        /*01dc*/ 	.word	0x000014a0


	//   ....[6]....
        /*01e0*/ 	.word	0x000014c0


	//   ....[7]....
        /*01e4*/ 	.word	0x000014e0


	//   ....[8]....
        /*01e8*/ 	.word	0x00002310


	//   ....[9]....
        /*01ec*/ 	.word	0x00002350


	//   ....[10]....
        /*01f0*/ 	.word	0x00002370


	//   ....[11]....
        /*01f4*/ 	.word	0x00002390


	//   ....[12]....
        /*01f8*/ 	.word	0x000023b0


	//   ....[13]....
        /*01fc*/ 	.word	0x00002400


	//   ....[14]....
        /*0200*/ 	.word	0x00002420


	//   ....[15]....
        /*0204*/ 	.word	0x00002440


	//   ....[16]....
        /*0208*/ 	.word	0x00003950


	//   ....[17]....
        /*020c*/ 	.word	0x00003990


	//   ....[18]....
        /*0210*/ 	.word	0x000039d0


	//   ....[19]....
        /*0214*/ 	.word	0x00003a10


	//   ....[20]....
        /*0218*/ 	.word	0x00003a50


	//   ....[21]....
        /*021c*/ 	.word	0x00003f10


	//   ....[22]....
        /*0220*/ 	.word	0x00003fb0


	//   ....[23]....
        /*0224*/ 	.word	0x00004040


	//   ....[24]....
        /*0228*/ 	.word	0x000040e0


	//   ....[25]....
        /*022c*/ 	.word	0x00004150


	//----- nvinfo : EIATTR_VRC_CTA_INIT_COUNT
	.align		4
.L_30397:
        /*0230*/ 	.byte	0x02, 0x4a
	.zero		1
	.zero		1


	//----- nvinfo : EIATTR_EXIT_INSTR_OFFSETS
	.align		4
        /*0234*/ 	.byte	0x04, 0x1c
        /*0236*/ 	.short	(.L_30399 - .L_30398)


	//   ....[0]....
.L_30398:
        /*0238*/ 	.word	0x00003d80


	//   ....[1]....
        /*023c*/ 	.word	0x00003dc0


	//   ....[2]....
        /*0240*/ 	.word	0x00003eb0


	//----- nvinfo : EIATTR_CRS_STACK_SIZE
	.align		4
.L_30399:
        /*0244*/ 	.byte	0x04, 0x1e
        /*0246*/ 	.short	(.L_30401 - .L_30400)
.L_30400:
        /*0248*/ 	.word	0x00000000


	//----- nvinfo : EIATTR_CBANK_PARAM_SIZE
	.align		4
.L_30401:
        /*024c*/ 	.byte	0x03, 0x19
        /*024e*/ 	.short	0x007c


	//----- nvinfo : EIATTR_PARAM_CBANK
	.align		4
        /*0250*/ 	.byte	0x04, 0x0a
        /*0252*/ 	.short	(.L_30403 - .L_30402)
	.align		4
.L_30402:
        /*0254*/ 	.word	index@(.nv.constant0._ZN4vllm25paged_attention_v1_kernelIffLi80ELi8ELi128ELNS_18Fp8KVCacheDataTypeE0ELb1EEEvPT_PKS2_PKT0_S8_ifPKiSA_iPKfiiiSC_SC_iiiii)
        /*0258*/ 	.short	0x0380
        /*025a*/ 	.short	0x007c


	//----- nvinfo : EIATTR_SW_WAR
	.align		4
.L_30403:
        /*025c*/ 	.byte	0x04, 0x36
        /*025e*/ 	.short	(.L_30405 - .L_30404)
.L_30404:
        /*0260*/ 	.word	0x00000008
.L_30405:


//--------------------- .nv.info._ZN4vllm25paged_attention_v1_kernelIffLi64ELi8ELi128ELNS_18Fp8KVCacheDataTypeE0ELb1EEEvPT_PKS2_PKT0_S8_ifPKiSA_iPKfiiiSC_SC_iiiii --------------------------
	.section	.nv.info._ZN4vllm25paged_attention_v1_kernelIffLi64ELi8ELi128ELNS_18Fp8KVCacheDataTypeE0ELb1EEEvPT_PKS2_PKT0_S8_ifPKiSA_iPKfiiiSC_SC_iiiii,"",@"SHT_CUDA_INFO"
	.sectionflags	@""
	.align	4


	//----- nvinfo : EIATTR_CUDA_API_VERSION
	.align		4
        /*0000*/ 	.byte	0x04, 0x37
        /*0002*/ 	.short	(.L_30407 - .L_30406)
.L_30406:
        /*0004*/ 	.word	0x00000082


	//----- nvinfo : EIATTR_KPARAM_INFO
	.align		4
.L_30407:
        /*0008*/ 	.byte	0x04, 0x17
        /*000a*/ 	.short	(.L_30409 - .L_30408)
.L_30408:
        /*000c*/ 	.word	0x00000000
        /*0010*/ 	.short	0x0013
        /*0012*/ 	.short	0x0078
        /*0014*/ 	.byte	0x00, 0xf0, 0x11, 0x00


	//----- nvinfo : EIATTR_KPARAM_INFO
	.align		4
.L_30409:
        /*0018*/ 	.byte	0x04, 0x17
        /*001a*/ 	.short	(.L_30411 - .L_30410)
.L_30410:
        /*001c*/ 	.word	0x00000000
        /*0020*/ 	.short	0x0012
        /*0022*/ 	.short	0x0074
        /*0024*/ 	.byte	0x00, 0xf0, 0x11, 0x00


	//----- nvinfo : EIATTR_KPARAM_INFO
	.align		4
.L_30411:
        /*0028*/ 	.byte	0x04, 0x17
        /*002a*/ 	.short	(.L_30413 - .L_30412)
.L_30412:
        /*002c*/ 	.word	0x00000000
        /*0030*/ 	.short	0x0011
        /*0032*/ 	.short	0x0070
        /*0034*/ 	.byte	0x00, 0xf0, 0x11, 0x00


	//----- nvinfo : EIATTR_KPARAM_INFO
	.align		4
.L_30413:
        /*0038*/ 	.byte	0x04, 0x17
        /*003a*/ 	.short	(.L_30415 - .L_30414)
.L_30414:
        /*003c*/ 	.word	0x00000000
        /*0040*/ 	.short	0x0010
        /*0042*/ 	.short	0x006c
        /*0044*/ 	.byte	0x00, 0xf0, 0x11, 0x00


	//----- nvinfo : EIATTR_KPARAM_INFO
	.align		4
.L_30415:
        /*0048*/ 	.byte	0x04, 0x17
        /*004a*/ 	.short	(.L_30417 - .L_30416)
.L_30416:
        /*004c*/ 	.word	0x00000000
        /*0050*/ 	.short	0x000f
        /*0052*/ 	.short	0x0068
        /*0054*/ 	.byte	0x00, 0xf0, 0x11, 0x00


	//----- nvinfo : EIATTR_KPARAM_INFO
	.align		4
.L_30417:
        /*0058*/ 	.byte	0x04, 0x17
        /*005a*/ 	.short	(.L_30419 - .L_30418)
.L_30418:
        /*005c*/ 	.word	0x00000000
        /*0060*/ 	.short	0x000e
        /*0062*/ 	.short	0x0060
        /*0064*/ 	.byte	0x00, 0xf5, 0x21, 0x00


	//----- nvinfo : EIATTR_KPARAM_INFO
	.align		4
.L_30419:
        /*0068*/ 	.byte	0x04, 0x17
        /*006a*/ 	.short	(.L_30421 - .L_30420)
.L_30420:
        /*006c*/ 	.word	0x00000000
        /*0070*/ 	.short	0x000d
        /*0072*/ 	.short	0x0058
        /*0074*/ 	.byte	0x00, 0xf5, 0x21, 0x00


	//----- nvinfo : EIATTR_KPARAM_INFO
	.align		4
.L_30421:
        /*0078*/ 	.byte	0x04, 0x17
        /*007a*/ 	.short	(.L_30423 - .L_30422)
.L_30422:
        /*007c*/ 	.word	0x00000000
        /*0080*/ 	.short	0x000c
        /*0082*/ 	.short	0x0050
        /*0084*/ 	.byte	0x00, 0xf0, 0x11, 0x00


	//----- nvinfo : EIATTR_KPARAM_INFO
	.align		4
.L_30423:
        /*0088*/ 	.byte	0x04, 0x17
        /*008a*/ 	.short	(.L_30425 - .L_30424)
.L_30424:
        /*008c*/ 	.word	0x00000000
        /*0090*/ 	.short	0x000b
        /*0092*/ 	.short	0x004c
        /*0094*/ 	.byte	0x00, 0xf0, 0x11, 0x00


	//----- nvinfo : EIATTR_KPARAM_INFO
	.align		4
.L_30425:
        /*0098*/ 	.byte	0x04, 0x17
        /*009a*/ 	.short	(.L_30427 - .L_30426)
.L_30426:
        /*009c*/ 	.word	0x00000000
        /*00a0*/ 	.short	0x000a
        /*00a2*/ 	.short	0x0048
        /*00a4*/ 	.byte	0x00, 0xf0, 0x11, 0x00


	//----- nvinfo : EIATTR_KPARAM_INFO
	.align		4
.L_30427:
        /*00a8*/ 	.byte	0x04, 0x17
        /*00aa*/ 	.short	(.L_30429 - .L_30428)
.L_30428:
        /*00ac*/ 	.word	0x00000000
        /*00b0*/ 	.short	0x0009
        /*00b2*/ 	.short	0x0040
        /*00b4*/ 	.byte	0x00, 0xf5, 0x21, 0x00


	//----- nvinfo : EIATTR_KPARAM_INFO
	.align		4
.L_30429:
        /*00b8*/ 	.byte	0x04, 0x17
        /*00ba*/ 	.short	(.L_30431 - .L_30430)
.L_30430:
        /*00bc*/ 	.word	0x00000000
        /*00c0*/ 	.short	0x0008
        /*00c2*/ 	.short	0x0038
        /*00c4*/ 	.byte	0x00, 0xf0, 0x11, 0x00


	//----- nvinfo : EIATTR_KPARAM_INFO
	.align		4
.L_30431:
        /*00c8*/ 	.byte	0x04, 0x17
        /*00ca*/ 	.short	(.L_30433 - .L_30432)
.L_30432:
        /*00cc*/ 	.word	0x00000000
        /*00d0*/ 	.short	0x0007
        /*00d2*/ 	.short	0x0030
        /*00d4*/ 	.byte	0x00, 0xf5, 0x21, 0x00


	//----- nvinfo : EIATTR_KPARAM_INFO
	.align		4
.L_30433:
        /*00d8*/ 	.byte	0x04, 0x17
        /*00da*/ 	.short	(.L_30435 - .L_30434)
.L_30434:
        /*00dc*/ 	.word	0x00000000
        /*00e0*/ 	.short	0x0006
        /*00e2*/ 	.short	0x0028
        /*00e4*/ 	.byte	0x00, 0xf5, 0x21, 0x00


	//----- nvinfo : EIATTR_KPARAM_INFO
	.align		4
.L_30435:
        /*00e8*/ 	.byte	0x04, 0x17
        /*00ea*/ 	.short	(.L_30437 - .L_30436)
.L_30436:
        /*00ec*/ 	.word	0x00000000
        /*00f0*/ 	.short	0x0005
        /*00f2*/ 	.short	0x0024
        /*00f4*/ 	.byte	0x00, 0xf0, 0x11, 0x00


	//----- nvinfo : EIATTR_KPARAM_INFO
	.align		4
.L_30437:
        /*00f8*/ 	.byte	0x04, 0x17
        /*00fa*/ 	.short	(.L_30439 - .L_30438)
.L_30438:
        /*00fc*/ 	.word	0x00000000
        /*0100*/ 	.short	0x0004
        /*0102*/ 	.short	0x0020
        /*0104*/ 	.byte	0x00, 0xf0, 0x11, 0x00


	//----- nvinfo : EIATTR_KPARAM_INFO
	.align		4
.L_30439:
        /*0108*/ 	.byte	0x04, 0x17
        /*010a*/ 	.short	(.L_30441 - .L_30440)
.L_30440:
        /*010c*/ 	.word	0x00000000
        /*0110*/ 	.short	0x0003
        /*0112*/ 	.short	0x0018
        /*0114*/ 	.byte	0x00, 0xf5, 0x21, 0x00


	//----- nvinfo : EIATTR_KPARAM_INFO
	.align		4
.L_30441:
        /*0118*/ 	.byte	0x04, 0x17
        /*011a*/ 	.short	(.L_30443 - .L_30442)
.L_30442:
        /*011c*/ 	.word	0x00000000
        /*0120*/ 	.short	0x0002
        /*0122*/ 	.short	0x0010
        /*0124*/ 	.byte	0x00, 0xf5, 0x21, 0x00


	//----- nvinfo : EIATTR_KPARAM_INFO
	.align		4
.L_30443:
        /*0128*/ 	.byte	0x04, 0x17
        /*012a*/ 	.short	(.L_30445 - .L_30444)
.L_30444:
        /*012c*/ 	.word	0x00000000
        /*0130*/ 	.short	0x0001
        /*0132*/ 	.short	0x0008
        /*0134*/ 	.byte	0x00, 0xf5, 0x21, 0x00


	//----- nvinfo : EIATTR_KPARAM_INFO
	.align		4
.L_30445:
        /*0138*/ 	.byte	0x04, 0x17
        /*013a*/ 	.short	(.L_30447 - .L_30446)
.L_30446:
        /*013c*/ 	.word	0x00000000
        /*0140*/ 	.short	0x0000
        /*0142*/ 	.short	0x0000
        /*0144*/ 	.byte	0x00, 0xf5, 0x21, 0x00


	//----- nvinfo : EIATTR_SPARSE_MMA_MASK
	.align		4
.L_30447:
        /*0148*/ 	.byte	0x03, 0x50
        /*014a*/ 	.short	0x0000


	//----- nvinfo : EIATTR_MAXREG_COUNT
	.align		4
        /*014c*/ 	.byte	0x03, 0x1b
        /*014e*/ 	.short	0x00ff


	//----- nvinfo : EIATTR_NUM_BARRIERS
	.align		4
        /*0150*/ 	.byte	0x02, 0x4c
        /*0152*/ 	.byte	0x01
	.zero		1


	//----- nvinfo : EIATTR_MERCURY_ISA_VERSION
	.align		4
        /*0154*/ 	.byte	0x03, 0x5f
        /*0156*/ 	.short	0x0101


	//----- nvinfo : EIATTR_COOP_GROUP_MASK_REGIDS
	.align		4
        /*0158*/ 	.byte	0x04, 0x29
        /*015a*/ 	.short	(.L_30449 - .L_30448)


	//   ....[0]....
.L_30448:
        /*015c*/ 	.word	0xffffffff


	//   ....[1]....
        /*0160*/ 	.word	0xffffffff


	//   ....[2]....
        /*0164*/ 	.word	0xffffffff


	//   ....[3]....
        /*0168*/ 	.word	0xffffffff


	//   ....[4]....
        /*016c*/ 	.word	0xffffffff


	//   ....[5]....
        /*0170*/ 	.word	0xffffffff


	//   ....[6]....
        /*0174*/ 	.word	0xffffffff


	//   ....[7]....
        /*0178*/ 	.word	0xffffffff


	//   ....[8]....
        /*017c*/ 	.word	0xffffffff


	//   ....[9]....
        /*0180*/ 	.word	0xffffffff


	//   ....[10]....
        /*0184*/ 	.word	0xffffffff


	//   ....[11]....
        /*0188*/ 	.word	0xffffffff


	//   ....[12]....
        /*018c*/ 	.word	0xffffffff


	//   ....[13]....
        /*0190*/ 	.word	0xffffffff


	//   ....[14]....
        /*0194*/ 	.word	0xffffffff


	//   ....[15]....
        /*0198*/ 	.word	0xffffffff


	//   ....[16]....
        /*019c*/ 	.word	0xffffffff


	//   ....[17]....
        /*01a0*/ 	.word	0xffffffff


	//   ....[18]....
        /*01a4*/ 	.word	0xffffffff


	//   ....[19]....
        /*01a8*/ 	.word	0xffffffff


	//   ....[20]....
        /*01ac*/ 	.word	0x0500000c


	//   ....[21]....
        /*01b0*/ 	.word	0x0500000c


	//   ....[22]....
        /*01b4*/ 	.word	0x0500000c


	//   ....[23]....
        /*01b8*/ 	.word	0x0500000c


	//   ....[24]....
        /*01bc*/ 	.word	0x0500000c


	//----- nvinfo : EIATTR_COOP_GROUP_INSTR_OFFSETS
	.align		4
.L_30449:
        /*01c0*/ 	.byte	0x04, 0x28
        /*01c2*/ 	.short	(.L_30451 - .L_30450)


	//   ....[0]....
.L_30450:
        /*01c4*/ 	.word	0x00001080


	//   ....[1]....
        /*01c8*/ 	.word	0x000010a0


	//   ....[2]....
        /*01cc*/ 	.word	0x000012a0


	//   ....[3]....
        /*01d0*/ 	.word	0x000012c0


	//   ....[4]....
        /*01d4*/ 	.word	0x000012e0


	//   ....[5]....
        /*01d8*/ 	.word	0x00001440


	//   ....[6]....
        /*01dc*/ 	.word	0x00001460


	//   ....[7]....
        /*01e0*/ 	.word	0x000014a0


	//   ....[8]....
        /*01e4*/ 	.word	0x000022d0


	//   ....[9]....
        /*01e8*/ 	.word	0x00002300


	//   ....[10]....
        /*01ec*/ 	.word	0x00002320


	//   ....[11]....
        /*01f0*/ 	.word	0x00002340


	//   ....[12]....
        /*01f4*/ 	.word	0x00002360


	//   ....[13]....
        /*01f8*/ 	.word	0x000023b0


	//   ....[14]....
        /*01fc*/ 	.word	0x000023d0


	//   ....[15]....
        /*0200*/ 	.word	0x000023f0


	//   ....[16]....
        /*0204*/ 	.word	0x000037d0


	//   ....[17]....
        /*0208*/ 	.word	0x00003810


	//   ....[18]....
        /*020c*/ 	.word	0x00003870


	//   ....[19]....
        /*0210*/ 	.word	0x00003880


	//   ....[20]....
        /*0214*/ 	.word	0x00003d40


	//   ....[21]....
        /*0218*/ 	.word	0x00003dd0


	//   ....[22]....
        /*021c*/ 	.word	0x00003e60


	//   ....[23]....
        /*0220*/ 	.word	0x00003ef0


	//   ....[24]....
        /*0224*/ 	.word	0x00003f50


	//----- nvinfo : EIATTR_VRC_CTA_INIT_COUNT
	.align		4
.L_30451:
        /*0228*/ 	.byte	0x02, 0x4a
	.zero		1
	.zero		1


	//----- nvinfo : EIATTR_EXIT_INSTR_OFFSETS
	.align		4
        /*022c*/ 	.byte	0x04, 0x1c
        /*022e*/ 	.short	(.L_30453 - .L_30452)


	//   ....[0]....
.L_30452:
        /*0230*/ 	.word	0x00003b70


	//   ....[1]....
        /*0234*/ 	.word	0x00003bb0


	//   ....[2]....
        /*0238*/ 	.word	0x00003cd0


	//----- nvinfo : EIATTR_CRS_STACK_SIZE
	.align		4
.L_30453:
        /*023c*/ 	.byte	0x04, 0x1e
        /*023e*/ 	.short	(.L_30455 - .L_30454)
.L_30454:
        /*0240*/ 	.word	0x00000000


	//----- nvinfo : EIATTR_CBANK_PARAM_SIZE
	.align		4
.L_30455:
        /*0244*/ 	.byte	0x03, 0x19
        /*0246*/ 	.short	0x007c


	//----- nvinfo : EIATTR_PARAM_CBANK
	.align		4
        /*0248*/ 	.byte	0x04, 0x0a
        /*024a*/ 	.short	(.L_30457 - .L_30456)
	.align		4
.L_30456:
        /*024c*/ 	.word	index@(.nv.constant0._ZN4vllm25paged_attention_v1_kernelIffLi64ELi8ELi128ELNS_18Fp8KVCacheDataTypeE0ELb1EEEvPT_PKS2_PKT0_S8_ifPKiSA_iPKfiiiSC_SC_iiiii)
        /*0250*/ 	.short	0x0380
        /*0252*/ 	.short	0x007c


	//----- nvinfo : EIATTR_SW_WAR
	.align		4
.L_30457:
        /*0254*/ 	.byte	0x04, 0x36
        /*0256*/ 	.short	(.L_30459 - .L_30458)
.L_30458:
        /*0258*/ 	.word	0x00000008
.L_30459:


//--------------------- .nv.info._ZN4vllm25paged_attention_v1_kernelIffLi32ELi8ELi128ELNS_18Fp8KVCacheDataTypeE0ELb1EEEvPT_PKS2_PKT0_S8_ifPKiSA_iPKfiiiSC_SC_iiiii --------------------------
	.section	.nv.info._ZN4vllm25paged_attention_v1_kernelIffLi32ELi8ELi128ELNS_18Fp8KVCacheDataTypeE0ELb1EEEvPT_PKS2_PKT0_S8_ifPKiSA_iPKfiiiSC_SC_iiiii,"",@"SHT_CUDA_INFO"
	.sectionflags	@""
	.align	4


	//----- nvinfo : EIATTR_CUDA_API_VERSION
	.align		4
        /*0000*/ 	.byte	0x04, 0x37
        /*0002*/ 	.short	(.L_30461 - .L_30460)
.L_30460:
        /*0004*/ 	.word	0x00000082


	//----- nvinfo : EIATTR_KPARAM_INFO
	.align		4
.L_30461:
        /*0008*/ 	.byte	0x04, 0x17
        /*000a*/ 	.short	(.L_30463 - .L_30462)
.L_30462:
        /*000c*/ 	.word	0x00000000
        /*0010*/ 	.short	0x0013
        /*0012*/ 	.short	0x0078
        /*0014*/ 	.byte	0x00, 0xf0, 0x11, 0x00


	//----- nvinfo : EIATTR_KPARAM_INFO
	.align		4
.L_30463:
        /*0018*/ 	.byte	0x04, 0x17
        /*001a*/ 	.short	(.L_30465 - .L_30464)
.L_30464:
        /*001c*/ 	.word	0x00000000
        /*0020*/ 	.short	0x0012
        /*0022*/ 	.short	0x0074
        /*0024*/ 	.byte	0x00, 0xf0, 0x11, 0x00


	//----- nvinfo : EIATTR_KPARAM_INFO
	.align		4
.L_30465:
        /*0028*/ 	.byte	0x04, 0x17
        /*002a*/ 	.short	(.L_30467 - .L_30466)
.L_30466:
        /*002c*/ 	.word	0x00000000
        /*0030*/ 	.short	0x0011
        /*0032*/ 	.short	0x0070
        /*0034*/ 	.byte	0x00, 0xf0, 0x11, 0x00


	//----- nvinfo : EIATTR_KPARAM_INFO
	.align		4
.L_30467:
        /*0038*/ 	.byte	0x04, 0x17
        /*003a*/ 	.short	(.L_30469 - .L_30468)
.L_30468:
        /*003c*/ 	.word	0x00000000
        /*0040*/ 	.short	0x0010
        /*0042*/ 	.short	0x006c
        /*0044*/ 	.byte	0x00, 0xf0, 0x11, 0x00


	//----- nvinfo : EIATTR_KPARAM_INFO
	.align		4
.L_30469:
        /*0048*/ 	.byte	0x04, 0x17
        /*004a*/ 	.short	(.L_30471 - .L_30470)
.L_30470:
        /*004c*/ 	.word	0x00000000
        /*0050*/ 	.short	0x000f
        /*0052*/ 	.short	0x0068
        /*0054*/ 	.byte	0x00, 0xf0, 0x11, 0x00


	//----- nvinfo : EIATTR_KPARAM_INFO
	.align		4
.L_30471:
        /*0058*/ 	.byte	0x04, 0x17
        /*005a*/ 	.short	(.L_30473 - .L_30472)
.L_30472:
        /*005c*/ 	.word	0x00000000
        /*0060*/ 	.short	0x000e
        /*0062*/ 	.short	0x0060
        /*0064*/ 	.byte	0x00, 0xf5, 0x21, 0x00


	//----- nvinfo : EIATTR_KPARAM_INFO
	.align		4
.L_30473:
        /*0068*/ 	.byte	0x04, 0x17
        /*006a*/ 	.short	(.L_30475 - .L_30474)
.L_30474:
        /*006c*/ 	.word	0x00000000
        /*0070*/ 	.short	0x000d
        /*0072*/ 	.short	0x0058
        /*0074*/ 	.byte	0x00, 0xf5, 0x21, 0x00


	//----- nvinfo : EIATTR_KPARAM_INFO
	.align		4
.L_30475:
        /*0078*/ 	.byte	0x04, 0x17
        /*007a*/ 	.short	(.L_30477 - .L_30476)
.L_30476:
        /*007c*/ 	.word	0x00000000
        /*0080*/ 	.short	0x000c
        /*0082*/ 	.short	0x0050
        /*0084*/ 	.byte	0x00, 0xf0, 0x11, 0x00


	//----- nvinfo : EIATTR_KPARAM_INFO
	.align		4
.L_30477:
        /*0088*/ 	.byte	0x04, 0x17
        /*008a*/ 	.short	(.L_30479 - .L_30478)
.L_30478:
        /*008c*/ 	.word	0x00000000
        /*0090*/ 	.short	0x000b
        /*0092*/ 	.short	0x004c
        /*0094*/ 	.byte	0x00, 0xf0, 0x11, 0x00


	//----- nvinfo : EIATTR_KPARAM_INFO
	.align		4
.L_30479:
        /*0098*/ 	.byte	0x04, 0x17
        /*009a*/ 	.short	(.L_30481 - .L_30480)
.L_30480:
        /*009c*/ 	.word	0x00000000
        /*00a0*/ 	.short	0x000a
        /*00a2*/ 	.short	0x0048
        /*00a4*/ 	.byte	0x00, 0xf0, 0x11, 0x00


	//----- nvinfo : EIATTR_KPARAM_INFO
	.align		4
.L_30481:
        /*00a8*/ 	.byte	0x04, 0x17
        /*00aa*/ 	.short	(.L_30483 - .L_30482)
.L_30482:
        /*00ac*/ 	.word	0x00000000
        /*00b0*/ 	.short	0x0009
        /*00b2*/ 	.short	0x0040
        /*00b4*/ 	.byte	0x00, 0xf5, 0x21, 0x00


	//----- nvinfo : EIATTR_KPARAM_INFO
	.align		4
.L_30483:
        /*00b8*/ 	.byte	0x04, 0x17
        /*00ba*/ 	.short	(.L_30485 - .L_30484)
.L_30484:
        /*00bc*/ 	.word	0x00000000
        /*00c0*/ 	.short	0x0008
        /*00c2*/ 	.short	0x0038
        /*00c4*/ 	.byte	0x00, 0xf0, 0x11, 0x00


	//----- nvinfo : EIATTR_KPARAM_INFO
	.align		4
.L_30485:
        /*00c8*/ 	.byte	0x04, 0x17
        /*00ca*/ 	.short	(.L_30487 - .L_30486)
.L_30486:
        /*00cc*/ 	.word	0x00000000
        /*00d0*/ 	.short	0x0007
        /*00d2*/ 	.short	0x0030
        /*00d4*/ 	.byte	0x00, 0xf5, 0x21, 0x00


	//----- nvinfo : EIATTR_KPARAM_INFO
	.align		4
.L_30487:
        /*00d8*/ 	.byte	0x04, 0x17
        /*00da*/ 	.short	(.L_30489 - .L_30488)
.L_30488:
        /*00dc*/ 	.word	0x00000000
        /*00e0*/ 	.short	0x0006
        /*00e2*/ 	.short	0x0028
        /*00e4*/ 	.byte	0x00, 0xf5, 0x21, 0x00


	//----- nvinfo : EIATTR_KPARAM_INFO
	.align		4
.L_30489:
        /*00e8*/ 	.byte	0x04, 0x17
        /*00ea*/ 	.short	(.L_30491 - .L_30490)
.L_30490:
        /*00ec*/ 	.word	0x00000000
        /*00f0*/ 	.short	0x0005
        /*00f2*/ 	.short	0x0024
        /*00f4*/ 	.byte	0x00, 0xf0, 0x11, 0x00


	//----- nvinfo : EIATTR_KPARAM_INFO
	.align		4
.L_30491:
        /*00f8*/ 	.byte	0x04, 0x17
        /*00fa*/ 	.short	(.L_30493 - .L_30492)
.L_30492:
        /*00fc*/ 	.word	0x00000000
        /*0100*/ 	.short	0x0004
        /*0102*/ 	.short	0x0020
        /*0104*/ 	.byte	0x00, 0xf0, 0x11, 0x00


	//----- nvinfo : EIATTR_KPARAM_INFO
	.align		4
.L_30493:
        /*0108*/ 	.byte	0x04, 0x17
        /*010a*/ 	.short	(.L_30495 - .L_30494)
.L_30494:
        /*010c*/ 	.word	0x00000000
        /*0110*/ 	.short	0x0003
        /*0112*/ 	.short	0x0018
        /*0114*/ 	.byte	0x00, 0xf5, 0x21, 0x00


	//----- nvinfo : EIATTR_KPARAM_INFO
	.align		4
.L_30495:
        /*0118*/ 	.byte	0x04, 0x17
        /*011a*/ 	.short	(.L_30497 - .L_30496)
.L_30496:
        /*011c*/ 	.word	0x00000000
        /*0120*/ 	.short	0x0002
        /*0122*/ 	.short	0x0010
        /*0124*/ 	.byte	0x00, 0xf5, 0x21, 0x00


	//----- nvinfo : EIATTR_KPARAM_INFO
	.align		4
.L_30497:
        /*0128*/ 	.byte	0x04, 0x17
        /*012a*/ 	.short	(.L_30499 - .L_30498)
.L_30498:
        /*012c*/ 	.word	0x00000000
        /*0130*/ 	.short	0x0001
        /*0132*/ 	.short	0x0008
        /*0134*/ 	.byte	0x00, 0xf5, 0x21, 0x00


	//----- nvinfo : EIATTR_KPARAM_INFO
	.align		4
.L_30499:
        /*0138*/ 	.byte	0x04, 0x17
        /*013a*/ 	.short	(.L_30501 - .L_30500)
.L_30500:
        /*013c*/ 	.word	0x00000000
        /*0140*/ 	.short	0x0000
        /*0142*/ 	.short	0x0000
        /*0144*/ 	.byte	0x00, 0xf5, 0x21, 0x00


	//----- nvinfo : EIATTR_SPARSE_MMA_MASK
	.align		4
.L_30501:
        /*0148*/ 	.byte	0x03, 0x50
        /*014a*/ 	.short	0x0000


	//----- nvinfo : EIATTR_MAXREG_COUNT
	.align		4
        /*014c*/ 	.byte	0x03, 0x1b
        /*014e*/ 	.short	0x00ff


	//----- nvinfo : EIATTR_NUM_BARRIERS
	.align		4
        /*0150*/ 	.byte	0x02, 0x4c
        /*0152*/ 	.byte	0x01
	.zero		1


	//----- nvinfo : EIATTR_MERCURY_ISA_VERSION
	.align		4
        /*0154*/ 	.byte	0x03, 0x5f
        /*0156*/ 	.short	0x0101


	//----- nvinfo : EIATTR_COOP_GROUP_MASK_REGIDS
	.align		4
        /*0158*/ 	.byte	0x04, 0x29
        /*015a*/ 	.short	(.L_30503 - .L_30502)


	//   ....[0]....
.L_30502:
        /*015c*/ 	.word	0xffffffff


	//   ....[1]....
        /*0160*/ 	.word	0xffffffff


	//   ....[2]....
        /*0164*/ 	.word	0xffffffff


	//   ....[3]....
        /*0168*/ 	.word	0xffffffff


	//   ....[4]....
        /*016c*/ 	.word	0xffffffff


	//   ....[5]....
        /*0170*/ 	.word	0xffffffff


	//   ....[6]....
        /*0174*/ 	.word	0xffffffff


	//   ....[7]....
        /*0178*/ 	.word	0xffffffff


	//   ....[8]....
        /*017c*/ 	.word	0xffffffff


	//   ....[9]....
        /*0180*/ 	.word	0xffffffff


	//   ....[10]....
        /*0184*/ 	.word	0xffffffff


	//   ....[11]....
        /*0188*/ 	.word	0xffffffff


	//   ....[12]....
        /*018c*/ 	.word	0xffffffff


	//   ....[13]....
        /*0190*/ 	.word	0xffffffff


	//   ....[14]....
        /*0194*/ 	.word	0xffffffff


	//   ....[15]....
        /*0198*/ 	.word	0xffffffff


	//   ....[16]....
        /*019c*/ 	.word	0xffffffff


	//   ....[17]....
        /*01a0*/ 	.word	0xffffffff


	//   ....[18]....
        /*01a4*/ 	.word	0x05000016


	//   ....[19]....
        /*01a8*/ 	.word	0x05000016


	//   ....[20]....
        /*01ac*/ 	.word	0x05000016


	//   ....[21]....
        /*01b0*/ 	.word	0x05000016


	//   ....[22]....
        /*01b4*/ 	.word	0x05000016


	//----- nvinfo : EIATTR_COOP_GROUP_INSTR_OFFSETS
	.align		4
.L_30503:
        /*01b8*/ 	.byte	0x04, 0x28
        /*01ba*/ 	.short	(.L_30505 - .L_30504)


	//   ....[0]....
.L_30504:
        /*01bc*/ 	.word	0x00000f30


	//   ....[1]....
        /*01c0*/ 	.word	0x00000f50


	//   ....[2]....
        /*01c4*/ 	.word	0x00001160


	//   ....[3]....
        /*01c8*/ 	.word	0x00001180


	//   ....[4]....
        /*01cc*/ 	.word	0x000011a0


	//   ....[5]....
        /*01d0*/ 	.word	0x000012c0


	//   ....[6]....
        /*01d4*/ 	.word	0x000012e0


	//   ....[7]....
        /*01d8*/ 	.word	0x00001330


	//   ....[8]....
        /*01dc*/ 	.word	0x00002180


	//   ....[9]....
        /*01e0*/ 	.word	0x000021b0


	//   ....[10]....
        /*01e4*/ 	.word	0x000021d0


	//   ....[11]....
        /*01e8*/ 	.word	0x000021f0


	//   ....[12]....
        /*01ec*/ 	.word	0x00002210


	//   ....[13]....
        /*01f0*/ 	.word	0x00002260


	//   ....[14]....
        /*01f4*/ 	.word	0x00002280


	//   ....[15]....
        /*01f8*/ 	.word	0x000022a0


	//   ....[16]....
        /*01fc*/ 	.word	0x000034c0


	//   ....[17]....
        /*0200*/ 	.word	0x00003500


	//   ....[18]....
        /*0204*/ 	.word	0x00003880


	//   ....[19]....
        /*0208*/ 	.word	0x00003920


	//   ....[20]....
        /*020c*/ 	.word	0x000039c0


	//   ....[21]....
        /*0210*/ 	.word	0x00003a60


	//   ....[22]....
        /*0214*/ 	.word	0x00003ad0


	//----- nvinfo : EIATTR_VRC_CTA_INIT_COUNT
	.align		4
.L_30505:
        /*0218*/ 	.byte	0x02, 0x4a
	.zero		1
	.zero		1


	//----- nvinfo : EIATTR_EXIT_INSTR_OFFSETS
	.align		4
        /*021c*/ 	.byte	0x04, 0x1c
        /*021e*/ 	.short	(.L_30507 - .L_30506)


	//   ....[0]....
.L_30506:
        /*0220*/ 	.word	0x000036f0


	//   ....[1]....
        /*0224*/ 	.word	0x00003730


	//   ....[2]....
        /*0228*/ 	.word	0x00003810


	//----- nvinfo : EIATTR_CRS_STACK_SIZE
	.align		4
.L_30507:
        /*022c*/ 	.byte	0x04, 0x1e
        /*022e*/ 	.short	(.L_30509 - .L_30508)
.L_30508:
        /*0230*/ 	.word	0x00000000


	//----- nvinfo : EIATTR_CBANK_PARAM_SIZE
	.align		4
.L_30509:
        /*0234*/ 	.byte	0x03, 0x19
        /*0236*/ 	.short	0x007c


	//----- nvinfo : EIATTR_PARAM_CBANK
	.align		4
        /*0238*/ 	.byte	0x04, 0x0a
        /*023a*/ 	.short	(.L_30511 - .L_30510)
	.align		4
.L_30510:
        /*023c*/ 	.word	index@(.nv.constant0._ZN4vllm25paged_attention_v1_kernelIffLi32ELi8ELi128ELNS_18Fp8KVCacheDataTypeE0ELb1EEEvPT_PKS2_PKT0_S8_ifPKiSA_iPKfiiiSC_SC_iiiii)
        /*0240*/ 	.short	0x0380
        /*0242*/ 	.short	0x007c


	//----- nvinfo : EIATTR_SW_WAR
	.align		4
.L_30511:
        /*0244*/ 	.byte	0x04, 0x36
        /*0246*/ 	.short	(.L_30513 - .L_30512)
.L_30512:
        /*0248*/ 	.word	0x00000008
.L_30513:


//--------------------- .nv.callgraph             --------------------------
	.section	.nv.callgraph,"",@"SHT_CUDA_CALLGRAPH"
	.align	4
	.sectionentsize	8
	.align		4
        /*0000*/ 	.word	0x00000000
	.align		4
        /*0004*/ 	.word	0xffffffff
	.align		4
        /*0008*/ 	.word	index@(_ZN4vllm25paged_attention_v1_kernelI13__nv_bfloat16hLi256ELi32ELi128ELNS_18Fp8KVCacheDataTypeE2ELb0EEEvPT_PKS3_PKT0_S9_ifPKiSB_iPKfiiiSD_SD_iiiii)
	.align		4
        /*000c*/ 	.word	index@(__assertfail)
	.align		4
        /*0010*/ 	.word	index@(_ZN4vllm25paged_attention_v1_kernelI13__nv_bfloat16hLi192ELi32ELi128ELNS_18Fp8KVCacheDataTypeE2ELb0EEEvPT_PKS3_PKT0_S9_ifPKiSB_iPKfiiiSD_SD_iiiii)
	.align		4
        /*0014*/ 	.word	index@(__assertfail)
	.align		4
        /*0018*/ 	.word	index@(_ZN4vllm25paged_attention_v1_kernelI13__nv_bfloat16hLi128ELi32ELi128ELNS_18Fp8KVCacheDataTypeE2ELb0EEEvPT_PKS3_PKT0_S9_ifPKiSB_iPKfiiiSD_SD_iiiii)
	.align		4
        /*001c*/ 	.word	index@(__assertfail)
	.align		4
        /*0020*/ 	.word	index@(_ZN4vllm25paged_attention_v1_kernelI13__nv_bfloat16hLi120ELi32ELi128ELNS_18Fp8KVCacheDataTypeE2ELb0EEEvPT_PKS3_PKT0_S9_ifPKiSB_iPKfiiiSD_SD_iiiii)
	.align		4
        /*0024*/ 	.word	index@(__assertfail)
	.align		4
        /*0028*/ 	.word	index@(_ZN4vllm25paged_attention_v1_kernelI13__nv_bfloat16hLi112ELi32ELi128ELNS_18Fp8KVCacheDataTypeE2ELb0EEEvPT_PKS3_PKT0_S9_ifPKiSB_iPKfiiiSD_SD_iiiii)
	.align		4
        /*002c*/ 	.word	index@(__assertfail)
	.align		4
        /*0030*/ 	.word	index@(_ZN4vllm25paged_attention_v1_kernelI13__nv_bfloat16hLi96ELi32ELi128ELNS_18Fp8KVCacheDataTypeE2ELb0EEEvPT_PKS3_PKT0_S9_ifPKiSB_iPKfiiiSD_SD_iiiii)
	.align		4
        /*0034*/ 	.word	index@(__assertfail)
	.align		4
        /*0038*/ 	.word	index@(_ZN4vllm25paged_attention_v1_kernelI13__nv_bfloat16hLi80ELi32ELi128ELNS_18Fp8KVCacheDataTypeE2ELb0EEEvPT_PKS3_PKT0_S9_ifPKiSB_iPKfiiiSD_SD_iiiii)
	.align		4
        /*003c*/ 	.word	index@(__assertfail)
	.align		4
        /*0040*/ 	.word	index@(_ZN4vllm25paged_attention_v1_kernelI13__nv_bfloat16hLi64ELi32ELi128ELNS_18Fp8KVCacheDataTypeE2ELb0EEEvPT_PKS3_PKT0_S9_ifPKiSB_iPKfiiiSD_SD_iiiii)
	.align		4
        /*0044*/ 	.word	index@(__assertfail)
	.align		4
        /*0048*/ 	.word	index@(_ZN4vllm25paged_attention_v1_kernelI13__nv_bfloat16hLi32ELi32ELi128ELNS_18Fp8KVCacheDataTypeE2ELb0EEEvPT_PKS3_PKT0_S9_ifPKiSB_iPKfiiiSD_SD_iiiii)
	.align		4
        /*004c*/ 	.word	index@(__assertfail)
	.align		4
        /*0050*/ 	.word	index@(_ZN4vllm25paged_attention_v1_kernelI13__nv_bfloat16hLi256ELi32ELi128ELNS_18Fp8KVCacheDataTypeE2ELb1EEEvPT_PKS3_PKT0_S9_ifPKiSB_iPKfiiiSD_SD_iiiii)
	.align		4
        /*0054*/ 	.word	index@(__assertfail)
	.align		4
        /*0058*/ 	.word	index@(_ZN4vllm25paged_attention_v1_kernelI13__nv_bfloat16hLi192ELi32ELi128ELNS_18Fp8KVCacheDataTypeE2ELb1EEEvPT_PKS3_PKT0_S9_ifPKiSB_iPKfiiiSD_SD_iiiii)
	.align		4
        /*005c*/ 	.word	index@(__assertfail)
	.align		4
        /*0060*/ 	.word	index@(_ZN4vllm25paged_attention_v1_kernelI13__nv_bfloat16hLi128ELi32ELi128ELNS_18Fp8KVCacheDataTypeE2ELb1EEEvPT_PKS3_PKT0_S9_ifPKiSB_iPKfiiiSD_SD_iiiii)
	.align		4
        /*0064*/ 	.word	index@(__assertfail)
	.align		4
        /*0068*/ 	.word	index@(_ZN4vllm25paged_attention_v1_kernelI13__nv_bfloat16hLi120ELi32ELi128ELNS_18Fp8KVCacheDataTypeE2ELb1EEEvPT_PKS3_PKT0_S9_ifPKiSB_iPKfiiiSD_SD_iiiii)
	.align		4
        /*006c*/ 	.word	index@(__assertfail)
	.align		4
        /*0070*/ 	.word	index@(_ZN4vllm25paged_attention_v1_kernelI13__nv_bfloat16hLi112ELi32ELi128ELNS_18Fp8KVCacheDataTypeE2ELb1EEEvPT_PKS3_PKT0_S9_ifPKiSB_iPKfiiiSD_SD_iiiii)
	.align		4
        /*0074*/ 	.word	index@(__assertfail)
	.align		4
        /*0078*/ 	.word	index@(_ZN4vllm25paged_attention_v1_kernelI13__nv_bfloat16hLi96ELi32ELi128ELNS_18Fp8KVCacheDataTypeE2ELb1EEEvPT_PKS3_PKT0_S9_ifPKiSB_iPKfiiiSD_SD_iiiii)
	.align		4
        /*007c*/ 	.word	index@(__assertfail)
	.align		4
        /*0080*/ 	.word	index@(_ZN4vllm25paged_attention_v1_kernelI13__nv_bfloat16hLi80ELi32ELi128ELNS_18Fp8KVCacheDataTypeE2ELb1EEEvPT_PKS3_PKT0_S9_ifPKiSB_iPKfiiiSD_SD_iiiii)
	.align		4
        /*0084*/ 	.word	index@(__assertfail)
	.align		4
        /*0088*/ 	.word	index@(_ZN4vllm25paged_attention_v1_kernelI13__nv_bfloat16hLi64ELi32ELi128ELNS_18Fp8KVCacheDataTypeE2ELb1EEEvPT_PKS3_PKT0_S9_ifPKiSB_iPKfiiiSD_SD_iiiii)
	.align		4
        /*008c*/ 	.word	index@(__assertfail)
	.align		4
        /*0090*/ 	.word	index@(_ZN4vllm25paged_attention_v1_kernelI13__nv_bfloat16hLi32ELi32ELi128ELNS_18Fp8KVCacheDataTypeE2ELb1EEEvPT_PKS3_PKT0_S9_ifPKiSB_iPKfiiiSD_SD_iiiii)
	.align		4
        /*0094*/ 	.word	index@(__assertfail)
	.align		4
        /*0098*/ 	.word	index@(_ZN4vllm25paged_attention_v1_kernelI13__nv_bfloat16hLi256ELi16ELi128ELNS_18Fp8KVCacheDataTypeE2ELb0EEEvPT_PKS3_PKT0_S9_ifPKiSB_iPKfiiiSD_SD_iiiii)
	.align		4
        /*009c*/ 	.word	index@(__assertfail)
	.align		4
        /*00a0*/ 	.word	index@(_ZN4vllm25paged_attention_v1_kernelI13__nv_bfloat16hLi192ELi16ELi128ELNS_18Fp8KVCacheDataTypeE2ELb0EEEvPT_PKS3_PKT0_S9_ifPKiSB_iPKfiiiSD_SD_iiiii)
	.align		4
        /*00a4*/ 	.word	index@(__assertfail)
	.align		4
        /*00a8*/ 	.word	index@(_ZN4vllm25paged_attention_v1_kernelI13__nv_bfloat16hLi128ELi16ELi128ELNS_18Fp8KVCacheDataTypeE2ELb0EEEvPT_PKS3_PKT0_S9_ifPKiSB_iPKfiiiSD_SD_iiiii)
	.align		4
        /*00ac*/ 	.word	index@(__assertfail)
	.align		4
        /*00b0*/ 	.word	index@(_ZN4vllm25paged_attention_v1_kernelI13__nv_bfloat16hLi120ELi16ELi128ELNS_18Fp8KVCacheDataTypeE2ELb0EEEvPT_PKS3_PKT0_S9_ifPKiSB_iPKfiiiSD_SD_iiiii)
	.align		4
        /*00b4*/ 	.word	index@(__assertfail)
	.align		4
        /*00b8*/ 	.word	index@(_ZN4vllm25paged_attention_v1_kernelI13__nv_bfloat16hLi112ELi16ELi128ELNS_18Fp8KVCacheDataTypeE2ELb0EEEvPT_PKS3_PKT0_S9_ifPKiSB_iPKfiiiSD_SD_iiiii)
	.align		4
        /*00bc*/ 	.word	index@(__assertfail)
	.align		4
        /*00c0*/ 	.word	index@(_ZN4vllm25paged_attention_v1_kernelI13__nv_bfloat16hLi96ELi16ELi128ELNS_18Fp8KVCacheDataTypeE2ELb0EEEvPT_PKS3_PKT0_S9_ifPKiSB_iPKfiiiSD_SD_iiiii)
	.align		4
        /*00c4*/ 	.word	index@(__assertfail)
	.align		4
        /*00c8*/ 	.word	index@(_ZN4vllm25paged_attention_v1_kernelI13__nv_bfloat16hLi80ELi16ELi128ELNS_18Fp8KVCacheDataTypeE2ELb0EEEvPT_PKS3_PKT0_S9_ifPKiSB_iPKfiiiSD_SD_iiiii)
	.align		4
        /*00cc*/ 	.word	index@(__assertfail)
	.align		4
        /*00d0*/ 	.word	index@(_ZN4vllm25paged_attention_v1_kernelI13__nv_bfloat16hLi64ELi16ELi128ELNS_18Fp8KVCacheDataTypeE2ELb0EEEvPT_PKS3_PKT0_S9_ifPKiSB_iPKfiiiSD_SD_iiiii)
	.align		4
        /*00d4*/ 	.word	index@(__assertfail)
	.align		4
        /*00d8*/ 	.word	index@(_ZN4vllm25paged_attention_v1_kernelI13__nv_bfloat16hLi32ELi16ELi128ELNS_18Fp8KVCacheDataTypeE2ELb0EEEvPT_PKS3_PKT0_S9_ifPKiSB_iPKfiiiSD_SD_iiiii)
	.align		4
        /*00dc*/ 	.word	index@(__assertfail)
	.align		4
        /*00e0*/ 	.word	index@(_ZN4vllm25paged_attention_v1_kernelI13__nv_bfloat16hLi256ELi16ELi128ELNS_18Fp8KVCacheDataTypeE2ELb1EEEvPT_PKS3_PKT0_S9_ifPKiSB_iPKfiiiSD_SD_iiiii)
	.align		4
        /*00e4*/ 	.word	index@(__assertfail)
	.align		4
        /*00e8*/ 	.word	index@(_ZN4vllm25paged_attention_v1_kernelI13__nv_bfloat16hLi192ELi16ELi128ELNS_18Fp8KVCacheDataTypeE2ELb1EEEvPT_PKS3_PKT0_S9_ifPKiSB_iPKfiiiSD_SD_iiiii)
	.align		4
        /*00ec*/ 	.word	index@(__assertfail)
	.align		4
        /*00f0*/ 	.word	index@(_ZN4vllm25paged_attention_v1_kernelI13__nv_bfloat16hLi128ELi16ELi128ELNS_18Fp8KVCacheDataTypeE2ELb1EEEvPT_PKS3_PKT0_S9_ifPKiSB_iPKfiiiSD_SD_iiiii)
	.align		4
        /*00f4*/ 	.word	index@(__assertfail)
	.align		4
        /*00f8*/ 	.word	index@(_ZN4vllm25paged_attention_v1_kernelI13__nv_bfloat16hLi120ELi16ELi128ELNS_18Fp8KVCacheDataTypeE2ELb1EEEvPT_PKS3_PKT0_S9_ifPKiSB_iPKfiiiSD_SD_iiiii)
	.align		4
        /*00fc*/ 	.word	index@(__assertfail)
	.align		4
        /*0100*/ 	.word	index@(_ZN4vllm25paged_attention_v1_kernelI13__nv_bfloat16hLi112ELi16ELi128ELNS_18Fp8KVCacheDataTypeE2ELb1EEEvPT_PKS3_PKT0_S9_ifPKiSB_iPKfiiiSD_SD_iiiii)
	.align		4
        /*0104*/ 	.word	index@(__assertfail)
	.align		4
        /*0108*/ 	.word	index@(_ZN4vllm25paged_attention_v1_kernelI13__nv_bfloat16hLi96ELi16ELi128ELNS_18Fp8KVCacheDataTypeE2ELb1EEEvPT_PKS3_PKT0_S9_ifPKiSB_iPKfiiiSD_SD_iiiii)
	.align		4
        /*010c*/ 	.word	index@(__assertfail)
	.align		4
        /*0110*/ 	.word	index@(_ZN4vllm25paged_attention_v1_kernelI13__nv_bfloat16hLi80ELi16ELi128ELNS_18Fp8KVCacheDataTypeE2ELb1EEEvPT_PKS3_PKT0_S9_ifPKiSB_iPKfiiiSD_SD_iiiii)
	.align		4
        /*0114*/ 	.word	index@(__assertfail)
	.align		4
        /*0118*/ 	.word	index@(_ZN4vllm25paged_attention_v1_kernelI13__nv_bfloat16hLi64ELi16ELi128ELNS_18Fp8KVCacheDataTypeE2ELb1EEEvPT_PKS3_PKT0_S9_ifPKiSB_iPKfiiiSD_SD_iiiii)
	.align		4
        /*011c*/ 	.word	index@(__assertfail)
	.align		4
        /*0120*/ 	.word	index@(_ZN4vllm25paged_attention_v1_kernelI13__nv_bfloat16hLi32ELi16ELi128ELNS_18Fp8KVCacheDataTypeE2ELb1EEEvPT_PKS3_PKT0_S9_ifPKiSB_iPKfiiiSD_SD_iiiii)
	.align		4
        /*0124*/ 	.word	index@(__assertfail)
	.align		4
        /*0128*/ 	.word	index@(_ZN4vllm25paged_attention_v1_kernelI13__nv_bfloat16hLi256ELi8ELi128ELNS_18Fp8KVCacheDataTypeE2ELb0EEEvPT_PKS3_PKT0_S9_ifPKiSB_iPKfiiiSD_SD_iiiii)
	.align		4
        /*012c*/ 	.word	index@(__assertfail)
	.align		4
        /*0130*/ 	.word	index@(_ZN4vllm25paged_attention_v1_kernelI13__nv_bfloat16hLi192ELi8ELi128ELNS_18Fp8KVCacheDataTypeE2ELb0EEEvPT_PKS3_PKT0_S9_ifPKiSB_iPKfiiiSD_SD_iiiii)
	.align		4
        /*0134*/ 	.word	index@(__assertfail)
	.align		4
        /*0138*/ 	.word	index@(_ZN4vllm25paged_attention_v1_kernelI13__nv_bfloat16hLi128ELi8ELi128ELNS_18Fp8KVCacheDataTypeE2ELb0EEEvPT_PKS3_PKT0_S9_ifPKiSB_iPKfiiiSD_SD_iiiii)
	.align		4
        /*013c*/ 	.word	index@(__assertfail)
	.align		4
        /*0140*/ 	.word	index@(_ZN4vllm25paged_attention_v1_kernelI13__nv_bfloat16hLi120ELi8ELi128ELNS_18Fp8KVCacheDataTypeE2ELb0EEEvPT_PKS3_PKT0_S9_ifPKiSB_iPKfiiiSD_SD_iiiii)
	.align		4
        /*0144*/ 	.word	index@(__assertfail)
	.align		4
        /*0148*/ 	.word	index@(_ZN4vllm25paged_attention_v1_kernelI13__nv_bfloat16hLi112ELi8ELi128ELNS_18Fp8KVCacheDataTypeE2ELb0EEEvPT_PKS3_PKT0_S9_ifPKiSB_iPKfiiiSD_SD_iiiii)
	.align		4
        /*014c*/ 	.word	index@(__assertfail)
	.align		4
        /*0150*/ 	.word	index@(_ZN4vllm25paged_attention_v1_kernelI13__nv_bfloat16hLi96ELi8ELi128ELNS_18Fp8KVCacheDataTypeE2ELb0EEEvPT_PKS3_PKT0_S9_ifPKiSB_iPKfiiiSD_SD_iiiii)
	.align		4
        /*0154*/ 	.word	index@(__assertfail)
	.align		4
        /*0158*/ 	.word	index@(_ZN4vllm25paged_attention_v1_kernelI13__nv_bfloat16hLi80ELi8ELi128ELNS_18Fp8KVCacheDataTypeE2ELb0EEEvPT_PKS3_PKT0_S9_ifPKiSB_iPKfiiiSD_SD_iiiii)
	.align		4
        /*015c*/ 	.word	index@(__assertfail)
	.align		4
        /*0160*/ 	.word	index@(_ZN4vllm25paged_attention_v1_kernelI13__nv_bfloat16hLi64ELi8ELi128ELNS_18Fp8KVCacheDataTypeE2ELb0EEEvPT_PKS3_PKT0_S9_ifPKiSB_iPKfiiiSD_SD_iiiii)
	.align		4
        /*0164*/ 	.word	index@(__assertfail)
	.align		4
        /*0168*/ 	.word	index@(_ZN4vllm25paged_attention_v1_kernelI13__nv_bfloat16hLi32ELi8ELi128ELNS_18Fp8KVCacheDataTypeE2ELb0EEEvPT_PKS3_PKT0_S9_ifPKiSB_iPKfiiiSD_SD_iiiii)
	.align		4
        /*016c*/ 	.word	index@(__assertfail)
	.align		4
        /*0170*/ 	.word	index@(_ZN4vllm25paged_attention_v1_kernelI13__nv_bfloat16hLi256ELi8ELi128ELNS_18Fp8KVCacheDataTypeE2ELb1EEEvPT_PKS3_PKT0_S9_ifPKiSB_iPKfiiiSD_SD_iiiii)
	.align		4
        /*0174*/ 	.word	index@(__assertfail)
	.align		4
        /*0178*/ 	.word	index@(_ZN4vllm25paged_attention_v1_kernelI13__nv_bfloat16hLi192ELi8ELi128ELNS_18Fp8KVCacheDataTypeE2ELb1EEEvPT_PKS3_PKT0_S9_ifPKiSB_iPKfiiiSD_SD_iiiii)
	.align		4
        /*017c*/ 	.word	index@(__assertfail)
	.align		4
        /*0180*/ 	.word	index@(_ZN4vllm25paged_attention_v1_kernelI13__nv_bfloat16hLi128ELi8ELi128ELNS_18Fp8KVCacheDataTypeE2ELb1EEEvPT_PKS3_PKT0_S9_ifPKiSB_iPKfiiiSD_SD_iiiii)
	.align		4
        /*0184*/ 	.word	index@(__assertfail)
	.align		4
        /*0188*/ 	.word	index@(_ZN4vllm25paged_attention_v1_kernelI13__nv_bfloat16hLi120ELi8ELi128ELNS_18Fp8KVCacheDataTypeE2ELb1EEEvPT_PKS3_PKT0_S9_ifPKiSB_iPKfiiiSD_SD_iiiii)
	.align		4
        /*018c*/ 	.word	index@(__assertfail)
	.align		4
        /*0190*/ 	.word	index@(_ZN4vllm25paged_attention_v1_kernelI13__nv_bfloat16hLi112ELi8ELi128ELNS_18Fp8KVCacheDataTypeE2ELb1EEEvPT_PKS3_PKT0_S9_ifPKiSB_iPKfiiiSD_SD_iiiii)
	.align		4
        /*0194*/ 	.word	index@(__assertfail)
	.align		4
        /*0198*/ 	.word	index@(_ZN4vllm25paged_attention_v1_kernelI13__nv_bfloat16hLi96ELi8ELi128ELNS_18Fp8KVCacheDataTypeE2ELb1EEEvPT_PKS3_PKT0_S9_ifPKiSB_iPKfiiiSD_SD_iiiii)
	.align		4
        /*019c*/ 	.word	index@(__assertfail)
	.align		4
        /*01a0*/ 	.word	index@(_ZN4vllm25paged_attention_v1_kernelI13__nv_bfloat16hLi80ELi8ELi128ELNS_18Fp8KVCacheDataTypeE2ELb1EEEvPT_PKS3_PKT0_S9_ifPKiSB_iPKfiiiSD_SD_iiiii)
	.align		4
        /*01a4*/ 	.word	index@(__assertfail)
	.align		4
        /*01a8*/ 	.word	index@(_ZN4vllm25paged_attention_v1_kernelI13__nv_bfloat16hLi64ELi8ELi128ELNS_18Fp8KVCacheDataTypeE2ELb1EEEvPT_PKS3_PKT0_S9_ifPKiSB_iPKfiiiSD_SD_iiiii)
	.align		4
        /*01ac*/ 	.word	index@(__assertfail)
	.align		4
        /*01b0*/ 	.word	index@(_ZN4vllm25paged_attention_v1_kernelI13__nv_bfloat16hLi32ELi8ELi128ELNS_18Fp8KVCacheDataTypeE2ELb1EEEvPT_PKS3_PKT0_S9_ifPKiSB_iPKfiiiSD_SD_iiiii)
	.align		4
        /*01b4*/ 	.word	index@(__assertfail)
	.align		4
        /*01b8*/ 	.word	index@(_ZN4vllm25paged_attention_v1_kernelIthLi256ELi32ELi128ELNS_18Fp8KVCacheDataTypeE2ELb0EEEvPT_PKS2_PKT0_S8_ifPKiSA_iPKfiiiSC_SC_iiiii)
	.align		4
        /*01bc*/ 	.word	index@(__assertfail)
	.align		4
        /*01c0*/ 	.word	index@(_ZN4vllm25paged_attention_v1_kernelIthLi192ELi32ELi128ELNS_18Fp8KVCacheDataTypeE2ELb0EEEvPT_PKS2_PKT0_S8_ifPKiSA_iPKfiiiSC_SC_iiiii)
	.align		4
        /*01c4*/ 	.word	index@(__assertfail)
	.align		4
        /*01c8*/ 	.word	index@(_ZN4vllm25paged_attention_v1_kernelIthLi128ELi32ELi128ELNS_18Fp8KVCacheDataTypeE2ELb0EEEvPT_PKS2_PKT0_S8_ifPKiSA_iPKfiiiSC_SC_iiiii)
	.align		4
        /*01cc*/ 	.word	index@(__assertfail)
	.align		4
        /*01d0*/ 	.word	index@(_ZN4vllm25paged_attention_v1_kernelIthLi120ELi32ELi128ELNS_18Fp8KVCacheDataTypeE2ELb0EEEvPT_PKS2_PKT0_S8_ifPKiSA_iPKfiiiSC_SC_iiiii)
	.align		4
        /*01d4*/ 	.word	index@(__assertfail)
	.align		4
        /*01d8*/ 	.word	index@(_ZN4vllm25paged_attention_v1_kernelIthLi112ELi32ELi128ELNS_18Fp8KVCacheDataTypeE2ELb0EEEvPT_PKS2_PKT0_S8_ifPKiSA_iPKfiiiSC_SC_iiiii)
	.align		4
        /*01dc*/ 	.word	index@(__assertfail)
	.align		4
        /*01e0*/ 	.word	index@(_ZN4vllm25paged_attention_v1_kernelIthLi96ELi32ELi128ELNS_18Fp8KVCacheDataTypeE2ELb0EEEvPT_PKS2_PKT0_S8_ifPKiSA_iPKfiiiSC_SC_iiiii)
	.align		4
        /*01e4*/ 	.word	index@(__assertfail)
	.align		4
        /*01e8*/ 	.word	index@(_ZN4vllm25paged_attention_v1_kernelIthLi80ELi32ELi128ELNS_18Fp8KVCacheDataTypeE2ELb0EEEvPT_PKS2_PKT0_S8_ifPKiSA_iPKfiiiSC_SC_iiiii)
	.align		4
        /*01ec*/ 	.word	index@(__assertfail)
	.align		4
        /*01f0*/ 	.word	index@(_ZN4vllm25paged_attention_v1_kernelIthLi64ELi32ELi128ELNS_18Fp8KVCacheDataTypeE2ELb0EEEvPT_PKS2_PKT0_S8_ifPKiSA_iPKfiiiSC_SC_iiiii)
	.align		4
        /*01f4*/ 	.word	index@(__assertfail)
	.align		4
        /*01f8*/ 	.word	index@(_ZN4vllm25paged_attention_v1_kernelIthLi32ELi32ELi128ELNS_18Fp8KVCacheDataTypeE2ELb0EEEvPT_PKS2_PKT0_S8_ifPKiSA_iPKfiiiSC_SC_iiiii)
	.align		4
        /*01fc*/ 	.word	index@(__assertfail)
	.align		4
        /*0200*/ 	.word	index@(_ZN4vllm25paged_attention_v1_kernelIthLi256ELi32ELi128ELNS_18Fp8KVCacheDataTypeE2ELb1EEEvPT_PKS2_PKT0_S8_ifPKiSA_iPKfiiiSC_SC_iiiii)
	.align		4
        /*0204*/ 	.word	index@(__assertfail)
	.align		4
        /*0208*/ 	.word	index@(_ZN4vllm25paged_attention_v1_kernelIthLi192ELi32ELi128ELNS_18Fp8KVCacheDataTypeE2ELb1EEEvPT_PKS2_PKT0_S8_ifPKiSA_iPKfiiiSC_SC_iiiii)
	.align		4
        /*020c*/ 	.word	index@(__assertfail)
	.align		4
        /*0210*/ 	.word	index@(_ZN4vllm25paged_attention_v1_kernelIthLi128ELi32ELi128ELNS_18Fp8KVCacheDataTypeE2ELb1EEEvPT_PKS2_PKT0_S8_ifPKiSA_iPKfiiiSC_SC_iiiii)
	.align		4
        /*0214*/ 	.word	index@(__assertfail)
	.align		4
        /*0218*/ 	.word	index@(_ZN4vllm25paged_attention_v1_kernelIthLi120ELi32ELi128ELNS_18Fp8KVCacheDataTypeE2ELb1EEEvPT_PKS2_PKT0_S8_ifPKiSA_iPKfiiiSC_SC_iiiii)
	.align		4
        /*021c*/ 	.word	index@(__assertfail)
	.align		4
        /*0220*/ 	.word	index@(_ZN4vllm25paged_attention_v1_kernelIthLi112ELi32ELi128ELNS_18Fp8KVCacheDataTypeE2ELb1EEEvPT_PKS2_PKT0_S8_ifPKiSA_iPKfiiiSC_SC_iiiii)
	.align		4
        /*0224*/ 	.word	index@(__assertfail)
	.align		4
        /*0228*/ 	.word	index@(_ZN4vllm25paged_attention_v1_kernelIthLi96ELi32ELi128ELNS_18Fp8KVCacheDataTypeE2ELb1EEEvPT_PKS2_PKT0_S8_ifPKiSA_iPKfiiiSC_SC_iiiii)
	.align		4
        /*022c*/ 	.word	index@(__assertfail)
	.align		4
        /*0230*/ 	.word	index@(_ZN4vllm25paged_attention_v1_kernelIthLi80ELi32ELi128ELNS_18Fp8KVCacheDataTypeE2ELb1EEEvPT_PKS2_PKT0_S8_ifPKiSA_iPKfiiiSC_SC_iiiii)
	.align		4
        /*0234*/ 	.word	index@(__assertfail)
	.align		4
        /*0238*/ 	.word	index@(_ZN4vllm25paged_attention_v1_kernelIthLi64ELi32ELi128ELNS_18Fp8KVCacheDataTypeE2ELb1EEEvPT_PKS2_PKT0_S8_ifPKiSA_iPKfiiiSC_SC_iiiii)
	.align		4
        /*023c*/ 	.word	index@(__assertfail)
	.align		4
        /*0240*/ 	.word	index@(_ZN4vllm25paged_attention_v1_kernelIthLi32ELi32ELi128ELNS_18Fp8KVCacheDataTypeE2ELb1EEEvPT_PKS2_PKT0_S8_ifPKiSA_iPKfiiiSC_SC_iiiii)
	.align		4
        /*0244*/ 	.word	index@(__assertfail)
	.align		4
        /*0248*/ 	.word	index@(_ZN4vllm25paged_attention_v1_kernelIthLi256ELi16ELi128ELNS_18Fp8KVCacheDataTypeE2ELb0EEEvPT_PKS2_PKT0_S8_ifPKiSA_iPKfiiiSC_SC_iiiii)
	.align		4
        /*024c*/ 	.word	index@(__assertfail)
	.align		4
        /*0250*/ 	.word	index@(_ZN4vllm25paged_attention_v1_kernelIthLi192ELi16ELi128ELNS_18Fp8KVCacheDataTypeE2ELb0EEEvPT_PKS2_PKT0_S8_ifPKiSA_iPKfiiiSC_SC_iiiii)
	.align		4
        /*0254*/ 	.word	index@(__assertfail)
	.align		4
        /*0258*/ 	.word	index@(_ZN4vllm25paged_attention_v1_kernelIthLi128ELi16ELi128ELNS_18Fp8KVCacheDataTypeE2ELb0EEEvPT_PKS2_PKT0_S8_ifPKiSA_iPKfiiiSC_SC_iiiii)
	.align		4
        /*025c*/ 	.word	index@(__assertfail)
	.align		4
        /*0260*/ 	.word	index@(_ZN4vllm25paged_attention_v1_kernelIthLi120ELi16ELi128ELNS_18Fp8KVCacheDataTypeE2ELb0EEEvPT_PKS2_PKT0_S8_ifPKiSA_iPKfiiiSC_SC_iiiii)
	.align		4
        /*0264*/ 	.word	index@(__assertfail)
	.align		4
        /*0268*/ 	.word	index@(_ZN4vllm25paged_attention_v1_kernelIthLi112ELi16ELi128ELNS_18Fp8KVCacheDataTypeE2ELb0EEEvPT_PKS2_PKT0_S8_ifPKiSA_iPKfiiiSC_SC_iiiii)
	.align		4
        /*026c*/ 	.word	index@(__assertfail)
	.align		4
        /*0270*/ 	.word	index@(_ZN4vllm25paged_attention_v1_kernelIthLi96ELi16ELi128ELNS_18Fp8KVCacheDataTypeE2ELb0EEEvPT_PKS2_PKT0_S8_ifPKiSA_iPKfiiiSC_SC_iiiii)
	.align		4
        /*0274*/ 	.word	index@(__assertfail)
	.align		4
        /*0278*/ 	.word	index@(_ZN4vllm25paged_attention_v1_kernelIthLi80ELi16ELi128ELNS_18Fp8KVCacheDataTypeE2ELb0EEEvPT_PKS2_PKT0_S8_ifPKiSA_iPKfiiiSC_SC_iiiii)
	.align		4
        /*027c*/ 	.word	index@(__assertfail)
	.align		4
        /*0280*/ 	.word	index@(_ZN4vllm25paged_attention_v1_kernelIthLi64ELi16ELi128ELNS_18Fp8KVCacheDataTypeE2ELb0EEEvPT_PKS2_PKT0_S8_ifPKiSA_iPKfiiiSC_SC_iiiii)
	.align		4
        /*0284*/ 	.word	index@(__assertfail)
	.align		4
        /*0288*/ 	.word	index@(_ZN4vllm25paged_attention_v1_kernelIthLi32ELi16ELi128ELNS_18Fp8KVCacheDataTypeE2ELb0EEEvPT_PKS2_PKT0_S8_ifPKiSA_iPKfiiiSC_SC_iiiii)
	.align		4
        /*028c*/ 	.word	index@(__assertfail)
	.align		4
        /*0290*/ 	.word	index@(_ZN4vllm25paged_attention_v1_kernelIthLi256ELi16ELi128ELNS_18Fp8KVCacheDataTypeE2ELb1EEEvPT_PKS2_PKT0_S8_ifPKiSA_iPKfiiiSC_SC_iiiii)
	.align		4
        /*0294*/ 	.word	index@(__assertfail)
	.align		4
        /*0298*/ 	.word	index@(_ZN4vllm25paged_attention_v1_kernelIthLi192ELi16ELi128ELNS_18Fp8KVCacheDataTypeE2ELb1EEEvPT_PKS2_PKT0_S8_ifPKiSA_iPKfiiiSC_SC_iiiii)
	.align		4
        /*029c*/ 	.word	index@(__assertfail)
	.align		4
        /*02a0*/ 	.word	index@(_ZN4vllm25paged_attention_v1_kernelIthLi128ELi16ELi128ELNS_18Fp8KVCacheDataTypeE2ELb1EEEvPT_PKS2_PKT0_S8_ifPKiSA_iPKfiiiSC_SC_iiiii)
	.align		4
        /*02a4*/ 	.word	index@(__assertfail)
	.align		4
        /*02a8*/ 	.word	index@(_ZN4vllm25paged_attention_v1_kernelIthLi120ELi16ELi128ELNS_18Fp8KVCacheDataTypeE2ELb1EEEvPT_PKS2_PKT0_S8_ifPKiSA_iPKfiiiSC_SC_iiiii)
	.align		4
        /*02ac*/ 	.word	index@(__assertfail)
	.align		4
        /*02b0*/ 	.word	index@(_ZN4vllm25paged_attention_v1_kernelIthLi112ELi16ELi128ELNS_18Fp8KVCacheDataTypeE2ELb1EEEvPT_PKS2_PKT0_S8_ifPKiSA_iPKfiiiSC_SC_iiiii)
	.align		4
        /*02b4*/ 	.word	index@(__assertfail)
	.align		4
        /*02b8*/ 	.word	index@(_ZN4vllm25paged_attention_v1_kernelIthLi96ELi16ELi128ELNS_18Fp8KVCacheDataTypeE2ELb1EEEvPT_PKS2_PKT0_S8_ifPKiSA_iPKfiiiSC_SC_iiiii)
	.align		4
        /*02bc*/ 	.word	index@(__assertfail)
	.align		4
        /*02c0*/ 	.word	index@(_ZN4vllm25paged_attention_v1_kernelIthLi80ELi16ELi128ELNS_18Fp8KVCacheDataTypeE2ELb1EEEvPT_PKS2_PKT0_S8_ifPKiSA_iPKfiiiSC_SC_iiiii)
	.align		4
        /*02c4*/ 	.word	index@(__assertfail)
	.align		4
        /*02c8*/ 	.word	index@(_ZN4vllm25paged_attention_v1_kernelIthLi64ELi16ELi128ELNS_18Fp8KVCacheDataTypeE2ELb1EEEvPT_PKS2_PKT0_S8_ifPKiSA_iPKfiiiSC_SC_iiiii)
	.align		4
        /*02cc*/ 	.word	index@(__assertfail)
	.align		4
        /*02d0*/ 	.word	index@(_ZN4vllm25paged_attention_v1_kernelIthLi32ELi16ELi128ELNS_18Fp8KVCacheDataTypeE2ELb1EEEvPT_PKS2_PKT0_S8_ifPKiSA_iPKfiiiSC_SC_iiiii)
	.align		4
        /*02d4*/ 	.word	index@(__assertfail)
	.align		4
        /*02d8*/ 	.word	index@(_ZN4vllm25paged_attention_v1_kernelIthLi256ELi8ELi128ELNS_18Fp8KVCacheDataTypeE2ELb0EEEvPT_PKS2_PKT0_S8_ifPKiSA_iPKfiiiSC_SC_iiiii)
	.align		4
        /*02dc*/ 	.word	index@(__assertfail)
	.align		4
        /*02e0*/ 	.word	index@(_ZN4vllm25paged_attention_v1_kernelIthLi192ELi8ELi128ELNS_18Fp8KVCacheDataTypeE2ELb0EEEvPT_PKS2_PKT0_S8_ifPKiSA_iPKfiiiSC_SC_iiiii)
	.align		4
        /*02e4*/ 	.word	index@(__assertfail)
	.align		4
        /*02e8*/ 	.word	index@(_ZN4vllm25paged_attention_v1_kernelIthLi128ELi8ELi128ELNS_18Fp8KVCacheDataTypeE2ELb0EEEvPT_PKS2_PKT0_S8_ifPKiSA_iPKfiiiSC_SC_iiiii)
	.align		4
        /*02ec*/ 	.word	index@(__assertfail)
	.align		4
        /*02f0*/ 	.word	index@(_ZN4vllm25paged_attention_v1_kernelIthLi120ELi8ELi128ELNS_18Fp8KVCacheDataTypeE2ELb0EEEvPT_PKS2_PKT0_S8_ifPKiSA_iPKfiiiSC_SC_iiiii)
	.align		4
        /*02f4*/ 	.word	index@(__assertfail)
	.align		4
        /*02f8*/ 	.word	index@(_ZN4vllm25paged_attention_v1_kernelIthLi112ELi8ELi128ELNS_18Fp8KVCacheDataTypeE2ELb0EEEvPT_PKS2_PKT0_S8_ifPKiSA_iPKfiiiSC_SC_iiiii)
	.align		4
        /*02fc*/ 	.word	index@(__assertfail)
	.align		4
        /*0300*/ 	.word	index@(_ZN4vllm25paged_attention_v1_kernelIthLi96ELi8ELi128ELNS_18Fp8KVCacheDataTypeE2ELb0EEEvPT_PKS2_PKT0_S8_ifPKiSA_iPKfiiiSC_SC_iiiii)
	.align		4
        /*0304*/ 	.word	index@(__assertfail)
	.align		4
        /*0308*/ 	.word	index@(_ZN4vllm25paged_attention_v1_kernelIthLi80ELi8ELi128ELNS_18Fp8KVCacheDataTypeE2ELb0EEEvPT_PKS2_PKT0_S8_ifPKiSA_iPKfiiiSC_SC_iiiii)
	.align		4
        /*030c*/ 	.word	index@(__assertfail)
	.align		4
        /*0310*/ 	.word	index@(_ZN4vllm25paged_attention_v1_kernelIthLi64ELi8ELi128ELNS_18Fp8KVCacheDataTypeE2ELb0EEEvPT_PKS2_PKT0_S8_ifPKiSA_iPKfiiiSC_SC_iiiii)
	.align		4
        /*0314*/ 	.word	index@(__assertfail)
	.align		4
        /*0318*/ 	.word	index@(_ZN4vllm25paged_attention_v1_kernelIthLi32ELi8ELi128ELNS_18Fp8KVCacheDataTypeE2ELb0EEEvPT_PKS2_PKT0_S8_ifPKiSA_iPKfiiiSC_SC_iiiii)
	.align		4
        /*031c*/ 	.word	index@(__assertfail)
	.align		4
        /*0320*/ 	.word	index@(_ZN4vllm25paged_attention_v1_kernelIthLi256ELi8ELi128ELNS_18Fp8KVCacheDataTypeE2ELb1EEEvPT_PKS2_PKT0_S8_ifPKiSA_iPKfiiiSC_SC_iiiii)
	.align		4
        /*0324*/ 	.word	index@(__assertfail)
	.align		4
        /*0328*/ 	.word	index@(_ZN4vllm25paged_attention_v1_kernelIthLi192ELi8ELi128ELNS_18Fp8KVCacheDataTypeE2ELb1EEEvPT_PKS2_PKT0_S8_ifPKiSA_iPKfiiiSC_SC_iiiii)
	.align		4
        /*032c*/ 	.word	index@(__assertfail)
	.align		4
        /*0330*/ 	.word	index@(_ZN4vllm25paged_attention_v1_kernelIthLi128ELi8ELi128ELNS_18Fp8KVCacheDataTypeE2ELb1EEEvPT_PKS2_PKT0_S8_ifPKiSA_iPKfiiiSC_SC_iiiii)
	.align		4
        /*0334*/ 	.word	index@(__assertfail)
	.align		4
        /*0338*/ 	.word	index@(_ZN4vllm25paged_attention_v1_kernelIthLi120ELi8ELi128ELNS_18Fp8KVCacheDataTypeE2ELb1EEEvPT_PKS2_PKT0_S8_ifPKiSA_iPKfiiiSC_SC_iiiii)
	.align		4
        /*033c*/ 	.word	index@(__assertfail)
	.align		4
        /*0340*/ 	.word	index@(_ZN4vllm25paged_attention_v1_kernelIthLi112ELi8ELi128ELNS_18Fp8KVCacheDataTypeE2ELb1EEEvPT_PKS2_PKT0_S8_ifPKiSA_iPKfiiiSC_SC_iiiii)
	.align		4
        /*0344*/ 	.word	index@(__assertfail)
	.align		4
        /*0348*/ 	.word	index@(_ZN4vllm25paged_attention_v1_kernelIthLi96ELi8ELi128ELNS_18Fp8KVCacheDataTypeE2ELb1EEEvPT_PKS2_PKT0_S8_ifPKiSA_iPKfiiiSC_SC_iiiii)
	.align		4
        /*034c*/ 	.word	index@(__assertfail)
	.align		4
        /*0350*/ 	.word	index@(_ZN4vllm25paged_attention_v1_kernelIthLi80ELi8ELi128ELNS_18Fp8KVCacheDataTypeE2ELb1EEEvPT_PKS2_PKT0_S8_ifPKiSA_iPKfiiiSC_SC_iiiii)
	.align		4
        /*0354*/ 	.word	index@(__assertfail)
	.align		4
        /*0358*/ 	.word	index@(_ZN4vllm25paged_attention_v1_kernelIthLi64ELi8ELi128ELNS_18Fp8KVCacheDataTypeE2ELb1EEEvPT_PKS2_PKT0_S8_ifPKiSA_iPKfiiiSC_SC_iiiii)
	.align		4
        /*035c*/ 	.word	index@(__assertfail)
	.align		4
        /*0360*/ 	.word	index@(_ZN4vllm25paged_attention_v1_kernelIthLi32ELi8ELi128ELNS_18Fp8KVCacheDataTypeE2ELb1EEEvPT_PKS2_PKT0_S8_ifPKiSA_iPKfiiiSC_SC_iiiii)
	.align		4
        /*0364*/ 	.word	index@(__assertfail)
	.align		4
        /*0368*/ 	.word	index@(_ZN4vllm25paged_attention_v1_kernelIfhLi256ELi32ELi128ELNS_18Fp8KVCacheDataTypeE2ELb0EEEvPT_PKS2_PKT0_S8_ifPKiSA_iPKfiiiSC_SC_iiiii)
	.align		4
        /*036c*/ 	.word	index@(__assertfail)
	.align		4
        /*0370*/ 	.word	index@(_ZN4vllm25paged_attention_v1_kernelIfhLi192ELi32ELi128ELNS_18Fp8KVCacheDataTypeE2ELb0EEEvPT_PKS2_PKT0_S8_ifPKiSA_iPKfiiiSC_SC_iiiii)
	.align		4
        /*0374*/ 	.word	index@(__assertfail)
	.align		4
        /*0378*/ 	.word	index@(_ZN4vllm25paged_attention_v1_kernelIfhLi128ELi32ELi128ELNS_18Fp8KVCacheDataTypeE2ELb0EEEvPT_PKS2_PKT0_S8_ifPKiSA_iPKfiiiSC_SC_iiiii)
	.align		4
        /*037c*/ 	.word	index@(__assertfail)
	.align		4
        /*0380*/ 	.word	index@(_ZN4vllm25paged_attention_v1_kernelIfhLi120ELi32ELi128ELNS_18Fp8KVCacheDataTypeE2ELb0EEEvPT_PKS2_PKT0_S8_ifPKiSA_iPKfiiiSC_SC_iiiii)
	.align		4
        /*0384*/ 	.word	index@(__assertfail)
	.align		4
        /*0388*/ 	.word	index@(_ZN4vllm25paged_attention_v1_kernelIfhLi112ELi32ELi128ELNS_18Fp8KVCacheDataTypeE2ELb0EEEvPT_PKS2_PKT0_S8_ifPKiSA_iPKfiiiSC_SC_iiiii)
	.align		4
        /*038c*/ 	.word	index@(__assertfail)
	.align		4
        /*0390*/ 	.word	index@(_ZN4vllm25paged_attention_v1_kernelIfhLi96ELi32ELi128ELNS_18Fp8KVCacheDataTypeE2ELb0EEEvPT_PKS2_PKT0_S8_ifPKiSA_iPKfiiiSC_SC_iiiii)
	.align		4
        /*0394*/ 	.word	index@(__assertfail)
	.align		4
        /*0398*/ 	.word	index@(_ZN4vllm25paged_attention_v1_kernelIfhLi80ELi32ELi128ELNS_18Fp8KVCacheDataTypeE2ELb0EEEvPT_PKS2_PKT0_S8_ifPKiSA_iPKfiiiSC_SC_iiiii)
	.align		4
        /*039c*/ 	.word	index@(__assertfail)
	.align		4
        /*03a0*/ 	.word	index@(_ZN4vllm25paged_attention_v1_kernelIfhLi64ELi32ELi128ELNS_18Fp8KVCacheDataTypeE2ELb0EEEvPT_PKS2_PKT0_S8_ifPKiSA_iPKfiiiSC_SC_iiiii)
	.align		4
        /*03a4*/ 	.word	index@(__assertfail)
	.align		4
        /*03a8*/ 	.word	index@(_ZN4vllm25paged_attention_v1_kernelIfhLi32ELi32ELi128ELNS_18Fp8KVCacheDataTypeE2ELb0EEEvPT_PKS2_PKT0_S8_ifPKiSA_iPKfiiiSC_SC_iiiii)
	.align		4
        /*03ac*/ 	.word	index@(__assertfail)
	.align		4
        /*03b0*/ 	.word	index@(_ZN4vllm25paged_attention_v1_kernelIfhLi256ELi32ELi128ELNS_18Fp8KVCacheDataTypeE2ELb1EEEvPT_PKS2_PKT0_S8_ifPKiSA_iPKfiiiSC_SC_iiiii)
	.align		4
        /*03b4*/ 	.word	index@(__assertfail)
	.align		4
        /*03b8*/ 	.word	index@(_ZN4vllm25paged_attention_v1_kernelIfhLi192ELi32ELi128ELNS_18Fp8KVCacheDataTypeE2ELb1EEEvPT_PKS2_PKT0_S8_ifPKiSA_iPKfiiiSC_SC_iiiii)
	.align		4
        /*03bc*/ 	.word	index@(__assertfail)
	.align		4
        /*03c0*/ 	.word	index@(_ZN4vllm25paged_attention_v1_kernelIfhLi128ELi32ELi128ELNS_18Fp8KVCacheDataTypeE2ELb1EEEvPT_PKS2_PKT0_S8_ifPKiSA_iPKfiiiSC_SC_iiiii)
	.align		4
        /*03c4*/ 	.word	index@(__assertfail)
	.align		4
        /*03c8*/ 	.word	index@(_ZN4vllm25paged_attention_v1_kernelIfhLi120ELi32ELi128ELNS_18Fp8KVCacheDataTypeE2ELb1EEEvPT_PKS2_PKT0_S8_ifPKiSA_iPKfiiiSC_SC_iiiii)
	.align		4
        /*03cc*/ 	.word	index@(__assertfail)
	.align		4
        /*03d0*/ 	.word	index@(_ZN4vllm25paged_attention_v1_kernelIfhLi112ELi32ELi128ELNS_18Fp8KVCacheDataTypeE2ELb1EEEvPT_PKS2_PKT0_S8_ifPKiSA_iPKfiiiSC_SC_iiiii)
	.align		4
        /*03d4*/ 	.word	index@(__assertfail)
	.align		4
        /*03d8*/ 	.word	index@(_ZN4vllm25paged_attention_v1_kernelIfhLi96ELi32ELi128ELNS_18Fp8KVCacheDataTypeE2ELb1EEEvPT_PKS2_PKT0_S8_ifPKiSA_iPKfiiiSC_SC_iiiii)
	.align		4
        /*03dc*/ 	.word	index@(__assertfail)
	.align		4
        /*03e0*/ 	.word	index@(_ZN4vllm25paged_attention_v1_kernelIfhLi80ELi32ELi128ELNS_18Fp8KVCacheDataTypeE2ELb1EEEvPT_PKS2_PKT0_S8_ifPKiSA_iPKfiiiSC_SC_iiiii)
	.align		4
        /*03e4*/ 	.word	index@(__assertfail)
	.align		4
        /*03e8*/ 	.word	index@(_ZN4vllm25paged_attention_v1_kernelIfhLi64ELi32ELi128ELNS_18Fp8KVCacheDataTypeE2ELb1EEEvPT_PKS2_PKT0_S8_ifPKiSA_iPKfiiiSC_SC_iiiii)
	.align		4
        /*03ec*/ 	.word	index@(__assertfail)
	.align		4
        /*03f0*/ 	.word	index@(_ZN4vllm25paged_attention_v1_kernelIfhLi32ELi32ELi128ELNS_18Fp8KVCacheDataTypeE2ELb1EEEvPT_PKS2_PKT0_S8_ifPKiSA_iPKfiiiSC_SC_iiiii)
	.align		4
        /*03f4*/ 	.word	index@(__assertfail)
	.align		4
        /*03f8*/ 	.word	index@(_ZN4vllm25paged_attention_v1_kernelIfhLi256ELi16ELi128ELNS_18Fp8KVCacheDataTypeE2ELb0EEEvPT_PKS2_PKT0_S8_ifPKiSA_iPKfiiiSC_SC_iiiii)
	.align		4
        /*03fc*/ 	.word	index@(__assertfail)
	.align		4
        /*0400*/ 	.word	index@(_ZN4vllm25paged_attention_v1_kernelIfhLi192ELi16ELi128ELNS_18Fp8KVCacheDataTypeE2ELb0EEEvPT_PKS2_PKT0_S8_ifPKiSA_iPKfiiiSC_SC_iiiii)
	.align		4
        /*0404*/ 	.word	index@(__assertfail)
	.align		4
        /*0408*/ 	.word	index@(_ZN4vllm25paged_attention_v1_kernelIfhLi128ELi16ELi128ELNS_18Fp8KVCacheDataTypeE2ELb0EEEvPT_PKS2_PKT0_S8_ifPKiSA_iPKfiiiSC_SC_iiiii)
	.align		4
        /*040c*/ 	.word	index@(__assertfail)
	.align		4
        /*0410*/ 	.word	index@(_ZN4vllm25paged_attention_v1_kernelIfhLi120ELi16ELi128ELNS_18Fp8KVCacheDataTypeE2ELb0EEEvPT_PKS2_PKT0_S8_ifPKiSA_iPKfiiiSC_SC_iiiii)
	.align		4
        /*0414*/ 	.word	index@(__assertfail)
	.align		4
        /*0418*/ 	.word	index@(_ZN4vllm25paged_attention_v1_kernelIfhLi112ELi16ELi128ELNS_18Fp8KVCacheDataTypeE2ELb0EEEvPT_PKS2_PKT0_S8_ifPKiSA_iPKfiiiSC_SC_iiiii)
	.align		4
        /*041c*/ 	.word	index@(__assertfail)
	.align		4
        /*0420*/ 	.word	index@(_ZN4vllm25paged_attention_v1_kernelIfhLi96ELi16ELi128ELNS_18Fp8KVCacheDataTypeE2ELb0EEEvPT_PKS2_PKT0_S8_ifPKiSA_iPKfiiiSC_SC_iiiii)
	.align		4
        /*0424*/ 	.word	index@(__assertfail)
	.align		4
        /*0428*/ 	.word	index@(_ZN4vllm25paged_attention_v1_kernelIfhLi80ELi16ELi128ELNS_18Fp8KVCacheDataTypeE2ELb0EEEvPT_PKS2_PKT0_S8_ifPKiSA_iPKfiiiSC_SC_iiiii)
	.align		4
        /*042c*/ 	.word	index@(__assertfail)
	.align		4
        /*0430*/ 	.word	index@(_ZN4vllm25paged_attention_v1_kernelIfhLi64ELi16ELi128ELNS_18Fp8KVCacheDataTypeE2ELb0EEEvPT_PKS2_PKT0_S8_ifPKiSA_iPKfiiiSC_SC_iiiii)
	.align		4
        /*0434*/ 	.word	index@(__assertfail)
	.align		4
        /*0438*/ 	.word	index@(_ZN4vllm25paged_attention_v1_kernelIfhLi32ELi16ELi128ELNS_18Fp8KVCacheDataTypeE2ELb0EEEvPT_PKS2_PKT0_S8_ifPKiSA_iPKfiiiSC_SC_iiiii)
	.align		4
        /*043c*/ 	.word	index@(__assertfail)
	.align		4
        /*0440*/ 	.word	index@(_ZN4vllm25paged_attention_v1_kernelIfhLi256ELi16ELi128ELNS_18Fp8KVCacheDataTypeE2ELb1EEEvPT_PKS2_PKT0_S8_ifPKiSA_iPKfiiiSC_SC_iiiii)
	.align		4
        /*0444*/ 	.word	index@(__assertfail)
	.align		4
        /*0448*/ 	.word	index@(_ZN4vllm25paged_attention_v1_kernelIfhLi192ELi16ELi128ELNS_18Fp8KVCacheDataTypeE2ELb1EEEvPT_PKS2_PKT0_S8_ifPKiSA_iPKfiiiSC_SC_iiiii)
	.align		4
        /*044c*/ 	.word	index@(__assertfail)
	.align		4
        /*0450*/ 	.word	index@(_ZN4vllm25paged_attention_v1_kernelIfhLi128ELi16ELi128ELNS_18Fp8KVCacheDataTypeE2ELb1EEEvPT_PKS2_PKT0_S8_ifPKiSA_iPKfiiiSC_SC_iiiii)
	.align		4
        /*0454*/ 	.word	index@(__assertfail)
	.align		4
        /*0458*/ 	.word	index@(_ZN4vllm25paged_attention_v1_kernelIfhLi120ELi16ELi128ELNS_18Fp8KVCacheDataTypeE2ELb1EEEvPT_PKS2_PKT0_S8_ifPKiSA_iPKfiiiSC_SC_iiiii)
	.align		4
        /*045c*/ 	.word	index@(__assertfail)
	.align		4
        /*0460*/ 	.word	index@(_ZN4vllm25paged_attention_v1_kernelIfhLi112ELi16ELi128ELNS_18Fp8KVCacheDataTypeE2ELb1EEEvPT_PKS2_PKT0_S8_ifPKiSA_iPKfiiiSC_SC_iiiii)
	.align		4
        /*0464*/ 	.word	index@(__assertfail)
	.align		4
        /*0468*/ 	.word	index@(_ZN4vllm25paged_attention_v1_kernelIfhLi96ELi16ELi128ELNS_18Fp8KVCacheDataTypeE2ELb1EEEvPT_PKS2_PKT0_S8_ifPKiSA_iPKfiiiSC_SC_iiiii)
	.align		4
        /*046c*/ 	.word	index@(__assertfail)
	.align		4
        /*0470*/ 	.word	index@(_ZN4vllm25paged_attention_v1_kernelIfhLi80ELi16ELi128ELNS_18Fp8KVCacheDataTypeE2ELb1EEEvPT_PKS2_PKT0_S8_ifPKiSA_iPKfiiiSC_SC_iiiii)
	.align		4
        /*0474*/ 	.word	index@(__assertfail)
	.align		4
        /*0478*/ 	.word	index@(_ZN4vllm25paged_attention_v1_kernelIfhLi64ELi16ELi128ELNS_18Fp8KVCacheDataTypeE2ELb1EEEvPT_PKS2_PKT0_S8_ifPKiSA_iPKfiiiSC_SC_iiiii)
	.align		4
        /*047c*/ 	.word	index@(__assertfail)
	.align		4
        /*0480*/ 	.word	index@(_ZN4vllm25paged_attention_v1_kernelIfhLi32ELi16ELi128ELNS_18Fp8KVCacheDataTypeE2ELb1EEEvPT_PKS2_PKT0_S8_ifPKiSA_iPKfiiiSC_SC_iiiii)
	.align		4
        /*0484*/ 	.word	index@(__assertfail)
	.align		4
        /*0488*/ 	.word	index@(_ZN4vllm25paged_attention_v1_kernelIfhLi256ELi8ELi128ELNS_18Fp8KVCacheDataTypeE2ELb0EEEvPT_PKS2_PKT0_S8_ifPKiSA_iPKfiiiSC_SC_iiiii)
	.align		4
        /*048c*/ 	.word	index@(__assertfail)
	.align		4
        /*0490*/ 	.word	index@(_ZN4vllm25paged_attention_v1_kernelIfhLi192ELi8ELi128ELNS_18Fp8KVCacheDataTypeE2ELb0EEEvPT_PKS2_PKT0_S8_ifPKiSA_iPKfiiiSC_SC_iiiii)
	.align		4
        /*0494*/ 	.word	index@(__assertfail)
	.align		4
        /*0498*/ 	.word	index@(_ZN4vllm25paged_attention_v1_kernelIfhLi128ELi8ELi128ELNS_18Fp8KVCacheDataTypeE2ELb0EEEvPT_PKS2_PKT0_S8_ifPKiSA_iPKfiiiSC_SC_iiiii)
	.align		4
        /*049c*/ 	.word	index@(__assertfail)
	.align		4
        /*04a0*/ 	.word	index@(_ZN4vllm25paged_attention_v1_kernelIfhLi120ELi8ELi128ELNS_18Fp8KVCacheDataTypeE2ELb0EEEvPT_PKS2_PKT0_S8_ifPKiSA_iPKfiiiSC_SC_iiiii)
	.align		4
        /*04a4*/ 	.word	index@(__assertfail)
	.align		4
        /*04a8*/ 	.word	index@(_ZN4vllm25paged_attention_v1_kernelIfhLi112ELi8ELi128ELNS_18Fp8KVCacheDataTypeE2ELb0EEEvPT_PKS2_PKT0_S8_ifPKiSA_iPKfiiiSC_SC_iiiii)
	.align		4
        /*04ac*/ 	.word	index@(__assertfail)
	.align		4
        /*04b0*/ 	.word	index@(_ZN4vllm25paged_attention_v1_kernelIfhLi96ELi8ELi128ELNS_18Fp8KVCacheDataTypeE2ELb0EEEvPT_PKS2_PKT0_S8_ifPKiSA_iPKfiiiSC_SC_iiiii)
	.align		4
        /*04b4*/ 	.word	index@(__assertfail)
	.align		4
        /*04b8*/ 	.word	index@(_ZN4vllm25paged_attention_v1_kernelIfhLi80ELi8ELi128ELNS_18Fp8KVCacheDataTypeE2ELb0EEEvPT_PKS2_PKT0_S8_ifPKiSA_iPKfiiiSC_SC_iiiii)
	.align		4
        /*04bc*/ 	.word	index@(__assertfail)
	.align		4
        /*04c0*/ 	.word	index@(_ZN4vllm25paged_attention_v1_kernelIfhLi64ELi8ELi128ELNS_18Fp8KVCacheDataTypeE2ELb0EEEvPT_PKS2_PKT0_S8_ifPKiSA_iPKfiiiSC_SC_iiiii)
	.align		4
        /*04c4*/ 	.word	index@(__assertfail)
	.align		4
        /*04c8*/ 	.word	index@(_ZN4vllm25paged_attention_v1_kernelIfhLi32ELi8ELi128ELNS_18Fp8KVCacheDataTypeE2ELb0EEEvPT_PKS2_PKT0_S8_ifPKiSA_iPKfiiiSC_SC_iiiii)
	.align		4
        /*04cc*/ 	.word	index@(__assertfail)
	.align		4
        /*04d0*/ 	.word	index@(_ZN4vllm25paged_attention_v1_kernelIfhLi256ELi8ELi128ELNS_18Fp8KVCacheDataTypeE2ELb1EEEvPT_PKS2_PKT0_S8_ifPKiSA_iPKfiiiSC_SC_iiiii)
	.align		4
        /*04d4*/ 	.word	index@(__assertfail)
	.align		4
        /*04d8*/ 	.word	index@(_ZN4vllm25paged_attention_v1_kernelIfhLi192ELi8ELi128ELNS_18Fp8KVCacheDataTypeE2ELb1EEEvPT_PKS2_PKT0_S8_ifPKiSA_iPKfiiiSC_SC_iiiii)
	.align		4
        /*04dc*/ 	.word	index@(__assertfail)
	.align		4
        /*04e0*/ 	.word	index@(_ZN4vllm25paged_attention_v1_kernelIfhLi128ELi8ELi128ELNS_18Fp8KVCacheDataTypeE2ELb1EEEvPT_PKS2_PKT0_S8_ifPKiSA_iPKfiiiSC_SC_iiiii)
	.align		4
        /*04e4*/ 	.word	index@(__assertfail)
	.align		4
        /*04e8*/ 	.word	index@(_ZN4vllm25paged_attention_v1_kernelIfhLi120ELi8ELi128ELNS_18Fp8KVCacheDataTypeE2ELb1EEEvPT_PKS2_PKT0_S8_ifPKiSA_iPKfiiiSC_SC_iiiii)
	.align		4
        /*04ec*/ 	.word	index@(__assertfail)
	.align		4
        /*04f0*/ 	.word	index@(_ZN4vllm25paged_attention_v1_kernelIfhLi112ELi8ELi128ELNS_18Fp8KVCacheDataTypeE2ELb1EEEvPT_PKS2_PKT0_S8_ifPKiSA_iPKfiiiSC_SC_iiiii)
	.align		4
        /*04f4*/ 	.word	index@(__assertfail)
	.align		4
        /*04f8*/ 	.word	index@(_ZN4vllm25paged_attention_v1_kernelIfhLi96ELi8ELi128ELNS_18Fp8KVCacheDataTypeE2ELb1EEEvPT_PKS2_PKT0_S8_ifPKiSA_iPKfiiiSC_SC_iiiii)
	.align		4
        /*04fc*/ 	.word	index@(__assertfail)
	.align		4
        /*0500*/ 	.word	index@(_ZN4vllm25paged_attention_v1_kernelIfhLi80ELi8ELi128ELNS_18Fp8KVCacheDataTypeE2ELb1EEEvPT_PKS2_PKT0_S8_ifPKiSA_iPKfiiiSC_SC_iiiii)
	.align		4
        /*0504*/ 	.word	index@(__assertfail)
	.align		4
        /*0508*/ 	.word	index@(_ZN4vllm25paged_attention_v1_kernelIfhLi64ELi8ELi128ELNS_18Fp8KVCacheDataTypeE2ELb1EEEvPT_PKS2_PKT0_S8_ifPKiSA_iPKfiiiSC_SC_iiiii)
	.align		4
        /*050c*/ 	.word	index@(__assertfail)
	.align		4
        /*0510*/ 	.word	index@(_ZN4vllm25paged_attention_v1_kernelIfhLi32ELi8ELi128ELNS_18Fp8KVCacheDataTypeE2ELb1EEEvPT_PKS2_PKT0_S8_ifPKiSA_iPKfiiiSC_SC_iiiii)
	.align		4
        /*0514*/ 	.word	index@(__assertfail)
	.align		4
        /*0518*/ 	.word	index@(_ZN4vllm25paged_attention_v1_kernelI13__nv_bfloat16hLi256ELi32ELi128ELNS_18Fp8KVCacheDataTypeE1ELb0EEEvPT_PKS3_PKT0_S9_ifPKiSB_iPKfiiiSD_SD_iiiii)
	.align		4
        /*051c*/ 	.word	index@(__assertfail)
	.align		4
        /*0520*/ 	.word	index@(_ZN4vllm25paged_attention_v1_kernelI13__nv_bfloat16hLi192ELi32ELi128ELNS_18Fp8KVCacheDataTypeE1ELb0EEEvPT_PKS3_PKT0_S9_ifPKiSB_iPKfiiiSD_SD_iiiii)
	.align		4
        /*0524*/ 	.word	index@(__assertfail)
	.align		4
        /*0528*/ 	.word	index@(_ZN4vllm25paged_attention_v1_kernelI13__nv_bfloat16hLi128ELi32ELi128ELNS_18Fp8KVCacheDataTypeE1ELb0EEEvPT_PKS3_PKT0_S9_ifPKiSB_iPKfiiiSD_SD_iiiii)
	.align		4
        /*052c*/ 	.word	index@(__assertfail)
	.align		4
        /*0530*/ 	.word	index@(_ZN4vllm25paged_attention_v1_kernelI13__nv_bfloat16hLi120ELi32ELi128ELNS_18Fp8KVCacheDataTypeE1ELb0EEEvPT_PKS3_PKT0_S9_ifPKiSB_iPKfiiiSD_SD_iiiii)
	.align		4
        /*0534*/ 	.word	index@(__assertfail)
	.align		4
        /*0538*/ 	.word	index@(_ZN4vllm25paged_attention_v1_kernelI13__nv_bfloat16hLi112ELi32ELi128ELNS_18Fp8KVCacheDataTypeE1ELb0EEEvPT_PKS3_PKT0_S9_ifPKiSB_iPKfiiiSD_SD_iiiii)
	.align		4
        /*053c*/ 	.word	index@(__assertfail)
	.align		4
        /*0540*/ 	.word	index@(_ZN4vllm25paged_attention_v1_kernelI13__nv_bfloat16hLi96ELi32ELi128ELNS_18Fp8KVCacheDataTypeE1ELb0EEEvPT_PKS3_PKT0_S9_ifPKiSB_iPKfiiiSD_SD_iiiii)
	.align		4
        /*0544*/ 	.word	index@(__assertfail)
	.align		4
        /*0548*/ 	.word	index@(_ZN4vllm25paged_attention_v1_kernelI13__nv_bfloat16hLi80ELi32ELi128ELNS_18Fp8KVCacheDataTypeE1ELb0EEEvPT_PKS3_PKT0_S9_ifPKiSB_iPKfiiiSD_SD_iiiii)
	.align		4
        /*054c*/ 	.word	index@(__assertfail)
	.align		4
        /*0550*/ 	.word	index@(_ZN4vllm25paged_attention_v1_kernelI13__nv_bfloat16hLi64ELi32ELi128ELNS_18Fp8KVCacheDataTypeE1ELb0EEEvPT_PKS3_PKT0_S9_ifPKiSB_iPKfiiiSD_SD_iiiii)
	.align		4
        /*0554*/ 	.word	index@(__assertfail)
	.align		4
        /*0558*/ 	.word	index@(_ZN4vllm25paged_attention_v1_kernelI13__nv_bfloat16hLi32ELi32ELi128ELNS_18Fp8KVCacheDataTypeE1ELb0EEEvPT_PKS3_PKT0_S9_ifPKiSB_iPKfiiiSD_SD_iiiii)
	.align		4
        /*055c*/ 	.word	index@(__assertfail)
	.align		4
        /*0560*/ 	.word	index@(_ZN4vllm25paged_attention_v1_kernelI13__nv_bfloat16hLi256ELi32ELi128ELNS_18Fp8KVCacheDataTypeE1ELb1EEEvPT_PKS3_PKT0_S9_ifPKiSB_iPKfiiiSD_SD_iiiii)
	.align		4
        /*0564*/ 	.word	index@(__assertfail)
	.align		4
        /*0568*/ 	.word	index@(_ZN4vllm25paged_attention_v1_kernelI13__nv_bfloat16hLi192ELi32ELi128ELNS_18Fp8KVCacheDataTypeE1ELb1EEEvPT_PKS3_PKT0_S9_ifPKiSB_iPKfiiiSD_SD_iiiii)
	.align		4
        /*056c*/ 	.word	index@(__assertfail)
	.align		4
        /*0570*/ 	.word	index@(_ZN4vllm25paged_attention_v1_kernelI13__nv_bfloat16hLi128ELi32ELi128ELNS_18Fp8KVCacheDataTypeE1ELb1EEEvPT_PKS3_PKT0_S9_ifPKiSB_iPKfiiiSD_SD_iiiii)
	.align		4
        /*0574*/ 	.word	index@(__assertfail)
	.align		4
        /*0578*/ 	.word	index@(_ZN4vllm25paged_attention_v1_kernelI13__nv_bfloat16hLi120ELi32ELi128ELNS_18Fp8KVCacheDataTypeE1ELb1EEEvPT_PKS3_PKT0_S9_ifPKiSB_iPKfiiiSD_SD_iiiii)
	.align		4
        /*057c*/ 	.word	index@(__assertfail)
	.align		4
        /*0580*/ 	.word	index@(_ZN4vllm25paged_attention_v1_kernelI13__nv_bfloat16hLi112ELi32ELi128ELNS_18Fp8KVCacheDataTypeE1ELb1EEEvPT_PKS3_PKT0_S9_ifPKiSB_iPKfiiiSD_SD_iiiii)
	.align		4
        /*0584*/ 	.word	index@(__assertfail)
	.align		4
        /*0588*/ 	.word	index@(_ZN4vllm25paged_attention_v1_kernelI13__nv_bfloat16hLi96ELi32ELi128ELNS_18Fp8KVCacheDataTypeE1ELb1EEEvPT_PKS3_PKT0_S9_ifPKiSB_iPKfiiiSD_SD_iiiii)
	.align		4
        /*058c*/ 	.word	index@(__assertfail)
	.align		4
        /*0590*/ 	.word	index@(_ZN4vllm25paged_attention_v1_kernelI13__nv_bfloat16hLi80ELi32ELi128ELNS_18Fp8KVCacheDataTypeE1ELb1EEEvPT_PKS3_PKT0_S9_ifPKiSB_iPKfiiiSD_SD_iiiii)
	.align		4
        /*0594*/ 	.word	index@(__assertfail)
	.align		4
        /*0598*/ 	.word	index@(_ZN4vllm25paged_attention_v1_kernelI13__nv_bfloat16hLi64ELi32ELi128ELNS_18Fp8KVCacheDataTypeE1ELb1EEEvPT_PKS3_PKT0_S9_ifPKiSB_iPKfiiiSD_SD_iiiii)
	.align		4
        /*059c*/ 	.word	index@(__assertfail)
	.align		4
        /*05a0*/ 	.word	index@(_ZN4vllm25paged_attention_v1_kernelI13__nv_bfloat16hLi32ELi32ELi128ELNS_18Fp8KVCacheDataTypeE1ELb1EEEvPT_PKS3_PKT0_S9_ifPKiSB_iPKfiiiSD_SD_iiiii)
	.align		4
        /*05a4*/ 	.word	index@(__assertfail)
	.align		4
        /*05a8*/ 	.word	index@(_ZN4vllm25paged_attention_v1_kernelI13__nv_bfloat16hLi256ELi16ELi128ELNS_18Fp8KVCacheDataTypeE1ELb0EEEvPT_PKS3_PKT0_S9_ifPKiSB_iPKfiiiSD_SD_iiiii)
	.align		4
        /*05ac*/ 	.word	index@(__assertfail)
	.align		4
        /*05b0*/ 	.word	index@(_ZN4vllm25paged_attention_v1_kernelI13__nv_bfloat16hLi192ELi16ELi128ELNS_18Fp8KVCacheDataTypeE1ELb0EEEvPT_PKS3_PKT0_S9_ifPKiSB_iPKfiiiSD_SD_iiiii)
	.align		4
        /*05b4*/ 	.word	index@(__assertfail)
	.align		4
        /*05b8*/ 	.word	index@(_ZN4vllm25paged_attention_v1_kernelI13__nv_bfloat16hLi128ELi16ELi128ELNS_18Fp8KVCacheDataTypeE1ELb0EEEvPT_PKS3_PKT0_S9_ifPKiSB_iPKfiiiSD_SD_iiiii)
	.align		4
        /*05bc*/ 	.word	index@(__assertfail)
	.align		4
        /*05c0*/ 	.word	index@(_ZN4vllm25paged_attention_v1_kernelI13__nv_bfloat16hLi120ELi16ELi128ELNS_18Fp8KVCacheDataTypeE1ELb0EEEvPT_PKS3_PKT0_S9_ifPKiSB_iPKfiiiSD_SD_iiiii)
	.align		4
        /*05c4*/ 	.word	index@(__assertfail)
	.align		4
        /*05c8*/ 	.word	index@(_ZN4vllm25paged_attention_v1_kernelI13__nv_bfloat16hLi112ELi16ELi128ELNS_18Fp8KVCacheDataTypeE1ELb0EEEvPT_PKS3_PKT0_S9_ifPKiSB_iPKfiiiSD_SD_iiiii)
	.align		4
        /*05cc*/ 	.word	index@(__assertfail)
	.align		4
        /*05d0*/ 	.word	index@(_ZN4vllm25paged_attention_v1_kernelI13__nv_bfloat16hLi96ELi16ELi128ELNS_18Fp8KVCacheDataTypeE1ELb0EEEvPT_PKS3_PKT0_S9_ifPKiSB_iPKfiiiSD_SD_iiiii)
	.align		4
        /*05d4*/ 	.word	index@(__assertfail)
	.align		4
        /*05d8*/ 	.word	index@(_ZN4vllm25paged_attention_v1_kernelI13__nv_bfloat16hLi80ELi16ELi128ELNS_18Fp8KVCacheDataTypeE1ELb0EEEvPT_PKS3_PKT0_S9_ifPKiSB_iPKfiiiSD_SD_iiiii)
	.align		4
        /*05dc*/ 	.word	index@(__assertfail)
	.align		4
        /*05e0*/ 	.word	index@(_ZN4vllm25paged_attention_v1_kernelI13__nv_bfloat16hLi64ELi16ELi128ELNS_18Fp8KVCacheDataTypeE1ELb0EEEvPT_PKS3_PKT0_S9_ifPKiSB_iPKfiiiSD_SD_iiiii)
	.align		4
        /*05e4*/ 	.word	index@(__assertfail)
	.align		4
        /*05e8*/ 	.word	index@(_ZN4vllm25paged_attention_v1_kernelI13__nv_bfloat16hLi32ELi16ELi128ELNS_18Fp8KVCacheDataTypeE1ELb0EEEvPT_PKS3_PKT0_S9_ifPKiSB_iPKfiiiSD_SD_iiiii)
	.align		4
        /*05ec*/ 	.word	index@(__assertfail)
	.align		4
        /*05f0*/ 	.word	index@(_ZN4vllm25paged_attention_v1_kernelI13__nv_bfloat16hLi256ELi16ELi128ELNS_18Fp8KVCacheDataTypeE1ELb1EEEvPT_PKS3_PKT0_S9_ifPKiSB_iPKfiiiSD_SD_iiiii)
	.align		4
        /*05f4*/ 	.word	index@(__assertfail)
	.align		4
        /*05f8*/ 	.word	index@(_ZN4vllm25paged_attention_v1_kernelI13__nv_bfloat16hLi192ELi16ELi128ELNS_18Fp8KVCacheDataTypeE1ELb1EEEvPT_PKS3_PKT0_S9_ifPKiSB_iPKfiiiSD_SD_iiiii)
	.align		4
        /*05fc*/ 	.word	index@(__assertfail)
	.align		4
        /*0600*/ 	.word	index@(_ZN4vllm25paged_attention_v1_kernelI13__nv_bfloat16hLi128ELi16ELi128ELNS_18Fp8KVCacheDataTypeE1ELb1EEEvPT_PKS3_PKT0_S9_ifPKiSB_iPKfiiiSD_SD_iiiii)
	.align		4
        /*0604*/ 	.word	index@(__assertfail)
	.align		4
        /*0608*/ 	.word	index@(_ZN4vllm25paged_attention_v1_kernelI13__nv_bfloat16hLi120ELi16ELi128ELNS_18Fp8KVCacheDataTypeE1ELb1EEEvPT_PKS3_PKT0_S9_ifPKiSB_iPKfiiiSD_SD_iiiii)
	.align		4
        /*060c*/ 	.word	index@(__assertfail)
	.align		4
        /*0610*/ 	.word	index@(_ZN4vllm25paged_attention_v1_kernelI13__nv_bfloat16hLi112ELi16ELi128ELNS_18Fp8KVCacheDataTypeE1ELb1EEEvPT_PKS3_PKT0_S9_ifPKiSB_iPKfiiiSD_SD_iiiii)
	.align		4
        /*0614*/ 	.word	index@(__assertfail)
	.align		4
        /*0618*/ 	.word	index@(_ZN4vllm25paged_attention_v1_kernelI13__nv_bfloat16hLi96ELi16ELi128ELNS_18Fp8KVCacheDataTypeE1ELb1EEEvPT_PKS3_PKT0_S9_ifPKiSB_iPKfiiiSD_SD_iiiii)
	.align		4
        /*061c*/ 	.word	index@(__assertfail)
	.align		4
        /*0620*/ 	.word	index@(_ZN4vllm25paged_attention_v1_kernelI13__nv_bfloat16hLi80ELi16ELi128ELNS_18Fp8KVCacheDataTypeE1ELb1EEEvPT_PKS3_PKT0_S9_ifPKiSB_iPKfiiiSD_SD_iiiii)
	.align		4
        /*0624*/ 	.word	index@(__assertfail)
	.align		4
        /*0628*/ 	.word	index@(_ZN4vllm25paged_attention_v1_kernelI13__nv_bfloat16hLi64ELi16ELi128ELNS_18Fp8KVCacheDataTypeE1ELb1EEEvPT_PKS3_PKT0_S9_ifPKiSB_iPKfiiiSD_SD_iiiii)
	.align		4
        /*062c*/ 	.word	index@(__assertfail)
	.align		4
        /*0630*/ 	.word	index@(_ZN4vllm25paged_attention_v1_kernelI13__nv_bfloat16hLi32ELi16ELi128ELNS_18Fp8KVCacheDataTypeE1ELb1EEEvPT_PKS3_PKT0_S9_ifPKiSB_iPKfiiiSD_SD_iiiii)
	.align		4
        /*0634*/ 	.word	index@(__assertfail)
	.align		4
        /*0638*/ 	.word	index@(_ZN4vllm25paged_attention_v1_kernelI13__nv_bfloat16hLi256ELi8ELi128ELNS_18Fp8KVCacheDataTypeE1ELb0EEEvPT_PKS3_PKT0_S9_ifPKiSB_iPKfiiiSD_SD_iiiii)
	.align		4
        /*063c*/ 	.word	index@(__assertfail)
	.align		4
        /*0640*/ 	.word	index@(_ZN4vllm25paged_attention_v1_kernelI13__nv_bfloat16hLi192ELi8ELi128ELNS_18Fp8KVCacheDataTypeE1ELb0EEEvPT_PKS3_PKT0_S9_ifPKiSB_iPKfiiiSD_SD_iiiii)
	.align		4
        /*0644*/ 	.word	index@(__assertfail)
	.align		4
        /*0648*/ 	.word	index@(_ZN4vllm25paged_attention_v1_kernelI13__nv_bfloat16hLi128ELi8ELi128ELNS_18Fp8KVCacheDataTypeE1ELb0EEEvPT_PKS3_PKT0_S9_ifPKiSB_iPKfiiiSD_SD_iiiii)
	.align		4
        /*064c*/ 	.word	index@(__assertfail)
	.align		4
        /*0650*/ 	.word	index@(_ZN4vllm25paged_attention_v1_kernelI13__nv_bfloat16hLi120ELi8ELi128ELNS_18Fp8KVCacheDataTypeE1ELb0EEEvPT_PKS3_PKT0_S9_ifPKiSB_iPKfiiiSD_SD_iiiii)
	.align		4
        /*0654*/ 	.word	index@(__assertfail)
	.align		4
        /*0658*/ 	.word	index@(_ZN4vllm25paged_attention_v1_kernelI13__nv_bfloat16hLi112ELi8ELi128ELNS_18Fp8KVCacheDataTypeE1ELb0EEEvPT_PKS3_PKT0_S9_ifPKiSB_iPKfiiiSD_SD_iiiii)
	.align		4
        /*065c*/ 	.word	index@(__assertfail)
	.align		4
        /*0660*/ 	.word	index@(_ZN4vllm25paged_attention_v1_kernelI13__nv_bfloat16hLi96ELi8ELi128ELNS_18Fp8KVCacheDataTypeE1ELb0EEEvPT_PKS3_PKT0_S9_ifPKiSB_iPKfiiiSD_SD_iiiii)
	.align		4
        /*0664*/ 	.word	index@(__assertfail)
	.align		4
        /*0668*/ 	.word	index@(_ZN4vllm25paged_attention_v1_kernelI13__nv_bfloat16hLi80ELi8ELi128ELNS_18Fp8KVCacheDataTypeE1ELb0EEEvPT_PKS3_PKT0_S9_ifPKiSB_iPKfiiiSD_SD_iiiii)
	.align		4
        /*066c*/ 	.word	index@(__assertfail)
	.align		4
        /*0670*/ 	.word	index@(_ZN4vllm25paged_attention_v1_kernelI13__nv_bfloat16hLi64ELi8ELi128ELNS_18Fp8KVCacheDataTypeE1ELb0EEEvPT_PKS3_PKT0_S9_ifPKiSB_iPKfiiiSD_SD_iiiii)
	.align		4
        /*0674*/ 	.word	index@(__assertfail)
	.align		4
        /*0678*/ 	.word	index@(_ZN4vllm25paged_attention_v1_kernelI13__nv_bfloat16hLi32ELi8ELi128ELNS_18Fp8KVCacheDataTypeE1ELb0EEEvPT_PKS3_PKT0_S9_ifPKiSB_iPKfiiiSD_SD_iiiii)
	.align		4
        /*067c*/ 	.word	index@(__assertfail)
	.align		4
        /*0680*/ 	.word	index@(_ZN4vllm25paged_attention_v1_kernelI13__nv_bfloat16hLi256ELi8ELi128ELNS_18Fp8KVCacheDataTypeE1ELb1EEEvPT_PKS3_PKT0_S9_ifPKiSB_iPKfiiiSD_SD_iiiii)
	.align		4
        /*0684*/ 	.word	index@(__assertfail)
	.align		4
        /*0688*/ 	.word	index@(_ZN4vllm25paged_attention_v1_kernelI13__nv_bfloat16hLi192ELi8ELi128ELNS_18Fp8KVCacheDataTypeE1ELb1EEEvPT_PKS3_PKT0_S9_ifPKiSB_iPKfiiiSD_SD_iiiii)
	.align		4
        /*068c*/ 	.word	index@(__assertfail)
	.align		4
        /*0690*/ 	.word	index@(_ZN4vllm25paged_attention_v1_kernelI13__nv_bfloat16hLi128ELi8ELi128ELNS_18Fp8KVCacheDataTypeE1ELb1EEEvPT_PKS3_PKT0_S9_ifPKiSB_iPKfiiiSD_SD_iiiii)
	.align		4
        /*0694*/ 	.word	index@(__assertfail)
	.align		4
        /*0698*/ 	.word	index@(_ZN4vllm25paged_attention_v1_kernelI13__nv_bfloat16hLi120ELi8ELi128ELNS_18Fp8KVCacheDataTypeE1ELb1EEEvPT_PKS3_PKT0_S9_ifPKiSB_iPKfiiiSD_SD_iiiii)
	.align		4
        /*069c*/ 	.word	index@(__assertfail)
	.align		4
        /*06a0*/ 	.word	index@(_ZN4vllm25paged_attention_v1_kernelI13__nv_bfloat16hLi112ELi8ELi128ELNS_18Fp8KVCacheDataTypeE1ELb1EEEvPT_PKS3_PKT0_S9_ifPKiSB_iPKfiiiSD_SD_iiiii)
	.align		4
        /*06a4*/ 	.word	index@(__assertfail)
	.align		4
        /*06a8*/ 	.word	index@(_ZN4vllm25paged_attention_v1_kernelI13__nv_bfloat16hLi96ELi8ELi128ELNS_18Fp8KVCacheDataTypeE1ELb1EEEvPT_PKS3_PKT0_S9_ifPKiSB_iPKfiiiSD_SD_iiiii)
	.align		4
        /*06ac*/ 	.word	index@(__assertfail)
	.align		4
        /*06b0*/ 	.word	index@(_ZN4vllm25paged_attention_v1_kernelI13__nv_bfloat16hLi80ELi8ELi128ELNS_18Fp8KVCacheDataTypeE1ELb1EEEvPT_PKS3_PKT0_S9_ifPKiSB_iPKfiiiSD_SD_iiiii)
	.align		4
        /*06b4*/ 	.word	index@(__assertfail)
	.align		4
        /*06b8*/ 	.word	index@(_ZN4vllm25paged_attention_v1_kernelI13__nv_bfloat16hLi64ELi8ELi128ELNS_18Fp8KVCacheDataTypeE1ELb1EEEvPT_PKS3_PKT0_S9_ifPKiSB_iPKfiiiSD_SD_iiiii)
	.align		4
        /*06bc*/ 	.word	index@(__assertfail)
	.align		4
        /*06c0*/ 	.word	index@(_ZN4vllm25paged_attention_v1_kernelI13__nv_bfloat16hLi32ELi8ELi128ELNS_18Fp8KVCacheDataTypeE1ELb1EEEvPT_PKS3_PKT0_S9_ifPKiSB_iPKfiiiSD_SD_iiiii)
	.align		4
        /*06c4*/ 	.word	index@(__assertfail)
	.align		4
        /*06c8*/ 	.word	index@(_ZN4vllm25paged_attention_v1_kernelIthLi256ELi32ELi128ELNS_18Fp8KVCacheDataTypeE1ELb0EEEvPT_PKS2_PKT0_S8_ifPKiSA_iPKfiiiSC_SC_iiiii)
	.align		4
        /*06cc*/ 	.word	index@(__assertfail)
	.align		4
        /*06d0*/ 	.word	index@(_ZN4vllm25paged_attention_v1_kernelIthLi192ELi32ELi128ELNS_18Fp8KVCacheDataTypeE1ELb0EEEvPT_PKS2_PKT0_S8_ifPKiSA_iPKfiiiSC_SC_iiiii)
	.align		4
        /*06d4*/ 	.word	index@(__assertfail)
	.align		4
        /*06d8*/ 	.word	index@(_ZN4vllm25paged_attention_v1_kernelIthLi128ELi32ELi128ELNS_18Fp8KVCacheDataTypeE1ELb0EEEvPT_PKS2_PKT0_S8_ifPKiSA_iPKfiiiSC_SC_iiiii)
	.align		4
        /*06dc*/ 	.word	index@(__assertfail)
	.align		4
        /*06e0*/ 	.word	index@(_ZN4vllm25paged_attention_v1_kernelIthLi120ELi32ELi128ELNS_18Fp8KVCacheDataTypeE1ELb0EEEvPT_PKS2_PKT0_S8_ifPKiSA_iPKfiiiSC_SC_iiiii)
	.align		4
        /*06e4*/ 	.word	index@(__assertfail)
	.align		4
        /*06e8*/ 	.word	index@(_ZN4vllm25paged_attention_v1_kernelIthLi112ELi32ELi128ELNS_18Fp8KVCacheDataTypeE1ELb0EEEvPT_PKS2_PKT0_S8_ifPKiSA_iPKfiiiSC_SC_iiiii)
	.align		4
        /*06ec*/ 	.word	index@(__assertfail)
	.align		4
        /*06f0*/ 	.word	index@(_ZN4vllm25paged_attention_v1_kernelIthLi96ELi32ELi128ELNS_18Fp8KVCacheDataTypeE1ELb0EEEvPT_PKS2_PKT0_S8_ifPKiSA_iPKfiiiSC_SC_iiiii)
	.align		4
        /*06f4*/ 	.word	index@(__assertfail)
	.align		4
        /*06f8*/ 	.word	index@(_ZN4vllm25paged_attention_v1_kernelIthLi80ELi32ELi128ELNS_18Fp8KVCacheDataTypeE1ELb0EEEvPT_PKS2_PKT0_S8_ifPKiSA_iPKfiiiSC_SC_iiiii)
	.align		4
        /*06fc*/ 	.word	index@(__assertfail)
	.align		4
        /*0700*/ 	.word	index@(_ZN4vllm25paged_attention_v1_kernelIthLi64ELi32ELi128ELNS_18Fp8KVCacheDataTypeE1ELb0EEEvPT_PKS2_PKT0_S8_ifPKiSA_iPKfiiiSC_SC_iiiii)
	.align		4
        /*0704*/ 	.word	index@(__assertfail)
	.align		4
        /*0708*/ 	.word	index@(_ZN4vllm25paged_attention_v1_kernelIthLi32ELi32ELi128ELNS_18Fp8KVCacheDataTypeE1ELb0EEEvPT_PKS2_PKT0_S8_ifPKiSA_iPKfiiiSC_SC_iiiii)
	.align		4
        /*070c*/ 	.word	index@(__assertfail)
	.align		4
        /*0710*/ 	.word	index@(_ZN4vllm25paged_attention_v1_kernelIthLi256ELi32ELi128ELNS_18Fp8KVCacheDataTypeE1ELb1EEEvPT_PKS2_PKT0_S8_ifPKiSA_iPKfiiiSC_SC_iiiii)
	.align		4
        /*0714*/ 	.word	index@(__assertfail)
	.align		4
        /*0718*/ 	.word	index@(_ZN4vllm25paged_attention_v1_kernelIthLi192ELi32ELi128ELNS_18Fp8KVCacheDataTypeE1ELb1EEEvPT_PKS2_PKT0_S8_ifPKiSA_iPKfiiiSC_SC_iiiii)
	.align		4
        /*071c*/ 	.word	index@(__assertfail)
	.align		4
        /*0720*/ 	.word	index@(_ZN4vllm25paged_attention_v1_kernelIthLi128ELi32ELi128ELNS_18Fp8KVCacheDataTypeE1ELb1EEEvPT_PKS2_PKT0_S8_ifPKiSA_iPKfiiiSC_SC_iiiii)
	.align		4
        /*0724*/ 	.word	index@(__assertfail)
	.align		4
        /*0728*/ 	.word	index@(_ZN4vllm25paged_attention_v1_kernelIthLi120ELi32ELi128ELNS_18Fp8KVCacheDataTypeE1ELb1EEEvPT_PKS2_PKT0_S8_ifPKiSA_iPKfiiiSC_SC_iiiii)
	.align		4
        /*072c*/ 	.word	index@(__assertfail)
	.align		4
        /*0730*/ 	.word	index@(_ZN4vllm25paged_attention_v1_kernelIthLi112ELi32ELi128ELNS_18Fp8KVCacheDataTypeE1ELb1EEEvPT_PKS2_PKT0_S8_ifPKiSA_iPKfiiiSC_SC_iiiii)
	.align		4
        /*0734*/ 	.word	index@(__assertfail)
	.align		4
        /*0738*/ 	.word	index@(_ZN4vllm25paged_attention_v1_kernelIthLi96ELi32ELi128ELNS_18Fp8KVCacheDataTypeE1ELb1EEEvPT_PKS2_PKT0_S8_ifPKiSA_iPKfiiiSC_SC_iiiii)
	.align		4
        /*073c*/ 	.word	index@(__assertfail)
	.align		4
        /*0740*/ 	.word	index@(_ZN4vllm25paged_attention_v1_kernelIthLi80ELi32ELi128ELNS_18Fp8KVCacheDataTypeE1ELb1EEEvPT_PKS2_PKT0_S8_ifPKiSA_iPKfiiiSC_SC_iiiii)
	.align		4
        /*0744*/ 	.word	index@(__assertfail)
	.align		4
        /*0748*/ 	.word	index@(_ZN4vllm25paged_attention_v1_kernelIthLi64ELi32ELi128ELNS_18Fp8KVCacheDataTypeE1ELb1EEEvPT_PKS2_PKT0_S8_ifPKiSA_iPKfiiiSC_SC_iiiii)
	.align		4
        /*074c*/ 	.word	index@(__assertfail)
	.align		4
        /*0750*/ 	.word	index@(_ZN4vllm25paged_attention_v1_kernelIthLi32ELi32ELi128ELNS_18Fp8KVCacheDataTypeE1ELb1EEEvPT_PKS2_PKT0_S8_ifPKiSA_iPKfiiiSC_SC_iiiii)
	.align		4
        /*0754*/ 	.word	index@(__assertfail)
	.align		4
        /*0758*/ 	.word	index@(_ZN4vllm25paged_attention_v1_kernelIthLi256ELi16ELi128ELNS_18Fp8KVCacheDataTypeE1ELb0EEEvPT_PKS2_PKT0_S8_ifPKiSA_iPKfiiiSC_SC_iiiii)
	.align		4
        /*075c*/ 	.word	index@(__assertfail)
	.align		4
        /*0760*/ 	.word	index@(_ZN4vllm25paged_attention_v1_kernelIthLi192ELi16ELi128ELNS_18Fp8KVCacheDataTypeE1ELb0EEEvPT_PKS2_PKT0_S8_ifPKiSA_iPKfiiiSC_SC_iiiii)
	.align		4
        /*0764*/ 	.word	index@(__assertfail)
	.align		4
        /*0768*/ 	.word	index@(_ZN4vllm25paged_attention_v1_kernelIthLi128ELi16ELi128ELNS_18Fp8KVCacheDataTypeE1ELb0EEEvPT_PKS2_PKT0_S8_ifPKiSA_iPKfiiiSC_SC_iiiii)
	.align		4
        /*076c*/ 	.word	index@(__assertfail)
	.align		4
        /*0770*/ 	.word	index@(_ZN4vllm25paged_attention_v1_kernelIthLi120ELi16ELi128ELNS_18Fp8KVCacheDataTypeE1ELb0EEEvPT_PKS2_PKT0_S8_ifPKiSA_iPKfiiiSC_SC_iiiii)
	.align		4
        /*0774*/ 	.word	index@(__assertfail)
	.align		4
        /*0778*/ 	.word	index@(_ZN4vllm25paged_attention_v1_kernelIthLi112ELi16ELi128ELNS_18Fp8KVCacheDataTypeE1ELb0EEEvPT_PKS2_PKT0_S8_ifPKiSA_iPKfiiiSC_SC_iiiii)
	.align		4
        /*077c*/ 	.word	index@(__assertfail)
	.align		4
        /*0780*/ 	.word	index@(_ZN4vllm25paged_attention_v1_kernelIthLi96ELi16ELi128ELNS_18Fp8KVCacheDataTypeE1ELb0EEEvPT_PKS2_PKT0_S8_ifPKiSA_iPKfiiiSC_SC_iiiii)
	.align		4
        /*0784*/ 	.word	index@(__assertfail)
	.align		4
        /*0788*/ 	.word	index@(_ZN4vllm25paged_attention_v1_kernelIthLi80ELi16ELi128ELNS_18Fp8KVCacheDataTypeE1ELb0EEEvPT_PKS2_PKT0_S8_ifPKiSA_iPKfiiiSC_SC_iiiii)
	.align		4
        /*078c*/ 	.word	index@(__assertfail)
	.align		4
        /*0790*/ 	.word	index@(_ZN4vllm25paged_attention_v1_kernelIthLi64ELi16ELi128ELNS_18Fp8KVCacheDataTypeE1ELb0EEEvPT_PKS2_PKT0_S8_ifPKiSA_iPKfiiiSC_SC_iiiii)
	.align		4
        /*0794*/ 	.word	index@(__assertfail)
	.align		4
        /*0798*/ 	.word	index@(_ZN4vllm25paged_attention_v1_kernelIthLi32ELi16ELi128ELNS_18Fp8KVCacheDataTypeE1ELb0EEEvPT_PKS2_PKT0_S8_ifPKiSA_iPKfiiiSC_SC_iiiii)
	.align		4
        /*079c*/ 	.word	index@(__assertfail)
	.align		4
        /*07a0*/ 	.word	index@(_ZN4vllm25paged_attention_v1_kernelIthLi256ELi16ELi128ELNS_18Fp8KVCacheDataTypeE1ELb1EEEvPT_PKS2_PKT0_S8_ifPKiSA_iPKfiiiSC_SC_iiiii)
	.align		4
        /*07a4*/ 	.word	index@(__assertfail)
	.align		4
        /*07a8*/ 	.word	index@(_ZN4vllm25paged_attention_v1_kernelIthLi192ELi16ELi128ELNS_18Fp8KVCacheDataTypeE1ELb1EEEvPT_PKS2_PKT0_S8_ifPKiSA_iPKfiiiSC_SC_iiiii)
	.align		4
        /*07ac*/ 	.word	index@(__assertfail)
	.align		4
        /*07b0*/ 	.word	index@(_ZN4vllm25paged_attention_v1_kernelIthLi128ELi16ELi128ELNS_18Fp8KVCacheDataTypeE1ELb1EEEvPT_PKS2_PKT0_S8_ifPKiSA_iPKfiiiSC_SC_iiiii)
	.align		4
        /*07b4*/ 	.word	index@(__assertfail)
	.align		4
        /*07b8*/ 	.word	index@(_ZN4vllm25paged_attention_v1_kernelIthLi120ELi16ELi128ELNS_18Fp8KVCacheDataTypeE1ELb1EEEvPT_PKS2_PKT0_S8_ifPKiSA_iPKfiiiSC_SC_iiiii)
	.align		4
        /*07bc*/ 	.word	index@(__assertfail)
	.align		4
        /*07c0*/ 	.word	index@(_ZN4vllm25paged_attention_v1_kernelIthLi112ELi16ELi128ELNS_18Fp8KVCacheDataTypeE1ELb1EEEvPT_PKS2_PKT0_S8_ifPKiSA_iPKfiiiSC_SC_iiiii)
	.align		4
        /*07c4*/ 	.word	index@(__assertfail)
	.align		4
        /*07c8*/ 	.word	index@(_ZN4vllm25paged_attention_v1_kernelIthLi96ELi16ELi128ELNS_18Fp8KVCacheDataTypeE1ELb1EEEvPT_PKS2_PKT0_S8_ifPKiSA_iPKfiiiSC_SC_iiiii)
	.align		4
        /*07cc*/ 	.word	index@(__assertfail)
	.align		4
        /*07d0*/ 	.word	index@(_ZN4vllm25paged_attention_v1_kernelIthLi80ELi16ELi128ELNS_18Fp8KVCacheDataTypeE1ELb1EEEvPT_PKS2_PKT0_S8_ifPKiSA_iPKfiiiSC_SC_iiiii)
	.align		4
        /*07d4*/ 	.word	index@(__assertfail)
	.align		4
        /*07d8*/ 	.word	index@(_ZN4vllm25paged_attention_v1_kernelIthLi64ELi16ELi128ELNS_18Fp8KVCacheDataTypeE1ELb1EEEvPT_PKS2_PKT0_S8_ifPKiSA_iPKfiiiSC_SC_iiiii)
	.align		4
        /*07dc*/ 	.word	index@(__assertfail)
	.align		4
        /*07e0*/ 	.word	index@(_ZN4vllm25paged_attention_v1_kernelIthLi32ELi16ELi128ELNS_18Fp8KVCacheDataTypeE1ELb1EEEvPT_PKS2_PKT0_S8_ifPKiSA_iPKfiiiSC_SC_iiiii)
	.align		4
        /*07e4*/ 	.word	index@(__assertfail)
	.align		4
        /*07e8*/ 	.word	index@(_ZN4vllm25paged_attention_v1_kernelIthLi256ELi8ELi128ELNS_18Fp8KVCacheDataTypeE1ELb0EEEvPT_PKS2_PKT0_S8_ifPKiSA_iPKfiiiSC_SC_iiiii)
	.align		4
        /*07ec*/ 	.word	index@(__assertfail)
	.align		4
        /*07f0*/ 	.word	index@(_ZN4vllm25paged_attention_v1_kernelIthLi192ELi8ELi128ELNS_18Fp8KVCacheDataTypeE1ELb0EEEvPT_PKS2_PKT0_S8_ifPKiSA_iPKfiiiSC_SC_iiiii)
	.align		4
        /*07f4*/ 	.word	index@(__assertfail)
	.align		4
        /*07f8*/ 	.word	index@(_ZN4vllm25paged_attention_v1_kernelIthLi128ELi8ELi128ELNS_18Fp8KVCacheDataTypeE1ELb0EEEvPT_PKS2_PKT0_S8_ifPKiSA_iPKfiiiSC_SC_iiiii)
	.align		4
        /*07fc*/ 	.word	index@(__assertfail)
	.align		4
        /*0800*/ 	.word	index@(_ZN4vllm25paged_attention_v1_kernelIthLi120ELi8ELi128ELNS_18Fp8KVCacheDataTypeE1ELb0EEEvPT_PKS2_PKT0_S8_ifPKiSA_iPKfiiiSC_SC_iiiii)
	.align		4
        /*0804*/ 	.word	index@(__assertfail)
	.align		4
        /*0808*/ 	.word	index@(_ZN4vllm25paged_attention_v1_kernelIthLi112ELi8ELi128ELNS_18Fp8KVCacheDataTypeE1ELb0EEEvPT_PKS2_PKT0_S8_ifPKiSA_iPKfiiiSC_SC_iiiii)
	.align		4
        /*080c*/ 	.word	index@(__assertfail)
	.align		4
        /*0810*/ 	.word	index@(_ZN4vllm25paged_attention_v1_kernelIthLi96ELi8ELi128ELNS_18Fp8KVCacheDataTypeE1ELb0EEEvPT_PKS2_PKT0_S8_ifPKiSA_iPKfiiiSC_SC_iiiii)
	.align		4
        /*0814*/ 	.word	index@(__assertfail)
	.align		4
        /*0818*/ 	.word	index@(_ZN4vllm25paged_attention_v1_kernelIthLi80ELi8ELi128ELNS_18Fp8KVCacheDataTypeE1ELb0EEEvPT_PKS2_PKT0_S8_ifPKiSA_iPKfiiiSC_SC_iiiii)
	.align		4
        /*081c*/ 	.word	index@(__assertfail)
	.align		4
        /*0820*/ 	.word	index@(_ZN4vllm25paged_attention_v1_kernelIthLi64ELi8ELi128ELNS_18Fp8KVCacheDataTypeE1ELb0EEEvPT_PKS2_PKT0_S8_ifPKiSA_iPKfiiiSC_SC_iiiii)
	.align		4
        /*0824*/ 	.word	index@(__assertfail)
	.align		4
        /*0828*/ 	.word	index@(_ZN4vllm25paged_attention_v1_kernelIthLi32ELi8ELi128ELNS_18Fp8KVCacheDataTypeE1ELb0EEEvPT_PKS2_PKT0_S8_ifPKiSA_iPKfiiiSC_SC_iiiii)
	.align		4
        /*082c*/ 	.word	index@(__assertfail)
	.align		4
        /*0830*/ 	.word	index@(_ZN4vllm25paged_attention_v1_kernelIthLi256ELi8ELi128ELNS_18Fp8KVCacheDataTypeE1ELb1EEEvPT_PKS2_PKT0_S8_ifPKiSA_iPKfiiiSC_SC_iiiii)
	.align		4
        /*0834*/ 	.word	index@(__assertfail)
	.align		4
        /*0838*/ 	.word	index@(_ZN4vllm25paged_attention_v1_kernelIthLi192ELi8ELi128ELNS_18Fp8KVCacheDataTypeE1ELb1EEEvPT_PKS2_PKT0_S8_ifPKiSA_iPKfiiiSC_SC_iiiii)
	.align		4
        /*083c*/ 	.word	index@(__assertfail)
	.align		4
        /*0840*/ 	.word	index@(_ZN4vllm25paged_attention_v1_kernelIthLi128ELi8ELi128ELNS_18Fp8KVCacheDataTypeE1ELb1EEEvPT_PKS2_PKT0_S8_ifPKiSA_iPKfiiiSC_SC_iiiii)
	.align		4
        /*0844*/ 	.word	index@(__assertfail)
	.align		4
        /*0848*/ 	.word	index@(_ZN4vllm25paged_attention_v1_kernelIthLi120ELi8ELi128ELNS_18Fp8KVCacheDataTypeE1ELb1EEEvPT_PKS2_PKT0_S8_ifPKiSA_iPKfiiiSC_SC_iiiii)
	.align		4
        /*084c*/ 	.word	index@(__assertfail)
	.align		4
        /*0850*/ 	.word	index@(_ZN4vllm25paged_attention_v1_kernelIthLi112ELi8ELi128ELNS_18Fp8KVCacheDataTypeE1ELb1EEEvPT_PKS2_PKT0_S8_ifPKiSA_iPKfiiiSC_SC_iiiii)
	.align		4
        /*0854*/ 	.word	index@(__assertfail)
	.align		4
        /*0858*/ 	.word	index@(_ZN4vllm25paged_attention_v1_kernelIthLi96ELi8ELi128ELNS_18Fp8KVCacheDataTypeE1ELb1EEEvPT_PKS2_PKT0_S8_ifPKiSA_iPKfiiiSC_SC_iiiii)
	.align		4
        /*085c*/ 	.word	index@(__assertfail)
	.align		4
        /*0860*/ 	.word	index@(_ZN4vllm25paged_attention_v1_kernelIthLi80ELi8ELi128ELNS_18Fp8KVCacheDataTypeE1ELb1EEEvPT_PKS2_PKT0_S8_ifPKiSA_iPKfiiiSC_SC_iiiii)
	.align		4
        /*0864*/ 	.word	index@(__assertfail)
	.align		4
        /*0868*/ 	.word	index@(_ZN4vllm25paged_attention_v1_kernelIthLi64ELi8ELi128ELNS_18Fp8KVCacheDataTypeE1ELb1EEEvPT_PKS2_PKT0_S8_ifPKiSA_iPKfiiiSC_SC_iiiii)
	.align		4
        /*086c*/ 	.word	index@(__assertfail)
	.align		4
        /*0870*/ 	.word	index@(_ZN4vllm25paged_attention_v1_kernelIthLi32ELi8ELi128ELNS_18Fp8KVCacheDataTypeE1ELb1EEEvPT_PKS2_PKT0_S8_ifPKiSA_iPKfiiiSC_SC_iiiii)
	.align		4
        /*0874*/ 	.word	index@(__assertfail)
	.align		4
        /*0878*/ 	.word	index@(_ZN4vllm25paged_attention_v1_kernelIfhLi256ELi32ELi128ELNS_18Fp8KVCacheDataTypeE1ELb0EEEvPT_PKS2_PKT0_S8_ifPKiSA_iPKfiiiSC_SC_iiiii)
	.align		4
        /*087c*/ 	.word	index@(__assertfail)
	.align		4
        /*0880*/ 	.word	index@(_ZN4vllm25paged_attention_v1_kernelIfhLi192ELi32ELi128ELNS_18Fp8KVCacheDataTypeE1ELb0EEEvPT_PKS2_PKT0_S8_ifPKiSA_iPKfiiiSC_SC_iiiii)
	.align		4
        /*0884*/ 	.word	index@(__assertfail)
	.align		4
        /*0888*/ 	.word	index@(_ZN4vllm25paged_attention_v1_kernelIfhLi128ELi32ELi128ELNS_18Fp8KVCacheDataTypeE1ELb0EEEvPT_PKS2_PKT0_S8_ifPKiSA_iPKfiiiSC_SC_iiiii)
	.align		4
        /*088c*/ 	.word	index@(__assertfail)
	.align		4
        /*0890*/ 	.word	index@(_ZN4vllm25paged_attention_v1_kernelIfhLi120ELi32ELi128ELNS_18Fp8KVCacheDataTypeE1ELb0EEEvPT_PKS2_PKT0_S8_ifPKiSA_iPKfiiiSC_SC_iiiii)
	.align		4
        /*0894*/ 	.word	index@(__assertfail)
	.align		4
        /*0898*/ 	.word	index@(_ZN4vllm25paged_attention_v1_kernelIfhLi112ELi32ELi128ELNS_18Fp8KVCacheDataTypeE1ELb0EEEvPT_PKS2_PKT0_S8_ifPKiSA_iPKfiiiSC_SC_iiiii)
	.align		4
        /*089c*/ 	.word	index@(__assertfail)
	.align		4
        /*08a0*/ 	.word	index@(_ZN4vllm25paged_attention_v1_kernelIfhLi96ELi32ELi128ELNS_18Fp8KVCacheDataTypeE1ELb0EEEvPT_PKS2_PKT0_S8_ifPKiSA_iPKfiiiSC_SC_iiiii)
	.align		4
        /*08a4*/ 	.word	index@(__assertfail)
	.align		4
        /*08a8*/ 	.word	index@(_ZN4vllm25paged_attention_v1_kernelIfhLi80ELi32ELi128ELNS_18Fp8KVCacheDataTypeE1ELb0EEEvPT_PKS2_PKT0_S8_ifPKiSA_iPKfiiiSC_SC_iiiii)
	.align		4
        /*08ac*/ 	.word	index@(__assertfail)
	.align		4
        /*08b0*/ 	.word	index@(_ZN4vllm25paged_attention_v1_kernelIfhLi64ELi32ELi128ELNS_18Fp8KVCacheDataTypeE1ELb0EEEvPT_PKS2_PKT0_S8_ifPKiSA_iPKfiiiSC_SC_iiiii)
	.align		4
        /*08b4*/ 	.word	index@(__assertfail)
	.align		4
        /*08b8*/ 	.word	index@(_ZN4vllm25paged_attention_v1_kernelIfhLi32ELi32ELi128ELNS_18Fp8KVCacheDataTypeE1ELb0EEEvPT_PKS2_PKT0_S8_ifPKiSA_iPKfiiiSC_SC_iiiii)
	.align		4
        /*08bc*/ 	.word	index@(__assertfail)
	.align		4
        /*08c0*/ 	.word	index@(_ZN4vllm25paged_attention_v1_kernelIfhLi256ELi32ELi128ELNS_18Fp8KVCacheDataTypeE1ELb1EEEvPT_PKS2_PKT0_S8_ifPKiSA_iPKfiiiSC_SC_iiiii)
	.align		4
        /*08c4*/ 	.word	index@(__assertfail)
	.align		4
        /*08c8*/ 	.word	index@(_ZN4vllm25paged_attention_v1_kernelIfhLi192ELi32ELi128ELNS_18Fp8KVCacheDataTypeE1ELb1EEEvPT_PKS2_PKT0_S8_ifPKiSA_iPKfiiiSC_SC_iiiii)
	.align		4
        /*08cc*/ 	.word	index@(__assertfail)
	.align		4
        /*08d0*/ 	.word	index@(_ZN4vllm25paged_attention_v1_kernelIfhLi128ELi32ELi128ELNS_18Fp8KVCacheDataTypeE1ELb1EEEvPT_PKS2_PKT0_S8_ifPKiSA_iPKfiiiSC_SC_iiiii)
	.align		4
        /*08d4*/ 	.word	index@(__assertfail)
	.align		4
        /*08d8*/ 	.word	index@(_ZN4vllm25paged_attention_v1_kernelIfhLi120ELi32ELi128ELNS_18Fp8KVCacheDataTypeE1ELb1EEEvPT_PKS2_PKT0_S8_ifPKiSA_iPKfiiiSC_SC_iiiii)
	.align		4
        /*08dc*/ 	.word	index@(__assertfail)
	.align		4
        /*08e0*/ 	.word	index@(_ZN4vllm25paged_attention_v1_kernelIfhLi112ELi32ELi128ELNS_18Fp8KVCacheDataTypeE1ELb1EEEvPT_PKS2_PKT0_S8_ifPKiSA_iPKfiiiSC_SC_iiiii)
	.align		4
        /*08e4*/ 	.word	index@(__assertfail)
	.align		4
        /*08e8*/ 	.word	index@(_ZN4vllm25paged_attention_v1_kernelIfhLi96ELi32ELi128ELNS_18Fp8KVCacheDataTypeE1ELb1EEEvPT_PKS2_PKT0_S8_ifPKiSA_iPKfiiiSC_SC_iiiii)
	.align		4
        /*08ec*/ 	.word	index@(__assertfail)
	.align		4
        /*08f0*/ 	.word	index@(_ZN4vllm25paged_attention_v1_kernelIfhLi80ELi32ELi128ELNS_18Fp8KVCacheDataTypeE1ELb1EEEvPT_PKS2_PKT0_S8_ifPKiSA_iPKfiiiSC_SC_iiiii)
	.align		4
        /*08f4*/ 	.word	index@(__assertfail)
	.align		4
        /*08f8*/ 	.word	index@(_ZN4vllm25paged_attention_v1_kernelIfhLi64ELi32ELi128ELNS_18Fp8KVCacheDataTypeE1ELb1EEEvPT_PKS2_PKT0_S8_ifPKiSA_iPKfiiiSC_SC_iiiii)
	.align		4
        /*08fc*/ 	.word	index@(__assertfail)
	.align		4
        /*0900*/ 	.word	index@(_ZN4vllm25paged_attention_v1_kernelIfhLi32ELi32ELi128ELNS_18Fp8KVCacheDataTypeE1ELb1EEEvPT_PKS2_PKT0_S8_ifPKiSA_iPKfiiiSC_SC_iiiii)
	.align		4
        /*0904*/ 	.word	index@(__assertfail)
	.align		4
        /*0908*/ 	.word	index@(_ZN4vllm25paged_attention_v1_kernelIfhLi256ELi16ELi128ELNS_18Fp8KVCacheDataTypeE1ELb0EEEvPT_PKS2_PKT0_S8_ifPKiSA_iPKfiiiSC_SC_iiiii)
	.align		4
        /*090c*/ 	.word	index@(__assertfail)
	.align		4
        /*0910*/ 	.word	index@(_ZN4vllm25paged_attention_v1_kernelIfhLi192ELi16ELi128ELNS_18Fp8KVCacheDataTypeE1ELb0EEEvPT_PKS2_PKT0_S8_ifPKiSA_iPKfiiiSC_SC_iiiii)
	.align		4
        /*0914*/ 	.word	index@(__assertfail)
	.align		4
        /*0918*/ 	.word	index@(_ZN4vllm25paged_attention_v1_kernelIfhLi128ELi16ELi128ELNS_18Fp8KVCacheDataTypeE1ELb0EEEvPT_PKS2_PKT0_S8_ifPKiSA_iPKfiiiSC_SC_iiiii)
	.align		4
        /*091c*/ 	.word	index@(__assertfail)
	.align		4
        /*0920*/ 	.word	index@(_ZN4vllm25paged_attention_v1_kernelIfhLi120ELi16ELi128ELNS_18Fp8KVCacheDataTypeE1ELb0EEEvPT_PKS2_PKT0_S8_ifPKiSA_iPKfiiiSC_SC_iiiii)
	.align		4
        /*0924*/ 	.word	index@(__assertfail)
	.align		4
        /*0928*/ 	.word	index@(_ZN4vllm25paged_attention_v1_kernelIfhLi112ELi16ELi128ELNS_18Fp8KVCacheDataTypeE1ELb0EEEvPT_PKS2_PKT0_S8_ifPKiSA_iPKfiiiSC_SC_iiiii)
	.align		4
        /*092c*/ 	.word	index@(__assertfail)
	.align		4
        /*0930*/ 	.word	index@(_ZN4vllm25paged_attention_v1_kernelIfhLi96ELi16ELi128ELNS_18Fp8KVCacheDataTypeE1ELb0EEEvPT_PKS2_PKT0_S8_ifPKiSA_iPKfiiiSC_SC_iiiii)
	.align		4
        /*0934*/ 	.word	index@(__assertfail)
	.align		4
        /*0938*/ 	.word	index@(_ZN4vllm25paged_attention_v1_kernelIfhLi80ELi16ELi128ELNS_18Fp8KVCacheDataTypeE1ELb0EEEvPT_PKS2_PKT0_S8_ifPKiSA_iPKfiiiSC_SC_iiiii)
	.align		4
        /*093c*/ 	.word	index@(__assertfail)
	.align		4
        /*0940*/ 	.word	index@(_ZN4vllm25paged_attention_v1_kernelIfhLi64ELi16ELi128ELNS_18Fp8KVCacheDataTypeE1ELb0EEEvPT_PKS2_PKT0_S8_ifPKiSA_iPKfiiiSC_SC_iiiii)
	.align		4
        /*0944*/ 	.word	index@(__assertfail)
	.align		4
        /*0948*/ 	.word	index@(_ZN4vllm25paged_attention_v1_kernelIfhLi32ELi16ELi128ELNS_18Fp8KVCacheDataTypeE1ELb0EEEvPT_PKS2_PKT0_S8_ifPKiSA_iPKfiiiSC_SC_iiiii)
	.align		4
        /*094c*/ 	.word	index@(__assertfail)
	.align		4
        /*0950*/ 	.word	index@(_ZN4vllm25paged_attention_v1_kernelIfhLi256ELi16ELi128ELNS_18Fp8KVCacheDataTypeE1ELb1EEEvPT_PKS2_PKT0_S8_ifPKiSA_iPKfiiiSC_SC_iiiii)
	.align		4
        /*0954*/ 	.word	index@(__assertfail)
	.align		4
        /*0958*/ 	.word	index@(_ZN4vllm25paged_attention_v1_kernelIfhLi192ELi16ELi128ELNS_18Fp8KVCacheDataTypeE1ELb1EEEvPT_PKS2_PKT0_S8_ifPKiSA_iPKfiiiSC_SC_iiiii)
	.align		4
        /*095c*/ 	.word	index@(__assertfail)
	.align		4
        /*0960*/ 	.word	index@(_ZN4vllm25paged_attention_v1_kernelIfhLi128ELi16ELi128ELNS_18Fp8KVCacheDataTypeE1ELb1EEEvPT_PKS2_PKT0_S8_ifPKiSA_iPKfiiiSC_SC_iiiii)
	.align		4
        /*0964*/ 	.word	index@(__assertfail)
	.align		4
        /*0968*/ 	.word	index@(_ZN4vllm25paged_attention_v1_kernelIfhLi120ELi16ELi128ELNS_18Fp8KVCacheDataTypeE1ELb1EEEvPT_PKS2_PKT0_S8_ifPKiSA_iPKfiiiSC_SC_iiiii)
	.align		4
        /*096c*/ 	.word	index@(__assertfail)
	.align		4
        /*0970*/ 	.word	index@(_ZN4vllm25paged_attention_v1_kernelIfhLi112ELi16ELi128ELNS_18Fp8KVCacheDataTypeE1ELb1EEEvPT_PKS2_PKT0_S8_ifPKiSA_iPKfiiiSC_SC_iiiii)
	.align		4
        /*0974*/ 	.word	index@(__assertfail)
	.align		4
        /*0978*/ 	.word	index@(_ZN4vllm25paged_attention_v1_kernelIfhLi96ELi16ELi128ELNS_18Fp8KVCacheDataTypeE1ELb1EEEvPT_PKS2_PKT0_S8_ifPKiSA_iPKfiiiSC_SC_iiiii)
	.align		4
        /*097c*/ 	.word	index@(__assertfail)
	.align		4
        /*0980*/ 	.word	index@(_ZN4vllm25paged_attention_v1_kernelIfhLi80ELi16ELi128ELNS_18Fp8KVCacheDataTypeE1ELb1EEEvPT_PKS2_PKT0_S8_ifPKiSA_iPKfiiiSC_SC_iiiii)
	.align		4
        /*0984*/ 	.word	index@(__assertfail)
	.align		4
        /*0988*/ 	.word	index@(_ZN4vllm25paged_attention_v1_kernelIfhLi64ELi16ELi128ELNS_18Fp8KVCacheDataTypeE1ELb1EEEvPT_PKS2_PKT0_S8_ifPKiSA_iPKfiiiSC_SC_iiiii)
	.align		4
        /*098c*/ 	.word	index@(__assertfail)
	.align		4
        /*0990*/ 	.word	index@(_ZN4vllm25paged_attention_v1_kernelIfhLi32ELi16ELi128ELNS_18Fp8KVCacheDataTypeE1ELb1EEEvPT_PKS2_PKT0_S8_ifPKiSA_iPKfiiiSC_SC_iiiii)
	.align		4
        /*0994*/ 	.word	index@(__assertfail)
	.align		4
        /*0998*/ 	.word	index@(_ZN4vllm25paged_attention_v1_kernelIfhLi256ELi8ELi128ELNS_18Fp8KVCacheDataTypeE1ELb0EEEvPT_PKS2_PKT0_S8_ifPKiSA_iPKfiiiSC_SC_iiiii)
	.align		4
        /*099c*/ 	.word	index@(__assertfail)
	.align		4
        /*09a0*/ 	.word	index@(_ZN4vllm25paged_attention_v1_kernelIfhLi192ELi8ELi128ELNS_18Fp8KVCacheDataTypeE1ELb0EEEvPT_PKS2_PKT0_S8_ifPKiSA_iPKfiiiSC_SC_iiiii)
	.align		4
        /*09a4*/ 	.word	index@(__assertfail)
	.align		4
        /*09a8*/ 	.word	index@(_ZN4vllm25paged_attention_v1_kernelIfhLi128ELi8ELi128ELNS_18Fp8KVCacheDataTypeE1ELb0EEEvPT_PKS2_PKT0_S8_ifPKiSA_iPKfiiiSC_SC_iiiii)
	.align		4
        /*09ac*/ 	.word	index@(__assertfail)
	.align		4
        /*09b0*/ 	.word	index@(_ZN4vllm25paged_attention_v1_kernelIfhLi120ELi8ELi128ELNS_18Fp8KVCacheDataTypeE1ELb0EEEvPT_PKS2_PKT0_S8_ifPKiSA_iPKfiiiSC_SC_iiiii)
	.align		4
        /*09b4*/ 	.word	index@(__assertfail)
	.align		4
        /*09b8*/ 	.word	index@(_ZN4vllm25paged_attention_v1_kernelIfhLi112ELi8ELi128ELNS_18Fp8KVCacheDataTypeE1ELb0EEEvPT_PKS2_PKT0_S8_ifPKiSA_iPKfiiiSC_SC_iiiii)
	.align		4
        /*09bc*/ 	.word	index@(__assertfail)
	.align		4
        /*09c0*/ 	.word	index@(_ZN4vllm25paged_attention_v1_kernelIfhLi96ELi8ELi128ELNS_18Fp8KVCacheDataTypeE1ELb0EEEvPT_PKS2_PKT0_S8_ifPKiSA_iPKfiiiSC_SC_iiiii)
	.align		4
        /*09c4*/ 	.word	index@(__assertfail)
	.align		4
        /*09c8*/ 	.word	index@(_ZN4vllm25paged_attention_v1_kernelIfhLi80ELi8ELi128ELNS_18Fp8KVCacheDataTypeE1ELb0EEEvPT_PKS2_PKT0_S8_ifPKiSA_iPKfiiiSC_SC_iiiii)
	.align		4
        /*09cc*/ 	.word	index@(__assertfail)
	.align		4
        /*09d0*/ 	.word	index@(_ZN4vllm25paged_attention_v1_kernelIfhLi64ELi8ELi128ELNS_18Fp8KVCacheDataTypeE1ELb0EEEvPT_PKS2_PKT0_S8_ifPKiSA_iPKfiiiSC_SC_iiiii)
	.align		4
        /*09d4*/ 	.word	index@(__assertfail)
	.align		4
        /*09d8*/ 	.word	index@(_ZN4vllm25paged_attention_v1_kernelIfhLi32ELi8ELi128ELNS_18Fp8KVCacheDataTypeE1ELb0EEEvPT_PKS2_PKT0_S8_ifPKiSA_iPKfiiiSC_SC_iiiii)
	.align		4
        /*09dc*/ 	.word	index@(__assertfail)
	.align		4
        /*09e0*/ 	.word	index@(_ZN4vllm25paged_attention_v1_kernelIfhLi256ELi8ELi128ELNS_18Fp8KVCacheDataTypeE1ELb1EEEvPT_PKS2_PKT0_S8_ifPKiSA_iPKfiiiSC_SC_iiiii)
	.align		4
        /*09e4*/ 	.word	index@(__assertfail)
	.align		4
        /*09e8*/ 	.word	index@(_ZN4vllm25paged_attention_v1_kernelIfhLi192ELi8ELi128ELNS_18Fp8KVCacheDataTypeE1ELb1EEEvPT_PKS2_PKT0_S8_ifPKiSA_iPKfiiiSC_SC_iiiii)
	.align		4
        /*09ec*/ 	.word	index@(__assertfail)
	.align		4
        /*09f0*/ 	.word	index@(_ZN4vllm25paged_attention_v1_kernelIfhLi128ELi8ELi128ELNS_18Fp8KVCacheDataTypeE1ELb1EEEvPT_PKS2_PKT0_S8_ifPKiSA_iPKfiiiSC_SC_iiiii)
	.align		4
        /*09f4*/ 	.word	index@(__assertfail)
	.align		4
        /*09f8*/ 	.word	index@(_ZN4vllm25paged_attention_v1_kernelIfhLi120ELi8ELi128ELNS_18Fp8KVCacheDataTypeE1ELb1EEEvPT_PKS2_PKT0_S8_ifPKiSA_iPKfiiiSC_SC_iiiii)
	.align		4
        /*09fc*/ 	.word	index@(__assertfail)
	.align		4
        /*0a00*/ 	.word	index@(_ZN4vllm25paged_attention_v1_kernelIfhLi112ELi8ELi128ELNS_18Fp8KVCacheDataTypeE1ELb1EEEvPT_PKS2_PKT0_S8_ifPKiSA_iPKfiiiSC_SC_iiiii)
	.align		4
        /*0a04*/ 	.word	index@(__assertfail)
	.align		4
        /*0a08*/ 	.word	index@(_ZN4vllm25paged_attention_v1_kernelIfhLi96ELi8ELi128ELNS_18Fp8KVCacheDataTypeE1ELb1EEEvPT_PKS2_PKT0_S8_ifPKiSA_iPKfiiiSC_SC_iiiii)
	.align		4
        /*0a0c*/ 	.word	index@(__assertfail)
	.align		4
        /*0a10*/ 	.word	index@(_ZN4vllm25paged_attention_v1_kernelIfhLi80ELi8ELi128ELNS_18Fp8KVCacheDataTypeE1ELb1EEEvPT_PKS2_PKT0_S8_ifPKiSA_iPKfiiiSC_SC_iiiii)
	.align		4
        /*0a14*/ 	.word	index@(__assertfail)
	.align		4
        /*0a18*/ 	.word	index@(_ZN4vllm25paged_attention_v1_kernelIfhLi64ELi8ELi128ELNS_18Fp8KVCacheDataTypeE1ELb1EEEvPT_PKS2_PKT0_S8_ifPKiSA_iPKfiiiSC_SC_iiiii)
	.align		4
        /*0a1c*/ 	.word	index@(__assertfail)
	.align		4
        /*0a20*/ 	.word	index@(_ZN4vllm25paged_attention_v1_kernelIfhLi32ELi8ELi128ELNS_18Fp8KVCacheDataTypeE1ELb1EEEvPT_PKS2_PKT0_S8_ifPKiSA_iPKfiiiSC_SC_iiiii)
	.align		4
        /*0a24*/ 	.word	index@(__assertfail)
	.align		4
        /*0a28*/ 	.word	0x00000000
	.align		4
        /*0a2c*/ 	.word	0xfffffffe
	.align		4
        /*0a30*/ 	.word	0x00000000
	.align		4
        /*0a34*/ 	.word	0xfffffffd
	.align		4
        /*0a38*/ 	.word	0x00000000
	.align		4
        /*0a3c*/ 	.word	0xfffffffc


//--------------------- .nv.constant4             --------------------------
	.section	.nv.constant4,"a",@progbits
	.align	8
	.align		8
.nv.constant4:
        /*0000*/ 	.dword	__assertfail
	.align		8
        /*0008*/ 	.dword	__unnamed_1
	.align		8
        /*0010*/ 	.dword	__unnamed_2
	.align		8
        /*0018*/ 	.dword	__unnamed_3
	.align		8
        /*0020*/ 	.dword	__unnamed_4
	.align		8
        /*0028*/ 	.dword	__unnamed_5
	.align		8
        /*0030*/ 	.dword	__unnamed_6
	.align		8
        /*0038*/ 	.dword	__unnamed_7
	.align		8
        /*0040*/ 	.dword	__unnamed_8
	.align		8
        /*0048*/ 	.dword	__unnamed_9
	.align		8
        /*0050*/ 	.dword	__unnamed_10
	.align		8
        /*0058*/ 	.dword	__unnamed_11
	.align		8
        /*0060*/ 	.dword	__unnamed_12
	.align		8
        /*0068*/ 	.dword	__unnamed_13
	.align		8
        /*0070*/ 	.dword	__unnamed_14
	.align		8
        /*0078*/ 	.dword	__unnamed_15
	.align		8
        /*0080*/ 	.dword	__unnamed_16
	.align		8
        /*0088*/ 	.dword	__unnamed_17
	.align		8
        /*0090*/ 	.dword	__unnamed_18
	.align		8
        /*0098*/ 	.dword	_ZN52_INTERNAL_98d2e5be_21_paged_attention_v1_cu_d115ef7d4cuda3std3__45__cpo5beginE
	.align		8
        /*00a0*/ 	.dword	_ZN52_INTERNAL_98d2e5be_21_paged_attention_v1_cu_d115ef7d4cuda3std3__45__cpo3endE
	.align		8
        /*00a8*/ 	.dword	_ZN52_INTERNAL_98d2e5be_21_paged_attention_v1_cu_d115ef7d4cuda3std3__45__cpo6cbeginE
	.align		8
        /*00b0*/ 	.dword	_ZN52_INTERNAL_98d2e5be_21_paged_attention_v1_cu_d115ef7d4cuda3std3__45__cpo4cendE
	.align		8
        /*00b8*/ 	.dword	_ZN52_INTERNAL_98d2e5be_21_paged_attention_v1_cu_d115ef7d4cuda3std3__45__cpo6rbeginE
	.align		8
        /*00c0*/ 	.dword	_ZN52_INTERNAL_98d2e5be_21_paged_attention_v1_cu_d115ef7d4cuda3std3__45__cpo4rendE
	.align		8
        /*00c8*/ 	.dword	_ZN52_INTERNAL_98d2e5be_21_paged_attention_v1_cu_d115ef7d4cuda3std3__45__cpo7crbeginE
	.align		8
        /*00d0*/ 	.dword	_ZN52_INTERNAL_98d2e5be_21_paged_attention_v1_cu_d115ef7d4cuda3std3__45__cpo5crendE
	.align		8
        /*00d8*/ 	.dword	_ZN52_INTERNAL_98d2e5be_21_paged_attention_v1_cu_d115ef7d4cuda3std3__454_GLOBAL__N__98d2e5be_21_paged_attention_v1_cu_d115ef7d6ignoreE
	.align		8
        /*00e0*/ 	.dword	_ZN52_INTERNAL_98d2e5be_21_paged_attention_v1_cu_d115ef7d4cuda3std3__419piecewise_constructE
	.align		8
        /*00e8*/ 	.dword	_ZN52_INTERNAL_98d2e5be_21_paged_attention_v1_cu_d115ef7d4cuda3std3__48in_placeE
	.align		8
        /*00f0*/ 	.dword	_ZN52_INTERNAL_98d2e5be_21_paged_attention_v1_cu_d115ef7d4cuda3std3__420unreachable_sentinelE
	.align		8
        /*00f8*/ 	.dword	_ZN52_INTERNAL_98d2e5be_21_paged_attention_v1_cu_d115ef7d4cuda3std6ranges3__45__cpo4swapE
	.align		8
        /*0100*/ 	.dword	_ZN52_INTERNAL_98d2e5be_21_paged_attention_v1_cu_d115ef7d4cuda3std6ranges3__45__cpo9iter_moveE
	.align		8
        /*0108*/ 	.dword	_ZN52_INTERNAL_98d2e5be_21_paged_attention_v1_cu_d115ef7d4cuda3std6ranges3__45__cpo5beginE
	.align		8
        /*0110*/ 	.dword	_ZN52_INTERNAL_98d2e5be_21_paged_attention_v1_cu_d115ef7d4cuda3std6ranges3__45__cpo3endE
	.align		8
        /*0118*/ 	.dword	_ZN52_INTERNAL_98d2e5be_21_paged_attention_v1_cu_d115ef7d4cuda3std6ranges3__45__cpo6cbeginE
	.align		8
        /*0120*/ 	.dword	_ZN52_INTERNAL_98d2e5be_21_paged_attention_v1_cu_d115ef7d4cuda3std6ranges3__45__cpo4cendE
	.align		8
        /*0128*/ 	.dword	_ZN52_INTERNAL_98d2e5be_21_paged_attention_v1_cu_d115ef7d4cuda3std6ranges3__45__cpo7advanceE
	.align		8
        /*0130*/ 	.dword	_ZN52_INTERNAL_98d2e5be_21_paged_attention_v1_cu_d115ef7d4cuda3std6ranges3__45__cpo9iter_swapE
	.align		8
        /*0138*/ 	.dword	_ZN52_INTERNAL_98d2e5be_21_paged_attention_v1_cu_d115ef7d4cuda3std6ranges3__45__cpo4nextE
	.align		8
        /*0140*/ 	.dword	_ZN52_INTERNAL_98d2e5be_21_paged_attention_v1_cu_d115ef7d4cuda3std6ranges3__45__cpo4prevE
	.align		8
        /*0148*/ 	.dword	_ZN52_INTERNAL_98d2e5be_21_paged_attention_v1_cu_d115ef7d4cuda3std6ranges3__45__cpo4dataE
	.align		8
        /*0150*/ 	.dword	_ZN52_INTERNAL_98d2e5be_21_paged_attention_v1_cu_d115ef7d4cuda3std6ranges3__45__cpo5cdataE
	.align		8
        /*0158*/ 	.dword	_ZN52_INTERNAL_98d2e5be_21_paged_attention_v1_cu_d115ef7d4cuda3std6ranges3__45__cpo4sizeE
	.align		8
        /*0160*/ 	.dword	_ZN52_INTERNAL_98d2e5be_21_paged_attention_v1_cu_d115ef7d4cuda3std6ranges3__45__cpo5ssizeE
	.align		8
        /*0168*/ 	.dword	_ZN52_INTERNAL_98d2e5be_21_paged_attention_v1_cu_d115ef7d4cuda3std6ranges3__45__cpo8distanceE
	.align		8
        /*0170*/ 	.dword	_ZN52_INTERNAL_98d2e5be_21_paged_attention_v1_cu_d115ef7d6thrust24THRUST_300001_SM_1030_NS6system6detail10sequential3seqE
	.align		8
        /*0178*/ 	.dword	$str
	.align		8
        /*0180*/ 	.dword	$str$1


//--------------------- .text._ZN4vllm25paged_attention_v1_kernelI13__nv_bfloat16hLi256ELi32ELi128ELNS_18Fp8KVCacheDataTypeE2ELb0EEEvPT_PKS3_PKT0_S9_ifPKiSB_iPKfiiiSD_SD_iiiii --------------------------
	.section	.text._ZN4vllm25paged_attention_v1_kernelI13__nv_bfloat16hLi256ELi32ELi128ELNS_18Fp8KVCacheDataTypeE2ELb0EEEvPT_PKS3_PKT0_S9_ifPKiSB_iPKfiiiSD_SD_iiiii,"ax",@progbits
	.align	128
        .global         _ZN4vllm25paged_attention_v1_kernelI13__nv_bfloat16hLi256ELi32ELi128ELNS_18Fp8KVCacheDataTypeE2ELb0EEEvPT_PKS3_PKT0_S9_ifPKiSB_iPKfiiiSD_SD_iiiii
        .type           _ZN4vllm25paged_attention_v1_kernelI13__nv_bfloat16hLi256ELi32ELi128ELNS_18Fp8KVCacheDataTypeE2ELb0EEEvPT_PKS3_PKT0_S9_ifPKiSB_iPKfiiiSD_SD_iiiii,@function
        .size           _ZN4vllm25paged_attention_v1_kernelI13__nv_bfloat16hLi256ELi32ELi128ELNS_18Fp8KVCacheDataTypeE2ELb0EEEvPT_PKS3_PKT0_S9_ifPKiSB_iPKfiiiSD_SD_iiiii,(.L_x_25572 - _ZN4vllm25paged_attention_v1_kernelI13__nv_bfloat16hLi256ELi32ELi128ELNS_18Fp8KVCacheDataTypeE2ELb0EEEvPT_PKS3_PKT0_S9_ifPKiSB_iPKfiiiSD_SD_iiiii)
        .other          _ZN4vllm25paged_attention_v1_kernelI13__nv_bfloat16hLi256ELi32ELi128ELNS_18Fp8KVCacheDataTypeE2ELb0EEEvPT_PKS3_PKT0_S9_ifPKiSB_iPKfiiiSD_SD_iiiii,@"STO_CUDA_ENTRY STV_DEFAULT"
_ZN4vllm25paged_attention_v1_kernelI13__nv_bfloat16hLi256ELi32ELi128ELNS_18Fp8KVCacheDataTypeE2ELb0EEEvPT_PKS3_PKT0_S9_ifPKiSB_iPKfiiiSD_SD_iiiii:
.text._ZN4vllm25paged_attention_v1_kernelI13__nv_bfloat16hLi256ELi32ELi128ELNS_18Fp8KVCacheDataTypeE2ELb0EEEvPT_PKS3_PKT0_S9_ifPKiSB_iPKfiiiSD_SD_iiiii:
[----:B------:R-:W0:Y:S01]  /*0000*/  LDC R1, c[0x0][0x37c] ;  /* 0x0000df00ff017b82 */ /* 0x000e220000000800 */
[----:B------:R-:W1:Y:S07]  /*0010*/  S2R R18, SR_CTAID.Y ;  /* 0x0000000000127919 */ /* 0x000e6e0000002600 */
[----:B------:R-:W1:Y:S01]  /*0020*/  LDC.64 R2, c[0x0][0x3b0] ;  /* 0x0000ec00ff027b82 */ /* 0x000e620000000a00 */
[----:B------:R-:W2:Y:S01]  /*0030*/  LDCU.64 UR36, c[0x0][0x358] ;  /* 0x00006b00ff2477ac */ /* 0x000ea20008000a00 */
[----:B-1----:R-:W-:-:S06]  /*0040*/  IMAD.WIDE.U32 R2, R18, 0x4, R2 ;  /* 0x0000000412027825 */ /* 0x002fcc00078e0002 */
[----:B--2---:R-:W2:Y:S01]  /*0050*/  LDG.E.CONSTANT R2, desc[UR36][R2.64] ;  /* 0x0000002402027981 */ /* 0x004ea2000c1e9900 */
[----:B------:R-:W-:Y:S01]  /*0060*/  BSSY.RECONVERGENT B6, `(.L_x_0) ;  /* 0x000001d000067945 */ /* 0x000fe20003800200 */
[----:B------:R-:W1:Y:S02]  /*0070*/  S2R R17, SR_TID.X ;  /* 0x0000000000117919 */ /* 0x000e640000002100 */
[----:B-1----:R-:W-:Y:S02]  /*0080*/  SHF.R.U32.HI R16, RZ, 0x5, R17 ;  /* 0x00000005ff107819 */ /* 0x002fe40000011611 */
[----:B------:R-:W-:Y:S01]  /*0090*/  LOP3.LUT R19, R17, 0x1f, RZ, 0xc0, !PT ;  /* 0x0000001f11137812 */ /* 0x000fe200078ec0ff */
[----:B------:R-:W-:Y:S01]  /*00a0*/  BAR.SYNC.DEFER_BLOCKING 0x0 ;  /* 0x0000000000007b1d */ /* 0x000fe20000010000 */
[----:B--2---:R-:W-:-:S04]  /*00b0*/  IADD3 R0, PT, PT, R2, 0x1f, RZ ;  /* 0x0000001f02007810 */ /* 0x004fc80007ffe0ff */
[----:B------:R-:W-:-:S04]  /*00c0*/  SHF.R.S32.HI R5, RZ, 0x1f, R0 ;  /* 0x0000001fff057819 */ /* 0x000fc80000011400 */
[----:B------:R-:W-:-:S04]  /*00d0*/  LEA.HI R5, R5, R0, RZ, 0x5 ;  /* 0x0000000005057211 */ /* 0x000fc800078f28ff */
[----:B------:R-:W-:Y:S02]  /*00e0*/  SHF.R.S32.HI R7, RZ, 0x5, R5 ;  /* 0x00000005ff077819 */ /* 0x000fe40000011405 */
[----:B------:R-:W-:Y:S02]  /*00f0*/  LOP3.LUT R5, R5, 0xffffffe0, RZ, 0xc0, !PT ;  /* 0xffffffe005057812 */ /* 0x000fe400078ec0ff */
[----:B------:R-:W-:Y:S02]  /*0100*/  ISETP.GE.AND P0, PT, R16, R7, PT ;  /* 0x000000071000720c */ /* 0x000fe40003f06270 */
[----:B------:R-:W-:-:S11]  /*0110*/  VIMNMX R22, PT, PT, R2, R5, PT ;  /* 0x0000000502167248 */ /* 0x000fd60003fe0100 */
[----:B0-----:R-:W-:Y:S05]  /*0120*/  @P0 BRA `(.L_x_1) ;  /* 0x0000000000400947 */ /* 0x001fea0003800000 */
[----:B------:R-:W-:Y:S01]  /*0130*/  MOV R0, 0x0 ;  /* 0x0000000000007802 */ /* 0x000fe20000000f00 */
[----:B------:R-:W0:Y:S01]  /*0140*/  LDCU.64 UR4, c[0x4][0x178] ;  /* 0x01002f00ff0477ac */ /* 0x000e220008000a00 */
[----:B------:R-:W-:Y:S01]  /*0150*/  HFMA2 R8, -RZ, RZ, 0, 3.2007694244384765625e-05 ;  /* 0x00000219ff087431 */ /* 0x000fe200000001ff */
[----:B------:R-:W-:Y:S01]  /*0160*/  MOV R12, 0x1 ;  /* 0x00000001000c7802 */ /* 0x000fe20000000f00 */
[----:B------:R1:W2:Y:S01]  /*0170*/  LDC.64 R2, c[0x4][R0] ;  /* 0x0100000000027b82 */ /* 0x0002a20000000a00 */
[----:B------:R-:W3:Y:S01]  /*0180*/  LDCU.64 UR6, c[0x4][0x180] ;  /* 0x01003000ff0677ac */ /* 0x000ee20008000a00 */
[----:B------:R-:W-:Y:S01]  /*0190*/  HFMA2 R13, -RZ, RZ, 0, 0 ;  /* 0x00000000ff0d7431 */ /* 0x000fe200000001ff */
[----:B------:R-:W4:Y:S01]  /*01a0*/  LDCU.64 UR8, c[0x4][0x88] ;  /* 0x01001100ff0877ac */ /* 0x000f220008000a00 */
[----:B0-----:R-:W-:Y:S02]  /*01b0*/  MOV R4, UR4 ;  /* 0x0000000400047c02 */ /* 0x001fe40008000f00 */
[----:B------:R-:W-:-:S02]  /*01c0*/  MOV R5, UR5 ;  /* 0x0000000500057c02 */ /* 0x000fc40008000f00 */
[----:B---3--:R-:W-:Y:S02]  /*01d0*/  MOV R6, UR6 ;  /* 0x0000000600067c02 */ /* 0x008fe40008000f00 */
[----:B------:R-:W-:Y:S02]  /*01e0*/  MOV R7, UR7 ;  /* 0x0000000700077c02 */ /* 0x000fe40008000f00 */
[----:B----4-:R-:W-:Y:S02]  /*01f0*/  MOV R10, UR8 ;  /* 0x00000008000a7c02 */ /* 0x010fe40008000f00 */
[----:B-1----:R-:W-:-:S07]  /*0200*/  MOV R11, UR9 ;  /* 0x00000009000b7c02 */ /* 0x002fce0008000f00 */
[----:B------:R-:W-:-:S07]  /*0210*/  LEPC R20, `(.L_x_1) ;  /* 0x000000001014794e */ /* 0x000fce0000000000 */
[----:B--2---:R-:W-:Y:S05]  /*0220*/  CALL.ABS.NOINC R2 ;  /* 0x0000000002007343 */ /* 0x004fea0003c00000 */
.L_x_1:
[----:B------:R-:W-:Y:S05]  /*0230*/  BSYNC.RECONVERGENT B6 ;  /* 0x0000000000067941 */ /* 0x000fea0003800200 */
.L_x_0:
[----:B------:R-:W-:Y:S01]  /*0240*/  UMOV UR4, 0xffffffff ;  /* 0xffffffff00047882 */ /* 0x000fe20000000000 */
[----:B------:R-:W-:Y:S02]  /*0250*/  MOV R13, 0xff7fffff ;  /* 0xff7fffff000d7802 */ /* 0x000fe40000000f00 */
[----:B------:R-:W-:Y:S05]  /*0260*/  BRA.DIV UR4, `(.L_x_2) ;  /* 0x0000002e04907947 */ /* 0x000fea000b800000 */
[----:B------:R-:W0:Y:S02]  /*0270*/  SHFL.BFLY PT, R14, R13, 0x10, 0x1f ;  /* 0x0e001f000d0e7f89 */ /* 0x000e2400000e0000 */
[----:B0-----:R-:W-:-:S05]  /*0280*/  FMNMX.FTZ R0, R14, -3.40282346638528859812e+38, !PT ;  /* 0xff7fffff0e007809 */ /* 0x001fca0007810000 */
[----:B------:R-:W0:Y:S02]  /*0290*/  SHFL.BFLY PT, R14, R0, 0x8, 0x1f ;  /* 0x0d001f00000e7f89 */ /* 0x000e2400000e0000 */
[----:B0-----:R-:W-:-:S05]  /*02a0*/  FMNMX.FTZ R2, R0, R14, !PT ;  /* 0x0000000e00027209 */ /* 0x001fca0007810000 */
[----:B------:R-:W0:Y:S02]  /*02b0*/  SHFL.BFLY PT, R14, R2, 0x4, 0x1f ;  /* 0x0c801f00020e7f89 */ /* 0x000e2400000e0000 */
[----:B0-----:R-:W-:-:S05]  /*02c0*/  FMNMX.FTZ R3, R2, R14, !PT ;  /* 0x0000000e02037209 */ /* 0x001fca0007810000 */
[----:B------:R-:W0:Y:S02]  /*02d0*/  SHFL.BFLY PT, R14, R3, 0x2, 0x1f ;  /* 0x0c401f00030e7f89 */ /* 0x000e2400000e0000 */
[----:B0-----:R-:W-:-:S05]  /*02e0*/  FMNMX.FTZ R4, R3, R14, !PT ;  /* 0x0000000e03047209 */ /* 0x001fca0007810000 */
[----:B------:R0:W1:Y:S02]  /*02f0*/  SHFL.BFLY PT, R14, R4, 0x1, 0x1f ;  /* 0x0c201f00040e7f89 */ /* 0x00006400000e0000 */
.L_x_36:
[----:B------:R-:W2:Y:S01]  /*0300*/  S2R R3, SR_CgaCtaId ;  /* 0x0000000000037919 */ /* 0x000ea20000008800 */
[----:B------:R-:W-:Y:S01]  /*0310*/  ISETP.NE.AND P1, PT, R19, RZ, PT ;  /* 0x000000ff1300720c */ /* 0x000fe20003f25270 */
[----:B------:R-:W-:Y:S05]  /*0320*/  WARPSYNC.ALL ;  /* 0x0000000000007948 */ /* 0x000fea0003800000 */
[----:B------:R-:W-:Y:S02]  /*0330*/  MOV R0, 0x400 ;  /* 0x0000040000007802 */ /* 0x000fe40000000f00 */
[----:B-1----:R-:W-:Y:S02]  /*0340*/  FMNMX.FTZ R5, R4, R14, !PT ;  /* 0x0000000e04057209 */ /* 0x002fe40007810000 */
[----:B--2---:R-:W-:-:S04]  /*0350*/  LEA R6, R3, R0, 0x18 ;  /* 0x0000000003067211 */ /* 0x004fc800078ec0ff */
[----:B------:R-:W-:-:S05]  /*0360*/  LEA R2, R16, R6, 0x2 ;  /* 0x0000000610027211 */ /* 0x000fca00078e10ff */
[----:B------:R-:W-:Y:S01]  /*0370*/  @!P1 STS [R2], R5 ;  /* 0x0000000502009388 */ /* 0x000fe20000000800 */
[----:B------:R-:W-:Y:S01]  /*0380*/  BAR.SYNC.DEFER_BLOCKING 0x0 ;  /* 0x0000000000007b1d */ /* 0x000fe20000010000 */
[C---:B------:R-:W-:Y:S02]  /*0390*/  ISETP.GT.U32.AND P2, PT, R19.reuse, 0x3, PT ;  /* 0x000000031300780c */ /* 0x040fe40003f44070 */
[----:B------:R-:W-:Y:S02]  /*03a0*/  MOV R7, 0xff7fffff ;  /* 0xff7fffff00077802 */ /* 0x000fe40000000f00 */
[----:B0-----:R-:W-:Y:S01]  /*03b0*/  LEA R4, R19, R6, 0x2 ;  /* 0x0000000613047211 */ /* 0x001fe200078e10ff */
[----:B------:R-:W-:Y:S01]  /*03c0*/  BSSY.RECONVERGENT B0, `(.L_x_3) ;  /* 0x00000ea000007945 */ /* 0x000fe20003800200 */
[----:B------:R-:W-:-:S07]  /*03d0*/  ISETP.GE.AND P3, PT, R17, R22, PT ;  /* 0x000000161100720c */ /* 0x000fce0003f66270 */
[----:B------:R-:W0:Y:S04]  /*03e0*/  @!P2 LDS R7, [R4] ;  /* 0x000000000407a984 */ /* 0x000e280000000800 */
[----:B0-----:R-:W0:Y:S02]  /*03f0*/  SHFL.BFLY PT, R6, R7, 0x2, 0x1f ;  /* 0x0c401f0007067f89 */ /* 0x001e2400000e0000 */
[----:B0-----:R-:W-:Y:S01]  /*0400*/  FMNMX.FTZ R8, R6, R7, !PT ;  /* 0x0000000706087209 */ /* 0x001fe20007810000 */
[----:B------:R-:W-:-:S04]  /*0410*/  HFMA2 R6, -RZ, RZ, 0, 0 ;  /* 0x00000000ff067431 */ /* 0x000fc800000001ff */
[----:B------:R-:W0:Y:S02]  /*0420*/  SHFL.BFLY PT, R5, R8, 0x1, 0x1f ;  /* 0x0c201f0008057f89 */ /* 0x000e2400000e0000 */
[----:B0-----:R-:W-:-:S06]  /*0430*/  FMNMX.FTZ R5, R8, R5, !PT ;  /* 0x0000000508057209 */ /* 0x001fcc0007810000 */
[----:B------:R-:W0:Y:S01]  /*0440*/  SHFL.IDX PT, R5, R5, RZ, 0x1f ;  /* 0x00001fff05057589 */ /* 0x000e2200000e0000 */
[----:B------:R-:W-:Y:S05]  /*0450*/  @P3 BRA `(.L_x_4) ;  /* 0x0000000c00803947 */ /* 0x000fea0003800000 */
[-C--:B------:R-:W-:Y:S01]  /*0460*/  LOP3.LUT R7, RZ, R17.reuse, RZ, 0x33, !PT ;  /* 0x00000011ff077212 */ /* 0x080fe200078e33ff */
[----:B------:R-:W-:Y:S01]  /*0470*/  BSSY.RECONVERGENT B1, `(.L_x_5) ;  /* 0x000001b000017945 */ /* 0x000fe20003800200 */
[----:B------:R-:W-:Y:S02]  /*0480*/  MOV R9, R17 ;  /* 0x0000001100097202 */ /* 0x000fe40000000f00 */
[----:B------:R-:W-:-:S04]  /*0490*/  IADD3 R7, PT, PT, R22, R7, RZ ;  /* 0x0000000716077210 */ /* 0x000fc80007ffe0ff */
[C---:B------:R-:W-:Y:S02]  /*04a0*/  LOP3.LUT R6, R7.reuse, 0x180, RZ, 0xc0, !PT ;  /* 0x0000018007067812 */ /* 0x040fe400078ec0ff */
[----:B------:R-:W-:Y:S02]  /*04b0*/  ISETP.GE.U32.AND P4, PT, R7, 0x180, PT ;  /* 0x000001800700780c */ /* 0x000fe40003f86070 */
[----:B------:R-:W-:Y:S02]  /*04c0*/  ISETP.NE.AND P0, PT, R6, 0x180, PT ;  /* 0x000001800600780c */ /* 0x000fe40003f05270 */
[----:B------:R-:W-:-:S11]  /*04d0*/  MOV R6, RZ ;  /* 0x000000ff00067202 */ /* 0x000fd60000000f00 */
[----:B------:R-:W-:Y:S05]  /*04e0*/  @!P0 BRA `(.L_x_6) ;  /* 0x00000000004c8947 */ /* 0x000fea0003800000 */
[----:B------:R-:W-:Y:S02]  /*04f0*/  IADD3 R6, PT, PT, R0, 0x20, RZ ;  /* 0x0000002000067810 */ /* 0x000fe40007ffe0ff */
[----:B------:R-:W-:Y:S02]  /*0500*/  LEA.HI R7, R7, 0x1, RZ, 0x19 ;  /* 0x0000000107077811 */ /* 0x000fe400078fc8ff */
[----:B------:R-:W-:Y:S02]  /*0510*/  LEA R8, R3, R6, 0x18 ;  /* 0x0000000603087211 */ /* 0x000fe400078ec0ff */
[----:B------:R-:W-:Y:S02]  /*0520*/  LOP3.LUT R7, R7, 0x3, RZ, 0xc0, !PT ;  /* 0x0000000307077812 */ /* 0x000fe400078ec0ff */
[----:B------:R-:W-:Y:S02]  /*0530*/  MOV R6, RZ ;  /* 0x000000ff00067202 */ /* 0x000fe40000000f00 */
[----:B------:R-:W-:-:S02]  /*0540*/  MOV R9, R17 ;  /* 0x0000001100097202 */ /* 0x000fc40000000f00 */
[----:B------:R-:W-:Y:S02]  /*0550*/  LEA R8, R17, R8, 0x2 ;  /* 0x0000000811087211 */ /* 0x000fe400078e10ff */
[----:B------:R-:W-:-:S07]  /*0560*/  IADD3 R7, PT, PT, -R7, RZ, RZ ;  /* 0x000000ff07077210 */ /* 0x000fce0007ffe1ff */
.L_x_7:
[----:B------:R-:W0:Y:S01]  /*0570*/  LDS R10, [R8] ;  /* 0x00000000080a7984 */ /* 0x000e220000000800 */
[----:B------:R-:W-:Y:S01]  /*0580*/  IADD3 R7, PT, PT, R7, 0x1, RZ ;  /* 0x0000000107077810 */ /* 0x000fe20007ffe0ff */
[----:B------:R-:W-:-:S03]  /*0590*/  VIADD R9, R9, 0x80 ;  /* 0x0000008009097836 */ /* 0x000fc60000000000 */
[----:B------:R-:W-:Y:S01]  /*05a0*/  ISETP.NE.AND P0, PT, R7, RZ, PT ;  /* 0x000000ff0700720c */ /* 0x000fe20003f05270 */
[----:B0-----:R-:W-:-:S04]  /*05b0*/  FADD.FTZ R10, -R5, R10 ;  /* 0x0000000a050a7221 */ /* 0x001fc80000010100 */
[----:B------:R-:W-:-:S04]  /*05c0*/  FMUL.FTZ R10, R10, 1.4426950216293334961 ;  /* 0x3fb8aa3b0a0a7820 */ /* 0x000fc80000410000 */
[----:B------:R-:W0:Y:S02]  /*05d0*/  MUFU.EX2 R11, R10 ;  /* 0x0000000a000b7308 */ /* 0x000e240000000800 */
[----:B0-----:R0:W-:Y:S01]  /*05e0*/  STS [R8], R11 ;  /* 0x0000000b08007388 */ /* 0x0011e20000000800 */
[----:B------:R-:W-:Y:S01]  /*05f0*/  FADD.FTZ R6, R11, R6 ;  /* 0x000000060b067221 */ /* 0x000fe20000010000 */
[----:B0-----:R-:W-:Y:S01]  /*0600*/  IADD3 R8, PT, PT, R8, 0x200, RZ ;  /* 0x0000020008087810 */ /* 0x001fe20007ffe0ff */
[----:B------:R-:W-:Y:S06]  /*0610*/  @P0 BRA `(.L_x_7) ;  /* 0xfffffffc00d40947 */ /* 0x000fec000383ffff */
.L_x_6:
[----:B------:R-:W-:Y:S05]  /*0620*/  BSYNC.RECONVERGENT B1 ;  /* 0x0000000000017941 */ /* 0x000fea0003800200 */
.L_x_5:
[----:B------:R-:W-:Y:S05]  /*0630*/  @!P4 BRA `(.L_x_4) ;  /* 0x0000000c0008c947 */ /* 0x000fea0003800000 */
[----:B------:R-:W-:Y:S01]  /*0640*/  IADD3 R7, PT, PT, R22, -R9, RZ ;  /* 0x8000000916077210 */ /* 0x000fe20007ffe0ff */
[----:B------:R-:W-:Y:S01]  /*0650*/  BSSY.RECONVERGENT B1, `(.L_x_8) ;  /* 0x000006e000017945 */ /* 0x000fe20003800200 */
[----:B------:R-:W-:Y:S02]  /*0660*/  IADD3 R8, PT, PT, R0, 0x20, RZ ;  /* 0x0000002000087810 */ /* 0x000fe40007ffe0ff */
[----:B------:R-:W-:Y:S02]  /*0670*/  ISETP.GT.AND P4, PT, R7, 0x600, PT ;  /* 0x000006000700780c */ /* 0x000fe40003f84270 */
[----:B------:R-:W-:Y:S02]  /*0680*/  LEA R8, R3, R8, 0x18 ;  /* 0x0000000803087211 */ /* 0x000fe400078ec0ff */
[----:B------:R-:W-:Y:S02]  /*0690*/  PLOP3.LUT P0, PT, PT, PT, PT, 0x80, 0x8 ;  /* 0x000000000008781c */ /* 0x000fe40003f0f070 */
[----:B------:R-:W-:-:S04]  /*06a0*/  LEA R7, R9, R8, 0x2 ;  /* 0x0000000809077211 */ /* 0x000fc800078e10ff */
[----:B------:R-:W-:-:S03]  /*06b0*/  IADD3 R7, PT, PT, R7, 0x400, RZ ;  /* 0x0000040007077810 */ /* 0x000fc60007ffe0ff */
[----:B------:R-:W-:Y:S05]  /*06c0*/  @!P4 BRA `(.L_x_9) ;  /* 0x000000040098c947 */ /* 0x000fea0003800000 */
[----:B------:R-:W-:Y:S02]  /*06d0*/  PLOP3.LUT P0, PT, PT, PT, PT, 0x8, 0x80 ;  /* 0x000000000080781c */ /* 0x000fe40003f0e170 */
[----:B------:R-:W-:-:S11]  /*06e0*/  IADD3 R8, PT, PT, R22, -0x600, RZ ;  /* 0xfffffa0016087810 */ /* 0x000fd60007ffe0ff */
.L_x_10:
[----:B------:R-:W0:Y:S01]  /*06f0*/  LDS R10, [R7+-0x400] ;  /* 0xfffc0000070a7984 */ /* 0x000e220000000800 */
[----:B------:R-:W-:-:S03]  /*0700*/  IADD3 R9, PT, PT, R9, 0x800, RZ ;  /* 0x0000080009097810 */ /* 0x000fc60007ffe0ff */
[----:B------:R-:W1:Y:S01]  /*0710*/  LDS R12, [R7+-0x200] ;  /* 0xfffe0000070c7984 */ /* 0x000e620000000800 */
[----:B------:R-:W-:-:S03]  /*0720*/  ISETP.GE.AND P4, PT, R9, R8, PT ;  /* 0x000000080900720c */ /* 0x000fc60003f86270 */
[----:B------:R-:W2:Y:S04]  /*0730*/  LDS R20, [R7] ;  /* 0x0000000007147984 */ /* 0x000ea80000000800 */
[----:B------:R-:W3:Y:S04]  /*0740*/  LDS R28, [R7+0x200] ;  /* 0x00020000071c7984 */ /* 0x000ee80000000800 */
[----:B------:R-:W4:Y:S04]  /*0750*/  LDS R34, [R7+0x400] ;  /* 0x0004000007227984 */ /* 0x000f280000000800 */
[----:B------:R-:W5:Y:S04]  /*0760*/  LDS R32, [R7+0xa00] ;  /* 0x000a000007207984 */ /* 0x000f680000000800 */
[----:B------:R-:W5:Y:S04]  /*0770*/  LDS R36, [R7+0x600] ;  /* 0x0006000007247984 */ /* 0x000f680000000800 */
[----:B------:R-:W5:Y:S04]  /*0780*/  LDS R40, [R7+0x800] ;  /* 0x0008000007287984 */ /* 0x000f680000000800 */
[----:B------:R-:W5:Y:S04]  /*0790*/  LDS R30, [R7+0xc00] ;  /* 0x000c0000071e7984 */ /* 0x000f680000000800 */
[----:B------:R-:W5:Y:S01]  /*07a0*/  LDS R26, [R7+0xe00] ;  /* 0x000e0000071a7984 */ /* 0x000f620000000800 */
[----:B0-----:R-:W-:-:S03]  /*07b0*/  FADD.FTZ R11, -R5, R10 ;  /* 0x0000000a050b7221 */ /* 0x001fc60000010100 */
[----:B------:R-:W0:Y:S01]  /*07c0*/  LDS R24, [R7+0x1000] ;  /* 0x0010000007187984 */ /* 0x000e220000000800 */
[----:B------:R-:W-:-:S03]  /*07d0*/  FMUL.FTZ R11, R11, 1.4426950216293334961 ;  /* 0x3fb8aa3b0b0b7820 */ /* 0x000fc60000410000 */
[----:B------:R-:W0:Y:S01]  /*07e0*/  LDS R14, [R7+0x1200] ;  /* 0x00120000070e7984 */ /* 0x000e220000000800 */
[C---:B-1----:R-:W-:Y:S01]  /*07f0*/  FADD.FTZ R13, -R5.reuse, R12 ;  /* 0x0000000c050d7221 */ /* 0x042fe20000010100 */
[----:B--2---:R-:W-:Y:S02]  /*0800*/  FADD.FTZ R15, -R5, R20 ;  /* 0x00000014050f7221 */ /* 0x004fe40000010100 */
[----:B------:R-:W1:Y:S01]  /*0810*/  LDS R10, [R7+0x1400] ;  /* 0x00140000070a7984 */ /* 0x000e620000000800 */
[----:B------:R-:W-:Y:S01]  /*0820*/  FMUL.FTZ R13, R13, 1.4426950216293334961 ;  /* 0x3fb8aa3b0d0d7820 */ /* 0x000fe20000410000 */
[----:B------:R-:W2:Y:S01]  /*0830*/  MUFU.EX2 R11, R11 ;  /* 0x0000000b000b7308 */ /* 0x000ea20000000800 */
[----:B---3--:R-:W-:Y:S01]  /*0840*/  FADD.FTZ R21, -R5, R28 ;  /* 0x0000001c05157221 */ /* 0x008fe20000010100 */
[----:B------:R-:W3:Y:S01]  /*0850*/  LDS R12, [R7+0x1600] ;  /* 0x00160000070c7984 */ /* 0x000ee20000000800 */
[----:B------:R-:W-:Y:S01]  /*0860*/  FMUL.FTZ R15, R15, 1.4426950216293334961 ;  /* 0x3fb8aa3b0f0f7820 */ /* 0x000fe20000410000 */
[----:B------:R5:W2:Y:S01]  /*0870*/  MUFU.EX2 R38, R13 ;  /* 0x0000000d00267308 */ /* 0x000aa20000000800 */
[----:B----4-:R-:W-:Y:S01]  /*0880*/  FADD.FTZ R23, -R5, R34 ;  /* 0x0000002205177221 */ /* 0x010fe20000010100 */
[----:B------:R-:W4:Y:S01]  /*0890*/  LDS R20, [R7+0x1800] ;  /* 0x0018000007147984 */ /* 0x000f220000000800 */
[----:B------:R-:W-:Y:S01]  /*08a0*/  FMUL.FTZ R21, R21, 1.4426950216293334961 ;  /* 0x3fb8aa3b15157820 */ /* 0x000fe20000410000 */
[----:B------:R2:W0:Y:S01]  /*08b0*/  MUFU.EX2 R34, R15 ;  /* 0x0000000f00227308 */ /* 0x0004220000000800 */
[----:B------:R-:W-:Y:S01]  /*08c0*/  FMUL.FTZ R23, R23, 1.4426950216293334961 ;  /* 0x3fb8aa3b17177820 */ /* 0x000fe20000410000 */
[----:B------:R-:W4:Y:S01]  /*08d0*/  LDS R28, [R7+0x1a00] ;  /* 0x001a0000071c7984 */ /* 0x000f220000000800 */
[C---:B-----5:R-:W-:Y:S01]  /*08e0*/  FADD.FTZ R13, -R5.reuse, R32 ;  /* 0x00000020050d7221 */ /* 0x060fe20000010100 */
[----:B------:R-:W-:-:S02]  /*08f0*/  FADD.FTZ R25, -R5, R36 ;  /* 0x0000002405197221 */ /* 0x000fc40000010100 */
[----:B--2---:R1:W-:Y:S01]  /*0900*/  STS [R7+-0x400], R11 ;  /* 0xfffc000b07007388 */ /* 0x0043e20000000800 */
[----:B------:R-:W2:Y:S01]  /*0910*/  MUFU.EX2 R36, R21 ;  /* 0x0000001500247308 */ /* 0x000ea20000000800 */
[----:B------:R-:W-:Y:S01]  /*0920*/  FMUL.FTZ R15, R13, 1.4426950216293334961 ;  /* 0x3fb8aa3b0d0f7820 */ /* 0x000fe20000410000 */
[----:B------:R-:W-:Y:S01]  /*0930*/  FADD.FTZ R13, R11, R6 ;  /* 0x000000060b0d7221 */ /* 0x000fe20000010000 */
[----:B------:R-:W-:Y:S01]  /*0940*/  FADD.FTZ R27, -R5, R40 ;  /* 0x00000028051b7221 */ /* 0x000fe20000010100 */
[----:B------:R-:W-:Y:S01]  /*0950*/  FMUL.FTZ R25, R25, 1.4426950216293334961 ;  /* 0x3fb8aa3b19197820 */ /* 0x000fe20000410000 */
[----:B------:R-:W5:Y:S01]  /*0960*/  MUFU.EX2 R40, R23 ;  /* 0x0000001700287308 */ /* 0x000f620000000800 */
[----:B------:R-:W-:Y:S01]  /*0970*/  FADD.FTZ R13, R13, R38 ;  /* 0x000000260d0d7221 */ /* 0x000fe20000010000 */
[----:B------:R-:W-:Y:S01]  /*0980*/  FMUL.FTZ R27, R27, 1.4426950216293334961 ;  /* 0x3fb8aa3b1b1b7820 */ /* 0x000fe20000410000 */
[----:B------:R-:W-:Y:S01]  /*0990*/  FADD.FTZ R29, -R5, R30 ;  /* 0x0000001e051d7221 */ /* 0x000fe20000010100 */
[----:B------:R-:W1:Y:S01]  /*09a0*/  MUFU.EX2 R32, R25 ;  /* 0x0000001900207308 */ /* 0x000e620000000800 */
[----:B0-----:R-:W-:Y:S01]  /*09b0*/  FADD.FTZ R13, R13, R34 ;  /* 0x000000220d0d7221 */ /* 0x001fe20000010000 */
[----:B------:R-:W-:Y:S01]  /*09c0*/  FADD.FTZ R31, -R5, R26 ;  /* 0x0000001a051f7221 */ /* 0x000fe20000010100 */
[----:B------:R-:W-:Y:S01]  /*09d0*/  FMUL.FTZ R29, R29, 1.4426950216293334961 ;  /* 0x3fb8aa3b1d1d7820 */ /* 0x000fe20000410000 */
[----:B------:R-:W0:Y:S01]  /*09e0*/  MUFU.EX2 R30, R27 ;  /* 0x0000001b001e7308 */ /* 0x000e220000000800 */
[----:B--2---:R-:W-:Y:S01]  /*09f0*/  FADD.FTZ R13, R13, R36 ;  /* 0x000000240d0d7221 */ /* 0x004fe20000010000 */
[----:B------:R-:W-:Y:S01]  /*0a00*/  FADD.FTZ R24, -R5, R24 ;  /* 0x0000001805187221 */ /* 0x000fe20000010100 */
[----:B------:R-:W-:Y:S01]  /*0a10*/  FMUL.FTZ R31, R31, 1.4426950216293334961 ;  /* 0x3fb8aa3b1f1f7820 */ /* 0x000fe20000410000 */
[----:B------:R3:W2:Y:S01]  /*0a20*/  MUFU.EX2 R26, R15 ;  /* 0x0000000f001a7308 */ /* 0x0006a20000000800 */
[----:B------:R-:W-:Y:S01]  /*0a30*/  FADD.FTZ R21, -R5, R14 ;  /* 0x0000000e05157221 */ /* 0x000fe20000010100 */
[----:B-----5:R-:W-:Y:S01]  /*0a40*/  FADD.FTZ R13, R13, R40 ;  /* 0x000000280d0d7221 */ /* 0x020fe20000010000 */
[----:B------:R-:W-:Y:S01]  /*0a50*/  FMUL.FTZ R24, R24, 1.4426950216293334961 ;  /* 0x3fb8aa3b18187820 */ /* 0x000fe20000410000 */
[----:B------:R-:W5:Y:S01]  /*0a60*/  MUFU.EX2 R6, R29 ;  /* 0x0000001d00067308 */ /* 0x000f620000000800 */
[----:B-1----:R-:W-:Y:S01]  /*0a70*/  FADD.FTZ R11, -R5, R10 ;  /* 0x0000000a050b7221 */ /* 0x002fe20000010100 */
[----:B------:R-:W-:Y:S01]  /*0a80*/  FADD.FTZ R13, R13, R32 ;  /* 0x000000200d0d7221 */ /* 0x000fe20000010000 */
[----:B------:R-:W-:Y:S01]  /*0a90*/  FMUL.FTZ R21, R21, 1.4426950216293334961 ;  /* 0x3fb8aa3b15157820 */ /* 0x000fe20000410000 */
[----:B------:R-:W1:Y:S01]  /*0aa0*/  MUFU.EX2 R14, R31 ;  /* 0x0000001f000e7308 */ /* 0x000e620000000800 */
[----:B---3--:R-:W-:Y:S01]  /*0ab0*/  FADD.FTZ R15, -R5, R12 ;  /* 0x0000000c050f7221 */ /* 0x008fe20000010100 */
[----:B0-----:R-:W-:Y:S01]  /*0ac0*/  FADD.FTZ R13, R13, R30 ;  /* 0x0000001e0d0d7221 */ /* 0x001fe20000010000 */
[----:B------:R-:W-:Y:S01]  /*0ad0*/  FMUL.FTZ R11, R11, 1.4426950216293334961 ;  /* 0x3fb8aa3b0b0b7820 */ /* 0x000fe20000410000 */
[----:B------:R-:W0:Y:S01]  /*0ae0*/  MUFU.EX2 R10, R24 ;  /* 0x00000018000a7308 */ /* 0x000e220000000800 */
[----:B----4-:R-:W-:Y:S01]  /*0af0*/  FADD.FTZ R23, -R5, R20 ;  /* 0x0000001405177221 */ /* 0x010fe20000010100 */
[----:B--2---:R-:W-:Y:S01]  /*0b00*/  FADD.FTZ R13, R13, R26 ;  /* 0x0000001a0d0d7221 */ /* 0x004fe20000010000 */
[----:B------:R-:W-:Y:S01]  /*0b10*/  FMUL.FTZ R15, R15, 1.4426950216293334961 ;  /* 0x3fb8aa3b0f0f7820 */ /* 0x000fe20000410000 */
[----:B------:R2:W3:Y:S01]  /*0b20*/  MUFU.EX2 R12, R21 ;  /* 0x00000015000c7308 */ /* 0x0004e20000000800 */
[----:B------:R-:W-:Y:S01]  /*0b30*/  FADD.FTZ R28, -R5, R28 ;  /* 0x0000001c051c7221 */ /* 0x000fe20000010100 */
[----:B-----5:R-:W-:Y:S01]  /*0b40*/  FADD.FTZ R13, R13, R6 ;  /* 0x000000060d0d7221 */ /* 0x020fe20000010000 */
[----:B------:R-:W-:Y:S01]  /*0b50*/  FMUL.FTZ R23, R23, 1.4426950216293334961 ;  /* 0x3fb8aa3b17177820 */ /* 0x000fe20000410000 */
[----:B------:R-:W4:Y:S01]  /*0b60*/  MUFU.EX2 R20, R11 ;  /* 0x0000000b00147308 */ /* 0x000f220000000800 */
[----:B------:R5:W-:Y:S01]  /*0b70*/  STS [R7+-0x200], R38 ;  /* 0xfffe002607007388 */ /* 0x000be20000000800 */
[----:B-1----:R-:W-:-:S02]  /*0b80*/  FADD.FTZ R13, R13, R14 ;  /* 0x0000000e0d0d7221 */ /* 0x002fc40000010000 */
[----:B------:R-:W1:Y:S01]  /*0b90*/  MUFU.EX2 R24, R15 ;  /* 0x0000000f00187308 */ /* 0x000e620000000800 */
[----:B--2---:R-:W-:Y:S01]  /*0ba0*/  FMUL.FTZ R21, R28, 1.4426950216293334961 ;  /* 0x3fb8aa3b1c157820 */ /* 0x004fe20000410000 */
[----:B0-----:R-:W-:Y:S01]  /*0bb0*/  FADD.FTZ R13, R13, R10 ;  /* 0x0000000a0d0d7221 */ /* 0x001fe20000010000 */
[----:B------:R-:W-:Y:S01]  /*0bc0*/  STS [R7], R34 ;  /* 0x0000002207007388 */ /* 0x000fe20000000800 */
[----:B------:R-:W0:Y:S02]  /*0bd0*/  MUFU.EX2 R28, R23 ;  /* 0x00000017001c7308 */ /* 0x000e240000000800 */
[----:B---3--:R-:W-:Y:S01]  /*0be0*/  FADD.FTZ R13, R13, R12 ;  /* 0x0000000c0d0d7221 */ /* 0x008fe20000010000 */
[----:B------:R-:W-:Y:S01]  /*0bf0*/  STS [R7+0x200], R36 ;  /* 0x0002002407007388 */ /* 0x000fe20000000800 */
[----:B-----5:R-:W2:Y:S02]  /*0c00*/  MUFU.EX2 R38, R21 ;  /* 0x0000001500267308 */ /* 0x020ea40000000800 */
[----:B----4-:R-:W-:Y:S01]  /*0c10*/  FADD.FTZ R13, R13, R20 ;  /* 0x000000140d0d7221 */ /* 0x010fe20000010000 */
[----:B------:R-:W-:Y:S03]  /*0c20*/  STS [R7+0x400], R40 ;  /* 0x0004002807007388 */ /* 0x000fe60000000800 */
[----:B-1----:R-:W-:Y:S01]  /*0c30*/  FADD.FTZ R13, R13, R24 ;  /* 0x000000180d0d7221 */ /* 0x002fe20000010000 */
[----:B------:R-:W-:Y:S03]  /*0c40*/  STS [R7+0x600], R32 ;  /* 0x0006002007007388 */ /* 0x000fe60000000800 */
[----:B0-----:R-:W-:Y:S01]  /*0c50*/  FADD.FTZ R13, R13, R28 ;  /* 0x0000001c0d0d7221 */ /* 0x001fe20000010000 */
[----:B------:R-:W-:Y:S04]  /*0c60*/  STS [R7+0x800], R30 ;  /* 0x0008001e07007388 */ /* 0x000fe80000000800 */
[----:B------:R-:W-:Y:S04]  /*0c70*/  STS [R7+0xa00], R26 ;  /* 0x000a001a07007388 */ /* 0x000fe80000000800 */
[----:B------:R2:W-:Y:S04]  /*0c80*/  STS [R7+0xc00], R6 ;  /* 0x000c000607007388 */ /* 0x0005e80000000800 */
[----:B------:R-:W-:Y:S04]  /*0c90*/  STS [R7+0xe00], R14 ;  /* 0x000e000e07007388 */ /* 0x000fe80000000800 */
[----:B------:R-:W-:Y:S01]  /*0ca0*/  STS [R7+0x1000], R10 ;  /* 0x0010000a07007388 */ /* 0x000fe20000000800 */
[----:B--2---:R-:W-:-:S03]  /*0cb0*/  FADD.FTZ R6, R13, R38 ;  /* 0x000000260d067221 */ /* 0x004fc60000010000 */
[----:B------:R-:W-:Y:S04]  /*0cc0*/  STS [R7+0x1200], R12 ;  /* 0x0012000c07007388 */ /* 0x000fe80000000800 */
[----:B------:R-:W-:Y:S04]  /*0cd0*/  STS [R7+0x1400], R20 ;  /* 0x0014001407007388 */ /* 0x000fe80000000800 */
[----:B------:R-:W-:Y:S04]  /*0ce0*/  STS [R7+0x1600], R24 ;  /* 0x0016001807007388 */ /* 0x000fe80000000800 */
[----:B------:R-:W-:Y:S04]  /*0cf0*/  STS [R7+0x1800], R28 ;  /* 0x0018001c07007388 */ /* 0x000fe80000000800 */
[----:B------:R0:W-:Y:S02]  /*0d00*/  STS [R7+0x1a00], R38 ;  /* 0x001a002607007388 */ /* 0x0001e40000000800 */
[----:B0-----:R-:W-:Y:S01]  /*0d10*/  IADD3 R7, PT, PT, R7, 0x2000, RZ ;  /* 0x0000200007077810 */ /* 0x001fe20007ffe0ff */
[----:B------:R-:W-:Y:S06]  /*0d20*/  @!P4 BRA `(.L_x_10) ;  /* 0xfffffff80070c947 */ /* 0x000fec000383ffff */
.L_x_9:
[----:B------:R-:W-:Y:S05]  /*0d30*/  BSYNC.RECONVERGENT B1 ;  /* 0x0000000000017941 */ /* 0x000fea0003800200 */
.L_x_8:
[----:B------:R-:W-:Y:S01]  /*0d40*/  IADD3 R8, PT, PT, R22, -R9, RZ ;  /* 0x8000000916087210 */ /* 0x000fe20007ffe0ff */
[----:B------:R-:W-:Y:S03]  /*0d50*/  BSSY.RECONVERGENT B1, `(.L_x_11) ;  /* 0x0000036000017945 */ /* 0x000fe60003800200 */
[----:B------:R-:W-:-:S13]  /*0d60*/  ISETP.GT.AND P4, PT, R8, 0x200, PT ;  /* 0x000002000800780c */ /* 0x000fda0003f84270 */
[----:B------:R-:W-:Y:S05]  /*0d70*/  @!P4 BRA `(.L_x_12) ;  /* 0x0000000000ccc947 */ /* 0x000fea0003800000 */
[----:B------:R-:W0:Y:S01]  /*0d80*/  LDS R8, [R7+-0x400] ;  /* 0xfffc000007087984 */ /* 0x000e220000000800 */
[----:B------:R-:W-:Y:S02]  /*0d90*/  PLOP3.LUT P0, PT, PT, PT, PT, 0x8, 0x80 ;  /* 0x000000000080781c */ /* 0x000fe40003f0e170 */
[----:B------:R-:W-:Y:S01]  /*0da0*/  IADD3 R9, PT, PT, R9, 0x400, RZ ;  /* 0x0000040009097810 */ /* 0x000fe20007ffe0ff */
[----:B------:R-:W1:Y:S04]  /*0db0*/  LDS R10, [R7+-0x200] ;  /* 0xfffe0000070a7984 */ /* 0x000e680000000800 */
[----:B------:R-:W2:Y:S04]  /*0dc0*/  LDS R12, [R7] ;  /* 0x00000000070c7984 */ /* 0x000ea80000000800 */
[----:B------:R-:W3:Y:S04]  /*0dd0*/  LDS R14, [R7+0x200] ;  /* 0x00020000070e7984 */ /* 0x000ee80000000800 */
[----:B------:R-:W4:Y:S04]  /*0de0*/  LDS R20, [R7+0x400] ;  /* 0x0004000007147984 */ /* 0x000f280000000800 */
[----:B------:R-:W5:Y:S04]  /*0df0*/  LDS R24, [R7+0x600] ;  /* 0x0006000007187984 */ /* 0x000f680000000800 */
[----:B------:R-:W5:Y:S04]  /*0e00*/  LDS R26, [R7+0x800] ;  /* 0x00080000071a7984 */ /* 0x000f680000000800 */
[----:B------:R-:W5:Y:S01]  /*0e10*/  LDS R28, [R7+0xa00] ;  /* 0x000a0000071c7984 */ /* 0x000f620000000800 */
[C---:B0-----:R-:W-:Y:S01]  /*0e20*/  FADD.FTZ R8, -R5.reuse, R8 ;  /* 0x0000000805087221 */ /* 0x041fe20000010100 */
[----:B-1----:R-:W-:-:S03]  /*0e30*/  FADD.FTZ R10, -R5, R10 ;  /* 0x0000000a050a7221 */ /* 0x002fc60000010100 */
[----:B------:R-:W-:Y:S01]  /*0e40*/  FMUL.FTZ R8, R8, 1.4426950216293334961 ;  /* 0x3fb8aa3b08087820 */ /* 0x000fe20000410000 */
[----:B--2---:R-:W-:Y:S01]  /*0e50*/  FADD.FTZ R12, -R5, R12 ;  /* 0x0000000c050c7221 */ /* 0x004fe20000010100 */
[----:B------:R-:W-:-:S04]  /*0e60*/  FMUL.FTZ R10, R10, 1.4426950216293334961 ;  /* 0x3fb8aa3b0a0a7820 */ /* 0x000fc80000410000 */
[----:B------:R-:W0:Y:S01]  /*0e70*/  MUFU.EX2 R8, R8 ;  /* 0x0000000800087308 */ /* 0x000e220000000800 */
[C---:B---3--:R-:W-:Y:S01]  /*0e80*/  FADD.FTZ R14, -R5.reuse, R14 ;  /* 0x0000000e050e7221 */ /* 0x048fe20000010100 */
[----:B------:R-:W-:Y:S02]  /*0e90*/  FMUL.FTZ R12, R12, 1.4426950216293334961 ;  /* 0x3fb8aa3b0c0c7820 */ /* 0x000fe40000410000 */
[----:B------:R-:W1:Y:S01]  /*0ea0*/  MUFU.EX2 R10, R10 ;  /* 0x0000000a000a7308 */ /* 0x000e620000000800 */
[C---:B----4-:R-:W-:Y:S01]  /*0eb0*/  FADD.FTZ R20, -R5.reuse, R20 ;  /* 0x0000001405147221 */ /* 0x050fe20000010100 */
[----:B------:R-:W-:Y:S02]  /*0ec0*/  FMUL.FTZ R14, R14, 1.4426950216293334961 ;  /* 0x3fb8aa3b0e0e7820 */ /* 0x000fe40000410000 */
[----:B------:R-:W2:Y:S01]  /*0ed0*/  MUFU.EX2 R12, R12 ;  /* 0x0000000c000c7308 */ /* 0x000ea20000000800 */
[----:B-----5:R-:W-:Y:S01]  /*0ee0*/  FADD.FTZ R24, -R5, R24 ;  /* 0x0000001805187221 */ /* 0x020fe20000010100 */
[----:B------:R-:W-:-:S02]  /*0ef0*/  FMUL.FTZ R20, R20, 1.4426950216293334961 ;  /* 0x3fb8aa3b14147820 */ /* 0x000fc40000410000 */
[----:B------:R-:W3:Y:S01]  /*0f00*/  MUFU.EX2 R14, R14 ;  /* 0x0000000e000e7308 */ /* 0x000ee20000000800 */
[C---:B------:R-:W-:Y:S01]  /*0f10*/  FADD.FTZ R26, -R5.reuse, R26 ;  /* 0x0000001a051a7221 */ /* 0x040fe20000010100 */
[----:B------:R-:W-:Y:S01]  /*0f20*/  FMUL.FTZ R24, R24, 1.4426950216293334961 ;  /* 0x3fb8aa3b18187820 */ /* 0x000fe20000410000 */
[----:B0-----:R-:W-:Y:S01]  /*0f30*/  FADD.FTZ R6, R6, R8 ;  /* 0x0000000806067221 */ /* 0x001fe20000010000 */
[----:B------:R-:W0:Y:S01]  /*0f40*/  MUFU.EX2 R20, R20 ;  /* 0x0000001400147308 */ /* 0x000e220000000800 */
[----:B------:R-:W-:Y:S01]  /*0f50*/  FADD.FTZ R28, -R5, R28 ;  /* 0x0000001c051c7221 */ /* 0x000fe20000010100 */
[----:B------:R-:W-:Y:S01]  /*0f60*/  FMUL.FTZ R26, R26, 1.4426950216293334961 ;  /* 0x3fb8aa3b1a1a7820 */ /* 0x000fe20000410000 */
[----:B-1----:R-:W-:Y:S01]  /*0f70*/  FADD.FTZ R6, R6, R10 ;  /* 0x0000000a06067221 */ /* 0x002fe20000010000 */
[----:B------:R-:W1:Y:S01]  /*0f80*/  MUFU.EX2 R24, R24 ;  /* 0x0000001800187308 */ /* 0x000e620000000800 */
[----:B------:R-:W-:Y:S01]  /*0f90*/  FMUL.FTZ R28, R28, 1.4426950216293334961 ;  /* 0x3fb8aa3b1c1c7820 */ /* 0x000fe20000410000 */
[----:B------:R-:W-:Y:S01]  /*0fa0*/  STS [R7+-0x400], R8 ;  /* 0xfffc000807007388 */ /* 0x000fe20000000800 */
[----:B--2---:R-:W-:Y:S01]  /*0fb0*/  FADD.FTZ R6, R6, R12 ;  /* 0x0000000c06067221 */ /* 0x004fe20000010000 */
[----:B------:R-:W2:Y:S02]  /*0fc0*/  MUFU.EX2 R26, R26 ;  /* 0x0000001a001a7308 */ /* 0x000ea40000000800 */
[----:B------:R-:W-:Y:S01]  /*0fd0*/  STS [R7+-0x200], R10 ;  /* 0xfffe000a07007388 */ /* 0x000fe20000000800 */
[----:B---3--:R-:W-:Y:S01]  /*0fe0*/  FADD.FTZ R6, R6, R14 ;  /* 0x0000000e06067221 */ /* 0x008fe20000010000 */
[----:B------:R-:W3:Y:S02]  /*0ff0*/  MUFU.EX2 R28, R28 ;  /* 0x0000001c001c7308 */ /* 0x000ee40000000800 */
[----:B------:R-:W-:Y:S01]  /*1000*/  STS [R7], R12 ;  /* 0x0000000c07007388 */ /* 0x000fe20000000800 */
[----:B0-----:R-:W-:-:S03]  /*1010*/  FADD.FTZ R6, R6, R20 ;  /* 0x0000001406067221 */ /* 0x001fc60000010000 */
[----:B------:R-:W-:Y:S01]  /*1020*/  STS [R7+0x200], R14 ;  /* 0x0002000e07007388 */ /* 0x000fe20000000800 */
[----:B-1----:R-:W-:-:S03]  /*1030*/  FADD.FTZ R6, R6, R24 ;  /* 0x0000001806067221 */ /* 0x002fc60000010000 */
[----:B------:R-:W-:Y:S01]  /*1040*/  STS [R7+0x400], R20 ;  /* 0x0004001407007388 */ /* 0x000fe20000000800 */
[----:B--2---:R-:W-:-:S03]  /*1050*/  FADD.FTZ R6, R6, R26 ;  /* 0x0000001a06067221 */ /* 0x004fc60000010000 */
[----:B------:R-:W-:Y:S01]  /*1060*/  STS [R7+0x600], R24 ;  /* 0x0006001807007388 */ /* 0x000fe20000000800 */
[----:B---3--:R-:W-:-:S03]  /*1070*/  FADD.FTZ R6, R6, R28 ;  /* 0x0000001c06067221 */ /* 0x008fc60000010000 */
[----:B------:R-:W-:Y:S04]  /*1080*/  STS [R7+0x800], R26 ;  /* 0x0008001a07007388 */ /* 0x000fe80000000800 */
[----:B------:R0:W-:Y:S02]  /*1090*/  STS [R7+0xa00], R28 ;  /* 0x000a001c07007388 */ /* 0x0001e40000000800 */
[----:B0-----:R-:W-:-:S07]  /*10a0*/  IADD3 R7, PT, PT, R7, 0x1000, RZ ;  /* 0x0000100007077810 */ /* 0x001fce0007ffe0ff */
.L_x_12:
[----:B------:R-:W-:Y:S05]  /*10b0*/  BSYNC.RECONVERGENT B1 ;  /* 0x0000000000017941 */ /* 0x000fea0003800200 */
.L_x_11:
[----:B------:R-:W-:-:S13]  /*10c0*/  ISETP.LT.OR P0, PT, R9, R22, P0 ;  /* 0x000000160900720c */ /* 0x000fda0000701670 */
[----:B------:R-:W-:Y:S05]  /*10d0*/  @!P0 BRA `(.L_x_4) ;  /* 0x0000000000608947 */ /* 0x000fea0003800000 */
[----:B------:R-:W0:Y:S04]  /*10e0*/  LDS R8, [R7+-0x400] ;  /* 0xfffc000007087984 */ /* 0x000e280000000800 */
[----:B------:R-:W1:Y:S04]  /*10f0*/  LDS R10, [R7+-0x200] ;  /* 0xfffe0000070a7984 */ /* 0x000e680000000800 */
[----:B------:R-:W2:Y:S04]  /*1100*/  LDS R12, [R7] ;  /* 0x00000000070c7984 */ /* 0x000ea80000000800 */
[----:B------:R-:W3:Y:S01]  /*1110*/  LDS R14, [R7+0x200] ;  /* 0x00020000070e7984 */ /* 0x000ee20000000800 */
[C---:B0-----:R-:W-:Y:S01]  /*1120*/  FADD.FTZ R8, -R5.reuse, R8 ;  /* 0x0000000805087221 */ /* 0x041fe20000010100 */
[----:B-1----:R-:W-:-:S03]  /*1130*/  FADD.FTZ R10, -R5, R10 ;  /* 0x0000000a050a7221 */ /* 0x002fc60000010100 */
[----:B------:R-:W-:Y:S01]  /*1140*/  FMUL.FTZ R8, R8, 1.4426950216293334961 ;  /* 0x3fb8aa3b08087820 */ /* 0x000fe20000410000 */
[----:B--2---:R-:W-:Y:S01]  /*1150*/  FADD.FTZ R12, -R5, R12 ;  /* 0x0000000c050c7221 */ /* 0x004fe20000010100 */
[----:B------:R-:W-:-:S04]  /*1160*/  FMUL.FTZ R10, R10, 1.4426950216293334961 ;  /* 0x3fb8aa3b0a0a7820 */ /* 0x000fc80000410000 */
[----:B------:R-:W0:Y:S01]  /*1170*/  MUFU.EX2 R8, R8 ;  /* 0x0000000800087308 */ /* 0x000e220000000800 */
[----:B---3--:R-:W-:Y:S01]  /*1180*/  FADD.FTZ R14, -R5, R14 ;  /* 0x0000000e050e7221 */ /* 0x008fe20000010100 */
[----:B------:R-:W-:Y:S02]  /*1190*/  FMUL.FTZ R12, R12, 1.4426950216293334961 ;  /* 0x3fb8aa3b0c0c7820 */ /* 0x000fe40000410000 */
[----:B------:R-:W1:Y:S01]  /*11a0*/  MUFU.EX2 R10, R10 ;  /* 0x0000000a000a7308 */ /* 0x000e620000000800 */
[----:B------:R-:W-:-:S03]  /*11b0*/  FMUL.FTZ R14, R14, 1.4426950216293334961 ;  /* 0x3fb8aa3b0e0e7820 */ /* 0x000fc60000410000 */
[----:B------:R-:W2:Y:S04]  /*11c0*/  MUFU.EX2 R12, R12 ;  /* 0x0000000c000c7308 */ /* 0x000ea80000000800 */
[----:B------:R-:W3:Y:S01]  /*11d0*/  MUFU.EX2 R14, R14 ;  /* 0x0000000e000e7308 */ /* 0x000ee20000000800 */
[----:B0-----:R4:W-:Y:S01]  /*11e0*/  STS [R7+-0x400], R8 ;  /* 0xfffc000807007388 */ /* 0x0019e20000000800 */
[----:B------:R-:W-:-:S03]  /*11f0*/  FADD.FTZ R6, R6, R8 ;  /* 0x0000000806067221 */ /* 0x000fc60000010000 */
[----:B-1----:R4:W-:Y:S01]  /*1200*/  STS [R7+-0x200], R10 ;  /* 0xfffe000a07007388 */ /* 0x0029e20000000800 */
[----:B------:R-:W-:-:S03]  /*1210*/  FADD.FTZ R6, R6, R10 ;  /* 0x0000000a06067221 */ /* 0x000fc60000010000 */
[----:B--2---:R4:W-:Y:S01]  /*1220*/  STS [R7], R12 ;  /* 0x0000000c07007388 */ /* 0x0049e20000000800 */
[----:B------:R-:W-:-:S03]  /*1230*/  FADD.FTZ R6, R6, R12 ;  /* 0x0000000c06067221 */ /* 0x000fc60000010000 */
[----:B---3--:R4:W-:Y:S01]  /*1240*/  STS [R7+0x200], R14 ;  /* 0x0002000e07007388 */ /* 0x0089e20000000800 */
[----:B------:R-:W-:-:S07]  /*1250*/  FADD.FTZ R6, R6, R14 ;  /* 0x0000000e06067221 */ /* 0x000fce0000010000 */
.L_x_4:
[----:B------:R-:W-:Y:S05]  /*1260*/  BSYNC.RECONVERGENT B0 ;  /* 0x0000000000007941 */ /* 0x000fea0003800200 */
.L_x_3:
[----:B0-----:R-:W0:Y:S01]  /*1270*/  SHFL.BFLY PT, R5, R6, 0x10, 0x1f ;  /* 0x0e001f0006057f89 */ /* 0x001e2200000e0000 */
[----:B------:R-:W-:Y:S01]  /*1280*/  BSSY.RECONVERGENT B0, `(.L_x_13) ;  /* 0x000009d000007945 */ /* 0x000fe20003800200 */
[----:B0-----:R-:W-:-:S05]  /*1290*/  FADD.FTZ R5, R5, R6 ;  /* 0x0000000605057221 */ /* 0x001fca0000010000 */
[----:B----4-:R-:W0:Y:S02]  /*12a0*/  SHFL.BFLY PT, R8, R5, 0x8, 0x1f ;  /* 0x0d001f0005087f89 */ /* 0x010e2400000e0000 */
[----:B0-----:R-:W-:-:S05]  /*12b0*/  FADD.FTZ R8, R5, R8 ;  /* 0x0000000805087221 */ /* 0x001fca0000010000 */
[----:B------:R-:W0:Y:S02]  /*12c0*/  SHFL.BFLY PT, R7, R8, 0x4, 0x1f ;  /* 0x0c801f0008077f89 */ /* 0x000e2400000e0000 */
[----:B0-----:R-:W-:-:S05]  /*12d0*/  FADD.FTZ R7, R8, R7 ;  /* 0x0000000708077221 */ /* 0x001fca0000010000 */
[----:B------:R-:W0:Y:S02]  /*12e0*/  SHFL.BFLY PT, R10, R7, 0x2, 0x1f ;  /* 0x0c401f00070a7f89 */ /* 0x000e2400000e0000 */
[----:B0-----:R-:W-:-:S05]  /*12f0*/  FADD.FTZ R10, R7, R10 ;  /* 0x0000000a070a7221 */ /* 0x001fca0000010000 */
[----:B------:R-:W0:Y:S02]  /*1300*/  SHFL.BFLY PT, R9, R10, 0x1, 0x1f ;  /* 0x0c201f000a097f89 */ /* 0x000e2400000e0000 */
[----:B0-----:R-:W-:-:S05]  /*1310*/  FADD.FTZ R9, R10, R9 ;  /* 0x000000090a097221 */ /* 0x001fca0000010000 */
[----:B------:R-:W-:Y:S01]  /*1320*/  @!P1 STS [R2+0x10], R9 ;  /* 0x0000100902009388 */ /* 0x000fe20000000800 */
[----:B------:R-:W-:Y:S06]  /*1330*/  BAR.SYNC.DEFER_BLOCKING 0x0 ;  /* 0x0000000000007b1d */ /* 0x000fec0000010000 */
[----:B------:R-:W0:Y:S04]  /*1340*/  @!P2 LDS R9, [R4+0x10] ;  /* 0x000010000409a984 */ /* 0x000e280000000800 */
[----:B0-----:R-:W0:Y:S02]  /*1350*/  SHFL.BFLY PT, R6, R9, 0x2, 0x1f ;  /* 0x0c401f0009067f89 */ /* 0x001e2400000e0000 */
[----:B0-----:R-:W-:-:S05]  /*1360*/  FADD.FTZ R6, R6, R9 ;  /* 0x0000000906067221 */ /* 0x001fca0000010000 */
[----:B------:R-:W0:Y:S02]  /*1370*/  SHFL.BFLY PT, R5, R6, 0x1, 0x1f ;  /* 0x0c201f0006057f89 */ /* 0x000e2400000e0000 */
[----:B0-----:R-:W-:-:S06]  /*1380*/  FADD.FTZ R5, R6, R5 ;  /* 0x0000000506057221 */ /* 0x001fcc0000010000 */
[----:B------:R-:W0:Y:S01]  /*1390*/  SHFL.IDX PT, R5, R5, RZ, 0x1f ;  /* 0x00001fff05057589 */ /* 0x000e2200000e0000 */
[----:B------:R-:W-:Y:S05]  /*13a0*/  @P3 BRA `(.L_x_14) ;  /* 0x0000000800283947 */ /* 0x000fea0003800000 */
[-C--:B------:R-:W-:Y:S01]  /*13b0*/  LOP3.LUT R7, RZ, R17.reuse, RZ, 0x33, !PT ;  /* 0x00000011ff077212 */ /* 0x080fe200078e33ff */
[----:B0-----:R-:W-:Y:S01]  /*13c0*/  FADD.FTZ R2, R5, 9.9999999747524270788e-07 ;  /* 0x358637bd05027421 */ /* 0x001fe20000010000 */
[----:B------:R-:W-:Y:S01]  /*13d0*/  BSSY.RECONVERGENT B1, `(.L_x_15) ;  /* 0x0000018000017945 */ /* 0x000fe20003800200 */
[----:B------:R-:W-:Y:S02]  /*13e0*/  MOV R5, R17 ;  /* 0x0000001100057202 */ /* 0x000fe40000000f00 */
[----:B------:R-:W-:Y:S02]  /*13f0*/  IADD3 R7, PT, PT, R22, R7, RZ ;  /* 0x0000000716077210 */ /* 0x000fe40007ffe0ff */
[----:B------:R-:W0:Y:S02]  /*1400*/  MUFU.RCP R2, R2 ;  /* 0x0000000200027308 */ /* 0x000e240000001000 */
[C---:B------:R-:W-:Y:S02]  /*1410*/  LOP3.LUT R4, R7.reuse, 0x180, RZ, 0xc0, !PT ;  /* 0x0000018007047812 */ /* 0x040fe400078ec0ff */
[----:B------:R-:W-:-:S02]  /*1420*/  ISETP.GE.U32.AND P1, PT, R7, 0x180, PT ;  /* 0x000001800700780c */ /* 0x000fc40003f26070 */
[----:B------:R-:W-:-:S13]  /*1430*/  ISETP.NE.AND P0, PT, R4, 0x180, PT ;  /* 0x000001800400780c */ /* 0x000fda0003f05270 */
[----:B0-----:R-:W-:Y:S05]  /*1440*/  @!P0 BRA `(.L_x_16) ;  /* 0x0000000000408947 */ /* 0x001fea0003800000 */
[----:B------:R-:W-:Y:S02]  /*1450*/  LEA.HI R7, R7, 0x1, RZ, 0x19 ;  /* 0x0000000107077811 */ /* 0x000fe400078fc8ff */
[----:B------:R-:W-:Y:S02]  /*1460*/  IADD3 R6, PT, PT, R0, 0x20, RZ ;  /* 0x0000002000067810 */ /* 0x000fe40007ffe0ff */
[----:B------:R-:W-:Y:S02]  /*1470*/  SHF.L.U32 R4, R7, 0x7, RZ ;  /* 0x0000000707047819 */ /* 0x000fe400000006ff */
[----:B------:R-:W-:Y:S02]  /*1480*/  LEA R6, R3, R6, 0x18 ;  /* 0x0000000603067211 */ /* 0x000fe400078ec0ff */
[----:B------:R-:W-:Y:S02]  /*1490*/  LOP3.LUT R7, R7, 0x3, RZ, 0xc0, !PT ;  /* 0x0000000307077812 */ /* 0x000fe400078ec0ff */
[----:B------:R-:W-:Y:S01]  /*14a0*/  LOP3.LUT R4, R4, 0x180, RZ, 0xc0, !PT ;  /* 0x0000018004047812 */ /* 0x000fe200078ec0ff */
[----:B------:R-:W-:Y:S01]  /*14b0*/  IMAD R6, R17, 0x4, R6 ;  /* 0x0000000411067824 */ /* 0x000fe200078e0206 */
[----:B------:R-:W-:-:S02]  /*14c0*/  IADD3 R7, PT, PT, -R7, RZ, RZ ;  /* 0x000000ff07077210 */ /* 0x000fc40007ffe1ff */
[----:B------:R-:W-:-:S07]  /*14d0*/  IADD3 R5, PT, PT, R4, R17, RZ ;  /* 0x0000001104057210 */ /* 0x000fce0007ffe0ff */
.L_x_17:
[----:B------:R-:W0:Y:S01]  /*14e0*/  LDS R9, [R6] ;  /* 0x0000000006097984 */ /* 0x000e220000000800 */
[----:B------:R-:W-:-:S04]  /*14f0*/  IADD3 R7, PT, PT, R7, 0x1, RZ ;  /* 0x0000000107077810 */ /* 0x000fc80007ffe0ff */
[----:B------:R-:W-:Y:S01]  /*1500*/  ISETP.NE.AND P0, PT, R7, RZ, PT ;  /* 0x000000ff0700720c */ /* 0x000fe20003f05270 */
[----:B0-----:R-:W-:-:S05]  /*1510*/  FMUL.FTZ R9, R9, R2 ;  /* 0x0000000209097220 */ /* 0x001fca0000410000 */
[----:B------:R0:W-:Y:S02]  /*1520*/  STS [R6], R9 ;  /* 0x0000000906007388 */ /* 0x0001e40000000800 */
[----:B0-----:R-:W-:-:S05]  /*1530*/  IADD3 R6, PT, PT, R6, 0x200, RZ ;  /* 0x0000020006067810 */ /* 0x001fca0007ffe0ff */
[----:B------:R-:W-:Y:S05]  /*1540*/  @P0 BRA `(.L_x_17) ;  /* 0xfffffffc00e40947 */ /* 0x000fea000383ffff */
.L_x_16:
[----:B------:R-:W-:Y:S05]  /*1550*/  BSYNC.RECONVERGENT B1 ;  /* 0x0000000000017941 */ /* 0x000fea0003800200 */
.L_x_15:
        /* <DEDUP_REMOVED lines=12> */
.L_x_20:
        /* <DEDUP_REMOVED lines=11> */
[----:B------:R-:W5:Y:S04]  /*16d0*/  LDS R29, [R4+0xe00] ;  /* 0x000e0000041d7984 */ /* 0x000f680000000800 */
[----:B------:R-:W5:Y:S01]  /*16e0*/  LDS R31, [R4+0x1000] ;  /* 0x00100000041f7984 */ /* 0x000f620000000800 */
[----:B0-----:R-:W-:-:S03]  /*16f0*/  FMUL.FTZ R7, R2, R7 ;  /* 0x0000000702077220 */ /* 0x001fc60000410000 */
[----:B------:R-:W0:Y:S01]  /*1700*/  LDS R33, [R4+0x1200] ;  /* 0x0012000004217984 */ /* 0x000e220000000800 */
[----:B-1----:R-:W-:-:S03]  /*1710*/  FMUL.FTZ R9, R2, R9 ;  /* 0x0000000902097220 */ /* 0x002fc60000410000 */
[----:B------:R-:W1:Y:S01]  /*1720*/  LDS R35, [R4+0x1400] ;  /* 0x0014000004237984 */ /* 0x000e620000000800 */
[----:B--2---:R-:W-:-:S03]  /*1730*/  FMUL.FTZ R11, R2, R11 ;  /* 0x0000000b020b7220 */ /* 0x004fc60000410000 */
[----:B------:R-:W2:Y:S01]  /*1740*/  LDS R37, [R4+0x1600] ;  /* 0x0016000004257984 */ /* 0x000ea20000000800 */
[----:B---3--:R-:W-:-:S03]  /*1750*/  FMUL.FTZ R13, R2, R13 ;  /* 0x0000000d020d7220 */ /* 0x008fc60000410000 */
[----:B------:R-:W3:Y:S01]  /*1760*/  LDS R39, [R4+0x1800] ;  /* 0x0018000004277984 */ /* 0x000ee20000000800 */
[----:B----4-:R-:W-:-:S03]  /*1770*/  FMUL.FTZ R15, R2, R15 ;  /* 0x0000000f020f7220 */ /* 0x010fc60000410000 */
[----:B------:R-:W4:Y:S01]  /*1780*/  LDS R41, [R4+0x1a00] ;  /* 0x001a000004297984 */ /* 0x000f220000000800 */
[C---:B-----5:R-:W-:Y:S01]  /*1790*/  FMUL.FTZ R21, R2.reuse, R21 ;  /* 0x0000001502157220 */ /* 0x060fe20000410000 */
[C---:B------:R-:W-:Y:S02]  /*17a0*/  FMUL.FTZ R23, R2.reuse, R23 ;  /* 0x0000001702177220 */ /* 0x040fe40000410000 */
[----:B------:R-:W-:Y:S01]  /*17b0*/  STS [R4+-0x400], R7 ;  /* 0xfffc000704007388 */ /* 0x000fe20000000800 */
[----:B------:R-:W-:-:S03]  /*17c0*/  FMUL.FTZ R25, R2, R25 ;  /* 0x0000001902197220 */ /* 0x000fc60000410000 */
[----:B------:R-:W-:Y:S01]  /*17d0*/  STS [R4+-0x200], R9 ;  /* 0xfffe000904007388 */ /* 0x000fe20000000800 */
[----:B------:R-:W-:-:S03]  /*17e0*/  FMUL.FTZ R27, R2, R27 ;  /* 0x0000001b021b7220 */ /* 0x000fc60000410000 */
[----:B------:R-:W-:Y:S01]  /*17f0*/  STS [R4], R11 ;  /* 0x0000000b04007388 */ /* 0x000fe20000000800 */
[----:B------:R-:W-:-:S03]  /*1800*/  FMUL.FTZ R29, R2, R29 ;  /* 0x0000001d021d7220 */ /* 0x000fc60000410000 */
[----:B------:R-:W-:Y:S01]  /*1810*/  STS [R4+0x200], R13 ;  /* 0x0002000d04007388 */ /* 0x000fe20000000800 */
[----:B------:R-:W-:-:S03]  /*1820*/  FMUL.FTZ R31, R2, R31 ;  /* 0x0000001f021f7220 */ /* 0x000fc60000410000 */
[----:B------:R-:W-:Y:S01]  /*1830*/  STS [R4+0x400], R15 ;  /* 0x0004000f04007388 */ /* 0x000fe20000000800 */
[----:B0-----:R-:W-:-:S03]  /*1840*/  FMUL.FTZ R33, R2, R33 ;  /* 0x0000002102217220 */ /* 0x001fc60000410000 */
[----:B------:R-:W-:Y:S01]  /*1850*/  STS [R4+0x600], R21 ;  /* 0x0006001504007388 */ /* 0x000fe20000000800 */
[----:B-1----:R-:W-:-:S03]  /*1860*/  FMUL.FTZ R35, R2, R35 ;  /* 0x0000002302237220 */ /* 0x002fc60000410000 */
[----:B------:R-:W-:Y:S01]  /*1870*/  STS [R4+0x800], R23 ;  /* 0x0008001704007388 */ /* 0x000fe20000000800 */
[----:B--2---:R-:W-:-:S03]  /*1880*/  FMUL.FTZ R37, R2, R37 ;  /* 0x0000002502257220 */ /* 0x004fc60000410000 */
[----:B------:R-:W-:Y:S01]  /*1890*/  STS [R4+0xa00], R25 ;  /* 0x000a001904007388 */ /* 0x000fe20000000800 */
[----:B---3--:R-:W-:-:S03]  /*18a0*/  FMUL.FTZ R39, R2, R39 ;  /* 0x0000002702277220 */ /* 0x008fc60000410000 */
[----:B------:R-:W-:Y:S01]  /*18b0*/  STS [R4+0xc00], R27 ;  /* 0x000c001b04007388 */ /* 0x000fe20000000800 */
[----:B----4-:R-:W-:-:S03]  /*18c0*/  FMUL.FTZ R41, R2, R41 ;  /* 0x0000002902297220 */ /* 0x010fc60000410000 */
[----:B------:R-:W-:Y:S04]  /*18d0*/  STS [R4+0xe00], R29 ;  /* 0x000e001d04007388 */ /* 0x000fe80000000800 */
[----:B------:R-:W-:Y:S04]  /*18e0*/  STS [R4+0x1000], R31 ;  /* 0x0010001f04007388 */ /* 0x000fe80000000800 */
[----:B------:R-:W-:Y:S04]  /*18f0*/  STS [R4+0x1200], R33 ;  /* 0x0012002104007388 */ /* 0x000fe80000000800 */
[----:B------:R-:W-:Y:S04]  /*1900*/  STS [R4+0x1400], R35 ;  /* 0x0014002304007388 */ /* 0x000fe80000000800 */
[----:B------:R-:W-:Y:S04]  /*1910*/  STS [R4+0x1600], R37 ;  /* 0x0016002504007388 */ /* 0x000fe80000000800 */
[----:B------:R-:W-:Y:S04]  /*1920*/  STS [R4+0x1800], R39 ;  /* 0x0018002704007388 */ /* 0x000fe80000000800 */
[----:B------:R0:W-:Y:S02]  /*1930*/  STS [R4+0x1a00], R41 ;  /* 0x001a002904007388 */ /* 0x0001e40000000800 */
[----:B0-----:R-:W-:Y:S01]  /*1940*/  IADD3 R4, PT, PT, R4, 0x2000, RZ ;  /* 0x0000200004047810 */ /* 0x001fe20007ffe0ff */
[----:B------:R-:W-:Y:S06]  /*1950*/  @!P1 BRA `(.L_x_20) ;  /* 0xfffffffc00309947 */ /* 0x000fec000383ffff */
.L_x_19:
[----:B------:R-:W-:Y:S05]  /*1960*/  BSYNC.RECONVERGENT B1 ;  /* 0x0000000000017941 */ /* 0x000fea0003800200 */
.L_x_18:
        /* <DEDUP_REMOVED lines=14> */
[C---:B0-----:R-:W-:Y:S01]  /*1a50*/  FMUL.FTZ R7, R2.reuse, R7 ;  /* 0x0000000702077220 */ /* 0x041fe20000410000 */
[----:B-1----:R-:W-:-:S04]  /*1a60*/  FMUL.FTZ R9, R2, R9 ;  /* 0x0000000902097220 */ /* 0x002fc80000410000 */
[----:B------:R-:W-:Y:S01]  /*1a70*/  STS [R4+-0x400], R7 ;  /* 0xfffc000704007388 */ /* 0x000fe20000000800 */
[----:B--2---:R-:W-:-:S03]  /*1a80*/  FMUL.FTZ R11, R2, R11 ;  /* 0x0000000b020b7220 */ /* 0x004fc60000410000 */
[----:B------:R-:W-:Y:S01]  /*1a90*/  STS [R4+-0x200], R9 ;  /* 0xfffe000904007388 */ /* 0x000fe20000000800 */
[----:B---3--:R-:W-:-:S03]  /*1aa0*/  FMUL.FTZ R13, R2, R13 ;  /* 0x0000000d020d7220 */ /* 0x008fc60000410000 */
[----:B------:R-:W-:Y:S01]  /*1ab0*/  STS [R4], R11 ;  /* 0x0000000b04007388 */ /* 0x000fe20000000800 */
[----:B----4-:R-:W-:-:S03]  /*1ac0*/  FMUL.FTZ R15, R2, R15 ;  /* 0x0000000f020f7220 */ /* 0x010fc60000410000 */
[----:B------:R-:W-:Y:S01]  /*1ad0*/  STS [R4+0x200], R13 ;  /* 0x0002000d04007388 */ /* 0x000fe20000000800 */
[----:B-----5:R-:W-:-:S03]  /*1ae0*/  FMUL.FTZ R21, R2, R21 ;  /* 0x0000001502157220 */ /* 0x020fc60000410000 */
[----:B------:R-:W-:Y:S01]  /*1af0*/  STS [R4+0x400], R15 ;  /* 0x0004000f04007388 */ /* 0x000fe20000000800 */
[----:B------:R-:W-:-:S03]  /*1b00*/  FMUL.FTZ R23, R2, R23 ;  /* 0x0000001702177220 */ /* 0x000fc60000410000 */
[----:B------:R-:W-:Y:S01]  /*1b10*/  STS [R4+0x600], R21 ;  /* 0x0006001504007388 */ /* 0x000fe20000000800 */
[----:B------:R-:W-:-:S03]  /*1b20*/  FMUL.FTZ R25, R2, R25 ;  /* 0x0000001902197220 */ /* 0x000fc60000410000 */
[----:B------:R-:W-:Y:S04]  /*1b30*/  STS [R4+0x800], R23 ;  /* 0x0008001704007388 */ /* 0x000fe80000000800 */
[----:B------:R0:W-:Y:S02]  /*1b40*/  STS [R4+0xa00], R25 ;  /* 0x000a001904007388 */ /* 0x0001e40000000800 */
[----:B0-----:R-:W-:-:S07]  /*1b50*/  IADD3 R4, PT, PT, R4, 0x1000, RZ ;  /* 0x0000100004047810 */ /* 0x001fce0007ffe0ff */
.L_x_22:
[----:B------:R-:W-:Y:S05]  /*1b60*/  BSYNC.RECONVERGENT B1 ;  /* 0x0000000000017941 */ /* 0x000fea0003800200 */
.L_x_21:
[----:B------:R-:W-:-:S13]  /*1b70*/  ISETP.LT.OR P0, PT, R5, R22, P0 ;  /* 0x000000160500720c */ /* 0x000fda0000701670 */
[----:B------:R-:W-:Y:S05]  /*1b80*/  @!P0 BRA `(.L_x_14) ;  /* 0x0000000000308947 */ /* 0x000fea0003800000 */
[----:B------:R-:W0:Y:S04]  /*1b90*/  LDS R5, [R4+-0x400] ;  /* 0xfffc000004057984 */ /* 0x000e280000000800 */
[----:B------:R-:W1:Y:S04]  /*1ba0*/  LDS R7, [R4+-0x200] ;  /* 0xfffe000004077984 */ /* 0x000e680000000800 */
[----:B------:R-:W2:Y:S04]  /*1bb0*/  LDS R9, [R4] ;  /* 0x0000000004097984 */ /* 0x000ea80000000800 */
[----:B------:R-:W3:Y:S01]  /*1bc0*/  LDS R11, [R4+0x200] ;  /* 0x00020000040b7984 */ /* 0x000ee20000000800 */
[-C--:B0-----:R-:W-:Y:S01]  /*1bd0*/  FMUL.FTZ R5, R5, R2.reuse ;  /* 0x0000000205057220 */ /* 0x081fe20000410000 */
[----:B-1----:R-:W-:-:S04]  /*1be0*/  FMUL.FTZ R7, R7, R2 ;  /* 0x0000000207077220 */ /* 0x002fc80000410000 */
[----:B------:R1:W-:Y:S01]  /*1bf0*/  STS [R4+-0x400], R5 ;  /* 0xfffc000504007388 */ /* 0x0003e20000000800 */
[----:B--2---:R-:W-:-:S03]  /*1c00*/  FMUL.FTZ R9, R9, R2 ;  /* 0x0000000209097220 */ /* 0x004fc60000410000 */
[----:B------:R1:W-:Y:S01]  /*1c10*/  STS [R4+-0x200], R7 ;  /* 0xfffe000704007388 */ /* 0x0003e20000000800 */
[----:B---3--:R-:W-:-:S03]  /*1c20*/  FMUL.FTZ R11, R11, R2 ;  /* 0x000000020b0b7220 */ /* 0x008fc60000410000 */
[----:B------:R1:W-:Y:S04]  /*1c30*/  STS [R4], R9 ;  /* 0x0000000904007388 */ /* 0x0003e80000000800 */
[----:B------:R1:W-:Y:S02]  /*1c40*/  STS [R4+0x200], R11 ;  /* 0x0002000b04007388 */ /* 0x0003e40000000800 */
.L_x_14:
[----:B------:R-:W-:Y:S05]  /*1c50*/  BSYNC.RECONVERGENT B0 ;  /* 0x0000000000007941 */ /* 0x000fea0003800200 */
.L_x_13:
[----:B------:R-:W-:Y:S01]  /*1c60*/  BAR.SYNC.DEFER_BLOCKING 0x0 ;  /* 0x0000000000007b1d */ /* 0x000fe20000010000 */
[C---:B------:R-:W-:Y:S01]  /*1c70*/  LOP3.LUT P0, RZ, R17.reuse, 0x3, RZ, 0xc0, !PT ;  /* 0x0000000311ff7812 */ /* 0x040fe2000780c0ff */
[----:B------:R-:W-:Y:S01]  /*1c80*/  HFMA2 R38, -RZ, RZ, 0, 0 ;  /* 0x00000000ff267431 */ /* 0x000fe200000001ff */
[C---:B------:R-:W-:Y:S02]  /*1c90*/  LOP3.LUT R2, R17.reuse, 0x3c0, RZ, 0xc0, !PT ;  /* 0x000003c011027812 */ /* 0x040fe400078ec0ff */
[----:B-1----:R-:W-:Y:S02]  /*1ca0*/  CS2R R8, SRZ ;  /* 0x0000000000087805 */ /* 0x002fe4000001ff00 */
[----:B------:R-:W-:Y:S01]  /*1cb0*/  LOP3.LUT R4, R17, 0x3e3, RZ, 0xc0, !PT ;  /* 0x000003e311047812 */ /* 0x000fe200078ec0ff */
[----:B------:R-:W-:Y:S01]  /*1cc0*/  BSSY.RECONVERGENT B0, `(.L_x_23) ;  /* 0x000003e000007945 */ /* 0x000fe20003800200 */
[----:B------:R-:W-:Y:S02]  /*1cd0*/  ISETP.NE.OR P5, PT, R2, 0x40, P0 ;  /* 0x000000400200780c */ /* 0x000fe400007a5670 */
[----:B------:R-:W-:-:S02]  /*1ce0*/  CS2R R6, SRZ ;  /* 0x0000000000067805 */ /* 0x000fc4000001ff00 */
[----:B------:R-:W-:Y:S02]  /*1cf0*/  SHF.R.U32.HI R39, RZ, 0x2, R19 ;  /* 0x00000002ff277819 */ /* 0x000fe40000011613 */
[----:B------:R-:W-:Y:S02]  /*1d00*/  CS2R R12, SRZ ;  /* 0x00000000000c7805 */ /* 0x000fe4000001ff00 */
[----:B------:R-:W-:Y:S02]  /*1d10*/  IADD3 R2, PT, PT, R0, 0x20, RZ ;  /* 0x0000002000027810 */ /* 0x000fe40007ffe0ff */
[----:B------:R-:W-:Y:S02]  /*1d20*/  CS2R R10, SRZ ;  /* 0x00000000000a7805 */ /* 0x000fe4000001ff00 */
[----:B------:R-:W-:Y:S02]  /*1d30*/  ISETP.NE.AND P2, PT, R4, 0x20, PT ;  /* 0x000000200400780c */ /* 0x000fe40003f45270 */
[----:B------:R-:W-:-:S02]  /*1d40*/  CS2R R14, SRZ ;  /* 0x00000000000e7805 */ /* 0x000fc4000001ff00 */
[----:B------:R-:W-:Y:S02]  /*1d50*/  ISETP.NE.AND P3, PT, R4, RZ, PT ;  /* 0x000000ff0400720c */ /* 0x000fe40003f65270 */
[----:B0-----:R-:W-:Y:S02]  /*1d60*/  CS2R R4, SRZ ;  /* 0x0000000000047805 */ /* 0x001fe4000001ff00 */
[C---:B------:R-:W-:Y:S02]  /*1d70*/  LOP3.LUT P1, RZ, R17.reuse, 0x3c3, RZ, 0xc0, !PT ;  /* 0x000003c311ff7812 */ /* 0x040fe4000782c0ff */
[----:B------:R-:W-:Y:S02]  /*1d80*/  CS2R R20, SRZ ;  /* 0x0000000000147805 */ /* 0x000fe4000001ff00 */
[----:B------:R-:W-:Y:S02]  /*1d90*/  ISETP.GT.U32.AND P4, PT, R17, 0x1f, PT ;  /* 0x0000001f1100780c */ /* 0x000fe40003f84070 */
[----:B------:R-:W-:-:S02]  /*1da0*/  CS2R R22, SRZ ;  /* 0x0000000000167805 */ /* 0x000fc4000001ff00 */
[----:B------:R-:W-:Y:S02]  /*1db0*/  MOV R19, RZ ;  /* 0x000000ff00137202 */ /* 0x000fe40000000f00 */
[----:B------:R-:W-:Y:S02]  /*1dc0*/  CS2R R26, SRZ ;  /* 0x00000000001a7805 */ /* 0x000fe4000001ff00 */
[----:B------:R-:W-:Y:S01]  /*1dd0*/  CS2R R24, SRZ ;  /* 0x0000000000187805 */ /* 0x000fe2000001ff00 */
[----:B------:R-:W-:Y:S01]  /*1de0*/  BAR.SYNC.DEFER_BLOCKING 0x0 ;  /* 0x0000000000007b1d */ /* 0x000fe20000010000 */
[----:B------:R-:W-:Y:S02]  /*1df0*/  CS2R R30, SRZ ;  /* 0x00000000001e7805 */ /* 0x000fe4000001ff00 */
[----:B------:R-:W-:Y:S02]  /*1e00*/  CS2R R28, SRZ ;  /* 0x00000000001c7805 */ /* 0x000fe4000001ff00 */
[----:B------:R-:W-:-:S02]  /*1e10*/  CS2R R32, SRZ ;  /* 0x0000000000207805 */ /* 0x000fc4000001ff00 */
[----:B------:R-:W-:Y:S02]  /*1e20*/  CS2R R36, SRZ ;  /* 0x0000000000247805 */ /* 0x000fe4000001ff00 */
[----:B------:R-:W-:Y:S02]  /*1e30*/  CS2R R34, SRZ ;  /* 0x0000000000227805 */ /* 0x000fe4000001ff00 */
[----:B------:R-:W-:Y:S01]  /*1e40*/  LEA R2, R3, R2, 0x18 ;  /* 0x0000000203027211 */ /* 0x000fe200078ec0ff */
[----:B------:R-:W-:Y:S01]  /*1e50*/  IMAD R41, R16, 0x100, R39 ;  /* 0x0000010010297824 */ /* 0x000fe200078e0227 */
[----:B------:R-:W-:Y:S06]  /*1e60*/  @P5 BRA `(.L_x_24) ;  /* 0x00000000008c5947 */ /* 0x000fec0003800000 */
[----:B------:R-:W-:-:S04]  /*1e70*/  IADD3 R0, PT, PT, R0, 0x20, RZ ;  /* 0x0000002000007810 */ /* 0x000fc80007ffe0ff */
[----:B------:R-:W-:-:S04]  /*1e80*/  LEA R0, R3, R0, 0x18 ;  /* 0x0000000003007211 */ /* 0x000fc800078ec0ff */
[----:B------:R-:W-:-:S05]  /*1e90*/  LEA R0, R41, R0, 0x2 ;  /* 0x0000000029007211 */ /* 0x000fca00078e10ff */
[----:B------:R0:W-:Y:S04]  /*1ea0*/  STS [R0+-0x800], R4 ;  /* 0xfff8000400007388 */ /* 0x0001e80000000800 */
        /* <DEDUP_REMOVED lines=30> */
[----:B------:R0:W-:Y:S02]  /*2090*/  STS [R0+-0x420], R33 ;  /* 0xfffbe02100007388 */ /* 0x0001e40000000800 */
.L_x_24:
[----:B------:R-:W-:Y:S05]  /*20a0*/  BSYNC.RECONVERGENT B0 ;  /* 0x0000000000007941 */ /* 0x000fea0003800200 */
.L_x_23:
[----:B------:R-:W-:Y:S01]  /*20b0*/  BAR.SYNC.DEFER_BLOCKING 0x0 ;  /* 0x0000000000007b1d */ /* 0x000fe20000010000 */
[----:B0-----:R-:W-:-:S05]  /*20c0*/  LEA R0, R41, R2, 0x2 ;  /* 0x0000000229007211 */ /* 0x001fca00078e10ff */
[----:B------:R-:W-:Y:S04]  /*20d0*/  BSSY.RECONVERGENT B0, `(.L_x_25) ;  /* 0x0000042000007945 */ /* 0x000fe80003800200 */
[----:B------:R-:W-:Y:S05]  /*20e0*/  @P1 BRA `(.L_x_26) ;  /* 0x0000000400001947 */ /* 0x000fea0003800000 */
[----:B------:R-:W0:Y:S04]  /*20f0*/  LDS R3, [R0] ;  /* 0x0000000000037984 */ /* 0x000e280000000800 */
[----:B------:R-:W1:Y:S04]  /*2100*/  LDS R16, [R0+0x20] ;  /* 0x0000200000107984 */ /* 0x000e680000000800 */
[----:B------:R-:W2:Y:S04]  /*2110*/  LDS R40, [R0+0x40] ;  /* 0x0000400000287984 */ /* 0x000ea80000000800 */
[----:B------:R-:W3:Y:S04]  /*2120*/  LDS R41, [R0+0xa0] ;  /* 0x0000a00000297984 */ /* 0x000ee80000000800 */
[----:B------:R-:W4:Y:S04]  /*2130*/  LDS R43, [R0+0xc0] ;  /* 0x0000c000002b7984 */ /* 0x000f280000000800 */
[----:B------:R-:W5:Y:S01]  /*2140*/  LDS R42, [R0+0x140] ;  /* 0x00014000002a7984 */ /* 0x000f620000000800 */
[----:B0-----:R-:W-:-:S03]  /*2150*/  FADD.FTZ R4, R4, R3 ;  /* 0x0000000304047221 */ /* 0x001fc60000010000 */
[----:B------:R-:W0:Y:S01]  /*2160*/  LDS R3, [R0+0x60] ;  /* 0x0000600000037984 */ /* 0x000e220000000800 */
[----:B-1----:R-:W-:-:S03]  /*2170*/  FADD.FTZ R5, R5, R16 ;  /* 0x0000001005057221 */ /* 0x002fc60000010000 */
[----:B------:R-:W1:Y:S01]  /*2180*/  LDS R16, [R0+0x80] ;  /* 0x0000800000107984 */ /* 0x000e620000000800 */
[----:B--2---:R-:W-:-:S03]  /*2190*/  FADD.FTZ R9, R9, R40 ;  /* 0x0000002809097221 */ /* 0x004fc60000010000 */
[----:B------:R-:W2:Y:S01]  /*21a0*/  LDS R40, [R0+0x120] ;  /* 0x0001200000287984 */ /* 0x000ea20000000800 */
[----:B---3--:R-:W-:-:S03]  /*21b0*/  FADD.FTZ R6, R6, R41 ;  /* 0x0000002906067221 */ /* 0x008fc60000010000 */
[----:B------:R-:W3:Y:S01]  /*21c0*/  LDS R41, [R0+0x160] ;  /* 0x0001600000297984 */ /* 0x000ee20000000800 */
[----:B----4-:R-:W-:-:S03]  /*21d0*/  FADD.FTZ R38, R38, R43 ;  /* 0x0000002b26267221 */ /* 0x010fc60000010000 */
[----:B------:R-:W4:Y:S01]  /*21e0*/  LDS R43, [R0+0x200] ;  /* 0x00020000002b7984 */ /* 0x000f220000000800 */
[----:B-----5:R-:W-:-:S03]  /*21f0*/  FADD.FTZ R15, R15, R42 ;  /* 0x0000002a0f0f7221 */ /* 0x020fc60000010000 */
        /* <DEDUP_REMOVED lines=21> */
[----:B----4-:R-:W-:Y:S01]  /*2350*/  FADD.FTZ R28, R28, R43 ;  /* 0x0000002b1c1c7221 */ /* 0x010fe20000010000 */
[----:B-----5:R-:W-:Y:S01]  /*2360*/  FADD.FTZ R33, R33, R42 ;  /* 0x0000002a21217221 */ /* 0x020fe20000010000 */
[----:B0-----:R-:W-:Y:S02]  /*2370*/  FADD.FTZ R20, R20, R3 ;  /* 0x0000000314147221 */ /* 0x001fe40000010000 */
[----:B------:R-:W0:Y:S01]  /*2380*/  LDS R3, [R0+0x260] ;  /* 0x0002600000037984 */ /* 0x000e220000000800 */
[----:B-1----:R-:W-:-:S03]  /*2390*/  FADD.FTZ R21, R21, R16 ;  /* 0x0000001015157221 */ /* 0x002fc60000010000 */
[----:B------:R-:W1:Y:S01]  /*23a0*/  LDS R16, [R0+0x220] ;  /* 0x0002200000107984 */ /* 0x000e620000000800 */
[----:B--2---:R-:W-:-:S03]  /*23b0*/  FADD.FTZ R25, R25, R40 ;  /* 0x0000002819197221 */ /* 0x004fc60000010000 */
[----:B------:R-:W2:Y:S01]  /*23c0*/  LDS R40, [R0+0x300] ;  /* 0x0003000000287984 */ /* 0x000ea20000000800 */
[----:B---3--:R-:W-:-:S03]  /*23d0*/  FADD.FTZ R26, R26, R41 ;  /* 0x000000291a1a7221 */ /* 0x008fc60000010000 */
[----:B------:R-:W3:Y:S01]  /*23e0*/  LDS R41, [R0+0x320] ;  /* 0x0003200000297984 */ /* 0x000ee20000000800 */
        /* <DEDUP_REMOVED lines=12> */
[----:B--2---:R-:W-:Y:S01]  /*24b0*/  FADD.FTZ R35, R35, R40 ;  /* 0x0000002823237221 */ /* 0x004fe20000010000 */
[----:B---3--:R-:W-:Y:S01]  /*24c0*/  FADD.FTZ R36, R36, R41 ;  /* 0x0000002924247221 */ /* 0x008fe20000010000 */
[----:B0-----:R-:W-:Y:S01]  /*24d0*/  FADD.FTZ R34, R34, R3 ;  /* 0x0000000322227221 */ /* 0x001fe20000010000 */
[----:B-1----:R-:W-:-:S07]  /*24e0*/  FADD.FTZ R37, R37, R16 ;  /* 0x0000001025257221 */ /* 0x002fce0000010000 */
.L_x_26:
[----:B------:R-:W-:Y:S05]  /*24f0*/  BSYNC.RECONVERGENT B0 ;  /* 0x0000000000007941 */ /* 0x000fea0003800200 */
.L_x_25:
[----:B------:R-:W-:Y:S06]  /*2500*/  BAR.SYNC.DEFER_BLOCKING 0x0 ;  /* 0x0000000000007b1d */ /* 0x000fec0000010000 */
[----:B------:R-:W-:Y:S04]  /*2510*/  BSSY.RECONVERGENT B0, `(.L_x_27) ;  /* 0x0000023000007945 */ /* 0x000fe80003800200 */
[----:B------:R-:W-:Y:S05]  /*2520*/  @P2 BRA `(.L_x_28) ;  /* 0x0000000000842947 */ /* 0x000fea0003800000 */
[----:B------:R-:W-:-:S05]  /*2530*/  LEA R2, R39, R2, 0x2 ;  /* 0x0000000227027211 */ /* 0x000fca00078e10ff */
[----:B------:R0:W-:Y:S04]  /*2540*/  STS [R2], R4 ;  /* 0x0000000402007388 */ /* 0x0001e80000000800 */
[----:B------:R0:W-:Y:S04]  /*2550*/  STS [R2+0x20], R5 ;  /* 0x0000200502007388 */ /* 0x0001e80000000800 */
        /* <DEDUP_REMOVED lines=29> */
[----:B------:R0:W-:Y:S02]  /*2730*/  STS [R2+0x3e0], R33 ;  /* 0x0003e02102007388 */ /* 0x0001e40000000800 */
.L_x_28:
[----:B------:R-:W-:Y:S05]  /*2740*/  BSYNC.RECONVERGENT B0 ;  /* 0x0000000000007941 */ /* 0x000fea0003800200 */
.L_x_27:
[----:B------:R-:W-:Y:S06]  /*2750*/  BAR.SYNC.DEFER_BLOCKING 0x0 ;  /* 0x0000000000007b1d */ /* 0x000fec0000010000 */
[----:B------:R-:W-:Y:S04]  /*2760*/  BSSY.RECONVERGENT B0, `(.L_x_29) ;  /* 0x0000042000007945 */ /* 0x000fe80003800200 */
[----:B------:R-:W-:Y:S05]  /*2770*/  @P3 BRA `(.L_x_30) ;  /* 0x0000000400003947 */ /* 0x000fea0003800000 */
[----:B------:R-:W1:Y:S04]  /*2780*/  LDS R3, [R0] ;  /* 0x0000000000037984 */ /* 0x000e680000000800 */
[----:B0-----:R-:W0:Y:S04]  /*2790*/  LDS R2, [R0+0x20] ;  /* 0x0000200000027984 */ /* 0x001e280000000800 */
[----:B------:R-:W2:Y:S04]  /*27a0*/  LDS R16, [R0+0x40] ;  /* 0x0000400000107984 */ /* 0x000ea80000000800 */
[----:B------:R-:W3:Y:S04]  /*27b0*/  LDS R39, [R0+0xa0] ;  /* 0x0000a00000277984 */ /* 0x000ee80000000800 */
[----:B------:R-:W4:Y:S04]  /*27c0*/  LDS R41, [R0+0xc0] ;  /* 0x0000c00000297984 */ /* 0x000f280000000800 */
[----:B------:R-:W5:Y:S04]  /*27d0*/  LDS R40, [R0+0x120] ;  /* 0x0001200000287984 */ /* 0x000f680000000800 */
[----:B------:R-:W5:Y:S04]  /*27e0*/  LDS R43, [R0+0x100] ;  /* 0x00010000002b7984 */ /* 0x000f680000000800 */
[----:B------:R-:W5:Y:S01]  /*27f0*/  LDS R42, [R0+0x2c0] ;  /* 0x0002c000002a7984 */ /* 0x000f620000000800 */
[----:B-1----:R-:W-:-:S03]  /*2800*/  FADD.FTZ R4, R4, R3 ;  /* 0x0000000304047221 */ /* 0x002fc60000010000 */
[----:B------:R-:W1:Y:S01]  /*2810*/  LDS R3, [R0+0x60] ;  /* 0x0000600000037984 */ /* 0x000e620000000800 */
[----:B0-----:R-:W-:-:S03]  /*2820*/  FADD.FTZ R5, R5, R2 ;  /* 0x0000000205057221 */ /* 0x001fc60000010000 */
[----:B------:R-:W0:Y:S01]  /*2830*/  LDS R2, [R0+0x80] ;  /* 0x0000800000027984 */ /* 0x000e220000000800 */
        /* <DEDUP_REMOVED lines=8> */
[----:B------:R-:W-:-:S03]  /*28c0*/  FADD.FTZ R12, R12, R43 ;  /* 0x0000002b0c0c7221 */ /* 0x000fc60000010000 */
[----:B------:R-:W5:Y:S01]  /*28d0*/  LDS R43, [R0+0x200] ;  /* 0x00020000002b7984 */ /* 0x000f620000000800 */
[----:B------:R-:W-:-:S03]  /*28e0*/  FADD.FTZ R31, R31, R42 ;  /* 0x0000002a1f1f7221 */ /* 0x000fc60000010000 */
        /* <DEDUP_REMOVED lines=15> */
[----:B------:R-:W-:Y:S01]  /*29e0*/  FADD.FTZ R33, R33, R42 ;  /* 0x0000002a21217221 */ /* 0x000fe20000010000 */
[----:B-1----:R-:W-:Y:S02]  /*29f0*/  FADD.FTZ R10, R10, R3 ;  /* 0x000000030a0a7221 */ /* 0x002fe40000010000 */
        /* <DEDUP_REMOVED lines=18> */
[----:B---3--:R-:W-:Y:S01]  /*2b20*/  FADD.FTZ R28, R28, R39 ;  /* 0x000000271c1c7221 */ /* 0x008fe20000010000 */
[----:B----4-:R-:W-:Y:S01]  /*2b30*/  FADD.FTZ R34, R34, R41 ;  /* 0x0000002922227221 */ /* 0x010fe20000010000 */
[----:B-----5:R-:W-:Y:S01]  /*2b40*/  FADD.FTZ R35, R35, R40 ;  /* 0x0000002823237221 */ /* 0x020fe20000010000 */
[----:B-1----:R-:W-:Y:S01]  /*2b50*/  FADD.FTZ R32, R32, R3 ;  /* 0x0000000320207221 */ /* 0x002fe20000010000 */
[----:B0-----:R-:W-:Y:S01]  /*2b60*/  FADD.FTZ R29, R29, R2 ;  /* 0x000000021d1d7221 */ /* 0x001fe20000010000 */
[----:B--2---:R-:W-:-:S07]  /*2b70*/  FADD.FTZ R37, R37, R16 ;  /* 0x0000001025257221 */ /* 0x004fce0000010000 */
.L_x_30:
[----:B------:R-:W-:Y:S05]  /*2b80*/  BSYNC.RECONVERGENT B0 ;  /* 0x0000000000007941 */ /* 0x000fea0003800200 */
.L_x_29:
[----:B------:R-:W-:Y:S06]  /*2b90*/  BAR.SYNC.DEFER_BLOCKING 0x0 ;  /* 0x0000000000007b1d */ /* 0x000fec0000010000 */
[----:B------:R-:W-:Y:S05]  /*2ba0*/  @P4 EXIT ;  /* 0x000000000000494d */ /* 0x000fea0003800000 */
[----:B------:R-:W1:Y:S01]  /*2bb0*/  S2R R3, SR_CTAID.X ;  /* 0x0000000000037919 */ /* 0x000e620000002500 */
[----:B------:R-:W1:Y:S01]  /*2bc0*/  LDCU UR4, c[0x0][0x370] ;  /* 0x00006e00ff0477ac */ /* 0x000e620008000800 */
[----:B------:R-:W2:Y:S01]  /*2bd0*/  LDCU UR5, c[0x0][0x378] ;  /* 0x00006f00ff0577ac */ /* 0x000ea20008000800 */
[----:B-1----:R-:W-:-:S04]  /*2be0*/  IMAD R18, R18, UR4, R3 ;  /* 0x0000000412127c24 */ /* 0x002fc8000f8e0203 */
[----:B--2---:R-:W-:Y:S01]  /*2bf0*/  IMAD R18, R18, UR5, RZ ;  /* 0x0000000512127c24 */ /* 0x004fe2000f8e02ff */
[----:B------:R-:W-:Y:S06]  /*2c00*/  @P0 EXIT ;  /* 0x000000000000094d */ /* 0x000fec0003800000 */
[----:B------:R-:W1:Y:S01]  /*2c10*/  S2UR UR4, SR_CTAID.Z ;  /* 0x00000000000479c3 */ /* 0x000e620000002700 */
[----:B------:R-:W2:Y:S01]  /*2c20*/  LDCU.64 UR6, c[0x0][0x380] ;  /* 0x00007000ff0677ac */ /* 0x000ea20008000a00 */
[----:B------:R-:W-:Y:S02]  /*2c30*/  SHF.L.U32 R18, R18, 0x8, RZ ;  /* 0x0000000812127819 */ /* 0x000fe400000006ff */
[----:B------:R-:W-:Y:S02]  /*2c40*/  SHF.R.U32.HI R17, RZ, 0x2, R17 ;  /* 0x00000002ff117819 */ /* 0x000fe40000011611 */
[----:B0-----:R-:W-:Y:S02]  /*2c50*/  F2FP.BF16.F32.PACK_AB R4, R5, R4 ;  /* 0x000000040504723e */ /* 0x001fe400000010ff */
[----:B------:R-:W-:Y:S02]  /*2c60*/  F2FP.BF16.F32.PACK_AB R8, R8, R9 ;  /* 0x000000090808723e */ /* 0x000fe400000010ff */
[----:B------:R-:W-:-:S02]  /*2c70*/  F2FP.BF16.F32.PACK_AB R6, R6, R7 ;  /* 0x000000070606723e */ /* 0x000fc400000010ff */
[----:B------:R-:W-:Y:S02]  /*2c80*/  PRMT R5, R8, 0x7632, R5 ;  /* 0x0000763208057816 */ /* 0x000fe40000000005 */
[----:B------:R-:W-:Y:S02]  /*2c90*/  F2FP.BF16.F32.PACK_AB R13, R13, R38 ;  /* 0x000000260d0d723e */ /* 0x000fe400000010ff */
[----:B------:R-:W-:Y:S02]  /*2ca0*/  F2FP.BF16.F32.PACK_AB R11, R11, R12 ;  /* 0x0000000c0b0b723e */ /* 0x000fe400000010ff */
[----:B------:R-:W-:Y:S02]  /*2cb0*/  F2FP.BF16.F32.PACK_AB R10, R10, R15 ;  /* 0x0000000f0a0a723e */ /* 0x000fe400000010ff */
[----:B------:R-:W-:Y:S02]  /*2cc0*/  F2FP.BF16.F32.PACK_AB R20, R20, R21 ;  /* 0x000000151414723e */ /* 0x000fe400000010ff */
[----:B------:R-:W-:Y:S01]  /*2cd0*/  PRMT R7, R6, 0x7632, R7 ;  /* 0x0000763206077816 */ /* 0x000fe20000000007 */
[----:B-1----:R-:W-:Y:S01]  /*2ce0*/  USHF.L.U32 UR4, UR4, 0x8, URZ ;  /* 0x0000000804047899 */ /* 0x002fe200080006ff */
[----:B------:R-:W-:-:S02]  /*2cf0*/  F2FP.BF16.F32.PACK_AB R19, R22, R19 ;  /* 0x000000131613723e */ /* 0x000fc400000010ff */
[----:B------:R-:W-:Y:S02]  /*2d00*/  F2FP.BF16.F32.PACK_AB R14, R27, R14 ;  /* 0x0000000e1b0e723e */ /* 0x000fe400000010ff */
[----:B------:R-:W-:Y:S02]  /*2d10*/  F2FP.BF16.F32.PACK_AB R24, R24, R25 ;  /* 0x000000191818723e */ /* 0x000fe400000010ff */
[----:B------:R-:W-:Y:S02]  /*2d20*/  IADD3 R17, P0, P1, R17, UR4, R18 ;  /* 0x0000000411117c10 */ /* 0x000fe4000f91e012 */
[----:B------:R-:W-:Y:S02]  /*2d30*/  F2FP.BF16.F32.PACK_AB R23, R23, R26 ;  /* 0x0000001a1717723e */ /* 0x000fe400000010ff */
[----:B------:R-:W-:Y:S02]  /*2d40*/  IADD3.X R0, PT, PT, RZ, RZ, RZ, P0, P1 ;  /* 0x000000ffff007210 */ /* 0x000fe400007e24ff */
[----:B--2---:R-:W-:-:S02]  /*2d50*/  LEA R2, P0, R17, UR6, 0x1 ;  /* 0x0000000611027c11 */ /* 0x004fc4000f8008ff */
[----:B------:R-:W-:Y:S02]  /*2d60*/  F2FP.BF16.F32.PACK_AB R30, R30, R31 ;  /* 0x0000001f1e1e723e */ /* 0x000fe400000010ff */
[--C-:B------:R-:W-:Y:S02]  /*2d70*/  LEA.HI.X R3, R17, UR7, R0.reuse, 0x1, P0 ;  /* 0x0000000711037c11 */ /* 0x100fe400080f0c00 */
[----:B------:R-:W-:Y:S02]  /*2d80*/  PRMT R0, R4, 0x7632, R0 ;  /* 0x0000763204007816 */ /* 0x000fe40000000000 */
[----:B------:R-:W-:Y:S01]  /*2d90*/  F2FP.BF16.F32.PACK_AB R29, R32, R29 ;  /* 0x0000001d201d723e */ /* 0x000fe200000010ff */
[----:B------:R0:W-:Y:S01]  /*2da0*/  STG.E.U16 desc[UR36][R2.64], R4 ;  /* 0x0000000402007986 */ /* 0x0001e2000c101524 */
[----:B------:R-:W-:Y:S02]  /*2db0*/  F2FP.BF16.F32.PACK_AB R28, R37, R28 ;  /* 0x0000001c251c723e */ /* 0x000fe400000010ff */
[----:B------:R-:W-:Y:S01]  /*2dc0*/  F2FP.BF16.F32.PACK_AB R34, R34, R35 ;  /* 0x000000232222723e */ /* 0x000fe200000010ff */
[----:B------:R1:W-:Y:S01]  /*2dd0*/  STG.E.U16 desc[UR36][R2.64+0x10], R0 ;  /* 0x0000100002007986 */ /* 0x0003e2000c101524 */
[----:B------:R-:W-:-:S03]  /*2de0*/  F2FP.BF16.F32.PACK_AB R33, R33, R36 ;  /* 0x000000242121723e */ /* 0x000fc600000010ff */
[----:B------:R2:W-:Y:S04]  /*2df0*/  STG.E.U16 desc[UR36][R2.64+0x30], R5 ;  /* 0x0000300502007986 */ /* 0x0005e8000c101524 */
[----:B------:R3:W-:Y:S01]  /*2e00*/  STG.E.U16 desc[UR36][R2.64+0x40], R6 ;  /* 0x0000400602007986 */ /* 0x0007e2000c101524 */
[----:B0-----:R-:W-:Y:S02]  /*2e10*/  PRMT R4, R11, 0x7632, R4 ;  /* 0x000076320b047816 */ /* 0x001fe40000000004 */
[----:B-1----:R-:W-:Y:S01]  /*2e20*/  PRMT R0, R13, 0x7632, R0 ;  /* 0x000076320d007816 */ /* 0x002fe20000000000 */
[----:B------:R0:W-:Y:S01]  /*2e30*/  STG.E.U16 desc[UR36][R2.64+0x50], R7 ;  /* 0x0000500702007986 */ /* 0x0001e2000c101524 */
[----:B--2---:R-:W-:-:S03]  /*2e40*/  PRMT R5, R10, 0x7632, R5 ;  /* 0x000076320a057816 */ /* 0x004fc60000000005 */
[----:B------:R1:W-:Y:S01]  /*2e50*/  STG.E.U16 desc[UR36][R2.64+0x70], R0 ;  /* 0x0000700002007986 */ /* 0x0003e2000c101524 */
[----:B---3--:R-:W-:-:S03]  /*2e60*/  PRMT R6, R20, 0x7632, R6 ;  /* 0x0000763214067816 */ /* 0x008fc60000000006 */
[----:B------:R2:W-:Y:S04]  /*2e70*/  STG.E.U16 desc[UR36][R2.64+0x90], R4 ;  /* 0x0000900402007986 */ /* 0x0005e8000c101524 */
[----:B------:R3:W-:Y:S01]  /*2e80*/  STG.E.U16 desc[UR36][R2.64+0xb0], R5 ;  /* 0x0000b00502007986 */ /* 0x0007e2000c101524 */
[----:B0-----:R-:W-:-:S03]  /*2e90*/  PRMT R7, R33, 0x7632, R7 ;  /* 0x0000763221077816 */ /* 0x001fc60000000007 */
[----:B------:R0:W-:Y:S01]  /*2ea0*/  STG.E.U16 desc[UR36][R2.64+0xd0], R6 ;  /* 0x0000d00602007986 */ /* 0x0001e2000c101524 */
[----:B-1----:R-:W-:Y:S02]  /*2eb0*/  PRMT R0, R19, 0x7632, R0 ;  /* 0x0000763213007816 */ /* 0x002fe40000000000 */
[----:B--2---:R-:W-:Y:S01]  /*2ec0*/  PRMT R4, R14, 0x7632, R4 ;  /* 0x000076320e047816 */ /* 0x004fe20000000004 */
[----:B------:R-:W-:Y:S01]  /*2ed0*/  STG.E.U16 desc[UR36][R2.64+0x20], R8 ;  /* 0x0000200802007986 */ /* 0x000fe2000c101524 */
[----:B---3--:R-:W-:-:S03]  /*2ee0*/  PRMT R5, R24, 0x7632, R5 ;  /* 0x0000763218057816 */ /* 0x008fc60000000005 */
[----:B------:R1:W-:Y:S01]  /*2ef0*/  STG.E.U16 desc[UR36][R2.64+0xf0], R0 ;  /* 0x0000f00002007986 */ /* 0x0003e2000c101524 */
[----:B0-----:R-:W-:-:S03]  /*2f00*/  PRMT R6, R23, 0x7632, R6 ;  /* 0x0000763217067816 */ /* 0x001fc60000000006 */
[----:B------:R0:W-:Y:S04]  /*2f10*/  STG.E.U16 desc[UR36][R2.64+0x110], R4 ;  /* 0x0001100402007986 */ /* 0x0001e8000c101524 */
[----:B------:R2:W-:Y:S04]  /*2f20*/  STG.E.U16 desc[UR36][R2.64+0x130], R5 ;  /* 0x0001300502007986 */ /* 0x0005e8000c101524 */
[----:B------:R3:W-:Y:S01]  /*2f30*/  STG.E.U16 desc[UR36][R2.64+0x150], R6 ;  /* 0x0001500602007986 */ /* 0x0007e2000c101524 */
[----:B-1----:R-:W-:Y:S02]  /*2f40*/  PRMT R0, R30, 0x7632, R0 ;  /* 0x000076321e007816 */ /* 0x002fe40000000000 */
[----:B0-----:R-:W-:Y:S01]  /*2f50*/  PRMT R4, R29, 0x7632, R4 ;  /* 0x000076321d047816 */ /* 0x001fe20000000004 */
[----:B------:R-:W-:Y:S01]  /*2f60*/  STG.E.U16 desc[UR36][R2.64+0x60], R13 ;  /* 0x0000600d02007986 */ /* 0x000fe2000c101524 */
[----:B--2---:R-:W-:-:S03]  /*2f70*/  PRMT R5, R28, 0x7632, R5 ;  /* 0x000076321c057816 */ /* 0x004fc60000000005 */
[----:B------:R-:W-:Y:S01]  /*2f80*/  STG.E.U16 desc[UR36][R2.64+0x80], R11 ;  /* 0x0000800b02007986 */ /* 0x000fe2000c101524 */
[----:B---3--:R-:W-:-:S03]  /*2f90*/  PRMT R6, R34, 0x7632, R6 ;  /* 0x0000763222067816 */ /* 0x008fc60000000006 */
[----:B------:R-:W-:Y:S04]  /*2fa0*/  STG.E.U16 desc[UR36][R2.64+0xa0], R10 ;  /* 0x0000a00a02007986 */ /* 0x000fe8000c101524 */
        /* <DEDUP_REMOVED lines=14> */
[----:B------:R-:W-:Y:S01]  /*3090*/  STG.E.U16 desc[UR36][R2.64+0x1f0], R7 ;  /* 0x0001f00702007986 */ /* 0x000fe2000c101524 */
[----:B------:R-:W-:Y:S05]  /*30a0*/  EXIT ;  /* 0x000000000000794d */ /* 0x000fea0003800000 */
.L_x_2:
[----:B------:R-:W-:Y:S01]  /*30b0*/  HFMA2 R12, -RZ, RZ, 0, 9.5367431640625e-07 ;  /* 0x00000010ff0c7431 */ /* 0x000fe200000001ff */
[----:B------:R-:W-:Y:S02]  /*30c0*/  MOV R11, 0x1f ;  /* 0x0000001f000b7802 */ /* 0x000fe40000000f00 */
[----:B------:R-:W-:-:S07]  /*30d0*/  MOV R15, 0xffffffff ;  /* 0xffffffff000f7802 */ /* 0x000fce0000000f00 */
[----:B------:R-:W-:Y:S05]  /*30e0*/  WARPSYNC.COLLECTIVE R15, `(.L_x_31) ;  /* 0x000000000f087348 */ /* 0x000fea0003c00000 */
[----:B------:R0:W1:Y:S02]  /*30f0*/  SHFL.BFLY P6, R14, R13, R12, R11 ;  /* 0x0c00000c0d0e7389 */ /* 0x00006400000c000b */
[----:B01----:R-:W-:Y:S05]  /*3100*/  ENDCOLLECTIVE ;  /* 0x000000000000791b */ /* 0x003fea0003800000 */
.L_x_31:
[----:B------:R-:W-:Y:S01]  /*3110*/  HFMA2 R12, -RZ, RZ, 0, 4.76837158203125e-07 ;  /* 0x00000008ff0c7431 */ /* 0x000fe200000001ff */
[----:B------:R-:W-:-:S04]  /*3120*/  FMNMX.FTZ R0, R14, -3.40282346638528859812e+38, !PT ;  /* 0xff7fffff0e007809 */ /* 0x000fc80007810000 */
[----:B------:R-:W-:-:S07]  /*3130*/  MOV R13, R0 ;  /* 0x00000000000d7202 */ /* 0x000fce0000000f00 */
[----:B------:R-:W-:Y:S05]  /*3140*/  WARPSYNC.COLLECTIVE R15, `(.L_x_32) ;  /* 0x000000000f087348 */ /* 0x000fea0003c00000 */
[----:B------:R0:W1:Y:S02]  /*3150*/  SHFL.BFLY P6, R14, R13, R12, R11 ;  /* 0x0c00000c0d0e7389 */ /* 0x00006400000c000b */
[----:B01----:R-:W-:Y:S05]  /*3160*/  ENDCOLLECTIVE ;  /* 0x000000000000791b */ /* 0x003fea0003800000 */
.L_x_32:
[----:B------:R-:W-:Y:S01]  /*3170*/  HFMA2 R12, -RZ, RZ, 0, 2.384185791015625e-07 ;  /* 0x00000004ff0c7431 */ /* 0x000fe200000001ff */
[----:B------:R-:W-:-:S04]  /*3180*/  FMNMX.FTZ R2, R0, R14, !PT ;  /* 0x0000000e00027209 */ /* 0x000fc80007810000 */
[----:B------:R-:W-:-:S07]  /*3190*/  MOV R13, R2 ;  /* 0x00000002000d7202 */ /* 0x000fce0000000f00 */
[----:B------:R-:W-:Y:S05]  /*31a0*/  WARPSYNC.COLLECTIVE R15, `(.L_x_33) ;  /* 0x000000000f087348 */ /* 0x000fea0003c00000 */
[----:B------:R0:W1:Y:S02]  /*31b0*/  SHFL.BFLY P6, R14, R13, R12, R11 ;  /* 0x0c00000c0d0e7389 */ /* 0x00006400000c000b */
[----:B01----:R-:W-:Y:S05]  /*31c0*/  ENDCOLLECTIVE ;  /* 0x000000000000791b */ /* 0x003fea0003800000 */
.L_x_33:
[----:B------:R-:W-:Y:S01]  /*31d0*/  HFMA2 R12, -RZ, RZ, 0, 1.1920928955078125e-07 ;  /* 0x00000002ff0c7431 */ /* 0x000fe200000001ff */
[----:B------:R-:W-:-:S04]  /*31e0*/  FMNMX.FTZ R3, R2, R14, !PT ;  /* 0x0000000e02037209 */ /* 0x000fc80007810000 */
[----:B------:R-:W-:-:S07]  /*31f0*/  MOV R13, R3 ;  /* 0x00000003000d7202 */ /* 0x000fce0000000f00 */
[----:B------:R-:W-:Y:S05]  /*3200*/  WARPSYNC.COLLECTIVE R15, `(.L_x_34) ;  /* 0x000000000f087348 */ /* 0x000fea0003c00000 */
[----:B------:R0:W1:Y:S02]  /*3210*/  SHFL.BFLY P6, R14, R13, R12, R11 ;  /* 0x0c00000c0d0e7389 */ /* 0x00006400000c000b */
[----:B01----:R-:W-:Y:S05]  /*3220*/  ENDCOLLECTIVE ;  /* 0x000000000000791b */ /* 0x003fea0003800000 */
.L_x_34:
[----:B------:R-:W-:Y:S01]  /*3230*/  HFMA2 R12, -RZ, RZ, 0, 5.9604644775390625e-08 ;  /* 0x00000001ff0c7431 */ /* 0x000fe200000001ff */
[----:B------:R-:W-:-:S04]  /*3240*/  FMNMX.FTZ R4, R3, R14, !PT ;  /* 0x0000000e03047209 */ /* 0x000fc80007810000 */
[----:B------:R-:W-:-:S07]  /*3250*/  MOV R13, R4 ;  /* 0x00000004000d7202 */ /* 0x000fce0000000f00 */
[----:B------:R-:W-:Y:S05]  /*3260*/  WARPSYNC.COLLECTIVE R15, `(.L_x_35) ;  /* 0x000000000f087348 */ /* 0x000fea0003c00000 */
[----:B------:R0:W1:Y:S02]  /*3270*/  SHFL.BFLY P6, R14, R13, R12, R11 ;  /* 0x0c00000c0d0e7389 */ /* 0x00006400000c000b */
[----:B01----:R-:W-:Y:S05]  /*3280*/  ENDCOLLECTIVE ;  /* 0x000000000000791b */ /* 0x003fea0003800000 */
.L_x_35:
[----:B------:R-:W-:Y:S05]  /*3290*/  BRA `(.L_x_36) ;  /* 0xffffffd000187947 */ /* 0x000fea000383ffff */
.L_x_37:
[----:B------:R-:W-:-:S00]  /*32a0*/  BRA `(.L_x_37) ;  /* 0xfffffffc00fc7947 */ /* 0x000fc0000383ffff */
[----:B------:R-:W-:-:S00]  /*32b0*/  NOP ;  /* 0x0000000000007918 */ /* 0x000fc00000000000 */
        /* <DEDUP_REMOVED lines=12> */
.L_x_25572:


//--------------------- .text._ZN4vllm25paged_attention_v1_kernelI13__nv_bfloat16hLi192ELi32ELi128ELNS_18Fp8KVCacheDataTypeE2ELb0EEEvPT_PKS3_PKT0_S9_ifPKiSB_iPKfiiiSD_SD_iiiii --------------------------
	.section	.text._ZN4vllm25paged_attention_v1_kernelI13__nv_bfloat16hLi192ELi32ELi128ELNS_18Fp8KVCacheDataTypeE2ELb0EEEvPT_PKS3_PKT0_S9_ifPKiSB_iPKfiiiSD_SD_iiiii,"ax",@progbits
	.align	128
        .global         _ZN4vllm25paged_attention_v1_kernelI13__nv_bfloat16hLi192ELi32ELi128ELNS_18Fp8KVCacheDataTypeE2ELb0EEEvPT_PKS3_PKT0_S9_ifPKiSB_iPKfiiiSD_SD_iiiii
        .type           _ZN4vllm25paged_attention_v1_kernelI13__nv_bfloat16hLi192ELi32ELi128ELNS_18Fp8KVCacheDataTypeE2ELb0EEEvPT_PKS3_PKT0_S9_ifPKiSB_iPKfiiiSD_SD_iiiii,@function
        .size           _ZN4vllm25paged_attention_v1_kernelI13__nv_bfloat16hLi192ELi32ELi128ELNS_18Fp8KVCacheDataTypeE2ELb0EEEvPT_PKS3_PKT0_S9_ifPKiSB_iPKfiiiSD_SD_iiiii,(.L_x_25573 - _ZN4vllm25paged_attention_v1_kernelI13__nv_bfloat16hLi192ELi32ELi128ELNS_18Fp8KVCacheDataTypeE2ELb0EEEvPT_PKS3_PKT0_S9_ifPKiSB_iPKfiiiSD_SD_iiiii)
        .other          _ZN4vllm25paged_attention_v1_kernelI13__nv_bfloat16hLi192ELi32ELi128ELNS_18Fp8KVCacheDataTypeE2ELb0EEEvPT_PKS3_PKT0_S9_ifPKiSB_iPKfiiiSD_SD_iiiii,@"STO_CUDA_ENTRY STV_DEFAULT"
_ZN4vllm25paged_attention_v1_kernelI13__nv_bfloat16hLi192ELi32ELi128ELNS_18Fp8KVCacheDataTypeE2ELb0EEEvPT_PKS3_PKT0_S9_ifPKiSB_iPKfiiiSD_SD_iiiii:
.text._ZN4vllm25paged_attention_v1_kernelI13__nv_bfloat16hLi192ELi32ELi128ELNS_18Fp8KVCacheDataTypeE2ELb0EEEvPT_PKS3_PKT0_S9_ifPKiSB_iPKfiiiSD_SD_iiiii:
        /* <DEDUP_REMOVED lines=35> */
.L_x_39:
[----:B------:R-:W-:Y:S05]  /*0230*/  BSYNC.RECONVERGENT B6 ;  /* 0x0000000000067941 */ /* 0x000fea0003800200 */
.L_x_38:
        /* <DEDUP_REMOVED lines=12> */
.L_x_74:
        /* <DEDUP_REMOVED lines=9> */
[C---:B------:R-:W-:Y:S01]  /*0390*/  ISETP.GT.U32.AND P2, PT, R16.reuse, 0x3, PT ;  /* 0x000000031000780c */ /* 0x040fe20003f44070 */
[----:B------:R-:W-:Y:S01]  /*03a0*/  HFMA2 R9, -RZ, RZ, 0, 0 ;  /* 0x00000000ff097431 */ /* 0x000fe200000001ff */
[----:B------:R-:W-:Y:S02]  /*03b0*/  MOV R6, 0xff7fffff ;  /* 0xff7fffff00067802 */ /* 0x000fe40000000f00 */
[----:B0-----:R-:W-:Y:S01]  /*03c0*/  LEA R4, R16, R7, 0x2 ;  /* 0x0000000710047211 */ /* 0x001fe200078e10ff */
[----:B------:R-:W-:Y:S01]  /*03d0*/  BSSY.RECONVERGENT B0, `(.L_x_41) ;  /* 0x00000e9000007945 */ /* 0x000fe20003800200 */
[----:B------:R-:W-:-:S07]  /*03e0*/  ISETP.GE.AND P3, PT, R22, R17, PT ;  /* 0x000000111600720c */ /* 0x000fce0003f66270 */
[----:B------:R-:W0:Y:S04]  /*03f0*/  @!P2 LDS R6, [R4] ;  /* 0x000000000406a984 */ /* 0x000e280000000800 */
[----:B0-----:R-:W0:Y:S02]  /*0400*/  SHFL.BFLY PT, R5, R6, 0x2, 0x1f ;  /* 0x0c401f0006057f89 */ /* 0x001e2400000e0000 */
[----:B0-----:R-:W-:-:S05]  /*0410*/  FMNMX.FTZ R7, R5, R6, !PT ;  /* 0x0000000605077209 */ /* 0x001fca0007810000 */
[----:B------:R-:W0:Y:S02]  /*0420*/  SHFL.BFLY PT, R8, R7, 0x1, 0x1f ;  /* 0x0c201f0007087f89 */ /* 0x000e2400000e0000 */
[----:B0-----:R-:W-:-:S06]  /*0430*/  FMNMX.FTZ R5, R7, R8, !PT ;  /* 0x0000000807057209 */ /* 0x001fcc0007810000 */
[----:B------:R-:W0:Y:S01]  /*0440*/  SHFL.IDX PT, R5, R5, RZ, 0x1f ;  /* 0x00001fff05057589 */ /* 0x000e2200000e0000 */
[----:B------:R-:W-:Y:S05]  /*0450*/  @P3 BRA `(.L_x_42) ;  /* 0x0000000c00803947 */ /* 0x000fea0003800000 */
[----:B------:R-:W-:Y:S01]  /*0460*/  LOP3.LUT R6, RZ, R22, RZ, 0x33, !PT ;  /* 0x00000016ff067212 */ /* 0x000fe200078e33ff */
[----:B------:R-:W-:Y:S01]  /*0470*/  BSSY.RECONVERGENT B1, `(.L_x_43) ;  /* 0x000001b000017945 */ /* 0x000fe20003800200 */
[----:B------:R-:W-:Y:S02]  /*0480*/  MOV R9, RZ ;  /* 0x000000ff00097202 */ /* 0x000fe40000000f00 */
[----:B------:R-:W-:Y:S02]  /*0490*/  IADD3 R6, PT, PT, R17, R6, RZ ;  /* 0x0000000611067210 */ /* 0x000fe40007ffe0ff */
[----:B------:R-:W-:Y:S02]  /*04a0*/  MOV R10, R22 ;  /* 0x00000016000a7202 */ /* 0x000fe40000000f00 */
[C---:B------:R-:W-:Y:S02]  /*04b0*/  LOP3.LUT R7, R6.reuse, 0x180, RZ, 0xc0, !PT ;  /* 0x0000018006077812 */ /* 0x040fe400078ec0ff */
[----:B------:R-:W-:-:S02]  /*04c0*/  ISETP.GE.U32.AND P4, PT, R6, 0x180, PT ;  /* 0x000001800600780c */ /* 0x000fc40003f86070 */
[----:B------:R-:W-:-:S13]  /*04d0*/  ISETP.NE.AND P0, PT, R7, 0x180, PT ;  /* 0x000001800700780c */ /* 0x000fda0003f05270 */
        /* <DEDUP_REMOVED lines=9> */
.L_x_45:
[----:B------:R-:W0:Y:S01]  /*0570*/  LDS R8, [R7] ;  /* 0x0000000007087984 */ /* 0x000e220000000800 */
[----:B------:R-:W-:Y:S02]  /*0580*/  IADD3 R6, PT, PT, R6, 0x1, RZ ;  /* 0x0000000106067810 */ /* 0x000fe40007ffe0ff */
[----:B------:R-:W-:Y:S02]  /*0590*/  IADD3 R10, PT, PT, R10, 0x80, RZ ;  /* 0x000000800a0a7810 */ /* 0x000fe40007ffe0ff */
[----:B------:R-:W-:Y:S01]  /*05a0*/  ISETP.NE.AND P0, PT, R6, RZ, PT ;  /* 0x000000ff0600720c */ /* 0x000fe20003f05270 */
[----:B0-----:R-:W-:-:S04]  /*05b0*/  FADD.FTZ R8, -R5, R8 ;  /* 0x0000000805087221 */ /* 0x001fc80000010100 */
[----:B------:R-:W-:-:S06]  /*05c0*/  FMUL.FTZ R8, R8, 1.4426950216293334961 ;  /* 0x3fb8aa3b08087820 */ /* 0x000fcc0000410000 */
[----:B------:R-:W0:Y:S02]  /*05d0*/  MUFU.EX2 R8, R8 ;  /* 0x0000000800087308 */ /* 0x000e240000000800 */
[----:B0-----:R0:W-:Y:S01]  /*05e0*/  STS [R7], R8 ;  /* 0x0000000807007388 */ /* 0x0011e20000000800 */
[----:B------:R-:W-:Y:S01]  /*05f0*/  FADD.FTZ R9, R8, R9 ;  /* 0x0000000908097221 */ /* 0x000fe20000010000 */
[----:B0-----:R-:W-:Y:S01]  /*0600*/  IADD3 R7, PT, PT, R7, 0x200, RZ ;  /* 0x0000020007077810 */ /* 0x001fe20007ffe0ff */
[----:B------:R-:W-:Y:S06]  /*0610*/  @P0 BRA `(.L_x_45) ;  /* 0xfffffffc00d40947 */ /* 0x000fec000383ffff */
.L_x_44:
[----:B------:R-:W-:Y:S05]  /*0620*/  BSYNC.RECONVERGENT B1 ;  /* 0x0000000000017941 */ /* 0x000fea0003800200 */
.L_x_43:
        /* <DEDUP_REMOVED lines=12> */
.L_x_48:
        /* <DEDUP_REMOVED lines=14> */
[C---:B-1----:R-:W-:Y:S01]  /*07d0*/  FADD.FTZ R12, -R5.reuse, R12 ;  /* 0x0000000c050c7221 */ /* 0x042fe20000010100 */
[----:B------:R-:W-:Y:S02]  /*07e0*/  FMUL.FTZ R13, R8, 1.4426950216293334961 ;  /* 0x3fb8aa3b080d7820 */ /* 0x000fe40000410000 */
[----:B------:R-:W1:Y:S01]  /*07f0*/  LDS R26, [R7+0x1200] ;  /* 0x00120000071a7984 */ /* 0x000e620000000800 */
[C---:B--2---:R-:W-:Y:S01]  /*0800*/  FADD.FTZ R8, -R5.reuse, R15 ;  /* 0x0000000f05087221 */ /* 0x044fe20000010100 */
[----:B------:R-:W-:Y:S02]  /*0810*/  FMUL.FTZ R15, R12, 1.4426950216293334961 ;  /* 0x3fb8aa3b0c0f7820 */ /* 0x000fe40000410000 */
[----:B------:R-:W2:Y:S01]  /*0820*/  LDS R24, [R7+0x1400] ;  /* 0x0014000007187984 */ /* 0x000ea20000000800 */
[----:B------:R-:W5:Y:S01]  /*0830*/  MUFU.EX2 R13, R13 ;  /* 0x0000000d000d7308 */ /* 0x000f620000000800 */
[C---:B---3--:R-:W-:Y:S01]  /*0840*/  FADD.FTZ R23, -R5.reuse, R21 ;  /* 0x0000001505177221 */ /* 0x048fe20000010100 */
[----:B------:R-:W-:Y:S01]  /*0850*/  FMUL.FTZ R21, R8, 1.4426950216293334961 ;  /* 0x3fb8aa3b08157820 */ /* 0x000fe20000410000 */
[----:B------:R-:W3:Y:S01]  /*0860*/  LDS R28, [R7+0x1600] ;  /* 0x00160000071c7984 */ /* 0x000ee20000000800 */
[----:B------:R-:W5:Y:S01]  /*0870*/  MUFU.EX2 R15, R15 ;  /* 0x0000000f000f7308 */ /* 0x000f620000000800 */
[----:B----4-:R-:W-:Y:S01]  /*0880*/  FADD.FTZ R25, -R5, R14 ;  /* 0x0000000e05197221 */ /* 0x010fe20000010100 */
[----:B------:R-:W-:Y:S01]  /*0890*/  FMUL.FTZ R23, R23, 1.4426950216293334961 ;  /* 0x3fb8aa3b17177820 */ /* 0x000fe20000410000 */
[----:B------:R-:W4:Y:S01]  /*08a0*/  LDS R12, [R7+0x1800] ;  /* 0x00180000070c7984 */ /* 0x000f220000000800 */
[----:B------:R-:W0:Y:S01]  /*08b0*/  MUFU.EX2 R14, R21 ;  /* 0x00000015000e7308 */ /* 0x000e220000000800 */
[----:B-----5:R-:W-:Y:S01]  /*08c0*/  FADD.FTZ R27, -R5, R20 ;  /* 0x00000014051b7221 */ /* 0x020fe20000010100 */
[----:B------:R-:W-:Y:S01]  /*08d0*/  FMUL.FTZ R25, R25, 1.4426950216293334961 ;  /* 0x3fb8aa3b19197820 */ /* 0x000fe20000410000 */
[----:B------:R-:W5:Y:S01]  /*08e0*/  LDS R8, [R7+0x1a00] ;  /* 0x001a000007087984 */ /* 0x000f620000000800 */
[----:B------:R-:W0:Y:S01]  /*08f0*/  MUFU.EX2 R20, R23 ;  /* 0x0000001700147308 */ /* 0x000e220000000800 */
[----:B------:R-:W-:Y:S01]  /*0900*/  FADD.FTZ R29, -R5, R30 ;  /* 0x0000001e051d7221 */ /* 0x000fe20000010100 */
[----:B------:R-:W-:Y:S01]  /*0910*/  FADD.FTZ R9, R13, R9 ;  /* 0x000000090d097221 */ /* 0x000fe20000010000 */
[----:B------:R-:W-:Y:S01]  /*0920*/  FMUL.FTZ R27, R27, 1.4426950216293334961 ;  /* 0x3fb8aa3b1b1b7820 */ /* 0x000fe20000410000 */
[----:B------:R-:W1:Y:S01]  /*0930*/  MUFU.EX2 R30, R25 ;  /* 0x00000019001e7308 */ /* 0x000e620000000800 */
[----:B------:R-:W-:Y:S01]  /*0940*/  FADD.FTZ R31, -R5, R11 ;  /* 0x0000000b051f7221 */ /* 0x000fe20000010100 */
[----:B------:R-:W-:Y:S01]  /*0950*/  FADD.FTZ R9, R9, R15 ;  /* 0x0000000f09097221 */ /* 0x000fe20000010000 */
[----:B------:R-:W-:Y:S01]  /*0960*/  FMUL.FTZ R29, R29, 1.4426950216293334961 ;  /* 0x3fb8aa3b1d1d7820 */ /* 0x000fe20000410000 */
[----:B------:R-:W1:Y:S01]  /*0970*/  MUFU.EX2 R11, R27 ;  /* 0x0000001b000b7308 */ /* 0x000e620000000800 */
[----:B------:R-:W-:Y:S01]  /*0980*/  FADD.FTZ R33, -R5, R36 ;  /* 0x0000002405217221 */ /* 0x000fe20000010100 */
[----:B0-----:R-:W-:Y:S01]  /*0990*/  FADD.FTZ R9, R9, R14 ;  /* 0x0000000e09097221 */ /* 0x001fe20000010000 */
[----:B------:R-:W-:Y:S01]  /*09a0*/  FMUL.FTZ R31, R31, 1.4426950216293334961 ;  /* 0x3fb8aa3b1f1f7820 */ /* 0x000fe20000410000 */
[----:B------:R-:W0:Y:S01]  /*09b0*/  MUFU.EX2 R36, R29 ;  /* 0x0000001d00247308 */ /* 0x000e220000000800 */
[----:B------:R-:W-:Y:S01]  /*09c0*/  FADD.FTZ R21, -R5, R34 ;  /* 0x0000002205157221 */ /* 0x000fe20000010100 */
[----:B------:R-:W-:Y:S01]  /*09d0*/  FADD.FTZ R9, R9, R20 ;  /* 0x0000001409097221 */ /* 0x000fe20000010000 */
[----:B------:R-:W-:Y:S01]  /*09e0*/  FMUL.FTZ R33, R33, 1.4426950216293334961 ;  /* 0x3fb8aa3b21217820 */ /* 0x000fe20000410000 */
[----:B------:R-:W2:Y:S01]  /*09f0*/  MUFU.EX2 R34, R31 ;  /* 0x0000001f00227308 */ /* 0x000ea20000000800 */
[----:B------:R-:W-:Y:S01]  /*0a00*/  FMUL.FTZ R21, R21, 1.4426950216293334961 ;  /* 0x3fb8aa3b15157820 */ /* 0x000fe20000410000 */
[----:B-1----:R-:W-:Y:S01]  /*0a10*/  FADD.FTZ R9, R9, R30 ;  /* 0x0000001e09097221 */ /* 0x002fe20000010000 */
[----:B------:R-:W-:Y:S01]  /*0a20*/  FADD.FTZ R23, -R5, R32 ;  /* 0x0000002005177221 */ /* 0x000fe20000010100 */
[----:B------:R2:W-:Y:S01]  /*0a30*/  STS [R7+-0x400], R13 ;  /* 0xfffc000d07007388 */ /* 0x0005e20000000800 */
[----:B------:R-:W1:Y:S01]  /*0a40*/  MUFU.EX2 R32, R33 ;  /* 0x0000002100207308 */ /* 0x000e620000000800 */
[----:B------:R-:W-:Y:S01]  /*0a50*/  FADD.FTZ R9, R9, R11 ;  /* 0x0000000b09097221 */ /* 0x000fe20000010000 */
[----:B------:R-:W-:Y:S01]  /*0a60*/  FADD.FTZ R25, -R5, R26 ;  /* 0x0000001a05197221 */ /* 0x000fe20000010100 */
[----:B------:R-:W-:Y:S01]  /*0a70*/  FMUL.FTZ R23, R23, 1.4426950216293334961 ;  /* 0x3fb8aa3b17177820 */ /* 0x000fe20000410000 */
[----:B------:R5:W5:Y:S01]  /*0a80*/  MUFU.EX2 R26, R21 ;  /* 0x00000015001a7308 */ /* 0x000b620000000800 */
[----:B0-----:R-:W-:Y:S01]  /*0a90*/  FADD.FTZ R9, R9, R36 ;  /* 0x0000002409097221 */ /* 0x001fe20000010000 */
[----:B------:R-:W-:Y:S01]  /*0aa0*/  FMUL.FTZ R25, R25, 1.4426950216293334961 ;  /* 0x3fb8aa3b19197820 */ /* 0x000fe20000410000 */
[----:B------:R4:W-:Y:S01]  /*0ab0*/  STS [R7+-0x200], R15 ;  /* 0xfffe000f07007388 */ /* 0x0009e20000000800 */
[----:B--2---:R-:W-:Y:S01]  /*0ac0*/  FADD.FTZ R13, -R5, R24 ;  /* 0x00000018050d7221 */ /* 0x004fe20000010100 */
[----:B------:R-:W-:Y:S01]  /*0ad0*/  FADD.FTZ R9, R9, R34 ;  /* 0x0000002209097221 */ /* 0x000fe20000010000 */
[----:B------:R-:W0:Y:S01]  /*0ae0*/  MUFU.EX2 R24, R23 ;  /* 0x0000001700187308 */ /* 0x000e220000000800 */
[----:B---3--:R-:W-:Y:S01]  /*0af0*/  FADD.FTZ R27, -R5, R28 ;  /* 0x0000001c051b7221 */ /* 0x008fe20000010100 */
[----:B------:R-:W-:Y:S01]  /*0b00*/  FMUL.FTZ R13, R13, 1.4426950216293334961 ;  /* 0x3fb8aa3b0d0d7820 */ /* 0x000fe20000410000 */
[----:B-1----:R-:W-:Y:S01]  /*0b10*/  FADD.FTZ R9, R9, R32 ;  /* 0x0000002009097221 */ /* 0x002fe20000010000 */
[----:B------:R-:W1:Y:S01]  /*0b20*/  MUFU.EX2 R28, R25 ;  /* 0x00000019001c7308 */ /* 0x000e620000000800 */
[----:B------:R-:W-:Y:S01]  /*0b30*/  FMUL.FTZ R27, R27, 1.4426950216293334961 ;  /* 0x3fb8aa3b1b1b7820 */ /* 0x000fe20000410000 */
[C---:B----4-:R-:W-:Y:S01]  /*0b40*/  FADD.FTZ R15, -R5.reuse, R12 ;  /* 0x0000000c050f7221 */ /* 0x050fe20000010100 */
[----:B-----5:R-:W-:Y:S01]  /*0b50*/  FADD.FTZ R21, -R5, R8 ;  /* 0x0000000805157221 */ /* 0x020fe20000010100 */
[----:B------:R-:W2:Y:S01]  /*0b60*/  MUFU.EX2 R12, R13 ;  /* 0x0000000d000c7308 */ /* 0x000ea20000000800 */
[----:B------:R-:W-:Y:S01]  /*0b70*/  FADD.FTZ R9, R9, R26 ;  /* 0x0000001a09097221 */ /* 0x000fe20000010000 */
[----:B------:R-:W-:Y:S01]  /*0b80*/  FMUL.FTZ R15, R15, 1.4426950216293334961 ;  /* 0x3fb8aa3b0f0f7820 */ /* 0x000fe20000410000 */
[----:B------:R-:W-:Y:S01]  /*0b90*/  FMUL.FTZ R21, R21, 1.4426950216293334961 ;  /* 0x3fb8aa3b15157820 */ /* 0x000fe20000410000 */
[----:B------:R-:W3:Y:S01]  /*0ba0*/  MUFU.EX2 R8, R27 ;  /* 0x0000001b00087308 */ /* 0x000ee20000000800 */
[----:B------:R-:W-:Y:S01]  /*0bb0*/  STS [R7], R14 ;  /* 0x0000000e07007388 */ /* 0x000fe20000000800 */
[----:B0-----:R-:W-:-:S02]  /*0bc0*/  FADD.FTZ R9, R9, R24 ;  /* 0x0000001809097221 */ /* 0x001fc40000010000 */
[----:B------:R-:W0:Y:S01]  /*0bd0*/  MUFU.EX2 R15, R15 ;  /* 0x0000000f000f7308 */ /* 0x000e220000000800 */
[----:B------:R-:W-:Y:S01]  /*0be0*/  STS [R7+0x200], R20 ;  /* 0x0002001407007388 */ /* 0x000fe20000000800 */
[----:B-1----:R-:W-:Y:S02]  /*0bf0*/  FADD.FTZ R9, R9, R28 ;  /* 0x0000001c09097221 */ /* 0x002fe40000010000 */
[----:B------:R-:W1:Y:S01]  /*0c00*/  MUFU.EX2 R21, R21 ;  /* 0x0000001500157308 */ /* 0x000e620000000800 */
[----:B------:R-:W-:Y:S01]  /*0c10*/  STS [R7+0x400], R30 ;  /* 0x0004001e07007388 */ /* 0x000fe20000000800 */
[----:B--2---:R-:W-:-:S03]  /*0c20*/  FADD.FTZ R9, R9, R12 ;  /* 0x0000000c09097221 */ /* 0x004fc60000010000 */
[----:B------:R-:W-:Y:S01]  /*0c30*/  STS [R7+0x600], R11 ;  /* 0x0006000b07007388 */ /* 0x000fe20000000800 */
[----:B---3--:R-:W-:-:S03]  /*0c40*/  FADD.FTZ R9, R9, R8 ;  /* 0x0000000809097221 */ /* 0x008fc60000010000 */
[----:B------:R-:W-:Y:S01]  /*0c50*/  STS [R7+0x800], R36 ;  /* 0x0008002407007388 */ /* 0x000fe20000000800 */
[----:B0-----:R-:W-:-:S03]  /*0c60*/  FADD.FTZ R9, R9, R15 ;  /* 0x0000000f09097221 */ /* 0x001fc60000010000 */
[----:B------:R-:W-:Y:S01]  /*0c70*/  STS [R7+0xa00], R34 ;  /* 0x000a002207007388 */ /* 0x000fe20000000800 */
[----:B-1----:R-:W-:-:S03]  /*0c80*/  FADD.FTZ R9, R9, R21 ;  /* 0x0000001509097221 */ /* 0x002fc60000010000 */
[----:B------:R-:W-:Y:S04]  /*0c90*/  STS [R7+0xc00], R32 ;  /* 0x000c002007007388 */ /* 0x000fe80000000800 */
        /* <DEDUP_REMOVED lines=9> */
.L_x_47:
[----:B------:R-:W-:Y:S05]  /*0d30*/  BSYNC.RECONVERGENT B1 ;  /* 0x0000000000017941 */ /* 0x000fea0003800200 */
.L_x_46:
        /* <DEDUP_REMOVED lines=29> */
[----:B------:R-:W-:Y:S01]  /*0f10*/  FADD.FTZ R28, -R5, R28 ;  /* 0x0000001c051c7221 */ /* 0x000fe20000010100 */
        /* <DEDUP_REMOVED lines=24> */
[----:B0-----:R-:W-:-:S07]  /*10a0*/  VIADD R7, R7, 0x1000 ;  /* 0x0000100007077836 */ /* 0x001fce0000000000 */
.L_x_50:
[----:B------:R-:W-:Y:S05]  /*10b0*/  BSYNC.RECONVERGENT B1 ;  /* 0x0000000000017941 */ /* 0x000fea0003800200 */
.L_x_49:
        /* <DEDUP_REMOVED lines=26> */
.L_x_42:
[----:B------:R-:W-:Y:S05]  /*1260*/  BSYNC.RECONVERGENT B0 ;  /* 0x0000000000007941 */ /* 0x000fea0003800200 */
.L_x_41:
[----:B----4-:R-:W1:Y:S01]  /*1270*/  SHFL.BFLY PT, R6, R9, 0x10, 0x1f ;  /* 0x0e001f0009067f89 */ /* 0x010e6200000e0000 */
[----:B------:R-:W-:Y:S01]  /*1280*/  BSSY.RECONVERGENT B0, `(.L_x_51) ;  /* 0x000009d000007945 */ /* 0x000fe20003800200 */
[----:B-1----:R-:W-:-:S05]  /*1290*/  FADD.FTZ R6, R6, R9 ;  /* 0x0000000906067221 */ /* 0x002fca0000010000 */
[----:B0-----:R-:W0:Y:S02]  /*12a0*/  SHFL.BFLY PT, R5, R6, 0x8, 0x1f ;  /* 0x0d001f0006057f89 */ /* 0x001e2400000e0000 */
        /* <DEDUP_REMOVED lines=16> */
[----:B------:R-:W-:Y:S01]  /*13b0*/  LOP3.LUT R2, RZ, R22, RZ, 0x33, !PT ;  /* 0x00000016ff027212 */ /* 0x000fe200078e33ff */
[----:B------:R-:W-:Y:S03]  /*13c0*/  BSSY.RECONVERGENT B1, `(.L_x_53) ;  /* 0x0000019000017945 */ /* 0x000fe60003800200 */
[----:B------:R-:W-:Y:S01]  /*13d0*/  IADD3 R6, PT, PT, R17, R2, RZ ;  /* 0x0000000211067210 */ /* 0x000fe20007ffe0ff */
[----:B0-----:R-:W-:-:S03]  /*13e0*/  FADD.FTZ R2, R5, 9.9999999747524270788e-07 ;  /* 0x358637bd05027421 */ /* 0x001fc60000010000 */
[C---:B------:R-:W-:Y:S02]  /*13f0*/  LOP3.LUT R4, R6.reuse, 0x180, RZ, 0xc0, !PT ;  /* 0x0000018006047812 */ /* 0x040fe400078ec0ff */
[----:B------:R-:W-:Y:S01]  /*1400*/  ISETP.GE.U32.AND P1, PT, R6, 0x180, PT ;  /* 0x000001800600780c */ /* 0x000fe20003f26070 */
[----:B------:R-:W0:Y:S01]  /*1410*/  MUFU.RCP R2, R2 ;  /* 0x0000000200027308 */ /* 0x000e220000001000 */
[----:B------:R-:W-:Y:S02]  /*1420*/  ISETP.NE.AND P0, PT, R4, 0x180, PT ;  /* 0x000001800400780c */ /* 0x000fe40003f05270 */
[----:B------:R-:W-:-:S11]  /*1430*/  MOV R4, R22 ;  /* 0x0000001600047202 */ /* 0x000fd60000000f00 */
[----:B------:R-:W-:Y:S05]  /*1440*/  @!P0 BRA `(.L_x_54) ;  /* 0x0000000000408947 */ /* 0x000fea0003800000 */
[----:B------:R-:W-:Y:S02]  /*1450*/  LEA.HI R6, R6, 0x1, RZ, 0x19 ;  /* 0x0000000106067811 */ /* 0x000fe400078fc8ff */
[----:B------:R-:W-:Y:S02]  /*1460*/  IADD3 R8, PT, PT, R0, 0x20, RZ ;  /* 0x0000002000087810 */ /* 0x000fe40007ffe0ff */
[C---:B------:R-:W-:Y:S02]  /*1470*/  SHF.L.U32 R4, R6.reuse, 0x7, RZ ;  /* 0x0000000706047819 */ /* 0x040fe400000006ff */
[----:B------:R-:W-:Y:S02]  /*1480*/  LOP3.LUT R6, R6, 0x3, RZ, 0xc0, !PT ;  /* 0x0000000306067812 */ /* 0x000fe400078ec0ff */
[----:B------:R-:W-:Y:S02]  /*1490*/  LEA R9, R3, R8, 0x18 ;  /* 0x0000000803097211 */ /* 0x000fe400078ec0ff */
[----:B------:R-:W-:-:S02]  /*14a0*/  LOP3.LUT R5, R4, 0x180, RZ, 0xc0, !PT ;  /* 0x0000018004057812 */ /* 0x000fc400078ec0ff */
[----:B------:R-:W-:Y:S02]  /*14b0*/  IADD3 R7, PT, PT, -R6, RZ, RZ ;  /* 0x000000ff06077210 */ /* 0x000fe40007ffe1ff */
[----:B------:R-:W-:Y:S02]  /*14c0*/  LEA R6, R22, R9, 0x2 ;  /* 0x0000000916067211 */ /* 0x000fe400078e10ff */
[----:B------:R-:W-:-:S07]  /*14d0*/  IADD3 R4, PT, PT, R5, R22, RZ ;  /* 0x0000001605047210 */ /* 0x000fce0007ffe0ff */
.L_x_55:
[----:B------:R-:W0:Y:S01]  /*14e0*/  LDS R5, [R6] ;  /* 0x0000000006057984 */ /* 0x000e220000000800 */
[----:B------:R-:W-:-:S04]  /*14f0*/  IADD3 R7, PT, PT, R7, 0x1, RZ ;  /* 0x0000000107077810 */ /* 0x000fc80007ffe0ff */
[----:B------:R-:W-:Y:S01]  /*1500*/  ISETP.NE.AND P0, PT, R7, RZ, PT ;  /* 0x000000ff0700720c */ /* 0x000fe20003f05270 */
[----:B0-----:R-:W-:-:S05]  /*1510*/  FMUL.FTZ R5, R5, R2 ;  /* 0x0000000205057220 */ /* 0x001fca0000410000 */
[----:B------:R0:W-:Y:S02]  /*1520*/  STS [R6], R5 ;  /* 0x0000000506007388 */ /* 0x0001e40000000800 */
[----:B0-----:R-:W-:-:S05]  /*1530*/  IADD3 R6, PT, PT, R6, 0x200, RZ ;  /* 0x0000020006067810 */ /* 0x001fca0007ffe0ff */
[----:B------:R-:W-:Y:S05]  /*1540*/  @P0 BRA `(.L_x_55) ;  /* 0xfffffffc00e40947 */ /* 0x000fea000383ffff */
.L_x_54:
[----:B------:R-:W-:Y:S05]  /*1550*/  BSYNC.RECONVERGENT B1 ;  /* 0x0000000000017941 */ /* 0x000fea0003800200 */
.L_x_53:
        /* <DEDUP_REMOVED lines=12> */
.L_x_58:
        /* <DEDUP_REMOVED lines=8> */
[----:B------:R-:W-:Y:S04]  /*16a0*/  LDS R31, [R3+0x800] ;  /* 0x00080000031f7984 */ /* 0x000fe80000000800 */
        /* <DEDUP_REMOVED lines=14> */
[----:B-----5:R-:W-:-:S03]  /*1790*/  FMUL.FTZ R20, R2, R29 ;  /* 0x0000001d02147220 */ /* 0x020fc60000410000 */
[----:B------:R5:W-:Y:S04]  /*17a0*/  STS [R3+-0x400], R6 ;  /* 0xfffc000603007388 */ /* 0x000be80000000800 */
[----:B------:R1:W-:Y:S01]  /*17b0*/  STS [R3+-0x200], R8 ;  /* 0xfffe000803007388 */ /* 0x0003e20000000800 */
[----:B------:R-:W-:-:S03]  /*17c0*/  FMUL.FTZ R24, R2, R33 ;  /* 0x0000002102187220 */ /* 0x000fc60000410000 */
[----:B------:R2:W-:Y:S01]  /*17d0*/  STS [R3], R10 ;  /* 0x0000000a03007388 */ /* 0x0005e20000000800 */
[C---:B------:R-:W-:Y:S01]  /*17e0*/  FMUL.FTZ R26, R2.reuse, R35 ;  /* 0x00000023021a7220 */ /* 0x040fe20000410000 */
[C---:B-----5:R-:W-:Y:S02]  /*17f0*/  FMUL.FTZ R6, R2.reuse, R31 ;  /* 0x0000001f02067220 */ /* 0x060fe40000410000 */
[----:B------:R3:W-:Y:S01]  /*1800*/  STS [R3+0x200], R12 ;  /* 0x0002000c03007388 */ /* 0x0007e20000000800 */
[----:B------:R-:W-:-:S03]  /*1810*/  FMUL.FTZ R28, R2, R37 ;  /* 0x00000025021c7220 */ /* 0x000fc60000410000 */
[----:B------:R4:W-:Y:S01]  /*1820*/  STS [R3+0x400], R14 ;  /* 0x0004000e03007388 */ /* 0x0009e20000000800 */
[C---:B------:R-:W-:Y:S01]  /*1830*/  FMUL.FTZ R30, R2.reuse, R30 ;  /* 0x0000001e021e7220 */ /* 0x040fe20000410000 */
[C---:B0-----:R-:W-:Y:S02]  /*1840*/  FMUL.FTZ R32, R2.reuse, R32 ;  /* 0x0000002002207220 */ /* 0x041fe40000410000 */
        /* <DEDUP_REMOVED lines=17> */
.L_x_57:
[----:B------:R-:W-:Y:S05]  /*1960*/  BSYNC.RECONVERGENT B1 ;  /* 0x0000000000017941 */ /* 0x000fea0003800200 */
.L_x_56:
[----:B------:R-:W-:Y:S01]  /*1970*/  IADD3 R5, PT, PT, R17, -R4, RZ ;  /* 0x8000000411057210 */ /* 0x000fe20007ffe0ff */
[----:B------:R-:W-:Y:S03]  /*1980*/  BSSY.RECONVERGENT B1, `(.L_x_59) ;  /* 0x000001e000017945 */ /* 0x000fe60003800200 */
[----:B------:R-:W-:-:S13]  /*1990*/  ISETP.GT.AND P1, PT, R5, 0x200, PT ;  /* 0x000002000500780c */ /* 0x000fda0003f24270 */
[----:B------:R-:W-:Y:S05]  /*19a0*/  @!P1 BRA `(.L_x_60) ;  /* 0x00000000006c9947 */ /* 0x000fea0003800000 */
[----:B------:R-:W0:Y:S01]  /*19b0*/  LDS R5, [R3+-0x400] ;  /* 0xfffc000003057984 */ /* 0x000e220000000800 */
[----:B------:R-:W-:Y:S01]  /*19c0*/  PLOP3.LUT P0, PT, PT, PT, PT, 0x8, 0x80 ;  /* 0x000000000080781c */ /* 0x000fe20003f0e170 */
[----:B------:R-:W-:Y:S02]  /*19d0*/  VIADD R4, R4, 0x400 ;  /* 0x0000040004047836 */ /* 0x000fe40000000000 */
        /* <DEDUP_REMOVED lines=24> */
.L_x_60:
[----:B------:R-:W-:Y:S05]  /*1b60*/  BSYNC.RECONVERGENT B1 ;  /* 0x0000000000017941 */ /* 0x000fea0003800200 */
.L_x_59:
        /* <DEDUP_REMOVED lines=14> */
.L_x_52:
[----:B------:R-:W-:Y:S05]  /*1c50*/  BSYNC.RECONVERGENT B0 ;  /* 0x0000000000007941 */ /* 0x000fea0003800200 */
.L_x_51:
[----:B0-----:R-:W0:Y:S01]  /*1c60*/  S2R R5, SR_CgaCtaId ;  /* 0x0000000000057919 */ /* 0x001e220000008800 */
[----:B-1----:R-:W-:Y:S01]  /*1c70*/  LOP3.LUT R4, R22, 0x3, RZ, 0xc0, !PT ;  /* 0x0000000316047812 */ /* 0x002fe200078ec0ff */
[----:B------:R-:W-:Y:S01]  /*1c80*/  BSSY.RECONVERGENT B0, `(.L_x_61) ;  /* 0x0000037000007945 */ /* 0x000fe20003800200 */
[----:B------:R-:W-:Y:S01]  /*1c90*/  SHF.R.U32.HI R3, RZ, 0x2, R16 ;  /* 0x00000002ff037819 */ /* 0x000fe20000011610 */
[----:B------:R-:W-:Y:S01]  /*1ca0*/  BAR.SYNC.DEFER_BLOCKING 0x0 ;  /* 0x0000000000007b1d */ /* 0x000fe20000010000 */
[----:B------:R-:W-:Y:S01]  /*1cb0*/  ISETP.NE.AND P2, PT, R4, RZ, PT ;  /* 0x000000ff0400720c */ /* 0x000fe20003f45270 */
[----:B------:R-:W-:Y:S01]  /*1cc0*/  HFMA2 R23, -RZ, RZ, 0, 0 ;  /* 0x00000000ff177431 */ /* 0x000fe200000001ff */
[----:B------:R-:W-:Y:S01]  /*1cd0*/  LOP3.LUT R4, R22, 0x3c0, RZ, 0xc0, !PT ;  /* 0x000003c016047812 */ /* 0x000fe200078ec0ff */
[----:B------:R-:W-:Y:S01]  /*1ce0*/  IMAD R2, R18, 0xc0, R3 ;  /* 0x000000c012027824 */ /* 0x000fe200078e0203 */
[----:B------:R-:W-:Y:S02]  /*1cf0*/  IADD3 R0, PT, PT, R0, 0x20, RZ ;  /* 0x0000002000007810 */ /* 0x000fe40007ffe0ff */
[----:B------:R-:W-:-:S02]  /*1d00*/  CS2R R6, SRZ ;  /* 0x0000000000067805 */ /* 0x000fc4000001ff00 */
[----:B------:R-:W-:Y:S02]  /*1d10*/  ISETP.NE.OR P5, PT, R4, 0x40, P2 ;  /* 0x000000400400780c */ /* 0x000fe400017a5670 */
[----:B------:R-:W-:Y:S02]  /*1d20*/  CS2R R8, SRZ ;  /* 0x0000000000087805 */ /* 0x000fe4000001ff00 */
[C---:B------:R-:W-:Y:S02]  /*1d30*/  LOP3.LUT P0, RZ, R22.reuse, 0x3c3, RZ, 0xc0, !PT ;  /* 0x000003c316ff7812 */ /* 0x040fe4000780c0ff */
[----:B------:R-:W-:Y:S02]  /*1d40*/  CS2R R26, SRZ ;  /* 0x00000000001a7805 */ /* 0x000fe4000001ff00 */
[----:B------:R-:W-:Y:S02]  /*1d50*/  LOP3.LUT P1, RZ, R22, 0x3e3, RZ, 0xc0, !PT ;  /* 0x000003e316ff7812 */ /* 0x000fe4000782c0ff */
[----:B------:R-:W-:-:S02]  /*1d60*/  CS2R R14, SRZ ;  /* 0x00000000000e7805 */ /* 0x000fc4000001ff00 */
[----:B------:R-:W-:Y:S02]  /*1d70*/  ISETP.GT.U32.AND P3, PT, R22, 0x1f, PT ;  /* 0x0000001f1600780c */ /* 0x000fe40003f64070 */
[----:B------:R-:W-:Y:S02]  /*1d80*/  CS2R R12, SRZ ;  /* 0x00000000000c7805 */ /* 0x000fe4000001ff00 */
[----:B------:R-:W-:Y:S02]  /*1d90*/  CS2R R10, SRZ ;  /* 0x00000000000a7805 */ /* 0x000fe4000001ff00 */
[----:B------:R-:W-:Y:S02]  /*1da0*/  CS2R R16, SRZ ;  /* 0x0000000000107805 */ /* 0x000fe4000001ff00 */
[----:B------:R-:W-:Y:S02]  /*1db0*/  CS2R R24, SRZ ;  /* 0x0000000000187805 */ /* 0x000fe4000001ff00 */
[----:B------:R-:W-:-:S02]  /*1dc0*/  CS2R R20, SRZ ;  /* 0x0000000000147805 */ /* 0x000fc4000001ff00 */
[----:B------:R-:W-:Y:S01]  /*1dd0*/  MOV R18, RZ ;  /* 0x000000ff00127202 */ /* 0x000fe20000000f00 */
[----:B------:R-:W-:Y:S01]  /*1de0*/  BAR.SYNC.DEFER_BLOCKING 0x0 ;  /* 0x0000000000007b1d */ /* 0x000fe20000010000 */
[----:B0-----:R-:W-:Y:S02]  /*1df0*/  LEA R3, R5, R0, 0x18 ;  /* 0x0000000005037211 */ /* 0x001fe400078ec0ff */
[----:B------:R-:W-:Y:S02]  /*1e00*/  CS2R R4, SRZ ;  /* 0x0000000000047805 */ /* 0x000fe4000001ff00 */
[----:B------:R-:W-:Y:S02]  /*1e10*/  LOP3.LUT R0, R22, 0x3e0, RZ, 0xc0, !PT ;  /* 0x000003e016007812 */ /* 0x000fe400078ec0ff */
[----:B------:R-:W-:Y:S01]  /*1e20*/  LEA R2, R2, R3, 0x2 ;  /* 0x0000000302027211 */ /* 0x000fe200078e10ff */
[----:B------:R-:W-:Y:S01]  /*1e30*/  HFMA2 R3, -RZ, RZ, 0, 0 ;  /* 0x00000000ff037431 */ /* 0x000fe200000001ff */
[----:B------:R-:W-:-:S02]  /*1e40*/  ISETP.NE.OR P4, PT, R0, 0x20, P2 ;  /* 0x000000200000780c */ /* 0x000fc40001785670 */
[----:B------:R-:W-:Y:S01]  /*1e50*/  MOV R0, RZ ;  /* 0x000000ff00007202 */ /* 0x000fe20000000f00 */
[----:B------:R-:W-:Y:S10]  /*1e60*/  @P5 BRA `(.L_x_62) ;  /* 0x0000000000605947 */ /* 0x000ff40003800000 */
        /* <DEDUP_REMOVED lines=24> */
.L_x_62:
[----:B------:R-:W-:Y:S05]  /*1ff0*/  BSYNC.RECONVERGENT B0 ;  /* 0x0000000000007941 */ /* 0x000fea0003800200 */
.L_x_61:
[----:B------:R-:W-:Y:S06]  /*2000*/  BAR.SYNC.DEFER_BLOCKING 0x0 ;  /* 0x0000000000007b1d */ /* 0x000fec0000010000 */
[----:B------:R-:W-:Y:S04]  /*2010*/  BSSY.RECONVERGENT B0, `(.L_x_63) ;  /* 0x0000032000007945 */ /* 0x000fe80003800200 */
[----:B------:R-:W-:Y:S05]  /*2020*/  @P0 BRA `(.L_x_64) ;  /* 0x0000000000c00947 */ /* 0x000fea0003800000 */
[----:B------:R-:W0:Y:S04]  /*2030*/  LDS R29, [R2] ;  /* 0x00000000021d7984 */ /* 0x000e280000000800 */
[----:B------:R-:W1:Y:S04]  /*2040*/  LDS R28, [R2+0x20] ;  /* 0x00002000021c7984 */ /* 0x000e680000000800 */
[----:B------:R-:W2:Y:S04]  /*2050*/  LDS R31, [R2+0x40] ;  /* 0x00004000021f7984 */ /* 0x000ea80000000800 */
[----:B------:R-:W3:Y:S04]  /*2060*/  LDS R30, [R2+0x80] ;  /* 0x00008000021e7984 */ /* 0x000ee80000000800 */
[----:B------:R-:W4:Y:S04]  /*2070*/  LDS R32, [R2+0xc0] ;  /* 0x0000c00002207984 */ /* 0x000f280000000800 */
[----:B------:R-:W5:Y:S04]  /*2080*/  LDS R33, [R2+0x120] ;  /* 0x0001200002217984 */ /* 0x000f680000000800 */
[----:B------:R-:W5:Y:S04]  /*2090*/  LDS R34, [R2+0x100] ;  /* 0x0001000002227984 */ /* 0x000f680000000800 */
        /* <DEDUP_REMOVED lines=35> */
[----:B---3--:R-:W-:Y:S01]  /*22d0*/  FADD.FTZ R23, R23, R30 ;  /* 0x0000001e17177221 */ /* 0x008fe20000010000 */
[----:B----4-:R-:W-:Y:S01]  /*22e0*/  FADD.FTZ R21, R21, R32 ;  /* 0x0000002015157221 */ /* 0x010fe20000010000 */
[----:B-----5:R-:W-:Y:S01]  /*22f0*/  FADD.FTZ R24, R24, R33 ;  /* 0x0000002118187221 */ /* 0x020fe20000010000 */
[----:B0-----:R-:W-:Y:S01]  /*2300*/  FADD.FTZ R20, R20, R29 ;  /* 0x0000001d14147221 */ /* 0x001fe20000010000 */
[----:B-1----:R-:W-:Y:S01]  /*2310*/  FADD.FTZ R25, R25, R28 ;  /* 0x0000001c19197221 */ /* 0x002fe20000010000 */
[----:B--2---:R-:W-:-:S07]  /*2320*/  FADD.FTZ R18, R18, R31 ;  /* 0x0000001f12127221 */ /* 0x004fce0000010000 */
.L_x_64:
[----:B------:R-:W-:Y:S05]  /*2330*/  BSYNC.RECONVERGENT B0 ;  /* 0x0000000000007941 */ /* 0x000fea0003800200 */
.L_x_63:
[----:B------:R-:W-:Y:S06]  /*2340*/  BAR.SYNC.DEFER_BLOCKING 0x0 ;  /* 0x0000000000007b1d */ /* 0x000fec0000010000 */
[----:B------:R-:W-:Y:S04]  /*2350*/  BSSY.RECONVERGENT B0, `(.L_x_65) ;  /* 0x000001a000007945 */ /* 0x000fe80003800200 */
[----:B------:R-:W-:Y:S05]  /*2360*/  @P4 BRA `(.L_x_66) ;  /* 0x0000000000604947 */ /* 0x000fea0003800000 */
        /* <DEDUP_REMOVED lines=24> */
.L_x_66:
[----:B------:R-:W-:Y:S05]  /*24f0*/  BSYNC.RECONVERGENT B0 ;  /* 0x0000000000007941 */ /* 0x000fea0003800200 */
.L_x_65:
[----:B------:R-:W-:Y:S06]  /*2500*/  BAR.SYNC.DEFER_BLOCKING 0x0 ;  /* 0x0000000000007b1d */ /* 0x000fec0000010000 */
[----:B------:R-:W-:Y:S04]  /*2510*/  BSSY.RECONVERGENT B0, `(.L_x_67) ;  /* 0x0000032000007945 */ /* 0x000fe80003800200 */
[----:B------:R-:W-:Y:S05]  /*2520*/  @P1 BRA `(.L_x_68) ;  /* 0x0000000000c01947 */ /* 0x000fea0003800000 */
[----:B------:R-:W0:Y:S04]  /*2530*/  LDS R30, [R2+0x2e0] ;  /* 0x0002e000021e7984 */ /* 0x000e280000000800 */
        /* <DEDUP_REMOVED lines=8> */
[----:B01----:R-:W-:-:S03]  /*25c0*/  FADD.FTZ R17, R17, R30 ;  /* 0x0000001e11117221 */ /* 0x003fc60000010000 */
[----:B------:R-:W0:Y:S01]  /*25d0*/  LDS R30, [R2+0x60] ;  /* 0x00006000021e7984 */ /* 0x000e220000000800 */
[----:B--2---:R-:W-:-:S03]  /*25e0*/  FADD.FTZ R6, R6, R29 ;  /* 0x0000001d06067221 */ /* 0x004fc60000010000 */
[----:B------:R-:W1:Y:S01]  /*25f0*/  LDS R29, [R2+0x40] ;  /* 0x00004000021d7984 */ /* 0x000e620000000800 */
[----:B---3--:R-:W-:-:S03]  /*2600*/  FADD.FTZ R9, R9, R28 ;  /* 0x0000001c09097221 */ /* 0x008fc60000010000 */
[----:B------:R-:W2:Y:S01]  /*2610*/  LDS R28, [R2+0x100] ;  /* 0x00010000021c7984 */ /* 0x000ea20000000800 */
[----:B----4-:R-:W-:-:S03]  /*2620*/  FADD.FTZ R7, R7, R32 ;  /* 0x0000002007077221 */ /* 0x010fc60000010000 */
[----:B------:R-:W3:Y:S01]  /*2630*/  LDS R32, [R2+0x180] ;  /* 0x0001800002207984 */ /* 0x000ee20000000800 */
[----:B-----5:R-:W-:-:S03]  /*2640*/  FADD.FTZ R4, R4, R31 ;  /* 0x0000001f04047221 */ /* 0x020fc60000010000 */
[----:B------:R-:W4:Y:S01]  /*2650*/  LDS R31, [R2+0x160] ;  /* 0x00016000021f7984 */ /* 0x000f220000000800 */
[----:B------:R-:W-:-:S03]  /*2660*/  FADD.FTZ R0, R0, R33 ;  /* 0x0000002100007221 */ /* 0x000fc60000010000 */
[----:B------:R-:W5:Y:S01]  /*2670*/  LDS R33, [R2+0x1a0] ;  /* 0x0001a00002217984 */ /* 0x000f620000000800 */
[----:B------:R-:W-:-:S03]  /*2680*/  FADD.FTZ R5, R5, R34 ;  /* 0x0000002205057221 */ /* 0x000fc60000010000 */
[----:B------:R-:W5:Y:S01]  /*2690*/  LDS R34, [R2+0x1c0] ;  /* 0x0001c00002227984 */ /* 0x000f620000000800 */
[----:B------:R-:W-:Y:S01]  /*26a0*/  FADD.FTZ R18, R18, R35 ;  /* 0x0000002312127221 */ /* 0x000fe20000010000 */
        /* <DEDUP_REMOVED lines=18> */
[----:B--2---:R-:W-:Y:S01]  /*27d0*/  FADD.FTZ R25, R25, R28 ;  /* 0x0000001c19197221 */ /* 0x004fe20000010000 */
[----:B---3--:R-:W-:Y:S01]  /*27e0*/  FADD.FTZ R21, R21, R32 ;  /* 0x0000002015157221 */ /* 0x008fe20000010000 */
[----:B----4-:R-:W-:Y:S01]  /*27f0*/  FADD.FTZ R10, R10, R31 ;  /* 0x0000001f0a0a7221 */ /* 0x010fe20000010000 */
[----:B-----5:R-:W-:Y:S01]  /*2800*/  FADD.FTZ R20, R20, R33 ;  /* 0x0000002114147221 */ /* 0x020fe20000010000 */
[----:B0-----:R-:W-:Y:S01]  /*2810*/  FADD.FTZ R23, R23, R30 ;  /* 0x0000001e17177221 */ /* 0x001fe20000010000 */
[----:B-1----:R-:W-:-:S07]  /*2820*/  FADD.FTZ R16, R16, R29 ;  /* 0x0000001d10107221 */ /* 0x002fce0000010000 */
.L_x_68:
[----:B------:R-:W-:Y:S05]  /*2830*/  BSYNC.RECONVERGENT B0 ;  /* 0x0000000000007941 */ /* 0x000fea0003800200 */
.L_x_67:
[----:B------:R-:W-:Y:S06]  /*2840*/  BAR.SYNC.DEFER_BLOCKING 0x0 ;  /* 0x0000000000007b1d */ /* 0x000fec0000010000 */
[----:B------:R-:W-:Y:S05]  /*2850*/  @P3 EXIT ;  /* 0x000000000000394d */ /* 0x000fea0003800000 */
[----:B01----:R-:W0:Y:S01]  /*2860*/  S2R R2, SR_CTAID.X ;  /* 0x0000000000027919 */ /* 0x003e220000002500 */
[----:B------:R-:W0:Y:S01]  /*2870*/  LDCU UR4, c[0x0][0x370] ;  /* 0x00006e00ff0477ac */ /* 0x000e220008000800 */
[----:B------:R-:W1:Y:S01]  /*2880*/  LDCU UR5, c[0x0][0x378] ;  /* 0x00006f00ff0577ac */ /* 0x000e620008000800 */
[----:B0-----:R-:W-:-:S04]  /*2890*/  IMAD R19, R19, UR4, R2 ;  /* 0x0000000413137c24 */ /* 0x001fc8000f8e0202 */
[----:B-1----:R-:W-:Y:S01]  /*28a0*/  IMAD R19, R19, UR5, RZ ;  /* 0x0000000513137c24 */ /* 0x002fe2000f8e02ff */
[----:B------:R-:W-:Y:S06]  /*28b0*/  @P2 EXIT ;  /* 0x000000000000294d */ /* 0x000fec0003800000 */
[----:B------:R-:W0:Y:S01]  /*28c0*/  S2UR UR4, SR_CTAID.Z ;  /* 0x00000000000479c3 */ /* 0x000e220000002700 */
[----:B------:R-:W1:Y:S01]  /*28d0*/  LDCU.64 UR6, c[0x0][0x380] ;  /* 0x00007000ff0677ac */ /* 0x000e620008000a00 */
[----:B------:R-:W-:Y:S01]  /*28e0*/  IMAD R19, R19, 0xc0, RZ ;  /* 0x000000c013137824 */ /* 0x000fe200078e02ff */
[----:B------:R-:W-:Y:S02]  /*28f0*/  SHF.R.U32.HI R22, RZ, 0x2, R22 ;  /* 0x00000002ff167819 */ /* 0x000fe40000011616 */
[----:B------:R-:W-:Y:S02]  /*2900*/  F2FP.BF16.F32.PACK_AB R8, R3, R8 ;  /* 0x000000080308723e */ /* 0x000fe400000010ff */
[----:B------:R-:W-:Y:S02]  /*2910*/  F2FP.BF16.F32.PACK_AB R6, R9, R6 ;  /* 0x000000060906723e */ /* 0x000fe400000010ff */
[----:B------:R-:W-:Y:S02]  /*2920*/  F2FP.BF16.F32.PACK_AB R4, R4, R7 ;  /* 0x000000070404723e */ /* 0x000fe400000010ff */
[----:B------:R-:W-:-:S02]  /*2930*/  F2FP.BF16.F32.PACK_AB R0, R0, R5 ;  /* 0x000000050000723e */ /* 0x000fc400000010ff */
[----:B------:R-:W-:Y:S02]  /*2940*/  F2FP.BF16.F32.PACK_AB R26, R26, R27 ;  /* 0x0000001b1a1a723e */ /* 0x000fe400000010ff */
[----:B------:R-:W-:Y:S02]  /*2950*/  F2FP.BF16.F32.PACK_AB R12, R12, R13 ;  /* 0x0000000d0c0c723e */ /* 0x000fe400000010ff */
[----:B------:R-:W-:Y:S02]  /*2960*/  PRMT R9, R6, 0x7632, R9 ;  /* 0x0000763206097816 */ /* 0x000fe40000000009 */
[----:B------:R-:W-:Y:S02]  /*2970*/  PRMT R5, R4, 0x7632, R5 ;  /* 0x0000763204057816 */ /* 0x000fe40000000005 */
[----:B------:R-:W-:Y:S02]  /*2980*/  PRMT R7, R0, 0x7632, R7 ;  /* 0x0000763200077816 */ /* 0x000fe40000000007 */
[----:B------:R-:W-:Y:S01]  /*2990*/  F2FP.BF16.F32.PACK_AB R14, R14, R15 ;  /* 0x0000000f0e0e723e */ /* 0x000fe200000010ff */
[----:B0-----:R-:W-:Y:S01]  /*29a0*/  UIMAD UR4, UR4, 0xc0, URZ ;  /* 0x000000c0040478a4 */ /* 0x001fe2000f8e02ff */
[----:B------:R-:W-:-:S02]  /*29b0*/  F2FP.BF16.F32.PACK_AB R11, R16, R11 ;  /* 0x0000000b100b723e */ /* 0x000fc400000010ff */
[----:B------:R-:W-:Y:S02]  /*29c0*/  F2FP.BF16.F32.PACK_AB R10, R25, R10 ;  /* 0x0000000a190a723e */ /* 0x000fe400000010ff */
[----:B------:R-:W-:Y:S02]  /*29d0*/  F2FP.BF16.F32.PACK_AB R20, R20, R23 ;  /* 0x000000171414723e */ /* 0x000fe400000010ff */
[----:B------:R-:W-:Y:S02]  /*29e0*/  IADD3 R19, P0, P1, R22, UR4, R19 ;  /* 0x0000000416137c10 */ /* 0x000fe4000f91e013 */
[----:B------:R-:W-:Y:S02]  /*29f0*/  F2FP.BF16.F32.PACK_AB R18, R18, R21 ;  /* 0x000000151212723e */ /* 0x000fe400000010ff */
[----:B------:R-:W-:Y:S02]  /*2a00*/  IADD3.X R22, PT, PT, RZ, RZ, RZ, P0, P1 ;  /* 0x000000ffff167210 */ /* 0x000fe400007e24ff */
[----:B-1----:R-:W-:-:S02]  /*2a10*/  LEA R2, P0, R19, UR6, 0x1 ;  /* 0x0000000613027c11 */ /* 0x002fc4000f8008ff */
[----:B------:R-:W-:Y:S02]  /*2a20*/  F2FP.BF16.F32.PACK_AB R17, R17, R24 ;  /* 0x000000181111723e */ /* 0x000fe400000010ff */
[----:B------:R-:W-:Y:S02]  /*2a30*/  LEA.HI.X R3, R19, UR7, R22, 0x1, P0 ;  /* 0x0000000713037c11 */ /* 0x000fe400080f0c16 */
[----:B------:R-:W-:-:S03]  /*2a40*/  PRMT R19, R8, 0x7632, R19 ;  /* 0x0000763208137816 */ /* 0x000fc60000000013 */
[----:B------:R0:W-:Y:S04]  /*2a50*/  STG.E.U16 desc[UR36][R2.64], R6 ;  /* 0x0000000602007986 */ /* 0x0001e8000c101524 */
[----:B------:R1:W-:Y:S04]  /*2a60*/  STG.E.U16 desc[UR36][R2.64+0x40], R4 ;  /* 0x0000400402007986 */ /* 0x0003e8000c101524 */
[----:B------:R2:W-:Y:S01]  /*2a70*/  STG.E.U16 desc[UR36][R2.64+0x20], R8 ;  /* 0x0000200802007986 */ /* 0x0005e2000c101524 */
[----:B0-----:R-:W-:-:S03]  /*2a80*/  PRMT R6, R26, 0x7632, R6 ;  /* 0x000076321a067816 */ /* 0x001fc60000000006 */
[----:B------:R0:W-:Y:S01]  /*2a90*/  STG.E.U16 desc[UR36][R2.64+0x50], R5 ;  /* 0x0000500502007986 */ /* 0x0001e2000c101524 */
[----:B-1----:R-:W-:-:S03]  /*2aa0*/  PRMT R4, R12, 0x7632, R4 ;  /* 0x000076320c047816 */ /* 0x002fc60000000004 */
[----:B------:R1:W-:Y:S01]  /*2ab0*/  STG.E.U16 desc[UR36][R2.64+0x60], R0 ;  /* 0x0000600002007986 */ /* 0x0003e2000c101524 */
[----:B--2---:R-:W-:-:S03]  /*2ac0*/  PRMT R8, R14, 0x7632, R8 ;  /* 0x000076320e087816 */ /* 0x004fc60000000008 */
        /* <DEDUP_REMOVED lines=8> */
[----:B------:R-:W-:Y:S01]  /*2b50*/  STG.E.U16 desc[UR36][R2.64+0x30], R19 ;  /* 0x0000301302007986 */ /* 0x000fe2000c101524 */
[----:B0-----:R-:W-:-:S03]  /*2b60*/  PRMT R4, R20, 0x7632, R4 ;  /* 0x0000763214047816 */ /* 0x001fc60000000004 */
        /* <DEDUP_REMOVED lines=15> */
.L_x_40:
[----:B------:R-:W-:Y:S01]  /*2c60*/  HFMA2 R12, -RZ, RZ, 0, 9.5367431640625e-07 ;  /* 0x00000010ff0c7431 */ /* 0x000fe200000001ff */
[----:B------:R-:W-:Y:S02]  /*2c70*/  MOV R11, 0x1f ;  /* 0x0000001f000b7802 */ /* 0x000fe40000000f00 */
[----:B------:R-:W-:-:S07]  /*2c80*/  MOV R15, 0xffffffff ;  /* 0xffffffff000f7802 */ /* 0x000fce0000000f00 */
[----:B------:R-:W-:Y:S05]  /*2c90*/  WARPSYNC.COLLECTIVE R15, `(.L_x_69) ;  /* 0x000000000f087348 */ /* 0x000fea0003c00000 */
[----:B------:R0:W1:Y:S02]  /*2ca0*/  SHFL.BFLY P6, R14, R13, R12, R11 ;  /* 0x0c00000c0d0e7389 */ /* 0x00006400000c000b */
[----:B01----:R-:W-:Y:S05]  /*2cb0*/  ENDCOLLECTIVE ;  /* 0x000000000000791b */ /* 0x003fea0003800000 */
.L_x_69:
[----:B------:R-:W-:Y:S01]  /*2cc0*/  HFMA2 R12, -RZ, RZ, 0, 4.76837158203125e-07 ;  /* 0x00000008ff0c7431 */ /* 0x000fe200000001ff */
[----:B------:R-:W-:-:S04]  /*2cd0*/  FMNMX.FTZ R0, R14, -3.40282346638528859812e+38, !PT ;  /* 0xff7fffff0e007809 */ /* 0x000fc80007810000 */
[----:B------:R-:W-:-:S07]  /*2ce0*/  MOV R13, R0 ;  /* 0x00000000000d7202 */ /* 0x000fce0000000f00 */
[----:B------:R-:W-:Y:S05]  /*2cf0*/  WARPSYNC.COLLECTIVE R15, `(.L_x_70) ;  /* 0x000000000f087348 */ /* 0x000fea0003c00000 */
[----:B------:R0:W1:Y:S02]  /*2d00*/  SHFL.BFLY P6, R14, R13, R12, R11 ;  /* 0x0c00000c0d0e7389 */ /* 0x00006400000c000b */
[----:B01----:R-:W-:Y:S05]  /*2d10*/  ENDCOLLECTIVE ;  /* 0x000000000000791b */ /* 0x003fea0003800000 */
.L_x_70:
[----:B------:R-:W-:Y:S01]  /*2d20*/  HFMA2 R12, -RZ, RZ, 0, 2.384185791015625e-07 ;  /* 0x00000004ff0c7431 */ /* 0x000fe200000001ff */
[----:B------:R-:W-:-:S04]  /*2d30*/  FMNMX.FTZ R2, R0, R14, !PT ;  /* 0x0000000e00027209 */ /* 0x000fc80007810000 */
[----:B------:R-:W-:-:S07]  /*2d40*/  MOV R13, R2 ;  /* 0x00000002000d7202 */ /* 0x000fce0000000f00 */
[----:B------:R-:W-:Y:S05]  /*2d50*/  WARPSYNC.COLLECTIVE R15, `(.L_x_71) ;  /* 0x000000000f087348 */ /* 0x000fea0003c00000 */
[----:B------:R0:W1:Y:S02]  /*2d60*/  SHFL.BFLY P6, R14, R13, R12, R11 ;  /* 0x0c00000c0d0e7389 */ /* 0x00006400000c000b */
[----:B01----:R-:W-:Y:S05]  /*2d70*/  ENDCOLLECTIVE ;  /* 0x000000000000791b */ /* 0x003fea0003800000 */
.L_x_71:
[----:B------:R-:W-:Y:S01]  /*2d80*/  HFMA2 R12, -RZ, RZ, 0, 1.1920928955078125e-07 ;  /* 0x00000002ff0c7431 */ /* 0x000fe200000001ff */
[----:B------:R-:W-:-:S04]  /*2d90*/  FMNMX.FTZ R3, R2, R14, !PT ;  /* 0x0000000e02037209 */ /* 0x000fc80007810000 */
[----:B------:R-:W-:-:S07]  /*2da0*/  MOV R13, R3 ;  /* 0x00000003000d7202 */ /* 0x000fce0000000f00 */
[----:B------:R-:W-:Y:S05]  /*2db0*/  WARPSYNC.COLLECTIVE R15, `(.L_x_72) ;  /* 0x000000000f087348 */ /* 0x000fea0003c00000 */
[----:B------:R0:W1:Y:S02]  /*2dc0*/  SHFL.BFLY P6, R14, R13, R12, R11 ;  /* 0x0c00000c0d0e7389 */ /* 0x00006400000c000b */
[----:B01----:R-:W-:Y:S05]  /*2dd0*/  ENDCOLLECTIVE ;  /* 0x000000000000791b */ /* 0x003fea0003800000 */
.L_x_72:
[----:B------:R-:W-:Y:S01]  /*2de0*/  HFMA2 R12, -RZ, RZ, 0, 5.9604644775390625e-08 ;  /* 0x00000001ff0c7431 */ /* 0x000fe200000001ff */
[----:B------:R-:W-:-:S04]  /*2df0*/  FMNMX.FTZ R4, R3, R14, !PT ;  /* 0x0000000e03047209 */ /* 0x000fc80007810000 */
[----:B------:R-:W-:-:S07]  /*2e00*/  MOV R13, R4 ;  /* 0x00000004000d7202 */ /* 0x000fce0000000f00 */
[----:B------:R-:W-:Y:S05]  /*2e10*/  WARPSYNC.COLLECTIVE R15, `(.L_x_73) ;  /* 0x000000000f087348 */ /* 0x000fea0003c00000 */
[----:B------:R0:W1:Y:S02]  /*2e20*/  SHFL.BFLY P6, R14, R13, R12, R11 ;  /* 0x0c00000c0d0e7389 */ /* 0x00006400000c000b */
[----:B01----:R-:W-:Y:S05]  /*2e30*/  ENDCOLLECTIVE ;  /* 0x000000000000791b */ /* 0x003fea0003800000 */
.L_x_73:
[----:B------:R-:W-:Y:S05]  /*2e40*/  BRA `(.L_x_74) ;  /* 0xffffffd4002c7947 */ /* 0x000fea000383ffff */
.L_x_75:
        /* <DEDUP_REMOVED lines=11> */
.L_x_25573:


//--------------------- .text._ZN4vllm25paged_attention_v1_kernelI13__nv_bfloat16hLi128ELi32ELi128ELNS_18Fp8KVCacheDataTypeE2ELb0EEEvPT_PKS3_PKT0_S9_ifPKiSB_iPKfiiiSD_SD_iiiii --------------------------
	.section	.text._ZN4vllm25paged_attention_v1_kernelI13__nv_bfloat16hLi128ELi32ELi128ELNS_18Fp8KVCacheDataTypeE2ELb0EEEvPT_PKS3_PKT0_S9_ifPKiSB_iPKfiiiSD_SD_iiiii,"ax",@progbits
	.align	128
        .global         _ZN4vllm25paged_attention_v1_kernelI13__nv_bfloat16hLi128ELi32ELi128ELNS_18Fp8KVCacheDataTypeE2ELb0EEEvPT_PKS3_PKT0_S9_ifPKiSB_iPKfiiiSD_SD_iiiii
        .type           _ZN4vllm25paged_attention_v1_kernelI13__nv_bfloat16hLi128ELi32ELi128ELNS_18Fp8KVCacheDataTypeE2ELb0EEEvPT_PKS3_PKT0_S9_ifPKiSB_iPKfiiiSD_SD_iiiii,@function
        .size           _ZN4vllm25paged_attention_v1_kernelI13__nv_bfloat16hLi128ELi32ELi128ELNS_18Fp8KVCacheDataTypeE2ELb0EEEvPT_PKS3_PKT0_S9_ifPKiSB_iPKfiiiSD_SD_iiiii,(.L_x_25574 - _ZN4vllm25paged_attention_v1_kernelI13__nv_bfloat16hLi128ELi32ELi128ELNS_18Fp8KVCacheDataTypeE2ELb0EEEvPT_PKS3_PKT0_S9_ifPKiSB_iPKfiiiSD_SD_iiiii)
        .other          _ZN4vllm25paged_attention_v1_kernelI13__nv_bfloat16hLi128ELi32ELi128ELNS_18Fp8KVCacheDataTypeE2ELb0EEEvPT_PKS3_PKT0_S9_ifPKiSB_iPKfiiiSD_SD_iiiii,@"STO_CUDA_ENTRY STV_DEFAULT"
_ZN4vllm25paged_attention_v1_kernelI13__nv_bfloat16hLi128ELi32ELi128ELNS_18Fp8KVCacheDataTypeE2ELb0EEEvPT_PKS3_PKT0_S9_ifPKiSB_iPKfiiiSD_SD_iiiii:
.text._ZN4vllm25paged_attention_v1_kernelI13__nv_bfloat16hLi128ELi32ELi128ELNS_18Fp8KVCacheDataTypeE2ELb0EEEvPT_PKS3_PKT0_S9_ifPKiSB_iPKfiiiSD_SD_iiiii:
        /* <DEDUP_REMOVED lines=23> */
[----:B------:R-:W-:Y:S01]  /*0170*/  HFMA2 R13, -RZ, RZ, 0, 0 ;  /* 0x00000000ff0d7431 */ /* 0x000fe200000001ff */
[----:B------:R-:W1:Y:S01]  /*0180*/  LDCU.64 UR6, c[0x4][0x180] ;  /* 0x01003000ff0677ac */ /* 0x000e620008000a00 */
[----:B------:R-:W2:Y:S01]  /*0190*/  LDC.64 R2, c[0x4][R2] ;  /* 0x0100000002027b82 */ /* 0x000ea20000000a00 */
[----:B------:R-:W3:Y:S01]  /*01a0*/  LDCU.64 UR8, c[0x4][0x88] ;  /* 0x01001100ff0877ac */ /* 0x000ee20008000a00 */
[----:B0-----:R-:W-:Y:S02]  /*01b0*/  MOV R4, UR4 ;  /* 0x0000000400047c02 */ /* 0x001fe40008000f00 */
[----:B------:R-:W-:-:S02]  /*01c0*/  MOV R5, UR5 ;  /* 0x0000000500057c02 */ /* 0x000fc40008000f00 */
[----:B-1----:R-:W-:Y:S02]  /*01d0*/  MOV R6, UR6 ;  /* 0x0000000600067c02 */ /* 0x002fe40008000f00 */
[----:B------:R-:W-:Y:S02]  /*01e0*/  MOV R7, UR7 ;  /* 0x0000000700077c02 */ /* 0x000fe40008000f00 */
[----:B---3--:R-:W-:Y:S02]  /*01f0*/  MOV R10, UR8 ;  /* 0x00000008000a7c02 */ /* 0x008fe40008000f00 */
[----:B------:R-:W-:-:S07]  /*0200*/  MOV R11, UR9 ;  /* 0x00000009000b7c02 */ /* 0x000fce0008000f00 */
[----:B------:R-:W-:-:S07]  /*0210*/  LEPC R20, `(.L_x_77) ;  /* 0x000000001014794e */ /* 0x000fce0000000000 */
[----:B--2---:R-:W-:Y:S05]  /*0220*/  CALL.ABS.NOINC R2 ;  /* 0x0000000002007343 */ /* 0x004fea0003c00000 */
.L_x_77:
[----:B------:R-:W-:Y:S05]  /*0230*/  BSYNC.RECONVERGENT B6 ;  /* 0x0000000000067941 */ /* 0x000fea0003800200 */
.L_x_76:
        /* <DEDUP_REMOVED lines=12> */
.L_x_112:
[----:B------:R-:W2:Y:S01]  /*0300*/  S2R R0, SR_CgaCtaId ;  /* 0x0000000000007919 */ /* 0x000ea20000008800 */
[----:B------:R-:W-:Y:S01]  /*0310*/  MOV R3, 0x400 ;  /* 0x0000040000037802 */ /* 0x000fe20000000f00 */
[----:B------:R-:W-:Y:S05]  /*0320*/  WARPSYNC.ALL ;  /* 0x0000000000007948 */ /* 0x000fea0003800000 */
[----:B------:R-:W-:Y:S02]  /*0330*/  ISETP.NE.AND P1, PT, R16, RZ, PT ;  /* 0x000000ff1000720c */ /* 0x000fe40003f25270 */
[----:B-1----:R-:W-:Y:S02]  /*0340*/  FMNMX.FTZ R14, R4, R14, !PT ;  /* 0x0000000e040e7209 */ /* 0x002fe40007810000 */
[----:B--2---:R-:W-:-:S05]  /*0350*/  LEA R7, R0, R3, 0x18 ;  /* 0x0000000300077211 */ /* 0x004fca00078ec0ff */
[----:B------:R-:W-:-:S05]  /*0360*/  IMAD R5, R18, 0x4, R7 ;  /* 0x0000000412057824 */ /* 0x000fca00078e0207 */
        /* <DEDUP_REMOVED lines=18> */
[----:B------:R-:W-:-:S04]  /*0490*/  IADD3 R7, PT, PT, R17, R6, RZ ;  /* 0x0000000611077210 */ /* 0x000fc80007ffe0ff */
[C---:B------:R-:W-:Y:S02]  /*04a0*/  LOP3.LUT R6, R7.reuse, 0x180, RZ, 0xc0, !PT ;  /* 0x0000018007067812 */ /* 0x040fe400078ec0ff */
[----:B------:R-:W-:Y:S02]  /*04b0*/  ISETP.GE.U32.AND P4, PT, R7, 0x180, PT ;  /* 0x000001800700780c */ /* 0x000fe40003f86070 */
[----:B------:R-:W-:Y:S02]  /*04c0*/  ISETP.NE.AND P0, PT, R6, 0x180, PT ;  /* 0x000001800600780c */ /* 0x000fe40003f05270 */
[----:B------:R-:W-:-:S11]  /*04d0*/  MOV R6, R22 ;  /* 0x0000001600067202 */ /* 0x000fd60000000f00 */
[----:B------:R-:W-:Y:S05]  /*04e0*/  @!P0 BRA `(.L_x_82) ;  /* 0x00000000004c8947 */ /* 0x000fea0003800000 */
[----:B------:R-:W-:Y:S02]  /*04f0*/  IADD3 R9, PT, PT, R3, 0x20, RZ ;  /* 0x0000002003097810 */ /* 0x000fe40007ffe0ff */
[----:B------:R-:W-:Y:S02]  /*0500*/  LEA.HI R7, R7, 0x1, RZ, 0x19 ;  /* 0x0000000107077811 */ /* 0x000fe400078fc8ff */
[----:B------:R-:W-:Y:S02]  /*0510*/  LEA R9, R0, R9, 0x18 ;  /* 0x0000000900097211 */ /* 0x000fe400078ec0ff */
[----:B------:R-:W-:Y:S02]  /*0520*/  LOP3.LUT R7, R7, 0x3, RZ, 0xc0, !PT ;  /* 0x0000000307077812 */ /* 0x000fe400078ec0ff */
[----:B------:R-:W-:Y:S01]  /*0530*/  MOV R8, RZ ;  /* 0x000000ff00087202 */ /* 0x000fe20000000f00 */
[----:B------:R-:W-:Y:S01]  /*0540*/  IMAD R9, R22, 0x4, R9 ;  /* 0x0000000416097824 */ /* 0x000fe200078e0209 */
[----:B------:R-:W-:-:S02]  /*0550*/  MOV R6, R22 ;  /* 0x0000001600067202 */ /* 0x000fc40000000f00 */
[----:B------:R-:W-:-:S07]  /*0560*/  IADD3 R7, PT, PT, -R7, RZ, RZ ;  /* 0x000000ff07077210 */ /* 0x000fce0007ffe1ff */
.L_x_83:
        /* <DEDUP_REMOVED lines=11> */
.L_x_82:
[----:B------:R-:W-:Y:S05]  /*0620*/  BSYNC.RECONVERGENT B1 ;  /* 0x0000000000017941 */ /* 0x000fea0003800200 */
.L_x_81:
        /* <DEDUP_REMOVED lines=12> */
.L_x_86:
[----:B------:R-:W0:Y:S01]  /*06f0*/  LDS R11, [R7+-0x400] ;  /* 0xfffc0000070b7984 */ /* 0x000e220000000800 */
[----:B------:R-:W-:-:S03]  /*0700*/  VIADD R6, R6, 0x800 ;  /* 0x0000080006067836 */ /* 0x000fc60000000000 */
[----:B------:R-:W1:Y:S02]  /*0710*/  LDS R13, [R7+-0x200] ;  /* 0xfffe0000070d7984 */ /* 0x000e640000000800 */
[----:B------:R-:W-:Y:S02]  /*0720*/  ISETP.GE.AND P4, PT, R6, R9, PT ;  /* 0x000000090600720c */ /* 0x000fe40003f86270 */
[----:B------:R-:W2:Y:S04]  /*0730*/  LDS R15, [R7] ;  /* 0x00000000070f7984 */ /* 0x000ea80000000800 */
[----:B------:R-:W3:Y:S04]  /*0740*/  LDS R27, [R7+0x200] ;  /* 0x00020000071b7984 */ /* 0x000ee80000000800 */
[----:B------:R-:W4:Y:S04]  /*0750*/  LDS R21, [R7+0x400] ;  /* 0x0004000007157984 */ /* 0x000f280000000800 */
[----:B------:R-:W5:Y:S04]  /*0760*/  LDS R23, [R7+0x600] ;  /* 0x0006000007177984 */ /* 0x000f680000000800 */
[----:B------:R-:W5:Y:S04]  /*0770*/  LDS R25, [R7+0x800] ;  /* 0x0008000007197984 */ /* 0x000f680000000800 */
[----:B------:R-:W-:Y:S01]  /*0780*/  LDS R14, [R7+0x1800] ;  /* 0x00180000070e7984 */ /* 0x000fe20000000800 */
[----:B0-----:R-:W-:-:S04]  /*0790*/  FADD.FTZ R11, -R2, R11 ;  /* 0x0000000b020b7221 */ /* 0x001fc80000010100 */
[----:B------:R-:W-:Y:S01]  /*07a0*/  FMUL.FTZ R11, R11, 1.4426950216293334961 ;  /* 0x3fb8aa3b0b0b7820 */ /* 0x000fe20000410000 */
[----:B-1----:R-:W-:-:S03]  /*07b0*/  FADD.FTZ R13, -R2, R13 ;  /* 0x0000000d020d7221 */ /* 0x002fc60000010100 */
[----:B------:R-:W0:Y:S01]  /*07c0*/  MUFU.EX2 R12, R11 ;  /* 0x0000000b000c7308 */ /* 0x000e220000000800 */
[----:B------:R-:W-:Y:S01]  /*07d0*/  FMUL.FTZ R10, R13, 1.4426950216293334961 ;  /* 0x3fb8aa3b0d0a7820 */ /* 0x000fe20000410000 */
[C---:B--2---:R-:W-:Y:S01]  /*07e0*/  FADD.FTZ R15, -R2.reuse, R15 ;  /* 0x0000000f020f7221 */ /* 0x044fe20000010100 */
[----:B---3--:R-:W-:-:S03]  /*07f0*/  FADD.FTZ R13, -R2, R27 ;  /* 0x0000001b020d7221 */ /* 0x008fc60000010100 */
[----:B------:R-:W-:Y:S01]  /*0800*/  FMUL.FTZ R20, R15, 1.4426950216293334961 ;  /* 0x3fb8aa3b0f147820 */ /* 0x000fe20000410000 */
[----:B------:R-:W1:Y:S01]  /*0810*/  MUFU.EX2 R10, R10 ;  /* 0x0000000a000a7308 */ /* 0x000e620000000800 */
[----:B------:R-:W2:Y:S01]  /*0820*/  LDS R27, [R7+0xa00] ;  /* 0x000a0000071b7984 */ /* 0x000ea20000000800 */
[----:B------:R-:W-:-:S03]  /*0830*/  FMUL.FTZ R24, R13, 1.4426950216293334961 ;  /* 0x3fb8aa3b0d187820 */ /* 0x000fc60000410000 */
[----:B------:R-:W3:Y:S01]  /*0840*/  LDS R13, [R7+0xc00] ;  /* 0x000c0000070d7984 */ /* 0x000ee20000000800 */
[----:B------:R-:W1:Y:S01]  /*0850*/  MUFU.EX2 R20, R20 ;  /* 0x0000001400147308 */ /* 0x000e620000000800 */
[----:B0-----:R-:W-:Y:S01]  /*0860*/  FADD.FTZ R29, R12, R8 ;  /* 0x000000080c1d7221 */ /* 0x001fe20000010000 */
[C---:B----4-:R-:W-:Y:S01]  /*0870*/  FADD.FTZ R8, -R2.reuse, R21 ;  /* 0x0000001502087221 */ /* 0x050fe20000010100 */
[----:B------:R-:W0:Y:S01]  /*0880*/  LDS R15, [R7+0xe00] ;  /* 0x000e0000070f7984 */ /* 0x000e220000000800 */
[----:B------:R-:W4:Y:S01]  /*0890*/  MUFU.EX2 R24, R24 ;  /* 0x0000001800187308 */ /* 0x000f220000000800 */
[----:B-----5:R-:W-:Y:S01]  /*08a0*/  FADD.FTZ R23, -R2, R23 ;  /* 0x0000001702177221 */ /* 0x020fe20000010100 */
[----:B------:R-:W-:Y:S01]  /*08b0*/  FMUL.FTZ R26, R8, 1.4426950216293334961 ;  /* 0x3fb8aa3b081a7820 */ /* 0x000fe20000410000 */
[----:B------:R-:W5:Y:S01]  /*08c0*/  LDS R11, [R7+0x1000] ;  /* 0x00100000070b7984 */ /* 0x000f620000000800 */
[----:B-1----:R-:W-:Y:S01]  /*08d0*/  FADD.FTZ R29, R29, R10 ;  /* 0x0000000a1d1d7221 */ /* 0x002fe20000010000 */
[----:B------:R-:W-:-:S02]  /*08e0*/  FADD.FTZ R25, -R2, R25 ;  /* 0x0000001902197221 */ /* 0x000fc40000010100 */
[----:B------:R-:W1:Y:S01]  /*08f0*/  LDS R8, [R7+0x1600] ;  /* 0x0016000007087984 */ /* 0x000e620000000800 */
[----:B------:R-:W2:Y:S01]  /*0900*/  MUFU.EX2 R26, R26 ;  /* 0x0000001a001a7308 */ /* 0x000ea20000000800 */
[----:B------:R-:W-:Y:S02]  /*0910*/  FMUL.FTZ R25, R25, 1.4426950216293334961 ;  /* 0x3fb8aa3b19197820 */ /* 0x000fe40000410000 */
[----:B------:R-:W1:Y:S04]  /*0920*/  LDS R21, [R7+0x1200] ;  /* 0x0012000007157984 */ /* 0x000e680000000800 */
[----:B------:R4:W-:Y:S04]  /*0930*/  STS [R7+-0x400], R12 ;  /* 0xfffc000c07007388 */ /* 0x0009e80000000800 */
[----:B------:R-:W-:Y:S04]  /*0940*/  STS [R7+-0x200], R10 ;  /* 0xfffe000a07007388 */ /* 0x000fe80000000800 */
[----:B------:R-:W1:Y:S01]  /*0950*/  LDS R10, [R7+0x1a00] ;  /* 0x001a0000070a7984 */ /* 0x000e620000000800 */
[----:B----4-:R-:W-:-:S03]  /*0960*/  FADD.FTZ R12, R29, R20 ;  /* 0x000000141d0c7221 */ /* 0x010fc60000010000 */
[----:B------:R-:W4:Y:S01]  /*0970*/  LDS R29, [R7+0x1400] ;  /* 0x00140000071d7984 */ /* 0x000f220000000800 */
[----:B------:R-:W-:-:S03]  /*0980*/  FADD.FTZ R12, R12, R24 ;  /* 0x000000180c0c7221 */ /* 0x000fc60000010000 */
[----:B------:R5:W-:Y:S01]  /*0990*/  STS [R7], R20 ;  /* 0x0000001407007388 */ /* 0x000be20000000800 */
[----:B--2---:R-:W-:Y:S01]  /*09a0*/  FADD.FTZ R27, -R2, R27 ;  /* 0x0000001b021b7221 */ /* 0x004fe20000010100 */
[----:B------:R-:W-:Y:S01]  /*09b0*/  FADD.FTZ R12, R12, R26 ;  /* 0x0000001a0c0c7221 */ /* 0x000fe20000010000 */
[C---:B---3--:R-:W-:Y:S01]  /*09c0*/  FADD.FTZ R13, -R2.reuse, R13 ;  /* 0x0000000d020d7221 */ /* 0x048fe20000010100 */
[----:B------:R2:W-:Y:S01]  /*09d0*/  STS [R7+0x200], R24 ;  /* 0x0002001807007388 */ /* 0x0005e20000000800 */
[----:B------:R-:W-:Y:S01]  /*09e0*/  FMUL.FTZ R27, R27, 1.4426950216293334961 ;  /* 0x3fb8aa3b1b1b7820 */ /* 0x000fe20000410000 */
[C---:B0-----:R-:W-:Y:S01]  /*09f0*/  FADD.FTZ R15, -R2.reuse, R15 ;  /* 0x0000000f020f7221 */ /* 0x041fe20000010100 */
[----:B------:R-:W-:Y:S01]  /*0a00*/  FMUL.FTZ R28, R13, 1.4426950216293334961 ;  /* 0x3fb8aa3b0d1c7820 */ /* 0x000fe20000410000 */
[----:B-----5:R-:W-:Y:S01]  /*0a10*/  FMUL.FTZ R20, R23, 1.4426950216293334961 ;  /* 0x3fb8aa3b17147820 */ /* 0x020fe20000410000 */
[----:B------:R0:W-:Y:S01]  /*0a20*/  STS [R7+0x400], R26 ;  /* 0x0004001a07007388 */ /* 0x0001e20000000800 */
[C---:B------:R-:W-:Y:S01]  /*0a30*/  FADD.FTZ R13, -R2.reuse, R11 ;  /* 0x0000000b020d7221 */ /* 0x040fe20000010100 */
[----:B------:R-:W-:Y:S01]  /*0a40*/  FMUL.FTZ R11, R15, 1.4426950216293334961 ;  /* 0x3fb8aa3b0f0b7820 */ /* 0x000fe20000410000 */
[----:B--2---:R2:W3:Y:S01]  /*0a50*/  MUFU.EX2 R24, R25 ;  /* 0x0000001900187308 */ /* 0x0044e20000000800 */
[----:B-1----:R-:W-:Y:S01]  /*0a60*/  FADD.FTZ R15, -R2, R8 ;  /* 0x00000008020f7221 */ /* 0x002fe20000010100 */
[----:B------:R-:W-:-:S02]  /*0a70*/  FMUL.FTZ R13, R13, 1.4426950216293334961 ;  /* 0x3fb8aa3b0d0d7820 */ /* 0x000fc40000410000 */
[----:B------:R-:W1:Y:S01]  /*0a80*/  MUFU.EX2 R20, R20 ;  /* 0x0000001400147308 */ /* 0x000e620000000800 */
[C---:B------:R-:W-:Y:S01]  /*0a90*/  FADD.FTZ R21, -R2.reuse, R21 ;  /* 0x0000001502157221 */ /* 0x040fe20000010100 */
[----:B------:R-:W-:Y:S02]  /*0aa0*/  FMUL.FTZ R23, R15, 1.4426950216293334961 ;  /* 0x3fb8aa3b0f177820 */ /* 0x000fe40000410000 */
[----:B0-----:R0:W5:Y:S01]  /*0ab0*/  MUFU.EX2 R26, R27 ;  /* 0x0000001b001a7308 */ /* 0x0011620000000800 */
[----:B------:R-:W-:Y:S01]  /*0ac0*/  FMUL.FTZ R21, R21, 1.4426950216293334961 ;  /* 0x3fb8aa3b15157820 */ /* 0x000fe20000410000 */
[C---:B--2---:R-:W-:Y:S02]  /*0ad0*/  FADD.FTZ R25, -R2.reuse, R14 ;  /* 0x0000000e02197221 */ /* 0x044fe40000010100 */
[----:B------:R-:W2:Y:S01]  /*0ae0*/  MUFU.EX2 R28, R28 ;  /* 0x0000001c001c7308 */ /* 0x000ea20000000800 */
[----:B---3--:R-:W-:Y:S03]  /*0af0*/  STS [R7+0x800], R24 ;  /* 0x0008001807007388 */ /* 0x008fe60000000800 */
[----:B------:R-:W3:Y:S01]  /*0b00*/  MUFU.EX2 R11, R11 ;  /* 0x0000000b000b7308 */ /* 0x000ee20000000800 */
[----:B0-----:R-:W-:Y:S01]  /*0b10*/  FADD.FTZ R27, -R2, R10 ;  /* 0x0000000a021b7221 */ /* 0x001fe20000010100 */
[----:B-1----:R-:W-:Y:S01]  /*0b20*/  FADD.FTZ R15, R12, R20 ;  /* 0x000000140c0f7221 */ /* 0x002fe20000010000 */
[----:B------:R-:W-:Y:S01]  /*0b30*/  FMUL.FTZ R12, R25, 1.4426950216293334961 ;  /* 0x3fb8aa3b190c7820 */ /* 0x000fe20000410000 */
[----:B------:R-:W0:Y:S01]  /*0b40*/  MUFU.EX2 R13, R13 ;  /* 0x0000000d000d7308 */ /* 0x000e220000000800 */
[----:B----4-:R-:W-:Y:S01]  /*0b50*/  FADD.FTZ R29, -R2, R29 ;  /* 0x0000001d021d7221 */ /* 0x010fe20000010100 */
[----:B------:R-:W-:Y:S01]  /*0b60*/  FADD.FTZ R15, R15, R24 ;  /* 0x000000180f0f7221 */ /* 0x000fe20000010000 */
[----:B------:R-:W-:Y:S01]  /*0b70*/  FMUL.FTZ R27, R27, 1.4426950216293334961 ;  /* 0x3fb8aa3b1b1b7820 */ /* 0x000fe20000410000 */
[----:B------:R1:W4:Y:S01]  /*0b80*/  MUFU.EX2 R8, R21 ;  /* 0x0000001500087308 */ /* 0x0003220000000800 */
[----:B------:R-:W-:Y:S01]  /*0b90*/  FMUL.FTZ R29, R29, 1.4426950216293334961 ;  /* 0x3fb8aa3b1d1d7820 */ /* 0x000fe20000410000 */
[----:B------:R4:W-:Y:S02]  /*0ba0*/  STS [R7+0x600], R20 ;  /* 0x0006001407007388 */ /* 0x0009e40000000800 */
[----:B------:R-:W-:Y:S02]  /*0bb0*/  MUFU.EX2 R10, R23 ;  /* 0x00000017000a7308 */ /* 0x000fe40000000800 */
[----:B-----5:R-:W-:Y:S02]  /*0bc0*/  STS [R7+0xa00], R26 ;  /* 0x000a001a07007388 */ /* 0x020fe40000000800 */
[----:B------:R-:W5:Y:S01]  /*0bd0*/  MUFU.EX2 R14, R29 ;  /* 0x0000001d000e7308 */ /* 0x000f620000000800 */
[----:B-1----:R-:W-:Y:S01]  /*0be0*/  FADD.FTZ R21, R15, R26 ;  /* 0x0000001a0f157221 */ /* 0x002fe20000010000 */
[----:B--2---:R-:W-:Y:S02]  /*0bf0*/  STS [R7+0xc00], R28 ;  /* 0x000c001c07007388 */ /* 0x004fe40000000800 */
[----:B------:R-:W1:Y:S01]  /*0c00*/  MUFU.EX2 R12, R12 ;  /* 0x0000000c000c7308 */ /* 0x000e620000000800 */
[----:B------:R-:W-:Y:S01]  /*0c10*/  FADD.FTZ R21, R21, R28 ;  /* 0x0000001c15157221 */ /* 0x000fe20000010000 */
[----:B---3--:R-:W-:Y:S02]  /*0c20*/  STS [R7+0xe00], R11 ;  /* 0x000e000b07007388 */ /* 0x008fe40000000800 */
[----:B------:R-:W2:Y:S01]  /*0c30*/  MUFU.EX2 R15, R27 ;  /* 0x0000001b000f7308 */ /* 0x000ea20000000800 */
[----:B------:R-:W-:Y:S01]  /*0c40*/  FADD.FTZ R21, R21, R11 ;  /* 0x0000000b15157221 */ /* 0x000fe20000010000 */
[----:B0-----:R-:W-:Y:S03]  /*0c50*/  STS [R7+0x1000], R13 ;  /* 0x0010000d07007388 */ /* 0x001fe60000000800 */
[----:B------:R-:W-:Y:S01]  /*0c60*/  FADD.FTZ R21, R21, R13 ;  /* 0x0000000d15157221 */ /* 0x000fe20000010000 */
[----:B----4-:R0:W-:Y:S03]  /*0c70*/  STS [R7+0x1200], R8 ;  /* 0x0012000807007388 */ /* 0x0101e60000000800 */
[----:B------:R-:W-:Y:S01]  /*0c80*/  FADD.FTZ R21, R21, R8 ;  /* 0x0000000815157221 */ /* 0x000fe20000010000 */
[----:B-----5:R-:W-:Y:S03]  /*0c90*/  STS [R7+0x1400], R14 ;  /* 0x0014000e07007388 */ /* 0x020fe60000000800 */
[----:B------:R-:W-:Y:S01]  /*0ca0*/  FADD.FTZ R21, R21, R14 ;  /* 0x0000000e15157221 */ /* 0x000fe20000010000 */
[----:B------:R-:W-:Y:S03]  /*0cb0*/  STS [R7+0x1600], R10 ;  /* 0x0016000a07007388 */ /* 0x000fe60000000800 */
[----:B------:R-:W-:Y:S01]  /*0cc0*/  FADD.FTZ R21, R21, R10 ;  /* 0x0000000a15157221 */ /* 0x000fe20000010000 */
[----:B-1----:R-:W-:Y:S03]  /*0cd0*/  STS [R7+0x1800], R12 ;  /* 0x0018000c07007388 */ /* 0x002fe60000000800 */
[----:B------:R-:W-:Y:S01]  /*0ce0*/  FADD.FTZ R20, R21, R12 ;  /* 0x0000000c15147221 */ /* 0x000fe20000010000 */
[----:B--2---:R1:W-:Y:S03]  /*0cf0*/  STS [R7+0x1a00], R15 ;  /* 0x001a000f07007388 */ /* 0x0043e60000000800 */
[----:B0-----:R-:W-:Y:S01]  /*0d00*/  FADD.FTZ R8, R20, R15 ;  /* 0x0000000f14087221 */ /* 0x001fe20000010000 */
[----:B-1----:R-:W-:Y:S01]  /*0d10*/  IADD3 R7, PT, PT, R7, 0x2000, RZ ;  /* 0x0000200007077810 */ /* 0x002fe20007ffe0ff */
[----:B------:R-:W-:Y:S06]  /*0d20*/  @!P4 BRA `(.L_x_86) ;  /* 0xfffffff80070c947 */ /* 0x000fec000383ffff */
.L_x_85:
[----:B------:R-:W-:Y:S05]  /*0d30*/  BSYNC.RECONVERGENT B1 ;  /* 0x0000000000017941 */ /* 0x000fea0003800200 */
.L_x_84:
        /* <DEDUP_REMOVED lines=23> */
[----:B------:R-:W-:Y:S01]  /*0eb0*/  FMUL.FTZ R20, R27, 1.4426950216293334961 ;  /* 0x3fb8aa3b1b147820 */ /* 0x000fe20000410000 */
[C---:B----4-:R-:W-:Y:S02]  /*0ec0*/  FADD.FTZ R15, -R2.reuse, R15 ;  /* 0x0000000f020f7221 */ /* 0x050fe40000010100 */
        /* <DEDUP_REMOVED lines=11> */
[----:B------:R-:W-:Y:S01]  /*0f80*/  MUFU.EX2 R21, R21 ;  /* 0x0000001500157308 */ /* 0x000fe20000000800 */
[----:B------:R-:W-:Y:S01]  /*0f90*/  FMUL.FTZ R11, R11, 1.4426950216293334961 ;  /* 0x3fb8aa3b0b0b7820 */ /* 0x000fe20000410000 */
[----:B------:R-:W-:Y:S01]  /*0fa0*/  STS [R7+-0x400], R10 ;  /* 0xfffc000a07007388 */ /* 0x000fe20000000800 */
[----:B--2---:R-:W-:Y:S01]  /*0fb0*/  FADD.FTZ R9, R9, R14 ;  /* 0x0000000e09097221 */ /* 0x004fe20000010000 */
[----:B------:R-:W1:Y:S02]  /*0fc0*/  MUFU.EX2 R26, R13 ;  /* 0x0000000d001a7308 */ /* 0x000e640000000800 */
[----:B------:R-:W-:Y:S01]  /*0fd0*/  STS [R7+-0x200], R12 ;  /* 0xfffe000c07007388 */ /* 0x000fe20000000800 */
[----:B---3--:R-:W-:Y:S01]  /*0fe0*/  FADD.FTZ R9, R9, R20 ;  /* 0x0000001409097221 */ /* 0x008fe20000010000 */
[----:B------:R-:W2:Y:S02]  /*0ff0*/  MUFU.EX2 R28, R11 ;  /* 0x0000000b001c7308 */ /* 0x000ea40000000800 */
[----:B------:R-:W-:Y:S01]  /*1000*/  STS [R7], R14 ;  /* 0x0000000e07007388 */ /* 0x000fe20000000800 */
[----:B0-----:R-:W-:-:S03]  /*1010*/  FADD.FTZ R9, R9, R24 ;  /* 0x0000001809097221 */ /* 0x001fc60000010000 */
[----:B------:R-:W-:Y:S01]  /*1020*/  STS [R7+0x200], R20 ;  /* 0x0002001407007388 */ /* 0x000fe20000000800 */
[----:B-1----:R-:W-:-:S03]  /*1030*/  FADD.FTZ R9, R9, R26 ;  /* 0x0000001a09097221 */ /* 0x002fc60000010000 */
[----:B------:R-:W-:Y:S01]  /*1040*/  STS [R7+0x400], R24 ;  /* 0x0004001807007388 */ /* 0x000fe20000000800 */
[----:B--2---:R-:W-:-:S03]  /*1050*/  FADD.FTZ R9, R9, R28 ;  /* 0x0000001c09097221 */ /* 0x004fc60000010000 */
[----:B------:R-:W-:Y:S01]  /*1060*/  STS [R7+0x600], R26 ;  /* 0x0006001a07007388 */ /* 0x000fe20000000800 */
[----:B------:R-:W-:-:S03]  /*1070*/  FADD.FTZ R8, R9, R21 ;  /* 0x0000001509087221 */ /* 0x000fc60000010000 */
[----:B------:R-:W-:Y:S04]  /*1080*/  STS [R7+0x800], R28 ;  /* 0x0008001c07007388 */ /* 0x000fe80000000800 */
[----:B------:R0:W-:Y:S02]  /*1090*/  STS [R7+0xa00], R21 ;  /* 0x000a001507007388 */ /* 0x0001e40000000800 */
[----:B0-----:R-:W-:-:S07]  /*10a0*/  IADD3 R7, PT, PT, R7, 0x1000, RZ ;  /* 0x0000100007077810 */ /* 0x001fce0007ffe0ff */
.L_x_88:
[----:B------:R-:W-:Y:S05]  /*10b0*/  BSYNC.RECONVERGENT B1 ;  /* 0x0000000000017941 */ /* 0x000fea0003800200 */
.L_x_87:
        /* <DEDUP_REMOVED lines=26> */
.L_x_80:
[----:B------:R-:W-:Y:S05]  /*1260*/  BSYNC.RECONVERGENT B0 ;  /* 0x0000000000007941 */ /* 0x000fea0003800200 */
.L_x_79:
        /* <DEDUP_REMOVED lines=32> */
[C---:B------:R-:W-:Y:S02]  /*1470*/  SHF.L.U32 R4, R5.reuse, 0x7, RZ ;  /* 0x0000000705047819 */ /* 0x040fe400000006ff */
[----:B------:R-:W-:Y:S02]  /*1480*/  LOP3.LUT R7, R5, 0x3, RZ, 0xc0, !PT ;  /* 0x0000000305077812 */ /* 0x000fe400078ec0ff */
[----:B------:R-:W-:Y:S02]  /*1490*/  LEA R9, R0, R9, 0x18 ;  /* 0x0000000900097211 */ /* 0x000fe400078ec0ff */
[----:B------:R-:W-:-:S02]  /*14a0*/  LOP3.LUT R5, R4, 0x180, RZ, 0xc0, !PT ;  /* 0x0000018004057812 */ /* 0x000fc400078ec0ff */
[----:B------:R-:W-:Y:S01]  /*14b0*/  IADD3 R7, PT, PT, -R7, RZ, RZ ;  /* 0x000000ff07077210 */ /* 0x000fe20007ffe1ff */
[----:B------:R-:W-:Y:S01]  /*14c0*/  IMAD R4, R22, 0x4, R9 ;  /* 0x0000000416047824 */ /* 0x000fe200078e0209 */
[----:B------:R-:W-:-:S07]  /*14d0*/  IADD3 R6, PT, PT, R5, R22, RZ ;  /* 0x0000001605067210 */ /* 0x000fce0007ffe0ff */
.L_x_93:
[----:B------:R-:W0:Y:S01]  /*14e0*/  LDS R5, [R4] ;  /* 0x0000000004057984 */ /* 0x000e220000000800 */
[----:B------:R-:W-:-:S04]  /*14f0*/  IADD3 R7, PT, PT, R7, 0x1, RZ ;  /* 0x0000000107077810 */ /* 0x000fc80007ffe0ff */
[----:B------:R-:W-:Y:S01]  /*1500*/  ISETP.NE.AND P0, PT, R7, RZ, PT ;  /* 0x000000ff0700720c */ /* 0x000fe20003f05270 */
[----:B0-----:R-:W-:-:S05]  /*1510*/  FMUL.FTZ R5, R5, R2 ;  /* 0x0000000205057220 */ /* 0x001fca0000410000 */
[----:B------:R0:W-:Y:S02]  /*1520*/  STS [R4], R5 ;  /* 0x0000000504007388 */ /* 0x0001e40000000800 */
[----:B0-----:R-:W-:-:S05]  /*1530*/  IADD3 R4, PT, PT, R4, 0x200, RZ ;  /* 0x0000020004047810 */ /* 0x001fca0007ffe0ff */
[----:B------:R-:W-:Y:S05]  /*1540*/  @P0 BRA `(.L_x_93) ;  /* 0xfffffffc00e40947 */ /* 0x000fea000383ffff */
.L_x_92:
[----:B------:R-:W-:Y:S05]  /*1550*/  BSYNC.RECONVERGENT B1 ;  /* 0x0000000000017941 */ /* 0x000fea0003800200 */
.L_x_91:
        /* <DEDUP_REMOVED lines=12> */
.L_x_96:
[----:B------:R-:W0:Y:S01]  /*1620*/  LDS R27, [R4+-0x400] ;  /* 0xfffc0000041b7984 */ /* 0x000e220000000800 */
[----:B------:R-:W-:-:S03]  /*1630*/  IADD3 R6, PT, PT, R6, 0x800, RZ ;  /* 0x0000080006067810 */ /* 0x000fc60007ffe0ff */
[----:B------:R-:W1:Y:S01]  /*1640*/  LDS R25, [R4+0x200] ;  /* 0x0002000004197984 */ /* 0x000e620000000800 */
[----:B------:R-:W-:-:S03]  /*1650*/  ISETP.GE.AND P1, PT, R6, R5, PT ;  /* 0x000000050600720c */ /* 0x000fc60003f26270 */
[----:B------:R-:W2:Y:S04]  /*1660*/  LDS R23, [R4+0x400] ;  /* 0x0004000004177984 */ /* 0x000ea80000000800 */
[----:B------:R-:W3:Y:S04]  /*1670*/  LDS R21, [R4+0x600] ;  /* 0x0006000004157984 */ /* 0x000ee80000000800 */
[----:B------:R-:W4:Y:S04]  /*1680*/  LDS R20, [R4+-0x200] ;  /* 0xfffe000004147984 */ /* 0x000f280000000800 */
[----:B------:R-:W5:Y:S04]  /*1690*/  LDS R24, [R4] ;  /* 0x0000000004187984 */ /* 0x000f680000000800 */
        /* <DEDUP_REMOVED lines=15> */
[----:B------:R-:W5:Y:S01]  /*1790*/  LDS R29, [R4+0x1a00] ;  /* 0x001a0000041d7984 */ /* 0x000f620000000800 */
[----:B------:R-:W-:-:S03]  /*17a0*/  FMUL.FTZ R15, R2, R15 ;  /* 0x0000000f020f7220 */ /* 0x000fc60000410000 */
[----:B------:R-:W-:Y:S01]  /*17b0*/  STS [R4+0x200], R25 ;  /* 0x0002001904007388 */ /* 0x000fe20000000800 */
[----:B------:R-:W-:-:S03]  /*17c0*/  FMUL.FTZ R7, R2, R7 ;  /* 0x0000000702077220 */ /* 0x000fc60000410000 */
[----:B------:R-:W-:Y:S01]  /*17d0*/  STS [R4+0x400], R23 ;  /* 0x0004001704007388 */ /* 0x000fe20000000800 */
[----:B------:R-:W-:-:S03]  /*17e0*/  FMUL.FTZ R13, R2, R13 ;  /* 0x0000000d020d7220 */ /* 0x000fc60000410000 */
[----:B------:R1:W-:Y:S01]  /*17f0*/  STS [R4+0x600], R21 ;  /* 0x0006001504007388 */ /* 0x0003e20000000800 */
[----:B------:R-:W-:-:S03]  /*1800*/  FMUL.FTZ R11, R2, R11 ;  /* 0x0000000b020b7220 */ /* 0x000fc60000410000 */
[----:B------:R-:W-:Y:S01]  /*1810*/  STS [R4+-0x400], R14 ;  /* 0xfffc000e04007388 */ /* 0x000fe20000000800 */
[----:B0-----:R-:W-:-:S03]  /*1820*/  FMUL.FTZ R9, R2, R9 ;  /* 0x0000000902097220 */ /* 0x001fc60000410000 */
[----:B------:R-:W-:Y:S01]  /*1830*/  STS [R4+-0x200], R20 ;  /* 0xfffe001404007388 */ /* 0x000fe20000000800 */
[----:B-1----:R-:W-:-:S03]  /*1840*/  FMUL.FTZ R21, R2, R12 ;  /* 0x0000000c02157220 */ /* 0x002fc60000410000 */
[----:B------:R-:W-:Y:S01]  /*1850*/  STS [R4], R24 ;  /* 0x0000001804007388 */ /* 0x000fe20000000800 */
[----:B--2---:R-:W-:-:S03]  /*1860*/  FMUL.FTZ R27, R2, R27 ;  /* 0x0000001b021b7220 */ /* 0x004fc60000410000 */
[----:B------:R-:W-:Y:S01]  /*1870*/  STS [R4+0x800], R15 ;  /* 0x0008000f04007388 */ /* 0x000fe20000000800 */
[----:B---3--:R-:W-:-:S03]  /*1880*/  FMUL.FTZ R23, R2, R10 ;  /* 0x0000000a02177220 */ /* 0x008fc60000410000 */
[----:B------:R-:W-:Y:S01]  /*1890*/  STS [R4+0xa00], R7 ;  /* 0x000a000704007388 */ /* 0x000fe20000000800 */
[----:B----4-:R-:W-:-:S03]  /*18a0*/  FMUL.FTZ R25, R2, R8 ;  /* 0x0000000802197220 */ /* 0x010fc60000410000 */
[----:B------:R-:W-:Y:S01]  /*18b0*/  STS [R4+0xc00], R13 ;  /* 0x000c000d04007388 */ /* 0x000fe20000000800 */
[----:B-----5:R-:W-:-:S03]  /*18c0*/  FMUL.FTZ R29, R2, R29 ;  /* 0x0000001d021d7220 */ /* 0x020fc60000410000 */
[----:B------:R-:W-:Y:S04]  /*18d0*/  STS [R4+0xe00], R11 ;  /* 0x000e000b04007388 */ /* 0x000fe80000000800 */
[----:B------:R-:W-:Y:S04]  /*18e0*/  STS [R4+0x1000], R9 ;  /* 0x0010000904007388 */ /* 0x000fe80000000800 */
[----:B------:R-:W-:Y:S04]  /*18f0*/  STS [R4+0x1200], R21 ;  /* 0x0012001504007388 */ /* 0x000fe80000000800 */
[----:B------:R-:W-:Y:S04]  /*1900*/  STS [R4+0x1400], R27 ;  /* 0x0014001b04007388 */ /* 0x000fe80000000800 */
[----:B------:R-:W-:Y:S04]  /*1910*/  STS [R4+0x1600], R23 ;  /* 0x0016001704007388 */ /* 0x000fe80000000800 */
[----:B------:R-:W-:Y:S04]  /*1920*/  STS [R4+0x1800], R25 ;  /* 0x0018001904007388 */ /* 0x000fe80000000800 */
[----:B------:R0:W-:Y:S02]  /*1930*/  STS [R4+0x1a00], R29 ;  /* 0x001a001d04007388 */ /* 0x0001e40000000800 */
[----:B0-----:R-:W-:Y:S01]  /*1940*/  VIADD R4, R4, 0x2000 ;  /* 0x0000200004047836 */ /* 0x001fe20000000000 */
[----:B------:R-:W-:Y:S06]  /*1950*/  @!P1 BRA `(.L_x_96) ;  /* 0xfffffffc00309947 */ /* 0x000fec000383ffff */
.L_x_95:
[----:B------:R-:W-:Y:S05]  /*1960*/  BSYNC.RECONVERGENT B1 ;  /* 0x0000000000017941 */ /* 0x000fea0003800200 */
.L_x_94:
        /* <DEDUP_REMOVED lines=31> */
.L_x_98:
[----:B------:R-:W-:Y:S05]  /*1b60*/  BSYNC.RECONVERGENT B1 ;  /* 0x0000000000017941 */ /* 0x000fea0003800200 */
.L_x_97:
        /* <DEDUP_REMOVED lines=14> */
.L_x_90:
[----:B------:R-:W-:Y:S05]  /*1c50*/  BSYNC.RECONVERGENT B0 ;  /* 0x0000000000007941 */ /* 0x000fea0003800200 */
.L_x_89:
[----:B------:R-:W-:Y:S01]  /*1c60*/  BAR.SYNC.DEFER_BLOCKING 0x0 ;  /* 0x0000000000007b1d */ /* 0x000fe20000010000 */
[C---:B------:R-:W-:Y:S02]  /*1c70*/  LOP3.LUT P0, RZ, R22.reuse, 0x3, RZ, 0xc0, !PT ;  /* 0x0000000316ff7812 */ /* 0x040fe4000780c0ff */
[----:B-1----:R-:W-:Y:S02]  /*1c80*/  CS2R R6, SRZ ;  /* 0x0000000000067805 */ /* 0x002fe4000001ff00 */
[C---:B0-----:R-:W-:Y:S02]  /*1c90*/  LOP3.LUT R2, R22.reuse, 0x3c0, RZ, 0xc0, !PT ;  /* 0x000003c016027812 */ /* 0x041fe400078ec0ff */
[----:B------:R-:W-:Y:S02]  /*1ca0*/  CS2R R20, SRZ ;  /* 0x0000000000147805 */ /* 0x000fe4000001ff00 */
[----:B------:R-:W-:Y:S01]  /*1cb0*/  LOP3.LUT R4, R22, 0x3e3, RZ, 0xc0, !PT ;  /* 0x000003e316047812 */ /* 0x000fe200078ec0ff */
[----:B------:R-:W-:Y:S01]  /*1cc0*/  BSSY.RECONVERGENT B0, `(.L_x_99) ;  /* 0x0000025000007945 */ /* 0x000fe20003800200 */
[----:B------:R-:W-:-:S02]  /*1cd0*/  ISETP.NE.OR P5, PT, R2, 0x40, P0 ;  /* 0x000000400200780c */ /* 0x000fc400007a5670 */
[----:B------:R-:W-:Y:S02]  /*1ce0*/  CS2R R10, SRZ ;  /* 0x00000000000a7805 */ /* 0x000fe4000001ff00 */
[----:B------:R-:W-:Y:S02]  /*1cf0*/  IADD3 R25, PT, PT, R3, 0x20, RZ ;  /* 0x0000002003197810 */ /* 0x000fe40007ffe0ff */
[----:B------:R-:W-:Y:S02]  /*1d00*/  CS2R R8, SRZ ;  /* 0x0000000000087805 */ /* 0x000fe4000001ff00 */
[----:B------:R-:W-:Y:S02]  /*1d10*/  SHF.R.U32.HI R23, RZ, 0x2, R16 ;  /* 0x00000002ff177819 */ /* 0x000fe40000011610 */
[----:B------:R-:W-:Y:S01]  /*1d20*/  CS2R R12, SRZ ;  /* 0x00000000000c7805 */ /* 0x000fe2000001ff00 */
[----:B------:R-:W-:Y:S01]  /*1d30*/  BAR.SYNC.DEFER_BLOCKING 0x0 ;  /* 0x0000000000007b1d */ /* 0x000fe20000010000 */
[----:B------:R-:W-:-:S02]  /*1d40*/  ISETP.NE.AND P2, PT, R4, 0x20, PT ;  /* 0x000000200400780c */ /* 0x000fc40003f45270 */
[----:B------:R-:W-:Y:S02]  /*1d50*/  CS2R R16, SRZ ;  /* 0x0000000000107805 */ /* 0x000fe4000001ff00 */
[----:B------:R-:W-:Y:S02]  /*1d60*/  ISETP.NE.AND P3, PT, R4, RZ, PT ;  /* 0x000000ff0400720c */ /* 0x000fe40003f65270 */
[----:B------:R-:W-:Y:S02]  /*1d70*/  CS2R R4, SRZ ;  /* 0x0000000000047805 */ /* 0x000fe4000001ff00 */
[----:B------:R-:W-:Y:S02]  /*1d80*/  LEA R2, R0, R25, 0x18 ;  /* 0x0000001900027211 */ /* 0x000fe400078ec0ff */
[----:B------:R-:W-:Y:S02]  /*1d90*/  CS2R R14, SRZ ;  /* 0x00000000000e7805 */ /* 0x000fe4000001ff00 */
[----:B------:R-:W-:-:S02]  /*1da0*/  LOP3.LUT P1, RZ, R22, 0x3c3, RZ, 0xc0, !PT ;  /* 0x000003c316ff7812 */ /* 0x000fc4000782c0ff */
[----:B------:R-:W-:Y:S02]  /*1db0*/  ISETP.GT.U32.AND P4, PT, R22, 0x1f, PT ;  /* 0x0000001f1600780c */ /* 0x000fe40003f84070 */
[----:B------:R-:W-:Y:S01]  /*1dc0*/  LEA R25, R18, R23, 0x7 ;  /* 0x0000001712197211 */ /* 0x000fe200078e38ff */
[----:B------:R-:W-:Y:S10]  /*1dd0*/  @P5 BRA `(.L_x_100) ;  /* 0x00000000004c5947 */ /* 0x000ff40003800000 */
        /* <DEDUP_REMOVED lines=19> */
.L_x_100:
[----:B------:R-:W-:Y:S05]  /*1f10*/  BSYNC.RECONVERGENT B0 ;  /* 0x0000000000007941 */ /* 0x000fea0003800200 */
.L_x_99:
        /* <DEDUP_REMOVED lines=30> */
[----:B0-----:R-:W-:Y:S02]  /*2100*/  FADD.FTZ R10, R10, R3 ;  /* 0x000000030a0a7221 */ /* 0x001fe40000010000 */
[----:B------:R-:W0:Y:S01]  /*2110*/  LDS R3, [R0+0x1a0] ;  /* 0x0001a00000037984 */ /* 0x000e220000000800 */
[----:B-1----:R-:W-:Y:S01]  /*2120*/  FADD.FTZ R17, R17, R18 ;  /* 0x0000001211117221 */ /* 0x002fe20000010000 */
[----:B--2---:R-:W-:Y:S01]  /*2130*/  FADD.FTZ R16, R16, R25 ;  /* 0x0000001910107221 */ /* 0x004fe20000010000 */
[----:B---3--:R-:W-:Y:S01]  /*2140*/  FADD.FTZ R15, R15, R24 ;  /* 0x000000180f0f7221 */ /* 0x008fe20000010000 */
[----:B0-----:R-:W-:-:S07]  /*2150*/  FADD.FTZ R14, R14, R3 ;  /* 0x000000030e0e7221 */ /* 0x001fce0000010000 */
.L_x_102:
[----:B------:R-:W-:Y:S05]  /*2160*/  BSYNC.RECONVERGENT B0 ;  /* 0x0000000000007941 */ /* 0x000fea0003800200 */
.L_x_101:
        /* <DEDUP_REMOVED lines=20> */
.L_x_104:
[----:B------:R-:W-:Y:S05]  /*22b0*/  BSYNC.RECONVERGENT B0 ;  /* 0x0000000000007941 */ /* 0x000fea0003800200 */
.L_x_103:
        /* <DEDUP_REMOVED lines=28> */
[----:B0-----:R-:W-:Y:S01]  /*2480*/  FADD.FTZ R9, R9, R2 ;  /* 0x0000000209097221 */ /* 0x001fe20000010000 */
[----:B--2---:R-:W-:Y:S01]  /*2490*/  FADD.FTZ R8, R8, R23 ;  /* 0x0000001708087221 */ /* 0x004fe20000010000 */
[----:B---3--:R-:W-:Y:S01]  /*24a0*/  FADD.FTZ R17, R17, R18 ;  /* 0x0000001211117221 */ /* 0x008fe20000010000 */
[----:B----4-:R-:W-:Y:S01]  /*24b0*/  FADD.FTZ R15, R15, R24 ;  /* 0x000000180f0f7221 */ /* 0x010fe20000010000 */
[----:B-----5:R-:W-:Y:S01]  /*24c0*/  FADD.FTZ R13, R13, R26 ;  /* 0x0000001a0d0d7221 */ /* 0x020fe20000010000 */
[----:B------:R-:W-:Y:S01]  /*24d0*/  FADD.FTZ R14, R14, R25 ;  /* 0x000000190e0e7221 */ /* 0x000fe20000010000 */
[----:B-1----:R-:W-:-:S07]  /*24e0*/  FADD.FTZ R12, R12, R3 ;  /* 0x000000030c0c7221 */ /* 0x002fce0000010000 */
.L_x_106:
[----:B------:R-:W-:Y:S05]  /*24f0*/  BSYNC.RECONVERGENT B0 ;  /* 0x0000000000007941 */ /* 0x000fea0003800200 */
.L_x_105:
        /* <DEDUP_REMOVED lines=16> */
[----:B------:R-:W-:Y:S02]  /*2600*/  PRMT R7, R20, 0x7632, R7 ;  /* 0x0000763214077816 */ /* 0x000fe40000000007 */
[----:B------:R-:W-:Y:S02]  /*2610*/  F2FP.BF16.F32.PACK_AB R10, R10, R11 ;  /* 0x0000000b0a0a723e */ /* 0x000fe400000010ff */
[----:B------:R-:W-:Y:S02]  /*2620*/  F2FP.BF16.F32.PACK_AB R9, R12, R9 ;  /* 0x000000090c09723e */ /* 0x000fe400000010ff */
[----:B------:R-:W-:Y:S02]  /*2630*/  F2FP.BF16.F32.PACK_AB R8, R17, R8 ;  /* 0x000000081108723e */ /* 0x000fe400000010ff */
[----:B------:R-:W-:Y:S01]  /*2640*/  F2FP.BF16.F32.PACK_AB R14, R14, R15 ;  /* 0x0000000f0e0e723e */ /* 0x000fe200000010ff */
[----:B-1----:R-:W-:Y:S01]  /*2650*/  USHF.L.U32 UR4, UR4, 0x7, URZ ;  /* 0x0000000704047899 */ /* 0x002fe200080006ff */
[----:B------:R-:W-:-:S05]  /*2660*/  F2FP.BF16.F32.PACK_AB R13, R13, R16 ;  /* 0x000000100d0d723e */ /* 0x000fca00000010ff */
[----:B------:R-:W-:-:S04]  /*2670*/  IADD3 R19, P0, P1, R22, UR4, R19 ;  /* 0x0000000416137c10 */ /* 0x000fc8000f91e013 */
[----:B------:R-:W-:Y:S02]  /*2680*/  IADD3.X R0, PT, PT, RZ, RZ, RZ, P0, P1 ;  /* 0x000000ffff007210 */ /* 0x000fe400007e24ff */
[----:B--2---:R-:W-:-:S04]  /*2690*/  LEA R2, P0, R19, UR6, 0x1 ;  /* 0x0000000613027c11 */ /* 0x004fc8000f8008ff */
[--C-:B------:R-:W-:Y:S02]  /*26a0*/  LEA.HI.X R3, R19, UR7, R0.reuse, 0x1, P0 ;  /* 0x0000000713037c11 */ /* 0x100fe400080f0c00 */
[----:B------:R-:W-:-:S03]  /*26b0*/  PRMT R0, R4, 0x7632, R0 ;  /* 0x0000763204007816 */ /* 0x000fc60000000000 */
[----:B------:R0:W-:Y:S04]  /*26c0*/  STG.E.U16 desc[UR36][R2.64], R4 ;  /* 0x0000000402007986 */ /* 0x0001e8000c101524 */
[----:B------:R1:W-:Y:S04]  /*26d0*/  STG.E.U16 desc[UR36][R2.64+0x10], R0 ;  /* 0x0000100002007986 */ /* 0x0003e8000c101524 */
        /* <DEDUP_REMOVED lines=20> */
.L_x_78:
[----:B------:R-:W-:Y:S02]  /*2820*/  IMAD.MOV.U32 R12, RZ, RZ, 0x10 ;  /* 0x00000010ff0c7424 */ /* 0x000fe400078e00ff */
[----:B------:R-:W-:Y:S01]  /*2830*/  HFMA2 R11, -RZ, RZ, 0, 1.847743988037109375e-06 ;  /* 0x0000001fff0b7431 */ /* 0x000fe200000001ff */
[----:B------:R-:W-:-:S07]  /*2840*/  MOV R15, 0xffffffff ;  /* 0xffffffff000f7802 */ /* 0x000fce0000000f00 */
[----:B------:R-:W-:Y:S05]  /*2850*/  WARPSYNC.COLLECTIVE R15, `(.L_x_107) ;  /* 0x000000000f087348 */ /* 0x000fea0003c00000 */
[----:B------:R0:W1:Y:S02]  /*2860*/  SHFL.BFLY P6, R14, R13, R12, R11 ;  /* 0x0c00000c0d0e7389 */ /* 0x00006400000c000b */
[----:B01----:R-:W-:Y:S05]  /*2870*/  ENDCOLLECTIVE ;  /* 0x000000000000791b */ /* 0x003fea0003800000 */
.L_x_107:
[----:B------:R-:W-:Y:S01]  /*2880*/  HFMA2 R12, -RZ, RZ, 0, 4.76837158203125e-07 ;  /* 0x00000008ff0c7431 */ /* 0x000fe200000001ff */
[----:B------:R-:W-:-:S04]  /*2890*/  FMNMX.FTZ R0, R14, -3.40282346638528859812e+38, !PT ;  /* 0xff7fffff0e007809 */ /* 0x000fc80007810000 */
[----:B------:R-:W-:-:S07]  /*28a0*/  MOV R13, R0 ;  /* 0x00000000000d7202 */ /* 0x000fce0000000f00 */
[----:B------:R-:W-:Y:S05]  /*28b0*/  WARPSYNC.COLLECTIVE R15, `(.L_x_108) ;  /* 0x000000000f087348 */ /* 0x000fea0003c00000 */
[----:B------:R0:W1:Y:S02]  /*28c0*/  SHFL.BFLY P6, R14, R13, R12, R11 ;  /* 0x0c00000c0d0e7389 */ /* 0x00006400000c000b */
[----:B01----:R-:W-:Y:S05]  /*28d0*/  ENDCOLLECTIVE ;  /* 0x000000000000791b */ /* 0x003fea0003800000 */
.L_x_108:
[----:B------:R-:W-:Y:S01]  /*28e0*/  HFMA2 R12, -RZ, RZ, 0, 2.384185791015625e-07 ;  /* 0x00000004ff0c7431 */ /* 0x000fe200000001ff */
[----:B------:R-:W-:-:S04]  /*28f0*/  FMNMX.FTZ R2, R0, R14, !PT ;  /* 0x0000000e00027209 */ /* 0x000fc80007810000 */
[----:B------:R-:W-:-:S07]  /*2900*/  MOV R13, R2 ;  /* 0x00000002000d7202 */ /* 0x000fce0000000f00 */
[----:B------:R-:W-:Y:S05]  /*2910*/  WARPSYNC.COLLECTIVE R15, `(.L_x_109) ;  /* 0x000000000f087348 */ /* 0x000fea0003c00000 */
[----:B------:R0:W1:Y:S02]  /*2920*/  SHFL.BFLY P6, R14, R13, R12, R11 ;  /* 0x0c00000c0d0e7389 */ /* 0x00006400000c000b */
[----:B01----:R-:W-:Y:S05]  /*2930*/  ENDCOLLECTIVE ;  /* 0x000000000000791b */ /* 0x003fea0003800000 */
.L_x_109:
[----:B------:R-:W-:Y:S01]  /*2940*/  HFMA2 R12, -RZ, RZ, 0, 1.1920928955078125e-07 ;  /* 0x00000002ff0c7431 */ /* 0x000fe200000001ff */
[----:B------:R-:W-:-:S04]  /*2950*/  FMNMX.FTZ R3, R2, R14, !PT ;  /* 0x0000000e02037209 */ /* 0x000fc80007810000 */
[----:B------:R-:W-:-:S07]  /*2960*/  MOV R13, R3 ;  /* 0x00000003000d7202 */ /* 0x000fce0000000f00 */
[----:B------:R-:W-:Y:S05]  /*2970*/  WARPSYNC.COLLECTIVE R15, `(.L_x_110) ;  /* 0x000000000f087348 */ /* 0x000fea0003c00000 */
[----:B------:R0:W1:Y:S02]  /*2980*/  SHFL.BFLY P6, R14, R13, R12, R11 ;  /* 0x0c00000c0d0e7389 */ /* 0x00006400000c000b */
[----:B01----:R-:W-:Y:S05]  /*2990*/  ENDCOLLECTIVE ;  /* 0x000000000000791b */ /* 0x003fea0003800000 */
.L_x_110:
[----:B------:R-:W-:Y:S01]  /*29a0*/  HFMA2 R12, -RZ, RZ, 0, 5.9604644775390625e-08 ;  /* 0x00000001ff0c7431 */ /* 0x000fe200000001ff */
[----:B------:R-:W-:-:S04]  /*29b0*/  FMNMX.FTZ R4, R3, R14, !PT ;  /* 0x0000000e03047209 */ /* 0x000fc80007810000 */
[----:B------:R-:W-:-:S07]  /*29c0*/  MOV R13, R4 ;  /* 0x00000004000d7202 */ /* 0x000fce0000000f00 */
[----:B------:R-:W-:Y:S05]  /*29d0*/  WARPSYNC.COLLECTIVE R15, `(.L_x_111) ;  /* 0x000000000f087348 */ /* 0x000fea0003c00000 */
[----:B------:R0:W1:Y:S02]  /*29e0*/  SHFL.BFLY P6, R14, R13, R12, R11 ;  /* 0x0c00000c0d0e7389 */ /* 0x00006400000c000b */
[----:B01----:R-:W-:Y:S05]  /*29f0*/  ENDCOLLECTIVE ;  /* 0x000000000000791b */ /* 0x003fea0003800000 */
.L_x_111:
[----:B------:R-:W-:Y:S05]  /*2a00*/  BRA `(.L_x_112) ;  /* 0xffffffd8003c7947 */ /* 0x000fea000383ffff */
.L_x_113:
        /* <DEDUP_REMOVED lines=15> */
.L_x_25574:


//--------------------- .text._ZN4vllm25paged_attention_v1_kernelI13__nv_bfloat16hLi120ELi32ELi128ELNS_18Fp8KVCacheDataTypeE2ELb0EEEvPT_PKS3_PKT0_S9_ifPKiSB_iPKfiiiSD_SD_iiiii --------------------------
	.section	.text._ZN4vllm25paged_attention_v1_kernelI13__nv_bfloat16hLi120ELi32ELi128ELNS_18Fp8KVCacheDataTypeE2ELb0EEEvPT_PKS3_PKT0_S9_ifPKiSB_iPKfiiiSD_SD_iiiii,"ax",@progbits
	.align	128
        .global         _ZN4vllm25paged_attention_v1_kernelI13__nv_bfloat16hLi120ELi32ELi128ELNS_18Fp8KVCacheDataTypeE2ELb0EEEvPT_PKS3_PKT0_S9_ifPKiSB_iPKfiiiSD_SD_iiiii
        .type           _ZN4vllm25paged_attention_v1_kernelI13__nv_bfloat16hLi120ELi32ELi128ELNS_18Fp8KVCacheDataTypeE2ELb0EEEvPT_PKS3_PKT0_S9_ifPKiSB_iPKfiiiSD_SD_iiiii,@function
        .size           _ZN4vllm25paged_attention_v1_kernelI13__nv_bfloat16hLi120ELi32ELi128ELNS_18Fp8KVCacheDataTypeE2ELb0EEEvPT_PKS3_PKT0_S9_ifPKiSB_iPKfiiiSD_SD_iiiii,(.L_x_25575 - _ZN4vllm25paged_attention_v1_kernelI13__nv_bfloat16hLi120ELi32ELi128ELNS_18Fp8KVCacheDataTypeE2ELb0EEEvPT_PKS3_PKT0_S9_ifPKiSB_iPKfiiiSD_SD_iiiii)
        .other          _ZN4vllm25paged_attention_v1_kernelI13__nv_bfloat16hLi120ELi32ELi128ELNS_18Fp8KVCacheDataTypeE2ELb0EEEvPT_PKS3_PKT0_S9_ifPKiSB_iPKfiiiSD_SD_iiiii,@"STO_CUDA_ENTRY STV_DEFAULT"
_ZN4vllm25paged_attention_v1_kernelI13__nv_bfloat16hLi120ELi32ELi128ELNS_18Fp8KVCacheDataTypeE2ELb0EEEvPT_PKS3_PKT0_S9_ifPKiSB_iPKfiiiSD_SD_iiiii:
.text._ZN4vllm25paged_attention_v1_kernelI13__nv_bfloat16hLi120ELi32ELi128ELNS_18Fp8KVCacheDataTypeE2ELb0EEEvPT_PKS3_PKT0_S9_ifPKiSB_iPKfiiiSD_SD_iiiii:
        /* <DEDUP_REMOVED lines=35> */
.L_x_115:
[----:B------:R-:W-:Y:S05]  /*0230*/  BSYNC.RECONVERGENT B6 ;  /* 0x0000000000067941 */ /* 0x000fea0003800200 */
.L_x_114:
        /* <DEDUP_REMOVED lines=12> */
.L_x_150:
        /* <DEDUP_REMOVED lines=24> */
[----:B------:R-:W-:Y:S02]  /*0480*/  IMAD.MOV.U32 R8, RZ, RZ, RZ ;  /* 0x000000ffff087224 */ /* 0x000fe400078e00ff */
        /* <DEDUP_REMOVED lines=14> */
.L_x_121:
        /* <DEDUP_REMOVED lines=11> */
.L_x_120:
[----:B------:R-:W-:Y:S05]  /*0620*/  BSYNC.RECONVERGENT B1 ;  /* 0x0000000000017941 */ /* 0x000fea0003800200 */
.L_x_119:
[----:B------:R-:W-:Y:S05]  /*0630*/  @!P4 BRA `(.L_x_118) ;  /* 0x0000000c0008c947 */ /* 0x000fea0003800000 */
[----:B------:R-:W-:Y:S01]  /*0640*/  IADD3 R9, PT, PT, R17, -R6, RZ ;  /* 0x8000000611097210 */ /* 0x000fe20007ffe0ff */
[----:B------:R-:W-:Y:S01]  /*0650*/  BSSY.RECONVERGENT B1, `(.L_x_122) ;  /* 0x000006e000017945 */ /* 0x000fe20003800200 */
[----:B------:R-:W-:Y:S02]  /*0660*/  IADD3 R7, PT, PT, R3, 0x20, RZ ;  /* 0x0000002003077810 */ /* 0x000fe40007ffe0ff */
[----:B------:R-:W-:Y:S02]  /*0670*/  ISETP.GT.AND P4, PT, R9, 0x600, PT ;  /* 0x000006000900780c */ /* 0x000fe40003f84270 */
[----:B------:R-:W-:Y:S02]  /*0680*/  LEA R7, R0, R7, 0x18 ;  /* 0x0000000700077211 */ /* 0x000fe400078ec0ff */
[----:B------:R-:W-:Y:S02]  /*0690*/  PLOP3.LUT P0, PT, PT, PT, PT, 0x80, 0x8 ;  /* 0x000000000008781c */ /* 0x000fe40003f0f070 */
[----:B------:R-:W-:-:S05]  /*06a0*/  LEA R7, R6, R7, 0x2 ;  /* 0x0000000706077211 */ /* 0x000fca00078e10ff */
[----:B------:R-:W-:Y:S02]  /*06b0*/  VIADD R7, R7, 0x400 ;  /* 0x0000040007077836 */ /* 0x000fe40000000000 */
[----:B------:R-:W-:Y:S05]  /*06c0*/  @!P4 BRA `(.L_x_123) ;  /* 0x000000040098c947 */ /* 0x000fea0003800000 */
[----:B------:R-:W-:Y:S02]  /*06d0*/  PLOP3.LUT P0, PT, PT, PT, PT, 0x8, 0x80 ;  /* 0x000000000080781c */ /* 0x000fe40003f0e170 */
[----:B------:R-:W-:-:S11]  /*06e0*/  IADD3 R9, PT, PT, R17, -0x600, RZ ;  /* 0xfffffa0011097810 */ /* 0x000fd60007ffe0ff */
.L_x_124:
        /* <DEDUP_REMOVED lines=100> */
.L_x_123:
[----:B------:R-:W-:Y:S05]  /*0d30*/  BSYNC.RECONVERGENT B1 ;  /* 0x0000000000017941 */ /* 0x000fea0003800200 */
.L_x_122:
        /* <DEDUP_REMOVED lines=55> */
.L_x_126:
[----:B------:R-:W-:Y:S05]  /*10b0*/  BSYNC.RECONVERGENT B1 ;  /* 0x0000000000017941 */ /* 0x000fea0003800200 */
.L_x_125:
        /* <DEDUP_REMOVED lines=26> */
.L_x_118:
[----:B------:R-:W-:Y:S05]  /*1260*/  BSYNC.RECONVERGENT B0 ;  /* 0x0000000000007941 */ /* 0x000fea0003800200 */
.L_x_117:
        /* <DEDUP_REMOVED lines=39> */
.L_x_131:
[----:B------:R-:W0:Y:S01]  /*14e0*/  LDS R5, [R4] ;  /* 0x0000000004057984 */ /* 0x000e220000000800 */
[----:B------:R-:W-:-:S05]  /*14f0*/  VIADD R7, R7, 0x1 ;  /* 0x0000000107077836 */ /* 0x000fca0000000000 */
[----:B------:R-:W-:Y:S01]  /*1500*/  ISETP.NE.AND P0, PT, R7, RZ, PT ;  /* 0x000000ff0700720c */ /* 0x000fe20003f05270 */
[----:B0-----:R-:W-:-:S05]  /*1510*/  FMUL.FTZ R5, R5, R2 ;  /* 0x0000000205057220 */ /* 0x001fca0000410000 */
[----:B------:R0:W-:Y:S02]  /*1520*/  STS [R4], R5 ;  /* 0x0000000504007388 */ /* 0x0001e40000000800 */
[----:B0-----:R-:W-:-:S05]  /*1530*/  IADD3 R4, PT, PT, R4, 0x200, RZ ;  /* 0x0000020004047810 */ /* 0x001fca0007ffe0ff */
[----:B------:R-:W-:Y:S05]  /*1540*/  @P0 BRA `(.L_x_131) ;  /* 0xfffffffc00e40947 */ /* 0x000fea000383ffff */
.L_x_130:
[----:B------:R-:W-:Y:S05]  /*1550*/  BSYNC.RECONVERGENT B1 ;  /* 0x0000000000017941 */ /* 0x000fea0003800200 */
.L_x_129:
        /* <DEDUP_REMOVED lines=12> */
.L_x_134:
        /* <DEDUP_REMOVED lines=52> */
.L_x_133:
[----:B------:R-:W-:Y:S05]  /*1960*/  BSYNC.RECONVERGENT B1 ;  /* 0x0000000000017941 */ /* 0x000fea0003800200 */
.L_x_132:
        /* <DEDUP_REMOVED lines=31> */
.L_x_136:
[----:B------:R-:W-:Y:S05]  /*1b60*/  BSYNC.RECONVERGENT B1 ;  /* 0x0000000000017941 */ /* 0x000fea0003800200 */
.L_x_135:
        /* <DEDUP_REMOVED lines=14> */
.L_x_128:
[----:B------:R-:W-:Y:S05]  /*1c50*/  BSYNC.RECONVERGENT B0 ;  /* 0x0000000000007941 */ /* 0x000fea0003800200 */
.L_x_127:
[----:B------:R-:W-:Y:S01]  /*1c60*/  BAR.SYNC.DEFER_BLOCKING 0x0 ;  /* 0x0000000000007b1d */ /* 0x000fe20000010000 */
[----:B0-----:R-:W-:Y:S02]  /*1c70*/  LOP3.LUT R2, R22, 0x3, RZ, 0xc0, !PT ;  /* 0x0000000316027812 */ /* 0x001fe400078ec0ff */
[----:B-1----:R-:W-:Y:S02]  /*1c80*/  CS2R R6, SRZ ;  /* 0x0000000000067805 */ /* 0x002fe4000001ff00 */
[----:B------:R-:W-:Y:S02]  /*1c90*/  SHF.R.U32.HI R5, RZ, 0x2, R16 ;  /* 0x00000002ff057819 */ /* 0x000fe40000011610 */
[----:B------:R-:W-:Y:S02]  /*1ca0*/  CS2R R8, SRZ ;  /* 0x0000000000087805 */ /* 0x000fe4000001ff00 */
[----:B------:R-:W-:Y:S01]  /*1cb0*/  ISETP.NE.AND P2, PT, R2, RZ, PT ;  /* 0x000000ff0200720c */ /* 0x000fe20003f45270 */
[----:B------:R-:W-:Y:S01]  /*1cc0*/  BSSY.RECONVERGENT B0, `(.L_x_137) ;  /* 0x0000024000007945 */ /* 0x000fe20003800200 */
[----:B------:R-:W-:Y:S01]  /*1cd0*/  LOP3.LUT R2, R22, 0x3c0, RZ, 0xc0, !PT ;  /* 0x000003c016027812 */ /* 0x000fe200078ec0ff */
[----:B------:R-:W-:Y:S01]  /*1ce0*/  IMAD R5, R18, 0x78, R5 ;  /* 0x0000007812057824 */ /* 0x000fe200078e0205 */
[----:B------:R-:W-:-:S02]  /*1cf0*/  IADD3 R3, PT, PT, R3, 0x20, RZ ;  /* 0x0000002003037810 */ /* 0x000fc40007ffe0ff */
[----:B------:R-:W-:Y:S02]  /*1d00*/  CS2R R10, SRZ ;  /* 0x00000000000a7805 */ /* 0x000fe4000001ff00 */
[----:B------:R-:W-:Y:S02]  /*1d10*/  ISETP.NE.OR P5, PT, R2, 0x40, P2 ;  /* 0x000000400200780c */ /* 0x000fe400017a5670 */
[----:B------:R-:W-:Y:S02]  /*1d20*/  CS2R R12, SRZ ;  /* 0x00000000000c7805 */ /* 0x000fe4000001ff00 */
[----:B------:R-:W-:Y:S02]  /*1d30*/  LEA R0, R0, R3, 0x18 ;  /* 0x0000000300007211 */ /* 0x000fe400078ec0ff */
[----:B------:R-:W-:Y:S02]  /*1d40*/  CS2R R14, SRZ ;  /* 0x00000000000e7805 */ /* 0x000fe4000001ff00 */
[----:B------:R-:W-:-:S02]  /*1d50*/  LOP3.LUT R3, R22, 0x3e0, RZ, 0xc0, !PT ;  /* 0x000003e016037812 */ /* 0x000fc400078ec0ff */
[----:B------:R-:W-:Y:S01]  /*1d60*/  LEA R17, R5, R0, 0x2 ;  /* 0x0000000005117211 */ /* 0x000fe200078e10ff */
[----:B------:R-:W-:Y:S01]  /*1d70*/  HFMA2 R0, -RZ, RZ, 0, 0 ;  /* 0x00000000ff007431 */ /* 0x000fe200000001ff */
[----:B------:R-:W-:Y:S01]  /*1d80*/  BAR.SYNC.DEFER_BLOCKING 0x0 ;  /* 0x0000000000007b1d */ /* 0x000fe20000010000 */
[----:B------:R-:W-:Y:S01]  /*1d90*/  ISETP.NE.OR P4, PT, R3, 0x20, P2 ;  /* 0x000000200300780c */ /* 0x000fe20001785670 */
[----:B------:R-:W-:Y:S01]  /*1da0*/  IMAD.MOV.U32 R3, RZ, RZ, RZ ;  /* 0x000000ffff037224 */ /* 0x000fe200078e00ff */
[C---:B------:R-:W-:Y:S02]  /*1db0*/  LOP3.LUT P0, RZ, R22.reuse, 0x3c3, RZ, 0xc0, !PT ;  /* 0x000003c316ff7812 */ /* 0x040fe4000780c0ff */
[----:B------:R-:W-:Y:S02]  /*1dc0*/  CS2R R4, SRZ ;  /* 0x0000000000047805 */ /* 0x000fe4000001ff00 */
[C---:B------:R-:W-:Y:S02]  /*1dd0*/  LOP3.LUT P1, RZ, R22.reuse, 0x3e3, RZ, 0xc0, !PT ;  /* 0x000003e316ff7812 */ /* 0x040fe4000782c0ff */
[----:B------:R-:W-:-:S02]  /*1de0*/  ISETP.GT.U32.AND P3, PT, R22, 0x1f, PT ;  /* 0x0000001f1600780c */ /* 0x000fc40003f64070 */
        /* <DEDUP_REMOVED lines=17> */
.L_x_138:
[----:B------:R-:W-:Y:S05]  /*1f00*/  BSYNC.RECONVERGENT B0 ;  /* 0x0000000000007941 */ /* 0x000fea0003800200 */
.L_x_137:
        /* <DEDUP_REMOVED lines=25> */
[----:B------:R-:W-:Y:S01]  /*20a0*/  FADD.FTZ R14, R14, R27 ;  /* 0x0000001b0e0e7221 */ /* 0x000fe20000010000 */
[----:B------:R-:W-:Y:S01]  /*20b0*/  FADD.FTZ R12, R12, R29 ;  /* 0x0000001d0c0c7221 */ /* 0x000fe20000010000 */
[----:B0-----:R-:W-:Y:S01]  /*20c0*/  FADD.FTZ R13, R13, R2 ;  /* 0x000000020d0d7221 */ /* 0x001fe20000010000 */
[----:B-1----:R-:W-:Y:S01]  /*20d0*/  FADD.FTZ R4, R4, R21 ;  /* 0x0000001504047221 */ /* 0x002fe20000010000 */
[----:B--2---:R-:W-:Y:S01]  /*20e0*/  FADD.FTZ R11, R11, R18 ;  /* 0x000000120b0b7221 */ /* 0x004fe20000010000 */
[----:B---3--:R-:W-:Y:S01]  /*20f0*/  FADD.FTZ R0, R0, R23 ;  /* 0x0000001700007221 */ /* 0x008fe20000010000 */
[----:B----4-:R-:W-:Y:S01]  /*2100*/  FADD.FTZ R15, R15, R20 ;  /* 0x000000140f0f7221 */ /* 0x010fe20000010000 */
[----:B-----5:R-:W-:-:S07]  /*2110*/  FADD.FTZ R16, R16, R25 ;  /* 0x0000001910107221 */ /* 0x020fce0000010000 */
.L_x_140:
[----:B------:R-:W-:Y:S05]  /*2120*/  BSYNC.RECONVERGENT B0 ;  /* 0x0000000000007941 */ /* 0x000fea0003800200 */
.L_x_139:
        /* <DEDUP_REMOVED lines=18> */
.L_x_142:
[----:B------:R-:W-:Y:S05]  /*2250*/  BSYNC.RECONVERGENT B0 ;  /* 0x0000000000007941 */ /* 0x000fea0003800200 */
.L_x_141:
[----:B------:R-:W-:Y:S06]  /*2260*/  BAR.SYNC.DEFER_BLOCKING 0x0 ;  /* 0x0000000000007b1d */ /* 0x000fec0000010000 */
[----:B------:R-:W-:Y:S04]  /*2270*/  BSSY.RECONVERGENT B0, `(.L_x_143) ;  /* 0x0000020000007945 */ /* 0x000fe80003800200 */
[----:B------:R-:W-:Y:S05]  /*2280*/  @P1 BRA `(.L_x_144) ;  /* 0x0000000000781947 */ /* 0x000fea0003800000 */
[----:B------:R-:W0:Y:S04]  /*2290*/  LDS R2, [R17] ;  /* 0x0000000011027984 */ /* 0x000e280000000800 */
[----:B------:R-:W2:Y:S04]  /*22a0*/  LDS R21, [R17+0x20] ;  /* 0x0000200011157984 */ /* 0x000ea80000000800 */
        /* <DEDUP_REMOVED lines=28> */
.L_x_144:
[----:B------:R-:W-:Y:S05]  /*2470*/  BSYNC.RECONVERGENT B0 ;  /* 0x0000000000007941 */ /* 0x000fea0003800200 */
.L_x_143:
[----:B------:R-:W-:Y:S06]  /*2480*/  BAR.SYNC.DEFER_BLOCKING 0x0 ;  /* 0x0000000000007b1d */ /* 0x000fec0000010000 */
[----:B------:R-:W-:Y:S05]  /*2490*/  @P3 EXIT ;  /* 0x000000000000394d */ /* 0x000fea0003800000 */
[----:B------:R-:W2:Y:S01]  /*24a0*/  S2R R2, SR_CTAID.X ;  /* 0x0000000000027919 */ /* 0x000ea20000002500 */
[----:B------:R-:W2:Y:S01]  /*24b0*/  LDCU UR4, c[0x0][0x370] ;  /* 0x00006e00ff0477ac */ /* 0x000ea20008000800 */
[----:B------:R-:W3:Y:S01]  /*24c0*/  LDCU UR5, c[0x0][0x378] ;  /* 0x00006f00ff0577ac */ /* 0x000ee20008000800 */
[----:B--2---:R-:W-:-:S04]  /*24d0*/  IMAD R19, R19, UR4, R2 ;  /* 0x0000000413137c24 */ /* 0x004fc8000f8e0202 */
[----:B---3--:R-:W-:Y:S01]  /*24e0*/  IMAD R19, R19, UR5, RZ ;  /* 0x0000000513137c24 */ /* 0x008fe2000f8e02ff */
[----:B------:R-:W-:Y:S06]  /*24f0*/  @P2 EXIT ;  /* 0x000000000000294d */ /* 0x000fec0003800000 */
[----:B------:R-:W2:Y:S01]  /*2500*/  S2UR UR4, SR_CTAID.Z ;  /* 0x00000000000479c3 */ /* 0x000ea20000002700 */
[----:B------:R-:W3:Y:S01]  /*2510*/  LDCU.64 UR6, c[0x0][0x380] ;  /* 0x00007000ff0677ac */ /* 0x000ee20008000a00 */
[----:B------:R-:W-:Y:S01]  /*2520*/  IMAD R19, R19, 0x78, RZ ;  /* 0x0000007813137824 */ /* 0x000fe200078e02ff */
[----:B------:R-:W-:Y:S02]  /*2530*/  SHF.R.U32.HI R22, RZ, 0x2, R22 ;  /* 0x00000002ff167819 */ /* 0x000fe40000011616 */
[----:B01----:R-:W-:Y:S02]  /*2540*/  F2FP.BF16.F32.PACK_AB R6, R6, R3 ;  /* 0x000000030606723e */ /* 0x003fe400000010ff */
[----:B------:R-:W-:Y:S02]  /*2550*/  F2FP.BF16.F32.PACK_AB R5, R8, R5 ;  /* 0x000000050805723e */ /* 0x000fe400000010ff */
[----:B------:R-:W-:Y:S02]  /*2560*/  F2FP.BF16.F32.PACK_AB R7, R10, R7 ;  /* 0x000000070a07723e */ /* 0x000fe400000010ff */
[----:B------:R-:W-:-:S02]  /*2570*/  F2FP.BF16.F32.PACK_AB R4, R4, R9 ;  /* 0x000000090404723e */ /* 0x000fc400000010ff */
[----:B------:R-:W-:Y:S02]  /*2580*/  F2FP.BF16.F32.PACK_AB R0, R13, R0 ;  /* 0x000000000d00723e */ /* 0x000fe400000010ff */
[----:B------:R-:W-:Y:S02]  /*2590*/  F2FP.BF16.F32.PACK_AB R11, R16, R11 ;  /* 0x0000000b100b723e */ /* 0x000fe400000010ff */
[----:B------:R-:W-:Y:S02]  /*25a0*/  F2FP.BF16.F32.PACK_AB R14, R14, R15 ;  /* 0x0000000f0e0e723e */ /* 0x000fe400000010ff */
[----:B------:R-:W-:Y:S02]  /*25b0*/  PRMT R8, R6, 0x7632, R8 ;  /* 0x0000763206087816 */ /* 0x000fe40000000008 */
[----:B------:R-:W-:Y:S02]  /*25c0*/  PRMT R10, R5, 0x7632, R10 ;  /* 0x00007632050a7816 */ /* 0x000fe4000000000a */
[----:B------:R-:W-:Y:S01]  /*25d0*/  PRMT R9, R7, 0x7632, R9 ;  /* 0x0000763207097816 */ /* 0x000fe20000000009 */
[----:B--2---:R-:W-:Y:S01]  /*25e0*/  UIMAD UR4, UR4, 0x78, URZ ;  /* 0x00000078040478a4 */ /* 0x004fe2000f8e02ff */
[----:B------:R-:W-:-:S02]  /*25f0*/  PRMT R13, R4, 0x7632, R13 ;  /* 0x00007632040d7816 */ /* 0x000fc4000000000d */
[----:B------:R-:W-:-:S03]  /*2600*/  F2FP.BF16.F32.PACK_AB R12, RZ, R12 ;  /* 0x0000000cff0c723e */ /* 0x000fc600000010ff */
[----:B------:R-:W-:-:S04]  /*2610*/  IADD3 R19, P0, P1, R22, UR4, R19 ;  /* 0x0000000416137c10 */ /* 0x000fc8000f91e013 */
[----:B------:R-:W-:Y:S02]  /*2620*/  IADD3.X R18, PT, PT, RZ, RZ, RZ, P0, P1 ;  /* 0x000000ffff127210 */ /* 0x000fe400007e24ff */
[----:B---3--:R-:W-:-:S04]  /*2630*/  LEA R2, P0, R19, UR6, 0x1 ;  /* 0x0000000613027c11 */ /* 0x008fc8000f8008ff */
[----:B------:R-:W-:-:S05]  /*2640*/  LEA.HI.X R3, R19, UR7, R18, 0x1, P0 ;  /* 0x0000000713037c11 */ /* 0x000fca00080f0c12 */
[----:B------:R0:W-:Y:S04]  /*2650*/  STG.E.U16 desc[UR36][R2.64], R6 ;  /* 0x0000000602007986 */ /* 0x0001e8000c101524 */
[----:B------:R1:W-:Y:S04]  /*2660*/  STG.E.U16 desc[UR36][R2.64+0x20], R5 ;  /* 0x0000200502007986 */ /* 0x0003e8000c101524 */
[----:B------:R2:W-:Y:S01]  /*2670*/  STG.E.U16 desc[UR36][R2.64+0x40], R7 ;  /* 0x0000400702007986 */ /* 0x0005e2000c101524 */
[----:B0-----:R-:W-:-:S03]  /*2680*/  PRMT R6, R11, 0x7632, R6 ;  /* 0x000076320b067816 */ /* 0x001fc60000000006 */
[----:B------:R-:W-:Y:S01]  /*2690*/  STG.E.U16 desc[UR36][R2.64+0x10], R8 ;  /* 0x0000100802007986 */ /* 0x000fe2000c101524 */
[----:B-1----:R-:W-:-:S03]  /*26a0*/  PRMT R5, R0, 0x7632, R5 ;  /* 0x0000763200057816 */ /* 0x002fc60000000005 */
[----:B------:R-:W-:Y:S01]  /*26b0*/  STG.E.U16 desc[UR36][R2.64+0x30], R10 ;  /* 0x0000300a02007986 */ /* 0x000fe2000c101524 */
[----:B--2---:R-:W-:-:S03]  /*26c0*/  PRMT R7, R14, 0x7632, R7 ;  /* 0x000076320e077816 */ /* 0x004fc60000000007 */
        /* <DEDUP_REMOVED lines=11> */
.L_x_116:
[----:B------:R-:W-:Y:S01]  /*2780*/  HFMA2 R12, -RZ, RZ, 0, 9.5367431640625e-07 ;  /* 0x00000010ff0c7431 */ /* 0x000fe200000001ff */
[----:B------:R-:W-:Y:S02]  /*2790*/  MOV R11, 0x1f ;  /* 0x0000001f000b7802 */ /* 0x000fe40000000f00 */
[----:B------:R-:W-:-:S07]  /*27a0*/  MOV R15, 0xffffffff ;  /* 0xffffffff000f7802 */ /* 0x000fce0000000f00 */
[----:B------:R-:W-:Y:S05]  /*27b0*/  WARPSYNC.COLLECTIVE R15, `(.L_x_145) ;  /* 0x000000000f087348 */ /* 0x000fea0003c00000 */
[----:B------:R0:W1:Y:S02]  /*27c0*/  SHFL.BFLY P6, R14, R13, R12, R11 ;  /* 0x0c00000c0d0e7389 */ /* 0x00006400000c000b */
[----:B01----:R-:W-:Y:S05]  /*27d0*/  ENDCOLLECTIVE ;  /* 0x000000000000791b */ /* 0x003fea0003800000 */
.L_x_145:
[----:B------:R-:W-:Y:S01]  /*27e0*/  HFMA2 R12, -RZ, RZ, 0, 4.76837158203125e-07 ;  /* 0x00000008ff0c7431 */ /* 0x000fe200000001ff */
[----:B------:R-:W-:-:S04]  /*27f0*/  FMNMX.FTZ R0, R14, -3.40282346638528859812e+38, !PT ;  /* 0xff7fffff0e007809 */ /* 0x000fc80007810000 */
[----:B------:R-:W-:-:S07]  /*2800*/  MOV R13, R0 ;  /* 0x00000000000d7202 */ /* 0x000fce0000000f00 */
[----:B------:R-:W-:Y:S05]  /*2810*/  WARPSYNC.COLLECTIVE R15, `(.L_x_146) ;  /* 0x000000000f087348 */ /* 0x000fea0003c00000 */
[----:B------:R0:W1:Y:S02]  /*2820*/  SHFL.BFLY P6, R14, R13, R12, R11 ;  /* 0x0c00000c0d0e7389 */ /* 0x00006400000c000b */
[----:B01----:R-:W-:Y:S05]  /*2830*/  ENDCOLLECTIVE ;  /* 0x000000000000791b */ /* 0x003fea0003800000 */
.L_x_146:
[----:B------:R-:W-:Y:S01]  /*2840*/  HFMA2 R12, -RZ, RZ, 0, 2.384185791015625e-07 ;  /* 0x00000004ff0c7431 */ /* 0x000fe200000001ff */
[----:B------:R-:W-:-:S04]  /*2850*/  FMNMX.FTZ R2, R0, R14, !PT ;  /* 0x0000000e00027209 */ /* 0x000fc80007810000 */
[----:B------:R-:W-:-:S07]  /*2860*/  MOV R13, R2 ;  /* 0x00000002000d7202 */ /* 0x000fce0000000f00 */
[----:B------:R-:W-:Y:S05]  /*2870*/  WARPSYNC.COLLECTIVE R15, `(.L_x_147) ;  /* 0x000000000f087348 */ /* 0x000fea0003c00000 */
[----:B------:R0:W1:Y:S02]  /*2880*/  SHFL.BFLY P6, R14, R13, R12, R11 ;  /* 0x0c00000c0d0e7389 */ /* 0x00006400000c000b */
[----:B01----:R-:W-:Y:S05]  /*2890*/  ENDCOLLECTIVE ;  /* 0x000000000000791b */ /* 0x003fea0003800000 */
.L_x_147:
[----:B------:R-:W-:Y:S01]  /*28a0*/  HFMA2 R12, -RZ, RZ, 0, 1.1920928955078125e-07 ;  /* 0x00000002ff0c7431 */ /* 0x000fe200000001ff */
[----:B------:R-:W-:-:S04]  /*28b0*/  FMNMX.FTZ R3, R2, R14, !PT ;  /* 0x0000000e02037209 */ /* 0x000fc80007810000 */
[----:B------:R-:W-:-:S07]  /*28c0*/  MOV R13, R3 ;  /* 0x00000003000d7202 */ /* 0x000fce0000000f00 */
[----:B------:R-:W-:Y:S05]  /*28d0*/  WARPSYNC.COLLECTIVE R15, `(.L_x_148) ;  /* 0x000000000f087348 */ /* 0x000fea0003c00000 */
[----:B------:R0:W1:Y:S02]  /*28e0*/  SHFL.BFLY P6, R14, R13, R12, R11 ;  /* 0x0c00000c0d0e7389 */ /* 0x00006400000c000b */
[----:B01----:R-:W-:Y:S05]  /*28f0*/  ENDCOLLECTIVE ;  /* 0x000000000000791b */ /* 0x003fea0003800000 */
.L_x_148:
[----:B------:R-:W-:Y:S01]  /*2900*/  HFMA2 R12, -RZ, RZ, 0, 5.9604644775390625e-08 ;  /* 0x00000001ff0c7431 */ /* 0x000fe200000001ff */
[----:B------:R-:W-:-:S04]  /*2910*/  FMNMX.FTZ R4, R3, R14, !PT ;  /* 0x0000000e03047209 */ /* 0x000fc80007810000 */
[----:B------:R-:W-:-:S07]  /*2920*/  MOV R13, R4 ;  /* 0x00000004000d7202 */ /* 0x000fce0000000f00 */
[----:B------:R-:W-:Y:S05]  /*2930*/  WARPSYNC.COLLECTIVE R15, `(.L_x_149) ;  /* 0x000000000f087348 */ /* 0x000fea0003c00000 */
[----:B------:R0:W1:Y:S02]  /*2940*/  SHFL.BFLY P6, R14, R13, R12, R11 ;  /* 0x0c00000c0d0e7389 */ /* 0x00006400000c000b */
[----:B01----:R-:W-:Y:S05]  /*2950*/  ENDCOLLECTIVE ;  /* 0x000000000000791b */ /* 0x003fea0003800000 */
.L_x_149:
[----:B------:R-:W-:Y:S05]  /*2960*/  BRA `(.L_x_150) ;  /* 0xffffffd800647947 */ /* 0x000fea000383ffff */
.L_x_151:
        /* <DEDUP_REMOVED lines=9> */
.L_x_25575:


//--------------------- .text._ZN4vllm25paged_attention_v1_kernelI13__nv_bfloat16hLi112ELi32ELi128ELNS_18Fp8KVCacheDataTypeE2ELb0EEEvPT_PKS3_PKT0_S9_ifPKiSB_iPKfiiiSD_SD_iiiii --------------------------
	.section	.text._ZN4vllm25paged_attention_v1_kernelI13__nv_bfloat16hLi112ELi32ELi128ELNS_18Fp8KVCacheDataTypeE2ELb0EEEvPT_PKS3_PKT0_S9_ifPKiSB_iPKfiiiSD_SD_iiiii,"ax",@progbits
	.align	128
        .global         _ZN4vllm25paged_attention_v1_kernelI13__nv_bfloat16hLi112ELi32ELi128ELNS_18Fp8KVCacheDataTypeE2ELb0EEEvPT_PKS3_PKT0_S9_ifPKiSB_iPKfiiiSD_SD_iiiii
        .type           _ZN4vllm25paged_attention_v1_kernelI13__nv_bfloat16hLi112ELi32ELi128ELNS_18Fp8KVCacheDataTypeE2ELb0EEEvPT_PKS3_PKT0_S9_ifPKiSB_iPKfiiiSD_SD_iiiii,@function
        .size           _ZN4vllm25paged_attention_v1_kernelI13__nv_bfloat16hLi112ELi32ELi128ELNS_18Fp8KVCacheDataTypeE2ELb0EEEvPT_PKS3_PKT0_S9_ifPKiSB_iPKfiiiSD_SD_iiiii,(.L_x_25576 - _ZN4vllm25paged_attention_v1_kernelI13__nv_bfloat16hLi112ELi32ELi128ELNS_18Fp8KVCacheDataTypeE2ELb0EEEvPT_PKS3_PKT0_S9_ifPKiSB_iPKfiiiSD_SD_iiiii)
        .other          _ZN4vllm25paged_attention_v1_kernelI13__nv_bfloat16hLi112ELi32ELi128ELNS_18Fp8KVCacheDataTypeE2ELb0EEEvPT_PKS3_PKT0_S9_ifPKiSB_iPKfiiiSD_SD_iiiii,@"STO_CUDA_ENTRY STV_DEFAULT"
_ZN4vllm25paged_attention_v1_kernelI13__nv_bfloat16hLi112ELi32ELi128ELNS_18Fp8KVCacheDataTypeE2ELb0EEEvPT_PKS3_PKT0_S9_ifPKiSB_iPKfiiiSD_SD_iiiii:
.text._ZN4vllm25paged_attention_v1_kernelI13__nv_bfloat16hLi112ELi32ELi128ELNS_18Fp8KVCacheDataTypeE2ELb0EEEvPT_PKS3_PKT0_S9_ifPKiSB_iPKfiiiSD_SD_iiiii:
        /* <DEDUP_REMOVED lines=35> */
.L_x_153:
[----:B------:R-:W-:Y:S05]  /*0230*/  BSYNC.RECONVERGENT B6 ;  /* 0x0000000000067941 */ /* 0x000fea0003800200 */
.L_x_152:
        /* <DEDUP_REMOVED lines=12> */
.L_x_188:
        /* <DEDUP_REMOVED lines=39> */
.L_x_159:
        /* <DEDUP_REMOVED lines=11> */
.L_x_158:
[----:B------:R-:W-:Y:S05]  /*0620*/  BSYNC.RECONVERGENT B1 ;  /* 0x0000000000017941 */ /* 0x000fea0003800200 */
.L_x_157:
        /* <DEDUP_REMOVED lines=12> */
.L_x_162:
        /* <DEDUP_REMOVED lines=100> */
.L_x_161:
[----:B------:R-:W-:Y:S05]  /*0d30*/  BSYNC.RECONVERGENT B1 ;  /* 0x0000000000017941 */ /* 0x000fea0003800200 */
.L_x_160:
        /* <DEDUP_REMOVED lines=55> */
.L_x_164:
[----:B------:R-:W-:Y:S05]  /*10b0*/  BSYNC.RECONVERGENT B1 ;  /* 0x0000000000017941 */ /* 0x000fea0003800200 */
.L_x_163:
        /* <DEDUP_REMOVED lines=26> */
.L_x_156:
[----:B------:R-:W-:Y:S05]  /*1260*/  BSYNC.RECONVERGENT B0 ;  /* 0x0000000000007941 */ /* 0x000fea0003800200 */
.L_x_155:
        /* <DEDUP_REMOVED lines=34> */
[----:B------:R-:W-:Y:S02]  /*1490*/  LOP3.LUT R5, R4, 0x180, RZ, 0xc0, !PT ;  /* 0x0000018004057812 */ /* 0x000fe400078ec0ff */
[----:B------:R-:W-:-:S02]  /*14a0*/  LEA R9, R0, R9, 0x18 ;  /* 0x0000000900097211 */ /* 0x000fc400078ec0ff */
[----:B------:R-:W-:Y:S01]  /*14b0*/  IADD3 R7, PT, PT, -R7, RZ, RZ ;  /* 0x000000ff07077210 */ /* 0x000fe20007ffe1ff */
[----:B------:R-:W-:Y:S01]  /*14c0*/  IMAD.IADD R6, R5, 0x1, R22 ;  /* 0x0000000105067824 */ /* 0x000fe200078e0216 */
[----:B------:R-:W-:-:S07]  /*14d0*/  LEA R4, R22, R9, 0x2 ;  /* 0x0000000916047211 */ /* 0x000fce00078e10ff */
.L_x_169:
[----:B------:R-:W0:Y:S01]  /*14e0*/  LDS R5, [R4] ;  /* 0x0000000004057984 */ /* 0x000e220000000800 */
[----:B------:R-:W-:-:S04]  /*14f0*/  IADD3 R7, PT, PT, R7, 0x1, RZ ;  /* 0x0000000107077810 */ /* 0x000fc80007ffe0ff */
[----:B------:R-:W-:Y:S01]  /*1500*/  ISETP.NE.AND P0, PT, R7, RZ, PT ;  /* 0x000000ff0700720c */ /* 0x000fe20003f05270 */
[----:B0-----:R-:W-:-:S05]  /*1510*/  FMUL.FTZ R5, R5, R2 ;  /* 0x0000000205057220 */ /* 0x001fca0000410000 */
[----:B------:R0:W-:Y:S02]  /*1520*/  STS [R4], R5 ;  /* 0x0000000504007388 */ /* 0x0001e40000000800 */
[----:B0-----:R-:W-:-:S05]  /*1530*/  IADD3 R4, PT, PT, R4, 0x200, RZ ;  /* 0x0000020004047810 */ /* 0x001fca0007ffe0ff */
[----:B------:R-:W-:Y:S05]  /*1540*/  @P0 BRA `(.L_x_169) ;  /* 0xfffffffc00e40947 */ /* 0x000fea000383ffff */
.L_x_168:
[----:B------:R-:W-:Y:S05]  /*1550*/  BSYNC.RECONVERGENT B1 ;  /* 0x0000000000017941 */ /* 0x000fea0003800200 */
.L_x_167:
        /* <DEDUP_REMOVED lines=12> */
.L_x_172:
        /* <DEDUP_REMOVED lines=52> */
.L_x_171:
[----:B------:R-:W-:Y:S05]  /*1960*/  BSYNC.RECONVERGENT B1 ;  /* 0x0000000000017941 */ /* 0x000fea0003800200 */
.L_x_170:
        /* <DEDUP_REMOVED lines=31> */
.L_x_174:
[----:B------:R-:W-:Y:S05]  /*1b60*/  BSYNC.RECONVERGENT B1 ;  /* 0x0000000000017941 */ /* 0x000fea0003800200 */
.L_x_173:
        /* <DEDUP_REMOVED lines=14> */
.L_x_166:
[----:B------:R-:W-:Y:S05]  /*1c50*/  BSYNC.RECONVERGENT B0 ;  /* 0x0000000000007941 */ /* 0x000fea0003800200 */
.L_x_165:
[----:B------:R-:W-:Y:S01]  /*1c60*/  BAR.SYNC.DEFER_BLOCKING 0x0 ;  /* 0x0000000000007b1d */ /* 0x000fe20000010000 */
[----:B------:R-:W-:Y:S02]  /*1c70*/  IADD3 R3, PT, PT, R3, 0x20, RZ ;  /* 0x0000002003037810 */ /* 0x000fe40007ffe0ff */
[----:B-1----:R-:W-:Y:S02]  /*1c80*/  CS2R R8, SRZ ;  /* 0x0000000000087805 */ /* 0x002fe4000001ff00 */
[----:B------:R-:W-:Y:S02]  /*1c90*/  LOP3.LUT R4, R22, 0x3, RZ, 0xc0, !PT ;  /* 0x0000000316047812 */ /* 0x000fe400078ec0ff */
[----:B------:R-:W-:Y:S02]  /*1ca0*/  CS2R R10, SRZ ;  /* 0x00000000000a7805 */ /* 0x000fe4000001ff00 */
[----:B------:R-:W-:Y:S01]  /*1cb0*/  LEA R3, R0, R3, 0x18 ;  /* 0x0000000300037211 */ /* 0x000fe200078ec0ff */
[----:B------:R-:W-:Y:S01]  /*1cc0*/  BSSY.RECONVERGENT B0, `(.L_x_175) ;  /* 0x0000022000007945 */ /* 0x000fe20003800200 */
[----:B------:R-:W-:-:S02]  /*1cd0*/  ISETP.NE.AND P2, PT, R4, RZ, PT ;  /* 0x000000ff0400720c */ /* 0x000fc40003f45270 */
[----:B------:R-:W-:Y:S02]  /*1ce0*/  CS2R R6, SRZ ;  /* 0x0000000000067805 */ /* 0x000fe4000001ff00 */
[----:B------:R-:W-:Y:S02]  /*1cf0*/  LOP3.LUT R0, R22, 0x3c0, RZ, 0xc0, !PT ;  /* 0x000003c016007812 */ /* 0x000fe400078ec0ff */
[----:B------:R-:W-:Y:S02]  /*1d00*/  CS2R R14, SRZ ;  /* 0x00000000000e7805 */ /* 0x000fe4000001ff00 */
[----:B------:R-:W-:Y:S02]  /*1d10*/  SHF.R.U32.HI R5, RZ, 0x2, R16 ;  /* 0x00000002ff057819 */ /* 0x000fe40000011610 */
[----:B------:R-:W-:Y:S01]  /*1d20*/  CS2R R12, SRZ ;  /* 0x00000000000c7805 */ /* 0x000fe2000001ff00 */
[----:B------:R-:W-:Y:S01]  /*1d30*/  BAR.SYNC.DEFER_BLOCKING 0x0 ;  /* 0x0000000000007b1d */ /* 0x000fe20000010000 */
[----:B------:R-:W-:Y:S01]  /*1d40*/  ISETP.NE.OR P5, PT, R0, 0x40, P2 ;  /* 0x000000400000780c */ /* 0x000fe200017a5670 */
[----:B0-----:R-:W-:Y:S01]  /*1d50*/  IMAD R2, R18, 0x70, R5 ;  /* 0x0000007012027824 */ /* 0x001fe200078e0205 */
[----:B------:R-:W-:-:S02]  /*1d60*/  LOP3.LUT R4, R22, 0x3e0, RZ, 0xc0, !PT ;  /* 0x000003e016047812 */ /* 0x000fc400078ec0ff */
[----:B------:R-:W-:Y:S01]  /*1d70*/  LOP3.LUT P0, RZ, R22, 0x3c3, RZ, 0xc0, !PT ;  /* 0x000003c316ff7812 */ /* 0x000fe2000780c0ff */
[----:B------:R-:W-:Y:S02]  /*1d80*/  IMAD R2, R2, 0x4, R3 ;  /* 0x0000000402027824 */ /* 0x000fe400078e0203 */
[----:B------:R-:W-:Y:S01]  /*1d90*/  HFMA2 R3, -RZ, RZ, 0, 0 ;  /* 0x00000000ff037431 */ /* 0x000fe200000001ff */
[----:B------:R-:W-:Y:S02]  /*1da0*/  ISETP.NE.OR P4, PT, R4, 0x20, P2 ;  /* 0x000000200400780c */ /* 0x000fe40001785670 */
        /* <DEDUP_REMOVED lines=19> */
.L_x_176:
[----:B------:R-:W-:Y:S05]  /*1ee0*/  BSYNC.RECONVERGENT B0 ;  /* 0x0000000000007941 */ /* 0x000fea0003800200 */
.L_x_175:
        /* <DEDUP_REMOVED lines=23> */
[----:B------:R-:W-:Y:S01]  /*2060*/  FADD.FTZ R14, R14, R25 ;  /* 0x000000190e0e7221 */ /* 0x000fe20000010000 */
[----:B------:R-:W-:Y:S01]  /*2070*/  FADD.FTZ R13, R13, R24 ;  /* 0x000000180d0d7221 */ /* 0x000fe20000010000 */
[----:B------:R-:W-:Y:S01]  /*2080*/  FADD.FTZ R12, R12, R27 ;  /* 0x0000001b0c0c7221 */ /* 0x000fe20000010000 */
[----:B0-----:R-:W-:Y:S01]  /*2090*/  FADD.FTZ R7, R7, R16 ;  /* 0x0000001007077221 */ /* 0x001fe20000010000 */
[----:B-1----:R-:W-:Y:S01]  /*20a0*/  FADD.FTZ R6, R6, R17 ;  /* 0x0000001106067221 */ /* 0x002fe20000010000 */
[----:B--2---:R-:W-:Y:S01]  /*20b0*/  FADD.FTZ R5, R5, R18 ;  /* 0x0000001205057221 */ /* 0x004fe20000010000 */
[----:B---3--:R-:W-:Y:S01]  /*20c0*/  FADD.FTZ R4, R4, R21 ;  /* 0x0000001504047221 */ /* 0x008fe20000010000 */
[----:B----4-:R-:W-:-:S07]  /*20d0*/  FADD.FTZ R15, R15, R20 ;  /* 0x000000140f0f7221 */ /* 0x010fce0000010000 */
.L_x_178:
[----:B------:R-:W-:Y:S05]  /*20e0*/  BSYNC.RECONVERGENT B0 ;  /* 0x0000000000007941 */ /* 0x000fea0003800200 */
.L_x_177:
        /* <DEDUP_REMOVED lines=17> */
.L_x_180:
[----:B------:R-:W-:Y:S05]  /*2200*/  BSYNC.RECONVERGENT B0 ;  /* 0x0000000000007941 */ /* 0x000fea0003800200 */
.L_x_179:
        /* <DEDUP_REMOVED lines=21> */
[----:B-----5:R-:W-:Y:S01]  /*2360*/  FADD.FTZ R5, R5, R20 ;  /* 0x0000001405057221 */ /* 0x020fe20000010000 */
[----:B------:R-:W-:Y:S01]  /*2370*/  FADD.FTZ R0, R0, R23 ;  /* 0x0000001700007221 */ /* 0x000fe20000010000 */
[----:B------:R-:W-:Y:S01]  /*2380*/  FADD.FTZ R15, R15, R24 ;  /* 0x000000180f0f7221 */ /* 0x000fe20000010000 */
[----:B------:R-:W-:Y:S01]  /*2390*/  FADD.FTZ R14, R14, R25 ;  /* 0x000000190e0e7221 */ /* 0x000fe20000010000 */
[----:B------:R-:W-:Y:S01]  /*23a0*/  FADD.FTZ R13, R13, R26 ;  /* 0x0000001a0d0d7221 */ /* 0x000fe20000010000 */
[----:B------:R-:W-:Y:S01]  /*23b0*/  FADD.FTZ R12, R12, R27 ;  /* 0x0000001b0c0c7221 */ /* 0x000fe20000010000 */
[----:B0-----:R-:W-:Y:S01]  /*23c0*/  FADD.FTZ R11, R11, R16 ;  /* 0x000000100b0b7221 */ /* 0x001fe20000010000 */
[----:B-1----:R-:W-:Y:S01]  /*23d0*/  FADD.FTZ R6, R6, R17 ;  /* 0x0000001106067221 */ /* 0x002fe20000010000 */
[----:B--2---:R-:W-:Y:S01]  /*23e0*/  FADD.FTZ R7, R7, R18 ;  /* 0x0000001207077221 */ /* 0x004fe20000010000 */
[----:B---3--:R-:W-:-:S07]  /*23f0*/  FADD.FTZ R4, R4, R21 ;  /* 0x0000001504047221 */ /* 0x008fce0000010000 */
.L_x_182:
[----:B------:R-:W-:Y:S05]  /*2400*/  BSYNC.RECONVERGENT B0 ;  /* 0x0000000000007941 */ /* 0x000fea0003800200 */
.L_x_181:
        /* <DEDUP_REMOVED lines=22> */
[----:B0-----:R-:W-:-:S06]  /*2570*/  UIMAD UR4, UR4, 0x70, URZ ;  /* 0x00000070040478a4 */ /* 0x001fcc000f8e02ff */
[----:B------:R-:W-:-:S04]  /*2580*/  IADD3 R19, P0, P1, R22, UR4, R19 ;  /* 0x0000000416137c10 */ /* 0x000fc8000f91e013 */
[----:B------:R-:W-:Y:S02]  /*2590*/  IADD3.X R16, PT, PT, RZ, RZ, RZ, P0, P1 ;  /* 0x000000ffff107210 */ /* 0x000fe400007e24ff */
[----:B-1----:R-:W-:-:S04]  /*25a0*/  LEA R2, P0, R19, UR6, 0x1 ;  /* 0x0000000613027c11 */ /* 0x002fc8000f8008ff */
[--C-:B------:R-:W-:Y:S02]  /*25b0*/  LEA.HI.X R3, R19, UR7, R16.reuse, 0x1, P0 ;  /* 0x0000000713037c11 */ /* 0x100fe400080f0c10 */
[----:B------:R-:W-:-:S03]  /*25c0*/  PRMT R16, R9, 0x7632, R16 ;  /* 0x0000763209107816 */ /* 0x000fc60000000010 */
        /* <DEDUP_REMOVED lines=18> */
.L_x_154:
[----:B------:R-:W-:Y:S01]  /*26f0*/  HFMA2 R12, -RZ, RZ, 0, 9.5367431640625e-07 ;  /* 0x00000010ff0c7431 */ /* 0x000fe200000001ff */
[----:B------:R-:W-:Y:S02]  /*2700*/  MOV R11, 0x1f ;  /* 0x0000001f000b7802 */ /* 0x000fe40000000f00 */
[----:B------:R-:W-:-:S07]  /*2710*/  MOV R15, 0xffffffff ;  /* 0xffffffff000f7802 */ /* 0x000fce0000000f00 */
[----:B------:R-:W-:Y:S05]  /*2720*/  WARPSYNC.COLLECTIVE R15, `(.L_x_183) ;  /* 0x000000000f087348 */ /* 0x000fea0003c00000 */
[----:B------:R0:W1:Y:S02]  /*2730*/  SHFL.BFLY P6, R14, R13, R12, R11 ;  /* 0x0c00000c0d0e7389 */ /* 0x00006400000c000b */
[----:B01----:R-:W-:Y:S05]  /*2740*/  ENDCOLLECTIVE ;  /* 0x000000000000791b */ /* 0x003fea0003800000 */
.L_x_183:
[----:B------:R-:W-:Y:S01]  /*2750*/  HFMA2 R12, -RZ, RZ, 0, 4.76837158203125e-07 ;  /* 0x00000008ff0c7431 */ /* 0x000fe200000001ff */
[----:B------:R-:W-:-:S04]  /*2760*/  FMNMX.FTZ R0, R14, -3.40282346638528859812e+38, !PT ;  /* 0xff7fffff0e007809 */ /* 0x000fc80007810000 */
[----:B------:R-:W-:-:S07]  /*2770*/  MOV R13, R0 ;  /* 0x00000000000d7202 */ /* 0x000fce0000000f00 */
[----:B------:R-:W-:Y:S05]  /*2780*/  WARPSYNC.COLLECTIVE R15, `(.L_x_184) ;  /* 0x000000000f087348 */ /* 0x000fea0003c00000 */
[----:B------:R0:W1:Y:S02]  /*2790*/  SHFL.BFLY P6, R14, R13, R12, R11 ;  /* 0x0c00000c0d0e7389 */ /* 0x00006400000c000b */
[----:B01----:R-:W-:Y:S05]  /*27a0*/  ENDCOLLECTIVE ;  /* 0x000000000000791b */ /* 0x003fea0003800000 */
.L_x_184:
[----:B------:R-:W-:Y:S01]  /*27b0*/  HFMA2 R12, -RZ, RZ, 0, 2.384185791015625e-07 ;  /* 0x00000004ff0c7431 */ /* 0x000fe200000001ff */
[----:B------:R-:W-:-:S04]  /*27c0*/  FMNMX.FTZ R2, R0, R14, !PT ;  /* 0x0000000e00027209 */ /* 0x000fc80007810000 */
[----:B------:R-:W-:-:S07]  /*27d0*/  MOV R13, R2 ;  /* 0x00000002000d7202 */ /* 0x000fce0000000f00 */
[----:B------:R-:W-:Y:S05]  /*27e0*/  WARPSYNC.COLLECTIVE R15, `(.L_x_185) ;  /* 0x000000000f087348 */ /* 0x000fea0003c00000 */
[----:B------:R0:W1:Y:S02]  /*27f0*/  SHFL.BFLY P6, R14, R13, R12, R11 ;  /* 0x0c00000c0d0e7389 */ /* 0x00006400000c000b */
[----:B01----:R-:W-:Y:S05]  /*2800*/  ENDCOLLECTIVE ;  /* 0x000000000000791b */ /* 0x003fea0003800000 */
.L_x_185:
[----:B------:R-:W-:Y:S01]  /*2810*/  HFMA2 R12, -RZ, RZ, 0, 1.1920928955078125e-07 ;  /* 0x00000002ff0c7431 */ /* 0x000fe200000001ff */
[----:B------:R-:W-:-:S04]  /*2820*/  FMNMX.FTZ R3, R2, R14, !PT ;  /* 0x0000000e02037209 */ /* 0x000fc80007810000 */
[----:B------:R-:W-:-:S07]  /*2830*/  MOV R13, R3 ;  /* 0x00000003000d7202 */ /* 0x000fce0000000f00 */
[----:B------:R-:W-:Y:S05]  /*2840*/  WARPSYNC.COLLECTIVE R15, `(.L_x_186) ;  /* 0x000000000f087348 */ /* 0x000fea0003c00000 */
[----:B------:R0:W1:Y:S02]  /*2850*/  SHFL.BFLY P6, R14, R13, R12, R11 ;  /* 0x0c00000c0d0e7389 */ /* 0x00006400000c000b */
[----:B01----:R-:W-:Y:S05]  /*2860*/  ENDCOLLECTIVE ;  /* 0x000000000000791b */ /* 0x003fea0003800000 */
.L_x_186:
[----:B------:R-:W-:Y:S01]  /*2870*/  HFMA2 R12, -RZ, RZ, 0, 5.9604644775390625e-08 ;  /* 0x00000001ff0c7431 */ /* 0x000fe200000001ff */
[----:B------:R-:W-:-:S04]  /*2880*/  FMNMX.FTZ R4, R3, R14, !PT ;  /* 0x0000000e03047209 */ /* 0x000fc80007810000 */
[----:B------:R-:W-:-:S07]  /*2890*/  MOV R13, R4 ;  /* 0x00000004000d7202 */ /* 0x000fce0000000f00 */
[----:B------:R-:W-:Y:S05]  /*28a0*/  WARPSYNC.COLLECTIVE R15, `(.L_x_187) ;  /* 0x000000000f087348 */ /* 0x000fea0003c00000 */
[----:B------:R0:W1:Y:S02]  /*28b0*/  SHFL.BFLY P6, R14, R13, R12, R11 ;  /* 0x0c00000c0d0e7389 */ /* 0x00006400000c000b */
[----:B01----:R-:W-:Y:S05]  /*28c0*/  ENDCOLLECTIVE ;  /* 0x000000000000791b */ /* 0x003fea0003800000 */
.L_x_187:
[----:B------:R-:W-:Y:S05]  /*28d0*/  BRA `(.L_x_188) ;  /* 0xffffffd800887947 */ /* 0x000fea000383ffff */
.L_x_189:
        /* <DEDUP_REMOVED lines=10> */
.L_x_25576:


//--------------------- .text._ZN4vllm25paged_attention_v1_kernelI13__nv_bfloat16hLi96ELi32ELi128ELNS_18Fp8KVCacheDataTypeE2ELb0EEEvPT_PKS3_PKT0_S9_ifPKiSB_iPKfiiiSD_SD_iiiii --------------------------
	.section	.text._ZN4vllm25paged_attention_v1_kernelI13__nv_bfloat16hLi96ELi32ELi128ELNS_18Fp8KVCacheDataTypeE2ELb0EEEvPT_PKS3_PKT0_S9_ifPKiSB_iPKfiiiSD_SD_iiiii,"ax",@progbits
	.align	128
        .global         _ZN4vllm25paged_attention_v1_kernelI13__nv_bfloat16hLi96ELi32ELi128ELNS_18Fp8KVCacheDataTypeE2ELb0EEEvPT_PKS3_PKT0_S9_ifPKiSB_iPKfiiiSD_SD_iiiii
        .type           _ZN4vllm25paged_attention_v1_kernelI13__nv_bfloat16hLi96ELi32ELi128ELNS_18Fp8KVCacheDataTypeE2ELb0EEEvPT_PKS3_PKT0_S9_ifPKiSB_iPKfiiiSD_SD_iiiii,@function
        .size           _ZN4vllm25paged_attention_v1_kernelI13__nv_bfloat16hLi96ELi32ELi128ELNS_18Fp8KVCacheDataTypeE2ELb0EEEvPT_PKS3_PKT0_S9_ifPKiSB_iPKfiiiSD_SD_iiiii,(.L_x_25577 - _ZN4vllm25paged_attention_v1_kernelI13__nv_bfloat16hLi96ELi32ELi128ELNS_18Fp8KVCacheDataTypeE2ELb0EEEvPT_PKS3_PKT0_S9_ifPKiSB_iPKfiiiSD_SD_iiiii)
        .other          _ZN4vllm25paged_attention_v1_kernelI13__nv_bfloat16hLi96ELi32ELi128ELNS_18Fp8KVCacheDataTypeE2ELb0EEEvPT_PKS3_PKT0_S9_ifPKiSB_iPKfiiiSD_SD_iiiii,@"STO_CUDA_ENTRY STV_DEFAULT"
_ZN4vllm25paged_attention_v1_kernelI13__nv_bfloat16hLi96ELi32ELi128ELNS_18Fp8KVCacheDataTypeE2ELb0EEEvPT_PKS3_PKT0_S9_ifPKiSB_iPKfiiiSD_SD_iiiii:
.text._ZN4vllm25paged_attention_v1_kernelI13__nv_bfloat16hLi96ELi32ELi128ELNS_18Fp8KVCacheDataTypeE2ELb0EEEvPT_PKS3_PKT0_S9_ifPKiSB_iPKfiiiSD_SD_iiiii:
        /* <DEDUP_REMOVED lines=35> */
.L_x_191:
[----:B------:R-:W-:Y:S05]  /*0230*/  BSYNC.RECONVERGENT B6 ;  /* 0x0000000000067941 */ /* 0x000fea0003800200 */
.L_x_190:
        /* <DEDUP_REMOVED lines=12> */
.L_x_226:
        /* <DEDUP_REMOVED lines=39> */
.L_x_197:
        /* <DEDUP_REMOVED lines=11> */
.L_x_196:
[----:B------:R-:W-:Y:S05]  /*0620*/  BSYNC.RECONVERGENT B1 ;  /* 0x0000000000017941 */ /* 0x000fea0003800200 */
.L_x_195:
        /* <DEDUP_REMOVED lines=12> */
.L_x_200:
        /* <DEDUP_REMOVED lines=100> */
.L_x_199:
[----:B------:R-:W-:Y:S05]  /*0d30*/  BSYNC.RECONVERGENT B1 ;  /* 0x0000000000017941 */ /* 0x000fea0003800200 */
.L_x_198:
        /* <DEDUP_REMOVED lines=55> */
.L_x_202:
[----:B------:R-:W-:Y:S05]  /*10b0*/  BSYNC.RECONVERGENT B1 ;  /* 0x0000000000017941 */ /* 0x000fea0003800200 */
.L_x_201:
        /* <DEDUP_REMOVED lines=26> */
.L_x_194:
[----:B------:R-:W-:Y:S05]  /*1260*/  BSYNC.RECONVERGENT B0 ;  /* 0x0000000000007941 */ /* 0x000fea0003800200 */
.L_x_193:
        /* <DEDUP_REMOVED lines=39> */
.L_x_207:
[----:B------:R-:W0:Y:S01]  /*14e0*/  LDS R5, [R4] ;  /* 0x0000000004057984 */ /* 0x000e220000000800 */
[----:B------:R-:W-:-:S04]  /*14f0*/  IADD3 R7, PT, PT, R7, 0x1, RZ ;  /* 0x0000000107077810 */ /* 0x000fc80007ffe0ff */
[----:B------:R-:W-:Y:S01]  /*1500*/  ISETP.NE.AND P0, PT, R7, RZ, PT ;  /* 0x000000ff0700720c */ /* 0x000fe20003f05270 */
[----:B0-----:R-:W-:-:S05]  /*1510*/  FMUL.FTZ R5, R5, R2 ;  /* 0x0000000205057220 */ /* 0x001fca0000410000 */
[----:B------:R0:W-:Y:S02]  /*1520*/  STS [R4], R5 ;  /* 0x0000000504007388 */ /* 0x0001e40000000800 */
[----:B0-----:R-:W-:-:S05]  /*1530*/  IADD3 R4, PT, PT, R4, 0x200, RZ ;  /* 0x0000020004047810 */ /* 0x001fca0007ffe0ff */
[----:B------:R-:W-:Y:S05]  /*1540*/  @P0 BRA `(.L_x_207) ;  /* 0xfffffffc00e40947 */ /* 0x000fea000383ffff */
.L_x_206:
[----:B------:R-:W-:Y:S05]  /*1550*/  BSYNC.RECONVERGENT B1 ;  /* 0x0000000000017941 */ /* 0x000fea0003800200 */
.L_x_205:
        /* <DEDUP_REMOVED lines=12> */
.L_x_210:
        /* <DEDUP_REMOVED lines=52> */
.L_x_209:
[----:B------:R-:W-:Y:S05]  /*1960*/  BSYNC.RECONVERGENT B1 ;  /* 0x0000000000017941 */ /* 0x000fea0003800200 */
.L_x_208:
        /* <DEDUP_REMOVED lines=31> */
.L_x_212:
[----:B------:R-:W-:Y:S05]  /*1b60*/  BSYNC.RECONVERGENT B1 ;  /* 0x0000000000017941 */ /* 0x000fea0003800200 */
.L_x_211:
        /* <DEDUP_REMOVED lines=14> */
.L_x_204:
[----:B------:R-:W-:Y:S05]  /*1c50*/  BSYNC.RECONVERGENT B0 ;  /* 0x0000000000007941 */ /* 0x000fea0003800200 */
.L_x_203:
[----:B------:R-:W-:Y:S01]  /*1c60*/  BAR.SYNC.DEFER_BLOCKING 0x0 ;  /* 0x0000000000007b1d */ /* 0x000fe20000010000 */
[----:B------:R-:W-:Y:S02]  /*1c70*/  IADD3 R3, PT, PT, R3, 0x20, RZ ;  /* 0x0000002003037810 */ /* 0x000fe40007ffe0ff */
[----:B-1----:R-:W-:Y:S02]  /*1c80*/  CS2R R8, SRZ ;  /* 0x0000000000087805 */ /* 0x002fe4000001ff00 */
[----:B0-----:R-:W-:Y:S02]  /*1c90*/  LOP3.LUT R2, R22, 0x3, RZ, 0xc0, !PT ;  /* 0x0000000316027812 */ /* 0x001fe400078ec0ff */
[----:B------:R-:W-:Y:S02]  /*1ca0*/  CS2R R6, SRZ ;  /* 0x0000000000067805 */ /* 0x000fe4000001ff00 */
[----:B------:R-:W-:Y:S01]  /*1cb0*/  LEA R12, R0, R3, 0x18 ;  /* 0x00000003000c7211 */ /* 0x000fe200078ec0ff */
[----:B------:R-:W-:Y:S01]  /*1cc0*/  BSSY.RECONVERGENT B0, `(.L_x_213) ;  /* 0x000001f000007945 */ /* 0x000fe20003800200 */
[----:B------:R-:W-:-:S02]  /*1cd0*/  ISETP.NE.AND P2, PT, R2, RZ, PT ;  /* 0x000000ff0200720c */ /* 0x000fc40003f45270 */
[----:B------:R-:W-:Y:S02]  /*1ce0*/  CS2R R10, SRZ ;  /* 0x00000000000a7805 */ /* 0x000fe4000001ff00 */
[----:B------:R-:W-:Y:S02]  /*1cf0*/  LOP3.LUT R0, R22, 0x3c0, RZ, 0xc0, !PT ;  /* 0x000003c016007812 */ /* 0x000fe400078ec0ff */
[----:B------:R-:W-:Y:S01]  /*1d00*/  SHF.R.U32.HI R5, RZ, 0x2, R16 ;  /* 0x00000002ff057819 */ /* 0x000fe20000011610 */
[----:B------:R-:W-:Y:S01]  /*1d10*/  BAR.SYNC.DEFER_BLOCKING 0x0 ;  /* 0x0000000000007b1d */ /* 0x000fe20000010000 */
[----:B------:R-:W-:-:S03]  /*1d20*/  ISETP.NE.OR P5, PT, R0, 0x40, P2 ;  /* 0x000000400000780c */ /* 0x000fc600017a5670 */
[----:B------:R-:W-:Y:S01]  /*1d30*/  IMAD R5, R18, 0x60, R5 ;  /* 0x0000006012057824 */ /* 0x000fe200078e0205 */
[C---:B------:R-:W-:Y:S01]  /*1d40*/  LOP3.LUT R2, R22.reuse, 0x3e0, RZ, 0xc0, !PT ;  /* 0x000003e016027812 */ /* 0x040fe200078ec0ff */
[----:B------:R-:W-:Y:S01]  /*1d50*/  HFMA2 R0, -RZ, RZ, 0, 0 ;  /* 0x00000000ff007431 */ /* 0x000fe200000001ff */
[----:B------:R-:W-:Y:S01]  /*1d60*/  LOP3.LUT P0, RZ, R22, 0x3c3, RZ, 0xc0, !PT ;  /* 0x000003c316ff7812 */ /* 0x000fe2000780c0ff */
[----:B------:R-:W-:Y:S01]  /*1d70*/  IMAD R12, R5, 0x4, R12 ;  /* 0x00000004050c7824 */ /* 0x000fe200078e020c */
[----:B------:R-:W-:Y:S02]  /*1d80*/  ISETP.NE.OR P4, PT, R2, 0x20, P2 ;  /* 0x000000200200780c */ /* 0x000fe40001785670 */
[----:B------:R-:W-:Y:S02]  /*1d90*/  CS2R R4, SRZ ;  /* 0x0000000000047805 */ /* 0x000fe4000001ff00 */
[----:B------:R-:W-:Y:S02]  /*1da0*/  LOP3.LUT P1, RZ, R22, 0x3e3, RZ, 0xc0, !PT ;  /* 0x000003e316ff7812 */ /* 0x000fe4000782c0ff */
[----:B------:R-:W-:-:S02]  /*1db0*/  CS2R R2, SRZ ;  /* 0x0000000000027805 */ /* 0x000fc4000001ff00 */
[----:B------:R-:W-:Y:S02]  /*1dc0*/  ISETP.GT.U32.AND P3, PT, R22, 0x1f, PT ;  /* 0x0000001f1600780c */ /* 0x000fe40003f64070 */
        /* <DEDUP_REMOVED lines=14> */
.L_x_214:
[----:B------:R-:W-:Y:S05]  /*1eb0*/  BSYNC.RECONVERGENT B0 ;  /* 0x0000000000007941 */ /* 0x000fea0003800200 */
.L_x_213:
        /* <DEDUP_REMOVED lines=17> */
[----:B--2---:R-:W-:Y:S01]  /*1fd0*/  FADD.FTZ R7, R7, R16 ;  /* 0x0000001007077221 */ /* 0x004fe20000010000 */
[----:B---3--:R-:W-:Y:S01]  /*1fe0*/  FADD.FTZ R6, R6, R17 ;  /* 0x0000001106067221 */ /* 0x008fe20000010000 */
[----:B----4-:R-:W-:Y:S01]  /*1ff0*/  FADD.FTZ R4, R4, R21 ;  /* 0x0000001504047221 */ /* 0x010fe20000010000 */
[----:B-----5:R-:W-:Y:S01]  /*2000*/  FADD.FTZ R3, R3, R18 ;  /* 0x0000001203037221 */ /* 0x020fe20000010000 */
[----:B------:R-:W-:Y:S01]  /*2010*/  FADD.FTZ R2, R2, R23 ;  /* 0x0000001702027221 */ /* 0x000fe20000010000 */
[----:B------:R-:W-:Y:S01]  /*2020*/  FADD.FTZ R0, R0, R25 ;  /* 0x0000001900007221 */ /* 0x000fe20000010000 */
[----:B------:R-:W-:Y:S01]  /*2030*/  FADD.FTZ R13, R13, R20 ;  /* 0x000000140d0d7221 */ /* 0x000fe20000010000 */
[----:B------:R-:W-:Y:S01]  /*2040*/  FADD.FTZ R11, R11, R24 ;  /* 0x000000180b0b7221 */ /* 0x000fe20000010000 */
[----:B0-----:R-:W-:Y:S01]  /*2050*/  FADD.FTZ R10, R10, R27 ;  /* 0x0000001b0a0a7221 */ /* 0x001fe20000010000 */
[----:B-1----:R-:W-:-:S07]  /*2060*/  FADD.FTZ R5, R5, R14 ;  /* 0x0000000e05057221 */ /* 0x002fce0000010000 */
.L_x_216:
[----:B------:R-:W-:Y:S05]  /*2070*/  BSYNC.RECONVERGENT B0 ;  /* 0x0000000000007941 */ /* 0x000fea0003800200 */
.L_x_215:
        /* <DEDUP_REMOVED lines=15> */
.L_x_218:
[----:B------:R-:W-:Y:S05]  /*2170*/  BSYNC.RECONVERGENT B0 ;  /* 0x0000000000007941 */ /* 0x000fea0003800200 */
.L_x_217:
        /* <DEDUP_REMOVED lines=24> */
[----:B------:R-:W-:Y:S01]  /*2300*/  FADD.FTZ R13, R13, R24 ;  /* 0x000000180d0d7221 */ /* 0x000fe20000010000 */
[----:B------:R-:W-:Y:S01]  /*2310*/  FADD.FTZ R11, R11, R26 ;  /* 0x0000001a0b0b7221 */ /* 0x000fe20000010000 */
[----:B0-----:R-:W-:-:S07]  /*2320*/  FADD.FTZ R10, R10, R27 ;  /* 0x0000001b0a0a7221 */ /* 0x001fce0000010000 */
.L_x_220:
[----:B------:R-:W-:Y:S05]  /*2330*/  BSYNC.RECONVERGENT B0 ;  /* 0x0000000000007941 */ /* 0x000fea0003800200 */
.L_x_219:
        /* <DEDUP_REMOVED lines=21> */
[----:B------:R-:W-:Y:S01]  /*2490*/  PRMT R5, R2, 0x7632, R5 ;  /* 0x0000763202057816 */ /* 0x000fe20000000005 */
[----:B0-----:R-:W-:-:S06]  /*24a0*/  UIMAD UR4, UR4, 0x60, URZ ;  /* 0x00000060040478a4 */ /* 0x001fcc000f8e02ff */
[----:B------:R-:W-:-:S04]  /*24b0*/  IADD3 R19, P0, P1, R22, UR4, R19 ;  /* 0x0000000416137c10 */ /* 0x000fc8000f91e013 */
[----:B------:R-:W-:Y:S02]  /*24c0*/  IADD3.X R12, PT, PT, RZ, RZ, RZ, P0, P1 ;  /* 0x000000ffff0c7210 */ /* 0x000fe400007e24ff */
[----:B-1----:R-:W-:-:S04]  /*24d0*/  LEA R14, P0, R19, UR6, 0x1 ;  /* 0x00000006130e7c11 */ /* 0x002fc8000f8008ff */
[----:B------:R-:W-:-:S05]  /*24e0*/  LEA.HI.X R15, R19, UR7, R12, 0x1, P0 ;  /* 0x00000007130f7c11 */ /* 0x000fca00080f0c0c */
[----:B------:R0:W-:Y:S04]  /*24f0*/  STG.E.U16 desc[UR36][R14.64], R8 ;  /* 0x000000080e007986 */ /* 0x0001e8000c101524 */
[----:B------:R1:W-:Y:S04]  /*2500*/  STG.E.U16 desc[UR36][R14.64+0x20], R6 ;  /* 0x000020060e007986 */ /* 0x0003e8000c101524 */
[----:B------:R-:W-:Y:S01]  /*2510*/  STG.E.U16 desc[UR36][R14.64+0x10], R9 ;  /* 0x000010090e007986 */ /* 0x000fe2000c101524 */
[----:B0-----:R-:W-:-:S03]  /*2520*/  PRMT R8, R0, 0x7632, R8 ;  /* 0x0000763200087816 */ /* 0x001fc60000000008 */
[----:B------:R-:W-:Y:S01]  /*2530*/  STG.E.U16 desc[UR36][R14.64+0x30], R7 ;  /* 0x000030070e007986 */ /* 0x000fe2000c101524 */
[----:B-1----:R-:W-:-:S03]  /*2540*/  PRMT R6, R10, 0x7632, R6 ;  /* 0x000076320a067816 */ /* 0x002fc60000000006 */
        /* <DEDUP_REMOVED lines=9> */
.L_x_192:
[----:B------:R-:W-:Y:S01]  /*25e0*/  HFMA2 R12, -RZ, RZ, 0, 9.5367431640625e-07 ;  /* 0x00000010ff0c7431 */ /* 0x000fe200000001ff */
[----:B------:R-:W-:Y:S02]  /*25f0*/  MOV R11, 0x1f ;  /* 0x0000001f000b7802 */ /* 0x000fe40000000f00 */
[----:B------:R-:W-:-:S07]  /*2600*/  MOV R15, 0xffffffff ;  /* 0xffffffff000f7802 */ /* 0x000fce0000000f00 */
[----:B------:R-:W-:Y:S05]  /*2610*/  WARPSYNC.COLLECTIVE R15, `(.L_x_221) ;  /* 0x000000000f087348 */ /* 0x000fea0003c00000 */
[----:B------:R0:W1:Y:S02]  /*2620*/  SHFL.BFLY P6, R14, R13, R12, R11 ;  /* 0x0c00000c0d0e7389 */ /* 0x00006400000c000b */
[----:B01----:R-:W-:Y:S05]  /*2630*/  ENDCOLLECTIVE ;  /* 0x000000000000791b */ /* 0x003fea0003800000 */
.L_x_221:
[----:B------:R-:W-:Y:S01]  /*2640*/  HFMA2 R12, -RZ, RZ, 0, 4.76837158203125e-07 ;  /* 0x00000008ff0c7431 */ /* 0x000fe200000001ff */
[----:B------:R-:W-:-:S04]  /*2650*/  FMNMX.FTZ R0, R14, -3.40282346638528859812e+38, !PT ;  /* 0xff7fffff0e007809 */ /* 0x000fc80007810000 */
[----:B------:R-:W-:-:S07]  /*2660*/  MOV R13, R0 ;  /* 0x00000000000d7202 */ /* 0x000fce0000000f00 */
[----:B------:R-:W-:Y:S05]  /*2670*/  WARPSYNC.COLLECTIVE R15, `(.L_x_222) ;  /* 0x000000000f087348 */ /* 0x000fea0003c00000 */
[----:B------:R0:W1:Y:S02]  /*2680*/  SHFL.BFLY P6, R14, R13, R12, R11 ;  /* 0x0c00000c0d0e7389 */ /* 0x00006400000c000b */
[----:B01----:R-:W-:Y:S05]  /*2690*/  ENDCOLLECTIVE ;  /* 0x000000000000791b */ /* 0x003fea0003800000 */
.L_x_222:
[----:B------:R-:W-:Y:S01]  /*26a0*/  HFMA2 R12, -RZ, RZ, 0, 2.384185791015625e-07 ;  /* 0x00000004ff0c7431 */ /* 0x000fe200000001ff */
[----:B------:R-:W-:-:S04]  /*26b0*/  FMNMX.FTZ R2, R0, R14, !PT ;  /* 0x0000000e00027209 */ /* 0x000fc80007810000 */
[----:B------:R-:W-:-:S07]  /*26c0*/  MOV R13, R2 ;  /* 0x00000002000d7202 */ /* 0x000fce0000000f00 */
[----:B------:R-:W-:Y:S05]  /*26d0*/  WARPSYNC.COLLECTIVE R15, `(.L_x_223) ;  /* 0x000000000f087348 */ /* 0x000fea0003c00000 */
[----:B------:R0:W1:Y:S02]  /*26e0*/  SHFL.BFLY P6, R14, R13, R12, R11 ;  /* 0x0c00000c0d0e7389 */ /* 0x00006400000c000b */
[----:B01----:R-:W-:Y:S05]  /*26f0*/  ENDCOLLECTIVE ;  /* 0x000000000000791b */ /* 0x003fea0003800000 */
.L_x_223:
[----:B------:R-:W-:Y:S01]  /*2700*/  HFMA2 R12, -RZ, RZ, 0, 1.1920928955078125e-07 ;  /* 0x00000002ff0c7431 */ /* 0x000fe200000001ff */
[----:B------:R-:W-:-:S04]  /*2710*/  FMNMX.FTZ R3, R2, R14, !PT ;  /* 0x0000000e02037209 */ /* 0x000fc80007810000 */
[----:B------:R-:W-:-:S07]  /*2720*/  MOV R13, R3 ;  /* 0x00000003000d7202 */ /* 0x000fce0000000f00 */
[----:B------:R-:W-:Y:S05]  /*2730*/  WARPSYNC.COLLECTIVE R15, `(.L_x_224) ;  /* 0x000000000f087348 */ /* 0x000fea0003c00000 */
[----:B------:R0:W1:Y:S02]  /*2740*/  SHFL.BFLY P6, R14, R13, R12, R11 ;  /* 0x0c00000c0d0e7389 */ /* 0x00006400000c000b */
[----:B01----:R-:W-:Y:S05]  /*2750*/  ENDCOLLECTIVE ;  /* 0x000000000000791b */ /* 0x003fea0003800000 */
.L_x_224:
[----:B------:R-:W-:Y:S01]  /*2760*/  HFMA2 R12, -RZ, RZ, 0, 5.9604644775390625e-08 ;  /* 0x00000001ff0c7431 */ /* 0x000fe200000001ff */
[----:B------:R-:W-:-:S04]  /*2770*/  FMNMX.FTZ R4, R3, R14, !PT ;  /* 0x0000000e03047209 */ /* 0x000fc80007810000 */
[----:B------:R-:W-:-:S07]  /*2780*/  MOV R13, R4 ;  /* 0x00000004000d7202 */ /* 0x000fce0000000f00 */
[----:B------:R-:W-:Y:S05]  /*2790*/  WARPSYNC.COLLECTIVE R15, `(.L_x_225) ;  /* 0x000000000f087348 */ /* 0x000fea0003c00000 */
[----:B------:R0:W1:Y:S02]  /*27a0*/  SHFL.BFLY P6, R14, R13, R12, R11 ;  /* 0x0c00000c0d0e7389 */ /* 0x00006400000c000b */
[----:B01----:R-:W-:Y:S05]  /*27b0*/  ENDCOLLECTIVE ;  /* 0x000000000000791b */ /* 0x003fea0003800000 */
.L_x_225:
[----:B------:R-:W-:Y:S05]  /*27c0*/  BRA `(.L_x_226) ;  /* 0xffffffd800cc7947 */ /* 0x000fea000383ffff */
.L_x_227:
        /* <DEDUP_REMOVED lines=11> */
.L_x_25577:


//--------------------- .text._ZN4vllm25paged_attention_v1_kernelI13__nv_bfloat16hLi80ELi32ELi128ELNS_18Fp8KVCacheDataTypeE2ELb0EEEvPT_PKS3_PKT0_S9_ifPKiSB_iPKfiiiSD_SD_iiiii --------------------------
	.section	.text._ZN4vllm25paged_attention_v1_kernelI13__nv_bfloat16hLi80ELi32ELi128ELNS_18Fp8KVCacheDataTypeE2ELb0EEEvPT_PKS3_PKT0_S9_ifPKiSB_iPKfiiiSD_SD_iiiii,"ax",@progbits
	.align	128
        .global         _ZN4vllm25paged_attention_v1_kernelI13__nv_bfloat16hLi80ELi32ELi128ELNS_18Fp8KVCacheDataTypeE2ELb0EEEvPT_PKS3_PKT0_S9_ifPKiSB_iPKfiiiSD_SD_iiiii
        .type           _ZN4vllm25paged_attention_v1_kernelI13__nv_bfloat16hLi80ELi32ELi128ELNS_18Fp8KVCacheDataTypeE2ELb0EEEvPT_PKS3_PKT0_S9_ifPKiSB_iPKfiiiSD_SD_iiiii,@function
        .size           _ZN4vllm25paged_attention_v1_kernelI13__nv_bfloat16hLi80ELi32ELi128ELNS_18Fp8KVCacheDataTypeE2ELb0EEEvPT_PKS3_PKT0_S9_ifPKiSB_iPKfiiiSD_SD_iiiii,(.L_x_25578 - _ZN4vllm25paged_attention_v1_kernelI13__nv_bfloat16hLi80ELi32ELi128ELNS_18Fp8KVCacheDataTypeE2ELb0EEEvPT_PKS3_PKT0_S9_ifPKiSB_iPKfiiiSD_SD_iiiii)
        .other          _ZN4vllm25paged_attention_v1_kernelI13__nv_bfloat16hLi80ELi32ELi128ELNS_18Fp8KVCacheDataTypeE2ELb0EEEvPT_PKS3_PKT0_S9_ifPKiSB_iPKfiiiSD_SD_iiiii,@"STO_CUDA_ENTRY STV_DEFAULT"
_ZN4vllm25paged_attention_v1_kernelI13__nv_bfloat16hLi80ELi32ELi128ELNS_18Fp8KVCacheDataTypeE2ELb0EEEvPT_PKS3_PKT0_S9_ifPKiSB_iPKfiiiSD_SD_iiiii:
.text._ZN4vllm25paged_attention_v1_kernelI13__nv_bfloat16hLi80ELi32ELi128ELNS_18Fp8KVCacheDataTypeE2ELb0EEEvPT_PKS3_PKT0_S9_ifPKiSB_iPKfiiiSD_SD_iiiii:
        /* <DEDUP_REMOVED lines=35> */
.L_x_229:
[----:B------:R-:W-:Y:S05]  /*0230*/  BSYNC.RECONVERGENT B6 ;  /* 0x0000000000067941 */ /* 0x000fea0003800200 */
.L_x_228:
        /* <DEDUP_REMOVED lines=12> */
.L_x_264:
        /* <DEDUP_REMOVED lines=10> */
[----:B------:R-:W-:Y:S01]  /*03a0*/  IMAD.MOV.U32 R6, RZ, RZ, -0x800001 ;  /* 0xff7fffffff067424 */ /* 0x000fe200078e00ff */
[----:B0-----:R-:W-:Y:S01]  /*03b0*/  LEA R4, R16, R7, 0x2 ;  /* 0x0000000710047211 */ /* 0x001fe200078e10ff */
[----:B------:R-:W-:Y:S01]  /*03c0*/  HFMA2 R8, -RZ, RZ, 0, 0 ;  /* 0x00000000ff087431 */ /* 0x000fe200000001ff */
[----:B------:R-:W-:Y:S01]  /*03d0*/  ISETP.GE.AND P3, PT, R22, R17, PT ;  /* 0x000000111600720c */ /* 0x000fe20003f66270 */
[----:B------:R-:W-:Y:S08]  /*03e0*/  BSSY.RECONVERGENT B0, `(.L_x_231) ;  /* 0x00000e8000007945 */ /* 0x000ff00003800200 */
        /* <DEDUP_REMOVED lines=24> */
.L_x_235:
[----:B------:R-:W0:Y:S01]  /*0570*/  LDS R11, [R9] ;  /* 0x00000000090b7984 */ /* 0x000e220000000800 */
[----:B------:R-:W-:Y:S01]  /*0580*/  IADD3 R7, PT, PT, R7, 0x1, RZ ;  /* 0x0000000107077810 */ /* 0x000fe20007ffe0ff */
[----:B------:R-:W-:-:S03]  /*0590*/  VIADD R6, R6, 0x80 ;  /* 0x0000008006067836 */ /* 0x000fc60000000000 */
        /* <DEDUP_REMOVED lines=8> */
.L_x_234:
[----:B------:R-:W-:Y:S05]  /*0620*/  BSYNC.RECONVERGENT B1 ;  /* 0x0000000000017941 */ /* 0x000fea0003800200 */
.L_x_233:
        /* <DEDUP_REMOVED lines=12> */
.L_x_238:
        /* <DEDUP_REMOVED lines=100> */
.L_x_237:
[----:B------:R-:W-:Y:S05]  /*0d30*/  BSYNC.RECONVERGENT B1 ;  /* 0x0000000000017941 */ /* 0x000fea0003800200 */
.L_x_236:
        /* <DEDUP_REMOVED lines=54> */
[----:B0-----:R-:W-:-:S07]  /*10a0*/  VIADD R7, R7, 0x1000 ;  /* 0x0000100007077836 */ /* 0x001fce0000000000 */
.L_x_240:
[----:B------:R-:W-:Y:S05]  /*10b0*/  BSYNC.RECONVERGENT B1 ;  /* 0x0000000000017941 */ /* 0x000fea0003800200 */
.L_x_239:
        /* <DEDUP_REMOVED lines=26> */
.L_x_232:
[----:B------:R-:W-:Y:S05]  /*1260*/  BSYNC.RECONVERGENT B0 ;  /* 0x0000000000007941 */ /* 0x000fea0003800200 */
.L_x_231:
        /* <DEDUP_REMOVED lines=39> */
.L_x_245:
[----:B------:R-:W0:Y:S01]  /*14e0*/  LDS R5, [R4] ;  /* 0x0000000004057984 */ /* 0x000e220000000800 */
[----:B------:R-:W-:-:S04]  /*14f0*/  IADD3 R7, PT, PT, R7, 0x1, RZ ;  /* 0x0000000107077810 */ /* 0x000fc80007ffe0ff */
[----:B------:R-:W-:Y:S01]  /*1500*/  ISETP.NE.AND P0, PT, R7, RZ, PT ;  /* 0x000000ff0700720c */ /* 0x000fe20003f05270 */
[----:B0-----:R-:W-:-:S05]  /*1510*/  FMUL.FTZ R5, R5, R2 ;  /* 0x0000000205057220 */ /* 0x001fca0000410000 */
[----:B------:R0:W-:Y:S02]  /*1520*/  STS [R4], R5 ;  /* 0x0000000504007388 */ /* 0x0001e40000000800 */
[----:B0-----:R-:W-:-:S05]  /*1530*/  IADD3 R4, PT, PT, R4, 0x200, RZ ;  /* 0x0000020004047810 */ /* 0x001fca0007ffe0ff */
[----:B------:R-:W-:Y:S05]  /*1540*/  @P0 BRA `(.L_x_245) ;  /* 0xfffffffc00e40947 */ /* 0x000fea000383ffff */
.L_x_244:
[----:B------:R-:W-:Y:S05]  /*1550*/  BSYNC.RECONVERGENT B1 ;  /* 0x0000000000017941 */ /* 0x000fea0003800200 */
.L_x_243:
[----:B------:R-:W-:Y:S05]  /*1560*/  @!P1 BRA `(.L_x_242) ;  /* 0x0000000400b89947 */ /* 0x000fea0003800000 */
[----:B------:R-:W-:Y:S01]  /*1570*/  IADD3 R4, PT, PT, R17, -R6, RZ ;  /* 0x8000000611047210 */ /* 0x000fe20007ffe0ff */
[----:B------:R-:W-:Y:S01]  /*1580*/  VIADD R5, R3, 0x20 ;  /* 0x0000002003057836 */ /* 0x000fe20000000000 */
[----:B------:R-:W-:Y:S01]  /*1590*/  BSSY.RECONVERGENT B1, `(.L_x_246) ;  /* 0x000003d000017945 */ /* 0x000fe20003800200 */
[----:B------:R-:W-:Y:S02]  /*15a0*/  PLOP3.LUT P0, PT, PT, PT, PT, 0x80, 0x8 ;  /* 0x000000000008781c */ /* 0x000fe40003f0f070 */
[----:B------:R-:W-:Y:S02]  /*15b0*/  ISETP.GT.AND P1, PT, R4, 0x600, PT ;  /* 0x000006000400780c */ /* 0x000fe40003f24270 */
[----:B------:R-:W-:-:S04]  /*15c0*/  LEA R5, R0, R5, 0x18 ;  /* 0x0000000500057211 */ /* 0x000fc800078ec0ff */
[----:B------:R-:W-:-:S04]  /*15d0*/  LEA R4, R6, R5, 0x2 ;  /* 0x0000000506047211 */ /* 0x000fc800078e10ff */
[----:B------:R-:W-:-:S03]  /*15e0*/  IADD3 R4, PT, PT, R4, 0x400, RZ ;  /* 0x0000040004047810 */ /* 0x000fc60007ffe0ff */
[----:B------:R-:W-:Y:S05]  /*15f0*/  @!P1 BRA `(.L_x_247) ;  /* 0x0000000000d89947 */ /* 0x000fea0003800000 */
[----:B------:R-:W-:Y:S02]  /*1600*/  PLOP3.LUT P0, PT, PT, PT, PT, 0x8, 0x80 ;  /* 0x000000000080781c */ /* 0x000fe40003f0e170 */
[----:B------:R-:W-:-:S11]  /*1610*/  IADD3 R5, PT, PT, R17, -0x600, RZ ;  /* 0xfffffa0011057810 */ /* 0x000fd60007ffe0ff */
.L_x_248:
        /* <DEDUP_REMOVED lines=52> */
.L_x_247:
[----:B------:R-:W-:Y:S05]  /*1960*/  BSYNC.RECONVERGENT B1 ;  /* 0x0000000000017941 */ /* 0x000fea0003800200 */
.L_x_246:
        /* <DEDUP_REMOVED lines=31> */
.L_x_250:
[----:B------:R-:W-:Y:S05]  /*1b60*/  BSYNC.RECONVERGENT B1 ;  /* 0x0000000000017941 */ /* 0x000fea0003800200 */
.L_x_249:
        /* <DEDUP_REMOVED lines=14> */
.L_x_242:
[----:B------:R-:W-:Y:S05]  /*1c50*/  BSYNC.RECONVERGENT B0 ;  /* 0x0000000000007941 */ /* 0x000fea0003800200 */
.L_x_241:
[----:B------:R-:W-:Y:S01]  /*1c60*/  BAR.SYNC.DEFER_BLOCKING 0x0 ;  /* 0x0000000000007b1d */ /* 0x000fe20000010000 */
[----:B------:R-:W-:Y:S01]  /*1c70*/  IADD3 R3, PT, PT, R3, 0x20, RZ ;  /* 0x0000002003037810 */ /* 0x000fe20007ffe0ff */
[----:B-1----:R-:W-:Y:S01]  /*1c80*/  IMAD.MOV.U32 R11, RZ, RZ, RZ ;  /* 0x000000ffff0b7224 */ /* 0x002fe200078e00ff */
[----:B0-----:R-:W-:Y:S02]  /*1c90*/  LOP3.LUT R2, R22, 0x3, RZ, 0xc0, !PT ;  /* 0x0000000316027812 */ /* 0x001fe400078ec0ff */
[----:B------:R-:W-:Y:S02]  /*1ca0*/  CS2R R8, SRZ ;  /* 0x0000000000087805 */ /* 0x000fe4000001ff00 */
[----:B------:R-:W-:Y:S01]  /*1cb0*/  LEA R10, R0, R3, 0x18 ;  /* 0x00000003000a7211 */ /* 0x000fe200078ec0ff */
[----:B------:R-:W-:Y:S01]  /*1cc0*/  BSSY.RECONVERGENT B0, `(.L_x_251) ;  /* 0x000001c000007945 */ /* 0x000fe20003800200 */
[----:B------:R-:W-:Y:S01]  /*1cd0*/  BAR.SYNC.DEFER_BLOCKING 0x0 ;  /* 0x0000000000007b1d */ /* 0x000fe20000010000 */
[----:B------:R-:W-:-:S02]  /*1ce0*/  ISETP.NE.AND P2, PT, R2, RZ, PT ;  /* 0x000000ff0200720c */ /* 0x000fc40003f45270 */
[----:B------:R-:W-:Y:S02]  /*1cf0*/  CS2R R6, SRZ ;  /* 0x0000000000067805 */ /* 0x000fe4000001ff00 */
[----:B------:R-:W-:Y:S02]  /*1d00*/  LOP3.LUT R0, R22, 0x3c0, RZ, 0xc0, !PT ;  /* 0x000003c016007812 */ /* 0x000fe400078ec0ff */
[----:B------:R-:W-:Y:S02]  /*1d10*/  SHF.R.U32.HI R5, RZ, 0x2, R16 ;  /* 0x00000002ff057819 */ /* 0x000fe40000011610 */
[----:B------:R-:W-:Y:S01]  /*1d20*/  ISETP.NE.OR P5, PT, R0, 0x40, P2 ;  /* 0x000000400000780c */ /* 0x000fe200017a5670 */
[----:B------:R-:W-:Y:S01]  /*1d30*/  HFMA2 R0, -RZ, RZ, 0, 0 ;  /* 0x00000000ff007431 */ /* 0x000fe200000001ff */
[----:B------:R-:W-:Y:S01]  /*1d40*/  LOP3.LUT R2, R22, 0x3e0, RZ, 0xc0, !PT ;  /* 0x000003e016027812 */ /* 0x000fe200078ec0ff */
[----:B------:R-:W-:Y:S01]  /*1d50*/  IMAD R5, R18, 0x50, R5 ;  /* 0x0000005012057824 */ /* 0x000fe200078e0205 */
[----:B------:R-:W-:-:S02]  /*1d60*/  LOP3.LUT P0, RZ, R22, 0x3c3, RZ, 0xc0, !PT ;  /* 0x000003c316ff7812 */ /* 0x000fc4000780c0ff */
[----:B------:R-:W-:Y:S02]  /*1d70*/  ISETP.NE.OR P4, PT, R2, 0x20, P2 ;  /* 0x000000200200780c */ /* 0x000fe40001785670 */
[----:B------:R-:W-:Y:S02]  /*1d80*/  CS2R R2, SRZ ;  /* 0x0000000000027805 */ /* 0x000fe4000001ff00 */
[----:B------:R-:W-:Y:S02]  /*1d90*/  LEA R10, R5, R10, 0x2 ;  /* 0x0000000a050a7211 */ /* 0x000fe400078e10ff */
[----:B------:R-:W-:Y:S02]  /*1da0*/  CS2R R4, SRZ ;  /* 0x0000000000047805 */ /* 0x000fe4000001ff00 */
[C---:B------:R-:W-:Y:S02]  /*1db0*/  LOP3.LUT P1, RZ, R22.reuse, 0x3e3, RZ, 0xc0, !PT ;  /* 0x000003e316ff7812 */ /* 0x040fe4000782c0ff */
[----:B------:R-:W-:Y:S01]  /*1dc0*/  ISETP.GT.U32.AND P3, PT, R22, 0x1f, PT ;  /* 0x0000001f1600780c */ /* 0x000fe20003f64070 */
[----:B------:R-:W-:-:S12]  /*1dd0*/  @P5 BRA `(.L_x_252) ;  /* 0x0000000000285947 */ /* 0x000fd80003800000 */
        /* <DEDUP_REMOVED lines=10> */
.L_x_252:
[----:B------:R-:W-:Y:S05]  /*1e80*/  BSYNC.RECONVERGENT B0 ;  /* 0x0000000000007941 */ /* 0x000fea0003800200 */
.L_x_251:
        /* <DEDUP_REMOVED lines=13> */
[----:B0-----:R-:W-:Y:S01]  /*1f60*/  FADD.FTZ R5, R5, R12 ;  /* 0x0000000c05057221 */ /* 0x001fe20000010000 */
[----:B-1----:R-:W-:Y:S01]  /*1f70*/  FADD.FTZ R2, R2, R13 ;  /* 0x0000000d02027221 */ /* 0x002fe20000010000 */
[----:B--2---:R-:W-:Y:S01]  /*1f80*/  FADD.FTZ R3, R3, R14 ;  /* 0x0000000e03037221 */ /* 0x004fe20000010000 */
[----:B---3--:R-:W-:Y:S01]  /*1f90*/  FADD.FTZ R0, R0, R15 ;  /* 0x0000000f00007221 */ /* 0x008fe20000010000 */
[----:B----4-:R-:W-:Y:S01]  /*1fa0*/  FADD.FTZ R11, R11, R16 ;  /* 0x000000100b0b7221 */ /* 0x010fe20000010000 */
[----:B-----5:R-:W-:Y:S01]  /*1fb0*/  FADD.FTZ R8, R8, R17 ;  /* 0x0000001108087221 */ /* 0x020fe20000010000 */
[----:B------:R-:W-:Y:S01]  /*1fc0*/  FADD.FTZ R9, R9, R18 ;  /* 0x0000001209097221 */ /* 0x000fe20000010000 */
[----:B------:R-:W-:Y:S01]  /*1fd0*/  FADD.FTZ R6, R6, R21 ;  /* 0x0000001506067221 */ /* 0x000fe20000010000 */
[----:B------:R-:W-:Y:S01]  /*1fe0*/  FADD.FTZ R7, R7, R20 ;  /* 0x0000001407077221 */ /* 0x000fe20000010000 */
[----:B------:R-:W-:-:S07]  /*1ff0*/  FADD.FTZ R4, R4, R23 ;  /* 0x0000001704047221 */ /* 0x000fce0000010000 */
.L_x_254:
[----:B------:R-:W-:Y:S05]  /*2000*/  BSYNC.RECONVERGENT B0 ;  /* 0x0000000000007941 */ /* 0x000fea0003800200 */
.L_x_253:
        /* <DEDUP_REMOVED lines=13> */
.L_x_256:
[----:B------:R-:W-:Y:S05]  /*20e0*/  BSYNC.RECONVERGENT B0 ;  /* 0x0000000000007941 */ /* 0x000fea0003800200 */
.L_x_255:
        /* <DEDUP_REMOVED lines=13> */
[----:B01----:R-:W-:Y:S01]  /*21c0*/  FADD.FTZ R5, R5, R12 ;  /* 0x0000000c05057221 */ /* 0x003fe20000010000 */
        /* <DEDUP_REMOVED lines=8> */
[----:B------:R-:W-:-:S07]  /*2250*/  FADD.FTZ R4, R4, R23 ;  /* 0x0000001704047221 */ /* 0x000fce0000010000 */
.L_x_258:
[----:B------:R-:W-:Y:S05]  /*2260*/  BSYNC.RECONVERGENT B0 ;  /* 0x0000000000007941 */ /* 0x000fea0003800200 */
.L_x_257:
        /* <DEDUP_REMOVED lines=27> */
[----:B------:R-:W-:Y:S04]  /*2420*/  STG.E.U16 desc[UR36][R12.64+0x10], R3 ;  /* 0x000010030c007986 */ /* 0x000fe8000c101524 */
        /* <DEDUP_REMOVED lines=10> */
.L_x_230:
[----:B------:R-:W-:Y:S01]  /*24d0*/  MOV R12, 0x10 ;  /* 0x00000010000c7802 */ /* 0x000fe20000000f00 */
[----:B------:R-:W-:Y:S01]  /*24e0*/  HFMA2 R11, -RZ, RZ, 0, 1.847743988037109375e-06 ;  /* 0x0000001fff0b7431 */ /* 0x000fe200000001ff */
[----:B------:R-:W-:-:S07]  /*24f0*/  MOV R15, 0xffffffff ;  /* 0xffffffff000f7802 */ /* 0x000fce0000000f00 */
[----:B------:R-:W-:Y:S05]  /*2500*/  WARPSYNC.COLLECTIVE R15, `(.L_x_259) ;  /* 0x000000000f087348 */ /* 0x000fea0003c00000 */
[----:B------:R0:W1:Y:S02]  /*2510*/  SHFL.BFLY P6, R14, R13, R12, R11 ;  /* 0x0c00000c0d0e7389 */ /* 0x00006400000c000b */
[----:B01----:R-:W-:Y:S05]  /*2520*/  ENDCOLLECTIVE ;  /* 0x000000000000791b */ /* 0x003fea0003800000 */
.L_x_259:
[----:B------:R-:W-:Y:S01]  /*2530*/  HFMA2 R12, -RZ, RZ, 0, 4.76837158203125e-07 ;  /* 0x00000008ff0c7431 */ /* 0x000fe200000001ff */
[----:B------:R-:W-:-:S04]  /*2540*/  FMNMX.FTZ R0, R14, -3.40282346638528859812e+38, !PT ;  /* 0xff7fffff0e007809 */ /* 0x000fc80007810000 */
[----:B------:R-:W-:-:S07]  /*2550*/  MOV R13, R0 ;  /* 0x00000000000d7202 */ /* 0x000fce0000000f00 */
[----:B------:R-:W-:Y:S05]  /*2560*/  WARPSYNC.COLLECTIVE R15, `(.L_x_260) ;  /* 0x000000000f087348 */ /* 0x000fea0003c00000 */
[----:B------:R0:W1:Y:S02]  /*2570*/  SHFL.BFLY P6, R14, R13, R12, R11 ;  /* 0x0c00000c0d0e7389 */ /* 0x00006400000c000b */
[----:B01----:R-:W-:Y:S05]  /*2580*/  ENDCOLLECTIVE ;  /* 0x000000000000791b */ /* 0x003fea0003800000 */
.L_x_260:
[----:B------:R-:W-:Y:S01]  /*2590*/  HFMA2 R12, -RZ, RZ, 0, 2.384185791015625e-07 ;  /* 0x00000004ff0c7431 */ /* 0x000fe200000001ff */
[----:B------:R-:W-:-:S04]  /*25a0*/  FMNMX.FTZ R2, R0, R14, !PT ;  /* 0x0000000e00027209 */ /* 0x000fc80007810000 */
[----:B------:R-:W-:-:S07]  /*25b0*/  MOV R13, R2 ;  /* 0x00000002000d7202 */ /* 0x000fce0000000f00 */
[----:B------:R-:W-:Y:S05]  /*25c0*/  WARPSYNC.COLLECTIVE R15, `(.L_x_261) ;  /* 0x000000000f087348 */ /* 0x000fea0003c00000 */
[----:B------:R0:W1:Y:S02]  /*25d0*/  SHFL.BFLY P6, R14, R13, R12, R11 ;  /* 0x0c00000c0d0e7389 */ /* 0x00006400000c000b */
[----:B01----:R-:W-:Y:S05]  /*25e0*/  ENDCOLLECTIVE ;  /* 0x000000000000791b */ /* 0x003fea0003800000 */
.L_x_261:
[----:B------:R-:W-:Y:S01]  /*25f0*/  HFMA2 R12, -RZ, RZ, 0, 1.1920928955078125e-07 ;  /* 0x00000002ff0c7431 */ /* 0x000fe200000001ff */
[----:B------:R-:W-:-:S04]  /*2600*/  FMNMX.FTZ R3, R2, R14, !PT ;  /* 0x0000000e02037209 */ /* 0x000fc80007810000 */
[----:B------:R-:W-:-:S07]  /*2610*/  MOV R13, R3 ;  /* 0x00000003000d7202 */ /* 0x000fce0000000f00 */
[----:B------:R-:W-:Y:S05]  /*2620*/  WARPSYNC.COLLECTIVE R15, `(.L_x_262) ;  /* 0x000000000f087348 */ /* 0x000fea0003c00000 */
[----:B------:R0:W1:Y:S02]  /*2630*/  SHFL.BFLY P6, R14, R13, R12, R11 ;  /* 0x0c00000c0d0e7389 */ /* 0x00006400000c000b */
[----:B01----:R-:W-:Y:S05]  /*2640*/  ENDCOLLECTIVE ;  /* 0x000000000000791b */ /* 0x003fea0003800000 */
.L_x_262:
[----:B------:R-:W-:Y:S01]  /*2650*/  HFMA2 R12, -RZ, RZ, 0, 5.9604644775390625e-08 ;  /* 0x00000001ff0c7431 */ /* 0x000fe200000001ff */
[----:B------:R-:W-:-:S04]  /*2660*/  FMNMX.FTZ R4, R3, R14, !PT ;  /* 0x0000000e03047209 */ /* 0x000fc80007810000 */
[----:B------:R-:W-:-:S07]  /*2670*/  MOV R13, R4 ;  /* 0x00000004000d7202 */ /* 0x000fce0000000f00 */
[----:B------:R-:W-:Y:S05]  /*2680*/  WARPSYNC.COLLECTIVE R15, `(.L_x_263) ;  /* 0x000000000f087348 */ /* 0x000fea0003c00000 */
[----:B------:R0:W1:Y:S02]  /*2690*/  SHFL.BFLY P6, R14, R13, R12, R11 ;  /* 0x0c00000c0d0e7389 */ /* 0x00006400000c000b */
[----:B01----:R-:W-:Y:S05]  /*26a0*/  ENDCOLLECTIVE ;  /* 0x000000000000791b */ /* 0x003fea0003800000 */
.L_x_263:
[----:B------:R-:W-:Y:S05]  /*26b0*/  BRA `(.L_x_264) ;  /* 0xffffffdc00107947 */ /* 0x000fea000383ffff */
.L_x_265:
        /* <DEDUP_REMOVED lines=12> */
.L_x_25578:


//--------------------- .text._ZN4vllm25paged_attention_v1_kernelI13__nv_bfloat16hLi64ELi32ELi128ELNS_18Fp8KVCacheDataTypeE2ELb0EEEvPT_PKS3_PKT0_S9_ifPKiSB_iPKfiiiSD_SD_iiiii --------------------------
	.section	.text._ZN4vllm25paged_attention_v1_kernelI13__nv_bfloat16hLi64ELi32ELi128ELNS_18Fp8KVCacheDataTypeE2ELb0EEEvPT_PKS3_PKT0_S9_ifPKiSB_iPKfiiiSD_SD_iiiii,"ax",@progbits
	.align	128
        .global         _ZN4vllm25paged_attention_v1_kernelI13__nv_bfloat16hLi64ELi32ELi128ELNS_18Fp8KVCacheDataTypeE2ELb0EEEvPT_PKS3_PKT0_S9_ifPKiSB_iPKfiiiSD_SD_iiiii
        .type           _ZN4vllm25paged_attention_v1_kernelI13__nv_bfloat16hLi64ELi32ELi128ELNS_18Fp8KVCacheDataTypeE2ELb0EEEvPT_PKS3_PKT0_S9_ifPKiSB_iPKfiiiSD_SD_iiiii,@function
        .size           _ZN4vllm25paged_attention_v1_kernelI13__nv_bfloat16hLi64ELi32ELi128ELNS_18Fp8KVCacheDataTypeE2ELb0EEEvPT_PKS3_PKT0_S9_ifPKiSB_iPKfiiiSD_SD_iiiii,(.L_x_25579 - _ZN4vllm25paged_attention_v1_kernelI13__nv_bfloat16hLi64ELi32ELi128ELNS_18Fp8KVCacheDataTypeE2ELb0EEEvPT_PKS3_PKT0_S9_ifPKiSB_iPKfiiiSD_SD_iiiii)
        .other          _ZN4vllm25paged_attention_v1_kernelI13__nv_bfloat16hLi64ELi32ELi128ELNS_18Fp8KVCacheDataTypeE2ELb0EEEvPT_PKS3_PKT0_S9_ifPKiSB_iPKfiiiSD_SD_iiiii,@"STO_CUDA_ENTRY STV_DEFAULT"
_ZN4vllm25paged_attention_v1_kernelI13__nv_bfloat16hLi64ELi32ELi128ELNS_18Fp8KVCacheDataTypeE2ELb0EEEvPT_PKS3_PKT0_S9_ifPKiSB_iPKfiiiSD_SD_iiiii:
.text._ZN4vllm25paged_attention_v1_kernelI13__nv_bfloat16hLi64ELi32ELi128ELNS_18Fp8KVCacheDataTypeE2ELb0EEEvPT_PKS3_PKT0_S9_ifPKiSB_iPKfiiiSD_SD_iiiii:
        /* <DEDUP_REMOVED lines=21> */
[----:B------:R-:W-:Y:S02]  /*0150*/  HFMA2 R12, -RZ, RZ, 0, 5.9604644775390625e-08 ;  /* 0x00000001ff0c7431 */ /* 0x000fe400000001ff */
[----:B------:R-:W-:Y:S01]  /*0160*/  IMAD.MOV.U32 R8, RZ, RZ, 0x219 ;  /* 0x00000219ff087424 */ /* 0x000fe200078e00ff */
[----:B------:R-:W-:Y:S01]  /*0170*/  MOV R13, RZ ;  /* 0x000000ff000d7202 */ /* 0x000fe20000000f00 */
        /* <DEDUP_REMOVED lines=11> */
.L_x_267:
[----:B------:R-:W-:Y:S05]  /*0230*/  BSYNC.RECONVERGENT B6 ;  /* 0x0000000000067941 */ /* 0x000fea0003800200 */
.L_x_266:
        /* <DEDUP_REMOVED lines=12> */
.L_x_302:
        /* <DEDUP_REMOVED lines=10> */
[----:B------:R-:W-:Y:S01]  /*03a0*/  IMAD.MOV.U32 R8, RZ, RZ, RZ ;  /* 0x000000ffff087224 */ /* 0x000fe200078e00ff */
        /* <DEDUP_REMOVED lines=13> */
[----:B------:R-:W-:Y:S02]  /*0480*/  HFMA2 R8, -RZ, RZ, 0, 0 ;  /* 0x00000000ff087431 */ /* 0x000fe400000001ff */
        /* <DEDUP_REMOVED lines=14> */
.L_x_273:
        /* <DEDUP_REMOVED lines=11> */
.L_x_272:
[----:B------:R-:W-:Y:S05]  /*0620*/  BSYNC.RECONVERGENT B1 ;  /* 0x0000000000017941 */ /* 0x000fea0003800200 */
.L_x_271:
[----:B------:R-:W-:Y:S05]  /*0630*/  @!P4 BRA `(.L_x_270) ;  /* 0x0000000c0008c947 */ /* 0x000fea0003800000 */
[----:B------:R-:W-:Y:S01]  /*0640*/  IADD3 R9, PT, PT, R17, -R6, RZ ;  /* 0x8000000611097210 */ /* 0x000fe20007ffe0ff */
[----:B------:R-:W-:Y:S01]  /*0650*/  BSSY.RECONVERGENT B1, `(.L_x_274) ;  /* 0x000006e000017945 */ /* 0x000fe20003800200 */
[----:B------:R-:W-:Y:S02]  /*0660*/  IADD3 R7, PT, PT, R3, 0x20, RZ ;  /* 0x0000002003077810 */ /* 0x000fe40007ffe0ff */
[----:B------:R-:W-:Y:S02]  /*0670*/  ISETP.GT.AND P4, PT, R9, 0x600, PT ;  /* 0x000006000900780c */ /* 0x000fe40003f84270 */
[----:B------:R-:W-:Y:S02]  /*0680*/  LEA R7, R0, R7, 0x18 ;  /* 0x0000000700077211 */ /* 0x000fe400078ec0ff */
[----:B------:R-:W-:-:S03]  /*0690*/  PLOP3.LUT P0, PT, PT, PT, PT, 0x80, 0x8 ;  /* 0x000000000008781c */ /* 0x000fc60003f0f070 */
[----:B------:R-:W-:-:S05]  /*06a0*/  IMAD R7, R6, 0x4, R7 ;  /* 0x0000000406077824 */ /* 0x000fca00078e0207 */
[----:B------:R-:W-:Y:S01]  /*06b0*/  IADD3 R7, PT, PT, R7, 0x400, RZ ;  /* 0x0000040007077810 */ /* 0x000fe20007ffe0ff */
[----:B------:R-:W-:Y:S06]  /*06c0*/  @!P4 BRA `(.L_x_275) ;  /* 0x000000040098c947 */ /* 0x000fec0003800000 */
[----:B------:R-:W-:Y:S02]  /*06d0*/  PLOP3.LUT P0, PT, PT, PT, PT, 0x8, 0x80 ;  /* 0x000000000080781c */ /* 0x000fe40003f0e170 */
[----:B------:R-:W-:-:S11]  /*06e0*/  IADD3 R9, PT, PT, R17, -0x600, RZ ;  /* 0xfffffa0011097810 */ /* 0x000fd60007ffe0ff */
.L_x_276:
        /* <DEDUP_REMOVED lines=100> */
.L_x_275:
[----:B------:R-:W-:Y:S05]  /*0d30*/  BSYNC.RECONVERGENT B1 ;  /* 0x0000000000017941 */ /* 0x000fea0003800200 */
.L_x_274:
        /* <DEDUP_REMOVED lines=55> */
.L_x_278:
[----:B------:R-:W-:Y:S05]  /*10b0*/  BSYNC.RECONVERGENT B1 ;  /* 0x0000000000017941 */ /* 0x000fea0003800200 */
.L_x_277:
        /* <DEDUP_REMOVED lines=26> */
.L_x_270:
[----:B------:R-:W-:Y:S05]  /*1260*/  BSYNC.RECONVERGENT B0 ;  /* 0x0000000000007941 */ /* 0x000fea0003800200 */
.L_x_269:
        /* <DEDUP_REMOVED lines=39> */
.L_x_283:
[----:B------:R-:W0:Y:S01]  /*14e0*/  LDS R5, [R4] ;  /* 0x0000000004057984 */ /* 0x000e220000000800 */
[----:B------:R-:W-:-:S05]  /*14f0*/  VIADD R7, R7, 0x1 ;  /* 0x0000000107077836 */ /* 0x000fca0000000000 */
[----:B------:R-:W-:Y:S01]  /*1500*/  ISETP.NE.AND P0, PT, R7, RZ, PT ;  /* 0x000000ff0700720c */ /* 0x000fe20003f05270 */
[----:B0-----:R-:W-:-:S05]  /*1510*/  FMUL.FTZ R5, R5, R2 ;  /* 0x0000000205057220 */ /* 0x001fca0000410000 */
[----:B------:R0:W-:Y:S02]  /*1520*/  STS [R4], R5 ;  /* 0x0000000504007388 */ /* 0x0001e40000000800 */
[----:B0-----:R-:W-:-:S05]  /*1530*/  IADD3 R4, PT, PT, R4, 0x200, RZ ;  /* 0x0000020004047810 */ /* 0x001fca0007ffe0ff */
[----:B------:R-:W-:Y:S05]  /*1540*/  @P0 BRA `(.L_x_283) ;  /* 0xfffffffc00e40947 */ /* 0x000fea000383ffff */
.L_x_282:
[----:B------:R-:W-:Y:S05]  /*1550*/  BSYNC.RECONVERGENT B1 ;  /* 0x0000000000017941 */ /* 0x000fea0003800200 */
.L_x_281:
        /* <DEDUP_REMOVED lines=12> */
.L_x_286:
        /* <DEDUP_REMOVED lines=52> */
.L_x_285:
[----:B------:R-:W-:Y:S05]  /*1960*/  BSYNC.RECONVERGENT B1 ;  /* 0x0000000000017941 */ /* 0x000fea0003800200 */
.L_x_284:
        /* <DEDUP_REMOVED lines=31> */
.L_x_288:
[----:B------:R-:W-:Y:S05]  /*1b60*/  BSYNC.RECONVERGENT B1 ;  /* 0x0000000000017941 */ /* 0x000fea0003800200 */
.L_x_287:
        /* <DEDUP_REMOVED lines=14> */
.L_x_280:
[----:B------:R-:W-:Y:S05]  /*1c50*/  BSYNC.RECONVERGENT B0 ;  /* 0x0000000000007941 */ /* 0x000fea0003800200 */
.L_x_279:
[----:B------:R-:W-:Y:S01]  /*1c60*/  BAR.SYNC.DEFER_BLOCKING 0x0 ;  /* 0x0000000000007b1d */ /* 0x000fe20000010000 */
[C---:B------:R-:W-:Y:S02]  /*1c70*/  LOP3.LUT P0, RZ, R22.reuse, 0x3, RZ, 0xc0, !PT ;  /* 0x0000000316ff7812 */ /* 0x040fe4000780c0ff */
[----:B-1----:R-:W-:Y:S02]  /*1c80*/  CS2R R8, SRZ ;  /* 0x0000000000087805 */ /* 0x002fe4000001ff00 */
[C---:B0-----:R-:W-:Y:S02]  /*1c90*/  LOP3.LUT R2, R22.reuse, 0x3c0, RZ, 0xc0, !PT ;  /* 0x000003c016027812 */ /* 0x041fe400078ec0ff */
[----:B------:R-:W-:Y:S02]  /*1ca0*/  CS2R R6, SRZ ;  /* 0x0000000000067805 */ /* 0x000fe4000001ff00 */
[----:B------:R-:W-:Y:S01]  /*1cb0*/  LOP3.LUT R4, R22, 0x3e3, RZ, 0xc0, !PT ;  /* 0x000003e316047812 */ /* 0x000fe200078ec0ff */
[----:B------:R-:W-:Y:S01]  /*1cc0*/  BSSY.RECONVERGENT B0, `(.L_x_289) ;  /* 0x000001a000007945 */ /* 0x000fe20003800200 */
[----:B------:R-:W-:Y:S01]  /*1cd0*/  ISETP.NE.OR P5, PT, R2, 0x40, P0 ;  /* 0x000000400200780c */ /* 0x000fe200007a5670 */
[----:B------:R-:W-:Y:S01]  /*1ce0*/  HFMA2 R2, -RZ, RZ, 0, 0 ;  /* 0x00000000ff027431 */ /* 0x000fe200000001ff */
[----:B------:R-:W-:-:S02]  /*1cf0*/  SHF.R.U32.HI R13, RZ, 0x2, R16 ;  /* 0x00000002ff0d7819 */ /* 0x000fc40000011610 */
[----:B------:R-:W-:Y:S01]  /*1d00*/  IADD3 R15, PT, PT, R3, 0x20, RZ ;  /* 0x00000020030f7810 */ /* 0x000fe20007ffe0ff */
[----:B------:R-:W-:Y:S01]  /*1d10*/  BAR.SYNC.DEFER_BLOCKING 0x0 ;  /* 0x0000000000007b1d */ /* 0x000fe20000010000 */
[C---:B------:R-:W-:Y:S02]  /*1d20*/  ISETP.NE.AND P2, PT, R4.reuse, 0x20, PT ;  /* 0x000000200400780c */ /* 0x040fe40003f45270 */
[----:B------:R-:W-:Y:S02]  /*1d30*/  ISETP.NE.AND P3, PT, R4, RZ, PT ;  /* 0x000000ff0400720c */ /* 0x000fe40003f65270 */
[----:B------:R-:W-:Y:S02]  /*1d40*/  CS2R R4, SRZ ;  /* 0x0000000000047805 */ /* 0x000fe4000001ff00 */
[C---:B------:R-:W-:Y:S02]  /*1d50*/  LOP3.LUT P1, RZ, R22.reuse, 0x3c3, RZ, 0xc0, !PT ;  /* 0x000003c316ff7812 */ /* 0x040fe4000782c0ff */
[----:B------:R-:W-:-:S02]  /*1d60*/  ISETP.GT.U32.AND P4, PT, R22, 0x1f, PT ;  /* 0x0000001f1600780c */ /* 0x000fc40003f84070 */
[----:B------:R-:W-:Y:S02]  /*1d70*/  MOV R11, RZ ;  /* 0x000000ff000b7202 */ /* 0x000fe40000000f00 */
[----:B------:R-:W-:Y:S02]  /*1d80*/  LEA R16, R0, R15, 0x18 ;  /* 0x0000000f00107211 */ /* 0x000fe400078ec0ff */
[----:B------:R-:W-:Y:S01]  /*1d90*/  LEA R18, R18, R13, 0x6 ;  /* 0x0000000d12127211 */ /* 0x000fe200078e30ff */
[----:B------:R-:W-:Y:S06]  /*1da0*/  @P5 BRA `(.L_x_290) ;  /* 0x00000000002c5947 */ /* 0x000fec0003800000 */
[----:B------:R-:W-:-:S05]  /*1db0*/  VIADD R3, R3, 0x20 ;  /* 0x0000002003037836 */ /* 0x000fca0000000000 */
        /* <DEDUP_REMOVED lines=10> */
.L_x_290:
[----:B------:R-:W-:Y:S05]  /*1e60*/  BSYNC.RECONVERGENT B0 ;  /* 0x0000000000007941 */ /* 0x000fea0003800200 */
.L_x_289:
[----:B------:R-:W-:Y:S01]  /*1e70*/  BAR.SYNC.DEFER_BLOCKING 0x0 ;  /* 0x0000000000007b1d */ /* 0x000fe20000010000 */
[----:B------:R-:W-:-:S05]  /*1e80*/  LEA R18, R18, R16, 0x2 ;  /* 0x0000001012127211 */ /* 0x000fca00078e10ff */
[----:B------:R-:W-:Y:S04]  /*1e90*/  BSSY.RECONVERGENT B0, `(.L_x_291) ;  /* 0x0000012000007945 */ /* 0x000fe80003800200 */
[----:B------:R-:W-:Y:S05]  /*1ea0*/  @P1 BRA `(.L_x_292) ;  /* 0x0000000000401947 */ /* 0x000fea0003800000 */
[----:B0-----:R-:W0:Y:S04]  /*1eb0*/  LDS R0, [R18] ;  /* 0x0000000012007984 */ /* 0x001e280000000800 */
[----:B------:R-:W1:Y:S04]  /*1ec0*/  LDS R3, [R18+0x20] ;  /* 0x0000200012037984 */ /* 0x000e680000000800 */
[----:B------:R-:W2:Y:S04]  /*1ed0*/  LDS R15, [R18+0x40] ;  /* 0x00004000120f7984 */ /* 0x000ea80000000800 */
[----:B------:R-:W3:Y:S04]  /*1ee0*/  LDS R10, [R18+0x60] ;  /* 0x00006000120a7984 */ /* 0x000ee80000000800 */
[----:B------:R-:W4:Y:S04]  /*1ef0*/  LDS R12, [R18+0x80] ;  /* 0x00008000120c7984 */ /* 0x000f280000000800 */
        /* <DEDUP_REMOVED lines=10> */
[----:B------:R-:W-:-:S07]  /*1fa0*/  FADD.FTZ R6, R6, R21 ;  /* 0x0000001506067221 */ /* 0x000fce0000010000 */
.L_x_292:
[----:B------:R-:W-:Y:S05]  /*1fb0*/  BSYNC.RECONVERGENT B0 ;  /* 0x0000000000007941 */ /* 0x000fea0003800200 */
.L_x_291:
        /* <DEDUP_REMOVED lines=11> */
[----:B------:R1:W-:Y:S02]  /*2070*/  STS [R13+0xe0], R6 ;  /* 0x0000e0060d007388 */ /* 0x0003e40000000800 */
.L_x_294:
[----:B------:R-:W-:Y:S05]  /*2080*/  BSYNC.RECONVERGENT B0 ;  /* 0x0000000000007941 */ /* 0x000fea0003800200 */
.L_x_293:
[----:B------:R-:W-:Y:S06]  /*2090*/  BAR.SYNC.DEFER_BLOCKING 0x0 ;  /* 0x0000000000007b1d */ /* 0x000fec0000010000 */
[----:B------:R-:W-:Y:S04]  /*20a0*/  BSSY.RECONVERGENT B0, `(.L_x_295) ;  /* 0x0000012000007945 */ /* 0x000fe80003800200 */
[----:B------:R-:W-:Y:S05]  /*20b0*/  @P3 BRA `(.L_x_296) ;  /* 0x0000000000403947 */ /* 0x000fea0003800000 */
[----:B0-----:R-:W0:Y:S04]  /*20c0*/  LDS R0, [R18] ;  /* 0x0000000012007984 */ /* 0x001e280000000800 */
[----:B------:R-:W2:Y:S04]  /*20d0*/  LDS R3, [R18+0x20] ;  /* 0x0000200012037984 */ /* 0x000ea80000000800 */
[----:B-1----:R-:W1:Y:S04]  /*20e0*/  LDS R13, [R18+0x40] ;  /* 0x00004000120d7984 */ /* 0x002e680000000800 */
[----:B------:R-:W3:Y:S04]  /*20f0*/  LDS R10, [R18+0x60] ;  /* 0x00006000120a7984 */ /* 0x000ee80000000800 */
[----:B------:R-:W4:Y:S04]  /*2100*/  LDS R12, [R18+0x80] ;  /* 0x00008000120c7984 */ /* 0x000f280000000800 */
[----:B------:R-:W5:Y:S04]  /*2110*/  LDS R15, [R18+0xa0] ;  /* 0x0000a000120f7984 */ /* 0x000f680000000800 */
[----:B------:R-:W5:Y:S04]  /*2120*/  LDS R14, [R18+0xc0] ;  /* 0x0000c000120e7984 */ /* 0x000f680000000800 */
[----:B------:R-:W5:Y:S01]  /*2130*/  LDS R17, [R18+0xe0] ;  /* 0x0000e00012117984 */ /* 0x000f620000000800 */
[----:B0-----:R-:W-:Y:S01]  /*2140*/  FADD.FTZ R5, R5, R0 ;  /* 0x0000000005057221 */ /* 0x001fe20000010000 */
[----:B--2---:R-:W-:Y:S01]  /*2150*/  FADD.FTZ R2, R2, R3 ;  /* 0x0000000302027221 */ /* 0x004fe20000010000 */
[----:B-1----:R-:W-:Y:S01]  /*2160*/  FADD.FTZ R4, R4, R13 ;  /* 0x0000000d04047221 */ /* 0x002fe20000010000 */
[----:B---3--:R-:W-:Y:S01]  /*2170*/  FADD.FTZ R11, R11, R10 ;  /* 0x0000000a0b0b7221 */ /* 0x008fe20000010000 */
[----:B----4-:R-:W-:Y:S01]  /*2180*/  FADD.FTZ R9, R9, R12 ;  /* 0x0000000c09097221 */ /* 0x010fe20000010000 */
[----:B-----5:R-:W-:Y:S01]  /*2190*/  FADD.FTZ R8, R8, R15 ;  /* 0x0000000f08087221 */ /* 0x020fe20000010000 */
[----:B------:R-:W-:Y:S01]  /*21a0*/  FADD.FTZ R7, R7, R14 ;  /* 0x0000000e07077221 */ /* 0x000fe20000010000 */
[----:B------:R-:W-:-:S07]  /*21b0*/  FADD.FTZ R6, R6, R17 ;  /* 0x0000001106067221 */ /* 0x000fce0000010000 */
.L_x_296:
[----:B------:R-:W-:Y:S05]  /*21c0*/  BSYNC.RECONVERGENT B0 ;  /* 0x0000000000007941 */ /* 0x000fea0003800200 */
.L_x_295:
[----:B------:R-:W-:Y:S06]  /*21d0*/  BAR.SYNC.DEFER_BLOCKING 0x0 ;  /* 0x0000000000007b1d */ /* 0x000fec0000010000 */
[----:B------:R-:W-:Y:S05]  /*21e0*/  @P4 EXIT ;  /* 0x000000000000494d */ /* 0x000fea0003800000 */
[----:B0-----:R-:W0:Y:S01]  /*21f0*/  S2R R0, SR_CTAID.X ;  /* 0x0000000000007919 */ /* 0x001e220000002500 */
[----:B------:R-:W0:Y:S01]  /*2200*/  LDCU UR4, c[0x0][0x370] ;  /* 0x00006e00ff0477ac */ /* 0x000e220008000800 */
[----:B------:R-:W2:Y:S01]  /*2210*/  LDCU UR5, c[0x0][0x378] ;  /* 0x00006f00ff0577ac */ /* 0x000ea20008000800 */
[----:B0-----:R-:W-:-:S04]  /*2220*/  IMAD R19, R19, UR4, R0 ;  /* 0x0000000413137c24 */ /* 0x001fc8000f8e0200 */
[----:B--2---:R-:W-:Y:S01]  /*2230*/  IMAD R19, R19, UR5, RZ ;  /* 0x0000000513137c24 */ /* 0x004fe2000f8e02ff */
[----:B------:R-:W-:Y:S06]  /*2240*/  @P0 EXIT ;  /* 0x000000000000094d */ /* 0x000fec0003800000 */
[----:B------:R-:W0:Y:S01]  /*2250*/  S2UR UR4, SR_CTAID.Z ;  /* 0x00000000000479c3 */ /* 0x000e220000002700 */
[----:B------:R-:W2:Y:S01]  /*2260*/  LDCU.64 UR6, c[0x0][0x380] ;  /* 0x00007000ff0677ac */ /* 0x000ea20008000a00 */
[----:B------:R-:W-:Y:S02]  /*2270*/  SHF.L.U32 R19, R19, 0x6, RZ ;  /* 0x0000000613137819 */ /* 0x000fe400000006ff */
[----:B------:R-:W-:Y:S02]  /*2280*/  SHF.R.U32.HI R22, RZ, 0x2, R22 ;  /* 0x00000002ff167819 */ /* 0x000fe40000011616 */
[----:B-1----:R-:W-:Y:S02]  /*2290*/  F2FP.BF16.F32.PACK_AB R2, R2, R5 ;  /* 0x000000050202723e */ /* 0x002fe400000010ff */
[----:B------:R-:W-:Y:S02]  /*22a0*/  F2FP.BF16.F32.PACK_AB R4, R11, R4 ;  /* 0x000000040b04723e */ /* 0x000fe400000010ff */
[----:B------:R-:W-:-:S02]  /*22b0*/  F2FP.BF16.F32.PACK_AB R8, R8, R9 ;  /* 0x000000090808723e */ /* 0x000fc400000010ff */
[----:B------:R-:W-:Y:S02]  /*22c0*/  F2FP.BF16.F32.PACK_AB R6, R6, R7 ;  /* 0x000000070606723e */ /* 0x000fe400000010ff */
[----:B------:R-:W-:Y:S02]  /*22d0*/  PRMT R5, R2, 0x7632, R5 ;  /* 0x0000763202057816 */ /* 0x000fe40000000005 */
[----:B------:R-:W-:Y:S02]  /*22e0*/  PRMT R3, R8, 0x7632, R3 ;  /* 0x0000763208037816 */ /* 0x000fe40000000003 */
[----:B------:R-:W-:Y:S01]  /*22f0*/  PRMT R7, R6, 0x7632, R7 ;  /* 0x0000763206077816 */ /* 0x000fe20000000007 */
[----:B0-----:R-:W-:-:S06]  /*2300*/  USHF.L.U32 UR4, UR4, 0x6, URZ ;  /* 0x0000000604047899 */ /* 0x001fcc00080006ff */
[----:B------:R-:W-:-:S04]  /*2310*/  IADD3 R19, P0, P1, R22, UR4, R19 ;  /* 0x0000000416137c10 */ /* 0x000fc8000f91e013 */
[----:B------:R-:W-:Y:S02]  /*2320*/  IADD3.X R0, PT, PT, RZ, RZ, RZ, P0, P1 ;  /* 0x000000ffff007210 */ /* 0x000fe400007e24ff */
[----:B--2---:R-:W-:-:S04]  /*2330*/  LEA R10, P0, R19, UR6, 0x1 ;  /* 0x00000006130a7c11 */ /* 0x004fc8000f8008ff */
[--C-:B------:R-:W-:Y:S02]  /*2340*/  LEA.HI.X R11, R19, UR7, R0.reuse, 0x1, P0 ;  /* 0x00000007130b7c11 */ /* 0x100fe400080f0c00 */
[----:B------:R-:W-:-:S03]  /*2350*/  PRMT R0, R4, 0x7632, R0 ;  /* 0x0000763204007816 */ /* 0x000fc60000000000 */
        /* <DEDUP_REMOVED lines=9> */
.L_x_268:
[----:B------:R-:W-:Y:S01]  /*23f0*/  HFMA2 R12, -RZ, RZ, 0, 9.5367431640625e-07 ;  /* 0x00000010ff0c7431 */ /* 0x000fe200000001ff */
[----:B------:R-:W-:Y:S02]  /*2400*/  MOV R11, 0x1f ;  /* 0x0000001f000b7802 */ /* 0x000fe40000000f00 */
[----:B------:R-:W-:-:S07]  /*2410*/  MOV R15, 0xffffffff ;  /* 0xffffffff000f7802 */ /* 0x000fce0000000f00 */
[----:B------:R-:W-:Y:S05]  /*2420*/  WARPSYNC.COLLECTIVE R15, `(.L_x_297) ;  /* 0x000000000f087348 */ /* 0x000fea0003c00000 */
[----:B------:R0:W1:Y:S02]  /*2430*/  SHFL.BFLY P6, R14, R13, R12, R11 ;  /* 0x0c00000c0d0e7389 */ /* 0x00006400000c000b */
[----:B01----:R-:W-:Y:S05]  /*2440*/  ENDCOLLECTIVE ;  /* 0x000000000000791b */ /* 0x003fea0003800000 */
.L_x_297:
[----:B------:R-:W-:Y:S01]  /*2450*/  HFMA2 R12, -RZ, RZ, 0, 4.76837158203125e-07 ;  /* 0x00000008ff0c7431 */ /* 0x000fe200000001ff */
[----:B------:R-:W-:-:S05]  /*2460*/  FMNMX.FTZ R0, R14, -3.40282346638528859812e+38, !PT ;  /* 0xff7fffff0e007809 */ /* 0x000fca0007810000 */
[----:B------:R-:W-:-:S07]  /*2470*/  IMAD.MOV.U32 R13, RZ, RZ, R0 ;  /* 0x000000ffff0d7224 */ /* 0x000fce00078e0000 */
[----:B------:R-:W-:Y:S05]  /*2480*/  WARPSYNC.COLLECTIVE R15, `(.L_x_298) ;  /* 0x000000000f087348 */ /* 0x000fea0003c00000 */
[----:B------:R0:W1:Y:S02]  /*2490*/  SHFL.BFLY P6, R14, R13, R12, R11 ;  /* 0x0c00000c0d0e7389 */ /* 0x00006400000c000b */
[----:B01----:R-:W-:Y:S05]  /*24a0*/  ENDCOLLECTIVE ;  /* 0x000000000000791b */ /* 0x003fea0003800000 */
.L_x_298:
[----:B------:R-:W-:Y:S01]  /*24b0*/  HFMA2 R12, -RZ, RZ, 0, 2.384185791015625e-07 ;  /* 0x00000004ff0c7431 */ /* 0x000fe200000001ff */
[----:B------:R-:W-:-:S04]  /*24c0*/  FMNMX.FTZ R2, R0, R14, !PT ;  /* 0x0000000e00027209 */ /* 0x000fc80007810000 */
[----:B------:R-:W-:-:S07]  /*24d0*/  MOV R13, R2 ;  /* 0x00000002000d7202 */ /* 0x000fce0000000f00 */
[----:B------:R-:W-:Y:S05]  /*24e0*/  WARPSYNC.COLLECTIVE R15, `(.L_x_299) ;  /* 0x000000000f087348 */ /* 0x000fea0003c00000 */
[----:B------:R0:W1:Y:S02]  /*24f0*/  SHFL.BFLY P6, R14, R13, R12, R11 ;  /* 0x0c00000c0d0e7389 */ /* 0x00006400000c000b */
[----:B01----:R-:W-:Y:S05]  /*2500*/  ENDCOLLECTIVE ;  /* 0x000000000000791b */ /* 0x003fea0003800000 */
.L_x_299:
[----:B------:R-:W-:Y:S01]  /*2510*/  HFMA2 R12, -RZ, RZ, 0, 1.1920928955078125e-07 ;  /* 0x00000002ff0c7431 */ /* 0x000fe200000001ff */
[----:B------:R-:W-:-:S04]  /*2520*/  FMNMX.FTZ R3, R2, R14, !PT ;  /* 0x0000000e02037209 */ /* 0x000fc80007810000 */
[----:B------:R-:W-:-:S07]  /*2530*/  MOV R13, R3 ;  /* 0x00000003000d7202 */ /* 0x000fce0000000f00 */
[----:B------:R-:W-:Y:S05]  /*2540*/  WARPSYNC.COLLECTIVE R15, `(.L_x_300) ;  /* 0x000000000f087348 */ /* 0x000fea0003c00000 */
[----:B------:R0:W1:Y:S02]  /*2550*/  SHFL.BFLY P6, R14, R13, R12, R11 ;  /* 0x0c00000c0d0e7389 */ /* 0x00006400000c000b */
[----:B01----:R-:W-:Y:S05]  /*2560*/  ENDCOLLECTIVE ;  /* 0x000000000000791b */ /* 0x003fea0003800000 */
.L_x_300:
[----:B------:R-:W-:Y:S01]  /*2570*/  HFMA2 R12, -RZ, RZ, 0, 5.9604644775390625e-08 ;  /* 0x00000001ff0c7431 */ /* 0x000fe200000001ff */
[----:B------:R-:W-:-:S04]  /*2580*/  FMNMX.FTZ R4, R3, R14, !PT ;  /* 0x0000000e03047209 */ /* 0x000fc80007810000 */
[----:B------:R-:W-:-:S07]  /*2590*/  MOV R13, R4 ;  /* 0x00000004000d7202 */ /* 0x000fce0000000f00 */
[----:B------:R-:W-:Y:S05]  /*25a0*/  WARPSYNC.COLLECTIVE R15, `(.L_x_301) ;  /* 0x000000000f087348 */ /* 0x000fea0003c00000 */
[----:B------:R0:W1:Y:S02]  /*25b0*/  SHFL.BFLY P6, R14, R13, R12, R11 ;  /* 0x0c00000c0d0e7389 */ /* 0x00006400000c000b */
[----:B01----:R-:W-:Y:S05]  /*25c0*/  ENDCOLLECTIVE ;  /* 0x000000000000791b */ /* 0x003fea0003800000 */
.L_x_301:
[----:B------:R-:W-:Y:S05]  /*25d0*/  BRA `(.L_x_302) ;  /* 0xffffffdc00487947 */ /* 0x000fea000383ffff */
.L_x_303:
        /* <DEDUP_REMOVED lines=10> */
.L_x_25579:


//--------------------- .text._ZN4vllm25paged_attention_v1_kernelI13__nv_bfloat16hLi32ELi32ELi128ELNS_18Fp8KVCacheDataTypeE2ELb0EEEvPT_PKS3_PKT0_S9_ifPKiSB_iPKfiiiSD_SD_iiiii --------------------------
	.section	.text._ZN4vllm25paged_attention_v1_kernelI13__nv_bfloat16hLi32ELi32ELi128ELNS_18Fp8KVCacheDataTypeE2ELb0EEEvPT_PKS3_PKT0_S9_ifPKiSB_iPKfiiiSD_SD_iiiii,"ax",@progbits
	.align	128
        .global         _ZN4vllm25paged_attention_v1_kernelI13__nv_bfloat16hLi32ELi32ELi128ELNS_18Fp8KVCacheDataTypeE2ELb0EEEvPT_PKS3_PKT0_S9_ifPKiSB_iPKfiiiSD_SD_iiiii
        .type           _ZN4vllm25paged_attention_v1_kernelI13__nv_bfloat16hLi32ELi32ELi128ELNS_18Fp8KVCacheDataTypeE2ELb0EEEvPT_PKS3_PKT0_S9_ifPKiSB_iPKfiiiSD_SD_iiiii,@function
        .size           _ZN4vllm25paged_attention_v1_kernelI13__nv_bfloat16hLi32ELi32ELi128ELNS_18Fp8KVCacheDataTypeE2ELb0EEEvPT_PKS3_PKT0_S9_ifPKiSB_iPKfiiiSD_SD_iiiii,(.L_x_25580 - _ZN4vllm25paged_attention_v1_kernelI13__nv_bfloat16hLi32ELi32ELi128ELNS_18Fp8KVCacheDataTypeE2ELb0EEEvPT_PKS3_PKT0_S9_ifPKiSB_iPKfiiiSD_SD_iiiii)
        .other          _ZN4vllm25paged_attention_v1_kernelI13__nv_bfloat16hLi32ELi32ELi128ELNS_18Fp8KVCacheDataTypeE2ELb0EEEvPT_PKS3_PKT0_S9_ifPKiSB_iPKfiiiSD_SD_iiiii,@"STO_CUDA_ENTRY STV_DEFAULT"
_ZN4vllm25paged_attention_v1_kernelI13__nv_bfloat16hLi32ELi32ELi128ELNS_18Fp8KVCacheDataTypeE2ELb0EEEvPT_PKS3_PKT0_S9_ifPKiSB_iPKfiiiSD_SD_iiiii:
.text._ZN4vllm25paged_attention_v1_kernelI13__nv_bfloat16hLi32ELi32ELi128ELNS_18Fp8KVCacheDataTypeE2ELb0EEEvPT_PKS3_PKT0_S9_ifPKiSB_iPKfiiiSD_SD_iiiii:
        /* <DEDUP_REMOVED lines=21> */
[----:B------:R-:W-:Y:S02]  /*0150*/  HFMA2 R8, -RZ, RZ, 0, 3.2007694244384765625e-05 ;  /* 0x00000219ff087431 */ /* 0x000fe400000001ff */
        /* <DEDUP_REMOVED lines=13> */
.L_x_305:
[----:B------:R-:W-:Y:S05]  /*0230*/  BSYNC.RECONVERGENT B6 ;  /* 0x0000000000067941 */ /* 0x000fea0003800200 */
.L_x_304:
        /* <DEDUP_REMOVED lines=12> */
.L_x_332:
[----:B------:R-:W2:Y:S01]  /*0300*/  S2R R0, SR_CgaCtaId ;  /* 0x0000000000007919 */ /* 0x000ea20000008800 */
[----:B------:R-:W-:Y:S01]  /*0310*/  ISETP.NE.AND P3, PT, R16, RZ, PT ;  /* 0x000000ff1000720c */ /* 0x000fe20003f65270 */
[----:B------:R-:W-:Y:S05]  /*0320*/  WARPSYNC.ALL ;  /* 0x0000000000007948 */ /* 0x000fea0003800000 */
[----:B------:R-:W-:Y:S02]  /*0330*/  MOV R3, 0x400 ;  /* 0x0000040000037802 */ /* 0x000fe40000000f00 */
[----:B-1----:R-:W-:Y:S02]  /*0340*/  FMNMX.FTZ R5, R4, R14, !PT ;  /* 0x0000000e04057209 */ /* 0x002fe40007810000 */
[----:B--2---:R-:W-:-:S04]  /*0350*/  LEA R7, R0, R3, 0x18 ;  /* 0x0000000300077211 */ /* 0x004fc800078ec0ff */
[----:B------:R-:W-:-:S05]  /*0360*/  LEA R18, R18, R7, 0x2 ;  /* 0x0000000712127211 */ /* 0x000fca00078e10ff */
[----:B------:R1:W-:Y:S01]  /*0370*/  @!P3 STS [R18], R5 ;  /* 0x000000051200b388 */ /* 0x0003e20000000800 */
[----:B------:R-:W-:Y:S01]  /*0380*/  BAR.SYNC.DEFER_BLOCKING 0x0 ;  /* 0x0000000000007b1d */ /* 0x000fe20000010000 */
[C---:B------:R-:W-:Y:S02]  /*0390*/  ISETP.GT.U32.AND P2, PT, R16.reuse, 0x3, PT ;  /* 0x000000031000780c */ /* 0x040fe40003f44070 */
[----:B-1----:R-:W-:Y:S02]  /*03a0*/  MOV R5, 0xff7fffff ;  /* 0xff7fffff00057802 */ /* 0x002fe40000000f00 */
[----:B------:R-:W-:Y:S01]  /*03b0*/  LEA R2, R16, R7, 0x2 ;  /* 0x0000000710027211 */ /* 0x000fe200078e10ff */
[----:B------:R-:W-:Y:S01]  /*03c0*/  BSSY.RECONVERGENT B0, `(.L_x_307) ;  /* 0x00000ea000007945 */ /* 0x000fe20003800200 */
[----:B------:R-:W-:-:S07]  /*03d0*/  ISETP.GE.AND P1, PT, R22, R17, PT ;  /* 0x000000111600720c */ /* 0x000fce0003f26270 */
[----:B------:R-:W0:Y:S04]  /*03e0*/  @!P2 LDS R5, [R2] ;  /* 0x000000000205a984 */ /* 0x000e280000000800 */
[----:B0-----:R-:W0:Y:S02]  /*03f0*/  SHFL.BFLY PT, R4, R5, 0x2, 0x1f ;  /* 0x0c401f0005047f89 */ /* 0x001e2400000e0000 */
[----:B0-----:R-:W-:-:S05]  /*0400*/  FMNMX.FTZ R6, R4, R5, !PT ;  /* 0x0000000504067209 */ /* 0x001fca0007810000 */
[----:B------:R-:W0:Y:S02]  /*0410*/  SHFL.BFLY PT, R7, R6, 0x1, 0x1f ;  /* 0x0c201f0006077f89 */ /* 0x000e2400000e0000 */
[----:B0-----:R-:W-:Y:S01]  /*0420*/  FMNMX.FTZ R4, R6, R7, !PT ;  /* 0x0000000706047209 */ /* 0x001fe20007810000 */
[----:B------:R-:W-:-:S05]  /*0430*/  HFMA2 R7, -RZ, RZ, 0, 0 ;  /* 0x00000000ff077431 */ /* 0x000fca00000001ff */
[----:B------:R-:W0:Y:S01]  /*0440*/  SHFL.IDX PT, R4, R4, RZ, 0x1f ;  /* 0x00001fff04047589 */ /* 0x000e2200000e0000 */
[----:B------:R-:W-:Y:S05]  /*0450*/  @P1 BRA `(.L_x_308) ;  /* 0x0000000c00801947 */ /* 0x000fea0003800000 */
[-C--:B------:R-:W-:Y:S01]  /*0460*/  LOP3.LUT R6, RZ, R22.reuse, RZ, 0x33, !PT ;  /* 0x00000016ff067212 */ /* 0x080fe200078e33ff */
[----:B------:R-:W-:Y:S01]  /*0470*/  BSSY.RECONVERGENT B1, `(.L_x_309) ;  /* 0x000001b000017945 */ /* 0x000fe20003800200 */
[----:B------:R-:W-:Y:S01]  /*0480*/  IMAD.MOV.U32 R7, RZ, RZ, RZ ;  /* 0x000000ffff077224 */ /* 0x000fe200078e00ff */
[----:B------:R-:W-:Y:S02]  /*0490*/  MOV R8, R22 ;  /* 0x0000001600087202 */ /* 0x000fe40000000f00 */
[----:B------:R-:W-:-:S04]  /*04a0*/  IADD3 R6, PT, PT, R17, R6, RZ ;  /* 0x0000000611067210 */ /* 0x000fc80007ffe0ff */
[C---:B------:R-:W-:Y:S02]  /*04b0*/  LOP3.LUT R5, R6.reuse, 0x180, RZ, 0xc0, !PT ;  /* 0x0000018006057812 */ /* 0x040fe400078ec0ff */
[----:B------:R-:W-:Y:S02]  /*04c0*/  ISETP.GE.U32.AND P0, PT, R6, 0x180, PT ;  /* 0x000001800600780c */ /* 0x000fe40003f06070 */
        /* <DEDUP_REMOVED lines=10> */
.L_x_311:
        /* <DEDUP_REMOVED lines=11> */
.L_x_310:
[----:B------:R-:W-:Y:S05]  /*0620*/  BSYNC.RECONVERGENT B1 ;  /* 0x0000000000017941 */ /* 0x000fea0003800200 */
.L_x_309:
        /* <DEDUP_REMOVED lines=12> */
.L_x_314:
        /* <DEDUP_REMOVED lines=9> */
[----:B------:R-:W-:Y:S04]  /*0780*/  LDS R27, [R6+0xa00] ;  /* 0x000a0000061b7984 */ /* 0x000fe80000000800 */
[----:B------:R-:W-:Y:S04]  /*0790*/  LDS R25, [R6+0xc00] ;  /* 0x000c000006197984 */ /* 0x000fe80000000800 */
[----:B------:R-:W-:Y:S01]  /*07a0*/  LDS R21, [R6+0x1000] ;  /* 0x0010000006157984 */ /* 0x000fe20000000800 */
[----:B0-----:R-:W-:-:S03]  /*07b0*/  FADD.FTZ R11, -R4, R11 ;  /* 0x0000000b040b7221 */ /* 0x001fc60000010100 */
[----:B------:R-:W0:Y:S01]  /*07c0*/  LDS R23, [R6+0xe00] ;  /* 0x000e000006177984 */ /* 0x000e220000000800 */
[----:B------:R-:W-:Y:S01]  /*07d0*/  FMUL.FTZ R10, R11, 1.4426950216293334961 ;  /* 0x3fb8aa3b0b0a7820 */ /* 0x000fe20000410000 */
[C---:B-1----:R-:W-:Y:S02]  /*07e0*/  FADD.FTZ R13, -R4.reuse, R13 ;  /* 0x0000000d040d7221 */ /* 0x042fe40000010100 */
[----:B------:R-:W-:Y:S01]  /*07f0*/  LDS R11, [R6+0x1600] ;  /* 0x00160000060b7984 */ /* 0x000fe20000000800 */
[C---:B--2---:R-:W-:Y:S01]  /*0800*/  FADD.FTZ R15, -R4.reuse, R15 ;  /* 0x0000000f040f7221 */ /* 0x044fe20000010100 */
[----:B------:R-:W-:Y:S01]  /*0810*/  FMUL.FTZ R13, R13, 1.4426950216293334961 ;  /* 0x3fb8aa3b0d0d7820 */ /* 0x000fe20000410000 */
[----:B------:R-:W1:Y:S02]  /*0820*/  MUFU.EX2 R10, R10 ;  /* 0x0000000a000a7308 */ /* 0x000e640000000800 */
[----:B------:R-:W-:Y:S01]  /*0830*/  FMUL.FTZ R26, R15, 1.4426950216293334961 ;  /* 0x3fb8aa3b0f1a7820 */ /* 0x000fe20000410000 */
[C---:B---3--:R-:W-:Y:S01]  /*0840*/  FADD.FTZ R9, -R4.reuse, R9 ;  /* 0x0000000904097221 */ /* 0x048fe20000010100 */
[----:B------:R2:W3:Y:S01]  /*0850*/  MUFU.EX2 R24, R13 ;  /* 0x0000000d00187308 */ /* 0x0004e20000000800 */
[----:B------:R-:W-:Y:S01]  /*0860*/  LDS R15, [R6+0x1200] ;  /* 0x00120000060f7984 */ /* 0x000fe20000000800 */
[C---:B----4-:R-:W-:Y:S01]  /*0870*/  FADD.FTZ R14, -R4.reuse, R14 ;  /* 0x0000000e040e7221 */ /* 0x050fe20000010100 */
[----:B------:R-:W-:Y:S01]  /*0880*/  FMUL.FTZ R20, R9, 1.4426950216293334961 ;  /* 0x3fb8aa3b09147820 */ /* 0x000fe20000410000 */
[----:B------:R-:W4:Y:S01]  /*0890*/  MUFU.EX2 R26, R26 ;  /* 0x0000001a001a7308 */ /* 0x000f220000000800 */
[----:B------:R-:W-:Y:S01]  /*08a0*/  LDS R9, [R6+0x1800] ;  /* 0x0018000006097984 */ /* 0x000fe20000000800 */
[----:B-----5:R-:W-:Y:S01]  /*08b0*/  FADD.FTZ R29, -R4, R29 ;  /* 0x0000001d041d7221 */ /* 0x020fe20000010100 */
[----:B------:R-:W-:-:S02]  /*08c0*/  FMUL.FTZ R14, R14, 1.4426950216293334961 ;  /* 0x3fb8aa3b0e0e7820 */ /* 0x000fc40000410000 */
[----:B--2---:R-:W2:Y:S01]  /*08d0*/  LDS R13, [R6+0x1400] ;  /* 0x00140000060d7984 */ /* 0x004ea20000000800 */
[----:B-1----:R-:W-:Y:S01]  /*08e0*/  FADD.FTZ R7, R10, R7 ;  /* 0x000000070a077221 */ /* 0x002fe20000010000 */
[----:B------:R-:W1:Y:S02]  /*08f0*/  MUFU.EX2 R20, R20 ;  /* 0x0000001400147308 */ /* 0x000e640000000800 */
[----:B------:R1:W-:Y:S01]  /*0900*/  STS [R6+-0x400], R10 ;  /* 0xfffc000a06007388 */ /* 0x0003e20000000800 */
[----:B---3--:R-:W-:-:S03]  /*0910*/  FADD.FTZ R7, R7, R24 ;  /* 0x0000001807077221 */ /* 0x008fc60000010000 */
[----:B------:R3:W-:Y:S01]  /*0920*/  STS [R6+-0x200], R24 ;  /* 0xfffe001806007388 */ /* 0x0007e20000000800 */
[----:B----4-:R-:W-:-:S03]  /*0930*/  FADD.FTZ R28, R7, R26 ;  /* 0x0000001a071c7221 */ /* 0x010fc60000010000 */
[----:B------:R-:W4:Y:S04]  /*0940*/  LDS R7, [R6+0x1a00] ;  /* 0x001a000006077984 */ /* 0x000f280000000800 */
[----:B------:R5:W-:Y:S01]  /*0950*/  STS [R6], R26 ;  /* 0x0000001a06007388 */ /* 0x000be20000000800 */
[----:B-1----:R-:W-:Y:S01]  /*0960*/  FADD.FTZ R10, R28, R20 ;  /* 0x000000141c0a7221 */ /* 0x002fe20000010000 */
[----:B---3--:R-:W-:Y:S01]  /*0970*/  FADD.FTZ R24, -R4, R12 ;  /* 0x0000000c04187221 */ /* 0x008fe20000010100 */
[----:B------:R-:W-:Y:S01]  /*0980*/  FMUL.FTZ R12, R29, 1.4426950216293334961 ;  /* 0x3fb8aa3b1d0c7820 */ /* 0x000fe20000410000 */
[----:B------:R1:W-:Y:S01]  /*0990*/  STS [R6+0x200], R20 ;  /* 0x0002001406007388 */ /* 0x0003e20000000800 */
[----:B------:R-:W3:Y:S01]  /*09a0*/  MUFU.EX2 R29, R14 ;  /* 0x0000000e001d7308 */ /* 0x000ee20000000800 */
[----:B------:R-:W-:Y:S01]  /*09b0*/  FMUL.FTZ R24, R24, 1.4426950216293334961 ;  /* 0x3fb8aa3b18187820 */ /* 0x000fe20000410000 */
[C---:B0-----:R-:W-:Y:S01]  /*09c0*/  FADD.FTZ R28, -R4.reuse, R23 ;  /* 0x00000017041c7221 */ /* 0x041fe20000010100 */
[----:B-----5:R-:W-:-:S03]  /*09d0*/  FADD.FTZ R26, -R4, R27 ;  /* 0x0000001b041a7221 */ /* 0x020fc60000010100 */
[----:B------:R-:W-:Y:S01]  /*09e0*/  FMUL.FTZ R28, R28, 1.4426950216293334961 ;  /* 0x3fb8aa3b1c1c7820 */ /* 0x000fe20000410000 */
[----:B------:R0:W5:Y:S01]  /*09f0*/  MUFU.EX2 R27, R12 ;  /* 0x0000000c001b7308 */ /* 0x0001620000000800 */
[----:B-1----:R-:W-:Y:S01]  /*0a00*/  FADD.FTZ R20, -R4, R25 ;  /* 0x0000001904147221 */ /* 0x002fe20000010100 */
[----:B------:R-:W-:Y:S02]  /*0a10*/  FMUL.FTZ R26, R26, 1.4426950216293334961 ;  /* 0x3fb8aa3b1a1a7820 */ /* 0x000fe40000410000 */
[----:B------:R-:W1:Y:S01]  /*0a20*/  MUFU.EX2 R25, R24 ;  /* 0x0000001800197308 */ /* 0x000e620000000800 */
[----:B------:R-:W-:Y:S01]  /*0a30*/  FMUL.FTZ R20, R20, 1.4426950216293334961 ;  /* 0x3fb8aa3b14147820 */ /* 0x000fe20000410000 */
[----:B---3--:R-:W-:Y:S02]  /*0a40*/  FADD.FTZ R10, R10, R29 ;  /* 0x0000001d0a0a7221 */ /* 0x008fe40000010000 */
[----:B------:R3:W4:Y:S01]  /*0a50*/  MUFU.EX2 R23, R26 ;  /* 0x0000001a00177308 */ /* 0x0007220000000800 */
[----:B0-----:R-:W-:Y:S01]  /*0a60*/  FADD.FTZ R12, -R4, R21 ;  /* 0x00000015040c7221 */ /* 0x001fe20000010100 */
[----:B------:R-:W-:Y:S02]  /*0a70*/  STS [R6+0x400], R29 ;  /* 0x0004001d06007388 */ /* 0x000fe40000000800 */
[----:B------:R0:W4:Y:S01]  /*0a80*/  MUFU.EX2 R21, R20 ;  /* 0x0000001400157308 */ /* 0x0001220000000800 */
[----:B------:R-:W-:Y:S01]  /*0a90*/  FMUL.FTZ R14, R12, 1.4426950216293334961 ;  /* 0x3fb8aa3b0c0e7820 */ /* 0x000fe20000410000 */
[----:B--2---:R-:W-:Y:S01]  /*0aa0*/  FADD.FTZ R12, -R4, R13 ;  /* 0x0000000d040c7221 */ /* 0x004fe20000010100 */
[----:B-----5:R-:W-:Y:S02]  /*0ab0*/  STS [R6+0x600], R27 ;  /* 0x0006001b06007388 */ /* 0x020fe40000000800 */
[----:B------:R2:W5:Y:S01]  /*0ac0*/  MUFU.EX2 R13, R14 ;  /* 0x0000000e000d7308 */ /* 0x0005620000000800 */
[----:B---3--:R-:W-:Y:S01]  /*0ad0*/  FMUL.FTZ R26, R12, 1.4426950216293334961 ;  /* 0x3fb8aa3b0c1a7820 */ /* 0x008fe20000410000 */
[----:B------:R-:W-:Y:S01]  /*0ae0*/  FADD.FTZ R12, R10, R27 ;  /* 0x0000001b0a0c7221 */ /* 0x000fe20000010000 */
[----:B-1----:R-:W-:Y:S01]  /*0af0*/  STS [R6+0x800], R25 ;  /* 0x0008001906007388 */ /* 0x002fe20000000800 */
[----:B0-----:R-:W-:-:S02]  /*0b00*/  FADD.FTZ R20, -R4, R15 ;  /* 0x0000000f04147221 */ /* 0x001fc40000010100 */
[----:B------:R0:W1:Y:S01]  /*0b10*/  MUFU.EX2 R15, R28 ;  /* 0x0000001c000f7308 */ /* 0x0000620000000800 */
[----:B----4-:R-:W-:Y:S01]  /*0b20*/  STS [R6+0xa00], R23 ;  /* 0x000a001706007388 */ /* 0x010fe20000000800 */
[----:B------:R-:W-:Y:S01]  /*0b30*/  FMUL.FTZ R24, R20, 1.4426950216293334961 ;  /* 0x3fb8aa3b14187820 */ /* 0x000fe20000410000 */
[C---:B--2---:R-:W-:Y:S01]  /*0b40*/  FADD.FTZ R14, -R4.reuse, R11 ;  /* 0x0000000b040e7221 */ /* 0x044fe20000010100 */
[C---:B------:R-:W-:Y:S01]  /*0b50*/  FADD.FTZ R20, -R4.reuse, R9 ;  /* 0x0000000904147221 */ /* 0x040fe20000010100 */
[----:B------:R-:W-:Y:S01]  /*0b60*/  STS [R6+0xc00], R21 ;  /* 0x000c001506007388 */ /* 0x000fe20000000800 */
[----:B------:R2:W3:Y:S01]  /*0b70*/  MUFU.EX2 R11, R24 ;  /* 0x00000018000b7308 */ /* 0x0004e20000000800 */
[----:B0-----:R-:W-:Y:S01]  /*0b80*/  FADD.FTZ R28, -R4, R7 ;  /* 0x00000007041c7221 */ /* 0x001fe20000010100 */
[----:B------:R-:W-:Y:S02]  /*0b90*/  FMUL.FTZ R7, R20, 1.4426950216293334961 ;  /* 0x3fb8aa3b14077820 */ /* 0x000fe40000410000 */
[----:B------:R-:W0:Y:S01]  /*0ba0*/  MUFU.EX2 R9, R26 ;  /* 0x0000001a00097308 */ /* 0x000e220000000800 */
[----:B-----5:R-:W-:Y:S01]  /*0bb0*/  STS [R6+0x1000], R13 ;  /* 0x0010000d06007388 */ /* 0x020fe20000000800 */
[----:B------:R-:W-:Y:S01]  /*0bc0*/  FMUL.FTZ R28, R28, 1.4426950216293334961 ;  /* 0x3fb8aa3b1c1c7820 */ /* 0x000fe20000410000 */
[----:B--2---:R-:W-:Y:S01]  /*0bd0*/  FMUL.FTZ R24, R14, 1.4426950216293334961 ;  /* 0x3fb8aa3b0e187820 */ /* 0x004fe20000410000 */
[----:B------:R-:W-:Y:S01]  /*0be0*/  FADD.FTZ R14, R12, R25 ;  /* 0x000000190c0e7221 */ /* 0x000fe20000010000 */
[----:B-1----:R-:W-:Y:S01]  /*0bf0*/  STS [R6+0xe00], R15 ;  /* 0x000e000f06007388 */ /* 0x002fe20000000800 */
[----:B------:R-:W1:Y:S02]  /*0c00*/  MUFU.EX2 R12, R7 ;  /* 0x00000007000c7308 */ /* 0x000e640000000800 */
[----:B------:R-:W-:Y:S01]  /*0c10*/  FADD.FTZ R20, R14, R23 ;  /* 0x000000170e147221 */ /* 0x000fe20000010000 */
[----:B---3--:R-:W-:Y:S01]  /*0c20*/  STS [R6+0x1200], R11 ;  /* 0x0012000b06007388 */ /* 0x008fe20000000800 */
[----:B------:R-:W2:Y:S02]  /*0c30*/  MUFU.EX2 R10, R24 ;  /* 0x00000018000a7308 */ /* 0x000ea40000000800 */
[----:B------:R-:W-:Y:S01]  /*0c40*/  FADD.FTZ R20, R20, R21 ;  /* 0x0000001514147221 */ /* 0x000fe20000010000 */
[----:B0-----:R-:W-:Y:S01]  /*0c50*/  STS [R6+0x1400], R9 ;  /* 0x0014000906007388 */ /* 0x001fe20000000800 */
[----:B------:R-:W0:Y:S02]  /*0c60*/  MUFU.EX2 R14, R28 ;  /* 0x0000001c000e7308 */ /* 0x000e240000000800 */
[----:B------:R-:W-:-:S04]  /*0c70*/  FADD.FTZ R20, R20, R15 ;  /* 0x0000000f14147221 */ /* 0x000fc80000010000 */
[----:B------:R-:W-:Y:S01]  /*0c80*/  FADD.FTZ R20, R20, R13 ;  /* 0x0000000d14147221 */ /* 0x000fe20000010000 */
[----:B-1----:R-:W-:Y:S03]  /*0c90*/  STS [R6+0x1800], R12 ;  /* 0x0018000c06007388 */ /* 0x002fe60000000800 */
[----:B------:R-:W-:Y:S01]  /*0ca0*/  FADD.FTZ R20, R20, R11 ;  /* 0x0000000b14147221 */ /* 0x000fe20000010000 */
[----:B--2---:R-:W-:Y:S03]  /*0cb0*/  STS [R6+0x1600], R10 ;  /* 0x0016000a06007388 */ /* 0x004fe60000000800 */
[----:B------:R-:W-:Y:S01]  /*0cc0*/  FADD.FTZ R7, R20, R9 ;  /* 0x0000000914077221 */ /* 0x000fe20000010000 */
[----:B0-----:R0:W-:Y:S03]  /*0cd0*/  STS [R6+0x1a00], R14 ;  /* 0x001a000e06007388 */ /* 0x0011e60000000800 */
[----:B------:R-:W-:-:S04]  /*0ce0*/  FADD.FTZ R7, R7, R10 ;  /* 0x0000000a07077221 */ /* 0x000fc80000010000 */
[----:B------:R-:W-:Y:S01]  /*0cf0*/  FADD.FTZ R7, R7, R12 ;  /* 0x0000000c07077221 */ /* 0x000fe20000010000 */
[----:B0-----:R-:W-:-:S03]  /*0d00*/  VIADD R6, R6, 0x2000 ;  /* 0x0000200006067836 */ /* 0x001fc60000000000 */
[----:B------:R-:W-:Y:S01]  /*0d10*/  FADD.FTZ R7, R7, R14 ;  /* 0x0000000e07077221 */ /* 0x000fe20000010000 */
[----:B------:R-:W-:Y:S06]  /*0d20*/  @!P4 BRA `(.L_x_314) ;  /* 0xfffffff80070c947 */ /* 0x000fec000383ffff */
.L_x_313:
[----:B------:R-:W-:Y:S05]  /*0d30*/  BSYNC.RECONVERGENT B1 ;  /* 0x0000000000017941 */ /* 0x000fea0003800200 */
.L_x_312:
        /* <DEDUP_REMOVED lines=20> */
[----:B------:R-:W-:Y:S01]  /*0e80*/  FMUL.FTZ R15, R21, 1.4426950216293334961 ;  /* 0x3fb8aa3b150f7820 */ /* 0x000fe20000410000 */
[C---:B---3--:R-:W-:Y:S02]  /*0e90*/  FADD.FTZ R23, -R4.reuse, R23 ;  /* 0x0000001704177221 */ /* 0x048fe40000010100 */
        /* <DEDUP_REMOVED lines=9> */
[----:B0-----:R-:W-:Y:S01]  /*0f30*/  STS [R6+-0x400], R10 ;  /* 0xfffc000a06007388 */ /* 0x001fe20000000800 */
[----:B------:R-:W0:Y:S01]  /*0f40*/  MUFU.EX2 R5, R14 ;  /* 0x0000000e00057308 */ /* 0x000e220000000800 */
[----:B------:R-:W-:Y:S01]  /*0f50*/  FMUL.FTZ R24, R12, 1.4426950216293334961 ;  /* 0x3fb8aa3b0c187820 */ /* 0x000fe20000410000 */
[----:B------:R-:W-:Y:S01]  /*0f60*/  FADD.FTZ R12, R7, R10 ;  /* 0x0000000a070c7221 */ /* 0x000fe20000010000 */
[----:B------:R-:W-:Y:S01]  /*0f70*/  FADD.FTZ R20, -R4, R9 ;  /* 0x0000000904147221 */ /* 0x000fe20000010100 */
[----:B-1----:R-:W-:Y:S01]  /*0f80*/  STS [R6+-0x200], R13 ;  /* 0xfffe000d06007388 */ /* 0x002fe20000000800 */
[----:B------:R-:W1:Y:S01]  /*0f90*/  MUFU.EX2 R9, R25 ;  /* 0x0000001900097308 */ /* 0x000e620000000800 */
[----:B------:R-:W-:Y:S01]  /*0fa0*/  FADD.FTZ R12, R12, R13 ;  /* 0x0000000d0c0c7221 */ /* 0x000fe20000010000 */
[----:B------:R-:W-:Y:S01]  /*0fb0*/  FMUL.FTZ R20, R20, 1.4426950216293334961 ;  /* 0x3fb8aa3b14147820 */ /* 0x000fe20000410000 */
[----:B--2---:R-:W-:Y:S01]  /*0fc0*/  STS [R6], R15 ;  /* 0x0000000f06007388 */ /* 0x004fe20000000800 */
[----:B------:R-:W2:Y:S01]  /*0fd0*/  MUFU.EX2 R27, R24 ;  /* 0x00000018001b7308 */ /* 0x000ea20000000800 */
[----:B------:R-:W-:-:S02]  /*0fe0*/  FADD.FTZ R12, R12, R15 ;  /* 0x0000000f0c0c7221 */ /* 0x000fc40000010000 */
[----:B---3--:R-:W-:Y:S01]  /*0ff0*/  STS [R6+0x200], R11 ;  /* 0x0002000b06007388 */ /* 0x008fe20000000800 */
[----:B------:R-:W3:Y:S01]  /*1000*/  MUFU.EX2 R21, R20 ;  /* 0x0000001400157308 */ /* 0x000ee20000000800 */
[----:B------:R-:W-:Y:S02]  /*1010*/  FADD.FTZ R12, R12, R11 ;  /* 0x0000000b0c0c7221 */ /* 0x000fe40000010000 */
[----:B0-----:R-:W-:Y:S02]  /*1020*/  STS [R6+0x600], R5 ;  /* 0x0006000506007388 */ /* 0x001fe40000000800 */
[----:B-1----:R-:W-:Y:S02]  /*1030*/  FADD.FTZ R12, R12, R9 ;  /* 0x000000090c0c7221 */ /* 0x002fe40000010000 */
[----:B------:R-:W-:Y:S02]  /*1040*/  STS [R6+0x400], R9 ;  /* 0x0004000906007388 */ /* 0x000fe40000000800 */
[----:B------:R-:W-:-:S02]  /*1050*/  FADD.FTZ R12, R12, R5 ;  /* 0x000000050c0c7221 */ /* 0x000fc40000010000 */
[----:B--2---:R-:W-:Y:S02]  /*1060*/  STS [R6+0xa00], R27 ;  /* 0x000a001b06007388 */ /* 0x004fe40000000800 */
[----:B---3--:R-:W-:Y:S02]  /*1070*/  FADD.FTZ R12, R12, R21 ;  /* 0x000000150c0c7221 */ /* 0x008fe40000010000 */
[----:B------:R0:W-:Y:S02]  /*1080*/  STS [R6+0x800], R21 ;  /* 0x0008001506007388 */ /* 0x0001e40000000800 */
[----:B------:R-:W-:Y:S01]  /*1090*/  FADD.FTZ R7, R12, R27 ;  /* 0x0000001b0c077221 */ /* 0x000fe20000010000 */
[----:B0-----:R-:W-:-:S07]  /*10a0*/  IADD3 R6, PT, PT, R6, 0x1000, RZ ;  /* 0x0000100006067810 */ /* 0x001fce0007ffe0ff */
.L_x_316:
[----:B------:R-:W-:Y:S05]  /*10b0*/  BSYNC.RECONVERGENT B1 ;  /* 0x0000000000017941 */ /* 0x000fea0003800200 */
.L_x_315:
        /* <DEDUP_REMOVED lines=26> */
.L_x_308:
[----:B------:R-:W-:Y:S05]  /*1260*/  BSYNC.RECONVERGENT B0 ;  /* 0x0000000000007941 */ /* 0x000fea0003800200 */
.L_x_307:
        /* <DEDUP_REMOVED lines=35> */
[----:B------:R-:W-:Y:S01]  /*14a0*/  LOP3.LUT R5, R4, 0x180, RZ, 0xc0, !PT ;  /* 0x0000018004057812 */ /* 0x000fe200078ec0ff */
[----:B------:R-:W-:Y:S01]  /*14b0*/  IMAD.MOV R7, RZ, RZ, -R7 ;  /* 0x000000ffff077224 */ /* 0x000fe200078e0a07 */
[----:B------:R-:W-:-:S02]  /*14c0*/  LEA R4, R22, R9, 0x2 ;  /* 0x0000000916047211 */ /* 0x000fc400078e10ff */
[----:B------:R-:W-:-:S07]  /*14d0*/  IADD3 R6, PT, PT, R5, R22, RZ ;  /* 0x0000001605067210 */ /* 0x000fce0007ffe0ff */
.L_x_321:
[----:B------:R-:W0:Y:S01]  /*14e0*/  LDS R5, [R4] ;  /* 0x0000000004057984 */ /* 0x000e220000000800 */
[----:B------:R-:W-:-:S04]  /*14f0*/  IADD3 R7, PT, PT, R7, 0x1, RZ ;  /* 0x0000000107077810 */ /* 0x000fc80007ffe0ff */
[----:B------:R-:W-:Y:S01]  /*1500*/  ISETP.NE.AND P0, PT, R7, RZ, PT ;  /* 0x000000ff0700720c */ /* 0x000fe20003f05270 */
[----:B0-----:R-:W-:-:S05]  /*1510*/  FMUL.FTZ R5, R5, R2 ;  /* 0x0000000205057220 */ /* 0x001fca0000410000 */
[----:B------:R0:W-:Y:S02]  /*1520*/  STS [R4], R5 ;  /* 0x0000000504007388 */ /* 0x0001e40000000800 */
[----:B0-----:R-:W-:-:S05]  /*1530*/  IADD3 R4, PT, PT, R4, 0x200, RZ ;  /* 0x0000020004047810 */ /* 0x001fca0007ffe0ff */
[----:B------:R-:W-:Y:S05]  /*1540*/  @P0 BRA `(.L_x_321) ;  /* 0xfffffffc00e40947 */ /* 0x000fea000383ffff */
.L_x_320:
[----:B------:R-:W-:Y:S05]  /*1550*/  BSYNC.RECONVERGENT B1 ;  /* 0x0000000000017941 */ /* 0x000fea0003800200 */
.L_x_319:
        /* <DEDUP_REMOVED lines=12> */
.L_x_324:
        /* <DEDUP_REMOVED lines=52> */
.L_x_323:
[----:B------:R-:W-:Y:S05]  /*1960*/  BSYNC.RECONVERGENT B1 ;  /* 0x0000000000017941 */ /* 0x000fea0003800200 */
.L_x_322:
        /* <DEDUP_REMOVED lines=31> */
.L_x_326:
[----:B------:R-:W-:Y:S05]  /*1b60*/  BSYNC.RECONVERGENT B1 ;  /* 0x0000000000017941 */ /* 0x000fea0003800200 */
.L_x_325:
        /* <DEDUP_REMOVED lines=14> */
.L_x_318:
[----:B------:R-:W-:Y:S05]  /*1c50*/  BSYNC.RECONVERGENT B0 ;  /* 0x0000000000007941 */ /* 0x000fea0003800200 */
.L_x_317:
[----:B------:R-:W-:Y:S08]  /*1c60*/  BAR.SYNC.DEFER_BLOCKING 0x0 ;  /* 0x0000000000007b1d */ /* 0x000ff00000010000 */
[----:B------:R-:W-:Y:S01]  /*1c70*/  BAR.SYNC.DEFER_BLOCKING 0x0 ;  /* 0x0000000000007b1d */ /* 0x000fe20000010000 */
[----:B------:R-:W-:Y:S02]  /*1c80*/  LOP3.LUT P0, RZ, R22, 0x3, RZ, 0xc0, !PT ;  /* 0x0000000316ff7812 */ /* 0x000fe4000780c0ff */
[----:B01----:R-:W-:-:S02]  /*1c90*/  CS2R R4, SRZ ;  /* 0x0000000000047805 */ /* 0x003fc4000001ff00 */
[----:B------:R-:W-:Y:S02]  /*1ca0*/  LOP3.LUT R2, R22, 0x3c0, RZ, 0xc0, !PT ;  /* 0x000003c016027812 */ /* 0x000fe400078ec0ff */
[----:B------:R-:W-:Y:S02]  /*1cb0*/  SHF.R.U32.HI R7, RZ, 0x2, R16 ;  /* 0x00000002ff077819 */ /* 0x000fe40000011610 */
[----:B------:R-:W-:Y:S02]  /*1cc0*/  IADD3 R3, PT, PT, R3, 0x20, RZ ;  /* 0x0000002003037810 */ /* 0x000fe40007ffe0ff */
[----:B------:R-:W-:Y:S02]  /*1cd0*/  ISETP.NE.OR P1, PT, R2, 0x40, P0 ;  /* 0x000000400200780c */ /* 0x000fe40000725670 */
[----:B------:R-:W-:Y:S01]  /*1ce0*/  LEA R12, R0, R3, 0x18 ;  /* 0x00000003000c7211 */ /* 0x000fe200078ec0ff */
[----:B------:R-:W-:Y:S01]  /*1cf0*/  IMAD.MOV.U32 R0, RZ, RZ, RZ ;  /* 0x000000ffff007224 */ /* 0x000fe200078e00ff */
[----:B------:R-:W-:Y:S01]  /*1d00*/  LOP3.LUT R2, R7, 0x3e0, R22, 0xf8, !PT ;  /* 0x000003e007027812 */ /* 0x000fe200078ef816 */
[----:B------:R-:W-:Y:S01]  /*1d10*/  HFMA2 R3, -RZ, RZ, 0, 0 ;  /* 0x00000000ff037431 */ /* 0x000fe200000001ff */
[----:B------:R-:W-:-:S02]  /*1d20*/  LOP3.LUT P2, RZ, R22, 0x3c3, RZ, 0xc0, !PT ;  /* 0x000003c316ff7812 */ /* 0x000fc4000784c0ff */
[----:B------:R-:W-:Y:S02]  /*1d30*/  LEA R2, R2, R12, 0x2 ;  /* 0x0000000c02027211 */ /* 0x000fe400078e10ff */
[----:B------:R-:W-:-:S04]  /*1d40*/  LOP3.LUT R10, R22, 0x3e3, RZ, 0xc0, !PT ;  /* 0x000003e3160a7812 */ /* 0x000fc800078ec0ff */
[C---:B------:R-:W-:Y:S01]  /*1d50*/  ISETP.NE.AND P3, PT, R10.reuse, 0x20, PT ;  /* 0x000000200a00780c */ /* 0x040fe20003f65270 */
[----:B------:R-:W-:Y:S04]  /*1d60*/  @!P1 STS [R2+-0x100], R0 ;  /* 0xffff000002009388 */ /* 0x000fe80000000800 */
[----:B------:R-:W-:Y:S04]  /*1d70*/  @!P1 STS [R2+-0xe0], R3 ;  /* 0xffff200302009388 */ /* 0x000fe80000000800 */
[----:B------:R-:W-:Y:S04]  /*1d80*/  @!P1 STS [R2+-0xc0], R4 ;  /* 0xffff400402009388 */ /* 0x000fe80000000800 */
[----:B------:R-:W-:Y:S01]  /*1d90*/  @!P1 STS [R2+-0xa0], R5 ;  /* 0xffff600502009388 */ /* 0x000fe20000000800 */
[----:B------:R-:W-:Y:S01]  /*1da0*/  @!P3 LEA R7, R7, R12, 0x2 ;  /* 0x0000000c0707b211 */ /* 0x000fe200078e10ff */
[----:B------:R-:W-:Y:S01]  /*1db0*/  BAR.SYNC.DEFER_BLOCKING 0x0 ;  /* 0x0000000000007b1d */ /* 0x000fe20000010000 */
[----:B------:R-:W-:-:S05]  /*1dc0*/  ISETP.NE.AND P1, PT, R10, RZ, PT ;  /* 0x000000ff0a00720c */ /* 0x000fca0003f25270 */
[----:B------:R-:W0:Y:S04]  /*1dd0*/  @!P2 LDS R9, [R2] ;  /* 0x000000000209a984 */ /* 0x000e280000000800 */
[----:B------:R-:W1:Y:S04]  /*1de0*/  @!P2 LDS R6, [R2+0x20] ;  /* 0x000020000206a984 */ /* 0x000e680000000800 */
[----:B------:R-:W2:Y:S04]  /*1df0*/  @!P2 LDS R11, [R2+0x40] ;  /* 0x00004000020ba984 */ /* 0x000ea80000000800 */
[----:B------:R-:W3:Y:S01]  /*1e00*/  @!P2 LDS R8, [R2+0x60] ;  /* 0x000060000208a984 */ /* 0x000ee20000000800 */
[----:B0-----:R-:W-:Y:S01]  /*1e10*/  @!P2 FADD.FTZ R0, R0, R9 ;  /* 0x000000090000a221 */ /* 0x001fe20000010000 */
[----:B------:R-:W-:Y:S01]  /*1e20*/  BAR.SYNC.DEFER_BLOCKING 0x0 ;  /* 0x0000000000007b1d */ /* 0x000fe20000010000 */
[----:B-1----:R-:W-:Y:S01]  /*1e30*/  @!P2 FADD.FTZ R3, R3, R6 ;  /* 0x000000060303a221 */ /* 0x002fe20000010000 */
[----:B--2---:R-:W-:Y:S01]  /*1e40*/  @!P2 FADD.FTZ R4, R4, R11 ;  /* 0x0000000b0404a221 */ /* 0x004fe20000010000 */
[----:B---3--:R-:W-:Y:S01]  /*1e50*/  @!P2 FADD.FTZ R5, R5, R8 ;  /* 0x000000080505a221 */ /* 0x008fe20000010000 */
[----:B------:R-:W-:-:S02]  /*1e60*/  ISETP.GT.U32.AND P2, PT, R22, 0x1f, PT ;  /* 0x0000001f1600780c */ /* 0x000fc40003f44070 */
[----:B------:R0:W-:Y:S04]  /*1e70*/  @!P3 STS [R7], R0 ;  /* 0x000000000700b388 */ /* 0x0001e80000000800 */
[----:B------:R0:W-:Y:S04]  /*1e80*/  @!P3 STS [R7+0x20], R3 ;  /* 0x000020030700b388 */ /* 0x0001e80000000800 */
[----:B------:R0:W-:Y:S04]  /*1e90*/  @!P3 STS [R7+0x40], R4 ;  /* 0x000040040700b388 */ /* 0x0001e80000000800 */
[----:B------:R0:W-:Y:S01]  /*1ea0*/  @!P3 STS [R7+0x60], R5 ;  /* 0x000060050700b388 */ /* 0x0001e20000000800 */
[----:B------:R-:W-:Y:S06]  /*1eb0*/  BAR.SYNC.DEFER_BLOCKING 0x0 ;  /* 0x0000000000007b1d */ /* 0x000fec0000010000 */
[----:B------:R0:W1:Y:S04]  /*1ec0*/  @!P1 LDS R9, [R2] ;  /* 0x0000000002099984 */ /* 0x0000680000000800 */
[----:B------:R0:W2:Y:S04]  /*1ed0*/  @!P1 LDS R6, [R2+0x20] ;  /* 0x0000200002069984 */ /* 0x0000a80000000800 */
[----:B------:R0:W3:Y:S04]  /*1ee0*/  @!P1 LDS R11, [R2+0x40] ;  /* 0x00004000020b9984 */ /* 0x0000e80000000800 */
[----:B------:R0:W4:Y:S01]  /*1ef0*/  @!P1 LDS R8, [R2+0x60] ;  /* 0x0000600002089984 */ /* 0x0001220000000800 */
[----:B------:R-:W-:Y:S06]  /*1f00*/  BAR.SYNC.DEFER_BLOCKING 0x0 ;  /* 0x0000000000007b1d */ /* 0x000fec0000010000 */
[----:B------:R-:W-:Y:S05]  /*1f10*/  @P2 EXIT ;  /* 0x000000000000294d */ /* 0x000fea0003800000 */
[----:B0-----:R-:W0:Y:S01]  /*1f20*/  S2R R2, SR_CTAID.X ;  /* 0x0000000000027919 */ /* 0x001e220000002500 */
[----:B------:R-:W0:Y:S01]  /*1f30*/  LDCU UR4, c[0x0][0x370] ;  /* 0x00006e00ff0477ac */ /* 0x000e220008000800 */
[----:B------:R-:W5:Y:S01]  /*1f40*/  LDCU UR5, c[0x0][0x378] ;  /* 0x00006f00ff0577ac */ /* 0x000f620008000800 */
[----:B0-----:R-:W-:-:S04]  /*1f50*/  IMAD R19, R19, UR4, R2 ;  /* 0x0000000413137c24 */ /* 0x001fc8000f8e0202 */
[----:B-----5:R-:W-:Y:S01]  /*1f60*/  IMAD R19, R19, UR5, RZ ;  /* 0x0000000513137c24 */ /* 0x020fe2000f8e02ff */
[----:B------:R-:W-:Y:S06]  /*1f70*/  @P0 EXIT ;  /* 0x000000000000094d */ /* 0x000fec0003800000 */
[----:B------:R-:W0:Y:S01]  /*1f80*/  S2UR UR4, SR_CTAID.Z ;  /* 0x00000000000479c3 */ /* 0x000e220000002700 */
[----:B------:R-:W5:Y:S01]  /*1f90*/  LDCU.64 UR6, c[0x0][0x380] ;  /* 0x00007000ff0677ac */ /* 0x000f620008000a00 */
[----:B------:R-:W-:Y:S01]  /*1fa0*/  SHF.L.U32 R19, R19, 0x5, RZ ;  /* 0x0000000513137819 */ /* 0x000fe200000006ff */
[----:B-1----:R-:W-:Y:S01]  /*1fb0*/  @!P1 FADD.FTZ R0, R0, R9 ;  /* 0x0000000900009221 */ /* 0x002fe20000010000 */
[----:B------:R-:W-:Y:S01]  /*1fc0*/  SHF.R.U32.HI R22, RZ, 0x2, R22 ;  /* 0x00000002ff167819 */ /* 0x000fe20000011616 */
[----:B--2---:R-:W-:Y:S01]  /*1fd0*/  @!P1 FADD.FTZ R3, R3, R6 ;  /* 0x0000000603039221 */ /* 0x004fe20000010000 */
[----:B---3--:R-:W-:Y:S01]  /*1fe0*/  @!P1 FADD.FTZ R4, R4, R11 ;  /* 0x0000000b04049221 */ /* 0x008fe20000010000 */
[----:B----4-:R-:W-:-:S03]  /*1ff0*/  @!P1 FADD.FTZ R5, R5, R8 ;  /* 0x0000000805059221 */ /* 0x010fc60000010000 */
[----:B------:R-:W-:Y:S02]  /*2000*/  F2FP.BF16.F32.PACK_AB R0, R3, R0 ;  /* 0x000000000300723e */ /* 0x000fe400000010ff */
[----:B------:R-:W-:Y:S02]  /*2010*/  F2FP.BF16.F32.PACK_AB R4, R5, R4 ;  /* 0x000000040504723e */ /* 0x000fe400000010ff */
[----:B------:R-:W-:Y:S01]  /*2020*/  PRMT R5, R0, 0x7632, R5 ;  /* 0x0000763200057816 */ /* 0x000fe20000000005 */
[----:B0-----:R-:W-:-:S06]  /*2030*/  USHF.L.U32 UR4, UR4, 0x5, URZ ;  /* 0x0000000504047899 */ /* 0x001fcc00080006ff */
[----:B------:R-:W-:-:S04]  /*2040*/  IADD3 R19, P0, P2, R22, UR4, R19 ;  /* 0x0000000416137c10 */ /* 0x000fc8000fa1e013 */
[----:B------:R-:W-:Y:S02]  /*2050*/  IADD3.X R6, PT, PT, RZ, RZ, RZ, P0, P2 ;  /* 0x000000ffff067210 */ /* 0x000fe400007e44ff */
[----:B-----5:R-:W-:-:S04]  /*2060*/  LEA R2, P0, R19, UR6, 0x1 ;  /* 0x0000000613027c11 */ /* 0x020fc8000f8008ff */
[--C-:B------:R-:W-:Y:S02]  /*2070*/  LEA.HI.X R3, R19, UR7, R6.reuse, 0x1, P0 ;  /* 0x0000000713037c11 */ /* 0x100fe400080f0c06 */
[----:B------:R-:W-:-:S03]  /*2080*/  PRMT R6, R4, 0x7632, R6 ;  /* 0x0000763204067816 */ /* 0x000fc60000000006 */
[----:B------:R-:W-:Y:S04]  /*2090*/  STG.E.U16 desc[UR36][R2.64], R0 ;  /* 0x0000000002007986 */ /* 0x000fe8000c101524 */
[----:B------:R-:W-:Y:S04]  /*20a0*/  STG.E.U16 desc[UR36][R2.64+0x10], R5 ;  /* 0x0000100502007986 */ /* 0x000fe8000c101524 */
[----:B------:R-:W-:Y:S04]  /*20b0*/  STG.E.U16 desc[UR36][R2.64+0x20], R4 ;  /* 0x0000200402007986 */ /* 0x000fe8000c101524 */
[----:B------:R-:W-:Y:S01]  /*20c0*/  STG.E.U16 desc[UR36][R2.64+0x30], R6 ;  /* 0x0000300602007986 */ /* 0x000fe2000c101524 */
[----:B------:R-:W-:Y:S05]  /*20d0*/  EXIT ;  /* 0x000000000000794d */ /* 0x000fea0003800000 */
.L_x_306:
[----:B------:R-:W-:Y:S01]  /*20e0*/  MOV R12, 0x10 ;  /* 0x00000010000c7802 */ /* 0x000fe20000000f00 */
[----:B------:R-:W-:Y:S01]  /*20f0*/  HFMA2 R11, -RZ, RZ, 0, 1.847743988037109375e-06 ;  /* 0x0000001fff0b7431 */ /* 0x000fe200000001ff */
[----:B------:R-:W-:-:S07]  /*2100*/  MOV R15, 0xffffffff ;  /* 0xffffffff000f7802 */ /* 0x000fce0000000f00 */
[----:B------:R-:W-:Y:S05]  /*2110*/  WARPSYNC.COLLECTIVE R15, `(.L_x_327) ;  /* 0x000000000f087348 */ /* 0x000fea0003c00000 */
[----:B------:R0:W1:Y:S02]  /*2120*/  SHFL.BFLY P6, R14, R13, R12, R11 ;  /* 0x0c00000c0d0e7389 */ /* 0x00006400000c000b */
[----:B01----:R-:W-:Y:S05]  /*2130*/  ENDCOLLECTIVE ;  /* 0x000000000000791b */ /* 0x003fea0003800000 */
.L_x_327:
[----:B------:R-:W-:Y:S01]  /*2140*/  HFMA2 R12, -RZ, RZ, 0, 4.76837158203125e-07 ;  /* 0x00000008ff0c7431 */ /* 0x000fe200000001ff */
[----:B------:R-:W-:-:S05]  /*2150*/  FMNMX.FTZ R0, R14, -3.40282346638528859812e+38, !PT ;  /* 0xff7fffff0e007809 */ /* 0x000fca0007810000 */
[----:B------:R-:W-:-:S07]  /*2160*/  IMAD.MOV.U32 R13, RZ, RZ, R0 ;  /* 0x000000ffff0d7224 */ /* 0x000fce00078e0000 */
[----:B------:R-:W-:Y:S05]  /*2170*/  WARPSYNC.COLLECTIVE R15, `(.L_x_328) ;  /* 0x000000000f087348 */ /* 0x000fea0003c00000 */
[----:B------:R0:W1:Y:S02]  /*2180*/  SHFL.BFLY P6, R14, R13, R12, R11 ;  /* 0x0c00000c0d0e7389 */ /* 0x00006400000c000b */
[----:B01----:R-:W-:Y:S05]  /*2190*/  ENDCOLLECTIVE ;  /* 0x000000000000791b */ /* 0x003fea0003800000 */
.L_x_328:
[----:B------:R-:W-:Y:S01]  /*21a0*/  HFMA2 R12, -RZ, RZ, 0, 2.384185791015625e-07 ;  /* 0x00000004ff0c7431 */ /* 0x000fe200000001ff */
[----:B------:R-:W-:-:S04]  /*21b0*/  FMNMX.FTZ R2, R0, R14, !PT ;  /* 0x0000000e00027209 */ /* 0x000fc80007810000 */
[----:B------:R-:W-:-:S07]  /*21c0*/  MOV R13, R2 ;  /* 0x00000002000d7202 */ /* 0x000fce0000000f00 */
[----:B------:R-:W-:Y:S05]  /*21d0*/  WARPSYNC.COLLECTIVE R15, `(.L_x_329) ;  /* 0x000000000f087348 */ /* 0x000fea0003c00000 */
[----:B------:R0:W1:Y:S02]  /*21e0*/  SHFL.BFLY P6, R14, R13, R12, R11 ;  /* 0x0c00000c0d0e7389 */ /* 0x00006400000c000b */
[----:B01----:R-:W-:Y:S05]  /*21f0*/  ENDCOLLECTIVE ;  /* 0x000000000000791b */ /* 0x003fea0003800000 */
.L_x_329:
[----:B------:R-:W-:Y:S01]  /*2200*/  HFMA2 R12, -RZ, RZ, 0, 1.1920928955078125e-07 ;  /* 0x00000002ff0c7431 */ /* 0x000fe200000001ff */
[----:B------:R-:W-:-:S04]  /*2210*/  FMNMX.FTZ R3, R2, R14, !PT ;  /* 0x0000000e02037209 */ /* 0x000fc80007810000 */
[----:B------:R-:W-:-:S07]  /*2220*/  MOV R13, R3 ;  /* 0x00000003000d7202 */ /* 0x000fce0000000f00 */
[----:B------:R-:W-:Y:S05]  /*2230*/  WARPSYNC.COLLECTIVE R15, `(.L_x_330) ;  /* 0x000000000f087348 */ /* 0x000fea0003c00000 */
[----:B------:R0:W1:Y:S02]  /*2240*/  SHFL.BFLY P6, R14, R13, R12, R11 ;  /* 0x0c00000c0d0e7389 */ /* 0x00006400000c000b */
[----:B01----:R-:W-:Y:S05]  /*2250*/  ENDCOLLECTIVE ;  /* 0x000000000000791b */ /* 0x003fea0003800000 */
.L_x_330:
[----:B------:R-:W-:Y:S01]  /*2260*/  HFMA2 R12, -RZ, RZ, 0, 5.9604644775390625e-08 ;  /* 0x00000001ff0c7431 */ /* 0x000fe200000001ff */
[----:B------:R-:W-:-:S04]  /*2270*/  FMNMX.FTZ R4, R3, R14, !PT ;  /* 0x0000000e03047209 */ /* 0x000fc80007810000 */
[----:B------:R-:W-:-:S07]  /*2280*/  MOV R13, R4 ;  /* 0x00000004000d7202 */ /* 0x000fce0000000f00 */
[----:B------:R-:W-:Y:S05]  /*2290*/  WARPSYNC.COLLECTIVE R15, `(.L_x_331) ;  /* 0x000000000f087348 */ /* 0x000fea0003c00000 */
[----:B------:R0:W1:Y:S02]  /*22a0*/  SHFL.BFLY P6, R14, R13, R12, R11 ;  /* 0x0c00000c0d0e7389 */ /* 0x00006400000c000b */
[----:B01----:R-:W-:Y:S05]  /*22b0*/  ENDCOLLECTIVE ;  /* 0x000000000000791b */ /* 0x003fea0003800000 */
.L_x_331:
[----:B------:R-:W-:Y:S05]  /*22c0*/  BRA `(.L_x_332) ;  /* 0xffffffe0000c7947 */ /* 0x000fea000383ffff */
.L_x_333:
        /* <DEDUP_REMOVED lines=11> */
.L_x_25580:


//--------------------- .text._ZN4vllm25paged_attention_v1_kernelI13__nv_bfloat16hLi256ELi32ELi128ELNS_18Fp8KVCacheDataTypeE2ELb1EEEvPT_PKS3_PKT0_S9_ifPKiSB_iPKfiiiSD_SD_iiiii --------------------------
	.section	.text._ZN4vllm25paged_attention_v1_kernelI13__nv_bfloat16hLi256ELi32ELi128ELNS_18Fp8KVCacheDataTypeE2ELb1EEEvPT_PKS3_PKT0_S9_ifPKiSB_iPKfiiiSD_SD_iiiii,"ax",@progbits
	.align	128
        .global         _ZN4vllm25paged_attention_v1_kernelI13__nv_bfloat16hLi256ELi32ELi128ELNS_18Fp8KVCacheDataTypeE2ELb1EEEvPT_PKS3_PKT0_S9_ifPKiSB_iPKfiiiSD_SD_iiiii
        .type           _ZN4vllm25paged_attention_v1_kernelI13__nv_bfloat16hLi256ELi32ELi128ELNS_18Fp8KVCacheDataTypeE2ELb1EEEvPT_PKS3_PKT0_S9_ifPKiSB_iPKfiiiSD_SD_iiiii,@function
        .size           _ZN4vllm25paged_attention_v1_kernelI13__nv_bfloat16hLi256ELi32ELi128ELNS_18Fp8KVCacheDataTypeE2ELb1EEEvPT_PKS3_PKT0_S9_ifPKiSB_iPKfiiiSD_SD_iiiii,(.L_x_25581 - _ZN4vllm25paged_attention_v1_kernelI13__nv_bfloat16hLi256ELi32ELi128ELNS_18Fp8KVCacheDataTypeE2ELb1EEEvPT_PKS3_PKT0_S9_ifPKiSB_iPKfiiiSD_SD_iiiii)
        .other          _ZN4vllm25paged_attention_v1_kernelI13__nv_bfloat16hLi256ELi32ELi128ELNS_18Fp8KVCacheDataTypeE2ELb1EEEvPT_PKS3_PKT0_S9_ifPKiSB_iPKfiiiSD_SD_iiiii,@"STO_CUDA_ENTRY STV_DEFAULT"
_ZN4vllm25paged_attention_v1_kernelI13__nv_bfloat16hLi256ELi32ELi128ELNS_18Fp8KVCacheDataTypeE2ELb1EEEvPT_PKS3_PKT0_S9_ifPKiSB_iPKfiiiSD_SD_iiiii:
.text._ZN4vllm25paged_attention_v1_kernelI13__nv_bfloat16hLi256ELi32ELi128ELNS_18Fp8KVCacheDataTypeE2ELb1EEEvPT_PKS3_PKT0_S9_ifPKiSB_iPKfiiiSD_SD_iiiii:
[----:B------:R-:W0:Y:S08]  /*0000*/  LDC R1, c[0x0][0x37c] ;  /* 0x0000df00ff017b82 */ /* 0x000e300000000800 */
[----:B------:R-:W1:Y:S01]  /*0010*/  S2UR UR39, SR_CTAID.Y ;  /* 0x00000000002779c3 */ /* 0x000e620000002600 */
[----:B------:R-:W1:Y:S01]  /*0020*/  LDCU.64 UR4, c[0x0][0x3b0] ;  /* 0x00007600ff0477ac */ /* 0x000e620008000a00 */
[----:B------:R-:W2:Y:S06]  /*0030*/  LDCU.64 UR36, c[0x0][0x358] ;  /* 0x00006b00ff2477ac */ /* 0x000eac0008000a00 */
[----:B------:R-:W3:Y:S01]  /*0040*/  LDC R11, c[0x0][0x3f4] ;  /* 0x0000fd00ff0b7b82 */ /* 0x000ee20000000800 */
[----:B-1----:R-:W-:-:S06]  /*0050*/  UIMAD.WIDE.U32 UR4, UR39, 0x4, UR4 ;  /* 0x00000004270478a5 */ /* 0x002fcc000f8e0004 */
[----:B------:R-:W-:Y:S02]  /*0060*/  MOV R2, UR4 ;  /* 0x0000000400027c02 */ /* 0x000fe40008000f00 */
[----:B------:R-:W-:Y:S02]  /*0070*/  MOV R3, UR5 ;  /* 0x0000000500037c02 */ /* 0x000fe40008000f00 */
[----:B---3--:R-:W-:Y:S01]  /*0080*/  IABS R5, R11 ;  /* 0x0000000b00057213 */ /* 0x008fe20000000000 */
[----:B------:R-:W1:Y:S02]  /*0090*/  LDCU UR5, c[0x0][0x3f8] ;  /* 0x00007f00ff0577ac */ /* 0x000e640008000800 */
[----:B--2---:R-:W2:Y:S01]  /*00a0*/  LDG.E.CONSTANT R2, desc[UR36][R2.64] ;  /* 0x0000002402027981 */ /* 0x004ea2000c1e9900 */
[----:B------:R-:W3:Y:S01]  /*00b0*/  I2F.RP R8, R5 ;  /* 0x0000000500087306 */ /* 0x000ee20000209400 */
[----:B------:R-:W4:Y:S01]  /*00c0*/  S2UR UR40, SR_CTAID.X ;  /* 0x00000000002879c3 */ /* 0x000f220000002500 */
[----:B------:R-:W4:Y:S01]  /*00d0*/  LDCU UR41, c[0x0][0x370] ;  /* 0x00006e00ff2977ac */ /* 0x000f220008000800 */
[----:B------:R-:W5:Y:S05]  /*00e0*/  S2R R32, SR_TID.X ;  /* 0x0000000000207919 */ /* 0x000f6a0000002100 */
[----:B---3--:R-:W3:Y:S01]  /*00f0*/  MUFU.RCP R8, R8 ;  /* 0x0000000800087308 */ /* 0x008ee20000001000 */
[----:B-1----:R-:W-:-:S11]  /*0100*/  UISETP.GE.AND UP0, UPT, UR5, URZ, UPT ;  /* 0x000000ff0500728c */ /* 0x002fd6000bf06270 */
[----:B------:R-:W4:Y:S01]  /*0110*/  @UP0 LDCU UR4, c[0x0][0x3e8] ;  /* 0x00007d00ff0407ac */ /* 0x000f220008000800 */
[----:B---3--:R-:W-:Y:S01]  /*0120*/  VIADD R6, R8, 0xffffffe ;  /* 0x0ffffffe08067836 */ /* 0x008fe20000000000 */
[----:B-----5:R-:W-:-:S03]  /*0130*/  SHF.R.U32.HI R31, RZ, 0x5, R32 ;  /* 0x00000005ff1f7819 */ /* 0x020fc60000011620 */
[----:B------:R1:W3:Y:S01]  /*0140*/  F2I.FTZ.U32.TRUNC.NTZ R7, R6 ;  /* 0x0000000600077305 */ /* 0x0002e2000021f000 */
[----:B----4-:R-:W-:Y:S01]  /*0150*/  @UP0 UIMAD UR4, UR41, UR4, UR40 ;  /* 0x00000004290402a4 */ /* 0x010fe2000f8e0228 */
[----:B-1----:R-:W-:-:S03]  /*0160*/  IMAD.MOV.U32 R6, RZ, RZ, RZ ;  /* 0x000000ffff067224 */ /* 0x002fc600078e00ff */
[----:B------:R-:W-:Y:S01]  /*0170*/  @UP0 UIMAD UR38, UR4, UR5, 0x1 ;  /* 0x00000001042604a4 */ /* 0x000fe2000f8e0205 */
[----:B---3--:R-:W-:-:S05]  /*0180*/  IMAD R0, R7, R5, RZ ;  /* 0x0000000507007224 */ /* 0x008fca00078e02ff */
[----:B------:R-:W-:-:S05]  /*0190*/  IADD3 R9, PT, PT, -R0, RZ, RZ ;  /* 0x000000ff00097210 */ /* 0x000fca0007ffe1ff */
[----:B------:R-:W-:Y:S01]  /*01a0*/  IMAD.HI.U32 R0, R7, R9, R6 ;  /* 0x0000000907007227 */ /* 0x000fe200078e0006 */
[----:B------:R-:W-:Y:S01]  /*01b0*/  BAR.SYNC.DEFER_BLOCKING 0x0 ;  /* 0x0000000000007b1d */ /* 0x000fe20000010000 */
[----:B--2---:R-:W-:-:S04]  /*01c0*/  IADD3 R4, PT, PT, R2, -0x1, RZ ;  /* 0xffffffff02047810 */ /* 0x004fc80007ffe0ff */
[----:B------:R-:W-:-:S05]  /*01d0*/  IABS R3, R4 ;  /* 0x0000000400037213 */ /* 0x000fca0000000000 */
[----:B------:R-:W-:-:S05]  /*01e0*/  IMAD.HI.U32 R7, R0, R3, RZ ;  /* 0x0000000300077227 */ /* 0x000fca00078e00ff */
[----:B------:R-:W-:-:S05]  /*01f0*/  IADD3 R8, PT, PT, -R7, RZ, RZ ;  /* 0x000000ff07087210 */ /* 0x000fca0007ffe1ff */
[----:B------:R-:W-:Y:S02]  /*0200*/  IMAD R6, R5, R8, R3 ;  /* 0x0000000805067224 */ /* 0x000fe400078e0203 */
[----:B------:R-:W-:-:S03]  /*0210*/  VIADD R3, R2, 0x1f ;  /* 0x0000001f02037836 */ /* 0x000fc60000000000 */
[----:B------:R-:W-:-:S13]  /*0220*/  ISETP.GT.U32.AND P1, PT, R5, R6, PT ;  /* 0x000000060500720c */ /* 0x000fda0003f24070 */
[-C--:B------:R-:W-:Y:S02]  /*0230*/  @!P1 IADD3 R6, PT, PT, R6, -R5.reuse, RZ ;  /* 0x8000000506069210 */ /* 0x080fe40007ffe0ff */
[----:B------:R-:W-:Y:S02]  /*0240*/  @!P1 IADD3 R7, PT, PT, R7, 0x1, RZ ;  /* 0x0000000107079810 */ /* 0x000fe40007ffe0ff */
[----:B------:R-:W-:Y:S02]  /*0250*/  ISETP.GE.U32.AND P0, PT, R6, R5, PT ;  /* 0x000000050600720c */ /* 0x000fe40003f06070 */
[----:B------:R-:W-:Y:S02]  /*0260*/  LOP3.LUT R6, R4, R11, RZ, 0x3c, !PT ;  /* 0x0000000b04067212 */ /* 0x000fe400078e3cff */
[----:B------:R-:W-:Y:S02]  /*0270*/  ISETP.NE.AND P1, PT, R11, RZ, PT ;  /* 0x000000ff0b00720c */ /* 0x000fe40003f25270 */
[----:B------:R-:W-:-:S02]  /*0280*/  ISETP.GE.AND P2, PT, R6, RZ, PT ;  /* 0x000000ff0600720c */ /* 0x000fc40003f46270 */
[----:B------:R-:W-:-:S04]  /*0290*/  SHF.R.S32.HI R4, RZ, 0x1f, R3 ;  /* 0x0000001fff047819 */ /* 0x000fc80000011403 */
[----:B------:R-:W-:Y:S02]  /*02a0*/  LEA.HI R4, R4, R3, RZ, 0x5 ;  /* 0x0000000304047211 */ /* 0x000fe400078f28ff */
[----:B------:R-:W-:Y:S02]  /*02b0*/  @P0 IADD3 R7, PT, PT, R7, 0x1, RZ ;  /* 0x0000000107070810 */ /* 0x000fe40007ffe0ff */
[----:B------:R-:W-:Y:S02]  /*02c0*/  SHF.R.S32.HI R6, RZ, 0x5, R4 ;  /* 0x00000005ff067819 */ /* 0x000fe40000011404 */
[----:B------:R-:W-:Y:S01]  /*02d0*/  LOP3.LUT R9, R4, 0xffffffe0, RZ, 0xc0, !PT ;  /* 0xffffffe004097812 */ /* 0x000fe200078ec0ff */
[----:B------:R-:W-:Y:S01]  /*02e0*/  @!P2 IMAD.MOV R7, RZ, RZ, -R7 ;  /* 0x000000ffff07a224 */ /* 0x000fe200078e0a07 */
[----:B------:R-:W-:Y:S02]  /*02f0*/  ISETP.GE.AND P0, PT, R31, R6, PT ;  /* 0x000000061f00720c */ /* 0x000fe40003f06270 */
[----:B------:R-:W-:-:S02]  /*0300*/  VIMNMX R9, PT, PT, R2, R9, PT ;  /* 0x0000000902097248 */ /* 0x000fc40003fe0100 */
[----:B------:R-:W-:Y:S01]  /*0310*/  @!P1 LOP3.LUT R7, RZ, R11, RZ, 0x33, !PT ;  /* 0x0000000bff079212 */ /* 0x000fe200078e33ff */
[----:B0-----:R-:W-:Y:S08]  /*0320*/  BRA.U UP0, `(.L_x_334) ;  /* 0x0000000100e47547 */ /* 0x001ff0000b800000 */
[----:B------:R-:W0:Y:S01]  /*0330*/  LDCU UR6, c[0x0][0x3a0] ;  /* 0x00007400ff0677ac */ /* 0x000e220008000800 */
[----:B------:R-:W-:Y:S01]  /*0340*/  IABS R12, UR40 ;  /* 0x00000028000c7c13 */ /* 0x000fe20008000000 */
[----:B------:R-:W1:Y:S01]  /*0350*/  LDCU UR7, c[0x0][0x3e8] ;  /* 0x00007d00ff0777ac */ /* 0x000e620008000800 */
[----:B0-----:R-:W-:Y:S01]  /*0360*/  MOV R2, UR6 ;  /* 0x0000000600027c02 */ /* 0x001fe20008000f00 */
[----:B------:R-:W-:-:S03]  /*0370*/  ULOP3.LUT UR4, UR41, UR6, URZ, 0x3c, !UPT ;  /* 0x0000000629047292 */ /* 0x000fc6000f8e3cff */
[----:B------:R-:W-:-:S03]  /*0380*/  IABS R11, R2 ;  /* 0x00000002000b7213 */ /* 0x000fc60000000000 */
[----:B------:R-:W-:Y:S01]  /*0390*/  ISETP.LE.AND P3, PT, RZ, UR4, PT ;  /* 0x00000004ff007c0c */ /* 0x000fe2000bf63270 */
[----:B------:R-:W0:Y:S08]  /*03a0*/  I2F.RP R4, R11 ;  /* 0x0000000b00047306 */ /* 0x000e300000209400 */
[----:B0-----:R-:W0:Y:S02]  /*03b0*/  MUFU.RCP R4, R4 ;  /* 0x0000000400047308 */ /* 0x001e240000001000 */
[----:B0-----:R-:W-:-:S06]  /*03c0*/  IADD3 R2, PT, PT, R4, 0xffffffe, RZ ;  /* 0x0ffffffe04027810 */ /* 0x001fcc0007ffe0ff */
[----:B------:R0:W2:Y:S02]  /*03d0*/  F2I.FTZ.U32.TRUNC.NTZ R3, R2 ;  /* 0x0000000200037305 */ /* 0x0000a4000021f000 */
[----:B0-----:R-:W-:Y:S02]  /*03e0*/  HFMA2 R2, -RZ, RZ, 0, 0 ;  /* 0x00000000ff027431 */ /* 0x001fe400000001ff */
[----:B--2---:R-:W-:-:S04]  /*03f0*/  IMAD.MOV R8, RZ, RZ, -R3 ;  /* 0x000000ffff087224 */ /* 0x004fc800078e0a03 */
[----:B------:R-:W-:Y:S01]  /*0400*/  IMAD R13, R8, R11, RZ ;  /* 0x0000000b080d7224 */ /* 0x000fe200078e02ff */
[----:B------:R-:W-:-:S03]  /*0410*/  IABS R8, UR41 ;  /* 0x0000002900087c13 */ /* 0x000fc60008000000 */
[----:B------:R-:W-:-:S06]  /*0420*/  IMAD.HI.U32 R3, R3, R13, R2 ;  /* 0x0000000d03037227 */ /* 0x000fcc00078e0002 */
[----:B------:R-:W-:-:S05]  /*0430*/  IMAD.HI.U32 R3, R3, R8, RZ ;  /* 0x0000000803037227 */ /* 0x000fca00078e00ff */
[----:B------:R-:W-:-:S05]  /*0440*/  IADD3 R4, PT, PT, -R3, RZ, RZ ;  /* 0x000000ff03047210 */ /* 0x000fca0007ffe1ff */
[----:B------:R-:W-:-:S05]  /*0450*/  IMAD R4, R11, R4, R8 ;  /* 0x000000040b047224 */ /* 0x000fca00078e0208 */
[----:B------:R-:W-:-:S13]  /*0460*/  ISETP.GT.U32.AND P2, PT, R11, R4, PT ;  /* 0x000000040b00720c */ /* 0x000fda0003f44070 */
[----:B------:R-:W-:Y:S01]  /*0470*/  @!P2 IMAD.IADD R4, R4, 0x1, -R11 ;  /* 0x000000010404a824 */ /* 0x000fe200078e0a0b */
[----:B------:R-:W-:Y:S02]  /*0480*/  @!P2 IADD3 R3, PT, PT, R3, 0x1, RZ ;  /* 0x000000010303a810 */ /* 0x000fe40007ffe0ff */
[----:B------:R-:W-:Y:S02]  /*0490*/  ISETP.NE.AND P2, PT, RZ, UR6, PT ;  /* 0x00000006ff007c0c */ /* 0x000fe4000bf45270 */
[----:B------:R-:W-:-:S13]  /*04a0*/  ISETP.GE.U32.AND P1, PT, R4, R11, PT ;  /* 0x0000000b0400720c */ /* 0x000fda0003f26070 */
[----:B------:R-:W-:-:S05]  /*04b0*/  @P1 IADD3 R3, PT, PT, R3, 0x1, RZ ;  /* 0x0000000103031810 */ /* 0x000fca0007ffe0ff */
[----:B------:R-:W-:-:S05]  /*04c0*/  IMAD.MOV.U32 R10, RZ, RZ, R3 ;  /* 0x000000ffff0a7224 */ /* 0x000fca00078e0003 */
[----:B------:R-:W-:Y:S02]  /*04d0*/  @!P3 IADD3 R10, PT, PT, -R10, RZ, RZ ;  /* 0x000000ff0a0ab210 */ /* 0x000fe40007ffe1ff */
[----:B------:R-:W-:-:S04]  /*04e0*/  @!P2 LOP3.LUT R10, RZ, UR6, RZ, 0x33, !PT ;  /* 0x00000006ff0aac12 */ /* 0x000fc8000f8e33ff */
[-C--:B------:R-:W-:Y:S02]  /*04f0*/  IABS R11, R10.reuse ;  /* 0x0000000a000b7213 */ /* 0x080fe40000000000 */
[----:B------:R-:W-:Y:S02]  /*0500*/  IABS R14, R10 ;  /* 0x0000000a000e7213 */ /* 0x000fe40000000000 */
[----:B------:R-:W0:Y:S01]  /*0510*/  I2F.RP R4, R11 ;  /* 0x0000000b00047306 */ /* 0x000e220000209400 */
[----:B------:R-:W-:-:S07]  /*0520*/  ISETP.NE.AND P2, PT, R10, RZ, PT ;  /* 0x000000ff0a00720c */ /* 0x000fce0003f45270 */
[----:B0-----:R-:W0:Y:S02]  /*0530*/  MUFU.RCP R4, R4 ;  /* 0x0000000400047308 */ /* 0x001e240000001000 */
[----:B0-----:R-:W-:Y:S01]  /*0540*/  IADD3 R2, PT, PT, R4, 0xffffffe, RZ ;  /* 0x0ffffffe04027810 */ /* 0x001fe20007ffe0ff */
[----:B------:R-:W-:-:S05]  /*0550*/  IMAD.MOV R4, RZ, RZ, -R14 ;  /* 0x000000ffff047224 */ /* 0x000fca00078e0a0e */
[----:B------:R0:W2:Y:S02]  /*0560*/  F2I.FTZ.U32.TRUNC.NTZ R3, R2 ;  /* 0x0000000200037305 */ /* 0x0000a4000021f000 */
[----:B0-----:R-:W-:Y:S02]  /*0570*/  HFMA2 R2, -RZ, RZ, 0, 0 ;  /* 0x00000000ff027431 */ /* 0x001fe400000001ff */
[----:B--2---:R-:W-:-:S04]  /*0580*/  IMAD.MOV R8, RZ, RZ, -R3 ;  /* 0x000000ffff087224 */ /* 0x004fc800078e0a03 */
[----:B------:R-:W-:Y:S01]  /*0590*/  IMAD R13, R8, R11, RZ ;  /* 0x0000000b080d7224 */ /* 0x000fe200078e02ff */
[----:B------:R-:W-:-:S03]  /*05a0*/  MOV R8, R12 ;  /* 0x0000000c00087202 */ /* 0x000fc60000000f00 */
[----:B------:R-:W-:-:S06]  /*05b0*/  IMAD.HI.U32 R3, R3, R13, R2 ;  /* 0x0000000d03037227 */ /* 0x000fcc00078e0002 */
[----:B------:R-:W-:-:S04]  /*05c0*/  IMAD.HI.U32 R3, R3, R8, RZ ;  /* 0x0000000803037227 */ /* 0x000fc800078e00ff */
[----:B------:R-:W-:-:S05]  /*05d0*/  IMAD R2, R3, R4, R8 ;  /* 0x0000000403027224 */ /* 0x000fca00078e0208 */
[----:B------:R-:W-:-:S13]  /*05e0*/  ISETP.GT.U32.AND P3, PT, R11, R2, PT ;  /* 0x000000020b00720c */ /* 0x000fda0003f64070 */
[-C--:B------:R-:W-:Y:S02]  /*05f0*/  @!P3 IADD3 R2, PT, PT, R2, -R11.reuse, RZ ;  /* 0x8000000b0202b210 */ /* 0x080fe40007ffe0ff */
[----:B------:R-:W-:Y:S02]  /*0600*/  @!P3 IADD3 R3, PT, PT, R3, 0x1, RZ ;  /* 0x000000010303b810 */ /* 0x000fe40007ffe0ff */
[----:B------:R-:W-:Y:S02]  /*0610*/  ISETP.GE.U32.AND P1, PT, R2, R11, PT ;  /* 0x0000000b0200720c */ /* 0x000fe40003f26070 */
[----:B------:R-:W-:Y:S02]  /*0620*/  LOP3.LUT R2, R10, UR40, RZ, 0x3c, !PT ;  /* 0x000000280a027c12 */ /* 0x000fe4000f8e3cff */
[----:B------:R-:W-:Y:S02]  /*0630*/  @!P2 LOP3.LUT R10, RZ, R10, RZ, 0x33, !PT ;  /* 0x0000000aff0aa212 */ /* 0x000fe400078e33ff */
[----:B------:R-:W-:-:S07]  /*0640*/  ISETP.GE.AND P4, PT, R2, RZ, PT ;  /* 0x000000ff0200720c */ /* 0x000fce0003f86270 */
[----:B------:R-:W-:-:S06]  /*0650*/  @P1 VIADD R3, R3, 0x1 ;  /* 0x0000000103031836 */ /* 0x000fcc0000000000 */
[----:B------:R-:W-:-:S04]  /*0660*/  @!P4 IADD3 R3, PT, PT, -R3, RZ, RZ ;  /* 0x000000ff0303c210 */ /* 0x000fc80007ffe1ff */
[----:B------:R-:W-:Y:S02]  /*0670*/  R2UR UR4, R3 ;  /* 0x00000000030472ca */ /* 0x000fe400000e0000 */
[----:B------:R-:W-:-:S13]  /*0680*/  @!P2 R2UR UR4, R10 ;  /* 0x000000000a04a2ca */ /* 0x000fda00000e0000 */
[----:B-1----:R-:W-:-:S04]  /*0690*/  UIMAD UR4, UR7, UR6, UR4 ;  /* 0x00000006070472a4 */ /* 0x002fc8000f8e0204 */
[----:B------:R-:W-:-:S04]  /*06a0*/  UIADD3 UR4, UPT, UPT, -UR4, URZ, URZ ;  /* 0x000000ff04047290 */ /* 0x000fc8000fffe1ff */
[----:B------:R-:W-:-:S12]  /*06b0*/  UIMAD UR38, UR5, UR4, 0x1 ;  /* 0x00000001052674a4 */ /* 0x000fd8000f8e0204 */
.L_x_334:
[----:B------:R-:W-:Y:S01]  /*06c0*/  BSSY.RECONVERGENT B6, `(.L_x_335) ;  /* 0x000003f000067945 */ /* 0x000fe20003800200 */
[----:B------:R-:W-:Y:S02]  /*06d0*/  LOP3.LUT R30, R32, 0x1f, RZ, 0xc0, !PT ;  /* 0x0000001f201e7812 */ /* 0x000fe400078ec0ff */
[----:B------:R-:W-:Y:S01]  /*06e0*/  MOV R2, R5 ;  /* 0x0000000500027202 */ /* 0x000fe20000000f00 */
[----:B------:R-:W-:Y:S06]  /*06f0*/  @P0 BRA `(.L_x_336) ;  /* 0x0000000000ec0947 */ /* 0x000fec0003800000 */
[----:B------:R-:W0:Y:S01]  /*0700*/  LDC R16, c[0x0][0x3f0] ;  /* 0x0000fc00ff107b82 */ /* 0x000e220000000800 */
[----:B------:R-:W1:Y:S01]  /*0710*/  S2R R15, SR_CgaCtaId ;  /* 0x00000000000f7919 */ /* 0x000e620000008800 */
[----:B------:R-:W2:Y:S01]  /*0720*/  LDCU UR4, c[0x0][0x3ec] ;  /* 0x00007d80ff0477ac */ /* 0x000ea20008000800 */
[----:B------:R-:W-:-:S04]  /*0730*/  MOV R10, 0x400 ;  /* 0x00000400000a7802 */ /* 0x000fc80000000f00 */
[----:B------:R-:W-:Y:S01]  /*0740*/  IADD3 R10, PT, PT, R10, 0x20, RZ ;  /* 0x000000200a0a7810 */ /* 0x000fe20007ffe0ff */
[----:B------:R-:W3:Y:S01]  /*0750*/  LDC R14, c[0x0][0x3f4] ;  /* 0x0000fd00ff0e7b82 */ /* 0x000ee20000000800 */
[----:B0-----:R-:W-:Y:S02]  /*0760*/  IABS R3, R16 ;  /* 0x0000001000037213 */ /* 0x001fe40000000000 */
[----:B------:R-:W-:Y:S02]  /*0770*/  ISETP.NE.AND P1, PT, R16, RZ, PT ;  /* 0x000000ff1000720c */ /* 0x000fe40003f25270 */
[----:B------:R-:W0:Y:S01]  /*0780*/  I2F.RP R8, R3 ;  /* 0x0000000300087306 */ /* 0x000e220000209400 */
[----:B---3--:R-:W-:Y:S02]  /*0790*/  ISETP.NE.AND P2, PT, R14, RZ, PT ;  /* 0x000000ff0e00720c */ /* 0x008fe40003f45270 */
[----:B-1----:R-:W-:Y:S02]  /*07a0*/  LEA R15, R15, R10, 0x18 ;  /* 0x0000000a0f0f7211 */ /* 0x002fe400078ec0ff */
[----:B------:R-:W-:-:S03]  /*07b0*/  IABS R10, R14 ;  /* 0x0000000e000a7213 */ /* 0x000fc60000000000 */
[----:B0-----:R-:W0:Y:S02]  /*07c0*/  MUFU.RCP R8, R8 ;  /* 0x0000000800087308 */ /* 0x001e240000001000 */
[----:B0-----:R-:W-:-:S06]  /*07d0*/  VIADD R4, R8, 0xffffffe ;  /* 0x0ffffffe08047836 */ /* 0x001fcc0000000000 */
[----:B------:R0:W1:Y:S02]  /*07e0*/  F2I.FTZ.U32.TRUNC.NTZ R5, R4 ;  /* 0x0000000400057305 */ /* 0x000064000021f000 */
[----:B0-----:R-:W-:Y:S01]  /*07f0*/  IMAD.MOV.U32 R4, RZ, RZ, RZ ;  /* 0x000000ffff047224 */ /* 0x001fe200078e00ff */
[----:B-1----:R-:W-:-:S05]  /*0800*/  IADD3 R12, PT, PT, RZ, -R5, RZ ;  /* 0x80000005ff0c7210 */ /* 0x002fca0007ffe0ff */
[----:B------:R-:W-:Y:S01]  /*0810*/  IMAD R11, R12, R3, RZ ;  /* 0x000000030c0b7224 */ /* 0x000fe200078e02ff */
[----:B--2---:R-:W-:-:S03]  /*0820*/  IADD3 R12, PT, PT, R7, -UR4, RZ ;  /* 0x80000004070c7c10 */ /* 0x004fc6000fffe0ff */
[----:B------:R-:W-:Y:S01]  /*0830*/  IMAD.HI.U32 R8, R5, R11, R4 ;  /* 0x0000000b05087227 */ /* 0x000fe200078e0004 */
[----:B------:R-:W-:-:S03]  /*0840*/  MOV R11, R31 ;  /* 0x0000001f000b7202 */ /* 0x000fc60000000f00 */
[----:B------:R-:W-:-:S07]  /*0850*/  IMAD.MOV.U32 R5, RZ, RZ, R10 ;  /* 0x000000ffff057224 */ /* 0x000fce00078e000a */
.L_x_338:
[----:B------:R-:W-:-:S04]  /*0860*/  SHF.L.U32 R17, R11, 0x5, RZ ;  /* 0x000000050b117819 */ /* 0x000fc800000006ff */
[----:B------:R-:W-:-:S05]  /*0870*/  IABS R13, R17 ;  /* 0x00000011000d7213 */ /* 0x000fca0000000000 */
[----:B------:R-:W-:-:S05]  /*0880*/  IMAD.HI.U32 R4, R0, R13, RZ ;  /* 0x0000000d00047227 */ /* 0x000fca00078e00ff */
[----:B------:R-:W-:-:S05]  /*0890*/  IADD3 R10, PT, PT, -R4, RZ, RZ ;  /* 0x000000ff040a7210 */ /* 0x000fca0007ffe1ff */
[----:B------:R-:W-:Y:S01]  /*08a0*/  IMAD R13, R5, R10, R13 ;  /* 0x0000000a050d7224 */ /* 0x000fe200078e020d */
[----:B------:R-:W-:-:S04]  /*08b0*/  LOP3.LUT R10, R17, R14, RZ, 0x3c, !PT ;  /* 0x0000000e110a7212 */ /* 0x000fc800078e3cff */
[----:B------:R-:W-:Y:S02]  /*08c0*/  ISETP.GT.U32.AND P3, PT, R2, R13, PT ;  /* 0x0000000d0200720c */ /* 0x000fe40003f64070 */
[----:B------:R-:W-:-:S11]  /*08d0*/  ISETP.GE.AND P4, PT, R10, RZ, PT ;  /* 0x000000ff0a00720c */ /* 0x000fd60003f86270 */
[----:B------:R-:W-:Y:S01]  /*08e0*/  @!P3 IMAD.IADD R13, R13, 0x1, -R5 ;  /* 0x000000010d0db824 */ /* 0x000fe200078e0a05 */
[----:B------:R-:W-:-:S04]  /*08f0*/  @!P3 IADD3 R4, PT, PT, R4, 0x1, RZ ;  /* 0x000000010404b810 */ /* 0x000fc80007ffe0ff */
[----:B------:R-:W-:-:S13]  /*0900*/  ISETP.GE.U32.AND P0, PT, R13, R2, PT ;  /* 0x000000020d00720c */ /* 0x000fda0003f06070 */
[----:B------:R-:W-:-:S05]  /*0910*/  @P0 IADD3 R4, PT, PT, R4, 0x1, RZ ;  /* 0x0000000104040810 */ /* 0x000fca0007ffe0ff */
[----:B------:R-:W-:-:S05]  /*0920*/  IMAD.MOV.U32 R13, RZ, RZ, R4 ;  /* 0x000000ffff0d7224 */ /* 0x000fca00078e0004 */
[----:B------:R-:W-:Y:S02]  /*0930*/  @!P4 IADD3 R13, PT, PT, -R13, RZ, RZ ;  /* 0x000000ff0d0dc210 */ /* 0x000fe40007ffe1ff */
[----:B------:R-:W-:-:S04]  /*0940*/  @!P2 LOP3.LUT R13, RZ, R14, RZ, 0x33, !PT ;  /* 0x0000000eff0da212 */ /* 0x000fc800078e33ff */
[----:B------:R-:W-:-:S04]  /*0950*/  IADD3 R18, PT, PT, R13, UR38, RZ ;  /* 0x000000260d127c10 */ /* 0x000fc8000fffe0ff */
[----:B------:R-:W-:Y:S02]  /*0960*/  IABS R10, R18 ;  /* 0x00000012000a7213 */ /* 0x000fe40000000000 */
[----:B------:R-:W-:-:S03]  /*0970*/  ISETP.GE.AND P3, PT, R18, RZ, PT ;  /* 0x000000ff1200720c */ /* 0x000fc60003f66270 */
[----:B------:R-:W-:-:S04]  /*0980*/  IMAD.HI.U32 R4, R8, R10, RZ ;  /* 0x0000000a08047227 */ /* 0x000fc800078e00ff */
[----:B------:R-:W-:-:S04]  /*0990*/  IMAD.MOV R4, RZ, RZ, -R4 ;  /* 0x000000ffff047224 */ /* 0x000fc800078e0a04 */
[----:B------:R-:W-:-:S05]  /*09a0*/  IMAD R4, R3, R4, R10 ;  /* 0x0000000403047224 */ /* 0x000fca00078e020a */
[----:B------:R-:W-:-:S13]  /*09b0*/  ISETP.GT.U32.AND P0, PT, R3, R4, PT ;  /* 0x000000040300720c */ /* 0x000fda0003f04070 */
[----:B------:R-:W-:-:S04]  /*09c0*/  @!P0 IADD3 R4, PT, PT, R4, -R3, RZ ;  /* 0x8000000304048210 */ /* 0x000fc80007ffe0ff */
[----:B------:R-:W-:-:S13]  /*09d0*/  ISETP.GT.U32.AND P0, PT, R3, R4, PT ;  /* 0x000000040300720c */ /* 0x000fda0003f04070 */
[----:B------:R-:W-:Y:S02]  /*09e0*/  @!P0 IADD3 R4, PT, PT, R4, -R3, RZ ;  /* 0x8000000304048210 */ /* 0x000fe40007ffe0ff */
[----:B------:R-:W-:-:S03]  /*09f0*/  ISETP.GT.AND P0, PT, R13, R12, PT ;  /* 0x0000000c0d00720c */ /* 0x000fc60003f04270 */
[----:B------:R-:W-:Y:S01]  /*0a00*/  @!P3 IMAD.MOV R4, RZ, RZ, -R4 ;  /* 0x000000ffff04b224 */ /* 0x000fe200078e0a04 */
[----:B------:R-:W-:-:S04]  /*0a10*/  @!P1 LOP3.LUT R4, RZ, R16, RZ, 0x33, !PT ;  /* 0x00000010ff049212 */ /* 0x000fc800078e33ff */
[----:B------:R-:W-:-:S13]  /*0a20*/  ISETP.EQ.OR P0, PT, R4, RZ, P0 ;  /* 0x000000ff0400720c */ /* 0x000fda0000702670 */
[----:B------:R-:W-:Y:S05]  /*0a30*/  @P0 BRA `(.L_x_337) ;  /* 0x0000003800b40947 */ /* 0x000fea0003800000 */
[----:B------:R-:W-:Y:S02]  /*0a40*/  IADD3 R4, PT, PT, R30, R17, RZ ;  /* 0x000000111e047210 */ /* 0x000fe40007ffe0ff */
[----:B------:R-:W-:Y:S02]  /*0a50*/  MOV R13, 0xff7fffff ;  /* 0xff7fffff000d7802 */ /* 0x000fe40000000f00 */
[----:B------:R-:W-:Y:S01]  /*0a60*/  IADD3 R11, PT, PT, R11, 0x4, RZ ;  /* 0x000000040b0b7810 */ /* 0x000fe20007ffe0ff */
[----:B------:R-:W-:-:S03]  /*0a70*/  IMAD R4, R4, 0x4, R15 ;  /* 0x0000000404047824 */ /* 0x000fc600078e020f */
[----:B------:R-:W-:Y:S02]  /*0a80*/  ISETP.GE.AND P0, PT, R11, R6, PT ;  /* 0x000000060b00720c */ /* 0x000fe40003f06270 */
[----:B------:R0:W-:Y:S11]  /*0a90*/  STS [R4], R13 ;  /* 0x0000000d04007388 */ /* 0x0001f60000000800 */
[----:B0-----:R-:W-:Y:S05]  /*0aa0*/  @!P0 BRA `(.L_x_338) ;  /* 0xfffffffc006c8947 */ /* 0x001fea000383ffff */
.L_x_336:
[----:B------:R-:W-:Y:S05]  /*0ab0*/  BSYNC.RECONVERGENT B6 ;  /* 0x0000000000067941 */ /* 0x000fea0003800200 */
.L_x_335:
        /* <DEDUP_REMOVED lines=12> */
.L_x_379:
        /* <DEDUP_REMOVED lines=18> */
[----:B0-----:R-:W-:Y:S01]  /*0ca0*/  FMNMX.FTZ R8, R12, R11, !PT ;  /* 0x0000000b0c087209 */ /* 0x001fe20007810000 */
[----:B------:R-:W-:-:S05]  /*0cb0*/  IMAD.MOV.U32 R11, RZ, RZ, RZ ;  /* 0x000000ffff0b7224 */ /* 0x000fca00078e00ff */
        /* <DEDUP_REMOVED lines=8> */
[----:B------:R-:W-:Y:S01]  /*0d40*/  ISETP.NE.AND P4, PT, R10, 0x180, PT ;  /* 0x000001800a00780c */ /* 0x000fe20003f85270 */
[----:B------:R-:W-:-:S12]  /*0d50*/  IMAD.MOV.U32 R10, RZ, RZ, R32 ;  /* 0x000000ffff0a7224 */ /* 0x000fd800078e0020 */
[----:B------:R-:W-:Y:S05]  /*0d60*/  @!P4 BRA `(.L_x_343) ;  /* 0x00000000004cc947 */ /* 0x000fea0003800000 */
[----:B------:R-:W-:Y:S01]  /*0d70*/  IADD3 R11, PT, PT, R3, 0x20, RZ ;  /* 0x00000020030b7810 */ /* 0x000fe20007ffe0ff */
[----:B------:R-:W-:Y:S01]  /*0d80*/  IMAD.MOV.U32 R10, RZ, RZ, R32 ;  /* 0x000000ffff0a7224 */ /* 0x000fe200078e0020 */
[----:B------:R-:W-:Y:S02]  /*0d90*/  LEA.HI R12, R12, 0x1, RZ, 0x19 ;  /* 0x000000010c0c7811 */ /* 0x000fe400078fc8ff */
[----:B------:R-:W-:Y:S02]  /*0da0*/  LEA R13, R0, R11, 0x18 ;  /* 0x0000000b000d7211 */ /* 0x000fe400078ec0ff */
[----:B------:R-:W-:Y:S02]  /*0db0*/  LOP3.LUT R12, R12, 0x3, RZ, 0xc0, !PT ;  /* 0x000000030c0c7812 */ /* 0x000fe400078ec0ff */
[----:B------:R-:W-:Y:S02]  /*0dc0*/  MOV R11, RZ ;  /* 0x000000ff000b7202 */ /* 0x000fe40000000f00 */
[----:B------:R-:W-:-:S02]  /*0dd0*/  LEA R13, R32, R13, 0x2 ;  /* 0x0000000d200d7211 */ /* 0x000fc400078e10ff */
[----:B------:R-:W-:-:S07]  /*0de0*/  IADD3 R12, PT, PT, -R12, RZ, RZ ;  /* 0x000000ff0c0c7210 */ /* 0x000fce0007ffe1ff */
.L_x_344:
[----:B------:R-:W0:Y:S01]  /*0df0*/  LDS R15, [R13] ;  /* 0x000000000d0f7984 */ /* 0x000e220000000800 */
[----:B------:R-:W-:Y:S01]  /*0e00*/  VIADD R12, R12, 0x1 ;  /* 0x000000010c0c7836 */ /* 0x000fe20000000000 */
[----:B------:R-:W-:-:S04]  /*0e10*/  IADD3 R10, PT, PT, R10, 0x80, RZ ;  /* 0x000000800a0a7810 */ /* 0x000fc80007ffe0ff */
        /* <DEDUP_REMOVED lines=8> */
.L_x_343:
[----:B------:R-:W-:Y:S05]  /*0ea0*/  BSYNC.RECONVERGENT B1 ;  /* 0x0000000000017941 */ /* 0x000fea0003800200 */
.L_x_342:
[----:B------:R-:W-:Y:S05]  /*0eb0*/  @!P0 BRA `(.L_x_341) ;  /* 0x0000000c00088947 */ /* 0x000fea0003800000 */
[----:B------:R-:W-:Y:S01]  /*0ec0*/  IMAD.IADD R12, R9, 0x1, -R10 ;  /* 0x00000001090c7824 */ /* 0x000fe200078e0a0a */
[----:B------:R-:W-:Y:S01]  /*0ed0*/  IADD3 R13, PT, PT, R3, 0x20, RZ ;  /* 0x00000020030d7810 */ /* 0x000fe20007ffe0ff */
[----:B------:R-:W-:Y:S01]  /*0ee0*/  BSSY.RECONVERGENT B1, `(.L_x_345) ;  /* 0x000006d000017945 */ /* 0x000fe20003800200 */
[----:B------:R-:W-:Y:S02]  /*0ef0*/  PLOP3.LUT P0, PT, PT, PT, PT, 0x80, 0x8 ;  /* 0x000000000008781c */ /* 0x000fe40003f0f070 */
[----:B------:R-:W-:Y:S02]  /*0f00*/  ISETP.GT.AND P4, PT, R12, 0x600, PT ;  /* 0x000006000c00780c */ /* 0x000fe40003f84270 */
[----:B------:R-:W-:-:S04]  /*0f10*/  LEA R13, R0, R13, 0x18 ;  /* 0x0000000d000d7211 */ /* 0x000fc800078ec0ff */
[----:B------:R-:W-:-:S05]  /*0f20*/  LEA R12, R10, R13, 0x2 ;  /* 0x0000000d0a0c7211 */ /* 0x000fca00078e10ff */
[----:B------:R-:W-:Y:S02]  /*0f30*/  VIADD R12, R12, 0x400 ;  /* 0x000004000c0c7836 */ /* 0x000fe40000000000 */
[----:B------:R-:W-:Y:S05]  /*0f40*/  @!P4 BRA `(.L_x_346) ;  /* 0x000000040098c947 */ /* 0x000fea0003800000 */
[----:B------:R-:W-:Y:S02]  /*0f50*/  PLOP3.LUT P0, PT, PT, PT, PT, 0x8, 0x80 ;  /* 0x000000000080781c */ /* 0x000fe40003f0e170 */
[----:B------:R-:W-:-:S11]  /*0f60*/  IADD3 R13, PT, PT, R9, -0x600, RZ ;  /* 0xfffffa00090d7810 */ /* 0x000fd60007ffe0ff */
.L_x_347:
        /* <DEDUP_REMOVED lines=98> */
[----:B0-----:R-:W-:Y:S01]  /*1590*/  VIADD R12, R12, 0x2000 ;  /* 0x000020000c0c7836 */ /* 0x001fe20000000000 */
[----:B------:R-:W-:Y:S06]  /*15a0*/  @!P4 BRA `(.L_x_347) ;  /* 0xfffffff80070c947 */ /* 0x000fec000383ffff */
.L_x_346:
[----:B------:R-:W-:Y:S05]  /*15b0*/  BSYNC.RECONVERGENT B1 ;  /* 0x0000000000017941 */ /* 0x000fea0003800200 */
.L_x_345:
        /* <DEDUP_REMOVED lines=55> */
.L_x_349:
[----:B------:R-:W-:Y:S05]  /*1930*/  BSYNC.RECONVERGENT B1 ;  /* 0x0000000000017941 */ /* 0x000fea0003800200 */
.L_x_348:
        /* <DEDUP_REMOVED lines=26> */
.L_x_341:
[----:B------:R-:W-:Y:S05]  /*1ae0*/  BSYNC.RECONVERGENT B0 ;  /* 0x0000000000007941 */ /* 0x000fea0003800200 */
.L_x_340:
        /* <DEDUP_REMOVED lines=30> */
[----:B------:R-:W-:Y:S01]  /*1cd0*/  LEA.HI R8, R8, 0x1, RZ, 0x19 ;  /* 0x0000000108087811 */ /* 0x000fe200078fc8ff */
[----:B------:R-:W-:-:S03]  /*1ce0*/  VIADD R11, R3, 0x20 ;  /* 0x00000020030b7836 */ /* 0x000fc60000000000 */
[C---:B------:R-:W-:Y:S02]  /*1cf0*/  SHF.L.U32 R4, R8.reuse, 0x7, RZ ;  /* 0x0000000708047819 */ /* 0x040fe400000006ff */
[----:B------:R-:W-:Y:S02]  /*1d00*/  LOP3.LUT R8, R8, 0x3, RZ, 0xc0, !PT ;  /* 0x0000000308087812 */ /* 0x000fe400078ec0ff */
[----:B------:R-:W-:Y:S02]  /*1d10*/  LEA R13, R0, R11, 0x18 ;  /* 0x0000000b000d7211 */ /* 0x000fe400078ec0ff */
[----:B------:R-:W-:Y:S02]  /*1d20*/  LOP3.LUT R11, R4, 0x180, RZ, 0xc0, !PT ;  /* 0x00000180040b7812 */ /* 0x000fe400078ec0ff */
[----:B------:R-:W-:Y:S01]  /*1d30*/  IADD3 R10, PT, PT, -R8, RZ, RZ ;  /* 0x000000ff080a7210 */ /* 0x000fe20007ffe1ff */
[----:B------:R-:W-:Y:S01]  /*1d40*/  IMAD R8, R32, 0x4, R13 ;  /* 0x0000000420087824 */ /* 0x000fe200078e020d */
[----:B------:R-:W-:-:S07]  /*1d50*/  IADD3 R4, PT, PT, R11, R32, RZ ;  /* 0x000000200b047210 */ /* 0x000fce0007ffe0ff */
.L_x_354:
[----:B------:R-:W0:Y:S01]  /*1d60*/  LDS R11, [R8] ;  /* 0x00000000080b7984 */ /* 0x000e220000000800 */
[----:B------:R-:W-:-:S04]  /*1d70*/  IADD3 R10, PT, PT, R10, 0x1, RZ ;  /* 0x000000010a0a7810 */ /* 0x000fc80007ffe0ff */
[----:B------:R-:W-:Y:S01]  /*1d80*/  ISETP.NE.AND P0, PT, R10, RZ, PT ;  /* 0x000000ff0a00720c */ /* 0x000fe20003f05270 */
[----:B0-----:R-:W-:-:S05]  /*1d90*/  FMUL.FTZ R11, R11, R2 ;  /* 0x000000020b0b7220 */ /* 0x001fca0000410000 */
[----:B------:R0:W-:Y:S02]  /*1da0*/  STS [R8], R11 ;  /* 0x0000000b08007388 */ /* 0x0001e40000000800 */
[----:B0-----:R-:W-:-:S05]  /*1db0*/  VIADD R8, R8, 0x200 ;  /* 0x0000020008087836 */ /* 0x001fca0000000000 */
[----:B------:R-:W-:Y:S05]  /*1dc0*/  @P0 BRA `(.L_x_354) ;  /* 0xfffffffc00e40947 */ /* 0x000fea000383ffff */
.L_x_353:
[----:B------:R-:W-:Y:S05]  /*1dd0*/  BSYNC.RECONVERGENT B1 ;  /* 0x0000000000017941 */ /* 0x000fea0003800200 */
.L_x_352:
        /* <DEDUP_REMOVED lines=12> */
.L_x_357:
        /* <DEDUP_REMOVED lines=52> */
.L_x_356:
[----:B------:R-:W-:Y:S05]  /*21e0*/  BSYNC.RECONVERGENT B1 ;  /* 0x0000000000017941 */ /* 0x000fea0003800200 */
.L_x_355:
        /* <DEDUP_REMOVED lines=31> */
.L_x_359:
[----:B------:R-:W-:Y:S05]  /*23e0*/  BSYNC.RECONVERGENT B1 ;  /* 0x0000000000017941 */ /* 0x000fea0003800200 */
.L_x_358:
        /* <DEDUP_REMOVED lines=14> */
.L_x_351:
[----:B------:R-:W-:Y:S05]  /*24d0*/  BSYNC.RECONVERGENT B0 ;  /* 0x0000000000007941 */ /* 0x000fea0003800200 */
.L_x_350:
[----:B------:R-:W-:Y:S01]  /*24e0*/  BAR.SYNC.DEFER_BLOCKING 0x0 ;  /* 0x0000000000007b1d */ /* 0x000fe20000010000 */
[----:B------:R-:W-:-:S05]  /*24f0*/  ISETP.GE.AND P0, PT, R31, R6, PT ;  /* 0x000000061f00720c */ /* 0x000fca0003f06270 */
[----:B------:R-:W-:Y:S08]  /*2500*/  BSSY.RECONVERGENT B6, `(.L_x_360) ;  /* 0x000004c000067945 */ /* 0x000ff00003800200 */
[----:B------:R-:W-:Y:S05]  /*2510*/  @P0 BRA `(.L_x_361) ;  /* 0x0000000400280947 */ /* 0x000fea0003800000 */
[----:B------:R-:W1:Y:S01]  /*2520*/  LDC R15, c[0x0][0x3f0] ;  /* 0x0000fc00ff0f7b82 */ /* 0x000e620000000800 */
[----:B------:R-:W2:Y:S01]  /*2530*/  I2F.RP R4, R5 ;  /* 0x0000000500047306 */ /* 0x000ea20000209400 */
[----:B------:R-:W3:Y:S06]  /*2540*/  LDCU UR4, c[0x0][0x3ec] ;  /* 0x00007d80ff0477ac */ /* 0x000eec0008000800 */
[----:B------:R-:W4:Y:S01]  /*2550*/  LDC R10, c[0x0][0x3f4] ;  /* 0x0000fd00ff0a7b82 */ /* 0x000f220000000800 */
[----:B--2---:R-:W0:Y:S01]  /*2560*/  MUFU.RCP R4, R4 ;  /* 0x0000000400047308 */ /* 0x004e220000001000 */
[----:B-1----:R-:W-:-:S02]  /*2570*/  IABS R0, R15 ;  /* 0x0000000f00007213 */ /* 0x002fc40000000000 */
[----:B------:R-:W-:-:S05]  /*2580*/  ISETP.NE.AND P1, PT, R15, RZ, PT ;  /* 0x000000ff0f00720c */ /* 0x000fca0003f25270 */
[----:B------:R-:W1:Y:S01]  /*2590*/  I2F.RP R12, R0 ;  /* 0x00000000000c7306 */ /* 0x000e620000209400 */
[----:B----4-:R-:W-:Y:S02]  /*25a0*/  ISETP.NE.AND P2, PT, R10, RZ, PT ;  /* 0x000000ff0a00720c */ /* 0x010fe40003f45270 */
[----:B0-----:R-:W-:-:S05]  /*25b0*/  IADD3 R2, PT, PT, R4, 0xffffffe, RZ ;  /* 0x0ffffffe04027810 */ /* 0x001fca0007ffe0ff */
[----:B------:R0:W2:Y:S08]  /*25c0*/  F2I.FTZ.U32.TRUNC.NTZ R3, R2 ;  /* 0x0000000200037305 */ /* 0x0000b0000021f000 */
[----:B-1----:R-:W1:Y:S01]  /*25d0*/  MUFU.RCP R12, R12 ;  /* 0x0000000c000c7308 */ /* 0x002e620000001000 */
[----:B0-----:R-:W-:Y:S01]  /*25e0*/  IMAD.MOV.U32 R2, RZ, RZ, RZ ;  /* 0x000000ffff027224 */ /* 0x001fe200078e00ff */
[----:B--2---:R-:W-:-:S05]  /*25f0*/  IADD3 R14, PT, PT, RZ, -R3, RZ ;  /* 0x80000003ff0e7210 */ /* 0x004fca0007ffe0ff */
[----:B------:R-:W-:-:S04]  /*2600*/  IMAD R11, R14, R5, RZ ;  /* 0x000000050e0b7224 */ /* 0x000fc800078e02ff */
[----:B------:R-:W-:Y:S01]  /*2610*/  IMAD.HI.U32 R11, R3, R11, R2 ;  /* 0x0000000b030b7227 */ /* 0x000fe200078e0002 */
[----:B------:R-:W-:-:S03]  /*2620*/  MOV R2, R31 ;  /* 0x0000001f00027202 */ /* 0x000fc60000000f00 */
[----:B-1----:R-:W-:-:S04]  /*2630*/  VIADD R8, R12, 0xffffffe ;  /* 0x0ffffffe0c087836 */ /* 0x002fc80000000000 */
[----:B------:R0:W1:Y:S02]  /*2640*/  F2I.FTZ.U32.TRUNC.NTZ R9, R8 ;  /* 0x0000000800097305 */ /* 0x000064000021f000 */
[----:B0-----:R-:W-:Y:S01]  /*2650*/  HFMA2 R8, -RZ, RZ, 0, 0 ;  /* 0x00000000ff087431 */ /* 0x001fe200000001ff */
[----:B-1----:R-:W-:-:S05]  /*2660*/  IADD3 R13, PT, PT, RZ, -R9, RZ ;  /* 0x80000009ff0d7210 */ /* 0x002fca0007ffe0ff */
[----:B------:R-:W-:Y:S01]  /*2670*/  IMAD R3, R13, R0, RZ ;  /* 0x000000000d037224 */ /* 0x000fe200078e02ff */
[----:B------:R-:W-:-:S03]  /*2680*/  IABS R13, R10 ;  /* 0x0000000a000d7213 */ /* 0x000fc60000000000 */
[----:B------:R-:W-:-:S04]  /*2690*/  IMAD.HI.U32 R12, R9, R3, R8 ;  /* 0x00000003090c7227 */ /* 0x000fc800078e0008 */
[----:B---3--:R-:W-:-:S07]  /*26a0*/  VIADD R9, R7, -UR4 ;  /* 0x8000000407097c36 */ /* 0x008fce0008000000 */
.L_x_363:
[----:B------:R-:W-:-:S04]  /*26b0*/  SHF.L.U32 R3, R2, 0x5, RZ ;  /* 0x0000000502037819 */ /* 0x000fc800000006ff */
[----:B------:R-:W-:Y:S02]  /*26c0*/  IABS R8, R3 ;  /* 0x0000000300087213 */ /* 0x000fe40000000000 */
[----:B------:R-:W-:-:S03]  /*26d0*/  LOP3.LUT R3, R3, R10, RZ, 0x3c, !PT ;  /* 0x0000000a03037212 */ /* 0x000fc600078e3cff */
[----:B------:R-:W-:Y:S01]  /*26e0*/  IMAD.HI.U32 R4, R11, R8, RZ ;  /* 0x000000080b047227 */ /* 0x000fe200078e00ff */
[----:B------:R-:W-:-:S04]  /*26f0*/  ISETP.GE.AND P4, PT, R3, RZ, PT ;  /* 0x000000ff0300720c */ /* 0x000fc80003f86270 */
[----:B------:R-:W-:-:S05]  /*2700*/  IADD3 R7, PT, PT, -R4, RZ, RZ ;  /* 0x000000ff04077210 */ /* 0x000fca0007ffe1ff */
[----:B------:R-:W-:-:S05]  /*2710*/  IMAD R8, R13, R7, R8 ;  /* 0x000000070d087224 */ /* 0x000fca00078e0208 */
[----:B------:R-:W-:-:S13]  /*2720*/  ISETP.GT.U32.AND P3, PT, R5, R8, PT ;  /* 0x000000080500720c */ /* 0x000fda0003f64070 */
[----:B------:R-:W-:Y:S01]  /*2730*/  @!P3 IADD3 R8, PT, PT, R8, -R13, RZ ;  /* 0x8000000d0808b210 */ /* 0x000fe20007ffe0ff */
[----:B------:R-:W-:-:S03]  /*2740*/  @!P3 VIADD R4, R4, 0x1 ;  /* 0x000000010404b836 */ /* 0x000fc60000000000 */
[----:B------:R-:W-:-:S13]  /*2750*/  ISETP.GE.U32.AND P0, PT, R8, R5, PT ;  /* 0x000000050800720c */ /* 0x000fda0003f06070 */
[----:B------:R-:W-:-:S04]  /*2760*/  @P0 IADD3 R4, PT, PT, R4, 0x1, RZ ;  /* 0x0000000104040810 */ /* 0x000fc80007ffe0ff */
        /* <DEDUP_REMOVED lines=12> */
[----:B------:R-:W-:Y:S02]  /*2830*/  ISETP.GT.AND P0, PT, R4, R9, PT ;  /* 0x000000090400720c */ /* 0x000fe40003f04270 */
[----:B------:R-:W-:Y:S02]  /*2840*/  @!P3 IADD3 R3, PT, PT, -R3, RZ, RZ ;  /* 0x000000ff0303b210 */ /* 0x000fe40007ffe1ff */
[----:B------:R-:W-:-:S04]  /*2850*/  @!P1 LOP3.LUT R3, RZ, R15, RZ, 0x33, !PT ;  /* 0x0000000fff039212 */ /* 0x000fc800078e33ff */
[----:B------:R-:W-:-:S13]  /*2860*/  ISETP.NE.AND P0, PT, R3, RZ, !P0 ;  /* 0x000000ff0300720c */ /* 0x000fda0004705270 */
[----:B------:R-:W-:Y:S05]  /*2870*/  @!P0 BRA `(.L_x_362) ;  /* 0x0000000000108947 */ /* 0x000fea0003800000 */
[----:B------:R-:W-:-:S05]  /*2880*/  VIADD R2, R2, 0x4 ;  /* 0x0000000402027836 */ /* 0x000fca0000000000 */
[----:B------:R-:W-:-:S13]  /*2890*/  ISETP.GE.AND P0, PT, R2, R6, PT ;  /* 0x000000060200720c */ /* 0x000fda0003f06270 */
[----:B------:R-:W-:Y:S05]  /*28a0*/  @P0 BRA `(.L_x_361) ;  /* 0x0000000000440947 */ /* 0x000fea0003800000 */
[----:B------:R-:W-:Y:S05]  /*28b0*/  BRA `(.L_x_363) ;  /* 0xfffffffc007c7947 */ /* 0x000fea000383ffff */
.L_x_362:
[----:B------:R-:W-:Y:S01]  /*28c0*/  MOV R0, 0x0 ;  /* 0x0000000000007802 */ /* 0x000fe20000000f00 */
[----:B------:R-:W0:Y:S01]  /*28d0*/  LDCU.64 UR4, c[0x4][0x178] ;  /* 0x01002f00ff0477ac */ /* 0x000e220008000a00 */
[----:B------:R-:W-:Y:S02]  /*28e0*/  HFMA2 R8, -RZ, RZ, 0, 3.2007694244384765625e-05 ;  /* 0x00000219ff087431 */ /* 0x000fe400000001ff */
[----:B------:R-:W-:Y:S01]  /*28f0*/  IMAD.MOV.U32 R12, RZ, RZ, 0x1 ;  /* 0x00000001ff0c7424 */ /* 0x000fe200078e00ff */
[----:B------:R1:W2:Y:S01]  /*2900*/  LDC.64 R2, c[0x4][R0] ;  /* 0x0100000000027b82 */ /* 0x0002a20000000a00 */
[----:B------:R-:W3:Y:S01]  /*2910*/  LDCU.64 UR6, c[0x4][0x180] ;  /* 0x01003000ff0677ac */ /* 0x000ee20008000a00 */
[----:B------:R-:W-:Y:S01]  /*2920*/  MOV R13, RZ ;  /* 0x000000ff000d7202 */ /* 0x000fe20000000f00 */
[----:B------:R-:W4:Y:S01]  /*2930*/  LDCU.64 UR8, c[0x4][0x88] ;  /* 0x01001100ff0877ac */ /* 0x000f220008000a00 */
[----:B0-----:R-:W-:Y:S02]  /*2940*/  MOV R4, UR4 ;  /* 0x0000000400047c02 */ /* 0x001fe40008000f00 */
[----:B------:R-:W-:-:S02]  /*2950*/  MOV R5, UR5 ;  /* 0x0000000500057c02 */ /* 0x000fc40008000f00 */
[----:B---3--:R-:W-:Y:S01]  /*2960*/  MOV R6, UR6 ;  /* 0x0000000600067c02 */ /* 0x008fe20008000f00 */
[----:B------:R-:W-:Y:S01]  /*2970*/  IMAD.U32 R7, RZ, RZ, UR7 ;  /* 0x00000007ff077e24 */ /* 0x000fe2000f8e00ff */
[----:B----4-:R-:W-:Y:S02]  /*2980*/  MOV R10, UR8 ;  /* 0x00000008000a7c02 */ /* 0x010fe40008000f00 */
[----:B-1----:R-:W-:-:S07]  /*2990*/  MOV R11, UR9 ;  /* 0x00000009000b7c02 */ /* 0x002fce0008000f00 */
[----:B------:R-:W-:-:S07]  /*29a0*/  LEPC R20, `(.L_x_361) ;  /* 0x000000001014794e */ /* 0x000fce0000000000 */
[----:B--2---:R-:W-:Y:S05]  /*29b0*/  CALL.ABS.NOINC R2 ;  /* 0x0000000002007343 */ /* 0x004fea0003c00000 */
.L_x_361:
[----:B------:R-:W-:Y:S05]  /*29c0*/  BSYNC.RECONVERGENT B6 ;  /* 0x0000000000067941 */ /* 0x000fea0003800200 */
.L_x_360:
[----:B------:R-:W-:-:S03]  /*29d0*/  UMOV UR4, 0xffffffff ;  /* 0xffffffff00047882 */ /* 0x000fc60000000000 */
[----:B------:R-:W-:Y:S05]  /*29e0*/  BRA.DIV UR4, `(.L_x_364) ;  /* 0x0000001e04887947 */ /* 0x000fea000b800000 */
[----:B------:R-:W-:Y:S01]  /*29f0*/  HFMA2 R14, -RZ, RZ, 0, 0 ;  /* 0x00000000ff0e7431 */ /* 0x000fe200000001ff */
[----:B------:R-:W-:Y:S01]  /*2a00*/  CS2R R28, SRZ ;  /* 0x00000000001c7805 */ /* 0x000fe2000001ff00 */
[----:B------:R-:W-:Y:S01]  /*2a10*/  HFMA2 R17, -RZ, RZ, 0, 0 ;  /* 0x00000000ff117431 */ /* 0x000fe200000001ff */
[----:B-1----:R-:W-:Y:S01]  /*2a20*/  MOV R3, RZ ;  /* 0x000000ff00037202 */ /* 0x002fe20000000f00 */
[----:B------:R-:W-:Y:S02]  /*2a30*/  HFMA2 R23, -RZ, RZ, 0, 0 ;  /* 0x00000000ff177431 */ /* 0x000fe400000001ff */
[----:B------:R-:W-:Y:S01]  /*2a40*/  FADD.FTZ R0, RZ, R14 ;  /* 0x0000000eff007221 */ /* 0x000fe20000010000 */
[----:B------:R-:W-:Y:S02]  /*2a50*/  IMAD.MOV.U32 R7, RZ, RZ, RZ ;  /* 0x000000ffff077224 */ /* 0x000fe400078e00ff */
[----:B------:R-:W-:Y:S01]  /*2a60*/  FADD.FTZ R17, RZ, R17 ;  /* 0x00000011ff117221 */ /* 0x000fe20000010000 */
[----:B------:R-:W-:Y:S01]  /*2a70*/  FADD.FTZ R29, RZ, R29 ;  /* 0x0000001dff1d7221 */ /* 0x000fe20000010000 */
[----:B------:R-:W-:Y:S01]  /*2a80*/  FADD.FTZ R23, RZ, R23 ;  /* 0x00000017ff177221 */ /* 0x000fe20000010000 */
[----:B------:R-:W1:Y:S01]  /*2a90*/  SHFL.BFLY PT, R47, R0, 0x1, 0x1f ;  /* 0x0c201f00002f7f89 */ /* 0x000e6200000e0000 */
[----:B------:R-:W-:Y:S01]  /*2aa0*/  FADD.FTZ R3, RZ, R3 ;  /* 0x00000003ff037221 */ /* 0x000fe20000010000 */
[----:B------:R-:W-:-:S02]  /*2ab0*/  HFMA2 R27, -RZ, RZ, 0, 0 ;  /* 0x00000000ff1b7431 */ /* 0x000fc400000001ff */
[----:B------:R-:W-:Y:S01]  /*2ac0*/  FADD.FTZ R7, RZ, R7 ;  /* 0x00000007ff077221 */ /* 0x000fe20000010000 */
[----:B------:R-:W2:Y:S01]  /*2ad0*/  SHFL.BFLY PT, R10, R17, 0x1, 0x1f ;  /* 0x0c201f00110a7f89 */ /* 0x000ea200000e0000 */
[----:B------:R-:W-:Y:S01]  /*2ae0*/  MOV R25, RZ ;  /* 0x000000ff00197202 */ /* 0x000fe20000000f00 */
[----:B------:R-:W-:Y:S02]  /*2af0*/  HFMA2 R5, -RZ, RZ, 0, 0 ;  /* 0x00000000ff057431 */ /* 0x000fe400000001ff */
[----:B------:R-:W-:Y:S01]  /*2b00*/  FADD.FTZ R27, RZ, R27 ;  /* 0x0000001bff1b7221 */ /* 0x000fe20000010000 */
[----:B------:R-:W3:Y:S01]  /*2b10*/  SHFL.BFLY PT, R26, R29, 0x1, 0x1f ;  /* 0x0c201f001d1a7f89 */ /* 0x000ee200000e0000 */
[----:B------:R-:W-:Y:S01]  /*2b20*/  MOV R19, RZ ;  /* 0x000000ff00137202 */ /* 0x000fe20000000f00 */
[----:B------:R-:W-:Y:S01]  /*2b30*/  IMAD.MOV.U32 R35, RZ, RZ, RZ ;  /* 0x000000ffff237224 */ /* 0x000fe200078e00ff */
[----:B------:R-:W-:Y:S01]  /*2b40*/  MOV R9, RZ ;  /* 0x000000ff00097202 */ /* 0x000fe20000000f00 */
[----:B------:R-:W4:Y:S01]  /*2b50*/  SHFL.BFLY PT, R20, R23, 0x1, 0x1f ;  /* 0x0c201f0017147f89 */ /* 0x000f2200000e0000 */
[----:B------:R-:W-:Y:S01]  /*2b60*/  FADD.FTZ R25, RZ, R25 ;  /* 0x00000019ff197221 */ /* 0x000fe20000010000 */
[----:B------:R-:W-:Y:S01]  /*2b70*/  FADD.FTZ R19, RZ, R19 ;  /* 0x00000013ff137221 */ /* 0x000fe20000010000 */
[----:B------:R-:W-:Y:S01]  /*2b80*/  FADD.FTZ R5, RZ, R5 ;  /* 0x00000005ff057221 */ /* 0x000fe20000010000 */
[----:B0-----:R-:W0:Y:S01]  /*2b90*/  SHFL.BFLY PT, R2, R3, 0x1, 0x1f ;  /* 0x0c201f0003027f89 */ /* 0x001e2200000e0000 */
[----:B------:R-:W-:Y:S01]  /*2ba0*/  FADD.FTZ R44, RZ, R14 ;  /* 0x0000000eff2c7221 */ /* 0x000fe20000010000 */
[----:B------:R-:W-:Y:S01]  /*2bb0*/  FADD.FTZ R35, RZ, R35 ;  /* 0x00000023ff237221 */ /* 0x000fe20000010000 */
[----:B------:R-:W-:Y:S01]  /*2bc0*/  FADD.FTZ R9, RZ, R9 ;  /* 0x00000009ff097221 */ /* 0x000fe20000010000 */
[----:B------:R-:W5:Y:S01]  /*2bd0*/  SHFL.BFLY PT, R6, R7, 0x1, 0x1f ;  /* 0x0c201f0007067f89 */ /* 0x000f6200000e0000 */
[----:B------:R-:W-:-:S02]  /*2be0*/  CS2R R40, SRZ ;  /* 0x0000000000287805 */ /* 0x000fc4000001ff00 */
[----:B------:R-:W-:Y:S01]  /*2bf0*/  MOV R37, RZ ;  /* 0x000000ff00257202 */ /* 0x000fe20000000f00 */
[----:B------:R-:W-:Y:S01]  /*2c00*/  HFMA2 R42, -RZ, RZ, 0, 0 ;  /* 0x00000000ff2a7431 */ /* 0x000fe200000001ff */
[----:B------:R-:W5:Y:S01]  /*2c10*/  SHFL.BFLY PT, R24, R27, 0x1, 0x1f ;  /* 0x0c201f001b187f89 */ /* 0x000f6200000e0000 */
[----:B-1----:R-:W-:Y:S01]  /*2c20*/  FADD.FTZ R47, R0, R47 ;  /* 0x0000002f002f7221 */ /* 0x002fe20000010000 */
[----:B------:R-:W-:Y:S01]  /*2c30*/  HFMA2 R0, -RZ, RZ, 0, 0 ;  /* 0x00000000ff007431 */ /* 0x000fe200000001ff */
[----:B------:R-:W-:Y:S01]  /*2c40*/  MOV R38, RZ ;  /* 0x000000ff00267202 */ /* 0x000fe20000000f00 */
[----:B------:R-:W1:Y:S01]  /*2c50*/  SHFL.BFLY PT, R22, R25, 0x1, 0x1f ;  /* 0x0c201f0019167f89 */ /* 0x000e6200000e0000 */
[----:B------:R-:W-:Y:S02]  /*2c60*/  IMAD.MOV.U32 R21, RZ, RZ, RZ ;  /* 0x000000ffff157224 */ /* 0x000fe400078e00ff */
[----:B--2---:R-:W-:Y:S01]  /*2c70*/  FADD.FTZ R10, R17, R10 ;  /* 0x0000000a110a7221 */ /* 0x004fe20000010000 */
[----:B------:R-:W-:Y:S01]  /*2c80*/  FADD.FTZ R0, RZ, R0 ;  /* 0x00000000ff007221 */ /* 0x000fe20000010000 */
[----:B------:R-:W2:Y:S01]  /*2c90*/  SHFL.BFLY PT, R16, R19, 0x1, 0x1f ;  /* 0x0c201f0013107f89 */ /* 0x000ea200000e0000 */
[----:B---3--:R-:W-:Y:S01]  /*2ca0*/  FADD.FTZ R26, R29, R26 ;  /* 0x0000001a1d1a7221 */ /* 0x008fe20000010000 */
[----:B------:R-:W-:-:S02]  /*2cb0*/  HFMA2 R17, -RZ, RZ, 0, 0 ;  /* 0x00000000ff117431 */ /* 0x000fc400000001ff */
[----:B------:R-:W-:Y:S01]  /*2cc0*/  FADD.FTZ R37, RZ, R37 ;  /* 0x00000025ff257221 */ /* 0x000fe20000010000 */
[----:B------:R-:W3:Y:S01]  /*2cd0*/  SHFL.BFLY PT, R4, R5, 0x1, 0x1f ;  /* 0x0c201f0005047f89 */ /* 0x000ee200000e0000 */
[----:B----4-:R-:W-:Y:S01]  /*2ce0*/  FADD.FTZ R20, R23, R20 ;  /* 0x0000001417147221 */ /* 0x010fe20000010000 */
[----:B------:R-:W-:Y:S01]  /*2cf0*/  FADD.FTZ R41, RZ, R41 ;  /* 0x00000029ff297221 */ /* 0x000fe20000010000 */
[----:B------:R-:W-:Y:S01]  /*2d00*/  FADD.FTZ R21, RZ, R21 ;  /* 0x00000015ff157221 */ /* 0x000fe20000010000 */
[----:B------:R-:W4:Y:S01]  /*2d10*/  SHFL.BFLY PT, R45, R44, 0x1, 0x1f ;  /* 0x0c201f002c2d7f89 */ /* 0x000f2200000e0000 */
[----:B0-----:R-:W-:Y:S01]  /*2d20*/  FADD.FTZ R3, R3, R2 ;  /* 0x0000000203037221 */ /* 0x001fe20000010000 */
[----:B------:R-:W-:Y:S01]  /*2d30*/  FADD.FTZ R38, RZ, R38 ;  /* 0x00000026ff267221 */ /* 0x000fe20000010000 */
[----:B------:R-:W-:Y:S01]  /*2d40*/  FADD.FTZ R42, RZ, R42 ;  /* 0x0000002aff2a7221 */ /* 0x000fe20000010000 */
[----:B------:R-:W0:Y:S01]  /*2d50*/  SHFL.BFLY PT, R36, R35, 0x1, 0x1f ;  /* 0x0c201f0023247f89 */ /* 0x000e2200000e0000 */
[----:B------:R-:W-:Y:S01]  /*2d60*/  FADD.FTZ R2, RZ, R14 ;  /* 0x0000000eff027221 */ /* 0x000fe20000010000 */
[----:B------:R-:W-:-:S02]  /*2d70*/  IMAD.MOV.U32 R23, RZ, RZ, RZ ;  /* 0x000000ffff177224 */ /* 0x000fc400078e00ff */
[----:B------:R-:W-:Y:S01]  /*2d80*/  FADD.FTZ R17, RZ, R17 ;  /* 0x00000011ff117221 */ /* 0x000fe20000010000 */
[----:B------:R-:W0:Y:S01]  /*2d90*/  SHFL.BFLY PT, R8, R9, 0x1, 0x1f ;  /* 0x0c201f0009087f89 */ /* 0x000e2200000e0000 */
[----:B-----5:R-:W-:Y:S01]  /*2da0*/  FADD.FTZ R6, R7, R6 ;  /* 0x0000000607067221 */ /* 0x020fe20000010000 */
[----:B------:R-:W-:Y:S01]  /*2db0*/  FADD.FTZ R23, RZ, R23 ;  /* 0x00000017ff177221 */ /* 0x000fe20000010000 */
[----:B------:R-:W-:Y:S01]  /*2dc0*/  FADD.FTZ R24, R27, R24 ;  /* 0x000000181b187221 */ /* 0x000fe20000010000 */
[----:B------:R-:W5:Y:S01]  /*2dd0*/  SHFL.BFLY PT, R29, R0, 0x1, 0x1f ;  /* 0x0c201f00001d7f89 */ /* 0x000f6200000e0000 */
[----:B------:R-:W-:Y:S01]  /*2de0*/  FADD.FTZ R27, RZ, R14 ;  /* 0x0000000eff1b7221 */ /* 0x000fe20000010000 */
[----:B-1----:R-:W-:Y:S01]  /*2df0*/  FADD.FTZ R22, R25, R22 ;  /* 0x0000001619167221 */ /* 0x002fe20000010000 */
[----:B------:R-:W-:Y:S01]  /*2e00*/  MOV R25, RZ ;  /* 0x000000ff00197202 */ /* 0x000fe20000000f00 */
[----:B------:R-:W1:Y:S01]  /*2e10*/  SHFL.BFLY PT, R46, R37, 0x1, 0x1f ;  /* 0x0c201f00252e7f89 */ /* 0x000e6200000e0000 */
[----:B--2---:R-:W-:Y:S01]  /*2e20*/  FADD.FTZ R16, R19, R16 ;  /* 0x0000001013107221 */ /* 0x004fe20000010000 */
[----:B------:R-:W-:-:S02]  /*2e30*/  HFMA2 R19, -RZ, RZ, 0, 0 ;  /* 0x00000000ff137431 */ /* 0x000fc400000001ff */
[----:B------:R-:W-:Y:S01]  /*2e40*/  FADD.FTZ R28, RZ, R28 ;  /* 0x0000001cff1c7221 */ /* 0x000fe20000010000 */
[----:B------:R-:W2:Y:S01]  /*2e50*/  SHFL.BFLY PT, R34, R41, 0x1, 0x1f ;  /* 0x0c201f0029227f89 */ /* 0x000ea200000e0000 */
[----:B---3--:R-:W-:Y:S01]  /*2e60*/  FADD.FTZ R4, R5, R4 ;  /* 0x0000000405047221 */ /* 0x008fe20000010000 */
[----:B------:R-:W-:Y:S01]  /*2e70*/  MOV R5, RZ ;  /* 0x000000ff00057202 */ /* 0x000fe20000000f00 */
[----:B------:R-:W-:Y:S01]  /*2e80*/  FADD.FTZ R40, RZ, R40 ;  /* 0x00000028ff287221 */ /* 0x000fe20000010000 */
[----:B------:R-:W3:Y:S01]  /*2e90*/  SHFL.BFLY PT, R18, R21, 0x1, 0x1f ;  /* 0x0c201f0015127f89 */ /* 0x000ee200000e0000 */
[----:B----4-:R-:W-:Y:S01]  /*2ea0*/  FADD.FTZ R45, R44, R45 ;  /* 0x0000002d2c2d7221 */ /* 0x010fe20000010000 */
[----:B------:R-:W-:Y:S01]  /*2eb0*/  MOV R44, RZ ;  /* 0x000000ff002c7202 */ /* 0x000fe20000000f00 */
[----:B------:R-:W-:Y:S01]  /*2ec0*/  FADD.FTZ R5, RZ, R5 ;  /* 0x00000005ff057221 */ /* 0x000fe20000010000 */
[----:B------:R-:W4:Y:S01]  /*2ed0*/  SHFL.BFLY PT, R39, R38, 0x1, 0x1f ;  /* 0x0c201f0026277f89 */ /* 0x000f2200000e0000 */
[----:B0-----:R-:W-:Y:S01]  /*2ee0*/  FADD.FTZ R33, R35, R36 ;  /* 0x0000002423217221 */ /* 0x001fe20000010000 */
[----:B------:R-:W-:-:S02]  /*2ef0*/  IMAD.MOV.U32 R36, RZ, RZ, RZ ;  /* 0x000000ffff247224 */ /* 0x000fc400078e00ff */
[----:B------:R-:W-:Y:S01]  /*2f00*/  FADD.FTZ R44, RZ, R44 ;  /* 0x0000002cff2c7221 */ /* 0x000fe20000010000 */
[----:B------:R-:W0:Y:S01]  /*2f10*/  SHFL.BFLY PT, R43, R42, 0x1, 0x1f ;  /* 0x0c201f002a2b7f89 */ /* 0x000e2200000e0000 */
[----:B------:R-:W-:Y:S01]  /*2f20*/  FADD.FTZ R8, R9, R8 ;  /* 0x0000000809087221 */ /* 0x000fe20000010000 */
[----:B------:R-:W-:Y:S02]  /*2f30*/  IMAD.MOV.U32 R9, RZ, RZ, RZ ;  /* 0x000000ffff097224 */ /* 0x000fe400078e00ff */
[----:B------:R-:W-:Y:S01]  /*2f40*/  FADD.FTZ R36, RZ, R36 ;  /* 0x00000024ff247221 */ /* 0x000fe20000010000 */
[----:B------:R-:W0:Y:S01]  /*2f50*/  SHFL.BFLY PT, R7, R2, 0x1, 0x1f ;  /* 0x0c201f0002077f89 */ /* 0x000e2200000e0000 */
[----:B-----5:R-:W-:Y:S01]  /*2f60*/  FADD.FTZ R0, R0, R29 ;  /* 0x0000001d00007221 */ /* 0x020fe20000010000 */
[----:B------:R-:W-:Y:S02]  /*2f70*/  HFMA2 R29, -RZ, RZ, 0, 0 ;  /* 0x00000000ff1d7431 */ /* 0x000fe400000001ff */
[----:B------:R-:W-:Y:S01]  /*2f80*/  FADD.FTZ R9, RZ, R9 ;  /* 0x00000009ff097221 */ /* 0x000fe20000010000 */
[----:B------:R-:W5:Y:S01]  /*2f90*/  SHFL.BFLY PT, R48, R17, 0x1, 0x1f ;  /* 0x0c201f0011307f89 */ /* 0x000f6200000e0000 */
[----:B------:R-:W-:Y:S01]  /*2fa0*/  FADD.FTZ R19, RZ, R19 ;  /* 0x00000013ff137221 */ /* 0x000fe20000010000 */
[----:B------:R-:W-:Y:S01]  /*2fb0*/  FADD.FTZ R25, RZ, R25 ;  /* 0x00000019ff197221 */ /* 0x000fe20000010000 */
[----:B-1----:R-:W-:Y:S01]  /*2fc0*/  FADD.FTZ R46, R37, R46 ;  /* 0x0000002e252e7221 */ /* 0x002fe20000010000 */
[----:B------:R-:W1:Y:S01]  /*2fd0*/  SHFL.BFLY PT, R14, R23, 0x1, 0x1f ;  /* 0x0c201f00170e7f89 */ /* 0x000e6200000e0000 */
[----:B--2---:R-:W-:Y:S01]  /*2fe0*/  FADD.FTZ R34, R41, R34 ;  /* 0x0000002229227221 */ /* 0x004fe20000010000 */
[----:B------:R-:W-:Y:S01]  /*2ff0*/  FADD.FTZ R13, RZ, R29 ;  /* 0x0000001dff0d7221 */ /* 0x000fe20000010000 */
[----:B---3--:R-:W-:Y:S01]  /*3000*/  FADD.FTZ R18, R21, R18 ;  /* 0x0000001215127221 */ /* 0x008fe20000010000 */
[----:B------:R-:W2:Y:S01]  /*3010*/  SHFL.BFLY PT, R35, R28, 0x1, 0x1f ;  /* 0x0c201f001c237f89 */ /* 0x000ea200000e0000 */
[----:B----4-:R-:W-:-:S03]  /*3020*/  FADD.FTZ R39, R38, R39 ;  /* 0x0000002726277221 */ /* 0x010fc60000010000 */
[----:B------:R-:W3:Y:S01]  /*3030*/  SHFL.BFLY PT, R37, R36, 0x1, 0x1f ;  /* 0x0c201f0024257f89 */ /* 0x000ee200000e0000 */
[----:B0-----:R-:W-:-:S03]  /*3040*/  FADD.FTZ R43, R42, R43 ;  /* 0x0000002b2a2b7221 */ /* 0x001fc60000010000 */
[----:B------:R-:W0:Y:S01]  /*3050*/  SHFL.BFLY PT, R41, R40, 0x1, 0x1f ;  /* 0x0c201f0028297f89 */ /* 0x000e2200000e0000 */
[----:B------:R-:W-:-:S03]  /*3060*/  FADD.FTZ R2, R2, R7 ;  /* 0x0000000702027221 */ /* 0x000fc60000010000 */
[----:B------:R-:W4:Y:S01]  /*3070*/  SHFL.BFLY PT, R38, R5, 0x1, 0x1f ;  /* 0x0c201f0005267f89 */ /* 0x000f2200000e0000 */
[----:B-----5:R-:W-:-:S03]  /*3080*/  FADD.FTZ R48, R17, R48 ;  /* 0x0000003011307221 */ /* 0x020fc60000010000 */
[----:B------:R-:W5:Y:S01]  /*3090*/  SHFL.BFLY PT, R42, R9, 0x1, 0x1f ;  /* 0x0c201f00092a7f89 */ /* 0x000f6200000e0000 */
[----:B-1----:R-:W-:-:S03]  /*30a0*/  FADD.FTZ R17, R23, R14 ;  /* 0x0000000e17117221 */ /* 0x002fc60000010000 */
[----:B------:R-:W1:Y:S04]  /*30b0*/  SHFL.BFLY PT, R21, R44, 0x1, 0x1f ;  /* 0x0c201f002c157f89 */ /* 0x000e6800000e0000 */
[----:B------:R-:W1:Y:S01]  /*30c0*/  SHFL.BFLY PT, R50, R19, 0x1, 0x1f ;  /* 0x0c201f0013327f89 */ /* 0x000e6200000e0000 */
[----:B--2---:R-:W-:-:S03]  /*30d0*/  FADD.FTZ R28, R28, R35 ;  /* 0x000000231c1c7221 */ /* 0x004fc60000010000 */
[----:B------:R-:W2:Y:S01]  /*30e0*/  SHFL.BFLY PT, R52, R25, 0x1, 0x1f ;  /* 0x0c201f0019347f89 */ /* 0x000ea200000e0000 */
[----:B---3--:R-:W-:-:S03]  /*30f0*/  FADD.FTZ R36, R36, R37 ;  /* 0x0000002524247221 */ /* 0x008fc60000010000 */
[----:B------:R-:W3:Y:S01]  /*3100*/  SHFL.BFLY PT, R7, R27, 0x1, 0x1f ;  /* 0x0c201f001b077f89 */ /* 0x000ee200000e0000 */
[----:B0-----:R-:W-:-:S03]  /*3110*/  FADD.FTZ R40, R40, R41 ;  /* 0x0000002928287221 */ /* 0x001fc60000010000 */
[----:B------:R0:W0:Y:S01]  /*3120*/  SHFL.BFLY PT, R14, R13, 0x1, 0x1f ;  /* 0x0c201f000d0e7f89 */ /* 0x00002200000e0000 */
[----:B----4-:R-:W-:Y:S01]  /*3130*/  FADD.FTZ R5, R5, R38 ;  /* 0x0000002605057221 */ /* 0x010fe20000010000 */
[----:B-----5:R-:W-:Y:S01]  /*3140*/  FADD.FTZ R9, R9, R42 ;  /* 0x0000002a09097221 */ /* 0x020fe20000010000 */
[----:B-1----:R-:W-:Y:S01]  /*3150*/  FADD.FTZ R21, R44, R21 ;  /* 0x000000152c157221 */ /* 0x002fe20000010000 */
[----:B------:R-:W-:Y:S01]  /*3160*/  FADD.FTZ R50, R19, R50 ;  /* 0x0000003213327221 */ /* 0x000fe20000010000 */
[----:B--2---:R-:W-:Y:S01]  /*3170*/  FADD.FTZ R52, R25, R52 ;  /* 0x0000003419347221 */ /* 0x004fe20000010000 */
[----:B---3--:R-:W-:-:S07]  /*3180*/  FADD.FTZ R7, R27, R7 ;  /* 0x000000071b077221 */ /* 0x008fce0000010000 */
.L_x_444:
[C---:B------:R-:W-:Y:S01]  /*3190*/  LOP3.LUT P0, RZ, R32.reuse, 0x3, RZ, 0xc0, !PT ;  /* 0x0000000320ff7812 */ /* 0x040fe2000780c0ff */
[----:B------:R-:W-:Y:S05]  /*31a0*/  WARPSYNC.ALL ;  /* 0x0000000000007948 */ /* 0x000fea0003800000 */
[----:B------:R-:W-:Y:S01]  /*31b0*/  LOP3.LUT R11, R32, 0x3c0, RZ, 0xc0, !PT ;  /* 0x000003c0200b7812 */ /* 0x000fe200078ec0ff */
[----:B------:R-:W-:Y:S01]  /*31c0*/  BAR.SYNC.DEFER_BLOCKING 0x0 ;  /* 0x0000000000007b1d */ /* 0x000fe20000010000 */
[----:B------:R-:W-:Y:S01]  /*31d0*/  SHF.R.U32.HI R30, RZ, 0x2, R30 ;  /* 0x00000002ff1e7819 */ /* 0x000fe2000001161e */
[----:B0-----:R-:W-:Y:S01]  /*31e0*/  FADD.FTZ R14, R13, R14 ;  /* 0x0000000e0d0e7221 */ /* 0x001fe20000010000 */
[----:B------:R-:W-:-:S02]  /*31f0*/  ISETP.NE.OR P1, PT, R11, 0x40, P0 ;  /* 0x000000400b00780c */ /* 0x000fc40000725670 */
[----:B------:R-:W-:Y:S01]  /*3200*/  LEA R11, R31, R30, 0x8 ;  /* 0x0000001e1f0b7211 */ /* 0x000fe200078e40ff */
[----:B------:R-:W-:Y:S10]  /*3210*/  BSSY.RECONVERGENT B0, `(.L_x_365) ;  /* 0x0000027000007945 */ /* 0x000ff40003800200 */
[----:B------:R-:W-:Y:S05]  /*3220*/  @P1 BRA `(.L_x_366) ;  /* 0x0000000000941947 */ /* 0x000fea0003800000 */
[----:B------:R-:W0:Y:S01]  /*3230*/  S2UR UR5, SR_CgaCtaId ;  /* 0x00000000000579c3 */ /* 0x000e220000008800 */
[----:B------:R-:W-:Y:S02]  /*3240*/  UMOV UR4, 0x400 ;  /* 0x0000040000047882 */ /* 0x000fe40000000000 */
[----:B------:R-:W-:-:S04]  /*3250*/  UIADD3 UR4, UPT, UPT, UR4, 0x20, URZ ;  /* 0x0000002004047890 */ /* 0x000fc8000fffe0ff */
[----:B0-----:R-:W-:-:S06]  /*3260*/  ULEA UR4, UR5, UR4, 0x18 ;  /* 0x0000000405047291 */ /* 0x001fcc000f8ec0ff */
[----:B------:R-:W-:-:S05]  /*3270*/  LEA R13, R11, UR4, 0x2 ;  /* 0x000000040b0d7c11 */ /* 0x000fca000f8e10ff */
        /* <DEDUP_REMOVED lines=32> */
.L_x_366:
[----:B------:R-:W-:Y:S05]  /*3480*/  BSYNC.RECONVERGENT B0 ;  /* 0x0000000000007941 */ /* 0x000fea0003800200 */
.L_x_365:
[----:B------:R-:W1:Y:S08]  /*3490*/  S2UR UR5, SR_CgaCtaId ;  /* 0x00000000000579c3 */ /* 0x000e700000008800 */
[----:B------:R-:W-:Y:S01]  /*34a0*/  BAR.SYNC.DEFER_BLOCKING 0x0 ;  /* 0x0000000000007b1d */ /* 0x000fe20000010000 */
[C---:B------:R-:W-:Y:S02]  /*34b0*/  LOP3.LUT P1, RZ, R32.reuse, 0x3c3, RZ, 0xc0, !PT ;  /* 0x000003c320ff7812 */ /* 0x040fe4000782c0ff */
[----:B------:R-:W-:-:S02]  /*34c0*/  LOP3.LUT R12, R32, 0x3e3, RZ, 0xc0, !PT ;  /* 0x000003e3200c7812 */ /* 0x000fc400078ec0ff */
[----:B------:R-:W-:Y:S01]  /*34d0*/  ISETP.GT.U32.AND P4, PT, R32, 0x1f, PT ;  /* 0x0000001f2000780c */ /* 0x000fe20003f84070 */
[----:B------:R-:W-:Y:S01]  /*34e0*/  UMOV UR4, 0x400 ;  /* 0x0000040000047882 */ /* 0x000fe20000000000 */
[----:B------:R-:W-:Y:S01]  /*34f0*/  BSSY.RECONVERGENT B0, `(.L_x_367) ;  /* 0x0000047000007945 */ /* 0x000fe20003800200 */
[----:B------:R-:W-:Y:S01]  /*3500*/  UIADD3 UR4, UPT, UPT, UR4, 0x20, URZ ;  /* 0x0000002004047890 */ /* 0x000fe2000fffe0ff */
[C---:B------:R-:W-:Y:S02]  /*3510*/  ISETP.NE.AND P2, PT, R12.reuse, 0x20, PT ;  /* 0x000000200c00780c */ /* 0x040fe40003f45270 */
[----:B------:R-:W-:Y:S01]  /*3520*/  ISETP.NE.AND P3, PT, R12, RZ, PT ;  /* 0x000000ff0c00720c */ /* 0x000fe20003f65270 */
[----:B-1----:R-:W-:-:S06]  /*3530*/  ULEA UR4, UR5, UR4, 0x18 ;  /* 0x0000000405047291 */ /* 0x002fcc000f8ec0ff */
[----:B------:R-:W-:Y:S01]  /*3540*/  LEA R11, R11, UR4, 0x2 ;  /* 0x000000040b0b7c11 */ /* 0x000fe2000f8e10ff */
[----:B------:R-:W-:Y:S06]  /*3550*/  @P1 BRA `(.L_x_368) ;  /* 0x0000000400001947 */ /* 0x000fec0003800000 */
[----:B0-----:R-:W0:Y:S04]  /*3560*/  LDS R13, [R11+0x20] ;  /* 0x000020000b0d7984 */ /* 0x001e280000000800 */
[----:B------:R-:W1:Y:S04]  /*3570*/  LDS R15, [R11+0x40] ;  /* 0x000040000b0f7984 */ /* 0x000e680000000800 */
        /* <DEDUP_REMOVED lines=24> */
[----:B------:R-:W-:-:S03]  /*3700*/  FADD.FTZ R45, R45, R42 ;  /* 0x0000002a2d2d7221 */ /* 0x000fc60000010000 */
[----:B------:R-:W5:Y:S01]  /*3710*/  LDS R27, [R11+0x220] ;  /* 0x000220000b1b7984 */ /* 0x000f620000000800 */
[----:B------:R-:W-:-:S03]  /*3720*/  FADD.FTZ R10, R10, R29 ;  /* 0x0000001d0a0a7221 */ /* 0x000fc60000010000 */
[----:B------:R-:W5:Y:S01]  /*3730*/  LDS R42, [R11+0x3c0] ;  /* 0x0003c0000b2a7984 */ /* 0x000f620000000800 */
[----:B0-----:R-:W-:Y:S01]  /*3740*/  FADD.FTZ R5, R5, R44 ;  /* 0x0000002c05057221 */ /* 0x001fe20000010000 */
[----:B-1----:R-:W-:Y:S02]  /*3750*/  FADD.FTZ R34, R34, R13 ;  /* 0x0000000d22227221 */ /* 0x002fe40000010000 */
        /* <DEDUP_REMOVED lines=28> */
[----:B--2---:R-:W-:Y:S01]  /*3920*/  FADD.FTZ R21, R21, R12 ;  /* 0x0000000c15157221 */ /* 0x004fe20000010000 */
[----:B---3--:R-:W-:Y:S01]  /*3930*/  FADD.FTZ R52, R52, R19 ;  /* 0x0000001334347221 */ /* 0x008fe20000010000 */
[----:B0-----:R-:W-:Y:S01]  /*3940*/  FADD.FTZ R48, R48, R13 ;  /* 0x0000000d30307221 */ /* 0x001fe20000010000 */
[----:B-1----:R-:W-:-:S07]  /*3950*/  FADD.FTZ R50, R50, R15 ;  /* 0x0000000f32327221 */ /* 0x002fce0000010000 */
.L_x_368:
[----:B------:R-:W-:Y:S05]  /*3960*/  BSYNC.RECONVERGENT B0 ;  /* 0x0000000000007941 */ /* 0x000fea0003800200 */
.L_x_367:
[----:B------:R-:W-:Y:S06]  /*3970*/  BAR.SYNC.DEFER_BLOCKING 0x0 ;  /* 0x0000000000007b1d */ /* 0x000fec0000010000 */
[----:B------:R-:W-:Y:S04]  /*3980*/  BSSY.RECONVERGENT B0, `(.L_x_369) ;  /* 0x0000023000007945 */ /* 0x000fe80003800200 */
[----:B------:R-:W-:Y:S05]  /*3990*/  @P2 BRA `(.L_x_370) ;  /* 0x0000000000842947 */ /* 0x000fea0003800000 */
[----:B0-----:R-:W-:-:S05]  /*39a0*/  LEA R13, R30, UR4, 0x2 ;  /* 0x000000041e0d7c11 */ /* 0x001fca000f8e10ff */
        /* <DEDUP_REMOVED lines=32> */
.L_x_370:
[----:B------:R-:W-:Y:S05]  /*3bb0*/  BSYNC.RECONVERGENT B0 ;  /* 0x0000000000007941 */ /* 0x000fea0003800200 */
.L_x_369:
[----:B------:R-:W-:Y:S06]  /*3bc0*/  BAR.SYNC.DEFER_BLOCKING 0x0 ;  /* 0x0000000000007b1d */ /* 0x000fec0000010000 */
[----:B------:R-:W-:Y:S04]  /*3bd0*/  BSSY.RECONVERGENT B0, `(.L_x_371) ;  /* 0x0000042000007945 */ /* 0x000fe80003800200 */
[----:B------:R-:W-:Y:S05]  /*3be0*/  @P3 BRA `(.L_x_372) ;  /* 0x0000000400003947 */ /* 0x000fea0003800000 */
[----:B------:R-:W2:Y:S04]  /*3bf0*/  LDS R12, [R11] ;  /* 0x000000000b0c7984 */ /* 0x000ea80000000800 */
[----:B01----:R-:W0:Y:S04]  /*3c00*/  LDS R13, [R11+0x20] ;  /* 0x000020000b0d7984 */ /* 0x003e280000000800 */
[----:B------:R-:W1:Y:S04]  /*3c10*/  LDS R15, [R11+0x40] ;  /* 0x000040000b0f7984 */ /* 0x000e680000000800 */
[----:B------:R-:W3:Y:S04]  /*3c20*/  LDS R19, [R11+0x80] ;  /* 0x000080000b137984 */ /* 0x000ee80000000800 */
[----:B------:R-:W4:Y:S04]  /*3c30*/  LDS R23, [R11+0xa0] ;  /* 0x0000a0000b177984 */ /* 0x000f280000000800 */
[----:B------:R-:W5:Y:S04]  /*3c40*/  LDS R30, [R11+0x60] ;  /* 0x000060000b1e7984 */ /* 0x000f680000000800 */
[----:B------:R-:W5:Y:S04]  /*3c50*/  LDS R25, [R11+0xc0] ;  /* 0x0000c0000b197984 */ /* 0x000f680000000800 */
[----:B------:R-:W5:Y:S04]  /*3c60*/  LDS R38, [R11+0x2a0] ;  /* 0x0002a0000b267984 */ /* 0x000f680000000800 */
[----:B------:R-:W5:Y:S04]  /*3c70*/  LDS R27, [R11+0x180] ;  /* 0x000180000b1b7984 */ /* 0x000f680000000800 */
[----:B------:R-:W5:Y:S01]  /*3c80*/  LDS R29, [R11+0x1a0] ;  /* 0x0001a0000b1d7984 */ /* 0x000f620000000800 */
[----:B--2---:R-:W-:-:S03]  /*3c90*/  FADD.FTZ R47, R47, R12 ;  /* 0x0000000c2f2f7221 */ /* 0x004fc60000010000 */
[----:B------:R-:W2:Y:S01]  /*3ca0*/  LDS R42, [R11+0x380] ;  /* 0x000380000b2a7984 */ /* 0x000ea20000000800 */
[----:B0-----:R-:W-:-:S03]  /*3cb0*/  FADD.FTZ R46, R46, R13 ;  /* 0x0000000d2e2e7221 */ /* 0x001fc60000010000 */
[----:B------:R-:W0:Y:S01]  /*3cc0*/  LDS R12, [R11+0x1c0] ;  /* 0x0001c0000b0c7984 */ /* 0x000e220000000800 */
[----:B-1----:R-:W-:-:S03]  /*3cd0*/  FADD.FTZ R26, R26, R15 ;  /* 0x0000000f1a1a7221 */ /* 0x002fc60000010000 */
[----:B------:R-:W1:Y:S01]  /*3ce0*/  LDS R13, [R11+0xe0] ;  /* 0x0000e0000b0d7984 */ /* 0x000e620000000800 */
        /* <DEDUP_REMOVED lines=14> */
[----:B--2---:R-:W-:Y:S01]  /*3dd0*/  FADD.FTZ R17, R17, R42 ;  /* 0x0000002a11117221 */ /* 0x004fe20000010000 */
[----:B0-----:R-:W-:Y:S02]  /*3de0*/  FADD.FTZ R3, R3, R12 ;  /* 0x0000000c03037221 */ /* 0x001fe40000010000 */
[----:B------:R-:W0:Y:S01]  /*3df0*/  LDS R12, [R11+0x240] ;  /* 0x000240000b0c7984 */ /* 0x000e220000000800 */
[----:B-1----:R-:W-:-:S03]  /*3e00*/  FADD.FTZ R20, R20, R13 ;  /* 0x0000000d14147221 */ /* 0x002fc60000010000 */
        /* <DEDUP_REMOVED lines=25> */
[----:B0-----:R-:W-:Y:S01]  /*3fa0*/  FADD.FTZ R5, R5, R12 ;  /* 0x0000000c05057221 */ /* 0x001fe20000010000 */
[----:B-1----:R-:W-:Y:S01]  /*3fb0*/  FADD.FTZ R48, R48, R13 ;  /* 0x0000000d30307221 */ /* 0x002fe20000010000 */
[----:B--2---:R-:W-:Y:S01]  /*3fc0*/  FADD.FTZ R50, R50, R15 ;  /* 0x0000000f32327221 */ /* 0x004fe20000010000 */
[----:B---3--:R-:W-:Y:S01]  /*3fd0*/  FADD.FTZ R52, R52, R19 ;  /* 0x0000001334347221 */ /* 0x008fe20000010000 */
[----:B----4-:R-:W-:-:S07]  /*3fe0*/  FADD.FTZ R14, R14, R23 ;  /* 0x000000170e0e7221 */ /* 0x010fce0000010000 */
.L_x_372:
[----:B------:R-:W-:Y:S05]  /*3ff0*/  BSYNC.RECONVERGENT B0 ;  /* 0x0000000000007941 */ /* 0x000fea0003800200 */
.L_x_371:
[----:B------:R-:W-:Y:S06]  /*4000*/  BAR.SYNC.DEFER_BLOCKING 0x0 ;  /* 0x0000000000007b1d */ /* 0x000fec0000010000 */
[----:B------:R-:W-:Y:S05]  /*4010*/  @P4 EXIT ;  /* 0x000000000000494d */ /* 0x000fea0003800000 */
[----:B------:R-:W2:Y:S01]  /*4020*/  LDCU UR5, c[0x0][0x378] ;  /* 0x00006f00ff0577ac */ /* 0x000ea20008000800 */
[----:B------:R-:W-:-:S04]  /*4030*/  UIMAD UR4, UR39, UR41, UR40 ;  /* 0x00000029270472a4 */ /* 0x000fc8000f8e0228 */
[----:B--2---:R-:W-:Y:S01]  /*4040*/  UIMAD UR4, UR4, UR5, URZ ;  /* 0x00000005040472a4 */ /* 0x004fe2000f8e02ff */
[----:B------:R-:W-:Y:S11]  /*4050*/  @P0 EXIT ;  /* 0x000000000000094d */ /* 0x000ff60003800000 */
[----:B------:R-:W2:Y:S01]  /*4060*/  S2UR UR5, SR_CTAID.Z ;  /* 0x00000000000579c3 */ /* 0x000ea20000002700 */
[----:B------:R-:W3:Y:S01]  /*4070*/  LDCU.64 UR8, c[0x0][0x380] ;  /* 0x00007000ff0877ac */ /* 0x000ee20008000a00 */
[----:B------:R-:W-:Y:S02]  /*4080*/  SHF.R.U32.HI R32, RZ, 0x2, R32 ;  /* 0x00000002ff207819 */ /* 0x000fe40000011620 */
[----:B01----:R-:W-:Y:S01]  /*4090*/  F2FP.BF16.F32.PACK_AB R4, R4, R6 ;  /* 0x000000060404723e */ /* 0x003fe200000010ff */
[----:B------:R-:W-:Y:S01]  /*40a0*/  USHF.L.U32 UR6, UR4, 0x8, URZ ;  /* 0x0000000804067899 */ /* 0x000fe200080006ff */
[----:B------:R-:W-:Y:S02]  /*40b0*/  F2FP.BF16.F32.PACK_AB R26, R33, R26 ;  /* 0x0000001a211a723e */ /* 0x000fe400000010ff */
[----:B------:R-:W-:Y:S02]  /*40c0*/  PRMT R6, R4, 0x7632, R6 ;  /* 0x0000763204067816 */ /* 0x000fe40000000006 */
[----:B------:R-:W-:-:S02]  /*40d0*/  F2FP.BF16.F32.PACK_AB R46, R46, R47 ;  /* 0x0000002f2e2e723e */ /* 0x000fc400000010ff */
[----:B------:R-:W-:Y:S02]  /*40e0*/  F2FP.BF16.F32.PACK_AB R16, R16, R18 ;  /* 0x000000121010723e */ /* 0x000fe400000010ff */
[----:B------:R-:W-:Y:S02]  /*40f0*/  F2FP.BF16.F32.PACK_AB R0, R0, R3 ;  /* 0x000000030000723e */ /* 0x000fe400000010ff */
[----:B------:R-:W-:Y:S02]  /*4100*/  F2FP.BF16.F32.PACK_AB R43, R45, R43 ;  /* 0x0000002b2d2b723e */ /* 0x000fe400000010ff */
[----:B------:R-:W-:Y:S02]  /*4110*/  PRMT R15, R26, 0x7632, R15 ;  /* 0x000076321a0f7816 */ /* 0x000fe4000000000f */
[----:B------:R-:W-:Y:S02]  /*4120*/  F2FP.BF16.F32.PACK_AB R8, R8, R10 ;  /* 0x0000000a0808723e */ /* 0x000fe400000010ff */
[----:B------:R-:W-:Y:S01]  /*4130*/  PRMT R10, R16, 0x7632, R10 ;  /* 0x00007632100a7816 */ /* 0x000fe2000000000a */
[----:B--2---:R-:W-:Y:S01]  /*4140*/  USHF.L.U32 UR5, UR5, 0x8, URZ ;  /* 0x0000000805057899 */ /* 0x004fe200080006ff */
[----:B------:R-:W-:-:S02]  /*4150*/  PRMT R3, R0, 0x7632, R3 ;  /* 0x0000763200037816 */ /* 0x000fc40000000003 */
[----:B------:R-:W-:Y:S02]  /*4160*/  F2FP.BF16.F32.PACK_AB R2, R5, R2 ;  /* 0x000000020502723e */ /* 0x000fe400000010ff */
[----:B------:R-:W-:Y:S01]  /*4170*/  F2FP.BF16.F32.PACK_AB R24, R24, R34 ;  /* 0x000000221818723e */ /* 0x000fe200000010ff */
[----:B------:R-:W-:Y:S01]  /*4180*/  IMAD.U32 R11, RZ, RZ, UR5 ;  /* 0x00000005ff0b7e24 */ /* 0x000fe2000f8e00ff */
[----:B------:R-:W-:Y:S02]  /*4190*/  F2FP.BF16.F32.PACK_AB R20, R20, R22 ;  /* 0x000000161414723e */ /* 0x000fe400000010ff */
[----:B------:R-:W-:Y:S02]  /*41a0*/  F2FP.BF16.F32.PACK_AB R28, R36, R28 ;  /* 0x0000001c241c723e */ /* 0x000fe400000010ff */
[----:B------:R-:W-:Y:S02]  /*41b0*/  IADD3 R32, P0, P1, R32, UR6, R11 ;  /* 0x0000000620207c10 */ /* 0x000fe4000f91e00b */
[----:B------:R-:W-:-:S02]  /*41c0*/  F2FP.BF16.F32.PACK_AB R39, R40, R39 ;  /* 0x000000272827723e */ /* 0x000fc400000010ff */
[----:B------:R-:W-:Y:S02]  /*41d0*/  IADD3.X R11, PT, PT, RZ, RZ, RZ, P0, P1 ;  /* 0x000000ffff0b7210 */ /* 0x000fe400007e24ff */
[----:B---3--:R-:W-:Y:S02]  /*41e0*/  LEA R12, P0, R32, UR8, 0x1 ;  /* 0x00000008200c7c11 */ /* 0x008fe4000f8008ff */
[----:B------:R-:W-:Y:S02]  /*41f0*/  F2FP.BF16.F32.PACK_AB R9, R48, R9 ;  /* 0x000000093009723e */ /* 0x000fe400000010ff */
[--C-:B------:R-:W-:Y:S02]  /*4200*/  LEA.HI.X R13, R32, UR9, R11.reuse, 0x1, P0 ;  /* 0x00000009200d7c11 */ /* 0x100fe400080f0c0b */
[----:B------:R-:W-:Y:S02]  /*4210*/  PRMT R11, R46, 0x7632, R11 ;  /* 0x000076322e0b7816 */ /* 0x000fe4000000000b */
[----:B------:R-:W-:Y:S01]  /*4220*/  F2FP.BF16.F32.PACK_AB R21, R50, R21 ;  /* 0x000000153215723e */ /* 0x000fe200000010ff */
[----:B------:R0:W-:Y:S01]  /*4230*/  STG.E.U16 desc[UR36][R12.64+0xd0], R6 ;  /* 0x0000d0060c007986 */ /* 0x0001e2000c101524 */
[----:B------:R-:W-:-:S02]  /*4240*/  F2FP.BF16.F32.PACK_AB R17, R52, R17 ;  /* 0x000000113411723e */ /* 0x000fc400000010ff */
[----:B------:R-:W-:Y:S01]  /*4250*/  F2FP.BF16.F32.PACK_AB R7, R14, R7 ;  /* 0x000000070e07723e */ /* 0x000fe200000010ff */
[----:B------:R1:W-:Y:S01]  /*4260*/  STG.E.U16 desc[UR36][R12.64+0x30], R15 ;  /* 0x0000300f0c007986 */ /* 0x0003e2000c101524 */
[----:B------:R-:W-:-:S03]  /*4270*/  PRMT R19, R24, 0x7632, R19 ;  /* 0x0000763218137816 */ /* 0x000fc60000000013 */
        /* <DEDUP_REMOVED lines=10> */
[----:B-1----:R-:W-:-:S03]  /*4320*/  PRMT R10, R39, 0x7632, R10 ;  /* 0x00007632270a7816 */ /* 0x002fc6000000000a */
[----:B------:R1:W-:Y:S01]  /*4330*/  STG.E.U16 desc[UR36][R12.64+0x150], R6 ;  /* 0x000150060c007986 */ /* 0x0003e2000c101524 */
[----:B--2---:R-:W-:-:S03]  /*4340*/  PRMT R8, R28, 0x7632, R8 ;  /* 0x000076321c087816 */ /* 0x004fc60000000008 */
[----:B------:R2:W-:Y:S01]  /*4350*/  STG.E.U16 desc[UR36][R12.64+0x160], R2 ;  /* 0x000160020c007986 */ /* 0x0005e2000c101524 */
[----:B---3--:R-:W-:Y:S02]  /*4360*/  PRMT R4, R17, 0x7632, R4 ;  /* 0x0000763211047816 */ /* 0x008fe40000000004 */
[----:B0-----:R-:W-:Y:S01]  /*4370*/  PRMT R3, R9, 0x7632, R3 ;  /* 0x0000763209037816 */ /* 0x001fe20000000003 */
        /* <DEDUP_REMOVED lines=25> */
.L_x_337:
        /* <DEDUP_REMOVED lines=16> */
.L_x_373:
[----:B------:R-:W-:Y:S05]  /*4610*/  EXIT ;  /* 0x000000000000794d */ /* 0x000fea0003800000 */
.L_x_339:
[----:B------:R-:W-:Y:S01]  /*4620*/  HFMA2 R12, -RZ, RZ, 0, 9.5367431640625e-07 ;  /* 0x00000010ff0c7431 */ /* 0x000fe200000001ff */
[----:B------:R-:W-:Y:S01]  /*4630*/  MOV R11, 0x1f ;  /* 0x0000001f000b7802 */ /* 0x000fe20000000f00 */
[----:B------:R-:W-:-:S07]  /*4640*/  IMAD.MOV.U32 R15, RZ, RZ, -0x1 ;  /* 0xffffffffff0f7424 */ /* 0x000fce00078e00ff */
[----:B------:R-:W-:Y:S05]  /*4650*/  WARPSYNC.COLLECTIVE R15, `(.L_x_374) ;  /* 0x000000000f087348 */ /* 0x000fea0003c00000 */
[----:B------:R0:W1:Y:S02]  /*4660*/  SHFL.BFLY P6, R14, R13, R12, R11 ;  /* 0x0c00000c0d0e7389 */ /* 0x00006400000c000b */
[----:B01----:R-:W-:Y:S05]  /*4670*/  ENDCOLLECTIVE ;  /* 0x000000000000791b */ /* 0x003fea0003800000 */
.L_x_374:
[----:B------:R-:W-:Y:S01]  /*4680*/  HFMA2 R12, -RZ, RZ, 0, 4.76837158203125e-07 ;  /* 0x00000008ff0c7431 */ /* 0x000fe200000001ff */
[----:B------:R-:W-:-:S04]  /*4690*/  FMNMX.FTZ R0, R14, -3.40282346638528859812e+38, !PT ;  /* 0xff7fffff0e007809 */ /* 0x000fc80007810000 */
[----:B------:R-:W-:-:S07]  /*46a0*/  MOV R13, R0 ;  /* 0x00000000000d7202 */ /* 0x000fce0000000f00 */
[----:B------:R-:W-:Y:S05]  /*46b0*/  WARPSYNC.COLLECTIVE R15, `(.L_x_375) ;  /* 0x000000000f087348 */ /* 0x000fea0003c00000 */
[----:B------:R0:W1:Y:S02]  /*46c0*/  SHFL.BFLY P6, R14, R13, R12, R11 ;  /* 0x0c00000c0d0e7389 */ /* 0x00006400000c000b */
[----:B01----:R-:W-:Y:S05]  /*46d0*/  ENDCOLLECTIVE ;  /* 0x000000000000791b */ /* 0x003fea0003800000 */
.L_x_375:
[----:B------:R-:W-:Y:S01]  /*46e0*/  IMAD.MOV.U32 R12, RZ, RZ, 0x4 ;  /* 0x00000004ff0c7424 */ /* 0x000fe200078e00ff */
[----:B------:R-:W-:-:S04]  /*46f0*/  FMNMX.FTZ R2, R0, R14, !PT ;  /* 0x0000000e00027209 */ /* 0x000fc80007810000 */
[----:B------:R-:W-:-:S07]  /*4700*/  MOV R13, R2 ;  /* 0x00000002000d7202 */ /* 0x000fce0000000f00 */
[----:B------:R-:W-:Y:S05]  /*4710*/  WARPSYNC.COLLECTIVE R15, `(.L_x_376) ;  /* 0x000000000f087348 */ /* 0x000fea0003c00000 */
[----:B------:R0:W1:Y:S02]  /*4720*/  SHFL.BFLY P6, R14, R13, R12, R11 ;  /* 0x0c00000c0d0e7389 */ /* 0x00006400000c000b */
[----:B01----:R-:W-:Y:S05]  /*4730*/  ENDCOLLECTIVE ;  /* 0x000000000000791b */ /* 0x003fea0003800000 */
.L_x_376:
[----:B------:R-:W-:Y:S01]  /*4740*/  HFMA2 R12, -RZ, RZ, 0, 1.1920928955078125e-07 ;  /* 0x00000002ff0c7431 */ /* 0x000fe200000001ff */
[----:B------:R-:W-:-:S04]  /*4750*/  FMNMX.FTZ R3, R2, R14, !PT ;  /* 0x0000000e02037209 */ /* 0x000fc80007810000 */
[----:B------:R-:W-:-:S07]  /*4760*/  MOV R13, R3 ;  /* 0x00000003000d7202 */ /* 0x000fce0000000f00 */
[----:B------:R-:W-:Y:S05]  /*4770*/  WARPSYNC.COLLECTIVE R15, `(.L_x_377) ;  /* 0x000000000f087348 */ /* 0x000fea0003c00000 */
[----:B------:R0:W1:Y:S02]  /*4780*/  SHFL.BFLY P6, R14, R13, R12, R11 ;  /* 0x0c00000c0d0e7389 */ /* 0x00006400000c000b */
[----:B01----:R-:W-:Y:S05]  /*4790*/  ENDCOLLECTIVE ;  /* 0x000000000000791b */ /* 0x003fea0003800000 */
.L_x_377:
[----:B------:R-:W-:Y:S01]  /*47a0*/  IMAD.MOV.U32 R12, RZ, RZ, 0x1 ;  /* 0x00000001ff0c7424 */ /* 0x000fe200078e00ff */
[----:B------:R-:W-:-:S04]  /*47b0*/  FMNMX.FTZ R4, R3, R14, !PT ;  /* 0x0000000e03047209 */ /* 0x000fc80007810000 */
[----:B------:R-:W-:-:S07]  /*47c0*/  MOV R13, R4 ;  /* 0x00000004000d7202 */ /* 0x000fce0000000f00 */
[----:B------:R-:W-:Y:S05]  /*47d0*/  WARPSYNC.COLLECTIVE R15, `(.L_x_378) ;  /* 0x000000000f087348 */ /* 0x000fea0003c00000 */
[----:B------:R0:W1:Y:S02]  /*47e0*/  SHFL.BFLY P6, R14, R13, R12, R11 ;  /* 0x0c00000c0d0e7389 */ /* 0x00006400000c000b */
[----:B01----:R-:W-:Y:S05]  /*47f0*/  ENDCOLLECTIVE ;  /* 0x000000000000791b */ /* 0x003fea0003800000 */
.L_x_378:
[----:B------:R-:W-:Y:S05]  /*4800*/  BRA `(.L_x_379) ;  /* 0xffffffc000dc7947 */ /* 0x000fea000383ffff */
.L_x_364:
[----:B-1----:R-:W-:Y:S01]  /*4810*/  HFMA2 R13, -RZ, RZ, 0, 0 ;  /* 0x00000000ff0d7431 */ /* 0x002fe200000001ff */
[----:B------:R-:W-:Y:S01]  /*4820*/  MOV R12, 0x2 ;  /* 0x00000002000c7802 */ /* 0x000fe20000000f00 */
[----:B0-----:R-:W-:Y:S02]  /*4830*/  HFMA2 R11, -RZ, RZ, 0, 1.847743988037109375e-06 ;  /* 0x0000001fff0b7431 */ /* 0x001fe400000001ff */
[----:B------:R-:W-:-:S07]  /*4840*/  IMAD.MOV.U32 R15, RZ, RZ, -0x1 ;  /* 0xffffffffff0f7424 */ /* 0x000fce00078e00ff */
[----:B------:R-:W-:Y:S05]  /*4850*/  WARPSYNC.COLLECTIVE R15, `(.L_x_380) ;  /* 0x000000000f087348 */ /* 0x000fea0003c00000 */
[----:B------:R0:W1:Y:S02]  /*4860*/  SHFL.BFLY P6, R14, R13, R12, R11 ;  /* 0x0c00000c0d0e7389 */ /* 0x00006400000c000b */
[----:B01----:R-:W-:Y:S05]  /*4870*/  ENDCOLLECTIVE ;  /* 0x000000000000791b */ /* 0x003fea0003800000 */
.L_x_380:
[----:B------:R-:W-:Y:S02]  /*4880*/  HFMA2 R12, -RZ, RZ, 0, 5.9604644775390625e-08 ;  /* 0x00000001ff0c7431 */ /* 0x000fe400000001ff */
[----:B------:R-:W-:-:S05]  /*4890*/  FADD.FTZ R0, RZ, R14 ;  /* 0x0000000eff007221 */ /* 0x000fca0000010000 */
[----:B------:R-:W-:-:S07]  /*48a0*/  MOV R13, R0 ;  /* 0x00000000000d7202 */ /* 0x000fce0000000f00 */
[----:B------:R-:W-:Y:S05]  /*48b0*/  WARPSYNC.COLLECTIVE R15, `(.L_x_381) ;  /* 0x000000000f087348 */ /* 0x000fea0003c00000 */
[----:B------:R0:W1:Y:S02]  /*48c0*/  SHFL.BFLY P6, R14, R13, R12, R11 ;  /* 0x0c00000c0d0e7389 */ /* 0x00006400000c000b */
[----:B01----:R-:W-:Y:S05]  /*48d0*/  ENDCOLLECTIVE ;  /* 0x000000000000791b */ /* 0x003fea0003800000 */
.L_x_381:
[----:B------:R-:W-:Y:S02]  /*48e0*/  IMAD.MOV.U32 R13, RZ, RZ, RZ ;  /* 0x000000ffff0d7224 */ /* 0x000fe400078e00ff */
[----:B------:R-:W-:Y:S01]  /*48f0*/  HFMA2 R12, -RZ, RZ, 0, 1.1920928955078125e-07 ;  /* 0x00000002ff0c7431 */ /* 0x000fe200000001ff */
[----:B------:R-:W-:-:S07]  /*4900*/  MOV R47, R14 ;  /* 0x0000000e002f7202 */ /* 0x000fce0000000f00 */
[----:B------:R-:W-:Y:S05]  /*4910*/  WARPSYNC.COLLECTIVE R15, `(.L_x_382) ;  /* 0x000000000f087348 */ /* 0x000fea0003c00000 */
[----:B------:R0:W1:Y:S02]  /*4920*/  SHFL.BFLY P6, R14, R13, R12, R11 ;  /* 0x0c00000c0d0e7389 */ /* 0x00006400000c000b */
[----:B01----:R-:W-:Y:S05]  /*4930*/  ENDCOLLECTIVE ;  /* 0x000000000000791b */ /* 0x003fea0003800000 */
.L_x_382:
[----:B------:R-:W-:Y:S01]  /*4940*/  FADD.FTZ R47, R0, R47 ;  /* 0x0000002f002f7221 */ /* 0x000fe20000010000 */
[----:B------:R-:W-:Y:S01]  /*4950*/  IMAD.MOV.U32 R12, RZ, RZ, 0x1 ;  /* 0x00000001ff0c7424 */ /* 0x000fe200078e00ff */
[----:B------:R-:W-:-:S05]  /*4960*/  MOV R37, R14 ;  /* 0x0000000e00257202 */ /* 0x000fca0000000f00 */
[----:B------:R-:W-:-:S05]  /*4970*/  FADD.FTZ R37, RZ, R37 ;  /* 0x00000025ff257221 */ /* 0x000fca0000010000 */
[----:B------:R-:W-:-:S07]  /*4980*/  MOV R13, R37 ;  /* 0x00000025000d7202 */ /* 0x000fce0000000f00 */
[----:B------:R-:W-:Y:S05]  /*4990*/  WARPSYNC.COLLECTIVE R15, `(.L_x_383) ;  /* 0x000000000f087348 */ /* 0x000fea0003c00000 */
[----:B------:R0:W1:Y:S02]  /*49a0*/  SHFL.BFLY P6, R14, R13, R12, R11 ;  /* 0x0c00000c0d0e7389 */ /* 0x00006400000c000b */
[----:B01----:R-:W-:Y:S05]  /*49b0*/  ENDCOLLECTIVE ;  /* 0x000000000000791b */ /* 0x003fea0003800000 */
.L_x_383:
[----:B------:R-:W-:Y:S01]  /*49c0*/  HFMA2 R13, -RZ, RZ, 0, 0 ;  /* 0x00000000ff0d7431 */ /* 0x000fe200000001ff */
[----:B------:R-:W-:Y:S02]  /*49d0*/  MOV R12, 0x2 ;  /* 0x00000002000c7802 */ /* 0x000fe40000000f00 */
[----:B------:R-:W-:-:S07]  /*49e0*/  MOV R46, R14 ;  /* 0x0000000e002e7202 */ /* 0x000fce0000000f00 */
[----:B------:R-:W-:Y:S05]  /*49f0*/  WARPSYNC.COLLECTIVE R15, `(.L_x_384) ;  /* 0x000000000f087348 */ /* 0x000fea0003c00000 */
[----:B------:R0:W1:Y:S02]  /*4a00*/  SHFL.BFLY P6, R14, R13, R12, R11 ;  /* 0x0c00000c0d0e7389 */ /* 0x00006400000c000b */
[----:B01----:R-:W-:Y:S05]  /*4a10*/  ENDCOLLECTIVE ;  /* 0x000000000000791b */ /* 0x003fea0003800000 */
.L_x_384:
[----:B------:R-:W-:Y:S01]  /*4a20*/  FADD.FTZ R46, R37, R46 ;  /* 0x0000002e252e7221 */ /* 0x000fe20000010000 */
[----:B------:R-:W-:Y:S02]  /*4a30*/  HFMA2 R12, -RZ, RZ, 0, 5.9604644775390625e-08 ;  /* 0x00000001ff0c7431 */ /* 0x000fe400000001ff */
[----:B------:R-:W-:-:S04]  /*4a40*/  IMAD.MOV.U32 R29, RZ, RZ, R14 ;  /* 0x000000ffff1d7224 */ /* 0x000fc800078e000e */
[----:B------:R-:W-:-:S05]  /*4a50*/  FADD.FTZ R29, RZ, R29 ;  /* 0x0000001dff1d7221 */ /* 0x000fca0000010000 */
[----:B------:R-:W-:-:S07]  /*4a60*/  MOV R13, R29 ;  /* 0x0000001d000d7202 */ /* 0x000fce0000000f00 */
[----:B------:R-:W-:Y:S05]  /*4a70*/  WARPSYNC.COLLECTIVE R15, `(.L_x_385) ;  /* 0x000000000f087348 */ /* 0x000fea0003c00000 */
[----:B------:R0:W1:Y:S02]  /*4a80*/  SHFL.BFLY P6, R14, R13, R12, R11 ;  /* 0x0c00000c0d0e7389 */ /* 0x00006400000c000b */
[----:B01----:R-:W-:Y:S05]  /*4a90*/  ENDCOLLECTIVE ;  /* 0x000000000000791b */ /* 0x003fea0003800000 */
.L_x_385:
[----:B------:R-:W-:Y:S02]  /*4aa0*/  IMAD.MOV.U32 R13, RZ, RZ, RZ ;  /* 0x000000ffff0d7224 */ /* 0x000fe400078e00ff */
[----:B------:R-:W-:Y:S01]  /*4ab0*/  HFMA2 R12, -RZ, RZ, 0, 1.1920928955078125e-07 ;  /* 0x00000002ff0c7431 */ /* 0x000fe200000001ff */
[----:B------:R-:W-:-:S07]  /*4ac0*/  MOV R26, R14 ;  /* 0x0000000e001a7202 */ /* 0x000fce0000000f00 */
[----:B------:R-:W-:Y:S05]  /*4ad0*/  WARPSYNC.COLLECTIVE R15, `(.L_x_386) ;  /* 0x000000000f087348 */ /* 0x000fea0003c00000 */
[----:B------:R0:W1:Y:S02]  /*4ae0*/  SHFL.BFLY P6, R14, R13, R12, R11 ;  /* 0x0c00000c0d0e7389 */ /* 0x00006400000c000b */
[----:B01----:R-:W-:Y:S05]  /*4af0*/  ENDCOLLECTIVE ;  /* 0x000000000000791b */ /* 0x003fea0003800000 */
.L_x_386:
        /* <DEDUP_REMOVED lines=8> */
.L_x_387:
[----:B------:R-:W-:Y:S01]  /*4b80*/  HFMA2 R13, -RZ, RZ, 0, 0 ;  /* 0x00000000ff0d7431 */ /* 0x000fe200000001ff */
[----:B------:R-:W-:Y:S02]  /*4b90*/  MOV R12, 0x2 ;  /* 0x00000002000c7802 */ /* 0x000fe40000000f00 */
[----:B------:R-:W-:-:S07]  /*4ba0*/  MOV R36, R14 ;  /* 0x0000000e00247202 */ /* 0x000fce0000000f00 */
[----:B------:R-:W-:Y:S05]  /*4bb0*/  WARPSYNC.COLLECTIVE R15, `(.L_x_388) ;  /* 0x000000000f087348 */ /* 0x000fea0003c00000 */
[----:B------:R0:W1:Y:S02]  /*4bc0*/  SHFL.BFLY P6, R14, R13, R12, R11 ;  /* 0x0c00000c0d0e7389 */ /* 0x00006400000c000b */
[----:B01----:R-:W-:Y:S05]  /*4bd0*/  ENDCOLLECTIVE ;  /* 0x000000000000791b */ /* 0x003fea0003800000 */
.L_x_388:
        /* <DEDUP_REMOVED lines=8> */
.L_x_389:
[----:B------:R-:W-:Y:S02]  /*4c60*/  IMAD.MOV.U32 R13, RZ, RZ, RZ ;  /* 0x000000ffff0d7224 */ /* 0x000fe400078e00ff */
[----:B------:R-:W-:Y:S01]  /*4c70*/  HFMA2 R12, -RZ, RZ, 0, 1.1920928955078125e-07 ;  /* 0x00000002ff0c7431 */ /* 0x000fe200000001ff */
[----:B------:R-:W-:-:S07]  /*4c80*/  MOV R34, R14 ;  /* 0x0000000e00227202 */ /* 0x000fce0000000f00 */
[----:B------:R-:W-:Y:S05]  /*4c90*/  WARPSYNC.COLLECTIVE R15, `(.L_x_390) ;  /* 0x000000000f087348 */ /* 0x000fea0003c00000 */
[----:B------:R0:W1:Y:S02]  /*4ca0*/  SHFL.BFLY P6, R14, R13, R12, R11 ;  /* 0x0c00000c0d0e7389 */ /* 0x00006400000c000b */
[----:B01----:R-:W-:Y:S05]  /*4cb0*/  ENDCOLLECTIVE ;  /* 0x000000000000791b */ /* 0x003fea0003800000 */
.L_x_390:
        /* <DEDUP_REMOVED lines=8> */
.L_x_391:
[----:B------:R-:W-:Y:S01]  /*4d40*/  HFMA2 R13, -RZ, RZ, 0, 0 ;  /* 0x00000000ff0d7431 */ /* 0x000fe200000001ff */
[----:B------:R-:W-:Y:S02]  /*4d50*/  MOV R12, 0x2 ;  /* 0x00000002000c7802 */ /* 0x000fe40000000f00 */
[----:B------:R-:W-:-:S07]  /*4d60*/  MOV R24, R14 ;  /* 0x0000000e00187202 */ /* 0x000fce0000000f00 */
[----:B------:R-:W-:Y:S05]  /*4d70*/  WARPSYNC.COLLECTIVE R15, `(.L_x_392) ;  /* 0x000000000f087348 */ /* 0x000fea0003c00000 */
[----:B------:R0:W1:Y:S02]  /*4d80*/  SHFL.BFLY P6, R14, R13, R12, R11 ;  /* 0x0c00000c0d0e7389 */ /* 0x00006400000c000b */
[----:B01----:R-:W-:Y:S05]  /*4d90*/  ENDCOLLECTIVE ;  /* 0x000000000000791b */ /* 0x003fea0003800000 */
.L_x_392:
        /* <DEDUP_REMOVED lines=8> */
.L_x_393:
[----:B------:R-:W-:Y:S02]  /*4e20*/  IMAD.MOV.U32 R13, RZ, RZ, RZ ;  /* 0x000000ffff0d7224 */ /* 0x000fe400078e00ff */
[----:B------:R-:W-:Y:S01]  /*4e30*/  HFMA2 R12, -RZ, RZ, 0, 1.1920928955078125e-07 ;  /* 0x00000002ff0c7431 */ /* 0x000fe200000001ff */
[----:B------:R-:W-:-:S07]  /*4e40*/  MOV R22, R14 ;  /* 0x0000000e00167202 */ /* 0x000fce0000000f00 */
[----:B------:R-:W-:Y:S05]  /*4e50*/  WARPSYNC.COLLECTIVE R15, `(.L_x_394) ;  /* 0x000000000f087348 */ /* 0x000fea0003c00000 */
[----:B------:R0:W1:Y:S02]  /*4e60*/  SHFL.BFLY P6, R14, R13, R12, R11 ;  /* 0x0c00000c0d0e7389 */ /* 0x00006400000c000b */
[----:B01----:R-:W-:Y:S05]  /*4e70*/  ENDCOLLECTIVE ;  /* 0x000000000000791b */ /* 0x003fea0003800000 */
.L_x_394:
        /* <DEDUP_REMOVED lines=8> */
.L_x_395:
[----:B------:R-:W-:Y:S01]  /*4f00*/  HFMA2 R13, -RZ, RZ, 0, 0 ;  /* 0x00000000ff0d7431 */ /* 0x000fe200000001ff */
[----:B------:R-:W-:Y:S02]  /*4f10*/  MOV R12, 0x2 ;  /* 0x00000002000c7802 */ /* 0x000fe40000000f00 */
[----:B------:R-:W-:-:S07]  /*4f20*/  MOV R20, R14 ;  /* 0x0000000e00147202 */ /* 0x000fce0000000f00 */
[----:B------:R-:W-:Y:S05]  /*4f30*/  WARPSYNC.COLLECTIVE R15, `(.L_x_396) ;  /* 0x000000000f087348 */ /* 0x000fea0003c00000 */
[----:B------:R0:W1:Y:S02]  /*4f40*/  SHFL.BFLY P6, R14, R13, R12, R11 ;  /* 0x0c00000c0d0e7389 */ /* 0x00006400000c000b */
[----:B01----:R-:W-:Y:S05]  /*4f50*/  ENDCOLLECTIVE ;  /* 0x000000000000791b */ /* 0x003fea0003800000 */
.L_x_396:
        /* <DEDUP_REMOVED lines=8> */
.L_x_397:
[----:B------:R-:W-:Y:S02]  /*4fe0*/  IMAD.MOV.U32 R13, RZ, RZ, RZ ;  /* 0x000000ffff0d7224 */ /* 0x000fe400078e00ff */
[----:B------:R-:W-:Y:S01]  /*4ff0*/  HFMA2 R12, -RZ, RZ, 0, 1.1920928955078125e-07 ;  /* 0x00000002ff0c7431 */ /* 0x000fe200000001ff */
[----:B------:R-:W-:-:S07]  /*5000*/  MOV R18, R14 ;  /* 0x0000000e00127202 */ /* 0x000fce0000000f00 */
[----:B------:R-:W-:Y:S05]  /*5010*/  WARPSYNC.COLLECTIVE R15, `(.L_x_398) ;  /* 0x000000000f087348 */ /* 0x000fea0003c00000 */
[----:B------:R0:W1:Y:S02]  /*5020*/  SHFL.BFLY P6, R14, R13, R12, R11 ;  /* 0x0c00000c0d0e7389 */ /* 0x00006400000c000b */
[----:B01----:R-:W-:Y:S05]  /*5030*/  ENDCOLLECTIVE ;  /* 0x000000000000791b */ /* 0x003fea0003800000 */
.L_x_398:
        /* <DEDUP_REMOVED lines=8> */
.L_x_399:
[----:B------:R-:W-:Y:S01]  /*50c0*/  HFMA2 R13, -RZ, RZ, 0, 0 ;  /* 0x00000000ff0d7431 */ /* 0x000fe200000001ff */
[----:B------:R-:W-:Y:S02]  /*50d0*/  MOV R12, 0x2 ;  /* 0x00000002000c7802 */ /* 0x000fe40000000f00 */
[----:B------:R-:W-:-:S07]  /*50e0*/  MOV R16, R14 ;  /* 0x0000000e00107202 */ /* 0x000fce0000000f00 */
[----:B------:R-:W-:Y:S05]  /*50f0*/  WARPSYNC.COLLECTIVE R15, `(.L_x_400) ;  /* 0x000000000f087348 */ /* 0x000fea0003c00000 */
[----:B------:R0:W1:Y:S02]  /*5100*/  SHFL.BFLY P6, R14, R13, R12, R11 ;  /* 0x0c00000c0d0e7389 */ /* 0x00006400000c000b */
[----:B01----:R-:W-:Y:S05]  /*5110*/  ENDCOLLECTIVE ;  /* 0x000000000000791b */ /* 0x003fea0003800000 */
.L_x_400:
        /* <DEDUP_REMOVED lines=8> */
.L_x_401:
[----:B------:R-:W-:Y:S02]  /*51a0*/  IMAD.MOV.U32 R13, RZ, RZ, RZ ;  /* 0x000000ffff0d7224 */ /* 0x000fe400078e00ff */
[----:B------:R-:W-:Y:S01]  /*51b0*/  HFMA2 R12, -RZ, RZ, 0, 1.1920928955078125e-07 ;  /* 0x00000002ff0c7431 */ /* 0x000fe200000001ff */
[----:B------:R-:W-:-:S07]  /*51c0*/  MOV R10, R14 ;  /* 0x0000000e000a7202 */ /* 0x000fce0000000f00 */
[----:B------:R-:W-:Y:S05]  /*51d0*/  WARPSYNC.COLLECTIVE R15, `(.L_x_402) ;  /* 0x000000000f087348 */ /* 0x000fea0003c00000 */
[----:B------:R0:W1:Y:S02]  /*51e0*/  SHFL.BFLY P6, R14, R13, R12, R11 ;  /* 0x0c00000c0d0e7389 */ /* 0x00006400000c000b */
[----:B01----:R-:W-:Y:S05]  /*51f0*/  ENDCOLLECTIVE ;  /* 0x000000000000791b */ /* 0x003fea0003800000 */
.L_x_402:
        /* <DEDUP_REMOVED lines=8> */
.L_x_403:
[----:B------:R-:W-:Y:S01]  /*5280*/  HFMA2 R13, -RZ, RZ, 0, 0 ;  /* 0x00000000ff0d7431 */ /* 0x000fe200000001ff */
[----:B------:R-:W-:Y:S02]  /*5290*/  MOV R12, 0x2 ;  /* 0x00000002000c7802 */ /* 0x000fe40000000f00 */
[----:B------:R-:W-:-:S07]  /*52a0*/  MOV R8, R14 ;  /* 0x0000000e00087202 */ /* 0x000fce0000000f00 */
[----:B------:R-:W-:Y:S05]  /*52b0*/  WARPSYNC.COLLECTIVE R15, `(.L_x_404) ;  /* 0x000000000f087348 */ /* 0x000fea0003c00000 */
[----:B------:R0:W1:Y:S02]  /*52c0*/  SHFL.BFLY P6, R14, R13, R12, R11 ;  /* 0x0c00000c0d0e7389 */ /* 0x00006400000c000b */
[----:B01----:R-:W-:Y:S05]  /*52d0*/  ENDCOLLECTIVE ;  /* 0x000000000000791b */ /* 0x003fea0003800000 */
.L_x_404:
        /* <DEDUP_REMOVED lines=8> */
.L_x_405:
[----:B------:R-:W-:Y:S02]  /*5360*/  IMAD.MOV.U32 R13, RZ, RZ, RZ ;  /* 0x000000ffff0d7224 */ /* 0x000fe400078e00ff */
[----:B------:R-:W-:Y:S01]  /*5370*/  HFMA2 R12, -RZ, RZ, 0, 1.1920928955078125e-07 ;  /* 0x00000002ff0c7431 */ /* 0x000fe200000001ff */
[----:B------:R-:W-:-:S07]  /*5380*/  MOV R6, R14 ;  /* 0x0000000e00067202 */ /* 0x000fce0000000f00 */
[----:B------:R-:W-:Y:S05]  /*5390*/  WARPSYNC.COLLECTIVE R15, `(.L_x_406) ;  /* 0x000000000f087348 */ /* 0x000fea0003c00000 */
[----:B------:R0:W1:Y:S02]  /*53a0*/  SHFL.BFLY P6, R14, R13, R12, R11 ;  /* 0x0c00000c0d0e7389 */ /* 0x00006400000c000b */
[----:B01----:R-:W-:Y:S05]  /*53b0*/  ENDCOLLECTIVE ;  /* 0x000000000000791b */ /* 0x003fea0003800000 */
.L_x_406:
        /* <DEDUP_REMOVED lines=8> */
.L_x_407:
[----:B------:R-:W-:Y:S01]  /*5440*/  HFMA2 R13, -RZ, RZ, 0, 0 ;  /* 0x00000000ff0d7431 */ /* 0x000fe200000001ff */
[----:B------:R-:W-:Y:S02]  /*5450*/  MOV R12, 0x2 ;  /* 0x00000002000c7802 */ /* 0x000fe40000000f00 */
[----:B------:R-:W-:-:S07]  /*5460*/  MOV R4, R14 ;  /* 0x0000000e00047202 */ /* 0x000fce0000000f00 */
[----:B------:R-:W-:Y:S05]  /*5470*/  WARPSYNC.COLLECTIVE R15, `(.L_x_408) ;  /* 0x000000000f087348 */ /* 0x000fea0003c00000 */
[----:B------:R0:W1:Y:S02]  /*5480*/  SHFL.BFLY P6, R14, R13, R12, R11 ;  /* 0x0c00000c0d0e7389 */ /* 0x00006400000c000b */
[----:B01----:R-:W-:Y:S05]  /*5490*/  ENDCOLLECTIVE ;  /* 0x000000000000791b */ /* 0x003fea0003800000 */
.L_x_408:
        /* <DEDUP_REMOVED lines=8> */
.L_x_409:
[----:B------:R-:W-:Y:S02]  /*5520*/  IMAD.MOV.U32 R13, RZ, RZ, RZ ;  /* 0x000000ffff0d7224 */ /* 0x000fe400078e00ff */
[----:B------:R-:W-:Y:S01]  /*5530*/  HFMA2 R12, -RZ, RZ, 0, 1.1920928955078125e-07 ;  /* 0x00000002ff0c7431 */ /* 0x000fe200000001ff */
[----:B------:R-:W-:-:S07]  /*5540*/  MOV R2, R14 ;  /* 0x0000000e00027202 */ /* 0x000fce0000000f00 */
[----:B------:R-:W-:Y:S05]  /*5550*/  WARPSYNC.COLLECTIVE R15, `(.L_x_410) ;  /* 0x000000000f087348 */ /* 0x000fea0003c00000 */
[----:B------:R0:W1:Y:S02]  /*5560*/  SHFL.BFLY P6, R14, R13, R12, R11 ;  /* 0x0c00000c0d0e7389 */ /* 0x00006400000c000b */
[----:B01----:R-:W-:Y:S05]  /*5570*/  ENDCOLLECTIVE ;  /* 0x000000000000791b */ /* 0x003fea0003800000 */
.L_x_410:
        /* <DEDUP_REMOVED lines=8> */
.L_x_411:
[----:B------:R-:W-:Y:S01]  /*5600*/  HFMA2 R13, -RZ, RZ, 0, 0 ;  /* 0x00000000ff0d7431 */ /* 0x000fe200000001ff */
[----:B------:R-:W-:Y:S02]  /*5610*/  MOV R12, 0x2 ;  /* 0x00000002000c7802 */ /* 0x000fe40000000f00 */
[----:B------:R-:W-:-:S07]  /*5620*/  MOV R29, R14 ;  /* 0x0000000e001d7202 */ /* 0x000fce0000000f00 */
[----:B------:R-:W-:Y:S05]  /*5630*/  WARPSYNC.COLLECTIVE R15, `(.L_x_412) ;  /* 0x000000000f087348 */ /* 0x000fea0003c00000 */
[----:B------:R0:W1:Y:S02]  /*5640*/  SHFL.BFLY P6, R14, R13, R12, R11 ;  /* 0x0c00000c0d0e7389 */ /* 0x00006400000c000b */
[----:B01----:R-:W-:Y:S05]  /*5650*/  ENDCOLLECTIVE ;  /* 0x000000000000791b */ /* 0x003fea0003800000 */
.L_x_412:
        /* <DEDUP_REMOVED lines=8> */
.L_x_413:
[----:B------:R-:W-:Y:S02]  /*56e0*/  IMAD.MOV.U32 R13, RZ, RZ, RZ ;  /* 0x000000ffff0d7224 */ /* 0x000fe400078e00ff */
[----:B------:R-:W-:Y:S01]  /*56f0*/  HFMA2 R12, -RZ, RZ, 0, 1.1920928955078125e-07 ;  /* 0x00000002ff0c7431 */ /* 0x000fe200000001ff */
[----:B------:R-:W-:-:S07]  /*5700*/  MOV R35, R14 ;  /* 0x0000000e00237202 */ /* 0x000fce0000000f00 */
[----:B------:R-:W-:Y:S05]  /*5710*/  WARPSYNC.COLLECTIVE R15, `(.L_x_414) ;  /* 0x000000000f087348 */ /* 0x000fea0003c00000 */
[----:B------:R0:W1:Y:S02]  /*5720*/  SHFL.BFLY P6, R14, R13, R12, R11 ;  /* 0x0c00000c0d0e7389 */ /* 0x00006400000c000b */
[----:B01----:R-:W-:Y:S05]  /*5730*/  ENDCOLLECTIVE ;  /* 0x000000000000791b */ /* 0x003fea0003800000 */
.L_x_414:
        /* <DEDUP_REMOVED lines=8> */
.L_x_415:
[----:B------:R-:W-:Y:S01]  /*57c0*/  HFMA2 R13, -RZ, RZ, 0, 0 ;  /* 0x00000000ff0d7431 */ /* 0x000fe200000001ff */
[----:B------:R-:W-:Y:S02]  /*57d0*/  MOV R12, 0x2 ;  /* 0x00000002000c7802 */ /* 0x000fe40000000f00 */
[----:B------:R-:W-:-:S07]  /*57e0*/  MOV R37, R14 ;  /* 0x0000000e00257202 */ /* 0x000fce0000000f00 */
[----:B------:R-:W-:Y:S05]  /*57f0*/  WARPSYNC.COLLECTIVE R15, `(.L_x_416) ;  /* 0x000000000f087348 */ /* 0x000fea0003c00000 */
[----:B------:R0:W1:Y:S02]  /*5800*/  SHFL.BFLY P6, R14, R13, R12, R11 ;  /* 0x0c00000c0d0e7389 */ /* 0x00006400000c000b */
[----:B01----:R-:W-:Y:S05]  /*5810*/  ENDCOLLECTIVE ;  /* 0x000000000000791b */ /* 0x003fea0003800000 */
.L_x_416:
        /* <DEDUP_REMOVED lines=8> */
.L_x_417:
[----:B------:R-:W-:Y:S02]  /*58a0*/  IMAD.MOV.U32 R13, RZ, RZ, RZ ;  /* 0x000000ffff0d7224 */ /* 0x000fe400078e00ff */
[----:B------:R-:W-:Y:S01]  /*58b0*/  HFMA2 R12, -RZ, RZ, 0, 1.1920928955078125e-07 ;  /* 0x00000002ff0c7431 */ /* 0x000fe200000001ff */
[----:B------:R-:W-:-:S07]  /*58c0*/  MOV R39, R14 ;  /* 0x0000000e00277202 */ /* 0x000fce0000000f00 */
[----:B------:R-:W-:Y:S05]  /*58d0*/  WARPSYNC.COLLECTIVE R15, `(.L_x_418) ;  /* 0x000000000f087348 */ /* 0x000fea0003c00000 */
[----:B------:R0:W1:Y:S02]  /*58e0*/  SHFL.BFLY P6, R14, R13, R12, R11 ;  /* 0x0c00000c0d0e7389 */ /* 0x00006400000c000b */
[----:B01----:R-:W-:Y:S05]  /*58f0*/  ENDCOLLECTIVE ;  /* 0x000000000000791b */ /* 0x003fea0003800000 */
.L_x_418:
        /* <DEDUP_REMOVED lines=8> */
.L_x_419:
[----:B------:R-:W-:Y:S01]  /*5980*/  HFMA2 R13, -RZ, RZ, 0, 0 ;  /* 0x00000000ff0d7431 */ /* 0x000fe200000001ff */
[----:B------:R-:W-:Y:S02]  /*5990*/  MOV R12, 0x2 ;  /* 0x00000002000c7802 */ /* 0x000fe40000000f00 */
[----:B------:R-:W-:-:S07]  /*59a0*/  MOV R41, R14 ;  /* 0x0000000e00297202 */ /* 0x000fce0000000f00 */
[----:B------:R-:W-:Y:S05]  /*59b0*/  WARPSYNC.COLLECTIVE R15, `(.L_x_420) ;  /* 0x000000000f087348 */ /* 0x000fea0003c00000 */
[----:B------:R0:W1:Y:S02]  /*59c0*/  SHFL.BFLY P6, R14, R13, R12, R11 ;  /* 0x0c00000c0d0e7389 */ /* 0x00006400000c000b */
[----:B01----:R-:W-:Y:S05]  /*59d0*/  ENDCOLLECTIVE ;  /* 0x000000000000791b */ /* 0x003fea0003800000 */
.L_x_420:
        /* <DEDUP_REMOVED lines=8> */
.L_x_421:
[----:B------:R-:W-:Y:S02]  /*5a60*/  IMAD.MOV.U32 R13, RZ, RZ, RZ ;  /* 0x000000ffff0d7224 */ /* 0x000fe400078e00ff */
[----:B------:R-:W-:Y:S01]  /*5a70*/  HFMA2 R12, -RZ, RZ, 0, 1.1920928955078125e-07 ;  /* 0x00000002ff0c7431 */ /* 0x000fe200000001ff */
[----:B------:R-:W-:-:S07]  /*5a80*/  MOV R43, R14 ;  /* 0x0000000e002b7202 */ /* 0x000fce0000000f00 */
[----:B------:R-:W-:Y:S05]  /*5a90*/  WARPSYNC.COLLECTIVE R15, `(.L_x_422) ;  /* 0x000000000f087348 */ /* 0x000fea0003c00000 */
[----:B------:R0:W1:Y:S02]  /*5aa0*/  SHFL.BFLY P6, R14, R13, R12, R11 ;  /* 0x0c00000c0d0e7389 */ /* 0x00006400000c000b */
[----:B01----:R-:W-:Y:S05]  /*5ab0*/  ENDCOLLECTIVE ;  /* 0x000000000000791b */ /* 0x003fea0003800000 */
.L_x_422:
[----:B------:R-:W-:Y:S01]  /*5ac0*/  FADD.FTZ R43, R42, R43 ;  /* 0x0000002b2a2b7221 */ /* 0x000fe20000010000 */
[----:B------:R-:W-:Y:S02]  /*5ad0*/  HFMA2 R12, -RZ, RZ, 0, 5.9604644775390625e-08 ;  /* 0x00000001ff0c7431 */ /* 0x000fe400000001ff */
[----:B------:R-:W-:-:S05]  /*5ae0*/  FADD.FTZ R44, RZ, R14 ;  /* 0x0000000eff2c7221 */ /* 0x000fca0000010000 */
[----:B------:R-:W-:-:S07]  /*5af0*/  MOV R13, R44 ;  /* 0x0000002c000d7202 */ /* 0x000fce0000000f00 */
[----:B------:R-:W-:Y:S05]  /*5b00*/  WARPSYNC.COLLECTIVE R15, `(.L_x_423) ;  /* 0x000000000f087348 */ /* 0x000fea0003c00000 */
[----:B------:R0:W1:Y:S02]  /*5b10*/  SHFL.BFLY P6, R14, R13, R12, R11 ;  /* 0x0c00000c0d0e7389 */ /* 0x00006400000c000b */
[----:B01----:R-:W-:Y:S05]  /*5b20*/  ENDCOLLECTIVE ;  /* 0x000000000000791b */ /* 0x003fea0003800000 */
.L_x_423:
[----:B------:R-:W-:Y:S01]  /*5b30*/  MOV R13, RZ ;  /* 0x000000ff000d7202 */ /* 0x000fe20000000f00 */
[----:B------:R-:W-:Y:S02]  /*5b40*/  HFMA2 R12, -RZ, RZ, 0, 1.1920928955078125e-07 ;  /* 0x00000002ff0c7431 */ /* 0x000fe400000001ff */
[----:B------:R-:W-:-:S07]  /*5b50*/  IMAD.MOV.U32 R45, RZ, RZ, R14 ;  /* 0x000000ffff2d7224 */ /* 0x000fce00078e000e */
[----:B------:R-:W-:Y:S05]  /*5b60*/  WARPSYNC.COLLECTIVE R15, `(.L_x_424) ;  /* 0x000000000f087348 */ /* 0x000fea0003c00000 */
[----:B------:R0:W1:Y:S02]  /*5b70*/  SHFL.BFLY P6, R14, R13, R12, R11 ;  /* 0x0c00000c0d0e7389 */ /* 0x00006400000c000b */
[----:B01----:R-:W-:Y:S05]  /*5b80*/  ENDCOLLECTIVE ;  /* 0x000000000000791b */ /* 0x003fea0003800000 */
.L_x_424:
[----:B------:R-:W-:Y:S01]  /*5b90*/  FADD.FTZ R45, R44, R45 ;  /* 0x0000002d2c2d7221 */ /* 0x000fe20000010000 */
[----:B------:R-:W-:Y:S02]  /*5ba0*/  IMAD.MOV.U32 R12, RZ, RZ, 0x1 ;  /* 0x00000001ff0c7424 */ /* 0x000fe400078e00ff */
[----:B------:R-:W-:-:S05]  /*5bb0*/  FADD.FTZ R2, RZ, R14 ;  /* 0x0000000eff027221 */ /* 0x000fca0000010000 */
[----:B------:R-:W-:-:S07]  /*5bc0*/  MOV R13, R2 ;  /* 0x00000002000d7202 */ /* 0x000fce0000000f00 */
[----:B------:R-:W-:Y:S05]  /*5bd0*/  WARPSYNC.COLLECTIVE R15, `(.L_x_425) ;  /* 0x000000000f087348 */ /* 0x000fea0003c00000 */
[----:B------:R0:W1:Y:S02]  /*5be0*/  SHFL.BFLY P6, R14, R13, R12, R11 ;  /* 0x0c00000c0d0e7389 */ /* 0x00006400000c000b */
[----:B01----:R-:W-:Y:S05]  /*5bf0*/  ENDCOLLECTIVE ;  /* 0x000000000000791b */ /* 0x003fea0003800000 */
.L_x_425:
[----:B------:R-:W-:Y:S01]  /*5c00*/  HFMA2 R13, -RZ, RZ, 0, 0 ;  /* 0x00000000ff0d7431 */ /* 0x000fe200000001ff */
[----:B------:R-:W-:Y:S02]  /*5c10*/  MOV R12, 0x2 ;  /* 0x00000002000c7802 */ /* 0x000fe40000000f00 */
[----:B------:R-:W-:-:S07]  /*5c20*/  MOV R7, R14 ;  /* 0x0000000e00077202 */ /* 0x000fce0000000f00 */
[----:B------:R-:W-:Y:S05]  /*5c30*/  WARPSYNC.COLLECTIVE R15, `(.L_x_426) ;  /* 0x000000000f087348 */ /* 0x000fea0003c00000 */
[----:B------:R0:W1:Y:S02]  /*5c40*/  SHFL.BFLY P6, R14, R13, R12, R11 ;  /* 0x0c00000c0d0e7389 */ /* 0x00006400000c000b */
[----:B01----:R-:W-:Y:S05]  /*5c50*/  ENDCOLLECTIVE ;  /* 0x000000000000791b */ /* 0x003fea0003800000 */
.L_x_426:
        /* <DEDUP_REMOVED lines=8> */
.L_x_427:
[----:B------:R-:W-:Y:S02]  /*5ce0*/  IMAD.MOV.U32 R13, RZ, RZ, RZ ;  /* 0x000000ffff0d7224 */ /* 0x000fe400078e00ff */
[----:B------:R-:W-:Y:S01]  /*5cf0*/  HFMA2 R12, -RZ, RZ, 0, 1.1920928955078125e-07 ;  /* 0x00000002ff0c7431 */ /* 0x000fe200000001ff */
[----:B------:R-:W-:-:S07]  /*5d00*/  MOV R38, R14 ;  /* 0x0000000e00267202 */ /* 0x000fce0000000f00 */
[----:B------:R-:W-:Y:S05]  /*5d10*/  WARPSYNC.COLLECTIVE R15, `(.L_x_428) ;  /* 0x000000000f087348 */ /* 0x000fea0003c00000 */
[----:B------:R0:W1:Y:S02]  /*5d20*/  SHFL.BFLY P6, R14, R13, R12, R11 ;  /* 0x0c00000c0d0e7389 */ /* 0x00006400000c000b */
[----:B01----:R-:W-:Y:S05]  /*5d30*/  ENDCOLLECTIVE ;  /* 0x000000000000791b */ /* 0x003fea0003800000 */
.L_x_428:
        /* <DEDUP_REMOVED lines=8> */
.L_x_429:
[----:B------:R-:W-:Y:S01]  /*5dc0*/  HFMA2 R13, -RZ, RZ, 0, 0 ;  /* 0x00000000ff0d7431 */ /* 0x000fe200000001ff */
[----:B------:R-:W-:Y:S02]  /*5dd0*/  MOV R12, 0x2 ;  /* 0x00000002000c7802 */ /* 0x000fe40000000f00 */
[----:B------:R-:W-:-:S07]  /*5de0*/  MOV R42, R14 ;  /* 0x0000000e002a7202 */ /* 0x000fce0000000f00 */
[----:B------:R-:W-:Y:S05]  /*5df0*/  WARPSYNC.COLLECTIVE R15, `(.L_x_430) ;  /* 0x000000000f087348 */ /* 0x000fea0003c00000 */
[----:B------:R0:W1:Y:S02]  /*5e00*/  SHFL.BFLY P6, R14, R13, R12, R11 ;  /* 0x0c00000c0d0e7389 */ /* 0x00006400000c000b */
[----:B01----:R-:W-:Y:S05]  /*5e10*/  ENDCOLLECTIVE ;  /* 0x000000000000791b */ /* 0x003fea0003800000 */
.L_x_430:
        /* <DEDUP_REMOVED lines=8> */
.L_x_431:
[----:B------:R-:W-:Y:S02]  /*5ea0*/  IMAD.MOV.U32 R13, RZ, RZ, RZ ;  /* 0x000000ffff0d7224 */ /* 0x000fe400078e00ff */
[----:B------:R-:W-:Y:S01]  /*5eb0*/  HFMA2 R12, -RZ, RZ, 0, 1.1920928955078125e-07 ;  /* 0x00000002ff0c7431 */ /* 0x000fe200000001ff */
[----:B------:R-:W-:-:S07]  /*5ec0*/  MOV R48, R14 ;  /* 0x0000000e00307202 */ /* 0x000fce0000000f00 */
[----:B------:R-:W-:Y:S05]  /*5ed0*/  WARPSYNC.COLLECTIVE R15, `(.L_x_432) ;  /* 0x000000000f087348 */ /* 0x000fea0003c00000 */
[----:B------:R0:W1:Y:S02]  /*5ee0*/  SHFL.BFLY P6, R14, R13, R12, R11 ;  /* 0x0c00000c0d0e7389 */ /* 0x00006400000c000b */
[----:B01----:R-:W-:Y:S05]  /*5ef0*/  ENDCOLLECTIVE ;  /* 0x000000000000791b */ /* 0x003fea0003800000 */
.L_x_432:
        /* <DEDUP_REMOVED lines=8> */
.L_x_433:
[----:B------:R-:W-:Y:S01]  /*5f80*/  HFMA2 R13, -RZ, RZ, 0, 0 ;  /* 0x00000000ff0d7431 */ /* 0x000fe200000001ff */
[----:B------:R-:W-:Y:S02]  /*5f90*/  MOV R12, 0x2 ;  /* 0x00000002000c7802 */ /* 0x000fe40000000f00 */
[----:B------:R-:W-:-:S07]  /*5fa0*/  MOV R21, R14 ;  /* 0x0000000e00157202 */ /* 0x000fce0000000f00 */
[----:B------:R-:W-:Y:S05]  /*5fb0*/  WARPSYNC.COLLECTIVE R15, `(.L_x_434) ;  /* 0x000000000f087348 */ /* 0x000fea0003c00000 */
[----:B------:R0:W1:Y:S02]  /*5fc0*/  SHFL.BFLY P6, R14, R13, R12, R11 ;  /* 0x0c00000c0d0e7389 */ /* 0x00006400000c000b */
[----:B01----:R-:W-:Y:S05]  /*5fd0*/  ENDCOLLECTIVE ;  /* 0x000000000000791b */ /* 0x003fea0003800000 */
.L_x_434:
        /* <DEDUP_REMOVED lines=8> */
.L_x_435:
[----:B------:R-:W-:Y:S02]  /*6060*/  IMAD.MOV.U32 R13, RZ, RZ, RZ ;  /* 0x000000ffff0d7224 */ /* 0x000fe400078e00ff */
[----:B------:R-:W-:Y:S01]  /*6070*/  HFMA2 R12, -RZ, RZ, 0, 1.1920928955078125e-07 ;  /* 0x00000002ff0c7431 */ /* 0x000fe200000001ff */
[----:B------:R-:W-:-:S07]  /*6080*/  MOV R50, R14 ;  /* 0x0000000e00327202 */ /* 0x000fce0000000f00 */
[----:B------:R-:W-:Y:S05]  /*6090*/  WARPSYNC.COLLECTIVE R15, `(.L_x_436) ;  /* 0x000000000f087348 */ /* 0x000fea0003c00000 */
[----:B------:R0:W1:Y:S02]  /*60a0*/  SHFL.BFLY P6, R14, R13, R12, R11 ;  /* 0x0c00000c0d0e7389 */ /* 0x00006400000c000b */
[----:B01----:R-:W-:Y:S05]  /*60b0*/  ENDCOLLECTIVE ;  /* 0x000000000000791b */ /* 0x003fea0003800000 */
.L_x_436:
        /* <DEDUP_REMOVED lines=8> */
.L_x_437:
[----:B------:R-:W-:Y:S01]  /*6140*/  HFMA2 R13, -RZ, RZ, 0, 0 ;  /* 0x00000000ff0d7431 */ /* 0x000fe200000001ff */
[----:B------:R-:W-:Y:S01]  /*6150*/  MOV R12, 0x2 ;  /* 0x00000002000c7802 */ /* 0x000fe20000000f00 */
[----:B------:R-:W-:-:S07]  /*6160*/  FADD.FTZ R17, R23, R14 ;  /* 0x0000000e17117221 */ /* 0x000fce0000010000 */
[----:B------:R-:W-:Y:S05]  /*6170*/  WARPSYNC.COLLECTIVE R15, `(.L_x_438) ;  /* 0x000000000f087348 */ /* 0x000fea0003c00000 */
[----:B------:R0:W1:Y:S02]  /*6180*/  SHFL.BFLY P6, R14, R13, R12, R11 ;  /* 0x0c00000c0d0e7389 */ /* 0x00006400000c000b */
[----:B01----:R-:W-:Y:S05]  /*6190*/  ENDCOLLECTIVE ;  /* 0x000000000000791b */ /* 0x003fea0003800000 */
.L_x_438:
[----:B------:R-:W-:Y:S01]  /*61a0*/  HFMA2 R12, -RZ, RZ, 0, 5.9604644775390625e-08 ;  /* 0x00000001ff0c7431 */ /* 0x000fe200000001ff */
[----:B------:R-:W-:-:S05]  /*61b0*/  MOV R25, R14 ;  /* 0x0000000e00197202 */ /* 0x000fca0000000f00 */
[----:B------:R-:W-:-:S04]  /*61c0*/  FADD.FTZ R25, RZ, R25 ;  /* 0x00000019ff197221 */ /* 0x000fc80000010000 */
[----:B------:R-:W-:-:S07]  /*61d0*/  IMAD.MOV.U32 R13, RZ, RZ, R25 ;  /* 0x000000ffff0d7224 */ /* 0x000fce00078e0019 */
[----:B------:R-:W-:Y:S05]  /*61e0*/  WARPSYNC.COLLECTIVE R15, `(.L_x_439) ;  /* 0x000000000f087348 */ /* 0x000fea0003c00000 */
[----:B------:R0:W1:Y:S02]  /*61f0*/  SHFL.BFLY P6, R14, R13, R12, R11 ;  /* 0x0c00000c0d0e7389 */ /* 0x00006400000c000b */
[----:B01----:R-:W-:Y:S05]  /*6200*/  ENDCOLLECTIVE ;  /* 0x000000000000791b */ /* 0x003fea0003800000 */
.L_x_439:
[----:B------:R-:W-:Y:S02]  /*6210*/  HFMA2 R13, -RZ, RZ, 0, 0 ;  /* 0x00000000ff0d7431 */ /* 0x000fe400000001ff */
[----:B------:R-:W-:Y:S01]  /*6220*/  IMAD.MOV.U32 R12, RZ, RZ, 0x2 ;  /* 0x00000002ff0c7424 */ /* 0x000fe200078e00ff */
[----:B------:R-:W-:-:S07]  /*6230*/  MOV R52, R14 ;  /* 0x0000000e00347202 */ /* 0x000fce0000000f00 */
[----:B------:R-:W-:Y:S05]  /*6240*/  WARPSYNC.COLLECTIVE R15, `(.L_x_440) ;  /* 0x000000000f087348 */ /* 0x000fea0003c00000 */
[----:B------:R0:W1:Y:S02]  /*6250*/  SHFL.BFLY P6, R14, R13, R12, R11 ;  /* 0x0c00000c0d0e7389 */ /* 0x00006400000c000b */
[----:B01----:R-:W-:Y:S05]  /*6260*/  ENDCOLLECTIVE ;  /* 0x000000000000791b */ /* 0x003fea0003800000 */
.L_x_440:
[----:B------:R-:W-:Y:S01]  /*6270*/  FADD.FTZ R52, R25, R52 ;  /* 0x0000003419347221 */ /* 0x000fe20000010000 */
[----:B------:R-:W-:Y:S02]  /*6280*/  HFMA2 R12, -RZ, RZ, 0, 5.9604644775390625e-08 ;  /* 0x00000001ff0c7431 */ /* 0x000fe400000001ff */
[----:B------:R-:W-:-:S05]  /*6290*/  FADD.FTZ R27, RZ, R14 ;  /* 0x0000000eff1b7221 */ /* 0x000fca0000010000 */
[----:B------:R-:W-:-:S07]  /*62a0*/  MOV R13, R27 ;  /* 0x0000001b000d7202 */ /* 0x000fce0000000f00 */
[----:B------:R-:W-:Y:S05]  /*62b0*/  WARPSYNC.COLLECTIVE R15, `(.L_x_441) ;  /* 0x000000000f087348 */ /* 0x000fea0003c00000 */
[----:B------:R0:W1:Y:S02]  /*62c0*/  SHFL.BFLY P6, R14, R13, R12, R11 ;  /* 0x0c00000c0d0e7389 */ /* 0x00006400000c000b */
[----:B01----:R-:W-:Y:S05]  /*62d0*/  ENDCOLLECTIVE ;  /* 0x000000000000791b */ /* 0x003fea0003800000 */
.L_x_441:
[----:B------:R-:W-:Y:S02]  /*62e0*/  IMAD.MOV.U32 R13, RZ, RZ, RZ ;  /* 0x000000ffff0d7224 */ /* 0x000fe400078e00ff */
[----:B------:R-:W-:Y:S01]  /*62f0*/  HFMA2 R12, -RZ, RZ, 0, 1.1920928955078125e-07 ;  /* 0x00000002ff0c7431 */ /* 0x000fe200000001ff */
[----:B------:R-:W-:-:S07]  /*6300*/  MOV R7, R14 ;  /* 0x0000000e00077202 */ /* 0x000fce0000000f00 */
[----:B------:R-:W-:Y:S05]  /*6310*/  WARPSYNC.COLLECTIVE R15, `(.L_x_442) ;  /* 0x000000000f087348 */ /* 0x000fea0003c00000 */
[----:B------:R0:W1:Y:S02]  /*6320*/  SHFL.BFLY P6, R14, R13, R12, R11 ;  /* 0x0c00000c0d0e7389 */ /* 0x00006400000c000b */
[----:B01----:R-:W-:Y:S05]  /*6330*/  ENDCOLLECTIVE ;  /* 0x000000000000791b */ /* 0x003fea0003800000 */
.L_x_442:
[----:B------:R-:W-:Y:S01]  /*6340*/  FADD.FTZ R7, R27, R7 ;  /* 0x000000071b077221 */ /* 0x000fe20000010000 */
[----:B------:R-:W-:Y:S01]  /*6350*/  HFMA2 R12, -RZ, RZ, 0, 5.9604644775390625e-08 ;  /* 0x00000001ff0c7431 */ /* 0x000fe200000001ff */
[----:B------:R-:W-:-:S05]  /*6360*/  MOV R29, R14 ;  /* 0x0000000e001d7202 */ /* 0x000fca0000000f00 */
[----:B------:R-:W-:-:S07]  /*6370*/  FADD.FTZ R13, RZ, R29 ;  /* 0x0000001dff0d7221 */ /* 0x000fce0000010000 */
[----:B------:R-:W-:Y:S05]  /*6380*/  WARPSYNC.COLLECTIVE R15, `(.L_x_443) ;  /* 0x000000000f087348 */ /* 0x000fea0003c00000 */
[----:B------:R0:W1:Y:S02]  /*6390*/  SHFL.BFLY P6, R14, R13, R12, R11 ;  /* 0x0c00000c0d0e7389 */ /* 0x00006400000c000b */
[----:B01----:R-:W-:Y:S05]  /*63a0*/  ENDCOLLECTIVE ;  /* 0x000000000000791b */ /* 0x003fea0003800000 */
.L_x_443:
[----:B------:R-:W-:Y:S05]  /*63b0*/  BRA `(.L_x_444) ;  /* 0xffffffcc00747947 */ /* 0x000fea000383ffff */
.L_x_445:
        /* <DEDUP_REMOVED lines=12> */
.L_x_25581:


//--------------------- .text._ZN4vllm25paged_attention_v1_kernelI13__nv_bfloat16hLi192ELi32ELi128ELNS_18Fp8KVCacheDataTypeE2ELb1EEEvPT_PKS3_PKT0_S9_ifPKiSB_iPKfiiiSD_SD_iiiii --------------------------
	.section	.text._ZN4vllm25paged_attention_v1_kernelI13__nv_bfloat16hLi192ELi32ELi128ELNS_18Fp8KVCacheDataTypeE2ELb1EEEvPT_PKS3_PKT0_S9_ifPKiSB_iPKfiiiSD_SD_iiiii,"ax",@progbits
	.align	128
        .global         _ZN4vllm25paged_attention_v1_kernelI13__nv_bfloat16hLi192ELi32ELi128ELNS_18Fp8KVCacheDataTypeE2ELb1EEEvPT_PKS3_PKT0_S9_ifPKiSB_iPKfiiiSD_SD_iiiii
        .type           _ZN4vllm25paged_attention_v1_kernelI13__nv_bfloat16hLi192ELi32ELi128ELNS_18Fp8KVCacheDataTypeE2ELb1EEEvPT_PKS3_PKT0_S9_ifPKiSB_iPKfiiiSD_SD_iiiii,@function
        .size           _ZN4vllm25paged_attention_v1_kernelI13__nv_bfloat16hLi192ELi32ELi128ELNS_18Fp8KVCacheDataTypeE2ELb1EEEvPT_PKS3_PKT0_S9_ifPKiSB_iPKfiiiSD_SD_iiiii,(.L_x_25582 - _ZN4vllm25paged_attention_v1_kernelI13__nv_bfloat16hLi192ELi32ELi128ELNS_18Fp8KVCacheDataTypeE2ELb1EEEvPT_PKS3_PKT0_S9_ifPKiSB_iPKfiiiSD_SD_iiiii)
        .other          _ZN4vllm25paged_attention_v1_kernelI13__nv_bfloat16hLi192ELi32ELi128ELNS_18Fp8KVCacheDataTypeE2ELb1EEEvPT_PKS3_PKT0_S9_ifPKiSB_iPKfiiiSD_SD_iiiii,@"STO_CUDA_ENTRY STV_DEFAULT"
_ZN4vllm25paged_attention_v1_kernelI13__nv_bfloat16hLi192ELi32ELi128ELNS_18Fp8KVCacheDataTypeE2ELb1EEEvPT_PKS3_PKT0_S9_ifPKiSB_iPKfiiiSD_SD_iiiii:
.text._ZN4vllm25paged_attention_v1_kernelI13__nv_bfloat16hLi192ELi32ELi128ELNS_18Fp8KVCacheDataTypeE2ELb1EEEvPT_PKS3_PKT0_S9_ifPKiSB_iPKfiiiSD_SD_iiiii:
[----:B------:R-:W0:Y:S08]  /*0000*/  LDC R1, c[0x0][0x37c] ;  /* 0x0000df00ff017b82 */ /* 0x000e300000000800 */
[----:B------:R-:W1:Y:S01]  /*0010*/  S2UR UR40, SR_CTAID.Y ;  /* 0x00000000002879c3 */ /* 0x000e620000002600 */
[----:B------:R-:W1:Y:S01]  /*0020*/  LDCU.64 UR4, c[0x0][0x3b0] ;  /* 0x00007600ff0477ac */ /* 0x000e620008000a00 */
[----:B------:R-:W2:Y:S06]  /*0030*/  LDCU.64 UR36, c[0x0][0x358] ;  /* 0x00006b00ff2477ac */ /* 0x000eac0008000a00 */
[----:B------:R-:W3:Y:S01]  /*0040*/  LDC R8, c[0x0][0x3f4] ;  /* 0x0000fd00ff087b82 */ /* 0x000ee20000000800 */
[----:B------:R-:W4:Y:S01]  /*0050*/  LDCU UR7, c[0x0][0x3f8] ;  /* 0x00007f00ff0777ac */ /* 0x000f220008000800 */
[----:B-1----:R-:W-:-:S06]  /*0060*/  UIMAD.WIDE.U32 UR4, UR40, 0x4, UR4 ;  /* 0x00000004280478a5 */ /* 0x002fcc000f8e0004 */
[----:B------:R-:W-:Y:S02]  /*0070*/  MOV R2, UR4 ;  /* 0x0000000400027c02 */ /* 0x000fe40008000f00 */
[----:B------:R-:W-:-:S05]  /*0080*/  MOV R3, UR5 ;  /* 0x0000000500037c02 */ /* 0x000fca0008000f00 */
[----:B--2---:R1:W2:Y:S01]  /*0090*/  LDG.E.CONSTANT R2, desc[UR36][R2.64] ;  /* 0x0000002402027981 */ /* 0x0042a2000c1e9900 */
[----:B---3--:R-:W-:Y:S01]  /*00a0*/  IABS R5, R8 ;  /* 0x0000000800057213 */ /* 0x008fe20000000000 */
[----:B----4-:R-:W-:Y:S01]  /*00b0*/  UISETP.GE.AND UP0, UPT, UR7, URZ, UPT ;  /* 0x000000ff0700728c */ /* 0x010fe2000bf06270 */
[----:B------:R-:W3:Y:S01]  /*00c0*/  S2UR UR41, SR_CTAID.X ;  /* 0x00000000002979c3 */ /* 0x000ee20000002500 */
[----:B------:R-:W4:Y:S01]  /*00d0*/  S2R R24, SR_TID.X ;  /* 0x0000000000187919 */ /* 0x000f220000002100 */
[----:B------:R-:W5:Y:S01]  /*00e0*/  I2F.RP R4, R5 ;  /* 0x0000000500047306 */ /* 0x000f620000209400 */
[----:B------:R-:W3:Y:S07]  /*00f0*/  LDCU UR42, c[0x0][0x370] ;  /* 0x00006e00ff2a77ac */ /* 0x000eee0008000800 */
[----:B------:R-:W3:Y:S01]  /*0100*/  @UP0 LDCU UR38, c[0x0][0x3e8] ;  /* 0x00007d00ff2607ac */ /* 0x000ee20008000800 */
[----:B-----5:R-:W5:Y:S01]  /*0110*/  MUFU.RCP R4, R4 ;  /* 0x0000000400047308 */ /* 0x020f620000001000 */
[----:B---3--:R-:W-:-:S04]  /*0120*/  @UP0 UIMAD UR38, UR42, UR38, UR41 ;  /* 0x000000262a2602a4 */ /* 0x008fc8000f8e0229 */
[----:B------:R-:W-:Y:S01]  /*0130*/  @UP0 UIMAD UR38, UR38, UR7, 0x1 ;  /* 0x00000001262604a4 */ /* 0x000fe2000f8e0207 */
[----:B----4-:R-:W-:Y:S01]  /*0140*/  SHF.R.U32.HI R23, RZ, 0x5, R24 ;  /* 0x00000005ff177819 */ /* 0x010fe20000011618 */
[----:B-----5:R-:W-:-:S04]  /*0150*/  VIADD R6, R4, 0xffffffe ;  /* 0x0ffffffe04067836 */ /* 0x020fc80000000000 */
[----:B------:R3:W4:Y:S02]  /*0160*/  F2I.FTZ.U32.TRUNC.NTZ R7, R6 ;  /* 0x0000000600077305 */ /* 0x000724000021f000 */
[----:B---3--:R-:W-:Y:S02]  /*0170*/  IMAD.MOV.U32 R6, RZ, RZ, RZ ;  /* 0x000000ffff067224 */ /* 0x008fe400078e00ff */
[----:B----4-:R-:W-:-:S05]  /*0180*/  IMAD R0, R7, R5, RZ ;  /* 0x0000000507007224 */ /* 0x010fca00078e02ff */
[----:B-1----:R-:W-:-:S05]  /*0190*/  IADD3 R3, PT, PT, -R0, RZ, RZ ;  /* 0x000000ff00037210 */ /* 0x002fca0007ffe1ff */
[----:B------:R-:W-:Y:S01]  /*01a0*/  IMAD.HI.U32 R0, R7, R3, R6 ;  /* 0x0000000307007227 */ /* 0x000fe200078e0006 */
[----:B------:R-:W-:Y:S01]  /*01b0*/  BAR.SYNC.DEFER_BLOCKING 0x0 ;  /* 0x0000000000007b1d */ /* 0x000fe20000010000 */
[----:B--2---:R-:W-:-:S13]  /*01c0*/  R2UR UR4, R2 ;  /* 0x00000000020472ca */ /* 0x004fda00000e0000 */
[----:B------:R-:W-:Y:S02]  /*01d0*/  UIADD3 UR8, UPT, UPT, UR4, -0x1, URZ ;  /* 0xffffffff04087890 */ /* 0x000fe4000fffe0ff */
[----:B------:R-:W-:-:S04]  /*01e0*/  UIADD3 UR5, UPT, UPT, UR4, 0x1f, URZ ;  /* 0x0000001f04057890 */ /* 0x000fc8000fffe0ff */
[----:B------:R-:W-:Y:S01]  /*01f0*/  MOV R2, UR8 ;  /* 0x0000000800027c02 */ /* 0x000fe20008000f00 */
[----:B------:R-:W-:-:S03]  /*0200*/  USHF.R.S32.HI UR6, URZ, 0x1f, UR5 ;  /* 0x0000001fff067899 */ /* 0x000fc60008011405 */
[----:B------:R-:W-:Y:S01]  /*0210*/  IABS R2, R2 ;  /* 0x0000000200027213 */ /* 0x000fe20000000000 */
[----:B------:R-:W-:-:S04]  /*0220*/  ULEA.HI UR6, UR6, UR5, URZ, 0x5 ;  /* 0x0000000506067291 */ /* 0x000fc8000f8f28ff */
[----:B------:R-:W-:Y:S01]  /*0230*/  IMAD.HI.U32 R6, R0, R2, RZ ;  /* 0x0000000200067227 */ /* 0x000fe200078e00ff */
[----:B------:R-:W-:Y:S02]  /*0240*/  USHF.R.S32.HI UR43, URZ, 0x5, UR6 ;  /* 0x00000005ff2b7899 */ /* 0x000fe40008011406 */
[----:B------:R-:W-:Y:S02]  /*0250*/  ULOP3.LUT UR6, UR6, 0xffffffe0, URZ, 0xc0, !UPT ;  /* 0xffffffe006067892 */ /* 0x000fe4000f8ec0ff */
[----:B------:R-:W-:Y:S02]  /*0260*/  IADD3 R3, PT, PT, -R6, RZ, RZ ;  /* 0x000000ff06037210 */ /* 0x000fe40007ffe1ff */
[----:B------:R-:W-:-:S03]  /*0270*/  UISETP.LT.AND UP1, UPT, UR4, UR6, UPT ;  /* 0x000000060400728c */ /* 0x000fc6000bf21270 */
[----:B------:R-:W-:Y:S01]  /*0280*/  IMAD R2, R5, R3, R2 ;  /* 0x0000000305027224 */ /* 0x000fe200078e0202 */
[----:B------:R-:W-:-:S04]  /*0290*/  USEL UR39, UR4, UR6, UP1 ;  /* 0x0000000604277287 */ /* 0x000fc80008800000 */
[----:B------:R-:W-:-:S13]  /*02a0*/  ISETP.GT.U32.AND P1, PT, R5, R2, PT ;  /* 0x000000020500720c */ /* 0x000fda0003f24070 */
[-C--:B------:R-:W-:Y:S01]  /*02b0*/  @!P1 IADD3 R2, PT, PT, R2, -R5.reuse, RZ ;  /* 0x8000000502029210 */ /* 0x080fe20007ffe0ff */
[----:B------:R-:W-:Y:S01]  /*02c0*/  @!P1 VIADD R6, R6, 0x1 ;  /* 0x0000000106069836 */ /* 0x000fe20000000000 */
[----:B------:R-:W-:Y:S02]  /*02d0*/  ISETP.NE.AND P1, PT, R8, RZ, PT ;  /* 0x000000ff0800720c */ /* 0x000fe40003f25270 */
[----:B------:R-:W-:Y:S02]  /*02e0*/  ISETP.GE.U32.AND P0, PT, R2, R5, PT ;  /* 0x000000050200720c */ /* 0x000fe40003f06070 */
[----:B------:R-:W-:-:S04]  /*02f0*/  LOP3.LUT R2, R8, UR8, RZ, 0x3c, !PT ;  /* 0x0000000808027c12 */ /* 0x000fc8000f8e3cff */
[----:B------:R-:W-:-:S07]  /*0300*/  ISETP.GE.AND P2, PT, R2, RZ, PT ;  /* 0x000000ff0200720c */ /* 0x000fce0003f46270 */
[----:B------:R-:W-:Y:S02]  /*0310*/  @P0 IADD3 R6, PT, PT, R6, 0x1, RZ ;  /* 0x0000000106060810 */ /* 0x000fe40007ffe0ff */
[----:B------:R-:W-:-:S04]  /*0320*/  ISETP.GE.AND P0, PT, R23, UR43, PT ;  /* 0x0000002b17007c0c */ /* 0x000fc8000bf06270 */
[----:B------:R-:W-:Y:S02]  /*0330*/  @!P2 IADD3 R6, PT, PT, -R6, RZ, RZ ;  /* 0x000000ff0606a210 */ /* 0x000fe40007ffe1ff */
[----:B------:R-:W-:Y:S01]  /*0340*/  @!P1 LOP3.LUT R6, RZ, R8, RZ, 0x33, !PT ;  /* 0x00000008ff069212 */ /* 0x000fe200078e33ff */
[----:B0-----:R-:W-:Y:S06]  /*0350*/  BRA.U UP0, `(.L_x_446) ;  /* 0x0000000100e47547 */ /* 0x001fec000b800000 */
[----:B------:R-:W0:Y:S01]  /*0360*/  LDCU UR5, c[0x0][0x3a0] ;  /* 0x00007400ff0577ac */ /* 0x000e220008000800 */
[----:B------:R-:W-:Y:S01]  /*0370*/  IABS R11, UR41 ;  /* 0x00000029000b7c13 */ /* 0x000fe20008000000 */
[----:B------:R-:W1:Y:S01]  /*0380*/  LDCU UR6, c[0x0][0x3e8] ;  /* 0x00007d00ff0677ac */ /* 0x000e620008000800 */
[----:B0-----:R-:W-:Y:S01]  /*0390*/  IMAD.U32 R2, RZ, RZ, UR5 ;  /* 0x00000005ff027e24 */ /* 0x001fe2000f8e00ff */
[----:B------:R-:W-:-:S04]  /*03a0*/  ULOP3.LUT UR4, UR42, UR5, URZ, 0x3c, !UPT ;  /* 0x000000052a047292 */ /* 0x000fc8000f8e3cff */
[----:B------:R-:W-:Y:S02]  /*03b0*/  IABS R7, R2 ;  /* 0x0000000200077213 */ /* 0x000fe40000000000 */
[----:B------:R-:W-:Y:S02]  /*03c0*/  ISETP.LE.AND P3, PT, RZ, UR4, PT ;  /* 0x00000004ff007c0c */ /* 0x000fe4000bf63270 */
[----:B------:R-:W0:Y:S08]  /*03d0*/  I2F.RP R4, R7 ;  /* 0x0000000700047306 */ /* 0x000e300000209400 */
[----:B0-----:R-:W0:Y:S02]  /*03e0*/  MUFU.RCP R4, R4 ;  /* 0x0000000400047308 */ /* 0x001e240000001000 */
[----:B0-----:R-:W-:-:S06]  /*03f0*/  IADD3 R2, PT, PT, R4, 0xffffffe, RZ ;  /* 0x0ffffffe04027810 */ /* 0x001fcc0007ffe0ff */
[----:B------:R0:W2:Y:S02]  /*0400*/  F2I.FTZ.U32.TRUNC.NTZ R3, R2 ;  /* 0x0000000200037305 */ /* 0x0000a4000021f000 */
[----:B0-----:R-:W-:Y:S01]  /*0410*/  IMAD.MOV.U32 R2, RZ, RZ, RZ ;  /* 0x000000ffff027224 */ /* 0x001fe200078e00ff */
[----:B--2---:R-:W-:-:S05]  /*0420*/  IADD3 R8, PT, PT, RZ, -R3, RZ ;  /* 0x80000003ff087210 */ /* 0x004fca0007ffe0ff */
[----:B------:R-:W-:Y:S01]  /*0430*/  IMAD R9, R8, R7, RZ ;  /* 0x0000000708097224 */ /* 0x000fe200078e02ff */
[----:B------:R-:W-:-:S03]  /*0440*/  IABS R8, UR42 ;  /* 0x0000002a00087c13 */ /* 0x000fc60008000000 */
[----:B------:R-:W-:-:S06]  /*0450*/  IMAD.HI.U32 R3, R3, R9, R2 ;  /* 0x0000000903037227 */ /* 0x000fcc00078e0002 */
[----:B------:R-:W-:-:S05]  /*0460*/  IMAD.HI.U32 R3, R3, R8, RZ ;  /* 0x0000000803037227 */ /* 0x000fca00078e00ff */
[----:B------:R-:W-:-:S05]  /*0470*/  IADD3 R4, PT, PT, -R3, RZ, RZ ;  /* 0x000000ff03047210 */ /* 0x000fca0007ffe1ff */
[----:B------:R-:W-:-:S05]  /*0480*/  IMAD R4, R7, R4, R8 ;  /* 0x0000000407047224 */ /* 0x000fca00078e0208 */
[----:B------:R-:W-:-:S13]  /*0490*/  ISETP.GT.U32.AND P2, PT, R7, R4, PT ;  /* 0x000000040700720c */ /* 0x000fda0003f44070 */
[-C--:B------:R-:W-:Y:S01]  /*04a0*/  @!P2 IADD3 R4, PT, PT, R4, -R7.reuse, RZ ;  /* 0x800000070404a210 */ /* 0x080fe20007ffe0ff */
[----:B------:R-:W-:Y:S01]  /*04b0*/  @!P2 VIADD R3, R3, 0x1 ;  /* 0x000000010303a836 */ /* 0x000fe20000000000 */
[----:B------:R-:W-:Y:S02]  /*04c0*/  ISETP.NE.AND P2, PT, RZ, UR5, PT ;  /* 0x00000005ff007c0c */ /* 0x000fe4000bf45270 */
[----:B------:R-:W-:-:S13]  /*04d0*/  ISETP.GE.U32.AND P1, PT, R4, R7, PT ;  /* 0x000000070400720c */ /* 0x000fda0003f26070 */
[----:B------:R-:W-:-:S04]  /*04e0*/  @P1 IADD3 R3, PT, PT, R3, 0x1, RZ ;  /* 0x0000000103031810 */ /* 0x000fc80007ffe0ff */
[----:B------:R-:W-:-:S05]  /*04f0*/  MOV R10, R3 ;  /* 0x00000003000a7202 */ /* 0x000fca0000000f00 */
[----:B------:R-:W-:Y:S01]  /*0500*/  @!P3 IMAD.MOV R10, RZ, RZ, -R10 ;  /* 0x000000ffff0ab224 */ /* 0x000fe200078e0a0a */
[----:B------:R-:W-:-:S04]  /*0510*/  @!P2 LOP3.LUT R10, RZ, UR5, RZ, 0x33, !PT ;  /* 0x00000005ff0aac12 */ /* 0x000fc8000f8e33ff */
[-C--:B------:R-:W-:Y:S02]  /*0520*/  IABS R7, R10.reuse ;  /* 0x0000000a00077213 */ /* 0x080fe40000000000 */
[----:B------:R-:W-:Y:S02]  /*0530*/  IABS R12, R10 ;  /* 0x0000000a000c7213 */ /* 0x000fe40000000000 */
[----:B------:R-:W0:Y:S01]  /*0540*/  I2F.RP R4, R7 ;  /* 0x0000000700047306 */ /* 0x000e220000209400 */
[----:B------:R-:W-:-:S07]  /*0550*/  ISETP.NE.AND P2, PT, R10, RZ, PT ;  /* 0x000000ff0a00720c */ /* 0x000fce0003f45270 */
[----:B0-----:R-:W0:Y:S02]  /*0560*/  MUFU.RCP R4, R4 ;  /* 0x0000000400047308 */ /* 0x001e240000001000 */
[----:B0-----:R-:W-:Y:S02]  /*0570*/  IADD3 R2, PT, PT, R4, 0xffffffe, RZ ;  /* 0x0ffffffe04027810 */ /* 0x001fe40007ffe0ff */
[----:B------:R-:W-:-:S04]  /*0580*/  IADD3 R4, PT, PT, RZ, -R12, RZ ;  /* 0x8000000cff047210 */ /* 0x000fc80007ffe0ff */
[----:B------:R0:W2:Y:S02]  /*0590*/  F2I.FTZ.U32.TRUNC.NTZ R3, R2 ;  /* 0x0000000200037305 */ /* 0x0000a4000021f000 */
[----:B0-----:R-:W-:Y:S01]  /*05a0*/  HFMA2 R2, -RZ, RZ, 0, 0 ;  /* 0x00000000ff027431 */ /* 0x001fe200000001ff */
[----:B--2---:R-:W-:-:S05]  /*05b0*/  IADD3 R8, PT, PT, RZ, -R3, RZ ;  /* 0x80000003ff087210 */ /* 0x004fca0007ffe0ff */
[----:B------:R-:W-:Y:S02]  /*05c0*/  IMAD R9, R8, R7, RZ ;  /* 0x0000000708097224 */ /* 0x000fe400078e02ff */
[----:B------:R-:W-:Y:S02]  /*05d0*/  IMAD.MOV.U32 R8, RZ, RZ, R11 ;  /* 0x000000ffff087224 */ /* 0x000fe400078e000b */
[----:B------:R-:W-:-:S06]  /*05e0*/  IMAD.HI.U32 R3, R3, R9, R2 ;  /* 0x0000000903037227 */ /* 0x000fcc00078e0002 */
[----:B------:R-:W-:-:S04]  /*05f0*/  IMAD.HI.U32 R3, R3, R8, RZ ;  /* 0x0000000803037227 */ /* 0x000fc800078e00ff */
[----:B------:R-:W-:-:S05]  /*0600*/  IMAD R2, R3, R4, R8 ;  /* 0x0000000403027224 */ /* 0x000fca00078e0208 */
[----:B------:R-:W-:-:S13]  /*0610*/  ISETP.GT.U32.AND P3, PT, R7, R2, PT ;  /* 0x000000020700720c */ /* 0x000fda0003f64070 */
[----:B------:R-:W-:Y:S01]  /*0620*/  @!P3 IMAD.IADD R2, R2, 0x1, -R7 ;  /* 0x000000010202b824 */ /* 0x000fe200078e0a07 */
[----:B------:R-:W-:-:S04]  /*0630*/  @!P3 IADD3 R3, PT, PT, R3, 0x1, RZ ;  /* 0x000000010303b810 */ /* 0x000fc80007ffe0ff */
[----:B------:R-:W-:Y:S02]  /*0640*/  ISETP.GE.U32.AND P1, PT, R2, R7, PT ;  /* 0x000000070200720c */ /* 0x000fe40003f26070 */
[----:B------:R-:W-:Y:S02]  /*0650*/  LOP3.LUT R2, R10, UR41, RZ, 0x3c, !PT ;  /* 0x000000290a027c12 */ /* 0x000fe4000f8e3cff */
[----:B------:R-:W-:Y:S02]  /*0660*/  @!P2 LOP3.LUT R10, RZ, R10, RZ, 0x33, !PT ;  /* 0x0000000aff0aa212 */ /* 0x000fe400078e33ff */
[----:B------:R-:W-:-:S07]  /*0670*/  ISETP.GE.AND P4, PT, R2, RZ, PT ;  /* 0x000000ff0200720c */ /* 0x000fce0003f86270 */
[----:B------:R-:W-:-:S06]  /*0680*/  @P1 IADD3 R3, PT, PT, R3, 0x1, RZ ;  /* 0x0000000103031810 */ /* 0x000fcc0007ffe0ff */
[----:B------:R-:W-:-:S05]  /*0690*/  @!P4 IMAD.MOV R3, RZ, RZ, -R3 ;  /* 0x000000ffff03c224 */ /* 0x000fca00078e0a03 */
[----:B------:R-:W-:Y:S02]  /*06a0*/  R2UR UR4, R3 ;  /* 0x00000000030472ca */ /* 0x000fe400000e0000 */
[----:B------:R-:W-:-:S13]  /*06b0*/  @!P2 R2UR UR4, R10 ;  /* 0x000000000a04a2ca */ /* 0x000fda00000e0000 */
[----:B-1----:R-:W-:-:S04]  /*06c0*/  UIMAD UR4, UR6, UR5, UR4 ;  /* 0x00000005060472a4 */ /* 0x002fc8000f8e0204 */
[----:B------:R-:W-:-:S04]  /*06d0*/  UIADD3 UR4, UPT, UPT, -UR4, URZ, URZ ;  /* 0x000000ff04047290 */ /* 0x000fc8000fffe1ff */
[----:B------:R-:W-:-:S12]  /*06e0*/  UIMAD UR38, UR7, UR4, 0x1 ;  /* 0x00000001072674a4 */ /* 0x000fd8000f8e0204 */
.L_x_446:
        /* <DEDUP_REMOVED lines=10> */
[----:B--2---:R-:W-:Y:S02]  /*0790*/  IADD3 R13, PT, PT, R6, -UR4, RZ ;  /* 0x80000004060d7c10 */ /* 0x004fe4000fffe0ff */
[----:B0-----:R-:W-:Y:S02]  /*07a0*/  IABS R2, R14 ;  /* 0x0000000e00027213 */ /* 0x001fe40000000000 */
[----:B------:R-:W-:Y:S02]  /*07b0*/  ISETP.NE.AND P1, PT, R14, RZ, PT ;  /* 0x000000ff0e00720c */ /* 0x000fe40003f25270 */
[----:B------:R-:W0:Y:S01]  /*07c0*/  I2F.RP R5, R2 ;  /* 0x0000000200057306 */ /* 0x000e220000209400 */
[----:B---3--:R-:W-:Y:S02]  /*07d0*/  ISETP.NE.AND P2, PT, R4, RZ, PT ;  /* 0x000000ff0400720c */ /* 0x008fe40003f45270 */
[----:B-1----:R-:W-:-:S05]  /*07e0*/  LEA R7, R10, R7, 0x18 ;  /* 0x000000070a077211 */ /* 0x002fca00078ec0ff */
[----:B0-----:R-:W0:Y:S02]  /*07f0*/  MUFU.RCP R5, R5 ;  /* 0x0000000500057308 */ /* 0x001e240000001000 */
[----:B0-----:R-:W-:Y:S02]  /*0800*/  IADD3 R8, PT, PT, R5, 0xffffffe, RZ ;  /* 0x0ffffffe05087810 */ /* 0x001fe40007ffe0ff */
[----:B------:R-:W-:-:S04]  /*0810*/  IABS R5, R4 ;  /* 0x0000000400057213 */ /* 0x000fc80000000000 */
[----:B------:R0:W1:Y:S02]  /*0820*/  F2I.FTZ.U32.TRUNC.NTZ R9, R8 ;  /* 0x0000000800097305 */ /* 0x000064000021f000 */
[----:B0-----:R-:W-:Y:S01]  /*0830*/  MOV R8, RZ ;  /* 0x000000ff00087202 */ /* 0x001fe20000000f00 */
[----:B-1----:R-:W-:-:S04]  /*0840*/  IMAD.MOV R11, RZ, RZ, -R9 ;  /* 0x000000ffff0b7224 */ /* 0x002fc800078e0a09 */
[----:B------:R-:W-:-:S04]  /*0850*/  IMAD R11, R11, R2, RZ ;  /* 0x000000020b0b7224 */ /* 0x000fc800078e02ff */
[----:B------:R-:W-:-:S04]  /*0860*/  IMAD.HI.U32 R11, R9, R11, R8 ;  /* 0x0000000b090b7227 */ /* 0x000fc800078e0008 */
[----:B------:R-:W-:-:S07]  /*0870*/  IMAD.MOV.U32 R8, RZ, RZ, R23 ;  /* 0x000000ffff087224 */ /* 0x000fce00078e0017 */
.L_x_450:
[----:B------:R-:W-:-:S04]  /*0880*/  SHF.L.U32 R15, R8, 0x5, RZ ;  /* 0x00000005080f7819 */ /* 0x000fc800000006ff */
[----:B------:R-:W-:-:S05]  /*0890*/  IABS R10, R15 ;  /* 0x0000000f000a7213 */ /* 0x000fca0000000000 */
[----:B------:R-:W-:-:S04]  /*08a0*/  IMAD.HI.U32 R9, R0, R10, RZ ;  /* 0x0000000a00097227 */ /* 0x000fc800078e00ff */
[----:B------:R-:W-:-:S04]  /*08b0*/  IMAD.MOV R12, RZ, RZ, -R9 ;  /* 0x000000ffff0c7224 */ /* 0x000fc800078e0a09 */
[----:B------:R-:W-:-:S05]  /*08c0*/  IMAD R10, R5, R12, R10 ;  /* 0x0000000c050a7224 */ /* 0x000fca00078e020a */
[----:B------:R-:W-:-:S13]  /*08d0*/  ISETP.GT.U32.AND P3, PT, R3, R10, PT ;  /* 0x0000000a0300720c */ /* 0x000fda0003f64070 */
[----:B------:R-:W-:Y:S02]  /*08e0*/  @!P3 IADD3 R10, PT, PT, R10, -R5, RZ ;  /* 0x800000050a0ab210 */ /* 0x000fe40007ffe0ff */
[----:B------:R-:W-:Y:S02]  /*08f0*/  @!P3 IADD3 R9, PT, PT, R9, 0x1, RZ ;  /* 0x000000010909b810 */ /* 0x000fe40007ffe0ff */
[----:B------:R-:W-:Y:S02]  /*0900*/  ISETP.GE.U32.AND P0, PT, R10, R3, PT ;  /* 0x000000030a00720c */ /* 0x000fe40003f06070 */
[----:B------:R-:W-:-:S04]  /*0910*/  LOP3.LUT R10, R15, R4, RZ, 0x3c, !PT ;  /* 0x000000040f0a7212 */ /* 0x000fc800078e3cff */
[----:B------:R-:W-:-:S07]  /*0920*/  ISETP.GE.AND P4, PT, R10, RZ, PT ;  /* 0x000000ff0a00720c */ /* 0x000fce0003f86270 */
[----:B------:R-:W-:-:S05]  /*0930*/  @P0 VIADD R9, R9, 0x1 ;  /* 0x0000000109090836 */ /* 0x000fca0000000000 */
[----:B------:R-:W-:-:S04]  /*0940*/  MOV R12, R9 ;  /* 0x00000009000c7202 */ /* 0x000fc80000000f00 */
[----:B------:R-:W-:Y:S02]  /*0950*/  @!P4 IADD3 R12, PT, PT, -R12, RZ, RZ ;  /* 0x000000ff0c0cc210 */ /* 0x000fe40007ffe1ff */
[----:B------:R-:W-:-:S05]  /*0960*/  @!P2 LOP3.LUT R12, RZ, R4, RZ, 0x33, !PT ;  /* 0x00000004ff0ca212 */ /* 0x000fca00078e33ff */
[----:B------:R-:W-:-:S05]  /*0970*/  VIADD R16, R12, UR38 ;  /* 0x000000260c107c36 */ /* 0x000fca0008000000 */
[----:B------:R-:W-:Y:S02]  /*0980*/  IABS R10, R16 ;  /* 0x00000010000a7213 */ /* 0x000fe40000000000 */
[----:B------:R-:W-:-:S03]  /*0990*/  ISETP.GE.AND P3, PT, R16, RZ, PT ;  /* 0x000000ff1000720c */ /* 0x000fc60003f66270 */
[----:B------:R-:W-:-:S05]  /*09a0*/  IMAD.HI.U32 R9, R11, R10, RZ ;  /* 0x0000000a0b097227 */ /* 0x000fca00078e00ff */
[----:B------:R-:W-:-:S05]  /*09b0*/  IADD3 R9, PT, PT, -R9, RZ, RZ ;  /* 0x000000ff09097210 */ /* 0x000fca0007ffe1ff */
[----:B------:R-:W-:-:S05]  /*09c0*/  IMAD R9, R2, R9, R10 ;  /* 0x0000000902097224 */ /* 0x000fca00078e020a */
[----:B------:R-:W-:-:S13]  /*09d0*/  ISETP.GT.U32.AND P0, PT, R2, R9, PT ;  /* 0x000000090200720c */ /* 0x000fda0003f04070 */
[----:B------:R-:W-:-:S04]  /*09e0*/  @!P0 IADD3 R9, PT, PT, R9, -R2, RZ ;  /* 0x8000000209098210 */ /* 0x000fc80007ffe0ff */
[----:B------:R-:W-:-:S13]  /*09f0*/  ISETP.GT.U32.AND P0, PT, R2, R9, PT ;  /* 0x000000090200720c */ /* 0x000fda0003f04070 */
[----:B------:R-:W-:Y:S01]  /*0a00*/  @!P0 IMAD.IADD R9, R9, 0x1, -R2 ;  /* 0x0000000109098824 */ /* 0x000fe200078e0a02 */
[----:B------:R-:W-:-:S04]  /*0a10*/  ISETP.GT.AND P0, PT, R12, R13, PT ;  /* 0x0000000d0c00720c */ /* 0x000fc80003f04270 */
[----:B------:R-:W-:Y:S02]  /*0a20*/  @!P3 IADD3 R9, PT, PT, -R9, RZ, RZ ;  /* 0x000000ff0909b210 */ /* 0x000fe40007ffe1ff */
[----:B------:R-:W-:-:S04]  /*0a30*/  @!P1 LOP3.LUT R9, RZ, R14, RZ, 0x33, !PT ;  /* 0x0000000eff099212 */ /* 0x000fc800078e33ff */
[----:B------:R-:W-:-:S13]  /*0a40*/  ISETP.EQ.OR P0, PT, R9, RZ, P0 ;  /* 0x000000ff0900720c */ /* 0x000fda0000702670 */
[----:B------:R-:W-:Y:S05]  /*0a50*/  @P0 BRA `(.L_x_449) ;  /* 0x0000003400340947 */ /* 0x000fea0003800000 */
[----:B------:R-:W-:Y:S01]  /*0a60*/  IADD3 R10, PT, PT, R22, R15, RZ ;  /* 0x0000000f160a7210 */ /* 0x000fe20007ffe0ff */
[----:B------:R-:W-:Y:S01]  /*0a70*/  IMAD.MOV.U32 R9, RZ, RZ, -0x800001 ;  /* 0xff7fffffff097424 */ /* 0x000fe200078e00ff */
[----:B------:R-:W-:Y:S02]  /*0a80*/  IADD3 R8, PT, PT, R8, 0x4, RZ ;  /* 0x0000000408087810 */ /* 0x000fe40007ffe0ff */
[----:B------:R-:W-:Y:S02]  /*0a90*/  LEA R10, R10, R7, 0x2 ;  /* 0x000000070a0a7211 */ /* 0x000fe400078e10ff */
[----:B------:R-:W-:-:S03]  /*0aa0*/  ISETP.GE.AND P0, PT, R8, UR43, PT ;  /* 0x0000002b08007c0c */ /* 0x000fc6000bf06270 */
[----:B------:R0:W-:Y:S10]  /*0ab0*/  STS [R10], R9 ;  /* 0x000000090a007388 */ /* 0x0001f40000000800 */
[----:B0-----:R-:W-:Y:S05]  /*0ac0*/  @!P0 BRA `(.L_x_450) ;  /* 0xfffffffc006c8947 */ /* 0x001fea000383ffff */
.L_x_448:
[----:B------:R-:W-:Y:S05]  /*0ad0*/  BSYNC.RECONVERGENT B6 ;  /* 0x0000000000067941 */ /* 0x000fea0003800200 */
.L_x_447:
[----:B------:R-:W-:Y:S01]  /*0ae0*/  UMOV UR4, 0xffffffff ;  /* 0xffffffff00047882 */ /* 0x000fe20000000000 */
[----:B------:R-:W-:Y:S02]  /*0af0*/  IMAD.MOV.U32 R13, RZ, RZ, -0x800001 ;  /* 0xff7fffffff0d7424 */ /* 0x000fe400078e00ff */
        /* <DEDUP_REMOVED lines=10> */
.L_x_491:
        /* <DEDUP_REMOVED lines=9> */
[C---:B------:R-:W-:Y:S01]  /*0c30*/  ISETP.GT.U32.AND P2, PT, R22.reuse, 0x3, PT ;  /* 0x000000031600780c */ /* 0x040fe20003f44070 */
[----:B-1----:R-:W-:Y:S01]  /*0c40*/  IMAD.MOV.U32 R7, RZ, RZ, -0x800001 ;  /* 0xff7fffffff077424 */ /* 0x002fe200078e00ff */
[----:B0-----:R-:W-:Y:S01]  /*0c50*/  LEA R4, R22, R8, 0x2 ;  /* 0x0000000816047211 */ /* 0x001fe200078e10ff */
[----:B------:R-:W-:Y:S01]  /*0c60*/  HFMA2 R11, -RZ, RZ, 0, 0 ;  /* 0x00000000ff0b7431 */ /* 0x000fe200000001ff */
[----:B------:R-:W-:Y:S01]  /*0c70*/  ISETP.GE.AND P3, PT, R24, UR39, PT ;  /* 0x0000002718007c0c */ /* 0x000fe2000bf66270 */
[----:B------:R-:W-:Y:S08]  /*0c80*/  BSSY.RECONVERGENT B0, `(.L_x_452) ;  /* 0x00000ea000007945 */ /* 0x000ff00003800200 */
[----:B------:R-:W0:Y:S04]  /*0c90*/  @!P2 LDS R7, [R4] ;  /* 0x000000000407a984 */ /* 0x000e280000000800 */
[----:B0-----:R-:W0:Y:S02]  /*0ca0*/  SHFL.BFLY PT, R8, R7, 0x2, 0x1f ;  /* 0x0c401f0007087f89 */ /* 0x001e2400000e0000 */
[----:B0-----:R-:W-:-:S05]  /*0cb0*/  FMNMX.FTZ R8, R8, R7, !PT ;  /* 0x0000000708087209 */ /* 0x001fca0007810000 */
[----:B------:R-:W0:Y:S02]  /*0cc0*/  SHFL.BFLY PT, R9, R8, 0x1, 0x1f ;  /* 0x0c201f0008097f89 */ /* 0x000e2400000e0000 */
[----:B0-----:R-:W-:-:S06]  /*0cd0*/  FMNMX.FTZ R9, R8, R9, !PT ;  /* 0x0000000908097209 */ /* 0x001fcc0007810000 */
[----:B------:R-:W0:Y:S02]  /*0ce0*/  SHFL.IDX PT, R9, R9, RZ, 0x1f ;  /* 0x00001fff09097589 */ /* 0x000e2400000e0000 */
[----:B0-----:R-:W-:Y:S01]  /*0cf0*/  R2UR UR4, R9 ;  /* 0x00000000090472ca */ /* 0x001fe200000e0000 */
[----:B------:R-:W-:-:S14]  /*0d00*/  @P3 BRA `(.L_x_453) ;  /* 0x0000000c00843947 */ /* 0x000fdc0003800000 */
[-C--:B------:R-:W-:Y:S01]  /*0d10*/  LOP3.LUT R7, RZ, R24.reuse, RZ, 0x33, !PT ;  /* 0x00000018ff077212 */ /* 0x080fe200078e33ff */
[----:B------:R-:W-:Y:S01]  /*0d20*/  BSSY.RECONVERGENT B1, `(.L_x_454) ;  /* 0x000001b000017945 */ /* 0x000fe20003800200 */
[----:B------:R-:W-:Y:S01]  /*0d30*/  IMAD.MOV.U32 R11, RZ, RZ, RZ ;  /* 0x000000ffff0b7224 */ /* 0x000fe200078e00ff */
[----:B------:R-:W-:Y:S02]  /*0d40*/  MOV R10, R24 ;  /* 0x00000018000a7202 */ /* 0x000fe40000000f00 */
[----:B------:R-:W-:-:S04]  /*0d50*/  IADD3 R7, PT, PT, R7, UR39, RZ ;  /* 0x0000002707077c10 */ /* 0x000fc8000fffe0ff */
[C---:B------:R-:W-:Y:S02]  /*0d60*/  LOP3.LUT R8, R7.reuse, 0x180, RZ, 0xc0, !PT ;  /* 0x0000018007087812 */ /* 0x040fe400078ec0ff */
[----:B------:R-:W-:Y:S02]  /*0d70*/  ISETP.GE.U32.AND P4, PT, R7, 0x180, PT ;  /* 0x000001800700780c */ /* 0x000fe40003f86070 */
[----:B------:R-:W-:-:S13]  /*0d80*/  ISETP.NE.AND P0, PT, R8, 0x180, PT ;  /* 0x000001800800780c */ /* 0x000fda0003f05270 */
[----:B------:R-:W-:Y:S05]  /*0d90*/  @!P0 BRA `(.L_x_455) ;  /* 0x00000000004c8947 */ /* 0x000fea0003800000 */
[----:B------:R-:W-:Y:S01]  /*0da0*/  LEA.HI R7, R7, 0x1, RZ, 0x19 ;  /* 0x0000000107077811 */ /* 0x000fe200078fc8ff */
[----:B------:R-:W-:Y:S01]  /*0db0*/  IMAD.MOV.U32 R11, RZ, RZ, RZ ;  /* 0x000000ffff0b7224 */ /* 0x000fe200078e00ff */
[----:B------:R-:W-:Y:S02]  /*0dc0*/  IADD3 R9, PT, PT, R3, 0x20, RZ ;  /* 0x0000002003097810 */ /* 0x000fe40007ffe0ff */
[----:B------:R-:W-:Y:S02]  /*0dd0*/  LOP3.LUT R7, R7, 0x3, RZ, 0xc0, !PT ;  /* 0x0000000307077812 */ /* 0x000fe400078ec0ff */
[----:B------:R-:W-:Y:S02]  /*0de0*/  LEA R9, R0, R9, 0x18 ;  /* 0x0000000900097211 */ /* 0x000fe400078ec0ff */
[----:B------:R-:W-:Y:S01]  /*0df0*/  MOV R10, R24 ;  /* 0x00000018000a7202 */ /* 0x000fe20000000f00 */
[----:B------:R-:W-:Y:S01]  /*0e00*/  IMAD.MOV R7, RZ, RZ, -R7 ;  /* 0x000000ffff077224 */ /* 0x000fe200078e0a07 */
[----:B------:R-:W-:-:S07]  /*0e10*/  LEA R8, R24, R9, 0x2 ;  /* 0x0000000918087211 */ /* 0x000fce00078e10ff */
.L_x_456:
[----:B------:R-:W0:Y:S01]  /*0e20*/  LDS R9, [R8] ;  /* 0x0000000008097984 */ /* 0x000e220000000800 */
[----:B------:R-:W-:Y:S02]  /*0e30*/  IADD3 R7, PT, PT, R7, 0x1, RZ ;  /* 0x0000000107077810 */ /* 0x000fe40007ffe0ff */
[----:B------:R-:W-:Y:S02]  /*0e40*/  IADD3 R10, PT, PT, R10, 0x80, RZ ;  /* 0x000000800a0a7810 */ /* 0x000fe40007ffe0ff */
[----:B------:R-:W-:Y:S01]  /*0e50*/  ISETP.NE.AND P0, PT, R7, RZ, PT ;  /* 0x000000ff0700720c */ /* 0x000fe20003f05270 */
[----:B0-----:R-:W-:-:S04]  /*0e60*/  FADD.FTZ R9, R9, -UR4 ;  /* 0x8000000409097e21 */ /* 0x001fc80008010000 */
[----:B------:R-:W-:-:S06]  /*0e70*/  FMUL.FTZ R9, R9, 1.4426950216293334961 ;  /* 0x3fb8aa3b09097820 */ /* 0x000fcc0000410000 */
[----:B------:R-:W0:Y:S02]  /*0e80*/  MUFU.EX2 R9, R9 ;  /* 0x0000000900097308 */ /* 0x000e240000000800 */
[----:B0-----:R0:W-:Y:S01]  /*0e90*/  STS [R8], R9 ;  /* 0x0000000908007388 */ /* 0x0011e20000000800 */
[----:B------:R-:W-:Y:S01]  /*0ea0*/  FADD.FTZ R11, R9, R11 ;  /* 0x0000000b090b7221 */ /* 0x000fe20000010000 */
[----:B0-----:R-:W-:Y:S01]  /*0eb0*/  VIADD R8, R8, 0x200 ;  /* 0x0000020008087836 */ /* 0x001fe20000000000 */
[----:B------:R-:W-:Y:S06]  /*0ec0*/  @P0 BRA `(.L_x_456) ;  /* 0xfffffffc00d40947 */ /* 0x000fec000383ffff */
.L_x_455:
[----:B------:R-:W-:Y:S05]  /*0ed0*/  BSYNC.RECONVERGENT B1 ;  /* 0x0000000000017941 */ /* 0x000fea0003800200 */
.L_x_454:
[----:B------:R-:W-:Y:S05]  /*0ee0*/  @!P4 BRA `(.L_x_453) ;  /* 0x0000000c000cc947 */ /* 0x000fea0003800000 */
[----:B------:R-:W-:Y:S01]  /*0ef0*/  IADD3 R8, PT, PT, -R10, UR39, RZ ;  /* 0x000000270a087c10 */ /* 0x000fe2000fffe1ff */
        /* <DEDUP_REMOVED lines=8> */
[----:B------:R-:W-:Y:S02]  /*0f80*/  MOV R7, UR39 ;  /* 0x0000002700077c02 */ /* 0x000fe40008000f00 */
[----:B------:R-:W-:Y:S02]  /*0f90*/  PLOP3.LUT P0, PT, PT, PT, PT, 0x8, 0x80 ;  /* 0x000000000080781c */ /* 0x000fe40003f0e170 */
[----:B------:R-:W-:-:S11]  /*0fa0*/  IADD3 R7, PT, PT, R7, -0x600, RZ ;  /* 0xfffffa0007077810 */ /* 0x000fd60007ffe0ff */
.L_x_459:
        /* <DEDUP_REMOVED lines=12> */
[----:B0-----:R-:W-:-:S03]  /*1070*/  FADD.FTZ R8, R8, -UR4 ;  /* 0x8000000408087e21 */ /* 0x001fc60008010000 */
[----:B------:R-:W0:Y:S01]  /*1080*/  LDS R17, [R9+0x1000] ;  /* 0x0010000009117984 */ /* 0x000e220000000800 */
[----:B-1----:R-:W-:Y:S01]  /*1090*/  FADD.FTZ R13, R13, -UR4 ;  /* 0x800000040d0d7e21 */ /* 0x002fe20008010000 */
[----:B------:R-:W-:Y:S02]  /*10a0*/  FMUL.FTZ R28, R8, 1.4426950216293334961 ;  /* 0x3fb8aa3b081c7820 */ /* 0x000fe40000410000 */
[----:B------:R-:W1:Y:S01]  /*10b0*/  LDS R16, [R9+0x1200] ;  /* 0x0012000009107984 */ /* 0x000e620000000800 */
[----:B------:R-:W-:Y:S01]  /*10c0*/  FMUL.FTZ R30, R13, 1.4426950216293334961 ;  /* 0x3fb8aa3b0d1e7820 */ /* 0x000fe20000410000 */
[----:B--2---:R-:W-:Y:S02]  /*10d0*/  FADD.FTZ R26, R26, -UR4 ;  /* 0x800000041a1a7e21 */ /* 0x004fe40008010000 */
[----:B------:R-:W2:Y:S01]  /*10e0*/  LDS R15, [R9+0x1400] ;  /* 0x00140000090f7984 */ /* 0x000ea20000000800 */
[----:B------:R-:W5:Y:S01]  /*10f0*/  MUFU.EX2 R28, R28 ;  /* 0x0000001c001c7308 */ /* 0x000f620000000800 */
[----:B---3--:R-:W-:Y:S01]  /*1100*/  FADD.FTZ R29, R27, -UR4 ;  /* 0x800000041b1d7e21 */ /* 0x008fe20008010000 */
[----:B------:R-:W-:Y:S01]  /*1110*/  FMUL.FTZ R27, R26, 1.4426950216293334961 ;  /* 0x3fb8aa3b1a1b7820 */ /* 0x000fe20000410000 */
[----:B------:R-:W3:Y:S01]  /*1120*/  LDS R14, [R9+0x1600] ;  /* 0x00160000090e7984 */ /* 0x000ee20000000800 */
[----:B------:R-:W5:Y:S01]  /*1130*/  MUFU.EX2 R30, R30 ;  /* 0x0000001e001e7308 */ /* 0x000f620000000800 */
[----:B----4-:R-:W-:Y:S01]  /*1140*/  FADD.FTZ R26, R12, -UR4 ;  /* 0x800000040c1a7e21 */ /* 0x010fe20008010000 */
[----:B------:R-:W-:Y:S01]  /*1150*/  FMUL.FTZ R29, R29, 1.4426950216293334961 ;  /* 0x3fb8aa3b1d1d7820 */ /* 0x000fe20000410000 */
[----:B------:R-:W4:Y:S01]  /*1160*/  LDS R13, [R9+0x1800] ;  /* 0x00180000090d7984 */ /* 0x000f220000000800 */
[----:B------:R-:W0:Y:S01]  /*1170*/  MUFU.EX2 R12, R27 ;  /* 0x0000001b000c7308 */ /* 0x000e220000000800 */
[----:B------:R-:W-:Y:S01]  /*1180*/  FMUL.FTZ R26, R26, 1.4426950216293334961 ;  /* 0x3fb8aa3b1a1a7820 */ /* 0x000fe20000410000 */
[----:B-----5:R-:W-:Y:S01]  /*1190*/  FADD.FTZ R31, R20, -UR4 ;  /* 0x80000004141f7e21 */ /* 0x020fe20008010000 */
[----:B------:R-:W5:Y:S01]  /*11a0*/  LDS R8, [R9+0x1a00] ;  /* 0x001a000009087984 */ /* 0x000f620000000800 */
[----:B------:R-:W0:Y:S01]  /*11b0*/  MUFU.EX2 R20, R29 ;  /* 0x0000001d00147308 */ /* 0x000e220000000800 */
[----:B------:R-:W-:Y:S01]  /*11c0*/  FADD.FTZ R25, R25, -UR4 ;  /* 0x8000000419197e21 */ /* 0x000fe20008010000 */
[----:B------:R-:W-:Y:S01]  /*11d0*/  FADD.FTZ R11, R28, R11 ;  /* 0x0000000b1c0b7221 */ /* 0x000fe20000010000 */
[----:B------:R-:W-:Y:S01]  /*11e0*/  FMUL.FTZ R31, R31, 1.4426950216293334961 ;  /* 0x3fb8aa3b1f1f7820 */ /* 0x000fe20000410000 */
[----:B------:R-:W1:Y:S01]  /*11f0*/  MUFU.EX2 R26, R26 ;  /* 0x0000001a001a7308 */ /* 0x000e620000000800 */
[----:B------:R-:W-:Y:S01]  /*1200*/  FADD.FTZ R21, R21, -UR4 ;  /* 0x8000000415157e21 */ /* 0x000fe20008010000 */
[----:B------:R-:W-:Y:S01]  /*1210*/  FADD.FTZ R11, R11, R30 ;  /* 0x0000001e0b0b7221 */ /* 0x000fe20000010000 */
[----:B------:R-:W-:Y:S01]  /*1220*/  FMUL.FTZ R25, R25, 1.4426950216293334961 ;  /* 0x3fb8aa3b19197820 */ /* 0x000fe20000410000 */
[----:B------:R-:W1:Y:S01]  /*1230*/  MUFU.EX2 R32, R31 ;  /* 0x0000001f00207308 */ /* 0x000e620000000800 */
[----:B------:R-:W-:Y:S01]  /*1240*/  FADD.FTZ R19, R19, -UR4 ;  /* 0x8000000413137e21 */ /* 0x000fe20008010000 */
[----:B0-----:R-:W-:Y:S01]  /*1250*/  FADD.FTZ R11, R11, R12 ;  /* 0x0000000c0b0b7221 */ /* 0x001fe20000010000 */
[----:B------:R-:W-:Y:S01]  /*1260*/  FMUL.FTZ R21, R21, 1.4426950216293334961 ;  /* 0x3fb8aa3b15157820 */ /* 0x000fe20000410000 */
[----:B------:R0:W2:Y:S01]  /*1270*/  MUFU.EX2 R34, R25 ;  /* 0x0000001900227308 */ /* 0x0000a20000000800 */
[----:B------:R-:W-:Y:S01]  /*1280*/  FADD.FTZ R27, R18, -UR4 ;  /* 0x80000004121b7e21 */ /* 0x000fe20008010000 */
[----:B------:R-:W-:Y:S01]  /*1290*/  FADD.FTZ R11, R11, R20 ;  /* 0x000000140b0b7221 */ /* 0x000fe20000010000 */
[----:B------:R-:W-:Y:S01]  /*12a0*/  FMUL.FTZ R19, R19, 1.4426950216293334961 ;  /* 0x3fb8aa3b13137820 */ /* 0x000fe20000410000 */
[----:B------:R-:W3:Y:S01]  /*12b0*/  MUFU.EX2 R18, R21 ;  /* 0x0000001500127308 */ /* 0x000ee20000000800 */
[----:B------:R-:W-:Y:S01]  /*12c0*/  FMUL.FTZ R27, R27, 1.4426950216293334961 ;  /* 0x3fb8aa3b1b1b7820 */ /* 0x000fe20000410000 */
[----:B-1----:R-:W-:Y:S01]  /*12d0*/  FADD.FTZ R11, R11, R26 ;  /* 0x0000001a0b0b7221 */ /* 0x002fe20000010000 */
[----:B------:R-:W-:Y:S01]  /*12e0*/  FADD.FTZ R17, R17, -UR4 ;  /* 0x8000000411117e21 */ /* 0x000fe20008010000 */
[----:B------:R1:W4:Y:S01]  /*12f0*/  MUFU.EX2 R36, R19 ;  /* 0x0000001300247308 */ /* 0x0003220000000800 */
[----:B------:R1:W-:Y:S01]  /*1300*/  STS [R9+-0x400], R28 ;  /* 0xfffc001c09007388 */ /* 0x0003e20000000800 */
[----:B------:R-:W-:Y:S01]  /*1310*/  FADD.FTZ R11, R11, R32 ;  /* 0x000000200b0b7221 */ /* 0x000fe20000010000 */
[----:B0-----:R-:W-:Y:S01]  /*1320*/  FADD.FTZ R25, R16, -UR4 ;  /* 0x8000000410197e21 */ /* 0x001fe20008010000 */
[----:B------:R-:W-:Y:S01]  /*1330*/  FMUL.FTZ R17, R17, 1.4426950216293334961 ;  /* 0x3fb8aa3b11117820 */ /* 0x000fe20000410000 */
[----:B------:R-:W0:Y:S01]  /*1340*/  MUFU.EX2 R16, R27 ;  /* 0x0000001b00107308 */ /* 0x000e220000000800 */
[----:B--2---:R-:W-:Y:S01]  /*1350*/  FADD.FTZ R11, R11, R34 ;  /* 0x000000220b0b7221 */ /* 0x004fe20000010000 */
[----:B------:R-:W-:Y:S01]  /*1360*/  FADD.FTZ R15, R15, -UR4 ;  /* 0x800000040f0f7e21 */ /* 0x000fe20008010000 */
[----:B------:R-:W-:Y:S01]  /*1370*/  FMUL.FTZ R25, R25, 1.4426950216293334961 ;  /* 0x3fb8aa3b19197820 */ /* 0x000fe20000410000 */
[----:B------:R2:W-:Y:S01]  /*1380*/  STS [R9+-0x200], R30 ;  /* 0xfffe001e09007388 */ /* 0x0005e20000000800 */
[----:B---3--:R-:W-:Y:S01]  /*1390*/  FADD.FTZ R11, R11, R18 ;  /* 0x000000120b0b7221 */ /* 0x008fe20000010000 */
[----:B-1----:R-:W1:Y:S01]  /*13a0*/  MUFU.EX2 R28, R17 ;  /* 0x00000011001c7308 */ /* 0x002e620000000800 */
[----:B------:R-:W-:Y:S01]  /*13b0*/  FADD.FTZ R19, R14, -UR4 ;  /* 0x800000040e137e21 */ /* 0x000fe20008010000 */
[----:B------:R-:W-:Y:S01]  /*13c0*/  FMUL.FTZ R15, R15, 1.4426950216293334961 ;  /* 0x3fb8aa3b0f0f7820 */ /* 0x000fe20000410000 */
[----:B----4-:R-:W-:Y:S01]  /*13d0*/  FADD.FTZ R11, R11, R36 ;  /* 0x000000240b0b7221 */ /* 0x010fe20000010000 */
[----:B------:R-:W3:Y:S01]  /*13e0*/  MUFU.EX2 R14, R25 ;  /* 0x00000019000e7308 */ /* 0x000ee20000000800 */
[----:B------:R-:W-:Y:S01]  /*13f0*/  FADD.FTZ R13, R13, -UR4 ;  /* 0x800000040d0d7e21 */ /* 0x000fe20008010000 */
[----:B------:R-:W-:Y:S01]  /*1400*/  FMUL.FTZ R19, R19, 1.4426950216293334961 ;  /* 0x3fb8aa3b13137820 */ /* 0x000fe20000410000 */
[----:B------:R-:W-:Y:S01]  /*1410*/  STS [R9], R12 ;  /* 0x0000000c09007388 */ /* 0x000fe20000000800 */
[----:B--2---:R-:W2:Y:S01]  /*1420*/  MUFU.EX2 R30, R15 ;  /* 0x0000000f001e7308 */ /* 0x004ea20000000800 */
[----:B-----5:R-:W-:Y:S01]  /*1430*/  FADD.FTZ R21, R8, -UR4 ;  /* 0x8000000408157e21 */ /* 0x020fe20008010000 */
[----:B------:R-:W-:Y:S01]  /*1440*/  FMUL.FTZ R13, R13, 1.4426950216293334961 ;  /* 0x3fb8aa3b0d0d7820 */ /* 0x000fe20000410000 */
[----:B0-----:R-:W-:Y:S01]  /*1450*/  FADD.FTZ R11, R11, R16 ;  /* 0x000000100b0b7221 */ /* 0x001fe20000010000 */
[----:B------:R-:W0:Y:S01]  /*1460*/  MUFU.EX2 R8, R19 ;  /* 0x0000001300087308 */ /* 0x000e220000000800 */
[----:B------:R-:W-:Y:S01]  /*1470*/  FMUL.FTZ R21, R21, 1.4426950216293334961 ;  /* 0x3fb8aa3b15157820 */ /* 0x000fe20000410000 */
[----:B------:R-:W-:Y:S01]  /*1480*/  STS [R9+0x200], R20 ;  /* 0x0002001409007388 */ /* 0x000fe20000000800 */
[----:B-1----:R-:W-:Y:S01]  /*1490*/  FADD.FTZ R11, R11, R28 ;  /* 0x0000001c0b0b7221 */ /* 0x002fe20000010000 */
[----:B------:R-:W1:Y:S02]  /*14a0*/  MUFU.EX2 R13, R13 ;  /* 0x0000000d000d7308 */ /* 0x000e640000000800 */
[----:B------:R-:W-:Y:S01]  /*14b0*/  STS [R9+0x400], R26 ;  /* 0x0004001a09007388 */ /* 0x000fe20000000800 */
[----:B---3--:R-:W-:Y:S01]  /*14c0*/  FADD.FTZ R11, R11, R14 ;  /* 0x0000000e0b0b7221 */ /* 0x008fe20000010000 */
[----:B------:R-:W3:Y:S02]  /*14d0*/  MUFU.EX2 R21, R21 ;  /* 0x0000001500157308 */ /* 0x000ee40000000800 */
[----:B------:R-:W-:Y:S01]  /*14e0*/  STS [R9+0x600], R32 ;  /* 0x0006002009007388 */ /* 0x000fe20000000800 */
[----:B--2---:R-:W-:-:S03]  /*14f0*/  FADD.FTZ R11, R11, R30 ;  /* 0x0000001e0b0b7221 */ /* 0x004fc60000010000 */
[----:B------:R-:W-:Y:S01]  /*1500*/  STS [R9+0x800], R34 ;  /* 0x0008002209007388 */ /* 0x000fe20000000800 */
[----:B0-----:R-:W-:-:S03]  /*1510*/  FADD.FTZ R11, R11, R8 ;  /* 0x000000080b0b7221 */ /* 0x001fc60000010000 */
[----:B------:R-:W-:Y:S01]  /*1520*/  STS [R9+0xa00], R18 ;  /* 0x000a001209007388 */ /* 0x000fe20000000800 */
[----:B-1----:R-:W-:-:S03]  /*1530*/  FADD.FTZ R11, R11, R13 ;  /* 0x0000000d0b0b7221 */ /* 0x002fc60000010000 */
[----:B------:R-:W-:Y:S01]  /*1540*/  STS [R9+0xc00], R36 ;  /* 0x000c002409007388 */ /* 0x000fe20000000800 */
[----:B---3--:R-:W-:-:S03]  /*1550*/  FADD.FTZ R11, R11, R21 ;  /* 0x000000150b0b7221 */ /* 0x008fc60000010000 */
        /* <DEDUP_REMOVED lines=9> */
.L_x_458:
[----:B------:R-:W-:Y:S05]  /*15f0*/  BSYNC.RECONVERGENT B1 ;  /* 0x0000000000017941 */ /* 0x000fea0003800200 */
.L_x_457:
[----:B------:R-:W-:Y:S01]  /*1600*/  IADD3 R7, PT, PT, -R10, UR39, RZ ;  /* 0x000000270a077c10 */ /* 0x000fe2000fffe1ff */
        /* <DEDUP_REMOVED lines=13> */
[----:B0-----:R-:W-:Y:S01]  /*16e0*/  FADD.FTZ R8, R8, -UR4 ;  /* 0x8000000408087e21 */ /* 0x001fe20008010000 */
[----:B-1----:R-:W-:-:S03]  /*16f0*/  FADD.FTZ R12, R12, -UR4 ;  /* 0x800000040c0c7e21 */ /* 0x002fc60008010000 */
[----:B------:R-:W-:Y:S01]  /*1700*/  FMUL.FTZ R8, R8, 1.4426950216293334961 ;  /* 0x3fb8aa3b08087820 */ /* 0x000fe20000410000 */
[----:B------:R-:W-:Y:S01]  /*1710*/  FMUL.FTZ R12, R12, 1.4426950216293334961 ;  /* 0x3fb8aa3b0c0c7820 */ /* 0x000fe20000410000 */
[----:B--2---:R-:W-:-:S04]  /*1720*/  FADD.FTZ R13, R13, -UR4 ;  /* 0x800000040d0d7e21 */ /* 0x004fc80008010000 */
[----:B------:R-:W0:Y:S01]  /*1730*/  MUFU.EX2 R8, R8 ;  /* 0x0000000800087308 */ /* 0x000e220000000800 */
[----:B---3--:R-:W-:Y:S01]  /*1740*/  FADD.FTZ R14, R14, -UR4 ;  /* 0x800000040e0e7e21 */ /* 0x008fe20008010000 */
[----:B------:R-:W-:Y:S02]  /*1750*/  FMUL.FTZ R13, R13, 1.4426950216293334961 ;  /* 0x3fb8aa3b0d0d7820 */ /* 0x000fe40000410000 */
[----:B------:R-:W1:Y:S01]  /*1760*/  MUFU.EX2 R12, R12 ;  /* 0x0000000c000c7308 */ /* 0x000e620000000800 */
[----:B----4-:R-:W-:Y:S01]  /*1770*/  FADD.FTZ R16, R15, -UR4 ;  /* 0x800000040f107e21 */ /* 0x010fe20008010000 */
[----:B------:R-:W-:Y:S02]  /*1780*/  FMUL.FTZ R15, R14, 1.4426950216293334961 ;  /* 0x3fb8aa3b0e0f7820 */ /* 0x000fe40000410000 */
[----:B------:R-:W2:Y:S01]  /*1790*/  MUFU.EX2 R14, R13 ;  /* 0x0000000d000e7308 */ /* 0x000ea20000000800 */
[----:B-----5:R-:W-:Y:S01]  /*17a0*/  FADD.FTZ R18, R17, -UR4 ;  /* 0x8000000411127e21 */ /* 0x020fe20008010000 */
[----:B------:R-:W-:-:S02]  /*17b0*/  FMUL.FTZ R17, R16, 1.4426950216293334961 ;  /* 0x3fb8aa3b10117820 */ /* 0x000fc40000410000 */
[----:B------:R-:W3:Y:S01]  /*17c0*/  MUFU.EX2 R16, R15 ;  /* 0x0000000f00107308 */ /* 0x000ee20000000800 */
[----:B------:R-:W-:Y:S01]  /*17d0*/  FADD.FTZ R20, R19, -UR4 ;  /* 0x8000000413147e21 */ /* 0x000fe20008010000 */
[----:B0-----:R-:W-:Y:S01]  /*17e0*/  FADD.FTZ R11, R11, R8 ;  /* 0x000000080b0b7221 */ /* 0x001fe20000010000 */
[----:B------:R-:W-:Y:S01]  /*17f0*/  FMUL.FTZ R19, R18, 1.4426950216293334961 ;  /* 0x3fb8aa3b12137820 */ /* 0x000fe20000410000 */
[----:B------:R-:W-:Y:S01]  /*1800*/  STS [R9+-0x400], R8 ;  /* 0xfffc000809007388 */ /* 0x000fe20000000800 */
[----:B------:R-:W0:Y:S01]  /*1810*/  MUFU.EX2 R18, R17 ;  /* 0x0000001100127308 */ /* 0x000e220000000800 */
[----:B------:R-:W-:Y:S01]  /*1820*/  FADD.FTZ R21, R7, -UR4 ;  /* 0x8000000407157e21 */ /* 0x000fe20008010000 */
[----:B-1----:R-:W-:Y:S01]  /*1830*/  FADD.FTZ R11, R11, R12 ;  /* 0x0000000c0b0b7221 */ /* 0x002fe20000010000 */
[----:B------:R-:W-:Y:S01]  /*1840*/  FMUL.FTZ R7, R20, 1.4426950216293334961 ;  /* 0x3fb8aa3b14077820 */ /* 0x000fe20000410000 */
[----:B------:R-:W-:Y:S01]  /*1850*/  STS [R9+-0x200], R12 ;  /* 0xfffe000c09007388 */ /* 0x000fe20000000800 */
[----:B------:R-:W1:Y:S01]  /*1860*/  MUFU.EX2 R20, R19 ;  /* 0x0000001300147308 */ /* 0x000e620000000800 */
[----:B--2---:R-:W-:Y:S01]  /*1870*/  FADD.FTZ R11, R11, R14 ;  /* 0x0000000e0b0b7221 */ /* 0x004fe20000010000 */
[----:B------:R-:W-:Y:S01]  /*1880*/  FMUL.FTZ R21, R21, 1.4426950216293334961 ;  /* 0x3fb8aa3b15157820 */ /* 0x000fe20000410000 */
[----:B------:R-:W-:Y:S01]  /*1890*/  STS [R9], R14 ;  /* 0x0000000e09007388 */ /* 0x000fe20000000800 */
[----:B------:R-:W2:Y:S01]  /*18a0*/  MUFU.EX2 R26, R7 ;  /* 0x00000007001a7308 */ /* 0x000ea20000000800 */
[----:B---3--:R-:W-:-:S02]  /*18b0*/  FADD.FTZ R11, R11, R16 ;  /* 0x000000100b0b7221 */ /* 0x008fc40000010000 */
[----:B------:R-:W-:Y:S01]  /*18c0*/  STS [R9+0x200], R16 ;  /* 0x0002001009007388 */ /* 0x000fe20000000800 */
[----:B------:R-:W3:Y:S01]  /*18d0*/  MUFU.EX2 R28, R21 ;  /* 0x00000015001c7308 */ /* 0x000ee20000000800 */
[----:B0-----:R-:W-:Y:S02]  /*18e0*/  FADD.FTZ R11, R11, R18 ;  /* 0x000000120b0b7221 */ /* 0x001fe40000010000 */
[----:B------:R-:W-:Y:S02]  /*18f0*/  STS [R9+0x400], R18 ;  /* 0x0004001209007388 */ /* 0x000fe40000000800 */
[----:B-1----:R-:W-:Y:S02]  /*1900*/  FADD.FTZ R11, R11, R20 ;  /* 0x000000140b0b7221 */ /* 0x002fe40000010000 */
[----:B------:R-:W-:Y:S02]  /*1910*/  STS [R9+0x600], R20 ;  /* 0x0006001409007388 */ /* 0x000fe40000000800 */
[----:B--2---:R-:W-:-:S02]  /*1920*/  FADD.FTZ R11, R11, R26 ;  /* 0x0000001a0b0b7221 */ /* 0x004fc40000010000 */
[----:B------:R-:W-:Y:S02]  /*1930*/  STS [R9+0x800], R26 ;  /* 0x0008001a09007388 */ /* 0x000fe40000000800 */
[----:B---3--:R-:W-:Y:S02]  /*1940*/  FADD.FTZ R11, R11, R28 ;  /* 0x0000001c0b0b7221 */ /* 0x008fe40000010000 */
[----:B------:R0:W-:Y:S02]  /*1950*/  STS [R9+0xa00], R28 ;  /* 0x000a001c09007388 */ /* 0x0001e40000000800 */
[----:B0-----:R-:W-:-:S07]  /*1960*/  VIADD R9, R9, 0x1000 ;  /* 0x0000100009097836 */ /* 0x001fce0000000000 */
.L_x_461:
[----:B------:R-:W-:Y:S05]  /*1970*/  BSYNC.RECONVERGENT B1 ;  /* 0x0000000000017941 */ /* 0x000fea0003800200 */
.L_x_460:
[----:B------:R-:W-:-:S13]  /*1980*/  ISETP.LT.OR P0, PT, R10, UR39, P0 ;  /* 0x000000270a007c0c */ /* 0x000fda0008701670 */
[----:B------:R-:W-:Y:S05]  /*1990*/  @!P0 BRA `(.L_x_453) ;  /* 0x0000000000608947 */ /* 0x000fea0003800000 */
[----:B------:R-:W0:Y:S04]  /*19a0*/  LDS R8, [R9+-0x200] ;  /* 0xfffe000009087984 */ /* 0x000e280000000800 */
[----:B------:R-:W1:Y:S04]  /*19b0*/  LDS R10, [R9] ;  /* 0x00000000090a7984 */ /* 0x000e680000000800 */
[----:B------:R-:W2:Y:S04]  /*19c0*/  LDS R7, [R9+-0x400] ;  /* 0xfffc000009077984 */ /* 0x000ea80000000800 */
[----:B------:R-:W3:Y:S01]  /*19d0*/  LDS R13, [R9+0x200] ;  /* 0x00020000090d7984 */ /* 0x000ee20000000800 */
[----:B0-----:R-:W-:Y:S01]  /*19e0*/  FADD.FTZ R8, R8, -UR4 ;  /* 0x8000000408087e21 */ /* 0x001fe20008010000 */
[----:B-1----:R-:W-:-:S03]  /*19f0*/  FADD.FTZ R12, R10, -UR4 ;  /* 0x800000040a0c7e21 */ /* 0x002fc60008010000 */
[----:B------:R-:W-:Y:S01]  /*1a00*/  FMUL.FTZ R10, R8, 1.4426950216293334961 ;  /* 0x3fb8aa3b080a7820 */ /* 0x000fe20000410000 */
[----:B--2---:R-:W-:Y:S01]  /*1a10*/  FADD.FTZ R7, R7, -UR4 ;  /* 0x8000000407077e21 */ /* 0x004fe20008010000 */
[----:B------:R-:W-:-:S04]  /*1a20*/  FMUL.FTZ R12, R12, 1.4426950216293334961 ;  /* 0x3fb8aa3b0c0c7820 */ /* 0x000fc80000410000 */
[----:B------:R-:W0:Y:S01]  /*1a30*/  MUFU.EX2 R10, R10 ;  /* 0x0000000a000a7308 */ /* 0x000e220000000800 */
[----:B---3--:R-:W-:Y:S01]  /*1a40*/  FADD.FTZ R13, R13, -UR4 ;  /* 0x800000040d0d7e21 */ /* 0x008fe20008010000 */
[----:B------:R-:W-:Y:S02]  /*1a50*/  FMUL.FTZ R7, R7, 1.4426950216293334961 ;  /* 0x3fb8aa3b07077820 */ /* 0x000fe40000410000 */
[----:B------:R-:W1:Y:S01]  /*1a60*/  MUFU.EX2 R12, R12 ;  /* 0x0000000c000c7308 */ /* 0x000e620000000800 */
[----:B------:R-:W-:-:S03]  /*1a70*/  FMUL.FTZ R13, R13, 1.4426950216293334961 ;  /* 0x3fb8aa3b0d0d7820 */ /* 0x000fc60000410000 */
[----:B------:R-:W2:Y:S04]  /*1a80*/  MUFU.EX2 R8, R7 ;  /* 0x0000000700087308 */ /* 0x000ea80000000800 */
[----:B------:R-:W3:Y:S01]  /*1a90*/  MUFU.EX2 R14, R13 ;  /* 0x0000000d000e7308 */ /* 0x000ee20000000800 */
[----:B0-----:R0:W-:Y:S04]  /*1aa0*/  STS [R9+-0x200], R10 ;  /* 0xfffe000a09007388 */ /* 0x0011e80000000800 */
[----:B-1----:R0:W-:Y:S04]  /*1ab0*/  STS [R9], R12 ;  /* 0x0000000c09007388 */ /* 0x0021e80000000800 */
[----:B--2---:R0:W-:Y:S01]  /*1ac0*/  STS [R9+-0x400], R8 ;  /* 0xfffc000809007388 */ /* 0x0041e20000000800 */
[----:B------:R-:W-:-:S03]  /*1ad0*/  FADD.FTZ R11, R11, R8 ;  /* 0x000000080b0b7221 */ /* 0x000fc60000010000 */
[----:B---3--:R0:W-:Y:S01]  /*1ae0*/  STS [R9+0x200], R14 ;  /* 0x0002000e09007388 */ /* 0x0081e20000000800 */
[----:B------:R-:W-:-:S04]  /*1af0*/  FADD.FTZ R11, R11, R10 ;  /* 0x0000000a0b0b7221 */ /* 0x000fc80000010000 */
[----:B------:R-:W-:-:S04]  /*1b00*/  FADD.FTZ R11, R11, R12 ;  /* 0x0000000c0b0b7221 */ /* 0x000fc80000010000 */
[----:B------:R-:W-:-:S07]  /*1b10*/  FADD.FTZ R11, R11, R14 ;  /* 0x0000000e0b0b7221 */ /* 0x000fce0000010000 */
.L_x_453:
[----:B------:R-:W-:Y:S05]  /*1b20*/  BSYNC.RECONVERGENT B0 ;  /* 0x0000000000007941 */ /* 0x000fea0003800200 */
.L_x_452:
[----:B0-----:R-:W0:Y:S01]  /*1b30*/  SHFL.BFLY PT, R8, R11, 0x10, 0x1f ;  /* 0x0e001f000b087f89 */ /* 0x001e2200000e0000 */
[----:B------:R-:W-:Y:S01]  /*1b40*/  BSSY.RECONVERGENT B0, `(.L_x_462) ;  /* 0x000009e000007945 */ /* 0x000fe20003800200 */
[----:B0-----:R-:W-:-:S05]  /*1b50*/  FADD.FTZ R8, R8, R11 ;  /* 0x0000000b08087221 */ /* 0x001fca0000010000 */
[----:B------:R-:W0:Y:S02]  /*1b60*/  SHFL.BFLY PT, R7, R8, 0x8, 0x1f ;  /* 0x0d001f0008077f89 */ /* 0x000e2400000e0000 */
        /* <DEDUP_REMOVED lines=18> */
[----:B------:R-:W-:Y:S01]  /*1c90*/  IADD3 R8, PT, PT, R2, UR39, RZ ;  /* 0x0000002702087c10 */ /* 0x000fe2000fffe0ff */
        /* <DEDUP_REMOVED lines=16> */
.L_x_466:
[----:B------:R-:W0:Y:S01]  /*1da0*/  LDS R7, [R8] ;  /* 0x0000000008077984 */ /* 0x000e220000000800 */
[----:B------:R-:W-:-:S04]  /*1db0*/  IADD3 R9, PT, PT, R9, 0x1, RZ ;  /* 0x0000000109097810 */ /* 0x000fc80007ffe0ff */
[----:B------:R-:W-:Y:S01]  /*1dc0*/  ISETP.NE.AND P0, PT, R9, RZ, PT ;  /* 0x000000ff0900720c */ /* 0x000fe20003f05270 */
[----:B0-----:R-:W-:-:S05]  /*1dd0*/  FMUL.FTZ R7, R7, R2 ;  /* 0x0000000207077220 */ /* 0x001fca0000410000 */
[----:B------:R0:W-:Y:S02]  /*1de0*/  STS [R8], R7 ;  /* 0x0000000708007388 */ /* 0x0001e40000000800 */
[----:B0-----:R-:W-:-:S05]  /*1df0*/  VIADD R8, R8, 0x200 ;  /* 0x0000020008087836 */ /* 0x001fca0000000000 */
[----:B------:R-:W-:Y:S05]  /*1e00*/  @P0 BRA `(.L_x_466) ;  /* 0xfffffffc00e40947 */ /* 0x000fea000383ffff */
.L_x_465:
[----:B------:R-:W-:Y:S05]  /*1e10*/  BSYNC.RECONVERGENT B1 ;  /* 0x0000000000017941 */ /* 0x000fea0003800200 */
.L_x_464:
        /* <DEDUP_REMOVED lines=13> */
.L_x_469:
        /* <DEDUP_REMOVED lines=24> */
[----:B------:R1:W-:Y:S01]  /*2070*/  STS [R0+-0x400], R13 ;  /* 0xfffc000d00007388 */ /* 0x0003e20000000800 */
[C---:B------:R-:W-:Y:S01]  /*2080*/  FMUL.FTZ R27, R2.reuse, R27 ;  /* 0x0000001b021b7220 */ /* 0x040fe20000410000 */
[C---:B------:R-:W-:Y:S02]  /*2090*/  FMUL.FTZ R29, R2.reuse, R29 ;  /* 0x0000001d021d7220 */ /* 0x040fe40000410000 */
        /* <DEDUP_REMOVED lines=25> */
.L_x_468:
[----:B------:R-:W-:Y:S05]  /*2230*/  BSYNC.RECONVERGENT B1 ;  /* 0x0000000000017941 */ /* 0x000fea0003800200 */
.L_x_467:
        /* <DEDUP_REMOVED lines=30> */
[----:B0-----:R-:W-:-:S07]  /*2420*/  VIADD R0, R0, 0x1000 ;  /* 0x0000100000007836 */ /* 0x001fce0000000000 */
.L_x_471:
[----:B------:R-:W-:Y:S05]  /*2430*/  BSYNC.RECONVERGENT B1 ;  /* 0x0000000000017941 */ /* 0x000fea0003800200 */
.L_x_470:
[----:B------:R-:W-:-:S13]  /*2440*/  ISETP.LT.OR P0, PT, R4, UR39, P0 ;  /* 0x0000002704007c0c */ /* 0x000fda0008701670 */
        /* <DEDUP_REMOVED lines=13> */
.L_x_463:
[----:B------:R-:W-:Y:S05]  /*2520*/  BSYNC.RECONVERGENT B0 ;  /* 0x0000000000007941 */ /* 0x000fea0003800200 */
.L_x_462:
[----:B------:R-:W-:Y:S01]  /*2530*/  BAR.SYNC.DEFER_BLOCKING 0x0 ;  /* 0x0000000000007b1d */ /* 0x000fe20000010000 */
[----:B------:R-:W-:-:S05]  /*2540*/  ISETP.GE.AND P0, PT, R23, UR43, PT ;  /* 0x0000002b17007c0c */ /* 0x000fca000bf06270 */
[----:B------:R-:W-:Y:S08]  /*2550*/  BSSY.RECONVERGENT B6, `(.L_x_472) ;  /* 0x000004d000067945 */ /* 0x000ff00003800200 */
[----:B------:R-:W-:Y:S05]  /*2560*/  @P0 BRA `(.L_x_473) ;  /* 0x00000004002c0947 */ /* 0x000fea0003800000 */
[----:B------:R-:W2:Y:S01]  /*2570*/  LDC R12, c[0x0][0x3f0] ;  /* 0x0000fc00ff0c7b82 */ /* 0x000ea20000000800 */
[----:B-1----:R-:W1:Y:S01]  /*2580*/  I2F.RP R3, R5 ;  /* 0x0000000500037306 */ /* 0x002e620000209400 */
[----:B------:R-:W3:Y:S06]  /*2590*/  LDCU UR4, c[0x0][0x3ec] ;  /* 0x00007d80ff0477ac */ /* 0x000eec0008000800 */
[----:B0-----:R-:W0:Y:S01]  /*25a0*/  LDC R2, c[0x0][0x3f4] ;  /* 0x0000fd00ff027b82 */ /* 0x001e220000000800 */
[----:B-1----:R-:W1:Y:S01]  /*25b0*/  MUFU.RCP R3, R3 ;  /* 0x0000000300037308 */ /* 0x002e620000001000 */
[----:B--2---:R-:W-:-:S02]  /*25c0*/  IABS R0, R12 ;  /* 0x0000000c00007213 */ /* 0x004fc40000000000 */
[----:B------:R-:W-:-:S05]  /*25d0*/  ISETP.NE.AND P1, PT, R12, RZ, PT ;  /* 0x000000ff0c00720c */ /* 0x000fca0003f25270 */
[----:B------:R-:W2:Y:S01]  /*25e0*/  I2F.RP R4, R0 ;  /* 0x0000000000047306 */ /* 0x000ea20000209400 */
[----:B0-----:R-:W-:Y:S02]  /*25f0*/  ISETP.NE.AND P2, PT, R2, RZ, PT ;  /* 0x000000ff0200720c */ /* 0x001fe40003f45270 */
[----:B-1----:R-:W-:Y:S02]  /*2600*/  IADD3 R8, PT, PT, R3, 0xffffffe, RZ ;  /* 0x0ffffffe03087810 */ /* 0x002fe40007ffe0ff */
[----:B------:R-:W-:-:S03]  /*2610*/  IABS R15, R2 ;  /* 0x00000002000f7213 */ /* 0x000fc60000000000 */
[----:B------:R0:W1:Y:S08]  /*2620*/  F2I.FTZ.U32.TRUNC.NTZ R9, R8 ;  /* 0x0000000800097305 */ /* 0x000070000021f000 */
[----:B--2---:R-:W2:Y:S01]  /*2630*/  MUFU.RCP R4, R4 ;  /* 0x0000000400047308 */ /* 0x004ea20000001000 */
[----:B0-----:R-:W-:Y:S02]  /*2640*/  HFMA2 R8, -RZ, RZ, 0, 0 ;  /* 0x00000000ff087431 */ /* 0x001fe400000001ff */
[----:B-1----:R-:W-:-:S04]  /*2650*/  IMAD.MOV R14, RZ, RZ, -R9 ;  /* 0x000000ffff0e7224 */ /* 0x002fc800078e0a09 */
[----:B------:R-:W-:-:S04]  /*2660*/  IMAD R3, R14, R5, RZ ;  /* 0x000000050e037224 */ /* 0x000fc800078e02ff */
[----:B------:R-:W-:Y:S01]  /*2670*/  IMAD.HI.U32 R13, R9, R3, R8 ;  /* 0x00000003090d7227 */ /* 0x000fe200078e0008 */
[----:B--2---:R-:W-:-:S04]  /*2680*/  IADD3 R10, PT, PT, R4, 0xffffffe, RZ ;  /* 0x0ffffffe040a7810 */ /* 0x004fc80007ffe0ff */
[----:B------:R0:W1:Y:S02]  /*2690*/  F2I.FTZ.U32.TRUNC.NTZ R11, R10 ;  /* 0x0000000a000b7305 */ /* 0x000064000021f000 */
[----:B0-----:R-:W-:Y:S01]  /*26a0*/  IMAD.MOV.U32 R10, RZ, RZ, RZ ;  /* 0x000000ffff0a7224 */ /* 0x001fe200078e00ff */
[----:B-1----:R-:W-:-:S05]  /*26b0*/  IADD3 R7, PT, PT, RZ, -R11, RZ ;  /* 0x8000000bff077210 */ /* 0x002fca0007ffe0ff */
[----:B------:R-:W-:-:S04]  /*26c0*/  IMAD R3, R7, R0, RZ ;  /* 0x0000000007037224 */ /* 0x000fc800078e02ff */
[----:B------:R-:W-:Y:S01]  /*26d0*/  IMAD.HI.U32 R10, R11, R3, R10 ;  /* 0x000000030b0a7227 */ /* 0x000fe200078e000a */
[----:B------:R-:W-:Y:S02]  /*26e0*/  MOV R3, R23 ;  /* 0x0000001700037202 */ /* 0x000fe40000000f00 */
[----:B---3--:R-:W-:-:S07]  /*26f0*/  IADD3 R11, PT, PT, R6, -UR4, RZ ;  /* 0x80000004060b7c10 */ /* 0x008fce000fffe0ff */
.L_x_475:
[----:B------:R-:W-:-:S05]  /*2700*/  IMAD.SHL.U32 R7, R3, 0x20, RZ ;  /* 0x0000002003077824 */ /* 0x000fca00078e00ff */
        /* <DEDUP_REMOVED lines=11> */
[----:B------:R-:W-:-:S05]  /*27c0*/  MOV R6, R4 ;  /* 0x0000000400067202 */ /* 0x000fca0000000f00 */
[----:B------:R-:W-:Y:S01]  /*27d0*/  @!P4 IMAD.MOV R6, RZ, RZ, -R6 ;  /* 0x000000ffff06c224 */ /* 0x000fe200078e0a06 */
[----:B------:R-:W-:-:S04]  /*27e0*/  @!P2 LOP3.LUT R6, RZ, R2, RZ, 0x33, !PT ;  /* 0x00000002ff06a212 */ /* 0x000fc800078e33ff */
[----:B------:R-:W-:-:S04]  /*27f0*/  IADD3 R8, PT, PT, R6, UR38, RZ ;  /* 0x0000002606087c10 */ /* 0x000fc8000fffe0ff */
[----:B------:R-:W-:Y:S02]  /*2800*/  IABS R7, R8 ;  /* 0x0000000800077213 */ /* 0x000fe40000000000 */
[----:B------:R-:W-:-:S03]  /*2810*/  ISETP.GE.AND P3, PT, R8, RZ, PT ;  /* 0x000000ff0800720c */ /* 0x000fc60003f66270 */
[----:B------:R-:W-:-:S05]  /*2820*/  IMAD.HI.U32 R4, R10, R7, RZ ;  /* 0x000000070a047227 */ /* 0x000fca00078e00ff */
[----:B------:R-:W-:-:S05]  /*2830*/  IADD3 R4, PT, PT, -R4, RZ, RZ ;  /* 0x000000ff04047210 */ /* 0x000fca0007ffe1ff */
[----:B------:R-:W-:-:S05]  /*2840*/  IMAD R7, R0, R4, R7 ;  /* 0x0000000400077224 */ /* 0x000fca00078e0207 */
[----:B------:R-:W-:-:S13]  /*2850*/  ISETP.GT.U32.AND P0, PT, R0, R7, PT ;  /* 0x000000070000720c */ /* 0x000fda0003f04070 */
[----:B------:R-:W-:-:S05]  /*2860*/  @!P0 IMAD.IADD R7, R7, 0x1, -R0 ;  /* 0x0000000107078824 */ /* 0x000fca00078e0a00 */
        /* <DEDUP_REMOVED lines=8> */
[----:B------:R-:W-:-:S13]  /*28f0*/  ISETP.GE.AND P0, PT, R3, UR43, PT ;  /* 0x0000002b03007c0c */ /* 0x000fda000bf06270 */
[----:B------:R-:W-:Y:S05]  /*2900*/  @P0 BRA `(.L_x_473) ;  /* 0x0000000000440947 */ /* 0x000fea0003800000 */
[----:B------:R-:W-:Y:S05]  /*2910*/  BRA `(.L_x_475) ;  /* 0xfffffffc00787947 */ /* 0x000fea000383ffff */
.L_x_474:
[----:B------:R-:W-:Y:S01]  /*2920*/  MOV R0, 0x0 ;  /* 0x0000000000007802 */ /* 0x000fe20000000f00 */
[----:B------:R-:W0:Y:S01]  /*2930*/  LDCU.64 UR4, c[0x4][0x178] ;  /* 0x01002f00ff0477ac */ /* 0x000e220008000a00 */
[----:B------:R-:W-:Y:S01]  /*2940*/  HFMA2 R8, -RZ, RZ, 0, 3.2007694244384765625e-05 ;  /* 0x00000219ff087431 */ /* 0x000fe200000001ff */
[----:B------:R-:W-:Y:S01]  /*2950*/  MOV R12, 0x1 ;  /* 0x00000001000c7802 */ /* 0x000fe20000000f00 */
[----:B------:R1:W2:Y:S01]  /*2960*/  LDC.64 R2, c[0x4][R0] ;  /* 0x0100000000027b82 */ /* 0x0002a20000000a00 */
[----:B------:R-:W3:Y:S01]  /*2970*/  LDCU.64 UR6, c[0x4][0x180] ;  /* 0x01003000ff0677ac */ /* 0x000ee20008000a00 */
[----:B------:R-:W-:Y:S01]  /*2980*/  IMAD.MOV.U32 R13, RZ, RZ, RZ ;  /* 0x000000ffff0d7224 */ /* 0x000fe200078e00ff */
[----:B------:R-:W4:Y:S01]  /*2990*/  LDCU.64 UR8, c[0x4][0x88] ;  /* 0x01001100ff0877ac */ /* 0x000f220008000a00 */
[----:B0-----:R-:W-:Y:S02]  /*29a0*/  MOV R4, UR4 ;  /* 0x0000000400047c02 */ /* 0x001fe40008000f00 */
[----:B------:R-:W-:Y:S01]  /*29b0*/  MOV R5, UR5 ;  /* 0x0000000500057c02 */ /* 0x000fe20008000f00 */
[----:B---3--:R-:W-:Y:S01]  /*29c0*/  IMAD.U32 R6, RZ, RZ, UR6 ;  /* 0x00000006ff067e24 */ /* 0x008fe2000f8e00ff */
[----:B------:R-:W-:-:S02]  /*29d0*/  MOV R7, UR7 ;  /* 0x0000000700077c02 */ /* 0x000fc40008000f00 */
[----:B----4-:R-:W-:Y:S01]  /*29e0*/  MOV R10, UR8 ;  /* 0x00000008000a7c02 */ /* 0x010fe20008000f00 */
[----:B-1----:R-:W-:-:S07]  /*29f0*/  IMAD.U32 R11, RZ, RZ, UR9 ;  /* 0x00000009ff0b7e24 */ /* 0x002fce000f8e00ff */
[----:B------:R-:W-:-:S07]  /*2a00*/  LEPC R20, `(.L_x_473) ;  /* 0x000000001014794e */ /* 0x000fce0000000000 */
[----:B--2---:R-:W-:Y:S05]  /*2a10*/  CALL.ABS.NOINC R2 ;  /* 0x0000000002007343 */ /* 0x004fea0003c00000 */
.L_x_473:
[----:B------:R-:W-:Y:S05]  /*2a20*/  BSYNC.RECONVERGENT B6 ;  /* 0x0000000000067941 */ /* 0x000fea0003800200 */
.L_x_472:
[----:B------:R-:W-:-:S03]  /*2a30*/  UMOV UR4, 0xffffffff ;  /* 0xffffffff00047882 */ /* 0x000fc60000000000 */
[----:B------:R-:W-:Y:S05]  /*2a40*/  BRA.DIV UR4, `(.L_x_476) ;  /* 0x0000001604f87947 */ /* 0x000fea000b800000 */
[----:B-1----:R-:W-:Y:S01]  /*2a50*/  MOV R9, RZ ;  /* 0x000000ff00097202 */ /* 0x002fe20000000f00 */
[----:B------:R-:W-:Y:S01]  /*2a60*/  HFMA2 R17, -RZ, RZ, 0, 0 ;  /* 0x00000000ff117431 */ /* 0x000fe200000001ff */
[----:B------:R-:W-:Y:S02]  /*2a70*/  MOV R34, RZ ;  /* 0x000000ff00227202 */ /* 0x000fe40000000f00 */
[----:B0-----:R-:W-:Y:S02]  /*2a80*/  CS2R R2, SRZ ;  /* 0x0000000000027805 */ /* 0x001fe4000001ff00 */
[----:B------:R-:W-:Y:S01]  /*2a90*/  MOV R18, RZ ;  /* 0x000000ff00127202 */ /* 0x000fe20000000f00 */
[----:B------:R-:W-:Y:S01]  /*2aa0*/  FADD.FTZ R9, RZ, R9 ;  /* 0x00000009ff097221 */ /* 0x000fe20000010000 */
[----:B------:R-:W-:Y:S01]  /*2ab0*/  FADD.FTZ R17, RZ, R17 ;  /* 0x00000011ff117221 */ /* 0x000fe20000010000 */
[----:B------:R-:W-:Y:S01]  /*2ac0*/  FADD.FTZ R34, RZ, R34 ;  /* 0x00000022ff227221 */ /* 0x000fe20000010000 */
[----:B------:R-:W-:-:S02]  /*2ad0*/  IMAD.MOV.U32 R6, RZ, RZ, RZ ;  /* 0x000000ffff067224 */ /* 0x000fc400078e00ff */
[----:B------:R-:W-:Y:S01]  /*2ae0*/  FADD.FTZ R3, RZ, R3 ;  /* 0x00000003ff037221 */ /* 0x000fe20000010000 */
[----:B------:R-:W0:Y:S01]  /*2af0*/  SHFL.BFLY PT, R16, R9, 0x1, 0x1f ;  /* 0x0c201f0009107f89 */ /* 0x000e2200000e0000 */
[----:B------:R-:W-:Y:S01]  /*2b00*/  FADD.FTZ R18, RZ, R18 ;  /* 0x00000012ff127221 */ /* 0x000fe20000010000 */
[----:B------:R-:W-:Y:S02]  /*2b10*/  IMAD.MOV.U32 R10, RZ, RZ, RZ ;  /* 0x000000ffff0a7224 */ /* 0x000fe400078e00ff */
[----:B------:R-:W-:Y:S01]  /*2b20*/  FADD.FTZ R2, RZ, R2 ;  /* 0x00000002ff027221 */ /* 0x000fe20000010000 */
[----:B------:R-:W1:Y:S01]  /*2b30*/  SHFL.BFLY PT, R20, R17, 0x1, 0x1f ;  /* 0x0c201f0011147f89 */ /* 0x000e6200000e0000 */
[----:B------:R-:W-:Y:S01]  /*2b40*/  FADD.FTZ R6, RZ, R6 ;  /* 0x00000006ff067221 */ /* 0x000fe20000010000 */
[----:B------:R-:W-:Y:S01]  /*2b50*/  FADD.FTZ R10, RZ, R10 ;  /* 0x0000000aff0a7221 */ /* 0x000fe20000010000 */
[----:B------:R-:W-:Y:S01]  /*2b60*/  CS2R R4, SRZ ;  /* 0x0000000000047805 */ /* 0x000fe2000001ff00 */
[----:B------:R-:W2:Y:S01]  /*2b70*/  SHFL.BFLY PT, R7, R34, 0x1, 0x1f ;  /* 0x0c201f0022077f89 */ /* 0x000ea200000e0000 */
[----:B------:R-:W-:-:S02]  /*2b80*/  HFMA2 R14, -RZ, RZ, 0, 0 ;  /* 0x00000000ff0e7431 */ /* 0x000fc400000001ff */
[----:B------:R-:W-:Y:S02]  /*2b90*/  IMAD.MOV.U32 R21, RZ, RZ, RZ ;  /* 0x000000ffff157224 */ /* 0x000fe400078e00ff */
[----:B------:R-:W-:Y:S01]  /*2ba0*/  HFMA2 R37, -RZ, RZ, 0, 0 ;  /* 0x00000000ff257431 */ /* 0x000fe200000001ff */
[----:B------:R-:W3:Y:S01]  /*2bb0*/  SHFL.BFLY PT, R28, R3, 0x1, 0x1f ;  /* 0x0c201f00031c7f89 */ /* 0x000ee200000e0000 */
[----:B------:R-:W-:Y:S01]  /*2bc0*/  FADD.FTZ R5, RZ, R5 ;  /* 0x00000005ff057221 */ /* 0x000fe20000010000 */
[----:B------:R-:W-:Y:S01]  /*2bd0*/  FADD.FTZ R25, RZ, R14 ;  /* 0x0000000eff197221 */ /* 0x000fe20000010000 */
[----:B------:R-:W-:Y:S01]  /*2be0*/  FADD.FTZ R21, RZ, R21 ;  /* 0x00000015ff157221 */ /* 0x000fe20000010000 */
[----:B------:R-:W4:Y:S01]  /*2bf0*/  SHFL.BFLY PT, R19, R18, 0x1, 0x1f ;  /* 0x0c201f0012137f89 */ /* 0x000f2200000e0000 */
[----:B------:R-:W-:Y:S01]  /*2c00*/  FADD.FTZ R37, RZ, R37 ;  /* 0x00000025ff257221 */ /* 0x000fe20000010000 */
[----:B------:R-:W-:Y:S02]  /*2c10*/  HFMA2 R0, -RZ, RZ, 0, 0 ;  /* 0x00000000ff007431 */ /* 0x000fe400000001ff */
[----:B------:R-:W-:Y:S01]  /*2c20*/  FADD.FTZ R4, RZ, R4 ;  /* 0x00000004ff047221 */ /* 0x000fe20000010000 */
[----:B------:R-:W5:Y:S02]  /*2c30*/  SHFL.BFLY PT, R31, R2, 0x1, 0x1f ;  /* 0x0c201f00021f7f89 */ /* 0x000f6400000e0000 */
[----:B------:R-:W-:-:S02]  /*2c40*/  FADD.FTZ R0, RZ, R0 ;  /* 0x00000000ff007221 */ /* 0x000fc40000010000 */
[----:B------:R-:W5:Y:S01]  /*2c50*/  SHFL.BFLY PT, R35, R6, 0x1, 0x1f ;  /* 0x0c201f0006237f89 */ /* 0x000f6200000e0000 */
[----:B0-----:R-:W-:Y:S01]  /*2c60*/  FADD.FTZ R9, R9, R16 ;  /* 0x0000001009097221 */ /* 0x001fe20000010000 */
[----:B------:R-:W-:Y:S02]  /*2c70*/  IMAD.MOV.U32 R16, RZ, RZ, RZ ;  /* 0x000000ffff107224 */ /* 0x000fe400078e00ff */
[----:B------:R-:W0:Y:S01]  /*2c80*/  SHFL.BFLY PT, R27, R10, 0x1, 0x1f ;  /* 0x0c201f000a1b7f89 */ /* 0x000e2200000e0000 */
[----:B-1----:R-:W-:Y:S01]  /*2c90*/  FADD.FTZ R17, R17, R20 ;  /* 0x0000001411117221 */ /* 0x002fe20000010000 */
[----:B------:R-:W-:Y:S01]  /*2ca0*/  FADD.FTZ R16, RZ, R16 ;  /* 0x00000010ff107221 */ /* 0x000fe20000010000 */
[----:B------:R-:W-:Y:S01]  /*2cb0*/  HFMA2 R20, -RZ, RZ, 0, 0 ;  /* 0x00000000ff147431 */ /* 0x000fe200000001ff */
[----:B------:R-:W1:Y:S01]  /*2cc0*/  SHFL.BFLY PT, R26, R25, 0x1, 0x1f ;  /* 0x0c201f00191a7f89 */ /* 0x000e6200000e0000 */
[----:B--2---:R-:W-:Y:S01]  /*2cd0*/  FADD.FTZ R7, R34, R7 ;  /* 0x0000000722077221 */ /* 0x004fe20000010000 */
[----:B------:R-:W-:-:S02]  /*2ce0*/  MOV R34, RZ ;  /* 0x000000ff00227202 */ /* 0x000fc40000000f00 */
[----:B------:R-:W2:Y:S01]  /*2cf0*/  SHFL.BFLY PT, R8, R37, 0x1, 0x1f ;  /* 0x0c201f0025087f89 */ /* 0x000ea200000e0000 */
[----:B---3--:R-:W-:Y:S01]  /*2d00*/  FADD.FTZ R3, R3, R28 ;  /* 0x0000001c03037221 */ /* 0x008fe20000010000 */
[----:B------:R-:W-:Y:S01]  /*2d10*/  FADD.FTZ R28, RZ, R14 ;  /* 0x0000000eff1c7221 */ /* 0x000fe20000010000 */
[----:B------:R-:W-:Y:S01]  /*2d20*/  FADD.FTZ R20, RZ, R20 ;  /* 0x00000014ff147221 */ /* 0x000fe20000010000 */
[----:B------:R-:W3:Y:S01]  /*2d30*/  SHFL.BFLY PT, R32, R5, 0x1, 0x1f ;  /* 0x0c201f0005207f89 */ /* 0x000ee200000e0000 */
[----:B----4-:R-:W-:Y:S01]  /*2d40*/  FADD.FTZ R18, R18, R19 ;  /* 0x0000001312127221 */ /* 0x010fe20000010000 */
[----:B------:R-:W-:Y:S02]  /*2d50*/  FADD.FTZ R34, RZ, R34 ;  /* 0x00000022ff227221 */ /* 0x000fe40000010000 */
[----:B------:R-:W4:Y:S01]  /*2d60*/  SHFL.BFLY PT, R30, R21, 0x1, 0x1f ;  /* 0x0c201f00151e7f89 */ /* 0x000f2200000e0000 */
[----:B-----5:R-:W-:-:S03]  /*2d70*/  FADD.FTZ R2, R2, R31 ;  /* 0x0000001f02027221 */ /* 0x020fc60000010000 */
[----:B------:R-:W5:Y:S01]  /*2d80*/  SHFL.BFLY PT, R19, R16, 0x1, 0x1f ;  /* 0x0c201f0010137f89 */ /* 0x000f6200000e0000 */
[----:B------:R-:W-:Y:S01]  /*2d90*/  FADD.FTZ R6, R6, R35 ;  /* 0x0000002306067221 */ /* 0x000fe20000010000 */
[----:B------:R-:W-:Y:S02]  /*2da0*/  FADD.FTZ R35, RZ, R14 ;  /* 0x0000000eff237221 */ /* 0x000fe40000010000 */
[----:B------:R-:W5:Y:S01]  /*2db0*/  SHFL.BFLY PT, R29, R0, 0x1, 0x1f ;  /* 0x0c201f00001d7f89 */ /* 0x000f6200000e0000 */
[----:B0-----:R-:W-:-:S03]  /*2dc0*/  FADD.FTZ R10, R10, R27 ;  /* 0x0000001b0a0a7221 */ /* 0x001fc60000010000 */
[----:B------:R-:W0:Y:S01]  /*2dd0*/  SHFL.BFLY PT, R33, R4, 0x1, 0x1f ;  /* 0x0c201f0004217f89 */ /* 0x000e2200000e0000 */
[----:B-1----:R-:W-:Y:S01]  /*2de0*/  FADD.FTZ R25, R25, R26 ;  /* 0x0000001a19197221 */ /* 0x002fe20000010000 */
[----:B------:R-:W-:Y:S02]  /*2df0*/  MOV R26, RZ ;  /* 0x000000ff001a7202 */ /* 0x000fe40000000f00 */
[----:B------:R-:W1:Y:S01]  /*2e00*/  SHFL.BFLY PT, R31, R28, 0x1, 0x1f ;  /* 0x0c201f001c1f7f89 */ /* 0x000e6200000e0000 */
[----:B--2---:R-:W-:Y:S01]  /*2e10*/  FADD.FTZ R8, R37, R8 ;  /* 0x0000000825087221 */ /* 0x004fe20000010000 */
[----:B------:R-:W-:Y:S01]  /*2e20*/  MOV R37, RZ ;  /* 0x000000ff00257202 */ /* 0x000fe20000000f00 */
[----:B------:R-:W-:Y:S01]  /*2e30*/  FADD.FTZ R26, RZ, R26 ;  /* 0x0000001aff1a7221 */ /* 0x000fe20000010000 */
[----:B------:R-:W2:Y:S01]  /*2e40*/  SHFL.BFLY PT, R27, R20, 0x1, 0x1f ;  /* 0x0c201f00141b7f89 */ /* 0x000ea200000e0000 */
[----:B---3--:R-:W-:Y:S01]  /*2e50*/  FADD.FTZ R5, R5, R32 ;  /* 0x0000002005057221 */ /* 0x008fe20000010000 */
[----:B------:R-:W-:-:S02]  /*2e60*/  HFMA2 R32, -RZ, RZ, 0, 0 ;  /* 0x00000000ff207431 */ /* 0x000fc400000001ff */
[----:B------:R-:W-:Y:S01]  /*2e70*/  FADD.FTZ R37, RZ, R37 ;  /* 0x00000025ff257221 */ /* 0x000fe20000010000 */
[----:B------:R-:W3:Y:S01]  /*2e80*/  SHFL.BFLY PT, R14, R34, 0x1, 0x1f ;  /* 0x0c201f00220e7f89 */ /* 0x000ee200000e0000 */
[----:B----4-:R-:W-:Y:S01]  /*2e90*/  FADD.FTZ R21, R21, R30 ;  /* 0x0000001e15157221 */ /* 0x010fe20000010000 */
[----:B------:R-:W-:Y:S02]  /*2ea0*/  IMAD.MOV.U32 R30, RZ, RZ, RZ ;  /* 0x000000ffff1e7224 */ /* 0x000fe400078e00ff */
[----:B------:R-:W-:Y:S01]  /*2eb0*/  FADD.FTZ R32, RZ, R32 ;  /* 0x00000020ff207221 */ /* 0x000fe20000010000 */
[----:B-----5:R-:W-:Y:S01]  /*2ec0*/  FADD.FTZ R16, R16, R19 ;  /* 0x0000001310107221 */ /* 0x020fe20000010000 */
[----:B------:R-:W-:Y:S02]  /*2ed0*/  IMAD.MOV.U32 R19, RZ, RZ, RZ ;  /* 0x000000ffff137224 */ /* 0x000fe400078e00ff */
[----:B------:R-:W-:Y:S01]  /*2ee0*/  FADD.FTZ R30, RZ, R30 ;  /* 0x0000001eff1e7221 */ /* 0x000fe20000010000 */
[----:B------:R-:W4:Y:S01]  /*2ef0*/  SHFL.BFLY PT, R36, R37, 0x1, 0x1f ;  /* 0x0c201f0025247f89 */ /* 0x000f2200000e0000 */
[----:B------:R-:W-:Y:S01]  /*2f00*/  FADD.FTZ R0, R0, R29 ;  /* 0x0000001d00007221 */ /* 0x000fe20000010000 */
[----:B------:R-:W-:-:S02]  /*2f10*/  FADD.FTZ R19, RZ, R19 ;  /* 0x00000013ff137221 */ /* 0x000fc40000010000 */
[----:B------:R-:W5:Y:S01]  /*2f20*/  SHFL.BFLY PT, R29, R26, 0x1, 0x1f ;  /* 0x0c201f001a1d7f89 */ /* 0x000f6200000e0000 */
[----:B0-----:R-:W-:-:S03]  /*2f30*/  FADD.FTZ R4, R4, R33 ;  /* 0x0000002104047221 */ /* 0x001fc60000010000 */
[----:B------:R-:W0:Y:S01]  /*2f40*/  SHFL.BFLY PT, R33, R32, 0x1, 0x1f ;  /* 0x0c201f0020217f89 */ /* 0x000e2200000e0000 */
[----:B-1----:R-:W-:-:S03]  /*2f50*/  FADD.FTZ R28, R28, R31 ;  /* 0x0000001f1c1c7221 */ /* 0x002fc60000010000 */
[----:B------:R-:W1:Y:S01]  /*2f60*/  SHFL.BFLY PT, R31, R30, 0x1, 0x1f ;  /* 0x0c201f001e1f7f89 */ /* 0x000e6200000e0000 */
[----:B--2---:R-:W-:-:S03]  /*2f70*/  FADD.FTZ R27, R20, R27 ;  /* 0x0000001b141b7221 */ /* 0x004fc60000010000 */
[----:B------:R-:W2:Y:S01]  /*2f80*/  SHFL.BFLY PT, R12, R35, 0x1, 0x1f ;  /* 0x0c201f00230c7f89 */ /* 0x000ea200000e0000 */
[----:B---3--:R-:W-:-:S03]  /*2f90*/  FADD.FTZ R20, R34, R14 ;  /* 0x0000000e22147221 */ /* 0x008fc60000010000 */
[----:B------:R3:W3:Y:S01]  /*2fa0*/  SHFL.BFLY PT, R14, R19, 0x1, 0x1f ;  /* 0x0c201f00130e7f89 */ /* 0x0006e200000e0000 */
[----:B----4-:R-:W-:Y:S01]  /*2fb0*/  FADD.FTZ R36, R37, R36 ;  /* 0x0000002425247221 */ /* 0x010fe20000010000 */
[----:B-----5:R-:W-:Y:S01]  /*2fc0*/  FADD.FTZ R29, R26, R29 ;  /* 0x0000001d1a1d7221 */ /* 0x020fe20000010000 */
[----:B0-----:R-:W-:Y:S01]  /*2fd0*/  FADD.FTZ R33, R32, R33 ;  /* 0x0000002120217221 */ /* 0x001fe20000010000 */
[----:B-1----:R-:W-:Y:S01]  /*2fe0*/  FADD.FTZ R31, R30, R31 ;  /* 0x0000001f1e1f7221 */ /* 0x002fe20000010000 */
[----:B--2---:R-:W-:-:S07]  /*2ff0*/  FADD.FTZ R26, R35, R12 ;  /* 0x0000000c231a7221 */ /* 0x004fce0000010000 */
.L_x_540:
[----:B------:R-:W-:Y:S05]  /*3000*/  WARPSYNC.ALL ;  /* 0x0000000000007948 */ /* 0x000fea0003800000 */
[----:B------:R-:W0:Y:S01]  /*3010*/  S2UR UR5, SR_CgaCtaId ;  /* 0x00000000000579c3 */ /* 0x000e220000008800 */
[C---:B------:R-:W-:Y:S01]  /*3020*/  LOP3.LUT R11, R24.reuse, 0x3, RZ, 0xc0, !PT ;  /* 0x00000003180b7812 */ /* 0x040fe200078ec0ff */
[----:B------:R-:W-:Y:S01]  /*3030*/  UMOV UR4, 0x400 ;  /* 0x0000040000047882 */ /* 0x000fe20000000000 */
[----:B------:R-:W-:Y:S01]  /*3040*/  LOP3.LUT R12, R24, 0x3c0, RZ, 0xc0, !PT ;  /* 0x000003c0180c7812 */ /* 0x000fe200078ec0ff */
[----:B------:R-:W-:Y:S01]  /*3050*/  UIADD3 UR4, UPT, UPT, UR4, 0x20, URZ ;  /* 0x0000002004047890 */ /* 0x000fe2000fffe0ff */
[----:B------:R-:W-:-:S03]  /*3060*/  ISETP.NE.AND P2, PT, R11, RZ, PT ;  /* 0x000000ff0b00720c */ /* 0x000fc60003f45270 */
[----:B------:R-:W-:Y:S01]  /*3070*/  BAR.SYNC.DEFER_BLOCKING 0x0 ;  /* 0x0000000000007b1d */ /* 0x000fe20000010000 */
[----:B------:R-:W-:Y:S01]  /*3080*/  SHF.R.U32.HI R22, RZ, 0x2, R22 ;  /* 0x00000002ff167819 */ /* 0x000fe20000011616 */
[----:B---3--:R-:W-:Y:S01]  /*3090*/  FADD.FTZ R19, R19, R14 ;  /* 0x0000000e13137221 */ /* 0x008fe20000010000 */
[----:B------:R-:W-:Y:S02]  /*30a0*/  ISETP.NE.OR P5, PT, R12, 0x40, P2 ;  /* 0x000000400c00780c */ /* 0x000fe400017a5670 */
[C---:B------:R-:W-:Y:S01]  /*30b0*/  LOP3.LUT R13, R24.reuse, 0x3e0, RZ, 0xc0, !PT ;  /* 0x000003e0180d7812 */ /* 0x040fe200078ec0ff */
[----:B------:R-:W-:Y:S01]  /*30c0*/  IMAD R11, R23, 0xc0, R22 ;  /* 0x000000c0170b7824 */ /* 0x000fe200078e0216 */
[----:B------:R-:W-:Y:S01]  /*30d0*/  BSSY.RECONVERGENT B0, `(.L_x_477) ;  /* 0x0000020000007945 */ /* 0x000fe20003800200 */
[----:B------:R-:W-:Y:S02]  /*30e0*/  LOP3.LUT P0, RZ, R24, 0x3c3, RZ, 0xc0, !PT ;  /* 0x000003c318ff7812 */ /* 0x000fe4000780c0ff */
[----:B------:R-:W-:-:S02]  /*30f0*/  ISETP.NE.OR P4, PT, R13, 0x20, P2 ;  /* 0x000000200d00780c */ /* 0x000fc40001785670 */
[C---:B------:R-:W-:Y:S02]  /*3100*/  LOP3.LUT P1, RZ, R24.reuse, 0x3e3, RZ, 0xc0, !PT ;  /* 0x000003e318ff7812 */ /* 0x040fe4000782c0ff */
[----:B------:R-:W-:Y:S01]  /*3110*/  ISETP.GT.U32.AND P3, PT, R24, 0x1f, PT ;  /* 0x0000001f1800780c */ /* 0x000fe20003f64070 */
[----:B0-----:R-:W-:-:S06]  /*3120*/  ULEA UR4, UR5, UR4, 0x18 ;  /* 0x0000000405047291 */ /* 0x001fcc000f8ec0ff */
[----:B------:R-:W-:Y:S01]  /*3130*/  LEA R11, R11, UR4, 0x2 ;  /* 0x000000040b0b7c11 */ /* 0x000fe2000f8e10ff */
[----:B------:R-:W-:Y:S06]  /*3140*/  @P5 BRA `(.L_x_478) ;  /* 0x0000000000605947 */ /* 0x000fec0003800000 */
        /* <DEDUP_REMOVED lines=24> */
.L_x_478:
[----:B------:R-:W-:Y:S05]  /*32d0*/  BSYNC.RECONVERGENT B0 ;  /* 0x0000000000007941 */ /* 0x000fea0003800200 */
.L_x_477:
        /* <DEDUP_REMOVED lines=51> */
.L_x_480:
[----:B------:R-:W-:Y:S05]  /*3610*/  BSYNC.RECONVERGENT B0 ;  /* 0x0000000000007941 */ /* 0x000fea0003800200 */
.L_x_479:
        /* <DEDUP_REMOVED lines=27> */
.L_x_482:
[----:B------:R-:W-:Y:S05]  /*37d0*/  BSYNC.RECONVERGENT B0 ;  /* 0x0000000000007941 */ /* 0x000fea0003800200 */
.L_x_481:
        /* <DEDUP_REMOVED lines=44> */
[----:B0-----:R-:W-:Y:S01]  /*3aa0*/  FADD.FTZ R33, R33, R30 ;  /* 0x0000001e21217221 */ /* 0x001fe20000010000 */
[----:B-1----:R-:W-:Y:S01]  /*3ab0*/  FADD.FTZ R28, R28, R13 ;  /* 0x0000000d1c1c7221 */ /* 0x002fe20000010000 */
[----:B--2---:R-:W-:Y:S01]  /*3ac0*/  FADD.FTZ R27, R27, R12 ;  /* 0x0000000c1b1b7221 */ /* 0x004fe20000010000 */
[----:B---3--:R-:W-:Y:S01]  /*3ad0*/  FADD.FTZ R36, R36, R15 ;  /* 0x0000000f24247221 */ /* 0x008fe20000010000 */
[----:B----4-:R-:W-:Y:S01]  /*3ae0*/  FADD.FTZ R29, R29, R14 ;  /* 0x0000000e1d1d7221 */ /* 0x010fe20000010000 */
[----:B-----5:R-:W-:Y:S01]  /*3af0*/  FADD.FTZ R16, R16, R23 ;  /* 0x0000001710107221 */ /* 0x020fe20000010000 */
[----:B------:R-:W-:-:S07]  /*3b00*/  FADD.FTZ R31, R31, R22 ;  /* 0x000000161f1f7221 */ /* 0x000fce0000010000 */
.L_x_484:
[----:B------:R-:W-:Y:S05]  /*3b10*/  BSYNC.RECONVERGENT B0 ;  /* 0x0000000000007941 */ /* 0x000fea0003800200 */
.L_x_483:
        /* <DEDUP_REMOVED lines=10> */
[----:B------:R-:W-:Y:S01]  /*3bc0*/  UIMAD UR6, UR4, 0xc0, URZ ;  /* 0x000000c0040678a4 */ /* 0x000fe2000f8e02ff */
[----:B------:R-:W-:Y:S02]  /*3bd0*/  F2FP.BF16.F32.PACK_AB R3, R3, R4 ;  /* 0x000000040303723e */ /* 0x000fe400000010ff */
[----:B------:R-:W-:Y:S02]  /*3be0*/  F2FP.BF16.F32.PACK_AB R5, R5, R6 ;  /* 0x000000060505723e */ /* 0x000fe400000010ff */
[----:B------:R-:W-:-:S02]  /*3bf0*/  F2FP.BF16.F32.PACK_AB R0, R0, R2 ;  /* 0x000000020000723e */ /* 0x000fc400000010ff */
[----:B------:R-:W-:Y:S02]  /*3c00*/  PRMT R6, R7, 0x7632, R6 ;  /* 0x0000763207067816 */ /* 0x000fe40000000006 */
[----:B------:R-:W-:Y:S02]  /*3c10*/  PRMT R2, R3, 0x7632, R2 ;  /* 0x0000763203027816 */ /* 0x000fe40000000002 */
[----:B------:R-:W-:Y:S02]  /*3c20*/  F2FP.BF16.F32.PACK_AB R9, R10, R9 ;  /* 0x000000090a09723e */ /* 0x000fe400000010ff */
[----:B------:R-:W-:Y:S02]  /*3c30*/  F2FP.BF16.F32.PACK_AB R21, R25, R21 ;  /* 0x000000151915723e */ /* 0x000fe400000010ff */
[----:B------:R-:W-:Y:S02]  /*3c40*/  PRMT R4, R0, 0x7632, R4 ;  /* 0x0000763200047816 */ /* 0x000fe40000000004 */
[----:B------:R-:W-:Y:S01]  /*3c50*/  F2FP.BF16.F32.PACK_AB R17, R18, R17 ;  /* 0x000000111211723e */ /* 0x000fe200000010ff */
[----:B--2---:R-:W-:Y:S01]  /*3c60*/  UIMAD UR5, UR5, 0xc0, URZ ;  /* 0x000000c0050578a4 */ /* 0x004fe2000f8e02ff */
[----:B------:R-:W-:-:S02]  /*3c70*/  F2FP.BF16.F32.PACK_AB R28, R36, R28 ;  /* 0x0000001c241c723e */ /* 0x000fc400000010ff */
[----:B------:R-:W-:Y:S02]  /*3c80*/  F2FP.BF16.F32.PACK_AB R16, R27, R16 ;  /* 0x000000101b10723e */ /* 0x000fe400000010ff */
[----:B------:R-:W-:Y:S02]  /*3c90*/  F2FP.BF16.F32.PACK_AB R29, R31, R29 ;  /* 0x0000001d1f1d723e */ /* 0x000fe400000010ff */
[----:B------:R-:W-:Y:S02]  /*3ca0*/  MOV R11, UR5 ;  /* 0x00000005000b7c02 */ /* 0x000fe40008000f00 */
[----:B------:R-:W-:Y:S02]  /*3cb0*/  F2FP.BF16.F32.PACK_AB R20, R20, R33 ;  /* 0x000000211414723e */ /* 0x000fe400000010ff */
[----:B------:R-:W-:Y:S02]  /*3cc0*/  IADD3 R24, P0, P1, R24, UR6, R11 ;  /* 0x0000000618187c10 */ /* 0x000fe4000f91e00b */
[----:B------:R-:W-:-:S02]  /*3cd0*/  F2FP.BF16.F32.PACK_AB R19, R19, R26 ;  /* 0x0000001a1313723e */ /* 0x000fc400000010ff */
[----:B------:R-:W-:Y:S02]  /*3ce0*/  IADD3.X R11, PT, PT, RZ, RZ, RZ, P0, P1 ;  /* 0x000000ffff0b7210 */ /* 0x000fe400007e24ff */
[C---:B---3--:R-:W-:Y:S02]  /*3cf0*/  LEA R12, P0, R24.reuse, UR8, 0x1 ;  /* 0x00000008180c7c11 */ /* 0x048fe4000f8008ff */
[----:B------:R-:W-:Y:S02]  /*3d00*/  PRMT R8, R5, 0x7632, R8 ;  /* 0x0000763205087816 */ /* 0x000fe40000000008 */
[----:B------:R-:W-:-:S05]  /*3d10*/  LEA.HI.X R13, R24, UR9, R11, 0x1, P0 ;  /* 0x00000009180d7c11 */ /* 0x000fca00080f0c0b */
        /* <DEDUP_REMOVED lines=33> */
.L_x_449:
        /* <DEDUP_REMOVED lines=8> */
[----:B0-----:R-:W-:Y:S01]  /*3fb0*/  MOV R4, UR4 ;  /* 0x0000000400047c02 */ /* 0x001fe20008000f00 */
[----:B------:R-:W-:Y:S01]  /*3fc0*/  IMAD.U32 R5, RZ, RZ, UR5 ;  /* 0x00000005ff057e24 */ /* 0x000fe2000f8e00ff */
[----:B---3--:R-:W-:-:S02]  /*3fd0*/  MOV R6, UR6 ;  /* 0x0000000600067c02 */ /* 0x008fc40008000f00 */
[----:B------:R-:W-:Y:S01]  /*3fe0*/  MOV R7, UR7 ;  /* 0x0000000700077c02 */ /* 0x000fe20008000f00 */
[----:B----4-:R-:W-:Y:S01]  /*3ff0*/  IMAD.U32 R10, RZ, RZ, UR8 ;  /* 0x00000008ff0a7e24 */ /* 0x010fe2000f8e00ff */
[----:B-1----:R-:W-:-:S07]  /*4000*/  MOV R11, UR9 ;  /* 0x00000009000b7c02 */ /* 0x002fce0008000f00 */
[----:B------:R-:W-:-:S07]  /*4010*/  LEPC R20, `(.L_x_485) ;  /* 0x000000001014794e */ /* 0x000fce0000000000 */
[----:B--2---:R-:W-:Y:S05]  /*4020*/  CALL.ABS.NOINC R2 ;  /* 0x0000000002007343 */ /* 0x004fea0003c00000 */
.L_x_485:
[----:B------:R-:W-:Y:S05]  /*4030*/  EXIT ;  /* 0x000000000000794d */ /* 0x000fea0003800000 */
.L_x_451:
[----:B------:R-:W-:Y:S02]  /*4040*/  HFMA2 R12, -RZ, RZ, 0, 9.5367431640625e-07 ;  /* 0x00000010ff0c7431 */ /* 0x000fe400000001ff */
[----:B------:R-:W-:Y:S01]  /*4050*/  IMAD.MOV.U32 R11, RZ, RZ, 0x1f ;  /* 0x0000001fff0b7424 */ /* 0x000fe200078e00ff */
[----:B------:R-:W-:-:S07]  /*4060*/  MOV R15, 0xffffffff ;  /* 0xffffffff000f7802 */ /* 0x000fce0000000f00 */
[----:B------:R-:W-:Y:S05]  /*4070*/  WARPSYNC.COLLECTIVE R15, `(.L_x_486) ;  /* 0x000000000f087348 */ /* 0x000fea0003c00000 */
[----:B------:R0:W1:Y:S02]  /*4080*/  SHFL.BFLY P6, R14, R13, R12, R11 ;  /* 0x0c00000c0d0e7389 */ /* 0x00006400000c000b */
[----:B01----:R-:W-:Y:S05]  /*4090*/  ENDCOLLECTIVE ;  /* 0x000000000000791b */ /* 0x003fea0003800000 */
.L_x_486:
[----:B------:R-:W-:Y:S01]  /*40a0*/  IMAD.MOV.U32 R12, RZ, RZ, 0x8 ;  /* 0x00000008ff0c7424 */ /* 0x000fe200078e00ff */
[----:B------:R-:W-:-:S04]  /*40b0*/  FMNMX.FTZ R0, R14, -3.40282346638528859812e+38, !PT ;  /* 0xff7fffff0e007809 */ /* 0x000fc80007810000 */
[----:B------:R-:W-:-:S07]  /*40c0*/  MOV R13, R0 ;  /* 0x00000000000d7202 */ /* 0x000fce0000000f00 */
[----:B------:R-:W-:Y:S05]  /*40d0*/  WARPSYNC.COLLECTIVE R15, `(.L_x_487) ;  /* 0x000000000f087348 */ /* 0x000fea0003c00000 */
[----:B------:R0:W1:Y:S02]  /*40e0*/  SHFL.BFLY P6, R14, R13, R12, R11 ;  /* 0x0c00000c0d0e7389 */ /* 0x00006400000c000b */
[----:B01----:R-:W-:Y:S05]  /*40f0*/  ENDCOLLECTIVE ;  /* 0x000000000000791b */ /* 0x003fea0003800000 */
.L_x_487:
[----:B------:R-:W-:Y:S01]  /*4100*/  HFMA2 R12, -RZ, RZ, 0, 2.384185791015625e-07 ;  /* 0x00000004ff0c7431 */ /* 0x000fe200000001ff */
[----:B------:R-:W-:-:S04]  /*4110*/  FMNMX.FTZ R2, R0, R14, !PT ;  /* 0x0000000e00027209 */ /* 0x000fc80007810000 */
[----:B------:R-:W-:-:S07]  /*4120*/  MOV R13, R2 ;  /* 0x00000002000d7202 */ /* 0x000fce0000000f00 */
[----:B------:R-:W-:Y:S05]  /*4130*/  WARPSYNC.COLLECTIVE R15, `(.L_x_488) ;  /* 0x000000000f087348 */ /* 0x000fea0003c00000 */
[----:B------:R0:W1:Y:S02]  /*4140*/  SHFL.BFLY P6, R14, R13, R12, R11 ;  /* 0x0c00000c0d0e7389 */ /* 0x00006400000c000b */
[----:B01----:R-:W-:Y:S05]  /*4150*/  ENDCOLLECTIVE ;  /* 0x000000000000791b */ /* 0x003fea0003800000 */
.L_x_488:
[----:B------:R-:W-:Y:S02]  /*4160*/  MOV R12, 0x2 ;  /* 0x00000002000c7802 */ /* 0x000fe40000000f00 */
[----:B------:R-:W-:-:S05]  /*4170*/  FMNMX.FTZ R3, R2, R14, !PT ;  /* 0x0000000e02037209 */ /* 0x000fca0007810000 */
[----:B------:R-:W-:-:S07]  /*4180*/  IMAD.MOV.U32 R13, RZ, RZ, R3 ;  /* 0x000000ffff0d7224 */ /* 0x000fce00078e0003 */
[----:B------:R-:W-:Y:S05]  /*4190*/  WARPSYNC.COLLECTIVE R15, `(.L_x_489) ;  /* 0x000000000f087348 */ /* 0x000fea0003c00000 */
[----:B------:R0:W1:Y:S02]  /*41a0*/  SHFL.BFLY P6, R14, R13, R12, R11 ;  /* 0x0c00000c0d0e7389 */ /* 0x00006400000c000b */
[----:B01----:R-:W-:Y:S05]  /*41b0*/  ENDCOLLECTIVE ;  /* 0x000000000000791b */ /* 0x003fea0003800000 */
.L_x_489:
[----:B------:R-:W-:Y:S01]  /*41c0*/  IMAD.MOV.U32 R12, RZ, RZ, 0x1 ;  /* 0x00000001ff0c7424 */ /* 0x000fe200078e00ff */
[----:B------:R-:W-:-:S04]  /*41d0*/  FMNMX.FTZ R4, R3, R14, !PT ;  /* 0x0000000e03047209 */ /* 0x000fc80007810000 */
[----:B------:R-:W-:-:S07]  /*41e0*/  MOV R13, R4 ;  /* 0x00000004000d7202 */ /* 0x000fce0000000f00 */
[----:B------:R-:W-:Y:S05]  /*41f0*/  WARPSYNC.COLLECTIVE R15, `(.L_x_490) ;  /* 0x000000000f087348 */ /* 0x000fea0003c00000 */
[----:B------:R0:W1:Y:S02]  /*4200*/  SHFL.BFLY P6, R14, R13, R12, R11 ;  /* 0x0c00000c0d0e7389 */ /* 0x00006400000c000b */
[----:B01----:R-:W-:Y:S05]  /*4210*/  ENDCOLLECTIVE ;  /* 0x000000000000791b */ /* 0x003fea0003800000 */
.L_x_490:
[----:B------:R-:W-:Y:S05]  /*4220*/  BRA `(.L_x_491) ;  /* 0xffffffc8005c7947 */ /* 0x000fea000383ffff */
.L_x_476:
[----:B------:R-:W-:Y:S01]  /*4230*/  HFMA2 R13, -RZ, RZ, 0, 0 ;  /* 0x00000000ff0d7431 */ /* 0x000fe200000001ff */
[----:B------:R-:W-:Y:S01]  /*4240*/  MOV R12, 0x2 ;  /* 0x00000002000c7802 */ /* 0x000fe20000000f00 */
[----:B-1----:R-:W-:Y:S01]  /*4250*/  IMAD.MOV.U32 R11, RZ, RZ, 0x1f ;  /* 0x0000001fff0b7424 */ /* 0x002fe200078e00ff */
[----:B------:R-:W-:-:S07]  /*4260*/  MOV R15, 0xffffffff ;  /* 0xffffffff000f7802 */ /* 0x000fce0000000f00 */
[----:B0-----:R-:W-:Y:S05]  /*4270*/  WARPSYNC.COLLECTIVE R15, `(.L_x_492) ;  /* 0x000000000f087348 */ /* 0x001fea0003c00000 */
[----:B------:R1:W2:Y:S02]  /*4280*/  SHFL.BFLY P6, R14, R13, R12, R11 ;  /* 0x0c00000c0d0e7389 */ /* 0x0002a400000c000b */
[----:B012---:R-:W-:Y:S05]  /*4290*/  ENDCOLLECTIVE ;  /* 0x000000000000791b */ /* 0x007fea0003800000 */
.L_x_492:
[----:B------:R-:W-:Y:S01]  /*42a0*/  HFMA2 R12, -RZ, RZ, 0, 5.9604644775390625e-08 ;  /* 0x00000001ff0c7431 */ /* 0x000fe200000001ff */
[----:B------:R-:W-:-:S05]  /*42b0*/  MOV R37, R14 ;  /* 0x0000000e00257202 */ /* 0x000fca0000000f00 */
[----:B------:R-:W-:-:S04]  /*42c0*/  FADD.FTZ R37, RZ, R37 ;  /* 0x00000025ff257221 */ /* 0x000fc80000010000 */
[----:B------:R-:W-:-:S07]  /*42d0*/  IMAD.MOV.U32 R13, RZ, RZ, R37 ;  /* 0x000000ffff0d7224 */ /* 0x000fce00078e0025 */
[----:B------:R-:W-:Y:S05]  /*42e0*/  WARPSYNC.COLLECTIVE R15, `(.L_x_493) ;  /* 0x000000000f087348 */ /* 0x000fea0003c00000 */
[----:B------:R0:W1:Y:S02]  /*42f0*/  SHFL.BFLY P6, R14, R13, R12, R11 ;  /* 0x0c00000c0d0e7389 */ /* 0x00006400000c000b */
[----:B01----:R-:W-:Y:S05]  /*4300*/  ENDCOLLECTIVE ;  /* 0x000000000000791b */ /* 0x003fea0003800000 */
.L_x_493:
[----:B------:R-:W-:Y:S02]  /*4310*/  HFMA2 R13, -RZ, RZ, 0, 0 ;  /* 0x00000000ff0d7431 */ /* 0x000fe400000001ff */
[----:B------:R-:W-:Y:S01]  /*4320*/  IMAD.MOV.U32 R12, RZ, RZ, 0x2 ;  /* 0x00000002ff0c7424 */ /* 0x000fe200078e00ff */
[----:B------:R-:W-:-:S07]  /*4330*/  MOV R8, R14 ;  /* 0x0000000e00087202 */ /* 0x000fce0000000f00 */
[----:B------:R-:W-:Y:S05]  /*4340*/  WARPSYNC.COLLECTIVE R15, `(.L_x_494) ;  /* 0x000000000f087348 */ /* 0x000fea0003c00000 */
[----:B------:R0:W1:Y:S02]  /*4350*/  SHFL.BFLY P6, R14, R13, R12, R11 ;  /* 0x0c00000c0d0e7389 */ /* 0x00006400000c000b */
[----:B01----:R-:W-:Y:S05]  /*4360*/  ENDCOLLECTIVE ;  /* 0x000000000000791b */ /* 0x003fea0003800000 */
.L_x_494:
[----:B------:R-:W-:Y:S01]  /*4370*/  FADD.FTZ R8, R37, R8 ;  /* 0x0000000825087221 */ /* 0x000fe20000010000 */
[----:B------:R-:W-:Y:S01]  /*4380*/  HFMA2 R12, -RZ, RZ, 0, 5.9604644775390625e-08 ;  /* 0x00000001ff0c7431 */ /* 0x000fe200000001ff */
[----:B------:R-:W-:-:S05]  /*4390*/  MOV R34, R14 ;  /* 0x0000000e00227202 */ /* 0x000fca0000000f00 */
[----:B------:R-:W-:-:S05]  /*43a0*/  FADD.FTZ R34, RZ, R34 ;  /* 0x00000022ff227221 */ /* 0x000fca0000010000 */
[----:B------:R-:W-:-:S07]  /*43b0*/  MOV R13, R34 ;  /* 0x00000022000d7202 */ /* 0x000fce0000000f00 */
[----:B------:R-:W-:Y:S05]  /*43c0*/  WARPSYNC.COLLECTIVE R15, `(.L_x_495) ;  /* 0x000000000f087348 */ /* 0x000fea0003c00000 */
[----:B------:R0:W1:Y:S02]  /*43d0*/  SHFL.BFLY P6, R14, R13, R12, R11 ;  /* 0x0c00000c0d0e7389 */ /* 0x00006400000c000b */
[----:B01----:R-:W-:Y:S05]  /*43e0*/  ENDCOLLECTIVE ;  /* 0x000000000000791b */ /* 0x003fea0003800000 */
.L_x_495:
[----:B------:R-:W-:Y:S01]  /*43f0*/  MOV R13, RZ ;  /* 0x000000ff000d7202 */ /* 0x000fe20000000f00 */
[----:B------:R-:W-:Y:S02]  /*4400*/  HFMA2 R12, -RZ, RZ, 0, 1.1920928955078125e-07 ;  /* 0x00000002ff0c7431 */ /* 0x000fe400000001ff */
[----:B------:R-:W-:-:S07]  /*4410*/  IMAD.MOV.U32 R7, RZ, RZ, R14 ;  /* 0x000000ffff077224 */ /* 0x000fce00078e000e */
[----:B------:R-:W-:Y:S05]  /*4420*/  WARPSYNC.COLLECTIVE R15, `(.L_x_496) ;  /* 0x000000000f087348 */ /* 0x000fea0003c00000 */
[----:B------:R0:W1:Y:S02]  /*4430*/  SHFL.BFLY P6, R14, R13, R12, R11 ;  /* 0x0c00000c0d0e7389 */ /* 0x00006400000c000b */
[----:B01----:R-:W-:Y:S05]  /*4440*/  ENDCOLLECTIVE ;  /* 0x000000000000791b */ /* 0x003fea0003800000 */
.L_x_496:
[----:B------:R-:W-:Y:S01]  /*4450*/  FADD.FTZ R7, R34, R7 ;  /* 0x0000000722077221 */ /* 0x000fe20000010000 */
[----:B------:R-:W-:Y:S01]  /*4460*/  HFMA2 R12, -RZ, RZ, 0, 5.9604644775390625e-08 ;  /* 0x00000001ff0c7431 */ /* 0x000fe200000001ff */
[----:B------:R-:W-:-:S05]  /*4470*/  MOV R6, R14 ;  /* 0x0000000e00067202 */ /* 0x000fca0000000f00 */
[----:B------:R-:W-:-:S04]  /*4480*/  FADD.FTZ R6, RZ, R6 ;  /* 0x00000006ff067221 */ /* 0x000fc80000010000 */
[----:B------:R-:W-:-:S07]  /*4490*/  IMAD.MOV.U32 R13, RZ, RZ, R6 ;  /* 0x000000ffff0d7224 */ /* 0x000fce00078e0006 */
[----:B------:R-:W-:Y:S05]  /*44a0*/  WARPSYNC.COLLECTIVE R15, `(.L_x_497) ;  /* 0x000000000f087348 */ /* 0x000fea0003c00000 */
[----:B------:R0:W1:Y:S02]  /*44b0*/  SHFL.BFLY P6, R14, R13, R12, R11 ;  /* 0x0c00000c0d0e7389 */ /* 0x00006400000c000b */
[----:B01----:R-:W-:Y:S05]  /*44c0*/  ENDCOLLECTIVE ;  /* 0x000000000000791b */ /* 0x003fea0003800000 */
.L_x_497:
[----:B------:R-:W-:Y:S02]  /*44d0*/  HFMA2 R13, -RZ, RZ, 0, 0 ;  /* 0x00000000ff0d7431 */ /* 0x000fe400000001ff */
[----:B------:R-:W-:Y:S01]  /*44e0*/  IMAD.MOV.U32 R12, RZ, RZ, 0x2 ;  /* 0x00000002ff0c7424 */ /* 0x000fe200078e00ff */
[----:B------:R-:W-:-:S07]  /*44f0*/  MOV R35, R14 ;  /* 0x0000000e00237202 */ /* 0x000fce0000000f00 */
[----:B------:R-:W-:Y:S05]  /*4500*/  WARPSYNC.COLLECTIVE R15, `(.L_x_498) ;  /* 0x000000000f087348 */ /* 0x000fea0003c00000 */
[----:B------:R0:W1:Y:S02]  /*4510*/  SHFL.BFLY P6, R14, R13, R12, R11 ;  /* 0x0c00000c0d0e7389 */ /* 0x00006400000c000b */
[----:B01----:R-:W-:Y:S05]  /*4520*/  ENDCOLLECTIVE ;  /* 0x000000000000791b */ /* 0x003fea0003800000 */
.L_x_498:
        /* <DEDUP_REMOVED lines=8> */
.L_x_499:
[----:B------:R-:W-:Y:S01]  /*45b0*/  MOV R13, RZ ;  /* 0x000000ff000d7202 */ /* 0x000fe20000000f00 */
[----:B------:R-:W-:Y:S02]  /*45c0*/  HFMA2 R12, -RZ, RZ, 0, 1.1920928955078125e-07 ;  /* 0x00000002ff0c7431 */ /* 0x000fe400000001ff */
[----:B------:R-:W-:-:S07]  /*45d0*/  IMAD.MOV.U32 R32, RZ, RZ, R14 ;  /* 0x000000ffff207224 */ /* 0x000fce00078e000e */
[----:B------:R-:W-:Y:S05]  /*45e0*/  WARPSYNC.COLLECTIVE R15, `(.L_x_500) ;  /* 0x000000000f087348 */ /* 0x000fea0003c00000 */
[----:B------:R0:W1:Y:S02]  /*45f0*/  SHFL.BFLY P6, R14, R13, R12, R11 ;  /* 0x0c00000c0d0e7389 */ /* 0x00006400000c000b */
[----:B01----:R-:W-:Y:S05]  /*4600*/  ENDCOLLECTIVE ;  /* 0x000000000000791b */ /* 0x003fea0003800000 */
.L_x_500:
        /* <DEDUP_REMOVED lines=8> */
.L_x_501:
[----:B------:R-:W-:Y:S02]  /*4690*/  HFMA2 R13, -RZ, RZ, 0, 0 ;  /* 0x00000000ff0d7431 */ /* 0x000fe400000001ff */
[----:B------:R-:W-:Y:S01]  /*46a0*/  IMAD.MOV.U32 R12, RZ, RZ, 0x2 ;  /* 0x00000002ff0c7424 */ /* 0x000fe200078e00ff */
[----:B------:R-:W-:-:S07]  /*46b0*/  MOV R33, R14 ;  /* 0x0000000e00217202 */ /* 0x000fce0000000f00 */
[----:B------:R-:W-:Y:S05]  /*46c0*/  WARPSYNC.COLLECTIVE R15, `(.L_x_502) ;  /* 0x000000000f087348 */ /* 0x000fea0003c00000 */
[----:B------:R0:W1:Y:S02]  /*46d0*/  SHFL.BFLY P6, R14, R13, R12, R11 ;  /* 0x0c00000c0d0e7389 */ /* 0x00006400000c000b */
[----:B01----:R-:W-:Y:S05]  /*46e0*/  ENDCOLLECTIVE ;  /* 0x000000000000791b */ /* 0x003fea0003800000 */
.L_x_502:
        /* <DEDUP_REMOVED lines=8> */
.L_x_503:
[----:B------:R-:W-:Y:S01]  /*4770*/  MOV R13, RZ ;  /* 0x000000ff000d7202 */ /* 0x000fe20000000f00 */
[----:B------:R-:W-:Y:S02]  /*4780*/  HFMA2 R12, -RZ, RZ, 0, 1.1920928955078125e-07 ;  /* 0x00000002ff0c7431 */ /* 0x000fe400000001ff */
[----:B------:R-:W-:-:S07]  /*4790*/  IMAD.MOV.U32 R28, RZ, RZ, R14 ;  /* 0x000000ffff1c7224 */ /* 0x000fce00078e000e */
[----:B------:R-:W-:Y:S05]  /*47a0*/  WARPSYNC.COLLECTIVE R15, `(.L_x_504) ;  /* 0x000000000f087348 */ /* 0x000fea0003c00000 */
[----:B------:R0:W1:Y:S02]  /*47b0*/  SHFL.BFLY P6, R14, R13, R12, R11 ;  /* 0x0c00000c0d0e7389 */ /* 0x00006400000c000b */
[----:B01----:R-:W-:Y:S05]  /*47c0*/  ENDCOLLECTIVE ;  /* 0x000000000000791b */ /* 0x003fea0003800000 */
.L_x_504:
        /* <DEDUP_REMOVED lines=8> */
.L_x_505:
[----:B------:R-:W-:Y:S02]  /*4850*/  HFMA2 R13, -RZ, RZ, 0, 0 ;  /* 0x00000000ff0d7431 */ /* 0x000fe400000001ff */
[----:B------:R-:W-:Y:S01]  /*4860*/  IMAD.MOV.U32 R12, RZ, RZ, 0x2 ;  /* 0x00000002ff0c7424 */ /* 0x000fe200078e00ff */
[----:B------:R-:W-:-:S07]  /*4870*/  MOV R31, R14 ;  /* 0x0000000e001f7202 */ /* 0x000fce0000000f00 */
[----:B------:R-:W-:Y:S05]  /*4880*/  WARPSYNC.COLLECTIVE R15, `(.L_x_506) ;  /* 0x000000000f087348 */ /* 0x000fea0003c00000 */
[----:B------:R0:W1:Y:S02]  /*4890*/  SHFL.BFLY P6, R14, R13, R12, R11 ;  /* 0x0c00000c0d0e7389 */ /* 0x00006400000c000b */
[----:B01----:R-:W-:Y:S05]  /*48a0*/  ENDCOLLECTIVE ;  /* 0x000000000000791b */ /* 0x003fea0003800000 */
.L_x_506:
        /* <DEDUP_REMOVED lines=8> */
.L_x_507:
[----:B------:R-:W-:Y:S01]  /*4930*/  MOV R13, RZ ;  /* 0x000000ff000d7202 */ /* 0x000fe20000000f00 */
[----:B------:R-:W-:Y:S02]  /*4940*/  HFMA2 R12, -RZ, RZ, 0, 1.1920928955078125e-07 ;  /* 0x00000002ff0c7431 */ /* 0x000fe400000001ff */
[----:B------:R-:W-:-:S07]  /*4950*/  IMAD.MOV.U32 R29, RZ, RZ, R14 ;  /* 0x000000ffff1d7224 */ /* 0x000fce00078e000e */
[----:B------:R-:W-:Y:S05]  /*4960*/  WARPSYNC.COLLECTIVE R15, `(.L_x_508) ;  /* 0x000000000f087348 */ /* 0x000fea0003c00000 */
[----:B------:R0:W1:Y:S02]  /*4970*/  SHFL.BFLY P6, R14, R13, R12, R11 ;  /* 0x0c00000c0d0e7389 */ /* 0x00006400000c000b */
[----:B01----:R-:W-:Y:S05]  /*4980*/  ENDCOLLECTIVE ;  /* 0x000000000000791b */ /* 0x003fea0003800000 */
.L_x_508:
        /* <DEDUP_REMOVED lines=8> */
.L_x_509:
[----:B------:R-:W-:Y:S02]  /*4a10*/  HFMA2 R13, -RZ, RZ, 0, 0 ;  /* 0x00000000ff0d7431 */ /* 0x000fe400000001ff */
[----:B------:R-:W-:Y:S01]  /*4a20*/  IMAD.MOV.U32 R12, RZ, RZ, 0x2 ;  /* 0x00000002ff0c7424 */ /* 0x000fe200078e00ff */
[----:B------:R-:W-:-:S07]  /*4a30*/  MOV R16, R14 ;  /* 0x0000000e00107202 */ /* 0x000fce0000000f00 */
[----:B------:R-:W-:Y:S05]  /*4a40*/  WARPSYNC.COLLECTIVE R15, `(.L_x_510) ;  /* 0x000000000f087348 */ /* 0x000fea0003c00000 */
[----:B------:R0:W1:Y:S02]  /*4a50*/  SHFL.BFLY P6, R14, R13, R12, R11 ;  /* 0x0c00000c0d0e7389 */ /* 0x00006400000c000b */
[----:B01----:R-:W-:Y:S05]  /*4a60*/  ENDCOLLECTIVE ;  /* 0x000000000000791b */ /* 0x003fea0003800000 */
.L_x_510:
        /* <DEDUP_REMOVED lines=8> */
.L_x_511:
[----:B------:R-:W-:Y:S01]  /*4af0*/  MOV R13, RZ ;  /* 0x000000ff000d7202 */ /* 0x000fe20000000f00 */
[----:B------:R-:W-:Y:S02]  /*4b00*/  HFMA2 R12, -RZ, RZ, 0, 1.1920928955078125e-07 ;  /* 0x00000002ff0c7431 */ /* 0x000fe400000001ff */
[----:B------:R-:W-:-:S07]  /*4b10*/  IMAD.MOV.U32 R27, RZ, RZ, R14 ;  /* 0x000000ffff1b7224 */ /* 0x000fce00078e000e */
[----:B------:R-:W-:Y:S05]  /*4b20*/  WARPSYNC.COLLECTIVE R15, `(.L_x_512) ;  /* 0x000000000f087348 */ /* 0x000fea0003c00000 */
[----:B------:R0:W1:Y:S02]  /*4b30*/  SHFL.BFLY P6, R14, R13, R12, R11 ;  /* 0x0c00000c0d0e7389 */ /* 0x00006400000c000b */
[----:B01----:R-:W-:Y:S05]  /*4b40*/  ENDCOLLECTIVE ;  /* 0x000000000000791b */ /* 0x003fea0003800000 */
.L_x_512:
        /* <DEDUP_REMOVED lines=8> */
.L_x_513:
[----:B------:R-:W-:Y:S02]  /*4bd0*/  HFMA2 R13, -RZ, RZ, 0, 0 ;  /* 0x00000000ff0d7431 */ /* 0x000fe400000001ff */
[----:B------:R-:W-:Y:S01]  /*4be0*/  IMAD.MOV.U32 R12, RZ, RZ, 0x2 ;  /* 0x00000002ff0c7424 */ /* 0x000fe200078e00ff */
[----:B------:R-:W-:-:S07]  /*4bf0*/  MOV R20, R14 ;  /* 0x0000000e00147202 */ /* 0x000fce0000000f00 */
[----:B------:R-:W-:Y:S05]  /*4c00*/  WARPSYNC.COLLECTIVE R15, `(.L_x_514) ;  /* 0x000000000f087348 */ /* 0x000fea0003c00000 */
[----:B------:R0:W1:Y:S02]  /*4c10*/  SHFL.BFLY P6, R14, R13, R12, R11 ;  /* 0x0c00000c0d0e7389 */ /* 0x00006400000c000b */
[----:B01----:R-:W-:Y:S05]  /*4c20*/  ENDCOLLECTIVE ;  /* 0x000000000000791b */ /* 0x003fea0003800000 */
.L_x_514:
        /* <DEDUP_REMOVED lines=8> */
.L_x_515:
[----:B------:R-:W-:Y:S01]  /*4cb0*/  MOV R13, RZ ;  /* 0x000000ff000d7202 */ /* 0x000fe20000000f00 */
[----:B------:R-:W-:Y:S02]  /*4cc0*/  HFMA2 R12, -RZ, RZ, 0, 1.1920928955078125e-07 ;  /* 0x00000002ff0c7431 */ /* 0x000fe400000001ff */
[----:B------:R-:W-:-:S07]  /*4cd0*/  IMAD.MOV.U32 R19, RZ, RZ, R14 ;  /* 0x000000ffff137224 */ /* 0x000fce00078e000e */
[----:B------:R-:W-:Y:S05]  /*4ce0*/  WARPSYNC.COLLECTIVE R15, `(.L_x_516) ;  /* 0x000000000f087348 */ /* 0x000fea0003c00000 */
[----:B------:R0:W1:Y:S02]  /*4cf0*/  SHFL.BFLY P6, R14, R13, R12, R11 ;  /* 0x0c00000c0d0e7389 */ /* 0x00006400000c000b */
[----:B01----:R-:W-:Y:S05]  /*4d00*/  ENDCOLLECTIVE ;  /* 0x000000000000791b */ /* 0x003fea0003800000 */
.L_x_516:
        /* <DEDUP_REMOVED lines=8> */
.L_x_517:
[----:B------:R-:W-:Y:S02]  /*4d90*/  HFMA2 R13, -RZ, RZ, 0, 0 ;  /* 0x00000000ff0d7431 */ /* 0x000fe400000001ff */
[----:B------:R-:W-:Y:S01]  /*4da0*/  IMAD.MOV.U32 R12, RZ, RZ, 0x2 ;  /* 0x00000002ff0c7424 */ /* 0x000fe200078e00ff */
[----:B------:R-:W-:-:S07]  /*4db0*/  MOV R30, R14 ;  /* 0x0000000e001e7202 */ /* 0x000fce0000000f00 */
[----:B------:R-:W-:Y:S05]  /*4dc0*/  WARPSYNC.COLLECTIVE R15, `(.L_x_518) ;  /* 0x000000000f087348 */ /* 0x000fea0003c00000 */
[----:B------:R0:W1:Y:S02]  /*4dd0*/  SHFL.BFLY P6, R14, R13, R12, R11 ;  /* 0x0c00000c0d0e7389 */ /* 0x00006400000c000b */
[----:B01----:R-:W-:Y:S05]  /*4de0*/  ENDCOLLECTIVE ;  /* 0x000000000000791b */ /* 0x003fea0003800000 */
.L_x_518:
[----:B------:R-:W-:Y:S01]  /*4df0*/  FADD.FTZ R21, R21, R30 ;  /* 0x0000001e15157221 */ /* 0x000fe20000010000 */
[----:B------:R-:W-:Y:S02]  /*4e00*/  HFMA2 R12, -RZ, RZ, 0, 5.9604644775390625e-08 ;  /* 0x00000001ff0c7431 */ /* 0x000fe400000001ff */
[----:B------:R-:W-:-:S05]  /*4e10*/  FADD.FTZ R25, RZ, R14 ;  /* 0x0000000eff197221 */ /* 0x000fca0000010000 */
[----:B------:R-:W-:-:S07]  /*4e20*/  MOV R13, R25 ;  /* 0x00000019000d7202 */ /* 0x000fce0000000f00 */
[----:B------:R-:W-:Y:S05]  /*4e30*/  WARPSYNC.COLLECTIVE R15, `(.L_x_519) ;  /* 0x000000000f087348 */ /* 0x000fea0003c00000 */
[----:B------:R0:W1:Y:S02]  /*4e40*/  SHFL.BFLY P6, R14, R13, R12, R11 ;  /* 0x0c00000c0d0e7389 */ /* 0x00006400000c000b */
[----:B01----:R-:W-:Y:S05]  /*4e50*/  ENDCOLLECTIVE ;  /* 0x000000000000791b */ /* 0x003fea0003800000 */
.L_x_519:
[----:B------:R-:W-:Y:S02]  /*4e60*/  IMAD.MOV.U32 R13, RZ, RZ, RZ ;  /* 0x000000ffff0d7224 */ /* 0x000fe400078e00ff */
[----:B------:R-:W-:Y:S01]  /*4e70*/  HFMA2 R12, -RZ, RZ, 0, 1.1920928955078125e-07 ;  /* 0x00000002ff0c7431 */ /* 0x000fe200000001ff */
[----:B------:R-:W-:-:S07]  /*4e80*/  MOV R26, R14 ;  /* 0x0000000e001a7202 */ /* 0x000fce0000000f00 */
[----:B------:R-:W-:Y:S05]  /*4e90*/  WARPSYNC.COLLECTIVE R15, `(.L_x_520) ;  /* 0x000000000f087348 */ /* 0x000fea0003c00000 */
[----:B------:R0:W1:Y:S02]  /*4ea0*/  SHFL.BFLY P6, R14, R13, R12, R11 ;  /* 0x0c00000c0d0e7389 */ /* 0x00006400000c000b */
[----:B01----:R-:W-:Y:S05]  /*4eb0*/  ENDCOLLECTIVE ;  /* 0x000000000000791b */ /* 0x003fea0003800000 */
.L_x_520:
[----:B------:R-:W-:Y:S01]  /*4ec0*/  FADD.FTZ R25, R25, R26 ;  /* 0x0000001a19197221 */ /* 0x000fe20000010000 */
[----:B------:R-:W-:Y:S02]  /*4ed0*/  HFMA2 R12, -RZ, RZ, 0, 5.9604644775390625e-08 ;  /* 0x00000001ff0c7431 */ /* 0x000fe400000001ff */
[----:B------:R-:W-:-:S05]  /*4ee0*/  FADD.FTZ R28, RZ, R14 ;  /* 0x0000000eff1c7221 */ /* 0x000fca0000010000 */
[----:B------:R-:W-:-:S07]  /*4ef0*/  MOV R13, R28 ;  /* 0x0000001c000d7202 */ /* 0x000fce0000000f00 */
[----:B------:R-:W-:Y:S05]  /*4f00*/  WARPSYNC.COLLECTIVE R15, `(.L_x_521) ;  /* 0x000000000f087348 */ /* 0x000fea0003c00000 */
[----:B------:R0:W1:Y:S02]  /*4f10*/  SHFL.BFLY P6, R14, R13, R12, R11 ;  /* 0x0c00000c0d0e7389 */ /* 0x00006400000c000b */
[----:B01----:R-:W-:Y:S05]  /*4f20*/  ENDCOLLECTIVE ;  /* 0x000000000000791b */ /* 0x003fea0003800000 */
.L_x_521:
[----:B------:R-:W-:Y:S01]  /*4f30*/  MOV R13, RZ ;  /* 0x000000ff000d7202 */ /* 0x000fe20000000f00 */
[----:B------:R-:W-:Y:S02]  /*4f40*/  HFMA2 R12, -RZ, RZ, 0, 1.1920928955078125e-07 ;  /* 0x00000002ff0c7431 */ /* 0x000fe400000001ff */
[----:B------:R-:W-:-:S07]  /*4f50*/  IMAD.MOV.U32 R31, RZ, RZ, R14 ;  /* 0x000000ffff1f7224 */ /* 0x000fce00078e000e */
[----:B------:R-:W-:Y:S05]  /*4f60*/  WARPSYNC.COLLECTIVE R15, `(.L_x_522) ;  /* 0x000000000f087348 */ /* 0x000fea0003c00000 */
[----:B------:R0:W1:Y:S02]  /*4f70*/  SHFL.BFLY P6, R14, R13, R12, R11 ;  /* 0x0c00000c0d0e7389 */ /* 0x00006400000c000b */
[----:B01----:R-:W-:Y:S05]  /*4f80*/  ENDCOLLECTIVE ;  /* 0x000000000000791b */ /* 0x003fea0003800000 */
.L_x_522:
        /* <DEDUP_REMOVED lines=8> */
.L_x_523:
[----:B------:R-:W-:Y:S02]  /*5010*/  HFMA2 R13, -RZ, RZ, 0, 0 ;  /* 0x00000000ff0d7431 */ /* 0x000fe400000001ff */
[----:B------:R-:W-:Y:S01]  /*5020*/  IMAD.MOV.U32 R12, RZ, RZ, 0x2 ;  /* 0x00000002ff0c7424 */ /* 0x000fe200078e00ff */
[----:B------:R-:W-:-:S07]  /*5030*/  MOV R36, R14 ;  /* 0x0000000e00247202 */ /* 0x000fce0000000f00 */
[----:B------:R-:W-:Y:S05]  /*5040*/  WARPSYNC.COLLECTIVE R15, `(.L_x_524) ;  /* 0x000000000f087348 */ /* 0x000fea0003c00000 */
[----:B------:R0:W1:Y:S02]  /*5050*/  SHFL.BFLY P6, R14, R13, R12, R11 ;  /* 0x0c00000c0d0e7389 */ /* 0x00006400000c000b */
[----:B01----:R-:W-:Y:S05]  /*5060*/  ENDCOLLECTIVE ;  /* 0x000000000000791b */ /* 0x003fea0003800000 */
.L_x_524:
        /* <DEDUP_REMOVED lines=8> */
.L_x_525:
[----:B------:R-:W-:Y:S01]  /*50f0*/  MOV R13, RZ ;  /* 0x000000ff000d7202 */ /* 0x000fe20000000f00 */
[----:B------:R-:W-:Y:S02]  /*5100*/  HFMA2 R12, -RZ, RZ, 0, 1.1920928955078125e-07 ;  /* 0x00000002ff0c7431 */ /* 0x000fe400000001ff */
[----:B------:R-:W-:-:S07]  /*5110*/  IMAD.MOV.U32 R19, RZ, RZ, R14 ;  /* 0x000000ffff137224 */ /* 0x000fce00078e000e */
[----:B------:R-:W-:Y:S05]  /*5120*/  WARPSYNC.COLLECTIVE R15, `(.L_x_526) ;  /* 0x000000000f087348 */ /* 0x000fea0003c00000 */
[----:B------:R0:W1:Y:S02]  /*5130*/  SHFL.BFLY P6, R14, R13, R12, R11 ;  /* 0x0c00000c0d0e7389 */ /* 0x00006400000c000b */
[----:B01----:R-:W-:Y:S05]  /*5140*/  ENDCOLLECTIVE ;  /* 0x000000000000791b */ /* 0x003fea0003800000 */
.L_x_526:
        /* <DEDUP_REMOVED lines=8> */
.L_x_527:
[----:B------:R-:W-:Y:S02]  /*51d0*/  HFMA2 R13, -RZ, RZ, 0, 0 ;  /* 0x00000000ff0d7431 */ /* 0x000fe400000001ff */
[----:B------:R-:W-:Y:S01]  /*51e0*/  IMAD.MOV.U32 R12, RZ, RZ, 0x2 ;  /* 0x00000002ff0c7424 */ /* 0x000fe200078e00ff */
[----:B------:R-:W-:-:S07]  /*51f0*/  MOV R27, R14 ;  /* 0x0000000e001b7202 */ /* 0x000fce0000000f00 */
[----:B------:R-:W-:Y:S05]  /*5200*/  WARPSYNC.COLLECTIVE R15, `(.L_x_528) ;  /* 0x000000000f087348 */ /* 0x000fea0003c00000 */
[----:B------:R0:W1:Y:S02]  /*5210*/  SHFL.BFLY P6, R14, R13, R12, R11 ;  /* 0x0c00000c0d0e7389 */ /* 0x00006400000c000b */
[----:B01----:R-:W-:Y:S05]  /*5220*/  ENDCOLLECTIVE ;  /* 0x000000000000791b */ /* 0x003fea0003800000 */
.L_x_528:
        /* <DEDUP_REMOVED lines=8> */
.L_x_529:
[----:B------:R-:W-:Y:S01]  /*52b0*/  MOV R13, RZ ;  /* 0x000000ff000d7202 */ /* 0x000fe20000000f00 */
[----:B------:R-:W-:Y:S02]  /*52c0*/  HFMA2 R12, -RZ, RZ, 0, 1.1920928955078125e-07 ;  /* 0x00000002ff0c7431 */ /* 0x000fe400000001ff */
[----:B------:R-:W-:-:S07]  /*52d0*/  IMAD.MOV.U32 R29, RZ, RZ, R14 ;  /* 0x000000ffff1d7224 */ /* 0x000fce00078e000e */
[----:B------:R-:W-:Y:S05]  /*52e0*/  WARPSYNC.COLLECTIVE R15, `(.L_x_530) ;  /* 0x000000000f087348 */ /* 0x000fea0003c00000 */
[----:B------:R0:W1:Y:S02]  /*52f0*/  SHFL.BFLY P6, R14, R13, R12, R11 ;  /* 0x0c00000c0d0e7389 */ /* 0x00006400000c000b */
[----:B01----:R-:W-:Y:S05]  /*5300*/  ENDCOLLECTIVE ;  /* 0x000000000000791b */ /* 0x003fea0003800000 */
.L_x_530:
        /* <DEDUP_REMOVED lines=8> */
.L_x_531:
[----:B------:R-:W-:Y:S02]  /*5390*/  HFMA2 R13, -RZ, RZ, 0, 0 ;  /* 0x00000000ff0d7431 */ /* 0x000fe400000001ff */
[----:B------:R-:W-:Y:S01]  /*53a0*/  IMAD.MOV.U32 R12, RZ, RZ, 0x2 ;  /* 0x00000002ff0c7424 */ /* 0x000fe200078e00ff */
[----:B------:R-:W-:-:S07]  /*53b0*/  MOV R31, R14 ;  /* 0x0000000e001f7202 */ /* 0x000fce0000000f00 */
[----:B------:R-:W-:Y:S05]  /*53c0*/  WARPSYNC.COLLECTIVE R15, `(.L_x_532) ;  /* 0x000000000f087348 */ /* 0x000fea0003c00000 */
[----:B------:R0:W1:Y:S02]  /*53d0*/  SHFL.BFLY P6, R14, R13, R12, R11 ;  /* 0x0c00000c0d0e7389 */ /* 0x00006400000c000b */
[----:B01----:R-:W-:Y:S05]  /*53e0*/  ENDCOLLECTIVE ;  /* 0x000000000000791b */ /* 0x003fea0003800000 */
.L_x_532:
        /* <DEDUP_REMOVED lines=8> */
.L_x_533:
[----:B------:R-:W-:Y:S01]  /*5470*/  MOV R13, RZ ;  /* 0x000000ff000d7202 */ /* 0x000fe20000000f00 */
[----:B------:R-:W-:Y:S02]  /*5480*/  HFMA2 R12, -RZ, RZ, 0, 1.1920928955078125e-07 ;  /* 0x00000002ff0c7431 */ /* 0x000fe400000001ff */
[----:B------:R-:W-:-:S07]  /*5490*/  IMAD.MOV.U32 R33, RZ, RZ, R14 ;  /* 0x000000ffff217224 */ /* 0x000fce00078e000e */
[----:B------:R-:W-:Y:S05]  /*54a0*/  WARPSYNC.COLLECTIVE R15, `(.L_x_534) ;  /* 0x000000000f087348 */ /* 0x000fea0003c00000 */
[----:B------:R0:W1:Y:S02]  /*54b0*/  SHFL.BFLY P6, R14, R13, R12, R11 ;  /* 0x0c00000c0d0e7389 */ /* 0x00006400000c000b */
[----:B01----:R-:W-:Y:S05]  /*54c0*/  ENDCOLLECTIVE ;  /* 0x000000000000791b */ /* 0x003fea0003800000 */
.L_x_534:
        /* <DEDUP_REMOVED lines=8> */
.L_x_535:
[----:B------:R-:W-:Y:S01]  /*5550*/  MOV R13, RZ ;  /* 0x000000ff000d7202 */ /* 0x000fe20000000f00 */
[----:B------:R-:W-:Y:S02]  /*5560*/  HFMA2 R12, -RZ, RZ, 0, 1.1920928955078125e-07 ;  /* 0x00000002ff0c7431 */ /* 0x000fe400000001ff */
[----:B------:R-:W-:-:S07]  /*5570*/  FADD.FTZ R20, R34, R14 ;  /* 0x0000000e22147221 */ /* 0x000fce0000010000 */
[----:B------:R-:W-:Y:S05]  /*5580*/  WARPSYNC.COLLECTIVE R15, `(.L_x_536) ;  /* 0x000000000f087348 */ /* 0x000fea0003c00000 */
[----:B------:R0:W1:Y:S02]  /*5590*/  SHFL.BFLY P6, R14, R13, R12, R11 ;  /* 0x0c00000c0d0e7389 */ /* 0x00006400000c000b */
[----:B01----:R-:W-:Y:S05]  /*55a0*/  ENDCOLLECTIVE ;  /* 0x000000000000791b */ /* 0x003fea0003800000 */
.L_x_536:
[----:B------:R-:W-:Y:S01]  /*55b0*/  MOV R12, 0x1 ;  /* 0x00000001000c7802 */ /* 0x000fe20000000f00 */
[----:B------:R-:W-:-:S04]  /*55c0*/  FADD.FTZ R35, RZ, R14 ;  /* 0x0000000eff237221 */ /* 0x000fc80000010000 */
[----:B------:R-:W-:-:S07]  /*55d0*/  IMAD.MOV.U32 R13, RZ, RZ, R35 ;  /* 0x000000ffff0d7224 */ /* 0x000fce00078e0023 */
[----:B------:R-:W-:Y:S05]  /*55e0*/  WARPSYNC.COLLECTIVE R15, `(.L_x_537) ;  /* 0x000000000f087348 */ /* 0x000fea0003c00000 */
[----:B------:R0:W1:Y:S02]  /*55f0*/  SHFL.BFLY P6, R14, R13, R12, R11 ;  /* 0x0c00000c0d0e7389 */ /* 0x00006400000c000b */
[----:B01----:R-:W-:Y:S05]  /*5600*/  ENDCOLLECTIVE ;  /* 0x000000000000791b */ /* 0x003fea0003800000 */
.L_x_537:
[----:B------:R-:W-:Y:S01]  /*5610*/  HFMA2 R13, -RZ, RZ, 0, 0 ;  /* 0x00000000ff0d7431 */ /* 0x000fe200000001ff */
[----:B------:R-:W-:-:S05]  /*5620*/  MOV R12, R14 ;  /* 0x0000000e000c7202 */ /* 0x000fca0000000f00 */
[----:B------:R-:W-:Y:S01]  /*5630*/  FADD.FTZ R26, R35, R12 ;  /* 0x0000000c231a7221 */ /* 0x000fe20000010000 */
[----:B------:R-:W-:-:S07]  /*5640*/  IMAD.MOV.U32 R12, RZ, RZ, 0x2 ;  /* 0x00000002ff0c7424 */ /* 0x000fce00078e00ff */
[----:B------:R-:W-:Y:S05]  /*5650*/  WARPSYNC.COLLECTIVE R15, `(.L_x_538) ;  /* 0x000000000f087348 */ /* 0x000fea0003c00000 */
[----:B------:R0:W1:Y:S02]  /*5660*/  SHFL.BFLY P6, R14, R13, R12, R11 ;  /* 0x0c00000c0d0e7389 */ /* 0x00006400000c000b */
[----:B01----:R-:W-:Y:S05]  /*5670*/  ENDCOLLECTIVE ;  /* 0x000000000000791b */ /* 0x003fea0003800000 */
.L_x_538:
[----:B------:R-:W-:Y:S01]  /*5680*/  HFMA2 R12, -RZ, RZ, 0, 5.9604644775390625e-08 ;  /* 0x00000001ff0c7431 */ /* 0x000fe200000001ff */
[----:B------:R-:W-:-:S05]  /*5690*/  MOV R19, R14 ;  /* 0x0000000e00137202 */ /* 0x000fca0000000f00 */
[----:B------:R-:W-:-:S05]  /*56a0*/  FADD.FTZ R19, RZ, R19 ;  /* 0x00000013ff137221 */ /* 0x000fca0000010000 */
[----:B------:R-:W-:-:S07]  /*56b0*/  MOV R13, R19 ;  /* 0x00000013000d7202 */ /* 0x000fce0000000f00 */
[----:B------:R-:W-:Y:S05]  /*56c0*/  WARPSYNC.COLLECTIVE R15, `(.L_x_539) ;  /* 0x000000000f087348 */ /* 0x000fea0003c00000 */
[----:B------:R0:W1:Y:S02]  /*56d0*/  SHFL.BFLY P6, R14, R13, R12, R11 ;  /* 0x0c00000c0d0e7389 */ /* 0x00006400000c000b */
[----:B01----:R-:W-:Y:S05]  /*56e0*/  ENDCOLLECTIVE ;  /* 0x000000000000791b */ /* 0x003fea0003800000 */
.L_x_539:
[----:B------:R-:W-:Y:S05]  /*56f0*/  BRA `(.L_x_540) ;  /* 0xffffffd800407947 */ /* 0x000fea000383ffff */
.L_x_541:
        /* <DEDUP_REMOVED lines=16> */
.L_x_25582:


//--------------------- .text._ZN4vllm25paged_attention_v1_kernelI13__nv_bfloat16hLi128ELi32ELi128ELNS_18Fp8KVCacheDataTypeE2ELb1EEEvPT_PKS3_PKT0_S9_ifPKiSB_iPKfiiiSD_SD_iiiii --------------------------
	.section	.text._ZN4vllm25paged_attention_v1_kernelI13__nv_bfloat16hLi128ELi32ELi128ELNS_18Fp8KVCacheDataTypeE2ELb1EEEvPT_PKS3_PKT0_S9_ifPKiSB_iPKfiiiSD_SD_iiiii,"ax",@progbits
	.align	128
        .global         _ZN4vllm25paged_attention_v1_kernelI13__nv_bfloat16hLi128ELi32ELi128ELNS_18Fp8KVCacheDataTypeE2ELb1EEEvPT_PKS3_PKT0_S9_ifPKiSB_iPKfiiiSD_SD_iiiii
        .type           _ZN4vllm25paged_attention_v1_kernelI13__nv_bfloat16hLi128ELi32ELi128ELNS_18Fp8KVCacheDataTypeE2ELb1EEEvPT_PKS3_PKT0_S9_ifPKiSB_iPKfiiiSD_SD_iiiii,@function
        .size           _ZN4vllm25paged_attention_v1_kernelI13__nv_bfloat16hLi128ELi32ELi128ELNS_18Fp8KVCacheDataTypeE2ELb1EEEvPT_PKS3_PKT0_S9_ifPKiSB_iPKfiiiSD_SD_iiiii,(.L_x_25583 - _ZN4vllm25paged_attention_v1_kernelI13__nv_bfloat16hLi128ELi32ELi128ELNS_18Fp8KVCacheDataTypeE2ELb1EEEvPT_PKS3_PKT0_S9_ifPKiSB_iPKfiiiSD_SD_iiiii)
        .other          _ZN4vllm25paged_attention_v1_kernelI13__nv_bfloat16hLi128ELi32ELi128ELNS_18Fp8KVCacheDataTypeE2ELb1EEEvPT_PKS3_PKT0_S9_ifPKiSB_iPKfiiiSD_SD_iiiii,@"STO_CUDA_ENTRY STV_DEFAULT"
_ZN4vllm25paged_attention_v1_kernelI13__nv_bfloat16hLi128ELi32ELi128ELNS_18Fp8KVCacheDataTypeE2ELb1EEEvPT_PKS3_PKT0_S9_ifPKiSB_iPKfiiiSD_SD_iiiii:
.text._ZN4vllm25paged_attention_v1_kernelI13__nv_bfloat16hLi128ELi32ELi128ELNS_18Fp8KVCacheDataTypeE2ELb1EEEvPT_PKS3_PKT0_S9_ifPKiSB_iPKfiiiSD_SD_iiiii:
[----:B------:R-:W0:Y:S01]  /*0000*/  LDC R1, c[0x0][0x37c] ;  /* 0x0000df00ff017b82 */ /* 0x000e220000000800 */
[----:B------:R-:W1:Y:S07]  /*0010*/  S2R R22, SR_CTAID.Y ;  /* 0x0000000000167919 */ /* 0x000e6e0000002600 */
[----:B------:R-:W1:Y:S01]  /*0020*/  LDC.64 R6, c[0x0][0x3b0] ;  /* 0x0000ec00ff067b82 */ /* 0x000e620000000a00 */
[----:B------:R-:W2:Y:S07]  /*0030*/  LDCU.64 UR36, c[0x0][0x358] ;  /* 0x00006b00ff2477ac */ /* 0x000eae0008000a00 */
[----:B------:R-:W3:Y:S08]  /*0040*/  LDC R2, c[0x0][0x3f4] ;  /* 0x0000fd00ff027b82 */ /* 0x000ef00000000800 */
[----:B------:R-:W4:Y:S01]  /*0050*/  LDC R4, c[0x0][0x3f8] ;  /* 0x0000fe00ff047b82 */ /* 0x000f220000000800 */
[----:B-1----:R-:W-:-:S06]  /*0060*/  IMAD.WIDE.U32 R6, R22, 0x4, R6 ;  /* 0x0000000416067825 */ /* 0x002fcc00078e0006 */
[----:B--2---:R-:W2:Y:S01]  /*0070*/  LDG.E.CONSTANT R6, desc[UR36][R6.64] ;  /* 0x0000002406067981 */ /* 0x004ea2000c1e9900 */
[----:B---3--:R-:W-:Y:S01]  /*0080*/  IABS R10, R2 ;  /* 0x00000002000a7213 */ /* 0x008fe20000000000 */
[----:B------:R-:W1:Y:S08]  /*0090*/  LDC R17, c[0x0][0x370] ;  /* 0x0000dc00ff117b82 */ /* 0x000e700000000800 */
[----:B------:R-:W-:Y:S01]  /*00a0*/  BAR.SYNC.DEFER_BLOCKING 0x0 ;  /* 0x0000000000007b1d */ /* 0x000fe20000010000 */
[----:B----4-:R-:W-:-:S05]  /*00b0*/  ISETP.GE.AND P1, PT, R4, RZ, PT ;  /* 0x000000ff0400720c */ /* 0x010fca0003f26270 */
[----:B------:R-:W3:Y:S01]  /*00c0*/  I2F.RP R3, R10 ;  /* 0x0000000a00037306 */ /* 0x000ee20000209400 */
[----:B------:R-:W4:Y:S01]  /*00d0*/  S2R R19, SR_TID.X ;  /* 0x0000000000137919 */ /* 0x000f220000002100 */
[----:B------:R-:W1:Y:S06]  /*00e0*/  S2R R18, SR_CTAID.X ;  /* 0x0000000000127919 */ /* 0x000e6c0000002500 */
[----:B---3--:R-:W3:Y:S02]  /*00f0*/  MUFU.RCP R3, R3 ;  /* 0x0000000300037308 */ /* 0x008ee40000001000 */
[----:B---3--:R-:W-:-:S06]  /*0100*/  IADD3 R8, PT, PT, R3, 0xffffffe, RZ ;  /* 0x0ffffffe03087810 */ /* 0x008fcc0007ffe0ff */
[----:B------:R3:W5:Y:S02]  /*0110*/  F2I.FTZ.U32.TRUNC.NTZ R9, R8 ;  /* 0x0000000800097305 */ /* 0x000764000021f000 */
[----:B---3--:R-:W-:Y:S02]  /*0120*/  HFMA2 R8, -RZ, RZ, 0, 0 ;  /* 0x00000000ff087431 */ /* 0x008fe400000001ff */
[----:B-----5:R-:W-:-:S04]  /*0130*/  IMAD R0, R9, R10, RZ ;  /* 0x0000000a09007224 */ /* 0x020fc800078e02ff */
[----:B------:R-:W-:-:S04]  /*0140*/  IMAD.MOV R11, RZ, RZ, -R0 ;  /* 0x000000ffff0b7224 */ /* 0x000fc800078e0a00 */
[----:B------:R-:W-:Y:S02]  /*0150*/  IMAD.HI.U32 R0, R9, R11, R8 ;  /* 0x0000000b09007227 */ /* 0x000fe400078e0008 */
[----:B------:R-:W1:Y:S01]  /*0160*/  @P1 LDC R11, c[0x0][0x3e8] ;  /* 0x0000fa00ff0b1b82 */ /* 0x000e620000000800 */
[----:B--2---:R-:W-:-:S04]  /*0170*/  IADD3 R5, PT, PT, R6, -0x1, RZ ;  /* 0xffffffff06057810 */ /* 0x004fc80007ffe0ff */
[----:B------:R-:W-:Y:S02]  /*0180*/  IABS R7, R5 ;  /* 0x0000000500077213 */ /* 0x000fe40000000000 */
[----:B------:R-:W-:Y:S02]  /*0190*/  LOP3.LUT R5, R5, R2, RZ, 0x3c, !PT ;  /* 0x0000000205057212 */ /* 0x000fe400078e3cff */
[----:B------:R-:W-:Y:S02]  /*01a0*/  MOV R9, R7 ;  /* 0x0000000700097202 */ /* 0x000fe40000000f00 */
[----:B------:R-:W-:Y:S01]  /*01b0*/  ISETP.GE.AND P2, PT, R5, RZ, PT ;  /* 0x000000ff0500720c */ /* 0x000fe20003f46270 */
[----:B-1----:R-:W-:Y:S02]  /*01c0*/  @P1 IMAD R5, R17, R11, R18 ;  /* 0x0000000b11051224 */ /* 0x002fe400078e0212 */
[----:B------:R-:W-:-:S04]  /*01d0*/  IMAD.HI.U32 R7, R0, R9, RZ ;  /* 0x0000000900077227 */ /* 0x000fc800078e00ff */
[----:B------:R-:W-:Y:S02]  /*01e0*/  IMAD.MOV R3, RZ, RZ, -R7 ;  /* 0x000000ffff037224 */ /* 0x000fe400078e0a07 */
[----:B------:R-:W-:Y:S02]  /*01f0*/  @P1 IMAD R5, R5, R4, 0x1 ;  /* 0x0000000105051424 */ /* 0x000fe400078e0204 */
[----:B------:R-:W-:Y:S01]  /*0200*/  IMAD R3, R10, R3, R9 ;  /* 0x000000030a037224 */ /* 0x000fe200078e0209 */
[----:B----4-:R-:W-:-:S04]  /*0210*/  SHF.R.U32.HI R9, RZ, 0x5, R19 ;  /* 0x00000005ff097819 */ /* 0x010fc80000011613 */
[----:B------:R-:W-:-:S13]  /*0220*/  ISETP.GT.U32.AND P3, PT, R10, R3, PT ;  /* 0x000000030a00720c */ /* 0x000fda0003f64070 */
[-C--:B------:R-:W-:Y:S01]  /*0230*/  @!P3 IADD3 R3, PT, PT, R3, -R10.reuse, RZ ;  /* 0x8000000a0303b210 */ /* 0x080fe20007ffe0ff */
[----:B------:R-:W-:Y:S01]  /*0240*/  @!P3 VIADD R7, R7, 0x1 ;  /* 0x000000010707b836 */ /* 0x000fe20000000000 */
[----:B------:R-:W-:Y:S02]  /*0250*/  ISETP.NE.AND P3, PT, R2, RZ, PT ;  /* 0x000000ff0200720c */ /* 0x000fe40003f65270 */
[----:B------:R-:W-:Y:S02]  /*0260*/  ISETP.GE.U32.AND P0, PT, R3, R10, PT ;  /* 0x0000000a0300720c */ /* 0x000fe40003f06070 */
[----:B------:R-:W-:-:S04]  /*0270*/  IADD3 R3, PT, PT, R6, 0x1f, RZ ;  /* 0x0000001f06037810 */ /* 0x000fc80007ffe0ff */
[----:B------:R-:W-:-:S04]  /*0280*/  SHF.R.S32.HI R8, RZ, 0x1f, R3 ;  /* 0x0000001fff087819 */ /* 0x000fc80000011403 */
[----:B------:R-:W-:-:S03]  /*0290*/  LEA.HI R3, R8, R3, RZ, 0x5 ;  /* 0x0000000308037211 */ /* 0x000fc600078f28ff */
[----:B------:R-:W-:Y:S02]  /*02a0*/  @P0 IADD3 R7, PT, PT, R7, 0x1, RZ ;  /* 0x0000000107070810 */ /* 0x000fe40007ffe0ff */
[----:B------:R-:W-:Y:S02]  /*02b0*/  SHF.R.S32.HI R8, RZ, 0x5, R3 ;  /* 0x00000005ff087819 */ /* 0x000fe40000011403 */
[----:B------:R-:W-:Y:S02]  /*02c0*/  LOP3.LUT R3, R3, 0xffffffe0, RZ, 0xc0, !PT ;  /* 0xffffffe003037812 */ /* 0x000fe400078ec0ff */
[----:B------:R-:W-:Y:S02]  /*02d0*/  @!P2 IADD3 R7, PT, PT, -R7, RZ, RZ ;  /* 0x000000ff0707a210 */ /* 0x000fe40007ffe1ff */
[----:B------:R-:W-:Y:S02]  /*02e0*/  ISETP.GE.AND P0, PT, R9, R8, PT ;  /* 0x000000080900720c */ /* 0x000fe40003f06270 */
[----:B------:R-:W-:-:S02]  /*02f0*/  VIMNMX R6, PT, PT, R6, R3, PT ;  /* 0x0000000306067248 */ /* 0x000fc40003fe0100 */
[----:B------:R-:W-:Y:S01]  /*0300*/  @!P3 LOP3.LUT R7, RZ, R2, RZ, 0x33, !PT ;  /* 0x00000002ff07b212 */ /* 0x000fe200078e33ff */
[----:B0-----:R-:W-:Y:S08]  /*0310*/  @P1 BRA `(.L_x_542) ;  /* 0x0000000000dc1947 */ /* 0x001ff00003800000 */
[----:B------:R-:W0:Y:S01]  /*0320*/  LDC R12, c[0x0][0x3a0] ;  /* 0x0000e800ff0c7b82 */ /* 0x000e220000000800 */
[----:B------:R-:W-:Y:S02]  /*0330*/  IABS R13, R17 ;  /* 0x00000011000d7213 */ /* 0x000fe40000000000 */
[----:B------:R-:W-:Y:S02]  /*0340*/  IABS R16, R18 ;  /* 0x0000001200107213 */ /* 0x000fe40000000000 */
[----:B0-----:R-:W-:-:S04]  /*0350*/  IABS R14, R12 ;  /* 0x0000000c000e7213 */ /* 0x001fc80000000000 */
[----:B------:R-:W0:Y:S08]  /*0360*/  I2F.RP R5, R14 ;  /* 0x0000000e00057306 */ /* 0x000e300000209400 */
[----:B0-----:R-:W0:Y:S02]  /*0370*/  MUFU.RCP R5, R5 ;  /* 0x0000000500057308 */ /* 0x001e240000001000 */
[----:B0-----:R-:W-:-:S06]  /*0380*/  VIADD R2, R5, 0xffffffe ;  /* 0x0ffffffe05027836 */ /* 0x001fcc0000000000 */
[----:B------:R0:W1:Y:S02]  /*0390*/  F2I.FTZ.U32.TRUNC.NTZ R3, R2 ;  /* 0x0000000200037305 */ /* 0x000064000021f000 */
[----:B0-----:R-:W-:Y:S02]  /*03a0*/  MOV R2, RZ ;  /* 0x000000ff00027202 */ /* 0x001fe40000000f00 */
[----:B-1----:R-:W-:-:S05]  /*03b0*/  IADD3 R11, PT, PT, RZ, -R3, RZ ;  /* 0x80000003ff0b7210 */ /* 0x002fca0007ffe0ff */
[----:B------:R-:W-:-:S04]  /*03c0*/  IMAD R11, R11, R14, RZ ;  /* 0x0000000e0b0b7224 */ /* 0x000fc800078e02ff */
[----:B------:R-:W-:Y:S01]  /*03d0*/  IMAD.HI.U32 R3, R3, R11, R2 ;  /* 0x0000000b03037227 */ /* 0x000fe200078e0002 */
[----:B------:R-:W-:-:S03]  /*03e0*/  LOP3.LUT R2, R17, R12, RZ, 0x3c, !PT ;  /* 0x0000000c11027212 */ /* 0x000fc600078e3cff */
[----:B------:R-:W-:Y:S01]  /*03f0*/  IMAD.MOV.U32 R11, RZ, RZ, R13 ;  /* 0x000000ffff0b7224 */ /* 0x000fe200078e000d */
[----:B------:R-:W-:-:S03]  /*0400*/  ISETP.GE.AND P3, PT, R2, RZ, PT ;  /* 0x000000ff0200720c */ /* 0x000fc60003f66270 */
[----:B------:R-:W-:-:S05]  /*0410*/  IMAD.HI.U32 R3, R3, R11, RZ ;  /* 0x0000000b03037227 */ /* 0x000fca00078e00ff */
[----:B------:R-:W-:-:S05]  /*0420*/  IADD3 R5, PT, PT, -R3, RZ, RZ ;  /* 0x000000ff03057210 */ /* 0x000fca0007ffe1ff */
[----:B------:R-:W-:-:S05]  /*0430*/  IMAD R5, R14, R5, R11 ;  /* 0x000000050e057224 */ /* 0x000fca00078e020b */
[----:B------:R-:W-:-:S13]  /*0440*/  ISETP.GT.U32.AND P2, PT, R14, R5, PT ;  /* 0x000000050e00720c */ /* 0x000fda0003f44070 */
[-C--:B------:R-:W-:Y:S01]  /*0450*/  @!P2 IADD3 R5, PT, PT, R5, -R14.reuse, RZ ;  /* 0x8000000e0505a210 */ /* 0x080fe20007ffe0ff */
[----:B------:R-:W-:Y:S01]  /*0460*/  @!P2 VIADD R3, R3, 0x1 ;  /* 0x000000010303a836 */ /* 0x000fe20000000000 */
[----:B------:R-:W-:Y:S02]  /*0470*/  ISETP.NE.AND P2, PT, R12, RZ, PT ;  /* 0x000000ff0c00720c */ /* 0x000fe40003f45270 */
[----:B------:R-:W-:-:S13]  /*0480*/  ISETP.GE.U32.AND P1, PT, R5, R14, PT ;  /* 0x0000000e0500720c */ /* 0x000fda0003f26070 */
[----:B------:R-:W-:-:S04]  /*0490*/  @P1 IADD3 R3, PT, PT, R3, 0x1, RZ ;  /* 0x0000000103031810 */ /* 0x000fc80007ffe0ff */
[----:B------:R-:W-:-:S05]  /*04a0*/  MOV R5, R3 ;  /* 0x0000000300057202 */ /* 0x000fca0000000f00 */
[----:B------:R-:W-:Y:S01]  /*04b0*/  @!P3 IMAD.MOV R5, RZ, RZ, -R5 ;  /* 0x000000ffff05b224 */ /* 0x000fe200078e0a05 */
[----:B------:R-:W-:-:S04]  /*04c0*/  @!P2 LOP3.LUT R5, RZ, R12, RZ, 0x33, !PT ;  /* 0x0000000cff05a212 */ /* 0x000fc800078e33ff */
[-C--:B------:R-:W-:Y:S02]  /*04d0*/  IABS R11, R5.reuse ;  /* 0x00000005000b7213 */ /* 0x080fe40000000000 */
[----:B------:R-:W-:Y:S02]  /*04e0*/  IABS R20, R5 ;  /* 0x0000000500147213 */ /* 0x000fe40000000000 */
[----:B------:R-:W0:Y:S08]  /*04f0*/  I2F.RP R13, R11 ;  /* 0x0000000b000d7306 */ /* 0x000e300000209400 */
[----:B0-----:R-:W0:Y:S02]  /*0500*/  MUFU.RCP R13, R13 ;  /* 0x0000000d000d7308 */ /* 0x001e240000001000 */
[----:B0-----:R-:W-:-:S02]  /*0510*/  IADD3 R2, PT, PT, R13, 0xffffffe, RZ ;  /* 0x0ffffffe0d027810 */ /* 0x001fc40007ffe0ff */
[----:B------:R-:W-:-:S04]  /*0520*/  IADD3 R13, PT, PT, RZ, -R20, RZ ;  /* 0x80000014ff0d7210 */ /* 0x000fc80007ffe0ff */
[----:B------:R0:W1:Y:S02]  /*0530*/  F2I.FTZ.U32.TRUNC.NTZ R3, R2 ;  /* 0x0000000200037305 */ /* 0x000064000021f000 */
[----:B0-----:R-:W-:Y:S02]  /*0540*/  MOV R2, RZ ;  /* 0x000000ff00027202 */ /* 0x001fe40000000f00 */
[----:B-1----:R-:W-:-:S05]  /*0550*/  IADD3 R14, PT, PT, RZ, -R3, RZ ;  /* 0x80000003ff0e7210 */ /* 0x002fca0007ffe0ff */
[----:B------:R-:W-:Y:S02]  /*0560*/  IMAD R15, R14, R11, RZ ;  /* 0x0000000b0e0f7224 */ /* 0x000fe400078e02ff */
[----:B------:R-:W-:Y:S02]  /*0570*/  IMAD.MOV.U32 R14, RZ, RZ, R16 ;  /* 0x000000ffff0e7224 */ /* 0x000fe400078e0010 */
[----:B------:R-:W-:-:S06]  /*0580*/  IMAD.HI.U32 R3, R3, R15, R2 ;  /* 0x0000000f03037227 */ /* 0x000fcc00078e0002 */
[----:B------:R-:W-:-:S04]  /*0590*/  IMAD.HI.U32 R3, R3, R14, RZ ;  /* 0x0000000e03037227 */ /* 0x000fc800078e00ff */
[----:B------:R-:W-:-:S05]  /*05a0*/  IMAD R2, R3, R13, R14 ;  /* 0x0000000d03027224 */ /* 0x000fca00078e020e */
[----:B------:R-:W-:-:S13]  /*05b0*/  ISETP.GT.U32.AND P2, PT, R11, R2, PT ;  /* 0x000000020b00720c */ /* 0x000fda0003f44070 */
[----:B------:R-:W-:Y:S01]  /*05c0*/  @!P2 IMAD.IADD R2, R2, 0x1, -R11 ;  /* 0x000000010202a824 */ /* 0x000fe200078e0a0b */
[----:B------:R-:W-:Y:S02]  /*05d0*/  @!P2 IADD3 R3, PT, PT, R3, 0x1, RZ ;  /* 0x000000010303a810 */ /* 0x000fe40007ffe0ff */
[----:B------:R-:W-:Y:S02]  /*05e0*/  ISETP.NE.AND P2, PT, R5, RZ, PT ;  /* 0x000000ff0500720c */ /* 0x000fe40003f45270 */
[----:B------:R-:W-:Y:S02]  /*05f0*/  ISETP.GE.U32.AND P1, PT, R2, R11, PT ;  /* 0x0000000b0200720c */ /* 0x000fe40003f26070 */
[----:B------:R-:W0:Y:S01]  /*0600*/  LDC R2, c[0x0][0x3e8] ;  /* 0x0000fa00ff027b82 */ /* 0x000e220000000800 */
[----:B------:R-:W-:-:S04]  /*0610*/  LOP3.LUT R11, R18, R5, RZ, 0x3c, !PT ;  /* 0x00000005120b7212 */ /* 0x000fc800078e3cff */
[----:B------:R-:W-:-:S06]  /*0620*/  ISETP.GE.AND P3, PT, R11, RZ, PT ;  /* 0x000000ff0b00720c */ /* 0x000fcc0003f66270 */
[----:B------:R-:W-:-:S07]  /*0630*/  @P1 IADD3 R3, PT, PT, R3, 0x1, RZ ;  /* 0x0000000103031810 */ /* 0x000fce0007ffe0ff */
[----:B------:R-:W-:Y:S01]  /*0640*/  @!P3 IMAD.MOV R3, RZ, RZ, -R3 ;  /* 0x000000ffff03b224 */ /* 0x000fe200078e0a03 */
[----:B------:R-:W-:-:S05]  /*0650*/  @!P2 LOP3.LUT R3, RZ, R5, RZ, 0x33, !PT ;  /* 0x00000005ff03a212 */ /* 0x000fca00078e33ff */
[----:B0-----:R-:W-:-:S05]  /*0660*/  IMAD R3, R2, R12, R3 ;  /* 0x0000000c02037224 */ /* 0x001fca00078e0203 */
[----:B------:R-:W-:-:S05]  /*0670*/  IADD3 R3, PT, PT, -R3, RZ, RZ ;  /* 0x000000ff03037210 */ /* 0x000fca0007ffe1ff */
[----:B------:R-:W-:-:S07]  /*0680*/  IMAD R5, R4, R3, 0x1 ;  /* 0x0000000104057424 */ /* 0x000fce00078e0203 */
.L_x_542:
        /* <DEDUP_REMOVED lines=14> */
[----:B-1----:R-:W-:-:S05]  /*0770*/  LEA R12, R15, R12, 0x18 ;  /* 0x0000000c0f0c7211 */ /* 0x002fca00078ec0ff */
[----:B0-----:R-:W0:Y:S02]  /*0780*/  MUFU.RCP R10, R10 ;  /* 0x0000000a000a7308 */ /* 0x001e240000001000 */
[----:B0-----:R-:W-:Y:S01]  /*0790*/  VIADD R2, R10, 0xffffffe ;  /* 0x0ffffffe0a027836 */ /* 0x001fe20000000000 */
[----:B------:R-:W-:-:S05]  /*07a0*/  IABS R10, R13 ;  /* 0x0000000d000a7213 */ /* 0x000fca0000000000 */
[----:B------:R0:W1:Y:S02]  /*07b0*/  F2I.FTZ.U32.TRUNC.NTZ R3, R2 ;  /* 0x0000000200037305 */ /* 0x000064000021f000 */
[----:B0-----:R-:W-:Y:S01]  /*07c0*/  IMAD.MOV.U32 R2, RZ, RZ, RZ ;  /* 0x000000ffff027224 */ /* 0x001fe200078e00ff */
[----:B-1----:R-:W-:-:S05]  /*07d0*/  IADD3 R14, PT, PT, RZ, -R3, RZ ;  /* 0x80000003ff0e7210 */ /* 0x002fca0007ffe0ff */
[----:B------:R-:W-:-:S04]  /*07e0*/  IMAD R15, R14, R11, RZ ;  /* 0x0000000b0e0f7224 */ /* 0x000fc800078e02ff */
[----:B------:R-:W-:Y:S01]  /*07f0*/  IMAD.HI.U32 R2, R3, R15, R2 ;  /* 0x0000000f03027227 */ /* 0x000fe200078e0002 */
[----:B------:R-:W-:Y:S02]  /*0800*/  MOV R15, R9 ;  /* 0x00000009000f7202 */ /* 0x000fe40000000f00 */
[----:B--2---:R-:W-:-:S07]  /*0810*/  IADD3 R3, PT, PT, R7, -UR4, RZ ;  /* 0x8000000407037c10 */ /* 0x004fce000fffe0ff */
.L_x_546:
[----:B------:R-:W-:-:S05]  /*0820*/  IMAD.SHL.U32 R14, R15, 0x20, RZ ;  /* 0x000000200f0e7824 */ /* 0x000fca00078e00ff */
[----:B------:R-:W-:-:S05]  /*0830*/  IABS R21, R14 ;  /* 0x0000000e00157213 */ /* 0x000fca0000000000 */
[----:B------:R-:W-:-:S05]  /*0840*/  IMAD.HI.U32 R20, R0, R21, RZ ;  /* 0x0000001500147227 */ /* 0x000fca00078e00ff */
[----:B------:R-:W-:-:S05]  /*0850*/  IADD3 R24, PT, PT, -R20, RZ, RZ ;  /* 0x000000ff14187210 */ /* 0x000fca0007ffe1ff */
[----:B------:R-:W-:-:S05]  /*0860*/  IMAD R21, R10, R24, R21 ;  /* 0x000000180a157224 */ /* 0x000fca00078e0215 */
[----:B------:R-:W-:-:S13]  /*0870*/  ISETP.GT.U32.AND P3, PT, R4, R21, PT ;  /* 0x000000150400720c */ /* 0x000fda0003f64070 */
[----:B------:R-:W-:Y:S01]  /*0880*/  @!P3 IADD3 R21, PT, PT, R21, -R10, RZ ;  /* 0x8000000a1515b210 */ /* 0x000fe20007ffe0ff */
[----:B------:R-:W-:-:S03]  /*0890*/  @!P3 VIADD R20, R20, 0x1 ;  /* 0x000000011414b836 */ /* 0x000fc60000000000 */
[----:B------:R-:W-:Y:S02]  /*08a0*/  ISETP.GE.U32.AND P0, PT, R21, R4, PT ;  /* 0x000000041500720c */ /* 0x000fe40003f06070 */
[----:B------:R-:W-:-:S04]  /*08b0*/  LOP3.LUT R21, R14, R13, RZ, 0x3c, !PT ;  /* 0x0000000d0e157212 */ /* 0x000fc800078e3cff */
[----:B------:R-:W-:-:S07]  /*08c0*/  ISETP.GE.AND P4, PT, R21, RZ, PT ;  /* 0x000000ff1500720c */ /* 0x000fce0003f86270 */
[----:B------:R-:W-:-:S06]  /*08d0*/  @P0 IADD3 R20, PT, PT, R20, 0x1, RZ ;  /* 0x0000000114140810 */ /* 0x000fcc0007ffe0ff */
[----:B------:R-:W-:Y:S02]  /*08e0*/  @!P4 IADD3 R20, PT, PT, -R20, RZ, RZ ;  /* 0x000000ff1414c210 */ /* 0x000fe40007ffe1ff */
[----:B------:R-:W-:-:S05]  /*08f0*/  @!P2 LOP3.LUT R20, RZ, R13, RZ, 0x33, !PT ;  /* 0x0000000dff14a212 */ /* 0x000fca00078e33ff */
[----:B------:R-:W-:-:S05]  /*0900*/  IMAD.IADD R25, R20, 0x1, R5 ;  /* 0x0000000114197824 */ /* 0x000fca00078e0205 */
        /* <DEDUP_REMOVED lines=18> */
[----:B------:R-:W-:-:S03]  /*0a30*/  ISETP.GE.AND P0, PT, R15, R8, PT ;  /* 0x000000080f00720c */ /* 0x000fc60003f06270 */
[----:B------:R0:W-:Y:S10]  /*0a40*/  STS [R21], R14 ;  /* 0x0000000e15007388 */ /* 0x0001f40000000800 */
[----:B0-----:R-:W-:Y:S05]  /*0a50*/  @!P0 BRA `(.L_x_546) ;  /* 0xfffffffc00708947 */ /* 0x001fea000383ffff */
.L_x_544:
[----:B------:R-:W-:Y:S05]  /*0a60*/  BSYNC.RECONVERGENT B6 ;  /* 0x0000000000067941 */ /* 0x000fea0003800200 */
.L_x_543:
        /* <DEDUP_REMOVED lines=12> */
.L_x_587:
        /* <DEDUP_REMOVED lines=11> */
[----:B0-----:R-:W-:Y:S01]  /*0be0*/  LEA R4, R16, R12, 0x2 ;  /* 0x0000000c10047211 */ /* 0x001fe200078e10ff */
[----:B------:R-:W-:Y:S01]  /*0bf0*/  IMAD.MOV.U32 R12, RZ, RZ, -0x800001 ;  /* 0xff7fffffff0c7424 */ /* 0x000fe200078e00ff */
        /* <DEDUP_REMOVED lines=26> */
.L_x_552:
        /* <DEDUP_REMOVED lines=9> */
[----:B0-----:R-:W-:Y:S01]  /*0e30*/  VIADD R14, R14, 0x200 ;  /* 0x000002000e0e7836 */ /* 0x001fe20000000000 */
[----:B------:R-:W-:Y:S06]  /*0e40*/  @P4 BRA `(.L_x_552) ;  /* 0xfffffffc00d44947 */ /* 0x000fec000383ffff */
.L_x_551:
[----:B------:R-:W-:Y:S05]  /*0e50*/  BSYNC.RECONVERGENT B1 ;  /* 0x0000000000017941 */ /* 0x000fea0003800200 */
.L_x_550:
        /* <DEDUP_REMOVED lines=12> */
.L_x_555:
[----:B------:R-:W0:Y:S01]  /*0f20*/  LDS R28, [R12+-0x400] ;  /* 0xfffc00000c1c7984 */ /* 0x000e220000000800 */
[----:B------:R-:W-:-:S03]  /*0f30*/  VIADD R13, R13, 0x800 ;  /* 0x000008000d0d7836 */ /* 0x000fc60000000000 */
[----:B------:R-:W1:Y:S02]  /*0f40*/  LDS R30, [R12+-0x200] ;  /* 0xfffe00000c1e7984 */ /* 0x000e640000000800 */
[----:B------:R-:W-:Y:S02]  /*0f50*/  ISETP.GE.AND P4, PT, R13, R14, PT ;  /* 0x0000000e0d00720c */ /* 0x000fe40003f86270 */
[----:B------:R-:W2:Y:S04]  /*0f60*/  LDS R26, [R12] ;  /* 0x000000000c1a7984 */ /* 0x000ea80000000800 */
[----:B------:R-:W3:Y:S04]  /*0f70*/  LDS R24, [R12+0x200] ;  /* 0x000200000c187984 */ /* 0x000ee80000000800 */
[----:B------:R-:W-:Y:S04]  /*0f80*/  LDS R20, [R12+0x400] ;  /* 0x000400000c147984 */ /* 0x000fe80000000800 */
[----:B------:R-:W4:Y:S01]  /*0f90*/  LDS R32, [R12+0x1800] ;  /* 0x001800000c207984 */ /* 0x000f220000000800 */
[C---:B0-----:R-:W-:Y:S01]  /*0fa0*/  FADD.FTZ R28, -R11.reuse, R28 ;  /* 0x0000001c0b1c7221 */ /* 0x041fe20000010100 */
[----:B-1----:R-:W-:-:S03]  /*0fb0*/  FADD.FTZ R30, -R11, R30 ;  /* 0x0000001e0b1e7221 */ /* 0x002fc60000010100 */
[----:B------:R-:W-:Y:S02]  /*0fc0*/  FMUL.FTZ R25, R28, 1.4426950216293334961 ;  /* 0x3fb8aa3b1c197820 */ /* 0x000fe40000410000 */
[----:B------:R-:W0:Y:S01]  /*0fd0*/  LDS R28, [R12+0x800] ;  /* 0x000800000c1c7984 */ /* 0x000e220000000800 */
[----:B------:R-:W-:Y:S01]  /*0fe0*/  FMUL.FTZ R27, R30, 1.4426950216293334961 ;  /* 0x3fb8aa3b1e1b7820 */ /* 0x000fe20000410000 */
[C---:B--2---:R-:W-:Y:S02]  /*0ff0*/  FADD.FTZ R26, -R11.reuse, R26 ;  /* 0x0000001a0b1a7221 */ /* 0x044fe40000010100 */
[----:B------:R-:W1:Y:S01]  /*1000*/  MUFU.EX2 R25, R25 ;  /* 0x0000001900197308 */ /* 0x000e620000000800 */
[----:B---3--:R-:W-:Y:S01]  /*1010*/  FADD.FTZ R24, -R11, R24 ;  /* 0x000000180b187221 */ /* 0x008fe20000010100 */
[----:B------:R-:W-:Y:S02]  /*1020*/  FMUL.FTZ R23, R26, 1.4426950216293334961 ;  /* 0x3fb8aa3b1a177820 */ /* 0x000fe40000410000 */
[----:B------:R-:W2:Y:S01]  /*1030*/  MUFU.EX2 R27, R27 ;  /* 0x0000001b001b7308 */ /* 0x000ea20000000800 */
[----:B------:R-:W-:-:S02]  /*1040*/  FMUL.FTZ R21, R24, 1.4426950216293334961 ;  /* 0x3fb8aa3b18157820 */ /* 0x000fc40000410000 */
[----:B------:R-:W3:Y:S01]  /*1050*/  LDS R24, [R12+0x600] ;  /* 0x000600000c187984 */ /* 0x000ee20000000800 */
[----:B------:R-:W5:Y:S01]  /*1060*/  MUFU.EX2 R23, R23 ;  /* 0x0000001700177308 */ /* 0x000f620000000800 */
[----:B----4-:R-:W-:-:S03]  /*1070*/  FADD.FTZ R32, -R11, R32 ;  /* 0x000000200b207221 */ /* 0x010fc60000010100 */
[----:B------:R-:W4:Y:S01]  /*1080*/  MUFU.EX2 R21, R21 ;  /* 0x0000001500157308 */ /* 0x000f220000000800 */
[----:B-1----:R-:W-:Y:S01]  /*1090*/  FADD.FTZ R26, R25, R15 ;  /* 0x0000000f191a7221 */ /* 0x002fe20000010000 */
[----:B------:R1:W-:Y:S03]  /*10a0*/  STS [R12+-0x400], R25 ;  /* 0xfffc00190c007388 */ /* 0x0003e60000000800 */
[----:B--2---:R-:W-:Y:S01]  /*10b0*/  FADD.FTZ R30, R26, R27 ;  /* 0x0000001b1a1e7221 */ /* 0x004fe20000010000 */
[----:B------:R2:W-:Y:S03]  /*10c0*/  STS [R12+-0x200], R27 ;  /* 0xfffe001b0c007388 */ /* 0x0005e60000000800 */
[----:B-----5:R-:W-:Y:S01]  /*10d0*/  FADD.FTZ R30, R30, R23 ;  /* 0x000000171e1e7221 */ /* 0x020fe20000010000 */
[----:B------:R-:W5:Y:S01]  /*10e0*/  LDS R26, [R12+0xa00] ;  /* 0x000a00000c1a7984 */ /* 0x000f620000000800 */
[----:B-1----:R-:W-:-:S02]  /*10f0*/  FADD.FTZ R25, -R11, R20 ;  /* 0x000000140b197221 */ /* 0x002fc40000010100 */
[----:B----4-:R-:W-:Y:S01]  /*1100*/  FADD.FTZ R15, R30, R21 ;  /* 0x000000151e0f7221 */ /* 0x010fe20000010000 */
[----:B------:R-:W1:Y:S01]  /*1110*/  LDS R20, [R12+0xe00] ;  /* 0x000e00000c147984 */ /* 0x000e620000000800 */
[----:B--2---:R-:W-:-:S03]  /*1120*/  FMUL.FTZ R27, R25, 1.4426950216293334961 ;  /* 0x3fb8aa3b191b7820 */ /* 0x004fc60000410000 */
[----:B------:R-:W2:Y:S04]  /*1130*/  LDS R30, [R12+0xc00] ;  /* 0x000c00000c1e7984 */ /* 0x000ea80000000800 */
[----:B------:R4:W-:Y:S01]  /*1140*/  STS [R12], R23 ;  /* 0x000000170c007388 */ /* 0x0009e20000000800 */
[----:B0-----:R-:W-:Y:S01]  /*1150*/  FADD.FTZ R28, -R11, R28 ;  /* 0x0000001c0b1c7221 */ /* 0x001fe20000010100 */
[----:B------:R-:W0:Y:S02]  /*1160*/  MUFU.EX2 R27, R27 ;  /* 0x0000001b001b7308 */ /* 0x000e240000000800 */
[----:B------:R-:W-:Y:S01]  /*1170*/  STS [R12+0x200], R21 ;  /* 0x000200150c007388 */ /* 0x000fe20000000800 */
[----:B------:R-:W-:-:S06]  /*1180*/  FMUL.FTZ R25, R28, 1.4426950216293334961 ;  /* 0x3fb8aa3b1c197820 */ /* 0x000fcc0000410000 */
[----:B------:R-:W5:Y:S01]  /*1190*/  MUFU.EX2 R25, R25 ;  /* 0x0000001900197308 */ /* 0x000f620000000800 */
[----:B---3--:R-:W-:-:S04]  /*11a0*/  FADD.FTZ R24, -R11, R24 ;  /* 0x000000180b187221 */ /* 0x008fc80000010100 */
[----:B----4-:R-:W-:Y:S01]  /*11b0*/  FMUL.FTZ R23, R24, 1.4426950216293334961 ;  /* 0x3fb8aa3b18177820 */ /* 0x010fe20000410000 */
[----:B0-----:R0:W-:Y:S01]  /*11c0*/  STS [R12+0x400], R27 ;  /* 0x0004001b0c007388 */ /* 0x0011e20000000800 */
[----:B------:R-:W-:-:S04]  /*11d0*/  FADD.FTZ R15, R15, R27 ;  /* 0x0000001b0f0f7221 */ /* 0x000fc80000010000 */
[----:B------:R-:W3:Y:S01]  /*11e0*/  MUFU.EX2 R23, R23 ;  /* 0x0000001700177308 */ /* 0x000ee20000000800 */
[----:B-----5:R-:W-:Y:S01]  /*11f0*/  STS [R12+0x800], R25 ;  /* 0x000800190c007388 */ /* 0x020fe20000000800 */
[----:B------:R-:W-:-:S04]  /*1200*/  FADD.FTZ R26, -R11, R26 ;  /* 0x0000001a0b1a7221 */ /* 0x000fc80000010100 */
[----:B------:R-:W-:Y:S01]  /*1210*/  FMUL.FTZ R26, R26, 1.4426950216293334961 ;  /* 0x3fb8aa3b1a1a7820 */ /* 0x000fe20000410000 */
[C---:B-1----:R-:W-:Y:S01]  /*1220*/  FADD.FTZ R20, -R11.reuse, R20 ;  /* 0x000000140b147221 */ /* 0x042fe20000010100 */
[----:B--2---:R-:W-:Y:S02]  /*1230*/  FADD.FTZ R30, -R11, R30 ;  /* 0x0000001e0b1e7221 */ /* 0x004fe40000010100 */
[----:B0-----:R0:W1:Y:S01]  /*1240*/  MUFU.EX2 R27, R26 ;  /* 0x0000001a001b7308 */ /* 0x0010620000000800 */
[----:B------:R-:W-:Y:S01]  /*1250*/  FMUL.FTZ R29, R20, 1.4426950216293334961 ;  /* 0x3fb8aa3b141d7820 */ /* 0x000fe20000410000 */
[----:B---3--:R-:W-:Y:S01]  /*1260*/  FADD.FTZ R20, R15, R23 ;  /* 0x000000170f147221 */ /* 0x008fe20000010000 */
[----:B------:R-:W-:Y:S01]  /*1270*/  FMUL.FTZ R21, R30, 1.4426950216293334961 ;  /* 0x3fb8aa3b1e157820 */ /* 0x000fe20000410000 */
[----:B------:R-:W-:Y:S02]  /*1280*/  STS [R12+0x600], R23 ;  /* 0x000600170c007388 */ /* 0x000fe40000000800 */
[----:B------:R-:W-:Y:S01]  /*1290*/  FADD.FTZ R24, R20, R25 ;  /* 0x0000001914187221 */ /* 0x000fe20000010000 */
[----:B------:R-:W2:Y:S01]  /*12a0*/  MUFU.EX2 R29, R29 ;  /* 0x0000001d001d7308 */ /* 0x000ea20000000800 */
[----:B------:R-:W3:Y:S03]  /*12b0*/  LDS R20, [R12+0x1000] ;  /* 0x001000000c147984 */ /* 0x000ee60000000800 */
[----:B------:R-:W4:Y:S01]  /*12c0*/  MUFU.EX2 R21, R21 ;  /* 0x0000001500157308 */ /* 0x000f220000000800 */
[----:B0-----:R-:W0:Y:S01]  /*12d0*/  LDS R26, [R12+0x1400] ;  /* 0x001400000c1a7984 */ /* 0x001e220000000800 */
[----:B-1----:R-:W-:-:S03]  /*12e0*/  FADD.FTZ R28, R24, R27 ;  /* 0x0000001b181c7221 */ /* 0x002fc60000010000 */
[----:B------:R-:W1:Y:S04]  /*12f0*/  LDS R24, [R12+0x1200] ;  /* 0x001200000c187984 */ /* 0x000e680000000800 */
[----:B------:R-:W5:Y:S04]  /*1300*/  LDS R30, [R12+0x1600] ;  /* 0x001600000c1e7984 */ /* 0x000f680000000800 */
[----:B--2---:R-:W-:Y:S01]  /*1310*/  STS [R12+0xe00], R29 ;  /* 0x000e001d0c007388 */ /* 0x004fe20000000800 */
[----:B----4-:R-:W-:-:S03]  /*1320*/  FADD.FTZ R28, R28, R21 ;  /* 0x000000151c1c7221 */ /* 0x010fc60000010000 */
[----:B------:R-:W-:Y:S01]  /*1330*/  STS [R12+0xc00], R21 ;  /* 0x000c00150c007388 */ /* 0x000fe20000000800 */
[----:B------:R-:W-:-:S03]  /*1340*/  FADD.FTZ R15, R28, R29 ;  /* 0x0000001d1c0f7221 */ /* 0x000fc60000010000 */
[----:B------:R-:W2:Y:S04]  /*1350*/  LDS R28, [R12+0x1a00] ;  /* 0x001a00000c1c7984 */ /* 0x000ea80000000800 */
[----:B------:R4:W-:Y:S02]  /*1360*/  STS [R12+0xa00], R27 ;  /* 0x000a001b0c007388 */ /* 0x0009e40000000800 */
[----:B----4-:R-:W-:Y:S01]  /*1370*/  FMUL.FTZ R27, R32, 1.4426950216293334961 ;  /* 0x3fb8aa3b201b7820 */ /* 0x010fe20000410000 */
[----:B---3--:R-:W-:-:S04]  /*1380*/  FADD.FTZ R20, -R11, R20 ;  /* 0x000000140b147221 */ /* 0x008fc80000010100 */
[----:B------:R-:W-:Y:S01]  /*1390*/  FMUL.FTZ R20, R20, 1.4426950216293334961 ;  /* 0x3fb8aa3b14147820 */ /* 0x000fe20000410000 */
[C---:B0-----:R-:W-:Y:S01]  /*13a0*/  FADD.FTZ R23, -R11.reuse, R26 ;  /* 0x0000001a0b177221 */ /* 0x041fe20000010100 */
[----:B------:R-:W0:Y:S01]  /*13b0*/  MUFU.EX2 R27, R27 ;  /* 0x0000001b001b7308 */ /* 0x000e220000000800 */
[----:B-1----:R-:W-:Y:S02]  /*13c0*/  FADD.FTZ R24, -R11, R24 ;  /* 0x000000180b187221 */ /* 0x002fe40000010100 */
[----:B------:R-:W-:Y:S01]  /*13d0*/  FMUL.FTZ R23, R23, 1.4426950216293334961 ;  /* 0x3fb8aa3b17177820 */ /* 0x000fe20000410000 */
[----:B------:R-:W1:Y:S01]  /*13e0*/  MUFU.EX2 R20, R20 ;  /* 0x0000001400147308 */ /* 0x000e620000000800 */
[----:B------:R-:W-:Y:S01]  /*13f0*/  FMUL.FTZ R26, R24, 1.4426950216293334961 ;  /* 0x3fb8aa3b181a7820 */ /* 0x000fe20000410000 */
[----:B-----5:R-:W-:-:S03]  /*1400*/  FADD.FTZ R30, -R11, R30 ;  /* 0x0000001e0b1e7221 */ /* 0x020fc60000010100 */
[----:B------:R-:W3:Y:S01]  /*1410*/  MUFU.EX2 R23, R23 ;  /* 0x0000001700177308 */ /* 0x000ee20000000800 */
[----:B------:R-:W-:-:S03]  /*1420*/  FMUL.FTZ R29, R30, 1.4426950216293334961 ;  /* 0x3fb8aa3b1e1d7820 */ /* 0x000fc60000410000 */
[----:B------:R-:W4:Y:S01]  /*1430*/  MUFU.EX2 R21, R26 ;  /* 0x0000001a00157308 */ /* 0x000f220000000800 */
[----:B0-----:R-:W-:Y:S03]  /*1440*/  STS [R12+0x1800], R27 ;  /* 0x0018001b0c007388 */ /* 0x001fe60000000800 */
[----:B------:R-:W0:Y:S01]  /*1450*/  MUFU.EX2 R29, R29 ;  /* 0x0000001d001d7308 */ /* 0x000e220000000800 */
[----:B--2---:R-:W-:Y:S01]  /*1460*/  FADD.FTZ R28, -R11, R28 ;  /* 0x0000001c0b1c7221 */ /* 0x004fe20000010100 */
[----:B-1----:R-:W-:Y:S01]  /*1470*/  FADD.FTZ R24, R15, R20 ;  /* 0x000000140f187221 */ /* 0x002fe20000010000 */
[----:B------:R-:W-:Y:S02]  /*1480*/  STS [R12+0x1000], R20 ;  /* 0x001000140c007388 */ /* 0x000fe40000000800 */
[----:B------:R-:W-:Y:S02]  /*1490*/  FMUL.FTZ R25, R28, 1.4426950216293334961 ;  /* 0x3fb8aa3b1c197820 */ /* 0x000fe40000410000 */
[----:B---3--:R-:W-:Y:S01]  /*14a0*/  STS [R12+0x1400], R23 ;  /* 0x001400170c007388 */ /* 0x008fe20000000800 */
[----:B----4-:R-:W-:-:S03]  /*14b0*/  FADD.FTZ R24, R24, R21 ;  /* 0x0000001518187221 */ /* 0x010fc60000010000 */
[----:B------:R-:W1:Y:S01]  /*14c0*/  MUFU.EX2 R25, R25 ;  /* 0x0000001900197308 */ /* 0x000e620000000800 */
[----:B------:R-:W-:Y:S01]  /*14d0*/  STS [R12+0x1200], R21 ;  /* 0x001200150c007388 */ /* 0x000fe20000000800 */
[----:B------:R-:W-:-:S03]  /*14e0*/  FADD.FTZ R24, R24, R23 ;  /* 0x0000001718187221 */ /* 0x000fc60000010000 */
[----:B0-----:R-:W-:Y:S01]  /*14f0*/  STS [R12+0x1600], R29 ;  /* 0x0016001d0c007388 */ /* 0x001fe20000000800 */
[----:B------:R-:W-:-:S04]  /*1500*/  FADD.FTZ R24, R24, R29 ;  /* 0x0000001d18187221 */ /* 0x000fc80000010000 */
[----:B------:R-:W-:Y:S01]  /*1510*/  FADD.FTZ R24, R24, R27 ;  /* 0x0000001b18187221 */ /* 0x000fe20000010000 */
[----:B-1----:R0:W-:Y:S03]  /*1520*/  STS [R12+0x1a00], R25 ;  /* 0x001a00190c007388 */ /* 0x0021e60000000800 */
[----:B------:R-:W-:Y:S01]  /*1530*/  FADD.FTZ R15, R24, R25 ;  /* 0x00000019180f7221 */ /* 0x000fe20000010000 */
[----:B0-----:R-:W-:Y:S01]  /*1540*/  IADD3 R12, PT, PT, R12, 0x2000, RZ ;  /* 0x000020000c0c7810 */ /* 0x001fe20007ffe0ff */
[----:B------:R-:W-:Y:S06]  /*1550*/  @!P4 BRA `(.L_x_555) ;  /* 0xfffffff80070c947 */ /* 0x000fec000383ffff */
.L_x_554:
[----:B------:R-:W-:Y:S05]  /*1560*/  BSYNC.RECONVERGENT B1 ;  /* 0x0000000000017941 */ /* 0x000fea0003800200 */
.L_x_553:
        /* <DEDUP_REMOVED lines=12> */
[----:B------:R-:W5:Y:S01]  /*1630*/  LDS R26, [R12+0x800] ;  /* 0x000800000c1a7984 */ /* 0x000f620000000800 */
[----:B0-----:R-:W-:-:S04]  /*1640*/  FADD.FTZ R14, -R11, R14 ;  /* 0x0000000e0b0e7221 */ /* 0x001fc80000010100 */
[----:B------:R-:W-:Y:S01]  /*1650*/  FMUL.FTZ R21, R14, 1.4426950216293334961 ;  /* 0x3fb8aa3b0e157820 */ /* 0x000fe20000410000 */
[C---:B-1----:R-:W-:Y:S01]  /*1660*/  FADD.FTZ R30, -R11.reuse, R30 ;  /* 0x0000001e0b1e7221 */ /* 0x042fe20000010100 */
[----:B------:R-:W0:Y:S01]  /*1670*/  LDS R14, [R12+0x200] ;  /* 0x000200000c0e7984 */ /* 0x000e220000000800 */
[C---:B--2---:R-:W-:Y:S02]  /*1680*/  FADD.FTZ R32, -R11.reuse, R32 ;  /* 0x000000200b207221 */ /* 0x044fe40000010100 */
[----:B------:R-:W-:Y:S01]  /*1690*/  FMUL.FTZ R30, R30, 1.4426950216293334961 ;  /* 0x3fb8aa3b1e1e7820 */ /* 0x000fe20000410000 */
[----:B------:R-:W1:Y:S01]  /*16a0*/  MUFU.EX2 R21, R21 ;  /* 0x0000001500157308 */ /* 0x000e620000000800 */
[----:B------:R-:W-:Y:S01]  /*16b0*/  FMUL.FTZ R32, R32, 1.4426950216293334961 ;  /* 0x3fb8aa3b20207820 */ /* 0x000fe20000410000 */
[C---:B---3--:R-:W-:Y:S01]  /*16c0*/  FADD.FTZ R28, -R11.reuse, R28 ;  /* 0x0000001c0b1c7221 */ /* 0x048fe20000010100 */
[----:B----4-:R-:W-:-:S03]  /*16d0*/  FADD.FTZ R24, -R11, R24 ;  /* 0x000000180b187221 */ /* 0x010fc60000010100 */
[----:B------:R-:W-:Y:S01]  /*16e0*/  FMUL.FTZ R25, R28, 1.4426950216293334961 ;  /* 0x3fb8aa3b1c197820 */ /* 0x000fe20000410000 */
[----:B-----5:R-:W-:Y:S01]  /*16f0*/  FADD.FTZ R20, -R11, R20 ;  /* 0x000000140b147221 */ /* 0x020fe20000010100 */
[----:B------:R-:W-:-:S04]  /*1700*/  FMUL.FTZ R24, R24, 1.4426950216293334961 ;  /* 0x3fb8aa3b18187820 */ /* 0x000fc80000410000 */
[----:B------:R-:W2:Y:S01]  /*1710*/  MUFU.EX2 R25, R25 ;  /* 0x0000001900197308 */ /* 0x000ea20000000800 */
[----:B-1----:R1:W-:Y:S01]  /*1720*/  STS [R12+-0x400], R21 ;  /* 0xfffc00150c007388 */ /* 0x0023e20000000800 */
[----:B------:R-:W-:Y:S01]  /*1730*/  FADD.FTZ R15, R15, R21 ;  /* 0x000000150f0f7221 */ /* 0x000fe20000010000 */
[----:B------:R-:W-:Y:S01]  /*1740*/  FADD.FTZ R26, -R11, R26 ;  /* 0x0000001a0b1a7221 */ /* 0x000fe20000010100 */
[----:B------:R-:W-:Y:S01]  /*1750*/  FMUL.FTZ R27, R20, 1.4426950216293334961 ;  /* 0x3fb8aa3b141b7820 */ /* 0x000fe20000410000 */
[----:B------:R-:W3:Y:S02]  /*1760*/  MUFU.EX2 R31, R24 ;  /* 0x00000018001f7308 */ /* 0x000ee40000000800 */
[----:B------:R-:W-:-:S03]  /*1770*/  FMUL.FTZ R26, R26, 1.4426950216293334961 ;  /* 0x3fb8aa3b1a1a7820 */ /* 0x000fc60000410000 */
[----:B------:R-:W4:Y:S04]  /*1780*/  MUFU.EX2 R27, R27 ;  /* 0x0000001b001b7308 */ /* 0x000f280000000800 */
[----:B-1----:R-:W1:Y:S01]  /*1790*/  MUFU.EX2 R21, R32 ;  /* 0x0000002000157308 */ /* 0x002e620000000800 */
[----:B--2---:R-:W-:Y:S03]  /*17a0*/  STS [R12+0x400], R25 ;  /* 0x000400190c007388 */ /* 0x004fe60000000800 */
[----:B------:R-:W2:Y:S01]  /*17b0*/  MUFU.EX2 R29, R26 ;  /* 0x0000001a001d7308 */ /* 0x000ea20000000800 */
[----:B---3--:R-:W-:Y:S01]  /*17c0*/  STS [R12+0x600], R31 ;  /* 0x0006001f0c007388 */ /* 0x008fe20000000800 */
[----:B0-----:R-:W-:-:S03]  /*17d0*/  FADD.FTZ R23, -R11, R14 ;  /* 0x0000000e0b177221 */ /* 0x001fc60000010100 */
[----:B----4-:R-:W-:Y:S01]  /*17e0*/  STS [R12+0xa00], R27 ;  /* 0x000a001b0c007388 */ /* 0x010fe20000000800 */
[----:B------:R-:W0:Y:S01]  /*17f0*/  MUFU.EX2 R14, R30 ;  /* 0x0000001e000e7308 */ /* 0x000e220000000800 */
[----:B------:R-:W-:Y:S02]  /*1800*/  FMUL.FTZ R23, R23, 1.4426950216293334961 ;  /* 0x3fb8aa3b17177820 */ /* 0x000fe40000410000 */
[----:B-1----:R-:W-:Y:S04]  /*1810*/  STS [R12], R21 ;  /* 0x000000150c007388 */ /* 0x002fe80000000800 */
[----:B--2---:R-:W-:Y:S01]  /*1820*/  STS [R12+0x800], R29 ;  /* 0x0008001d0c007388 */ /* 0x004fe20000000800 */
[----:B------:R-:W1:Y:S01]  /*1830*/  MUFU.EX2 R23, R23 ;  /* 0x0000001700177308 */ /* 0x000e620000000800 */
[----:B0-----:R-:W-:-:S02]  /*1840*/  FADD.FTZ R20, R15, R14 ;  /* 0x0000000e0f147221 */ /* 0x001fc40000010000 */
[----:B------:R-:W-:Y:S02]  /*1850*/  STS [R12+-0x200], R14 ;  /* 0xfffe000e0c007388 */ /* 0x000fe40000000800 */
[----:B------:R-:W-:-:S04]  /*1860*/  FADD.FTZ R20, R20, R21 ;  /* 0x0000001514147221 */ /* 0x000fc80000010000 */
[----:B-1----:R-:W-:Y:S01]  /*1870*/  FADD.FTZ R20, R20, R23 ;  /* 0x0000001714147221 */ /* 0x002fe20000010000 */
[----:B------:R0:W-:Y:S03]  /*1880*/  STS [R12+0x200], R23 ;  /* 0x000200170c007388 */ /* 0x0001e60000000800 */
[----:B------:R-:W-:-:S04]  /*1890*/  FADD.FTZ R20, R20, R25 ;  /* 0x0000001914147221 */ /* 0x000fc80000010000 */
[----:B------:R-:W-:Y:S01]  /*18a0*/  FADD.FTZ R20, R20, R31 ;  /* 0x0000001f14147221 */ /* 0x000fe20000010000 */
[----:B0-----:R-:W-:-:S03]  /*18b0*/  IADD3 R12, PT, PT, R12, 0x1000, RZ ;  /* 0x000010000c0c7810 */ /* 0x001fc60007ffe0ff */
[----:B------:R-:W-:-:S04]  /*18c0*/  FADD.FTZ R20, R20, R29 ;  /* 0x0000001d14147221 */ /* 0x000fc80000010000 */
[----:B------:R-:W-:-:S07]  /*18d0*/  FADD.FTZ R15, R20, R27 ;  /* 0x0000001b140f7221 */ /* 0x000fce0000010000 */
.L_x_557:
[----:B------:R-:W-:Y:S05]  /*18e0*/  BSYNC.RECONVERGENT B1 ;  /* 0x0000000000017941 */ /* 0x000fea0003800200 */
.L_x_556:
        /* <DEDUP_REMOVED lines=26> */
.L_x_549:
[----:B------:R-:W-:Y:S05]  /*1a90*/  BSYNC.RECONVERGENT B0 ;  /* 0x0000000000007941 */ /* 0x000fea0003800200 */
.L_x_548:
        /* <DEDUP_REMOVED lines=21> */
[----:B0-----:R-:W-:Y:S01]  /*1bf0*/  FADD.FTZ R2, R11, 9.9999999747524270788e-07 ;  /* 0x358637bd0b027421 */ /* 0x001fe20000010000 */
[----:B------:R-:W-:Y:S01]  /*1c00*/  BSSY.RECONVERGENT B1, `(.L_x_560) ;  /* 0x0000018000017945 */ /* 0x000fe20003800200 */
[----:B------:R-:W-:Y:S01]  /*1c10*/  IMAD.MOV.U32 R11, RZ, RZ, R19 ;  /* 0x000000ffff0b7224 */ /* 0x000fe200078e0013 */
[----:B------:R-:W-:-:S03]  /*1c20*/  IADD3 R13, PT, PT, R6, R13, RZ ;  /* 0x0000000d060d7210 */ /* 0x000fc60007ffe0ff */
[----:B------:R-:W0:Y:S01]  /*1c30*/  MUFU.RCP R2, R2 ;  /* 0x0000000200027308 */ /* 0x000e220000001000 */
[C---:B------:R-:W-:Y:S02]  /*1c40*/  LOP3.LUT R4, R13.reuse, 0x180, RZ, 0xc0, !PT ;  /* 0x000001800d047812 */ /* 0x040fe400078ec0ff */
[----:B------:R-:W-:Y:S02]  /*1c50*/  ISETP.GE.U32.AND P1, PT, R13, 0x180, PT ;  /* 0x000001800d00780c */ /* 0x000fe40003f26070 */
[----:B------:R-:W-:-:S13]  /*1c60*/  ISETP.NE.AND P0, PT, R4, 0x180, PT ;  /* 0x000001800400780c */ /* 0x000fda0003f05270 */
[----:B0-----:R-:W-:Y:S05]  /*1c70*/  @!P0 BRA `(.L_x_561) ;  /* 0x0000000000408947 */ /* 0x001fea0003800000 */
        /* <DEDUP_REMOVED lines=9> */
.L_x_562:
[----:B------:R-:W0:Y:S01]  /*1d10*/  LDS R15, [R12] ;  /* 0x000000000c0f7984 */ /* 0x000e220000000800 */
[----:B------:R-:W-:-:S05]  /*1d20*/  VIADD R13, R13, 0x1 ;  /* 0x000000010d0d7836 */ /* 0x000fca0000000000 */
[----:B------:R-:W-:Y:S01]  /*1d30*/  ISETP.NE.AND P0, PT, R13, RZ, PT ;  /* 0x000000ff0d00720c */ /* 0x000fe20003f05270 */
[----:B0-----:R-:W-:-:S05]  /*1d40*/  FMUL.FTZ R15, R15, R2 ;  /* 0x000000020f0f7220 */ /* 0x001fca0000410000 */
[----:B------:R0:W-:Y:S02]  /*1d50*/  STS [R12], R15 ;  /* 0x0000000f0c007388 */ /* 0x0001e40000000800 */
[----:B0-----:R-:W-:-:S05]  /*1d60*/  IADD3 R12, PT, PT, R12, 0x200, RZ ;  /* 0x000002000c0c7810 */ /* 0x001fca0007ffe0ff */
[----:B------:R-:W-:Y:S05]  /*1d70*/  @P0 BRA `(.L_x_562) ;  /* 0xfffffffc00e40947 */ /* 0x000fea000383ffff */
.L_x_561:
[----:B------:R-:W-:Y:S05]  /*1d80*/  BSYNC.RECONVERGENT B1 ;  /* 0x0000000000017941 */ /* 0x000fea0003800200 */
.L_x_560:
[----:B------:R-:W-:Y:S05]  /*1d90*/  @!P1 BRA `(.L_x_559) ;  /* 0x0000000400b89947 */ /* 0x000fea0003800000 */
[----:B------:R-:W-:Y:S01]  /*1da0*/  IMAD.IADD R4, R6, 0x1, -R11 ;  /* 0x0000000106047824 */ /* 0x000fe200078e0a0b */
[----:B------:R-:W-:Y:S01]  /*1db0*/  IADD3 R3, PT, PT, R3, 0x20, RZ ;  /* 0x0000002003037810 */ /* 0x000fe20007ffe0ff */
[----:B------:R-:W-:Y:S01]  /*1dc0*/  BSSY.RECONVERGENT B1, `(.L_x_563) ;  /* 0x000003d000017945 */ /* 0x000fe20003800200 */
[----:B------:R-:W-:Y:S02]  /*1dd0*/  PLOP3.LUT P0, PT, PT, PT, PT, 0x80, 0x8 ;  /* 0x000000000008781c */ /* 0x000fe40003f0f070 */
[----:B------:R-:W-:Y:S02]  /*1de0*/  ISETP.GT.AND P1, PT, R4, 0x600, PT ;  /* 0x000006000400780c */ /* 0x000fe40003f24270 */
[----:B------:R-:W-:-:S04]  /*1df0*/  LEA R0, R0, R3, 0x18 ;  /* 0x0000000300007211 */ /* 0x000fc800078ec0ff */
[----:B------:R-:W-:-:S04]  /*1e00*/  LEA R0, R11, R0, 0x2 ;  /* 0x000000000b007211 */ /* 0x000fc800078e10ff */
[----:B------:R-:W-:-:S03]  /*1e10*/  IADD3 R0, PT, PT, R0, 0x400, RZ ;  /* 0x0000040000007810 */ /* 0x000fc60007ffe0ff */
[----:B------:R-:W-:Y:S05]  /*1e20*/  @!P1 BRA `(.L_x_564) ;  /* 0x0000000000d89947 */ /* 0x000fea0003800000 */
[----:B------:R-:W-:Y:S01]  /*1e30*/  PLOP3.LUT P0, PT, PT, PT, PT, 0x8, 0x80 ;  /* 0x000000000080781c */ /* 0x000fe20003f0e170 */
[----:B------:R-:W-:-:S12]  /*1e40*/  VIADD R4, R6, 0xfffffa00 ;  /* 0xfffffa0006047836 */ /* 0x000fd80000000000 */
.L_x_565:
        /* <DEDUP_REMOVED lines=15> */
[----:B------:R-:W-:Y:S01]  /*1f40*/  STS [R0+-0x400], R27 ;  /* 0xfffc001b00007388 */ /* 0x000fe20000000800 */
[----:B--2---:R-:W-:-:S03]  /*1f50*/  FMUL.FTZ R12, R2, R29 ;  /* 0x0000001d020c7220 */ /* 0x004fc60000410000 */
[----:B------:R-:W1:Y:S01]  /*1f60*/  LDS R25, [R0+0x1000] ;  /* 0x0010000000197984 */ /* 0x000e620000000800 */
[----:B---3--:R-:W-:-:S03]  /*1f70*/  FMUL.FTZ R14, R2, R31 ;  /* 0x0000001f020e7220 */ /* 0x008fc60000410000 */
[----:B------:R-:W2:Y:S01]  /*1f80*/  LDS R27, [R0+0x1400] ;  /* 0x00140000001b7984 */ /* 0x000ea20000000800 */
[----:B----4-:R-:W-:-:S03]  /*1f90*/  FMUL.FTZ R20, R2, R33 ;  /* 0x0000002102147220 */ /* 0x010fc60000410000 */
[----:B------:R-:W3:Y:S01]  /*1fa0*/  LDS R33, [R0+0x1600] ;  /* 0x0016000000217984 */ /* 0x000ee20000000800 */
[----:B-----5:R-:W-:-:S03]  /*1fb0*/  FMUL.FTZ R13, R2, R13 ;  /* 0x0000000d020d7220 */ /* 0x020fc60000410000 */
[----:B------:R-:W4:Y:S01]  /*1fc0*/  LDS R31, [R0+0x1800] ;  /* 0x00180000001f7984 */ /* 0x000f220000000800 */
[----:B------:R-:W-:-:S03]  /*1fd0*/  FMUL.FTZ R21, R2, R21 ;  /* 0x0000001502157220 */ /* 0x000fc60000410000 */
[----:B------:R-:W5:Y:S01]  /*1fe0*/  LDS R29, [R0+0x1a00] ;  /* 0x001a0000001d7984 */ /* 0x000f620000000800 */
[----:B------:R-:W-:-:S03]  /*1ff0*/  FMUL.FTZ R23, R2, R23 ;  /* 0x0000001702177220 */ /* 0x000fc60000410000 */
[----:B------:R-:W-:Y:S01]  /*2000*/  STS [R0+-0x200], R37 ;  /* 0xfffe002500007388 */ /* 0x000fe20000000800 */
[----:B------:R-:W-:-:S03]  /*2010*/  FMUL.FTZ R15, R2, R15 ;  /* 0x0000000f020f7220 */ /* 0x000fc60000410000 */
[----:B------:R-:W-:Y:S01]  /*2020*/  STS [R0], R12 ;  /* 0x0000000c00007388 */ /* 0x000fe20000000800 */
[----:B------:R-:W-:-:S03]  /*2030*/  FMUL.FTZ R35, R2, R35 ;  /* 0x0000002302237220 */ /* 0x000fc60000410000 */
[----:B------:R-:W-:Y:S01]  /*2040*/  STS [R0+0x200], R14 ;  /* 0x0002000e00007388 */ /* 0x000fe20000000800 */
[----:B0-----:R-:W-:-:S03]  /*2050*/  FMUL.FTZ R3, R2, R3 ;  /* 0x0000000302037220 */ /* 0x001fc60000410000 */
[----:B------:R-:W-:Y:S04]  /*2060*/  STS [R0+0x400], R20 ;  /* 0x0004001400007388 */ /* 0x000fe80000000800 */
        /* <DEDUP_REMOVED lines=18> */
.L_x_564:
[----:B------:R-:W-:Y:S05]  /*2190*/  BSYNC.RECONVERGENT B1 ;  /* 0x0000000000017941 */ /* 0x000fea0003800200 */
.L_x_563:
[----:B------:R-:W-:Y:S01]  /*21a0*/  IMAD.IADD R3, R6, 0x1, -R11 ;  /* 0x0000000106037824 */ /* 0x000fe200078e0a0b */
[----:B------:R-:W-:Y:S04]  /*21b0*/  BSSY.RECONVERGENT B1, `(.L_x_566) ;  /* 0x000001e000017945 */ /* 0x000fe80003800200 */
        /* <DEDUP_REMOVED lines=29> */
.L_x_567:
[----:B------:R-:W-:Y:S05]  /*2390*/  BSYNC.RECONVERGENT B1 ;  /* 0x0000000000017941 */ /* 0x000fea0003800200 */
.L_x_566:
        /* <DEDUP_REMOVED lines=14> */
.L_x_559:
[----:B------:R-:W-:Y:S05]  /*2480*/  BSYNC.RECONVERGENT B0 ;  /* 0x0000000000007941 */ /* 0x000fea0003800200 */
.L_x_558:
[----:B------:R-:W-:Y:S01]  /*2490*/  BAR.SYNC.DEFER_BLOCKING 0x0 ;  /* 0x0000000000007b1d */ /* 0x000fe20000010000 */
[----:B------:R-:W-:-:S05]  /*24a0*/  ISETP.GE.AND P0, PT, R9, R8, PT ;  /* 0x000000080900720c */ /* 0x000fca0003f06270 */
[----:B------:R-:W-:Y:S08]  /*24b0*/  BSSY.RECONVERGENT B6, `(.L_x_568) ;  /* 0x000004d000067945 */ /* 0x000ff00003800200 */
[----:B------:R-:W-:Y:S05]  /*24c0*/  @P0 BRA `(.L_x_569) ;  /* 0x00000004002c0947 */ /* 0x000fea0003800000 */
[----:B------:R-:W2:Y:S01]  /*24d0*/  LDC R14, c[0x0][0x3f0] ;  /* 0x0000fc00ff0e7b82 */ /* 0x000ea20000000800 */
[----:B------:R-:W3:Y:S01]  /*24e0*/  I2F.RP R6, R10 ;  /* 0x0000000a00067306 */ /* 0x000ee20000209400 */
[----:B------:R-:W4:Y:S06]  /*24f0*/  LDCU UR4, c[0x0][0x3ec] ;  /* 0x00007d80ff0477ac */ /* 0x000f2c0008000800 */
[----:B-1----:R-:W1:Y:S01]  /*2500*/  LDC R0, c[0x0][0x3f4] ;  /* 0x0000fd00ff007b82 */ /* 0x002e620000000800 */
[----:B---3--:R-:W3:Y:S01]  /*2510*/  MUFU.RCP R6, R6 ;  /* 0x0000000600067308 */ /* 0x008ee20000001000 */
[----:B----4-:R-:W-:Y:S01]  /*2520*/  VIADD R7, R7, -UR4 ;  /* 0x8000000407077c36 */ /* 0x010fe20008000000 */
[----:B--2---:R-:W-:-:S02]  /*2530*/  IABS R4, R14 ;  /* 0x0000000e00047213 */ /* 0x004fc40000000000 */
[----:B------:R-:W-:-:S04]  /*2540*/  ISETP.NE.AND P1, PT, R14, RZ, PT ;  /* 0x000000ff0e00720c */ /* 0x000fc80003f25270 */
[----:B------:R-:W2:Y:S01]  /*2550*/  I2F.RP R15, R4 ;  /* 0x00000004000f7306 */ /* 0x000ea20000209400 */
[----:B-1----:R-:W-:Y:S01]  /*2560*/  ISETP.NE.AND P2, PT, R0, RZ, PT ;  /* 0x000000ff0000720c */ /* 0x002fe20003f45270 */
[----:B---3--:R-:W-:Y:S01]  /*2570*/  VIADD R12, R6, 0xffffffe ;  /* 0x0ffffffe060c7836 */ /* 0x008fe20000000000 */
[----:B------:R-:W-:-:S05]  /*2580*/  IABS R6, R0 ;  /* 0x0000000000067213 */ /* 0x000fca0000000000 */
[----:B------:R1:W0:Y:S08]  /*2590*/  F2I.FTZ.U32.TRUNC.NTZ R13, R12 ;  /* 0x0000000c000d7305 */ /* 0x000230000021f000 */
[----:B--2---:R-:W2:Y:S01]  /*25a0*/  MUFU.RCP R15, R15 ;  /* 0x0000000f000f7308 */ /* 0x004ea20000001000 */
[----:B-1----:R-:W-:Y:S01]  /*25b0*/  HFMA2 R12, -RZ, RZ, 0, 0 ;  /* 0x00000000ff0c7431 */ /* 0x002fe200000001ff */
[----:B0-----:R-:W-:-:S05]  /*25c0*/  IADD3 R11, PT, PT, RZ, -R13, RZ ;  /* 0x8000000dff0b7210 */ /* 0x001fca0007ffe0ff */
[----:B------:R-:W-:-:S04]  /*25d0*/  IMAD R11, R11, R10, RZ ;  /* 0x0000000a0b0b7224 */ /* 0x000fc800078e02ff */
[----:B------:R-:W-:Y:S01]  /*25e0*/  IMAD.HI.U32 R12, R13, R11, R12 ;  /* 0x0000000b0d0c7227 */ /* 0x000fe200078e000c */
[----:B--2---:R-:W-:-:S04]  /*25f0*/  IADD3 R2, PT, PT, R15, 0xffffffe, RZ ;  /* 0x0ffffffe0f027810 */ /* 0x004fc80007ffe0ff */
[----:B------:R0:W1:Y:S02]  /*2600*/  F2I.FTZ.U32.TRUNC.NTZ R3, R2 ;  /* 0x0000000200037305 */ /* 0x000064000021f000 */
[----:B0-----:R-:W-:Y:S01]  /*2610*/  MOV R2, RZ ;  /* 0x000000ff00027202 */ /* 0x001fe20000000f00 */
[----:B-1----:R-:W-:-:S04]  /*2620*/  IMAD.MOV R15, RZ, RZ, -R3 ;  /* 0x000000ffff0f7224 */ /* 0x002fc800078e0a03 */
[----:B------:R-:W-:-:S04]  /*2630*/  IMAD R11, R15, R4, RZ ;  /* 0x000000040f0b7224 */ /* 0x000fc800078e02ff */
[----:B------:R-:W-:Y:S01]  /*2640*/  IMAD.HI.U32 R2, R3, R11, R2 ;  /* 0x0000000b03027227 */ /* 0x000fe200078e0002 */
[----:B------:R-:W-:-:S07]  /*2650*/  MOV R3, R6 ;  /* 0x0000000600037202 */ /* 0x000fce0000000f00 */
.L_x_571:
[----:B------:R-:W-:-:S04]  /*2660*/  SHF.L.U32 R11, R9, 0x5, RZ ;  /* 0x00000005090b7819 */ /* 0x000fc800000006ff */
[----:B------:R-:W-:Y:S02]  /*2670*/  IABS R13, R11 ;  /* 0x0000000b000d7213 */ /* 0x000fe40000000000 */
[----:B------:R-:W-:-:S03]  /*2680*/  LOP3.LUT R11, R11, R0, RZ, 0x3c, !PT ;  /* 0x000000000b0b7212 */ /* 0x000fc600078e3cff */
[----:B------:R-:W-:Y:S01]  /*2690*/  IMAD.HI.U32 R6, R12, R13, RZ ;  /* 0x0000000d0c067227 */ /* 0x000fe200078e00ff */
[----:B------:R-:W-:-:S03]  /*26a0*/  ISETP.GE.AND P4, PT, R11, RZ, PT ;  /* 0x000000ff0b00720c */ /* 0x000fc60003f86270 */
[----:B------:R-:W-:-:S04]  /*26b0*/  IMAD.MOV R20, RZ, RZ, -R6 ;  /* 0x000000ffff147224 */ /* 0x000fc800078e0a06 */
[----:B------:R-:W-:-:S05]  /*26c0*/  IMAD R13, R3, R20, R13 ;  /* 0x00000014030d7224 */ /* 0x000fca00078e020d */
[----:B------:R-:W-:-:S13]  /*26d0*/  ISETP.GT.U32.AND P3, PT, R10, R13, PT ;  /* 0x0000000d0a00720c */ /* 0x000fda0003f64070 */
[----:B------:R-:W-:Y:S02]  /*26e0*/  @!P3 IADD3 R13, PT, PT, R13, -R3, RZ ;  /* 0x800000030d0db210 */ /* 0x000fe40007ffe0ff */
[----:B------:R-:W-:Y:S02]  /*26f0*/  @!P3 IADD3 R6, PT, PT, R6, 0x1, RZ ;  /* 0x000000010606b810 */ /* 0x000fe40007ffe0ff */
[----:B------:R-:W-:-:S13]  /*2700*/  ISETP.GE.U32.AND P0, PT, R13, R10, PT ;  /* 0x0000000a0d00720c */ /* 0x000fda0003f06070 */
[----:B------:R-:W-:-:S05]  /*2710*/  @P0 VIADD R6, R6, 0x1 ;  /* 0x0000000106060836 */ /* 0x000fca0000000000 */
[----:B------:R-:W-:-:S04]  /*2720*/  MOV R20, R6 ;  /* 0x0000000600147202 */ /* 0x000fc80000000f00 */
        /* <DEDUP_REMOVED lines=15> */
[----:B------:R-:W-:-:S13]  /*2820*/  ISETP.NE.AND P0, PT, R11, RZ, !P0 ;  /* 0x000000ff0b00720c */ /* 0x000fda0004705270 */
[----:B------:R-:W-:Y:S05]  /*2830*/  @!P0 BRA `(.L_x_570) ;  /* 0x0000000000108947 */ /* 0x000fea0003800000 */
[----:B------:R-:W-:-:S04]  /*2840*/  IADD3 R9, PT, PT, R9, 0x4, RZ ;  /* 0x0000000409097810 */ /* 0x000fc80007ffe0ff */
[----:B------:R-:W-:-:S13]  /*2850*/  ISETP.GE.AND P0, PT, R9, R8, PT ;  /* 0x000000080900720c */ /* 0x000fda0003f06270 */
[----:B------:R-:W-:Y:S05]  /*2860*/  @P0 BRA `(.L_x_569) ;  /* 0x0000000000440947 */ /* 0x000fea0003800000 */
[----:B------:R-:W-:Y:S05]  /*2870*/  BRA `(.L_x_571) ;  /* 0xfffffffc00787947 */ /* 0x000fea000383ffff */
.L_x_570:
        /* <DEDUP_REMOVED lines=8> */
[----:B0-----:R-:W-:Y:S01]  /*2900*/  IMAD.U32 R4, RZ, RZ, UR4 ;  /* 0x00000004ff047e24 */ /* 0x001fe2000f8e00ff */
[----:B------:R-:W-:-:S02]  /*2910*/  MOV R5, UR5 ;  /* 0x0000000500057c02 */ /* 0x000fc40008000f00 */
[----:B-1----:R-:W-:Y:S01]  /*2920*/  MOV R6, UR6 ;  /* 0x0000000600067c02 */ /* 0x002fe20008000f00 */
[----:B------:R-:W-:Y:S01]  /*2930*/  IMAD.U32 R7, RZ, RZ, UR7 ;  /* 0x00000007ff077e24 */ /* 0x000fe2000f8e00ff */
[----:B---3--:R-:W-:Y:S02]  /*2940*/  MOV R10, UR8 ;  /* 0x00000008000a7c02 */ /* 0x008fe40008000f00 */
[----:B------:R-:W-:-:S07]  /*2950*/  MOV R11, UR9 ;  /* 0x00000009000b7c02 */ /* 0x000fce0008000f00 */
[----:B------:R-:W-:-:S07]  /*2960*/  LEPC R20, `(.L_x_569) ;  /* 0x000000001014794e */ /* 0x000fce0000000000 */
[----:B--2---:R-:W-:Y:S05]  /*2970*/  CALL.ABS.NOINC R2 ;  /* 0x0000000002007343 */ /* 0x004fea0003c00000 */
.L_x_569:
[----:B------:R-:W-:Y:S05]  /*2980*/  BSYNC.RECONVERGENT B6 ;  /* 0x0000000000067941 */ /* 0x000fea0003800200 */
.L_x_568:
[----:B------:R-:W-:Y:S01]  /*2990*/  UMOV UR4, 0xffffffff ;  /* 0xffffffff00047882 */ /* 0x000fe20000000000 */
[----:B------:R-:W-:Y:S02]  /*29a0*/  SHF.R.U32.HI R28, RZ, 0x5, R19 ;  /* 0x00000005ff1c7819 */ /* 0x000fe40000011613 */
[----:B------:R-:W-:Y:S05]  /*29b0*/  BRA.DIV UR4, `(.L_x_572) ;  /* 0x0000001204887947 */ /* 0x000fea000b800000 */
[----:B-1----:R-:W-:Y:S01]  /*29c0*/  MOV R3, RZ ;  /* 0x000000ff00037202 */ /* 0x002fe20000000f00 */
[----:B------:R-:W-:Y:S01]  /*29d0*/  HFMA2 R5, -RZ, RZ, 0, 0 ;  /* 0x00000000ff057431 */ /* 0x000fe200000001ff */
[----:B------:R-:W-:Y:S01]  /*29e0*/  MOV R9, RZ ;  /* 0x000000ff00097202 */ /* 0x000fe20000000f00 */
[----:B------:R-:W-:Y:S02]  /*29f0*/  HFMA2 R21, -RZ, RZ, 0, 0 ;  /* 0x00000000ff157431 */ /* 0x000fe400000001ff */
[----:B------:R-:W-:Y:S02]  /*2a00*/  IMAD.MOV.U32 R7, RZ, RZ, RZ ;  /* 0x000000ffff077224 */ /* 0x000fe400078e00ff */
[----:B------:R-:W-:Y:S01]  /*2a10*/  FADD.FTZ R3, RZ, R3 ;  /* 0x00000003ff037221 */ /* 0x000fe20000010000 */
[----:B------:R-:W-:Y:S01]  /*2a20*/  FADD.FTZ R5, RZ, R5 ;  /* 0x00000005ff057221 */ /* 0x000fe20000010000 */
[----:B------:R-:W-:Y:S02]  /*2a30*/  HFMA2 R24, -RZ, RZ, 0, 0 ;  /* 0x00000000ff187431 */ /* 0x000fe400000001ff */
[----:B------:R-:W-:Y:S01]  /*2a40*/  FADD.FTZ R21, RZ, R21 ;  /* 0x00000015ff157221 */ /* 0x000fe20000010000 */
[----:B------:R-:W-:Y:S01]  /*2a50*/  FADD.FTZ R7, RZ, R7 ;  /* 0x00000007ff077221 */ /* 0x000fe20000010000 */
[----:B------:R-:W1:Y:S01]  /*2a60*/  SHFL.BFLY PT, R2, R3, 0x1, 0x1f ;  /* 0x0c201f0003027f89 */ /* 0x000e6200000e0000 */
[----:B------:R-:W-:Y:S01]  /*2a70*/  FADD.FTZ R9, RZ, R9 ;  /* 0x00000009ff097221 */ /* 0x000fe20000010000 */
[----:B------:R-:W-:Y:S01]  /*2a80*/  FADD.FTZ R24, RZ, R24 ;  /* 0x00000018ff187221 */ /* 0x000fe20000010000 */
[----:B------:R-:W-:Y:S01]  /*2a90*/  IMAD.MOV.U32 R14, RZ, RZ, RZ ;  /* 0x000000ffff0e7224 */ /* 0x000fe200078e00ff */
[----:B------:R-:W2:Y:S01]  /*2aa0*/  SHFL.BFLY PT, R4, R5, 0x1, 0x1f ;  /* 0x0c201f0005047f89 */ /* 0x000ea200000e0000 */
[----:B------:R-:W-:-:S02]  /*2ab0*/  IMAD.MOV.U32 R0, RZ, RZ, RZ ;  /* 0x000000ffff007224 */ /* 0x000fc400078e00ff */
[----:B------:R-:W-:Y:S01]  /*2ac0*/  FADD.FTZ R29, RZ, R14 ;  /* 0x0000000eff1d7221 */ /* 0x000fe20000010000 */
[----:B------:R-:W3:Y:S01]  /*2ad0*/  SHFL.BFLY PT, R10, R21, 0x1, 0x1f ;  /* 0x0c201f00150a7f89 */ /* 0x000ee200000e0000 */
[----:B------:R-:W-:Y:S01]  /*2ae0*/  FADD.FTZ R0, RZ, R0 ;  /* 0x00000000ff007221 */ /* 0x000fe20000010000 */
[--C-:B------:R-:W-:Y:S01]  /*2af0*/  FADD.FTZ R20, RZ, R14.reuse ;  /* 0x0000000eff147221 */ /* 0x100fe20000010000 */
[----:B------:R-:W-:Y:S01]  /*2b00*/  FADD.FTZ R26, RZ, R14 ;  /* 0x0000000eff1a7221 */ /* 0x000fe20000010000 */
[----:B------:R-:W4:Y:S04]  /*2b10*/  SHFL.BFLY PT, R6, R7, 0x1, 0x1f ;  /* 0x0c201f0007067f89 */ /* 0x000f2800000e0000 */
[----:B------:R-:W5:Y:S04]  /*2b20*/  SHFL.BFLY PT, R8, R9, 0x1, 0x1f ;  /* 0x0c201f0009087f89 */ /* 0x000f6800000e0000 */
[----:B------:R-:W0:Y:S01]  /*2b30*/  SHFL.BFLY PT, R27, R24, 0x1, 0x1f ;  /* 0x0c201f00181b7f89 */ /* 0x000e2200000e0000 */
[----:B-1----:R-:W-:Y:S01]  /*2b40*/  FADD.FTZ R2, R3, R2 ;  /* 0x0000000203027221 */ /* 0x002fe20000010000 */
[----:B------:R-:W-:-:S02]  /*2b50*/  FADD.FTZ R3, RZ, R14 ;  /* 0x0000000eff037221 */ /* 0x000fc40000010000 */
[----:B------:R-:W1:Y:S01]  /*2b60*/  SHFL.BFLY PT, R30, R29, 0x1, 0x1f ;  /* 0x0c201f001d1e7f89 */ /* 0x000e6200000e0000 */
[----:B--2---:R-:W-:Y:S01]  /*2b70*/  FADD.FTZ R4, R5, R4 ;  /* 0x0000000405047221 */ /* 0x004fe20000010000 */
[----:B------:R-:W-:Y:S02]  /*2b80*/  FADD.FTZ R5, RZ, R14 ;  /* 0x0000000eff057221 */ /* 0x000fe40000010000 */
[----:B------:R-:W2:Y:S01]  /*2b90*/  SHFL.BFLY PT, R23, R0, 0x1, 0x1f ;  /* 0x0c201f0000177f89 */ /* 0x000ea200000e0000 */
[----:B---3--:R-:W-:Y:S01]  /*2ba0*/  FADD.FTZ R10, R21, R10 ;  /* 0x0000000a150a7221 */ /* 0x008fe20000010000 */
[----:B------:R-:W-:Y:S02]  /*2bb0*/  HFMA2 R21, -RZ, RZ, 0, 0 ;  /* 0x00000000ff157431 */ /* 0x000fe400000001ff */
[----:B------:R-:W3:Y:S01]  /*2bc0*/  SHFL.BFLY PT, R25, R20, 0x1, 0x1f ;  /* 0x0c201f0014197f89 */ /* 0x000ee200000e0000 */
[----:B----4-:R-:W-:Y:S01]  /*2bd0*/  FADD.FTZ R6, R7, R6 ;  /* 0x0000000607067221 */ /* 0x010fe20000010000 */
[----:B------:R-:W-:-:S02]  /*2be0*/  MOV R7, RZ ;  /* 0x000000ff00077202 */ /* 0x000fc40000000f00 */
[----:B------:R-:W4:Y:S01]  /*2bf0*/  SHFL.BFLY PT, R14, R3, 0x1, 0x1f ;  /* 0x0c201f00030e7f89 */ /* 0x000f2200000e0000 */
[----:B------:R-:W-:Y:S01]  /*2c00*/  FADD.FTZ R21, RZ, R21 ;  /* 0x00000015ff157221 */ /* 0x000fe20000010000 */
[----:B-----5:R-:W-:Y:S01]  /*2c10*/  FADD.FTZ R8, R9, R8 ;  /* 0x0000000809087221 */ /* 0x020fe20000010000 */
[----:B------:R-:W-:Y:S02]  /*2c20*/  IMAD.MOV.U32 R9, RZ, RZ, RZ ;  /* 0x000000ffff097224 */ /* 0x000fe400078e00ff */
[----:B------:R-:W-:Y:S01]  /*2c30*/  FADD.FTZ R7, RZ, R7 ;  /* 0x00000007ff077221 */ /* 0x000fe20000010000 */
[----:B------:R-:W5:Y:S01]  /*2c40*/  SHFL.BFLY PT, R32, R5, 0x1, 0x1f ;  /* 0x0c201f0005207f89 */ /* 0x000f6200000e0000 */
[----:B0-----:R-:W-:Y:S01]  /*2c50*/  FADD.FTZ R24, R24, R27 ;  /* 0x0000001b18187221 */ /* 0x001fe20000010000 */
[----:B------:R-:W-:Y:S01]  /*2c60*/  MOV R27, RZ ;  /* 0x000000ff001b7202 */ /* 0x000fe20000000f00 */
[----:B------:R-:W-:Y:S01]  /*2c70*/  FADD.FTZ R9, RZ, R9 ;  /* 0x00000009ff097221 */ /* 0x000fe20000010000 */
[----:B------:R-:W0:Y:S01]  /*2c80*/  SHFL.BFLY PT, R36, R21, 0x1, 0x1f ;  /* 0x0c201f0015247f89 */ /* 0x000e2200000e0000 */
[----:B-1----:R-:W-:-:S02]  /*2c90*/  FADD.FTZ R30, R29, R30 ;  /* 0x0000001e1d1e7221 */ /* 0x002fc40000010000 */
[----:B------:R-:W-:Y:S01]  /*2ca0*/  FADD.FTZ R27, RZ, R27 ;  /* 0x0000001bff1b7221 */ /* 0x000fe20000010000 */
[----:B------:R-:W1:Y:S01]  /*2cb0*/  SHFL.BFLY PT, R29, R26, 0x1, 0x1f ;  /* 0x0c201f001a1d7f89 */ /* 0x000e6200000e0000 */
[----:B--2---:R-:W-:-:S03]  /*2cc0*/  FADD.FTZ R0, R0, R23 ;  /* 0x0000001700007221 */ /* 0x004fc60000010000 */
[----:B------:R-:W2:Y:S01]  /*2cd0*/  SHFL.BFLY PT, R23, R7, 0x1, 0x1f ;  /* 0x0c201f0007177f89 */ /* 0x000ea200000e0000 */
[----:B---3--:R-:W-:-:S03]  /*2ce0*/  FADD.FTZ R20, R20, R25 ;  /* 0x0000001914147221 */ /* 0x008fc60000010000 */
[----:B------:R-:W3:Y:S01]  /*2cf0*/  SHFL.BFLY PT, R34, R9, 0x1, 0x1f ;  /* 0x0c201f0009227f89 */ /* 0x000ee200000e0000 */
[----:B----4-:R-:W-:-:S03]  /*2d00*/  FADD.FTZ R25, R3, R14 ;  /* 0x0000000e03197221 */ /* 0x010fc60000010000 */
[----:B------:R4:W4:Y:S01]  /*2d10*/  SHFL.BFLY PT, R14, R27, 0x1, 0x1f ;  /* 0x0c201f001b0e7f89 */ /* 0x00092200000e0000 */
[----:B-----5:R-:W-:Y:S01]  /*2d20*/  FADD.FTZ R5, R5, R32 ;  /* 0x0000002005057221 */ /* 0x020fe20000010000 */
[----:B0-----:R-:W-:Y:S01]  /*2d30*/  FADD.FTZ R36, R21, R36 ;  /* 0x0000002415247221 */ /* 0x001fe20000010000 */
[----:B-1----:R-:W-:Y:S01]  /*2d40*/  FADD.FTZ R26, R26, R29 ;  /* 0x0000001d1a1a7221 */ /* 0x002fe20000010000 */
[----:B--2---:R-:W-:Y:S01]  /*2d50*/  FADD.FTZ R23, R7, R23 ;  /* 0x0000001707177221 */ /* 0x004fe20000010000 */
[----:B---3--:R-:W-:-:S07]  /*2d60*/  FADD.FTZ R34, R9, R34 ;  /* 0x0000002209227221 */ /* 0x008fce0000010000 */
.L_x_620:
[C---:B------:R-:W-:Y:S01]  /*2d70*/  LOP3.LUT P0, RZ, R19.reuse, 0x3, RZ, 0xc0, !PT ;  /* 0x0000000313ff7812 */ /* 0x040fe2000780c0ff */
[----:B------:R-:W-:Y:S05]  /*2d80*/  WARPSYNC.ALL ;  /* 0x0000000000007948 */ /* 0x000fea0003800000 */
[----:B------:R-:W-:Y:S01]  /*2d90*/  LOP3.LUT R3, R19, 0x3c0, RZ, 0xc0, !PT ;  /* 0x000003c013037812 */ /* 0x000fe200078ec0ff */
[----:B------:R-:W-:Y:S01]  /*2da0*/  BAR.SYNC.DEFER_BLOCKING 0x0 ;  /* 0x0000000000007b1d */ /* 0x000fe20000010000 */
[----:B----4-:R-:W-:Y:S02]  /*2db0*/  FADD.FTZ R27, R27, R14 ;  /* 0x0000000e1b1b7221 */ /* 0x010fe40000010000 */
[----:B------:R-:W-:-:S02]  /*2dc0*/  ISETP.NE.OR P1, PT, R3, 0x40, P0 ;  /* 0x000000400300780c */ /* 0x000fc40000725670 */
[----:B------:R-:W-:Y:S01]  /*2dd0*/  SHF.R.U32.HI R3, RZ, 0x2, R16 ;  /* 0x00000002ff037819 */ /* 0x000fe20000011610 */
[----:B------:R-:W-:Y:S04]  /*2de0*/  BSSY.RECONVERGENT B0, `(.L_x_573) ;  /* 0x0000018000007945 */ /* 0x000fe80003800200 */
[----:B------:R-:W-:-:S06]  /*2df0*/  IMAD R28, R28, 0x80, R3 ;  /* 0x000000801c1c7824 */ /* 0x000fcc00078e0203 */
        /* <DEDUP_REMOVED lines=22> */
.L_x_574:
[----:B------:R-:W-:Y:S05]  /*2f60*/  BSYNC.RECONVERGENT B0 ;  /* 0x0000000000007941 */ /* 0x000fea0003800200 */
.L_x_573:
[----:B------:R-:W1:Y:S08]  /*2f70*/  S2UR UR5, SR_CgaCtaId ;  /* 0x00000000000579c3 */ /* 0x000e700000008800 */
[----:B------:R-:W-:Y:S01]  /*2f80*/  BAR.SYNC.DEFER_BLOCKING 0x0 ;  /* 0x0000000000007b1d */ /* 0x000fe20000010000 */
[C---:B------:R-:W-:Y:S02]  /*2f90*/  LOP3.LUT P1, RZ, R19.reuse, 0x3c3, RZ, 0xc0, !PT ;  /* 0x000003c313ff7812 */ /* 0x040fe4000782c0ff */
[----:B0-----:R-:W-:-:S02]  /*2fa0*/  LOP3.LUT R7, R19, 0x3e3, RZ, 0xc0, !PT ;  /* 0x000003e313077812 */ /* 0x001fc400078ec0ff */
        /* <DEDUP_REMOVED lines=35> */
[----:B0-----:R-:W-:Y:S02]  /*31e0*/  FADD.FTZ R24, R24, R9 ;  /* 0x0000000918187221 */ /* 0x001fe40000010000 */
[----:B------:R-:W0:Y:S01]  /*31f0*/  LDS R9, [R7+0x1a0] ;  /* 0x0001a00007097984 */ /* 0x000e220000000800 */
[----:B-1----:R-:W-:-:S03]  /*3200*/  FADD.FTZ R26, R26, R11 ;  /* 0x0000000b1a1a7221 */ /* 0x002fc60000010000 */
[----:B------:R-:W1:Y:S01]  /*3210*/  LDS R11, [R7+0x1c0] ;  /* 0x0001c000070b7984 */ /* 0x000e620000000800 */
[----:B0-----:R-:W-:Y:S01]  /*3220*/  FADD.FTZ R34, R34, R9 ;  /* 0x0000000922227221 */ /* 0x001fe20000010000 */
[----:B-1----:R-:W-:-:S07]  /*3230*/  FADD.FTZ R36, R36, R11 ;  /* 0x0000000b24247221 */ /* 0x002fce0000010000 */
.L_x_576:
[----:B------:R-:W-:Y:S05]  /*3240*/  BSYNC.RECONVERGENT B0 ;  /* 0x0000000000007941 */ /* 0x000fea0003800200 */
.L_x_575:
[----:B------:R-:W-:Y:S06]  /*3250*/  BAR.SYNC.DEFER_BLOCKING 0x0 ;  /* 0x0000000000007b1d */ /* 0x000fec0000010000 */
[----:B------:R-:W-:Y:S04]  /*3260*/  BSSY.RECONVERGENT B0, `(.L_x_577) ;  /* 0x0000013000007945 */ /* 0x000fe80003800200 */
[----:B------:R-:W-:Y:S05]  /*3270*/  @P2 BRA `(.L_x_578) ;  /* 0x0000000000442947 */ /* 0x000fea0003800000 */
[----:B------:R-:W-:-:S05]  /*3280*/  LEA R3, R3, UR4, 0x2 ;  /* 0x0000000403037c11 */ /* 0x000fca000f8e10ff */
        /* <DEDUP_REMOVED lines=16> */
.L_x_578:
[----:B------:R-:W-:Y:S05]  /*3390*/  BSYNC.RECONVERGENT B0 ;  /* 0x0000000000007941 */ /* 0x000fea0003800200 */
.L_x_577:
[----:B------:R-:W-:Y:S06]  /*33a0*/  BAR.SYNC.DEFER_BLOCKING 0x0 ;  /* 0x0000000000007b1d */ /* 0x000fec0000010000 */
        /* <DEDUP_REMOVED lines=32> */
[----:B0-----:R-:W-:Y:S01]  /*35b0*/  FADD.FTZ R34, R34, R3 ;  /* 0x0000000322227221 */ /* 0x001fe20000010000 */
[----:B-1----:R-:W-:-:S07]  /*35c0*/  FADD.FTZ R36, R36, R9 ;  /* 0x0000000924247221 */ /* 0x002fce0000010000 */
.L_x_580:
[----:B------:R-:W-:Y:S05]  /*35d0*/  BSYNC.RECONVERGENT B0 ;  /* 0x0000000000007941 */ /* 0x000fea0003800200 */
.L_x_579:
[----:B------:R-:W-:Y:S06]  /*35e0*/  BAR.SYNC.DEFER_BLOCKING 0x0 ;  /* 0x0000000000007b1d */ /* 0x000fec0000010000 */
[----:B------:R-:W-:Y:S05]  /*35f0*/  @P4 EXIT ;  /* 0x000000000000494d */ /* 0x000fea0003800000 */
[----:B------:R-:W1:Y:S01]  /*3600*/  LDCU UR4, c[0x0][0x378] ;  /* 0x00006f00ff0477ac */ /* 0x000e620008000800 */
[----:B------:R-:W-:-:S04]  /*3610*/  IMAD R17, R22, R17, R18 ;  /* 0x0000001116117224 */ /* 0x000fc800078e0212 */
[----:B-1----:R-:W-:Y:S01]  /*3620*/  IMAD R17, R17, UR4, RZ ;  /* 0x0000000411117c24 */ /* 0x002fe2000f8e02ff */
[----:B------:R-:W-:Y:S06]  /*3630*/  @P0 EXIT ;  /* 0x000000000000094d */ /* 0x000fec0003800000 */
[----:B------:R-:W1:Y:S01]  /*3640*/  S2UR UR4, SR_CTAID.Z ;  /* 0x00000000000479c3 */ /* 0x000e620000002700 */
[----:B------:R-:W2:Y:S01]  /*3650*/  LDCU.64 UR6, c[0x0][0x380] ;  /* 0x00007000ff0677ac */ /* 0x000ea20008000a00 */
[----:B------:R-:W-:Y:S02]  /*3660*/  SHF.L.U32 R17, R17, 0x7, RZ ;  /* 0x0000000711117819 */ /* 0x000fe400000006ff */
[----:B------:R-:W-:Y:S02]  /*3670*/  SHF.R.U32.HI R12, RZ, 0x2, R19 ;  /* 0x00000002ff0c7819 */ /* 0x000fe40000011613 */
[----:B0-----:R-:W-:Y:S02]  /*3680*/  F2FP.BF16.F32.PACK_AB R10, R10, R30 ;  /* 0x0000001e0a0a723e */ /* 0x001fe400000010ff */
[----:B------:R-:W-:Y:S02]  /*3690*/  F2FP.BF16.F32.PACK_AB R6, R6, R8 ;  /* 0x000000080606723e */ /* 0x000fe400000010ff */
[----:B------:R-:W-:-:S02]  /*36a0*/  PRMT R3, R10, 0x7632, R3 ;  /* 0x000076320a037816 */ /* 0x000fc40000000003 */
[----:B------:R-:W-:Y:S02]  /*36b0*/  F2FP.BF16.F32.PACK_AB R2, R2, R4 ;  /* 0x000000040202723e */ /* 0x000fe400000010ff */
[----:B------:R-:W-:Y:S02]  /*36c0*/  F2FP.BF16.F32.PACK_AB R0, R20, R0 ;  /* 0x000000001400723e */ /* 0x000fe400000010ff */
[----:B------:R-:W-:Y:S02]  /*36d0*/  F2FP.BF16.F32.PACK_AB R24, R26, R24 ;  /* 0x000000181a18723e */ /* 0x000fe400000010ff */
[----:B------:R-:W-:Y:S02]  /*36e0*/  F2FP.BF16.F32.PACK_AB R5, R23, R5 ;  /* 0x000000051705723e */ /* 0x000fe400000010ff */
[----:B------:R-:W-:Y:S02]  /*36f0*/  F2FP.BF16.F32.PACK_AB R25, R34, R25 ;  /* 0x000000192219723e */ /* 0x000fe400000010ff */
[----:B------:R-:W-:Y:S01]  /*3700*/  F2FP.BF16.F32.PACK_AB R27, R27, R36 ;  /* 0x000000241b1b723e */ /* 0x000fe200000010ff */
[----:B-1----:R-:W-:Y:S01]  /*3710*/  USHF.L.U32 UR4, UR4, 0x7, URZ ;  /* 0x0000000704047899 */ /* 0x002fe200080006ff */
[----:B------:R-:W-:-:S02]  /*3720*/  PRMT R4, R6, 0x7632, R4 ;  /* 0x0000763206047816 */ /* 0x000fc40000000004 */
[----:B------:R-:W-:Y:S02]  /*3730*/  PRMT R7, R2, 0x7632, R7 ;  /* 0x0000763202077816 */ /* 0x000fe40000000007 */
[----:B------:R-:W-:Y:S02]  /*3740*/  PRMT R8, R24, 0x7632, R8 ;  /* 0x0000763218087816 */ /* 0x000fe40000000008 */
[----:B------:R-:W-:-:S04]  /*3750*/  IADD3 R17, P0, P1, R12, UR4, R17 ;  /* 0x000000040c117c10 */ /* 0x000fc8000f91e011 */
[----:B------:R-:W-:Y:S02]  /*3760*/  IADD3.X R14, PT, PT, RZ, RZ, RZ, P0, P1 ;  /* 0x000000ffff0e7210 */ /* 0x000fe400007e24ff */
[----:B--2---:R-:W-:-:S04]  /*3770*/  LEA R12, P0, R17, UR6, 0x1 ;  /* 0x00000006110c7c11 */ /* 0x004fc8000f8008ff */
[----:B------:R-:W-:-:S05]  /*3780*/  LEA.HI.X R13, R17, UR7, R14, 0x1, P0 ;  /* 0x00000007110d7c11 */ /* 0x000fca00080f0c0e */
[----:B------:R0:W-:Y:S04]  /*3790*/  STG.E.U16 desc[UR36][R12.64+0x10], R3 ;  /* 0x000010030c007986 */ /* 0x0001e8000c101524 */
[----:B------:R1:W-:Y:S04]  /*37a0*/  STG.E.U16 desc[UR36][R12.64+0x20], R6 ;  /* 0x000020060c007986 */ /* 0x0003e8000c101524 */
[----:B------:R2:W-:Y:S01]  /*37b0*/  STG.E.U16 desc[UR36][R12.64+0x40], R2 ;  /* 0x000040020c007986 */ /* 0x0005e2000c101524 */
[----:B0-----:R-:W-:-:S03]  /*37c0*/  PRMT R3, R0, 0x7632, R3 ;  /* 0x0000763200037816 */ /* 0x001fc60000000003 */
[----:B------:R0:W-:Y:S01]  /*37d0*/  STG.E.U16 desc[UR36][R12.64+0x60], R0 ;  /* 0x000060000c007986 */ /* 0x0001e2000c101524 */
[----:B-1----:R-:W-:-:S03]  /*37e0*/  PRMT R6, R5, 0x7632, R6 ;  /* 0x0000763205067816 */ /* 0x002fc60000000006 */
[----:B------:R-:W-:Y:S01]  /*37f0*/  STG.E.U16 desc[UR36][R12.64], R10 ;  /* 0x0000000a0c007986 */ /* 0x000fe2000c101524 */
[----:B--2---:R-:W-:-:S03]  /*3800*/  PRMT R2, R25, 0x7632, R2 ;  /* 0x0000763219027816 */ /* 0x004fc60000000002 */
        /* <DEDUP_REMOVED lines=13> */
.L_x_545:
        /* <DEDUP_REMOVED lines=16> */
.L_x_581:
[----:B------:R-:W-:Y:S05]  /*39e0*/  EXIT ;  /* 0x000000000000794d */ /* 0x000fea0003800000 */
.L_x_547:
[----:B------:R-:W-:Y:S02]  /*39f0*/  HFMA2 R12, -RZ, RZ, 0, 9.5367431640625e-07 ;  /* 0x00000010ff0c7431 */ /* 0x000fe400000001ff */
[----:B------:R-:W-:Y:S01]  /*3a00*/  IMAD.MOV.U32 R11, RZ, RZ, 0x1f ;  /* 0x0000001fff0b7424 */ /* 0x000fe200078e00ff */
[----:B------:R-:W-:-:S07]  /*3a10*/  MOV R15, 0xffffffff ;  /* 0xffffffff000f7802 */ /* 0x000fce0000000f00 */
[----:B------:R-:W-:Y:S05]  /*3a20*/  WARPSYNC.COLLECTIVE R15, `(.L_x_582) ;  /* 0x000000000f087348 */ /* 0x000fea0003c00000 */
[----:B------:R0:W1:Y:S02]  /*3a30*/  SHFL.BFLY P6, R14, R13, R12, R11 ;  /* 0x0c00000c0d0e7389 */ /* 0x00006400000c000b */
[----:B01----:R-:W-:Y:S05]  /*3a40*/  ENDCOLLECTIVE ;  /* 0x000000000000791b */ /* 0x003fea0003800000 */
.L_x_582:
[----:B------:R-:W-:Y:S01]  /*3a50*/  IMAD.MOV.U32 R12, RZ, RZ, 0x8 ;  /* 0x00000008ff0c7424 */ /* 0x000fe200078e00ff */
[----:B------:R-:W-:-:S04]  /*3a60*/  FMNMX.FTZ R0, R14, -3.40282346638528859812e+38, !PT ;  /* 0xff7fffff0e007809 */ /* 0x000fc80007810000 */
[----:B------:R-:W-:-:S07]  /*3a70*/  MOV R13, R0 ;  /* 0x00000000000d7202 */ /* 0x000fce0000000f00 */
[----:B------:R-:W-:Y:S05]  /*3a80*/  WARPSYNC.COLLECTIVE R15, `(.L_x_583) ;  /* 0x000000000f087348 */ /* 0x000fea0003c00000 */
[----:B------:R0:W1:Y:S02]  /*3a90*/  SHFL.BFLY P6, R14, R13, R12, R11 ;  /* 0x0c00000c0d0e7389 */ /* 0x00006400000c000b */
[----:B01----:R-:W-:Y:S05]  /*3aa0*/  ENDCOLLECTIVE ;  /* 0x000000000000791b */ /* 0x003fea0003800000 */
.L_x_583:
[----:B------:R-:W-:Y:S01]  /*3ab0*/  HFMA2 R12, -RZ, RZ, 0, 2.384185791015625e-07 ;  /* 0x00000004ff0c7431 */ /* 0x000fe200000001ff */
[----:B------:R-:W-:-:S04]  /*3ac0*/  FMNMX.FTZ R2, R0, R14, !PT ;  /* 0x0000000e00027209 */ /* 0x000fc80007810000 */
[----:B------:R-:W-:-:S07]  /*3ad0*/  MOV R13, R2 ;  /* 0x00000002000d7202 */ /* 0x000fce0000000f00 */
[----:B------:R-:W-:Y:S05]  /*3ae0*/  WARPSYNC.COLLECTIVE R15, `(.L_x_584) ;  /* 0x000000000f087348 */ /* 0x000fea0003c00000 */
[----:B------:R0:W1:Y:S02]  /*3af0*/  SHFL.BFLY P6, R14, R13, R12, R11 ;  /* 0x0c00000c0d0e7389 */ /* 0x00006400000c000b */
[----:B01----:R-:W-:Y:S05]  /*3b00*/  ENDCOLLECTIVE ;  /* 0x000000000000791b */ /* 0x003fea0003800000 */
.L_x_584:
[----:B------:R-:W-:Y:S02]  /*3b10*/  MOV R12, 0x2 ;  /* 0x00000002000c7802 */ /* 0x000fe40000000f00 */
[----:B------:R-:W-:-:S05]  /*3b20*/  FMNMX.FTZ R3, R2, R14, !PT ;  /* 0x0000000e02037209 */ /* 0x000fca0007810000 */
[----:B------:R-:W-:-:S07]  /*3b30*/  IMAD.MOV.U32 R13, RZ, RZ, R3 ;  /* 0x000000ffff0d7224 */ /* 0x000fce00078e0003 */
[----:B------:R-:W-:Y:S05]  /*3b40*/  WARPSYNC.COLLECTIVE R15, `(.L_x_585) ;  /* 0x000000000f087348 */ /* 0x000fea0003c00000 */
[----:B------:R0:W1:Y:S02]  /*3b50*/  SHFL.BFLY P6, R14, R13, R12, R11 ;  /* 0x0c00000c0d0e7389 */ /* 0x00006400000c000b */
[----:B01----:R-:W-:Y:S05]  /*3b60*/  ENDCOLLECTIVE ;  /* 0x000000000000791b */ /* 0x003fea0003800000 */
.L_x_585:
[----:B------:R-:W-:Y:S01]  /*3b70*/  IMAD.MOV.U32 R12, RZ, RZ, 0x1 ;  /* 0x00000001ff0c7424 */ /* 0x000fe200078e00ff */
[----:B------:R-:W-:-:S04]  /*3b80*/  FMNMX.FTZ R4, R3, R14, !PT ;  /* 0x0000000e03047209 */ /* 0x000fc80007810000 */
[----:B------:R-:W-:-:S07]  /*3b90*/  MOV R13, R4 ;  /* 0x00000004000d7202 */ /* 0x000fce0000000f00 */
[----:B------:R-:W-:Y:S05]  /*3ba0*/  WARPSYNC.COLLECTIVE R15, `(.L_x_586) ;  /* 0x000000000f087348 */ /* 0x000fea0003c00000 */
[----:B------:R0:W1:Y:S02]  /*3bb0*/  SHFL.BFLY P6, R14, R13, R12, R11 ;  /* 0x0c00000c0d0e7389 */ /* 0x00006400000c000b */
[----:B01----:R-:W-:Y:S05]  /*3bc0*/  ENDCOLLECTIVE ;  /* 0x000000000000791b */ /* 0x003fea0003800000 */
.L_x_586:
[----:B------:R-:W-:Y:S05]  /*3bd0*/  BRA `(.L_x_587) ;  /* 0xffffffcc00d47947 */ /* 0x000fea000383ffff */
.L_x_572:
[----:B-1----:R-:W-:Y:S01]  /*3be0*/  HFMA2 R13, -RZ, RZ, 0, 0 ;  /* 0x00000000ff0d7431 */ /* 0x002fe200000001ff */
[----:B------:R-:W-:Y:S01]  /*3bf0*/  MOV R12, 0x2 ;  /* 0x00000002000c7802 */ /* 0x000fe20000000f00 */
[----:B0-----:R-:W-:Y:S01]  /*3c00*/  IMAD.MOV.U32 R11, RZ, RZ, 0x1f ;  /* 0x0000001fff0b7424 */ /* 0x001fe200078e00ff */
[----:B------:R-:W-:-:S07]  /*3c10*/  MOV R15, 0xffffffff ;  /* 0xffffffff000f7802 */ /* 0x000fce0000000f00 */
[----:B------:R-:W-:Y:S05]  /*3c20*/  WARPSYNC.COLLECTIVE R15, `(.L_x_588) ;  /* 0x000000000f087348 */ /* 0x000fea0003c00000 */
[----:B------:R0:W1:Y:S02]  /*3c30*/  SHFL.BFLY P6, R14, R13, R12, R11 ;  /* 0x0c00000c0d0e7389 */ /* 0x00006400000c000b */
[----:B01----:R-:W-:Y:S05]  /*3c40*/  ENDCOLLECTIVE ;  /* 0x000000000000791b */ /* 0x003fea0003800000 */
.L_x_588:
[----:B------:R-:W-:Y:S02]  /*3c50*/  IMAD.MOV.U32 R12, RZ, RZ, 0x1 ;  /* 0x00000001ff0c7424 */ /* 0x000fe400078e00ff */
[----:B------:R-:W-:-:S05]  /*3c60*/  FADD.FTZ R29, RZ, R14 ;  /* 0x0000000eff1d7221 */ /* 0x000fca0000010000 */
[----:B------:R-:W-:-:S07]  /*3c70*/  MOV R13, R29 ;  /* 0x0000001d000d7202 */ /* 0x000fce0000000f00 */
[----:B------:R-:W-:Y:S05]  /*3c80*/  WARPSYNC.COLLECTIVE R15, `(.L_x_589) ;  /* 0x000000000f087348 */ /* 0x000fea0003c00000 */
[----:B------:R0:W1:Y:S02]  /*3c90*/  SHFL.BFLY P6, R14, R13, R12, R11 ;  /* 0x0c00000c0d0e7389 */ /* 0x00006400000c000b */
[----:B01----:R-:W-:Y:S05]  /*3ca0*/  ENDCOLLECTIVE ;  /* 0x000000000000791b */ /* 0x003fea0003800000 */
.L_x_589:
[----:B------:R-:W-:Y:S02]  /*3cb0*/  HFMA2 R13, -RZ, RZ, 0, 0 ;  /* 0x00000000ff0d7431 */ /* 0x000fe400000001ff */
[----:B------:R-:W-:Y:S01]  /*3cc0*/  IMAD.MOV.U32 R12, RZ, RZ, 0x2 ;  /* 0x00000002ff0c7424 */ /* 0x000fe200078e00ff */
[----:B------:R-:W-:-:S07]  /*3cd0*/  MOV R30, R14 ;  /* 0x0000000e001e7202 */ /* 0x000fce0000000f00 */
[----:B------:R-:W-:Y:S05]  /*3ce0*/  WARPSYNC.COLLECTIVE R15, `(.L_x_590) ;  /* 0x000000000f087348 */ /* 0x000fea0003c00000 */
[----:B------:R0:W1:Y:S02]  /*3cf0*/  SHFL.BFLY P6, R14, R13, R12, R11 ;  /* 0x0c00000c0d0e7389 */ /* 0x00006400000c000b */
[----:B01----:R-:W-:Y:S05]  /*3d00*/  ENDCOLLECTIVE ;  /* 0x000000000000791b */ /* 0x003fea0003800000 */
.L_x_590:
        /* <DEDUP_REMOVED lines=8> */
.L_x_591:
[----:B------:R-:W-:Y:S02]  /*3d90*/  HFMA2 R13, -RZ, RZ, 0, 0 ;  /* 0x00000000ff0d7431 */ /* 0x000fe400000001ff */
[----:B------:R-:W-:Y:S01]  /*3da0*/  IMAD.MOV.U32 R12, RZ, RZ, 0x2 ;  /* 0x00000002ff0c7424 */ /* 0x000fe200078e00ff */
[----:B------:R-:W-:-:S07]  /*3db0*/  MOV R10, R14 ;  /* 0x0000000e000a7202 */ /* 0x000fce0000000f00 */
[----:B------:R-:W-:Y:S05]  /*3dc0*/  WARPSYNC.COLLECTIVE R15, `(.L_x_592) ;  /* 0x000000000f087348 */ /* 0x000fea0003c00000 */
[----:B------:R0:W1:Y:S02]  /*3dd0*/  SHFL.BFLY P6, R14, R13, R12, R11 ;  /* 0x0c00000c0d0e7389 */ /* 0x00006400000c000b */
[----:B01----:R-:W-:Y:S05]  /*3de0*/  ENDCOLLECTIVE ;  /* 0x000000000000791b */ /* 0x003fea0003800000 */
.L_x_592:
        /* <DEDUP_REMOVED lines=8> */
.L_x_593:
[----:B------:R-:W-:Y:S02]  /*3e70*/  HFMA2 R13, -RZ, RZ, 0, 0 ;  /* 0x00000000ff0d7431 */ /* 0x000fe400000001ff */
[----:B------:R-:W-:Y:S01]  /*3e80*/  IMAD.MOV.U32 R12, RZ, RZ, 0x2 ;  /* 0x00000002ff0c7424 */ /* 0x000fe200078e00ff */
[----:B------:R-:W-:-:S07]  /*3e90*/  MOV R8, R14 ;  /* 0x0000000e00087202 */ /* 0x000fce0000000f00 */
[----:B------:R-:W-:Y:S05]  /*3ea0*/  WARPSYNC.COLLECTIVE R15, `(.L_x_594) ;  /* 0x000000000f087348 */ /* 0x000fea0003c00000 */
[----:B------:R0:W1:Y:S02]  /*3eb0*/  SHFL.BFLY P6, R14, R13, R12, R11 ;  /* 0x0c00000c0d0e7389 */ /* 0x00006400000c000b */
[----:B01----:R-:W-:Y:S05]  /*3ec0*/  ENDCOLLECTIVE ;  /* 0x000000000000791b */ /* 0x003fea0003800000 */
.L_x_594:
        /* <DEDUP_REMOVED lines=8> */
.L_x_595:
[----:B------:R-:W-:Y:S02]  /*3f50*/  HFMA2 R13, -RZ, RZ, 0, 0 ;  /* 0x00000000ff0d7431 */ /* 0x000fe400000001ff */
[----:B------:R-:W-:Y:S01]  /*3f60*/  IMAD.MOV.U32 R12, RZ, RZ, 0x2 ;  /* 0x00000002ff0c7424 */ /* 0x000fe200078e00ff */
[----:B------:R-:W-:-:S07]  /*3f70*/  MOV R6, R14 ;  /* 0x0000000e00067202 */ /* 0x000fce0000000f00 */
[----:B------:R-:W-:Y:S05]  /*3f80*/  WARPSYNC.COLLECTIVE R15, `(.L_x_596) ;  /* 0x000000000f087348 */ /* 0x000fea0003c00000 */
[----:B------:R0:W1:Y:S02]  /*3f90*/  SHFL.BFLY P6, R14, R13, R12, R11 ;  /* 0x0c00000c0d0e7389 */ /* 0x00006400000c000b */
[----:B01----:R-:W-:Y:S05]  /*3fa0*/  ENDCOLLECTIVE ;  /* 0x000000000000791b */ /* 0x003fea0003800000 */
.L_x_596:
        /* <DEDUP_REMOVED lines=8> */
.L_x_597:
[----:B------:R-:W-:Y:S02]  /*4030*/  HFMA2 R13, -RZ, RZ, 0, 0 ;  /* 0x00000000ff0d7431 */ /* 0x000fe400000001ff */
[----:B------:R-:W-:Y:S01]  /*4040*/  IMAD.MOV.U32 R12, RZ, RZ, 0x2 ;  /* 0x00000002ff0c7424 */ /* 0x000fe200078e00ff */
[----:B------:R-:W-:-:S07]  /*4050*/  MOV R4, R14 ;  /* 0x0000000e00047202 */ /* 0x000fce0000000f00 */
[----:B------:R-:W-:Y:S05]  /*4060*/  WARPSYNC.COLLECTIVE R15, `(.L_x_598) ;  /* 0x000000000f087348 */ /* 0x000fea0003c00000 */
[----:B------:R0:W1:Y:S02]  /*4070*/  SHFL.BFLY P6, R14, R13, R12, R11 ;  /* 0x0c00000c0d0e7389 */ /* 0x00006400000c000b */
[----:B01----:R-:W-:Y:S05]  /*4080*/  ENDCOLLECTIVE ;  /* 0x000000000000791b */ /* 0x003fea0003800000 */
.L_x_598:
        /* <DEDUP_REMOVED lines=8> */
.L_x_599:
[----:B------:R-:W-:Y:S02]  /*4110*/  HFMA2 R13, -RZ, RZ, 0, 0 ;  /* 0x00000000ff0d7431 */ /* 0x000fe400000001ff */
[----:B------:R-:W-:Y:S01]  /*4120*/  IMAD.MOV.U32 R12, RZ, RZ, 0x2 ;  /* 0x00000002ff0c7424 */ /* 0x000fe200078e00ff */
[----:B------:R-:W-:-:S07]  /*4130*/  MOV R2, R14 ;  /* 0x0000000e00027202 */ /* 0x000fce0000000f00 */
[----:B------:R-:W-:Y:S05]  /*4140*/  WARPSYNC.COLLECTIVE R15, `(.L_x_600) ;  /* 0x000000000f087348 */ /* 0x000fea0003c00000 */
[----:B------:R0:W1:Y:S02]  /*4150*/  SHFL.BFLY P6, R14, R13, R12, R11 ;  /* 0x0c00000c0d0e7389 */ /* 0x00006400000c000b */
[----:B01----:R-:W-:Y:S05]  /*4160*/  ENDCOLLECTIVE ;  /* 0x000000000000791b */ /* 0x003fea0003800000 */
.L_x_600:
        /* <DEDUP_REMOVED lines=8> */
.L_x_601:
[----:B------:R-:W-:Y:S02]  /*41f0*/  HFMA2 R13, -RZ, RZ, 0, 0 ;  /* 0x00000000ff0d7431 */ /* 0x000fe400000001ff */
[----:B------:R-:W-:Y:S01]  /*4200*/  IMAD.MOV.U32 R12, RZ, RZ, 0x2 ;  /* 0x00000002ff0c7424 */ /* 0x000fe200078e00ff */
[----:B------:R-:W-:-:S07]  /*4210*/  MOV R23, R14 ;  /* 0x0000000e00177202 */ /* 0x000fce0000000f00 */
[----:B------:R-:W-:Y:S05]  /*4220*/  WARPSYNC.COLLECTIVE R15, `(.L_x_602) ;  /* 0x000000000f087348 */ /* 0x000fea0003c00000 */
[----:B------:R0:W1:Y:S02]  /*4230*/  SHFL.BFLY P6, R14, R13, R12, R11 ;  /* 0x0c00000c0d0e7389 */ /* 0x00006400000c000b */
[----:B01----:R-:W-:Y:S05]  /*4240*/  ENDCOLLECTIVE ;  /* 0x000000000000791b */ /* 0x003fea0003800000 */
.L_x_602:
[----:B------:R-:W-:Y:S01]  /*4250*/  FADD.FTZ R0, R0, R23 ;  /* 0x0000001700007221 */ /* 0x000fe20000010000 */
[----:B------:R-:W-:Y:S02]  /*4260*/  HFMA2 R12, -RZ, RZ, 0, 5.9604644775390625e-08 ;  /* 0x00000001ff0c7431 */ /* 0x000fe400000001ff */
[----:B------:R-:W-:-:S05]  /*4270*/  FADD.FTZ R20, RZ, R14 ;  /* 0x0000000eff147221 */ /* 0x000fca0000010000 */
[----:B------:R-:W-:-:S07]  /*4280*/  MOV R13, R20 ;  /* 0x00000014000d7202 */ /* 0x000fce0000000f00 */
[----:B------:R-:W-:Y:S05]  /*4290*/  WARPSYNC.COLLECTIVE R15, `(.L_x_603) ;  /* 0x000000000f087348 */ /* 0x000fea0003c00000 */
[----:B------:R0:W1:Y:S02]  /*42a0*/  SHFL.BFLY P6, R14, R13, R12, R11 ;  /* 0x0c00000c0d0e7389 */ /* 0x00006400000c000b */
[----:B01----:R-:W-:Y:S05]  /*42b0*/  ENDCOLLECTIVE ;  /* 0x000000000000791b */ /* 0x003fea0003800000 */
.L_x_603:
[----:B------:R-:W-:Y:S01]  /*42c0*/  MOV R13, RZ ;  /* 0x000000ff000d7202 */ /* 0x000fe20000000f00 */
[----:B------:R-:W-:Y:S02]  /*42d0*/  HFMA2 R12, -RZ, RZ, 0, 1.1920928955078125e-07 ;  /* 0x00000002ff0c7431 */ /* 0x000fe400000001ff */
[----:B------:R-:W-:-:S07]  /*42e0*/  IMAD.MOV.U32 R25, RZ, RZ, R14 ;  /* 0x000000ffff197224 */ /* 0x000fce00078e000e */
[----:B------:R-:W-:Y:S05]  /*42f0*/  WARPSYNC.COLLECTIVE R15, `(.L_x_604) ;  /* 0x000000000f087348 */ /* 0x000fea0003c00000 */
[----:B------:R0:W1:Y:S02]  /*4300*/  SHFL.BFLY P6, R14, R13, R12, R11 ;  /* 0x0c00000c0d0e7389 */ /* 0x00006400000c000b */
[----:B01----:R-:W-:Y:S05]  /*4310*/  ENDCOLLECTIVE ;  /* 0x000000000000791b */ /* 0x003fea0003800000 */
.L_x_604:
        /* <DEDUP_REMOVED lines=8> */
.L_x_605:
[----:B------:R-:W-:Y:S02]  /*43a0*/  HFMA2 R13, -RZ, RZ, 0, 0 ;  /* 0x00000000ff0d7431 */ /* 0x000fe400000001ff */
[----:B------:R-:W-:Y:S01]  /*43b0*/  IMAD.MOV.U32 R12, RZ, RZ, 0x2 ;  /* 0x00000002ff0c7424 */ /* 0x000fe200078e00ff */
[----:B------:R-:W-:-:S07]  /*43c0*/  MOV R27, R14 ;  /* 0x0000000e001b7202 */ /* 0x000fce0000000f00 */
[----:B------:R-:W-:Y:S05]  /*43d0*/  WARPSYNC.COLLECTIVE R15, `(.L_x_606) ;  /* 0x000000000f087348 */ /* 0x000fea0003c00000 */
[----:B------:R0:W1:Y:S02]  /*43e0*/  SHFL.BFLY P6, R14, R13, R12, R11 ;  /* 0x0c00000c0d0e7389 */ /* 0x00006400000c000b */
[----:B01----:R-:W-:Y:S05]  /*43f0*/  ENDCOLLECTIVE ;  /* 0x000000000000791b */ /* 0x003fea0003800000 */
.L_x_606:
[----:B------:R-:W-:Y:S01]  /*4400*/  FADD.FTZ R24, R24, R27 ;  /* 0x0000001b18187221 */ /* 0x000fe20000010000 */
[----:B------:R-:W-:Y:S02]  /*4410*/  HFMA2 R12, -RZ, RZ, 0, 5.9604644775390625e-08 ;  /* 0x00000001ff0c7431 */ /* 0x000fe400000001ff */
[----:B------:R-:W-:-:S05]  /*4420*/  FADD.FTZ R26, RZ, R14 ;  /* 0x0000000eff1a7221 */ /* 0x000fca0000010000 */
[----:B------:R-:W-:-:S07]  /*4430*/  MOV R13, R26 ;  /* 0x0000001a000d7202 */ /* 0x000fce0000000f00 */
[----:B------:R-:W-:Y:S05]  /*4440*/  WARPSYNC.COLLECTIVE R15, `(.L_x_607) ;  /* 0x000000000f087348 */ /* 0x000fea0003c00000 */
[----:B------:R0:W1:Y:S02]  /*4450*/  SHFL.BFLY P6, R14, R13, R12, R11 ;  /* 0x0c00000c0d0e7389 */ /* 0x00006400000c000b */
[----:B01----:R-:W-:Y:S05]  /*4460*/  ENDCOLLECTIVE ;  /* 0x000000000000791b */ /* 0x003fea0003800000 */
.L_x_607:
[----:B------:R-:W-:Y:S02]  /*4470*/  IMAD.MOV.U32 R13, RZ, RZ, RZ ;  /* 0x000000ffff0d7224 */ /* 0x000fe400078e00ff */
[----:B------:R-:W-:Y:S01]  /*4480*/  HFMA2 R12, -RZ, RZ, 0, 1.1920928955078125e-07 ;  /* 0x00000002ff0c7431 */ /* 0x000fe200000001ff */
[----:B------:R-:W-:-:S07]  /*4490*/  MOV R29, R14 ;  /* 0x0000000e001d7202 */ /* 0x000fce0000000f00 */
[----:B------:R-:W-:Y:S05]  /*44a0*/  WARPSYNC.COLLECTIVE R15, `(.L_x_608) ;  /* 0x000000000f087348 */ /* 0x000fea0003c00000 */
[----:B------:R0:W1:Y:S02]  /*44b0*/  SHFL.BFLY P6, R14, R13, R12, R11 ;  /* 0x0c00000c0d0e7389 */ /* 0x00006400000c000b */
[----:B01----:R-:W-:Y:S05]  /*44c0*/  ENDCOLLECTIVE ;  /* 0x000000000000791b */ /* 0x003fea0003800000 */
.L_x_608:
[----:B------:R-:W-:Y:S01]  /*44d0*/  FADD.FTZ R26, R26, R29 ;  /* 0x0000001d1a1a7221 */ /* 0x000fe20000010000 */
[----:B------:R-:W-:Y:S02]  /*44e0*/  HFMA2 R12, -RZ, RZ, 0, 5.9604644775390625e-08 ;  /* 0x00000001ff0c7431 */ /* 0x000fe400000001ff */
[----:B------:R-:W-:-:S05]  /*44f0*/  FADD.FTZ R5, RZ, R14 ;  /* 0x0000000eff057221 */ /* 0x000fca0000010000 */
[----:B------:R-:W-:-:S07]  /*4500*/  MOV R13, R5 ;  /* 0x00000005000d7202 */ /* 0x000fce0000000f00 */
[----:B------:R-:W-:Y:S05]  /*4510*/  WARPSYNC.COLLECTIVE R15, `(.L_x_609) ;  /* 0x000000000f087348 */ /* 0x000fea0003c00000 */
[----:B------:R0:W1:Y:S02]  /*4520*/  SHFL.BFLY P6, R14, R13, R12, R11 ;  /* 0x0c00000c0d0e7389 */ /* 0x00006400000c000b */
[----:B01----:R-:W-:Y:S05]  /*4530*/  ENDCOLLECTIVE ;  /* 0x000000000000791b */ /* 0x003fea0003800000 */
.L_x_609:
[----:B------:R-:W-:Y:S01]  /*4540*/  MOV R13, RZ ;  /* 0x000000ff000d7202 */ /* 0x000fe20000000f00 */
[----:B------:R-:W-:Y:S02]  /*4550*/  HFMA2 R12, -RZ, RZ, 0, 1.1920928955078125e-07 ;  /* 0x00000002ff0c7431 */ /* 0x000fe400000001ff */
[----:B------:R-:W-:-:S07]  /*4560*/  IMAD.MOV.U32 R32, RZ, RZ, R14 ;  /* 0x000000ffff207224 */ /* 0x000fce00078e000e */
[----:B------:R-:W-:Y:S05]  /*4570*/  WARPSYNC.COLLECTIVE R15, `(.L_x_610) ;  /* 0x000000000f087348 */ /* 0x000fea0003c00000 */
[----:B------:R0:W1:Y:S02]  /*4580*/  SHFL.BFLY P6, R14, R13, R12, R11 ;  /* 0x0c00000c0d0e7389 */ /* 0x00006400000c000b */
[----:B01----:R-:W-:Y:S05]  /*4590*/  ENDCOLLECTIVE ;  /* 0x000000000000791b */ /* 0x003fea0003800000 */
.L_x_610:
        /* <DEDUP_REMOVED lines=8> */
.L_x_611:
[----:B------:R-:W-:Y:S02]  /*4620*/  HFMA2 R13, -RZ, RZ, 0, 0 ;  /* 0x00000000ff0d7431 */ /* 0x000fe400000001ff */
[----:B------:R-:W-:Y:S01]  /*4630*/  IMAD.MOV.U32 R12, RZ, RZ, 0x2 ;  /* 0x00000002ff0c7424 */ /* 0x000fe200078e00ff */
[----:B------:R-:W-:-:S07]  /*4640*/  MOV R23, R14 ;  /* 0x0000000e00177202 */ /* 0x000fce0000000f00 */
[----:B------:R-:W-:Y:S05]  /*4650*/  WARPSYNC.COLLECTIVE R15, `(.L_x_612) ;  /* 0x000000000f087348 */ /* 0x000fea0003c00000 */
[----:B------:R0:W1:Y:S02]  /*4660*/  SHFL.BFLY P6, R14, R13, R12, R11 ;  /* 0x0c00000c0d0e7389 */ /* 0x00006400000c000b */
[----:B01----:R-:W-:Y:S05]  /*4670*/  ENDCOLLECTIVE ;  /* 0x000000000000791b */ /* 0x003fea0003800000 */
.L_x_612:
[----:B------:R-:W-:Y:S01]  /*4680*/  FADD.FTZ R23, R7, R23 ;  /* 0x0000001707177221 */ /* 0x000fe20000010000 */
[----:B------:R-:W-:Y:S02]  /*4690*/  HFMA2 R12, -RZ, RZ, 0, 5.9604644775390625e-08 ;  /* 0x00000001ff0c7431 */ /* 0x000fe400000001ff */
[----:B------:R-:W-:-:S05]  /*46a0*/  FADD.FTZ R3, RZ, R14 ;  /* 0x0000000eff037221 */ /* 0x000fca0000010000 */
[----:B------:R-:W-:-:S07]  /*46b0*/  MOV R13, R3 ;  /* 0x00000003000d7202 */ /* 0x000fce0000000f00 */
[----:B------:R-:W-:Y:S05]  /*46c0*/  WARPSYNC.COLLECTIVE R15, `(.L_x_613) ;  /* 0x000000000f087348 */ /* 0x000fea0003c00000 */
[----:B------:R0:W1:Y:S02]  /*46d0*/  SHFL.BFLY P6, R14, R13, R12, R11 ;  /* 0x0c00000c0d0e7389 */ /* 0x00006400000c000b */
[----:B01----:R-:W-:Y:S05]  /*46e0*/  ENDCOLLECTIVE ;  /* 0x000000000000791b */ /* 0x003fea0003800000 */
.L_x_613:
[----:B------:R-:W-:Y:S01]  /*46f0*/  MOV R13, RZ ;  /* 0x000000ff000d7202 */ /* 0x000fe20000000f00 */
[----:B------:R-:W-:Y:S02]  /*4700*/  IMAD.MOV.U32 R12, RZ, RZ, 0x2 ;  /* 0x00000002ff0c7424 */ /* 0x000fe400078e00ff */
[----:B------:R-:W-:-:S07]  /*4710*/  FADD.FTZ R25, R3, R14 ;  /* 0x0000000e03197221 */ /* 0x000fce0000010000 */
[----:B------:R-:W-:Y:S05]  /*4720*/  WARPSYNC.COLLECTIVE R15, `(.L_x_614) ;  /* 0x000000000f087348 */ /* 0x000fea0003c00000 */
[----:B------:R0:W1:Y:S02]  /*4730*/  SHFL.BFLY P6, R14, R13, R12, R11 ;  /* 0x0c00000c0d0e7389 */ /* 0x00006400000c000b */
[----:B01----:R-:W-:Y:S05]  /*4740*/  ENDCOLLECTIVE ;  /* 0x000000000000791b */ /* 0x003fea0003800000 */
.L_x_614:
[----:B------:R-:W-:Y:S01]  /*4750*/  HFMA2 R12, -RZ, RZ, 0, 5.9604644775390625e-08 ;  /* 0x00000001ff0c7431 */ /* 0x000fe200000001ff */
[----:B------:R-:W-:-:S05]  /*4760*/  MOV R9, R14 ;  /* 0x0000000e00097202 */ /* 0x000fca0000000f00 */
[----:B------:R-:W-:-:S05]  /*4770*/  FADD.FTZ R9, RZ, R9 ;  /* 0x00000009ff097221 */ /* 0x000fca0000010000 */
[----:B------:R-:W-:-:S07]  /*4780*/  MOV R13, R9 ;  /* 0x00000009000d7202 */ /* 0x000fce0000000f00 */
[----:B------:R-:W-:Y:S05]  /*4790*/  WARPSYNC.COLLECTIVE R15, `(.L_x_615) ;  /* 0x000000000f087348 */ /* 0x000fea0003c00000 */
[----:B------:R0:W1:Y:S02]  /*47a0*/  SHFL.BFLY P6, R14, R13, R12, R11 ;  /* 0x0c00000c0d0e7389 */ /* 0x00006400000c000b */
[----:B01----:R-:W-:Y:S05]  /*47b0*/  ENDCOLLECTIVE ;  /* 0x000000000000791b */ /* 0x003fea0003800000 */
.L_x_615:
[----:B------:R-:W-:Y:S01]  /*47c0*/  MOV R13, RZ ;  /* 0x000000ff000d7202 */ /* 0x000fe20000000f00 */
[----:B------:R-:W-:Y:S02]  /*47d0*/  HFMA2 R12, -RZ, RZ, 0, 1.1920928955078125e-07 ;  /* 0x00000002ff0c7431 */ /* 0x000fe400000001ff */
[----:B------:R-:W-:-:S07]  /*47e0*/  IMAD.MOV.U32 R34, RZ, RZ, R14 ;  /* 0x000000ffff227224 */ /* 0x000fce00078e000e */
[----:B------:R-:W-:Y:S05]  /*47f0*/  WARPSYNC.COLLECTIVE R15, `(.L_x_616) ;  /* 0x000000000f087348 */ /* 0x000fea0003c00000 */
[----:B------:R0:W1:Y:S02]  /*4800*/  SHFL.BFLY P6, R14, R13, R12, R11 ;  /* 0x0c00000c0d0e7389 */ /* 0x00006400000c000b */
[----:B01----:R-:W-:Y:S05]  /*4810*/  ENDCOLLECTIVE ;  /* 0x000000000000791b */ /* 0x003fea0003800000 */
.L_x_616:
        /* <DEDUP_REMOVED lines=8> */
.L_x_617:
[----:B------:R-:W-:Y:S02]  /*48a0*/  HFMA2 R13, -RZ, RZ, 0, 0 ;  /* 0x00000000ff0d7431 */ /* 0x000fe400000001ff */
[----:B------:R-:W-:Y:S01]  /*48b0*/  IMAD.MOV.U32 R12, RZ, RZ, 0x2 ;  /* 0x00000002ff0c7424 */ /* 0x000fe200078e00ff */
[----:B------:R-:W-:-:S07]  /*48c0*/  MOV R36, R14 ;  /* 0x0000000e00247202 */ /* 0x000fce0000000f00 */
[----:B------:R-:W-:Y:S05]  /*48d0*/  WARPSYNC.COLLECTIVE R15, `(.L_x_618) ;  /* 0x000000000f087348 */ /* 0x000fea0003c00000 */
[----:B------:R0:W1:Y:S02]  /*48e0*/  SHFL.BFLY P6, R14, R13, R12, R11 ;  /* 0x0c00000c0d0e7389 */ /* 0x00006400000c000b */
[----:B01----:R-:W-:Y:S05]  /*48f0*/  ENDCOLLECTIVE ;  /* 0x000000000000791b */ /* 0x003fea0003800000 */
.L_x_618:
        /* <DEDUP_REMOVED lines=8> */
.L_x_619:
[----:B------:R-:W-:Y:S05]  /*4980*/  BRA `(.L_x_620) ;  /* 0xffffffe000f87947 */ /* 0x000fea000383ffff */
.L_x_621:
        /* <DEDUP_REMOVED lines=15> */
.L_x_25583:


//--------------------- .text._ZN4vllm25paged_attention_v1_kernelI13__nv_bfloat16hLi120ELi32ELi128ELNS_18Fp8KVCacheDataTypeE2ELb1EEEvPT_PKS3_PKT0_S9_ifPKiSB_iPKfiiiSD_SD_iiiii --------------------------
	.section	.text._ZN4vllm25paged_attention_v1_kernelI13__nv_bfloat16hLi120ELi32ELi128ELNS_18Fp8KVCacheDataTypeE2ELb1EEEvPT_PKS3_PKT0_S9_ifPKiSB_iPKfiiiSD_SD_iiiii,"ax",@progbits
	.align	128
        .global         _ZN4vllm25paged_attention_v1_kernelI13__nv_bfloat16hLi120ELi32ELi128ELNS_18Fp8KVCacheDataTypeE2ELb1EEEvPT_PKS3_PKT0_S9_ifPKiSB_iPKfiiiSD_SD_iiiii
        .type           _ZN4vllm25paged_attention_v1_kernelI13__nv_bfloat16hLi120ELi32ELi128ELNS_18Fp8KVCacheDataTypeE2ELb1EEEvPT_PKS3_PKT0_S9_ifPKiSB_iPKfiiiSD_SD_iiiii,@function
        .size           _ZN4vllm25paged_attention_v1_kernelI13__nv_bfloat16hLi120ELi32ELi128ELNS_18Fp8KVCacheDataTypeE2ELb1EEEvPT_PKS3_PKT0_S9_ifPKiSB_iPKfiiiSD_SD_iiiii,(.L_x_25584 - _ZN4vllm25paged_attention_v1_kernelI13__nv_bfloat16hLi120ELi32ELi128ELNS_18Fp8KVCacheDataTypeE2ELb1EEEvPT_PKS3_PKT0_S9_ifPKiSB_iPKfiiiSD_SD_iiiii)
        .other          _ZN4vllm25paged_attention_v1_kernelI13__nv_bfloat16hLi120ELi32ELi128ELNS_18Fp8KVCacheDataTypeE2ELb1EEEvPT_PKS3_PKT0_S9_ifPKiSB_iPKfiiiSD_SD_iiiii,@"STO_CUDA_ENTRY STV_DEFAULT"
_ZN4vllm25paged_attention_v1_kernelI13__nv_bfloat16hLi120ELi32ELi128ELNS_18Fp8KVCacheDataTypeE2ELb1EEEvPT_PKS3_PKT0_S9_ifPKiSB_iPKfiiiSD_SD_iiiii:
.text._ZN4vllm25paged_attention_v1_kernelI13__nv_bfloat16hLi120ELi32ELi128ELNS_18Fp8KVCacheDataTypeE2ELb1EEEvPT_PKS3_PKT0_S9_ifPKiSB_iPKfiiiSD_SD_iiiii:
        /* <DEDUP_REMOVED lines=105> */
.L_x_622:
        /* <DEDUP_REMOVED lines=25> */
.L_x_626:
        /* <DEDUP_REMOVED lines=36> */
.L_x_624:
[----:B------:R-:W-:Y:S05]  /*0a60*/  BSYNC.RECONVERGENT B6 ;  /* 0x0000000000067941 */ /* 0x000fea0003800200 */
.L_x_623:
        /* <DEDUP_REMOVED lines=12> */
.L_x_667:
        /* <DEDUP_REMOVED lines=39> */
.L_x_632:
        /* <DEDUP_REMOVED lines=11> */
.L_x_631:
[----:B------:R-:W-:Y:S05]  /*0e50*/  BSYNC.RECONVERGENT B1 ;  /* 0x0000000000017941 */ /* 0x000fea0003800200 */
.L_x_630:
        /* <DEDUP_REMOVED lines=12> */
.L_x_635:
[----:B------:R-:W0:Y:S01]  /*0f20*/  LDS R28, [R12+-0x400] ;  /* 0xfffc00000c1c7984 */ /* 0x000e220000000800 */
[----:B------:R-:W-:-:S03]  /*0f30*/  VIADD R13, R13, 0x800 ;  /* 0x000008000d0d7836 */ /* 0x000fc60000000000 */
[----:B------:R-:W1:Y:S02]  /*0f40*/  LDS R21, [R12+-0x200] ;  /* 0xfffe00000c157984 */ /* 0x000e640000000800 */
[----:B------:R-:W-:Y:S02]  /*0f50*/  ISETP.GE.AND P4, PT, R13, R14, PT ;  /* 0x0000000e0d00720c */ /* 0x000fe40003f86270 */
[----:B------:R-:W2:Y:S04]  /*0f60*/  LDS R26, [R12] ;  /* 0x000000000c1a7984 */ /* 0x000ea80000000800 */
[----:B------:R-:W3:Y:S04]  /*0f70*/  LDS R24, [R12+0x200] ;  /* 0x000200000c187984 */ /* 0x000ee80000000800 */
        /* <DEDUP_REMOVED lines=13> */
[----:B------:R-:W5:Y:S04]  /*1050*/  MUFU.EX2 R23, R23 ;  /* 0x0000001700177308 */ /* 0x000f680000000800 */
[----:B------:R-:W4:Y:S01]  /*1060*/  MUFU.EX2 R21, R21 ;  /* 0x0000001500157308 */ /* 0x000f220000000800 */
[----:B-1----:R-:W-:Y:S01]  /*1070*/  FADD.FTZ R26, R25, R15 ;  /* 0x0000000f191a7221 */ /* 0x002fe20000010000 */
[----:B------:R4:W-:Y:S03]  /*1080*/  STS [R12+-0x400], R25 ;  /* 0xfffc00190c007388 */ /* 0x0009e60000000800 */
[----:B--2---:R-:W-:Y:S01]  /*1090*/  FADD.FTZ R15, R26, R27 ;  /* 0x0000001b1a0f7221 */ /* 0x004fe20000010000 */
[----:B------:R1:W-:Y:S03]  /*10a0*/  STS [R12+-0x200], R27 ;  /* 0xfffe001b0c007388 */ /* 0x0003e60000000800 */
[----:B-----5:R-:W-:Y:S01]  /*10b0*/  FADD.FTZ R15, R15, R23 ;  /* 0x000000170f0f7221 */ /* 0x020fe20000010000 */
[----:B------:R-:W2:Y:S01]  /*10c0*/  LDS R26, [R12+0xa00] ;  /* 0x000a00000c1a7984 */ /* 0x000ea20000000800 */
[----:B----4-:R-:W-:-:S02]  /*10d0*/  FADD.FTZ R25, -R11, R20 ;  /* 0x000000140b197221 */ /* 0x010fc40000010100 */
[----:B------:R-:W-:Y:S01]  /*10e0*/  FADD.FTZ R29, R15, R21 ;  /* 0x000000150f1d7221 */ /* 0x000fe20000010000 */
[----:B------:R-:W4:Y:S01]  /*10f0*/  LDS R20, [R12+0xe00] ;  /* 0x000e00000c147984 */ /* 0x000f220000000800 */
[----:B------:R-:W-:-:S03]  /*1100*/  FMUL.FTZ R25, R25, 1.4426950216293334961 ;  /* 0x3fb8aa3b19197820 */ /* 0x000fc60000410000 */
[----:B------:R-:W5:Y:S04]  /*1110*/  LDS R15, [R12+0xc00] ;  /* 0x000c00000c0f7984 */ /* 0x000f680000000800 */
[----:B------:R3:W-:Y:S01]  /*1120*/  STS [R12], R23 ;  /* 0x000000170c007388 */ /* 0x0007e20000000800 */
[----:B------:R-:W3:Y:S01]  /*1130*/  MUFU.EX2 R25, R25 ;  /* 0x0000001900197308 */ /* 0x000ee20000000800 */
[C---:B0-----:R-:W-:Y:S02]  /*1140*/  FADD.FTZ R28, -R11.reuse, R28 ;  /* 0x0000001c0b1c7221 */ /* 0x041fe40000010100 */
[----:B------:R-:W-:Y:S02]  /*1150*/  STS [R12+0x200], R21 ;  /* 0x000200150c007388 */ /* 0x000fe40000000800 */
[----:B-1----:R-:W-:Y:S01]  /*1160*/  FMUL.FTZ R27, R28, 1.4426950216293334961 ;  /* 0x3fb8aa3b1c1b7820 */ /* 0x002fe20000410000 */
[----:B---3--:R-:W-:-:S05]  /*1170*/  FADD.FTZ R24, -R11, R24 ;  /* 0x000000180b187221 */ /* 0x008fca0000010100 */
[----:B------:R-:W0:Y:S01]  /*1180*/  MUFU.EX2 R27, R27 ;  /* 0x0000001b001b7308 */ /* 0x000e220000000800 */
[----:B------:R1:W-:Y:S01]  /*1190*/  STS [R12+0x400], R25 ;  /* 0x000400190c007388 */ /* 0x0003e20000000800 */
[----:B------:R-:W-:-:S06]  /*11a0*/  FMUL.FTZ R23, R24, 1.4426950216293334961 ;  /* 0x3fb8aa3b18177820 */ /* 0x000fcc0000410000 */
[----:B------:R-:W3:Y:S01]  /*11b0*/  MUFU.EX2 R23, R23 ;  /* 0x0000001700177308 */ /* 0x000ee20000000800 */
[----:B-1----:R-:W-:Y:S01]  /*11c0*/  FADD.FTZ R25, R29, R25 ;  /* 0x000000191d197221 */ /* 0x002fe20000010000 */
[----:B0-----:R-:W-:Y:S01]  /*11d0*/  STS [R12+0x800], R27 ;  /* 0x0008001b0c007388 */ /* 0x001fe20000000800 */
[----:B--2---:R-:W-:-:S04]  /*11e0*/  FADD.FTZ R26, -R11, R26 ;  /* 0x0000001a0b1a7221 */ /* 0x004fc80000010100 */
[----:B------:R-:W-:Y:S01]  /*11f0*/  FMUL.FTZ R26, R26, 1.4426950216293334961 ;  /* 0x3fb8aa3b1a1a7820 */ /* 0x000fe20000410000 */
[C---:B----4-:R-:W-:Y:S01]  /*1200*/  FADD.FTZ R20, -R11.reuse, R20 ;  /* 0x000000140b147221 */ /* 0x050fe20000010100 */
[----:B-----5:R-:W-:Y:S02]  /*1210*/  FADD.FTZ R15, -R11, R15 ;  /* 0x0000000f0b0f7221 */ /* 0x020fe40000010100 */
[----:B------:R0:W1:Y:S01]  /*1220*/  MUFU.EX2 R29, R26 ;  /* 0x0000001a001d7308 */ /* 0x0000620000000800 */
[----:B------:R-:W-:Y:S01]  /*1230*/  FMUL.FTZ R24, R20, 1.4426950216293334961 ;  /* 0x3fb8aa3b14187820 */ /* 0x000fe20000410000 */
[----:B---3--:R-:W-:Y:S01]  /*1240*/  FADD.FTZ R20, R25, R23 ;  /* 0x0000001719147221 */ /* 0x008fe20000010000 */
[----:B------:R-:W-:Y:S01]  /*1250*/  FMUL.FTZ R15, R15, 1.4426950216293334961 ;  /* 0x3fb8aa3b0f0f7820 */ /* 0x000fe20000410000 */
[----:B------:R-:W-:Y:S01]  /*1260*/  STS [R12+0x600], R23 ;  /* 0x000600170c007388 */ /* 0x000fe20000000800 */
[----:B------:R2:W-:Y:S03]  /*1270*/  MUFU.EX2 R25, R24 ;  /* 0x0000001800197308 */ /* 0x0005e60000000800 */
[----:B------:R-:W-:Y:S01]  /*1280*/  LDS R23, [R12+0x1600] ;  /* 0x001600000c177984 */ /* 0x000fe20000000800 */
[----:B------:R-:W3:Y:S03]  /*1290*/  MUFU.EX2 R21, R15 ;  /* 0x0000000f00157308 */ /* 0x000ee60000000800 */
[----:B0-----:R-:W0:Y:S01]  /*12a0*/  LDS R26, [R12+0x1400] ;  /* 0x001400000c1a7984 */ /* 0x001e220000000800 */
[----:B--2---:R-:W-:-:S03]  /*12b0*/  FADD.FTZ R24, R20, R27 ;  /* 0x0000001b14187221 */ /* 0x004fc60000010000 */
[----:B------:R-:W2:Y:S01]  /*12c0*/  LDS R20, [R12+0x1000] ;  /* 0x001000000c147984 */ /* 0x000ea20000000800 */
[----:B-1----:R-:W-:-:S03]  /*12d0*/  FADD.FTZ R28, R24, R29 ;  /* 0x0000001d181c7221 */ /* 0x002fc60000010000 */
[----:B------:R-:W1:Y:S01]  /*12e0*/  LDS R24, [R12+0x1200] ;  /* 0x001200000c187984 */ /* 0x000e620000000800 */
[----:B---3--:R-:W-:-:S03]  /*12f0*/  FADD.FTZ R28, R28, R21 ;  /* 0x000000151c1c7221 */ /* 0x008fc60000010000 */
[----:B------:R-:W3:Y:S01]  /*1300*/  LDS R27, [R12+0x1800] ;  /* 0x001800000c1b7984 */ /* 0x000ee20000000800 */
[----:B------:R-:W-:-:S03]  /*1310*/  FADD.FTZ R15, R28, R25 ;  /* 0x000000191c0f7221 */ /* 0x000fc60000010000 */
[----:B------:R0:W-:Y:S04]  /*1320*/  STS [R12+0xa00], R29 ;  /* 0x000a001d0c007388 */ /* 0x0001e80000000800 */
[----:B------:R-:W4:Y:S04]  /*1330*/  LDS R28, [R12+0x1a00] ;  /* 0x001a00000c1c7984 */ /* 0x000f280000000800 */
[----:B------:R5:W-:Y:S04]  /*1340*/  STS [R12+0xc00], R21 ;  /* 0x000c00150c007388 */ /* 0x000be80000000800 */
[----:B------:R4:W-:Y:S01]  /*1350*/  STS [R12+0xe00], R25 ;  /* 0x000e00190c007388 */ /* 0x0009e20000000800 */
[C---:B0-----:R-:W-:Y:S01]  /*1360*/  FADD.FTZ R29, -R11.reuse, R26 ;  /* 0x0000001a0b1d7221 */ /* 0x041fe20000010100 */
[----:B--2---:R-:W-:-:S04]  /*1370*/  FADD.FTZ R20, -R11, R20 ;  /* 0x000000140b147221 */ /* 0x004fc80000010100 */
[----:B------:R-:W-:Y:S01]  /*1380*/  FMUL.FTZ R20, R20, 1.4426950216293334961 ;  /* 0x3fb8aa3b14147820 */ /* 0x000fe20000410000 */
[C---:B-1----:R-:W-:Y:S01]  /*1390*/  FADD.FTZ R24, -R11.reuse, R24 ;  /* 0x000000180b187221 */ /* 0x042fe20000010100 */
[----:B---3--:R-:W-:-:S03]  /*13a0*/  FADD.FTZ R27, -R11, R27 ;  /* 0x0000001b0b1b7221 */ /* 0x008fc60000010100 */
[----:B------:R-:W-:Y:S01]  /*13b0*/  FMUL.FTZ R26, R24, 1.4426950216293334961 ;  /* 0x3fb8aa3b181a7820 */ /* 0x000fe20000410000 */
[----:B------:R-:W0:Y:S01]  /*13c0*/  MUFU.EX2 R20, R20 ;  /* 0x0000001400147308 */ /* 0x000e220000000800 */
[----:B------:R-:W-:Y:S01]  /*13d0*/  FADD.FTZ R24, -R11, R23 ;  /* 0x000000170b187221 */ /* 0x000fe20000010100 */
[----:B------:R-:W-:Y:S01]  /*13e0*/  FMUL.FTZ R23, R29, 1.4426950216293334961 ;  /* 0x3fb8aa3b1d177820 */ /* 0x000fe20000410000 */
[----:B------:R-:W-:Y:S01]  /*13f0*/  FMUL.FTZ R27, R27, 1.4426950216293334961 ;  /* 0x3fb8aa3b1b1b7820 */ /* 0x000fe20000410000 */
[----:B-----5:R-:W1:Y:S01]  /*1400*/  MUFU.EX2 R21, R26 ;  /* 0x0000001a00157308 */ /* 0x020e620000000800 */
[----:B------:R-:W-:Y:S01]  /*1410*/  FMUL.FTZ R29, R24, 1.4426950216293334961 ;  /* 0x3fb8aa3b181d7820 */ /* 0x000fe20000410000 */
[----:B----4-:R-:W-:Y:S02]  /*1420*/  FADD.FTZ R28, -R11, R28 ;  /* 0x0000001c0b1c7221 */ /* 0x010fe40000010100 */
[----:B------:R-:W2:Y:S02]  /*1430*/  MUFU.EX2 R23, R23 ;  /* 0x0000001700177308 */ /* 0x000ea40000000800 */
[----:B------:R-:W-:-:S02]  /*1440*/  FMUL.FTZ R25, R28, 1.4426950216293334961 ;  /* 0x3fb8aa3b1c197820 */ /* 0x000fc40000410000 */
[----:B------:R-:W3:Y:S01]  /*1450*/  MUFU.EX2 R29, R29 ;  /* 0x0000001d001d7308 */ /* 0x000ee20000000800 */
[----:B0-----:R-:W-:Y:S01]  /*1460*/  FADD.FTZ R24, R15, R20 ;  /* 0x000000140f187221 */ /* 0x001fe20000010000 */
[----:B------:R-:W-:Y:S02]  /*1470*/  STS [R12+0x1000], R20 ;  /* 0x001000140c007388 */ /* 0x000fe40000000800 */
[----:B------:R-:W0:Y:S01]  /*1480*/  MUFU.EX2 R27, R27 ;  /* 0x0000001b001b7308 */ /* 0x000e220000000800 */
[----:B-1----:R-:W-:Y:S01]  /*1490*/  FADD.FTZ R24, R24, R21 ;  /* 0x0000001518187221 */ /* 0x002fe20000010000 */
[----:B------:R-:W-:Y:S02]  /*14a0*/  STS [R12+0x1200], R21 ;  /* 0x001200150c007388 */ /* 0x000fe40000000800 */
[----:B------:R-:W1:Y:S01]  /*14b0*/  MUFU.EX2 R25, R25 ;  /* 0x0000001900197308 */ /* 0x000e620000000800 */
[----:B--2---:R-:W-:Y:S01]  /*14c0*/  FADD.FTZ R24, R24, R23 ;  /* 0x0000001718187221 */ /* 0x004fe20000010000 */
[----:B------:R-:W-:Y:S03]  /*14d0*/  STS [R12+0x1400], R23 ;  /* 0x001400170c007388 */ /* 0x000fe60000000800 */
[----:B---3--:R-:W-:Y:S01]  /*14e0*/  FADD.FTZ R24, R24, R29 ;  /* 0x0000001d18187221 */ /* 0x008fe20000010000 */
[----:B------:R-:W-:Y:S03]  /*14f0*/  STS [R12+0x1600], R29 ;  /* 0x0016001d0c007388 */ /* 0x000fe60000000800 */
[----:B0-----:R-:W-:Y:S01]  /*1500*/  FADD.FTZ R24, R24, R27 ;  /* 0x0000001b18187221 */ /* 0x001fe20000010000 */
[----:B------:R-:W-:Y:S03]  /*1510*/  STS [R12+0x1800], R27 ;  /* 0x0018001b0c007388 */ /* 0x000fe60000000800 */
[----:B-1----:R-:W-:Y:S01]  /*1520*/  FADD.FTZ R15, R24, R25 ;  /* 0x00000019180f7221 */ /* 0x002fe20000010000 */
[----:B------:R0:W-:Y:S02]  /*1530*/  STS [R12+0x1a00], R25 ;  /* 0x001a00190c007388 */ /* 0x0001e40000000800 */
[----:B0-----:R-:W-:Y:S01]  /*1540*/  IADD3 R12, PT, PT, R12, 0x2000, RZ ;  /* 0x000020000c0c7810 */ /* 0x001fe20007ffe0ff */
[----:B------:R-:W-:Y:S06]  /*1550*/  @!P4 BRA `(.L_x_635) ;  /* 0xfffffff80070c947 */ /* 0x000fec000383ffff */
.L_x_634:
[----:B------:R-:W-:Y:S05]  /*1560*/  BSYNC.RECONVERGENT B1 ;  /* 0x0000000000017941 */ /* 0x000fea0003800200 */
.L_x_633:
        /* <DEDUP_REMOVED lines=17> */
[----:B--2---:R-:W-:Y:S02]  /*1680*/  FADD.FTZ R25, -R11, R25 ;  /* 0x000000190b197221 */ /* 0x004fe40000010100 */
        /* <DEDUP_REMOVED lines=11> */
[C---:B------:R-:W-:Y:S01]  /*1740*/  FADD.FTZ R24, -R11.reuse, R20 ;  /* 0x000000140b187221 */ /* 0x040fe20000010100 */
[----:B------:R-:W-:Y:S01]  /*1750*/  FMUL.FTZ R28, R28, 1.4426950216293334961 ;  /* 0x3fb8aa3b1c1c7820 */ /* 0x000fe20000410000 */
[----:B------:R-:W3:Y:S04]  /*1760*/  MUFU.EX2 R20, R26 ;  /* 0x0000001a00147308 */ /* 0x000ee80000000800 */
[----:B-1----:R-:W1:Y:S01]  /*1770*/  MUFU.EX2 R21, R29 ;  /* 0x0000001d00157308 */ /* 0x002e620000000800 */
[----:B--2---:R-:W-:Y:S03]  /*1780*/  STS [R12+0x400], R25 ;  /* 0x000400190c007388 */ /* 0x004fe60000000800 */
[----:B------:R-:W2:Y:S01]  /*1790*/  MUFU.EX2 R29, R28 ;  /* 0x0000001c001d7308 */ /* 0x000ea20000000800 */
[----:B---3--:R-:W-:Y:S01]  /*17a0*/  STS [R12+0x600], R20 ;  /* 0x000600140c007388 */ /* 0x008fe20000000800 */
[----:B0-----:R-:W-:-:S02]  /*17b0*/  FADD.FTZ R23, -R11, R14 ;  /* 0x0000000e0b177221 */ /* 0x001fc40000010100 */
[----:B------:R0:W3:Y:S01]  /*17c0*/  MUFU.EX2 R14, R27 ;  /* 0x0000001b000e7308 */ /* 0x0000e20000000800 */
[----:B-1----:R-:W-:Y:S01]  /*17d0*/  STS [R12], R21 ;  /* 0x000000150c007388 */ /* 0x002fe20000000800 */
[----:B------:R-:W-:-:S03]  /*17e0*/  FMUL.FTZ R23, R23, 1.4426950216293334961 ;  /* 0x3fb8aa3b17177820 */ /* 0x000fc60000410000 */
[----:B--2---:R-:W-:Y:S03]  /*17f0*/  STS [R12+0x800], R29 ;  /* 0x0008001d0c007388 */ /* 0x004fe60000000800 */
[----:B------:R-:W1:Y:S01]  /*1800*/  MUFU.EX2 R23, R23 ;  /* 0x0000001700177308 */ /* 0x000e620000000800 */
[----:B0-----:R-:W-:Y:S01]  /*1810*/  FMUL.FTZ R27, R24, 1.4426950216293334961 ;  /* 0x3fb8aa3b181b7820 */ /* 0x001fe20000410000 */
[----:B---3--:R-:W-:-:S05]  /*1820*/  FADD.FTZ R24, R15, R14 ;  /* 0x0000000e0f187221 */ /* 0x008fca0000010000 */
[----:B------:R-:W0:Y:S01]  /*1830*/  MUFU.EX2 R27, R27 ;  /* 0x0000001b001b7308 */ /* 0x000e220000000800 */
[----:B------:R-:W-:Y:S01]  /*1840*/  STS [R12+-0x200], R14 ;  /* 0xfffe000e0c007388 */ /* 0x000fe20000000800 */
[----:B------:R-:W-:-:S04]  /*1850*/  FADD.FTZ R24, R24, R21 ;  /* 0x0000001518187221 */ /* 0x000fc80000010000 */
[----:B-1----:R-:W-:Y:S01]  /*1860*/  FADD.FTZ R24, R24, R23 ;  /* 0x0000001718187221 */ /* 0x002fe20000010000 */
[----:B------:R-:W-:Y:S03]  /*1870*/  STS [R12+0x200], R23 ;  /* 0x000200170c007388 */ /* 0x000fe60000000800 */
[----:B------:R-:W-:Y:S01]  /*1880*/  FADD.FTZ R15, R24, R25 ;  /* 0x00000019180f7221 */ /* 0x000fe20000010000 */
[----:B0-----:R0:W-:Y:S03]  /*1890*/  STS [R12+0xa00], R27 ;  /* 0x000a001b0c007388 */ /* 0x0011e60000000800 */
[----:B------:R-:W-:-:S04]  /*18a0*/  FADD.FTZ R24, R15, R20 ;  /* 0x000000140f187221 */ /* 0x000fc80000010000 */
[----:B------:R-:W-:-:S04]  /*18b0*/  FADD.FTZ R24, R24, R29 ;  /* 0x0000001d18187221 */ /* 0x000fc80000010000 */
[----:B------:R-:W-:Y:S01]  /*18c0*/  FADD.FTZ R15, R24, R27 ;  /* 0x0000001b180f7221 */ /* 0x000fe20000010000 */
[----:B0-----:R-:W-:-:S07]  /*18d0*/  IADD3 R12, PT, PT, R12, 0x1000, RZ ;  /* 0x000010000c0c7810 */ /* 0x001fce0007ffe0ff */
.L_x_637:
[----:B------:R-:W-:Y:S05]  /*18e0*/  BSYNC.RECONVERGENT B1 ;  /* 0x0000000000017941 */ /* 0x000fea0003800200 */
.L_x_636:
        /* <DEDUP_REMOVED lines=26> */
.L_x_629:
[----:B------:R-:W-:Y:S05]  /*1a90*/  BSYNC.RECONVERGENT B0 ;  /* 0x0000000000007941 */ /* 0x000fea0003800200 */
.L_x_628:
        /* <DEDUP_REMOVED lines=39> */
.L_x_642:
[----:B------:R-:W0:Y:S01]  /*1d10*/  LDS R15, [R12] ;  /* 0x000000000c0f7984 */ /* 0x000e220000000800 */
[----:B------:R-:W-:-:S05]  /*1d20*/  VIADD R13, R13, 0x1 ;  /* 0x000000010d0d7836 */ /* 0x000fca0000000000 */
[----:B------:R-:W-:Y:S01]  /*1d30*/  ISETP.NE.AND P0, PT, R13, RZ, PT ;  /* 0x000000ff0d00720c */ /* 0x000fe20003f05270 */
[----:B0-----:R-:W-:-:S05]  /*1d40*/  FMUL.FTZ R15, R15, R2 ;  /* 0x000000020f0f7220 */ /* 0x001fca0000410000 */
[----:B------:R0:W-:Y:S02]  /*1d50*/  STS [R12], R15 ;  /* 0x0000000f0c007388 */ /* 0x0001e40000000800 */
[----:B0-----:R-:W-:-:S05]  /*1d60*/  IADD3 R12, PT, PT, R12, 0x200, RZ ;  /* 0x000002000c0c7810 */ /* 0x001fca0007ffe0ff */
[----:B------:R-:W-:Y:S05]  /*1d70*/  @P0 BRA `(.L_x_642) ;  /* 0xfffffffc00e40947 */ /* 0x000fea000383ffff */
.L_x_641:
[----:B------:R-:W-:Y:S05]  /*1d80*/  BSYNC.RECONVERGENT B1 ;  /* 0x0000000000017941 */ /* 0x000fea0003800200 */
.L_x_640:
        /* <DEDUP_REMOVED lines=12> */
.L_x_645:
[----:B------:R-:W0:Y:S01]  /*1e50*/  LDS R3, [R0+-0x400] ;  /* 0xfffc000000037984 */ /* 0x000e220000000800 */
[----:B------:R-:W-:-:S03]  /*1e60*/  IADD3 R11, PT, PT, R11, 0x800, RZ ;  /* 0x000008000b0b7810 */ /* 0x000fc60007ffe0ff */
[----:B------:R-:W1:Y:S01]  /*1e70*/  LDS R29, [R0] ;  /* 0x00000000001d7984 */ /* 0x000e620000000800 */
[----:B------:R-:W-:-:S03]  /*1e80*/  ISETP.GE.AND P1, PT, R11, R4, PT ;  /* 0x000000040b00720c */ /* 0x000fc60003f26270 */
[----:B------:R-:W2:Y:S04]  /*1e90*/  LDS R14, [R0+0x400] ;  /* 0x00040000000e7984 */ /* 0x000ea80000000800 */
[----:B------:R-:W3:Y:S04]  /*1ea0*/  LDS R25, [R0+-0x200] ;  /* 0xfffe000000197984 */ /* 0x000ee80000000800 */
        /* <DEDUP_REMOVED lines=13> */
[----:B------:R-:W-:Y:S01]  /*1f80*/  STS [R0+0x400], R29 ;  /* 0x0004001d00007388 */ /* 0x000fe20000000800 */
[----:B----4-:R-:W-:-:S03]  /*1f90*/  FMUL.FTZ R28, R2, R12 ;  /* 0x0000000c021c7220 */ /* 0x010fc60000410000 */
[----:B------:R-:W2:Y:S01]  /*1fa0*/  LDS R25, [R0+0x1000] ;  /* 0x0010000000197984 */ /* 0x000ea20000000800 */
[----:B-----5:R-:W-:-:S03]  /*1fb0*/  FMUL.FTZ R13, R2, R13 ;  /* 0x0000000d020d7220 */ /* 0x020fc60000410000 */
[----:B------:R-:W3:Y:S01]  /*1fc0*/  LDS R14, [R0+0x1600] ;  /* 0x00160000000e7984 */ /* 0x000ee20000000800 */
[----:B------:R-:W-:-:S03]  /*1fd0*/  FMUL.FTZ R21, R2, R21 ;  /* 0x0000001502157220 */ /* 0x000fc60000410000 */
[----:B------:R-:W4:Y:S01]  /*1fe0*/  LDS R12, [R0+0x1800] ;  /* 0x00180000000c7984 */ /* 0x000f220000000800 */
[----:B------:R-:W-:-:S03]  /*1ff0*/  FMUL.FTZ R23, R2, R23 ;  /* 0x0000001702177220 */ /* 0x000fc60000410000 */
[----:B------:R-:W5:Y:S01]  /*2000*/  LDS R29, [R0+0x1a00] ;  /* 0x001a0000001d7984 */ /* 0x000f620000000800 */
[----:B------:R-:W-:-:S03]  /*2010*/  FMUL.FTZ R15, R2, R15 ;  /* 0x0000000f020f7220 */ /* 0x000fc60000410000 */
[----:B------:R-:W-:Y:S01]  /*2020*/  STS [R0+0x800], R13 ;  /* 0x0008000d00007388 */ /* 0x000fe20000000800 */
[----:B------:R-:W-:-:S03]  /*2030*/  FMUL.FTZ R20, R2, R20 ;  /* 0x0000001402147220 */ /* 0x000fc60000410000 */
[----:B------:R-:W-:Y:S01]  /*2040*/  STS [R0+-0x200], R24 ;  /* 0xfffe001800007388 */ /* 0x000fe20000000800 */
[----:B0-----:R-:W-:-:S03]  /*2050*/  FMUL.FTZ R3, R2, R3 ;  /* 0x0000000302037220 */ /* 0x001fc60000410000 */
[----:B------:R-:W-:Y:S04]  /*2060*/  STS [R0], R26 ;  /* 0x0000001a00007388 */ /* 0x000fe80000000800 */
[----:B------:R3:W-:Y:S01]  /*2070*/  STS [R0+0x600], R3 ;  /* 0x0006000300007388 */ /* 0x0007e20000000800 */
[----:B-1----:R-:W-:-:S03]  /*2080*/  FMUL.FTZ R27, R2, R27 ;  /* 0x0000001b021b7220 */ /* 0x002fc60000410000 */
[----:B------:R-:W-:Y:S04]  /*2090*/  STS [R0+0x200], R28 ;  /* 0x0002001c00007388 */ /* 0x000fe80000000800 */
        /* <DEDUP_REMOVED lines=12> */
[----:B------:R0:W-:Y:S02]  /*2160*/  STS [R0+0x1a00], R29 ;  /* 0x001a001d00007388 */ /* 0x0001e40000000800 */
[----:B0-----:R-:W-:Y:S01]  /*2170*/  IADD3 R0, PT, PT, R0, 0x2000, RZ ;  /* 0x0000200000007810 */ /* 0x001fe20007ffe0ff */
[----:B------:R-:W-:Y:S06]  /*2180*/  @!P1 BRA `(.L_x_645) ;  /* 0xfffffffc00309947 */ /* 0x000fec000383ffff */
.L_x_644:
[----:B------:R-:W-:Y:S05]  /*2190*/  BSYNC.RECONVERGENT B1 ;  /* 0x0000000000017941 */ /* 0x000fea0003800200 */
.L_x_643:
        /* <DEDUP_REMOVED lines=31> */
.L_x_647:
[----:B------:R-:W-:Y:S05]  /*2390*/  BSYNC.RECONVERGENT B1 ;  /* 0x0000000000017941 */ /* 0x000fea0003800200 */
.L_x_646:
        /* <DEDUP_REMOVED lines=14> */
.L_x_639:
[----:B------:R-:W-:Y:S05]  /*2480*/  BSYNC.RECONVERGENT B0 ;  /* 0x0000000000007941 */ /* 0x000fea0003800200 */
.L_x_638:
        /* <DEDUP_REMOVED lines=29> */
.L_x_651:
        /* <DEDUP_REMOVED lines=34> */
.L_x_650:
        /* <DEDUP_REMOVED lines=16> */
.L_x_649:
[----:B------:R-:W-:Y:S05]  /*2980*/  BSYNC.RECONVERGENT B6 ;  /* 0x0000000000067941 */ /* 0x000fea0003800200 */
.L_x_648:
[----:B------:R-:W-:Y:S01]  /*2990*/  UMOV UR4, 0xffffffff ;  /* 0xffffffff00047882 */ /* 0x000fe20000000000 */
[----:B------:R-:W-:Y:S02]  /*29a0*/  SHF.R.U32.HI R28, RZ, 0x5, R19 ;  /* 0x00000005ff1c7819 */ /* 0x000fe40000011613 */
[----:B------:R-:W-:Y:S05]  /*29b0*/  BRA.DIV UR4, `(.L_x_652) ;  /* 0x00000012044c7947 */ /* 0x000fea000b800000 */
[----:B------:R-:W-:Y:S02]  /*29c0*/  CS2R R8, SRZ ;  /* 0x0000000000087805 */ /* 0x000fe4000001ff00 */
[----:B------:R-:W-:Y:S01]  /*29d0*/  MOV R23, RZ ;  /* 0x000000ff00177202 */ /* 0x000fe20000000f00 */
[----:B------:R-:W-:Y:S02]  /*29e0*/  IMAD.MOV.U32 R6, RZ, RZ, RZ ;  /* 0x000000ffff067224 */ /* 0x000fe400078e00ff */
[----:B------:R-:W-:Y:S02]  /*29f0*/  HFMA2 R25, -RZ, RZ, 0, 0 ;  /* 0x00000000ff197431 */ /* 0x000fe400000001ff */
[----:B------:R-:W-:Y:S02]  /*2a00*/  IMAD.MOV.U32 R14, RZ, RZ, RZ ;  /* 0x000000ffff0e7224 */ /* 0x000fe400078e00ff */
[----:B------:R-:W-:Y:S02]  /*2a10*/  HFMA2 R5, -RZ, RZ, 0, 0 ;  /* 0x00000000ff057431 */ /* 0x000fe400000001ff */
[----:B------:R-:W-:Y:S01]  /*2a20*/  FADD.FTZ R8, RZ, R8 ;  /* 0x00000008ff087221 */ /* 0x000fe20000010000 */
[----:B------:R-:W-:Y:S01]  /*2a30*/  FADD.FTZ R9, RZ, R9 ;  /* 0x00000009ff097221 */ /* 0x000fe20000010000 */
[----:B------:R-:W-:Y:S01]  /*2a40*/  FADD.FTZ R23, RZ, R23 ;  /* 0x00000017ff177221 */ /* 0x000fe20000010000 */
[----:B------:R-:W-:Y:S01]  /*2a50*/  FADD.FTZ R6, RZ, R6 ;  /* 0x00000006ff067221 */ /* 0x000fe20000010000 */
[--C-:B------:R-:W-:Y:S01]  /*2a60*/  FADD.FTZ R24, RZ, R14.reuse ;  /* 0x0000000eff187221 */ /* 0x100fe20000010000 */
[----:B------:R-:W2:Y:S01]  /*2a70*/  SHFL.BFLY PT, R7, R8, 0x1, 0x1f ;  /* 0x0c201f0008077f89 */ /* 0x000ea200000e0000 */
[----:B------:R-:W-:Y:S01]  /*2a80*/  FADD.FTZ R25, RZ, R25 ;  /* 0x00000019ff197221 */ /* 0x000fe20000010000 */
[----:B------:R-:W-:Y:S01]  /*2a90*/  FADD.FTZ R5, RZ, R5 ;  /* 0x00000005ff057221 */ /* 0x000fe20000010000 */
[--C-:B------:R-:W-:Y:S01]  /*2aa0*/  FADD.FTZ R27, RZ, R14.reuse ;  /* 0x0000000eff1b7221 */ /* 0x100fe20000010000 */
[----:B------:R-:W3:Y:S01]  /*2ab0*/  SHFL.BFLY PT, R2, R9, 0x1, 0x1f ;  /* 0x0c201f0009027f89 */ /* 0x000ee200000e0000 */
[----:B------:R-:W-:-:S03]  /*2ac0*/  FADD.FTZ R4, RZ, R14 ;  /* 0x0000000eff047221 */ /* 0x000fc60000010000 */
[----:B------:R-:W4:Y:S04]  /*2ad0*/  SHFL.BFLY PT, R10, R23, 0x1, 0x1f ;  /* 0x0c201f00170a7f89 */ /* 0x000f2800000e0000 */
[----:B-1----:R-:W1:Y:S04]  /*2ae0*/  SHFL.BFLY PT, R3, R6, 0x1, 0x1f ;  /* 0x0c201f0006037f89 */ /* 0x002e6800000e0000 */
[----:B------:R-:W5:Y:S04]  /*2af0*/  SHFL.BFLY PT, R21, R24, 0x1, 0x1f ;  /* 0x0c201f0018157f89 */ /* 0x000f6800000e0000 */
[----:B------:R-:W0:Y:S01]  /*2b00*/  SHFL.BFLY PT, R20, R25, 0x1, 0x1f ;  /* 0x0c201f0019147f89 */ /* 0x000e2200000e0000 */
[----:B--2---:R-:W-:-:S03]  /*2b10*/  FADD.FTZ R8, R8, R7 ;  /* 0x0000000708087221 */ /* 0x004fc60000010000 */
[----:B------:R-:W2:Y:S01]  /*2b20*/  SHFL.BFLY PT, R0, R5, 0x1, 0x1f ;  /* 0x0c201f0005007f89 */ /* 0x000ea200000e0000 */
[----:B------:R-:W-:Y:S01]  /*2b30*/  MOV R7, RZ ;  /* 0x000000ff00077202 */ /* 0x000fe20000000f00 */
[----:B---3--:R-:W-:Y:S02]  /*2b40*/  FADD.FTZ R9, R9, R2 ;  /* 0x0000000209097221 */ /* 0x008fe40000010000 */
[----:B------:R-:W3:Y:S02]  /*2b50*/  SHFL.BFLY PT, R26, R27, 0x1, 0x1f ;  /* 0x0c201f001b1a7f89 */ /* 0x000ee400000e0000 */
[----:B------:R-:W-:Y:S01]  /*2b60*/  FADD.FTZ R7, RZ, R7 ;  /* 0x00000007ff077221 */ /* 0x000fe20000010000 */
[----:B----4-:R-:W-:Y:S01]  /*2b70*/  FADD.FTZ R10, R23, R10 ;  /* 0x0000000a170a7221 */ /* 0x010fe20000010000 */
[----:B------:R-:W4:Y:S01]  /*2b80*/  SHFL.BFLY PT, R29, R4, 0x1, 0x1f ;  /* 0x0c201f00041d7f89 */ /* 0x000f2200000e0000 */
[----:B------:R-:W-:Y:S02]  /*2b90*/  HFMA2 R23, -RZ, RZ, 0, 0 ;  /* 0x00000000ff177431 */ /* 0x000fe400000001ff */
[----:B-1----:R-:W-:Y:S01]  /*2ba0*/  FADD.FTZ R6, R6, R3 ;  /* 0x0000000306067221 */ /* 0x002fe20000010000 */
[----:B------:R-:W1:Y:S01]  /*2bb0*/  SHFL.BFLY PT, R2, R7, 0x1, 0x1f ;  /* 0x0c201f0007027f89 */ /* 0x000e6200000e0000 */
[----:B------:R-:W-:-:S02]  /*2bc0*/  IMAD.MOV.U32 R3, RZ, RZ, RZ ;  /* 0x000000ffff037224 */ /* 0x000fc400078e00ff */
[----:B------:R-:W-:Y:S01]  /*2bd0*/  FADD.FTZ R23, RZ, R23 ;  /* 0x00000017ff177221 */ /* 0x000fe20000010000 */
[----:B-----5:R-:W-:Y:S01]  /*2be0*/  FADD.FTZ R21, R24, R21 ;  /* 0x0000001518157221 */ /* 0x020fe20000010000 */
[----:B------:R-:W-:Y:S01]  /*2bf0*/  MOV R24, RZ ;  /* 0x000000ff00187202 */ /* 0x000fe20000000f00 */
[----:B------:R-:W-:Y:S01]  /*2c00*/  FADD.FTZ R3, RZ, R3 ;  /* 0x00000003ff037221 */ /* 0x000fe20000010000 */
[----:B0-----:R-:W-:Y:S01]  /*2c10*/  FADD.FTZ R20, R25, R20 ;  /* 0x0000001419147221 */ /* 0x001fe20000010000 */
[----:B------:R-:W-:Y:S02]  /*2c20*/  FADD.FTZ R25, RZ, R14 ;  /* 0x0000000eff197221 */ /* 0x000fe40000010000 */
[----:B------:R-:W-:Y:S01]  /*2c30*/  FADD.FTZ R24, RZ, R24 ;  /* 0x00000018ff187221 */ /* 0x000fe20000010000 */
[----:B------:R-:W-:Y:S01]  /*2c40*/  SHFL.BFLY PT, R14, R23, 0x1, 0x1f ;  /* 0x0c201f00170e7f89 */ /* 0x000fe200000e0000 */
[----:B--2---:R-:W-:-:S03]  /*2c50*/  FADD.FTZ R5, R5, R0 ;  /* 0x0000000005057221 */ /* 0x004fc60000010000 */
[----:B------:R-:W0:Y:S01]  /*2c60*/  SHFL.BFLY PT, R0, R3, 0x1, 0x1f ;  /* 0x0c201f0003007f89 */ /* 0x000e2200000e0000 */
[----:B---3--:R-:W-:Y:S01]  /*2c70*/  FADD.FTZ R26, R27, R26 ;  /* 0x0000001a1b1a7221 */ /* 0x008fe20000010000 */
[----:B------:R-:W-:Y:S02]  /*2c80*/  IMAD.MOV.U32 R27, RZ, RZ, RZ ;  /* 0x000000ffff1b7224 */ /* 0x000fe400078e00ff */
[----:B------:R-:W2:Y:S01]  /*2c90*/  SHFL.BFLY PT, R12, R25, 0x1, 0x1f ;  /* 0x0c201f00190c7f89 */ /* 0x000ea200000e0000 */
[----:B----4-:R-:W-:Y:S01]  /*2ca0*/  FADD.FTZ R4, R4, R29 ;  /* 0x0000001d04047221 */ /* 0x010fe20000010000 */
[----:B------:R-:W-:Y:S02]  /*2cb0*/  FADD.FTZ R27, RZ, R27 ;  /* 0x0000001bff1b7221 */ /* 0x000fe40000010000 */
[----:B------:R-:W3:Y:S01]  /*2cc0*/  SHFL.BFLY PT, R29, R24, 0x1, 0x1f ;  /* 0x0c201f00181d7f89 */ /* 0x000ee200000e0000 */
[----:B-1----:R-:W-:-:S03]  /*2cd0*/  FADD.FTZ R2, R7, R2 ;  /* 0x0000000207027221 */ /* 0x002fc60000010000 */
[----:B------:R1:W4:Y:S02]  /*2ce0*/  SHFL.BFLY PT, R7, R27, 0x1, 0x1f ;  /* 0x0c201f001b077f89 */ /* 0x00032400000e0000 */
[----:B------:R-:W-:Y:S01]  /*2cf0*/  MOV R11, R2 ;  /* 0x00000002000b7202 */ /* 0x000fe20000000f00 */
[----:B0-----:R-:W-:Y:S01]  /*2d00*/  FADD.FTZ R0, R3, R0 ;  /* 0x0000000003007221 */ /* 0x001fe20000010000 */
[----:B------:R-:W-:Y:S01]  /*2d10*/  FADD.FTZ R3, R23, R14 ;  /* 0x0000000e17037221 */ /* 0x000fe20000010000 */
[----:B--2---:R-:W-:-:S04]  /*2d20*/  FADD.FTZ R23, R25, R12 ;  /* 0x0000000c19177221 */ /* 0x004fc80000010000 */
[----:B------:R-:W-:Y:S01]  /*2d30*/  MOV R13, R3 ;  /* 0x00000003000d7202 */ /* 0x000fe20000000f00 */
[----:B-1-3--:R-:W-:-:S07]  /*2d40*/  FADD.FTZ R29, R24, R29 ;  /* 0x0000001d181d7221 */ /* 0x00afce0000010000 */
.L_x_698:
[----:B------:R-:W-:Y:S05]  /*2d50*/  WARPSYNC.ALL ;  /* 0x0000000000007948 */ /* 0x000fea0003800000 */
[----:B------:R-:W0:Y:S01]  /*2d60*/  S2UR UR5, SR_CgaCtaId ;  /* 0x00000000000579c3 */ /* 0x000e220000008800 */
[C---:B------:R-:W-:Y:S01]  /*2d70*/  LOP3.LUT R2, R19.reuse, 0x3, RZ, 0xc0, !PT ;  /* 0x0000000313027812 */ /* 0x040fe200078ec0ff */
[----:B------:R-:W-:Y:S01]  /*2d80*/  UMOV UR4, 0x400 ;  /* 0x0000040000047882 */ /* 0x000fe20000000000 */
[----:B------:R-:W-:Y:S01]  /*2d90*/  LOP3.LUT R3, R19, 0x3c0, RZ, 0xc0, !PT ;  /* 0x000003c013037812 */ /* 0x000fe200078ec0ff */
[----:B------:R-:W-:-:S04]  /*2da0*/  UIADD3 UR4, UPT, UPT, UR4, 0x20, URZ ;  /* 0x0000002004047890 */ /* 0x000fc8000fffe0ff */
[----:B------:R-:W-:Y:S01]  /*2db0*/  BAR.SYNC.DEFER_BLOCKING 0x0 ;  /* 0x0000000000007b1d */ /* 0x000fe20000010000 */
[----:B------:R-:W-:Y:S01]  /*2dc0*/  ISETP.NE.AND P2, PT, R2, RZ, PT ;  /* 0x000000ff0200720c */ /* 0x000fe20003f45270 */
[----:B----4-:R-:W-:Y:S01]  /*2dd0*/  FADD.FTZ R7, R27, R7 ;  /* 0x000000071b077221 */ /* 0x010fe20000010000 */
[----:B------:R-:W-:Y:S02]  /*2de0*/  LOP3.LUT R2, R19, 0x3e0, RZ, 0xc0, !PT ;  /* 0x000003e013027812 */ /* 0x000fe400078ec0ff */
[----:B------:R-:W-:Y:S01]  /*2df0*/  ISETP.NE.OR P5, PT, R3, 0x40, P2 ;  /* 0x000000400300780c */ /* 0x000fe200017a5670 */
[----:B------:R-:W-:Y:S01]  /*2e00*/  BSSY.RECONVERGENT B0, `(.L_x_653) ;  /* 0x0000019000007945 */ /* 0x000fe20003800200 */
[----:B------:R-:W-:Y:S02]  /*2e10*/  SHF.R.U32.HI R3, RZ, 0x2, R16 ;  /* 0x00000002ff037819 */ /* 0x000fe40000011610 */
[----:B------:R-:W-:Y:S02]  /*2e20*/  ISETP.NE.OR P4, PT, R2, 0x20, P2 ;  /* 0x000000200200780c */ /* 0x000fe40001785670 */
[C---:B------:R-:W-:Y:S01]  /*2e30*/  LOP3.LUT P0, RZ, R19.reuse, 0x3c3, RZ, 0xc0, !PT ;  /* 0x000003c313ff7812 */ /* 0x040fe2000780c0ff */
[----:B------:R-:W-:Y:S01]  /*2e40*/  IMAD R2, R28, 0x78, R3 ;  /* 0x000000781c027824 */ /* 0x000fe200078e0203 */
[----:B------:R-:W-:-:S02]  /*2e50*/  LOP3.LUT P1, RZ, R19, 0x3e3, RZ, 0xc0, !PT ;  /* 0x000003e313ff7812 */ /* 0x000fc4000782c0ff */
        /* <DEDUP_REMOVED lines=19> */
.L_x_654:
[----:B------:R-:W-:Y:S05]  /*2f90*/  BSYNC.RECONVERGENT B0 ;  /* 0x0000000000007941 */ /* 0x000fea0003800200 */
.L_x_653:
        /* <DEDUP_REMOVED lines=33> */
.L_x_656:
[----:B------:R-:W-:Y:S05]  /*31b0*/  BSYNC.RECONVERGENT B0 ;  /* 0x0000000000007941 */ /* 0x000fea0003800200 */
.L_x_655:
        /* <DEDUP_REMOVED lines=18> */
.L_x_658:
[----:B------:R-:W-:Y:S05]  /*32e0*/  BSYNC.RECONVERGENT B0 ;  /* 0x0000000000007941 */ /* 0x000fea0003800200 */
.L_x_657:
        /* <DEDUP_REMOVED lines=33> */
.L_x_660:
[----:B------:R-:W-:Y:S05]  /*3500*/  BSYNC.RECONVERGENT B0 ;  /* 0x0000000000007941 */ /* 0x000fea0003800200 */
.L_x_659:
[----:B------:R-:W-:Y:S06]  /*3510*/  BAR.SYNC.DEFER_BLOCKING 0x0 ;  /* 0x0000000000007b1d */ /* 0x000fec0000010000 */
[----:B------:R-:W-:Y:S05]  /*3520*/  @P3 EXIT ;  /* 0x000000000000394d */ /* 0x000fea0003800000 */
[----:B------:R-:W2:Y:S01]  /*3530*/  LDCU UR4, c[0x0][0x378] ;  /* 0x00006f00ff0477ac */ /* 0x000ea20008000800 */
[----:B------:R-:W-:-:S04]  /*3540*/  IMAD R17, R22, R17, R18 ;  /* 0x0000001116117224 */ /* 0x000fc800078e0212 */
[----:B--2---:R-:W-:Y:S01]  /*3550*/  IMAD R17, R17, UR4, RZ ;  /* 0x0000000411117c24 */ /* 0x004fe2000f8e02ff */
[----:B------:R-:W-:Y:S06]  /*3560*/  @P2 EXIT ;  /* 0x000000000000294d */ /* 0x000fec0003800000 */
[----:B------:R-:W2:Y:S01]  /*3570*/  S2UR UR4, SR_CTAID.Z ;  /* 0x00000000000479c3 */ /* 0x000ea20000002700 */
[----:B------:R-:W3:Y:S01]  /*3580*/  LDCU.64 UR6, c[0x0][0x380] ;  /* 0x00007000ff0677ac */ /* 0x000ee20008000a00 */
[----:B------:R-:W-:Y:S01]  /*3590*/  IMAD R17, R17, 0x78, RZ ;  /* 0x0000007811117824 */ /* 0x000fe200078e02ff */
[----:B01----:R-:W-:Y:S02]  /*35a0*/  SHF.R.U32.HI R2, RZ, 0x2, R19 ;  /* 0x00000002ff027819 */ /* 0x003fe40000011613 */
[----:B------:R-:W-:Y:S02]  /*35b0*/  F2FP.BF16.F32.PACK_AB R20, R20, R21 ;  /* 0x000000151414723e */ /* 0x000fe400000010ff */
[----:B------:R-:W-:Y:S02]  /*35c0*/  F2FP.BF16.F32.PACK_AB R6, R6, R8 ;  /* 0x000000080606723e */ /* 0x000fe400000010ff */
[----:B------:R-:W-:Y:S02]  /*35d0*/  F2FP.BF16.F32.PACK_AB R4, R4, R5 ;  /* 0x000000050404723e */ /* 0x000fe400000010ff */
[----:B------:R-:W-:-:S02]  /*35e0*/  PRMT R8, R20, 0x7632, R8 ;  /* 0x0000763214087816 */ /* 0x000fc40000000008 */
[----:B------:R-:W-:Y:S02]  /*35f0*/  PRMT R5, R6, 0x7632, R5 ;  /* 0x0000763206057816 */ /* 0x000fe40000000005 */
[----:B------:R-:W-:Y:S02]  /*3600*/  F2FP.BF16.F32.PACK_AB R9, R9, R10 ;  /* 0x0000000a0909723e */ /* 0x000fe400000010ff */
[----:B------:R-:W-:Y:S02]  /*3610*/  F2FP.BF16.F32.PACK_AB R11, R11, R26 ;  /* 0x0000001a0b0b723e */ /* 0x000fe400000010ff */
[----:B------:R-:W-:Y:S02]  /*3620*/  F2FP.BF16.F32.PACK_AB R0, R13, R0 ;  /* 0x000000000d00723e */ /* 0x000fe400000010ff */
[----:B------:R-:W-:Y:S02]  /*3630*/  F2FP.BF16.F32.PACK_AB R23, R23, R29 ;  /* 0x0000001d1717723e */ /* 0x000fe400000010ff */
[----:B------:R-:W-:Y:S01]  /*3640*/  PRMT R10, R9, 0x7632, R10 ;  /* 0x00007632090a7816 */ /* 0x000fe2000000000a */
[----:B--2---:R-:W-:Y:S01]  /*3650*/  UIMAD UR4, UR4, 0x78, URZ ;  /* 0x00000078040478a4 */ /* 0x004fe2000f8e02ff */
[----:B------:R-:W-:-:S05]  /*3660*/  F2FP.BF16.F32.PACK_AB R7, RZ, R7 ;  /* 0x00000007ff07723e */ /* 0x000fca00000010ff */
[----:B------:R-:W-:-:S04]  /*3670*/  IADD3 R17, P0, P1, R2, UR4, R17 ;  /* 0x0000000402117c10 */ /* 0x000fc8000f91e011 */
[----:B------:R-:W-:Y:S02]  /*3680*/  IADD3.X R12, PT, PT, RZ, RZ, RZ, P0, P1 ;  /* 0x000000ffff0c7210 */ /* 0x000fe400007e24ff */
[----:B---3--:R-:W-:-:S04]  /*3690*/  LEA R2, P0, R17, UR6, 0x1 ;  /* 0x0000000611027c11 */ /* 0x008fc8000f8008ff */
        /* <DEDUP_REMOVED lines=21> */
.L_x_625:
[----:B------:R-:W-:Y:S01]  /*37f0*/  MOV R0, 0x0 ;  /* 0x0000000000007802 */ /* 0x000fe20000000f00 */
[----:B------:R-:W0:Y:S01]  /*3800*/  LDCU.64 UR4, c[0x4][0x178] ;  /* 0x01002f00ff0477ac */ /* 0x000e220008000a00 */
[----:B------:R-:W-:Y:S02]  /*3810*/  HFMA2 R12, -RZ, RZ, 0, 5.9604644775390625e-08 ;  /* 0x00000001ff0c7431 */ /* 0x000fe400000001ff */
[----:B------:R-:W-:Y:S01]  /*3820*/  IMAD.MOV.U32 R8, RZ, RZ, 0x219 ;  /* 0x00000219ff087424 */ /* 0x000fe200078e00ff */
[----:B------:R1:W2:Y:S01]  /*3830*/  LDC.64 R2, c[0x4][R0] ;  /* 0x0100000000027b82 */ /* 0x0002a20000000a00 */
[----:B------:R-:W3:Y:S01]  /*3840*/  LDCU.64 UR6, c[0x4][0x180] ;  /* 0x01003000ff0677ac */ /* 0x000ee20008000a00 */
[----:B------:R-:W-:Y:S01]  /*3850*/  MOV R13, RZ ;  /* 0x000000ff000d7202 */ /* 0x000fe20000000f00 */
[----:B------:R-:W4:Y:S01]  /*3860*/  LDCU.64 UR8, c[0x4][0x88] ;  /* 0x01001100ff0877ac */ /* 0x000f220008000a00 */
[----:B0-----:R-:W-:Y:S01]  /*3870*/  IMAD.U32 R4, RZ, RZ, UR4 ;  /* 0x00000004ff047e24 */ /* 0x001fe2000f8e00ff */
[----:B------:R-:W-:-:S02]  /*3880*/  MOV R5, UR5 ;  /* 0x0000000500057c02 */ /* 0x000fc40008000f00 */
[----:B---3--:R-:W-:Y:S01]  /*3890*/  MOV R6, UR6 ;  /* 0x0000000600067c02 */ /* 0x008fe20008000f00 */
[----:B------:R-:W-:Y:S01]  /*38a0*/  IMAD.U32 R7, RZ, RZ, UR7 ;  /* 0x00000007ff077e24 */ /* 0x000fe2000f8e00ff */
[----:B----4-:R-:W-:Y:S02]  /*38b0*/  MOV R10, UR8 ;  /* 0x00000008000a7c02 */ /* 0x010fe40008000f00 */
[----:B-1----:R-:W-:-:S07]  /*38c0*/  MOV R11, UR9 ;  /* 0x00000009000b7c02 */ /* 0x002fce0008000f00 */
[----:B------:R-:W-:-:S07]  /*38d0*/  LEPC R20, `(.L_x_661) ;  /* 0x000000001014794e */ /* 0x000fce0000000000 */
[----:B--2---:R-:W-:Y:S05]  /*38e0*/  CALL.ABS.NOINC R2 ;  /* 0x0000000002007343 */ /* 0x004fea0003c00000 */
.L_x_661:
[----:B------:R-:W-:Y:S05]  /*38f0*/  EXIT ;  /* 0x000000000000794d */ /* 0x000fea0003800000 */
.L_x_627:
[----:B------:R-:W-:Y:S02]  /*3900*/  IMAD.MOV.U32 R12, RZ, RZ, 0x10 ;  /* 0x00000010ff0c7424 */ /* 0x000fe400078e00ff */
[----:B------:R-:W-:Y:S01]  /*3910*/  HFMA2 R11, -RZ, RZ, 0, 1.847743988037109375e-06 ;  /* 0x0000001fff0b7431 */ /* 0x000fe200000001ff */
[----:B------:R-:W-:-:S07]  /*3920*/  MOV R15, 0xffffffff ;  /* 0xffffffff000f7802 */ /* 0x000fce0000000f00 */
[----:B------:R-:W-:Y:S05]  /*3930*/  WARPSYNC.COLLECTIVE R15, `(.L_x_662) ;  /* 0x000000000f087348 */ /* 0x000fea0003c00000 */
[----:B------:R0:W1:Y:S02]  /*3940*/  SHFL.BFLY P6, R14, R13, R12, R11 ;  /* 0x0c00000c0d0e7389 */ /* 0x00006400000c000b */
[----:B01----:R-:W-:Y:S05]  /*3950*/  ENDCOLLECTIVE ;  /* 0x000000000000791b */ /* 0x003fea0003800000 */
.L_x_662:
[----:B------:R-:W-:Y:S01]  /*3960*/  HFMA2 R12, -RZ, RZ, 0, 4.76837158203125e-07 ;  /* 0x00000008ff0c7431 */ /* 0x000fe200000001ff */
[----:B------:R-:W-:-:S05]  /*3970*/  FMNMX.FTZ R0, R14, -3.40282346638528859812e+38, !PT ;  /* 0xff7fffff0e007809 */ /* 0x000fca0007810000 */
[----:B------:R-:W-:-:S07]  /*3980*/  IMAD.MOV.U32 R13, RZ, RZ, R0 ;  /* 0x000000ffff0d7224 */ /* 0x000fce00078e0000 */
[----:B------:R-:W-:Y:S05]  /*3990*/  WARPSYNC.COLLECTIVE R15, `(.L_x_663) ;  /* 0x000000000f087348 */ /* 0x000fea0003c00000 */
[----:B------:R0:W1:Y:S02]  /*39a0*/  SHFL.BFLY P6, R14, R13, R12, R11 ;  /* 0x0c00000c0d0e7389 */ /* 0x00006400000c000b */
[----:B01----:R-:W-:Y:S05]  /*39b0*/  ENDCOLLECTIVE ;  /* 0x000000000000791b */ /* 0x003fea0003800000 */
.L_x_663:
[----:B------:R-:W-:Y:S01]  /*39c0*/  IMAD.MOV.U32 R12, RZ, RZ, 0x4 ;  /* 0x00000004ff0c7424 */ /* 0x000fe200078e00ff */
[----:B------:R-:W-:-:S04]  /*39d0*/  FMNMX.FTZ R2, R0, R14, !PT ;  /* 0x0000000e00027209 */ /* 0x000fc80007810000 */
[----:B------:R-:W-:-:S07]  /*39e0*/  MOV R13, R2 ;  /* 0x00000002000d7202 */ /* 0x000fce0000000f00 */
[----:B------:R-:W-:Y:S05]  /*39f0*/  WARPSYNC.COLLECTIVE R15, `(.L_x_664) ;  /* 0x000000000f087348 */ /* 0x000fea0003c00000 */
[----:B------:R0:W1:Y:S02]  /*3a00*/  SHFL.BFLY P6, R14, R13, R12, R11 ;  /* 0x0c00000c0d0e7389 */ /* 0x00006400000c000b */
[----:B01----:R-:W-:Y:S05]  /*3a10*/  ENDCOLLECTIVE ;  /* 0x000000000000791b */ /* 0x003fea0003800000 */
.L_x_664:
[----:B------:R-:W-:Y:S01]  /*3a20*/  HFMA2 R12, -RZ, RZ, 0, 1.1920928955078125e-07 ;  /* 0x00000002ff0c7431 */ /* 0x000fe200000001ff */
[----:B------:R-:W-:-:S04]  /*3a30*/  FMNMX.FTZ R3, R2, R14, !PT ;  /* 0x0000000e02037209 */ /* 0x000fc80007810000 */
[----:B------:R-:W-:-:S07]  /*3a40*/  MOV R13, R3 ;  /* 0x00000003000d7202 */ /* 0x000fce0000000f00 */
[----:B------:R-:W-:Y:S05]  /*3a50*/  WARPSYNC.COLLECTIVE R15, `(.L_x_665) ;  /* 0x000000000f087348 */ /* 0x000fea0003c00000 */
[----:B------:R0:W1:Y:S02]  /*3a60*/  SHFL.BFLY P6, R14, R13, R12, R11 ;  /* 0x0c00000c0d0e7389 */ /* 0x00006400000c000b */
[----:B01----:R-:W-:Y:S05]  /*3a70*/  ENDCOLLECTIVE ;  /* 0x000000000000791b */ /* 0x003fea0003800000 */
.L_x_665:
[----:B------:R-:W-:Y:S02]  /*3a80*/  MOV R12, 0x1 ;  /* 0x00000001000c7802 */ /* 0x000fe40000000f00 */
[----:B------:R-:W-:-:S05]  /*3a90*/  FMNMX.FTZ R4, R3, R14, !PT ;  /* 0x0000000e03047209 */ /* 0x000fca0007810000 */
[----:B------:R-:W-:-:S07]  /*3aa0*/  IMAD.MOV.U32 R13, RZ, RZ, R4 ;  /* 0x000000ffff0d7224 */ /* 0x000fce00078e0004 */
[----:B------:R-:W-:Y:S05]  /*3ab0*/  WARPSYNC.COLLECTIVE R15, `(.L_x_666) ;  /* 0x000000000f087348 */ /* 0x000fea0003c00000 */
[----:B------:R0:W1:Y:S02]  /*3ac0*/  SHFL.BFLY P6, R14, R13, R12, R11 ;  /* 0x0c00000c0d0e7389 */ /* 0x00006400000c000b */
[----:B01----:R-:W-:Y:S05]  /*3ad0*/  ENDCOLLECTIVE ;  /* 0x000000000000791b */ /* 0x003fea0003800000 */
.L_x_666:
[----:B------:R-:W-:Y:S05]  /*3ae0*/  BRA `(.L_x_667) ;  /* 0xffffffd000107947 */ /* 0x000fea000383ffff */
.L_x_652:
[----:B-1----:R-:W-:Y:S02]  /*3af0*/  HFMA2 R13, -RZ, RZ, 0, 0 ;  /* 0x00000000ff0d7431 */ /* 0x002fe400000001ff */
[----:B------:R-:W-:Y:S01]  /*3b00*/  IMAD.MOV.U32 R12, RZ, RZ, 0x2 ;  /* 0x00000002ff0c7424 */ /* 0x000fe200078e00ff */
[----:B0-----:R-:W-:Y:S02]  /*3b10*/  MOV R11, 0x1f ;  /* 0x0000001f000b7802 */ /* 0x001fe40000000f00 */
[----:B------:R-:W-:-:S07]  /*3b20*/  MOV R15, 0xffffffff ;  /* 0xffffffff000f7802 */ /* 0x000fce0000000f00 */
[----:B------:R-:W-:Y:S05]  /*3b30*/  WARPSYNC.COLLECTIVE R15, `(.L_x_668) ;  /* 0x000000000f087348 */ /* 0x000fea0003c00000 */
[----:B------:R0:W1:Y:S02]  /*3b40*/  SHFL.BFLY P6, R14, R13, R12, R11 ;  /* 0x0c00000c0d0e7389 */ /* 0x00006400000c000b */
[----:B01----:R-:W-:Y:S05]  /*3b50*/  ENDCOLLECTIVE ;  /* 0x000000000000791b */ /* 0x003fea0003800000 */
.L_x_668:
[----:B------:R-:W-:Y:S02]  /*3b60*/  HFMA2 R12, -RZ, RZ, 0, 5.9604644775390625e-08 ;  /* 0x00000001ff0c7431 */ /* 0x000fe400000001ff */
[----:B------:R-:W-:-:S04]  /*3b70*/  FADD.FTZ R24, RZ, R14 ;  /* 0x0000000eff187221 */ /* 0x000fc80000010000 */
[----:B------:R-:W-:-:S07]  /*3b80*/  IMAD.MOV.U32 R13, RZ, RZ, R24 ;  /* 0x000000ffff0d7224 */ /* 0x000fce00078e0018 */
[----:B------:R-:W-:Y:S05]  /*3b90*/  WARPSYNC.COLLECTIVE R15, `(.L_x_669) ;  /* 0x000000000f087348 */ /* 0x000fea0003c00000 */
[----:B------:R0:W1:Y:S02]  /*3ba0*/  SHFL.BFLY P6, R14, R13, R12, R11 ;  /* 0x0c00000c0d0e7389 */ /* 0x00006400000c000b */
[----:B01----:R-:W-:Y:S05]  /*3bb0*/  ENDCOLLECTIVE ;  /* 0x000000000000791b */ /* 0x003fea0003800000 */
.L_x_669:
[----:B------:R-:W-:Y:S02]  /*3bc0*/  IMAD.MOV.U32 R13, RZ, RZ, RZ ;  /* 0x000000ffff0d7224 */ /* 0x000fe400078e00ff */
[----:B------:R-:W-:Y:S01]  /*3bd0*/  HFMA2 R12, -RZ, RZ, 0, 1.1920928955078125e-07 ;  /* 0x00000002ff0c7431 */ /* 0x000fe200000001ff */
[----:B------:R-:W-:-:S07]  /*3be0*/  MOV R21, R14 ;  /* 0x0000000e00157202 */ /* 0x000fce0000000f00 */
[----:B------:R-:W-:Y:S05]  /*3bf0*/  WARPSYNC.COLLECTIVE R15, `(.L_x_670) ;  /* 0x000000000f087348 */ /* 0x000fea0003c00000 */
[----:B------:R0:W1:Y:S02]  /*3c00*/  SHFL.BFLY P6, R14, R13, R12, R11 ;  /* 0x0c00000c0d0e7389 */ /* 0x00006400000c000b */
[----:B01----:R-:W-:Y:S05]  /*3c10*/  ENDCOLLECTIVE ;  /* 0x000000000000791b */ /* 0x003fea0003800000 */
.L_x_670:
        /* <DEDUP_REMOVED lines=8> */
.L_x_671:
[----:B------:R-:W-:Y:S02]  /*3ca0*/  IMAD.MOV.U32 R13, RZ, RZ, RZ ;  /* 0x000000ffff0d7224 */ /* 0x000fe400078e00ff */
[----:B------:R-:W-:Y:S01]  /*3cb0*/  HFMA2 R12, -RZ, RZ, 0, 1.1920928955078125e-07 ;  /* 0x00000002ff0c7431 */ /* 0x000fe200000001ff */
[----:B------:R-:W-:-:S07]  /*3cc0*/  MOV R20, R14 ;  /* 0x0000000e00147202 */ /* 0x000fce0000000f00 */
[----:B------:R-:W-:Y:S05]  /*3cd0*/  WARPSYNC.COLLECTIVE R15, `(.L_x_672) ;  /* 0x000000000f087348 */ /* 0x000fea0003c00000 */
[----:B------:R0:W1:Y:S02]  /*3ce0*/  SHFL.BFLY P6, R14, R13, R12, R11 ;  /* 0x0c00000c0d0e7389 */ /* 0x00006400000c000b */
[----:B01----:R-:W-:Y:S05]  /*3cf0*/  ENDCOLLECTIVE ;  /* 0x000000000000791b */ /* 0x003fea0003800000 */
.L_x_672:
        /* <DEDUP_REMOVED lines=8> */
.L_x_673:
[----:B------:R-:W-:Y:S02]  /*3d80*/  IMAD.MOV.U32 R13, RZ, RZ, RZ ;  /* 0x000000ffff0d7224 */ /* 0x000fe400078e00ff */
[----:B------:R-:W-:Y:S01]  /*3d90*/  HFMA2 R12, -RZ, RZ, 0, 1.1920928955078125e-07 ;  /* 0x00000002ff0c7431 */ /* 0x000fe200000001ff */
[----:B------:R-:W-:-:S07]  /*3da0*/  MOV R10, R14 ;  /* 0x0000000e000a7202 */ /* 0x000fce0000000f00 */
[----:B------:R-:W-:Y:S05]  /*3db0*/  WARPSYNC.COLLECTIVE R15, `(.L_x_674) ;  /* 0x000000000f087348 */ /* 0x000fea0003c00000 */
[----:B------:R0:W1:Y:S02]  /*3dc0*/  SHFL.BFLY P6, R14, R13, R12, R11 ;  /* 0x0c00000c0d0e7389 */ /* 0x00006400000c000b */
[----:B01----:R-:W-:Y:S05]  /*3dd0*/  ENDCOLLECTIVE ;  /* 0x000000000000791b */ /* 0x003fea0003800000 */
.L_x_674:
        /* <DEDUP_REMOVED lines=8> */
.L_x_675:
[----:B------:R-:W-:Y:S02]  /*3e60*/  IMAD.MOV.U32 R13, RZ, RZ, RZ ;  /* 0x000000ffff0d7224 */ /* 0x000fe400078e00ff */
[----:B------:R-:W-:Y:S01]  /*3e70*/  HFMA2 R12, -RZ, RZ, 0, 1.1920928955078125e-07 ;  /* 0x00000002ff0c7431 */ /* 0x000fe200000001ff */
[----:B------:R-:W-:-:S07]  /*3e80*/  MOV R2, R14 ;  /* 0x0000000e00027202 */ /* 0x000fce0000000f00 */
[----:B------:R-:W-:Y:S05]  /*3e90*/  WARPSYNC.COLLECTIVE R15, `(.L_x_676) ;  /* 0x000000000f087348 */ /* 0x000fea0003c00000 */
[----:B------:R0:W1:Y:S02]  /*3ea0*/  SHFL.BFLY P6, R14, R13, R12, R11 ;  /* 0x0c00000c0d0e7389 */ /* 0x00006400000c000b */
[----:B01----:R-:W-:Y:S05]  /*3eb0*/  ENDCOLLECTIVE ;  /* 0x000000000000791b */ /* 0x003fea0003800000 */
.L_x_676:
        /* <DEDUP_REMOVED lines=8> */
.L_x_677:
[----:B------:R-:W-:Y:S02]  /*3f40*/  IMAD.MOV.U32 R13, RZ, RZ, RZ ;  /* 0x000000ffff0d7224 */ /* 0x000fe400078e00ff */
[----:B------:R-:W-:Y:S01]  /*3f50*/  HFMA2 R12, -RZ, RZ, 0, 1.1920928955078125e-07 ;  /* 0x00000002ff0c7431 */ /* 0x000fe200000001ff */
[----:B------:R-:W-:-:S07]  /*3f60*/  MOV R7, R14 ;  /* 0x0000000e00077202 */ /* 0x000fce0000000f00 */
[----:B------:R-:W-:Y:S05]  /*3f70*/  WARPSYNC.COLLECTIVE R15, `(.L_x_678) ;  /* 0x000000000f087348 */ /* 0x000fea0003c00000 */
[----:B------:R0:W1:Y:S02]  /*3f80*/  SHFL.BFLY P6, R14, R13, R12, R11 ;  /* 0x0c00000c0d0e7389 */ /* 0x00006400000c000b */
[----:B01----:R-:W-:Y:S05]  /*3f90*/  ENDCOLLECTIVE ;  /* 0x000000000000791b */ /* 0x003fea0003800000 */
.L_x_678:
        /* <DEDUP_REMOVED lines=8> */
.L_x_679:
[----:B------:R-:W-:Y:S02]  /*4020*/  IMAD.MOV.U32 R13, RZ, RZ, RZ ;  /* 0x000000ffff0d7224 */ /* 0x000fe400078e00ff */
[----:B------:R-:W-:Y:S01]  /*4030*/  HFMA2 R12, -RZ, RZ, 0, 1.1920928955078125e-07 ;  /* 0x00000002ff0c7431 */ /* 0x000fe200000001ff */
[----:B------:R-:W-:-:S07]  /*4040*/  MOV R3, R14 ;  /* 0x0000000e00037202 */ /* 0x000fce0000000f00 */
[----:B------:R-:W-:Y:S05]  /*4050*/  WARPSYNC.COLLECTIVE R15, `(.L_x_680) ;  /* 0x000000000f087348 */ /* 0x000fea0003c00000 */
[----:B------:R0:W1:Y:S02]  /*4060*/  SHFL.BFLY P6, R14, R13, R12, R11 ;  /* 0x0c00000c0d0e7389 */ /* 0x00006400000c000b */
[----:B01----:R-:W-:Y:S05]  /*4070*/  ENDCOLLECTIVE ;  /* 0x000000000000791b */ /* 0x003fea0003800000 */
.L_x_680:
        /* <DEDUP_REMOVED lines=8> */
.L_x_681:
[----:B------:R-:W-:Y:S02]  /*4100*/  IMAD.MOV.U32 R13, RZ, RZ, RZ ;  /* 0x000000ffff0d7224 */ /* 0x000fe400078e00ff */
[----:B------:R-:W-:Y:S01]  /*4110*/  HFMA2 R12, -RZ, RZ, 0, 1.1920928955078125e-07 ;  /* 0x00000002ff0c7431 */ /* 0x000fe200000001ff */
[----:B------:R-:W-:-:S07]  /*4120*/  MOV R0, R14 ;  /* 0x0000000e00007202 */ /* 0x000fce0000000f00 */
[----:B------:R-:W-:Y:S05]  /*4130*/  WARPSYNC.COLLECTIVE R15, `(.L_x_682) ;  /* 0x000000000f087348 */ /* 0x000fea0003c00000 */
[----:B------:R0:W1:Y:S02]  /*4140*/  SHFL.BFLY P6, R14, R13, R12, R11 ;  /* 0x0c00000c0d0e7389 */ /* 0x00006400000c000b */
[----:B01----:R-:W-:Y:S05]  /*4150*/  ENDCOLLECTIVE ;  /* 0x000000000000791b */ /* 0x003fea0003800000 */
.L_x_682:
[----:B------:R-:W-:Y:S01]  /*4160*/  FADD.FTZ R5, R5, R0 ;  /* 0x0000000005057221 */ /* 0x000fe20000010000 */
[----:B------:R-:W-:Y:S02]  /*4170*/  IMAD.MOV.U32 R12, RZ, RZ, 0x1 ;  /* 0x00000001ff0c7424 */ /* 0x000fe400078e00ff */
[----:B------:R-:W-:-:S05]  /*4180*/  FADD.FTZ R4, RZ, R14 ;  /* 0x0000000eff047221 */ /* 0x000fca0000010000 */
[----:B------:R-:W-:-:S07]  /*4190*/  MOV R13, R4 ;  /* 0x00000004000d7202 */ /* 0x000fce0000000f00 */
[----:B------:R-:W-:Y:S05]  /*41a0*/  WARPSYNC.COLLECTIVE R15, `(.L_x_683) ;  /* 0x000000000f087348 */ /* 0x000fea0003c00000 */
[----:B------:R0:W1:Y:S02]  /*41b0*/  SHFL.BFLY P6, R14, R13, R12, R11 ;  /* 0x0c00000c0d0e7389 */ /* 0x00006400000c000b */
[----:B01----:R-:W-:Y:S05]  /*41c0*/  ENDCOLLECTIVE ;  /* 0x000000000000791b */ /* 0x003fea0003800000 */
.L_x_683:
[----:B------:R-:W-:Y:S02]  /*41d0*/  HFMA2 R13, -RZ, RZ, 0, 0 ;  /* 0x00000000ff0d7431 */ /* 0x000fe400000001ff */
[----:B------:R-:W-:Y:S01]  /*41e0*/  IMAD.MOV.U32 R12, RZ, RZ, 0x2 ;  /* 0x00000002ff0c7424 */ /* 0x000fe200078e00ff */
[----:B------:R-:W-:-:S07]  /*41f0*/  MOV R29, R14 ;  /* 0x0000000e001d7202 */ /* 0x000fce0000000f00 */
[----:B------:R-:W-:Y:S05]  /*4200*/  WARPSYNC.COLLECTIVE R15, `(.L_x_684) ;  /* 0x000000000f087348 */ /* 0x000fea0003c00000 */
[----:B------:R0:W1:Y:S02]  /*4210*/  SHFL.BFLY P6, R14, R13, R12, R11 ;  /* 0x0c00000c0d0e7389 */ /* 0x00006400000c000b */
[----:B01----:R-:W-:Y:S05]  /*4220*/  ENDCOLLECTIVE ;  /* 0x000000000000791b */ /* 0x003fea0003800000 */
.L_x_684:
[----:B------:R-:W-:Y:S01]  /*4230*/  FADD.FTZ R4, R4, R29 ;  /* 0x0000001d04047221 */ /* 0x000fe20000010000 */
[----:B------:R-:W-:Y:S02]  /*4240*/  HFMA2 R12, -RZ, RZ, 0, 5.9604644775390625e-08 ;  /* 0x00000001ff0c7431 */ /* 0x000fe400000001ff */
[----:B------:R-:W-:-:S05]  /*4250*/  FADD.FTZ R27, RZ, R14 ;  /* 0x0000000eff1b7221 */ /* 0x000fca0000010000 */
[----:B------:R-:W-:-:S07]  /*4260*/  MOV R13, R27 ;  /* 0x0000001b000d7202 */ /* 0x000fce0000000f00 */
[----:B------:R-:W-:Y:S05]  /*4270*/  WARPSYNC.COLLECTIVE R15, `(.L_x_685) ;  /* 0x000000000f087348 */ /* 0x000fea0003c00000 */
[----:B------:R0:W1:Y:S02]  /*4280*/  SHFL.BFLY P6, R14, R13, R12, R11 ;  /* 0x0c00000c0d0e7389 */ /* 0x00006400000c000b */
[----:B01----:R-:W-:Y:S05]  /*4290*/  ENDCOLLECTIVE ;  /* 0x000000000000791b */ /* 0x003fea0003800000 */
.L_x_685:
[----:B------:R-:W-:Y:S01]  /*42a0*/  MOV R13, RZ ;  /* 0x000000ff000d7202 */ /* 0x000fe20000000f00 */
[----:B------:R-:W-:Y:S02]  /*42b0*/  HFMA2 R12, -RZ, RZ, 0, 1.1920928955078125e-07 ;  /* 0x00000002ff0c7431 */ /* 0x000fe400000001ff */
[----:B------:R-:W-:-:S07]  /*42c0*/  IMAD.MOV.U32 R26, RZ, RZ, R14 ;  /* 0x000000ffff1a7224 */ /* 0x000fce00078e000e */
[----:B------:R-:W-:Y:S05]  /*42d0*/  WARPSYNC.COLLECTIVE R15, `(.L_x_686) ;  /* 0x000000000f087348 */ /* 0x000fea0003c00000 */
[----:B------:R0:W1:Y:S02]  /*42e0*/  SHFL.BFLY P6, R14, R13, R12, R11 ;  /* 0x0c00000c0d0e7389 */ /* 0x00006400000c000b */
[----:B01----:R-:W-:Y:S05]  /*42f0*/  ENDCOLLECTIVE ;  /* 0x000000000000791b */ /* 0x003fea0003800000 */
.L_x_686:
        /* <DEDUP_REMOVED lines=8> */
.L_x_687:
[----:B------:R-:W-:Y:S01]  /*4380*/  MOV R13, RZ ;  /* 0x000000ff000d7202 */ /* 0x000fe20000000f00 */
[----:B------:R-:W-:Y:S02]  /*4390*/  HFMA2 R12, -RZ, RZ, 0, 1.1920928955078125e-07 ;  /* 0x00000002ff0c7431 */ /* 0x000fe400000001ff */
[----:B------:R-:W-:-:S07]  /*43a0*/  IMAD.MOV.U32 R2, RZ, RZ, R14 ;  /* 0x000000ffff027224 */ /* 0x000fce00078e000e */
[----:B------:R-:W-:Y:S05]  /*43b0*/  WARPSYNC.COLLECTIVE R15, `(.L_x_688) ;  /* 0x000000000f087348 */ /* 0x000fea0003c00000 */
[----:B------:R0:W1:Y:S02]  /*43c0*/  SHFL.BFLY P6, R14, R13, R12, R11 ;  /* 0x0c00000c0d0e7389 */ /* 0x00006400000c000b */
[----:B01----:R-:W-:Y:S05]  /*43d0*/  ENDCOLLECTIVE ;  /* 0x000000000000791b */ /* 0x003fea0003800000 */
.L_x_688:
        /* <DEDUP_REMOVED lines=8> */
.L_x_689:
[----:B------:R-:W-:Y:S02]  /*4460*/  IMAD.MOV.U32 R13, RZ, RZ, RZ ;  /* 0x000000ffff0d7224 */ /* 0x000fe400078e00ff */
[----:B------:R-:W-:Y:S01]  /*4470*/  HFMA2 R12, -RZ, RZ, 0, 1.1920928955078125e-07 ;  /* 0x00000002ff0c7431 */ /* 0x000fe200000001ff */
[----:B------:R-:W-:-:S07]  /*4480*/  MOV R0, R14 ;  /* 0x0000000e00007202 */ /* 0x000fce0000000f00 */
[----:B------:R-:W-:Y:S05]  /*4490*/  WARPSYNC.COLLECTIVE R15, `(.L_x_690) ;  /* 0x000000000f087348 */ /* 0x000fea0003c00000 */
[----:B------:R0:W1:Y:S02]  /*44a0*/  SHFL.BFLY P6, R14, R13, R12, R11 ;  /* 0x0c00000c0d0e7389 */ /* 0x00006400000c000b */
[----:B01----:R-:W-:Y:S05]  /*44b0*/  ENDCOLLECTIVE ;  /* 0x000000000000791b */ /* 0x003fea0003800000 */
.L_x_690:
        /* <DEDUP_REMOVED lines=8> */
.L_x_691:
[----:B------:R-:W-:Y:S01]  /*4540*/  HFMA2 R13, -RZ, RZ, 0, 0 ;  /* 0x00000000ff0d7431 */ /* 0x000fe200000001ff */
[----:B------:R-:W-:Y:S01]  /*4550*/  MOV R12, 0x2 ;  /* 0x00000002000c7802 */ /* 0x000fe20000000f00 */
[----:B------:R-:W-:-:S07]  /*4560*/  FADD.FTZ R3, R23, R14 ;  /* 0x0000000e17037221 */ /* 0x000fce0000010000 */
[----:B------:R-:W-:Y:S05]  /*4570*/  WARPSYNC.COLLECTIVE R15, `(.L_x_692) ;  /* 0x000000000f087348 */ /* 0x000fea0003c00000 */
[----:B------:R0:W1:Y:S02]  /*4580*/  SHFL.BFLY P6, R14, R13, R12, R11 ;  /* 0x0c00000c0d0e7389 */ /* 0x00006400000c000b */
[----:B01----:R-:W-:Y:S05]  /*4590*/  ENDCOLLECTIVE ;  /* 0x000000000000791b */ /* 0x003fea0003800000 */
.L_x_692:
[----:B------:R-:W-:Y:S01]  /*45a0*/  HFMA2 R12, -RZ, RZ, 0, 5.9604644775390625e-08 ;  /* 0x00000001ff0c7431 */ /* 0x000fe200000001ff */
[----:B------:R-:W-:-:S05]  /*45b0*/  MOV R24, R14 ;  /* 0x0000000e00187202 */ /* 0x000fca0000000f00 */
[----:B------:R-:W-:-:S04]  /*45c0*/  FADD.FTZ R24, RZ, R24 ;  /* 0x00000018ff187221 */ /* 0x000fc80000010000 */
[----:B------:R-:W-:-:S07]  /*45d0*/  IMAD.MOV.U32 R13, RZ, RZ, R24 ;  /* 0x000000ffff0d7224 */ /* 0x000fce00078e0018 */
[----:B------:R-:W-:Y:S05]  /*45e0*/  WARPSYNC.COLLECTIVE R15, `(.L_x_693) ;  /* 0x000000000f087348 */ /* 0x000fea0003c00000 */
[----:B------:R0:W1:Y:S02]  /*45f0*/  SHFL.BFLY P6, R14, R13, R12, R11 ;  /* 0x0c00000c0d0e7389 */ /* 0x00006400000c000b */
[----:B01----:R-:W-:Y:S05]  /*4600*/  ENDCOLLECTIVE ;  /* 0x000000000000791b */ /* 0x003fea0003800000 */
.L_x_693:
[----:B------:R-:W-:Y:S02]  /*4610*/  HFMA2 R13, -RZ, RZ, 0, 0 ;  /* 0x00000000ff0d7431 */ /* 0x000fe400000001ff */
[----:B------:R-:W-:Y:S01]  /*4620*/  IMAD.MOV.U32 R12, RZ, RZ, 0x2 ;  /* 0x00000002ff0c7424 */ /* 0x000fe200078e00ff */
[----:B------:R-:W-:-:S07]  /*4630*/  MOV R29, R14 ;  /* 0x0000000e001d7202 */ /* 0x000fce0000000f00 */
[----:B------:R-:W-:Y:S05]  /*4640*/  WARPSYNC.COLLECTIVE R15, `(.L_x_694) ;  /* 0x000000000f087348 */ /* 0x000fea0003c00000 */
[----:B------:R0:W1:Y:S02]  /*4650*/  SHFL.BFLY P6, R14, R13, R12, R11 ;  /* 0x0c00000c0d0e7389 */ /* 0x00006400000c000b */
[----:B01----:R-:W-:Y:S05]  /*4660*/  ENDCOLLECTIVE ;  /* 0x000000000000791b */ /* 0x003fea0003800000 */
.L_x_694:
[----:B------:R-:W-:Y:S01]  /*4670*/  FADD.FTZ R29, R24, R29 ;  /* 0x0000001d181d7221 */ /* 0x000fe20000010000 */
[----:B------:R-:W-:Y:S02]  /*4680*/  HFMA2 R12, -RZ, RZ, 0, 5.9604644775390625e-08 ;  /* 0x00000001ff0c7431 */ /* 0x000fe400000001ff */
[----:B------:R-:W-:-:S05]  /*4690*/  FADD.FTZ R25, RZ, R14 ;  /* 0x0000000eff197221 */ /* 0x000fca0000010000 */
[----:B------:R-:W-:-:S07]  /*46a0*/  MOV R13, R25 ;  /* 0x00000019000d7202 */ /* 0x000fce0000000f00 */
[----:B------:R-:W-:Y:S05]  /*46b0*/  WARPSYNC.COLLECTIVE R15, `(.L_x_695) ;  /* 0x000000000f087348 */ /* 0x000fea0003c00000 */
[----:B------:R0:W1:Y:S02]  /*46c0*/  SHFL.BFLY P6, R14, R13, R12, R11 ;  /* 0x0c00000c0d0e7389 */ /* 0x00006400000c000b */
[----:B01----:R-:W-:Y:S05]  /*46d0*/  ENDCOLLECTIVE ;  /* 0x000000000000791b */ /* 0x003fea0003800000 */
.L_x_695:
[----:B------:R-:W-:Y:S01]  /*46e0*/  IMAD.MOV.U32 R13, RZ, RZ, RZ ;  /* 0x000000ffff0d7224 */ /* 0x000fe200078e00ff */
[----:B------:R-:W-:-:S05]  /*46f0*/  MOV R12, R14 ;  /* 0x0000000e000c7202 */ /* 0x000fca0000000f00 */
[----:B------:R-:W-:Y:S01]  /*4700*/  FADD.FTZ R23, R25, R12 ;  /* 0x0000000c19177221 */ /* 0x000fe20000010000 */
[----:B------:R-:W-:-:S07]  /*4710*/  HFMA2 R12, -RZ, RZ, 0, 1.1920928955078125e-07 ;  /* 0x00000002ff0c7431 */ /* 0x000fce00000001ff */
[----:B------:R-:W-:Y:S05]  /*4720*/  WARPSYNC.COLLECTIVE R15, `(.L_x_696) ;  /* 0x000000000f087348 */ /* 0x000fea0003c00000 */
[----:B------:R0:W1:Y:S02]  /*4730*/  SHFL.BFLY P6, R14, R13, R12, R11 ;  /* 0x0c00000c0d0e7389 */ /* 0x00006400000c000b */
[----:B01----:R-:W-:Y:S05]  /*4740*/  ENDCOLLECTIVE ;  /* 0x000000000000791b */ /* 0x003fea0003800000 */
.L_x_696:
[----:B------:R-:W-:Y:S01]  /*4750*/  IMAD.MOV.U32 R12, RZ, RZ, 0x1 ;  /* 0x00000001ff0c7424 */ /* 0x000fe200078e00ff */
[----:B------:R-:W-:-:S05]  /*4760*/  MOV R27, R14 ;  /* 0x0000000e001b7202 */ /* 0x000fca0000000f00 */
[----:B------:R-:W-:-:S05]  /*4770*/  FADD.FTZ R27, RZ, R27 ;  /* 0x0000001bff1b7221 */ /* 0x000fca0000010000 */
[----:B------:R-:W-:-:S07]  /*4780*/  MOV R13, R27 ;  /* 0x0000001b000d7202 */ /* 0x000fce0000000f00 */
[----:B------:R-:W-:Y:S05]  /*4790*/  WARPSYNC.COLLECTIVE R15, `(.L_x_697) ;  /* 0x000000000f087348 */ /* 0x000fea0003c00000 */
[----:B------:R0:W1:Y:S02]  /*47a0*/  SHFL.BFLY P6, R14, R13, R12, R11 ;  /* 0x0c00000c0d0e7389 */ /* 0x00006400000c000b */
[----:B01----:R-:W-:Y:S05]  /*47b0*/  ENDCOLLECTIVE ;  /* 0x000000000000791b */ /* 0x003fea0003800000 */
.L_x_697:
[----:B------:R-:W-:Y:S02]  /*47c0*/  MOV R11, R2 ;  /* 0x00000002000b7202 */ /* 0x000fe40000000f00 */
[----:B------:R-:W-:Y:S02]  /*47d0*/  MOV R13, R3 ;  /* 0x00000003000d7202 */ /* 0x000fe40000000f00 */
[----:B------:R-:W-:Y:S01]  /*47e0*/  MOV R7, R14 ;  /* 0x0000000e00077202 */ /* 0x000fe20000000f00 */
[----:B------:R-:W-:Y:S06]  /*47f0*/  BRA `(.L_x_698) ;  /* 0xffffffe400547947 */ /* 0x000fec000383ffff */
.L_x_699:
        /* <DEDUP_REMOVED lines=16> */
.L_x_25584:


//--------------------- .text._ZN4vllm25paged_attention_v1_kernelI13__nv_bfloat16hLi112ELi32ELi128ELNS_18Fp8KVCacheDataTypeE2ELb1EEEvPT_PKS3_PKT0_S9_ifPKiSB_iPKfiiiSD_SD_iiiii --------------------------
	.section	.text._ZN4vllm25paged_attention_v1_kernelI13__nv_bfloat16hLi112ELi32ELi128ELNS_18Fp8KVCacheDataTypeE2ELb1EEEvPT_PKS3_PKT0_S9_ifPKiSB_iPKfiiiSD_SD_iiiii,"ax",@progbits
	.align	128
        .global         _ZN4vllm25paged_attention_v1_kernelI13__nv_bfloat16hLi112ELi32ELi128ELNS_18Fp8KVCacheDataTypeE2ELb1EEEvPT_PKS3_PKT0_S9_ifPKiSB_iPKfiiiSD_SD_iiiii
        .type           _ZN4vllm25paged_attention_v1_kernelI13__nv_bfloat16hLi112ELi32ELi128ELNS_18Fp8KVCacheDataTypeE2ELb1EEEvPT_PKS3_PKT0_S9_ifPKiSB_iPKfiiiSD_SD_iiiii,@function
        .size           _ZN4vllm25paged_attention_v1_kernelI13__nv_bfloat16hLi112ELi32ELi128ELNS_18Fp8KVCacheDataTypeE2ELb1EEEvPT_PKS3_PKT0_S9_ifPKiSB_iPKfiiiSD_SD_iiiii,(.L_x_25585 - _ZN4vllm25paged_attention_v1_kernelI13__nv_bfloat16hLi112ELi32ELi128ELNS_18Fp8KVCacheDataTypeE2ELb1EEEvPT_PKS3_PKT0_S9_ifPKiSB_iPKfiiiSD_SD_iiiii)
        .other          _ZN4vllm25paged_attention_v1_kernelI13__nv_bfloat16hLi112ELi32ELi128ELNS_18Fp8KVCacheDataTypeE2ELb1EEEvPT_PKS3_PKT0_S9_ifPKiSB_iPKfiiiSD_SD_iiiii,@"STO_CUDA_ENTRY STV_DEFAULT"
_ZN4vllm25paged_attention_v1_kernelI13__nv_bfloat16hLi112ELi32ELi128ELNS_18Fp8KVCacheDataTypeE2ELb1EEEvPT_PKS3_PKT0_S9_ifPKiSB_iPKfiiiSD_SD_iiiii:
.text._ZN4vllm25paged_attention_v1_kernelI13__nv_bfloat16hLi112ELi32ELi128ELNS_18Fp8KVCacheDataTypeE2ELb1EEEvPT_PKS3_PKT0_S9_ifPKiSB_iPKfiiiSD_SD_iiiii:
        /* <DEDUP_REMOVED lines=105> */
.L_x_700:
        /* <DEDUP_REMOVED lines=25> */
.L_x_704:
        /* <DEDUP_REMOVED lines=36> */
.L_x_702:
[----:B------:R-:W-:Y:S05]  /*0a60*/  BSYNC.RECONVERGENT B6 ;  /* 0x0000000000067941 */ /* 0x000fea0003800200 */
.L_x_701:
        /* <DEDUP_REMOVED lines=12> */
.L_x_745:
        /* <DEDUP_REMOVED lines=39> */
.L_x_710:
        /* <DEDUP_REMOVED lines=11> */
.L_x_709:
[----:B------:R-:W-:Y:S05]  /*0e50*/  BSYNC.RECONVERGENT B1 ;  /* 0x0000000000017941 */ /* 0x000fea0003800200 */
.L_x_708:
        /* <DEDUP_REMOVED lines=12> */
.L_x_713:
        /* <DEDUP_REMOVED lines=100> */
.L_x_712:
[----:B------:R-:W-:Y:S05]  /*1560*/  BSYNC.RECONVERGENT B1 ;  /* 0x0000000000017941 */ /* 0x000fea0003800200 */
.L_x_711:
        /* <DEDUP_REMOVED lines=55> */
.L_x_715:
[----:B------:R-:W-:Y:S05]  /*18e0*/  BSYNC.RECONVERGENT B1 ;  /* 0x0000000000017941 */ /* 0x000fea0003800200 */
.L_x_714:
        /* <DEDUP_REMOVED lines=26> */
.L_x_707:
[----:B------:R-:W-:Y:S05]  /*1a90*/  BSYNC.RECONVERGENT B0 ;  /* 0x0000000000007941 */ /* 0x000fea0003800200 */
.L_x_706:
        /* <DEDUP_REMOVED lines=39> */
.L_x_720:
[----:B------:R-:W0:Y:S01]  /*1d10*/  LDS R15, [R12] ;  /* 0x000000000c0f7984 */ /* 0x000e220000000800 */
[----:B------:R-:W-:-:S05]  /*1d20*/  VIADD R13, R13, 0x1 ;  /* 0x000000010d0d7836 */ /* 0x000fca0000000000 */
[----:B------:R-:W-:Y:S01]  /*1d30*/  ISETP.NE.AND P0, PT, R13, RZ, PT ;  /* 0x000000ff0d00720c */ /* 0x000fe20003f05270 */
[----:B0-----:R-:W-:-:S05]  /*1d40*/  FMUL.FTZ R15, R15, R2 ;  /* 0x000000020f0f7220 */ /* 0x001fca0000410000 */
[----:B------:R0:W-:Y:S02]  /*1d50*/  STS [R12], R15 ;  /* 0x0000000f0c007388 */ /* 0x0001e40000000800 */
[----:B0-----:R-:W-:-:S05]  /*1d60*/  IADD3 R12, PT, PT, R12, 0x200, RZ ;  /* 0x000002000c0c7810 */ /* 0x001fca0007ffe0ff */
[----:B------:R-:W-:Y:S05]  /*1d70*/  @P0 BRA `(.L_x_720) ;  /* 0xfffffffc00e40947 */ /* 0x000fea000383ffff */
.L_x_719:
[----:B------:R-:W-:Y:S05]  /*1d80*/  BSYNC.RECONVERGENT B1 ;  /* 0x0000000000017941 */ /* 0x000fea0003800200 */
.L_x_718:
        /* <DEDUP_REMOVED lines=12> */
.L_x_723:
        /* <DEDUP_REMOVED lines=52> */
.L_x_722:
[----:B------:R-:W-:Y:S05]  /*2190*/  BSYNC.RECONVERGENT B1 ;  /* 0x0000000000017941 */ /* 0x000fea0003800200 */
.L_x_721:
        /* <DEDUP_REMOVED lines=31> */
.L_x_725:
[----:B------:R-:W-:Y:S05]  /*2390*/  BSYNC.RECONVERGENT B1 ;  /* 0x0000000000017941 */ /* 0x000fea0003800200 */
.L_x_724:
        /* <DEDUP_REMOVED lines=14> */
.L_x_717:
[----:B------:R-:W-:Y:S05]  /*2480*/  BSYNC.RECONVERGENT B0 ;  /* 0x0000000000007941 */ /* 0x000fea0003800200 */
.L_x_716:
        /* <DEDUP_REMOVED lines=29> */
.L_x_729:
        /* <DEDUP_REMOVED lines=34> */
.L_x_728:
        /* <DEDUP_REMOVED lines=16> */
.L_x_727:
[----:B------:R-:W-:Y:S05]  /*2980*/  BSYNC.RECONVERGENT B6 ;  /* 0x0000000000067941 */ /* 0x000fea0003800200 */
.L_x_726:
[----:B------:R-:W-:Y:S01]  /*2990*/  UMOV UR4, 0xffffffff ;  /* 0xffffffff00047882 */ /* 0x000fe20000000000 */
[----:B------:R-:W-:Y:S02]  /*29a0*/  SHF.R.U32.HI R28, RZ, 0x5, R19 ;  /* 0x00000005ff1c7819 */ /* 0x000fe40000011613 */
[----:B------:R-:W-:Y:S05]  /*29b0*/  BRA.DIV UR4, `(.L_x_730) ;  /* 0x0000001204147947 */ /* 0x000fea000b800000 */
[----:B------:R-:W-:Y:S02]  /*29c0*/  CS2R R6, SRZ ;  /* 0x0000000000067805 */ /* 0x000fe4000001ff00 */
[----:B------:R-:W-:Y:S01]  /*29d0*/  MOV R10, RZ ;  /* 0x000000ff000a7202 */ /* 0x000fe20000000f00 */
[----:B-1----:R-:W-:Y:S02]  /*29e0*/  HFMA2 R3, -RZ, RZ, 0, 0 ;  /* 0x00000000ff037431 */ /* 0x002fe400000001ff */
[----:B------:R-:W-:Y:S01]  /*29f0*/  IMAD.MOV.U32 R14, RZ, RZ, RZ ;  /* 0x000000ffff0e7224 */ /* 0x000fe200078e00ff */
[----:B------:R-:W-:Y:S01]  /*2a00*/  MOV R20, RZ ;  /* 0x000000ff00147202 */ /* 0x000fe20000000f00 */
[----:B------:R-:W-:Y:S02]  /*2a10*/  HFMA2 R26, -RZ, RZ, 0, 0 ;  /* 0x00000000ff1a7431 */ /* 0x000fe400000001ff */
[----:B------:R-:W-:Y:S01]  /*2a20*/  FADD.FTZ R7, RZ, R7 ;  /* 0x00000007ff077221 */ /* 0x000fe20000010000 */
[----:B------:R-:W-:Y:S01]  /*2a30*/  FADD.FTZ R10, RZ, R10 ;  /* 0x0000000aff0a7221 */ /* 0x000fe20000010000 */
[----:B------:R-:W-:Y:S01]  /*2a40*/  FADD.FTZ R3, RZ, R3 ;  /* 0x00000003ff037221 */ /* 0x000fe20000010000 */
[--C-:B------:R-:W-:Y:S01]  /*2a50*/  FADD.FTZ R23, RZ, R14.reuse ;  /* 0x0000000eff177221 */ /* 0x100fe20000010000 */
[----:B------:R-:W-:Y:S01]  /*2a60*/  FADD.FTZ R29, RZ, R14 ;  /* 0x0000000eff1d7221 */ /* 0x000fe20000010000 */
[----:B------:R-:W1:Y:S01]  /*2a70*/  SHFL.BFLY PT, R4, R7, 0x1, 0x1f ;  /* 0x0c201f0007047f89 */ /* 0x000e6200000e0000 */
[----:B------:R-:W-:Y:S01]  /*2a80*/  FADD.FTZ R6, RZ, R6 ;  /* 0x00000006ff067221 */ /* 0x000fe20000010000 */
[----:B------:R-:W-:Y:S01]  /*2a90*/  FADD.FTZ R9, RZ, R14 ;  /* 0x0000000eff097221 */ /* 0x000fe20000010000 */
[----:B------:R-:W-:Y:S01]  /*2aa0*/  FADD.FTZ R20, RZ, R20 ;  /* 0x00000014ff147221 */ /* 0x000fe20000010000 */
[----:B------:R-:W2:Y:S01]  /*2ab0*/  SHFL.BFLY PT, R21, R10, 0x1, 0x1f ;  /* 0x0c201f000a157f89 */ /* 0x000ea200000e0000 */
[----:B------:R-:W-:Y:S01]  /*2ac0*/  FADD.FTZ R26, RZ, R26 ;  /* 0x0000001aff1a7221 */ /* 0x000fe20000010000 */
[----:B------:R-:W-:-:S02]  /*2ad0*/  FADD.FTZ R25, RZ, R14 ;  /* 0x0000000eff197221 */ /* 0x000fc40000010000 */
[----:B------:R-:W3:Y:S04]  /*2ae0*/  SHFL.BFLY PT, R2, R3, 0x1, 0x1f ;  /* 0x0c201f0003027f89 */ /* 0x000ee800000e0000 */
[----:B------:R-:W4:Y:S04]  /*2af0*/  SHFL.BFLY PT, R0, R23, 0x1, 0x1f ;  /* 0x0c201f0017007f89 */ /* 0x000f2800000e0000 */
[----:B------:R-:W5:Y:S04]  /*2b00*/  SHFL.BFLY PT, R27, R29, 0x1, 0x1f ;  /* 0x0c201f001d1b7f89 */ /* 0x000f6800000e0000 */
[----:B------:R-:W0:Y:S01]  /*2b10*/  SHFL.BFLY PT, R5, R6, 0x1, 0x1f ;  /* 0x0c201f0006057f89 */ /* 0x000e2200000e0000 */
[----:B-1----:R-:W-:Y:S01]  /*2b20*/  FADD.FTZ R4, R7, R4 ;  /* 0x0000000407047221 */ /* 0x002fe20000010000 */
[----:B------:R-:W-:-:S02]  /*2b30*/  HFMA2 R7, -RZ, RZ, 0, 0 ;  /* 0x00000000ff077431 */ /* 0x000fc400000001ff */
[----:B------:R-:W1:Y:S01]  /*2b40*/  SHFL.BFLY PT, R24, R9, 0x1, 0x1f ;  /* 0x0c201f0009187f89 */ /* 0x000e6200000e0000 */
[----:B--2---:R-:W-:Y:S02]  /*2b50*/  FADD.FTZ R8, R10, R21 ;  /* 0x000000150a087221 */ /* 0x004fe40000010000 */
[----:B------:R-:W-:Y:S01]  /*2b60*/  FADD.FTZ R7, RZ, R7 ;  /* 0x00000007ff077221 */ /* 0x000fe20000010000 */
[----:B------:R-:W2:Y:S01]  /*2b70*/  SHFL.BFLY PT, R21, R20, 0x1, 0x1f ;  /* 0x0c201f0014157f89 */ /* 0x000ea200000e0000 */
[----:B---3--:R-:W-:Y:S01]  /*2b80*/  FADD.FTZ R2, R3, R2 ;  /* 0x0000000203027221 */ /* 0x008fe20000010000 */
[----:B------:R-:W-:Y:S02]  /*2b90*/  IMAD.MOV.U32 R3, RZ, RZ, RZ ;  /* 0x000000ffff037224 */ /* 0x000fe400078e00ff */
[----:B------:R-:W3:Y:S01]  /*2ba0*/  SHFL.BFLY PT, R10, R7, 0x1, 0x1f ;  /* 0x0c201f00070a7f89 */ /* 0x000ee200000e0000 */
[----:B----4-:R-:W-:Y:S01]  /*2bb0*/  FADD.FTZ R0, R23, R0 ;  /* 0x0000000017007221 */ /* 0x010fe20000010000 */
[----:B------:R-:W-:-:S02]  /*2bc0*/  IMAD.MOV.U32 R23, RZ, RZ, RZ ;  /* 0x000000ffff177224 */ /* 0x000fc400078e00ff */
[----:B------:R-:W-:Y:S01]  /*2bd0*/  FADD.FTZ R3, RZ, R3 ;  /* 0x00000003ff037221 */ /* 0x000fe20000010000 */
[----:B------:R-:W-:Y:S01]  /*2be0*/  SHFL.BFLY PT, R14, R26, 0x1, 0x1f ;  /* 0x0c201f001a0e7f89 */ /* 0x000fe200000e0000 */
[----:B-----5:R-:W-:Y:S01]  /*2bf0*/  FADD.FTZ R27, R29, R27 ;  /* 0x0000001b1d1b7221 */ /* 0x020fe20000010000 */
[----:B------:R-:W-:Y:S01]  /*2c00*/  MOV R29, RZ ;  /* 0x000000ff001d7202 */ /* 0x000fe20000000f00 */
[----:B------:R-:W-:Y:S01]  /*2c10*/  FADD.FTZ R23, RZ, R23 ;  /* 0x00000017ff177221 */ /* 0x000fe20000010000 */
[----:B------:R-:W4:Y:S01]  /*2c20*/  SHFL.BFLY PT, R12, R25, 0x1, 0x1f ;  /* 0x0c201f00190c7f89 */ /* 0x000f2200000e0000 */
[----:B0-----:R-:W-:Y:S02]  /*2c30*/  FADD.FTZ R5, R6, R5 ;  /* 0x0000000506057221 */ /* 0x001fe40000010000 */
[----:B------:R-:W-:Y:S01]  /*2c40*/  FADD.FTZ R29, RZ, R29 ;  /* 0x0000001dff1d7221 */ /* 0x000fe20000010000 */
[----:B------:R-:W0:Y:S01]  /*2c50*/  SHFL.BFLY PT, R6, R3, 0x1, 0x1f ;  /* 0x0c201f0003067f89 */ /* 0x000e2200000e0000 */
[----:B-1----:R-:W-:-:S03]  /*2c60*/  FADD.FTZ R9, R9, R24 ;  /* 0x0000001809097221 */ /* 0x002fc60000010000 */
[----:B------:R-:W1:Y:S01]  /*2c70*/  SHFL.BFLY PT, R24, R23, 0x1, 0x1f ;  /* 0x0c201f0017187f89 */ /* 0x000e6200000e0000 */
[----:B--2---:R-:W-:Y:S01]  /*2c80*/  FADD.FTZ R21, R20, R21 ;  /* 0x0000001514157221 */ /* 0x004fe20000010000 */
[----:B---3--:R-:W-:Y:S02]  /*2c90*/  FADD.FTZ R10, R7, R10 ;  /* 0x0000000a070a7221 */ /* 0x008fe40000010000 */
[----:B------:R2:W3:Y:S01]  /*2ca0*/  SHFL.BFLY PT, R7, R29, 0x1, 0x1f ;  /* 0x0c201f001d077f89 */ /* 0x0004e200000e0000 */
[----:B----4-:R-:W-:Y:S01]  /*2cb0*/  FADD.FTZ R20, R25, R12 ;  /* 0x0000000c19147221 */ /* 0x010fe20000010000 */
[----:B0-----:R-:W-:Y:S01]  /*2cc0*/  FADD.FTZ R6, R3, R6 ;  /* 0x0000000603067221 */ /* 0x001fe20000010000 */
[----:B------:R-:W-:Y:S01]  /*2cd0*/  FADD.FTZ R3, R26, R14 ;  /* 0x0000000e1a037221 */ /* 0x000fe20000010000 */
[----:B-12---:R-:W-:-:S07]  /*2ce0*/  FADD.FTZ R24, R23, R24 ;  /* 0x0000001817187221 */ /* 0x006fce0000010000 */
.L_x_774:
        /* <DEDUP_REMOVED lines=8> */
[----:B---3--:R-:W-:Y:S01]  /*2d70*/  FADD.FTZ R7, R29, R7 ;  /* 0x000000071d077221 */ /* 0x008fe20000010000 */
[----:B------:R-:W-:Y:S02]  /*2d80*/  LOP3.LUT R11, R19, 0x3e0, RZ, 0xc0, !PT ;  /* 0x000003e0130b7812 */ /* 0x000fe400078ec0ff */
[----:B------:R-:W-:Y:S01]  /*2d90*/  ISETP.NE.OR P5, PT, R12, 0x40, P2 ;  /* 0x000000400c00780c */ /* 0x000fe200017a5670 */
[----:B------:R-:W-:Y:S01]  /*2da0*/  BSSY.RECONVERGENT B0, `(.L_x_731) ;  /* 0x0000018000007945 */ /* 0x000fe20003800200 */
[----:B------:R-:W-:Y:S02]  /*2db0*/  ISETP.NE.OR P4, PT, R11, 0x20, P2 ;  /* 0x000000200b00780c */ /* 0x000fe40001785670 */
[----:B------:R-:W-:Y:S02]  /*2dc0*/  SHF.R.U32.HI R11, RZ, 0x2, R16 ;  /* 0x00000002ff0b7819 */ /* 0x000fe40000011610 */
[----:B------:R-:W-:-:S02]  /*2dd0*/  LOP3.LUT P0, RZ, R19, 0x3c3, RZ, 0xc0, !PT ;  /* 0x000003c313ff7812 */ /* 0x000fc4000780c0ff */
[C---:B------:R-:W-:Y:S01]  /*2de0*/  LOP3.LUT P1, RZ, R19.reuse, 0x3e3, RZ, 0xc0, !PT ;  /* 0x000003e313ff7812 */ /* 0x040fe2000782c0ff */
[----:B------:R-:W-:Y:S01]  /*2df0*/  IMAD R11, R28, 0x70, R11 ;  /* 0x000000701c0b7824 */ /* 0x000fe200078e020b */
        /* <DEDUP_REMOVED lines=18> */
.L_x_732:
[----:B------:R-:W-:Y:S05]  /*2f20*/  BSYNC.RECONVERGENT B0 ;  /* 0x0000000000007941 */ /* 0x000fea0003800200 */
.L_x_731:
        /* <DEDUP_REMOVED lines=24> */
[----:B0-----:R-:W-:Y:S01]  /*30b0*/  FADD.FTZ R6, R6, R13 ;  /* 0x0000000d06067221 */ /* 0x001fe20000010000 */
[----:B-1----:R-:W-:Y:S01]  /*30c0*/  FADD.FTZ R10, R10, R15 ;  /* 0x0000000f0a0a7221 */ /* 0x002fe20000010000 */
[----:B--2---:R-:W-:Y:S01]  /*30d0*/  FADD.FTZ R24, R24, R23 ;  /* 0x0000001718187221 */ /* 0x004fe20000010000 */
[----:B---3--:R-:W-:Y:S01]  /*30e0*/  FADD.FTZ R21, R21, R12 ;  /* 0x0000000c15157221 */ /* 0x008fe20000010000 */
[----:B----4-:R-:W-:Y:S01]  /*30f0*/  FADD.FTZ R20, R20, R25 ;  /* 0x0000001914147221 */ /* 0x010fe20000010000 */
[----:B-----5:R-:W-:Y:S01]  /*3100*/  FADD.FTZ R3, R3, R14 ;  /* 0x0000000e03037221 */ /* 0x020fe20000010000 */
[----:B------:R-:W-:-:S07]  /*3110*/  FADD.FTZ R7, R7, R16 ;  /* 0x0000001007077221 */ /* 0x000fce0000010000 */
.L_x_734:
[----:B------:R-:W-:Y:S05]  /*3120*/  BSYNC.RECONVERGENT B0 ;  /* 0x0000000000007941 */ /* 0x000fea0003800200 */
.L_x_733:
        /* <DEDUP_REMOVED lines=17> */
.L_x_736:
[----:B------:R-:W-:Y:S05]  /*3240*/  BSYNC.RECONVERGENT B0 ;  /* 0x0000000000007941 */ /* 0x000fea0003800200 */
.L_x_735:
        /* <DEDUP_REMOVED lines=31> */
.L_x_738:
[----:B------:R-:W-:Y:S05]  /*3440*/  BSYNC.RECONVERGENT B0 ;  /* 0x0000000000007941 */ /* 0x000fea0003800200 */
.L_x_737:
        /* <DEDUP_REMOVED lines=9> */
[----:B------:R-:W-:Y:S02]  /*34e0*/  SHF.R.U32.HI R12, RZ, 0x2, R19 ;  /* 0x00000002ff0c7819 */ /* 0x000fe40000011613 */
[----:B01----:R-:W-:Y:S02]  /*34f0*/  F2FP.BF16.F32.PACK_AB R0, R2, R0 ;  /* 0x000000000200723e */ /* 0x003fe400000010ff */
[----:B------:R-:W-:Y:S02]  /*3500*/  F2FP.BF16.F32.PACK_AB R4, R5, R4 ;  /* 0x000000040504723e */ /* 0x000fe400000010ff */
[----:B------:R-:W-:Y:S02]  /*3510*/  PRMT R2, R0, 0x7632, R2 ;  /* 0x0000763200027816 */ /* 0x000fe40000000002 */
[----:B------:R-:W-:-:S02]  /*3520*/  F2FP.BF16.F32.PACK_AB R8, R9, R8 ;  /* 0x000000080908723e */ /* 0x000fc400000010ff */
[----:B------:R-:W-:Y:S02]  /*3530*/  F2FP.BF16.F32.PACK_AB R6, R6, R27 ;  /* 0x0000001b0606723e */ /* 0x000fe400000010ff */
[----:B------:R-:W-:Y:S02]  /*3540*/  F2FP.BF16.F32.PACK_AB R10, R21, R10 ;  /* 0x0000000a150a723e */ /* 0x000fe400000010ff */
[----:B------:R-:W-:Y:S02]  /*3550*/  F2FP.BF16.F32.PACK_AB R3, R3, R24 ;  /* 0x000000180303723e */ /* 0x000fe400000010ff */
[----:B------:R-:W-:Y:S02]  /*3560*/  F2FP.BF16.F32.PACK_AB R7, R7, R20 ;  /* 0x000000140707723e */ /* 0x000fe400000010ff */
[----:B------:R-:W-:Y:S02]  /*3570*/  PRMT R5, R4, 0x7632, R5 ;  /* 0x0000763204057816 */ /* 0x000fe40000000005 */
[----:B------:R-:W-:Y:S01]  /*3580*/  PRMT R9, R8, 0x7632, R9 ;  /* 0x0000763208097816 */ /* 0x000fe20000000009 */
[----:B--2---:R-:W-:Y:S01]  /*3590*/  UIMAD UR4, UR4, 0x70, URZ ;  /* 0x00000070040478a4 */ /* 0x004fe2000f8e02ff */
[----:B------:R-:W-:-:S05]  /*35a0*/  PRMT R11, R6, 0x7632, R11 ;  /* 0x00007632060b7816 */ /* 0x000fca000000000b */
        /* <DEDUP_REMOVED lines=22> */
.L_x_703:
        /* <DEDUP_REMOVED lines=16> */
.L_x_739:
[----:B------:R-:W-:Y:S05]  /*3810*/  EXIT ;  /* 0x000000000000794d */ /* 0x000fea0003800000 */
.L_x_705:
[----:B------:R-:W-:Y:S02]  /*3820*/  IMAD.MOV.U32 R12, RZ, RZ, 0x10 ;  /* 0x00000010ff0c7424 */ /* 0x000fe400078e00ff */
[----:B------:R-:W-:Y:S01]  /*3830*/  HFMA2 R11, -RZ, RZ, 0, 1.847743988037109375e-06 ;  /* 0x0000001fff0b7431 */ /* 0x000fe200000001ff */
[----:B------:R-:W-:-:S07]  /*3840*/  MOV R15, 0xffffffff ;  /* 0xffffffff000f7802 */ /* 0x000fce0000000f00 */
[----:B------:R-:W-:Y:S05]  /*3850*/  WARPSYNC.COLLECTIVE R15, `(.L_x_740) ;  /* 0x000000000f087348 */ /* 0x000fea0003c00000 */
[----:B------:R0:W1:Y:S02]  /*3860*/  SHFL.BFLY P6, R14, R13, R12, R11 ;  /* 0x0c00000c0d0e7389 */ /* 0x00006400000c000b */
[----:B01----:R-:W-:Y:S05]  /*3870*/  ENDCOLLECTIVE ;  /* 0x000000000000791b */ /* 0x003fea0003800000 */
.L_x_740:
[----:B------:R-:W-:Y:S01]  /*3880*/  HFMA2 R12, -RZ, RZ, 0, 4.76837158203125e-07 ;  /* 0x00000008ff0c7431 */ /* 0x000fe200000001ff */
[----:B------:R-:W-:-:S05]  /*3890*/  FMNMX.FTZ R0, R14, -3.40282346638528859812e+38, !PT ;  /* 0xff7fffff0e007809 */ /* 0x000fca0007810000 */
[----:B------:R-:W-:-:S07]  /*38a0*/  IMAD.MOV.U32 R13, RZ, RZ, R0 ;  /* 0x000000ffff0d7224 */ /* 0x000fce00078e0000 */
[----:B------:R-:W-:Y:S05]  /*38b0*/  WARPSYNC.COLLECTIVE R15, `(.L_x_741) ;  /* 0x000000000f087348 */ /* 0x000fea0003c00000 */
[----:B------:R0:W1:Y:S02]  /*38c0*/  SHFL.BFLY P6, R14, R13, R12, R11 ;  /* 0x0c00000c0d0e7389 */ /* 0x00006400000c000b */
[----:B01----:R-:W-:Y:S05]  /*38d0*/  ENDCOLLECTIVE ;  /* 0x000000000000791b */ /* 0x003fea0003800000 */
.L_x_741:
[----:B------:R-:W-:Y:S01]  /*38e0*/  IMAD.MOV.U32 R12, RZ, RZ, 0x4 ;  /* 0x00000004ff0c7424 */ /* 0x000fe200078e00ff */
[----:B------:R-:W-:-:S04]  /*38f0*/  FMNMX.FTZ R2, R0, R14, !PT ;  /* 0x0000000e00027209 */ /* 0x000fc80007810000 */
[----:B------:R-:W-:-:S07]  /*3900*/  MOV R13, R2 ;  /* 0x00000002000d7202 */ /* 0x000fce0000000f00 */
[----:B------:R-:W-:Y:S05]  /*3910*/  WARPSYNC.COLLECTIVE R15, `(.L_x_742) ;  /* 0x000000000f087348 */ /* 0x000fea0003c00000 */
[----:B------:R0:W1:Y:S02]  /*3920*/  SHFL.BFLY P6, R14, R13, R12, R11 ;  /* 0x0c00000c0d0e7389 */ /* 0x00006400000c000b */
[----:B01----:R-:W-:Y:S05]  /*3930*/  ENDCOLLECTIVE ;  /* 0x000000000000791b */ /* 0x003fea0003800000 */
.L_x_742:
[----:B------:R-:W-:Y:S01]  /*3940*/  HFMA2 R12, -RZ, RZ, 0, 1.1920928955078125e-07 ;  /* 0x00000002ff0c7431 */ /* 0x000fe200000001ff */
[----:B------:R-:W-:-:S04]  /*3950*/  FMNMX.FTZ R3, R2, R14, !PT ;  /* 0x0000000e02037209 */ /* 0x000fc80007810000 */
[----:B------:R-:W-:-:S07]  /*3960*/  MOV R13, R3 ;  /* 0x00000003000d7202 */ /* 0x000fce0000000f00 */
[----:B------:R-:W-:Y:S05]  /*3970*/  WARPSYNC.COLLECTIVE R15, `(.L_x_743) ;  /* 0x000000000f087348 */ /* 0x000fea0003c00000 */
[----:B------:R0:W1:Y:S02]  /*3980*/  SHFL.BFLY P6, R14, R13, R12, R11 ;  /* 0x0c00000c0d0e7389 */ /* 0x00006400000c000b */
[----:B01----:R-:W-:Y:S05]  /*3990*/  ENDCOLLECTIVE ;  /* 0x000000000000791b */ /* 0x003fea0003800000 */
.L_x_743:
[----:B------:R-:W-:Y:S02]  /*39a0*/  MOV R12, 0x1 ;  /* 0x00000001000c7802 */ /* 0x000fe40000000f00 */
[----:B------:R-:W-:-:S05]  /*39b0*/  FMNMX.FTZ R4, R3, R14, !PT ;  /* 0x0000000e03047209 */ /* 0x000fca0007810000 */
[----:B------:R-:W-:-:S07]  /*39c0*/  IMAD.MOV.U32 R13, RZ, RZ, R4 ;  /* 0x000000ffff0d7224 */ /* 0x000fce00078e0004 */
[----:B------:R-:W-:Y:S05]  /*39d0*/  WARPSYNC.COLLECTIVE R15, `(.L_x_744) ;  /* 0x000000000f087348 */ /* 0x000fea0003c00000 */
[----:B------:R0:W1:Y:S02]  /*39e0*/  SHFL.BFLY P6, R14, R13, R12, R11 ;  /* 0x0c00000c0d0e7389 */ /* 0x00006400000c000b */
[----:B01----:R-:W-:Y:S05]  /*39f0*/  ENDCOLLECTIVE ;  /* 0x000000000000791b */ /* 0x003fea0003800000 */
.L_x_744:
[----:B------:R-:W-:Y:S05]  /*3a00*/  BRA `(.L_x_745) ;  /* 0xffffffd000487947 */ /* 0x000fea000383ffff */
.L_x_730:
[----:B-1----:R-:W-:Y:S02]  /*3a10*/  HFMA2 R13, -RZ, RZ, 0, 0 ;  /* 0x00000000ff0d7431 */ /* 0x002fe400000001ff */
[----:B------:R-:W-:Y:S01]  /*3a20*/  IMAD.MOV.U32 R12, RZ, RZ, 0x2 ;  /* 0x00000002ff0c7424 */ /* 0x000fe200078e00ff */
[----:B0-----:R-:W-:Y:S02]  /*3a30*/  MOV R11, 0x1f ;  /* 0x0000001f000b7802 */ /* 0x001fe40000000f00 */
[----:B------:R-:W-:-:S07]  /*3a40*/  MOV R15, 0xffffffff ;  /* 0xffffffff000f7802 */ /* 0x000fce0000000f00 */
[----:B------:R-:W-:Y:S05]  /*3a50*/  WARPSYNC.COLLECTIVE R15, `(.L_x_746) ;  /* 0x000000000f087348 */ /* 0x000fea0003c00000 */
[----:B------:R0:W1:Y:S02]  /*3a60*/  SHFL.BFLY P6, R14, R13, R12, R11 ;  /* 0x0c00000c0d0e7389 */ /* 0x00006400000c000b */
[----:B01----:R-:W-:Y:S05]  /*3a70*/  ENDCOLLECTIVE ;  /* 0x000000000000791b */ /* 0x003fea0003800000 */
.L_x_746:
[----:B------:R-:W-:Y:S02]  /*3a80*/  HFMA2 R12, -RZ, RZ, 0, 5.9604644775390625e-08 ;  /* 0x00000001ff0c7431 */ /* 0x000fe400000001ff */
[----:B------:R-:W-:-:S04]  /*3a90*/  FADD.FTZ R23, RZ, R14 ;  /* 0x0000000eff177221 */ /* 0x000fc80000010000 */
[----:B------:R-:W-:-:S07]  /*3aa0*/  IMAD.MOV.U32 R13, RZ, RZ, R23 ;  /* 0x000000ffff0d7224 */ /* 0x000fce00078e0017 */
[----:B------:R-:W-:Y:S05]  /*3ab0*/  WARPSYNC.COLLECTIVE R15, `(.L_x_747) ;  /* 0x000000000f087348 */ /* 0x000fea0003c00000 */
[----:B------:R0:W1:Y:S02]  /*3ac0*/  SHFL.BFLY P6, R14, R13, R12, R11 ;  /* 0x0c00000c0d0e7389 */ /* 0x00006400000c000b */
[----:B01----:R-:W-:Y:S05]  /*3ad0*/  ENDCOLLECTIVE ;  /* 0x000000000000791b */ /* 0x003fea0003800000 */
.L_x_747:
[----:B------:R-:W-:Y:S02]  /*3ae0*/  IMAD.MOV.U32 R13, RZ, RZ, RZ ;  /* 0x000000ffff0d7224 */ /* 0x000fe400078e00ff */
[----:B------:R-:W-:Y:S01]  /*3af0*/  HFMA2 R12, -RZ, RZ, 0, 1.1920928955078125e-07 ;  /* 0x00000002ff0c7431 */ /* 0x000fe200000001ff */
[----:B------:R-:W-:-:S07]  /*3b00*/  MOV R0, R14 ;  /* 0x0000000e00007202 */ /* 0x000fce0000000f00 */
[----:B------:R-:W-:Y:S05]  /*3b10*/  WARPSYNC.COLLECTIVE R15, `(.L_x_748) ;  /* 0x000000000f087348 */ /* 0x000fea0003c00000 */
[----:B------:R0:W1:Y:S02]  /*3b20*/  SHFL.BFLY P6, R14, R13, R12, R11 ;  /* 0x0c00000c0d0e7389 */ /* 0x00006400000c000b */
[----:B01----:R-:W-:Y:S05]  /*3b30*/  ENDCOLLECTIVE ;  /* 0x000000000000791b */ /* 0x003fea0003800000 */
.L_x_748:
        /* <DEDUP_REMOVED lines=8> */
.L_x_749:
[----:B------:R-:W-:Y:S02]  /*3bc0*/  IMAD.MOV.U32 R13, RZ, RZ, RZ ;  /* 0x000000ffff0d7224 */ /* 0x000fe400078e00ff */
[----:B------:R-:W-:Y:S01]  /*3bd0*/  HFMA2 R12, -RZ, RZ, 0, 1.1920928955078125e-07 ;  /* 0x00000002ff0c7431 */ /* 0x000fe200000001ff */
[----:B------:R-:W-:-:S07]  /*3be0*/  MOV R2, R14 ;  /* 0x0000000e00027202 */ /* 0x000fce0000000f00 */
[----:B------:R-:W-:Y:S05]  /*3bf0*/  WARPSYNC.COLLECTIVE R15, `(.L_x_750) ;  /* 0x000000000f087348 */ /* 0x000fea0003c00000 */
[----:B------:R0:W1:Y:S02]  /*3c00*/  SHFL.BFLY P6, R14, R13, R12, R11 ;  /* 0x0c00000c0d0e7389 */ /* 0x00006400000c000b */
[----:B01----:R-:W-:Y:S05]  /*3c10*/  ENDCOLLECTIVE ;  /* 0x000000000000791b */ /* 0x003fea0003800000 */
.L_x_750:
        /* <DEDUP_REMOVED lines=8> */
.L_x_751:
[----:B------:R-:W-:Y:S02]  /*3ca0*/  IMAD.MOV.U32 R13, RZ, RZ, RZ ;  /* 0x000000ffff0d7224 */ /* 0x000fe400078e00ff */
[----:B------:R-:W-:Y:S01]  /*3cb0*/  HFMA2 R12, -RZ, RZ, 0, 1.1920928955078125e-07 ;  /* 0x00000002ff0c7431 */ /* 0x000fe200000001ff */
[----:B------:R-:W-:-:S07]  /*3cc0*/  MOV R4, R14 ;  /* 0x0000000e00047202 */ /* 0x000fce0000000f00 */
[----:B------:R-:W-:Y:S05]  /*3cd0*/  WARPSYNC.COLLECTIVE R15, `(.L_x_752) ;  /* 0x000000000f087348 */ /* 0x000fea0003c00000 */
[----:B------:R0:W1:Y:S02]  /*3ce0*/  SHFL.BFLY P6, R14, R13, R12, R11 ;  /* 0x0c00000c0d0e7389 */ /* 0x00006400000c000b */
[----:B01----:R-:W-:Y:S05]  /*3cf0*/  ENDCOLLECTIVE ;  /* 0x000000000000791b */ /* 0x003fea0003800000 */
.L_x_752:
        /* <DEDUP_REMOVED lines=8> */
.L_x_753:
[----:B------:R-:W-:Y:S02]  /*3d80*/  IMAD.MOV.U32 R13, RZ, RZ, RZ ;  /* 0x000000ffff0d7224 */ /* 0x000fe400078e00ff */
[----:B------:R-:W-:Y:S01]  /*3d90*/  HFMA2 R12, -RZ, RZ, 0, 1.1920928955078125e-07 ;  /* 0x00000002ff0c7431 */ /* 0x000fe200000001ff */
[----:B------:R-:W-:-:S07]  /*3da0*/  MOV R5, R14 ;  /* 0x0000000e00057202 */ /* 0x000fce0000000f00 */
[----:B------:R-:W-:Y:S05]  /*3db0*/  WARPSYNC.COLLECTIVE R15, `(.L_x_754) ;  /* 0x000000000f087348 */ /* 0x000fea0003c00000 */
[----:B------:R0:W1:Y:S02]  /*3dc0*/  SHFL.BFLY P6, R14, R13, R12, R11 ;  /* 0x0c00000c0d0e7389 */ /* 0x00006400000c000b */
[----:B01----:R-:W-:Y:S05]  /*3dd0*/  ENDCOLLECTIVE ;  /* 0x000000000000791b */ /* 0x003fea0003800000 */
.L_x_754:
        /* <DEDUP_REMOVED lines=8> */
.L_x_755:
[----:B------:R-:W-:Y:S02]  /*3e60*/  IMAD.MOV.U32 R13, RZ, RZ, RZ ;  /* 0x000000ffff0d7224 */ /* 0x000fe400078e00ff */
[----:B------:R-:W-:Y:S01]  /*3e70*/  HFMA2 R12, -RZ, RZ, 0, 1.1920928955078125e-07 ;  /* 0x00000002ff0c7431 */ /* 0x000fe200000001ff */
[----:B------:R-:W-:-:S07]  /*3e80*/  MOV R21, R14 ;  /* 0x0000000e00157202 */ /* 0x000fce0000000f00 */
[----:B------:R-:W-:Y:S05]  /*3e90*/  WARPSYNC.COLLECTIVE R15, `(.L_x_756) ;  /* 0x000000000f087348 */ /* 0x000fea0003c00000 */
[----:B------:R0:W1:Y:S02]  /*3ea0*/  SHFL.BFLY P6, R14, R13, R12, R11 ;  /* 0x0c00000c0d0e7389 */ /* 0x00006400000c000b */
[----:B01----:R-:W-:Y:S05]  /*3eb0*/  ENDCOLLECTIVE ;  /* 0x000000000000791b */ /* 0x003fea0003800000 */
.L_x_756:
[----:B------:R-:W-:Y:S01]  /*3ec0*/  FADD.FTZ R8, R10, R21 ;  /* 0x000000150a087221 */ /* 0x000fe20000010000 */
[----:B------:R-:W-:Y:S02]  /*3ed0*/  IMAD.MOV.U32 R12, RZ, RZ, 0x1 ;  /* 0x00000001ff0c7424 */ /* 0x000fe400078e00ff */
[----:B------:R-:W-:-:S05]  /*3ee0*/  FADD.FTZ R9, RZ, R14 ;  /* 0x0000000eff097221 */ /* 0x000fca0000010000 */
[----:B------:R-:W-:-:S07]  /*3ef0*/  MOV R13, R9 ;  /* 0x00000009000d7202 */ /* 0x000fce0000000f00 */
[----:B------:R-:W-:Y:S05]  /*3f00*/  WARPSYNC.COLLECTIVE R15, `(.L_x_757) ;  /* 0x000000000f087348 */ /* 0x000fea0003c00000 */
[----:B------:R0:W1:Y:S02]  /*3f10*/  SHFL.BFLY P6, R14, R13, R12, R11 ;  /* 0x0c00000c0d0e7389 */ /* 0x00006400000c000b */
[----:B01----:R-:W-:Y:S05]  /*3f20*/  ENDCOLLECTIVE ;  /* 0x000000000000791b */ /* 0x003fea0003800000 */
.L_x_757:
[----:B------:R-:W-:Y:S02]  /*3f30*/  HFMA2 R13, -RZ, RZ, 0, 0 ;  /* 0x00000000ff0d7431 */ /* 0x000fe400000001ff */
[----:B------:R-:W-:Y:S01]  /*3f40*/  IMAD.MOV.U32 R12, RZ, RZ, 0x2 ;  /* 0x00000002ff0c7424 */ /* 0x000fe200078e00ff */
[----:B------:R-:W-:-:S07]  /*3f50*/  MOV R24, R14 ;  /* 0x0000000e00187202 */ /* 0x000fce0000000f00 */
[----:B------:R-:W-:Y:S05]  /*3f60*/  WARPSYNC.COLLECTIVE R15, `(.L_x_758) ;  /* 0x000000000f087348 */ /* 0x000fea0003c00000 */
[----:B------:R0:W1:Y:S02]  /*3f70*/  SHFL.BFLY P6, R14, R13, R12, R11 ;  /* 0x0c00000c0d0e7389 */ /* 0x00006400000c000b */
[----:B01----:R-:W-:Y:S05]  /*3f80*/  ENDCOLLECTIVE ;  /* 0x000000000000791b */ /* 0x003fea0003800000 */
.L_x_758:
[----:B------:R-:W-:Y:S01]  /*3f90*/  FADD.FTZ R9, R9, R24 ;  /* 0x0000001809097221 */ /* 0x000fe20000010000 */
[----:B------:R-:W-:Y:S02]  /*3fa0*/  HFMA2 R12, -RZ, RZ, 0, 5.9604644775390625e-08 ;  /* 0x00000001ff0c7431 */ /* 0x000fe400000001ff */
[----:B------:R-:W-:-:S05]  /*3fb0*/  FADD.FTZ R29, RZ, R14 ;  /* 0x0000000eff1d7221 */ /* 0x000fca0000010000 */
[----:B------:R-:W-:-:S07]  /*3fc0*/  MOV R13, R29 ;  /* 0x0000001d000d7202 */ /* 0x000fce0000000f00 */
[----:B------:R-:W-:Y:S05]  /*3fd0*/  WARPSYNC.COLLECTIVE R15, `(.L_x_759) ;  /* 0x000000000f087348 */ /* 0x000fea0003c00000 */
[----:B------:R0:W1:Y:S02]  /*3fe0*/  SHFL.BFLY P6, R14, R13, R12, R11 ;  /* 0x0c00000c0d0e7389 */ /* 0x00006400000c000b */
[----:B01----:R-:W-:Y:S05]  /*3ff0*/  ENDCOLLECTIVE ;  /* 0x000000000000791b */ /* 0x003fea0003800000 */
.L_x_759:
[----:B------:R-:W-:Y:S01]  /*4000*/  MOV R13, RZ ;  /* 0x000000ff000d7202 */ /* 0x000fe20000000f00 */
[----:B------:R-:W-:Y:S02]  /*4010*/  HFMA2 R12, -RZ, RZ, 0, 1.1920928955078125e-07 ;  /* 0x00000002ff0c7431 */ /* 0x000fe400000001ff */
[----:B------:R-:W-:-:S07]  /*4020*/  IMAD.MOV.U32 R27, RZ, RZ, R14 ;  /* 0x000000ffff1b7224 */ /* 0x000fce00078e000e */
[----:B------:R-:W-:Y:S05]  /*4030*/  WARPSYNC.COLLECTIVE R15, `(.L_x_760) ;  /* 0x000000000f087348 */ /* 0x000fea0003c00000 */
[----:B------:R0:W1:Y:S02]  /*4040*/  SHFL.BFLY P6, R14, R13, R12, R11 ;  /* 0x0c00000c0d0e7389 */ /* 0x00006400000c000b */
[----:B01----:R-:W-:Y:S05]  /*4050*/  ENDCOLLECTIVE ;  /* 0x000000000000791b */ /* 0x003fea0003800000 */
.L_x_760:
        /* <DEDUP_REMOVED lines=8> */
.L_x_761:
[----:B------:R-:W-:Y:S01]  /*40e0*/  MOV R13, RZ ;  /* 0x000000ff000d7202 */ /* 0x000fe20000000f00 */
[----:B------:R-:W-:Y:S02]  /*40f0*/  HFMA2 R12, -RZ, RZ, 0, 1.1920928955078125e-07 ;  /* 0x00000002ff0c7431 */ /* 0x000fe400000001ff */
[----:B------:R-:W-:-:S07]  /*4100*/  IMAD.MOV.U32 R6, RZ, RZ, R14 ;  /* 0x000000ffff067224 */ /* 0x000fce00078e000e */
[----:B------:R-:W-:Y:S05]  /*4110*/  WARPSYNC.COLLECTIVE R15, `(.L_x_762) ;  /* 0x000000000f087348 */ /* 0x000fea0003c00000 */
[----:B------:R0:W1:Y:S02]  /*4120*/  SHFL.BFLY P6, R14, R13, R12, R11 ;  /* 0x0c00000c0d0e7389 */ /* 0x00006400000c000b */
[----:B01----:R-:W-:Y:S05]  /*4130*/  ENDCOLLECTIVE ;  /* 0x000000000000791b */ /* 0x003fea0003800000 */
.L_x_762:
        /* <DEDUP_REMOVED lines=8> */
.L_x_763:
[----:B------:R-:W-:Y:S01]  /*41c0*/  MOV R13, RZ ;  /* 0x000000ff000d7202 */ /* 0x000fe20000000f00 */
[----:B------:R-:W-:Y:S02]  /*41d0*/  HFMA2 R12, -RZ, RZ, 0, 1.1920928955078125e-07 ;  /* 0x00000002ff0c7431 */ /* 0x000fe400000001ff */
[----:B------:R-:W-:-:S07]  /*41e0*/  IMAD.MOV.U32 R10, RZ, RZ, R14 ;  /* 0x000000ffff0a7224 */ /* 0x000fce00078e000e */
[----:B------:R-:W-:Y:S05]  /*41f0*/  WARPSYNC.COLLECTIVE R15, `(.L_x_764) ;  /* 0x000000000f087348 */ /* 0x000fea0003c00000 */
[----:B------:R0:W1:Y:S02]  /*4200*/  SHFL.BFLY P6, R14, R13, R12, R11 ;  /* 0x0c00000c0d0e7389 */ /* 0x00006400000c000b */
[----:B01----:R-:W-:Y:S05]  /*4210*/  ENDCOLLECTIVE ;  /* 0x000000000000791b */ /* 0x003fea0003800000 */
.L_x_764:
        /* <DEDUP_REMOVED lines=8> */
.L_x_765:
[----:B------:R-:W-:Y:S01]  /*42a0*/  MOV R13, RZ ;  /* 0x000000ff000d7202 */ /* 0x000fe20000000f00 */
[----:B------:R-:W-:Y:S02]  /*42b0*/  HFMA2 R12, -RZ, RZ, 0, 1.1920928955078125e-07 ;  /* 0x00000002ff0c7431 */ /* 0x000fe400000001ff */
[----:B------:R-:W-:-:S07]  /*42c0*/  IMAD.MOV.U32 R21, RZ, RZ, R14 ;  /* 0x000000ffff157224 */ /* 0x000fce00078e000e */
[----:B------:R-:W-:Y:S05]  /*42d0*/  WARPSYNC.COLLECTIVE R15, `(.L_x_766) ;  /* 0x000000000f087348 */ /* 0x000fea0003c00000 */
[----:B------:R0:W1:Y:S02]  /*42e0*/  SHFL.BFLY P6, R14, R13, R12, R11 ;  /* 0x0c00000c0d0e7389 */ /* 0x00006400000c000b */
[----:B01----:R-:W-:Y:S05]  /*42f0*/  ENDCOLLECTIVE ;  /* 0x000000000000791b */ /* 0x003fea0003800000 */
.L_x_766:
        /* <DEDUP_REMOVED lines=8> */
.L_x_767:
[----:B------:R-:W-:Y:S02]  /*4380*/  IMAD.MOV.U32 R13, RZ, RZ, RZ ;  /* 0x000000ffff0d7224 */ /* 0x000fe400078e00ff */
[----:B------:R-:W-:Y:S01]  /*4390*/  HFMA2 R12, -RZ, RZ, 0, 1.1920928955078125e-07 ;  /* 0x00000002ff0c7431 */ /* 0x000fe200000001ff */
[----:B------:R-:W-:-:S07]  /*43a0*/  MOV R24, R14 ;  /* 0x0000000e00187202 */ /* 0x000fce0000000f00 */
[----:B------:R-:W-:Y:S05]  /*43b0*/  WARPSYNC.COLLECTIVE R15, `(.L_x_768) ;  /* 0x000000000f087348 */ /* 0x000fea0003c00000 */
[----:B------:R0:W1:Y:S02]  /*43c0*/  SHFL.BFLY P6, R14, R13, R12, R11 ;  /* 0x0c00000c0d0e7389 */ /* 0x00006400000c000b */
[----:B01----:R-:W-:Y:S05]  /*43d0*/  ENDCOLLECTIVE ;  /* 0x000000000000791b */ /* 0x003fea0003800000 */
.L_x_768:
        /* <DEDUP_REMOVED lines=8> */
.L_x_769:
[----:B------:R-:W-:Y:S01]  /*4460*/  HFMA2 R13, -RZ, RZ, 0, 0 ;  /* 0x00000000ff0d7431 */ /* 0x000fe200000001ff */
[----:B------:R-:W-:Y:S01]  /*4470*/  MOV R12, 0x2 ;  /* 0x00000002000c7802 */ /* 0x000fe20000000f00 */
[----:B------:R-:W-:-:S07]  /*4480*/  FADD.FTZ R3, R26, R14 ;  /* 0x0000000e1a037221 */ /* 0x000fce0000010000 */
[----:B------:R-:W-:Y:S05]  /*4490*/  WARPSYNC.COLLECTIVE R15, `(.L_x_770) ;  /* 0x000000000f087348 */ /* 0x000fea0003c00000 */
[----:B------:R0:W1:Y:S02]  /*44a0*/  SHFL.BFLY P6, R14, R13, R12, R11 ;  /* 0x0c00000c0d0e7389 */ /* 0x00006400000c000b */
[----:B01----:R-:W-:Y:S05]  /*44b0*/  ENDCOLLECTIVE ;  /* 0x000000000000791b */ /* 0x003fea0003800000 */
.L_x_770:
[----:B------:R-:W-:Y:S02]  /*44c0*/  IMAD.MOV.U32 R12, RZ, RZ, 0x1 ;  /* 0x00000001ff0c7424 */ /* 0x000fe400078e00ff */
[----:B------:R-:W-:-:S05]  /*44d0*/  FADD.FTZ R25, RZ, R14 ;  /* 0x0000000eff197221 */ /* 0x000fca0000010000 */
[----:B------:R-:W-:-:S07]  /*44e0*/  MOV R13, R25 ;  /* 0x00000019000d7202 */ /* 0x000fce0000000f00 */
[----:B------:R-:W-:Y:S05]  /*44f0*/  WARPSYNC.COLLECTIVE R15, `(.L_x_771) ;  /* 0x000000000f087348 */ /* 0x000fea0003c00000 */
[----:B------:R0:W1:Y:S02]  /*4500*/  SHFL.BFLY P6, R14, R13, R12, R11 ;  /* 0x0c00000c0d0e7389 */ /* 0x00006400000c000b */
[----:B01----:R-:W-:Y:S05]  /*4510*/  ENDCOLLECTIVE ;  /* 0x000000000000791b */ /* 0x003fea0003800000 */
.L_x_771:
[----:B------:R-:W-:Y:S01]  /*4520*/  HFMA2 R13, -RZ, RZ, 0, 0 ;  /* 0x00000000ff0d7431 */ /* 0x000fe200000001ff */
[----:B------:R-:W-:-:S05]  /*4530*/  MOV R12, R14 ;  /* 0x0000000e000c7202 */ /* 0x000fca0000000f00 */
[----:B------:R-:W-:Y:S01]  /*4540*/  FADD.FTZ R20, R25, R12 ;  /* 0x0000000c19147221 */ /* 0x000fe20000010000 */
[----:B------:R-:W-:-:S07]  /*4550*/  MOV R12, 0x2 ;  /* 0x00000002000c7802 */ /* 0x000fce0000000f00 */
[----:B------:R-:W-:Y:S05]  /*4560*/  WARPSYNC.COLLECTIVE R15, `(.L_x_772) ;  /* 0x000000000f087348 */ /* 0x000fea0003c00000 */
[----:B------:R0:W1:Y:S02]  /*4570*/  SHFL.BFLY P6, R14, R13, R12, R11 ;  /* 0x0c00000c0d0e7389 */ /* 0x00006400000c000b */
[----:B01----:R-:W-:Y:S05]  /*4580*/  ENDCOLLECTIVE ;  /* 0x000000000000791b */ /* 0x003fea0003800000 */
.L_x_772:
[----:B------:R-:W-:Y:S02]  /*4590*/  HFMA2 R12, -RZ, RZ, 0, 5.9604644775390625e-08 ;  /* 0x00000001ff0c7431 */ /* 0x000fe400000001ff */
[----:B------:R-:W-:-:S04]  /*45a0*/  IMAD.MOV.U32 R29, RZ, RZ, R14 ;  /* 0x000000ffff1d7224 */ /* 0x000fc800078e000e */
[----:B------:R-:W-:-:S05]  /*45b0*/  FADD.FTZ R29, RZ, R29 ;  /* 0x0000001dff1d7221 */ /* 0x000fca0000010000 */
[----:B------:R-:W-:-:S07]  /*45c0*/  MOV R13, R29 ;  /* 0x0000001d000d7202 */ /* 0x000fce0000000f00 */
[----:B------:R-:W-:Y:S05]  /*45d0*/  WARPSYNC.COLLECTIVE R15, `(.L_x_773) ;  /* 0x000000000f087348 */ /* 0x000fea0003c00000 */
[----:B------:R0:W1:Y:S02]  /*45e0*/  SHFL.BFLY P6, R14, R13, R12, R11 ;  /* 0x0c00000c0d0e7389 */ /* 0x00006400000c000b */
[----:B01----:R-:W-:Y:S05]  /*45f0*/  ENDCOLLECTIVE ;  /* 0x000000000000791b */ /* 0x003fea0003800000 */
.L_x_773:
[----:B------:R-:W-:Y:S01]  /*4600*/  MOV R7, R14 ;  /* 0x0000000e00077202 */ /* 0x000fe20000000f00 */
[----:B------:R-:W-:Y:S06]  /*4610*/  BRA `(.L_x_774) ;  /* 0xffffffe400b47947 */ /* 0x000fec000383ffff */
.L_x_775:
        /* <DEDUP_REMOVED lines=14> */
.L_x_25585:


//--------------------- .text._ZN4vllm25paged_attention_v1_kernelI13__nv_bfloat16hLi96ELi32ELi128ELNS_18Fp8KVCacheDataTypeE2ELb1EEEvPT_PKS3_PKT0_S9_ifPKiSB_iPKfiiiSD_SD_iiiii --------------------------
	.section	.text._ZN4vllm25paged_attention_v1_kernelI13__nv_bfloat16hLi96ELi32ELi128ELNS_18Fp8KVCacheDataTypeE2ELb1EEEvPT_PKS3_PKT0_S9_ifPKiSB_iPKfiiiSD_SD_iiiii,"ax",@progbits
	.align	128
        .global         _ZN4vllm25paged_attention_v1_kernelI13__nv_bfloat16hLi96ELi32ELi128ELNS_18Fp8KVCacheDataTypeE2ELb1EEEvPT_PKS3_PKT0_S9_ifPKiSB_iPKfiiiSD_SD_iiiii
        .type           _ZN4vllm25paged_attention_v1_kernelI13__nv_bfloat16hLi96ELi32ELi128ELNS_18Fp8KVCacheDataTypeE2ELb1EEEvPT_PKS3_PKT0_S9_ifPKiSB_iPKfiiiSD_SD_iiiii,@function
        .size           _ZN4vllm25paged_attention_v1_kernelI13__nv_bfloat16hLi96ELi32ELi128ELNS_18Fp8KVCacheDataTypeE2ELb1EEEvPT_PKS3_PKT0_S9_ifPKiSB_iPKfiiiSD_SD_iiiii,(.L_x_25586 - _ZN4vllm25paged_attention_v1_kernelI13__nv_bfloat16hLi96ELi32ELi128ELNS_18Fp8KVCacheDataTypeE2ELb1EEEvPT_PKS3_PKT0_S9_ifPKiSB_iPKfiiiSD_SD_iiiii)
        .other          _ZN4vllm25paged_attention_v1_kernelI13__nv_bfloat16hLi96ELi32ELi128ELNS_18Fp8KVCacheDataTypeE2ELb1EEEvPT_PKS3_PKT0_S9_ifPKiSB_iPKfiiiSD_SD_iiiii,@"STO_CUDA_ENTRY STV_DEFAULT"
_ZN4vllm25paged_attention_v1_kernelI13__nv_bfloat16hLi96ELi32ELi128ELNS_18Fp8KVCacheDataTypeE2ELb1EEEvPT_PKS3_PKT0_S9_ifPKiSB_iPKfiiiSD_SD_iiiii:
.text._ZN4vllm25paged_attention_v1_kernelI13__nv_bfloat16hLi96ELi32ELi128ELNS_18Fp8KVCacheDataTypeE2ELb1EEEvPT_PKS3_PKT0_S9_ifPKiSB_iPKfiiiSD_SD_iiiii:
        /* <DEDUP_REMOVED lines=18> */
[----:B---3--:R-:W-:Y:S02]  /*0120*/  IMAD.MOV.U32 R8, RZ, RZ, RZ ;  /* 0x000000ffff087224 */ /* 0x008fe400078e00ff */
[----:B-----5:R-:W-:-:S05]  /*0130*/  IMAD R0, R9, R10, RZ ;  /* 0x0000000a09007224 */ /* 0x020fca00078e02ff */
[----:B------:R-:W-:-:S05]  /*0140*/  IADD3 R11, PT, PT, -R0, RZ, RZ ;  /* 0x000000ff000b7210 */ /* 0x000fca0007ffe1ff */
[----:B------:R-:W-:Y:S02]  /*0150*/  IMAD.HI.U32 R0, R9, R11, R8 ;  /* 0x0000000b09007227 */ /* 0x000fe400078e0008 */
[----:B------:R-:W1:Y:S02]  /*0160*/  @P3 LDC R11, c[0x0][0x3e8] ;  /* 0x0000fa00ff0b3b82 */ /* 0x000e640000000800 */
[----:B--2---:R-:W-:-:S05]  /*0170*/  VIADD R5, R6, 0xffffffff ;  /* 0xffffffff06057836 */ /* 0x004fca0000000000 */
        /* <DEDUP_REMOVED lines=11> */
[-C--:B------:R-:W-:Y:S02]  /*0230*/  @!P1 IADD3 R3, PT, PT, R3, -R10.reuse, RZ ;  /* 0x8000000a03039210 */ /* 0x080fe40007ffe0ff */
[----:B------:R-:W-:Y:S02]  /*0240*/  @!P1 IADD3 R7, PT, PT, R7, 0x1, RZ ;  /* 0x0000000107079810 */ /* 0x000fe40007ffe0ff */
[----:B------:R-:W-:Y:S01]  /*0250*/  ISETP.GE.U32.AND P0, PT, R3, R10, PT ;  /* 0x0000000a0300720c */ /* 0x000fe20003f06070 */
[----:B------:R-:W-:Y:S01]  /*0260*/  VIADD R3, R6, 0x1f ;  /* 0x0000001f06037836 */ /* 0x000fe20000000000 */
[----:B------:R-:W-:-:S04]  /*0270*/  ISETP.NE.AND P1, PT, R2, RZ, PT ;  /* 0x000000ff0200720c */ /* 0x000fc80003f25270 */
[----:B------:R-:W-:-:S04]  /*0280*/  SHF.R.S32.HI R8, RZ, 0x1f, R3 ;  /* 0x0000001fff087819 */ /* 0x000fc80000011403 */
[----:B------:R-:W-:-:S03]  /*0290*/  LEA.HI R3, R8, R3, RZ, 0x5 ;  /* 0x0000000308037211 */ /* 0x000fc600078f28ff */
[----:B------:R-:W-:Y:S01]  /*02a0*/  @P0 VIADD R7, R7, 0x1 ;  /* 0x0000000107070836 */ /* 0x000fe20000000000 */
[----:B------:R-:W-:Y:S02]  /*02b0*/  SHF.R.S32.HI R8, RZ, 0x5, R3 ;  /* 0x00000005ff087819 */ /* 0x000fe40000011403 */
[----:B------:R-:W-:Y:S02]  /*02c0*/  LOP3.LUT R3, R3, 0xffffffe0, RZ, 0xc0, !PT ;  /* 0xffffffe003037812 */ /* 0x000fe400078ec0ff */
[----:B------:R-:W-:Y:S02]  /*02d0*/  @!P2 IADD3 R7, PT, PT, -R7, RZ, RZ ;  /* 0x000000ff0707a210 */ /* 0x000fe40007ffe1ff */
[----:B------:R-:W-:Y:S02]  /*02e0*/  ISETP.GE.AND P0, PT, R9, R8, PT ;  /* 0x000000080900720c */ /* 0x000fe40003f06270 */
[----:B------:R-:W-:Y:S02]  /*02f0*/  VIMNMX R6, PT, PT, R6, R3, PT ;  /* 0x0000000306067248 */ /* 0x000fe40003fe0100 */
        /* <DEDUP_REMOVED lines=8> */
[----:B0-----:R-:W-:-:S06]  /*0380*/  IADD3 R2, PT, PT, R5, 0xffffffe, RZ ;  /* 0x0ffffffe05027810 */ /* 0x001fcc0007ffe0ff */
[----:B------:R0:W1:Y:S02]  /*0390*/  F2I.FTZ.U32.TRUNC.NTZ R3, R2 ;  /* 0x0000000200037305 */ /* 0x000064000021f000 */
[----:B0-----:R-:W-:Y:S02]  /*03a0*/  HFMA2 R2, -RZ, RZ, 0, 0 ;  /* 0x00000000ff027431 */ /* 0x001fe400000001ff */
[----:B-1----:R-:W-:-:S04]  /*03b0*/  IMAD.MOV R11, RZ, RZ, -R3 ;  /* 0x000000ffff0b7224 */ /* 0x002fc800078e0a03 */
[----:B------:R-:W-:-:S04]  /*03c0*/  IMAD R11, R11, R14, RZ ;  /* 0x0000000e0b0b7224 */ /* 0x000fc800078e02ff */
[----:B------:R-:W-:Y:S01]  /*03d0*/  IMAD.HI.U32 R3, R3, R11, R2 ;  /* 0x0000000b03037227 */ /* 0x000fe200078e0002 */
[----:B------:R-:W-:Y:S02]  /*03e0*/  MOV R11, R13 ;  /* 0x0000000d000b7202 */ /* 0x000fe40000000f00 */
[----:B------:R-:W-:-:S03]  /*03f0*/  LOP3.LUT R2, R17, R12, RZ, 0x3c, !PT ;  /* 0x0000000c11027212 */ /* 0x000fc600078e3cff */
[----:B------:R-:W-:Y:S01]  /*0400*/  IMAD.HI.U32 R3, R3, R11, RZ ;  /* 0x0000000b03037227 */ /* 0x000fe200078e00ff */
[----:B------:R-:W-:-:S03]  /*0410*/  ISETP.GE.AND P3, PT, R2, RZ, PT ;  /* 0x000000ff0200720c */ /* 0x000fc60003f66270 */
[----:B------:R-:W-:-:S04]  /*0420*/  IMAD.MOV R5, RZ, RZ, -R3 ;  /* 0x000000ffff057224 */ /* 0x000fc800078e0a03 */
[----:B------:R-:W-:-:S05]  /*0430*/  IMAD R5, R14, R5, R11 ;  /* 0x000000050e057224 */ /* 0x000fca00078e020b */
[----:B------:R-:W-:-:S13]  /*0440*/  ISETP.GT.U32.AND P2, PT, R14, R5, PT ;  /* 0x000000050e00720c */ /* 0x000fda0003f44070 */
[-C--:B------:R-:W-:Y:S02]  /*0450*/  @!P2 IADD3 R5, PT, PT, R5, -R14.reuse, RZ ;  /* 0x8000000e0505a210 */ /* 0x080fe40007ffe0ff */
[----:B------:R-:W-:Y:S02]  /*0460*/  @!P2 IADD3 R3, PT, PT, R3, 0x1, RZ ;  /* 0x000000010303a810 */ /* 0x000fe40007ffe0ff */
[----:B------:R-:W-:Y:S02]  /*0470*/  ISETP.GE.U32.AND P1, PT, R5, R14, PT ;  /* 0x0000000e0500720c */ /* 0x000fe40003f26070 */
[----:B------:R-:W-:-:S11]  /*0480*/  ISETP.NE.AND P2, PT, R12, RZ, PT ;  /* 0x000000ff0c00720c */ /* 0x000fd60003f45270 */
[----:B------:R-:W-:-:S05]  /*0490*/  @P1 VIADD R3, R3, 0x1 ;  /* 0x0000000103031836 */ /* 0x000fca0000000000 */
[----:B------:R-:W-:-:S04]  /*04a0*/  MOV R5, R3 ;  /* 0x0000000300057202 */ /* 0x000fc80000000f00 */
[----:B------:R-:W-:Y:S02]  /*04b0*/  @!P3 IADD3 R5, PT, PT, -R5, RZ, RZ ;  /* 0x000000ff0505b210 */ /* 0x000fe40007ffe1ff */
[----:B------:R-:W-:-:S04]  /*04c0*/  @!P2 LOP3.LUT R5, RZ, R12, RZ, 0x33, !PT ;  /* 0x0000000cff05a212 */ /* 0x000fc800078e33ff */
[-C--:B------:R-:W-:Y:S02]  /*04d0*/  IABS R11, R5.reuse ;  /* 0x00000005000b7213 */ /* 0x080fe40000000000 */
[----:B------:R-:W-:Y:S02]  /*04e0*/  IABS R20, R5 ;  /* 0x0000000500147213 */ /* 0x000fe40000000000 */
[----:B------:R-:W0:Y:S08]  /*04f0*/  I2F.RP R13, R11 ;  /* 0x0000000b000d7306 */ /* 0x000e300000209400 */
[----:B0-----:R-:W0:Y:S02]  /*0500*/  MUFU.RCP R13, R13 ;  /* 0x0000000d000d7308 */ /* 0x001e240000001000 */
[----:B0-----:R-:W-:Y:S01]  /*0510*/  VIADD R2, R13, 0xffffffe ;  /* 0x0ffffffe0d027836 */ /* 0x001fe20000000000 */
[----:B------:R-:W-:-:S05]  /*0520*/  IADD3 R13, PT, PT, RZ, -R20, RZ ;  /* 0x80000014ff0d7210 */ /* 0x000fca0007ffe0ff */
[----:B------:R0:W1:Y:S02]  /*0530*/  F2I.FTZ.U32.TRUNC.NTZ R3, R2 ;  /* 0x0000000200037305 */ /* 0x000064000021f000 */
[----:B0-----:R-:W-:Y:S01]  /*0540*/  IMAD.MOV.U32 R2, RZ, RZ, RZ ;  /* 0x000000ffff027224 */ /* 0x001fe200078e00ff */
[----:B-1----:R-:W-:-:S05]  /*0550*/  IADD3 R14, PT, PT, RZ, -R3, RZ ;  /* 0x80000003ff0e7210 */ /* 0x002fca0007ffe0ff */
[----:B------:R-:W-:Y:S01]  /*0560*/  IMAD R15, R14, R11, RZ ;  /* 0x0000000b0e0f7224 */ /* 0x000fe200078e02ff */
[----:B------:R-:W-:-:S03]  /*0570*/  MOV R14, R16 ;  /* 0x00000010000e7202 */ /* 0x000fc60000000f00 */
[----:B------:R-:W-:-:S06]  /*0580*/  IMAD.HI.U32 R3, R3, R15, R2 ;  /* 0x0000000f03037227 */ /* 0x000fcc00078e0002 */
[----:B------:R-:W-:-:S04]  /*0590*/  IMAD.HI.U32 R3, R3, R14, RZ ;  /* 0x0000000e03037227 */ /* 0x000fc800078e00ff */
[----:B------:R-:W-:-:S05]  /*05a0*/  IMAD R2, R3, R13, R14 ;  /* 0x0000000d03027224 */ /* 0x000fca00078e020e */
[----:B------:R-:W-:-:S13]  /*05b0*/  ISETP.GT.U32.AND P2, PT, R11, R2, PT ;  /* 0x000000020b00720c */ /* 0x000fda0003f44070 */
[-C--:B------:R-:W-:Y:S01]  /*05c0*/  @!P2 IADD3 R2, PT, PT, R2, -R11.reuse, RZ ;  /* 0x8000000b0202a210 */ /* 0x080fe20007ffe0ff */
[----:B------:R-:W-:Y:S01]  /*05d0*/  @!P2 VIADD R3, R3, 0x1 ;  /* 0x000000010303a836 */ /* 0x000fe20000000000 */
[----:B------:R-:W-:Y:S02]  /*05e0*/  ISETP.NE.AND P2, PT, R5, RZ, PT ;  /* 0x000000ff0500720c */ /* 0x000fe40003f45270 */
[----:B------:R-:W-:Y:S02]  /*05f0*/  ISETP.GE.U32.AND P1, PT, R2, R11, PT ;  /* 0x0000000b0200720c */ /* 0x000fe40003f26070 */
[----:B------:R-:W0:Y:S01]  /*0600*/  LDC R2, c[0x0][0x3e8] ;  /* 0x0000fa00ff027b82 */ /* 0x000e220000000800 */
[----:B------:R-:W-:-:S04]  /*0610*/  LOP3.LUT R11, R18, R5, RZ, 0x3c, !PT ;  /* 0x00000005120b7212 */ /* 0x000fc800078e3cff */
[----:B------:R-:W-:-:S06]  /*0620*/  ISETP.GE.AND P3, PT, R11, RZ, PT ;  /* 0x000000ff0b00720c */ /* 0x000fcc0003f66270 */
[----:B------:R-:W-:-:S07]  /*0630*/  @P1 IADD3 R3, PT, PT, R3, 0x1, RZ ;  /* 0x0000000103031810 */ /* 0x000fce0007ffe0ff */
[----:B------:R-:W-:Y:S02]  /*0640*/  @!P3 IADD3 R3, PT, PT, -R3, RZ, RZ ;  /* 0x000000ff0303b210 */ /* 0x000fe40007ffe1ff */
[----:B------:R-:W-:-:S05]  /*0650*/  @!P2 LOP3.LUT R3, RZ, R5, RZ, 0x33, !PT ;  /* 0x00000005ff03a212 */ /* 0x000fca00078e33ff */
[----:B0-----:R-:W-:-:S04]  /*0660*/  IMAD R3, R2, R12, R3 ;  /* 0x0000000c02037224 */ /* 0x001fc800078e0203 */
[----:B------:R-:W-:-:S04]  /*0670*/  IMAD.MOV R3, RZ, RZ, -R3 ;  /* 0x000000ffff037224 */ /* 0x000fc800078e0a03 */
[----:B------:R-:W-:-:S07]  /*0680*/  IMAD R5, R4, R3, 0x1 ;  /* 0x0000000104057424 */ /* 0x000fce00078e0203 */
.L_x_776:
        /* <DEDUP_REMOVED lines=19> */
[----:B0-----:R-:W-:Y:S02]  /*07c0*/  HFMA2 R2, -RZ, RZ, 0, 0 ;  /* 0x00000000ff027431 */ /* 0x001fe400000001ff */
[----:B-1----:R-:W-:-:S04]  /*07d0*/  IMAD.MOV R14, RZ, RZ, -R3 ;  /* 0x000000ffff0e7224 */ /* 0x002fc800078e0a03 */
[----:B------:R-:W-:-:S04]  /*07e0*/  IMAD R15, R14, R11, RZ ;  /* 0x0000000b0e0f7224 */ /* 0x000fc800078e02ff */
[----:B------:R-:W-:Y:S01]  /*07f0*/  IMAD.HI.U32 R2, R3, R15, R2 ;  /* 0x0000000f03027227 */ /* 0x000fe200078e0002 */
[----:B--2---:R-:W-:-:S03]  /*0800*/  IADD3 R3, PT, PT, R7, -UR4, RZ ;  /* 0x8000000407037c10 */ /* 0x004fc6000fffe0ff */
[----:B------:R-:W-:-:S07]  /*0810*/  IMAD.MOV.U32 R15, RZ, RZ, R9 ;  /* 0x000000ffff0f7224 */ /* 0x000fce00078e0009 */
.L_x_780:
        /* <DEDUP_REMOVED lines=11> */
[----:B------:R-:W-:-:S06]  /*08d0*/  @P0 VIADD R20, R20, 0x1 ;  /* 0x0000000114140836 */ /* 0x000fcc0000000000 */
[----:B------:R-:W-:Y:S02]  /*08e0*/  @!P4 IADD3 R20, PT, PT, -R20, RZ, RZ ;  /* 0x000000ff1414c210 */ /* 0x000fe40007ffe1ff */
[----:B------:R-:W-:-:S04]  /*08f0*/  @!P2 LOP3.LUT R20, RZ, R13, RZ, 0x33, !PT ;  /* 0x0000000dff14a212 */ /* 0x000fc800078e33ff */
[----:B------:R-:W-:-:S04]  /*0900*/  IADD3 R25, PT, PT, R20, R5, RZ ;  /* 0x0000000514197210 */ /* 0x000fc80007ffe0ff */
        /* <DEDUP_REMOVED lines=21> */
.L_x_778:
[----:B------:R-:W-:Y:S05]  /*0a60*/  BSYNC.RECONVERGENT B6 ;  /* 0x0000000000067941 */ /* 0x000fea0003800200 */
.L_x_777:
        /* <DEDUP_REMOVED lines=12> */
.L_x_821:
        /* <DEDUP_REMOVED lines=10> */
[----:B------:R-:W-:Y:S01]  /*0bd0*/  IMAD.MOV.U32 R15, RZ, RZ, RZ ;  /* 0x000000ffff0f7224 */ /* 0x000fe200078e00ff */
[----:B0-----:R-:W-:Y:S02]  /*0be0*/  LEA R4, R16, R12, 0x2 ;  /* 0x0000000c10047211 */ /* 0x001fe400078e10ff */
[----:B------:R-:W-:Y:S01]  /*0bf0*/  MOV R12, 0xff7fffff ;  /* 0xff7fffff000c7802 */ /* 0x000fe20000000f00 */
        /* <DEDUP_REMOVED lines=18> */
[----:B------:R-:W-:Y:S02]  /*0d20*/  IADD3 R13, PT, PT, R3, 0x20, RZ ;  /* 0x00000020030d7810 */ /* 0x000fe40007ffe0ff */
[----:B------:R-:W-:Y:S02]  /*0d30*/  LEA.HI R12, R12, 0x1, RZ, 0x19 ;  /* 0x000000010c0c7811 */ /* 0x000fe400078fc8ff */
[----:B------:R-:W-:Y:S01]  /*0d40*/  LEA R14, R0, R13, 0x18 ;  /* 0x0000000d000e7211 */ /* 0x000fe200078ec0ff */
[----:B------:R-:W-:Y:S01]  /*0d50*/  IMAD.MOV.U32 R13, RZ, RZ, R19 ;  /* 0x000000ffff0d7224 */ /* 0x000fe200078e0013 */
[----:B------:R-:W-:Y:S02]  /*0d60*/  LOP3.LUT R12, R12, 0x3, RZ, 0xc0, !PT ;  /* 0x000000030c0c7812 */ /* 0x000fe400078ec0ff */
[----:B------:R-:W-:Y:S02]  /*0d70*/  MOV R15, RZ ;  /* 0x000000ff000f7202 */ /* 0x000fe40000000f00 */
[----:B------:R-:W-:-:S02]  /*0d80*/  LEA R14, R19, R14, 0x2 ;  /* 0x0000000e130e7211 */ /* 0x000fc400078e10ff */
[----:B------:R-:W-:-:S07]  /*0d90*/  IADD3 R12, PT, PT, -R12, RZ, RZ ;  /* 0x000000ff0c0c7210 */ /* 0x000fce0007ffe1ff */
.L_x_786:
[----:B------:R-:W0:Y:S01]  /*0da0*/  LDS R20, [R14] ;  /* 0x000000000e147984 */ /* 0x000e220000000800 */
[----:B------:R-:W-:Y:S01]  /*0db0*/  VIADD R12, R12, 0x1 ;  /* 0x000000010c0c7836 */ /* 0x000fe20000000000 */
[----:B------:R-:W-:-:S04]  /*0dc0*/  IADD3 R13, PT, PT, R13, 0x80, RZ ;  /* 0x000000800d0d7810 */ /* 0x000fc80007ffe0ff */
        /* <DEDUP_REMOVED lines=8> */
.L_x_785:
[----:B------:R-:W-:Y:S05]  /*0e50*/  BSYNC.RECONVERGENT B1 ;  /* 0x0000000000017941 */ /* 0x000fea0003800200 */
.L_x_784:
        /* <DEDUP_REMOVED lines=12> */
.L_x_789:
[----:B------:R-:W0:Y:S01]  /*0f20*/  LDS R28, [R12+-0x400] ;  /* 0xfffc00000c1c7984 */ /* 0x000e220000000800 */
[----:B------:R-:W-:-:S03]  /*0f30*/  IADD3 R13, PT, PT, R13, 0x800, RZ ;  /* 0x000008000d0d7810 */ /* 0x000fc60007ffe0ff */
[----:B------:R-:W1:Y:S01]  /*0f40*/  LDS R30, [R12+-0x200] ;  /* 0xfffe00000c1e7984 */ /* 0x000e620000000800 */
[----:B------:R-:W-:-:S03]  /*0f50*/  ISETP.GE.AND P4, PT, R13, R14, PT ;  /* 0x0000000e0d00720c */ /* 0x000fc60003f86270 */
        /* <DEDUP_REMOVED lines=94> */
[----:B0-----:R-:W-:Y:S01]  /*1540*/  VIADD R12, R12, 0x2000 ;  /* 0x000020000c0c7836 */ /* 0x001fe20000000000 */
[----:B------:R-:W-:Y:S06]  /*1550*/  @!P4 BRA `(.L_x_789) ;  /* 0xfffffff80070c947 */ /* 0x000fec000383ffff */
.L_x_788:
[----:B------:R-:W-:Y:S05]  /*1560*/  BSYNC.RECONVERGENT B1 ;  /* 0x0000000000017941 */ /* 0x000fea0003800200 */
.L_x_787:
        /* <DEDUP_REMOVED lines=52> */
[----:B0-----:R-:W-:-:S03]  /*18b0*/  VIADD R12, R12, 0x1000 ;  /* 0x000010000c0c7836 */ /* 0x001fc60000000000 */
[----:B------:R-:W-:-:S04]  /*18c0*/  FADD.FTZ R20, R20, R29 ;  /* 0x0000001d14147221 */ /* 0x000fc80000010000 */
[----:B------:R-:W-:-:S07]  /*18d0*/  FADD.FTZ R15, R20, R27 ;  /* 0x0000001b140f7221 */ /* 0x000fce0000010000 */
.L_x_791:
[----:B------:R-:W-:Y:S05]  /*18e0*/  BSYNC.RECONVERGENT B1 ;  /* 0x0000000000017941 */ /* 0x000fea0003800200 */
.L_x_790:
        /* <DEDUP_REMOVED lines=26> */
.L_x_783:
[----:B------:R-:W-:Y:S05]  /*1a90*/  BSYNC.RECONVERGENT B0 ;  /* 0x0000000000007941 */ /* 0x000fea0003800200 */
.L_x_782:
        /* <DEDUP_REMOVED lines=30> */
[----:B------:R-:W-:Y:S01]  /*1c80*/  LEA.HI R13, R13, 0x1, RZ, 0x19 ;  /* 0x000000010d0d7811 */ /* 0x000fe200078fc8ff */
[----:B------:R-:W-:-:S03]  /*1c90*/  VIADD R11, R3, 0x20 ;  /* 0x00000020030b7836 */ /* 0x000fc60000000000 */
[C---:B------:R-:W-:Y:S02]  /*1ca0*/  SHF.L.U32 R4, R13.reuse, 0x7, RZ ;  /* 0x000000070d047819 */ /* 0x040fe400000006ff */
[----:B------:R-:W-:Y:S02]  /*1cb0*/  LEA R12, R0, R11, 0x18 ;  /* 0x0000000b000c7211 */ /* 0x000fe400078ec0ff */
[----:B------:R-:W-:Y:S02]  /*1cc0*/  LOP3.LUT R13, R13, 0x3, RZ, 0xc0, !PT ;  /* 0x000000030d0d7812 */ /* 0x000fe400078ec0ff */
[----:B------:R-:W-:Y:S01]  /*1cd0*/  LOP3.LUT R4, R4, 0x180, RZ, 0xc0, !PT ;  /* 0x0000018004047812 */ /* 0x000fe200078ec0ff */
[----:B------:R-:W-:Y:S01]  /*1ce0*/  IMAD R12, R19, 0x4, R12 ;  /* 0x00000004130c7824 */ /* 0x000fe200078e020c */
[----:B------:R-:W-:Y:S02]  /*1cf0*/  IADD3 R13, PT, PT, -R13, RZ, RZ ;  /* 0x000000ff0d0d7210 */ /* 0x000fe40007ffe1ff */
[----:B------:R-:W-:-:S07]  /*1d00*/  IADD3 R11, PT, PT, R4, R19, RZ ;  /* 0x00000013040b7210 */ /* 0x000fce0007ffe0ff */
.L_x_796:
[----:B------:R-:W0:Y:S01]  /*1d10*/  LDS R15, [R12] ;  /* 0x000000000c0f7984 */ /* 0x000e220000000800 */
[----:B------:R-:W-:-:S04]  /*1d20*/  IADD3 R13, PT, PT, R13, 0x1, RZ ;  /* 0x000000010d0d7810 */ /* 0x000fc80007ffe0ff */
[----:B------:R-:W-:Y:S01]  /*1d30*/  ISETP.NE.AND P0, PT, R13, RZ, PT ;  /* 0x000000ff0d00720c */ /* 0x000fe20003f05270 */
[----:B0-----:R-:W-:-:S05]  /*1d40*/  FMUL.FTZ R15, R15, R2 ;  /* 0x000000020f0f7220 */ /* 0x001fca0000410000 */
[----:B------:R0:W-:Y:S02]  /*1d50*/  STS [R12], R15 ;  /* 0x0000000f0c007388 */ /* 0x0001e40000000800 */
[----:B0-----:R-:W-:-:S05]  /*1d60*/  VIADD R12, R12, 0x200 ;  /* 0x000002000c0c7836 */ /* 0x001fca0000000000 */
[----:B------:R-:W-:Y:S05]  /*1d70*/  @P0 BRA `(.L_x_796) ;  /* 0xfffffffc00e40947 */ /* 0x000fea000383ffff */
.L_x_795:
[----:B------:R-:W-:Y:S05]  /*1d80*/  BSYNC.RECONVERGENT B1 ;  /* 0x0000000000017941 */ /* 0x000fea0003800200 */
.L_x_794:
        /* <DEDUP_REMOVED lines=12> */
.L_x_799:
        /* <DEDUP_REMOVED lines=52> */
.L_x_798:
[----:B------:R-:W-:Y:S05]  /*2190*/  BSYNC.RECONVERGENT B1 ;  /* 0x0000000000017941 */ /* 0x000fea0003800200 */
.L_x_797:
        /* <DEDUP_REMOVED lines=31> */
.L_x_801:
[----:B------:R-:W-:Y:S05]  /*2390*/  BSYNC.RECONVERGENT B1 ;  /* 0x0000000000017941 */ /* 0x000fea0003800200 */
.L_x_800:
        /* <DEDUP_REMOVED lines=14> */
.L_x_793:
[----:B------:R-:W-:Y:S05]  /*2480*/  BSYNC.RECONVERGENT B0 ;  /* 0x0000000000007941 */ /* 0x000fea0003800200 */
.L_x_792:
        /* <DEDUP_REMOVED lines=9> */
[----:B----4-:R-:W-:-:S02]  /*2520*/  IADD3 R7, PT, PT, R7, -UR4, RZ ;  /* 0x8000000407077c10 */ /* 0x010fc4000fffe0ff */
[----:B--2---:R-:W-:Y:S02]  /*2530*/  IABS R4, R14 ;  /* 0x0000000e00047213 */ /* 0x004fe40000000000 */
[----:B------:R-:W-:-:S03]  /*2540*/  ISETP.NE.AND P1, PT, R14, RZ, PT ;  /* 0x000000ff0e00720c */ /* 0x000fc60003f25270 */
[----:B------:R-:W2:Y:S01]  /*2550*/  I2F.RP R15, R4 ;  /* 0x00000004000f7306 */ /* 0x000ea20000209400 */
[----:B-1----:R-:W-:Y:S02]  /*2560*/  ISETP.NE.AND P2, PT, R0, RZ, PT ;  /* 0x000000ff0000720c */ /* 0x002fe40003f45270 */
[----:B---3--:R-:W-:Y:S02]  /*2570*/  IADD3 R12, PT, PT, R6, 0xffffffe, RZ ;  /* 0x0ffffffe060c7810 */ /* 0x008fe40007ffe0ff */
[----:B------:R-:W-:-:S03]  /*2580*/  IABS R6, R0 ;  /* 0x0000000000067213 */ /* 0x000fc60000000000 */
[----:B------:R1:W0:Y:S08]  /*2590*/  F2I.FTZ.U32.TRUNC.NTZ R13, R12 ;  /* 0x0000000c000d7305 */ /* 0x000230000021f000 */
[----:B--2---:R-:W2:Y:S01]  /*25a0*/  MUFU.RCP R15, R15 ;  /* 0x0000000f000f7308 */ /* 0x004ea20000001000 */
[----:B-1----:R-:W-:Y:S01]  /*25b0*/  IMAD.MOV.U32 R12, RZ, RZ, RZ ;  /* 0x000000ffff0c7224 */ /* 0x002fe200078e00ff */
[----:B0-----:R-:W-:-:S05]  /*25c0*/  IADD3 R11, PT, PT, RZ, -R13, RZ ;  /* 0x8000000dff0b7210 */ /* 0x001fca0007ffe0ff */
[----:B------:R-:W-:-:S04]  /*25d0*/  IMAD R11, R11, R10, RZ ;  /* 0x0000000a0b0b7224 */ /* 0x000fc800078e02ff */
[----:B------:R-:W-:-:S04]  /*25e0*/  IMAD.HI.U32 R12, R13, R11, R12 ;  /* 0x0000000b0d0c7227 */ /* 0x000fc800078e000c */
[----:B--2---:R-:W-:-:S04]  /*25f0*/  VIADD R2, R15, 0xffffffe ;  /* 0x0ffffffe0f027836 */ /* 0x004fc80000000000 */
[----:B------:R0:W1:Y:S02]  /*2600*/  F2I.FTZ.U32.TRUNC.NTZ R3, R2 ;  /* 0x0000000200037305 */ /* 0x000064000021f000 */
[----:B0-----:R-:W-:Y:S01]  /*2610*/  HFMA2 R2, -RZ, RZ, 0, 0 ;  /* 0x00000000ff027431 */ /* 0x001fe200000001ff */
[----:B-1----:R-:W-:-:S05]  /*2620*/  IADD3 R15, PT, PT, RZ, -R3, RZ ;  /* 0x80000003ff0f7210 */ /* 0x002fca0007ffe0ff */
[----:B------:R-:W-:-:S04]  /*2630*/  IMAD R11, R15, R4, RZ ;  /* 0x000000040f0b7224 */ /* 0x000fc800078e02ff */
[----:B------:R-:W-:-:S04]  /*2640*/  IMAD.HI.U32 R2, R3, R11, R2 ;  /* 0x0000000b03027227 */ /* 0x000fc800078e0002 */
[----:B------:R-:W-:-:S07]  /*2650*/  IMAD.MOV.U32 R3, RZ, RZ, R6 ;  /* 0x000000ffff037224 */ /* 0x000fce00078e0006 */
.L_x_805:
        /* <DEDUP_REMOVED lines=8> */
[----:B------:R-:W-:Y:S01]  /*26e0*/  @!P3 IMAD.IADD R13, R13, 0x1, -R3 ;  /* 0x000000010d0db824 */ /* 0x000fe200078e0a03 */
[----:B------:R-:W-:-:S04]  /*26f0*/  @!P3 IADD3 R6, PT, PT, R6, 0x1, RZ ;  /* 0x000000010606b810 */ /* 0x000fc80007ffe0ff */
[----:B------:R-:W-:-:S13]  /*2700*/  ISETP.GE.U32.AND P0, PT, R13, R10, PT ;  /* 0x0000000a0d00720c */ /* 0x000fda0003f06070 */
[----:B------:R-:W-:-:S05]  /*2710*/  @P0 IADD3 R6, PT, PT, R6, 0x1, RZ ;  /* 0x0000000106060810 */ /* 0x000fca0007ffe0ff */
[----:B------:R-:W-:-:S05]  /*2720*/  IMAD.MOV.U32 R20, RZ, RZ, R6 ;  /* 0x000000ffff147224 */ /* 0x000fca00078e0006 */
        /* <DEDUP_REMOVED lines=15> */
[----:B------:R-:W-:-:S13]  /*2820*/  ISETP.NE.AND P0, PT, R11, RZ, !P0 ;  /* 0x000000ff0b00720c */ /* 0x000fda0004705270 */
[----:B------:R-:W-:Y:S05]  /*2830*/  @!P0 BRA `(.L_x_804) ;  /* 0x0000000000108947 */ /* 0x000fea0003800000 */
[----:B------:R-:W-:-:S04]  /*2840*/  IADD3 R9, PT, PT, R9, 0x4, RZ ;  /* 0x0000000409097810 */ /* 0x000fc80007ffe0ff */
[----:B------:R-:W-:-:S13]  /*2850*/  ISETP.GE.AND P0, PT, R9, R8, PT ;  /* 0x000000080900720c */ /* 0x000fda0003f06270 */
[----:B------:R-:W-:Y:S05]  /*2860*/  @P0 BRA `(.L_x_803) ;  /* 0x0000000000440947 */ /* 0x000fea0003800000 */
[----:B------:R-:W-:Y:S05]  /*2870*/  BRA `(.L_x_805) ;  /* 0xfffffffc00787947 */ /* 0x000fea000383ffff */
.L_x_804:
        /* <DEDUP_REMOVED lines=8> */
[----:B0-----:R-:W-:Y:S01]  /*2900*/  MOV R4, UR4 ;  /* 0x0000000400047c02 */ /* 0x001fe20008000f00 */
[----:B------:R-:W-:Y:S01]  /*2910*/  IMAD.U32 R5, RZ, RZ, UR5 ;  /* 0x00000005ff057e24 */ /* 0x000fe2000f8e00ff */
[----:B-1----:R-:W-:-:S02]  /*2920*/  MOV R6, UR6 ;  /* 0x0000000600067c02 */ /* 0x002fc40008000f00 */
[----:B------:R-:W-:Y:S01]  /*2930*/  MOV R7, UR7 ;  /* 0x0000000700077c02 */ /* 0x000fe20008000f00 */
[----:B---3--:R-:W-:Y:S01]  /*2940*/  IMAD.U32 R10, RZ, RZ, UR8 ;  /* 0x00000008ff0a7e24 */ /* 0x008fe2000f8e00ff */
[----:B------:R-:W-:-:S07]  /*2950*/  MOV R11, UR9 ;  /* 0x00000009000b7c02 */ /* 0x000fce0008000f00 */
[----:B------:R-:W-:-:S07]  /*2960*/  LEPC R20, `(.L_x_803) ;  /* 0x000000001014794e */ /* 0x000fce0000000000 */
[----:B--2---:R-:W-:Y:S05]  /*2970*/  CALL.ABS.NOINC R2 ;  /* 0x0000000002007343 */ /* 0x004fea0003c00000 */
.L_x_803:
[----:B------:R-:W-:Y:S05]  /*2980*/  BSYNC.RECONVERGENT B6 ;  /* 0x0000000000067941 */ /* 0x000fea0003800200 */
.L_x_802:
[----:B------:R-:W-:Y:S01]  /*2990*/  UMOV UR4, 0xffffffff ;  /* 0xffffffff00047882 */ /* 0x000fe20000000000 */
[----:B------:R-:W-:Y:S02]  /*29a0*/  SHF.R.U32.HI R28, RZ, 0x5, R19 ;  /* 0x00000005ff1c7819 */ /* 0x000fe40000011613 */
[----:B------:R-:W-:Y:S05]  /*29b0*/  BRA.DIV UR4, `(.L_x_806) ;  /* 0x0000000e04ac7947 */ /* 0x000fea000b800000 */
[----:B------:R-:W-:Y:S01]  /*29c0*/  HFMA2 R14, -RZ, RZ, 0, 0 ;  /* 0x00000000ff0e7431 */ /* 0x000fe200000001ff */
[----:B------:R-:W-:Y:S02]  /*29d0*/  CS2R R20, SRZ ;  /* 0x0000000000147805 */ /* 0x000fe4000001ff00 */
[----:B------:R-:W-:Y:S02]  /*29e0*/  CS2R R24, SRZ ;  /* 0x0000000000187805 */ /* 0x000fe4000001ff00 */
[----:B------:R-:W-:Y:S01]  /*29f0*/  MOV R5, RZ ;  /* 0x000000ff00057202 */ /* 0x000fe20000000f00 */
[----:B-1----:R-:W-:Y:S02]  /*2a00*/  HFMA2 R3, -RZ, RZ, 0, 0 ;  /* 0x00000000ff037431 */ /* 0x002fe400000001ff */
[----:B------:R-:W-:Y:S01]  /*2a10*/  FADD.FTZ R10, RZ, R14 ;  /* 0x0000000eff0a7221 */ /* 0x000fe20000010000 */
[----:B------:R-:W-:Y:S02]  /*2a20*/  IMAD.MOV.U32 R7, RZ, RZ, RZ ;  /* 0x000000ffff077224 */ /* 0x000fe400078e00ff */
[----:B------:R-:W-:Y:S01]  /*2a30*/  FADD.FTZ R21, RZ, R21 ;  /* 0x00000015ff157221 */ /* 0x000fe20000010000 */
[----:B------:R-:W-:-:S02]  /*2a40*/  IMAD.MOV.U32 R0, RZ, RZ, RZ ;  /* 0x000000ffff007224 */ /* 0x000fc400078e00ff */
[----:B------:R-:W-:Y:S01]  /*2a50*/  FADD.FTZ R9, RZ, R14 ;  /* 0x0000000eff097221 */ /* 0x000fe20000010000 */
[----:B------:R-:W1:Y:S01]  /*2a60*/  SHFL.BFLY PT, R31, R10, 0x1, 0x1f ;  /* 0x0c201f000a1f7f89 */ /* 0x000e6200000e0000 */
[----:B------:R-:W-:Y:S01]  /*2a70*/  FADD.FTZ R7, RZ, R7 ;  /* 0x00000007ff077221 */ /* 0x000fe20000010000 */
[----:B------:R-:W-:Y:S01]  /*2a80*/  FADD.FTZ R5, RZ, R5 ;  /* 0x00000005ff057221 */ /* 0x000fe20000010000 */
[----:B------:R-:W-:Y:S01]  /*2a90*/  FADD.FTZ R3, RZ, R3 ;  /* 0x00000003ff037221 */ /* 0x000fe20000010000 */
[----:B------:R-:W2:Y:S01]  /*2aa0*/  SHFL.BFLY PT, R30, R21, 0x1, 0x1f ;  /* 0x0c201f00151e7f89 */ /* 0x000ea200000e0000 */
[----:B------:R-:W-:Y:S01]  /*2ab0*/  FADD.FTZ R0, RZ, R0 ;  /* 0x00000000ff007221 */ /* 0x000fe20000010000 */
[----:B------:R-:W-:Y:S01]  /*2ac0*/  FADD.FTZ R24, RZ, R24 ;  /* 0x00000018ff187221 */ /* 0x000fe20000010000 */
[----:B------:R-:W-:Y:S01]  /*2ad0*/  FADD.FTZ R26, RZ, R14 ;  /* 0x0000000eff1a7221 */ /* 0x000fe20000010000 */
[----:B------:R-:W3:Y:S04]  /*2ae0*/  SHFL.BFLY PT, R8, R9, 0x1, 0x1f ;  /* 0x0c201f0009087f89 */ /* 0x000ee800000e0000 */
[----:B------:R-:W4:Y:S04]  /*2af0*/  SHFL.BFLY PT, R6, R7, 0x1, 0x1f ;  /* 0x0c201f0007067f89 */ /* 0x000f2800000e0000 */
[----:B------:R-:W5:Y:S04]  /*2b00*/  SHFL.BFLY PT, R4, R5, 0x1, 0x1f ;  /* 0x0c201f0005047f89 */ /* 0x000f6800000e0000 */
[----:B------:R-:W0:Y:S01]  /*2b10*/  SHFL.BFLY PT, R2, R3, 0x1, 0x1f ;  /* 0x0c201f0003027f89 */ /* 0x000e2200000e0000 */
[----:B-1----:R-:W-:Y:S01]  /*2b20*/  FADD.FTZ R31, R10, R31 ;  /* 0x0000001f0a1f7221 */ /* 0x002fe20000010000 */
[----:B------:R-:W-:Y:S01]  /*2b30*/  FADD.FTZ R10, RZ, R20 ;  /* 0x00000014ff0a7221 */ /* 0x000fe20000010000 */
[----:B------:R-:W-:Y:S01]  /*2b40*/  FADD.FTZ R20, RZ, R25 ;  /* 0x00000019ff147221 */ /* 0x000fe20000010000 */
[----:B------:R-:W1:Y:S01]  /*2b50*/  SHFL.BFLY PT, R27, R24, 0x1, 0x1f ;  /* 0x0c201f00181b7f89 */ /* 0x000e6200000e0000 */
[----:B--2---:R-:W-:-:S03]  /*2b60*/  FADD.FTZ R30, R21, R30 ;  /* 0x0000001e151e7221 */ /* 0x004fc60000010000 */
[----:B------:R-:W2:Y:S01]  /*2b70*/  SHFL.BFLY PT, R21, R0, 0x1, 0x1f ;  /* 0x0c201f0000157f89 */ /* 0x000ea200000e0000 */
[----:B---3--:R-:W-:-:S03]  /*2b80*/  FADD.FTZ R8, R9, R8 ;  /* 0x0000000809087221 */ /* 0x008fc60000010000 */
[----:B------:R-:W3:Y:S01]  /*2b90*/  SHFL.BFLY PT, R23, R10, 0x1, 0x1f ;  /* 0x0c201f000a177f89 */ /* 0x000ee200000e0000 */
[----:B----4-:R-:W-:-:S03]  /*2ba0*/  FADD.FTZ R6, R7, R6 ;  /* 0x0000000607067221 */ /* 0x010fc60000010000 */
[----:B------:R-:W4:Y:S01]  /*2bb0*/  SHFL.BFLY PT, R25, R20, 0x1, 0x1f ;  /* 0x0c201f0014197f89 */ /* 0x000f2200000e0000 */
[----:B-----5:R-:W-:-:S03]  /*2bc0*/  FADD.FTZ R4, R5, R4 ;  /* 0x0000000405047221 */ /* 0x020fc60000010000 */
[----:B------:R-:W5:Y:S01]  /*2bd0*/  SHFL.BFLY PT, R29, R26, 0x1, 0x1f ;  /* 0x0c201f001a1d7f89 */ /* 0x000f6200000e0000 */
[----:B0-----:R-:W-:-:S03]  /*2be0*/  FADD.FTZ R2, R3, R2 ;  /* 0x0000000203027221 */ /* 0x001fc60000010000 */
[----:B------:R0:W0:Y:S01]  /*2bf0*/  SHFL.BFLY PT, R14, R9, 0x1, 0x1f ;  /* 0x0c201f00090e7f89 */ /* 0x00002200000e0000 */
[----:B-1----:R-:W-:Y:S01]  /*2c00*/  FADD.FTZ R24, R24, R27 ;  /* 0x0000001b18187221 */ /* 0x002fe20000010000 */
[----:B--2---:R-:W-:Y:S01]  /*2c10*/  FADD.FTZ R0, R0, R21 ;  /* 0x0000001500007221 */ /* 0x004fe20000010000 */
[----:B---3--:R-:W-:Y:S01]  /*2c20*/  FADD.FTZ R10, R10, R23 ;  /* 0x000000170a0a7221 */ /* 0x008fe20000010000 */
[----:B----4-:R-:W-:Y:S01]  /*2c30*/  FADD.FTZ R20, R20, R25 ;  /* 0x0000001914147221 */ /* 0x010fe20000010000 */
[----:B-----5:R-:W-:-:S07]  /*2c40*/  FADD.FTZ R26, R26, R29 ;  /* 0x0000001d1a1a7221 */ /* 0x020fce0000010000 */
.L_x_846:
[----:B------:R-:W-:Y:S05]  /*2c50*/  WARPSYNC.ALL ;  /* 0x0000000000007948 */ /* 0x000fea0003800000 */
[----:B------:R-:W1:Y:S01]  /*2c60*/  S2UR UR5, SR_CgaCtaId ;  /* 0x00000000000579c3 */ /* 0x000e620000008800 */
[C---:B------:R-:W-:Y:S01]  /*2c70*/  LOP3.LUT R3, R19.reuse, 0x3, RZ, 0xc0, !PT ;  /* 0x0000000313037812 */ /* 0x040fe200078ec0ff */
[----:B------:R-:W-:Y:S01]  /*2c80*/  UMOV UR4, 0x400 ;  /* 0x0000040000047882 */ /* 0x000fe20000000000 */
[----:B------:R-:W-:Y:S01]  /*2c90*/  LOP3.LUT R5, R19, 0x3c0, RZ, 0xc0, !PT ;  /* 0x000003c013057812 */ /* 0x000fe200078ec0ff */
[----:B------:R-:W-:-:S04]  /*2ca0*/  UIADD3 UR4, UPT, UPT, UR4, 0x20, URZ ;  /* 0x0000002004047890 */ /* 0x000fc8000fffe0ff */
[----:B------:R-:W-:Y:S01]  /*2cb0*/  BAR.SYNC.DEFER_BLOCKING 0x0 ;  /* 0x0000000000007b1d */ /* 0x000fe20000010000 */
[----:B------:R-:W-:Y:S01]  /*2cc0*/  ISETP.NE.AND P2, PT, R3, RZ, PT ;  /* 0x000000ff0300720c */ /* 0x000fe20003f45270 */
[----:B0-----:R-:W-:Y:S01]  /*2cd0*/  FADD.FTZ R9, R9, R14 ;  /* 0x0000000e09097221 */ /* 0x001fe20000010000 */
        /* <DEDUP_REMOVED lines=9> */
[----:B-1----:R-:W-:-:S06]  /*2d70*/  ULEA UR4, UR5, UR4, 0x18 ;  /* 0x0000000405047291 */ /* 0x002fcc000f8ec0ff */
        /* <DEDUP_REMOVED lines=14> */
.L_x_808:
[----:B------:R-:W-:Y:S05]  /*2e60*/  BSYNC.RECONVERGENT B0 ;  /* 0x0000000000007941 */ /* 0x000fea0003800200 */
.L_x_807:
        /* <DEDUP_REMOVED lines=21> */
[----:B------:R-:W-:Y:S01]  /*2fc0*/  FADD.FTZ R20, R20, R21 ;  /* 0x0000001514147221 */ /* 0x000fe20000010000 */
[----:B------:R-:W-:Y:S01]  /*2fd0*/  FADD.FTZ R24, R24, R23 ;  /* 0x0000001718187221 */ /* 0x000fe20000010000 */
[----:B------:R-:W-:Y:S01]  /*2fe0*/  FADD.FTZ R26, R26, R25 ;  /* 0x000000191a1a7221 */ /* 0x000fe20000010000 */
[----:B0-----:R-:W-:Y:S01]  /*2ff0*/  FADD.FTZ R9, R9, R12 ;  /* 0x0000000c09097221 */ /* 0x001fe20000010000 */
[----:B-1----:R-:W-:Y:S01]  /*3000*/  FADD.FTZ R6, R6, R5 ;  /* 0x0000000506067221 */ /* 0x002fe20000010000 */
[----:B--2---:R-:W-:-:S07]  /*3010*/  FADD.FTZ R4, R4, R7 ;  /* 0x0000000704047221 */ /* 0x004fce0000010000 */
.L_x_810:
[----:B------:R-:W-:Y:S05]  /*3020*/  BSYNC.RECONVERGENT B0 ;  /* 0x0000000000007941 */ /* 0x000fea0003800200 */
.L_x_809:
        /* <DEDUP_REMOVED lines=15> */
.L_x_812:
[----:B------:R-:W-:Y:S05]  /*3120*/  BSYNC.RECONVERGENT B0 ;  /* 0x0000000000007941 */ /* 0x000fea0003800200 */
.L_x_811:
        /* <DEDUP_REMOVED lines=25> */
[----:B0-----:R-:W-:Y:S01]  /*32c0*/  FADD.FTZ R9, R9, R12 ;  /* 0x0000000c09097221 */ /* 0x001fe20000010000 */
[----:B-1----:R-:W-:-:S07]  /*32d0*/  FADD.FTZ R6, R6, R5 ;  /* 0x0000000506067221 */ /* 0x002fce0000010000 */
.L_x_814:
[----:B------:R-:W-:Y:S05]  /*32e0*/  BSYNC.RECONVERGENT B0 ;  /* 0x0000000000007941 */ /* 0x000fea0003800200 */
.L_x_813:
        /* <DEDUP_REMOVED lines=17> */
[----:B------:R-:W-:Y:S02]  /*3400*/  PRMT R4, R6, 0x7632, R4 ;  /* 0x0000763206047816 */ /* 0x000fe40000000004 */
[----:B------:R-:W-:Y:S02]  /*3410*/  PRMT R5, R2, 0x7632, R5 ;  /* 0x0000763202057816 */ /* 0x000fe40000000005 */
[----:B------:R-:W-:Y:S01]  /*3420*/  PRMT R7, R20, 0x7632, R7 ;  /* 0x0000763214077816 */ /* 0x000fe20000000007 */
[----:B--2---:R-:W-:-:S06]  /*3430*/  UIMAD UR4, UR4, 0x60, URZ ;  /* 0x00000060040478a4 */ /* 0x004fcc000f8e02ff */
[----:B------:R-:W-:-:S04]  /*3440*/  IADD3 R17, P0, P1, R12, UR4, R17 ;  /* 0x000000040c117c10 */ /* 0x000fc8000f91e011 */
[----:B------:R-:W-:Y:S02]  /*3450*/  IADD3.X R14, PT, PT, RZ, RZ, RZ, P0, P1 ;  /* 0x000000ffff0e7210 */ /* 0x000fe400007e24ff */
[----:B---3--:R-:W-:-:S04]  /*3460*/  LEA R12, P0, R17, UR6, 0x1 ;  /* 0x00000006110c7c11 */ /* 0x008fc8000f8008ff */
        /* <DEDUP_REMOVED lines=16> */
.L_x_779:
        /* <DEDUP_REMOVED lines=16> */
.L_x_815:
[----:B------:R-:W-:Y:S05]  /*3670*/  EXIT ;  /* 0x000000000000794d */ /* 0x000fea0003800000 */
.L_x_781:
[----:B------:R-:W-:Y:S01]  /*3680*/  HFMA2 R12, -RZ, RZ, 0, 9.5367431640625e-07 ;  /* 0x00000010ff0c7431 */ /* 0x000fe200000001ff */
[----:B------:R-:W-:Y:S01]  /*3690*/  MOV R11, 0x1f ;  /* 0x0000001f000b7802 */ /* 0x000fe20000000f00 */
[----:B------:R-:W-:-:S07]  /*36a0*/  IMAD.MOV.U32 R15, RZ, RZ, -0x1 ;  /* 0xffffffffff0f7424 */ /* 0x000fce00078e00ff */
[----:B------:R-:W-:Y:S05]  /*36b0*/  WARPSYNC.COLLECTIVE R15, `(.L_x_816) ;  /* 0x000000000f087348 */ /* 0x000fea0003c00000 */
[----:B------:R0:W1:Y:S02]  /*36c0*/  SHFL.BFLY P6, R14, R13, R12, R11 ;  /* 0x0c00000c0d0e7389 */ /* 0x00006400000c000b */
[----:B01----:R-:W-:Y:S05]  /*36d0*/  ENDCOLLECTIVE ;  /* 0x000000000000791b */ /* 0x003fea0003800000 */
.L_x_816:
[----:B------:R-:W-:Y:S01]  /*36e0*/  HFMA2 R12, -RZ, RZ, 0, 4.76837158203125e-07 ;  /* 0x00000008ff0c7431 */ /* 0x000fe200000001ff */
[----:B------:R-:W-:-:S04]  /*36f0*/  FMNMX.FTZ R0, R14, -3.40282346638528859812e+38, !PT ;  /* 0xff7fffff0e007809 */ /* 0x000fc80007810000 */
[----:B------:R-:W-:-:S07]  /*3700*/  MOV R13, R0 ;  /* 0x00000000000d7202 */ /* 0x000fce0000000f00 */
[----:B------:R-:W-:Y:S05]  /*3710*/  WARPSYNC.COLLECTIVE R15, `(.L_x_817) ;  /* 0x000000000f087348 */ /* 0x000fea0003c00000 */
[----:B------:R0:W1:Y:S02]  /*3720*/  SHFL.BFLY P6, R14, R13, R12, R11 ;  /* 0x0c00000c0d0e7389 */ /* 0x00006400000c000b */
[----:B01----:R-:W-:Y:S05]  /*3730*/  ENDCOLLECTIVE ;  /* 0x000000000000791b */ /* 0x003fea0003800000 */
.L_x_817:
[----:B------:R-:W-:Y:S02]  /*3740*/  MOV R12, 0x4 ;  /* 0x00000004000c7802 */ /* 0x000fe40000000f00 */
[----:B------:R-:W-:-:S05]  /*3750*/  FMNMX.FTZ R2, R0, R14, !PT ;  /* 0x0000000e00027209 */ /* 0x000fca0007810000 */
[----:B------:R-:W-:-:S07]  /*3760*/  IMAD.MOV.U32 R13, RZ, RZ, R2 ;  /* 0x000000ffff0d7224 */ /* 0x000fce00078e0002 */
[----:B------:R-:W-:Y:S05]  /*3770*/  WARPSYNC.COLLECTIVE R15, `(.L_x_818) ;  /* 0x000000000f087348 */ /* 0x000fea0003c00000 */
[----:B------:R0:W1:Y:S02]  /*3780*/  SHFL.BFLY P6, R14, R13, R12, R11 ;  /* 0x0c00000c0d0e7389 */ /* 0x00006400000c000b */
[----:B01----:R-:W-:Y:S05]  /*3790*/  ENDCOLLECTIVE ;  /* 0x000000000000791b */ /* 0x003fea0003800000 */
.L_x_818:
[----:B------:R-:W-:Y:S01]  /*37a0*/  IMAD.MOV.U32 R12, RZ, RZ, 0x2 ;  /* 0x00000002ff0c7424 */ /* 0x000fe200078e00ff */
[----:B------:R-:W-:-:S04]  /*37b0*/  FMNMX.FTZ R3, R2, R14, !PT ;  /* 0x0000000e02037209 */ /* 0x000fc80007810000 */
[----:B------:R-:W-:-:S07]  /*37c0*/  MOV R13, R3 ;  /* 0x00000003000d7202 */ /* 0x000fce0000000f00 */
[----:B------:R-:W-:Y:S05]  /*37d0*/  WARPSYNC.COLLECTIVE R15, `(.L_x_819) ;  /* 0x000000000f087348 */ /* 0x000fea0003c00000 */
[----:B------:R0:W1:Y:S02]  /*37e0*/  SHFL.BFLY P6, R14, R13, R12, R11 ;  /* 0x0c00000c0d0e7389 */ /* 0x00006400000c000b */
[----:B01----:R-:W-:Y:S05]  /*37f0*/  ENDCOLLECTIVE ;  /* 0x000000000000791b */ /* 0x003fea0003800000 */
.L_x_819:
[----:B------:R-:W-:Y:S01]  /*3800*/  HFMA2 R12, -RZ, RZ, 0, 5.9604644775390625e-08 ;  /* 0x00000001ff0c7431 */ /* 0x000fe200000001ff */
[----:B------:R-:W-:-:S04]  /*3810*/  FMNMX.FTZ R4, R3, R14, !PT ;  /* 0x0000000e03047209 */ /* 0x000fc80007810000 */
[----:B------:R-:W-:-:S07]  /*3820*/  MOV R13, R4 ;  /* 0x00000004000d7202 */ /* 0x000fce0000000f00 */
[----:B------:R-:W-:Y:S05]  /*3830*/  WARPSYNC.COLLECTIVE R15, `(.L_x_820) ;  /* 0x000000000f087348 */ /* 0x000fea0003c00000 */
[----:B------:R0:W1:Y:S02]  /*3840*/  SHFL.BFLY P6, R14, R13, R12, R11 ;  /* 0x0c00000c0d0e7389 */ /* 0x00006400000c000b */
[----:B01----:R-:W-:Y:S05]  /*3850*/  ENDCOLLECTIVE ;  /* 0x000000000000791b */ /* 0x003fea0003800000 */
.L_x_820:
[----:B------:R-:W-:Y:S05]  /*3860*/  BRA `(.L_x_821) ;  /* 0xffffffd000b07947 */ /* 0x000fea000383ffff */
.L_x_806:
[----:B-1----:R-:W-:Y:S01]  /*3870*/  IMAD.MOV.U32 R13, RZ, RZ, RZ ;  /* 0x000000ffff0d7224 */ /* 0x002fe200078e00ff */
[----:B------:R-:W-:Y:S01]  /*3880*/  MOV R12, 0x2 ;  /* 0x00000002000c7802 */ /* 0x000fe20000000f00 */
[----:B0-----:R-:W-:Y:S02]  /*3890*/  HFMA2 R11, -RZ, RZ, 0, 1.847743988037109375e-06 ;  /* 0x0000001fff0b7431 */ /* 0x001fe400000001ff */
[----:B------:R-:W-:-:S07]  /*38a0*/  IMAD.MOV.U32 R15, RZ, RZ, -0x1 ;  /* 0xffffffffff0f7424 */ /* 0x000fce00078e00ff */
[----:B------:R-:W-:Y:S05]  /*38b0*/  WARPSYNC.COLLECTIVE R15, `(.L_x_822) ;  /* 0x000000000f087348 */ /* 0x000fea0003c00000 */
[----:B------:R0:W1:Y:S02]  /*38c0*/  SHFL.BFLY P6, R14, R13, R12, R11 ;  /* 0x0c00000c0d0e7389 */ /* 0x00006400000c000b */
[----:B01----:R-:W-:Y:S05]  /*38d0*/  ENDCOLLECTIVE ;  /* 0x000000000000791b */ /* 0x003fea0003800000 */
.L_x_822:
[----:B------:R-:W-:Y:S02]  /*38e0*/  HFMA2 R12, -RZ, RZ, 0, 5.9604644775390625e-08 ;  /* 0x00000001ff0c7431 */ /* 0x000fe400000001ff */
[----:B------:R-:W-:-:S05]  /*38f0*/  FADD.FTZ R10, RZ, R14 ;  /* 0x0000000eff0a7221 */ /* 0x000fca0000010000 */
[----:B------:R-:W-:-:S07]  /*3900*/  MOV R13, R10 ;  /* 0x0000000a000d7202 */ /* 0x000fce0000000f00 */
[----:B------:R-:W-:Y:S05]  /*3910*/  WARPSYNC.COLLECTIVE R15, `(.L_x_823) ;  /* 0x000000000f087348 */ /* 0x000fea0003c00000 */
[----:B------:R0:W1:Y:S02]  /*3920*/  SHFL.BFLY P6, R14, R13, R12, R11 ;  /* 0x0c00000c0d0e7389 */ /* 0x00006400000c000b */
[----:B01----:R-:W-:Y:S05]  /*3930*/  ENDCOLLECTIVE ;  /* 0x000000000000791b */ /* 0x003fea0003800000 */
.L_x_823:
[----:B------:R-:W-:Y:S01]  /*3940*/  MOV R13, RZ ;  /* 0x000000ff000d7202 */ /* 0x000fe20000000f00 */
[----:B------:R-:W-:Y:S02]  /*3950*/  HFMA2 R12, -RZ, RZ, 0, 1.1920928955078125e-07 ;  /* 0x00000002ff0c7431 */ /* 0x000fe400000001ff */
[----:B------:R-:W-:-:S07]  /*3960*/  IMAD.MOV.U32 R31, RZ, RZ, R14 ;  /* 0x000000ffff1f7224 */ /* 0x000fce00078e000e */
[----:B------:R-:W-:Y:S05]  /*3970*/  WARPSYNC.COLLECTIVE R15, `(.L_x_824) ;  /* 0x000000000f087348 */ /* 0x000fea0003c00000 */
[----:B------:R0:W1:Y:S02]  /*3980*/  SHFL.BFLY P6, R14, R13, R12, R11 ;  /* 0x0c00000c0d0e7389 */ /* 0x00006400000c000b */
[----:B01----:R-:W-:Y:S05]  /*3990*/  ENDCOLLECTIVE ;  /* 0x000000000000791b */ /* 0x003fea0003800000 */
.L_x_824:
        /* <DEDUP_REMOVED lines=8> */
.L_x_825:
[----:B------:R-:W-:Y:S01]  /*3a20*/  MOV R13, RZ ;  /* 0x000000ff000d7202 */ /* 0x000fe20000000f00 */
[----:B------:R-:W-:Y:S02]  /*3a30*/  HFMA2 R12, -RZ, RZ, 0, 1.1920928955078125e-07 ;  /* 0x00000002ff0c7431 */ /* 0x000fe400000001ff */
[----:B------:R-:W-:-:S07]  /*3a40*/  IMAD.MOV.U32 R30, RZ, RZ, R14 ;  /* 0x000000ffff1e7224 */ /* 0x000fce00078e000e */
[----:B------:R-:W-:Y:S05]  /*3a50*/  WARPSYNC.COLLECTIVE R15, `(.L_x_826) ;  /* 0x000000000f087348 */ /* 0x000fea0003c00000 */
[----:B------:R0:W1:Y:S02]  /*3a60*/  SHFL.BFLY P6, R14, R13, R12, R11 ;  /* 0x0c00000c0d0e7389 */ /* 0x00006400000c000b */
[----:B01----:R-:W-:Y:S05]  /*3a70*/  ENDCOLLECTIVE ;  /* 0x000000000000791b */ /* 0x003fea0003800000 */
.L_x_826:
[----:B------:R-:W-:Y:S01]  /*3a80*/  FADD.FTZ R30, R21, R30 ;  /* 0x0000001e151e7221 */ /* 0x000fe20000010000 */
[----:B------:R-:W-:Y:S01]  /*3a90*/  MOV R12, 0x1 ;  /* 0x00000001000c7802 */ /* 0x000fe20000000f00 */
[----:B------:R-:W-:-:S04]  /*3aa0*/  FADD.FTZ R9, RZ, R14 ;  /* 0x0000000eff097221 */ /* 0x000fc80000010000 */
[----:B------:R-:W-:-:S07]  /*3ab0*/  IMAD.MOV.U32 R13, RZ, RZ, R9 ;  /* 0x000000ffff0d7224 */ /* 0x000fce00078e0009 */
[----:B------:R-:W-:Y:S05]  /*3ac0*/  WARPSYNC.COLLECTIVE R15, `(.L_x_827) ;  /* 0x000000000f087348 */ /* 0x000fea0003c00000 */
[----:B------:R0:W1:Y:S02]  /*3ad0*/  SHFL.BFLY P6, R14, R13, R12, R11 ;  /* 0x0c00000c0d0e7389 */ /* 0x00006400000c000b */
[----:B01----:R-:W-:Y:S05]  /*3ae0*/  ENDCOLLECTIVE ;  /* 0x000000000000791b */ /* 0x003fea0003800000 */
.L_x_827:
[----:B------:R-:W-:Y:S02]  /*3af0*/  IMAD.MOV.U32 R13, RZ, RZ, RZ ;  /* 0x000000ffff0d7224 */ /* 0x000fe400078e00ff */
[----:B------:R-:W-:Y:S01]  /*3b00*/  HFMA2 R12, -RZ, RZ, 0, 1.1920928955078125e-07 ;  /* 0x00000002ff0c7431 */ /* 0x000fe200000001ff */
[----:B------:R-:W-:-:S07]  /*3b10*/  MOV R8, R14 ;  /* 0x0000000e00087202 */ /* 0x000fce0000000f00 */
[----:B------:R-:W-:Y:S05]  /*3b20*/  WARPSYNC.COLLECTIVE R15, `(.L_x_828) ;  /* 0x000000000f087348 */ /* 0x000fea0003c00000 */
[----:B------:R0:W1:Y:S02]  /*3b30*/  SHFL.BFLY P6, R14, R13, R12, R11 ;  /* 0x0c00000c0d0e7389 */ /* 0x00006400000c000b */
[----:B01----:R-:W-:Y:S05]  /*3b40*/  ENDCOLLECTIVE ;  /* 0x000000000000791b */ /* 0x003fea0003800000 */
.L_x_828:
        /* <DEDUP_REMOVED lines=8> */
.L_x_829:
[----:B------:R-:W-:Y:S02]  /*3bd0*/  IMAD.MOV.U32 R13, RZ, RZ, RZ ;  /* 0x000000ffff0d7224 */ /* 0x000fe400078e00ff */
[----:B------:R-:W-:Y:S01]  /*3be0*/  HFMA2 R12, -RZ, RZ, 0, 1.1920928955078125e-07 ;  /* 0x00000002ff0c7431 */ /* 0x000fe200000001ff */
[----:B------:R-:W-:-:S07]  /*3bf0*/  MOV R6, R14 ;  /* 0x0000000e00067202 */ /* 0x000fce0000000f00 */
[----:B------:R-:W-:Y:S05]  /*3c00*/  WARPSYNC.COLLECTIVE R15, `(.L_x_830) ;  /* 0x000000000f087348 */ /* 0x000fea0003c00000 */
[----:B------:R0:W1:Y:S02]  /*3c10*/  SHFL.BFLY P6, R14, R13, R12, R11 ;  /* 0x0c00000c0d0e7389 */ /* 0x00006400000c000b */
[----:B01----:R-:W-:Y:S05]  /*3c20*/  ENDCOLLECTIVE ;  /* 0x000000000000791b */ /* 0x003fea0003800000 */
.L_x_830:
        /* <DEDUP_REMOVED lines=8> */
.L_x_831:
[----:B------:R-:W-:Y:S02]  /*3cb0*/  IMAD.MOV.U32 R13, RZ, RZ, RZ ;  /* 0x000000ffff0d7224 */ /* 0x000fe400078e00ff */
[----:B------:R-:W-:Y:S01]  /*3cc0*/  HFMA2 R12, -RZ, RZ, 0, 1.1920928955078125e-07 ;  /* 0x00000002ff0c7431 */ /* 0x000fe200000001ff */
[----:B------:R-:W-:-:S07]  /*3cd0*/  MOV R4, R14 ;  /* 0x0000000e00047202 */ /* 0x000fce0000000f00 */
[----:B------:R-:W-:Y:S05]  /*3ce0*/  WARPSYNC.COLLECTIVE R15, `(.L_x_832) ;  /* 0x000000000f087348 */ /* 0x000fea0003c00000 */
[----:B------:R0:W1:Y:S02]  /*3cf0*/  SHFL.BFLY P6, R14, R13, R12, R11 ;  /* 0x0c00000c0d0e7389 */ /* 0x00006400000c000b */
[----:B01----:R-:W-:Y:S05]  /*3d00*/  ENDCOLLECTIVE ;  /* 0x000000000000791b */ /* 0x003fea0003800000 */
.L_x_832:
        /* <DEDUP_REMOVED lines=8> */
.L_x_833:
[----:B------:R-:W-:Y:S02]  /*3d90*/  IMAD.MOV.U32 R13, RZ, RZ, RZ ;  /* 0x000000ffff0d7224 */ /* 0x000fe400078e00ff */
[----:B------:R-:W-:Y:S01]  /*3da0*/  HFMA2 R12, -RZ, RZ, 0, 1.1920928955078125e-07 ;  /* 0x00000002ff0c7431 */ /* 0x000fe200000001ff */
[----:B------:R-:W-:-:S07]  /*3db0*/  MOV R2, R14 ;  /* 0x0000000e00027202 */ /* 0x000fce0000000f00 */
[----:B------:R-:W-:Y:S05]  /*3dc0*/  WARPSYNC.COLLECTIVE R15, `(.L_x_834) ;  /* 0x000000000f087348 */ /* 0x000fea0003c00000 */
[----:B------:R0:W1:Y:S02]  /*3dd0*/  SHFL.BFLY P6, R14, R13, R12, R11 ;  /* 0x0c00000c0d0e7389 */ /* 0x00006400000c000b */
[----:B01----:R-:W-:Y:S05]  /*3de0*/  ENDCOLLECTIVE ;  /* 0x000000000000791b */ /* 0x003fea0003800000 */
.L_x_834:
        /* <DEDUP_REMOVED lines=8> */
.L_x_835:
[----:B------:R-:W-:Y:S02]  /*3e70*/  IMAD.MOV.U32 R13, RZ, RZ, RZ ;  /* 0x000000ffff0d7224 */ /* 0x000fe400078e00ff */
[----:B------:R-:W-:Y:S01]  /*3e80*/  HFMA2 R12, -RZ, RZ, 0, 1.1920928955078125e-07 ;  /* 0x00000002ff0c7431 */ /* 0x000fe200000001ff */
[----:B------:R-:W-:-:S07]  /*3e90*/  MOV R21, R14 ;  /* 0x0000000e00157202 */ /* 0x000fce0000000f00 */
[----:B------:R-:W-:Y:S05]  /*3ea0*/  WARPSYNC.COLLECTIVE R15, `(.L_x_836) ;  /* 0x000000000f087348 */ /* 0x000fea0003c00000 */
[----:B------:R0:W1:Y:S02]  /*3eb0*/  SHFL.BFLY P6, R14, R13, R12, R11 ;  /* 0x0c00000c0d0e7389 */ /* 0x00006400000c000b */
[----:B01----:R-:W-:Y:S05]  /*3ec0*/  ENDCOLLECTIVE ;  /* 0x000000000000791b */ /* 0x003fea0003800000 */
.L_x_836:
        /* <DEDUP_REMOVED lines=8> */
.L_x_837:
[----:B------:R-:W-:Y:S02]  /*3f50*/  IMAD.MOV.U32 R13, RZ, RZ, RZ ;  /* 0x000000ffff0d7224 */ /* 0x000fe400078e00ff */
[----:B------:R-:W-:Y:S01]  /*3f60*/  HFMA2 R12, -RZ, RZ, 0, 1.1920928955078125e-07 ;  /* 0x00000002ff0c7431 */ /* 0x000fe200000001ff */
[----:B------:R-:W-:-:S07]  /*3f70*/  MOV R23, R14 ;  /* 0x0000000e00177202 */ /* 0x000fce0000000f00 */
[----:B------:R-:W-:Y:S05]  /*3f80*/  WARPSYNC.COLLECTIVE R15, `(.L_x_838) ;  /* 0x000000000f087348 */ /* 0x000fea0003c00000 */
[----:B------:R0:W1:Y:S02]  /*3f90*/  SHFL.BFLY P6, R14, R13, R12, R11 ;  /* 0x0c00000c0d0e7389 */ /* 0x00006400000c000b */
[----:B01----:R-:W-:Y:S05]  /*3fa0*/  ENDCOLLECTIVE ;  /* 0x000000000000791b */ /* 0x003fea0003800000 */
.L_x_838:
        /* <DEDUP_REMOVED lines=8> */
.L_x_839:
[----:B------:R-:W-:Y:S02]  /*4030*/  IMAD.MOV.U32 R13, RZ, RZ, RZ ;  /* 0x000000ffff0d7224 */ /* 0x000fe400078e00ff */
[----:B------:R-:W-:Y:S01]  /*4040*/  HFMA2 R12, -RZ, RZ, 0, 1.1920928955078125e-07 ;  /* 0x00000002ff0c7431 */ /* 0x000fe200000001ff */
[----:B------:R-:W-:-:S07]  /*4050*/  MOV R25, R14 ;  /* 0x0000000e00197202 */ /* 0x000fce0000000f00 */
[----:B------:R-:W-:Y:S05]  /*4060*/  WARPSYNC.COLLECTIVE R15, `(.L_x_840) ;  /* 0x000000000f087348 */ /* 0x000fea0003c00000 */
[----:B------:R0:W1:Y:S02]  /*4070*/  SHFL.BFLY P6, R14, R13, R12, R11 ;  /* 0x0c00000c0d0e7389 */ /* 0x00006400000c000b */
[----:B01----:R-:W-:Y:S05]  /*4080*/  ENDCOLLECTIVE ;  /* 0x000000000000791b */ /* 0x003fea0003800000 */
.L_x_840:
        /* <DEDUP_REMOVED lines=8> */
.L_x_841:
[----:B------:R-:W-:Y:S02]  /*4110*/  IMAD.MOV.U32 R13, RZ, RZ, RZ ;  /* 0x000000ffff0d7224 */ /* 0x000fe400078e00ff */
[----:B------:R-:W-:Y:S01]  /*4120*/  HFMA2 R12, -RZ, RZ, 0, 1.1920928955078125e-07 ;  /* 0x00000002ff0c7431 */ /* 0x000fe200000001ff */
[----:B------:R-:W-:-:S07]  /*4130*/  MOV R27, R14 ;  /* 0x0000000e001b7202 */ /* 0x000fce0000000f00 */
[----:B------:R-:W-:Y:S05]  /*4140*/  WARPSYNC.COLLECTIVE R15, `(.L_x_842) ;  /* 0x000000000f087348 */ /* 0x000fea0003c00000 */
[----:B------:R0:W1:Y:S02]  /*4150*/  SHFL.BFLY P6, R14, R13, R12, R11 ;  /* 0x0c00000c0d0e7389 */ /* 0x00006400000c000b */
[----:B01----:R-:W-:Y:S05]  /*4160*/  ENDCOLLECTIVE ;  /* 0x000000000000791b */ /* 0x003fea0003800000 */
.L_x_842:
[----:B------:R-:W-:Y:S01]  /*4170*/  FADD.FTZ R24, R24, R27 ;  /* 0x0000001b18187221 */ /* 0x000fe20000010000 */
[----:B------:R-:W-:Y:S02]  /*4180*/  IMAD.MOV.U32 R12, RZ, RZ, 0x1 ;  /* 0x00000001ff0c7424 */ /* 0x000fe400078e00ff */
[----:B------:R-:W-:-:S05]  /*4190*/  FADD.FTZ R26, RZ, R14 ;  /* 0x0000000eff1a7221 */ /* 0x000fca0000010000 */
[----:B------:R-:W-:-:S07]  /*41a0*/  MOV R13, R26 ;  /* 0x0000001a000d7202 */ /* 0x000fce0000000f00 */
[----:B------:R-:W-:Y:S05]  /*41b0*/  WARPSYNC.COLLECTIVE R15, `(.L_x_843) ;  /* 0x000000000f087348 */ /* 0x000fea0003c00000 */
[----:B------:R0:W1:Y:S02]  /*41c0*/  SHFL.BFLY P6, R14, R13, R12, R11 ;  /* 0x0c00000c0d0e7389 */ /* 0x00006400000c000b */
[----:B01----:R-:W-:Y:S05]  /*41d0*/  ENDCOLLECTIVE ;  /* 0x000000000000791b */ /* 0x003fea0003800000 */
.L_x_843:
[----:B------:R-:W-:Y:S02]  /*41e0*/  HFMA2 R13, -RZ, RZ, 0, 0 ;  /* 0x00000000ff0d7431 */ /* 0x000fe400000001ff */
[----:B------:R-:W-:Y:S01]  /*41f0*/  IMAD.MOV.U32 R12, RZ, RZ, 0x2 ;  /* 0x00000002ff0c7424 */ /* 0x000fe200078e00ff */
[----:B------:R-:W-:-:S07]  /*4200*/  MOV R29, R14 ;  /* 0x0000000e001d7202 */ /* 0x000fce0000000f00 */
[----:B------:R-:W-:Y:S05]  /*4210*/  WARPSYNC.COLLECTIVE R15, `(.L_x_844) ;  /* 0x000000000f087348 */ /* 0x000fea0003c00000 */
[----:B------:R0:W1:Y:S02]  /*4220*/  SHFL.BFLY P6, R14, R13, R12, R11 ;  /* 0x0c00000c0d0e7389 */ /* 0x00006400000c000b */
[----:B01----:R-:W-:Y:S05]  /*4230*/  ENDCOLLECTIVE ;  /* 0x000000000000791b */ /* 0x003fea0003800000 */
.L_x_844:
[----:B------:R-:W-:Y:S01]  /*4240*/  FADD.FTZ R26, R26, R29 ;  /* 0x0000001d1a1a7221 */ /* 0x000fe20000010000 */
[----:B------:R-:W-:Y:S02]  /*4250*/  HFMA2 R12, -RZ, RZ, 0, 5.9604644775390625e-08 ;  /* 0x00000001ff0c7431 */ /* 0x000fe400000001ff */
[----:B------:R-:W-:-:S05]  /*4260*/  FADD.FTZ R9, RZ, R14 ;  /* 0x0000000eff097221 */ /* 0x000fca0000010000 */
[----:B------:R-:W-:-:S07]  /*4270*/  MOV R13, R9 ;  /* 0x00000009000d7202 */ /* 0x000fce0000000f00 */
[----:B------:R-:W-:Y:S05]  /*4280*/  WARPSYNC.COLLECTIVE R15, `(.L_x_845) ;  /* 0x000000000f087348 */ /* 0x000fea0003c00000 */
[----:B------:R0:W1:Y:S02]  /*4290*/  SHFL.BFLY P6, R14, R13, R12, R11 ;  /* 0x0c00000c0d0e7389 */ /* 0x00006400000c000b */
[----:B01----:R-:W-:Y:S05]  /*42a0*/  ENDCOLLECTIVE ;  /* 0x000000000000791b */ /* 0x003fea0003800000 */
.L_x_845:
[----:B------:R-:W-:Y:S05]  /*42b0*/  BRA `(.L_x_846) ;  /* 0xffffffe800647947 */ /* 0x000fea000383ffff */
.L_x_847:
        /* <DEDUP_REMOVED lines=12> */
.L_x_25586:


//--------------------- .text._ZN4vllm25paged_attention_v1_kernelI13__nv_bfloat16hLi80ELi32ELi128ELNS_18Fp8KVCacheDataTypeE2ELb1EEEvPT_PKS3_PKT0_S9_ifPKiSB_iPKfiiiSD_SD_iiiii --------------------------
	.section	.text._ZN4vllm25paged_attention_v1_kernelI13__nv_bfloat16hLi80ELi32ELi128ELNS_18Fp8KVCacheDataTypeE2ELb1EEEvPT_PKS3_PKT0_S9_ifPKiSB_iPKfiiiSD_SD_iiiii,"ax",@progbits
	.align	128
        .global         _ZN4vllm25paged_attention_v1_kernelI13__nv_bfloat16hLi80ELi32ELi128ELNS_18Fp8KVCacheDataTypeE2ELb1EEEvPT_PKS3_PKT0_S9_ifPKiSB_iPKfiiiSD_SD_iiiii
        .type           _ZN4vllm25paged_attention_v1_kernelI13__nv_bfloat16hLi80ELi32ELi128ELNS_18Fp8KVCacheDataTypeE2ELb1EEEvPT_PKS3_PKT0_S9_ifPKiSB_iPKfiiiSD_SD_iiiii,@function
        .size           _ZN4vllm25paged_attention_v1_kernelI13__nv_bfloat16hLi80ELi32ELi128ELNS_18Fp8KVCacheDataTypeE2ELb1EEEvPT_PKS3_PKT0_S9_ifPKiSB_iPKfiiiSD_SD_iiiii,(.L_x_25587 - _ZN4vllm25paged_attention_v1_kernelI13__nv_bfloat16hLi80ELi32ELi128ELNS_18Fp8KVCacheDataTypeE2ELb1EEEvPT_PKS3_PKT0_S9_ifPKiSB_iPKfiiiSD_SD_iiiii)
        .other          _ZN4vllm25paged_attention_v1_kernelI13__nv_bfloat16hLi80ELi32ELi128ELNS_18Fp8KVCacheDataTypeE2ELb1EEEvPT_PKS3_PKT0_S9_ifPKiSB_iPKfiiiSD_SD_iiiii,@"STO_CUDA_ENTRY STV_DEFAULT"
_ZN4vllm25paged_attention_v1_kernelI13__nv_bfloat16hLi80ELi32ELi128ELNS_18Fp8KVCacheDataTypeE2ELb1EEEvPT_PKS3_PKT0_S9_ifPKiSB_iPKfiiiSD_SD_iiiii:
.text._ZN4vllm25paged_attention_v1_kernelI13__nv_bfloat16hLi80ELi32ELi128ELNS_18Fp8KVCacheDataTypeE2ELb1EEEvPT_PKS3_PKT0_S9_ifPKiSB_iPKfiiiSD_SD_iiiii:
        /* <DEDUP_REMOVED lines=58> */
[----:B0-----:R-:W-:Y:S01]  /*03a0*/  IMAD.MOV.U32 R2, RZ, RZ, RZ ;  /* 0x000000ffff027224 */ /* 0x001fe200078e00ff */
[----:B-1----:R-:W-:-:S05]  /*03b0*/  IADD3 R11, PT, PT, RZ, -R3, RZ ;  /* 0x80000003ff0b7210 */ /* 0x002fca0007ffe0ff */
        /* <DEDUP_REMOVED lines=9> */
[-C--:B------:R-:W-:Y:S01]  /*0450*/  @!P2 IADD3 R5, PT, PT, R5, -R14.reuse, RZ ;  /* 0x8000000e0505a210 */ /* 0x080fe20007ffe0ff */
[----:B------:R-:W-:Y:S01]  /*0460*/  @!P2 VIADD R3, R3, 0x1 ;  /* 0x000000010303a836 */ /* 0x000fe20000000000 */
[----:B------:R-:W-:Y:S02]  /*0470*/  ISETP.NE.AND P2, PT, R12, RZ, PT ;  /* 0x000000ff0c00720c */ /* 0x000fe40003f45270 */
[----:B------:R-:W-:-:S13]  /*0480*/  ISETP.GE.U32.AND P1, PT, R5, R14, PT ;  /* 0x0000000e0500720c */ /* 0x000fda0003f26070 */
[----:B------:R-:W-:-:S05]  /*0490*/  @P1 IADD3 R3, PT, PT, R3, 0x1, RZ ;  /* 0x0000000103031810 */ /* 0x000fca0007ffe0ff */
[----:B------:R-:W-:-:S05]  /*04a0*/  IMAD.MOV.U32 R5, RZ, RZ, R3 ;  /* 0x000000ffff057224 */ /* 0x000fca00078e0003 */
        /* <DEDUP_REMOVED lines=9> */
[----:B0-----:R-:W-:Y:S01]  /*0540*/  HFMA2 R2, -RZ, RZ, 0, 0 ;  /* 0x00000000ff027431 */ /* 0x001fe200000001ff */
        /* <DEDUP_REMOVED lines=20> */
.L_x_848:
        /* <DEDUP_REMOVED lines=25> */
.L_x_852:
        /* <DEDUP_REMOVED lines=36> */
.L_x_850:
[----:B------:R-:W-:Y:S05]  /*0a60*/  BSYNC.RECONVERGENT B6 ;  /* 0x0000000000067941 */ /* 0x000fea0003800200 */
.L_x_849:
        /* <DEDUP_REMOVED lines=12> */
.L_x_893:
        /* <DEDUP_REMOVED lines=39> */
.L_x_858:
        /* <DEDUP_REMOVED lines=11> */
.L_x_857:
[----:B------:R-:W-:Y:S05]  /*0e50*/  BSYNC.RECONVERGENT B1 ;  /* 0x0000000000017941 */ /* 0x000fea0003800200 */
.L_x_856:
        /* <DEDUP_REMOVED lines=12> */
.L_x_861:
        /* <DEDUP_REMOVED lines=100> */
.L_x_860:
[----:B------:R-:W-:Y:S05]  /*1560*/  BSYNC.RECONVERGENT B1 ;  /* 0x0000000000017941 */ /* 0x000fea0003800200 */
.L_x_859:
        /* <DEDUP_REMOVED lines=55> */
.L_x_863:
[----:B------:R-:W-:Y:S05]  /*18e0*/  BSYNC.RECONVERGENT B1 ;  /* 0x0000000000017941 */ /* 0x000fea0003800200 */
.L_x_862:
        /* <DEDUP_REMOVED lines=26> */
.L_x_855:
[----:B------:R-:W-:Y:S05]  /*1a90*/  BSYNC.RECONVERGENT B0 ;  /* 0x0000000000007941 */ /* 0x000fea0003800200 */
.L_x_854:
        /* <DEDUP_REMOVED lines=39> */
.L_x_868:
[----:B------:R-:W0:Y:S01]  /*1d10*/  LDS R15, [R12] ;  /* 0x000000000c0f7984 */ /* 0x000e220000000800 */
[----:B------:R-:W-:-:S05]  /*1d20*/  VIADD R13, R13, 0x1 ;  /* 0x000000010d0d7836 */ /* 0x000fca0000000000 */
[----:B------:R-:W-:Y:S01]  /*1d30*/  ISETP.NE.AND P0, PT, R13, RZ, PT ;  /* 0x000000ff0d00720c */ /* 0x000fe20003f05270 */
[----:B0-----:R-:W-:-:S05]  /*1d40*/  FMUL.FTZ R15, R15, R2 ;  /* 0x000000020f0f7220 */ /* 0x001fca0000410000 */
[----:B------:R0:W-:Y:S02]  /*1d50*/  STS [R12], R15 ;  /* 0x0000000f0c007388 */ /* 0x0001e40000000800 */
[----:B0-----:R-:W-:-:S05]  /*1d60*/  IADD3 R12, PT, PT, R12, 0x200, RZ ;  /* 0x000002000c0c7810 */ /* 0x001fca0007ffe0ff */
[----:B------:R-:W-:Y:S05]  /*1d70*/  @P0 BRA `(.L_x_868) ;  /* 0xfffffffc00e40947 */ /* 0x000fea000383ffff */
.L_x_867:
[----:B------:R-:W-:Y:S05]  /*1d80*/  BSYNC.RECONVERGENT B1 ;  /* 0x0000000000017941 */ /* 0x000fea0003800200 */
.L_x_866:
        /* <DEDUP_REMOVED lines=12> */
.L_x_871:
        /* <DEDUP_REMOVED lines=52> */
.L_x_870:
[----:B------:R-:W-:Y:S05]  /*2190*/  BSYNC.RECONVERGENT B1 ;  /* 0x0000000000017941 */ /* 0x000fea0003800200 */
.L_x_869:
        /* <DEDUP_REMOVED lines=31> */
.L_x_873:
[----:B------:R-:W-:Y:S05]  /*2390*/  BSYNC.RECONVERGENT B1 ;  /* 0x0000000000017941 */ /* 0x000fea0003800200 */
.L_x_872:
        /* <DEDUP_REMOVED lines=14> */
.L_x_865:
[----:B------:R-:W-:Y:S05]  /*2480*/  BSYNC.RECONVERGENT B0 ;  /* 0x0000000000007941 */ /* 0x000fea0003800200 */
.L_x_864:
        /* <DEDUP_REMOVED lines=29> */
.L_x_877:
        /* <DEDUP_REMOVED lines=34> */
.L_x_876:
        /* <DEDUP_REMOVED lines=16> */
.L_x_875:
[----:B------:R-:W-:Y:S05]  /*2980*/  BSYNC.RECONVERGENT B6 ;  /* 0x0000000000067941 */ /* 0x000fea0003800200 */
.L_x_874:
[----:B------:R-:W-:Y:S01]  /*2990*/  UMOV UR4, 0xffffffff ;  /* 0xffffffff00047882 */ /* 0x000fe20000000000 */
[----:B------:R-:W-:Y:S02]  /*29a0*/  SHF.R.U32.HI R28, RZ, 0x5, R19 ;  /* 0x00000005ff1c7819 */ /* 0x000fe40000011613 */
[----:B------:R-:W-:Y:S05]  /*29b0*/  BRA.DIV UR4, `(.L_x_878) ;  /* 0x0000000e04607947 */ /* 0x000fea000b800000 */
[----:B------:R-:W-:Y:S01]  /*29c0*/  HFMA2 R27, -RZ, RZ, 0, 0 ;  /* 0x00000000ff1b7431 */ /* 0x000fe200000001ff */
[----:B------:R-:W-:Y:S01]  /*29d0*/  MOV R25, RZ ;  /* 0x000000ff00197202 */ /* 0x000fe20000000f00 */
[----:B------:R-:W-:Y:S01]  /*29e0*/  HFMA2 R21, -RZ, RZ, 0, 0 ;  /* 0x00000000ff157431 */ /* 0x000fe200000001ff */
[----:B------:R-:W-:Y:S01]  /*29f0*/  MOV R9, RZ ;  /* 0x000000ff00097202 */ /* 0x000fe20000000f00 */
[----:B------:R-:W-:Y:S01]  /*2a00*/  HFMA2 R5, -RZ, RZ, 0, 0 ;  /* 0x00000000ff057431 */ /* 0x000fe200000001ff */
[----:B------:R-:W-:Y:S01]  /*2a10*/  MOV R14, RZ ;  /* 0x000000ff000e7202 */ /* 0x000fe20000000f00 */
[----:B------:R-:W-:Y:S02]  /*2a20*/  IMAD.MOV.U32 R29, RZ, RZ, RZ ;  /* 0x000000ffff1d7224 */ /* 0x000fe400078e00ff */
[----:B------:R-:W-:Y:S01]  /*2a30*/  FADD.FTZ R27, RZ, R27 ;  /* 0x0000001bff1b7221 */ /* 0x000fe20000010000 */
[----:B------:R-:W-:Y:S02]  /*2a40*/  IMAD.MOV.U32 R23, RZ, RZ, RZ ;  /* 0x000000ffff177224 */ /* 0x000fe400078e00ff */
[----:B------:R-:W-:Y:S01]  /*2a50*/  FADD.FTZ R25, RZ, R25 ;  /* 0x00000019ff197221 */ /* 0x000fe20000010000 */
[----:B------:R-:W-:-:S02]  /*2a60*/  IMAD.MOV.U32 R7, RZ, RZ, RZ ;  /* 0x000000ffff077224 */ /* 0x000fc400078e00ff */
[----:B------:R-:W-:Y:S01]  /*2a70*/  FADD.FTZ R29, RZ, R29 ;  /* 0x0000001dff1d7221 */ /* 0x000fe20000010000 */
[----:B------:R-:W-:Y:S01]  /*2a80*/  FADD.FTZ R23, RZ, R23 ;  /* 0x00000017ff177221 */ /* 0x000fe20000010000 */
[----:B------:R-:W-:Y:S01]  /*2a90*/  FADD.FTZ R21, RZ, R21 ;  /* 0x00000015ff157221 */ /* 0x000fe20000010000 */
[----:B------:R-:W-:Y:S01]  /*2aa0*/  FADD.FTZ R9, RZ, R9 ;  /* 0x00000009ff097221 */ /* 0x000fe20000010000 */
[----:B------:R-:W-:Y:S01]  /*2ab0*/  FADD.FTZ R7, RZ, R7 ;  /* 0x00000007ff077221 */ /* 0x000fe20000010000 */
[----:B------:R-:W-:Y:S01]  /*2ac0*/  FADD.FTZ R5, RZ, R5 ;  /* 0x00000005ff057221 */ /* 0x000fe20000010000 */
[--C-:B-1----:R-:W-:Y:S01]  /*2ad0*/  FADD.FTZ R3, RZ, R14.reuse ;  /* 0x0000000eff037221 */ /* 0x102fe20000010000 */
[----:B------:R-:W-:Y:S01]  /*2ae0*/  FADD.FTZ R13, RZ, R14 ;  /* 0x0000000eff0d7221 */ /* 0x000fe20000010000 */
[----:B------:R-:W1:Y:S04]  /*2af0*/  SHFL.BFLY PT, R26, R29, 0x1, 0x1f ;  /* 0x0c201f001d1a7f89 */ /* 0x000e6800000e0000 */
[----:B------:R-:W2:Y:S04]  /*2b00*/  SHFL.BFLY PT, R24, R27, 0x1, 0x1f ;  /* 0x0c201f001b187f89 */ /* 0x000ea800000e0000 */
[----:B------:R-:W3:Y:S04]  /*2b10*/  SHFL.BFLY PT, R20, R25, 0x1, 0x1f ;  /* 0x0c201f0019147f89 */ /* 0x000ee800000e0000 */
[----:B------:R-:W4:Y:S04]  /*2b20*/  SHFL.BFLY PT, R10, R23, 0x1, 0x1f ;  /* 0x0c201f00170a7f89 */ /* 0x000f2800000e0000 */
[----:B------:R-:W5:Y:S04]  /*2b30*/  SHFL.BFLY PT, R8, R21, 0x1, 0x1f ;  /* 0x0c201f0015087f89 */ /* 0x000f6800000e0000 */
[----:B------:R-:W0:Y:S04]  /*2b40*/  SHFL.BFLY PT, R6, R9, 0x1, 0x1f ;  /* 0x0c201f0009067f89 */ /* 0x000e2800000e0000 */
        /* <DEDUP_REMOVED lines=10> */
[----:B------:R-:W-:Y:S01]  /*2bf0*/  FADD.FTZ R4, R7, R4 ;  /* 0x0000000407047221 */ /* 0x000fe20000010000 */
[----:B-1----:R-:W-:Y:S01]  /*2c00*/  FADD.FTZ R2, R5, R2 ;  /* 0x0000000205027221 */ /* 0x002fe20000010000 */
[----:B--2---:R-:W-:-:S07]  /*2c10*/  FADD.FTZ R0, R3, R0 ;  /* 0x0000000003007221 */ /* 0x004fce0000010000 */
.L_x_914:
        /* <DEDUP_REMOVED lines=31> */
.L_x_880:
[----:B------:R-:W-:Y:S05]  /*2e10*/  BSYNC.RECONVERGENT B0 ;  /* 0x0000000000007941 */ /* 0x000fea0003800200 */
.L_x_879:
        /* <DEDUP_REMOVED lines=23> */
.L_x_882:
[----:B------:R-:W-:Y:S05]  /*2f90*/  BSYNC.RECONVERGENT B0 ;  /* 0x0000000000007941 */ /* 0x000fea0003800200 */
.L_x_881:
        /* <DEDUP_REMOVED lines=13> */
.L_x_884:
[----:B------:R-:W-:Y:S05]  /*3070*/  BSYNC.RECONVERGENT B0 ;  /* 0x0000000000007941 */ /* 0x000fea0003800200 */
.L_x_883:
        /* <DEDUP_REMOVED lines=23> */
.L_x_886:
[----:B------:R-:W-:Y:S05]  /*31f0*/  BSYNC.RECONVERGENT B0 ;  /* 0x0000000000007941 */ /* 0x000fea0003800200 */
.L_x_885:
        /* <DEDUP_REMOVED lines=19> */
[----:B--2---:R-:W-:-:S06]  /*3330*/  UIMAD UR4, UR4, 0x50, URZ ;  /* 0x00000050040478a4 */ /* 0x004fcc000f8e02ff */
[----:B------:R-:W-:-:S04]  /*3340*/  IADD3 R12, P0, P1, R12, UR4, R17 ;  /* 0x000000040c0c7c10 */ /* 0x000fc8000f91e011 */
[----:B------:R-:W-:Y:S02]  /*3350*/  IADD3.X R3, PT, PT, RZ, RZ, RZ, P0, P1 ;  /* 0x000000ffff037210 */ /* 0x000fe400007e24ff */
[----:B---3--:R-:W-:-:S04]  /*3360*/  LEA R14, P0, R12, UR6, 0x1 ;  /* 0x000000060c0e7c11 */ /* 0x008fc8000f8008ff */
        /* <DEDUP_REMOVED lines=13> */
.L_x_851:
        /* <DEDUP_REMOVED lines=16> */
.L_x_887:
[----:B------:R-:W-:Y:S05]  /*3540*/  EXIT ;  /* 0x000000000000794d */ /* 0x000fea0003800000 */
.L_x_853:
[----:B------:R-:W-:Y:S02]  /*3550*/  IMAD.MOV.U32 R12, RZ, RZ, 0x10 ;  /* 0x00000010ff0c7424 */ /* 0x000fe400078e00ff */
[----:B------:R-:W-:Y:S01]  /*3560*/  HFMA2 R11, -RZ, RZ, 0, 1.847743988037109375e-06 ;  /* 0x0000001fff0b7431 */ /* 0x000fe200000001ff */
[----:B------:R-:W-:-:S07]  /*3570*/  MOV R15, 0xffffffff ;  /* 0xffffffff000f7802 */ /* 0x000fce0000000f00 */
[----:B------:R-:W-:Y:S05]  /*3580*/  WARPSYNC.COLLECTIVE R15, `(.L_x_888) ;  /* 0x000000000f087348 */ /* 0x000fea0003c00000 */
[----:B------:R0:W1:Y:S02]  /*3590*/  SHFL.BFLY P6, R14, R13, R12, R11 ;  /* 0x0c00000c0d0e7389 */ /* 0x00006400000c000b */
[----:B01----:R-:W-:Y:S05]  /*35a0*/  ENDCOLLECTIVE ;  /* 0x000000000000791b */ /* 0x003fea0003800000 */
.L_x_888:
[----:B------:R-:W-:Y:S01]  /*35b0*/  HFMA2 R12, -RZ, RZ, 0, 4.76837158203125e-07 ;  /* 0x00000008ff0c7431 */ /* 0x000fe200000001ff */
[----:B------:R-:W-:-:S05]  /*35c0*/  FMNMX.FTZ R0, R14, -3.40282346638528859812e+38, !PT ;  /* 0xff7fffff0e007809 */ /* 0x000fca0007810000 */
[----:B------:R-:W-:-:S07]  /*35d0*/  IMAD.MOV.U32 R13, RZ, RZ, R0 ;  /* 0x000000ffff0d7224 */ /* 0x000fce00078e0000 */
[----:B------:R-:W-:Y:S05]  /*35e0*/  WARPSYNC.COLLECTIVE R15, `(.L_x_889) ;  /* 0x000000000f087348 */ /* 0x000fea0003c00000 */
[----:B------:R0:W1:Y:S02]  /*35f0*/  SHFL.BFLY P6, R14, R13, R12, R11 ;  /* 0x0c00000c0d0e7389 */ /* 0x00006400000c000b */
[----:B01----:R-:W-:Y:S05]  /*3600*/  ENDCOLLECTIVE ;  /* 0x000000000000791b */ /* 0x003fea0003800000 */
.L_x_889:
[----:B------:R-:W-:Y:S01]  /*3610*/  IMAD.MOV.U32 R12, RZ, RZ, 0x4 ;  /* 0x00000004ff0c7424 */ /* 0x000fe200078e00ff */
[----:B------:R-:W-:-:S04]  /*3620*/  FMNMX.FTZ R2, R0, R14, !PT ;  /* 0x0000000e00027209 */ /* 0x000fc80007810000 */
[----:B------:R-:W-:-:S07]  /*3630*/  MOV R13, R2 ;  /* 0x00000002000d7202 */ /* 0x000fce0000000f00 */
[----:B------:R-:W-:Y:S05]  /*3640*/  WARPSYNC.COLLECTIVE R15, `(.L_x_890) ;  /* 0x000000000f087348 */ /* 0x000fea0003c00000 */
[----:B------:R0:W1:Y:S02]  /*3650*/  SHFL.BFLY P6, R14, R13, R12, R11 ;  /* 0x0c00000c0d0e7389 */ /* 0x00006400000c000b */
[----:B01----:R-:W-:Y:S05]  /*3660*/  ENDCOLLECTIVE ;  /* 0x000000000000791b */ /* 0x003fea0003800000 */
.L_x_890:
[----:B------:R-:W-:Y:S01]  /*3670*/  HFMA2 R12, -RZ, RZ, 0, 1.1920928955078125e-07 ;  /* 0x00000002ff0c7431 */ /* 0x000fe200000001ff */
[----:B------:R-:W-:-:S04]  /*3680*/  FMNMX.FTZ R3, R2, R14, !PT ;  /* 0x0000000e02037209 */ /* 0x000fc80007810000 */
[----:B------:R-:W-:-:S07]  /*3690*/  MOV R13, R3 ;  /* 0x00000003000d7202 */ /* 0x000fce0000000f00 */
[----:B------:R-:W-:Y:S05]  /*36a0*/  WARPSYNC.COLLECTIVE R15, `(.L_x_891) ;  /* 0x000000000f087348 */ /* 0x000fea0003c00000 */
[----:B------:R0:W1:Y:S02]  /*36b0*/  SHFL.BFLY P6, R14, R13, R12, R11 ;  /* 0x0c00000c0d0e7389 */ /* 0x00006400000c000b */
[----:B01----:R-:W-:Y:S05]  /*36c0*/  ENDCOLLECTIVE ;  /* 0x000000000000791b */ /* 0x003fea0003800000 */
.L_x_891:
[----:B------:R-:W-:Y:S02]  /*36d0*/  MOV R12, 0x1 ;  /* 0x00000001000c7802 */ /* 0x000fe40000000f00 */
[----:B------:R-:W-:-:S05]  /*36e0*/  FMNMX.FTZ R4, R3, R14, !PT ;  /* 0x0000000e03047209 */ /* 0x000fca0007810000 */
[----:B------:R-:W-:-:S07]  /*36f0*/  IMAD.MOV.U32 R13, RZ, RZ, R4 ;  /* 0x000000ffff0d7224 */ /* 0x000fce00078e0004 */
[----:B------:R-:W-:Y:S05]  /*3700*/  WARPSYNC.COLLECTIVE R15, `(.L_x_892) ;  /* 0x000000000f087348 */ /* 0x000fea0003c00000 */
[----:B------:R0:W1:Y:S02]  /*3710*/  SHFL.BFLY P6, R14, R13, R12, R11 ;  /* 0x0c00000c0d0e7389 */ /* 0x00006400000c000b */
[----:B01----:R-:W-:Y:S05]  /*3720*/  ENDCOLLECTIVE ;  /* 0x000000000000791b */ /* 0x003fea0003800000 */
.L_x_892:
[----:B------:R-:W-:Y:S05]  /*3730*/  BRA `(.L_x_893) ;  /* 0xffffffd000fc7947 */ /* 0x000fea000383ffff */
.L_x_878:
[----:B-1----:R-:W-:Y:S02]  /*3740*/  HFMA2 R13, -RZ, RZ, 0, 0 ;  /* 0x00000000ff0d7431 */ /* 0x002fe400000001ff */
[----:B------:R-:W-:Y:S01]  /*3750*/  IMAD.MOV.U32 R12, RZ, RZ, 0x2 ;  /* 0x00000002ff0c7424 */ /* 0x000fe200078e00ff */
[----:B0-----:R-:W-:Y:S02]  /*3760*/  MOV R11, 0x1f ;  /* 0x0000001f000b7802 */ /* 0x001fe40000000f00 */
[----:B------:R-:W-:-:S07]  /*3770*/  MOV R15, 0xffffffff ;  /* 0xffffffff000f7802 */ /* 0x000fce0000000f00 */
[----:B------:R-:W-:Y:S05]  /*3780*/  WARPSYNC.COLLECTIVE R15, `(.L_x_894) ;  /* 0x000000000f087348 */ /* 0x000fea0003c00000 */
[----:B------:R0:W1:Y:S02]  /*3790*/  SHFL.BFLY P6, R14, R13, R12, R11 ;  /* 0x0c00000c0d0e7389 */ /* 0x00006400000c000b */
[----:B01----:R-:W-:Y:S05]  /*37a0*/  ENDCOLLECTIVE ;  /* 0x000000000000791b */ /* 0x003fea0003800000 */
.L_x_894:
[----:B------:R-:W-:Y:S02]  /*37b0*/  HFMA2 R12, -RZ, RZ, 0, 5.9604644775390625e-08 ;  /* 0x00000001ff0c7431 */ /* 0x000fe400000001ff */
[----:B------:R-:W-:-:S04]  /*37c0*/  IMAD.MOV.U32 R29, RZ, RZ, R14 ;  /* 0x000000ffff1d7224 */ /* 0x000fc800078e000e */
[----:B------:R-:W-:-:S05]  /*37d0*/  FADD.FTZ R29, RZ, R29 ;  /* 0x0000001dff1d7221 */ /* 0x000fca0000010000 */
[----:B------:R-:W-:-:S07]  /*37e0*/  MOV R13, R29 ;  /* 0x0000001d000d7202 */ /* 0x000fce0000000f00 */
[----:B------:R-:W-:Y:S05]  /*37f0*/  WARPSYNC.COLLECTIVE R15, `(.L_x_895) ;  /* 0x000000000f087348 */ /* 0x000fea0003c00000 */
[----:B------:R0:W1:Y:S02]  /*3800*/  SHFL.BFLY P6, R14, R13, R12, R11 ;  /* 0x0c00000c0d0e7389 */ /* 0x00006400000c000b */
[----:B01----:R-:W-:Y:S05]  /*3810*/  ENDCOLLECTIVE ;  /* 0x000000000000791b */ /* 0x003fea0003800000 */
.L_x_895:
[----:B------:R-:W-:Y:S01]  /*3820*/  MOV R13, RZ ;  /* 0x000000ff000d7202 */ /* 0x000fe20000000f00 */
[----:B------:R-:W-:Y:S02]  /*3830*/  HFMA2 R12, -RZ, RZ, 0, 1.1920928955078125e-07 ;  /* 0x00000002ff0c7431 */ /* 0x000fe400000001ff */
[----:B------:R-:W-:-:S07]  /*3840*/  IMAD.MOV.U32 R26, RZ, RZ, R14 ;  /* 0x000000ffff1a7224 */ /* 0x000fce00078e000e */
[----:B------:R-:W-:Y:S05]  /*3850*/  WARPSYNC.COLLECTIVE R15, `(.L_x_896) ;  /* 0x000000000f087348 */ /* 0x000fea0003c00000 */
[----:B------:R0:W1:Y:S02]  /*3860*/  SHFL.BFLY P6, R14, R13, R12, R11 ;  /* 0x0c00000c0d0e7389 */ /* 0x00006400000c000b */
[----:B01----:R-:W-:Y:S05]  /*3870*/  ENDCOLLECTIVE ;  /* 0x000000000000791b */ /* 0x003fea0003800000 */
.L_x_896:
        /* <DEDUP_REMOVED lines=8> */
.L_x_897:
[----:B------:R-:W-:Y:S01]  /*3900*/  MOV R13, RZ ;  /* 0x000000ff000d7202 */ /* 0x000fe20000000f00 */
[----:B------:R-:W-:Y:S02]  /*3910*/  HFMA2 R12, -RZ, RZ, 0, 1.1920928955078125e-07 ;  /* 0x00000002ff0c7431 */ /* 0x000fe400000001ff */
[----:B------:R-:W-:-:S07]  /*3920*/  IMAD.MOV.U32 R24, RZ, RZ, R14 ;  /* 0x000000ffff187224 */ /* 0x000fce00078e000e */
[----:B------:R-:W-:Y:S05]  /*3930*/  WARPSYNC.COLLECTIVE R15, `(.L_x_898) ;  /* 0x000000000f087348 */ /* 0x000fea0003c00000 */
[----:B------:R0:W1:Y:S02]  /*3940*/  SHFL.BFLY P6, R14, R13, R12, R11 ;  /* 0x0c00000c0d0e7389 */ /* 0x00006400000c000b */
[----:B01----:R-:W-:Y:S05]  /*3950*/  ENDCOLLECTIVE ;  /* 0x000000000000791b */ /* 0x003fea0003800000 */
.L_x_898:
        /* <DEDUP_REMOVED lines=8> */
.L_x_899:
[----:B------:R-:W-:Y:S01]  /*39e0*/  MOV R13, RZ ;  /* 0x000000ff000d7202 */ /* 0x000fe20000000f00 */
[----:B------:R-:W-:Y:S02]  /*39f0*/  HFMA2 R12, -RZ, RZ, 0, 1.1920928955078125e-07 ;  /* 0x00000002ff0c7431 */ /* 0x000fe400000001ff */
[----:B------:R-:W-:-:S07]  /*3a00*/  IMAD.MOV.U32 R20, RZ, RZ, R14 ;  /* 0x000000ffff147224 */ /* 0x000fce00078e000e */
[----:B------:R-:W-:Y:S05]  /*3a10*/  WARPSYNC.COLLECTIVE R15, `(.L_x_900) ;  /* 0x000000000f087348 */ /* 0x000fea0003c00000 */
[----:B------:R0:W1:Y:S02]  /*3a20*/  SHFL.BFLY P6, R14, R13, R12, R11 ;  /* 0x0c00000c0d0e7389 */ /* 0x00006400000c000b */
[----:B01----:R-:W-:Y:S05]  /*3a30*/  ENDCOLLECTIVE ;  /* 0x000000000000791b */ /* 0x003fea0003800000 */
.L_x_900:
        /* <DEDUP_REMOVED lines=8> */
.L_x_901:
[----:B------:R-:W-:Y:S01]  /*3ac0*/  MOV R13, RZ ;  /* 0x000000ff000d7202 */ /* 0x000fe20000000f00 */
[----:B------:R-:W-:Y:S02]  /*3ad0*/  HFMA2 R12, -RZ, RZ, 0, 1.1920928955078125e-07 ;  /* 0x00000002ff0c7431 */ /* 0x000fe400000001ff */
[----:B------:R-:W-:-:S07]  /*3ae0*/  IMAD.MOV.U32 R10, RZ, RZ, R14 ;  /* 0x000000ffff0a7224 */ /* 0x000fce00078e000e */
[----:B------:R-:W-:Y:S05]  /*3af0*/  WARPSYNC.COLLECTIVE R15, `(.L_x_902) ;  /* 0x000000000f087348 */ /* 0x000fea0003c00000 */
[----:B------:R0:W1:Y:S02]  /*3b00*/  SHFL.BFLY P6, R14, R13, R12, R11 ;  /* 0x0c00000c0d0e7389 */ /* 0x00006400000c000b */
[----:B01----:R-:W-:Y:S05]  /*3b10*/  ENDCOLLECTIVE ;  /* 0x000000000000791b */ /* 0x003fea0003800000 */
.L_x_902:
        /* <DEDUP_REMOVED lines=8> */
.L_x_903:
[----:B------:R-:W-:Y:S01]  /*3ba0*/  MOV R13, RZ ;  /* 0x000000ff000d7202 */ /* 0x000fe20000000f00 */
[----:B------:R-:W-:Y:S02]  /*3bb0*/  HFMA2 R12, -RZ, RZ, 0, 1.1920928955078125e-07 ;  /* 0x00000002ff0c7431 */ /* 0x000fe400000001ff */
[----:B------:R-:W-:-:S07]  /*3bc0*/  IMAD.MOV.U32 R8, RZ, RZ, R14 ;  /* 0x000000ffff087224 */ /* 0x000fce00078e000e */
[----:B------:R-:W-:Y:S05]  /*3bd0*/  WARPSYNC.COLLECTIVE R15, `(.L_x_904) ;  /* 0x000000000f087348 */ /* 0x000fea0003c00000 */
[----:B------:R0:W1:Y:S02]  /*3be0*/  SHFL.BFLY P6, R14, R13, R12, R11 ;  /* 0x0c00000c0d0e7389 */ /* 0x00006400000c000b */
[----:B01----:R-:W-:Y:S05]  /*3bf0*/  ENDCOLLECTIVE ;  /* 0x000000000000791b */ /* 0x003fea0003800000 */
.L_x_904:
        /* <DEDUP_REMOVED lines=8> */
.L_x_905:
[----:B------:R-:W-:Y:S01]  /*3c80*/  MOV R13, RZ ;  /* 0x000000ff000d7202 */ /* 0x000fe20000000f00 */
[----:B------:R-:W-:Y:S02]  /*3c90*/  HFMA2 R12, -RZ, RZ, 0, 1.1920928955078125e-07 ;  /* 0x00000002ff0c7431 */ /* 0x000fe400000001ff */
[----:B------:R-:W-:-:S07]  /*3ca0*/  IMAD.MOV.U32 R6, RZ, RZ, R14 ;  /* 0x000000ffff067224 */ /* 0x000fce00078e000e */
[----:B------:R-:W-:Y:S05]  /*3cb0*/  WARPSYNC.COLLECTIVE R15, `(.L_x_906) ;  /* 0x000000000f087348 */ /* 0x000fea0003c00000 */
[----:B------:R0:W1:Y:S02]  /*3cc0*/  SHFL.BFLY P6, R14, R13, R12, R11 ;  /* 0x0c00000c0d0e7389 */ /* 0x00006400000c000b */
[----:B01----:R-:W-:Y:S05]  /*3cd0*/  ENDCOLLECTIVE ;  /* 0x000000000000791b */ /* 0x003fea0003800000 */
.L_x_906:
        /* <DEDUP_REMOVED lines=8> */
.L_x_907:
[----:B------:R-:W-:Y:S01]  /*3d60*/  MOV R13, RZ ;  /* 0x000000ff000d7202 */ /* 0x000fe20000000f00 */
[----:B------:R-:W-:Y:S02]  /*3d70*/  HFMA2 R12, -RZ, RZ, 0, 1.1920928955078125e-07 ;  /* 0x00000002ff0c7431 */ /* 0x000fe400000001ff */
[----:B------:R-:W-:-:S07]  /*3d80*/  IMAD.MOV.U32 R4, RZ, RZ, R14 ;  /* 0x000000ffff047224 */ /* 0x000fce00078e000e */
[----:B------:R-:W-:Y:S05]  /*3d90*/  WARPSYNC.COLLECTIVE R15, `(.L_x_908) ;  /* 0x000000000f087348 */ /* 0x000fea0003c00000 */
[----:B------:R0:W1:Y:S02]  /*3da0*/  SHFL.BFLY P6, R14, R13, R12, R11 ;  /* 0x0c00000c0d0e7389 */ /* 0x00006400000c000b */
[----:B01----:R-:W-:Y:S05]  /*3db0*/  ENDCOLLECTIVE ;  /* 0x000000000000791b */ /* 0x003fea0003800000 */
.L_x_908:
        /* <DEDUP_REMOVED lines=8> */
.L_x_909:
[----:B------:R-:W-:Y:S01]  /*3e40*/  MOV R13, RZ ;  /* 0x000000ff000d7202 */ /* 0x000fe20000000f00 */
[----:B------:R-:W-:Y:S02]  /*3e50*/  HFMA2 R12, -RZ, RZ, 0, 1.1920928955078125e-07 ;  /* 0x00000002ff0c7431 */ /* 0x000fe400000001ff */
[----:B------:R-:W-:-:S07]  /*3e60*/  IMAD.MOV.U32 R2, RZ, RZ, R14 ;  /* 0x000000ffff027224 */ /* 0x000fce00078e000e */
[----:B------:R-:W-:Y:S05]  /*3e70*/  WARPSYNC.COLLECTIVE R15, `(.L_x_910) ;  /* 0x000000000f087348 */ /* 0x000fea0003c00000 */
[----:B------:R0:W1:Y:S02]  /*3e80*/  SHFL.BFLY P6, R14, R13, R12, R11 ;  /* 0x0c00000c0d0e7389 */ /* 0x00006400000c000b */
[----:B01----:R-:W-:Y:S05]  /*3e90*/  ENDCOLLECTIVE ;  /* 0x000000000000791b */ /* 0x003fea0003800000 */
.L_x_910:
[----:B------:R-:W-:Y:S01]  /*3ea0*/  FADD.FTZ R2, R5, R2 ;  /* 0x0000000205027221 */ /* 0x000fe20000010000 */
[----:B------:R-:W-:Y:S01]  /*3eb0*/  MOV R12, 0x1 ;  /* 0x00000001000c7802 */ /* 0x000fe20000000f00 */
[----:B------:R-:W-:-:S04]  /*3ec0*/  FADD.FTZ R3, RZ, R14 ;  /* 0x0000000eff037221 */ /* 0x000fc80000010000 */
[----:B------:R-:W-:-:S07]  /*3ed0*/  IMAD.MOV.U32 R13, RZ, RZ, R3 ;  /* 0x000000ffff0d7224 */ /* 0x000fce00078e0003 */
[----:B------:R-:W-:Y:S05]  /*3ee0*/  WARPSYNC.COLLECTIVE R15, `(.L_x_911) ;  /* 0x000000000f087348 */ /* 0x000fea0003c00000 */
[----:B------:R0:W1:Y:S02]  /*3ef0*/  SHFL.BFLY P6, R14, R13, R12, R11 ;  /* 0x0c00000c0d0e7389 */ /* 0x00006400000c000b */
[----:B01----:R-:W-:Y:S05]  /*3f00*/  ENDCOLLECTIVE ;  /* 0x000000000000791b */ /* 0x003fea0003800000 */
.L_x_911:
[----:B------:R-:W-:Y:S02]  /*3f10*/  IMAD.MOV.U32 R13, RZ, RZ, RZ ;  /* 0x000000ffff0d7224 */ /* 0x000fe400078e00ff */
[----:B------:R-:W-:Y:S01]  /*3f20*/  HFMA2 R12, -RZ, RZ, 0, 1.1920928955078125e-07 ;  /* 0x00000002ff0c7431 */ /* 0x000fe200000001ff */
[----:B------:R-:W-:-:S07]  /*3f30*/  MOV R0, R14 ;  /* 0x0000000e00007202 */ /* 0x000fce0000000f00 */
[----:B------:R-:W-:Y:S05]  /*3f40*/  WARPSYNC.COLLECTIVE R15, `(.L_x_912) ;  /* 0x000000000f087348 */ /* 0x000fea0003c00000 */
[----:B------:R0:W1:Y:S02]  /*3f50*/  SHFL.BFLY P6, R14, R13, R12, R11 ;  /* 0x0c00000c0d0e7389 */ /* 0x00006400000c000b */
[----:B01----:R-:W-:Y:S05]  /*3f60*/  ENDCOLLECTIVE ;  /* 0x000000000000791b */ /* 0x003fea0003800000 */
.L_x_912:
[----:B------:R-:W-:Y:S01]  /*3f70*/  FADD.FTZ R0, R3, R0 ;  /* 0x0000000003007221 */ /* 0x000fe20000010000 */
[----:B------:R-:W-:Y:S01]  /*3f80*/  MOV R12, 0x1 ;  /* 0x00000001000c7802 */ /* 0x000fe20000000f00 */
[----:B------:R-:W-:-:S07]  /*3f90*/  FADD.FTZ R13, RZ, R14 ;  /* 0x0000000eff0d7221 */ /* 0x000fce0000010000 */
[----:B------:R-:W-:Y:S05]  /*3fa0*/  WARPSYNC.COLLECTIVE R15, `(.L_x_913) ;  /* 0x000000000f087348 */ /* 0x000fea0003c00000 */
[----:B------:R0:W1:Y:S02]  /*3fb0*/  SHFL.BFLY P6, R14, R13, R12, R11 ;  /* 0x0c00000c0d0e7389 */ /* 0x00006400000c000b */
[----:B01----:R-:W-:Y:S05]  /*3fc0*/  ENDCOLLECTIVE ;  /* 0x000000000000791b */ /* 0x003fea0003800000 */
.L_x_913:
[----:B------:R-:W-:Y:S05]  /*3fd0*/  BRA `(.L_x_914) ;  /* 0xffffffec00107947 */ /* 0x000fea000383ffff */
.L_x_915:
        /* <DEDUP_REMOVED lines=10> */
.L_x_25587:


//--------------------- .text._ZN4vllm25paged_attention_v1_kernelI13__nv_bfloat16hLi64ELi32ELi128ELNS_18Fp8KVCacheDataTypeE2ELb1EEEvPT_PKS3_PKT0_S9_ifPKiSB_iPKfiiiSD_SD_iiiii --------------------------
	.section	.text._ZN4vllm25paged_attention_v1_kernelI13__nv_bfloat16hLi64ELi32ELi128ELNS_18Fp8KVCacheDataTypeE2ELb1EEEvPT_PKS3_PKT0_S9_ifPKiSB_iPKfiiiSD_SD_iiiii,"ax",@progbits
	.align	128
        .global         _ZN4vllm25paged_attention_v1_kernelI13__nv_bfloat16hLi64ELi32ELi128ELNS_18Fp8KVCacheDataTypeE2ELb1EEEvPT_PKS3_PKT0_S9_ifPKiSB_iPKfiiiSD_SD_iiiii
        .type           _ZN4vllm25paged_attention_v1_kernelI13__nv_bfloat16hLi64ELi32ELi128ELNS_18Fp8KVCacheDataTypeE2ELb1EEEvPT_PKS3_PKT0_S9_ifPKiSB_iPKfiiiSD_SD_iiiii,@function
        .size           _ZN4vllm25paged_attention_v1_kernelI13__nv_bfloat16hLi64ELi32ELi128ELNS_18Fp8KVCacheDataTypeE2ELb1EEEvPT_PKS3_PKT0_S9_ifPKiSB_iPKfiiiSD_SD_iiiii,(.L_x_25588 - _ZN4vllm25paged_attention_v1_kernelI13__nv_bfloat16hLi64ELi32ELi128ELNS_18Fp8KVCacheDataTypeE2ELb1EEEvPT_PKS3_PKT0_S9_ifPKiSB_iPKfiiiSD_SD_iiiii)
        .other          _ZN4vllm25paged_attention_v1_kernelI13__nv_bfloat16hLi64ELi32ELi128ELNS_18Fp8KVCacheDataTypeE2ELb1EEEvPT_PKS3_PKT0_S9_ifPKiSB_iPKfiiiSD_SD_iiiii,@"STO_CUDA_ENTRY STV_DEFAULT"
_ZN4vllm25paged_attention_v1_kernelI13__nv_bfloat16hLi64ELi32ELi128ELNS_18Fp8KVCacheDataTypeE2ELb1EEEvPT_PKS3_PKT0_S9_ifPKiSB_iPKfiiiSD_SD_iiiii:
.text._ZN4vllm25paged_attention_v1_kernelI13__nv_bfloat16hLi64ELi32ELi128ELNS_18Fp8KVCacheDataTypeE2ELb1EEEvPT_PKS3_PKT0_S9_ifPKiSB_iPKfiiiSD_SD_iiiii:
        /* <DEDUP_REMOVED lines=81> */
[----:B0-----:R-:W-:-:S02]  /*0510*/  VIADD R2, R13, 0xffffffe ;  /* 0x0ffffffe0d027836 */ /* 0x001fc40000000000 */
[----:B------:R-:W-:-:S04]  /*0520*/  IMAD.MOV R13, RZ, RZ, -R20 ;  /* 0x000000ffff0d7224 */ /* 0x000fc800078e0a14 */
        /* <DEDUP_REMOVED lines=22> */
.L_x_916:
[----:B------:R-:W-:Y:S01]  /*0690*/  BSSY.RECONVERGENT B6, `(.L_x_917) ;  /* 0x000003d000067945 */ /* 0x000fe20003800200 */
[----:B------:R-:W-:Y:S01]  /*06a0*/  LOP3.LUT R16, R19, 0x1f, RZ, 0xc0, !PT ;  /* 0x0000001f13107812 */ /* 0x000fe200078ec0ff */
[----:B------:R-:W-:Y:S02]  /*06b0*/  IMAD.MOV.U32 R4, RZ, RZ, R10 ;  /* 0x000000ffff047224 */ /* 0x000fe400078e000a */
[----:B------:R-:W-:Y:S05]  /*06c0*/  @P0 BRA `(.L_x_918) ;  /* 0x0000000000e40947 */ /* 0x000fea0003800000 */
        /* <DEDUP_REMOVED lines=15> */
[----:B0-----:R-:W-:Y:S02]  /*07c0*/  IMAD.MOV.U32 R2, RZ, RZ, RZ ;  /* 0x000000ffff027224 */ /* 0x001fe400078e00ff */
[----:B-1----:R-:W-:-:S04]  /*07d0*/  IMAD.MOV R14, RZ, RZ, -R3 ;  /* 0x000000ffff0e7224 */ /* 0x002fc800078e0a03 */
[----:B------:R-:W-:-:S04]  /*07e0*/  IMAD R15, R14, R11, RZ ;  /* 0x0000000b0e0f7224 */ /* 0x000fc800078e02ff */
[----:B------:R-:W-:Y:S01]  /*07f0*/  IMAD.HI.U32 R2, R3, R15, R2 ;  /* 0x0000000f03027227 */ /* 0x000fe200078e0002 */
[----:B------:R-:W-:-:S03]  /*0800*/  MOV R15, R9 ;  /* 0x00000009000f7202 */ /* 0x000fc60000000f00 */
[----:B--2---:R-:W-:-:S07]  /*0810*/  VIADD R3, R7, -UR4 ;  /* 0x8000000407037c36 */ /* 0x004fce0008000000 */
.L_x_920:
[----:B------:R-:W-:-:S04]  /*0820*/  SHF.L.U32 R14, R15, 0x5, RZ ;  /* 0x000000050f0e7819 */ /* 0x000fc800000006ff */
[----:B------:R-:W-:-:S05]  /*0830*/  IABS R21, R14 ;  /* 0x0000000e00157213 */ /* 0x000fca0000000000 */
[----:B------:R-:W-:-:S04]  /*0840*/  IMAD.HI.U32 R20, R0, R21, RZ ;  /* 0x0000001500147227 */ /* 0x000fc800078e00ff */
[----:B------:R-:W-:-:S04]  /*0850*/  IMAD.MOV R24, RZ, RZ, -R20 ;  /* 0x000000ffff187224 */ /* 0x000fc800078e0a14 */
        /* <DEDUP_REMOVED lines=8> */
[----:B------:R-:W-:Y:S01]  /*08e0*/  @!P4 IMAD.MOV R20, RZ, RZ, -R20 ;  /* 0x000000ffff14c224 */ /* 0x000fe200078e0a14 */
        /* <DEDUP_REMOVED lines=16> */
[----:B------:R-:W-:Y:S01]  /*09f0*/  IMAD.IADD R21, R16, 0x1, R14 ;  /* 0x0000000110157824 */ /* 0x000fe200078e020e */
[----:B------:R-:W-:Y:S02]  /*0a00*/  MOV R14, 0xff7fffff ;  /* 0xff7fffff000e7802 */ /* 0x000fe40000000f00 */
[----:B------:R-:W-:Y:S01]  /*0a10*/  IADD3 R15, PT, PT, R15, 0x4, RZ ;  /* 0x000000040f0f7810 */ /* 0x000fe20007ffe0ff */
[----:B------:R-:W-:-:S03]  /*0a20*/  IMAD R21, R21, 0x4, R12 ;  /* 0x0000000415157824 */ /* 0x000fc600078e020c */
[----:B------:R-:W-:Y:S02]  /*0a30*/  ISETP.GE.AND P0, PT, R15, R8, PT ;  /* 0x000000080f00720c */ /* 0x000fe40003f06270 */
[----:B------:R0:W-:Y:S11]  /*0a40*/  STS [R21], R14 ;  /* 0x0000000e15007388 */ /* 0x0001f60000000800 */
[----:B0-----:R-:W-:Y:S05]  /*0a50*/  @!P0 BRA `(.L_x_920) ;  /* 0xfffffffc00708947 */ /* 0x001fea000383ffff */
.L_x_918:
[----:B------:R-:W-:Y:S05]  /*0a60*/  BSYNC.RECONVERGENT B6 ;  /* 0x0000000000067941 */ /* 0x000fea0003800200 */
.L_x_917:
        /* <DEDUP_REMOVED lines=12> */
.L_x_961:
        /* <DEDUP_REMOVED lines=10> */
[----:B0-----:R-:W-:Y:S01]  /*0bd0*/  IMAD R4, R16, 0x4, R12 ;  /* 0x0000000410047824 */ /* 0x001fe200078e020c */
[----:B------:R-:W-:Y:S01]  /*0be0*/  MOV R12, 0xff7fffff ;  /* 0xff7fffff000c7802 */ /* 0x000fe20000000f00 */
        /* <DEDUP_REMOVED lines=12> */
[----:B------:R-:W-:-:S03]  /*0cb0*/  MOV R15, RZ ;  /* 0x000000ff000f7202 */ /* 0x000fc60000000f00 */
[----:B------:R-:W-:-:S05]  /*0cc0*/  IMAD.IADD R12, R6, 0x1, R13 ;  /* 0x00000001060c7824 */ /* 0x000fca00078e020d */
[C---:B------:R-:W-:Y:S02]  /*0cd0*/  LOP3.LUT R13, R12.reuse, 0x180, RZ, 0xc0, !PT ;  /* 0x000001800c0d7812 */ /* 0x040fe400078ec0ff */
[----:B------:R-:W-:Y:S02]  /*0ce0*/  ISETP.GE.U32.AND P0, PT, R12, 0x180, PT ;  /* 0x000001800c00780c */ /* 0x000fe40003f06070 */
[----:B------:R-:W-:Y:S02]  /*0cf0*/  ISETP.NE.AND P4, PT, R13, 0x180, PT ;  /* 0x000001800d00780c */ /* 0x000fe40003f85270 */
[----:B------:R-:W-:-:S11]  /*0d00*/  MOV R13, R19 ;  /* 0x00000013000d7202 */ /* 0x000fd60000000f00 */
[----:B------:R-:W-:Y:S05]  /*0d10*/  @!P4 BRA `(.L_x_925) ;  /* 0x00000000004cc947 */ /* 0x000fea0003800000 */
[----:B------:R-:W-:Y:S01]  /*0d20*/  VIADD R13, R3, 0x20 ;  /* 0x00000020030d7836 */ /* 0x000fe20000000000 */
[----:B------:R-:W-:Y:S02]  /*0d30*/  LEA.HI R12, R12, 0x1, RZ, 0x19 ;  /* 0x000000010c0c7811 */ /* 0x000fe400078fc8ff */
[----:B------:R-:W-:Y:S02]  /*0d40*/  MOV R15, RZ ;  /* 0x000000ff000f7202 */ /* 0x000fe40000000f00 */
[----:B------:R-:W-:Y:S02]  /*0d50*/  LEA R14, R0, R13, 0x18 ;  /* 0x0000000d000e7211 */ /* 0x000fe400078ec0ff */
[----:B------:R-:W-:Y:S02]  /*0d60*/  LOP3.LUT R12, R12, 0x3, RZ, 0xc0, !PT ;  /* 0x000000030c0c7812 */ /* 0x000fe400078ec0ff */
[----:B------:R-:W-:Y:S01]  /*0d70*/  MOV R13, R19 ;  /* 0x00000013000d7202 */ /* 0x000fe20000000f00 */
[----:B------:R-:W-:Y:S01]  /*0d80*/  IMAD R14, R19, 0x4, R14 ;  /* 0x00000004130e7824 */ /* 0x000fe200078e020e */
[----:B------:R-:W-:-:S07]  /*0d90*/  IADD3 R12, PT, PT, -R12, RZ, RZ ;  /* 0x000000ff0c0c7210 */ /* 0x000fce0007ffe1ff */
.L_x_926:
        /* <DEDUP_REMOVED lines=11> */
.L_x_925:
[----:B------:R-:W-:Y:S05]  /*0e50*/  BSYNC.RECONVERGENT B1 ;  /* 0x0000000000017941 */ /* 0x000fea0003800200 */
.L_x_924:
        /* <DEDUP_REMOVED lines=12> */
.L_x_929:
[----:B------:R-:W0:Y:S01]  /*0f20*/  LDS R28, [R12+-0x400] ;  /* 0xfffc00000c1c7984 */ /* 0x000e220000000800 */
[----:B------:R-:W-:-:S03]  /*0f30*/  IADD3 R13, PT, PT, R13, 0x800, RZ ;  /* 0x000008000d0d7810 */ /* 0x000fc60007ffe0ff */
[----:B------:R-:W1:Y:S01]  /*0f40*/  LDS R21, [R12+-0x200] ;  /* 0xfffe00000c157984 */ /* 0x000e620000000800 */
[----:B------:R-:W-:-:S03]  /*0f50*/  ISETP.GE.AND P4, PT, R13, R14, PT ;  /* 0x0000000e0d00720c */ /* 0x000fc60003f86270 */
        /* <DEDUP_REMOVED lines=96> */
.L_x_928:
[----:B------:R-:W-:Y:S05]  /*1560*/  BSYNC.RECONVERGENT B1 ;  /* 0x0000000000017941 */ /* 0x000fea0003800200 */
.L_x_927:
        /* <DEDUP_REMOVED lines=55> */
.L_x_931:
[----:B------:R-:W-:Y:S05]  /*18e0*/  BSYNC.RECONVERGENT B1 ;  /* 0x0000000000017941 */ /* 0x000fea0003800200 */
.L_x_930:
        /* <DEDUP_REMOVED lines=26> */
.L_x_923:
[----:B------:R-:W-:Y:S05]  /*1a90*/  BSYNC.RECONVERGENT B0 ;  /* 0x0000000000007941 */ /* 0x000fea0003800200 */
.L_x_922:
        /* <DEDUP_REMOVED lines=24> */
[----:B------:R-:W-:Y:S02]  /*1c20*/  IMAD.IADD R13, R6, 0x1, R13 ;  /* 0x00000001060d7824 */ /* 0x000fe400078e020d */
[----:B------:R-:W0:Y:S03]  /*1c30*/  MUFU.RCP R2, R2 ;  /* 0x0000000200027308 */ /* 0x000e260000001000 */
[----:B------:R-:W-:-:S02]  /*1c40*/  LOP3.LUT R4, R13, 0x180, RZ, 0xc0, !PT ;  /* 0x000001800d047812 */ /* 0x000fc400078ec0ff */
[----:B------:R-:W-:Y:S02]  /*1c50*/  ISETP.GE.U32.AND P1, PT, R13, 0x180, PT ;  /* 0x000001800d00780c */ /* 0x000fe40003f26070 */
[----:B------:R-:W-:-:S13]  /*1c60*/  ISETP.NE.AND P0, PT, R4, 0x180, PT ;  /* 0x000001800400780c */ /* 0x000fda0003f05270 */
[----:B0-----:R-:W-:Y:S05]  /*1c70*/  @!P0 BRA `(.L_x_935) ;  /* 0x0000000000408947 */ /* 0x001fea0003800000 */
[----:B------:R-:W-:Y:S02]  /*1c80*/  LEA.HI R13, R13, 0x1, RZ, 0x19 ;  /* 0x000000010d0d7811 */ /* 0x000fe400078fc8ff */
[----:B------:R-:W-:-:S03]  /*1c90*/  IADD3 R11, PT, PT, R3, 0x20, RZ ;  /* 0x00000020030b7810 */ /* 0x000fc60007ffe0ff */
[C---:B------:R-:W-:Y:S01]  /*1ca0*/  IMAD.SHL.U32 R4, R13.reuse, 0x80, RZ ;  /* 0x000000800d047824 */ /* 0x040fe200078e00ff */
[----:B------:R-:W-:Y:S02]  /*1cb0*/  LOP3.LUT R13, R13, 0x3, RZ, 0xc0, !PT ;  /* 0x000000030d0d7812 */ /* 0x000fe400078ec0ff */
[----:B------:R-:W-:Y:S02]  /*1cc0*/  LEA R12, R0, R11, 0x18 ;  /* 0x0000000b000c7211 */ /* 0x000fe400078ec0ff */
[----:B------:R-:W-:Y:S02]  /*1cd0*/  LOP3.LUT R4, R4, 0x180, RZ, 0xc0, !PT ;  /* 0x0000018004047812 */ /* 0x000fe400078ec0ff */
[----:B------:R-:W-:Y:S02]  /*1ce0*/  IADD3 R13, PT, PT, -R13, RZ, RZ ;  /* 0x000000ff0d0d7210 */ /* 0x000fe40007ffe1ff */
[----:B------:R-:W-:Y:S01]  /*1cf0*/  LEA R12, R19, R12, 0x2 ;  /* 0x0000000c130c7211 */ /* 0x000fe200078e10ff */
[----:B------:R-:W-:-:S07]  /*1d00*/  IMAD.IADD R11, R4, 0x1, R19 ;  /* 0x00000001040b7824 */ /* 0x000fce00078e0213 */
.L_x_936:
[----:B------:R-:W0:Y:S01]  /*1d10*/  LDS R15, [R12] ;  /* 0x000000000c0f7984 */ /* 0x000e220000000800 */
[----:B------:R-:W-:-:S04]  /*1d20*/  IADD3 R13, PT, PT, R13, 0x1, RZ ;  /* 0x000000010d0d7810 */ /* 0x000fc80007ffe0ff */
[----:B------:R-:W-:Y:S01]  /*1d30*/  ISETP.NE.AND P0, PT, R13, RZ, PT ;  /* 0x000000ff0d00720c */ /* 0x000fe20003f05270 */
[----:B0-----:R-:W-:-:S05]  /*1d40*/  FMUL.FTZ R15, R15, R2 ;  /* 0x000000020f0f7220 */ /* 0x001fca0000410000 */
[----:B------:R0:W-:Y:S02]  /*1d50*/  STS [R12], R15 ;  /* 0x0000000f0c007388 */ /* 0x0001e40000000800 */
[----:B0-----:R-:W-:-:S05]  /*1d60*/  IADD3 R12, PT, PT, R12, 0x200, RZ ;  /* 0x000002000c0c7810 */ /* 0x001fca0007ffe0ff */
[----:B------:R-:W-:Y:S05]  /*1d70*/  @P0 BRA `(.L_x_936) ;  /* 0xfffffffc00e40947 */ /* 0x000fea000383ffff */
.L_x_935:
[----:B------:R-:W-:Y:S05]  /*1d80*/  BSYNC.RECONVERGENT B1 ;  /* 0x0000000000017941 */ /* 0x000fea0003800200 */
.L_x_934:
[----:B------:R-:W-:Y:S05]  /*1d90*/  @!P1 BRA `(.L_x_933) ;  /* 0x0000000400b89947 */ /* 0x000fea0003800000 */
[----:B------:R-:W-:Y:S01]  /*1da0*/  IADD3 R4, PT, PT, R6, -R11, RZ ;  /* 0x8000000b06047210 */ /* 0x000fe20007ffe0ff */
[----:B------:R-:W-:Y:S01]  /*1db0*/  VIADD R3, R3, 0x20 ;  /* 0x0000002003037836 */ /* 0x000fe20000000000 */
        /* <DEDUP_REMOVED lines=9> */
.L_x_939:
        /* <DEDUP_REMOVED lines=50> */
[----:B0-----:R-:W-:Y:S01]  /*2170*/  VIADD R0, R0, 0x2000 ;  /* 0x0000200000007836 */ /* 0x001fe20000000000 */
[----:B------:R-:W-:Y:S06]  /*2180*/  @!P1 BRA `(.L_x_939) ;  /* 0xfffffffc00309947 */ /* 0x000fec000383ffff */
.L_x_938:
[----:B------:R-:W-:Y:S05]  /*2190*/  BSYNC.RECONVERGENT B1 ;  /* 0x0000000000017941 */ /* 0x000fea0003800200 */
.L_x_937:
        /* <DEDUP_REMOVED lines=31> */
.L_x_941:
[----:B------:R-:W-:Y:S05]  /*2390*/  BSYNC.RECONVERGENT B1 ;  /* 0x0000000000017941 */ /* 0x000fea0003800200 */
.L_x_940:
        /* <DEDUP_REMOVED lines=14> */
.L_x_933:
[----:B------:R-:W-:Y:S05]  /*2480*/  BSYNC.RECONVERGENT B0 ;  /* 0x0000000000007941 */ /* 0x000fea0003800200 */
.L_x_932:
        /* <DEDUP_REMOVED lines=18> */
[----:B-1----:R-:W-:Y:S02]  /*25b0*/  HFMA2 R12, -RZ, RZ, 0, 0 ;  /* 0x00000000ff0c7431 */ /* 0x002fe400000001ff */
[----:B0-----:R-:W-:-:S04]  /*25c0*/  IMAD.MOV R11, RZ, RZ, -R13 ;  /* 0x000000ffff0b7224 */ /* 0x001fc800078e0a0d */
        /* <DEDUP_REMOVED lines=8> */
[----:B------:R-:W-:-:S07]  /*2650*/  MOV R3, R6 ;  /* 0x0000000600037202 */ /* 0x000fce0000000f00 */
.L_x_945:
        /* <DEDUP_REMOVED lines=15> */
[----:B------:R-:W-:-:S04]  /*2750*/  IADD3 R13, PT, PT, R20, R5, RZ ;  /* 0x00000005140d7210 */ /* 0x000fc80007ffe0ff */
        /* <DEDUP_REMOVED lines=18> */
.L_x_944:
[----:B------:R-:W-:Y:S01]  /*2880*/  MOV R2, 0x0 ;  /* 0x0000000000027802 */ /* 0x000fe20000000f00 */
[----:B------:R-:W0:Y:S01]  /*2890*/  LDCU.64 UR4, c[0x4][0x178] ;  /* 0x01002f00ff0477ac */ /* 0x000e220008000a00 */
[----:B------:R-:W-:Y:S01]  /*28a0*/  HFMA2 R8, -RZ, RZ, 0, 3.2007694244384765625e-05 ;  /* 0x00000219ff087431 */ /* 0x000fe200000001ff */
[----:B------:R-:W-:Y:S01]  /*28b0*/  MOV R12, 0x1 ;  /* 0x00000001000c7802 */ /* 0x000fe20000000f00 */
[----:B------:R-:W-:Y:S01]  /*28c0*/  IMAD.MOV.U32 R13, RZ, RZ, RZ ;  /* 0x000000ffff0d7224 */ /* 0x000fe200078e00ff */
[----:B------:R-:W1:Y:S01]  /*28d0*/  LDCU.64 UR6, c[0x4][0x180] ;  /* 0x01003000ff0677ac */ /* 0x000e620008000a00 */
[----:B------:R-:W2:Y:S01]  /*28e0*/  LDC.64 R2, c[0x4][R2] ;  /* 0x0100000002027b82 */ /* 0x000ea20000000a00 */
[----:B------:R-:W3:Y:S01]  /*28f0*/  LDCU.64 UR8, c[0x4][0x88] ;  /* 0x01001100ff0877ac */ /* 0x000ee20008000a00 */
[----:B0-----:R-:W-:Y:S02]  /*2900*/  MOV R4, UR4 ;  /* 0x0000000400047c02 */ /* 0x001fe40008000f00 */
[----:B------:R-:W-:Y:S01]  /*2910*/  MOV R5, UR5 ;  /* 0x0000000500057c02 */ /* 0x000fe20008000f00 */
[----:B-1----:R-:W-:Y:S01]  /*2920*/  IMAD.U32 R6, RZ, RZ, UR6 ;  /* 0x00000006ff067e24 */ /* 0x002fe2000f8e00ff */
[----:B------:R-:W-:-:S02]  /*2930*/  MOV R7, UR7 ;  /* 0x0000000700077c02 */ /* 0x000fc40008000f00 */
[----:B---3--:R-:W-:Y:S01]  /*2940*/  MOV R10, UR8 ;  /* 0x00000008000a7c02 */ /* 0x008fe20008000f00 */
[----:B------:R-:W-:-:S07]  /*2950*/  IMAD.U32 R11, RZ, RZ, UR9 ;  /* 0x00000009ff0b7e24 */ /* 0x000fce000f8e00ff */
[----:B------:R-:W-:-:S07]  /*2960*/  LEPC R20, `(.L_x_943) ;  /* 0x000000001014794e */ /* 0x000fce0000000000 */
[----:B--2---:R-:W-:Y:S05]  /*2970*/  CALL.ABS.NOINC R2 ;  /* 0x0000000002007343 */ /* 0x004fea0003c00000 */
.L_x_943:
[----:B------:R-:W-:Y:S05]  /*2980*/  BSYNC.RECONVERGENT B6 ;  /* 0x0000000000067941 */ /* 0x000fea0003800200 */
.L_x_942:
[----:B------:R-:W-:Y:S01]  /*2990*/  UMOV UR4, 0xffffffff ;  /* 0xffffffff00047882 */ /* 0x000fe20000000000 */
[----:B------:R-:W-:Y:S02]  /*29a0*/  SHF.R.U32.HI R26, RZ, 0x5, R19 ;  /* 0x00000005ff1a7819 */ /* 0x000fe40000011613 */
[----:B------:R-:W-:Y:S05]  /*29b0*/  BRA.DIV UR4, `(.L_x_946) ;  /* 0x0000000e041c7947 */ /* 0x000fea000b800000 */
[----:B------:R-:W-:Y:S01]  /*29c0*/  HFMA2 R9, -RZ, RZ, 0, 0 ;  /* 0x00000000ff097431 */ /* 0x000fe200000001ff */
[----:B------:R-:W-:Y:S01]  /*29d0*/  MOV R7, RZ ;  /* 0x000000ff00077202 */ /* 0x000fe20000000f00 */
[----:B------:R-:W-:Y:S02]  /*29e0*/  IMAD.MOV.U32 R5, RZ, RZ, RZ ;  /* 0x000000ffff057224 */ /* 0x000fe400078e00ff */
[----:B-1----:R-:W-:Y:S01]  /*29f0*/  HFMA2 R3, -RZ, RZ, 0, 0 ;  /* 0x00000000ff037431 */ /* 0x002fe200000001ff */
[----:B------:R-:W-:Y:S01]  /*2a00*/  MOV R23, RZ ;  /* 0x000000ff00177202 */ /* 0x000fe20000000f00 */
[----:B------:R-:W-:Y:S02]  /*2a10*/  HFMA2 R14, -RZ, RZ, 0, 0 ;  /* 0x00000000ff0e7431 */ /* 0x000fe400000001ff */
[----:B------:R-:W-:Y:S01]  /*2a20*/  FADD.FTZ R9, RZ, R9 ;  /* 0x00000009ff097221 */ /* 0x000fe20000010000 */
[----:B------:R-:W-:Y:S02]  /*2a30*/  IMAD.MOV.U32 R21, RZ, RZ, RZ ;  /* 0x000000ffff157224 */ /* 0x000fe400078e00ff */
[----:B------:R-:W-:Y:S01]  /*2a40*/  FADD.FTZ R7, RZ, R7 ;  /* 0x00000007ff077221 */ /* 0x000fe20000010000 */
[----:B------:R-:W-:Y:S01]  /*2a50*/  FADD.FTZ R5, RZ, R5 ;  /* 0x00000005ff057221 */ /* 0x000fe20000010000 */
[----:B------:R-:W-:Y:S01]  /*2a60*/  FADD.FTZ R3, RZ, R3 ;  /* 0x00000003ff037221 */ /* 0x000fe20000010000 */
[--C-:B------:R-:W-:Y:S01]  /*2a70*/  FADD.FTZ R25, RZ, R14.reuse ;  /* 0x0000000eff197221 */ /* 0x100fe20000010000 */
[----:B------:R-:W-:Y:S01]  /*2a80*/  FADD.FTZ R23, RZ, R23 ;  /* 0x00000017ff177221 */ /* 0x000fe20000010000 */
[----:B------:R-:W-:Y:S01]  /*2a90*/  FADD.FTZ R21, RZ, R21 ;  /* 0x00000015ff157221 */ /* 0x000fe20000010000 */
[----:B------:R-:W1:Y:S01]  /*2aa0*/  SHFL.BFLY PT, R6, R9, 0x1, 0x1f ;  /* 0x0c201f0009067f89 */ /* 0x000e6200000e0000 */
[----:B------:R-:W-:-:S03]  /*2ab0*/  FADD.FTZ R8, RZ, R14 ;  /* 0x0000000eff087221 */ /* 0x000fc60000010000 */
[----:B------:R-:W2:Y:S04]  /*2ac0*/  SHFL.BFLY PT, R4, R7, 0x1, 0x1f ;  /* 0x0c201f0007047f89 */ /* 0x000ea800000e0000 */
[----:B------:R-:W3:Y:S04]  /*2ad0*/  SHFL.BFLY PT, R2, R5, 0x1, 0x1f ;  /* 0x0c201f0005027f89 */ /* 0x000ee800000e0000 */
[----:B------:R-:W4:Y:S04]  /*2ae0*/  SHFL.BFLY PT, R0, R3, 0x1, 0x1f ;  /* 0x0c201f0003007f89 */ /* 0x000f2800000e0000 */
[----:B------:R-:W5:Y:S04]  /*2af0*/  SHFL.BFLY PT, R24, R25, 0x1, 0x1f ;  /* 0x0c201f0019187f89 */ /* 0x000f6800000e0000 */
[----:B------:R-:W0:Y:S04]  /*2b00*/  SHFL.BFLY PT, R20, R23, 0x1, 0x1f ;  /* 0x0c201f0017147f89 */ /* 0x000e2800000e0000 */
[----:B------:R-:W0:Y:S01]  /*2b10*/  SHFL.BFLY PT, R10, R21, 0x1, 0x1f ;  /* 0x0c201f00150a7f89 */ /* 0x000e2200000e0000 */
[----:B-1----:R-:W-:-:S03]  /*2b20*/  FADD.FTZ R6, R9, R6 ;  /* 0x0000000609067221 */ /* 0x002fc60000010000 */
[----:B------:R1:W1:Y:S01]  /*2b30*/  SHFL.BFLY PT, R14, R8, 0x1, 0x1f ;  /* 0x0c201f00080e7f89 */ /* 0x00026200000e0000 */
[----:B--2---:R-:W-:Y:S01]  /*2b40*/  FADD.FTZ R4, R7, R4 ;  /* 0x0000000407047221 */ /* 0x004fe20000010000 */
[----:B---3--:R-:W-:Y:S01]  /*2b50*/  FADD.FTZ R2, R5, R2 ;  /* 0x0000000205027221 */ /* 0x008fe20000010000 */
[----:B----4-:R-:W-:Y:S01]  /*2b60*/  FADD.FTZ R5, R3, R0 ;  /* 0x0000000003057221 */ /* 0x010fe20000010000 */
[----:B------:R-:W-:Y:S01]  /*2b70*/  MOV R3, R6 ;  /* 0x0000000600037202 */ /* 0x000fe20000000f00 */
[----:B------:R-:W-:Y:S02]  /*2b80*/  IMAD.MOV.U32 R0, RZ, RZ, R4 ;  /* 0x000000ffff007224 */ /* 0x000fe400078e0004 */
[----:B-----5:R-:W-:Y:S01]  /*2b90*/  FADD.FTZ R24, R25, R24 ;  /* 0x0000001819187221 */ /* 0x020fe20000010000 */
[----:B0-----:R-:W-:Y:S01]  /*2ba0*/  FADD.FTZ R20, R23, R20 ;  /* 0x0000001417147221 */ /* 0x001fe20000010000 */
[----:B------:R-:W-:-:S07]  /*2bb0*/  FADD.FTZ R10, R21, R10 ;  /* 0x0000000a150a7221 */ /* 0x000fce0000010000 */
.L_x_978:
[C---:B------:R-:W-:Y:S01]  /*2bc0*/  LOP3.LUT P0, RZ, R19.reuse, 0x3, RZ, 0xc0, !PT ;  /* 0x0000000313ff7812 */ /* 0x040fe2000780c0ff */
[----:B------:R-:W-:Y:S05]  /*2bd0*/  WARPSYNC.ALL ;  /* 0x0000000000007948 */ /* 0x000fea0003800000 */
[----:B------:R-:W-:Y:S01]  /*2be0*/  LOP3.LUT R4, R19, 0x3c0, RZ, 0xc0, !PT ;  /* 0x000003c013047812 */ /* 0x000fe200078ec0ff */
[----:B------:R-:W-:Y:S01]  /*2bf0*/  BAR.SYNC.DEFER_BLOCKING 0x0 ;  /* 0x0000000000007b1d */ /* 0x000fe20000010000 */
[----:B------:R-:W-:Y:S01]  /*2c00*/  SHF.R.U32.HI R7, RZ, 0x2, R16 ;  /* 0x00000002ff077819 */ /* 0x000fe20000011610 */
[----:B-1----:R-:W-:Y:S01]  /*2c10*/  FADD.FTZ R8, R8, R14 ;  /* 0x0000000e08087221 */ /* 0x002fe20000010000 */
        /* <DEDUP_REMOVED lines=17> */
.L_x_948:
[----:B------:R-:W-:Y:S05]  /*2d30*/  BSYNC.RECONVERGENT B0 ;  /* 0x0000000000007941 */ /* 0x000fea0003800200 */
.L_x_947:
        /* <DEDUP_REMOVED lines=29> */
.L_x_950:
[----:B------:R-:W-:Y:S05]  /*2f10*/  BSYNC.RECONVERGENT B0 ;  /* 0x0000000000007941 */ /* 0x000fea0003800200 */
.L_x_949:
        /* <DEDUP_REMOVED lines=12> */
.L_x_952:
[----:B------:R-:W-:Y:S05]  /*2fe0*/  BSYNC.RECONVERGENT B0 ;  /* 0x0000000000007941 */ /* 0x000fea0003800200 */
.L_x_951:
[----:B------:R-:W-:Y:S06]  /*2ff0*/  BAR.SYNC.DEFER_BLOCKING 0x0 ;  /* 0x0000000000007b1d */ /* 0x000fec0000010000 */
[----:B------:R-:W-:Y:S04]  /*3000*/  BSSY.RECONVERGENT B0, `(.L_x_953) ;  /* 0x0000012000007945 */ /* 0x000fe80003800200 */
[----:B------:R-:W-:Y:S05]  /*3010*/  @P3 BRA `(.L_x_954) ;  /* 0x0000000000403947 */ /* 0x000fea0003800000 */
[----:B-1----:R-:W1:Y:S04]  /*3020*/  LDS R7, [R4] ;  /* 0x0000000004077984 */ /* 0x002e680000000800 */
[----:B0-----:R-:W0:Y:S04]  /*3030*/  LDS R9, [R4+0x20] ;  /* 0x0000200004097984 */ /* 0x001e280000000800 */
[----:B------:R-:W2:Y:S04]  /*3040*/  LDS R11, [R4+0x40] ;  /* 0x00004000040b7984 */ /* 0x000ea80000000800 */
[----:B------:R-:W3:Y:S04]  /*3050*/  LDS R6, [R4+0x60] ;  /* 0x0000600004067984 */ /* 0x000ee80000000800 */
[----:B------:R-:W4:Y:S04]  /*3060*/  LDS R13, [R4+0x80] ;  /* 0x00008000040d7984 */ /* 0x000f280000000800 */
[----:B------:R-:W5:Y:S04]  /*3070*/  LDS R15, [R4+0xa0] ;  /* 0x0000a000040f7984 */ /* 0x000f680000000800 */
[----:B------:R-:W5:Y:S04]  /*3080*/  LDS R12, [R4+0xc0] ;  /* 0x0000c000040c7984 */ /* 0x000f680000000800 */
[----:B------:R-:W5:Y:S01]  /*3090*/  LDS R21, [R4+0xe0] ;  /* 0x0000e00004157984 */ /* 0x000f620000000800 */
[----:B-1----:R-:W-:Y:S01]  /*30a0*/  FADD.FTZ R24, R24, R7 ;  /* 0x0000000718187221 */ /* 0x002fe20000010000 */
[----:B0-----:R-:W-:Y:S01]  /*30b0*/  FADD.FTZ R20, R20, R9 ;  /* 0x0000000914147221 */ /* 0x001fe20000010000 */
[----:B--2---:R-:W-:Y:S01]  /*30c0*/  FADD.FTZ R10, R10, R11 ;  /* 0x0000000b0a0a7221 */ /* 0x004fe20000010000 */
[----:B---3--:R-:W-:Y:S01]  /*30d0*/  FADD.FTZ R3, R3, R6 ;  /* 0x0000000603037221 */ /* 0x008fe20000010000 */
[----:B----4-:R-:W-:Y:S01]  /*30e0*/  FADD.FTZ R0, R0, R13 ;  /* 0x0000000d00007221 */ /* 0x010fe20000010000 */
[----:B-----5:R-:W-:Y:S01]  /*30f0*/  FADD.FTZ R2, R2, R15 ;  /* 0x0000000f02027221 */ /* 0x020fe20000010000 */
[----:B------:R-:W-:Y:S01]  /*3100*/  FADD.FTZ R5, R5, R12 ;  /* 0x0000000c05057221 */ /* 0x000fe20000010000 */
[----:B------:R-:W-:-:S07]  /*3110*/  FADD.FTZ R8, R8, R21 ;  /* 0x0000001508087221 */ /* 0x000fce0000010000 */
.L_x_954:
[----:B------:R-:W-:Y:S05]  /*3120*/  BSYNC.RECONVERGENT B0 ;  /* 0x0000000000007941 */ /* 0x000fea0003800200 */
.L_x_953:
        /* <DEDUP_REMOVED lines=8> */
[----:B------:R-:W-:Y:S02]  /*31b0*/  SHF.L.U32 R17, R17, 0x6, RZ ;  /* 0x0000000611117819 */ /* 0x000fe400000006ff */
[----:B------:R-:W-:Y:S02]  /*31c0*/  SHF.R.U32.HI R4, RZ, 0x2, R19 ;  /* 0x00000002ff047819 */ /* 0x000fe40000011613 */
[----:B01----:R-:W-:Y:S02]  /*31d0*/  F2FP.BF16.F32.PACK_AB R20, R20, R24 ;  /* 0x000000181414723e */ /* 0x003fe400000010ff */
[----:B------:R-:W-:Y:S02]  /*31e0*/  F2FP.BF16.F32.PACK_AB R3, R3, R10 ;  /* 0x0000000a0303723e */ /* 0x000fe400000010ff */
[----:B------:R-:W-:-:S02]  /*31f0*/  F2FP.BF16.F32.PACK_AB R0, R2, R0 ;  /* 0x000000000200723e */ /* 0x000fc400000010ff */
[----:B------:R-:W-:Y:S02]  /*3200*/  F2FP.BF16.F32.PACK_AB R5, R8, R5 ;  /* 0x000000050805723e */ /* 0x000fe400000010ff */
[----:B------:R-:W-:Y:S02]  /*3210*/  PRMT R2, R3, 0x7632, R2 ;  /* 0x0000763203027816 */ /* 0x000fe40000000002 */
[----:B------:R-:W-:Y:S02]  /*3220*/  PRMT R8, R0, 0x7632, R8 ;  /* 0x0000763200087816 */ /* 0x000fe40000000008 */
[----:B------:R-:W-:Y:S01]  /*3230*/  PRMT R9, R5, 0x7632, R9 ;  /* 0x0000763205097816 */ /* 0x000fe20000000009 */
[----:B--2---:R-:W-:-:S06]  /*3240*/  USHF.L.U32 UR4, UR4, 0x6, URZ ;  /* 0x0000000604047899 */ /* 0x004fcc00080006ff */
[----:B------:R-:W-:-:S04]  /*3250*/  IADD3 R4, P0, P1, R4, UR4, R17 ;  /* 0x0000000404047c10 */ /* 0x000fc8000f91e011 */
[----:B------:R-:W-:Y:S02]  /*3260*/  IADD3.X R7, PT, PT, RZ, RZ, RZ, P0, P1 ;  /* 0x000000ffff077210 */ /* 0x000fe400007e24ff */
[----:B---3--:R-:W-:-:S04]  /*3270*/  LEA R6, P0, R4, UR6, 0x1 ;  /* 0x0000000604067c11 */ /* 0x008fc8000f8008ff */
[----:B------:R-:W-:Y:S02]  /*3280*/  LEA.HI.X R7, R4, UR7, R7, 0x1, P0 ;  /* 0x0000000704077c11 */ /* 0x000fe400080f0c07 */
        /* <DEDUP_REMOVED lines=10> */
.L_x_919:
        /* <DEDUP_REMOVED lines=16> */
.L_x_955:
[----:B------:R-:W-:Y:S05]  /*3430*/  EXIT ;  /* 0x000000000000794d */ /* 0x000fea0003800000 */
.L_x_921:
[----:B------:R-:W-:Y:S02]  /*3440*/  IMAD.MOV.U32 R12, RZ, RZ, 0x10 ;  /* 0x00000010ff0c7424 */ /* 0x000fe400078e00ff */
[----:B------:R-:W-:Y:S01]  /*3450*/  HFMA2 R11, -RZ, RZ, 0, 1.847743988037109375e-06 ;  /* 0x0000001fff0b7431 */ /* 0x000fe200000001ff */
[----:B------:R-:W-:-:S07]  /*3460*/  MOV R15, 0xffffffff ;  /* 0xffffffff000f7802 */ /* 0x000fce0000000f00 */
[----:B------:R-:W-:Y:S05]  /*3470*/  WARPSYNC.COLLECTIVE R15, `(.L_x_956) ;  /* 0x000000000f087348 */ /* 0x000fea0003c00000 */
[----:B------:R0:W1:Y:S02]  /*3480*/  SHFL.BFLY P6, R14, R13, R12, R11 ;  /* 0x0c00000c0d0e7389 */ /* 0x00006400000c000b */
[----:B01----:R-:W-:Y:S05]  /*3490*/  ENDCOLLECTIVE ;  /* 0x000000000000791b */ /* 0x003fea0003800000 */
.L_x_956:
[----:B------:R-:W-:Y:S01]  /*34a0*/  HFMA2 R12, -RZ, RZ, 0, 4.76837158203125e-07 ;  /* 0x00000008ff0c7431 */ /* 0x000fe200000001ff */
[----:B------:R-:W-:-:S05]  /*34b0*/  FMNMX.FTZ R0, R14, -3.40282346638528859812e+38, !PT ;  /* 0xff7fffff0e007809 */ /* 0x000fca0007810000 */
[----:B------:R-:W-:-:S07]  /*34c0*/  IMAD.MOV.U32 R13, RZ, RZ, R0 ;  /* 0x000000ffff0d7224 */ /* 0x000fce00078e0000 */
[----:B------:R-:W-:Y:S05]  /*34d0*/  WARPSYNC.COLLECTIVE R15, `(.L_x_957) ;  /* 0x000000000f087348 */ /* 0x000fea0003c00000 */
[----:B------:R0:W1:Y:S02]  /*34e0*/  SHFL.BFLY P6, R14, R13, R12, R11 ;  /* 0x0c00000c0d0e7389 */ /* 0x00006400000c000b */
[----:B01----:R-:W-:Y:S05]  /*34f0*/  ENDCOLLECTIVE ;  /* 0x000000000000791b */ /* 0x003fea0003800000 */
.L_x_957:
[----:B------:R-:W-:Y:S01]  /*3500*/  IMAD.MOV.U32 R12, RZ, RZ, 0x4 ;  /* 0x00000004ff0c7424 */ /* 0x000fe200078e00ff */
[----:B------:R-:W-:-:S04]  /*3510*/  FMNMX.FTZ R2, R0, R14, !PT ;  /* 0x0000000e00027209 */ /* 0x000fc80007810000 */
[----:B------:R-:W-:-:S07]  /*3520*/  MOV R13, R2 ;  /* 0x00000002000d7202 */ /* 0x000fce0000000f00 */
[----:B------:R-:W-:Y:S05]  /*3530*/  WARPSYNC.COLLECTIVE R15, `(.L_x_958) ;  /* 0x000000000f087348 */ /* 0x000fea0003c00000 */
[----:B------:R0:W1:Y:S02]  /*3540*/  SHFL.BFLY P6, R14, R13, R12, R11 ;  /* 0x0c00000c0d0e7389 */ /* 0x00006400000c000b */
[----:B01----:R-:W-:Y:S05]  /*3550*/  ENDCOLLECTIVE ;  /* 0x000000000000791b */ /* 0x003fea0003800000 */
.L_x_958:
[----:B------:R-:W-:Y:S01]  /*3560*/  HFMA2 R12, -RZ, RZ, 0, 1.1920928955078125e-07 ;  /* 0x00000002ff0c7431 */ /* 0x000fe200000001ff */
[----:B------:R-:W-:-:S04]  /*3570*/  FMNMX.FTZ R3, R2, R14, !PT ;  /* 0x0000000e02037209 */ /* 0x000fc80007810000 */
[----:B------:R-:W-:-:S07]  /*3580*/  MOV R13, R3 ;  /* 0x00000003000d7202 */ /* 0x000fce0000000f00 */
[----:B------:R-:W-:Y:S05]  /*3590*/  WARPSYNC.COLLECTIVE R15, `(.L_x_959) ;  /* 0x000000000f087348 */ /* 0x000fea0003c00000 */
[----:B------:R0:W1:Y:S02]  /*35a0*/  SHFL.BFLY P6, R14, R13, R12, R11 ;  /* 0x0c00000c0d0e7389 */ /* 0x00006400000c000b */
[----:B01----:R-:W-:Y:S05]  /*35b0*/  ENDCOLLECTIVE ;  /* 0x000000000000791b */ /* 0x003fea0003800000 */
.L_x_959:
[----:B------:R-:W-:Y:S02]  /*35c0*/  MOV R12, 0x1 ;  /* 0x00000001000c7802 */ /* 0x000fe40000000f00 */
[----:B------:R-:W-:-:S05]  /*35d0*/  FMNMX.FTZ R4, R3, R14, !PT ;  /* 0x0000000e03047209 */ /* 0x000fca0007810000 */
[----:B------:R-:W-:-:S07]  /*35e0*/  IMAD.MOV.U32 R13, RZ, RZ, R4 ;  /* 0x000000ffff0d7224 */ /* 0x000fce00078e0004 */
[----:B------:R-:W-:Y:S05]  /*35f0*/  WARPSYNC.COLLECTIVE R15, `(.L_x_960) ;  /* 0x000000000f087348 */ /* 0x000fea0003c00000 */
[----:B------:R0:W1:Y:S02]  /*3600*/  SHFL.BFLY P6, R14, R13, R12, R11 ;  /* 0x0c00000c0d0e7389 */ /* 0x00006400000c000b */
[----:B01----:R-:W-:Y:S05]  /*3610*/  ENDCOLLECTIVE ;  /* 0x000000000000791b */ /* 0x003fea0003800000 */
.L_x_960:
[----:B------:R-:W-:Y:S05]  /*3620*/  BRA `(.L_x_961) ;  /* 0xffffffd400407947 */ /* 0x000fea000383ffff */
.L_x_946:
[----:B-1----:R-:W-:Y:S02]  /*3630*/  HFMA2 R13, -RZ, RZ, 0, 0 ;  /* 0x00000000ff0d7431 */ /* 0x002fe400000001ff */
[----:B------:R-:W-:Y:S01]  /*3640*/  IMAD.MOV.U32 R12, RZ, RZ, 0x2 ;  /* 0x00000002ff0c7424 */ /* 0x000fe200078e00ff */
[----:B0-----:R-:W-:Y:S02]  /*3650*/  MOV R11, 0x1f ;  /* 0x0000001f000b7802 */ /* 0x001fe40000000f00 */
[----:B------:R-:W-:-:S07]  /*3660*/  MOV R15, 0xffffffff ;  /* 0xffffffff000f7802 */ /* 0x000fce0000000f00 */
[----:B------:R-:W-:Y:S05]  /*3670*/  WARPSYNC.COLLECTIVE R15, `(.L_x_962) ;  /* 0x000000000f087348 */ /* 0x000fea0003c00000 */
[----:B------:R0:W1:Y:S02]  /*3680*/  SHFL.BFLY P6, R14, R13, R12, R11 ;  /* 0x0c00000c0d0e7389 */ /* 0x00006400000c000b */
[----:B01----:R-:W-:Y:S05]  /*3690*/  ENDCOLLECTIVE ;  /* 0x000000000000791b */ /* 0x003fea0003800000 */
.L_x_962:
[----:B------:R-:W-:Y:S02]  /*36a0*/  HFMA2 R12, -RZ, RZ, 0, 5.9604644775390625e-08 ;  /* 0x00000001ff0c7431 */ /* 0x000fe400000001ff */
[----:B------:R-:W-:-:S04]  /*36b0*/  FADD.FTZ R25, RZ, R14 ;  /* 0x0000000eff197221 */ /* 0x000fc80000010000 */
[----:B------:R-:W-:-:S07]  /*36c0*/  IMAD.MOV.U32 R13, RZ, RZ, R25 ;  /* 0x000000ffff0d7224 */ /* 0x000fce00078e0019 */
[----:B------:R-:W-:Y:S05]  /*36d0*/  WARPSYNC.COLLECTIVE R15, `(.L_x_963) ;  /* 0x000000000f087348 */ /* 0x000fea0003c00000 */
[----:B------:R0:W1:Y:S02]  /*36e0*/  SHFL.BFLY P6, R14, R13, R12, R11 ;  /* 0x0c00000c0d0e7389 */ /* 0x00006400000c000b */
[----:B01----:R-:W-:Y:S05]  /*36f0*/  ENDCOLLECTIVE ;  /* 0x000000000000791b */ /* 0x003fea0003800000 */
.L_x_963:
[----:B------:R-:W-:Y:S02]  /*3700*/  IMAD.MOV.U32 R13, RZ, RZ, RZ ;  /* 0x000000ffff0d7224 */ /* 0x000fe400078e00ff */
[----:B------:R-:W-:Y:S01]  /*3710*/  HFMA2 R12, -RZ, RZ, 0, 1.1920928955078125e-07 ;  /* 0x00000002ff0c7431 */ /* 0x000fe200000001ff */
[----:B------:R-:W-:-:S07]  /*3720*/  MOV R24, R14 ;  /* 0x0000000e00187202 */ /* 0x000fce0000000f00 */
[----:B------:R-:W-:Y:S05]  /*3730*/  WARPSYNC.COLLECTIVE R15, `(.L_x_964) ;  /* 0x000000000f087348 */ /* 0x000fea0003c00000 */
[----:B------:R0:W1:Y:S02]  /*3740*/  SHFL.BFLY P6, R14, R13, R12, R11 ;  /* 0x0c00000c0d0e7389 */ /* 0x00006400000c000b */
[----:B01----:R-:W-:Y:S05]  /*3750*/  ENDCOLLECTIVE ;  /* 0x000000000000791b */ /* 0x003fea0003800000 */
.L_x_964:
        /* <DEDUP_REMOVED lines=8> */
.L_x_965:
[----:B------:R-:W-:Y:S02]  /*37e0*/  IMAD.MOV.U32 R13, RZ, RZ, RZ ;  /* 0x000000ffff0d7224 */ /* 0x000fe400078e00ff */
[----:B------:R-:W-:Y:S01]  /*37f0*/  HFMA2 R12, -RZ, RZ, 0, 1.1920928955078125e-07 ;  /* 0x00000002ff0c7431 */ /* 0x000fe200000001ff */
[----:B------:R-:W-:-:S07]  /*3800*/  MOV R20, R14 ;  /* 0x0000000e00147202 */ /* 0x000fce0000000f00 */
[----:B------:R-:W-:Y:S05]  /*3810*/  WARPSYNC.COLLECTIVE R15, `(.L_x_966) ;  /* 0x000000000f087348 */ /* 0x000fea0003c00000 */
[----:B------:R0:W1:Y:S02]  /*3820*/  SHFL.BFLY P6, R14, R13, R12, R11 ;  /* 0x0c00000c0d0e7389 */ /* 0x00006400000c000b */
[----:B01----:R-:W-:Y:S05]  /*3830*/  ENDCOLLECTIVE ;  /* 0x000000000000791b */ /* 0x003fea0003800000 */
.L_x_966:
        /* <DEDUP_REMOVED lines=8> */
.L_x_967:
[----:B------:R-:W-:Y:S02]  /*38c0*/  IMAD.MOV.U32 R13, RZ, RZ, RZ ;  /* 0x000000ffff0d7224 */ /* 0x000fe400078e00ff */
[----:B------:R-:W-:Y:S01]  /*38d0*/  HFMA2 R12, -RZ, RZ, 0, 1.1920928955078125e-07 ;  /* 0x00000002ff0c7431 */ /* 0x000fe200000001ff */
[----:B------:R-:W-:-:S07]  /*38e0*/  MOV R10, R14 ;  /* 0x0000000e000a7202 */ /* 0x000fce0000000f00 */
[----:B------:R-:W-:Y:S05]  /*38f0*/  WARPSYNC.COLLECTIVE R15, `(.L_x_968) ;  /* 0x000000000f087348 */ /* 0x000fea0003c00000 */
[----:B------:R0:W1:Y:S02]  /*3900*/  SHFL.BFLY P6, R14, R13, R12, R11 ;  /* 0x0c00000c0d0e7389 */ /* 0x00006400000c000b */
[----:B01----:R-:W-:Y:S05]  /*3910*/  ENDCOLLECTIVE ;  /* 0x000000000000791b */ /* 0x003fea0003800000 */
.L_x_968:
        /* <DEDUP_REMOVED lines=8> */
.L_x_969:
[----:B------:R-:W-:Y:S02]  /*39a0*/  IMAD.MOV.U32 R13, RZ, RZ, RZ ;  /* 0x000000ffff0d7224 */ /* 0x000fe400078e00ff */
[----:B------:R-:W-:Y:S01]  /*39b0*/  HFMA2 R12, -RZ, RZ, 0, 1.1920928955078125e-07 ;  /* 0x00000002ff0c7431 */ /* 0x000fe200000001ff */
[----:B------:R-:W-:-:S07]  /*39c0*/  MOV R6, R14 ;  /* 0x0000000e00067202 */ /* 0x000fce0000000f00 */
[----:B------:R-:W-:Y:S05]  /*39d0*/  WARPSYNC.COLLECTIVE R15, `(.L_x_970) ;  /* 0x000000000f087348 */ /* 0x000fea0003c00000 */
[----:B------:R0:W1:Y:S02]  /*39e0*/  SHFL.BFLY P6, R14, R13, R12, R11 ;  /* 0x0c00000c0d0e7389 */ /* 0x00006400000c000b */
[----:B01----:R-:W-:Y:S05]  /*39f0*/  ENDCOLLECTIVE ;  /* 0x000000000000791b */ /* 0x003fea0003800000 */
.L_x_970:
        /* <DEDUP_REMOVED lines=8> */
.L_x_971:
[----:B------:R-:W-:Y:S02]  /*3a80*/  IMAD.MOV.U32 R13, RZ, RZ, RZ ;  /* 0x000000ffff0d7224 */ /* 0x000fe400078e00ff */
[----:B------:R-:W-:Y:S01]  /*3a90*/  HFMA2 R12, -RZ, RZ, 0, 1.1920928955078125e-07 ;  /* 0x00000002ff0c7431 */ /* 0x000fe200000001ff */
[----:B------:R-:W-:-:S07]  /*3aa0*/  MOV R4, R14 ;  /* 0x0000000e00047202 */ /* 0x000fce0000000f00 */
[----:B------:R-:W-:Y:S05]  /*3ab0*/  WARPSYNC.COLLECTIVE R15, `(.L_x_972) ;  /* 0x000000000f087348 */ /* 0x000fea0003c00000 */
[----:B------:R0:W1:Y:S02]  /*3ac0*/  SHFL.BFLY P6, R14, R13, R12, R11 ;  /* 0x0c00000c0d0e7389 */ /* 0x00006400000c000b */
[----:B01----:R-:W-:Y:S05]  /*3ad0*/  ENDCOLLECTIVE ;  /* 0x000000000000791b */ /* 0x003fea0003800000 */
.L_x_972:
        /* <DEDUP_REMOVED lines=8> */
.L_x_973:
[----:B------:R-:W-:Y:S02]  /*3b60*/  IMAD.MOV.U32 R13, RZ, RZ, RZ ;  /* 0x000000ffff0d7224 */ /* 0x000fe400078e00ff */
[----:B------:R-:W-:Y:S01]  /*3b70*/  HFMA2 R12, -RZ, RZ, 0, 1.1920928955078125e-07 ;  /* 0x00000002ff0c7431 */ /* 0x000fe200000001ff */
[----:B------:R-:W-:-:S07]  /*3b80*/  MOV R2, R14 ;  /* 0x0000000e00027202 */ /* 0x000fce0000000f00 */
[----:B------:R-:W-:Y:S05]  /*3b90*/  WARPSYNC.COLLECTIVE R15, `(.L_x_974) ;  /* 0x000000000f087348 */ /* 0x000fea0003c00000 */
[----:B------:R0:W1:Y:S02]  /*3ba0*/  SHFL.BFLY P6, R14, R13, R12, R11 ;  /* 0x0c00000c0d0e7389 */ /* 0x00006400000c000b */
[----:B01----:R-:W-:Y:S05]  /*3bb0*/  ENDCOLLECTIVE ;  /* 0x000000000000791b */ /* 0x003fea0003800000 */
.L_x_974:
        /* <DEDUP_REMOVED lines=8> */
.L_x_975:
[----:B------:R-:W-:Y:S02]  /*3c40*/  IMAD.MOV.U32 R13, RZ, RZ, RZ ;  /* 0x000000ffff0d7224 */ /* 0x000fe400078e00ff */
[----:B------:R-:W-:Y:S01]  /*3c50*/  HFMA2 R12, -RZ, RZ, 0, 1.1920928955078125e-07 ;  /* 0x00000002ff0c7431 */ /* 0x000fe200000001ff */
[----:B------:R-:W-:-:S07]  /*3c60*/  MOV R0, R14 ;  /* 0x0000000e00007202 */ /* 0x000fce0000000f00 */
[----:B------:R-:W-:Y:S05]  /*3c70*/  WARPSYNC.COLLECTIVE R15, `(.L_x_976) ;  /* 0x000000000f087348 */ /* 0x000fea0003c00000 */
[----:B------:R0:W1:Y:S02]  /*3c80*/  SHFL.BFLY P6, R14, R13, R12, R11 ;  /* 0x0c00000c0d0e7389 */ /* 0x00006400000c000b */
[----:B01----:R-:W-:Y:S05]  /*3c90*/  ENDCOLLECTIVE ;  /* 0x000000000000791b */ /* 0x003fea0003800000 */
.L_x_976:
[----:B------:R-:W-:Y:S01]  /*3ca0*/  FADD.FTZ R5, R3, R0 ;  /* 0x0000000003057221 */ /* 0x000fe20000010000 */
[----:B------:R-:W-:Y:S02]  /*3cb0*/  MOV R3, R6 ;  /* 0x0000000600037202 */ /* 0x000fe40000000f00 */
[----:B------:R-:W-:Y:S01]  /*3cc0*/  MOV R0, R4 ;  /* 0x0000000400007202 */ /* 0x000fe20000000f00 */
[----:B------:R-:W-:Y:S02]  /*3cd0*/  IMAD.MOV.U32 R12, RZ, RZ, 0x1 ;  /* 0x00000001ff0c7424 */ /* 0x000fe400078e00ff */
[----:B------:R-:W-:-:S05]  /*3ce0*/  FADD.FTZ R8, RZ, R14 ;  /* 0x0000000eff087221 */ /* 0x000fca0000010000 */
[----:B------:R-:W-:-:S07]  /*3cf0*/  MOV R13, R8 ;  /* 0x00000008000d7202 */ /* 0x000fce0000000f00 */
[----:B------:R-:W-:Y:S05]  /*3d00*/  WARPSYNC.COLLECTIVE R15, `(.L_x_977) ;  /* 0x000000000f087348 */ /* 0x000fea0003c00000 */
[----:B------:R0:W1:Y:S02]  /*3d10*/  SHFL.BFLY P6, R14, R13, R12, R11 ;  /* 0x0c00000c0d0e7389 */ /* 0x00006400000c000b */
[----:B01----:R-:W-:Y:S05]  /*3d20*/  ENDCOLLECTIVE ;  /* 0x000000000000791b */ /* 0x003fea0003800000 */
.L_x_977:
[----:B------:R-:W-:Y:S05]  /*3d30*/  BRA `(.L_x_978) ;  /* 0xffffffec00a07947 */ /* 0x000fea000383ffff */
.L_x_979:
        /* <DEDUP_REMOVED lines=12> */
.L_x_25588:


//--------------------- .text._ZN4vllm25paged_attention_v1_kernelI13__nv_bfloat16hLi32ELi32ELi128ELNS_18Fp8KVCacheDataTypeE2ELb1EEEvPT_PKS3_PKT0_S9_ifPKiSB_iPKfiiiSD_SD_iiiii --------------------------
	.section	.text._ZN4vllm25paged_attention_v1_kernelI13__nv_bfloat16hLi32ELi32ELi128ELNS_18Fp8KVCacheDataTypeE2ELb1EEEvPT_PKS3_PKT0_S9_ifPKiSB_iPKfiiiSD_SD_iiiii,"ax",@progbits
	.align	128
        .global         _ZN4vllm25paged_attention_v1_kernelI13__nv_bfloat16hLi32ELi32ELi128ELNS_18Fp8KVCacheDataTypeE2ELb1EEEvPT_PKS3_PKT0_S9_ifPKiSB_iPKfiiiSD_SD_iiiii
        .type           _ZN4vllm25paged_attention_v1_kernelI13__nv_bfloat16hLi32ELi32ELi128ELNS_18Fp8KVCacheDataTypeE2ELb1EEEvPT_PKS3_PKT0_S9_ifPKiSB_iPKfiiiSD_SD_iiiii,@function
        .size           _ZN4vllm25paged_attention_v1_kernelI13__nv_bfloat16hLi32ELi32ELi128ELNS_18Fp8KVCacheDataTypeE2ELb1EEEvPT_PKS3_PKT0_S9_ifPKiSB_iPKfiiiSD_SD_iiiii,(.L_x_25589 - _ZN4vllm25paged_attention_v1_kernelI13__nv_bfloat16hLi32ELi32ELi128ELNS_18Fp8KVCacheDataTypeE2ELb1EEEvPT_PKS3_PKT0_S9_ifPKiSB_iPKfiiiSD_SD_iiiii)
        .other          _ZN4vllm25paged_attention_v1_kernelI13__nv_bfloat16hLi32ELi32ELi128ELNS_18Fp8KVCacheDataTypeE2ELb1EEEvPT_PKS3_PKT0_S9_ifPKiSB_iPKfiiiSD_SD_iiiii,@"STO_CUDA_ENTRY STV_DEFAULT"
_ZN4vllm25paged_attention_v1_kernelI13__nv_bfloat16hLi32ELi32ELi128ELNS_18Fp8KVCacheDataTypeE2ELb1EEEvPT_PKS3_PKT0_S9_ifPKiSB_iPKfiiiSD_SD_iiiii:
.text._ZN4vllm25paged_attention_v1_kernelI13__nv_bfloat16hLi32ELi32ELi128ELNS_18Fp8KVCacheDataTypeE2ELb1EEEvPT_PKS3_PKT0_S9_ifPKiSB_iPKfiiiSD_SD_iiiii:
        /* <DEDUP_REMOVED lines=105> */
.L_x_980:
        /* <DEDUP_REMOVED lines=25> */
.L_x_984:
        /* <DEDUP_REMOVED lines=36> */
.L_x_982:
[----:B------:R-:W-:Y:S05]  /*0a60*/  BSYNC.RECONVERGENT B6 ;  /* 0x0000000000067941 */ /* 0x000fea0003800200 */
.L_x_981:
        /* <DEDUP_REMOVED lines=12> */
.L_x_1019:
        /* <DEDUP_REMOVED lines=12> */
[----:B------:R-:W-:Y:S01]  /*0bf0*/  IMAD.MOV.U32 R15, RZ, RZ, RZ ;  /* 0x000000ffff0f7224 */ /* 0x000fe200078e00ff */
        /* <DEDUP_REMOVED lines=18> */
[----:B------:R-:W-:Y:S01]  /*0d20*/  VIADD R13, R3, 0x20 ;  /* 0x00000020030d7836 */ /* 0x000fe20000000000 */
[----:B------:R-:W-:Y:S01]  /*0d30*/  LEA.HI R12, R12, 0x1, RZ, 0x19 ;  /* 0x000000010c0c7811 */ /* 0x000fe200078fc8ff */
[----:B------:R-:W-:-:S03]  /*0d40*/  HFMA2 R15, -RZ, RZ, 0, 0 ;  /* 0x00000000ff0f7431 */ /* 0x000fc600000001ff */
[----:B------:R-:W-:Y:S02]  /*0d50*/  LOP3.LUT R12, R12, 0x3, RZ, 0xc0, !PT ;  /* 0x000000030c0c7812 */ /* 0x000fe400078ec0ff */
[----:B------:R-:W-:Y:S01]  /*0d60*/  LEA R14, R0, R13, 0x18 ;  /* 0x0000000d000e7211 */ /* 0x000fe200078ec0ff */
[----:B------:R-:W-:Y:S02]  /*0d70*/  IMAD.MOV.U32 R13, RZ, RZ, R19 ;  /* 0x000000ffff0d7224 */ /* 0x000fe400078e0013 */
[----:B------:R-:W-:Y:S01]  /*0d80*/  IMAD.MOV R12, RZ, RZ, -R12 ;  /* 0x000000ffff0c7224 */ /* 0x000fe200078e0a0c */
[----:B------:R-:W-:-:S07]  /*0d90*/  LEA R14, R19, R14, 0x2 ;  /* 0x0000000e130e7211 */ /* 0x000fce00078e10ff */
.L_x_990:
        /* <DEDUP_REMOVED lines=11> */
.L_x_989:
[----:B------:R-:W-:Y:S05]  /*0e50*/  BSYNC.RECONVERGENT B1 ;  /* 0x0000000000017941 */ /* 0x000fea0003800200 */
.L_x_988:
[----:B------:R-:W-:Y:S05]  /*0e60*/  @!P0 BRA `(.L_x_987) ;  /* 0x0000000c00088947 */ /* 0x000fea0003800000 */
[----:B------:R-:W-:Y:S01]  /*0e70*/  IMAD.IADD R12, R6, 0x1, -R13 ;  /* 0x00000001060c7824 */ /* 0x000fe200078e0a0d */
[----:B------:R-:W-:Y:S01]  /*0e80*/  IADD3 R21, PT, PT, R3, 0x20, RZ ;  /* 0x0000002003157810 */ /* 0x000fe20007ffe0ff */
[----:B------:R-:W-:Y:S01]  /*0e90*/  BSSY.RECONVERGENT B1, `(.L_x_991) ;  /* 0x000006d000017945 */ /* 0x000fe20003800200 */
[----:B------:R-:W-:Y:S02]  /*0ea0*/  PLOP3.LUT P0, PT, PT, PT, PT, 0x80, 0x8 ;  /* 0x000000000008781c */ /* 0x000fe40003f0f070 */
[----:B------:R-:W-:Y:S02]  /*0eb0*/  ISETP.GT.AND P4, PT, R12, 0x600, PT ;  /* 0x000006000c00780c */ /* 0x000fe40003f84270 */
[----:B------:R-:W-:-:S05]  /*0ec0*/  LEA R12, R0, R21, 0x18 ;  /* 0x00000015000c7211 */ /* 0x000fca00078ec0ff */
[----:B------:R-:W-:-:S05]  /*0ed0*/  IMAD R12, R13, 0x4, R12 ;  /* 0x000000040d0c7824 */ /* 0x000fca00078e020c */
[----:B------:R-:W-:Y:S01]  /*0ee0*/  IADD3 R12, PT, PT, R12, 0x400, RZ ;  /* 0x000004000c0c7810 */ /* 0x000fe20007ffe0ff */
[----:B------:R-:W-:Y:S06]  /*0ef0*/  @!P4 BRA `(.L_x_992) ;  /* 0x000000040098c947 */ /* 0x000fec0003800000 */
[----:B------:R-:W-:Y:S01]  /*0f00*/  PLOP3.LUT P0, PT, PT, PT, PT, 0x8, 0x80 ;  /* 0x000000000080781c */ /* 0x000fe20003f0e170 */
[----:B------:R-:W-:-:S12]  /*0f10*/  VIADD R14, R6, 0xfffffa00 ;  /* 0xfffffa00060e7836 */ /* 0x000fd80000000000 */
.L_x_993:
        /* <DEDUP_REMOVED lines=98> */
[----:B0-----:R-:W-:Y:S01]  /*1540*/  VIADD R12, R12, 0x2000 ;  /* 0x000020000c0c7836 */ /* 0x001fe20000000000 */
[----:B------:R-:W-:Y:S06]  /*1550*/  @!P4 BRA `(.L_x_993) ;  /* 0xfffffff80070c947 */ /* 0x000fec000383ffff */
.L_x_992:
[----:B------:R-:W-:Y:S05]  /*1560*/  BSYNC.RECONVERGENT B1 ;  /* 0x0000000000017941 */ /* 0x000fea0003800200 */
.L_x_991:
        /* <DEDUP_REMOVED lines=55> */
.L_x_995:
[----:B------:R-:W-:Y:S05]  /*18e0*/  BSYNC.RECONVERGENT B1 ;  /* 0x0000000000017941 */ /* 0x000fea0003800200 */
.L_x_994:
        /* <DEDUP_REMOVED lines=26> */
.L_x_987:
[----:B------:R-:W-:Y:S05]  /*1a90*/  BSYNC.RECONVERGENT B0 ;  /* 0x0000000000007941 */ /* 0x000fea0003800200 */
.L_x_986:
        /* <DEDUP_REMOVED lines=39> */
.L_x_1000:
[----:B------:R-:W0:Y:S01]  /*1d10*/  LDS R15, [R12] ;  /* 0x000000000c0f7984 */ /* 0x000e220000000800 */
[----:B------:R-:W-:-:S04]  /*1d20*/  IADD3 R13, PT, PT, R13, 0x1, RZ ;  /* 0x000000010d0d7810 */ /* 0x000fc80007ffe0ff */
[----:B------:R-:W-:Y:S01]  /*1d30*/  ISETP.NE.AND P0, PT, R13, RZ, PT ;  /* 0x000000ff0d00720c */ /* 0x000fe20003f05270 */
[----:B0-----:R-:W-:-:S05]  /*1d40*/  FMUL.FTZ R15, R15, R2 ;  /* 0x000000020f0f7220 */ /* 0x001fca0000410000 */
[----:B------:R0:W-:Y:S02]  /*1d50*/  STS [R12], R15 ;  /* 0x0000000f0c007388 */ /* 0x0001e40000000800 */
[----:B0-----:R-:W-:-:S05]  /*1d60*/  IADD3 R12, PT, PT, R12, 0x200, RZ ;  /* 0x000002000c0c7810 */ /* 0x001fca0007ffe0ff */
[----:B------:R-:W-:Y:S05]  /*1d70*/  @P0 BRA `(.L_x_1000) ;  /* 0xfffffffc00e40947 */ /* 0x000fea000383ffff */
.L_x_999:
[----:B------:R-:W-:Y:S05]  /*1d80*/  BSYNC.RECONVERGENT B1 ;  /* 0x0000000000017941 */ /* 0x000fea0003800200 */
.L_x_998:
        /* <DEDUP_REMOVED lines=12> */
.L_x_1003:
        /* <DEDUP_REMOVED lines=52> */
.L_x_1002:
[----:B------:R-:W-:Y:S05]  /*2190*/  BSYNC.RECONVERGENT B1 ;  /* 0x0000000000017941 */ /* 0x000fea0003800200 */
.L_x_1001:
        /* <DEDUP_REMOVED lines=31> */
.L_x_1005:
[----:B------:R-:W-:Y:S05]  /*2390*/  BSYNC.RECONVERGENT B1 ;  /* 0x0000000000017941 */ /* 0x000fea0003800200 */
.L_x_1004:
        /* <DEDUP_REMOVED lines=14> */
.L_x_997:
[----:B------:R-:W-:Y:S05]  /*2480*/  BSYNC.RECONVERGENT B0 ;  /* 0x0000000000007941 */ /* 0x000fea0003800200 */
.L_x_996:
        /* <DEDUP_REMOVED lines=8> */
[----:B--2---:R-:W2:Y:S01]  /*2510*/  MUFU.RCP R6, R6 ;  /* 0x0000000600067308 */ /* 0x004ea20000001000 */
[----:B---3--:R-:W-:-:S02]  /*2520*/  IADD3 R7, PT, PT, R7, -UR4, RZ ;  /* 0x8000000407077c10 */ /* 0x008fc4000fffe0ff */
[----:B-1----:R-:W-:Y:S02]  /*2530*/  IABS R0, R14 ;  /* 0x0000000e00007213 */ /* 0x002fe40000000000 */
[----:B------:R-:W-:-:S03]  /*2540*/  ISETP.NE.AND P1, PT, R14, RZ, PT ;  /* 0x000000ff0e00720c */ /* 0x000fc60003f25270 */
[----:B0-----:R-:W0:Y:S01]  /*2550*/  I2F.RP R11, R0 ;  /* 0x00000000000b7306 */ /* 0x001e220000209400 */
[----:B----4-:R-:W-:Y:S02]  /*2560*/  ISETP.NE.AND P2, PT, R4, RZ, PT ;  /* 0x000000ff0400720c */ /* 0x010fe40003f45270 */
[----:B--2---:R-:W-:Y:S02]  /*2570*/  IADD3 R12, PT, PT, R6, 0xffffffe, RZ ;  /* 0x0ffffffe060c7810 */ /* 0x004fe40007ffe0ff */
[----:B------:R-:W-:-:S03]  /*2580*/  IABS R6, R4 ;  /* 0x0000000400067213 */ /* 0x000fc60000000000 */
[----:B------:R1:W2:Y:S08]  /*2590*/  F2I.FTZ.U32.TRUNC.NTZ R13, R12 ;  /* 0x0000000c000d7305 */ /* 0x0002b0000021f000 */
[----:B0-----:R-:W0:Y:S01]  /*25a0*/  MUFU.RCP R11, R11 ;  /* 0x0000000b000b7308 */ /* 0x001e220000001000 */
[----:B-1----:R-:W-:Y:S02]  /*25b0*/  HFMA2 R12, -RZ, RZ, 0, 0 ;  /* 0x00000000ff0c7431 */ /* 0x002fe400000001ff */
[----:B--2---:R-:W-:Y:S01]  /*25c0*/  IMAD.MOV R15, RZ, RZ, -R13 ;  /* 0x000000ffff0f7224 */ /* 0x004fe200078e0a0d */
[----:B0-----:R-:W-:-:S03]  /*25d0*/  IADD3 R2, PT, PT, R11, 0xffffffe, RZ ;  /* 0x0ffffffe0b027810 */ /* 0x001fc60007ffe0ff */
[----:B------:R-:W-:Y:S01]  /*25e0*/  IMAD R11, R15, R10, RZ ;  /* 0x0000000a0f0b7224 */ /* 0x000fe200078e02ff */
[----:B------:R0:W1:Y:S03]  /*25f0*/  F2I.FTZ.U32.TRUNC.NTZ R3, R2 ;  /* 0x0000000200037305 */ /* 0x000066000021f000 */
[----:B------:R-:W-:-:S04]  /*2600*/  IMAD.HI.U32 R12, R13, R11, R12 ;  /* 0x0000000b0d0c7227 */ /* 0x000fc800078e000c */
[----:B0-----:R-:W-:Y:S01]  /*2610*/  IMAD.MOV.U32 R2, RZ, RZ, RZ ;  /* 0x000000ffff027224 */ /* 0x001fe200078e00ff */
[----:B-1----:R-:W-:-:S05]  /*2620*/  IADD3 R21, PT, PT, RZ, -R3, RZ ;  /* 0x80000003ff157210 */ /* 0x002fca0007ffe0ff */
[----:B------:R-:W-:-:S04]  /*2630*/  IMAD R15, R21, R0, RZ ;  /* 0x00000000150f7224 */ /* 0x000fc800078e02ff */
[----:B------:R-:W-:Y:S01]  /*2640*/  IMAD.HI.U32 R2, R3, R15, R2 ;  /* 0x0000000f03027227 */ /* 0x000fe200078e0002 */
[----:B------:R-:W-:-:S07]  /*2650*/  MOV R3, R6 ;  /* 0x0000000600037202 */ /* 0x000fce0000000f00 */
.L_x_1009:
        /* <DEDUP_REMOVED lines=34> */
.L_x_1008:
        /* <DEDUP_REMOVED lines=16> */
.L_x_1007:
[----:B------:R-:W-:Y:S05]  /*2980*/  BSYNC.RECONVERGENT B6 ;  /* 0x0000000000067941 */ /* 0x000fea0003800200 */
.L_x_1006:
[----:B------:R-:W-:-:S03]  /*2990*/  UMOV UR4, 0xffffffff ;  /* 0xffffffff00047882 */ /* 0x000fc60000000000 */
[----:B------:R-:W-:Y:S05]  /*29a0*/  BRA.DIV UR4, `(.L_x_1010) ;  /* 0x0000000a04307947 */ /* 0x000fea000b800000 */
[----:B------:R-:W-:Y:S01]  /*29b0*/  HFMA2 R14, -RZ, RZ, 0, 0 ;  /* 0x00000000ff0e7431 */ /* 0x000fe200000001ff */
[----:B-1----:R-:W-:Y:S01]  /*29c0*/  MOV R0, RZ ;  /* 0x000000ff00007202 */ /* 0x002fe20000000f00 */
[----:B------:R-:W-:-:S03]  /*29d0*/  IMAD.MOV.U32 R6, RZ, RZ, RZ ;  /* 0x000000ffff067224 */ /* 0x000fc600078e00ff */
[----:B------:R-:W-:Y:S01]  /*29e0*/  FADD.FTZ R2, RZ, R14 ;  /* 0x0000000eff027221 */ /* 0x000fe20000010000 */
[----:B------:R-:W-:Y:S01]  /*29f0*/  FADD.FTZ R4, RZ, R0 ;  /* 0x00000000ff047221 */ /* 0x000fe20000010000 */
[----:B------:R-:W-:Y:S01]  /*2a00*/  FADD.FTZ R6, RZ, R6 ;  /* 0x00000006ff067221 */ /* 0x000fe20000010000 */
[----:B------:R-:W-:Y:S02]  /*2a10*/  FADD.FTZ R8, RZ, R14 ;  /* 0x0000000eff087221 */ /* 0x000fe40000010000 */
[----:B------:R-:W1:Y:S04]  /*2a20*/  SHFL.BFLY PT, R3, R2, 0x1, 0x1f ;  /* 0x0c201f0002037f89 */ /* 0x000e6800000e0000 */
[----:B------:R-:W2:Y:S04]  /*2a30*/  SHFL.BFLY PT, R5, R4, 0x1, 0x1f ;  /* 0x0c201f0004057f89 */ /* 0x000ea800000e0000 */
[----:B------:R-:W3:Y:S04]  /*2a40*/  SHFL.BFLY PT, R7, R6, 0x1, 0x1f ;  /* 0x0c201f0006077f89 */ /* 0x000ee800000e0000 */
[----:B------:R4:W0:Y:S01]  /*2a50*/  SHFL.BFLY PT, R14, R8, 0x1, 0x1f ;  /* 0x0c201f00080e7f89 */ /* 0x00082200000e0000 */
[----:B-1----:R-:W-:Y:S01]  /*2a60*/  FADD.FTZ R0, R2, R3 ;  /* 0x0000000302007221 */ /* 0x002fe20000010000 */
[----:B--2---:R-:W-:Y:S01]  /*2a70*/  FADD.FTZ R3, R4, R5 ;  /* 0x0000000504037221 */ /* 0x004fe20000010000 */
[----:B---34-:R-:W-:-:S07]  /*2a80*/  FADD.FTZ R2, R6, R7 ;  /* 0x0000000706027221 */ /* 0x018fce0000010000 */
.L_x_1028:
[C---:B------:R-:W-:Y:S01]  /*2a90*/  LOP3.LUT P0, RZ, R19.reuse, 0x3, RZ, 0xc0, !PT ;  /* 0x0000000313ff7812 */ /* 0x040fe2000780c0ff */
[----:B------:R-:W-:Y:S05]  /*2aa0*/  WARPSYNC.ALL ;  /* 0x0000000000007948 */ /* 0x000fea0003800000 */
[----:B------:R-:W-:Y:S01]  /*2ab0*/  LOP3.LUT R4, R19, 0x3c0, RZ, 0xc0, !PT ;  /* 0x000003c013047812 */ /* 0x000fe200078ec0ff */
[----:B------:R-:W-:Y:S01]  /*2ac0*/  BAR.SYNC.DEFER_BLOCKING 0x0 ;  /* 0x0000000000007b1d */ /* 0x000fe20000010000 */
[----:B------:R-:W-:Y:S01]  /*2ad0*/  SHF.R.U32.HI R16, RZ, 0x2, R16 ;  /* 0x00000002ff107819 */ /* 0x000fe20000011610 */
[----:B0-----:R-:W-:Y:S01]  /*2ae0*/  FADD.FTZ R5, R8, R14 ;  /* 0x0000000e08057221 */ /* 0x001fe20000010000 */
[----:B------:R-:W-:-:S02]  /*2af0*/  ISETP.NE.OR P1, PT, R4, 0x40, P0 ;  /* 0x000000400400780c */ /* 0x000fc40000725670 */
[----:B------:R-:W-:Y:S01]  /*2b00*/  LOP3.LUT R4, R16, 0x3e0, R19, 0xf8, !PT ;  /* 0x000003e010047812 */ /* 0x000fe200078ef813 */
        /* <DEDUP_REMOVED lines=10> */
[----:B------:R0:W-:Y:S02]  /*2bb0*/  STS [R6+-0xa0], R5 ;  /* 0xffff600506007388 */ /* 0x0001e40000000800 */
.L_x_1012:
[----:B------:R-:W-:Y:S05]  /*2bc0*/  BSYNC.RECONVERGENT B0 ;  /* 0x0000000000007941 */ /* 0x000fea0003800200 */
.L_x_1011:
[----:B------:R-:W1:Y:S08]  /*2bd0*/  S2UR UR5, SR_CgaCtaId ;  /* 0x00000000000579c3 */ /* 0x000e700000008800 */
[----:B------:R-:W-:Y:S01]  /*2be0*/  BAR.SYNC.DEFER_BLOCKING 0x0 ;  /* 0x0000000000007b1d */ /* 0x000fe20000010000 */
[C---:B------:R-:W-:Y:S02]  /*2bf0*/  LOP3.LUT P2, RZ, R19.reuse, 0x3c3, RZ, 0xc0, !PT ;  /* 0x000003c313ff7812 */ /* 0x040fe4000784c0ff */
[----:B------:R-:W-:-:S03]  /*2c00*/  LOP3.LUT R8, R19, 0x3e3, RZ, 0xc0, !PT ;  /* 0x000003e313087812 */ /* 0x000fc600078ec0ff */
[----:B------:R-:W-:Y:S01]  /*2c10*/  UMOV UR4, 0x400 ;  /* 0x0000040000047882 */ /* 0x000fe20000000000 */
[C---:B------:R-:W-:Y:S01]  /*2c20*/  ISETP.NE.AND P3, PT, R8.reuse, 0x20, PT ;  /* 0x000000200800780c */ /* 0x040fe20003f65270 */
[----:B------:R-:W-:Y:S01]  /*2c30*/  UIADD3 UR4, UPT, UPT, UR4, 0x20, URZ ;  /* 0x0000002004047890 */ /* 0x000fe2000fffe0ff */
[----:B------:R-:W-:-:S03]  /*2c40*/  ISETP.NE.AND P1, PT, R8, RZ, PT ;  /* 0x000000ff0800720c */ /* 0x000fc60003f25270 */
[----:B-1----:R-:W-:-:S06]  /*2c50*/  ULEA UR4, UR5, UR4, 0x18 ;  /* 0x0000000405047291 */ /* 0x002fcc000f8ec0ff */
[----:B------:R-:W-:Y:S02]  /*2c60*/  LEA R10, R4, UR4, 0x2 ;  /* 0x00000004040a7c11 */ /* 0x000fe4000f8e10ff */
[----:B------:R-:W-:-:S03]  /*2c70*/  @!P3 LEA R16, R16, UR4, 0x2 ;  /* 0x000000041010bc11 */ /* 0x000fc6000f8e10ff */
[----:B------:R-:W1:Y:S04]  /*2c80*/  @!P2 LDS R7, [R10] ;  /* 0x000000000a07a984 */ /* 0x000e680000000800 */
[----:B------:R-:W2:Y:S04]  /*2c90*/  @!P2 LDS R4, [R10+0x20] ;  /* 0x000020000a04a984 */ /* 0x000ea80000000800 */
[----:B------:R-:W3:Y:S04]  /*2ca0*/  @!P2 LDS R9, [R10+0x40] ;  /* 0x000040000a09a984 */ /* 0x000ee80000000800 */
[----:B0-----:R-:W0:Y:S01]  /*2cb0*/  @!P2 LDS R6, [R10+0x60] ;  /* 0x000060000a06a984 */ /* 0x001e220000000800 */
[----:B-1----:R-:W-:Y:S01]  /*2cc0*/  @!P2 FADD.FTZ R0, R0, R7 ;  /* 0x000000070000a221 */ /* 0x002fe20000010000 */
[----:B------:R-:W-:Y:S01]  /*2cd0*/  BAR.SYNC.DEFER_BLOCKING 0x0 ;  /* 0x0000000000007b1d */ /* 0x000fe20000010000 */
[----:B--2---:R-:W-:Y:S01]  /*2ce0*/  @!P2 FADD.FTZ R3, R3, R4 ;  /* 0x000000040303a221 */ /* 0x004fe20000010000 */
[----:B---3--:R-:W-:Y:S01]  /*2cf0*/  @!P2 FADD.FTZ R2, R2, R9 ;  /* 0x000000090202a221 */ /* 0x008fe20000010000 */
[----:B0-----:R-:W-:Y:S01]  /*2d00*/  @!P2 FADD.FTZ R5, R5, R6 ;  /* 0x000000060505a221 */ /* 0x001fe20000010000 */
        /* <DEDUP_REMOVED lines=12> */
[----:B------:R-:W5:Y:S01]  /*2dd0*/  LDCU UR4, c[0x0][0x378] ;  /* 0x00006f00ff0477ac */ /* 0x000f620008000800 */
[----:B------:R-:W-:-:S04]  /*2de0*/  IMAD R17, R22, R17, R18 ;  /* 0x0000001116117224 */ /* 0x000fc800078e0212 */
[----:B-----5:R-:W-:Y:S01]  /*2df0*/  IMAD R17, R17, UR4, RZ ;  /* 0x0000000411117c24 */ /* 0x020fe2000f8e02ff */
[----:B------:R-:W-:Y:S06]  /*2e00*/  @P0 EXIT ;  /* 0x000000000000094d */ /* 0x000fec0003800000 */
[----:B------:R-:W5:Y:S01]  /*2e10*/  S2UR UR4, SR_CTAID.Z ;  /* 0x00000000000479c3 */ /* 0x000f620000002700 */
[----:B------:R-:W5:Y:S01]  /*2e20*/  LDCU.64 UR6, c[0x0][0x380] ;  /* 0x00007000ff0677ac */ /* 0x000f620008000a00 */
[----:B------:R-:W-:Y:S01]  /*2e30*/  SHF.L.U32 R17, R17, 0x5, RZ ;  /* 0x0000000511117819 */ /* 0x000fe200000006ff */
[----:B01----:R-:W-:Y:S01]  /*2e40*/  @!P1 FADD.FTZ R0, R0, R7 ;  /* 0x0000000700009221 */ /* 0x003fe20000010000 */
[----:B------:R-:W-:Y:S01]  /*2e50*/  SHF.R.U32.HI R8, RZ, 0x2, R19 ;  /* 0x00000002ff087819 */ /* 0x000fe20000011613 */
[----:B--2---:R-:W-:Y:S01]  /*2e60*/  @!P1 FADD.FTZ R3, R3, R4 ;  /* 0x0000000403039221 */ /* 0x004fe20000010000 */
[----:B---3--:R-:W-:Y:S01]  /*2e70*/  @!P1 FADD.FTZ R2, R2, R9 ;  /* 0x0000000902029221 */ /* 0x008fe20000010000 */
[----:B----4-:R-:W-:-:S03]  /*2e80*/  @!P1 FADD.FTZ R5, R5, R6 ;  /* 0x0000000605059221 */ /* 0x010fc60000010000 */
[----:B------:R-:W-:Y:S02]  /*2e90*/  F2FP.BF16.F32.PACK_AB R0, R3, R0 ;  /* 0x000000000300723e */ /* 0x000fe400000010ff */
[----:B------:R-:W-:Y:S02]  /*2ea0*/  F2FP.BF16.F32.PACK_AB R2, R5, R2 ;  /* 0x000000020502723e */ /* 0x000fe400000010ff */
[----:B------:R-:W-:Y:S02]  /*2eb0*/  PRMT R3, R0, 0x7632, R3 ;  /* 0x0000763200037816 */ /* 0x000fe40000000003 */
[----:B------:R-:W-:Y:S01]  /*2ec0*/  PRMT R6, R2, 0x7632, R6 ;  /* 0x0000763202067816 */ /* 0x000fe20000000006 */
[----:B-----5:R-:W-:-:S06]  /*2ed0*/  USHF.L.U32 UR4, UR4, 0x5, URZ ;  /* 0x0000000504047899 */ /* 0x020fcc00080006ff */
[----:B------:R-:W-:-:S04]  /*2ee0*/  IADD3 R8, P0, P2, R8, UR4, R17 ;  /* 0x0000000408087c10 */ /* 0x000fc8000fa1e011 */
[----:B------:R-:W-:Y:S02]  /*2ef0*/  IADD3.X R7, PT, PT, RZ, RZ, RZ, P0, P2 ;  /* 0x000000ffff077210 */ /* 0x000fe400007e44ff */
[----:B------:R-:W-:-:S04]  /*2f00*/  LEA R4, P0, R8, UR6, 0x1 ;  /* 0x0000000608047c11 */ /* 0x000fc8000f8008ff */
[----:B------:R-:W-:-:S05]  /*2f10*/  LEA.HI.X R5, R8, UR7, R7, 0x1, P0 ;  /* 0x0000000708057c11 */ /* 0x000fca00080f0c07 */
[----:B------:R-:W-:Y:S04]  /*2f20*/  STG.E.U16 desc[UR36][R4.64], R0 ;  /* 0x0000000004007986 */ /* 0x000fe8000c101524 */
[----:B------:R-:W-:Y:S04]  /*2f30*/  STG.E.U16 desc[UR36][R4.64+0x10], R3 ;  /* 0x0000100304007986 */ /* 0x000fe8000c101524 */
[----:B------:R-:W-:Y:S04]  /*2f40*/  STG.E.U16 desc[UR36][R4.64+0x20], R2 ;  /* 0x0000200204007986 */ /* 0x000fe8000c101524 */
[----:B------:R-:W-:Y:S01]  /*2f50*/  STG.E.U16 desc[UR36][R4.64+0x30], R6 ;  /* 0x0000300604007986 */ /* 0x000fe2000c101524 */
[----:B------:R-:W-:Y:S05]  /*2f60*/  EXIT ;  /* 0x000000000000794d */ /* 0x000fea0003800000 */
.L_x_983:
        /* <DEDUP_REMOVED lines=16> */
.L_x_1013:
[----:B------:R-:W-:Y:S05]  /*3070*/  EXIT ;  /* 0x000000000000794d */ /* 0x000fea0003800000 */
.L_x_985:
[----:B------:R-:W-:Y:S02]  /*3080*/  HFMA2 R12, -RZ, RZ, 0, 9.5367431640625e-07 ;  /* 0x00000010ff0c7431 */ /* 0x000fe400000001ff */
[----:B------:R-:W-:Y:S01]  /*3090*/  IMAD.MOV.U32 R11, RZ, RZ, 0x1f ;  /* 0x0000001fff0b7424 */ /* 0x000fe200078e00ff */
[----:B------:R-:W-:-:S07]  /*30a0*/  MOV R15, 0xffffffff ;  /* 0xffffffff000f7802 */ /* 0x000fce0000000f00 */
[----:B------:R-:W-:Y:S05]  /*30b0*/  WARPSYNC.COLLECTIVE R15, `(.L_x_1014) ;  /* 0x000000000f087348 */ /* 0x000fea0003c00000 */
[----:B------:R0:W1:Y:S02]  /*30c0*/  SHFL.BFLY P6, R14, R13, R12, R11 ;  /* 0x0c00000c0d0e7389 */ /* 0x00006400000c000b */
[----:B01----:R-:W-:Y:S05]  /*30d0*/  ENDCOLLECTIVE ;  /* 0x000000000000791b */ /* 0x003fea0003800000 */
.L_x_1014:
[----:B------:R-:W-:Y:S01]  /*30e0*/  IMAD.MOV.U32 R12, RZ, RZ, 0x8 ;  /* 0x00000008ff0c7424 */ /* 0x000fe200078e00ff */
[----:B------:R-:W-:-:S04]  /*30f0*/  FMNMX.FTZ R0, R14, -3.40282346638528859812e+38, !PT ;  /* 0xff7fffff0e007809 */ /* 0x000fc80007810000 */
[----:B------:R-:W-:-:S07]  /*3100*/  MOV R13, R0 ;  /* 0x00000000000d7202 */ /* 0x000fce0000000f00 */
[----:B------:R-:W-:Y:S05]  /*3110*/  WARPSYNC.COLLECTIVE R15, `(.L_x_1015) ;  /* 0x000000000f087348 */ /* 0x000fea0003c00000 */
[----:B------:R0:W1:Y:S02]  /*3120*/  SHFL.BFLY P6, R14, R13, R12, R11 ;  /* 0x0c00000c0d0e7389 */ /* 0x00006400000c000b */
[----:B01----:R-:W-:Y:S05]  /*3130*/  ENDCOLLECTIVE ;  /* 0x000000000000791b */ /* 0x003fea0003800000 */
.L_x_1015:
[----:B------:R-:W-:Y:S01]  /*3140*/  HFMA2 R12, -RZ, RZ, 0, 2.384185791015625e-07 ;  /* 0x00000004ff0c7431 */ /* 0x000fe200000001ff */
[----:B------:R-:W-:-:S04]  /*3150*/  FMNMX.FTZ R2, R0, R14, !PT ;  /* 0x0000000e00027209 */ /* 0x000fc80007810000 */
[----:B------:R-:W-:-:S07]  /*3160*/  MOV R13, R2 ;  /* 0x00000002000d7202 */ /* 0x000fce0000000f00 */
[----:B------:R-:W-:Y:S05]  /*3170*/  WARPSYNC.COLLECTIVE R15, `(.L_x_1016) ;  /* 0x000000000f087348 */ /* 0x000fea0003c00000 */
[----:B------:R0:W1:Y:S02]  /*3180*/  SHFL.BFLY P6, R14, R13, R12, R11 ;  /* 0x0c00000c0d0e7389 */ /* 0x00006400000c000b */
[----:B01----:R-:W-:Y:S05]  /*3190*/  ENDCOLLECTIVE ;  /* 0x000000000000791b */ /* 0x003fea0003800000 */
.L_x_1016:
[----:B------:R-:W-:Y:S02]  /*31a0*/  MOV R12, 0x2 ;  /* 0x00000002000c7802 */ /* 0x000fe40000000f00 */
[----:B------:R-:W-:-:S05]  /*31b0*/  FMNMX.FTZ R3, R2, R14, !PT ;  /* 0x0000000e02037209 */ /* 0x000fca0007810000 */
[----:B------:R-:W-:-:S07]  /*31c0*/  IMAD.MOV.U32 R13, RZ, RZ, R3 ;  /* 0x000000ffff0d7224 */ /* 0x000fce00078e0003 */
[----:B------:R-:W-:Y:S05]  /*31d0*/  WARPSYNC.COLLECTIVE R15, `(.L_x_1017) ;  /* 0x000000000f087348 */ /* 0x000fea0003c00000 */
[----:B------:R0:W1:Y:S02]  /*31e0*/  SHFL.BFLY P6, R14, R13, R12, R11 ;  /* 0x0c00000c0d0e7389 */ /* 0x00006400000c000b */
[----:B01----:R-:W-:Y:S05]  /*31f0*/  ENDCOLLECTIVE ;  /* 0x000000000000791b */ /* 0x003fea0003800000 */
.L_x_1017:
[----:B------:R-:W-:Y:S01]  /*3200*/  IMAD.MOV.U32 R12, RZ, RZ, 0x1 ;  /* 0x00000001ff0c7424 */ /* 0x000fe200078e00ff */
[----:B------:R-:W-:-:S04]  /*3210*/  FMNMX.FTZ R4, R3, R14, !PT ;  /* 0x0000000e03047209 */ /* 0x000fc80007810000 */
[----:B------:R-:W-:-:S07]  /*3220*/  MOV R13, R4 ;  /* 0x00000004000d7202 */ /* 0x000fce0000000f00 */
[----:B------:R-:W-:Y:S05]  /*3230*/  WARPSYNC.COLLECTIVE R15, `(.L_x_1018) ;  /* 0x000000000f087348 */ /* 0x000fea0003c00000 */
[----:B------:R0:W1:Y:S02]  /*3240*/  SHFL.BFLY P6, R14, R13, R12, R11 ;  /* 0x0c00000c0d0e7389 */ /* 0x00006400000c000b */
[----:B01----:R-:W-:Y:S05]  /*3250*/  ENDCOLLECTIVE ;  /* 0x000000000000791b */ /* 0x003fea0003800000 */
.L_x_1018:
[----:B------:R-:W-:Y:S05]  /*3260*/  BRA `(.L_x_1019) ;  /* 0xffffffd800307947 */ /* 0x000fea000383ffff */
.L_x_1010:
[----:B-1----:R-:W-:Y:S01]  /*3270*/  HFMA2 R13, -RZ, RZ, 0, 0 ;  /* 0x00000000ff0d7431 */ /* 0x002fe200000001ff */
[----:B------:R-:W-:Y:S01]  /*3280*/  MOV R12, 0x2 ;  /* 0x00000002000c7802 */ /* 0x000fe20000000f00 */
[----:B0-----:R-:W-:Y:S01]  /*3290*/  IMAD.MOV.U32 R11, RZ, RZ, 0x1f ;  /* 0x0000001fff0b7424 */ /* 0x001fe200078e00ff */
[----:B------:R-:W-:-:S07]  /*32a0*/  MOV R15, 0xffffffff ;  /* 0xffffffff000f7802 */ /* 0x000fce0000000f00 */
[----:B------:R-:W-:Y:S05]  /*32b0*/  WARPSYNC.COLLECTIVE R15, `(.L_x_1020) ;  /* 0x000000000f087348 */ /* 0x000fea0003c00000 */
[----:B------:R0:W1:Y:S02]  /*32c0*/  SHFL.BFLY P6, R14, R13, R12, R11 ;  /* 0x0c00000c0d0e7389 */ /* 0x00006400000c000b */
[----:B01----:R-:W-:Y:S05]  /*32d0*/  ENDCOLLECTIVE ;  /* 0x000000000000791b */ /* 0x003fea0003800000 */
.L_x_1020:
[----:B------:R-:W-:Y:S02]  /*32e0*/  IMAD.MOV.U32 R12, RZ, RZ, 0x1 ;  /* 0x00000001ff0c7424 */ /* 0x000fe400078e00ff */
[----:B------:R-:W-:-:S05]  /*32f0*/  FADD.FTZ R2, RZ, R14 ;  /* 0x0000000eff027221 */ /* 0x000fca0000010000 */
[----:B------:R-:W-:-:S07]  /*3300*/  MOV R13, R2 ;  /* 0x00000002000d7202 */ /* 0x000fce0000000f00 */
[----:B------:R-:W-:Y:S05]  /*3310*/  WARPSYNC.COLLECTIVE R15, `(.L_x_1021) ;  /* 0x000000000f087348 */ /* 0x000fea0003c00000 */
[----:B------:R0:W1:Y:S02]  /*3320*/  SHFL.BFLY P6, R14, R13, R12, R11 ;  /* 0x0c00000c0d0e7389 */ /* 0x00006400000c000b */
[----:B01----:R-:W-:Y:S05]  /*3330*/  ENDCOLLECTIVE ;  /* 0x000000000000791b */ /* 0x003fea0003800000 */
.L_x_1021:
[----:B------:R-:W-:Y:S02]  /*3340*/  HFMA2 R13, -RZ, RZ, 0, 0 ;  /* 0x00000000ff0d7431 */ /* 0x000fe400000001ff */
[----:B------:R-:W-:Y:S01]  /*3350*/  IMAD.MOV.U32 R12, RZ, RZ, 0x2 ;  /* 0x00000002ff0c7424 */ /* 0x000fe200078e00ff */
[----:B------:R-:W-:-:S07]  /*3360*/  MOV R3, R14 ;  /* 0x0000000e00037202 */ /* 0x000fce0000000f00 */
[----:B------:R-:W-:Y:S05]  /*3370*/  WARPSYNC.COLLECTIVE R15, `(.L_x_1022) ;  /* 0x000000000f087348 */ /* 0x000fea0003c00000 */
[----:B------:R0:W1:Y:S02]  /*3380*/  SHFL.BFLY P6, R14, R13, R12, R11 ;  /* 0x0c00000c0d0e7389 */ /* 0x00006400000c000b */
[----:B01----:R-:W-:Y:S05]  /*3390*/  ENDCOLLECTIVE ;  /* 0x000000000000791b */ /* 0x003fea0003800000 */
.L_x_1022:
[----:B------:R-:W-:Y:S01]  /*33a0*/  IMAD.MOV.U32 R12, RZ, RZ, 0x1 ;  /* 0x00000001ff0c7424 */ /* 0x000fe200078e00ff */
[----:B------:R-:W-:-:S05]  /*33b0*/  MOV R0, R14 ;  /* 0x0000000e00007202 */ /* 0x000fca0000000f00 */
[----:B------:R-:W-:Y:S01]  /*33c0*/  FADD.FTZ R4, RZ, R0 ;  /* 0x00000000ff047221 */ /* 0x000fe20000010000 */
[----:B------:R-:W-:-:S04]  /*33d0*/  FADD.FTZ R0, R2, R3 ;  /* 0x0000000302007221 */ /* 0x000fc80000010000 */
[----:B------:R-:W-:-:S07]  /*33e0*/  MOV R13, R4 ;  /* 0x00000004000d7202 */ /* 0x000fce0000000f00 */
[----:B------:R-:W-:Y:S05]  /*33f0*/  WARPSYNC.COLLECTIVE R15, `(.L_x_1023) ;  /* 0x000000000f087348 */ /* 0x000fea0003c00000 */
[----:B------:R0:W1:Y:S02]  /*3400*/  SHFL.BFLY P6, R14, R13, R12, R11 ;  /* 0x0c00000c0d0e7389 */ /* 0x00006400000c000b */
[----:B01----:R-:W-:Y:S05]  /*3410*/  ENDCOLLECTIVE ;  /* 0x000000000000791b */ /* 0x003fea0003800000 */
.L_x_1023:
[----:B------:R-:W-:Y:S02]  /*3420*/  HFMA2 R13, -RZ, RZ, 0, 0 ;  /* 0x00000000ff0d7431 */ /* 0x000fe400000001ff */
[----:B------:R-:W-:Y:S01]  /*3430*/  IMAD.MOV.U32 R12, RZ, RZ, 0x2 ;  /* 0x00000002ff0c7424 */ /* 0x000fe200078e00ff */
[----:B------:R-:W-:-:S07]  /*3440*/  MOV R5, R14 ;  /* 0x0000000e00057202 */ /* 0x000fce0000000f00 */
[----:B------:R-:W-:Y:S05]  /*3450*/  WARPSYNC.COLLECTIVE R15, `(.L_x_1024) ;  /* 0x000000000f087348 */ /* 0x000fea0003c00000 */
[----:B------:R0:W1:Y:S02]  /*3460*/  SHFL.BFLY P6, R14, R13, R12, R11 ;  /* 0x0c00000c0d0e7389 */ /* 0x00006400000c000b */
[----:B01----:R-:W-:Y:S05]  /*3470*/  ENDCOLLECTIVE ;  /* 0x000000000000791b */ /* 0x003fea0003800000 */
.L_x_1024:
        /* <DEDUP_REMOVED lines=8> */
.L_x_1025:
[----:B------:R-:W-:Y:S02]  /*3500*/  HFMA2 R13, -RZ, RZ, 0, 0 ;  /* 0x00000000ff0d7431 */ /* 0x000fe400000001ff */
[----:B------:R-:W-:Y:S01]  /*3510*/  IMAD.MOV.U32 R12, RZ, RZ, 0x2 ;  /* 0x00000002ff0c7424 */ /* 0x000fe200078e00ff */
[----:B------:R-:W-:-:S07]  /*3520*/  MOV R7, R14 ;  /* 0x0000000e00077202 */ /* 0x000fce0000000f00 */
[----:B------:R-:W-:Y:S05]  /*3530*/  WARPSYNC.COLLECTIVE R15, `(.L_x_1026) ;  /* 0x000000000f087348 */ /* 0x000fea0003c00000 */
[----:B------:R0:W1:Y:S02]  /*3540*/  SHFL.BFLY P6, R14, R13, R12, R11 ;  /* 0x0c00000c0d0e7389 */ /* 0x00006400000c000b */
[----:B01----:R-:W-:Y:S05]  /*3550*/  ENDCOLLECTIVE ;  /* 0x000000000000791b */ /* 0x003fea0003800000 */
.L_x_1026:
[----:B------:R-:W-:Y:S01]  /*3560*/  FADD.FTZ R2, R6, R7 ;  /* 0x0000000706027221 */ /* 0x000fe20000010000 */
[----:B------:R-:W-:Y:S02]  /*3570*/  HFMA2 R12, -RZ, RZ, 0, 5.9604644775390625e-08 ;  /* 0x00000001ff0c7431 */ /* 0x000fe400000001ff */
[----:B------:R-:W-:-:S05]  /*3580*/  FADD.FTZ R8, RZ, R14 ;  /* 0x0000000eff087221 */ /* 0x000fca0000010000 */
[----:B------:R-:W-:-:S07]  /*3590*/  MOV R13, R8 ;  /* 0x00000008000d7202 */ /* 0x000fce0000000f00 */
[----:B------:R-:W-:Y:S05]  /*35a0*/  WARPSYNC.COLLECTIVE R15, `(.L_x_1027) ;  /* 0x000000000f087348 */ /* 0x000fea0003c00000 */
[----:B------:R0:W1:Y:S02]  /*35b0*/  SHFL.BFLY P6, R14, R13, R12, R11 ;  /* 0x0c00000c0d0e7389 */ /* 0x00006400000c000b */
[----:B01----:R-:W-:Y:S05]  /*35c0*/  ENDCOLLECTIVE ;  /* 0x000000000000791b */ /* 0x003fea0003800000 */
.L_x_1027:
[----:B------:R-:W-:Y:S05]  /*35d0*/  BRA `(.L_x_1028) ;  /* 0xfffffff4002c7947 */ /* 0x000fea000383ffff */
.L_x_1029:
        /* <DEDUP_REMOVED lines=10> */
.L_x_25589:


//--------------------- .text._ZN4vllm25paged_attention_v1_kernelI13__nv_bfloat16hLi256ELi16ELi128ELNS_18Fp8KVCacheDataTypeE2ELb0EEEvPT_PKS3_PKT0_S9_ifPKiSB_iPKfiiiSD_SD_iiiii --------------------------
	.section	.text._ZN4vllm25paged_attention_v1_kernelI13__nv_bfloat16hLi256ELi16ELi128ELNS_18Fp8KVCacheDataTypeE2ELb0EEEvPT_PKS3_PKT0_S9_ifPKiSB_iPKfiiiSD_SD_iiiii,"ax",@progbits
	.align	128
        .global         _ZN4vllm25paged_attention_v1_kernelI13__nv_bfloat16hLi256ELi16ELi128ELNS_18Fp8KVCacheDataTypeE2ELb0EEEvPT_PKS3_PKT0_S9_ifPKiSB_iPKfiiiSD_SD_iiiii
        .type           _ZN4vllm25paged_attention_v1_kernelI13__nv_bfloat16hLi256ELi16ELi128ELNS_18Fp8KVCacheDataTypeE2ELb0EEEvPT_PKS3_PKT0_S9_ifPKiSB_iPKfiiiSD_SD_iiiii,@function
        .size           _ZN4vllm25paged_attention_v1_kernelI13__nv_bfloat16hLi256ELi16ELi128ELNS_18Fp8KVCacheDataTypeE2ELb0EEEvPT_PKS3_PKT0_S9_ifPKiSB_iPKfiiiSD_SD_iiiii,(.L_x_25590 - _ZN4vllm25paged_attention_v1_kernelI13__nv_bfloat16hLi256ELi16ELi128ELNS_18Fp8KVCacheDataTypeE2ELb0EEEvPT_PKS3_PKT0_S9_ifPKiSB_iPKfiiiSD_SD_iiiii)
        .other          _ZN4vllm25paged_attention_v1_kernelI13__nv_bfloat16hLi256ELi16ELi128ELNS_18Fp8KVCacheDataTypeE2ELb0EEEvPT_PKS3_PKT0_S9_ifPKiSB_iPKfiiiSD_SD_iiiii,@"STO_CUDA_ENTRY STV_DEFAULT"
_ZN4vllm25paged_attention_v1_kernelI13__nv_bfloat16hLi256ELi16ELi128ELNS_18Fp8KVCacheDataTypeE2ELb0EEEvPT_PKS3_PKT0_S9_ifPKiSB_iPKfiiiSD_SD_iiiii:
.text._ZN4vllm25paged_attention_v1_kernelI13__nv_bfloat16hLi256ELi16ELi128ELNS_18Fp8KVCacheDataTypeE2ELb0EEEvPT_PKS3_PKT0_S9_ifPKiSB_iPKfiiiSD_SD_iiiii:
        /* <DEDUP_REMOVED lines=35> */
.L_x_1031:
[----:B------:R-:W-:Y:S05]  /*0230*/  BSYNC.RECONVERGENT B6 ;  /* 0x0000000000067941 */ /* 0x000fea0003800200 */
.L_x_1030:
        /* <DEDUP_REMOVED lines=9> */
[----:B------:R0:W1:Y:S02]  /*02d0*/  SHFL.BFLY PT, R14, R3, 0x2, 0x1f ;  /* 0x0c401f00030e7f89 */ /* 0x00006400000e0000 */
.L_x_1065:
[----:B------:R-:W2:Y:S01]  /*02e0*/  S2R R0, SR_CgaCtaId ;  /* 0x0000000000007919 */ /* 0x000ea20000008800 */
[----:B------:R-:W-:Y:S01]  /*02f0*/  ISETP.NE.AND P1, PT, R16, RZ, PT ;  /* 0x000000ff1000720c */ /* 0x000fe20003f25270 */
[----:B------:R-:W-:Y:S05]  /*0300*/  WARPSYNC.ALL ;  /* 0x0000000000007948 */ /* 0x000fea0003800000 */
[----:B------:R-:W-:Y:S02]  /*0310*/  MOV R5, 0x400 ;  /* 0x0000040000057802 */ /* 0x000fe40000000f00 */
[----:B01----:R-:W-:Y:S02]  /*0320*/  FMNMX.FTZ R3, R3, R14, !PT ;  /* 0x0000000e03037209 */ /* 0x003fe40007810000 */
[----:B--2---:R-:W-:-:S04]  /*0330*/  LEA R7, R0, R5, 0x18 ;  /* 0x0000000500077211 */ /* 0x004fc800078ec0ff */
[----:B------:R-:W-:-:S05]  /*0340*/  LEA R4, R18, R7, 0x2 ;  /* 0x0000000712047211 */ /* 0x000fca00078e10ff */
[----:B------:R0:W-:Y:S01]  /*0350*/  @!P1 STS [R4], R3 ;  /* 0x0000000304009388 */ /* 0x0001e20000000800 */
        /* <DEDUP_REMOVED lines=31> */
.L_x_1037:
        /* <DEDUP_REMOVED lines=11> */
.L_x_1036:
[----:B------:R-:W-:Y:S05]  /*0600*/  BSYNC.RECONVERGENT B1 ;  /* 0x0000000000017941 */ /* 0x000fea0003800200 */
.L_x_1035:
        /* <DEDUP_REMOVED lines=12> */
.L_x_1040:
        /* <DEDUP_REMOVED lines=100> */
.L_x_1039:
[----:B------:R-:W-:Y:S05]  /*0d10*/  BSYNC.RECONVERGENT B1 ;  /* 0x0000000000017941 */ /* 0x000fea0003800200 */
.L_x_1038:
        /* <DEDUP_REMOVED lines=55> */
.L_x_1042:
[----:B------:R-:W-:Y:S05]  /*1090*/  BSYNC.RECONVERGENT B1 ;  /* 0x0000000000017941 */ /* 0x000fea0003800200 */
.L_x_1041:
        /* <DEDUP_REMOVED lines=26> */
.L_x_1034:
[----:B------:R-:W-:Y:S05]  /*1240*/  BSYNC.RECONVERGENT B0 ;  /* 0x0000000000007941 */ /* 0x000fea0003800200 */
.L_x_1033:
        /* <DEDUP_REMOVED lines=27> */
[----:B------:R-:W-:Y:S01]  /*1400*/  ISETP.NE.AND P0, PT, R4, 0x180, PT ;  /* 0x000001800400780c */ /* 0x000fe20003f05270 */
[----:B------:R-:W-:-:S12]  /*1410*/  IMAD.MOV.U32 R4, RZ, RZ, R22 ;  /* 0x000000ffff047224 */ /* 0x000fd800078e0016 */
        /* <DEDUP_REMOVED lines=10> */
.L_x_1047:
[----:B------:R-:W0:Y:S01]  /*14c0*/  LDS R3, [R6] ;  /* 0x0000000006037984 */ /* 0x000e220000000800 */
[----:B------:R-:W-:-:S04]  /*14d0*/  IADD3 R7, PT, PT, R7, 0x1, RZ ;  /* 0x0000000107077810 */ /* 0x000fc80007ffe0ff */
[----:B------:R-:W-:Y:S01]  /*14e0*/  ISETP.NE.AND P0, PT, R7, RZ, PT ;  /* 0x000000ff0700720c */ /* 0x000fe20003f05270 */
[----:B0-----:R-:W-:-:S05]  /*14f0*/  FMUL.FTZ R3, R3, R2 ;  /* 0x0000000203037220 */ /* 0x001fca0000410000 */
[----:B------:R0:W-:Y:S02]  /*1500*/  STS [R6], R3 ;  /* 0x0000000306007388 */ /* 0x0001e40000000800 */
[----:B0-----:R-:W-:-:S05]  /*1510*/  IADD3 R6, PT, PT, R6, 0x200, RZ ;  /* 0x0000020006067810 */ /* 0x001fca0007ffe0ff */
[----:B------:R-:W-:Y:S05]  /*1520*/  @P0 BRA `(.L_x_1047) ;  /* 0xfffffffc00e40947 */ /* 0x000fea000383ffff */
.L_x_1046:
[----:B------:R-:W-:Y:S05]  /*1530*/  BSYNC.RECONVERGENT B1 ;  /* 0x0000000000017941 */ /* 0x000fea0003800200 */
.L_x_1045:
        /* <DEDUP_REMOVED lines=10> */
[----:B------:R-:W-:Y:S01]  /*15e0*/  PLOP3.LUT P0, PT, PT, PT, PT, 0x8, 0x80 ;  /* 0x000000000080781c */ /* 0x000fe20003f0e170 */
[----:B------:R-:W-:-:S12]  /*15f0*/  VIADD R7, R17, 0xfffffa00 ;  /* 0xfffffa0011077836 */ /* 0x000fd80000000000 */
.L_x_1050:
[----:B------:R-:W0:Y:S01]  /*1600*/  LDS R29, [R3+-0x400] ;  /* 0xfffc0000031d7984 */ /* 0x000e220000000800 */
[----:B------:R-:W-:-:S03]  /*1610*/  IADD3 R4, PT, PT, R4, 0x800, RZ ;  /* 0x0000080004047810 */ /* 0x000fc60007ffe0ff */
[----:B------:R-:W1:Y:S01]  /*1620*/  LDS R20, [R3+-0x200] ;  /* 0xfffe000003147984 */ /* 0x000e620000000800 */
[----:B------:R-:W-:-:S03]  /*1630*/  ISETP.GE.AND P1, PT, R4, R7, PT ;  /* 0x000000070400720c */ /* 0x000fc60003f26270 */
[----:B------:R-:W-:Y:S04]  /*1640*/  LDS R23, [R3+0x600] ;  /* 0x0006000003177984 */ /* 0x000fe80000000800 */
[----:B------:R-:W2:Y:S04]  /*1650*/  LDS R24, [R3] ;  /* 0x0000000003187984 */ /* 0x000ea80000000800 */
[----:B------:R-:W3:Y:S04]  /*1660*/  LDS R27, [R3+0x200] ;  /* 0x00020000031b7984 */ /* 0x000ee80000000800 */
[----:B------:R-:W4:Y:S04]  /*1670*/  LDS R25, [R3+0x400] ;  /* 0x0004000003197984 */ /* 0x000f280000000800 */
[----:B------:R-:W5:Y:S04]  /*1680*/  LDS R21, [R3+0x800] ;  /* 0x0008000003157984 */ /* 0x000f680000000800 */
[----:B------:R-:W5:Y:S04]  /*1690*/  LDS R9, [R3+0xa00] ;  /* 0x000a000003097984 */ /* 0x000f680000000800 */
[----:B------:R-:W-:Y:S04]  /*16a0*/  LDS R15, [R3+0xc00] ;  /* 0x000c0000030f7984 */ /* 0x000fe80000000800 */
[----:B------:R-:W5:Y:S01]  /*16b0*/  LDS R13, [R3+0xe00] ;  /* 0x000e0000030d7984 */ /* 0x000f620000000800 */
[----:B0-----:R-:W-:-:S03]  /*16c0*/  FMUL.FTZ R14, R2, R29 ;  /* 0x0000001d020e7220 */ /* 0x001fc60000410000 */
[----:B------:R-:W0:Y:S01]  /*16d0*/  LDS R11, [R3+0x1000] ;  /* 0x00100000030b7984 */ /* 0x000e220000000800 */
[----:B-1----:R-:W-:-:S03]  /*16e0*/  FMUL.FTZ R20, R2, R20 ;  /* 0x0000001402147220 */ /* 0x002fc60000410000 */
[----:B------:R-:W1:Y:S04]  /*16f0*/  LDS R12, [R3+0x1200] ;  /* 0x00120000030c7984 */ /* 0x000e680000000800 */
        /* <DEDUP_REMOVED lines=9> */
[----:B------:R-:W-:-:S03]  /*1790*/  FMUL.FTZ R9, R2, R9 ;  /* 0x0000000902097220 */ /* 0x000fc60000410000 */
[----:B------:R0:W-:Y:S04]  /*17a0*/  STS [R3+-0x200], R20 ;  /* 0xfffe001403007388 */ /* 0x0001e80000000800 */
[----:B------:R-:W-:Y:S01]  /*17b0*/  STS [R3], R24 ;  /* 0x0000001803007388 */ /* 0x000fe20000000800 */
[C---:B-----5:R-:W-:Y:S01]  /*17c0*/  FMUL.FTZ R14, R2.reuse, R23 ;  /* 0x00000017020e7220 */ /* 0x060fe20000410000 */
[C---:B------:R-:W-:Y:S02]  /*17d0*/  FMUL.FTZ R13, R2.reuse, R13 ;  /* 0x0000000d020d7220 */ /* 0x040fe40000410000 */
[----:B------:R-:W-:Y:S01]  /*17e0*/  STS [R3+0x200], R26 ;  /* 0x0002001a03007388 */ /* 0x000fe20000000800 */
[----:B0-----:R-:W-:-:S03]  /*17f0*/  FMUL.FTZ R20, R2, R15 ;  /* 0x0000000f02147220 */ /* 0x001fc60000410000 */
[----:B------:R0:W-:Y:S01]  /*1800*/  STS [R3+0x600], R14 ;  /* 0x0006000e03007388 */ /* 0x0001e20000000800 */
[C---:B------:R-:W-:Y:S01]  /*1810*/  FMUL.FTZ R11, R2.reuse, R11 ;  /* 0x0000000b020b7220 */ /* 0x040fe20000410000 */
[C---:B-1----:R-:W-:Y:S02]  /*1820*/  FMUL.FTZ R12, R2.reuse, R12 ;  /* 0x0000000c020c7220 */ /* 0x042fe40000410000 */
[----:B------:R-:W-:Y:S04]  /*1830*/  STS [R3+0x400], R28 ;  /* 0x0004001c03007388 */ /* 0x000fe80000000800 */
[----:B------:R-:W-:Y:S01]  /*1840*/  STS [R3+0x800], R21 ;  /* 0x0008001503007388 */ /* 0x000fe20000000800 */
[C---:B0-----:R-:W-:Y:S01]  /*1850*/  FMUL.FTZ R14, R2.reuse, R29 ;  /* 0x0000001d020e7220 */ /* 0x041fe20000410000 */
[----:B--2---:R-:W-:-:S02]  /*1860*/  FMUL.FTZ R10, R2, R10 ;  /* 0x0000000a020a7220 */ /* 0x004fc40000410000 */
        /* <DEDUP_REMOVED lines=13> */
.L_x_1049:
[----:B------:R-:W-:Y:S05]  /*1940*/  BSYNC.RECONVERGENT B1 ;  /* 0x0000000000017941 */ /* 0x000fea0003800200 */
.L_x_1048:
        /* <DEDUP_REMOVED lines=31> */
.L_x_1052:
[----:B------:R-:W-:Y:S05]  /*1b40*/  BSYNC.RECONVERGENT B1 ;  /* 0x0000000000017941 */ /* 0x000fea0003800200 */
.L_x_1051:
        /* <DEDUP_REMOVED lines=14> */
.L_x_1044:
[----:B------:R-:W-:Y:S05]  /*1c30*/  BSYNC.RECONVERGENT B0 ;  /* 0x0000000000007941 */ /* 0x000fea0003800200 */
.L_x_1043:
[----:B------:R-:W-:Y:S01]  /*1c40*/  BAR.SYNC.DEFER_BLOCKING 0x0 ;  /* 0x0000000000007b1d */ /* 0x000fe20000010000 */
[C---:B-1----:R-:W-:Y:S02]  /*1c50*/  LOP3.LUT R3, R22.reuse, 0x1, RZ, 0xc0, !PT ;  /* 0x0000000116037812 */ /* 0x042fe400078ec0ff */
[----:B0-----:R-:W-:Y:S02]  /*1c60*/  CS2R R6, SRZ ;  /* 0x0000000000067805 */ /* 0x001fe4000001ff00 */
[C---:B------:R-:W-:Y:S02]  /*1c70*/  LOP3.LUT R2, R22.reuse, 0x3c0, RZ, 0xc0, !PT ;  /* 0x000003c016027812 */ /* 0x040fe400078ec0ff */
[----:B------:R-:W-:Y:S02]  /*1c80*/  CS2R R20, SRZ ;  /* 0x0000000000147805 */ /* 0x000fe4000001ff00 */
[----:B------:R-:W-:Y:S01]  /*1c90*/  ISETP.NE.U32.AND P1, PT, R3, 0x1, PT ;  /* 0x000000010300780c */ /* 0x000fe20003f25070 */
[----:B------:R-:W-:Y:S01]  /*1ca0*/  BSSY.RECONVERGENT B0, `(.L_x_1053) ;  /* 0x0000027000007945 */ /* 0x000fe20003800200 */
[----:B------:R-:W-:Y:S01]  /*1cb0*/  LOP3.LUT R4, R22, 0x3e1, RZ, 0xc0, !PT ;  /* 0x000003e116047812 */ /* 0x000fe200078ec0ff */
[----:B------:R-:W-:Y:S01]  /*1cc0*/  HFMA2 R3, -RZ, RZ, 0, 0 ;  /* 0x00000000ff037431 */ /* 0x000fe200000001ff */
[----:B------:R-:W-:-:S02]  /*1cd0*/  ISETP.NE.OR P5, PT, R2, 0x40, !P1 ;  /* 0x000000400200780c */ /* 0x000fc40004fa5670 */
        /* <DEDUP_REMOVED lines=11> */
[C---:B------:R-:W-:Y:S02]  /*1d90*/  LOP3.LUT P0, RZ, R22.reuse, 0x3c1, RZ, 0xc0, !PT ;  /* 0x000003c116ff7812 */ /* 0x040fe4000780c0ff */
[----:B------:R-:W-:-:S02]  /*1da0*/  ISETP.GT.U32.AND P4, PT, R22, 0x1f, PT ;  /* 0x0000001f1600780c */ /* 0x000fc40003f84070 */
[----:B------:R-:W-:Y:S02]  /*1db0*/  MOV R4, RZ ;  /* 0x000000ff00047202 */ /* 0x000fe40000000f00 */
[----:B------:R-:W-:Y:S01]  /*1dc0*/  LEA R25, R18, R23, 0x8 ;  /* 0x0000001712197211 */ /* 0x000fe200078e40ff */
[----:B------:R-:W-:Y:S08]  /*1dd0*/  @P5 BRA `(.L_x_1054) ;  /* 0x00000000004c5947 */ /* 0x000ff00003800000 */
        /* <DEDUP_REMOVED lines=19> */
.L_x_1054:
[----:B------:R-:W-:Y:S05]  /*1f10*/  BSYNC.RECONVERGENT B0 ;  /* 0x0000000000007941 */ /* 0x000fea0003800200 */
.L_x_1053:
[----:B------:R-:W-:Y:S01]  /*1f20*/  BAR.SYNC.DEFER_BLOCKING 0x0 ;  /* 0x0000000000007b1d */ /* 0x000fe20000010000 */
[----:B0-----:R-:W-:-:S05]  /*1f30*/  IMAD R0, R25, 0x4, R2 ;  /* 0x0000000419007824 */ /* 0x001fca00078e0202 */
        /* <DEDUP_REMOVED lines=34> */
.L_x_1056:
[----:B------:R-:W-:Y:S05]  /*2160*/  BSYNC.RECONVERGENT B0 ;  /* 0x0000000000007941 */ /* 0x000fea0003800200 */
.L_x_1055:
        /* <DEDUP_REMOVED lines=20> */
.L_x_1058:
[----:B------:R-:W-:Y:S05]  /*22b0*/  BSYNC.RECONVERGENT B0 ;  /* 0x0000000000007941 */ /* 0x000fea0003800200 */
.L_x_1057:
        /* <DEDUP_REMOVED lines=28> */
[----:B-1----:R-:W-:Y:S01]  /*2480*/  FADD.FTZ R12, R12, R5 ;  /* 0x000000050c0c7221 */ /* 0x002fe20000010000 */
[----:B--2---:R-:W-:Y:S01]  /*2490*/  FADD.FTZ R17, R17, R18 ;  /* 0x0000001211117221 */ /* 0x004fe20000010000 */
[----:B---3--:R-:W-:Y:S01]  /*24a0*/  FADD.FTZ R8, R8, R23 ;  /* 0x0000001708087221 */ /* 0x008fe20000010000 */
[----:B----4-:R-:W-:Y:S01]  /*24b0*/  FADD.FTZ R14, R14, R25 ;  /* 0x000000190e0e7221 */ /* 0x010fe20000010000 */
[----:B-----5:R-:W-:Y:S01]  /*24c0*/  FADD.FTZ R15, R15, R24 ;  /* 0x000000180f0f7221 */ /* 0x020fe20000010000 */
[----:B------:R-:W-:Y:S01]  /*24d0*/  FADD.FTZ R16, R16, R27 ;  /* 0x0000001b10107221 */ /* 0x000fe20000010000 */
[----:B0-----:R-:W-:-:S07]  /*24e0*/  FADD.FTZ R9, R9, R2 ;  /* 0x0000000209097221 */ /* 0x001fce0000010000 */
.L_x_1060:
[----:B------:R-:W-:Y:S05]  /*24f0*/  BSYNC.RECONVERGENT B0 ;  /* 0x0000000000007941 */ /* 0x000fea0003800200 */
.L_x_1059:
[----:B------:R-:W-:Y:S06]  /*2500*/  BAR.SYNC.DEFER_BLOCKING 0x0 ;  /* 0x0000000000007b1d */ /* 0x000fec0000010000 */
[----:B------:R-:W-:Y:S05]  /*2510*/  @P4 EXIT ;  /* 0x000000000000494d */ /* 0x000fea0003800000 */
[----:B------:R-:W1:Y:S01]  /*2520*/  S2R R0, SR_CTAID.X ;  /* 0x0000000000007919 */ /* 0x000e620000002500 */
[----:B------:R-:W1:Y:S01]  /*2530*/  LDCU UR4, c[0x0][0x370] ;  /* 0x00006e00ff0477ac */ /* 0x000e620008000800 */
[----:B------:R-:W2:Y:S01]  /*2540*/  LDCU UR5, c[0x0][0x378] ;  /* 0x00006f00ff0577ac */ /* 0x000ea20008000800 */
[----:B-1----:R-:W-:-:S04]  /*2550*/  IMAD R19, R19, UR4, R0 ;  /* 0x0000000413137c24 */ /* 0x002fc8000f8e0200 */
[----:B--2---:R-:W-:Y:S01]  /*2560*/  IMAD R19, R19, UR5, RZ ;  /* 0x0000000513137c24 */ /* 0x004fe2000f8e02ff */
[----:B------:R-:W-:Y:S06]  /*2570*/  @!P1 EXIT ;  /* 0x000000000000994d */ /* 0x000fec0003800000 */
        /* <DEDUP_REMOVED lines=42> */
.L_x_1032:
[----:B------:R-:W-:Y:S01]  /*2820*/  HFMA2 R12, -RZ, RZ, 0, 9.5367431640625e-07 ;  /* 0x00000010ff0c7431 */ /* 0x000fe200000001ff */
[----:B------:R-:W-:Y:S02]  /*2830*/  MOV R11, 0x1f ;  /* 0x0000001f000b7802 */ /* 0x000fe40000000f00 */
[----:B------:R-:W-:-:S07]  /*2840*/  MOV R15, 0xffffffff ;  /* 0xffffffff000f7802 */ /* 0x000fce0000000f00 */
[----:B------:R-:W-:Y:S05]  /*2850*/  WARPSYNC.COLLECTIVE R15, `(.L_x_1061) ;  /* 0x000000000f087348 */ /* 0x000fea0003c00000 */
[----:B------:R0:W1:Y:S02]  /*2860*/  SHFL.BFLY P6, R14, R13, R12, R11 ;  /* 0x0c00000c0d0e7389 */ /* 0x00006400000c000b */
[----:B01----:R-:W-:Y:S05]  /*2870*/  ENDCOLLECTIVE ;  /* 0x000000000000791b */ /* 0x003fea0003800000 */
.L_x_1061:
[----:B------:R-:W-:Y:S01]  /*2880*/  HFMA2 R12, -RZ, RZ, 0, 4.76837158203125e-07 ;  /* 0x00000008ff0c7431 */ /* 0x000fe200000001ff */
[----:B------:R-:W-:-:S04]  /*2890*/  FMNMX.FTZ R0, R14, -3.40282346638528859812e+38, !PT ;  /* 0xff7fffff0e007809 */ /* 0x000fc80007810000 */
[----:B------:R-:W-:-:S07]  /*28a0*/  MOV R13, R0 ;  /* 0x00000000000d7202 */ /* 0x000fce0000000f00 */
[----:B------:R-:W-:Y:S05]  /*28b0*/  WARPSYNC.COLLECTIVE R15, `(.L_x_1062) ;  /* 0x000000000f087348 */ /* 0x000fea0003c00000 */
[----:B------:R0:W1:Y:S02]  /*28c0*/  SHFL.BFLY P6, R14, R13, R12, R11 ;  /* 0x0c00000c0d0e7389 */ /* 0x00006400000c000b */
[----:B01----:R-:W-:Y:S05]  /*28d0*/  ENDCOLLECTIVE ;  /* 0x000000000000791b */ /* 0x003fea0003800000 */
.L_x_1062:
[----:B------:R-:W-:Y:S01]  /*28e0*/  HFMA2 R12, -RZ, RZ, 0, 2.384185791015625e-07 ;  /* 0x00000004ff0c7431 */ /* 0x000fe200000001ff */
[----:B------:R-:W-:-:S04]  /*28f0*/  FMNMX.FTZ R2, R0, R14, !PT ;  /* 0x0000000e00027209 */ /* 0x000fc80007810000 */
[----:B------:R-:W-:-:S07]  /*2900*/  MOV R13, R2 ;  /* 0x00000002000d7202 */ /* 0x000fce0000000f00 */
[----:B------:R-:W-:Y:S05]  /*2910*/  WARPSYNC.COLLECTIVE R15, `(.L_x_1063) ;  /* 0x000000000f087348 */ /* 0x000fea0003c00000 */
[----:B------:R0:W1:Y:S02]  /*2920*/  SHFL.BFLY P6, R14, R13, R12, R11 ;  /* 0x0c00000c0d0e7389 */ /* 0x00006400000c000b */
[----:B01----:R-:W-:Y:S05]  /*2930*/  ENDCOLLECTIVE ;  /* 0x000000000000791b */ /* 0x003fea0003800000 */
.L_x_1063:
[----:B------:R-:W-:Y:S01]  /*2940*/  HFMA2 R12, -RZ, RZ, 0, 1.1920928955078125e-07 ;  /* 0x00000002ff0c7431 */ /* 0x000fe200000001ff */
[----:B------:R-:W-:-:S04]  /*2950*/  FMNMX.FTZ R3, R2, R14, !PT ;  /* 0x0000000e02037209 */ /* 0x000fc80007810000 */
[----:B------:R-:W-:-:S07]  /*2960*/  MOV R13, R3 ;  /* 0x00000003000d7202 */ /* 0x000fce0000000f00 */
[----:B------:R-:W-:Y:S05]  /*2970*/  WARPSYNC.COLLECTIVE R15, `(.L_x_1064) ;  /* 0x000000000f087348 */ /* 0x000fea0003c00000 */
[----:B------:R0:W1:Y:S02]  /*2980*/  SHFL.BFLY P6, R14, R13, R12, R11 ;  /* 0x0c00000c0d0e7389 */ /* 0x00006400000c000b */
[----:B01----:R-:W-:Y:S05]  /*2990*/  ENDCOLLECTIVE ;  /* 0x000000000000791b */ /* 0x003fea0003800000 */
.L_x_1064:
[----:B------:R-:W-:Y:S05]  /*29a0*/  BRA `(.L_x_1065) ;  /* 0xffffffd8004c7947 */ /* 0x000fea000383ffff */
.L_x_1066:
        /* <DEDUP_REMOVED lines=13> */
.L_x_25590:


//--------------------- .text._ZN4vllm25paged_attention_v1_kernelI13__nv_bfloat16hLi192ELi16ELi128ELNS_18Fp8KVCacheDataTypeE2ELb0EEEvPT_PKS3_PKT0_S9_ifPKiSB_iPKfiiiSD_SD_iiiii --------------------------
	.section	.text._ZN4vllm25paged_attention_v1_kernelI13__nv_bfloat16hLi192ELi16ELi128ELNS_18Fp8KVCacheDataTypeE2ELb0EEEvPT_PKS3_PKT0_S9_ifPKiSB_iPKfiiiSD_SD_iiiii,"ax",@progbits
	.align	128
        .global         _ZN4vllm25paged_attention_v1_kernelI13__nv_bfloat16hLi192ELi16ELi128ELNS_18Fp8KVCacheDataTypeE2ELb0EEEvPT_PKS3_PKT0_S9_ifPKiSB_iPKfiiiSD_SD_iiiii
        .type           _ZN4vllm25paged_attention_v1_kernelI13__nv_bfloat16hLi192ELi16ELi128ELNS_18Fp8KVCacheDataTypeE2ELb0EEEvPT_PKS3_PKT0_S9_ifPKiSB_iPKfiiiSD_SD_iiiii,@function
        .size           _ZN4vllm25paged_attention_v1_kernelI13__nv_bfloat16hLi192ELi16ELi128ELNS_18Fp8KVCacheDataTypeE2ELb0EEEvPT_PKS3_PKT0_S9_ifPKiSB_iPKfiiiSD_SD_iiiii,(.L_x_25591 - _ZN4vllm25paged_attention_v1_kernelI13__nv_bfloat16hLi192ELi16ELi128ELNS_18Fp8KVCacheDataTypeE2ELb0EEEvPT_PKS3_PKT0_S9_ifPKiSB_iPKfiiiSD_SD_iiiii)
        .other          _ZN4vllm25paged_attention_v1_kernelI13__nv_bfloat16hLi192ELi16ELi128ELNS_18Fp8KVCacheDataTypeE2ELb0EEEvPT_PKS3_PKT0_S9_ifPKiSB_iPKfiiiSD_SD_iiiii,@"STO_CUDA_ENTRY STV_DEFAULT"
_ZN4vllm25paged_attention_v1_kernelI13__nv_bfloat16hLi192ELi16ELi128ELNS_18Fp8KVCacheDataTypeE2ELb0EEEvPT_PKS3_PKT0_S9_ifPKiSB_iPKfiiiSD_SD_iiiii:
.text._ZN4vllm25paged_attention_v1_kernelI13__nv_bfloat16hLi192ELi16ELi128ELNS_18Fp8KVCacheDataTypeE2ELb0EEEvPT_PKS3_PKT0_S9_ifPKiSB_iPKfiiiSD_SD_iiiii:
        /* <DEDUP_REMOVED lines=35> */
.L_x_1068:
[----:B------:R-:W-:Y:S05]  /*0230*/  BSYNC.RECONVERGENT B6 ;  /* 0x0000000000067941 */ /* 0x000fea0003800200 */
.L_x_1067:
        /* <DEDUP_REMOVED lines=10> */
.L_x_1102:
        /* <DEDUP_REMOVED lines=39> */
.L_x_1074:
        /* <DEDUP_REMOVED lines=11> */
.L_x_1073:
[----:B------:R-:W-:Y:S05]  /*0600*/  BSYNC.RECONVERGENT B1 ;  /* 0x0000000000017941 */ /* 0x000fea0003800200 */
.L_x_1072:
        /* <DEDUP_REMOVED lines=12> */
.L_x_1077:
        /* <DEDUP_REMOVED lines=100> */
.L_x_1076:
[----:B------:R-:W-:Y:S05]  /*0d10*/  BSYNC.RECONVERGENT B1 ;  /* 0x0000000000017941 */ /* 0x000fea0003800200 */
.L_x_1075:
        /* <DEDUP_REMOVED lines=55> */
.L_x_1079:
[----:B------:R-:W-:Y:S05]  /*1090*/  BSYNC.RECONVERGENT B1 ;  /* 0x0000000000017941 */ /* 0x000fea0003800200 */
.L_x_1078:
        /* <DEDUP_REMOVED lines=26> */
.L_x_1071:
[----:B------:R-:W-:Y:S05]  /*1240*/  BSYNC.RECONVERGENT B0 ;  /* 0x0000000000007941 */ /* 0x000fea0003800200 */
.L_x_1070:
        /* <DEDUP_REMOVED lines=39> */
.L_x_1084:
[----:B------:R-:W0:Y:S01]  /*14c0*/  LDS R3, [R6] ;  /* 0x0000000006037984 */ /* 0x000e220000000800 */
[----:B------:R-:W-:-:S04]  /*14d0*/  IADD3 R7, PT, PT, R7, 0x1, RZ ;  /* 0x0000000107077810 */ /* 0x000fc80007ffe0ff */
[----:B------:R-:W-:Y:S01]  /*14e0*/  ISETP.NE.AND P0, PT, R7, RZ, PT ;  /* 0x000000ff0700720c */ /* 0x000fe20003f05270 */
[----:B0-----:R-:W-:-:S05]  /*14f0*/  FMUL.FTZ R3, R3, R2 ;  /* 0x0000000203037220 */ /* 0x001fca0000410000 */
[----:B------:R0:W-:Y:S02]  /*1500*/  STS [R6], R3 ;  /* 0x0000000306007388 */ /* 0x0001e40000000800 */
[----:B0-----:R-:W-:-:S05]  /*1510*/  IADD3 R6, PT, PT, R6, 0x200, RZ ;  /* 0x0000020006067810 */ /* 0x001fca0007ffe0ff */
[----:B------:R-:W-:Y:S05]  /*1520*/  @P0 BRA `(.L_x_1084) ;  /* 0xfffffffc00e40947 */ /* 0x000fea000383ffff */
.L_x_1083:
[----:B------:R-:W-:Y:S05]  /*1530*/  BSYNC.RECONVERGENT B1 ;  /* 0x0000000000017941 */ /* 0x000fea0003800200 */
.L_x_1082:
        /* <DEDUP_REMOVED lines=12> */
.L_x_1087:
[----:B------:R-:W0:Y:S01]  /*1600*/  LDS R29, [R3+-0x400] ;  /* 0xfffc0000031d7984 */ /* 0x000e220000000800 */
[----:B------:R-:W-:-:S03]  /*1610*/  VIADD R4, R4, 0x800 ;  /* 0x0000080004047836 */ /* 0x000fc60000000000 */
[----:B------:R-:W1:Y:S02]  /*1620*/  LDS R20, [R3+-0x200] ;  /* 0xfffe000003147984 */ /* 0x000e640000000800 */
[----:B------:R-:W-:Y:S02]  /*1630*/  ISETP.GE.AND P1, PT, R4, R7, PT ;  /* 0x000000070400720c */ /* 0x000fe40003f26270 */
        /* <DEDUP_REMOVED lines=48> */
.L_x_1086:
[----:B------:R-:W-:Y:S05]  /*1940*/  BSYNC.RECONVERGENT B1 ;  /* 0x0000000000017941 */ /* 0x000fea0003800200 */
.L_x_1085:
        /* <DEDUP_REMOVED lines=31> */
.L_x_1089:
[----:B------:R-:W-:Y:S05]  /*1b40*/  BSYNC.RECONVERGENT B1 ;  /* 0x0000000000017941 */ /* 0x000fea0003800200 */
.L_x_1088:
        /* <DEDUP_REMOVED lines=14> */
.L_x_1081:
[----:B------:R-:W-:Y:S05]  /*1c30*/  BSYNC.RECONVERGENT B0 ;  /* 0x0000000000007941 */ /* 0x000fea0003800200 */
.L_x_1080:
        /* <DEDUP_REMOVED lines=10> */
[----:B------:R-:W-:Y:S02]  /*1ce0*/  CS2R R10, SRZ ;  /* 0x00000000000a7805 */ /* 0x000fe4000001ff00 */
[----:B------:R-:W-:Y:S01]  /*1cf0*/  SHF.R.U32.HI R3, RZ, 0x1, R16 ;  /* 0x00000001ff037819 */ /* 0x000fe20000011610 */
[----:B------:R-:W-:Y:S01]  /*1d00*/  BAR.SYNC.DEFER_BLOCKING 0x0 ;  /* 0x0000000000007b1d */ /* 0x000fe20000010000 */
[----:B------:R-:W-:-:S03]  /*1d10*/  ISETP.NE.OR P5, PT, R0, 0x40, P2 ;  /* 0x000000400000780c */ /* 0x000fc600017a5670 */
[----:B------:R-:W-:Y:S01]  /*1d20*/  IMAD R3, R18, 0xc0, R3 ;  /* 0x000000c012037824 */ /* 0x000fe200078e0203 */
[C---:B------:R-:W-:Y:S01]  /*1d30*/  LOP3.LUT R2, R22.reuse, 0x3e0, RZ, 0xc0, !PT ;  /* 0x000003e016027812 */ /* 0x040fe200078ec0ff */
[----:B------:R-:W-:Y:S01]  /*1d40*/  HFMA2 R0, -RZ, RZ, 0, 0 ;  /* 0x00000000ff007431 */ /* 0x000fe200000001ff */
[----:B------:R-:W-:Y:S02]  /*1d50*/  LOP3.LUT P0, RZ, R22, 0x3c1, RZ, 0xc0, !PT ;  /* 0x000003c116ff7812 */ /* 0x000fe4000780c0ff */
[----:B------:R-:W-:Y:S02]  /*1d60*/  LEA R12, R3, R12, 0x2 ;  /* 0x0000000c030c7211 */ /* 0x000fe400078e10ff */
[----:B------:R-:W-:Y:S02]  /*1d70*/  ISETP.NE.OR P4, PT, R2, 0x20, P2 ;  /* 0x000000200200780c */ /* 0x000fe40001785670 */
[----:B------:R-:W-:Y:S02]  /*1d80*/  CS2R R2, SRZ ;  /* 0x0000000000027805 */ /* 0x000fe4000001ff00 */
[----:B------:R-:W-:-:S02]  /*1d90*/  LOP3.LUT P1, RZ, R22, 0x3e1, RZ, 0xc0, !PT ;  /* 0x000003e116ff7812 */ /* 0x000fc4000782c0ff */
        /* <DEDUP_REMOVED lines=15> */
.L_x_1091:
[----:B------:R-:W-:Y:S05]  /*1e90*/  BSYNC.RECONVERGENT B0 ;  /* 0x0000000000007941 */ /* 0x000fea0003800200 */
.L_x_1090:
        /* <DEDUP_REMOVED lines=27> */
.L_x_1093:
[----:B------:R-:W-:Y:S05]  /*2050*/  BSYNC.RECONVERGENT B0 ;  /* 0x0000000000007941 */ /* 0x000fea0003800200 */
.L_x_1092:
        /* <DEDUP_REMOVED lines=15> */
.L_x_1095:
[----:B------:R-:W-:Y:S05]  /*2150*/  BSYNC.RECONVERGENT B0 ;  /* 0x0000000000007941 */ /* 0x000fea0003800200 */
.L_x_1094:
        /* <DEDUP_REMOVED lines=27> */
.L_x_1097:
[----:B------:R-:W-:Y:S05]  /*2310*/  BSYNC.RECONVERGENT B0 ;  /* 0x0000000000007941 */ /* 0x000fea0003800200 */
.L_x_1096:
        /* <DEDUP_REMOVED lines=42> */
.L_x_1069:
[----:B------:R-:W-:Y:S01]  /*25c0*/  HFMA2 R12, -RZ, RZ, 0, 9.5367431640625e-07 ;  /* 0x00000010ff0c7431 */ /* 0x000fe200000001ff */
[----:B------:R-:W-:Y:S02]  /*25d0*/  MOV R11, 0x1f ;  /* 0x0000001f000b7802 */ /* 0x000fe40000000f00 */
[----:B------:R-:W-:-:S07]  /*25e0*/  MOV R15, 0xffffffff ;  /* 0xffffffff000f7802 */ /* 0x000fce0000000f00 */
[----:B------:R-:W-:Y:S05]  /*25f0*/  WARPSYNC.COLLECTIVE R15, `(.L_x_1098) ;  /* 0x000000000f087348 */ /* 0x000fea0003c00000 */
[----:B------:R0:W1:Y:S02]  /*2600*/  SHFL.BFLY P6, R14, R13, R12, R11 ;  /* 0x0c00000c0d0e7389 */ /* 0x00006400000c000b */
[----:B01----:R-:W-:Y:S05]  /*2610*/  ENDCOLLECTIVE ;  /* 0x000000000000791b */ /* 0x003fea0003800000 */
.L_x_1098:
[----:B------:R-:W-:Y:S01]  /*2620*/  HFMA2 R12, -RZ, RZ, 0, 4.76837158203125e-07 ;  /* 0x00000008ff0c7431 */ /* 0x000fe200000001ff */
[----:B------:R-:W-:-:S04]  /*2630*/  FMNMX.FTZ R0, R14, -3.40282346638528859812e+38, !PT ;  /* 0xff7fffff0e007809 */ /* 0x000fc80007810000 */
[----:B------:R-:W-:-:S07]  /*2640*/  MOV R13, R0 ;  /* 0x00000000000d7202 */ /* 0x000fce0000000f00 */
[----:B------:R-:W-:Y:S05]  /*2650*/  WARPSYNC.COLLECTIVE R15, `(.L_x_1099) ;  /* 0x000000000f087348 */ /* 0x000fea0003c00000 */
[----:B------:R0:W1:Y:S02]  /*2660*/  SHFL.BFLY P6, R14, R13, R12, R11 ;  /* 0x0c00000c0d0e7389 */ /* 0x00006400000c000b */
[----:B01----:R-:W-:Y:S05]  /*2670*/  ENDCOLLECTIVE ;  /* 0x000000000000791b */ /* 0x003fea0003800000 */
.L_x_1099:
[----:B------:R-:W-:Y:S01]  /*2680*/  HFMA2 R12, -RZ, RZ, 0, 2.384185791015625e-07 ;  /* 0x00000004ff0c7431 */ /* 0x000fe200000001ff */
[----:B------:R-:W-:-:S04]  /*2690*/  FMNMX.FTZ R2, R0, R14, !PT ;  /* 0x0000000e00027209 */ /* 0x000fc80007810000 */
[----:B------:R-:W-:-:S07]  /*26a0*/  MOV R13, R2 ;  /* 0x00000002000d7202 */ /* 0x000fce0000000f00 */
[----:B------:R-:W-:Y:S05]  /*26b0*/  WARPSYNC.COLLECTIVE R15, `(.L_x_1100) ;  /* 0x000000000f087348 */ /* 0x000fea0003c00000 */
[----:B------:R0:W1:Y:S02]  /*26c0*/  SHFL.BFLY P6, R14, R13, R12, R11 ;  /* 0x0c00000c0d0e7389 */ /* 0x00006400000c000b */
[----:B01----:R-:W-:Y:S05]  /*26d0*/  ENDCOLLECTIVE ;  /* 0x000000000000791b */ /* 0x003fea0003800000 */
.L_x_1100:
[----:B------:R-:W-:Y:S01]  /*26e0*/  HFMA2 R12, -RZ, RZ, 0, 1.1920928955078125e-07 ;  /* 0x00000002ff0c7431 */ /* 0x000fe200000001ff */
[----:B------:R-:W-:-:S04]  /*26f0*/  FMNMX.FTZ R3, R2, R14, !PT ;  /* 0x0000000e02037209 */ /* 0x000fc80007810000 */
[----:B------:R-:W-:-:S07]  /*2700*/  MOV R13, R3 ;  /* 0x00000003000d7202 */ /* 0x000fce0000000f00 */
[----:B------:R-:W-:Y:S05]  /*2710*/  WARPSYNC.COLLECTIVE R15, `(.L_x_1101) ;  /* 0x000000000f087348 */ /* 0x000fea0003c00000 */
[----:B------:R0:W1:Y:S02]  /*2720*/  SHFL.BFLY P6, R14, R13, R12, R11 ;  /* 0x0c00000c0d0e7389 */ /* 0x00006400000c000b */
[----:B01----:R-:W-:Y:S05]  /*2730*/  ENDCOLLECTIVE ;  /* 0x000000000000791b */ /* 0x003fea0003800000 */
.L_x_1101:
[----:B------:R-:W-:Y:S05]  /*2740*/  BRA `(.L_x_1102) ;  /* 0xffffffd800e47947 */ /* 0x000fea000383ffff */
.L_x_1103:
        /* <DEDUP_REMOVED lines=11> */
.L_x_25591:


//--------------------- .text._ZN4vllm25paged_attention_v1_kernelI13__nv_bfloat16hLi128ELi16ELi128ELNS_18Fp8KVCacheDataTypeE2ELb0EEEvPT_PKS3_PKT0_S9_ifPKiSB_iPKfiiiSD_SD_iiiii --------------------------
	.section	.text._ZN4vllm25paged_attention_v1_kernelI13__nv_bfloat16hLi128ELi16ELi128ELNS_18Fp8KVCacheDataTypeE2ELb0EEEvPT_PKS3_PKT0_S9_ifPKiSB_iPKfiiiSD_SD_iiiii,"ax",@progbits
	.align	128
        .global         _ZN4vllm25paged_attention_v1_kernelI13__nv_bfloat16hLi128ELi16ELi128ELNS_18Fp8KVCacheDataTypeE2ELb0EEEvPT_PKS3_PKT0_S9_ifPKiSB_iPKfiiiSD_SD_iiiii
        .type           _ZN4vllm25paged_attention_v1_kernelI13__nv_bfloat16hLi128ELi16ELi128ELNS_18Fp8KVCacheDataTypeE2ELb0EEEvPT_PKS3_PKT0_S9_ifPKiSB_iPKfiiiSD_SD_iiiii,@function
        .size           _ZN4vllm25paged_attention_v1_kernelI13__nv_bfloat16hLi128ELi16ELi128ELNS_18Fp8KVCacheDataTypeE2ELb0EEEvPT_PKS3_PKT0_S9_ifPKiSB_iPKfiiiSD_SD_iiiii,(.L_x_25592 - _ZN4vllm25paged_attention_v1_kernelI13__nv_bfloat16hLi128ELi16ELi128ELNS_18Fp8KVCacheDataTypeE2ELb0EEEvPT_PKS3_PKT0_S9_ifPKiSB_iPKfiiiSD_SD_iiiii)
        .other          _ZN4vllm25paged_attention_v1_kernelI13__nv_bfloat16hLi128ELi16ELi128ELNS_18Fp8KVCacheDataTypeE2ELb0EEEvPT_PKS3_PKT0_S9_ifPKiSB_iPKfiiiSD_SD_iiiii,@"STO_CUDA_ENTRY STV_DEFAULT"
_ZN4vllm25paged_attention_v1_kernelI13__nv_bfloat16hLi128ELi16ELi128ELNS_18Fp8KVCacheDataTypeE2ELb0EEEvPT_PKS3_PKT0_S9_ifPKiSB_iPKfiiiSD_SD_iiiii:
.text._ZN4vllm25paged_attention_v1_kernelI13__nv_bfloat16hLi128ELi16ELi128ELNS_18Fp8KVCacheDataTypeE2ELb0EEEvPT_PKS3_PKT0_S9_ifPKiSB_iPKfiiiSD_SD_iiiii:
        /* <DEDUP_REMOVED lines=35> */
.L_x_1105:
[----:B------:R-:W-:Y:S05]  /*0230*/  BSYNC.RECONVERGENT B6 ;  /* 0x0000000000067941 */ /* 0x000fea0003800200 */
.L_x_1104:
        /* <DEDUP_REMOVED lines=10> */
.L_x_1139:
        /* <DEDUP_REMOVED lines=36> */
[----:B------:R-:W-:Y:S02]  /*0520*/  MOV R6, R22 ;  /* 0x0000001600067202 */ /* 0x000fe40000000f00 */
[----:B------:R-:W-:-:S02]  /*0530*/  LEA R9, R22, R9, 0x2 ;  /* 0x0000000916097211 */ /* 0x000fc400078e10ff */
[----:B------:R-:W-:-:S07]  /*0540*/  IADD3 R7, PT, PT, -R7, RZ, RZ ;  /* 0x000000ff07077210 */ /* 0x000fce0007ffe1ff */
.L_x_1111:
        /* <DEDUP_REMOVED lines=11> */
.L_x_1110:
[----:B------:R-:W-:Y:S05]  /*0600*/  BSYNC.RECONVERGENT B1 ;  /* 0x0000000000017941 */ /* 0x000fea0003800200 */
.L_x_1109:
        /* <DEDUP_REMOVED lines=12> */
.L_x_1114:
        /* <DEDUP_REMOVED lines=100> */
.L_x_1113:
[----:B------:R-:W-:Y:S05]  /*0d10*/  BSYNC.RECONVERGENT B1 ;  /* 0x0000000000017941 */ /* 0x000fea0003800200 */
.L_x_1112:
        /* <DEDUP_REMOVED lines=55> */
.L_x_1116:
[----:B------:R-:W-:Y:S05]  /*1090*/  BSYNC.RECONVERGENT B1 ;  /* 0x0000000000017941 */ /* 0x000fea0003800200 */
.L_x_1115:
        /* <DEDUP_REMOVED lines=26> */
.L_x_1108:
[----:B------:R-:W-:Y:S05]  /*1240*/  BSYNC.RECONVERGENT B0 ;  /* 0x0000000000007941 */ /* 0x000fea0003800200 */
.L_x_1107:
        /* <DEDUP_REMOVED lines=21> */
[----:B------:R-:W-:Y:S04]  /*13a0*/  BSSY.RECONVERGENT B1, `(.L_x_1119) ;  /* 0x0000019000017945 */ /* 0x000fe80003800200 */
[----:B------:R-:W-:Y:S02]  /*13b0*/  IMAD.IADD R3, R17, 0x1, R2 ;  /* 0x0000000111037824 */ /* 0x000fe400078e0202 */
[----:B0-----:R-:W-:-:S03]  /*13c0*/  FADD.FTZ R2, R7, 9.9999999747524270788e-07 ;  /* 0x358637bd07027421 */ /* 0x001fc60000010000 */
[----:B------:R-:W-:-:S03]  /*13d0*/  LOP3.LUT R4, R3, 0x180, RZ, 0xc0, !PT ;  /* 0x0000018003047812 */ /* 0x000fc600078ec0ff */
[----:B------:R-:W0:Y:S01]  /*13e0*/  MUFU.RCP R2, R2 ;  /* 0x0000000200027308 */ /* 0x000e220000001000 */
[----:B------:R-:W-:Y:S02]  /*13f0*/  ISETP.GE.U32.AND P1, PT, R3, 0x180, PT ;  /* 0x000001800300780c */ /* 0x000fe40003f26070 */
        /* <DEDUP_REMOVED lines=12> */
.L_x_1121:
[----:B------:R-:W0:Y:S01]  /*14c0*/  LDS R3, [R6] ;  /* 0x0000000006037984 */ /* 0x000e220000000800 */
[----:B------:R-:W-:-:S04]  /*14d0*/  IADD3 R7, PT, PT, R7, 0x1, RZ ;  /* 0x0000000107077810 */ /* 0x000fc80007ffe0ff */
[----:B------:R-:W-:Y:S01]  /*14e0*/  ISETP.NE.AND P0, PT, R7, RZ, PT ;  /* 0x000000ff0700720c */ /* 0x000fe20003f05270 */
[----:B0-----:R-:W-:-:S05]  /*14f0*/  FMUL.FTZ R3, R3, R2 ;  /* 0x0000000203037220 */ /* 0x001fca0000410000 */
[----:B------:R0:W-:Y:S02]  /*1500*/  STS [R6], R3 ;  /* 0x0000000306007388 */ /* 0x0001e40000000800 */
[----:B0-----:R-:W-:-:S05]  /*1510*/  IADD3 R6, PT, PT, R6, 0x200, RZ ;  /* 0x0000020006067810 */ /* 0x001fca0007ffe0ff */
[----:B------:R-:W-:Y:S05]  /*1520*/  @P0 BRA `(.L_x_1121) ;  /* 0xfffffffc00e40947 */ /* 0x000fea000383ffff */
.L_x_1120:
[----:B------:R-:W-:Y:S05]  /*1530*/  BSYNC.RECONVERGENT B1 ;  /* 0x0000000000017941 */ /* 0x000fea0003800200 */
.L_x_1119:
        /* <DEDUP_REMOVED lines=12> */
.L_x_1124:
        /* <DEDUP_REMOVED lines=52> */
.L_x_1123:
[----:B------:R-:W-:Y:S05]  /*1940*/  BSYNC.RECONVERGENT B1 ;  /* 0x0000000000017941 */ /* 0x000fea0003800200 */
.L_x_1122:
        /* <DEDUP_REMOVED lines=31> */
.L_x_1126:
[----:B------:R-:W-:Y:S05]  /*1b40*/  BSYNC.RECONVERGENT B1 ;  /* 0x0000000000017941 */ /* 0x000fea0003800200 */
.L_x_1125:
        /* <DEDUP_REMOVED lines=14> */
.L_x_1118:
[----:B------:R-:W-:Y:S05]  /*1c30*/  BSYNC.RECONVERGENT B0 ;  /* 0x0000000000007941 */ /* 0x000fea0003800200 */
.L_x_1117:
[----:B------:R-:W-:Y:S01]  /*1c40*/  BAR.SYNC.DEFER_BLOCKING 0x0 ;  /* 0x0000000000007b1d */ /* 0x000fe20000010000 */
[C---:B-1----:R-:W-:Y:S02]  /*1c50*/  LOP3.LUT R3, R22.reuse, 0x1, RZ, 0xc0, !PT ;  /* 0x0000000116037812 */ /* 0x042fe400078ec0ff */
[----:B------:R-:W-:Y:S02]  /*1c60*/  CS2R R8, SRZ ;  /* 0x0000000000087805 */ /* 0x000fe4000001ff00 */
[C---:B0-----:R-:W-:Y:S02]  /*1c70*/  LOP3.LUT R2, R22.reuse, 0x3c0, RZ, 0xc0, !PT ;  /* 0x000003c016027812 */ /* 0x041fe400078ec0ff */
[----:B------:R-:W-:Y:S02]  /*1c80*/  CS2R R6, SRZ ;  /* 0x0000000000067805 */ /* 0x000fe4000001ff00 */
[----:B------:R-:W-:Y:S01]  /*1c90*/  ISETP.NE.U32.AND P1, PT, R3, 0x1, PT ;  /* 0x000000010300780c */ /* 0x000fe20003f25070 */
[----:B------:R-:W-:Y:S01]  /*1ca0*/  BSSY.RECONVERGENT B0, `(.L_x_1127) ;  /* 0x000001b000007945 */ /* 0x000fe20003800200 */
[----:B------:R-:W-:-:S02]  /*1cb0*/  LOP3.LUT R4, R22, 0x3e1, RZ, 0xc0, !PT ;  /* 0x000003e116047812 */ /* 0x000fc400078ec0ff */
[----:B------:R-:W-:Y:S02]  /*1cc0*/  ISETP.NE.OR P5, PT, R2, 0x40, !P1 ;  /* 0x000000400200780c */ /* 0x000fe40004fa5670 */
[----:B------:R-:W-:Y:S02]  /*1cd0*/  CS2R R2, SRZ ;  /* 0x0000000000027805 */ /* 0x000fe4000001ff00 */
[----:B------:R-:W-:Y:S02]  /*1ce0*/  SHF.R.U32.HI R13, RZ, 0x1, R16 ;  /* 0x00000001ff0d7819 */ /* 0x000fe40000011610 */
[----:B------:R-:W-:Y:S01]  /*1cf0*/  IADD3 R15, PT, PT, R5, 0x20, RZ ;  /* 0x00000020050f7810 */ /* 0x000fe20007ffe0ff */
[----:B------:R-:W-:Y:S01]  /*1d00*/  BAR.SYNC.DEFER_BLOCKING 0x0 ;  /* 0x0000000000007b1d */ /* 0x000fe20000010000 */
[C---:B------:R-:W-:Y:S02]  /*1d10*/  ISETP.NE.AND P2, PT, R4.reuse, 0x20, PT ;  /* 0x000000200400780c */ /* 0x040fe40003f45270 */
[----:B------:R-:W-:Y:S01]  /*1d20*/  ISETP.NE.AND P3, PT, R4, RZ, PT ;  /* 0x000000ff0400720c */ /* 0x000fe20003f65270 */
[----:B------:R-:W-:Y:S01]  /*1d30*/  HFMA2 R4, -RZ, RZ, 0, 0 ;  /* 0x00000000ff047431 */ /* 0x000fe200000001ff */
[----:B------:R-:W-:-:S02]  /*1d40*/  LOP3.LUT P0, RZ, R22, 0x3c1, RZ, 0xc0, !PT ;  /* 0x000003c116ff7812 */ /* 0x000fc4000780c0ff */
[----:B------:R-:W-:Y:S02]  /*1d50*/  ISETP.GT.U32.AND P4, PT, R22, 0x1f, PT ;  /* 0x0000001f1600780c */ /* 0x000fe40003f84070 */
[----:B------:R-:W-:Y:S02]  /*1d60*/  MOV R11, RZ ;  /* 0x000000ff000b7202 */ /* 0x000fe40000000f00 */
[----:B------:R-:W-:Y:S02]  /*1d70*/  LEA R16, R0, R15, 0x18 ;  /* 0x0000000f00107211 */ /* 0x000fe400078ec0ff */
[----:B------:R-:W-:Y:S01]  /*1d80*/  LEA R18, R18, R13, 0x7 ;  /* 0x0000000d12127211 */ /* 0x000fe200078e38ff */
        /* <DEDUP_REMOVED lines=12> */
.L_x_1128:
[----:B------:R-:W-:Y:S05]  /*1e50*/  BSYNC.RECONVERGENT B0 ;  /* 0x0000000000007941 */ /* 0x000fea0003800200 */
.L_x_1127:
        /* <DEDUP_REMOVED lines=20> */
.L_x_1130:
[----:B------:R-:W-:Y:S05]  /*1fa0*/  BSYNC.RECONVERGENT B0 ;  /* 0x0000000000007941 */ /* 0x000fea0003800200 */
.L_x_1129:
        /* <DEDUP_REMOVED lines=12> */
.L_x_1132:
[----:B------:R-:W-:Y:S05]  /*2070*/  BSYNC.RECONVERGENT B0 ;  /* 0x0000000000007941 */ /* 0x000fea0003800200 */
.L_x_1131:
        /* <DEDUP_REMOVED lines=19> */
.L_x_1134:
[----:B------:R-:W-:Y:S05]  /*21b0*/  BSYNC.RECONVERGENT B0 ;  /* 0x0000000000007941 */ /* 0x000fea0003800200 */
.L_x_1133:
[----:B------:R-:W-:Y:S06]  /*21c0*/  BAR.SYNC.DEFER_BLOCKING 0x0 ;  /* 0x0000000000007b1d */ /* 0x000fec0000010000 */
[----:B------:R-:W-:Y:S05]  /*21d0*/  @P4 EXIT ;  /* 0x000000000000494d */ /* 0x000fea0003800000 */
[----:B0-----:R-:W0:Y:S01]  /*21e0*/  S2R R0, SR_CTAID.X ;  /* 0x0000000000007919 */ /* 0x001e220000002500 */
[----:B------:R-:W0:Y:S01]  /*21f0*/  LDCU UR4, c[0x0][0x370] ;  /* 0x00006e00ff0477ac */ /* 0x000e220008000800 */
[----:B------:R-:W2:Y:S01]  /*2200*/  LDCU UR5, c[0x0][0x378] ;  /* 0x00006f00ff0577ac */ /* 0x000ea20008000800 */
[----:B0-----:R-:W-:-:S04]  /*2210*/  IMAD R19, R19, UR4, R0 ;  /* 0x0000000413137c24 */ /* 0x001fc8000f8e0200 */
[----:B--2---:R-:W-:Y:S01]  /*2220*/  IMAD R19, R19, UR5, RZ ;  /* 0x0000000513137c24 */ /* 0x004fe2000f8e02ff */
[----:B------:R-:W-:Y:S06]  /*2230*/  @!P1 EXIT ;  /* 0x000000000000994d */ /* 0x000fec0003800000 */
[----:B------:R-:W0:Y:S01]  /*2240*/  S2UR UR4, SR_CTAID.Z ;  /* 0x00000000000479c3 */ /* 0x000e220000002700 */
[----:B------:R-:W2:Y:S01]  /*2250*/  LDCU.64 UR6, c[0x0][0x380] ;  /* 0x00007000ff0677ac */ /* 0x000ea20008000a00 */
[----:B------:R-:W-:Y:S01]  /*2260*/  IMAD.SHL.U32 R19, R19, 0x80, RZ ;  /* 0x0000008013137824 */ /* 0x000fe200078e00ff */
[----:B------:R-:W-:Y:S02]  /*2270*/  SHF.R.U32.HI R22, RZ, 0x1, R22 ;  /* 0x00000001ff167819 */ /* 0x000fe40000011616 */
[----:B-1----:R-:W-:Y:S02]  /*2280*/  F2FP.BF16.F32.PACK_AB R2, R2, R3 ;  /* 0x000000030202723e */ /* 0x002fe400000010ff */
[----:B------:R-:W-:Y:S02]  /*2290*/  F2FP.BF16.F32.PACK_AB R4, R11, R4 ;  /* 0x000000040b04723e */ /* 0x000fe400000010ff */
[----:B------:R-:W-:Y:S02]  /*22a0*/  F2FP.BF16.F32.PACK_AB R8, R8, R9 ;  /* 0x000000090808723e */ /* 0x000fe400000010ff */
[----:B------:R-:W-:-:S02]  /*22b0*/  F2FP.BF16.F32.PACK_AB R6, R6, R7 ;  /* 0x000000070606723e */ /* 0x000fc400000010ff */
        /* <DEDUP_REMOVED lines=18> */
.L_x_1106:
[----:B------:R-:W-:Y:S01]  /*23e0*/  HFMA2 R12, -RZ, RZ, 0, 9.5367431640625e-07 ;  /* 0x00000010ff0c7431 */ /* 0x000fe200000001ff */
[----:B------:R-:W-:Y:S02]  /*23f0*/  MOV R11, 0x1f ;  /* 0x0000001f000b7802 */ /* 0x000fe40000000f00 */
[----:B------:R-:W-:-:S07]  /*2400*/  MOV R15, 0xffffffff ;  /* 0xffffffff000f7802 */ /* 0x000fce0000000f00 */
[----:B------:R-:W-:Y:S05]  /*2410*/  WARPSYNC.COLLECTIVE R15, `(.L_x_1135) ;  /* 0x000000000f087348 */ /* 0x000fea0003c00000 */
[----:B------:R0:W1:Y:S02]  /*2420*/  SHFL.BFLY P6, R14, R13, R12, R11 ;  /* 0x0c00000c0d0e7389 */ /* 0x00006400000c000b */
[----:B01----:R-:W-:Y:S05]  /*2430*/  ENDCOLLECTIVE ;  /* 0x000000000000791b */ /* 0x003fea0003800000 */
.L_x_1135:
[----:B------:R-:W-:Y:S01]  /*2440*/  HFMA2 R12, -RZ, RZ, 0, 4.76837158203125e-07 ;  /* 0x00000008ff0c7431 */ /* 0x000fe200000001ff */
[----:B------:R-:W-:-:S04]  /*2450*/  FMNMX.FTZ R0, R14, -3.40282346638528859812e+38, !PT ;  /* 0xff7fffff0e007809 */ /* 0x000fc80007810000 */
[----:B------:R-:W-:-:S07]  /*2460*/  MOV R13, R0 ;  /* 0x00000000000d7202 */ /* 0x000fce0000000f00 */
[----:B------:R-:W-:Y:S05]  /*2470*/  WARPSYNC.COLLECTIVE R15, `(.L_x_1136) ;  /* 0x000000000f087348 */ /* 0x000fea0003c00000 */
[----:B------:R0:W1:Y:S02]  /*2480*/  SHFL.BFLY P6, R14, R13, R12, R11 ;  /* 0x0c00000c0d0e7389 */ /* 0x00006400000c000b */
[----:B01----:R-:W-:Y:S05]  /*2490*/  ENDCOLLECTIVE ;  /* 0x000000000000791b */ /* 0x003fea0003800000 */
.L_x_1136:
[----:B------:R-:W-:Y:S01]  /*24a0*/  HFMA2 R12, -RZ, RZ, 0, 2.384185791015625e-07 ;  /* 0x00000004ff0c7431 */ /* 0x000fe200000001ff */
[----:B------:R-:W-:-:S04]  /*24b0*/  FMNMX.FTZ R2, R0, R14, !PT ;  /* 0x0000000e00027209 */ /* 0x000fc80007810000 */
[----:B------:R-:W-:-:S07]  /*24c0*/  MOV R13, R2 ;  /* 0x00000002000d7202 */ /* 0x000fce0000000f00 */
[----:B------:R-:W-:Y:S05]  /*24d0*/  WARPSYNC.COLLECTIVE R15, `(.L_x_1137) ;  /* 0x000000000f087348 */ /* 0x000fea0003c00000 */
[----:B------:R0:W1:Y:S02]  /*24e0*/  SHFL.BFLY P6, R14, R13, R12, R11 ;  /* 0x0c00000c0d0e7389 */ /* 0x00006400000c000b */
[----:B01----:R-:W-:Y:S05]  /*24f0*/  ENDCOLLECTIVE ;  /* 0x000000000000791b */ /* 0x003fea0003800000 */
.L_x_1137:
[----:B------:R-:W-:Y:S01]  /*2500*/  HFMA2 R12, -RZ, RZ, 0, 1.1920928955078125e-07 ;  /* 0x00000002ff0c7431 */ /* 0x000fe200000001ff */
[----:B------:R-:W-:-:S04]  /*2510*/  FMNMX.FTZ R3, R2, R14, !PT ;  /* 0x0000000e02037209 */ /* 0x000fc80007810000 */
[----:B------:R-:W-:-:S07]  /*2520*/  MOV R13, R3 ;  /* 0x00000003000d7202 */ /* 0x000fce0000000f00 */
[----:B------:R-:W-:Y:S05]  /*2530*/  WARPSYNC.COLLECTIVE R15, `(.L_x_1138) ;  /* 0x000000000f087348 */ /* 0x000fea0003c00000 */
[----:B------:R0:W1:Y:S02]  /*2540*/  SHFL.BFLY P6, R14, R13, R12, R11 ;  /* 0x0c00000c0d0e7389 */ /* 0x00006400000c000b */
[----:B01----:R-:W-:Y:S05]  /*2550*/  ENDCOLLECTIVE ;  /* 0x000000000000791b */ /* 0x003fea0003800000 */
.L_x_1138:
[----:B------:R-:W-:Y:S05]  /*2560*/  BRA `(.L_x_1139) ;  /* 0xffffffdc005c7947 */ /* 0x000fea000383ffff */
.L_x_1140:
        /* <DEDUP_REMOVED lines=9> */
.L_x_25592:


//--------------------- .text._ZN4vllm25paged_attention_v1_kernelI13__nv_bfloat16hLi120ELi16ELi128ELNS_18Fp8KVCacheDataTypeE2ELb0EEEvPT_PKS3_PKT0_S9_ifPKiSB_iPKfiiiSD_SD_iiiii --------------------------
	.section	.text._ZN4vllm25paged_attention_v1_kernelI13__nv_bfloat16hLi120ELi16ELi128ELNS_18Fp8KVCacheDataTypeE2ELb0EEEvPT_PKS3_PKT0_S9_ifPKiSB_iPKfiiiSD_SD_iiiii,"ax",@progbits
	.align	128
        .global         _ZN4vllm25paged_attention_v1_kernelI13__nv_bfloat16hLi120ELi16ELi128ELNS_18Fp8KVCacheDataTypeE2ELb0EEEvPT_PKS3_PKT0_S9_ifPKiSB_iPKfiiiSD_SD_iiiii
        .type           _ZN4vllm25paged_attention_v1_kernelI13__nv_bfloat16hLi120ELi16ELi128ELNS_18Fp8KVCacheDataTypeE2ELb0EEEvPT_PKS3_PKT0_S9_ifPKiSB_iPKfiiiSD_SD_iiiii,@function
        .size           _ZN4vllm25paged_attention_v1_kernelI13__nv_bfloat16hLi120ELi16ELi128ELNS_18Fp8KVCacheDataTypeE2ELb0EEEvPT_PKS3_PKT0_S9_ifPKiSB_iPKfiiiSD_SD_iiiii,(.L_x_25593 - _ZN4vllm25paged_attention_v1_kernelI13__nv_bfloat16hLi120ELi16ELi128ELNS_18Fp8KVCacheDataTypeE2ELb0EEEvPT_PKS3_PKT0_S9_ifPKiSB_iPKfiiiSD_SD_iiiii)
        .other          _ZN4vllm25paged_attention_v1_kernelI13__nv_bfloat16hLi120ELi16ELi128ELNS_18Fp8KVCacheDataTypeE2ELb0EEEvPT_PKS3_PKT0_S9_ifPKiSB_iPKfiiiSD_SD_iiiii,@"STO_CUDA_ENTRY STV_DEFAULT"
_ZN4vllm25paged_attention_v1_kernelI13__nv_bfloat16hLi120ELi16ELi128ELNS_18Fp8KVCacheDataTypeE2ELb0EEEvPT_PKS3_PKT0_S9_ifPKiSB_iPKfiiiSD_SD_iiiii:
.text._ZN4vllm25paged_attention_v1_kernelI13__nv_bfloat16hLi120ELi16ELi128ELNS_18Fp8KVCacheDataTypeE2ELb0EEEvPT_PKS3_PKT0_S9_ifPKiSB_iPKfiiiSD_SD_iiiii:
        /* <DEDUP_REMOVED lines=30> */
[----:B------:R-:W-:Y:S01]  /*01e0*/  MOV R7, UR7 ;  /* 0x0000000700077c02 */ /* 0x000fe20008000f00 */
[----:B---3--:R-:W-:Y:S01]  /*01f0*/  IMAD.U32 R10, RZ, RZ, UR8 ;  /* 0x00000008ff0a7e24 */ /* 0x008fe2000f8e00ff */
[----:B------:R-:W-:-:S07]  /*0200*/  MOV R11, UR9 ;  /* 0x00000009000b7c02 */ /* 0x000fce0008000f00 */
[----:B------:R-:W-:-:S07]  /*0210*/  LEPC R20, `(.L_x_1142) ;  /* 0x000000001014794e */ /* 0x000fce0000000000 */
[----:B--2---:R-:W-:Y:S05]  /*0220*/  CALL.ABS.NOINC R2 ;  /* 0x0000000002007343 */ /* 0x004fea0003c00000 */
.L_x_1142:
[----:B------:R-:W-:Y:S05]  /*0230*/  BSYNC.RECONVERGENT B6 ;  /* 0x0000000000067941 */ /* 0x000fea0003800200 */
.L_x_1141:
        /* <DEDUP_REMOVED lines=10> */
.L_x_1182:
        /* <DEDUP_REMOVED lines=39> */
.L_x_1148:
        /* <DEDUP_REMOVED lines=11> */
.L_x_1147:
[----:B------:R-:W-:Y:S05]  /*0600*/  BSYNC.RECONVERGENT B1 ;  /* 0x0000000000017941 */ /* 0x000fea0003800200 */
.L_x_1146:
        /* <DEDUP_REMOVED lines=12> */
.L_x_1151:
        /* <DEDUP_REMOVED lines=98> */
[----:B-1----:R-:W-:Y:S01]  /*0cf0*/  VIADD R7, R7, 0x2000 ;  /* 0x0000200007077836 */ /* 0x002fe20000000000 */
[----:B------:R-:W-:Y:S06]  /*0d00*/  @!P4 BRA `(.L_x_1151) ;  /* 0xfffffff80070c947 */ /* 0x000fec000383ffff */
.L_x_1150:
[----:B------:R-:W-:Y:S05]  /*0d10*/  BSYNC.RECONVERGENT B1 ;  /* 0x0000000000017941 */ /* 0x000fea0003800200 */
.L_x_1149:
        /* <DEDUP_REMOVED lines=55> */
.L_x_1153:
[----:B------:R-:W-:Y:S05]  /*1090*/  BSYNC.RECONVERGENT B1 ;  /* 0x0000000000017941 */ /* 0x000fea0003800200 */
.L_x_1152:
        /* <DEDUP_REMOVED lines=26> */
.L_x_1145:
[----:B------:R-:W-:Y:S05]  /*1240*/  BSYNC.RECONVERGENT B0 ;  /* 0x0000000000007941 */ /* 0x000fea0003800200 */
.L_x_1144:
        /* <DEDUP_REMOVED lines=36> */
[----:B------:R-:W-:Y:S02]  /*1490*/  IADD3 R7, PT, PT, -R4, RZ, RZ ;  /* 0x000000ff04077210 */ /* 0x000fe40007ffe1ff */
[----:B------:R-:W-:-:S02]  /*14a0*/  LEA R6, R22, R9, 0x2 ;  /* 0x0000000916067211 */ /* 0x000fc400078e10ff */
[----:B------:R-:W-:-:S07]  /*14b0*/  IADD3 R4, PT, PT, R3, R22, RZ ;  /* 0x0000001603047210 */ /* 0x000fce0007ffe0ff */
.L_x_1158:
[----:B------:R-:W0:Y:S01]  /*14c0*/  LDS R3, [R6] ;  /* 0x0000000006037984 */ /* 0x000e220000000800 */
[----:B------:R-:W-:-:S04]  /*14d0*/  IADD3 R7, PT, PT, R7, 0x1, RZ ;  /* 0x0000000107077810 */ /* 0x000fc80007ffe0ff */
[----:B------:R-:W-:Y:S01]  /*14e0*/  ISETP.NE.AND P0, PT, R7, RZ, PT ;  /* 0x000000ff0700720c */ /* 0x000fe20003f05270 */
[----:B0-----:R-:W-:-:S05]  /*14f0*/  FMUL.FTZ R3, R3, R2 ;  /* 0x0000000203037220 */ /* 0x001fca0000410000 */
[----:B------:R0:W-:Y:S02]  /*1500*/  STS [R6], R3 ;  /* 0x0000000306007388 */ /* 0x0001e40000000800 */
[----:B0-----:R-:W-:-:S05]  /*1510*/  VIADD R6, R6, 0x200 ;  /* 0x0000020006067836 */ /* 0x001fca0000000000 */
[----:B------:R-:W-:Y:S05]  /*1520*/  @P0 BRA `(.L_x_1158) ;  /* 0xfffffffc00e40947 */ /* 0x000fea000383ffff */
.L_x_1157:
[----:B------:R-:W-:Y:S05]  /*1530*/  BSYNC.RECONVERGENT B1 ;  /* 0x0000000000017941 */ /* 0x000fea0003800200 */
.L_x_1156:
        /* <DEDUP_REMOVED lines=12> */
.L_x_1161:
        /* <DEDUP_REMOVED lines=52> */
.L_x_1160:
[----:B------:R-:W-:Y:S05]  /*1940*/  BSYNC.RECONVERGENT B1 ;  /* 0x0000000000017941 */ /* 0x000fea0003800200 */
.L_x_1159:
        /* <DEDUP_REMOVED lines=31> */
.L_x_1163:
[----:B------:R-:W-:Y:S05]  /*1b40*/  BSYNC.RECONVERGENT B1 ;  /* 0x0000000000017941 */ /* 0x000fea0003800200 */
.L_x_1162:
        /* <DEDUP_REMOVED lines=14> */
.L_x_1155:
[----:B------:R-:W-:Y:S05]  /*1c30*/  BSYNC.RECONVERGENT B0 ;  /* 0x0000000000007941 */ /* 0x000fea0003800200 */
.L_x_1154:
[----:B------:R-:W-:Y:S01]  /*1c40*/  BAR.SYNC.DEFER_BLOCKING 0x0 ;  /* 0x0000000000007b1d */ /* 0x000fe20000010000 */
[----:B-1----:R-:W-:Y:S01]  /*1c50*/  LOP3.LUT R3, R22, 0x3c0, RZ, 0xc0, !PT ;  /* 0x000003c016037812 */ /* 0x002fe200078ec0ff */
[----:B------:R-:W-:Y:S01]  /*1c60*/  HFMA2 R10, -RZ, RZ, 0, 0 ;  /* 0x00000000ff0a7431 */ /* 0x000fe200000001ff */
[----:B0-----:R-:W-:Y:S02]  /*1c70*/  CS2R R6, SRZ ;  /* 0x0000000000067805 */ /* 0x001fe4000001ff00 */
[----:B------:R-:W-:-:S03]  /*1c80*/  CS2R R8, SRZ ;  /* 0x0000000000087805 */ /* 0x000fc6000001ff00 */
[----:B------:R-:W-:Y:S01]  /*1c90*/  BAR.SYNC.DEFER_BLOCKING 0x0 ;  /* 0x0000000000007b1d */ /* 0x000fe20000010000 */
[----:B------:R-:W-:Y:S02]  /*1ca0*/  ISETP.NE.AND P0, PT, R3, 0x40, PT ;  /* 0x000000400300780c */ /* 0x000fe40003f05270 */
[----:B------:R-:W-:Y:S01]  /*1cb0*/  CS2R R2, SRZ ;  /* 0x0000000000027805 */ /* 0x000fe2000001ff00 */
[----:B------:R-:W-:Y:S01]  /*1cc0*/  IMAD.MOV.U32 R4, RZ, RZ, RZ ;  /* 0x000000ffff047224 */ /* 0x000fe200078e00ff */
[----:B------:R-:W-:Y:S01]  /*1cd0*/  SHF.R.U32.HI R11, RZ, 0x1, R16 ;  /* 0x00000001ff0b7819 */ /* 0x000fe20000011610 */
[----:B------:R-:W-:Y:S01]  /*1ce0*/  BSSY.RECONVERGENT B0, `(.L_x_1164) ;  /* 0x0000012000007945 */ /* 0x000fe20003800200 */
[----:B------:R-:W-:-:S07]  /*1cf0*/  LOP3.LUT R24, R22, 0x1, RZ, 0xc0, !PT ;  /* 0x0000000116187812 */ /* 0x000fce00078ec0ff */
[----:B------:R-:W-:Y:S05]  /*1d00*/  @P0 BRA `(.L_x_1165) ;  /* 0x00000000003c0947 */ /* 0x000fea0003800000 */
[----:B------:R-:W-:Y:S01]  /*1d10*/  ISETP.GT.U32.AND P0, PT, R16, 0xf, PT ;  /* 0x0000000f1000780c */ /* 0x000fe20003f04070 */
[----:B------:R-:W-:Y:S01]  /*1d20*/  IMAD R12, R18, 0x78, R11 ;  /* 0x00000078120c7824 */ /* 0x000fe200078e020b */
[C---:B------:R-:W-:Y:S02]  /*1d30*/  ISETP.NE.AND P1, PT, R24.reuse, RZ, PT ;  /* 0x000000ff1800720c */ /* 0x040fe40003f25270 */
[----:B------:R-:W-:Y:S02]  /*1d40*/  IADD3 R13, PT, PT, R5, 0x20, RZ ;  /* 0x00000020050d7810 */ /* 0x000fe40007ffe0ff */
[----:B------:R-:W-:Y:S02]  /*1d50*/  ISETP.NE.OR P0, PT, R24, RZ, P0 ;  /* 0x000000ff1800720c */ /* 0x000fe40000705670 */
[----:B------:R-:W-:-:S04]  /*1d60*/  LEA R13, R0, R13, 0x18 ;  /* 0x0000000d000d7211 */ /* 0x000fc800078ec0ff */
[----:B------:R-:W-:-:S05]  /*1d70*/  LEA R13, R12, R13, 0x2 ;  /* 0x0000000d0c0d7211 */ /* 0x000fca00078e10ff */
[----:B------:R0:W-:Y:S04]  /*1d80*/  @!P1 STS [R13+-0x3c0], R2 ;  /* 0xfffc40020d009388 */ /* 0x0001e80000000800 */
[----:B------:R0:W-:Y:S04]  /*1d90*/  @!P1 STS [R13+-0x380], R7 ;  /* 0xfffc80070d009388 */ /* 0x0001e80000000800 */
[----:B------:R0:W-:Y:S04]  /*1da0*/  @!P1 STS [R13+-0x340], R3 ;  /* 0xfffcc0030d009388 */ /* 0x0001e80000000800 */
[----:B------:R0:W-:Y:S04]  /*1db0*/  @!P1 STS [R13+-0x300], R10 ;  /* 0xfffd000a0d009388 */ /* 0x0001e80000000800 */
[----:B------:R0:W-:Y:S04]  /*1dc0*/  @!P1 STS [R13+-0x2c0], R9 ;  /* 0xfffd40090d009388 */ /* 0x0001e80000000800 */
[----:B------:R0:W-:Y:S04]  /*1dd0*/  @!P1 STS [R13+-0x280], R8 ;  /* 0xfffd80080d009388 */ /* 0x0001e80000000800 */
[----:B------:R0:W-:Y:S04]  /*1de0*/  @!P1 STS [R13+-0x240], R6 ;  /* 0xfffdc0060d009388 */ /* 0x0001e80000000800 */
[----:B------:R0:W-:Y:S02]  /*1df0*/  @!P0 STS [R13+-0x200], R4 ;  /* 0xfffe00040d008388 */ /* 0x0001e40000000800 */
.L_x_1165:
[----:B------:R-:W-:Y:S05]  /*1e00*/  BSYNC.RECONVERGENT B0 ;  /* 0x0000000000007941 */ /* 0x000fea0003800200 */
.L_x_1164:
[----:B------:R-:W-:Y:S01]  /*1e10*/  BAR.SYNC.DEFER_BLOCKING 0x0 ;  /* 0x0000000000007b1d */ /* 0x000fe20000010000 */
[----:B------:R-:W-:-:S05]  /*1e20*/  ISETP.GT.U32.AND P0, PT, R22, 0x3f, PT ;  /* 0x0000003f1600780c */ /* 0x000fca0003f04070 */
[----:B------:R-:W-:Y:S08]  /*1e30*/  BSSY.RECONVERGENT B0, `(.L_x_1166) ;  /* 0x000001c000007945 */ /* 0x000ff00003800200 */
[----:B------:R-:W-:Y:S05]  /*1e40*/  @P0 BRA `(.L_x_1167) ;  /* 0x0000000000680947 */ /* 0x000fea0003800000 */
[----:B------:R-:W-:Y:S01]  /*1e50*/  ISETP.GT.U32.AND P0, PT, R16, 0xf, PT ;  /* 0x0000000f1000780c */ /* 0x000fe20003f04070 */
[----:B------:R-:W-:Y:S01]  /*1e60*/  IMAD R12, R18, 0x78, R11 ;  /* 0x00000078120c7824 */ /* 0x000fe200078e020b */
[----:B0-----:R-:W-:Y:S01]  /*1e70*/  IADD3 R13, PT, PT, R5, 0x20, RZ ;  /* 0x00000020050d7810 */ /* 0x001fe20007ffe0ff */
[----:B------:R-:W-:Y:S01]  /*1e80*/  BSSY.RECONVERGENT B1, `(.L_x_1168) ;  /* 0x0000015000017945 */ /* 0x000fe20003800200 */
[----:B------:R-:W-:Y:S02]  /*1e90*/  ISETP.NE.OR P0, PT, R24, RZ, P0 ;  /* 0x000000ff1800720c */ /* 0x000fe40000705670 */
[----:B------:R-:W-:Y:S02]  /*1ea0*/  LEA R13, R0, R13, 0x18 ;  /* 0x0000000d000d7211 */ /* 0x000fe400078ec0ff */
[----:B------:R-:W-:Y:S02]  /*1eb0*/  ISETP.NE.AND P1, PT, R24, RZ, PT ;  /* 0x000000ff1800720c */ /* 0x000fe40003f25270 */
[----:B------:R-:W-:-:S07]  /*1ec0*/  LEA R25, R12, R13, 0x2 ;  /* 0x0000000d0c197211 */ /* 0x000fce00078e10ff */
[----:B------:R0:W1:Y:S04]  /*1ed0*/  @!P0 LDS R23, [R25+0x1c0] ;  /* 0x0001c00019178984 */ /* 0x0000680000000800 */
[----:B------:R-:W-:Y:S05]  /*1ee0*/  @P1 BRA `(.L_x_1169) ;  /* 0x0000000000381947 */ /* 0x000fea0003800000 */
[----:B------:R-:W2:Y:S04]  /*1ef0*/  LDS R13, [R25] ;  /* 0x00000000190d7984 */ /* 0x000ea80000000800 */
[----:B------:R-:W3:Y:S04]  /*1f00*/  LDS R12, [R25+0x40] ;  /* 0x00004000190c7984 */ /* 0x000ee80000000800 */
[----:B------:R-:W4:Y:S04]  /*1f10*/  LDS R14, [R25+0x80] ;  /* 0x00008000190e7984 */ /* 0x000f280000000800 */
[----:B------:R-:W5:Y:S04]  /*1f20*/  LDS R15, [R25+0xc0] ;  /* 0x0000c000190f7984 */ /* 0x000f680000000800 */
[----:B------:R-:W0:Y:S04]  /*1f30*/  LDS R20, [R25+0x100] ;  /* 0x0001000019147984 */ /* 0x000e280000000800 */
[----:B------:R-:W1:Y:S04]  /*1f40*/  LDS R17, [R25+0x140] ;  /* 0x0001400019117984 */ /* 0x000e680000000800 */
[----:B------:R-:W1:Y:S01]  /*1f50*/  LDS R21, [R25+0x180] ;  /* 0x0001800019157984 */ /* 0x000e620000000800 */
[----:B--2---:R-:W-:Y:S01]  /*1f60*/  FADD.FTZ R2, R2, R13 ;  /* 0x0000000d02027221 */ /* 0x004fe20000010000 */
[----:B---3--:R-:W-:Y:S01]  /*1f70*/  FADD.FTZ R7, R7, R12 ;  /* 0x0000000c07077221 */ /* 0x008fe20000010000 */
[----:B----4-:R-:W-:Y:S01]  /*1f80*/  FADD.FTZ R3, R3, R14 ;  /* 0x0000000e03037221 */ /* 0x010fe20000010000 */
[----:B-----5:R-:W-:Y:S01]  /*1f90*/  FADD.FTZ R10, R10, R15 ;  /* 0x0000000f0a0a7221 */ /* 0x020fe20000010000 */
[----:B0-----:R-:W-:Y:S01]  /*1fa0*/  FADD.FTZ R9, R9, R20 ;  /* 0x0000001409097221 */ /* 0x001fe20000010000 */
[----:B-1----:R-:W-:Y:S01]  /*1fb0*/  FADD.FTZ R8, R8, R17 ;  /* 0x0000001108087221 */ /* 0x002fe20000010000 */
[----:B------:R-:W-:-:S07]  /*1fc0*/  FADD.FTZ R6, R6, R21 ;  /* 0x0000001506067221 */ /* 0x000fce0000010000 */
.L_x_1169:
[----:B------:R-:W-:Y:S05]  /*1fd0*/  BSYNC.RECONVERGENT B1 ;  /* 0x0000000000017941 */ /* 0x000fea0003800200 */
.L_x_1168:
[----:B-1----:R-:W-:-:S07]  /*1fe0*/  @!P0 FADD.FTZ R4, R4, R23 ;  /* 0x0000001704048221 */ /* 0x002fce0000010000 */
.L_x_1167:
[----:B------:R-:W-:Y:S05]  /*1ff0*/  BSYNC.RECONVERGENT B0 ;  /* 0x0000000000007941 */ /* 0x000fea0003800200 */
.L_x_1166:
[----:B------:R-:W-:Y:S01]  /*2000*/  LOP3.LUT R12, R22, 0x3e0, RZ, 0xc0, !PT ;  /* 0x000003e0160c7812 */ /* 0x000fe200078ec0ff */
[----:B------:R-:W-:Y:S03]  /*2010*/  BAR.SYNC.DEFER_BLOCKING 0x0 ;  /* 0x0000000000007b1d */ /* 0x000fe60000010000 */
[----:B------:R-:W-:-:S03]  /*2020*/  ISETP.NE.AND P0, PT, R12, 0x20, PT ;  /* 0x000000200c00780c */ /* 0x000fc60003f05270 */
[----:B------:R-:W-:Y:S10]  /*2030*/  BSSY.RECONVERGENT B0, `(.L_x_1170) ;  /* 0x0000011000007945 */ /* 0x000ff40003800200 */
[----:B------:R-:W-:Y:S05]  /*2040*/  @P0 BRA `(.L_x_1171) ;  /* 0x00000000003c0947 */ /* 0x000fea0003800000 */
[----:B------:R-:W-:Y:S01]  /*2050*/  ISETP.GT.U32.AND P0, PT, R16, 0xf, PT ;  /* 0x0000000f1000780c */ /* 0x000fe20003f04070 */
[----:B------:R-:W-:Y:S01]  /*2060*/  IMAD R12, R18, 0x78, R11 ;  /* 0x00000078120c7824 */ /* 0x000fe200078e020b */
[----:B0-----:R-:W-:Y:S02]  /*2070*/  IADD3 R13, PT, PT, R5, 0x20, RZ ;  /* 0x00000020050d7810 */ /* 0x001fe40007ffe0ff */
[C---:B------:R-:W-:Y:S02]  /*2080*/  ISETP.NE.AND P1, PT, R24.reuse, RZ, PT ;  /* 0x000000ff1800720c */ /* 0x040fe40003f25270 */
[----:B------:R-:W-:Y:S02]  /*2090*/  ISETP.NE.OR P0, PT, R24, RZ, P0 ;  /* 0x000000ff1800720c */ /* 0x000fe40000705670 */
[----:B------:R-:W-:-:S05]  /*20a0*/  LEA R13, R0, R13, 0x18 ;  /* 0x0000000d000d7211 */ /* 0x000fca00078ec0ff */
[----:B------:R-:W-:-:S05]  /*20b0*/  IMAD R13, R12, 0x4, R13 ;  /* 0x000000040c0d7824 */ /* 0x000fca00078e020d */
        /* <DEDUP_REMOVED lines=8> */
.L_x_1171:
[----:B------:R-:W-:Y:S05]  /*2140*/  BSYNC.RECONVERGENT B0 ;  /* 0x0000000000007941 */ /* 0x000fea0003800200 */
.L_x_1170:
[----:B------:R-:W-:Y:S01]  /*2150*/  BAR.SYNC.DEFER_BLOCKING 0x0 ;  /* 0x0000000000007b1d */ /* 0x000fe20000010000 */
[----:B------:R-:W-:-:S05]  /*2160*/  ISETP.GT.U32.AND P1, PT, R22, 0x1f, PT ;  /* 0x0000001f1600780c */ /* 0x000fca0003f24070 */
[----:B------:R-:W-:Y:S08]  /*2170*/  BSSY.RECONVERGENT B0, `(.L_x_1172) ;  /* 0x000001c000007945 */ /* 0x000ff00003800200 */
[----:B------:R-:W-:Y:S05]  /*2180*/  @P1 BRA `(.L_x_1173) ;  /* 0x0000000000681947 */ /* 0x000fea0003800000 */
[----:B------:R-:W-:Y:S01]  /*2190*/  ISETP.GT.U32.AND P0, PT, R16, 0xf, PT ;  /* 0x0000000f1000780c */ /* 0x000fe20003f04070 */
[----:B------:R-:W-:Y:S01]  /*21a0*/  IMAD R11, R18, 0x78, R11 ;  /* 0x00000078120b7824 */ /* 0x000fe200078e020b */
[----:B------:R-:W-:Y:S01]  /*21b0*/  IADD3 R5, PT, PT, R5, 0x20, RZ ;  /* 0x0000002005057810 */ /* 0x000fe20007ffe0ff */
[----:B------:R-:W-:Y:S01]  /*21c0*/  BSSY.RECONVERGENT B1, `(.L_x_1174) ;  /* 0x0000015000017945 */ /* 0x000fe20003800200 */
[----:B------:R-:W-:Y:S02]  /*21d0*/  ISETP.NE.OR P0, PT, R24, RZ, P0 ;  /* 0x000000ff1800720c */ /* 0x000fe40000705670 */
[----:B------:R-:W-:Y:S02]  /*21e0*/  LEA R0, R0, R5, 0x18 ;  /* 0x0000000500007211 */ /* 0x000fe400078ec0ff */
[----:B------:R-:W-:Y:S02]  /*21f0*/  ISETP.NE.AND P2, PT, R24, RZ, PT ;  /* 0x000000ff1800720c */ /* 0x000fe40003f45270 */
[----:B------:R-:W-:-:S07]  /*2200*/  LEA R16, R11, R0, 0x2 ;  /* 0x000000000b107211 */ /* 0x000fce00078e10ff */
[----:B------:R2:W3:Y:S04]  /*2210*/  @!P0 LDS R17, [R16+0x1c0] ;  /* 0x0001c00010118984 */ /* 0x0004e80000000800 */
[----:B------:R-:W-:Y:S05]  /*2220*/  @P2 BRA `(.L_x_1175) ;  /* 0x0000000000382947 */ /* 0x000fea0003800000 */
[----:B------:R-:W4:Y:S04]  /*2230*/  LDS R5, [R16] ;  /* 0x0000000010057984 */ /* 0x000f280000000800 */
[----:B------:R-:W5:Y:S04]  /*2240*/  LDS R0, [R16+0x40] ;  /* 0x0000400010007984 */ /* 0x000f680000000800 */
[----:B------:R-:W2:Y:S04]  /*2250*/  LDS R12, [R16+0x80] ;  /* 0x00008000100c7984 */ /* 0x000ea80000000800 */
[----:B------:R-:W3:Y:S04]  /*2260*/  LDS R11, [R16+0xc0] ;  /* 0x0000c000100b7984 */ /* 0x000ee80000000800 */
[----:B------:R-:W3:Y:S04]  /*2270*/  LDS R14, [R16+0x100] ;  /* 0x00010000100e7984 */ /* 0x000ee80000000800 */
[----:B01----:R-:W0:Y:S04]  /*2280*/  LDS R13, [R16+0x140] ;  /* 0x00014000100d7984 */ /* 0x003e280000000800 */
[----:B------:R-:W1:Y:S01]  /*2290*/  LDS R15, [R16+0x180] ;  /* 0x00018000100f7984 */ /* 0x000e620000000800 */
[----:B----4-:R-:W-:Y:S01]  /*22a0*/  FADD.FTZ R2, R2, R5 ;  /* 0x0000000502027221 */ /* 0x010fe20000010000 */
[----:B-----5:R-:W-:Y:S01]  /*22b0*/  FADD.FTZ R7, R7, R0 ;  /* 0x0000000007077221 */ /* 0x020fe20000010000 */
[----:B--2---:R-:W-:Y:S01]  /*22c0*/  FADD.FTZ R3, R3, R12 ;  /* 0x0000000c03037221 */ /* 0x004fe20000010000 */
[----:B---3--:R-:W-:Y:S01]  /*22d0*/  FADD.FTZ R10, R10, R11 ;  /* 0x0000000b0a0a7221 */ /* 0x008fe20000010000 */
[----:B------:R-:W-:Y:S01]  /*22e0*/  FADD.FTZ R9, R9, R14 ;  /* 0x0000000e09097221 */ /* 0x000fe20000010000 */
[----:B0-----:R-:W-:Y:S01]  /*22f0*/  FADD.FTZ R8, R8, R13 ;  /* 0x0000000d08087221 */ /* 0x001fe20000010000 */
[----:B-1----:R-:W-:-:S07]  /*2300*/  FADD.FTZ R6, R6, R15 ;  /* 0x0000000f06067221 */ /* 0x002fce0000010000 */
.L_x_1175:
[----:B------:R-:W-:Y:S05]  /*2310*/  BSYNC.RECONVERGENT B1 ;  /* 0x0000000000017941 */ /* 0x000fea0003800200 */
.L_x_1174:
[----:B01-3--:R-:W-:-:S07]  /*2320*/  @!P0 FADD.FTZ R4, R4, R17 ;  /* 0x0000001104048221 */ /* 0x00bfce0000010000 */
.L_x_1173:
[----:B------:R-:W-:Y:S05]  /*2330*/  BSYNC.RECONVERGENT B0 ;  /* 0x0000000000007941 */ /* 0x000fea0003800200 */
.L_x_1172:
[----:B------:R-:W-:Y:S06]  /*2340*/  BAR.SYNC.DEFER_BLOCKING 0x0 ;  /* 0x0000000000007b1d */ /* 0x000fec0000010000 */
[----:B------:R-:W-:Y:S05]  /*2350*/  @P1 EXIT ;  /* 0x000000000000194d */ /* 0x000fea0003800000 */
[----:B------:R-:W3:Y:S01]  /*2360*/  S2R R0, SR_CTAID.X ;  /* 0x0000000000007919 */ /* 0x000ee20000002500 */
[----:B------:R-:W3:Y:S01]  /*2370*/  LDCU UR5, c[0x0][0x370] ;  /* 0x00006e00ff0577ac */ /* 0x000ee20008000800 */
[----:B------:R-:W4:Y:S01]  /*2380*/  S2UR UR4, SR_CTAID.Z ;  /* 0x00000000000479c3 */ /* 0x000f220000002700 */
[----:B------:R-:W-:Y:S01]  /*2390*/  ISETP.NE.AND P2, PT, R24, RZ, PT ;  /* 0x000000ff1800720c */ /* 0x000fe20003f45270 */
[----:B------:R-:W-:Y:S01]  /*23a0*/  BSSY.RECONVERGENT B0, `(.L_x_1176) ;  /* 0x000001c000007945 */ /* 0x000fe20003800200 */
[----:B------:R-:W5:Y:S01]  /*23b0*/  LDCU UR6, c[0x0][0x378] ;  /* 0x00006f00ff0677ac */ /* 0x000f620008000800 */
[----:B------:R-:W0:Y:S01]  /*23c0*/  LDCU.64 UR8, c[0x0][0x380] ;  /* 0x00007000ff0877ac */ /* 0x000e220008000a00 */
[----:B----4-:R-:W-:Y:S01]  /*23d0*/  UIMAD UR4, UR4, 0x78, URZ ;  /* 0x00000078040478a4 */ /* 0x010fe2000f8e02ff */
[----:B---3--:R-:W-:Y:S01]  /*23e0*/  IMAD R19, R19, UR5, R0 ;  /* 0x0000000513137c24 */ /* 0x008fe2000f8e0200 */
[----:B------:R-:W-:-:S03]  /*23f0*/  SHF.R.U32.HI R0, RZ, 0x1, R22 ;  /* 0x00000001ff007819 */ /* 0x000fc60000011616 */
[----:B-----5:R-:W-:-:S04]  /*2400*/  IMAD R19, R19, UR6, RZ ;  /* 0x0000000613137c24 */ /* 0x020fc8000f8e02ff */
[----:B------:R-:W-:-:S05]  /*2410*/  IMAD R19, R19, 0x78, RZ ;  /* 0x0000007813137824 */ /* 0x000fca00078e02ff */
[----:B------:R-:W-:-:S04]  /*2420*/  IADD3 R0, P0, P1, R0, UR4, R19 ;  /* 0x0000000400007c10 */ /* 0x000fc8000f91e013 */
[----:B------:R-:W-:Y:S02]  /*2430*/  IADD3.X R5, PT, PT, RZ, RZ, RZ, P0, P1 ;  /* 0x000000ffff057210 */ /* 0x000fe400007e24ff */
[----:B0-----:R-:W-:Y:S02]  /*2440*/  LEA R12, P1, R0, UR8, 0x1 ;  /* 0x00000008000c7c11 */ /* 0x001fe4000f8208ff */
[----:B------:R-:W-:Y:S02]  /*2450*/  LOP3.LUT P0, RZ, R22, 0x11, RZ, 0xc0, !PT ;  /* 0x0000001116ff7812 */ /* 0x000fe4000780c0ff */
[----:B-1----:R-:W-:Y:S01]  /*2460*/  LEA.HI.X R13, R0, UR9, R5, 0x1, P1 ;  /* 0x00000009000d7c11 */ /* 0x002fe200088f0c05 */
[----:B------:R-:W-:Y:S10]  /*2470*/  @P2 BRA `(.L_x_1177) ;  /* 0x0000000000382947 */ /* 0x000ff40003800000 */
[----:B------:R-:W-:Y:S02]  /*2480*/  F2FP.BF16.F32.PACK_AB R2, R7, R2 ;  /* 0x000000020702723e */ /* 0x000fe400000010ff */
[----:B------:R-:W-:Y:S02]  /*2490*/  F2FP.BF16.F32.PACK_AB R3, R10, R3 ;  /* 0x000000030a03723e */ /* 0x000fe400000010ff */
[----:B------:R-:W-:Y:S01]  /*24a0*/  F2FP.BF16.F32.PACK_AB R8, R8, R9 ;  /* 0x000000090808723e */ /* 0x000fe200000010ff */
[----:B------:R0:W-:Y:S01]  /*24b0*/  STG.E.U16 desc[UR36][R12.64], R2 ;  /* 0x000000020c007986 */ /* 0x0001e2000c101524 */
[----:B------:R-:W-:Y:S02]  /*24c0*/  PRMT R0, R2, 0x7632, R0 ;  /* 0x0000763202007816 */ /* 0x000fe40000000000 */
[----:B------:R-:W-:Y:S01]  /*24d0*/  F2FP.BF16.F32.PACK_AB R6, RZ, R6 ;  /* 0x00000006ff06723e */ /* 0x000fe200000010ff */
[----:B------:R0:W-:Y:S01]  /*24e0*/  STG.E.U16 desc[UR36][R12.64+0x40], R3 ;  /* 0x000040030c007986 */ /* 0x0001e2000c101524 */
[----:B------:R-:W-:-:S02]  /*24f0*/  PRMT R5, R3, 0x7632, R5 ;  /* 0x0000763203057816 */ /* 0x000fc40000000005 */
[----:B------:R-:W-:Y:S01]  /*2500*/  PRMT R7, R8, 0x7632, R7 ;  /* 0x0000763208077816 */ /* 0x000fe20000000007 */
[----:B------:R0:W-:Y:S04]  /*2510*/  STG.E.U16 desc[UR36][R12.64+0x20], R0 ;  /* 0x000020000c007986 */ /* 0x0001e8000c101524 */
[----:B------:R0:W-:Y:S04]  /*2520*/  STG.E.U16 desc[UR36][R12.64+0x60], R5 ;  /* 0x000060050c007986 */ /* 0x0001e8000c101524 */
[----:B------:R0:W-:Y:S04]  /*2530*/  STG.E.U16 desc[UR36][R12.64+0x80], R8 ;  /* 0x000080080c007986 */ /* 0x0001e8000c101524 */
[----:B------:R0:W-:Y:S04]  /*2540*/  STG.E.U16 desc[UR36][R12.64+0xa0], R7 ;  /* 0x0000a0070c007986 */ /* 0x0001e8000c101524 */
[----:B------:R0:W-:Y:S02]  /*2550*/  STG.E.U16 desc[UR36][R12.64+0xc0], R6 ;  /* 0x0000c0060c007986 */ /* 0x0001e4000c101524 */
.L_x_1177:
[----:B------:R-:W-:Y:S05]  /*2560*/  BSYNC.RECONVERGENT B0 ;  /* 0x0000000000007941 */ /* 0x000fea0003800200 */
.L_x_1176:
[----:B------:R-:W-:Y:S05]  /*2570*/  @P0 EXIT ;  /* 0x000000000000094d */ /* 0x000fea0003800000 */
[----:B------:R-:W-:-:S05]  /*2580*/  F2FP.BF16.F32.PACK_AB R4, RZ, R4 ;  /* 0x00000004ff04723e */ /* 0x000fca00000010ff */
[----:B------:R-:W-:Y:S01]  /*2590*/  STG.E.U16 desc[UR36][R12.64+0xe0], R4 ;  /* 0x0000e0040c007986 */ /* 0x000fe2000c101524 */
[----:B------:R-:W-:Y:S05]  /*25a0*/  EXIT ;  /* 0x000000000000794d */ /* 0x000fea0003800000 */
.L_x_1143:
[----:B------:R-:W-:Y:S01]  /*25b0*/  MOV R12, 0x10 ;  /* 0x00000010000c7802 */ /* 0x000fe20000000f00 */
[----:B------:R-:W-:Y:S01]  /*25c0*/  HFMA2 R11, -RZ, RZ, 0, 1.847743988037109375e-06 ;  /* 0x0000001fff0b7431 */ /* 0x000fe200000001ff */
[----:B------:R-:W-:-:S07]  /*25d0*/  MOV R15, 0xffffffff ;  /* 0xffffffff000f7802 */ /* 0x000fce0000000f00 */
[----:B------:R-:W-:Y:S05]  /*25e0*/  WARPSYNC.COLLECTIVE R15, `(.L_x_1178) ;  /* 0x000000000f087348 */ /* 0x000fea0003c00000 */
[----:B------:R0:W1:Y:S02]  /*25f0*/  SHFL.BFLY P6, R14, R13, R12, R11 ;  /* 0x0c00000c0d0e7389 */ /* 0x00006400000c000b */
[----:B01----:R-:W-:Y:S05]  /*2600*/  ENDCOLLECTIVE ;  /* 0x000000000000791b */ /* 0x003fea0003800000 */
.L_x_1178:
[----:B------:R-:W-:Y:S01]  /*2610*/  HFMA2 R12, -RZ, RZ, 0, 4.76837158203125e-07 ;  /* 0x00000008ff0c7431 */ /* 0x000fe200000001ff */
[----:B------:R-:W-:-:S05]  /*2620*/  FMNMX.FTZ R0, R14, -3.40282346638528859812e+38, !PT ;  /* 0xff7fffff0e007809 */ /* 0x000fca0007810000 */
[----:B------:R-:W-:-:S07]  /*2630*/  IMAD.MOV.U32 R13, RZ, RZ, R0 ;  /* 0x000000ffff0d7224 */ /* 0x000fce00078e0000 */
[----:B------:R-:W-:Y:S05]  /*2640*/  WARPSYNC.COLLECTIVE R15, `(.L_x_1179) ;  /* 0x000000000f087348 */ /* 0x000fea0003c00000 */
[----:B------:R0:W1:Y:S02]  /*2650*/  SHFL.BFLY P6, R14, R13, R12, R11 ;  /* 0x0c00000c0d0e7389 */ /* 0x00006400000c000b */
[----:B01----:R-:W-:Y:S05]  /*2660*/  ENDCOLLECTIVE ;  /* 0x000000000000791b */ /* 0x003fea0003800000 */
.L_x_1179:
[----:B------:R-:W-:Y:S01]  /*2670*/  HFMA2 R12, -RZ, RZ, 0, 2.384185791015625e-07 ;  /* 0x00000004ff0c7431 */ /* 0x000fe200000001ff */
[----:B------:R-:W-:-:S04]  /*2680*/  FMNMX.FTZ R2, R0, R14, !PT ;  /* 0x0000000e00027209 */ /* 0x000fc80007810000 */
[----:B------:R-:W-:-:S07]  /*2690*/  MOV R13, R2 ;  /* 0x00000002000d7202 */ /* 0x000fce0000000f00 */
[----:B------:R-:W-:Y:S05]  /*26a0*/  WARPSYNC.COLLECTIVE R15, `(.L_x_1180) ;  /* 0x000000000f087348 */ /* 0x000fea0003c00000 */
[----:B------:R0:W1:Y:S02]  /*26b0*/  SHFL.BFLY P6, R14, R13, R12, R11 ;  /* 0x0c00000c0d0e7389 */ /* 0x00006400000c000b */
[----:B01----:R-:W-:Y:S05]  /*26c0*/  ENDCOLLECTIVE ;  /* 0x000000000000791b */ /* 0x003fea0003800000 */
.L_x_1180:
[----:B------:R-:W-:Y:S01]  /*26d0*/  HFMA2 R12, -RZ, RZ, 0, 1.1920928955078125e-07 ;  /* 0x00000002ff0c7431 */ /* 0x000fe200000001ff */
[----:B------:R-:W-:-:S04]  /*26e0*/  FMNMX.FTZ R3, R2, R14, !PT ;  /* 0x0000000e02037209 */ /* 0x000fc80007810000 */
[----:B------:R-:W-:-:S07]  /*26f0*/  MOV R13, R3 ;  /* 0x00000003000d7202 */ /* 0x000fce0000000f00 */
[----:B------:R-:W-:Y:S05]  /*2700*/  WARPSYNC.COLLECTIVE R15, `(.L_x_1181) ;  /* 0x000000000f087348 */ /* 0x000fea0003c00000 */
[----:B------:R0:W1:Y:S02]  /*2710*/  SHFL.BFLY P6, R14, R13, R12, R11 ;  /* 0x0c00000c0d0e7389 */ /* 0x00006400000c000b */
[----:B01----:R-:W-:Y:S05]  /*2720*/  ENDCOLLECTIVE ;  /* 0x000000000000791b */ /* 0x003fea0003800000 */
.L_x_1181:
[----:B------:R-:W-:Y:S05]  /*2730*/  BRA `(.L_x_1182) ;  /* 0xffffffd800e87947 */ /* 0x000fea000383ffff */
.L_x_1183:
        /* <DEDUP_REMOVED lines=12> */
.L_x_25593:


//--------------------- .text._ZN4vllm25paged_attention_v1_kernelI13__nv_bfloat16hLi112ELi16ELi128ELNS_18Fp8KVCacheDataTypeE2ELb0EEEvPT_PKS3_PKT0_S9_ifPKiSB_iPKfiiiSD_SD_iiiii --------------------------
	.section	.text._ZN4vllm25paged_attention_v1_kernelI13__nv_bfloat16hLi112ELi16ELi128ELNS_18Fp8KVCacheDataTypeE2ELb0EEEvPT_PKS3_PKT0_S9_ifPKiSB_iPKfiiiSD_SD_iiiii,"ax",@progbits
	.align	128
        .global         _ZN4vllm25paged_attention_v1_kernelI13__nv_bfloat16hLi112ELi16ELi128ELNS_18Fp8KVCacheDataTypeE2ELb0EEEvPT_PKS3_PKT0_S9_ifPKiSB_iPKfiiiSD_SD_iiiii
        .type           _ZN4vllm25paged_attention_v1_kernelI13__nv_bfloat16hLi112ELi16ELi128ELNS_18Fp8KVCacheDataTypeE2ELb0EEEvPT_PKS3_PKT0_S9_ifPKiSB_iPKfiiiSD_SD_iiiii,@function
        .size           _ZN4vllm25paged_attention_v1_kernelI13__nv_bfloat16hLi112ELi16ELi128ELNS_18Fp8KVCacheDataTypeE2ELb0EEEvPT_PKS3_PKT0_S9_ifPKiSB_iPKfiiiSD_SD_iiiii,(.L_x_25594 - _ZN4vllm25paged_attention_v1_kernelI13__nv_bfloat16hLi112ELi16ELi128ELNS_18Fp8KVCacheDataTypeE2ELb0EEEvPT_PKS3_PKT0_S9_ifPKiSB_iPKfiiiSD_SD_iiiii)
        .other          _ZN4vllm25paged_attention_v1_kernelI13__nv_bfloat16hLi112ELi16ELi128ELNS_18Fp8KVCacheDataTypeE2ELb0EEEvPT_PKS3_PKT0_S9_ifPKiSB_iPKfiiiSD_SD_iiiii,@"STO_CUDA_ENTRY STV_DEFAULT"
_ZN4vllm25paged_attention_v1_kernelI13__nv_bfloat16hLi112ELi16ELi128ELNS_18Fp8KVCacheDataTypeE2ELb0EEEvPT_PKS3_PKT0_S9_ifPKiSB_iPKfiiiSD_SD_iiiii:
.text._ZN4vllm25paged_attention_v1_kernelI13__nv_bfloat16hLi112ELi16ELi128ELNS_18Fp8KVCacheDataTypeE2ELb0EEEvPT_PKS3_PKT0_S9_ifPKiSB_iPKfiiiSD_SD_iiiii:
        /* <DEDUP_REMOVED lines=35> */
.L_x_1185:
[----:B------:R-:W-:Y:S05]  /*0230*/  BSYNC.RECONVERGENT B6 ;  /* 0x0000000000067941 */ /* 0x000fea0003800200 */
.L_x_1184:
        /* <DEDUP_REMOVED lines=10> */
.L_x_1215:
        /* <DEDUP_REMOVED lines=39> */
.L_x_1191:
        /* <DEDUP_REMOVED lines=11> */
.L_x_1190:
[----:B------:R-:W-:Y:S05]  /*0600*/  BSYNC.RECONVERGENT B1 ;  /* 0x0000000000017941 */ /* 0x000fea0003800200 */
.L_x_1189:
        /* <DEDUP_REMOVED lines=12> */
.L_x_1194:
        /* <DEDUP_REMOVED lines=100> */
.L_x_1193:
[----:B------:R-:W-:Y:S05]  /*0d10*/  BSYNC.RECONVERGENT B1 ;  /* 0x0000000000017941 */ /* 0x000fea0003800200 */
.L_x_1192:
        /* <DEDUP_REMOVED lines=55> */
.L_x_1196:
[----:B------:R-:W-:Y:S05]  /*1090*/  BSYNC.RECONVERGENT B1 ;  /* 0x0000000000017941 */ /* 0x000fea0003800200 */
.L_x_1195:
        /* <DEDUP_REMOVED lines=26> */
.L_x_1188:
[----:B------:R-:W-:Y:S05]  /*1240*/  BSYNC.RECONVERGENT B0 ;  /* 0x0000000000007941 */ /* 0x000fea0003800200 */
.L_x_1187:
        /* <DEDUP_REMOVED lines=39> */
.L_x_1201:
[----:B------:R-:W0:Y:S01]  /*14c0*/  LDS R3, [R6] ;  /* 0x0000000006037984 */ /* 0x000e220000000800 */
[----:B------:R-:W-:-:S04]  /*14d0*/  IADD3 R7, PT, PT, R7, 0x1, RZ ;  /* 0x0000000107077810 */ /* 0x000fc80007ffe0ff */
[----:B------:R-:W-:Y:S01]  /*14e0*/  ISETP.NE.AND P0, PT, R7, RZ, PT ;  /* 0x000000ff0700720c */ /* 0x000fe20003f05270 */
[----:B0-----:R-:W-:-:S05]  /*14f0*/  FMUL.FTZ R3, R3, R2 ;  /* 0x0000000203037220 */ /* 0x001fca0000410000 */
[----:B------:R0:W-:Y:S02]  /*1500*/  STS [R6], R3 ;  /* 0x0000000306007388 */ /* 0x0001e40000000800 */
[----:B0-----:R-:W-:-:S05]  /*1510*/  IADD3 R6, PT, PT, R6, 0x200, RZ ;  /* 0x0000020006067810 */ /* 0x001fca0007ffe0ff */
[----:B------:R-:W-:Y:S05]  /*1520*/  @P0 BRA `(.L_x_1201) ;  /* 0xfffffffc00e40947 */ /* 0x000fea000383ffff */
.L_x_1200:
[----:B------:R-:W-:Y:S05]  /*1530*/  BSYNC.RECONVERGENT B1 ;  /* 0x0000000000017941 */ /* 0x000fea0003800200 */
.L_x_1199:
        /* <DEDUP_REMOVED lines=12> */
.L_x_1204:
        /* <DEDUP_REMOVED lines=52> */
.L_x_1203:
[----:B------:R-:W-:Y:S05]  /*1940*/  BSYNC.RECONVERGENT B1 ;  /* 0x0000000000017941 */ /* 0x000fea0003800200 */
.L_x_1202:
        /* <DEDUP_REMOVED lines=31> */
.L_x_1206:
[----:B------:R-:W-:Y:S05]  /*1b40*/  BSYNC.RECONVERGENT B1 ;  /* 0x0000000000017941 */ /* 0x000fea0003800200 */
.L_x_1205:
        /* <DEDUP_REMOVED lines=14> */
.L_x_1198:
[----:B------:R-:W-:Y:S05]  /*1c30*/  BSYNC.RECONVERGENT B0 ;  /* 0x0000000000007941 */ /* 0x000fea0003800200 */
.L_x_1197:
[----:B------:R-:W-:Y:S01]  /*1c40*/  BAR.SYNC.DEFER_BLOCKING 0x0 ;  /* 0x0000000000007b1d */ /* 0x000fe20000010000 */
[----:B01----:R-:W-:Y:S02]  /*1c50*/  LOP3.LUT R2, R22, 0x1, RZ, 0xc0, !PT ;  /* 0x0000000116027812 */ /* 0x003fe400078ec0ff */
[----:B------:R-:W-:Y:S02]  /*1c60*/  CS2R R6, SRZ ;  /* 0x0000000000067805 */ /* 0x000fe4000001ff00 */
[----:B------:R-:W-:Y:S02]  /*1c70*/  SHF.R.U32.HI R3, RZ, 0x1, R16 ;  /* 0x00000001ff037819 */ /* 0x000fe40000011610 */
[----:B------:R-:W-:Y:S01]  /*1c80*/  ISETP.NE.AND P2, PT, R2, RZ, PT ;  /* 0x000000ff0200720c */ /* 0x000fe20003f45270 */
[----:B------:R-:W-:Y:S01]  /*1c90*/  BSSY.RECONVERGENT B0, `(.L_x_1207) ;  /* 0x0000027000007945 */ /* 0x000fe20003800200 */
[----:B------:R-:W-:Y:S01]  /*1ca0*/  LOP3.LUT R2, R22, 0x3c0, RZ, 0xc0, !PT ;  /* 0x000003c016027812 */ /* 0x000fe200078ec0ff */
[----:B------:R-:W-:Y:S01]  /*1cb0*/  IMAD R3, R18, 0x70, R3 ;  /* 0x0000007012037824 */ /* 0x000fe200078e0203 */
[----:B------:R-:W-:Y:S01]  /*1cc0*/  IADD3 R5, PT, PT, R5, 0x20, RZ ;  /* 0x0000002005057810 */ /* 0x000fe20007ffe0ff */
[----:B------:R-:W-:Y:S01]  /*1cd0*/  BAR.SYNC.DEFER_BLOCKING 0x0 ;  /* 0x0000000000007b1d */ /* 0x000fe20000010000 */
[----:B------:R-:W-:-:S02]  /*1ce0*/  ISETP.NE.OR P5, PT, R2, 0x40, P2 ;  /* 0x000000400200780c */ /* 0x000fc400017a5670 */
[----:B------:R-:W-:Y:S02]  /*1cf0*/  LOP3.LUT P0, RZ, R22, 0x3c1, RZ, 0xc0, !PT ;  /* 0x000003c116ff7812 */ /* 0x000fe4000780c0ff */
[----:B------:R-:W-:Y:S02]  /*1d00*/  LEA R0, R0, R5, 0x18 ;  /* 0x0000000500007211 */ /* 0x000fe400078ec0ff */
[----:B------:R-:W-:Y:S02]  /*1d10*/  LOP3.LUT R4, R22, 0x3e0, RZ, 0xc0, !PT ;  /* 0x000003e016047812 */ /* 0x000fe400078ec0ff */
[----:B------:R-:W-:Y:S02]  /*1d20*/  LEA R9, R3, R0, 0x2 ;  /* 0x0000000003097211 */ /* 0x000fe400078e10ff */
[----:B------:R-:W-:Y:S02]  /*1d30*/  CS2R R2, SRZ ;  /* 0x0000000000027805 */ /* 0x000fe4000001ff00 */
[----:B------:R-:W-:Y:S01]  /*1d40*/  ISETP.NE.OR P4, PT, R4, 0x20, P2 ;  /* 0x000000200400780c */ /* 0x000fe20001785670 */
[----:B------:R-:W-:Y:S01]  /*1d50*/  HFMA2 R0, -RZ, RZ, 0, 0 ;  /* 0x00000000ff007431 */ /* 0x000fe200000001ff */
[----:B------:R-:W-:-:S02]  /*1d60*/  CS2R R4, SRZ ;  /* 0x0000000000047805 */ /* 0x000fc4000001ff00 */
[C---:B------:R-:W-:Y:S02]  /*1d70*/  LOP3.LUT P1, RZ, R22.reuse, 0x3e1, RZ, 0xc0, !PT ;  /* 0x000003e116ff7812 */ /* 0x040fe4000782c0ff */
[----:B------:R-:W-:Y:S01]  /*1d80*/  ISETP.GT.U32.AND P3, PT, R22, 0x1f, PT ;  /* 0x0000001f1600780c */ /* 0x000fe20003f64070 */
[----:B------:R0:W-:Y:S04]  /*1d90*/  @!P5 STS [R9+-0x380], R3 ;  /* 0xfffc80030900d388 */ /* 0x0001e80000000800 */
[----:B------:R0:W-:Y:S04]  /*1da0*/  @!P5 STS [R9+-0x340], R2 ;  /* 0xfffcc0020900d388 */ /* 0x0001e80000000800 */
[----:B------:R0:W-:Y:S04]  /*1db0*/  @!P5 STS [R9+-0x300], R7 ;  /* 0xfffd00070900d388 */ /* 0x0001e80000000800 */
[----:B------:R0:W-:Y:S04]  /*1dc0*/  @!P5 STS [R9+-0x2c0], R0 ;  /* 0xfffd40000900d388 */ /* 0x0001e80000000800 */
[----:B------:R0:W-:Y:S04]  /*1dd0*/  @!P5 STS [R9+-0x280], R5 ;  /* 0xfffd80050900d388 */ /* 0x0001e80000000800 */
[----:B------:R0:W-:Y:S04]  /*1de0*/  @!P5 STS [R9+-0x240], R6 ;  /* 0xfffdc0060900d388 */ /* 0x0001e80000000800 */
[----:B------:R0:W-:Y:S01]  /*1df0*/  @!P5 STS [R9+-0x200], R4 ;  /* 0xfffe00040900d388 */ /* 0x0001e20000000800 */
[----:B------:R-:W-:Y:S06]  /*1e00*/  BAR.SYNC.DEFER_BLOCKING 0x0 ;  /* 0x0000000000007b1d */ /* 0x000fec0000010000 */
        /* <DEDUP_REMOVED lines=15> */
.L_x_1208:
[----:B------:R-:W-:Y:S05]  /*1f00*/  BSYNC.RECONVERGENT B0 ;  /* 0x0000000000007941 */ /* 0x000fea0003800200 */
.L_x_1207:
[----:B------:R-:W-:Y:S06]  /*1f10*/  BAR.SYNC.DEFER_BLOCKING 0x0 ;  /* 0x0000000000007b1d */ /* 0x000fec0000010000 */
[----:B------:R-:W-:Y:S01]  /*1f20*/  BSSY.RECONVERGENT B0, `(.L_x_1209) ;  /* 0x0000018000007945 */ /* 0x000fe20003800200 */
        /* <DEDUP_REMOVED lines=10> */
[----:B------:R-:W2:Y:S04]  /*1fd0*/  LDS R11, [R9+0x40] ;  /* 0x00004000090b7984 */ /* 0x000ea80000000800 */
[----:B------:R-:W3:Y:S04]  /*1fe0*/  LDS R10, [R9+0x80] ;  /* 0x00008000090a7984 */ /* 0x000ee80000000800 */
[----:B------:R-:W4:Y:S04]  /*1ff0*/  LDS R13, [R9+0xc0] ;  /* 0x0000c000090d7984 */ /* 0x000f280000000800 */
        /* <DEDUP_REMOVED lines=9> */
[----:B------:R-:W-:-:S07]  /*2090*/  FADD.FTZ R4, R4, R17 ;  /* 0x0000001104047221 */ /* 0x000fce0000010000 */
.L_x_1210:
[----:B------:R-:W-:Y:S05]  /*20a0*/  BSYNC.RECONVERGENT B0 ;  /* 0x0000000000007941 */ /* 0x000fea0003800200 */
.L_x_1209:
        /* <DEDUP_REMOVED lines=15> */
[----:B------:R-:W-:-:S02]  /*21a0*/  PRMT R3, R2, 0x7632, R3 ;  /* 0x0000763202037816 */ /* 0x000fc40000000003 */
[----:B------:R-:W-:Y:S02]  /*21b0*/  F2FP.BF16.F32.PACK_AB R4, RZ, R4 ;  /* 0x00000004ff04723e */ /* 0x000fe400000010ff */
[----:B------:R-:W-:Y:S02]  /*21c0*/  PRMT R6, R0, 0x7632, R6 ;  /* 0x0000763200067816 */ /* 0x000fe40000000006 */
[----:B------:R-:W-:Y:S01]  /*21d0*/  PRMT R7, R5, 0x7632, R7 ;  /* 0x0000763205077816 */ /* 0x000fe20000000007 */
[----:B--2---:R-:W-:-:S06]  /*21e0*/  UIMAD UR4, UR4, 0x70, URZ ;  /* 0x00000070040478a4 */ /* 0x004fcc000f8e02ff */
[----:B------:R-:W-:-:S04]  /*21f0*/  IADD3 R19, P0, P1, R22, UR4, R19 ;  /* 0x0000000416137c10 */ /* 0x000fc8000f91e013 */
[----:B------:R-:W-:Y:S02]  /*2200*/  IADD3.X R10, PT, PT, RZ, RZ, RZ, P0, P1 ;  /* 0x000000ffff0a7210 */ /* 0x000fe400007e24ff */
[----:B---3--:R-:W-:-:S04]  /*2210*/  LEA R8, P0, R19, UR6, 0x1 ;  /* 0x0000000613087c11 */ /* 0x008fc8000f8008ff */
[----:B------:R-:W-:-:S05]  /*2220*/  LEA.HI.X R9, R19, UR7, R10, 0x1, P0 ;  /* 0x0000000713097c11 */ /* 0x000fca00080f0c0a */
        /* <DEDUP_REMOVED lines=8> */
.L_x_1186:
[----:B------:R-:W-:Y:S01]  /*22b0*/  MOV R12, 0x10 ;  /* 0x00000010000c7802 */ /* 0x000fe20000000f00 */
[----:B------:R-:W-:Y:S01]  /*22c0*/  HFMA2 R11, -RZ, RZ, 0, 1.847743988037109375e-06 ;  /* 0x0000001fff0b7431 */ /* 0x000fe200000001ff */
[----:B------:R-:W-:-:S07]  /*22d0*/  MOV R15, 0xffffffff ;  /* 0xffffffff000f7802 */ /* 0x000fce0000000f00 */
[----:B------:R-:W-:Y:S05]  /*22e0*/  WARPSYNC.COLLECTIVE R15, `(.L_x_1211) ;  /* 0x000000000f087348 */ /* 0x000fea0003c00000 */
[----:B------:R0:W1:Y:S02]  /*22f0*/  SHFL.BFLY P6, R14, R13, R12, R11 ;  /* 0x0c00000c0d0e7389 */ /* 0x00006400000c000b */
[----:B01----:R-:W-:Y:S05]  /*2300*/  ENDCOLLECTIVE ;  /* 0x000000000000791b */ /* 0x003fea0003800000 */
.L_x_1211:
[----:B------:R-:W-:Y:S01]  /*2310*/  HFMA2 R12, -RZ, RZ, 0, 4.76837158203125e-07 ;  /* 0x00000008ff0c7431 */ /* 0x000fe200000001ff */
[----:B------:R-:W-:-:S04]  /*2320*/  FMNMX.FTZ R0, R14, -3.40282346638528859812e+38, !PT ;  /* 0xff7fffff0e007809 */ /* 0x000fc80007810000 */
[----:B------:R-:W-:-:S07]  /*2330*/  MOV R13, R0 ;  /* 0x00000000000d7202 */ /* 0x000fce0000000f00 */
[----:B------:R-:W-:Y:S05]  /*2340*/  WARPSYNC.COLLECTIVE R15, `(.L_x_1212) ;  /* 0x000000000f087348 */ /* 0x000fea0003c00000 */
[----:B------:R0:W1:Y:S02]  /*2350*/  SHFL.BFLY P6, R14, R13, R12, R11 ;  /* 0x0c00000c0d0e7389 */ /* 0x00006400000c000b */
[----:B01----:R-:W-:Y:S05]  /*2360*/  ENDCOLLECTIVE ;  /* 0x000000000000791b */ /* 0x003fea0003800000 */
.L_x_1212:
[----:B------:R-:W-:Y:S01]  /*2370*/  HFMA2 R12, -RZ, RZ, 0, 2.384185791015625e-07 ;  /* 0x00000004ff0c7431 */ /* 0x000fe200000001ff */
[----:B------:R-:W-:-:S04]  /*2380*/  FMNMX.FTZ R2, R0, R14, !PT ;  /* 0x0000000e00027209 */ /* 0x000fc80007810000 */
[----:B------:R-:W-:-:S07]  /*2390*/  MOV R13, R2 ;  /* 0x00000002000d7202 */ /* 0x000fce0000000f00 */
[----:B------:R-:W-:Y:S05]  /*23a0*/  WARPSYNC.COLLECTIVE R15, `(.L_x_1213) ;  /* 0x000000000f087348 */ /* 0x000fea0003c00000 */
[----:B------:R0:W1:Y:S02]  /*23b0*/  SHFL.BFLY P6, R14, R13, R12, R11 ;  /* 0x0c00000c0d0e7389 */ /* 0x00006400000c000b */
[----:B01----:R-:W-:Y:S05]  /*23c0*/  ENDCOLLECTIVE ;  /* 0x000000000000791b */ /* 0x003fea0003800000 */
.L_x_1213:
[----:B------:R-:W-:Y:S01]  /*23d0*/  HFMA2 R12, -RZ, RZ, 0, 1.1920928955078125e-07 ;  /* 0x00000002ff0c7431 */ /* 0x000fe200000001ff */
[----:B------:R-:W-:-:S04]  /*23e0*/  FMNMX.FTZ R3, R2, R14, !PT ;  /* 0x0000000e02037209 */ /* 0x000fc80007810000 */
[----:B------:R-:W-:-:S07]  /*23f0*/  MOV R13, R3 ;  /* 0x00000003000d7202 */ /* 0x000fce0000000f00 */
[----:B------:R-:W-:Y:S05]  /*2400*/  WARPSYNC.COLLECTIVE R15, `(.L_x_1214) ;  /* 0x000000000f087348 */ /* 0x000fea0003c00000 */
[----:B------:R0:W1:Y:S02]  /*2410*/  SHFL.BFLY P6, R14, R13, R12, R11 ;  /* 0x0c00000c0d0e7389 */ /* 0x00006400000c000b */
[----:B01----:R-:W-:Y:S05]  /*2420*/  ENDCOLLECTIVE ;  /* 0x000000000000791b */ /* 0x003fea0003800000 */
.L_x_1214:
[----:B------:R-:W-:Y:S05]  /*2430*/  BRA `(.L_x_1215) ;  /* 0xffffffdc00a87947 */ /* 0x000fea000383ffff */
.L_x_1216:
        /* <DEDUP_REMOVED lines=12> */
.L_x_25594:


//--------------------- .text._ZN4vllm25paged_attention_v1_kernelI13__nv_bfloat16hLi96ELi16ELi128ELNS_18Fp8KVCacheDataTypeE2ELb0EEEvPT_PKS3_PKT0_S9_ifPKiSB_iPKfiiiSD_SD_iiiii --------------------------
	.section	.text._ZN4vllm25paged_attention_v1_kernelI13__nv_bfloat16hLi96ELi16ELi128ELNS_18Fp8KVCacheDataTypeE2ELb0EEEvPT_PKS3_PKT0_S9_ifPKiSB_iPKfiiiSD_SD_iiiii,"ax",@progbits
	.align	128
        .global         _ZN4vllm25paged_attention_v1_kernelI13__nv_bfloat16hLi96ELi16ELi128ELNS_18Fp8KVCacheDataTypeE2ELb0EEEvPT_PKS3_PKT0_S9_ifPKiSB_iPKfiiiSD_SD_iiiii
        .type           _ZN4vllm25paged_attention_v1_kernelI13__nv_bfloat16hLi96ELi16ELi128ELNS_18Fp8KVCacheDataTypeE2ELb0EEEvPT_PKS3_PKT0_S9_ifPKiSB_iPKfiiiSD_SD_iiiii,@function
        .size           _ZN4vllm25paged_attention_v1_kernelI13__nv_bfloat16hLi96ELi16ELi128ELNS_18Fp8KVCacheDataTypeE2ELb0EEEvPT_PKS3_PKT0_S9_ifPKiSB_iPKfiiiSD_SD_iiiii,(.L_x_25595 - _ZN4vllm25paged_attention_v1_kernelI13__nv_bfloat16hLi96ELi16ELi128ELNS_18Fp8KVCacheDataTypeE2ELb0EEEvPT_PKS3_PKT0_S9_ifPKiSB_iPKfiiiSD_SD_iiiii)
        .other          _ZN4vllm25paged_attention_v1_kernelI13__nv_bfloat16hLi96ELi16ELi128ELNS_18Fp8KVCacheDataTypeE2ELb0EEEvPT_PKS3_PKT0_S9_ifPKiSB_iPKfiiiSD_SD_iiiii,@"STO_CUDA_ENTRY STV_DEFAULT"
_ZN4vllm25paged_attention_v1_kernelI13__nv_bfloat16hLi96ELi16ELi128ELNS_18Fp8KVCacheDataTypeE2ELb0EEEvPT_PKS3_PKT0_S9_ifPKiSB_iPKfiiiSD_SD_iiiii:
.text._ZN4vllm25paged_attention_v1_kernelI13__nv_bfloat16hLi96ELi16ELi128ELNS_18Fp8KVCacheDataTypeE2ELb0EEEvPT_PKS3_PKT0_S9_ifPKiSB_iPKfiiiSD_SD_iiiii:
        /* <DEDUP_REMOVED lines=35> */
.L_x_1218:
[----:B------:R-:W-:Y:S05]  /*0230*/  BSYNC.RECONVERGENT B6 ;  /* 0x0000000000067941 */ /* 0x000fea0003800200 */
.L_x_1217:
        /* <DEDUP_REMOVED lines=10> */
.L_x_1248:
        /* <DEDUP_REMOVED lines=39> */
.L_x_1224:
        /* <DEDUP_REMOVED lines=11> */
.L_x_1223:
[----:B------:R-:W-:Y:S05]  /*0600*/  BSYNC.RECONVERGENT B1 ;  /* 0x0000000000017941 */ /* 0x000fea0003800200 */
.L_x_1222:
        /* <DEDUP_REMOVED lines=12> */
.L_x_1227:
        /* <DEDUP_REMOVED lines=100> */
.L_x_1226:
[----:B------:R-:W-:Y:S05]  /*0d10*/  BSYNC.RECONVERGENT B1 ;  /* 0x0000000000017941 */ /* 0x000fea0003800200 */
.L_x_1225:
        /* <DEDUP_REMOVED lines=55> */
.L_x_1229:
[----:B------:R-:W-:Y:S05]  /*1090*/  BSYNC.RECONVERGENT B1 ;  /* 0x0000000000017941 */ /* 0x000fea0003800200 */
.L_x_1228:
        /* <DEDUP_REMOVED lines=26> */
.L_x_1221:
[----:B------:R-:W-:Y:S05]  /*1240*/  BSYNC.RECONVERGENT B0 ;  /* 0x0000000000007941 */ /* 0x000fea0003800200 */
.L_x_1220:
        /* <DEDUP_REMOVED lines=39> */
.L_x_1234:
[----:B------:R-:W0:Y:S01]  /*14c0*/  LDS R3, [R6] ;  /* 0x0000000006037984 */ /* 0x000e220000000800 */
[----:B------:R-:W-:-:S04]  /*14d0*/  IADD3 R7, PT, PT, R7, 0x1, RZ ;  /* 0x0000000107077810 */ /* 0x000fc80007ffe0ff */
[----:B------:R-:W-:Y:S01]  /*14e0*/  ISETP.NE.AND P0, PT, R7, RZ, PT ;  /* 0x000000ff0700720c */ /* 0x000fe20003f05270 */
[----:B0-----:R-:W-:-:S05]  /*14f0*/  FMUL.FTZ R3, R3, R2 ;  /* 0x0000000203037220 */ /* 0x001fca0000410000 */
[----:B------:R0:W-:Y:S02]  /*1500*/  STS [R6], R3 ;  /* 0x0000000306007388 */ /* 0x0001e40000000800 */
[----:B0-----:R-:W-:-:S05]  /*1510*/  IADD3 R6, PT, PT, R6, 0x200, RZ ;  /* 0x0000020006067810 */ /* 0x001fca0007ffe0ff */
[----:B------:R-:W-:Y:S05]  /*1520*/  @P0 BRA `(.L_x_1234) ;  /* 0xfffffffc00e40947 */ /* 0x000fea000383ffff */
.L_x_1233:
[----:B------:R-:W-:Y:S05]  /*1530*/  BSYNC.RECONVERGENT B1 ;  /* 0x0000000000017941 */ /* 0x000fea0003800200 */
.L_x_1232:
        /* <DEDUP_REMOVED lines=12> */
.L_x_1237:
        /* <DEDUP_REMOVED lines=52> */
.L_x_1236:
[----:B------:R-:W-:Y:S05]  /*1940*/  BSYNC.RECONVERGENT B1 ;  /* 0x0000000000017941 */ /* 0x000fea0003800200 */
.L_x_1235:
        /* <DEDUP_REMOVED lines=31> */
.L_x_1239:
[----:B------:R-:W-:Y:S05]  /*1b40*/  BSYNC.RECONVERGENT B1 ;  /* 0x0000000000017941 */ /* 0x000fea0003800200 */
.L_x_1238:
        /* <DEDUP_REMOVED lines=14> */
.L_x_1231:
[----:B------:R-:W-:Y:S05]  /*1c30*/  BSYNC.RECONVERGENT B0 ;  /* 0x0000000000007941 */ /* 0x000fea0003800200 */
.L_x_1230:
[----:B------:R-:W-:Y:S01]  /*1c40*/  BAR.SYNC.DEFER_BLOCKING 0x0 ;  /* 0x0000000000007b1d */ /* 0x000fe20000010000 */
[----:B------:R-:W-:Y:S01]  /*1c50*/  VIADD R5, R5, 0x20 ;  /* 0x0000002005057836 */ /* 0x000fe20000000000 */
[----:B01----:R-:W-:Y:S01]  /*1c60*/  LOP3.LUT R2, R22, 0x1, RZ, 0xc0, !PT ;  /* 0x0000000116027812 */ /* 0x003fe200078ec0ff */
[----:B------:R-:W-:Y:S01]  /*1c70*/  HFMA2 R7, -RZ, RZ, 0, 0 ;  /* 0x00000000ff077431 */ /* 0x000fe200000001ff */
[----:B------:R-:W-:Y:S02]  /*1c80*/  SHF.R.U32.HI R3, RZ, 0x1, R16 ;  /* 0x00000001ff037819 */ /* 0x000fe40000011610 */
[----:B------:R-:W-:Y:S02]  /*1c90*/  LEA R6, R0, R5, 0x18 ;  /* 0x0000000500067211 */ /* 0x000fe400078ec0ff */
[----:B------:R-:W-:Y:S01]  /*1ca0*/  CS2R R4, SRZ ;  /* 0x0000000000047805 */ /* 0x000fe2000001ff00 */
[----:B------:R-:W-:Y:S01]  /*1cb0*/  BAR.SYNC.DEFER_BLOCKING 0x0 ;  /* 0x0000000000007b1d */ /* 0x000fe20000010000 */
[----:B------:R-:W-:Y:S01]  /*1cc0*/  ISETP.NE.AND P2, PT, R2, RZ, PT ;  /* 0x000000ff0200720c */ /* 0x000fe20003f45270 */
[----:B------:R-:W-:Y:S01]  /*1cd0*/  IMAD R3, R18, 0x60, R3 ;  /* 0x0000006012037824 */ /* 0x000fe200078e0203 */
[----:B------:R-:W-:-:S02]  /*1ce0*/  LOP3.LUT R0, R22, 0x3c0, RZ, 0xc0, !PT ;  /* 0x000003c016007812 */ /* 0x000fc400078ec0ff */
[----:B------:R-:W-:Y:S01]  /*1cf0*/  LOP3.LUT P0, RZ, R22, 0x3c1, RZ, 0xc0, !PT ;  /* 0x000003c116ff7812 */ /* 0x000fe2000780c0ff */
[----:B------:R-:W-:Y:S01]  /*1d00*/  BSSY.RECONVERGENT B0, `(.L_x_1240) ;  /* 0x000001d000007945 */ /* 0x000fe20003800200 */
[----:B------:R-:W-:Y:S02]  /*1d10*/  ISETP.NE.OR P5, PT, R0, 0x40, P2 ;  /* 0x000000400000780c */ /* 0x000fe400017a5670 */
[----:B------:R-:W-:Y:S02]  /*1d20*/  LOP3.LUT R2, R22, 0x3e0, RZ, 0xc0, !PT ;  /* 0x000003e016027812 */ /* 0x000fe400078ec0ff */
[----:B------:R-:W-:Y:S02]  /*1d30*/  LEA R6, R3, R6, 0x2 ;  /* 0x0000000603067211 */ /* 0x000fe400078e10ff */
[----:B------:R-:W-:Y:S02]  /*1d40*/  ISETP.NE.OR P4, PT, R2, 0x20, P2 ;  /* 0x000000200200780c */ /* 0x000fe40001785670 */
[----:B------:R-:W-:-:S02]  /*1d50*/  CS2R R2, SRZ ;  /* 0x0000000000027805 */ /* 0x000fc4000001ff00 */
[----:B------:R-:W-:Y:S02]  /*1d60*/  MOV R0, RZ ;  /* 0x000000ff00007202 */ /* 0x000fe40000000f00 */
[C---:B------:R-:W-:Y:S02]  /*1d70*/  LOP3.LUT P1, RZ, R22.reuse, 0x3e1, RZ, 0xc0, !PT ;  /* 0x000003e116ff7812 */ /* 0x040fe4000782c0ff */
[----:B------:R-:W-:Y:S01]  /*1d80*/  ISETP.GT.U32.AND P3, PT, R22, 0x1f, PT ;  /* 0x0000001f1600780c */ /* 0x000fe20003f64070 */
        /* <DEDUP_REMOVED lines=13> */
[----:B------:R-:W5:Y:S01]  /*1e60*/  LDS R13, [R6+0x140] ;  /* 0x00014000060d7984 */ /* 0x000f620000000800 */
[----:B0-----:R-:W-:Y:S01]  /*1e70*/  FADD.FTZ R7, R7, R8 ;  /* 0x0000000807077221 */ /* 0x001fe20000010000 */
[----:B-1----:R-:W-:Y:S01]  /*1e80*/  FADD.FTZ R4, R4, R9 ;  /* 0x0000000904047221 */ /* 0x002fe20000010000 */
[----:B--2---:R-:W-:Y:S01]  /*1e90*/  FADD.FTZ R0, R0, R11 ;  /* 0x0000000b00007221 */ /* 0x004fe20000010000 */
[----:B---3--:R-:W-:Y:S01]  /*1ea0*/  FADD.FTZ R3, R3, R10 ;  /* 0x0000000a03037221 */ /* 0x008fe20000010000 */
[----:B----4-:R-:W-:Y:S01]  /*1eb0*/  FADD.FTZ R5, R5, R12 ;  /* 0x0000000c05057221 */ /* 0x010fe20000010000 */
[----:B-----5:R-:W-:-:S07]  /*1ec0*/  FADD.FTZ R2, R2, R13 ;  /* 0x0000000d02027221 */ /* 0x020fce0000010000 */
.L_x_1241:
[----:B------:R-:W-:Y:S05]  /*1ed0*/  BSYNC.RECONVERGENT B0 ;  /* 0x0000000000007941 */ /* 0x000fea0003800200 */
.L_x_1240:
[----:B------:R-:W-:Y:S06]  /*1ee0*/  BAR.SYNC.DEFER_BLOCKING 0x0 ;  /* 0x0000000000007b1d */ /* 0x000fec0000010000 */
[----:B------:R-:W-:Y:S01]  /*1ef0*/  BSSY.RECONVERGENT B0, `(.L_x_1242) ;  /* 0x0000015000007945 */ /* 0x000fe20003800200 */
        /* <DEDUP_REMOVED lines=13> */
[----:B------:R-:W5:Y:S01]  /*1fd0*/  LDS R13, [R6+0x140] ;  /* 0x00014000060d7984 */ /* 0x000f620000000800 */
[----:B01----:R-:W-:Y:S01]  /*1fe0*/  FADD.FTZ R7, R7, R8 ;  /* 0x0000000807077221 */ /* 0x003fe20000010000 */
[----:B--2---:R-:W-:Y:S01]  /*1ff0*/  FADD.FTZ R4, R4, R9 ;  /* 0x0000000904047221 */ /* 0x004fe20000010000 */
[----:B---3--:R-:W-:Y:S01]  /*2000*/  FADD.FTZ R0, R0, R11 ;  /* 0x0000000b00007221 */ /* 0x008fe20000010000 */
[----:B----4-:R-:W-:Y:S01]  /*2010*/  FADD.FTZ R3, R3, R10 ;  /* 0x0000000a03037221 */ /* 0x010fe20000010000 */
[----:B-----5:R-:W-:Y:S01]  /*2020*/  FADD.FTZ R5, R5, R12 ;  /* 0x0000000c05057221 */ /* 0x020fe20000010000 */
[----:B------:R-:W-:-:S07]  /*2030*/  FADD.FTZ R2, R2, R13 ;  /* 0x0000000d02027221 */ /* 0x000fce0000010000 */
.L_x_1243:
[----:B------:R-:W-:Y:S05]  /*2040*/  BSYNC.RECONVERGENT B0 ;  /* 0x0000000000007941 */ /* 0x000fea0003800200 */
.L_x_1242:
        /* <DEDUP_REMOVED lines=15> */
[----:B------:R-:W-:-:S02]  /*2140*/  PRMT R3, R4, 0x7632, R3 ;  /* 0x0000763204037816 */ /* 0x000fc40000000003 */
[----:B------:R-:W-:Y:S01]  /*2150*/  PRMT R5, R0, 0x7632, R5 ;  /* 0x0000763200057816 */ /* 0x000fe20000000005 */
[----:B0-----:R-:W-:-:S06]  /*2160*/  UIMAD UR4, UR4, 0x60, URZ ;  /* 0x00000060040478a4 */ /* 0x001fcc000f8e02ff */
[----:B------:R-:W-:-:S04]  /*2170*/  IADD3 R19, P0, P1, R22, UR4, R19 ;  /* 0x0000000416137c10 */ /* 0x000fc8000f91e013 */
[----:B------:R-:W-:Y:S02]  /*2180*/  IADD3.X R8, PT, PT, RZ, RZ, RZ, P0, P1 ;  /* 0x000000ffff087210 */ /* 0x000fe400007e24ff */
[----:B-1----:R-:W-:-:S04]  /*2190*/  LEA R6, P0, R19, UR6, 0x1 ;  /* 0x0000000613067c11 */ /* 0x002fc8000f8008ff */
[--C-:B------:R-:W-:Y:S02]  /*21a0*/  LEA.HI.X R7, R19, UR7, R8.reuse, 0x1, P0 ;  /* 0x0000000713077c11 */ /* 0x100fe400080f0c08 */
[----:B------:R-:W-:-:S03]  /*21b0*/  PRMT R8, R2, 0x7632, R8 ;  /* 0x0000763202087816 */ /* 0x000fc60000000008 */
[----:B------:R-:W-:Y:S04]  /*21c0*/  STG.E.U16 desc[UR36][R6.64], R4 ;  /* 0x0000000406007986 */ /* 0x000fe8000c101524 */
[----:B------:R-:W-:Y:S04]  /*21d0*/  STG.E.U16 desc[UR36][R6.64+0x20], R3 ;  /* 0x0000200306007986 */ /* 0x000fe8000c101524 */
[----:B------:R-:W-:Y:S04]  /*21e0*/  STG.E.U16 desc[UR36][R6.64+0x40], R0 ;  /* 0x0000400006007986 */ /* 0x000fe8000c101524 */
[----:B------:R-:W-:Y:S04]  /*21f0*/  STG.E.U16 desc[UR36][R6.64+0x60], R5 ;  /* 0x0000600506007986 */ /* 0x000fe8000c101524 */
[----:B------:R-:W-:Y:S04]  /*2200*/  STG.E.U16 desc[UR36][R6.64+0x80], R2 ;  /* 0x0000800206007986 */ /* 0x000fe8000c101524 */
[----:B------:R-:W-:Y:S01]  /*2210*/  STG.E.U16 desc[UR36][R6.64+0xa0], R8 ;  /* 0x0000a00806007986 */ /* 0x000fe2000c101524 */
[----:B------:R-:W-:Y:S05]  /*2220*/  EXIT ;  /* 0x000000000000794d */ /* 0x000fea0003800000 */
.L_x_1219:
[----:B------:R-:W-:Y:S01]  /*2230*/  HFMA2 R12, -RZ, RZ, 0, 9.5367431640625e-07 ;  /* 0x00000010ff0c7431 */ /* 0x000fe200000001ff */
[----:B------:R-:W-:Y:S02]  /*2240*/  MOV R11, 0x1f ;  /* 0x0000001f000b7802 */ /* 0x000fe40000000f00 */
[----:B------:R-:W-:-:S07]  /*2250*/  MOV R15, 0xffffffff ;  /* 0xffffffff000f7802 */ /* 0x000fce0000000f00 */
[----:B------:R-:W-:Y:S05]  /*2260*/  WARPSYNC.COLLECTIVE R15, `(.L_x_1244) ;  /* 0x000000000f087348 */ /* 0x000fea0003c00000 */
[----:B------:R0:W1:Y:S02]  /*2270*/  SHFL.BFLY P6, R14, R13, R12, R11 ;  /* 0x0c00000c0d0e7389 */ /* 0x00006400000c000b */
[----:B01----:R-:W-:Y:S05]  /*2280*/  ENDCOLLECTIVE ;  /* 0x000000000000791b */ /* 0x003fea0003800000 */
.L_x_1244:
[----:B------:R-:W-:Y:S01]  /*2290*/  HFMA2 R12, -RZ, RZ, 0, 4.76837158203125e-07 ;  /* 0x00000008ff0c7431 */ /* 0x000fe200000001ff */
[----:B------:R-:W-:-:S04]  /*22a0*/  FMNMX.FTZ R0, R14, -3.40282346638528859812e+38, !PT ;  /* 0xff7fffff0e007809 */ /* 0x000fc80007810000 */
[----:B------:R-:W-:-:S07]  /*22b0*/  MOV R13, R0 ;  /* 0x00000000000d7202 */ /* 0x000fce0000000f00 */
[----:B------:R-:W-:Y:S05]  /*22c0*/  WARPSYNC.COLLECTIVE R15, `(.L_x_1245) ;  /* 0x000000000f087348 */ /* 0x000fea0003c00000 */
[----:B------:R0:W1:Y:S02]  /*22d0*/  SHFL.BFLY P6, R14, R13, R12, R11 ;  /* 0x0c00000c0d0e7389 */ /* 0x00006400000c000b */
[----:B01----:R-:W-:Y:S05]  /*22e0*/  ENDCOLLECTIVE ;  /* 0x000000000000791b */ /* 0x003fea0003800000 */
.L_x_1245:
[----:B------:R-:W-:Y:S01]  /*22f0*/  HFMA2 R12, -RZ, RZ, 0, 2.384185791015625e-07 ;  /* 0x00000004ff0c7431 */ /* 0x000fe200000001ff */
[----:B------:R-:W-:-:S04]  /*2300*/  FMNMX.FTZ R2, R0, R14, !PT ;  /* 0x0000000e00027209 */ /* 0x000fc80007810000 */
[----:B------:R-:W-:-:S07]  /*2310*/  MOV R13, R2 ;  /* 0x00000002000d7202 */ /* 0x000fce0000000f00 */
[----:B------:R-:W-:Y:S05]  /*2320*/  WARPSYNC.COLLECTIVE R15, `(.L_x_1246) ;  /* 0x000000000f087348 */ /* 0x000fea0003c00000 */
[----:B------:R0:W1:Y:S02]  /*2330*/  SHFL.BFLY P6, R14, R13, R12, R11 ;  /* 0x0c00000c0d0e7389 */ /* 0x00006400000c000b */
[----:B01----:R-:W-:Y:S05]  /*2340*/  ENDCOLLECTIVE ;  /* 0x000000000000791b */ /* 0x003fea0003800000 */
.L_x_1246:
[----:B------:R-:W-:Y:S01]  /*2350*/  HFMA2 R12, -RZ, RZ, 0, 1.1920928955078125e-07 ;  /* 0x00000002ff0c7431 */ /* 0x000fe200000001ff */
[----:B------:R-:W-:-:S04]  /*2360*/  FMNMX.FTZ R3, R2, R14, !PT ;  /* 0x0000000e02037209 */ /* 0x000fc80007810000 */
[----:B------:R-:W-:-:S07]  /*2370*/  MOV R13, R3 ;  /* 0x00000003000d7202 */ /* 0x000fce0000000f00 */
[----:B------:R-:W-:Y:S05]  /*2380*/  WARPSYNC.COLLECTIVE R15, `(.L_x_1247) ;  /* 0x000000000f087348 */ /* 0x000fea0003c00000 */
[----:B------:R0:W1:Y:S02]  /*2390*/  SHFL.BFLY P6, R14, R13, R12, R11 ;  /* 0x0c00000c0d0e7389 */ /* 0x00006400000c000b */
[----:B01----:R-:W-:Y:S05]  /*23a0*/  ENDCOLLECTIVE ;  /* 0x000000000000791b */ /* 0x003fea0003800000 */
.L_x_1247:
[----:B------:R-:W-:Y:S05]  /*23b0*/  BRA `(.L_x_1248) ;  /* 0xffffffdc00c87947 */ /* 0x000fea000383ffff */
.L_x_1249:
        /* <DEDUP_REMOVED lines=12> */
.L_x_25595:


//--------------------- .text._ZN4vllm25paged_attention_v1_kernelI13__nv_bfloat16hLi80ELi16ELi128ELNS_18Fp8KVCacheDataTypeE2ELb0EEEvPT_PKS3_PKT0_S9_ifPKiSB_iPKfiiiSD_SD_iiiii --------------------------
	.section	.text._ZN4vllm25paged_attention_v1_kernelI13__nv_bfloat16hLi80ELi16ELi128ELNS_18Fp8KVCacheDataTypeE2ELb0EEEvPT_PKS3_PKT0_S9_ifPKiSB_iPKfiiiSD_SD_iiiii,"ax",@progbits
	.align	128
        .global         _ZN4vllm25paged_attention_v1_kernelI13__nv_bfloat16hLi80ELi16ELi128ELNS_18Fp8KVCacheDataTypeE2ELb0EEEvPT_PKS3_PKT0_S9_ifPKiSB_iPKfiiiSD_SD_iiiii
        .type           _ZN4vllm25paged_attention_v1_kernelI13__nv_bfloat16hLi80ELi16ELi128ELNS_18Fp8KVCacheDataTypeE2ELb0EEEvPT_PKS3_PKT0_S9_ifPKiSB_iPKfiiiSD_SD_iiiii,@function
        .size           _ZN4vllm25paged_attention_v1_kernelI13__nv_bfloat16hLi80ELi16ELi128ELNS_18Fp8KVCacheDataTypeE2ELb0EEEvPT_PKS3_PKT0_S9_ifPKiSB_iPKfiiiSD_SD_iiiii,(.L_x_25596 - _ZN4vllm25paged_attention_v1_kernelI13__nv_bfloat16hLi80ELi16ELi128ELNS_18Fp8KVCacheDataTypeE2ELb0EEEvPT_PKS3_PKT0_S9_ifPKiSB_iPKfiiiSD_SD_iiiii)
        .other          _ZN4vllm25paged_attention_v1_kernelI13__nv_bfloat16hLi80ELi16ELi128ELNS_18Fp8KVCacheDataTypeE2ELb0EEEvPT_PKS3_PKT0_S9_ifPKiSB_iPKfiiiSD_SD_iiiii,@"STO_CUDA_ENTRY STV_DEFAULT"
_ZN4vllm25paged_attention_v1_kernelI13__nv_bfloat16hLi80ELi16ELi128ELNS_18Fp8KVCacheDataTypeE2ELb0EEEvPT_PKS3_PKT0_S9_ifPKiSB_iPKfiiiSD_SD_iiiii:
.text._ZN4vllm25paged_attention_v1_kernelI13__nv_bfloat16hLi80ELi16ELi128ELNS_18Fp8KVCacheDataTypeE2ELb0EEEvPT_PKS3_PKT0_S9_ifPKiSB_iPKfiiiSD_SD_iiiii:
        /* <DEDUP_REMOVED lines=35> */
.L_x_1251:
[----:B------:R-:W-:Y:S05]  /*0230*/  BSYNC.RECONVERGENT B6 ;  /* 0x0000000000067941 */ /* 0x000fea0003800200 */
.L_x_1250:
        /* <DEDUP_REMOVED lines=10> */
.L_x_1281:
        /* <DEDUP_REMOVED lines=39> */
.L_x_1257:
        /* <DEDUP_REMOVED lines=11> */
.L_x_1256:
[----:B------:R-:W-:Y:S05]  /*0600*/  BSYNC.RECONVERGENT B1 ;  /* 0x0000000000017941 */ /* 0x000fea0003800200 */
.L_x_1255:
        /* <DEDUP_REMOVED lines=12> */
.L_x_1260:
        /* <DEDUP_REMOVED lines=100> */
.L_x_1259:
[----:B------:R-:W-:Y:S05]  /*0d10*/  BSYNC.RECONVERGENT B1 ;  /* 0x0000000000017941 */ /* 0x000fea0003800200 */
.L_x_1258:
        /* <DEDUP_REMOVED lines=55> */
.L_x_1262:
[----:B------:R-:W-:Y:S05]  /*1090*/  BSYNC.RECONVERGENT B1 ;  /* 0x0000000000017941 */ /* 0x000fea0003800200 */
.L_x_1261:
        /* <DEDUP_REMOVED lines=26> */
.L_x_1254:
[----:B------:R-:W-:Y:S05]  /*1240*/  BSYNC.RECONVERGENT B0 ;  /* 0x0000000000007941 */ /* 0x000fea0003800200 */
.L_x_1253:
        /* <DEDUP_REMOVED lines=39> */
.L_x_1267:
[----:B------:R-:W0:Y:S01]  /*14c0*/  LDS R3, [R6] ;  /* 0x0000000006037984 */ /* 0x000e220000000800 */
[----:B------:R-:W-:-:S04]  /*14d0*/  IADD3 R7, PT, PT, R7, 0x1, RZ ;  /* 0x0000000107077810 */ /* 0x000fc80007ffe0ff */
[----:B------:R-:W-:Y:S01]  /*14e0*/  ISETP.NE.AND P0, PT, R7, RZ, PT ;  /* 0x000000ff0700720c */ /* 0x000fe20003f05270 */
[----:B0-----:R-:W-:-:S05]  /*14f0*/  FMUL.FTZ R3, R3, R2 ;  /* 0x0000000203037220 */ /* 0x001fca0000410000 */
[----:B------:R0:W-:Y:S02]  /*1500*/  STS [R6], R3 ;  /* 0x0000000306007388 */ /* 0x0001e40000000800 */
[----:B0-----:R-:W-:-:S05]  /*1510*/  IADD3 R6, PT, PT, R6, 0x200, RZ ;  /* 0x0000020006067810 */ /* 0x001fca0007ffe0ff */
[----:B------:R-:W-:Y:S05]  /*1520*/  @P0 BRA `(.L_x_1267) ;  /* 0xfffffffc00e40947 */ /* 0x000fea000383ffff */
.L_x_1266:
[----:B------:R-:W-:Y:S05]  /*1530*/  BSYNC.RECONVERGENT B1 ;  /* 0x0000000000017941 */ /* 0x000fea0003800200 */
.L_x_1265:
        /* <DEDUP_REMOVED lines=12> */
.L_x_1270:
        /* <DEDUP_REMOVED lines=52> */
.L_x_1269:
[----:B------:R-:W-:Y:S05]  /*1940*/  BSYNC.RECONVERGENT B1 ;  /* 0x0000000000017941 */ /* 0x000fea0003800200 */
.L_x_1268:
        /* <DEDUP_REMOVED lines=31> */
.L_x_1272:
[----:B------:R-:W-:Y:S05]  /*1b40*/  BSYNC.RECONVERGENT B1 ;  /* 0x0000000000017941 */ /* 0x000fea0003800200 */
.L_x_1271:
        /* <DEDUP_REMOVED lines=14> */
.L_x_1264:
[----:B------:R-:W-:Y:S05]  /*1c30*/  BSYNC.RECONVERGENT B0 ;  /* 0x0000000000007941 */ /* 0x000fea0003800200 */
.L_x_1263:
[----:B------:R-:W-:Y:S01]  /*1c40*/  BAR.SYNC.DEFER_BLOCKING 0x0 ;  /* 0x0000000000007b1d */ /* 0x000fe20000010000 */
[----:B01----:R-:W-:Y:S01]  /*1c50*/  LOP3.LUT R2, R22, 0x1, RZ, 0xc0, !PT ;  /* 0x0000000116027812 */ /* 0x003fe200078ec0ff */
[----:B------:R-:W-:Y:S01]  /*1c60*/  VIADD R5, R5, 0x20 ;  /* 0x0000002005057836 */ /* 0x000fe20000000000 */
[----:B------:R-:W-:Y:S01]  /*1c70*/  SHF.R.U32.HI R3, RZ, 0x1, R16 ;  /* 0x00000001ff037819 */ /* 0x000fe20000011610 */
[----:B------:R-:W-:Y:S01]  /*1c80*/  HFMA2 R6, -RZ, RZ, 0, 0 ;  /* 0x00000000ff067431 */ /* 0x000fe200000001ff */
[----:B------:R-:W-:Y:S01]  /*1c90*/  ISETP.NE.AND P2, PT, R2, RZ, PT ;  /* 0x000000ff0200720c */ /* 0x000fe20003f45270 */
[----:B------:R-:W-:Y:S01]  /*1ca0*/  BSSY.RECONVERGENT B0, `(.L_x_1273) ;  /* 0x0000020000007945 */ /* 0x000fe20003800200 */
[----:B------:R-:W-:Y:S01]  /*1cb0*/  LOP3.LUT R2, R22, 0x3c0, RZ, 0xc0, !PT ;  /* 0x000003c016027812 */ /* 0x000fe200078ec0ff */
[----:B------:R-:W-:Y:S01]  /*1cc0*/  IMAD R3, R18, 0x50, R3 ;  /* 0x0000005012037824 */ /* 0x000fe200078e0203 */
[----:B------:R-:W-:Y:S02]  /*1cd0*/  BAR.SYNC.DEFER_BLOCKING 0x0 ;  /* 0x0000000000007b1d */ /* 0x000fe40000010000 */
[----:B------:R-:W-:-:S02]  /*1ce0*/  ISETP.NE.OR P5, PT, R2, 0x40, P2 ;  /* 0x000000400200780c */ /* 0x000fc400017a5670 */
[----:B------:R-:W-:Y:S02]  /*1cf0*/  LOP3.LUT P0, RZ, R22, 0x3c1, RZ, 0xc0, !PT ;  /* 0x000003c116ff7812 */ /* 0x000fe4000780c0ff */
[----:B------:R-:W-:Y:S02]  /*1d00*/  LEA R0, R0, R5, 0x18 ;  /* 0x0000000500007211 */ /* 0x000fe400078ec0ff */
[----:B------:R-:W-:Y:S02]  /*1d10*/  LOP3.LUT R4, R22, 0x3e0, RZ, 0xc0, !PT ;  /* 0x000003e016047812 */ /* 0x000fe400078ec0ff */
[----:B------:R-:W-:Y:S01]  /*1d20*/  LEA R7, R3, R0, 0x2 ;  /* 0x0000000003077211 */ /* 0x000fe200078e10ff */
[----:B------:R-:W-:Y:S01]  /*1d30*/  HFMA2 R0, -RZ, RZ, 0, 0 ;  /* 0x00000000ff007431 */ /* 0x000fe200000001ff */
        /* <DEDUP_REMOVED lines=16> */
[----:B------:R-:W4:Y:S01]  /*1e40*/  LDS R13, [R7+0x100] ;  /* 0x00010000070d7984 */ /* 0x000f220000000800 */
[----:B0-----:R-:W-:Y:S01]  /*1e50*/  FADD.FTZ R0, R0, R9 ;  /* 0x0000000900007221 */ /* 0x001fe20000010000 */
[----:B-1----:R-:W-:Y:S01]  /*1e60*/  FADD.FTZ R3, R3, R2 ;  /* 0x0000000203037221 */ /* 0x002fe20000010000 */
[----:B--2---:R-:W-:Y:S01]  /*1e70*/  FADD.FTZ R4, R4, R11 ;  /* 0x0000000b04047221 */ /* 0x004fe20000010000 */
[----:B---3--:R-:W-:Y:S01]  /*1e80*/  FADD.FTZ R5, R5, R8 ;  /* 0x0000000805057221 */ /* 0x008fe20000010000 */
[----:B----4-:R-:W-:-:S07]  /*1e90*/  FADD.FTZ R6, R6, R13 ;  /* 0x0000000d06067221 */ /* 0x010fce0000010000 */
.L_x_1274:
[----:B------:R-:W-:Y:S05]  /*1ea0*/  BSYNC.RECONVERGENT B0 ;  /* 0x0000000000007941 */ /* 0x000fea0003800200 */
.L_x_1273:
[----:B------:R-:W-:Y:S06]  /*1eb0*/  BAR.SYNC.DEFER_BLOCKING 0x0 ;  /* 0x0000000000007b1d */ /* 0x000fec0000010000 */
[----:B------:R-:W-:Y:S01]  /*1ec0*/  BSSY.RECONVERGENT B0, `(.L_x_1275) ;  /* 0x0000012000007945 */ /* 0x000fe20003800200 */
        /* <DEDUP_REMOVED lines=11> */
[----:B------:R-:W5:Y:S01]  /*1f80*/  LDS R13, [R7+0x100] ;  /* 0x00010000070d7984 */ /* 0x000f620000000800 */
[----:B01----:R-:W-:Y:S01]  /*1f90*/  FADD.FTZ R0, R0, R9 ;  /* 0x0000000900007221 */ /* 0x003fe20000010000 */
[----:B--2---:R-:W-:Y:S01]  /*1fa0*/  FADD.FTZ R3, R3, R2 ;  /* 0x0000000203037221 */ /* 0x004fe20000010000 */
[----:B---3--:R-:W-:Y:S01]  /*1fb0*/  FADD.FTZ R4, R4, R11 ;  /* 0x0000000b04047221 */ /* 0x008fe20000010000 */
[----:B----4-:R-:W-:Y:S01]  /*1fc0*/  FADD.FTZ R5, R5, R8 ;  /* 0x0000000805057221 */ /* 0x010fe20000010000 */
[----:B-----5:R-:W-:-:S07]  /*1fd0*/  FADD.FTZ R6, R6, R13 ;  /* 0x0000000d06067221 */ /* 0x020fce0000010000 */
.L_x_1276:
[----:B------:R-:W-:Y:S05]  /*1fe0*/  BSYNC.RECONVERGENT B0 ;  /* 0x0000000000007941 */ /* 0x000fea0003800200 */
.L_x_1275:
        /* <DEDUP_REMOVED lines=14> */
[----:B------:R-:W-:Y:S02]  /*20d0*/  F2FP.BF16.F32.PACK_AB R6, RZ, R6 ;  /* 0x00000006ff06723e */ /* 0x000fe400000010ff */
[----:B------:R-:W-:-:S02]  /*20e0*/  PRMT R5, R0, 0x7632, R5 ;  /* 0x0000763200057816 */ /* 0x000fc40000000005 */
        /* <DEDUP_REMOVED lines=10> */
[----:B------:R-:W-:Y:S01]  /*2190*/  STG.E.U16 desc[UR36][R2.64+0x80], R6 ;  /* 0x0000800602007986 */ /* 0x000fe2000c101524 */
[----:B------:R-:W-:Y:S05]  /*21a0*/  EXIT ;  /* 0x000000000000794d */ /* 0x000fea0003800000 */
.L_x_1252:
[----:B------:R-:W-:Y:S01]  /*21b0*/  MOV R12, 0x10 ;  /* 0x00000010000c7802 */ /* 0x000fe20000000f00 */
[----:B------:R-:W-:Y:S01]  /*21c0*/  HFMA2 R11, -RZ, RZ, 0, 1.847743988037109375e-06 ;  /* 0x0000001fff0b7431 */ /* 0x000fe200000001ff */
[----:B------:R-:W-:-:S07]  /*21d0*/  MOV R15, 0xffffffff ;  /* 0xffffffff000f7802 */ /* 0x000fce0000000f00 */
[----:B------:R-:W-:Y:S05]  /*21e0*/  WARPSYNC.COLLECTIVE R15, `(.L_x_1277) ;  /* 0x000000000f087348 */ /* 0x000fea0003c00000 */
[----:B------:R0:W1:Y:S02]  /*21f0*/  SHFL.BFLY P6, R14, R13, R12, R11 ;  /* 0x0c00000c0d0e7389 */ /* 0x00006400000c000b */
[----:B01----:R-:W-:Y:S05]  /*2200*/  ENDCOLLECTIVE ;  /* 0x000000000000791b */ /* 0x003fea0003800000 */
.L_x_1277:
[----:B------:R-:W-:Y:S01]  /*2210*/  HFMA2 R12, -RZ, RZ, 0, 4.76837158203125e-07 ;  /* 0x00000008ff0c7431 */ /* 0x000fe200000001ff */
[----:B------:R-:W-:-:S04]  /*2220*/  FMNMX.FTZ R0, R14, -3.40282346638528859812e+38, !PT ;  /* 0xff7fffff0e007809 */ /* 0x000fc80007810000 */
[----:B------:R-:W-:-:S07]  /*2230*/  MOV R13, R0 ;  /* 0x00000000000d7202 */ /* 0x000fce0000000f00 */
[----:B------:R-:W-:Y:S05]  /*2240*/  WARPSYNC.COLLECTIVE R15, `(.L_x_1278) ;  /* 0x000000000f087348 */ /* 0x000fea0003c00000 */
[----:B------:R0:W1:Y:S02]  /*2250*/  SHFL.BFLY P6, R14, R13, R12, R11 ;  /* 0x0c00000c0d0e7389 */ /* 0x00006400000c000b */
[----:B01----:R-:W-:Y:S05]  /*2260*/  ENDCOLLECTIVE ;  /* 0x000000000000791b */ /* 0x003fea0003800000 */
.L_x_1278:
[----:B------:R-:W-:Y:S01]  /*2270*/  HFMA2 R12, -RZ, RZ, 0, 2.384185791015625e-07 ;  /* 0x00000004ff0c7431 */ /* 0x000fe200000001ff */
[----:B------:R-:W-:-:S04]  /*2280*/  FMNMX.FTZ R2, R0, R14, !PT ;  /* 0x0000000e00027209 */ /* 0x000fc80007810000 */
[----:B------:R-:W-:-:S07]  /*2290*/  MOV R13, R2 ;  /* 0x00000002000d7202 */ /* 0x000fce0000000f00 */
[----:B------:R-:W-:Y:S05]  /*22a0*/  WARPSYNC.COLLECTIVE R15, `(.L_x_1279) ;  /* 0x000000000f087348 */ /* 0x000fea0003c00000 */
[----:B------:R0:W1:Y:S02]  /*22b0*/  SHFL.BFLY P6, R14, R13, R12, R11 ;  /* 0x0c00000c0d0e7389 */ /* 0x00006400000c000b */
[----:B01----:R-:W-:Y:S05]  /*22c0*/  ENDCOLLECTIVE ;  /* 0x000000000000791b */ /* 0x003fea0003800000 */
.L_x_1279:
[----:B------:R-:W-:Y:S01]  /*22d0*/  HFMA2 R12, -RZ, RZ, 0, 1.1920928955078125e-07 ;  /* 0x00000002ff0c7431 */ /* 0x000fe200000001ff */
[----:B------:R-:W-:-:S04]  /*22e0*/  FMNMX.FTZ R3, R2, R14, !PT ;  /* 0x0000000e02037209 */ /* 0x000fc80007810000 */
[----:B------:R-:W-:-:S07]  /*22f0*/  MOV R13, R3 ;  /* 0x00000003000d7202 */ /* 0x000fce0000000f00 */
[----:B------:R-:W-:Y:S05]  /*2300*/  WARPSYNC.COLLECTIVE R15, `(.L_x_1280) ;  /* 0x000000000f087348 */ /* 0x000fea0003c00000 */
[----:B------:R0:W1:Y:S02]  /*2310*/  SHFL.BFLY P6, R14, R13, R12, R11 ;  /* 0x0c00000c0d0e7389 */ /* 0x00006400000c000b */
[----:B01----:R-:W-:Y:S05]  /*2320*/  ENDCOLLECTIVE ;  /* 0x000000000000791b */ /* 0x003fea0003800000 */
.L_x_1280:
[----:B------:R-:W-:Y:S05]  /*2330*/  BRA `(.L_x_1281) ;  /* 0xffffffdc00e87947 */ /* 0x000fea000383ffff */
.L_x_1282:
        /* <DEDUP_REMOVED lines=12> */
.L_x_25596:


//--------------------- .text._ZN4vllm25paged_attention_v1_kernelI13__nv_bfloat16hLi64ELi16ELi128ELNS_18Fp8KVCacheDataTypeE2ELb0EEEvPT_PKS3_PKT0_S9_ifPKiSB_iPKfiiiSD_SD_iiiii --------------------------
	.section	.text._ZN4vllm25paged_attention_v1_kernelI13__nv_bfloat16hLi64ELi16ELi128ELNS_18Fp8KVCacheDataTypeE2ELb0EEEvPT_PKS3_PKT0_S9_ifPKiSB_iPKfiiiSD_SD_iiiii,"ax",@progbits
	.align	128
        .global         _ZN4vllm25paged_attention_v1_kernelI13__nv_bfloat16hLi64ELi16ELi128ELNS_18Fp8KVCacheDataTypeE2ELb0EEEvPT_PKS3_PKT0_S9_ifPKiSB_iPKfiiiSD_SD_iiiii
        .type           _ZN4vllm25paged_attention_v1_kernelI13__nv_bfloat16hLi64ELi16ELi128ELNS_18Fp8KVCacheDataTypeE2ELb0EEEvPT_PKS3_PKT0_S9_ifPKiSB_iPKfiiiSD_SD_iiiii,@function
        .size           _ZN4vllm25paged_attention_v1_kernelI13__nv_bfloat16hLi64ELi16ELi128ELNS_18Fp8KVCacheDataTypeE2ELb0EEEvPT_PKS3_PKT0_S9_ifPKiSB_iPKfiiiSD_SD_iiiii,(.L_x_25597 - _ZN4vllm25paged_attention_v1_kernelI13__nv_bfloat16hLi64ELi16ELi128ELNS_18Fp8KVCacheDataTypeE2ELb0EEEvPT_PKS3_PKT0_S9_ifPKiSB_iPKfiiiSD_SD_iiiii)
        .other          _ZN4vllm25paged_attention_v1_kernelI13__nv_bfloat16hLi64ELi16ELi128ELNS_18Fp8KVCacheDataTypeE2ELb0EEEvPT_PKS3_PKT0_S9_ifPKiSB_iPKfiiiSD_SD_iiiii,@"STO_CUDA_ENTRY STV_DEFAULT"
_ZN4vllm25paged_attention_v1_kernelI13__nv_bfloat16hLi64ELi16ELi128ELNS_18Fp8KVCacheDataTypeE2ELb0EEEvPT_PKS3_PKT0_S9_ifPKiSB_iPKfiiiSD_SD_iiiii:
.text._ZN4vllm25paged_attention_v1_kernelI13__nv_bfloat16hLi64ELi16ELi128ELNS_18Fp8KVCacheDataTypeE2ELb0EEEvPT_PKS3_PKT0_S9_ifPKiSB_iPKfiiiSD_SD_iiiii:
        /* <DEDUP_REMOVED lines=35> */
.L_x_1284:
[----:B------:R-:W-:Y:S05]  /*0230*/  BSYNC.RECONVERGENT B6 ;  /* 0x0000000000067941 */ /* 0x000fea0003800200 */
.L_x_1283:
        /* <DEDUP_REMOVED lines=10> */
.L_x_1310:
        /* <DEDUP_REMOVED lines=39> */
.L_x_1290:
        /* <DEDUP_REMOVED lines=11> */
.L_x_1289:
[----:B------:R-:W-:Y:S05]  /*0600*/  BSYNC.RECONVERGENT B1 ;  /* 0x0000000000017941 */ /* 0x000fea0003800200 */
.L_x_1288:
        /* <DEDUP_REMOVED lines=12> */
.L_x_1293:
        /* <DEDUP_REMOVED lines=100> */
.L_x_1292:
[----:B------:R-:W-:Y:S05]  /*0d10*/  BSYNC.RECONVERGENT B1 ;  /* 0x0000000000017941 */ /* 0x000fea0003800200 */
.L_x_1291:
        /* <DEDUP_REMOVED lines=55> */
.L_x_1295:
[----:B------:R-:W-:Y:S05]  /*1090*/  BSYNC.RECONVERGENT B1 ;  /* 0x0000000000017941 */ /* 0x000fea0003800200 */
.L_x_1294:
        /* <DEDUP_REMOVED lines=26> */
.L_x_1287:
[----:B------:R-:W-:Y:S05]  /*1240*/  BSYNC.RECONVERGENT B0 ;  /* 0x0000000000007941 */ /* 0x000fea0003800200 */
.L_x_1286:
        /* <DEDUP_REMOVED lines=39> */
.L_x_1300:
[----:B------:R-:W0:Y:S01]  /*14c0*/  LDS R3, [R6] ;  /* 0x0000000006037984 */ /* 0x000e220000000800 */
[----:B------:R-:W-:-:S04]  /*14d0*/  IADD3 R7, PT, PT, R7, 0x1, RZ ;  /* 0x0000000107077810 */ /* 0x000fc80007ffe0ff */
[----:B------:R-:W-:Y:S01]  /*14e0*/  ISETP.NE.AND P0, PT, R7, RZ, PT ;  /* 0x000000ff0700720c */ /* 0x000fe20003f05270 */
[----:B0-----:R-:W-:-:S05]  /*14f0*/  FMUL.FTZ R3, R3, R2 ;  /* 0x0000000203037220 */ /* 0x001fca0000410000 */
[----:B------:R0:W-:Y:S02]  /*1500*/  STS [R6], R3 ;  /* 0x0000000306007388 */ /* 0x0001e40000000800 */
[----:B0-----:R-:W-:-:S05]  /*1510*/  VIADD R6, R6, 0x200 ;  /* 0x0000020006067836 */ /* 0x001fca0000000000 */
[----:B------:R-:W-:Y:S05]  /*1520*/  @P0 BRA `(.L_x_1300) ;  /* 0xfffffffc00e40947 */ /* 0x000fea000383ffff */
.L_x_1299:
[----:B------:R-:W-:Y:S05]  /*1530*/  BSYNC.RECONVERGENT B1 ;  /* 0x0000000000017941 */ /* 0x000fea0003800200 */
.L_x_1298:
        /* <DEDUP_REMOVED lines=12> */
.L_x_1303:
        /* <DEDUP_REMOVED lines=52> */
.L_x_1302:
[----:B------:R-:W-:Y:S05]  /*1940*/  BSYNC.RECONVERGENT B1 ;  /* 0x0000000000017941 */ /* 0x000fea0003800200 */
.L_x_1301:
        /* <DEDUP_REMOVED lines=31> */
.L_x_1305:
[----:B------:R-:W-:Y:S05]  /*1b40*/  BSYNC.RECONVERGENT B1 ;  /* 0x0000000000017941 */ /* 0x000fea0003800200 */
.L_x_1304:
        /* <DEDUP_REMOVED lines=14> */
.L_x_1297:
[----:B------:R-:W-:Y:S05]  /*1c30*/  BSYNC.RECONVERGENT B0 ;  /* 0x0000000000007941 */ /* 0x000fea0003800200 */
.L_x_1296:
[----:B------:R-:W-:Y:S01]  /*1c40*/  BAR.SYNC.DEFER_BLOCKING 0x0 ;  /* 0x0000000000007b1d */ /* 0x000fe20000010000 */
[C---:B-1----:R-:W-:Y:S02]  /*1c50*/  LOP3.LUT R3, R22.reuse, 0x1, RZ, 0xc0, !PT ;  /* 0x0000000116037812 */ /* 0x042fe400078ec0ff */
[----:B0-----:R-:W-:-:S05]  /*1c60*/  LOP3.LUT R2, R22, 0x3c0, RZ, 0xc0, !PT ;  /* 0x000003c016027812 */ /* 0x001fca00078ec0ff */
[----:B------:R-:W-:Y:S01]  /*1c70*/  BAR.SYNC.DEFER_BLOCKING 0x0 ;  /* 0x0000000000007b1d */ /* 0x000fe20000010000 */
[----:B------:R-:W-:Y:S02]  /*1c80*/  ISETP.NE.U32.AND P0, PT, R3, 0x1, PT ;  /* 0x000000010300780c */ /* 0x000fe40003f05070 */
[----:B------:R-:W-:Y:S02]  /*1c90*/  SHF.R.U32.HI R7, RZ, 0x1, R16 ;  /* 0x00000001ff077819 */ /* 0x000fe40000011610 */
[----:B------:R-:W-:Y:S02]  /*1ca0*/  IADD3 R5, PT, PT, R5, 0x20, RZ ;  /* 0x0000002005057810 */ /* 0x000fe40007ffe0ff */
[----:B------:R-:W-:Y:S02]  /*1cb0*/  ISETP.NE.OR P1, PT, R2, 0x40, !P0 ;  /* 0x000000400200780c */ /* 0x000fe40004725670 */
[----:B------:R-:W-:Y:S01]  /*1cc0*/  LEA R10, R0, R5, 0x18 ;  /* 0x00000005000a7211 */ /* 0x000fe200078ec0ff */
[----:B------:R-:W-:Y:S01]  /*1cd0*/  HFMA2 R0, -RZ, RZ, 0, 0 ;  /* 0x00000000ff007431 */ /* 0x000fe200000001ff */
[----:B------:R-:W-:-:S02]  /*1ce0*/  LEA R18, R18, R7, 0x6 ;  /* 0x0000000712127211 */ /* 0x000fc400078e30ff */
[----:B------:R-:W-:Y:S02]  /*1cf0*/  CS2R R4, SRZ ;  /* 0x0000000000047805 */ /* 0x000fe4000001ff00 */
[----:B------:R-:W-:Y:S02]  /*1d00*/  MOV R3, RZ ;  /* 0x000000ff00037202 */ /* 0x000fe40000000f00 */
[----:B------:R-:W-:Y:S02]  /*1d10*/  LEA R18, R18, R10, 0x2 ;  /* 0x0000000a12127211 */ /* 0x000fe400078e10ff */
[C---:B------:R-:W-:Y:S02]  /*1d20*/  LOP3.LUT P2, RZ, R22.reuse, 0x3c1, RZ, 0xc0, !PT ;  /* 0x000003c116ff7812 */ /* 0x040fe4000784c0ff */
        /* <DEDUP_REMOVED lines=30> */
[----:B------:R-:W5:Y:S01]  /*1f10*/  S2R R8, SR_CTAID.X ;  /* 0x0000000000087919 */ /* 0x000f620000002500 */
[----:B------:R-:W5:Y:S01]  /*1f20*/  LDCU UR4, c[0x0][0x370] ;  /* 0x00006e00ff0477ac */ /* 0x000f620008000800 */
[----:B------:R-:W0:Y:S01]  /*1f30*/  LDCU UR5, c[0x0][0x378] ;  /* 0x00006f00ff0577ac */ /* 0x000e220008000800 */
[----:B-----5:R-:W-:-:S04]  /*1f40*/  IMAD R19, R19, UR4, R8 ;  /* 0x0000000413137c24 */ /* 0x020fc8000f8e0208 */
[----:B0-----:R-:W-:Y:S01]  /*1f50*/  IMAD R19, R19, UR5, RZ ;  /* 0x0000000513137c24 */ /* 0x001fe2000f8e02ff */
[----:B------:R-:W-:Y:S06]  /*1f60*/  @!P0 EXIT ;  /* 0x000000000000894d */ /* 0x000fec0003800000 */
        /* <DEDUP_REMOVED lines=22> */
.L_x_1285:
[----:B------:R-:W-:Y:S02]  /*20d0*/  IMAD.MOV.U32 R12, RZ, RZ, 0x10 ;  /* 0x00000010ff0c7424 */ /* 0x000fe400078e00ff */
[----:B------:R-:W-:Y:S01]  /*20e0*/  HFMA2 R11, -RZ, RZ, 0, 1.847743988037109375e-06 ;  /* 0x0000001fff0b7431 */ /* 0x000fe200000001ff */
[----:B------:R-:W-:-:S07]  /*20f0*/  MOV R15, 0xffffffff ;  /* 0xffffffff000f7802 */ /* 0x000fce0000000f00 */
[----:B------:R-:W-:Y:S05]  /*2100*/  WARPSYNC.COLLECTIVE R15, `(.L_x_1306) ;  /* 0x000000000f087348 */ /* 0x000fea0003c00000 */
[----:B------:R0:W1:Y:S02]  /*2110*/  SHFL.BFLY P6, R14, R13, R12, R11 ;  /* 0x0c00000c0d0e7389 */ /* 0x00006400000c000b */
[----:B01----:R-:W-:Y:S05]  /*2120*/  ENDCOLLECTIVE ;  /* 0x000000000000791b */ /* 0x003fea0003800000 */
.L_x_1306:
[----:B------:R-:W-:Y:S01]  /*2130*/  HFMA2 R12, -RZ, RZ, 0, 4.76837158203125e-07 ;  /* 0x00000008ff0c7431 */ /* 0x000fe200000001ff */
[----:B------:R-:W-:-:S04]  /*2140*/  FMNMX.FTZ R0, R14, -3.40282346638528859812e+38, !PT ;  /* 0xff7fffff0e007809 */ /* 0x000fc80007810000 */
[----:B------:R-:W-:-:S07]  /*2150*/  MOV R13, R0 ;  /* 0x00000000000d7202 */ /* 0x000fce0000000f00 */
[----:B------:R-:W-:Y:S05]  /*2160*/  WARPSYNC.COLLECTIVE R15, `(.L_x_1307) ;  /* 0x000000000f087348 */ /* 0x000fea0003c00000 */
[----:B------:R0:W1:Y:S02]  /*2170*/  SHFL.BFLY P6, R14, R13, R12, R11 ;  /* 0x0c00000c0d0e7389 */ /* 0x00006400000c000b */
[----:B01----:R-:W-:Y:S05]  /*2180*/  ENDCOLLECTIVE ;  /* 0x000000000000791b */ /* 0x003fea0003800000 */
.L_x_1307:
[----:B------:R-:W-:Y:S01]  /*2190*/  HFMA2 R12, -RZ, RZ, 0, 2.384185791015625e-07 ;  /* 0x00000004ff0c7431 */ /* 0x000fe200000001ff */
[----:B------:R-:W-:-:S04]  /*21a0*/  FMNMX.FTZ R2, R0, R14, !PT ;  /* 0x0000000e00027209 */ /* 0x000fc80007810000 */
[----:B------:R-:W-:-:S07]  /*21b0*/  MOV R13, R2 ;  /* 0x00000002000d7202 */ /* 0x000fce0000000f00 */
[----:B------:R-:W-:Y:S05]  /*21c0*/  WARPSYNC.COLLECTIVE R15, `(.L_x_1308) ;  /* 0x000000000f087348 */ /* 0x000fea0003c00000 */
[----:B------:R0:W1:Y:S02]  /*21d0*/  SHFL.BFLY P6, R14, R13, R12, R11 ;  /* 0x0c00000c0d0e7389 */ /* 0x00006400000c000b */
[----:B01----:R-:W-:Y:S05]  /*21e0*/  ENDCOLLECTIVE ;  /* 0x000000000000791b */ /* 0x003fea0003800000 */
.L_x_1308:
[----:B------:R-:W-:Y:S01]  /*21f0*/  HFMA2 R12, -RZ, RZ, 0, 1.1920928955078125e-07 ;  /* 0x00000002ff0c7431 */ /* 0x000fe200000001ff */
[----:B------:R-:W-:-:S04]  /*2200*/  FMNMX.FTZ R3, R2, R14, !PT ;  /* 0x0000000e02037209 */ /* 0x000fc80007810000 */
[----:B------:R-:W-:-:S07]  /*2210*/  MOV R13, R3 ;  /* 0x00000003000d7202 */ /* 0x000fce0000000f00 */
[----:B------:R-:W-:Y:S05]  /*2220*/  WARPSYNC.COLLECTIVE R15, `(.L_x_1309) ;  /* 0x000000000f087348 */ /* 0x000fea0003c00000 */
[----:B------:R0:W1:Y:S02]  /*2230*/  SHFL.BFLY P6, R14, R13, R12, R11 ;  /* 0x0c00000c0d0e7389 */ /* 0x00006400000c000b */
[----:B01----:R-:W-:Y:S05]  /*2240*/  ENDCOLLECTIVE ;  /* 0x000000000000791b */ /* 0x003fea0003800000 */
.L_x_1309:
[----:B------:R-:W-:Y:S05]  /*2250*/  BRA `(.L_x_1310) ;  /* 0xffffffe000207947 */ /* 0x000fea000383ffff */
.L_x_1311:
        /* <DEDUP_REMOVED lines=10> */
.L_x_25597:


//--------------------- .text._ZN4vllm25paged_attention_v1_kernelI13__nv_bfloat16hLi32ELi16ELi128ELNS_18Fp8KVCacheDataTypeE2ELb0EEEvPT_PKS3_PKT0_S9_ifPKiSB_iPKfiiiSD_SD_iiiii --------------------------
	.section	.text._ZN4vllm25paged_attention_v1_kernelI13__nv_bfloat16hLi32ELi16ELi128ELNS_18Fp8KVCacheDataTypeE2ELb0EEEvPT_PKS3_PKT0_S9_ifPKiSB_iPKfiiiSD_SD_iiiii,"ax",@progbits
	.align	128
        .global         _ZN4vllm25paged_attention_v1_kernelI13__nv_bfloat16hLi32ELi16ELi128ELNS_18Fp8KVCacheDataTypeE2ELb0EEEvPT_PKS3_PKT0_S9_ifPKiSB_iPKfiiiSD_SD_iiiii
        .type           _ZN4vllm25paged_attention_v1_kernelI13__nv_bfloat16hLi32ELi16ELi128ELNS_18Fp8KVCacheDataTypeE2ELb0EEEvPT_PKS3_PKT0_S9_ifPKiSB_iPKfiiiSD_SD_iiiii,@function
        .size           _ZN4vllm25paged_attention_v1_kernelI13__nv_bfloat16hLi32ELi16ELi128ELNS_18Fp8KVCacheDataTypeE2ELb0EEEvPT_PKS3_PKT0_S9_ifPKiSB_iPKfiiiSD_SD_iiiii,(.L_x_25598 - _ZN4vllm25paged_attention_v1_kernelI13__nv_bfloat16hLi32ELi16ELi128ELNS_18Fp8KVCacheDataTypeE2ELb0EEEvPT_PKS3_PKT0_S9_ifPKiSB_iPKfiiiSD_SD_iiiii)
        .other          _ZN4vllm25paged_attention_v1_kernelI13__nv_bfloat16hLi32ELi16ELi128ELNS_18Fp8KVCacheDataTypeE2ELb0EEEvPT_PKS3_PKT0_S9_ifPKiSB_iPKfiiiSD_SD_iiiii,@"STO_CUDA_ENTRY STV_DEFAULT"
_ZN4vllm25paged_attention_v1_kernelI13__nv_bfloat16hLi32ELi16ELi128ELNS_18Fp8KVCacheDataTypeE2ELb0EEEvPT_PKS3_PKT0_S9_ifPKiSB_iPKfiiiSD_SD_iiiii:
.text._ZN4vllm25paged_attention_v1_kernelI13__nv_bfloat16hLi32ELi16ELi128ELNS_18Fp8KVCacheDataTypeE2ELb0EEEvPT_PKS3_PKT0_S9_ifPKiSB_iPKfiiiSD_SD_iiiii:
        /* <DEDUP_REMOVED lines=35> */
.L_x_1313:
[----:B------:R-:W-:Y:S05]  /*0230*/  BSYNC.RECONVERGENT B6 ;  /* 0x0000000000067941 */ /* 0x000fea0003800200 */
.L_x_1312:
        /* <DEDUP_REMOVED lines=10> */
.L_x_1339:
[----:B------:R-:W2:Y:S01]  /*02e0*/  S2R R0, SR_CgaCtaId ;  /* 0x0000000000007919 */ /* 0x000ea20000008800 */
[----:B------:R-:W-:Y:S01]  /*02f0*/  ISETP.NE.AND P3, PT, R16, RZ, PT ;  /* 0x000000ff1000720c */ /* 0x000fe20003f65270 */
[----:B------:R-:W-:Y:S05]  /*0300*/  WARPSYNC.ALL ;  /* 0x0000000000007948 */ /* 0x000fea0003800000 */
[----:B------:R-:W-:Y:S02]  /*0310*/  MOV R5, 0x400 ;  /* 0x0000040000057802 */ /* 0x000fe40000000f00 */
[----:B01----:R-:W-:Y:S02]  /*0320*/  FMNMX.FTZ R3, R3, R14, !PT ;  /* 0x0000000e03037209 */ /* 0x003fe40007810000 */
[----:B--2---:R-:W-:-:S04]  /*0330*/  LEA R7, R0, R5, 0x18 ;  /* 0x0000000500077211 */ /* 0x004fc800078ec0ff */
[----:B------:R-:W-:-:S05]  /*0340*/  LEA R18, R18, R7, 0x2 ;  /* 0x0000000712127211 */ /* 0x000fca00078e10ff */
[----:B------:R-:W-:Y:S01]  /*0350*/  @!P3 STS [R18], R3 ;  /* 0x000000031200b388 */ /* 0x000fe20000000800 */
[----:B------:R-:W-:Y:S01]  /*0360*/  BAR.SYNC.DEFER_BLOCKING 0x0 ;  /* 0x0000000000007b1d */ /* 0x000fe20000010000 */
[C---:B------:R-:W-:Y:S02]  /*0370*/  ISETP.GT.U32.AND P2, PT, R16.reuse, 0x3, PT ;  /* 0x000000031000780c */ /* 0x040fe40003f44070 */
[----:B------:R-:W-:Y:S02]  /*0380*/  MOV R4, 0xff7fffff ;  /* 0xff7fffff00047802 */ /* 0x000fe40000000f00 */
        /* <DEDUP_REMOVED lines=11> */
[----:B------:R-:W-:Y:S01]  /*0440*/  LOP3.LUT R4, RZ, R22, RZ, 0x33, !PT ;  /* 0x00000016ff047212 */ /* 0x000fe200078e33ff */
[----:B------:R-:W-:Y:S01]  /*0450*/  BSSY.RECONVERGENT B1, `(.L_x_1317) ;  /* 0x000001b000017945 */ /* 0x000fe20003800200 */
[----:B------:R-:W-:Y:S02]  /*0460*/  IMAD.MOV.U32 R8, RZ, RZ, R22 ;  /* 0x000000ffff087224 */ /* 0x000fe400078e0016 */
        /* <DEDUP_REMOVED lines=14> */
.L_x_1319:
        /* <DEDUP_REMOVED lines=11> */
.L_x_1318:
[----:B------:R-:W-:Y:S05]  /*0600*/  BSYNC.RECONVERGENT B1 ;  /* 0x0000000000017941 */ /* 0x000fea0003800200 */
.L_x_1317:
        /* <DEDUP_REMOVED lines=12> */
.L_x_1322:
[----:B------:R-:W0:Y:S01]  /*06d0*/  LDS R12, [R7+-0x400] ;  /* 0xfffc0000070c7984 */ /* 0x000e220000000800 */
[----:B------:R-:W-:-:S03]  /*06e0*/  IADD3 R8, PT, PT, R8, 0x800, RZ ;  /* 0x0000080008087810 */ /* 0x000fc60007ffe0ff */
[----:B------:R-:W1:Y:S01]  /*06f0*/  LDS R14, [R7+-0x200] ;  /* 0xfffe0000070e7984 */ /* 0x000e620000000800 */
[----:B------:R-:W-:-:S03]  /*0700*/  ISETP.GE.AND P4, PT, R8, R4, PT ;  /* 0x000000040800720c */ /* 0x000fc60003f86270 */
[----:B------:R-:W2:Y:S04]  /*0710*/  LDS R20, [R7] ;  /* 0x0000000007147984 */ /* 0x000ea80000000800 */
[----:B------:R-:W3:Y:S04]  /*0720*/  LDS R10, [R7+0x200] ;  /* 0x00020000070a7984 */ /* 0x000ee80000000800 */
[----:B------:R-:W4:Y:S04]  /*0730*/  LDS R21, [R7+0x400] ;  /* 0x0004000007157984 */ /* 0x000f280000000800 */
[----:B------:R-:W-:Y:S04]  /*0740*/  LDS R13, [R7+0x600] ;  /* 0x00060000070d7984 */ /* 0x000fe80000000800 */
[----:B------:R-:W5:Y:S04]  /*0750*/  LDS R15, [R7+0x800] ;  /* 0x00080000070f7984 */ /* 0x000f680000000800 */
[----:B------:R-:W5:Y:S04]  /*0760*/  LDS R11, [R7+0xa00] ;  /* 0x000a0000070b7984 */ /* 0x000f680000000800 */
[----:B------:R-:W-:Y:S04]  /*0770*/  LDS R28, [R7+0xc00] ;  /* 0x000c0000071c7984 */ /* 0x000fe80000000800 */
[----:B------:R-:W5:Y:S01]  /*0780*/  LDS R26, [R7+0xe00] ;  /* 0x000e0000071a7984 */ /* 0x000f620000000800 */
        /* <DEDUP_REMOVED lines=11> */
[----:B------:R-:W0:Y:S01]  /*0840*/  LDS R20, [R7+0x1200] ;  /* 0x0012000007147984 */ /* 0x000e220000000800 */
[----:B----4-:R-:W-:Y:S01]  /*0850*/  FADD.FTZ R21, -R3, R21 ;  /* 0x0000001503157221 */ /* 0x010fe20000010100 */
[----:B------:R-:W-:Y:S01]  /*0860*/  FMUL.FTZ R23, R10, 1.4426950216293334961 ;  /* 0x3fb8aa3b0a177820 */ /* 0x000fe20000410000 */
[----:B------:R-:W4:Y:S01]  /*0870*/  MUFU.EX2 R27, R27 ;  /* 0x0000001b001b7308 */ /* 0x000f220000000800 */
[----:B------:R-:W-:Y:S04]  /*0880*/  LDS R10, [R7+0x1800] ;  /* 0x00180000070a7984 */ /* 0x000fe80000000800 */
[----:B--2---:R-:W2:Y:S01]  /*0890*/  LDS R14, [R7+0x1400] ;  /* 0x00140000070e7984 */ /* 0x004ea20000000800 */
[----:B-1----:R-:W-:Y:S01]  /*08a0*/  FADD.FTZ R6, R9, R6 ;  /* 0x0000000609067221 */ /* 0x002fe20000010000 */
[----:B------:R-:W1:Y:S01]  /*08b0*/  MUFU.EX2 R23, R23 ;  /* 0x0000001700177308 */ /* 0x000e620000000800 */
[----:B-----5:R-:W-:Y:S01]  /*08c0*/  FADD.FTZ R15, -R3, R15 ;  /* 0x0000000f030f7221 */ /* 0x020fe20000010100 */
[----:B------:R1:W-:Y:S01]  /*08d0*/  STS [R7+-0x400], R9 ;  /* 0xfffc000907007388 */ /* 0x0003e20000000800 */
[----:B---3--:R-:W-:-:S02]  /*08e0*/  FADD.FTZ R6, R6, R25 ;  /* 0x0000001906067221 */ /* 0x008fc40000010000 */
[----:B------:R-:W-:Y:S01]  /*08f0*/  FMUL.FTZ R15, R15, 1.4426950216293334961 ;  /* 0x3fb8aa3b0f0f7820 */ /* 0x000fe20000410000 */
[----:B------:R3:W-:Y:S01]  /*0900*/  STS [R7+-0x200], R25 ;  /* 0xfffe001907007388 */ /* 0x0007e20000000800 */
[----:B----4-:R-:W-:-:S03]  /*0910*/  FADD.FTZ R29, R6, R27 ;  /* 0x0000001b061d7221 */ /* 0x010fc60000010000 */
[----:B------:R-:W4:Y:S01]  /*0920*/  LDS R6, [R7+0x1a00] ;  /* 0x001a000007067984 */ /* 0x000f220000000800 */
[----:B-1----:R-:W-:Y:S01]  /*0930*/  FADD.FTZ R9, R29, R23 ;  /* 0x000000171d097221 */ /* 0x002fe20000010000 */
[----:B------:R-:W-:Y:S01]  /*0940*/  FADD.FTZ R29, -R3, R13 ;  /* 0x0000000d031d7221 */ /* 0x000fe20000010100 */
[----:B------:R-:W-:Y:S01]  /*0950*/  FMUL.FTZ R13, R21, 1.4426950216293334961 ;  /* 0x3fb8aa3b150d7820 */ /* 0x000fe20000410000 */
[----:B------:R-:W-:Y:S01]  /*0960*/  FADD.FTZ R21, -R3, R11 ;  /* 0x0000000b03157221 */ /* 0x000fe20000010100 */
[----:B------:R1:W-:Y:S01]  /*0970*/  STS [R7+0x200], R23 ;  /* 0x0002001707007388 */ /* 0x0003e20000000800 */
[----:B------:R-:W-:Y:S01]  /*0980*/  FMUL.FTZ R29, R29, 1.4426950216293334961 ;  /* 0x3fb8aa3b1d1d7820 */ /* 0x000fe20000410000 */
[----:B---3--:R-:W-:Y:S01]  /*0990*/  FADD.FTZ R25, -R3, R26 ;  /* 0x0000001a03197221 */ /* 0x008fe20000010100 */
[----:B------:R-:W-:Y:S01]  /*09a0*/  FMUL.FTZ R21, R21, 1.4426950216293334961 ;  /* 0x3fb8aa3b15157820 */ /* 0x000fe20000410000 */
[----:B------:R-:W3:Y:S01]  /*09b0*/  MUFU.EX2 R13, R13 ;  /* 0x0000000d000d7308 */ /* 0x000ee20000000800 */
[----:B------:R0:W-:Y:S01]  /*09c0*/  STS [R7], R27 ;  /* 0x0000001b07007388 */ /* 0x0001e20000000800 */
[----:B------:R-:W-:-:S02]  /*09d0*/  FMUL.FTZ R25, R25, 1.4426950216293334961 ;  /* 0x3fb8aa3b19197820 */ /* 0x000fc40000410000 */
[----:B------:R-:W5:Y:S01]  /*09e0*/  MUFU.EX2 R11, R29 ;  /* 0x0000001d000b7308 */ /* 0x000f620000000800 */
[----:B-1----:R-:W-:-:S03]  /*09f0*/  FADD.FTZ R23, -R3, R28 ;  /* 0x0000001c03177221 */ /* 0x002fc60000010100 */
[----:B------:R1:W4:Y:S01]  /*0a00*/  MUFU.EX2 R28, R15 ;  /* 0x0000000f001c7308 */ /* 0x0003220000000800 */
[----:B------:R-:W-:Y:S01]  /*0a10*/  FMUL.FTZ R23, R23, 1.4426950216293334961 ;  /* 0x3fb8aa3b17177820 */ /* 0x000fe20000410000 */
[----:B0-----:R-:W-:Y:S02]  /*0a20*/  FADD.FTZ R27, -R3, R24 ;  /* 0x00000018031b7221 */ /* 0x001fe40000010100 */
[----:B------:R2:W0:Y:S01]  /*0a30*/  MUFU.EX2 R26, R21 ;  /* 0x00000015001a7308 */ /* 0x0004220000000800 */
[----:B---3--:R-:W-:Y:S01]  /*0a40*/  FADD.FTZ R9, R9, R13 ;  /* 0x0000000d09097221 */ /* 0x008fe20000010000 */
[----:B------:R-:W-:Y:S02]  /*0a50*/  FMUL.FTZ R27, R27, 1.4426950216293334961 ;  /* 0x3fb8aa3b1b1b7820 */ /* 0x000fe40000410000 */
[----:B------:R4:W3:Y:S01]  /*0a60*/  MUFU.EX2 R24, R23 ;  /* 0x0000001700187308 */ /* 0x0008e20000000800 */
[C---:B-1----:R-:W-:Y:S01]  /*0a70*/  FADD.FTZ R15, -R3.reuse, R20 ;  /* 0x00000014030f7221 */ /* 0x042fe20000010100 */
[----:B------:R-:W-:Y:S02]  /*0a80*/  STS [R7+0x400], R13 ;  /* 0x0004000d07007388 */ /* 0x000fe40000000800 */
[----:B------:R1:W3:Y:S01]  /*0a90*/  MUFU.EX2 R20, R25 ;  /* 0x0000001900147308 */ /* 0x0002e20000000800 */
[----:B--2---:R-:W-:Y:S01]  /*0aa0*/  FADD.FTZ R21, -R3, R14 ;  /* 0x0000000e03157221 */ /* 0x004fe20000010100 */
[----:B------:R-:W-:Y:S01]  /*0ab0*/  FMUL.FTZ R29, R15, 1.4426950216293334961 ;  /* 0x3fb8aa3b0f1d7820 */ /* 0x000fe20000410000 */
[C---:B------:R-:W-:Y:S01]  /*0ac0*/  FADD.FTZ R15, -R3.reuse, R12 ;  /* 0x0000000c030f7221 */ /* 0x040fe20000010100 */
[----:B------:R2:W3:Y:S01]  /*0ad0*/  MUFU.EX2 R14, R27 ;  /* 0x0000001b000e7308 */ /* 0x0004e20000000800 */
[----:B-----5:R-:W-:Y:S01]  /*0ae0*/  STS [R7+0x600], R11 ;  /* 0x0006000b07007388 */ /* 0x020fe20000000800 */
[----:B----4-:R-:W-:Y:S01]  /*0af0*/  FADD.FTZ R23, -R3, R6 ;  /* 0x0000000603177221 */ /* 0x010fe20000010100 */
[----:B-1----:R-:W-:Y:S01]  /*0b00*/  FMUL.FTZ R25, R21, 1.4426950216293334961 ;  /* 0x3fb8aa3b15197820 */ /* 0x002fe20000410000 */
[----:B------:R-:W-:Y:S01]  /*0b10*/  FADD.FTZ R21, -R3, R10 ;  /* 0x0000000a03157221 */ /* 0x000fe20000010100 */
[----:B------:R-:W1:Y:S01]  /*0b20*/  MUFU.EX2 R12, R29 ;  /* 0x0000001d000c7308 */ /* 0x000e620000000800 */
[----:B------:R-:W-:Y:S01]  /*0b30*/  STS [R7+0x800], R28 ;  /* 0x0008001c07007388 */ /* 0x000fe20000000800 */
[----:B--2---:R-:W-:Y:S01]  /*0b40*/  FMUL.FTZ R27, R15, 1.4426950216293334961 ;  /* 0x3fb8aa3b0f1b7820 */ /* 0x004fe20000410000 */
[----:B------:R-:W-:Y:S01]  /*0b50*/  FADD.FTZ R15, R9, R11 ;  /* 0x0000000b090f7221 */ /* 0x000fe20000010000 */
[----:B------:R-:W-:Y:S01]  /*0b60*/  FMUL.FTZ R6, R21, 1.4426950216293334961 ;  /* 0x3fb8aa3b15067820 */ /* 0x000fe20000410000 */
[----:B------:R2:W4:Y:S01]  /*0b70*/  MUFU.EX2 R10, R25 ;  /* 0x00000019000a7308 */ /* 0x0005220000000800 */
[----:B0-----:R-:W-:Y:S01]  /*0b80*/  STS [R7+0xa00], R26 ;  /* 0x000a001a07007388 */ /* 0x001fe20000000800 */
[----:B------:R-:W-:-:S02]  /*0b90*/  FADD.FTZ R21, R15, R28 ;  /* 0x0000001c0f157221 */ /* 0x000fc40000010000 */
[----:B------:R-:W0:Y:S01]  /*0ba0*/  MUFU.EX2 R9, R27 ;  /* 0x0000001b00097308 */ /* 0x000e220000000800 */
[----:B---3--:R-:W-:Y:S03]  /*0bb0*/  STS [R7+0xc00], R24 ;  /* 0x000c001807007388 */ /* 0x008fe60000000800 */
[----:B------:R3:W5:Y:S01]  /*0bc0*/  MUFU.EX2 R15, R6 ;  /* 0x00000006000f7308 */ /* 0x0007620000000800 */
[----:B--2---:R-:W-:Y:S01]  /*0bd0*/  FMUL.FTZ R25, R23, 1.4426950216293334961 ;  /* 0x3fb8aa3b17197820 */ /* 0x004fe20000410000 */
[----:B------:R-:W-:Y:S01]  /*0be0*/  FADD.FTZ R23, R21, R26 ;  /* 0x0000001a15177221 */ /* 0x000fe20000010000 */
[----:B------:R-:W-:Y:S02]  /*0bf0*/  STS [R7+0xe00], R20 ;  /* 0x000e001407007388 */ /* 0x000fe40000000800 */
[----:B------:R-:W2:Y:S01]  /*0c00*/  MUFU.EX2 R21, R25 ;  /* 0x0000001900157308 */ /* 0x000ea20000000800 */
[----:B------:R-:W-:Y:S01]  /*0c10*/  FADD.FTZ R23, R23, R24 ;  /* 0x0000001817177221 */ /* 0x000fe20000010000 */
[----:B------:R-:W-:Y:S03]  /*0c20*/  STS [R7+0x1000], R14 ;  /* 0x0010000e07007388 */ /* 0x000fe60000000800 */
[----:B------:R-:W-:Y:S01]  /*0c30*/  FADD.FTZ R23, R23, R20 ;  /* 0x0000001417177221 */ /* 0x000fe20000010000 */
[----:B-1----:R-:W-:Y:S03]  /*0c40*/  STS [R7+0x1200], R12 ;  /* 0x0012000c07007388 */ /* 0x002fe60000000800 */
[----:B------:R-:W-:Y:S01]  /*0c50*/  FADD.FTZ R23, R23, R14 ;  /* 0x0000000e17177221 */ /* 0x000fe20000010000 */
[----:B----4-:R-:W-:Y:S03]  /*0c60*/  STS [R7+0x1400], R10 ;  /* 0x0014000a07007388 */ /* 0x010fe60000000800 */
[----:B------:R-:W-:Y:S01]  /*0c70*/  FADD.FTZ R23, R23, R12 ;  /* 0x0000000c17177221 */ /* 0x000fe20000010000 */
[----:B0-----:R-:W-:Y:S03]  /*0c80*/  STS [R7+0x1600], R9 ;  /* 0x0016000907007388 */ /* 0x001fe60000000800 */
[----:B---3--:R-:W-:Y:S01]  /*0c90*/  FADD.FTZ R6, R23, R10 ;  /* 0x0000000a17067221 */ /* 0x008fe20000010000 */
[----:B-----5:R-:W-:Y:S03]  /*0ca0*/  STS [R7+0x1800], R15 ;  /* 0x0018000f07007388 */ /* 0x020fe60000000800 */
[----:B------:R-:W-:Y:S01]  /*0cb0*/  FADD.FTZ R6, R6, R9 ;  /* 0x0000000906067221 */ /* 0x000fe20000010000 */
[----:B--2---:R0:W-:Y:S03]  /*0cc0*/  STS [R7+0x1a00], R21 ;  /* 0x001a001507007388 */ /* 0x0041e60000000800 */
[----:B------:R-:W-:-:S04]  /*0cd0*/  FADD.FTZ R6, R6, R15 ;  /* 0x0000000f06067221 */ /* 0x000fc80000010000 */
[----:B------:R-:W-:Y:S01]  /*0ce0*/  FADD.FTZ R6, R6, R21 ;  /* 0x0000001506067221 */ /* 0x000fe20000010000 */
[----:B0-----:R-:W-:Y:S01]  /*0cf0*/  IADD3 R7, PT, PT, R7, 0x2000, RZ ;  /* 0x0000200007077810 */ /* 0x001fe20007ffe0ff */
[----:B------:R-:W-:Y:S06]  /*0d00*/  @!P4 BRA `(.L_x_1322) ;  /* 0xfffffff80070c947 */ /* 0x000fec000383ffff */
.L_x_1321:
[----:B------:R-:W-:Y:S05]  /*0d10*/  BSYNC.RECONVERGENT B1 ;  /* 0x0000000000017941 */ /* 0x000fea0003800200 */
.L_x_1320:
        /* <DEDUP_REMOVED lines=55> */
.L_x_1324:
[----:B------:R-:W-:Y:S05]  /*1090*/  BSYNC.RECONVERGENT B1 ;  /* 0x0000000000017941 */ /* 0x000fea0003800200 */
.L_x_1323:
        /* <DEDUP_REMOVED lines=26> */
.L_x_1316:
[----:B------:R-:W-:Y:S05]  /*1240*/  BSYNC.RECONVERGENT B0 ;  /* 0x0000000000007941 */ /* 0x000fea0003800200 */
.L_x_1315:
        /* <DEDUP_REMOVED lines=39> */
.L_x_1329:
[----:B------:R-:W0:Y:S01]  /*14c0*/  LDS R3, [R6] ;  /* 0x0000000006037984 */ /* 0x000e220000000800 */
[----:B------:R-:W-:-:S05]  /*14d0*/  VIADD R7, R7, 0x1 ;  /* 0x0000000107077836 */ /* 0x000fca0000000000 */
[----:B------:R-:W-:Y:S01]  /*14e0*/  ISETP.NE.AND P0, PT, R7, RZ, PT ;  /* 0x000000ff0700720c */ /* 0x000fe20003f05270 */
[----:B0-----:R-:W-:-:S05]  /*14f0*/  FMUL.FTZ R3, R3, R2 ;  /* 0x0000000203037220 */ /* 0x001fca0000410000 */
[----:B------:R0:W-:Y:S02]  /*1500*/  STS [R6], R3 ;  /* 0x0000000306007388 */ /* 0x0001e40000000800 */
[----:B0-----:R-:W-:-:S05]  /*1510*/  IADD3 R6, PT, PT, R6, 0x200, RZ ;  /* 0x0000020006067810 */ /* 0x001fca0007ffe0ff */
[----:B------:R-:W-:Y:S05]  /*1520*/  @P0 BRA `(.L_x_1329) ;  /* 0xfffffffc00e40947 */ /* 0x000fea000383ffff */
.L_x_1328:
[----:B------:R-:W-:Y:S05]  /*1530*/  BSYNC.RECONVERGENT B1 ;  /* 0x0000000000017941 */ /* 0x000fea0003800200 */
.L_x_1327:
        /* <DEDUP_REMOVED lines=12> */
.L_x_1332:
        /* <DEDUP_REMOVED lines=10> */
[----:B------:R-:W-:Y:S04]  /*16a0*/  LDS R29, [R3+0xc00] ;  /* 0x000c0000031d7984 */ /* 0x000fe80000000800 */
[----:B------:R-:W5:Y:S04]  /*16b0*/  LDS R27, [R3+0xe00] ;  /* 0x000e0000031b7984 */ /* 0x000f680000000800 */
[----:B------:R-:W5:Y:S01]  /*16c0*/  LDS R25, [R3+0x1000] ;  /* 0x0010000003197984 */ /* 0x000f620000000800 */
[----:B0-----:R-:W-:-:S03]  /*16d0*/  FMUL.FTZ R12, R2, R12 ;  /* 0x0000000c020c7220 */ /* 0x001fc60000410000 */
[----:B------:R-:W-:Y:S01]  /*16e0*/  LDS R21, [R3+0x1200] ;  /* 0x0012000003157984 */ /* 0x000fe20000000800 */
[----:B-1----:R-:W-:-:S03]  /*16f0*/  FMUL.FTZ R14, R2, R14 ;  /* 0x0000000e020e7220 */ /* 0x002fc60000410000 */
[----:B------:R-:W0:Y:S01]  /*1700*/  LDS R9, [R3+0x1400] ;  /* 0x0014000003097984 */ /* 0x000e220000000800 */
[----:B--2---:R-:W-:-:S03]  /*1710*/  FMUL.FTZ R18, R2, R18 ;  /* 0x0000001202127220 */ /* 0x004fc60000410000 */
[----:B------:R-:W1:Y:S01]  /*1720*/  LDS R15, [R3+0x1600] ;  /* 0x00160000030f7984 */ /* 0x000e620000000800 */
[----:B---3--:R-:W-:-:S03]  /*1730*/  FMUL.FTZ R20, R2, R20 ;  /* 0x0000001402147220 */ /* 0x008fc60000410000 */
[----:B------:R-:W2:Y:S01]  /*1740*/  LDS R13, [R3+0x1800] ;  /* 0x00180000030d7984 */ /* 0x000ea20000000800 */
[----:B----4-:R-:W-:-:S03]  /*1750*/  FMUL.FTZ R10, R2, R10 ;  /* 0x0000000a020a7220 */ /* 0x010fc60000410000 */
[----:B------:R-:W3:Y:S01]  /*1760*/  LDS R11, [R3+0x1a00] ;  /* 0x001a0000030b7984 */ /* 0x000ee20000000800 */
[----:B-----5:R-:W-:-:S03]  /*1770*/  FMUL.FTZ R8, R2, R8 ;  /* 0x0000000802087220 */ /* 0x020fc60000410000 */
[----:B------:R4:W-:Y:S01]  /*1780*/  STS [R3+-0x400], R12 ;  /* 0xfffc000c03007388 */ /* 0x0009e20000000800 */
[----:B------:R-:W-:-:S03]  /*1790*/  FMUL.FTZ R6, R2, R6 ;  /* 0x0000000602067220 */ /* 0x000fc60000410000 */
[----:B------:R5:W-:Y:S04]  /*17a0*/  STS [R3+-0x200], R14 ;  /* 0xfffe000e03007388 */ /* 0x000be80000000800 */
[----:B------:R-:W-:Y:S01]  /*17b0*/  STS [R3], R18 ;  /* 0x0000001203007388 */ /* 0x000fe20000000800 */
[----:B----4-:R-:W-:-:S03]  /*17c0*/  FMUL.FTZ R12, R2, R23 ;  /* 0x00000017020c7220 */ /* 0x010fc60000410000 */
[----:B------:R-:W-:Y:S01]  /*17d0*/  STS [R3+0x200], R20 ;  /* 0x0002001403007388 */ /* 0x000fe20000000800 */
[C---:B------:R-:W-:Y:S01]  /*17e0*/  FMUL.FTZ R24, R2.reuse, R27 ;  /* 0x0000001b02187220 */ /* 0x040fe20000410000 */
[C---:B-----5:R-:W-:Y:S02]  /*17f0*/  FMUL.FTZ R14, R2.reuse, R29 ;  /* 0x0000001d020e7220 */ /* 0x060fe40000410000 */
[----:B------:R0:W-:Y:S01]  /*1800*/  STS [R3+0x400], R10 ;  /* 0x0004000a03007388 */ /* 0x0001e20000000800 */
[----:B------:R-:W-:-:S03]  /*1810*/  FMUL.FTZ R26, R2, R25 ;  /* 0x00000019021a7220 */ /* 0x000fc60000410000 */
[----:B------:R4:W-:Y:S04]  /*1820*/  STS [R3+0x600], R8 ;  /* 0x0006000803007388 */ /* 0x0009e80000000800 */
[----:B------:R-:W-:Y:S01]  /*1830*/  STS [R3+0x800], R6 ;  /* 0x0008000603007388 */ /* 0x000fe20000000800 */
[C---:B0-----:R-:W-:Y:S01]  /*1840*/  FMUL.FTZ R10, R2.reuse, R9 ;  /* 0x00000009020a7220 */ /* 0x041fe20000410000 */
[C---:B-1----:R-:W-:Y:S02]  /*1850*/  FMUL.FTZ R18, R2.reuse, R15 ;  /* 0x0000000f02127220 */ /* 0x042fe40000410000 */
[----:B------:R-:W-:Y:S01]  /*1860*/  STS [R3+0xa00], R12 ;  /* 0x000a000c03007388 */ /* 0x000fe20000000800 */
[C---:B----4-:R-:W-:Y:S01]  /*1870*/  FMUL.FTZ R8, R2.reuse, R21 ;  /* 0x0000001502087220 */ /* 0x050fe20000410000 */
[----:B--2---:R-:W-:-:S02]  /*1880*/  FMUL.FTZ R20, R2, R13 ;  /* 0x0000000d02147220 */ /* 0x004fc40000410000 */
[----:B------:R-:W-:Y:S01]  /*1890*/  STS [R3+0xc00], R14 ;  /* 0x000c000e03007388 */ /* 0x000fe20000000800 */
[----:B---3--:R-:W-:-:S03]  /*18a0*/  FMUL.FTZ R28, R2, R11 ;  /* 0x0000000b021c7220 */ /* 0x008fc60000410000 */
        /* <DEDUP_REMOVED lines=9> */
.L_x_1331:
[----:B------:R-:W-:Y:S05]  /*1940*/  BSYNC.RECONVERGENT B1 ;  /* 0x0000000000017941 */ /* 0x000fea0003800200 */
.L_x_1330:
        /* <DEDUP_REMOVED lines=31> */
.L_x_1334:
[----:B------:R-:W-:Y:S05]  /*1b40*/  BSYNC.RECONVERGENT B1 ;  /* 0x0000000000017941 */ /* 0x000fea0003800200 */
.L_x_1333:
        /* <DEDUP_REMOVED lines=14> */
.L_x_1326:
[----:B------:R-:W-:Y:S05]  /*1c30*/  BSYNC.RECONVERGENT B0 ;  /* 0x0000000000007941 */ /* 0x000fea0003800200 */
.L_x_1325:
[----:B------:R-:W-:Y:S01]  /*1c40*/  BAR.SYNC.DEFER_BLOCKING 0x0 ;  /* 0x0000000000007b1d */ /* 0x000fe20000010000 */
[C---:B01----:R-:W-:Y:S02]  /*1c50*/  LOP3.LUT R3, R22.reuse, 0x1, RZ, 0xc0, !PT ;  /* 0x0000000116037812 */ /* 0x043fe400078ec0ff */
[----:B------:R-:W-:-:S05]  /*1c60*/  LOP3.LUT R2, R22, 0x3c0, RZ, 0xc0, !PT ;  /* 0x000003c016027812 */ /* 0x000fca00078ec0ff */
[----:B------:R-:W-:Y:S01]  /*1c70*/  BAR.SYNC.DEFER_BLOCKING 0x0 ;  /* 0x0000000000007b1d */ /* 0x000fe20000010000 */
[----:B------:R-:W-:Y:S02]  /*1c80*/  ISETP.NE.U32.AND P0, PT, R3, 0x1, PT ;  /* 0x000000010300780c */ /* 0x000fe40003f05070 */
[----:B------:R-:W-:Y:S02]  /*1c90*/  IADD3 R3, PT, PT, R5, 0x20, RZ ;  /* 0x0000002005037810 */ /* 0x000fe40007ffe0ff */
[----:B------:R-:W-:Y:S02]  /*1ca0*/  SHF.R.U32.HI R5, RZ, 0x1, R16 ;  /* 0x00000001ff057819 */ /* 0x000fe40000011610 */
[----:B------:R-:W-:Y:S02]  /*1cb0*/  ISETP.NE.OR P1, PT, R2, 0x40, !P0 ;  /* 0x000000400200780c */ /* 0x000fe40004725670 */
[----:B------:R-:W-:Y:S01]  /*1cc0*/  LEA R8, R0, R3, 0x18 ;  /* 0x0000000300087211 */ /* 0x000fe200078ec0ff */
[----:B------:R-:W-:Y:S01]  /*1cd0*/  HFMA2 R0, -RZ, RZ, 0, 0 ;  /* 0x00000000ff007431 */ /* 0x000fe200000001ff */
[----:B------:R-:W-:-:S02]  /*1ce0*/  LOP3.LUT R2, R5, 0x3e0, R22, 0xf8, !PT ;  /* 0x000003e005027812 */ /* 0x000fc400078ef816 */
[----:B------:R-:W-:Y:S02]  /*1cf0*/  MOV R3, RZ ;  /* 0x000000ff00037202 */ /* 0x000fe40000000f00 */
[----:B------:R-:W-:Y:S02]  /*1d00*/  LEA R2, R2, R8, 0x2 ;  /* 0x0000000802027211 */ /* 0x000fe400078e10ff */
[C---:B------:R-:W-:Y:S02]  /*1d10*/  LOP3.LUT P2, RZ, R22.reuse, 0x3c1, RZ, 0xc0, !PT ;  /* 0x000003c116ff7812 */ /* 0x040fe4000784c0ff */
[----:B------:R-:W-:-:S04]  /*1d20*/  LOP3.LUT R6, R22, 0x3e1, RZ, 0xc0, !PT ;  /* 0x000003e116067812 */ /* 0x000fc800078ec0ff */
[C---:B------:R-:W-:Y:S01]  /*1d30*/  ISETP.NE.AND P3, PT, R6.reuse, 0x20, PT ;  /* 0x000000200600780c */ /* 0x040fe20003f65270 */
[----:B------:R-:W-:Y:S04]  /*1d40*/  @!P1 STS [R2+-0x100], R0 ;  /* 0xffff000002009388 */ /* 0x000fe80000000800 */
[----:B------:R-:W-:Y:S01]  /*1d50*/  @!P1 STS [R2+-0xc0], R3 ;  /* 0xffff400302009388 */ /* 0x000fe20000000800 */
[----:B------:R-:W-:Y:S01]  /*1d60*/  BAR.SYNC.DEFER_BLOCKING 0x0 ;  /* 0x0000000000007b1d */ /* 0x000fe20000010000 */
[----:B------:R-:W-:-:S06]  /*1d70*/  ISETP.NE.AND P1, PT, R6, RZ, PT ;  /* 0x000000ff0600720c */ /* 0x000fcc0003f25270 */
[----:B------:R-:W-:Y:S01]  /*1d80*/  @!P3 LEA R5, R5, R8, 0x2 ;  /* 0x000000080505b211 */ /* 0x000fe200078e10ff */
[----:B------:R-:W0:Y:S04]  /*1d90*/  @!P2 LDS R7, [R2] ;  /* 0x000000000207a984 */ /* 0x000e280000000800 */
[----:B------:R-:W1:Y:S01]  /*1da0*/  @!P2 LDS R4, [R2+0x40] ;  /* 0x000040000204a984 */ /* 0x000e620000000800 */
[----:B0-----:R-:W-:Y:S01]  /*1db0*/  @!P2 FADD.FTZ R0, R0, R7 ;  /* 0x000000070000a221 */ /* 0x001fe20000010000 */
[----:B------:R-:W-:Y:S01]  /*1dc0*/  BAR.SYNC.DEFER_BLOCKING 0x0 ;  /* 0x0000000000007b1d */ /* 0x000fe20000010000 */
[----:B-1----:R-:W-:Y:S01]  /*1dd0*/  @!P2 FADD.FTZ R3, R3, R4 ;  /* 0x000000040303a221 */ /* 0x002fe20000010000 */
[----:B------:R-:W-:-:S04]  /*1de0*/  ISETP.GT.U32.AND P2, PT, R22, 0x1f, PT ;  /* 0x0000001f1600780c */ /* 0x000fc80003f44070 */
[----:B------:R0:W-:Y:S04]  /*1df0*/  @!P3 STS [R5], R0 ;  /* 0x000000000500b388 */ /* 0x0001e80000000800 */
[----:B------:R0:W-:Y:S01]  /*1e00*/  @!P3 STS [R5+0x40], R3 ;  /* 0x000040030500b388 */ /* 0x0001e20000000800 */
[----:B------:R-:W-:Y:S06]  /*1e10*/  BAR.SYNC.DEFER_BLOCKING 0x0 ;  /* 0x0000000000007b1d */ /* 0x000fec0000010000 */
[----:B------:R0:W1:Y:S04]  /*1e20*/  @!P1 LDS R7, [R2] ;  /* 0x0000000002079984 */ /* 0x0000680000000800 */
[----:B------:R0:W2:Y:S01]  /*1e30*/  @!P1 LDS R4, [R2+0x40] ;  /* 0x0000400002049984 */ /* 0x0000a20000000800 */
[----:B------:R-:W-:Y:S06]  /*1e40*/  BAR.SYNC.DEFER_BLOCKING 0x0 ;  /* 0x0000000000007b1d */ /* 0x000fec0000010000 */
[----:B------:R-:W-:Y:S05]  /*1e50*/  @P2 EXIT ;  /* 0x000000000000294d */ /* 0x000fea0003800000 */
[----:B0-----:R-:W0:Y:S01]  /*1e60*/  S2R R2, SR_CTAID.X ;  /* 0x0000000000027919 */ /* 0x001e220000002500 */
[----:B------:R-:W0:Y:S01]  /*1e70*/  LDCU UR4, c[0x0][0x370] ;  /* 0x00006e00ff0477ac */ /* 0x000e220008000800 */
[----:B------:R-:W3:Y:S01]  /*1e80*/  LDCU UR5, c[0x0][0x378] ;  /* 0x00006f00ff0577ac */ /* 0x000ee20008000800 */
[----:B0-----:R-:W-:-:S04]  /*1e90*/  IMAD R19, R19, UR4, R2 ;  /* 0x0000000413137c24 */ /* 0x001fc8000f8e0202 */
[----:B---3--:R-:W-:Y:S01]  /*1ea0*/  IMAD R19, R19, UR5, RZ ;  /* 0x0000000513137c24 */ /* 0x008fe2000f8e02ff */
[----:B------:R-:W-:Y:S06]  /*1eb0*/  @!P0 EXIT ;  /* 0x000000000000894d */ /* 0x000fec0003800000 */
[----:B------:R-:W0:Y:S01]  /*1ec0*/  S2UR UR4, SR_CTAID.Z ;  /* 0x00000000000479c3 */ /* 0x000e220000002700 */
[----:B------:R-:W3:Y:S01]  /*1ed0*/  LDCU.64 UR6, c[0x0][0x380] ;  /* 0x00007000ff0677ac */ /* 0x000ee20008000a00 */
[----:B------:R-:W-:Y:S01]  /*1ee0*/  SHF.L.U32 R19, R19, 0x5, RZ ;  /* 0x0000000513137819 */ /* 0x000fe200000006ff */
[----:B-1----:R-:W-:Y:S01]  /*1ef0*/  @!P1 FADD.FTZ R0, R0, R7 ;  /* 0x0000000700009221 */ /* 0x002fe20000010000 */
[----:B------:R-:W-:Y:S01]  /*1f00*/  SHF.R.U32.HI R22, RZ, 0x1, R22 ;  /* 0x00000001ff167819 */ /* 0x000fe20000011616 */
[----:B--2---:R-:W-:-:S05]  /*1f10*/  @!P1 FADD.FTZ R3, R3, R4 ;  /* 0x0000000403039221 */ /* 0x004fca0000010000 */
[----:B------:R-:W-:Y:S01]  /*1f20*/  F2FP.BF16.F32.PACK_AB R0, R3, R0 ;  /* 0x000000000300723e */ /* 0x000fe200000010ff */
[----:B0-----:R-:W-:-:S06]  /*1f30*/  USHF.L.U32 UR4, UR4, 0x5, URZ ;  /* 0x0000000504047899 */ /* 0x001fcc00080006ff */
[----:B------:R-:W-:-:S04]  /*1f40*/  IADD3 R19, P0, P2, R22, UR4, R19 ;  /* 0x0000000416137c10 */ /* 0x000fc8000fa1e013 */
[----:B------:R-:W-:Y:S02]  /*1f50*/  IADD3.X R4, PT, PT, RZ, RZ, RZ, P0, P2 ;  /* 0x000000ffff047210 */ /* 0x000fe400007e44ff */
[----:B---3--:R-:W-:-:S04]  /*1f60*/  LEA R2, P0, R19, UR6, 0x1 ;  /* 0x0000000613027c11 */ /* 0x008fc8000f8008ff */
[--C-:B------:R-:W-:Y:S02]  /*1f70*/  LEA.HI.X R3, R19, UR7, R4.reuse, 0x1, P0 ;  /* 0x0000000713037c11 */ /* 0x100fe400080f0c04 */
[----:B------:R-:W-:-:S03]  /*1f80*/  PRMT R4, R0, 0x7632, R4 ;  /* 0x0000763200047816 */ /* 0x000fc60000000004 */
[----:B------:R-:W-:Y:S04]  /*1f90*/  STG.E.U16 desc[UR36][R2.64], R0 ;  /* 0x0000000002007986 */ /* 0x000fe8000c101524 */
[----:B------:R-:W-:Y:S01]  /*1fa0*/  STG.E.U16 desc[UR36][R2.64+0x20], R4 ;  /* 0x0000200402007986 */ /* 0x000fe2000c101524 */
[----:B------:R-:W-:Y:S05]  /*1fb0*/  EXIT ;  /* 0x000000000000794d */ /* 0x000fea0003800000 */
.L_x_1314:
[----:B------:R-:W-:Y:S02]  /*1fc0*/  IMAD.MOV.U32 R12, RZ, RZ, 0x10 ;  /* 0x00000010ff0c7424 */ /* 0x000fe400078e00ff */
[----:B------:R-:W-:Y:S01]  /*1fd0*/  HFMA2 R11, -RZ, RZ, 0, 1.847743988037109375e-06 ;  /* 0x0000001fff0b7431 */ /* 0x000fe200000001ff */
[----:B------:R-:W-:-:S07]  /*1fe0*/  MOV R15, 0xffffffff ;  /* 0xffffffff000f7802 */ /* 0x000fce0000000f00 */
[----:B------:R-:W-:Y:S05]  /*1ff0*/  WARPSYNC.COLLECTIVE R15, `(.L_x_1335) ;  /* 0x000000000f087348 */ /* 0x000fea0003c00000 */
[----:B------:R0:W1:Y:S02]  /*2000*/  SHFL.BFLY P6, R14, R13, R12, R11 ;  /* 0x0c00000c0d0e7389 */ /* 0x00006400000c000b */
[----:B01----:R-:W-:Y:S05]  /*2010*/  ENDCOLLECTIVE ;  /* 0x000000000000791b */ /* 0x003fea0003800000 */
.L_x_1335:
[----:B------:R-:W-:Y:S01]  /*2020*/  HFMA2 R12, -RZ, RZ, 0, 4.76837158203125e-07 ;  /* 0x00000008ff0c7431 */ /* 0x000fe200000001ff */
[----:B------:R-:W-:-:S04]  /*2030*/  FMNMX.FTZ R0, R14, -3.40282346638528859812e+38, !PT ;  /* 0xff7fffff0e007809 */ /* 0x000fc80007810000 */
[----:B------:R-:W-:-:S07]  /*2040*/  MOV R13, R0 ;  /* 0x00000000000d7202 */ /* 0x000fce0000000f00 */
[----:B------:R-:W-:Y:S05]  /*2050*/  WARPSYNC.COLLECTIVE R15, `(.L_x_1336) ;  /* 0x000000000f087348 */ /* 0x000fea0003c00000 */
[----:B------:R0:W1:Y:S02]  /*2060*/  SHFL.BFLY P6, R14, R13, R12, R11 ;  /* 0x0c00000c0d0e7389 */ /* 0x00006400000c000b */
[----:B01----:R-:W-:Y:S05]  /*2070*/  ENDCOLLECTIVE ;  /* 0x000000000000791b */ /* 0x003fea0003800000 */
.L_x_1336:
[----:B------:R-:W-:Y:S01]  /*2080*/  HFMA2 R12, -RZ, RZ, 0, 2.384185791015625e-07 ;  /* 0x00000004ff0c7431 */ /* 0x000fe200000001ff */
[----:B------:R-:W-:-:S04]  /*2090*/  FMNMX.FTZ R2, R0, R14, !PT ;  /* 0x0000000e00027209 */ /* 0x000fc80007810000 */
[----:B------:R-:W-:-:S07]  /*20a0*/  MOV R13, R2 ;  /* 0x00000002000d7202 */ /* 0x000fce0000000f00 */
[----:B------:R-:W-:Y:S05]  /*20b0*/  WARPSYNC.COLLECTIVE R15, `(.L_x_1337) ;  /* 0x000000000f087348 */ /* 0x000fea0003c00000 */
[----:B------:R0:W1:Y:S02]  /*20c0*/  SHFL.BFLY P6, R14, R13, R12, R11 ;  /* 0x0c00000c0d0e7389 */ /* 0x00006400000c000b */
[----:B01----:R-:W-:Y:S05]  /*20d0*/  ENDCOLLECTIVE ;  /* 0x000000000000791b */ /* 0x003fea0003800000 */
.L_x_1337:
[----:B------:R-:W-:Y:S01]  /*20e0*/  HFMA2 R12, -RZ, RZ, 0, 1.1920928955078125e-07 ;  /* 0x00000002ff0c7431 */ /* 0x000fe200000001ff */
[----:B------:R-:W-:-:S04]  /*20f0*/  FMNMX.FTZ R3, R2, R14, !PT ;  /* 0x0000000e02037209 */ /* 0x000fc80007810000 */
[----:B------:R-:W-:-:S07]  /*2100*/  MOV R13, R3 ;  /* 0x00000003000d7202 */ /* 0x000fce0000000f00 */
[----:B------:R-:W-:Y:S05]  /*2110*/  WARPSYNC.COLLECTIVE R15, `(.L_x_1338) ;  /* 0x000000000f087348 */ /* 0x000fea0003c00000 */
[----:B------:R0:W1:Y:S02]  /*2120*/  SHFL.BFLY P6, R14, R13, R12, R11 ;  /* 0x0c00000c0d0e7389 */ /* 0x00006400000c000b */
[----:B01----:R-:W-:Y:S05]  /*2130*/  ENDCOLLECTIVE ;  /* 0x000000000000791b */ /* 0x003fea0003800000 */
.L_x_1338:
[----:B------:R-:W-:Y:S05]  /*2140*/  BRA `(.L_x_1339) ;  /* 0xffffffe000647947 */ /* 0x000fea000383ffff */
.L_x_1340:
        /* <DEDUP_REMOVED lines=11> */
.L_x_25598:


//--------------------- .text._ZN4vllm25paged_attention_v1_kernelI13__nv_bfloat16hLi256ELi16ELi128ELNS_18Fp8KVCacheDataTypeE2ELb1EEEvPT_PKS3_PKT0_S9_ifPKiSB_iPKfiiiSD_SD_iiiii --------------------------
	.section	.text._ZN4vllm25paged_attention_v1_kernelI13__nv_bfloat16hLi256ELi16ELi128ELNS_18Fp8KVCacheDataTypeE2ELb1EEEvPT_PKS3_PKT0_S9_ifPKiSB_iPKfiiiSD_SD_iiiii,"ax",@progbits
	.align	128
        .global         _ZN4vllm25paged_attention_v1_kernelI13__nv_bfloat16hLi256ELi16ELi128ELNS_18Fp8KVCacheDataTypeE2ELb1EEEvPT_PKS3_PKT0_S9_ifPKiSB_iPKfiiiSD_SD_iiiii
        .type           _ZN4vllm25paged_attention_v1_kernelI13__nv_bfloat16hLi256ELi16ELi128ELNS_18Fp8KVCacheDataTypeE2ELb1EEEvPT_PKS3_PKT0_S9_ifPKiSB_iPKfiiiSD_SD_iiiii,@function
        .size           _ZN4vllm25paged_attention_v1_kernelI13__nv_bfloat16hLi256ELi16ELi128ELNS_18Fp8KVCacheDataTypeE2ELb1EEEvPT_PKS3_PKT0_S9_ifPKiSB_iPKfiiiSD_SD_iiiii,(.L_x_25599 - _ZN4vllm25paged_attention_v1_kernelI13__nv_bfloat16hLi256ELi16ELi128ELNS_18Fp8KVCacheDataTypeE2ELb1EEEvPT_PKS3_PKT0_S9_ifPKiSB_iPKfiiiSD_SD_iiiii)
        .other          _ZN4vllm25paged_attention_v1_kernelI13__nv_bfloat16hLi256ELi16ELi128ELNS_18Fp8KVCacheDataTypeE2ELb1EEEvPT_PKS3_PKT0_S9_ifPKiSB_iPKfiiiSD_SD_iiiii,@"STO_CUDA_ENTRY STV_DEFAULT"
_ZN4vllm25paged_attention_v1_kernelI13__nv_bfloat16hLi256ELi16ELi128ELNS_18Fp8KVCacheDataTypeE2ELb1EEEvPT_PKS3_PKT0_S9_ifPKiSB_iPKfiiiSD_SD_iiiii:
.text._ZN4vllm25paged_attention_v1_kernelI13__nv_bfloat16hLi256ELi16ELi128ELNS_18Fp8KVCacheDataTypeE2ELb1EEEvPT_PKS3_PKT0_S9_ifPKiSB_iPKfiiiSD_SD_iiiii:
        /* <DEDUP_REMOVED lines=92> */
[-C--:B------:R-:W-:Y:S02]  /*05c0*/  @!P2 IADD3 R2, PT, PT, R2, -R11.reuse, RZ ;  /* 0x8000000b0202a210 */ /* 0x080fe40007ffe0ff */
[----:B------:R-:W-:Y:S02]  /*05d0*/  @!P2 IADD3 R3, PT, PT, R3, 0x1, RZ ;  /* 0x000000010303a810 */ /* 0x000fe40007ffe0ff */
[----:B------:R-:W-:Y:S02]  /*05e0*/  ISETP.GE.U32.AND P1, PT, R2, R11, PT ;  /* 0x0000000b0200720c */ /* 0x000fe40003f26070 */
[----:B------:R-:W0:Y:S01]  /*05f0*/  LDC R2, c[0x0][0x3e8] ;  /* 0x0000fa00ff027b82 */ /* 0x000e220000000800 */
[----:B------:R-:W-:Y:S02]  /*0600*/  LOP3.LUT R11, R18, R5, RZ, 0x3c, !PT ;  /* 0x00000005120b7212 */ /* 0x000fe400078e3cff */
[----:B------:R-:W-:Y:S02]  /*0610*/  ISETP.NE.AND P2, PT, R5, RZ, PT ;  /* 0x000000ff0500720c */ /* 0x000fe40003f45270 */
[----:B------:R-:W-:-:S06]  /*0620*/  ISETP.GE.AND P3, PT, R11, RZ, PT ;  /* 0x000000ff0b00720c */ /* 0x000fcc0003f66270 */
[----:B------:R-:W-:-:S07]  /*0630*/  @P1 VIADD R3, R3, 0x1 ;  /* 0x0000000103031836 */ /* 0x000fce0000000000 */
[----:B------:R-:W-:Y:S02]  /*0640*/  @!P3 IADD3 R3, PT, PT, -R3, RZ, RZ ;  /* 0x000000ff0303b210 */ /* 0x000fe40007ffe1ff */
[----:B------:R-:W-:-:S05]  /*0650*/  @!P2 LOP3.LUT R3, RZ, R5, RZ, 0x33, !PT ;  /* 0x00000005ff03a212 */ /* 0x000fca00078e33ff */
[----:B0-----:R-:W-:-:S05]  /*0660*/  IMAD R3, R2, R12, R3 ;  /* 0x0000000c02037224 */ /* 0x001fca00078e0203 */
[----:B------:R-:W-:-:S05]  /*0670*/  IADD3 R3, PT, PT, -R3, RZ, RZ ;  /* 0x000000ff03037210 */ /* 0x000fca0007ffe1ff */
[----:B------:R-:W-:-:S07]  /*0680*/  IMAD R5, R4, R3, 0x1 ;  /* 0x0000000104057424 */ /* 0x000fce00078e0203 */
.L_x_1341:
[----:B------:R-:W-:Y:S01]  /*0690*/  BSSY.RECONVERGENT B6, `(.L_x_1342) ;  /* 0x0000041000067945 */ /* 0x000fe20003800200 */
[C---:B------:R-:W-:Y:S01]  /*06a0*/  LOP3.LUT R4, R19.reuse, 0x1f, RZ, 0xc0, !PT ;  /* 0x0000001f13047812 */ /* 0x040fe200078ec0ff */
[----:B------:R-:W-:Y:S01]  /*06b0*/  IMAD.MOV.U32 R11, RZ, RZ, R10 ;  /* 0x000000ffff0b7224 */ /* 0x000fe200078e000a */
[----:B------:R-:W-:Y:S02]  /*06c0*/  SHF.R.U32.HI R14, RZ, 0x1, R19 ;  /* 0x00000001ff0e7819 */ /* 0x000fe40000011613 */
[----:B------:R-:W-:Y:S01]  /*06d0*/  LOP3.LUT R16, R19, 0x1, RZ, 0xc0, !PT ;  /* 0x0000000113107812 */ /* 0x000fe200078ec0ff */
[----:B------:R-:W-:Y:S06]  /*06e0*/  @P0 BRA `(.L_x_1343) ;  /* 0x0000000000ec0947 */ /* 0x000fec0003800000 */
[----:B------:R-:W0:Y:S01]  /*06f0*/  LDC R21, c[0x0][0x3f0] ;  /* 0x0000fc00ff157b82 */ /* 0x000e220000000800 */
[----:B------:R-:W1:Y:S01]  /*0700*/  LDCU UR4, c[0x0][0x3ec] ;  /* 0x00007d80ff0477ac */ /* 0x000e620008000800 */
[----:B------:R-:W-:-:S06]  /*0710*/  IMAD.MOV.U32 R2, RZ, RZ, RZ ;  /* 0x000000ffff027224 */ /* 0x000fcc00078e00ff */
[----:B------:R-:W2:Y:S01]  /*0720*/  LDC R13, c[0x0][0x3f4] ;  /* 0x0000fd00ff0d7b82 */ /* 0x000ea20000000800 */
[----:B0-----:R-:W-:Y:S02]  /*0730*/  IABS R12, R21 ;  /* 0x00000015000c7213 */ /* 0x001fe40000000000 */
[----:B------:R-:W-:Y:S02]  /*0740*/  ISETP.NE.AND P1, PT, R21, RZ, PT ;  /* 0x000000ff1500720c */ /* 0x000fe40003f25270 */
[----:B------:R-:W0:Y:S01]  /*0750*/  I2F.RP R10, R12 ;  /* 0x0000000c000a7306 */ /* 0x000e220000209400 */
[----:B--2---:R-:W-:-:S07]  /*0760*/  ISETP.NE.AND P2, PT, R13, RZ, PT ;  /* 0x000000ff0d00720c */ /* 0x004fce0003f45270 */
[----:B0-----:R-:W0:Y:S02]  /*0770*/  MUFU.RCP R10, R10 ;  /* 0x0000000a000a7308 */ /* 0x001e240000001000 */
[----:B0-----:R-:W-:Y:S02]  /*0780*/  IADD3 R3, PT, PT, R10, 0xffffffe, RZ ;  /* 0x0ffffffe0a037810 */ /* 0x001fe40007ffe0ff */
[----:B------:R-:W-:-:S04]  /*0790*/  IABS R10, R13 ;  /* 0x0000000d000a7213 */ /* 0x000fc80000000000 */
[----:B------:R-:W0:Y:S02]  /*07a0*/  F2I.FTZ.U32.TRUNC.NTZ R3, R3 ;  /* 0x0000000300037305 */ /* 0x000e24000021f000 */
[----:B0-----:R-:W-:-:S05]  /*07b0*/  IADD3 R15, PT, PT, RZ, -R3, RZ ;  /* 0x80000003ff0f7210 */ /* 0x001fca0007ffe0ff */
[----:B------:R-:W-:-:S04]  /*07c0*/  IMAD R15, R15, R12, RZ ;  /* 0x0000000c0f0f7224 */ /* 0x000fc800078e02ff */
[----:B------:R-:W-:Y:S01]  /*07d0*/  IMAD.HI.U32 R2, R3, R15, R2 ;  /* 0x0000000f03027227 */ /* 0x000fe200078e0002 */
[----:B------:R-:W-:Y:S02]  /*07e0*/  MOV R15, R9 ;  /* 0x00000009000f7202 */ /* 0x000fe40000000f00 */
[----:B------:R-:W-:Y:S02]  /*07f0*/  LOP3.LUT R3, R14, 0xf, RZ, 0xc0, !PT ;  /* 0x0000000f0e037812 */ /* 0x000fe400078ec0ff */
[----:B-1----:R-:W-:-:S07]  /*0800*/  IADD3 R9, PT, PT, R7, -UR4, RZ ;  /* 0x8000000407097c10 */ /* 0x002fce000fffe0ff */
.L_x_1345:
[----:B------:R-:W-:-:S05]  /*0810*/  IMAD.SHL.U32 R14, R15, 0x10, RZ ;  /* 0x000000100f0e7824 */ /* 0x000fca00078e00ff */
[----:B------:R-:W-:-:S05]  /*0820*/  IABS R23, R14 ;  /* 0x0000000e00177213 */ /* 0x000fca0000000000 */
[----:B------:R-:W-:-:S05]  /*0830*/  IMAD.HI.U32 R20, R0, R23, RZ ;  /* 0x0000001700147227 */ /* 0x000fca00078e00ff */
[----:B------:R-:W-:-:S05]  /*0840*/  IADD3 R24, PT, PT, -R20, RZ, RZ ;  /* 0x000000ff14187210 */ /* 0x000fca0007ffe1ff */
[----:B------:R-:W-:Y:S01]  /*0850*/  IMAD R24, R10, R24, R23 ;  /* 0x000000180a187224 */ /* 0x000fe200078e0217 */
[----:B------:R-:W-:-:S04]  /*0860*/  LOP3.LUT R23, R14, R13, RZ, 0x3c, !PT ;  /* 0x0000000d0e177212 */ /* 0x000fc800078e3cff */
[----:B------:R-:W-:Y:S02]  /*0870*/  ISETP.GT.U32.AND P3, PT, R11, R24, PT ;  /* 0x000000180b00720c */ /* 0x000fe40003f64070 */
[----:B------:R-:W-:-:S11]  /*0880*/  ISETP.GE.AND P4, PT, R23, RZ, PT ;  /* 0x000000ff1700720c */ /* 0x000fd60003f86270 */
[----:B------:R-:W-:Y:S01]  /*0890*/  @!P3 IADD3 R24, PT, PT, R24, -R10, RZ ;  /* 0x8000000a1818b210 */ /* 0x000fe20007ffe0ff */
[----:B------:R-:W-:-:S03]  /*08a0*/  @!P3 VIADD R20, R20, 0x1 ;  /* 0x000000011414b836 */ /* 0x000fc60000000000 */
[----:B------:R-:W-:-:S13]  /*08b0*/  ISETP.GE.U32.AND P0, PT, R24, R11, PT ;  /* 0x0000000b1800720c */ /* 0x000fda0003f06070 */
[----:B------:R-:W-:-:S04]  /*08c0*/  @P0 IADD3 R20, PT, PT, R20, 0x1, RZ ;  /* 0x0000000114140810 */ /* 0x000fc80007ffe0ff */
        /* <DEDUP_REMOVED lines=17> */
[----:B------:R-:W-:Y:S01]  /*09e0*/  ISETP.NE.AND P0, PT, R16, RZ, PT ;  /* 0x000000ff1000720c */ /* 0x000fe20003f05270 */
[----:B------:R-:W-:-:S12]  /*09f0*/  VIADD R15, R15, 0x4 ;  /* 0x000000040f0f7836 */ /* 0x000fd80000000000 */
[----:B------:R-:W0:Y:S01]  /*0a00*/  @!P0 S2R R23, SR_CgaCtaId ;  /* 0x0000000000178919 */ /* 0x000e220000008800 */
[----:B------:R-:W-:Y:S01]  /*0a10*/  @!P0 MOV R20, 0x400 ;  /* 0x0000040000148802 */ /* 0x000fe20000000f00 */
[----:B------:R-:W-:Y:S01]  /*0a20*/  @!P0 IMAD.IADD R14, R3, 0x1, R14 ;  /* 0x00000001030e8824 */ /* 0x000fe200078e020e */
[----:B------:R-:W-:Y:S02]  /*0a30*/  @!P0 MOV R25, 0xff7fffff ;  /* 0xff7fffff00198802 */ /* 0x000fe40000000f00 */
[----:B------:R-:W-:-:S04]  /*0a40*/  @!P0 IADD3 R20, PT, PT, R20, 0x20, RZ ;  /* 0x0000002014148810 */ /* 0x000fc80007ffe0ff */
[----:B0-----:R-:W-:-:S04]  /*0a50*/  @!P0 LEA R23, R23, R20, 0x18 ;  /* 0x0000001417178211 */ /* 0x001fc800078ec0ff */
[----:B------:R-:W-:-:S05]  /*0a60*/  @!P0 LEA R14, R14, R23, 0x2 ;  /* 0x000000170e0e8211 */ /* 0x000fca00078e10ff */
[----:B------:R0:W-:Y:S01]  /*0a70*/  @!P0 STS [R14], R25 ;  /* 0x000000190e008388 */ /* 0x0001e20000000800 */
[----:B------:R-:W-:-:S13]  /*0a80*/  ISETP.GE.AND P0, PT, R15, R8, PT ;  /* 0x000000080f00720c */ /* 0x000fda0003f06270 */
[----:B0-----:R-:W-:Y:S05]  /*0a90*/  @!P0 BRA `(.L_x_1345) ;  /* 0xfffffffc005c8947 */ /* 0x001fea000383ffff */
.L_x_1343:
[----:B------:R-:W-:Y:S05]  /*0aa0*/  BSYNC.RECONVERGENT B6 ;  /* 0x0000000000067941 */ /* 0x000fea0003800200 */
.L_x_1342:
[----:B------:R-:W-:Y:S01]  /*0ab0*/  UMOV UR4, 0xffffffff ;  /* 0xffffffff00047882 */ /* 0x000fe20000000000 */
[----:B------:R-:W-:Y:S02]  /*0ac0*/  SHF.R.U32.HI R9, RZ, 0x5, R19 ;  /* 0x00000005ff097819 */ /* 0x000fe40000011613 */
[----:B------:R-:W-:Y:S01]  /*0ad0*/  MOV R13, 0xff7fffff ;  /* 0xff7fffff000d7802 */ /* 0x000fe20000000f00 */
[----:B------:R-:W-:Y:S06]  /*0ae0*/  BRA.DIV UR4, `(.L_x_1346) ;  /* 0x0000002e04547947 */ /* 0x000fec000b800000 */
[----:B------:R-:W0:Y:S02]  /*0af0*/  SHFL.BFLY PT, R14, R13, 0x10, 0x1f ;  /* 0x0e001f000d0e7f89 */ /* 0x000e2400000e0000 */
[----:B0-----:R-:W-:-:S05]  /*0b00*/  FMNMX.FTZ R0, R14, -3.40282346638528859812e+38, !PT ;  /* 0xff7fffff0e007809 */ /* 0x001fca0007810000 */
[----:B------:R-:W0:Y:S02]  /*0b10*/  SHFL.BFLY PT, R14, R0, 0x8, 0x1f ;  /* 0x0d001f00000e7f89 */ /* 0x000e2400000e0000 */
[----:B0-----:R-:W-:-:S05]  /*0b20*/  FMNMX.FTZ R2, R0, R14, !PT ;  /* 0x0000000e00027209 */ /* 0x001fca0007810000 */
[----:B------:R-:W0:Y:S02]  /*0b30*/  SHFL.BFLY PT, R14, R2, 0x4, 0x1f ;  /* 0x0c801f00020e7f89 */ /* 0x000e2400000e0000 */
[----:B0-----:R-:W-:-:S05]  /*0b40*/  FMNMX.FTZ R3, R2, R14, !PT ;  /* 0x0000000e02037209 */ /* 0x001fca0007810000 */
[----:B------:R0:W1:Y:S02]  /*0b50*/  SHFL.BFLY PT, R14, R3, 0x2, 0x1f ;  /* 0x0c401f00030e7f89 */ /* 0x00006400000e0000 */
.L_x_1385:
        /* <DEDUP_REMOVED lines=9> */
[C---:B------:R-:W-:Y:S01]  /*0bf0*/  ISETP.GT.U32.AND P2, PT, R4.reuse, 0x3, PT ;  /* 0x000000030400780c */ /* 0x040fe20003f44070 */
[----:B------:R-:W-:Y:S01]  /*0c00*/  IMAD R4, R4, 0x4, R12 ;  /* 0x0000000404047824 */ /* 0x000fe200078e020c */
        /* <DEDUP_REMOVED lines=28> */
.L_x_1351:
        /* <DEDUP_REMOVED lines=11> */
.L_x_1350:
[----:B------:R-:W-:Y:S05]  /*0e80*/  BSYNC.RECONVERGENT B1 ;  /* 0x0000000000017941 */ /* 0x000fea0003800200 */
.L_x_1349:
        /* <DEDUP_REMOVED lines=12> */
.L_x_1354:
        /* <DEDUP_REMOVED lines=100> */
.L_x_1353:
[----:B------:R-:W-:Y:S05]  /*1590*/  BSYNC.RECONVERGENT B1 ;  /* 0x0000000000017941 */ /* 0x000fea0003800200 */
.L_x_1352:
        /* <DEDUP_REMOVED lines=55> */
.L_x_1356:
[----:B------:R-:W-:Y:S05]  /*1910*/  BSYNC.RECONVERGENT B1 ;  /* 0x0000000000017941 */ /* 0x000fea0003800200 */
.L_x_1355:
        /* <DEDUP_REMOVED lines=26> */
.L_x_1348:
[----:B------:R-:W-:Y:S05]  /*1ac0*/  BSYNC.RECONVERGENT B0 ;  /* 0x0000000000007941 */ /* 0x000fea0003800200 */
.L_x_1347:
        /* <DEDUP_REMOVED lines=39> */
.L_x_1361:
[----:B------:R-:W0:Y:S01]  /*1d40*/  LDS R15, [R12] ;  /* 0x000000000c0f7984 */ /* 0x000e220000000800 */
[----:B------:R-:W-:-:S04]  /*1d50*/  IADD3 R13, PT, PT, R13, 0x1, RZ ;  /* 0x000000010d0d7810 */ /* 0x000fc80007ffe0ff */
[----:B------:R-:W-:Y:S01]  /*1d60*/  ISETP.NE.AND P0, PT, R13, RZ, PT ;  /* 0x000000ff0d00720c */ /* 0x000fe20003f05270 */
[----:B0-----:R-:W-:-:S05]  /*1d70*/  FMUL.FTZ R15, R15, R2 ;  /* 0x000000020f0f7220 */ /* 0x001fca0000410000 */
[----:B------:R0:W-:Y:S02]  /*1d80*/  STS [R12], R15 ;  /* 0x0000000f0c007388 */ /* 0x0001e40000000800 */
[----:B0-----:R-:W-:-:S05]  /*1d90*/  IADD3 R12, PT, PT, R12, 0x200, RZ ;  /* 0x000002000c0c7810 */ /* 0x001fca0007ffe0ff */
[----:B------:R-:W-:Y:S05]  /*1da0*/  @P0 BRA `(.L_x_1361) ;  /* 0xfffffffc00e40947 */ /* 0x000fea000383ffff */
.L_x_1360:
[----:B------:R-:W-:Y:S05]  /*1db0*/  BSYNC.RECONVERGENT B1 ;  /* 0x0000000000017941 */ /* 0x000fea0003800200 */
.L_x_1359:
        /* <DEDUP_REMOVED lines=12> */
.L_x_1364:
        /* <DEDUP_REMOVED lines=52> */
.L_x_1363:
[----:B------:R-:W-:Y:S05]  /*21c0*/  BSYNC.RECONVERGENT B1 ;  /* 0x0000000000017941 */ /* 0x000fea0003800200 */
.L_x_1362:
        /* <DEDUP_REMOVED lines=31> */
.L_x_1366:
[----:B------:R-:W-:Y:S05]  /*23c0*/  BSYNC.RECONVERGENT B1 ;  /* 0x0000000000017941 */ /* 0x000fea0003800200 */
.L_x_1365:
        /* <DEDUP_REMOVED lines=14> */
.L_x_1358:
[----:B------:R-:W-:Y:S05]  /*24b0*/  BSYNC.RECONVERGENT B0 ;  /* 0x0000000000007941 */ /* 0x000fea0003800200 */
.L_x_1357:
        /* <DEDUP_REMOVED lines=16> */
[----:B------:R1:W3:Y:S08]  /*25c0*/  F2I.FTZ.U32.TRUNC.NTZ R13, R12 ;  /* 0x0000000c000d7305 */ /* 0x0002f0000021f000 */
[----:B--2---:R-:W2:Y:S01]  /*25d0*/  MUFU.RCP R15, R15 ;  /* 0x0000000f000f7308 */ /* 0x004ea20000001000 */
[----:B-1----:R-:W-:Y:S02]  /*25e0*/  HFMA2 R12, -RZ, RZ, 0, 0 ;  /* 0x00000000ff0c7431 */ /* 0x002fe400000001ff */
[----:B---3--:R-:W-:-:S04]  /*25f0*/  IMAD.MOV R11, RZ, RZ, -R13 ;  /* 0x000000ffff0b7224 */ /* 0x008fc800078e0a0d */
[----:B------:R-:W-:-:S04]  /*2600*/  IMAD R11, R11, R10, RZ ;  /* 0x0000000a0b0b7224 */ /* 0x000fc800078e02ff */
[----:B------:R-:W-:Y:S01]  /*2610*/  IMAD.HI.U32 R12, R13, R11, R12 ;  /* 0x0000000b0d0c7227 */ /* 0x000fe200078e000c */
[----:B--2---:R-:W-:-:S04]  /*2620*/  IADD3 R2, PT, PT, R15, 0xffffffe, RZ ;  /* 0x0ffffffe0f027810 */ /* 0x004fc80007ffe0ff */
[----:B0-----:R0:W1:Y:S02]  /*2630*/  F2I.FTZ.U32.TRUNC.NTZ R3, R2 ;  /* 0x0000000200037305 */ /* 0x001064000021f000 */
[----:B0-----:R-:W-:Y:S01]  /*2640*/  IMAD.MOV.U32 R2, RZ, RZ, RZ ;  /* 0x000000ffff027224 */ /* 0x001fe200078e00ff */
[----:B-1----:R-:W-:-:S05]  /*2650*/  IADD3 R15, PT, PT, RZ, -R3, RZ ;  /* 0x80000003ff0f7210 */ /* 0x002fca0007ffe0ff */
[----:B------:R-:W-:-:S04]  /*2660*/  IMAD R11, R15, R4, RZ ;  /* 0x000000040f0b7224 */ /* 0x000fc800078e02ff */
[----:B------:R-:W-:Y:S01]  /*2670*/  IMAD.HI.U32 R2, R3, R11, R2 ;  /* 0x0000000b03027227 */ /* 0x000fe200078e0002 */
[----:B------:R-:W-:-:S07]  /*2680*/  MOV R3, R6 ;  /* 0x0000000600037202 */ /* 0x000fce0000000f00 */
.L_x_1370:
        /* <DEDUP_REMOVED lines=34> */
.L_x_1369:
        /* <DEDUP_REMOVED lines=16> */
.L_x_1368:
[----:B------:R-:W-:Y:S05]  /*29b0*/  BSYNC.RECONVERGENT B6 ;  /* 0x0000000000067941 */ /* 0x000fea0003800200 */
.L_x_1367:
[----:B------:R-:W-:Y:S01]  /*29c0*/  UMOV UR4, 0xffffffff ;  /* 0xffffffff00047882 */ /* 0x000fe20000000000 */
[----:B------:R-:W-:Y:S02]  /*29d0*/  SHF.R.U32.HI R27, RZ, 0x5, R19 ;  /* 0x00000005ff1b7819 */ /* 0x000fe40000011613 */
[----:B------:R-:W-:Y:S01]  /*29e0*/  LOP3.LUT R26, R19, 0x1f, RZ, 0xc0, !PT ;  /* 0x0000001f131a7812 */ /* 0x000fe200078ec0ff */
[----:B------:R-:W-:Y:S06]  /*29f0*/  BRA.DIV UR4, `(.L_x_1371) ;  /* 0x0000000e04f47947 */ /* 0x000fec000b800000 */
[----:B------:R-:W-:Y:S02]  /*2a00*/  CS2R R4, SRZ ;  /* 0x0000000000047805 */ /* 0x000fe4000001ff00 */
[----:B------:R-:W-:Y:S02]  /*2a10*/  CS2R R6, SRZ ;  /* 0x0000000000067805 */ /* 0x000fe4000001ff00 */
[----:B------:R-:W-:Y:S02]  /*2a20*/  CS2R R8, SRZ ;  /* 0x0000000000087805 */ /* 0x000fe4000001ff00 */
[----:B------:R-:W-:Y:S02]  /*2a30*/  CS2R R24, SRZ ;  /* 0x0000000000187805 */ /* 0x000fe4000001ff00 */
[----:B------:R-:W-:Y:S02]  /*2a40*/  CS2R R20, SRZ ;  /* 0x0000000000147805 */ /* 0x000fe4000001ff00 */
[----:B01----:R-:W-:Y:S01]  /*2a50*/  CS2R R2, SRZ ;  /* 0x0000000000027805 */ /* 0x003fe2000001ff00 */
[----:B------:R-:W-:Y:S01]  /*2a60*/  HFMA2 R10, -RZ, RZ, 0, 0 ;  /* 0x00000000ff0a7431 */ /* 0x000fe200000001ff */
[----:B------:R-:W-:Y:S01]  /*2a70*/  MOV R23, RZ ;  /* 0x000000ff00177202 */ /* 0x000fe20000000f00 */
[----:B------:R-:W-:Y:S01]  /*2a80*/  FADD.FTZ R4, RZ, R4 ;  /* 0x00000004ff047221 */ /* 0x000fe20000010000 */
[----:B------:R-:W-:-:S02]  /*2a90*/  IMAD.MOV.U32 R0, RZ, RZ, RZ ;  /* 0x000000ffff007224 */ /* 0x000fc400078e00ff */
[----:B------:R-:W-:Y:S01]  /*2aa0*/  FADD.FTZ R5, RZ, R5 ;  /* 0x00000005ff057221 */ /* 0x000fe20000010000 */
[----:B------:R-:W-:Y:S02]  /*2ab0*/  HFMA2 R14, -RZ, RZ, 0, 0 ;  /* 0x00000000ff0e7431 */ /* 0x000fe400000001ff */
[----:B------:R-:W-:Y:S01]  /*2ac0*/  FADD.FTZ R7, RZ, R7 ;  /* 0x00000007ff077221 */ /* 0x000fe20000010000 */
        /* <DEDUP_REMOVED lines=12> */
[----:B------:R-:W-:Y:S01]  /*2b90*/  MOV R12, R4 ;  /* 0x00000004000c7202 */ /* 0x000fe20000000f00 */
[----:B------:R-:W-:-:S07]  /*2ba0*/  IMAD.MOV.U32 R11, RZ, RZ, R5 ;  /* 0x000000ffff0b7224 */ /* 0x000fce00078e0005 */
.L_x_1402:
[----:B------:R-:W-:Y:S01]  /*2bb0*/  ISETP.NE.AND P0, PT, R16, RZ, PT ;  /* 0x000000ff1000720c */ /* 0x000fe20003f05270 */
[----:B------:R-:W-:Y:S05]  /*2bc0*/  WARPSYNC.ALL ;  /* 0x0000000000007948 */ /* 0x000fea0003800000 */
[----:B------:R-:W-:Y:S01]  /*2bd0*/  LOP3.LUT R4, R19, 0x3c0, RZ, 0xc0, !PT ;  /* 0x000003c013047812 */ /* 0x000fe200078ec0ff */
[----:B------:R-:W-:Y:S01]  /*2be0*/  BAR.SYNC.DEFER_BLOCKING 0x0 ;  /* 0x0000000000007b1d */ /* 0x000fe20000010000 */
[----:B------:R-:W-:Y:S01]  /*2bf0*/  SHF.R.U32.HI R26, RZ, 0x1, R26 ;  /* 0x00000001ff1a7819 */ /* 0x000fe2000001161a */
[----:B------:R-:W-:Y:S01]  /*2c00*/  FADD.FTZ R14, RZ, R14 ;  /* 0x0000000eff0e7221 */ /* 0x000fe20000010000 */
        /* <DEDUP_REMOVED lines=25> */
.L_x_1373:
[----:B------:R-:W-:Y:S05]  /*2da0*/  BSYNC.RECONVERGENT B0 ;  /* 0x0000000000007941 */ /* 0x000fea0003800200 */
.L_x_1372:
        /* <DEDUP_REMOVED lines=13> */
[----:B------:R-:W1:Y:S04]  /*2e80*/  LDS R16, [R4] ;  /* 0x0000000004107984 */ /* 0x000e680000000800 */
[----:B0-----:R-:W0:Y:S04]  /*2e90*/  LDS R5, [R4+0x40] ;  /* 0x0000400004057984 */ /* 0x001e280000000800 */
[----:B------:R-:W2:Y:S04]  /*2ea0*/  LDS R28, [R4+0x80] ;  /* 0x00008000041c7984 */ /* 0x000ea80000000800 */
[----:B------:R-:W3:Y:S04]  /*2eb0*/  LDS R13, [R4+0xc0] ;  /* 0x0000c000040d7984 */ /* 0x000ee80000000800 */
[----:B------:R-:W4:Y:S04]  /*2ec0*/  LDS R15, [R4+0x100] ;  /* 0x00010000040f7984 */ /* 0x000f280000000800 */
        /* <DEDUP_REMOVED lines=11> */
[----:B-----5:R-:W-:Y:S01]  /*2f80*/  FADD.FTZ R20, R20, R19 ;  /* 0x0000001314147221 */ /* 0x020fe20000010000 */
        /* <DEDUP_REMOVED lines=10> */
[----:B-1----:R-:W-:Y:S01]  /*3030*/  FADD.FTZ R11, R11, R16 ;  /* 0x000000100b0b7221 */ /* 0x002fe20000010000 */
[----:B0-----:R-:W-:Y:S01]  /*3040*/  FADD.FTZ R12, R12, R5 ;  /* 0x000000050c0c7221 */ /* 0x001fe20000010000 */
[----:B--2---:R-:W-:Y:S01]  /*3050*/  FADD.FTZ R9, R9, R28 ;  /* 0x0000001c09097221 */ /* 0x004fe20000010000 */
[----:B---3--:R-:W-:Y:S01]  /*3060*/  FADD.FTZ R6, R6, R13 ;  /* 0x0000000d06067221 */ /* 0x008fe20000010000 */
[----:B----4-:R-:W-:-:S07]  /*3070*/  FADD.FTZ R14, R14, R15 ;  /* 0x0000000f0e0e7221 */ /* 0x010fce0000010000 */
.L_x_1375:
[----:B------:R-:W-:Y:S05]  /*3080*/  BSYNC.RECONVERGENT B0 ;  /* 0x0000000000007941 */ /* 0x000fea0003800200 */
.L_x_1374:
        /* <DEDUP_REMOVED lines=20> */
.L_x_1377:
[----:B------:R-:W-:Y:S05]  /*31d0*/  BSYNC.RECONVERGENT B0 ;  /* 0x0000000000007941 */ /* 0x000fea0003800200 */
.L_x_1376:
        /* <DEDUP_REMOVED lines=22> */
[----:B------:R-:W-:Y:S01]  /*3340*/  FADD.FTZ R9, R9, R28 ;  /* 0x0000001c09097221 */ /* 0x000fe20000010000 */
[----:B--2---:R-:W-:Y:S02]  /*3350*/  FADD.FTZ R21, R21, R16 ;  /* 0x0000001015157221 */ /* 0x004fe40000010000 */
[----:B------:R-:W2:Y:S01]  /*3360*/  LDS R16, [R4+0x280] ;  /* 0x0002800004107984 */ /* 0x000ea20000000800 */
[----:B0-----:R-:W-:-:S03]  /*3370*/  FADD.FTZ R24, R24, R5 ;  /* 0x0000000518187221 */ /* 0x001fc60000010000 */
[----:B------:R-:W0:Y:S01]  /*3380*/  LDS R5, [R4+0x240] ;  /* 0x0002400004057984 */ /* 0x000e220000000800 */
[----:B-1----:R-:W-:-:S03]  /*3390*/  FADD.FTZ R23, R23, R26 ;  /* 0x0000001a17177221 */ /* 0x002fc60000010000 */
[----:B------:R-:W1:Y:S01]  /*33a0*/  LDS R26, [R4+0x300] ;  /* 0x00030000041a7984 */ /* 0x000e620000000800 */
[----:B---3--:R-:W-:Y:S01]  /*33b0*/  FADD.FTZ R12, R12, R13 ;  /* 0x0000000d0c0c7221 */ /* 0x008fe20000010000 */
[----:B----4-:R-:W-:Y:S01]  /*33c0*/  FADD.FTZ R6, R6, R15 ;  /* 0x0000000f06067221 */ /* 0x010fe20000010000 */
[----:B-----5:R-:W-:Y:S01]  /*33d0*/  FADD.FTZ R14, R14, R19 ;  /* 0x000000130e0e7221 */ /* 0x020fe20000010000 */
[----:B--2---:R-:W-:Y:S01]  /*33e0*/  FADD.FTZ R3, R3, R16 ;  /* 0x0000001003037221 */ /* 0x004fe20000010000 */
[----:B0-----:R-:W-:Y:S01]  /*33f0*/  FADD.FTZ R2, R2, R5 ;  /* 0x0000000502027221 */ /* 0x001fe20000010000 */
[----:B-1----:R-:W-:-:S07]  /*3400*/  FADD.FTZ R11, R11, R26 ;  /* 0x0000001a0b0b7221 */ /* 0x002fce0000010000 */
.L_x_1379:
[----:B------:R-:W-:Y:S05]  /*3410*/  BSYNC.RECONVERGENT B0 ;  /* 0x0000000000007941 */ /* 0x000fea0003800200 */
.L_x_1378:
[----:B------:R-:W-:Y:S06]  /*3420*/  BAR.SYNC.DEFER_BLOCKING 0x0 ;  /* 0x0000000000007b1d */ /* 0x000fec0000010000 */
[----:B------:R-:W-:Y:S05]  /*3430*/  @P4 EXIT ;  /* 0x000000000000494d */ /* 0x000fea0003800000 */
[----:B------:R-:W2:Y:S01]  /*3440*/  LDCU UR4, c[0x0][0x378] ;  /* 0x00006f00ff0477ac */ /* 0x000ea20008000800 */
[----:B------:R-:W-:-:S04]  /*3450*/  IMAD R17, R22, R17, R18 ;  /* 0x0000001116117224 */ /* 0x000fc800078e0212 */
[----:B--2---:R-:W-:Y:S01]  /*3460*/  IMAD R17, R17, UR4, RZ ;  /* 0x0000000411117c24 */ /* 0x004fe2000f8e02ff */
[----:B------:R-:W-:Y:S06]  /*3470*/  @P0 EXIT ;  /* 0x000000000000094d */ /* 0x000fec0003800000 */
[----:B------:R-:W2:Y:S01]  /*3480*/  S2R R4, SR_TID.X ;  /* 0x0000000000047919 */ /* 0x000ea20000002100 */
[----:B------:R-:W3:Y:S01]  /*3490*/  S2UR UR4, SR_CTAID.Z ;  /* 0x00000000000479c3 */ /* 0x000ee20000002700 */
[----:B------:R-:W4:Y:S01]  /*34a0*/  LDCU.64 UR6, c[0x0][0x380] ;  /* 0x00007000ff0677ac */ /* 0x000f220008000a00 */
[----:B------:R-:W-:Y:S02]  /*34b0*/  SHF.L.U32 R17, R17, 0x8, RZ ;  /* 0x0000000811117819 */ /* 0x000fe400000006ff */
        /* <DEDUP_REMOVED lines=8> */
[----:B------:R-:W-:Y:S02]  /*3540*/  F2FP.BF16.F32.PACK_AB R9, R14, R9 ;  /* 0x000000090e09723e */ /* 0x000fe400000010ff */
[----:B------:R-:W-:Y:S01]  /*3550*/  PRMT R15, R10, 0x7632, R15 ;  /* 0x000076320a0f7816 */ /* 0x000fe2000000000f */
[----:B---3--:R-:W-:Y:S01]  /*3560*/  USHF.L.U32 UR4, UR4, 0x8, URZ ;  /* 0x0000000804047899 */ /* 0x008fe200080006ff */
[----:B------:R-:W-:-:S02]  /*3570*/  PRMT R13, R24, 0x7632, R13 ;  /* 0x00007632180d7816 */ /* 0x000fc4000000000d */
[----:B------:R-:W-:Y:S02]  /*3580*/  PRMT R2, R21, 0x7632, R2 ;  /* 0x0000763215027816 */ /* 0x000fe40000000002 */
[----:B------:R-:W-:Y:S02]  /*3590*/  PRMT R11, R9, 0x7632, R11 ;  /* 0x00007632090b7816 */ /* 0x000fe4000000000b */
[----:B--2---:R-:W-:-:S04]  /*35a0*/  SHF.R.U32.HI R4, RZ, 0x1, R4 ;  /* 0x00000001ff047819 */ /* 0x004fc80000011604 */
[----:B------:R-:W-:-:S04]  /*35b0*/  IADD3 R17, P0, P1, R4, UR4, R17 ;  /* 0x0000000404117c10 */ /* 0x000fc8000f91e011 */
[----:B------:R-:W-:Y:S02]  /*35c0*/  IADD3.X R16, PT, PT, RZ, RZ, RZ, P0, P1 ;  /* 0x000000ffff107210 */ /* 0x000fe400007e24ff */
[----:B----4-:R-:W-:-:S04]  /*35d0*/  LEA R4, P0, R17, UR6, 0x1 ;  /* 0x0000000611047c11 */ /* 0x010fc8000f8008ff */
        /* <DEDUP_REMOVED lines=21> */
.L_x_1344:
        /* <DEDUP_REMOVED lines=16> */
.L_x_1380:
[----:B------:R-:W-:Y:S05]  /*3830*/  EXIT ;  /* 0x000000000000794d */ /* 0x000fea0003800000 */
.L_x_1346:
[----:B------:R-:W-:Y:S02]  /*3840*/  IMAD.MOV.U32 R12, RZ, RZ, 0x10 ;  /* 0x00000010ff0c7424 */ /* 0x000fe400078e00ff */
[----:B------:R-:W-:Y:S01]  /*3850*/  HFMA2 R11, -RZ, RZ, 0, 1.847743988037109375e-06 ;  /* 0x0000001fff0b7431 */ /* 0x000fe200000001ff */
[----:B------:R-:W-:-:S07]  /*3860*/  MOV R15, 0xffffffff ;  /* 0xffffffff000f7802 */ /* 0x000fce0000000f00 */
[----:B------:R-:W-:Y:S05]  /*3870*/  WARPSYNC.COLLECTIVE R15, `(.L_x_1381) ;  /* 0x000000000f087348 */ /* 0x000fea0003c00000 */
[----:B------:R0:W1:Y:S02]  /*3880*/  SHFL.BFLY P6, R14, R13, R12, R11 ;  /* 0x0c00000c0d0e7389 */ /* 0x00006400000c000b */
[----:B01----:R-:W-:Y:S05]  /*3890*/  ENDCOLLECTIVE ;  /* 0x000000000000791b */ /* 0x003fea0003800000 */
.L_x_1381:
[----:B------:R-:W-:Y:S01]  /*38a0*/  HFMA2 R12, -RZ, RZ, 0, 4.76837158203125e-07 ;  /* 0x00000008ff0c7431 */ /* 0x000fe200000001ff */
[----:B------:R-:W-:-:S05]  /*38b0*/  FMNMX.FTZ R0, R14, -3.40282346638528859812e+38, !PT ;  /* 0xff7fffff0e007809 */ /* 0x000fca0007810000 */
[----:B------:R-:W-:-:S07]  /*38c0*/  IMAD.MOV.U32 R13, RZ, RZ, R0 ;  /* 0x000000ffff0d7224 */ /* 0x000fce00078e0000 */
[----:B------:R-:W-:Y:S05]  /*38d0*/  WARPSYNC.COLLECTIVE R15, `(.L_x_1382) ;  /* 0x000000000f087348 */ /* 0x000fea0003c00000 */
[----:B------:R0:W1:Y:S02]  /*38e0*/  SHFL.BFLY P6, R14, R13, R12, R11 ;  /* 0x0c00000c0d0e7389 */ /* 0x00006400000c000b */
[----:B01----:R-:W-:Y:S05]  /*38f0*/  ENDCOLLECTIVE ;  /* 0x000000000000791b */ /* 0x003fea0003800000 */
.L_x_1382:
[----:B------:R-:W-:Y:S01]  /*3900*/  IMAD.MOV.U32 R12, RZ, RZ, 0x4 ;  /* 0x00000004ff0c7424 */ /* 0x000fe200078e00ff */
[----:B------:R-:W-:-:S04]  /*3910*/  FMNMX.FTZ R2, R0, R14, !PT ;  /* 0x0000000e00027209 */ /* 0x000fc80007810000 */
[----:B------:R-:W-:-:S07]  /*3920*/  MOV R13, R2 ;  /* 0x00000002000d7202 */ /* 0x000fce0000000f00 */
[----:B------:R-:W-:Y:S05]  /*3930*/  WARPSYNC.COLLECTIVE R15, `(.L_x_1383) ;  /* 0x000000000f087348 */ /* 0x000fea0003c00000 */
[----:B------:R0:W1:Y:S02]  /*3940*/  SHFL.BFLY P6, R14, R13, R12, R11 ;  /* 0x0c00000c0d0e7389 */ /* 0x00006400000c000b */
[----:B01----:R-:W-:Y:S05]  /*3950*/  ENDCOLLECTIVE ;  /* 0x000000000000791b */ /* 0x003fea0003800000 */
.L_x_1383:
[----:B------:R-:W-:Y:S01]  /*3960*/  HFMA2 R12, -RZ, RZ, 0, 1.1920928955078125e-07 ;  /* 0x00000002ff0c7431 */ /* 0x000fe200000001ff */
[----:B------:R-:W-:-:S04]  /*3970*/  FMNMX.FTZ R3, R2, R14, !PT ;  /* 0x0000000e02037209 */ /* 0x000fc80007810000 */
[----:B------:R-:W-:-:S07]  /*3980*/  MOV R13, R3 ;  /* 0x00000003000d7202 */ /* 0x000fce0000000f00 */
[----:B------:R-:W-:Y:S05]  /*3990*/  WARPSYNC.COLLECTIVE R15, `(.L_x_1384) ;  /* 0x000000000f087348 */ /* 0x000fea0003c00000 */
[----:B------:R0:W1:Y:S02]  /*39a0*/  SHFL.BFLY P6, R14, R13, R12, R11 ;  /* 0x0c00000c0d0e7389 */ /* 0x00006400000c000b */
[----:B01----:R-:W-:Y:S05]  /*39b0*/  ENDCOLLECTIVE ;  /* 0x000000000000791b */ /* 0x003fea0003800000 */
.L_x_1384:
[----:B------:R-:W-:Y:S05]  /*39c0*/  BRA `(.L_x_1385) ;  /* 0xffffffd000647947 */ /* 0x000fea000383ffff */
.L_x_1371:
[----:B-1----:R-:W-:Y:S01]  /*39d0*/  IMAD.MOV.U32 R13, RZ, RZ, RZ ;  /* 0x000000ffff0d7224 */ /* 0x002fe200078e00ff */
[----:B------:R-:W-:Y:S01]  /*39e0*/  MOV R12, 0x1 ;  /* 0x00000001000c7802 */ /* 0x000fe20000000f00 */
[----:B------:R-:W-:Y:S02]  /*39f0*/  HFMA2 R11, -RZ, RZ, 0, 1.847743988037109375e-06 ;  /* 0x0000001fff0b7431 */ /* 0x000fe400000001ff */
[----:B------:R-:W-:-:S07]  /*3a00*/  IMAD.MOV.U32 R15, RZ, RZ, -0x1 ;  /* 0xffffffffff0f7424 */ /* 0x000fce00078e00ff */
[----:B0-----:R-:W-:Y:S05]  /*3a10*/  WARPSYNC.COLLECTIVE R15, `(.L_x_1386) ;  /* 0x000000000f087348 */ /* 0x001fea0003c00000 */
[----:B------:R1:W2:Y:S02]  /*3a20*/  SHFL.BFLY P6, R14, R13, R12, R11 ;  /* 0x0c00000c0d0e7389 */ /* 0x0002a400000c000b */
[----:B012---:R-:W-:Y:S05]  /*3a30*/  ENDCOLLECTIVE ;  /* 0x000000000000791b */ /* 0x007fea0003800000 */
.L_x_1386:
[----:B------:R-:W-:-:S07]  /*3a40*/  MOV R7, R14 ;  /* 0x0000000e00077202 */ /* 0x000fce0000000f00 */
[----:B------:R-:W-:Y:S05]  /*3a50*/  WARPSYNC.COLLECTIVE R15, `(.L_x_1387) ;  /* 0x000000000f087348 */ /* 0x000fea0003c00000 */
[----:B------:R0:W1:Y:S02]  /*3a60*/  SHFL.BFLY P6, R14, R13, R12, R11 ;  /* 0x0c00000c0d0e7389 */ /* 0x00006400000c000b */
[----:B01----:R-:W-:Y:S05]  /*3a70*/  ENDCOLLECTIVE ;  /* 0x000000000000791b */ /* 0x003fea0003800000 */
.L_x_1387:
[----:B------:R-:W-:Y:S01]  /*3a80*/  FADD.FTZ R7, RZ, R7 ;  /* 0x00000007ff077221 */ /* 0x000fe20000010000 */
[----:B------:R-:W-:-:S07]  /*3a90*/  MOV R8, R14 ;  /* 0x0000000e00087202 */ /* 0x000fce0000000f00 */
[----:B------:R-:W-:Y:S05]  /*3aa0*/  WARPSYNC.COLLECTIVE R15, `(.L_x_1388) ;  /* 0x000000000f087348 */ /* 0x000fea0003c00000 */
[----:B------:R0:W1:Y:S02]  /*3ab0*/  SHFL.BFLY P6, R14, R13, R12, R11 ;  /* 0x0c00000c0d0e7389 */ /* 0x00006400000c000b */
[----:B01----:R-:W-:Y:S05]  /*3ac0*/  ENDCOLLECTIVE ;  /* 0x000000000000791b */ /* 0x003fea0003800000 */
.L_x_1388:
[----:B------:R-:W-:Y:S01]  /*3ad0*/  FADD.FTZ R8, RZ, R8 ;  /* 0x00000008ff087221 */ /* 0x000fe20000010000 */
[----:B------:R-:W-:-:S07]  /*3ae0*/  IMAD.MOV.U32 R25, RZ, RZ, R14 ;  /* 0x000000ffff197224 */ /* 0x000fce00078e000e */
[----:B------:R-:W-:Y:S05]  /*3af0*/  WARPSYNC.COLLECTIVE R15, `(.L_x_1389) ;  /* 0x000000000f087348 */ /* 0x000fea0003c00000 */
[----:B------:R0:W1:Y:S02]  /*3b00*/  SHFL.BFLY P6, R14, R13, R12, R11 ;  /* 0x0c00000c0d0e7389 */ /* 0x00006400000c000b */
[----:B01----:R-:W-:Y:S05]  /*3b10*/  ENDCOLLECTIVE ;  /* 0x000000000000791b */ /* 0x003fea0003800000 */
.L_x_1389:
[----:B------:R-:W-:Y:S01]  /*3b20*/  FADD.FTZ R25, RZ, R25 ;  /* 0x00000019ff197221 */ /* 0x000fe20000010000 */
[----:B------:R-:W-:-:S07]  /*3b30*/  MOV R24, R14 ;  /* 0x0000000e00187202 */ /* 0x000fce0000000f00 */
[----:B------:R-:W-:Y:S05]  /*3b40*/  WARPSYNC.COLLECTIVE R15, `(.L_x_1390) ;  /* 0x000000000f087348 */ /* 0x000fea0003c00000 */
[----:B------:R0:W1:Y:S02]  /*3b50*/  SHFL.BFLY P6, R14, R13, R12, R11 ;  /* 0x0c00000c0d0e7389 */ /* 0x00006400000c000b */
[----:B01----:R-:W-:Y:S05]  /*3b60*/  ENDCOLLECTIVE ;  /* 0x000000000000791b */ /* 0x003fea0003800000 */
.L_x_1390:
[----:B------:R-:W-:Y:S01]  /*3b70*/  FADD.FTZ R24, RZ, R24 ;  /* 0x00000018ff187221 */ /* 0x000fe20000010000 */
[----:B------:R-:W-:-:S07]  /*3b80*/  MOV R10, R14 ;  /* 0x0000000e000a7202 */ /* 0x000fce0000000f00 */
[----:B------:R-:W-:Y:S05]  /*3b90*/  WARPSYNC.COLLECTIVE R15, `(.L_x_1391) ;  /* 0x000000000f087348 */ /* 0x000fea0003c00000 */
[----:B------:R0:W1:Y:S02]  /*3ba0*/  SHFL.BFLY P6, R14, R13, R12, R11 ;  /* 0x0c00000c0d0e7389 */ /* 0x00006400000c000b */
[----:B01----:R-:W-:Y:S05]  /*3bb0*/  ENDCOLLECTIVE ;  /* 0x000000000000791b */ /* 0x003fea0003800000 */
.L_x_1391:
[----:B------:R-:W-:Y:S01]  /*3bc0*/  FADD.FTZ R10, RZ, R10 ;  /* 0x0000000aff0a7221 */ /* 0x000fe20000010000 */
[----:B------:R-:W-:-:S07]  /*3bd0*/  IMAD.MOV.U32 R20, RZ, RZ, R14 ;  /* 0x000000ffff147224 */ /* 0x000fce00078e000e */
[----:B------:R-:W-:Y:S05]  /*3be0*/  WARPSYNC.COLLECTIVE R15, `(.L_x_1392) ;  /* 0x000000000f087348 */ /* 0x000fea0003c00000 */
[----:B------:R0:W1:Y:S02]  /*3bf0*/  SHFL.BFLY P6, R14, R13, R12, R11 ;  /* 0x0c00000c0d0e7389 */ /* 0x00006400000c000b */
[----:B01----:R-:W-:Y:S05]  /*3c00*/  ENDCOLLECTIVE ;  /* 0x000000000000791b */ /* 0x003fea0003800000 */
.L_x_1392:
[----:B------:R-:W-:Y:S01]  /*3c10*/  FADD.FTZ R20, RZ, R20 ;  /* 0x00000014ff147221 */ /* 0x000fe20000010000 */
[----:B------:R-:W-:-:S07]  /*3c20*/  MOV R21, R14 ;  /* 0x0000000e00157202 */ /* 0x000fce0000000f00 */
[----:B------:R-:W-:Y:S05]  /*3c30*/  WARPSYNC.COLLECTIVE R15, `(.L_x_1393) ;  /* 0x000000000f087348 */ /* 0x000fea0003c00000 */
[----:B------:R0:W1:Y:S02]  /*3c40*/  SHFL.BFLY P6, R14, R13, R12, R11 ;  /* 0x0c00000c0d0e7389 */ /* 0x00006400000c000b */
[----:B01----:R-:W-:Y:S05]  /*3c50*/  ENDCOLLECTIVE ;  /* 0x000000000000791b */ /* 0x003fea0003800000 */
.L_x_1393:
[----:B------:R-:W-:Y:S01]  /*3c60*/  FADD.FTZ R21, RZ, R21 ;  /* 0x00000015ff157221 */ /* 0x000fe20000010000 */
[----:B------:R-:W-:-:S07]  /*3c70*/  MOV R23, R14 ;  /* 0x0000000e00177202 */ /* 0x000fce0000000f00 */
[----:B------:R-:W-:Y:S05]  /*3c80*/  WARPSYNC.COLLECTIVE R15, `(.L_x_1394) ;  /* 0x000000000f087348 */ /* 0x000fea0003c00000 */
[----:B------:R0:W1:Y:S02]  /*3c90*/  SHFL.BFLY P6, R14, R13, R12, R11 ;  /* 0x0c00000c0d0e7389 */ /* 0x00006400000c000b */
[----:B01----:R-:W-:Y:S05]  /*3ca0*/  ENDCOLLECTIVE ;  /* 0x000000000000791b */ /* 0x003fea0003800000 */
.L_x_1394:
[----:B------:R-:W-:Y:S01]  /*3cb0*/  FADD.FTZ R23, RZ, R23 ;  /* 0x00000017ff177221 */ /* 0x000fe20000010000 */
[----:B------:R-:W-:-:S07]  /*3cc0*/  IMAD.MOV.U32 R0, RZ, RZ, R14 ;  /* 0x000000ffff007224 */ /* 0x000fce00078e000e */
[----:B------:R-:W-:Y:S05]  /*3cd0*/  WARPSYNC.COLLECTIVE R15, `(.L_x_1395) ;  /* 0x000000000f087348 */ /* 0x000fea0003c00000 */
[----:B------:R0:W1:Y:S02]  /*3ce0*/  SHFL.BFLY P6, R14, R13, R12, R11 ;  /* 0x0c00000c0d0e7389 */ /* 0x00006400000c000b */
[----:B01----:R-:W-:Y:S05]  /*3cf0*/  ENDCOLLECTIVE ;  /* 0x000000000000791b */ /* 0x003fea0003800000 */
.L_x_1395:
[----:B------:R-:W-:Y:S01]  /*3d00*/  FADD.FTZ R0, RZ, R0 ;  /* 0x00000000ff007221 */ /* 0x000fe20000010000 */
[----:B------:R-:W-:-:S07]  /*3d10*/  MOV R2, R14 ;  /* 0x0000000e00027202 */ /* 0x000fce0000000f00 */
[----:B------:R-:W-:Y:S05]  /*3d20*/  WARPSYNC.COLLECTIVE R15, `(.L_x_1396) ;  /* 0x000000000f087348 */ /* 0x000fea0003c00000 */
[----:B------:R0:W1:Y:S02]  /*3d30*/  SHFL.BFLY P6, R14, R13, R12, R11 ;  /* 0x0c00000c0d0e7389 */ /* 0x00006400000c000b */
[----:B01----:R-:W-:Y:S05]  /*3d40*/  ENDCOLLECTIVE ;  /* 0x000000000000791b */ /* 0x003fea0003800000 */
.L_x_1396:
[----:B------:R-:W-:Y:S01]  /*3d50*/  FADD.FTZ R2, RZ, R2 ;  /* 0x00000002ff027221 */ /* 0x000fe20000010000 */
[----:B------:R-:W-:-:S07]  /*3d60*/  MOV R3, R14 ;  /* 0x0000000e00037202 */ /* 0x000fce0000000f00 */
[----:B------:R-:W-:Y:S05]  /*3d70*/  WARPSYNC.COLLECTIVE R15, `(.L_x_1397) ;  /* 0x000000000f087348 */ /* 0x000fea0003c00000 */
[----:B------:R0:W1:Y:S02]  /*3d80*/  SHFL.BFLY P6, R14, R13, R12, R11 ;  /* 0x0c00000c0d0e7389 */ /* 0x00006400000c000b */
[----:B01----:R-:W-:Y:S05]  /*3d90*/  ENDCOLLECTIVE ;  /* 0x000000000000791b */ /* 0x003fea0003800000 */
.L_x_1397:
[----:B------:R-:W-:Y:S01]  /*3da0*/  FADD.FTZ R3, RZ, R3 ;  /* 0x00000003ff037221 */ /* 0x000fe20000010000 */
[----:B------:R-:W-:-:S07]  /*3db0*/  IMAD.MOV.U32 R4, RZ, RZ, R14 ;  /* 0x000000ffff047224 */ /* 0x000fce00078e000e */
[----:B------:R-:W-:Y:S05]  /*3dc0*/  WARPSYNC.COLLECTIVE R15, `(.L_x_1398) ;  /* 0x000000000f087348 */ /* 0x000fea0003c00000 */
[----:B------:R0:W1:Y:S02]  /*3dd0*/  SHFL.BFLY P6, R14, R13, R12, R11 ;  /* 0x0c00000c0d0e7389 */ /* 0x00006400000c000b */
[----:B01----:R-:W-:Y:S05]  /*3de0*/  ENDCOLLECTIVE ;  /* 0x000000000000791b */ /* 0x003fea0003800000 */
.L_x_1398:
[----:B------:R-:W-:Y:S01]  /*3df0*/  FADD.FTZ R4, RZ, R4 ;  /* 0x00000004ff047221 */ /* 0x000fe20000010000 */
[----:B------:R-:W-:-:S07]  /*3e00*/  MOV R5, R14 ;  /* 0x0000000e00057202 */ /* 0x000fce0000000f00 */
[----:B------:R-:W-:Y:S05]  /*3e10*/  WARPSYNC.COLLECTIVE R15, `(.L_x_1399) ;  /* 0x000000000f087348 */ /* 0x000fea0003c00000 */
[----:B------:R0:W1:Y:S02]  /*3e20*/  SHFL.BFLY P6, R14, R13, R12, R11 ;  /* 0x0c00000c0d0e7389 */ /* 0x00006400000c000b */
[----:B01----:R-:W-:Y:S05]  /*3e30*/  ENDCOLLECTIVE ;  /* 0x000000000000791b */ /* 0x003fea0003800000 */
.L_x_1399:
[----:B------:R-:W-:Y:S01]  /*3e40*/  FADD.FTZ R5, RZ, R5 ;  /* 0x00000005ff057221 */ /* 0x000fe20000010000 */
[----:B------:R-:W-:-:S07]  /*3e50*/  MOV R6, R14 ;  /* 0x0000000e00067202 */ /* 0x000fce0000000f00 */
[----:B------:R-:W-:Y:S05]  /*3e60*/  WARPSYNC.COLLECTIVE R15, `(.L_x_1400) ;  /* 0x000000000f087348 */ /* 0x000fea0003c00000 */
[----:B------:R0:W1:Y:S02]  /*3e70*/  SHFL.BFLY P6, R14, R13, R12, R11 ;  /* 0x0c00000c0d0e7389 */ /* 0x00006400000c000b */
[----:B01----:R-:W-:Y:S05]  /*3e80*/  ENDCOLLECTIVE ;  /* 0x000000000000791b */ /* 0x003fea0003800000 */
.L_x_1400:
[----:B------:R-:W-:Y:S01]  /*3e90*/  FADD.FTZ R6, RZ, R6 ;  /* 0x00000006ff067221 */ /* 0x000fe20000010000 */
[----:B------:R-:W-:-:S07]  /*3ea0*/  IMAD.MOV.U32 R9, RZ, RZ, R14 ;  /* 0x000000ffff097224 */ /* 0x000fce00078e000e */
[----:B------:R-:W-:Y:S05]  /*3eb0*/  WARPSYNC.COLLECTIVE R15, `(.L_x_1401) ;  /* 0x000000000f087348 */ /* 0x000fea0003c00000 */
[----:B------:R0:W1:Y:S02]  /*3ec0*/  SHFL.BFLY P6, R14, R13, R12, R11 ;  /* 0x0c00000c0d0e7389 */ /* 0x00006400000c000b */
[----:B01----:R-:W-:Y:S05]  /*3ed0*/  ENDCOLLECTIVE ;  /* 0x000000000000791b */ /* 0x003fea0003800000 */
.L_x_1401:
[----:B------:R-:W-:Y:S01]  /*3ee0*/  FADD.FTZ R9, RZ, R9 ;  /* 0x00000009ff097221 */ /* 0x000fe20000010000 */
[----:B------:R-:W-:Y:S02]  /*3ef0*/  MOV R12, R4 ;  /* 0x00000004000c7202 */ /* 0x000fe40000000f00 */
[----:B------:R-:W-:Y:S01]  /*3f00*/  MOV R11, R5 ;  /* 0x00000005000b7202 */ /* 0x000fe20000000f00 */
[----:B------:R-:W-:Y:S06]  /*3f10*/  BRA `(.L_x_1402) ;  /* 0xffffffec00247947 */ /* 0x000fec000383ffff */
.L_x_1403:
        /* <DEDUP_REMOVED lines=14> */
.L_x_25599:


//--------------------- .text._ZN4vllm25paged_attention_v1_kernelI13__nv_bfloat16hLi192ELi16ELi128ELNS_18Fp8KVCacheDataTypeE2ELb1EEEvPT_PKS3_PKT0_S9_ifPKiSB_iPKfiiiSD_SD_iiiii --------------------------
	.section	.text._ZN4vllm25paged_attention_v1_kernelI13__nv_bfloat16hLi192ELi16ELi128ELNS_18Fp8KVCacheDataTypeE2ELb1EEEvPT_PKS3_PKT0_S9_ifPKiSB_iPKfiiiSD_SD_iiiii,"ax",@progbits
	.align	128
        .global         _ZN4vllm25paged_attention_v1_kernelI13__nv_bfloat16hLi192ELi16ELi128ELNS_18Fp8KVCacheDataTypeE2ELb1EEEvPT_PKS3_PKT0_S9_ifPKiSB_iPKfiiiSD_SD_iiiii
        .type           _ZN4vllm25paged_attention_v1_kernelI13__nv_bfloat16hLi192ELi16ELi128ELNS_18Fp8KVCacheDataTypeE2ELb1EEEvPT_PKS3_PKT0_S9_ifPKiSB_iPKfiiiSD_SD_iiiii,@function
        .size           _ZN4vllm25paged_attention_v1_kernelI13__nv_bfloat16hLi192ELi16ELi128ELNS_18Fp8KVCacheDataTypeE2ELb1EEEvPT_PKS3_PKT0_S9_ifPKiSB_iPKfiiiSD_SD_iiiii,(.L_x_25600 - _ZN4vllm25paged_attention_v1_kernelI13__nv_bfloat16hLi192ELi16ELi128ELNS_18Fp8KVCacheDataTypeE2ELb1EEEvPT_PKS3_PKT0_S9_ifPKiSB_iPKfiiiSD_SD_iiiii)
        .other          _ZN4vllm25paged_attention_v1_kernelI13__nv_bfloat16hLi192ELi16ELi128ELNS_18Fp8KVCacheDataTypeE2ELb1EEEvPT_PKS3_PKT0_S9_ifPKiSB_iPKfiiiSD_SD_iiiii,@"STO_CUDA_ENTRY STV_DEFAULT"
_ZN4vllm25paged_attention_v1_kernelI13__nv_bfloat16hLi192ELi16ELi128ELNS_18Fp8KVCacheDataTypeE2ELb1EEEvPT_PKS3_PKT0_S9_ifPKiSB_iPKfiiiSD_SD_iiiii:
.text._ZN4vllm25paged_attention_v1_kernelI13__nv_bfloat16hLi192ELi16ELi128ELNS_18Fp8KVCacheDataTypeE2ELb1EEEvPT_PKS3_PKT0_S9_ifPKiSB_iPKfiiiSD_SD_iiiii:
[----:B------:R-:W0:Y:S01]  /*0000*/  LDC R1, c[0x0][0x37c] ;  /* 0x0000df00ff017b82 */ /* 0x000e220000000800 */
[----:B------:R-:W1:Y:S07]  /*0010*/  S2R R19, SR_CTAID.Y ;  /* 0x0000000000137919 */ /* 0x000e6e0000002600 */
[----:B------:R-:W1:Y:S01]  /*0020*/  LDC.64 R4, c[0x0][0x3b0] ;  /* 0x0000ec00ff047b82 */ /* 0x000e620000000a00 */
[----:B------:R-:W2:Y:S07]  /*0030*/  LDCU.64 UR36, c[0x0][0x358] ;  /* 0x00006b00ff2477ac */ /* 0x000eae0008000a00 */
[----:B------:R-:W3:Y:S01]  /*0040*/  LDC R2, c[0x0][0x3f4] ;  /* 0x0000fd00ff027b82 */ /* 0x000ee20000000800 */
[----:B-1----:R-:W-:-:S05]  /*0050*/  IMAD.WIDE.U32 R4, R19, 0x4, R4 ;  /* 0x0000000413047825 */ /* 0x002fca00078e0004 */
[----:B--2---:R1:W2:Y:S01]  /*0060*/  LDG.E.CONSTANT R7, desc[UR36][R4.64] ;  /* 0x0000002404077981 */ /* 0x0042a2000c1e9900 */
[----:B---3--:R-:W-:Y:S01]  /*0070*/  IABS R10, R2 ;  /* 0x00000002000a7213 */ /* 0x008fe20000000000 */
[----:B------:R-:W3:Y:S01]  /*0080*/  LDC R16, c[0x0][0x370] ;  /* 0x0000dc00ff107b82 */ /* 0x000ee20000000800 */
[----:B------:R-:W4:Y:S02]  /*0090*/  S2R R18, SR_TID.X ;  /* 0x0000000000127919 */ /* 0x000f240000002100 */
[----:B------:R-:W5:Y:S01]  /*00a0*/  I2F.RP R3, R10 ;  /* 0x0000000a00037306 */ /* 0x000f620000209400 */
[----:B------:R-:W3:Y:S04]  /*00b0*/  S2R R17, SR_CTAID.X ;  /* 0x0000000000117919 */ /* 0x000ee80000002500 */
[----:B-1----:R-:W1:Y:S03]  /*00c0*/  LDC R4, c[0x0][0x3f8] ;  /* 0x0000fe00ff047b82 */ /* 0x002e660000000800 */
[----:B-----5:R-:W5:Y:S05]  /*00d0*/  MUFU.RCP R3, R3 ;  /* 0x0000000300037308 */ /* 0x020f6a0000001000 */
[----:B------:R-:W-:Y:S01]  /*00e0*/  BAR.SYNC.DEFER_BLOCKING 0x0 ;  /* 0x0000000000007b1d */ /* 0x000fe20000010000 */
[----:B-1----:R-:W-:-:S02]  /*00f0*/  ISETP.GE.AND P3, PT, R4, RZ, PT ;  /* 0x000000ff0400720c */ /* 0x002fc40003f66270 */
[----:B-----5:R-:W-:-:S04]  /*0100*/  IADD3 R8, PT, PT, R3, 0xffffffe, RZ ;  /* 0x0ffffffe03087810 */ /* 0x020fc80007ffe0ff */
[----:B------:R1:W5:Y:S02]  /*0110*/  F2I.FTZ.U32.TRUNC.NTZ R9, R8 ;  /* 0x0000000800097305 */ /* 0x000364000021f000 */
[----:B-1----:R-:W-:Y:S02]  /*0120*/  IMAD.MOV.U32 R8, RZ, RZ, RZ ;  /* 0x000000ffff087224 */ /* 0x002fe400078e00ff */
[----:B-----5:R-:W-:-:S05]  /*0130*/  IMAD R0, R9, R10, RZ ;  /* 0x0000000a09007224 */ /* 0x020fca00078e02ff */
[----:B------:R-:W-:-:S05]  /*0140*/  IADD3 R13, PT, PT, -R0, RZ, RZ ;  /* 0x000000ff000d7210 */ /* 0x000fca0007ffe1ff */
[----:B------:R-:W-:Y:S02]  /*0150*/  IMAD.HI.U32 R0, R9, R13, R8 ;  /* 0x0000000d09007227 */ /* 0x000fe400078e0008 */
[----:B------:R-:W3:Y:S02]  /*0160*/  @P3 LDC R13, c[0x0][0x3e8] ;  /* 0x0000fa00ff0d3b82 */ /* 0x000ee40000000800 */
[----:B--2---:R-:W-:-:S05]  /*0170*/  VIADD R11, R7, 0xffffffff ;  /* 0xffffffff070b7836 */ /* 0x004fca0000000000 */
[----:B------:R-:W-:Y:S02]  /*0180*/  IABS R5, R11 ;  /* 0x0000000b00057213 */ /* 0x000fe40000000000 */
[----:B------:R-:W-:Y:S02]  /*0190*/  LOP3.LUT R11, R11, R2, RZ, 0x3c, !PT ;  /* 0x000000020b0b7212 */ /* 0x000fe400078e3cff */
[----:B------:R-:W-:Y:S02]  /*01a0*/  MOV R9, R5 ;  /* 0x0000000500097202 */ /* 0x000fe40000000f00 */
[----:B------:R-:W-:-:S03]  /*01b0*/  ISETP.GE.AND P2, PT, R11, RZ, PT ;  /* 0x000000ff0b00720c */ /* 0x000fc60003f46270 */
[----:B------:R-:W-:-:S04]  /*01c0*/  IMAD.HI.U32 R5, R0, R9, RZ ;  /* 0x0000000900057227 */ /* 0x000fc800078e00ff */
[----:B------:R-:W-:-:S04]  /*01d0*/  IMAD.MOV R3, RZ, RZ, -R5 ;  /* 0x000000ffff037224 */ /* 0x000fc800078e0a05 */
        /* <DEDUP_REMOVED lines=13> */
[----:B------:R-:W-:Y:S01]  /*02b0*/  MOV R6, R5 ;  /* 0x0000000500067202 */ /* 0x000fe20000000f00 */
[----:B---3--:R-:W-:Y:S01]  /*02c0*/  @P3 IMAD R5, R16, R13, R17 ;  /* 0x0000000d10053224 */ /* 0x008fe200078e0211 */
[----:B------:R-:W-:Y:S02]  /*02d0*/  ISETP.GE.AND P0, PT, R9, R8, PT ;  /* 0x000000080900720c */ /* 0x000fe40003f06270 */
[----:B------:R-:W-:Y:S01]  /*02e0*/  VIMNMX R7, PT, PT, R7, R12, PT ;  /* 0x0000000c07077248 */ /* 0x000fe20003fe0100 */
[----:B------:R-:W-:Y:S01]  /*02f0*/  @!P2 IMAD.MOV R6, RZ, RZ, -R6 ;  /* 0x000000ffff06a224 */ /* 0x000fe200078e0a06 */
[----:B------:R-:W-:Y:S01]  /*0300*/  @!P1 LOP3.LUT R6, RZ, R2, RZ, 0x33, !PT ;  /* 0x00000002ff069212 */ /* 0x000fe200078e33ff */
[----:B------:R-:W-:Y:S01]  /*0310*/  @P3 IMAD R5, R5, R4, 0x1 ;  /* 0x0000000105053424 */ /* 0x000fe200078e0204 */
[----:B0-----:R-:W-:Y:S07]  /*0320*/  @P3 BRA `(.L_x_1404) ;  /* 0x0000000000d83947 */ /* 0x001fee0003800000 */
        /* <DEDUP_REMOVED lines=19> */
[----:B------:R-:W-:Y:S01]  /*0460*/  @!P2 IMAD.IADD R3, R3, 0x1, -R14 ;  /* 0x000000010303a824 */ /* 0x000fe200078e0a0e */
[----:B------:R-:W-:Y:S02]  /*0470*/  @!P2 IADD3 R12, PT, PT, R12, 0x1, RZ ;  /* 0x000000010c0ca810 */ /* 0x000fe40007ffe0ff */
[----:B------:R-:W-:Y:S02]  /*0480*/  ISETP.NE.AND P2, PT, R5, RZ, PT ;  /* 0x000000ff0500720c */ /* 0x000fe40003f45270 */
[----:B------:R-:W-:-:S13]  /*0490*/  ISETP.GE.U32.AND P1, PT, R3, R14, PT ;  /* 0x0000000e0300720c */ /* 0x000fda0003f26070 */
[----:B------:R-:W-:-:S05]  /*04a0*/  @P1 VIADD R12, R12, 0x1 ;  /* 0x000000010c0c1836 */ /* 0x000fca0000000000 */
        /* <DEDUP_REMOVED lines=30> */
.L_x_1404:
        /* <DEDUP_REMOVED lines=8> */
[----:B------:R-:W-:-:S06]  /*0710*/  HFMA2 R2, -RZ, RZ, 0, 0 ;  /* 0x00000000ff027431 */ /* 0x000fcc00000001ff */
        /* <DEDUP_REMOVED lines=9> */
[----:B0-----:R-:W-:-:S04]  /*07b0*/  IMAD.MOV R15, RZ, RZ, -R3 ;  /* 0x000000ffff0f7224 */ /* 0x001fc800078e0a03 */
[----:B------:R-:W-:-:S04]  /*07c0*/  IMAD R15, R15, R12, RZ ;  /* 0x0000000c0f0f7224 */ /* 0x000fc800078e02ff */
[----:B------:R-:W-:Y:S01]  /*07d0*/  IMAD.HI.U32 R2, R3, R15, R2 ;  /* 0x0000000f03027227 */ /* 0x000fe200078e0002 */
[----:B------:R-:W-:Y:S02]  /*07e0*/  MOV R15, R9 ;  /* 0x00000009000f7202 */ /* 0x000fe40000000f00 */
[----:B------:R-:W-:Y:S01]  /*07f0*/  LOP3.LUT R3, R14, 0xf, RZ, 0xc0, !PT ;  /* 0x0000000f0e037812 */ /* 0x000fe200078ec0ff */
[----:B-1----:R-:W-:-:S07]  /*0800*/  VIADD R9, R6, -UR4 ;  /* 0x8000000406097c36 */ /* 0x002fce0008000000 */
.L_x_1408:
        /* <DEDUP_REMOVED lines=27> */
[----:B------:R-:W-:-:S13]  /*09c0*/  ISETP.EQ.OR P0, PT, R23, RZ, P0 ;  /* 0x000000ff1700720c */ /* 0x000fda0000702670 */
[----:B------:R-:W-:Y:S05]  /*09d0*/  @P0 BRA `(.L_x_1407) ;  /* 0x00000028009c0947 */ /* 0x000fea0003800000 */
[----:B------:R-:W-:Y:S02]  /*09e0*/  ISETP.NE.AND P0, PT, R22, RZ, PT ;  /* 0x000000ff1600720c */ /* 0x000fe40003f05270 */
[----:B------:R-:W-:-:S11]  /*09f0*/  IADD3 R15, PT, PT, R15, 0x4, RZ ;  /* 0x000000040f0f7810 */ /* 0x000fd60007ffe0ff */
[----:B------:R-:W0:Y:S01]  /*0a00*/  @!P0 S2R R23, SR_CgaCtaId ;  /* 0x0000000000178919 */ /* 0x000e220000008800 */
[----:B------:R-:W-:Y:S02]  /*0a10*/  @!P0 MOV R20, 0x400 ;  /* 0x0000040000148802 */ /* 0x000fe40000000f00 */
[----:B------:R-:W-:Y:S02]  /*0a20*/  @!P0 IADD3 R14, PT, PT, R3, R14, RZ ;  /* 0x0000000e030e8210 */ /* 0x000fe40007ffe0ff */
[----:B------:R-:W-:Y:S01]  /*0a30*/  @!P0 MOV R25, 0xff7fffff ;  /* 0xff7fffff00198802 */ /* 0x000fe20000000f00 */
[----:B------:R-:W-:-:S05]  /*0a40*/  @!P0 VIADD R20, R20, 0x20 ;  /* 0x0000002014148836 */ /* 0x000fca0000000000 */
[----:B0-----:R-:W-:-:S05]  /*0a50*/  @!P0 LEA R23, R23, R20, 0x18 ;  /* 0x0000001417178211 */ /* 0x001fca00078ec0ff */
[----:B------:R-:W-:-:S05]  /*0a60*/  @!P0 IMAD R14, R14, 0x4, R23 ;  /* 0x000000040e0e8824 */ /* 0x000fca00078e0217 */
[----:B------:R0:W-:Y:S01]  /*0a70*/  @!P0 STS [R14], R25 ;  /* 0x000000190e008388 */ /* 0x0001e20000000800 */
[----:B------:R-:W-:-:S13]  /*0a80*/  ISETP.GE.AND P0, PT, R15, R8, PT ;  /* 0x000000080f00720c */ /* 0x000fda0003f06270 */
[----:B0-----:R-:W-:Y:S05]  /*0a90*/  @!P0 BRA `(.L_x_1408) ;  /* 0xfffffffc005c8947 */ /* 0x001fea000383ffff */
.L_x_1406:
[----:B------:R-:W-:Y:S05]  /*0aa0*/  BSYNC.RECONVERGENT B6 ;  /* 0x0000000000067941 */ /* 0x000fea0003800200 */
.L_x_1405:
        /* <DEDUP_REMOVED lines=11> */
.L_x_1448:
[----:B------:R-:W2:Y:S01]  /*0b60*/  S2R R0, SR_CgaCtaId ;  /* 0x0000000000007919 */ /* 0x000ea20000008800 */
[----:B------:R-:W-:Y:S01]  /*0b70*/  MOV R11, 0x400 ;  /* 0x00000400000b7802 */ /* 0x000fe20000000f00 */
[----:B------:R-:W-:Y:S05]  /*0b80*/  WARPSYNC.ALL ;  /* 0x0000000000007948 */ /* 0x000fea0003800000 */
[----:B------:R-:W-:Y:S02]  /*0b90*/  ISETP.NE.AND P1, PT, R4, RZ, PT ;  /* 0x000000ff0400720c */ /* 0x000fe40003f25270 */
[----:B01----:R-:W-:Y:S02]  /*0ba0*/  FMNMX.FTZ R3, R3, R14, !PT ;  /* 0x0000000e03037209 */ /* 0x003fe40007810000 */
[----:B--2---:R-:W-:-:S05]  /*0bb0*/  LEA R12, R0, R11, 0x18 ;  /* 0x0000000b000c7211 */ /* 0x004fca00078ec0ff */
[----:B------:R-:W-:-:S05]  /*0bc0*/  IMAD R2, R9, 0x4, R12 ;  /* 0x0000000409027824 */ /* 0x000fca00078e020c */
[----:B------:R-:W-:Y:S01]  /*0bd0*/  @!P1 STS [R2], R3 ;  /* 0x0000000302009388 */ /* 0x000fe20000000800 */
[----:B------:R-:W-:Y:S01]  /*0be0*/  BAR.SYNC.DEFER_BLOCKING 0x0 ;  /* 0x0000000000007b1d */ /* 0x000fe20000010000 */
[C---:B------:R-:W-:Y:S01]  /*0bf0*/  ISETP.GT.U32.AND P2, PT, R4.reuse, 0x3, PT ;  /* 0x000000030400780c */ /* 0x040fe20003f44070 */
[----:B------:R-:W-:Y:S01]  /*0c00*/  IMAD.MOV.U32 R15, RZ, RZ, RZ ;  /* 0x000000ffff0f7224 */ /* 0x000fe200078e00ff */
[----:B------:R-:W-:Y:S02]  /*0c10*/  LEA R4, R4, R12, 0x2 ;  /* 0x0000000c04047211 */ /* 0x000fe400078e10ff */
        /* <DEDUP_REMOVED lines=13> */
[----:B------:R-:W-:Y:S01]  /*0cf0*/  IMAD.MOV.U32 R14, RZ, RZ, R18 ;  /* 0x000000ffff0e7224 */ /* 0x000fe200078e0012 */
[----:B------:R-:W-:-:S04]  /*0d00*/  IADD3 R12, PT, PT, R7, R12, RZ ;  /* 0x0000000c070c7210 */ /* 0x000fc80007ffe0ff */
[C---:B------:R-:W-:Y:S02]  /*0d10*/  LOP3.LUT R13, R12.reuse, 0x180, RZ, 0xc0, !PT ;  /* 0x000001800c0d7812 */ /* 0x040fe400078ec0ff */
[----:B------:R-:W-:Y:S02]  /*0d20*/  ISETP.GE.U32.AND P4, PT, R12, 0x180, PT ;  /* 0x000001800c00780c */ /* 0x000fe40003f86070 */
[----:B------:R-:W-:-:S13]  /*0d30*/  ISETP.NE.AND P0, PT, R13, 0x180, PT ;  /* 0x000001800d00780c */ /* 0x000fda0003f05270 */
        /* <DEDUP_REMOVED lines=9> */
.L_x_1414:
        /* <DEDUP_REMOVED lines=11> */
.L_x_1413:
[----:B------:R-:W-:Y:S05]  /*0e80*/  BSYNC.RECONVERGENT B1 ;  /* 0x0000000000017941 */ /* 0x000fea0003800200 */
.L_x_1412:
        /* <DEDUP_REMOVED lines=12> */
.L_x_1417:
        /* <DEDUP_REMOVED lines=100> */
.L_x_1416:
[----:B------:R-:W-:Y:S05]  /*1590*/  BSYNC.RECONVERGENT B1 ;  /* 0x0000000000017941 */ /* 0x000fea0003800200 */
.L_x_1415:
        /* <DEDUP_REMOVED lines=20> */
[----:B---3--:R-:W-:Y:S01]  /*16e0*/  FADD.FTZ R23, -R3, R13 ;  /* 0x0000000d03177221 */ /* 0x008fe20000010100 */
[----:B------:R-:W-:Y:S02]  /*16f0*/  FMUL.FTZ R29, R25, 1.4426950216293334961 ;  /* 0x3fb8aa3b191d7820 */ /* 0x000fe40000410000 */
[----:B------:R-:W2:Y:S01]  /*1700*/  MUFU.EX2 R13, R27 ;  /* 0x0000001b000d7308 */ /* 0x000ea20000000800 */
[----:B----4-:R-:W-:Y:S01]  /*1710*/  FADD.FTZ R28, -R3, R28 ;  /* 0x0000001c031c7221 */ /* 0x010fe20000010100 */
[----:B------:R-:W-:Y:S01]  /*1720*/  FMUL.FTZ R23, R23, 1.4426950216293334961 ;  /* 0x3fb8aa3b17177820 */ /* 0x000fe20000410000 */
[----:B-----5:R-:W-:-:S02]  /*1730*/  FADD.FTZ R24, -R3, R24 ;  /* 0x0000001803187221 */ /* 0x020fc40000010100 */
[----:B------:R-:W-:-:S03]  /*1740*/  FMUL.FTZ R25, R28, 1.4426950216293334961 ;  /* 0x3fb8aa3b1c197820 */ /* 0x000fc60000410000 */
[----:B------:R-:W3:Y:S01]  /*1750*/  MUFU.EX2 R23, R23 ;  /* 0x0000001700177308 */ /* 0x000ee20000000800 */
[----:B-1----:R1:W-:Y:S01]  /*1760*/  STS [R12+-0x400], R21 ;  /* 0xfffc00150c007388 */ /* 0x0023e20000000800 */
[----:B------:R-:W-:Y:S01]  /*1770*/  FADD.FTZ R15, R15, R21 ;  /* 0x000000150f0f7221 */ /* 0x000fe20000010000 */
[C---:B------:R-:W-:Y:S01]  /*1780*/  FADD.FTZ R28, -R3.reuse, R26 ;  /* 0x0000001a031c7221 */ /* 0x040fe20000010100 */
[----:B------:R-:W-:Y:S01]  /*1790*/  FMUL.FTZ R26, R24, 1.4426950216293334961 ;  /* 0x3fb8aa3b181a7820 */ /* 0x000fe20000410000 */
[----:B------:R-:W4:Y:S01]  /*17a0*/  MUFU.EX2 R25, R25 ;  /* 0x0000001900197308 */ /* 0x000f220000000800 */
[----:B--2---:R-:W-:Y:S01]  /*17b0*/  STS [R12+-0x200], R13 ;  /* 0xfffe000d0c007388 */ /* 0x004fe20000000800 */
[----:B------:R-:W-:Y:S02]  /*17c0*/  FMUL.FTZ R28, R28, 1.4426950216293334961 ;  /* 0x3fb8aa3b1c1c7820 */ /* 0x000fe40000410000 */
[----:B-1----:R-:W1:Y:S01]  /*17d0*/  MUFU.EX2 R21, R29 ;  /* 0x0000001d00157308 */ /* 0x002e620000000800 */
[----:B---3--:R-:W-:Y:S03]  /*17e0*/  STS [R12+0x200], R23 ;  /* 0x000200170c007388 */ /* 0x008fe60000000800 */
[----:B------:R-:W2:Y:S01]  /*17f0*/  MUFU.EX2 R29, R28 ;  /* 0x0000001c001d7308 */ /* 0x000ea20000000800 */
[----:B----4-:R-:W-:Y:S01]  /*1800*/  STS [R12+0x400], R25 ;  /* 0x000400190c007388 */ /* 0x010fe20000000800 */
[----:B0-----:R-:W-:-:S02]  /*1810*/  FADD.FTZ R24, -R3, R20 ;  /* 0x0000001403187221 */ /* 0x001fc40000010100 */
[----:B------:R-:W0:Y:S01]  /*1820*/  MUFU.EX2 R20, R26 ;  /* 0x0000001a00147308 */ /* 0x000e220000000800 */
[----:B-1----:R-:W-:Y:S01]  /*1830*/  STS [R12], R21 ;  /* 0x000000150c007388 */ /* 0x002fe20000000800 */
[----:B------:R-:W-:Y:S01]  /*1840*/  FMUL.FTZ R27, R24, 1.4426950216293334961 ;  /* 0x3fb8aa3b181b7820 */ /* 0x000fe20000410000 */
[----:B------:R-:W-:Y:S02]  /*1850*/  FADD.FTZ R24, R15, R13 ;  /* 0x0000000d0f187221 */ /* 0x000fe40000010000 */
[----:B--2---:R-:W-:Y:S02]  /*1860*/  STS [R12+0x800], R29 ;  /* 0x0008001d0c007388 */ /* 0x004fe40000000800 */
[----:B------:R-:W-:Y:S01]  /*1870*/  FADD.FTZ R24, R24, R21 ;  /* 0x0000001518187221 */ /* 0x000fe20000010000 */
[----:B------:R-:W1:Y:S03]  /*1880*/  MUFU.EX2 R27, R27 ;  /* 0x0000001b001b7308 */ /* 0x000e660000000800 */
[----:B------:R-:W-:Y:S01]  /*1890*/  FADD.FTZ R24, R24, R23 ;  /* 0x0000001718187221 */ /* 0x000fe20000010000 */
[----:B0-----:R-:W-:Y:S03]  /*18a0*/  STS [R12+0x600], R20 ;  /* 0x000600140c007388 */ /* 0x001fe60000000800 */
[----:B------:R-:W-:-:S04]  /*18b0*/  FADD.FTZ R15, R24, R25 ;  /* 0x00000019180f7221 */ /* 0x000fc80000010000 */
[----:B------:R-:W-:Y:S01]  /*18c0*/  FADD.FTZ R24, R15, R20 ;  /* 0x000000140f187221 */ /* 0x000fe20000010000 */
[----:B-1----:R0:W-:Y:S03]  /*18d0*/  STS [R12+0xa00], R27 ;  /* 0x000a001b0c007388 */ /* 0x0021e60000000800 */
[----:B------:R-:W-:-:S04]  /*18e0*/  FADD.FTZ R24, R24, R29 ;  /* 0x0000001d18187221 */ /* 0x000fc80000010000 */
[----:B------:R-:W-:Y:S01]  /*18f0*/  FADD.FTZ R15, R24, R27 ;  /* 0x0000001b180f7221 */ /* 0x000fe20000010000 */
[----:B0-----:R-:W-:-:S07]  /*1900*/  VIADD R12, R12, 0x1000 ;  /* 0x000010000c0c7836 */ /* 0x001fce0000000000 */
.L_x_1419:
[----:B------:R-:W-:Y:S05]  /*1910*/  BSYNC.RECONVERGENT B1 ;  /* 0x0000000000017941 */ /* 0x000fea0003800200 */
.L_x_1418:
        /* <DEDUP_REMOVED lines=26> */
.L_x_1411:
[----:B------:R-:W-:Y:S05]  /*1ac0*/  BSYNC.RECONVERGENT B0 ;  /* 0x0000000000007941 */ /* 0x000fea0003800200 */
.L_x_1410:
        /* <DEDUP_REMOVED lines=39> */
.L_x_1424:
[----:B------:R-:W0:Y:S01]  /*1d40*/  LDS R3, [R12] ;  /* 0x000000000c037984 */ /* 0x000e220000000800 */
[----:B------:R-:W-:-:S04]  /*1d50*/  IADD3 R13, PT, PT, R13, 0x1, RZ ;  /* 0x000000010d0d7810 */ /* 0x000fc80007ffe0ff */
[----:B------:R-:W-:Y:S01]  /*1d60*/  ISETP.NE.AND P0, PT, R13, RZ, PT ;  /* 0x000000ff0d00720c */ /* 0x000fe20003f05270 */
[----:B0-----:R-:W-:-:S05]  /*1d70*/  FMUL.FTZ R3, R3, R2 ;  /* 0x0000000203037220 */ /* 0x001fca0000410000 */
[----:B------:R0:W-:Y:S02]  /*1d80*/  STS [R12], R3 ;  /* 0x000000030c007388 */ /* 0x0001e40000000800 */
[----:B0-----:R-:W-:-:S05]  /*1d90*/  VIADD R12, R12, 0x200 ;  /* 0x000002000c0c7836 */ /* 0x001fca0000000000 */
[----:B------:R-:W-:Y:S05]  /*1da0*/  @P0 BRA `(.L_x_1424) ;  /* 0xfffffffc00e40947 */ /* 0x000fea000383ffff */
.L_x_1423:
[----:B------:R-:W-:Y:S05]  /*1db0*/  BSYNC.RECONVERGENT B1 ;  /* 0x0000000000017941 */ /* 0x000fea0003800200 */
.L_x_1422:
        /* <DEDUP_REMOVED lines=12> */
.L_x_1427:
[----:B------:R-:W0:Y:S01]  /*1e80*/  LDS R11, [R0+-0x400] ;  /* 0xfffc0000000b7984 */ /* 0x000e220000000800 */
[----:B------:R-:W-:-:S03]  /*1e90*/  VIADD R4, R4, 0x800 ;  /* 0x0000080004047836 */ /* 0x000fc60000000000 */
[----:B------:R-:W1:Y:S02]  /*1ea0*/  LDS R29, [R0] ;  /* 0x00000000001d7984 */ /* 0x000e640000000800 */
[----:B------:R-:W-:Y:S02]  /*1eb0*/  ISETP.GE.AND P1, PT, R4, R3, PT ;  /* 0x000000030400720c */ /* 0x000fe40003f26270 */
        /* <DEDUP_REMOVED lines=48> */
.L_x_1426:
[----:B------:R-:W-:Y:S05]  /*21c0*/  BSYNC.RECONVERGENT B1 ;  /* 0x0000000000017941 */ /* 0x000fea0003800200 */
.L_x_1425:
        /* <DEDUP_REMOVED lines=31> */
.L_x_1429:
[----:B------:R-:W-:Y:S05]  /*23c0*/  BSYNC.RECONVERGENT B1 ;  /* 0x0000000000017941 */ /* 0x000fea0003800200 */
.L_x_1428:
        /* <DEDUP_REMOVED lines=14> */
.L_x_1421:
[----:B------:R-:W-:Y:S05]  /*24b0*/  BSYNC.RECONVERGENT B0 ;  /* 0x0000000000007941 */ /* 0x000fea0003800200 */
.L_x_1420:
[----:B------:R-:W-:Y:S01]  /*24c0*/  BAR.SYNC.DEFER_BLOCKING 0x0 ;  /* 0x0000000000007b1d */ /* 0x000fe20000010000 */
[----:B------:R-:W-:-:S05]  /*24d0*/  ISETP.GE.AND P0, PT, R9, R8, PT ;  /* 0x000000080900720c */ /* 0x000fca0003f06270 */
[----:B------:R-:W-:Y:S08]  /*24e0*/  BSSY.RECONVERGENT B6, `(.L_x_1430) ;  /* 0x000004d000067945 */ /* 0x000ff00003800200 */
[----:B------:R-:W-:Y:S05]  /*24f0*/  @P0 BRA `(.L_x_1431) ;  /* 0x00000004002c0947 */ /* 0x000fea0003800000 */
[----:B------:R-:W2:Y:S01]  /*2500*/  LDC R14, c[0x0][0x3f0] ;  /* 0x0000fc00ff0e7b82 */ /* 0x000ea20000000800 */
[----:B-1----:R-:W1:Y:S01]  /*2510*/  I2F.RP R7, R10 ;  /* 0x0000000a00077306 */ /* 0x002e620000209400 */
[----:B------:R-:W3:Y:S06]  /*2520*/  LDCU UR4, c[0x0][0x3ec] ;  /* 0x00007d80ff0477ac */ /* 0x000eec0008000800 */
[----:B------:R-:W4:Y:S01]  /*2530*/  LDC R0, c[0x0][0x3f4] ;  /* 0x0000fd00ff007b82 */ /* 0x000f220000000800 */
[----:B-1----:R-:W1:Y:S01]  /*2540*/  MUFU.RCP R7, R7 ;  /* 0x0000000700077308 */ /* 0x002e620000001000 */
[----:B---3--:R-:W-:-:S02]  /*2550*/  IADD3 R6, PT, PT, R6, -UR4, RZ ;  /* 0x8000000406067c10 */ /* 0x008fc4000fffe0ff */
[----:B--2---:R-:W-:Y:S02]  /*2560*/  IABS R4, R14 ;  /* 0x0000000e00047213 */ /* 0x004fe40000000000 */
[----:B------:R-:W-:-:S03]  /*2570*/  ISETP.NE.AND P1, PT, R14, RZ, PT ;  /* 0x000000ff0e00720c */ /* 0x000fc60003f25270 */
[----:B------:R-:W2:Y:S01]  /*2580*/  I2F.RP R11, R4 ;  /* 0x00000004000b7306 */ /* 0x000ea20000209400 */
[----:B----4-:R-:W-:Y:S02]  /*2590*/  ISETP.NE.AND P2, PT, R0, RZ, PT ;  /* 0x000000ff0000720c */ /* 0x010fe40003f45270 */
[----:B-1----:R-:W-:-:S05]  /*25a0*/  IADD3 R12, PT, PT, R7, 0xffffffe, RZ ;  /* 0x0ffffffe070c7810 */ /* 0x002fca0007ffe0ff */
[----:B------:R1:W3:Y:S08]  /*25b0*/  F2I.FTZ.U32.TRUNC.NTZ R13, R12 ;  /* 0x0000000c000d7305 */ /* 0x0002f0000021f000 */
[----:B--2---:R-:W0:Y:S01]  /*25c0*/  MUFU.RCP R11, R11 ;  /* 0x0000000b000b7308 */ /* 0x004e220000001000 */
[----:B-1----:R-:W-:Y:S01]  /*25d0*/  IMAD.MOV.U32 R12, RZ, RZ, RZ ;  /* 0x000000ffff0c7224 */ /* 0x002fe200078e00ff */
[----:B---3--:R-:W-:-:S05]  /*25e0*/  IADD3 R15, PT, PT, RZ, -R13, RZ ;  /* 0x8000000dff0f7210 */ /* 0x008fca0007ffe0ff */
[----:B------:R-:W-:-:S04]  /*25f0*/  IMAD R7, R15, R10, RZ ;  /* 0x0000000a0f077224 */ /* 0x000fc800078e02ff */
[----:B------:R-:W-:-:S04]  /*2600*/  IMAD.HI.U32 R12, R13, R7, R12 ;  /* 0x000000070d0c7227 */ /* 0x000fc800078e000c */
[----:B0-----:R-:W-:-:S04]  /*2610*/  VIADD R2, R11, 0xffffffe ;  /* 0x0ffffffe0b027836 */ /* 0x001fc80000000000 */
[----:B------:R0:W1:Y:S02]  /*2620*/  F2I.FTZ.U32.TRUNC.NTZ R3, R2 ;  /* 0x0000000200037305 */ /* 0x000064000021f000 */
[----:B0-----:R-:W-:Y:S01]  /*2630*/  HFMA2 R2, -RZ, RZ, 0, 0 ;  /* 0x00000000ff027431 */ /* 0x001fe200000001ff */
[----:B-1----:R-:W-:-:S05]  /*2640*/  IADD3 R11, PT, PT, RZ, -R3, RZ ;  /* 0x80000003ff0b7210 */ /* 0x002fca0007ffe0ff */
[----:B------:R-:W-:Y:S01]  /*2650*/  IMAD R7, R11, R4, RZ ;  /* 0x000000040b077224 */ /* 0x000fe200078e02ff */
[----:B------:R-:W-:-:S03]  /*2660*/  IABS R11, R0 ;  /* 0x00000000000b7213 */ /* 0x000fc60000000000 */
[----:B------:R-:W-:-:S04]  /*2670*/  IMAD.HI.U32 R2, R3, R7, R2 ;  /* 0x0000000703027227 */ /* 0x000fc800078e0002 */
[----:B------:R-:W-:-:S07]  /*2680*/  IMAD.MOV.U32 R3, RZ, RZ, R11 ;  /* 0x000000ffff037224 */ /* 0x000fce00078e000b */
.L_x_1433:
        /* <DEDUP_REMOVED lines=34> */
.L_x_1432:
        /* <DEDUP_REMOVED lines=16> */
.L_x_1431:
[----:B------:R-:W-:Y:S05]  /*29b0*/  BSYNC.RECONVERGENT B6 ;  /* 0x0000000000067941 */ /* 0x000fea0003800200 */
.L_x_1430:
[----:B------:R-:W-:Y:S01]  /*29c0*/  UMOV UR4, 0xffffffff ;  /* 0xffffffff00047882 */ /* 0x000fe20000000000 */
[----:B------:R-:W-:Y:S02]  /*29d0*/  SHF.R.U32.HI R23, RZ, 0x5, R18 ;  /* 0x00000005ff177819 */ /* 0x000fe40000011612 */
[----:B------:R-:W-:Y:S01]  /*29e0*/  LOP3.LUT R21, R18, 0x1f, RZ, 0xc0, !PT ;  /* 0x0000001f12157812 */ /* 0x000fe200078ec0ff */
[----:B------:R-:W-:Y:S06]  /*29f0*/  BRA.DIV UR4, `(.L_x_1434) ;  /* 0x0000000e043c7947 */ /* 0x000fec000b800000 */
[----:B------:R-:W-:Y:S02]  /*2a00*/  CS2R R8, SRZ ;  /* 0x0000000000087805 */ /* 0x000fe4000001ff00 */
[----:B-1----:R-:W-:Y:S02]  /*2a10*/  CS2R R6, SRZ ;  /* 0x0000000000067805 */ /* 0x002fe4000001ff00 */
[----:B0-----:R-:W-:Y:S02]  /*2a20*/  CS2R R2, SRZ ;  /* 0x0000000000027805 */ /* 0x001fe4000001ff00 */
[----:B------:R-:W-:Y:S01]  /*2a30*/  CS2R R4, SRZ ;  /* 0x0000000000047805 */ /* 0x000fe2000001ff00 */
[----:B------:R-:W-:Y:S01]  /*2a40*/  HFMA2 R20, -RZ, RZ, 0, 0 ;  /* 0x00000000ff147431 */ /* 0x000fe200000001ff */
[----:B------:R-:W-:Y:S01]  /*2a50*/  MOV R0, RZ ;  /* 0x000000ff00007202 */ /* 0x000fe20000000f00 */
[----:B------:R-:W-:Y:S02]  /*2a60*/  IMAD.MOV.U32 R10, RZ, RZ, RZ ;  /* 0x000000ffff0a7224 */ /* 0x000fe400078e00ff */
[----:B------:R-:W-:-:S02]  /*2a70*/  HFMA2 R14, -RZ, RZ, 0, 0 ;  /* 0x00000000ff0e7431 */ /* 0x000fc400000001ff */
        /* <DEDUP_REMOVED lines=10> */
[----:B------:R-:W-:-:S07]  /*2b20*/  FADD.FTZ R6, RZ, R6 ;  /* 0x00000006ff067221 */ /* 0x000fce0000010000 */
.L_x_1461:
[----:B------:R-:W-:Y:S05]  /*2b30*/  WARPSYNC.ALL ;  /* 0x0000000000007948 */ /* 0x000fea0003800000 */
[----:B------:R-:W0:Y:S01]  /*2b40*/  S2UR UR5, SR_CgaCtaId ;  /* 0x00000000000579c3 */ /* 0x000e220000008800 */
[----:B------:R-:W-:Y:S01]  /*2b50*/  ISETP.NE.AND P5, PT, R22, RZ, PT ;  /* 0x000000ff1600720c */ /* 0x000fe20003fa5270 */
[----:B------:R-:W-:Y:S01]  /*2b60*/  UMOV UR4, 0x400 ;  /* 0x0000040000047882 */ /* 0x000fe20000000000 */
[----:B------:R-:W-:Y:S01]  /*2b70*/  LOP3.LUT R11, R18, 0x3c0, RZ, 0xc0, !PT ;  /* 0x000003c0120b7812 */ /* 0x000fe200078ec0ff */
[----:B------:R-:W-:Y:S01]  /*2b80*/  UIADD3 UR4, UPT, UPT, UR4, 0x20, URZ ;  /* 0x0000002004047890 */ /* 0x000fe2000fffe0ff */
[----:B------:R-:W-:-:S03]  /*2b90*/  SHF.R.U32.HI R12, RZ, 0x1, R21 ;  /* 0x00000001ff0c7819 */ /* 0x000fc60000011615 */
[----:B------:R-:W-:Y:S01]  /*2ba0*/  BAR.SYNC.DEFER_BLOCKING 0x0 ;  /* 0x0000000000007b1d */ /* 0x000fe20000010000 */
[----:B------:R-:W-:Y:S01]  /*2bb0*/  ISETP.NE.OR P4, PT, R11, 0x40, P5 ;  /* 0x000000400b00780c */ /* 0x000fe20002f85670 */
[----:B------:R-:W-:Y:S01]  /*2bc0*/  FADD.FTZ R11, RZ, R14 ;  /* 0x0000000eff0b7221 */ /* 0x000fe20000010000 */
[C---:B------:R-:W-:Y:S01]  /*2bd0*/  LOP3.LUT R13, R18.reuse, 0x3e0, RZ, 0xc0, !PT ;  /* 0x000003e0120d7812 */ /* 0x040fe200078ec0ff */
[----:B------:R-:W-:Y:S01]  /*2be0*/  IMAD R12, R23, 0xc0, R12 ;  /* 0x000000c0170c7824 */ /* 0x000fe200078e020c */
[C---:B------:R-:W-:Y:S01]  /*2bf0*/  LOP3.LUT P0, RZ, R18.reuse, 0x3c1, RZ, 0xc0, !PT ;  /* 0x000003c112ff7812 */ /* 0x040fe2000780c0ff */
[----:B------:R-:W-:Y:S01]  /*2c00*/  BSSY.RECONVERGENT B0, `(.L_x_1435) ;  /* 0x0000013000007945 */ /* 0x000fe20003800200 */
[----:B------:R-:W-:Y:S02]  /*2c10*/  ISETP.NE.OR P3, PT, R13, 0x20, P5 ;  /* 0x000000200d00780c */ /* 0x000fe40002f65670 */
        /* <DEDUP_REMOVED lines=17> */
.L_x_1436:
[----:B------:R-:W-:Y:S05]  /*2d30*/  BSYNC.RECONVERGENT B0 ;  /* 0x0000000000007941 */ /* 0x000fea0003800200 */
.L_x_1435:
        /* <DEDUP_REMOVED lines=27> */
.L_x_1438:
[----:B------:R-:W-:Y:S05]  /*2ef0*/  BSYNC.RECONVERGENT B0 ;  /* 0x0000000000007941 */ /* 0x000fea0003800200 */
.L_x_1437:
        /* <DEDUP_REMOVED lines=15> */
.L_x_1440:
[----:B------:R-:W-:Y:S05]  /*2ff0*/  BSYNC.RECONVERGENT B0 ;  /* 0x0000000000007941 */ /* 0x000fea0003800200 */
.L_x_1439:
        /* <DEDUP_REMOVED lines=27> */
.L_x_1442:
[----:B------:R-:W-:Y:S05]  /*31b0*/  BSYNC.RECONVERGENT B0 ;  /* 0x0000000000007941 */ /* 0x000fea0003800200 */
.L_x_1441:
        /* <DEDUP_REMOVED lines=9> */
[----:B------:R-:W-:Y:S01]  /*3250*/  IMAD R16, R16, 0xc0, RZ ;  /* 0x000000c010107824 */ /* 0x000fe200078e02ff */
[----:B01----:R-:W-:Y:S02]  /*3260*/  F2FP.BF16.F32.PACK_AB R8, R8, R9 ;  /* 0x000000090808723e */ /* 0x003fe400000010ff */
        /* <DEDUP_REMOVED lines=8> */
[----:B------:R-:W-:-:S02]  /*32f0*/  PRMT R5, R2, 0x7632, R5 ;  /* 0x0000763202057816 */ /* 0x000fc40000000005 */
[----:B------:R-:W-:Y:S01]  /*3300*/  PRMT R9, R4, 0x7632, R9 ;  /* 0x0000763204097816 */ /* 0x000fe20000000009 */
[----:B---3--:R-:W-:Y:S01]  /*3310*/  UIMAD UR4, UR4, 0xc0, URZ ;  /* 0x000000c0040478a4 */ /* 0x008fe2000f8e02ff */
[----:B--2---:R-:W-:-:S05]  /*3320*/  SHF.R.U32.HI R13, RZ, 0x1, R12 ;  /* 0x00000001ff0d7819 */ /* 0x004fca000001160c */
[----:B------:R-:W-:-:S04]  /*3330*/  IADD3 R16, P0, P1, R13, UR4, R16 ;  /* 0x000000040d107c10 */ /* 0x000fc8000f91e010 */
[----:B------:R-:W-:Y:S02]  /*3340*/  IADD3.X R13, PT, PT, RZ, RZ, RZ, P0, P1 ;  /* 0x000000ffff0d7210 */ /* 0x000fe400007e24ff */
[----:B----4-:R-:W-:-:S04]  /*3350*/  LEA R12, P0, R16, UR6, 0x1 ;  /* 0x00000006100c7c11 */ /* 0x010fc8000f8008ff */
        /* <DEDUP_REMOVED lines=15> */
.L_x_1407:
        /* <DEDUP_REMOVED lines=16> */
.L_x_1443:
[----:B------:R-:W-:Y:S05]  /*3550*/  EXIT ;  /* 0x000000000000794d */ /* 0x000fea0003800000 */
.L_x_1409:
[----:B------:R-:W-:Y:S02]  /*3560*/  IMAD.MOV.U32 R12, RZ, RZ, 0x10 ;  /* 0x00000010ff0c7424 */ /* 0x000fe400078e00ff */
[----:B------:R-:W-:Y:S01]  /*3570*/  HFMA2 R11, -RZ, RZ, 0, 1.847743988037109375e-06 ;  /* 0x0000001fff0b7431 */ /* 0x000fe200000001ff */
[----:B------:R-:W-:-:S07]  /*3580*/  MOV R15, 0xffffffff ;  /* 0xffffffff000f7802 */ /* 0x000fce0000000f00 */
[----:B------:R-:W-:Y:S05]  /*3590*/  WARPSYNC.COLLECTIVE R15, `(.L_x_1444) ;  /* 0x000000000f087348 */ /* 0x000fea0003c00000 */
[----:B------:R0:W1:Y:S02]  /*35a0*/  SHFL.BFLY P6, R14, R13, R12, R11 ;  /* 0x0c00000c0d0e7389 */ /* 0x00006400000c000b */
[----:B01----:R-:W-:Y:S05]  /*35b0*/  ENDCOLLECTIVE ;  /* 0x000000000000791b */ /* 0x003fea0003800000 */
.L_x_1444:
[----:B------:R-:W-:Y:S01]  /*35c0*/  HFMA2 R12, -RZ, RZ, 0, 4.76837158203125e-07 ;  /* 0x00000008ff0c7431 */ /* 0x000fe200000001ff */
[----:B------:R-:W-:-:S05]  /*35d0*/  FMNMX.FTZ R0, R14, -3.40282346638528859812e+38, !PT ;  /* 0xff7fffff0e007809 */ /* 0x000fca0007810000 */
[----:B------:R-:W-:-:S07]  /*35e0*/  IMAD.MOV.U32 R13, RZ, RZ, R0 ;  /* 0x000000ffff0d7224 */ /* 0x000fce00078e0000 */
[----:B------:R-:W-:Y:S05]  /*35f0*/  WARPSYNC.COLLECTIVE R15, `(.L_x_1445) ;  /* 0x000000000f087348 */ /* 0x000fea0003c00000 */
[----:B------:R0:W1:Y:S02]  /*3600*/  SHFL.BFLY P6, R14, R13, R12, R11 ;  /* 0x0c00000c0d0e7389 */ /* 0x00006400000c000b */
[----:B01----:R-:W-:Y:S05]  /*3610*/  ENDCOLLECTIVE ;  /* 0x000000000000791b */ /* 0x003fea0003800000 */
.L_x_1445:
[----:B------:R-:W-:Y:S01]  /*3620*/  IMAD.MOV.U32 R12, RZ, RZ, 0x4 ;  /* 0x00000004ff0c7424 */ /* 0x000fe200078e00ff */
[----:B------:R-:W-:-:S04]  /*3630*/  FMNMX.FTZ R2, R0, R14, !PT ;  /* 0x0000000e00027209 */ /* 0x000fc80007810000 */
[----:B------:R-:W-:-:S07]  /*3640*/  MOV R13, R2 ;  /* 0x00000002000d7202 */ /* 0x000fce0000000f00 */
[----:B------:R-:W-:Y:S05]  /*3650*/  WARPSYNC.COLLECTIVE R15, `(.L_x_1446) ;  /* 0x000000000f087348 */ /* 0x000fea0003c00000 */
[----:B------:R0:W1:Y:S02]  /*3660*/  SHFL.BFLY P6, R14, R13, R12, R11 ;  /* 0x0c00000c0d0e7389 */ /* 0x00006400000c000b */
[----:B01----:R-:W-:Y:S05]  /*3670*/  ENDCOLLECTIVE ;  /* 0x000000000000791b */ /* 0x003fea0003800000 */
.L_x_1446:
[----:B------:R-:W-:Y:S01]  /*3680*/  HFMA2 R12, -RZ, RZ, 0, 1.1920928955078125e-07 ;  /* 0x00000002ff0c7431 */ /* 0x000fe200000001ff */
[----:B------:R-:W-:-:S04]  /*3690*/  FMNMX.FTZ R3, R2, R14, !PT ;  /* 0x0000000e02037209 */ /* 0x000fc80007810000 */
[----:B------:R-:W-:-:S07]  /*36a0*/  MOV R13, R3 ;  /* 0x00000003000d7202 */ /* 0x000fce0000000f00 */
[----:B------:R-:W-:Y:S05]  /*36b0*/  WARPSYNC.COLLECTIVE R15, `(.L_x_1447) ;  /* 0x000000000f087348 */ /* 0x000fea0003c00000 */
[----:B------:R0:W1:Y:S02]  /*36c0*/  SHFL.BFLY P6, R14, R13, R12, R11 ;  /* 0x0c00000c0d0e7389 */ /* 0x00006400000c000b */
[----:B01----:R-:W-:Y:S05]  /*36d0*/  ENDCOLLECTIVE ;  /* 0x000000000000791b */ /* 0x003fea0003800000 */
.L_x_1447:
[----:B------:R-:W-:Y:S05]  /*36e0*/  BRA `(.L_x_1448) ;  /* 0xffffffd4001c7947 */ /* 0x000fea000383ffff */
.L_x_1434:
[----:B-1----:R-:W-:Y:S01]  /*36f0*/  IMAD.MOV.U32 R13, RZ, RZ, RZ ;  /* 0x000000ffff0d7224 */ /* 0x002fe200078e00ff */
[----:B------:R-:W-:Y:S01]  /*3700*/  MOV R12, 0x1 ;  /* 0x00000001000c7802 */ /* 0x000fe20000000f00 */
[----:B------:R-:W-:Y:S02]  /*3710*/  HFMA2 R11, -RZ, RZ, 0, 1.847743988037109375e-06 ;  /* 0x0000001fff0b7431 */ /* 0x000fe400000001ff */
[----:B------:R-:W-:-:S07]  /*3720*/  IMAD.MOV.U32 R15, RZ, RZ, -0x1 ;  /* 0xffffffffff0f7424 */ /* 0x000fce00078e00ff */
[----:B0-----:R-:W-:Y:S05]  /*3730*/  WARPSYNC.COLLECTIVE R15, `(.L_x_1449) ;  /* 0x000000000f087348 */ /* 0x001fea0003c00000 */
[----:B------:R1:W2:Y:S02]  /*3740*/  SHFL.BFLY P6, R14, R13, R12, R11 ;  /* 0x0c00000c0d0e7389 */ /* 0x0002a400000c000b */
[----:B012---:R-:W-:Y:S05]  /*3750*/  ENDCOLLECTIVE ;  /* 0x000000000000791b */ /* 0x007fea0003800000 */
.L_x_1449:
[----:B------:R-:W-:-:S07]  /*3760*/  MOV R20, R14 ;  /* 0x0000000e00147202 */ /* 0x000fce0000000f00 */
[----:B------:R-:W-:Y:S05]  /*3770*/  WARPSYNC.COLLECTIVE R15, `(.L_x_1450) ;  /* 0x000000000f087348 */ /* 0x000fea0003c00000 */
[----:B------:R0:W1:Y:S02]  /*3780*/  SHFL.BFLY P6, R14, R13, R12, R11 ;  /* 0x0c00000c0d0e7389 */ /* 0x00006400000c000b */
[----:B01----:R-:W-:Y:S05]  /*3790*/  ENDCOLLECTIVE ;  /* 0x000000000000791b */ /* 0x003fea0003800000 */
.L_x_1450:
[----:B------:R-:W-:Y:S01]  /*37a0*/  FADD.FTZ R20, RZ, R20 ;  /* 0x00000014ff147221 */ /* 0x000fe20000010000 */
[----:B------:R-:W-:-:S07]  /*37b0*/  MOV R10, R14 ;  /* 0x0000000e000a7202 */ /* 0x000fce0000000f00 */
[----:B------:R-:W-:Y:S05]  /*37c0*/  WARPSYNC.COLLECTIVE R15, `(.L_x_1451) ;  /* 0x000000000f087348 */ /* 0x000fea0003c00000 */
[----:B------:R0:W1:Y:S02]  /*37d0*/  SHFL.BFLY P6, R14, R13, R12, R11 ;  /* 0x0c00000c0d0e7389 */ /* 0x00006400000c000b */
[----:B01----:R-:W-:Y:S05]  /*37e0*/  ENDCOLLECTIVE ;  /* 0x000000000000791b */ /* 0x003fea0003800000 */
.L_x_1451:
[----:B------:R-:W-:Y:S01]  /*37f0*/  FADD.FTZ R10, RZ, R10 ;  /* 0x0000000aff0a7221 */ /* 0x000fe20000010000 */
[----:B------:R-:W-:-:S07]  /*3800*/  IMAD.MOV.U32 R9, RZ, RZ, R14 ;  /* 0x000000ffff097224 */ /* 0x000fce00078e000e */
[----:B------:R-:W-:Y:S05]  /*3810*/  WARPSYNC.COLLECTIVE R15, `(.L_x_1452) ;  /* 0x000000000f087348 */ /* 0x000fea0003c00000 */
[----:B------:R0:W1:Y:S02]  /*3820*/  SHFL.BFLY P6, R14, R13, R12, R11 ;  /* 0x0c00000c0d0e7389 */ /* 0x00006400000c000b */
[----:B01----:R-:W-:Y:S05]  /*3830*/  ENDCOLLECTIVE ;  /* 0x000000000000791b */ /* 0x003fea0003800000 */
.L_x_1452:
[----:B------:R-:W-:Y:S01]  /*3840*/  FADD.FTZ R9, RZ, R9 ;  /* 0x00000009ff097221 */ /* 0x000fe20000010000 */
[----:B------:R-:W-:-:S07]  /*3850*/  MOV R8, R14 ;  /* 0x0000000e00087202 */ /* 0x000fce0000000f00 */
[----:B------:R-:W-:Y:S05]  /*3860*/  WARPSYNC.COLLECTIVE R15, `(.L_x_1453) ;  /* 0x000000000f087348 */ /* 0x000fea0003c00000 */
[----:B------:R0:W1:Y:S02]  /*3870*/  SHFL.BFLY P6, R14, R13, R12, R11 ;  /* 0x0c00000c0d0e7389 */ /* 0x00006400000c000b */
[----:B01----:R-:W-:Y:S05]  /*3880*/  ENDCOLLECTIVE ;  /* 0x000000000000791b */ /* 0x003fea0003800000 */
.L_x_1453:
[----:B------:R-:W-:Y:S01]  /*3890*/  FADD.FTZ R8, RZ, R8 ;  /* 0x00000008ff087221 */ /* 0x000fe20000010000 */
[----:B------:R-:W-:-:S07]  /*38a0*/  MOV R7, R14 ;  /* 0x0000000e00077202 */ /* 0x000fce0000000f00 */
[----:B------:R-:W-:Y:S05]  /*38b0*/  WARPSYNC.COLLECTIVE R15, `(.L_x_1454) ;  /* 0x000000000f087348 */ /* 0x000fea0003c00000 */
[----:B------:R0:W1:Y:S02]  /*38c0*/  SHFL.BFLY P6, R14, R13, R12, R11 ;  /* 0x0c00000c0d0e7389 */ /* 0x00006400000c000b */
[----:B01----:R-:W-:Y:S05]  /*38d0*/  ENDCOLLECTIVE ;  /* 0x000000000000791b */ /* 0x003fea0003800000 */
.L_x_1454:
[----:B------:R-:W-:Y:S01]  /*38e0*/  FADD.FTZ R7, RZ, R7 ;  /* 0x00000007ff077221 */ /* 0x000fe20000010000 */
[----:B------:R-:W-:-:S07]  /*38f0*/  IMAD.MOV.U32 R0, RZ, RZ, R14 ;  /* 0x000000ffff007224 */ /* 0x000fce00078e000e */
[----:B------:R-:W-:Y:S05]  /*3900*/  WARPSYNC.COLLECTIVE R15, `(.L_x_1455) ;  /* 0x000000000f087348 */ /* 0x000fea0003c00000 */
[----:B------:R0:W1:Y:S02]  /*3910*/  SHFL.BFLY P6, R14, R13, R12, R11 ;  /* 0x0c00000c0d0e7389 */ /* 0x00006400000c000b */
[----:B01----:R-:W-:Y:S05]  /*3920*/  ENDCOLLECTIVE ;  /* 0x000000000000791b */ /* 0x003fea0003800000 */
.L_x_1455:
[----:B------:R-:W-:Y:S01]  /*3930*/  FADD.FTZ R0, RZ, R0 ;  /* 0x00000000ff007221 */ /* 0x000fe20000010000 */
[----:B------:R-:W-:-:S07]  /*3940*/  MOV R2, R14 ;  /* 0x0000000e00027202 */ /* 0x000fce0000000f00 */
[----:B------:R-:W-:Y:S05]  /*3950*/  WARPSYNC.COLLECTIVE R15, `(.L_x_1456) ;  /* 0x000000000f087348 */ /* 0x000fea0003c00000 */
[----:B------:R0:W1:Y:S02]  /*3960*/  SHFL.BFLY P6, R14, R13, R12, R11 ;  /* 0x0c00000c0d0e7389 */ /* 0x00006400000c000b */
[----:B01----:R-:W-:Y:S05]  /*3970*/  ENDCOLLECTIVE ;  /* 0x000000000000791b */ /* 0x003fea0003800000 */
.L_x_1456:
[----:B------:R-:W-:Y:S01]  /*3980*/  FADD.FTZ R2, RZ, R2 ;  /* 0x00000002ff027221 */ /* 0x000fe20000010000 */
[----:B------:R-:W-:-:S07]  /*3990*/  MOV R3, R14 ;  /* 0x0000000e00037202 */ /* 0x000fce0000000f00 */
[----:B------:R-:W-:Y:S05]  /*39a0*/  WARPSYNC.COLLECTIVE R15, `(.L_x_1457) ;  /* 0x000000000f087348 */ /* 0x000fea0003c00000 */
[----:B------:R0:W1:Y:S02]  /*39b0*/  SHFL.BFLY P6, R14, R13, R12, R11 ;  /* 0x0c00000c0d0e7389 */ /* 0x00006400000c000b */
[----:B01----:R-:W-:Y:S05]  /*39c0*/  ENDCOLLECTIVE ;  /* 0x000000000000791b */ /* 0x003fea0003800000 */
.L_x_1457:
[----:B------:R-:W-:Y:S01]  /*39d0*/  FADD.FTZ R3, RZ, R3 ;  /* 0x00000003ff037221 */ /* 0x000fe20000010000 */
[----:B------:R-:W-:-:S07]  /*39e0*/  IMAD.MOV.U32 R4, RZ, RZ, R14 ;  /* 0x000000ffff047224 */ /* 0x000fce00078e000e */
[----:B------:R-:W-:Y:S05]  /*39f0*/  WARPSYNC.COLLECTIVE R15, `(.L_x_1458) ;  /* 0x000000000f087348 */ /* 0x000fea0003c00000 */
[----:B------:R0:W1:Y:S02]  /*3a00*/  SHFL.BFLY P6, R14, R13, R12, R11 ;  /* 0x0c00000c0d0e7389 */ /* 0x00006400000c000b */
[----:B01----:R-:W-:Y:S05]  /*3a10*/  ENDCOLLECTIVE ;  /* 0x000000000000791b */ /* 0x003fea0003800000 */
.L_x_1458:
[----:B------:R-:W-:Y:S01]  /*3a20*/  FADD.FTZ R4, RZ, R4 ;  /* 0x00000004ff047221 */ /* 0x000fe20000010000 */
[----:B------:R-:W-:-:S07]  /*3a30*/  MOV R5, R14 ;  /* 0x0000000e00057202 */ /* 0x000fce0000000f00 */
[----:B------:R-:W-:Y:S05]  /*3a40*/  WARPSYNC.COLLECTIVE R15, `(.L_x_1459) ;  /* 0x000000000f087348 */ /* 0x000fea0003c00000 */
[----:B------:R0:W1:Y:S02]  /*3a50*/  SHFL.BFLY P6, R14, R13, R12, R11 ;  /* 0x0c00000c0d0e7389 */ /* 0x00006400000c000b */
[----:B01----:R-:W-:Y:S05]  /*3a60*/  ENDCOLLECTIVE ;  /* 0x000000000000791b */ /* 0x003fea0003800000 */
.L_x_1459:
[----:B------:R-:W-:Y:S01]  /*3a70*/  FADD.FTZ R5, RZ, R5 ;  /* 0x00000005ff057221 */ /* 0x000fe20000010000 */
[----:B------:R-:W-:-:S07]  /*3a80*/  MOV R6, R14 ;  /* 0x0000000e00067202 */ /* 0x000fce0000000f00 */
[----:B------:R-:W-:Y:S05]  /*3a90*/  WARPSYNC.COLLECTIVE R15, `(.L_x_1460) ;  /* 0x000000000f087348 */ /* 0x000fea0003c00000 */
[----:B------:R0:W1:Y:S02]  /*3aa0*/  SHFL.BFLY P6, R14, R13, R12, R11 ;  /* 0x0c00000c0d0e7389 */ /* 0x00006400000c000b */
[----:B01----:R-:W-:Y:S05]  /*3ab0*/  ENDCOLLECTIVE ;  /* 0x000000000000791b */ /* 0x003fea0003800000 */
.L_x_1460:
[----:B------:R-:W-:Y:S01]  /*3ac0*/  FADD.FTZ R6, RZ, R6 ;  /* 0x00000006ff067221 */ /* 0x000fe20000010000 */
[----:B------:R-:W-:Y:S06]  /*3ad0*/  BRA `(.L_x_1461) ;  /* 0xfffffff000147947 */ /* 0x000fec000383ffff */
.L_x_1462:
        /* <DEDUP_REMOVED lines=10> */
.L_x_25600:


//--------------------- .text._ZN4vllm25paged_attention_v1_kernelI13__nv_bfloat16hLi128ELi16ELi128ELNS_18Fp8KVCacheDataTypeE2ELb1EEEvPT_PKS3_PKT0_S9_ifPKiSB_iPKfiiiSD_SD_iiiii --------------------------
	.section	.text._ZN4vllm25paged_attention_v1_kernelI13__nv_bfloat16hLi128ELi16ELi128ELNS_18Fp8KVCacheDataTypeE2ELb1EEEvPT_PKS3_PKT0_S9_ifPKiSB_iPKfiiiSD_SD_iiiii,"ax",@progbits
	.align	128
        .global         _ZN4vllm25paged_attention_v1_kernelI13__nv_bfloat16hLi128ELi16ELi128ELNS_18Fp8KVCacheDataTypeE2ELb1EEEvPT_PKS3_PKT0_S9_ifPKiSB_iPKfiiiSD_SD_iiiii
        .type           _ZN4vllm25paged_attention_v1_kernelI13__nv_bfloat16hLi128ELi16ELi128ELNS_18Fp8KVCacheDataTypeE2ELb1EEEvPT_PKS3_PKT0_S9_ifPKiSB_iPKfiiiSD_SD_iiiii,@function
        .size           _ZN4vllm25paged_attention_v1_kernelI13__nv_bfloat16hLi128ELi16ELi128ELNS_18Fp8KVCacheDataTypeE2ELb1EEEvPT_PKS3_PKT0_S9_ifPKiSB_iPKfiiiSD_SD_iiiii,(.L_x_25601 - _ZN4vllm25paged_attention_v1_kernelI13__nv_bfloat16hLi128ELi16ELi128ELNS_18Fp8KVCacheDataTypeE2ELb1EEEvPT_PKS3_PKT0_S9_ifPKiSB_iPKfiiiSD_SD_iiiii)
        .other          _ZN4vllm25paged_attention_v1_kernelI13__nv_bfloat16hLi128ELi16ELi128ELNS_18Fp8KVCacheDataTypeE2ELb1EEEvPT_PKS3_PKT0_S9_ifPKiSB_iPKfiiiSD_SD_iiiii,@"STO_CUDA_ENTRY STV_DEFAULT"
_ZN4vllm25paged_attention_v1_kernelI13__nv_bfloat16hLi128ELi16ELi128ELNS_18Fp8KVCacheDataTypeE2ELb1EEEvPT_PKS3_PKT0_S9_ifPKiSB_iPKfiiiSD_SD_iiiii:
.text._ZN4vllm25paged_attention_v1_kernelI13__nv_bfloat16hLi128ELi16ELi128ELNS_18Fp8KVCacheDataTypeE2ELb1EEEvPT_PKS3_PKT0_S9_ifPKiSB_iPKfiiiSD_SD_iiiii:
        /* <DEDUP_REMOVED lines=105> */
.L_x_1463:
        /* <DEDUP_REMOVED lines=21> */
[----:B------:R-:W-:-:S03]  /*07e0*/  LOP3.LUT R3, R14, 0xf, RZ, 0xc0, !PT ;  /* 0x0000000f0e037812 */ /* 0x000fc600078ec0ff */
[----:B------:R-:W-:Y:S01]  /*07f0*/  IMAD.MOV.U32 R15, RZ, RZ, R9 ;  /* 0x000000ffff0f7224 */ /* 0x000fe200078e0009 */
[----:B-1----:R-:W-:-:S07]  /*0800*/  IADD3 R9, PT, PT, R6, -UR4, RZ ;  /* 0x8000000406097c10 */ /* 0x002fce000fffe0ff */
.L_x_1467:
        /* <DEDUP_REMOVED lines=11> */
[----:B------:R-:W-:-:S05]  /*08c0*/  @P0 VIADD R20, R20, 0x1 ;  /* 0x0000000114140836 */ /* 0x000fca0000000000 */
        /* <DEDUP_REMOVED lines=12> */
[----:B------:R-:W-:-:S03]  /*0990*/  ISETP.GT.AND P0, PT, R20, R9, PT ;  /* 0x000000091400720c */ /* 0x000fc60003f04270 */
[----:B------:R-:W-:Y:S01]  /*09a0*/  @!P3 IMAD.MOV R23, RZ, RZ, -R23 ;  /* 0x000000ffff17b224 */ /* 0x000fe200078e0a17 */
[----:B------:R-:W-:-:S04]  /*09b0*/  @!P1 LOP3.LUT R23, RZ, R21, RZ, 0x33, !PT ;  /* 0x00000015ff179212 */ /* 0x000fc800078e33ff */
[----:B------:R-:W-:-:S13]  /*09c0*/  ISETP.EQ.OR P0, PT, R23, RZ, P0 ;  /* 0x000000ff1700720c */ /* 0x000fda0000702670 */
[----:B------:R-:W-:Y:S05]  /*09d0*/  @P0 BRA `(.L_x_1466) ;  /* 0x0000002800180947 */ /* 0x000fea0003800000 */
[----:B------:R-:W-:Y:S02]  /*09e0*/  ISETP.NE.AND P0, PT, R22, RZ, PT ;  /* 0x000000ff1600720c */ /* 0x000fe40003f05270 */
[----:B------:R-:W-:-:S11]  /*09f0*/  IADD3 R15, PT, PT, R15, 0x4, RZ ;  /* 0x000000040f0f7810 */ /* 0x000fd60007ffe0ff */
[----:B------:R-:W0:Y:S01]  /*0a00*/  @!P0 S2R R23, SR_CgaCtaId ;  /* 0x0000000000178919 */ /* 0x000e220000008800 */
[----:B------:R-:W-:Y:S01]  /*0a10*/  @!P0 MOV R20, 0x400 ;  /* 0x0000040000148802 */ /* 0x000fe20000000f00 */
[----:B------:R-:W-:Y:S01]  /*0a20*/  @!P0 IMAD.IADD R14, R3, 0x1, R14 ;  /* 0x00000001030e8824 */ /* 0x000fe200078e020e */
[----:B------:R-:W-:Y:S02]  /*0a30*/  @!P0 MOV R25, 0xff7fffff ;  /* 0xff7fffff00198802 */ /* 0x000fe40000000f00 */
[----:B------:R-:W-:-:S04]  /*0a40*/  @!P0 IADD3 R20, PT, PT, R20, 0x20, RZ ;  /* 0x0000002014148810 */ /* 0x000fc80007ffe0ff */
[----:B0-----:R-:W-:-:S05]  /*0a50*/  @!P0 LEA R23, R23, R20, 0x18 ;  /* 0x0000001417178211 */ /* 0x001fca00078ec0ff */
[----:B------:R-:W-:-:S05]  /*0a60*/  @!P0 IMAD R14, R14, 0x4, R23 ;  /* 0x000000040e0e8824 */ /* 0x000fca00078e0217 */
[----:B------:R0:W-:Y:S01]  /*0a70*/  @!P0 STS [R14], R25 ;  /* 0x000000190e008388 */ /* 0x0001e20000000800 */
[----:B------:R-:W-:-:S13]  /*0a80*/  ISETP.GE.AND P0, PT, R15, R8, PT ;  /* 0x000000080f00720c */ /* 0x000fda0003f06270 */
[----:B0-----:R-:W-:Y:S05]  /*0a90*/  @!P0 BRA `(.L_x_1467) ;  /* 0xfffffffc005c8947 */ /* 0x001fea000383ffff */
.L_x_1465:
[----:B------:R-:W-:Y:S05]  /*0aa0*/  BSYNC.RECONVERGENT B6 ;  /* 0x0000000000067941 */ /* 0x000fea0003800200 */
.L_x_1464:
[----:B------:R-:W-:Y:S01]  /*0ab0*/  UMOV UR4, 0xffffffff ;  /* 0xffffffff00047882 */ /* 0x000fe20000000000 */
[----:B------:R-:W-:Y:S01]  /*0ac0*/  SHF.R.U32.HI R9, RZ, 0x5, R18 ;  /* 0x00000005ff097819 */ /* 0x000fe20000011612 */
[----:B------:R-:W-:Y:S01]  /*0ad0*/  IMAD.MOV.U32 R13, RZ, RZ, -0x800001 ;  /* 0xff7fffffff0d7424 */ /* 0x000fe200078e00ff */
        /* <DEDUP_REMOVED lines=8> */
.L_x_1507:
        /* <DEDUP_REMOVED lines=31> */
[----:B------:R-:W-:Y:S01]  /*0d50*/  VIADD R13, R11, 0x20 ;  /* 0x000000200b0d7836 */ /* 0x000fe20000000000 */
[----:B------:R-:W-:Y:S01]  /*0d60*/  LEA.HI R12, R12, 0x1, RZ, 0x19 ;  /* 0x000000010c0c7811 */ /* 0x000fe200078fc8ff */
[----:B------:R-:W-:Y:S02]  /*0d70*/  HFMA2 R15, -RZ, RZ, 0, 0 ;  /* 0x00000000ff0f7431 */ /* 0x000fe400000001ff */
[----:B------:R-:W-:Y:S01]  /*0d80*/  IMAD.MOV.U32 R14, RZ, RZ, R18 ;  /* 0x000000ffff0e7224 */ /* 0x000fe200078e0012 */
[----:B------:R-:W-:Y:S02]  /*0d90*/  LOP3.LUT R12, R12, 0x3, RZ, 0xc0, !PT ;  /* 0x000000030c0c7812 */ /* 0x000fe400078ec0ff */
[----:B------:R-:W-:-:S03]  /*0da0*/  LEA R13, R0, R13, 0x18 ;  /* 0x0000000d000d7211 */ /* 0x000fc600078ec0ff */
[----:B------:R-:W-:Y:S01]  /*0db0*/  IMAD.MOV R12, RZ, RZ, -R12 ;  /* 0x000000ffff0c7224 */ /* 0x000fe200078e0a0c */
[----:B------:R-:W-:-:S07]  /*0dc0*/  LEA R13, R18, R13, 0x2 ;  /* 0x0000000d120d7211 */ /* 0x000fce00078e10ff */
.L_x_1473:
        /* <DEDUP_REMOVED lines=11> */
.L_x_1472:
[----:B------:R-:W-:Y:S05]  /*0e80*/  BSYNC.RECONVERGENT B1 ;  /* 0x0000000000017941 */ /* 0x000fea0003800200 */
.L_x_1471:
        /* <DEDUP_REMOVED lines=12> */
.L_x_1476:
        /* <DEDUP_REMOVED lines=100> */
.L_x_1475:
[----:B------:R-:W-:Y:S05]  /*1590*/  BSYNC.RECONVERGENT B1 ;  /* 0x0000000000017941 */ /* 0x000fea0003800200 */
.L_x_1474:
        /* <DEDUP_REMOVED lines=54> */
[----:B0-----:R-:W-:-:S07]  /*1900*/  IADD3 R12, PT, PT, R12, 0x1000, RZ ;  /* 0x000010000c0c7810 */ /* 0x001fce0007ffe0ff */
.L_x_1478:
[----:B------:R-:W-:Y:S05]  /*1910*/  BSYNC.RECONVERGENT B1 ;  /* 0x0000000000017941 */ /* 0x000fea0003800200 */
.L_x_1477:
        /* <DEDUP_REMOVED lines=26> */
.L_x_1470:
[----:B------:R-:W-:Y:S05]  /*1ac0*/  BSYNC.RECONVERGENT B0 ;  /* 0x0000000000007941 */ /* 0x000fea0003800200 */
.L_x_1469:
        /* <DEDUP_REMOVED lines=39> */
.L_x_1483:
[----:B------:R-:W0:Y:S01]  /*1d40*/  LDS R3, [R12] ;  /* 0x000000000c037984 */ /* 0x000e220000000800 */
[----:B------:R-:W-:-:S05]  /*1d50*/  VIADD R13, R13, 0x1 ;  /* 0x000000010d0d7836 */ /* 0x000fca0000000000 */
[----:B------:R-:W-:Y:S01]  /*1d60*/  ISETP.NE.AND P0, PT, R13, RZ, PT ;  /* 0x000000ff0d00720c */ /* 0x000fe20003f05270 */
[----:B0-----:R-:W-:-:S05]  /*1d70*/  FMUL.FTZ R3, R3, R2 ;  /* 0x0000000203037220 */ /* 0x001fca0000410000 */
[----:B------:R0:W-:Y:S02]  /*1d80*/  STS [R12], R3 ;  /* 0x000000030c007388 */ /* 0x0001e40000000800 */
[----:B0-----:R-:W-:-:S05]  /*1d90*/  IADD3 R12, PT, PT, R12, 0x200, RZ ;  /* 0x000002000c0c7810 */ /* 0x001fca0007ffe0ff */
[----:B------:R-:W-:Y:S05]  /*1da0*/  @P0 BRA `(.L_x_1483) ;  /* 0xfffffffc00e40947 */ /* 0x000fea000383ffff */
.L_x_1482:
[----:B------:R-:W-:Y:S05]  /*1db0*/  BSYNC.RECONVERGENT B1 ;  /* 0x0000000000017941 */ /* 0x000fea0003800200 */
.L_x_1481:
        /* <DEDUP_REMOVED lines=12> */
.L_x_1486:
        /* <DEDUP_REMOVED lines=52> */
.L_x_1485:
[----:B------:R-:W-:Y:S05]  /*21c0*/  BSYNC.RECONVERGENT B1 ;  /* 0x0000000000017941 */ /* 0x000fea0003800200 */
.L_x_1484:
        /* <DEDUP_REMOVED lines=31> */
.L_x_1488:
[----:B------:R-:W-:Y:S05]  /*23c0*/  BSYNC.RECONVERGENT B1 ;  /* 0x0000000000017941 */ /* 0x000fea0003800200 */
.L_x_1487:
        /* <DEDUP_REMOVED lines=14> */
.L_x_1480:
[----:B------:R-:W-:Y:S05]  /*24b0*/  BSYNC.RECONVERGENT B0 ;  /* 0x0000000000007941 */ /* 0x000fea0003800200 */
.L_x_1479:
        /* <DEDUP_REMOVED lines=9> */
[----:B---3--:R-:W-:Y:S01]  /*2550*/  VIADD R6, R6, -UR4 ;  /* 0x8000000406067c36 */ /* 0x008fe20008000000 */
[----:B--2---:R-:W-:-:S02]  /*2560*/  IABS R4, R14 ;  /* 0x0000000e00047213 */ /* 0x004fc40000000000 */
[----:B------:R-:W-:-:S04]  /*2570*/  ISETP.NE.AND P1, PT, R14, RZ, PT ;  /* 0x000000ff0e00720c */ /* 0x000fc80003f25270 */
[----:B------:R-:W2:Y:S01]  /*2580*/  I2F.RP R11, R4 ;  /* 0x00000004000b7306 */ /* 0x000ea20000209400 */
[----:B----4-:R-:W-:Y:S01]  /*2590*/  ISETP.NE.AND P2, PT, R0, RZ, PT ;  /* 0x000000ff0000720c */ /* 0x010fe20003f45270 */
[----:B-1----:R-:W-:-:S06]  /*25a0*/  VIADD R12, R7, 0xffffffe ;  /* 0x0ffffffe070c7836 */ /* 0x002fcc0000000000 */
[----:B------:R1:W3:Y:S08]  /*25b0*/  F2I.FTZ.U32.TRUNC.NTZ R13, R12 ;  /* 0x0000000c000d7305 */ /* 0x0002f0000021f000 */
[----:B--2---:R-:W0:Y:S01]  /*25c0*/  MUFU.RCP R11, R11 ;  /* 0x0000000b000b7308 */ /* 0x004e220000001000 */
[----:B-1----:R-:W-:Y:S01]  /*25d0*/  HFMA2 R12, -RZ, RZ, 0, 0 ;  /* 0x00000000ff0c7431 */ /* 0x002fe200000001ff */
[----:B---3--:R-:W-:-:S05]  /*25e0*/  IADD3 R15, PT, PT, RZ, -R13, RZ ;  /* 0x8000000dff0f7210 */ /* 0x008fca0007ffe0ff */
[----:B------:R-:W-:-:S04]  /*25f0*/  IMAD R7, R15, R10, RZ ;  /* 0x0000000a0f077224 */ /* 0x000fc800078e02ff */
[----:B------:R-:W-:Y:S01]  /*2600*/  IMAD.HI.U32 R12, R13, R7, R12 ;  /* 0x000000070d0c7227 */ /* 0x000fe200078e000c */
[----:B0-----:R-:W-:-:S04]  /*2610*/  IADD3 R2, PT, PT, R11, 0xffffffe, RZ ;  /* 0x0ffffffe0b027810 */ /* 0x001fc80007ffe0ff */
[----:B------:R0:W1:Y:S02]  /*2620*/  F2I.FTZ.U32.TRUNC.NTZ R3, R2 ;  /* 0x0000000200037305 */ /* 0x000064000021f000 */
[----:B0-----:R-:W-:Y:S01]  /*2630*/  MOV R2, RZ ;  /* 0x000000ff00027202 */ /* 0x001fe20000000f00 */
[----:B-1----:R-:W-:-:S04]  /*2640*/  IMAD.MOV R11, RZ, RZ, -R3 ;  /* 0x000000ffff0b7224 */ /* 0x002fc800078e0a03 */
[----:B------:R-:W-:Y:S01]  /*2650*/  IMAD R7, R11, R4, RZ ;  /* 0x000000040b077224 */ /* 0x000fe200078e02ff */
[----:B------:R-:W-:-:S03]  /*2660*/  IABS R11, R0 ;  /* 0x00000000000b7213 */ /* 0x000fc60000000000 */
[----:B------:R-:W-:Y:S01]  /*2670*/  IMAD.HI.U32 R2, R3, R7, R2 ;  /* 0x0000000703027227 */ /* 0x000fe200078e0002 */
[----:B------:R-:W-:-:S07]  /*2680*/  MOV R3, R11 ;  /* 0x0000000b00037202 */ /* 0x000fce0000000f00 */
.L_x_1492:
        /* <DEDUP_REMOVED lines=34> */
.L_x_1491:
        /* <DEDUP_REMOVED lines=16> */
.L_x_1490:
[----:B------:R-:W-:Y:S05]  /*29b0*/  BSYNC.RECONVERGENT B6 ;  /* 0x0000000000067941 */ /* 0x000fea0003800200 */
.L_x_1489:
[----:B------:R-:W-:Y:S01]  /*29c0*/  UMOV UR4, 0xffffffff ;  /* 0xffffffff00047882 */ /* 0x000fe20000000000 */
[----:B------:R-:W-:Y:S02]  /*29d0*/  SHF.R.U32.HI R9, RZ, 0x5, R18 ;  /* 0x00000005ff097819 */ /* 0x000fe40000011612 */
[----:B------:R-:W-:Y:S01]  /*29e0*/  LOP3.LUT R8, R18, 0x1f, RZ, 0xc0, !PT ;  /* 0x0000001f12087812 */ /* 0x000fe200078ec0ff */
[----:B------:R-:W-:Y:S06]  /*29f0*/  BRA.DIV UR4, `(.L_x_1493) ;  /* 0x0000000a04b87947 */ /* 0x000fec000b800000 */
[----:B01----:R-:W-:Y:S02]  /*2a00*/  CS2R R2, SRZ ;  /* 0x0000000000027805 */ /* 0x003fe4000001ff00 */
[----:B------:R-:W-:Y:S02]  /*2a10*/  CS2R R4, SRZ ;  /* 0x0000000000047805 */ /* 0x000fe4000001ff00 */
[----:B------:R-:W-:Y:S01]  /*2a20*/  CS2R R6, SRZ ;  /* 0x0000000000067805 */ /* 0x000fe2000001ff00 */
[----:B------:R-:W-:Y:S02]  /*2a30*/  IMAD.MOV.U32 R0, RZ, RZ, RZ ;  /* 0x000000ffff007224 */ /* 0x000fe400078e00ff */
[----:B------:R-:W-:Y:S02]  /*2a40*/  HFMA2 R14, -RZ, RZ, 0, 0 ;  /* 0x00000000ff0e7431 */ /* 0x000fe400000001ff */
[----:B------:R-:W-:Y:S01]  /*2a50*/  FADD.FTZ R2, RZ, R2 ;  /* 0x00000002ff027221 */ /* 0x000fe20000010000 */
[----:B------:R-:W-:Y:S01]  /*2a60*/  FADD.FTZ R3, RZ, R3 ;  /* 0x00000003ff037221 */ /* 0x000fe20000010000 */
[----:B------:R-:W-:Y:S01]  /*2a70*/  FADD.FTZ R4, RZ, R4 ;  /* 0x00000004ff047221 */ /* 0x000fe20000010000 */
[----:B------:R-:W-:Y:S01]  /*2a80*/  FADD.FTZ R5, RZ, R5 ;  /* 0x00000005ff057221 */ /* 0x000fe20000010000 */
[----:B------:R-:W-:Y:S01]  /*2a90*/  FADD.FTZ R6, RZ, R6 ;  /* 0x00000006ff067221 */ /* 0x000fe20000010000 */
[----:B------:R-:W-:Y:S01]  /*2aa0*/  FADD.FTZ R7, RZ, R7 ;  /* 0x00000007ff077221 */ /* 0x000fe20000010000 */
[----:B------:R-:W-:-:S07]  /*2ab0*/  FADD.FTZ R0, RZ, R0 ;  /* 0x00000000ff007221 */ /* 0x000fce0000010000 */
.L_x_1516:
        /* <DEDUP_REMOVED lines=23> */
.L_x_1495:
[----:B------:R-:W-:Y:S05]  /*2c30*/  BSYNC.RECONVERGENT B0 ;  /* 0x0000000000007941 */ /* 0x000fea0003800200 */
.L_x_1494:
        /* <DEDUP_REMOVED lines=29> */
.L_x_1497:
[----:B------:R-:W-:Y:S05]  /*2e10*/  BSYNC.RECONVERGENT B0 ;  /* 0x0000000000007941 */ /* 0x000fea0003800200 */
.L_x_1496:
        /* <DEDUP_REMOVED lines=12> */
.L_x_1499:
[----:B------:R-:W-:Y:S05]  /*2ee0*/  BSYNC.RECONVERGENT B0 ;  /* 0x0000000000007941 */ /* 0x000fea0003800200 */
.L_x_1498:
        /* <DEDUP_REMOVED lines=19> */
.L_x_1501:
[----:B------:R-:W-:Y:S05]  /*3020*/  BSYNC.RECONVERGENT B0 ;  /* 0x0000000000007941 */ /* 0x000fea0003800200 */
.L_x_1500:
[----:B------:R-:W-:Y:S06]  /*3030*/  BAR.SYNC.DEFER_BLOCKING 0x0 ;  /* 0x0000000000007b1d */ /* 0x000fec0000010000 */
[----:B------:R-:W-:Y:S05]  /*3040*/  @P4 EXIT ;  /* 0x000000000000494d */ /* 0x000fea0003800000 */
[----:B------:R-:W1:Y:S01]  /*3050*/  LDCU UR4, c[0x0][0x378] ;  /* 0x00006f00ff0477ac */ /* 0x000e620008000800 */
[----:B------:R-:W-:-:S04]  /*3060*/  IMAD R16, R19, R16, R17 ;  /* 0x0000001013107224 */ /* 0x000fc800078e0211 */
[----:B-1----:R-:W-:Y:S01]  /*3070*/  IMAD R16, R16, UR4, RZ ;  /* 0x0000000410107c24 */ /* 0x002fe2000f8e02ff */
[----:B------:R-:W-:Y:S06]  /*3080*/  @P0 EXIT ;  /* 0x000000000000094d */ /* 0x000fec0003800000 */
[----:B0-----:R-:W0:Y:S01]  /*3090*/  S2R R8, SR_TID.X ;  /* 0x0000000000087919 */ /* 0x001e220000002100 */
[----:B------:R-:W1:Y:S01]  /*30a0*/  S2UR UR4, SR_CTAID.Z ;  /* 0x00000000000479c3 */ /* 0x000e620000002700 */
[----:B------:R-:W2:Y:S01]  /*30b0*/  LDCU.64 UR6, c[0x0][0x380] ;  /* 0x00007000ff0677ac */ /* 0x000ea20008000a00 */
[----:B------:R-:W-:Y:S01]  /*30c0*/  IMAD.SHL.U32 R16, R16, 0x80, RZ ;  /* 0x0000008010107824 */ /* 0x000fe200078e00ff */
[----:B------:R-:W-:Y:S02]  /*30d0*/  F2FP.BF16.F32.PACK_AB R2, R3, R2 ;  /* 0x000000020302723e */ /* 0x000fe400000010ff */
[----:B------:R-:W-:Y:S02]  /*30e0*/  F2FP.BF16.F32.PACK_AB R4, R5, R4 ;  /* 0x000000040504723e */ /* 0x000fe400000010ff */
[----:B------:R-:W-:Y:S02]  /*30f0*/  F2FP.BF16.F32.PACK_AB R6, R7, R6 ;  /* 0x000000060706723e */ /* 0x000fe400000010ff */
[----:B------:R-:W-:-:S02]  /*3100*/  F2FP.BF16.F32.PACK_AB R0, R11, R0 ;  /* 0x000000000b00723e */ /* 0x000fc400000010ff */
[----:B------:R-:W-:Y:S02]  /*3110*/  PRMT R3, R2, 0x7632, R3 ;  /* 0x0000763202037816 */ /* 0x000fe40000000003 */
[----:B------:R-:W-:Y:S02]  /*3120*/  PRMT R5, R4, 0x7632, R5 ;  /* 0x0000763204057816 */ /* 0x000fe40000000005 */
[----:B------:R-:W-:Y:S02]  /*3130*/  PRMT R7, R6, 0x7632, R7 ;  /* 0x0000763206077816 */ /* 0x000fe40000000007 */
[----:B------:R-:W-:Y:S01]  /*3140*/  PRMT R10, R0, 0x7632, R10 ;  /* 0x00007632000a7816 */ /* 0x000fe2000000000a */
[----:B-1----:R-:W-:Y:S01]  /*3150*/  USHF.L.U32 UR4, UR4, 0x7, URZ ;  /* 0x0000000704047899 */ /* 0x002fe200080006ff */
[----:B0-----:R-:W-:-:S05]  /*3160*/  SHF.R.U32.HI R9, RZ, 0x1, R8 ;  /* 0x00000001ff097819 */ /* 0x001fca0000011608 */
[----:B------:R-:W-:-:S04]  /*3170*/  IADD3 R16, P0, P1, R9, UR4, R16 ;  /* 0x0000000409107c10 */ /* 0x000fc8000f91e010 */
[----:B------:R-:W-:Y:S02]  /*3180*/  IADD3.X R9, PT, PT, RZ, RZ, RZ, P0, P1 ;  /* 0x000000ffff097210 */ /* 0x000fe400007e24ff */
[----:B--2---:R-:W-:-:S04]  /*3190*/  LEA R8, P0, R16, UR6, 0x1 ;  /* 0x0000000610087c11 */ /* 0x004fc8000f8008ff */
[----:B------:R-:W-:-:S05]  /*31a0*/  LEA.HI.X R9, R16, UR7, R9, 0x1, P0 ;  /* 0x0000000710097c11 */ /* 0x000fca00080f0c09 */
        /* <DEDUP_REMOVED lines=9> */
.L_x_1466:
        /* <DEDUP_REMOVED lines=16> */
.L_x_1502:
[----:B------:R-:W-:Y:S05]  /*3340*/  EXIT ;  /* 0x000000000000794d */ /* 0x000fea0003800000 */
.L_x_1468:
[----:B------:R-:W-:Y:S01]  /*3350*/  HFMA2 R12, -RZ, RZ, 0, 9.5367431640625e-07 ;  /* 0x00000010ff0c7431 */ /* 0x000fe200000001ff */
[----:B------:R-:W-:Y:S01]  /*3360*/  MOV R11, 0x1f ;  /* 0x0000001f000b7802 */ /* 0x000fe20000000f00 */
[----:B------:R-:W-:-:S07]  /*3370*/  IMAD.MOV.U32 R15, RZ, RZ, -0x1 ;  /* 0xffffffffff0f7424 */ /* 0x000fce00078e00ff */
[----:B------:R-:W-:Y:S05]  /*3380*/  WARPSYNC.COLLECTIVE R15, `(.L_x_1503) ;  /* 0x000000000f087348 */ /* 0x000fea0003c00000 */
[----:B------:R0:W1:Y:S02]  /*3390*/  SHFL.BFLY P6, R14, R13, R12, R11 ;  /* 0x0c00000c0d0e7389 */ /* 0x00006400000c000b */
[----:B01----:R-:W-:Y:S05]  /*33a0*/  ENDCOLLECTIVE ;  /* 0x000000000000791b */ /* 0x003fea0003800000 */
.L_x_1503:
[----:B------:R-:W-:Y:S01]  /*33b0*/  HFMA2 R12, -RZ, RZ, 0, 4.76837158203125e-07 ;  /* 0x00000008ff0c7431 */ /* 0x000fe200000001ff */
[----:B------:R-:W-:-:S04]  /*33c0*/  FMNMX.FTZ R0, R14, -3.40282346638528859812e+38, !PT ;  /* 0xff7fffff0e007809 */ /* 0x000fc80007810000 */
[----:B------:R-:W-:-:S07]  /*33d0*/  MOV R13, R0 ;  /* 0x00000000000d7202 */ /* 0x000fce0000000f00 */
[----:B------:R-:W-:Y:S05]  /*33e0*/  WARPSYNC.COLLECTIVE R15, `(.L_x_1504) ;  /* 0x000000000f087348 */ /* 0x000fea0003c00000 */
[----:B------:R0:W1:Y:S02]  /*33f0*/  SHFL.BFLY P6, R14, R13, R12, R11 ;  /* 0x0c00000c0d0e7389 */ /* 0x00006400000c000b */
[----:B01----:R-:W-:Y:S05]  /*3400*/  ENDCOLLECTIVE ;  /* 0x000000000000791b */ /* 0x003fea0003800000 */
.L_x_1504:
[----:B------:R-:W-:Y:S02]  /*3410*/  MOV R12, 0x4 ;  /* 0x00000004000c7802 */ /* 0x000fe40000000f00 */
[----:B------:R-:W-:-:S05]  /*3420*/  FMNMX.FTZ R2, R0, R14, !PT ;  /* 0x0000000e00027209 */ /* 0x000fca0007810000 */
[----:B------:R-:W-:-:S07]  /*3430*/  IMAD.MOV.U32 R13, RZ, RZ, R2 ;  /* 0x000000ffff0d7224 */ /* 0x000fce00078e0002 */
[----:B------:R-:W-:Y:S05]  /*3440*/  WARPSYNC.COLLECTIVE R15, `(.L_x_1505) ;  /* 0x000000000f087348 */ /* 0x000fea0003c00000 */
[----:B------:R0:W1:Y:S02]  /*3450*/  SHFL.BFLY P6, R14, R13, R12, R11 ;  /* 0x0c00000c0d0e7389 */ /* 0x00006400000c000b */
[----:B01----:R-:W-:Y:S05]  /*3460*/  ENDCOLLECTIVE ;  /* 0x000000000000791b */ /* 0x003fea0003800000 */
.L_x_1505:
[----:B------:R-:W-:Y:S01]  /*3470*/  IMAD.MOV.U32 R12, RZ, RZ, 0x2 ;  /* 0x00000002ff0c7424 */ /* 0x000fe200078e00ff */
[----:B------:R-:W-:-:S04]  /*3480*/  FMNMX.FTZ R3, R2, R14, !PT ;  /* 0x0000000e02037209 */ /* 0x000fc80007810000 */
[----:B------:R-:W-:-:S07]  /*3490*/  MOV R13, R3 ;  /* 0x00000003000d7202 */ /* 0x000fce0000000f00 */
[----:B------:R-:W-:Y:S05]  /*34a0*/  WARPSYNC.COLLECTIVE R15, `(.L_x_1506) ;  /* 0x000000000f087348 */ /* 0x000fea0003c00000 */
[----:B------:R0:W1:Y:S02]  /*34b0*/  SHFL.BFLY P6, R14, R13, R12, R11 ;  /* 0x0c00000c0d0e7389 */ /* 0x00006400000c000b */
[----:B01----:R-:W-:Y:S05]  /*34c0*/  ENDCOLLECTIVE ;  /* 0x000000000000791b */ /* 0x003fea0003800000 */
.L_x_1506:
[----:B------:R-:W-:Y:S05]  /*34d0*/  BRA `(.L_x_1507) ;  /* 0xffffffd400a07947 */ /* 0x000fea000383ffff */
.L_x_1493:
[----:B-1----:R-:W-:Y:S01]  /*34e0*/  HFMA2 R13, -RZ, RZ, 0, 0 ;  /* 0x00000000ff0d7431 */ /* 0x002fe200000001ff */
[----:B------:R-:W-:Y:S01]  /*34f0*/  MOV R12, 0x1 ;  /* 0x00000001000c7802 */ /* 0x000fe20000000f00 */
[----:B------:R-:W-:Y:S01]  /*3500*/  IMAD.MOV.U32 R11, RZ, RZ, 0x1f ;  /* 0x0000001fff0b7424 */ /* 0x000fe200078e00ff */
[----:B------:R-:W-:-:S07]  /*3510*/  MOV R15, 0xffffffff ;  /* 0xffffffff000f7802 */ /* 0x000fce0000000f00 */
[----:B0-----:R-:W-:Y:S05]  /*3520*/  WARPSYNC.COLLECTIVE R15, `(.L_x_1508) ;  /* 0x000000000f087348 */ /* 0x001fea0003c00000 */
[----:B------:R1:W2:Y:S02]  /*3530*/  SHFL.BFLY P6, R14, R13, R12, R11 ;  /* 0x0c00000c0d0e7389 */ /* 0x0002a400000c000b */
[----:B012---:R-:W-:Y:S05]  /*3540*/  ENDCOLLECTIVE ;  /* 0x000000000000791b */ /* 0x007fea0003800000 */
.L_x_1508:
[----:B------:R-:W-:-:S07]  /*3550*/  MOV R2, R14 ;  /* 0x0000000e00027202 */ /* 0x000fce0000000f00 */
[----:B------:R-:W-:Y:S05]  /*3560*/  WARPSYNC.COLLECTIVE R15, `(.L_x_1509) ;  /* 0x000000000f087348 */ /* 0x000fea0003c00000 */
[----:B------:R0:W1:Y:S02]  /*3570*/  SHFL.BFLY P6, R14, R13, R12, R11 ;  /* 0x0c00000c0d0e7389 */ /* 0x00006400000c000b */
[----:B01----:R-:W-:Y:S05]  /*3580*/  ENDCOLLECTIVE ;  /* 0x000000000000791b */ /* 0x003fea0003800000 */
.L_x_1509:
[----:B------:R-:W-:Y:S01]  /*3590*/  FADD.FTZ R2, RZ, R2 ;  /* 0x00000002ff027221 */ /* 0x000fe20000010000 */
[----:B------:R-:W-:-:S07]  /*35a0*/  IMAD.MOV.U32 R3, RZ, RZ, R14 ;  /* 0x000000ffff037224 */ /* 0x000fce00078e000e */
[----:B------:R-:W-:Y:S05]  /*35b0*/  WARPSYNC.COLLECTIVE R15, `(.L_x_1510) ;  /* 0x000000000f087348 */ /* 0x000fea0003c00000 */
[----:B------:R0:W1:Y:S02]  /*35c0*/  SHFL.BFLY P6, R14, R13, R12, R11 ;  /* 0x0c00000c0d0e7389 */ /* 0x00006400000c000b */
[----:B01----:R-:W-:Y:S05]  /*35d0*/  ENDCOLLECTIVE ;  /* 0x000000000000791b */ /* 0x003fea0003800000 */
.L_x_1510:
[----:B------:R-:W-:Y:S01]  /*35e0*/  FADD.FTZ R3, RZ, R3 ;  /* 0x00000003ff037221 */ /* 0x000fe20000010000 */
[----:B------:R-:W-:-:S07]  /*35f0*/  MOV R4, R14 ;  /* 0x0000000e00047202 */ /* 0x000fce0000000f00 */
[----:B------:R-:W-:Y:S05]  /*3600*/  WARPSYNC.COLLECTIVE R15, `(.L_x_1511) ;  /* 0x000000000f087348 */ /* 0x000fea0003c00000 */
[----:B------:R0:W1:Y:S02]  /*3610*/  SHFL.BFLY P6, R14, R13, R12, R11 ;  /* 0x0c00000c0d0e7389 */ /* 0x00006400000c000b */
[----:B01----:R-:W-:Y:S05]  /*3620*/  ENDCOLLECTIVE ;  /* 0x000000000000791b */ /* 0x003fea0003800000 */
.L_x_1511:
[----:B------:R-:W-:Y:S01]  /*3630*/  FADD.FTZ R4, RZ, R4 ;  /* 0x00000004ff047221 */ /* 0x000fe20000010000 */
[----:B------:R-:W-:-:S07]  /*3640*/  MOV R5, R14 ;  /* 0x0000000e00057202 */ /* 0x000fce0000000f00 */
[----:B------:R-:W-:Y:S05]  /*3650*/  WARPSYNC.COLLECTIVE R15, `(.L_x_1512) ;  /* 0x000000000f087348 */ /* 0x000fea0003c00000 */
[----:B------:R0:W1:Y:S02]  /*3660*/  SHFL.BFLY P6, R14, R13, R12, R11 ;  /* 0x0c00000c0d0e7389 */ /* 0x00006400000c000b */
[----:B01----:R-:W-:Y:S05]  /*3670*/  ENDCOLLECTIVE ;  /* 0x000000000000791b */ /* 0x003fea0003800000 */
.L_x_1512:
[----:B------:R-:W-:Y:S01]  /*3680*/  FADD.FTZ R5, RZ, R5 ;  /* 0x00000005ff057221 */ /* 0x000fe20000010000 */
[----:B------:R-:W-:-:S07]  /*3690*/  IMAD.MOV.U32 R6, RZ, RZ, R14 ;  /* 0x000000ffff067224 */ /* 0x000fce00078e000e */
[----:B------:R-:W-:Y:S05]  /*36a0*/  WARPSYNC.COLLECTIVE R15, `(.L_x_1513) ;  /* 0x000000000f087348 */ /* 0x000fea0003c00000 */
[----:B------:R0:W1:Y:S02]  /*36b0*/  SHFL.BFLY P6, R14, R13, R12, R11 ;  /* 0x0c00000c0d0e7389 */ /* 0x00006400000c000b */
[----:B01----:R-:W-:Y:S05]  /*36c0*/  ENDCOLLECTIVE ;  /* 0x000000000000791b */ /* 0x003fea0003800000 */
.L_x_1513:
[----:B------:R-:W-:Y:S01]  /*36d0*/  FADD.FTZ R6, RZ, R6 ;  /* 0x00000006ff067221 */ /* 0x000fe20000010000 */
[----:B------:R-:W-:-:S07]  /*36e0*/  MOV R7, R14 ;  /* 0x0000000e00077202 */ /* 0x000fce0000000f00 */
[----:B------:R-:W-:Y:S05]  /*36f0*/  WARPSYNC.COLLECTIVE R15, `(.L_x_1514) ;  /* 0x000000000f087348 */ /* 0x000fea0003c00000 */
[----:B------:R0:W1:Y:S02]  /*3700*/  SHFL.BFLY P6, R14, R13, R12, R11 ;  /* 0x0c00000c0d0e7389 */ /* 0x00006400000c000b */
[----:B01----:R-:W-:Y:S05]  /*3710*/  ENDCOLLECTIVE ;  /* 0x000000000000791b */ /* 0x003fea0003800000 */
.L_x_1514:
[----:B------:R-:W-:Y:S01]  /*3720*/  FADD.FTZ R7, RZ, R7 ;  /* 0x00000007ff077221 */ /* 0x000fe20000010000 */
[----:B------:R-:W-:-:S07]  /*3730*/  MOV R0, R14 ;  /* 0x0000000e00007202 */ /* 0x000fce0000000f00 */
[----:B------:R-:W-:Y:S05]  /*3740*/  WARPSYNC.COLLECTIVE R15, `(.L_x_1515) ;  /* 0x000000000f087348 */ /* 0x000fea0003c00000 */
[----:B------:R0:W1:Y:S02]  /*3750*/  SHFL.BFLY P6, R14, R13, R12, R11 ;  /* 0x0c00000c0d0e7389 */ /* 0x00006400000c000b */
[----:B01----:R-:W-:Y:S05]  /*3760*/  ENDCOLLECTIVE ;  /* 0x000000000000791b */ /* 0x003fea0003800000 */
.L_x_1515:
[----:B------:R-:W-:Y:S01]  /*3770*/  FADD.FTZ R0, RZ, R0 ;  /* 0x00000000ff007221 */ /* 0x000fe20000010000 */
[----:B------:R-:W-:Y:S06]  /*3780*/  BRA `(.L_x_1516) ;  /* 0xfffffff000cc7947 */ /* 0x000fec000383ffff */
.L_x_1517:
        /* <DEDUP_REMOVED lines=15> */
.L_x_25601:


//--------------------- .text._ZN4vllm25paged_attention_v1_kernelI13__nv_bfloat16hLi120ELi16ELi128ELNS_18Fp8KVCacheDataTypeE2ELb1EEEvPT_PKS3_PKT0_S9_ifPKiSB_iPKfiiiSD_SD_iiiii --------------------------
	.section	.text._ZN4vllm25paged_attention_v1_kernelI13__nv_bfloat16hLi120ELi16ELi128ELNS_18Fp8KVCacheDataTypeE2ELb1EEEvPT_PKS3_PKT0_S9_ifPKiSB_iPKfiiiSD_SD_iiiii,"ax",@progbits
	.align	128
        .global         _ZN4vllm25paged_attention_v1_kernelI13__nv_bfloat16hLi120ELi16ELi128ELNS_18Fp8KVCacheDataTypeE2ELb1EEEvPT_PKS3_PKT0_S9_ifPKiSB_iPKfiiiSD_SD_iiiii
        .type           _ZN4vllm25paged_attention_v1_kernelI13__nv_bfloat16hLi120ELi16ELi128ELNS_18Fp8KVCacheDataTypeE2ELb1EEEvPT_PKS3_PKT0_S9_ifPKiSB_iPKfiiiSD_SD_iiiii,@function
        .size           _ZN4vllm25paged_attention_v1_kernelI13__nv_bfloat16hLi120ELi16ELi128ELNS_18Fp8KVCacheDataTypeE2ELb1EEEvPT_PKS3_PKT0_S9_ifPKiSB_iPKfiiiSD_SD_iiiii,(.L_x_25602 - _ZN4vllm25paged_attention_v1_kernelI13__nv_bfloat16hLi120ELi16ELi128ELNS_18Fp8KVCacheDataTypeE2ELb1EEEvPT_PKS3_PKT0_S9_ifPKiSB_iPKfiiiSD_SD_iiiii)
        .other          _ZN4vllm25paged_attention_v1_kernelI13__nv_bfloat16hLi120ELi16ELi128ELNS_18Fp8KVCacheDataTypeE2ELb1EEEvPT_PKS3_PKT0_S9_ifPKiSB_iPKfiiiSD_SD_iiiii,@"STO_CUDA_ENTRY STV_DEFAULT"
_ZN4vllm25paged_attention_v1_kernelI13__nv_bfloat16hLi120ELi16ELi128ELNS_18Fp8KVCacheDataTypeE2ELb1EEEvPT_PKS3_PKT0_S9_ifPKiSB_iPKfiiiSD_SD_iiiii:
.text._ZN4vllm25paged_attention_v1_kernelI13__nv_bfloat16hLi120ELi16ELi128ELNS_18Fp8KVCacheDataTypeE2ELb1EEEvPT_PKS3_PKT0_S9_ifPKiSB_iPKfiiiSD_SD_iiiii:
        /* <DEDUP_REMOVED lines=105> */
.L_x_1518:
        /* <DEDUP_REMOVED lines=24> */
.L_x_1522:
        /* <DEDUP_REMOVED lines=41> */
.L_x_1520:
[----:B------:R-:W-:Y:S05]  /*0aa0*/  BSYNC.RECONVERGENT B6 ;  /* 0x0000000000067941 */ /* 0x000fea0003800200 */
.L_x_1519:
        /* <DEDUP_REMOVED lines=11> */
.L_x_1568:
        /* <DEDUP_REMOVED lines=39> */
.L_x_1528:
        /* <DEDUP_REMOVED lines=11> */
.L_x_1527:
[----:B------:R-:W-:Y:S05]  /*0e80*/  BSYNC.RECONVERGENT B1 ;  /* 0x0000000000017941 */ /* 0x000fea0003800200 */
.L_x_1526:
        /* <DEDUP_REMOVED lines=12> */
.L_x_1531:
        /* <DEDUP_REMOVED lines=100> */
.L_x_1530:
[----:B------:R-:W-:Y:S05]  /*1590*/  BSYNC.RECONVERGENT B1 ;  /* 0x0000000000017941 */ /* 0x000fea0003800200 */
.L_x_1529:
        /* <DEDUP_REMOVED lines=55> */
.L_x_1533:
[----:B------:R-:W-:Y:S05]  /*1910*/  BSYNC.RECONVERGENT B1 ;  /* 0x0000000000017941 */ /* 0x000fea0003800200 */
.L_x_1532:
        /* <DEDUP_REMOVED lines=26> */
.L_x_1525:
[----:B------:R-:W-:Y:S05]  /*1ac0*/  BSYNC.RECONVERGENT B0 ;  /* 0x0000000000007941 */ /* 0x000fea0003800200 */
.L_x_1524:
        /* <DEDUP_REMOVED lines=30> */
[----:B------:R-:W-:Y:S01]  /*1cb0*/  LEA.HI R12, R12, 0x1, RZ, 0x19 ;  /* 0x000000010c0c7811 */ /* 0x000fe200078fc8ff */
[----:B------:R-:W-:-:S03]  /*1cc0*/  VIADD R13, R11, 0x20 ;  /* 0x000000200b0d7836 */ /* 0x000fc60000000000 */
[C---:B------:R-:W-:Y:S02]  /*1cd0*/  SHF.L.U32 R3, R12.reuse, 0x7, RZ ;  /* 0x000000070c037819 */ /* 0x040fe400000006ff */
[----:B------:R-:W-:Y:S02]  /*1ce0*/  LOP3.LUT R12, R12, 0x3, RZ, 0xc0, !PT ;  /* 0x000000030c0c7812 */ /* 0x000fe400078ec0ff */
[----:B------:R-:W-:Y:S02]  /*1cf0*/  LOP3.LUT R3, R3, 0x180, RZ, 0xc0, !PT ;  /* 0x0000018003037812 */ /* 0x000fe400078ec0ff */
[----:B------:R-:W-:Y:S01]  /*1d00*/  LEA R15, R0, R13, 0x18 ;  /* 0x0000000d000f7211 */ /* 0x000fe200078ec0ff */
[----:B------:R-:W-:Y:S02]  /*1d10*/  IMAD.MOV R13, RZ, RZ, -R12 ;  /* 0x000000ffff0d7224 */ /* 0x000fe400078e0a0c */
[----:B------:R-:W-:Y:S01]  /*1d20*/  IMAD.IADD R4, R3, 0x1, R18 ;  /* 0x0000000103047824 */ /* 0x000fe200078e0212 */
[----:B------:R-:W-:-:S07]  /*1d30*/  LEA R12, R18, R15, 0x2 ;  /* 0x0000000f120c7211 */ /* 0x000fce00078e10ff */
.L_x_1538:
[----:B------:R-:W0:Y:S01]  /*1d40*/  LDS R3, [R12] ;  /* 0x000000000c037984 */ /* 0x000e220000000800 */
[----:B------:R-:W-:-:S04]  /*1d50*/  IADD3 R13, PT, PT, R13, 0x1, RZ ;  /* 0x000000010d0d7810 */ /* 0x000fc80007ffe0ff */
[----:B------:R-:W-:Y:S01]  /*1d60*/  ISETP.NE.AND P0, PT, R13, RZ, PT ;  /* 0x000000ff0d00720c */ /* 0x000fe20003f05270 */
[----:B0-----:R-:W-:-:S05]  /*1d70*/  FMUL.FTZ R3, R3, R2 ;  /* 0x0000000203037220 */ /* 0x001fca0000410000 */
[----:B------:R0:W-:Y:S02]  /*1d80*/  STS [R12], R3 ;  /* 0x000000030c007388 */ /* 0x0001e40000000800 */
[----:B0-----:R-:W-:-:S05]  /*1d90*/  VIADD R12, R12, 0x200 ;  /* 0x000002000c0c7836 */ /* 0x001fca0000000000 */
[----:B------:R-:W-:Y:S05]  /*1da0*/  @P0 BRA `(.L_x_1538) ;  /* 0xfffffffc00e40947 */ /* 0x000fea000383ffff */
.L_x_1537:
[----:B------:R-:W-:Y:S05]  /*1db0*/  BSYNC.RECONVERGENT B1 ;  /* 0x0000000000017941 */ /* 0x000fea0003800200 */
.L_x_1536:
        /* <DEDUP_REMOVED lines=12> */
.L_x_1541:
        /* <DEDUP_REMOVED lines=52> */
.L_x_1540:
[----:B------:R-:W-:Y:S05]  /*21c0*/  BSYNC.RECONVERGENT B1 ;  /* 0x0000000000017941 */ /* 0x000fea0003800200 */
.L_x_1539:
        /* <DEDUP_REMOVED lines=31> */
.L_x_1543:
[----:B------:R-:W-:Y:S05]  /*23c0*/  BSYNC.RECONVERGENT B1 ;  /* 0x0000000000017941 */ /* 0x000fea0003800200 */
.L_x_1542:
        /* <DEDUP_REMOVED lines=14> */
.L_x_1535:
[----:B------:R-:W-:Y:S05]  /*24b0*/  BSYNC.RECONVERGENT B0 ;  /* 0x0000000000007941 */ /* 0x000fea0003800200 */
.L_x_1534:
        /* <DEDUP_REMOVED lines=29> */
.L_x_1547:
        /* <DEDUP_REMOVED lines=34> */
.L_x_1546:
        /* <DEDUP_REMOVED lines=16> */
.L_x_1545:
[----:B------:R-:W-:Y:S05]  /*29b0*/  BSYNC.RECONVERGENT B6 ;  /* 0x0000000000067941 */ /* 0x000fea0003800200 */
.L_x_1544:
[----:B------:R-:W-:Y:S01]  /*29c0*/  UMOV UR4, 0xffffffff ;  /* 0xffffffff00047882 */ /* 0x000fe20000000000 */
[----:B------:R-:W-:Y:S02]  /*29d0*/  SHF.R.U32.HI R8, RZ, 0x5, R18 ;  /* 0x00000005ff087819 */ /* 0x000fe40000011612 */
[----:B------:R-:W-:Y:S01]  /*29e0*/  LOP3.LUT R9, R18, 0x1f, RZ, 0xc0, !PT ;  /* 0x0000001f12097812 */ /* 0x000fe200078ec0ff */
[----:B------:R-:W-:Y:S06]  /*29f0*/  BRA.DIV UR4, `(.L_x_1548) ;  /* 0x0000000e04387947 */ /* 0x000fec000b800000 */
[----:B01----:R-:W-:Y:S02]  /*2a00*/  CS2R R2, SRZ ;  /* 0x0000000000027805 */ /* 0x003fe4000001ff00 */
[----:B------:R-:W-:Y:S02]  /*2a10*/  CS2R R4, SRZ ;  /* 0x0000000000047805 */ /* 0x000fe4000001ff00 */
[----:B------:R-:W-:Y:S01]  /*2a20*/  CS2R R6, SRZ ;  /* 0x0000000000067805 */ /* 0x000fe2000001ff00 */
[----:B------:R-:W-:Y:S02]  /*2a30*/  HFMA2 R0, -RZ, RZ, 0, 0 ;  /* 0x00000000ff007431 */ /* 0x000fe400000001ff */
[----:B------:R-:W-:Y:S02]  /*2a40*/  IMAD.MOV.U32 R14, RZ, RZ, RZ ;  /* 0x000000ffff0e7224 */ /* 0x000fe400078e00ff */
[----:B------:R-:W-:Y:S01]  /*2a50*/  FADD.FTZ R2, RZ, R2 ;  /* 0x00000002ff027221 */ /* 0x000fe20000010000 */
[----:B------:R-:W-:Y:S01]  /*2a60*/  FADD.FTZ R3, RZ, R3 ;  /* 0x00000003ff037221 */ /* 0x000fe20000010000 */
[----:B------:R-:W-:Y:S01]  /*2a70*/  FADD.FTZ R4, RZ, R4 ;  /* 0x00000004ff047221 */ /* 0x000fe20000010000 */
[----:B------:R-:W-:Y:S01]  /*2a80*/  FADD.FTZ R5, RZ, R5 ;  /* 0x00000005ff057221 */ /* 0x000fe20000010000 */
[----:B------:R-:W-:Y:S01]  /*2a90*/  FADD.FTZ R6, RZ, R6 ;  /* 0x00000006ff067221 */ /* 0x000fe20000010000 */
[----:B------:R-:W-:Y:S01]  /*2aa0*/  FADD.FTZ R7, RZ, R7 ;  /* 0x00000007ff077221 */ /* 0x000fe20000010000 */
[----:B------:R-:W-:-:S07]  /*2ab0*/  FADD.FTZ R0, RZ, R0 ;  /* 0x00000000ff007221 */ /* 0x000fce0000010000 */
.L_x_1577:
[----:B------:R-:W-:Y:S01]  /*2ac0*/  LOP3.LUT R10, R18, 0x3c0, RZ, 0xc0, !PT ;  /* 0x000003c0120a7812 */ /* 0x000fe200078ec0ff */
[----:B------:R-:W-:Y:S05]  /*2ad0*/  WARPSYNC.ALL ;  /* 0x0000000000007948 */ /* 0x000fea0003800000 */
[----:B------:R-:W-:Y:S01]  /*2ae0*/  BAR.SYNC.DEFER_BLOCKING 0x0 ;  /* 0x0000000000007b1d */ /* 0x000fe20000010000 */
[----:B------:R-:W-:Y:S01]  /*2af0*/  ISETP.NE.AND P0, PT, R10, 0x40, PT ;  /* 0x000000400a00780c */ /* 0x000fe20003f05270 */
[----:B------:R-:W-:Y:S01]  /*2b00*/  FADD.FTZ R14, RZ, R14 ;  /* 0x0000000eff0e7221 */ /* 0x000fe20000010000 */
[----:B------:R-:W-:-:S03]  /*2b10*/  SHF.R.U32.HI R11, RZ, 0x1, R9 ;  /* 0x00000001ff0b7819 */ /* 0x000fc60000011609 */
[----:B------:R-:W-:Y:S08]  /*2b20*/  BSSY.RECONVERGENT B0, `(.L_x_1549) ;  /* 0x0000013000007945 */ /* 0x000ff00003800200 */
[----:B------:R-:W-:Y:S05]  /*2b30*/  @P0 BRA `(.L_x_1550) ;  /* 0x0000000000440947 */ /* 0x000fea0003800000 */
[----:B------:R-:W0:Y:S01]  /*2b40*/  S2UR UR5, SR_CgaCtaId ;  /* 0x00000000000579c3 */ /* 0x000e220000008800 */
[----:B------:R-:W-:Y:S01]  /*2b50*/  UMOV UR4, 0x400 ;  /* 0x0000040000047882 */ /* 0x000fe20000000000 */
[----:B------:R-:W-:Y:S01]  /*2b60*/  ISETP.GT.U32.AND P0, PT, R9, 0xf, PT ;  /* 0x0000000f0900780c */ /* 0x000fe20003f04070 */
[----:B------:R-:W-:Y:S01]  /*2b70*/  UIADD3 UR4, UPT, UPT, UR4, 0x20, URZ ;  /* 0x0000002004047890 */ /* 0x000fe2000fffe0ff */
[----:B------:R-:W-:Y:S01]  /*2b80*/  ISETP.NE.AND P1, PT, R22, RZ, PT ;  /* 0x000000ff1600720c */ /* 0x000fe20003f25270 */
[----:B------:R-:W-:Y:S01]  /*2b90*/  IMAD R10, R8, 0x78, R11 ;  /* 0x00000078080a7824 */ /* 0x000fe200078e020b */
[----:B------:R-:W-:Y:S01]  /*2ba0*/  ISETP.NE.OR P0, PT, R22, RZ, P0 ;  /* 0x000000ff1600720c */ /* 0x000fe20000705670 */
[----:B0-----:R-:W-:-:S06]  /*2bb0*/  ULEA UR4, UR5, UR4, 0x18 ;  /* 0x0000000405047291 */ /* 0x001fcc000f8ec0ff */
[----:B------:R-:W-:-:S05]  /*2bc0*/  LEA R13, R10, UR4, 0x2 ;  /* 0x000000040a0d7c11 */ /* 0x000fca000f8e10ff */
        /* <DEDUP_REMOVED lines=8> */
.L_x_1550:
[----:B------:R-:W-:Y:S05]  /*2c50*/  BSYNC.RECONVERGENT B0 ;  /* 0x0000000000007941 */ /* 0x000fea0003800200 */
.L_x_1549:
[----:B------:R-:W-:Y:S01]  /*2c60*/  BAR.SYNC.DEFER_BLOCKING 0x0 ;  /* 0x0000000000007b1d */ /* 0x000fe20000010000 */
[----:B------:R-:W-:-:S05]  /*2c70*/  ISETP.GT.U32.AND P0, PT, R18, 0x3f, PT ;  /* 0x0000003f1200780c */ /* 0x000fca0003f04070 */
[----:B------:R-:W-:Y:S08]  /*2c80*/  BSSY.RECONVERGENT B0, `(.L_x_1551) ;  /* 0x000001e000007945 */ /* 0x000ff00003800200 */
[----:B------:R-:W-:Y:S05]  /*2c90*/  @P0 BRA `(.L_x_1552) ;  /* 0x0000000000700947 */ /* 0x000fea0003800000 */
[----:B------:R-:W1:Y:S01]  /*2ca0*/  S2UR UR5, SR_CgaCtaId ;  /* 0x00000000000579c3 */ /* 0x000e620000008800 */
[----:B------:R-:W-:Y:S01]  /*2cb0*/  UMOV UR4, 0x400 ;  /* 0x0000040000047882 */ /* 0x000fe20000000000 */
[----:B------:R-:W-:Y:S01]  /*2cc0*/  ISETP.GT.U32.AND P0, PT, R9, 0xf, PT ;  /* 0x0000000f0900780c */ /* 0x000fe20003f04070 */
[----:B------:R-:W-:Y:S01]  /*2cd0*/  UIADD3 UR4, UPT, UPT, UR4, 0x20, URZ ;  /* 0x0000002004047890 */ /* 0x000fe2000fffe0ff */
[----:B------:R-:W-:Y:S01]  /*2ce0*/  IMAD R10, R8, 0x78, R11 ;  /* 0x00000078080a7824 */ /* 0x000fe200078e020b */
[C---:B------:R-:W-:Y:S01]  /*2cf0*/  ISETP.NE.AND P1, PT, R22.reuse, RZ, PT ;  /* 0x000000ff1600720c */ /* 0x040fe20003f25270 */
[----:B------:R-:W-:Y:S01]  /*2d00*/  BSSY.RECONVERGENT B1, `(.L_x_1553) ;  /* 0x0000014000017945 */ /* 0x000fe20003800200 */
[----:B------:R-:W-:Y:S01]  /*2d10*/  ISETP.NE.OR P0, PT, R22, RZ, P0 ;  /* 0x000000ff1600720c */ /* 0x000fe20000705670 */
[----:B-1----:R-:W-:-:S06]  /*2d20*/  ULEA UR4, UR5, UR4, 0x18 ;  /* 0x0000000405047291 */ /* 0x002fcc000f8ec0ff */
[----:B------:R-:W-:-:S06]  /*2d30*/  LEA R24, R10, UR4, 0x2 ;  /* 0x000000040a187c11 */ /* 0x000fcc000f8e10ff */
[----:B------:R1:W2:Y:S01]  /*2d40*/  @!P0 LDS R25, [R24+0x1c0] ;  /* 0x0001c00018198984 */ /* 0x0002a20000000800 */
[----:B------:R-:W-:Y:S05]  /*2d50*/  @P1 BRA `(.L_x_1554) ;  /* 0x0000000000381947 */ /* 0x000fea0003800000 */
[----:B0-----:R-:W0:Y:S04]  /*2d60*/  LDS R13, [R24] ;  /* 0x00000000180d7984 */ /* 0x001e280000000800 */
[----:B------:R-:W3:Y:S04]  /*2d70*/  LDS R10, [R24+0x40] ;  /* 0x00004000180a7984 */ /* 0x000ee80000000800 */
[----:B------:R-:W4:Y:S04]  /*2d80*/  LDS R15, [R24+0x80] ;  /* 0x00008000180f7984 */ /* 0x000f280000000800 */
[----:B------:R-:W5:Y:S04]  /*2d90*/  LDS R12, [R24+0xc0] ;  /* 0x0000c000180c7984 */ /* 0x000f680000000800 */
[----:B------:R-:W1:Y:S04]  /*2da0*/  LDS R21, [R24+0x100] ;  /* 0x0001000018157984 */ /* 0x000e680000000800 */
[----:B------:R-:W2:Y:S04]  /*2db0*/  LDS R20, [R24+0x140] ;  /* 0x0001400018147984 */ /* 0x000ea80000000800 */
[----:B------:R-:W2:Y:S01]  /*2dc0*/  LDS R23, [R24+0x180] ;  /* 0x0001800018177984 */ /* 0x000ea20000000800 */
[----:B0-----:R-:W-:Y:S01]  /*2dd0*/  FADD.FTZ R2, R2, R13 ;  /* 0x0000000d02027221 */ /* 0x001fe20000010000 */
[----:B---3--:R-:W-:Y:S01]  /*2de0*/  FADD.FTZ R3, R3, R10 ;  /* 0x0000000a03037221 */ /* 0x008fe20000010000 */
[----:B----4-:R-:W-:Y:S01]  /*2df0*/  FADD.FTZ R4, R4, R15 ;  /* 0x0000000f04047221 */ /* 0x010fe20000010000 */
[----:B-----5:R-:W-:Y:S01]  /*2e00*/  FADD.FTZ R5, R5, R12 ;  /* 0x0000000c05057221 */ /* 0x020fe20000010000 */
[----:B-1----:R-:W-:Y:S01]  /*2e10*/  FADD.FTZ R6, R6, R21 ;  /* 0x0000001506067221 */ /* 0x002fe20000010000 */
[----:B--2---:R-:W-:Y:S01]  /*2e20*/  FADD.FTZ R7, R7, R20 ;  /* 0x0000001407077221 */ /* 0x004fe20000010000 */
[----:B------:R-:W-:-:S07]  /*2e30*/  FADD.FTZ R0, R0, R23 ;  /* 0x0000001700007221 */ /* 0x000fce0000010000 */
.L_x_1554:
[----:B------:R-:W-:Y:S05]  /*2e40*/  BSYNC.RECONVERGENT B1 ;  /* 0x0000000000017941 */ /* 0x000fea0003800200 */
.L_x_1553:
[----:B0-2---:R-:W-:-:S07]  /*2e50*/  @!P0 FADD.FTZ R14, R14, R25 ;  /* 0x000000190e0e8221 */ /* 0x005fce0000010000 */
.L_x_1552:
[----:B------:R-:W-:Y:S05]  /*2e60*/  BSYNC.RECONVERGENT B0 ;  /* 0x0000000000007941 */ /* 0x000fea0003800200 */
.L_x_1551:
[----:B------:R-:W-:Y:S01]  /*2e70*/  LOP3.LUT R10, R18, 0x3e0, RZ, 0xc0, !PT ;  /* 0x000003e0120a7812 */ /* 0x000fe200078ec0ff */
[----:B------:R-:W-:Y:S03]  /*2e80*/  BAR.SYNC.DEFER_BLOCKING 0x0 ;  /* 0x0000000000007b1d */ /* 0x000fe60000010000 */
[----:B------:R-:W-:-:S03]  /*2e90*/  ISETP.NE.AND P0, PT, R10, 0x20, PT ;  /* 0x000000200a00780c */ /* 0x000fc60003f05270 */
[----:B------:R-:W-:Y:S10]  /*2ea0*/  BSSY.RECONVERGENT B0, `(.L_x_1555) ;  /* 0x0000013000007945 */ /* 0x000ff40003800200 */
[----:B------:R-:W-:Y:S05]  /*2eb0*/  @P0 BRA `(.L_x_1556) ;  /* 0x0000000000440947 */ /* 0x000fea0003800000 */
[----:B------:R-:W2:Y:S01]  /*2ec0*/  S2UR UR5, SR_CgaCtaId ;  /* 0x00000000000579c3 */ /* 0x000ea20000008800 */
[----:B------:R-:W-:Y:S01]  /*2ed0*/  UMOV UR4, 0x400 ;  /* 0x0000040000047882 */ /* 0x000fe20000000000 */
[----:B------:R-:W-:Y:S01]  /*2ee0*/  ISETP.GT.U32.AND P0, PT, R9, 0xf, PT ;  /* 0x0000000f0900780c */ /* 0x000fe20003f04070 */
[----:B------:R-:W-:Y:S01]  /*2ef0*/  UIADD3 UR4, UPT, UPT, UR4, 0x20, URZ ;  /* 0x0000002004047890 */ /* 0x000fe2000fffe0ff */
[----:B------:R-:W-:Y:S01]  /*2f00*/  ISETP.NE.AND P1, PT, R22, RZ, PT ;  /* 0x000000ff1600720c */ /* 0x000fe20003f25270 */
[----:B------:R-:W-:Y:S01]  /*2f10*/  IMAD R10, R8, 0x78, R11 ;  /* 0x00000078080a7824 */ /* 0x000fe200078e020b */
[----:B------:R-:W-:Y:S01]  /*2f20*/  ISETP.NE.OR P0, PT, R22, RZ, P0 ;  /* 0x000000ff1600720c */ /* 0x000fe20000705670 */
[----:B--2---:R-:W-:-:S06]  /*2f30*/  ULEA UR4, UR5, UR4, 0x18 ;  /* 0x0000000405047291 */ /* 0x004fcc000f8ec0ff */
[----:B0-----:R-:W-:-:S05]  /*2f40*/  LEA R13, R10, UR4, 0x2 ;  /* 0x000000040a0d7c11 */ /* 0x001fca000f8e10ff */
        /* <DEDUP_REMOVED lines=8> */
.L_x_1556:
[----:B------:R-:W-:Y:S05]  /*2fd0*/  BSYNC.RECONVERGENT B0 ;  /* 0x0000000000007941 */ /* 0x000fea0003800200 */
.L_x_1555:
[----:B------:R-:W-:Y:S01]  /*2fe0*/  BAR.SYNC.DEFER_BLOCKING 0x0 ;  /* 0x0000000000007b1d */ /* 0x000fe20000010000 */
[----:B------:R-:W-:-:S05]  /*2ff0*/  ISETP.GT.U32.AND P1, PT, R18, 0x1f, PT ;  /* 0x0000001f1200780c */ /* 0x000fca0003f24070 */
[----:B------:R-:W-:Y:S08]  /*3000*/  BSSY.RECONVERGENT B0, `(.L_x_1557) ;  /* 0x000001e000007945 */ /* 0x000ff00003800200 */
[----:B------:R-:W-:Y:S05]  /*3010*/  @P1 BRA `(.L_x_1558) ;  /* 0x0000000000701947 */ /* 0x000fea0003800000 */
[----:B------:R-:W3:Y:S01]  /*3020*/  S2UR UR5, SR_CgaCtaId ;  /* 0x00000000000579c3 */ /* 0x000ee20000008800 */
[----:B------:R-:W-:Y:S01]  /*3030*/  ISETP.GT.U32.AND P0, PT, R9, 0xf, PT ;  /* 0x0000000f0900780c */ /* 0x000fe20003f04070 */
[----:B------:R-:W-:Y:S01]  /*3040*/  UMOV UR4, 0x400 ;  /* 0x0000040000047882 */ /* 0x000fe20000000000 */
[----:B------:R-:W-:Y:S01]  /*3050*/  IMAD R8, R8, 0x78, R11 ;  /* 0x0000007808087824 */ /* 0x000fe200078e020b */
[----:B------:R-:W-:Y:S01]  /*3060*/  UIADD3 UR4, UPT, UPT, UR4, 0x20, URZ ;  /* 0x0000002004047890 */ /* 0x000fe2000fffe0ff */
[C---:B------:R-:W-:Y:S01]  /*3070*/  ISETP.NE.OR P0, PT, R22.reuse, RZ, P0 ;  /* 0x000000ff1600720c */ /* 0x040fe20000705670 */
[----:B------:R-:W-:Y:S01]  /*3080*/  BSSY.RECONVERGENT B1, `(.L_x_1559) ;  /* 0x0000014000017945 */ /* 0x000fe20003800200 */
[----:B------:R-:W-:Y:S01]  /*3090*/  ISETP.NE.AND P2, PT, R22, RZ, PT ;  /* 0x000000ff1600720c */ /* 0x000fe20003f45270 */
[----:B---3--:R-:W-:-:S06]  /*30a0*/  ULEA UR4, UR5, UR4, 0x18 ;  /* 0x0000000405047291 */ /* 0x008fcc000f8ec0ff */
[----:B------:R-:W-:-:S05]  /*30b0*/  LEA R20, R8, UR4, 0x2 ;  /* 0x0000000408147c11 */ /* 0x000fca000f8e10ff */
[----:B------:R3:W4:Y:S01]  /*30c0*/  @!P0 LDS R21, [R20+0x1c0] ;  /* 0x0001c00014158984 */ /* 0x0007220000000800 */
[----:B------:R-:W-:Y:S05]  /*30d0*/  @P2 BRA `(.L_x_1560) ;  /* 0x0000000000382947 */ /* 0x000fea0003800000 */
[----:B------:R-:W5:Y:S04]  /*30e0*/  LDS R9, [R20] ;  /* 0x0000000014097984 */ /* 0x000f680000000800 */
[----:B------:R-:W1:Y:S04]  /*30f0*/  LDS R8, [R20+0x40] ;  /* 0x0000400014087984 */ /* 0x000e680000000800 */
[----:B------:R-:W3:Y:S04]  /*3100*/  LDS R11, [R20+0x80] ;  /* 0x00008000140b7984 */ /* 0x000ee80000000800 */
[----:B------:R-:W4:Y:S04]  /*3110*/  LDS R10, [R20+0xc0] ;  /* 0x0000c000140a7984 */ /* 0x000f280000000800 */
[----:B0-2---:R-:W0:Y:S04]  /*3120*/  LDS R13, [R20+0x100] ;  /* 0x00010000140d7984 */ /* 0x005e280000000800 */
[----:B------:R-:W2:Y:S04]  /*3130*/  LDS R12, [R20+0x140] ;  /* 0x00014000140c7984 */ /* 0x000ea80000000800 */
[----:B------:R-:W2:Y:S01]  /*3140*/  LDS R15, [R20+0x180] ;  /* 0x00018000140f7984 */ /* 0x000ea20000000800 */
[----:B-----5:R-:W-:Y:S01]  /*3150*/  FADD.FTZ R2, R2, R9 ;  /* 0x0000000902027221 */ /* 0x020fe20000010000 */
[----:B-1----:R-:W-:Y:S01]  /*3160*/  FADD.FTZ R3, R3, R8 ;  /* 0x0000000803037221 */ /* 0x002fe20000010000 */
[----:B---3--:R-:W-:Y:S01]  /*3170*/  FADD.FTZ R4, R4, R11 ;  /* 0x0000000b04047221 */ /* 0x008fe20000010000 */
[----:B----4-:R-:W-:Y:S01]  /*3180*/  FADD.FTZ R5, R5, R10 ;  /* 0x0000000a05057221 */ /* 0x010fe20000010000 */
[----:B0-----:R-:W-:Y:S01]  /*3190*/  FADD.FTZ R6, R6, R13 ;  /* 0x0000000d06067221 */ /* 0x001fe20000010000 */
[----:B--2---:R-:W-:Y:S01]  /*31a0*/  FADD.FTZ R7, R7, R12 ;  /* 0x0000000c07077221 */ /* 0x004fe20000010000 */
[----:B------:R-:W-:-:S07]  /*31b0*/  FADD.FTZ R0, R0, R15 ;  /* 0x0000000f00007221 */ /* 0x000fce0000010000 */
.L_x_1560:
[----:B------:R-:W-:Y:S05]  /*31c0*/  BSYNC.RECONVERGENT B1 ;  /* 0x0000000000017941 */ /* 0x000fea0003800200 */
.L_x_1559:
[----:B0-2-4-:R-:W-:-:S07]  /*31d0*/  @!P0 FADD.FTZ R14, R14, R21 ;  /* 0x000000150e0e8221 */ /* 0x015fce0000010000 */
.L_x_1558:
[----:B------:R-:W-:Y:S05]  /*31e0*/  BSYNC.RECONVERGENT B0 ;  /* 0x0000000000007941 */ /* 0x000fea0003800200 */
.L_x_1557:
[----:B------:R-:W-:Y:S06]  /*31f0*/  BAR.SYNC.DEFER_BLOCKING 0x0 ;  /* 0x0000000000007b1d */ /* 0x000fec0000010000 */
[----:B------:R-:W-:Y:S05]  /*3200*/  @P1 EXIT ;  /* 0x000000000000194d */ /* 0x000fea0003800000 */
[----:B------:R-:W4:Y:S01]  /*3210*/  S2UR UR4, SR_CTAID.Z ;  /* 0x00000000000479c3 */ /* 0x000f220000002700 */
[----:B------:R-:W5:Y:S01]  /*3220*/  LDCU UR5, c[0x0][0x378] ;  /* 0x00006f00ff0577ac */ /* 0x000f620008000800 */
[----:B------:R-:W-:Y:S01]  /*3230*/  IMAD R16, R19, R16, R17 ;  /* 0x0000001013107224 */ /* 0x000fe200078e0211 */
[----:B------:R-:W-:Y:S01]  /*3240*/  SHF.R.U32.HI R9, RZ, 0x1, R18 ;  /* 0x00000001ff097819 */ /* 0x000fe20000011612 */
[----:B------:R-:W-:Y:S01]  /*3250*/  BSSY.RECONVERGENT B0, `(.L_x_1561) ;  /* 0x000001a000007945 */ /* 0x000fe20003800200 */
[----:B------:R-:W0:Y:S01]  /*3260*/  LDCU.64 UR6, c[0x0][0x380] ;  /* 0x00007000ff0677ac */ /* 0x000e220008000a00 */
[----:B------:R-:W-:Y:S01]  /*3270*/  ISETP.NE.AND P2, PT, R22, RZ, PT ;  /* 0x000000ff1600720c */ /* 0x000fe20003f45270 */
[----:B-----5:R-:W-:-:S04]  /*3280*/  IMAD R16, R16, UR5, RZ ;  /* 0x0000000510107c24 */ /* 0x020fc8000f8e02ff */
[----:B------:R-:W-:Y:S01]  /*3290*/  IMAD R16, R16, 0x78, RZ ;  /* 0x0000007810107824 */ /* 0x000fe200078e02ff */
[----:B----4-:R-:W-:-:S06]  /*32a0*/  UIMAD UR4, UR4, 0x78, URZ ;  /* 0x00000078040478a4 */ /* 0x010fcc000f8e02ff */
[----:B------:R-:W-:-:S04]  /*32b0*/  IADD3 R16, P0, P1, R9, UR4, R16 ;  /* 0x0000000409107c10 */ /* 0x000fc8000f91e010 */
[----:B------:R-:W-:Y:S02]  /*32c0*/  IADD3.X R9, PT, PT, RZ, RZ, RZ, P0, P1 ;  /* 0x000000ffff097210 */ /* 0x000fe400007e24ff */
[----:B0-----:R-:W-:Y:S02]  /*32d0*/  LEA R8, P1, R16, UR6, 0x1 ;  /* 0x0000000610087c11 */ /* 0x001fe4000f8208ff */
[----:B------:R-:W-:Y:S02]  /*32e0*/  LOP3.LUT P0, RZ, R18, 0x11, RZ, 0xc0, !PT ;  /* 0x0000001112ff7812 */ /* 0x000fe4000780c0ff */
[----:B------:R-:W-:Y:S01]  /*32f0*/  LEA.HI.X R9, R16, UR7, R9, 0x1, P1 ;  /* 0x0000000710097c11 */ /* 0x000fe200088f0c09 */
[----:B------:R-:W-:Y:S10]  /*3300*/  @P2 BRA `(.L_x_1562) ;  /* 0x0000000000382947 */ /* 0x000ff40003800000 */
[----:B--2---:R-:W-:Y:S02]  /*3310*/  F2FP.BF16.F32.PACK_AB R2, R3, R2 ;  /* 0x000000020302723e */ /* 0x004fe400000010ff */
        /* <DEDUP_REMOVED lines=13> */
.L_x_1562:
[----:B------:R-:W-:Y:S05]  /*33f0*/  BSYNC.RECONVERGENT B0 ;  /* 0x0000000000007941 */ /* 0x000fea0003800200 */
.L_x_1561:
[----:B------:R-:W-:Y:S05]  /*3400*/  @P0 EXIT ;  /* 0x000000000000094d */ /* 0x000fea0003800000 */
[----:B--2---:R-:W-:-:S05]  /*3410*/  F2FP.BF16.F32.PACK_AB R14, RZ, R14 ;  /* 0x0000000eff0e723e */ /* 0x004fca00000010ff */
[----:B------:R-:W-:Y:S01]  /*3420*/  STG.E.U16 desc[UR36][R8.64+0xe0], R14 ;  /* 0x0000e00e08007986 */ /* 0x000fe2000c101524 */
[----:B------:R-:W-:Y:S05]  /*3430*/  EXIT ;  /* 0x000000000000794d */ /* 0x000fea0003800000 */
.L_x_1521:
        /* <DEDUP_REMOVED lines=16> */
.L_x_1563:
[----:B------:R-:W-:Y:S05]  /*3540*/  EXIT ;  /* 0x000000000000794d */ /* 0x000fea0003800000 */
.L_x_1523:
[----:B------:R-:W-:Y:S01]  /*3550*/  HFMA2 R12, -RZ, RZ, 0, 9.5367431640625e-07 ;  /* 0x00000010ff0c7431 */ /* 0x000fe200000001ff */
[----:B------:R-:W-:Y:S01]  /*3560*/  MOV R11, 0x1f ;  /* 0x0000001f000b7802 */ /* 0x000fe20000000f00 */
[----:B------:R-:W-:-:S07]  /*3570*/  IMAD.MOV.U32 R15, RZ, RZ, -0x1 ;  /* 0xffffffffff0f7424 */ /* 0x000fce00078e00ff */
[----:B------:R-:W-:Y:S05]  /*3580*/  WARPSYNC.COLLECTIVE R15, `(.L_x_1564) ;  /* 0x000000000f087348 */ /* 0x000fea0003c00000 */
[----:B------:R0:W1:Y:S02]  /*3590*/  SHFL.BFLY P6, R14, R13, R12, R11 ;  /* 0x0c00000c0d0e7389 */ /* 0x00006400000c000b */
[----:B01----:R-:W-:Y:S05]  /*35a0*/  ENDCOLLECTIVE ;  /* 0x000000000000791b */ /* 0x003fea0003800000 */
.L_x_1564:
[----:B------:R-:W-:Y:S01]  /*35b0*/  HFMA2 R12, -RZ, RZ, 0, 4.76837158203125e-07 ;  /* 0x00000008ff0c7431 */ /* 0x000fe200000001ff */
[----:B------:R-:W-:-:S04]  /*35c0*/  FMNMX.FTZ R0, R14, -3.40282346638528859812e+38, !PT ;  /* 0xff7fffff0e007809 */ /* 0x000fc80007810000 */
[----:B------:R-:W-:-:S07]  /*35d0*/  MOV R13, R0 ;  /* 0x00000000000d7202 */ /* 0x000fce0000000f00 */
[----:B------:R-:W-:Y:S05]  /*35e0*/  WARPSYNC.COLLECTIVE R15, `(.L_x_1565) ;  /* 0x000000000f087348 */ /* 0x000fea0003c00000 */
[----:B------:R0:W1:Y:S02]  /*35f0*/  SHFL.BFLY P6, R14, R13, R12, R11 ;  /* 0x0c00000c0d0e7389 */ /* 0x00006400000c000b */
[----:B01----:R-:W-:Y:S05]  /*3600*/  ENDCOLLECTIVE ;  /* 0x000000000000791b */ /* 0x003fea0003800000 */
.L_x_1565:
[----:B------:R-:W-:Y:S02]  /*3610*/  MOV R12, 0x4 ;  /* 0x00000004000c7802 */ /* 0x000fe40000000f00 */
[----:B------:R-:W-:-:S05]  /*3620*/  FMNMX.FTZ R2, R0, R14, !PT ;  /* 0x0000000e00027209 */ /* 0x000fca0007810000 */
[----:B------:R-:W-:-:S07]  /*3630*/  IMAD.MOV.U32 R13, RZ, RZ, R2 ;  /* 0x000000ffff0d7224 */ /* 0x000fce00078e0002 */
[----:B------:R-:W-:Y:S05]  /*3640*/  WARPSYNC.COLLECTIVE R15, `(.L_x_1566) ;  /* 0x000000000f087348 */ /* 0x000fea0003c00000 */
[----:B------:R0:W1:Y:S02]  /*3650*/  SHFL.BFLY P6, R14, R13, R12, R11 ;  /* 0x0c00000c0d0e7389 */ /* 0x00006400000c000b */
[----:B01----:R-:W-:Y:S05]  /*3660*/  ENDCOLLECTIVE ;  /* 0x000000000000791b */ /* 0x003fea0003800000 */
.L_x_1566:
[----:B------:R-:W-:Y:S01]  /*3670*/  IMAD.MOV.U32 R12, RZ, RZ, 0x2 ;  /* 0x00000002ff0c7424 */ /* 0x000fe200078e00ff */
[----:B------:R-:W-:-:S04]  /*3680*/  FMNMX.FTZ R3, R2, R14, !PT ;  /* 0x0000000e02037209 */ /* 0x000fc80007810000 */
[----:B------:R-:W-:-:S07]  /*3690*/  MOV R13, R3 ;  /* 0x00000003000d7202 */ /* 0x000fce0000000f00 */
[----:B------:R-:W-:Y:S05]  /*36a0*/  WARPSYNC.COLLECTIVE R15, `(.L_x_1567) ;  /* 0x000000000f087348 */ /* 0x000fea0003c00000 */
[----:B------:R0:W1:Y:S02]  /*36b0*/  SHFL.BFLY P6, R14, R13, R12, R11 ;  /* 0x0c00000c0d0e7389 */ /* 0x00006400000c000b */
[----:B01----:R-:W-:Y:S05]  /*36c0*/  ENDCOLLECTIVE ;  /* 0x000000000000791b */ /* 0x003fea0003800000 */
.L_x_1567:
[----:B------:R-:W-:Y:S05]  /*36d0*/  BRA `(.L_x_1568) ;  /* 0xffffffd400207947 */ /* 0x000fea000383ffff */
.L_x_1548:
[----:B-1----:R-:W-:Y:S01]  /*36e0*/  HFMA2 R13, -RZ, RZ, 0, 0 ;  /* 0x00000000ff0d7431 */ /* 0x002fe200000001ff */
[----:B------:R-:W-:Y:S01]  /*36f0*/  MOV R12, 0x1 ;  /* 0x00000001000c7802 */ /* 0x000fe20000000f00 */
[----:B------:R-:W-:Y:S01]  /*3700*/  IMAD.MOV.U32 R11, RZ, RZ, 0x1f ;  /* 0x0000001fff0b7424 */ /* 0x000fe200078e00ff */
[----:B------:R-:W-:-:S07]  /*3710*/  MOV R15, 0xffffffff ;  /* 0xffffffff000f7802 */ /* 0x000fce0000000f00 */
[----:B0-----:R-:W-:Y:S05]  /*3720*/  WARPSYNC.COLLECTIVE R15, `(.L_x_1569) ;  /* 0x000000000f087348 */ /* 0x001fea0003c00000 */
[----:B------:R1:W2:Y:S02]  /*3730*/  SHFL.BFLY P6, R14, R13, R12, R11 ;  /* 0x0c00000c0d0e7389 */ /* 0x0002a400000c000b */
[----:B012---:R-:W-:Y:S05]  /*3740*/  ENDCOLLECTIVE ;  /* 0x000000000000791b */ /* 0x007fea0003800000 */
.L_x_1569:
[----:B------:R-:W-:-:S07]  /*3750*/  MOV R2, R14 ;  /* 0x0000000e00027202 */ /* 0x000fce0000000f00 */
[----:B------:R-:W-:Y:S05]  /*3760*/  WARPSYNC.COLLECTIVE R15, `(.L_x_1570) ;  /* 0x000000000f087348 */ /* 0x000fea0003c00000 */
[----:B------:R0:W1:Y:S02]  /*3770*/  SHFL.BFLY P6, R14, R13, R12, R11 ;  /* 0x0c00000c0d0e7389 */ /* 0x00006400000c000b */
[----:B01----:R-:W-:Y:S05]  /*3780*/  ENDCOLLECTIVE ;  /* 0x000000000000791b */ /* 0x003fea0003800000 */
.L_x_1570:
[----:B------:R-:W-:Y:S01]  /*3790*/  FADD.FTZ R2, RZ, R2 ;  /* 0x00000002ff027221 */ /* 0x000fe20000010000 */
[----:B------:R-:W-:-:S07]  /*37a0*/  IMAD.MOV.U32 R3, RZ, RZ, R14 ;  /* 0x000000ffff037224 */ /* 0x000fce00078e000e */
[----:B------:R-:W-:Y:S05]  /*37b0*/  WARPSYNC.COLLECTIVE R15, `(.L_x_1571) ;  /* 0x000000000f087348 */ /* 0x000fea0003c00000 */
[----:B------:R0:W1:Y:S02]  /*37c0*/  SHFL.BFLY P6, R14, R13, R12, R11 ;  /* 0x0c00000c0d0e7389 */ /* 0x00006400000c000b */
[----:B01----:R-:W-:Y:S05]  /*37d0*/  ENDCOLLECTIVE ;  /* 0x000000000000791b */ /* 0x003fea0003800000 */
.L_x_1571:
[----:B------:R-:W-:Y:S01]  /*37e0*/  FADD.FTZ R3, RZ, R3 ;  /* 0x00000003ff037221 */ /* 0x000fe20000010000 */
[----:B------:R-:W-:-:S07]  /*37f0*/  MOV R4, R14 ;  /* 0x0000000e00047202 */ /* 0x000fce0000000f00 */
[----:B------:R-:W-:Y:S05]  /*3800*/  WARPSYNC.COLLECTIVE R15, `(.L_x_1572) ;  /* 0x000000000f087348 */ /* 0x000fea0003c00000 */
[----:B------:R0:W1:Y:S02]  /*3810*/  SHFL.BFLY P6, R14, R13, R12, R11 ;  /* 0x0c00000c0d0e7389 */ /* 0x00006400000c000b */
[----:B01----:R-:W-:Y:S05]  /*3820*/  ENDCOLLECTIVE ;  /* 0x000000000000791b */ /* 0x003fea0003800000 */
.L_x_1572:
[----:B------:R-:W-:Y:S01]  /*3830*/  FADD.FTZ R4, RZ, R4 ;  /* 0x00000004ff047221 */ /* 0x000fe20000010000 */
[----:B------:R-:W-:-:S07]  /*3840*/  MOV R5, R14 ;  /* 0x0000000e00057202 */ /* 0x000fce0000000f00 */
[----:B------:R-:W-:Y:S05]  /*3850*/  WARPSYNC.COLLECTIVE R15, `(.L_x_1573) ;  /* 0x000000000f087348 */ /* 0x000fea0003c00000 */
[----:B------:R0:W1:Y:S02]  /*3860*/  SHFL.BFLY P6, R14, R13, R12, R11 ;  /* 0x0c00000c0d0e7389 */ /* 0x00006400000c000b */
[----:B01----:R-:W-:Y:S05]  /*3870*/  ENDCOLLECTIVE ;  /* 0x000000000000791b */ /* 0x003fea0003800000 */
.L_x_1573:
[----:B------:R-:W-:Y:S01]  /*3880*/  FADD.FTZ R5, RZ, R5 ;  /* 0x00000005ff057221 */ /* 0x000fe20000010000 */
[----:B------:R-:W-:-:S07]  /*3890*/  IMAD.MOV.U32 R6, RZ, RZ, R14 ;  /* 0x000000ffff067224 */ /* 0x000fce00078e000e */
[----:B------:R-:W-:Y:S05]  /*38a0*/  WARPSYNC.COLLECTIVE R15, `(.L_x_1574) ;  /* 0x000000000f087348 */ /* 0x000fea0003c00000 */
[----:B------:R0:W1:Y:S02]  /*38b0*/  SHFL.BFLY P6, R14, R13, R12, R11 ;  /* 0x0c00000c0d0e7389 */ /* 0x00006400000c000b */
[----:B01----:R-:W-:Y:S05]  /*38c0*/  ENDCOLLECTIVE ;  /* 0x000000000000791b */ /* 0x003fea0003800000 */
.L_x_1574:
[----:B------:R-:W-:Y:S01]  /*38d0*/  FADD.FTZ R6, RZ, R6 ;  /* 0x00000006ff067221 */ /* 0x000fe20000010000 */
[----:B------:R-:W-:-:S07]  /*38e0*/  MOV R7, R14 ;  /* 0x0000000e00077202 */ /* 0x000fce0000000f00 */
[----:B------:R-:W-:Y:S05]  /*38f0*/  WARPSYNC.COLLECTIVE R15, `(.L_x_1575) ;  /* 0x000000000f087348 */ /* 0x000fea0003c00000 */
[----:B------:R0:W1:Y:S02]  /*3900*/  SHFL.BFLY P6, R14, R13, R12, R11 ;  /* 0x0c00000c0d0e7389 */ /* 0x00006400000c000b */
[----:B01----:R-:W-:Y:S05]  /*3910*/  ENDCOLLECTIVE ;  /* 0x000000000000791b */ /* 0x003fea0003800000 */
.L_x_1575:
[----:B------:R-:W-:Y:S01]  /*3920*/  FADD.FTZ R7, RZ, R7 ;  /* 0x00000007ff077221 */ /* 0x000fe20000010000 */
[----:B------:R-:W-:-:S07]  /*3930*/  MOV R0, R14 ;  /* 0x0000000e00007202 */ /* 0x000fce0000000f00 */
[----:B------:R-:W-:Y:S05]  /*3940*/  WARPSYNC.COLLECTIVE R15, `(.L_x_1576) ;  /* 0x000000000f087348 */ /* 0x000fea0003c00000 */
[----:B------:R0:W1:Y:S02]  /*3950*/  SHFL.BFLY P6, R14, R13, R12, R11 ;  /* 0x0c00000c0d0e7389 */ /* 0x00006400000c000b */
[----:B01----:R-:W-:Y:S05]  /*3960*/  ENDCOLLECTIVE ;  /* 0x000000000000791b */ /* 0x003fea0003800000 */
.L_x_1576:
[----:B------:R-:W-:Y:S01]  /*3970*/  FADD.FTZ R0, RZ, R0 ;  /* 0x00000000ff007221 */ /* 0x000fe20000010000 */
[----:B------:R-:W-:Y:S06]  /*3980*/  BRA `(.L_x_1577) ;  /* 0xfffffff0004c7947 */ /* 0x000fec000383ffff */
.L_x_1578:
        /* <DEDUP_REMOVED lines=15> */
.L_x_25602:


//--------------------- .text._ZN4vllm25paged_attention_v1_kernelI13__nv_bfloat16hLi112ELi16ELi128ELNS_18Fp8KVCacheDataTypeE2ELb1EEEvPT_PKS3_PKT0_S9_ifPKiSB_iPKfiiiSD_SD_iiiii --------------------------
	.section	.text._ZN4vllm25paged_attention_v1_kernelI13__nv_bfloat16hLi112ELi16ELi128ELNS_18Fp8KVCacheDataTypeE2ELb1EEEvPT_PKS3_PKT0_S9_ifPKiSB_iPKfiiiSD_SD_iiiii,"ax",@progbits
	.align	128
        .global         _ZN4vllm25paged_attention_v1_kernelI13__nv_bfloat16hLi112ELi16ELi128ELNS_18Fp8KVCacheDataTypeE2ELb1EEEvPT_PKS3_PKT0_S9_ifPKiSB_iPKfiiiSD_SD_iiiii
        .type           _ZN4vllm25paged_attention_v1_kernelI13__nv_bfloat16hLi112ELi16ELi128ELNS_18Fp8KVCacheDataTypeE2ELb1EEEvPT_PKS3_PKT0_S9_ifPKiSB_iPKfiiiSD_SD_iiiii,@function
        .size           _ZN4vllm25paged_attention_v1_kernelI13__nv_bfloat16hLi112ELi16ELi128ELNS_18Fp8KVCacheDataTypeE2ELb1EEEvPT_PKS3_PKT0_S9_ifPKiSB_iPKfiiiSD_SD_iiiii,(.L_x_25603 - _ZN4vllm25paged_attention_v1_kernelI13__nv_bfloat16hLi112ELi16ELi128ELNS_18Fp8KVCacheDataTypeE2ELb1EEEvPT_PKS3_PKT0_S9_ifPKiSB_iPKfiiiSD_SD_iiiii)
        .other          _ZN4vllm25paged_attention_v1_kernelI13__nv_bfloat16hLi112ELi16ELi128ELNS_18Fp8KVCacheDataTypeE2ELb1EEEvPT_PKS3_PKT0_S9_ifPKiSB_iPKfiiiSD_SD_iiiii,@"STO_CUDA_ENTRY STV_DEFAULT"
_ZN4vllm25paged_attention_v1_kernelI13__nv_bfloat16hLi112ELi16ELi128ELNS_18Fp8KVCacheDataTypeE2ELb1EEEvPT_PKS3_PKT0_S9_ifPKiSB_iPKfiiiSD_SD_iiiii:
.text._ZN4vllm25paged_attention_v1_kernelI13__nv_bfloat16hLi112ELi16ELi128ELNS_18Fp8KVCacheDataTypeE2ELb1EEEvPT_PKS3_PKT0_S9_ifPKiSB_iPKfiiiSD_SD_iiiii:
        /* <DEDUP_REMOVED lines=105> */
.L_x_1579:
        /* <DEDUP_REMOVED lines=24> */
.L_x_1583:
        /* <DEDUP_REMOVED lines=41> */
.L_x_1581:
[----:B------:R-:W-:Y:S05]  /*0aa0*/  BSYNC.RECONVERGENT B6 ;  /* 0x0000000000067941 */ /* 0x000fea0003800200 */
.L_x_1580:
        /* <DEDUP_REMOVED lines=11> */
.L_x_1619:
        /* <DEDUP_REMOVED lines=39> */
.L_x_1589:
        /* <DEDUP_REMOVED lines=11> */
.L_x_1588:
[----:B------:R-:W-:Y:S05]  /*0e80*/  BSYNC.RECONVERGENT B1 ;  /* 0x0000000000017941 */ /* 0x000fea0003800200 */
.L_x_1587:
        /* <DEDUP_REMOVED lines=12> */
.L_x_1592:
        /* <DEDUP_REMOVED lines=100> */
.L_x_1591:
[----:B------:R-:W-:Y:S05]  /*1590*/  BSYNC.RECONVERGENT B1 ;  /* 0x0000000000017941 */ /* 0x000fea0003800200 */
.L_x_1590:
        /* <DEDUP_REMOVED lines=55> */
.L_x_1594:
[----:B------:R-:W-:Y:S05]  /*1910*/  BSYNC.RECONVERGENT B1 ;  /* 0x0000000000017941 */ /* 0x000fea0003800200 */
.L_x_1593:
        /* <DEDUP_REMOVED lines=26> */
.L_x_1586:
[----:B------:R-:W-:Y:S05]  /*1ac0*/  BSYNC.RECONVERGENT B0 ;  /* 0x0000000000007941 */ /* 0x000fea0003800200 */
.L_x_1585:
        /* <DEDUP_REMOVED lines=39> */
.L_x_1599:
[----:B------:R-:W0:Y:S01]  /*1d40*/  LDS R3, [R12] ;  /* 0x000000000c037984 */ /* 0x000e220000000800 */
[----:B------:R-:W-:-:S04]  /*1d50*/  IADD3 R13, PT, PT, R13, 0x1, RZ ;  /* 0x000000010d0d7810 */ /* 0x000fc80007ffe0ff */
[----:B------:R-:W-:Y:S01]  /*1d60*/  ISETP.NE.AND P0, PT, R13, RZ, PT ;  /* 0x000000ff0d00720c */ /* 0x000fe20003f05270 */
[----:B0-----:R-:W-:-:S05]  /*1d70*/  FMUL.FTZ R3, R3, R2 ;  /* 0x0000000203037220 */ /* 0x001fca0000410000 */
[----:B------:R0:W-:Y:S02]  /*1d80*/  STS [R12], R3 ;  /* 0x000000030c007388 */ /* 0x0001e40000000800 */
[----:B0-----:R-:W-:-:S05]  /*1d90*/  VIADD R12, R12, 0x200 ;  /* 0x000002000c0c7836 */ /* 0x001fca0000000000 */
[----:B------:R-:W-:Y:S05]  /*1da0*/  @P0 BRA `(.L_x_1599) ;  /* 0xfffffffc00e40947 */ /* 0x000fea000383ffff */
.L_x_1598:
[----:B------:R-:W-:Y:S05]  /*1db0*/  BSYNC.RECONVERGENT B1 ;  /* 0x0000000000017941 */ /* 0x000fea0003800200 */
.L_x_1597:
        /* <DEDUP_REMOVED lines=12> */
.L_x_1602:
        /* <DEDUP_REMOVED lines=52> */
.L_x_1601:
[----:B------:R-:W-:Y:S05]  /*21c0*/  BSYNC.RECONVERGENT B1 ;  /* 0x0000000000017941 */ /* 0x000fea0003800200 */
.L_x_1600:
        /* <DEDUP_REMOVED lines=31> */
.L_x_1604:
[----:B------:R-:W-:Y:S05]  /*23c0*/  BSYNC.RECONVERGENT B1 ;  /* 0x0000000000017941 */ /* 0x000fea0003800200 */
.L_x_1603:
        /* <DEDUP_REMOVED lines=14> */
.L_x_1596:
[----:B------:R-:W-:Y:S05]  /*24b0*/  BSYNC.RECONVERGENT B0 ;  /* 0x0000000000007941 */ /* 0x000fea0003800200 */
.L_x_1595:
        /* <DEDUP_REMOVED lines=29> */
.L_x_1608:
        /* <DEDUP_REMOVED lines=34> */
.L_x_1607:
        /* <DEDUP_REMOVED lines=16> */
.L_x_1606:
[----:B------:R-:W-:Y:S05]  /*29b0*/  BSYNC.RECONVERGENT B6 ;  /* 0x0000000000067941 */ /* 0x000fea0003800200 */
.L_x_1605:
[----:B------:R-:W-:Y:S01]  /*29c0*/  UMOV UR4, 0xffffffff ;  /* 0xffffffff00047882 */ /* 0x000fe20000000000 */
[----:B------:R-:W-:Y:S02]  /*29d0*/  SHF.R.U32.HI R9, RZ, 0x5, R18 ;  /* 0x00000005ff097819 */ /* 0x000fe40000011612 */
[----:B------:R-:W-:Y:S01]  /*29e0*/  LOP3.LUT R8, R18, 0x1f, RZ, 0xc0, !PT ;  /* 0x0000001f12087812 */ /* 0x000fe200078ec0ff */
[----:B------:R-:W-:Y:S06]  /*29f0*/  BRA.DIV UR4, `(.L_x_1609) ;  /* 0x0000000a04647947 */ /* 0x000fec000b800000 */
[----:B------:R-:W-:Y:S02]  /*2a00*/  CS2R R4, SRZ ;  /* 0x0000000000047805 */ /* 0x000fe4000001ff00 */
[----:B-1----:R-:W-:Y:S01]  /*2a10*/  CS2R R6, SRZ ;  /* 0x0000000000067805 */ /* 0x002fe2000001ff00 */
[----:B------:R-:W-:Y:S02]  /*2a20*/  HFMA2 R0, -RZ, RZ, 0, 0 ;  /* 0x00000000ff007431 */ /* 0x000fe400000001ff */
[----:B0-----:R-:W-:Y:S01]  /*2a30*/  IMAD.MOV.U32 R2, RZ, RZ, RZ ;  /* 0x000000ffff027224 */ /* 0x001fe200078e00ff */
[----:B------:R-:W-:Y:S01]  /*2a40*/  MOV R14, RZ ;  /* 0x000000ff000e7202 */ /* 0x000fe20000000f00 */
[----:B------:R-:W-:Y:S02]  /*2a50*/  FADD.FTZ R5, RZ, R5 ;  /* 0x00000005ff057221 */ /* 0x000fe40000010000 */
[----:B------:R-:W-:Y:S01]  /*2a60*/  FADD.FTZ R3, RZ, R2 ;  /* 0x00000002ff037221 */ /* 0x000fe20000010000 */
[----:B------:R-:W-:Y:S01]  /*2a70*/  FADD.FTZ R0, RZ, R0 ;  /* 0x00000000ff007221 */ /* 0x000fe20000010000 */
[----:B------:R-:W-:Y:S01]  /*2a80*/  FADD.FTZ R2, RZ, R4 ;  /* 0x00000004ff027221 */ /* 0x000fe20000010000 */
[----:B------:R-:W-:Y:S01]  /*2a90*/  FADD.FTZ R6, RZ, R6 ;  /* 0x00000006ff067221 */ /* 0x000fe20000010000 */
[----:B------:R-:W-:-:S07]  /*2aa0*/  FADD.FTZ R7, RZ, R7 ;  /* 0x00000007ff077221 */ /* 0x000fce0000010000 */
.L_x_1627:
[----:B------:R-:W-:Y:S05]  /*2ab0*/  WARPSYNC.ALL ;  /* 0x0000000000007948 */ /* 0x000fea0003800000 */
[----:B------:R-:W0:Y:S08]  /*2ac0*/  S2UR UR5, SR_CgaCtaId ;  /* 0x00000000000579c3 */ /* 0x000e300000008800 */
[----:B------:R-:W-:Y:S01]  /*2ad0*/  BAR.SYNC.DEFER_BLOCKING 0x0 ;  /* 0x0000000000007b1d */ /* 0x000fe20000010000 */
[----:B------:R-:W-:Y:S01]  /*2ae0*/  ISETP.NE.AND P5, PT, R22, RZ, PT ;  /* 0x000000ff1600720c */ /* 0x000fe20003fa5270 */
[----:B------:R-:W-:Y:S01]  /*2af0*/  FADD.FTZ R14, RZ, R14 ;  /* 0x0000000eff0e7221 */ /* 0x000fe20000010000 */
[----:B------:R-:W-:-:S02]  /*2b00*/  LOP3.LUT R4, R18, 0x3c0, RZ, 0xc0, !PT ;  /* 0x000003c012047812 */ /* 0x000fc400078ec0ff */
[----:B------:R-:W-:Y:S01]  /*2b10*/  SHF.R.U32.HI R8, RZ, 0x1, R8 ;  /* 0x00000001ff087819 */ /* 0x000fe20000011608 */
[----:B------:R-:W-:Y:S01]  /*2b20*/  UMOV UR4, 0x400 ;  /* 0x0000040000047882 */ /* 0x000fe20000000000 */
[----:B------:R-:W-:Y:S01]  /*2b30*/  ISETP.NE.OR P4, PT, R4, 0x40, P5 ;  /* 0x000000400400780c */ /* 0x000fe20002f85670 */
[----:B------:R-:W-:Y:S01]  /*2b40*/  UIADD3 UR4, UPT, UPT, UR4, 0x20, URZ ;  /* 0x0000002004047890 */ /* 0x000fe2000fffe0ff */
[C---:B------:R-:W-:Y:S01]  /*2b50*/  LOP3.LUT P0, RZ, R18.reuse, 0x3c1, RZ, 0xc0, !PT ;  /* 0x000003c112ff7812 */ /* 0x040fe2000780c0ff */
[----:B------:R-:W-:Y:S01]  /*2b60*/  IMAD R8, R9, 0x70, R8 ;  /* 0x0000007009087824 */ /* 0x000fe200078e0208 */
[C---:B------:R-:W-:Y:S01]  /*2b70*/  LOP3.LUT R4, R18.reuse, 0x3e0, RZ, 0xc0, !PT ;  /* 0x000003e012047812 */ /* 0x040fe200078ec0ff */
[----:B------:R-:W-:Y:S01]  /*2b80*/  BSSY.RECONVERGENT B0, `(.L_x_1610) ;  /* 0x000001d000007945 */ /* 0x000fe20003800200 */
[C---:B------:R-:W-:Y:S02]  /*2b90*/  LOP3.LUT P1, RZ, R18.reuse, 0x3e1, RZ, 0xc0, !PT ;  /* 0x000003e112ff7812 */ /* 0x040fe4000782c0ff */
[----:B------:R-:W-:-:S02]  /*2ba0*/  ISETP.GT.U32.AND P2, PT, R18, 0x1f, PT ;  /* 0x0000001f1200780c */ /* 0x000fc40003f44070 */
[----:B------:R-:W-:Y:S01]  /*2bb0*/  ISETP.NE.OR P3, PT, R4, 0x20, P5 ;  /* 0x000000200400780c */ /* 0x000fe20002f65670 */
        /* <DEDUP_REMOVED lines=25> */
.L_x_1611:
[----:B------:R-:W-:Y:S05]  /*2d50*/  BSYNC.RECONVERGENT B0 ;  /* 0x0000000000007941 */ /* 0x000fea0003800200 */
.L_x_1610:
        /* <DEDUP_REMOVED lines=25> */
.L_x_1613:
[----:B------:R-:W-:Y:S05]  /*2ef0*/  BSYNC.RECONVERGENT B0 ;  /* 0x0000000000007941 */ /* 0x000fea0003800200 */
.L_x_1612:
        /* <DEDUP_REMOVED lines=13> */
[----:B------:R-:W-:-:S02]  /*2fd0*/  F2FP.BF16.F32.PACK_AB R14, RZ, R14 ;  /* 0x0000000eff0e723e */ /* 0x000fc400000010ff */
[----:B------:R-:W-:Y:S02]  /*2fe0*/  PRMT R3, R2, 0x7632, R3 ;  /* 0x0000763202037816 */ /* 0x000fe40000000003 */
[----:B------:R-:W-:Y:S01]  /*2ff0*/  PRMT R5, R6, 0x7632, R5 ;  /* 0x0000763206057816 */ /* 0x000fe20000000005 */
[----:B---3--:R-:W-:Y:S01]  /*3000*/  UIMAD UR4, UR4, 0x70, URZ ;  /* 0x00000070040478a4 */ /* 0x008fe2000f8e02ff */
[--C-:B--2---:R-:W-:Y:S02]  /*3010*/  SHF.R.U32.HI R9, RZ, 0x1, R4.reuse ;  /* 0x00000001ff097819 */ /* 0x104fe40000011604 */
[----:B------:R-:W-:-:S03]  /*3020*/  PRMT R4, R0, 0x7632, R4 ;  /* 0x0000763200047816 */ /* 0x000fc60000000004 */
[----:B------:R-:W-:-:S04]  /*3030*/  IADD3 R16, P0, P1, R9, UR4, R16 ;  /* 0x0000000409107c10 */ /* 0x000fc8000f91e010 */
[----:B------:R-:W-:Y:S02]  /*3040*/  IADD3.X R9, PT, PT, RZ, RZ, RZ, P0, P1 ;  /* 0x000000ffff097210 */ /* 0x000fe400007e24ff */
[----:B----4-:R-:W-:-:S04]  /*3050*/  LEA R8, P0, R16, UR6, 0x1 ;  /* 0x0000000610087c11 */ /* 0x010fc8000f8008ff */
        /* <DEDUP_REMOVED lines=9> */
.L_x_1582:
        /* <DEDUP_REMOVED lines=16> */
.L_x_1614:
[----:B------:R-:W-:Y:S05]  /*31f0*/  EXIT ;  /* 0x000000000000794d */ /* 0x000fea0003800000 */
.L_x_1584:
[----:B------:R-:W-:Y:S02]  /*3200*/  HFMA2 R12, -RZ, RZ, 0, 9.5367431640625e-07 ;  /* 0x00000010ff0c7431 */ /* 0x000fe400000001ff */
[----:B------:R-:W-:Y:S01]  /*3210*/  IMAD.MOV.U32 R11, RZ, RZ, 0x1f ;  /* 0x0000001fff0b7424 */ /* 0x000fe200078e00ff */
[----:B------:R-:W-:-:S07]  /*3220*/  MOV R15, 0xffffffff ;  /* 0xffffffff000f7802 */ /* 0x000fce0000000f00 */
[----:B------:R-:W-:Y:S05]  /*3230*/  WARPSYNC.COLLECTIVE R15, `(.L_x_1615) ;  /* 0x000000000f087348 */ /* 0x000fea0003c00000 */
[----:B------:R0:W1:Y:S02]  /*3240*/  SHFL.BFLY P6, R14, R13, R12, R11 ;  /* 0x0c00000c0d0e7389 */ /* 0x00006400000c000b */
[----:B01----:R-:W-:Y:S05]  /*3250*/  ENDCOLLECTIVE ;  /* 0x000000000000791b */ /* 0x003fea0003800000 */
.L_x_1615:
[----:B------:R-:W-:Y:S01]  /*3260*/  IMAD.MOV.U32 R12, RZ, RZ, 0x8 ;  /* 0x00000008ff0c7424 */ /* 0x000fe200078e00ff */
[----:B------:R-:W-:-:S04]  /*3270*/  FMNMX.FTZ R0, R14, -3.40282346638528859812e+38, !PT ;  /* 0xff7fffff0e007809 */ /* 0x000fc80007810000 */
[----:B------:R-:W-:-:S07]  /*3280*/  MOV R13, R0 ;  /* 0x00000000000d7202 */ /* 0x000fce0000000f00 */
[----:B------:R-:W-:Y:S05]  /*3290*/  WARPSYNC.COLLECTIVE R15, `(.L_x_1616) ;  /* 0x000000000f087348 */ /* 0x000fea0003c00000 */
[----:B------:R0:W1:Y:S02]  /*32a0*/  SHFL.BFLY P6, R14, R13, R12, R11 ;  /* 0x0c00000c0d0e7389 */ /* 0x00006400000c000b */
[----:B01----:R-:W-:Y:S05]  /*32b0*/  ENDCOLLECTIVE ;  /* 0x000000000000791b */ /* 0x003fea0003800000 */
.L_x_1616:
[----:B------:R-:W-:Y:S01]  /*32c0*/  HFMA2 R12, -RZ, RZ, 0, 2.384185791015625e-07 ;  /* 0x00000004ff0c7431 */ /* 0x000fe200000001ff */
[----:B------:R-:W-:-:S04]  /*32d0*/  FMNMX.FTZ R2, R0, R14, !PT ;  /* 0x0000000e00027209 */ /* 0x000fc80007810000 */
[----:B------:R-:W-:-:S07]  /*32e0*/  MOV R13, R2 ;  /* 0x00000002000d7202 */ /* 0x000fce0000000f00 */
[----:B------:R-:W-:Y:S05]  /*32f0*/  WARPSYNC.COLLECTIVE R15, `(.L_x_1617) ;  /* 0x000000000f087348 */ /* 0x000fea0003c00000 */
[----:B------:R0:W1:Y:S02]  /*3300*/  SHFL.BFLY P6, R14, R13, R12, R11 ;  /* 0x0c00000c0d0e7389 */ /* 0x00006400000c000b */
[----:B01----:R-:W-:Y:S05]  /*3310*/  ENDCOLLECTIVE ;  /* 0x000000000000791b */ /* 0x003fea0003800000 */
.L_x_1617:
[----:B------:R-:W-:Y:S02]  /*3320*/  MOV R12, 0x2 ;  /* 0x00000002000c7802 */ /* 0x000fe40000000f00 */
[----:B------:R-:W-:-:S05]  /*3330*/  FMNMX.FTZ R3, R2, R14, !PT ;  /* 0x0000000e02037209 */ /* 0x000fca0007810000 */
[----:B------:R-:W-:-:S07]  /*3340*/  IMAD.MOV.U32 R13, RZ, RZ, R3 ;  /* 0x000000ffff0d7224 */ /* 0x000fce00078e0003 */
[----:B------:R-:W-:Y:S05]  /*3350*/  WARPSYNC.COLLECTIVE R15, `(.L_x_1618) ;  /* 0x000000000f087348 */ /* 0x000fea0003c00000 */
[----:B------:R0:W1:Y:S02]  /*3360*/  SHFL.BFLY P6, R14, R13, R12, R11 ;  /* 0x0c00000c0d0e7389 */ /* 0x00006400000c000b */
[----:B01----:R-:W-:Y:S05]  /*3370*/  ENDCOLLECTIVE ;  /* 0x000000000000791b */ /* 0x003fea0003800000 */
.L_x_1618:
[----:B------:R-:W-:Y:S05]  /*3380*/  BRA `(.L_x_1619) ;  /* 0xffffffd400f47947 */ /* 0x000fea000383ffff */
.L_x_1609:
[----:B-1----:R-:W-:Y:S02]  /*3390*/  HFMA2 R13, -RZ, RZ, 0, 0 ;  /* 0x00000000ff0d7431 */ /* 0x002fe400000001ff */
[----:B------:R-:W-:Y:S01]  /*33a0*/  IMAD.MOV.U32 R12, RZ, RZ, 0x1 ;  /* 0x00000001ff0c7424 */ /* 0x000fe200078e00ff */
[----:B------:R-:W-:Y:S02]  /*33b0*/  MOV R11, 0x1f ;  /* 0x0000001f000b7802 */ /* 0x000fe40000000f00 */
[----:B------:R-:W-:-:S07]  /*33c0*/  MOV R15, 0xffffffff ;  /* 0xffffffff000f7802 */ /* 0x000fce0000000f00 */
[----:B0-----:R-:W-:Y:S05]  /*33d0*/  WARPSYNC.COLLECTIVE R15, `(.L_x_1620) ;  /* 0x000000000f087348 */ /* 0x001fea0003c00000 */
[----:B------:R1:W2:Y:S02]  /*33e0*/  SHFL.BFLY P6, R14, R13, R12, R11 ;  /* 0x0c00000c0d0e7389 */ /* 0x0002a400000c000b */
[----:B012---:R-:W-:Y:S05]  /*33f0*/  ENDCOLLECTIVE ;  /* 0x000000000000791b */ /* 0x007fea0003800000 */
.L_x_1620:
[----:B------:R-:W-:-:S07]  /*3400*/  IMAD.MOV.U32 R0, RZ, RZ, R14 ;  /* 0x000000ffff007224 */ /* 0x000fce00078e000e */
[----:B------:R-:W-:Y:S05]  /*3410*/  WARPSYNC.COLLECTIVE R15, `(.L_x_1621) ;  /* 0x000000000f087348 */ /* 0x000fea0003c00000 */
[----:B------:R0:W1:Y:S02]  /*3420*/  SHFL.BFLY P6, R14, R13, R12, R11 ;  /* 0x0c00000c0d0e7389 */ /* 0x00006400000c000b */
[----:B01----:R-:W-:Y:S05]  /*3430*/  ENDCOLLECTIVE ;  /* 0x000000000000791b */ /* 0x003fea0003800000 */
.L_x_1621:
[----:B------:R-:W-:Y:S01]  /*3440*/  FADD.FTZ R0, RZ, R0 ;  /* 0x00000000ff007221 */ /* 0x000fe20000010000 */
[----:B------:R-:W-:-:S07]  /*3450*/  MOV R2, R14 ;  /* 0x0000000e00027202 */ /* 0x000fce0000000f00 */
[----:B------:R-:W-:Y:S05]  /*3460*/  WARPSYNC.COLLECTIVE R15, `(.L_x_1622) ;  /* 0x000000000f087348 */ /* 0x000fea0003c00000 */
[----:B------:R0:W1:Y:S02]  /*3470*/  SHFL.BFLY P6, R14, R13, R12, R11 ;  /* 0x0c00000c0d0e7389 */ /* 0x00006400000c000b */
[----:B01----:R-:W-:Y:S05]  /*3480*/  ENDCOLLECTIVE ;  /* 0x000000000000791b */ /* 0x003fea0003800000 */
.L_x_1622:
[----:B------:R-:W-:Y:S01]  /*3490*/  FADD.FTZ R3, RZ, R2 ;  /* 0x00000002ff037221 */ /* 0x000fe20000010000 */
[----:B------:R-:W-:-:S07]  /*34a0*/  MOV R4, R14 ;  /* 0x0000000e00047202 */ /* 0x000fce0000000f00 */
[----:B------:R-:W-:Y:S05]  /*34b0*/  WARPSYNC.COLLECTIVE R15, `(.L_x_1623) ;  /* 0x000000000f087348 */ /* 0x000fea0003c00000 */
[----:B------:R0:W1:Y:S02]  /*34c0*/  SHFL.BFLY P6, R14, R13, R12, R11 ;  /* 0x0c00000c0d0e7389 */ /* 0x00006400000c000b */
[----:B01----:R-:W-:Y:S05]  /*34d0*/  ENDCOLLECTIVE ;  /* 0x000000000000791b */ /* 0x003fea0003800000 */
.L_x_1623:
[----:B------:R-:W-:Y:S01]  /*34e0*/  FADD.FTZ R2, RZ, R4 ;  /* 0x00000004ff027221 */ /* 0x000fe20000010000 */
[----:B------:R-:W-:-:S07]  /*34f0*/  IMAD.MOV.U32 R5, RZ, RZ, R14 ;  /* 0x000000ffff057224 */ /* 0x000fce00078e000e */
[----:B------:R-:W-:Y:S05]  /*3500*/  WARPSYNC.COLLECTIVE R15, `(.L_x_1624) ;  /* 0x000000000f087348 */ /* 0x000fea0003c00000 */
[----:B------:R0:W1:Y:S02]  /*3510*/  SHFL.BFLY P6, R14, R13, R12, R11 ;  /* 0x0c00000c0d0e7389 */ /* 0x00006400000c000b */
[----:B01----:R-:W-:Y:S05]  /*3520*/  ENDCOLLECTIVE ;  /* 0x000000000000791b */ /* 0x003fea0003800000 */
.L_x_1624:
[----:B------:R-:W-:Y:S01]  /*3530*/  FADD.FTZ R5, RZ, R5 ;  /* 0x00000005ff057221 */ /* 0x000fe20000010000 */
[----:B------:R-:W-:-:S07]  /*3540*/  MOV R6, R14 ;  /* 0x0000000e00067202 */ /* 0x000fce0000000f00 */
[----:B------:R-:W-:Y:S05]  /*3550*/  WARPSYNC.COLLECTIVE R15, `(.L_x_1625) ;  /* 0x000000000f087348 */ /* 0x000fea0003c00000 */
[----:B------:R0:W1:Y:S02]  /*3560*/  SHFL.BFLY P6, R14, R13, R12, R11 ;  /* 0x0c00000c0d0e7389 */ /* 0x00006400000c000b */
[----:B01----:R-:W-:Y:S05]  /*3570*/  ENDCOLLECTIVE ;  /* 0x000000000000791b */ /* 0x003fea0003800000 */
.L_x_1625:
[----:B------:R-:W-:Y:S01]  /*3580*/  FADD.FTZ R6, RZ, R6 ;  /* 0x00000006ff067221 */ /* 0x000fe20000010000 */
[----:B------:R-:W-:-:S07]  /*3590*/  MOV R7, R14 ;  /* 0x0000000e00077202 */ /* 0x000fce0000000f00 */
[----:B------:R-:W-:Y:S05]  /*35a0*/  WARPSYNC.COLLECTIVE R15, `(.L_x_1626) ;  /* 0x000000000f087348 */ /* 0x000fea0003c00000 */
[----:B------:R0:W1:Y:S02]  /*35b0*/  SHFL.BFLY P6, R14, R13, R12, R11 ;  /* 0x0c00000c0d0e7389 */ /* 0x00006400000c000b */
[----:B01----:R-:W-:Y:S05]  /*35c0*/  ENDCOLLECTIVE ;  /* 0x000000000000791b */ /* 0x003fea0003800000 */
.L_x_1626:
[----:B------:R-:W-:Y:S01]  /*35d0*/  FADD.FTZ R7, RZ, R7 ;  /* 0x00000007ff077221 */ /* 0x000fe20000010000 */
[----:B------:R-:W-:Y:S06]  /*35e0*/  BRA `(.L_x_1627) ;  /* 0xfffffff400307947 */ /* 0x000fec000383ffff */
.L_x_1628:
        /* <DEDUP_REMOVED lines=9> */
.L_x_25603:


//--------------------- .text._ZN4vllm25paged_attention_v1_kernelI13__nv_bfloat16hLi96ELi16ELi128ELNS_18Fp8KVCacheDataTypeE2ELb1EEEvPT_PKS3_PKT0_S9_ifPKiSB_iPKfiiiSD_SD_iiiii --------------------------
	.section	.text._ZN4vllm25paged_attention_v1_kernelI13__nv_bfloat16hLi96ELi16ELi128ELNS_18Fp8KVCacheDataTypeE2ELb1EEEvPT_PKS3_PKT0_S9_ifPKiSB_iPKfiiiSD_SD_iiiii,"ax",@progbits
	.align	128
        .global         _ZN4vllm25paged_attention_v1_kernelI13__nv_bfloat16hLi96ELi16ELi128ELNS_18Fp8KVCacheDataTypeE2ELb1EEEvPT_PKS3_PKT0_S9_ifPKiSB_iPKfiiiSD_SD_iiiii
        .type           _ZN4vllm25paged_attention_v1_kernelI13__nv_bfloat16hLi96ELi16ELi128ELNS_18Fp8KVCacheDataTypeE2ELb1EEEvPT_PKS3_PKT0_S9_ifPKiSB_iPKfiiiSD_SD_iiiii,@function
        .size           _ZN4vllm25paged_attention_v1_kernelI13__nv_bfloat16hLi96ELi16ELi128ELNS_18Fp8KVCacheDataTypeE2ELb1EEEvPT_PKS3_PKT0_S9_ifPKiSB_iPKfiiiSD_SD_iiiii,(.L_x_25604 - _ZN4vllm25paged_attention_v1_kernelI13__nv_bfloat16hLi96ELi16ELi128ELNS_18Fp8KVCacheDataTypeE2ELb1EEEvPT_PKS3_PKT0_S9_ifPKiSB_iPKfiiiSD_SD_iiiii)
        .other          _ZN4vllm25paged_attention_v1_kernelI13__nv_bfloat16hLi96ELi16ELi128ELNS_18Fp8KVCacheDataTypeE2ELb1EEEvPT_PKS3_PKT0_S9_ifPKiSB_iPKfiiiSD_SD_iiiii,@"STO_CUDA_ENTRY STV_DEFAULT"
_ZN4vllm25paged_attention_v1_kernelI13__nv_bfloat16hLi96ELi16ELi128ELNS_18Fp8KVCacheDataTypeE2ELb1EEEvPT_PKS3_PKT0_S9_ifPKiSB_iPKfiiiSD_SD_iiiii:
.text._ZN4vllm25paged_attention_v1_kernelI13__nv_bfloat16hLi96ELi16ELi128ELNS_18Fp8KVCacheDataTypeE2ELb1EEEvPT_PKS3_PKT0_S9_ifPKiSB_iPKfiiiSD_SD_iiiii:
        /* <DEDUP_REMOVED lines=105> */
.L_x_1629:
        /* <DEDUP_REMOVED lines=24> */
.L_x_1633:
        /* <DEDUP_REMOVED lines=41> */
.L_x_1631:
[----:B------:R-:W-:Y:S05]  /*0aa0*/  BSYNC.RECONVERGENT B6 ;  /* 0x0000000000067941 */ /* 0x000fea0003800200 */
.L_x_1630:
        /* <DEDUP_REMOVED lines=11> */
.L_x_1669:
        /* <DEDUP_REMOVED lines=39> */
.L_x_1639:
        /* <DEDUP_REMOVED lines=11> */
.L_x_1638:
[----:B------:R-:W-:Y:S05]  /*0e80*/  BSYNC.RECONVERGENT B1 ;  /* 0x0000000000017941 */ /* 0x000fea0003800200 */
.L_x_1637:
        /* <DEDUP_REMOVED lines=12> */
.L_x_1642:
        /* <DEDUP_REMOVED lines=100> */
.L_x_1641:
[----:B------:R-:W-:Y:S05]  /*1590*/  BSYNC.RECONVERGENT B1 ;  /* 0x0000000000017941 */ /* 0x000fea0003800200 */
.L_x_1640:
        /* <DEDUP_REMOVED lines=55> */
.L_x_1644:
[----:B------:R-:W-:Y:S05]  /*1910*/  BSYNC.RECONVERGENT B1 ;  /* 0x0000000000017941 */ /* 0x000fea0003800200 */
.L_x_1643:
        /* <DEDUP_REMOVED lines=26> */
.L_x_1636:
[----:B------:R-:W-:Y:S05]  /*1ac0*/  BSYNC.RECONVERGENT B0 ;  /* 0x0000000000007941 */ /* 0x000fea0003800200 */
.L_x_1635:
        /* <DEDUP_REMOVED lines=39> */
.L_x_1649:
[----:B------:R-:W0:Y:S01]  /*1d40*/  LDS R3, [R12] ;  /* 0x000000000c037984 */ /* 0x000e220000000800 */
[----:B------:R-:W-:-:S04]  /*1d50*/  IADD3 R13, PT, PT, R13, 0x1, RZ ;  /* 0x000000010d0d7810 */ /* 0x000fc80007ffe0ff */
[----:B------:R-:W-:Y:S01]  /*1d60*/  ISETP.NE.AND P0, PT, R13, RZ, PT ;  /* 0x000000ff0d00720c */ /* 0x000fe20003f05270 */
[----:B0-----:R-:W-:-:S05]  /*1d70*/  FMUL.FTZ R3, R3, R2 ;  /* 0x0000000203037220 */ /* 0x001fca0000410000 */
[----:B------:R0:W-:Y:S02]  /*1d80*/  STS [R12], R3 ;  /* 0x000000030c007388 */ /* 0x0001e40000000800 */
[----:B0-----:R-:W-:-:S05]  /*1d90*/  VIADD R12, R12, 0x200 ;  /* 0x000002000c0c7836 */ /* 0x001fca0000000000 */
[----:B------:R-:W-:Y:S05]  /*1da0*/  @P0 BRA `(.L_x_1649) ;  /* 0xfffffffc00e40947 */ /* 0x000fea000383ffff */
.L_x_1648:
[----:B------:R-:W-:Y:S05]  /*1db0*/  BSYNC.RECONVERGENT B1 ;  /* 0x0000000000017941 */ /* 0x000fea0003800200 */
.L_x_1647:
        /* <DEDUP_REMOVED lines=12> */
.L_x_1652:
        /* <DEDUP_REMOVED lines=52> */
.L_x_1651:
[----:B------:R-:W-:Y:S05]  /*21c0*/  BSYNC.RECONVERGENT B1 ;  /* 0x0000000000017941 */ /* 0x000fea0003800200 */
.L_x_1650:
        /* <DEDUP_REMOVED lines=31> */
.L_x_1654:
[----:B------:R-:W-:Y:S05]  /*23c0*/  BSYNC.RECONVERGENT B1 ;  /* 0x0000000000017941 */ /* 0x000fea0003800200 */
.L_x_1653:
        /* <DEDUP_REMOVED lines=14> */
.L_x_1646:
[----:B------:R-:W-:Y:S05]  /*24b0*/  BSYNC.RECONVERGENT B0 ;  /* 0x0000000000007941 */ /* 0x000fea0003800200 */
.L_x_1645:
        /* <DEDUP_REMOVED lines=29> */
.L_x_1658:
        /* <DEDUP_REMOVED lines=34> */
.L_x_1657:
        /* <DEDUP_REMOVED lines=16> */
.L_x_1656:
[----:B------:R-:W-:Y:S05]  /*29b0*/  BSYNC.RECONVERGENT B6 ;  /* 0x0000000000067941 */ /* 0x000fea0003800200 */
.L_x_1655:
[----:B------:R-:W-:Y:S01]  /*29c0*/  UMOV UR4, 0xffffffff ;  /* 0xffffffff00047882 */ /* 0x000fe20000000000 */
[----:B-1----:R-:W-:Y:S02]  /*29d0*/  SHF.R.U32.HI R7, RZ, 0x5, R18 ;  /* 0x00000005ff077819 */ /* 0x002fe40000011612 */
[----:B------:R-:W-:Y:S01]  /*29e0*/  LOP3.LUT R8, R18, 0x1f, RZ, 0xc0, !PT ;  /* 0x0000001f12087812 */ /* 0x000fe200078ec0ff */
[----:B------:R-:W-:Y:S06]  /*29f0*/  BRA.DIV UR4, `(.L_x_1659) ;  /* 0x0000000a04407947 */ /* 0x000fec000b800000 */
[----:B------:R-:W-:Y:S01]  /*2a00*/  CS2R R4, SRZ ;  /* 0x0000000000047805 */ /* 0x000fe2000001ff00 */
[----:B------:R-:W-:Y:S02]  /*2a10*/  HFMA2 R0, -RZ, RZ, 0, 0 ;  /* 0x00000000ff007431 */ /* 0x000fe400000001ff */
[----:B0-----:R-:W-:Y:S01]  /*2a20*/  IMAD.MOV.U32 R2, RZ, RZ, RZ ;  /* 0x000000ffff027224 */ /* 0x001fe200078e00ff */
[----:B------:R-:W-:Y:S01]  /*2a30*/  MOV R6, RZ ;  /* 0x000000ff00067202 */ /* 0x000fe20000000f00 */
[----:B------:R-:W-:Y:S02]  /*2a40*/  HFMA2 R14, -RZ, RZ, 0, 0 ;  /* 0x00000000ff0e7431 */ /* 0x000fe400000001ff */
[----:B------:R-:W-:Y:S01]  /*2a50*/  FADD.FTZ R3, RZ, R2 ;  /* 0x00000002ff037221 */ /* 0x000fe20000010000 */
[----:B------:R-:W-:Y:S01]  /*2a60*/  FADD.FTZ R0, RZ, R0 ;  /* 0x00000000ff007221 */ /* 0x000fe20000010000 */
[----:B------:R-:W-:Y:S01]  /*2a70*/  FADD.FTZ R2, RZ, R4 ;  /* 0x00000004ff027221 */ /* 0x000fe20000010000 */
[----:B------:R-:W-:Y:S01]  /*2a80*/  FADD.FTZ R5, RZ, R5 ;  /* 0x00000005ff057221 */ /* 0x000fe20000010000 */
[----:B------:R-:W-:-:S07]  /*2a90*/  FADD.FTZ R6, RZ, R6 ;  /* 0x00000006ff067221 */ /* 0x000fce0000010000 */
.L_x_1676:
[----:B------:R-:W-:Y:S05]  /*2aa0*/  WARPSYNC.ALL ;  /* 0x0000000000007948 */ /* 0x000fea0003800000 */
[----:B------:R-:W0:Y:S08]  /*2ab0*/  S2UR UR5, SR_CgaCtaId ;  /* 0x00000000000579c3 */ /* 0x000e300000008800 */
[----:B------:R-:W-:Y:S01]  /*2ac0*/  BAR.SYNC.DEFER_BLOCKING 0x0 ;  /* 0x0000000000007b1d */ /* 0x000fe20000010000 */
[----:B------:R-:W-:-:S02]  /*2ad0*/  ISETP.NE.AND P5, PT, R22, RZ, PT ;  /* 0x000000ff1600720c */ /* 0x000fc40003fa5270 */
[C---:B------:R-:W-:Y:S02]  /*2ae0*/  LOP3.LUT R9, R18.reuse, 0x3c0, RZ, 0xc0, !PT ;  /* 0x000003c012097812 */ /* 0x040fe400078ec0ff */
        /* <DEDUP_REMOVED lines=8> */
[----:B------:R-:W-:-:S02]  /*2b70*/  LOP3.LUT P1, RZ, R18, 0x3e1, RZ, 0xc0, !PT ;  /* 0x000003e112ff7812 */ /* 0x000fc4000782c0ff */
[----:B------:R-:W-:Y:S01]  /*2b80*/  ISETP.NE.OR P3, PT, R7, 0x20, P5 ;  /* 0x000000200700780c */ /* 0x000fe20002f65670 */
[----:B------:R-:W-:Y:S01]  /*2b90*/  FADD.FTZ R7, RZ, R14 ;  /* 0x0000000eff077221 */ /* 0x000fe20000010000 */
[----:B------:R-:W-:Y:S01]  /*2ba0*/  ISETP.GT.U32.AND P2, PT, R18, 0x1f, PT ;  /* 0x0000001f1200780c */ /* 0x000fe20003f44070 */
[----:B0-----:R-:W-:-:S06]  /*2bb0*/  ULEA UR4, UR5, UR4, 0x18 ;  /* 0x0000000405047291 */ /* 0x001fcc000f8ec0ff */
[----:B------:R-:W-:-:S05]  /*2bc0*/  LEA R4, R4, UR4, 0x2 ;  /* 0x0000000404047c11 */ /* 0x000fca000f8e10ff */
        /* <DEDUP_REMOVED lines=20> */
.L_x_1661:
[----:B------:R-:W-:Y:S05]  /*2d10*/  BSYNC.RECONVERGENT B0 ;  /* 0x0000000000007941 */ /* 0x000fea0003800200 */
.L_x_1660:
        /* <DEDUP_REMOVED lines=22> */
.L_x_1663:
[----:B------:R-:W-:Y:S05]  /*2e80*/  BSYNC.RECONVERGENT B0 ;  /* 0x0000000000007941 */ /* 0x000fea0003800200 */
.L_x_1662:
[----:B------:R-:W-:Y:S06]  /*2e90*/  BAR.SYNC.DEFER_BLOCKING 0x0 ;  /* 0x0000000000007b1d */ /* 0x000fec0000010000 */
[----:B------:R-:W-:Y:S05]  /*2ea0*/  @P2 EXIT ;  /* 0x000000000000294d */ /* 0x000fea0003800000 */
[----:B------:R-:W2:Y:S01]  /*2eb0*/  LDCU UR4, c[0x0][0x378] ;  /* 0x00006f00ff0477ac */ /* 0x000ea20008000800 */
[----:B------:R-:W-:-:S04]  /*2ec0*/  IMAD R16, R19, R16, R17 ;  /* 0x0000001013107224 */ /* 0x000fc800078e0211 */
[----:B--2---:R-:W-:Y:S01]  /*2ed0*/  IMAD R16, R16, UR4, RZ ;  /* 0x0000000410107c24 */ /* 0x004fe2000f8e02ff */
[----:B------:R-:W-:Y:S06]  /*2ee0*/  @P5 EXIT ;  /* 0x000000000000594d */ /* 0x000fec0003800000 */
[----:B01----:R-:W0:Y:S01]  /*2ef0*/  S2R R4, SR_TID.X ;  /* 0x0000000000047919 */ /* 0x003e220000002100 */
[----:B------:R-:W1:Y:S01]  /*2f00*/  S2UR UR4, SR_CTAID.Z ;  /* 0x00000000000479c3 */ /* 0x000e620000002700 */
[----:B------:R-:W2:Y:S01]  /*2f10*/  LDCU.64 UR6, c[0x0][0x380] ;  /* 0x00007000ff0677ac */ /* 0x000ea20008000a00 */
[----:B------:R-:W-:Y:S01]  /*2f20*/  IMAD R16, R16, 0x60, RZ ;  /* 0x0000006010107824 */ /* 0x000fe200078e02ff */
[----:B------:R-:W-:Y:S02]  /*2f30*/  F2FP.BF16.F32.PACK_AB R0, R3, R0 ;  /* 0x000000000300723e */ /* 0x000fe400000010ff */
[----:B------:R-:W-:Y:S02]  /*2f40*/  F2FP.BF16.F32.PACK_AB R6, R7, R6 ;  /* 0x000000060706723e */ /* 0x000fe400000010ff */
[----:B------:R-:W-:Y:S02]  /*2f50*/  F2FP.BF16.F32.PACK_AB R2, R5, R2 ;  /* 0x000000020502723e */ /* 0x000fe400000010ff */
[----:B------:R-:W-:-:S02]  /*2f60*/  PRMT R5, R6, 0x7632, R5 ;  /* 0x0000763206057816 */ /* 0x000fc40000000005 */
[----:B------:R-:W-:Y:S01]  /*2f70*/  PRMT R3, R2, 0x7632, R3 ;  /* 0x0000763202037816 */ /* 0x000fe20000000003 */
[----:B-1----:R-:W-:Y:S01]  /*2f80*/  UIMAD UR4, UR4, 0x60, URZ ;  /* 0x00000060040478a4 */ /* 0x002fe2000f8e02ff */
[--C-:B0-----:R-:W-:Y:S02]  /*2f90*/  SHF.R.U32.HI R9, RZ, 0x1, R4.reuse ;  /* 0x00000001ff097819 */ /* 0x101fe40000011604 */
[----:B------:R-:W-:-:S03]  /*2fa0*/  PRMT R4, R0, 0x7632, R4 ;  /* 0x0000763200047816 */ /* 0x000fc60000000004 */
        /* <DEDUP_REMOVED lines=9> */
[----:B------:R-:W-:Y:S01]  /*3040*/  STG.E.U16 desc[UR36][R8.64+0xa0], R5 ;  /* 0x0000a00508007986 */ /* 0x000fe2000c101524 */
[----:B------:R-:W-:Y:S05]  /*3050*/  EXIT ;  /* 0x000000000000794d */ /* 0x000fea0003800000 */
.L_x_1632:
        /* <DEDUP_REMOVED lines=16> */
.L_x_1664:
[----:B------:R-:W-:Y:S05]  /*3160*/  EXIT ;  /* 0x000000000000794d */ /* 0x000fea0003800000 */
.L_x_1634:
[----:B------:R-:W-:Y:S02]  /*3170*/  IMAD.MOV.U32 R12, RZ, RZ, 0x10 ;  /* 0x00000010ff0c7424 */ /* 0x000fe400078e00ff */
[----:B------:R-:W-:Y:S01]  /*3180*/  HFMA2 R11, -RZ, RZ, 0, 1.847743988037109375e-06 ;  /* 0x0000001fff0b7431 */ /* 0x000fe200000001ff */
[----:B------:R-:W-:-:S07]  /*3190*/  MOV R15, 0xffffffff ;  /* 0xffffffff000f7802 */ /* 0x000fce0000000f00 */
[----:B------:R-:W-:Y:S05]  /*31a0*/  WARPSYNC.COLLECTIVE R15, `(.L_x_1665) ;  /* 0x000000000f087348 */ /* 0x000fea0003c00000 */
[----:B------:R0:W1:Y:S02]  /*31b0*/  SHFL.BFLY P6, R14, R13, R12, R11 ;  /* 0x0c00000c0d0e7389 */ /* 0x00006400000c000b */
[----:B01----:R-:W-:Y:S05]  /*31c0*/  ENDCOLLECTIVE ;  /* 0x000000000000791b */ /* 0x003fea0003800000 */
.L_x_1665:
[----:B------:R-:W-:Y:S01]  /*31d0*/  HFMA2 R12, -RZ, RZ, 0, 4.76837158203125e-07 ;  /* 0x00000008ff0c7431 */ /* 0x000fe200000001ff */
[----:B------:R-:W-:-:S05]  /*31e0*/  FMNMX.FTZ R0, R14, -3.40282346638528859812e+38, !PT ;  /* 0xff7fffff0e007809 */ /* 0x000fca0007810000 */
[----:B------:R-:W-:-:S07]  /*31f0*/  IMAD.MOV.U32 R13, RZ, RZ, R0 ;  /* 0x000000ffff0d7224 */ /* 0x000fce00078e0000 */
[----:B------:R-:W-:Y:S05]  /*3200*/  WARPSYNC.COLLECTIVE R15, `(.L_x_1666) ;  /* 0x000000000f087348 */ /* 0x000fea0003c00000 */
[----:B------:R0:W1:Y:S02]  /*3210*/  SHFL.BFLY P6, R14, R13, R12, R11 ;  /* 0x0c00000c0d0e7389 */ /* 0x00006400000c000b */
[----:B01----:R-:W-:Y:S05]  /*3220*/  ENDCOLLECTIVE ;  /* 0x000000000000791b */ /* 0x003fea0003800000 */
.L_x_1666:
[----:B------:R-:W-:Y:S01]  /*3230*/  IMAD.MOV.U32 R12, RZ, RZ, 0x4 ;  /* 0x00000004ff0c7424 */ /* 0x000fe200078e00ff */
[----:B------:R-:W-:-:S04]  /*3240*/  FMNMX.FTZ R2, R0, R14, !PT ;  /* 0x0000000e00027209 */ /* 0x000fc80007810000 */
[----:B------:R-:W-:-:S07]  /*3250*/  MOV R13, R2 ;  /* 0x00000002000d7202 */ /* 0x000fce0000000f00 */
[----:B------:R-:W-:Y:S05]  /*3260*/  WARPSYNC.COLLECTIVE R15, `(.L_x_1667) ;  /* 0x000000000f087348 */ /* 0x000fea0003c00000 */
[----:B------:R0:W1:Y:S02]  /*3270*/  SHFL.BFLY P6, R14, R13, R12, R11 ;  /* 0x0c00000c0d0e7389 */ /* 0x00006400000c000b */
[----:B01----:R-:W-:Y:S05]  /*3280*/  ENDCOLLECTIVE ;  /* 0x000000000000791b */ /* 0x003fea0003800000 */
.L_x_1667:
[----:B------:R-:W-:Y:S01]  /*3290*/  HFMA2 R12, -RZ, RZ, 0, 1.1920928955078125e-07 ;  /* 0x00000002ff0c7431 */ /* 0x000fe200000001ff */
[----:B------:R-:W-:-:S04]  /*32a0*/  FMNMX.FTZ R3, R2, R14, !PT ;  /* 0x0000000e02037209 */ /* 0x000fc80007810000 */
[----:B------:R-:W-:-:S07]  /*32b0*/  MOV R13, R3 ;  /* 0x00000003000d7202 */ /* 0x000fce0000000f00 */
[----:B------:R-:W-:Y:S05]  /*32c0*/  WARPSYNC.COLLECTIVE R15, `(.L_x_1668) ;  /* 0x000000000f087348 */ /* 0x000fea0003c00000 */
[----:B------:R0:W1:Y:S02]  /*32d0*/  SHFL.BFLY P6, R14, R13, R12, R11 ;  /* 0x0c00000c0d0e7389 */ /* 0x00006400000c000b */
[----:B01----:R-:W-:Y:S05]  /*32e0*/  ENDCOLLECTIVE ;  /* 0x000000000000791b */ /* 0x003fea0003800000 */
.L_x_1668:
[----:B------:R-:W-:Y:S05]  /*32f0*/  BRA `(.L_x_1669) ;  /* 0xffffffd800187947 */ /* 0x000fea000383ffff */
.L_x_1659:
[----:B------:R-:W-:Y:S01]  /*3300*/  IMAD.MOV.U32 R13, RZ, RZ, RZ ;  /* 0x000000ffff0d7224 */ /* 0x000fe200078e00ff */
[----:B------:R-:W-:Y:S01]  /*3310*/  MOV R12, 0x1 ;  /* 0x00000001000c7802 */ /* 0x000fe20000000f00 */
[----:B------:R-:W-:Y:S02]  /*3320*/  HFMA2 R11, -RZ, RZ, 0, 1.847743988037109375e-06 ;  /* 0x0000001fff0b7431 */ /* 0x000fe400000001ff */
[----:B------:R-:W-:-:S07]  /*3330*/  IMAD.MOV.U32 R15, RZ, RZ, -0x1 ;  /* 0xffffffffff0f7424 */ /* 0x000fce00078e00ff */
[----:B0-----:R-:W-:Y:S05]  /*3340*/  WARPSYNC.COLLECTIVE R15, `(.L_x_1670) ;  /* 0x000000000f087348 */ /* 0x001fea0003c00000 */
[----:B------:R1:W2:Y:S02]  /*3350*/  SHFL.BFLY P6, R14, R13, R12, R11 ;  /* 0x0c00000c0d0e7389 */ /* 0x0002a400000c000b */
[----:B012---:R-:W-:Y:S05]  /*3360*/  ENDCOLLECTIVE ;  /* 0x000000000000791b */ /* 0x007fea0003800000 */
.L_x_1670:
[----:B------:R-:W-:-:S07]  /*3370*/  MOV R0, R14 ;  /* 0x0000000e00007202 */ /* 0x000fce0000000f00 */
[----:B------:R-:W-:Y:S05]  /*3380*/  WARPSYNC.COLLECTIVE R15, `(.L_x_1671) ;  /* 0x000000000f087348 */ /* 0x000fea0003c00000 */
[----:B------:R0:W1:Y:S02]  /*3390*/  SHFL.BFLY P6, R14, R13, R12, R11 ;  /* 0x0c00000c0d0e7389 */ /* 0x00006400000c000b */
[----:B01----:R-:W-:Y:S05]  /*33a0*/  ENDCOLLECTIVE ;  /* 0x000000000000791b */ /* 0x003fea0003800000 */
.L_x_1671:
[----:B------:R-:W-:Y:S01]  /*33b0*/  FADD.FTZ R0, RZ, R0 ;  /* 0x00000000ff007221 */ /* 0x000fe20000010000 */
[----:B------:R-:W-:-:S07]  /*33c0*/  MOV R2, R14 ;  /* 0x0000000e00027202 */ /* 0x000fce0000000f00 */
[----:B------:R-:W-:Y:S05]  /*33d0*/  WARPSYNC.COLLECTIVE R15, `(.L_x_1672) ;  /* 0x000000000f087348 */ /* 0x000fea0003c00000 */
[----:B------:R0:W1:Y:S02]  /*33e0*/  SHFL.BFLY P6, R14, R13, R12, R11 ;  /* 0x0c00000c0d0e7389 */ /* 0x00006400000c000b */
[----:B01----:R-:W-:Y:S05]  /*33f0*/  ENDCOLLECTIVE ;  /* 0x000000000000791b */ /* 0x003fea0003800000 */
.L_x_1672:
[----:B------:R-:W-:Y:S01]  /*3400*/  FADD.FTZ R3, RZ, R2 ;  /* 0x00000002ff037221 */ /* 0x000fe20000010000 */
[----:B------:R-:W-:-:S07]  /*3410*/  IMAD.MOV.U32 R4, RZ, RZ, R14 ;  /* 0x000000ffff047224 */ /* 0x000fce00078e000e */
[----:B------:R-:W-:Y:S05]  /*3420*/  WARPSYNC.COLLECTIVE R15, `(.L_x_1673) ;  /* 0x000000000f087348 */ /* 0x000fea0003c00000 */
[----:B------:R0:W1:Y:S02]  /*3430*/  SHFL.BFLY P6, R14, R13, R12, R11 ;  /* 0x0c00000c0d0e7389 */ /* 0x00006400000c000b */
[----:B01----:R-:W-:Y:S05]  /*3440*/  ENDCOLLECTIVE ;  /* 0x000000000000791b */ /* 0x003fea0003800000 */
.L_x_1673:
[----:B------:R-:W-:Y:S01]  /*3450*/  FADD.FTZ R2, RZ, R4 ;  /* 0x00000004ff027221 */ /* 0x000fe20000010000 */
[----:B------:R-:W-:-:S07]  /*3460*/  MOV R5, R14 ;  /* 0x0000000e00057202 */ /* 0x000fce0000000f00 */
[----:B------:R-:W-:Y:S05]  /*3470*/  WARPSYNC.COLLECTIVE R15, `(.L_x_1674) ;  /* 0x000000000f087348 */ /* 0x000fea0003c00000 */
[----:B------:R0:W1:Y:S02]  /*3480*/  SHFL.BFLY P6, R14, R13, R12, R11 ;  /* 0x0c00000c0d0e7389 */ /* 0x00006400000c000b */
[----:B01----:R-:W-:Y:S05]  /*3490*/  ENDCOLLECTIVE ;  /* 0x000000000000791b */ /* 0x003fea0003800000 */
.L_x_1674:
[----:B------:R-:W-:Y:S01]  /*34a0*/  FADD.FTZ R5, RZ, R5 ;  /* 0x00000005ff057221 */ /* 0x000fe20000010000 */
[----:B------:R-:W-:-:S07]  /*34b0*/  MOV R6, R14 ;  /* 0x0000000e00067202 */ /* 0x000fce0000000f00 */
[----:B------:R-:W-:Y:S05]  /*34c0*/  WARPSYNC.COLLECTIVE R15, `(.L_x_1675) ;  /* 0x000000000f087348 */ /* 0x000fea0003c00000 */
[----:B------:R0:W1:Y:S02]  /*34d0*/  SHFL.BFLY P6, R14, R13, R12, R11 ;  /* 0x0c00000c0d0e7389 */ /* 0x00006400000c000b */
[----:B01----:R-:W-:Y:S05]  /*34e0*/  ENDCOLLECTIVE ;  /* 0x000000000000791b */ /* 0x003fea0003800000 */
.L_x_1675:
[----:B------:R-:W-:Y:S01]  /*34f0*/  FADD.FTZ R6, RZ, R6 ;  /* 0x00000006ff067221 */ /* 0x000fe20000010000 */
[----:B------:R-:W-:Y:S06]  /*3500*/  BRA `(.L_x_1676) ;  /* 0xfffffff400647947 */ /* 0x000fec000383ffff */
.L_x_1677:
        /* <DEDUP_REMOVED lines=15> */
.L_x_25604:


//--------------------- .text._ZN4vllm25paged_attention_v1_kernelI13__nv_bfloat16hLi80ELi16ELi128ELNS_18Fp8KVCacheDataTypeE2ELb1EEEvPT_PKS3_PKT0_S9_ifPKiSB_iPKfiiiSD_SD_iiiii --------------------------
	.section	.text._ZN4vllm25paged_attention_v1_kernelI13__nv_bfloat16hLi80ELi16ELi128ELNS_18Fp8KVCacheDataTypeE2ELb1EEEvPT_PKS3_PKT0_S9_ifPKiSB_iPKfiiiSD_SD_iiiii,"ax",@progbits
	.align	128
        .global         _ZN4vllm25paged_attention_v1_kernelI13__nv_bfloat16hLi80ELi16ELi128ELNS_18Fp8KVCacheDataTypeE2ELb1EEEvPT_PKS3_PKT0_S9_ifPKiSB_iPKfiiiSD_SD_iiiii
        .type           _ZN4vllm25paged_attention_v1_kernelI13__nv_bfloat16hLi80ELi16ELi128ELNS_18Fp8KVCacheDataTypeE2ELb1EEEvPT_PKS3_PKT0_S9_ifPKiSB_iPKfiiiSD_SD_iiiii,@function
        .size           _ZN4vllm25paged_attention_v1_kernelI13__nv_bfloat16hLi80ELi16ELi128ELNS_18Fp8KVCacheDataTypeE2ELb1EEEvPT_PKS3_PKT0_S9_ifPKiSB_iPKfiiiSD_SD_iiiii,(.L_x_25605 - _ZN4vllm25paged_attention_v1_kernelI13__nv_bfloat16hLi80ELi16ELi128ELNS_18Fp8KVCacheDataTypeE2ELb1EEEvPT_PKS3_PKT0_S9_ifPKiSB_iPKfiiiSD_SD_iiiii)
        .other          _ZN4vllm25paged_attention_v1_kernelI13__nv_bfloat16hLi80ELi16ELi128ELNS_18Fp8KVCacheDataTypeE2ELb1EEEvPT_PKS3_PKT0_S9_ifPKiSB_iPKfiiiSD_SD_iiiii,@"STO_CUDA_ENTRY STV_DEFAULT"
_ZN4vllm25paged_attention_v1_kernelI13__nv_bfloat16hLi80ELi16ELi128ELNS_18Fp8KVCacheDataTypeE2ELb1EEEvPT_PKS3_PKT0_S9_ifPKiSB_iPKfiiiSD_SD_iiiii:
.text._ZN4vllm25paged_attention_v1_kernelI13__nv_bfloat16hLi80ELi16ELi128ELNS_18Fp8KVCacheDataTypeE2ELb1EEEvPT_PKS3_PKT0_S9_ifPKiSB_iPKfiiiSD_SD_iiiii:
        /* <DEDUP_REMOVED lines=105> */
.L_x_1678:
        /* <DEDUP_REMOVED lines=24> */
.L_x_1682:
        /* <DEDUP_REMOVED lines=41> */
.L_x_1680:
[----:B------:R-:W-:Y:S05]  /*0aa0*/  BSYNC.RECONVERGENT B6 ;  /* 0x0000000000067941 */ /* 0x000fea0003800200 */
.L_x_1679:
        /* <DEDUP_REMOVED lines=11> */
.L_x_1718:
        /* <DEDUP_REMOVED lines=39> */
.L_x_1688:
        /* <DEDUP_REMOVED lines=11> */
.L_x_1687:
[----:B------:R-:W-:Y:S05]  /*0e80*/  BSYNC.RECONVERGENT B1 ;  /* 0x0000000000017941 */ /* 0x000fea0003800200 */
.L_x_1686:
        /* <DEDUP_REMOVED lines=12> */
.L_x_1691:
        /* <DEDUP_REMOVED lines=100> */
.L_x_1690:
[----:B------:R-:W-:Y:S05]  /*1590*/  BSYNC.RECONVERGENT B1 ;  /* 0x0000000000017941 */ /* 0x000fea0003800200 */
.L_x_1689:
        /* <DEDUP_REMOVED lines=55> */
.L_x_1693:
[----:B------:R-:W-:Y:S05]  /*1910*/  BSYNC.RECONVERGENT B1 ;  /* 0x0000000000017941 */ /* 0x000fea0003800200 */
.L_x_1692:
        /* <DEDUP_REMOVED lines=26> */
.L_x_1685:
[----:B------:R-:W-:Y:S05]  /*1ac0*/  BSYNC.RECONVERGENT B0 ;  /* 0x0000000000007941 */ /* 0x000fea0003800200 */
.L_x_1684:
        /* <DEDUP_REMOVED lines=39> */
.L_x_1698:
[----:B------:R-:W0:Y:S01]  /*1d40*/  LDS R3, [R12] ;  /* 0x000000000c037984 */ /* 0x000e220000000800 */
[----:B------:R-:W-:-:S04]  /*1d50*/  IADD3 R13, PT, PT, R13, 0x1, RZ ;  /* 0x000000010d0d7810 */ /* 0x000fc80007ffe0ff */
[----:B------:R-:W-:Y:S01]  /*1d60*/  ISETP.NE.AND P0, PT, R13, RZ, PT ;  /* 0x000000ff0d00720c */ /* 0x000fe20003f05270 */
[----:B0-----:R-:W-:-:S05]  /*1d70*/  FMUL.FTZ R3, R3, R2 ;  /* 0x0000000203037220 */ /* 0x001fca0000410000 */
[----:B------:R0:W-:Y:S02]  /*1d80*/  STS [R12], R3 ;  /* 0x000000030c007388 */ /* 0x0001e40000000800 */
[----:B0-----:R-:W-:-:S05]  /*1d90*/  IADD3 R12, PT, PT, R12, 0x200, RZ ;  /* 0x000002000c0c7810 */ /* 0x001fca0007ffe0ff */
[----:B------:R-:W-:Y:S05]  /*1da0*/  @P0 BRA `(.L_x_1698) ;  /* 0xfffffffc00e40947 */ /* 0x000fea000383ffff */
.L_x_1697:
[----:B------:R-:W-:Y:S05]  /*1db0*/  BSYNC.RECONVERGENT B1 ;  /* 0x0000000000017941 */ /* 0x000fea0003800200 */
.L_x_1696:
        /* <DEDUP_REMOVED lines=12> */
.L_x_1701:
        /* <DEDUP_REMOVED lines=52> */
.L_x_1700:
[----:B------:R-:W-:Y:S05]  /*21c0*/  BSYNC.RECONVERGENT B1 ;  /* 0x0000000000017941 */ /* 0x000fea0003800200 */
.L_x_1699:
        /* <DEDUP_REMOVED lines=31> */
.L_x_1703:
[----:B------:R-:W-:Y:S05]  /*23c0*/  BSYNC.RECONVERGENT B1 ;  /* 0x0000000000017941 */ /* 0x000fea0003800200 */
.L_x_1702:
        /* <DEDUP_REMOVED lines=14> */
.L_x_1695:
[----:B------:R-:W-:Y:S05]  /*24b0*/  BSYNC.RECONVERGENT B0 ;  /* 0x0000000000007941 */ /* 0x000fea0003800200 */
.L_x_1694:
        /* <DEDUP_REMOVED lines=17> */
[----:B-1----:R-:W-:Y:S02]  /*25d0*/  HFMA2 R12, -RZ, RZ, 0, 0 ;  /* 0x00000000ff0c7431 */ /* 0x002fe400000001ff */
[----:B---3--:R-:W-:-:S04]  /*25e0*/  IMAD.MOV R15, RZ, RZ, -R13 ;  /* 0x000000ffff0f7224 */ /* 0x008fc800078e0a0d */
[----:B------:R-:W-:-:S04]  /*25f0*/  IMAD R7, R15, R10, RZ ;  /* 0x0000000a0f077224 */ /* 0x000fc800078e02ff */
[----:B------:R-:W-:Y:S01]  /*2600*/  IMAD.HI.U32 R12, R13, R7, R12 ;  /* 0x000000070d0c7227 */ /* 0x000fe200078e000c */
[----:B0-----:R-:W-:-:S04]  /*2610*/  IADD3 R2, PT, PT, R11, 0xffffffe, RZ ;  /* 0x0ffffffe0b027810 */ /* 0x001fc80007ffe0ff */
[----:B------:R0:W1:Y:S02]  /*2620*/  F2I.FTZ.U32.TRUNC.NTZ R3, R2 ;  /* 0x0000000200037305 */ /* 0x000064000021f000 */
[----:B0-----:R-:W-:Y:S01]  /*2630*/  IMAD.MOV.U32 R2, RZ, RZ, RZ ;  /* 0x000000ffff027224 */ /* 0x001fe200078e00ff */
[----:B-1----:R-:W-:-:S05]  /*2640*/  IADD3 R11, PT, PT, RZ, -R3, RZ ;  /* 0x80000003ff0b7210 */ /* 0x002fca0007ffe0ff */
[----:B------:R-:W-:Y:S01]  /*2650*/  IMAD R7, R11, R4, RZ ;  /* 0x000000040b077224 */ /* 0x000fe200078e02ff */
[----:B------:R-:W-:-:S03]  /*2660*/  IABS R11, R0 ;  /* 0x00000000000b7213 */ /* 0x000fc60000000000 */
[----:B------:R-:W-:Y:S01]  /*2670*/  IMAD.HI.U32 R2, R3, R7, R2 ;  /* 0x0000000703027227 */ /* 0x000fe200078e0002 */
[----:B------:R-:W-:-:S07]  /*2680*/  MOV R3, R11 ;  /* 0x0000000b00037202 */ /* 0x000fce0000000f00 */
.L_x_1707:
        /* <DEDUP_REMOVED lines=34> */
.L_x_1706:
        /* <DEDUP_REMOVED lines=16> */
.L_x_1705:
[----:B------:R-:W-:Y:S05]  /*29b0*/  BSYNC.RECONVERGENT B6 ;  /* 0x0000000000067941 */ /* 0x000fea0003800200 */
.L_x_1704:
[----:B------:R-:W-:Y:S01]  /*29c0*/  UMOV UR4, 0xffffffff ;  /* 0xffffffff00047882 */ /* 0x000fe20000000000 */
[----:B-1----:R-:W-:Y:S02]  /*29d0*/  SHF.R.U32.HI R7, RZ, 0x5, R18 ;  /* 0x00000005ff077819 */ /* 0x002fe40000011612 */
[----:B------:R-:W-:Y:S01]  /*29e0*/  LOP3.LUT R6, R18, 0x1f, RZ, 0xc0, !PT ;  /* 0x0000001f12067812 */ /* 0x000fe200078ec0ff */
[----:B------:R-:W-:Y:S06]  /*29f0*/  BRA.DIV UR4, `(.L_x_1708) ;  /* 0x0000000a04187947 */ /* 0x000fec000b800000 */
[----:B0-----:R-:W-:Y:S02]  /*2a00*/  MOV R2, RZ ;  /* 0x000000ff00027202 */ /* 0x001fe40000000f00 */
[----:B------:R-:W-:Y:S01]  /*2a10*/  CS2R R4, SRZ ;  /* 0x0000000000047805 */ /* 0x000fe2000001ff00 */
[----:B------:R-:W-:Y:S02]  /*2a20*/  HFMA2 R0, -RZ, RZ, 0, 0 ;  /* 0x00000000ff007431 */ /* 0x000fe400000001ff */
[----:B------:R-:W-:Y:S02]  /*2a30*/  IMAD.MOV.U32 R14, RZ, RZ, RZ ;  /* 0x000000ffff0e7224 */ /* 0x000fe400078e00ff */
[----:B------:R-:W-:Y:S01]  /*2a40*/  FADD.FTZ R3, RZ, R2 ;  /* 0x00000002ff037221 */ /* 0x000fe20000010000 */
[----:B------:R-:W-:Y:S01]  /*2a50*/  FADD.FTZ R0, RZ, R0 ;  /* 0x00000000ff007221 */ /* 0x000fe20000010000 */
[----:B------:R-:W-:Y:S01]  /*2a60*/  FADD.FTZ R2, RZ, R4 ;  /* 0x00000004ff027221 */ /* 0x000fe20000010000 */
[----:B------:R-:W-:-:S07]  /*2a70*/  FADD.FTZ R5, RZ, R5 ;  /* 0x00000005ff057221 */ /* 0x000fce0000010000 */
.L_x_1724:
        /* <DEDUP_REMOVED lines=36> */
.L_x_1710:
[----:B------:R-:W-:Y:S05]  /*2cc0*/  BSYNC.RECONVERGENT B0 ;  /* 0x0000000000007941 */ /* 0x000fea0003800200 */
.L_x_1709:
        /* <DEDUP_REMOVED lines=19> */
.L_x_1712:
[----:B------:R-:W-:Y:S05]  /*2e00*/  BSYNC.RECONVERGENT B0 ;  /* 0x0000000000007941 */ /* 0x000fea0003800200 */
.L_x_1711:
        /* <DEDUP_REMOVED lines=12> */
[----:B------:R-:W-:Y:S02]  /*2ed0*/  F2FP.BF16.F32.PACK_AB R14, RZ, R14 ;  /* 0x0000000eff0e723e */ /* 0x000fe400000010ff */
        /* <DEDUP_REMOVED lines=12> */
[----:B------:R-:W-:Y:S01]  /*2fa0*/  STG.E.U16 desc[UR36][R4.64+0x80], R14 ;  /* 0x0000800e04007986 */ /* 0x000fe2000c101524 */
[----:B------:R-:W-:Y:S05]  /*2fb0*/  EXIT ;  /* 0x000000000000794d */ /* 0x000fea0003800000 */
.L_x_1681:
        /* <DEDUP_REMOVED lines=16> */
.L_x_1713:
[----:B------:R-:W-:Y:S05]  /*30c0*/  EXIT ;  /* 0x000000000000794d */ /* 0x000fea0003800000 */
.L_x_1683:
[----:B------:R-:W-:Y:S01]  /*30d0*/  HFMA2 R12, -RZ, RZ, 0, 9.5367431640625e-07 ;  /* 0x00000010ff0c7431 */ /* 0x000fe200000001ff */
[----:B------:R-:W-:Y:S01]  /*30e0*/  MOV R11, 0x1f ;  /* 0x0000001f000b7802 */ /* 0x000fe20000000f00 */
[----:B------:R-:W-:-:S07]  /*30f0*/  IMAD.MOV.U32 R15, RZ, RZ, -0x1 ;  /* 0xffffffffff0f7424 */ /* 0x000fce00078e00ff */
[----:B------:R-:W-:Y:S05]  /*3100*/  WARPSYNC.COLLECTIVE R15, `(.L_x_1714) ;  /* 0x000000000f087348 */ /* 0x000fea0003c00000 */
[----:B------:R0:W1:Y:S02]  /*3110*/  SHFL.BFLY P6, R14, R13, R12, R11 ;  /* 0x0c00000c0d0e7389 */ /* 0x00006400000c000b */
[----:B01----:R-:W-:Y:S05]  /*3120*/  ENDCOLLECTIVE ;  /* 0x000000000000791b */ /* 0x003fea0003800000 */
.L_x_1714:
[----:B------:R-:W-:Y:S01]  /*3130*/  HFMA2 R12, -RZ, RZ, 0, 4.76837158203125e-07 ;  /* 0x00000008ff0c7431 */ /* 0x000fe200000001ff */
[----:B------:R-:W-:-:S04]  /*3140*/  FMNMX.FTZ R0, R14, -3.40282346638528859812e+38, !PT ;  /* 0xff7fffff0e007809 */ /* 0x000fc80007810000 */
[----:B------:R-:W-:-:S07]  /*3150*/  MOV R13, R0 ;  /* 0x00000000000d7202 */ /* 0x000fce0000000f00 */
[----:B------:R-:W-:Y:S05]  /*3160*/  WARPSYNC.COLLECTIVE R15, `(.L_x_1715) ;  /* 0x000000000f087348 */ /* 0x000fea0003c00000 */
[----:B------:R0:W1:Y:S02]  /*3170*/  SHFL.BFLY P6, R14, R13, R12, R11 ;  /* 0x0c00000c0d0e7389 */ /* 0x00006400000c000b */
[----:B01----:R-:W-:Y:S05]  /*3180*/  ENDCOLLECTIVE ;  /* 0x000000000000791b */ /* 0x003fea0003800000 */
.L_x_1715:
[----:B------:R-:W-:Y:S02]  /*3190*/  MOV R12, 0x4 ;  /* 0x00000004000c7802 */ /* 0x000fe40000000f00 */
[----:B------:R-:W-:-:S05]  /*31a0*/  FMNMX.FTZ R2, R0, R14, !PT ;  /* 0x0000000e00027209 */ /* 0x000fca0007810000 */
[----:B------:R-:W-:-:S07]  /*31b0*/  IMAD.MOV.U32 R13, RZ, RZ, R2 ;  /* 0x000000ffff0d7224 */ /* 0x000fce00078e0002 */
[----:B------:R-:W-:Y:S05]  /*31c0*/  WARPSYNC.COLLECTIVE R15, `(.L_x_1716) ;  /* 0x000000000f087348 */ /* 0x000fea0003c00000 */
[----:B------:R0:W1:Y:S02]  /*31d0*/  SHFL.BFLY P6, R14, R13, R12, R11 ;  /* 0x0c00000c0d0e7389 */ /* 0x00006400000c000b */
[----:B01----:R-:W-:Y:S05]  /*31e0*/  ENDCOLLECTIVE ;  /* 0x000000000000791b */ /* 0x003fea0003800000 */
.L_x_1716:
[----:B------:R-:W-:Y:S01]  /*31f0*/  IMAD.MOV.U32 R12, RZ, RZ, 0x2 ;  /* 0x00000002ff0c7424 */ /* 0x000fe200078e00ff */
[----:B------:R-:W-:-:S04]  /*3200*/  FMNMX.FTZ R3, R2, R14, !PT ;  /* 0x0000000e02037209 */ /* 0x000fc80007810000 */
[----:B------:R-:W-:-:S07]  /*3210*/  MOV R13, R3 ;  /* 0x00000003000d7202 */ /* 0x000fce0000000f00 */
[----:B------:R-:W-:Y:S05]  /*3220*/  WARPSYNC.COLLECTIVE R15, `(.L_x_1717) ;  /* 0x000000000f087348 */ /* 0x000fea0003c00000 */
[----:B------:R0:W1:Y:S02]  /*3230*/  SHFL.BFLY P6, R14, R13, R12, R11 ;  /* 0x0c00000c0d0e7389 */ /* 0x00006400000c000b */
[----:B01----:R-:W-:Y:S05]  /*3240*/  ENDCOLLECTIVE ;  /* 0x000000000000791b */ /* 0x003fea0003800000 */
.L_x_1717:
[----:B------:R-:W-:Y:S05]  /*3250*/  BRA `(.L_x_1718) ;  /* 0xffffffd800407947 */ /* 0x000fea000383ffff */
.L_x_1708:
[----:B------:R-:W-:Y:S01]  /*3260*/  HFMA2 R13, -RZ, RZ, 0, 0 ;  /* 0x00000000ff0d7431 */ /* 0x000fe200000001ff */
[----:B------:R-:W-:Y:S01]  /*3270*/  MOV R12, 0x1 ;  /* 0x00000001000c7802 */ /* 0x000fe20000000f00 */
[----:B------:R-:W-:Y:S01]  /*3280*/  IMAD.MOV.U32 R11, RZ, RZ, 0x1f ;  /* 0x0000001fff0b7424 */ /* 0x000fe200078e00ff */
[----:B------:R-:W-:-:S07]  /*3290*/  MOV R15, 0xffffffff ;  /* 0xffffffff000f7802 */ /* 0x000fce0000000f00 */
[----:B0-----:R-:W-:Y:S05]  /*32a0*/  WARPSYNC.COLLECTIVE R15, `(.L_x_1719) ;  /* 0x000000000f087348 */ /* 0x001fea0003c00000 */
[----:B------:R1:W2:Y:S02]  /*32b0*/  SHFL.BFLY P6, R14, R13, R12, R11 ;  /* 0x0c00000c0d0e7389 */ /* 0x0002a400000c000b */
[----:B012---:R-:W-:Y:S05]  /*32c0*/  ENDCOLLECTIVE ;  /* 0x000000000000791b */ /* 0x007fea0003800000 */
.L_x_1719:
[----:B------:R-:W-:-:S07]  /*32d0*/  MOV R0, R14 ;  /* 0x0000000e00007202 */ /* 0x000fce0000000f00 */
[----:B------:R-:W-:Y:S05]  /*32e0*/  WARPSYNC.COLLECTIVE R15, `(.L_x_1720) ;  /* 0x000000000f087348 */ /* 0x000fea0003c00000 */
[----:B------:R0:W1:Y:S02]  /*32f0*/  SHFL.BFLY P6, R14, R13, R12, R11 ;  /* 0x0c00000c0d0e7389 */ /* 0x00006400000c000b */
[----:B01----:R-:W-:Y:S05]  /*3300*/  ENDCOLLECTIVE ;  /* 0x000000000000791b */ /* 0x003fea0003800000 */
.L_x_1720:
[----:B------:R-:W-:Y:S01]  /*3310*/  FADD.FTZ R0, RZ, R0 ;  /* 0x00000000ff007221 */ /* 0x000fe20000010000 */
[----:B------:R-:W-:-:S07]  /*3320*/  IMAD.MOV.U32 R2, RZ, RZ, R14 ;  /* 0x000000ffff027224 */ /* 0x000fce00078e000e */
[----:B------:R-:W-:Y:S05]  /*3330*/  WARPSYNC.COLLECTIVE R15, `(.L_x_1721) ;  /* 0x000000000f087348 */ /* 0x000fea0003c00000 */
[----:B------:R0:W1:Y:S02]  /*3340*/  SHFL.BFLY P6, R14, R13, R12, R11 ;  /* 0x0c00000c0d0e7389 */ /* 0x00006400000c000b */
[----:B01----:R-:W-:Y:S05]  /*3350*/  ENDCOLLECTIVE ;  /* 0x000000000000791b */ /* 0x003fea0003800000 */
.L_x_1721:
[----:B------:R-:W-:Y:S01]  /*3360*/  FADD.FTZ R3, RZ, R2 ;  /* 0x00000002ff037221 */ /* 0x000fe20000010000 */
[----:B------:R-:W-:-:S07]  /*3370*/  MOV R4, R14 ;  /* 0x0000000e00047202 */ /* 0x000fce0000000f00 */
[----:B------:R-:W-:Y:S05]  /*3380*/  WARPSYNC.COLLECTIVE R15, `(.L_x_1722) ;  /* 0x000000000f087348 */ /* 0x000fea0003c00000 */
[----:B------:R0:W1:Y:S02]  /*3390*/  SHFL.BFLY P6, R14, R13, R12, R11 ;  /* 0x0c00000c0d0e7389 */ /* 0x00006400000c000b */
[----:B01----:R-:W-:Y:S05]  /*33a0*/  ENDCOLLECTIVE ;  /* 0x000000000000791b */ /* 0x003fea0003800000 */
.L_x_1722:
[----:B------:R-:W-:Y:S01]  /*33b0*/  FADD.FTZ R2, RZ, R4 ;  /* 0x00000004ff027221 */ /* 0x000fe20000010000 */
[----:B------:R-:W-:-:S07]  /*33c0*/  MOV R5, R14 ;  /* 0x0000000e00057202 */ /* 0x000fce0000000f00 */
[----:B------:R-:W-:Y:S05]  /*33d0*/  WARPSYNC.COLLECTIVE R15, `(.L_x_1723) ;  /* 0x000000000f087348 */ /* 0x000fea0003c00000 */
[----:B------:R0:W1:Y:S02]  /*33e0*/  SHFL.BFLY P6, R14, R13, R12, R11 ;  /* 0x0c00000c0d0e7389 */ /* 0x00006400000c000b */
[----:B01----:R-:W-:Y:S05]  /*33f0*/  ENDCOLLECTIVE ;  /* 0x000000000000791b */ /* 0x003fea0003800000 */
.L_x_1723:
[----:B------:R-:W-:Y:S01]  /*3400*/  FADD.FTZ R5, RZ, R5 ;  /* 0x00000005ff057221 */ /* 0x000fe20000010000 */
[----:B------:R-:W-:Y:S06]  /*3410*/  BRA `(.L_x_1724) ;  /* 0xfffffff400987947 */ /* 0x000fec000383ffff */
.L_x_1725:
        /* <DEDUP_REMOVED lines=14> */
.L_x_25605:


//--------------------- .text._ZN4vllm25paged_attention_v1_kernelI13__nv_bfloat16hLi64ELi16ELi128ELNS_18Fp8KVCacheDataTypeE2ELb1EEEvPT_PKS3_PKT0_S9_ifPKiSB_iPKfiiiSD_SD_iiiii --------------------------
	.section	.text._ZN4vllm25paged_attention_v1_kernelI13__nv_bfloat16hLi64ELi16ELi128ELNS_18Fp8KVCacheDataTypeE2ELb1EEEvPT_PKS3_PKT0_S9_ifPKiSB_iPKfiiiSD_SD_iiiii,"ax",@progbits
	.align	128
        .global         _ZN4vllm25paged_attention_v1_kernelI13__nv_bfloat16hLi64ELi16ELi128ELNS_18Fp8KVCacheDataTypeE2ELb1EEEvPT_PKS3_PKT0_S9_ifPKiSB_iPKfiiiSD_SD_iiiii
        .type           _ZN4vllm25paged_attention_v1_kernelI13__nv_bfloat16hLi64ELi16ELi128ELNS_18Fp8KVCacheDataTypeE2ELb1EEEvPT_PKS3_PKT0_S9_ifPKiSB_iPKfiiiSD_SD_iiiii,@function
        .size           _ZN4vllm25paged_attention_v1_kernelI13__nv_bfloat16hLi64ELi16ELi128ELNS_18Fp8KVCacheDataTypeE2ELb1EEEvPT_PKS3_PKT0_S9_ifPKiSB_iPKfiiiSD_SD_iiiii,(.L_x_25606 - _ZN4vllm25paged_attention_v1_kernelI13__nv_bfloat16hLi64ELi16ELi128ELNS_18Fp8KVCacheDataTypeE2ELb1EEEvPT_PKS3_PKT0_S9_ifPKiSB_iPKfiiiSD_SD_iiiii)
        .other          _ZN4vllm25paged_attention_v1_kernelI13__nv_bfloat16hLi64ELi16ELi128ELNS_18Fp8KVCacheDataTypeE2ELb1EEEvPT_PKS3_PKT0_S9_ifPKiSB_iPKfiiiSD_SD_iiiii,@"STO_CUDA_ENTRY STV_DEFAULT"
_ZN4vllm25paged_attention_v1_kernelI13__nv_bfloat16hLi64ELi16ELi128ELNS_18Fp8KVCacheDataTypeE2ELb1EEEvPT_PKS3_PKT0_S9_ifPKiSB_iPKfiiiSD_SD_iiiii:
.text._ZN4vllm25paged_attention_v1_kernelI13__nv_bfloat16hLi64ELi16ELi128ELNS_18Fp8KVCacheDataTypeE2ELb1EEEvPT_PKS3_PKT0_S9_ifPKiSB_iPKfiiiSD_SD_iiiii:
        /* <DEDUP_REMOVED lines=105> */
.L_x_1726:
        /* <DEDUP_REMOVED lines=24> */
.L_x_1730:
        /* <DEDUP_REMOVED lines=41> */
.L_x_1728:
[----:B------:R-:W-:Y:S05]  /*0aa0*/  BSYNC.RECONVERGENT B6 ;  /* 0x0000000000067941 */ /* 0x000fea0003800200 */
.L_x_1727:
        /* <DEDUP_REMOVED lines=11> */
.L_x_1764:
        /* <DEDUP_REMOVED lines=39> */
.L_x_1736:
        /* <DEDUP_REMOVED lines=11> */
.L_x_1735:
[----:B------:R-:W-:Y:S05]  /*0e80*/  BSYNC.RECONVERGENT B1 ;  /* 0x0000000000017941 */ /* 0x000fea0003800200 */
.L_x_1734:
        /* <DEDUP_REMOVED lines=12> */
.L_x_1739:
        /* <DEDUP_REMOVED lines=100> */
.L_x_1738:
[----:B------:R-:W-:Y:S05]  /*1590*/  BSYNC.RECONVERGENT B1 ;  /* 0x0000000000017941 */ /* 0x000fea0003800200 */
.L_x_1737:
        /* <DEDUP_REMOVED lines=55> */
.L_x_1741:
[----:B------:R-:W-:Y:S05]  /*1910*/  BSYNC.RECONVERGENT B1 ;  /* 0x0000000000017941 */ /* 0x000fea0003800200 */
.L_x_1740:
        /* <DEDUP_REMOVED lines=26> */
.L_x_1733:
[----:B------:R-:W-:Y:S05]  /*1ac0*/  BSYNC.RECONVERGENT B0 ;  /* 0x0000000000007941 */ /* 0x000fea0003800200 */
.L_x_1732:
        /* <DEDUP_REMOVED lines=39> */
.L_x_1746:
[----:B------:R-:W0:Y:S01]  /*1d40*/  LDS R3, [R12] ;  /* 0x000000000c037984 */ /* 0x000e220000000800 */
[----:B------:R-:W-:-:S04]  /*1d50*/  IADD3 R13, PT, PT, R13, 0x1, RZ ;  /* 0x000000010d0d7810 */ /* 0x000fc80007ffe0ff */
[----:B------:R-:W-:Y:S01]  /*1d60*/  ISETP.NE.AND P0, PT, R13, RZ, PT ;  /* 0x000000ff0d00720c */ /* 0x000fe20003f05270 */
[----:B0-----:R-:W-:-:S05]  /*1d70*/  FMUL.FTZ R3, R3, R2 ;  /* 0x0000000203037220 */ /* 0x001fca0000410000 */
[----:B------:R0:W-:Y:S02]  /*1d80*/  STS [R12], R3 ;  /* 0x000000030c007388 */ /* 0x0001e40000000800 */
[----:B0-----:R-:W-:-:S05]  /*1d90*/  VIADD R12, R12, 0x200 ;  /* 0x000002000c0c7836 */ /* 0x001fca0000000000 */
[----:B------:R-:W-:Y:S05]  /*1da0*/  @P0 BRA `(.L_x_1746) ;  /* 0xfffffffc00e40947 */ /* 0x000fea000383ffff */
.L_x_1745:
[----:B------:R-:W-:Y:S05]  /*1db0*/  BSYNC.RECONVERGENT B1 ;  /* 0x0000000000017941 */ /* 0x000fea0003800200 */
.L_x_1744:
        /* <DEDUP_REMOVED lines=12> */
.L_x_1749:
        /* <DEDUP_REMOVED lines=52> */
.L_x_1748:
[----:B------:R-:W-:Y:S05]  /*21c0*/  BSYNC.RECONVERGENT B1 ;  /* 0x0000000000017941 */ /* 0x000fea0003800200 */
.L_x_1747:
        /* <DEDUP_REMOVED lines=31> */
.L_x_1751:
[----:B------:R-:W-:Y:S05]  /*23c0*/  BSYNC.RECONVERGENT B1 ;  /* 0x0000000000017941 */ /* 0x000fea0003800200 */
.L_x_1750:
        /* <DEDUP_REMOVED lines=14> */
.L_x_1743:
[----:B------:R-:W-:Y:S05]  /*24b0*/  BSYNC.RECONVERGENT B0 ;  /* 0x0000000000007941 */ /* 0x000fea0003800200 */
.L_x_1742:
        /* <DEDUP_REMOVED lines=29> */
.L_x_1755:
        /* <DEDUP_REMOVED lines=34> */
.L_x_1754:
        /* <DEDUP_REMOVED lines=16> */
.L_x_1753:
[----:B------:R-:W-:Y:S05]  /*29b0*/  BSYNC.RECONVERGENT B6 ;  /* 0x0000000000067941 */ /* 0x000fea0003800200 */
.L_x_1752:
[----:B------:R-:W-:Y:S01]  /*29c0*/  UMOV UR4, 0xffffffff ;  /* 0xffffffff00047882 */ /* 0x000fe20000000000 */
[----:B-1----:R-:W-:Y:S02]  /*29d0*/  SHF.R.U32.HI R7, RZ, 0x5, R18 ;  /* 0x00000005ff077819 */ /* 0x002fe40000011612 */
[----:B------:R-:W-:Y:S01]  /*29e0*/  LOP3.LUT R6, R18, 0x1f, RZ, 0xc0, !PT ;  /* 0x0000001f12067812 */ /* 0x000fe200078ec0ff */
[----:B------:R-:W-:Y:S06]  /*29f0*/  BRA.DIV UR4, `(.L_x_1756) ;  /* 0x0000000a04007947 */ /* 0x000fec000b800000 */
[----:B------:R-:W-:Y:S01]  /*2a00*/  HFMA2 R0, -RZ, RZ, 0, 0 ;  /* 0x00000000ff007431 */ /* 0x000fe200000001ff */
[----:B------:R-:W-:Y:S01]  /*2a10*/  MOV R4, RZ ;  /* 0x000000ff00047202 */ /* 0x000fe20000000f00 */
[----:B0-----:R-:W-:Y:S02]  /*2a20*/  IMAD.MOV.U32 R2, RZ, RZ, RZ ;  /* 0x000000ffff027224 */ /* 0x001fe400078e00ff */
[----:B------:R-:W-:Y:S02]  /*2a30*/  HFMA2 R14, -RZ, RZ, 0, 0 ;  /* 0x00000000ff0e7431 */ /* 0x000fe400000001ff */
[----:B------:R-:W-:Y:S01]  /*2a40*/  FADD.FTZ R0, RZ, R0 ;  /* 0x00000000ff007221 */ /* 0x000fe20000010000 */
[----:B------:R-:W-:Y:S01]  /*2a50*/  FADD.FTZ R3, RZ, R2 ;  /* 0x00000002ff037221 */ /* 0x000fe20000010000 */
[----:B------:R-:W-:-:S07]  /*2a60*/  FADD.FTZ R4, RZ, R4 ;  /* 0x00000004ff047221 */ /* 0x000fce0000010000 */
.L_x_1769:
[----:B------:R-:W-:Y:S01]  /*2a70*/  ISETP.NE.AND P0, PT, R22, RZ, PT ;  /* 0x000000ff1600720c */ /* 0x000fe20003f05270 */
[----:B------:R-:W-:Y:S05]  /*2a80*/  WARPSYNC.ALL ;  /* 0x0000000000007948 */ /* 0x000fea0003800000 */
[----:B------:R-:W-:Y:S01]  /*2a90*/  LOP3.LUT R2, R18, 0x3c0, RZ, 0xc0, !PT ;  /* 0x000003c012027812 */ /* 0x000fe200078ec0ff */
[----:B------:R-:W-:Y:S01]  /*2aa0*/  BAR.SYNC.DEFER_BLOCKING 0x0 ;  /* 0x0000000000007b1d */ /* 0x000fe20000010000 */
[----:B------:R-:W-:Y:S02]  /*2ab0*/  FADD.FTZ R5, RZ, R14 ;  /* 0x0000000eff057221 */ /* 0x000fe40000010000 */
        /* <DEDUP_REMOVED lines=14> */
.L_x_1758:
[----:B------:R-:W-:Y:S05]  /*2ba0*/  BSYNC.RECONVERGENT B0 ;  /* 0x0000000000007941 */ /* 0x000fea0003800200 */
.L_x_1757:
[----:B------:R-:W1:Y:S08]  /*2bb0*/  S2UR UR5, SR_CgaCtaId ;  /* 0x00000000000579c3 */ /* 0x000e700000008800 */
[----:B------:R-:W-:Y:S01]  /*2bc0*/  BAR.SYNC.DEFER_BLOCKING 0x0 ;  /* 0x0000000000007b1d */ /* 0x000fe20000010000 */
[C---:B------:R-:W-:Y:S02]  /*2bd0*/  LOP3.LUT P2, RZ, R18.reuse, 0x3c1, RZ, 0xc0, !PT ;  /* 0x000003c112ff7812 */ /* 0x040fe4000784c0ff */
[----:B------:R-:W-:-:S02]  /*2be0*/  LOP3.LUT R10, R18, 0x3e1, RZ, 0xc0, !PT ;  /* 0x000003e1120a7812 */ /* 0x000fc400078ec0ff */
[----:B------:R-:W-:Y:S01]  /*2bf0*/  ISETP.GT.U32.AND P4, PT, R18, 0x1f, PT ;  /* 0x0000001f1200780c */ /* 0x000fe20003f84070 */
[----:B------:R-:W-:Y:S01]  /*2c00*/  UMOV UR4, 0x400 ;  /* 0x0000040000047882 */ /* 0x000fe20000000000 */
[C---:B------:R-:W-:Y:S01]  /*2c10*/  ISETP.NE.AND P3, PT, R10.reuse, 0x20, PT ;  /* 0x000000200a00780c */ /* 0x040fe20003f65270 */
[----:B------:R-:W-:Y:S01]  /*2c20*/  UIADD3 UR4, UPT, UPT, UR4, 0x20, URZ ;  /* 0x0000002004047890 */ /* 0x000fe2000fffe0ff */
[----:B------:R-:W-:-:S03]  /*2c30*/  ISETP.NE.AND P1, PT, R10, RZ, PT ;  /* 0x000000ff0a00720c */ /* 0x000fc60003f25270 */
[----:B-1----:R-:W-:-:S06]  /*2c40*/  ULEA UR4, UR5, UR4, 0x18 ;  /* 0x0000000405047291 */ /* 0x002fcc000f8ec0ff */
[----:B------:R-:W-:Y:S02]  /*2c50*/  LEA R11, R6, UR4, 0x2 ;  /* 0x00000004060b7c11 */ /* 0x000fe4000f8e10ff */
[----:B------:R-:W-:-:S03]  /*2c60*/  @!P3 LEA R2, R2, UR4, 0x2 ;  /* 0x000000040202bc11 */ /* 0x000fc6000f8e10ff */
[----:B0-----:R-:W0:Y:S04]  /*2c70*/  @!P2 LDS R7, [R11] ;  /* 0x000000000b07a984 */ /* 0x001e280000000800 */
[----:B------:R-:W1:Y:S04]  /*2c80*/  @!P2 LDS R6, [R11+0x40] ;  /* 0x000040000b06a984 */ /* 0x000e680000000800 */
[----:B------:R-:W2:Y:S04]  /*2c90*/  @!P2 LDS R9, [R11+0x80] ;  /* 0x000080000b09a984 */ /* 0x000ea80000000800 */
[----:B------:R-:W3:Y:S01]  /*2ca0*/  @!P2 LDS R8, [R11+0xc0] ;  /* 0x0000c0000b08a984 */ /* 0x000ee20000000800 */
[----:B0-----:R-:W-:Y:S01]  /*2cb0*/  @!P2 FADD.FTZ R0, R0, R7 ;  /* 0x000000070000a221 */ /* 0x001fe20000010000 */
[----:B------:R-:W-:Y:S01]  /*2cc0*/  BAR.SYNC.DEFER_BLOCKING 0x0 ;  /* 0x0000000000007b1d */ /* 0x000fe20000010000 */
[----:B-1----:R-:W-:Y:S01]  /*2cd0*/  @!P2 FADD.FTZ R3, R3, R6 ;  /* 0x000000060303a221 */ /* 0x002fe20000010000 */
[----:B--2---:R-:W-:Y:S01]  /*2ce0*/  @!P2 FADD.FTZ R4, R4, R9 ;  /* 0x000000090404a221 */ /* 0x004fe20000010000 */
[----:B---3--:R-:W-:-:S03]  /*2cf0*/  @!P2 FADD.FTZ R5, R5, R8 ;  /* 0x000000080505a221 */ /* 0x008fc60000010000 */
        /* <DEDUP_REMOVED lines=15> */
[----:B0-----:R-:W0:Y:S01]  /*2df0*/  S2R R2, SR_TID.X ;  /* 0x0000000000027919 */ /* 0x001e220000002100 */
[----:B------:R-:W5:Y:S01]  /*2e00*/  S2UR UR4, SR_CTAID.Z ;  /* 0x00000000000479c3 */ /* 0x000f620000002700 */
[----:B------:R-:W0:Y:S01]  /*2e10*/  LDCU.64 UR6, c[0x0][0x380] ;  /* 0x00007000ff0677ac */ /* 0x000e220008000a00 */
[----:B------:R-:W-:Y:S01]  /*2e20*/  SHF.L.U32 R16, R16, 0x6, RZ ;  /* 0x0000000610107819 */ /* 0x000fe200000006ff */
[----:B-1----:R-:W-:Y:S01]  /*2e30*/  @!P1 FADD.FTZ R0, R0, R7 ;  /* 0x0000000700009221 */ /* 0x002fe20000010000 */
[----:B--2---:R-:W-:Y:S01]  /*2e40*/  @!P1 FADD.FTZ R3, R3, R6 ;  /* 0x0000000603039221 */ /* 0x004fe20000010000 */
[----:B---3--:R-:W-:Y:S01]  /*2e50*/  @!P1 FADD.FTZ R4, R4, R9 ;  /* 0x0000000904049221 */ /* 0x008fe20000010000 */
[----:B----4-:R-:W-:-:S03]  /*2e60*/  @!P1 FADD.FTZ R5, R5, R8 ;  /* 0x0000000805059221 */ /* 0x010fc60000010000 */
[----:B------:R-:W-:Y:S02]  /*2e70*/  F2FP.BF16.F32.PACK_AB R0, R3, R0 ;  /* 0x000000000300723e */ /* 0x000fe400000010ff */
[----:B------:R-:W-:Y:S02]  /*2e80*/  F2FP.BF16.F32.PACK_AB R4, R5, R4 ;  /* 0x000000040504723e */ /* 0x000fe400000010ff */
[----:B------:R-:W-:Y:S02]  /*2e90*/  PRMT R5, R0, 0x7632, R5 ;  /* 0x0000763200057816 */ /* 0x000fe40000000005 */
[----:B------:R-:W-:Y:S01]  /*2ea0*/  PRMT R6, R4, 0x7632, R6 ;  /* 0x0000763204067816 */ /* 0x000fe20000000006 */
[----:B-----5:R-:W-:Y:S01]  /*2eb0*/  USHF.L.U32 UR4, UR4, 0x6, URZ ;  /* 0x0000000604047899 */ /* 0x020fe200080006ff */
[----:B0-----:R-:W-:-:S05]  /*2ec0*/  SHF.R.U32.HI R11, RZ, 0x1, R2 ;  /* 0x00000001ff0b7819 */ /* 0x001fca0000011602 */
        /* <DEDUP_REMOVED lines=9> */
.L_x_1729:
        /* <DEDUP_REMOVED lines=16> */
.L_x_1759:
[----:B------:R-:W-:Y:S05]  /*3060*/  EXIT ;  /* 0x000000000000794d */ /* 0x000fea0003800000 */
.L_x_1731:
[----:B------:R-:W-:Y:S02]  /*3070*/  HFMA2 R12, -RZ, RZ, 0, 9.5367431640625e-07 ;  /* 0x00000010ff0c7431 */ /* 0x000fe400000001ff */
[----:B------:R-:W-:Y:S01]  /*3080*/  IMAD.MOV.U32 R11, RZ, RZ, 0x1f ;  /* 0x0000001fff0b7424 */ /* 0x000fe200078e00ff */
[----:B------:R-:W-:-:S07]  /*3090*/  MOV R15, 0xffffffff ;  /* 0xffffffff000f7802 */ /* 0x000fce0000000f00 */
[----:B------:R-:W-:Y:S05]  /*30a0*/  WARPSYNC.COLLECTIVE R15, `(.L_x_1760) ;  /* 0x000000000f087348 */ /* 0x000fea0003c00000 */
[----:B------:R0:W1:Y:S02]  /*30b0*/  SHFL.BFLY P6, R14, R13, R12, R11 ;  /* 0x0c00000c0d0e7389 */ /* 0x00006400000c000b */
[----:B01----:R-:W-:Y:S05]  /*30c0*/  ENDCOLLECTIVE ;  /* 0x000000000000791b */ /* 0x003fea0003800000 */
.L_x_1760:
[----:B------:R-:W-:Y:S01]  /*30d0*/  IMAD.MOV.U32 R12, RZ, RZ, 0x8 ;  /* 0x00000008ff0c7424 */ /* 0x000fe200078e00ff */
[----:B------:R-:W-:-:S04]  /*30e0*/  FMNMX.FTZ R0, R14, -3.40282346638528859812e+38, !PT ;  /* 0xff7fffff0e007809 */ /* 0x000fc80007810000 */
[----:B------:R-:W-:-:S07]  /*30f0*/  MOV R13, R0 ;  /* 0x00000000000d7202 */ /* 0x000fce0000000f00 */
[----:B------:R-:W-:Y:S05]  /*3100*/  WARPSYNC.COLLECTIVE R15, `(.L_x_1761) ;  /* 0x000000000f087348 */ /* 0x000fea0003c00000 */
[----:B------:R0:W1:Y:S02]  /*3110*/  SHFL.BFLY P6, R14, R13, R12, R11 ;  /* 0x0c00000c0d0e7389 */ /* 0x00006400000c000b */
[----:B01----:R-:W-:Y:S05]  /*3120*/  ENDCOLLECTIVE ;  /* 0x000000000000791b */ /* 0x003fea0003800000 */
.L_x_1761:
[----:B------:R-:W-:Y:S01]  /*3130*/  HFMA2 R12, -RZ, RZ, 0, 2.384185791015625e-07 ;  /* 0x00000004ff0c7431 */ /* 0x000fe200000001ff */
[----:B------:R-:W-:-:S04]  /*3140*/  FMNMX.FTZ R2, R0, R14, !PT ;  /* 0x0000000e00027209 */ /* 0x000fc80007810000 */
[----:B------:R-:W-:-:S07]  /*3150*/  MOV R13, R2 ;  /* 0x00000002000d7202 */ /* 0x000fce0000000f00 */
[----:B------:R-:W-:Y:S05]  /*3160*/  WARPSYNC.COLLECTIVE R15, `(.L_x_1762) ;  /* 0x000000000f087348 */ /* 0x000fea0003c00000 */
[----:B------:R0:W1:Y:S02]  /*3170*/  SHFL.BFLY P6, R14, R13, R12, R11 ;  /* 0x0c00000c0d0e7389 */ /* 0x00006400000c000b */
[----:B01----:R-:W-:Y:S05]  /*3180*/  ENDCOLLECTIVE ;  /* 0x000000000000791b */ /* 0x003fea0003800000 */
.L_x_1762:
[----:B------:R-:W-:Y:S02]  /*3190*/  MOV R12, 0x2 ;  /* 0x00000002000c7802 */ /* 0x000fe40000000f00 */
[----:B------:R-:W-:-:S05]  /*31a0*/  FMNMX.FTZ R3, R2, R14, !PT ;  /* 0x0000000e02037209 */ /* 0x000fca0007810000 */
[----:B------:R-:W-:-:S07]  /*31b0*/  IMAD.MOV.U32 R13, RZ, RZ, R3 ;  /* 0x000000ffff0d7224 */ /* 0x000fce00078e0003 */
[----:B------:R-:W-:Y:S05]  /*31c0*/  WARPSYNC.COLLECTIVE R15, `(.L_x_1763) ;  /* 0x000000000f087348 */ /* 0x000fea0003c00000 */
[----:B------:R0:W1:Y:S02]  /*31d0*/  SHFL.BFLY P6, R14, R13, R12, R11 ;  /* 0x0c00000c0d0e7389 */ /* 0x00006400000c000b */
[----:B01----:R-:W-:Y:S05]  /*31e0*/  ENDCOLLECTIVE ;  /* 0x000000000000791b */ /* 0x003fea0003800000 */
.L_x_1763:
[----:B------:R-:W-:Y:S05]  /*31f0*/  BRA `(.L_x_1764) ;  /* 0xffffffd800587947 */ /* 0x000fea000383ffff */
.L_x_1756:
[----:B------:R-:W-:Y:S02]  /*3200*/  HFMA2 R13, -RZ, RZ, 0, 0 ;  /* 0x00000000ff0d7431 */ /* 0x000fe400000001ff */
[----:B------:R-:W-:Y:S01]  /*3210*/  IMAD.MOV.U32 R12, RZ, RZ, 0x1 ;  /* 0x00000001ff0c7424 */ /* 0x000fe200078e00ff */
[----:B------:R-:W-:Y:S02]  /*3220*/  MOV R11, 0x1f ;  /* 0x0000001f000b7802 */ /* 0x000fe40000000f00 */
[----:B------:R-:W-:-:S07]  /*3230*/  MOV R15, 0xffffffff ;  /* 0xffffffff000f7802 */ /* 0x000fce0000000f00 */
[----:B0-----:R-:W-:Y:S05]  /*3240*/  WARPSYNC.COLLECTIVE R15, `(.L_x_1765) ;  /* 0x000000000f087348 */ /* 0x001fea0003c00000 */
[----:B------:R1:W2:Y:S02]  /*3250*/  SHFL.BFLY P6, R14, R13, R12, R11 ;  /* 0x0c00000c0d0e7389 */ /* 0x0002a400000c000b */
[----:B012---:R-:W-:Y:S05]  /*3260*/  ENDCOLLECTIVE ;  /* 0x000000000000791b */ /* 0x007fea0003800000 */
.L_x_1765:
[----:B------:R-:W-:-:S07]  /*3270*/  IMAD.MOV.U32 R0, RZ, RZ, R14 ;  /* 0x000000ffff007224 */ /* 0x000fce00078e000e */
[----:B------:R-:W-:Y:S05]  /*3280*/  WARPSYNC.COLLECTIVE R15, `(.L_x_1766) ;  /* 0x000000000f087348 */ /* 0x000fea0003c00000 */
[----:B------:R0:W1:Y:S02]  /*3290*/  SHFL.BFLY P6, R14, R13, R12, R11 ;  /* 0x0c00000c0d0e7389 */ /* 0x00006400000c000b */
[----:B01----:R-:W-:Y:S05]  /*32a0*/  ENDCOLLECTIVE ;  /* 0x000000000000791b */ /* 0x003fea0003800000 */
.L_x_1766:
[----:B------:R-:W-:Y:S01]  /*32b0*/  FADD.FTZ R0, RZ, R0 ;  /* 0x00000000ff007221 */ /* 0x000fe20000010000 */
[----:B------:R-:W-:-:S07]  /*32c0*/  MOV R2, R14 ;  /* 0x0000000e00027202 */ /* 0x000fce0000000f00 */
[----:B------:R-:W-:Y:S05]  /*32d0*/  WARPSYNC.COLLECTIVE R15, `(.L_x_1767) ;  /* 0x000000000f087348 */ /* 0x000fea0003c00000 */
[----:B------:R0:W1:Y:S02]  /*32e0*/  SHFL.BFLY P6, R14, R13, R12, R11 ;  /* 0x0c00000c0d0e7389 */ /* 0x00006400000c000b */
[----:B01----:R-:W-:Y:S05]  /*32f0*/  ENDCOLLECTIVE ;  /* 0x000000000000791b */ /* 0x003fea0003800000 */
.L_x_1767:
[----:B------:R-:W-:Y:S01]  /*3300*/  FADD.FTZ R3, RZ, R2 ;  /* 0x00000002ff037221 */ /* 0x000fe20000010000 */
[----:B------:R-:W-:-:S07]  /*3310*/  MOV R4, R14 ;  /* 0x0000000e00047202 */ /* 0x000fce0000000f00 */
[----:B------:R-:W-:Y:S05]  /*3320*/  WARPSYNC.COLLECTIVE R15, `(.L_x_1768) ;  /* 0x000000000f087348 */ /* 0x000fea0003c00000 */
[----:B------:R0:W1:Y:S02]  /*3330*/  SHFL.BFLY P6, R14, R13, R12, R11 ;  /* 0x0c00000c0d0e7389 */ /* 0x00006400000c000b */
[----:B01----:R-:W-:Y:S05]  /*3340*/  ENDCOLLECTIVE ;  /* 0x000000000000791b */ /* 0x003fea0003800000 */
.L_x_1768:
[----:B------:R-:W-:Y:S01]  /*3350*/  FADD.FTZ R4, RZ, R4 ;  /* 0x00000004ff047221 */ /* 0x000fe20000010000 */
[----:B------:R-:W-:Y:S06]  /*3360*/  BRA `(.L_x_1769) ;  /* 0xfffffff400c07947 */ /* 0x000fec000383ffff */
.L_x_1770:
        /* <DEDUP_REMOVED lines=9> */
.L_x_25606:


//--------------------- .text._ZN4vllm25paged_attention_v1_kernelI13__nv_bfloat16hLi32ELi16ELi128ELNS_18Fp8KVCacheDataTypeE2ELb1EEEvPT_PKS3_PKT0_S9_ifPKiSB_iPKfiiiSD_SD_iiiii --------------------------
	.section	.text._ZN4vllm25paged_attention_v1_kernelI13__nv_bfloat16hLi32ELi16ELi128ELNS_18Fp8KVCacheDataTypeE2ELb1EEEvPT_PKS3_PKT0_S9_ifPKiSB_iPKfiiiSD_SD_iiiii,"ax",@progbits
	.align	128
        .global         _ZN4vllm25paged_attention_v1_kernelI13__nv_bfloat16hLi32ELi16ELi128ELNS_18Fp8KVCacheDataTypeE2ELb1EEEvPT_PKS3_PKT0_S9_ifPKiSB_iPKfiiiSD_SD_iiiii
        .type           _ZN4vllm25paged_attention_v1_kernelI13__nv_bfloat16hLi32ELi16ELi128ELNS_18Fp8KVCacheDataTypeE2ELb1EEEvPT_PKS3_PKT0_S9_ifPKiSB_iPKfiiiSD_SD_iiiii,@function
        .size           _ZN4vllm25paged_attention_v1_kernelI13__nv_bfloat16hLi32ELi16ELi128ELNS_18Fp8KVCacheDataTypeE2ELb1EEEvPT_PKS3_PKT0_S9_ifPKiSB_iPKfiiiSD_SD_iiiii,(.L_x_25607 - _ZN4vllm25paged_attention_v1_kernelI13__nv_bfloat16hLi32ELi16ELi128ELNS_18Fp8KVCacheDataTypeE2ELb1EEEvPT_PKS3_PKT0_S9_ifPKiSB_iPKfiiiSD_SD_iiiii)
        .other          _ZN4vllm25paged_attention_v1_kernelI13__nv_bfloat16hLi32ELi16ELi128ELNS_18Fp8KVCacheDataTypeE2ELb1EEEvPT_PKS3_PKT0_S9_ifPKiSB_iPKfiiiSD_SD_iiiii,@"STO_CUDA_ENTRY STV_DEFAULT"
_ZN4vllm25paged_attention_v1_kernelI13__nv_bfloat16hLi32ELi16ELi128ELNS_18Fp8KVCacheDataTypeE2ELb1EEEvPT_PKS3_PKT0_S9_ifPKiSB_iPKfiiiSD_SD_iiiii:
.text._ZN4vllm25paged_attention_v1_kernelI13__nv_bfloat16hLi32ELi16ELi128ELNS_18Fp8KVCacheDataTypeE2ELb1EEEvPT_PKS3_PKT0_S9_ifPKiSB_iPKfiiiSD_SD_iiiii:
        /* <DEDUP_REMOVED lines=15> */
[----:B------:R-:W1:Y:S01]  /*00f0*/  @P1 LDC R12, c[0x0][0x3e8] ;  /* 0x0000fa00ff0c1b82 */ /* 0x000e620000000800 */
[----:B---3--:R-:W3:Y:S02]  /*0100*/  MUFU.RCP R3, R3 ;  /* 0x0000000300037308 */ /* 0x008ee40000001000 */
[----:B---3--:R-:W-:-:S02]  /*0110*/  IADD3 R6, PT, PT, R3, 0xffffffe, RZ ;  /* 0x0ffffffe03067810 */ /* 0x008fc40007ffe0ff */
[----:B----4-:R-:W-:-:S04]  /*0120*/  SHF.R.U32.HI R8, RZ, 0x5, R18 ;  /* 0x00000005ff087819 */ /* 0x010fc80000011612 */
[----:B------:R3:W4:Y:S02]  /*0130*/  F2I.FTZ.U32.TRUNC.NTZ R7, R6 ;  /* 0x0000000600077305 */ /* 0x000724000021f000 */
[----:B---3--:R-:W-:Y:S02]  /*0140*/  IMAD.MOV.U32 R6, RZ, RZ, RZ ;  /* 0x000000ffff067224 */ /* 0x008fe400078e00ff */
[----:B----4-:R-:W-:-:S05]  /*0150*/  IMAD R0, R7, R9, RZ ;  /* 0x0000000907007224 */ /* 0x010fca00078e02ff */
[----:B------:R-:W-:-:S05]  /*0160*/  IADD3 R13, PT, PT, -R0, RZ, RZ ;  /* 0x000000ff000d7210 */ /* 0x000fca0007ffe1ff */
[----:B------:R-:W-:-:S04]  /*0170*/  IMAD.HI.U32 R0, R7, R13, R6 ;  /* 0x0000000d07007227 */ /* 0x000fc800078e0006 */
[----:B--2---:R-:W-:-:S05]  /*0180*/  VIADD R11, R5, 0xffffffff ;  /* 0xffffffff050b7836 */ /* 0x004fca0000000000 */
[----:B------:R-:W-:Y:S02]  /*0190*/  IABS R4, R11 ;  /* 0x0000000b00047213 */ /* 0x000fe40000000000 */
[----:B------:R-:W-:-:S03]  /*01a0*/  LOP3.LUT R11, R11, R2, RZ, 0x3c, !PT ;  /* 0x000000020b0b7212 */ /* 0x000fc600078e3cff */
[----:B------:R-:W-:Y:S01]  /*01b0*/  IMAD.HI.U32 R6, R0, R4, RZ ;  /* 0x0000000400067227 */ /* 0x000fe200078e00ff */
[----:B------:R-:W-:-:S04]  /*01c0*/  ISETP.GE.AND P2, PT, R11, RZ, PT ;  /* 0x000000ff0b00720c */ /* 0x000fc80003f46270 */
[----:B------:R-:W-:-:S05]  /*01d0*/  IADD3 R3, PT, PT, -R6, RZ, RZ ;  /* 0x000000ff06037210 */ /* 0x000fca0007ffe1ff */
[----:B------:R-:W-:Y:S01]  /*01e0*/  IMAD R4, R9, R3, R4 ;  /* 0x0000000309047224 */ /* 0x000fe200078e0204 */
[----:B------:R-:W-:-:S04]  /*01f0*/  IADD3 R3, PT, PT, R5, 0xf, RZ ;  /* 0x0000000f05037810 */ /* 0x000fc80007ffe0ff */
[----:B------:R-:W-:-:S13]  /*0200*/  ISETP.GT.U32.AND P3, PT, R9, R4, PT ;  /* 0x000000040900720c */ /* 0x000fda0003f64070 */
[----:B------:R-:W-:Y:S02]  /*0210*/  @!P3 IMAD.IADD R4, R4, 0x1, -R9 ;  /* 0x000000010404b824 */ /* 0x000fe400078e0a09 */
[----:B------:R-:W-:Y:S01]  /*0220*/  @!P3 VIADD R6, R6, 0x1 ;  /* 0x000000010606b836 */ /* 0x000fe20000000000 */
[----:B------:R-:W-:Y:S02]  /*0230*/  ISETP.NE.AND P3, PT, R2, RZ, PT ;  /* 0x000000ff0200720c */ /* 0x000fe40003f65270 */
[----:B------:R-:W-:Y:S02]  /*0240*/  ISETP.GE.U32.AND P0, PT, R4, R9, PT ;  /* 0x000000090400720c */ /* 0x000fe40003f06070 */
[----:B------:R-:W-:-:S04]  /*0250*/  SHF.R.S32.HI R4, RZ, 0x1f, R3 ;  /* 0x0000001fff047819 */ /* 0x000fc80000011403 */
[----:B------:R-:W-:Y:S01]  /*0260*/  LEA.HI R4, R4, R3, RZ, 0x4 ;  /* 0x0000000304047211 */ /* 0x000fe200078f20ff */
[----:B-1----:R-:W-:-:S03]  /*0270*/  @P1 IMAD R3, R16, R12, R17 ;  /* 0x0000000c10031224 */ /* 0x002fc600078e0211 */
[----:B------:R-:W-:Y:S02]  /*0280*/  SHF.R.S32.HI R7, RZ, 0x4, R4 ;  /* 0x00000004ff077819 */ /* 0x000fe40000011404 */
[----:B------:R-:W-:Y:S02]  /*0290*/  LOP3.LUT R4, R4, 0xfffffff0, RZ, 0xc0, !PT ;  /* 0xfffffff004047812 */ /* 0x000fe400078ec0ff */
[----:B------:R-:W-:Y:S02]  /*02a0*/  @P0 IADD3 R6, PT, PT, R6, 0x1, RZ ;  /* 0x0000000106060810 */ /* 0x000fe40007ffe0ff */
[----:B------:R-:W-:Y:S01]  /*02b0*/  VIMNMX R5, PT, PT, R5, R4, PT ;  /* 0x0000000405057248 */ /* 0x000fe20003fe0100 */
[----:B------:R-:W-:Y:S01]  /*02c0*/  @P1 IMAD R4, R3, R10, 0x1 ;  /* 0x0000000103041424 */ /* 0x000fe200078e020a */
[----:B------:R-:W-:Y:S01]  /*02d0*/  ISETP.GE.AND P0, PT, R8, R7, PT ;  /* 0x000000070800720c */ /* 0x000fe20003f06270 */
[----:B------:R-:W-:Y:S01]  /*02e0*/  @!P2 IMAD.MOV R6, RZ, RZ, -R6 ;  /* 0x000000ffff06a224 */ /* 0x000fe200078e0a06 */
[----:B------:R-:W-:Y:S01]  /*02f0*/  @!P3 LOP3.LUT R6, RZ, R2, RZ, 0x33, !PT ;  /* 0x00000002ff06b212 */ /* 0x000fe200078e33ff */
[----:B0-----:R-:W-:Y:S10]  /*0300*/  @P1 BRA `(.L_x_1771) ;  /* 0x0000000000d41947 */ /* 0x001ff40003800000 */
[----:B------:R-:W0:Y:S01]  /*0310*/  LDC R11, c[0x0][0x3a0] ;  /* 0x0000e800ff0b7b82 */ /* 0x000e220000000800 */
        /* <DEDUP_REMOVED lines=8> */
[----:B------:R-:W-:Y:S01]  /*03a0*/  IMAD R15, R12, R13, RZ ;  /* 0x0000000d0c0f7224 */ /* 0x000fe200078e02ff */
[----:B------:R-:W-:-:S03]  /*03b0*/  IABS R12, R16 ;  /* 0x00000010000c7213 */ /* 0x000fc60000000000 */
[----:B------:R-:W-:Y:S01]  /*03c0*/  IMAD.HI.U32 R3, R3, R15, R2 ;  /* 0x0000000f03037227 */ /* 0x000fe200078e0002 */
[----:B------:R-:W-:-:S04]  /*03d0*/  LOP3.LUT R2, R16, R11, RZ, 0x3c, !PT ;  /* 0x0000000b10027212 */ /* 0x000fc800078e3cff */
[----:B------:R-:W-:Y:S01]  /*03e0*/  ISETP.GE.AND P3, PT, R2, RZ, PT ;  /* 0x000000ff0200720c */ /* 0x000fe20003f66270 */
[----:B------:R-:W-:-:S04]  /*03f0*/  IMAD.HI.U32 R3, R3, R12, RZ ;  /* 0x0000000c03037227 */ /* 0x000fc800078e00ff */
        /* <DEDUP_REMOVED lines=20> */
[----:B------:R-:W-:-:S04]  /*0540*/  IMAD R15, R15, R12, RZ ;  /* 0x0000000c0f0f7224 */ /* 0x000fc800078e02ff */
[----:B------:R-:W-:Y:S02]  /*0550*/  IMAD.HI.U32 R3, R3, R15, R2 ;  /* 0x0000000f03037227 */ /* 0x000fe400078e0002 */
[----:B------:R-:W0:Y:S04]  /*0560*/  LDC R2, c[0x0][0x3e8] ;  /* 0x0000fa00ff027b82 */ /* 0x000e280000000800 */
[----:B------:R-:W-:-:S04]  /*0570*/  IMAD.HI.U32 R3, R3, R14, RZ ;  /* 0x0000000e03037227 */ /* 0x000fc800078e00ff */
[----:B------:R-:W-:-:S05]  /*0580*/  IMAD R13, R3, R13, R14 ;  /* 0x0000000d030d7224 */ /* 0x000fca00078e020e */
[----:B------:R-:W-:-:S13]  /*0590*/  ISETP.GT.U32.AND P2, PT, R12, R13, PT ;  /* 0x0000000d0c00720c */ /* 0x000fda0003f44070 */
[----:B------:R-:W-:Y:S01]  /*05a0*/  @!P2 IMAD.IADD R13, R13, 0x1, -R12 ;  /* 0x000000010d0da824 */ /* 0x000fe200078e0a0c */
[----:B------:R-:W-:Y:S02]  /*05b0*/  @!P2 IADD3 R3, PT, PT, R3, 0x1, RZ ;  /* 0x000000010303a810 */ /* 0x000fe40007ffe0ff */
[----:B------:R-:W-:Y:S02]  /*05c0*/  ISETP.NE.AND P2, PT, R4, RZ, PT ;  /* 0x000000ff0400720c */ /* 0x000fe40003f45270 */
[----:B------:R-:W-:Y:S02]  /*05d0*/  ISETP.GE.U32.AND P1, PT, R13, R12, PT ;  /* 0x0000000c0d00720c */ /* 0x000fe40003f26070 */
[----:B------:R-:W-:-:S04]  /*05e0*/  LOP3.LUT R12, R17, R4, RZ, 0x3c, !PT ;  /* 0x00000004110c7212 */ /* 0x000fc800078e3cff */
[----:B------:R-:W-:-:S07]  /*05f0*/  ISETP.GE.AND P3, PT, R12, RZ, PT ;  /* 0x000000ff0c00720c */ /* 0x000fce0003f66270 */
[----:B------:R-:W-:-:S06]  /*0600*/  @P1 VIADD R3, R3, 0x1 ;  /* 0x0000000103031836 */ /* 0x000fcc0000000000 */
[----:B------:R-:W-:Y:S02]  /*0610*/  @!P3 IADD3 R3, PT, PT, -R3, RZ, RZ ;  /* 0x000000ff0303b210 */ /* 0x000fe40007ffe1ff */
[----:B------:R-:W-:-:S05]  /*0620*/  @!P2 LOP3.LUT R3, RZ, R4, RZ, 0x33, !PT ;  /* 0x00000004ff03a212 */ /* 0x000fca00078e33ff */
[----:B0-----:R-:W-:-:S04]  /*0630*/  IMAD R3, R2, R11, R3 ;  /* 0x0000000b02037224 */ /* 0x001fc800078e0203 */
[----:B------:R-:W-:-:S04]  /*0640*/  IMAD.MOV R3, RZ, RZ, -R3 ;  /* 0x000000ffff037224 */ /* 0x000fc800078e0a03 */
[----:B------:R-:W-:-:S07]  /*0650*/  IMAD R4, R10, R3, 0x1 ;  /* 0x000000010a047424 */ /* 0x000fce00078e0203 */
.L_x_1771:
[----:B------:R-:W-:Y:S01]  /*0660*/  BSSY.RECONVERGENT B6, `(.L_x_1772) ;  /* 0x0000040000067945 */ /* 0x000fe20003800200 */
[----:B------:R-:W-:Y:S02]  /*0670*/  SHF.R.U32.HI R13, RZ, 0x1, R18 ;  /* 0x00000001ff0d7819 */ /* 0x000fe40000011612 */
[----:B------:R-:W-:Y:S02]  /*0680*/  LOP3.LUT R22, R18, 0x1, RZ, 0xc0, !PT ;  /* 0x0000000112167812 */ /* 0x000fe400078ec0ff */
[----:B------:R-:W-:Y:S01]  /*0690*/  MOV R10, R9 ;  /* 0x00000009000a7202 */ /* 0x000fe20000000f00 */
[----:B------:R-:W-:Y:S06]  /*06a0*/  @P0 BRA `(.L_x_1773) ;  /* 0x0000000000ec0947 */ /* 0x000fec0003800000 */
[----:B------:R-:W0:Y:S01]  /*06b0*/  LDC R23, c[0x0][0x3f0] ;  /* 0x0000fc00ff177b82 */ /* 0x000e220000000800 */
[----:B------:R-:W1:Y:S01]  /*06c0*/  LDCU UR4, c[0x0][0x3ec] ;  /* 0x00007d80ff0477ac */ /* 0x000e620008000800 */
[----:B------:R-:W-:-:S06]  /*06d0*/  MOV R14, R8 ;  /* 0x00000008000e7202 */ /* 0x000fcc0000000f00 */
[----:B------:R-:W2:Y:S01]  /*06e0*/  LDC R12, c[0x0][0x3f4] ;  /* 0x0000fd00ff0c7b82 */ /* 0x000ea20000000800 */
[----:B0-----:R-:W-:Y:S02]  /*06f0*/  IABS R11, R23 ;  /* 0x00000017000b7213 */ /* 0x001fe40000000000 */
[----:B------:R-:W-:Y:S02]  /*0700*/  ISETP.NE.AND P1, PT, R23, RZ, PT ;  /* 0x000000ff1700720c */ /* 0x000fe40003f25270 */
[----:B------:R-:W0:Y:S01]  /*0710*/  I2F.RP R9, R11 ;  /* 0x0000000b00097306 */ /* 0x000e220000209400 */
[----:B--2---:R-:W-:-:S07]  /*0720*/  ISETP.NE.AND P2, PT, R12, RZ, PT ;  /* 0x000000ff0c00720c */ /* 0x004fce0003f45270 */
[----:B0-----:R-:W0:Y:S02]  /*0730*/  MUFU.RCP R9, R9 ;  /* 0x0000000900097308 */ /* 0x001e240000001000 */
[----:B0-----:R-:W-:Y:S01]  /*0740*/  VIADD R3, R9, 0xffffffe ;  /* 0x0ffffffe09037836 */ /* 0x001fe20000000000 */
[----:B------:R-:W-:-:S05]  /*0750*/  IABS R9, R12 ;  /* 0x0000000c00097213 */ /* 0x000fca0000000000 */
[----:B------:R-:W0:Y:S02]  /*0760*/  F2I.FTZ.U32.TRUNC.NTZ R3, R3 ;  /* 0x0000000300037305 */ /* 0x000e24000021f000 */
[----:B0-----:R-:W-:-:S05]  /*0770*/  IADD3 R2, PT, PT, RZ, -R3, RZ ;  /* 0x80000003ff027210 */ /* 0x001fca0007ffe0ff */
[----:B------:R-:W-:Y:S02]  /*0780*/  IMAD R15, R2, R11, RZ ;  /* 0x0000000b020f7224 */ /* 0x000fe400078e02ff */
[----:B------:R-:W-:-:S04]  /*0790*/  IMAD.MOV.U32 R2, RZ, RZ, RZ ;  /* 0x000000ffff027224 */ /* 0x000fc800078e00ff */
[----:B------:R-:W-:Y:S01]  /*07a0*/  IMAD.HI.U32 R2, R3, R15, R2 ;  /* 0x0000000f03027227 */ /* 0x000fe200078e0002 */
[----:B------:R-:W-:-:S03]  /*07b0*/  LOP3.LUT R3, R13, 0xf, RZ, 0xc0, !PT ;  /* 0x0000000f0d037812 */ /* 0x000fc600078ec0ff */
[----:B-1----:R-:W-:-:S07]  /*07c0*/  VIADD R13, R6, -UR4 ;  /* 0x80000004060d7c36 */ /* 0x002fce0008000000 */
.L_x_1775:
        /* <DEDUP_REMOVED lines=33> */
[----:B------:R-:W-:Y:S01]  /*09e0*/  @!P0 IMAD.MOV.U32 R24, RZ, RZ, -0x800001 ;  /* 0xff7fffffff188424 */ /* 0x000fe200078e00ff */
[----:B------:R-:W-:-:S03]  /*09f0*/  @!P0 IADD3 R15, PT, PT, R3, R15, RZ ;  /* 0x0000000f030f8210 */ /* 0x000fc60007ffe0ff */
[----:B------:R-:W-:-:S05]  /*0a00*/  @!P0 VIADD R20, R20, 0x20 ;  /* 0x0000002014148836 */ /* 0x000fca0000000000 */
[----:B0-----:R-:W-:-:S04]  /*0a10*/  @!P0 LEA R20, R21, R20, 0x18 ;  /* 0x0000001415148211 */ /* 0x001fc800078ec0ff */
[----:B------:R-:W-:-:S05]  /*0a20*/  @!P0 LEA R15, R15, R20, 0x2 ;  /* 0x000000140f0f8211 */ /* 0x000fca00078e10ff */
[----:B------:R0:W-:Y:S01]  /*0a30*/  @!P0 STS [R15], R24 ;  /* 0x000000180f008388 */ /* 0x0001e20000000800 */
[----:B------:R-:W-:-:S13]  /*0a40*/  ISETP.GE.AND P0, PT, R14, R7, PT ;  /* 0x000000070e00720c */ /* 0x000fda0003f06270 */
[----:B0-----:R-:W-:Y:S05]  /*0a50*/  @!P0 BRA `(.L_x_1775) ;  /* 0xfffffffc005c8947 */ /* 0x001fea000383ffff */
.L_x_1773:
[----:B------:R-:W-:Y:S05]  /*0a60*/  BSYNC.RECONVERGENT B6 ;  /* 0x0000000000067941 */ /* 0x000fea0003800200 */
.L_x_1772:
[----:B------:R-:W-:Y:S01]  /*0a70*/  UMOV UR4, 0xffffffff ;  /* 0xffffffff00047882 */ /* 0x000fe20000000000 */
[----:B------:R-:W-:Y:S02]  /*0a80*/  LOP3.LUT R10, R18, 0x1f, RZ, 0xc0, !PT ;  /* 0x0000001f120a7812 */ /* 0x000fe400078ec0ff */
        /* <DEDUP_REMOVED lines=9> */
.L_x_1807:
[----:B------:R-:W2:Y:S01]  /*0b20*/  S2R R0, SR_CgaCtaId ;  /* 0x0000000000007919 */ /* 0x000ea20000008800 */
[----:B------:R-:W-:Y:S01]  /*0b30*/  MOV R11, 0x400 ;  /* 0x00000400000b7802 */ /* 0x000fe20000000f00 */
[----:B------:R-:W-:Y:S05]  /*0b40*/  WARPSYNC.ALL ;  /* 0x0000000000007948 */ /* 0x000fea0003800000 */
[----:B------:R-:W-:Y:S02]  /*0b50*/  ISETP.NE.AND P3, PT, R10, RZ, PT ;  /* 0x000000ff0a00720c */ /* 0x000fe40003f65270 */
[----:B01----:R-:W-:Y:S02]  /*0b60*/  FMNMX.FTZ R3, R3, R14, !PT ;  /* 0x0000000e03037209 */ /* 0x003fe40007810000 */
[----:B--2---:R-:W-:-:S05]  /*0b70*/  LEA R13, R0, R11, 0x18 ;  /* 0x0000000b000d7211 */ /* 0x004fca00078ec0ff */
[----:B------:R-:W-:-:S05]  /*0b80*/  IMAD R2, R8, 0x4, R13 ;  /* 0x0000000408027824 */ /* 0x000fca00078e020d */
        /* <DEDUP_REMOVED lines=17> */
[----:B------:R-:W-:Y:S01]  /*0ca0*/  MOV R20, RZ ;  /* 0x000000ff00147202 */ /* 0x000fe20000000f00 */
[----:B------:R-:W-:Y:S02]  /*0cb0*/  IMAD.MOV.U32 R14, RZ, RZ, R18 ;  /* 0x000000ffff0e7224 */ /* 0x000fe400078e0012 */
[----:B------:R-:W-:-:S05]  /*0cc0*/  IMAD.IADD R12, R5, 0x1, R12 ;  /* 0x00000001050c7824 */ /* 0x000fca00078e020c */
[C---:B------:R-:W-:Y:S02]  /*0cd0*/  LOP3.LUT R13, R12.reuse, 0x180, RZ, 0xc0, !PT ;  /* 0x000001800c0d7812 */ /* 0x040fe400078ec0ff */
[----:B------:R-:W-:Y:S02]  /*0ce0*/  ISETP.GE.U32.AND P0, PT, R12, 0x180, PT ;  /* 0x000001800c00780c */ /* 0x000fe40003f06070 */
[----:B------:R-:W-:-:S13]  /*0cf0*/  ISETP.NE.AND P4, PT, R13, 0x180, PT ;  /* 0x000001800d00780c */ /* 0x000fda0003f85270 */
[----:B------:R-:W-:Y:S05]  /*0d00*/  @!P4 BRA `(.L_x_1780) ;  /* 0x00000000004cc947 */ /* 0x000fea0003800000 */
[----:B------:R-:W-:Y:S01]  /*0d10*/  IADD3 R13, PT, PT, R11, 0x20, RZ ;  /* 0x000000200b0d7810 */ /* 0x000fe20007ffe0ff */
[----:B------:R-:W-:Y:S01]  /*0d20*/  IMAD.MOV.U32 R20, RZ, RZ, RZ ;  /* 0x000000ffff147224 */ /* 0x000fe200078e00ff */
[----:B------:R-:W-:Y:S02]  /*0d30*/  LEA.HI R12, R12, 0x1, RZ, 0x19 ;  /* 0x000000010c0c7811 */ /* 0x000fe400078fc8ff */
[----:B------:R-:W-:Y:S02]  /*0d40*/  LEA R13, R0, R13, 0x18 ;  /* 0x0000000d000d7211 */ /* 0x000fe400078ec0ff */
[----:B------:R-:W-:Y:S02]  /*0d50*/  LOP3.LUT R12, R12, 0x3, RZ, 0xc0, !PT ;  /* 0x000000030c0c7812 */ /* 0x000fe400078ec0ff */
[----:B------:R-:W-:Y:S01]  /*0d60*/  MOV R14, R18 ;  /* 0x00000012000e7202 */ /* 0x000fe20000000f00 */
[----:B------:R-:W-:Y:S01]  /*0d70*/  IMAD R13, R18, 0x4, R13 ;  /* 0x00000004120d7824 */ /* 0x000fe200078e020d */
[----:B------:R-:W-:-:S07]  /*0d80*/  IADD3 R12, PT, PT, -R12, RZ, RZ ;  /* 0x000000ff0c0c7210 */ /* 0x000fce0007ffe1ff */
.L_x_1781:
        /* <DEDUP_REMOVED lines=11> */
.L_x_1780:
[----:B------:R-:W-:Y:S05]  /*0e40*/  BSYNC.RECONVERGENT B1 ;  /* 0x0000000000017941 */ /* 0x000fea0003800200 */
.L_x_1779:
        /* <DEDUP_REMOVED lines=12> */
.L_x_1784:
        /* <DEDUP_REMOVED lines=9> */
[----:B------:R-:W-:Y:S01]  /*0fa0*/  FMUL.FTZ R27, R25, 1.4426950216293334961 ;  /* 0x3fb8aa3b191b7820 */ /* 0x000fe20000410000 */
[----:B--2---:R-:W-:Y:S01]  /*0fb0*/  FADD.FTZ R23, -R10, R23 ;  /* 0x000000170a177221 */ /* 0x004fe20000010100 */
[----:B------:R-:W-:-:S04]  /*0fc0*/  FMUL.FTZ R24, R24, 1.4426950216293334961 ;  /* 0x3fb8aa3b18187820 */ /* 0x000fc80000410000 */
[----:B------:R-:W0:Y:S01]  /*0fd0*/  MUFU.EX2 R27, R27 ;  /* 0x0000001b001b7308 */ /* 0x000e220000000800 */
[----:B------:R-:W-:Y:S01]  /*0fe0*/  FMUL.FTZ R25, R23, 1.4426950216293334961 ;  /* 0x3fb8aa3b17197820 */ /* 0x000fe20000410000 */
[----:B---3--:R-:W-:Y:S02]  /*0ff0*/  FADD.FTZ R21, -R10, R21 ;  /* 0x000000150a157221 */ /* 0x008fe40000010100 */
[----:B------:R1:W2:Y:S02]  /*1000*/  MUFU.EX2 R29, R24 ;  /* 0x00000018001d7308 */ /* 0x0002a40000000800 */
[----:B------:R-:W-:Y:S02]  /*1010*/  FMUL.FTZ R23, R21, 1.4426950216293334961 ;  /* 0x3fb8aa3b15177820 */ /* 0x000fe40000410000 */
[----:B------:R-:W3:Y:S01]  /*1020*/  MUFU.EX2 R25, R25 ;  /* 0x0000001900197308 */ /* 0x000ee20000000800 */
[----:B------:R-:W5:Y:S03]  /*1030*/  LDS R21, [R12+0x600] ;  /* 0x000600000c157984 */ /* 0x000f660000000800 */
[----:B------:R-:W4:Y:S01]  /*1040*/  MUFU.EX2 R23, R23 ;  /* 0x0000001700177308 */ /* 0x000f220000000800 */
[----:B-1----:R-:W1:Y:S01]  /*1050*/  LDS R24, [R12+0x800] ;  /* 0x000800000c187984 */ /* 0x002e620000000800 */
[----:B0-----:R-:W-:-:S03]  /*1060*/  FADD.FTZ R20, R27, R20 ;  /* 0x000000141b147221 */ /* 0x001fc60000010000 */
[----:B------:R0:W-:Y:S01]  /*1070*/  STS [R12+-0x400], R27 ;  /* 0xfffc001b0c007388 */ /* 0x0001e20000000800 */
[----:B--2---:R-:W-:-:S03]  /*1080*/  FADD.FTZ R26, R20, R29 ;  /* 0x0000001d141a7221 */ /* 0x004fc60000010000 */
[----:B------:R-:W2:Y:S01]  /*1090*/  LDS R20, [R12+0xa00] ;  /* 0x000a00000c147984 */ /* 0x000ea20000000800 */
[----:B---3--:R-:W-:-:S03]  /*10a0*/  FADD.FTZ R26, R26, R25 ;  /* 0x000000191a1a7221 */ /* 0x008fc60000010000 */
[----:B------:R3:W-:Y:S01]  /*10b0*/  STS [R12+-0x200], R29 ;  /* 0xfffe001d0c007388 */ /* 0x0007e20000000800 */
[----:B----4-:R-:W-:Y:S01]  /*10c0*/  FADD.FTZ R28, R26, R23 ;  /* 0x000000171a1c7221 */ /* 0x010fe20000010000 */
[----:B0-----:R-:W-:Y:S02]  /*10d0*/  FADD.FTZ R27, -R10, R15 ;  /* 0x0000000f0a1b7221 */ /* 0x001fe40000010100 */
[----:B------:R-:W0:Y:S04]  /*10e0*/  LDS R26, [R12+0xc00] ;  /* 0x000c00000c1a7984 */ /* 0x000e280000000800 */
[----:B------:R-:W4:Y:S01]  /*10f0*/  LDS R15, [R12+0xe00] ;  /* 0x000e00000c0f7984 */ /* 0x000f220000000800 */
[----:B---3--:R-:W-:-:S03]  /*1100*/  FMUL.FTZ R29, R27, 1.4426950216293334961 ;  /* 0x3fb8aa3b1b1d7820 */ /* 0x008fc60000410000 */
[----:B------:R3:W-:Y:S03]  /*1110*/  STS [R12+0x200], R23 ;  /* 0x000200170c007388 */ /* 0x0007e60000000800 */
[----:B------:R-:W3:Y:S01]  /*1120*/  MUFU.EX2 R29, R29 ;  /* 0x0000001d001d7308 */ /* 0x000ee20000000800 */
[----:B------:R3:W-:Y:S01]  /*1130*/  STS [R12], R25 ;  /* 0x000000190c007388 */ /* 0x0007e20000000800 */
[C---:B-----5:R-:W-:Y:S01]  /*1140*/  FADD.FTZ R21, -R10.reuse, R21 ;  /* 0x000000150a157221 */ /* 0x060fe20000010100 */
[----:B-1----:R-:W-:-:S03]  /*1150*/  FADD.FTZ R24, -R10, R24 ;  /* 0x000000180a187221 */ /* 0x002fc60000010100 */
[----:B---3--:R-:W-:Y:S01]  /*1160*/  FMUL.FTZ R23, R21, 1.4426950216293334961 ;  /* 0x3fb8aa3b15177820 */ /* 0x008fe20000410000 */
[----:B------:R-:W-:Y:S01]  /*1170*/  FADD.FTZ R27, R28, R29 ;  /* 0x0000001d1c1b7221 */ /* 0x000fe20000010000 */
[----:B------:R1:W-:Y:S01]  /*1180*/  STS [R12+0x400], R29 ;  /* 0x0004001d0c007388 */ /* 0x0003e20000000800 */
[----:B------:R-:W-:Y:S01]  /*1190*/  FMUL.FTZ R25, R24, 1.4426950216293334961 ;  /* 0x3fb8aa3b18197820 */ /* 0x000fe20000410000 */
[C---:B--2---:R-:W-:Y:S02]  /*11a0*/  FADD.FTZ R21, -R10.reuse, R20 ;  /* 0x000000140a157221 */ /* 0x044fe40000010100 */
[----:B------:R2:W3:Y:S02]  /*11b0*/  MUFU.EX2 R20, R23 ;  /* 0x0000001700147308 */ /* 0x0004e40000000800 */
[----:B------:R-:W-:Y:S02]  /*11c0*/  FMUL.FTZ R28, R21, 1.4426950216293334961 ;  /* 0x3fb8aa3b151c7820 */ /* 0x000fe40000410000 */
[----:B------:R-:W5:Y:S01]  /*11d0*/  MUFU.EX2 R25, R25 ;  /* 0x0000001900197308 */ /* 0x000f620000000800 */
[----:B0-----:R-:W-:-:S03]  /*11e0*/  FADD.FTZ R26, -R10, R26 ;  /* 0x0000001a0a1a7221 */ /* 0x001fc60000010100 */
[----:B-1----:R-:W0:Y:S01]  /*11f0*/  MUFU.EX2 R29, R28 ;  /* 0x0000001c001d7308 */ /* 0x002e220000000800 */
[----:B--2---:R-:W1:Y:S01]  /*1200*/  LDS R23, [R12+0x1000] ;  /* 0x001000000c177984 */ /* 0x004e620000000800 */
[----:B------:R-:W-:Y:S01]  /*1210*/  FMUL.FTZ R21, R26, 1.4426950216293334961 ;  /* 0x3fb8aa3b1a157820 */ /* 0x000fe20000410000 */
[----:B----4-:R-:W-:Y:S02]  /*1220*/  FADD.FTZ R15, -R10, R15 ;  /* 0x0000000f0a0f7221 */ /* 0x010fe40000010100 */
[----:B------:R-:W2:Y:S01]  /*1230*/  LDS R26, [R12+0x1400] ;  /* 0x001400000c1a7984 */ /* 0x000ea20000000800 */
[----:B---3--:R-:W-:Y:S01]  /*1240*/  FADD.FTZ R24, R27, R20 ;  /* 0x000000141b187221 */ /* 0x008fe20000010000 */
[----:B------:R-:W-:Y:S01]  /*1250*/  FMUL.FTZ R15, R15, 1.4426950216293334961 ;  /* 0x3fb8aa3b0f0f7820 */ /* 0x000fe20000410000 */
[----:B------:R-:W3:Y:S01]  /*1260*/  MUFU.EX2 R21, R21 ;  /* 0x0000001500157308 */ /* 0x000ee20000000800 */
[----:B------:R-:W-:Y:S01]  /*1270*/  STS [R12+0x600], R20 ;  /* 0x000600140c007388 */ /* 0x000fe20000000800 */
[----:B-----5:R-:W-:-:S02]  /*1280*/  FADD.FTZ R24, R24, R25 ;  /* 0x0000001918187221 */ /* 0x020fc40000010000 */
[----:B------:R0:W4:Y:S01]  /*1290*/  MUFU.EX2 R27, R15 ;  /* 0x0000000f001b7308 */ /* 0x0001220000000800 */
[----:B------:R-:W5:Y:S04]  /*12a0*/  LDS R20, [R12+0x1600] ;  /* 0x001600000c147984 */ /* 0x000f680000000800 */
[----:B------:R-:W-:Y:S01]  /*12b0*/  STS [R12+0x800], R25 ;  /* 0x000800190c007388 */ /* 0x000fe20000000800 */
[----:B0-----:R-:W-:-:S03]  /*12c0*/  FADD.FTZ R15, R24, R29 ;  /* 0x0000001d180f7221 */ /* 0x001fc60000010000 */
[----:B------:R-:W0:Y:S01]  /*12d0*/  LDS R25, [R12+0x1a00] ;  /* 0x001a00000c197984 */ /* 0x000e220000000800 */
[----:B---3--:R-:W-:-:S03]  /*12e0*/  FADD.FTZ R28, R15, R21 ;  /* 0x000000150f1c7221 */ /* 0x008fc60000010000 */
[----:B------:R-:W3:Y:S01]  /*12f0*/  LDS R24, [R12+0x1200] ;  /* 0x001200000c187984 */ /* 0x000ee20000000800 */
[----:B----4-:R-:W-:-:S03]  /*1300*/  FADD.FTZ R15, R28, R27 ;  /* 0x0000001b1c0f7221 */ /* 0x010fc60000010000 */
[----:B------:R4:W-:Y:S04]  /*1310*/  STS [R12+0xa00], R29 ;  /* 0x000a001d0c007388 */ /* 0x0009e80000000800 */
[----:B------:R-:W3:Y:S04]  /*1320*/  LDS R28, [R12+0x1800] ;  /* 0x001800000c1c7984 */ /* 0x000ee80000000800 */
[----:B------:R2:W-:Y:S01]  /*1330*/  STS [R12+0xc00], R21 ;  /* 0x000c00150c007388 */ /* 0x0005e20000000800 */
[----:B-1----:R-:W-:-:S03]  /*1340*/  FADD.FTZ R23, -R10, R23 ;  /* 0x000000170a177221 */ /* 0x002fc60000010100 */
[----:B------:R1:W-:Y:S01]  /*1350*/  STS [R12+0xe00], R27 ;  /* 0x000e001b0c007388 */ /* 0x0003e20000000800 */
[----:B----4-:R-:W-:Y:S01]  /*1360*/  FMUL.FTZ R29, R23, 1.4426950216293334961 ;  /* 0x3fb8aa3b171d7820 */ /* 0x010fe20000410000 */
[----:B--2---:R-:W-:-:S03]  /*1370*/  FADD.FTZ R26, -R10, R26 ;  /* 0x0000001a0a1a7221 */ /* 0x004fc60000010100 */
[----:B------:R-:W2:Y:S01]  /*1380*/  MUFU.EX2 R21, R29 ;  /* 0x0000001d00157308 */ /* 0x000ea20000000800 */
[----:B------:R-:W-:Y:S01]  /*1390*/  FMUL.FTZ R26, R26, 1.4426950216293334961 ;  /* 0x3fb8aa3b1a1a7820 */ /* 0x000fe20000410000 */
[----:B-----5:R-:W-:-:S03]  /*13a0*/  FADD.FTZ R20, -R10, R20 ;  /* 0x000000140a147221 */ /* 0x020fc60000010100 */
[----:B-1----:R-:W1:Y:S01]  /*13b0*/  MUFU.EX2 R27, R26 ;  /* 0x0000001a001b7308 */ /* 0x002e620000000800 */
[C---:B0-----:R-:W-:Y:S01]  /*13c0*/  FADD.FTZ R25, -R10.reuse, R25 ;  /* 0x000000190a197221 */ /* 0x041fe20000010100 */
[----:B--2---:R-:W-:Y:S01]  /*13d0*/  STS [R12+0x1000], R21 ;  /* 0x001000150c007388 */ /* 0x004fe20000000800 */
[----:B---3--:R-:W-:Y:S02]  /*13e0*/  FADD.FTZ R24, -R10, R24 ;  /* 0x000000180a187221 */ /* 0x008fe40000010100 */
[----:B------:R-:W-:Y:S01]  /*13f0*/  FMUL.FTZ R25, R25, 1.4426950216293334961 ;  /* 0x3fb8aa3b19197820 */ /* 0x000fe20000410000 */
[----:B-1----:R-:W-:Y:S01]  /*1400*/  STS [R12+0x1400], R27 ;  /* 0x0014001b0c007388 */ /* 0x002fe20000000800 */
[----:B------:R-:W-:Y:S01]  /*1410*/  FMUL.FTZ R23, R24, 1.4426950216293334961 ;  /* 0x3fb8aa3b18177820 */ /* 0x000fe20000410000 */
[----:B------:R-:W-:Y:S01]  /*1420*/  FMUL.FTZ R24, R20, 1.4426950216293334961 ;  /* 0x3fb8aa3b14187820 */ /* 0x000fe20000410000 */
[----:B------:R-:W-:Y:S02]  /*1430*/  FADD.FTZ R20, R15, R21 ;  /* 0x000000150f147221 */ /* 0x000fe40000010000 */
[----:B------:R-:W0:Y:S01]  /*1440*/  MUFU.EX2 R25, R25 ;  /* 0x0000001900197308 */ /* 0x000e220000000800 */
[----:B------:R-:W-:-:S03]  /*1450*/  FADD.FTZ R28, -R10, R28 ;  /* 0x0000001c0a1c7221 */ /* 0x000fc60000010100 */
[----:B------:R-:W1:Y:S01]  /*1460*/  MUFU.EX2 R23, R23 ;  /* 0x0000001700177308 */ /* 0x000e620000000800 */
[----:B------:R-:W-:-:S03]  /*1470*/  FMUL.FTZ R28, R28, 1.4426950216293334961 ;  /* 0x3fb8aa3b1c1c7820 */ /* 0x000fc60000410000 */
[----:B------:R-:W2:Y:S04]  /*1480*/  MUFU.EX2 R24, R24 ;  /* 0x0000001800187308 */ /* 0x000ea80000000800 */
[----:B------:R-:W3:Y:S01]  /*1490*/  MUFU.EX2 R29, R28 ;  /* 0x0000001c001d7308 */ /* 0x000ee20000000800 */
[----:B0-----:R-:W-:Y:S01]  /*14a0*/  STS [R12+0x1a00], R25 ;  /* 0x001a00190c007388 */ /* 0x001fe20000000800 */
[----:B-1----:R-:W-:-:S03]  /*14b0*/  FADD.FTZ R20, R20, R23 ;  /* 0x0000001714147221 */ /* 0x002fc60000010000 */
[----:B------:R-:W-:Y:S01]  /*14c0*/  STS [R12+0x1200], R23 ;  /* 0x001200170c007388 */ /* 0x000fe20000000800 */
[----:B------:R-:W-:-:S03]  /*14d0*/  FADD.FTZ R15, R20, R27 ;  /* 0x0000001b140f7221 */ /* 0x000fc60000010000 */
[----:B--2---:R-:W-:Y:S01]  /*14e0*/  STS [R12+0x1600], R24 ;  /* 0x001600180c007388 */ /* 0x004fe20000000800 */
[----:B------:R-:W-:-:S03]  /*14f0*/  FADD.FTZ R20, R15, R24 ;  /* 0x000000180f147221 */ /* 0x000fc60000010000 */
[----:B---3--:R0:W-:Y:S01]  /*1500*/  STS [R12+0x1800], R29 ;  /* 0x0018001d0c007388 */ /* 0x0081e20000000800 */
[----:B------:R-:W-:-:S04]  /*1510*/  FADD.FTZ R20, R20, R29 ;  /* 0x0000001d14147221 */ /* 0x000fc80000010000 */
[----:B------:R-:W-:Y:S01]  /*1520*/  FADD.FTZ R20, R20, R25 ;  /* 0x0000001914147221 */ /* 0x000fe20000010000 */
[----:B0-----:R-:W-:Y:S01]  /*1530*/  IADD3 R12, PT, PT, R12, 0x2000, RZ ;  /* 0x000020000c0c7810 */ /* 0x001fe20007ffe0ff */
[----:B------:R-:W-:Y:S06]  /*1540*/  @!P4 BRA `(.L_x_1784) ;  /* 0xfffffff80070c947 */ /* 0x000fec000383ffff */
.L_x_1783:
[----:B------:R-:W-:Y:S05]  /*1550*/  BSYNC.RECONVERGENT B1 ;  /* 0x0000000000017941 */ /* 0x000fea0003800200 */
.L_x_1782:
        /* <DEDUP_REMOVED lines=10> */
[----:B------:R-:W-:Y:S04]  /*1600*/  LDS R21, [R12+0x600] ;  /* 0x000600000c157984 */ /* 0x000fe80000000800 */
[----:B------:R-:W-:Y:S04]  /*1610*/  LDS R23, [R12+0x800] ;  /* 0x000800000c177984 */ /* 0x000fe80000000800 */
[----:B------:R-:W4:Y:S01]  /*1620*/  LDS R15, [R12+0xa00] ;  /* 0x000a00000c0f7984 */ /* 0x000f220000000800 */
[----:B0-----:R-:W-:-:S04]  /*1630*/  FADD.FTZ R13, -R10, R13 ;  /* 0x0000000d0a0d7221 */ /* 0x001fc80000010100 */
[----:B------:R-:W-:Y:S01]  /*1640*/  FMUL.FTZ R24, R13, 1.4426950216293334961 ;  /* 0x3fb8aa3b0d187820 */ /* 0x000fe20000410000 */
[C---:B-1----:R-:W-:Y:S01]  /*1650*/  FADD.FTZ R29, -R10.reuse, R29 ;  /* 0x0000001d0a1d7221 */ /* 0x042fe20000010100 */
[----:B------:R-:W0:Y:S02]  /*1660*/  LDS R13, [R12+0x200] ;  /* 0x000200000c0d7984 */ /* 0x000e240000000800 */
[----:B------:R-:W1:Y:S01]  /*1670*/  MUFU.EX2 R27, R24 ;  /* 0x00000018001b7308 */ /* 0x000e620000000800 */
[C---:B--2---:R-:W-:Y:S01]  /*1680*/  FADD.FTZ R26, -R10.reuse, R26 ;  /* 0x0000001a0a1a7221 */ /* 0x044fe20000010100 */
[----:B------:R-:W-:Y:S01]  /*1690*/  FMUL.FTZ R29, R29, 1.4426950216293334961 ;  /* 0x3fb8aa3b1d1d7820 */ /* 0x000fe20000410000 */
[----:B---3--:R-:W-:Y:S02]  /*16a0*/  FADD.FTZ R28, -R10, R25 ;  /* 0x000000190a1c7221 */ /* 0x008fe40000010100 */
[----:B------:R-:W-:Y:S02]  /*16b0*/  FMUL.FTZ R26, R26, 1.4426950216293334961 ;  /* 0x3fb8aa3b1a1a7820 */ /* 0x000fe40000410000 */
[----:B------:R-:W-:-:S02]  /*16c0*/  FMUL.FTZ R28, R28, 1.4426950216293334961 ;  /* 0x3fb8aa3b1c1c7820 */ /* 0x000fc40000410000 */
[----:B------:R-:W2:Y:S01]  /*16d0*/  MUFU.EX2 R25, R26 ;  /* 0x0000001a00197308 */ /* 0x000ea20000000800 */
[----:B-1----:R1:W-:Y:S01]  /*16e0*/  STS [R12+-0x400], R27 ;  /* 0xfffc001b0c007388 */ /* 0x0023e20000000800 */
[----:B------:R-:W-:Y:S01]  /*16f0*/  FADD.FTZ R20, R20, R27 ;  /* 0x0000001b14147221 */ /* 0x000fe20000010000 */
[----:B----4-:R-:W-:-:S04]  /*1700*/  FADD.FTZ R15, -R10, R15 ;  /* 0x0000000f0a0f7221 */ /* 0x010fc80000010100 */
[----:B------:R-:W-:Y:S01]  /*1710*/  FMUL.FTZ R15, R15, 1.4426950216293334961 ;  /* 0x3fb8aa3b0f0f7820 */ /* 0x000fe20000410000 */
[----:B--2---:R-:W-:Y:S01]  /*1720*/  STS [R12], R25 ;  /* 0x000000190c007388 */ /* 0x004fe20000000800 */
[----:B-1----:R-:W-:-:S04]  /*1730*/  FADD.FTZ R27, -R10, R21 ;  /* 0x000000150a1b7221 */ /* 0x002fc80000010100 */
[----:B------:R-:W1:Y:S01]  /*1740*/  MUFU.EX2 R15, R15 ;  /* 0x0000000f000f7308 */ /* 0x000e620000000800 */
[----:B------:R-:W-:Y:S01]  /*1750*/  FMUL.FTZ R27, R27, 1.4426950216293334961 ;  /* 0x3fb8aa3b1b1b7820 */ /* 0x000fe20000410000 */
[----:B0-----:R-:W-:Y:S02]  /*1760*/  FADD.FTZ R24, -R10, R13 ;  /* 0x0000000d0a187221 */ /* 0x001fe40000010100 */
[----:B------:R-:W0:Y:S01]  /*1770*/  MUFU.EX2 R13, R29 ;  /* 0x0000001d000d7308 */ /* 0x000e220000000800 */
[----:B-1----:R-:W-:Y:S01]  /*1780*/  STS [R12+0xa00], R15 ;  /* 0x000a000f0c007388 */ /* 0x002fe20000000800 */
[----:B------:R-:W-:Y:S02]  /*1790*/  FMUL.FTZ R24, R24, 1.4426950216293334961 ;  /* 0x3fb8aa3b18187820 */ /* 0x000fe40000410000 */
[----:B------:R-:W1:Y:S04]  /*17a0*/  MUFU.EX2 R29, R27 ;  /* 0x0000001b001d7308 */ /* 0x000e680000000800 */
[----:B------:R2:W3:Y:S01]  /*17b0*/  MUFU.EX2 R21, R24 ;  /* 0x0000001800157308 */ /* 0x0004e20000000800 */
[----:B0-----:R-:W-:Y:S01]  /*17c0*/  FADD.FTZ R20, R20, R13 ;  /* 0x0000000d14147221 */ /* 0x001fe20000010000 */
[----:B------:R-:W-:Y:S01]  /*17d0*/  STS [R12+-0x200], R13 ;  /* 0xfffe000d0c007388 */ /* 0x000fe20000000800 */
[----:B--2---:R-:W-:-:S02]  /*17e0*/  FADD.FTZ R24, -R10, R23 ;  /* 0x000000170a187221 */ /* 0x004fc40000010100 */
[----:B------:R-:W-:Y:S01]  /*17f0*/  FADD.FTZ R20, R20, R25 ;  /* 0x0000001914147221 */ /* 0x000fe20000010000 */
[----:B------:R-:W0:Y:S01]  /*1800*/  MUFU.EX2 R23, R28 ;  /* 0x0000001c00177308 */ /* 0x000e220000000800 */
[----:B-1----:R-:W-:Y:S01]  /*1810*/  STS [R12+0x600], R29 ;  /* 0x0006001d0c007388 */ /* 0x002fe20000000800 */
[----:B------:R-:W-:Y:S01]  /*1820*/  FMUL.FTZ R24, R24, 1.4426950216293334961 ;  /* 0x3fb8aa3b18187820 */ /* 0x000fe20000410000 */
[----:B---3--:R-:W-:Y:S02]  /*1830*/  FADD.FTZ R20, R20, R21 ;  /* 0x0000001514147221 */ /* 0x008fe40000010000 */
[----:B------:R-:W-:Y:S01]  /*1840*/  STS [R12+0x200], R21 ;  /* 0x000200150c007388 */ /* 0x000fe20000000800 */
[----:B------:R-:W1:Y:S01]  /*1850*/  MUFU.EX2 R27, R24 ;  /* 0x00000018001b7308 */ /* 0x000e620000000800 */
[----:B0-----:R-:W-:Y:S02]  /*1860*/  FADD.FTZ R20, R20, R23 ;  /* 0x0000001714147221 */ /* 0x001fe40000010000 */
[----:B------:R-:W-:Y:S02]  /*1870*/  STS [R12+0x400], R23 ;  /* 0x000400170c007388 */ /* 0x000fe40000000800 */
[----:B------:R-:W-:-:S02]  /*1880*/  FADD.FTZ R20, R20, R29 ;  /* 0x0000001d14147221 */ /* 0x000fc40000010000 */
[----:B-1----:R0:W-:Y:S02]  /*1890*/  STS [R12+0x800], R27 ;  /* 0x0008001b0c007388 */ /* 0x0021e40000000800 */
[----:B------:R-:W-:-:S04]  /*18a0*/  FADD.FTZ R20, R20, R27 ;  /* 0x0000001b14147221 */ /* 0x000fc80000010000 */
[----:B------:R-:W-:Y:S01]  /*18b0*/  FADD.FTZ R20, R20, R15 ;  /* 0x0000000f14147221 */ /* 0x000fe20000010000 */
[----:B0-----:R-:W-:-:S07]  /*18c0*/  VIADD R12, R12, 0x1000 ;  /* 0x000010000c0c7836 */ /* 0x001fce0000000000 */
.L_x_1786:
[----:B------:R-:W-:Y:S05]  /*18d0*/  BSYNC.RECONVERGENT B1 ;  /* 0x0000000000017941 */ /* 0x000fea0003800200 */
.L_x_1785:
        /* <DEDUP_REMOVED lines=26> */
.L_x_1778:
[----:B------:R-:W-:Y:S05]  /*1a80*/  BSYNC.RECONVERGENT B0 ;  /* 0x0000000000007941 */ /* 0x000fea0003800200 */
.L_x_1777:
        /* <DEDUP_REMOVED lines=31> */
[----:B------:R-:W-:-:S03]  /*1c80*/  IADD3 R13, PT, PT, R11, 0x20, RZ ;  /* 0x000000200b0d7810 */ /* 0x000fc60007ffe0ff */
[C---:B------:R-:W-:Y:S01]  /*1c90*/  IMAD.SHL.U32 R3, R10.reuse, 0x80, RZ ;  /* 0x000000800a037824 */ /* 0x040fe200078e00ff */
[----:B------:R-:W-:Y:S02]  /*1ca0*/  LOP3.LUT R10, R10, 0x3, RZ, 0xc0, !PT ;  /* 0x000000030a0a7812 */ /* 0x000fe400078ec0ff */
[----:B------:R-:W-:Y:S02]  /*1cb0*/  LEA R15, R0, R13, 0x18 ;  /* 0x0000000d000f7211 */ /* 0x000fe400078ec0ff */
[----:B------:R-:W-:Y:S02]  /*1cc0*/  LOP3.LUT R3, R3, 0x180, RZ, 0xc0, !PT ;  /* 0x0000018003037812 */ /* 0x000fe400078ec0ff */
[----:B------:R-:W-:Y:S01]  /*1cd0*/  IADD3 R13, PT, PT, -R10, RZ, RZ ;  /* 0x000000ff0a0d7210 */ /* 0x000fe20007ffe1ff */
[----:B------:R-:W-:Y:S01]  /*1ce0*/  IMAD R12, R18, 0x4, R15 ;  /* 0x00000004120c7824 */ /* 0x000fe200078e020f */
[----:B------:R-:W-:-:S07]  /*1cf0*/  IADD3 R10, PT, PT, R3, R18, RZ ;  /* 0x00000012030a7210 */ /* 0x000fce0007ffe0ff */
.L_x_1791:
[----:B------:R-:W0:Y:S01]  /*1d00*/  LDS R3, [R12] ;  /* 0x000000000c037984 */ /* 0x000e220000000800 */
[----:B------:R-:W-:-:S05]  /*1d10*/  VIADD R13, R13, 0x1 ;  /* 0x000000010d0d7836 */ /* 0x000fca0000000000 */
[----:B------:R-:W-:Y:S01]  /*1d20*/  ISETP.NE.AND P0, PT, R13, RZ, PT ;  /* 0x000000ff0d00720c */ /* 0x000fe20003f05270 */
[----:B0-----:R-:W-:-:S05]  /*1d30*/  FMUL.FTZ R3, R3, R2 ;  /* 0x0000000203037220 */ /* 0x001fca0000410000 */
[----:B------:R0:W-:Y:S02]  /*1d40*/  STS [R12], R3 ;  /* 0x000000030c007388 */ /* 0x0001e40000000800 */
[----:B0-----:R-:W-:-:S05]  /*1d50*/  IADD3 R12, PT, PT, R12, 0x200, RZ ;  /* 0x000002000c0c7810 */ /* 0x001fca0007ffe0ff */
[----:B------:R-:W-:Y:S05]  /*1d60*/  @P0 BRA `(.L_x_1791) ;  /* 0xfffffffc00e40947 */ /* 0x000fea000383ffff */
.L_x_1790:
[----:B------:R-:W-:Y:S05]  /*1d70*/  BSYNC.RECONVERGENT B1 ;  /* 0x0000000000017941 */ /* 0x000fea0003800200 */
.L_x_1789:
[----:B------:R-:W-:Y:S05]  /*1d80*/  @!P1 BRA `(.L_x_1788) ;  /* 0x0000000400b89947 */ /* 0x000fea0003800000 */
[----:B------:R-:W-:Y:S01]  /*1d90*/  IADD3 R3, PT, PT, R5, -R10, RZ ;  /* 0x8000000a05037210 */ /* 0x000fe20007ffe0ff */
[----:B------:R-:W-:Y:S01]  /*1da0*/  VIADD R11, R11, 0x20 ;  /* 0x000000200b0b7836 */ /* 0x000fe20000000000 */
        /* <DEDUP_REMOVED lines=9> */
.L_x_1794:
        /* <DEDUP_REMOVED lines=52> */
.L_x_1793:
[----:B------:R-:W-:Y:S05]  /*2180*/  BSYNC.RECONVERGENT B1 ;  /* 0x0000000000017941 */ /* 0x000fea0003800200 */
.L_x_1792:
        /* <DEDUP_REMOVED lines=31> */
.L_x_1796:
[----:B------:R-:W-:Y:S05]  /*2380*/  BSYNC.RECONVERGENT B1 ;  /* 0x0000000000017941 */ /* 0x000fea0003800200 */
.L_x_1795:
        /* <DEDUP_REMOVED lines=14> */
.L_x_1788:
[----:B------:R-:W-:Y:S05]  /*2470*/  BSYNC.RECONVERGENT B0 ;  /* 0x0000000000007941 */ /* 0x000fea0003800200 */
.L_x_1787:
[----:B------:R-:W-:Y:S01]  /*2480*/  BAR.SYNC.DEFER_BLOCKING 0x0 ;  /* 0x0000000000007b1d */ /* 0x000fe20000010000 */
[----:B------:R-:W-:-:S05]  /*2490*/  ISETP.GE.AND P0, PT, R8, R7, PT ;  /* 0x000000070800720c */ /* 0x000fca0003f06270 */
[----:B------:R-:W-:Y:S08]  /*24a0*/  BSSY.RECONVERGENT B6, `(.L_x_1797) ;  /* 0x000004d000067945 */ /* 0x000ff00003800200 */
[----:B------:R-:W-:Y:S05]  /*24b0*/  @P0 BRA `(.L_x_1798) ;  /* 0x00000004002c0947 */ /* 0x000fea0003800000 */
[----:B01----:R-:W0:Y:S01]  /*24c0*/  LDC R13, c[0x0][0x3f0] ;  /* 0x0000fc00ff0d7b82 */ /* 0x003e220000000800 */
[----:B------:R-:W1:Y:S01]  /*24d0*/  I2F.RP R12, R9 ;  /* 0x00000009000c7306 */ /* 0x000e620000209400 */
[----:B------:R-:W2:Y:S06]  /*24e0*/  LDCU UR4, c[0x0][0x3ec] ;  /* 0x00007d80ff0477ac */ /* 0x000eac0008000800 */
[----:B------:R-:W3:Y:S01]  /*24f0*/  LDC R5, c[0x0][0x3f4] ;  /* 0x0000fd00ff057b82 */ /* 0x000ee20000000800 */
[----:B-1----:R-:W1:Y:S01]  /*2500*/  MUFU.RCP R12, R12 ;  /* 0x0000000c000c7308 */ /* 0x002e620000001000 */
[----:B--2---:R-:W-:Y:S01]  /*2510*/  VIADD R6, R6, -UR4 ;  /* 0x8000000406067c36 */ /* 0x004fe20008000000 */
[----:B0-----:R-:W-:-:S02]  /*2520*/  IABS R0, R13 ;  /* 0x0000000d00007213 */ /* 0x001fc40000000000 */
[----:B------:R-:W-:-:S04]  /*2530*/  ISETP.NE.AND P1, PT, R13, RZ, PT ;  /* 0x000000ff0d00720c */ /* 0x000fc80003f25270 */
[----:B------:R-:W0:Y:S01]  /*2540*/  I2F.RP R14, R0 ;  /* 0x00000000000e7306 */ /* 0x000e220000209400 */
[----:B---3--:R-:W-:Y:S01]  /*2550*/  ISETP.NE.AND P2, PT, R5, RZ, PT ;  /* 0x000000ff0500720c */ /* 0x008fe20003f45270 */
[----:B-1----:R-:W-:-:S06]  /*2560*/  VIADD R10, R12, 0xffffffe ;  /* 0x0ffffffe0c0a7836 */ /* 0x002fcc0000000000 */
[----:B------:R1:W2:Y:S08]  /*2570*/  F2I.FTZ.U32.TRUNC.NTZ R11, R10 ;  /* 0x0000000a000b7305 */ /* 0x0002b0000021f000 */
[----:B0-----:R-:W0:Y:S01]  /*2580*/  MUFU.RCP R14, R14 ;  /* 0x0000000e000e7308 */ /* 0x001e220000001000 */
[----:B-1----:R-:W-:Y:S02]  /*2590*/  IMAD.MOV.U32 R10, RZ, RZ, RZ ;  /* 0x000000ffff0a7224 */ /* 0x002fe400078e00ff */
[----:B--2---:R-:W-:-:S04]  /*25a0*/  IMAD.MOV R20, RZ, RZ, -R11 ;  /* 0x000000ffff147224 */ /* 0x004fc800078e0a0b */
[----:B------:R-:W-:-:S04]  /*25b0*/  IMAD R15, R20, R9, RZ ;  /* 0x00000009140f7224 */ /* 0x000fc800078e02ff */
[----:B------:R-:W-:Y:S01]  /*25c0*/  IMAD.HI.U32 R10, R11, R15, R10 ;  /* 0x0000000f0b0a7227 */ /* 0x000fe200078e000a */
[----:B------:R-:W-:Y:S02]  /*25d0*/  IABS R11, R5 ;  /* 0x00000005000b7213 */ /* 0x000fe40000000000 */
[----:B0-----:R-:W-:-:S04]  /*25e0*/  IADD3 R2, PT, PT, R14, 0xffffffe, RZ ;  /* 0x0ffffffe0e027810 */ /* 0x001fc80007ffe0ff */
[----:B------:R0:W1:Y:S02]  /*25f0*/  F2I.FTZ.U32.TRUNC.NTZ R3, R2 ;  /* 0x0000000200037305 */ /* 0x000064000021f000 */
[----:B0-----:R-:W-:Y:S01]  /*2600*/  HFMA2 R2, -RZ, RZ, 0, 0 ;  /* 0x00000000ff027431 */ /* 0x001fe200000001ff */
[----:B-1----:R-:W-:-:S05]  /*2610*/  IADD3 R21, PT, PT, RZ, -R3, RZ ;  /* 0x80000003ff157210 */ /* 0x002fca0007ffe0ff */
[----:B------:R-:W-:-:S04]  /*2620*/  IMAD R21, R21, R0, RZ ;  /* 0x0000000015157224 */ /* 0x000fc800078e02ff */
[----:B------:R-:W-:Y:S01]  /*2630*/  IMAD.HI.U32 R2, R3, R21, R2 ;  /* 0x0000001503027227 */ /* 0x000fe200078e0002 */
[----:B------:R-:W-:-:S07]  /*2640*/  MOV R3, R11 ;  /* 0x0000000b00037202 */ /* 0x000fce0000000f00 */
.L_x_1800:
        /* <DEDUP_REMOVED lines=34> */
.L_x_1799:
        /* <DEDUP_REMOVED lines=16> */
.L_x_1798:
[----:B------:R-:W-:Y:S05]  /*2970*/  BSYNC.RECONVERGENT B6 ;  /* 0x0000000000067941 */ /* 0x000fea0003800200 */
.L_x_1797:
[----:B------:R-:W-:Y:S01]  /*2980*/  UMOV UR4, 0xffffffff ;  /* 0xffffffff00047882 */ /* 0x000fe20000000000 */
[----:B-1----:R-:W-:Y:S02]  /*2990*/  LOP3.LUT R5, R18, 0x1f, RZ, 0xc0, !PT ;  /* 0x0000001f12057812 */ /* 0x002fe400078ec0ff */
[----:B------:R-:W-:Y:S05]  /*29a0*/  BRA.DIV UR4, `(.L_x_1801) ;  /* 0x0000000604907947 */ /* 0x000fea000b800000 */
[----:B------:R-:W-:Y:S01]  /*29b0*/  HFMA2 R0, -RZ, RZ, 0, 0 ;  /* 0x00000000ff007431 */ /* 0x000fe200000001ff */
[----:B------:R-:W-:-:S04]  /*29c0*/  MOV R14, RZ ;  /* 0x000000ff000e7202 */ /* 0x000fc80000000f00 */
[----:B------:R-:W-:-:S07]  /*29d0*/  FADD.FTZ R0, RZ, R0 ;  /* 0x00000000ff007221 */ /* 0x000fce0000010000 */
.L_x_1810:
[----:B------:R-:W-:Y:S05]  /*29e0*/  WARPSYNC.ALL ;  /* 0x0000000000007948 */ /* 0x000fea0003800000 */
[----:B------:R-:W1:Y:S08]  /*29f0*/  S2UR UR5, SR_CgaCtaId ;  /* 0x00000000000579c3 */ /* 0x000e700000008800 */
[----:B------:R-:W-:Y:S01]  /*2a00*/  BAR.SYNC.DEFER_BLOCKING 0x0 ;  /* 0x0000000000007b1d */ /* 0x000fe20000010000 */
[----:B------:R-:W-:Y:S01]  /*2a10*/  ISETP.NE.AND P0, PT, R22, RZ, PT ;  /* 0x000000ff1600720c */ /* 0x000fe20003f05270 */
[----:B------:R-:W-:Y:S01]  /*2a20*/  FADD.FTZ R3, RZ, R14 ;  /* 0x0000000eff037221 */ /* 0x000fe20000010000 */
[----:B0-----:R-:W-:-:S02]  /*2a30*/  LOP3.LUT R2, R18, 0x3c0, RZ, 0xc0, !PT ;  /* 0x000003c012027812 */ /* 0x001fc400078ec0ff */
[----:B------:R-:W-:Y:S01]  /*2a40*/  SHF.R.U32.HI R5, RZ, 0x1, R5 ;  /* 0x00000001ff057819 */ /* 0x000fe20000011605 */
[----:B------:R-:W-:Y:S01]  /*2a50*/  UMOV UR4, 0x400 ;  /* 0x0000040000047882 */ /* 0x000fe20000000000 */
[----:B------:R-:W-:Y:S01]  /*2a60*/  ISETP.NE.OR P1, PT, R2, 0x40, P0 ;  /* 0x000000400200780c */ /* 0x000fe20000725670 */
[----:B------:R-:W-:Y:S01]  /*2a70*/  UIADD3 UR4, UPT, UPT, UR4, 0x20, URZ ;  /* 0x0000002004047890 */ /* 0x000fe2000fffe0ff */
[----:B------:R-:W-:Y:S02]  /*2a80*/  LOP3.LUT R2, R5, 0x3e0, R18, 0xf8, !PT ;  /* 0x000003e005027812 */ /* 0x000fe400078ef812 */
[C---:B------:R-:W-:Y:S02]  /*2a90*/  LOP3.LUT P2, RZ, R18.reuse, 0x3c1, RZ, 0xc0, !PT ;  /* 0x000003c112ff7812 */ /* 0x040fe4000784c0ff */
[----:B------:R-:W-:-:S04]  /*2aa0*/  LOP3.LUT R6, R18, 0x3e1, RZ, 0xc0, !PT ;  /* 0x000003e112067812 */ /* 0x000fc800078ec0ff */
[----:B------:R-:W-:Y:S01]  /*2ab0*/  ISETP.NE.AND P3, PT, R6, 0x20, PT ;  /* 0x000000200600780c */ /* 0x000fe20003f65270 */
[----:B-1----:R-:W-:-:S06]  /*2ac0*/  ULEA UR4, UR5, UR4, 0x18 ;  /* 0x0000000405047291 */ /* 0x002fcc000f8ec0ff */
[----:B------:R-:W-:-:S06]  /*2ad0*/  LEA R2, R2, UR4, 0x2 ;  /* 0x0000000402027c11 */ /* 0x000fcc000f8e10ff */
[----:B------:R-:W-:Y:S01]  /*2ae0*/  @!P3 LEA R5, R5, UR4, 0x2 ;  /* 0x000000040505bc11 */ /* 0x000fe2000f8e10ff */
[----:B------:R-:W-:Y:S04]  /*2af0*/  @!P1 STS [R2+-0x100], R0 ;  /* 0xffff000002009388 */ /* 0x000fe80000000800 */
[----:B------:R-:W-:Y:S01]  /*2b00*/  @!P1 STS [R2+-0xc0], R3 ;  /* 0xffff400302009388 */ /* 0x000fe20000000800 */
[----:B------:R-:W-:Y:S01]  /*2b10*/  BAR.SYNC.DEFER_BLOCKING 0x0 ;  /* 0x0000000000007b1d */ /* 0x000fe20000010000 */
[----:B------:R-:W-:-:S05]  /*2b20*/  ISETP.NE.AND P1, PT, R6, RZ, PT ;  /* 0x000000ff0600720c */ /* 0x000fca0003f25270 */
        /* <DEDUP_REMOVED lines=13> */
[----:B------:R-:W3:Y:S01]  /*2c00*/  LDCU UR4, c[0x0][0x378] ;  /* 0x00006f00ff0477ac */ /* 0x000ee20008000800 */
[----:B------:R-:W-:-:S04]  /*2c10*/  IMAD R16, R19, R16, R17 ;  /* 0x0000001013107224 */ /* 0x000fc800078e0211 */
[----:B---3--:R-:W-:Y:S01]  /*2c20*/  IMAD R16, R16, UR4, RZ ;  /* 0x0000000410107c24 */ /* 0x008fe2000f8e02ff */
[----:B------:R-:W-:Y:S06]  /*2c30*/  @P0 EXIT ;  /* 0x000000000000094d */ /* 0x000fec0003800000 */
[----:B0-----:R-:W0:Y:S01]  /*2c40*/  S2R R2, SR_TID.X ;  /* 0x0000000000027919 */ /* 0x001e220000002100 */
[----:B------:R-:W3:Y:S01]  /*2c50*/  S2UR UR4, SR_CTAID.Z ;  /* 0x00000000000479c3 */ /* 0x000ee20000002700 */
[----:B------:R-:W4:Y:S01]  /*2c60*/  LDCU.64 UR6, c[0x0][0x380] ;  /* 0x00007000ff0677ac */ /* 0x000f220008000a00 */
[----:B------:R-:W-:Y:S02]  /*2c70*/  IMAD.SHL.U32 R16, R16, 0x20, RZ ;  /* 0x0000002010107824 */ /* 0x000fe400078e00ff */
[----:B-1----:R-:W-:Y:S01]  /*2c80*/  @!P1 FADD.FTZ R0, R0, R7 ;  /* 0x0000000700009221 */ /* 0x002fe20000010000 */
[----:B--2---:R-:W-:-:S05]  /*2c90*/  @!P1 FADD.FTZ R3, R3, R4 ;  /* 0x0000000403039221 */ /* 0x004fca0000010000 */
[----:B------:R-:W-:-:S04]  /*2ca0*/  F2FP.BF16.F32.PACK_AB R0, R3, R0 ;  /* 0x000000000300723e */ /* 0x000fc800000010ff */
[----:B------:R-:W-:Y:S01]  /*2cb0*/  PRMT R4, R0, 0x7632, R4 ;  /* 0x0000763200047816 */ /* 0x000fe20000000004 */
[----:B---3--:R-:W-:Y:S01]  /*2cc0*/  USHF.L.U32 UR4, UR4, 0x5, URZ ;  /* 0x0000000504047899 */ /* 0x008fe200080006ff */
[----:B0-----:R-:W-:-:S05]  /*2cd0*/  SHF.R.U32.HI R5, RZ, 0x1, R2 ;  /* 0x00000001ff057819 */ /* 0x001fca0000011602 */
[----:B------:R-:W-:-:S04]  /*2ce0*/  IADD3 R16, P0, P2, R5, UR4, R16 ;  /* 0x0000000405107c10 */ /* 0x000fc8000fa1e010 */
[----:B------:R-:W-:Y:S02]  /*2cf0*/  IADD3.X R5, PT, PT, RZ, RZ, RZ, P0, P2 ;  /* 0x000000ffff057210 */ /* 0x000fe400007e44ff */
[----:B----4-:R-:W-:-:S04]  /*2d00*/  LEA R2, P0, R16, UR6, 0x1 ;  /* 0x0000000610027c11 */ /* 0x010fc8000f8008ff */
[----:B------:R-:W-:-:S05]  /*2d10*/  LEA.HI.X R3, R16, UR7, R5, 0x1, P0 ;  /* 0x0000000710037c11 */ /* 0x000fca00080f0c05 */
[----:B------:R-:W-:Y:S04]  /*2d20*/  STG.E.U16 desc[UR36][R2.64], R0 ;  /* 0x0000000002007986 */ /* 0x000fe8000c101524 */
[----:B------:R-:W-:Y:S01]  /*2d30*/  STG.E.U16 desc[UR36][R2.64+0x20], R4 ;  /* 0x0000200402007986 */ /* 0x000fe2000c101524 */
[----:B------:R-:W-:Y:S05]  /*2d40*/  EXIT ;  /* 0x000000000000794d */ /* 0x000fea0003800000 */
.L_x_1774:
        /* <DEDUP_REMOVED lines=16> */
.L_x_1802:
[----:B------:R-:W-:Y:S05]  /*2e50*/  EXIT ;  /* 0x000000000000794d */ /* 0x000fea0003800000 */
.L_x_1776:
[----:B------:R-:W-:Y:S01]  /*2e60*/  HFMA2 R12, -RZ, RZ, 0, 9.5367431640625e-07 ;  /* 0x00000010ff0c7431 */ /* 0x000fe200000001ff */
[----:B------:R-:W-:Y:S01]  /*2e70*/  MOV R11, 0x1f ;  /* 0x0000001f000b7802 */ /* 0x000fe20000000f00 */
[----:B------:R-:W-:-:S07]  /*2e80*/  IMAD.MOV.U32 R15, RZ, RZ, -0x1 ;  /* 0xffffffffff0f7424 */ /* 0x000fce00078e00ff */
[----:B------:R-:W-:Y:S05]  /*2e90*/  WARPSYNC.COLLECTIVE R15, `(.L_x_1803) ;  /* 0x000000000f087348 */ /* 0x000fea0003c00000 */
[----:B------:R0:W1:Y:S02]  /*2ea0*/  SHFL.BFLY P6, R14, R13, R12, R11 ;  /* 0x0c00000c0d0e7389 */ /* 0x00006400000c000b */
[----:B01----:R-:W-:Y:S05]  /*2eb0*/  ENDCOLLECTIVE ;  /* 0x000000000000791b */ /* 0x003fea0003800000 */
.L_x_1803:
[----:B------:R-:W-:Y:S01]  /*2ec0*/  HFMA2 R12, -RZ, RZ, 0, 4.76837158203125e-07 ;  /* 0x00000008ff0c7431 */ /* 0x000fe200000001ff */
[----:B------:R-:W-:-:S04]  /*2ed0*/  FMNMX.FTZ R0, R14, -3.40282346638528859812e+38, !PT ;  /* 0xff7fffff0e007809 */ /* 0x000fc80007810000 */
[----:B------:R-:W-:-:S07]  /*2ee0*/  MOV R13, R0 ;  /* 0x00000000000d7202 */ /* 0x000fce0000000f00 */
[----:B------:R-:W-:Y:S05]  /*2ef0*/  WARPSYNC.COLLECTIVE R15, `(.L_x_1804) ;  /* 0x000000000f087348 */ /* 0x000fea0003c00000 */
[----:B------:R0:W1:Y:S02]  /*2f00*/  SHFL.BFLY P6, R14, R13, R12, R11 ;  /* 0x0c00000c0d0e7389 */ /* 0x00006400000c000b */
[----:B01----:R-:W-:Y:S05]  /*2f10*/  ENDCOLLECTIVE ;  /* 0x000000000000791b */ /* 0x003fea0003800000 */
.L_x_1804:
[----:B------:R-:W-:Y:S02]  /*2f20*/  MOV R12, 0x4 ;  /* 0x00000004000c7802 */ /* 0x000fe40000000f00 */
[----:B------:R-:W-:-:S05]  /*2f30*/  FMNMX.FTZ R2, R0, R14, !PT ;  /* 0x0000000e00027209 */ /* 0x000fca0007810000 */
[----:B------:R-:W-:-:S07]  /*2f40*/  IMAD.MOV.U32 R13, RZ, RZ, R2 ;  /* 0x000000ffff0d7224 */ /* 0x000fce00078e0002 */
[----:B------:R-:W-:Y:S05]  /*2f50*/  WARPSYNC.COLLECTIVE R15, `(.L_x_1805) ;  /* 0x000000000f087348 */ /* 0x000fea0003c00000 */
[----:B------:R0:W1:Y:S02]  /*2f60*/  SHFL.BFLY P6, R14, R13, R12, R11 ;  /* 0x0c00000c0d0e7389 */ /* 0x00006400000c000b */
[----:B01----:R-:W-:Y:S05]  /*2f70*/  ENDCOLLECTIVE ;  /* 0x000000000000791b */ /* 0x003fea0003800000 */
.L_x_1805:
[----:B------:R-:W-:Y:S01]  /*2f80*/  IMAD.MOV.U32 R12, RZ, RZ, 0x2 ;  /* 0x00000002ff0c7424 */ /* 0x000fe200078e00ff */
[----:B------:R-:W-:-:S04]  /*2f90*/  FMNMX.FTZ R3, R2, R14, !PT ;  /* 0x0000000e02037209 */ /* 0x000fc80007810000 */
[----:B------:R-:W-:-:S07]  /*2fa0*/  MOV R13, R3 ;  /* 0x00000003000d7202 */ /* 0x000fce0000000f00 */
[----:B------:R-:W-:Y:S05]  /*2fb0*/  WARPSYNC.COLLECTIVE R15, `(.L_x_1806) ;  /* 0x000000000f087348 */ /* 0x000fea0003c00000 */
[----:B------:R0:W1:Y:S02]  /*2fc0*/  SHFL.BFLY P6, R14, R13, R12, R11 ;  /* 0x0c00000c0d0e7389 */ /* 0x00006400000c000b */
[----:B01----:R-:W-:Y:S05]  /*2fd0*/  ENDCOLLECTIVE ;  /* 0x000000000000791b */ /* 0x003fea0003800000 */
.L_x_1806:
[----:B------:R-:W-:Y:S05]  /*2fe0*/  BRA `(.L_x_1807) ;  /* 0xffffffd800cc7947 */ /* 0x000fea000383ffff */
.L_x_1801:
[----:B0-----:R-:W-:Y:S01]  /*2ff0*/  HFMA2 R13, -RZ, RZ, 0, 0 ;  /* 0x00000000ff0d7431 */ /* 0x001fe200000001ff */
[----:B------:R-:W-:Y:S01]  /*3000*/  MOV R12, 0x1 ;  /* 0x00000001000c7802 */ /* 0x000fe20000000f00 */
[----:B------:R-:W-:Y:S01]  /*3010*/  IMAD.MOV.U32 R11, RZ, RZ, 0x1f ;  /* 0x0000001fff0b7424 */ /* 0x000fe200078e00ff */
[----:B------:R-:W-:-:S07]  /*3020*/  MOV R15, 0xffffffff ;  /* 0xffffffff000f7802 */ /* 0x000fce0000000f00 */
[----:B------:R-:W-:Y:S05]  /*3030*/  WARPSYNC.COLLECTIVE R15, `(.L_x_1808) ;  /* 0x000000000f087348 */ /* 0x000fea0003c00000 */
[----:B------:R0:W1:Y:S02]  /*3040*/  SHFL.BFLY P6, R14, R13, R12, R11 ;  /* 0x0c00000c0d0e7389 */ /* 0x00006400000c000b */
[----:B01----:R-:W-:Y:S05]  /*3050*/  ENDCOLLECTIVE ;  /* 0x000000000000791b */ /* 0x003fea0003800000 */
.L_x_1808:
[----:B------:R-:W-:-:S07]  /*3060*/  MOV R0, R14 ;  /* 0x0000000e00007202 */ /* 0x000fce0000000f00 */
[----:B------:R-:W-:Y:S05]  /*3070*/  WARPSYNC.COLLECTIVE R15, `(.L_x_1809) ;  /* 0x000000000f087348 */ /* 0x000fea0003c00000 */
[----:B------:R0:W1:Y:S02]  /*3080*/  SHFL.BFLY P6, R14, R13, R12, R11 ;  /* 0x0c00000c0d0e7389 */ /* 0x00006400000c000b */
[----:B01----:R-:W-:Y:S05]  /*3090*/  ENDCOLLECTIVE ;  /* 0x000000000000791b */ /* 0x003fea0003800000 */
.L_x_1809:
[----:B------:R-:W-:Y:S01]  /*30a0*/  FADD.FTZ R0, RZ, R0 ;  /* 0x00000000ff007221 */ /* 0x000fe20000010000 */
[----:B------:R-:W-:Y:S06]  /*30b0*/  BRA `(.L_x_1810) ;  /* 0xfffffff800487947 */ /* 0x000fec000383ffff */
.L_x_1811:
        /* <DEDUP_REMOVED lines=12> */
.L_x_25607:


//--------------------- .text._ZN4vllm25paged_attention_v1_kernelI13__nv_bfloat16hLi256ELi8ELi128ELNS_18Fp8KVCacheDataTypeE2ELb0EEEvPT_PKS3_PKT0_S9_ifPKiSB_iPKfiiiSD_SD_iiiii --------------------------
	.section	.text._ZN4vllm25paged_attention_v1_kernelI13__nv_bfloat16hLi256ELi8ELi128ELNS_18Fp8KVCacheDataTypeE2ELb0EEEvPT_PKS3_PKT0_S9_ifPKiSB_iPKfiiiSD_SD_iiiii,"ax",@progbits
	.align	128
        .global         _ZN4vllm25paged_attention_v1_kernelI13__nv_bfloat16hLi256ELi8ELi128ELNS_18Fp8KVCacheDataTypeE2ELb0EEEvPT_PKS3_PKT0_S9_ifPKiSB_iPKfiiiSD_SD_iiiii
        .type           _ZN4vllm25paged_attention_v1_kernelI13__nv_bfloat16hLi256ELi8ELi128ELNS_18Fp8KVCacheDataTypeE2ELb0EEEvPT_PKS3_PKT0_S9_ifPKiSB_iPKfiiiSD_SD_iiiii,@function
        .size           _ZN4vllm25paged_attention_v1_kernelI13__nv_bfloat16hLi256ELi8ELi128ELNS_18Fp8KVCacheDataTypeE2ELb0EEEvPT_PKS3_PKT0_S9_ifPKiSB_iPKfiiiSD_SD_iiiii,(.L_x_25608 - _ZN4vllm25paged_attention_v1_kernelI13__nv_bfloat16hLi256ELi8ELi128ELNS_18Fp8KVCacheDataTypeE2ELb0EEEvPT_PKS3_PKT0_S9_ifPKiSB_iPKfiiiSD_SD_iiiii)
        .other          _ZN4vllm25paged_attention_v1_kernelI13__nv_bfloat16hLi256ELi8ELi128ELNS_18Fp8KVCacheDataTypeE2ELb0EEEvPT_PKS3_PKT0_S9_ifPKiSB_iPKfiiiSD_SD_iiiii,@"STO_CUDA_ENTRY STV_DEFAULT"
_ZN4vllm25paged_attention_v1_kernelI13__nv_bfloat16hLi256ELi8ELi128ELNS_18Fp8KVCacheDataTypeE2ELb0EEEvPT_PKS3_PKT0_S9_ifPKiSB_iPKfiiiSD_SD_iiiii:
.text._ZN4vllm25paged_attention_v1_kernelI13__nv_bfloat16hLi256ELi8ELi128ELNS_18Fp8KVCacheDataTypeE2ELb0EEEvPT_PKS3_PKT0_S9_ifPKiSB_iPKfiiiSD_SD_iiiii:
        /* <DEDUP_REMOVED lines=35> */
.L_x_1813:
[----:B------:R-:W-:Y:S05]  /*0230*/  BSYNC.RECONVERGENT B6 ;  /* 0x0000000000067941 */ /* 0x000fea0003800200 */
.L_x_1812:
[----:B------:R-:W-:Y:S01]  /*0240*/  UMOV UR4, 0xffffffff ;  /* 0xffffffff00047882 */ /* 0x000fe20000000000 */
[----:B------:R-:W-:Y:S02]  /*0250*/  MOV R13, 0xff7fffff ;  /* 0xff7fffff000d7802 */ /* 0x000fe40000000f00 */
[----:B------:R-:W-:Y:S05]  /*0260*/  BRA.DIV UR4, `(.L_x_1814) ;  /* 0x0000002204507947 */ /* 0x000fea000b800000 */
[----:B------:R-:W0:Y:S02]  /*0270*/  SHFL.BFLY PT, R14, R13, 0x10, 0x1f ;  /* 0x0e001f000d0e7f89 */ /* 0x000e2400000e0000 */
[----:B0-----:R-:W-:-:S05]  /*0280*/  FMNMX.FTZ R0, R14, -3.40282346638528859812e+38, !PT ;  /* 0xff7fffff0e007809 */ /* 0x001fca0007810000 */
[----:B------:R-:W0:Y:S02]  /*0290*/  SHFL.BFLY PT, R14, R0, 0x8, 0x1f ;  /* 0x0d001f00000e7f89 */ /* 0x000e2400000e0000 */
[----:B0-----:R-:W-:-:S05]  /*02a0*/  FMNMX.FTZ R2, R0, R14, !PT ;  /* 0x0000000e00027209 */ /* 0x001fca0007810000 */
[----:B------:R0:W1:Y:S02]  /*02b0*/  SHFL.BFLY PT, R14, R2, 0x4, 0x1f ;  /* 0x0c801f00020e7f89 */ /* 0x00006400000e0000 */
.L_x_1846:
        /* <DEDUP_REMOVED lines=12> */
[----:B------:R-:W-:Y:S01]  /*0380*/  LEA R4, R16, R4, 0x2 ;  /* 0x0000000410047211 */ /* 0x000fe200078e10ff */
[----:B------:R-:W-:Y:S01]  /*0390*/  BSSY.RECONVERGENT B0, `(.L_x_1815) ;  /* 0x00000e9000007945 */ /* 0x000fe20003800200 */
[----:B------:R-:W-:-:S07]  /*03a0*/  ISETP.GE.AND P1, PT, R18, R17, PT ;  /* 0x000000111200720c */ /* 0x000fce0003f26270 */
[----:B------:R-:W1:Y:S04]  /*03b0*/  @!P2 LDS R6, [R4] ;  /* 0x000000000406a984 */ /* 0x000e680000000800 */
[----:B-1----:R-:W1:Y:S02]  /*03c0*/  SHFL.BFLY PT, R7, R6, 0x2, 0x1f ;  /* 0x0c401f0006077f89 */ /* 0x002e6400000e0000 */
[----:B-1----:R-:W-:-:S05]  /*03d0*/  FMNMX.FTZ R7, R7, R6, !PT ;  /* 0x0000000607077209 */ /* 0x002fca0007810000 */
[----:B0-----:R-:W0:Y:S02]  /*03e0*/  SHFL.BFLY PT, R2, R7, 0x1, 0x1f ;  /* 0x0c201f0007027f89 */ /* 0x001e2400000e0000 */
        /* <DEDUP_REMOVED lines=20> */
.L_x_1819:
        /* <DEDUP_REMOVED lines=11> */
.L_x_1818:
[----:B------:R-:W-:Y:S05]  /*05e0*/  BSYNC.RECONVERGENT B1 ;  /* 0x0000000000017941 */ /* 0x000fea0003800200 */
.L_x_1817:
        /* <DEDUP_REMOVED lines=12> */
.L_x_1822:
        /* <DEDUP_REMOVED lines=100> */
.L_x_1821:
[----:B------:R-:W-:Y:S05]  /*0cf0*/  BSYNC.RECONVERGENT B1 ;  /* 0x0000000000017941 */ /* 0x000fea0003800200 */
.L_x_1820:
        /* <DEDUP_REMOVED lines=55> */
.L_x_1824:
[----:B------:R-:W-:Y:S05]  /*1070*/  BSYNC.RECONVERGENT B1 ;  /* 0x0000000000017941 */ /* 0x000fea0003800200 */
.L_x_1823:
        /* <DEDUP_REMOVED lines=26> */
.L_x_1816:
[----:B------:R-:W-:Y:S05]  /*1220*/  BSYNC.RECONVERGENT B0 ;  /* 0x0000000000007941 */ /* 0x000fea0003800200 */
.L_x_1815:
        /* <DEDUP_REMOVED lines=39> */
.L_x_1829:
[----:B------:R-:W0:Y:S01]  /*14a0*/  LDS R5, [R4] ;  /* 0x0000000004057984 */ /* 0x000e220000000800 */
[----:B------:R-:W-:-:S04]  /*14b0*/  IADD3 R7, PT, PT, R7, 0x1, RZ ;  /* 0x0000000107077810 */ /* 0x000fc80007ffe0ff */
[----:B------:R-:W-:Y:S01]  /*14c0*/  ISETP.NE.AND P0, PT, R7, RZ, PT ;  /* 0x000000ff0700720c */ /* 0x000fe20003f05270 */
[----:B0-----:R-:W-:-:S05]  /*14d0*/  FMUL.FTZ R5, R5, R2 ;  /* 0x0000000205057220 */ /* 0x001fca0000410000 */
[----:B------:R0:W-:Y:S02]  /*14e0*/  STS [R4], R5 ;  /* 0x0000000504007388 */ /* 0x0001e40000000800 */
[----:B0-----:R-:W-:-:S05]  /*14f0*/  IADD3 R4, PT, PT, R4, 0x200, RZ ;  /* 0x0000020004047810 */ /* 0x001fca0007ffe0ff */
[----:B------:R-:W-:Y:S05]  /*1500*/  @P0 BRA `(.L_x_1829) ;  /* 0xfffffffc00e40947 */ /* 0x000fea000383ffff */
.L_x_1828:
[----:B------:R-:W-:Y:S05]  /*1510*/  BSYNC.RECONVERGENT B1 ;  /* 0x0000000000017941 */ /* 0x000fea0003800200 */
.L_x_1827:
        /* <DEDUP_REMOVED lines=12> */
.L_x_1832:
        /* <DEDUP_REMOVED lines=52> */
.L_x_1831:
[----:B------:R-:W-:Y:S05]  /*1920*/  BSYNC.RECONVERGENT B1 ;  /* 0x0000000000017941 */ /* 0x000fea0003800200 */
.L_x_1830:
        /* <DEDUP_REMOVED lines=31> */
.L_x_1834:
[----:B------:R-:W-:Y:S05]  /*1b20*/  BSYNC.RECONVERGENT B1 ;  /* 0x0000000000017941 */ /* 0x000fea0003800200 */
.L_x_1833:
        /* <DEDUP_REMOVED lines=14> */
.L_x_1826:
[----:B------:R-:W-:Y:S05]  /*1c10*/  BSYNC.RECONVERGENT B0 ;  /* 0x0000000000007941 */ /* 0x000fea0003800200 */
.L_x_1825:
[----:B------:R-:W-:Y:S01]  /*1c20*/  BAR.SYNC.DEFER_BLOCKING 0x0 ;  /* 0x0000000000007b1d */ /* 0x000fe20000010000 */
[C---:B0-----:R-:W-:Y:S01]  /*1c30*/  LOP3.LUT R2, R18.reuse, 0x3c0, RZ, 0xc0, !PT ;  /* 0x000003c012027812 */ /* 0x041fe200078ec0ff */
[----:B-1----:R-:W-:Y:S01]  /*1c40*/  HFMA2 R11, -RZ, RZ, 0, 0 ;  /* 0x00000000ff0b7431 */ /* 0x002fe200000001ff */
[----:B------:R-:W-:Y:S02]  /*1c50*/  LOP3.LUT R4, R18, 0x3e0, RZ, 0xc0, !PT ;  /* 0x000003e012047812 */ /* 0x000fe400078ec0ff */
[----:B------:R-:W-:-:S03]  /*1c60*/  CS2R R8, SRZ ;  /* 0x0000000000087805 */ /* 0x000fc6000001ff00 */
[----:B------:R-:W-:Y:S01]  /*1c70*/  BAR.SYNC.DEFER_BLOCKING 0x0 ;  /* 0x0000000000007b1d */ /* 0x000fe20000010000 */
[----:B------:R-:W-:Y:S02]  /*1c80*/  ISETP.NE.AND P0, PT, R2, 0x40, PT ;  /* 0x000000400200780c */ /* 0x000fe40003f05270 */
[----:B------:R-:W-:Y:S02]  /*1c90*/  CS2R R6, SRZ ;  /* 0x0000000000067805 */ /* 0x000fe4000001ff00 */
[----:B------:R-:W-:Y:S02]  /*1ca0*/  ISETP.NE.AND P2, PT, R4, 0x20, PT ;  /* 0x000000200400780c */ /* 0x000fe40003f45270 */
[----:B------:R-:W-:Y:S02]  /*1cb0*/  CS2R R4, SRZ ;  /* 0x0000000000047805 */ /* 0x000fe4000001ff00 */
[----:B------:R-:W-:Y:S01]  /*1cc0*/  LEA R19, R19, R16, 0x8 ;  /* 0x0000001013137211 */ /* 0x000fe200078e40ff */
[----:B------:R-:W-:Y:S01]  /*1cd0*/  BSSY.RECONVERGENT B0, `(.L_x_1835) ;  /* 0x0000010000007945 */ /* 0x000fe20003800200 */
[----:B------:R-:W-:-:S02]  /*1ce0*/  ISETP.GT.U32.AND P1, PT, R18, 0x3f, PT ;  /* 0x0000003f1200780c */ /* 0x000fc40003f24070 */
[----:B------:R-:W-:Y:S02]  /*1cf0*/  ISETP.GT.U32.AND P3, PT, R18, 0x1f, PT ;  /* 0x0000001f1200780c */ /* 0x000fe40003f64070 */
[----:B------:R-:W-:Y:S01]  /*1d00*/  MOV R2, RZ ;  /* 0x000000ff00027202 */ /* 0x000fe20000000f00 */
[----:B------:R-:W-:Y:S10]  /*1d10*/  @P0 BRA `(.L_x_1836) ;  /* 0x00000000002c0947 */ /* 0x000ff40003800000 */
[----:B------:R-:W-:-:S04]  /*1d20*/  IADD3 R13, PT, PT, R3, 0x20, RZ ;  /* 0x00000020030d7810 */ /* 0x000fc80007ffe0ff */
[----:B------:R-:W-:-:S04]  /*1d30*/  LEA R10, R0, R13, 0x18 ;  /* 0x0000000d000a7211 */ /* 0x000fc800078ec0ff */
[----:B------:R-:W-:-:S05]  /*1d40*/  LEA R10, R19, R10, 0x2 ;  /* 0x0000000a130a7211 */ /* 0x000fca00078e10ff */
[----:B------:R0:W-:Y:S04]  /*1d50*/  STS [R10+-0x800], RZ ;  /* 0xfff800ff0a007388 */ /* 0x0001e80000000800 */
[----:B------:R0:W-:Y:S04]  /*1d60*/  STS [R10+-0x780], RZ ;  /* 0xfff880ff0a007388 */ /* 0x0001e80000000800 */
[----:B------:R0:W-:Y:S04]  /*1d70*/  STS [R10+-0x700], RZ ;  /* 0xfff900ff0a007388 */ /* 0x0001e80000000800 */
[----:B------:R0:W-:Y:S04]  /*1d80*/  STS [R10+-0x680], RZ ;  /* 0xfff980ff0a007388 */ /* 0x0001e80000000800 */
[----:B------:R0:W-:Y:S04]  /*1d90*/  STS [R10+-0x600], RZ ;  /* 0xfffa00ff0a007388 */ /* 0x0001e80000000800 */
[----:B------:R0:W-:Y:S04]  /*1da0*/  STS [R10+-0x580], RZ ;  /* 0xfffa80ff0a007388 */ /* 0x0001e80000000800 */
[----:B------:R0:W-:Y:S04]  /*1db0*/  STS [R10+-0x500], RZ ;  /* 0xfffb00ff0a007388 */ /* 0x0001e80000000800 */
[----:B------:R0:W-:Y:S02]  /*1dc0*/  STS [R10+-0x480], RZ ;  /* 0xfffb80ff0a007388 */ /* 0x0001e40000000800 */
.L_x_1836:
[----:B------:R-:W-:Y:S05]  /*1dd0*/  BSYNC.RECONVERGENT B0 ;  /* 0x0000000000007941 */ /* 0x000fea0003800200 */
.L_x_1835:
[----:B------:R-:W-:Y:S06]  /*1de0*/  BAR.SYNC.DEFER_BLOCKING 0x0 ;  /* 0x0000000000007b1d */ /* 0x000fec0000010000 */
[----:B------:R-:W-:Y:S04]  /*1df0*/  BSSY.RECONVERGENT B0, `(.L_x_1837) ;  /* 0x0000015000007945 */ /* 0x000fe80003800200 */
[----:B------:R-:W-:Y:S05]  /*1e00*/  @P1 BRA `(.L_x_1838) ;  /* 0x00000000004c1947 */ /* 0x000fea0003800000 */
[----:B------:R-:W-:-:S04]  /*1e10*/  IADD3 R5, PT, PT, R3, 0x20, RZ ;  /* 0x0000002003057810 */ /* 0x000fc80007ffe0ff */
[----:B------:R-:W-:-:S04]  /*1e20*/  LEA R2, R0, R5, 0x18 ;  /* 0x0000000500027211 */ /* 0x000fc800078ec0ff */
[----:B0-----:R-:W-:-:S05]  /*1e30*/  LEA R10, R19, R2, 0x2 ;  /* 0x00000002130a7211 */ /* 0x001fca00078e10ff */
        /* <DEDUP_REMOVED lines=8> */
[----:B0-----:R-:W-:Y:S01]  /*1ec0*/  FADD.FTZ R2, RZ, R2 ;  /* 0x00000002ff027221 */ /* 0x001fe20000010000 */
[----:B-1----:R-:W-:Y:S01]  /*1ed0*/  FADD.FTZ R5, RZ, R5 ;  /* 0x00000005ff057221 */ /* 0x002fe20000010000 */
[----:B--2---:R-:W-:Y:S01]  /*1ee0*/  FADD.FTZ R4, RZ, R4 ;  /* 0x00000004ff047221 */ /* 0x004fe20000010000 */
[----:B---3--:R-:W-:Y:S01]  /*1ef0*/  FADD.FTZ R7, RZ, R7 ;  /* 0x00000007ff077221 */ /* 0x008fe20000010000 */
[----:B----4-:R-:W-:Y:S01]  /*1f00*/  FADD.FTZ R6, RZ, R6 ;  /* 0x00000006ff067221 */ /* 0x010fe20000010000 */
[----:B-----5:R-:W-:Y:S01]  /*1f10*/  FADD.FTZ R9, RZ, R9 ;  /* 0x00000009ff097221 */ /* 0x020fe20000010000 */
[----:B------:R-:W-:Y:S01]  /*1f20*/  FADD.FTZ R8, RZ, R8 ;  /* 0x00000008ff087221 */ /* 0x000fe20000010000 */
[----:B------:R-:W-:-:S07]  /*1f30*/  FADD.FTZ R11, RZ, R11 ;  /* 0x0000000bff0b7221 */ /* 0x000fce0000010000 */
.L_x_1838:
[----:B------:R-:W-:Y:S05]  /*1f40*/  BSYNC.RECONVERGENT B0 ;  /* 0x0000000000007941 */ /* 0x000fea0003800200 */
.L_x_1837:
[----:B------:R-:W-:Y:S06]  /*1f50*/  BAR.SYNC.DEFER_BLOCKING 0x0 ;  /* 0x0000000000007b1d */ /* 0x000fec0000010000 */
[----:B------:R-:W-:Y:S04]  /*1f60*/  BSSY.RECONVERGENT B0, `(.L_x_1839) ;  /* 0x000000d000007945 */ /* 0x000fe80003800200 */
[----:B------:R-:W-:Y:S05]  /*1f70*/  @P2 BRA `(.L_x_1840) ;  /* 0x00000000002c2947 */ /* 0x000fea0003800000 */
[----:B------:R-:W-:-:S04]  /*1f80*/  IADD3 R13, PT, PT, R3, 0x20, RZ ;  /* 0x00000020030d7810 */ /* 0x000fc80007ffe0ff */
[----:B------:R-:W-:-:S04]  /*1f90*/  LEA R13, R0, R13, 0x18 ;  /* 0x0000000d000d7211 */ /* 0x000fc800078ec0ff */
        /* <DEDUP_REMOVED lines=9> */
.L_x_1840:
[----:B------:R-:W-:Y:S05]  /*2030*/  BSYNC.RECONVERGENT B0 ;  /* 0x0000000000007941 */ /* 0x000fea0003800200 */
.L_x_1839:
[----:B------:R-:W-:Y:S06]  /*2040*/  BAR.SYNC.DEFER_BLOCKING 0x0 ;  /* 0x0000000000007b1d */ /* 0x000fec0000010000 */
[----:B------:R-:W-:Y:S04]  /*2050*/  BSSY.RECONVERGENT B0, `(.L_x_1841) ;  /* 0x0000015000007945 */ /* 0x000fe80003800200 */
[----:B------:R-:W-:Y:S05]  /*2060*/  @P3 BRA `(.L_x_1842) ;  /* 0x00000000004c3947 */ /* 0x000fea0003800000 */
[----:B------:R-:W-:-:S05]  /*2070*/  VIADD R3, R3, 0x20 ;  /* 0x0000002003037836 */ /* 0x000fca0000000000 */
[----:B------:R-:W-:-:S04]  /*2080*/  LEA R0, R0, R3, 0x18 ;  /* 0x0000000300007211 */ /* 0x000fc800078ec0ff */
[----:B------:R-:W-:-:S05]  /*2090*/  LEA R19, R19, R0, 0x2 ;  /* 0x0000000013137211 */ /* 0x000fca00078e10ff */
[----:B------:R-:W1:Y:S04]  /*20a0*/  LDS R3, [R19] ;  /* 0x0000000013037984 */ /* 0x000e680000000800 */
[----:B------:R-:W2:Y:S04]  /*20b0*/  LDS R0, [R19+0x80] ;  /* 0x0000800013007984 */ /* 0x000ea80000000800 */
[----:B------:R-:W3:Y:S04]  /*20c0*/  LDS R13, [R19+0x100] ;  /* 0x00010000130d7984 */ /* 0x000ee80000000800 */
[----:B0-----:R-:W0:Y:S04]  /*20d0*/  LDS R10, [R19+0x180] ;  /* 0x00018000130a7984 */ /* 0x001e280000000800 */
[----:B------:R-:W4:Y:S04]  /*20e0*/  LDS R15, [R19+0x200] ;  /* 0x00020000130f7984 */ /* 0x000f280000000800 */
[----:B------:R-:W5:Y:S04]  /*20f0*/  LDS R12, [R19+0x280] ;  /* 0x00028000130c7984 */ /* 0x000f680000000800 */
[----:B------:R-:W5:Y:S04]  /*2100*/  LDS R17, [R19+0x300] ;  /* 0x0003000013117984 */ /* 0x000f680000000800 */
[----:B------:R-:W5:Y:S01]  /*2110*/  LDS R14, [R19+0x380] ;  /* 0x00038000130e7984 */ /* 0x000f620000000800 */
[----:B-1----:R-:W-:Y:S01]  /*2120*/  FADD.FTZ R2, R2, R3 ;  /* 0x0000000302027221 */ /* 0x002fe20000010000 */
[----:B--2---:R-:W-:Y:S01]  /*2130*/  FADD.FTZ R5, R5, R0 ;  /* 0x0000000005057221 */ /* 0x004fe20000010000 */
[----:B---3--:R-:W-:Y:S01]  /*2140*/  FADD.FTZ R4, R4, R13 ;  /* 0x0000000d04047221 */ /* 0x008fe20000010000 */
[----:B0-----:R-:W-:Y:S01]  /*2150*/  FADD.FTZ R7, R7, R10 ;  /* 0x0000000a07077221 */ /* 0x001fe20000010000 */
[----:B----4-:R-:W-:Y:S01]  /*2160*/  FADD.FTZ R6, R6, R15 ;  /* 0x0000000f06067221 */ /* 0x010fe20000010000 */
[----:B-----5:R-:W-:Y:S01]  /*2170*/  FADD.FTZ R9, R9, R12 ;  /* 0x0000000c09097221 */ /* 0x020fe20000010000 */
[----:B------:R-:W-:Y:S01]  /*2180*/  FADD.FTZ R8, R8, R17 ;  /* 0x0000001108087221 */ /* 0x000fe20000010000 */
[----:B------:R-:W-:-:S07]  /*2190*/  FADD.FTZ R11, R11, R14 ;  /* 0x0000000e0b0b7221 */ /* 0x000fce0000010000 */
.L_x_1842:
[----:B------:R-:W-:Y:S05]  /*21a0*/  BSYNC.RECONVERGENT B0 ;  /* 0x0000000000007941 */ /* 0x000fea0003800200 */
.L_x_1841:
[----:B------:R-:W-:Y:S06]  /*21b0*/  BAR.SYNC.DEFER_BLOCKING 0x0 ;  /* 0x0000000000007b1d */ /* 0x000fec0000010000 */
[----:B------:R-:W-:Y:S05]  /*21c0*/  @P3 EXIT ;  /* 0x000000000000394d */ /* 0x000fea0003800000 */
[----:B------:R-:W2:Y:S01]  /*21d0*/  S2R R3, SR_CTAID.X ;  /* 0x0000000000037919 */ /* 0x000ea20000002500 */
[----:B------:R-:W2:Y:S01]  /*21e0*/  LDCU UR4, c[0x0][0x370] ;  /* 0x00006e00ff0477ac */ /* 0x000ea20008000800 */
[----:B-1----:R-:W-:Y:S01]  /*21f0*/  F2FP.BF16.F32.PACK_AB R2, R5, R2 ;  /* 0x000000020502723e */ /* 0x002fe200000010ff */
[----:B------:R-:W1:Y:S01]  /*2200*/  S2R R0, SR_CTAID.Z ;  /* 0x0000000000007919 */ /* 0x000e620000002700 */
[----:B------:R-:W3:Y:S01]  /*2210*/  LDCU UR5, c[0x0][0x378] ;  /* 0x00006f00ff0577ac */ /* 0x000ee20008000800 */
[----:B------:R-:W-:Y:S02]  /*2220*/  F2FP.BF16.F32.PACK_AB R4, R7, R4 ;  /* 0x000000040704723e */ /* 0x000fe400000010ff */
[----:B------:R-:W-:Y:S01]  /*2230*/  F2FP.BF16.F32.PACK_AB R6, R9, R6 ;  /* 0x000000060906723e */ /* 0x000fe200000010ff */
[----:B------:R-:W4:Y:S01]  /*2240*/  LDCU.64 UR6, c[0x0][0x380] ;  /* 0x00007000ff0677ac */ /* 0x000f220008000a00 */
[----:B------:R-:W-:Y:S02]  /*2250*/  F2FP.BF16.F32.PACK_AB R8, R11, R8 ;  /* 0x000000080b08723e */ /* 0x000fe400000010ff */
[----:B------:R-:W-:-:S02]  /*2260*/  PRMT R5, R6, 0x7632, R5 ;  /* 0x0000763206057816 */ /* 0x000fc40000000005 */
[----:B------:R-:W-:Y:S01]  /*2270*/  PRMT R7, R8, 0x7632, R7 ;  /* 0x0000763208077816 */ /* 0x000fe20000000007 */
[----:B--2---:R-:W-:-:S04]  /*2280*/  IMAD R22, R22, UR4, R3 ;  /* 0x0000000416167c24 */ /* 0x004fc8000f8e0203 */
[----:B---3--:R-:W-:Y:S01]  /*2290*/  IMAD R22, R22, UR5, RZ ;  /* 0x0000000516167c24 */ /* 0x008fe2000f8e02ff */
[----:B-1----:R-:W-:Y:S02]  /*22a0*/  SHF.L.U32 R3, R0, 0x8, RZ ;  /* 0x0000000800037819 */ /* 0x002fe400000006ff */
[----:B------:R-:W-:Y:S02]  /*22b0*/  PRMT R0, R2, 0x7632, R0 ;  /* 0x0000763202007816 */ /* 0x000fe40000000000 */
[----:B------:R-:W-:-:S04]  /*22c0*/  LEA R3, P0, R22, R3, 0x8 ;  /* 0x0000000316037211 */ /* 0x000fc800078040ff */
[----:B------:R-:W-:Y:S02]  /*22d0*/  LOP3.LUT R18, R3, 0x1f, R18, 0xf8, !PT ;  /* 0x0000001f03127812 */ /* 0x000fe400078ef812 */
[----:B------:R-:W-:Y:S02]  /*22e0*/  IADD3.X R3, PT, PT, RZ, RZ, RZ, P0, !PT ;  /* 0x000000ffff037210 */ /* 0x000fe400007fe4ff */
[----:B----4-:R-:W-:-:S04]  /*22f0*/  LEA R12, P0, R18, UR6, 0x1 ;  /* 0x00000006120c7c11 */ /* 0x010fc8000f8008ff */
        /* <DEDUP_REMOVED lines=11> */
.L_x_1814:
[----:B------:R-:W-:Y:S01]  /*23b0*/  HFMA2 R12, -RZ, RZ, 0, 9.5367431640625e-07 ;  /* 0x00000010ff0c7431 */ /* 0x000fe200000001ff */
[----:B------:R-:W-:Y:S02]  /*23c0*/  MOV R11, 0x1f ;  /* 0x0000001f000b7802 */ /* 0x000fe40000000f00 */
[----:B------:R-:W-:-:S07]  /*23d0*/  MOV R15, 0xffffffff ;  /* 0xffffffff000f7802 */ /* 0x000fce0000000f00 */
[----:B------:R-:W-:Y:S05]  /*23e0*/  WARPSYNC.COLLECTIVE R15, `(.L_x_1843) ;  /* 0x000000000f087348 */ /* 0x000fea0003c00000 */
[----:B------:R0:W1:Y:S02]  /*23f0*/  SHFL.BFLY P6, R14, R13, R12, R11 ;  /* 0x0c00000c0d0e7389 */ /* 0x00006400000c000b */
[----:B01----:R-:W-:Y:S05]  /*2400*/  ENDCOLLECTIVE ;  /* 0x000000000000791b */ /* 0x003fea0003800000 */
.L_x_1843:
[----:B------:R-:W-:Y:S01]  /*2410*/  HFMA2 R12, -RZ, RZ, 0, 4.76837158203125e-07 ;  /* 0x00000008ff0c7431 */ /* 0x000fe200000001ff */
[----:B------:R-:W-:-:S04]  /*2420*/  FMNMX.FTZ R0, R14, -3.40282346638528859812e+38, !PT ;  /* 0xff7fffff0e007809 */ /* 0x000fc80007810000 */
[----:B------:R-:W-:-:S07]  /*2430*/  MOV R13, R0 ;  /* 0x00000000000d7202 */ /* 0x000fce0000000f00 */
[----:B------:R-:W-:Y:S05]  /*2440*/  WARPSYNC.COLLECTIVE R15, `(.L_x_1844) ;  /* 0x000000000f087348 */ /* 0x000fea0003c00000 */
[----:B------:R0:W1:Y:S02]  /*2450*/  SHFL.BFLY P6, R14, R13, R12, R11 ;  /* 0x0c00000c0d0e7389 */ /* 0x00006400000c000b */
[----:B01----:R-:W-:Y:S05]  /*2460*/  ENDCOLLECTIVE ;  /* 0x000000000000791b */ /* 0x003fea0003800000 */
.L_x_1844:
[----:B------:R-:W-:Y:S01]  /*2470*/  HFMA2 R12, -RZ, RZ, 0, 2.384185791015625e-07 ;  /* 0x00000004ff0c7431 */ /* 0x000fe200000001ff */
[----:B------:R-:W-:-:S04]  /*2480*/  FMNMX.FTZ R2, R0, R14, !PT ;  /* 0x0000000e00027209 */ /* 0x000fc80007810000 */
[----:B------:R-:W-:-:S07]  /*2490*/  MOV R13, R2 ;  /* 0x00000002000d7202 */ /* 0x000fce0000000f00 */
[----:B------:R-:W-:Y:S05]  /*24a0*/  WARPSYNC.COLLECTIVE R15, `(.L_x_1845) ;  /* 0x000000000f087348 */ /* 0x000fea0003c00000 */
[----:B------:R0:W1:Y:S02]  /*24b0*/  SHFL.BFLY P6, R14, R13, R12, R11 ;  /* 0x0c00000c0d0e7389 */ /* 0x00006400000c000b */
[----:B01----:R-:W-:Y:S05]  /*24c0*/  ENDCOLLECTIVE ;  /* 0x000000000000791b */ /* 0x003fea0003800000 */
.L_x_1845:
[----:B------:R-:W-:Y:S05]  /*24d0*/  BRA `(.L_x_1846) ;  /* 0xffffffdc00787947 */ /* 0x000fea000383ffff */
.L_x_1847:
        /* <DEDUP_REMOVED lines=10> */
.L_x_25608:


//--------------------- .text._ZN4vllm25paged_attention_v1_kernelI13__nv_bfloat16hLi192ELi8ELi128ELNS_18Fp8KVCacheDataTypeE2ELb0EEEvPT_PKS3_PKT0_S9_ifPKiSB_iPKfiiiSD_SD_iiiii --------------------------
	.section	.text._ZN4vllm25paged_attention_v1_kernelI13__nv_bfloat16hLi192ELi8ELi128ELNS_18Fp8KVCacheDataTypeE2ELb0EEEvPT_PKS3_PKT0_S9_ifPKiSB_iPKfiiiSD_SD_iiiii,"ax",@progbits
	.align	128
        .global         _ZN4vllm25paged_attention_v1_kernelI13__nv_bfloat16hLi192ELi8ELi128ELNS_18Fp8KVCacheDataTypeE2ELb0EEEvPT_PKS3_PKT0_S9_ifPKiSB_iPKfiiiSD_SD_iiiii
        .type           _ZN4vllm25paged_attention_v1_kernelI13__nv_bfloat16hLi192ELi8ELi128ELNS_18Fp8KVCacheDataTypeE2ELb0EEEvPT_PKS3_PKT0_S9_ifPKiSB_iPKfiiiSD_SD_iiiii,@function
        .size           _ZN4vllm25paged_attention_v1_kernelI13__nv_bfloat16hLi192ELi8ELi128ELNS_18Fp8KVCacheDataTypeE2ELb0EEEvPT_PKS3_PKT0_S9_ifPKiSB_iPKfiiiSD_SD_iiiii,(.L_x_25609 - _ZN4vllm25paged_attention_v1_kernelI13__nv_bfloat16hLi192ELi8ELi128ELNS_18Fp8KVCacheDataTypeE2ELb0EEEvPT_PKS3_PKT0_S9_ifPKiSB_iPKfiiiSD_SD_iiiii)
        .other          _ZN4vllm25paged_attention_v1_kernelI13__nv_bfloat16hLi192ELi8ELi128ELNS_18Fp8KVCacheDataTypeE2ELb0EEEvPT_PKS3_PKT0_S9_ifPKiSB_iPKfiiiSD_SD_iiiii,@"STO_CUDA_ENTRY STV_DEFAULT"
_ZN4vllm25paged_attention_v1_kernelI13__nv_bfloat16hLi192ELi8ELi128ELNS_18Fp8KVCacheDataTypeE2ELb0EEEvPT_PKS3_PKT0_S9_ifPKiSB_iPKfiiiSD_SD_iiiii:
.text._ZN4vllm25paged_attention_v1_kernelI13__nv_bfloat16hLi192ELi8ELi128ELNS_18Fp8KVCacheDataTypeE2ELb0EEEvPT_PKS3_PKT0_S9_ifPKiSB_iPKfiiiSD_SD_iiiii:
        /* <DEDUP_REMOVED lines=35> */
.L_x_1849:
[----:B------:R-:W-:Y:S05]  /*0230*/  BSYNC.RECONVERGENT B6 ;  /* 0x0000000000067941 */ /* 0x000fea0003800200 */
.L_x_1848:
        /* <DEDUP_REMOVED lines=8> */
.L_x_1878:
        /* <DEDUP_REMOVED lines=39> */
.L_x_1855:
        /* <DEDUP_REMOVED lines=11> */
.L_x_1854:
[----:B------:R-:W-:Y:S05]  /*05e0*/  BSYNC.RECONVERGENT B1 ;  /* 0x0000000000017941 */ /* 0x000fea0003800200 */
.L_x_1853:
        /* <DEDUP_REMOVED lines=12> */
.L_x_1858:
        /* <DEDUP_REMOVED lines=100> */
.L_x_1857:
[----:B------:R-:W-:Y:S05]  /*0cf0*/  BSYNC.RECONVERGENT B1 ;  /* 0x0000000000017941 */ /* 0x000fea0003800200 */
.L_x_1856:
        /* <DEDUP_REMOVED lines=55> */
.L_x_1860:
[----:B------:R-:W-:Y:S05]  /*1070*/  BSYNC.RECONVERGENT B1 ;  /* 0x0000000000017941 */ /* 0x000fea0003800200 */
.L_x_1859:
        /* <DEDUP_REMOVED lines=26> */
.L_x_1852:
[----:B------:R-:W-:Y:S05]  /*1220*/  BSYNC.RECONVERGENT B0 ;  /* 0x0000000000007941 */ /* 0x000fea0003800200 */
.L_x_1851:
        /* <DEDUP_REMOVED lines=39> */
.L_x_1865:
[----:B------:R-:W0:Y:S01]  /*14a0*/  LDS R5, [R4] ;  /* 0x0000000004057984 */ /* 0x000e220000000800 */
[----:B------:R-:W-:-:S04]  /*14b0*/  IADD3 R7, PT, PT, R7, 0x1, RZ ;  /* 0x0000000107077810 */ /* 0x000fc80007ffe0ff */
[----:B------:R-:W-:Y:S01]  /*14c0*/  ISETP.NE.AND P0, PT, R7, RZ, PT ;  /* 0x000000ff0700720c */ /* 0x000fe20003f05270 */
[----:B0-----:R-:W-:-:S05]  /*14d0*/  FMUL.FTZ R5, R5, R2 ;  /* 0x0000000205057220 */ /* 0x001fca0000410000 */
[----:B------:R0:W-:Y:S02]  /*14e0*/  STS [R4], R5 ;  /* 0x0000000504007388 */ /* 0x0001e40000000800 */
[----:B0-----:R-:W-:-:S05]  /*14f0*/  IADD3 R4, PT, PT, R4, 0x200, RZ ;  /* 0x0000020004047810 */ /* 0x001fca0007ffe0ff */
[----:B------:R-:W-:Y:S05]  /*1500*/  @P0 BRA `(.L_x_1865) ;  /* 0xfffffffc00e40947 */ /* 0x000fea000383ffff */
.L_x_1864:
[----:B------:R-:W-:Y:S05]  /*1510*/  BSYNC.RECONVERGENT B1 ;  /* 0x0000000000017941 */ /* 0x000fea0003800200 */
.L_x_1863:
        /* <DEDUP_REMOVED lines=12> */
.L_x_1868:
        /* <DEDUP_REMOVED lines=52> */
.L_x_1867:
[----:B------:R-:W-:Y:S05]  /*1920*/  BSYNC.RECONVERGENT B1 ;  /* 0x0000000000017941 */ /* 0x000fea0003800200 */
.L_x_1866:
        /* <DEDUP_REMOVED lines=31> */
.L_x_1870:
[----:B------:R-:W-:Y:S05]  /*1b20*/  BSYNC.RECONVERGENT B1 ;  /* 0x0000000000017941 */ /* 0x000fea0003800200 */
.L_x_1869:
        /* <DEDUP_REMOVED lines=14> */
.L_x_1862:
[----:B------:R-:W-:Y:S05]  /*1c10*/  BSYNC.RECONVERGENT B0 ;  /* 0x0000000000007941 */ /* 0x000fea0003800200 */
.L_x_1861:
[----:B------:R-:W-:Y:S01]  /*1c20*/  BAR.SYNC.DEFER_BLOCKING 0x0 ;  /* 0x0000000000007b1d */ /* 0x000fe20000010000 */
[----:B0-----:R-:W-:Y:S01]  /*1c30*/  LOP3.LUT R2, R18, 0x3c0, RZ, 0xc0, !PT ;  /* 0x000003c012027812 */ /* 0x001fe200078ec0ff */
[----:B------:R-:W-:Y:S01]  /*1c40*/  IMAD R16, R19, 0xc0, R16 ;  /* 0x000000c013107824 */ /* 0x000fe200078e0210 */
[----:B------:R-:W-:Y:S01]  /*1c50*/  IADD3 R3, PT, PT, R3, 0x20, RZ ;  /* 0x0000002003037810 */ /* 0x000fe20007ffe0ff */
[----:B-1----:R-:W-:-:S04]  /*1c60*/  HFMA2 R9, -RZ, RZ, 0, 0 ;  /* 0x00000000ff097431 */ /* 0x002fc800000001ff */
[----:B------:R-:W-:Y:S01]  /*1c70*/  BAR.SYNC.DEFER_BLOCKING 0x0 ;  /* 0x0000000000007b1d */ /* 0x000fe20000010000 */
[----:B------:R-:W-:Y:S02]  /*1c80*/  ISETP.NE.AND P0, PT, R2, 0x40, PT ;  /* 0x000000400200780c */ /* 0x000fe40003f05270 */
[----:B------:R-:W-:Y:S02]  /*1c90*/  ISETP.GT.U32.AND P1, PT, R18, 0x3f, PT ;  /* 0x0000003f1200780c */ /* 0x000fe40003f24070 */
[----:B------:R-:W-:Y:S01]  /*1ca0*/  LEA R3, R0, R3, 0x18 ;  /* 0x0000000300037211 */ /* 0x000fe200078ec0ff */
[----:B------:R-:W-:Y:S01]  /*1cb0*/  BSSY.RECONVERGENT B0, `(.L_x_1871) ;  /* 0x000001c000007945 */ /* 0x000fe20003800200 */
[----:B------:R-:W-:Y:S02]  /*1cc0*/  LOP3.LUT R4, R18, 0x3e0, RZ, 0xc0, !PT ;  /* 0x000003e012047812 */ /* 0x000fe400078ec0ff */
[----:B------:R-:W-:Y:S02]  /*1cd0*/  LEA R16, R16, R3, 0x2 ;  /* 0x0000000310107211 */ /* 0x000fe400078e10ff */
[----:B------:R-:W-:-:S02]  /*1ce0*/  CS2R R2, SRZ ;  /* 0x0000000000027805 */ /* 0x000fc4000001ff00 */
[----:B------:R-:W-:Y:S02]  /*1cf0*/  ISETP.NE.AND P2, PT, R4, 0x20, PT ;  /* 0x000000200400780c */ /* 0x000fe40003f45270 */
[----:B------:R-:W-:Y:S02]  /*1d00*/  CS2R R4, SRZ ;  /* 0x0000000000047805 */ /* 0x000fe4000001ff00 */
[----:B------:R-:W-:Y:S02]  /*1d10*/  ISETP.GT.U32.AND P3, PT, R18, 0x1f, PT ;  /* 0x0000001f1200780c */ /* 0x000fe40003f64070 */
[----:B------:R-:W-:Y:S01]  /*1d20*/  MOV R0, RZ ;  /* 0x000000ff00007202 */ /* 0x000fe20000000f00 */
[----:B------:R0:W-:Y:S04]  /*1d30*/  @!P0 STS [R16+-0x600], RZ ;  /* 0xfffa00ff10008388 */ /* 0x0001e80000000800 */
[----:B------:R0:W-:Y:S04]  /*1d40*/  @!P0 STS [R16+-0x580], RZ ;  /* 0xfffa80ff10008388 */ /* 0x0001e80000000800 */
[----:B------:R0:W-:Y:S04]  /*1d50*/  @!P0 STS [R16+-0x500], RZ ;  /* 0xfffb00ff10008388 */ /* 0x0001e80000000800 */
[----:B------:R0:W-:Y:S04]  /*1d60*/  @!P0 STS [R16+-0x480], RZ ;  /* 0xfffb80ff10008388 */ /* 0x0001e80000000800 */
[----:B------:R0:W-:Y:S04]  /*1d70*/  @!P0 STS [R16+-0x400], RZ ;  /* 0xfffc00ff10008388 */ /* 0x0001e80000000800 */
[----:B------:R0:W-:Y:S01]  /*1d80*/  @!P0 STS [R16+-0x380], RZ ;  /* 0xfffc80ff10008388 */ /* 0x0001e20000000800 */
[----:B------:R-:W-:Y:S06]  /*1d90*/  BAR.SYNC.DEFER_BLOCKING 0x0 ;  /* 0x0000000000007b1d */ /* 0x000fec0000010000 */
[----:B------:R-:W-:Y:S05]  /*1da0*/  @P1 BRA `(.L_x_1872) ;  /* 0x0000000000301947 */ /* 0x000fea0003800000 */
[----:B------:R-:W1:Y:S04]  /*1db0*/  LDS R2, [R16] ;  /* 0x0000000010027984 */ /* 0x000e680000000800 */
[----:B------:R-:W2:Y:S04]  /*1dc0*/  LDS R3, [R16+0x80] ;  /* 0x0000800010037984 */ /* 0x000ea80000000800 */
[----:B------:R-:W3:Y:S04]  /*1dd0*/  LDS R0, [R16+0x100] ;  /* 0x0001000010007984 */ /* 0x000ee80000000800 */
[----:B------:R-:W4:Y:S04]  /*1de0*/  LDS R5, [R16+0x180] ;  /* 0x0001800010057984 */ /* 0x000f280000000800 */
[----:B------:R-:W5:Y:S04]  /*1df0*/  LDS R4, [R16+0x200] ;  /* 0x0002000010047984 */ /* 0x000f680000000800 */
[----:B------:R-:W0:Y:S01]  /*1e00*/  LDS R9, [R16+0x280] ;  /* 0x0002800010097984 */ /* 0x000e220000000800 */
[----:B-1----:R-:W-:Y:S01]  /*1e10*/  FADD.FTZ R2, RZ, R2 ;  /* 0x00000002ff027221 */ /* 0x002fe20000010000 */
[----:B--2---:R-:W-:Y:S01]  /*1e20*/  FADD.FTZ R3, RZ, R3 ;  /* 0x00000003ff037221 */ /* 0x004fe20000010000 */
[----:B---3--:R-:W-:Y:S01]  /*1e30*/  FADD.FTZ R0, RZ, R0 ;  /* 0x00000000ff007221 */ /* 0x008fe20000010000 */
[----:B----4-:R-:W-:Y:S01]  /*1e40*/  FADD.FTZ R5, RZ, R5 ;  /* 0x00000005ff057221 */ /* 0x010fe20000010000 */
[----:B-----5:R-:W-:Y:S01]  /*1e50*/  FADD.FTZ R4, RZ, R4 ;  /* 0x00000004ff047221 */ /* 0x020fe20000010000 */
[----:B0-----:R-:W-:-:S07]  /*1e60*/  FADD.FTZ R9, RZ, R9 ;  /* 0x00000009ff097221 */ /* 0x001fce0000010000 */
.L_x_1872:
[----:B------:R-:W-:Y:S05]  /*1e70*/  BSYNC.RECONVERGENT B0 ;  /* 0x0000000000007941 */ /* 0x000fea0003800200 */
.L_x_1871:
        /* <DEDUP_REMOVED lines=16> */
[----:B-1----:R-:W-:Y:S01]  /*1f80*/  FADD.FTZ R2, R2, R7 ;  /* 0x0000000702027221 */ /* 0x002fe20000010000 */
[----:B--2---:R-:W-:Y:S01]  /*1f90*/  FADD.FTZ R3, R3, R6 ;  /* 0x0000000603037221 */ /* 0x004fe20000010000 */
[----:B---3--:R-:W-:Y:S01]  /*1fa0*/  FADD.FTZ R0, R0, R11 ;  /* 0x0000000b00007221 */ /* 0x008fe20000010000 */
[----:B----4-:R-:W-:Y:S01]  /*1fb0*/  FADD.FTZ R5, R5, R8 ;  /* 0x0000000805057221 */ /* 0x010fe20000010000 */
[----:B-----5:R-:W-:Y:S01]  /*1fc0*/  FADD.FTZ R4, R4, R13 ;  /* 0x0000000d04047221 */ /* 0x020fe20000010000 */
[----:B0-----:R-:W-:-:S07]  /*1fd0*/  FADD.FTZ R9, R9, R10 ;  /* 0x0000000a09097221 */ /* 0x001fce0000010000 */
.L_x_1874:
[----:B------:R-:W-:Y:S05]  /*1fe0*/  BSYNC.RECONVERGENT B0 ;  /* 0x0000000000007941 */ /* 0x000fea0003800200 */
.L_x_1873:
        /* <DEDUP_REMOVED lines=10> */
[----:B------:R-:W-:Y:S02]  /*2090*/  PRMT R3, R2, 0x7632, R3 ;  /* 0x0000763202037816 */ /* 0x000fe40000000003 */
[----:B------:R-:W-:-:S02]  /*20a0*/  PRMT R5, R0, 0x7632, R5 ;  /* 0x0000763200057816 */ /* 0x000fc40000000005 */
[----:B------:R-:W-:Y:S01]  /*20b0*/  PRMT R8, R4, 0x7632, R8 ;  /* 0x0000763204087816 */ /* 0x000fe20000000008 */
[----:B--2---:R-:W-:-:S04]  /*20c0*/  IMAD R22, R22, UR4, R7 ;  /* 0x0000000416167c24 */ /* 0x004fc8000f8e0207 */
[----:B---3--:R-:W-:Y:S02]  /*20d0*/  IMAD R22, R22, UR5, RZ ;  /* 0x0000000516167c24 */ /* 0x008fe4000f8e02ff */
[----:B-1----:R-:W-:Y:S02]  /*20e0*/  IMAD R6, R6, 0xc0, RZ ;  /* 0x000000c006067824 */ /* 0x002fe400078e02ff */
[----:B------:R-:W-:-:S05]  /*20f0*/  IMAD R7, R22, 0xc0, RZ ;  /* 0x000000c016077824 */ /* 0x000fca00078e02ff */
[----:B------:R-:W-:-:S04]  /*2100*/  IADD3 R7, P0, PT, R7, R6, RZ ;  /* 0x0000000607077210 */ /* 0x000fc80007f1e0ff */
[----:B------:R-:W-:Y:S02]  /*2110*/  LOP3.LUT R18, R7, 0x1f, R18, 0xf8, !PT ;  /* 0x0000001f07127812 */ /* 0x000fe400078ef812 */
[----:B------:R-:W-:Y:S02]  /*2120*/  IADD3.X R7, PT, PT, RZ, RZ, RZ, P0, !PT ;  /* 0x000000ffff077210 */ /* 0x000fe400007fe4ff */
[----:B----4-:R-:W-:-:S04]  /*2130*/  LEA R6, P0, R18, UR6, 0x1 ;  /* 0x0000000612067c11 */ /* 0x010fc8000f8008ff */
        /* <DEDUP_REMOVED lines=8> */
.L_x_1850:
[----:B------:R-:W-:Y:S01]  /*21c0*/  HFMA2 R12, -RZ, RZ, 0, 9.5367431640625e-07 ;  /* 0x00000010ff0c7431 */ /* 0x000fe200000001ff */
[----:B------:R-:W-:Y:S02]  /*21d0*/  MOV R11, 0x1f ;  /* 0x0000001f000b7802 */ /* 0x000fe40000000f00 */
[----:B------:R-:W-:-:S07]  /*21e0*/  MOV R15, 0xffffffff ;  /* 0xffffffff000f7802 */ /* 0x000fce0000000f00 */
[----:B------:R-:W-:Y:S05]  /*21f0*/  WARPSYNC.COLLECTIVE R15, `(.L_x_1875) ;  /* 0x000000000f087348 */ /* 0x000fea0003c00000 */
[----:B------:R0:W1:Y:S02]  /*2200*/  SHFL.BFLY P6, R14, R13, R12, R11 ;  /* 0x0c00000c0d0e7389 */ /* 0x00006400000c000b */
[----:B01----:R-:W-:Y:S05]  /*2210*/  ENDCOLLECTIVE ;  /* 0x000000000000791b */ /* 0x003fea0003800000 */
.L_x_1875:
[----:B------:R-:W-:Y:S01]  /*2220*/  HFMA2 R12, -RZ, RZ, 0, 4.76837158203125e-07 ;  /* 0x00000008ff0c7431 */ /* 0x000fe200000001ff */
[----:B------:R-:W-:-:S04]  /*2230*/  FMNMX.FTZ R0, R14, -3.40282346638528859812e+38, !PT ;  /* 0xff7fffff0e007809 */ /* 0x000fc80007810000 */
[----:B------:R-:W-:-:S07]  /*2240*/  MOV R13, R0 ;  /* 0x00000000000d7202 */ /* 0x000fce0000000f00 */
[----:B------:R-:W-:Y:S05]  /*2250*/  WARPSYNC.COLLECTIVE R15, `(.L_x_1876) ;  /* 0x000000000f087348 */ /* 0x000fea0003c00000 */
[----:B------:R0:W1:Y:S02]  /*2260*/  SHFL.BFLY P6, R14, R13, R12, R11 ;  /* 0x0c00000c0d0e7389 */ /* 0x00006400000c000b */
[----:B01----:R-:W-:Y:S05]  /*2270*/  ENDCOLLECTIVE ;  /* 0x000000000000791b */ /* 0x003fea0003800000 */
.L_x_1876:
[----:B------:R-:W-:Y:S01]  /*2280*/  HFMA2 R12, -RZ, RZ, 0, 2.384185791015625e-07 ;  /* 0x00000004ff0c7431 */ /* 0x000fe200000001ff */
[----:B------:R-:W-:-:S04]  /*2290*/  FMNMX.FTZ R2, R0, R14, !PT ;  /* 0x0000000e00027209 */ /* 0x000fc80007810000 */
[----:B------:R-:W-:-:S07]  /*22a0*/  MOV R13, R2 ;  /* 0x00000002000d7202 */ /* 0x000fce0000000f00 */
[----:B------:R-:W-:Y:S05]  /*22b0*/  WARPSYNC.COLLECTIVE R15, `(.L_x_1877) ;  /* 0x000000000f087348 */ /* 0x000fea0003c00000 */
[----:B------:R0:W1:Y:S02]  /*22c0*/  SHFL.BFLY P6, R14, R13, R12, R11 ;  /* 0x0c00000c0d0e7389 */ /* 0x00006400000c000b */
[----:B01----:R-:W-:Y:S05]  /*22d0*/  ENDCOLLECTIVE ;  /* 0x000000000000791b */ /* 0x003fea0003800000 */
.L_x_1877:
[----:B------:R-:W-:Y:S05]  /*22e0*/  BRA `(.L_x_1878) ;  /* 0xffffffdc00f47947 */ /* 0x000fea000383ffff */
.L_x_1879:
        /* <DEDUP_REMOVED lines=9> */
.L_x_25609:


//--------------------- .text._ZN4vllm25paged_attention_v1_kernelI13__nv_bfloat16hLi128ELi8ELi128ELNS_18Fp8KVCacheDataTypeE2ELb0EEEvPT_PKS3_PKT0_S9_ifPKiSB_iPKfiiiSD_SD_iiiii --------------------------
	.section	.text._ZN4vllm25paged_attention_v1_kernelI13__nv_bfloat16hLi128ELi8ELi128ELNS_18Fp8KVCacheDataTypeE2ELb0EEEvPT_PKS3_PKT0_S9_ifPKiSB_iPKfiiiSD_SD_iiiii,"ax",@progbits
	.align	128
        .global         _ZN4vllm25paged_attention_v1_kernelI13__nv_bfloat16hLi128ELi8ELi128ELNS_18Fp8KVCacheDataTypeE2ELb0EEEvPT_PKS3_PKT0_S9_ifPKiSB_iPKfiiiSD_SD_iiiii
        .type           _ZN4vllm25paged_attention_v1_kernelI13__nv_bfloat16hLi128ELi8ELi128ELNS_18Fp8KVCacheDataTypeE2ELb0EEEvPT_PKS3_PKT0_S9_ifPKiSB_iPKfiiiSD_SD_iiiii,@function
        .size           _ZN4vllm25paged_attention_v1_kernelI13__nv_bfloat16hLi128ELi8ELi128ELNS_18Fp8KVCacheDataTypeE2ELb0EEEvPT_PKS3_PKT0_S9_ifPKiSB_iPKfiiiSD_SD_iiiii,(.L_x_25610 - _ZN4vllm25paged_attention_v1_kernelI13__nv_bfloat16hLi128ELi8ELi128ELNS_18Fp8KVCacheDataTypeE2ELb0EEEvPT_PKS3_PKT0_S9_ifPKiSB_iPKfiiiSD_SD_iiiii)
        .other          _ZN4vllm25paged_attention_v1_kernelI13__nv_bfloat16hLi128ELi8ELi128ELNS_18Fp8KVCacheDataTypeE2ELb0EEEvPT_PKS3_PKT0_S9_ifPKiSB_iPKfiiiSD_SD_iiiii,@"STO_CUDA_ENTRY STV_DEFAULT"
_ZN4vllm25paged_attention_v1_kernelI13__nv_bfloat16hLi128ELi8ELi128ELNS_18Fp8KVCacheDataTypeE2ELb0EEEvPT_PKS3_PKT0_S9_ifPKiSB_iPKfiiiSD_SD_iiiii:
.text._ZN4vllm25paged_attention_v1_kernelI13__nv_bfloat16hLi128ELi8ELi128ELNS_18Fp8KVCacheDataTypeE2ELb0EEEvPT_PKS3_PKT0_S9_ifPKiSB_iPKfiiiSD_SD_iiiii:
        /* <DEDUP_REMOVED lines=35> */
.L_x_1881:
[----:B------:R-:W-:Y:S05]  /*0230*/  BSYNC.RECONVERGENT B6 ;  /* 0x0000000000067941 */ /* 0x000fea0003800200 */
.L_x_1880:
        /* <DEDUP_REMOVED lines=8> */
.L_x_1910:
        /* <DEDUP_REMOVED lines=39> */
.L_x_1887:
        /* <DEDUP_REMOVED lines=11> */
.L_x_1886:
[----:B------:R-:W-:Y:S05]  /*05e0*/  BSYNC.RECONVERGENT B1 ;  /* 0x0000000000017941 */ /* 0x000fea0003800200 */
.L_x_1885:
        /* <DEDUP_REMOVED lines=12> */
.L_x_1890:
        /* <DEDUP_REMOVED lines=100> */
.L_x_1889:
[----:B------:R-:W-:Y:S05]  /*0cf0*/  BSYNC.RECONVERGENT B1 ;  /* 0x0000000000017941 */ /* 0x000fea0003800200 */
.L_x_1888:
        /* <DEDUP_REMOVED lines=55> */
.L_x_1892:
[----:B------:R-:W-:Y:S05]  /*1070*/  BSYNC.RECONVERGENT B1 ;  /* 0x0000000000017941 */ /* 0x000fea0003800200 */
.L_x_1891:
        /* <DEDUP_REMOVED lines=26> */
.L_x_1884:
[----:B------:R-:W-:Y:S05]  /*1220*/  BSYNC.RECONVERGENT B0 ;  /* 0x0000000000007941 */ /* 0x000fea0003800200 */
.L_x_1883:
        /* <DEDUP_REMOVED lines=39> */
.L_x_1897:
[----:B------:R-:W0:Y:S01]  /*14a0*/  LDS R5, [R4] ;  /* 0x0000000004057984 */ /* 0x000e220000000800 */
[----:B------:R-:W-:-:S04]  /*14b0*/  IADD3 R7, PT, PT, R7, 0x1, RZ ;  /* 0x0000000107077810 */ /* 0x000fc80007ffe0ff */
[----:B------:R-:W-:Y:S01]  /*14c0*/  ISETP.NE.AND P0, PT, R7, RZ, PT ;  /* 0x000000ff0700720c */ /* 0x000fe20003f05270 */
[----:B0-----:R-:W-:-:S05]  /*14d0*/  FMUL.FTZ R5, R5, R2 ;  /* 0x0000000205057220 */ /* 0x001fca0000410000 */
[----:B------:R0:W-:Y:S02]  /*14e0*/  STS [R4], R5 ;  /* 0x0000000504007388 */ /* 0x0001e40000000800 */
[----:B0-----:R-:W-:-:S05]  /*14f0*/  IADD3 R4, PT, PT, R4, 0x200, RZ ;  /* 0x0000020004047810 */ /* 0x001fca0007ffe0ff */
[----:B------:R-:W-:Y:S05]  /*1500*/  @P0 BRA `(.L_x_1897) ;  /* 0xfffffffc00e40947 */ /* 0x000fea000383ffff */
.L_x_1896:
[----:B------:R-:W-:Y:S05]  /*1510*/  BSYNC.RECONVERGENT B1 ;  /* 0x0000000000017941 */ /* 0x000fea0003800200 */
.L_x_1895:
        /* <DEDUP_REMOVED lines=12> */
.L_x_1900:
        /* <DEDUP_REMOVED lines=52> */
.L_x_1899:
[----:B------:R-:W-:Y:S05]  /*1920*/  BSYNC.RECONVERGENT B1 ;  /* 0x0000000000017941 */ /* 0x000fea0003800200 */
.L_x_1898:
        /* <DEDUP_REMOVED lines=31> */
.L_x_1902:
[----:B------:R-:W-:Y:S05]  /*1b20*/  BSYNC.RECONVERGENT B1 ;  /* 0x0000000000017941 */ /* 0x000fea0003800200 */
.L_x_1901:
        /* <DEDUP_REMOVED lines=14> */
.L_x_1894:
[----:B------:R-:W-:Y:S05]  /*1c10*/  BSYNC.RECONVERGENT B0 ;  /* 0x0000000000007941 */ /* 0x000fea0003800200 */
.L_x_1893:
[----:B------:R-:W-:Y:S01]  /*1c20*/  BAR.SYNC.DEFER_BLOCKING 0x0 ;  /* 0x0000000000007b1d */ /* 0x000fe20000010000 */
[C---:B0-----:R-:W-:Y:S02]  /*1c30*/  LOP3.LUT R2, R18.reuse, 0x3c0, RZ, 0xc0, !PT ;  /* 0x000003c012027812 */ /* 0x041fe400078ec0ff */
[----:B-1----:R-:W-:-:S05]  /*1c40*/  LOP3.LUT R4, R18, 0x3e0, RZ, 0xc0, !PT ;  /* 0x000003e012047812 */ /* 0x002fca00078ec0ff */
[----:B------:R-:W-:Y:S01]  /*1c50*/  BAR.SYNC.DEFER_BLOCKING 0x0 ;  /* 0x0000000000007b1d */ /* 0x000fe20000010000 */
[----:B------:R-:W-:Y:S02]  /*1c60*/  ISETP.NE.AND P0, PT, R2, 0x40, PT ;  /* 0x000000400200780c */ /* 0x000fe40003f05270 */
[----:B------:R-:W-:Y:S02]  /*1c70*/  ISETP.NE.AND P2, PT, R4, 0x20, PT ;  /* 0x000000200400780c */ /* 0x000fe40003f45270 */
[C---:B------:R-:W-:Y:S01]  /*1c80*/  ISETP.GT.U32.AND P1, PT, R18.reuse, 0x3f, PT ;  /* 0x0000003f1200780c */ /* 0x040fe20003f24070 */
[----:B------:R-:W-:Y:S01]  /*1c90*/  BSSY.RECONVERGENT B0, `(.L_x_1903) ;  /* 0x000001d000007945 */ /* 0x000fe20003800200 */
[----:B------:R-:W-:Y:S02]  /*1ca0*/  LEA R19, R19, R16, 0x7 ;  /* 0x0000001013137211 */ /* 0x000fe400078e38ff */
[----:B------:R-:W-:Y:S02]  /*1cb0*/  ISETP.GT.U32.AND P3, PT, R18, 0x1f, PT ;  /* 0x0000001f1200780c */ /* 0x000fe40003f64070 */
[----:B------:R-:W-:-:S03]  /*1cc0*/  MOV R2, RZ ;  /* 0x000000ff00027202 */ /* 0x000fc60000000f00 */
[C---:B------:R-:W-:Y:S02]  /*1cd0*/  @!P0 VIADD R5, R3.reuse, 0x20 ;  /* 0x0000002003058836 */ /* 0x040fe40000000000 */
[----:B------:R-:W-:-:S03]  /*1ce0*/  @!P2 IADD3 R7, PT, PT, R3, 0x20, RZ ;  /* 0x000000200307a810 */ /* 0x000fc60007ffe0ff */
[C---:B------:R-:W-:Y:S01]  /*1cf0*/  @!P0 LEA R4, R0.reuse, R5, 0x18 ;  /* 0x0000000500048211 */ /* 0x040fe200078ec0ff */
[----:B------:R-:W-:Y:S01]  /*1d00*/  HFMA2 R5, -RZ, RZ, 0, 0 ;  /* 0x00000000ff057431 */ /* 0x000fe200000001ff */
[----:B------:R-:W-:Y:S02]  /*1d10*/  @!P2 LEA R7, R0, R7, 0x18 ;  /* 0x000000070007a211 */ /* 0x000fe400078ec0ff */
[----:B------:R-:W-:Y:S02]  /*1d20*/  @!P0 LEA R4, R19, R4, 0x2 ;  /* 0x0000000413048211 */ /* 0x000fe400078e10ff */
[----:B------:R-:W-:Y:S02]  /*1d30*/  @!P2 LEA R16, R16, R7, 0x2 ;  /* 0x000000071010a211 */ /* 0x000fe400078e10ff */
[----:B------:R-:W-:Y:S01]  /*1d40*/  CS2R R6, SRZ ;  /* 0x0000000000067805 */ /* 0x000fe2000001ff00 */
[----:B------:R0:W-:Y:S04]  /*1d50*/  @!P0 STS [R4+-0x400], RZ ;  /* 0xfffc00ff04008388 */ /* 0x0001e80000000800 */
[----:B------:R0:W-:Y:S04]  /*1d60*/  @!P0 STS [R4+-0x380], RZ ;  /* 0xfffc80ff04008388 */ /* 0x0001e80000000800 */
[----:B------:R0:W-:Y:S04]  /*1d70*/  @!P0 STS [R4+-0x300], RZ ;  /* 0xfffd00ff04008388 */ /* 0x0001e80000000800 */
[----:B------:R0:W-:Y:S01]  /*1d80*/  @!P0 STS [R4+-0x280], RZ ;  /* 0xfffd80ff04008388 */ /* 0x0001e20000000800 */
[----:B------:R-:W-:Y:S06]  /*1d90*/  BAR.SYNC.DEFER_BLOCKING 0x0 ;  /* 0x0000000000007b1d */ /* 0x000fec0000010000 */
[----:B------:R-:W-:Y:S05]  /*1da0*/  @P1 BRA `(.L_x_1904) ;  /* 0x00000000002c1947 */ /* 0x000fea0003800000 */
[----:B------:R-:W-:-:S04]  /*1db0*/  IADD3 R5, PT, PT, R3, 0x20, RZ ;  /* 0x0000002003057810 */ /* 0x000fc80007ffe0ff */
[----:B------:R-:W-:-:S04]  /*1dc0*/  LEA R2, R0, R5, 0x18 ;  /* 0x0000000500027211 */ /* 0x000fc800078ec0ff */
[----:B0-----:R-:W-:-:S05]  /*1dd0*/  LEA R4, R19, R2, 0x2 ;  /* 0x0000000213047211 */ /* 0x001fca00078e10ff */
[----:B------:R-:W0:Y:S04]  /*1de0*/  LDS R2, [R4] ;  /* 0x0000000004027984 */ /* 0x000e280000000800 */
[----:B------:R-:W1:Y:S04]  /*1df0*/  LDS R7, [R4+0x80] ;  /* 0x0000800004077984 */ /* 0x000e680000000800 */
[----:B------:R-:W2:Y:S04]  /*1e00*/  LDS R6, [R4+0x100] ;  /* 0x0001000004067984 */ /* 0x000ea80000000800 */
[----:B------:R-:W3:Y:S01]  /*1e10*/  LDS R5, [R4+0x180] ;  /* 0x0001800004057984 */ /* 0x000ee20000000800 */
[----:B0-----:R-:W-:Y:S01]  /*1e20*/  FADD.FTZ R2, RZ, R2 ;  /* 0x00000002ff027221 */ /* 0x001fe20000010000 */
[----:B-1----:R-:W-:Y:S01]  /*1e30*/  FADD.FTZ R7, RZ, R7 ;  /* 0x00000007ff077221 */ /* 0x002fe20000010000 */
[----:B--2---:R-:W-:Y:S01]  /*1e40*/  FADD.FTZ R6, RZ, R6 ;  /* 0x00000006ff067221 */ /* 0x004fe20000010000 */
[----:B---3--:R-:W-:-:S07]  /*1e50*/  FADD.FTZ R5, RZ, R5 ;  /* 0x00000005ff057221 */ /* 0x008fce0000010000 */
.L_x_1904:
[----:B------:R-:W-:Y:S05]  /*1e60*/  BSYNC.RECONVERGENT B0 ;  /* 0x0000000000007941 */ /* 0x000fea0003800200 */
.L_x_1903:
[----:B------:R-:W-:Y:S06]  /*1e70*/  BAR.SYNC.DEFER_BLOCKING 0x0 ;  /* 0x0000000000007b1d */ /* 0x000fec0000010000 */
[----:B------:R-:W-:Y:S01]  /*1e80*/  BSSY.RECONVERGENT B0, `(.L_x_1905) ;  /* 0x0000012000007945 */ /* 0x000fe20003800200 */
[----:B------:R1:W-:Y:S04]  /*1e90*/  @!P2 STS [R16], R2 ;  /* 0x000000021000a388 */ /* 0x0003e80000000800 */
[----:B------:R1:W-:Y:S04]  /*1ea0*/  @!P2 STS [R16+0x80], R7 ;  /* 0x000080071000a388 */ /* 0x0003e80000000800 */
[----:B------:R1:W-:Y:S04]  /*1eb0*/  @!P2 STS [R16+0x100], R6 ;  /* 0x000100061000a388 */ /* 0x0003e80000000800 */
[----:B------:R1:W-:Y:S01]  /*1ec0*/  @!P2 STS [R16+0x180], R5 ;  /* 0x000180051000a388 */ /* 0x0003e20000000800 */
[----:B------:R-:W-:Y:S06]  /*1ed0*/  BAR.SYNC.DEFER_BLOCKING 0x0 ;  /* 0x0000000000007b1d */ /* 0x000fec0000010000 */
[----:B------:R-:W-:Y:S05]  /*1ee0*/  @P3 BRA `(.L_x_1906) ;  /* 0x00000000002c3947 */ /* 0x000fea0003800000 */
[----:B------:R-:W-:-:S04]  /*1ef0*/  IADD3 R3, PT, PT, R3, 0x20, RZ ;  /* 0x0000002003037810 */ /* 0x000fc80007ffe0ff */
[----:B------:R-:W-:-:S05]  /*1f00*/  LEA R0, R0, R3, 0x18 ;  /* 0x0000000300007211 */ /* 0x000fca00078ec0ff */
[----:B------:R-:W-:-:S05]  /*1f10*/  IMAD R19, R19, 0x4, R0 ;  /* 0x0000000413137824 */ /* 0x000fca00078e0200 */
[----:B------:R-:W1:Y:S04]  /*1f20*/  LDS R3, [R19] ;  /* 0x0000000013037984 */ /* 0x000e680000000800 */
[----:B------:R-:W2:Y:S04]  /*1f30*/  LDS R0, [R19+0x80] ;  /* 0x0000800013007984 */ /* 0x000ea80000000800 */
[----:B------:R-:W3:Y:S04]  /*1f40*/  LDS R9, [R19+0x100] ;  /* 0x0001000013097984 */ /* 0x000ee80000000800 */
[----:B0-----:R-:W0:Y:S01]  /*1f50*/  LDS R4, [R19+0x180] ;  /* 0x0001800013047984 */ /* 0x001e220000000800 */
[----:B-1----:R-:W-:Y:S01]  /*1f60*/  FADD.FTZ R2, R2, R3 ;  /* 0x0000000302027221 */ /* 0x002fe20000010000 */
[----:B--2---:R-:W-:Y:S01]  /*1f70*/  FADD.FTZ R7, R7, R0 ;  /* 0x0000000007077221 */ /* 0x004fe20000010000 */
[----:B---3--:R-:W-:Y:S01]  /*1f80*/  FADD.FTZ R6, R6, R9 ;  /* 0x0000000906067221 */ /* 0x008fe20000010000 */
[----:B0-----:R-:W-:-:S07]  /*1f90*/  FADD.FTZ R5, R5, R4 ;  /* 0x0000000405057221 */ /* 0x001fce0000010000 */
.L_x_1906:
[----:B------:R-:W-:Y:S05]  /*1fa0*/  BSYNC.RECONVERGENT B0 ;  /* 0x0000000000007941 */ /* 0x000fea0003800200 */
.L_x_1905:
[----:B------:R-:W-:Y:S06]  /*1fb0*/  BAR.SYNC.DEFER_BLOCKING 0x0 ;  /* 0x0000000000007b1d */ /* 0x000fec0000010000 */
[----:B------:R-:W-:Y:S05]  /*1fc0*/  @P3 EXIT ;  /* 0x000000000000394d */ /* 0x000fea0003800000 */
[----:B------:R-:W2:Y:S01]  /*1fd0*/  S2R R3, SR_CTAID.X ;  /* 0x0000000000037919 */ /* 0x000ea20000002500 */
[----:B------:R-:W2:Y:S01]  /*1fe0*/  LDCU UR4, c[0x0][0x370] ;  /* 0x00006e00ff0477ac */ /* 0x000ea20008000800 */
[----:B-1----:R-:W-:Y:S01]  /*1ff0*/  F2FP.BF16.F32.PACK_AB R2, R7, R2 ;  /* 0x000000020702723e */ /* 0x002fe200000010ff */
[----:B------:R-:W1:Y:S01]  /*2000*/  S2R R0, SR_CTAID.Z ;  /* 0x0000000000007919 */ /* 0x000e620000002700 */
[----:B------:R-:W3:Y:S01]  /*2010*/  LDCU UR5, c[0x0][0x378] ;  /* 0x00006f00ff0577ac */ /* 0x000ee20008000800 */
[----:B------:R-:W-:Y:S01]  /*2020*/  F2FP.BF16.F32.PACK_AB R6, R5, R6 ;  /* 0x000000060506723e */ /* 0x000fe200000010ff */
[----:B------:R-:W0:Y:S01]  /*2030*/  LDCU.64 UR6, c[0x0][0x380] ;  /* 0x00007000ff0677ac */ /* 0x000e220008000a00 */
[----:B--2---:R-:W-:-:S04]  /*2040*/  IMAD R22, R22, UR4, R3 ;  /* 0x0000000416167c24 */ /* 0x004fc8000f8e0203 */
[----:B---3--:R-:W-:Y:S01]  /*2050*/  IMAD R22, R22, UR5, RZ ;  /* 0x0000000516167c24 */ /* 0x008fe2000f8e02ff */
[----:B-1----:R-:W-:Y:S02]  /*2060*/  SHF.L.U32 R3, R0, 0x7, RZ ;  /* 0x0000000700037819 */ /* 0x002fe400000006ff */
[----:B------:R-:W-:Y:S02]  /*2070*/  PRMT R0, R2, 0x7632, R0 ;  /* 0x0000763202007816 */ /* 0x000fe40000000000 */
[----:B------:R-:W-:-:S04]  /*2080*/  LEA R3, P0, R22, R3, 0x7 ;  /* 0x0000000316037211 */ /* 0x000fc800078038ff */
[----:B------:R-:W-:Y:S02]  /*2090*/  LOP3.LUT R18, R3, 0x1f, R18, 0xf8, !PT ;  /* 0x0000001f03127812 */ /* 0x000fe400078ef812 */
[----:B------:R-:W-:Y:S02]  /*20a0*/  IADD3.X R3, PT, PT, RZ, RZ, RZ, P0, !PT ;  /* 0x000000ffff037210 */ /* 0x000fe400007fe4ff */
[----:B0-----:R-:W-:-:S04]  /*20b0*/  LEA R4, P0, R18, UR6, 0x1 ;  /* 0x0000000612047c11 */ /* 0x001fc8000f8008ff */
[--C-:B------:R-:W-:Y:S02]  /*20c0*/  LEA.HI.X R5, R18, UR7, R3.reuse, 0x1, P0 ;  /* 0x0000000712057c11 */ /* 0x100fe400080f0c03 */
[----:B------:R-:W-:-:S03]  /*20d0*/  PRMT R3, R6, 0x7632, R3 ;  /* 0x0000763206037816 */ /* 0x000fc60000000003 */
[----:B------:R-:W-:Y:S04]  /*20e0*/  STG.E.U16 desc[UR36][R4.64], R2 ;  /* 0x0000000204007986 */ /* 0x000fe8000c101524 */
[----:B------:R-:W-:Y:S04]  /*20f0*/  STG.E.U16 desc[UR36][R4.64+0x40], R0 ;  /* 0x0000400004007986 */ /* 0x000fe8000c101524 */
[----:B------:R-:W-:Y:S04]  /*2100*/  STG.E.U16 desc[UR36][R4.64+0x80], R6 ;  /* 0x0000800604007986 */ /* 0x000fe8000c101524 */
[----:B------:R-:W-:Y:S01]  /*2110*/  STG.E.U16 desc[UR36][R4.64+0xc0], R3 ;  /* 0x0000c00304007986 */ /* 0x000fe2000c101524 */
[----:B------:R-:W-:Y:S05]  /*2120*/  EXIT ;  /* 0x000000000000794d */ /* 0x000fea0003800000 */
.L_x_1882:
[----:B------:R-:W-:Y:S01]  /*2130*/  HFMA2 R12, -RZ, RZ, 0, 9.5367431640625e-07 ;  /* 0x00000010ff0c7431 */ /* 0x000fe200000001ff */
[----:B------:R-:W-:Y:S02]  /*2140*/  MOV R11, 0x1f ;  /* 0x0000001f000b7802 */ /* 0x000fe40000000f00 */
[----:B------:R-:W-:-:S07]  /*2150*/  MOV R15, 0xffffffff ;  /* 0xffffffff000f7802 */ /* 0x000fce0000000f00 */
[----:B------:R-:W-:Y:S05]  /*2160*/  WARPSYNC.COLLECTIVE R15, `(.L_x_1907) ;  /* 0x000000000f087348 */ /* 0x000fea0003c00000 */
[----:B------:R0:W1:Y:S02]  /*2170*/  SHFL.BFLY P6, R14, R13, R12, R11 ;  /* 0x0c00000c0d0e7389 */ /* 0x00006400000c000b */
[----:B01----:R-:W-:Y:S05]  /*2180*/  ENDCOLLECTIVE ;  /* 0x000000000000791b */ /* 0x003fea0003800000 */
.L_x_1907:
[----:B------:R-:W-:Y:S01]  /*2190*/  HFMA2 R12, -RZ, RZ, 0, 4.76837158203125e-07 ;  /* 0x00000008ff0c7431 */ /* 0x000fe200000001ff */
[----:B------:R-:W-:-:S04]  /*21a0*/  FMNMX.FTZ R0, R14, -3.40282346638528859812e+38, !PT ;  /* 0xff7fffff0e007809 */ /* 0x000fc80007810000 */
[----:B------:R-:W-:-:S07]  /*21b0*/  MOV R13, R0 ;  /* 0x00000000000d7202 */ /* 0x000fce0000000f00 */
[----:B------:R-:W-:Y:S05]  /*21c0*/  WARPSYNC.COLLECTIVE R15, `(.L_x_1908) ;  /* 0x000000000f087348 */ /* 0x000fea0003c00000 */
[----:B------:R0:W1:Y:S02]  /*21d0*/  SHFL.BFLY P6, R14, R13, R12, R11 ;  /* 0x0c00000c0d0e7389 */ /* 0x00006400000c000b */
[----:B01----:R-:W-:Y:S05]  /*21e0*/  ENDCOLLECTIVE ;  /* 0x000000000000791b */ /* 0x003fea0003800000 */
.L_x_1908:
[----:B------:R-:W-:Y:S01]  /*21f0*/  HFMA2 R12, -RZ, RZ, 0, 2.384185791015625e-07 ;  /* 0x00000004ff0c7431 */ /* 0x000fe200000001ff */
[----:B------:R-:W-:-:S04]  /*2200*/  FMNMX.FTZ R2, R0, R14, !PT ;  /* 0x0000000e00027209 */ /* 0x000fc80007810000 */
[----:B------:R-:W-:-:S07]  /*2210*/  MOV R13, R2 ;  /* 0x00000002000d7202 */ /* 0x000fce0000000f00 */
[----:B------:R-:W-:Y:S05]  /*2220*/  WARPSYNC.COLLECTIVE R15, `(.L_x_1909) ;  /* 0x000000000f087348 */ /* 0x000fea0003c00000 */
[----:B------:R0:W1:Y:S02]  /*2230*/  SHFL.BFLY P6, R14, R13, R12, R11 ;  /* 0x0c00000c0d0e7389 */ /* 0x00006400000c000b */
[----:B01----:R-:W-:Y:S05]  /*2240*/  ENDCOLLECTIVE ;  /* 0x000000000000791b */ /* 0x003fea0003800000 */
.L_x_1909:
[----:B------:R-:W-:Y:S05]  /*2250*/  BRA `(.L_x_1910) ;  /* 0xffffffe000187947 */ /* 0x000fea000383ffff */
.L_x_1911:
        /* <DEDUP_REMOVED lines=10> */
.L_x_25610:


//--------------------- .text._ZN4vllm25paged_attention_v1_kernelI13__nv_bfloat16hLi120ELi8ELi128ELNS_18Fp8KVCacheDataTypeE2ELb0EEEvPT_PKS3_PKT0_S9_ifPKiSB_iPKfiiiSD_SD_iiiii --------------------------
	.section	.text._ZN4vllm25paged_attention_v1_kernelI13__nv_bfloat16hLi120ELi8ELi128ELNS_18Fp8KVCacheDataTypeE2ELb0EEEvPT_PKS3_PKT0_S9_ifPKiSB_iPKfiiiSD_SD_iiiii,"ax",@progbits
	.align	128
        .global         _ZN4vllm25paged_attention_v1_kernelI13__nv_bfloat16hLi120ELi8ELi128ELNS_18Fp8KVCacheDataTypeE2ELb0EEEvPT_PKS3_PKT0_S9_ifPKiSB_iPKfiiiSD_SD_iiiii
        .type           _ZN4vllm25paged_attention_v1_kernelI13__nv_bfloat16hLi120ELi8ELi128ELNS_18Fp8KVCacheDataTypeE2ELb0EEEvPT_PKS3_PKT0_S9_ifPKiSB_iPKfiiiSD_SD_iiiii,@function
        .size           _ZN4vllm25paged_attention_v1_kernelI13__nv_bfloat16hLi120ELi8ELi128ELNS_18Fp8KVCacheDataTypeE2ELb0EEEvPT_PKS3_PKT0_S9_ifPKiSB_iPKfiiiSD_SD_iiiii,(.L_x_25611 - _ZN4vllm25paged_attention_v1_kernelI13__nv_bfloat16hLi120ELi8ELi128ELNS_18Fp8KVCacheDataTypeE2ELb0EEEvPT_PKS3_PKT0_S9_ifPKiSB_iPKfiiiSD_SD_iiiii)
        .other          _ZN4vllm25paged_attention_v1_kernelI13__nv_bfloat16hLi120ELi8ELi128ELNS_18Fp8KVCacheDataTypeE2ELb0EEEvPT_PKS3_PKT0_S9_ifPKiSB_iPKfiiiSD_SD_iiiii,@"STO_CUDA_ENTRY STV_DEFAULT"
_ZN4vllm25paged_attention_v1_kernelI13__nv_bfloat16hLi120ELi8ELi128ELNS_18Fp8KVCacheDataTypeE2ELb0EEEvPT_PKS3_PKT0_S9_ifPKiSB_iPKfiiiSD_SD_iiiii:
.text._ZN4vllm25paged_attention_v1_kernelI13__nv_bfloat16hLi120ELi8ELi128ELNS_18Fp8KVCacheDataTypeE2ELb0EEEvPT_PKS3_PKT0_S9_ifPKiSB_iPKfiiiSD_SD_iiiii:
        /* <DEDUP_REMOVED lines=35> */
.L_x_1913:
[----:B------:R-:W-:Y:S05]  /*0230*/  BSYNC.RECONVERGENT B6 ;  /* 0x0000000000067941 */ /* 0x000fea0003800200 */
.L_x_1912:
        /* <DEDUP_REMOVED lines=8> */
.L_x_1946:
        /* <DEDUP_REMOVED lines=39> */
.L_x_1919:
        /* <DEDUP_REMOVED lines=11> */
.L_x_1918:
[----:B------:R-:W-:Y:S05]  /*05e0*/  BSYNC.RECONVERGENT B1 ;  /* 0x0000000000017941 */ /* 0x000fea0003800200 */
.L_x_1917:
        /* <DEDUP_REMOVED lines=12> */
.L_x_1922:
        /* <DEDUP_REMOVED lines=100> */
.L_x_1921:
[----:B------:R-:W-:Y:S05]  /*0cf0*/  BSYNC.RECONVERGENT B1 ;  /* 0x0000000000017941 */ /* 0x000fea0003800200 */
.L_x_1920:
        /* <DEDUP_REMOVED lines=55> */
.L_x_1924:
[----:B------:R-:W-:Y:S05]  /*1070*/  BSYNC.RECONVERGENT B1 ;  /* 0x0000000000017941 */ /* 0x000fea0003800200 */
.L_x_1923:
        /* <DEDUP_REMOVED lines=26> */
.L_x_1916:
[----:B------:R-:W-:Y:S05]  /*1220*/  BSYNC.RECONVERGENT B0 ;  /* 0x0000000000007941 */ /* 0x000fea0003800200 */
.L_x_1915:
        /* <DEDUP_REMOVED lines=39> */
.L_x_1929:
[----:B------:R-:W0:Y:S01]  /*14a0*/  LDS R5, [R4] ;  /* 0x0000000004057984 */ /* 0x000e220000000800 */
[----:B------:R-:W-:-:S04]  /*14b0*/  IADD3 R7, PT, PT, R7, 0x1, RZ ;  /* 0x0000000107077810 */ /* 0x000fc80007ffe0ff */
[----:B------:R-:W-:Y:S01]  /*14c0*/  ISETP.NE.AND P0, PT, R7, RZ, PT ;  /* 0x000000ff0700720c */ /* 0x000fe20003f05270 */
[----:B0-----:R-:W-:-:S05]  /*14d0*/  FMUL.FTZ R5, R5, R2 ;  /* 0x0000000205057220 */ /* 0x001fca0000410000 */
[----:B------:R0:W-:Y:S02]  /*14e0*/  STS [R4], R5 ;  /* 0x0000000504007388 */ /* 0x0001e40000000800 */
[----:B0-----:R-:W-:-:S05]  /*14f0*/  IADD3 R4, PT, PT, R4, 0x200, RZ ;  /* 0x0000020004047810 */ /* 0x001fca0007ffe0ff */
[----:B------:R-:W-:Y:S05]  /*1500*/  @P0 BRA `(.L_x_1929) ;  /* 0xfffffffc00e40947 */ /* 0x000fea000383ffff */
.L_x_1928:
[----:B------:R-:W-:Y:S05]  /*1510*/  BSYNC.RECONVERGENT B1 ;  /* 0x0000000000017941 */ /* 0x000fea0003800200 */
.L_x_1927:
        /* <DEDUP_REMOVED lines=12> */
.L_x_1932:
        /* <DEDUP_REMOVED lines=52> */
.L_x_1931:
[----:B------:R-:W-:Y:S05]  /*1920*/  BSYNC.RECONVERGENT B1 ;  /* 0x0000000000017941 */ /* 0x000fea0003800200 */
.L_x_1930:
        /* <DEDUP_REMOVED lines=31> */
.L_x_1934:
[----:B------:R-:W-:Y:S05]  /*1b20*/  BSYNC.RECONVERGENT B1 ;  /* 0x0000000000017941 */ /* 0x000fea0003800200 */
.L_x_1933:
        /* <DEDUP_REMOVED lines=14> */
.L_x_1926:
[----:B------:R-:W-:Y:S05]  /*1c10*/  BSYNC.RECONVERGENT B0 ;  /* 0x0000000000007941 */ /* 0x000fea0003800200 */
.L_x_1925:
[----:B------:R-:W-:Y:S01]  /*1c20*/  BAR.SYNC.DEFER_BLOCKING 0x0 ;  /* 0x0000000000007b1d */ /* 0x000fe20000010000 */
[----:B0-----:R-:W-:Y:S01]  /*1c30*/  LOP3.LUT R2, R18, 0x3c0, RZ, 0xc0, !PT ;  /* 0x000003c012027812 */ /* 0x001fe200078ec0ff */
[----:B------:R-:W-:Y:S01]  /*1c40*/  IMAD R19, R19, 0x78, R16 ;  /* 0x0000007813137824 */ /* 0x000fe200078e0210 */
[----:B------:R-:W-:Y:S01]  /*1c50*/  IADD3 R3, PT, PT, R3, 0x20, RZ ;  /* 0x0000002003037810 */ /* 0x000fe20007ffe0ff */
[----:B------:R-:W-:-:S04]  /*1c60*/  HFMA2 R6, -RZ, RZ, 0, 0 ;  /* 0x00000000ff067431 */ /* 0x000fc800000001ff */
[----:B------:R-:W-:Y:S01]  /*1c70*/  BAR.SYNC.DEFER_BLOCKING 0x0 ;  /* 0x0000000000007b1d */ /* 0x000fe20000010000 */
[----:B------:R-:W-:Y:S02]  /*1c80*/  ISETP.NE.AND P2, PT, R2, 0x40, PT ;  /* 0x000000400200780c */ /* 0x000fe40003f45270 */
[----:B------:R-:W-:Y:S02]  /*1c90*/  LEA R0, R0, R3, 0x18 ;  /* 0x0000000300007211 */ /* 0x000fe400078ec0ff */
[C---:B------:R-:W-:Y:S01]  /*1ca0*/  LOP3.LUT R3, R18.reuse, 0x3e0, RZ, 0xc0, !PT ;  /* 0x000003e012037812 */ /* 0x040fe200078ec0ff */
[----:B------:R-:W-:Y:S01]  /*1cb0*/  BSSY.RECONVERGENT B0, `(.L_x_1935) ;  /* 0x000000e000007945 */ /* 0x000fe20003800200 */
[----:B------:R-:W-:Y:S01]  /*1cc0*/  LEA R19, R19, R0, 0x2 ;  /* 0x0000000013137211 */ /* 0x000fe200078e10ff */
[----:B------:R-:W-:Y:S01]  /*1cd0*/  HFMA2 R0, -RZ, RZ, 0, 0 ;  /* 0x00000000ff007431 */ /* 0x000fe200000001ff */
[----:B------:R-:W-:Y:S02]  /*1ce0*/  ISETP.NE.AND P1, PT, R3, 0x20, PT ;  /* 0x000000200300780c */ /* 0x000fe40003f25270 */
[----:B------:R-:W-:-:S02]  /*1cf0*/  ISETP.GT.U32.AND P3, PT, R18, 0x3f, PT ;  /* 0x0000003f1200780c */ /* 0x000fc40003f64070 */
[----:B------:R-:W-:Y:S02]  /*1d00*/  ISETP.GT.U32.AND P0, PT, R18, 0x1f, PT ;  /* 0x0000001f1200780c */ /* 0x000fe40003f04070 */
[----:B-1----:R-:W-:Y:S02]  /*1d10*/  MOV R4, RZ ;  /* 0x000000ff00047202 */ /* 0x002fe40000000f00 */
[----:B------:R-:W-:Y:S01]  /*1d20*/  MOV R3, RZ ;  /* 0x000000ff00037202 */ /* 0x000fe20000000f00 */
[----:B------:R-:W-:Y:S08]  /*1d30*/  @P2 BRA `(.L_x_1936) ;  /* 0x0000000000142947 */ /* 0x000ff00003800000 */
[----:B------:R-:W-:Y:S01]  /*1d40*/  ISETP.GT.U32.AND P2, PT, R16, 0x17, PT ;  /* 0x000000171000780c */ /* 0x000fe20003f44070 */
[----:B------:R0:W-:Y:S04]  /*1d50*/  STS [R19+-0x3c0], RZ ;  /* 0xfffc40ff13007388 */ /* 0x0001e80000000800 */
[----:B------:R0:W-:Y:S04]  /*1d60*/  STS [R19+-0x340], RZ ;  /* 0xfffcc0ff13007388 */ /* 0x0001e80000000800 */
[----:B------:R0:W-:Y:S04]  /*1d70*/  STS [R19+-0x2c0], RZ ;  /* 0xfffd40ff13007388 */ /* 0x0001e80000000800 */
[----:B------:R0:W-:Y:S02]  /*1d80*/  @!P2 STS [R19+-0x240], RZ ;  /* 0xfffdc0ff1300a388 */ /* 0x0001e40000000800 */
.L_x_1936:
[----:B------:R-:W-:Y:S05]  /*1d90*/  BSYNC.RECONVERGENT B0 ;  /* 0x0000000000007941 */ /* 0x000fea0003800200 */
.L_x_1935:
[----:B------:R-:W-:Y:S06]  /*1da0*/  BAR.SYNC.DEFER_BLOCKING 0x0 ;  /* 0x0000000000007b1d */ /* 0x000fec0000010000 */
[----:B------:R-:W-:Y:S04]  /*1db0*/  BSSY.RECONVERGENT B0, `(.L_x_1937) ;  /* 0x000000b000007945 */ /* 0x000fe80003800200 */
[----:B------:R-:W-:Y:S05]  /*1dc0*/  @P3 BRA `(.L_x_1938) ;  /* 0x0000000000243947 */ /* 0x000fea0003800000 */
[----:B------:R-:W-:Y:S01]  /*1dd0*/  ISETP.GT.U32.AND P2, PT, R16, 0x17, PT ;  /* 0x000000171000780c */ /* 0x000fe20003f44070 */
[----:B------:R-:W1:Y:S04]  /*1de0*/  LDS R3, [R19] ;  /* 0x0000000013037984 */ /* 0x000e680000000800 */
[----:B------:R-:W2:Y:S04]  /*1df0*/  LDS R6, [R19+0x80] ;  /* 0x0000800013067984 */ /* 0x000ea80000000800 */
[----:B------:R-:W3:Y:S04]  /*1e00*/  LDS R0, [R19+0x100] ;  /* 0x0001000013007984 */ /* 0x000ee80000000800 */
[----:B------:R-:W4:Y:S01]  /*1e10*/  @!P2 LDS R2, [R19+0x180] ;  /* 0x000180001302a984 */ /* 0x000f220000000800 */
[----:B-1----:R-:W-:Y:S01]  /*1e20*/  FADD.FTZ R3, RZ, R3 ;  /* 0x00000003ff037221 */ /* 0x002fe20000010000 */
[----:B--2---:R-:W-:Y:S01]  /*1e30*/  FADD.FTZ R6, RZ, R6 ;  /* 0x00000006ff067221 */ /* 0x004fe20000010000 */
[----:B---3--:R-:W-:Y:S01]  /*1e40*/  FADD.FTZ R0, RZ, R0 ;  /* 0x00000000ff007221 */ /* 0x008fe20000010000 */
[----:B----4-:R-:W-:-:S07]  /*1e50*/  @!P2 FADD.FTZ R4, RZ, R2 ;  /* 0x00000002ff04a221 */ /* 0x010fce0000010000 */
.L_x_1938:
[----:B------:R-:W-:Y:S05]  /*1e60*/  BSYNC.RECONVERGENT B0 ;  /* 0x0000000000007941 */ /* 0x000fea0003800200 */
.L_x_1937:
[----:B------:R-:W-:Y:S06]  /*1e70*/  BAR.SYNC.DEFER_BLOCKING 0x0 ;  /* 0x0000000000007b1d */ /* 0x000fec0000010000 */
[----:B------:R-:W-:Y:S04]  /*1e80*/  BSSY.RECONVERGENT B0, `(.L_x_1939) ;  /* 0x0000007000007945 */ /* 0x000fe80003800200 */
[----:B------:R-:W-:Y:S05]  /*1e90*/  @P1 BRA `(.L_x_1940) ;  /* 0x0000000000141947 */ /* 0x000fea0003800000 */
[----:B------:R-:W-:Y:S01]  /*1ea0*/  ISETP.GT.U32.AND P1, PT, R16, 0x17, PT ;  /* 0x000000171000780c */ /* 0x000fe20003f24070 */
[----:B------:R1:W-:Y:S04]  /*1eb0*/  STS [R19+-0x1e0], R3 ;  /* 0xfffe200313007388 */ /* 0x0003e80000000800 */
[----:B------:R1:W-:Y:S04]  /*1ec0*/  STS [R19+-0x160], R6 ;  /* 0xfffea00613007388 */ /* 0x0003e80000000800 */
[----:B------:R1:W-:Y:S04]  /*1ed0*/  STS [R19+-0xe0], R0 ;  /* 0xffff200013007388 */ /* 0x0003e80000000800 */
[----:B------:R1:W-:Y:S02]  /*1ee0*/  @!P1 STS [R19+-0x60], R4 ;  /* 0xffffa00413009388 */ /* 0x0003e40000000800 */
.L_x_1940:
[----:B------:R-:W-:Y:S05]  /*1ef0*/  BSYNC.RECONVERGENT B0 ;  /* 0x0000000000007941 */ /* 0x000fea0003800200 */
.L_x_1939:
        /* <DEDUP_REMOVED lines=8> */
[----:B-1----:R-:W-:Y:S01]  /*1f80*/  FADD.FTZ R3, R3, R2 ;  /* 0x0000000203037221 */ /* 0x002fe20000010000 */
[----:B--2---:R-:W-:Y:S01]  /*1f90*/  FADD.FTZ R6, R6, R5 ;  /* 0x0000000506067221 */ /* 0x004fe20000010000 */
[----:B---3--:R-:W-:Y:S01]  /*1fa0*/  FADD.FTZ R0, R0, R7 ;  /* 0x0000000700007221 */ /* 0x008fe20000010000 */
[----:B----4-:R-:W-:-:S07]  /*1fb0*/  @!P1 FADD.FTZ R4, R4, R9 ;  /* 0x0000000904049221 */ /* 0x010fce0000010000 */
.L_x_1942:
[----:B------:R-:W-:Y:S05]  /*1fc0*/  BSYNC.RECONVERGENT B0 ;  /* 0x0000000000007941 */ /* 0x000fea0003800200 */
.L_x_1941:
[----:B------:R-:W-:Y:S06]  /*1fd0*/  BAR.SYNC.DEFER_BLOCKING 0x0 ;  /* 0x0000000000007b1d */ /* 0x000fec0000010000 */
[----:B------:R-:W-:Y:S05]  /*1fe0*/  @P0 EXIT ;  /* 0x000000000000094d */ /* 0x000fea0003800000 */
[----:B------:R-:W2:Y:S01]  /*1ff0*/  S2R R5, SR_CTAID.X ;  /* 0x0000000000057919 */ /* 0x000ea20000002500 */
[----:B------:R-:W2:Y:S01]  /*2000*/  LDCU UR5, c[0x0][0x370] ;  /* 0x00006e00ff0577ac */ /* 0x000ea20008000800 */
[----:B------:R-:W3:Y:S01]  /*2010*/  S2UR UR4, SR_CTAID.Z ;  /* 0x00000000000479c3 */ /* 0x000ee20000002700 */
[----:B-1----:R-:W-:Y:S01]  /*2020*/  F2FP.BF16.F32.PACK_AB R6, R6, R3 ;  /* 0x000000030606723e */ /* 0x002fe200000010ff */
[----:B------:R-:W1:Y:S01]  /*2030*/  LDCU UR6, c[0x0][0x378] ;  /* 0x00006f00ff0677ac */ /* 0x000e620008000800 */
[----:B------:R-:W-:Y:S01]  /*2040*/  F2FP.BF16.F32.PACK_AB R0, RZ, R0 ;  /* 0x00000000ff00723e */ /* 0x000fe200000010ff */
[----:B------:R-:W4:Y:S01]  /*2050*/  LDCU.64 UR8, c[0x0][0x380] ;  /* 0x00007000ff0877ac */ /* 0x000f220008000a00 */
[----:B---3--:R-:W-:Y:S01]  /*2060*/  UIMAD UR4, UR4, 0x78, URZ ;  /* 0x00000078040478a4 */ /* 0x008fe2000f8e02ff */
[----:B--2---:R-:W-:-:S04]  /*2070*/  IMAD R22, R22, UR5, R5 ;  /* 0x0000000516167c24 */ /* 0x004fc8000f8e0205 */
[----:B-1----:R-:W-:-:S04]  /*2080*/  IMAD R22, R22, UR6, RZ ;  /* 0x0000000616167c24 */ /* 0x002fc8000f8e02ff */
[----:B------:R-:W-:-:S05]  /*2090*/  IMAD R5, R22, 0x78, RZ ;  /* 0x0000007816057824 */ /* 0x000fca00078e02ff */
[----:B------:R-:W-:-:S04]  /*20a0*/  IADD3 R5, P0, P1, R16, UR4, R5 ;  /* 0x0000000410057c10 */ /* 0x000fc8000f91e005 */
[----:B------:R-:W-:Y:S02]  /*20b0*/  IADD3.X R8, PT, PT, RZ, RZ, RZ, P0, P1 ;  /* 0x000000ffff087210 */ /* 0x000fe400007e24ff */
[----:B------:R-:W-:Y:S02]  /*20c0*/  ISETP.GT.U32.AND P1, PT, R16, 0x17, PT ;  /* 0x000000171000780c */ /* 0x000fe40003f24070 */
[----:B----4-:R-:W-:-:S04]  /*20d0*/  LEA R2, P0, R5, UR8, 0x1 ;  /* 0x0000000805027c11 */ /* 0x010fc8000f8008ff */
[----:B------:R-:W-:Y:S02]  /*20e0*/  LEA.HI.X R3, R5, UR9, R8, 0x1, P0 ;  /* 0x0000000905037c11 */ /* 0x000fe400080f0c08 */
[----:B------:R-:W-:-:S03]  /*20f0*/  PRMT R5, R6, 0x7632, R5 ;  /* 0x0000763206057816 */ /* 0x000fc60000000005 */
[----:B------:R1:W-:Y:S04]  /*2100*/  STG.E.U16 desc[UR36][R2.64], R6 ;  /* 0x0000000602007986 */ /* 0x0003e8000c101524 */
[----:B------:R1:W-:Y:S04]  /*2110*/  STG.E.U16 desc[UR36][R2.64+0x40], R5 ;  /* 0x0000400502007986 */ /* 0x0003e8000c101524 */
[----:B------:R1:W-:Y:S01]  /*2120*/  STG.E.U16 desc[UR36][R2.64+0x80], R0 ;  /* 0x0000800002007986 */ /* 0x0003e2000c101524 */
[----:B------:R-:W-:Y:S05]  /*2130*/  @P1 EXIT ;  /* 0x000000000000194d */ /* 0x000fea0003800000 */
[----:B------:R-:W-:-:S05]  /*2140*/  F2FP.BF16.F32.PACK_AB R4, RZ, R4 ;  /* 0x00000004ff04723e */ /* 0x000fca00000010ff */
[----:B------:R-:W-:Y:S01]  /*2150*/  STG.E.U16 desc[UR36][R2.64+0xc0], R4 ;  /* 0x0000c00402007986 */ /* 0x000fe2000c101524 */
[----:B------:R-:W-:Y:S05]  /*2160*/  EXIT ;  /* 0x000000000000794d */ /* 0x000fea0003800000 */
.L_x_1914:
[----:B------:R-:W-:Y:S01]  /*2170*/  HFMA2 R12, -RZ, RZ, 0, 9.5367431640625e-07 ;  /* 0x00000010ff0c7431 */ /* 0x000fe200000001ff */
[----:B------:R-:W-:Y:S02]  /*2180*/  MOV R11, 0x1f ;  /* 0x0000001f000b7802 */ /* 0x000fe40000000f00 */
[----:B------:R-:W-:-:S07]  /*2190*/  MOV R15, 0xffffffff ;  /* 0xffffffff000f7802 */ /* 0x000fce0000000f00 */
[----:B------:R-:W-:Y:S05]  /*21a0*/  WARPSYNC.COLLECTIVE R15, `(.L_x_1943) ;  /* 0x000000000f087348 */ /* 0x000fea0003c00000 */
[----:B------:R0:W1:Y:S02]  /*21b0*/  SHFL.BFLY P6, R14, R13, R12, R11 ;  /* 0x0c00000c0d0e7389 */ /* 0x00006400000c000b */
[----:B01----:R-:W-:Y:S05]  /*21c0*/  ENDCOLLECTIVE ;  /* 0x000000000000791b */ /* 0x003fea0003800000 */
.L_x_1943:
[----:B------:R-:W-:Y:S01]  /*21d0*/  HFMA2 R12, -RZ, RZ, 0, 4.76837158203125e-07 ;  /* 0x00000008ff0c7431 */ /* 0x000fe200000001ff */
[----:B------:R-:W-:-:S04]  /*21e0*/  FMNMX.FTZ R0, R14, -3.40282346638528859812e+38, !PT ;  /* 0xff7fffff0e007809 */ /* 0x000fc80007810000 */
[----:B------:R-:W-:-:S07]  /*21f0*/  MOV R13, R0 ;  /* 0x00000000000d7202 */ /* 0x000fce0000000f00 */
[----:B------:R-:W-:Y:S05]  /*2200*/  WARPSYNC.COLLECTIVE R15, `(.L_x_1944) ;  /* 0x000000000f087348 */ /* 0x000fea0003c00000 */
[----:B------:R0:W1:Y:S02]  /*2210*/  SHFL.BFLY P6, R14, R13, R12, R11 ;  /* 0x0c00000c0d0e7389 */ /* 0x00006400000c000b */
[----:B01----:R-:W-:Y:S05]  /*2220*/  ENDCOLLECTIVE ;  /* 0x000000000000791b */ /* 0x003fea0003800000 */
.L_x_1944:
[----:B------:R-:W-:Y:S01]  /*2230*/  HFMA2 R12, -RZ, RZ, 0, 2.384185791015625e-07 ;  /* 0x00000004ff0c7431 */ /* 0x000fe200000001ff */
[----:B------:R-:W-:-:S04]  /*2240*/  FMNMX.FTZ R2, R0, R14, !PT ;  /* 0x0000000e00027209 */ /* 0x000fc80007810000 */
[----:B------:R-:W-:-:S07]  /*2250*/  MOV R13, R2 ;  /* 0x00000002000d7202 */ /* 0x000fce0000000f00 */
[----:B------:R-:W-:Y:S05]  /*2260*/  WARPSYNC.COLLECTIVE R15, `(.L_x_1945) ;  /* 0x000000000f087348 */ /* 0x000fea0003c00000 */
[----:B------:R0:W1:Y:S02]  /*2270*/  SHFL.BFLY P6, R14, R13, R12, R11 ;  /* 0x0c00000c0d0e7389 */ /* 0x00006400000c000b */
[----:B01----:R-:W-:Y:S05]  /*2280*/  ENDCOLLECTIVE ;  /* 0x000000000000791b */ /* 0x003fea0003800000 */
.L_x_1945:
[----:B------:R-:W-:Y:S05]  /*2290*/  BRA `(.L_x_1946) ;  /* 0xffffffe000087947 */ /* 0x000fea000383ffff */
.L_x_1947:
        /* <DEDUP_REMOVED lines=14> */
.L_x_25611:


//--------------------- .text._ZN4vllm25paged_attention_v1_kernelI13__nv_bfloat16hLi112ELi8ELi128ELNS_18Fp8KVCacheDataTypeE2ELb0EEEvPT_PKS3_PKT0_S9_ifPKiSB_iPKfiiiSD_SD_iiiii --------------------------
	.section	.text._ZN4vllm25paged_attention_v1_kernelI13__nv_bfloat16hLi112ELi8ELi128ELNS_18Fp8KVCacheDataTypeE2ELb0EEEvPT_PKS3_PKT0_S9_ifPKiSB_iPKfiiiSD_SD_iiiii,"ax",@progbits
	.align	128
        .global         _ZN4vllm25paged_attention_v1_kernelI13__nv_bfloat16hLi112ELi8ELi128ELNS_18Fp8KVCacheDataTypeE2ELb0EEEvPT_PKS3_PKT0_S9_ifPKiSB_iPKfiiiSD_SD_iiiii
        .type           _ZN4vllm25paged_attention_v1_kernelI13__nv_bfloat16hLi112ELi8ELi128ELNS_18Fp8KVCacheDataTypeE2ELb0EEEvPT_PKS3_PKT0_S9_ifPKiSB_iPKfiiiSD_SD_iiiii,@function
        .size           _ZN4vllm25paged_attention_v1_kernelI13__nv_bfloat16hLi112ELi8ELi128ELNS_18Fp8KVCacheDataTypeE2ELb0EEEvPT_PKS3_PKT0_S9_ifPKiSB_iPKfiiiSD_SD_iiiii,(.L_x_25612 - _ZN4vllm25paged_attention_v1_kernelI13__nv_bfloat16hLi112ELi8ELi128ELNS_18Fp8KVCacheDataTypeE2ELb0EEEvPT_PKS3_PKT0_S9_ifPKiSB_iPKfiiiSD_SD_iiiii)
        .other          _ZN4vllm25paged_attention_v1_kernelI13__nv_bfloat16hLi112ELi8ELi128ELNS_18Fp8KVCacheDataTypeE2ELb0EEEvPT_PKS3_PKT0_S9_ifPKiSB_iPKfiiiSD_SD_iiiii,@"STO_CUDA_ENTRY STV_DEFAULT"
_ZN4vllm25paged_attention_v1_kernelI13__nv_bfloat16hLi112ELi8ELi128ELNS_18Fp8KVCacheDataTypeE2ELb0EEEvPT_PKS3_PKT0_S9_ifPKiSB_iPKfiiiSD_SD_iiiii:
.text._ZN4vllm25paged_attention_v1_kernelI13__nv_bfloat16hLi112ELi8ELi128ELNS_18Fp8KVCacheDataTypeE2ELb0EEEvPT_PKS3_PKT0_S9_ifPKiSB_iPKfiiiSD_SD_iiiii:
        /* <DEDUP_REMOVED lines=35> */
.L_x_1949:
[----:B------:R-:W-:Y:S05]  /*0230*/  BSYNC.RECONVERGENT B6 ;  /* 0x0000000000067941 */ /* 0x000fea0003800200 */
.L_x_1948:
        /* <DEDUP_REMOVED lines=8> */
.L_x_1982:
        /* <DEDUP_REMOVED lines=39> */
.L_x_1955:
        /* <DEDUP_REMOVED lines=11> */
.L_x_1954:
[----:B------:R-:W-:Y:S05]  /*05e0*/  BSYNC.RECONVERGENT B1 ;  /* 0x0000000000017941 */ /* 0x000fea0003800200 */
.L_x_1953:
        /* <DEDUP_REMOVED lines=12> */
.L_x_1958:
        /* <DEDUP_REMOVED lines=100> */
.L_x_1957:
[----:B------:R-:W-:Y:S05]  /*0cf0*/  BSYNC.RECONVERGENT B1 ;  /* 0x0000000000017941 */ /* 0x000fea0003800200 */
.L_x_1956:
        /* <DEDUP_REMOVED lines=55> */
.L_x_1960:
[----:B------:R-:W-:Y:S05]  /*1070*/  BSYNC.RECONVERGENT B1 ;  /* 0x0000000000017941 */ /* 0x000fea0003800200 */
.L_x_1959:
        /* <DEDUP_REMOVED lines=26> */
.L_x_1952:
[----:B------:R-:W-:Y:S05]  /*1220*/  BSYNC.RECONVERGENT B0 ;  /* 0x0000000000007941 */ /* 0x000fea0003800200 */
.L_x_1951:
        /* <DEDUP_REMOVED lines=39> */
.L_x_1965:
[----:B------:R-:W0:Y:S01]  /*14a0*/  LDS R5, [R4] ;  /* 0x0000000004057984 */ /* 0x000e220000000800 */
[----:B------:R-:W-:-:S04]  /*14b0*/  IADD3 R7, PT, PT, R7, 0x1, RZ ;  /* 0x0000000107077810 */ /* 0x000fc80007ffe0ff */
[----:B------:R-:W-:Y:S01]  /*14c0*/  ISETP.NE.AND P0, PT, R7, RZ, PT ;  /* 0x000000ff0700720c */ /* 0x000fe20003f05270 */
[----:B0-----:R-:W-:-:S05]  /*14d0*/  FMUL.FTZ R5, R5, R2 ;  /* 0x0000000205057220 */ /* 0x001fca0000410000 */
[----:B------:R0:W-:Y:S02]  /*14e0*/  STS [R4], R5 ;  /* 0x0000000504007388 */ /* 0x0001e40000000800 */
[----:B0-----:R-:W-:-:S05]  /*14f0*/  IADD3 R4, PT, PT, R4, 0x200, RZ ;  /* 0x0000020004047810 */ /* 0x001fca0007ffe0ff */
[----:B------:R-:W-:Y:S05]  /*1500*/  @P0 BRA `(.L_x_1965) ;  /* 0xfffffffc00e40947 */ /* 0x000fea000383ffff */
.L_x_1964:
[----:B------:R-:W-:Y:S05]  /*1510*/  BSYNC.RECONVERGENT B1 ;  /* 0x0000000000017941 */ /* 0x000fea0003800200 */
.L_x_1963:
        /* <DEDUP_REMOVED lines=12> */
.L_x_1968:
        /* <DEDUP_REMOVED lines=52> */
.L_x_1967:
[----:B------:R-:W-:Y:S05]  /*1920*/  BSYNC.RECONVERGENT B1 ;  /* 0x0000000000017941 */ /* 0x000fea0003800200 */
.L_x_1966:
        /* <DEDUP_REMOVED lines=31> */
.L_x_1970:
[----:B------:R-:W-:Y:S05]  /*1b20*/  BSYNC.RECONVERGENT B1 ;  /* 0x0000000000017941 */ /* 0x000fea0003800200 */
.L_x_1969:
        /* <DEDUP_REMOVED lines=14> */
.L_x_1962:
[----:B------:R-:W-:Y:S05]  /*1c10*/  BSYNC.RECONVERGENT B0 ;  /* 0x0000000000007941 */ /* 0x000fea0003800200 */
.L_x_1961:
        /* <DEDUP_REMOVED lines=23> */
.L_x_1972:
[----:B------:R-:W-:Y:S05]  /*1d90*/  BSYNC.RECONVERGENT B0 ;  /* 0x0000000000007941 */ /* 0x000fea0003800200 */
.L_x_1971:
        /* <DEDUP_REMOVED lines=12> */
.L_x_1974:
[----:B------:R-:W-:Y:S05]  /*1e60*/  BSYNC.RECONVERGENT B0 ;  /* 0x0000000000007941 */ /* 0x000fea0003800200 */
.L_x_1973:
        /* <DEDUP_REMOVED lines=8> */
.L_x_1976:
[----:B------:R-:W-:Y:S05]  /*1ef0*/  BSYNC.RECONVERGENT B0 ;  /* 0x0000000000007941 */ /* 0x000fea0003800200 */
.L_x_1975:
        /* <DEDUP_REMOVED lines=12> */
.L_x_1978:
[----:B------:R-:W-:Y:S05]  /*1fc0*/  BSYNC.RECONVERGENT B0 ;  /* 0x0000000000007941 */ /* 0x000fea0003800200 */
.L_x_1977:
        /* <DEDUP_REMOVED lines=26> */
.L_x_1950:
[----:B------:R-:W-:Y:S01]  /*2170*/  HFMA2 R12, -RZ, RZ, 0, 9.5367431640625e-07 ;  /* 0x00000010ff0c7431 */ /* 0x000fe200000001ff */
[----:B------:R-:W-:Y:S02]  /*2180*/  MOV R11, 0x1f ;  /* 0x0000001f000b7802 */ /* 0x000fe40000000f00 */
[----:B------:R-:W-:-:S07]  /*2190*/  MOV R15, 0xffffffff ;  /* 0xffffffff000f7802 */ /* 0x000fce0000000f00 */
[----:B------:R-:W-:Y:S05]  /*21a0*/  WARPSYNC.COLLECTIVE R15, `(.L_x_1979) ;  /* 0x000000000f087348 */ /* 0x000fea0003c00000 */
[----:B------:R0:W1:Y:S02]  /*21b0*/  SHFL.BFLY P6, R14, R13, R12, R11 ;  /* 0x0c00000c0d0e7389 */ /* 0x00006400000c000b */
[----:B01----:R-:W-:Y:S05]  /*21c0*/  ENDCOLLECTIVE ;  /* 0x000000000000791b */ /* 0x003fea0003800000 */
.L_x_1979:
[----:B------:R-:W-:Y:S01]  /*21d0*/  HFMA2 R12, -RZ, RZ, 0, 4.76837158203125e-07 ;  /* 0x00000008ff0c7431 */ /* 0x000fe200000001ff */
[----:B------:R-:W-:-:S04]  /*21e0*/  FMNMX.FTZ R0, R14, -3.40282346638528859812e+38, !PT ;  /* 0xff7fffff0e007809 */ /* 0x000fc80007810000 */
[----:B------:R-:W-:-:S07]  /*21f0*/  MOV R13, R0 ;  /* 0x00000000000d7202 */ /* 0x000fce0000000f00 */
[----:B------:R-:W-:Y:S05]  /*2200*/  WARPSYNC.COLLECTIVE R15, `(.L_x_1980) ;  /* 0x000000000f087348 */ /* 0x000fea0003c00000 */
[----:B------:R0:W1:Y:S02]  /*2210*/  SHFL.BFLY P6, R14, R13, R12, R11 ;  /* 0x0c00000c0d0e7389 */ /* 0x00006400000c000b */
[----:B01----:R-:W-:Y:S05]  /*2220*/  ENDCOLLECTIVE ;  /* 0x000000000000791b */ /* 0x003fea0003800000 */
.L_x_1980:
[----:B------:R-:W-:Y:S01]  /*2230*/  HFMA2 R12, -RZ, RZ, 0, 2.384185791015625e-07 ;  /* 0x00000004ff0c7431 */ /* 0x000fe200000001ff */
[----:B------:R-:W-:-:S04]  /*2240*/  FMNMX.FTZ R2, R0, R14, !PT ;  /* 0x0000000e00027209 */ /* 0x000fc80007810000 */
[----:B------:R-:W-:-:S07]  /*2250*/  MOV R13, R2 ;  /* 0x00000002000d7202 */ /* 0x000fce0000000f00 */
[----:B------:R-:W-:Y:S05]  /*2260*/  WARPSYNC.COLLECTIVE R15, `(.L_x_1981) ;  /* 0x000000000f087348 */ /* 0x000fea0003c00000 */
[----:B------:R0:W1:Y:S02]  /*2270*/  SHFL.BFLY P6, R14, R13, R12, R11 ;  /* 0x0c00000c0d0e7389 */ /* 0x00006400000c000b */
[----:B01----:R-:W-:Y:S05]  /*2280*/  ENDCOLLECTIVE ;  /* 0x000000000000791b */ /* 0x003fea0003800000 */
.L_x_1981:
[----:B------:R-:W-:Y:S05]  /*2290*/  BRA `(.L_x_1982) ;  /* 0xffffffe000087947 */ /* 0x000fea000383ffff */
.L_x_1983:
        /* <DEDUP_REMOVED lines=14> */
.L_x_25612:


//--------------------- .text._ZN4vllm25paged_attention_v1_kernelI13__nv_bfloat16hLi96ELi8ELi128ELNS_18Fp8KVCacheDataTypeE2ELb0EEEvPT_PKS3_PKT0_S9_ifPKiSB_iPKfiiiSD_SD_iiiii --------------------------
	.section	.text._ZN4vllm25paged_attention_v1_kernelI13__nv_bfloat16hLi96ELi8ELi128ELNS_18Fp8KVCacheDataTypeE2ELb0EEEvPT_PKS3_PKT0_S9_ifPKiSB_iPKfiiiSD_SD_iiiii,"ax",@progbits
	.align	128
        .global         _ZN4vllm25paged_attention_v1_kernelI13__nv_bfloat16hLi96ELi8ELi128ELNS_18Fp8KVCacheDataTypeE2ELb0EEEvPT_PKS3_PKT0_S9_ifPKiSB_iPKfiiiSD_SD_iiiii
        .type           _ZN4vllm25paged_attention_v1_kernelI13__nv_bfloat16hLi96ELi8ELi128ELNS_18Fp8KVCacheDataTypeE2ELb0EEEvPT_PKS3_PKT0_S9_ifPKiSB_iPKfiiiSD_SD_iiiii,@function
        .size           _ZN4vllm25paged_attention_v1_kernelI13__nv_bfloat16hLi96ELi8ELi128ELNS_18Fp8KVCacheDataTypeE2ELb0EEEvPT_PKS3_PKT0_S9_ifPKiSB_iPKfiiiSD_SD_iiiii,(.L_x_25613 - _ZN4vllm25paged_attention_v1_kernelI13__nv_bfloat16hLi96ELi8ELi128ELNS_18Fp8KVCacheDataTypeE2ELb0EEEvPT_PKS3_PKT0_S9_ifPKiSB_iPKfiiiSD_SD_iiiii)
        .other          _ZN4vllm25paged_attention_v1_kernelI13__nv_bfloat16hLi96ELi8ELi128ELNS_18Fp8KVCacheDataTypeE2ELb0EEEvPT_PKS3_PKT0_S9_ifPKiSB_iPKfiiiSD_SD_iiiii,@"STO_CUDA_ENTRY STV_DEFAULT"
_ZN4vllm25paged_attention_v1_kernelI13__nv_bfloat16hLi96ELi8ELi128ELNS_18Fp8KVCacheDataTypeE2ELb0EEEvPT_PKS3_PKT0_S9_ifPKiSB_iPKfiiiSD_SD_iiiii:
.text._ZN4vllm25paged_attention_v1_kernelI13__nv_bfloat16hLi96ELi8ELi128ELNS_18Fp8KVCacheDataTypeE2ELb0EEEvPT_PKS3_PKT0_S9_ifPKiSB_iPKfiiiSD_SD_iiiii:
        /* <DEDUP_REMOVED lines=35> */
.L_x_1985:
[----:B------:R-:W-:Y:S05]  /*0230*/  BSYNC.RECONVERGENT B6 ;  /* 0x0000000000067941 */ /* 0x000fea0003800200 */
.L_x_1984:
        /* <DEDUP_REMOVED lines=8> */
.L_x_2010:
        /* <DEDUP_REMOVED lines=39> */
.L_x_1991:
        /* <DEDUP_REMOVED lines=11> */
.L_x_1990:
[----:B------:R-:W-:Y:S05]  /*05e0*/  BSYNC.RECONVERGENT B1 ;  /* 0x0000000000017941 */ /* 0x000fea0003800200 */
.L_x_1989:
        /* <DEDUP_REMOVED lines=12> */
.L_x_1994:
        /* <DEDUP_REMOVED lines=100> */
.L_x_1993:
[----:B------:R-:W-:Y:S05]  /*0cf0*/  BSYNC.RECONVERGENT B1 ;  /* 0x0000000000017941 */ /* 0x000fea0003800200 */
.L_x_1992:
        /* <DEDUP_REMOVED lines=55> */
.L_x_1996:
[----:B------:R-:W-:Y:S05]  /*1070*/  BSYNC.RECONVERGENT B1 ;  /* 0x0000000000017941 */ /* 0x000fea0003800200 */
.L_x_1995:
        /* <DEDUP_REMOVED lines=26> */
.L_x_1988:
[----:B------:R-:W-:Y:S05]  /*1220*/  BSYNC.RECONVERGENT B0 ;  /* 0x0000000000007941 */ /* 0x000fea0003800200 */
.L_x_1987:
        /* <DEDUP_REMOVED lines=39> */
.L_x_2001:
[----:B------:R-:W0:Y:S01]  /*14a0*/  LDS R5, [R4] ;  /* 0x0000000004057984 */ /* 0x000e220000000800 */
[----:B------:R-:W-:-:S04]  /*14b0*/  IADD3 R7, PT, PT, R7, 0x1, RZ ;  /* 0x0000000107077810 */ /* 0x000fc80007ffe0ff */
[----:B------:R-:W-:Y:S01]  /*14c0*/  ISETP.NE.AND P0, PT, R7, RZ, PT ;  /* 0x000000ff0700720c */ /* 0x000fe20003f05270 */
[----:B0-----:R-:W-:-:S05]  /*14d0*/  FMUL.FTZ R5, R5, R2 ;  /* 0x0000000205057220 */ /* 0x001fca0000410000 */
[----:B------:R0:W-:Y:S02]  /*14e0*/  STS [R4], R5 ;  /* 0x0000000504007388 */ /* 0x0001e40000000800 */
[----:B0-----:R-:W-:-:S05]  /*14f0*/  IADD3 R4, PT, PT, R4, 0x200, RZ ;  /* 0x0000020004047810 */ /* 0x001fca0007ffe0ff */
[----:B------:R-:W-:Y:S05]  /*1500*/  @P0 BRA `(.L_x_2001) ;  /* 0xfffffffc00e40947 */ /* 0x000fea000383ffff */
.L_x_2000:
[----:B------:R-:W-:Y:S05]  /*1510*/  BSYNC.RECONVERGENT B1 ;  /* 0x0000000000017941 */ /* 0x000fea0003800200 */
.L_x_1999:
        /* <DEDUP_REMOVED lines=12> */
.L_x_2004:
        /* <DEDUP_REMOVED lines=52> */
.L_x_2003:
[----:B------:R-:W-:Y:S05]  /*1920*/  BSYNC.RECONVERGENT B1 ;  /* 0x0000000000017941 */ /* 0x000fea0003800200 */
.L_x_2002:
        /* <DEDUP_REMOVED lines=31> */
.L_x_2006:
[----:B------:R-:W-:Y:S05]  /*1b20*/  BSYNC.RECONVERGENT B1 ;  /* 0x0000000000017941 */ /* 0x000fea0003800200 */
.L_x_2005:
        /* <DEDUP_REMOVED lines=14> */
.L_x_1998:
[----:B------:R-:W-:Y:S05]  /*1c10*/  BSYNC.RECONVERGENT B0 ;  /* 0x0000000000007941 */ /* 0x000fea0003800200 */
.L_x_1997:
[----:B------:R-:W-:Y:S01]  /*1c20*/  BAR.SYNC.DEFER_BLOCKING 0x0 ;  /* 0x0000000000007b1d */ /* 0x000fe20000010000 */
[----:B0-----:R-:W-:Y:S01]  /*1c30*/  LOP3.LUT R2, R18, 0x3c0, RZ, 0xc0, !PT ;  /* 0x000003c012027812 */ /* 0x001fe200078ec0ff */
[----:B------:R-:W-:Y:S01]  /*1c40*/  IMAD R16, R19, 0x60, R16 ;  /* 0x0000006013107824 */ /* 0x000fe200078e0210 */
[----:B------:R-:W-:-:S05]  /*1c50*/  IADD3 R3, PT, PT, R3, 0x20, RZ ;  /* 0x0000002003037810 */ /* 0x000fca0007ffe0ff */
[----:B------:R-:W-:Y:S01]  /*1c60*/  BAR.SYNC.DEFER_BLOCKING 0x0 ;  /* 0x0000000000007b1d */ /* 0x000fe20000010000 */
[----:B------:R-:W-:Y:S02]  /*1c70*/  ISETP.NE.AND P0, PT, R2, 0x40, PT ;  /* 0x000000400200780c */ /* 0x000fe40003f05270 */
[----:B------:R-:W-:Y:S02]  /*1c80*/  LEA R3, R0, R3, 0x18 ;  /* 0x0000000300037211 */ /* 0x000fe400078ec0ff */
[----:B------:R-:W-:Y:S02]  /*1c90*/  ISETP.GT.U32.AND P1, PT, R18, 0x3f, PT ;  /* 0x0000003f1200780c */ /* 0x000fe40003f24070 */
[----:B------:R-:W-:Y:S01]  /*1ca0*/  LEA R16, R16, R3, 0x2 ;  /* 0x0000000310107211 */ /* 0x000fe200078e10ff */
[----:B------:R-:W-:Y:S01]  /*1cb0*/  HFMA2 R3, -RZ, RZ, 0, 0 ;  /* 0x00000000ff037431 */ /* 0x000fe200000001ff */
[----:B------:R-:W-:Y:S02]  /*1cc0*/  LOP3.LUT R0, R18, 0x3e0, RZ, 0xc0, !PT ;  /* 0x000003e012007812 */ /* 0x000fe400078ec0ff */
[----:B-1----:R-:W-:-:S02]  /*1cd0*/  MOV R5, RZ ;  /* 0x000000ff00057202 */ /* 0x002fc40000000f00 */
[----:B------:R-:W-:Y:S01]  /*1ce0*/  ISETP.GT.U32.AND P2, PT, R18, 0x1f, PT ;  /* 0x0000001f1200780c */ /* 0x000fe20003f44070 */
[----:B------:R-:W-:Y:S04]  /*1cf0*/  @!P0 STS [R16+-0x300], RZ ;  /* 0xfffd00ff10008388 */ /* 0x000fe80000000800 */
[----:B------:R-:W-:Y:S04]  /*1d00*/  @!P0 STS [R16+-0x280], RZ ;  /* 0xfffd80ff10008388 */ /* 0x000fe80000000800 */
[----:B------:R-:W-:Y:S01]  /*1d10*/  @!P0 STS [R16+-0x200], RZ ;  /* 0xfffe00ff10008388 */ /* 0x000fe20000000800 */
[----:B------:R-:W-:Y:S01]  /*1d20*/  BAR.SYNC.DEFER_BLOCKING 0x0 ;  /* 0x0000000000007b1d */ /* 0x000fe20000010000 */
[----:B------:R-:W-:Y:S01]  /*1d30*/  ISETP.NE.AND P0, PT, R0, 0x20, PT ;  /* 0x000000200000780c */ /* 0x000fe20003f05270 */
[----:B------:R-:W-:-:S04]  /*1d40*/  HFMA2 R0, -RZ, RZ, 0, 0 ;  /* 0x00000000ff007431 */ /* 0x000fc800000001ff */
[----:B------:R-:W0:Y:S04]  /*1d50*/  @!P1 LDS R2, [R16] ;  /* 0x0000000010029984 */ /* 0x000e280000000800 */
[----:B------:R-:W1:Y:S04]  /*1d60*/  @!P1 LDS R4, [R16+0x80] ;  /* 0x0000800010049984 */ /* 0x000e680000000800 */
[----:B------:R-:W2:Y:S01]  /*1d70*/  @!P1 LDS R6, [R16+0x100] ;  /* 0x0001000010069984 */ /* 0x000ea20000000800 */
[----:B0-----:R-:W-:Y:S01]  /*1d80*/  @!P1 FADD.FTZ R0, RZ, R2 ;  /* 0x00000002ff009221 */ /* 0x001fe20000010000 */
[----:B------:R-:W-:Y:S01]  /*1d90*/  BAR.SYNC.DEFER_BLOCKING 0x0 ;  /* 0x0000000000007b1d */ /* 0x000fe20000010000 */
[----:B-1----:R-:W-:Y:S01]  /*1da0*/  @!P1 FADD.FTZ R5, RZ, R4 ;  /* 0x00000004ff059221 */ /* 0x002fe20000010000 */
[----:B--2---:R-:W-:-:S04]  /*1db0*/  @!P1 FADD.FTZ R3, RZ, R6 ;  /* 0x00000006ff039221 */ /* 0x004fc80000010000 */
[----:B------:R0:W-:Y:S04]  /*1dc0*/  @!P0 STS [R16+-0x180], R0 ;  /* 0xfffe800010008388 */ /* 0x0001e80000000800 */
[----:B------:R0:W-:Y:S04]  /*1dd0*/  @!P0 STS [R16+-0x100], R5 ;  /* 0xffff000510008388 */ /* 0x0001e80000000800 */
[----:B------:R0:W-:Y:S01]  /*1de0*/  @!P0 STS [R16+-0x80], R3 ;  /* 0xffff800310008388 */ /* 0x0001e20000000800 */
[----:B------:R-:W-:Y:S06]  /*1df0*/  BAR.SYNC.DEFER_BLOCKING 0x0 ;  /* 0x0000000000007b1d */ /* 0x000fec0000010000 */
[----:B------:R0:W1:Y:S04]  /*1e00*/  @!P2 LDS R7, [R16] ;  /* 0x000000001007a984 */ /* 0x0000680000000800 */
[----:B------:R0:W2:Y:S04]  /*1e10*/  @!P2 LDS R2, [R16+0x80] ;  /* 0x000080001002a984 */ /* 0x0000a80000000800 */
[----:B------:R0:W3:Y:S01]  /*1e20*/  @!P2 LDS R4, [R16+0x100] ;  /* 0x000100001004a984 */ /* 0x0000e20000000800 */
[----:B------:R-:W-:Y:S06]  /*1e30*/  BAR.SYNC.DEFER_BLOCKING 0x0 ;  /* 0x0000000000007b1d */ /* 0x000fec0000010000 */
[----:B------:R-:W-:Y:S05]  /*1e40*/  @P2 EXIT ;  /* 0x000000000000294d */ /* 0x000fea0003800000 */
[----:B------:R-:W4:Y:S01]  /*1e50*/  S2R R9, SR_CTAID.X ;  /* 0x0000000000097919 */ /* 0x000f220000002500 */
[----:B------:R-:W4:Y:S01]  /*1e60*/  LDCU UR4, c[0x0][0x370] ;  /* 0x00006e00ff0477ac */ /* 0x000f220008000800 */
[----:B01----:R-:W-:Y:S01]  /*1e70*/  @!P2 FADD.FTZ R0, R0, R7 ;  /* 0x000000070000a221 */ /* 0x003fe20000010000 */
[----:B--2---:R-:W-:Y:S01]  /*1e80*/  @!P2 FADD.FTZ R5, R5, R2 ;  /* 0x000000020505a221 */ /* 0x004fe20000010000 */
[----:B------:R-:W0:Y:S01]  /*1e90*/  S2R R6, SR_CTAID.Z ;  /* 0x0000000000067919 */ /* 0x000e220000002700 */
[----:B------:R-:W1:Y:S01]  /*1ea0*/  LDCU UR5, c[0x0][0x378] ;  /* 0x00006f00ff0577ac */ /* 0x000e620008000800 */
[----:B---3--:R-:W-:Y:S02]  /*1eb0*/  @!P2 FADD.FTZ R3, R3, R4 ;  /* 0x000000040303a221 */ /* 0x008fe40000010000 */
[----:B------:R-:W-:Y:S01]  /*1ec0*/  F2FP.BF16.F32.PACK_AB R0, R5, R0 ;  /* 0x000000000500723e */ /* 0x000fe200000010ff */
[----:B------:R-:W2:Y:S02]  /*1ed0*/  LDCU.64 UR6, c[0x0][0x380] ;  /* 0x00007000ff0677ac */ /* 0x000ea40008000a00 */
[----:B------:R-:W-:-:S02]  /*1ee0*/  F2FP.BF16.F32.PACK_AB R4, RZ, R3 ;  /* 0x00000003ff04723e */ /* 0x000fc400000010ff */
[----:B------:R-:W-:Y:S01]  /*1ef0*/  PRMT R5, R0, 0x7632, R5 ;  /* 0x0000763200057816 */ /* 0x000fe20000000005 */
[----:B----4-:R-:W-:-:S04]  /*1f00*/  IMAD R22, R22, UR4, R9 ;  /* 0x0000000416167c24 */ /* 0x010fc8000f8e0209 */
[----:B-1----:R-:W-:Y:S02]  /*1f10*/  IMAD R22, R22, UR5, RZ ;  /* 0x0000000516167c24 */ /* 0x002fe4000f8e02ff */
[----:B0-----:R-:W-:Y:S02]  /*1f20*/  IMAD R6, R6, 0x60, RZ ;  /* 0x0000006006067824 */ /* 0x001fe400078e02ff */
[----:B------:R-:W-:-:S05]  /*1f30*/  IMAD R9, R22, 0x60, RZ ;  /* 0x0000006016097824 */ /* 0x000fca00078e02ff */
[----:B------:R-:W-:-:S04]  /*1f40*/  IADD3 R9, P0, PT, R9, R6, RZ ;  /* 0x0000000609097210 */ /* 0x000fc80007f1e0ff */
[----:B------:R-:W-:Y:S02]  /*1f50*/  LOP3.LUT R18, R9, 0x1f, R18, 0xf8, !PT ;  /* 0x0000001f09127812 */ /* 0x000fe400078ef812 */
[----:B------:R-:W-:Y:S02]  /*1f60*/  IADD3.X R7, PT, PT, RZ, RZ, RZ, P0, !PT ;  /* 0x000000ffff077210 */ /* 0x000fe400007fe4ff */
[----:B--2---:R-:W-:-:S04]  /*1f70*/  LEA R2, P0, R18, UR6, 0x1 ;  /* 0x0000000612027c11 */ /* 0x004fc8000f8008ff */
[----:B------:R-:W-:-:S05]  /*1f80*/  LEA.HI.X R3, R18, UR7, R7, 0x1, P0 ;  /* 0x0000000712037c11 */ /* 0x000fca00080f0c07 */
[----:B------:R-:W-:Y:S04]  /*1f90*/  STG.E.U16 desc[UR36][R2.64], R0 ;  /* 0x0000000002007986 */ /* 0x000fe8000c101524 */
[----:B------:R-:W-:Y:S04]  /*1fa0*/  STG.E.U16 desc[UR36][R2.64+0x40], R5 ;  /* 0x0000400502007986 */ /* 0x000fe8000c101524 */
[----:B------:R-:W-:Y:S01]  /*1fb0*/  STG.E.U16 desc[UR36][R2.64+0x80], R4 ;  /* 0x0000800402007986 */ /* 0x000fe2000c101524 */
[----:B------:R-:W-:Y:S05]  /*1fc0*/  EXIT ;  /* 0x000000000000794d */ /* 0x000fea0003800000 */
.L_x_1986:
[----:B------:R-:W-:Y:S01]  /*1fd0*/  MOV R12, 0x10 ;  /* 0x00000010000c7802 */ /* 0x000fe20000000f00 */
[----:B------:R-:W-:Y:S01]  /*1fe0*/  HFMA2 R11, -RZ, RZ, 0, 1.847743988037109375e-06 ;  /* 0x0000001fff0b7431 */ /* 0x000fe200000001ff */
[----:B------:R-:W-:-:S07]  /*1ff0*/  MOV R15, 0xffffffff ;  /* 0xffffffff000f7802 */ /* 0x000fce0000000f00 */
[----:B------:R-:W-:Y:S05]  /*2000*/  WARPSYNC.COLLECTIVE R15, `(.L_x_2007) ;  /* 0x000000000f087348 */ /* 0x000fea0003c00000 */
[----:B------:R0:W1:Y:S02]  /*2010*/  SHFL.BFLY P6, R14, R13, R12, R11 ;  /* 0x0c00000c0d0e7389 */ /* 0x00006400000c000b */
[----:B01----:R-:W-:Y:S05]  /*2020*/  ENDCOLLECTIVE ;  /* 0x000000000000791b */ /* 0x003fea0003800000 */
.L_x_2007:
[----:B------:R-:W-:Y:S01]  /*2030*/  HFMA2 R12, -RZ, RZ, 0, 4.76837158203125e-07 ;  /* 0x00000008ff0c7431 */ /* 0x000fe200000001ff */
[----:B------:R-:W-:-:S04]  /*2040*/  FMNMX.FTZ R0, R14, -3.40282346638528859812e+38, !PT ;  /* 0xff7fffff0e007809 */ /* 0x000fc80007810000 */
[----:B------:R-:W-:-:S07]  /*2050*/  MOV R13, R0 ;  /* 0x00000000000d7202 */ /* 0x000fce0000000f00 */
[----:B------:R-:W-:Y:S05]  /*2060*/  WARPSYNC.COLLECTIVE R15, `(.L_x_2008) ;  /* 0x000000000f087348 */ /* 0x000fea0003c00000 */
[----:B------:R0:W1:Y:S02]  /*2070*/  SHFL.BFLY P6, R14, R13, R12, R11 ;  /* 0x0c00000c0d0e7389 */ /* 0x00006400000c000b */
[----:B01----:R-:W-:Y:S05]  /*2080*/  ENDCOLLECTIVE ;  /* 0x000000000000791b */ /* 0x003fea0003800000 */
.L_x_2008:
[----:B------:R-:W-:Y:S01]  /*2090*/  HFMA2 R12, -RZ, RZ, 0, 2.384185791015625e-07 ;  /* 0x00000004ff0c7431 */ /* 0x000fe200000001ff */
[----:B------:R-:W-:-:S04]  /*20a0*/  FMNMX.FTZ R2, R0, R14, !PT ;  /* 0x0000000e00027209 */ /* 0x000fc80007810000 */
[----:B------:R-:W-:-:S07]  /*20b0*/  MOV R13, R2 ;  /* 0x00000002000d7202 */ /* 0x000fce0000000f00 */
[----:B------:R-:W-:Y:S05]  /*20c0*/  WARPSYNC.COLLECTIVE R15, `(.L_x_2009) ;  /* 0x000000000f087348 */ /* 0x000fea0003c00000 */
[----:B------:R0:W1:Y:S02]  /*20d0*/  SHFL.BFLY P6, R14, R13, R12, R11 ;  /* 0x0c00000c0d0e7389 */ /* 0x00006400000c000b */
[----:B01----:R-:W-:Y:S05]  /*20e0*/  ENDCOLLECTIVE ;  /* 0x000000000000791b */ /* 0x003fea0003800000 */
.L_x_2009:
[----:B------:R-:W-:Y:S05]  /*20f0*/  BRA `(.L_x_2010) ;  /* 0xffffffe000707947 */ /* 0x000fea000383ffff */
.L_x_2011:
        /* <DEDUP_REMOVED lines=16> */
.L_x_25613:


//--------------------- .text._ZN4vllm25paged_attention_v1_kernelI13__nv_bfloat16hLi80ELi8ELi128ELNS_18Fp8KVCacheDataTypeE2ELb0EEEvPT_PKS3_PKT0_S9_ifPKiSB_iPKfiiiSD_SD_iiiii --------------------------
	.section	.text._ZN4vllm25paged_attention_v1_kernelI13__nv_bfloat16hLi80ELi8ELi128ELNS_18Fp8KVCacheDataTypeE2ELb0EEEvPT_PKS3_PKT0_S9_ifPKiSB_iPKfiiiSD_SD_iiiii,"ax",@progbits
	.align	128
        .global         _ZN4vllm25paged_attention_v1_kernelI13__nv_bfloat16hLi80ELi8ELi128ELNS_18Fp8KVCacheDataTypeE2ELb0EEEvPT_PKS3_PKT0_S9_ifPKiSB_iPKfiiiSD_SD_iiiii
        .type           _ZN4vllm25paged_attention_v1_kernelI13__nv_bfloat16hLi80ELi8ELi128ELNS_18Fp8KVCacheDataTypeE2ELb0EEEvPT_PKS3_PKT0_S9_ifPKiSB_iPKfiiiSD_SD_iiiii,@function
        .size           _ZN4vllm25paged_attention_v1_kernelI13__nv_bfloat16hLi80ELi8ELi128ELNS_18Fp8KVCacheDataTypeE2ELb0EEEvPT_PKS3_PKT0_S9_ifPKiSB_iPKfiiiSD_SD_iiiii,(.L_x_25614 - _ZN4vllm25paged_attention_v1_kernelI13__nv_bfloat16hLi80ELi8ELi128ELNS_18Fp8KVCacheDataTypeE2ELb0EEEvPT_PKS3_PKT0_S9_ifPKiSB_iPKfiiiSD_SD_iiiii)
        .other          _ZN4vllm25paged_attention_v1_kernelI13__nv_bfloat16hLi80ELi8ELi128ELNS_18Fp8KVCacheDataTypeE2ELb0EEEvPT_PKS3_PKT0_S9_ifPKiSB_iPKfiiiSD_SD_iiiii,@"STO_CUDA_ENTRY STV_DEFAULT"
_ZN4vllm25paged_attention_v1_kernelI13__nv_bfloat16hLi80ELi8ELi128ELNS_18Fp8KVCacheDataTypeE2ELb0EEEvPT_PKS3_PKT0_S9_ifPKiSB_iPKfiiiSD_SD_iiiii:
.text._ZN4vllm25paged_attention_v1_kernelI13__nv_bfloat16hLi80ELi8ELi128ELNS_18Fp8KVCacheDataTypeE2ELb0EEEvPT_PKS3_PKT0_S9_ifPKiSB_iPKfiiiSD_SD_iiiii:
        /* <DEDUP_REMOVED lines=35> */
.L_x_2013:
[----:B------:R-:W-:Y:S05]  /*0230*/  BSYNC.RECONVERGENT B6 ;  /* 0x0000000000067941 */ /* 0x000fea0003800200 */
.L_x_2012:
        /* <DEDUP_REMOVED lines=8> */
.L_x_2046:
        /* <DEDUP_REMOVED lines=39> */
.L_x_2019:
        /* <DEDUP_REMOVED lines=11> */
.L_x_2018:
[----:B------:R-:W-:Y:S05]  /*05e0*/  BSYNC.RECONVERGENT B1 ;  /* 0x0000000000017941 */ /* 0x000fea0003800200 */
.L_x_2017:
        /* <DEDUP_REMOVED lines=12> */
.L_x_2022:
        /* <DEDUP_REMOVED lines=100> */
.L_x_2021:
[----:B------:R-:W-:Y:S05]  /*0cf0*/  BSYNC.RECONVERGENT B1 ;  /* 0x0000000000017941 */ /* 0x000fea0003800200 */
.L_x_2020:
        /* <DEDUP_REMOVED lines=55> */
.L_x_2024:
[----:B------:R-:W-:Y:S05]  /*1070*/  BSYNC.RECONVERGENT B1 ;  /* 0x0000000000017941 */ /* 0x000fea0003800200 */
.L_x_2023:
        /* <DEDUP_REMOVED lines=26> */
.L_x_2016:
[----:B------:R-:W-:Y:S05]  /*1220*/  BSYNC.RECONVERGENT B0 ;  /* 0x0000000000007941 */ /* 0x000fea0003800200 */
.L_x_2015:
        /* <DEDUP_REMOVED lines=39> */
.L_x_2029:
[----:B------:R-:W0:Y:S01]  /*14a0*/  LDS R5, [R4] ;  /* 0x0000000004057984 */ /* 0x000e220000000800 */
[----:B------:R-:W-:-:S04]  /*14b0*/  IADD3 R7, PT, PT, R7, 0x1, RZ ;  /* 0x0000000107077810 */ /* 0x000fc80007ffe0ff */
[----:B------:R-:W-:Y:S01]  /*14c0*/  ISETP.NE.AND P0, PT, R7, RZ, PT ;  /* 0x000000ff0700720c */ /* 0x000fe20003f05270 */
[----:B0-----:R-:W-:-:S05]  /*14d0*/  FMUL.FTZ R5, R5, R2 ;  /* 0x0000000205057220 */ /* 0x001fca0000410000 */
[----:B------:R0:W-:Y:S02]  /*14e0*/  STS [R4], R5 ;  /* 0x0000000504007388 */ /* 0x0001e40000000800 */
[----:B0-----:R-:W-:-:S05]  /*14f0*/  IADD3 R4, PT, PT, R4, 0x200, RZ ;  /* 0x0000020004047810 */ /* 0x001fca0007ffe0ff */
[----:B------:R-:W-:Y:S05]  /*1500*/  @P0 BRA `(.L_x_2029) ;  /* 0xfffffffc00e40947 */ /* 0x000fea000383ffff */
.L_x_2028:
[----:B------:R-:W-:Y:S05]  /*1510*/  BSYNC.RECONVERGENT B1 ;  /* 0x0000000000017941 */ /* 0x000fea0003800200 */
.L_x_2027:
        /* <DEDUP_REMOVED lines=12> */
.L_x_2032:
        /* <DEDUP_REMOVED lines=52> */
.L_x_2031:
[----:B------:R-:W-:Y:S05]  /*1920*/  BSYNC.RECONVERGENT B1 ;  /* 0x0000000000017941 */ /* 0x000fea0003800200 */
.L_x_2030:
        /* <DEDUP_REMOVED lines=31> */
.L_x_2034:
[----:B------:R-:W-:Y:S05]  /*1b20*/  BSYNC.RECONVERGENT B1 ;  /* 0x0000000000017941 */ /* 0x000fea0003800200 */
.L_x_2033:
        /* <DEDUP_REMOVED lines=14> */
.L_x_2026:
[----:B------:R-:W-:Y:S05]  /*1c10*/  BSYNC.RECONVERGENT B0 ;  /* 0x0000000000007941 */ /* 0x000fea0003800200 */
.L_x_2025:
[----:B------:R-:W-:Y:S01]  /*1c20*/  BAR.SYNC.DEFER_BLOCKING 0x0 ;  /* 0x0000000000007b1d */ /* 0x000fe20000010000 */
[----:B0-----:R-:W-:Y:S01]  /*1c30*/  LOP3.LUT R2, R18, 0x3c0, RZ, 0xc0, !PT ;  /* 0x000003c012027812 */ /* 0x001fe200078ec0ff */
[----:B------:R-:W-:Y:S01]  /*1c40*/  IMAD R19, R19, 0x50, R16 ;  /* 0x0000005013137824 */ /* 0x000fe200078e0210 */
[----:B------:R-:W-:-:S05]  /*1c50*/  IADD3 R3, PT, PT, R3, 0x20, RZ ;  /* 0x0000002003037810 */ /* 0x000fca0007ffe0ff */
[----:B------:R-:W-:Y:S01]  /*1c60*/  BAR.SYNC.DEFER_BLOCKING 0x0 ;  /* 0x0000000000007b1d */ /* 0x000fe20000010000 */
[----:B------:R-:W-:Y:S02]  /*1c70*/  ISETP.NE.AND P2, PT, R2, 0x40, PT ;  /* 0x000000400200780c */ /* 0x000fe40003f45270 */
[----:B------:R-:W-:Y:S01]  /*1c80*/  LEA R0, R0, R3, 0x18 ;  /* 0x0000000300007211 */ /* 0x000fe200078ec0ff */
[----:B------:R-:W-:Y:S01]  /*1c90*/  HFMA2 R3, -RZ, RZ, 0, 0 ;  /* 0x00000000ff037431 */ /* 0x000fe200000001ff */
[C---:B------:R-:W-:Y:S01]  /*1ca0*/  ISETP.GT.U32.AND P3, PT, R18.reuse, 0x3f, PT ;  /* 0x0000003f1200780c */ /* 0x040fe20003f64070 */
[----:B------:R-:W-:Y:S01]  /*1cb0*/  BSSY.RECONVERGENT B0, `(.L_x_2035) ;  /* 0x000000c000007945 */ /* 0x000fe20003800200 */
[C---:B------:R-:W-:Y:S02]  /*1cc0*/  ISETP.GT.U32.AND P0, PT, R18.reuse, 0x1f, PT ;  /* 0x0000001f1200780c */ /* 0x040fe40003f04070 */
[----:B------:R-:W-:Y:S02]  /*1cd0*/  LOP3.LUT R18, R18, 0x3e0, RZ, 0xc0, !PT ;  /* 0x000003e012127812 */ /* 0x000fe400078ec0ff */
[----:B------:R-:W-:Y:S01]  /*1ce0*/  LEA R19, R19, R0, 0x2 ;  /* 0x0000000013137211 */ /* 0x000fe200078e10ff */
[----:B------:R-:W-:Y:S01]  /*1cf0*/  HFMA2 R0, -RZ, RZ, 0, 0 ;  /* 0x00000000ff007431 */ /* 0x000fe200000001ff */
[----:B------:R-:W-:-:S02]  /*1d00*/  ISETP.NE.AND P1, PT, R18, 0x20, PT ;  /* 0x000000201200780c */ /* 0x000fc40003f25270 */
[----:B-1----:R-:W-:Y:S01]  /*1d10*/  MOV R4, RZ ;  /* 0x000000ff00047202 */ /* 0x002fe20000000f00 */
[----:B------:R-:W-:Y:S10]  /*1d20*/  @P2 BRA `(.L_x_2036) ;  /* 0x0000000000102947 */ /* 0x000ff40003800000 */
[----:B------:R-:W-:Y:S01]  /*1d30*/  ISETP.GT.U32.AND P2, PT, R16, 0xf, PT ;  /* 0x0000000f1000780c */ /* 0x000fe20003f44070 */
[----:B------:R0:W-:Y:S04]  /*1d40*/  STS [R19+-0x280], RZ ;  /* 0xfffd80ff13007388 */ /* 0x0001e80000000800 */
[----:B------:R0:W-:Y:S08]  /*1d50*/  STS [R19+-0x200], RZ ;  /* 0xfffe00ff13007388 */ /* 0x0001f00000000800 */
[----:B------:R0:W-:Y:S02]  /*1d60*/  @!P2 STS [R19+-0x180], RZ ;  /* 0xfffe80ff1300a388 */ /* 0x0001e40000000800 */
.L_x_2036:
[----:B------:R-:W-:Y:S05]  /*1d70*/  BSYNC.RECONVERGENT B0 ;  /* 0x0000000000007941 */ /* 0x000fea0003800200 */
.L_x_2035:
[----:B------:R-:W-:Y:S06]  /*1d80*/  BAR.SYNC.DEFER_BLOCKING 0x0 ;  /* 0x0000000000007b1d */ /* 0x000fec0000010000 */
[----:B------:R-:W-:Y:S04]  /*1d90*/  BSSY.RECONVERGENT B0, `(.L_x_2037) ;  /* 0x0000009000007945 */ /* 0x000fe80003800200 */
[----:B------:R-:W-:Y:S05]  /*1da0*/  @P3 BRA `(.L_x_2038) ;  /* 0x00000000001c3947 */ /* 0x000fea0003800000 */
[----:B------:R-:W-:Y:S01]  /*1db0*/  ISETP.GT.U32.AND P2, PT, R16, 0xf, PT ;  /* 0x0000000f1000780c */ /* 0x000fe20003f44070 */
[----:B------:R-:W1:Y:S04]  /*1dc0*/  LDS R3, [R19] ;  /* 0x0000000013037984 */ /* 0x000e680000000800 */
[----:B------:R-:W2:Y:S08]  /*1dd0*/  LDS R0, [R19+0x80] ;  /* 0x0000800013007984 */ /* 0x000eb00000000800 */
[----:B------:R-:W3:Y:S01]  /*1de0*/  @!P2 LDS R2, [R19+0x100] ;  /* 0x000100001302a984 */ /* 0x000ee20000000800 */
[----:B-1----:R-:W-:Y:S01]  /*1df0*/  FADD.FTZ R3, RZ, R3 ;  /* 0x00000003ff037221 */ /* 0x002fe20000010000 */
[----:B--2---:R-:W-:Y:S01]  /*1e00*/  FADD.FTZ R0, RZ, R0 ;  /* 0x00000000ff007221 */ /* 0x004fe20000010000 */
[----:B---3--:R-:W-:-:S07]  /*1e10*/  @!P2 FADD.FTZ R4, RZ, R2 ;  /* 0x00000002ff04a221 */ /* 0x008fce0000010000 */
.L_x_2038:
[----:B------:R-:W-:Y:S05]  /*1e20*/  BSYNC.RECONVERGENT B0 ;  /* 0x0000000000007941 */ /* 0x000fea0003800200 */
.L_x_2037:
[----:B------:R-:W-:Y:S06]  /*1e30*/  BAR.SYNC.DEFER_BLOCKING 0x0 ;  /* 0x0000000000007b1d */ /* 0x000fec0000010000 */
[----:B------:R-:W-:Y:S04]  /*1e40*/  BSSY.RECONVERGENT B0, `(.L_x_2039) ;  /* 0x0000006000007945 */ /* 0x000fe80003800200 */
[----:B------:R-:W-:Y:S05]  /*1e50*/  @P1 BRA `(.L_x_2040) ;  /* 0x0000000000101947 */ /* 0x000fea0003800000 */
[----:B------:R-:W-:Y:S01]  /*1e60*/  ISETP.GT.U32.AND P1, PT, R16, 0xf, PT ;  /* 0x0000000f1000780c */ /* 0x000fe20003f24070 */
[----:B------:R1:W-:Y:S04]  /*1e70*/  STS [R19+-0x140], R3 ;  /* 0xfffec00313007388 */ /* 0x0003e80000000800 */
[----:B------:R1:W-:Y:S08]  /*1e80*/  STS [R19+-0xc0], R0 ;  /* 0xffff400013007388 */ /* 0x0003f00000000800 */
[----:B------:R1:W-:Y:S02]  /*1e90*/  @!P1 STS [R19+-0x40], R4 ;  /* 0xffffc00413009388 */ /* 0x0003e40000000800 */
.L_x_2040:
[----:B------:R-:W-:Y:S05]  /*1ea0*/  BSYNC.RECONVERGENT B0 ;  /* 0x0000000000007941 */ /* 0x000fea0003800200 */
.L_x_2039:
[----:B------:R-:W-:Y:S06]  /*1eb0*/  BAR.SYNC.DEFER_BLOCKING 0x0 ;  /* 0x0000000000007b1d */ /* 0x000fec0000010000 */
[----:B------:R-:W-:Y:S04]  /*1ec0*/  BSSY.RECONVERGENT B0, `(.L_x_2041) ;  /* 0x0000009000007945 */ /* 0x000fe80003800200 */
[----:B------:R-:W-:Y:S05]  /*1ed0*/  @P0 BRA `(.L_x_2042) ;  /* 0x00000000001c0947 */ /* 0x000fea0003800000 */
[----:B------:R-:W-:Y:S01]  /*1ee0*/  ISETP.GT.U32.AND P1, PT, R16, 0xf, PT ;  /* 0x0000000f1000780c */ /* 0x000fe20003f24070 */
[----:B------:R-:W1:Y:S04]  /*1ef0*/  LDS R2, [R19] ;  /* 0x0000000013027984 */ /* 0x000e680000000800 */
[----:B------:R-:W2:Y:S08]  /*1f00*/  LDS R5, [R19+0x80] ;  /* 0x0000800013057984 */ /* 0x000eb00000000800 */
[----:B------:R-:W3:Y:S01]  /*1f10*/  @!P1 LDS R7, [R19+0x100] ;  /* 0x0001000013079984 */ /* 0x000ee20000000800 */
[----:B-1----:R-:W-:Y:S01]  /*1f20*/  FADD.FTZ R3, R3, R2 ;  /* 0x0000000203037221 */ /* 0x002fe20000010000 */
[----:B--2---:R-:W-:Y:S01]  /*1f30*/  FADD.FTZ R0, R0, R5 ;  /* 0x0000000500007221 */ /* 0x004fe20000010000 */
[----:B---3--:R-:W-:-:S07]  /*1f40*/  @!P1 FADD.FTZ R4, R4, R7 ;  /* 0x0000000704049221 */ /* 0x008fce0000010000 */
.L_x_2042:
[----:B------:R-:W-:Y:S05]  /*1f50*/  BSYNC.RECONVERGENT B0 ;  /* 0x0000000000007941 */ /* 0x000fea0003800200 */
.L_x_2041:
[----:B------:R-:W-:Y:S06]  /*1f60*/  BAR.SYNC.DEFER_BLOCKING 0x0 ;  /* 0x0000000000007b1d */ /* 0x000fec0000010000 */
[----:B------:R-:W-:Y:S05]  /*1f70*/  @P0 EXIT ;  /* 0x000000000000094d */ /* 0x000fea0003800000 */
[----:B------:R-:W2:Y:S01]  /*1f80*/  S2R R5, SR_CTAID.X ;  /* 0x0000000000057919 */ /* 0x000ea20000002500 */
[----:B------:R-:W2:Y:S01]  /*1f90*/  LDCU UR5, c[0x0][0x370] ;  /* 0x00006e00ff0577ac */ /* 0x000ea20008000800 */
[----:B------:R-:W3:Y:S01]  /*1fa0*/  S2UR UR4, SR_CTAID.Z ;  /* 0x00000000000479c3 */ /* 0x000ee20000002700 */
[----:B-1----:R-:W-:Y:S01]  /*1fb0*/  F2FP.BF16.F32.PACK_AB R0, R0, R3 ;  /* 0x000000030000723e */ /* 0x002fe200000010ff */
[----:B------:R-:W1:Y:S01]  /*1fc0*/  LDCU UR6, c[0x0][0x378] ;  /* 0x00006f00ff0677ac */ /* 0x000e620008000800 */
        /* <DEDUP_REMOVED lines=12> */
[----:B------:R1:W-:Y:S01]  /*2090*/  STG.E.U16 desc[UR36][R2.64+0x40], R5 ;  /* 0x0000400502007986 */ /* 0x0003e2000c101524 */
[----:B------:R-:W-:Y:S05]  /*20a0*/  @P1 EXIT ;  /* 0x000000000000194d */ /* 0x000fea0003800000 */
[----:B------:R-:W-:-:S05]  /*20b0*/  F2FP.BF16.F32.PACK_AB R4, RZ, R4 ;  /* 0x00000004ff04723e */ /* 0x000fca00000010ff */
[----:B------:R-:W-:Y:S01]  /*20c0*/  STG.E.U16 desc[UR36][R2.64+0x80], R4 ;  /* 0x0000800402007986 */ /* 0x000fe2000c101524 */
[----:B------:R-:W-:Y:S05]  /*20d0*/  EXIT ;  /* 0x000000000000794d */ /* 0x000fea0003800000 */
.L_x_2014:
[----:B------:R-:W-:Y:S01]  /*20e0*/  MOV R12, 0x10 ;  /* 0x00000010000c7802 */ /* 0x000fe20000000f00 */
[----:B------:R-:W-:Y:S01]  /*20f0*/  HFMA2 R11, -RZ, RZ, 0, 1.847743988037109375e-06 ;  /* 0x0000001fff0b7431 */ /* 0x000fe200000001ff */
[----:B------:R-:W-:-:S07]  /*2100*/  MOV R15, 0xffffffff ;  /* 0xffffffff000f7802 */ /* 0x000fce0000000f00 */
[----:B------:R-:W-:Y:S05]  /*2110*/  WARPSYNC.COLLECTIVE R15, `(.L_x_2043) ;  /* 0x000000000f087348 */ /* 0x000fea0003c00000 */
[----:B------:R0:W1:Y:S02]  /*2120*/  SHFL.BFLY P6, R14, R13, R12, R11 ;  /* 0x0c00000c0d0e7389 */ /* 0x00006400000c000b */
[----:B01----:R-:W-:Y:S05]  /*2130*/  ENDCOLLECTIVE ;  /* 0x000000000000791b */ /* 0x003fea0003800000 */
.L_x_2043:
[----:B------:R-:W-:Y:S01]  /*2140*/  HFMA2 R12, -RZ, RZ, 0, 4.76837158203125e-07 ;  /* 0x00000008ff0c7431 */ /* 0x000fe200000001ff */
[----:B------:R-:W-:-:S04]  /*2150*/  FMNMX.FTZ R0, R14, -3.40282346638528859812e+38, !PT ;  /* 0xff7fffff0e007809 */ /* 0x000fc80007810000 */
[----:B------:R-:W-:-:S07]  /*2160*/  MOV R13, R0 ;  /* 0x00000000000d7202 */ /* 0x000fce0000000f00 */
[----:B------:R-:W-:Y:S05]  /*2170*/  WARPSYNC.COLLECTIVE R15, `(.L_x_2044) ;  /* 0x000000000f087348 */ /* 0x000fea0003c00000 */
[----:B------:R0:W1:Y:S02]  /*2180*/  SHFL.BFLY P6, R14, R13, R12, R11 ;  /* 0x0c00000c0d0e7389 */ /* 0x00006400000c000b */
[----:B01----:R-:W-:Y:S05]  /*2190*/  ENDCOLLECTIVE ;  /* 0x000000000000791b */ /* 0x003fea0003800000 */
.L_x_2044:
[----:B------:R-:W-:Y:S01]  /*21a0*/  HFMA2 R12, -RZ, RZ, 0, 2.384185791015625e-07 ;  /* 0x00000004ff0c7431 */ /* 0x000fe200000001ff */
[----:B------:R-:W-:-:S04]  /*21b0*/  FMNMX.FTZ R2, R0, R14, !PT ;  /* 0x0000000e00027209 */ /* 0x000fc80007810000 */
[----:B------:R-:W-:-:S07]  /*21c0*/  MOV R13, R2 ;  /* 0x00000002000d7202 */ /* 0x000fce0000000f00 */
[----:B------:R-:W-:Y:S05]  /*21d0*/  WARPSYNC.COLLECTIVE R15, `(.L_x_2045) ;  /* 0x000000000f087348 */ /* 0x000fea0003c00000 */
[----:B------:R0:W1:Y:S02]  /*21e0*/  SHFL.BFLY P6, R14, R13, R12, R11 ;  /* 0x0c00000c0d0e7389 */ /* 0x00006400000c000b */
[----:B01----:R-:W-:Y:S05]  /*21f0*/  ENDCOLLECTIVE ;  /* 0x000000000000791b */ /* 0x003fea0003800000 */
.L_x_2045:
[----:B------:R-:W-:Y:S05]  /*2200*/  BRA `(.L_x_2046) ;  /* 0xffffffe0002c7947 */ /* 0x000fea000383ffff */
.L_x_2047:
        /* <DEDUP_REMOVED lines=15> */
.L_x_25614:


//--------------------- .text._ZN4vllm25paged_attention_v1_kernelI13__nv_bfloat16hLi64ELi8ELi128ELNS_18Fp8KVCacheDataTypeE2ELb0EEEvPT_PKS3_PKT0_S9_ifPKiSB_iPKfiiiSD_SD_iiiii --------------------------
	.section	.text._ZN4vllm25paged_attention_v1_kernelI13__nv_bfloat16hLi64ELi8ELi128ELNS_18Fp8KVCacheDataTypeE2ELb0EEEvPT_PKS3_PKT0_S9_ifPKiSB_iPKfiiiSD_SD_iiiii,"ax",@progbits
	.align	128
        .global         _ZN4vllm25paged_attention_v1_kernelI13__nv_bfloat16hLi64ELi8ELi128ELNS_18Fp8KVCacheDataTypeE2ELb0EEEvPT_PKS3_PKT0_S9_ifPKiSB_iPKfiiiSD_SD_iiiii
        .type           _ZN4vllm25paged_attention_v1_kernelI13__nv_bfloat16hLi64ELi8ELi128ELNS_18Fp8KVCacheDataTypeE2ELb0EEEvPT_PKS3_PKT0_S9_ifPKiSB_iPKfiiiSD_SD_iiiii,@function
        .size           _ZN4vllm25paged_attention_v1_kernelI13__nv_bfloat16hLi64ELi8ELi128ELNS_18Fp8KVCacheDataTypeE2ELb0EEEvPT_PKS3_PKT0_S9_ifPKiSB_iPKfiiiSD_SD_iiiii,(.L_x_25615 - _ZN4vllm25paged_attention_v1_kernelI13__nv_bfloat16hLi64ELi8ELi128ELNS_18Fp8KVCacheDataTypeE2ELb0EEEvPT_PKS3_PKT0_S9_ifPKiSB_iPKfiiiSD_SD_iiiii)
        .other          _ZN4vllm25paged_attention_v1_kernelI13__nv_bfloat16hLi64ELi8ELi128ELNS_18Fp8KVCacheDataTypeE2ELb0EEEvPT_PKS3_PKT0_S9_ifPKiSB_iPKfiiiSD_SD_iiiii,@"STO_CUDA_ENTRY STV_DEFAULT"
_ZN4vllm25paged_attention_v1_kernelI13__nv_bfloat16hLi64ELi8ELi128ELNS_18Fp8KVCacheDataTypeE2ELb0EEEvPT_PKS3_PKT0_S9_ifPKiSB_iPKfiiiSD_SD_iiiii:
.text._ZN4vllm25paged_attention_v1_kernelI13__nv_bfloat16hLi64ELi8ELi128ELNS_18Fp8KVCacheDataTypeE2ELb0EEEvPT_PKS3_PKT0_S9_ifPKiSB_iPKfiiiSD_SD_iiiii:
        /* <DEDUP_REMOVED lines=35> */
.L_x_2049:
[----:B------:R-:W-:Y:S05]  /*0230*/  BSYNC.RECONVERGENT B6 ;  /* 0x0000000000067941 */ /* 0x000fea0003800200 */
.L_x_2048:
        /* <DEDUP_REMOVED lines=8> */
.L_x_2074:
        /* <DEDUP_REMOVED lines=39> */
.L_x_2055:
        /* <DEDUP_REMOVED lines=11> */
.L_x_2054:
[----:B------:R-:W-:Y:S05]  /*05e0*/  BSYNC.RECONVERGENT B1 ;  /* 0x0000000000017941 */ /* 0x000fea0003800200 */
.L_x_2053:
        /* <DEDUP_REMOVED lines=12> */
.L_x_2058:
        /* <DEDUP_REMOVED lines=100> */
.L_x_2057:
[----:B------:R-:W-:Y:S05]  /*0cf0*/  BSYNC.RECONVERGENT B1 ;  /* 0x0000000000017941 */ /* 0x000fea0003800200 */
.L_x_2056:
        /* <DEDUP_REMOVED lines=55> */
.L_x_2060:
[----:B------:R-:W-:Y:S05]  /*1070*/  BSYNC.RECONVERGENT B1 ;  /* 0x0000000000017941 */ /* 0x000fea0003800200 */
.L_x_2059:
        /* <DEDUP_REMOVED lines=26> */
.L_x_2052:
[----:B------:R-:W-:Y:S05]  /*1220*/  BSYNC.RECONVERGENT B0 ;  /* 0x0000000000007941 */ /* 0x000fea0003800200 */
.L_x_2051:
        /* <DEDUP_REMOVED lines=39> */
.L_x_2065:
[----:B------:R-:W0:Y:S01]  /*14a0*/  LDS R5, [R4] ;  /* 0x0000000004057984 */ /* 0x000e220000000800 */
[----:B------:R-:W-:-:S04]  /*14b0*/  IADD3 R7, PT, PT, R7, 0x1, RZ ;  /* 0x0000000107077810 */ /* 0x000fc80007ffe0ff */
[----:B------:R-:W-:Y:S01]  /*14c0*/  ISETP.NE.AND P0, PT, R7, RZ, PT ;  /* 0x000000ff0700720c */ /* 0x000fe20003f05270 */
[----:B0-----:R-:W-:-:S05]  /*14d0*/  FMUL.FTZ R5, R5, R2 ;  /* 0x0000000205057220 */ /* 0x001fca0000410000 */
[----:B------:R0:W-:Y:S02]  /*14e0*/  STS [R4], R5 ;  /* 0x0000000504007388 */ /* 0x0001e40000000800 */
[----:B0-----:R-:W-:-:S05]  /*14f0*/  IADD3 R4, PT, PT, R4, 0x200, RZ ;  /* 0x0000020004047810 */ /* 0x001fca0007ffe0ff */
[----:B------:R-:W-:Y:S05]  /*1500*/  @P0 BRA `(.L_x_2065) ;  /* 0xfffffffc00e40947 */ /* 0x000fea000383ffff */
.L_x_2064:
[----:B------:R-:W-:Y:S05]  /*1510*/  BSYNC.RECONVERGENT B1 ;  /* 0x0000000000017941 */ /* 0x000fea0003800200 */
.L_x_2063:
        /* <DEDUP_REMOVED lines=12> */
.L_x_2068:
        /* <DEDUP_REMOVED lines=52> */
.L_x_2067:
[----:B------:R-:W-:Y:S05]  /*1920*/  BSYNC.RECONVERGENT B1 ;  /* 0x0000000000017941 */ /* 0x000fea0003800200 */
.L_x_2066:
        /* <DEDUP_REMOVED lines=31> */
.L_x_2070:
[----:B------:R-:W-:Y:S05]  /*1b20*/  BSYNC.RECONVERGENT B1 ;  /* 0x0000000000017941 */ /* 0x000fea0003800200 */
.L_x_2069:
        /* <DEDUP_REMOVED lines=14> */
.L_x_2062:
[----:B------:R-:W-:Y:S05]  /*1c10*/  BSYNC.RECONVERGENT B0 ;  /* 0x0000000000007941 */ /* 0x000fea0003800200 */
.L_x_2061:
[----:B------:R-:W-:Y:S01]  /*1c20*/  BAR.SYNC.DEFER_BLOCKING 0x0 ;  /* 0x0000000000007b1d */ /* 0x000fe20000010000 */
[----:B0-----:R-:W-:Y:S02]  /*1c30*/  LOP3.LUT R2, R18, 0x3c0, RZ, 0xc0, !PT ;  /* 0x000003c012027812 */ /* 0x001fe400078ec0ff */
[----:B------:R-:W-:-:S05]  /*1c40*/  LEA R19, R19, R16, 0x6 ;  /* 0x0000001013137211 */ /* 0x000fca00078e30ff */
[----:B------:R-:W-:Y:S01]  /*1c50*/  BAR.SYNC.DEFER_BLOCKING 0x0 ;  /* 0x0000000000007b1d */ /* 0x000fe20000010000 */
[----:B------:R-:W-:Y:S02]  /*1c60*/  ISETP.NE.AND P0, PT, R2, 0x40, PT ;  /* 0x000000400200780c */ /* 0x000fe40003f05270 */
[C---:B------:R-:W-:Y:S02]  /*1c70*/  ISETP.GT.U32.AND P1, PT, R18.reuse, 0x3f, PT ;  /* 0x0000003f1200780c */ /* 0x040fe40003f24070 */
[----:B------:R-:W-:-:S09]  /*1c80*/  ISETP.GT.U32.AND P2, PT, R18, 0x1f, PT ;  /* 0x0000001f1200780c */ /* 0x000fd20003f44070 */
[C---:B-1----:R-:W-:Y:S02]  /*1c90*/  @!P0 VIADD R5, R3.reuse, 0x20 ;  /* 0x0000002003058836 */ /* 0x042fe40000000000 */
[C---:B------:R-:W-:Y:S02]  /*1ca0*/  @!P1 IADD3 R7, PT, PT, R3.reuse, 0x20, RZ ;  /* 0x0000002003079810 */ /* 0x040fe40007ffe0ff */
[----:B------:R-:W-:Y:S02]  /*1cb0*/  @!P2 IADD3 R11, PT, PT, R3, 0x20, RZ ;  /* 0x00000020030ba810 */ /* 0x000fe40007ffe0ff */
[C---:B------:R-:W-:Y:S02]  /*1cc0*/  @!P0 LEA R2, R0.reuse, R5, 0x18 ;  /* 0x0000000500028211 */ /* 0x040fe400078ec0ff */
[----:B------:R-:W-:Y:S02]  /*1cd0*/  @!P1 LEA R4, R0, R7, 0x18 ;  /* 0x0000000700049211 */ /* 0x000fe400078ec0ff */
[----:B------:R-:W-:-:S02]  /*1ce0*/  @!P0 LEA R2, R19, R2, 0x2 ;  /* 0x0000000213028211 */ /* 0x000fc400078e10ff */
[----:B------:R-:W-:Y:S02]  /*1cf0*/  @!P1 LEA R7, R19, R4, 0x2 ;  /* 0x0000000413079211 */ /* 0x000fe400078e10ff */
[----:B------:R-:W-:Y:S01]  /*1d00*/  LOP3.LUT R4, R18, 0x3e0, RZ, 0xc0, !PT ;  /* 0x000003e012047812 */ /* 0x000fe200078ec0ff */
[----:B------:R-:W-:Y:S04]  /*1d10*/  @!P0 STS [R2+-0x200], RZ ;  /* 0xfffe00ff02008388 */ /* 0x000fe80000000800 */
[----:B------:R-:W-:Y:S01]  /*1d20*/  @!P0 STS [R2+-0x180], RZ ;  /* 0xfffe80ff02008388 */ /* 0x000fe20000000800 */
[----:B------:R-:W-:Y:S01]  /*1d30*/  BAR.SYNC.DEFER_BLOCKING 0x0 ;  /* 0x0000000000007b1d */ /* 0x000fe20000010000 */
[----:B------:R-:W-:Y:S01]  /*1d40*/  ISETP.NE.AND P0, PT, R4, 0x20, PT ;  /* 0x000000200400780c */ /* 0x000fe20003f05270 */
[----:B------:R-:W-:-:S12]  /*1d50*/  HFMA2 R4, -RZ, RZ, 0, 0 ;  /* 0x00000000ff047431 */ /* 0x000fd800000001ff */
[----:B------:R-:W-:Y:S02]  /*1d60*/  @!P0 IADD3 R9, PT, PT, R3, 0x20, RZ ;  /* 0x0000002003098810 */ /* 0x000fe40007ffe0ff */
[----:B------:R-:W-:Y:S02]  /*1d70*/  MOV R3, RZ ;  /* 0x000000ff00037202 */ /* 0x000fe40000000f00 */
[C---:B------:R-:W-:Y:S02]  /*1d80*/  @!P0 LEA R9, R0.reuse, R9, 0x18 ;  /* 0x0000000900098211 */ /* 0x040fe400078ec0ff */
[----:B------:R-:W-:Y:S02]  /*1d90*/  @!P2 LEA R0, R0, R11, 0x18 ;  /* 0x0000000b0000a211 */ /* 0x000fe400078ec0ff */
[----:B------:R-:W-:Y:S01]  /*1da0*/  @!P0 LEA R16, R16, R9, 0x2 ;  /* 0x0000000910108211 */ /* 0x000fe200078e10ff */
[----:B------:R-:W0:Y:S02]  /*1db0*/  @!P1 LDS R5, [R7] ;  /* 0x0000000007059984 */ /* 0x000e240000000800 */
[----:B------:R-:W-:-:S02]  /*1dc0*/  @!P2 IMAD R19, R19, 0x4, R0 ;  /* 0x000000041313a824 */ /* 0x000fc400078e0200 */
[----:B------:R-:W1:Y:S01]  /*1dd0*/  @!P1 LDS R6, [R7+0x80] ;  /* 0x0000800007069984 */ /* 0x000e620000000800 */
[----:B0-----:R-:W-:Y:S01]  /*1de0*/  @!P1 FADD.FTZ R4, RZ, R5 ;  /* 0x00000005ff049221 */ /* 0x001fe20000010000 */
[----:B------:R-:W-:Y:S01]  /*1df0*/  BAR.SYNC.DEFER_BLOCKING 0x0 ;  /* 0x0000000000007b1d */ /* 0x000fe20000010000 */
[----:B-1----:R-:W-:-:S05]  /*1e00*/  @!P1 FADD.FTZ R3, RZ, R6 ;  /* 0x00000006ff039221 */ /* 0x002fca0000010000 */
[----:B------:R0:W-:Y:S04]  /*1e10*/  @!P0 STS [R16], R4 ;  /* 0x0000000410008388 */ /* 0x0001e80000000800 */
[----:B------:R0:W-:Y:S01]  /*1e20*/  @!P0 STS [R16+0x80], R3 ;  /* 0x0000800310008388 */ /* 0x0001e20000000800 */
[----:B------:R-:W-:Y:S06]  /*1e30*/  BAR.SYNC.DEFER_BLOCKING 0x0 ;  /* 0x0000000000007b1d */ /* 0x000fec0000010000 */
[----:B------:R0:W1:Y:S04]  /*1e40*/  @!P2 LDS R5, [R19] ;  /* 0x000000001305a984 */ /* 0x0000680000000800 */
[----:B------:R0:W2:Y:S01]  /*1e50*/  @!P2 LDS R0, [R19+0x80] ;  /* 0x000080001300a984 */ /* 0x0000a20000000800 */
[----:B------:R-:W-:Y:S06]  /*1e60*/  BAR.SYNC.DEFER_BLOCKING 0x0 ;  /* 0x0000000000007b1d */ /* 0x000fec0000010000 */
[----:B------:R-:W-:Y:S05]  /*1e70*/  @P2 EXIT ;  /* 0x000000000000294d */ /* 0x000fea0003800000 */
[----:B------:R-:W3:Y:S01]  /*1e80*/  S2R R7, SR_CTAID.X ;  /* 0x0000000000077919 */ /* 0x000ee20000002500 */
[----:B------:R-:W3:Y:S01]  /*1e90*/  LDCU UR4, c[0x0][0x370] ;  /* 0x00006e00ff0477ac */ /* 0x000ee20008000800 */
[----:B01----:R-:W-:Y:S01]  /*1ea0*/  @!P2 FADD.FTZ R4, R4, R5 ;  /* 0x000000050404a221 */ /* 0x003fe20000010000 */
[--C-:B--2---:R-:W-:Y:S01]  /*1eb0*/  @!P2 FADD.FTZ R3, R3, R0.reuse ;  /* 0x000000000303a221 */ /* 0x104fe20000010000 */
[----:B------:R-:W0:Y:S01]  /*1ec0*/  S2R R2, SR_CTAID.Z ;  /* 0x0000000000027919 */ /* 0x000e220000002700 */
[----:B------:R-:W1:Y:S03]  /*1ed0*/  LDCU UR5, c[0x0][0x378] ;  /* 0x00006f00ff0577ac */ /* 0x000e660008000800 */
[----:B------:R-:W-:Y:S01]  /*1ee0*/  F2FP.BF16.F32.PACK_AB R4, R3, R4 ;  /* 0x000000040304723e */ /* 0x000fe200000010ff */
[----:B------:R-:W2:Y:S03]  /*1ef0*/  LDCU.64 UR6, c[0x0][0x380] ;  /* 0x00007000ff0677ac */ /* 0x000ea60008000a00 */
[----:B------:R-:W-:Y:S01]  /*1f00*/  PRMT R0, R4, 0x7632, R0 ;  /* 0x0000763204007816 */ /* 0x000fe20000000000 */
[----:B---3--:R-:W-:-:S04]  /*1f10*/  IMAD R22, R22, UR4, R7 ;  /* 0x0000000416167c24 */ /* 0x008fc8000f8e0207 */
[----:B-1----:R-:W-:Y:S01]  /*1f20*/  IMAD R22, R22, UR5, RZ ;  /* 0x0000000516167c24 */ /* 0x002fe2000f8e02ff */
[----:B0-----:R-:W-:-:S04]  /*1f30*/  SHF.L.U32 R7, R2, 0x6, RZ ;  /* 0x0000000602077819 */ /* 0x001fc800000006ff */
[----:B------:R-:W-:-:S04]  /*1f40*/  LEA R7, P0, R22, R7, 0x6 ;  /* 0x0000000716077211 */ /* 0x000fc800078030ff */
[----:B------:R-:W-:Y:S02]  /*1f50*/  LOP3.LUT R18, R7, 0x1f, R18, 0xf8, !PT ;  /* 0x0000001f07127812 */ /* 0x000fe400078ef812 */
[----:B------:R-:W-:Y:S02]  /*1f60*/  IADD3.X R5, PT, PT, RZ, RZ, RZ, P0, !PT ;  /* 0x000000ffff057210 */ /* 0x000fe400007fe4ff */
[----:B--2---:R-:W-:-:S04]  /*1f70*/  LEA R2, P0, R18, UR6, 0x1 ;  /* 0x0000000612027c11 */ /* 0x004fc8000f8008ff */
[----:B------:R-:W-:-:S05]  /*1f80*/  LEA.HI.X R3, R18, UR7, R5, 0x1, P0 ;  /* 0x0000000712037c11 */ /* 0x000fca00080f0c05 */
[----:B------:R-:W-:Y:S04]  /*1f90*/  STG.E.U16 desc[UR36][R2.64], R4 ;  /* 0x0000000402007986 */ /* 0x000fe8000c101524 */
[----:B------:R-:W-:Y:S01]  /*1fa0*/  STG.E.U16 desc[UR36][R2.64+0x40], R0 ;  /* 0x0000400002007986 */ /* 0x000fe2000c101524 */
[----:B------:R-:W-:Y:S05]  /*1fb0*/  EXIT ;  /* 0x000000000000794d */ /* 0x000fea0003800000 */
.L_x_2050:
[----:B------:R-:W-:Y:S01]  /*1fc0*/  HFMA2 R12, -RZ, RZ, 0, 9.5367431640625e-07 ;  /* 0x00000010ff0c7431 */ /* 0x000fe200000001ff */
[----:B------:R-:W-:Y:S02]  /*1fd0*/  MOV R11, 0x1f ;  /* 0x0000001f000b7802 */ /* 0x000fe40000000f00 */
[----:B------:R-:W-:-:S07]  /*1fe0*/  MOV R15, 0xffffffff ;  /* 0xffffffff000f7802 */ /* 0x000fce0000000f00 */
[----:B------:R-:W-:Y:S05]  /*1ff0*/  WARPSYNC.COLLECTIVE R15, `(.L_x_2071) ;  /* 0x000000000f087348 */ /* 0x000fea0003c00000 */
[----:B------:R0:W1:Y:S02]  /*2000*/  SHFL.BFLY P6, R14, R13, R12, R11 ;  /* 0x0c00000c0d0e7389 */ /* 0x00006400000c000b */
[----:B01----:R-:W-:Y:S05]  /*2010*/  ENDCOLLECTIVE ;  /* 0x000000000000791b */ /* 0x003fea0003800000 */
.L_x_2071:
[----:B------:R-:W-:Y:S01]  /*2020*/  HFMA2 R12, -RZ, RZ, 0, 4.76837158203125e-07 ;  /* 0x00000008ff0c7431 */ /* 0x000fe200000001ff */
[----:B------:R-:W-:-:S04]  /*2030*/  FMNMX.FTZ R0, R14, -3.40282346638528859812e+38, !PT ;  /* 0xff7fffff0e007809 */ /* 0x000fc80007810000 */
[----:B------:R-:W-:-:S07]  /*2040*/  MOV R13, R0 ;  /* 0x00000000000d7202 */ /* 0x000fce0000000f00 */
[----:B------:R-:W-:Y:S05]  /*2050*/  WARPSYNC.COLLECTIVE R15, `(.L_x_2072) ;  /* 0x000000000f087348 */ /* 0x000fea0003c00000 */
[----:B------:R0:W1:Y:S02]  /*2060*/  SHFL.BFLY P6, R14, R13, R12, R11 ;  /* 0x0c00000c0d0e7389 */ /* 0x00006400000c000b */
[----:B01----:R-:W-:Y:S05]  /*2070*/  ENDCOLLECTIVE ;  /* 0x000000000000791b */ /* 0x003fea0003800000 */
.L_x_2072:
[----:B------:R-:W-:Y:S01]  /*2080*/  HFMA2 R12, -RZ, RZ, 0, 2.384185791015625e-07 ;  /* 0x00000004ff0c7431 */ /* 0x000fe200000001ff */
[----:B------:R-:W-:-:S04]  /*2090*/  FMNMX.FTZ R2, R0, R14, !PT ;  /* 0x0000000e00027209 */ /* 0x000fc80007810000 */
[----:B------:R-:W-:-:S07]  /*20a0*/  MOV R13, R2 ;  /* 0x00000002000d7202 */ /* 0x000fce0000000f00 */
[----:B------:R-:W-:Y:S05]  /*20b0*/  WARPSYNC.COLLECTIVE R15, `(.L_x_2073) ;  /* 0x000000000f087348 */ /* 0x000fea0003c00000 */
[----:B------:R0:W1:Y:S02]  /*20c0*/  SHFL.BFLY P6, R14, R13, R12, R11 ;  /* 0x0c00000c0d0e7389 */ /* 0x00006400000c000b */
[----:B01----:R-:W-:Y:S05]  /*20d0*/  ENDCOLLECTIVE ;  /* 0x000000000000791b */ /* 0x003fea0003800000 */
.L_x_2073:
[----:B------:R-:W-:Y:S05]  /*20e0*/  BRA `(.L_x_2074) ;  /* 0xffffffe000747947 */ /* 0x000fea000383ffff */
.L_x_2075:
        /* <DEDUP_REMOVED lines=9> */
.L_x_25615:


//--------------------- .text._ZN4vllm25paged_attention_v1_kernelI13__nv_bfloat16hLi32ELi8ELi128ELNS_18Fp8KVCacheDataTypeE2ELb0EEEvPT_PKS3_PKT0_S9_ifPKiSB_iPKfiiiSD_SD_iiiii --------------------------
	.section	.text._ZN4vllm25paged_attention_v1_kernelI13__nv_bfloat16hLi32ELi8ELi128ELNS_18Fp8KVCacheDataTypeE2ELb0EEEvPT_PKS3_PKT0_S9_ifPKiSB_iPKfiiiSD_SD_iiiii,"ax",@progbits
	.align	128
        .global         _ZN4vllm25paged_attention_v1_kernelI13__nv_bfloat16hLi32ELi8ELi128ELNS_18Fp8KVCacheDataTypeE2ELb0EEEvPT_PKS3_PKT0_S9_ifPKiSB_iPKfiiiSD_SD_iiiii
        .type           _ZN4vllm25paged_attention_v1_kernelI13__nv_bfloat16hLi32ELi8ELi128ELNS_18Fp8KVCacheDataTypeE2ELb0EEEvPT_PKS3_PKT0_S9_ifPKiSB_iPKfiiiSD_SD_iiiii,@function
        .size           _ZN4vllm25paged_attention_v1_kernelI13__nv_bfloat16hLi32ELi8ELi128ELNS_18Fp8KVCacheDataTypeE2ELb0EEEvPT_PKS3_PKT0_S9_ifPKiSB_iPKfiiiSD_SD_iiiii,(.L_x_25616 - _ZN4vllm25paged_attention_v1_kernelI13__nv_bfloat16hLi32ELi8ELi128ELNS_18Fp8KVCacheDataTypeE2ELb0EEEvPT_PKS3_PKT0_S9_ifPKiSB_iPKfiiiSD_SD_iiiii)
        .other          _ZN4vllm25paged_attention_v1_kernelI13__nv_bfloat16hLi32ELi8ELi128ELNS_18Fp8KVCacheDataTypeE2ELb0EEEvPT_PKS3_PKT0_S9_ifPKiSB_iPKfiiiSD_SD_iiiii,@"STO_CUDA_ENTRY STV_DEFAULT"
_ZN4vllm25paged_attention_v1_kernelI13__nv_bfloat16hLi32ELi8ELi128ELNS_18Fp8KVCacheDataTypeE2ELb0EEEvPT_PKS3_PKT0_S9_ifPKiSB_iPKfiiiSD_SD_iiiii:
.text._ZN4vllm25paged_attention_v1_kernelI13__nv_bfloat16hLi32ELi8ELi128ELNS_18Fp8KVCacheDataTypeE2ELb0EEEvPT_PKS3_PKT0_S9_ifPKiSB_iPKfiiiSD_SD_iiiii:
        /* <DEDUP_REMOVED lines=35> */
.L_x_2077:
[----:B------:R-:W-:Y:S05]  /*0230*/  BSYNC.RECONVERGENT B6 ;  /* 0x0000000000067941 */ /* 0x000fea0003800200 */
.L_x_2076:
        /* <DEDUP_REMOVED lines=8> */
.L_x_2102:
        /* <DEDUP_REMOVED lines=39> */
.L_x_2083:
[----:B------:R-:W0:Y:S01]  /*0530*/  LDS R9, [R5] ;  /* 0x0000000005097984 */ /* 0x000e220000000800 */
[----:B------:R-:W-:Y:S02]  /*0540*/  IADD3 R6, PT, PT, R6, 0x1, RZ ;  /* 0x0000000106067810 */ /* 0x000fe40007ffe0ff */
[----:B------:R-:W-:Y:S02]  /*0550*/  IADD3 R8, PT, PT, R8, 0x80, RZ ;  /* 0x0000008008087810 */ /* 0x000fe40007ffe0ff */
        /* <DEDUP_REMOVED lines=8> */
.L_x_2082:
[----:B------:R-:W-:Y:S05]  /*05e0*/  BSYNC.RECONVERGENT B1 ;  /* 0x0000000000017941 */ /* 0x000fea0003800200 */
.L_x_2081:
        /* <DEDUP_REMOVED lines=12> */
.L_x_2086:
        /* <DEDUP_REMOVED lines=97> */
[----:B0-----:R-:W-:-:S03]  /*0cc0*/  IADD3 R6, PT, PT, R6, 0x2000, RZ ;  /* 0x0000200006067810 */ /* 0x001fc60007ffe0ff */
[----:B------:R-:W-:Y:S01]  /*0cd0*/  FADD.FTZ R7, R7, R14 ;  /* 0x0000000e07077221 */ /* 0x000fe20000010000 */
[----:B------:R-:W-:Y:S06]  /*0ce0*/  @!P4 BRA `(.L_x_2086) ;  /* 0xfffffff80070c947 */ /* 0x000fec000383ffff */
.L_x_2085:
[----:B------:R-:W-:Y:S05]  /*0cf0*/  BSYNC.RECONVERGENT B1 ;  /* 0x0000000000017941 */ /* 0x000fea0003800200 */
.L_x_2084:
        /* <DEDUP_REMOVED lines=55> */
.L_x_2088:
[----:B------:R-:W-:Y:S05]  /*1070*/  BSYNC.RECONVERGENT B1 ;  /* 0x0000000000017941 */ /* 0x000fea0003800200 */
.L_x_2087:
        /* <DEDUP_REMOVED lines=26> */
.L_x_2080:
[----:B------:R-:W-:Y:S05]  /*1220*/  BSYNC.RECONVERGENT B0 ;  /* 0x0000000000007941 */ /* 0x000fea0003800200 */
.L_x_2079:
        /* <DEDUP_REMOVED lines=39> */
.L_x_2093:
[----:B------:R-:W0:Y:S01]  /*14a0*/  LDS R5, [R4] ;  /* 0x0000000004057984 */ /* 0x000e220000000800 */
[----:B------:R-:W-:-:S04]  /*14b0*/  IADD3 R7, PT, PT, R7, 0x1, RZ ;  /* 0x0000000107077810 */ /* 0x000fc80007ffe0ff */
[----:B------:R-:W-:Y:S01]  /*14c0*/  ISETP.NE.AND P0, PT, R7, RZ, PT ;  /* 0x000000ff0700720c */ /* 0x000fe20003f05270 */
[----:B0-----:R-:W-:-:S05]  /*14d0*/  FMUL.FTZ R5, R5, R2 ;  /* 0x0000000205057220 */ /* 0x001fca0000410000 */
[----:B------:R0:W-:Y:S02]  /*14e0*/  STS [R4], R5 ;  /* 0x0000000504007388 */ /* 0x0001e40000000800 */
[----:B0-----:R-:W-:-:S05]  /*14f0*/  IADD3 R4, PT, PT, R4, 0x200, RZ ;  /* 0x0000020004047810 */ /* 0x001fca0007ffe0ff */
[----:B------:R-:W-:Y:S05]  /*1500*/  @P0 BRA `(.L_x_2093) ;  /* 0xfffffffc00e40947 */ /* 0x000fea000383ffff */
.L_x_2092:
[----:B------:R-:W-:Y:S05]  /*1510*/  BSYNC.RECONVERGENT B1 ;  /* 0x0000000000017941 */ /* 0x000fea0003800200 */
.L_x_2091:
        /* <DEDUP_REMOVED lines=12> */
.L_x_2096:
        /* <DEDUP_REMOVED lines=52> */
.L_x_2095:
[----:B------:R-:W-:Y:S05]  /*1920*/  BSYNC.RECONVERGENT B1 ;  /* 0x0000000000017941 */ /* 0x000fea0003800200 */
.L_x_2094:
        /* <DEDUP_REMOVED lines=31> */
.L_x_2098:
[----:B------:R-:W-:Y:S05]  /*1b20*/  BSYNC.RECONVERGENT B1 ;  /* 0x0000000000017941 */ /* 0x000fea0003800200 */
.L_x_2097:
        /* <DEDUP_REMOVED lines=14> */
.L_x_2090:
[----:B------:R-:W-:Y:S05]  /*1c10*/  BSYNC.RECONVERGENT B0 ;  /* 0x0000000000007941 */ /* 0x000fea0003800200 */
.L_x_2089:
[----:B------:R-:W-:Y:S01]  /*1c20*/  BAR.SYNC.DEFER_BLOCKING 0x0 ;  /* 0x0000000000007b1d */ /* 0x000fe20000010000 */
[C---:B0-----:R-:W-:Y:S02]  /*1c30*/  LOP3.LUT R2, R22.reuse, 0x3c0, RZ, 0xc0, !PT ;  /* 0x000003c016027812 */ /* 0x041fe400078ec0ff */
[----:B-1----:R-:W-:Y:S02]  /*1c40*/  IADD3 R5, PT, PT, R3, 0x20, RZ ;  /* 0x0000002003057810 */ /* 0x002fe40007ffe0ff */
[----:B------:R-:W-:-:S03]  /*1c50*/  LOP3.LUT R3, R22, 0x3e0, RZ, 0xc0, !PT ;  /* 0x000003e016037812 */ /* 0x000fc600078ec0ff */
[----:B------:R-:W-:Y:S01]  /*1c60*/  BAR.SYNC.DEFER_BLOCKING 0x0 ;  /* 0x0000000000007b1d */ /* 0x000fe20000010000 */
[----:B------:R-:W-:Y:S02]  /*1c70*/  ISETP.NE.AND P0, PT, R2, 0x40, PT ;  /* 0x000000400200780c */ /* 0x000fe40003f05270 */
[----:B------:R-:W-:Y:S02]  /*1c80*/  LEA R5, R0, R5, 0x18 ;  /* 0x0000000500057211 */ /* 0x000fe400078ec0ff */
[----:B------:R-:W-:Y:S02]  /*1c90*/  LOP3.LUT R0, R3, 0x1f, R22, 0xf8, !PT ;  /* 0x0000001f03007812 */ /* 0x000fe400078ef816 */
[----:B------:R-:W-:Y:S02]  /*1ca0*/  ISETP.GT.U32.AND P1, PT, R22, 0x3f, PT ;  /* 0x0000003f1600780c */ /* 0x000fe40003f24070 */
[----:B------:R-:W-:Y:S02]  /*1cb0*/  LEA R0, R0, R5, 0x2 ;  /* 0x0000000500007211 */ /* 0x000fe400078e10ff */
[----:B------:R-:W-:-:S03]  /*1cc0*/  ISETP.GT.U32.AND P2, PT, R22, 0x1f, PT ;  /* 0x0000001f1600780c */ /* 0x000fc60003f44070 */
[----:B------:R-:W-:Y:S01]  /*1cd0*/  @!P0 STS [R0+-0x100], RZ ;  /* 0xffff00ff00008388 */ /* 0x000fe20000000800 */
[----:B------:R-:W-:Y:S01]  /*1ce0*/  BAR.SYNC.DEFER_BLOCKING 0x0 ;  /* 0x0000000000007b1d */ /* 0x000fe20000010000 */
[----:B------:R-:W-:Y:S01]  /*1cf0*/  ISETP.NE.AND P0, PT, R3, 0x20, PT ;  /* 0x000000200300780c */ /* 0x000fe20003f05270 */
[----:B------:R-:W-:-:S12]  /*1d00*/  HFMA2 R3, -RZ, RZ, 0, 0 ;  /* 0x00000000ff037431 */ /* 0x000fd800000001ff */
[----:B------:R-:W-:Y:S01]  /*1d10*/  @!P0 LEA R4, R16, R5, 0x2 ;  /* 0x0000000510048211 */ /* 0x000fe200078e10ff */
[----:B------:R-:W0:Y:S02]  /*1d20*/  @!P1 LDS R2, [R0] ;  /* 0x0000000000029984 */ /* 0x000e240000000800 */
[----:B0-----:R-:W-:Y:S01]  /*1d30*/  @!P1 FADD.FTZ R3, RZ, R2 ;  /* 0x00000002ff039221 */ /* 0x001fe20000010000 */
[----:B------:R-:W-:Y:S06]  /*1d40*/  BAR.SYNC.DEFER_BLOCKING 0x0 ;  /* 0x0000000000007b1d */ /* 0x000fec0000010000 */
[----:B------:R0:W-:Y:S02]  /*1d50*/  @!P0 STS [R4], R3 ;  /* 0x0000000304008388 */ /* 0x0001e40000000800 */
[----:B------:R-:W-:Y:S06]  /*1d60*/  BAR.SYNC.DEFER_BLOCKING 0x0 ;  /* 0x0000000000007b1d */ /* 0x000fec0000010000 */
[----:B------:R0:W1:Y:S02]  /*1d70*/  @!P2 LDS R2, [R0] ;  /* 0x000000000002a984 */ /* 0x0000640000000800 */
[----:B------:R-:W-:Y:S06]  /*1d80*/  BAR.SYNC.DEFER_BLOCKING 0x0 ;  /* 0x0000000000007b1d */ /* 0x000fec0000010000 */
[----:B------:R-:W-:Y:S05]  /*1d90*/  @P2 EXIT ;  /* 0x000000000000294d */ /* 0x000fea0003800000 */
[----:B0-----:R-:W0:Y:S01]  /*1da0*/  S2R R0, SR_CTAID.X ;  /* 0x0000000000007919 */ /* 0x001e220000002500 */
[----:B------:R-:W0:Y:S01]  /*1db0*/  LDCU UR4, c[0x0][0x370] ;  /* 0x00006e00ff0477ac */ /* 0x000e220008000800 */
[----:B-1----:R-:W-:Y:S01]  /*1dc0*/  @!P2 FADD.FTZ R3, R3, R2 ;  /* 0x000000020303a221 */ /* 0x002fe20000010000 */
[----:B------:R-:W1:Y:S01]  /*1dd0*/  S2R R5, SR_CTAID.Z ;  /* 0x0000000000057919 */ /* 0x000e620000002700 */
[----:B------:R-:W2:Y:S01]  /*1de0*/  LDCU UR5, c[0x0][0x378] ;  /* 0x00006f00ff0577ac */ /* 0x000ea20008000800 */
[----:B------:R-:W3:Y:S01]  /*1df0*/  LDCU.64 UR6, c[0x0][0x380] ;  /* 0x00007000ff0677ac */ /* 0x000ee20008000a00 */
[----:B0-----:R-:W-:Y:S01]  /*1e00*/  IMAD R19, R19, UR4, R0 ;  /* 0x0000000413137c24 */ /* 0x001fe2000f8e0200 */
[----:B------:R-:W-:-:S03]  /*1e10*/  F2FP.BF16.F32.PACK_AB R0, RZ, R3 ;  /* 0x00000003ff00723e */ /* 0x000fc600000010ff */
[----:B--2---:R-:W-:Y:S01]  /*1e20*/  IMAD R19, R19, UR5, RZ ;  /* 0x0000000513137c24 */ /* 0x004fe2000f8e02ff */
[----:B-1----:R-:W-:-:S04]  /*1e30*/  LEA R16, R5, R16, 0x5 ;  /* 0x0000001005107211 */ /* 0x002fc800078e28ff */
[----:B------:R-:W-:-:S04]  /*1e40*/  LEA R16, P0, R19, R16, 0x5 ;  /* 0x0000001013107211 */ /* 0x000fc800078028ff */
[----:B------:R-:W-:Y:S02]  /*1e50*/  IADD3.X R5, PT, PT, RZ, RZ, RZ, P0, !PT ;  /* 0x000000ffff057210 */ /* 0x000fe400007fe4ff */
[----:B---3--:R-:W-:-:S04]  /*1e60*/  LEA R2, P0, R16, UR6, 0x1 ;  /* 0x0000000610027c11 */ /* 0x008fc8000f8008ff */
[----:B------:R-:W-:-:S05]  /*1e70*/  LEA.HI.X R3, R16, UR7, R5, 0x1, P0 ;  /* 0x0000000710037c11 */ /* 0x000fca00080f0c05 */
[----:B------:R-:W-:Y:S01]  /*1e80*/  STG.E.U16 desc[UR36][R2.64], R0 ;  /* 0x0000000002007986 */ /* 0x000fe2000c101524 */
[----:B------:R-:W-:Y:S05]  /*1e90*/  EXIT ;  /* 0x000000000000794d */ /* 0x000fea0003800000 */
.L_x_2078:
[----:B------:R-:W-:Y:S01]  /*1ea0*/  MOV R12, 0x10 ;  /* 0x00000010000c7802 */ /* 0x000fe20000000f00 */
[----:B------:R-:W-:Y:S01]  /*1eb0*/  HFMA2 R11, -RZ, RZ, 0, 1.847743988037109375e-06 ;  /* 0x0000001fff0b7431 */ /* 0x000fe200000001ff */
[----:B------:R-:W-:-:S07]  /*1ec0*/  MOV R15, 0xffffffff ;  /* 0xffffffff000f7802 */ /* 0x000fce0000000f00 */
[----:B------:R-:W-:Y:S05]  /*1ed0*/  WARPSYNC.COLLECTIVE R15, `(.L_x_2099) ;  /* 0x000000000f087348 */ /* 0x000fea0003c00000 */
[----:B------:R0:W1:Y:S02]  /*1ee0*/  SHFL.BFLY P6, R14, R13, R12, R11 ;  /* 0x0c00000c0d0e7389 */ /* 0x00006400000c000b */
[----:B01----:R-:W-:Y:S05]  /*1ef0*/  ENDCOLLECTIVE ;  /* 0x000000000000791b */ /* 0x003fea0003800000 */
.L_x_2099:
[----:B------:R-:W-:Y:S01]  /*1f00*/  HFMA2 R12, -RZ, RZ, 0, 4.76837158203125e-07 ;  /* 0x00000008ff0c7431 */ /* 0x000fe200000001ff */
[----:B------:R-:W-:-:S04]  /*1f10*/  FMNMX.FTZ R0, R14, -3.40282346638528859812e+38, !PT ;  /* 0xff7fffff0e007809 */ /* 0x000fc80007810000 */
[----:B------:R-:W-:-:S07]  /*1f20*/  MOV R13, R0 ;  /* 0x00000000000d7202 */ /* 0x000fce0000000f00 */
[----:B------:R-:W-:Y:S05]  /*1f30*/  WARPSYNC.COLLECTIVE R15, `(.L_x_2100) ;  /* 0x000000000f087348 */ /* 0x000fea0003c00000 */
[----:B------:R0:W1:Y:S02]  /*1f40*/  SHFL.BFLY P6, R14, R13, R12, R11 ;  /* 0x0c00000c0d0e7389 */ /* 0x00006400000c000b */
[----:B01----:R-:W-:Y:S05]  /*1f50*/  ENDCOLLECTIVE ;  /* 0x000000000000791b */ /* 0x003fea0003800000 */
.L_x_2100:
[----:B------:R-:W-:Y:S01]  /*1f60*/  HFMA2 R12, -RZ, RZ, 0, 2.384185791015625e-07 ;  /* 0x00000004ff0c7431 */ /* 0x000fe200000001ff */
[----:B------:R-:W-:-:S04]  /*1f70*/  FMNMX.FTZ R2, R0, R14, !PT ;  /* 0x0000000e00027209 */ /* 0x000fc80007810000 */
[----:B------:R-:W-:-:S07]  /*1f80*/  MOV R13, R2 ;  /* 0x00000002000d7202 */ /* 0x000fce0000000f00 */
[----:B------:R-:W-:Y:S05]  /*1f90*/  WARPSYNC.COLLECTIVE R15, `(.L_x_2101) ;  /* 0x000000000f087348 */ /* 0x000fea0003c00000 */
[----:B------:R0:W1:Y:S02]  /*1fa0*/  SHFL.BFLY P6, R14, R13, R12, R11 ;  /* 0x0c00000c0d0e7389 */ /* 0x00006400000c000b */
[----:B01----:R-:W-:Y:S05]  /*1fb0*/  ENDCOLLECTIVE ;  /* 0x000000000000791b */ /* 0x003fea0003800000 */
.L_x_2101:
[----:B------:R-:W-:Y:S05]  /*1fc0*/  BRA `(.L_x_2102) ;  /* 0xffffffe000bc7947 */ /* 0x000fea000383ffff */
.L_x_2103:
        /* <DEDUP_REMOVED lines=11> */
.L_x_25616:


//--------------------- .text._ZN4vllm25paged_attention_v1_kernelI13__nv_bfloat16hLi256ELi8ELi128ELNS_18Fp8KVCacheDataTypeE2ELb1EEEvPT_PKS3_PKT0_S9_ifPKiSB_iPKfiiiSD_SD_iiiii --------------------------
	.section	.text._ZN4vllm25paged_attention_v1_kernelI13__nv_bfloat16hLi256ELi8ELi128ELNS_18Fp8KVCacheDataTypeE2ELb1EEEvPT_PKS3_PKT0_S9_ifPKiSB_iPKfiiiSD_SD_iiiii,"ax",@progbits
	.align	128
        .global         _ZN4vllm25paged_attention_v1_kernelI13__nv_bfloat16hLi256ELi8ELi128ELNS_18Fp8KVCacheDataTypeE2ELb1EEEvPT_PKS3_PKT0_S9_ifPKiSB_iPKfiiiSD_SD_iiiii
        .type           _ZN4vllm25paged_attention_v1_kernelI13__nv_bfloat16hLi256ELi8ELi128ELNS_18Fp8KVCacheDataTypeE2ELb1EEEvPT_PKS3_PKT0_S9_ifPKiSB_iPKfiiiSD_SD_iiiii,@function
        .size           _ZN4vllm25paged_attention_v1_kernelI13__nv_bfloat16hLi256ELi8ELi128ELNS_18Fp8KVCacheDataTypeE2ELb1EEEvPT_PKS3_PKT0_S9_ifPKiSB_iPKfiiiSD_SD_iiiii,(.L_x_25617 - _ZN4vllm25paged_attention_v1_kernelI13__nv_bfloat16hLi256ELi8ELi128ELNS_18Fp8KVCacheDataTypeE2ELb1EEEvPT_PKS3_PKT0_S9_ifPKiSB_iPKfiiiSD_SD_iiiii)
        .other          _ZN4vllm25paged_attention_v1_kernelI13__nv_bfloat16hLi256ELi8ELi128ELNS_18Fp8KVCacheDataTypeE2ELb1EEEvPT_PKS3_PKT0_S9_ifPKiSB_iPKfiiiSD_SD_iiiii,@"STO_CUDA_ENTRY STV_DEFAULT"
_ZN4vllm25paged_attention_v1_kernelI13__nv_bfloat16hLi256ELi8ELi128ELNS_18Fp8KVCacheDataTypeE2ELb1EEEvPT_PKS3_PKT0_S9_ifPKiSB_iPKfiiiSD_SD_iiiii:
.text._ZN4vllm25paged_attention_v1_kernelI13__nv_bfloat16hLi256ELi8ELi128ELNS_18Fp8KVCacheDataTypeE2ELb1EEEvPT_PKS3_PKT0_S9_ifPKiSB_iPKfiiiSD_SD_iiiii:
[----:B------:R-:W0:Y:S08]  /*0000*/  LDC R1, c[0x0][0x37c] ;  /* 0x0000df00ff017b82 */ /* 0x000e300000000800 */
[----:B------:R-:W1:Y:S01]  /*0010*/  S2UR UR40, SR_CTAID.Y ;  /* 0x00000000002879c3 */ /* 0x000e620000002600 */
[----:B------:R-:W1:Y:S01]  /*0020*/  LDCU.64 UR4, c[0x0][0x3b0] ;  /* 0x00007600ff0477ac */ /* 0x000e620008000a00 */
[----:B------:R-:W2:Y:S06]  /*0030*/  LDCU.64 UR36, c[0x0][0x358] ;  /* 0x00006b00ff2477ac */ /* 0x000eac0008000a00 */
[----:B------:R-:W3:Y:S01]  /*0040*/  LDC R6, c[0x0][0x3f4] ;  /* 0x0000fd00ff067b82 */ /* 0x000ee20000000800 */
[----:B------:R-:W4:Y:S01]  /*0050*/  LDCU UR7, c[0x0][0x3f8] ;  /* 0x00007f00ff0777ac */ /* 0x000f220008000800 */
[----:B-1----:R-:W-:-:S06]  /*0060*/  UIMAD.WIDE.U32 UR4, UR40, 0x4, UR4 ;  /* 0x00000004280478a5 */ /* 0x002fcc000f8e0004 */
[----:B------:R-:W-:Y:S01]  /*0070*/  MOV R2, UR4 ;  /* 0x0000000400027c02 */ /* 0x000fe20008000f00 */
[----:B------:R-:W-:-:S05]  /*0080*/  IMAD.U32 R3, RZ, RZ, UR5 ;  /* 0x00000005ff037e24 */ /* 0x000fca000f8e00ff */
[----:B--2---:R1:W2:Y:S01]  /*0090*/  LDG.E.CONSTANT R2, desc[UR36][R2.64] ;  /* 0x0000002402027981 */ /* 0x0042a2000c1e9900 */
[----:B---3--:R-:W-:Y:S01]  /*00a0*/  IABS R0, R6 ;  /* 0x0000000600007213 */ /* 0x008fe20000000000 */
[----:B----4-:R-:W-:Y:S01]  /*00b0*/  UISETP.GE.AND UP0, UPT, UR7, URZ, UPT ;  /* 0x000000ff0700728c */ /* 0x010fe2000bf06270 */
[----:B------:R-:W3:Y:S01]  /*00c0*/  S2UR UR41, SR_CTAID.X ;  /* 0x00000000002979c3 */ /* 0x000ee20000002500 */
[----:B------:R-:W3:Y:S01]  /*00d0*/  LDCU UR42, c[0x0][0x370] ;  /* 0x00006e00ff2a77ac */ /* 0x000ee20008000800 */
[----:B------:R-:W4:Y:S08]  /*00e0*/  I2F.RP R7, R0 ;  /* 0x0000000000077306 */ /* 0x000f300000209400 */
[----:B------:R-:W3:Y:S01]  /*00f0*/  @UP0 LDCU UR8, c[0x0][0x3e8] ;  /* 0x00007d00ff0807ac */ /* 0x000ee20008000800 */
[----:B----4-:R-:W4:Y:S02]  /*0100*/  MUFU.RCP R7, R7 ;  /* 0x0000000700077308 */ /* 0x010f240000001000 */
[----:B----4-:R-:W-:-:S06]  /*0110*/  IADD3 R4, PT, PT, R7, 0xffffffe, RZ ;  /* 0x0ffffffe07047810 */ /* 0x010fcc0007ffe0ff */
[----:B------:R4:W1:Y:S02]  /*0120*/  F2I.FTZ.U32.TRUNC.NTZ R5, R4 ;  /* 0x0000000400057305 */ /* 0x000864000021f000 */
[----:B----4-:R-:W-:Y:S02]  /*0130*/  IMAD.MOV.U32 R4, RZ, RZ, RZ ;  /* 0x000000ffff047224 */ /* 0x010fe400078e00ff */
[----:B-1----:R-:W-:-:S04]  /*0140*/  IMAD.MOV R3, RZ, RZ, -R5 ;  /* 0x000000ffff037224 */ /* 0x002fc800078e0a05 */
[----:B------:R-:W-:Y:S01]  /*0150*/  IMAD R3, R3, R0, RZ ;  /* 0x0000000003037224 */ /* 0x000fe200078e02ff */
[----:B------:R-:W-:Y:S01]  /*0160*/  BAR.SYNC.DEFER_BLOCKING 0x0 ;  /* 0x0000000000007b1d */ /* 0x000fe20000010000 */
[----:B--2---:R-:W-:-:S13]  /*0170*/  R2UR UR4, R2 ;  /* 0x00000000020472ca */ /* 0x004fda00000e0000 */
[----:B------:R-:W-:Y:S02]  /*0180*/  UIADD3 UR9, UPT, UPT, UR4, -0x1, URZ ;  /* 0xffffffff04097890 */ /* 0x000fe4000fffe0ff */
[----:B------:R-:W-:-:S04]  /*0190*/  UIADD3 UR5, UPT, UPT, UR4, 0x7, URZ ;  /* 0x0000000704057890 */ /* 0x000fc8000fffe0ff */
[----:B------:R-:W-:Y:S01]  /*01a0*/  MOV R2, UR9 ;  /* 0x0000000900027c02 */ /* 0x000fe20008000f00 */
[----:B------:R-:W-:-:S03]  /*01b0*/  USHF.R.S32.HI UR6, URZ, 0x1f, UR5 ;  /* 0x0000001fff067899 */ /* 0x000fc60008011405 */
[----:B------:R-:W-:Y:S01]  /*01c0*/  IABS R7, R2 ;  /* 0x0000000200077213 */ /* 0x000fe20000000000 */
[----:B------:R-:W-:Y:S01]  /*01d0*/  IMAD.HI.U32 R2, R5, R3, R4 ;  /* 0x0000000305027227 */ /* 0x000fe200078e0004 */
[----:B------:R-:W-:Y:S01]  /*01e0*/  LOP3.LUT R4, R6, UR9, RZ, 0x3c, !PT ;  /* 0x0000000906047c12 */ /* 0x000fe2000f8e3cff */
[----:B------:R-:W-:-:S03]  /*01f0*/  ULEA.HI UR6, UR6, UR5, URZ, 0x3 ;  /* 0x0000000506067291 */ /* 0x000fc6000f8f18ff */
[----:B------:R-:W-:Y:S01]  /*0200*/  ISETP.GE.AND P2, PT, R4, RZ, PT ;  /* 0x000000ff0400720c */ /* 0x000fe20003f46270 */
[----:B------:R-:W-:Y:S01]  /*0210*/  IMAD.HI.U32 R5, R2, R7, RZ ;  /* 0x0000000702057227 */ /* 0x000fe200078e00ff */
[----:B------:R-:W-:Y:S02]  /*0220*/  USHF.R.S32.HI UR43, URZ, 0x3, UR6 ;  /* 0x00000003ff2b7899 */ /* 0x000fe40008011406 */
[----:B------:R-:W-:Y:S02]  /*0230*/  ULOP3.LUT UR6, UR6, 0xfffffff8, URZ, 0xc0, !UPT ;  /* 0xfffffff806067892 */ /* 0x000fe4000f8ec0ff */
[----:B------:R-:W-:Y:S02]  /*0240*/  IADD3 R3, PT, PT, -R5, RZ, RZ ;  /* 0x000000ff05037210 */ /* 0x000fe40007ffe1ff */
[----:B------:R-:W-:-:S03]  /*0250*/  UISETP.LT.AND UP1, UPT, UR4, UR6, UPT ;  /* 0x000000060400728c */ /* 0x000fc6000bf21270 */
[C---:B------:R-:W-:Y:S01]  /*0260*/  IMAD R7, R0.reuse, R3, R7 ;  /* 0x0000000300077224 */ /* 0x040fe200078e0207 */
[----:B------:R-:W-:Y:S01]  /*0270*/  USEL UR38, UR4, UR6, UP1 ;  /* 0x0000000604267287 */ /* 0x000fe20008800000 */
[----:B------:R-:W1:Y:S01]  /*0280*/  S2R R3, SR_TID.X ;  /* 0x0000000000037919 */ /* 0x000e620000002100 */
[----:B---3--:R-:W-:Y:S02]  /*0290*/  @UP0 UIMAD UR4, UR42, UR8, UR41 ;  /* 0x000000082a0402a4 */ /* 0x008fe4000f8e0229 */
[----:B------:R-:W-:Y:S02]  /*02a0*/  ISETP.GT.U32.AND P1, PT, R0, R7, PT ;  /* 0x000000070000720c */ /* 0x000fe40003f24070 */
[----:B------:R-:W-:-:S11]  /*02b0*/  @UP0 UIMAD UR39, UR4, UR7, 0x1 ;  /* 0x00000001042704a4 */ /* 0x000fd6000f8e0207 */
[----:B------:R-:W-:Y:S01]  /*02c0*/  @!P1 IMAD.IADD R7, R7, 0x1, -R0 ;  /* 0x0000000107079824 */ /* 0x000fe200078e0a00 */
[----:B------:R-:W-:Y:S02]  /*02d0*/  @!P1 IADD3 R5, PT, PT, R5, 0x1, RZ ;  /* 0x0000000105059810 */ /* 0x000fe40007ffe0ff */
[----:B------:R-:W-:Y:S02]  /*02e0*/  ISETP.NE.AND P1, PT, R6, RZ, PT ;  /* 0x000000ff0600720c */ /* 0x000fe40003f25270 */
[----:B------:R-:W-:Y:S02]  /*02f0*/  ISETP.GE.U32.AND P0, PT, R7, R0, PT ;  /* 0x000000000700720c */ /* 0x000fe40003f06070 */
[----:B-1----:R-:W-:-:S11]  /*0300*/  SHF.R.U32.HI R4, RZ, 0x5, R3 ;  /* 0x00000005ff047819 */ /* 0x002fd60000011603 */
[----:B------:R-:W-:Y:S01]  /*0310*/  @P0 VIADD R5, R5, 0x1 ;  /* 0x0000000105050836 */ /* 0x000fe20000000000 */
[----:B------:R-:W-:-:S04]  /*0320*/  ISETP.GE.AND P0, PT, R4, UR43, PT ;  /* 0x0000002b04007c0c */ /* 0x000fc8000bf06270 */
[----:B------:R-:W-:Y:S01]  /*0330*/  @!P2 IADD3 R5, PT, PT, -R5, RZ, RZ ;  /* 0x000000ff0505a210 */ /* 0x000fe20007ffe1ff */
[----:B0-----:R-:W-:Y:S08]  /*0340*/  BRA.U UP0, `(.L_x_2104) ;  /* 0x0000000100e47547 */ /* 0x001ff0000b800000 */
        /* <DEDUP_REMOVED lines=11> */
[----:B0-----:R-:W-:Y:S02]  /*0400*/  HFMA2 R8, -RZ, RZ, 0, 0 ;  /* 0x00000000ff087431 */ /* 0x001fe400000001ff */
[----:B--2---:R-:W-:-:S04]  /*0410*/  IMAD.MOV R11, RZ, RZ, -R9 ;  /* 0x000000ffff0b7224 */ /* 0x004fc800078e0a09 */
[----:B------:R-:W-:-:S04]  /*0420*/  IMAD R11, R11, R10, RZ ;  /* 0x0000000a0b0b7224 */ /* 0x000fc800078e02ff */
[----:B------:R-:W-:-:S04]  /*0430*/  IMAD.HI.U32 R9, R9, R11, R8 ;  /* 0x0000000b09097227 */ /* 0x000fc800078e0008 */
[----:B------:R-:W-:Y:S01]  /*0440*/  IMAD.MOV.U32 R11, RZ, RZ, R12 ;  /* 0x000000ffff0b7224 */ /* 0x000fe200078e000c */
[----:B------:R-:W-:-:S03]  /*0450*/  IABS R12, UR41 ;  /* 0x00000029000c7c13 */ /* 0x000fc60008000000 */
        /* <DEDUP_REMOVED lines=8> */
[----:B------:R-:W-:-:S05]  /*04e0*/  @P2 VIADD R9, R9, 0x1 ;  /* 0x0000000109092836 */ /* 0x000fca0000000000 */
        /* <DEDUP_REMOVED lines=13> */
[----:B------:R-:W-:-:S04]  /*05c0*/  IMAD R11, R11, R10, RZ ;  /* 0x0000000a0b0b7224 */ /* 0x000fc800078e02ff */
[----:B------:R-:W-:-:S06]  /*05d0*/  IMAD.HI.U32 R9, R9, R11, R8 ;  /* 0x0000000b09097227 */ /* 0x000fcc00078e0008 */
[----:B------:R-:W-:-:S04]  /*05e0*/  IMAD.HI.U32 R9, R9, R12, RZ ;  /* 0x0000000c09097227 */ /* 0x000fc800078e00ff */
[----:B------:R-:W-:-:S05]  /*05f0*/  IMAD R7, R9, R7, R12 ;  /* 0x0000000709077224 */ /* 0x000fca00078e020c */
[----:B------:R-:W-:-:S13]  /*0600*/  ISETP.GT.U32.AND P4, PT, R10, R7, PT ;  /* 0x000000070a00720c */ /* 0x000fda0003f84070 */
[----:B------:R-:W-:Y:S01]  /*0610*/  @!P4 IADD3 R7, PT, PT, R7, -R10, RZ ;  /* 0x8000000a0707c210 */ /* 0x000fe20007ffe0ff */
[----:B------:R-:W-:-:S03]  /*0620*/  @!P4 VIADD R9, R9, 0x1 ;  /* 0x000000010909c836 */ /* 0x000fc60000000000 */
        /* <DEDUP_REMOVED lines=11> */
.L_x_2104:
[----:B------:R-:W-:Y:S01]  /*06e0*/  BSSY.RECONVERGENT B6, `(.L_x_2105) ;  /* 0x0000041000067945 */ /* 0x000fe20003800200 */
[----:B------:R-:W-:Y:S02]  /*06f0*/  @!P1 LOP3.LUT R5, RZ, R6, RZ, 0x33, !PT ;  /* 0x00000006ff059212 */ /* 0x000fe400078e33ff */
[----:B------:R-:W-:Y:S01]  /*0700*/  LOP3.LUT R6, R3, 0x1f, RZ, 0xc0, !PT ;  /* 0x0000001f03067812 */ /* 0x000fe200078ec0ff */
[----:B------:R-:W-:Y:S06]  /*0710*/  @P0 BRA `(.L_x_2106) ;  /* 0x0000000000f40947 */ /* 0x000fec0003800000 */
[----:B------:R-:W0:Y:S01]  /*0720*/  LDC R18, c[0x0][0x3f0] ;  /* 0x0000fc00ff127b82 */ /* 0x000e220000000800 */
[----:B------:R-:W1:Y:S01]  /*0730*/  LDCU UR4, c[0x0][0x3ec] ;  /* 0x00007d80ff0477ac */ /* 0x000e620008000800 */
[----:B------:R-:W-:-:S06]  /*0740*/  SHF.R.U32.HI R12, RZ, 0x2, R3 ;  /* 0x00000002ff0c7819 */ /* 0x000fcc0000011603 */
[----:B------:R-:W2:Y:S01]  /*0750*/  LDC R8, c[0x0][0x3f4] ;  /* 0x0000fd00ff087b82 */ /* 0x000ea20000000800 */
[----:B0-----:R-:W-:Y:S02]  /*0760*/  IABS R7, R18 ;  /* 0x0000001200077213 */ /* 0x001fe40000000000 */
[----:B------:R-:W-:Y:S02]  /*0770*/  ISETP.NE.AND P1, PT, R18, RZ, PT ;  /* 0x000000ff1200720c */ /* 0x000fe40003f25270 */
[----:B------:R-:W0:Y:S01]  /*0780*/  I2F.RP R9, R7 ;  /* 0x0000000700097306 */ /* 0x000e220000209400 */
[----:B--2---:R-:W-:-:S07]  /*0790*/  ISETP.NE.AND P2, PT, R8, RZ, PT ;  /* 0x000000ff0800720c */ /* 0x004fce0003f45270 */
[----:B0-----:R-:W0:Y:S02]  /*07a0*/  MUFU.RCP R9, R9 ;  /* 0x0000000900097308 */ /* 0x001e240000001000 */
[----:B0-----:R-:W-:-:S06]  /*07b0*/  IADD3 R10, PT, PT, R9, 0xffffffe, RZ ;  /* 0x0ffffffe090a7810 */ /* 0x001fcc0007ffe0ff */
[----:B------:R0:W2:Y:S02]  /*07c0*/  F2I.FTZ.U32.TRUNC.NTZ R11, R10 ;  /* 0x0000000a000b7305 */ /* 0x0000a4000021f000 */
[----:B0-----:R-:W-:Y:S01]  /*07d0*/  MOV R10, RZ ;  /* 0x000000ff000a7202 */ /* 0x001fe20000000f00 */
[----:B--2---:R-:W-:-:S04]  /*07e0*/  IMAD.MOV R14, RZ, RZ, -R11 ;  /* 0x000000ffff0e7224 */ /* 0x004fc800078e0a0b */
[----:B------:R-:W-:-:S04]  /*07f0*/  IMAD R13, R14, R7, RZ ;  /* 0x000000070e0d7224 */ /* 0x000fc800078e02ff */
[----:B------:R-:W-:Y:S01]  /*0800*/  IMAD.HI.U32 R9, R11, R13, R10 ;  /* 0x0000000d0b097227 */ /* 0x000fe200078e000a */
[----:B------:R-:W-:Y:S02]  /*0810*/  LOP3.LUT R11, R12, 0x7, RZ, 0xc0, !PT ;  /* 0x000000070c0b7812 */ /* 0x000fe400078ec0ff */
[----:B------:R-:W-:Y:S01]  /*0820*/  IABS R13, R8 ;  /* 0x00000008000d7213 */ /* 0x000fe20000000000 */
[----:B------:R-:W-:Y:S01]  /*0830*/  IMAD.MOV.U32 R10, RZ, RZ, R4 ;  /* 0x000000ffff0a7224 */ /* 0x000fe200078e0004 */
[----:B-1----:R-:W-:-:S07]  /*0840*/  IADD3 R12, PT, PT, R5, -UR4, RZ ;  /* 0x80000004050c7c10 */ /* 0x002fce000fffe0ff */
.L_x_2108:
        /* <DEDUP_REMOVED lines=12> */
[----:B------:R-:W-:-:S05]  /*0910*/  MOV R17, R15 ;  /* 0x0000000f00117202 */ /* 0x000fca0000000f00 */
[----:B------:R-:W-:Y:S01]  /*0920*/  @!P4 IMAD.MOV R17, RZ, RZ, -R17 ;  /* 0x000000ffff11c224 */ /* 0x000fe200078e0a11 */
        /* <DEDUP_REMOVED lines=16> */
[----:B------:R-:W-:Y:S01]  /*0a30*/  LOP3.LUT P0, RZ, R3, 0x3, RZ, 0xc0, !PT ;  /* 0x0000000303ff7812 */ /* 0x000fe2000780c0ff */
        /* <DEDUP_REMOVED lines=9> */
[----:B------:R-:W-:-:S13]  /*0ad0*/  ISETP.GE.AND P0, PT, R10, UR43, PT ;  /* 0x0000002b0a007c0c */ /* 0x000fda000bf06270 */
[----:B0-----:R-:W-:Y:S05]  /*0ae0*/  @!P0 BRA `(.L_x_2108) ;  /* 0xfffffffc00588947 */ /* 0x001fea000383ffff */
.L_x_2106:
[----:B------:R-:W-:Y:S05]  /*0af0*/  BSYNC.RECONVERGENT B6 ;  /* 0x0000000000067941 */ /* 0x000fea0003800200 */
.L_x_2105:
        /* <DEDUP_REMOVED lines=8> */
.L_x_2146:
[----:B------:R-:W2:Y:S01]  /*0b80*/  S2R R7, SR_CgaCtaId ;  /* 0x0000000000077919 */ /* 0x000ea20000008800 */
[----:B------:R-:W-:Y:S01]  /*0b90*/  MOV R0, 0x400 ;  /* 0x0000040000007802 */ /* 0x000fe20000000f00 */
[----:B------:R-:W-:Y:S05]  /*0ba0*/  WARPSYNC.ALL ;  /* 0x0000000000007948 */ /* 0x000fea0003800000 */
[----:B------:R-:W-:Y:S02]  /*0bb0*/  ISETP.NE.AND P1, PT, R6, RZ, PT ;  /* 0x000000ff0600720c */ /* 0x000fe40003f25270 */
[----:B-1----:R-:W-:Y:S02]  /*0bc0*/  FMNMX.FTZ R9, R2, R14, !PT ;  /* 0x0000000e02097209 */ /* 0x002fe40007810000 */
[----:B--2---:R-:W-:-:S05]  /*0bd0*/  LEA R11, R7, R0, 0x18 ;  /* 0x00000000070b7211 */ /* 0x004fca00078ec0ff */
[----:B0-----:R-:W-:-:S05]  /*0be0*/  IMAD R2, R4, 0x4, R11 ;  /* 0x0000000404027824 */ /* 0x001fca00078e020b */
[----:B------:R0:W-:Y:S01]  /*0bf0*/  @!P1 STS [R2], R9 ;  /* 0x0000000902009388 */ /* 0x0001e20000000800 */
[----:B------:R-:W-:Y:S01]  /*0c00*/  BAR.SYNC.DEFER_BLOCKING 0x0 ;  /* 0x0000000000007b1d */ /* 0x000fe20000010000 */
[C---:B------:R-:W-:Y:S01]  /*0c10*/  ISETP.GT.U32.AND P2, PT, R6.reuse, 0x3, PT ;  /* 0x000000030600780c */ /* 0x040fe20003f44070 */
[----:B0-----:R-:W-:Y:S01]  /*0c20*/  IMAD.MOV.U32 R9, RZ, RZ, -0x800001 ;  /* 0xff7fffffff097424 */ /* 0x001fe200078e00ff */
[----:B------:R-:W-:Y:S01]  /*0c30*/  LEA R6, R6, R11, 0x2 ;  /* 0x0000000b06067211 */ /* 0x000fe200078e10ff */
        /* <DEDUP_REMOVED lines=14> */
[----:B------:R-:W-:-:S05]  /*0d20*/  VIADD R9, R9, UR38 ;  /* 0x0000002609097c36 */ /* 0x000fca0008000000 */
        /* <DEDUP_REMOVED lines=12> */
.L_x_2114:
        /* <DEDUP_REMOVED lines=11> */
.L_x_2113:
[----:B------:R-:W-:Y:S05]  /*0ea0*/  BSYNC.RECONVERGENT B1 ;  /* 0x0000000000017941 */ /* 0x000fea0003800200 */
.L_x_2112:
[----:B------:R-:W-:Y:S05]  /*0eb0*/  @!P4 BRA `(.L_x_2111) ;  /* 0x0000000c000cc947 */ /* 0x000fea0003800000 */
[----:B------:R-:W-:Y:S01]  /*0ec0*/  IADD3 R9, PT, PT, -R12, UR38, RZ ;  /* 0x000000260c097c10 */ /* 0x000fe2000fffe1ff */
        /* <DEDUP_REMOVED lines=8> */
[----:B------:R-:W-:Y:S01]  /*0f50*/  IMAD.U32 R9, RZ, RZ, UR38 ;  /* 0x00000026ff097e24 */ /* 0x000fe2000f8e00ff */
[----:B------:R-:W-:-:S04]  /*0f60*/  PLOP3.LUT P0, PT, PT, PT, PT, 0x8, 0x80 ;  /* 0x000000000080781c */ /* 0x000fc80003f0e170 */
[----:B------:R-:W-:-:S09]  /*0f70*/  IADD3 R9, PT, PT, R9, -0x600, RZ ;  /* 0xfffffa0009097810 */ /* 0x000fd20007ffe0ff */
.L_x_2117:
        /* <DEDUP_REMOVED lines=11> */
[----:B------:R-:W-:Y:S01]  /*1030*/  LDS R19, [R10+0x1600] ;  /* 0x001600000a137984 */ /* 0x000fe20000000800 */
[----:B0-----:R-:W-:-:S03]  /*1040*/  FADD.FTZ R11, -R8, R11 ;  /* 0x0000000b080b7221 */ /* 0x001fc60000010100 */
[----:B------:R-:W-:Y:S01]  /*1050*/  LDS R27, [R10+0x1a00] ;  /* 0x001a00000a1b7984 */ /* 0x000fe20000000800 */
[----:B------:R-:W-:Y:S01]  /*1060*/  FMUL.FTZ R24, R11, 1.4426950216293334961 ;  /* 0x3fb8aa3b0b187820 */ /* 0x000fe20000410000 */
[C---:B-1----:R-:W-:Y:S01]  /*1070*/  FADD.FTZ R13, -R8.reuse, R13 ;  /* 0x0000000d080d7221 */ /* 0x042fe20000010100 */
[----:B--2---:R-:W-:-:S03]  /*1080*/  FADD.FTZ R11, -R8, R15 ;  /* 0x0000000f080b7221 */ /* 0x004fc60000010100 */
[----:B------:R-:W-:Y:S01]  /*1090*/  FMUL.FTZ R22, R13, 1.4426950216293334961 ;  /* 0x3fb8aa3b0d167820 */ /* 0x000fe20000410000 */
[----:B------:R-:W0:Y:S01]  /*10a0*/  MUFU.EX2 R24, R24 ;  /* 0x0000001800187308 */ /* 0x000e220000000800 */
[----:B------:R-:W1:Y:S01]  /*10b0*/  LDS R15, [R10+0xe00] ;  /* 0x000e00000a0f7984 */ /* 0x000e620000000800 */
[C---:B---3--:R-:W-:Y:S01]  /*10c0*/  FADD.FTZ R17, -R8.reuse, R17 ;  /* 0x0000001108117221 */ /* 0x048fe20000010100 */
[----:B------:R-:W-:Y:S02]  /*10d0*/  FMUL.FTZ R20, R11, 1.4426950216293334961 ;  /* 0x3fb8aa3b0b147820 */ /* 0x000fe40000410000 */
[----:B------:R-:W2:Y:S01]  /*10e0*/  MUFU.EX2 R22, R22 ;  /* 0x0000001600167308 */ /* 0x000ea20000000800 */
[----:B------:R-:W3:Y:S01]  /*10f0*/  LDS R13, [R10+0x1000] ;  /* 0x001000000a0d7984 */ /* 0x000ee20000000800 */
[----:B------:R-:W-:Y:S01]  /*1100*/  FMUL.FTZ R26, R17, 1.4426950216293334961 ;  /* 0x3fb8aa3b111a7820 */ /* 0x000fe20000410000 */
[C---:B----4-:R-:W-:Y:S01]  /*1110*/  FADD.FTZ R29, -R8.reuse, R29 ;  /* 0x0000001d081d7221 */ /* 0x050fe20000010100 */
[----:B------:R-:W4:Y:S01]  /*1120*/  MUFU.EX2 R20, R20 ;  /* 0x0000001400147308 */ /* 0x000f220000000800 */
[----:B------:R-:W3:Y:S01]  /*1130*/  LDS R11, [R10+0x1200] ;  /* 0x001200000a0b7984 */ /* 0x000ee20000000800 */
[----:B-----5:R-:W-:Y:S01]  /*1140*/  FADD.FTZ R16, -R8, R16 ;  /* 0x0000001008107221 */ /* 0x020fe20000010100 */
[----:B------:R-:W-:Y:S01]  /*1150*/  FMUL.FTZ R29, R29, 1.4426950216293334961 ;  /* 0x3fb8aa3b1d1d7820 */ /* 0x000fe20000410000 */
[----:B------:R-:W5:Y:S01]  /*1160*/  MUFU.EX2 R26, R26 ;  /* 0x0000001a001a7308 */ /* 0x000f620000000800 */
[----:B------:R-:W3:Y:S01]  /*1170*/  LDS R17, [R10+0x1400] ;  /* 0x001400000a117984 */ /* 0x000ee20000000800 */
[----:B0-----:R-:W-:Y:S01]  /*1180*/  FADD.FTZ R25, R24, R14 ;  /* 0x0000000e18197221 */ /* 0x001fe20000010000 */
[----:B------:R-:W-:Y:S01]  /*1190*/  FADD.FTZ R18, -R8, R18 ;  /* 0x0000001208127221 */ /* 0x000fe20000010100 */
[----:B------:R-:W-:Y:S01]  /*11a0*/  FMUL.FTZ R16, R16, 1.4426950216293334961 ;  /* 0x3fb8aa3b10107820 */ /* 0x000fe20000410000 */
[----:B------:R-:W0:Y:S01]  /*11b0*/  MUFU.EX2 R29, R29 ;  /* 0x0000001d001d7308 */ /* 0x000e220000000800 */
[----:B--2---:R-:W-:Y:S01]  /*11c0*/  FADD.FTZ R14, R25, R22 ;  /* 0x00000016190e7221 */ /* 0x004fe20000010000 */
[----:B------:R2:W-:Y:S01]  /*11d0*/  STS [R10+-0x200], R22 ;  /* 0xfffe00160a007388 */ /* 0x0005e20000000800 */
[----:B------:R-:W-:-:S02]  /*11e0*/  FMUL.FTZ R18, R18, 1.4426950216293334961 ;  /* 0x3fb8aa3b12127820 */ /* 0x000fc40000410000 */
[----:B----4-:R-:W-:Y:S01]  /*11f0*/  FADD.FTZ R14, R14, R20 ;  /* 0x000000140e0e7221 */ /* 0x010fe20000010000 */
[----:B------:R-:W4:Y:S03]  /*1200*/  LDS R25, [R10+0x1800] ;  /* 0x001800000a197984 */ /* 0x000f260000000800 */
[----:B-----5:R-:W-:Y:S01]  /*1210*/  FADD.FTZ R14, R14, R26 ;  /* 0x0000001a0e0e7221 */ /* 0x020fe20000010000 */
[----:B------:R5:W-:Y:S01]  /*1220*/  STS [R10], R20 ;  /* 0x000000140a007388 */ /* 0x000be20000000800 */
[----:B--2---:R-:W-:Y:S02]  /*1230*/  FADD.FTZ R22, -R8, R23 ;  /* 0x0000001708167221 */ /* 0x004fe40000010100 */
[----:B------:R-:W2:Y:S01]  /*1240*/  MUFU.EX2 R23, R16 ;  /* 0x0000001000177308 */ /* 0x000ea20000000800 */
[----:B------:R1:W-:Y:S01]  /*1250*/  STS [R10+-0x400], R24 ;  /* 0xfffc00180a007388 */ /* 0x0003e20000000800 */
[----:B------:R-:W-:Y:S01]  /*1260*/  FMUL.FTZ R22, R22, 1.4426950216293334961 ;  /* 0x3fb8aa3b16167820 */ /* 0x000fe20000410000 */
[----:B0-----:R-:W-:-:S02]  /*1270*/  FADD.FTZ R14, R14, R29 ;  /* 0x0000001d0e0e7221 */ /* 0x001fc40000010000 */
[----:B------:R3:W-:Y:S01]  /*1280*/  STS [R10+0x200], R26 ;  /* 0x0002001a0a007388 */ /* 0x0007e20000000800 */
[----:B-----5:R-:W-:Y:S02]  /*1290*/  FADD.FTZ R20, -R8, R21 ;  /* 0x0000001508147221 */ /* 0x020fe40000010100 */
[----:B------:R0:W5:Y:S01]  /*12a0*/  MUFU.EX2 R21, R18 ;  /* 0x0000001200157308 */ /* 0x0001620000000800 */
[----:B------:R-:W-:Y:S01]  /*12b0*/  STS [R10+0x400], R29 ;  /* 0x0004001d0a007388 */ /* 0x000fe20000000800 */
[----:B------:R-:W-:Y:S01]  /*12c0*/  FMUL.FTZ R20, R20, 1.4426950216293334961 ;  /* 0x3fb8aa3b14147820 */ /* 0x000fe20000410000 */
[----:B-1----:R-:W-:Y:S02]  /*12d0*/  FADD.FTZ R24, -R8, R15 ;  /* 0x0000000f08187221 */ /* 0x002fe40000010100 */
[----:B------:R-:W1:Y:S01]  /*12e0*/  MUFU.EX2 R15, R22 ;  /* 0x00000016000f7308 */ /* 0x000e620000000800 */
[----:B--2---:R-:W-:Y:S01]  /*12f0*/  FADD.FTZ R14, R14, R23 ;  /* 0x000000170e0e7221 */ /* 0x004fe20000010000 */
[----:B---3--:R-:W-:Y:S01]  /*1300*/  FADD.FTZ R26, -R8, R13 ;  /* 0x0000000d081a7221 */ /* 0x008fe20000010100 */
[----:B------:R-:W-:Y:S01]  /*1310*/  FMUL.FTZ R24, R24, 1.4426950216293334961 ;  /* 0x3fb8aa3b18187820 */ /* 0x000fe20000410000 */
[----:B------:R2:W3:Y:S01]  /*1320*/  MUFU.EX2 R13, R20 ;  /* 0x00000014000d7308 */ /* 0x0004e20000000800 */
[----:B------:R-:W-:Y:S01]  /*1330*/  FADD.FTZ R28, -R8, R11 ;  /* 0x0000000b081c7221 */ /* 0x000fe20000010100 */
[----:B------:R-:W-:Y:S01]  /*1340*/  FMUL.FTZ R26, R26, 1.4426950216293334961 ;  /* 0x3fb8aa3b1a1a7820 */ /* 0x000fe20000410000 */
[----:B0-----:R-:W-:Y:S01]  /*1350*/  FADD.FTZ R18, -R8, R19 ;  /* 0x0000001308127221 */ /* 0x001fe20000010100 */
[----:B------:R-:W0:Y:S01]  /*1360*/  MUFU.EX2 R11, R24 ;  /* 0x00000018000b7308 */ /* 0x000e220000000800 */
[----:B-----5:R-:W-:Y:S01]  /*1370*/  FADD.FTZ R14, R14, R21 ;  /* 0x000000150e0e7221 */ /* 0x020fe20000010000 */
[----:B------:R-:W-:Y:S01]  /*1380*/  FADD.FTZ R16, -R8, R17 ;  /* 0x0000001108107221 */ /* 0x000fe20000010100 */
[----:B------:R-:W-:Y:S01]  /*1390*/  FMUL.FTZ R28, R28, 1.4426950216293334961 ;  /* 0x3fb8aa3b1c1c7820 */ /* 0x000fe20000410000 */
[----:B------:R-:W5:Y:S01]  /*13a0*/  MUFU.EX2 R17, R26 ;  /* 0x0000001a00117308 */ /* 0x000f620000000800 */
[----:B--2---:R-:W-:Y:S01]  /*13b0*/  FMUL.FTZ R20, R18, 1.4426950216293334961 ;  /* 0x3fb8aa3b12147820 */ /* 0x004fe20000410000 */
[----:B-1----:R-:W-:Y:S01]  /*13c0*/  FADD.FTZ R14, R14, R15 ;  /* 0x0000000f0e0e7221 */ /* 0x002fe20000010000 */
[----:B------:R-:W-:Y:S01]  /*13d0*/  FMUL.FTZ R22, R16, 1.4426950216293334961 ;  /* 0x3fb8aa3b10167820 */ /* 0x000fe20000410000 */
[----:B------:R-:W1:Y:S01]  /*13e0*/  MUFU.EX2 R19, R28 ;  /* 0x0000001c00137308 */ /* 0x000e620000000800 */
[----:B------:R-:W-:Y:S01]  /*13f0*/  FADD.FTZ R18, -R8, R27 ;  /* 0x0000001b08127221 */ /* 0x000fe20000010100 */
[----:B---3--:R-:W-:Y:S01]  /*1400*/  FADD.FTZ R14, R14, R13 ;  /* 0x0000000d0e0e7221 */ /* 0x008fe20000010000 */
[----:B----4-:R-:W-:Y:S01]  /*1410*/  FADD.FTZ R16, -R8, R25 ;  /* 0x0000001908107221 */ /* 0x010fe20000010100 */
[----:B------:R-:W-:Y:S01]  /*1420*/  MUFU.EX2 R27, R20 ;  /* 0x00000014001b7308 */ /* 0x000fe20000000800 */
[----:B------:R-:W-:Y:S01]  /*1430*/  FMUL.FTZ R18, R18, 1.4426950216293334961 ;  /* 0x3fb8aa3b12127820 */ /* 0x000fe20000410000 */
[----:B0-----:R-:W-:Y:S01]  /*1440*/  FADD.FTZ R14, R14, R11 ;  /* 0x0000000b0e0e7221 */ /* 0x001fe20000010000 */
[----:B------:R-:W-:Y:S01]  /*1450*/  FMUL.FTZ R16, R16, 1.4426950216293334961 ;  /* 0x3fb8aa3b10107820 */ /* 0x000fe20000410000 */
[----:B------:R-:W0:Y:S01]  /*1460*/  MUFU.EX2 R25, R22 ;  /* 0x0000001600197308 */ /* 0x000e220000000800 */
[----:B------:R2:W-:Y:S01]  /*1470*/  STS [R10+0xe00], R11 ;  /* 0x000e000b0a007388 */ /* 0x0005e20000000800 */
[----:B-----5:R-:W-:-:S02]  /*1480*/  FADD.FTZ R14, R14, R17 ;  /* 0x000000110e0e7221 */ /* 0x020fc40000010000 */
[----:B------:R-:W-:Y:S01]  /*1490*/  MUFU.EX2 R18, R18 ;  /* 0x0000001200127308 */ /* 0x000fe20000000800 */
[----:B------:R-:W-:Y:S01]  /*14a0*/  STS [R10+0x600], R23 ;  /* 0x000600170a007388 */ /* 0x000fe20000000800 */
[----:B-1----:R-:W-:Y:S02]  /*14b0*/  FADD.FTZ R14, R14, R19 ;  /* 0x000000130e0e7221 */ /* 0x002fe40000010000 */
[----:B------:R-:W1:Y:S01]  /*14c0*/  MUFU.EX2 R16, R16 ;  /* 0x0000001000107308 */ /* 0x000e620000000800 */
[----:B------:R-:W-:Y:S04]  /*14d0*/  STS [R10+0x800], R21 ;  /* 0x000800150a007388 */ /* 0x000fe80000000800 */
[----:B------:R-:W-:Y:S01]  /*14e0*/  STS [R10+0xa00], R15 ;  /* 0x000a000f0a007388 */ /* 0x000fe20000000800 */
[----:B0-----:R-:W-:-:S03]  /*14f0*/  FADD.FTZ R14, R14, R25 ;  /* 0x000000190e0e7221 */ /* 0x001fc60000010000 */
[----:B------:R-:W-:Y:S01]  /*1500*/  STS [R10+0xc00], R13 ;  /* 0x000c000d0a007388 */ /* 0x000fe20000000800 */
[----:B--2---:R-:W-:-:S03]  /*1510*/  FADD.FTZ R11, R14, R27 ;  /* 0x0000001b0e0b7221 */ /* 0x004fc60000010000 */
[----:B------:R-:W-:Y:S01]  /*1520*/  STS [R10+0x1000], R17 ;  /* 0x001000110a007388 */ /* 0x000fe20000000800 */
[----:B-1----:R-:W-:-:S03]  /*1530*/  FADD.FTZ R11, R11, R16 ;  /* 0x000000100b0b7221 */ /* 0x002fc60000010000 */
[----:B------:R-:W-:Y:S01]  /*1540*/  STS [R10+0x1200], R19 ;  /* 0x001200130a007388 */ /* 0x000fe20000000800 */
[----:B------:R-:W-:-:S03]  /*1550*/  FADD.FTZ R14, R11, R18 ;  /* 0x000000120b0e7221 */ /* 0x000fc60000010000 */
[----:B------:R-:W-:Y:S04]  /*1560*/  STS [R10+0x1400], R25 ;  /* 0x001400190a007388 */ /* 0x000fe80000000800 */
[----:B------:R-:W-:Y:S04]  /*1570*/  STS [R10+0x1600], R27 ;  /* 0x0016001b0a007388 */ /* 0x000fe80000000800 */
[----:B------:R-:W-:Y:S04]  /*1580*/  STS [R10+0x1800], R16 ;  /* 0x001800100a007388 */ /* 0x000fe80000000800 */
[----:B------:R0:W-:Y:S02]  /*1590*/  STS [R10+0x1a00], R18 ;  /* 0x001a00120a007388 */ /* 0x0001e40000000800 */
[----:B0-----:R-:W-:Y:S01]  /*15a0*/  IADD3 R10, PT, PT, R10, 0x2000, RZ ;  /* 0x000020000a0a7810 */ /* 0x001fe20007ffe0ff */
[----:B------:R-:W-:Y:S06]  /*15b0*/  @!P4 BRA `(.L_x_2117) ;  /* 0xfffffff80070c947 */ /* 0x000fec000383ffff */
.L_x_2116:
[----:B------:R-:W-:Y:S05]  /*15c0*/  BSYNC.RECONVERGENT B1 ;  /* 0x0000000000017941 */ /* 0x000fea0003800200 */
.L_x_2115:
[----:B------:R-:W-:Y:S01]  /*15d0*/  IADD3 R9, PT, PT, -R12, UR38, RZ ;  /* 0x000000260c097c10 */ /* 0x000fe2000fffe1ff */
        /* <DEDUP_REMOVED lines=25> */
[----:B------:R-:W-:Y:S01]  /*1770*/  FMUL.FTZ R23, R23, 1.4426950216293334961 ;  /* 0x3fb8aa3b17177820 */ /* 0x000fe20000410000 */
[----:B-----5:R-:W-:-:S02]  /*1780*/  FADD.FTZ R16, -R8, R13 ;  /* 0x0000000d08107221 */ /* 0x020fc40000010100 */
[----:B------:R-:W3:Y:S01]  /*1790*/  MUFU.EX2 R13, R21 ;  /* 0x00000015000d7308 */ /* 0x000ee20000000800 */
[----:B------:R-:W-:Y:S01]  /*17a0*/  FADD.FTZ R11, -R8, R11 ;  /* 0x0000000b080b7221 */ /* 0x000fe20000010100 */
[----:B0-----:R-:W-:Y:S01]  /*17b0*/  FADD.FTZ R14, R14, R15 ;  /* 0x0000000f0e0e7221 */ /* 0x001fe20000010000 */
[----:B------:R-:W-:Y:S01]  /*17c0*/  FMUL.FTZ R16, R16, 1.4426950216293334961 ;  /* 0x3fb8aa3b10107820 */ /* 0x000fe20000410000 */
[----:B------:R-:W0:Y:S01]  /*17d0*/  MUFU.EX2 R23, R23 ;  /* 0x0000001700177308 */ /* 0x000e220000000800 */
[----:B------:R-:W-:Y:S01]  /*17e0*/  FMUL.FTZ R11, R11, 1.4426950216293334961 ;  /* 0x3fb8aa3b0b0b7820 */ /* 0x000fe20000410000 */
[----:B-1----:R-:W-:Y:S01]  /*17f0*/  FADD.FTZ R14, R14, R17 ;  /* 0x000000110e0e7221 */ /* 0x002fe20000010000 */
[----:B------:R-:W-:Y:S01]  /*1800*/  FADD.FTZ R18, -R8, R9 ;  /* 0x0000000908127221 */ /* 0x000fe20000010100 */
[----:B------:R-:W-:Y:S01]  /*1810*/  STS [R10+-0x400], R15 ;  /* 0xfffc000f0a007388 */ /* 0x000fe20000000800 */
[----:B------:R-:W1:Y:S01]  /*1820*/  MUFU.EX2 R9, R16 ;  /* 0x0000001000097308 */ /* 0x000e620000000800 */
[----:B--2---:R-:W-:Y:S01]  /*1830*/  FADD.FTZ R14, R14, R19 ;  /* 0x000000130e0e7221 */ /* 0x004fe20000010000 */
[----:B------:R-:W-:Y:S01]  /*1840*/  FMUL.FTZ R18, R18, 1.4426950216293334961 ;  /* 0x3fb8aa3b12127820 */ /* 0x000fe20000410000 */
[----:B------:R-:W-:Y:S01]  /*1850*/  STS [R10+-0x200], R17 ;  /* 0xfffe00110a007388 */ /* 0x000fe20000000800 */
[----:B------:R-:W2:Y:S01]  /*1860*/  MUFU.EX2 R11, R11 ;  /* 0x0000000b000b7308 */ /* 0x000ea20000000800 */
[----:B---3--:R-:W-:-:S02]  /*1870*/  FADD.FTZ R14, R14, R13 ;  /* 0x0000000d0e0e7221 */ /* 0x008fc40000010000 */
[----:B------:R-:W-:Y:S01]  /*1880*/  STS [R10], R19 ;  /* 0x000000130a007388 */ /* 0x000fe20000000800 */
        /* <DEDUP_REMOVED lines=8> */
[----:B------:R-:W-:Y:S04]  /*1910*/  STS [R10+0x800], R11 ;  /* 0x0008000b0a007388 */ /* 0x000fe80000000800 */
[----:B------:R0:W-:Y:S02]  /*1920*/  STS [R10+0xa00], R25 ;  /* 0x000a00190a007388 */ /* 0x0001e40000000800 */
[----:B0-----:R-:W-:-:S07]  /*1930*/  IADD3 R10, PT, PT, R10, 0x1000, RZ ;  /* 0x000010000a0a7810 */ /* 0x001fce0007ffe0ff */
.L_x_2119:
[----:B------:R-:W-:Y:S05]  /*1940*/  BSYNC.RECONVERGENT B1 ;  /* 0x0000000000017941 */ /* 0x000fea0003800200 */
.L_x_2118:
[----:B------:R-:W-:-:S13]  /*1950*/  ISETP.LT.OR P0, PT, R12, UR38, P0 ;  /* 0x000000260c007c0c */ /* 0x000fda0008701670 */
        /* <DEDUP_REMOVED lines=25> */
.L_x_2111:
[----:B------:R-:W-:Y:S05]  /*1af0*/  BSYNC.RECONVERGENT B0 ;  /* 0x0000000000007941 */ /* 0x000fea0003800200 */
.L_x_2110:
        /* <DEDUP_REMOVED lines=22> */
[----:B------:R-:W-:Y:S02]  /*1c60*/  VIADD R6, R2, UR38 ;  /* 0x0000002602067c36 */ /* 0x000fe40008000000 */
[----:B0-----:R-:W-:-:S03]  /*1c70*/  FADD.FTZ R2, R9, 9.9999999747524270788e-07 ;  /* 0x358637bd09027421 */ /* 0x001fc60000010000 */
[----:B------:R-:W-:-:S03]  /*1c80*/  LOP3.LUT R8, R6, 0x180, RZ, 0xc0, !PT ;  /* 0x0000018006087812 */ /* 0x000fc600078ec0ff */
[----:B------:R-:W0:Y:S01]  /*1c90*/  MUFU.RCP R2, R2 ;  /* 0x0000000200027308 */ /* 0x000e220000001000 */
[----:B------:R-:W-:Y:S02]  /*1ca0*/  ISETP.GE.U32.AND P1, PT, R6, 0x180, PT ;  /* 0x000001800600780c */ /* 0x000fe40003f26070 */
[----:B------:R-:W-:-:S13]  /*1cb0*/  ISETP.NE.AND P0, PT, R8, 0x180, PT ;  /* 0x000001800800780c */ /* 0x000fda0003f05270 */
        /* <DEDUP_REMOVED lines=10> */
.L_x_2124:
[----:B------:R-:W0:Y:S01]  /*1d60*/  LDS R11, [R8] ;  /* 0x00000000080b7984 */ /* 0x000e220000000800 */
[----:B------:R-:W-:-:S05]  /*1d70*/  VIADD R9, R9, 0x1 ;  /* 0x0000000109097836 */ /* 0x000fca0000000000 */
[----:B------:R-:W-:Y:S01]  /*1d80*/  ISETP.NE.AND P0, PT, R9, RZ, PT ;  /* 0x000000ff0900720c */ /* 0x000fe20003f05270 */
[----:B0-----:R-:W-:-:S05]  /*1d90*/  FMUL.FTZ R11, R11, R2 ;  /* 0x000000020b0b7220 */ /* 0x001fca0000410000 */
[----:B------:R0:W-:Y:S02]  /*1da0*/  STS [R8], R11 ;  /* 0x0000000b08007388 */ /* 0x0001e40000000800 */
[----:B0-----:R-:W-:-:S05]  /*1db0*/  IADD3 R8, PT, PT, R8, 0x200, RZ ;  /* 0x0000020008087810 */ /* 0x001fca0007ffe0ff */
[----:B------:R-:W-:Y:S05]  /*1dc0*/  @P0 BRA `(.L_x_2124) ;  /* 0xfffffffc00e40947 */ /* 0x000fea000383ffff */
.L_x_2123:
[----:B------:R-:W-:Y:S05]  /*1dd0*/  BSYNC.RECONVERGENT B1 ;  /* 0x0000000000017941 */ /* 0x000fea0003800200 */
.L_x_2122:
[----:B------:R-:W-:Y:S05]  /*1de0*/  @!P1 BRA `(.L_x_2121) ;  /* 0x0000000400bc9947 */ /* 0x000fea0003800000 */
[----:B------:R-:W-:Y:S01]  /*1df0*/  IADD3 R6, PT, PT, -R3, UR38, RZ ;  /* 0x0000002603067c10 */ /* 0x000fe2000fffe1ff */
        /* <DEDUP_REMOVED lines=8> */
[----:B------:R-:W-:Y:S02]  /*1e80*/  MOV R6, UR38 ;  /* 0x0000002600067c02 */ /* 0x000fe40008000f00 */
[----:B------:R-:W-:-:S03]  /*1e90*/  PLOP3.LUT P0, PT, PT, PT, PT, 0x8, 0x80 ;  /* 0x000000000080781c */ /* 0x000fc60003f0e170 */
[----:B------:R-:W-:-:S10]  /*1ea0*/  VIADD R6, R6, 0xfffffa00 ;  /* 0xfffffa0006067836 */ /* 0x000fd40000000000 */
.L_x_2127:
        /* <DEDUP_REMOVED lines=26> */
[----:B------:R-:W-:Y:S01]  /*2050*/  STS [R0+-0x200], R25 ;  /* 0xfffe001900007388 */ /* 0x000fe20000000800 */
[----:B------:R-:W-:-:S03]  /*2060*/  FMUL.FTZ R21, R2, R21 ;  /* 0x0000001502157220 */ /* 0x000fc60000410000 */
[----:B------:R-:W-:Y:S01]  /*2070*/  STS [R0], R27 ;  /* 0x0000001b00007388 */ /* 0x000fe20000000800 */
[C---:B-----5:R-:W-:Y:S01]  /*2080*/  FMUL.FTZ R23, R2.reuse, R12 ;  /* 0x0000000c02177220 */ /* 0x060fe20000410000 */
[C---:B------:R-:W-:Y:S02]  /*2090*/  FMUL.FTZ R19, R2.reuse, R19 ;  /* 0x0000001302137220 */ /* 0x040fe40000410000 */
        /* <DEDUP_REMOVED lines=21> */
.L_x_2126:
[----:B------:R-:W-:Y:S05]  /*21f0*/  BSYNC.RECONVERGENT B1 ;  /* 0x0000000000017941 */ /* 0x000fea0003800200 */
.L_x_2125:
        /* <DEDUP_REMOVED lines=31> */
.L_x_2129:
[----:B------:R-:W-:Y:S05]  /*23f0*/  BSYNC.RECONVERGENT B1 ;  /* 0x0000000000017941 */ /* 0x000fea0003800200 */
.L_x_2128:
        /* <DEDUP_REMOVED lines=14> */
.L_x_2121:
[----:B------:R-:W-:Y:S05]  /*24e0*/  BSYNC.RECONVERGENT B0 ;  /* 0x0000000000007941 */ /* 0x000fea0003800200 */
.L_x_2120:
[----:B------:R-:W-:Y:S01]  /*24f0*/  BAR.SYNC.DEFER_BLOCKING 0x0 ;  /* 0x0000000000007b1d */ /* 0x000fe20000010000 */
[----:B------:R-:W-:-:S13]  /*2500*/  ISETP.GE.AND P0, PT, R4, UR43, PT ;  /* 0x0000002b04007c0c */ /* 0x000fda000bf06270 */
[----:B------:R-:W-:Y:S05]  /*2510*/  @P0 BRA `(.L_x_2130) ;  /* 0x0000000400480947 */ /* 0x000fea0003800000 */
[----:B------:R-:W2:Y:S01]  /*2520*/  LDCU UR4, c[0x0][0x3ec] ;  /* 0x00007d80ff0477ac */ /* 0x000ea20008000800 */
[----:B------:R-:W-:Y:S01]  /*2530*/  MOV R16, R4 ;  /* 0x0000000400107202 */ /* 0x000fe20000000f00 */
[----:B--2---:R-:W-:-:S07]  /*2540*/  VIADD R17, R5, -UR4 ;  /* 0x8000000405117c36 */ /* 0x004fce0008000000 */
.L_x_2133:
[----:B0-----:R-:W0:Y:S01]  /*2550*/  LDC R2, c[0x0][0x3f4] ;  /* 0x0000fd00ff027b82 */ /* 0x001e220000000800 */
[C---:B-1----:R-:W-:Y:S01]  /*2560*/  SHF.L.U32 R3, R16.reuse, 0x3, RZ ;  /* 0x0000000310037819 */ /* 0x042fe200000006ff */
[----:B------:R-:W-:Y:S01]  /*2570*/  BSSY.RECONVERGENT B6, `(.L_x_2131) ;  /* 0x000004a000067945 */ /* 0x000fe20003800200 */
[----:B------:R-:W-:Y:S02]  /*2580*/  IADD3 R16, PT, PT, R16, 0x4, RZ ;  /* 0x0000000410107810 */ /* 0x000fe40007ffe0ff */
[----:B------:R-:W-:-:S03]  /*2590*/  IABS R9, R3 ;  /* 0x0000000300097213 */ /* 0x000fc60000000000 */
[----:B------:R-:W1:Y:S01]  /*25a0*/  LDC R0, c[0x0][0x3f0] ;  /* 0x0000fc00ff007b82 */ /* 0x000e620000000800 */
[-C--:B0-----:R-:W-:Y:S02]  /*25b0*/  IABS R8, R2.reuse ;  /* 0x0000000200087213 */ /* 0x081fe40000000000 */
[----:B------:R-:W-:Y:S02]  /*25c0*/  LOP3.LUT R3, R3, R2, RZ, 0x3c, !PT ;  /* 0x0000000203037212 */ /* 0x000fe400078e3cff */
[----:B------:R-:W0:Y:S02]  /*25d0*/  I2F.RP R6, R8 ;  /* 0x0000000800067306 */ /* 0x000e240000209400 */
[----:B------:R-:W-:Y:S02]  /*25e0*/  ISETP.GE.AND P2, PT, R3, RZ, PT ;  /* 0x000000ff0300720c */ /* 0x000fe40003f46270 */
[----:B-1----:R-:W-:-:S04]  /*25f0*/  IABS R10, R0 ;  /* 0x00000000000a7213 */ /* 0x002fc80000000000 */
[----:B0-----:R-:W0:Y:S02]  /*2600*/  MUFU.RCP R6, R6 ;  /* 0x0000000600067308 */ /* 0x001e240000001000 */
[----:B0-----:R-:W-:-:S06]  /*2610*/  IADD3 R4, PT, PT, R6, 0xffffffe, RZ ;  /* 0x0ffffffe06047810 */ /* 0x001fcc0007ffe0ff */
[----:B------:R0:W1:Y:S02]  /*2620*/  F2I.FTZ.U32.TRUNC.NTZ R5, R4 ;  /* 0x0000000400057305 */ /* 0x000064000021f000 */
[----:B0-----:R-:W-:Y:S02]  /*2630*/  IMAD.MOV.U32 R4, RZ, RZ, RZ ;  /* 0x000000ffff047224 */ /* 0x001fe400078e00ff */
[----:B-1----:R-:W-:-:S04]  /*2640*/  IMAD.MOV R7, RZ, RZ, -R5 ;  /* 0x000000ffff077224 */ /* 0x002fc800078e0a05 */
[----:B------:R-:W-:-:S04]  /*2650*/  IMAD R7, R7, R8, RZ ;  /* 0x0000000807077224 */ /* 0x000fc800078e02ff */
[----:B------:R-:W-:Y:S01]  /*2660*/  IMAD.HI.U32 R6, R5, R7, R4 ;  /* 0x0000000705067227 */ /* 0x000fe200078e0004 */
[----:B------:R-:W-:-:S03]  /*2670*/  MOV R5, R9 ;  /* 0x0000000900057202 */ /* 0x000fc60000000f00 */
[----:B------:R-:W-:Y:S02]  /*2680*/  IMAD.MOV.U32 R7, RZ, RZ, R10 ;  /* 0x000000ffff077224 */ /* 0x000fe400078e000a */
[----:B------:R-:W-:Y:S02]  /*2690*/  IMAD.HI.U32 R4, R6, R5, RZ ;  /* 0x0000000506047227 */ /* 0x000fe400078e00ff */
[----:B------:R-:W0:Y:S03]  /*26a0*/  I2F.RP R9, R7 ;  /* 0x0000000700097306 */ /* 0x000e260000209400 */
[----:B------:R-:W-:-:S05]  /*26b0*/  IADD3 R6, PT, PT, -R4, RZ, RZ ;  /* 0x000000ff04067210 */ /* 0x000fca0007ffe1ff */
[----:B------:R-:W-:-:S05]  /*26c0*/  IMAD R5, R8, R6, R5 ;  /* 0x0000000608057224 */ /* 0x000fca00078e0205 */
[----:B------:R-:W-:Y:S01]  /*26d0*/  ISETP.GT.U32.AND P1, PT, R8, R5, PT ;  /* 0x000000050800720c */ /* 0x000fe20003f24070 */
[----:B0-----:R-:W0:-:S12]  /*26e0*/  MUFU.RCP R9, R9 ;  /* 0x0000000900097308 */ /* 0x001e180000001000 */
[----:B------:R-:W-:Y:S02]  /*26f0*/  @!P1 IMAD.IADD R5, R5, 0x1, -R8 ;  /* 0x0000000105059824 */ /* 0x000fe400078e0a08 */
[----:B------:R-:W-:Y:S01]  /*2700*/  @!P1 VIADD R4, R4, 0x1 ;  /* 0x0000000104049836 */ /* 0x000fe20000000000 */
[----:B------:R-:W-:Y:S02]  /*2710*/  ISETP.NE.AND P1, PT, R2, RZ, PT ;  /* 0x000000ff0200720c */ /* 0x000fe40003f25270 */
[----:B------:R-:W-:Y:S02]  /*2720*/  ISETP.GE.U32.AND P0, PT, R5, R8, PT ;  /* 0x000000080500720c */ /* 0x000fe40003f06070 */
[----:B0-----:R-:W-:-:S04]  /*2730*/  IADD3 R5, PT, PT, R9, 0xffffffe, RZ ;  /* 0x0ffffffe09057810 */ /* 0x001fc80007ffe0ff */
[----:B------:R-:W0:Y:S07]  /*2740*/  F2I.FTZ.U32.TRUNC.NTZ R3, R5 ;  /* 0x0000000500037305 */ /* 0x000e2e000021f000 */
[----:B------:R-:W-:-:S05]  /*2750*/  @P0 IADD3 R4, PT, PT, R4, 0x1, RZ ;  /* 0x0000000104040810 */ /* 0x000fca0007ffe0ff */
[----:B------:R-:W-:Y:S02]  /*2760*/  IMAD.MOV.U32 R6, RZ, RZ, R4 ;  /* 0x000000ffff067224 */ /* 0x000fe400078e0004 */
[----:B0-----:R-:W-:-:S03]  /*2770*/  IMAD.MOV R4, RZ, RZ, -R3 ;  /* 0x000000ffff047224 */ /* 0x001fc600078e0a03 */
[----:B------:R-:W-:Y:S02]  /*2780*/  @!P2 IADD3 R6, PT, PT, -R6, RZ, RZ ;  /* 0x000000ff0606a210 */ /* 0x000fe40007ffe1ff */
[----:B------:R-:W-:Y:S02]  /*2790*/  @!P1 LOP3.LUT R6, RZ, R2, RZ, 0x33, !PT ;  /* 0x00000002ff069212 */ /* 0x000fe400078e33ff */
[----:B------:R-:W-:Y:S02]  /*27a0*/  MOV R2, R4 ;  /* 0x0000000400027202 */ /* 0x000fe40000000f00 */
[----:B------:R-:W-:Y:S01]  /*27b0*/  ISETP.NE.AND P2, PT, R0, RZ, PT ;  /* 0x000000ff0000720c */ /* 0x000fe20003f45270 */
[----:B------:R-:W-:Y:S02]  /*27c0*/  VIADD R4, R6, UR39 ;  /* 0x0000002706047c36 */ /* 0x000fe40008000000 */
[----:B------:R-:W-:Y:S02]  /*27d0*/  IMAD R9, R2, R7, RZ ;  /* 0x0000000702097224 */ /* 0x000fe400078e02ff */
[----:B------:R-:W-:Y:S01]  /*27e0*/  HFMA2 R2, -RZ, RZ, 0, 0 ;  /* 0x00000000ff027431 */ /* 0x000fe200000001ff */
[----:B------:R-:W-:-:S02]  /*27f0*/  IABS R5, R4 ;  /* 0x0000000400057213 */ /* 0x000fc40000000000 */
[----:B------:R-:W-:Y:S02]  /*2800*/  ISETP.GE.AND P1, PT, R4, RZ, PT ;  /* 0x000000ff0400720c */ /* 0x000fe40003f26270 */
[----:B------:R-:W-:-:S04]  /*2810*/  IMAD.HI.U32 R2, R3, R9, R2 ;  /* 0x0000000903027227 */ /* 0x000fc800078e0002 */
[----:B------:R-:W-:-:S04]  /*2820*/  IMAD.MOV.U32 R3, RZ, RZ, R5 ;  /* 0x000000ffff037224 */ /* 0x000fc800078e0005 */
        /* <DEDUP_REMOVED lines=9> */
[----:B------:R-:W-:Y:S02]  /*28c0*/  @!P2 LOP3.LUT R2, RZ, R0, RZ, 0x33, !PT ;  /* 0x00000000ff02a212 */ /* 0x000fe400078e33ff */
[----:B------:R-:W-:Y:S02]  /*28d0*/  ISETP.GE.AND P2, PT, R16, UR43, PT ;  /* 0x0000002b10007c0c */ /* 0x000fe4000bf46270 */
[----:B------:R-:W-:Y:S02]  /*28e0*/  ISETP.NE.AND P1, PT, R2, RZ, PT ;  /* 0x000000ff0200720c */ /* 0x000fe40003f25270 */
[----:B------:R-:W-:-:S11]  /*28f0*/  P2R R18, PR, RZ, 0x4 ;  /* 0x00000004ff127803 */ /* 0x000fd60000000000 */
[----:B------:R-:W-:Y:S05]  /*2900*/  @!P0 BRA P1, `(.L_x_2132) ;  /* 0x0000000000408947 */ /* 0x000fea0000800000 */
[----:B------:R-:W-:Y:S01]  /*2910*/  MOV R2, 0x0 ;  /* 0x0000000000027802 */ /* 0x000fe20000000f00 */
[----:B------:R-:W0:Y:S01]  /*2920*/  LDCU.64 UR4, c[0x4][0x178] ;  /* 0x01002f00ff0477ac */ /* 0x000e220008000a00 */
[----:B------:R-:W-:Y:S01]  /*2930*/  IMAD.MOV.U32 R8, RZ, RZ, 0x219 ;  /* 0x00000219ff087424 */ /* 0x000fe200078e00ff */
[----:B------:R-:W-:Y:S01]  /*2940*/  MOV R12, 0x1 ;  /* 0x00000001000c7802 */ /* 0x000fe20000000f00 */
[----:B------:R-:W1:Y:S02]  /*2950*/  LDCU.64 UR6, c[0x4][0x180] ;  /* 0x01003000ff0677ac */ /* 0x000e640008000a00 */
[----:B------:R-:W2:Y:S01]  /*2960*/  LDC.64 R2, c[0x4][R2] ;  /* 0x0100000002027b82 */ /* 0x000ea20000000a00 */
[----:B------:R-:W-:Y:S01]  /*2970*/  MOV R13, RZ ;  /* 0x000000ff000d7202 */ /* 0x000fe20000000f00 */
        /* <DEDUP_REMOVED lines=9> */
.L_x_2132:
[----:B------:R-:W-:Y:S05]  /*2a10*/  BSYNC.RECONVERGENT B6 ;  /* 0x0000000000067941 */ /* 0x000fea0003800200 */
.L_x_2131:
[----:B------:R-:W-:-:S13]  /*2a20*/  ISETP.NE.AND P6, PT, R18, RZ, PT ;  /* 0x000000ff1200720c */ /* 0x000fda0003fc5270 */
[----:B------:R-:W-:Y:S05]  /*2a30*/  @!P6 BRA `(.L_x_2133) ;  /* 0xfffffff800c4e947 */ /* 0x000fea000383ffff */
.L_x_2130:
[----:B0-----:R-:W0:Y:S01]  /*2a40*/  S2R R2, SR_TID.X ;  /* 0x0000000000027919 */ /* 0x001e220000002100 */
[----:B------:R-:W-:Y:S05]  /*2a50*/  WARPSYNC.ALL ;  /* 0x0000000000007948 */ /* 0x000fea0003800000 */
[----:B------:R-:W-:Y:S01]  /*2a60*/  BAR.SYNC.DEFER_BLOCKING 0x0 ;  /* 0x0000000000007b1d */ /* 0x000fe20000010000 */
[----:B-1----:R-:W-:Y:S02]  /*2a70*/  CS2R R8, SRZ ;  /* 0x0000000000087805 */ /* 0x002fe4000001ff00 */
[----:B------:R-:W-:Y:S02]  /*2a80*/  CS2R R6, SRZ ;  /* 0x0000000000067805 */ /* 0x000fe4000001ff00 */
[----:B------:R-:W-:Y:S01]  /*2a90*/  CS2R R4, SRZ ;  /* 0x0000000000047805 */ /* 0x000fe2000001ff00 */
[----:B------:R-:W-:Y:S01]  /*2aa0*/  BSSY.RECONVERGENT B0, `(.L_x_2134) ;  /* 0x000001a000007945 */ /* 0x000fe20003800200 */
[----:B0-----:R-:W-:-:S02]  /*2ab0*/  LOP3.LUT R0, R2, 0x3c0, RZ, 0xc0, !PT ;  /* 0x000003c002007812 */ /* 0x001fc400078ec0ff */
[----:B------:R-:W-:Y:S02]  /*2ac0*/  LOP3.LUT R3, R2, 0x3e0, RZ, 0xc0, !PT ;  /* 0x000003e002037812 */ /* 0x000fe400078ec0ff */
[----:B------:R-:W-:Y:S02]  /*2ad0*/  ISETP.NE.AND P0, PT, R0, 0x40, PT ;  /* 0x000000400000780c */ /* 0x000fe40003f05270 */
[----:B------:R-:W-:Y:S02]  /*2ae0*/  SHF.R.U32.HI R10, RZ, 0x5, R2 ;  /* 0x00000005ff0a7819 */ /* 0x000fe40000011602 */
[C---:B------:R-:W-:Y:S02]  /*2af0*/  LOP3.LUT R13, R2.reuse, 0x1f, RZ, 0xc0, !PT ;  /* 0x0000001f020d7812 */ /* 0x040fe400078ec0ff */
[----:B------:R-:W-:Y:S01]  /*2b00*/  ISETP.NE.AND P2, PT, R3, 0x20, PT ;  /* 0x000000200300780c */ /* 0x000fe20003f45270 */
[----:B------:R-:W-:Y:S01]  /*2b10*/  IMAD.MOV.U32 R3, RZ, RZ, RZ ;  /* 0x000000ffff037224 */ /* 0x000fe200078e00ff */
[----:B------:R-:W-:-:S02]  /*2b20*/  ISETP.GT.U32.AND P1, PT, R2, 0x3f, PT ;  /* 0x0000003f0200780c */ /* 0x000fc40003f24070 */
[----:B------:R-:W-:Y:S02]  /*2b30*/  ISETP.GT.U32.AND P3, PT, R2, 0x1f, PT ;  /* 0x0000001f0200780c */ /* 0x000fe40003f64070 */
[----:B------:R-:W-:Y:S02]  /*2b40*/  MOV R0, RZ ;  /* 0x000000ff00007202 */ /* 0x000fe40000000f00 */
[----:B------:R-:W-:Y:S01]  /*2b50*/  LEA R10, R10, R13, 0x8 ;  /* 0x0000000d0a0a7211 */ /* 0x000fe200078e40ff */
[----:B------:R-:W-:Y:S08]  /*2b60*/  @P0 BRA `(.L_x_2135) ;  /* 0x0000000000340947 */ /* 0x000ff00003800000 */
[----:B------:R-:W0:Y:S01]  /*2b70*/  S2UR UR5, SR_CgaCtaId ;  /* 0x00000000000579c3 */ /* 0x000e220000008800 */
[----:B------:R-:W-:Y:S02]  /*2b80*/  UMOV UR4, 0x400 ;  /* 0x0000040000047882 */ /* 0x000fe40000000000 */
[----:B------:R-:W-:-:S04]  /*2b90*/  UIADD3 UR4, UPT, UPT, UR4, 0x20, URZ ;  /* 0x0000002004047890 */ /* 0x000fc8000fffe0ff */
[----:B0-----:R-:W-:-:S06]  /*2ba0*/  ULEA UR4, UR5, UR4, 0x18 ;  /* 0x0000000405047291 */ /* 0x001fcc000f8ec0ff */
[----:B------:R-:W-:-:S05]  /*2bb0*/  LEA R11, R10, UR4, 0x2 ;  /* 0x000000040a0b7c11 */ /* 0x000fca000f8e10ff */
        /* <DEDUP_REMOVED lines=8> */
.L_x_2135:
[----:B------:R-:W-:Y:S05]  /*2c40*/  BSYNC.RECONVERGENT B0 ;  /* 0x0000000000007941 */ /* 0x000fea0003800200 */
.L_x_2134:
[----:B------:R-:W-:Y:S06]  /*2c50*/  BAR.SYNC.DEFER_BLOCKING 0x0 ;  /* 0x0000000000007b1d */ /* 0x000fec0000010000 */
[----:B------:R-:W-:Y:S04]  /*2c60*/  BSSY.RECONVERGENT B0, `(.L_x_2136) ;  /* 0x0000017000007945 */ /* 0x000fe80003800200 */
[----:B------:R-:W-:Y:S05]  /*2c70*/  @P1 BRA `(.L_x_2137) ;  /* 0x0000000000541947 */ /* 0x000fea0003800000 */
[----:B------:R-:W1:Y:S01]  /*2c80*/  S2UR UR5, SR_CgaCtaId ;  /* 0x00000000000579c3 */ /* 0x000e620000008800 */
[----:B------:R-:W-:Y:S02]  /*2c90*/  UMOV UR4, 0x400 ;  /* 0x0000040000047882 */ /* 0x000fe40000000000 */
[----:B------:R-:W-:-:S04]  /*2ca0*/  UIADD3 UR4, UPT, UPT, UR4, 0x20, URZ ;  /* 0x0000002004047890 */ /* 0x000fc8000fffe0ff */
[----:B-1----:R-:W-:-:S06]  /*2cb0*/  ULEA UR4, UR5, UR4, 0x18 ;  /* 0x0000000405047291 */ /* 0x002fcc000f8ec0ff */
[----:B0-----:R-:W-:-:S05]  /*2cc0*/  LEA R11, R10, UR4, 0x2 ;  /* 0x000000040a0b7c11 */ /* 0x001fca000f8e10ff */
        /* <DEDUP_REMOVED lines=16> */
.L_x_2137:
[----:B------:R-:W-:Y:S05]  /*2dd0*/  BSYNC.RECONVERGENT B0 ;  /* 0x0000000000007941 */ /* 0x000fea0003800200 */
.L_x_2136:
        /* <DEDUP_REMOVED lines=16> */
.L_x_2139:
[----:B------:R-:W-:Y:S05]  /*2ee0*/  BSYNC.RECONVERGENT B0 ;  /* 0x0000000000007941 */ /* 0x000fea0003800200 */
.L_x_2138:
[----:B------:R-:W-:Y:S06]  /*2ef0*/  BAR.SYNC.DEFER_BLOCKING 0x0 ;  /* 0x0000000000007b1d */ /* 0x000fec0000010000 */
[----:B------:R-:W-:Y:S04]  /*2f00*/  BSSY.RECONVERGENT B0, `(.L_x_2140) ;  /* 0x0000017000007945 */ /* 0x000fe80003800200 */
[----:B------:R-:W-:Y:S05]  /*2f10*/  @P3 BRA `(.L_x_2141) ;  /* 0x0000000000543947 */ /* 0x000fea0003800000 */
[----:B------:R-:W2:Y:S01]  /*2f20*/  S2UR UR5, SR_CgaCtaId ;  /* 0x00000000000579c3 */ /* 0x000ea20000008800 */
[----:B------:R-:W-:Y:S02]  /*2f30*/  UMOV UR4, 0x400 ;  /* 0x0000040000047882 */ /* 0x000fe40000000000 */
[----:B------:R-:W-:-:S04]  /*2f40*/  UIADD3 UR4, UPT, UPT, UR4, 0x20, URZ ;  /* 0x0000002004047890 */ /* 0x000fc8000fffe0ff */
[----:B--2---:R-:W-:-:S06]  /*2f50*/  ULEA UR4, UR5, UR4, 0x18 ;  /* 0x0000000405047291 */ /* 0x004fcc000f8ec0ff */
[----:B------:R-:W-:-:S05]  /*2f60*/  LEA R18, R10, UR4, 0x2 ;  /* 0x000000040a127c11 */ /* 0x000fca000f8e10ff */
[----:B01----:R-:W0:Y:S04]  /*2f70*/  LDS R11, [R18] ;  /* 0x00000000120b7984 */ /* 0x003e280000000800 */
        /* <DEDUP_REMOVED lines=15> */
.L_x_2141:
[----:B------:R-:W-:Y:S05]  /*3070*/  BSYNC.RECONVERGENT B0 ;  /* 0x0000000000007941 */ /* 0x000fea0003800200 */
.L_x_2140:
[----:B------:R-:W-:Y:S06]  /*3080*/  BAR.SYNC.DEFER_BLOCKING 0x0 ;  /* 0x0000000000007b1d */ /* 0x000fec0000010000 */
[----:B------:R-:W-:Y:S05]  /*3090*/  @P3 EXIT ;  /* 0x000000000000394d */ /* 0x000fea0003800000 */
[----:B------:R-:W2:Y:S01]  /*30a0*/  S2UR UR6, SR_CTAID.Z ;  /* 0x00000000000679c3 */ /* 0x000ea20000002700 */
[----:B------:R-:W3:Y:S01]  /*30b0*/  LDCU UR5, c[0x0][0x378] ;  /* 0x00006f00ff0577ac */ /* 0x000ee20008000800 */
[----:B-1----:R-:W-:Y:S02]  /*30c0*/  F2FP.BF16.F32.PACK_AB R0, R3, R0 ;  /* 0x000000000300723e */ /* 0x002fe400000010ff */
[----:B------:R-:W-:Y:S01]  /*30d0*/  F2FP.BF16.F32.PACK_AB R4, R5, R4 ;  /* 0x000000040504723e */ /* 0x000fe200000010ff */
[----:B------:R-:W-:Y:S01]  /*30e0*/  UIMAD UR4, UR40, UR42, UR41 ;  /* 0x0000002a280472a4 */ /* 0x000fe2000f8e0229 */
[----:B------:R-:W-:Y:S01]  /*30f0*/  F2FP.BF16.F32.PACK_AB R6, R9, R6 ;  /* 0x000000060906723e */ /* 0x000fe200000010ff */
[----:B------:R-:W1:Y:S01]  /*3100*/  LDCU.64 UR8, c[0x0][0x380] ;  /* 0x00007000ff0877ac */ /* 0x000e620008000a00 */
[----:B------:R-:W-:Y:S02]  /*3110*/  F2FP.BF16.F32.PACK_AB R7, R8, R7 ;  /* 0x000000070807723e */ /* 0x000fe400000010ff */
[----:B------:R-:W-:-:S02]  /*3120*/  PRMT R5, R0, 0x7632, R5 ;  /* 0x0000763200057816 */ /* 0x000fc40000000005 */
[----:B------:R-:W-:Y:S02]  /*3130*/  PRMT R8, R4, 0x7632, R8 ;  /* 0x0000763204087816 */ /* 0x000fe40000000008 */
[----:B------:R-:W-:Y:S01]  /*3140*/  PRMT R9, R6, 0x7632, R9 ;  /* 0x0000763206097816 */ /* 0x000fe20000000009 */
[----:B---3--:R-:W-:Y:S02]  /*3150*/  UIMAD UR4, UR4, UR5, URZ ;  /* 0x00000005040472a4 */ /* 0x008fe4000f8e02ff */
[----:B--2---:R-:W-:-:S04]  /*3160*/  USHF.L.U32 UR5, UR6, 0x8, URZ ;  /* 0x0000000806057899 */ /* 0x004fc800080006ff */
[----:B------:R-:W-:-:S06]  /*3170*/  ULEA UR4, UP0, UR4, UR5, 0x8 ;  /* 0x0000000504047291 */ /* 0x000fcc000f8040ff */
[----:B0-----:R-:W-:Y:S01]  /*3180*/  IMAD.U32 R11, RZ, RZ, UR4 ;  /* 0x00000004ff0b7e24 */ /* 0x001fe2000f8e00ff */
[----:B------:R-:W-:-:S04]  /*3190*/  UIADD3.X UR4, UPT, UPT, URZ, URZ, URZ, UP0, !UPT ;  /* 0x000000ffff047290 */ /* 0x000fc800087fe4ff */
[----:B------:R-:W-:Y:S02]  /*31a0*/  LOP3.LUT R10, R11, 0x1f, R2, 0xf8, !PT ;  /* 0x0000001f0b0a7812 */ /* 0x000fe400078ef802 */
[----:B------:R-:W-:Y:S02]  /*31b0*/  MOV R11, UR4 ;  /* 0x00000004000b7c02 */ /* 0x000fe40008000f00 */
[----:B-1----:R-:W-:-:S04]  /*31c0*/  LEA R2, P0, R10, UR8, 0x1 ;  /* 0x000000080a027c11 */ /* 0x002fc8000f8008ff */
        /* <DEDUP_REMOVED lines=11> */
.L_x_2107:
        /* <DEDUP_REMOVED lines=16> */
.L_x_2142:
[----:B------:R-:W-:Y:S05]  /*3380*/  EXIT ;  /* 0x000000000000794d */ /* 0x000fea0003800000 */
.L_x_2109:
[----:B------:R-:W-:Y:S02]  /*3390*/  HFMA2 R12, -RZ, RZ, 0, 9.5367431640625e-07 ;  /* 0x00000010ff0c7431 */ /* 0x000fe400000001ff */
[----:B------:R-:W-:Y:S01]  /*33a0*/  IMAD.MOV.U32 R11, RZ, RZ, 0x1f ;  /* 0x0000001fff0b7424 */ /* 0x000fe200078e00ff */
[----:B------:R-:W-:-:S07]  /*33b0*/  MOV R15, 0xffffffff ;  /* 0xffffffff000f7802 */ /* 0x000fce0000000f00 */
[----:B------:R-:W-:Y:S05]  /*33c0*/  WARPSYNC.COLLECTIVE R15, `(.L_x_2143) ;  /* 0x000000000f087348 */ /* 0x000fea0003c00000 */
[----:B------:R0:W1:Y:S02]  /*33d0*/  SHFL.BFLY P6, R14, R13, R12, R11 ;  /* 0x0c00000c0d0e7389 */ /* 0x00006400000c000b */
[----:B01----:R-:W-:Y:S05]  /*33e0*/  ENDCOLLECTIVE ;  /* 0x000000000000791b */ /* 0x003fea0003800000 */
.L_x_2143:
[----:B------:R-:W-:Y:S01]  /*33f0*/  IMAD.MOV.U32 R12, RZ, RZ, 0x8 ;  /* 0x00000008ff0c7424 */ /* 0x000fe200078e00ff */
[----:B------:R-:W-:-:S04]  /*3400*/  FMNMX.FTZ R0, R14, -3.40282346638528859812e+38, !PT ;  /* 0xff7fffff0e007809 */ /* 0x000fc80007810000 */
[----:B------:R-:W-:-:S07]  /*3410*/  MOV R13, R0 ;  /* 0x00000000000d7202 */ /* 0x000fce0000000f00 */
[----:B------:R-:W-:Y:S05]  /*3420*/  WARPSYNC.COLLECTIVE R15, `(.L_x_2144) ;  /* 0x000000000f087348 */ /* 0x000fea0003c00000 */
[----:B------:R0:W1:Y:S02]  /*3430*/  SHFL.BFLY P6, R14, R13, R12, R11 ;  /* 0x0c00000c0d0e7389 */ /* 0x00006400000c000b */
[----:B01----:R-:W-:Y:S05]  /*3440*/  ENDCOLLECTIVE ;  /* 0x000000000000791b */ /* 0x003fea0003800000 */
.L_x_2144:
[----:B------:R-:W-:Y:S01]  /*3450*/  HFMA2 R12, -RZ, RZ, 0, 2.384185791015625e-07 ;  /* 0x00000004ff0c7431 */ /* 0x000fe200000001ff */
[----:B------:R-:W-:-:S04]  /*3460*/  FMNMX.FTZ R2, R0, R14, !PT ;  /* 0x0000000e00027209 */ /* 0x000fc80007810000 */
[----:B------:R-:W-:-:S07]  /*3470*/  MOV R13, R2 ;  /* 0x00000002000d7202 */ /* 0x000fce0000000f00 */
[----:B------:R-:W-:Y:S05]  /*3480*/  WARPSYNC.COLLECTIVE R15, `(.L_x_2145) ;  /* 0x000000000f087348 */ /* 0x000fea0003c00000 */
[----:B------:R0:W1:Y:S02]  /*3490*/  SHFL.BFLY P6, R14, R13, R12, R11 ;  /* 0x0c00000c0d0e7389 */ /* 0x00006400000c000b */
[----:B01----:R-:W-:Y:S05]  /*34a0*/  ENDCOLLECTIVE ;  /* 0x000000000000791b */ /* 0x003fea0003800000 */
.L_x_2145:
[----:B------:R-:W-:Y:S05]  /*34b0*/  BRA `(.L_x_2146) ;  /* 0xffffffd400b07947 */ /* 0x000fea000383ffff */
.L_x_2147:
        /* <DEDUP_REMOVED lines=12> */
.L_x_25617:


//--------------------- .text._ZN4vllm25paged_attention_v1_kernelI13__nv_bfloat16hLi192ELi8ELi128ELNS_18Fp8KVCacheDataTypeE2ELb1EEEvPT_PKS3_PKT0_S9_ifPKiSB_iPKfiiiSD_SD_iiiii --------------------------
	.section	.text._ZN4vllm25paged_attention_v1_kernelI13__nv_bfloat16hLi192ELi8ELi128ELNS_18Fp8KVCacheDataTypeE2ELb1EEEvPT_PKS3_PKT0_S9_ifPKiSB_iPKfiiiSD_SD_iiiii,"ax",@progbits
	.align	128
        .global         _ZN4vllm25paged_attention_v1_kernelI13__nv_bfloat16hLi192ELi8ELi128ELNS_18Fp8KVCacheDataTypeE2ELb1EEEvPT_PKS3_PKT0_S9_ifPKiSB_iPKfiiiSD_SD_iiiii
        .type           _ZN4vllm25paged_attention_v1_kernelI13__nv_bfloat16hLi192ELi8ELi128ELNS_18Fp8KVCacheDataTypeE2ELb1EEEvPT_PKS3_PKT0_S9_ifPKiSB_iPKfiiiSD_SD_iiiii,@function
        .size           _ZN4vllm25paged_attention_v1_kernelI13__nv_bfloat16hLi192ELi8ELi128ELNS_18Fp8KVCacheDataTypeE2ELb1EEEvPT_PKS3_PKT0_S9_ifPKiSB_iPKfiiiSD_SD_iiiii,(.L_x_25618 - _ZN4vllm25paged_attention_v1_kernelI13__nv_bfloat16hLi192ELi8ELi128ELNS_18Fp8KVCacheDataTypeE2ELb1EEEvPT_PKS3_PKT0_S9_ifPKiSB_iPKfiiiSD_SD_iiiii)
        .other          _ZN4vllm25paged_attention_v1_kernelI13__nv_bfloat16hLi192ELi8ELi128ELNS_18Fp8KVCacheDataTypeE2ELb1EEEvPT_PKS3_PKT0_S9_ifPKiSB_iPKfiiiSD_SD_iiiii,@"STO_CUDA_ENTRY STV_DEFAULT"
_ZN4vllm25paged_attention_v1_kernelI13__nv_bfloat16hLi192ELi8ELi128ELNS_18Fp8KVCacheDataTypeE2ELb1EEEvPT_PKS3_PKT0_S9_ifPKiSB_iPKfiiiSD_SD_iiiii:
.text._ZN4vllm25paged_attention_v1_kernelI13__nv_bfloat16hLi192ELi8ELi128ELNS_18Fp8KVCacheDataTypeE2ELb1EEEvPT_PKS3_PKT0_S9_ifPKiSB_iPKfiiiSD_SD_iiiii:
        /* <DEDUP_REMOVED lines=110> */
.L_x_2148:
        /* <DEDUP_REMOVED lines=23> */
.L_x_2152:
        /* <DEDUP_REMOVED lines=42> */
.L_x_2150:
[----:B------:R-:W-:Y:S05]  /*0af0*/  BSYNC.RECONVERGENT B6 ;  /* 0x0000000000067941 */ /* 0x000fea0003800200 */
.L_x_2149:
        /* <DEDUP_REMOVED lines=8> */
.L_x_2186:
        /* <DEDUP_REMOVED lines=39> */
.L_x_2158:
        /* <DEDUP_REMOVED lines=11> */
.L_x_2157:
[----:B------:R-:W-:Y:S05]  /*0ea0*/  BSYNC.RECONVERGENT B1 ;  /* 0x0000000000017941 */ /* 0x000fea0003800200 */
.L_x_2156:
        /* <DEDUP_REMOVED lines=13> */
.L_x_2161:
        /* <DEDUP_REMOVED lines=100> */
.L_x_2160:
[----:B------:R-:W-:Y:S05]  /*15c0*/  BSYNC.RECONVERGENT B1 ;  /* 0x0000000000017941 */ /* 0x000fea0003800200 */
.L_x_2159:
        /* <DEDUP_REMOVED lines=55> */
.L_x_2163:
[----:B------:R-:W-:Y:S05]  /*1940*/  BSYNC.RECONVERGENT B1 ;  /* 0x0000000000017941 */ /* 0x000fea0003800200 */
.L_x_2162:
        /* <DEDUP_REMOVED lines=26> */
.L_x_2155:
[----:B------:R-:W-:Y:S05]  /*1af0*/  BSYNC.RECONVERGENT B0 ;  /* 0x0000000000007941 */ /* 0x000fea0003800200 */
.L_x_2154:
        /* <DEDUP_REMOVED lines=38> */
.L_x_2168:
[----:B------:R-:W0:Y:S01]  /*1d60*/  LDS R11, [R8] ;  /* 0x00000000080b7984 */ /* 0x000e220000000800 */
[----:B------:R-:W-:-:S05]  /*1d70*/  VIADD R9, R9, 0x1 ;  /* 0x0000000109097836 */ /* 0x000fca0000000000 */
[----:B------:R-:W-:Y:S01]  /*1d80*/  ISETP.NE.AND P0, PT, R9, RZ, PT ;  /* 0x000000ff0900720c */ /* 0x000fe20003f05270 */
[----:B0-----:R-:W-:-:S05]  /*1d90*/  FMUL.FTZ R11, R11, R2 ;  /* 0x000000020b0b7220 */ /* 0x001fca0000410000 */
[----:B------:R0:W-:Y:S02]  /*1da0*/  STS [R8], R11 ;  /* 0x0000000b08007388 */ /* 0x0001e40000000800 */
[----:B0-----:R-:W-:-:S05]  /*1db0*/  IADD3 R8, PT, PT, R8, 0x200, RZ ;  /* 0x0000020008087810 */ /* 0x001fca0007ffe0ff */
[----:B------:R-:W-:Y:S05]  /*1dc0*/  @P0 BRA `(.L_x_2168) ;  /* 0xfffffffc00e40947 */ /* 0x000fea000383ffff */
.L_x_2167:
[----:B------:R-:W-:Y:S05]  /*1dd0*/  BSYNC.RECONVERGENT B1 ;  /* 0x0000000000017941 */ /* 0x000fea0003800200 */
.L_x_2166:
        /* <DEDUP_REMOVED lines=13> */
.L_x_2171:
        /* <DEDUP_REMOVED lines=52> */
.L_x_2170:
[----:B------:R-:W-:Y:S05]  /*21f0*/  BSYNC.RECONVERGENT B1 ;  /* 0x0000000000017941 */ /* 0x000fea0003800200 */
.L_x_2169:
        /* <DEDUP_REMOVED lines=31> */
.L_x_2173:
[----:B------:R-:W-:Y:S05]  /*23f0*/  BSYNC.RECONVERGENT B1 ;  /* 0x0000000000017941 */ /* 0x000fea0003800200 */
.L_x_2172:
        /* <DEDUP_REMOVED lines=14> */
.L_x_2165:
[----:B------:R-:W-:Y:S05]  /*24e0*/  BSYNC.RECONVERGENT B0 ;  /* 0x0000000000007941 */ /* 0x000fea0003800200 */
.L_x_2164:
[----:B------:R-:W-:Y:S01]  /*24f0*/  BAR.SYNC.DEFER_BLOCKING 0x0 ;  /* 0x0000000000007b1d */ /* 0x000fe20000010000 */
[----:B------:R-:W-:-:S13]  /*2500*/  ISETP.GE.AND P0, PT, R4, UR43, PT ;  /* 0x0000002b04007c0c */ /* 0x000fda000bf06270 */
[----:B------:R-:W-:Y:S05]  /*2510*/  @P0 BRA `(.L_x_2174) ;  /* 0x0000000400480947 */ /* 0x000fea0003800000 */
[----:B------:R-:W2:Y:S01]  /*2520*/  LDCU UR4, c[0x0][0x3ec] ;  /* 0x00007d80ff0477ac */ /* 0x000ea20008000800 */
[----:B------:R-:W-:Y:S01]  /*2530*/  MOV R16, R4 ;  /* 0x0000000400107202 */ /* 0x000fe20000000f00 */
[----:B--2---:R-:W-:-:S07]  /*2540*/  VIADD R17, R5, -UR4 ;  /* 0x8000000405117c36 */ /* 0x004fce0008000000 */
.L_x_2177:
[----:B0-----:R-:W0:Y:S01]  /*2550*/  LDC R2, c[0x0][0x3f4] ;  /* 0x0000fd00ff027b82 */ /* 0x001e220000000800 */
[C---:B-1----:R-:W-:Y:S01]  /*2560*/  SHF.L.U32 R3, R16.reuse, 0x3, RZ ;  /* 0x0000000310037819 */ /* 0x042fe200000006ff */
[----:B------:R-:W-:Y:S01]  /*2570*/  VIADD R16, R16, 0x4 ;  /* 0x0000000410107836 */ /* 0x000fe20000000000 */
[----:B------:R-:W-:Y:S02]  /*2580*/  BSSY.RECONVERGENT B6, `(.L_x_2175) ;  /* 0x0000049000067945 */ /* 0x000fe40003800200 */
        /* <DEDUP_REMOVED lines=22> */
[----:B------:R-:W-:Y:S01]  /*26f0*/  @!P1 IMAD.IADD R5, R5, 0x1, -R8 ;  /* 0x0000000105059824 */ /* 0x000fe200078e0a08 */
[----:B------:R-:W-:Y:S02]  /*2700*/  @!P1 IADD3 R4, PT, PT, R4, 0x1, RZ ;  /* 0x0000000104049810 */ /* 0x000fe40007ffe0ff */
[----:B------:R-:W-:Y:S02]  /*2710*/  ISETP.NE.AND P1, PT, R2, RZ, PT ;  /* 0x000000ff0200720c */ /* 0x000fe40003f25270 */
[----:B------:R-:W-:Y:S02]  /*2720*/  ISETP.GE.U32.AND P0, PT, R5, R8, PT ;  /* 0x000000080500720c */ /* 0x000fe40003f06070 */
[----:B0-----:R-:W-:-:S04]  /*2730*/  IADD3 R5, PT, PT, R9, 0xffffffe, RZ ;  /* 0x0ffffffe09057810 */ /* 0x001fc80007ffe0ff */
[----:B------:R-:W0:Y:S07]  /*2740*/  F2I.FTZ.U32.TRUNC.NTZ R3, R5 ;  /* 0x0000000500037305 */ /* 0x000e2e000021f000 */
[----:B------:R-:W-:-:S05]  /*2750*/  @P0 VIADD R4, R4, 0x1 ;  /* 0x0000000104040836 */ /* 0x000fca0000000000 */
[----:B------:R-:W-:Y:S01]  /*2760*/  MOV R6, R4 ;  /* 0x0000000400067202 */ /* 0x000fe20000000f00 */
[----:B0-----:R-:W-:-:S03]  /*2770*/  IMAD.MOV R4, RZ, RZ, -R3 ;  /* 0x000000ffff047224 */ /* 0x001fc600078e0a03 */
[----:B------:R-:W-:Y:S02]  /*2780*/  @!P2 IADD3 R6, PT, PT, -R6, RZ, RZ ;  /* 0x000000ff0606a210 */ /* 0x000fe40007ffe1ff */
[----:B------:R-:W-:Y:S02]  /*2790*/  @!P1 LOP3.LUT R6, RZ, R2, RZ, 0x33, !PT ;  /* 0x00000002ff069212 */ /* 0x000fe400078e33ff */
[----:B------:R-:W-:Y:S02]  /*27a0*/  MOV R2, R4 ;  /* 0x0000000400027202 */ /* 0x000fe40000000f00 */
[----:B------:R-:W-:Y:S02]  /*27b0*/  IADD3 R4, PT, PT, R6, UR39, RZ ;  /* 0x0000002706047c10 */ /* 0x000fe4000fffe0ff */
[----:B------:R-:W-:Y:S01]  /*27c0*/  ISETP.NE.AND P2, PT, R0, RZ, PT ;  /* 0x000000ff0000720c */ /* 0x000fe20003f45270 */
[----:B------:R-:W-:Y:S01]  /*27d0*/  IMAD R9, R2, R7, RZ ;  /* 0x0000000702097224 */ /* 0x000fe200078e02ff */
[----:B------:R-:W-:Y:S01]  /*27e0*/  IABS R5, R4 ;  /* 0x0000000400057213 */ /* 0x000fe20000000000 */
[----:B------:R-:W-:Y:S01]  /*27f0*/  IMAD.MOV.U32 R2, RZ, RZ, RZ ;  /* 0x000000ffff027224 */ /* 0x000fe200078e00ff */
[----:B------:R-:W-:-:S03]  /*2800*/  ISETP.GE.AND P1, PT, R4, RZ, PT ;  /* 0x000000ff0400720c */ /* 0x000fc60003f26270 */
[----:B------:R-:W-:Y:S01]  /*2810*/  IMAD.HI.U32 R2, R3, R9, R2 ;  /* 0x0000000903027227 */ /* 0x000fe200078e0002 */
[----:B------:R-:W-:-:S05]  /*2820*/  MOV R3, R5 ;  /* 0x0000000500037202 */ /* 0x000fca0000000f00 */
        /* <DEDUP_REMOVED lines=9> */
[----:B------:R-:W-:Y:S02]  /*28c0*/  @!P2 LOP3.LUT R2, RZ, R0, RZ, 0x33, !PT ;  /* 0x00000000ff02a212 */ /* 0x000fe400078e33ff */
[----:B------:R-:W-:Y:S02]  /*28d0*/  ISETP.GE.AND P2, PT, R16, UR43, PT ;  /* 0x0000002b10007c0c */ /* 0x000fe4000bf46270 */
[----:B------:R-:W-:-:S02]  /*28e0*/  ISETP.NE.AND P1, PT, R2, RZ, PT ;  /* 0x000000ff0200720c */ /* 0x000fc40003f25270 */
[----:B------:R-:W-:-:S11]  /*28f0*/  P2R R18, PR, RZ, 0x4 ;  /* 0x00000004ff127803 */ /* 0x000fd60000000000 */
[----:B------:R-:W-:Y:S05]  /*2900*/  @!P0 BRA P1, `(.L_x_2176) ;  /* 0x0000000000408947 */ /* 0x000fea0000800000 */
        /* <DEDUP_REMOVED lines=16> */
.L_x_2176:
[----:B------:R-:W-:Y:S05]  /*2a10*/  BSYNC.RECONVERGENT B6 ;  /* 0x0000000000067941 */ /* 0x000fea0003800200 */
.L_x_2175:
[----:B------:R-:W-:-:S13]  /*2a20*/  ISETP.NE.AND P6, PT, R18, RZ, PT ;  /* 0x000000ff1200720c */ /* 0x000fda0003fc5270 */
[----:B------:R-:W-:Y:S05]  /*2a30*/  @!P6 BRA `(.L_x_2177) ;  /* 0xfffffff800c4e947 */ /* 0x000fea000383ffff */
.L_x_2174:
[----:B------:R-:W0:Y:S01]  /*2a40*/  S2R R14, SR_TID.X ;  /* 0x00000000000e7919 */ /* 0x000e220000002100 */
[----:B------:R-:W-:Y:S05]  /*2a50*/  WARPSYNC.ALL ;  /* 0x0000000000007948 */ /* 0x000fea0003800000 */
[----:B------:R-:W2:Y:S08]  /*2a60*/  S2UR UR5, SR_CgaCtaId ;  /* 0x00000000000579c3 */ /* 0x000eb00000008800 */
[----:B------:R-:W-:Y:S01]  /*2a70*/  BAR.SYNC.DEFER_BLOCKING 0x0 ;  /* 0x0000000000007b1d */ /* 0x000fe20000010000 */
[----:B-1----:R-:W-:-:S02]  /*2a80*/  CS2R R6, SRZ ;  /* 0x0000000000067805 */ /* 0x002fc4000001ff00 */
[----:B------:R-:W-:-:S03]  /*2a90*/  MOV R8, RZ ;  /* 0x000000ff00087202 */ /* 0x000fc60000000f00 */
[----:B------:R-:W-:Y:S01]  /*2aa0*/  UMOV UR4, 0x400 ;  /* 0x0000040000047882 */ /* 0x000fe20000000000 */
[----:B------:R-:W-:Y:S01]  /*2ab0*/  BSSY.RECONVERGENT B0, `(.L_x_2178) ;  /* 0x0000023000007945 */ /* 0x000fe20003800200 */
[----:B------:R-:W-:-:S04]  /*2ac0*/  UIADD3 UR4, UPT, UPT, UR4, 0x20, URZ ;  /* 0x0000002004047890 */ /* 0x000fc8000fffe0ff */
[----:B--2---:R-:W-:Y:S01]  /*2ad0*/  ULEA UR4, UR5, UR4, 0x18 ;  /* 0x0000000405047291 */ /* 0x004fe2000f8ec0ff */
[C---:B0-----:R-:W-:Y:S02]  /*2ae0*/  LOP3.LUT R2, R14.reuse, 0x3c0, RZ, 0xc0, !PT ;  /* 0x000003c00e027812 */ /* 0x041fe400078ec0ff */
[----:B------:R-:W-:Y:S02]  /*2af0*/  SHF.R.U32.HI R0, RZ, 0x5, R14 ;  /* 0x00000005ff007819 */ /* 0x000fe4000001160e */
[----:B------:R-:W-:Y:S02]  /*2b00*/  LOP3.LUT R3, R14, 0x1f, RZ, 0xc0, !PT ;  /* 0x0000001f0e037812 */ /* 0x000fe400078ec0ff */
[----:B------:R-:W-:Y:S02]  /*2b10*/  ISETP.NE.AND P0, PT, R2, 0x40, PT ;  /* 0x000000400200780c */ /* 0x000fe40003f05270 */
[----:B------:R-:W-:Y:S01]  /*2b20*/  ISETP.GT.U32.AND P1, PT, R14, 0x3f, PT ;  /* 0x0000003f0e00780c */ /* 0x000fe20003f24070 */
[----:B------:R-:W-:Y:S01]  /*2b30*/  IMAD R0, R0, 0xc0, R3 ;  /* 0x000000c000007824 */ /* 0x000fe200078e0203 */
[C---:B------:R-:W-:Y:S01]  /*2b40*/  LOP3.LUT R4, R14.reuse, 0x3e0, RZ, 0xc0, !PT ;  /* 0x000003e00e047812 */ /* 0x040fe200078ec0ff */
[----:B------:R-:W-:Y:S01]  /*2b50*/  HFMA2 R3, -RZ, RZ, 0, 0 ;  /* 0x00000000ff037431 */ /* 0x000fe200000001ff */
[----:B------:R-:W-:-:S02]  /*2b60*/  ISETP.GT.U32.AND P3, PT, R14, 0x1f, PT ;  /* 0x0000001f0e00780c */ /* 0x000fc40003f64070 */
[----:B------:R-:W-:Y:S02]  /*2b70*/  LEA R0, R0, UR4, 0x2 ;  /* 0x0000000400007c11 */ /* 0x000fe4000f8e10ff */
[----:B------:R-:W-:Y:S02]  /*2b80*/  ISETP.NE.AND P2, PT, R4, 0x20, PT ;  /* 0x000000200400780c */ /* 0x000fe40003f45270 */
[----:B------:R-:W-:Y:S01]  /*2b90*/  CS2R R4, SRZ ;  /* 0x0000000000047805 */ /* 0x000fe2000001ff00 */
        /* <DEDUP_REMOVED lines=20> */
.L_x_2179:
[----:B------:R-:W-:Y:S05]  /*2ce0*/  BSYNC.RECONVERGENT B0 ;  /* 0x0000000000007941 */ /* 0x000fea0003800200 */
.L_x_2178:
        /* <DEDUP_REMOVED lines=22> */
.L_x_2181:
[----:B------:R-:W-:Y:S05]  /*2e50*/  BSYNC.RECONVERGENT B0 ;  /* 0x0000000000007941 */ /* 0x000fea0003800200 */
.L_x_2180:
        /* <DEDUP_REMOVED lines=9> */
[----:B------:R-:W-:Y:S02]  /*2ef0*/  PRMT R7, R4, 0x7632, R7 ;  /* 0x0000763204077816 */ /* 0x000fe40000000007 */
[----:B------:R-:W-:Y:S01]  /*2f00*/  PRMT R5, R6, 0x7632, R5 ;  /* 0x0000763206057816 */ /* 0x000fe20000000005 */
[----:B---3--:R-:W-:-:S04]  /*2f10*/  UIMAD UR4, UR4, UR5, URZ ;  /* 0x00000005040472a4 */ /* 0x008fc8000f8e02ff */
[----:B------:R-:W-:Y:S02]  /*2f20*/  UIMAD UR4, UR4, 0xc0, URZ ;  /* 0x000000c0040478a4 */ /* 0x000fe4000f8e02ff */
[----:B--2---:R-:W-:-:S04]  /*2f30*/  UIMAD UR5, UR6, 0xc0, URZ ;  /* 0x000000c0060578a4 */ /* 0x004fc8000f8e02ff */
[----:B------:R-:W-:-:S04]  /*2f40*/  UIADD3 UR5, UP0, UPT, UR4, UR5, URZ ;  /* 0x0000000504057290 */ /* 0x000fc8000ff1e0ff */
[----:B------:R-:W-:Y:S02]  /*2f50*/  UIADD3.X UR4, UPT, UPT, URZ, URZ, URZ, UP0, !UPT ;  /* 0x000000ffff047290 */ /* 0x000fe400087fe4ff */
[----:B------:R-:W-:-:S05]  /*2f60*/  IMAD.U32 R9, RZ, RZ, UR5 ;  /* 0x00000005ff097e24 */ /* 0x000fca000f8e00ff */
[----:B0-----:R-:W-:Y:S02]  /*2f70*/  LOP3.LUT R0, R9, 0x1f, R14, 0xf8, !PT ;  /* 0x0000001f09007812 */ /* 0x001fe400078ef80e */
        /* <DEDUP_REMOVED lines=11> */
.L_x_2151:
        /* <DEDUP_REMOVED lines=16> */
.L_x_2182:
[----:B------:R-:W-:Y:S05]  /*3130*/  EXIT ;  /* 0x000000000000794d */ /* 0x000fea0003800000 */
.L_x_2153:
[----:B------:R-:W-:Y:S02]  /*3140*/  HFMA2 R12, -RZ, RZ, 0, 9.5367431640625e-07 ;  /* 0x00000010ff0c7431 */ /* 0x000fe400000001ff */
[----:B------:R-:W-:Y:S01]  /*3150*/  IMAD.MOV.U32 R11, RZ, RZ, 0x1f ;  /* 0x0000001fff0b7424 */ /* 0x000fe200078e00ff */
[----:B------:R-:W-:-:S07]  /*3160*/  MOV R15, 0xffffffff ;  /* 0xffffffff000f7802 */ /* 0x000fce0000000f00 */
[----:B------:R-:W-:Y:S05]  /*3170*/  WARPSYNC.COLLECTIVE R15, `(.L_x_2183) ;  /* 0x000000000f087348 */ /* 0x000fea0003c00000 */
[----:B------:R0:W1:Y:S02]  /*3180*/  SHFL.BFLY P6, R14, R13, R12, R11 ;  /* 0x0c00000c0d0e7389 */ /* 0x00006400000c000b */
[----:B01----:R-:W-:Y:S05]  /*3190*/  ENDCOLLECTIVE ;  /* 0x000000000000791b */ /* 0x003fea0003800000 */
.L_x_2183:
[----:B------:R-:W-:Y:S01]  /*31a0*/  IMAD.MOV.U32 R12, RZ, RZ, 0x8 ;  /* 0x00000008ff0c7424 */ /* 0x000fe200078e00ff */
[----:B------:R-:W-:-:S04]  /*31b0*/  FMNMX.FTZ R0, R14, -3.40282346638528859812e+38, !PT ;  /* 0xff7fffff0e007809 */ /* 0x000fc80007810000 */
[----:B------:R-:W-:-:S07]  /*31c0*/  MOV R13, R0 ;  /* 0x00000000000d7202 */ /* 0x000fce0000000f00 */
[----:B------:R-:W-:Y:S05]  /*31d0*/  WARPSYNC.COLLECTIVE R15, `(.L_x_2184) ;  /* 0x000000000f087348 */ /* 0x000fea0003c00000 */
[----:B------:R0:W1:Y:S02]  /*31e0*/  SHFL.BFLY P6, R14, R13, R12, R11 ;  /* 0x0c00000c0d0e7389 */ /* 0x00006400000c000b */
[----:B01----:R-:W-:Y:S05]  /*31f0*/  ENDCOLLECTIVE ;  /* 0x000000000000791b */ /* 0x003fea0003800000 */
.L_x_2184:
[----:B------:R-:W-:Y:S01]  /*3200*/  HFMA2 R12, -RZ, RZ, 0, 2.384185791015625e-07 ;  /* 0x00000004ff0c7431 */ /* 0x000fe200000001ff */
[----:B------:R-:W-:-:S04]  /*3210*/  FMNMX.FTZ R2, R0, R14, !PT ;  /* 0x0000000e00027209 */ /* 0x000fc80007810000 */
[----:B------:R-:W-:-:S07]  /*3220*/  MOV R13, R2 ;  /* 0x00000002000d7202 */ /* 0x000fce0000000f00 */
[----:B------:R-:W-:Y:S05]  /*3230*/  WARPSYNC.COLLECTIVE R15, `(.L_x_2185) ;  /* 0x000000000f087348 */ /* 0x000fea0003c00000 */
[----:B------:R0:W1:Y:S02]  /*3240*/  SHFL.BFLY P6, R14, R13, R12, R11 ;  /* 0x0c00000c0d0e7389 */ /* 0x00006400000c000b */
[----:B01----:R-:W-:Y:S05]  /*3250*/  ENDCOLLECTIVE ;  /* 0x000000000000791b */ /* 0x003fea0003800000 */
.L_x_2185:
[----:B------:R-:W-:Y:S05]  /*3260*/  BRA `(.L_x_2186) ;  /* 0xffffffd800447947 */ /* 0x000fea000383ffff */
.L_x_2187:
        /* <DEDUP_REMOVED lines=9> */
.L_x_25618:


//--------------------- .text._ZN4vllm25paged_attention_v1_kernelI13__nv_bfloat16hLi128ELi8ELi128ELNS_18Fp8KVCacheDataTypeE2ELb1EEEvPT_PKS3_PKT0_S9_ifPKiSB_iPKfiiiSD_SD_iiiii --------------------------
	.section	.text._ZN4vllm25paged_attention_v1_kernelI13__nv_bfloat16hLi128ELi8ELi128ELNS_18Fp8KVCacheDataTypeE2ELb1EEEvPT_PKS3_PKT0_S9_ifPKiSB_iPKfiiiSD_SD_iiiii,"ax",@progbits
	.align	128
        .global         _ZN4vllm25paged_attention_v1_kernelI13__nv_bfloat16hLi128ELi8ELi128ELNS_18Fp8KVCacheDataTypeE2ELb1EEEvPT_PKS3_PKT0_S9_ifPKiSB_iPKfiiiSD_SD_iiiii
        .type           _ZN4vllm25paged_attention_v1_kernelI13__nv_bfloat16hLi128ELi8ELi128ELNS_18Fp8KVCacheDataTypeE2ELb1EEEvPT_PKS3_PKT0_S9_ifPKiSB_iPKfiiiSD_SD_iiiii,@function
        .size           _ZN4vllm25paged_attention_v1_kernelI13__nv_bfloat16hLi128ELi8ELi128ELNS_18Fp8KVCacheDataTypeE2ELb1EEEvPT_PKS3_PKT0_S9_ifPKiSB_iPKfiiiSD_SD_iiiii,(.L_x_25619 - _ZN4vllm25paged_attention_v1_kernelI13__nv_bfloat16hLi128ELi8ELi128ELNS_18Fp8KVCacheDataTypeE2ELb1EEEvPT_PKS3_PKT0_S9_ifPKiSB_iPKfiiiSD_SD_iiiii)
        .other          _ZN4vllm25paged_attention_v1_kernelI13__nv_bfloat16hLi128ELi8ELi128ELNS_18Fp8KVCacheDataTypeE2ELb1EEEvPT_PKS3_PKT0_S9_ifPKiSB_iPKfiiiSD_SD_iiiii,@"STO_CUDA_ENTRY STV_DEFAULT"
_ZN4vllm25paged_attention_v1_kernelI13__nv_bfloat16hLi128ELi8ELi128ELNS_18Fp8KVCacheDataTypeE2ELb1EEEvPT_PKS3_PKT0_S9_ifPKiSB_iPKfiiiSD_SD_iiiii:
.text._ZN4vllm25paged_attention_v1_kernelI13__nv_bfloat16hLi128ELi8ELi128ELNS_18Fp8KVCacheDataTypeE2ELb1EEEvPT_PKS3_PKT0_S9_ifPKiSB_iPKfiiiSD_SD_iiiii:
        /* <DEDUP_REMOVED lines=110> */
.L_x_2188:
        /* <DEDUP_REMOVED lines=23> */
.L_x_2192:
        /* <DEDUP_REMOVED lines=42> */
.L_x_2190:
[----:B------:R-:W-:Y:S05]  /*0af0*/  BSYNC.RECONVERGENT B6 ;  /* 0x0000000000067941 */ /* 0x000fea0003800200 */
.L_x_2189:
        /* <DEDUP_REMOVED lines=8> */
.L_x_2230:
        /* <DEDUP_REMOVED lines=39> */
.L_x_2198:
        /* <DEDUP_REMOVED lines=11> */
.L_x_2197:
[----:B------:R-:W-:Y:S05]  /*0ea0*/  BSYNC.RECONVERGENT B1 ;  /* 0x0000000000017941 */ /* 0x000fea0003800200 */
.L_x_2196:
        /* <DEDUP_REMOVED lines=13> */
.L_x_2201:
        /* <DEDUP_REMOVED lines=100> */
.L_x_2200:
[----:B------:R-:W-:Y:S05]  /*15c0*/  BSYNC.RECONVERGENT B1 ;  /* 0x0000000000017941 */ /* 0x000fea0003800200 */
.L_x_2199:
        /* <DEDUP_REMOVED lines=55> */
.L_x_2203:
[----:B------:R-:W-:Y:S05]  /*1940*/  BSYNC.RECONVERGENT B1 ;  /* 0x0000000000017941 */ /* 0x000fea0003800200 */
.L_x_2202:
        /* <DEDUP_REMOVED lines=26> */
.L_x_2195:
[----:B------:R-:W-:Y:S05]  /*1af0*/  BSYNC.RECONVERGENT B0 ;  /* 0x0000000000007941 */ /* 0x000fea0003800200 */
.L_x_2194:
        /* <DEDUP_REMOVED lines=38> */
.L_x_2208:
[----:B------:R-:W0:Y:S01]  /*1d60*/  LDS R11, [R8] ;  /* 0x00000000080b7984 */ /* 0x000e220000000800 */
[----:B------:R-:W-:-:S05]  /*1d70*/  VIADD R9, R9, 0x1 ;  /* 0x0000000109097836 */ /* 0x000fca0000000000 */
[----:B------:R-:W-:Y:S01]  /*1d80*/  ISETP.NE.AND P0, PT, R9, RZ, PT ;  /* 0x000000ff0900720c */ /* 0x000fe20003f05270 */
[----:B0-----:R-:W-:-:S05]  /*1d90*/  FMUL.FTZ R11, R11, R2 ;  /* 0x000000020b0b7220 */ /* 0x001fca0000410000 */
[----:B------:R0:W-:Y:S02]  /*1da0*/  STS [R8], R11 ;  /* 0x0000000b08007388 */ /* 0x0001e40000000800 */
[----:B0-----:R-:W-:-:S05]  /*1db0*/  IADD3 R8, PT, PT, R8, 0x200, RZ ;  /* 0x0000020008087810 */ /* 0x001fca0007ffe0ff */
[----:B------:R-:W-:Y:S05]  /*1dc0*/  @P0 BRA `(.L_x_2208) ;  /* 0xfffffffc00e40947 */ /* 0x000fea000383ffff */
.L_x_2207:
[----:B------:R-:W-:Y:S05]  /*1dd0*/  BSYNC.RECONVERGENT B1 ;  /* 0x0000000000017941 */ /* 0x000fea0003800200 */
.L_x_2206:
        /* <DEDUP_REMOVED lines=13> */
.L_x_2211:
        /* <DEDUP_REMOVED lines=52> */
.L_x_2210:
[----:B------:R-:W-:Y:S05]  /*21f0*/  BSYNC.RECONVERGENT B1 ;  /* 0x0000000000017941 */ /* 0x000fea0003800200 */
.L_x_2209:
        /* <DEDUP_REMOVED lines=31> */
.L_x_2213:
[----:B------:R-:W-:Y:S05]  /*23f0*/  BSYNC.RECONVERGENT B1 ;  /* 0x0000000000017941 */ /* 0x000fea0003800200 */
.L_x_2212:
        /* <DEDUP_REMOVED lines=14> */
.L_x_2205:
[----:B------:R-:W-:Y:S05]  /*24e0*/  BSYNC.RECONVERGENT B0 ;  /* 0x0000000000007941 */ /* 0x000fea0003800200 */
.L_x_2204:
[----:B------:R-:W-:Y:S01]  /*24f0*/  BAR.SYNC.DEFER_BLOCKING 0x0 ;  /* 0x0000000000007b1d */ /* 0x000fe20000010000 */
[----:B------:R-:W-:-:S13]  /*2500*/  ISETP.GE.AND P0, PT, R4, UR43, PT ;  /* 0x0000002b04007c0c */ /* 0x000fda000bf06270 */
[----:B------:R-:W-:Y:S05]  /*2510*/  @P0 BRA `(.L_x_2214) ;  /* 0x0000000400480947 */ /* 0x000fea0003800000 */
[----:B------:R-:W2:Y:S01]  /*2520*/  LDCU UR4, c[0x0][0x3ec] ;  /* 0x00007d80ff0477ac */ /* 0x000ea20008000800 */
[----:B------:R-:W-:Y:S01]  /*2530*/  MOV R16, R4 ;  /* 0x0000000400107202 */ /* 0x000fe20000000f00 */
[----:B--2---:R-:W-:-:S07]  /*2540*/  VIADD R17, R5, -UR4 ;  /* 0x8000000405117c36 */ /* 0x004fce0008000000 */
.L_x_2217:
        /* <DEDUP_REMOVED lines=76> */
.L_x_2216:
[----:B------:R-:W-:Y:S05]  /*2a10*/  BSYNC.RECONVERGENT B6 ;  /* 0x0000000000067941 */ /* 0x000fea0003800200 */
.L_x_2215:
[----:B------:R-:W-:-:S13]  /*2a20*/  ISETP.NE.AND P6, PT, R18, RZ, PT ;  /* 0x000000ff1200720c */ /* 0x000fda0003fc5270 */
[----:B------:R-:W-:Y:S05]  /*2a30*/  @!P6 BRA `(.L_x_2217) ;  /* 0xfffffff800c4e947 */ /* 0x000fea000383ffff */
.L_x_2214:
[----:B------:R-:W2:Y:S01]  /*2a40*/  S2R R10, SR_TID.X ;  /* 0x00000000000a7919 */ /* 0x000ea20000002100 */
[----:B------:R-:W-:Y:S05]  /*2a50*/  WARPSYNC.ALL ;  /* 0x0000000000007948 */ /* 0x000fea0003800000 */
[----:B------:R-:W-:Y:S01]  /*2a60*/  BAR.SYNC.DEFER_BLOCKING 0x0 ;  /* 0x0000000000007b1d */ /* 0x000fe20000010000 */
[----:B-1----:R-:W-:Y:S01]  /*2a70*/  IMAD.MOV.U32 R3, RZ, RZ, RZ ;  /* 0x000000ffff037224 */ /* 0x002fe200078e00ff */
[----:B------:R-:W-:Y:S02]  /*2a80*/  CS2R R4, SRZ ;  /* 0x0000000000047805 */ /* 0x000fe4000001ff00 */
[----:B------:R-:W-:-:S02]  /*2a90*/  MOV R6, RZ ;  /* 0x000000ff00067202 */ /* 0x000fc40000000f00 */
[----:B------:R-:W-:Y:S01]  /*2aa0*/  BSSY.RECONVERGENT B0, `(.L_x_2218) ;  /* 0x0000014000007945 */ /* 0x000fe20003800200 */
[C---:B--2---:R-:W-:Y:S02]  /*2ab0*/  LOP3.LUT R0, R10.reuse, 0x3c0, RZ, 0xc0, !PT ;  /* 0x000003c00a007812 */ /* 0x044fe400078ec0ff */
[----:B0-----:R-:W-:Y:S02]  /*2ac0*/  LOP3.LUT R2, R10, 0x3e0, RZ, 0xc0, !PT ;  /* 0x000003e00a027812 */ /* 0x001fe400078ec0ff */
[----:B------:R-:W-:Y:S02]  /*2ad0*/  ISETP.NE.AND P0, PT, R0, 0x40, PT ;  /* 0x000000400000780c */ /* 0x000fe40003f05270 */
[----:B------:R-:W-:Y:S02]  /*2ae0*/  SHF.R.U32.HI R0, RZ, 0x5, R10 ;  /* 0x00000005ff007819 */ /* 0x000fe4000001160a */
[----:B------:R-:W-:Y:S02]  /*2af0*/  LOP3.LUT R7, R10, 0x1f, RZ, 0xc0, !PT ;  /* 0x0000001f0a077812 */ /* 0x000fe400078ec0ff */
[----:B------:R-:W-:-:S02]  /*2b00*/  ISETP.NE.AND P2, PT, R2, 0x20, PT ;  /* 0x000000200200780c */ /* 0x000fc40003f45270 */
[C---:B------:R-:W-:Y:S02]  /*2b10*/  ISETP.GT.U32.AND P1, PT, R10.reuse, 0x3f, PT ;  /* 0x0000003f0a00780c */ /* 0x040fe40003f24070 */
[----:B------:R-:W-:Y:S02]  /*2b20*/  ISETP.GT.U32.AND P3, PT, R10, 0x1f, PT ;  /* 0x0000001f0a00780c */ /* 0x000fe40003f64070 */
[----:B------:R-:W-:Y:S01]  /*2b30*/  LEA R0, R0, R7, 0x7 ;  /* 0x0000000700007211 */ /* 0x000fe200078e38ff */
[----:B------:R-:W-:Y:S10]  /*2b40*/  @P0 BRA `(.L_x_2219) ;  /* 0x0000000000240947 */ /* 0x000ff40003800000 */
        /* <DEDUP_REMOVED lines=8> */
[----:B------:R0:W-:Y:S02]  /*2bd0*/  STS [R2+-0x280], RZ ;  /* 0xfffd80ff02007388 */ /* 0x0001e40000000800 */
.L_x_2219:
[----:B------:R-:W-:Y:S05]  /*2be0*/  BSYNC.RECONVERGENT B0 ;  /* 0x0000000000007941 */ /* 0x000fea0003800200 */
.L_x_2218:
        /* <DEDUP_REMOVED lines=16> */
.L_x_2221:
[----:B------:R-:W-:Y:S05]  /*2cf0*/  BSYNC.RECONVERGENT B0 ;  /* 0x0000000000007941 */ /* 0x000fea0003800200 */
.L_x_2220:
        /* <DEDUP_REMOVED lines=11> */
[----:B------:R1:W-:Y:S02]  /*2db0*/  STS [R2+0x180], R3 ;  /* 0x0001800302007388 */ /* 0x0003e40000000800 */
.L_x_2223:
[----:B------:R-:W-:Y:S05]  /*2dc0*/  BSYNC.RECONVERGENT B0 ;  /* 0x0000000000007941 */ /* 0x000fea0003800200 */
.L_x_2222:
        /* <DEDUP_REMOVED lines=8> */
[----:B------:R-:W2:Y:S04]  /*2e50*/  LDS R7, [R8] ;  /* 0x0000000008077984 */ /* 0x000ea80000000800 */
[----:B------:R-:W3:Y:S04]  /*2e60*/  LDS R0, [R8+0x80] ;  /* 0x0000800008007984 */ /* 0x000ee80000000800 */
[----:B------:R-:W4:Y:S04]  /*2e70*/  LDS R9, [R8+0x100] ;  /* 0x0001000008097984 */ /* 0x000f280000000800 */
[----:B01----:R-:W0:Y:S01]  /*2e80*/  LDS R2, [R8+0x180] ;  /* 0x0001800008027984 */ /* 0x003e220000000800 */
[----:B--2---:R-:W-:Y:S01]  /*2e90*/  FADD.FTZ R6, R6, R7 ;  /* 0x0000000706067221 */ /* 0x004fe20000010000 */
[----:B---3--:R-:W-:Y:S01]  /*2ea0*/  FADD.FTZ R5, R5, R0 ;  /* 0x0000000005057221 */ /* 0x008fe20000010000 */
[----:B----4-:R-:W-:Y:S01]  /*2eb0*/  FADD.FTZ R4, R4, R9 ;  /* 0x0000000904047221 */ /* 0x010fe20000010000 */
[----:B0-----:R-:W-:-:S07]  /*2ec0*/  FADD.FTZ R3, R3, R2 ;  /* 0x0000000203037221 */ /* 0x001fce0000010000 */
.L_x_2225:
[----:B------:R-:W-:Y:S05]  /*2ed0*/  BSYNC.RECONVERGENT B0 ;  /* 0x0000000000007941 */ /* 0x000fea0003800200 */
.L_x_2224:
[----:B------:R-:W-:Y:S06]  /*2ee0*/  BAR.SYNC.DEFER_BLOCKING 0x0 ;  /* 0x0000000000007b1d */ /* 0x000fec0000010000 */
[----:B------:R-:W-:Y:S05]  /*2ef0*/  @P3 EXIT ;  /* 0x000000000000394d */ /* 0x000fea0003800000 */
[----:B------:R-:W2:Y:S01]  /*2f00*/  S2UR UR6, SR_CTAID.Z ;  /* 0x00000000000679c3 */ /* 0x000ea20000002700 */
[----:B------:R-:W3:Y:S01]  /*2f10*/  LDCU UR5, c[0x0][0x378] ;  /* 0x00006f00ff0577ac */ /* 0x000ee20008000800 */
[----:B-1----:R-:W-:Y:S02]  /*2f20*/  F2FP.BF16.F32.PACK_AB R5, R5, R6 ;  /* 0x000000060505723e */ /* 0x002fe400000010ff */
[----:B------:R-:W-:Y:S01]  /*2f30*/  F2FP.BF16.F32.PACK_AB R4, R3, R4 ;  /* 0x000000040304723e */ /* 0x000fe200000010ff */
[----:B------:R-:W-:Y:S01]  /*2f40*/  UIMAD UR4, UR40, UR42, UR41 ;  /* 0x0000002a280472a4 */ /* 0x000fe2000f8e0229 */
[----:B------:R-:W0:Y:S02]  /*2f50*/  LDCU.64 UR8, c[0x0][0x380] ;  /* 0x00007000ff0877ac */ /* 0x000e240008000a00 */
[----:B------:R-:W-:Y:S01]  /*2f60*/  PRMT R6, R4, 0x7632, R6 ;  /* 0x0000763204067816 */ /* 0x000fe20000000006 */
[----:B---3--:R-:W-:Y:S02]  /*2f70*/  UIMAD UR4, UR4, UR5, URZ ;  /* 0x00000005040472a4 */ /* 0x008fe4000f8e02ff */
[----:B--2---:R-:W-:-:S04]  /*2f80*/  USHF.L.U32 UR5, UR6, 0x7, URZ ;  /* 0x0000000706057899 */ /* 0x004fc800080006ff */
[----:B------:R-:W-:-:S06]  /*2f90*/  ULEA UR4, UP0, UR4, UR5, 0x7 ;  /* 0x0000000504047291 */ /* 0x000fcc000f8038ff */
[----:B------:R-:W-:Y:S01]  /*2fa0*/  IMAD.U32 R7, RZ, RZ, UR4 ;  /* 0x00000004ff077e24 */ /* 0x000fe2000f8e00ff */
[----:B------:R-:W-:-:S04]  /*2fb0*/  UIADD3.X UR4, UPT, UPT, URZ, URZ, URZ, UP0, !UPT ;  /* 0x000000ffff047290 */ /* 0x000fc800087fe4ff */
[----:B------:R-:W-:Y:S02]  /*2fc0*/  LOP3.LUT R0, R7, 0x1f, R10, 0xf8, !PT ;  /* 0x0000001f07007812 */ /* 0x000fe400078ef80a */
[----:B------:R-:W-:Y:S02]  /*2fd0*/  MOV R7, UR4 ;  /* 0x0000000400077c02 */ /* 0x000fe40008000f00 */
[----:B0-----:R-:W-:-:S04]  /*2fe0*/  LEA R2, P0, R0, UR8, 0x1 ;  /* 0x0000000800027c11 */ /* 0x001fc8000f8008ff */
[----:B------:R-:W-:Y:S02]  /*2ff0*/  LEA.HI.X R3, R0, UR9, R7, 0x1, P0 ;  /* 0x0000000900037c11 */ /* 0x000fe400080f0c07 */
[----:B------:R-:W-:-:S03]  /*3000*/  PRMT R0, R5, 0x7632, R0 ;  /* 0x0000763205007816 */ /* 0x000fc60000000000 */
[----:B------:R-:W-:Y:S04]  /*3010*/  STG.E.U16 desc[UR36][R2.64], R5 ;  /* 0x0000000502007986 */ /* 0x000fe8000c101524 */
[----:B------:R-:W-:Y:S04]  /*3020*/  STG.E.U16 desc[UR36][R2.64+0x40], R0 ;  /* 0x0000400002007986 */ /* 0x000fe8000c101524 */
[----:B------:R-:W-:Y:S04]  /*3030*/  STG.E.U16 desc[UR36][R2.64+0x80], R4 ;  /* 0x0000800402007986 */ /* 0x000fe8000c101524 */
[----:B------:R-:W-:Y:S01]  /*3040*/  STG.E.U16 desc[UR36][R2.64+0xc0], R6 ;  /* 0x0000c00602007986 */ /* 0x000fe2000c101524 */
[----:B------:R-:W-:Y:S05]  /*3050*/  EXIT ;  /* 0x000000000000794d */ /* 0x000fea0003800000 */
.L_x_2191:
        /* <DEDUP_REMOVED lines=16> */
.L_x_2226:
[----:B------:R-:W-:Y:S05]  /*3160*/  EXIT ;  /* 0x000000000000794d */ /* 0x000fea0003800000 */
.L_x_2193:
[----:B------:R-:W-:Y:S02]  /*3170*/  HFMA2 R12, -RZ, RZ, 0, 9.5367431640625e-07 ;  /* 0x00000010ff0c7431 */ /* 0x000fe400000001ff */
[----:B------:R-:W-:Y:S01]  /*3180*/  IMAD.MOV.U32 R11, RZ, RZ, 0x1f ;  /* 0x0000001fff0b7424 */ /* 0x000fe200078e00ff */
[----:B------:R-:W-:-:S07]  /*3190*/  MOV R15, 0xffffffff ;  /* 0xffffffff000f7802 */ /* 0x000fce0000000f00 */
[----:B------:R-:W-:Y:S05]  /*31a0*/  WARPSYNC.COLLECTIVE R15, `(.L_x_2227) ;  /* 0x000000000f087348 */ /* 0x000fea0003c00000 */
[----:B------:R0:W1:Y:S02]  /*31b0*/  SHFL.BFLY P6, R14, R13, R12, R11 ;  /* 0x0c00000c0d0e7389 */ /* 0x00006400000c000b */
[----:B01----:R-:W-:Y:S05]  /*31c0*/  ENDCOLLECTIVE ;  /* 0x000000000000791b */ /* 0x003fea0003800000 */
.L_x_2227:
[----:B------:R-:W-:Y:S01]  /*31d0*/  IMAD.MOV.U32 R12, RZ, RZ, 0x8 ;  /* 0x00000008ff0c7424 */ /* 0x000fe200078e00ff */
[----:B------:R-:W-:-:S04]  /*31e0*/  FMNMX.FTZ R0, R14, -3.40282346638528859812e+38, !PT ;  /* 0xff7fffff0e007809 */ /* 0x000fc80007810000 */
[----:B------:R-:W-:-:S07]  /*31f0*/  MOV R13, R0 ;  /* 0x00000000000d7202 */ /* 0x000fce0000000f00 */
[----:B------:R-:W-:Y:S05]  /*3200*/  WARPSYNC.COLLECTIVE R15, `(.L_x_2228) ;  /* 0x000000000f087348 */ /* 0x000fea0003c00000 */
[----:B------:R0:W1:Y:S02]  /*3210*/  SHFL.BFLY P6, R14, R13, R12, R11 ;  /* 0x0c00000c0d0e7389 */ /* 0x00006400000c000b */
[----:B01----:R-:W-:Y:S05]  /*3220*/  ENDCOLLECTIVE ;  /* 0x000000000000791b */ /* 0x003fea0003800000 */
.L_x_2228:
[----:B------:R-:W-:Y:S01]  /*3230*/  HFMA2 R12, -RZ, RZ, 0, 2.384185791015625e-07 ;  /* 0x00000004ff0c7431 */ /* 0x000fe200000001ff */
[----:B------:R-:W-:-:S04]  /*3240*/  FMNMX.FTZ R2, R0, R14, !PT ;  /* 0x0000000e00027209 */ /* 0x000fc80007810000 */
[----:B------:R-:W-:-:S07]  /*3250*/  MOV R13, R2 ;  /* 0x00000002000d7202 */ /* 0x000fce0000000f00 */
[----:B------:R-:W-:Y:S05]  /*3260*/  WARPSYNC.COLLECTIVE R15, `(.L_x_2229) ;  /* 0x000000000f087348 */ /* 0x000fea0003c00000 */
[----:B------:R0:W1:Y:S02]  /*3270*/  SHFL.BFLY P6, R14, R13, R12, R11 ;  /* 0x0c00000c0d0e7389 */ /* 0x00006400000c000b */
[----:B01----:R-:W-:Y:S05]  /*3280*/  ENDCOLLECTIVE ;  /* 0x000000000000791b */ /* 0x003fea0003800000 */
.L_x_2229:
[----:B------:R-:W-:Y:S05]  /*3290*/  BRA `(.L_x_2230) ;  /* 0xffffffd800387947 */ /* 0x000fea000383ffff */
.L_x_2231:
        /* <DEDUP_REMOVED lines=14> */
.L_x_25619:


//--------------------- .text._ZN4vllm25paged_attention_v1_kernelI13__nv_bfloat16hLi120ELi8ELi128ELNS_18Fp8KVCacheDataTypeE2ELb1EEEvPT_PKS3_PKT0_S9_ifPKiSB_iPKfiiiSD_SD_iiiii --------------------------
	.section	.text._ZN4vllm25paged_attention_v1_kernelI13__nv_bfloat16hLi120ELi8ELi128ELNS_18Fp8KVCacheDataTypeE2ELb1EEEvPT_PKS3_PKT0_S9_ifPKiSB_iPKfiiiSD_SD_iiiii,"ax",@progbits
	.align	128
        .global         _ZN4vllm25paged_attention_v1_kernelI13__nv_bfloat16hLi120ELi8ELi128ELNS_18Fp8KVCacheDataTypeE2ELb1EEEvPT_PKS3_PKT0_S9_ifPKiSB_iPKfiiiSD_SD_iiiii
        .type           _ZN4vllm25paged_attention_v1_kernelI13__nv_bfloat16hLi120ELi8ELi128ELNS_18Fp8KVCacheDataTypeE2ELb1EEEvPT_PKS3_PKT0_S9_ifPKiSB_iPKfiiiSD_SD_iiiii,@function
        .size           _ZN4vllm25paged_attention_v1_kernelI13__nv_bfloat16hLi120ELi8ELi128ELNS_18Fp8KVCacheDataTypeE2ELb1EEEvPT_PKS3_PKT0_S9_ifPKiSB_iPKfiiiSD_SD_iiiii,(.L_x_25620 - _ZN4vllm25paged_attention_v1_kernelI13__nv_bfloat16hLi120ELi8ELi128ELNS_18Fp8KVCacheDataTypeE2ELb1EEEvPT_PKS3_PKT0_S9_ifPKiSB_iPKfiiiSD_SD_iiiii)
        .other          _ZN4vllm25paged_attention_v1_kernelI13__nv_bfloat16hLi120ELi8ELi128ELNS_18Fp8KVCacheDataTypeE2ELb1EEEvPT_PKS3_PKT0_S9_ifPKiSB_iPKfiiiSD_SD_iiiii,@"STO_CUDA_ENTRY STV_DEFAULT"
_ZN4vllm25paged_attention_v1_kernelI13__nv_bfloat16hLi120ELi8ELi128ELNS_18Fp8KVCacheDataTypeE2ELb1EEEvPT_PKS3_PKT0_S9_ifPKiSB_iPKfiiiSD_SD_iiiii:
.text._ZN4vllm25paged_attention_v1_kernelI13__nv_bfloat16hLi120ELi8ELi128ELNS_18Fp8KVCacheDataTypeE2ELb1EEEvPT_PKS3_PKT0_S9_ifPKiSB_iPKfiiiSD_SD_iiiii:
        /* <DEDUP_REMOVED lines=45> */
[----:B------:R-:W-:-:S04]  /*02d0*/  @!P1 IADD3 R5, PT, PT, R5, 0x1, RZ ;  /* 0x0000000105059810 */ /* 0x000fc80007ffe0ff */
[----:B------:R-:W-:Y:S02]  /*02e0*/  ISETP.GE.U32.AND P0, PT, R7, R0, PT ;  /* 0x000000000700720c */ /* 0x000fe40003f06070 */
[----:B-1----:R-:W-:-:S11]  /*02f0*/  SHF.R.U32.HI R4, RZ, 0x5, R3 ;  /* 0x00000005ff047819 */ /* 0x002fd60000011603 */
[----:B------:R-:W-:Y:S01]  /*0300*/  @P0 VIADD R5, R5, 0x1 ;  /* 0x0000000105050836 */ /* 0x000fe20000000000 */
[----:B------:R-:W-:Y:S02]  /*0310*/  ISETP.NE.AND P0, PT, R6, RZ, PT ;  /* 0x000000ff0600720c */ /* 0x000fe40003f05270 */
[----:B------:R-:W-:Y:S02]  /*0320*/  ISETP.GE.AND P1, PT, R4, UR43, PT ;  /* 0x0000002b04007c0c */ /* 0x000fe4000bf26270 */
[----:B------:R-:W-:Y:S01]  /*0330*/  @!P2 IADD3 R5, PT, PT, -R5, RZ, RZ ;  /* 0x000000ff0505a210 */ /* 0x000fe20007ffe1ff */
[----:B0-----:R-:W-:Y:S10]  /*0340*/  BRA.U UP0, `(.L_x_2232) ;  /* 0x0000000100f47547 */ /* 0x001ff4000b800000 */
[----:B------:R-:W0:Y:S01]  /*0350*/  LDCU UR5, c[0x0][0x3a0] ;  /* 0x00007400ff0577ac */ /* 0x000e220008000800 */
[----:B------:R-:W-:Y:S02]  /*0360*/  IABS R12, UR42 ;  /* 0x0000002a000c7c13 */ /* 0x000fe40008000000 */
[----:B------:R-:W-:Y:S01]  /*0370*/  IABS R13, UR41 ;  /* 0x00000029000d7c13 */ /* 0x000fe20008000000 */
[----:B------:R-:W1:Y:S01]  /*0380*/  LDCU UR6, c[0x0][0x3e8] ;  /* 0x00007d00ff0677ac */ /* 0x000e620008000800 */
[----:B0-----:R-:W-:Y:S01]  /*0390*/  IMAD.U32 R7, RZ, RZ, UR5 ;  /* 0x00000005ff077e24 */ /* 0x001fe2000f8e00ff */
[----:B------:R-:W-:Y:S02]  /*03a0*/  ULOP3.LUT UR4, UR42, UR5, URZ, 0x3c, !UPT ;  /* 0x000000052a047292 */ /* 0x000fe4000f8e3cff */
[----:B------:R-:W-:Y:S02]  /*03b0*/  ISETP.NE.AND P3, PT, RZ, UR5, PT ;  /* 0x00000005ff007c0c */ /* 0x000fe4000bf65270 */
[----:B------:R-:W-:-:S02]  /*03c0*/  IABS R10, R7 ;  /* 0x00000007000a7213 */ /* 0x000fc40000000000 */
        /* <DEDUP_REMOVED lines=9> */
[----:B------:R-:W-:-:S04]  /*0460*/  IMAD.MOV.U32 R11, RZ, RZ, R12 ;  /* 0x000000ffff0b7224 */ /* 0x000fc800078e000c */
[----:B------:R-:W-:-:S05]  /*0470*/  IMAD.HI.U32 R9, R9, R11, RZ ;  /* 0x0000000b09097227 */ /* 0x000fca00078e00ff */
[----:B------:R-:W-:-:S05]  /*0480*/  IADD3 R7, PT, PT, -R9, RZ, RZ ;  /* 0x000000ff09077210 */ /* 0x000fca0007ffe1ff */
[----:B------:R-:W-:-:S05]  /*0490*/  IMAD R7, R10, R7, R11 ;  /* 0x000000070a077224 */ /* 0x000fca00078e020b */
[----:B------:R-:W-:-:S13]  /*04a0*/  ISETP.GT.U32.AND P4, PT, R10, R7, PT ;  /* 0x000000070a00720c */ /* 0x000fda0003f84070 */
[----:B------:R-:W-:Y:S01]  /*04b0*/  @!P4 IMAD.IADD R7, R7, 0x1, -R10 ;  /* 0x000000010707c824 */ /* 0x000fe200078e0a0a */
[----:B------:R-:W-:-:S04]  /*04c0*/  @!P4 IADD3 R9, PT, PT, R9, 0x1, RZ ;  /* 0x000000010909c810 */ /* 0x000fc80007ffe0ff */
[----:B------:R-:W-:Y:S02]  /*04d0*/  ISETP.GE.U32.AND P2, PT, R7, R10, PT ;  /* 0x0000000a0700720c */ /* 0x000fe40003f46070 */
[----:B------:R-:W-:-:S11]  /*04e0*/  @!P3 LOP3.LUT R7, RZ, UR5, RZ, 0x33, !PT ;  /* 0x00000005ff07bc12 */ /* 0x000fd6000f8e33ff */
[----:B------:R-:W-:-:S05]  /*04f0*/  @P2 VIADD R9, R9, 0x1 ;  /* 0x0000000109092836 */ /* 0x000fca0000000000 */
[----:B------:R-:W-:-:S04]  /*0500*/  @!P5 IADD3 R9, PT, PT, -R9, RZ, RZ ;  /* 0x000000ff0909d210 */ /* 0x000fc80007ffe1ff */
[----:B------:R-:W-:Y:S02]  /*0510*/  R2UR UR8, R9 ;  /* 0x00000000090872ca */ /* 0x000fe400000e0000 */
[----:B------:R-:W-:-:S13]  /*0520*/  @!P3 R2UR UR8, R7 ;  /* 0x000000000708b2ca */ /* 0x000fda00000e0000 */
[----:B------:R-:W-:Y:S01]  /*0530*/  IMAD.U32 R12, RZ, RZ, UR8 ;  /* 0x00000008ff0c7e24 */ /* 0x000fe2000f8e00ff */
[----:B------:R-:W-:-:S04]  /*0540*/  UISETP.NE.AND UP0, UPT, UR8, URZ, UPT ;  /* 0x000000ff0800728c */ /* 0x000fc8000bf05270 */
[-C--:B------:R-:W-:Y:S02]  /*0550*/  IABS R10, R12.reuse ;  /* 0x0000000c000a7213 */ /* 0x080fe40000000000 */
[----:B------:R-:W-:Y:S02]  /*0560*/  IABS R14, R12 ;  /* 0x0000000c000e7213 */ /* 0x000fe40000000000 */
[----:B------:R-:W0:Y:S01]  /*0570*/  I2F.RP R7, R10 ;  /* 0x0000000a00077306 */ /* 0x000e220000209400 */
[----:B------:R-:W-:-:S07]  /*0580*/  MOV R12, R13 ;  /* 0x0000000d000c7202 */ /* 0x000fce0000000f00 */
[----:B0-----:R-:W0:Y:S02]  /*0590*/  MUFU.RCP R7, R7 ;  /* 0x0000000700077308 */ /* 0x001e240000001000 */
[----:B0-----:R-:W-:Y:S02]  /*05a0*/  IADD3 R8, PT, PT, R7, 0xffffffe, RZ ;  /* 0x0ffffffe07087810 */ /* 0x001fe40007ffe0ff */
[----:B------:R-:W-:-:S04]  /*05b0*/  IADD3 R7, PT, PT, RZ, -R14, RZ ;  /* 0x8000000eff077210 */ /* 0x000fc80007ffe0ff */
[----:B------:R0:W2:Y:S02]  /*05c0*/  F2I.FTZ.U32.TRUNC.NTZ R9, R8 ;  /* 0x0000000800097305 */ /* 0x0000a4000021f000 */
[----:B0-----:R-:W-:Y:S02]  /*05d0*/  IMAD.MOV.U32 R8, RZ, RZ, RZ ;  /* 0x000000ffff087224 */ /* 0x001fe400078e00ff */
[----:B--2---:R-:W-:-:S04]  /*05e0*/  IMAD.MOV R11, RZ, RZ, -R9 ;  /* 0x000000ffff0b7224 */ /* 0x004fc800078e0a09 */
[----:B------:R-:W-:-:S04]  /*05f0*/  IMAD R11, R11, R10, RZ ;  /* 0x0000000a0b0b7224 */ /* 0x000fc800078e02ff */
[----:B------:R-:W-:-:S06]  /*0600*/  IMAD.HI.U32 R9, R9, R11, R8 ;  /* 0x0000000b09097227 */ /* 0x000fcc00078e0008 */
[----:B------:R-:W-:-:S04]  /*0610*/  IMAD.HI.U32 R9, R9, R12, RZ ;  /* 0x0000000c09097227 */ /* 0x000fc800078e00ff */
[----:B------:R-:W-:-:S05]  /*0620*/  IMAD R7, R9, R7, R12 ;  /* 0x0000000709077224 */ /* 0x000fca00078e020c */
[----:B------:R-:W-:-:S13]  /*0630*/  ISETP.GT.U32.AND P3, PT, R10, R7, PT ;  /* 0x000000070a00720c */ /* 0x000fda0003f64070 */
[----:B------:R-:W-:Y:S02]  /*0640*/  @!P3 IMAD.IADD R7, R7, 0x1, -R10 ;  /* 0x000000010707b824 */ /* 0x000fe400078e0a0a */
[----:B------:R-:W-:-:S03]  /*0650*/  @!P3 VIADD R9, R9, 0x1 ;  /* 0x000000010909b836 */ /* 0x000fc60000000000 */
[----:B------:R-:W-:Y:S02]  /*0660*/  ISETP.GE.U32.AND P2, PT, R7, R10, PT ;  /* 0x0000000a0700720c */ /* 0x000fe40003f46070 */
[----:B------:R-:W-:-:S04]  /*0670*/  MOV R7, UR8 ;  /* 0x0000000800077c02 */ /* 0x000fc80008000f00 */
[----:B------:R-:W-:-:S07]  /*0680*/  LOP3.LUT R7, R7, UR41, RZ, 0x3c, !PT ;  /* 0x0000002907077c12 */ /* 0x000fce000f8e3cff */
[----:B------:R-:W-:Y:S02]  /*0690*/  @P2 IADD3 R9, PT, PT, R9, 0x1, RZ ;  /* 0x0000000109092810 */ /* 0x000fe40007ffe0ff */
[----:B------:R-:W-:Y:S02]  /*06a0*/  ISETP.GE.AND P2, PT, R7, RZ, PT ;  /* 0x000000ff0700720c */ /* 0x000fe40003f46270 */
[----:B------:R-:W-:-:S13]  /*06b0*/  R2UR UR4, R9 ;  /* 0x00000000090472ca */ /* 0x000fda00000e0000 */
[----:B------:R-:W-:-:S05]  /*06c0*/  @!P2 IMAD R7, RZ, RZ, -UR4 ;  /* 0x80000004ff07ae24 */ /* 0x000fca000f8e02ff */
[----:B------:R-:W-:-:S09]  /*06d0*/  @!P2 R2UR UR4, R7 ;  /* 0x000000000704a2ca */ /* 0x000fd200000e0000 */
[----:B------:R-:W-:-:S04]  /*06e0*/  @!UP0 ULOP3.LUT UR4, URZ, UR8, URZ, 0x33, !UPT ;  /* 0x00000008ff048292 */ /* 0x000fc8000f8e33ff */
[----:B-1----:R-:W-:-:S04]  /*06f0*/  UIMAD UR4, UR6, UR5, UR4 ;  /* 0x00000005060472a4 */ /* 0x002fc8000f8e0204 */
[----:B------:R-:W-:-:S04]  /*0700*/  UIADD3 UR4, UPT, UPT, -UR4, URZ, URZ ;  /* 0x000000ff04047290 */ /* 0x000fc8000fffe1ff */
[----:B------:R-:W-:-:S12]  /*0710*/  UIMAD UR39, UR7, UR4, 0x1 ;  /* 0x00000001072774a4 */ /* 0x000fd8000f8e0204 */
.L_x_2232:
        /* <DEDUP_REMOVED lines=15> */
[----:B0-----:R-:W-:Y:S02]  /*0810*/  HFMA2 R10, -RZ, RZ, 0, 0 ;  /* 0x00000000ff0a7431 */ /* 0x001fe400000001ff */
[----:B--2---:R-:W-:-:S04]  /*0820*/  IMAD.MOV R14, RZ, RZ, -R11 ;  /* 0x000000ffff0e7224 */ /* 0x004fc800078e0a0b */
[----:B------:R-:W-:-:S04]  /*0830*/  IMAD R13, R14, R7, RZ ;  /* 0x000000070e0d7224 */ /* 0x000fc800078e02ff */
[----:B------:R-:W-:Y:S01]  /*0840*/  IMAD.HI.U32 R9, R11, R13, R10 ;  /* 0x0000000d0b097227 */ /* 0x000fe200078e000a */
[----:B------:R-:W-:Y:S02]  /*0850*/  LOP3.LUT R11, R12, 0x7, RZ, 0xc0, !PT ;  /* 0x000000070c0b7812 */ /* 0x000fe400078ec0ff */
[----:B------:R-:W-:Y:S01]  /*0860*/  IABS R13, R8 ;  /* 0x00000008000d7213 */ /* 0x000fe20000000000 */
[----:B------:R-:W-:Y:S01]  /*0870*/  IMAD.MOV.U32 R10, RZ, RZ, R4 ;  /* 0x000000ffff0a7224 */ /* 0x000fe200078e0004 */
[----:B-1----:R-:W-:-:S07]  /*0880*/  IADD3 R12, PT, PT, R5, -UR4, RZ ;  /* 0x80000004050c7c10 */ /* 0x002fce000fffe0ff */
.L_x_2236:
        /* <DEDUP_REMOVED lines=42> */
.L_x_2234:
[----:B------:R-:W-:Y:S05]  /*0b30*/  BSYNC.RECONVERGENT B6 ;  /* 0x0000000000067941 */ /* 0x000fea0003800200 */
.L_x_2233:
        /* <DEDUP_REMOVED lines=8> */
.L_x_2274:
        /* <DEDUP_REMOVED lines=39> */
.L_x_2242:
        /* <DEDUP_REMOVED lines=11> */
.L_x_2241:
[----:B------:R-:W-:Y:S05]  /*0ee0*/  BSYNC.RECONVERGENT B1 ;  /* 0x0000000000017941 */ /* 0x000fea0003800200 */
.L_x_2240:
        /* <DEDUP_REMOVED lines=13> */
.L_x_2245:
        /* <DEDUP_REMOVED lines=100> */
.L_x_2244:
[----:B------:R-:W-:Y:S05]  /*1600*/  BSYNC.RECONVERGENT B1 ;  /* 0x0000000000017941 */ /* 0x000fea0003800200 */
.L_x_2243:
        /* <DEDUP_REMOVED lines=55> */
.L_x_2247:
[----:B------:R-:W-:Y:S05]  /*1980*/  BSYNC.RECONVERGENT B1 ;  /* 0x0000000000017941 */ /* 0x000fea0003800200 */
.L_x_2246:
        /* <DEDUP_REMOVED lines=26> */
.L_x_2239:
[----:B------:R-:W-:Y:S05]  /*1b30*/  BSYNC.RECONVERGENT B0 ;  /* 0x0000000000007941 */ /* 0x000fea0003800200 */
.L_x_2238:
        /* <DEDUP_REMOVED lines=38> */
.L_x_2252:
[----:B------:R-:W0:Y:S01]  /*1da0*/  LDS R11, [R8] ;  /* 0x00000000080b7984 */ /* 0x000e220000000800 */
[----:B------:R-:W-:-:S05]  /*1db0*/  VIADD R9, R9, 0x1 ;  /* 0x0000000109097836 */ /* 0x000fca0000000000 */
[----:B------:R-:W-:Y:S01]  /*1dc0*/  ISETP.NE.AND P0, PT, R9, RZ, PT ;  /* 0x000000ff0900720c */ /* 0x000fe20003f05270 */
[----:B0-----:R-:W-:-:S05]  /*1dd0*/  FMUL.FTZ R11, R11, R2 ;  /* 0x000000020b0b7220 */ /* 0x001fca0000410000 */
[----:B------:R0:W-:Y:S02]  /*1de0*/  STS [R8], R11 ;  /* 0x0000000b08007388 */ /* 0x0001e40000000800 */
[----:B0-----:R-:W-:-:S05]  /*1df0*/  IADD3 R8, PT, PT, R8, 0x200, RZ ;  /* 0x0000020008087810 */ /* 0x001fca0007ffe0ff */
[----:B------:R-:W-:Y:S05]  /*1e00*/  @P0 BRA `(.L_x_2252) ;  /* 0xfffffffc00e40947 */ /* 0x000fea000383ffff */
.L_x_2251:
[----:B------:R-:W-:Y:S05]  /*1e10*/  BSYNC.RECONVERGENT B1 ;  /* 0x0000000000017941 */ /* 0x000fea0003800200 */
.L_x_2250:
        /* <DEDUP_REMOVED lines=13> */
.L_x_2255:
        /* <DEDUP_REMOVED lines=52> */
.L_x_2254:
[----:B------:R-:W-:Y:S05]  /*2230*/  BSYNC.RECONVERGENT B1 ;  /* 0x0000000000017941 */ /* 0x000fea0003800200 */
.L_x_2253:
        /* <DEDUP_REMOVED lines=31> */
.L_x_2257:
[----:B------:R-:W-:Y:S05]  /*2430*/  BSYNC.RECONVERGENT B1 ;  /* 0x0000000000017941 */ /* 0x000fea0003800200 */
.L_x_2256:
        /* <DEDUP_REMOVED lines=14> */
.L_x_2249:
[----:B------:R-:W-:Y:S05]  /*2520*/  BSYNC.RECONVERGENT B0 ;  /* 0x0000000000007941 */ /* 0x000fea0003800200 */
.L_x_2248:
[----:B------:R-:W-:Y:S01]  /*2530*/  BAR.SYNC.DEFER_BLOCKING 0x0 ;  /* 0x0000000000007b1d */ /* 0x000fe20000010000 */
[----:B------:R-:W-:-:S13]  /*2540*/  ISETP.GE.AND P0, PT, R4, UR43, PT ;  /* 0x0000002b04007c0c */ /* 0x000fda000bf06270 */
[----:B------:R-:W-:Y:S05]  /*2550*/  @P0 BRA `(.L_x_2258) ;  /* 0x0000000400480947 */ /* 0x000fea0003800000 */
[----:B------:R-:W2:Y:S01]  /*2560*/  LDCU UR4, c[0x0][0x3ec] ;  /* 0x00007d80ff0477ac */ /* 0x000ea20008000800 */
[----:B------:R-:W-:Y:S01]  /*2570*/  MOV R16, R4 ;  /* 0x0000000400107202 */ /* 0x000fe20000000f00 */
[----:B--2---:R-:W-:-:S07]  /*2580*/  VIADD R17, R5, -UR4 ;  /* 0x8000000405117c36 */ /* 0x004fce0008000000 */
.L_x_2261:
        /* <DEDUP_REMOVED lines=62> */
[----:B------:R-:W-:Y:S01]  /*2970*/  MOV R8, 0x219 ;  /* 0x0000021900087802 */ /* 0x000fe20000000f00 */
[----:B------:R-:W-:Y:S01]  /*2980*/  IMAD.MOV.U32 R12, RZ, RZ, 0x1 ;  /* 0x00000001ff0c7424 */ /* 0x000fe200078e00ff */
[----:B------:R-:W-:Y:S01]  /*2990*/  MOV R13, RZ ;  /* 0x000000ff000d7202 */ /* 0x000fe20000000f00 */
[----:B------:R-:W1:Y:S01]  /*29a0*/  LDCU.64 UR6, c[0x4][0x180] ;  /* 0x01003000ff0677ac */ /* 0x000e620008000a00 */
[----:B------:R-:W2:Y:S01]  /*29b0*/  LDC.64 R2, c[0x4][R2] ;  /* 0x0100000002027b82 */ /* 0x000ea20000000a00 */
[----:B------:R-:W3:Y:S01]  /*29c0*/  LDCU.64 UR8, c[0x4][0x88] ;  /* 0x01001100ff0877ac */ /* 0x000ee20008000a00 */
[----:B0-----:R-:W-:Y:S01]  /*29d0*/  IMAD.U32 R4, RZ, RZ, UR4 ;  /* 0x00000004ff047e24 */ /* 0x001fe2000f8e00ff */
[----:B------:R-:W-:Y:S01]  /*29e0*/  MOV R5, UR5 ;  /* 0x0000000500057c02 */ /* 0x000fe20008000f00 */
[----:B-1----:R-:W-:Y:S01]  /*29f0*/  IMAD.U32 R6, RZ, RZ, UR6 ;  /* 0x00000006ff067e24 */ /* 0x002fe2000f8e00ff */
[----:B------:R-:W-:Y:S01]  /*2a00*/  MOV R7, UR7 ;  /* 0x0000000700077c02 */ /* 0x000fe20008000f00 */
[----:B---3--:R-:W-:Y:S01]  /*2a10*/  IMAD.U32 R10, RZ, RZ, UR8 ;  /* 0x00000008ff0a7e24 */ /* 0x008fe2000f8e00ff */
[----:B------:R-:W-:-:S07]  /*2a20*/  MOV R11, UR9 ;  /* 0x00000009000b7c02 */ /* 0x000fce0008000f00 */
[----:B------:R-:W-:-:S07]  /*2a30*/  LEPC R20, `(.L_x_2260) ;  /* 0x000000001014794e */ /* 0x000fce0000000000 */
[----:B--2---:R-:W-:Y:S05]  /*2a40*/  CALL.ABS.NOINC R2 ;  /* 0x0000000002007343 */ /* 0x004fea0003c00000 */
.L_x_2260:
[----:B------:R-:W-:Y:S05]  /*2a50*/  BSYNC.RECONVERGENT B6 ;  /* 0x0000000000067941 */ /* 0x000fea0003800200 */
.L_x_2259:
[----:B------:R-:W-:-:S13]  /*2a60*/  ISETP.NE.AND P6, PT, R18, RZ, PT ;  /* 0x000000ff1200720c */ /* 0x000fda0003fc5270 */
[----:B------:R-:W-:Y:S05]  /*2a70*/  @!P6 BRA `(.L_x_2261) ;  /* 0xfffffff800c4e947 */ /* 0x000fea000383ffff */
.L_x_2258:
[----:B-1----:R-:W1:Y:S01]  /*2a80*/  S2R R0, SR_TID.X ;  /* 0x0000000000007919 */ /* 0x002e620000002100 */
[----:B------:R-:W-:Y:S05]  /*2a90*/  WARPSYNC.ALL ;  /* 0x0000000000007948 */ /* 0x000fea0003800000 */
[----:B------:R-:W2:Y:S01]  /*2aa0*/  S2UR UR5, SR_CgaCtaId ;  /* 0x00000000000579c3 */ /* 0x000ea20000008800 */
[----:B------:R-:W-:-:S07]  /*2ab0*/  UMOV UR4, 0x400 ;  /* 0x0000040000047882 */ /* 0x000fce0000000000 */
[----:B------:R-:W-:Y:S01]  /*2ac0*/  BAR.SYNC.DEFER_BLOCKING 0x0 ;  /* 0x0000000000007b1d */ /* 0x000fe20000010000 */
[----:B------:R-:W-:Y:S01]  /*2ad0*/  UIADD3 UR4, UPT, UPT, UR4, 0x20, URZ ;  /* 0x0000002004047890 */ /* 0x000fe2000fffe0ff */
[----:B------:R-:W-:-:S04]  /*2ae0*/  IMAD.MOV.U32 R7, RZ, RZ, RZ ;  /* 0x000000ffff077224 */ /* 0x000fc800078e00ff */
[----:B------:R-:W-:Y:S01]  /*2af0*/  BSSY.RECONVERGENT B0, `(.L_x_2262) ;  /* 0x0000014000007945 */ /* 0x000fe20003800200 */
[----:B--2---:R-:W-:Y:S01]  /*2b00*/  ULEA UR4, UR5, UR4, 0x18 ;  /* 0x0000000405047291 */ /* 0x004fe2000f8ec0ff */
[C---:B-1----:R-:W-:Y:S02]  /*2b10*/  LOP3.LUT R3, R0.reuse, 0x3c0, RZ, 0xc0, !PT ;  /* 0x000003c000037812 */ /* 0x042fe400078ec0ff */
[----:B0-----:R-:W-:Y:S02]  /*2b20*/  SHF.R.U32.HI R2, RZ, 0x5, R0 ;  /* 0x00000005ff027819 */ /* 0x001fe40000011600 */
[----:B------:R-:W-:Y:S02]  /*2b30*/  ISETP.NE.AND P1, PT, R3, 0x40, PT ;  /* 0x000000400300780c */ /* 0x000fe40003f25270 */
[C---:B------:R-:W-:Y:S02]  /*2b40*/  LOP3.LUT R11, R0.reuse, 0x1f, RZ, 0xc0, !PT ;  /* 0x0000001f000b7812 */ /* 0x040fe400078ec0ff */
[----:B------:R-:W-:-:S02]  /*2b50*/  ISETP.GT.U32.AND P2, PT, R0, 0x3f, PT ;  /* 0x0000003f0000780c */ /* 0x000fc40003f44070 */
[C---:B------:R-:W-:Y:S02]  /*2b60*/  ISETP.GT.U32.AND P0, PT, R0.reuse, 0x1f, PT ;  /* 0x0000001f0000780c */ /* 0x040fe40003f04070 */
[----:B------:R-:W-:Y:S01]  /*2b70*/  LOP3.LUT R4, R0, 0x3e0, RZ, 0xc0, !PT ;  /* 0x000003e000047812 */ /* 0x000fe200078ec0ff */
[----:B------:R-:W-:Y:S01]  /*2b80*/  IMAD R0, R2, 0x78, R11 ;  /* 0x0000007802007824 */ /* 0x000fe200078e020b */
[----:B------:R-:W-:Y:S02]  /*2b90*/  MOV R3, RZ ;  /* 0x000000ff00037202 */ /* 0x000fe40000000f00 */
[----:B------:R-:W-:Y:S02]  /*2ba0*/  ISETP.NE.AND P3, PT, R4, 0x20, PT ;  /* 0x000000200400780c */ /* 0x000fe40003f65270 */
[----:B------:R-:W-:Y:S02]  /*2bb0*/  CS2R R4, SRZ ;  /* 0x0000000000047805 */ /* 0x000fe4000001ff00 */
[----:B------:R-:W-:Y:S01]  /*2bc0*/  LEA R0, R0, UR4, 0x2 ;  /* 0x0000000400007c11 */ /* 0x000fe2000f8e10ff */
[----:B------:R-:W-:Y:S08]  /*2bd0*/  @P1 BRA `(.L_x_2263) ;  /* 0x0000000000141947 */ /* 0x000ff00003800000 */
[----:B------:R-:W-:Y:S01]  /*2be0*/  ISETP.GT.U32.AND P1, PT, R11, 0x17, PT ;  /* 0x000000170b00780c */ /* 0x000fe20003f24070 */
[----:B------:R0:W-:Y:S04]  /*2bf0*/  STS [R0+-0x3c0], RZ ;  /* 0xfffc40ff00007388 */ /* 0x0001e80000000800 */
[----:B------:R0:W-:Y:S04]  /*2c00*/  STS [R0+-0x340], RZ ;  /* 0xfffcc0ff00007388 */ /* 0x0001e80000000800 */
[----:B------:R0:W-:Y:S04]  /*2c10*/  STS [R0+-0x2c0], RZ ;  /* 0xfffd40ff00007388 */ /* 0x0001e80000000800 */
[----:B------:R0:W-:Y:S02]  /*2c20*/  @!P1 STS [R0+-0x240], RZ ;  /* 0xfffdc0ff00009388 */ /* 0x0001e40000000800 */
.L_x_2263:
[----:B------:R-:W-:Y:S05]  /*2c30*/  BSYNC.RECONVERGENT B0 ;  /* 0x0000000000007941 */ /* 0x000fea0003800200 */
.L_x_2262:
        /* <DEDUP_REMOVED lines=12> */
.L_x_2265:
[----:B------:R-:W-:Y:S05]  /*2d00*/  BSYNC.RECONVERGENT B0 ;  /* 0x0000000000007941 */ /* 0x000fea0003800200 */
.L_x_2264:
        /* <DEDUP_REMOVED lines=8> */
.L_x_2267:
[----:B------:R-:W-:Y:S05]  /*2d90*/  BSYNC.RECONVERGENT B0 ;  /* 0x0000000000007941 */ /* 0x000fea0003800200 */
.L_x_2266:
        /* <DEDUP_REMOVED lines=12> */
.L_x_2269:
[----:B------:R-:W-:Y:S05]  /*2e60*/  BSYNC.RECONVERGENT B0 ;  /* 0x0000000000007941 */ /* 0x000fea0003800200 */
.L_x_2268:
[----:B------:R-:W-:Y:S06]  /*2e70*/  BAR.SYNC.DEFER_BLOCKING 0x0 ;  /* 0x0000000000007b1d */ /* 0x000fec0000010000 */
[----:B------:R-:W-:Y:S05]  /*2e80*/  @P0 EXIT ;  /* 0x000000000000094d */ /* 0x000fea0003800000 */
[----:B------:R-:W2:Y:S01]  /*2e90*/  S2UR UR6, SR_CTAID.Z ;  /* 0x00000000000679c3 */ /* 0x000ea20000002700 */
[----:B------:R-:W3:Y:S01]  /*2ea0*/  LDCU UR5, c[0x0][0x378] ;  /* 0x00006f00ff0577ac */ /* 0x000ee20008000800 */
[----:B01----:R-:W-:Y:S02]  /*2eb0*/  F2FP.BF16.F32.PACK_AB R0, RZ, R3 ;  /* 0x00000003ff00723e */ /* 0x003fe400000010ff */
[----:B------:R-:W-:Y:S01]  /*2ec0*/  F2FP.BF16.F32.PACK_AB R4, R7, R4 ;  /* 0x000000040704723e */ /* 0x000fe200000010ff */
[----:B------:R-:W-:Y:S01]  /*2ed0*/  UIMAD UR4, UR40, UR42, UR41 ;  /* 0x0000002a280472a4 */ /* 0x000fe2000f8e0229 */
[----:B------:R-:W0:Y:S03]  /*2ee0*/  LDCU.64 UR8, c[0x0][0x380] ;  /* 0x00007000ff0877ac */ /* 0x000e260008000a00 */
[----:B---3--:R-:W-:-:S04]  /*2ef0*/  UIMAD UR4, UR4, UR5, URZ ;  /* 0x00000005040472a4 */ /* 0x008fc8000f8e02ff */
[----:B------:R-:W-:Y:S02]  /*2f00*/  UIMAD UR4, UR4, 0x78, URZ ;  /* 0x00000078040478a4 */ /* 0x000fe4000f8e02ff */
[----:B--2---:R-:W-:-:S06]  /*2f10*/  UIMAD UR5, UR6, 0x78, URZ ;  /* 0x00000078060578a4 */ /* 0x004fcc000f8e02ff */
[----:B------:R-:W-:-:S04]  /*2f20*/  MOV R6, UR5 ;  /* 0x0000000500067c02 */ /* 0x000fc80008000f00 */
[----:B------:R-:W-:-:S04]  /*2f30*/  IADD3 R6, P0, P1, R11, UR4, R6 ;  /* 0x000000040b067c10 */ /* 0x000fc8000f91e006 */
[----:B------:R-:W-:Y:S02]  /*2f40*/  IADD3.X R9, PT, PT, RZ, RZ, RZ, P0, P1 ;  /* 0x000000ffff097210 */ /* 0x000fe400007e24ff */
[----:B0-----:R-:W-:-:S04]  /*2f50*/  LEA R2, P0, R6, UR8, 0x1 ;  /* 0x0000000806027c11 */ /* 0x001fc8000f8008ff */
[----:B------:R-:W-:Y:S02]  /*2f60*/  LEA.HI.X R3, R6, UR9, R9, 0x1, P0 ;  /* 0x0000000906037c11 */ /* 0x000fe400080f0c09 */
[----:B------:R-:W-:Y:S02]  /*2f70*/  ISETP.GT.U32.AND P0, PT, R11, 0x17, PT ;  /* 0x000000170b00780c */ /* 0x000fe40003f04070 */
[----:B------:R-:W-:Y:S01]  /*2f80*/  PRMT R6, R4, 0x7632, R6 ;  /* 0x0000763204067816 */ /* 0x000fe20000000006 */
[----:B------:R0:W-:Y:S04]  /*2f90*/  STG.E.U16 desc[UR36][R2.64], R4 ;  /* 0x0000000402007986 */ /* 0x0001e8000c101524 */
[----:B------:R0:W-:Y:S04]  /*2fa0*/  STG.E.U16 desc[UR36][R2.64+0x40], R6 ;  /* 0x0000400602007986 */ /* 0x0001e8000c101524 */
[----:B------:R0:W-:Y:S02]  /*2fb0*/  STG.E.U16 desc[UR36][R2.64+0x80], R0 ;  /* 0x0000800002007986 */ /* 0x0001e4000c101524 */
[----:B------:R-:W-:Y:S05]  /*2fc0*/  @P0 EXIT ;  /* 0x000000000000094d */ /* 0x000fea0003800000 */
[----:B------:R-:W-:-:S05]  /*2fd0*/  F2FP.BF16.F32.PACK_AB R5, RZ, R5 ;  /* 0x00000005ff05723e */ /* 0x000fca00000010ff */
[----:B------:R-:W-:Y:S01]  /*2fe0*/  STG.E.U16 desc[UR36][R2.64+0xc0], R5 ;  /* 0x0000c00502007986 */ /* 0x000fe2000c101524 */
[----:B------:R-:W-:Y:S05]  /*2ff0*/  EXIT ;  /* 0x000000000000794d */ /* 0x000fea0003800000 */
.L_x_2235:
        /* <DEDUP_REMOVED lines=16> */
.L_x_2270:
[----:B------:R-:W-:Y:S05]  /*3100*/  EXIT ;  /* 0x000000000000794d */ /* 0x000fea0003800000 */
.L_x_2237:
[----:B------:R-:W-:Y:S02]  /*3110*/  HFMA2 R12, -RZ, RZ, 0, 9.5367431640625e-07 ;  /* 0x00000010ff0c7431 */ /* 0x000fe400000001ff */
[----:B------:R-:W-:Y:S01]  /*3120*/  IMAD.MOV.U32 R11, RZ, RZ, 0x1f ;  /* 0x0000001fff0b7424 */ /* 0x000fe200078e00ff */
[----:B------:R-:W-:-:S07]  /*3130*/  MOV R15, 0xffffffff ;  /* 0xffffffff000f7802 */ /* 0x000fce0000000f00 */
[----:B------:R-:W-:Y:S05]  /*3140*/  WARPSYNC.COLLECTIVE R15, `(.L_x_2271) ;  /* 0x000000000f087348 */ /* 0x000fea0003c00000 */
[----:B------:R0:W1:Y:S02]  /*3150*/  SHFL.BFLY P6, R14, R13, R12, R11 ;  /* 0x0c00000c0d0e7389 */ /* 0x00006400000c000b */
[----:B01----:R-:W-:Y:S05]  /*3160*/  ENDCOLLECTIVE ;  /* 0x000000000000791b */ /* 0x003fea0003800000 */
.L_x_2271:
[----:B------:R-:W-:Y:S01]  /*3170*/  IMAD.MOV.U32 R12, RZ, RZ, 0x8 ;  /* 0x00000008ff0c7424 */ /* 0x000fe200078e00ff */
[----:B------:R-:W-:-:S04]  /*3180*/  FMNMX.FTZ R0, R14, -3.40282346638528859812e+38, !PT ;  /* 0xff7fffff0e007809 */ /* 0x000fc80007810000 */
[----:B------:R-:W-:-:S07]  /*3190*/  MOV R13, R0 ;  /* 0x00000000000d7202 */ /* 0x000fce0000000f00 */
[----:B------:R-:W-:Y:S05]  /*31a0*/  WARPSYNC.COLLECTIVE R15, `(.L_x_2272) ;  /* 0x000000000f087348 */ /* 0x000fea0003c00000 */
[----:B------:R0:W1:Y:S02]  /*31b0*/  SHFL.BFLY P6, R14, R13, R12, R11 ;  /* 0x0c00000c0d0e7389 */ /* 0x00006400000c000b */
[----:B01----:R-:W-:Y:S05]  /*31c0*/  ENDCOLLECTIVE ;  /* 0x000000000000791b */ /* 0x003fea0003800000 */
.L_x_2272:
[----:B------:R-:W-:Y:S01]  /*31d0*/  HFMA2 R12, -RZ, RZ, 0, 2.384185791015625e-07 ;  /* 0x00000004ff0c7431 */ /* 0x000fe200000001ff */
[----:B------:R-:W-:-:S04]  /*31e0*/  FMNMX.FTZ R2, R0, R14, !PT ;  /* 0x0000000e00027209 */ /* 0x000fc80007810000 */
[----:B------:R-:W-:-:S07]  /*31f0*/  MOV R13, R2 ;  /* 0x00000002000d7202 */ /* 0x000fce0000000f00 */
[----:B------:R-:W-:Y:S05]  /*3200*/  WARPSYNC.COLLECTIVE R15, `(.L_x_2273) ;  /* 0x000000000f087348 */ /* 0x000fea0003c00000 */
[----:B------:R0:W1:Y:S02]  /*3210*/  SHFL.BFLY P6, R14, R13, R12, R11 ;  /* 0x0c00000c0d0e7389 */ /* 0x00006400000c000b */
[----:B01----:R-:W-:Y:S05]  /*3220*/  ENDCOLLECTIVE ;  /* 0x000000000000791b */ /* 0x003fea0003800000 */
.L_x_2273:
[----:B------:R-:W-:Y:S05]  /*3230*/  BRA `(.L_x_2274) ;  /* 0xffffffd800607947 */ /* 0x000fea000383ffff */
.L_x_2275:
        /* <DEDUP_REMOVED lines=12> */
.L_x_25620:


//--------------------- .text._ZN4vllm25paged_attention_v1_kernelI13__nv_bfloat16hLi112ELi8ELi128ELNS_18Fp8KVCacheDataTypeE2ELb1EEEvPT_PKS3_PKT0_S9_ifPKiSB_iPKfiiiSD_SD_iiiii --------------------------
	.section	.text._ZN4vllm25paged_attention_v1_kernelI13__nv_bfloat16hLi112ELi8ELi128ELNS_18Fp8KVCacheDataTypeE2ELb1EEEvPT_PKS3_PKT0_S9_ifPKiSB_iPKfiiiSD_SD_iiiii,"ax",@progbits
	.align	128
        .global         _ZN4vllm25paged_attention_v1_kernelI13__nv_bfloat16hLi112ELi8ELi128ELNS_18Fp8KVCacheDataTypeE2ELb1EEEvPT_PKS3_PKT0_S9_ifPKiSB_iPKfiiiSD_SD_iiiii
        .type           _ZN4vllm25paged_attention_v1_kernelI13__nv_bfloat16hLi112ELi8ELi128ELNS_18Fp8KVCacheDataTypeE2ELb1EEEvPT_PKS3_PKT0_S9_ifPKiSB_iPKfiiiSD_SD_iiiii,@function
        .size           _ZN4vllm25paged_attention_v1_kernelI13__nv_bfloat16hLi112ELi8ELi128ELNS_18Fp8KVCacheDataTypeE2ELb1EEEvPT_PKS3_PKT0_S9_ifPKiSB_iPKfiiiSD_SD_iiiii,(.L_x_25621 - _ZN4vllm25paged_attention_v1_kernelI13__nv_bfloat16hLi112ELi8ELi128ELNS_18Fp8KVCacheDataTypeE2ELb1EEEvPT_PKS3_PKT0_S9_ifPKiSB_iPKfiiiSD_SD_iiiii)
        .other          _ZN4vllm25paged_attention_v1_kernelI13__nv_bfloat16hLi112ELi8ELi128ELNS_18Fp8KVCacheDataTypeE2ELb1EEEvPT_PKS3_PKT0_S9_ifPKiSB_iPKfiiiSD_SD_iiiii,@"STO_CUDA_ENTRY STV_DEFAULT"
_ZN4vllm25paged_attention_v1_kernelI13__nv_bfloat16hLi112ELi8ELi128ELNS_18Fp8KVCacheDataTypeE2ELb1EEEvPT_PKS3_PKT0_S9_ifPKiSB_iPKfiiiSD_SD_iiiii:
.text._ZN4vllm25paged_attention_v1_kernelI13__nv_bfloat16hLi112ELi8ELi128ELNS_18Fp8KVCacheDataTypeE2ELb1EEEvPT_PKS3_PKT0_S9_ifPKiSB_iPKfiiiSD_SD_iiiii:
        /* <DEDUP_REMOVED lines=114> */
.L_x_2276:
        /* <DEDUP_REMOVED lines=23> */
.L_x_2280:
        /* <DEDUP_REMOVED lines=42> */
.L_x_2278:
[----:B------:R-:W-:Y:S05]  /*0b30*/  BSYNC.RECONVERGENT B6 ;  /* 0x0000000000067941 */ /* 0x000fea0003800200 */
.L_x_2277:
        /* <DEDUP_REMOVED lines=8> */
.L_x_2318:
        /* <DEDUP_REMOVED lines=39> */
.L_x_2286:
        /* <DEDUP_REMOVED lines=11> */
.L_x_2285:
[----:B------:R-:W-:Y:S05]  /*0ee0*/  BSYNC.RECONVERGENT B1 ;  /* 0x0000000000017941 */ /* 0x000fea0003800200 */
.L_x_2284:
        /* <DEDUP_REMOVED lines=13> */
.L_x_2289:
        /* <DEDUP_REMOVED lines=100> */
.L_x_2288:
[----:B------:R-:W-:Y:S05]  /*1600*/  BSYNC.RECONVERGENT B1 ;  /* 0x0000000000017941 */ /* 0x000fea0003800200 */
.L_x_2287:
        /* <DEDUP_REMOVED lines=55> */
.L_x_2291:
[----:B------:R-:W-:Y:S05]  /*1980*/  BSYNC.RECONVERGENT B1 ;  /* 0x0000000000017941 */ /* 0x000fea0003800200 */
.L_x_2290:
        /* <DEDUP_REMOVED lines=26> */
.L_x_2283:
[----:B------:R-:W-:Y:S05]  /*1b30*/  BSYNC.RECONVERGENT B0 ;  /* 0x0000000000007941 */ /* 0x000fea0003800200 */
.L_x_2282:
        /* <DEDUP_REMOVED lines=38> */
.L_x_2296:
[----:B------:R-:W0:Y:S01]  /*1da0*/  LDS R11, [R8] ;  /* 0x00000000080b7984 */ /* 0x000e220000000800 */
[----:B------:R-:W-:-:S05]  /*1db0*/  VIADD R9, R9, 0x1 ;  /* 0x0000000109097836 */ /* 0x000fca0000000000 */
[----:B------:R-:W-:Y:S01]  /*1dc0*/  ISETP.NE.AND P0, PT, R9, RZ, PT ;  /* 0x000000ff0900720c */ /* 0x000fe20003f05270 */
[----:B0-----:R-:W-:-:S05]  /*1dd0*/  FMUL.FTZ R11, R11, R2 ;  /* 0x000000020b0b7220 */ /* 0x001fca0000410000 */
[----:B------:R0:W-:Y:S02]  /*1de0*/  STS [R8], R11 ;  /* 0x0000000b08007388 */ /* 0x0001e40000000800 */
[----:B0-----:R-:W-:-:S05]  /*1df0*/  IADD3 R8, PT, PT, R8, 0x200, RZ ;  /* 0x0000020008087810 */ /* 0x001fca0007ffe0ff */
[----:B------:R-:W-:Y:S05]  /*1e00*/  @P0 BRA `(.L_x_2296) ;  /* 0xfffffffc00e40947 */ /* 0x000fea000383ffff */
.L_x_2295:
[----:B------:R-:W-:Y:S05]  /*1e10*/  BSYNC.RECONVERGENT B1 ;  /* 0x0000000000017941 */ /* 0x000fea0003800200 */
.L_x_2294:
        /* <DEDUP_REMOVED lines=13> */
.L_x_2299:
        /* <DEDUP_REMOVED lines=52> */
.L_x_2298:
[----:B------:R-:W-:Y:S05]  /*2230*/  BSYNC.RECONVERGENT B1 ;  /* 0x0000000000017941 */ /* 0x000fea0003800200 */
.L_x_2297:
        /* <DEDUP_REMOVED lines=31> */
.L_x_2301:
[----:B------:R-:W-:Y:S05]  /*2430*/  BSYNC.RECONVERGENT B1 ;  /* 0x0000000000017941 */ /* 0x000fea0003800200 */
.L_x_2300:
        /* <DEDUP_REMOVED lines=14> */
.L_x_2293:
[----:B------:R-:W-:Y:S05]  /*2520*/  BSYNC.RECONVERGENT B0 ;  /* 0x0000000000007941 */ /* 0x000fea0003800200 */
.L_x_2292:
[----:B------:R-:W-:Y:S01]  /*2530*/  BAR.SYNC.DEFER_BLOCKING 0x0 ;  /* 0x0000000000007b1d */ /* 0x000fe20000010000 */
[----:B------:R-:W-:-:S13]  /*2540*/  ISETP.GE.AND P0, PT, R4, UR43, PT ;  /* 0x0000002b04007c0c */ /* 0x000fda000bf06270 */
[----:B------:R-:W-:Y:S05]  /*2550*/  @P0 BRA `(.L_x_2302) ;  /* 0x0000000400480947 */ /* 0x000fea0003800000 */
[----:B------:R-:W2:Y:S01]  /*2560*/  LDCU UR4, c[0x0][0x3ec] ;  /* 0x00007d80ff0477ac */ /* 0x000ea20008000800 */
[----:B------:R-:W-:Y:S01]  /*2570*/  MOV R16, R4 ;  /* 0x0000000400107202 */ /* 0x000fe20000000f00 */
[----:B--2---:R-:W-:-:S07]  /*2580*/  VIADD R17, R5, -UR4 ;  /* 0x8000000405117c36 */ /* 0x004fce0008000000 */
.L_x_2305:
        /* <DEDUP_REMOVED lines=76> */
.L_x_2304:
[----:B------:R-:W-:Y:S05]  /*2a50*/  BSYNC.RECONVERGENT B6 ;  /* 0x0000000000067941 */ /* 0x000fea0003800200 */
.L_x_2303:
[----:B------:R-:W-:-:S13]  /*2a60*/  ISETP.NE.AND P6, PT, R18, RZ, PT ;  /* 0x000000ff1200720c */ /* 0x000fda0003fc5270 */
[----:B------:R-:W-:Y:S05]  /*2a70*/  @!P6 BRA `(.L_x_2305) ;  /* 0xfffffff800c4e947 */ /* 0x000fea000383ffff */
.L_x_2302:
        /* <DEDUP_REMOVED lines=27> */
.L_x_2307:
[----:B------:R-:W-:Y:S05]  /*2c30*/  BSYNC.RECONVERGENT B0 ;  /* 0x0000000000007941 */ /* 0x000fea0003800200 */
.L_x_2306:
        /* <DEDUP_REMOVED lines=12> */
.L_x_2309:
[----:B------:R-:W-:Y:S05]  /*2d00*/  BSYNC.RECONVERGENT B0 ;  /* 0x0000000000007941 */ /* 0x000fea0003800200 */
.L_x_2308:
        /* <DEDUP_REMOVED lines=8> */
.L_x_2311:
[----:B------:R-:W-:Y:S05]  /*2d90*/  BSYNC.RECONVERGENT B0 ;  /* 0x0000000000007941 */ /* 0x000fea0003800200 */
.L_x_2310:
        /* <DEDUP_REMOVED lines=12> */
.L_x_2313:
[----:B------:R-:W-:Y:S05]  /*2e60*/  BSYNC.RECONVERGENT B0 ;  /* 0x0000000000007941 */ /* 0x000fea0003800200 */
.L_x_2312:
        /* <DEDUP_REMOVED lines=25> */
.L_x_2279:
        /* <DEDUP_REMOVED lines=16> */
.L_x_2314:
[----:B------:R-:W-:Y:S05]  /*3100*/  EXIT ;  /* 0x000000000000794d */ /* 0x000fea0003800000 */
.L_x_2281:
[----:B------:R-:W-:Y:S02]  /*3110*/  HFMA2 R12, -RZ, RZ, 0, 9.5367431640625e-07 ;  /* 0x00000010ff0c7431 */ /* 0x000fe400000001ff */
[----:B------:R-:W-:Y:S01]  /*3120*/  IMAD.MOV.U32 R11, RZ, RZ, 0x1f ;  /* 0x0000001fff0b7424 */ /* 0x000fe200078e00ff */
[----:B------:R-:W-:-:S07]  /*3130*/  MOV R15, 0xffffffff ;  /* 0xffffffff000f7802 */ /* 0x000fce0000000f00 */
[----:B------:R-:W-:Y:S05]  /*3140*/  WARPSYNC.COLLECTIVE R15, `(.L_x_2315) ;  /* 0x000000000f087348 */ /* 0x000fea0003c00000 */
[----:B------:R0:W1:Y:S02]  /*3150*/  SHFL.BFLY P6, R14, R13, R12, R11 ;  /* 0x0c00000c0d0e7389 */ /* 0x00006400000c000b */
[----:B01----:R-:W-:Y:S05]  /*3160*/  ENDCOLLECTIVE ;  /* 0x000000000000791b */ /* 0x003fea0003800000 */
.L_x_2315:
[----:B------:R-:W-:Y:S01]  /*3170*/  IMAD.MOV.U32 R12, RZ, RZ, 0x8 ;  /* 0x00000008ff0c7424 */ /* 0x000fe200078e00ff */
[----:B------:R-:W-:-:S04]  /*3180*/  FMNMX.FTZ R0, R14, -3.40282346638528859812e+38, !PT ;  /* 0xff7fffff0e007809 */ /* 0x000fc80007810000 */
[----:B------:R-:W-:-:S07]  /*3190*/  MOV R13, R0 ;  /* 0x00000000000d7202 */ /* 0x000fce0000000f00 */
[----:B------:R-:W-:Y:S05]  /*31a0*/  WARPSYNC.COLLECTIVE R15, `(.L_x_2316) ;  /* 0x000000000f087348 */ /* 0x000fea0003c00000 */
[----:B------:R0:W1:Y:S02]  /*31b0*/  SHFL.BFLY P6, R14, R13, R12, R11 ;  /* 0x0c00000c0d0e7389 */ /* 0x00006400000c000b */
[----:B01----:R-:W-:Y:S05]  /*31c0*/  ENDCOLLECTIVE ;  /* 0x000000000000791b */ /* 0x003fea0003800000 */
.L_x_2316:
[----:B------:R-:W-:Y:S01]  /*31d0*/  HFMA2 R12, -RZ, RZ, 0, 2.384185791015625e-07 ;  /* 0x00000004ff0c7431 */ /* 0x000fe200000001ff */
[----:B------:R-:W-:-:S04]  /*31e0*/  FMNMX.FTZ R2, R0, R14, !PT ;  /* 0x0000000e00027209 */ /* 0x000fc80007810000 */
[----:B------:R-:W-:-:S07]  /*31f0*/  MOV R13, R2 ;  /* 0x00000002000d7202 */ /* 0x000fce0000000f00 */
[----:B------:R-:W-:Y:S05]  /*3200*/  WARPSYNC.COLLECTIVE R15, `(.L_x_2317) ;  /* 0x000000000f087348 */ /* 0x000fea0003c00000 */
[----:B------:R0:W1:Y:S02]  /*3210*/  SHFL.BFLY P6, R14, R13, R12, R11 ;  /* 0x0c00000c0d0e7389 */ /* 0x00006400000c000b */
[----:B01----:R-:W-:Y:S05]  /*3220*/  ENDCOLLECTIVE ;  /* 0x000000000000791b */ /* 0x003fea0003800000 */
.L_x_2317:
[----:B------:R-:W-:Y:S05]  /*3230*/  BRA `(.L_x_2318) ;  /* 0xffffffd800607947 */ /* 0x000fea000383ffff */
.L_x_2319:
        /* <DEDUP_REMOVED lines=12> */
.L_x_25621:


//--------------------- .text._ZN4vllm25paged_attention_v1_kernelI13__nv_bfloat16hLi96ELi8ELi128ELNS_18Fp8KVCacheDataTypeE2ELb1EEEvPT_PKS3_PKT0_S9_ifPKiSB_iPKfiiiSD_SD_iiiii --------------------------
	.section	.text._ZN4vllm25paged_attention_v1_kernelI13__nv_bfloat16hLi96ELi8ELi128ELNS_18Fp8KVCacheDataTypeE2ELb1EEEvPT_PKS3_PKT0_S9_ifPKiSB_iPKfiiiSD_SD_iiiii,"ax",@progbits
	.align	128
        .global         _ZN4vllm25paged_attention_v1_kernelI13__nv_bfloat16hLi96ELi8ELi128ELNS_18Fp8KVCacheDataTypeE2ELb1EEEvPT_PKS3_PKT0_S9_ifPKiSB_iPKfiiiSD_SD_iiiii
        .type           _ZN4vllm25paged_attention_v1_kernelI13__nv_bfloat16hLi96ELi8ELi128ELNS_18Fp8KVCacheDataTypeE2ELb1EEEvPT_PKS3_PKT0_S9_ifPKiSB_iPKfiiiSD_SD_iiiii,@function
        .size           _ZN4vllm25paged_attention_v1_kernelI13__nv_bfloat16hLi96ELi8ELi128ELNS_18Fp8KVCacheDataTypeE2ELb1EEEvPT_PKS3_PKT0_S9_ifPKiSB_iPKfiiiSD_SD_iiiii,(.L_x_25622 - _ZN4vllm25paged_attention_v1_kernelI13__nv_bfloat16hLi96ELi8ELi128ELNS_18Fp8KVCacheDataTypeE2ELb1EEEvPT_PKS3_PKT0_S9_ifPKiSB_iPKfiiiSD_SD_iiiii)
        .other          _ZN4vllm25paged_attention_v1_kernelI13__nv_bfloat16hLi96ELi8ELi128ELNS_18Fp8KVCacheDataTypeE2ELb1EEEvPT_PKS3_PKT0_S9_ifPKiSB_iPKfiiiSD_SD_iiiii,@"STO_CUDA_ENTRY STV_DEFAULT"
_ZN4vllm25paged_attention_v1_kernelI13__nv_bfloat16hLi96ELi8ELi128ELNS_18Fp8KVCacheDataTypeE2ELb1EEEvPT_PKS3_PKT0_S9_ifPKiSB_iPKfiiiSD_SD_iiiii:
.text._ZN4vllm25paged_attention_v1_kernelI13__nv_bfloat16hLi96ELi8ELi128ELNS_18Fp8KVCacheDataTypeE2ELb1EEEvPT_PKS3_PKT0_S9_ifPKiSB_iPKfiiiSD_SD_iiiii:
        /* <DEDUP_REMOVED lines=16> */
[----:B----4-:R-:W4:Y:S01]  /*0100*/  MUFU.RCP R7, R7 ;  /* 0x0000000700077308 */ /* 0x010f220000001000 */
[----:B---3--:R-:W-:-:S04]  /*0110*/  @UP0 UIMAD UR38, UR42, UR38, UR41 ;  /* 0x000000262a2602a4 */ /* 0x008fc8000f8e0229 */
[----:B------:R-:W-:Y:S01]  /*0120*/  @UP0 UIMAD UR38, UR38, UR7, 0x1 ;  /* 0x00000001262604a4 */ /* 0x000fe2000f8e0207 */
[----:B----4-:R-:W-:-:S04]  /*0130*/  IADD3 R4, PT, PT, R7, 0xffffffe, RZ ;  /* 0x0ffffffe07047810 */ /* 0x010fc80007ffe0ff */
[----:B------:R3:W1:Y:S02]  /*0140*/  F2I.FTZ.U32.TRUNC.NTZ R5, R4 ;  /* 0x0000000400057305 */ /* 0x000664000021f000 */
[----:B---3--:R-:W-:Y:S02]  /*0150*/  IMAD.MOV.U32 R4, RZ, RZ, RZ ;  /* 0x000000ffff047224 */ /* 0x008fe400078e00ff */
        /* <DEDUP_REMOVED lines=20> */
[----:B------:R-:W1:Y:S03]  /*02a0*/  S2R R3, SR_TID.X ;  /* 0x0000000000037919 */ /* 0x000e660000002100 */
[----:B------:R-:W-:-:S13]  /*02b0*/  ISETP.GT.U32.AND P1, PT, R0, R7, PT ;  /* 0x000000070000720c */ /* 0x000fda0003f24070 */
        /* <DEDUP_REMOVED lines=66> */
.L_x_2320:
        /* <DEDUP_REMOVED lines=23> */
.L_x_2324:
        /* <DEDUP_REMOVED lines=42> */
.L_x_2322:
[----:B------:R-:W-:Y:S05]  /*0af0*/  BSYNC.RECONVERGENT B6 ;  /* 0x0000000000067941 */ /* 0x000fea0003800200 */
.L_x_2321:
        /* <DEDUP_REMOVED lines=8> */
.L_x_2354:
        /* <DEDUP_REMOVED lines=39> */
.L_x_2330:
        /* <DEDUP_REMOVED lines=11> */
.L_x_2329:
[----:B------:R-:W-:Y:S05]  /*0ea0*/  BSYNC.RECONVERGENT B1 ;  /* 0x0000000000017941 */ /* 0x000fea0003800200 */
.L_x_2328:
        /* <DEDUP_REMOVED lines=13> */
.L_x_2333:
        /* <DEDUP_REMOVED lines=100> */
.L_x_2332:
[----:B------:R-:W-:Y:S05]  /*15c0*/  BSYNC.RECONVERGENT B1 ;  /* 0x0000000000017941 */ /* 0x000fea0003800200 */
.L_x_2331:
        /* <DEDUP_REMOVED lines=55> */
.L_x_2335:
[----:B------:R-:W-:Y:S05]  /*1940*/  BSYNC.RECONVERGENT B1 ;  /* 0x0000000000017941 */ /* 0x000fea0003800200 */
.L_x_2334:
        /* <DEDUP_REMOVED lines=26> */
.L_x_2327:
[----:B------:R-:W-:Y:S05]  /*1af0*/  BSYNC.RECONVERGENT B0 ;  /* 0x0000000000007941 */ /* 0x000fea0003800200 */
.L_x_2326:
        /* <DEDUP_REMOVED lines=38> */
.L_x_2340:
[----:B------:R-:W0:Y:S01]  /*1d60*/  LDS R11, [R8] ;  /* 0x00000000080b7984 */ /* 0x000e220000000800 */
[----:B------:R-:W-:-:S05]  /*1d70*/  VIADD R9, R9, 0x1 ;  /* 0x0000000109097836 */ /* 0x000fca0000000000 */
[----:B------:R-:W-:Y:S01]  /*1d80*/  ISETP.NE.AND P0, PT, R9, RZ, PT ;  /* 0x000000ff0900720c */ /* 0x000fe20003f05270 */
[----:B0-----:R-:W-:-:S05]  /*1d90*/  FMUL.FTZ R11, R11, R2 ;  /* 0x000000020b0b7220 */ /* 0x001fca0000410000 */
[----:B------:R0:W-:Y:S02]  /*1da0*/  STS [R8], R11 ;  /* 0x0000000b08007388 */ /* 0x0001e40000000800 */
[----:B0-----:R-:W-:-:S05]  /*1db0*/  IADD3 R8, PT, PT, R8, 0x200, RZ ;  /* 0x0000020008087810 */ /* 0x001fca0007ffe0ff */
[----:B------:R-:W-:Y:S05]  /*1dc0*/  @P0 BRA `(.L_x_2340) ;  /* 0xfffffffc00e40947 */ /* 0x000fea000383ffff */
.L_x_2339:
[----:B------:R-:W-:Y:S05]  /*1dd0*/  BSYNC.RECONVERGENT B1 ;  /* 0x0000000000017941 */ /* 0x000fea0003800200 */
.L_x_2338:
        /* <DEDUP_REMOVED lines=13> */
.L_x_2343:
        /* <DEDUP_REMOVED lines=52> */
.L_x_2342:
[----:B------:R-:W-:Y:S05]  /*21f0*/  BSYNC.RECONVERGENT B1 ;  /* 0x0000000000017941 */ /* 0x000fea0003800200 */
.L_x_2341:
        /* <DEDUP_REMOVED lines=31> */
.L_x_2345:
[----:B------:R-:W-:Y:S05]  /*23f0*/  BSYNC.RECONVERGENT B1 ;  /* 0x0000000000017941 */ /* 0x000fea0003800200 */
.L_x_2344:
        /* <DEDUP_REMOVED lines=14> */
.L_x_2337:
[----:B------:R-:W-:Y:S05]  /*24e0*/  BSYNC.RECONVERGENT B0 ;  /* 0x0000000000007941 */ /* 0x000fea0003800200 */
.L_x_2336:
[----:B------:R-:W-:Y:S01]  /*24f0*/  BAR.SYNC.DEFER_BLOCKING 0x0 ;  /* 0x0000000000007b1d */ /* 0x000fe20000010000 */
[----:B------:R-:W-:-:S13]  /*2500*/  ISETP.GE.AND P0, PT, R4, UR43, PT ;  /* 0x0000002b04007c0c */ /* 0x000fda000bf06270 */
[----:B------:R-:W-:Y:S05]  /*2510*/  @P0 BRA `(.L_x_2346) ;  /* 0x0000000400480947 */ /* 0x000fea0003800000 */
[----:B------:R-:W2:Y:S01]  /*2520*/  LDCU UR4, c[0x0][0x3ec] ;  /* 0x00007d80ff0477ac */ /* 0x000ea20008000800 */
[----:B------:R-:W-:Y:S01]  /*2530*/  MOV R16, R4 ;  /* 0x0000000400107202 */ /* 0x000fe20000000f00 */
[----:B--2---:R-:W-:-:S07]  /*2540*/  VIADD R17, R5, -UR4 ;  /* 0x8000000405117c36 */ /* 0x004fce0008000000 */
.L_x_2349:
        /* <DEDUP_REMOVED lines=32> */
[----:B------:R-:W-:-:S04]  /*2750*/  @P0 IADD3 R4, PT, PT, R4, 0x1, RZ ;  /* 0x0000000104040810 */ /* 0x000fc80007ffe0ff */
[----:B------:R-:W-:Y:S02]  /*2760*/  MOV R6, R4 ;  /* 0x0000000400067202 */ /* 0x000fe40000000f00 */
[----:B0-----:R-:W-:-:S03]  /*2770*/  IADD3 R4, PT, PT, RZ, -R3, RZ ;  /* 0x80000003ff047210 */ /* 0x001fc60007ffe0ff */
[----:B------:R-:W-:Y:S01]  /*2780*/  @!P2 IMAD.MOV R6, RZ, RZ, -R6 ;  /* 0x000000ffff06a224 */ /* 0x000fe200078e0a06 */
        /* <DEDUP_REMOVED lines=8> */
[----:B------:R-:W-:Y:S01]  /*2810*/  IMAD.HI.U32 R2, R3, R9, R2 ;  /* 0x0000000903027227 */ /* 0x000fe200078e0002 */
[----:B------:R-:W-:-:S05]  /*2820*/  MOV R3, R5 ;  /* 0x0000000500037202 */ /* 0x000fca0000000f00 */
        /* <DEDUP_REMOVED lines=30> */
.L_x_2348:
[----:B------:R-:W-:Y:S05]  /*2a10*/  BSYNC.RECONVERGENT B6 ;  /* 0x0000000000067941 */ /* 0x000fea0003800200 */
.L_x_2347:
[----:B------:R-:W-:-:S13]  /*2a20*/  ISETP.NE.AND P6, PT, R18, RZ, PT ;  /* 0x000000ff1200720c */ /* 0x000fda0003fc5270 */
[----:B------:R-:W-:Y:S05]  /*2a30*/  @!P6 BRA `(.L_x_2349) ;  /* 0xfffffff800c4e947 */ /* 0x000fea000383ffff */
.L_x_2346:
[----:B------:R-:W0:Y:S01]  /*2a40*/  S2R R8, SR_TID.X ;  /* 0x0000000000087919 */ /* 0x000e220000002100 */
[----:B------:R-:W-:Y:S05]  /*2a50*/  WARPSYNC.ALL ;  /* 0x0000000000007948 */ /* 0x000fea0003800000 */
[----:B------:R-:W2:Y:S08]  /*2a60*/  S2UR UR5, SR_CgaCtaId ;  /* 0x00000000000579c3 */ /* 0x000eb00000008800 */
[----:B------:R-:W-:Y:S01]  /*2a70*/  BAR.SYNC.DEFER_BLOCKING 0x0 ;  /* 0x0000000000007b1d */ /* 0x000fe20000010000 */
[----:B------:R-:W-:-:S05]  /*2a80*/  CS2R R4, SRZ ;  /* 0x0000000000047805 */ /* 0x000fca000001ff00 */
[----:B------:R-:W-:Y:S02]  /*2a90*/  UMOV UR4, 0x400 ;  /* 0x0000040000047882 */ /* 0x000fe40000000000 */
[----:B------:R-:W-:-:S04]  /*2aa0*/  UIADD3 UR4, UPT, UPT, UR4, 0x20, URZ ;  /* 0x0000002004047890 */ /* 0x000fc8000fffe0ff */
[----:B--2---:R-:W-:Y:S01]  /*2ab0*/  ULEA UR4, UR5, UR4, 0x18 ;  /* 0x0000000405047291 */ /* 0x004fe2000f8ec0ff */
[C---:B0-----:R-:W-:Y:S02]  /*2ac0*/  LOP3.LUT R2, R8.reuse, 0x3c0, RZ, 0xc0, !PT ;  /* 0x000003c008027812 */ /* 0x041fe400078ec0ff */
[----:B-1----:R-:W-:Y:S02]  /*2ad0*/  SHF.R.U32.HI R0, RZ, 0x5, R8 ;  /* 0x00000005ff007819 */ /* 0x002fe40000011608 */
[----:B------:R-:W-:Y:S02]  /*2ae0*/  LOP3.LUT R3, R8, 0x1f, RZ, 0xc0, !PT ;  /* 0x0000001f08037812 */ /* 0x000fe400078ec0ff */
[----:B------:R-:W-:Y:S02]  /*2af0*/  ISETP.NE.AND P0, PT, R2, 0x40, PT ;  /* 0x000000400200780c */ /* 0x000fe40003f05270 */
[----:B------:R-:W-:Y:S01]  /*2b00*/  ISETP.GT.U32.AND P1, PT, R8, 0x3f, PT ;  /* 0x0000003f0800780c */ /* 0x000fe20003f24070 */
[----:B------:R-:W-:Y:S01]  /*2b10*/  IMAD R0, R0, 0x60, R3 ;  /* 0x0000006000007824 */ /* 0x000fe200078e0203 */
[----:B------:R-:W-:-:S02]  /*2b20*/  LOP3.LUT R3, R8, 0x3e0, RZ, 0xc0, !PT ;  /* 0x000003e008037812 */ /* 0x000fc400078ec0ff */
[----:B------:R-:W-:Y:S02]  /*2b30*/  ISETP.GT.U32.AND P2, PT, R8, 0x1f, PT ;  /* 0x0000001f0800780c */ /* 0x000fe40003f44070 */
[----:B------:R-:W-:-:S05]  /*2b40*/  LEA R0, R0, UR4, 0x2 ;  /* 0x0000000400007c11 */ /* 0x000fca000f8e10ff */
        /* <DEDUP_REMOVED lines=22> */
[----:B------:R-:W4:Y:S01]  /*2cb0*/  S2UR UR6, SR_CTAID.Z ;  /* 0x00000000000679c3 */ /* 0x000f220000002700 */
[----:B------:R-:W5:Y:S01]  /*2cc0*/  LDCU UR5, c[0x0][0x378] ;  /* 0x00006f00ff0577ac */ /* 0x000f620008000800 */
[----:B01----:R-:W-:Y:S01]  /*2cd0*/  @!P2 FADD.FTZ R4, R4, R7 ;  /* 0x000000070404a221 */ /* 0x003fe20000010000 */
[----:B--2---:R-:W-:Y:S01]  /*2ce0*/  @!P2 FADD.FTZ R5, R5, R2 ;  /* 0x000000020505a221 */ /* 0x004fe20000010000 */
[----:B---3--:R-:W-:Y:S01]  /*2cf0*/  @!P2 FADD.FTZ R3, R3, R6 ;  /* 0x000000060303a221 */ /* 0x008fe20000010000 */
[----:B------:R-:W-:Y:S01]  /*2d00*/  UIMAD UR4, UR40, UR42, UR41 ;  /* 0x0000002a280472a4 */ /* 0x000fe2000f8e0229 */
[----:B------:R-:W0:Y:S02]  /*2d10*/  LDCU.64 UR8, c[0x0][0x380] ;  /* 0x00007000ff0877ac */ /* 0x000e240008000a00 */
[----:B------:R-:W-:Y:S02]  /*2d20*/  F2FP.BF16.F32.PACK_AB R4, R5, R4 ;  /* 0x000000040504723e */ /* 0x000fe400000010ff */
[----:B------:R-:W-:-:S02]  /*2d30*/  F2FP.BF16.F32.PACK_AB R0, RZ, R3 ;  /* 0x00000003ff00723e */ /* 0x000fc400000010ff */
[----:B------:R-:W-:Y:S01]  /*2d40*/  PRMT R5, R4, 0x7632, R5 ;  /* 0x0000763204057816 */ /* 0x000fe20000000005 */
[----:B-----5:R-:W-:-:S04]  /*2d50*/  UIMAD UR4, UR4, UR5, URZ ;  /* 0x00000005040472a4 */ /* 0x020fc8000f8e02ff */
[----:B------:R-:W-:Y:S02]  /*2d60*/  UIMAD UR4, UR4, 0x60, URZ ;  /* 0x00000060040478a4 */ /* 0x000fe4000f8e02ff */
[----:B----4-:R-:W-:-:S04]  /*2d70*/  UIMAD UR5, UR6, 0x60, URZ ;  /* 0x00000060060578a4 */ /* 0x010fc8000f8e02ff */
[----:B------:R-:W-:-:S04]  /*2d80*/  UIADD3 UR5, UP0, UPT, UR4, UR5, URZ ;  /* 0x0000000504057290 */ /* 0x000fc8000ff1e0ff */
[----:B------:R-:W-:Y:S02]  /*2d90*/  UIADD3.X UR4, UPT, UPT, URZ, URZ, URZ, UP0, !UPT ;  /* 0x000000ffff047290 */ /* 0x000fe400087fe4ff */
[----:B------:R-:W-:-:S04]  /*2da0*/  IMAD.U32 R9, RZ, RZ, UR5 ;  /* 0x00000005ff097e24 */ /* 0x000fc8000f8e00ff */
[----:B------:R-:W-:Y:S02]  /*2db0*/  MOV R6, UR4 ;  /* 0x0000000400067c02 */ /* 0x000fe40008000f00 */
[----:B------:R-:W-:-:S04]  /*2dc0*/  LOP3.LUT R7, R9, 0x1f, R8, 0xf8, !PT ;  /* 0x0000001f09077812 */ /* 0x000fc800078ef808 */
[----:B0-----:R-:W-:-:S04]  /*2dd0*/  LEA R2, P0, R7, UR8, 0x1 ;  /* 0x0000000807027c11 */ /* 0x001fc8000f8008ff */
[----:B------:R-:W-:-:S05]  /*2de0*/  LEA.HI.X R3, R7, UR9, R6, 0x1, P0 ;  /* 0x0000000907037c11 */ /* 0x000fca00080f0c06 */
[----:B------:R-:W-:Y:S04]  /*2df0*/  STG.E.U16 desc[UR36][R2.64], R4 ;  /* 0x0000000402007986 */ /* 0x000fe8000c101524 */
[----:B------:R-:W-:Y:S04]  /*2e00*/  STG.E.U16 desc[UR36][R2.64+0x40], R5 ;  /* 0x0000400502007986 */ /* 0x000fe8000c101524 */
[----:B------:R-:W-:Y:S01]  /*2e10*/  STG.E.U16 desc[UR36][R2.64+0x80], R0 ;  /* 0x0000800002007986 */ /* 0x000fe2000c101524 */
[----:B------:R-:W-:Y:S05]  /*2e20*/  EXIT ;  /* 0x000000000000794d */ /* 0x000fea0003800000 */
.L_x_2323:
        /* <DEDUP_REMOVED lines=16> */
.L_x_2350:
[----:B------:R-:W-:Y:S05]  /*2f30*/  EXIT ;  /* 0x000000000000794d */ /* 0x000fea0003800000 */
.L_x_2325:
[----:B------:R-:W-:Y:S02]  /*2f40*/  HFMA2 R12, -RZ, RZ, 0, 9.5367431640625e-07 ;  /* 0x00000010ff0c7431 */ /* 0x000fe400000001ff */
[----:B------:R-:W-:Y:S01]  /*2f50*/  IMAD.MOV.U32 R11, RZ, RZ, 0x1f ;  /* 0x0000001fff0b7424 */ /* 0x000fe200078e00ff */
[----:B------:R-:W-:-:S07]  /*2f60*/  MOV R15, 0xffffffff ;  /* 0xffffffff000f7802 */ /* 0x000fce0000000f00 */
[----:B------:R-:W-:Y:S05]  /*2f70*/  WARPSYNC.COLLECTIVE R15, `(.L_x_2351) ;  /* 0x000000000f087348 */ /* 0x000fea0003c00000 */
[----:B------:R0:W1:Y:S02]  /*2f80*/  SHFL.BFLY P6, R14, R13, R12, R11 ;  /* 0x0c00000c0d0e7389 */ /* 0x00006400000c000b */
[----:B01----:R-:W-:Y:S05]  /*2f90*/  ENDCOLLECTIVE ;  /* 0x000000000000791b */ /* 0x003fea0003800000 */
.L_x_2351:
[----:B------:R-:W-:Y:S01]  /*2fa0*/  IMAD.MOV.U32 R12, RZ, RZ, 0x8 ;  /* 0x00000008ff0c7424 */ /* 0x000fe200078e00ff */
[----:B------:R-:W-:-:S04]  /*2fb0*/  FMNMX.FTZ R0, R14, -3.40282346638528859812e+38, !PT ;  /* 0xff7fffff0e007809 */ /* 0x000fc80007810000 */
[----:B------:R-:W-:-:S07]  /*2fc0*/  MOV R13, R0 ;  /* 0x00000000000d7202 */ /* 0x000fce0000000f00 */
[----:B------:R-:W-:Y:S05]  /*2fd0*/  WARPSYNC.COLLECTIVE R15, `(.L_x_2352) ;  /* 0x000000000f087348 */ /* 0x000fea0003c00000 */
[----:B------:R0:W1:Y:S02]  /*2fe0*/  SHFL.BFLY P6, R14, R13, R12, R11 ;  /* 0x0c00000c0d0e7389 */ /* 0x00006400000c000b */
[----:B01----:R-:W-:Y:S05]  /*2ff0*/  ENDCOLLECTIVE ;  /* 0x000000000000791b */ /* 0x003fea0003800000 */
.L_x_2352:
[----:B------:R-:W-:Y:S01]  /*3000*/  HFMA2 R12, -RZ, RZ, 0, 2.384185791015625e-07 ;  /* 0x00000004ff0c7431 */ /* 0x000fe200000001ff */
[----:B------:R-:W-:-:S04]  /*3010*/  FMNMX.FTZ R2, R0, R14, !PT ;  /* 0x0000000e00027209 */ /* 0x000fc80007810000 */
[----:B------:R-:W-:-:S07]  /*3020*/  MOV R13, R2 ;  /* 0x00000002000d7202 */ /* 0x000fce0000000f00 */
[----:B------:R-:W-:Y:S05]  /*3030*/  WARPSYNC.COLLECTIVE R15, `(.L_x_2353) ;  /* 0x000000000f087348 */ /* 0x000fea0003c00000 */
[----:B------:R0:W1:Y:S02]  /*3040*/  SHFL.BFLY P6, R14, R13, R12, R11 ;  /* 0x0c00000c0d0e7389 */ /* 0x00006400000c000b */
[----:B01----:R-:W-:Y:S05]  /*3050*/  ENDCOLLECTIVE ;  /* 0x000000000000791b */ /* 0x003fea0003800000 */
.L_x_2353:
[----:B------:R-:W-:Y:S05]  /*3060*/  BRA `(.L_x_2354) ;  /* 0xffffffd800c47947 */ /* 0x000fea000383ffff */
.L_x_2355:
        /* <DEDUP_REMOVED lines=9> */
.L_x_25622:


//--------------------- .text._ZN4vllm25paged_attention_v1_kernelI13__nv_bfloat16hLi80ELi8ELi128ELNS_18Fp8KVCacheDataTypeE2ELb1EEEvPT_PKS3_PKT0_S9_ifPKiSB_iPKfiiiSD_SD_iiiii --------------------------
	.section	.text._ZN4vllm25paged_attention_v1_kernelI13__nv_bfloat16hLi80ELi8ELi128ELNS_18Fp8KVCacheDataTypeE2ELb1EEEvPT_PKS3_PKT0_S9_ifPKiSB_iPKfiiiSD_SD_iiiii,"ax",@progbits
	.align	128
        .global         _ZN4vllm25paged_attention_v1_kernelI13__nv_bfloat16hLi80ELi8ELi128ELNS_18Fp8KVCacheDataTypeE2ELb1EEEvPT_PKS3_PKT0_S9_ifPKiSB_iPKfiiiSD_SD_iiiii
        .type           _ZN4vllm25paged_attention_v1_kernelI13__nv_bfloat16hLi80ELi8ELi128ELNS_18Fp8KVCacheDataTypeE2ELb1EEEvPT_PKS3_PKT0_S9_ifPKiSB_iPKfiiiSD_SD_iiiii,@function
        .size           _ZN4vllm25paged_attention_v1_kernelI13__nv_bfloat16hLi80ELi8ELi128ELNS_18Fp8KVCacheDataTypeE2ELb1EEEvPT_PKS3_PKT0_S9_ifPKiSB_iPKfiiiSD_SD_iiiii,(.L_x_25623 - _ZN4vllm25paged_attention_v1_kernelI13__nv_bfloat16hLi80ELi8ELi128ELNS_18Fp8KVCacheDataTypeE2ELb1EEEvPT_PKS3_PKT0_S9_ifPKiSB_iPKfiiiSD_SD_iiiii)
        .other          _ZN4vllm25paged_attention_v1_kernelI13__nv_bfloat16hLi80ELi8ELi128ELNS_18Fp8KVCacheDataTypeE2ELb1EEEvPT_PKS3_PKT0_S9_ifPKiSB_iPKfiiiSD_SD_iiiii,@"STO_CUDA_ENTRY STV_DEFAULT"
_ZN4vllm25paged_attention_v1_kernelI13__nv_bfloat16hLi80ELi8ELi128ELNS_18Fp8KVCacheDataTypeE2ELb1EEEvPT_PKS3_PKT0_S9_ifPKiSB_iPKfiiiSD_SD_iiiii:
.text._ZN4vllm25paged_attention_v1_kernelI13__nv_bfloat16hLi80ELi8ELi128ELNS_18Fp8KVCacheDataTypeE2ELb1EEEvPT_PKS3_PKT0_S9_ifPKiSB_iPKfiiiSD_SD_iiiii:
        /* <DEDUP_REMOVED lines=114> */
.L_x_2356:
        /* <DEDUP_REMOVED lines=23> */
.L_x_2360:
        /* <DEDUP_REMOVED lines=42> */
.L_x_2358:
[----:B------:R-:W-:Y:S05]  /*0b30*/  BSYNC.RECONVERGENT B6 ;  /* 0x0000000000067941 */ /* 0x000fea0003800200 */
.L_x_2357:
        /* <DEDUP_REMOVED lines=8> */
.L_x_2398:
        /* <DEDUP_REMOVED lines=39> */
.L_x_2366:
        /* <DEDUP_REMOVED lines=11> */
.L_x_2365:
[----:B------:R-:W-:Y:S05]  /*0ee0*/  BSYNC.RECONVERGENT B1 ;  /* 0x0000000000017941 */ /* 0x000fea0003800200 */
.L_x_2364:
        /* <DEDUP_REMOVED lines=13> */
.L_x_2369:
        /* <DEDUP_REMOVED lines=100> */
.L_x_2368:
[----:B------:R-:W-:Y:S05]  /*1600*/  BSYNC.RECONVERGENT B1 ;  /* 0x0000000000017941 */ /* 0x000fea0003800200 */
.L_x_2367:
        /* <DEDUP_REMOVED lines=55> */
.L_x_2371:
[----:B------:R-:W-:Y:S05]  /*1980*/  BSYNC.RECONVERGENT B1 ;  /* 0x0000000000017941 */ /* 0x000fea0003800200 */
.L_x_2370:
        /* <DEDUP_REMOVED lines=26> */
.L_x_2363:
[----:B------:R-:W-:Y:S05]  /*1b30*/  BSYNC.RECONVERGENT B0 ;  /* 0x0000000000007941 */ /* 0x000fea0003800200 */
.L_x_2362:
        /* <DEDUP_REMOVED lines=38> */
.L_x_2376:
[----:B------:R-:W0:Y:S01]  /*1da0*/  LDS R11, [R8] ;  /* 0x00000000080b7984 */ /* 0x000e220000000800 */
[----:B------:R-:W-:-:S05]  /*1db0*/  VIADD R9, R9, 0x1 ;  /* 0x0000000109097836 */ /* 0x000fca0000000000 */
[----:B------:R-:W-:Y:S01]  /*1dc0*/  ISETP.NE.AND P0, PT, R9, RZ, PT ;  /* 0x000000ff0900720c */ /* 0x000fe20003f05270 */
[----:B0-----:R-:W-:-:S05]  /*1dd0*/  FMUL.FTZ R11, R11, R2 ;  /* 0x000000020b0b7220 */ /* 0x001fca0000410000 */
[----:B------:R0:W-:Y:S02]  /*1de0*/  STS [R8], R11 ;  /* 0x0000000b08007388 */ /* 0x0001e40000000800 */
[----:B0-----:R-:W-:-:S05]  /*1df0*/  IADD3 R8, PT, PT, R8, 0x200, RZ ;  /* 0x0000020008087810 */ /* 0x001fca0007ffe0ff */
[----:B------:R-:W-:Y:S05]  /*1e00*/  @P0 BRA `(.L_x_2376) ;  /* 0xfffffffc00e40947 */ /* 0x000fea000383ffff */
.L_x_2375:
[----:B------:R-:W-:Y:S05]  /*1e10*/  BSYNC.RECONVERGENT B1 ;  /* 0x0000000000017941 */ /* 0x000fea0003800200 */
.L_x_2374:
        /* <DEDUP_REMOVED lines=13> */
.L_x_2379:
        /* <DEDUP_REMOVED lines=52> */
.L_x_2378:
[----:B------:R-:W-:Y:S05]  /*2230*/  BSYNC.RECONVERGENT B1 ;  /* 0x0000000000017941 */ /* 0x000fea0003800200 */
.L_x_2377:
        /* <DEDUP_REMOVED lines=31> */
.L_x_2381:
[----:B------:R-:W-:Y:S05]  /*2430*/  BSYNC.RECONVERGENT B1 ;  /* 0x0000000000017941 */ /* 0x000fea0003800200 */
.L_x_2380:
        /* <DEDUP_REMOVED lines=14> */
.L_x_2373:
[----:B------:R-:W-:Y:S05]  /*2520*/  BSYNC.RECONVERGENT B0 ;  /* 0x0000000000007941 */ /* 0x000fea0003800200 */
.L_x_2372:
[----:B------:R-:W-:Y:S01]  /*2530*/  BAR.SYNC.DEFER_BLOCKING 0x0 ;  /* 0x0000000000007b1d */ /* 0x000fe20000010000 */
[----:B------:R-:W-:-:S13]  /*2540*/  ISETP.GE.AND P0, PT, R4, UR43, PT ;  /* 0x0000002b04007c0c */ /* 0x000fda000bf06270 */
[----:B------:R-:W-:Y:S05]  /*2550*/  @P0 BRA `(.L_x_2382) ;  /* 0x0000000400480947 */ /* 0x000fea0003800000 */
[----:B------:R-:W2:Y:S01]  /*2560*/  LDCU UR4, c[0x0][0x3ec] ;  /* 0x00007d80ff0477ac */ /* 0x000ea20008000800 */
[----:B------:R-:W-:Y:S01]  /*2570*/  MOV R16, R4 ;  /* 0x0000000400107202 */ /* 0x000fe20000000f00 */
[----:B--2---:R-:W-:-:S07]  /*2580*/  VIADD R17, R5, -UR4 ;  /* 0x8000000405117c36 */ /* 0x004fce0008000000 */
.L_x_2385:
        /* <DEDUP_REMOVED lines=76> */
.L_x_2384:
[----:B------:R-:W-:Y:S05]  /*2a50*/  BSYNC.RECONVERGENT B6 ;  /* 0x0000000000067941 */ /* 0x000fea0003800200 */
.L_x_2383:
[----:B------:R-:W-:-:S13]  /*2a60*/  ISETP.NE.AND P6, PT, R18, RZ, PT ;  /* 0x000000ff1200720c */ /* 0x000fda0003fc5270 */
[----:B------:R-:W-:Y:S05]  /*2a70*/  @!P6 BRA `(.L_x_2385) ;  /* 0xfffffff800c4e947 */ /* 0x000fea000383ffff */
.L_x_2382:
[----:B------:R-:W0:Y:S01]  /*2a80*/  S2R R4, SR_TID.X ;  /* 0x0000000000047919 */ /* 0x000e220000002100 */
[----:B------:R-:W-:Y:S05]  /*2a90*/  WARPSYNC.ALL ;  /* 0x0000000000007948 */ /* 0x000fea0003800000 */
[----:B------:R-:W2:Y:S01]  /*2aa0*/  S2UR UR5, SR_CgaCtaId ;  /* 0x00000000000579c3 */ /* 0x000ea20000008800 */
[----:B------:R-:W-:-:S07]  /*2ab0*/  UMOV UR4, 0x400 ;  /* 0x0000040000047882 */ /* 0x000fce0000000000 */
[----:B------:R-:W-:Y:S01]  /*2ac0*/  BAR.SYNC.DEFER_BLOCKING 0x0 ;  /* 0x0000000000007b1d */ /* 0x000fe20000010000 */
[----:B------:R-:W-:-:S05]  /*2ad0*/  UIADD3 UR4, UPT, UPT, UR4, 0x20, URZ ;  /* 0x0000002004047890 */ /* 0x000fca000fffe0ff */
[----:B------:R-:W-:Y:S01]  /*2ae0*/  BSSY.RECONVERGENT B0, `(.L_x_2386) ;  /* 0x0000013000007945 */ /* 0x000fe20003800200 */
[----:B--2---:R-:W-:Y:S01]  /*2af0*/  ULEA UR4, UR5, UR4, 0x18 ;  /* 0x0000000405047291 */ /* 0x004fe2000f8ec0ff */
[----:B0-----:R-:W-:Y:S02]  /*2b00*/  LOP3.LUT R2, R4, 0x3c0, RZ, 0xc0, !PT ;  /* 0x000003c004027812 */ /* 0x001fe400078ec0ff */
[----:B-1----:R-:W-:Y:S02]  /*2b10*/  SHF.R.U32.HI R0, RZ, 0x5, R4 ;  /* 0x00000005ff007819 */ /* 0x002fe40000011604 */
[----:B------:R-:W-:Y:S02]  /*2b20*/  ISETP.NE.AND P1, PT, R2, 0x40, PT ;  /* 0x000000400200780c */ /* 0x000fe40003f25270 */
[C---:B------:R-:W-:Y:S02]  /*2b30*/  LOP3.LUT R9, R4.reuse, 0x1f, RZ, 0xc0, !PT ;  /* 0x0000001f04097812 */ /* 0x040fe400078ec0ff */
[----:B------:R-:W-:-:S02]  /*2b40*/  LOP3.LUT R3, R4, 0x3e0, RZ, 0xc0, !PT ;  /* 0x000003e004037812 */ /* 0x000fc400078ec0ff */
[----:B------:R-:W-:Y:S01]  /*2b50*/  ISETP.GT.U32.AND P2, PT, R4, 0x3f, PT ;  /* 0x0000003f0400780c */ /* 0x000fe20003f44070 */
[----:B------:R-:W-:Y:S01]  /*2b60*/  IMAD R0, R0, 0x50, R9 ;  /* 0x0000005000007824 */ /* 0x000fe200078e0209 */
[----:B------:R-:W-:Y:S02]  /*2b70*/  ISETP.GT.U32.AND P0, PT, R4, 0x1f, PT ;  /* 0x0000001f0400780c */ /* 0x000fe40003f04070 */
[----:B------:R-:W-:Y:S02]  /*2b80*/  CS2R R4, SRZ ;  /* 0x0000000000047805 */ /* 0x000fe4000001ff00 */
[----:B------:R-:W-:Y:S01]  /*2b90*/  ISETP.NE.AND P3, PT, R3, 0x20, PT ;  /* 0x000000200300780c */ /* 0x000fe20003f65270 */
[----:B------:R-:W-:Y:S01]  /*2ba0*/  IMAD.MOV.U32 R3, RZ, RZ, RZ ;  /* 0x000000ffff037224 */ /* 0x000fe200078e00ff */
[----:B------:R-:W-:Y:S01]  /*2bb0*/  LEA R0, R0, UR4, 0x2 ;  /* 0x0000000400007c11 */ /* 0x000fe2000f8e10ff */
[----:B------:R-:W-:Y:S10]  /*2bc0*/  @P1 BRA `(.L_x_2387) ;  /* 0x0000000000101947 */ /* 0x000ff40003800000 */
[----:B------:R-:W-:Y:S01]  /*2bd0*/  ISETP.GT.U32.AND P1, PT, R9, 0xf, PT ;  /* 0x0000000f0900780c */ /* 0x000fe20003f24070 */
[----:B------:R0:W-:Y:S04]  /*2be0*/  STS [R0+-0x280], RZ ;  /* 0xfffd80ff00007388 */ /* 0x0001e80000000800 */
[----:B------:R0:W-:Y:S08]  /*2bf0*/  STS [R0+-0x200], RZ ;  /* 0xfffe00ff00007388 */ /* 0x0001f00000000800 */
[----:B------:R0:W-:Y:S02]  /*2c00*/  @!P1 STS [R0+-0x180], RZ ;  /* 0xfffe80ff00009388 */ /* 0x0001e40000000800 */
.L_x_2387:
[----:B------:R-:W-:Y:S05]  /*2c10*/  BSYNC.RECONVERGENT B0 ;  /* 0x0000000000007941 */ /* 0x000fea0003800200 */
.L_x_2386:
        /* <DEDUP_REMOVED lines=10> */
.L_x_2389:
[----:B------:R-:W-:Y:S05]  /*2cc0*/  BSYNC.RECONVERGENT B0 ;  /* 0x0000000000007941 */ /* 0x000fea0003800200 */
.L_x_2388:
[----:B------:R-:W-:Y:S06]  /*2cd0*/  BAR.SYNC.DEFER_BLOCKING 0x0 ;  /* 0x0000000000007b1d */ /* 0x000fec0000010000 */
[----:B------:R-:W-:Y:S04]  /*2ce0*/  BSSY.RECONVERGENT B0, `(.L_x_2390) ;  /* 0x0000006000007945 */ /* 0x000fe80003800200 */
[----:B------:R-:W-:Y:S05]  /*2cf0*/  @P3 BRA `(.L_x_2391) ;  /* 0x0000000000103947 */ /* 0x000fea0003800000 */
[----:B------:R-:W-:Y:S01]  /*2d00*/  ISETP.GT.U32.AND P1, PT, R9, 0xf, PT ;  /* 0x0000000f0900780c */ /* 0x000fe20003f24070 */
[----:B------:R1:W-:Y:S04]  /*2d10*/  STS [R0+-0x140], R4 ;  /* 0xfffec00400007388 */ /* 0x0003e80000000800 */
[----:B------:R1:W-:Y:S08]  /*2d20*/  STS [R0+-0xc0], R3 ;  /* 0xffff400300007388 */ /* 0x0003f00000000800 */
[----:B------:R1:W-:Y:S02]  /*2d30*/  @!P1 STS [R0+-0x40], R5 ;  /* 0xffffc00500009388 */ /* 0x0003e40000000800 */
.L_x_2391:
[----:B------:R-:W-:Y:S05]  /*2d40*/  BSYNC.RECONVERGENT B0 ;  /* 0x0000000000007941 */ /* 0x000fea0003800200 */
.L_x_2390:
        /* <DEDUP_REMOVED lines=10> */
.L_x_2393:
[----:B------:R-:W-:Y:S05]  /*2df0*/  BSYNC.RECONVERGENT B0 ;  /* 0x0000000000007941 */ /* 0x000fea0003800200 */
.L_x_2392:
[----:B------:R-:W-:Y:S06]  /*2e00*/  BAR.SYNC.DEFER_BLOCKING 0x0 ;  /* 0x0000000000007b1d */ /* 0x000fec0000010000 */
[----:B------:R-:W-:Y:S05]  /*2e10*/  @P0 EXIT ;  /* 0x000000000000094d */ /* 0x000fea0003800000 */
[----:B------:R-:W2:Y:S01]  /*2e20*/  S2UR UR6, SR_CTAID.Z ;  /* 0x00000000000679c3 */ /* 0x000ea20000002700 */
[----:B------:R-:W3:Y:S01]  /*2e30*/  LDCU UR5, c[0x0][0x378] ;  /* 0x00006f00ff0577ac */ /* 0x000ee20008000800 */
[----:B-1----:R-:W-:Y:S01]  /*2e40*/  F2FP.BF16.F32.PACK_AB R4, R3, R4 ;  /* 0x000000040304723e */ /* 0x002fe200000010ff */
[----:B------:R-:W-:Y:S01]  /*2e50*/  UIMAD UR4, UR40, UR42, UR41 ;  /* 0x0000002a280472a4 */ /* 0x000fe2000f8e0229 */
[----:B------:R-:W1:Y:S03]  /*2e60*/  LDCU.64 UR8, c[0x0][0x380] ;  /* 0x00007000ff0877ac */ /* 0x000e660008000a00 */
[----:B---3--:R-:W-:-:S04]  /*2e70*/  UIMAD UR4, UR4, UR5, URZ ;  /* 0x00000005040472a4 */ /* 0x008fc8000f8e02ff */
[----:B------:R-:W-:Y:S02]  /*2e80*/  UIMAD UR4, UR4, 0x50, URZ ;  /* 0x00000050040478a4 */ /* 0x000fe4000f8e02ff */
[----:B--2---:R-:W-:-:S06]  /*2e90*/  UIMAD UR5, UR6, 0x50, URZ ;  /* 0x00000050060578a4 */ /* 0x004fcc000f8e02ff */
[----:B0-----:R-:W-:-:S04]  /*2ea0*/  MOV R0, UR5 ;  /* 0x0000000500007c02 */ /* 0x001fc80008000f00 */
[----:B------:R-:W-:-:S04]  /*2eb0*/  IADD3 R0, P0, P1, R9, UR4, R0 ;  /* 0x0000000409007c10 */ /* 0x000fc8000f91e000 */
[----:B------:R-:W-:Y:S02]  /*2ec0*/  IADD3.X R7, PT, PT, RZ, RZ, RZ, P0, P1 ;  /* 0x000000ffff077210 */ /* 0x000fe400007e24ff */
[----:B-1----:R-:W-:-:S04]  /*2ed0*/  LEA R2, P0, R0, UR8, 0x1 ;  /* 0x0000000800027c11 */ /* 0x002fc8000f8008ff */
[----:B------:R-:W-:Y:S02]  /*2ee0*/  LEA.HI.X R3, R0, UR9, R7, 0x1, P0 ;  /* 0x0000000900037c11 */ /* 0x000fe400080f0c07 */
[----:B------:R-:W-:Y:S02]  /*2ef0*/  ISETP.GT.U32.AND P0, PT, R9, 0xf, PT ;  /* 0x0000000f0900780c */ /* 0x000fe40003f04070 */
[----:B------:R-:W-:Y:S01]  /*2f00*/  PRMT R0, R4, 0x7632, R0 ;  /* 0x0000763204007816 */ /* 0x000fe20000000000 */
[----:B------:R0:W-:Y:S04]  /*2f10*/  STG.E.U16 desc[UR36][R2.64], R4 ;  /* 0x0000000402007986 */ /* 0x0001e8000c101524 */
[----:B------:R0:W-:Y:S06]  /*2f20*/  STG.E.U16 desc[UR36][R2.64+0x40], R0 ;  /* 0x0000400002007986 */ /* 0x0001ec000c101524 */
[----:B------:R-:W-:Y:S05]  /*2f30*/  @P0 EXIT ;  /* 0x000000000000094d */ /* 0x000fea0003800000 */
[----:B------:R-:W-:-:S05]  /*2f40*/  F2FP.BF16.F32.PACK_AB R5, RZ, R5 ;  /* 0x00000005ff05723e */ /* 0x000fca00000010ff */
[----:B------:R-:W-:Y:S01]  /*2f50*/  STG.E.U16 desc[UR36][R2.64+0x80], R5 ;  /* 0x0000800502007986 */ /* 0x000fe2000c101524 */
[----:B------:R-:W-:Y:S05]  /*2f60*/  EXIT ;  /* 0x000000000000794d */ /* 0x000fea0003800000 */
.L_x_2359:
        /* <DEDUP_REMOVED lines=16> */
.L_x_2394:
[----:B------:R-:W-:Y:S05]  /*3070*/  EXIT ;  /* 0x000000000000794d */ /* 0x000fea0003800000 */
.L_x_2361:
[----:B------:R-:W-:Y:S02]  /*3080*/  HFMA2 R12, -RZ, RZ, 0, 9.5367431640625e-07 ;  /* 0x00000010ff0c7431 */ /* 0x000fe400000001ff */
[----:B------:R-:W-:Y:S01]  /*3090*/  IMAD.MOV.U32 R11, RZ, RZ, 0x1f ;  /* 0x0000001fff0b7424 */ /* 0x000fe200078e00ff */
[----:B------:R-:W-:-:S07]  /*30a0*/  MOV R15, 0xffffffff ;  /* 0xffffffff000f7802 */ /* 0x000fce0000000f00 */
[----:B------:R-:W-:Y:S05]  /*30b0*/  WARPSYNC.COLLECTIVE R15, `(.L_x_2395) ;  /* 0x000000000f087348 */ /* 0x000fea0003c00000 */
[----:B------:R0:W1:Y:S02]  /*30c0*/  SHFL.BFLY P6, R14, R13, R12, R11 ;  /* 0x0c00000c0d0e7389 */ /* 0x00006400000c000b */
[----:B01----:R-:W-:Y:S05]  /*30d0*/  ENDCOLLECTIVE ;  /* 0x000000000000791b */ /* 0x003fea0003800000 */
.L_x_2395:
[----:B------:R-:W-:Y:S01]  /*30e0*/  IMAD.MOV.U32 R12, RZ, RZ, 0x8 ;  /* 0x00000008ff0c7424 */ /* 0x000fe200078e00ff */
[----:B------:R-:W-:-:S04]  /*30f0*/  FMNMX.FTZ R0, R14, -3.40282346638528859812e+38, !PT ;  /* 0xff7fffff0e007809 */ /* 0x000fc80007810000 */
[----:B------:R-:W-:-:S07]  /*3100*/  MOV R13, R0 ;  /* 0x00000000000d7202 */ /* 0x000fce0000000f00 */
[----:B------:R-:W-:Y:S05]  /*3110*/  WARPSYNC.COLLECTIVE R15, `(.L_x_2396) ;  /* 0x000000000f087348 */ /* 0x000fea0003c00000 */
[----:B------:R0:W1:Y:S02]  /*3120*/  SHFL.BFLY P6, R14, R13, R12, R11 ;  /* 0x0c00000c0d0e7389 */ /* 0x00006400000c000b */
[----:B01----:R-:W-:Y:S05]  /*3130*/  ENDCOLLECTIVE ;  /* 0x000000000000791b */ /* 0x003fea0003800000 */
.L_x_2396:
[----:B------:R-:W-:Y:S01]  /*3140*/  HFMA2 R12, -RZ, RZ, 0, 2.384185791015625e-07 ;  /* 0x00000004ff0c7431 */ /* 0x000fe200000001ff */
[----:B------:R-:W-:-:S04]  /*3150*/  FMNMX.FTZ R2, R0, R14, !PT ;  /* 0x0000000e00027209 */ /* 0x000fc80007810000 */
[----:B------:R-:W-:-:S07]  /*3160*/  MOV R13, R2 ;  /* 0x00000002000d7202 */ /* 0x000fce0000000f00 */
[----:B------:R-:W-:Y:S05]  /*3170*/  WARPSYNC.COLLECTIVE R15, `(.L_x_2397) ;  /* 0x000000000f087348 */ /* 0x000fea0003c00000 */
[----:B------:R0:W1:Y:S02]  /*3180*/  SHFL.BFLY P6, R14, R13, R12, R11 ;  /* 0x0c00000c0d0e7389 */ /* 0x00006400000c000b */
[----:B01----:R-:W-:Y:S05]  /*3190*/  ENDCOLLECTIVE ;  /* 0x000000000000791b */ /* 0x003fea0003800000 */
.L_x_2397:
[----:B------:R-:W-:Y:S05]  /*31a0*/  BRA `(.L_x_2398) ;  /* 0xffffffd800847947 */ /* 0x000fea000383ffff */
.L_x_2399:
        /* <DEDUP_REMOVED lines=13> */
.L_x_25623:


//--------------------- .text._ZN4vllm25paged_attention_v1_kernelI13__nv_bfloat16hLi64ELi8ELi128ELNS_18Fp8KVCacheDataTypeE2ELb1EEEvPT_PKS3_PKT0_S9_ifPKiSB_iPKfiiiSD_SD_iiiii --------------------------
	.section	.text._ZN4vllm25paged_attention_v1_kernelI13__nv_bfloat16hLi64ELi8ELi128ELNS_18Fp8KVCacheDataTypeE2ELb1EEEvPT_PKS3_PKT0_S9_ifPKiSB_iPKfiiiSD_SD_iiiii,"ax",@progbits
	.align	128
        .global         _ZN4vllm25paged_attention_v1_kernelI13__nv_bfloat16hLi64ELi8ELi128ELNS_18Fp8KVCacheDataTypeE2ELb1EEEvPT_PKS3_PKT0_S9_ifPKiSB_iPKfiiiSD_SD_iiiii
        .type           _ZN4vllm25paged_attention_v1_kernelI13__nv_bfloat16hLi64ELi8ELi128ELNS_18Fp8KVCacheDataTypeE2ELb1EEEvPT_PKS3_PKT0_S9_ifPKiSB_iPKfiiiSD_SD_iiiii,@function
        .size           _ZN4vllm25paged_attention_v1_kernelI13__nv_bfloat16hLi64ELi8ELi128ELNS_18Fp8KVCacheDataTypeE2ELb1EEEvPT_PKS3_PKT0_S9_ifPKiSB_iPKfiiiSD_SD_iiiii,(.L_x_25624 - _ZN4vllm25paged_attention_v1_kernelI13__nv_bfloat16hLi64ELi8ELi128ELNS_18Fp8KVCacheDataTypeE2ELb1EEEvPT_PKS3_PKT0_S9_ifPKiSB_iPKfiiiSD_SD_iiiii)
        .other          _ZN4vllm25paged_attention_v1_kernelI13__nv_bfloat16hLi64ELi8ELi128ELNS_18Fp8KVCacheDataTypeE2ELb1EEEvPT_PKS3_PKT0_S9_ifPKiSB_iPKfiiiSD_SD_iiiii,@"STO_CUDA_ENTRY STV_DEFAULT"
_ZN4vllm25paged_attention_v1_kernelI13__nv_bfloat16hLi64ELi8ELi128ELNS_18Fp8KVCacheDataTypeE2ELb1EEEvPT_PKS3_PKT0_S9_ifPKiSB_iPKfiiiSD_SD_iiiii:
.text._ZN4vllm25paged_attention_v1_kernelI13__nv_bfloat16hLi64ELi8ELi128ELNS_18Fp8KVCacheDataTypeE2ELb1EEEvPT_PKS3_PKT0_S9_ifPKiSB_iPKfiiiSD_SD_iiiii:
        /* <DEDUP_REMOVED lines=110> */
.L_x_2400:
        /* <DEDUP_REMOVED lines=23> */
.L_x_2404:
        /* <DEDUP_REMOVED lines=42> */
.L_x_2402:
[----:B------:R-:W-:Y:S05]  /*0af0*/  BSYNC.RECONVERGENT B6 ;  /* 0x0000000000067941 */ /* 0x000fea0003800200 */
.L_x_2401:
        /* <DEDUP_REMOVED lines=8> */
.L_x_2439:
        /* <DEDUP_REMOVED lines=39> */
.L_x_2410:
        /* <DEDUP_REMOVED lines=11> */
.L_x_2409:
[----:B------:R-:W-:Y:S05]  /*0ea0*/  BSYNC.RECONVERGENT B1 ;  /* 0x0000000000017941 */ /* 0x000fea0003800200 */
.L_x_2408:
        /* <DEDUP_REMOVED lines=13> */
.L_x_2413:
        /* <DEDUP_REMOVED lines=100> */
.L_x_2412:
[----:B------:R-:W-:Y:S05]  /*15c0*/  BSYNC.RECONVERGENT B1 ;  /* 0x0000000000017941 */ /* 0x000fea0003800200 */
.L_x_2411:
        /* <DEDUP_REMOVED lines=55> */
.L_x_2415:
[----:B------:R-:W-:Y:S05]  /*1940*/  BSYNC.RECONVERGENT B1 ;  /* 0x0000000000017941 */ /* 0x000fea0003800200 */
.L_x_2414:
        /* <DEDUP_REMOVED lines=26> */
.L_x_2407:
[----:B------:R-:W-:Y:S05]  /*1af0*/  BSYNC.RECONVERGENT B0 ;  /* 0x0000000000007941 */ /* 0x000fea0003800200 */
.L_x_2406:
        /* <DEDUP_REMOVED lines=38> */
.L_x_2420:
[----:B------:R-:W0:Y:S01]  /*1d60*/  LDS R11, [R8] ;  /* 0x00000000080b7984 */ /* 0x000e220000000800 */
[----:B------:R-:W-:-:S05]  /*1d70*/  VIADD R9, R9, 0x1 ;  /* 0x0000000109097836 */ /* 0x000fca0000000000 */
[----:B------:R-:W-:Y:S01]  /*1d80*/  ISETP.NE.AND P0, PT, R9, RZ, PT ;  /* 0x000000ff0900720c */ /* 0x000fe20003f05270 */
[----:B0-----:R-:W-:-:S05]  /*1d90*/  FMUL.FTZ R11, R11, R2 ;  /* 0x000000020b0b7220 */ /* 0x001fca0000410000 */
[----:B------:R0:W-:Y:S02]  /*1da0*/  STS [R8], R11 ;  /* 0x0000000b08007388 */ /* 0x0001e40000000800 */
[----:B0-----:R-:W-:-:S05]  /*1db0*/  IADD3 R8, PT, PT, R8, 0x200, RZ ;  /* 0x0000020008087810 */ /* 0x001fca0007ffe0ff */
[----:B------:R-:W-:Y:S05]  /*1dc0*/  @P0 BRA `(.L_x_2420) ;  /* 0xfffffffc00e40947 */ /* 0x000fea000383ffff */
.L_x_2419:
[----:B------:R-:W-:Y:S05]  /*1dd0*/  BSYNC.RECONVERGENT B1 ;  /* 0x0000000000017941 */ /* 0x000fea0003800200 */
.L_x_2418:
        /* <DEDUP_REMOVED lines=13> */
.L_x_2423:
        /* <DEDUP_REMOVED lines=52> */
.L_x_2422:
[----:B------:R-:W-:Y:S05]  /*21f0*/  BSYNC.RECONVERGENT B1 ;  /* 0x0000000000017941 */ /* 0x000fea0003800200 */
.L_x_2421:
        /* <DEDUP_REMOVED lines=31> */
.L_x_2425:
[----:B------:R-:W-:Y:S05]  /*23f0*/  BSYNC.RECONVERGENT B1 ;  /* 0x0000000000017941 */ /* 0x000fea0003800200 */
.L_x_2424:
        /* <DEDUP_REMOVED lines=14> */
.L_x_2417:
[----:B------:R-:W-:Y:S05]  /*24e0*/  BSYNC.RECONVERGENT B0 ;  /* 0x0000000000007941 */ /* 0x000fea0003800200 */
.L_x_2416:
[----:B------:R-:W-:Y:S01]  /*24f0*/  BAR.SYNC.DEFER_BLOCKING 0x0 ;  /* 0x0000000000007b1d */ /* 0x000fe20000010000 */
[----:B------:R-:W-:-:S05]  /*2500*/  ISETP.GE.AND P0, PT, R4, UR43, PT ;  /* 0x0000002b04007c0c */ /* 0x000fca000bf06270 */
[----:B------:R-:W-:Y:S08]  /*2510*/  BSSY.RECONVERGENT B7, `(.L_x_2426) ;  /* 0x0000054000077945 */ /* 0x000ff00003800200 */
[----:B------:R-:W-:Y:S05]  /*2520*/  @P0 BRA `(.L_x_2427) ;  /* 0x0000000400480947 */ /* 0x000fea0003800000 */
[----:B------:R-:W2:Y:S01]  /*2530*/  LDCU UR4, c[0x0][0x3ec] ;  /* 0x00007d80ff0477ac */ /* 0x000ea20008000800 */
[----:B------:R-:W-:Y:S01]  /*2540*/  MOV R16, R4 ;  /* 0x0000000400107202 */ /* 0x000fe20000000f00 */
[----:B--2---:R-:W-:-:S07]  /*2550*/  VIADD R17, R5, -UR4 ;  /* 0x8000000405117c36 */ /* 0x004fce0008000000 */
.L_x_2430:
        /* <DEDUP_REMOVED lines=64> */
[----:B------:R-:W-:Y:S01]  /*2960*/  IMAD.MOV.U32 R13, RZ, RZ, RZ ;  /* 0x000000ffff0d7224 */ /* 0x000fe200078e00ff */
        /* <DEDUP_REMOVED lines=11> */
.L_x_2429:
[----:B------:R-:W-:Y:S05]  /*2a20*/  BSYNC.RECONVERGENT B6 ;  /* 0x0000000000067941 */ /* 0x000fea0003800200 */
.L_x_2428:
[----:B------:R-:W-:-:S13]  /*2a30*/  ISETP.NE.AND P6, PT, R18, RZ, PT ;  /* 0x000000ff1200720c */ /* 0x000fda0003fc5270 */
[----:B------:R-:W-:Y:S05]  /*2a40*/  @!P6 BRA `(.L_x_2430) ;  /* 0xfffffff800c4e947 */ /* 0x000fea000383ffff */
.L_x_2427:
[----:B------:R-:W-:Y:S05]  /*2a50*/  BSYNC.RECONVERGENT B7 ;  /* 0x0000000000077941 */ /* 0x000fea0003800200 */
.L_x_2426:
[----:B------:R-:W1:Y:S01]  /*2a60*/  S2R R6, SR_TID.X ;  /* 0x0000000000067919 */ /* 0x000e620000002100 */
[----:B------:R-:W-:Y:S05]  /*2a70*/  WARPSYNC.ALL ;  /* 0x0000000000007948 */ /* 0x000fea0003800000 */
[----:B------:R-:W-:Y:S06]  /*2a80*/  BAR.SYNC.DEFER_BLOCKING 0x0 ;  /* 0x0000000000007b1d */ /* 0x000fec0000010000 */
[----:B------:R-:W-:Y:S01]  /*2a90*/  BSSY.RECONVERGENT B0, `(.L_x_2431) ;  /* 0x0000023000007945 */ /* 0x000fe20003800200 */
[----:B-1----:R-:W-:-:S02]  /*2aa0*/  LOP3.LUT R0, R6, 0x3c0, RZ, 0xc0, !PT ;  /* 0x000003c006007812 */ /* 0x002fc400078ec0ff */
[----:B0-----:R-:W-:Y:S02]  /*2ab0*/  LOP3.LUT R2, R6, 0x3e0, RZ, 0xc0, !PT ;  /* 0x000003e006027812 */ /* 0x001fe400078ec0ff */
[----:B------:R-:W-:Y:S02]  /*2ac0*/  ISETP.NE.AND P0, PT, R0, 0x40, PT ;  /* 0x000000400000780c */ /* 0x000fe40003f05270 */
[----:B------:R-:W-:Y:S02]  /*2ad0*/  ISETP.NE.AND P2, PT, R2, 0x20, PT ;  /* 0x000000200200780c */ /* 0x000fe40003f45270 */
[----:B------:R-:W-:Y:S02]  /*2ae0*/  SHF.R.U32.HI R4, RZ, 0x5, R6 ;  /* 0x00000005ff047819 */ /* 0x000fe40000011606 */
[C---:B------:R-:W-:Y:S02]  /*2af0*/  LOP3.LUT R7, R6.reuse, 0x1f, RZ, 0xc0, !PT ;  /* 0x0000001f06077812 */ /* 0x040fe400078ec0ff */
[----:B------:R-:W-:-:S02]  /*2b00*/  ISETP.GT.U32.AND P1, PT, R6, 0x3f, PT ;  /* 0x0000003f0600780c */ /* 0x000fc40003f24070 */
[----:B------:R-:W-:-:S03]  /*2b10*/  ISETP.GT.U32.AND P3, PT, R6, 0x1f, PT ;  /* 0x0000001f0600780c */ /* 0x000fc60003f64070 */
[----:B------:R-:W0:Y:S01]  /*2b20*/  @!P0 S2R R3, SR_CgaCtaId ;  /* 0x0000000000038919 */ /* 0x000e220000008800 */
[----:B------:R-:W-:Y:S02]  /*2b30*/  @!P0 MOV R0, 0x400 ;  /* 0x0000040000008802 */ /* 0x000fe40000000f00 */
[----:B------:R-:W-:Y:S01]  /*2b40*/  @!P2 MOV R2, 0x400 ;  /* 0x000004000002a802 */ /* 0x000fe20000000f00 */
[----:B------:R-:W1:Y:S01]  /*2b50*/  @!P2 S2R R5, SR_CgaCtaId ;  /* 0x000000000005a919 */ /* 0x000e620000008800 */
[----:B------:R-:W-:-:S03]  /*2b60*/  @!P0 IADD3 R0, PT, PT, R0, 0x20, RZ ;  /* 0x0000002000008810 */ /* 0x000fc60007ffe0ff */
[----:B------:R-:W-:Y:S01]  /*2b70*/  @!P2 VIADD R2, R2, 0x20 ;  /* 0x000000200202a836 */ /* 0x000fe20000000000 */
[----:B0-----:R-:W-:Y:S02]  /*2b80*/  @!P0 LEA R3, R3, R0, 0x18 ;  /* 0x0000000003038211 */ /* 0x001fe400078ec0ff */
[----:B------:R-:W-:Y:S01]  /*2b90*/  LEA R0, R4, R7, 0x6 ;  /* 0x0000000704007211 */ /* 0x000fe200078e30ff */
[----:B------:R-:W-:Y:S01]  /*2ba0*/  HFMA2 R4, -RZ, RZ, 0, 0 ;  /* 0x00000000ff047431 */ /* 0x000fe200000001ff */
[----:B-1----:R-:W-:Y:S02]  /*2bb0*/  @!P2 LEA R5, R5, R2, 0x18 ;  /* 0x000000020505a211 */ /* 0x002fe400078ec0ff */
[----:B------:R-:W-:Y:S02]  /*2bc0*/  @!P0 LEA R2, R0, R3, 0x2 ;  /* 0x0000000300028211 */ /* 0x000fe400078e10ff */
[----:B------:R-:W-:Y:S01]  /*2bd0*/  MOV R3, RZ ;  /* 0x000000ff00037202 */ /* 0x000fe20000000f00 */
[----:B------:R-:W-:-:S02]  /*2be0*/  @!P2 IMAD R5, R7, 0x4, R5 ;  /* 0x000000040705a824 */ /* 0x000fc400078e0205 */
[----:B------:R0:W-:Y:S04]  /*2bf0*/  @!P0 STS [R2+-0x200], RZ ;  /* 0xfffe00ff02008388 */ /* 0x0001e80000000800 */
[----:B------:R0:W-:Y:S01]  /*2c00*/  @!P0 STS [R2+-0x180], RZ ;  /* 0xfffe80ff02008388 */ /* 0x0001e20000000800 */
[----:B------:R-:W-:Y:S06]  /*2c10*/  BAR.SYNC.DEFER_BLOCKING 0x0 ;  /* 0x0000000000007b1d */ /* 0x000fec0000010000 */
[----:B------:R-:W-:Y:S05]  /*2c20*/  @P1 BRA `(.L_x_2432) ;  /* 0x0000000000241947 */ /* 0x000fea0003800000 */
[----:B------:R-:W1:Y:S01]  /*2c30*/  S2UR UR5, SR_CgaCtaId ;  /* 0x00000000000579c3 */ /* 0x000e620000008800 */
[----:B------:R-:W-:Y:S02]  /*2c40*/  UMOV UR4, 0x400 ;  /* 0x0000040000047882 */ /* 0x000fe40000000000 */
[----:B------:R-:W-:-:S04]  /*2c50*/  UIADD3 UR4, UPT, UPT, UR4, 0x20, URZ ;  /* 0x0000002004047890 */ /* 0x000fc8000fffe0ff */
[----:B-1----:R-:W-:-:S06]  /*2c60*/  ULEA UR4, UR5, UR4, 0x18 ;  /* 0x0000000405047291 */ /* 0x002fcc000f8ec0ff */
[----:B0-----:R-:W-:-:S05]  /*2c70*/  LEA R2, R0, UR4, 0x2 ;  /* 0x0000000400027c11 */ /* 0x001fca000f8e10ff */
[----:B------:R-:W0:Y:S04]  /*2c80*/  LDS R4, [R2] ;  /* 0x0000000002047984 */ /* 0x000e280000000800 */
[----:B------:R-:W1:Y:S01]  /*2c90*/  LDS R3, [R2+0x80] ;  /* 0x0000800002037984 */ /* 0x000e620000000800 */
[----:B0-----:R-:W-:Y:S01]  /*2ca0*/  FADD.FTZ R4, RZ, R4 ;  /* 0x00000004ff047221 */ /* 0x001fe20000010000 */
[----:B-1----:R-:W-:-:S07]  /*2cb0*/  FADD.FTZ R3, RZ, R3 ;  /* 0x00000003ff037221 */ /* 0x002fce0000010000 */
.L_x_2432:
[----:B------:R-:W-:Y:S05]  /*2cc0*/  BSYNC.RECONVERGENT B0 ;  /* 0x0000000000007941 */ /* 0x000fea0003800200 */
.L_x_2431:
[----:B------:R-:W-:Y:S06]  /*2cd0*/  BAR.SYNC.DEFER_BLOCKING 0x0 ;  /* 0x0000000000007b1d */ /* 0x000fec0000010000 */
[----:B------:R-:W-:Y:S01]  /*2ce0*/  BSSY.RECONVERGENT B0, `(.L_x_2433) ;  /* 0x000000e000007945 */ /* 0x000fe20003800200 */
[----:B------:R1:W-:Y:S04]  /*2cf0*/  @!P2 STS [R5], R4 ;  /* 0x000000040500a388 */ /* 0x0003e80000000800 */
[----:B------:R1:W-:Y:S01]  /*2d00*/  @!P2 STS [R5+0x80], R3 ;  /* 0x000080030500a388 */ /* 0x0003e20000000800 */
[----:B------:R-:W-:Y:S06]  /*2d10*/  BAR.SYNC.DEFER_BLOCKING 0x0 ;  /* 0x0000000000007b1d */ /* 0x000fec0000010000 */
[----:B------:R-:W-:Y:S05]  /*2d20*/  @P3 BRA `(.L_x_2434) ;  /* 0x0000000000243947 */ /* 0x000fea0003800000 */
[----:B------:R-:W2:Y:S01]  /*2d30*/  S2UR UR5, SR_CgaCtaId ;  /* 0x00000000000579c3 */ /* 0x000ea20000008800 */
[----:B------:R-:W-:Y:S02]  /*2d40*/  UMOV UR4, 0x400 ;  /* 0x0000040000047882 */ /* 0x000fe40000000000 */
[----:B------:R-:W-:-:S04]  /*2d50*/  UIADD3 UR4, UPT, UPT, UR4, 0x20, URZ ;  /* 0x0000002004047890 */ /* 0x000fc8000fffe0ff */
[----:B--2---:R-:W-:-:S06]  /*2d60*/  ULEA UR4, UR5, UR4, 0x18 ;  /* 0x0000000405047291 */ /* 0x004fcc000f8ec0ff */
[----:B0-----:R-:W-:-:S05]  /*2d70*/  LEA R2, R0, UR4, 0x2 ;  /* 0x0000000400027c11 */ /* 0x001fca000f8e10ff */
[----:B-1----:R-:W0:Y:S04]  /*2d80*/  LDS R5, [R2] ;  /* 0x0000000002057984 */ /* 0x002e280000000800 */
[----:B------:R-:W1:Y:S01]  /*2d90*/  LDS R0, [R2+0x80] ;  /* 0x0000800002007984 */ /* 0x000e620000000800 */
[----:B0-----:R-:W-:Y:S01]  /*2da0*/  FADD.FTZ R4, R4, R5 ;  /* 0x0000000504047221 */ /* 0x001fe20000010000 */
[----:B-1----:R-:W-:-:S07]  /*2db0*/  FADD.FTZ R3, R3, R0 ;  /* 0x0000000003037221 */ /* 0x002fce0000010000 */
.L_x_2434:
[----:B------:R-:W-:Y:S05]  /*2dc0*/  BSYNC.RECONVERGENT B0 ;  /* 0x0000000000007941 */ /* 0x000fea0003800200 */
.L_x_2433:
[----:B------:R-:W-:Y:S06]  /*2dd0*/  BAR.SYNC.DEFER_BLOCKING 0x0 ;  /* 0x0000000000007b1d */ /* 0x000fec0000010000 */
[----:B------:R-:W-:Y:S05]  /*2de0*/  @P3 EXIT ;  /* 0x000000000000394d */ /* 0x000fea0003800000 */
[----:B------:R-:W2:Y:S01]  /*2df0*/  S2UR UR6, SR_CTAID.Z ;  /* 0x00000000000679c3 */ /* 0x000ea20000002700 */
[----:B------:R-:W3:Y:S01]  /*2e00*/  LDCU UR5, c[0x0][0x378] ;  /* 0x00006f00ff0577ac */ /* 0x000ee20008000800 */
[----:B-1----:R-:W-:Y:S01]  /*2e10*/  F2FP.BF16.F32.PACK_AB R4, R3, R4 ;  /* 0x000000040304723e */ /* 0x002fe200000010ff */
[----:B------:R-:W-:Y:S01]  /*2e20*/  UIMAD UR4, UR40, UR42, UR41 ;  /* 0x0000002a280472a4 */ /* 0x000fe2000f8e0229 */
[----:B------:R-:W0:Y:S03]  /*2e30*/  LDCU.64 UR8, c[0x0][0x380] ;  /* 0x00007000ff0877ac */ /* 0x000e260008000a00 */
        /* <DEDUP_REMOVED lines=11> */
[----:B------:R-:W-:Y:S01]  /*2ef0*/  STG.E.U16 desc[UR36][R2.64+0x40], R0 ;  /* 0x0000400002007986 */ /* 0x000fe2000c101524 */
[----:B------:R-:W-:Y:S05]  /*2f00*/  EXIT ;  /* 0x000000000000794d */ /* 0x000fea0003800000 */
.L_x_2403:
        /* <DEDUP_REMOVED lines=16> */
.L_x_2435:
[----:B------:R-:W-:Y:S05]  /*3010*/  EXIT ;  /* 0x000000000000794d */ /* 0x000fea0003800000 */
.L_x_2405:
[----:B------:R-:W-:Y:S02]  /*3020*/  HFMA2 R12, -RZ, RZ, 0, 9.5367431640625e-07 ;  /* 0x00000010ff0c7431 */ /* 0x000fe400000001ff */
[----:B------:R-:W-:Y:S01]  /*3030*/  IMAD.MOV.U32 R11, RZ, RZ, 0x1f ;  /* 0x0000001fff0b7424 */ /* 0x000fe200078e00ff */
[----:B------:R-:W-:-:S07]  /*3040*/  MOV R15, 0xffffffff ;  /* 0xffffffff000f7802 */ /* 0x000fce0000000f00 */
[----:B------:R-:W-:Y:S05]  /*3050*/  WARPSYNC.COLLECTIVE R15, `(.L_x_2436) ;  /* 0x000000000f087348 */ /* 0x000fea0003c00000 */
[----:B------:R0:W1:Y:S02]  /*3060*/  SHFL.BFLY P6, R14, R13, R12, R11 ;  /* 0x0c00000c0d0e7389 */ /* 0x00006400000c000b */
[----:B01----:R-:W-:Y:S05]  /*3070*/  ENDCOLLECTIVE ;  /* 0x000000000000791b */ /* 0x003fea0003800000 */
.L_x_2436:
[----:B------:R-:W-:Y:S01]  /*3080*/  IMAD.MOV.U32 R12, RZ, RZ, 0x8 ;  /* 0x00000008ff0c7424 */ /* 0x000fe200078e00ff */
[----:B------:R-:W-:-:S04]  /*3090*/  FMNMX.FTZ R0, R14, -3.40282346638528859812e+38, !PT ;  /* 0xff7fffff0e007809 */ /* 0x000fc80007810000 */
[----:B------:R-:W-:-:S07]  /*30a0*/  MOV R13, R0 ;  /* 0x00000000000d7202 */ /* 0x000fce0000000f00 */
[----:B------:R-:W-:Y:S05]  /*30b0*/  WARPSYNC.COLLECTIVE R15, `(.L_x_2437) ;  /* 0x000000000f087348 */ /* 0x000fea0003c00000 */
[----:B------:R0:W1:Y:S02]  /*30c0*/  SHFL.BFLY P6, R14, R13, R12, R11 ;  /* 0x0c00000c0d0e7389 */ /* 0x00006400000c000b */
[----:B01----:R-:W-:Y:S05]  /*30d0*/  ENDCOLLECTIVE ;  /* 0x000000000000791b */ /* 0x003fea0003800000 */
.L_x_2437:
[----:B------:R-:W-:Y:S01]  /*30e0*/  HFMA2 R12, -RZ, RZ, 0, 2.384185791015625e-07 ;  /* 0x00000004ff0c7431 */ /* 0x000fe200000001ff */
[----:B------:R-:W-:-:S04]  /*30f0*/  FMNMX.FTZ R2, R0, R14, !PT ;  /* 0x0000000e00027209 */ /* 0x000fc80007810000 */
[----:B------:R-:W-:-:S07]  /*3100*/  MOV R13, R2 ;  /* 0x00000002000d7202 */ /* 0x000fce0000000f00 */
[----:B------:R-:W-:Y:S05]  /*3110*/  WARPSYNC.COLLECTIVE R15, `(.L_x_2438) ;  /* 0x000000000f087348 */ /* 0x000fea0003c00000 */
[----:B------:R0:W1:Y:S02]  /*3120*/  SHFL.BFLY P6, R14, R13, R12, R11 ;  /* 0x0c00000c0d0e7389 */ /* 0x00006400000c000b */
[----:B01----:R-:W-:Y:S05]  /*3130*/  ENDCOLLECTIVE ;  /* 0x000000000000791b */ /* 0x003fea0003800000 */
.L_x_2438:
[----:B------:R-:W-:Y:S05]  /*3140*/  BRA `(.L_x_2439) ;  /* 0xffffffd8008c7947 */ /* 0x000fea000383ffff */
.L_x_2440:
        /* <DEDUP_REMOVED lines=11> */
.L_x_25624:


//--------------------- .text._ZN4vllm25paged_attention_v1_kernelI13__nv_bfloat16hLi32ELi8ELi128ELNS_18Fp8KVCacheDataTypeE2ELb1EEEvPT_PKS3_PKT0_S9_ifPKiSB_iPKfiiiSD_SD_iiiii --------------------------
	.section	.text._ZN4vllm25paged_attention_v1_kernelI13__nv_bfloat16hLi32ELi8ELi128ELNS_18Fp8KVCacheDataTypeE2ELb1EEEvPT_PKS3_PKT0_S9_ifPKiSB_iPKfiiiSD_SD_iiiii,"ax",@progbits
	.align	128
        .global         _ZN4vllm25paged_attention_v1_kernelI13__nv_bfloat16hLi32ELi8ELi128ELNS_18Fp8KVCacheDataTypeE2ELb1EEEvPT_PKS3_PKT0_S9_ifPKiSB_iPKfiiiSD_SD_iiiii
        .type           _ZN4vllm25paged_attention_v1_kernelI13__nv_bfloat16hLi32ELi8ELi128ELNS_18Fp8KVCacheDataTypeE2ELb1EEEvPT_PKS3_PKT0_S9_ifPKiSB_iPKfiiiSD_SD_iiiii,@function
        .size           _ZN4vllm25paged_attention_v1_kernelI13__nv_bfloat16hLi32ELi8ELi128ELNS_18Fp8KVCacheDataTypeE2ELb1EEEvPT_PKS3_PKT0_S9_ifPKiSB_iPKfiiiSD_SD_iiiii,(.L_x_25625 - _ZN4vllm25paged_attention_v1_kernelI13__nv_bfloat16hLi32ELi8ELi128ELNS_18Fp8KVCacheDataTypeE2ELb1EEEvPT_PKS3_PKT0_S9_ifPKiSB_iPKfiiiSD_SD_iiiii)
        .other          _ZN4vllm25paged_attention_v1_kernelI13__nv_bfloat16hLi32ELi8ELi128ELNS_18Fp8KVCacheDataTypeE2ELb1EEEvPT_PKS3_PKT0_S9_ifPKiSB_iPKfiiiSD_SD_iiiii,@"STO_CUDA_ENTRY STV_DEFAULT"
_ZN4vllm25paged_attention_v1_kernelI13__nv_bfloat16hLi32ELi8ELi128ELNS_18Fp8KVCacheDataTypeE2ELb1EEEvPT_PKS3_PKT0_S9_ifPKiSB_iPKfiiiSD_SD_iiiii:
.text._ZN4vllm25paged_attention_v1_kernelI13__nv_bfloat16hLi32ELi8ELi128ELNS_18Fp8KVCacheDataTypeE2ELb1EEEvPT_PKS3_PKT0_S9_ifPKiSB_iPKfiiiSD_SD_iiiii:
        /* <DEDUP_REMOVED lines=33> */
[----:B------:R-:W-:Y:S01]  /*0210*/  ULEA.HI UR6, UR6, UR5, URZ, 0x3 ;  /* 0x0000000506067291 */ /* 0x000fe2000f8f18ff */
[----:B------:R-:W-:Y:S02]  /*0220*/  MOV R7, R8 ;  /* 0x0000000800077202 */ /* 0x000fe40000000f00 */
[----:B------:R-:W-:Y:S01]  /*0230*/  ISETP.GE.AND P2, PT, R6, RZ, PT ;  /* 0x000000ff0600720c */ /* 0x000fe20003f46270 */
[----:B------:R-:W-:Y:S02]  /*0240*/  USHF.R.S32.HI UR43, URZ, 0x3, UR6 ;  /* 0x00000003ff2b7899 */ /* 0x000fe40008011406 */
[----:B------:R-:W-:Y:S01]  /*0250*/  IMAD.HI.U32 R4, R2, R7, RZ ;  /* 0x0000000702047227 */ /* 0x000fe200078e00ff */
[----:B------:R-:W-:-:S03]  /*0260*/  ULOP3.LUT UR6, UR6, 0xfffffff8, URZ, 0xc0, !UPT ;  /* 0xfffffff806067892 */ /* 0x000fc6000f8ec0ff */
[----:B------:R-:W-:Y:S01]  /*0270*/  IMAD.MOV R3, RZ, RZ, -R4 ;  /* 0x000000ffff037224 */ /* 0x000fe200078e0a04 */
[----:B------:R-:W-:-:S03]  /*0280*/  UISETP.LT.AND UP1, UPT, UR4, UR6, UPT ;  /* 0x000000060400728c */ /* 0x000fc6000bf21270 */
[C---:B------:R-:W-:Y:S01]  /*0290*/  IMAD R7, R0.reuse, R3, R7 ;  /* 0x0000000300077224 */ /* 0x040fe200078e0207 */
[----:B------:R-:W-:Y:S01]  /*02a0*/  USEL UR39, UR4, UR6, UP1 ;  /* 0x0000000604277287 */ /* 0x000fe20008800000 */
[----:B------:R-:W1:Y:S03]  /*02b0*/  S2R R3, SR_TID.X ;  /* 0x0000000000037919 */ /* 0x000e660000002100 */
[----:B------:R-:W-:-:S13]  /*02c0*/  ISETP.GT.U32.AND P1, PT, R0, R7, PT ;  /* 0x000000070000720c */ /* 0x000fda0003f24070 */
[----:B------:R-:W-:Y:S01]  /*02d0*/  @!P1 IADD3 R7, PT, PT, R7, -R0, RZ ;  /* 0x8000000007079210 */ /* 0x000fe20007ffe0ff */
[----:B------:R-:W-:-:S03]  /*02e0*/  @!P1 VIADD R4, R4, 0x1 ;  /* 0x0000000104049836 */ /* 0x000fc60000000000 */
[----:B------:R-:W-:Y:S02]  /*02f0*/  ISETP.GE.U32.AND P0, PT, R7, R0, PT ;  /* 0x000000000700720c */ /* 0x000fe40003f06070 */
[----:B-1----:R-:W-:-:S11]  /*0300*/  SHF.R.U32.HI R16, RZ, 0x5, R3 ;  /* 0x00000005ff107819 */ /* 0x002fd60000011603 */
[----:B------:R-:W-:Y:S02]  /*0310*/  @P0 IADD3 R4, PT, PT, R4, 0x1, RZ ;  /* 0x0000000104040810 */ /* 0x000fe40007ffe0ff */
[----:B------:R-:W-:Y:S02]  /*0320*/  ISETP.NE.AND P0, PT, R5, RZ, PT ;  /* 0x000000ff0500720c */ /* 0x000fe40003f05270 */
[----:B------:R-:W-:Y:S01]  /*0330*/  ISETP.GE.AND P1, PT, R16, UR43, PT ;  /* 0x0000002b10007c0c */ /* 0x000fe2000bf26270 */
[----:B------:R-:W-:Y:S01]  /*0340*/  @!P2 IMAD.MOV R4, RZ, RZ, -R4 ;  /* 0x000000ffff04a224 */ /* 0x000fe200078e0a04 */
[----:B0-----:R-:W-:Y:S11]  /*0350*/  BRA.U UP0, `(.L_x_2441) ;  /* 0x0000000100f07547 */ /* 0x001ff6000b800000 */
[----:B------:R-:W0:Y:S01]  /*0360*/  LDCU UR5, c[0x0][0x3a0] ;  /* 0x00007400ff0577ac */ /* 0x000e220008000800 */
[----:B------:R-:W-:Y:S01]  /*0370*/  IABS R13, UR42 ;  /* 0x0000002a000d7c13 */ /* 0x000fe20008000000 */
[----:B------:R-:W1:Y:S01]  /*0380*/  LDCU UR6, c[0x0][0x3e8] ;  /* 0x00007d00ff0677ac */ /* 0x000e620008000800 */
[----:B0-----:R-:W-:Y:S01]  /*0390*/  MOV R6, UR5 ;  /* 0x0000000500067c02 */ /* 0x001fe20008000f00 */
[----:B------:R-:W-:Y:S02]  /*03a0*/  ULOP3.LUT UR4, UR41, UR5, URZ, 0x3c, !UPT ;  /* 0x0000000529047292 */ /* 0x000fe4000f8e3cff */
[----:B------:R-:W-:Y:S02]  /*03b0*/  ISETP.NE.AND P3, PT, RZ, UR5, PT ;  /* 0x00000005ff007c0c */ /* 0x000fe4000bf65270 */
[----:B------:R-:W-:Y:S02]  /*03c0*/  IABS R9, R6 ;  /* 0x0000000600097213 */ /* 0x000fe40000000000 */
[----:B------:R-:W-:-:S02]  /*03d0*/  ISETP.LE.AND P5, PT, RZ, UR4, PT ;  /* 0x00000004ff007c0c */ /* 0x000fc4000bfa3270 */
[----:B------:R-:W0:Y:S08]  /*03e0*/  I2F.RP R8, R9 ;  /* 0x0000000900087306 */ /* 0x000e300000209400 */
[----:B0-----:R-:W0:Y:S02]  /*03f0*/  MUFU.RCP R8, R8 ;  /* 0x0000000800087308 */ /* 0x001e240000001000 */
[----:B0-----:R-:W-:-:S06]  /*0400*/  VIADD R6, R8, 0xffffffe ;  /* 0x0ffffffe08067836 */ /* 0x001fcc0000000000 */
[----:B------:R0:W2:Y:S02]  /*0410*/  F2I.FTZ.U32.TRUNC.NTZ R7, R6 ;  /* 0x0000000600077305 */ /* 0x0000a4000021f000 */
[----:B0-----:R-:W-:Y:S01]  /*0420*/  IMAD.MOV.U32 R6, RZ, RZ, RZ ;  /* 0x000000ffff067224 */ /* 0x001fe200078e00ff */
[----:B--2---:R-:W-:-:S05]  /*0430*/  IADD3 R10, PT, PT, RZ, -R7, RZ ;  /* 0x80000007ff0a7210 */ /* 0x004fca0007ffe0ff */
[----:B------:R-:W-:Y:S01]  /*0440*/  IMAD R11, R10, R9, RZ ;  /* 0x000000090a0b7224 */ /* 0x000fe200078e02ff */
[----:B------:R-:W-:-:S03]  /*0450*/  IABS R10, UR41 ;  /* 0x00000029000a7c13 */ /* 0x000fc60008000000 */
[----:B------:R-:W-:Y:S01]  /*0460*/  IMAD.HI.U32 R7, R7, R11, R6 ;  /* 0x0000000b07077227 */ /* 0x000fe200078e0006 */
[----:B------:R-:W-:-:S05]  /*0470*/  @!P3 LOP3.LUT R6, RZ, UR5, RZ, 0x33, !PT ;  /* 0x00000005ff06bc12 */ /* 0x000fca000f8e33ff */
[----:B------:R-:W-:-:S05]  /*0480*/  IMAD.HI.U32 R7, R7, R10, RZ ;  /* 0x0000000a07077227 */ /* 0x000fca00078e00ff */
[----:B------:R-:W-:-:S05]  /*0490*/  IADD3 R8, PT, PT, -R7, RZ, RZ ;  /* 0x000000ff07087210 */ /* 0x000fca0007ffe1ff */
[----:B------:R-:W-:-:S05]  /*04a0*/  IMAD R8, R9, R8, R10 ;  /* 0x0000000809087224 */ /* 0x000fca00078e020a */
[----:B------:R-:W-:-:S13]  /*04b0*/  ISETP.GT.U32.AND P4, PT, R9, R8, PT ;  /* 0x000000080900720c */ /* 0x000fda0003f84070 */
[----:B------:R-:W-:Y:S01]  /*04c0*/  @!P4 IMAD.IADD R8, R8, 0x1, -R9 ;  /* 0x000000010808c824 */ /* 0x000fe200078e0a09 */
[----:B------:R-:W-:-:S04]  /*04d0*/  @!P4 IADD3 R7, PT, PT, R7, 0x1, RZ ;  /* 0x000000010707c810 */ /* 0x000fc80007ffe0ff */
[----:B------:R-:W-:-:S13]  /*04e0*/  ISETP.GE.U32.AND P2, PT, R8, R9, PT ;  /* 0x000000090800720c */ /* 0x000fda0003f46070 */
[----:B------:R-:W-:-:S05]  /*04f0*/  @P2 VIADD R7, R7, 0x1 ;  /* 0x0000000107072836 */ /* 0x000fca0000000000 */
[----:B------:R-:W-:-:S04]  /*0500*/  @!P5 IADD3 R7, PT, PT, -R7, RZ, RZ ;  /* 0x000000ff0707d210 */ /* 0x000fc80007ffe1ff */
[----:B------:R-:W-:Y:S02]  /*0510*/  R2UR UR8, R7 ;  /* 0x00000000070872ca */ /* 0x000fe400000e0000 */
[----:B------:R-:W-:-:S13]  /*0520*/  @!P3 R2UR UR8, R6 ;  /* 0x000000000608b2ca */ /* 0x000fda00000e0000 */
[----:B------:R-:W-:Y:S01]  /*0530*/  IMAD.U32 R10, RZ, RZ, UR8 ;  /* 0x00000008ff0a7e24 */ /* 0x000fe2000f8e00ff */
[----:B------:R-:W-:-:S04]  /*0540*/  UISETP.NE.AND UP0, UPT, UR8, URZ, UPT ;  /* 0x000000ff0800728c */ /* 0x000fc8000bf05270 */
[----:B------:R-:W-:-:S04]  /*0550*/  IABS R9, R10 ;  /* 0x0000000a00097213 */ /* 0x000fc80000000000 */
[----:B------:R-:W0:Y:S08]  /*0560*/  I2F.RP R8, R9 ;  /* 0x0000000900087306 */ /* 0x000e300000209400 */
[----:B0-----:R-:W0:Y:S02]  /*0570*/  MUFU.RCP R8, R8 ;  /* 0x0000000800087308 */ /* 0x001e240000001000 */
[----:B0-----:R-:W-:-:S06]  /*0580*/  IADD3 R6, PT, PT, R8, 0xffffffe, RZ ;  /* 0x0ffffffe08067810 */ /* 0x001fcc0007ffe0ff */
[----:B------:R0:W2:Y:S02]  /*0590*/  F2I.FTZ.U32.TRUNC.NTZ R7, R6 ;  /* 0x0000000600077305 */ /* 0x0000a4000021f000 */
[----:B0-----:R-:W-:Y:S02]  /*05a0*/  IMAD.MOV.U32 R6, RZ, RZ, RZ ;  /* 0x000000ffff067224 */ /* 0x001fe400078e00ff */
[----:B--2---:R-:W-:-:S04]  /*05b0*/  IMAD.MOV R12, RZ, RZ, -R7 ;  /* 0x000000ffff0c7224 */ /* 0x004fc800078e0a07 */
[----:B------:R-:W-:Y:S01]  /*05c0*/  IMAD R11, R12, R9, RZ ;  /* 0x000000090c0b7224 */ /* 0x000fe200078e02ff */
[----:B------:R-:W-:Y:S02]  /*05d0*/  IABS R12, R10 ;  /* 0x0000000a000c7213 */ /* 0x000fe40000000000 */
[----:B------:R-:W-:Y:S01]  /*05e0*/  MOV R10, R13 ;  /* 0x0000000d000a7202 */ /* 0x000fe20000000f00 */
[----:B------:R-:W-:Y:S01]  /*05f0*/  IMAD.HI.U32 R7, R7, R11, R6 ;  /* 0x0000000b07077227 */ /* 0x000fe200078e0006 */
[----:B------:R-:W-:-:S05]  /*0600*/  IADD3 R8, PT, PT, RZ, -R12, RZ ;  /* 0x8000000cff087210 */ /* 0x000fca0007ffe0ff */
        /* <DEDUP_REMOVED lines=17> */
.L_x_2441:
[----:B------:R-:W-:Y:S01]  /*0720*/  BSSY.RECONVERGENT B6, `(.L_x_2442) ;  /* 0x0000041000067945 */ /* 0x000fe20003800200 */
[----:B------:R-:W-:Y:S02]  /*0730*/  @!P0 LOP3.LUT R4, RZ, R5, RZ, 0x33, !PT ;  /* 0x00000005ff048212 */ /* 0x000fe400078e33ff */
[----:B------:R-:W-:Y:S01]  /*0740*/  LOP3.LUT R6, R3, 0x1f, RZ, 0xc0, !PT ;  /* 0x0000001f03067812 */ /* 0x000fe200078ec0ff */
[----:B------:R-:W-:Y:S06]  /*0750*/  @P1 BRA `(.L_x_2443) ;  /* 0x0000000000f41947 */ /* 0x000fec0003800000 */
[----:B------:R-:W0:Y:S01]  /*0760*/  LDC R17, c[0x0][0x3f0] ;  /* 0x0000fc00ff117b82 */ /* 0x000e220000000800 */
[----:B------:R-:W1:Y:S01]  /*0770*/  LDCU UR4, c[0x0][0x3ec] ;  /* 0x00007d80ff0477ac */ /* 0x000e620008000800 */
[----:B------:R-:W-:-:S04]  /*0780*/  SHF.R.U32.HI R10, RZ, 0x2, R3 ;  /* 0x00000002ff0a7819 */ /* 0x000fc80000011603 */
[----:B------:R-:W-:Y:S02]  /*0790*/  LOP3.LUT R10, R10, 0x7, RZ, 0xc0, !PT ;  /* 0x000000070a0a7812 */ /* 0x000fe400078ec0ff */
[----:B------:R-:W2:Y:S01]  /*07a0*/  LDC R7, c[0x0][0x3f4] ;  /* 0x0000fd00ff077b82 */ /* 0x000ea20000000800 */
[----:B0-----:R-:W-:Y:S02]  /*07b0*/  IABS R5, R17 ;  /* 0x0000001100057213 */ /* 0x001fe40000000000 */
[----:B------:R-:W-:Y:S02]  /*07c0*/  ISETP.NE.AND P1, PT, R17, RZ, PT ;  /* 0x000000ff1100720c */ /* 0x000fe40003f25270 */
[----:B------:R-:W0:Y:S01]  /*07d0*/  I2F.RP R11, R5 ;  /* 0x00000005000b7306 */ /* 0x000e220000209400 */
[----:B--2---:R-:W-:Y:S02]  /*07e0*/  ISETP.NE.AND P2, PT, R7, RZ, PT ;  /* 0x000000ff0700720c */ /* 0x004fe40003f45270 */
[----:B------:R-:W-:-:S05]  /*07f0*/  IABS R12, R7 ;  /* 0x00000007000c7213 */ /* 0x000fca0000000000 */
[----:B0-----:R-:W0:Y:S02]  /*0800*/  MUFU.RCP R11, R11 ;  /* 0x0000000b000b7308 */ /* 0x001e240000001000 */
[----:B0-----:R-:W-:Y:S02]  /*0810*/  IADD3 R9, PT, PT, R11, 0xffffffe, RZ ;  /* 0x0ffffffe0b097810 */ /* 0x001fe40007ffe0ff */
[----:B-1----:R-:W-:-:S04]  /*0820*/  IADD3 R11, PT, PT, R4, -UR4, RZ ;  /* 0x80000004040b7c10 */ /* 0x002fc8000fffe0ff */
[----:B------:R-:W0:Y:S02]  /*0830*/  F2I.FTZ.U32.TRUNC.NTZ R9, R9 ;  /* 0x0000000900097305 */ /* 0x000e24000021f000 */
[----:B0-----:R-:W-:-:S04]  /*0840*/  IMAD.MOV R8, RZ, RZ, -R9 ;  /* 0x000000ffff087224 */ /* 0x001fc800078e0a09 */
[----:B------:R-:W-:Y:S02]  /*0850*/  IMAD R13, R8, R5, RZ ;  /* 0x00000005080d7224 */ /* 0x000fe400078e02ff */
[----:B------:R-:W-:-:S05]  /*0860*/  HFMA2 R8, -RZ, RZ, 0, 0 ;  /* 0x00000000ff087431 */ /* 0x000fca00000001ff */
[----:B------:R-:W-:-:S04]  /*0870*/  IMAD.HI.U32 R8, R9, R13, R8 ;  /* 0x0000000d09087227 */ /* 0x000fc800078e0008 */
[----:B------:R-:W-:-:S07]  /*0880*/  IMAD.MOV.U32 R9, RZ, RZ, R16 ;  /* 0x000000ffff097224 */ /* 0x000fce00078e0010 */
.L_x_2445:
[----:B------:R-:W-:-:S05]  /*0890*/  IMAD.SHL.U32 R13, R9, 0x8, RZ ;  /* 0x00000008090d7824 */ /* 0x000fca00078e00ff */
[----:B------:R-:W-:-:S05]  /*08a0*/  IABS R15, R13 ;  /* 0x0000000d000f7213 */ /* 0x000fca0000000000 */
[----:B------:R-:W-:-:S05]  /*08b0*/  IMAD.HI.U32 R14, R2, R15, RZ ;  /* 0x0000000f020e7227 */ /* 0x000fca00078e00ff */
[----:B------:R-:W-:-:S05]  /*08c0*/  IADD3 R18, PT, PT, -R14, RZ, RZ ;  /* 0x000000ff0e127210 */ /* 0x000fca0007ffe1ff */
[----:B------:R-:W-:-:S05]  /*08d0*/  IMAD R15, R12, R18, R15 ;  /* 0x000000120c0f7224 */ /* 0x000fca00078e020f */
[----:B------:R-:W-:-:S13]  /*08e0*/  ISETP.GT.U32.AND P3, PT, R0, R15, PT ;  /* 0x0000000f0000720c */ /* 0x000fda0003f64070 */
[----:B------:R-:W-:Y:S01]  /*08f0*/  @!P3 IMAD.IADD R15, R15, 0x1, -R12 ;  /* 0x000000010f0fb824 */ /* 0x000fe200078e0a0c */
[----:B------:R-:W-:-:S04]  /*0900*/  @!P3 IADD3 R14, PT, PT, R14, 0x1, RZ ;  /* 0x000000010e0eb810 */ /* 0x000fc80007ffe0ff */
[----:B------:R-:W-:Y:S02]  /*0910*/  ISETP.GE.U32.AND P0, PT, R15, R0, PT ;  /* 0x000000000f00720c */ /* 0x000fe40003f06070 */
[----:B------:R-:W-:-:S04]  /*0920*/  LOP3.LUT R15, R13, R7, RZ, 0x3c, !PT ;  /* 0x000000070d0f7212 */ /* 0x000fc800078e3cff */
[----:B------:R-:W-:-:S07]  /*0930*/  ISETP.GE.AND P4, PT, R15, RZ, PT ;  /* 0x000000ff0f00720c */ /* 0x000fce0003f86270 */
        /* <DEDUP_REMOVED lines=31> */
.L_x_2443:
[----:B------:R-:W-:Y:S05]  /*0b30*/  BSYNC.RECONVERGENT B6 ;  /* 0x0000000000067941 */ /* 0x000fea0003800200 */
.L_x_2442:
        /* <DEDUP_REMOVED lines=8> */
.L_x_2475:
[----:B------:R-:W2:Y:S01]  /*0bc0*/  S2R R5, SR_CgaCtaId ;  /* 0x0000000000057919 */ /* 0x000ea20000008800 */
[----:B------:R-:W-:Y:S01]  /*0bd0*/  MOV R0, 0x400 ;  /* 0x0000040000007802 */ /* 0x000fe20000000f00 */
[----:B------:R-:W-:Y:S05]  /*0be0*/  WARPSYNC.ALL ;  /* 0x0000000000007948 */ /* 0x000fea0003800000 */
[----:B------:R-:W-:Y:S02]  /*0bf0*/  ISETP.NE.AND P1, PT, R6, RZ, PT ;  /* 0x000000ff0600720c */ /* 0x000fe40003f25270 */
[----:B-1----:R-:W-:Y:S02]  /*0c00*/  FMNMX.FTZ R7, R2, R14, !PT ;  /* 0x0000000e02077209 */ /* 0x002fe40007810000 */
[----:B--2---:R-:W-:-:S05]  /*0c10*/  LEA R9, R5, R0, 0x18 ;  /* 0x0000000005097211 */ /* 0x004fca00078ec0ff */
[----:B0-----:R-:W-:-:S05]  /*0c20*/  IMAD R2, R16, 0x4, R9 ;  /* 0x0000000410027824 */ /* 0x001fca00078e0209 */
[----:B------:R-:W-:Y:S01]  /*0c30*/  @!P1 STS [R2], R7 ;  /* 0x0000000702009388 */ /* 0x000fe20000000800 */
[----:B------:R-:W-:Y:S01]  /*0c40*/  BAR.SYNC.DEFER_BLOCKING 0x0 ;  /* 0x0000000000007b1d */ /* 0x000fe20000010000 */
[C---:B------:R-:W-:Y:S01]  /*0c50*/  ISETP.GT.U32.AND P2, PT, R6.reuse, 0x3, PT ;  /* 0x000000030600780c */ /* 0x040fe20003f44070 */
[----:B------:R-:W-:Y:S01]  /*0c60*/  IMAD.MOV.U32 R8, RZ, RZ, -0x800001 ;  /* 0xff7fffffff087424 */ /* 0x000fe200078e00ff */
        /* <DEDUP_REMOVED lines=28> */
.L_x_2451:
        /* <DEDUP_REMOVED lines=11> */
.L_x_2450:
[----:B------:R-:W-:Y:S05]  /*0ee0*/  BSYNC.RECONVERGENT B1 ;  /* 0x0000000000017941 */ /* 0x000fea0003800200 */
.L_x_2449:
        /* <DEDUP_REMOVED lines=13> */
.L_x_2454:
        /* <DEDUP_REMOVED lines=100> */
.L_x_2453:
[----:B------:R-:W-:Y:S05]  /*1600*/  BSYNC.RECONVERGENT B1 ;  /* 0x0000000000017941 */ /* 0x000fea0003800200 */
.L_x_2452:
        /* <DEDUP_REMOVED lines=55> */
.L_x_2456:
[----:B------:R-:W-:Y:S05]  /*1980*/  BSYNC.RECONVERGENT B1 ;  /* 0x0000000000017941 */ /* 0x000fea0003800200 */
.L_x_2455:
        /* <DEDUP_REMOVED lines=26> */
.L_x_2448:
[----:B------:R-:W-:Y:S05]  /*1b30*/  BSYNC.RECONVERGENT B0 ;  /* 0x0000000000007941 */ /* 0x000fea0003800200 */
.L_x_2447:
        /* <DEDUP_REMOVED lines=38> */
.L_x_2461:
[----:B------:R-:W0:Y:S01]  /*1da0*/  LDS R9, [R7] ;  /* 0x0000000007097984 */ /* 0x000e220000000800 */
[----:B------:R-:W-:-:S05]  /*1db0*/  VIADD R8, R8, 0x1 ;  /* 0x0000000108087836 */ /* 0x000fca0000000000 */
[----:B------:R-:W-:Y:S01]  /*1dc0*/  ISETP.NE.AND P0, PT, R8, RZ, PT ;  /* 0x000000ff0800720c */ /* 0x000fe20003f05270 */
[----:B0-----:R-:W-:-:S05]  /*1dd0*/  FMUL.FTZ R6, R9, R2 ;  /* 0x0000000209067220 */ /* 0x001fca0000410000 */
[----:B------:R0:W-:Y:S02]  /*1de0*/  STS [R7], R6 ;  /* 0x0000000607007388 */ /* 0x0001e40000000800 */
[----:B0-----:R-:W-:-:S05]  /*1df0*/  IADD3 R7, PT, PT, R7, 0x200, RZ ;  /* 0x0000020007077810 */ /* 0x001fca0007ffe0ff */
[----:B------:R-:W-:Y:S05]  /*1e00*/  @P0 BRA `(.L_x_2461) ;  /* 0xfffffffc00e40947 */ /* 0x000fea000383ffff */
.L_x_2460:
[----:B------:R-:W-:Y:S05]  /*1e10*/  BSYNC.RECONVERGENT B1 ;  /* 0x0000000000017941 */ /* 0x000fea0003800200 */
.L_x_2459:
        /* <DEDUP_REMOVED lines=13> */
.L_x_2464:
        /* <DEDUP_REMOVED lines=52> */
.L_x_2463:
[----:B------:R-:W-:Y:S05]  /*2230*/  BSYNC.RECONVERGENT B1 ;  /* 0x0000000000017941 */ /* 0x000fea0003800200 */
.L_x_2462:
        /* <DEDUP_REMOVED lines=31> */
.L_x_2466:
[----:B------:R-:W-:Y:S05]  /*2430*/  BSYNC.RECONVERGENT B1 ;  /* 0x0000000000017941 */ /* 0x000fea0003800200 */
.L_x_2465:
        /* <DEDUP_REMOVED lines=14> */
.L_x_2458:
[----:B------:R-:W-:Y:S05]  /*2520*/  BSYNC.RECONVERGENT B0 ;  /* 0x0000000000007941 */ /* 0x000fea0003800200 */
.L_x_2457:
[----:B------:R-:W-:Y:S01]  /*2530*/  BAR.SYNC.DEFER_BLOCKING 0x0 ;  /* 0x0000000000007b1d */ /* 0x000fe20000010000 */
[----:B------:R-:W-:-:S13]  /*2540*/  ISETP.GE.AND P0, PT, R16, UR43, PT ;  /* 0x0000002b10007c0c */ /* 0x000fda000bf06270 */
[----:B------:R-:W-:Y:S05]  /*2550*/  @P0 BRA `(.L_x_2467) ;  /* 0x00000004003c0947 */ /* 0x000fea0003800000 */
[----:B------:R-:W2:Y:S02]  /*2560*/  LDCU UR4, c[0x0][0x3ec] ;  /* 0x00007d80ff0477ac */ /* 0x000ea40008000800 */
[----:B--2---:R-:W-:-:S07]  /*2570*/  IADD3 R17, PT, PT, R4, -UR4, RZ ;  /* 0x8000000404117c10 */ /* 0x004fce000fffe0ff */
.L_x_2470:
[----:B0-----:R-:W0:Y:S01]  /*2580*/  LDC R2, c[0x0][0x3f4] ;  /* 0x0000fd00ff027b82 */ /* 0x001e220000000800 */
[----:B-1----:R-:W-:Y:S01]  /*2590*/  IMAD.SHL.U32 R3, R16, 0x8, RZ ;  /* 0x0000000810037824 */ /* 0x002fe200078e00ff */
[----:B------:R-:W-:Y:S04]  /*25a0*/  BSSY.RECONVERGENT B6, `(.L_x_2468) ;  /* 0x0000047000067945 */ /* 0x000fe80003800200 */
[----:B------:R-:W-:Y:S02]  /*25b0*/  IABS R9, R3 ;  /* 0x0000000300097213 */ /* 0x000fe40000000000 */
[----:B------:R-:W1:Y:S01]  /*25c0*/  LDC R0, c[0x0][0x3f0] ;  /* 0x0000fc00ff007b82 */ /* 0x000e620000000800 */
[-C--:B0-----:R-:W-:Y:S02]  /*25d0*/  IABS R8, R2.reuse ;  /* 0x0000000200087213 */ /* 0x081fe40000000000 */
[----:B------:R-:W-:-:S02]  /*25e0*/  LOP3.LUT R3, R3, R2, RZ, 0x3c, !PT ;  /* 0x0000000203037212 */ /* 0x000fc400078e3cff */
[----:B------:R-:W0:Y:S02]  /*25f0*/  I2F.RP R6, R8 ;  /* 0x0000000800067306 */ /* 0x000e240000209400 */
[----:B------:R-:W-:Y:S02]  /*2600*/  ISETP.GE.AND P2, PT, R3, RZ, PT ;  /* 0x000000ff0300720c */ /* 0x000fe40003f46270 */
[----:B-1----:R-:W-:-:S04]  /*2610*/  IABS R10, R0 ;  /* 0x00000000000a7213 */ /* 0x002fc80000000000 */
[----:B0-----:R-:W0:Y:S02]  /*2620*/  MUFU.RCP R6, R6 ;  /* 0x0000000600067308 */ /* 0x001e240000001000 */
[----:B0-----:R-:W-:-:S06]  /*2630*/  VIADD R4, R6, 0xffffffe ;  /* 0x0ffffffe06047836 */ /* 0x001fcc0000000000 */
[----:B------:R0:W1:Y:S02]  /*2640*/  F2I.FTZ.U32.TRUNC.NTZ R5, R4 ;  /* 0x0000000400057305 */ /* 0x000064000021f000 */
[----:B0-----:R-:W-:Y:S01]  /*2650*/  HFMA2 R4, -RZ, RZ, 0, 0 ;  /* 0x00000000ff047431 */ /* 0x001fe200000001ff */
[----:B-1----:R-:W-:-:S05]  /*2660*/  IADD3 R7, PT, PT, RZ, -R5, RZ ;  /* 0x80000005ff077210 */ /* 0x002fca0007ffe0ff */
[----:B------:R-:W-:-:S04]  /*2670*/  IMAD R7, R7, R8, RZ ;  /* 0x0000000807077224 */ /* 0x000fc800078e02ff */
[----:B------:R-:W-:Y:S01]  /*2680*/  IMAD.HI.U32 R6, R5, R7, R4 ;  /* 0x0000000705067227 */ /* 0x000fe200078e0004 */
[----:B------:R-:W-:-:S03]  /*2690*/  MOV R7, R10 ;  /* 0x0000000a00077202 */ /* 0x000fc60000000f00 */
[----:B------:R-:W-:Y:S02]  /*26a0*/  IMAD.MOV.U32 R5, RZ, RZ, R9 ;  /* 0x000000ffff057224 */ /* 0x000fe400078e0009 */
[----:B------:R-:W0:Y:S02]  /*26b0*/  I2F.RP R9, R7 ;  /* 0x0000000700097306 */ /* 0x000e240000209400 */
[----:B------:R-:W-:-:S04]  /*26c0*/  IMAD.HI.U32 R4, R6, R5, RZ ;  /* 0x0000000506047227 */ /* 0x000fc800078e00ff */
[----:B------:R-:W-:-:S04]  /*26d0*/  IMAD.MOV R6, RZ, RZ, -R4 ;  /* 0x000000ffff067224 */ /* 0x000fc800078e0a04 */
[----:B------:R-:W-:-:S05]  /*26e0*/  IMAD R5, R8, R6, R5 ;  /* 0x0000000608057224 */ /* 0x000fca00078e0205 */
[----:B------:R-:W-:Y:S01]  /*26f0*/  ISETP.GT.U32.AND P1, PT, R8, R5, PT ;  /* 0x000000050800720c */ /* 0x000fe20003f24070 */
[----:B0-----:R-:W0:-:S12]  /*2700*/  MUFU.RCP R9, R9 ;  /* 0x0000000900097308 */ /* 0x001e180000001000 */
[-C--:B------:R-:W-:Y:S02]  /*2710*/  @!P1 IADD3 R5, PT, PT, R5, -R8.reuse, RZ ;  /* 0x8000000805059210 */ /* 0x080fe40007ffe0ff */
[----:B------:R-:W-:Y:S02]  /*2720*/  @!P1 IADD3 R4, PT, PT, R4, 0x1, RZ ;  /* 0x0000000104049810 */ /* 0x000fe40007ffe0ff */
[----:B------:R-:W-:Y:S01]  /*2730*/  ISETP.GE.U32.AND P0, PT, R5, R8, PT ;  /* 0x000000080500720c */ /* 0x000fe20003f06070 */
[----:B0-----:R-:W-:Y:S01]  /*2740*/  VIADD R5, R9, 0xffffffe ;  /* 0x0ffffffe09057836 */ /* 0x001fe20000000000 */
[----:B------:R-:W-:-:S03]  /*2750*/  ISETP.NE.AND P1, PT, R2, RZ, PT ;  /* 0x000000ff0200720c */ /* 0x000fc60003f25270 */
[----:B------:R-:W0:Y:S08]  /*2760*/  F2I.FTZ.U32.TRUNC.NTZ R3, R5 ;  /* 0x0000000500037305 */ /* 0x000e30000021f000 */
[----:B------:R-:W-:-:S05]  /*2770*/  @P0 VIADD R4, R4, 0x1 ;  /* 0x0000000104040836 */ /* 0x000fca0000000000 */
[----:B------:R-:W-:Y:S02]  /*2780*/  MOV R6, R4 ;  /* 0x0000000400067202 */ /* 0x000fe40000000f00 */
[----:B0-----:R-:W-:-:S03]  /*2790*/  IADD3 R4, PT, PT, RZ, -R3, RZ ;  /* 0x80000003ff047210 */ /* 0x001fc60007ffe0ff */
[----:B------:R-:W-:Y:S01]  /*27a0*/  @!P2 IMAD.MOV R6, RZ, RZ, -R6 ;  /* 0x000000ffff06a224 */ /* 0x000fe200078e0a06 */
[----:B------:R-:W-:Y:S01]  /*27b0*/  @!P1 LOP3.LUT R6, RZ, R2, RZ, 0x33, !PT ;  /* 0x00000002ff069212 */ /* 0x000fe200078e33ff */
[----:B------:R-:W-:Y:S01]  /*27c0*/  IMAD.MOV.U32 R2, RZ, RZ, R4 ;  /* 0x000000ffff027224 */ /* 0x000fe200078e0004 */
[----:B------:R-:W-:Y:S02]  /*27d0*/  ISETP.NE.AND P2, PT, R0, RZ, PT ;  /* 0x000000ff0000720c */ /* 0x000fe40003f45270 */
[----:B------:R-:W-:Y:S01]  /*27e0*/  IADD3 R4, PT, PT, R6, UR38, RZ ;  /* 0x0000002606047c10 */ /* 0x000fe2000fffe0ff */
[----:B------:R-:W-:Y:S02]  /*27f0*/  IMAD R9, R2, R7, RZ ;  /* 0x0000000702097224 */ /* 0x000fe400078e02ff */
[----:B------:R-:W-:Y:S01]  /*2800*/  IMAD.MOV.U32 R2, RZ, RZ, RZ ;  /* 0x000000ffff027224 */ /* 0x000fe200078e00ff */
[----:B------:R-:W-:Y:S02]  /*2810*/  IABS R5, R4 ;  /* 0x0000000400057213 */ /* 0x000fe40000000000 */
[----:B------:R-:W-:Y:S01]  /*2820*/  ISETP.GE.AND P1, PT, R4, RZ, PT ;  /* 0x000000ff0400720c */ /* 0x000fe20003f26270 */
        /* <DEDUP_REMOVED lines=12> */
[----:B------:R-:W-:-:S13]  /*28f0*/  ISETP.NE.AND P1, PT, R2, RZ, PT ;  /* 0x000000ff0200720c */ /* 0x000fda0003f25270 */
        /* <DEDUP_REMOVED lines=17> */
.L_x_2469:
[----:B------:R-:W-:Y:S05]  /*2a10*/  BSYNC.RECONVERGENT B6 ;  /* 0x0000000000067941 */ /* 0x000fea0003800200 */
.L_x_2468:
[----:B------:R-:W-:-:S05]  /*2a20*/  VIADD R16, R16, 0x4 ;  /* 0x0000000410107836 */ /* 0x000fca0000000000 */
[----:B------:R-:W-:-:S13]  /*2a30*/  ISETP.GE.AND P0, PT, R16, UR43, PT ;  /* 0x0000002b10007c0c */ /* 0x000fda000bf06270 */
[----:B------:R-:W-:Y:S05]  /*2a40*/  @!P0 BRA `(.L_x_2470) ;  /* 0xfffffff800cc8947 */ /* 0x000fea000383ffff */
.L_x_2467:
[----:B-1----:R-:W1:Y:S01]  /*2a50*/  S2R R5, SR_TID.X ;  /* 0x0000000000057919 */ /* 0x002e620000002100 */
[----:B------:R-:W-:Y:S05]  /*2a60*/  WARPSYNC.ALL ;  /* 0x0000000000007948 */ /* 0x000fea0003800000 */
[----:B------:R-:W2:Y:S08]  /*2a70*/  S2UR UR5, SR_CgaCtaId ;  /* 0x00000000000579c3 */ /* 0x000eb00000008800 */
[----:B------:R-:W-:Y:S06]  /*2a80*/  BAR.SYNC.DEFER_BLOCKING 0x0 ;  /* 0x0000000000007b1d */ /* 0x000fec0000010000 */
[----:B------:R-:W-:-:S02]  /*2a90*/  UMOV UR4, 0x400 ;  /* 0x0000040000047882 */ /* 0x000fc40000000000 */
[----:B------:R-:W-:-:S04]  /*2aa0*/  UIADD3 UR4, UPT, UPT, UR4, 0x20, URZ ;  /* 0x0000002004047890 */ /* 0x000fc8000fffe0ff */
[----:B--2---:R-:W-:Y:S01]  /*2ab0*/  ULEA UR4, UR5, UR4, 0x18 ;  /* 0x0000000405047291 */ /* 0x004fe2000f8ec0ff */
[C---:B-1----:R-:W-:Y:S02]  /*2ac0*/  LOP3.LUT R0, R5.reuse, 0x3c0, RZ, 0xc0, !PT ;  /* 0x000003c005007812 */ /* 0x042fe400078ec0ff */
[C---:B------:R-:W-:Y:S02]  /*2ad0*/  ISETP.GT.U32.AND P1, PT, R5.reuse, 0x3f, PT ;  /* 0x0000003f0500780c */ /* 0x040fe40003f24070 */
[----:B------:R-:W-:Y:S02]  /*2ae0*/  ISETP.NE.AND P0, PT, R0, 0x40, PT ;  /* 0x000000400000780c */ /* 0x000fe40003f05270 */
[C---:B------:R-:W-:Y:S02]  /*2af0*/  LOP3.LUT R0, R5.reuse, 0x3e0, RZ, 0xc0, !PT ;  /* 0x000003e005007812 */ /* 0x040fe400078ec0ff */
[----:B0-----:R-:W-:Y:S02]  /*2b00*/  LOP3.LUT R7, R5, 0x1f, RZ, 0xc0, !PT ;  /* 0x0000001f05077812 */ /* 0x001fe400078ec0ff */
[----:B------:R-:W-:-:S02]  /*2b10*/  LOP3.LUT R2, R0, 0x1f, R5, 0xf8, !PT ;  /* 0x0000001f00027812 */ /* 0x000fc400078ef805 */
[----:B------:R-:W-:Y:S02]  /*2b20*/  ISETP.GT.U32.AND P2, PT, R5, 0x1f, PT ;  /* 0x0000001f0500780c */ /* 0x000fe40003f44070 */
[----:B------:R-:W-:-:S05]  /*2b30*/  LEA R2, R2, UR4, 0x2 ;  /* 0x0000000402027c11 */ /* 0x000fca000f8e10ff */
[----:B------:R-:W-:Y:S01]  /*2b40*/  @!P0 STS [R2+-0x100], RZ ;  /* 0xffff00ff02008388 */ /* 0x000fe20000000800 */
[----:B------:R-:W-:Y:S01]  /*2b50*/  BAR.SYNC.DEFER_BLOCKING 0x0 ;  /* 0x0000000000007b1d */ /* 0x000fe20000010000 */
[----:B------:R-:W-:Y:S01]  /*2b60*/  ISETP.NE.AND P0, PT, R0, 0x20, PT ;  /* 0x000000200000780c */ /* 0x000fe20003f05270 */
[----:B------:R-:W-:-:S12]  /*2b70*/  HFMA2 R0, -RZ, RZ, 0, 0 ;  /* 0x00000000ff007431 */ /* 0x000fd800000001ff */
[----:B------:R-:W-:Y:S01]  /*2b80*/  @!P0 LEA R5, R7, UR4, 0x2 ;  /* 0x0000000407058c11 */ /* 0x000fe2000f8e10ff */
        /* <DEDUP_REMOVED lines=8> */
[----:B0-----:R-:W0:Y:S01]  /*2c10*/  S2R R2, SR_CTAID.Z ;  /* 0x0000000000027919 */ /* 0x001e220000002700 */
[----:B------:R-:W2:Y:S01]  /*2c20*/  LDCU UR5, c[0x0][0x378] ;  /* 0x00006f00ff0577ac */ /* 0x000ea20008000800 */
[----:B-1----:R-:W-:Y:S01]  /*2c30*/  @!P2 FADD.FTZ R0, R0, R3 ;  /* 0x000000030000a221 */ /* 0x002fe20000010000 */
[----:B------:R-:W-:Y:S01]  /*2c40*/  UIMAD UR4, UR40, UR41, UR42 ;  /* 0x00000029280472a4 */ /* 0x000fe2000f8e022a */
[----:B------:R-:W1:Y:S03]  /*2c50*/  LDCU.64 UR6, c[0x0][0x380] ;  /* 0x00007000ff0677ac */ /* 0x000e660008000a00 */
[----:B------:R-:W-:Y:S01]  /*2c60*/  F2FP.BF16.F32.PACK_AB R0, RZ, R0 ;  /* 0x00000000ff00723e */ /* 0x000fe200000010ff */
[----:B--2---:R-:W-:-:S06]  /*2c70*/  UIMAD UR4, UR4, UR5, URZ ;  /* 0x00000005040472a4 */ /* 0x004fcc000f8e02ff */
[----:B------:R-:W-:Y:S01]  /*2c80*/  IMAD.U32 R5, RZ, RZ, UR4 ;  /* 0x00000004ff057e24 */ /* 0x000fe2000f8e00ff */
[----:B0-----:R-:W-:-:S04]  /*2c90*/  LEA R2, R2, R7, 0x5 ;  /* 0x0000000702027211 */ /* 0x001fc800078e28ff */
[----:B------:R-:W-:-:S04]  /*2ca0*/  LEA R4, P0, R5, R2, 0x5 ;  /* 0x0000000205047211 */ /* 0x000fc800078028ff */
[----:B------:R-:W-:Y:S02]  /*2cb0*/  IADD3.X R3, PT, PT, RZ, RZ, RZ, P0, !PT ;  /* 0x000000ffff037210 */ /* 0x000fe400007fe4ff */
[----:B-1----:R-:W-:-:S04]  /*2cc0*/  LEA R2, P0, R4, UR6, 0x1 ;  /* 0x0000000604027c11 */ /* 0x002fc8000f8008ff */
[----:B------:R-:W-:-:S05]  /*2cd0*/  LEA.HI.X R3, R4, UR7, R3, 0x1, P0 ;  /* 0x0000000704037c11 */ /* 0x000fca00080f0c03 */
[----:B------:R-:W-:Y:S01]  /*2ce0*/  STG.E.U16 desc[UR36][R2.64], R0 ;  /* 0x0000000002007986 */ /* 0x000fe2000c101524 */
[----:B------:R-:W-:Y:S05]  /*2cf0*/  EXIT ;  /* 0x000000000000794d */ /* 0x000fea0003800000 */
.L_x_2444:
        /* <DEDUP_REMOVED lines=16> */
.L_x_2471:
[----:B------:R-:W-:Y:S05]  /*2e00*/  EXIT ;  /* 0x000000000000794d */ /* 0x000fea0003800000 */
.L_x_2446:
[----:B------:R-:W-:Y:S02]  /*2e10*/  HFMA2 R12, -RZ, RZ, 0, 9.5367431640625e-07 ;  /* 0x00000010ff0c7431 */ /* 0x000fe400000001ff */
[----:B------:R-:W-:Y:S01]  /*2e20*/  IMAD.MOV.U32 R11, RZ, RZ, 0x1f ;  /* 0x0000001fff0b7424 */ /* 0x000fe200078e00ff */
[----:B------:R-:W-:-:S07]  /*2e30*/  MOV R15, 0xffffffff ;  /* 0xffffffff000f7802 */ /* 0x000fce0000000f00 */
[----:B------:R-:W-:Y:S05]  /*2e40*/  WARPSYNC.COLLECTIVE R15, `(.L_x_2472) ;  /* 0x000000000f087348 */ /* 0x000fea0003c00000 */
[----:B------:R0:W1:Y:S02]  /*2e50*/  SHFL.BFLY P6, R14, R13, R12, R11 ;  /* 0x0c00000c0d0e7389 */ /* 0x00006400000c000b */
[----:B01----:R-:W-:Y:S05]  /*2e60*/  ENDCOLLECTIVE ;  /* 0x000000000000791b */ /* 0x003fea0003800000 */
.L_x_2472:
[----:B------:R-:W-:Y:S01]  /*2e70*/  IMAD.MOV.U32 R12, RZ, RZ, 0x8 ;  /* 0x00000008ff0c7424 */ /* 0x000fe200078e00ff */
[----:B------:R-:W-:-:S04]  /*2e80*/  FMNMX.FTZ R0, R14, -3.40282346638528859812e+38, !PT ;  /* 0xff7fffff0e007809 */ /* 0x000fc80007810000 */
[----:B------:R-:W-:-:S07]  /*2e90*/  MOV R13, R0 ;  /* 0x00000000000d7202 */ /* 0x000fce0000000f00 */
[----:B------:R-:W-:Y:S05]  /*2ea0*/  WARPSYNC.COLLECTIVE R15, `(.L_x_2473) ;  /* 0x000000000f087348 */ /* 0x000fea0003c00000 */
[----:B------:R0:W1:Y:S02]  /*2eb0*/  SHFL.BFLY P6, R14, R13, R12, R11 ;  /* 0x0c00000c0d0e7389 */ /* 0x00006400000c000b */
[----:B01----:R-:W-:Y:S05]  /*2ec0*/  ENDCOLLECTIVE ;  /* 0x000000000000791b */ /* 0x003fea0003800000 */
.L_x_2473:
[----:B------:R-:W-:Y:S01]  /*2ed0*/  HFMA2 R12, -RZ, RZ, 0, 2.384185791015625e-07 ;  /* 0x00000004ff0c7431 */ /* 0x000fe200000001ff */
[----:B------:R-:W-:-:S04]  /*2ee0*/  FMNMX.FTZ R2, R0, R14, !PT ;  /* 0x0000000e00027209 */ /* 0x000fc80007810000 */
[----:B------:R-:W-:-:S07]  /*2ef0*/  MOV R13, R2 ;  /* 0x00000002000d7202 */ /* 0x000fce0000000f00 */
[----:B------:R-:W-:Y:S05]  /*2f00*/  WARPSYNC.COLLECTIVE R15, `(.L_x_2474) ;  /* 0x000000000f087348 */ /* 0x000fea0003c00000 */
[----:B------:R0:W1:Y:S02]  /*2f10*/  SHFL.BFLY P6, R14, R13, R12, R11 ;  /* 0x0c00000c0d0e7389 */ /* 0x00006400000c000b */
[----:B01----:R-:W-:Y:S05]  /*2f20*/  ENDCOLLECTIVE ;  /* 0x000000000000791b */ /* 0x003fea0003800000 */
.L_x_2474:
[----:B------:R-:W-:Y:S05]  /*2f30*/  BRA `(.L_x_2475) ;  /* 0xffffffdc00207947 */ /* 0x000fea000383ffff */
.L_x_2476:
        /* <DEDUP_REMOVED lines=12> */
.L_x_25625:


//--------------------- .text._ZN4vllm25paged_attention_v1_kernelIthLi256ELi32ELi128ELNS_18Fp8KVCacheDataTypeE2ELb0EEEvPT_PKS2_PKT0_S8_ifPKiSA_iPKfiiiSC_SC_iiiii --------------------------
	.section	.text._ZN4vllm25paged_attention_v1_kernelIthLi256ELi32ELi128ELNS_18Fp8KVCacheDataTypeE2ELb0EEEvPT_PKS2_PKT0_S8_ifPKiSA_iPKfiiiSC_SC_iiiii,"ax",@progbits
	.align	128
        .global         _ZN4vllm25paged_attention_v1_kernelIthLi256ELi32ELi128ELNS_18Fp8KVCacheDataTypeE2ELb0EEEvPT_PKS2_PKT0_S8_ifPKiSA_iPKfiiiSC_SC_iiiii
        .type           _ZN4vllm25paged_attention_v1_kernelIthLi256ELi32ELi128ELNS_18Fp8KVCacheDataTypeE2ELb0EEEvPT_PKS2_PKT0_S8_ifPKiSA_iPKfiiiSC_SC_iiiii,@function
        .size           _ZN4vllm25paged_attention_v1_kernelIthLi256ELi32ELi128ELNS_18Fp8KVCacheDataTypeE2ELb0EEEvPT_PKS2_PKT0_S8_ifPKiSA_iPKfiiiSC_SC_iiiii,(.L_x_25626 - _ZN4vllm25paged_attention_v1_kernelIthLi256ELi32ELi128ELNS_18Fp8KVCacheDataTypeE2ELb0EEEvPT_PKS2_PKT0_S8_ifPKiSA_iPKfiiiSC_SC_iiiii)
        .other          _ZN4vllm25paged_attention_v1_kernelIthLi256ELi32ELi128ELNS_18Fp8KVCacheDataTypeE2ELb0EEEvPT_PKS2_PKT0_S8_ifPKiSA_iPKfiiiSC_SC_iiiii,@"STO_CUDA_ENTRY STV_DEFAULT"
_ZN4vllm25paged_attention_v1_kernelIthLi256ELi32ELi128ELNS_18Fp8KVCacheDataTypeE2ELb0EEEvPT_PKS2_PKT0_S8_ifPKiSA_iPKfiiiSC_SC_iiiii:
.text._ZN4vllm25paged_attention_v1_kernelIthLi256ELi32ELi128ELNS_18Fp8KVCacheDataTypeE2ELb0EEEvPT_PKS2_PKT0_S8_ifPKiSA_iPKfiiiSC_SC_iiiii:
        /* <DEDUP_REMOVED lines=35> */
.L_x_2478:
[----:B------:R-:W-:Y:S05]  /*0230*/  BSYNC.RECONVERGENT B6 ;  /* 0x0000000000067941 */ /* 0x000fea0003800200 */
.L_x_2477:
        /* <DEDUP_REMOVED lines=12> */
.L_x_2513:
        /* <DEDUP_REMOVED lines=39> */
.L_x_2484:
        /* <DEDUP_REMOVED lines=11> */
.L_x_2483:
[----:B------:R-:W-:Y:S05]  /*0620*/  BSYNC.RECONVERGENT B1 ;  /* 0x0000000000017941 */ /* 0x000fea0003800200 */
.L_x_2482:
        /* <DEDUP_REMOVED lines=12> */
.L_x_2487:
        /* <DEDUP_REMOVED lines=100> */
.L_x_2486:
[----:B------:R-:W-:Y:S05]  /*0d30*/  BSYNC.RECONVERGENT B1 ;  /* 0x0000000000017941 */ /* 0x000fea0003800200 */
.L_x_2485:
        /* <DEDUP_REMOVED lines=55> */
.L_x_2489:
[----:B------:R-:W-:Y:S05]  /*10b0*/  BSYNC.RECONVERGENT B1 ;  /* 0x0000000000017941 */ /* 0x000fea0003800200 */
.L_x_2488:
        /* <DEDUP_REMOVED lines=26> */
.L_x_2481:
[----:B------:R-:W-:Y:S05]  /*1260*/  BSYNC.RECONVERGENT B0 ;  /* 0x0000000000007941 */ /* 0x000fea0003800200 */
.L_x_2480:
        /* <DEDUP_REMOVED lines=39> */
.L_x_2494:
[----:B------:R-:W0:Y:S01]  /*14e0*/  LDS R9, [R6] ;  /* 0x0000000006097984 */ /* 0x000e220000000800 */
[----:B------:R-:W-:-:S04]  /*14f0*/  IADD3 R7, PT, PT, R7, 0x1, RZ ;  /* 0x0000000107077810 */ /* 0x000fc80007ffe0ff */
[----:B------:R-:W-:Y:S01]  /*1500*/  ISETP.NE.AND P0, PT, R7, RZ, PT ;  /* 0x000000ff0700720c */ /* 0x000fe20003f05270 */
[----:B0-----:R-:W-:-:S05]  /*1510*/  FMUL.FTZ R9, R9, R2 ;  /* 0x0000000209097220 */ /* 0x001fca0000410000 */
[----:B------:R0:W-:Y:S02]  /*1520*/  STS [R6], R9 ;  /* 0x0000000906007388 */ /* 0x0001e40000000800 */
[----:B0-----:R-:W-:-:S05]  /*1530*/  IADD3 R6, PT, PT, R6, 0x200, RZ ;  /* 0x0000020006067810 */ /* 0x001fca0007ffe0ff */
[----:B------:R-:W-:Y:S05]  /*1540*/  @P0 BRA `(.L_x_2494) ;  /* 0xfffffffc00e40947 */ /* 0x000fea000383ffff */
.L_x_2493:
[----:B------:R-:W-:Y:S05]  /*1550*/  BSYNC.RECONVERGENT B1 ;  /* 0x0000000000017941 */ /* 0x000fea0003800200 */
.L_x_2492:
        /* <DEDUP_REMOVED lines=12> */
.L_x_2497:
        /* <DEDUP_REMOVED lines=52> */
.L_x_2496:
[----:B------:R-:W-:Y:S05]  /*1960*/  BSYNC.RECONVERGENT B1 ;  /* 0x0000000000017941 */ /* 0x000fea0003800200 */
.L_x_2495:
        /* <DEDUP_REMOVED lines=31> */
.L_x_2499:
[----:B------:R-:W-:Y:S05]  /*1b60*/  BSYNC.RECONVERGENT B1 ;  /* 0x0000000000017941 */ /* 0x000fea0003800200 */
.L_x_2498:
        /* <DEDUP_REMOVED lines=14> */
.L_x_2491:
[----:B------:R-:W-:Y:S05]  /*1c50*/  BSYNC.RECONVERGENT B0 ;  /* 0x0000000000007941 */ /* 0x000fea0003800200 */
.L_x_2490:
        /* <DEDUP_REMOVED lines=68> */
.L_x_2501:
[----:B------:R-:W-:Y:S05]  /*20a0*/  BSYNC.RECONVERGENT B0 ;  /* 0x0000000000007941 */ /* 0x000fea0003800200 */
.L_x_2500:
        /* <DEDUP_REMOVED lines=68> */
.L_x_2503:
[----:B------:R-:W-:Y:S05]  /*24f0*/  BSYNC.RECONVERGENT B0 ;  /* 0x0000000000007941 */ /* 0x000fea0003800200 */
.L_x_2502:
        /* <DEDUP_REMOVED lines=36> */
.L_x_2505:
[----:B------:R-:W-:Y:S05]  /*2740*/  BSYNC.RECONVERGENT B0 ;  /* 0x0000000000007941 */ /* 0x000fea0003800200 */
.L_x_2504:
        /* <DEDUP_REMOVED lines=67> */
.L_x_2507:
[----:B------:R-:W-:Y:S05]  /*2b80*/  BSYNC.RECONVERGENT B0 ;  /* 0x0000000000007941 */ /* 0x000fea0003800200 */
.L_x_2506:
        /* <DEDUP_REMOVED lines=12> */
[----:B0-----:R-:W-:Y:S02]  /*2c50*/  F2FP.F16.F32.PACK_AB R4, R5, R4 ;  /* 0x000000040504723e */ /* 0x001fe400000000ff */
[----:B------:R-:W-:Y:S02]  /*2c60*/  F2FP.F16.F32.PACK_AB R8, R8, R9 ;  /* 0x000000090808723e */ /* 0x000fe400000000ff */
[----:B------:R-:W-:-:S02]  /*2c70*/  F2FP.F16.F32.PACK_AB R6, R6, R7 ;  /* 0x000000070606723e */ /* 0x000fc400000000ff */
[----:B------:R-:W-:Y:S02]  /*2c80*/  PRMT R5, R8, 0x7632, R5 ;  /* 0x0000763208057816 */ /* 0x000fe40000000005 */
[----:B------:R-:W-:Y:S02]  /*2c90*/  F2FP.F16.F32.PACK_AB R13, R13, R38 ;  /* 0x000000260d0d723e */ /* 0x000fe400000000ff */
[----:B------:R-:W-:Y:S02]  /*2ca0*/  F2FP.F16.F32.PACK_AB R11, R11, R12 ;  /* 0x0000000c0b0b723e */ /* 0x000fe400000000ff */
[----:B------:R-:W-:Y:S02]  /*2cb0*/  F2FP.F16.F32.PACK_AB R10, R10, R15 ;  /* 0x0000000f0a0a723e */ /* 0x000fe400000000ff */
[----:B------:R-:W-:Y:S02]  /*2cc0*/  F2FP.F16.F32.PACK_AB R20, R20, R21 ;  /* 0x000000151414723e */ /* 0x000fe400000000ff */
[----:B------:R-:W-:Y:S01]  /*2cd0*/  PRMT R7, R6, 0x7632, R7 ;  /* 0x0000763206077816 */ /* 0x000fe20000000007 */
[----:B-1----:R-:W-:Y:S01]  /*2ce0*/  USHF.L.U32 UR4, UR4, 0x8, URZ ;  /* 0x0000000804047899 */ /* 0x002fe200080006ff */
[----:B------:R-:W-:-:S02]  /*2cf0*/  F2FP.F16.F32.PACK_AB R19, R22, R19 ;  /* 0x000000131613723e */ /* 0x000fc400000000ff */
[----:B------:R-:W-:Y:S02]  /*2d00*/  F2FP.F16.F32.PACK_AB R14, R27, R14 ;  /* 0x0000000e1b0e723e */ /* 0x000fe400000000ff */
[----:B------:R-:W-:Y:S02]  /*2d10*/  F2FP.F16.F32.PACK_AB R24, R24, R25 ;  /* 0x000000191818723e */ /* 0x000fe400000000ff */
[----:B------:R-:W-:Y:S02]  /*2d20*/  IADD3 R17, P0, P1, R17, UR4, R18 ;  /* 0x0000000411117c10 */ /* 0x000fe4000f91e012 */
[----:B------:R-:W-:Y:S02]  /*2d30*/  F2FP.F16.F32.PACK_AB R23, R23, R26 ;  /* 0x0000001a1717723e */ /* 0x000fe400000000ff */
[----:B------:R-:W-:Y:S02]  /*2d40*/  IADD3.X R0, PT, PT, RZ, RZ, RZ, P0, P1 ;  /* 0x000000ffff007210 */ /* 0x000fe400007e24ff */
[----:B--2---:R-:W-:-:S02]  /*2d50*/  LEA R2, P0, R17, UR6, 0x1 ;  /* 0x0000000611027c11 */ /* 0x004fc4000f8008ff */
[----:B------:R-:W-:Y:S02]  /*2d60*/  F2FP.F16.F32.PACK_AB R30, R30, R31 ;  /* 0x0000001f1e1e723e */ /* 0x000fe400000000ff */
[--C-:B------:R-:W-:Y:S02]  /*2d70*/  LEA.HI.X R3, R17, UR7, R0.reuse, 0x1, P0 ;  /* 0x0000000711037c11 */ /* 0x100fe400080f0c00 */
[----:B------:R-:W-:Y:S02]  /*2d80*/  PRMT R0, R4, 0x7632, R0 ;  /* 0x0000763204007816 */ /* 0x000fe40000000000 */
[----:B------:R-:W-:Y:S01]  /*2d90*/  F2FP.F16.F32.PACK_AB R29, R32, R29 ;  /* 0x0000001d201d723e */ /* 0x000fe200000000ff */
[----:B------:R0:W-:Y:S01]  /*2da0*/  STG.E.U16 desc[UR36][R2.64], R4 ;  /* 0x0000000402007986 */ /* 0x0001e2000c101524 */
[----:B------:R-:W-:Y:S02]  /*2db0*/  F2FP.F16.F32.PACK_AB R28, R37, R28 ;  /* 0x0000001c251c723e */ /* 0x000fe400000000ff */
[----:B------:R-:W-:Y:S01]  /*2dc0*/  F2FP.F16.F32.PACK_AB R34, R34, R35 ;  /* 0x000000232222723e */ /* 0x000fe200000000ff */
[----:B------:R1:W-:Y:S01]  /*2dd0*/  STG.E.U16 desc[UR36][R2.64+0x10], R0 ;  /* 0x0000100002007986 */ /* 0x0003e2000c101524 */
[----:B------:R-:W-:-:S03]  /*2de0*/  F2FP.F16.F32.PACK_AB R33, R33, R36 ;  /* 0x000000242121723e */ /* 0x000fc600000000ff */
        /* <DEDUP_REMOVED lines=44> */
.L_x_2479:
[----:B------:R-:W-:Y:S01]  /*30b0*/  HFMA2 R12, -RZ, RZ, 0, 9.5367431640625e-07 ;  /* 0x00000010ff0c7431 */ /* 0x000fe200000001ff */
[----:B------:R-:W-:Y:S02]  /*30c0*/  MOV R11, 0x1f ;  /* 0x0000001f000b7802 */ /* 0x000fe40000000f00 */
[----:B------:R-:W-:-:S07]  /*30d0*/  MOV R15, 0xffffffff ;  /* 0xffffffff000f7802 */ /* 0x000fce0000000f00 */
[----:B------:R-:W-:Y:S05]  /*30e0*/  WARPSYNC.COLLECTIVE R15, `(.L_x_2508) ;  /* 0x000000000f087348 */ /* 0x000fea0003c00000 */
[----:B------:R0:W1:Y:S02]  /*30f0*/  SHFL.BFLY P6, R14, R13, R12, R11 ;  /* 0x0c00000c0d0e7389 */ /* 0x00006400000c000b */
[----:B01----:R-:W-:Y:S05]  /*3100*/  ENDCOLLECTIVE ;  /* 0x000000000000791b */ /* 0x003fea0003800000 */
.L_x_2508:
[----:B------:R-:W-:Y:S01]  /*3110*/  HFMA2 R12, -RZ, RZ, 0, 4.76837158203125e-07 ;  /* 0x00000008ff0c7431 */ /* 0x000fe200000001ff */
[----:B------:R-:W-:-:S04]  /*3120*/  FMNMX.FTZ R0, R14, -3.40282346638528859812e+38, !PT ;  /* 0xff7fffff0e007809 */ /* 0x000fc80007810000 */
[----:B------:R-:W-:-:S07]  /*3130*/  MOV R13, R0 ;  /* 0x00000000000d7202 */ /* 0x000fce0000000f00 */
[----:B------:R-:W-:Y:S05]  /*3140*/  WARPSYNC.COLLECTIVE R15, `(.L_x_2509) ;  /* 0x000000000f087348 */ /* 0x000fea0003c00000 */
[----:B------:R0:W1:Y:S02]  /*3150*/  SHFL.BFLY P6, R14, R13, R12, R11 ;  /* 0x0c00000c0d0e7389 */ /* 0x00006400000c000b */
[----:B01----:R-:W-:Y:S05]  /*3160*/  ENDCOLLECTIVE ;  /* 0x000000000000791b */ /* 0x003fea0003800000 */
.L_x_2509:
[----:B------:R-:W-:Y:S01]  /*3170*/  HFMA2 R12, -RZ, RZ, 0, 2.384185791015625e-07 ;  /* 0x00000004ff0c7431 */ /* 0x000fe200000001ff */
[----:B------:R-:W-:-:S04]  /*3180*/  FMNMX.FTZ R2, R0, R14, !PT ;  /* 0x0000000e00027209 */ /* 0x000fc80007810000 */
[----:B------:R-:W-:-:S07]  /*3190*/  MOV R13, R2 ;  /* 0x00000002000d7202 */ /* 0x000fce0000000f00 */
[----:B------:R-:W-:Y:S05]  /*31a0*/  WARPSYNC.COLLECTIVE R15, `(.L_x_2510) ;  /* 0x000000000f087348 */ /* 0x000fea0003c00000 */
[----:B------:R0:W1:Y:S02]  /*31b0*/  SHFL.BFLY P6, R14, R13, R12, R11 ;  /* 0x0c00000c0d0e7389 */ /* 0x00006400000c000b */
[----:B01----:R-:W-:Y:S05]  /*31c0*/  ENDCOLLECTIVE ;  /* 0x000000000000791b */ /* 0x003fea0003800000 */
.L_x_2510:
[----:B------:R-:W-:Y:S01]  /*31d0*/  HFMA2 R12, -RZ, RZ, 0, 1.1920928955078125e-07 ;  /* 0x00000002ff0c7431 */ /* 0x000fe200000001ff */
[----:B------:R-:W-:-:S04]  /*31e0*/  FMNMX.FTZ R3, R2, R14, !PT ;  /* 0x0000000e02037209 */ /* 0x000fc80007810000 */
[----:B------:R-:W-:-:S07]  /*31f0*/  MOV R13, R3 ;  /* 0x00000003000d7202 */ /* 0x000fce0000000f00 */
[----:B------:R-:W-:Y:S05]  /*3200*/  WARPSYNC.COLLECTIVE R15, `(.L_x_2511) ;  /* 0x000000000f087348 */ /* 0x000fea0003c00000 */
[----:B------:R0:W1:Y:S02]  /*3210*/  SHFL.BFLY P6, R14, R13, R12, R11 ;  /* 0x0c00000c0d0e7389 */ /* 0x00006400000c000b */
[----:B01----:R-:W-:Y:S05]  /*3220*/  ENDCOLLECTIVE ;  /* 0x000000000000791b */ /* 0x003fea0003800000 */
.L_x_2511:
[----:B------:R-:W-:Y:S01]  /*3230*/  HFMA2 R12, -RZ, RZ, 0, 5.9604644775390625e-08 ;  /* 0x00000001ff0c7431 */ /* 0x000fe200000001ff */
[----:B------:R-:W-:-:S04]  /*3240*/  FMNMX.FTZ R4, R3, R14, !PT ;  /* 0x0000000e03047209 */ /* 0x000fc80007810000 */
[----:B------:R-:W-:-:S07]  /*3250*/  MOV R13, R4 ;  /* 0x00000004000d7202 */ /* 0x000fce0000000f00 */
[----:B------:R-:W-:Y:S05]  /*3260*/  WARPSYNC.COLLECTIVE R15, `(.L_x_2512) ;  /* 0x000000000f087348 */ /* 0x000fea0003c00000 */
[----:B------:R0:W1:Y:S02]  /*3270*/  SHFL.BFLY P6, R14, R13, R12, R11 ;  /* 0x0c00000c0d0e7389 */ /* 0x00006400000c000b */
[----:B01----:R-:W-:Y:S05]  /*3280*/  ENDCOLLECTIVE ;  /* 0x000000000000791b */ /* 0x003fea0003800000 */
.L_x_2512:
[----:B------:R-:W-:Y:S05]  /*3290*/  BRA `(.L_x_2513) ;  /* 0xffffffd000187947 */ /* 0x000fea000383ffff */
.L_x_2514:
        /* <DEDUP_REMOVED lines=14> */
.L_x_25626:


//--------------------- .text._ZN4vllm25paged_attention_v1_kernelIthLi192ELi32ELi128ELNS_18Fp8KVCacheDataTypeE2ELb0EEEvPT_PKS2_PKT0_S8_ifPKiSA_iPKfiiiSC_SC_iiiii --------------------------
	.section	.text._ZN4vllm25paged_attention_v1_kernelIthLi192ELi32ELi128ELNS_18Fp8KVCacheDataTypeE2ELb0EEEvPT_PKS2_PKT0_S8_ifPKiSA_iPKfiiiSC_SC_iiiii,"ax",@progbits
	.align	128
        .global         _ZN4vllm25paged_attention_v1_kernelIthLi192ELi32ELi128ELNS_18Fp8KVCacheDataTypeE2ELb0EEEvPT_PKS2_PKT0_S8_ifPKiSA_iPKfiiiSC_SC_iiiii
        .type           _ZN4vllm25paged_attention_v1_kernelIthLi192ELi32ELi128ELNS_18Fp8KVCacheDataTypeE2ELb0EEEvPT_PKS2_PKT0_S8_ifPKiSA_iPKfiiiSC_SC_iiiii,@function
        .size           _ZN4vllm25paged_attention_v1_kernelIthLi192ELi32ELi128ELNS_18Fp8KVCacheDataTypeE2ELb0EEEvPT_PKS2_PKT0_S8_ifPKiSA_iPKfiiiSC_SC_iiiii,(.L_x_25627 - _ZN4vllm25paged_attention_v1_kernelIthLi192ELi32ELi128ELNS_18Fp8KVCacheDataTypeE2ELb0EEEvPT_PKS2_PKT0_S8_ifPKiSA_iPKfiiiSC_SC_iiiii)
        .other          _ZN4vllm25paged_attention_v1_kernelIthLi192ELi32ELi128ELNS_18Fp8KVCacheDataTypeE2ELb0EEEvPT_PKS2_PKT0_S8_ifPKiSA_iPKfiiiSC_SC_iiiii,@"STO_CUDA_ENTRY STV_DEFAULT"
_ZN4vllm25paged_attention_v1_kernelIthLi192ELi32ELi128ELNS_18Fp8KVCacheDataTypeE2ELb0EEEvPT_PKS2_PKT0_S8_ifPKiSA_iPKfiiiSC_SC_iiiii:
.text._ZN4vllm25paged_attention_v1_kernelIthLi192ELi32ELi128ELNS_18Fp8KVCacheDataTypeE2ELb0EEEvPT_PKS2_PKT0_S8_ifPKiSA_iPKfiiiSC_SC_iiiii:
        /* <DEDUP_REMOVED lines=35> */
.L_x_2516:
[----:B------:R-:W-:Y:S05]  /*0230*/  BSYNC.RECONVERGENT B6 ;  /* 0x0000000000067941 */ /* 0x000fea0003800200 */
.L_x_2515:
        /* <DEDUP_REMOVED lines=12> */
.L_x_2551:
        /* <DEDUP_REMOVED lines=39> */
.L_x_2522:
        /* <DEDUP_REMOVED lines=11> */
.L_x_2521:
[----:B------:R-:W-:Y:S05]  /*0620*/  BSYNC.RECONVERGENT B1 ;  /* 0x0000000000017941 */ /* 0x000fea0003800200 */
.L_x_2520:
        /* <DEDUP_REMOVED lines=12> */
.L_x_2525:
        /* <DEDUP_REMOVED lines=100> */
.L_x_2524:
[----:B------:R-:W-:Y:S05]  /*0d30*/  BSYNC.RECONVERGENT B1 ;  /* 0x0000000000017941 */ /* 0x000fea0003800200 */
.L_x_2523:
        /* <DEDUP_REMOVED lines=55> */
.L_x_2527:
[----:B------:R-:W-:Y:S05]  /*10b0*/  BSYNC.RECONVERGENT B1 ;  /* 0x0000000000017941 */ /* 0x000fea0003800200 */
.L_x_2526:
        /* <DEDUP_REMOVED lines=26> */
.L_x_2519:
[----:B------:R-:W-:Y:S05]  /*1260*/  BSYNC.RECONVERGENT B0 ;  /* 0x0000000000007941 */ /* 0x000fea0003800200 */
.L_x_2518:
        /* <DEDUP_REMOVED lines=39> */
.L_x_2532:
[----:B------:R-:W0:Y:S01]  /*14e0*/  LDS R5, [R6] ;  /* 0x0000000006057984 */ /* 0x000e220000000800 */
[----:B------:R-:W-:-:S04]  /*14f0*/  IADD3 R7, PT, PT, R7, 0x1, RZ ;  /* 0x0000000107077810 */ /* 0x000fc80007ffe0ff */
[----:B------:R-:W-:Y:S01]  /*1500*/  ISETP.NE.AND P0, PT, R7, RZ, PT ;  /* 0x000000ff0700720c */ /* 0x000fe20003f05270 */
[----:B0-----:R-:W-:-:S05]  /*1510*/  FMUL.FTZ R5, R5, R2 ;  /* 0x0000000205057220 */ /* 0x001fca0000410000 */
[----:B------:R0:W-:Y:S02]  /*1520*/  STS [R6], R5 ;  /* 0x0000000506007388 */ /* 0x0001e40000000800 */
[----:B0-----:R-:W-:-:S05]  /*1530*/  IADD3 R6, PT, PT, R6, 0x200, RZ ;  /* 0x0000020006067810 */ /* 0x001fca0007ffe0ff */
[----:B------:R-:W-:Y:S05]  /*1540*/  @P0 BRA `(.L_x_2532) ;  /* 0xfffffffc00e40947 */ /* 0x000fea000383ffff */
.L_x_2531:
[----:B------:R-:W-:Y:S05]  /*1550*/  BSYNC.RECONVERGENT B1 ;  /* 0x0000000000017941 */ /* 0x000fea0003800200 */
.L_x_2530:
        /* <DEDUP_REMOVED lines=12> */
.L_x_2535:
        /* <DEDUP_REMOVED lines=52> */
.L_x_2534:
[----:B------:R-:W-:Y:S05]  /*1960*/  BSYNC.RECONVERGENT B1 ;  /* 0x0000000000017941 */ /* 0x000fea0003800200 */
.L_x_2533:
        /* <DEDUP_REMOVED lines=31> */
.L_x_2537:
[----:B------:R-:W-:Y:S05]  /*1b60*/  BSYNC.RECONVERGENT B1 ;  /* 0x0000000000017941 */ /* 0x000fea0003800200 */
.L_x_2536:
        /* <DEDUP_REMOVED lines=14> */
.L_x_2529:
[----:B------:R-:W-:Y:S05]  /*1c50*/  BSYNC.RECONVERGENT B0 ;  /* 0x0000000000007941 */ /* 0x000fea0003800200 */
.L_x_2528:
        /* <DEDUP_REMOVED lines=57> */
.L_x_2539:
[----:B------:R-:W-:Y:S05]  /*1ff0*/  BSYNC.RECONVERGENT B0 ;  /* 0x0000000000007941 */ /* 0x000fea0003800200 */
.L_x_2538:
        /* <DEDUP_REMOVED lines=51> */
.L_x_2541:
[----:B------:R-:W-:Y:S05]  /*2330*/  BSYNC.RECONVERGENT B0 ;  /* 0x0000000000007941 */ /* 0x000fea0003800200 */
.L_x_2540:
        /* <DEDUP_REMOVED lines=27> */
.L_x_2543:
[----:B------:R-:W-:Y:S05]  /*24f0*/  BSYNC.RECONVERGENT B0 ;  /* 0x0000000000007941 */ /* 0x000fea0003800200 */
.L_x_2542:
        /* <DEDUP_REMOVED lines=51> */
.L_x_2545:
[----:B------:R-:W-:Y:S05]  /*2830*/  BSYNC.RECONVERGENT B0 ;  /* 0x0000000000007941 */ /* 0x000fea0003800200 */
.L_x_2544:
        /* <DEDUP_REMOVED lines=12> */
[----:B------:R-:W-:Y:S02]  /*2900*/  F2FP.F16.F32.PACK_AB R8, R3, R8 ;  /* 0x000000080308723e */ /* 0x000fe400000000ff */
[----:B------:R-:W-:Y:S02]  /*2910*/  F2FP.F16.F32.PACK_AB R6, R9, R6 ;  /* 0x000000060906723e */ /* 0x000fe400000000ff */
[----:B------:R-:W-:Y:S02]  /*2920*/  F2FP.F16.F32.PACK_AB R4, R4, R7 ;  /* 0x000000070404723e */ /* 0x000fe400000000ff */
[----:B------:R-:W-:-:S02]  /*2930*/  F2FP.F16.F32.PACK_AB R0, R0, R5 ;  /* 0x000000050000723e */ /* 0x000fc400000000ff */
[----:B------:R-:W-:Y:S02]  /*2940*/  F2FP.F16.F32.PACK_AB R26, R26, R27 ;  /* 0x0000001b1a1a723e */ /* 0x000fe400000000ff */
[----:B------:R-:W-:Y:S02]  /*2950*/  F2FP.F16.F32.PACK_AB R12, R12, R13 ;  /* 0x0000000d0c0c723e */ /* 0x000fe400000000ff */
[----:B------:R-:W-:Y:S02]  /*2960*/  PRMT R9, R6, 0x7632, R9 ;  /* 0x0000763206097816 */ /* 0x000fe40000000009 */
[----:B------:R-:W-:Y:S02]  /*2970*/  PRMT R5, R4, 0x7632, R5 ;  /* 0x0000763204057816 */ /* 0x000fe40000000005 */
[----:B------:R-:W-:Y:S02]  /*2980*/  PRMT R7, R0, 0x7632, R7 ;  /* 0x0000763200077816 */ /* 0x000fe40000000007 */
[----:B------:R-:W-:Y:S01]  /*2990*/  F2FP.F16.F32.PACK_AB R14, R14, R15 ;  /* 0x0000000f0e0e723e */ /* 0x000fe200000000ff */
[----:B0-----:R-:W-:Y:S01]  /*29a0*/  UIMAD UR4, UR4, 0xc0, URZ ;  /* 0x000000c0040478a4 */ /* 0x001fe2000f8e02ff */
[----:B------:R-:W-:-:S02]  /*29b0*/  F2FP.F16.F32.PACK_AB R11, R16, R11 ;  /* 0x0000000b100b723e */ /* 0x000fc400000000ff */
[----:B------:R-:W-:Y:S02]  /*29c0*/  F2FP.F16.F32.PACK_AB R10, R25, R10 ;  /* 0x0000000a190a723e */ /* 0x000fe400000000ff */
[----:B------:R-:W-:Y:S02]  /*29d0*/  F2FP.F16.F32.PACK_AB R20, R20, R23 ;  /* 0x000000171414723e */ /* 0x000fe400000000ff */
[----:B------:R-:W-:Y:S02]  /*29e0*/  IADD3 R19, P0, P1, R22, UR4, R19 ;  /* 0x0000000416137c10 */ /* 0x000fe4000f91e013 */
[----:B------:R-:W-:Y:S02]  /*29f0*/  F2FP.F16.F32.PACK_AB R18, R18, R21 ;  /* 0x000000151212723e */ /* 0x000fe400000000ff */
[----:B------:R-:W-:Y:S02]  /*2a00*/  IADD3.X R22, PT, PT, RZ, RZ, RZ, P0, P1 ;  /* 0x000000ffff167210 */ /* 0x000fe400007e24ff */
[----:B-1----:R-:W-:-:S02]  /*2a10*/  LEA R2, P0, R19, UR6, 0x1 ;  /* 0x0000000613027c11 */ /* 0x002fc4000f8008ff */
[----:B------:R-:W-:Y:S02]  /*2a20*/  F2FP.F16.F32.PACK_AB R17, R17, R24 ;  /* 0x000000181111723e */ /* 0x000fe400000000ff */
        /* <DEDUP_REMOVED lines=35> */
.L_x_2517:
[----:B------:R-:W-:Y:S01]  /*2c60*/  HFMA2 R12, -RZ, RZ, 0, 9.5367431640625e-07 ;  /* 0x00000010ff0c7431 */ /* 0x000fe200000001ff */
[----:B------:R-:W-:Y:S02]  /*2c70*/  MOV R11, 0x1f ;  /* 0x0000001f000b7802 */ /* 0x000fe40000000f00 */
[----:B------:R-:W-:-:S07]  /*2c80*/  MOV R15, 0xffffffff ;  /* 0xffffffff000f7802 */ /* 0x000fce0000000f00 */
[----:B------:R-:W-:Y:S05]  /*2c90*/  WARPSYNC.COLLECTIVE R15, `(.L_x_2546) ;  /* 0x000000000f087348 */ /* 0x000fea0003c00000 */
[----:B------:R0:W1:Y:S02]  /*2ca0*/  SHFL.BFLY P6, R14, R13, R12, R11 ;  /* 0x0c00000c0d0e7389 */ /* 0x00006400000c000b */
[----:B01----:R-:W-:Y:S05]  /*2cb0*/  ENDCOLLECTIVE ;  /* 0x000000000000791b */ /* 0x003fea0003800000 */
.L_x_2546:
[----:B------:R-:W-:Y:S01]  /*2cc0*/  HFMA2 R12, -RZ, RZ, 0, 4.76837158203125e-07 ;  /* 0x00000008ff0c7431 */ /* 0x000fe200000001ff */
[----:B------:R-:W-:-:S04]  /*2cd0*/  FMNMX.FTZ R0, R14, -3.40282346638528859812e+38, !PT ;  /* 0xff7fffff0e007809 */ /* 0x000fc80007810000 */
[----:B------:R-:W-:-:S07]  /*2ce0*/  MOV R13, R0 ;  /* 0x00000000000d7202 */ /* 0x000fce0000000f00 */
[----:B------:R-:W-:Y:S05]  /*2cf0*/  WARPSYNC.COLLECTIVE R15, `(.L_x_2547) ;  /* 0x000000000f087348 */ /* 0x000fea0003c00000 */
[----:B------:R0:W1:Y:S02]  /*2d00*/  SHFL.BFLY P6, R14, R13, R12, R11 ;  /* 0x0c00000c0d0e7389 */ /* 0x00006400000c000b */
[----:B01----:R-:W-:Y:S05]  /*2d10*/  ENDCOLLECTIVE ;  /* 0x000000000000791b */ /* 0x003fea0003800000 */
.L_x_2547:
[----:B------:R-:W-:Y:S01]  /*2d20*/  HFMA2 R12, -RZ, RZ, 0, 2.384185791015625e-07 ;  /* 0x00000004ff0c7431 */ /* 0x000fe200000001ff */
[----:B------:R-:W-:-:S04]  /*2d30*/  FMNMX.FTZ R2, R0, R14, !PT ;  /* 0x0000000e00027209 */ /* 0x000fc80007810000 */
[----:B------:R-:W-:-:S07]  /*2d40*/  MOV R13, R2 ;  /* 0x00000002000d7202 */ /* 0x000fce0000000f00 */
[----:B------:R-:W-:Y:S05]  /*2d50*/  WARPSYNC.COLLECTIVE R15, `(.L_x_2548) ;  /* 0x000000000f087348 */ /* 0x000fea0003c00000 */
[----:B------:R0:W1:Y:S02]  /*2d60*/  SHFL.BFLY P6, R14, R13, R12, R11 ;  /* 0x0c00000c0d0e7389 */ /* 0x00006400000c000b */
[----:B01----:R-:W-:Y:S05]  /*2d70*/  ENDCOLLECTIVE ;  /* 0x000000000000791b */ /* 0x003fea0003800000 */
.L_x_2548:
[----:B------:R-:W-:Y:S01]  /*2d80*/  HFMA2 R12, -RZ, RZ, 0, 1.1920928955078125e-07 ;  /* 0x00000002ff0c7431 */ /* 0x000fe200000001ff */
[----:B------:R-:W-:-:S04]  /*2d90*/  FMNMX.FTZ R3, R2, R14, !PT ;  /* 0x0000000e02037209 */ /* 0x000fc80007810000 */
[----:B------:R-:W-:-:S07]  /*2da0*/  MOV R13, R3 ;  /* 0x00000003000d7202 */ /* 0x000fce0000000f00 */
[----:B------:R-:W-:Y:S05]  /*2db0*/  WARPSYNC.COLLECTIVE R15, `(.L_x_2549) ;  /* 0x000000000f087348 */ /* 0x000fea0003c00000 */
[----:B------:R0:W1:Y:S02]  /*2dc0*/  SHFL.BFLY P6, R14, R13, R12, R11 ;  /* 0x0c00000c0d0e7389 */ /* 0x00006400000c000b */
[----:B01----:R-:W-:Y:S05]  /*2dd0*/  ENDCOLLECTIVE ;  /* 0x000000000000791b */ /* 0x003fea0003800000 */
.L_x_2549:
[----:B------:R-:W-:Y:S01]  /*2de0*/  HFMA2 R12, -RZ, RZ, 0, 5.9604644775390625e-08 ;  /* 0x00000001ff0c7431 */ /* 0x000fe200000001ff */
[----:B------:R-:W-:-:S04]  /*2df0*/  FMNMX.FTZ R4, R3, R14, !PT ;  /* 0x0000000e03047209 */ /* 0x000fc80007810000 */
[----:B------:R-:W-:-:S07]  /*2e00*/  MOV R13, R4 ;  /* 0x00000004000d7202 */ /* 0x000fce0000000f00 */
[----:B------:R-:W-:Y:S05]  /*2e10*/  WARPSYNC.COLLECTIVE R15, `(.L_x_2550) ;  /* 0x000000000f087348 */ /* 0x000fea0003c00000 */
[----:B------:R0:W1:Y:S02]  /*2e20*/  SHFL.BFLY P6, R14, R13, R12, R11 ;  /* 0x0c00000c0d0e7389 */ /* 0x00006400000c000b */
[----:B01----:R-:W-:Y:S05]  /*2e30*/  ENDCOLLECTIVE ;  /* 0x000000000000791b */ /* 0x003fea0003800000 */
.L_x_2550:
[----:B------:R-:W-:Y:S05]  /*2e40*/  BRA `(.L_x_2551) ;  /* 0xffffffd4002c7947 */ /* 0x000fea000383ffff */
.L_x_2552:
        /* <DEDUP_REMOVED lines=11> */
.L_x_25627:


//--------------------- .text._ZN4vllm25paged_attention_v1_kernelIthLi128ELi32ELi128ELNS_18Fp8KVCacheDataTypeE2ELb0EEEvPT_PKS2_PKT0_S8_ifPKiSA_iPKfiiiSC_SC_iiiii --------------------------
	.section	.text._ZN4vllm25paged_attention_v1_kernelIthLi128ELi32ELi128ELNS_18Fp8KVCacheDataTypeE2ELb0EEEvPT_PKS2_PKT0_S8_ifPKiSA_iPKfiiiSC_SC_iiiii,"ax",@progbits
	.align	128
        .global         _ZN4vllm25paged_attention_v1_kernelIthLi128ELi32ELi128ELNS_18Fp8KVCacheDataTypeE2ELb0EEEvPT_PKS2_PKT0_S8_ifPKiSA_iPKfiiiSC_SC_iiiii
        .type           _ZN4vllm25paged_attention_v1_kernelIthLi128ELi32ELi128ELNS_18Fp8KVCacheDataTypeE2ELb0EEEvPT_PKS2_PKT0_S8_ifPKiSA_iPKfiiiSC_SC_iiiii,@function
        .size           _ZN4vllm25paged_attention_v1_kernelIthLi128ELi32ELi128ELNS_18Fp8KVCacheDataTypeE2ELb0EEEvPT_PKS2_PKT0_S8_ifPKiSA_iPKfiiiSC_SC_iiiii,(.L_x_25628 - _ZN4vllm25paged_attention_v1_kernelIthLi128ELi32ELi128ELNS_18Fp8KVCacheDataTypeE2ELb0EEEvPT_PKS2_PKT0_S8_ifPKiSA_iPKfiiiSC_SC_iiiii)
        .other          _ZN4vllm25paged_attention_v1_kernelIthLi128ELi32ELi128ELNS_18Fp8KVCacheDataTypeE2ELb0EEEvPT_PKS2_PKT0_S8_ifPKiSA_iPKfiiiSC_SC_iiiii,@"STO_CUDA_ENTRY STV_DEFAULT"
_ZN4vllm25paged_attention_v1_kernelIthLi128ELi32ELi128ELNS_18Fp8KVCacheDataTypeE2ELb0EEEvPT_PKS2_PKT0_S8_ifPKiSA_iPKfiiiSC_SC_iiiii:
.text._ZN4vllm25paged_attention_v1_kernelIthLi128ELi32ELi128ELNS_18Fp8KVCacheDataTypeE2ELb0EEEvPT_PKS2_PKT0_S8_ifPKiSA_iPKfiiiSC_SC_iiiii:
        /* <DEDUP_REMOVED lines=35> */
.L_x_2554:
[----:B------:R-:W-:Y:S05]  /*0230*/  BSYNC.RECONVERGENT B6 ;  /* 0x0000000000067941 */ /* 0x000fea0003800200 */
.L_x_2553:
        /* <DEDUP_REMOVED lines=12> */
.L_x_2589:
        /* <DEDUP_REMOVED lines=39> */
.L_x_2560:
        /* <DEDUP_REMOVED lines=11> */
.L_x_2559:
[----:B------:R-:W-:Y:S05]  /*0620*/  BSYNC.RECONVERGENT B1 ;  /* 0x0000000000017941 */ /* 0x000fea0003800200 */
.L_x_2558:
        /* <DEDUP_REMOVED lines=12> */
.L_x_2563:
        /* <DEDUP_REMOVED lines=100> */
.L_x_2562:
[----:B------:R-:W-:Y:S05]  /*0d30*/  BSYNC.RECONVERGENT B1 ;  /* 0x0000000000017941 */ /* 0x000fea0003800200 */
.L_x_2561:
        /* <DEDUP_REMOVED lines=55> */
.L_x_2565:
[----:B------:R-:W-:Y:S05]  /*10b0*/  BSYNC.RECONVERGENT B1 ;  /* 0x0000000000017941 */ /* 0x000fea0003800200 */
.L_x_2564:
        /* <DEDUP_REMOVED lines=26> */
.L_x_2557:
[----:B------:R-:W-:Y:S05]  /*1260*/  BSYNC.RECONVERGENT B0 ;  /* 0x0000000000007941 */ /* 0x000fea0003800200 */
.L_x_2556:
        /* <DEDUP_REMOVED lines=39> */
.L_x_2570:
[----:B------:R-:W0:Y:S01]  /*14e0*/  LDS R5, [R4] ;  /* 0x0000000004057984 */ /* 0x000e220000000800 */
[----:B------:R-:W-:-:S04]  /*14f0*/  IADD3 R7, PT, PT, R7, 0x1, RZ ;  /* 0x0000000107077810 */ /* 0x000fc80007ffe0ff */
[----:B------:R-:W-:Y:S01]  /*1500*/  ISETP.NE.AND P0, PT, R7, RZ, PT ;  /* 0x000000ff0700720c */ /* 0x000fe20003f05270 */
[----:B0-----:R-:W-:-:S05]  /*1510*/  FMUL.FTZ R5, R5, R2 ;  /* 0x0000000205057220 */ /* 0x001fca0000410000 */
[----:B------:R0:W-:Y:S02]  /*1520*/  STS [R4], R5 ;  /* 0x0000000504007388 */ /* 0x0001e40000000800 */
[----:B0-----:R-:W-:-:S05]  /*1530*/  IADD3 R4, PT, PT, R4, 0x200, RZ ;  /* 0x0000020004047810 */ /* 0x001fca0007ffe0ff */
[----:B------:R-:W-:Y:S05]  /*1540*/  @P0 BRA `(.L_x_2570) ;  /* 0xfffffffc00e40947 */ /* 0x000fea000383ffff */
.L_x_2569:
[----:B------:R-:W-:Y:S05]  /*1550*/  BSYNC.RECONVERGENT B1 ;  /* 0x0000000000017941 */ /* 0x000fea0003800200 */
.L_x_2568:
        /* <DEDUP_REMOVED lines=12> */
.L_x_2573:
        /* <DEDUP_REMOVED lines=52> */
.L_x_2572:
[----:B------:R-:W-:Y:S05]  /*1960*/  BSYNC.RECONVERGENT B1 ;  /* 0x0000000000017941 */ /* 0x000fea0003800200 */
.L_x_2571:
        /* <DEDUP_REMOVED lines=31> */
.L_x_2575:
[----:B------:R-:W-:Y:S05]  /*1b60*/  BSYNC.RECONVERGENT B1 ;  /* 0x0000000000017941 */ /* 0x000fea0003800200 */
.L_x_2574:
        /* <DEDUP_REMOVED lines=14> */
.L_x_2567:
[----:B------:R-:W-:Y:S05]  /*1c50*/  BSYNC.RECONVERGENT B0 ;  /* 0x0000000000007941 */ /* 0x000fea0003800200 */
.L_x_2566:
        /* <DEDUP_REMOVED lines=43> */
.L_x_2577:
[----:B------:R-:W-:Y:S05]  /*1f10*/  BSYNC.RECONVERGENT B0 ;  /* 0x0000000000007941 */ /* 0x000fea0003800200 */
.L_x_2576:
        /* <DEDUP_REMOVED lines=36> */
.L_x_2579:
[----:B------:R-:W-:Y:S05]  /*2160*/  BSYNC.RECONVERGENT B0 ;  /* 0x0000000000007941 */ /* 0x000fea0003800200 */
.L_x_2578:
        /* <DEDUP_REMOVED lines=20> */
.L_x_2581:
[----:B------:R-:W-:Y:S05]  /*22b0*/  BSYNC.RECONVERGENT B0 ;  /* 0x0000000000007941 */ /* 0x000fea0003800200 */
.L_x_2580:
        /* <DEDUP_REMOVED lines=35> */
.L_x_2583:
[----:B------:R-:W-:Y:S05]  /*24f0*/  BSYNC.RECONVERGENT B0 ;  /* 0x0000000000007941 */ /* 0x000fea0003800200 */
.L_x_2582:
        /* <DEDUP_REMOVED lines=16> */
[----:B------:R-:W-:Y:S02]  /*2600*/  PRMT R7, R20, 0x7632, R7 ;  /* 0x0000763214077816 */ /* 0x000fe40000000007 */
[----:B------:R-:W-:Y:S02]  /*2610*/  F2FP.F16.F32.PACK_AB R10, R10, R11 ;  /* 0x0000000b0a0a723e */ /* 0x000fe400000000ff */
[----:B------:R-:W-:Y:S02]  /*2620*/  F2FP.F16.F32.PACK_AB R9, R12, R9 ;  /* 0x000000090c09723e */ /* 0x000fe400000000ff */
[----:B------:R-:W-:Y:S02]  /*2630*/  F2FP.F16.F32.PACK_AB R8, R17, R8 ;  /* 0x000000081108723e */ /* 0x000fe400000000ff */
[----:B------:R-:W-:Y:S01]  /*2640*/  F2FP.F16.F32.PACK_AB R14, R14, R15 ;  /* 0x0000000f0e0e723e */ /* 0x000fe200000000ff */
[----:B-1----:R-:W-:Y:S01]  /*2650*/  USHF.L.U32 UR4, UR4, 0x7, URZ ;  /* 0x0000000704047899 */ /* 0x002fe200080006ff */
[----:B------:R-:W-:-:S05]  /*2660*/  F2FP.F16.F32.PACK_AB R13, R13, R16 ;  /* 0x000000100d0d723e */ /* 0x000fca00000000ff */
        /* <DEDUP_REMOVED lines=27> */
.L_x_2555:
[----:B------:R-:W-:Y:S02]  /*2820*/  IMAD.MOV.U32 R12, RZ, RZ, 0x10 ;  /* 0x00000010ff0c7424 */ /* 0x000fe400078e00ff */
[----:B------:R-:W-:Y:S01]  /*2830*/  HFMA2 R11, -RZ, RZ, 0, 1.847743988037109375e-06 ;  /* 0x0000001fff0b7431 */ /* 0x000fe200000001ff */
[----:B------:R-:W-:-:S07]  /*2840*/  MOV R15, 0xffffffff ;  /* 0xffffffff000f7802 */ /* 0x000fce0000000f00 */
[----:B------:R-:W-:Y:S05]  /*2850*/  WARPSYNC.COLLECTIVE R15, `(.L_x_2584) ;  /* 0x000000000f087348 */ /* 0x000fea0003c00000 */
[----:B------:R0:W1:Y:S02]  /*2860*/  SHFL.BFLY P6, R14, R13, R12, R11 ;  /* 0x0c00000c0d0e7389 */ /* 0x00006400000c000b */
[----:B01----:R-:W-:Y:S05]  /*2870*/  ENDCOLLECTIVE ;  /* 0x000000000000791b */ /* 0x003fea0003800000 */
.L_x_2584:
[----:B------:R-:W-:Y:S01]  /*2880*/  HFMA2 R12, -RZ, RZ, 0, 4.76837158203125e-07 ;  /* 0x00000008ff0c7431 */ /* 0x000fe200000001ff */
[----:B------:R-:W-:-:S04]  /*2890*/  FMNMX.FTZ R0, R14, -3.40282346638528859812e+38, !PT ;  /* 0xff7fffff0e007809 */ /* 0x000fc80007810000 */
[----:B------:R-:W-:-:S07]  /*28a0*/  MOV R13, R0 ;  /* 0x00000000000d7202 */ /* 0x000fce0000000f00 */
[----:B------:R-:W-:Y:S05]  /*28b0*/  WARPSYNC.COLLECTIVE R15, `(.L_x_2585) ;  /* 0x000000000f087348 */ /* 0x000fea0003c00000 */
[----:B------:R0:W1:Y:S02]  /*28c0*/  SHFL.BFLY P6, R14, R13, R12, R11 ;  /* 0x0c00000c0d0e7389 */ /* 0x00006400000c000b */
[----:B01----:R-:W-:Y:S05]  /*28d0*/  ENDCOLLECTIVE ;  /* 0x000000000000791b */ /* 0x003fea0003800000 */
.L_x_2585:
[----:B------:R-:W-:Y:S01]  /*28e0*/  HFMA2 R12, -RZ, RZ, 0, 2.384185791015625e-07 ;  /* 0x00000004ff0c7431 */ /* 0x000fe200000001ff */
[----:B------:R-:W-:-:S04]  /*28f0*/  FMNMX.FTZ R2, R0, R14, !PT ;  /* 0x0000000e00027209 */ /* 0x000fc80007810000 */
[----:B------:R-:W-:-:S07]  /*2900*/  MOV R13, R2 ;  /* 0x00000002000d7202 */ /* 0x000fce0000000f00 */
[----:B------:R-:W-:Y:S05]  /*2910*/  WARPSYNC.COLLECTIVE R15, `(.L_x_2586) ;  /* 0x000000000f087348 */ /* 0x000fea0003c00000 */
[----:B------:R0:W1:Y:S02]  /*2920*/  SHFL.BFLY P6, R14, R13, R12, R11 ;  /* 0x0c00000c0d0e7389 */ /* 0x00006400000c000b */
[----:B01----:R-:W-:Y:S05]  /*2930*/  ENDCOLLECTIVE ;  /* 0x000000000000791b */ /* 0x003fea0003800000 */
.L_x_2586:
[----:B------:R-:W-:Y:S01]  /*2940*/  HFMA2 R12, -RZ, RZ, 0, 1.1920928955078125e-07 ;  /* 0x00000002ff0c7431 */ /* 0x000fe200000001ff */
[----:B------:R-:W-:-:S04]  /*2950*/  FMNMX.FTZ R3, R2, R14, !PT ;  /* 0x0000000e02037209 */ /* 0x000fc80007810000 */
[----:B------:R-:W-:-:S07]  /*2960*/  MOV R13, R3 ;  /* 0x00000003000d7202 */ /* 0x000fce0000000f00 */
[----:B------:R-:W-:Y:S05]  /*2970*/  WARPSYNC.COLLECTIVE R15, `(.L_x_2587) ;  /* 0x000000000f087348 */ /* 0x000fea0003c00000 */
[----:B------:R0:W1:Y:S02]  /*2980*/  SHFL.BFLY P6, R14, R13, R12, R11 ;  /* 0x0c00000c0d0e7389 */ /* 0x00006400000c000b */
[----:B01----:R-:W-:Y:S05]  /*2990*/  ENDCOLLECTIVE ;  /* 0x000000000000791b */ /* 0x003fea0003800000 */
.L_x_2587:
[----:B------:R-:W-:Y:S01]  /*29a0*/  HFMA2 R12, -RZ, RZ, 0, 5.9604644775390625e-08 ;  /* 0x00000001ff0c7431 */ /* 0x000fe200000001ff */
[----:B------:R-:W-:-:S04]  /*29b0*/  FMNMX.FTZ R4, R3, R14, !PT ;  /* 0x0000000e03047209 */ /* 0x000fc80007810000 */
[----:B------:R-:W-:-:S07]  /*29c0*/  MOV R13, R4 ;  /* 0x00000004000d7202 */ /* 0x000fce0000000f00 */
[----:B------:R-:W-:Y:S05]  /*29d0*/  WARPSYNC.COLLECTIVE R15, `(.L_x_2588) ;  /* 0x000000000f087348 */ /* 0x000fea0003c00000 */
[----:B------:R0:W1:Y:S02]  /*29e0*/  SHFL.BFLY P6, R14, R13, R12, R11 ;  /* 0x0c00000c0d0e7389 */ /* 0x00006400000c000b */
[----:B01----:R-:W-:Y:S05]  /*29f0*/  ENDCOLLECTIVE ;  /* 0x000000000000791b */ /* 0x003fea0003800000 */
.L_x_2588:
[----:B------:R-:W-:Y:S05]  /*2a00*/  BRA `(.L_x_2589) ;  /* 0xffffffd8003c7947 */ /* 0x000fea000383ffff */
.L_x_2590:
        /* <DEDUP_REMOVED lines=15> */
.L_x_25628:


//--------------------- .text._ZN4vllm25paged_attention_v1_kernelIthLi120ELi32ELi128ELNS_18Fp8KVCacheDataTypeE2ELb0EEEvPT_PKS2_PKT0_S8_ifPKiSA_iPKfiiiSC_SC_iiiii --------------------------
	.section	.text._ZN4vllm25paged_attention_v1_kernelIthLi120ELi32ELi128ELNS_18Fp8KVCacheDataTypeE2ELb0EEEvPT_PKS2_PKT0_S8_ifPKiSA_iPKfiiiSC_SC_iiiii,"ax",@progbits
	.align	128
        .global         _ZN4vllm25paged_attention_v1_kernelIthLi120ELi32ELi128ELNS_18Fp8KVCacheDataTypeE2ELb0EEEvPT_PKS2_PKT0_S8_ifPKiSA_iPKfiiiSC_SC_iiiii
        .type           _ZN4vllm25paged_attention_v1_kernelIthLi120ELi32ELi128ELNS_18Fp8KVCacheDataTypeE2ELb0EEEvPT_PKS2_PKT0_S8_ifPKiSA_iPKfiiiSC_SC_iiiii,@function
        .size           _ZN4vllm25paged_attention_v1_kernelIthLi120ELi32ELi128ELNS_18Fp8KVCacheDataTypeE2ELb0EEEvPT_PKS2_PKT0_S8_ifPKiSA_iPKfiiiSC_SC_iiiii,(.L_x_25629 - _ZN4vllm25paged_attention_v1_kernelIthLi120ELi32ELi128ELNS_18Fp8KVCacheDataTypeE2ELb0EEEvPT_PKS2_PKT0_S8_ifPKiSA_iPKfiiiSC_SC_iiiii)
        .other          _ZN4vllm25paged_attention_v1_kernelIthLi120ELi32ELi128ELNS_18Fp8KVCacheDataTypeE2ELb0EEEvPT_PKS2_PKT0_S8_ifPKiSA_iPKfiiiSC_SC_iiiii,@"STO_CUDA_ENTRY STV_DEFAULT"
_ZN4vllm25paged_attention_v1_kernelIthLi120ELi32ELi128ELNS_18Fp8KVCacheDataTypeE2ELb0EEEvPT_PKS2_PKT0_S8_ifPKiSA_iPKfiiiSC_SC_iiiii:
.text._ZN4vllm25paged_attention_v1_kernelIthLi120ELi32ELi128ELNS_18Fp8KVCacheDataTypeE2ELb0EEEvPT_PKS2_PKT0_S8_ifPKiSA_iPKfiiiSC_SC_iiiii:
        /* <DEDUP_REMOVED lines=35> */
.L_x_2592:
[----:B------:R-:W-:Y:S05]  /*0230*/  BSYNC.RECONVERGENT B6 ;  /* 0x0000000000067941 */ /* 0x000fea0003800200 */
.L_x_2591:
        /* <DEDUP_REMOVED lines=12> */
.L_x_2627:
        /* <DEDUP_REMOVED lines=39> */
.L_x_2598:
        /* <DEDUP_REMOVED lines=11> */
.L_x_2597:
[----:B------:R-:W-:Y:S05]  /*0620*/  BSYNC.RECONVERGENT B1 ;  /* 0x0000000000017941 */ /* 0x000fea0003800200 */
.L_x_2596:
        /* <DEDUP_REMOVED lines=12> */
.L_x_2601:
        /* <DEDUP_REMOVED lines=100> */
.L_x_2600:
[----:B------:R-:W-:Y:S05]  /*0d30*/  BSYNC.RECONVERGENT B1 ;  /* 0x0000000000017941 */ /* 0x000fea0003800200 */
.L_x_2599:
        /* <DEDUP_REMOVED lines=55> */
.L_x_2603:
[----:B------:R-:W-:Y:S05]  /*10b0*/  BSYNC.RECONVERGENT B1 ;  /* 0x0000000000017941 */ /* 0x000fea0003800200 */
.L_x_2602:
        /* <DEDUP_REMOVED lines=26> */
.L_x_2595:
[----:B------:R-:W-:Y:S05]  /*1260*/  BSYNC.RECONVERGENT B0 ;  /* 0x0000000000007941 */ /* 0x000fea0003800200 */
.L_x_2594:
        /* <DEDUP_REMOVED lines=39> */
.L_x_2608:
[----:B------:R-:W0:Y:S01]  /*14e0*/  LDS R5, [R4] ;  /* 0x0000000004057984 */ /* 0x000e220000000800 */
[----:B------:R-:W-:-:S05]  /*14f0*/  VIADD R7, R7, 0x1 ;  /* 0x0000000107077836 */ /* 0x000fca0000000000 */
[----:B------:R-:W-:Y:S01]  /*1500*/  ISETP.NE.AND P0, PT, R7, RZ, PT ;  /* 0x000000ff0700720c */ /* 0x000fe20003f05270 */
[----:B0-----:R-:W-:-:S05]  /*1510*/  FMUL.FTZ R5, R5, R2 ;  /* 0x0000000205057220 */ /* 0x001fca0000410000 */
[----:B------:R0:W-:Y:S02]  /*1520*/  STS [R4], R5 ;  /* 0x0000000504007388 */ /* 0x0001e40000000800 */
[----:B0-----:R-:W-:-:S05]  /*1530*/  IADD3 R4, PT, PT, R4, 0x200, RZ ;  /* 0x0000020004047810 */ /* 0x001fca0007ffe0ff */
[----:B------:R-:W-:Y:S05]  /*1540*/  @P0 BRA `(.L_x_2608) ;  /* 0xfffffffc00e40947 */ /* 0x000fea000383ffff */
.L_x_2607:
[----:B------:R-:W-:Y:S05]  /*1550*/  BSYNC.RECONVERGENT B1 ;  /* 0x0000000000017941 */ /* 0x000fea0003800200 */
.L_x_2606:
        /* <DEDUP_REMOVED lines=12> */
.L_x_2611:
        /* <DEDUP_REMOVED lines=52> */
.L_x_2610:
[----:B------:R-:W-:Y:S05]  /*1960*/  BSYNC.RECONVERGENT B1 ;  /* 0x0000000000017941 */ /* 0x000fea0003800200 */
.L_x_2609:
        /* <DEDUP_REMOVED lines=31> */
.L_x_2613:
[----:B------:R-:W-:Y:S05]  /*1b60*/  BSYNC.RECONVERGENT B1 ;  /* 0x0000000000017941 */ /* 0x000fea0003800200 */
.L_x_2612:
        /* <DEDUP_REMOVED lines=14> */
.L_x_2605:
[----:B------:R-:W-:Y:S05]  /*1c50*/  BSYNC.RECONVERGENT B0 ;  /* 0x0000000000007941 */ /* 0x000fea0003800200 */
.L_x_2604:
        /* <DEDUP_REMOVED lines=42> */
.L_x_2615:
[----:B------:R-:W-:Y:S05]  /*1f00*/  BSYNC.RECONVERGENT B0 ;  /* 0x0000000000007941 */ /* 0x000fea0003800200 */
.L_x_2614:
        /* <DEDUP_REMOVED lines=33> */
.L_x_2617:
[----:B------:R-:W-:Y:S05]  /*2120*/  BSYNC.RECONVERGENT B0 ;  /* 0x0000000000007941 */ /* 0x000fea0003800200 */
.L_x_2616:
        /* <DEDUP_REMOVED lines=18> */
.L_x_2619:
[----:B------:R-:W-:Y:S05]  /*2250*/  BSYNC.RECONVERGENT B0 ;  /* 0x0000000000007941 */ /* 0x000fea0003800200 */
.L_x_2618:
        /* <DEDUP_REMOVED lines=33> */
.L_x_2621:
[----:B------:R-:W-:Y:S05]  /*2470*/  BSYNC.RECONVERGENT B0 ;  /* 0x0000000000007941 */ /* 0x000fea0003800200 */
.L_x_2620:
        /* <DEDUP_REMOVED lines=12> */
[----:B01----:R-:W-:Y:S02]  /*2540*/  F2FP.F16.F32.PACK_AB R6, R6, R3 ;  /* 0x000000030606723e */ /* 0x003fe400000000ff */
[----:B------:R-:W-:Y:S02]  /*2550*/  F2FP.F16.F32.PACK_AB R5, R8, R5 ;  /* 0x000000050805723e */ /* 0x000fe400000000ff */
[----:B------:R-:W-:Y:S02]  /*2560*/  F2FP.F16.F32.PACK_AB R7, R10, R7 ;  /* 0x000000070a07723e */ /* 0x000fe400000000ff */
[----:B------:R-:W-:-:S02]  /*2570*/  F2FP.F16.F32.PACK_AB R4, R4, R9 ;  /* 0x000000090404723e */ /* 0x000fc400000000ff */
[----:B------:R-:W-:Y:S02]  /*2580*/  F2FP.F16.F32.PACK_AB R0, R13, R0 ;  /* 0x000000000d00723e */ /* 0x000fe400000000ff */
[----:B------:R-:W-:Y:S02]  /*2590*/  F2FP.F16.F32.PACK_AB R11, R16, R11 ;  /* 0x0000000b100b723e */ /* 0x000fe400000000ff */
[----:B------:R-:W-:Y:S02]  /*25a0*/  F2FP.F16.F32.PACK_AB R14, R14, R15 ;  /* 0x0000000f0e0e723e */ /* 0x000fe400000000ff */
[----:B------:R-:W-:Y:S02]  /*25b0*/  PRMT R8, R6, 0x7632, R8 ;  /* 0x0000763206087816 */ /* 0x000fe40000000008 */
[----:B------:R-:W-:Y:S02]  /*25c0*/  PRMT R10, R5, 0x7632, R10 ;  /* 0x00007632050a7816 */ /* 0x000fe4000000000a */
[----:B------:R-:W-:Y:S01]  /*25d0*/  PRMT R9, R7, 0x7632, R9 ;  /* 0x0000763207097816 */ /* 0x000fe20000000009 */
[----:B--2---:R-:W-:Y:S01]  /*25e0*/  UIMAD UR4, UR4, 0x78, URZ ;  /* 0x00000078040478a4 */ /* 0x004fe2000f8e02ff */
[----:B------:R-:W-:-:S02]  /*25f0*/  PRMT R13, R4, 0x7632, R13 ;  /* 0x00007632040d7816 */ /* 0x000fc4000000000d */
[----:B------:R-:W-:-:S03]  /*2600*/  F2FP.F16.F32.PACK_AB R12, RZ, R12 ;  /* 0x0000000cff0c723e */ /* 0x000fc600000000ff */
        /* <DEDUP_REMOVED lines=23> */
.L_x_2593:
[----:B------:R-:W-:Y:S01]  /*2780*/  HFMA2 R12, -RZ, RZ, 0, 9.5367431640625e-07 ;  /* 0x00000010ff0c7431 */ /* 0x000fe200000001ff */
[----:B------:R-:W-:Y:S02]  /*2790*/  MOV R11, 0x1f ;  /* 0x0000001f000b7802 */ /* 0x000fe40000000f00 */
[----:B------:R-:W-:-:S07]  /*27a0*/  MOV R15, 0xffffffff ;  /* 0xffffffff000f7802 */ /* 0x000fce0000000f00 */
[----:B------:R-:W-:Y:S05]  /*27b0*/  WARPSYNC.COLLECTIVE R15, `(.L_x_2622) ;  /* 0x000000000f087348 */ /* 0x000fea0003c00000 */
[----:B------:R0:W1:Y:S02]  /*27c0*/  SHFL.BFLY P6, R14, R13, R12, R11 ;  /* 0x0c00000c0d0e7389 */ /* 0x00006400000c000b */
[----:B01----:R-:W-:Y:S05]  /*27d0*/  ENDCOLLECTIVE ;  /* 0x000000000000791b */ /* 0x003fea0003800000 */
.L_x_2622:
[----:B------:R-:W-:Y:S01]  /*27e0*/  HFMA2 R12, -RZ, RZ, 0, 4.76837158203125e-07 ;  /* 0x00000008ff0c7431 */ /* 0x000fe200000001ff */
[----:B------:R-:W-:-:S04]  /*27f0*/  FMNMX.FTZ R0, R14, -3.40282346638528859812e+38, !PT ;  /* 0xff7fffff0e007809 */ /* 0x000fc80007810000 */
[----:B------:R-:W-:-:S07]  /*2800*/  MOV R13, R0 ;  /* 0x00000000000d7202 */ /* 0x000fce0000000f00 */
[----:B------:R-:W-:Y:S05]  /*2810*/  WARPSYNC.COLLECTIVE R15, `(.L_x_2623) ;  /* 0x000000000f087348 */ /* 0x000fea0003c00000 */
[----:B------:R0:W1:Y:S02]  /*2820*/  SHFL.BFLY P6, R14, R13, R12, R11 ;  /* 0x0c00000c0d0e7389 */ /* 0x00006400000c000b */
[----:B01----:R-:W-:Y:S05]  /*2830*/  ENDCOLLECTIVE ;  /* 0x000000000000791b */ /* 0x003fea0003800000 */
.L_x_2623:
[----:B------:R-:W-:Y:S01]  /*2840*/  HFMA2 R12, -RZ, RZ, 0, 2.384185791015625e-07 ;  /* 0x00000004ff0c7431 */ /* 0x000fe200000001ff */
[----:B------:R-:W-:-:S04]  /*2850*/  FMNMX.FTZ R2, R0, R14, !PT ;  /* 0x0000000e00027209 */ /* 0x000fc80007810000 */
[----:B------:R-:W-:-:S07]  /*2860*/  MOV R13, R2 ;  /* 0x00000002000d7202 */ /* 0x000fce0000000f00 */
[----:B------:R-:W-:Y:S05]  /*2870*/  WARPSYNC.COLLECTIVE R15, `(.L_x_2624) ;  /* 0x000000000f087348 */ /* 0x000fea0003c00000 */
[----:B------:R0:W1:Y:S02]  /*2880*/  SHFL.BFLY P6, R14, R13, R12, R11 ;  /* 0x0c00000c0d0e7389 */ /* 0x00006400000c000b */
[----:B01----:R-:W-:Y:S05]  /*2890*/  ENDCOLLECTIVE ;  /* 0x000000000000791b */ /* 0x003fea0003800000 */
.L_x_2624:
[----:B------:R-:W-:Y:S01]  /*28a0*/  HFMA2 R12, -RZ, RZ, 0, 1.1920928955078125e-07 ;  /* 0x00000002ff0c7431 */ /* 0x000fe200000001ff */
[----:B------:R-:W-:-:S04]  /*28b0*/  FMNMX.FTZ R3, R2, R14, !PT ;  /* 0x0000000e02037209 */ /* 0x000fc80007810000 */
[----:B------:R-:W-:-:S07]  /*28c0*/  MOV R13, R3 ;  /* 0x00000003000d7202 */ /* 0x000fce0000000f00 */
[----:B------:R-:W-:Y:S05]  /*28d0*/  WARPSYNC.COLLECTIVE R15, `(.L_x_2625) ;  /* 0x000000000f087348 */ /* 0x000fea0003c00000 */
[----:B------:R0:W1:Y:S02]  /*28e0*/  SHFL.BFLY P6, R14, R13, R12, R11 ;  /* 0x0c00000c0d0e7389 */ /* 0x00006400000c000b */
[----:B01----:R-:W-:Y:S05]  /*28f0*/  ENDCOLLECTIVE ;  /* 0x000000000000791b */ /* 0x003fea0003800000 */
.L_x_2625:
[----:B------:R-:W-:Y:S01]  /*2900*/  HFMA2 R12, -RZ, RZ, 0, 5.9604644775390625e-08 ;  /* 0x00000001ff0c7431 */ /* 0x000fe200000001ff */
[----:B------:R-:W-:-:S04]  /*2910*/  FMNMX.FTZ R4, R3, R14, !PT ;  /* 0x0000000e03047209 */ /* 0x000fc80007810000 */
[----:B------:R-:W-:-:S07]  /*2920*/  MOV R13, R4 ;  /* 0x00000004000d7202 */ /* 0x000fce0000000f00 */
[----:B------:R-:W-:Y:S05]  /*2930*/  WARPSYNC.COLLECTIVE R15, `(.L_x_2626) ;  /* 0x000000000f087348 */ /* 0x000fea0003c00000 */
[----:B------:R0:W1:Y:S02]  /*2940*/  SHFL.BFLY P6, R14, R13, R12, R11 ;  /* 0x0c00000c0d0e7389 */ /* 0x00006400000c000b */
[----:B01----:R-:W-:Y:S05]  /*2950*/  ENDCOLLECTIVE ;  /* 0x000000000000791b */ /* 0x003fea0003800000 */
.L_x_2626:
[----:B------:R-:W-:Y:S05]  /*2960*/  BRA `(.L_x_2627) ;  /* 0xffffffd800647947 */ /* 0x000fea000383ffff */
.L_x_2628:
        /* <DEDUP_REMOVED lines=9> */
.L_x_25629:


//--------------------- .text._ZN4vllm25paged_attention_v1_kernelIthLi112ELi32ELi128ELNS_18Fp8KVCacheDataTypeE2ELb0EEEvPT_PKS2_PKT0_S8_ifPKiSA_iPKfiiiSC_SC_iiiii --------------------------
	.section	.text._ZN4vllm25paged_attention_v1_kernelIthLi112ELi32ELi128ELNS_18Fp8KVCacheDataTypeE2ELb0EEEvPT_PKS2_PKT0_S8_ifPKiSA_iPKfiiiSC_SC_iiiii,"ax",@progbits
	.align	128
        .global         _ZN4vllm25paged_attention_v1_kernelIthLi112ELi32ELi128ELNS_18Fp8KVCacheDataTypeE2ELb0EEEvPT_PKS2_PKT0_S8_ifPKiSA_iPKfiiiSC_SC_iiiii
        .type           _ZN4vllm25paged_attention_v1_kernelIthLi112ELi32ELi128ELNS_18Fp8KVCacheDataTypeE2ELb0EEEvPT_PKS2_PKT0_S8_ifPKiSA_iPKfiiiSC_SC_iiiii,@function
        .size           _ZN4vllm25paged_attention_v1_kernelIthLi112ELi32ELi128ELNS_18Fp8KVCacheDataTypeE2ELb0EEEvPT_PKS2_PKT0_S8_ifPKiSA_iPKfiiiSC_SC_iiiii,(.L_x_25630 - _ZN4vllm25paged_attention_v1_kernelIthLi112ELi32ELi128ELNS_18Fp8KVCacheDataTypeE2ELb0EEEvPT_PKS2_PKT0_S8_ifPKiSA_iPKfiiiSC_SC_iiiii)
        .other          _ZN4vllm25paged_attention_v1_kernelIthLi112ELi32ELi128ELNS_18Fp8KVCacheDataTypeE2ELb0EEEvPT_PKS2_PKT0_S8_ifPKiSA_iPKfiiiSC_SC_iiiii,@"STO_CUDA_ENTRY STV_DEFAULT"
_ZN4vllm25paged_attention_v1_kernelIthLi112ELi32ELi128ELNS_18Fp8KVCacheDataTypeE2ELb0EEEvPT_PKS2_PKT0_S8_ifPKiSA_iPKfiiiSC_SC_iiiii:
.text._ZN4vllm25paged_attention_v1_kernelIthLi112ELi32ELi128ELNS_18Fp8KVCacheDataTypeE2ELb0EEEvPT_PKS2_PKT0_S8_ifPKiSA_iPKfiiiSC_SC_iiiii:
        /* <DEDUP_REMOVED lines=35> */
.L_x_2630:
[----:B------:R-:W-:Y:S05]  /*0230*/  BSYNC.RECONVERGENT B6 ;  /* 0x0000000000067941 */ /* 0x000fea0003800200 */
.L_x_2629:
        /* <DEDUP_REMOVED lines=12> */
.L_x_2665:
        /* <DEDUP_REMOVED lines=39> */
.L_x_2636:
        /* <DEDUP_REMOVED lines=11> */
.L_x_2635:
[----:B------:R-:W-:Y:S05]  /*0620*/  BSYNC.RECONVERGENT B1 ;  /* 0x0000000000017941 */ /* 0x000fea0003800200 */
.L_x_2634:
        /* <DEDUP_REMOVED lines=12> */
.L_x_2639:
        /* <DEDUP_REMOVED lines=100> */
.L_x_2638:
[----:B------:R-:W-:Y:S05]  /*0d30*/  BSYNC.RECONVERGENT B1 ;  /* 0x0000000000017941 */ /* 0x000fea0003800200 */
.L_x_2637:
        /* <DEDUP_REMOVED lines=55> */
.L_x_2641:
[----:B------:R-:W-:Y:S05]  /*10b0*/  BSYNC.RECONVERGENT B1 ;  /* 0x0000000000017941 */ /* 0x000fea0003800200 */
.L_x_2640:
        /* <DEDUP_REMOVED lines=26> */
.L_x_2633:
[----:B------:R-:W-:Y:S05]  /*1260*/  BSYNC.RECONVERGENT B0 ;  /* 0x0000000000007941 */ /* 0x000fea0003800200 */
.L_x_2632:
        /* <DEDUP_REMOVED lines=39> */
.L_x_2646:
[----:B------:R-:W0:Y:S01]  /*14e0*/  LDS R5, [R4] ;  /* 0x0000000004057984 */ /* 0x000e220000000800 */
[----:B------:R-:W-:-:S04]  /*14f0*/  IADD3 R7, PT, PT, R7, 0x1, RZ ;  /* 0x0000000107077810 */ /* 0x000fc80007ffe0ff */
[----:B------:R-:W-:Y:S01]  /*1500*/  ISETP.NE.AND P0, PT, R7, RZ, PT ;  /* 0x000000ff0700720c */ /* 0x000fe20003f05270 */
[----:B0-----:R-:W-:-:S05]  /*1510*/  FMUL.FTZ R5, R5, R2 ;  /* 0x0000000205057220 */ /* 0x001fca0000410000 */
[----:B------:R0:W-:Y:S02]  /*1520*/  STS [R4], R5 ;  /* 0x0000000504007388 */ /* 0x0001e40000000800 */
[----:B0-----:R-:W-:-:S05]  /*1530*/  IADD3 R4, PT, PT, R4, 0x200, RZ ;  /* 0x0000020004047810 */ /* 0x001fca0007ffe0ff */
[----:B------:R-:W-:Y:S05]  /*1540*/  @P0 BRA `(.L_x_2646) ;  /* 0xfffffffc00e40947 */ /* 0x000fea000383ffff */
.L_x_2645:
[----:B------:R-:W-:Y:S05]  /*1550*/  BSYNC.RECONVERGENT B1 ;  /* 0x0000000000017941 */ /* 0x000fea0003800200 */
.L_x_2644:
        /* <DEDUP_REMOVED lines=12> */
.L_x_2649:
        /* <DEDUP_REMOVED lines=52> */
.L_x_2648:
[----:B------:R-:W-:Y:S05]  /*1960*/  BSYNC.RECONVERGENT B1 ;  /* 0x0000000000017941 */ /* 0x000fea0003800200 */
.L_x_2647:
        /* <DEDUP_REMOVED lines=31> */
.L_x_2651:
[----:B------:R-:W-:Y:S05]  /*1b60*/  BSYNC.RECONVERGENT B1 ;  /* 0x0000000000017941 */ /* 0x000fea0003800200 */
.L_x_2650:
        /* <DEDUP_REMOVED lines=14> */
.L_x_2643:
[----:B------:R-:W-:Y:S05]  /*1c50*/  BSYNC.RECONVERGENT B0 ;  /* 0x0000000000007941 */ /* 0x000fea0003800200 */
.L_x_2642:
        /* <DEDUP_REMOVED lines=40> */
.L_x_2653:
[----:B------:R-:W-:Y:S05]  /*1ee0*/  BSYNC.RECONVERGENT B0 ;  /* 0x0000000000007941 */ /* 0x000fea0003800200 */
.L_x_2652:
        /* <DEDUP_REMOVED lines=31> */
.L_x_2655:
[----:B------:R-:W-:Y:S05]  /*20e0*/  BSYNC.RECONVERGENT B0 ;  /* 0x0000000000007941 */ /* 0x000fea0003800200 */
.L_x_2654:
        /* <DEDUP_REMOVED lines=17> */
.L_x_2657:
[----:B------:R-:W-:Y:S05]  /*2200*/  BSYNC.RECONVERGENT B0 ;  /* 0x0000000000007941 */ /* 0x000fea0003800200 */
.L_x_2656:
        /* <DEDUP_REMOVED lines=31> */
.L_x_2659:
[----:B------:R-:W-:Y:S05]  /*2400*/  BSYNC.RECONVERGENT B0 ;  /* 0x0000000000007941 */ /* 0x000fea0003800200 */
.L_x_2658:
        /* <DEDUP_REMOVED lines=46> */
.L_x_2631:
[----:B------:R-:W-:Y:S01]  /*26f0*/  HFMA2 R12, -RZ, RZ, 0, 9.5367431640625e-07 ;  /* 0x00000010ff0c7431 */ /* 0x000fe200000001ff */
[----:B------:R-:W-:Y:S02]  /*2700*/  MOV R11, 0x1f ;  /* 0x0000001f000b7802 */ /* 0x000fe40000000f00 */
[----:B------:R-:W-:-:S07]  /*2710*/  MOV R15, 0xffffffff ;  /* 0xffffffff000f7802 */ /* 0x000fce0000000f00 */
[----:B------:R-:W-:Y:S05]  /*2720*/  WARPSYNC.COLLECTIVE R15, `(.L_x_2660) ;  /* 0x000000000f087348 */ /* 0x000fea0003c00000 */
[----:B------:R0:W1:Y:S02]  /*2730*/  SHFL.BFLY P6, R14, R13, R12, R11 ;  /* 0x0c00000c0d0e7389 */ /* 0x00006400000c000b */
[----:B01----:R-:W-:Y:S05]  /*2740*/  ENDCOLLECTIVE ;  /* 0x000000000000791b */ /* 0x003fea0003800000 */
.L_x_2660:
[----:B------:R-:W-:Y:S01]  /*2750*/  HFMA2 R12, -RZ, RZ, 0, 4.76837158203125e-07 ;  /* 0x00000008ff0c7431 */ /* 0x000fe200000001ff */
[----:B------:R-:W-:-:S04]  /*2760*/  FMNMX.FTZ R0, R14, -3.40282346638528859812e+38, !PT ;  /* 0xff7fffff0e007809 */ /* 0x000fc80007810000 */
[----:B------:R-:W-:-:S07]  /*2770*/  MOV R13, R0 ;  /* 0x00000000000d7202 */ /* 0x000fce0000000f00 */
[----:B------:R-:W-:Y:S05]  /*2780*/  WARPSYNC.COLLECTIVE R15, `(.L_x_2661) ;  /* 0x000000000f087348 */ /* 0x000fea0003c00000 */
[----:B------:R0:W1:Y:S02]  /*2790*/  SHFL.BFLY P6, R14, R13, R12, R11 ;  /* 0x0c00000c0d0e7389 */ /* 0x00006400000c000b */
[----:B01----:R-:W-:Y:S05]  /*27a0*/  ENDCOLLECTIVE ;  /* 0x000000000000791b */ /* 0x003fea0003800000 */
.L_x_2661:
[----:B------:R-:W-:Y:S01]  /*27b0*/  HFMA2 R12, -RZ, RZ, 0, 2.384185791015625e-07 ;  /* 0x00000004ff0c7431 */ /* 0x000fe200000001ff */
[----:B------:R-:W-:-:S04]  /*27c0*/  FMNMX.FTZ R2, R0, R14, !PT ;  /* 0x0000000e00027209 */ /* 0x000fc80007810000 */
[----:B------:R-:W-:-:S07]  /*27d0*/  MOV R13, R2 ;  /* 0x00000002000d7202 */ /* 0x000fce0000000f00 */
[----:B------:R-:W-:Y:S05]  /*27e0*/  WARPSYNC.COLLECTIVE R15, `(.L_x_2662) ;  /* 0x000000000f087348 */ /* 0x000fea0003c00000 */
[----:B------:R0:W1:Y:S02]  /*27f0*/  SHFL.BFLY P6, R14, R13, R12, R11 ;  /* 0x0c00000c0d0e7389 */ /* 0x00006400000c000b */
[----:B01----:R-:W-:Y:S05]  /*2800*/  ENDCOLLECTIVE ;  /* 0x000000000000791b */ /* 0x003fea0003800000 */
.L_x_2662:
[----:B------:R-:W-:Y:S01]  /*2810*/  HFMA2 R12, -RZ, RZ, 0, 1.1920928955078125e-07 ;  /* 0x00000002ff0c7431 */ /* 0x000fe200000001ff */
[----:B------:R-:W-:-:S04]  /*2820*/  FMNMX.FTZ R3, R2, R14, !PT ;  /* 0x0000000e02037209 */ /* 0x000fc80007810000 */
[----:B------:R-:W-:-:S07]  /*2830*/  MOV R13, R3 ;  /* 0x00000003000d7202 */ /* 0x000fce0000000f00 */
[----:B------:R-:W-:Y:S05]  /*2840*/  WARPSYNC.COLLECTIVE R15, `(.L_x_2663) ;  /* 0x000000000f087348 */ /* 0x000fea0003c00000 */
[----:B------:R0:W1:Y:S02]  /*2850*/  SHFL.BFLY P6, R14, R13, R12, R11 ;  /* 0x0c00000c0d0e7389 */ /* 0x00006400000c000b */
[----:B01----:R-:W-:Y:S05]  /*2860*/  ENDCOLLECTIVE ;  /* 0x000000000000791b */ /* 0x003fea0003800000 */
.L_x_2663:
[----:B------:R-:W-:Y:S01]  /*2870*/  HFMA2 R12, -RZ, RZ, 0, 5.9604644775390625e-08 ;  /* 0x00000001ff0c7431 */ /* 0x000fe200000001ff */
[----:B------:R-:W-:-:S04]  /*2880*/  FMNMX.FTZ R4, R3, R14, !PT ;  /* 0x0000000e03047209 */ /* 0x000fc80007810000 */
[----:B------:R-:W-:-:S07]  /*2890*/  MOV R13, R4 ;  /* 0x00000004000d7202 */ /* 0x000fce0000000f00 */
[----:B------:R-:W-:Y:S05]  /*28a0*/  WARPSYNC.COLLECTIVE R15, `(.L_x_2664) ;  /* 0x000000000f087348 */ /* 0x000fea0003c00000 */
[----:B------:R0:W1:Y:S02]  /*28b0*/  SHFL.BFLY P6, R14, R13, R12, R11 ;  /* 0x0c00000c0d0e7389 */ /* 0x00006400000c000b */
[----:B01----:R-:W-:Y:S05]  /*28c0*/  ENDCOLLECTIVE ;  /* 0x000000000000791b */ /* 0x003fea0003800000 */
.L_x_2664:
[----:B------:R-:W-:Y:S05]  /*28d0*/  BRA `(.L_x_2665) ;  /* 0xffffffd800887947 */ /* 0x000fea000383ffff */
.L_x_2666:
        /* <DEDUP_REMOVED lines=10> */
.L_x_25630:


//--------------------- .text._ZN4vllm25paged_attention_v1_kernelIthLi96ELi32ELi128ELNS_18Fp8KVCacheDataTypeE2ELb0EEEvPT_PKS2_PKT0_S8_ifPKiSA_iPKfiiiSC_SC_iiiii --------------------------
	.section	.text._ZN4vllm25paged_attention_v1_kernelIthLi96ELi32ELi128ELNS_18Fp8KVCacheDataTypeE2ELb0EEEvPT_PKS2_PKT0_S8_ifPKiSA_iPKfiiiSC_SC_iiiii,"ax",@progbits
	.align	128
        .global         _ZN4vllm25paged_attention_v1_kernelIthLi96ELi32ELi128ELNS_18Fp8KVCacheDataTypeE2ELb0EEEvPT_PKS2_PKT0_S8_ifPKiSA_iPKfiiiSC_SC_iiiii
        .type           _ZN4vllm25paged_attention_v1_kernelIthLi96ELi32ELi128ELNS_18Fp8KVCacheDataTypeE2ELb0EEEvPT_PKS2_PKT0_S8_ifPKiSA_iPKfiiiSC_SC_iiiii,@function
        .size           _ZN4vllm25paged_attention_v1_kernelIthLi96ELi32ELi128ELNS_18Fp8KVCacheDataTypeE2ELb0EEEvPT_PKS2_PKT0_S8_ifPKiSA_iPKfiiiSC_SC_iiiii,(.L_x_25631 - _ZN4vllm25paged_attention_v1_kernelIthLi96ELi32ELi128ELNS_18Fp8KVCacheDataTypeE2ELb0EEEvPT_PKS2_PKT0_S8_ifPKiSA_iPKfiiiSC_SC_iiiii)
        .other          _ZN4vllm25paged_attention_v1_kernelIthLi96ELi32ELi128ELNS_18Fp8KVCacheDataTypeE2ELb0EEEvPT_PKS2_PKT0_S8_ifPKiSA_iPKfiiiSC_SC_iiiii,@"STO_CUDA_ENTRY STV_DEFAULT"
_ZN4vllm25paged_attention_v1_kernelIthLi96ELi32ELi128ELNS_18Fp8KVCacheDataTypeE2ELb0EEEvPT_PKS2_PKT0_S8_ifPKiSA_iPKfiiiSC_SC_iiiii:
.text._ZN4vllm25paged_attention_v1_kernelIthLi96ELi32ELi128ELNS_18Fp8KVCacheDataTypeE2ELb0EEEvPT_PKS2_PKT0_S8_ifPKiSA_iPKfiiiSC_SC_iiiii:
        /* <DEDUP_REMOVED lines=35> */
.L_x_2668:
[----:B------:R-:W-:Y:S05]  /*0230*/  BSYNC.RECONVERGENT B6 ;  /* 0x0000000000067941 */ /* 0x000fea0003800200 */
.L_x_2667:
        /* <DEDUP_REMOVED lines=12> */
.L_x_2703:
        /* <DEDUP_REMOVED lines=39> */
.L_x_2674:
        /* <DEDUP_REMOVED lines=11> */
.L_x_2673:
[----:B------:R-:W-:Y:S05]  /*0620*/  BSYNC.RECONVERGENT B1 ;  /* 0x0000000000017941 */ /* 0x000fea0003800200 */
.L_x_2672:
        /* <DEDUP_REMOVED lines=12> */
.L_x_2677:
        /* <DEDUP_REMOVED lines=100> */
.L_x_2676:
[----:B------:R-:W-:Y:S05]  /*0d30*/  BSYNC.RECONVERGENT B1 ;  /* 0x0000000000017941 */ /* 0x000fea0003800200 */
.L_x_2675:
        /* <DEDUP_REMOVED lines=55> */
.L_x_2679:
[----:B------:R-:W-:Y:S05]  /*10b0*/  BSYNC.RECONVERGENT B1 ;  /* 0x0000000000017941 */ /* 0x000fea0003800200 */
.L_x_2678:
        /* <DEDUP_REMOVED lines=26> */
.L_x_2671:
[----:B------:R-:W-:Y:S05]  /*1260*/  BSYNC.RECONVERGENT B0 ;  /* 0x0000000000007941 */ /* 0x000fea0003800200 */
.L_x_2670:
        /* <DEDUP_REMOVED lines=39> */
.L_x_2684:
[----:B------:R-:W0:Y:S01]  /*14e0*/  LDS R5, [R4] ;  /* 0x0000000004057984 */ /* 0x000e220000000800 */
[----:B------:R-:W-:-:S04]  /*14f0*/  IADD3 R7, PT, PT, R7, 0x1, RZ ;  /* 0x0000000107077810 */ /* 0x000fc80007ffe0ff */
[----:B------:R-:W-:Y:S01]  /*1500*/  ISETP.NE.AND P0, PT, R7, RZ, PT ;  /* 0x000000ff0700720c */ /* 0x000fe20003f05270 */
[----:B0-----:R-:W-:-:S05]  /*1510*/  FMUL.FTZ R5, R5, R2 ;  /* 0x0000000205057220 */ /* 0x001fca0000410000 */
[----:B------:R0:W-:Y:S02]  /*1520*/  STS [R4], R5 ;  /* 0x0000000504007388 */ /* 0x0001e40000000800 */
[----:B0-----:R-:W-:-:S05]  /*1530*/  IADD3 R4, PT, PT, R4, 0x200, RZ ;  /* 0x0000020004047810 */ /* 0x001fca0007ffe0ff */
[----:B------:R-:W-:Y:S05]  /*1540*/  @P0 BRA `(.L_x_2684) ;  /* 0xfffffffc00e40947 */ /* 0x000fea000383ffff */
.L_x_2683:
[----:B------:R-:W-:Y:S05]  /*1550*/  BSYNC.RECONVERGENT B1 ;  /* 0x0000000000017941 */ /* 0x000fea0003800200 */
.L_x_2682:
        /* <DEDUP_REMOVED lines=12> */
.L_x_2687:
        /* <DEDUP_REMOVED lines=52> */
.L_x_2686:
[----:B------:R-:W-:Y:S05]  /*1960*/  BSYNC.RECONVERGENT B1 ;  /* 0x0000000000017941 */ /* 0x000fea0003800200 */
.L_x_2685:
        /* <DEDUP_REMOVED lines=31> */
.L_x_2689:
[----:B------:R-:W-:Y:S05]  /*1b60*/  BSYNC.RECONVERGENT B1 ;  /* 0x0000000000017941 */ /* 0x000fea0003800200 */
.L_x_2688:
        /* <DEDUP_REMOVED lines=14> */
.L_x_2681:
[----:B------:R-:W-:Y:S05]  /*1c50*/  BSYNC.RECONVERGENT B0 ;  /* 0x0000000000007941 */ /* 0x000fea0003800200 */
.L_x_2680:
        /* <DEDUP_REMOVED lines=37> */
.L_x_2691:
[----:B------:R-:W-:Y:S05]  /*1eb0*/  BSYNC.RECONVERGENT B0 ;  /* 0x0000000000007941 */ /* 0x000fea0003800200 */
.L_x_2690:
        /* <DEDUP_REMOVED lines=27> */
.L_x_2693:
[----:B------:R-:W-:Y:S05]  /*2070*/  BSYNC.RECONVERGENT B0 ;  /* 0x0000000000007941 */ /* 0x000fea0003800200 */
.L_x_2692:
        /* <DEDUP_REMOVED lines=15> */
.L_x_2695:
[----:B------:R-:W-:Y:S05]  /*2170*/  BSYNC.RECONVERGENT B0 ;  /* 0x0000000000007941 */ /* 0x000fea0003800200 */
.L_x_2694:
        /* <DEDUP_REMOVED lines=27> */
.L_x_2697:
[----:B------:R-:W-:Y:S05]  /*2330*/  BSYNC.RECONVERGENT B0 ;  /* 0x0000000000007941 */ /* 0x000fea0003800200 */
.L_x_2696:
        /* <DEDUP_REMOVED lines=42> */
.L_x_2669:
[----:B------:R-:W-:Y:S01]  /*25e0*/  HFMA2 R12, -RZ, RZ, 0, 9.5367431640625e-07 ;  /* 0x00000010ff0c7431 */ /* 0x000fe200000001ff */
[----:B------:R-:W-:Y:S02]  /*25f0*/  MOV R11, 0x1f ;  /* 0x0000001f000b7802 */ /* 0x000fe40000000f00 */
[----:B------:R-:W-:-:S07]  /*2600*/  MOV R15, 0xffffffff ;  /* 0xffffffff000f7802 */ /* 0x000fce0000000f00 */
[----:B------:R-:W-:Y:S05]  /*2610*/  WARPSYNC.COLLECTIVE R15, `(.L_x_2698) ;  /* 0x000000000f087348 */ /* 0x000fea0003c00000 */
[----:B------:R0:W1:Y:S02]  /*2620*/  SHFL.BFLY P6, R14, R13, R12, R11 ;  /* 0x0c00000c0d0e7389 */ /* 0x00006400000c000b */
[----:B01----:R-:W-:Y:S05]  /*2630*/  ENDCOLLECTIVE ;  /* 0x000000000000791b */ /* 0x003fea0003800000 */
.L_x_2698:
[----:B------:R-:W-:Y:S01]  /*2640*/  HFMA2 R12, -RZ, RZ, 0, 4.76837158203125e-07 ;  /* 0x00000008ff0c7431 */ /* 0x000fe200000001ff */
[----:B------:R-:W-:-:S04]  /*2650*/  FMNMX.FTZ R0, R14, -3.40282346638528859812e+38, !PT ;  /* 0xff7fffff0e007809 */ /* 0x000fc80007810000 */
[----:B------:R-:W-:-:S07]  /*2660*/  MOV R13, R0 ;  /* 0x00000000000d7202 */ /* 0x000fce0000000f00 */
[----:B------:R-:W-:Y:S05]  /*2670*/  WARPSYNC.COLLECTIVE R15, `(.L_x_2699) ;  /* 0x000000000f087348 */ /* 0x000fea0003c00000 */
[----:B------:R0:W1:Y:S02]  /*2680*/  SHFL.BFLY P6, R14, R13, R12, R11 ;  /* 0x0c00000c0d0e7389 */ /* 0x00006400000c000b */
[----:B01----:R-:W-:Y:S05]  /*2690*/  ENDCOLLECTIVE ;  /* 0x000000000000791b */ /* 0x003fea0003800000 */
.L_x_2699:
[----:B------:R-:W-:Y:S01]  /*26a0*/  HFMA2 R12, -RZ, RZ, 0, 2.384185791015625e-07 ;  /* 0x00000004ff0c7431 */ /* 0x000fe200000001ff */
[----:B------:R-:W-:-:S04]  /*26b0*/  FMNMX.FTZ R2, R0, R14, !PT ;  /* 0x0000000e00027209 */ /* 0x000fc80007810000 */
[----:B------:R-:W-:-:S07]  /*26c0*/  MOV R13, R2 ;  /* 0x00000002000d7202 */ /* 0x000fce0000000f00 */
[----:B------:R-:W-:Y:S05]  /*26d0*/  WARPSYNC.COLLECTIVE R15, `(.L_x_2700) ;  /* 0x000000000f087348 */ /* 0x000fea0003c00000 */
[----:B------:R0:W1:Y:S02]  /*26e0*/  SHFL.BFLY P6, R14, R13, R12, R11 ;  /* 0x0c00000c0d0e7389 */ /* 0x00006400000c000b */
[----:B01----:R-:W-:Y:S05]  /*26f0*/  ENDCOLLECTIVE ;  /* 0x000000000000791b */ /* 0x003fea0003800000 */
.L_x_2700:
[----:B------:R-:W-:Y:S01]  /*2700*/  HFMA2 R12, -RZ, RZ, 0, 1.1920928955078125e-07 ;  /* 0x00000002ff0c7431 */ /* 0x000fe200000001ff */
[----:B------:R-:W-:-:S04]  /*2710*/  FMNMX.FTZ R3, R2, R14, !PT ;  /* 0x0000000e02037209 */ /* 0x000fc80007810000 */
[----:B------:R-:W-:-:S07]  /*2720*/  MOV R13, R3 ;  /* 0x00000003000d7202 */ /* 0x000fce0000000f00 */
[----:B------:R-:W-:Y:S05]  /*2730*/  WARPSYNC.COLLECTIVE R15, `(.L_x_2701) ;  /* 0x000000000f087348 */ /* 0x000fea0003c00000 */
[----:B------:R0:W1:Y:S02]  /*2740*/  SHFL.BFLY P6, R14, R13, R12, R11 ;  /* 0x0c00000c0d0e7389 */ /* 0x00006400000c000b */
[----:B01----:R-:W-:Y:S05]  /*2750*/  ENDCOLLECTIVE ;  /* 0x000000000000791b */ /* 0x003fea0003800000 */
.L_x_2701:
[----:B------:R-:W-:Y:S01]  /*2760*/  HFMA2 R12, -RZ, RZ, 0, 5.9604644775390625e-08 ;  /* 0x00000001ff0c7431 */ /* 0x000fe200000001ff */
[----:B------:R-:W-:-:S04]  /*2770*/  FMNMX.FTZ R4, R3, R14, !PT ;  /* 0x0000000e03047209 */ /* 0x000fc80007810000 */
[----:B------:R-:W-:-:S07]  /*2780*/  MOV R13, R4 ;  /* 0x00000004000d7202 */ /* 0x000fce0000000f00 */
[----:B------:R-:W-:Y:S05]  /*2790*/  WARPSYNC.COLLECTIVE R15, `(.L_x_2702) ;  /* 0x000000000f087348 */ /* 0x000fea0003c00000 */
[----:B------:R0:W1:Y:S02]  /*27a0*/  SHFL.BFLY P6, R14, R13, R12, R11 ;  /* 0x0c00000c0d0e7389 */ /* 0x00006400000c000b */
[----:B01----:R-:W-:Y:S05]  /*27b0*/  ENDCOLLECTIVE ;  /* 0x000000000000791b */ /* 0x003fea0003800000 */
.L_x_2702:
[----:B------:R-:W-:Y:S05]  /*27c0*/  BRA `(.L_x_2703) ;  /* 0xffffffd800cc7947 */ /* 0x000fea000383ffff */
.L_x_2704:
        /* <DEDUP_REMOVED lines=11> */
.L_x_25631:


//--------------------- .text._ZN4vllm25paged_attention_v1_kernelIthLi80ELi32ELi128ELNS_18Fp8KVCacheDataTypeE2ELb0EEEvPT_PKS2_PKT0_S8_ifPKiSA_iPKfiiiSC_SC_iiiii --------------------------
	.section	.text._ZN4vllm25paged_attention_v1_kernelIthLi80ELi32ELi128ELNS_18Fp8KVCacheDataTypeE2ELb0EEEvPT_PKS2_PKT0_S8_ifPKiSA_iPKfiiiSC_SC_iiiii,"ax",@progbits
	.align	128
        .global         _ZN4vllm25paged_attention_v1_kernelIthLi80ELi32ELi128ELNS_18Fp8KVCacheDataTypeE2ELb0EEEvPT_PKS2_PKT0_S8_ifPKiSA_iPKfiiiSC_SC_iiiii
        .type           _ZN4vllm25paged_attention_v1_kernelIthLi80ELi32ELi128ELNS_18Fp8KVCacheDataTypeE2ELb0EEEvPT_PKS2_PKT0_S8_ifPKiSA_iPKfiiiSC_SC_iiiii,@function
        .size           _ZN4vllm25paged_attention_v1_kernelIthLi80ELi32ELi128ELNS_18Fp8KVCacheDataTypeE2ELb0EEEvPT_PKS2_PKT0_S8_ifPKiSA_iPKfiiiSC_SC_iiiii,(.L_x_25632 - _ZN4vllm25paged_attention_v1_kernelIthLi80ELi32ELi128ELNS_18Fp8KVCacheDataTypeE2ELb0EEEvPT_PKS2_PKT0_S8_ifPKiSA_iPKfiiiSC_SC_iiiii)
        .other          _ZN4vllm25paged_attention_v1_kernelIthLi80ELi32ELi128ELNS_18Fp8KVCacheDataTypeE2ELb0EEEvPT_PKS2_PKT0_S8_ifPKiSA_iPKfiiiSC_SC_iiiii,@"STO_CUDA_ENTRY STV_DEFAULT"
_ZN4vllm25paged_attention_v1_kernelIthLi80ELi32ELi128ELNS_18Fp8KVCacheDataTypeE2ELb0EEEvPT_PKS2_PKT0_S8_ifPKiSA_iPKfiiiSC_SC_iiiii:
.text._ZN4vllm25paged_attention_v1_kernelIthLi80ELi32ELi128ELNS_18Fp8KVCacheDataTypeE2ELb0EEEvPT_PKS2_PKT0_S8_ifPKiSA_iPKfiiiSC_SC_iiiii:
        /* <DEDUP_REMOVED lines=35> */
.L_x_2706:
[----:B------:R-:W-:Y:S05]  /*0230*/  BSYNC.RECONVERGENT B6 ;  /* 0x0000000000067941 */ /* 0x000fea0003800200 */
.L_x_2705:
        /* <DEDUP_REMOVED lines=12> */
.L_x_2741:
        /* <DEDUP_REMOVED lines=39> */
.L_x_2712:
        /* <DEDUP_REMOVED lines=11> */
.L_x_2711:
[----:B------:R-:W-:Y:S05]  /*0620*/  BSYNC.RECONVERGENT B1 ;  /* 0x0000000000017941 */ /* 0x000fea0003800200 */
.L_x_2710:
        /* <DEDUP_REMOVED lines=12> */
.L_x_2715:
        /* <DEDUP_REMOVED lines=100> */
.L_x_2714:
[----:B------:R-:W-:Y:S05]  /*0d30*/  BSYNC.RECONVERGENT B1 ;  /* 0x0000000000017941 */ /* 0x000fea0003800200 */
.L_x_2713:
        /* <DEDUP_REMOVED lines=55> */
.L_x_2717:
[----:B------:R-:W-:Y:S05]  /*10b0*/  BSYNC.RECONVERGENT B1 ;  /* 0x0000000000017941 */ /* 0x000fea0003800200 */
.L_x_2716:
        /* <DEDUP_REMOVED lines=26> */
.L_x_2709:
[----:B------:R-:W-:Y:S05]  /*1260*/  BSYNC.RECONVERGENT B0 ;  /* 0x0000000000007941 */ /* 0x000fea0003800200 */
.L_x_2708:
        /* <DEDUP_REMOVED lines=39> */
.L_x_2722:
[----:B------:R-:W0:Y:S01]  /*14e0*/  LDS R5, [R4] ;  /* 0x0000000004057984 */ /* 0x000e220000000800 */
[----:B------:R-:W-:-:S04]  /*14f0*/  IADD3 R7, PT, PT, R7, 0x1, RZ ;  /* 0x0000000107077810 */ /* 0x000fc80007ffe0ff */
[----:B------:R-:W-:Y:S01]  /*1500*/  ISETP.NE.AND P0, PT, R7, RZ, PT ;  /* 0x000000ff0700720c */ /* 0x000fe20003f05270 */
[----:B0-----:R-:W-:-:S05]  /*1510*/  FMUL.FTZ R5, R5, R2 ;  /* 0x0000000205057220 */ /* 0x001fca0000410000 */
[----:B------:R0:W-:Y:S02]  /*1520*/  STS [R4], R5 ;  /* 0x0000000504007388 */ /* 0x0001e40000000800 */
[----:B0-----:R-:W-:-:S05]  /*1530*/  IADD3 R4, PT, PT, R4, 0x200, RZ ;  /* 0x0000020004047810 */ /* 0x001fca0007ffe0ff */
[----:B------:R-:W-:Y:S05]  /*1540*/  @P0 BRA `(.L_x_2722) ;  /* 0xfffffffc00e40947 */ /* 0x000fea000383ffff */
.L_x_2721:
[----:B------:R-:W-:Y:S05]  /*1550*/  BSYNC.RECONVERGENT B1 ;  /* 0x0000000000017941 */ /* 0x000fea0003800200 */
.L_x_2720:
        /* <DEDUP_REMOVED lines=12> */
.L_x_2725:
        /* <DEDUP_REMOVED lines=52> */
.L_x_2724:
[----:B------:R-:W-:Y:S05]  /*1960*/  BSYNC.RECONVERGENT B1 ;  /* 0x0000000000017941 */ /* 0x000fea0003800200 */
.L_x_2723:
        /* <DEDUP_REMOVED lines=31> */
.L_x_2727:
[----:B------:R-:W-:Y:S05]  /*1b60*/  BSYNC.RECONVERGENT B1 ;  /* 0x0000000000017941 */ /* 0x000fea0003800200 */
.L_x_2726:
        /* <DEDUP_REMOVED lines=14> */
.L_x_2719:
[----:B------:R-:W-:Y:S05]  /*1c50*/  BSYNC.RECONVERGENT B0 ;  /* 0x0000000000007941 */ /* 0x000fea0003800200 */
.L_x_2718:
        /* <DEDUP_REMOVED lines=34> */
.L_x_2729:
[----:B------:R-:W-:Y:S05]  /*1e80*/  BSYNC.RECONVERGENT B0 ;  /* 0x0000000000007941 */ /* 0x000fea0003800200 */
.L_x_2728:
        /* <DEDUP_REMOVED lines=23> */
.L_x_2731:
[----:B------:R-:W-:Y:S05]  /*2000*/  BSYNC.RECONVERGENT B0 ;  /* 0x0000000000007941 */ /* 0x000fea0003800200 */
.L_x_2730:
        /* <DEDUP_REMOVED lines=13> */
.L_x_2733:
[----:B------:R-:W-:Y:S05]  /*20e0*/  BSYNC.RECONVERGENT B0 ;  /* 0x0000000000007941 */ /* 0x000fea0003800200 */
.L_x_2732:
        /* <DEDUP_REMOVED lines=23> */
.L_x_2735:
[----:B------:R-:W-:Y:S05]  /*2260*/  BSYNC.RECONVERGENT B0 ;  /* 0x0000000000007941 */ /* 0x000fea0003800200 */
.L_x_2734:
        /* <DEDUP_REMOVED lines=38> */
.L_x_2707:
[----:B------:R-:W-:Y:S01]  /*24d0*/  MOV R12, 0x10 ;  /* 0x00000010000c7802 */ /* 0x000fe20000000f00 */
[----:B------:R-:W-:Y:S01]  /*24e0*/  HFMA2 R11, -RZ, RZ, 0, 1.847743988037109375e-06 ;  /* 0x0000001fff0b7431 */ /* 0x000fe200000001ff */
[----:B------:R-:W-:-:S07]  /*24f0*/  MOV R15, 0xffffffff ;  /* 0xffffffff000f7802 */ /* 0x000fce0000000f00 */
[----:B------:R-:W-:Y:S05]  /*2500*/  WARPSYNC.COLLECTIVE R15, `(.L_x_2736) ;  /* 0x000000000f087348 */ /* 0x000fea0003c00000 */
[----:B------:R0:W1:Y:S02]  /*2510*/  SHFL.BFLY P6, R14, R13, R12, R11 ;  /* 0x0c00000c0d0e7389 */ /* 0x00006400000c000b */
[----:B01----:R-:W-:Y:S05]  /*2520*/  ENDCOLLECTIVE ;  /* 0x000000000000791b */ /* 0x003fea0003800000 */
.L_x_2736:
[----:B------:R-:W-:Y:S01]  /*2530*/  HFMA2 R12, -RZ, RZ, 0, 4.76837158203125e-07 ;  /* 0x00000008ff0c7431 */ /* 0x000fe200000001ff */
[----:B------:R-:W-:-:S04]  /*2540*/  FMNMX.FTZ R0, R14, -3.40282346638528859812e+38, !PT ;  /* 0xff7fffff0e007809 */ /* 0x000fc80007810000 */
[----:B------:R-:W-:-:S07]  /*2550*/  MOV R13, R0 ;  /* 0x00000000000d7202 */ /* 0x000fce0000000f00 */
[----:B------:R-:W-:Y:S05]  /*2560*/  WARPSYNC.COLLECTIVE R15, `(.L_x_2737) ;  /* 0x000000000f087348 */ /* 0x000fea0003c00000 */
[----:B------:R0:W1:Y:S02]  /*2570*/  SHFL.BFLY P6, R14, R13, R12, R11 ;  /* 0x0c00000c0d0e7389 */ /* 0x00006400000c000b */
[----:B01----:R-:W-:Y:S05]  /*2580*/  ENDCOLLECTIVE ;  /* 0x000000000000791b */ /* 0x003fea0003800000 */
.L_x_2737:
[----:B------:R-:W-:Y:S01]  /*2590*/  HFMA2 R12, -RZ, RZ, 0, 2.384185791015625e-07 ;  /* 0x00000004ff0c7431 */ /* 0x000fe200000001ff */
[----:B------:R-:W-:-:S04]  /*25a0*/  FMNMX.FTZ R2, R0, R14, !PT ;  /* 0x0000000e00027209 */ /* 0x000fc80007810000 */
[----:B------:R-:W-:-:S07]  /*25b0*/  MOV R13, R2 ;  /* 0x00000002000d7202 */ /* 0x000fce0000000f00 */
[----:B------:R-:W-:Y:S05]  /*25c0*/  WARPSYNC.COLLECTIVE R15, `(.L_x_2738) ;  /* 0x000000000f087348 */ /* 0x000fea0003c00000 */
[----:B------:R0:W1:Y:S02]  /*25d0*/  SHFL.BFLY P6, R14, R13, R12, R11 ;  /* 0x0c00000c0d0e7389 */ /* 0x00006400000c000b */
[----:B01----:R-:W-:Y:S05]  /*25e0*/  ENDCOLLECTIVE ;  /* 0x000000000000791b */ /* 0x003fea0003800000 */
.L_x_2738:
[----:B------:R-:W-:Y:S01]  /*25f0*/  HFMA2 R12, -RZ, RZ, 0, 1.1920928955078125e-07 ;  /* 0x00000002ff0c7431 */ /* 0x000fe200000001ff */
[----:B------:R-:W-:-:S04]  /*2600*/  FMNMX.FTZ R3, R2, R14, !PT ;  /* 0x0000000e02037209 */ /* 0x000fc80007810000 */
[----:B------:R-:W-:-:S07]  /*2610*/  MOV R13, R3 ;  /* 0x00000003000d7202 */ /* 0x000fce0000000f00 */
[----:B------:R-:W-:Y:S05]  /*2620*/  WARPSYNC.COLLECTIVE R15, `(.L_x_2739) ;  /* 0x000000000f087348 */ /* 0x000fea0003c00000 */
[----:B------:R0:W1:Y:S02]  /*2630*/  SHFL.BFLY P6, R14, R13, R12, R11 ;  /* 0x0c00000c0d0e7389 */ /* 0x00006400000c000b */
[----:B01----:R-:W-:Y:S05]  /*2640*/  ENDCOLLECTIVE ;  /* 0x000000000000791b */ /* 0x003fea0003800000 */
.L_x_2739:
[----:B------:R-:W-:Y:S01]  /*2650*/  HFMA2 R12, -RZ, RZ, 0, 5.9604644775390625e-08 ;  /* 0x00000001ff0c7431 */ /* 0x000fe200000001ff */
[----:B------:R-:W-:-:S04]  /*2660*/  FMNMX.FTZ R4, R3, R14, !PT ;  /* 0x0000000e03047209 */ /* 0x000fc80007810000 */
[----:B------:R-:W-:-:S07]  /*2670*/  MOV R13, R4 ;  /* 0x00000004000d7202 */ /* 0x000fce0000000f00 */
[----:B------:R-:W-:Y:S05]  /*2680*/  WARPSYNC.COLLECTIVE R15, `(.L_x_2740) ;  /* 0x000000000f087348 */ /* 0x000fea0003c00000 */
[----:B------:R0:W1:Y:S02]  /*2690*/  SHFL.BFLY P6, R14, R13, R12, R11 ;  /* 0x0c00000c0d0e7389 */ /* 0x00006400000c000b */
[----:B01----:R-:W-:Y:S05]  /*26a0*/  ENDCOLLECTIVE ;  /* 0x000000000000791b */ /* 0x003fea0003800000 */
.L_x_2740:
[----:B------:R-:W-:Y:S05]  /*26b0*/  BRA `(.L_x_2741) ;  /* 0xffffffdc00107947 */ /* 0x000fea000383ffff */
.L_x_2742:
        /* <DEDUP_REMOVED lines=12> */
.L_x_25632:


//--------------------- .text._ZN4vllm25paged_attention_v1_kernelIthLi64ELi32ELi128ELNS_18Fp8KVCacheDataTypeE2ELb0EEEvPT_PKS2_PKT0_S8_ifPKiSA_iPKfiiiSC_SC_iiiii --------------------------
	.section	.text._ZN4vllm25paged_attention_v1_kernelIthLi64ELi32ELi128ELNS_18Fp8KVCacheDataTypeE2ELb0EEEvPT_PKS2_PKT0_S8_ifPKiSA_iPKfiiiSC_SC_iiiii,"ax",@progbits
	.align	128
        .global         _ZN4vllm25paged_attention_v1_kernelIthLi64ELi32ELi128ELNS_18Fp8KVCacheDataTypeE2ELb0EEEvPT_PKS2_PKT0_S8_ifPKiSA_iPKfiiiSC_SC_iiiii
        .type           _ZN4vllm25paged_attention_v1_kernelIthLi64ELi32ELi128ELNS_18Fp8KVCacheDataTypeE2ELb0EEEvPT_PKS2_PKT0_S8_ifPKiSA_iPKfiiiSC_SC_iiiii,@function
        .size           _ZN4vllm25paged_attention_v1_kernelIthLi64ELi32ELi128ELNS_18Fp8KVCacheDataTypeE2ELb0EEEvPT_PKS2_PKT0_S8_ifPKiSA_iPKfiiiSC_SC_iiiii,(.L_x_25633 - _ZN4vllm25paged_attention_v1_kernelIthLi64ELi32ELi128ELNS_18Fp8KVCacheDataTypeE2ELb0EEEvPT_PKS2_PKT0_S8_ifPKiSA_iPKfiiiSC_SC_iiiii)
        .other          _ZN4vllm25paged_attention_v1_kernelIthLi64ELi32ELi128ELNS_18Fp8KVCacheDataTypeE2ELb0EEEvPT_PKS2_PKT0_S8_ifPKiSA_iPKfiiiSC_SC_iiiii,@"STO_CUDA_ENTRY STV_DEFAULT"
_ZN4vllm25paged_attention_v1_kernelIthLi64ELi32ELi128ELNS_18Fp8KVCacheDataTypeE2ELb0EEEvPT_PKS2_PKT0_S8_ifPKiSA_iPKfiiiSC_SC_iiiii:
.text._ZN4vllm25paged_attention_v1_kernelIthLi64ELi32ELi128ELNS_18Fp8KVCacheDataTypeE2ELb0EEEvPT_PKS2_PKT0_S8_ifPKiSA_iPKfiiiSC_SC_iiiii:
        /* <DEDUP_REMOVED lines=35> */
.L_x_2744:
[----:B------:R-:W-:Y:S05]  /*0230*/  BSYNC.RECONVERGENT B6 ;  /* 0x0000000000067941 */ /* 0x000fea0003800200 */
.L_x_2743:
        /* <DEDUP_REMOVED lines=12> */
.L_x_2779:
        /* <DEDUP_REMOVED lines=39> */
.L_x_2750:
        /* <DEDUP_REMOVED lines=11> */
.L_x_2749:
[----:B------:R-:W-:Y:S05]  /*0620*/  BSYNC.RECONVERGENT B1 ;  /* 0x0000000000017941 */ /* 0x000fea0003800200 */
.L_x_2748:
        /* <DEDUP_REMOVED lines=12> */
.L_x_2753:
        /* <DEDUP_REMOVED lines=100> */
.L_x_2752:
[----:B------:R-:W-:Y:S05]  /*0d30*/  BSYNC.RECONVERGENT B1 ;  /* 0x0000000000017941 */ /* 0x000fea0003800200 */
.L_x_2751:
        /* <DEDUP_REMOVED lines=55> */
.L_x_2755:
[----:B------:R-:W-:Y:S05]  /*10b0*/  BSYNC.RECONVERGENT B1 ;  /* 0x0000000000017941 */ /* 0x000fea0003800200 */
.L_x_2754:
        /* <DEDUP_REMOVED lines=26> */
.L_x_2747:
[----:B------:R-:W-:Y:S05]  /*1260*/  BSYNC.RECONVERGENT B0 ;  /* 0x0000000000007941 */ /* 0x000fea0003800200 */
.L_x_2746:
        /* <DEDUP_REMOVED lines=39> */
.L_x_2760:
[----:B------:R-:W0:Y:S01]  /*14e0*/  LDS R5, [R4] ;  /* 0x0000000004057984 */ /* 0x000e220000000800 */
[----:B------:R-:W-:-:S05]  /*14f0*/  VIADD R7, R7, 0x1 ;  /* 0x0000000107077836 */ /* 0x000fca0000000000 */
[----:B------:R-:W-:Y:S01]  /*1500*/  ISETP.NE.AND P0, PT, R7, RZ, PT ;  /* 0x000000ff0700720c */ /* 0x000fe20003f05270 */
[----:B0-----:R-:W-:-:S05]  /*1510*/  FMUL.FTZ R5, R5, R2 ;  /* 0x0000000205057220 */ /* 0x001fca0000410000 */
[----:B------:R0:W-:Y:S02]  /*1520*/  STS [R4], R5 ;  /* 0x0000000504007388 */ /* 0x0001e40000000800 */
[----:B0-----:R-:W-:-:S05]  /*1530*/  IADD3 R4, PT, PT, R4, 0x200, RZ ;  /* 0x0000020004047810 */ /* 0x001fca0007ffe0ff */
[----:B------:R-:W-:Y:S05]  /*1540*/  @P0 BRA `(.L_x_2760) ;  /* 0xfffffffc00e40947 */ /* 0x000fea000383ffff */
.L_x_2759:
[----:B------:R-:W-:Y:S05]  /*1550*/  BSYNC.RECONVERGENT B1 ;  /* 0x0000000000017941 */ /* 0x000fea0003800200 */
.L_x_2758:
        /* <DEDUP_REMOVED lines=12> */
.L_x_2763:
        /* <DEDUP_REMOVED lines=52> */
.L_x_2762:
[----:B------:R-:W-:Y:S05]  /*1960*/  BSYNC.RECONVERGENT B1 ;  /* 0x0000000000017941 */ /* 0x000fea0003800200 */
.L_x_2761:
        /* <DEDUP_REMOVED lines=31> */
.L_x_2765:
[----:B------:R-:W-:Y:S05]  /*1b60*/  BSYNC.RECONVERGENT B1 ;  /* 0x0000000000017941 */ /* 0x000fea0003800200 */
.L_x_2764:
        /* <DEDUP_REMOVED lines=14> */
.L_x_2757:
[----:B------:R-:W-:Y:S05]  /*1c50*/  BSYNC.RECONVERGENT B0 ;  /* 0x0000000000007941 */ /* 0x000fea0003800200 */
.L_x_2756:
        /* <DEDUP_REMOVED lines=32> */
.L_x_2767:
[----:B------:R-:W-:Y:S05]  /*1e60*/  BSYNC.RECONVERGENT B0 ;  /* 0x0000000000007941 */ /* 0x000fea0003800200 */
.L_x_2766:
        /* <DEDUP_REMOVED lines=20> */
.L_x_2769:
[----:B------:R-:W-:Y:S05]  /*1fb0*/  BSYNC.RECONVERGENT B0 ;  /* 0x0000000000007941 */ /* 0x000fea0003800200 */
.L_x_2768:
        /* <DEDUP_REMOVED lines=12> */
.L_x_2771:
[----:B------:R-:W-:Y:S05]  /*2080*/  BSYNC.RECONVERGENT B0 ;  /* 0x0000000000007941 */ /* 0x000fea0003800200 */
.L_x_2770:
        /* <DEDUP_REMOVED lines=19> */
.L_x_2773:
[----:B------:R-:W-:Y:S05]  /*21c0*/  BSYNC.RECONVERGENT B0 ;  /* 0x0000000000007941 */ /* 0x000fea0003800200 */
.L_x_2772:
        /* <DEDUP_REMOVED lines=12> */
[----:B-1----:R-:W-:Y:S02]  /*2290*/  F2FP.F16.F32.PACK_AB R2, R2, R5 ;  /* 0x000000050202723e */ /* 0x002fe400000000ff */
[----:B------:R-:W-:Y:S02]  /*22a0*/  F2FP.F16.F32.PACK_AB R4, R11, R4 ;  /* 0x000000040b04723e */ /* 0x000fe400000000ff */
[----:B------:R-:W-:-:S02]  /*22b0*/  F2FP.F16.F32.PACK_AB R8, R8, R9 ;  /* 0x000000090808723e */ /* 0x000fc400000000ff */
[----:B------:R-:W-:Y:S02]  /*22c0*/  F2FP.F16.F32.PACK_AB R6, R6, R7 ;  /* 0x000000070606723e */ /* 0x000fe400000000ff */
        /* <DEDUP_REMOVED lines=18> */
.L_x_2745:
[----:B------:R-:W-:Y:S01]  /*23f0*/  HFMA2 R12, -RZ, RZ, 0, 9.5367431640625e-07 ;  /* 0x00000010ff0c7431 */ /* 0x000fe200000001ff */
[----:B------:R-:W-:Y:S02]  /*2400*/  MOV R11, 0x1f ;  /* 0x0000001f000b7802 */ /* 0x000fe40000000f00 */
[----:B------:R-:W-:-:S07]  /*2410*/  MOV R15, 0xffffffff ;  /* 0xffffffff000f7802 */ /* 0x000fce0000000f00 */
[----:B------:R-:W-:Y:S05]  /*2420*/  WARPSYNC.COLLECTIVE R15, `(.L_x_2774) ;  /* 0x000000000f087348 */ /* 0x000fea0003c00000 */
[----:B------:R0:W1:Y:S02]  /*2430*/  SHFL.BFLY P6, R14, R13, R12, R11 ;  /* 0x0c00000c0d0e7389 */ /* 0x00006400000c000b */
[----:B01----:R-:W-:Y:S05]  /*2440*/  ENDCOLLECTIVE ;  /* 0x000000000000791b */ /* 0x003fea0003800000 */
.L_x_2774:
[----:B------:R-:W-:Y:S01]  /*2450*/  HFMA2 R12, -RZ, RZ, 0, 4.76837158203125e-07 ;  /* 0x00000008ff0c7431 */ /* 0x000fe200000001ff */
[----:B------:R-:W-:-:S05]  /*2460*/  FMNMX.FTZ R0, R14, -3.40282346638528859812e+38, !PT ;  /* 0xff7fffff0e007809 */ /* 0x000fca0007810000 */
[----:B------:R-:W-:-:S07]  /*2470*/  IMAD.MOV.U32 R13, RZ, RZ, R0 ;  /* 0x000000ffff0d7224 */ /* 0x000fce00078e0000 */
[----:B------:R-:W-:Y:S05]  /*2480*/  WARPSYNC.COLLECTIVE R15, `(.L_x_2775) ;  /* 0x000000000f087348 */ /* 0x000fea0003c00000 */
[----:B------:R0:W1:Y:S02]  /*2490*/  SHFL.BFLY P6, R14, R13, R12, R11 ;  /* 0x0c00000c0d0e7389 */ /* 0x00006400000c000b */
[----:B01----:R-:W-:Y:S05]  /*24a0*/  ENDCOLLECTIVE ;  /* 0x000000000000791b */ /* 0x003fea0003800000 */
.L_x_2775:
[----:B------:R-:W-:Y:S01]  /*24b0*/  HFMA2 R12, -RZ, RZ, 0, 2.384185791015625e-07 ;  /* 0x00000004ff0c7431 */ /* 0x000fe200000001ff */
[----:B------:R-:W-:-:S04]  /*24c0*/  FMNMX.FTZ R2, R0, R14, !PT ;  /* 0x0000000e00027209 */ /* 0x000fc80007810000 */
[----:B------:R-:W-:-:S07]  /*24d0*/  MOV R13, R2 ;  /* 0x00000002000d7202 */ /* 0x000fce0000000f00 */
[----:B------:R-:W-:Y:S05]  /*24e0*/  WARPSYNC.COLLECTIVE R15, `(.L_x_2776) ;  /* 0x000000000f087348 */ /* 0x000fea0003c00000 */
[----:B------:R0:W1:Y:S02]  /*24f0*/  SHFL.BFLY P6, R14, R13, R12, R11 ;  /* 0x0c00000c0d0e7389 */ /* 0x00006400000c000b */
[----:B01----:R-:W-:Y:S05]  /*2500*/  ENDCOLLECTIVE ;  /* 0x000000000000791b */ /* 0x003fea0003800000 */
.L_x_2776:
[----:B------:R-:W-:Y:S01]  /*2510*/  HFMA2 R12, -RZ, RZ, 0, 1.1920928955078125e-07 ;  /* 0x00000002ff0c7431 */ /* 0x000fe200000001ff */
[----:B------:R-:W-:-:S04]  /*2520*/  FMNMX.FTZ R3, R2, R14, !PT ;  /* 0x0000000e02037209 */ /* 0x000fc80007810000 */
[----:B------:R-:W-:-:S07]  /*2530*/  MOV R13, R3 ;  /* 0x00000003000d7202 */ /* 0x000fce0000000f00 */
[----:B------:R-:W-:Y:S05]  /*2540*/  WARPSYNC.COLLECTIVE R15, `(.L_x_2777) ;  /* 0x000000000f087348 */ /* 0x000fea0003c00000 */
[----:B------:R0:W1:Y:S02]  /*2550*/  SHFL.BFLY P6, R14, R13, R12, R11 ;  /* 0x0c00000c0d0e7389 */ /* 0x00006400000c000b */
[----:B01----:R-:W-:Y:S05]  /*2560*/  ENDCOLLECTIVE ;  /* 0x000000000000791b */ /* 0x003fea0003800000 */
.L_x_2777:
[----:B------:R-:W-:Y:S01]  /*2570*/  HFMA2 R12, -RZ, RZ, 0, 5.9604644775390625e-08 ;  /* 0x00000001ff0c7431 */ /* 0x000fe200000001ff */
[----:B------:R-:W-:-:S04]  /*2580*/  FMNMX.FTZ R4, R3, R14, !PT ;  /* 0x0000000e03047209 */ /* 0x000fc80007810000 */
[----:B------:R-:W-:-:S07]  /*2590*/  MOV R13, R4 ;  /* 0x00000004000d7202 */ /* 0x000fce0000000f00 */
[----:B------:R-:W-:Y:S05]  /*25a0*/  WARPSYNC.COLLECTIVE R15, `(.L_x_2778) ;  /* 0x000000000f087348 */ /* 0x000fea0003c00000 */
[----:B------:R0:W1:Y:S02]  /*25b0*/  SHFL.BFLY P6, R14, R13, R12, R11 ;  /* 0x0c00000c0d0e7389 */ /* 0x00006400000c000b */
[----:B01----:R-:W-:Y:S05]  /*25c0*/  ENDCOLLECTIVE ;  /* 0x000000000000791b */ /* 0x003fea0003800000 */
.L_x_2778:
[----:B------:R-:W-:Y:S05]  /*25d0*/  BRA `(.L_x_2779) ;  /* 0xffffffdc00487947 */ /* 0x000fea000383ffff */
.L_x_2780:
        /* <DEDUP_REMOVED lines=10> */
.L_x_25633:


//--------------------- .text._ZN4vllm25paged_attention_v1_kernelIthLi32ELi32ELi128ELNS_18Fp8KVCacheDataTypeE2ELb0EEEvPT_PKS2_PKT0_S8_ifPKiSA_iPKfiiiSC_SC_iiiii --------------------------
	.section	.text._ZN4vllm25paged_attention_v1_kernelIthLi32ELi32ELi128ELNS_18Fp8KVCacheDataTypeE2ELb0EEEvPT_PKS2_PKT0_S8_ifPKiSA_iPKfiiiSC_SC_iiiii,"ax",@progbits
	.align	128
        .global         _ZN4vllm25paged_attention_v1_kernelIthLi32ELi32ELi128ELNS_18Fp8KVCacheDataTypeE2ELb0EEEvPT_PKS2_PKT0_S8_ifPKiSA_iPKfiiiSC_SC_iiiii
        .type           _ZN4vllm25paged_attention_v1_kernelIthLi32ELi32ELi128ELNS_18Fp8KVCacheDataTypeE2ELb0EEEvPT_PKS2_PKT0_S8_ifPKiSA_iPKfiiiSC_SC_iiiii,@function
        .size           _ZN4vllm25paged_attention_v1_kernelIthLi32ELi32ELi128ELNS_18Fp8KVCacheDataTypeE2ELb0EEEvPT_PKS2_PKT0_S8_ifPKiSA_iPKfiiiSC_SC_iiiii,(.L_x_25634 - _ZN4vllm25paged_attention_v1_kernelIthLi32ELi32ELi128ELNS_18Fp8KVCacheDataTypeE2ELb0EEEvPT_PKS2_PKT0_S8_ifPKiSA_iPKfiiiSC_SC_iiiii)
        .other          _ZN4vllm25paged_attention_v1_kernelIthLi32ELi32ELi128ELNS_18Fp8KVCacheDataTypeE2ELb0EEEvPT_PKS2_PKT0_S8_ifPKiSA_iPKfiiiSC_SC_iiiii,@"STO_CUDA_ENTRY STV_DEFAULT"
_ZN4vllm25paged_attention_v1_kernelIthLi32ELi32ELi128ELNS_18Fp8KVCacheDataTypeE2ELb0EEEvPT_PKS2_PKT0_S8_ifPKiSA_iPKfiiiSC_SC_iiiii:
.text._ZN4vllm25paged_attention_v1_kernelIthLi32ELi32ELi128ELNS_18Fp8KVCacheDataTypeE2ELb0EEEvPT_PKS2_PKT0_S8_ifPKiSA_iPKfiiiSC_SC_iiiii:
        /* <DEDUP_REMOVED lines=35> */
.L_x_2782:
[----:B------:R-:W-:Y:S05]  /*0230*/  BSYNC.RECONVERGENT B6 ;  /* 0x0000000000067941 */ /* 0x000fea0003800200 */
.L_x_2781:
        /* <DEDUP_REMOVED lines=12> */
.L_x_2809:
        /* <DEDUP_REMOVED lines=39> */
.L_x_2788:
        /* <DEDUP_REMOVED lines=11> */
.L_x_2787:
[----:B------:R-:W-:Y:S05]  /*0620*/  BSYNC.RECONVERGENT B1 ;  /* 0x0000000000017941 */ /* 0x000fea0003800200 */
.L_x_2786:
        /* <DEDUP_REMOVED lines=12> */
.L_x_2791:
        /* <DEDUP_REMOVED lines=100> */
.L_x_2790:
[----:B------:R-:W-:Y:S05]  /*0d30*/  BSYNC.RECONVERGENT B1 ;  /* 0x0000000000017941 */ /* 0x000fea0003800200 */
.L_x_2789:
        /* <DEDUP_REMOVED lines=55> */
.L_x_2793:
[----:B------:R-:W-:Y:S05]  /*10b0*/  BSYNC.RECONVERGENT B1 ;  /* 0x0000000000017941 */ /* 0x000fea0003800200 */
.L_x_2792:
        /* <DEDUP_REMOVED lines=26> */
.L_x_2785:
[----:B------:R-:W-:Y:S05]  /*1260*/  BSYNC.RECONVERGENT B0 ;  /* 0x0000000000007941 */ /* 0x000fea0003800200 */
.L_x_2784:
        /* <DEDUP_REMOVED lines=39> */
.L_x_2798:
[----:B------:R-:W0:Y:S01]  /*14e0*/  LDS R5, [R4] ;  /* 0x0000000004057984 */ /* 0x000e220000000800 */
[----:B------:R-:W-:-:S04]  /*14f0*/  IADD3 R7, PT, PT, R7, 0x1, RZ ;  /* 0x0000000107077810 */ /* 0x000fc80007ffe0ff */
[----:B------:R-:W-:Y:S01]  /*1500*/  ISETP.NE.AND P0, PT, R7, RZ, PT ;  /* 0x000000ff0700720c */ /* 0x000fe20003f05270 */
[----:B0-----:R-:W-:-:S05]  /*1510*/  FMUL.FTZ R5, R5, R2 ;  /* 0x0000000205057220 */ /* 0x001fca0000410000 */
[----:B------:R0:W-:Y:S02]  /*1520*/  STS [R4], R5 ;  /* 0x0000000504007388 */ /* 0x0001e40000000800 */
[----:B0-----:R-:W-:-:S05]  /*1530*/  IADD3 R4, PT, PT, R4, 0x200, RZ ;  /* 0x0000020004047810 */ /* 0x001fca0007ffe0ff */
[----:B------:R-:W-:Y:S05]  /*1540*/  @P0 BRA `(.L_x_2798) ;  /* 0xfffffffc00e40947 */ /* 0x000fea000383ffff */
.L_x_2797:
[----:B------:R-:W-:Y:S05]  /*1550*/  BSYNC.RECONVERGENT B1 ;  /* 0x0000000000017941 */ /* 0x000fea0003800200 */
.L_x_2796:
        /* <DEDUP_REMOVED lines=12> */
.L_x_2801:
        /* <DEDUP_REMOVED lines=52> */
.L_x_2800:
[----:B------:R-:W-:Y:S05]  /*1960*/  BSYNC.RECONVERGENT B1 ;  /* 0x0000000000017941 */ /* 0x000fea0003800200 */
.L_x_2799:
        /* <DEDUP_REMOVED lines=31> */
.L_x_2803:
[----:B------:R-:W-:Y:S05]  /*1b60*/  BSYNC.RECONVERGENT B1 ;  /* 0x0000000000017941 */ /* 0x000fea0003800200 */
.L_x_2802:
        /* <DEDUP_REMOVED lines=14> */
.L_x_2795:
[----:B------:R-:W-:Y:S05]  /*1c50*/  BSYNC.RECONVERGENT B0 ;  /* 0x0000000000007941 */ /* 0x000fea0003800200 */
.L_x_2794:
        /* <DEDUP_REMOVED lines=58> */
[----:B------:R-:W-:Y:S02]  /*2000*/  F2FP.F16.F32.PACK_AB R0, R3, R0 ;  /* 0x000000000300723e */ /* 0x000fe400000000ff */
[----:B------:R-:W-:Y:S02]  /*2010*/  F2FP.F16.F32.PACK_AB R4, R5, R4 ;  /* 0x000000040504723e */ /* 0x000fe400000000ff */
        /* <DEDUP_REMOVED lines=12> */
.L_x_2783:
[----:B------:R-:W-:Y:S01]  /*20e0*/  MOV R12, 0x10 ;  /* 0x00000010000c7802 */ /* 0x000fe20000000f00 */
[----:B------:R-:W-:Y:S01]  /*20f0*/  HFMA2 R11, -RZ, RZ, 0, 1.847743988037109375e-06 ;  /* 0x0000001fff0b7431 */ /* 0x000fe200000001ff */
[----:B------:R-:W-:-:S07]  /*2100*/  MOV R15, 0xffffffff ;  /* 0xffffffff000f7802 */ /* 0x000fce0000000f00 */
[----:B------:R-:W-:Y:S05]  /*2110*/  WARPSYNC.COLLECTIVE R15, `(.L_x_2804) ;  /* 0x000000000f087348 */ /* 0x000fea0003c00000 */
[----:B------:R0:W1:Y:S02]  /*2120*/  SHFL.BFLY P6, R14, R13, R12, R11 ;  /* 0x0c00000c0d0e7389 */ /* 0x00006400000c000b */
[----:B01----:R-:W-:Y:S05]  /*2130*/  ENDCOLLECTIVE ;  /* 0x000000000000791b */ /* 0x003fea0003800000 */
.L_x_2804:
[----:B------:R-:W-:Y:S01]  /*2140*/  HFMA2 R12, -RZ, RZ, 0, 4.76837158203125e-07 ;  /* 0x00000008ff0c7431 */ /* 0x000fe200000001ff */
[----:B------:R-:W-:-:S05]  /*2150*/  FMNMX.FTZ R0, R14, -3.40282346638528859812e+38, !PT ;  /* 0xff7fffff0e007809 */ /* 0x000fca0007810000 */
[----:B------:R-:W-:-:S07]  /*2160*/  IMAD.MOV.U32 R13, RZ, RZ, R0 ;  /* 0x000000ffff0d7224 */ /* 0x000fce00078e0000 */
[----:B------:R-:W-:Y:S05]  /*2170*/  WARPSYNC.COLLECTIVE R15, `(.L_x_2805) ;  /* 0x000000000f087348 */ /* 0x000fea0003c00000 */
[----:B------:R0:W1:Y:S02]  /*2180*/  SHFL.BFLY P6, R14, R13, R12, R11 ;  /* 0x0c00000c0d0e7389 */ /* 0x00006400000c000b */
[----:B01----:R-:W-:Y:S05]  /*2190*/  ENDCOLLECTIVE ;  /* 0x000000000000791b */ /* 0x003fea0003800000 */
.L_x_2805:
[----:B------:R-:W-:Y:S01]  /*21a0*/  HFMA2 R12, -RZ, RZ, 0, 2.384185791015625e-07 ;  /* 0x00000004ff0c7431 */ /* 0x000fe200000001ff */
[----:B------:R-:W-:-:S04]  /*21b0*/  FMNMX.FTZ R2, R0, R14, !PT ;  /* 0x0000000e00027209 */ /* 0x000fc80007810000 */
[----:B------:R-:W-:-:S07]  /*21c0*/  MOV R13, R2 ;  /* 0x00000002000d7202 */ /* 0x000fce0000000f00 */
[----:B------:R-:W-:Y:S05]  /*21d0*/  WARPSYNC.COLLECTIVE R15, `(.L_x_2806) ;  /* 0x000000000f087348 */ /* 0x000fea0003c00000 */
[----:B------:R0:W1:Y:S02]  /*21e0*/  SHFL.BFLY P6, R14, R13, R12, R11 ;  /* 0x0c00000c0d0e7389 */ /* 0x00006400000c000b */
[----:B01----:R-:W-:Y:S05]  /*21f0*/  ENDCOLLECTIVE ;  /* 0x000000000000791b */ /* 0x003fea0003800000 */
.L_x_2806:
[----:B------:R-:W-:Y:S01]  /*2200*/  HFMA2 R12, -RZ, RZ, 0, 1.1920928955078125e-07 ;  /* 0x00000002ff0c7431 */ /* 0x000fe200000001ff */
[----:B------:R-:W-:-:S04]  /*2210*/  FMNMX.FTZ R3, R2, R14, !PT ;  /* 0x0000000e02037209 */ /* 0x000fc80007810000 */
[----:B------:R-:W-:-:S07]  /*2220*/  MOV R13, R3 ;  /* 0x00000003000d7202 */ /* 0x000fce0000000f00 */
[----:B------:R-:W-:Y:S05]  /*2230*/  WARPSYNC.COLLECTIVE R15, `(.L_x_2807) ;  /* 0x000000000f087348 */ /* 0x000fea0003c00000 */
[----:B------:R0:W1:Y:S02]  /*2240*/  SHFL.BFLY P6, R14, R13, R12, R11 ;  /* 0x0c00000c0d0e7389 */ /* 0x00006400000c000b */
[----:B01----:R-:W-:Y:S05]  /*2250*/  ENDCOLLECTIVE ;  /* 0x000000000000791b */ /* 0x003fea0003800000 */
.L_x_2807:
[----:B------:R-:W-:Y:S01]  /*2260*/  HFMA2 R12, -RZ, RZ, 0, 5.9604644775390625e-08 ;  /* 0x00000001ff0c7431 */ /* 0x000fe200000001ff */
[----:B------:R-:W-:-:S04]  /*2270*/  FMNMX.FTZ R4, R3, R14, !PT ;  /* 0x0000000e03047209 */ /* 0x000fc80007810000 */
[----:B------:R-:W-:-:S07]  /*2280*/  MOV R13, R4 ;  /* 0x00000004000d7202 */ /* 0x000fce0000000f00 */
[----:B------:R-:W-:Y:S05]  /*2290*/  WARPSYNC.COLLECTIVE R15, `(.L_x_2808) ;  /* 0x000000000f087348 */ /* 0x000fea0003c00000 */
[----:B------:R0:W1:Y:S02]  /*22a0*/  SHFL.BFLY P6, R14, R13, R12, R11 ;  /* 0x0c00000c0d0e7389 */ /* 0x00006400000c000b */
[----:B01----:R-:W-:Y:S05]  /*22b0*/  ENDCOLLECTIVE ;  /* 0x000000000000791b */ /* 0x003fea0003800000 */
.L_x_2808:
[----:B------:R-:W-:Y:S05]  /*22c0*/  BRA `(.L_x_2809) ;  /* 0xffffffe0000c7947 */ /* 0x000fea000383ffff */
.L_x_2810:
        /* <DEDUP_REMOVED lines=11> */
.L_x_25634:


//--------------------- .text._ZN4vllm25paged_attention_v1_kernelIthLi256ELi32ELi128ELNS_18Fp8KVCacheDataTypeE2ELb1EEEvPT_PKS2_PKT0_S8_ifPKiSA_iPKfiiiSC_SC_iiiii --------------------------
	.section	.text._ZN4vllm25paged_attention_v1_kernelIthLi256ELi32ELi128ELNS_18Fp8KVCacheDataTypeE2ELb1EEEvPT_PKS2_PKT0_S8_ifPKiSA_iPKfiiiSC_SC_iiiii,"ax",@progbits
	.align	128
        .global         _ZN4vllm25paged_attention_v1_kernelIthLi256ELi32ELi128ELNS_18Fp8KVCacheDataTypeE2ELb1EEEvPT_PKS2_PKT0_S8_ifPKiSA_iPKfiiiSC_SC_iiiii
        .type           _ZN4vllm25paged_attention_v1_kernelIthLi256ELi32ELi128ELNS_18Fp8KVCacheDataTypeE2ELb1EEEvPT_PKS2_PKT0_S8_ifPKiSA_iPKfiiiSC_SC_iiiii,@function
        .size           _ZN4vllm25paged_attention_v1_kernelIthLi256ELi32ELi128ELNS_18Fp8KVCacheDataTypeE2ELb1EEEvPT_PKS2_PKT0_S8_ifPKiSA_iPKfiiiSC_SC_iiiii,(.L_x_25635 - _ZN4vllm25paged_attention_v1_kernelIthLi256ELi32ELi128ELNS_18Fp8KVCacheDataTypeE2ELb1EEEvPT_PKS2_PKT0_S8_ifPKiSA_iPKfiiiSC_SC_iiiii)
        .other          _ZN4vllm25paged_attention_v1_kernelIthLi256ELi32ELi128ELNS_18Fp8KVCacheDataTypeE2ELb1EEEvPT_PKS2_PKT0_S8_ifPKiSA_iPKfiiiSC_SC_iiiii,@"STO_CUDA_ENTRY STV_DEFAULT"
_ZN4vllm25paged_attention_v1_kernelIthLi256ELi32ELi128ELNS_18Fp8KVCacheDataTypeE2ELb1EEEvPT_PKS2_PKT0_S8_ifPKiSA_iPKfiiiSC_SC_iiiii:
.text._ZN4vllm25paged_attention_v1_kernelIthLi256ELi32ELi128ELNS_18Fp8KVCacheDataTypeE2ELb1EEEvPT_PKS2_PKT0_S8_ifPKiSA_iPKfiiiSC_SC_iiiii:
        /* <DEDUP_REMOVED lines=108> */
.L_x_2811:
        /* <DEDUP_REMOVED lines=26> */
.L_x_2815:
        /* <DEDUP_REMOVED lines=37> */
.L_x_2813:
[----:B------:R-:W-:Y:S05]  /*0ab0*/  BSYNC.RECONVERGENT B6 ;  /* 0x0000000000067941 */ /* 0x000fea0003800200 */
.L_x_2812:
        /* <DEDUP_REMOVED lines=12> */
.L_x_2856:
        /* <DEDUP_REMOVED lines=39> */
.L_x_2821:
        /* <DEDUP_REMOVED lines=11> */
.L_x_2820:
[----:B------:R-:W-:Y:S05]  /*0ea0*/  BSYNC.RECONVERGENT B1 ;  /* 0x0000000000017941 */ /* 0x000fea0003800200 */
.L_x_2819:
        /* <DEDUP_REMOVED lines=12> */
.L_x_2824:
        /* <DEDUP_REMOVED lines=100> */
.L_x_2823:
[----:B------:R-:W-:Y:S05]  /*15b0*/  BSYNC.RECONVERGENT B1 ;  /* 0x0000000000017941 */ /* 0x000fea0003800200 */
.L_x_2822:
        /* <DEDUP_REMOVED lines=55> */
.L_x_2826:
[----:B------:R-:W-:Y:S05]  /*1930*/  BSYNC.RECONVERGENT B1 ;  /* 0x0000000000017941 */ /* 0x000fea0003800200 */
.L_x_2825:
        /* <DEDUP_REMOVED lines=26> */
.L_x_2818:
[----:B------:R-:W-:Y:S05]  /*1ae0*/  BSYNC.RECONVERGENT B0 ;  /* 0x0000000000007941 */ /* 0x000fea0003800200 */
.L_x_2817:
        /* <DEDUP_REMOVED lines=39> */
.L_x_2831:
[----:B------:R-:W0:Y:S01]  /*1d60*/  LDS R11, [R8] ;  /* 0x00000000080b7984 */ /* 0x000e220000000800 */
[----:B------:R-:W-:-:S04]  /*1d70*/  IADD3 R10, PT, PT, R10, 0x1, RZ ;  /* 0x000000010a0a7810 */ /* 0x000fc80007ffe0ff */
[----:B------:R-:W-:Y:S01]  /*1d80*/  ISETP.NE.AND P0, PT, R10, RZ, PT ;  /* 0x000000ff0a00720c */ /* 0x000fe20003f05270 */
[----:B0-----:R-:W-:-:S05]  /*1d90*/  FMUL.FTZ R11, R11, R2 ;  /* 0x000000020b0b7220 */ /* 0x001fca0000410000 */
[----:B------:R0:W-:Y:S02]  /*1da0*/  STS [R8], R11 ;  /* 0x0000000b08007388 */ /* 0x0001e40000000800 */
[----:B0-----:R-:W-:-:S05]  /*1db0*/  VIADD R8, R8, 0x200 ;  /* 0x0000020008087836 */ /* 0x001fca0000000000 */
[----:B------:R-:W-:Y:S05]  /*1dc0*/  @P0 BRA `(.L_x_2831) ;  /* 0xfffffffc00e40947 */ /* 0x000fea000383ffff */
.L_x_2830:
[----:B------:R-:W-:Y:S05]  /*1dd0*/  BSYNC.RECONVERGENT B1 ;  /* 0x0000000000017941 */ /* 0x000fea0003800200 */
.L_x_2829:
        /* <DEDUP_REMOVED lines=12> */
.L_x_2834:
        /* <DEDUP_REMOVED lines=52> */
.L_x_2833:
[----:B------:R-:W-:Y:S05]  /*21e0*/  BSYNC.RECONVERGENT B1 ;  /* 0x0000000000017941 */ /* 0x000fea0003800200 */
.L_x_2832:
        /* <DEDUP_REMOVED lines=31> */
.L_x_2836:
[----:B------:R-:W-:Y:S05]  /*23e0*/  BSYNC.RECONVERGENT B1 ;  /* 0x0000000000017941 */ /* 0x000fea0003800200 */
.L_x_2835:
        /* <DEDUP_REMOVED lines=14> */
.L_x_2828:
[----:B------:R-:W-:Y:S05]  /*24d0*/  BSYNC.RECONVERGENT B0 ;  /* 0x0000000000007941 */ /* 0x000fea0003800200 */
.L_x_2827:
        /* <DEDUP_REMOVED lines=29> */
.L_x_2840:
        /* <DEDUP_REMOVED lines=33> */
.L_x_2839:
        /* <DEDUP_REMOVED lines=16> */
.L_x_2838:
[----:B------:R-:W-:Y:S05]  /*29c0*/  BSYNC.RECONVERGENT B6 ;  /* 0x0000000000067941 */ /* 0x000fea0003800200 */
.L_x_2837:
        /* <DEDUP_REMOVED lines=124> */
.L_x_2921:
        /* <DEDUP_REMOVED lines=47> */
.L_x_2843:
[----:B------:R-:W-:Y:S05]  /*3480*/  BSYNC.RECONVERGENT B0 ;  /* 0x0000000000007941 */ /* 0x000fea0003800200 */
.L_x_2842:
        /* <DEDUP_REMOVED lines=77> */
.L_x_2845:
[----:B------:R-:W-:Y:S05]  /*3960*/  BSYNC.RECONVERGENT B0 ;  /* 0x0000000000007941 */ /* 0x000fea0003800200 */
.L_x_2844:
        /* <DEDUP_REMOVED lines=36> */
.L_x_2847:
[----:B------:R-:W-:Y:S05]  /*3bb0*/  BSYNC.RECONVERGENT B0 ;  /* 0x0000000000007941 */ /* 0x000fea0003800200 */
.L_x_2846:
        /* <DEDUP_REMOVED lines=67> */
.L_x_2849:
[----:B------:R-:W-:Y:S05]  /*3ff0*/  BSYNC.RECONVERGENT B0 ;  /* 0x0000000000007941 */ /* 0x000fea0003800200 */
.L_x_2848:
        /* <DEDUP_REMOVED lines=9> */
[----:B01----:R-:W-:Y:S01]  /*4090*/  F2FP.F16.F32.PACK_AB R4, R4, R6 ;  /* 0x000000060404723e */ /* 0x003fe200000000ff */
[----:B------:R-:W-:Y:S01]  /*40a0*/  USHF.L.U32 UR6, UR4, 0x8, URZ ;  /* 0x0000000804067899 */ /* 0x000fe200080006ff */
[----:B------:R-:W-:Y:S02]  /*40b0*/  F2FP.F16.F32.PACK_AB R26, R33, R26 ;  /* 0x0000001a211a723e */ /* 0x000fe400000000ff */
[----:B------:R-:W-:Y:S02]  /*40c0*/  PRMT R6, R4, 0x7632, R6 ;  /* 0x0000763204067816 */ /* 0x000fe40000000006 */
[----:B------:R-:W-:-:S02]  /*40d0*/  F2FP.F16.F32.PACK_AB R46, R46, R47 ;  /* 0x0000002f2e2e723e */ /* 0x000fc400000000ff */
[----:B------:R-:W-:Y:S02]  /*40e0*/  F2FP.F16.F32.PACK_AB R16, R16, R18 ;  /* 0x000000121010723e */ /* 0x000fe400000000ff */
[----:B------:R-:W-:Y:S02]  /*40f0*/  F2FP.F16.F32.PACK_AB R0, R0, R3 ;  /* 0x000000030000723e */ /* 0x000fe400000000ff */
[----:B------:R-:W-:Y:S02]  /*4100*/  F2FP.F16.F32.PACK_AB R43, R45, R43 ;  /* 0x0000002b2d2b723e */ /* 0x000fe400000000ff */
[----:B------:R-:W-:Y:S02]  /*4110*/  PRMT R15, R26, 0x7632, R15 ;  /* 0x000076321a0f7816 */ /* 0x000fe4000000000f */
[----:B------:R-:W-:Y:S02]  /*4120*/  F2FP.F16.F32.PACK_AB R8, R8, R10 ;  /* 0x0000000a0808723e */ /* 0x000fe400000000ff */
[----:B------:R-:W-:Y:S01]  /*4130*/  PRMT R10, R16, 0x7632, R10 ;  /* 0x00007632100a7816 */ /* 0x000fe2000000000a */
[----:B--2---:R-:W-:Y:S01]  /*4140*/  USHF.L.U32 UR5, UR5, 0x8, URZ ;  /* 0x0000000805057899 */ /* 0x004fe200080006ff */
[----:B------:R-:W-:-:S02]  /*4150*/  PRMT R3, R0, 0x7632, R3 ;  /* 0x0000763200037816 */ /* 0x000fc40000000003 */
[----:B------:R-:W-:Y:S02]  /*4160*/  F2FP.F16.F32.PACK_AB R2, R5, R2 ;  /* 0x000000020502723e */ /* 0x000fe400000000ff */
[----:B------:R-:W-:Y:S01]  /*4170*/  F2FP.F16.F32.PACK_AB R24, R24, R34 ;  /* 0x000000221818723e */ /* 0x000fe200000000ff */
[----:B------:R-:W-:Y:S01]  /*4180*/  IMAD.U32 R11, RZ, RZ, UR5 ;  /* 0x00000005ff0b7e24 */ /* 0x000fe2000f8e00ff */
[----:B------:R-:W-:Y:S02]  /*4190*/  F2FP.F16.F32.PACK_AB R20, R20, R22 ;  /* 0x000000161414723e */ /* 0x000fe400000000ff */
[----:B------:R-:W-:Y:S02]  /*41a0*/  F2FP.F16.F32.PACK_AB R28, R36, R28 ;  /* 0x0000001c241c723e */ /* 0x000fe400000000ff */
[----:B------:R-:W-:Y:S02]  /*41b0*/  IADD3 R32, P0, P1, R32, UR6, R11 ;  /* 0x0000000620207c10 */ /* 0x000fe4000f91e00b */
[----:B------:R-:W-:-:S02]  /*41c0*/  F2FP.F16.F32.PACK_AB R39, R40, R39 ;  /* 0x000000272827723e */ /* 0x000fc400000000ff */
[----:B------:R-:W-:Y:S02]  /*41d0*/  IADD3.X R11, PT, PT, RZ, RZ, RZ, P0, P1 ;  /* 0x000000ffff0b7210 */ /* 0x000fe400007e24ff */
[----:B---3--:R-:W-:Y:S02]  /*41e0*/  LEA R12, P0, R32, UR8, 0x1 ;  /* 0x00000008200c7c11 */ /* 0x008fe4000f8008ff */
[----:B------:R-:W-:Y:S02]  /*41f0*/  F2FP.F16.F32.PACK_AB R9, R48, R9 ;  /* 0x000000093009723e */ /* 0x000fe400000000ff */
[--C-:B------:R-:W-:Y:S02]  /*4200*/  LEA.HI.X R13, R32, UR9, R11.reuse, 0x1, P0 ;  /* 0x00000009200d7c11 */ /* 0x100fe400080f0c0b */
[----:B------:R-:W-:Y:S02]  /*4210*/  PRMT R11, R46, 0x7632, R11 ;  /* 0x000076322e0b7816 */ /* 0x000fe4000000000b */
[----:B------:R-:W-:Y:S01]  /*4220*/  F2FP.F16.F32.PACK_AB R21, R50, R21 ;  /* 0x000000153215723e */ /* 0x000fe200000000ff */
[----:B------:R0:W-:Y:S01]  /*4230*/  STG.E.U16 desc[UR36][R12.64+0xd0], R6 ;  /* 0x0000d0060c007986 */ /* 0x0001e2000c101524 */
[----:B------:R-:W-:-:S02]  /*4240*/  F2FP.F16.F32.PACK_AB R17, R52, R17 ;  /* 0x000000113411723e */ /* 0x000fc400000000ff */
[----:B------:R-:W-:Y:S01]  /*4250*/  F2FP.F16.F32.PACK_AB R7, R14, R7 ;  /* 0x000000070e07723e */ /* 0x000fe200000000ff */
        /* <DEDUP_REMOVED lines=43> */
.L_x_2814:
        /* <DEDUP_REMOVED lines=16> */
.L_x_2850:
[----:B------:R-:W-:Y:S05]  /*4610*/  EXIT ;  /* 0x000000000000794d */ /* 0x000fea0003800000 */
.L_x_2816:
[----:B------:R-:W-:Y:S01]  /*4620*/  HFMA2 R12, -RZ, RZ, 0, 9.5367431640625e-07 ;  /* 0x00000010ff0c7431 */ /* 0x000fe200000001ff */
[----:B------:R-:W-:Y:S01]  /*4630*/  MOV R11, 0x1f ;  /* 0x0000001f000b7802 */ /* 0x000fe20000000f00 */
[----:B------:R-:W-:-:S07]  /*4640*/  IMAD.MOV.U32 R15, RZ, RZ, -0x1 ;  /* 0xffffffffff0f7424 */ /* 0x000fce00078e00ff */
[----:B------:R-:W-:Y:S05]  /*4650*/  WARPSYNC.COLLECTIVE R15, `(.L_x_2851) ;  /* 0x000000000f087348 */ /* 0x000fea0003c00000 */
[----:B------:R0:W1:Y:S02]  /*4660*/  SHFL.BFLY P6, R14, R13, R12, R11 ;  /* 0x0c00000c0d0e7389 */ /* 0x00006400000c000b */
[----:B01----:R-:W-:Y:S05]  /*4670*/  ENDCOLLECTIVE ;  /* 0x000000000000791b */ /* 0x003fea0003800000 */
.L_x_2851:
[----:B------:R-:W-:Y:S01]  /*4680*/  HFMA2 R12, -RZ, RZ, 0, 4.76837158203125e-07 ;  /* 0x00000008ff0c7431 */ /* 0x000fe200000001ff */
[----:B------:R-:W-:-:S04]  /*4690*/  FMNMX.FTZ R0, R14, -3.40282346638528859812e+38, !PT ;  /* 0xff7fffff0e007809 */ /* 0x000fc80007810000 */
[----:B------:R-:W-:-:S07]  /*46a0*/  MOV R13, R0 ;  /* 0x00000000000d7202 */ /* 0x000fce0000000f00 */
[----:B------:R-:W-:Y:S05]  /*46b0*/  WARPSYNC.COLLECTIVE R15, `(.L_x_2852) ;  /* 0x000000000f087348 */ /* 0x000fea0003c00000 */
[----:B------:R0:W1:Y:S02]  /*46c0*/  SHFL.BFLY P6, R14, R13, R12, R11 ;  /* 0x0c00000c0d0e7389 */ /* 0x00006400000c000b */
[----:B01----:R-:W-:Y:S05]  /*46d0*/  ENDCOLLECTIVE ;  /* 0x000000000000791b */ /* 0x003fea0003800000 */
.L_x_2852:
[----:B------:R-:W-:Y:S01]  /*46e0*/  IMAD.MOV.U32 R12, RZ, RZ, 0x4 ;  /* 0x00000004ff0c7424 */ /* 0x000fe200078e00ff */
[----:B------:R-:W-:-:S04]  /*46f0*/  FMNMX.FTZ R2, R0, R14, !PT ;  /* 0x0000000e00027209 */ /* 0x000fc80007810000 */
[----:B------:R-:W-:-:S07]  /*4700*/  MOV R13, R2 ;  /* 0x00000002000d7202 */ /* 0x000fce0000000f00 */
[----:B------:R-:W-:Y:S05]  /*4710*/  WARPSYNC.COLLECTIVE R15, `(.L_x_2853) ;  /* 0x000000000f087348 */ /* 0x000fea0003c00000 */
[----:B------:R0:W1:Y:S02]  /*4720*/  SHFL.BFLY P6, R14, R13, R12, R11 ;  /* 0x0c00000c0d0e7389 */ /* 0x00006400000c000b */
[----:B01----:R-:W-:Y:S05]  /*4730*/  ENDCOLLECTIVE ;  /* 0x000000000000791b */ /* 0x003fea0003800000 */
.L_x_2853:
[----:B------:R-:W-:Y:S01]  /*4740*/  HFMA2 R12, -RZ, RZ, 0, 1.1920928955078125e-07 ;  /* 0x00000002ff0c7431 */ /* 0x000fe200000001ff */
[----:B------:R-:W-:-:S04]  /*4750*/  FMNMX.FTZ R3, R2, R14, !PT ;  /* 0x0000000e02037209 */ /* 0x000fc80007810000 */
[----:B------:R-:W-:-:S07]  /*4760*/  MOV R13, R3 ;  /* 0x00000003000d7202 */ /* 0x000fce0000000f00 */
[----:B------:R-:W-:Y:S05]  /*4770*/  WARPSYNC.COLLECTIVE R15, `(.L_x_2854) ;  /* 0x000000000f087348 */ /* 0x000fea0003c00000 */
[----:B------:R0:W1:Y:S02]  /*4780*/  SHFL.BFLY P6, R14, R13, R12, R11 ;  /* 0x0c00000c0d0e7389 */ /* 0x00006400000c000b */
[----:B01----:R-:W-:Y:S05]  /*4790*/  ENDCOLLECTIVE ;  /* 0x000000000000791b */ /* 0x003fea0003800000 */
.L_x_2854:
[----:B------:R-:W-:Y:S01]  /*47a0*/  IMAD.MOV.U32 R12, RZ, RZ, 0x1 ;  /* 0x00000001ff0c7424 */ /* 0x000fe200078e00ff */
[----:B------:R-:W-:-:S04]  /*47b0*/  FMNMX.FTZ R4, R3, R14, !PT ;  /* 0x0000000e03047209 */ /* 0x000fc80007810000 */
[----:B------:R-:W-:-:S07]  /*47c0*/  MOV R13, R4 ;  /* 0x00000004000d7202 */ /* 0x000fce0000000f00 */
[----:B------:R-:W-:Y:S05]  /*47d0*/  WARPSYNC.COLLECTIVE R15, `(.L_x_2855) ;  /* 0x000000000f087348 */ /* 0x000fea0003c00000 */
[----:B------:R0:W1:Y:S02]  /*47e0*/  SHFL.BFLY P6, R14, R13, R12, R11 ;  /* 0x0c00000c0d0e7389 */ /* 0x00006400000c000b */
[----:B01----:R-:W-:Y:S05]  /*47f0*/  ENDCOLLECTIVE ;  /* 0x000000000000791b */ /* 0x003fea0003800000 */
.L_x_2855:
[----:B------:R-:W-:Y:S05]  /*4800*/  BRA `(.L_x_2856) ;  /* 0xffffffc000dc7947 */ /* 0x000fea000383ffff */
.L_x_2841:
[----:B-1----:R-:W-:Y:S01]  /*4810*/  HFMA2 R13, -RZ, RZ, 0, 0 ;  /* 0x00000000ff0d7431 */ /* 0x002fe200000001ff */
[----:B------:R-:W-:Y:S01]  /*4820*/  MOV R12, 0x2 ;  /* 0x00000002000c7802 */ /* 0x000fe20000000f00 */
[----:B0-----:R-:W-:Y:S02]  /*4830*/  HFMA2 R11, -RZ, RZ, 0, 1.847743988037109375e-06 ;  /* 0x0000001fff0b7431 */ /* 0x001fe400000001ff */
[----:B------:R-:W-:-:S07]  /*4840*/  IMAD.MOV.U32 R15, RZ, RZ, -0x1 ;  /* 0xffffffffff0f7424 */ /* 0x000fce00078e00ff */
[----:B------:R-:W-:Y:S05]  /*4850*/  WARPSYNC.COLLECTIVE R15, `(.L_x_2857) ;  /* 0x000000000f087348 */ /* 0x000fea0003c00000 */
[----:B------:R0:W1:Y:S02]  /*4860*/  SHFL.BFLY P6, R14, R13, R12, R11 ;  /* 0x0c00000c0d0e7389 */ /* 0x00006400000c000b */
[----:B01----:R-:W-:Y:S05]  /*4870*/  ENDCOLLECTIVE ;  /* 0x000000000000791b */ /* 0x003fea0003800000 */
.L_x_2857:
[----:B------:R-:W-:Y:S02]  /*4880*/  HFMA2 R12, -RZ, RZ, 0, 5.9604644775390625e-08 ;  /* 0x00000001ff0c7431 */ /* 0x000fe400000001ff */
[----:B------:R-:W-:-:S05]  /*4890*/  FADD.FTZ R0, RZ, R14 ;  /* 0x0000000eff007221 */ /* 0x000fca0000010000 */
[----:B------:R-:W-:-:S07]  /*48a0*/  MOV R13, R0 ;  /* 0x00000000000d7202 */ /* 0x000fce0000000f00 */
[----:B------:R-:W-:Y:S05]  /*48b0*/  WARPSYNC.COLLECTIVE R15, `(.L_x_2858) ;  /* 0x000000000f087348 */ /* 0x000fea0003c00000 */
[----:B------:R0:W1:Y:S02]  /*48c0*/  SHFL.BFLY P6, R14, R13, R12, R11 ;  /* 0x0c00000c0d0e7389 */ /* 0x00006400000c000b */
[----:B01----:R-:W-:Y:S05]  /*48d0*/  ENDCOLLECTIVE ;  /* 0x000000000000791b */ /* 0x003fea0003800000 */
.L_x_2858:
[----:B------:R-:W-:Y:S02]  /*48e0*/  IMAD.MOV.U32 R13, RZ, RZ, RZ ;  /* 0x000000ffff0d7224 */ /* 0x000fe400078e00ff */
[----:B------:R-:W-:Y:S01]  /*48f0*/  HFMA2 R12, -RZ, RZ, 0, 1.1920928955078125e-07 ;  /* 0x00000002ff0c7431 */ /* 0x000fe200000001ff */
[----:B------:R-:W-:-:S07]  /*4900*/  MOV R47, R14 ;  /* 0x0000000e002f7202 */ /* 0x000fce0000000f00 */
[----:B------:R-:W-:Y:S05]  /*4910*/  WARPSYNC.COLLECTIVE R15, `(.L_x_2859) ;  /* 0x000000000f087348 */ /* 0x000fea0003c00000 */
[----:B------:R0:W1:Y:S02]  /*4920*/  SHFL.BFLY P6, R14, R13, R12, R11 ;  /* 0x0c00000c0d0e7389 */ /* 0x00006400000c000b */
[----:B01----:R-:W-:Y:S05]  /*4930*/  ENDCOLLECTIVE ;  /* 0x000000000000791b */ /* 0x003fea0003800000 */
.L_x_2859:
        /* <DEDUP_REMOVED lines=8> */
.L_x_2860:
[----:B------:R-:W-:Y:S01]  /*49c0*/  HFMA2 R13, -RZ, RZ, 0, 0 ;  /* 0x00000000ff0d7431 */ /* 0x000fe200000001ff */
[----:B------:R-:W-:Y:S02]  /*49d0*/  MOV R12, 0x2 ;  /* 0x00000002000c7802 */ /* 0x000fe40000000f00 */
[----:B------:R-:W-:-:S07]  /*49e0*/  MOV R46, R14 ;  /* 0x0000000e002e7202 */ /* 0x000fce0000000f00 */
[----:B------:R-:W-:Y:S05]  /*49f0*/  WARPSYNC.COLLECTIVE R15, `(.L_x_2861) ;  /* 0x000000000f087348 */ /* 0x000fea0003c00000 */
[----:B------:R0:W1:Y:S02]  /*4a00*/  SHFL.BFLY P6, R14, R13, R12, R11 ;  /* 0x0c00000c0d0e7389 */ /* 0x00006400000c000b */
[----:B01----:R-:W-:Y:S05]  /*4a10*/  ENDCOLLECTIVE ;  /* 0x000000000000791b */ /* 0x003fea0003800000 */
.L_x_2861:
        /* <DEDUP_REMOVED lines=8> */
.L_x_2862:
[----:B------:R-:W-:Y:S02]  /*4aa0*/  IMAD.MOV.U32 R13, RZ, RZ, RZ ;  /* 0x000000ffff0d7224 */ /* 0x000fe400078e00ff */
[----:B------:R-:W-:Y:S01]  /*4ab0*/  HFMA2 R12, -RZ, RZ, 0, 1.1920928955078125e-07 ;  /* 0x00000002ff0c7431 */ /* 0x000fe200000001ff */
[----:B------:R-:W-:-:S07]  /*4ac0*/  MOV R26, R14 ;  /* 0x0000000e001a7202 */ /* 0x000fce0000000f00 */
[----:B------:R-:W-:Y:S05]  /*4ad0*/  WARPSYNC.COLLECTIVE R15, `(.L_x_2863) ;  /* 0x000000000f087348 */ /* 0x000fea0003c00000 */
[----:B------:R0:W1:Y:S02]  /*4ae0*/  SHFL.BFLY P6, R14, R13, R12, R11 ;  /* 0x0c00000c0d0e7389 */ /* 0x00006400000c000b */
[----:B01----:R-:W-:Y:S05]  /*4af0*/  ENDCOLLECTIVE ;  /* 0x000000000000791b */ /* 0x003fea0003800000 */
.L_x_2863:
        /* <DEDUP_REMOVED lines=8> */
.L_x_2864:
[----:B------:R-:W-:Y:S01]  /*4b80*/  HFMA2 R13, -RZ, RZ, 0, 0 ;  /* 0x00000000ff0d7431 */ /* 0x000fe200000001ff */
[----:B------:R-:W-:Y:S02]  /*4b90*/  MOV R12, 0x2 ;  /* 0x00000002000c7802 */ /* 0x000fe40000000f00 */
[----:B------:R-:W-:-:S07]  /*4ba0*/  MOV R36, R14 ;  /* 0x0000000e00247202 */ /* 0x000fce0000000f00 */
[----:B------:R-:W-:Y:S05]  /*4bb0*/  WARPSYNC.COLLECTIVE R15, `(.L_x_2865) ;  /* 0x000000000f087348 */ /* 0x000fea0003c00000 */
[----:B------:R0:W1:Y:S02]  /*4bc0*/  SHFL.BFLY P6, R14, R13, R12, R11 ;  /* 0x0c00000c0d0e7389 */ /* 0x00006400000c000b */
[----:B01----:R-:W-:Y:S05]  /*4bd0*/  ENDCOLLECTIVE ;  /* 0x000000000000791b */ /* 0x003fea0003800000 */
.L_x_2865:
        /* <DEDUP_REMOVED lines=8> */
.L_x_2866:
[----:B------:R-:W-:Y:S02]  /*4c60*/  IMAD.MOV.U32 R13, RZ, RZ, RZ ;  /* 0x000000ffff0d7224 */ /* 0x000fe400078e00ff */
[----:B------:R-:W-:Y:S01]  /*4c70*/  HFMA2 R12, -RZ, RZ, 0, 1.1920928955078125e-07 ;  /* 0x00000002ff0c7431 */ /* 0x000fe200000001ff */
[----:B------:R-:W-:-:S07]  /*4c80*/  MOV R34, R14 ;  /* 0x0000000e00227202 */ /* 0x000fce0000000f00 */
[----:B------:R-:W-:Y:S05]  /*4c90*/  WARPSYNC.COLLECTIVE R15, `(.L_x_2867) ;  /* 0x000000000f087348 */ /* 0x000fea0003c00000 */
[----:B------:R0:W1:Y:S02]  /*4ca0*/  SHFL.BFLY P6, R14, R13, R12, R11 ;  /* 0x0c00000c0d0e7389 */ /* 0x00006400000c000b */
[----:B01----:R-:W-:Y:S05]  /*4cb0*/  ENDCOLLECTIVE ;  /* 0x000000000000791b */ /* 0x003fea0003800000 */
.L_x_2867:
        /* <DEDUP_REMOVED lines=8> */
.L_x_2868:
[----:B------:R-:W-:Y:S01]  /*4d40*/  HFMA2 R13, -RZ, RZ, 0, 0 ;  /* 0x00000000ff0d7431 */ /* 0x000fe200000001ff */
[----:B------:R-:W-:Y:S02]  /*4d50*/  MOV R12, 0x2 ;  /* 0x00000002000c7802 */ /* 0x000fe40000000f00 */
[----:B------:R-:W-:-:S07]  /*4d60*/  MOV R24, R14 ;  /* 0x0000000e00187202 */ /* 0x000fce0000000f00 */
[----:B------:R-:W-:Y:S05]  /*4d70*/  WARPSYNC.COLLECTIVE R15, `(.L_x_2869) ;  /* 0x000000000f087348 */ /* 0x000fea0003c00000 */
[----:B------:R0:W1:Y:S02]  /*4d80*/  SHFL.BFLY P6, R14, R13, R12, R11 ;  /* 0x0c00000c0d0e7389 */ /* 0x00006400000c000b */
[----:B01----:R-:W-:Y:S05]  /*4d90*/  ENDCOLLECTIVE ;  /* 0x000000000000791b */ /* 0x003fea0003800000 */
.L_x_2869:
        /* <DEDUP_REMOVED lines=8> */
.L_x_2870:
[----:B------:R-:W-:Y:S02]  /*4e20*/  IMAD.MOV.U32 R13, RZ, RZ, RZ ;  /* 0x000000ffff0d7224 */ /* 0x000fe400078e00ff */
[----:B------:R-:W-:Y:S01]  /*4e30*/  HFMA2 R12, -RZ, RZ, 0, 1.1920928955078125e-07 ;  /* 0x00000002ff0c7431 */ /* 0x000fe200000001ff */
[----:B------:R-:W-:-:S07]  /*4e40*/  MOV R22, R14 ;  /* 0x0000000e00167202 */ /* 0x000fce0000000f00 */
[----:B------:R-:W-:Y:S05]  /*4e50*/  WARPSYNC.COLLECTIVE R15, `(.L_x_2871) ;  /* 0x000000000f087348 */ /* 0x000fea0003c00000 */
[----:B------:R0:W1:Y:S02]  /*4e60*/  SHFL.BFLY P6, R14, R13, R12, R11 ;  /* 0x0c00000c0d0e7389 */ /* 0x00006400000c000b */
[----:B01----:R-:W-:Y:S05]  /*4e70*/  ENDCOLLECTIVE ;  /* 0x000000000000791b */ /* 0x003fea0003800000 */
.L_x_2871:
        /* <DEDUP_REMOVED lines=8> */
.L_x_2872:
[----:B------:R-:W-:Y:S01]  /*4f00*/  HFMA2 R13, -RZ, RZ, 0, 0 ;  /* 0x00000000ff0d7431 */ /* 0x000fe200000001ff */
[----:B------:R-:W-:Y:S02]  /*4f10*/  MOV R12, 0x2 ;  /* 0x00000002000c7802 */ /* 0x000fe40000000f00 */
[----:B------:R-:W-:-:S07]  /*4f20*/  MOV R20, R14 ;  /* 0x0000000e00147202 */ /* 0x000fce0000000f00 */
[----:B------:R-:W-:Y:S05]  /*4f30*/  WARPSYNC.COLLECTIVE R15, `(.L_x_2873) ;  /* 0x000000000f087348 */ /* 0x000fea0003c00000 */
[----:B------:R0:W1:Y:S02]  /*4f40*/  SHFL.BFLY P6, R14, R13, R12, R11 ;  /* 0x0c00000c0d0e7389 */ /* 0x00006400000c000b */
[----:B01----:R-:W-:Y:S05]  /*4f50*/  ENDCOLLECTIVE ;  /* 0x000000000000791b */ /* 0x003fea0003800000 */
.L_x_2873:
        /* <DEDUP_REMOVED lines=8> */
.L_x_2874:
[----:B------:R-:W-:Y:S02]  /*4fe0*/  IMAD.MOV.U32 R13, RZ, RZ, RZ ;  /* 0x000000ffff0d7224 */ /* 0x000fe400078e00ff */
[----:B------:R-:W-:Y:S01]  /*4ff0*/  HFMA2 R12, -RZ, RZ, 0, 1.1920928955078125e-07 ;  /* 0x00000002ff0c7431 */ /* 0x000fe200000001ff */
[----:B------:R-:W-:-:S07]  /*5000*/  MOV R18, R14 ;  /* 0x0000000e00127202 */ /* 0x000fce0000000f00 */
[----:B------:R-:W-:Y:S05]  /*5010*/  WARPSYNC.COLLECTIVE R15, `(.L_x_2875) ;  /* 0x000000000f087348 */ /* 0x000fea0003c00000 */
[----:B------:R0:W1:Y:S02]  /*5020*/  SHFL.BFLY P6, R14, R13, R12, R11 ;  /* 0x0c00000c0d0e7389 */ /* 0x00006400000c000b */
[----:B01----:R-:W-:Y:S05]  /*5030*/  ENDCOLLECTIVE ;  /* 0x000000000000791b */ /* 0x003fea0003800000 */
.L_x_2875:
        /* <DEDUP_REMOVED lines=8> */
.L_x_2876:
[----:B------:R-:W-:Y:S01]  /*50c0*/  HFMA2 R13, -RZ, RZ, 0, 0 ;  /* 0x00000000ff0d7431 */ /* 0x000fe200000001ff */
[----:B------:R-:W-:Y:S02]  /*50d0*/  MOV R12, 0x2 ;  /* 0x00000002000c7802 */ /* 0x000fe40000000f00 */
[----:B------:R-:W-:-:S07]  /*50e0*/  MOV R16, R14 ;  /* 0x0000000e00107202 */ /* 0x000fce0000000f00 */
[----:B------:R-:W-:Y:S05]  /*50f0*/  WARPSYNC.COLLECTIVE R15, `(.L_x_2877) ;  /* 0x000000000f087348 */ /* 0x000fea0003c00000 */
[----:B------:R0:W1:Y:S02]  /*5100*/  SHFL.BFLY P6, R14, R13, R12, R11 ;  /* 0x0c00000c0d0e7389 */ /* 0x00006400000c000b */
[----:B01----:R-:W-:Y:S05]  /*5110*/  ENDCOLLECTIVE ;  /* 0x000000000000791b */ /* 0x003fea0003800000 */
.L_x_2877:
        /* <DEDUP_REMOVED lines=8> */
.L_x_2878:
[----:B------:R-:W-:Y:S02]  /*51a0*/  IMAD.MOV.U32 R13, RZ, RZ, RZ ;  /* 0x000000ffff0d7224 */ /* 0x000fe400078e00ff */
[----:B------:R-:W-:Y:S01]  /*51b0*/  HFMA2 R12, -RZ, RZ, 0, 1.1920928955078125e-07 ;  /* 0x00000002ff0c7431 */ /* 0x000fe200000001ff */
[----:B------:R-:W-:-:S07]  /*51c0*/  MOV R10, R14 ;  /* 0x0000000e000a7202 */ /* 0x000fce0000000f00 */
[----:B------:R-:W-:Y:S05]  /*51d0*/  WARPSYNC.COLLECTIVE R15, `(.L_x_2879) ;  /* 0x000000000f087348 */ /* 0x000fea0003c00000 */
[----:B------:R0:W1:Y:S02]  /*51e0*/  SHFL.BFLY P6, R14, R13, R12, R11 ;  /* 0x0c00000c0d0e7389 */ /* 0x00006400000c000b */
[----:B01----:R-:W-:Y:S05]  /*51f0*/  ENDCOLLECTIVE ;  /* 0x000000000000791b */ /* 0x003fea0003800000 */
.L_x_2879:
        /* <DEDUP_REMOVED lines=8> */
.L_x_2880:
[----:B------:R-:W-:Y:S01]  /*5280*/  HFMA2 R13, -RZ, RZ, 0, 0 ;  /* 0x00000000ff0d7431 */ /* 0x000fe200000001ff */
[----:B------:R-:W-:Y:S02]  /*5290*/  MOV R12, 0x2 ;  /* 0x00000002000c7802 */ /* 0x000fe40000000f00 */
[----:B------:R-:W-:-:S07]  /*52a0*/  MOV R8, R14 ;  /* 0x0000000e00087202 */ /* 0x000fce0000000f00 */
[----:B------:R-:W-:Y:S05]  /*52b0*/  WARPSYNC.COLLECTIVE R15, `(.L_x_2881) ;  /* 0x000000000f087348 */ /* 0x000fea0003c00000 */
[----:B------:R0:W1:Y:S02]  /*52c0*/  SHFL.BFLY P6, R14, R13, R12, R11 ;  /* 0x0c00000c0d0e7389 */ /* 0x00006400000c000b */
[----:B01----:R-:W-:Y:S05]  /*52d0*/  ENDCOLLECTIVE ;  /* 0x000000000000791b */ /* 0x003fea0003800000 */
.L_x_2881:
        /* <DEDUP_REMOVED lines=8> */
.L_x_2882:
[----:B------:R-:W-:Y:S02]  /*5360*/  IMAD.MOV.U32 R13, RZ, RZ, RZ ;  /* 0x000000ffff0d7224 */ /* 0x000fe400078e00ff */
[----:B------:R-:W-:Y:S01]  /*5370*/  HFMA2 R12, -RZ, RZ, 0, 1.1920928955078125e-07 ;  /* 0x00000002ff0c7431 */ /* 0x000fe200000001ff */
[----:B------:R-:W-:-:S07]  /*5380*/  MOV R6, R14 ;  /* 0x0000000e00067202 */ /* 0x000fce0000000f00 */
[----:B------:R-:W-:Y:S05]  /*5390*/  WARPSYNC.COLLECTIVE R15, `(.L_x_2883) ;  /* 0x000000000f087348 */ /* 0x000fea0003c00000 */
[----:B------:R0:W1:Y:S02]  /*53a0*/  SHFL.BFLY P6, R14, R13, R12, R11 ;  /* 0x0c00000c0d0e7389 */ /* 0x00006400000c000b */
[----:B01----:R-:W-:Y:S05]  /*53b0*/  ENDCOLLECTIVE ;  /* 0x000000000000791b */ /* 0x003fea0003800000 */
.L_x_2883:
        /* <DEDUP_REMOVED lines=8> */
.L_x_2884:
[----:B------:R-:W-:Y:S01]  /*5440*/  HFMA2 R13, -RZ, RZ, 0, 0 ;  /* 0x00000000ff0d7431 */ /* 0x000fe200000001ff */
[----:B------:R-:W-:Y:S02]  /*5450*/  MOV R12, 0x2 ;  /* 0x00000002000c7802 */ /* 0x000fe40000000f00 */
[----:B------:R-:W-:-:S07]  /*5460*/  MOV R4, R14 ;  /* 0x0000000e00047202 */ /* 0x000fce0000000f00 */
[----:B------:R-:W-:Y:S05]  /*5470*/  WARPSYNC.COLLECTIVE R15, `(.L_x_2885) ;  /* 0x000000000f087348 */ /* 0x000fea0003c00000 */
[----:B------:R0:W1:Y:S02]  /*5480*/  SHFL.BFLY P6, R14, R13, R12, R11 ;  /* 0x0c00000c0d0e7389 */ /* 0x00006400000c000b */
[----:B01----:R-:W-:Y:S05]  /*5490*/  ENDCOLLECTIVE ;  /* 0x000000000000791b */ /* 0x003fea0003800000 */
.L_x_2885:
        /* <DEDUP_REMOVED lines=8> */
.L_x_2886:
[----:B------:R-:W-:Y:S02]  /*5520*/  IMAD.MOV.U32 R13, RZ, RZ, RZ ;  /* 0x000000ffff0d7224 */ /* 0x000fe400078e00ff */
[----:B------:R-:W-:Y:S01]  /*5530*/  HFMA2 R12, -RZ, RZ, 0, 1.1920928955078125e-07 ;  /* 0x00000002ff0c7431 */ /* 0x000fe200000001ff */
[----:B------:R-:W-:-:S07]  /*5540*/  MOV R2, R14 ;  /* 0x0000000e00027202 */ /* 0x000fce0000000f00 */
[----:B------:R-:W-:Y:S05]  /*5550*/  WARPSYNC.COLLECTIVE R15, `(.L_x_2887) ;  /* 0x000000000f087348 */ /* 0x000fea0003c00000 */
[----:B------:R0:W1:Y:S02]  /*5560*/  SHFL.BFLY P6, R14, R13, R12, R11 ;  /* 0x0c00000c0d0e7389 */ /* 0x00006400000c000b */
[----:B01----:R-:W-:Y:S05]  /*5570*/  ENDCOLLECTIVE ;  /* 0x000000000000791b */ /* 0x003fea0003800000 */
.L_x_2887:
        /* <DEDUP_REMOVED lines=8> */
.L_x_2888:
[----:B------:R-:W-:Y:S01]  /*5600*/  HFMA2 R13, -RZ, RZ, 0, 0 ;  /* 0x00000000ff0d7431 */ /* 0x000fe200000001ff */
[----:B------:R-:W-:Y:S02]  /*5610*/  MOV R12, 0x2 ;  /* 0x00000002000c7802 */ /* 0x000fe40000000f00 */
[----:B------:R-:W-:-:S07]  /*5620*/  MOV R29, R14 ;  /* 0x0000000e001d7202 */ /* 0x000fce0000000f00 */
[----:B------:R-:W-:Y:S05]  /*5630*/  WARPSYNC.COLLECTIVE R15, `(.L_x_2889) ;  /* 0x000000000f087348 */ /* 0x000fea0003c00000 */
[----:B------:R0:W1:Y:S02]  /*5640*/  SHFL.BFLY P6, R14, R13, R12, R11 ;  /* 0x0c00000c0d0e7389 */ /* 0x00006400000c000b */
[----:B01----:R-:W-:Y:S05]  /*5650*/  ENDCOLLECTIVE ;  /* 0x000000000000791b */ /* 0x003fea0003800000 */
.L_x_2889:
        /* <DEDUP_REMOVED lines=8> */
.L_x_2890:
[----:B------:R-:W-:Y:S02]  /*56e0*/  IMAD.MOV.U32 R13, RZ, RZ, RZ ;  /* 0x000000ffff0d7224 */ /* 0x000fe400078e00ff */
[----:B------:R-:W-:Y:S01]  /*56f0*/  HFMA2 R12, -RZ, RZ, 0, 1.1920928955078125e-07 ;  /* 0x00000002ff0c7431 */ /* 0x000fe200000001ff */
[----:B------:R-:W-:-:S07]  /*5700*/  MOV R35, R14 ;  /* 0x0000000e00237202 */ /* 0x000fce0000000f00 */
[----:B------:R-:W-:Y:S05]  /*5710*/  WARPSYNC.COLLECTIVE R15, `(.L_x_2891) ;  /* 0x000000000f087348 */ /* 0x000fea0003c00000 */
[----:B------:R0:W1:Y:S02]  /*5720*/  SHFL.BFLY P6, R14, R13, R12, R11 ;  /* 0x0c00000c0d0e7389 */ /* 0x00006400000c000b */
[----:B01----:R-:W-:Y:S05]  /*5730*/  ENDCOLLECTIVE ;  /* 0x000000000000791b */ /* 0x003fea0003800000 */
.L_x_2891:
        /* <DEDUP_REMOVED lines=8> */
.L_x_2892:
[----:B------:R-:W-:Y:S01]  /*57c0*/  HFMA2 R13, -RZ, RZ, 0, 0 ;  /* 0x00000000ff0d7431 */ /* 0x000fe200000001ff */
[----:B------:R-:W-:Y:S02]  /*57d0*/  MOV R12, 0x2 ;  /* 0x00000002000c7802 */ /* 0x000fe40000000f00 */
[----:B------:R-:W-:-:S07]  /*57e0*/  MOV R37, R14 ;  /* 0x0000000e00257202 */ /* 0x000fce0000000f00 */
[----:B------:R-:W-:Y:S05]  /*57f0*/  WARPSYNC.COLLECTIVE R15, `(.L_x_2893) ;  /* 0x000000000f087348 */ /* 0x000fea0003c00000 */
[----:B------:R0:W1:Y:S02]  /*5800*/  SHFL.BFLY P6, R14, R13, R12, R11 ;  /* 0x0c00000c0d0e7389 */ /* 0x00006400000c000b */
[----:B01----:R-:W-:Y:S05]  /*5810*/  ENDCOLLECTIVE ;  /* 0x000000000000791b */ /* 0x003fea0003800000 */
.L_x_2893:
        /* <DEDUP_REMOVED lines=8> */
.L_x_2894:
[----:B------:R-:W-:Y:S02]  /*58a0*/  IMAD.MOV.U32 R13, RZ, RZ, RZ ;  /* 0x000000ffff0d7224 */ /* 0x000fe400078e00ff */
[----:B------:R-:W-:Y:S01]  /*58b0*/  HFMA2 R12, -RZ, RZ, 0, 1.1920928955078125e-07 ;  /* 0x00000002ff0c7431 */ /* 0x000fe200000001ff */
[----:B------:R-:W-:-:S07]  /*58c0*/  MOV R39, R14 ;  /* 0x0000000e00277202 */ /* 0x000fce0000000f00 */
[----:B------:R-:W-:Y:S05]  /*58d0*/  WARPSYNC.COLLECTIVE R15, `(.L_x_2895) ;  /* 0x000000000f087348 */ /* 0x000fea0003c00000 */
[----:B------:R0:W1:Y:S02]  /*58e0*/  SHFL.BFLY P6, R14, R13, R12, R11 ;  /* 0x0c00000c0d0e7389 */ /* 0x00006400000c000b */
[----:B01----:R-:W-:Y:S05]  /*58f0*/  ENDCOLLECTIVE ;  /* 0x000000000000791b */ /* 0x003fea0003800000 */
.L_x_2895:
        /* <DEDUP_REMOVED lines=8> */
.L_x_2896:
[----:B------:R-:W-:Y:S01]  /*5980*/  HFMA2 R13, -RZ, RZ, 0, 0 ;  /* 0x00000000ff0d7431 */ /* 0x000fe200000001ff */
[----:B------:R-:W-:Y:S02]  /*5990*/  MOV R12, 0x2 ;  /* 0x00000002000c7802 */ /* 0x000fe40000000f00 */
[----:B------:R-:W-:-:S07]  /*59a0*/  MOV R41, R14 ;  /* 0x0000000e00297202 */ /* 0x000fce0000000f00 */
[----:B------:R-:W-:Y:S05]  /*59b0*/  WARPSYNC.COLLECTIVE R15, `(.L_x_2897) ;  /* 0x000000000f087348 */ /* 0x000fea0003c00000 */
[----:B------:R0:W1:Y:S02]  /*59c0*/  SHFL.BFLY P6, R14, R13, R12, R11 ;  /* 0x0c00000c0d0e7389 */ /* 0x00006400000c000b */
[----:B01----:R-:W-:Y:S05]  /*59d0*/  ENDCOLLECTIVE ;  /* 0x000000000000791b */ /* 0x003fea0003800000 */
.L_x_2897:
        /* <DEDUP_REMOVED lines=8> */
.L_x_2898:
[----:B------:R-:W-:Y:S02]  /*5a60*/  IMAD.MOV.U32 R13, RZ, RZ, RZ ;  /* 0x000000ffff0d7224 */ /* 0x000fe400078e00ff */
[----:B------:R-:W-:Y:S01]  /*5a70*/  HFMA2 R12, -RZ, RZ, 0, 1.1920928955078125e-07 ;  /* 0x00000002ff0c7431 */ /* 0x000fe200000001ff */
[----:B------:R-:W-:-:S07]  /*5a80*/  MOV R43, R14 ;  /* 0x0000000e002b7202 */ /* 0x000fce0000000f00 */
[----:B------:R-:W-:Y:S05]  /*5a90*/  WARPSYNC.COLLECTIVE R15, `(.L_x_2899) ;  /* 0x000000000f087348 */ /* 0x000fea0003c00000 */
[----:B------:R0:W1:Y:S02]  /*5aa0*/  SHFL.BFLY P6, R14, R13, R12, R11 ;  /* 0x0c00000c0d0e7389 */ /* 0x00006400000c000b */
[----:B01----:R-:W-:Y:S05]  /*5ab0*/  ENDCOLLECTIVE ;  /* 0x000000000000791b */ /* 0x003fea0003800000 */
.L_x_2899:
[----:B------:R-:W-:Y:S01]  /*5ac0*/  FADD.FTZ R43, R42, R43 ;  /* 0x0000002b2a2b7221 */ /* 0x000fe20000010000 */
[----:B------:R-:W-:Y:S02]  /*5ad0*/  HFMA2 R12, -RZ, RZ, 0, 5.9604644775390625e-08 ;  /* 0x00000001ff0c7431 */ /* 0x000fe400000001ff */
[----:B------:R-:W-:-:S05]  /*5ae0*/  FADD.FTZ R44, RZ, R14 ;  /* 0x0000000eff2c7221 */ /* 0x000fca0000010000 */
[----:B------:R-:W-:-:S07]  /*5af0*/  MOV R13, R44 ;  /* 0x0000002c000d7202 */ /* 0x000fce0000000f00 */
[----:B------:R-:W-:Y:S05]  /*5b00*/  WARPSYNC.COLLECTIVE R15, `(.L_x_2900) ;  /* 0x000000000f087348 */ /* 0x000fea0003c00000 */
[----:B------:R0:W1:Y:S02]  /*5b10*/  SHFL.BFLY P6, R14, R13, R12, R11 ;  /* 0x0c00000c0d0e7389 */ /* 0x00006400000c000b */
[----:B01----:R-:W-:Y:S05]  /*5b20*/  ENDCOLLECTIVE ;  /* 0x000000000000791b */ /* 0x003fea0003800000 */
.L_x_2900:
[----:B------:R-:W-:Y:S01]  /*5b30*/  MOV R13, RZ ;  /* 0x000000ff000d7202 */ /* 0x000fe20000000f00 */
[----:B------:R-:W-:Y:S02]  /*5b40*/  HFMA2 R12, -RZ, RZ, 0, 1.1920928955078125e-07 ;  /* 0x00000002ff0c7431 */ /* 0x000fe400000001ff */
[----:B------:R-:W-:-:S07]  /*5b50*/  IMAD.MOV.U32 R45, RZ, RZ, R14 ;  /* 0x000000ffff2d7224 */ /* 0x000fce00078e000e */
[----:B------:R-:W-:Y:S05]  /*5b60*/  WARPSYNC.COLLECTIVE R15, `(.L_x_2901) ;  /* 0x000000000f087348 */ /* 0x000fea0003c00000 */
[----:B------:R0:W1:Y:S02]  /*5b70*/  SHFL.BFLY P6, R14, R13, R12, R11 ;  /* 0x0c00000c0d0e7389 */ /* 0x00006400000c000b */
[----:B01----:R-:W-:Y:S05]  /*5b80*/  ENDCOLLECTIVE ;  /* 0x000000000000791b */ /* 0x003fea0003800000 */
.L_x_2901:
[----:B------:R-:W-:Y:S01]  /*5b90*/  FADD.FTZ R45, R44, R45 ;  /* 0x0000002d2c2d7221 */ /* 0x000fe20000010000 */
[----:B------:R-:W-:Y:S02]  /*5ba0*/  IMAD.MOV.U32 R12, RZ, RZ, 0x1 ;  /* 0x00000001ff0c7424 */ /* 0x000fe400078e00ff */
[----:B------:R-:W-:-:S05]  /*5bb0*/  FADD.FTZ R2, RZ, R14 ;  /* 0x0000000eff027221 */ /* 0x000fca0000010000 */
[----:B------:R-:W-:-:S07]  /*5bc0*/  MOV R13, R2 ;  /* 0x00000002000d7202 */ /* 0x000fce0000000f00 */
[----:B------:R-:W-:Y:S05]  /*5bd0*/  WARPSYNC.COLLECTIVE R15, `(.L_x_2902) ;  /* 0x000000000f087348 */ /* 0x000fea0003c00000 */
[----:B------:R0:W1:Y:S02]  /*5be0*/  SHFL.BFLY P6, R14, R13, R12, R11 ;  /* 0x0c00000c0d0e7389 */ /* 0x00006400000c000b */
[----:B01----:R-:W-:Y:S05]  /*5bf0*/  ENDCOLLECTIVE ;  /* 0x000000000000791b */ /* 0x003fea0003800000 */
.L_x_2902:
[----:B------:R-:W-:Y:S01]  /*5c00*/  HFMA2 R13, -RZ, RZ, 0, 0 ;  /* 0x00000000ff0d7431 */ /* 0x000fe200000001ff */
[----:B------:R-:W-:Y:S02]  /*5c10*/  MOV R12, 0x2 ;  /* 0x00000002000c7802 */ /* 0x000fe40000000f00 */
[----:B------:R-:W-:-:S07]  /*5c20*/  MOV R7, R14 ;  /* 0x0000000e00077202 */ /* 0x000fce0000000f00 */
[----:B------:R-:W-:Y:S05]  /*5c30*/  WARPSYNC.COLLECTIVE R15, `(.L_x_2903) ;  /* 0x000000000f087348 */ /* 0x000fea0003c00000 */
[----:B------:R0:W1:Y:S02]  /*5c40*/  SHFL.BFLY P6, R14, R13, R12, R11 ;  /* 0x0c00000c0d0e7389 */ /* 0x00006400000c000b */
[----:B01----:R-:W-:Y:S05]  /*5c50*/  ENDCOLLECTIVE ;  /* 0x000000000000791b */ /* 0x003fea0003800000 */
.L_x_2903:
        /* <DEDUP_REMOVED lines=8> */
.L_x_2904:
[----:B------:R-:W-:Y:S02]  /*5ce0*/  IMAD.MOV.U32 R13, RZ, RZ, RZ ;  /* 0x000000ffff0d7224 */ /* 0x000fe400078e00ff */
[----:B------:R-:W-:Y:S01]  /*5cf0*/  HFMA2 R12, -RZ, RZ, 0, 1.1920928955078125e-07 ;  /* 0x00000002ff0c7431 */ /* 0x000fe200000001ff */
[----:B------:R-:W-:-:S07]  /*5d00*/  MOV R38, R14 ;  /* 0x0000000e00267202 */ /* 0x000fce0000000f00 */
[----:B------:R-:W-:Y:S05]  /*5d10*/  WARPSYNC.COLLECTIVE R15, `(.L_x_2905) ;  /* 0x000000000f087348 */ /* 0x000fea0003c00000 */
[----:B------:R0:W1:Y:S02]  /*5d20*/  SHFL.BFLY P6, R14, R13, R12, R11 ;  /* 0x0c00000c0d0e7389 */ /* 0x00006400000c000b */
[----:B01----:R-:W-:Y:S05]  /*5d30*/  ENDCOLLECTIVE ;  /* 0x000000000000791b */ /* 0x003fea0003800000 */
.L_x_2905:
        /* <DEDUP_REMOVED lines=8> */
.L_x_2906:
[----:B------:R-:W-:Y:S01]  /*5dc0*/  HFMA2 R13, -RZ, RZ, 0, 0 ;  /* 0x00000000ff0d7431 */ /* 0x000fe200000001ff */
[----:B------:R-:W-:Y:S02]  /*5dd0*/  MOV R12, 0x2 ;  /* 0x00000002000c7802 */ /* 0x000fe40000000f00 */
[----:B------:R-:W-:-:S07]  /*5de0*/  MOV R42, R14 ;  /* 0x0000000e002a7202 */ /* 0x000fce0000000f00 */
[----:B------:R-:W-:Y:S05]  /*5df0*/  WARPSYNC.COLLECTIVE R15, `(.L_x_2907) ;  /* 0x000000000f087348 */ /* 0x000fea0003c00000 */
[----:B------:R0:W1:Y:S02]  /*5e00*/  SHFL.BFLY P6, R14, R13, R12, R11 ;  /* 0x0c00000c0d0e7389 */ /* 0x00006400000c000b */
[----:B01----:R-:W-:Y:S05]  /*5e10*/  ENDCOLLECTIVE ;  /* 0x000000000000791b */ /* 0x003fea0003800000 */
.L_x_2907:
        /* <DEDUP_REMOVED lines=8> */
.L_x_2908:
[----:B------:R-:W-:Y:S02]  /*5ea0*/  IMAD.MOV.U32 R13, RZ, RZ, RZ ;  /* 0x000000ffff0d7224 */ /* 0x000fe400078e00ff */
[----:B------:R-:W-:Y:S01]  /*5eb0*/  HFMA2 R12, -RZ, RZ, 0, 1.1920928955078125e-07 ;  /* 0x00000002ff0c7431 */ /* 0x000fe200000001ff */
[----:B------:R-:W-:-:S07]  /*5ec0*/  MOV R48, R14 ;  /* 0x0000000e00307202 */ /* 0x000fce0000000f00 */
[----:B------:R-:W-:Y:S05]  /*5ed0*/  WARPSYNC.COLLECTIVE R15, `(.L_x_2909) ;  /* 0x000000000f087348 */ /* 0x000fea0003c00000 */
[----:B------:R0:W1:Y:S02]  /*5ee0*/  SHFL.BFLY P6, R14, R13, R12, R11 ;  /* 0x0c00000c0d0e7389 */ /* 0x00006400000c000b */
[----:B01----:R-:W-:Y:S05]  /*5ef0*/  ENDCOLLECTIVE ;  /* 0x000000000000791b */ /* 0x003fea0003800000 */
.L_x_2909:
        /* <DEDUP_REMOVED lines=8> */
.L_x_2910:
[----:B------:R-:W-:Y:S01]  /*5f80*/  HFMA2 R13, -RZ, RZ, 0, 0 ;  /* 0x00000000ff0d7431 */ /* 0x000fe200000001ff */
[----:B------:R-:W-:Y:S02]  /*5f90*/  MOV R12, 0x2 ;  /* 0x00000002000c7802 */ /* 0x000fe40000000f00 */
[----:B------:R-:W-:-:S07]  /*5fa0*/  MOV R21, R14 ;  /* 0x0000000e00157202 */ /* 0x000fce0000000f00 */
[----:B------:R-:W-:Y:S05]  /*5fb0*/  WARPSYNC.COLLECTIVE R15, `(.L_x_2911) ;  /* 0x000000000f087348 */ /* 0x000fea0003c00000 */
[----:B------:R0:W1:Y:S02]  /*5fc0*/  SHFL.BFLY P6, R14, R13, R12, R11 ;  /* 0x0c00000c0d0e7389 */ /* 0x00006400000c000b */
[----:B01----:R-:W-:Y:S05]  /*5fd0*/  ENDCOLLECTIVE ;  /* 0x000000000000791b */ /* 0x003fea0003800000 */
.L_x_2911:
        /* <DEDUP_REMOVED lines=8> */
.L_x_2912:
[----:B------:R-:W-:Y:S02]  /*6060*/  IMAD.MOV.U32 R13, RZ, RZ, RZ ;  /* 0x000000ffff0d7224 */ /* 0x000fe400078e00ff */
[----:B------:R-:W-:Y:S01]  /*6070*/  HFMA2 R12, -RZ, RZ, 0, 1.1920928955078125e-07 ;  /* 0x00000002ff0c7431 */ /* 0x000fe200000001ff */
[----:B------:R-:W-:-:S07]  /*6080*/  MOV R50, R14 ;  /* 0x0000000e00327202 */ /* 0x000fce0000000f00 */
[----:B------:R-:W-:Y:S05]  /*6090*/  WARPSYNC.COLLECTIVE R15, `(.L_x_2913) ;  /* 0x000000000f087348 */ /* 0x000fea0003c00000 */
[----:B------:R0:W1:Y:S02]  /*60a0*/  SHFL.BFLY P6, R14, R13, R12, R11 ;  /* 0x0c00000c0d0e7389 */ /* 0x00006400000c000b */
[----:B01----:R-:W-:Y:S05]  /*60b0*/  ENDCOLLECTIVE ;  /* 0x000000000000791b */ /* 0x003fea0003800000 */
.L_x_2913:
        /* <DEDUP_REMOVED lines=8> */
.L_x_2914:
[----:B------:R-:W-:Y:S01]  /*6140*/  HFMA2 R13, -RZ, RZ, 0, 0 ;  /* 0x00000000ff0d7431 */ /* 0x000fe200000001ff */
[----:B------:R-:W-:Y:S01]  /*6150*/  MOV R12, 0x2 ;  /* 0x00000002000c7802 */ /* 0x000fe20000000f00 */
[----:B------:R-:W-:-:S07]  /*6160*/  FADD.FTZ R17, R23, R14 ;  /* 0x0000000e17117221 */ /* 0x000fce0000010000 */
[----:B------:R-:W-:Y:S05]  /*6170*/  WARPSYNC.COLLECTIVE R15, `(.L_x_2915) ;  /* 0x000000000f087348 */ /* 0x000fea0003c00000 */
[----:B------:R0:W1:Y:S02]  /*6180*/  SHFL.BFLY P6, R14, R13, R12, R11 ;  /* 0x0c00000c0d0e7389 */ /* 0x00006400000c000b */
[----:B01----:R-:W-:Y:S05]  /*6190*/  ENDCOLLECTIVE ;  /* 0x000000000000791b */ /* 0x003fea0003800000 */
.L_x_2915:
[----:B------:R-:W-:Y:S01]  /*61a0*/  HFMA2 R12, -RZ, RZ, 0, 5.9604644775390625e-08 ;  /* 0x00000001ff0c7431 */ /* 0x000fe200000001ff */
[----:B------:R-:W-:-:S05]  /*61b0*/  MOV R25, R14 ;  /* 0x0000000e00197202 */ /* 0x000fca0000000f00 */
[----:B------:R-:W-:-:S04]  /*61c0*/  FADD.FTZ R25, RZ, R25 ;  /* 0x00000019ff197221 */ /* 0x000fc80000010000 */
[----:B------:R-:W-:-:S07]  /*61d0*/  IMAD.MOV.U32 R13, RZ, RZ, R25 ;  /* 0x000000ffff0d7224 */ /* 0x000fce00078e0019 */
[----:B------:R-:W-:Y:S05]  /*61e0*/  WARPSYNC.COLLECTIVE R15, `(.L_x_2916) ;  /* 0x000000000f087348 */ /* 0x000fea0003c00000 */
[----:B------:R0:W1:Y:S02]  /*61f0*/  SHFL.BFLY P6, R14, R13, R12, R11 ;  /* 0x0c00000c0d0e7389 */ /* 0x00006400000c000b */
[----:B01----:R-:W-:Y:S05]  /*6200*/  ENDCOLLECTIVE ;  /* 0x000000000000791b */ /* 0x003fea0003800000 */
.L_x_2916:
[----:B------:R-:W-:Y:S02]  /*6210*/  HFMA2 R13, -RZ, RZ, 0, 0 ;  /* 0x00000000ff0d7431 */ /* 0x000fe400000001ff */
[----:B------:R-:W-:Y:S01]  /*6220*/  IMAD.MOV.U32 R12, RZ, RZ, 0x2 ;  /* 0x00000002ff0c7424 */ /* 0x000fe200078e00ff */
[----:B------:R-:W-:-:S07]  /*6230*/  MOV R52, R14 ;  /* 0x0000000e00347202 */ /* 0x000fce0000000f00 */
[----:B------:R-:W-:Y:S05]  /*6240*/  WARPSYNC.COLLECTIVE R15, `(.L_x_2917) ;  /* 0x000000000f087348 */ /* 0x000fea0003c00000 */
[----:B------:R0:W1:Y:S02]  /*6250*/  SHFL.BFLY P6, R14, R13, R12, R11 ;  /* 0x0c00000c0d0e7389 */ /* 0x00006400000c000b */
[----:B01----:R-:W-:Y:S05]  /*6260*/  ENDCOLLECTIVE ;  /* 0x000000000000791b */ /* 0x003fea0003800000 */
.L_x_2917:
[----:B------:R-:W-:Y:S01]  /*6270*/  FADD.FTZ R52, R25, R52 ;  /* 0x0000003419347221 */ /* 0x000fe20000010000 */
[----:B------:R-:W-:Y:S02]  /*6280*/  HFMA2 R12, -RZ, RZ, 0, 5.9604644775390625e-08 ;  /* 0x00000001ff0c7431 */ /* 0x000fe400000001ff */
[----:B------:R-:W-:-:S05]  /*6290*/  FADD.FTZ R27, RZ, R14 ;  /* 0x0000000eff1b7221 */ /* 0x000fca0000010000 */
[----:B------:R-:W-:-:S07]  /*62a0*/  MOV R13, R27 ;  /* 0x0000001b000d7202 */ /* 0x000fce0000000f00 */
[----:B------:R-:W-:Y:S05]  /*62b0*/  WARPSYNC.COLLECTIVE R15, `(.L_x_2918) ;  /* 0x000000000f087348 */ /* 0x000fea0003c00000 */
[----:B------:R0:W1:Y:S02]  /*62c0*/  SHFL.BFLY P6, R14, R13, R12, R11 ;  /* 0x0c00000c0d0e7389 */ /* 0x00006400000c000b */
[----:B01----:R-:W-:Y:S05]  /*62d0*/  ENDCOLLECTIVE ;  /* 0x000000000000791b */ /* 0x003fea0003800000 */
.L_x_2918:
[----:B------:R-:W-:Y:S02]  /*62e0*/  IMAD.MOV.U32 R13, RZ, RZ, RZ ;  /* 0x000000ffff0d7224 */ /* 0x000fe400078e00ff */
[----:B------:R-:W-:Y:S01]  /*62f0*/  HFMA2 R12, -RZ, RZ, 0, 1.1920928955078125e-07 ;  /* 0x00000002ff0c7431 */ /* 0x000fe200000001ff */
[----:B------:R-:W-:-:S07]  /*6300*/  MOV R7, R14 ;  /* 0x0000000e00077202 */ /* 0x000fce0000000f00 */
[----:B------:R-:W-:Y:S05]  /*6310*/  WARPSYNC.COLLECTIVE R15, `(.L_x_2919) ;  /* 0x000000000f087348 */ /* 0x000fea0003c00000 */
[----:B------:R0:W1:Y:S02]  /*6320*/  SHFL.BFLY P6, R14, R13, R12, R11 ;  /* 0x0c00000c0d0e7389 */ /* 0x00006400000c000b */
[----:B01----:R-:W-:Y:S05]  /*6330*/  ENDCOLLECTIVE ;  /* 0x000000000000791b */ /* 0x003fea0003800000 */
.L_x_2919:
[----:B------:R-:W-:Y:S01]  /*6340*/  FADD.FTZ R7, R27, R7 ;  /* 0x000000071b077221 */ /* 0x000fe20000010000 */
[----:B------:R-:W-:Y:S01]  /*6350*/  HFMA2 R12, -RZ, RZ, 0, 5.9604644775390625e-08 ;  /* 0x00000001ff0c7431 */ /* 0x000fe200000001ff */
[----:B------:R-:W-:-:S05]  /*6360*/  MOV R29, R14 ;  /* 0x0000000e001d7202 */ /* 0x000fca0000000f00 */
[----:B------:R-:W-:-:S07]  /*6370*/  FADD.FTZ R13, RZ, R29 ;  /* 0x0000001dff0d7221 */ /* 0x000fce0000010000 */
[----:B------:R-:W-:Y:S05]  /*6380*/  WARPSYNC.COLLECTIVE R15, `(.L_x_2920) ;  /* 0x000000000f087348 */ /* 0x000fea0003c00000 */
[----:B------:R0:W1:Y:S02]  /*6390*/  SHFL.BFLY P6, R14, R13, R12, R11 ;  /* 0x0c00000c0d0e7389 */ /* 0x00006400000c000b */
[----:B01----:R-:W-:Y:S05]  /*63a0*/  ENDCOLLECTIVE ;  /* 0x000000000000791b */ /* 0x003fea0003800000 */
.L_x_2920:
[----:B------:R-:W-:Y:S05]  /*63b0*/  BRA `(.L_x_2921) ;  /* 0xffffffcc00747947 */ /* 0x000fea000383ffff */
.L_x_2922:
        /* <DEDUP_REMOVED lines=12> */
.L_x_25635:


//--------------------- .text._ZN4vllm25paged_attention_v1_kernelIthLi192ELi32ELi128ELNS_18Fp8KVCacheDataTypeE2ELb1EEEvPT_PKS2_PKT0_S8_ifPKiSA_iPKfiiiSC_SC_iiiii --------------------------
	.section	.text._ZN4vllm25paged_attention_v1_kernelIthLi192ELi32ELi128ELNS_18Fp8KVCacheDataTypeE2ELb1EEEvPT_PKS2_PKT0_S8_ifPKiSA_iPKfiiiSC_SC_iiiii,"ax",@progbits
	.align	128
        .global         _ZN4vllm25paged_attention_v1_kernelIthLi192ELi32ELi128ELNS_18Fp8KVCacheDataTypeE2ELb1EEEvPT_PKS2_PKT0_S8_ifPKiSA_iPKfiiiSC_SC_iiiii
        .type           _ZN4vllm25paged_attention_v1_kernelIthLi192ELi32ELi128ELNS_18Fp8KVCacheDataTypeE2ELb1EEEvPT_PKS2_PKT0_S8_ifPKiSA_iPKfiiiSC_SC_iiiii,@function
        .size           _ZN4vllm25paged_attention_v1_kernelIthLi192ELi32ELi128ELNS_18Fp8KVCacheDataTypeE2ELb1EEEvPT_PKS2_PKT0_S8_ifPKiSA_iPKfiiiSC_SC_iiiii,(.L_x_25636 - _ZN4vllm25paged_attention_v1_kernelIthLi192ELi32ELi128ELNS_18Fp8KVCacheDataTypeE2ELb1EEEvPT_PKS2_PKT0_S8_ifPKiSA_iPKfiiiSC_SC_iiiii)
        .other          _ZN4vllm25paged_attention_v1_kernelIthLi192ELi32ELi128ELNS_18Fp8KVCacheDataTypeE2ELb1EEEvPT_PKS2_PKT0_S8_ifPKiSA_iPKfiiiSC_SC_iiiii,@"STO_CUDA_ENTRY STV_DEFAULT"
_ZN4vllm25paged_attention_v1_kernelIthLi192ELi32ELi128ELNS_18Fp8KVCacheDataTypeE2ELb1EEEvPT_PKS2_PKT0_S8_ifPKiSA_iPKfiiiSC_SC_iiiii:
.text._ZN4vllm25paged_attention_v1_kernelIthLi192ELi32ELi128ELNS_18Fp8KVCacheDataTypeE2ELb1EEEvPT_PKS2_PKT0_S8_ifPKiSA_iPKfiiiSC_SC_iiiii:
        /* <DEDUP_REMOVED lines=111> */
.L_x_2923:
        /* <DEDUP_REMOVED lines=25> */
.L_x_2927:
        /* <DEDUP_REMOVED lines=37> */
.L_x_2925:
[----:B------:R-:W-:Y:S05]  /*0ad0*/  BSYNC.RECONVERGENT B6 ;  /* 0x0000000000067941 */ /* 0x000fea0003800200 */
.L_x_2924:
        /* <DEDUP_REMOVED lines=12> */
.L_x_2968:
        /* <DEDUP_REMOVED lines=40> */
.L_x_2933:
        /* <DEDUP_REMOVED lines=11> */
.L_x_2932:
[----:B------:R-:W-:Y:S05]  /*0ed0*/  BSYNC.RECONVERGENT B1 ;  /* 0x0000000000017941 */ /* 0x000fea0003800200 */
.L_x_2931:
        /* <DEDUP_REMOVED lines=13> */
.L_x_2936:
        /* <DEDUP_REMOVED lines=100> */
.L_x_2935:
[----:B------:R-:W-:Y:S05]  /*15f0*/  BSYNC.RECONVERGENT B1 ;  /* 0x0000000000017941 */ /* 0x000fea0003800200 */
.L_x_2934:
        /* <DEDUP_REMOVED lines=55> */
.L_x_2938:
[----:B------:R-:W-:Y:S05]  /*1970*/  BSYNC.RECONVERGENT B1 ;  /* 0x0000000000017941 */ /* 0x000fea0003800200 */
.L_x_2937:
        /* <DEDUP_REMOVED lines=26> */
.L_x_2930:
[----:B------:R-:W-:Y:S05]  /*1b20*/  BSYNC.RECONVERGENT B0 ;  /* 0x0000000000007941 */ /* 0x000fea0003800200 */
.L_x_2929:
        /* <DEDUP_REMOVED lines=39> */
.L_x_2943:
[----:B------:R-:W0:Y:S01]  /*1da0*/  LDS R7, [R8] ;  /* 0x0000000008077984 */ /* 0x000e220000000800 */
[----:B------:R-:W-:-:S04]  /*1db0*/  IADD3 R9, PT, PT, R9, 0x1, RZ ;  /* 0x0000000109097810 */ /* 0x000fc80007ffe0ff */
[----:B------:R-:W-:Y:S01]  /*1dc0*/  ISETP.NE.AND P0, PT, R9, RZ, PT ;  /* 0x000000ff0900720c */ /* 0x000fe20003f05270 */
[----:B0-----:R-:W-:-:S05]  /*1dd0*/  FMUL.FTZ R7, R7, R2 ;  /* 0x0000000207077220 */ /* 0x001fca0000410000 */
[----:B------:R0:W-:Y:S02]  /*1de0*/  STS [R8], R7 ;  /* 0x0000000708007388 */ /* 0x0001e40000000800 */
[----:B0-----:R-:W-:-:S05]  /*1df0*/  VIADD R8, R8, 0x200 ;  /* 0x0000020008087836 */ /* 0x001fca0000000000 */
[----:B------:R-:W-:Y:S05]  /*1e00*/  @P0 BRA `(.L_x_2943) ;  /* 0xfffffffc00e40947 */ /* 0x000fea000383ffff */
.L_x_2942:
[----:B------:R-:W-:Y:S05]  /*1e10*/  BSYNC.RECONVERGENT B1 ;  /* 0x0000000000017941 */ /* 0x000fea0003800200 */
.L_x_2941:
        /* <DEDUP_REMOVED lines=13> */
.L_x_2946:
        /* <DEDUP_REMOVED lines=52> */
.L_x_2945:
[----:B------:R-:W-:Y:S05]  /*2230*/  BSYNC.RECONVERGENT B1 ;  /* 0x0000000000017941 */ /* 0x000fea0003800200 */
.L_x_2944:
        /* <DEDUP_REMOVED lines=31> */
.L_x_2948:
[----:B------:R-:W-:Y:S05]  /*2430*/  BSYNC.RECONVERGENT B1 ;  /* 0x0000000000017941 */ /* 0x000fea0003800200 */
.L_x_2947:
        /* <DEDUP_REMOVED lines=14> */
.L_x_2940:
[----:B------:R-:W-:Y:S05]  /*2520*/  BSYNC.RECONVERGENT B0 ;  /* 0x0000000000007941 */ /* 0x000fea0003800200 */
.L_x_2939:
        /* <DEDUP_REMOVED lines=29> */
.L_x_2952:
        /* <DEDUP_REMOVED lines=34> */
.L_x_2951:
        /* <DEDUP_REMOVED lines=16> */
.L_x_2950:
[----:B------:R-:W-:Y:S05]  /*2a20*/  BSYNC.RECONVERGENT B6 ;  /* 0x0000000000067941 */ /* 0x000fea0003800200 */
.L_x_2949:
        /* <DEDUP_REMOVED lines=93> */
.L_x_3017:
        /* <DEDUP_REMOVED lines=45> */
.L_x_2955:
[----:B------:R-:W-:Y:S05]  /*32d0*/  BSYNC.RECONVERGENT B0 ;  /* 0x0000000000007941 */ /* 0x000fea0003800200 */
.L_x_2954:
        /* <DEDUP_REMOVED lines=51> */
.L_x_2957:
[----:B------:R-:W-:Y:S05]  /*3610*/  BSYNC.RECONVERGENT B0 ;  /* 0x0000000000007941 */ /* 0x000fea0003800200 */
.L_x_2956:
        /* <DEDUP_REMOVED lines=27> */
.L_x_2959:
[----:B------:R-:W-:Y:S05]  /*37d0*/  BSYNC.RECONVERGENT B0 ;  /* 0x0000000000007941 */ /* 0x000fea0003800200 */
.L_x_2958:
        /* <DEDUP_REMOVED lines=51> */
.L_x_2961:
[----:B------:R-:W-:Y:S05]  /*3b10*/  BSYNC.RECONVERGENT B0 ;  /* 0x0000000000007941 */ /* 0x000fea0003800200 */
.L_x_2960:
        /* <DEDUP_REMOVED lines=10> */
[----:B------:R-:W-:Y:S01]  /*3bc0*/  UIMAD UR6, UR4, 0xc0, URZ ;  /* 0x000000c0040678a4 */ /* 0x000fe2000f8e02ff */
[----:B------:R-:W-:Y:S02]  /*3bd0*/  F2FP.F16.F32.PACK_AB R3, R3, R4 ;  /* 0x000000040303723e */ /* 0x000fe400000000ff */
[----:B------:R-:W-:Y:S02]  /*3be0*/  F2FP.F16.F32.PACK_AB R5, R5, R6 ;  /* 0x000000060505723e */ /* 0x000fe400000000ff */
[----:B------:R-:W-:-:S02]  /*3bf0*/  F2FP.F16.F32.PACK_AB R0, R0, R2 ;  /* 0x000000020000723e */ /* 0x000fc400000000ff */
[----:B------:R-:W-:Y:S02]  /*3c00*/  PRMT R6, R7, 0x7632, R6 ;  /* 0x0000763207067816 */ /* 0x000fe40000000006 */
[----:B------:R-:W-:Y:S02]  /*3c10*/  PRMT R2, R3, 0x7632, R2 ;  /* 0x0000763203027816 */ /* 0x000fe40000000002 */
[----:B------:R-:W-:Y:S02]  /*3c20*/  F2FP.F16.F32.PACK_AB R9, R10, R9 ;  /* 0x000000090a09723e */ /* 0x000fe400000000ff */
[----:B------:R-:W-:Y:S02]  /*3c30*/  F2FP.F16.F32.PACK_AB R21, R25, R21 ;  /* 0x000000151915723e */ /* 0x000fe400000000ff */
[----:B------:R-:W-:Y:S02]  /*3c40*/  PRMT R4, R0, 0x7632, R4 ;  /* 0x0000763200047816 */ /* 0x000fe40000000004 */
[----:B------:R-:W-:Y:S01]  /*3c50*/  F2FP.F16.F32.PACK_AB R17, R18, R17 ;  /* 0x000000111211723e */ /* 0x000fe200000000ff */
[----:B--2---:R-:W-:Y:S01]  /*3c60*/  UIMAD UR5, UR5, 0xc0, URZ ;  /* 0x000000c0050578a4 */ /* 0x004fe2000f8e02ff */
[----:B------:R-:W-:-:S02]  /*3c70*/  F2FP.F16.F32.PACK_AB R28, R36, R28 ;  /* 0x0000001c241c723e */ /* 0x000fc400000000ff */
[----:B------:R-:W-:Y:S02]  /*3c80*/  F2FP.F16.F32.PACK_AB R16, R27, R16 ;  /* 0x000000101b10723e */ /* 0x000fe400000000ff */
[----:B------:R-:W-:Y:S02]  /*3c90*/  F2FP.F16.F32.PACK_AB R29, R31, R29 ;  /* 0x0000001d1f1d723e */ /* 0x000fe400000000ff */
[----:B------:R-:W-:Y:S02]  /*3ca0*/  MOV R11, UR5 ;  /* 0x00000005000b7c02 */ /* 0x000fe40008000f00 */
[----:B------:R-:W-:Y:S02]  /*3cb0*/  F2FP.F16.F32.PACK_AB R20, R20, R33 ;  /* 0x000000211414723e */ /* 0x000fe400000000ff */
[----:B------:R-:W-:Y:S02]  /*3cc0*/  IADD3 R24, P0, P1, R24, UR6, R11 ;  /* 0x0000000618187c10 */ /* 0x000fe4000f91e00b */
[----:B------:R-:W-:-:S02]  /*3cd0*/  F2FP.F16.F32.PACK_AB R19, R19, R26 ;  /* 0x0000001a1313723e */ /* 0x000fc400000000ff */
        /* <DEDUP_REMOVED lines=37> */
.L_x_2926:
        /* <DEDUP_REMOVED lines=16> */
.L_x_2962:
[----:B------:R-:W-:Y:S05]  /*4030*/  EXIT ;  /* 0x000000000000794d */ /* 0x000fea0003800000 */
.L_x_2928:
[----:B------:R-:W-:Y:S02]  /*4040*/  HFMA2 R12, -RZ, RZ, 0, 9.5367431640625e-07 ;  /* 0x00000010ff0c7431 */ /* 0x000fe400000001ff */
[----:B------:R-:W-:Y:S01]  /*4050*/  IMAD.MOV.U32 R11, RZ, RZ, 0x1f ;  /* 0x0000001fff0b7424 */ /* 0x000fe200078e00ff */
[----:B------:R-:W-:-:S07]  /*4060*/  MOV R15, 0xffffffff ;  /* 0xffffffff000f7802 */ /* 0x000fce0000000f00 */
[----:B------:R-:W-:Y:S05]  /*4070*/  WARPSYNC.COLLECTIVE R15, `(.L_x_2963) ;  /* 0x000000000f087348 */ /* 0x000fea0003c00000 */
[----:B------:R0:W1:Y:S02]  /*4080*/  SHFL.BFLY P6, R14, R13, R12, R11 ;  /* 0x0c00000c0d0e7389 */ /* 0x00006400000c000b */
[----:B01----:R-:W-:Y:S05]  /*4090*/  ENDCOLLECTIVE ;  /* 0x000000000000791b */ /* 0x003fea0003800000 */
.L_x_2963:
[----:B------:R-:W-:Y:S01]  /*40a0*/  IMAD.MOV.U32 R12, RZ, RZ, 0x8 ;  /* 0x00000008ff0c7424 */ /* 0x000fe200078e00ff */
[----:B------:R-:W-:-:S04]  /*40b0*/  FMNMX.FTZ R0, R14, -3.40282346638528859812e+38, !PT ;  /* 0xff7fffff0e007809 */ /* 0x000fc80007810000 */
[----:B------:R-:W-:-:S07]  /*40c0*/  MOV R13, R0 ;  /* 0x00000000000d7202 */ /* 0x000fce0000000f00 */
[----:B------:R-:W-:Y:S05]  /*40d0*/  WARPSYNC.COLLECTIVE R15, `(.L_x_2964) ;  /* 0x000000000f087348 */ /* 0x000fea0003c00000 */
[----:B------:R0:W1:Y:S02]  /*40e0*/  SHFL.BFLY P6, R14, R13, R12, R11 ;  /* 0x0c00000c0d0e7389 */ /* 0x00006400000c000b */
[----:B01----:R-:W-:Y:S05]  /*40f0*/  ENDCOLLECTIVE ;  /* 0x000000000000791b */ /* 0x003fea0003800000 */
.L_x_2964:
[----:B------:R-:W-:Y:S01]  /*4100*/  HFMA2 R12, -RZ, RZ, 0, 2.384185791015625e-07 ;  /* 0x00000004ff0c7431 */ /* 0x000fe200000001ff */
[----:B------:R-:W-:-:S04]  /*4110*/  FMNMX.FTZ R2, R0, R14, !PT ;  /* 0x0000000e00027209 */ /* 0x000fc80007810000 */
[----:B------:R-:W-:-:S07]  /*4120*/  MOV R13, R2 ;  /* 0x00000002000d7202 */ /* 0x000fce0000000f00 */
[----:B------:R-:W-:Y:S05]  /*4130*/  WARPSYNC.COLLECTIVE R15, `(.L_x_2965) ;  /* 0x000000000f087348 */ /* 0x000fea0003c00000 */
[----:B------:R0:W1:Y:S02]  /*4140*/  SHFL.BFLY P6, R14, R13, R12, R11 ;  /* 0x0c00000c0d0e7389 */ /* 0x00006400000c000b */
[----:B01----:R-:W-:Y:S05]  /*4150*/  ENDCOLLECTIVE ;  /* 0x000000000000791b */ /* 0x003fea0003800000 */
.L_x_2965:
[----:B------:R-:W-:Y:S02]  /*4160*/  MOV R12, 0x2 ;  /* 0x00000002000c7802 */ /* 0x000fe40000000f00 */
[----:B------:R-:W-:-:S05]  /*4170*/  FMNMX.FTZ R3, R2, R14, !PT ;  /* 0x0000000e02037209 */ /* 0x000fca0007810000 */
[----:B------:R-:W-:-:S07]  /*4180*/  IMAD.MOV.U32 R13, RZ, RZ, R3 ;  /* 0x000000ffff0d7224 */ /* 0x000fce00078e0003 */
[----:B------:R-:W-:Y:S05]  /*4190*/  WARPSYNC.COLLECTIVE R15, `(.L_x_2966) ;  /* 0x000000000f087348 */ /* 0x000fea0003c00000 */
[----:B------:R0:W1:Y:S02]  /*41a0*/  SHFL.BFLY P6, R14, R13, R12, R11 ;  /* 0x0c00000c0d0e7389 */ /* 0x00006400000c000b */
[----:B01----:R-:W-:Y:S05]  /*41b0*/  ENDCOLLECTIVE ;  /* 0x000000000000791b */ /* 0x003fea0003800000 */
.L_x_2966:
[----:B------:R-:W-:Y:S01]  /*41c0*/  IMAD.MOV.U32 R12, RZ, RZ, 0x1 ;  /* 0x00000001ff0c7424 */ /* 0x000fe200078e00ff */
[----:B------:R-:W-:-:S04]  /*41d0*/  FMNMX.FTZ R4, R3, R14, !PT ;  /* 0x0000000e03047209 */ /* 0x000fc80007810000 */
[----:B------:R-:W-:-:S07]  /*41e0*/  MOV R13, R4 ;  /* 0x00000004000d7202 */ /* 0x000fce0000000f00 */
[----:B------:R-:W-:Y:S05]  /*41f0*/  WARPSYNC.COLLECTIVE R15, `(.L_x_2967) ;  /* 0x000000000f087348 */ /* 0x000fea0003c00000 */
[----:B------:R0:W1:Y:S02]  /*4200*/  SHFL.BFLY P6, R14, R13, R12, R11 ;  /* 0x0c00000c0d0e7389 */ /* 0x00006400000c000b */
[----:B01----:R-:W-:Y:S05]  /*4210*/  ENDCOLLECTIVE ;  /* 0x000000000000791b */ /* 0x003fea0003800000 */
.L_x_2967:
[----:B------:R-:W-:Y:S05]  /*4220*/  BRA `(.L_x_2968) ;  /* 0xffffffc8005c7947 */ /* 0x000fea000383ffff */
.L_x_2953:
[----:B------:R-:W-:Y:S01]  /*4230*/  HFMA2 R13, -RZ, RZ, 0, 0 ;  /* 0x00000000ff0d7431 */ /* 0x000fe200000001ff */
[----:B------:R-:W-:Y:S01]  /*4240*/  MOV R12, 0x2 ;  /* 0x00000002000c7802 */ /* 0x000fe20000000f00 */
[----:B-1----:R-:W-:Y:S01]  /*4250*/  IMAD.MOV.U32 R11, RZ, RZ, 0x1f ;  /* 0x0000001fff0b7424 */ /* 0x002fe200078e00ff */
[----:B------:R-:W-:-:S07]  /*4260*/  MOV R15, 0xffffffff ;  /* 0xffffffff000f7802 */ /* 0x000fce0000000f00 */
[----:B0-----:R-:W-:Y:S05]  /*4270*/  WARPSYNC.COLLECTIVE R15, `(.L_x_2969) ;  /* 0x000000000f087348 */ /* 0x001fea0003c00000 */
[----:B------:R1:W2:Y:S02]  /*4280*/  SHFL.BFLY P6, R14, R13, R12, R11 ;  /* 0x0c00000c0d0e7389 */ /* 0x0002a400000c000b */
[----:B012---:R-:W-:Y:S05]  /*4290*/  ENDCOLLECTIVE ;  /* 0x000000000000791b */ /* 0x007fea0003800000 */
.L_x_2969:
[----:B------:R-:W-:Y:S01]  /*42a0*/  HFMA2 R12, -RZ, RZ, 0, 5.9604644775390625e-08 ;  /* 0x00000001ff0c7431 */ /* 0x000fe200000001ff */
[----:B------:R-:W-:-:S05]  /*42b0*/  MOV R37, R14 ;  /* 0x0000000e00257202 */ /* 0x000fca0000000f00 */
[----:B------:R-:W-:-:S04]  /*42c0*/  FADD.FTZ R37, RZ, R37 ;  /* 0x00000025ff257221 */ /* 0x000fc80000010000 */
[----:B------:R-:W-:-:S07]  /*42d0*/  IMAD.MOV.U32 R13, RZ, RZ, R37 ;  /* 0x000000ffff0d7224 */ /* 0x000fce00078e0025 */
[----:B------:R-:W-:Y:S05]  /*42e0*/  WARPSYNC.COLLECTIVE R15, `(.L_x_2970) ;  /* 0x000000000f087348 */ /* 0x000fea0003c00000 */
[----:B------:R0:W1:Y:S02]  /*42f0*/  SHFL.BFLY P6, R14, R13, R12, R11 ;  /* 0x0c00000c0d0e7389 */ /* 0x00006400000c000b */
[----:B01----:R-:W-:Y:S05]  /*4300*/  ENDCOLLECTIVE ;  /* 0x000000000000791b */ /* 0x003fea0003800000 */
.L_x_2970:
[----:B------:R-:W-:Y:S02]  /*4310*/  HFMA2 R13, -RZ, RZ, 0, 0 ;  /* 0x00000000ff0d7431 */ /* 0x000fe400000001ff */
[----:B------:R-:W-:Y:S01]  /*4320*/  IMAD.MOV.U32 R12, RZ, RZ, 0x2 ;  /* 0x00000002ff0c7424 */ /* 0x000fe200078e00ff */
[----:B------:R-:W-:-:S07]  /*4330*/  MOV R8, R14 ;  /* 0x0000000e00087202 */ /* 0x000fce0000000f00 */
[----:B------:R-:W-:Y:S05]  /*4340*/  WARPSYNC.COLLECTIVE R15, `(.L_x_2971) ;  /* 0x000000000f087348 */ /* 0x000fea0003c00000 */
[----:B------:R0:W1:Y:S02]  /*4350*/  SHFL.BFLY P6, R14, R13, R12, R11 ;  /* 0x0c00000c0d0e7389 */ /* 0x00006400000c000b */
[----:B01----:R-:W-:Y:S05]  /*4360*/  ENDCOLLECTIVE ;  /* 0x000000000000791b */ /* 0x003fea0003800000 */
.L_x_2971:
        /* <DEDUP_REMOVED lines=8> */
.L_x_2972:
[----:B------:R-:W-:Y:S01]  /*43f0*/  MOV R13, RZ ;  /* 0x000000ff000d7202 */ /* 0x000fe20000000f00 */
[----:B------:R-:W-:Y:S02]  /*4400*/  HFMA2 R12, -RZ, RZ, 0, 1.1920928955078125e-07 ;  /* 0x00000002ff0c7431 */ /* 0x000fe400000001ff */
[----:B------:R-:W-:-:S07]  /*4410*/  IMAD.MOV.U32 R7, RZ, RZ, R14 ;  /* 0x000000ffff077224 */ /* 0x000fce00078e000e */
[----:B------:R-:W-:Y:S05]  /*4420*/  WARPSYNC.COLLECTIVE R15, `(.L_x_2973) ;  /* 0x000000000f087348 */ /* 0x000fea0003c00000 */
[----:B------:R0:W1:Y:S02]  /*4430*/  SHFL.BFLY P6, R14, R13, R12, R11 ;  /* 0x0c00000c0d0e7389 */ /* 0x00006400000c000b */
[----:B01----:R-:W-:Y:S05]  /*4440*/  ENDCOLLECTIVE ;  /* 0x000000000000791b */ /* 0x003fea0003800000 */
.L_x_2973:
        /* <DEDUP_REMOVED lines=8> */
.L_x_2974:
[----:B------:R-:W-:Y:S02]  /*44d0*/  HFMA2 R13, -RZ, RZ, 0, 0 ;  /* 0x00000000ff0d7431 */ /* 0x000fe400000001ff */
[----:B------:R-:W-:Y:S01]  /*44e0*/  IMAD.MOV.U32 R12, RZ, RZ, 0x2 ;  /* 0x00000002ff0c7424 */ /* 0x000fe200078e00ff */
[----:B------:R-:W-:-:S07]  /*44f0*/  MOV R35, R14 ;  /* 0x0000000e00237202 */ /* 0x000fce0000000f00 */
[----:B------:R-:W-:Y:S05]  /*4500*/  WARPSYNC.COLLECTIVE R15, `(.L_x_2975) ;  /* 0x000000000f087348 */ /* 0x000fea0003c00000 */
[----:B------:R0:W1:Y:S02]  /*4510*/  SHFL.BFLY P6, R14, R13, R12, R11 ;  /* 0x0c00000c0d0e7389 */ /* 0x00006400000c000b */
[----:B01----:R-:W-:Y:S05]  /*4520*/  ENDCOLLECTIVE ;  /* 0x000000000000791b */ /* 0x003fea0003800000 */
.L_x_2975:
        /* <DEDUP_REMOVED lines=8> */
.L_x_2976:
[----:B------:R-:W-:Y:S01]  /*45b0*/  MOV R13, RZ ;  /* 0x000000ff000d7202 */ /* 0x000fe20000000f00 */
[----:B------:R-:W-:Y:S02]  /*45c0*/  HFMA2 R12, -RZ, RZ, 0, 1.1920928955078125e-07 ;  /* 0x00000002ff0c7431 */ /* 0x000fe400000001ff */
[----:B------:R-:W-:-:S07]  /*45d0*/  IMAD.MOV.U32 R32, RZ, RZ, R14 ;  /* 0x000000ffff207224 */ /* 0x000fce00078e000e */
[----:B------:R-:W-:Y:S05]  /*45e0*/  WARPSYNC.COLLECTIVE R15, `(.L_x_2977) ;  /* 0x000000000f087348 */ /* 0x000fea0003c00000 */
[----:B------:R0:W1:Y:S02]  /*45f0*/  SHFL.BFLY P6, R14, R13, R12, R11 ;  /* 0x0c00000c0d0e7389 */ /* 0x00006400000c000b */
[----:B01----:R-:W-:Y:S05]  /*4600*/  ENDCOLLECTIVE ;  /* 0x000000000000791b */ /* 0x003fea0003800000 */
.L_x_2977:
        /* <DEDUP_REMOVED lines=8> */
.L_x_2978:
[----:B------:R-:W-:Y:S02]  /*4690*/  HFMA2 R13, -RZ, RZ, 0, 0 ;  /* 0x00000000ff0d7431 */ /* 0x000fe400000001ff */
[----:B------:R-:W-:Y:S01]  /*46a0*/  IMAD.MOV.U32 R12, RZ, RZ, 0x2 ;  /* 0x00000002ff0c7424 */ /* 0x000fe200078e00ff */
[----:B------:R-:W-:-:S07]  /*46b0*/  MOV R33, R14 ;  /* 0x0000000e00217202 */ /* 0x000fce0000000f00 */
[----:B------:R-:W-:Y:S05]  /*46c0*/  WARPSYNC.COLLECTIVE R15, `(.L_x_2979) ;  /* 0x000000000f087348 */ /* 0x000fea0003c00000 */
[----:B------:R0:W1:Y:S02]  /*46d0*/  SHFL.BFLY P6, R14, R13, R12, R11 ;  /* 0x0c00000c0d0e7389 */ /* 0x00006400000c000b */
[----:B01----:R-:W-:Y:S05]  /*46e0*/  ENDCOLLECTIVE ;  /* 0x000000000000791b */ /* 0x003fea0003800000 */
.L_x_2979:
        /* <DEDUP_REMOVED lines=8> */
.L_x_2980:
[----:B------:R-:W-:Y:S01]  /*4770*/  MOV R13, RZ ;  /* 0x000000ff000d7202 */ /* 0x000fe20000000f00 */
[----:B------:R-:W-:Y:S02]  /*4780*/  HFMA2 R12, -RZ, RZ, 0, 1.1920928955078125e-07 ;  /* 0x00000002ff0c7431 */ /* 0x000fe400000001ff */
[----:B------:R-:W-:-:S07]  /*4790*/  IMAD.MOV.U32 R28, RZ, RZ, R14 ;  /* 0x000000ffff1c7224 */ /* 0x000fce00078e000e */
[----:B------:R-:W-:Y:S05]  /*47a0*/  WARPSYNC.COLLECTIVE R15, `(.L_x_2981) ;  /* 0x000000000f087348 */ /* 0x000fea0003c00000 */
[----:B------:R0:W1:Y:S02]  /*47b0*/  SHFL.BFLY P6, R14, R13, R12, R11 ;  /* 0x0c00000c0d0e7389 */ /* 0x00006400000c000b */
[----:B01----:R-:W-:Y:S05]  /*47c0*/  ENDCOLLECTIVE ;  /* 0x000000000000791b */ /* 0x003fea0003800000 */
.L_x_2981:
        /* <DEDUP_REMOVED lines=8> */
.L_x_2982:
[----:B------:R-:W-:Y:S02]  /*4850*/  HFMA2 R13, -RZ, RZ, 0, 0 ;  /* 0x00000000ff0d7431 */ /* 0x000fe400000001ff */
[----:B------:R-:W-:Y:S01]  /*4860*/  IMAD.MOV.U32 R12, RZ, RZ, 0x2 ;  /* 0x00000002ff0c7424 */ /* 0x000fe200078e00ff */
[----:B------:R-:W-:-:S07]  /*4870*/  MOV R31, R14 ;  /* 0x0000000e001f7202 */ /* 0x000fce0000000f00 */
[----:B------:R-:W-:Y:S05]  /*4880*/  WARPSYNC.COLLECTIVE R15, `(.L_x_2983) ;  /* 0x000000000f087348 */ /* 0x000fea0003c00000 */
[----:B------:R0:W1:Y:S02]  /*4890*/  SHFL.BFLY P6, R14, R13, R12, R11 ;  /* 0x0c00000c0d0e7389 */ /* 0x00006400000c000b */
[----:B01----:R-:W-:Y:S05]  /*48a0*/  ENDCOLLECTIVE ;  /* 0x000000000000791b */ /* 0x003fea0003800000 */
.L_x_2983:
        /* <DEDUP_REMOVED lines=8> */
.L_x_2984:
[----:B------:R-:W-:Y:S01]  /*4930*/  MOV R13, RZ ;  /* 0x000000ff000d7202 */ /* 0x000fe20000000f00 */
[----:B------:R-:W-:Y:S02]  /*4940*/  HFMA2 R12, -RZ, RZ, 0, 1.1920928955078125e-07 ;  /* 0x00000002ff0c7431 */ /* 0x000fe400000001ff */
[----:B------:R-:W-:-:S07]  /*4950*/  IMAD.MOV.U32 R29, RZ, RZ, R14 ;  /* 0x000000ffff1d7224 */ /* 0x000fce00078e000e */
[----:B------:R-:W-:Y:S05]  /*4960*/  WARPSYNC.COLLECTIVE R15, `(.L_x_2985) ;  /* 0x000000000f087348 */ /* 0x000fea0003c00000 */
[----:B------:R0:W1:Y:S02]  /*4970*/  SHFL.BFLY P6, R14, R13, R12, R11 ;  /* 0x0c00000c0d0e7389 */ /* 0x00006400000c000b */
[----:B01----:R-:W-:Y:S05]  /*4980*/  ENDCOLLECTIVE ;  /* 0x000000000000791b */ /* 0x003fea0003800000 */
.L_x_2985:
        /* <DEDUP_REMOVED lines=8> */
.L_x_2986:
[----:B------:R-:W-:Y:S02]  /*4a10*/  HFMA2 R13, -RZ, RZ, 0, 0 ;  /* 0x00000000ff0d7431 */ /* 0x000fe400000001ff */
[----:B------:R-:W-:Y:S01]  /*4a20*/  IMAD.MOV.U32 R12, RZ, RZ, 0x2 ;  /* 0x00000002ff0c7424 */ /* 0x000fe200078e00ff */
[----:B------:R-:W-:-:S07]  /*4a30*/  MOV R16, R14 ;  /* 0x0000000e00107202 */ /* 0x000fce0000000f00 */
[----:B------:R-:W-:Y:S05]  /*4a40*/  WARPSYNC.COLLECTIVE R15, `(.L_x_2987) ;  /* 0x000000000f087348 */ /* 0x000fea0003c00000 */
[----:B------:R0:W1:Y:S02]  /*4a50*/  SHFL.BFLY P6, R14, R13, R12, R11 ;  /* 0x0c00000c0d0e7389 */ /* 0x00006400000c000b */
[----:B01----:R-:W-:Y:S05]  /*4a60*/  ENDCOLLECTIVE ;  /* 0x000000000000791b */ /* 0x003fea0003800000 */
.L_x_2987:
        /* <DEDUP_REMOVED lines=8> */
.L_x_2988:
[----:B------:R-:W-:Y:S01]  /*4af0*/  MOV R13, RZ ;  /* 0x000000ff000d7202 */ /* 0x000fe20000000f00 */
[----:B------:R-:W-:Y:S02]  /*4b00*/  HFMA2 R12, -RZ, RZ, 0, 1.1920928955078125e-07 ;  /* 0x00000002ff0c7431 */ /* 0x000fe400000001ff */
[----:B------:R-:W-:-:S07]  /*4b10*/  IMAD.MOV.U32 R27, RZ, RZ, R14 ;  /* 0x000000ffff1b7224 */ /* 0x000fce00078e000e */
[----:B------:R-:W-:Y:S05]  /*4b20*/  WARPSYNC.COLLECTIVE R15, `(.L_x_2989) ;  /* 0x000000000f087348 */ /* 0x000fea0003c00000 */
[----:B------:R0:W1:Y:S02]  /*4b30*/  SHFL.BFLY P6, R14, R13, R12, R11 ;  /* 0x0c00000c0d0e7389 */ /* 0x00006400000c000b */
[----:B01----:R-:W-:Y:S05]  /*4b40*/  ENDCOLLECTIVE ;  /* 0x000000000000791b */ /* 0x003fea0003800000 */
.L_x_2989:
        /* <DEDUP_REMOVED lines=8> */
.L_x_2990:
[----:B------:R-:W-:Y:S02]  /*4bd0*/  HFMA2 R13, -RZ, RZ, 0, 0 ;  /* 0x00000000ff0d7431 */ /* 0x000fe400000001ff */
[----:B------:R-:W-:Y:S01]  /*4be0*/  IMAD.MOV.U32 R12, RZ, RZ, 0x2 ;  /* 0x00000002ff0c7424 */ /* 0x000fe200078e00ff */
[----:B------:R-:W-:-:S07]  /*4bf0*/  MOV R20, R14 ;  /* 0x0000000e00147202 */ /* 0x000fce0000000f00 */
[----:B------:R-:W-:Y:S05]  /*4c00*/  WARPSYNC.COLLECTIVE R15, `(.L_x_2991) ;  /* 0x000000000f087348 */ /* 0x000fea0003c00000 */
[----:B------:R0:W1:Y:S02]  /*4c10*/  SHFL.BFLY P6, R14, R13, R12, R11 ;  /* 0x0c00000c0d0e7389 */ /* 0x00006400000c000b */
[----:B01----:R-:W-:Y:S05]  /*4c20*/  ENDCOLLECTIVE ;  /* 0x000000000000791b */ /* 0x003fea0003800000 */
.L_x_2991:
        /* <DEDUP_REMOVED lines=8> */
.L_x_2992:
[----:B------:R-:W-:Y:S01]  /*4cb0*/  MOV R13, RZ ;  /* 0x000000ff000d7202 */ /* 0x000fe20000000f00 */
[----:B------:R-:W-:Y:S02]  /*4cc0*/  HFMA2 R12, -RZ, RZ, 0, 1.1920928955078125e-07 ;  /* 0x00000002ff0c7431 */ /* 0x000fe400000001ff */
[----:B------:R-:W-:-:S07]  /*4cd0*/  IMAD.MOV.U32 R19, RZ, RZ, R14 ;  /* 0x000000ffff137224 */ /* 0x000fce00078e000e */
[----:B------:R-:W-:Y:S05]  /*4ce0*/  WARPSYNC.COLLECTIVE R15, `(.L_x_2993) ;  /* 0x000000000f087348 */ /* 0x000fea0003c00000 */
[----:B------:R0:W1:Y:S02]  /*4cf0*/  SHFL.BFLY P6, R14, R13, R12, R11 ;  /* 0x0c00000c0d0e7389 */ /* 0x00006400000c000b */
[----:B01----:R-:W-:Y:S05]  /*4d00*/  ENDCOLLECTIVE ;  /* 0x000000000000791b */ /* 0x003fea0003800000 */
.L_x_2993:
        /* <DEDUP_REMOVED lines=8> */
.L_x_2994:
[----:B------:R-:W-:Y:S02]  /*4d90*/  HFMA2 R13, -RZ, RZ, 0, 0 ;  /* 0x00000000ff0d7431 */ /* 0x000fe400000001ff */
[----:B------:R-:W-:Y:S01]  /*4da0*/  IMAD.MOV.U32 R12, RZ, RZ, 0x2 ;  /* 0x00000002ff0c7424 */ /* 0x000fe200078e00ff */
[----:B------:R-:W-:-:S07]  /*4db0*/  MOV R30, R14 ;  /* 0x0000000e001e7202 */ /* 0x000fce0000000f00 */
[----:B------:R-:W-:Y:S05]  /*4dc0*/  WARPSYNC.COLLECTIVE R15, `(.L_x_2995) ;  /* 0x000000000f087348 */ /* 0x000fea0003c00000 */
[----:B------:R0:W1:Y:S02]  /*4dd0*/  SHFL.BFLY P6, R14, R13, R12, R11 ;  /* 0x0c00000c0d0e7389 */ /* 0x00006400000c000b */
[----:B01----:R-:W-:Y:S05]  /*4de0*/  ENDCOLLECTIVE ;  /* 0x000000000000791b */ /* 0x003fea0003800000 */
.L_x_2995:
[----:B------:R-:W-:Y:S01]  /*4df0*/  FADD.FTZ R21, R21, R30 ;  /* 0x0000001e15157221 */ /* 0x000fe20000010000 */
[----:B------:R-:W-:Y:S02]  /*4e00*/  HFMA2 R12, -RZ, RZ, 0, 5.9604644775390625e-08 ;  /* 0x00000001ff0c7431 */ /* 0x000fe400000001ff */
[----:B------:R-:W-:-:S05]  /*4e10*/  FADD.FTZ R25, RZ, R14 ;  /* 0x0000000eff197221 */ /* 0x000fca0000010000 */
[----:B------:R-:W-:-:S07]  /*4e20*/  MOV R13, R25 ;  /* 0x00000019000d7202 */ /* 0x000fce0000000f00 */
[----:B------:R-:W-:Y:S05]  /*4e30*/  WARPSYNC.COLLECTIVE R15, `(.L_x_2996) ;  /* 0x000000000f087348 */ /* 0x000fea0003c00000 */
[----:B------:R0:W1:Y:S02]  /*4e40*/  SHFL.BFLY P6, R14, R13, R12, R11 ;  /* 0x0c00000c0d0e7389 */ /* 0x00006400000c000b */
[----:B01----:R-:W-:Y:S05]  /*4e50*/  ENDCOLLECTIVE ;  /* 0x000000000000791b */ /* 0x003fea0003800000 */
.L_x_2996:
[----:B------:R-:W-:Y:S02]  /*4e60*/  IMAD.MOV.U32 R13, RZ, RZ, RZ ;  /* 0x000000ffff0d7224 */ /* 0x000fe400078e00ff */
[----:B------:R-:W-:Y:S01]  /*4e70*/  HFMA2 R12, -RZ, RZ, 0, 1.1920928955078125e-07 ;  /* 0x00000002ff0c7431 */ /* 0x000fe200000001ff */
[----:B------:R-:W-:-:S07]  /*4e80*/  MOV R26, R14 ;  /* 0x0000000e001a7202 */ /* 0x000fce0000000f00 */
[----:B------:R-:W-:Y:S05]  /*4e90*/  WARPSYNC.COLLECTIVE R15, `(.L_x_2997) ;  /* 0x000000000f087348 */ /* 0x000fea0003c00000 */
[----:B------:R0:W1:Y:S02]  /*4ea0*/  SHFL.BFLY P6, R14, R13, R12, R11 ;  /* 0x0c00000c0d0e7389 */ /* 0x00006400000c000b */
[----:B01----:R-:W-:Y:S05]  /*4eb0*/  ENDCOLLECTIVE ;  /* 0x000000000000791b */ /* 0x003fea0003800000 */
.L_x_2997:
[----:B------:R-:W-:Y:S01]  /*4ec0*/  FADD.FTZ R25, R25, R26 ;  /* 0x0000001a19197221 */ /* 0x000fe20000010000 */
[----:B------:R-:W-:Y:S02]  /*4ed0*/  HFMA2 R12, -RZ, RZ, 0, 5.9604644775390625e-08 ;  /* 0x00000001ff0c7431 */ /* 0x000fe400000001ff */
[----:B------:R-:W-:-:S05]  /*4ee0*/  FADD.FTZ R28, RZ, R14 ;  /* 0x0000000eff1c7221 */ /* 0x000fca0000010000 */
[----:B------:R-:W-:-:S07]  /*4ef0*/  MOV R13, R28 ;  /* 0x0000001c000d7202 */ /* 0x000fce0000000f00 */
[----:B------:R-:W-:Y:S05]  /*4f00*/  WARPSYNC.COLLECTIVE R15, `(.L_x_2998) ;  /* 0x000000000f087348 */ /* 0x000fea0003c00000 */
[----:B------:R0:W1:Y:S02]  /*4f10*/  SHFL.BFLY P6, R14, R13, R12, R11 ;  /* 0x0c00000c0d0e7389 */ /* 0x00006400000c000b */
[----:B01----:R-:W-:Y:S05]  /*4f20*/  ENDCOLLECTIVE ;  /* 0x000000000000791b */ /* 0x003fea0003800000 */
.L_x_2998:
[----:B------:R-:W-:Y:S01]  /*4f30*/  MOV R13, RZ ;  /* 0x000000ff000d7202 */ /* 0x000fe20000000f00 */
[----:B------:R-:W-:Y:S02]  /*4f40*/  HFMA2 R12, -RZ, RZ, 0, 1.1920928955078125e-07 ;  /* 0x00000002ff0c7431 */ /* 0x000fe400000001ff */
[----:B------:R-:W-:-:S07]  /*4f50*/  IMAD.MOV.U32 R31, RZ, RZ, R14 ;  /* 0x000000ffff1f7224 */ /* 0x000fce00078e000e */
[----:B------:R-:W-:Y:S05]  /*4f60*/  WARPSYNC.COLLECTIVE R15, `(.L_x_2999) ;  /* 0x000000000f087348 */ /* 0x000fea0003c00000 */
[----:B------:R0:W1:Y:S02]  /*4f70*/  SHFL.BFLY P6, R14, R13, R12, R11 ;  /* 0x0c00000c0d0e7389 */ /* 0x00006400000c000b */
[----:B01----:R-:W-:Y:S05]  /*4f80*/  ENDCOLLECTIVE ;  /* 0x000000000000791b */ /* 0x003fea0003800000 */
.L_x_2999:
        /* <DEDUP_REMOVED lines=8> */
.L_x_3000:
[----:B------:R-:W-:Y:S02]  /*5010*/  HFMA2 R13, -RZ, RZ, 0, 0 ;  /* 0x00000000ff0d7431 */ /* 0x000fe400000001ff */
[----:B------:R-:W-:Y:S01]  /*5020*/  IMAD.MOV.U32 R12, RZ, RZ, 0x2 ;  /* 0x00000002ff0c7424 */ /* 0x000fe200078e00ff */
[----:B------:R-:W-:-:S07]  /*5030*/  MOV R36, R14 ;  /* 0x0000000e00247202 */ /* 0x000fce0000000f00 */
[----:B------:R-:W-:Y:S05]  /*5040*/  WARPSYNC.COLLECTIVE R15, `(.L_x_3001) ;  /* 0x000000000f087348 */ /* 0x000fea0003c00000 */
[----:B------:R0:W1:Y:S02]  /*5050*/  SHFL.BFLY P6, R14, R13, R12, R11 ;  /* 0x0c00000c0d0e7389 */ /* 0x00006400000c000b */
[----:B01----:R-:W-:Y:S05]  /*5060*/  ENDCOLLECTIVE ;  /* 0x000000000000791b */ /* 0x003fea0003800000 */
.L_x_3001:
        /* <DEDUP_REMOVED lines=8> */
.L_x_3002:
[----:B------:R-:W-:Y:S01]  /*50f0*/  MOV R13, RZ ;  /* 0x000000ff000d7202 */ /* 0x000fe20000000f00 */
[----:B------:R-:W-:Y:S02]  /*5100*/  HFMA2 R12, -RZ, RZ, 0, 1.1920928955078125e-07 ;  /* 0x00000002ff0c7431 */ /* 0x000fe400000001ff */
[----:B------:R-:W-:-:S07]  /*5110*/  IMAD.MOV.U32 R19, RZ, RZ, R14 ;  /* 0x000000ffff137224 */ /* 0x000fce00078e000e */
[----:B------:R-:W-:Y:S05]  /*5120*/  WARPSYNC.COLLECTIVE R15, `(.L_x_3003) ;  /* 0x000000000f087348 */ /* 0x000fea0003c00000 */
[----:B------:R0:W1:Y:S02]  /*5130*/  SHFL.BFLY P6, R14, R13, R12, R11 ;  /* 0x0c00000c0d0e7389 */ /* 0x00006400000c000b */
[----:B01----:R-:W-:Y:S05]  /*5140*/  ENDCOLLECTIVE ;  /* 0x000000000000791b */ /* 0x003fea0003800000 */
.L_x_3003:
        /* <DEDUP_REMOVED lines=8> */
.L_x_3004:
[----:B------:R-:W-:Y:S02]  /*51d0*/  HFMA2 R13, -RZ, RZ, 0, 0 ;  /* 0x00000000ff0d7431 */ /* 0x000fe400000001ff */
[----:B------:R-:W-:Y:S01]  /*51e0*/  IMAD.MOV.U32 R12, RZ, RZ, 0x2 ;  /* 0x00000002ff0c7424 */ /* 0x000fe200078e00ff */
[----:B------:R-:W-:-:S07]  /*51f0*/  MOV R27, R14 ;  /* 0x0000000e001b7202 */ /* 0x000fce0000000f00 */
[----:B------:R-:W-:Y:S05]  /*5200*/  WARPSYNC.COLLECTIVE R15, `(.L_x_3005) ;  /* 0x000000000f087348 */ /* 0x000fea0003c00000 */
[----:B------:R0:W1:Y:S02]  /*5210*/  SHFL.BFLY P6, R14, R13, R12, R11 ;  /* 0x0c00000c0d0e7389 */ /* 0x00006400000c000b */
[----:B01----:R-:W-:Y:S05]  /*5220*/  ENDCOLLECTIVE ;  /* 0x000000000000791b */ /* 0x003fea0003800000 */
.L_x_3005:
        /* <DEDUP_REMOVED lines=8> */
.L_x_3006:
[----:B------:R-:W-:Y:S01]  /*52b0*/  MOV R13, RZ ;  /* 0x000000ff000d7202 */ /* 0x000fe20000000f00 */
[----:B------:R-:W-:Y:S02]  /*52c0*/  HFMA2 R12, -RZ, RZ, 0, 1.1920928955078125e-07 ;  /* 0x00000002ff0c7431 */ /* 0x000fe400000001ff */
[----:B------:R-:W-:-:S07]  /*52d0*/  IMAD.MOV.U32 R29, RZ, RZ, R14 ;  /* 0x000000ffff1d7224 */ /* 0x000fce00078e000e */
[----:B------:R-:W-:Y:S05]  /*52e0*/  WARPSYNC.COLLECTIVE R15, `(.L_x_3007) ;  /* 0x000000000f087348 */ /* 0x000fea0003c00000 */
[----:B------:R0:W1:Y:S02]  /*52f0*/  SHFL.BFLY P6, R14, R13, R12, R11 ;  /* 0x0c00000c0d0e7389 */ /* 0x00006400000c000b */
[----:B01----:R-:W-:Y:S05]  /*5300*/  ENDCOLLECTIVE ;  /* 0x000000000000791b */ /* 0x003fea0003800000 */
.L_x_3007:
        /* <DEDUP_REMOVED lines=8> */
.L_x_3008:
[----:B------:R-:W-:Y:S02]  /*5390*/  HFMA2 R13, -RZ, RZ, 0, 0 ;  /* 0x00000000ff0d7431 */ /* 0x000fe400000001ff */
[----:B------:R-:W-:Y:S01]  /*53a0*/  IMAD.MOV.U32 R12, RZ, RZ, 0x2 ;  /* 0x00000002ff0c7424 */ /* 0x000fe200078e00ff */
[----:B------:R-:W-:-:S07]  /*53b0*/  MOV R31, R14 ;  /* 0x0000000e001f7202 */ /* 0x000fce0000000f00 */
[----:B------:R-:W-:Y:S05]  /*53c0*/  WARPSYNC.COLLECTIVE R15, `(.L_x_3009) ;  /* 0x000000000f087348 */ /* 0x000fea0003c00000 */
[----:B------:R0:W1:Y:S02]  /*53d0*/  SHFL.BFLY P6, R14, R13, R12, R11 ;  /* 0x0c00000c0d0e7389 */ /* 0x00006400000c000b */
[----:B01----:R-:W-:Y:S05]  /*53e0*/  ENDCOLLECTIVE ;  /* 0x000000000000791b */ /* 0x003fea0003800000 */
.L_x_3009:
        /* <DEDUP_REMOVED lines=8> */
.L_x_3010:
[----:B------:R-:W-:Y:S01]  /*5470*/  MOV R13, RZ ;  /* 0x000000ff000d7202 */ /* 0x000fe20000000f00 */
[----:B------:R-:W-:Y:S02]  /*5480*/  HFMA2 R12, -RZ, RZ, 0, 1.1920928955078125e-07 ;  /* 0x00000002ff0c7431 */ /* 0x000fe400000001ff */
[----:B------:R-:W-:-:S07]  /*5490*/  IMAD.MOV.U32 R33, RZ, RZ, R14 ;  /* 0x000000ffff217224 */ /* 0x000fce00078e000e */
[----:B------:R-:W-:Y:S05]  /*54a0*/  WARPSYNC.COLLECTIVE R15, `(.L_x_3011) ;  /* 0x000000000f087348 */ /* 0x000fea0003c00000 */
[----:B------:R0:W1:Y:S02]  /*54b0*/  SHFL.BFLY P6, R14, R13, R12, R11 ;  /* 0x0c00000c0d0e7389 */ /* 0x00006400000c000b */
[----:B01----:R-:W-:Y:S05]  /*54c0*/  ENDCOLLECTIVE ;  /* 0x000000000000791b */ /* 0x003fea0003800000 */
.L_x_3011:
        /* <DEDUP_REMOVED lines=8> */
.L_x_3012:
[----:B------:R-:W-:Y:S01]  /*5550*/  MOV R13, RZ ;  /* 0x000000ff000d7202 */ /* 0x000fe20000000f00 */
[----:B------:R-:W-:Y:S02]  /*5560*/  HFMA2 R12, -RZ, RZ, 0, 1.1920928955078125e-07 ;  /* 0x00000002ff0c7431 */ /* 0x000fe400000001ff */
[----:B------:R-:W-:-:S07]  /*5570*/  FADD.FTZ R20, R34, R14 ;  /* 0x0000000e22147221 */ /* 0x000fce0000010000 */
[----:B------:R-:W-:Y:S05]  /*5580*/  WARPSYNC.COLLECTIVE R15, `(.L_x_3013) ;  /* 0x000000000f087348 */ /* 0x000fea0003c00000 */
[----:B------:R0:W1:Y:S02]  /*5590*/  SHFL.BFLY P6, R14, R13, R12, R11 ;  /* 0x0c00000c0d0e7389 */ /* 0x00006400000c000b */
[----:B01----:R-:W-:Y:S05]  /*55a0*/  ENDCOLLECTIVE ;  /* 0x000000000000791b */ /* 0x003fea0003800000 */
.L_x_3013:
[----:B------:R-:W-:Y:S01]  /*55b0*/  MOV R12, 0x1 ;  /* 0x00000001000c7802 */ /* 0x000fe20000000f00 */
[----:B------:R-:W-:-:S04]  /*55c0*/  FADD.FTZ R35, RZ, R14 ;  /* 0x0000000eff237221 */ /* 0x000fc80000010000 */
[----:B------:R-:W-:-:S07]  /*55d0*/  IMAD.MOV.U32 R13, RZ, RZ, R35 ;  /* 0x000000ffff0d7224 */ /* 0x000fce00078e0023 */
[----:B------:R-:W-:Y:S05]  /*55e0*/  WARPSYNC.COLLECTIVE R15, `(.L_x_3014) ;  /* 0x000000000f087348 */ /* 0x000fea0003c00000 */
[----:B------:R0:W1:Y:S02]  /*55f0*/  SHFL.BFLY P6, R14, R13, R12, R11 ;  /* 0x0c00000c0d0e7389 */ /* 0x00006400000c000b */
[----:B01----:R-:W-:Y:S05]  /*5600*/  ENDCOLLECTIVE ;  /* 0x000000000000791b */ /* 0x003fea0003800000 */
.L_x_3014:
[----:B------:R-:W-:Y:S01]  /*5610*/  HFMA2 R13, -RZ, RZ, 0, 0 ;  /* 0x00000000ff0d7431 */ /* 0x000fe200000001ff */
[----:B------:R-:W-:-:S05]  /*5620*/  MOV R12, R14 ;  /* 0x0000000e000c7202 */ /* 0x000fca0000000f00 */
[----:B------:R-:W-:Y:S01]  /*5630*/  FADD.FTZ R26, R35, R12 ;  /* 0x0000000c231a7221 */ /* 0x000fe20000010000 */
[----:B------:R-:W-:-:S07]  /*5640*/  IMAD.MOV.U32 R12, RZ, RZ, 0x2 ;  /* 0x00000002ff0c7424 */ /* 0x000fce00078e00ff */
[----:B------:R-:W-:Y:S05]  /*5650*/  WARPSYNC.COLLECTIVE R15, `(.L_x_3015) ;  /* 0x000000000f087348 */ /* 0x000fea0003c00000 */
[----:B------:R0:W1:Y:S02]  /*5660*/  SHFL.BFLY P6, R14, R13, R12, R11 ;  /* 0x0c00000c0d0e7389 */ /* 0x00006400000c000b */
[----:B01----:R-:W-:Y:S05]  /*5670*/  ENDCOLLECTIVE ;  /* 0x000000000000791b */ /* 0x003fea0003800000 */
.L_x_3015:
[----:B------:R-:W-:Y:S01]  /*5680*/  HFMA2 R12, -RZ, RZ, 0, 5.9604644775390625e-08 ;  /* 0x00000001ff0c7431 */ /* 0x000fe200000001ff */
[----:B------:R-:W-:-:S05]  /*5690*/  MOV R19, R14 ;  /* 0x0000000e00137202 */ /* 0x000fca0000000f00 */
[----:B------:R-:W-:-:S05]  /*56a0*/  FADD.FTZ R19, RZ, R19 ;  /* 0x00000013ff137221 */ /* 0x000fca0000010000 */
[----:B------:R-:W-:-:S07]  /*56b0*/  MOV R13, R19 ;  /* 0x00000013000d7202 */ /* 0x000fce0000000f00 */
[----:B------:R-:W-:Y:S05]  /*56c0*/  WARPSYNC.COLLECTIVE R15, `(.L_x_3016) ;  /* 0x000000000f087348 */ /* 0x000fea0003c00000 */
[----:B------:R0:W1:Y:S02]  /*56d0*/  SHFL.BFLY P6, R14, R13, R12, R11 ;  /* 0x0c00000c0d0e7389 */ /* 0x00006400000c000b */
[----:B01----:R-:W-:Y:S05]  /*56e0*/  ENDCOLLECTIVE ;  /* 0x000000000000791b */ /* 0x003fea0003800000 */
.L_x_3016:
[----:B------:R-:W-:Y:S05]  /*56f0*/  BRA `(.L_x_3017) ;  /* 0xffffffd800407947 */ /* 0x000fea000383ffff */
.L_x_3018:
        /* <DEDUP_REMOVED lines=16> */
.L_x_25636:


//--------------------- .text._ZN4vllm25paged_attention_v1_kernelIthLi128ELi32ELi128ELNS_18Fp8KVCacheDataTypeE2ELb1EEEvPT_PKS2_PKT0_S8_ifPKiSA_iPKfiiiSC_SC_iiiii --------------------------
	.section	.text._ZN4vllm25paged_attention_v1_kernelIthLi128ELi32ELi128ELNS_18Fp8KVCacheDataTypeE2ELb1EEEvPT_PKS2_PKT0_S8_ifPKiSA_iPKfiiiSC_SC_iiiii,"ax",@progbits
	.align	128
        .global         _ZN4vllm25paged_attention_v1_kernelIthLi128ELi32ELi128ELNS_18Fp8KVCacheDataTypeE2ELb1EEEvPT_PKS2_PKT0_S8_ifPKiSA_iPKfiiiSC_SC_iiiii
        .type           _ZN4vllm25paged_attention_v1_kernelIthLi128ELi32ELi128ELNS_18Fp8KVCacheDataTypeE2ELb1EEEvPT_PKS2_PKT0_S8_ifPKiSA_iPKfiiiSC_SC_iiiii,@function
        .size           _ZN4vllm25paged_attention_v1_kernelIthLi128ELi32ELi128ELNS_18Fp8KVCacheDataTypeE2ELb1EEEvPT_PKS2_PKT0_S8_ifPKiSA_iPKfiiiSC_SC_iiiii,(.L_x_25637 - _ZN4vllm25paged_attention_v1_kernelIthLi128ELi32ELi128ELNS_18Fp8KVCacheDataTypeE2ELb1EEEvPT_PKS2_PKT0_S8_ifPKiSA_iPKfiiiSC_SC_iiiii)
        .other          _ZN4vllm25paged_attention_v1_kernelIthLi128ELi32ELi128ELNS_18Fp8KVCacheDataTypeE2ELb1EEEvPT_PKS2_PKT0_S8_ifPKiSA_iPKfiiiSC_SC_iiiii,@"STO_CUDA_ENTRY STV_DEFAULT"
_ZN4vllm25paged_attention_v1_kernelIthLi128ELi32ELi128ELNS_18Fp8KVCacheDataTypeE2ELb1EEEvPT_PKS2_PKT0_S8_ifPKiSA_iPKfiiiSC_SC_iiiii:
.text._ZN4vllm25paged_attention_v1_kernelIthLi128ELi32ELi128ELNS_18Fp8KVCacheDataTypeE2ELb1EEEvPT_PKS2_PKT0_S8_ifPKiSA_iPKfiiiSC_SC_iiiii:
        /* <DEDUP_REMOVED lines=105> */
.L_x_3019:
        /* <DEDUP_REMOVED lines=25> */
.L_x_3023:
        /* <DEDUP_REMOVED lines=36> */
.L_x_3021:
[----:B------:R-:W-:Y:S05]  /*0a60*/  BSYNC.RECONVERGENT B6 ;  /* 0x0000000000067941 */ /* 0x000fea0003800200 */
.L_x_3020:
        /* <DEDUP_REMOVED lines=12> */
.L_x_3064:
        /* <DEDUP_REMOVED lines=39> */
.L_x_3029:
        /* <DEDUP_REMOVED lines=11> */
.L_x_3028:
[----:B------:R-:W-:Y:S05]  /*0e50*/  BSYNC.RECONVERGENT B1 ;  /* 0x0000000000017941 */ /* 0x000fea0003800200 */
.L_x_3027:
        /* <DEDUP_REMOVED lines=12> */
.L_x_3032:
        /* <DEDUP_REMOVED lines=100> */
.L_x_3031:
[----:B------:R-:W-:Y:S05]  /*1560*/  BSYNC.RECONVERGENT B1 ;  /* 0x0000000000017941 */ /* 0x000fea0003800200 */
.L_x_3030:
        /* <DEDUP_REMOVED lines=55> */
.L_x_3034:
[----:B------:R-:W-:Y:S05]  /*18e0*/  BSYNC.RECONVERGENT B1 ;  /* 0x0000000000017941 */ /* 0x000fea0003800200 */
.L_x_3033:
        /* <DEDUP_REMOVED lines=26> */
.L_x_3026:
[----:B------:R-:W-:Y:S05]  /*1a90*/  BSYNC.RECONVERGENT B0 ;  /* 0x0000000000007941 */ /* 0x000fea0003800200 */
.L_x_3025:
        /* <DEDUP_REMOVED lines=39> */
.L_x_3039:
[----:B------:R-:W0:Y:S01]  /*1d10*/  LDS R15, [R12] ;  /* 0x000000000c0f7984 */ /* 0x000e220000000800 */
[----:B------:R-:W-:-:S05]  /*1d20*/  VIADD R13, R13, 0x1 ;  /* 0x000000010d0d7836 */ /* 0x000fca0000000000 */
[----:B------:R-:W-:Y:S01]  /*1d30*/  ISETP.NE.AND P0, PT, R13, RZ, PT ;  /* 0x000000ff0d00720c */ /* 0x000fe20003f05270 */
[----:B0-----:R-:W-:-:S05]  /*1d40*/  FMUL.FTZ R15, R15, R2 ;  /* 0x000000020f0f7220 */ /* 0x001fca0000410000 */
[----:B------:R0:W-:Y:S02]  /*1d50*/  STS [R12], R15 ;  /* 0x0000000f0c007388 */ /* 0x0001e40000000800 */
[----:B0-----:R-:W-:-:S05]  /*1d60*/  IADD3 R12, PT, PT, R12, 0x200, RZ ;  /* 0x000002000c0c7810 */ /* 0x001fca0007ffe0ff */
[----:B------:R-:W-:Y:S05]  /*1d70*/  @P0 BRA `(.L_x_3039) ;  /* 0xfffffffc00e40947 */ /* 0x000fea000383ffff */
.L_x_3038:
[----:B------:R-:W-:Y:S05]  /*1d80*/  BSYNC.RECONVERGENT B1 ;  /* 0x0000000000017941 */ /* 0x000fea0003800200 */
.L_x_3037:
        /* <DEDUP_REMOVED lines=12> */
.L_x_3042:
        /* <DEDUP_REMOVED lines=52> */
.L_x_3041:
[----:B------:R-:W-:Y:S05]  /*2190*/  BSYNC.RECONVERGENT B1 ;  /* 0x0000000000017941 */ /* 0x000fea0003800200 */
.L_x_3040:
        /* <DEDUP_REMOVED lines=31> */
.L_x_3044:
[----:B------:R-:W-:Y:S05]  /*2390*/  BSYNC.RECONVERGENT B1 ;  /* 0x0000000000017941 */ /* 0x000fea0003800200 */
.L_x_3043:
        /* <DEDUP_REMOVED lines=14> */
.L_x_3036:
[----:B------:R-:W-:Y:S05]  /*2480*/  BSYNC.RECONVERGENT B0 ;  /* 0x0000000000007941 */ /* 0x000fea0003800200 */
.L_x_3035:
        /* <DEDUP_REMOVED lines=29> */
.L_x_3048:
        /* <DEDUP_REMOVED lines=34> */
.L_x_3047:
        /* <DEDUP_REMOVED lines=16> */
.L_x_3046:
[----:B------:R-:W-:Y:S05]  /*2980*/  BSYNC.RECONVERGENT B6 ;  /* 0x0000000000067941 */ /* 0x000fea0003800200 */
.L_x_3045:
        /* <DEDUP_REMOVED lines=62> */
.L_x_3097:
        /* <DEDUP_REMOVED lines=31> */
.L_x_3051:
[----:B------:R-:W-:Y:S05]  /*2f60*/  BSYNC.RECONVERGENT B0 ;  /* 0x0000000000007941 */ /* 0x000fea0003800200 */
.L_x_3050:
        /* <DEDUP_REMOVED lines=45> */
.L_x_3053:
[----:B------:R-:W-:Y:S05]  /*3240*/  BSYNC.RECONVERGENT B0 ;  /* 0x0000000000007941 */ /* 0x000fea0003800200 */
.L_x_3052:
        /* <DEDUP_REMOVED lines=20> */
.L_x_3055:
[----:B------:R-:W-:Y:S05]  /*3390*/  BSYNC.RECONVERGENT B0 ;  /* 0x0000000000007941 */ /* 0x000fea0003800200 */
.L_x_3054:
        /* <DEDUP_REMOVED lines=35> */
.L_x_3057:
[----:B------:R-:W-:Y:S05]  /*35d0*/  BSYNC.RECONVERGENT B0 ;  /* 0x0000000000007941 */ /* 0x000fea0003800200 */
.L_x_3056:
        /* <DEDUP_REMOVED lines=10> */
[----:B0-----:R-:W-:Y:S02]  /*3680*/  F2FP.F16.F32.PACK_AB R10, R10, R30 ;  /* 0x0000001e0a0a723e */ /* 0x001fe400000000ff */
[----:B------:R-:W-:Y:S02]  /*3690*/  F2FP.F16.F32.PACK_AB R6, R6, R8 ;  /* 0x000000080606723e */ /* 0x000fe400000000ff */
[----:B------:R-:W-:-:S02]  /*36a0*/  PRMT R3, R10, 0x7632, R3 ;  /* 0x000076320a037816 */ /* 0x000fc40000000003 */
[----:B------:R-:W-:Y:S02]  /*36b0*/  F2FP.F16.F32.PACK_AB R2, R2, R4 ;  /* 0x000000040202723e */ /* 0x000fe400000000ff */
[----:B------:R-:W-:Y:S02]  /*36c0*/  F2FP.F16.F32.PACK_AB R0, R20, R0 ;  /* 0x000000001400723e */ /* 0x000fe400000000ff */
[----:B------:R-:W-:Y:S02]  /*36d0*/  F2FP.F16.F32.PACK_AB R24, R26, R24 ;  /* 0x000000181a18723e */ /* 0x000fe400000000ff */
[----:B------:R-:W-:Y:S02]  /*36e0*/  F2FP.F16.F32.PACK_AB R5, R23, R5 ;  /* 0x000000051705723e */ /* 0x000fe400000000ff */
[----:B------:R-:W-:Y:S02]  /*36f0*/  F2FP.F16.F32.PACK_AB R25, R34, R25 ;  /* 0x000000192219723e */ /* 0x000fe400000000ff */
[----:B------:R-:W-:Y:S01]  /*3700*/  F2FP.F16.F32.PACK_AB R27, R27, R36 ;  /* 0x000000241b1b723e */ /* 0x000fe200000000ff */
        /* <DEDUP_REMOVED lines=29> */
.L_x_3022:
        /* <DEDUP_REMOVED lines=16> */
.L_x_3058:
[----:B------:R-:W-:Y:S05]  /*39e0*/  EXIT ;  /* 0x000000000000794d */ /* 0x000fea0003800000 */
.L_x_3024:
[----:B------:R-:W-:Y:S02]  /*39f0*/  HFMA2 R12, -RZ, RZ, 0, 9.5367431640625e-07 ;  /* 0x00000010ff0c7431 */ /* 0x000fe400000001ff */
[----:B------:R-:W-:Y:S01]  /*3a00*/  IMAD.MOV.U32 R11, RZ, RZ, 0x1f ;  /* 0x0000001fff0b7424 */ /* 0x000fe200078e00ff */
[----:B------:R-:W-:-:S07]  /*3a10*/  MOV R15, 0xffffffff ;  /* 0xffffffff000f7802 */ /* 0x000fce0000000f00 */
[----:B------:R-:W-:Y:S05]  /*3a20*/  WARPSYNC.COLLECTIVE R15, `(.L_x_3059) ;  /* 0x000000000f087348 */ /* 0x000fea0003c00000 */
[----:B------:R0:W1:Y:S02]  /*3a30*/  SHFL.BFLY P6, R14, R13, R12, R11 ;  /* 0x0c00000c0d0e7389 */ /* 0x00006400000c000b */
[----:B01----:R-:W-:Y:S05]  /*3a40*/  ENDCOLLECTIVE ;  /* 0x000000000000791b */ /* 0x003fea0003800000 */
.L_x_3059:
[----:B------:R-:W-:Y:S01]  /*3a50*/  IMAD.MOV.U32 R12, RZ, RZ, 0x8 ;  /* 0x00000008ff0c7424 */ /* 0x000fe200078e00ff */
[----:B------:R-:W-:-:S04]  /*3a60*/  FMNMX.FTZ R0, R14, -3.40282346638528859812e+38, !PT ;  /* 0xff7fffff0e007809 */ /* 0x000fc80007810000 */
[----:B------:R-:W-:-:S07]  /*3a70*/  MOV R13, R0 ;  /* 0x00000000000d7202 */ /* 0x000fce0000000f00 */
[----:B------:R-:W-:Y:S05]  /*3a80*/  WARPSYNC.COLLECTIVE R15, `(.L_x_3060) ;  /* 0x000000000f087348 */ /* 0x000fea0003c00000 */
[----:B------:R0:W1:Y:S02]  /*3a90*/  SHFL.BFLY P6, R14, R13, R12, R11 ;  /* 0x0c00000c0d0e7389 */ /* 0x00006400000c000b */
[----:B01----:R-:W-:Y:S05]  /*3aa0*/  ENDCOLLECTIVE ;  /* 0x000000000000791b */ /* 0x003fea0003800000 */
.L_x_3060:
[----:B------:R-:W-:Y:S01]  /*3ab0*/  HFMA2 R12, -RZ, RZ, 0, 2.384185791015625e-07 ;  /* 0x00000004ff0c7431 */ /* 0x000fe200000001ff */
[----:B------:R-:W-:-:S04]  /*3ac0*/  FMNMX.FTZ R2, R0, R14, !PT ;  /* 0x0000000e00027209 */ /* 0x000fc80007810000 */
[----:B------:R-:W-:-:S07]  /*3ad0*/  MOV R13, R2 ;  /* 0x00000002000d7202 */ /* 0x000fce0000000f00 */
[----:B------:R-:W-:Y:S05]  /*3ae0*/  WARPSYNC.COLLECTIVE R15, `(.L_x_3061) ;  /* 0x000000000f087348 */ /* 0x000fea0003c00000 */
[----:B------:R0:W1:Y:S02]  /*3af0*/  SHFL.BFLY P6, R14, R13, R12, R11 ;  /* 0x0c00000c0d0e7389 */ /* 0x00006400000c000b */
[----:B01----:R-:W-:Y:S05]  /*3b00*/  ENDCOLLECTIVE ;  /* 0x000000000000791b */ /* 0x003fea0003800000 */
.L_x_3061:
[----:B------:R-:W-:Y:S02]  /*3b10*/  MOV R12, 0x2 ;  /* 0x00000002000c7802 */ /* 0x000fe40000000f00 */
[----:B------:R-:W-:-:S05]  /*3b20*/  FMNMX.FTZ R3, R2, R14, !PT ;  /* 0x0000000e02037209 */ /* 0x000fca0007810000 */
[----:B------:R-:W-:-:S07]  /*3b30*/  IMAD.MOV.U32 R13, RZ, RZ, R3 ;  /* 0x000000ffff0d7224 */ /* 0x000fce00078e0003 */
[----:B------:R-:W-:Y:S05]  /*3b40*/  WARPSYNC.COLLECTIVE R15, `(.L_x_3062) ;  /* 0x000000000f087348 */ /* 0x000fea0003c00000 */
[----:B------:R0:W1:Y:S02]  /*3b50*/  SHFL.BFLY P6, R14, R13, R12, R11 ;  /* 0x0c00000c0d0e7389 */ /* 0x00006400000c000b */
[----:B01----:R-:W-:Y:S05]  /*3b60*/  ENDCOLLECTIVE ;  /* 0x000000000000791b */ /* 0x003fea0003800000 */
.L_x_3062:
[----:B------:R-:W-:Y:S01]  /*3b70*/  IMAD.MOV.U32 R12, RZ, RZ, 0x1 ;  /* 0x00000001ff0c7424 */ /* 0x000fe200078e00ff */
[----:B------:R-:W-:-:S04]  /*3b80*/  FMNMX.FTZ R4, R3, R14, !PT ;  /* 0x0000000e03047209 */ /* 0x000fc80007810000 */
[----:B------:R-:W-:-:S07]  /*3b90*/  MOV R13, R4 ;  /* 0x00000004000d7202 */ /* 0x000fce0000000f00 */
[----:B------:R-:W-:Y:S05]  /*3ba0*/  WARPSYNC.COLLECTIVE R15, `(.L_x_3063) ;  /* 0x000000000f087348 */ /* 0x000fea0003c00000 */
[----:B------:R0:W1:Y:S02]  /*3bb0*/  SHFL.BFLY P6, R14, R13, R12, R11 ;  /* 0x0c00000c0d0e7389 */ /* 0x00006400000c000b */
[----:B01----:R-:W-:Y:S05]  /*3bc0*/  ENDCOLLECTIVE ;  /* 0x000000000000791b */ /* 0x003fea0003800000 */
.L_x_3063:
[----:B------:R-:W-:Y:S05]  /*3bd0*/  BRA `(.L_x_3064) ;  /* 0xffffffcc00d47947 */ /* 0x000fea000383ffff */
.L_x_3049:
[----:B-1----:R-:W-:Y:S01]  /*3be0*/  HFMA2 R13, -RZ, RZ, 0, 0 ;  /* 0x00000000ff0d7431 */ /* 0x002fe200000001ff */
[----:B------:R-:W-:Y:S01]  /*3bf0*/  MOV R12, 0x2 ;  /* 0x00000002000c7802 */ /* 0x000fe20000000f00 */
[----:B0-----:R-:W-:Y:S01]  /*3c00*/  IMAD.MOV.U32 R11, RZ, RZ, 0x1f ;  /* 0x0000001fff0b7424 */ /* 0x001fe200078e00ff */
[----:B------:R-:W-:-:S07]  /*3c10*/  MOV R15, 0xffffffff ;  /* 0xffffffff000f7802 */ /* 0x000fce0000000f00 */
[----:B------:R-:W-:Y:S05]  /*3c20*/  WARPSYNC.COLLECTIVE R15, `(.L_x_3065) ;  /* 0x000000000f087348 */ /* 0x000fea0003c00000 */
[----:B------:R0:W1:Y:S02]  /*3c30*/  SHFL.BFLY P6, R14, R13, R12, R11 ;  /* 0x0c00000c0d0e7389 */ /* 0x00006400000c000b */
[----:B01----:R-:W-:Y:S05]  /*3c40*/  ENDCOLLECTIVE ;  /* 0x000000000000791b */ /* 0x003fea0003800000 */
.L_x_3065:
[----:B------:R-:W-:Y:S02]  /*3c50*/  IMAD.MOV.U32 R12, RZ, RZ, 0x1 ;  /* 0x00000001ff0c7424 */ /* 0x000fe400078e00ff */
[----:B------:R-:W-:-:S05]  /*3c60*/  FADD.FTZ R29, RZ, R14 ;  /* 0x0000000eff1d7221 */ /* 0x000fca0000010000 */
[----:B------:R-:W-:-:S07]  /*3c70*/  MOV R13, R29 ;  /* 0x0000001d000d7202 */ /* 0x000fce0000000f00 */
[----:B------:R-:W-:Y:S05]  /*3c80*/  WARPSYNC.COLLECTIVE R15, `(.L_x_3066) ;  /* 0x000000000f087348 */ /* 0x000fea0003c00000 */
[----:B------:R0:W1:Y:S02]  /*3c90*/  SHFL.BFLY P6, R14, R13, R12, R11 ;  /* 0x0c00000c0d0e7389 */ /* 0x00006400000c000b */
[----:B01----:R-:W-:Y:S05]  /*3ca0*/  ENDCOLLECTIVE ;  /* 0x000000000000791b */ /* 0x003fea0003800000 */
.L_x_3066:
[----:B------:R-:W-:Y:S02]  /*3cb0*/  HFMA2 R13, -RZ, RZ, 0, 0 ;  /* 0x00000000ff0d7431 */ /* 0x000fe400000001ff */
[----:B------:R-:W-:Y:S01]  /*3cc0*/  IMAD.MOV.U32 R12, RZ, RZ, 0x2 ;  /* 0x00000002ff0c7424 */ /* 0x000fe200078e00ff */
[----:B------:R-:W-:-:S07]  /*3cd0*/  MOV R30, R14 ;  /* 0x0000000e001e7202 */ /* 0x000fce0000000f00 */
[----:B------:R-:W-:Y:S05]  /*3ce0*/  WARPSYNC.COLLECTIVE R15, `(.L_x_3067) ;  /* 0x000000000f087348 */ /* 0x000fea0003c00000 */
[----:B------:R0:W1:Y:S02]  /*3cf0*/  SHFL.BFLY P6, R14, R13, R12, R11 ;  /* 0x0c00000c0d0e7389 */ /* 0x00006400000c000b */
[----:B01----:R-:W-:Y:S05]  /*3d00*/  ENDCOLLECTIVE ;  /* 0x000000000000791b */ /* 0x003fea0003800000 */
.L_x_3067:
        /* <DEDUP_REMOVED lines=8> */
.L_x_3068:
[----:B------:R-:W-:Y:S02]  /*3d90*/  HFMA2 R13, -RZ, RZ, 0, 0 ;  /* 0x00000000ff0d7431 */ /* 0x000fe400000001ff */
[----:B------:R-:W-:Y:S01]  /*3da0*/  IMAD.MOV.U32 R12, RZ, RZ, 0x2 ;  /* 0x00000002ff0c7424 */ /* 0x000fe200078e00ff */
[----:B------:R-:W-:-:S07]  /*3db0*/  MOV R10, R14 ;  /* 0x0000000e000a7202 */ /* 0x000fce0000000f00 */
[----:B------:R-:W-:Y:S05]  /*3dc0*/  WARPSYNC.COLLECTIVE R15, `(.L_x_3069) ;  /* 0x000000000f087348 */ /* 0x000fea0003c00000 */
[----:B------:R0:W1:Y:S02]  /*3dd0*/  SHFL.BFLY P6, R14, R13, R12, R11 ;  /* 0x0c00000c0d0e7389 */ /* 0x00006400000c000b */
[----:B01----:R-:W-:Y:S05]  /*3de0*/  ENDCOLLECTIVE ;  /* 0x000000000000791b */ /* 0x003fea0003800000 */
.L_x_3069:
        /* <DEDUP_REMOVED lines=8> */
.L_x_3070:
[----:B------:R-:W-:Y:S02]  /*3e70*/  HFMA2 R13, -RZ, RZ, 0, 0 ;  /* 0x00000000ff0d7431 */ /* 0x000fe400000001ff */
[----:B------:R-:W-:Y:S01]  /*3e80*/  IMAD.MOV.U32 R12, RZ, RZ, 0x2 ;  /* 0x00000002ff0c7424 */ /* 0x000fe200078e00ff */
[----:B------:R-:W-:-:S07]  /*3e90*/  MOV R8, R14 ;  /* 0x0000000e00087202 */ /* 0x000fce0000000f00 */
[----:B------:R-:W-:Y:S05]  /*3ea0*/  WARPSYNC.COLLECTIVE R15, `(.L_x_3071) ;  /* 0x000000000f087348 */ /* 0x000fea0003c00000 */
[----:B------:R0:W1:Y:S02]  /*3eb0*/  SHFL.BFLY P6, R14, R13, R12, R11 ;  /* 0x0c00000c0d0e7389 */ /* 0x00006400000c000b */
[----:B01----:R-:W-:Y:S05]  /*3ec0*/  ENDCOLLECTIVE ;  /* 0x000000000000791b */ /* 0x003fea0003800000 */
.L_x_3071:
        /* <DEDUP_REMOVED lines=8> */
.L_x_3072:
[----:B------:R-:W-:Y:S02]  /*3f50*/  HFMA2 R13, -RZ, RZ, 0, 0 ;  /* 0x00000000ff0d7431 */ /* 0x000fe400000001ff */
[----:B------:R-:W-:Y:S01]  /*3f60*/  IMAD.MOV.U32 R12, RZ, RZ, 0x2 ;  /* 0x00000002ff0c7424 */ /* 0x000fe200078e00ff */
[----:B------:R-:W-:-:S07]  /*3f70*/  MOV R6, R14 ;  /* 0x0000000e00067202 */ /* 0x000fce0000000f00 */
[----:B------:R-:W-:Y:S05]  /*3f80*/  WARPSYNC.COLLECTIVE R15, `(.L_x_3073) ;  /* 0x000000000f087348 */ /* 0x000fea0003c00000 */
[----:B------:R0:W1:Y:S02]  /*3f90*/  SHFL.BFLY P6, R14, R13, R12, R11 ;  /* 0x0c00000c0d0e7389 */ /* 0x00006400000c000b */
[----:B01----:R-:W-:Y:S05]  /*3fa0*/  ENDCOLLECTIVE ;  /* 0x000000000000791b */ /* 0x003fea0003800000 */
.L_x_3073:
        /* <DEDUP_REMOVED lines=8> */
.L_x_3074:
[----:B------:R-:W-:Y:S02]  /*4030*/  HFMA2 R13, -RZ, RZ, 0, 0 ;  /* 0x00000000ff0d7431 */ /* 0x000fe400000001ff */
[----:B------:R-:W-:Y:S01]  /*4040*/  IMAD.MOV.U32 R12, RZ, RZ, 0x2 ;  /* 0x00000002ff0c7424 */ /* 0x000fe200078e00ff */
[----:B------:R-:W-:-:S07]  /*4050*/  MOV R4, R14 ;  /* 0x0000000e00047202 */ /* 0x000fce0000000f00 */
[----:B------:R-:W-:Y:S05]  /*4060*/  WARPSYNC.COLLECTIVE R15, `(.L_x_3075) ;  /* 0x000000000f087348 */ /* 0x000fea0003c00000 */
[----:B------:R0:W1:Y:S02]  /*4070*/  SHFL.BFLY P6, R14, R13, R12, R11 ;  /* 0x0c00000c0d0e7389 */ /* 0x00006400000c000b */
[----:B01----:R-:W-:Y:S05]  /*4080*/  ENDCOLLECTIVE ;  /* 0x000000000000791b */ /* 0x003fea0003800000 */
.L_x_3075:
        /* <DEDUP_REMOVED lines=8> */
.L_x_3076:
[----:B------:R-:W-:Y:S02]  /*4110*/  HFMA2 R13, -RZ, RZ, 0, 0 ;  /* 0x00000000ff0d7431 */ /* 0x000fe400000001ff */
[----:B------:R-:W-:Y:S01]  /*4120*/  IMAD.MOV.U32 R12, RZ, RZ, 0x2 ;  /* 0x00000002ff0c7424 */ /* 0x000fe200078e00ff */
[----:B------:R-:W-:-:S07]  /*4130*/  MOV R2, R14 ;  /* 0x0000000e00027202 */ /* 0x000fce0000000f00 */
[----:B------:R-:W-:Y:S05]  /*4140*/  WARPSYNC.COLLECTIVE R15, `(.L_x_3077) ;  /* 0x000000000f087348 */ /* 0x000fea0003c00000 */
[----:B------:R0:W1:Y:S02]  /*4150*/  SHFL.BFLY P6, R14, R13, R12, R11 ;  /* 0x0c00000c0d0e7389 */ /* 0x00006400000c000b */
[----:B01----:R-:W-:Y:S05]  /*4160*/  ENDCOLLECTIVE ;  /* 0x000000000000791b */ /* 0x003fea0003800000 */
.L_x_3077:
        /* <DEDUP_REMOVED lines=8> */
.L_x_3078:
[----:B------:R-:W-:Y:S02]  /*41f0*/  HFMA2 R13, -RZ, RZ, 0, 0 ;  /* 0x00000000ff0d7431 */ /* 0x000fe400000001ff */
[----:B------:R-:W-:Y:S01]  /*4200*/  IMAD.MOV.U32 R12, RZ, RZ, 0x2 ;  /* 0x00000002ff0c7424 */ /* 0x000fe200078e00ff */
[----:B------:R-:W-:-:S07]  /*4210*/  MOV R23, R14 ;  /* 0x0000000e00177202 */ /* 0x000fce0000000f00 */
[----:B------:R-:W-:Y:S05]  /*4220*/  WARPSYNC.COLLECTIVE R15, `(.L_x_3079) ;  /* 0x000000000f087348 */ /* 0x000fea0003c00000 */
[----:B------:R0:W1:Y:S02]  /*4230*/  SHFL.BFLY P6, R14, R13, R12, R11 ;  /* 0x0c00000c0d0e7389 */ /* 0x00006400000c000b */
[----:B01----:R-:W-:Y:S05]  /*4240*/  ENDCOLLECTIVE ;  /* 0x000000000000791b */ /* 0x003fea0003800000 */
.L_x_3079:
[----:B------:R-:W-:Y:S01]  /*4250*/  FADD.FTZ R0, R0, R23 ;  /* 0x0000001700007221 */ /* 0x000fe20000010000 */
[----:B------:R-:W-:Y:S02]  /*4260*/  HFMA2 R12, -RZ, RZ, 0, 5.9604644775390625e-08 ;  /* 0x00000001ff0c7431 */ /* 0x000fe400000001ff */
[----:B------:R-:W-:-:S05]  /*4270*/  FADD.FTZ R20, RZ, R14 ;  /* 0x0000000eff147221 */ /* 0x000fca0000010000 */
[----:B------:R-:W-:-:S07]  /*4280*/  MOV R13, R20 ;  /* 0x00000014000d7202 */ /* 0x000fce0000000f00 */
[----:B------:R-:W-:Y:S05]  /*4290*/  WARPSYNC.COLLECTIVE R15, `(.L_x_3080) ;  /* 0x000000000f087348 */ /* 0x000fea0003c00000 */
[----:B------:R0:W1:Y:S02]  /*42a0*/  SHFL.BFLY P6, R14, R13, R12, R11 ;  /* 0x0c00000c0d0e7389 */ /* 0x00006400000c000b */
[----:B01----:R-:W-:Y:S05]  /*42b0*/  ENDCOLLECTIVE ;  /* 0x000000000000791b */ /* 0x003fea0003800000 */
.L_x_3080:
[----:B------:R-:W-:Y:S01]  /*42c0*/  MOV R13, RZ ;  /* 0x000000ff000d7202 */ /* 0x000fe20000000f00 */
[----:B------:R-:W-:Y:S02]  /*42d0*/  HFMA2 R12, -RZ, RZ, 0, 1.1920928955078125e-07 ;  /* 0x00000002ff0c7431 */ /* 0x000fe400000001ff */
[----:B------:R-:W-:-:S07]  /*42e0*/  IMAD.MOV.U32 R25, RZ, RZ, R14 ;  /* 0x000000ffff197224 */ /* 0x000fce00078e000e */
[----:B------:R-:W-:Y:S05]  /*42f0*/  WARPSYNC.COLLECTIVE R15, `(.L_x_3081) ;  /* 0x000000000f087348 */ /* 0x000fea0003c00000 */
[----:B------:R0:W1:Y:S02]  /*4300*/  SHFL.BFLY P6, R14, R13, R12, R11 ;  /* 0x0c00000c0d0e7389 */ /* 0x00006400000c000b */
[----:B01----:R-:W-:Y:S05]  /*4310*/  ENDCOLLECTIVE ;  /* 0x000000000000791b */ /* 0x003fea0003800000 */
.L_x_3081:
        /* <DEDUP_REMOVED lines=8> */
.L_x_3082:
[----:B------:R-:W-:Y:S02]  /*43a0*/  HFMA2 R13, -RZ, RZ, 0, 0 ;  /* 0x00000000ff0d7431 */ /* 0x000fe400000001ff */
[----:B------:R-:W-:Y:S01]  /*43b0*/  IMAD.MOV.U32 R12, RZ, RZ, 0x2 ;  /* 0x00000002ff0c7424 */ /* 0x000fe200078e00ff */
[----:B------:R-:W-:-:S07]  /*43c0*/  MOV R27, R14 ;  /* 0x0000000e001b7202 */ /* 0x000fce0000000f00 */
[----:B------:R-:W-:Y:S05]  /*43d0*/  WARPSYNC.COLLECTIVE R15, `(.L_x_3083) ;  /* 0x000000000f087348 */ /* 0x000fea0003c00000 */
[----:B------:R0:W1:Y:S02]  /*43e0*/  SHFL.BFLY P6, R14, R13, R12, R11 ;  /* 0x0c00000c0d0e7389 */ /* 0x00006400000c000b */
[----:B01----:R-:W-:Y:S05]  /*43f0*/  ENDCOLLECTIVE ;  /* 0x000000000000791b */ /* 0x003fea0003800000 */
.L_x_3083:
[----:B------:R-:W-:Y:S01]  /*4400*/  FADD.FTZ R24, R24, R27 ;  /* 0x0000001b18187221 */ /* 0x000fe20000010000 */
[----:B------:R-:W-:Y:S02]  /*4410*/  HFMA2 R12, -RZ, RZ, 0, 5.9604644775390625e-08 ;  /* 0x00000001ff0c7431 */ /* 0x000fe400000001ff */
[----:B------:R-:W-:-:S05]  /*4420*/  FADD.FTZ R26, RZ, R14 ;  /* 0x0000000eff1a7221 */ /* 0x000fca0000010000 */
[----:B------:R-:W-:-:S07]  /*4430*/  MOV R13, R26 ;  /* 0x0000001a000d7202 */ /* 0x000fce0000000f00 */
[----:B------:R-:W-:Y:S05]  /*4440*/  WARPSYNC.COLLECTIVE R15, `(.L_x_3084) ;  /* 0x000000000f087348 */ /* 0x000fea0003c00000 */
[----:B------:R0:W1:Y:S02]  /*4450*/  SHFL.BFLY P6, R14, R13, R12, R11 ;  /* 0x0c00000c0d0e7389 */ /* 0x00006400000c000b */
[----:B01----:R-:W-:Y:S05]  /*4460*/  ENDCOLLECTIVE ;  /* 0x000000000000791b */ /* 0x003fea0003800000 */
.L_x_3084:
[----:B------:R-:W-:Y:S02]  /*4470*/  IMAD.MOV.U32 R13, RZ, RZ, RZ ;  /* 0x000000ffff0d7224 */ /* 0x000fe400078e00ff */
[----:B------:R-:W-:Y:S01]  /*4480*/  HFMA2 R12, -RZ, RZ, 0, 1.1920928955078125e-07 ;  /* 0x00000002ff0c7431 */ /* 0x000fe200000001ff */
[----:B------:R-:W-:-:S07]  /*4490*/  MOV R29, R14 ;  /* 0x0000000e001d7202 */ /* 0x000fce0000000f00 */
[----:B------:R-:W-:Y:S05]  /*44a0*/  WARPSYNC.COLLECTIVE R15, `(.L_x_3085) ;  /* 0x000000000f087348 */ /* 0x000fea0003c00000 */
[----:B------:R0:W1:Y:S02]  /*44b0*/  SHFL.BFLY P6, R14, R13, R12, R11 ;  /* 0x0c00000c0d0e7389 */ /* 0x00006400000c000b */
[----:B01----:R-:W-:Y:S05]  /*44c0*/  ENDCOLLECTIVE ;  /* 0x000000000000791b */ /* 0x003fea0003800000 */
.L_x_3085:
[----:B------:R-:W-:Y:S01]  /*44d0*/  FADD.FTZ R26, R26, R29 ;  /* 0x0000001d1a1a7221 */ /* 0x000fe20000010000 */
[----:B------:R-:W-:Y:S02]  /*44e0*/  HFMA2 R12, -RZ, RZ, 0, 5.9604644775390625e-08 ;  /* 0x00000001ff0c7431 */ /* 0x000fe400000001ff */
[----:B------:R-:W-:-:S05]  /*44f0*/  FADD.FTZ R5, RZ, R14 ;  /* 0x0000000eff057221 */ /* 0x000fca0000010000 */
[----:B------:R-:W-:-:S07]  /*4500*/  MOV R13, R5 ;  /* 0x00000005000d7202 */ /* 0x000fce0000000f00 */
[----:B------:R-:W-:Y:S05]  /*4510*/  WARPSYNC.COLLECTIVE R15, `(.L_x_3086) ;  /* 0x000000000f087348 */ /* 0x000fea0003c00000 */
[----:B------:R0:W1:Y:S02]  /*4520*/  SHFL.BFLY P6, R14, R13, R12, R11 ;  /* 0x0c00000c0d0e7389 */ /* 0x00006400000c000b */
[----:B01----:R-:W-:Y:S05]  /*4530*/  ENDCOLLECTIVE ;  /* 0x000000000000791b */ /* 0x003fea0003800000 */
.L_x_3086:
[----:B------:R-:W-:Y:S01]  /*4540*/  MOV R13, RZ ;  /* 0x000000ff000d7202 */ /* 0x000fe20000000f00 */
[----:B------:R-:W-:Y:S02]  /*4550*/  HFMA2 R12, -RZ, RZ, 0, 1.1920928955078125e-07 ;  /* 0x00000002ff0c7431 */ /* 0x000fe400000001ff */
[----:B------:R-:W-:-:S07]  /*4560*/  IMAD.MOV.U32 R32, RZ, RZ, R14 ;  /* 0x000000ffff207224 */ /* 0x000fce00078e000e */
[----:B------:R-:W-:Y:S05]  /*4570*/  WARPSYNC.COLLECTIVE R15, `(.L_x_3087) ;  /* 0x000000000f087348 */ /* 0x000fea0003c00000 */
[----:B------:R0:W1:Y:S02]  /*4580*/  SHFL.BFLY P6, R14, R13, R12, R11 ;  /* 0x0c00000c0d0e7389 */ /* 0x00006400000c000b */
[----:B01----:R-:W-:Y:S05]  /*4590*/  ENDCOLLECTIVE ;  /* 0x000000000000791b */ /* 0x003fea0003800000 */
.L_x_3087:
        /* <DEDUP_REMOVED lines=8> */
.L_x_3088:
[----:B------:R-:W-:Y:S02]  /*4620*/  HFMA2 R13, -RZ, RZ, 0, 0 ;  /* 0x00000000ff0d7431 */ /* 0x000fe400000001ff */
[----:B------:R-:W-:Y:S01]  /*4630*/  IMAD.MOV.U32 R12, RZ, RZ, 0x2 ;  /* 0x00000002ff0c7424 */ /* 0x000fe200078e00ff */
[----:B------:R-:W-:-:S07]  /*4640*/  MOV R23, R14 ;  /* 0x0000000e00177202 */ /* 0x000fce0000000f00 */
[----:B------:R-:W-:Y:S05]  /*4650*/  WARPSYNC.COLLECTIVE R15, `(.L_x_3089) ;  /* 0x000000000f087348 */ /* 0x000fea0003c00000 */
[----:B------:R0:W1:Y:S02]  /*4660*/  SHFL.BFLY P6, R14, R13, R12, R11 ;  /* 0x0c00000c0d0e7389 */ /* 0x00006400000c000b */
[----:B01----:R-:W-:Y:S05]  /*4670*/  ENDCOLLECTIVE ;  /* 0x000000000000791b */ /* 0x003fea0003800000 */
.L_x_3089:
[----:B------:R-:W-:Y:S01]  /*4680*/  FADD.FTZ R23, R7, R23 ;  /* 0x0000001707177221 */ /* 0x000fe20000010000 */
[----:B------:R-:W-:Y:S02]  /*4690*/  HFMA2 R12, -RZ, RZ, 0, 5.9604644775390625e-08 ;  /* 0x00000001ff0c7431 */ /* 0x000fe400000001ff */
[----:B------:R-:W-:-:S05]  /*46a0*/  FADD.FTZ R3, RZ, R14 ;  /* 0x0000000eff037221 */ /* 0x000fca0000010000 */
[----:B------:R-:W-:-:S07]  /*46b0*/  MOV R13, R3 ;  /* 0x00000003000d7202 */ /* 0x000fce0000000f00 */
[----:B------:R-:W-:Y:S05]  /*46c0*/  WARPSYNC.COLLECTIVE R15, `(.L_x_3090) ;  /* 0x000000000f087348 */ /* 0x000fea0003c00000 */
[----:B------:R0:W1:Y:S02]  /*46d0*/  SHFL.BFLY P6, R14, R13, R12, R11 ;  /* 0x0c00000c0d0e7389 */ /* 0x00006400000c000b */
[----:B01----:R-:W-:Y:S05]  /*46e0*/  ENDCOLLECTIVE ;  /* 0x000000000000791b */ /* 0x003fea0003800000 */
.L_x_3090:
[----:B------:R-:W-:Y:S01]  /*46f0*/  MOV R13, RZ ;  /* 0x000000ff000d7202 */ /* 0x000fe20000000f00 */
[----:B------:R-:W-:Y:S02]  /*4700*/  IMAD.MOV.U32 R12, RZ, RZ, 0x2 ;  /* 0x00000002ff0c7424 */ /* 0x000fe400078e00ff */
[----:B------:R-:W-:-:S07]  /*4710*/  FADD.FTZ R25, R3, R14 ;  /* 0x0000000e03197221 */ /* 0x000fce0000010000 */
[----:B------:R-:W-:Y:S05]  /*4720*/  WARPSYNC.COLLECTIVE R15, `(.L_x_3091) ;  /* 0x000000000f087348 */ /* 0x000fea0003c00000 */
[----:B------:R0:W1:Y:S02]  /*4730*/  SHFL.BFLY P6, R14, R13, R12, R11 ;  /* 0x0c00000c0d0e7389 */ /* 0x00006400000c000b */
[----:B01----:R-:W-:Y:S05]  /*4740*/  ENDCOLLECTIVE ;  /* 0x000000000000791b */ /* 0x003fea0003800000 */
.L_x_3091:
[----:B------:R-:W-:Y:S01]  /*4750*/  HFMA2 R12, -RZ, RZ, 0, 5.9604644775390625e-08 ;  /* 0x00000001ff0c7431 */ /* 0x000fe200000001ff */
[----:B------:R-:W-:-:S05]  /*4760*/  MOV R9, R14 ;  /* 0x0000000e00097202 */ /* 0x000fca0000000f00 */
[----:B------:R-:W-:-:S05]  /*4770*/  FADD.FTZ R9, RZ, R9 ;  /* 0x00000009ff097221 */ /* 0x000fca0000010000 */
[----:B------:R-:W-:-:S07]  /*4780*/  MOV R13, R9 ;  /* 0x00000009000d7202 */ /* 0x000fce0000000f00 */
[----:B------:R-:W-:Y:S05]  /*4790*/  WARPSYNC.COLLECTIVE R15, `(.L_x_3092) ;  /* 0x000000000f087348 */ /* 0x000fea0003c00000 */
[----:B------:R0:W1:Y:S02]  /*47a0*/  SHFL.BFLY P6, R14, R13, R12, R11 ;  /* 0x0c00000c0d0e7389 */ /* 0x00006400000c000b */
[----:B01----:R-:W-:Y:S05]  /*47b0*/  ENDCOLLECTIVE ;  /* 0x000000000000791b */ /* 0x003fea0003800000 */
.L_x_3092:
[----:B------:R-:W-:Y:S01]  /*47c0*/  MOV R13, RZ ;  /* 0x000000ff000d7202 */ /* 0x000fe20000000f00 */
[----:B------:R-:W-:Y:S02]  /*47d0*/  HFMA2 R12, -RZ, RZ, 0, 1.1920928955078125e-07 ;  /* 0x00000002ff0c7431 */ /* 0x000fe400000001ff */
[----:B------:R-:W-:-:S07]  /*47e0*/  IMAD.MOV.U32 R34, RZ, RZ, R14 ;  /* 0x000000ffff227224 */ /* 0x000fce00078e000e */
[----:B------:R-:W-:Y:S05]  /*47f0*/  WARPSYNC.COLLECTIVE R15, `(.L_x_3093) ;  /* 0x000000000f087348 */ /* 0x000fea0003c00000 */
[----:B------:R0:W1:Y:S02]  /*4800*/  SHFL.BFLY P6, R14, R13, R12, R11 ;  /* 0x0c00000c0d0e7389 */ /* 0x00006400000c000b */
[----:B01----:R-:W-:Y:S05]  /*4810*/  ENDCOLLECTIVE ;  /* 0x000000000000791b */ /* 0x003fea0003800000 */
.L_x_3093:
        /* <DEDUP_REMOVED lines=8> */
.L_x_3094:
[----:B------:R-:W-:Y:S02]  /*48a0*/  HFMA2 R13, -RZ, RZ, 0, 0 ;  /* 0x00000000ff0d7431 */ /* 0x000fe400000001ff */
[----:B------:R-:W-:Y:S01]  /*48b0*/  IMAD.MOV.U32 R12, RZ, RZ, 0x2 ;  /* 0x00000002ff0c7424 */ /* 0x000fe200078e00ff */
[----:B------:R-:W-:-:S07]  /*48c0*/  MOV R36, R14 ;  /* 0x0000000e00247202 */ /* 0x000fce0000000f00 */
[----:B------:R-:W-:Y:S05]  /*48d0*/  WARPSYNC.COLLECTIVE R15, `(.L_x_3095) ;  /* 0x000000000f087348 */ /* 0x000fea0003c00000 */
[----:B------:R0:W1:Y:S02]  /*48e0*/  SHFL.BFLY P6, R14, R13, R12, R11 ;  /* 0x0c00000c0d0e7389 */ /* 0x00006400000c000b */
[----:B01----:R-:W-:Y:S05]  /*48f0*/  ENDCOLLECTIVE ;  /* 0x000000000000791b */ /* 0x003fea0003800000 */
.L_x_3095:
        /* <DEDUP_REMOVED lines=8> */
.L_x_3096:
[----:B------:R-:W-:Y:S05]  /*4980*/  BRA `(.L_x_3097) ;  /* 0xffffffe000f87947 */ /* 0x000fea000383ffff */
.L_x_3098:
        /* <DEDUP_REMOVED lines=15> */
.L_x_25637:


//--------------------- .text._ZN4vllm25paged_attention_v1_kernelIthLi120ELi32ELi128ELNS_18Fp8KVCacheDataTypeE2ELb1EEEvPT_PKS2_PKT0_S8_ifPKiSA_iPKfiiiSC_SC_iiiii --------------------------
	.section	.text._ZN4vllm25paged_attention_v1_kernelIthLi120ELi32ELi128ELNS_18Fp8KVCacheDataTypeE2ELb1EEEvPT_PKS2_PKT0_S8_ifPKiSA_iPKfiiiSC_SC_iiiii,"ax",@progbits
	.align	128
        .global         _ZN4vllm25paged_attention_v1_kernelIthLi120ELi32ELi128ELNS_18Fp8KVCacheDataTypeE2ELb1EEEvPT_PKS2_PKT0_S8_ifPKiSA_iPKfiiiSC_SC_iiiii
        .type           _ZN4vllm25paged_attention_v1_kernelIthLi120ELi32ELi128ELNS_18Fp8KVCacheDataTypeE2ELb1EEEvPT_PKS2_PKT0_S8_ifPKiSA_iPKfiiiSC_SC_iiiii,@function
        .size           _ZN4vllm25paged_attention_v1_kernelIthLi120ELi32ELi128ELNS_18Fp8KVCacheDataTypeE2ELb1EEEvPT_PKS2_PKT0_S8_ifPKiSA_iPKfiiiSC_SC_iiiii,(.L_x_25638 - _ZN4vllm25paged_attention_v1_kernelIthLi120ELi32ELi128ELNS_18Fp8KVCacheDataTypeE2ELb1EEEvPT_PKS2_PKT0_S8_ifPKiSA_iPKfiiiSC_SC_iiiii)
        .other          _ZN4vllm25paged_attention_v1_kernelIthLi120ELi32ELi128ELNS_18Fp8KVCacheDataTypeE2ELb1EEEvPT_PKS2_PKT0_S8_ifPKiSA_iPKfiiiSC_SC_iiiii,@"STO_CUDA_ENTRY STV_DEFAULT"
_ZN4vllm25paged_attention_v1_kernelIthLi120ELi32ELi128ELNS_18Fp8KVCacheDataTypeE2ELb1EEEvPT_PKS2_PKT0_S8_ifPKiSA_iPKfiiiSC_SC_iiiii:
.text._ZN4vllm25paged_attention_v1_kernelIthLi120ELi32ELi128ELNS_18Fp8KVCacheDataTypeE2ELb1EEEvPT_PKS2_PKT0_S8_ifPKiSA_iPKfiiiSC_SC_iiiii:
        /* <DEDUP_REMOVED lines=105> */
.L_x_3099:
        /* <DEDUP_REMOVED lines=25> */
.L_x_3103:
        /* <DEDUP_REMOVED lines=36> */
.L_x_3101:
[----:B------:R-:W-:Y:S05]  /*0a60*/  BSYNC.RECONVERGENT B6 ;  /* 0x0000000000067941 */ /* 0x000fea0003800200 */
.L_x_3100:
        /* <DEDUP_REMOVED lines=12> */
.L_x_3144:
        /* <DEDUP_REMOVED lines=39> */
.L_x_3109:
        /* <DEDUP_REMOVED lines=11> */
.L_x_3108:
[----:B------:R-:W-:Y:S05]  /*0e50*/  BSYNC.RECONVERGENT B1 ;  /* 0x0000000000017941 */ /* 0x000fea0003800200 */
.L_x_3107:
        /* <DEDUP_REMOVED lines=12> */
.L_x_3112:
        /* <DEDUP_REMOVED lines=100> */
.L_x_3111:
[----:B------:R-:W-:Y:S05]  /*1560*/  BSYNC.RECONVERGENT B1 ;  /* 0x0000000000017941 */ /* 0x000fea0003800200 */
.L_x_3110:
        /* <DEDUP_REMOVED lines=55> */
.L_x_3114:
[----:B------:R-:W-:Y:S05]  /*18e0*/  BSYNC.RECONVERGENT B1 ;  /* 0x0000000000017941 */ /* 0x000fea0003800200 */
.L_x_3113:
        /* <DEDUP_REMOVED lines=26> */
.L_x_3106:
[----:B------:R-:W-:Y:S05]  /*1a90*/  BSYNC.RECONVERGENT B0 ;  /* 0x0000000000007941 */ /* 0x000fea0003800200 */
.L_x_3105:
        /* <DEDUP_REMOVED lines=39> */
.L_x_3119:
[----:B------:R-:W0:Y:S01]  /*1d10*/  LDS R15, [R12] ;  /* 0x000000000c0f7984 */ /* 0x000e220000000800 */
[----:B------:R-:W-:-:S05]  /*1d20*/  VIADD R13, R13, 0x1 ;  /* 0x000000010d0d7836 */ /* 0x000fca0000000000 */
[----:B------:R-:W-:Y:S01]  /*1d30*/  ISETP.NE.AND P0, PT, R13, RZ, PT ;  /* 0x000000ff0d00720c */ /* 0x000fe20003f05270 */
[----:B0-----:R-:W-:-:S05]  /*1d40*/  FMUL.FTZ R15, R15, R2 ;  /* 0x000000020f0f7220 */ /* 0x001fca0000410000 */
[----:B------:R0:W-:Y:S02]  /*1d50*/  STS [R12], R15 ;  /* 0x0000000f0c007388 */ /* 0x0001e40000000800 */
[----:B0-----:R-:W-:-:S05]  /*1d60*/  IADD3 R12, PT, PT, R12, 0x200, RZ ;  /* 0x000002000c0c7810 */ /* 0x001fca0007ffe0ff */
[----:B------:R-:W-:Y:S05]  /*1d70*/  @P0 BRA `(.L_x_3119) ;  /* 0xfffffffc00e40947 */ /* 0x000fea000383ffff */
.L_x_3118:
[----:B------:R-:W-:Y:S05]  /*1d80*/  BSYNC.RECONVERGENT B1 ;  /* 0x0000000000017941 */ /* 0x000fea0003800200 */
.L_x_3117:
        /* <DEDUP_REMOVED lines=12> */
.L_x_3122:
        /* <DEDUP_REMOVED lines=52> */
.L_x_3121:
[----:B------:R-:W-:Y:S05]  /*2190*/  BSYNC.RECONVERGENT B1 ;  /* 0x0000000000017941 */ /* 0x000fea0003800200 */
.L_x_3120:
        /* <DEDUP_REMOVED lines=31> */
.L_x_3124:
[----:B------:R-:W-:Y:S05]  /*2390*/  BSYNC.RECONVERGENT B1 ;  /* 0x0000000000017941 */ /* 0x000fea0003800200 */
.L_x_3123:
        /* <DEDUP_REMOVED lines=14> */
.L_x_3116:
[----:B------:R-:W-:Y:S05]  /*2480*/  BSYNC.RECONVERGENT B0 ;  /* 0x0000000000007941 */ /* 0x000fea0003800200 */
.L_x_3115:
        /* <DEDUP_REMOVED lines=29> */
.L_x_3128:
        /* <DEDUP_REMOVED lines=34> */
.L_x_3127:
        /* <DEDUP_REMOVED lines=16> */
.L_x_3126:
[----:B------:R-:W-:Y:S05]  /*2980*/  BSYNC.RECONVERGENT B6 ;  /* 0x0000000000067941 */ /* 0x000fea0003800200 */
.L_x_3125:
        /* <DEDUP_REMOVED lines=60> */
.L_x_3175:
        /* <DEDUP_REMOVED lines=36> */
.L_x_3131:
[----:B------:R-:W-:Y:S05]  /*2f90*/  BSYNC.RECONVERGENT B0 ;  /* 0x0000000000007941 */ /* 0x000fea0003800200 */
.L_x_3130:
        /* <DEDUP_REMOVED lines=33> */
.L_x_3133:
[----:B------:R-:W-:Y:S05]  /*31b0*/  BSYNC.RECONVERGENT B0 ;  /* 0x0000000000007941 */ /* 0x000fea0003800200 */
.L_x_3132:
        /* <DEDUP_REMOVED lines=18> */
.L_x_3135:
[----:B------:R-:W-:Y:S05]  /*32e0*/  BSYNC.RECONVERGENT B0 ;  /* 0x0000000000007941 */ /* 0x000fea0003800200 */
.L_x_3134:
        /* <DEDUP_REMOVED lines=33> */
.L_x_3137:
[----:B------:R-:W-:Y:S05]  /*3500*/  BSYNC.RECONVERGENT B0 ;  /* 0x0000000000007941 */ /* 0x000fea0003800200 */
.L_x_3136:
        /* <DEDUP_REMOVED lines=10> */
[----:B------:R-:W-:Y:S02]  /*35b0*/  F2FP.F16.F32.PACK_AB R20, R20, R21 ;  /* 0x000000151414723e */ /* 0x000fe400000000ff */
[----:B------:R-:W-:Y:S02]  /*35c0*/  F2FP.F16.F32.PACK_AB R6, R6, R8 ;  /* 0x000000080606723e */ /* 0x000fe400000000ff */
[----:B------:R-:W-:Y:S02]  /*35d0*/  F2FP.F16.F32.PACK_AB R4, R4, R5 ;  /* 0x000000050404723e */ /* 0x000fe400000000ff */
[----:B------:R-:W-:-:S02]  /*35e0*/  PRMT R8, R20, 0x7632, R8 ;  /* 0x0000763214087816 */ /* 0x000fc40000000008 */
[----:B------:R-:W-:Y:S02]  /*35f0*/  PRMT R5, R6, 0x7632, R5 ;  /* 0x0000763206057816 */ /* 0x000fe40000000005 */
[----:B------:R-:W-:Y:S02]  /*3600*/  F2FP.F16.F32.PACK_AB R9, R9, R10 ;  /* 0x0000000a0909723e */ /* 0x000fe400000000ff */
[----:B------:R-:W-:Y:S02]  /*3610*/  F2FP.F16.F32.PACK_AB R11, R11, R26 ;  /* 0x0000001a0b0b723e */ /* 0x000fe400000000ff */
[----:B------:R-:W-:Y:S02]  /*3620*/  F2FP.F16.F32.PACK_AB R0, R13, R0 ;  /* 0x000000000d00723e */ /* 0x000fe400000000ff */
[----:B------:R-:W-:Y:S02]  /*3630*/  F2FP.F16.F32.PACK_AB R23, R23, R29 ;  /* 0x0000001d1717723e */ /* 0x000fe400000000ff */
[----:B------:R-:W-:Y:S01]  /*3640*/  PRMT R10, R9, 0x7632, R10 ;  /* 0x00007632090a7816 */ /* 0x000fe2000000000a */
[----:B--2---:R-:W-:Y:S01]  /*3650*/  UIMAD UR4, UR4, 0x78, URZ ;  /* 0x00000078040478a4 */ /* 0x004fe2000f8e02ff */
[----:B------:R-:W-:-:S05]  /*3660*/  F2FP.F16.F32.PACK_AB R7, RZ, R7 ;  /* 0x00000007ff07723e */ /* 0x000fca00000000ff */
        /* <DEDUP_REMOVED lines=24> */
.L_x_3102:
        /* <DEDUP_REMOVED lines=16> */
.L_x_3138:
[----:B------:R-:W-:Y:S05]  /*38f0*/  EXIT ;  /* 0x000000000000794d */ /* 0x000fea0003800000 */
.L_x_3104:
[----:B------:R-:W-:Y:S02]  /*3900*/  IMAD.MOV.U32 R12, RZ, RZ, 0x10 ;  /* 0x00000010ff0c7424 */ /* 0x000fe400078e00ff */
[----:B------:R-:W-:Y:S01]  /*3910*/  HFMA2 R11, -RZ, RZ, 0, 1.847743988037109375e-06 ;  /* 0x0000001fff0b7431 */ /* 0x000fe200000001ff */
[----:B------:R-:W-:-:S07]  /*3920*/  MOV R15, 0xffffffff ;  /* 0xffffffff000f7802 */ /* 0x000fce0000000f00 */
[----:B------:R-:W-:Y:S05]  /*3930*/  WARPSYNC.COLLECTIVE R15, `(.L_x_3139) ;  /* 0x000000000f087348 */ /* 0x000fea0003c00000 */
[----:B------:R0:W1:Y:S02]  /*3940*/  SHFL.BFLY P6, R14, R13, R12, R11 ;  /* 0x0c00000c0d0e7389 */ /* 0x00006400000c000b */
[----:B01----:R-:W-:Y:S05]  /*3950*/  ENDCOLLECTIVE ;  /* 0x000000000000791b */ /* 0x003fea0003800000 */
.L_x_3139:
[----:B------:R-:W-:Y:S01]  /*3960*/  HFMA2 R12, -RZ, RZ, 0, 4.76837158203125e-07 ;  /* 0x00000008ff0c7431 */ /* 0x000fe200000001ff */
[----:B------:R-:W-:-:S05]  /*3970*/  FMNMX.FTZ R0, R14, -3.40282346638528859812e+38, !PT ;  /* 0xff7fffff0e007809 */ /* 0x000fca0007810000 */
[----:B------:R-:W-:-:S07]  /*3980*/  IMAD.MOV.U32 R13, RZ, RZ, R0 ;  /* 0x000000ffff0d7224 */ /* 0x000fce00078e0000 */
[----:B------:R-:W-:Y:S05]  /*3990*/  WARPSYNC.COLLECTIVE R15, `(.L_x_3140) ;  /* 0x000000000f087348 */ /* 0x000fea0003c00000 */
[----:B------:R0:W1:Y:S02]  /*39a0*/  SHFL.BFLY P6, R14, R13, R12, R11 ;  /* 0x0c00000c0d0e7389 */ /* 0x00006400000c000b */
[----:B01----:R-:W-:Y:S05]  /*39b0*/  ENDCOLLECTIVE ;  /* 0x000000000000791b */ /* 0x003fea0003800000 */
.L_x_3140:
[----:B------:R-:W-:Y:S01]  /*39c0*/  IMAD.MOV.U32 R12, RZ, RZ, 0x4 ;  /* 0x00000004ff0c7424 */ /* 0x000fe200078e00ff */
[----:B------:R-:W-:-:S04]  /*39d0*/  FMNMX.FTZ R2, R0, R14, !PT ;  /* 0x0000000e00027209 */ /* 0x000fc80007810000 */
[----:B------:R-:W-:-:S07]  /*39e0*/  MOV R13, R2 ;  /* 0x00000002000d7202 */ /* 0x000fce0000000f00 */
[----:B------:R-:W-:Y:S05]  /*39f0*/  WARPSYNC.COLLECTIVE R15, `(.L_x_3141) ;  /* 0x000000000f087348 */ /* 0x000fea0003c00000 */
[----:B------:R0:W1:Y:S02]  /*3a00*/  SHFL.BFLY P6, R14, R13, R12, R11 ;  /* 0x0c00000c0d0e7389 */ /* 0x00006400000c000b */
[----:B01----:R-:W-:Y:S05]  /*3a10*/  ENDCOLLECTIVE ;  /* 0x000000000000791b */ /* 0x003fea0003800000 */
.L_x_3141:
[----:B------:R-:W-:Y:S01]  /*3a20*/  HFMA2 R12, -RZ, RZ, 0, 1.1920928955078125e-07 ;  /* 0x00000002ff0c7431 */ /* 0x000fe200000001ff */
[----:B------:R-:W-:-:S04]  /*3a30*/  FMNMX.FTZ R3, R2, R14, !PT ;  /* 0x0000000e02037209 */ /* 0x000fc80007810000 */
[----:B------:R-:W-:-:S07]  /*3a40*/  MOV R13, R3 ;  /* 0x00000003000d7202 */ /* 0x000fce0000000f00 */
[----:B------:R-:W-:Y:S05]  /*3a50*/  WARPSYNC.COLLECTIVE R15, `(.L_x_3142) ;  /* 0x000000000f087348 */ /* 0x000fea0003c00000 */
[----:B------:R0:W1:Y:S02]  /*3a60*/  SHFL.BFLY P6, R14, R13, R12, R11 ;  /* 0x0c00000c0d0e7389 */ /* 0x00006400000c000b */
[----:B01----:R-:W-:Y:S05]  /*3a70*/  ENDCOLLECTIVE ;  /* 0x000000000000791b */ /* 0x003fea0003800000 */
.L_x_3142:
[----:B------:R-:W-:Y:S02]  /*3a80*/  MOV R12, 0x1 ;  /* 0x00000001000c7802 */ /* 0x000fe40000000f00 */
[----:B------:R-:W-:-:S05]  /*3a90*/  FMNMX.FTZ R4, R3, R14, !PT ;  /* 0x0000000e03047209 */ /* 0x000fca0007810000 */
[----:B------:R-:W-:-:S07]  /*3aa0*/  IMAD.MOV.U32 R13, RZ, RZ, R4 ;  /* 0x000000ffff0d7224 */ /* 0x000fce00078e0004 */
[----:B------:R-:W-:Y:S05]  /*3ab0*/  WARPSYNC.COLLECTIVE R15, `(.L_x_3143) ;  /* 0x000000000f087348 */ /* 0x000fea0003c00000 */
[----:B------:R0:W1:Y:S02]  /*3ac0*/  SHFL.BFLY P6, R14, R13, R12, R11 ;  /* 0x0c00000c0d0e7389 */ /* 0x00006400000c000b */
[----:B01----:R-:W-:Y:S05]  /*3ad0*/  ENDCOLLECTIVE ;  /* 0x000000000000791b */ /* 0x003fea0003800000 */
.L_x_3143:
[----:B------:R-:W-:Y:S05]  /*3ae0*/  BRA `(.L_x_3144) ;  /* 0xffffffd000107947 */ /* 0x000fea000383ffff */
.L_x_3129:
[----:B-1----:R-:W-:Y:S02]  /*3af0*/  HFMA2 R13, -RZ, RZ, 0, 0 ;  /* 0x00000000ff0d7431 */ /* 0x002fe400000001ff */
[----:B------:R-:W-:Y:S01]  /*3b00*/  IMAD.MOV.U32 R12, RZ, RZ, 0x2 ;  /* 0x00000002ff0c7424 */ /* 0x000fe200078e00ff */
[----:B0-----:R-:W-:Y:S02]  /*3b10*/  MOV R11, 0x1f ;  /* 0x0000001f000b7802 */ /* 0x001fe40000000f00 */
[----:B------:R-:W-:-:S07]  /*3b20*/  MOV R15, 0xffffffff ;  /* 0xffffffff000f7802 */ /* 0x000fce0000000f00 */
[----:B------:R-:W-:Y:S05]  /*3b30*/  WARPSYNC.COLLECTIVE R15, `(.L_x_3145) ;  /* 0x000000000f087348 */ /* 0x000fea0003c00000 */
[----:B------:R0:W1:Y:S02]  /*3b40*/  SHFL.BFLY P6, R14, R13, R12, R11 ;  /* 0x0c00000c0d0e7389 */ /* 0x00006400000c000b */
[----:B01----:R-:W-:Y:S05]  /*3b50*/  ENDCOLLECTIVE ;  /* 0x000000000000791b */ /* 0x003fea0003800000 */
.L_x_3145:
[----:B------:R-:W-:Y:S02]  /*3b60*/  HFMA2 R12, -RZ, RZ, 0, 5.9604644775390625e-08 ;  /* 0x00000001ff0c7431 */ /* 0x000fe400000001ff */
[----:B------:R-:W-:-:S04]  /*3b70*/  FADD.FTZ R24, RZ, R14 ;  /* 0x0000000eff187221 */ /* 0x000fc80000010000 */
[----:B------:R-:W-:-:S07]  /*3b80*/  IMAD.MOV.U32 R13, RZ, RZ, R24 ;  /* 0x000000ffff0d7224 */ /* 0x000fce00078e0018 */
[----:B------:R-:W-:Y:S05]  /*3b90*/  WARPSYNC.COLLECTIVE R15, `(.L_x_3146) ;  /* 0x000000000f087348 */ /* 0x000fea0003c00000 */
[----:B------:R0:W1:Y:S02]  /*3ba0*/  SHFL.BFLY P6, R14, R13, R12, R11 ;  /* 0x0c00000c0d0e7389 */ /* 0x00006400000c000b */
[----:B01----:R-:W-:Y:S05]  /*3bb0*/  ENDCOLLECTIVE ;  /* 0x000000000000791b */ /* 0x003fea0003800000 */
.L_x_3146:
[----:B------:R-:W-:Y:S02]  /*3bc0*/  IMAD.MOV.U32 R13, RZ, RZ, RZ ;  /* 0x000000ffff0d7224 */ /* 0x000fe400078e00ff */
[----:B------:R-:W-:Y:S01]  /*3bd0*/  HFMA2 R12, -RZ, RZ, 0, 1.1920928955078125e-07 ;  /* 0x00000002ff0c7431 */ /* 0x000fe200000001ff */
[----:B------:R-:W-:-:S07]  /*3be0*/  MOV R21, R14 ;  /* 0x0000000e00157202 */ /* 0x000fce0000000f00 */
[----:B------:R-:W-:Y:S05]  /*3bf0*/  WARPSYNC.COLLECTIVE R15, `(.L_x_3147) ;  /* 0x000000000f087348 */ /* 0x000fea0003c00000 */
[----:B------:R0:W1:Y:S02]  /*3c00*/  SHFL.BFLY P6, R14, R13, R12, R11 ;  /* 0x0c00000c0d0e7389 */ /* 0x00006400000c000b */
[----:B01----:R-:W-:Y:S05]  /*3c10*/  ENDCOLLECTIVE ;  /* 0x000000000000791b */ /* 0x003fea0003800000 */
.L_x_3147:
        /* <DEDUP_REMOVED lines=8> */
.L_x_3148:
[----:B------:R-:W-:Y:S02]  /*3ca0*/  IMAD.MOV.U32 R13, RZ, RZ, RZ ;  /* 0x000000ffff0d7224 */ /* 0x000fe400078e00ff */
[----:B------:R-:W-:Y:S01]  /*3cb0*/  HFMA2 R12, -RZ, RZ, 0, 1.1920928955078125e-07 ;  /* 0x00000002ff0c7431 */ /* 0x000fe200000001ff */
[----:B------:R-:W-:-:S07]  /*3cc0*/  MOV R20, R14 ;  /* 0x0000000e00147202 */ /* 0x000fce0000000f00 */
[----:B------:R-:W-:Y:S05]  /*3cd0*/  WARPSYNC.COLLECTIVE R15, `(.L_x_3149) ;  /* 0x000000000f087348 */ /* 0x000fea0003c00000 */
[----:B------:R0:W1:Y:S02]  /*3ce0*/  SHFL.BFLY P6, R14, R13, R12, R11 ;  /* 0x0c00000c0d0e7389 */ /* 0x00006400000c000b */
[----:B01----:R-:W-:Y:S05]  /*3cf0*/  ENDCOLLECTIVE ;  /* 0x000000000000791b */ /* 0x003fea0003800000 */
.L_x_3149:
        /* <DEDUP_REMOVED lines=8> */
.L_x_3150:
[----:B------:R-:W-:Y:S02]  /*3d80*/  IMAD.MOV.U32 R13, RZ, RZ, RZ ;  /* 0x000000ffff0d7224 */ /* 0x000fe400078e00ff */
[----:B------:R-:W-:Y:S01]  /*3d90*/  HFMA2 R12, -RZ, RZ, 0, 1.1920928955078125e-07 ;  /* 0x00000002ff0c7431 */ /* 0x000fe200000001ff */
[----:B------:R-:W-:-:S07]  /*3da0*/  MOV R10, R14 ;  /* 0x0000000e000a7202 */ /* 0x000fce0000000f00 */
[----:B------:R-:W-:Y:S05]  /*3db0*/  WARPSYNC.COLLECTIVE R15, `(.L_x_3151) ;  /* 0x000000000f087348 */ /* 0x000fea0003c00000 */
[----:B------:R0:W1:Y:S02]  /*3dc0*/  SHFL.BFLY P6, R14, R13, R12, R11 ;  /* 0x0c00000c0d0e7389 */ /* 0x00006400000c000b */
[----:B01----:R-:W-:Y:S05]  /*3dd0*/  ENDCOLLECTIVE ;  /* 0x000000000000791b */ /* 0x003fea0003800000 */
.L_x_3151:
        /* <DEDUP_REMOVED lines=8> */
.L_x_3152:
[----:B------:R-:W-:Y:S02]  /*3e60*/  IMAD.MOV.U32 R13, RZ, RZ, RZ ;  /* 0x000000ffff0d7224 */ /* 0x000fe400078e00ff */
[----:B------:R-:W-:Y:S01]  /*3e70*/  HFMA2 R12, -RZ, RZ, 0, 1.1920928955078125e-07 ;  /* 0x00000002ff0c7431 */ /* 0x000fe200000001ff */
[----:B------:R-:W-:-:S07]  /*3e80*/  MOV R2, R14 ;  /* 0x0000000e00027202 */ /* 0x000fce0000000f00 */
[----:B------:R-:W-:Y:S05]  /*3e90*/  WARPSYNC.COLLECTIVE R15, `(.L_x_3153) ;  /* 0x000000000f087348 */ /* 0x000fea0003c00000 */
[----:B------:R0:W1:Y:S02]  /*3ea0*/  SHFL.BFLY P6, R14, R13, R12, R11 ;  /* 0x0c00000c0d0e7389 */ /* 0x00006400000c000b */
[----:B01----:R-:W-:Y:S05]  /*3eb0*/  ENDCOLLECTIVE ;  /* 0x000000000000791b */ /* 0x003fea0003800000 */
.L_x_3153:
        /* <DEDUP_REMOVED lines=8> */
.L_x_3154:
[----:B------:R-:W-:Y:S02]  /*3f40*/  IMAD.MOV.U32 R13, RZ, RZ, RZ ;  /* 0x000000ffff0d7224 */ /* 0x000fe400078e00ff */
[----:B------:R-:W-:Y:S01]  /*3f50*/  HFMA2 R12, -RZ, RZ, 0, 1.1920928955078125e-07 ;  /* 0x00000002ff0c7431 */ /* 0x000fe200000001ff */
[----:B------:R-:W-:-:S07]  /*3f60*/  MOV R7, R14 ;  /* 0x0000000e00077202 */ /* 0x000fce0000000f00 */
[----:B------:R-:W-:Y:S05]  /*3f70*/  WARPSYNC.COLLECTIVE R15, `(.L_x_3155) ;  /* 0x000000000f087348 */ /* 0x000fea0003c00000 */
[----:B------:R0:W1:Y:S02]  /*3f80*/  SHFL.BFLY P6, R14, R13, R12, R11 ;  /* 0x0c00000c0d0e7389 */ /* 0x00006400000c000b */
[----:B01----:R-:W-:Y:S05]  /*3f90*/  ENDCOLLECTIVE ;  /* 0x000000000000791b */ /* 0x003fea0003800000 */
.L_x_3155:
        /* <DEDUP_REMOVED lines=8> */
.L_x_3156:
[----:B------:R-:W-:Y:S02]  /*4020*/  IMAD.MOV.U32 R13, RZ, RZ, RZ ;  /* 0x000000ffff0d7224 */ /* 0x000fe400078e00ff */
[----:B------:R-:W-:Y:S01]  /*4030*/  HFMA2 R12, -RZ, RZ, 0, 1.1920928955078125e-07 ;  /* 0x00000002ff0c7431 */ /* 0x000fe200000001ff */
[----:B------:R-:W-:-:S07]  /*4040*/  MOV R3, R14 ;  /* 0x0000000e00037202 */ /* 0x000fce0000000f00 */
[----:B------:R-:W-:Y:S05]  /*4050*/  WARPSYNC.COLLECTIVE R15, `(.L_x_3157) ;  /* 0x000000000f087348 */ /* 0x000fea0003c00000 */
[----:B------:R0:W1:Y:S02]  /*4060*/  SHFL.BFLY P6, R14, R13, R12, R11 ;  /* 0x0c00000c0d0e7389 */ /* 0x00006400000c000b */
[----:B01----:R-:W-:Y:S05]  /*4070*/  ENDCOLLECTIVE ;  /* 0x000000000000791b */ /* 0x003fea0003800000 */
.L_x_3157:
        /* <DEDUP_REMOVED lines=8> */
.L_x_3158:
[----:B------:R-:W-:Y:S02]  /*4100*/  IMAD.MOV.U32 R13, RZ, RZ, RZ ;  /* 0x000000ffff0d7224 */ /* 0x000fe400078e00ff */
[----:B------:R-:W-:Y:S01]  /*4110*/  HFMA2 R12, -RZ, RZ, 0, 1.1920928955078125e-07 ;  /* 0x00000002ff0c7431 */ /* 0x000fe200000001ff */
[----:B------:R-:W-:-:S07]  /*4120*/  MOV R0, R14 ;  /* 0x0000000e00007202 */ /* 0x000fce0000000f00 */
[----:B------:R-:W-:Y:S05]  /*4130*/  WARPSYNC.COLLECTIVE R15, `(.L_x_3159) ;  /* 0x000000000f087348 */ /* 0x000fea0003c00000 */
[----:B------:R0:W1:Y:S02]  /*4140*/  SHFL.BFLY P6, R14, R13, R12, R11 ;  /* 0x0c00000c0d0e7389 */ /* 0x00006400000c000b */
[----:B01----:R-:W-:Y:S05]  /*4150*/  ENDCOLLECTIVE ;  /* 0x000000000000791b */ /* 0x003fea0003800000 */
.L_x_3159:
[----:B------:R-:W-:Y:S01]  /*4160*/  FADD.FTZ R5, R5, R0 ;  /* 0x0000000005057221 */ /* 0x000fe20000010000 */
[----:B------:R-:W-:Y:S02]  /*4170*/  IMAD.MOV.U32 R12, RZ, RZ, 0x1 ;  /* 0x00000001ff0c7424 */ /* 0x000fe400078e00ff */
[----:B------:R-:W-:-:S05]  /*4180*/  FADD.FTZ R4, RZ, R14 ;  /* 0x0000000eff047221 */ /* 0x000fca0000010000 */
[----:B------:R-:W-:-:S07]  /*4190*/  MOV R13, R4 ;  /* 0x00000004000d7202 */ /* 0x000fce0000000f00 */
[----:B------:R-:W-:Y:S05]  /*41a0*/  WARPSYNC.COLLECTIVE R15, `(.L_x_3160) ;  /* 0x000000000f087348 */ /* 0x000fea0003c00000 */
[----:B------:R0:W1:Y:S02]  /*41b0*/  SHFL.BFLY P6, R14, R13, R12, R11 ;  /* 0x0c00000c0d0e7389 */ /* 0x00006400000c000b */
[----:B01----:R-:W-:Y:S05]  /*41c0*/  ENDCOLLECTIVE ;  /* 0x000000000000791b */ /* 0x003fea0003800000 */
.L_x_3160:
[----:B------:R-:W-:Y:S02]  /*41d0*/  HFMA2 R13, -RZ, RZ, 0, 0 ;  /* 0x00000000ff0d7431 */ /* 0x000fe400000001ff */
[----:B------:R-:W-:Y:S01]  /*41e0*/  IMAD.MOV.U32 R12, RZ, RZ, 0x2 ;  /* 0x00000002ff0c7424 */ /* 0x000fe200078e00ff */
[----:B------:R-:W-:-:S07]  /*41f0*/  MOV R29, R14 ;  /* 0x0000000e001d7202 */ /* 0x000fce0000000f00 */
[----:B------:R-:W-:Y:S05]  /*4200*/  WARPSYNC.COLLECTIVE R15, `(.L_x_3161) ;  /* 0x000000000f087348 */ /* 0x000fea0003c00000 */
[----:B------:R0:W1:Y:S02]  /*4210*/  SHFL.BFLY P6, R14, R13, R12, R11 ;  /* 0x0c00000c0d0e7389 */ /* 0x00006400000c000b */
[----:B01----:R-:W-:Y:S05]  /*4220*/  ENDCOLLECTIVE ;  /* 0x000000000000791b */ /* 0x003fea0003800000 */
.L_x_3161:
[----:B------:R-:W-:Y:S01]  /*4230*/  FADD.FTZ R4, R4, R29 ;  /* 0x0000001d04047221 */ /* 0x000fe20000010000 */
[----:B------:R-:W-:Y:S02]  /*4240*/  HFMA2 R12, -RZ, RZ, 0, 5.9604644775390625e-08 ;  /* 0x00000001ff0c7431 */ /* 0x000fe400000001ff */
[----:B------:R-:W-:-:S05]  /*4250*/  FADD.FTZ R27, RZ, R14 ;  /* 0x0000000eff1b7221 */ /* 0x000fca0000010000 */
[----:B------:R-:W-:-:S07]  /*4260*/  MOV R13, R27 ;  /* 0x0000001b000d7202 */ /* 0x000fce0000000f00 */
[----:B------:R-:W-:Y:S05]  /*4270*/  WARPSYNC.COLLECTIVE R15, `(.L_x_3162) ;  /* 0x000000000f087348 */ /* 0x000fea0003c00000 */
[----:B------:R0:W1:Y:S02]  /*4280*/  SHFL.BFLY P6, R14, R13, R12, R11 ;  /* 0x0c00000c0d0e7389 */ /* 0x00006400000c000b */
[----:B01----:R-:W-:Y:S05]  /*4290*/  ENDCOLLECTIVE ;  /* 0x000000000000791b */ /* 0x003fea0003800000 */
.L_x_3162:
[----:B------:R-:W-:Y:S01]  /*42a0*/  MOV R13, RZ ;  /* 0x000000ff000d7202 */ /* 0x000fe20000000f00 */
[----:B------:R-:W-:Y:S02]  /*42b0*/  HFMA2 R12, -RZ, RZ, 0, 1.1920928955078125e-07 ;  /* 0x00000002ff0c7431 */ /* 0x000fe400000001ff */
[----:B------:R-:W-:-:S07]  /*42c0*/  IMAD.MOV.U32 R26, RZ, RZ, R14 ;  /* 0x000000ffff1a7224 */ /* 0x000fce00078e000e */
[----:B------:R-:W-:Y:S05]  /*42d0*/  WARPSYNC.COLLECTIVE R15, `(.L_x_3163) ;  /* 0x000000000f087348 */ /* 0x000fea0003c00000 */
[----:B------:R0:W1:Y:S02]  /*42e0*/  SHFL.BFLY P6, R14, R13, R12, R11 ;  /* 0x0c00000c0d0e7389 */ /* 0x00006400000c000b */
[----:B01----:R-:W-:Y:S05]  /*42f0*/  ENDCOLLECTIVE ;  /* 0x000000000000791b */ /* 0x003fea0003800000 */
.L_x_3163:
        /* <DEDUP_REMOVED lines=8> */
.L_x_3164:
[----:B------:R-:W-:Y:S01]  /*4380*/  MOV R13, RZ ;  /* 0x000000ff000d7202 */ /* 0x000fe20000000f00 */
[----:B------:R-:W-:Y:S02]  /*4390*/  HFMA2 R12, -RZ, RZ, 0, 1.1920928955078125e-07 ;  /* 0x00000002ff0c7431 */ /* 0x000fe400000001ff */
[----:B------:R-:W-:-:S07]  /*43a0*/  IMAD.MOV.U32 R2, RZ, RZ, R14 ;  /* 0x000000ffff027224 */ /* 0x000fce00078e000e */
[----:B------:R-:W-:Y:S05]  /*43b0*/  WARPSYNC.COLLECTIVE R15, `(.L_x_3165) ;  /* 0x000000000f087348 */ /* 0x000fea0003c00000 */
[----:B------:R0:W1:Y:S02]  /*43c0*/  SHFL.BFLY P6, R14, R13, R12, R11 ;  /* 0x0c00000c0d0e7389 */ /* 0x00006400000c000b */
[----:B01----:R-:W-:Y:S05]  /*43d0*/  ENDCOLLECTIVE ;  /* 0x000000000000791b */ /* 0x003fea0003800000 */
.L_x_3165:
        /* <DEDUP_REMOVED lines=8> */
.L_x_3166:
[----:B------:R-:W-:Y:S02]  /*4460*/  IMAD.MOV.U32 R13, RZ, RZ, RZ ;  /* 0x000000ffff0d7224 */ /* 0x000fe400078e00ff */
[----:B------:R-:W-:Y:S01]  /*4470*/  HFMA2 R12, -RZ, RZ, 0, 1.1920928955078125e-07 ;  /* 0x00000002ff0c7431 */ /* 0x000fe200000001ff */
[----:B------:R-:W-:-:S07]  /*4480*/  MOV R0, R14 ;  /* 0x0000000e00007202 */ /* 0x000fce0000000f00 */
[----:B------:R-:W-:Y:S05]  /*4490*/  WARPSYNC.COLLECTIVE R15, `(.L_x_3167) ;  /* 0x000000000f087348 */ /* 0x000fea0003c00000 */
[----:B------:R0:W1:Y:S02]  /*44a0*/  SHFL.BFLY P6, R14, R13, R12, R11 ;  /* 0x0c00000c0d0e7389 */ /* 0x00006400000c000b */
[----:B01----:R-:W-:Y:S05]  /*44b0*/  ENDCOLLECTIVE ;  /* 0x000000000000791b */ /* 0x003fea0003800000 */
.L_x_3167:
        /* <DEDUP_REMOVED lines=8> */
.L_x_3168:
[----:B------:R-:W-:Y:S01]  /*4540*/  HFMA2 R13, -RZ, RZ, 0, 0 ;  /* 0x00000000ff0d7431 */ /* 0x000fe200000001ff */
[----:B------:R-:W-:Y:S01]  /*4550*/  MOV R12, 0x2 ;  /* 0x00000002000c7802 */ /* 0x000fe20000000f00 */
[----:B------:R-:W-:-:S07]  /*4560*/  FADD.FTZ R3, R23, R14 ;  /* 0x0000000e17037221 */ /* 0x000fce0000010000 */
[----:B------:R-:W-:Y:S05]  /*4570*/  WARPSYNC.COLLECTIVE R15, `(.L_x_3169) ;  /* 0x000000000f087348 */ /* 0x000fea0003c00000 */
[----:B------:R0:W1:Y:S02]  /*4580*/  SHFL.BFLY P6, R14, R13, R12, R11 ;  /* 0x0c00000c0d0e7389 */ /* 0x00006400000c000b */
[----:B01----:R-:W-:Y:S05]  /*4590*/  ENDCOLLECTIVE ;  /* 0x000000000000791b */ /* 0x003fea0003800000 */
.L_x_3169:
[----:B------:R-:W-:Y:S01]  /*45a0*/  HFMA2 R12, -RZ, RZ, 0, 5.9604644775390625e-08 ;  /* 0x00000001ff0c7431 */ /* 0x000fe200000001ff */
[----:B------:R-:W-:-:S05]  /*45b0*/  MOV R24, R14 ;  /* 0x0000000e00187202 */ /* 0x000fca0000000f00 */
[----:B------:R-:W-:-:S04]  /*45c0*/  FADD.FTZ R24, RZ, R24 ;  /* 0x00000018ff187221 */ /* 0x000fc80000010000 */
[----:B------:R-:W-:-:S07]  /*45d0*/  IMAD.MOV.U32 R13, RZ, RZ, R24 ;  /* 0x000000ffff0d7224 */ /* 0x000fce00078e0018 */
[----:B------:R-:W-:Y:S05]  /*45e0*/  WARPSYNC.COLLECTIVE R15, `(.L_x_3170) ;  /* 0x000000000f087348 */ /* 0x000fea0003c00000 */
[----:B------:R0:W1:Y:S02]  /*45f0*/  SHFL.BFLY P6, R14, R13, R12, R11 ;  /* 0x0c00000c0d0e7389 */ /* 0x00006400000c000b */
[----:B01----:R-:W-:Y:S05]  /*4600*/  ENDCOLLECTIVE ;  /* 0x000000000000791b */ /* 0x003fea0003800000 */
.L_x_3170:
[----:B------:R-:W-:Y:S02]  /*4610*/  HFMA2 R13, -RZ, RZ, 0, 0 ;  /* 0x00000000ff0d7431 */ /* 0x000fe400000001ff */
[----:B------:R-:W-:Y:S01]  /*4620*/  IMAD.MOV.U32 R12, RZ, RZ, 0x2 ;  /* 0x00000002ff0c7424 */ /* 0x000fe200078e00ff */
[----:B------:R-:W-:-:S07]  /*4630*/  MOV R29, R14 ;  /* 0x0000000e001d7202 */ /* 0x000fce0000000f00 */
[----:B------:R-:W-:Y:S05]  /*4640*/  WARPSYNC.COLLECTIVE R15, `(.L_x_3171) ;  /* 0x000000000f087348 */ /* 0x000fea0003c00000 */
[----:B------:R0:W1:Y:S02]  /*4650*/  SHFL.BFLY P6, R14, R13, R12, R11 ;  /* 0x0c00000c0d0e7389 */ /* 0x00006400000c000b */
[----:B01----:R-:W-:Y:S05]  /*4660*/  ENDCOLLECTIVE ;  /* 0x000000000000791b */ /* 0x003fea0003800000 */
.L_x_3171:
[----:B------:R-:W-:Y:S01]  /*4670*/  FADD.FTZ R29, R24, R29 ;  /* 0x0000001d181d7221 */ /* 0x000fe20000010000 */
[----:B------:R-:W-:Y:S02]  /*4680*/  HFMA2 R12, -RZ, RZ, 0, 5.9604644775390625e-08 ;  /* 0x00000001ff0c7431 */ /* 0x000fe400000001ff */
[----:B------:R-:W-:-:S05]  /*4690*/  FADD.FTZ R25, RZ, R14 ;  /* 0x0000000eff197221 */ /* 0x000fca0000010000 */
[----:B------:R-:W-:-:S07]  /*46a0*/  MOV R13, R25 ;  /* 0x00000019000d7202 */ /* 0x000fce0000000f00 */
[----:B------:R-:W-:Y:S05]  /*46b0*/  WARPSYNC.COLLECTIVE R15, `(.L_x_3172) ;  /* 0x000000000f087348 */ /* 0x000fea0003c00000 */
[----:B------:R0:W1:Y:S02]  /*46c0*/  SHFL.BFLY P6, R14, R13, R12, R11 ;  /* 0x0c00000c0d0e7389 */ /* 0x00006400000c000b */
[----:B01----:R-:W-:Y:S05]  /*46d0*/  ENDCOLLECTIVE ;  /* 0x000000000000791b */ /* 0x003fea0003800000 */
.L_x_3172:
[----:B------:R-:W-:Y:S01]  /*46e0*/  IMAD.MOV.U32 R13, RZ, RZ, RZ ;  /* 0x000000ffff0d7224 */ /* 0x000fe200078e00ff */
[----:B------:R-:W-:-:S05]  /*46f0*/  MOV R12, R14 ;  /* 0x0000000e000c7202 */ /* 0x000fca0000000f00 */
[----:B------:R-:W-:Y:S01]  /*4700*/  FADD.FTZ R23, R25, R12 ;  /* 0x0000000c19177221 */ /* 0x000fe20000010000 */
[----:B------:R-:W-:-:S07]  /*4710*/  HFMA2 R12, -RZ, RZ, 0, 1.1920928955078125e-07 ;  /* 0x00000002ff0c7431 */ /* 0x000fce00000001ff */
[----:B------:R-:W-:Y:S05]  /*4720*/  WARPSYNC.COLLECTIVE R15, `(.L_x_3173) ;  /* 0x000000000f087348 */ /* 0x000fea0003c00000 */
[----:B------:R0:W1:Y:S02]  /*4730*/  SHFL.BFLY P6, R14, R13, R12, R11 ;  /* 0x0c00000c0d0e7389 */ /* 0x00006400000c000b */
[----:B01----:R-:W-:Y:S05]  /*4740*/  ENDCOLLECTIVE ;  /* 0x000000000000791b */ /* 0x003fea0003800000 */
.L_x_3173:
[----:B------:R-:W-:Y:S01]  /*4750*/  IMAD.MOV.U32 R12, RZ, RZ, 0x1 ;  /* 0x00000001ff0c7424 */ /* 0x000fe200078e00ff */
[----:B------:R-:W-:-:S05]  /*4760*/  MOV R27, R14 ;  /* 0x0000000e001b7202 */ /* 0x000fca0000000f00 */
[----:B------:R-:W-:-:S05]  /*4770*/  FADD.FTZ R27, RZ, R27 ;  /* 0x0000001bff1b7221 */ /* 0x000fca0000010000 */
[----:B------:R-:W-:-:S07]  /*4780*/  MOV R13, R27 ;  /* 0x0000001b000d7202 */ /* 0x000fce0000000f00 */
[----:B------:R-:W-:Y:S05]  /*4790*/  WARPSYNC.COLLECTIVE R15, `(.L_x_3174) ;  /* 0x000000000f087348 */ /* 0x000fea0003c00000 */
[----:B------:R0:W1:Y:S02]  /*47a0*/  SHFL.BFLY P6, R14, R13, R12, R11 ;  /* 0x0c00000c0d0e7389 */ /* 0x00006400000c000b */
[----:B01----:R-:W-:Y:S05]  /*47b0*/  ENDCOLLECTIVE ;  /* 0x000000000000791b */ /* 0x003fea0003800000 */
.L_x_3174:
[----:B------:R-:W-:Y:S02]  /*47c0*/  MOV R11, R2 ;  /* 0x00000002000b7202 */ /* 0x000fe40000000f00 */
[----:B------:R-:W-:Y:S02]  /*47d0*/  MOV R13, R3 ;  /* 0x00000003000d7202 */ /* 0x000fe40000000f00 */
[----:B------:R-:W-:Y:S01]  /*47e0*/  MOV R7, R14 ;  /* 0x0000000e00077202 */ /* 0x000fe20000000f00 */
[----:B------:R-:W-:Y:S06]  /*47f0*/  BRA `(.L_x_3175) ;  /* 0xffffffe400547947 */ /* 0x000fec000383ffff */
.L_x_3176:
        /* <DEDUP_REMOVED lines=16> */
.L_x_25638:


//--------------------- .text._ZN4vllm25paged_attention_v1_kernelIthLi112ELi32ELi128ELNS_18Fp8KVCacheDataTypeE2ELb1EEEvPT_PKS2_PKT0_S8_ifPKiSA_iPKfiiiSC_SC_iiiii --------------------------
	.section	.text._ZN4vllm25paged_attention_v1_kernelIthLi112ELi32ELi128ELNS_18Fp8KVCacheDataTypeE2ELb1EEEvPT_PKS2_PKT0_S8_ifPKiSA_iPKfiiiSC_SC_iiiii,"ax",@progbits
	.align	128
        .global         _ZN4vllm25paged_attention_v1_kernelIthLi112ELi32ELi128ELNS_18Fp8KVCacheDataTypeE2ELb1EEEvPT_PKS2_PKT0_S8_ifPKiSA_iPKfiiiSC_SC_iiiii
        .type           _ZN4vllm25paged_attention_v1_kernelIthLi112ELi32ELi128ELNS_18Fp8KVCacheDataTypeE2ELb1EEEvPT_PKS2_PKT0_S8_ifPKiSA_iPKfiiiSC_SC_iiiii,@function
        .size           _ZN4vllm25paged_attention_v1_kernelIthLi112ELi32ELi128ELNS_18Fp8KVCacheDataTypeE2ELb1EEEvPT_PKS2_PKT0_S8_ifPKiSA_iPKfiiiSC_SC_iiiii,(.L_x_25639 - _ZN4vllm25paged_attention_v1_kernelIthLi112ELi32ELi128ELNS_18Fp8KVCacheDataTypeE2ELb1EEEvPT_PKS2_PKT0_S8_ifPKiSA_iPKfiiiSC_SC_iiiii)
        .other          _ZN4vllm25paged_attention_v1_kernelIthLi112ELi32ELi128ELNS_18Fp8KVCacheDataTypeE2ELb1EEEvPT_PKS2_PKT0_S8_ifPKiSA_iPKfiiiSC_SC_iiiii,@"STO_CUDA_ENTRY STV_DEFAULT"
_ZN4vllm25paged_attention_v1_kernelIthLi112ELi32ELi128ELNS_18Fp8KVCacheDataTypeE2ELb1EEEvPT_PKS2_PKT0_S8_ifPKiSA_iPKfiiiSC_SC_iiiii:
.text._ZN4vllm25paged_attention_v1_kernelIthLi112ELi32ELi128ELNS_18Fp8KVCacheDataTypeE2ELb1EEEvPT_PKS2_PKT0_S8_ifPKiSA_iPKfiiiSC_SC_iiiii:
        /* <DEDUP_REMOVED lines=105> */
.L_x_3177:
        /* <DEDUP_REMOVED lines=25> */
.L_x_3181:
        /* <DEDUP_REMOVED lines=36> */
.L_x_3179:
[----:B------:R-:W-:Y:S05]  /*0a60*/  BSYNC.RECONVERGENT B6 ;  /* 0x0000000000067941 */ /* 0x000fea0003800200 */
.L_x_3178:
        /* <DEDUP_REMOVED lines=12> */
.L_x_3222:
        /* <DEDUP_REMOVED lines=39> */
.L_x_3187:
        /* <DEDUP_REMOVED lines=11> */
.L_x_3186:
[----:B------:R-:W-:Y:S05]  /*0e50*/  BSYNC.RECONVERGENT B1 ;  /* 0x0000000000017941 */ /* 0x000fea0003800200 */
.L_x_3185:
        /* <DEDUP_REMOVED lines=12> */
.L_x_3190:
        /* <DEDUP_REMOVED lines=100> */
.L_x_3189:
[----:B------:R-:W-:Y:S05]  /*1560*/  BSYNC.RECONVERGENT B1 ;  /* 0x0000000000017941 */ /* 0x000fea0003800200 */
.L_x_3188:
        /* <DEDUP_REMOVED lines=55> */
.L_x_3192:
[----:B------:R-:W-:Y:S05]  /*18e0*/  BSYNC.RECONVERGENT B1 ;  /* 0x0000000000017941 */ /* 0x000fea0003800200 */
.L_x_3191:
        /* <DEDUP_REMOVED lines=26> */
.L_x_3184:
[----:B------:R-:W-:Y:S05]  /*1a90*/  BSYNC.RECONVERGENT B0 ;  /* 0x0000000000007941 */ /* 0x000fea0003800200 */
.L_x_3183:
        /* <DEDUP_REMOVED lines=39> */
.L_x_3197:
[----:B------:R-:W0:Y:S01]  /*1d10*/  LDS R15, [R12] ;  /* 0x000000000c0f7984 */ /* 0x000e220000000800 */
[----:B------:R-:W-:-:S05]  /*1d20*/  VIADD R13, R13, 0x1 ;  /* 0x000000010d0d7836 */ /* 0x000fca0000000000 */
[----:B------:R-:W-:Y:S01]  /*1d30*/  ISETP.NE.AND P0, PT, R13, RZ, PT ;  /* 0x000000ff0d00720c */ /* 0x000fe20003f05270 */
[----:B0-----:R-:W-:-:S05]  /*1d40*/  FMUL.FTZ R15, R15, R2 ;  /* 0x000000020f0f7220 */ /* 0x001fca0000410000 */
[----:B------:R0:W-:Y:S02]  /*1d50*/  STS [R12], R15 ;  /* 0x0000000f0c007388 */ /* 0x0001e40000000800 */
[----:B0-----:R-:W-:-:S05]  /*1d60*/  IADD3 R12, PT, PT, R12, 0x200, RZ ;  /* 0x000002000c0c7810 */ /* 0x001fca0007ffe0ff */
[----:B------:R-:W-:Y:S05]  /*1d70*/  @P0 BRA `(.L_x_3197) ;  /* 0xfffffffc00e40947 */ /* 0x000fea000383ffff */
.L_x_3196:
[----:B------:R-:W-:Y:S05]  /*1d80*/  BSYNC.RECONVERGENT B1 ;  /* 0x0000000000017941 */ /* 0x000fea0003800200 */
.L_x_3195:
        /* <DEDUP_REMOVED lines=12> */
.L_x_3200:
        /* <DEDUP_REMOVED lines=52> */
.L_x_3199:
[----:B------:R-:W-:Y:S05]  /*2190*/  BSYNC.RECONVERGENT B1 ;  /* 0x0000000000017941 */ /* 0x000fea0003800200 */
.L_x_3198:
        /* <DEDUP_REMOVED lines=31> */
.L_x_3202:
[----:B------:R-:W-:Y:S05]  /*2390*/  BSYNC.RECONVERGENT B1 ;  /* 0x0000000000017941 */ /* 0x000fea0003800200 */
.L_x_3201:
        /* <DEDUP_REMOVED lines=14> */
.L_x_3194:
[----:B------:R-:W-:Y:S05]  /*2480*/  BSYNC.RECONVERGENT B0 ;  /* 0x0000000000007941 */ /* 0x000fea0003800200 */
.L_x_3193:
        /* <DEDUP_REMOVED lines=29> */
.L_x_3206:
        /* <DEDUP_REMOVED lines=34> */
.L_x_3205:
        /* <DEDUP_REMOVED lines=16> */
.L_x_3204:
[----:B------:R-:W-:Y:S05]  /*2980*/  BSYNC.RECONVERGENT B6 ;  /* 0x0000000000067941 */ /* 0x000fea0003800200 */
.L_x_3203:
        /* <DEDUP_REMOVED lines=54> */
.L_x_3251:
        /* <DEDUP_REMOVED lines=35> */
.L_x_3209:
[----:B------:R-:W-:Y:S05]  /*2f20*/  BSYNC.RECONVERGENT B0 ;  /* 0x0000000000007941 */ /* 0x000fea0003800200 */
.L_x_3208:
        /* <DEDUP_REMOVED lines=31> */
.L_x_3211:
[----:B------:R-:W-:Y:S05]  /*3120*/  BSYNC.RECONVERGENT B0 ;  /* 0x0000000000007941 */ /* 0x000fea0003800200 */
.L_x_3210:
        /* <DEDUP_REMOVED lines=17> */
.L_x_3213:
[----:B------:R-:W-:Y:S05]  /*3240*/  BSYNC.RECONVERGENT B0 ;  /* 0x0000000000007941 */ /* 0x000fea0003800200 */
.L_x_3212:
        /* <DEDUP_REMOVED lines=31> */
.L_x_3215:
[----:B------:R-:W-:Y:S05]  /*3440*/  BSYNC.RECONVERGENT B0 ;  /* 0x0000000000007941 */ /* 0x000fea0003800200 */
.L_x_3214:
        /* <DEDUP_REMOVED lines=10> */
[----:B01----:R-:W-:Y:S02]  /*34f0*/  F2FP.F16.F32.PACK_AB R0, R2, R0 ;  /* 0x000000000200723e */ /* 0x003fe400000000ff */
[----:B------:R-:W-:Y:S02]  /*3500*/  F2FP.F16.F32.PACK_AB R4, R5, R4 ;  /* 0x000000040504723e */ /* 0x000fe400000000ff */
[----:B------:R-:W-:Y:S02]  /*3510*/  PRMT R2, R0, 0x7632, R2 ;  /* 0x0000763200027816 */ /* 0x000fe40000000002 */
[----:B------:R-:W-:-:S02]  /*3520*/  F2FP.F16.F32.PACK_AB R8, R9, R8 ;  /* 0x000000080908723e */ /* 0x000fc400000000ff */
[----:B------:R-:W-:Y:S02]  /*3530*/  F2FP.F16.F32.PACK_AB R6, R6, R27 ;  /* 0x0000001b0606723e */ /* 0x000fe400000000ff */
[----:B------:R-:W-:Y:S02]  /*3540*/  F2FP.F16.F32.PACK_AB R10, R21, R10 ;  /* 0x0000000a150a723e */ /* 0x000fe400000000ff */
[----:B------:R-:W-:Y:S02]  /*3550*/  F2FP.F16.F32.PACK_AB R3, R3, R24 ;  /* 0x000000180303723e */ /* 0x000fe400000000ff */
[----:B------:R-:W-:Y:S02]  /*3560*/  F2FP.F16.F32.PACK_AB R7, R7, R20 ;  /* 0x000000140707723e */ /* 0x000fe400000000ff */
        /* <DEDUP_REMOVED lines=26> */
.L_x_3180:
        /* <DEDUP_REMOVED lines=16> */
.L_x_3216:
[----:B------:R-:W-:Y:S05]  /*3810*/  EXIT ;  /* 0x000000000000794d */ /* 0x000fea0003800000 */
.L_x_3182:
[----:B------:R-:W-:Y:S02]  /*3820*/  IMAD.MOV.U32 R12, RZ, RZ, 0x10 ;  /* 0x00000010ff0c7424 */ /* 0x000fe400078e00ff */
[----:B------:R-:W-:Y:S01]  /*3830*/  HFMA2 R11, -RZ, RZ, 0, 1.847743988037109375e-06 ;  /* 0x0000001fff0b7431 */ /* 0x000fe200000001ff */
[----:B------:R-:W-:-:S07]  /*3840*/  MOV R15, 0xffffffff ;  /* 0xffffffff000f7802 */ /* 0x000fce0000000f00 */
[----:B------:R-:W-:Y:S05]  /*3850*/  WARPSYNC.COLLECTIVE R15, `(.L_x_3217) ;  /* 0x000000000f087348 */ /* 0x000fea0003c00000 */
[----:B------:R0:W1:Y:S02]  /*3860*/  SHFL.BFLY P6, R14, R13, R12, R11 ;  /* 0x0c00000c0d0e7389 */ /* 0x00006400000c000b */
[----:B01----:R-:W-:Y:S05]  /*3870*/  ENDCOLLECTIVE ;  /* 0x000000000000791b */ /* 0x003fea0003800000 */
.L_x_3217:
[----:B------:R-:W-:Y:S01]  /*3880*/  HFMA2 R12, -RZ, RZ, 0, 4.76837158203125e-07 ;  /* 0x00000008ff0c7431 */ /* 0x000fe200000001ff */
[----:B------:R-:W-:-:S05]  /*3890*/  FMNMX.FTZ R0, R14, -3.40282346638528859812e+38, !PT ;  /* 0xff7fffff0e007809 */ /* 0x000fca0007810000 */
[----:B------:R-:W-:-:S07]  /*38a0*/  IMAD.MOV.U32 R13, RZ, RZ, R0 ;  /* 0x000000ffff0d7224 */ /* 0x000fce00078e0000 */
[----:B------:R-:W-:Y:S05]  /*38b0*/  WARPSYNC.COLLECTIVE R15, `(.L_x_3218) ;  /* 0x000000000f087348 */ /* 0x000fea0003c00000 */
[----:B------:R0:W1:Y:S02]  /*38c0*/  SHFL.BFLY P6, R14, R13, R12, R11 ;  /* 0x0c00000c0d0e7389 */ /* 0x00006400000c000b */
[----:B01----:R-:W-:Y:S05]  /*38d0*/  ENDCOLLECTIVE ;  /* 0x000000000000791b */ /* 0x003fea0003800000 */
.L_x_3218:
[----:B------:R-:W-:Y:S01]  /*38e0*/  IMAD.MOV.U32 R12, RZ, RZ, 0x4 ;  /* 0x00000004ff0c7424 */ /* 0x000fe200078e00ff */
[----:B------:R-:W-:-:S04]  /*38f0*/  FMNMX.FTZ R2, R0, R14, !PT ;  /* 0x0000000e00027209 */ /* 0x000fc80007810000 */
[----:B------:R-:W-:-:S07]  /*3900*/  MOV R13, R2 ;  /* 0x00000002000d7202 */ /* 0x000fce0000000f00 */
[----:B------:R-:W-:Y:S05]  /*3910*/  WARPSYNC.COLLECTIVE R15, `(.L_x_3219) ;  /* 0x000000000f087348 */ /* 0x000fea0003c00000 */
[----:B------:R0:W1:Y:S02]  /*3920*/  SHFL.BFLY P6, R14, R13, R12, R11 ;  /* 0x0c00000c0d0e7389 */ /* 0x00006400000c000b */
[----:B01----:R-:W-:Y:S05]  /*3930*/  ENDCOLLECTIVE ;  /* 0x000000000000791b */ /* 0x003fea0003800000 */
.L_x_3219:
[----:B------:R-:W-:Y:S01]  /*3940*/  HFMA2 R12, -RZ, RZ, 0, 1.1920928955078125e-07 ;  /* 0x00000002ff0c7431 */ /* 0x000fe200000001ff */
[----:B------:R-:W-:-:S04]  /*3950*/  FMNMX.FTZ R3, R2, R14, !PT ;  /* 0x0000000e02037209 */ /* 0x000fc80007810000 */
[----:B------:R-:W-:-:S07]  /*3960*/  MOV R13, R3 ;  /* 0x00000003000d7202 */ /* 0x000fce0000000f00 */
[----:B------:R-:W-:Y:S05]  /*3970*/  WARPSYNC.COLLECTIVE R15, `(.L_x_3220) ;  /* 0x000000000f087348 */ /* 0x000fea0003c00000 */
[----:B------:R0:W1:Y:S02]  /*3980*/  SHFL.BFLY P6, R14, R13, R12, R11 ;  /* 0x0c00000c0d0e7389 */ /* 0x00006400000c000b */
[----:B01----:R-:W-:Y:S05]  /*3990*/  ENDCOLLECTIVE ;  /* 0x000000000000791b */ /* 0x003fea0003800000 */
.L_x_3220:
[----:B------:R-:W-:Y:S02]  /*39a0*/  MOV R12, 0x1 ;  /* 0x00000001000c7802 */ /* 0x000fe40000000f00 */
[----:B------:R-:W-:-:S05]  /*39b0*/  FMNMX.FTZ R4, R3, R14, !PT ;  /* 0x0000000e03047209 */ /* 0x000fca0007810000 */
[----:B------:R-:W-:-:S07]  /*39c0*/  IMAD.MOV.U32 R13, RZ, RZ, R4 ;  /* 0x000000ffff0d7224 */ /* 0x000fce00078e0004 */
[----:B------:R-:W-:Y:S05]  /*39d0*/  WARPSYNC.COLLECTIVE R15, `(.L_x_3221) ;  /* 0x000000000f087348 */ /* 0x000fea0003c00000 */
[----:B------:R0:W1:Y:S02]  /*39e0*/  SHFL.BFLY P6, R14, R13, R12, R11 ;  /* 0x0c00000c0d0e7389 */ /* 0x00006400000c000b */
[----:B01----:R-:W-:Y:S05]  /*39f0*/  ENDCOLLECTIVE ;  /* 0x000000000000791b */ /* 0x003fea0003800000 */
.L_x_3221:
[----:B------:R-:W-:Y:S05]  /*3a00*/  BRA `(.L_x_3222) ;  /* 0xffffffd000487947 */ /* 0x000fea000383ffff */
.L_x_3207:
[----:B-1----:R-:W-:Y:S02]  /*3a10*/  HFMA2 R13, -RZ, RZ, 0, 0 ;  /* 0x00000000ff0d7431 */ /* 0x002fe400000001ff */
[----:B------:R-:W-:Y:S01]  /*3a20*/  IMAD.MOV.U32 R12, RZ, RZ, 0x2 ;  /* 0x00000002ff0c7424 */ /* 0x000fe200078e00ff */
[----:B0-----:R-:W-:Y:S02]  /*3a30*/  MOV R11, 0x1f ;  /* 0x0000001f000b7802 */ /* 0x001fe40000000f00 */
[----:B------:R-:W-:-:S07]  /*3a40*/  MOV R15, 0xffffffff ;  /* 0xffffffff000f7802 */ /* 0x000fce0000000f00 */
[----:B------:R-:W-:Y:S05]  /*3a50*/  WARPSYNC.COLLECTIVE R15, `(.L_x_3223) ;  /* 0x000000000f087348 */ /* 0x000fea0003c00000 */
[----:B------:R0:W1:Y:S02]  /*3a60*/  SHFL.BFLY P6, R14, R13, R12, R11 ;  /* 0x0c00000c0d0e7389 */ /* 0x00006400000c000b */
[----:B01----:R-:W-:Y:S05]  /*3a70*/  ENDCOLLECTIVE ;  /* 0x000000000000791b */ /* 0x003fea0003800000 */
.L_x_3223:
[----:B------:R-:W-:Y:S02]  /*3a80*/  HFMA2 R12, -RZ, RZ, 0, 5.9604644775390625e-08 ;  /* 0x00000001ff0c7431 */ /* 0x000fe400000001ff */
[----:B------:R-:W-:-:S04]  /*3a90*/  FADD.FTZ R23, RZ, R14 ;  /* 0x0000000eff177221 */ /* 0x000fc80000010000 */
[----:B------:R-:W-:-:S07]  /*3aa0*/  IMAD.MOV.U32 R13, RZ, RZ, R23 ;  /* 0x000000ffff0d7224 */ /* 0x000fce00078e0017 */
[----:B------:R-:W-:Y:S05]  /*3ab0*/  WARPSYNC.COLLECTIVE R15, `(.L_x_3224) ;  /* 0x000000000f087348 */ /* 0x000fea0003c00000 */
[----:B------:R0:W1:Y:S02]  /*3ac0*/  SHFL.BFLY P6, R14, R13, R12, R11 ;  /* 0x0c00000c0d0e7389 */ /* 0x00006400000c000b */
[----:B01----:R-:W-:Y:S05]  /*3ad0*/  ENDCOLLECTIVE ;  /* 0x000000000000791b */ /* 0x003fea0003800000 */
.L_x_3224:
[----:B------:R-:W-:Y:S02]  /*3ae0*/  IMAD.MOV.U32 R13, RZ, RZ, RZ ;  /* 0x000000ffff0d7224 */ /* 0x000fe400078e00ff */
[----:B------:R-:W-:Y:S01]  /*3af0*/  HFMA2 R12, -RZ, RZ, 0, 1.1920928955078125e-07 ;  /* 0x00000002ff0c7431 */ /* 0x000fe200000001ff */
[----:B------:R-:W-:-:S07]  /*3b00*/  MOV R0, R14 ;  /* 0x0000000e00007202 */ /* 0x000fce0000000f00 */
[----:B------:R-:W-:Y:S05]  /*3b10*/  WARPSYNC.COLLECTIVE R15, `(.L_x_3225) ;  /* 0x000000000f087348 */ /* 0x000fea0003c00000 */
[----:B------:R0:W1:Y:S02]  /*3b20*/  SHFL.BFLY P6, R14, R13, R12, R11 ;  /* 0x0c00000c0d0e7389 */ /* 0x00006400000c000b */
[----:B01----:R-:W-:Y:S05]  /*3b30*/  ENDCOLLECTIVE ;  /* 0x000000000000791b */ /* 0x003fea0003800000 */
.L_x_3225:
        /* <DEDUP_REMOVED lines=8> */
.L_x_3226:
[----:B------:R-:W-:Y:S02]  /*3bc0*/  IMAD.MOV.U32 R13, RZ, RZ, RZ ;  /* 0x000000ffff0d7224 */ /* 0x000fe400078e00ff */
[----:B------:R-:W-:Y:S01]  /*3bd0*/  HFMA2 R12, -RZ, RZ, 0, 1.1920928955078125e-07 ;  /* 0x00000002ff0c7431 */ /* 0x000fe200000001ff */
[----:B------:R-:W-:-:S07]  /*3be0*/  MOV R2, R14 ;  /* 0x0000000e00027202 */ /* 0x000fce0000000f00 */
[----:B------:R-:W-:Y:S05]  /*3bf0*/  WARPSYNC.COLLECTIVE R15, `(.L_x_3227) ;  /* 0x000000000f087348 */ /* 0x000fea0003c00000 */
[----:B------:R0:W1:Y:S02]  /*3c00*/  SHFL.BFLY P6, R14, R13, R12, R11 ;  /* 0x0c00000c0d0e7389 */ /* 0x00006400000c000b */
[----:B01----:R-:W-:Y:S05]  /*3c10*/  ENDCOLLECTIVE ;  /* 0x000000000000791b */ /* 0x003fea0003800000 */
.L_x_3227:
        /* <DEDUP_REMOVED lines=8> */
.L_x_3228:
[----:B------:R-:W-:Y:S02]  /*3ca0*/  IMAD.MOV.U32 R13, RZ, RZ, RZ ;  /* 0x000000ffff0d7224 */ /* 0x000fe400078e00ff */
[----:B------:R-:W-:Y:S01]  /*3cb0*/  HFMA2 R12, -RZ, RZ, 0, 1.1920928955078125e-07 ;  /* 0x00000002ff0c7431 */ /* 0x000fe200000001ff */
[----:B------:R-:W-:-:S07]  /*3cc0*/  MOV R4, R14 ;  /* 0x0000000e00047202 */ /* 0x000fce0000000f00 */
[----:B------:R-:W-:Y:S05]  /*3cd0*/  WARPSYNC.COLLECTIVE R15, `(.L_x_3229) ;  /* 0x000000000f087348 */ /* 0x000fea0003c00000 */
[----:B------:R0:W1:Y:S02]  /*3ce0*/  SHFL.BFLY P6, R14, R13, R12, R11 ;  /* 0x0c00000c0d0e7389 */ /* 0x00006400000c000b */
[----:B01----:R-:W-:Y:S05]  /*3cf0*/  ENDCOLLECTIVE ;  /* 0x000000000000791b */ /* 0x003fea0003800000 */
.L_x_3229:
        /* <DEDUP_REMOVED lines=8> */
.L_x_3230:
[----:B------:R-:W-:Y:S02]  /*3d80*/  IMAD.MOV.U32 R13, RZ, RZ, RZ ;  /* 0x000000ffff0d7224 */ /* 0x000fe400078e00ff */
[----:B------:R-:W-:Y:S01]  /*3d90*/  HFMA2 R12, -RZ, RZ, 0, 1.1920928955078125e-07 ;  /* 0x00000002ff0c7431 */ /* 0x000fe200000001ff */
[----:B------:R-:W-:-:S07]  /*3da0*/  MOV R5, R14 ;  /* 0x0000000e00057202 */ /* 0x000fce0000000f00 */
[----:B------:R-:W-:Y:S05]  /*3db0*/  WARPSYNC.COLLECTIVE R15, `(.L_x_3231) ;  /* 0x000000000f087348 */ /* 0x000fea0003c00000 */
[----:B------:R0:W1:Y:S02]  /*3dc0*/  SHFL.BFLY P6, R14, R13, R12, R11 ;  /* 0x0c00000c0d0e7389 */ /* 0x00006400000c000b */
[----:B01----:R-:W-:Y:S05]  /*3dd0*/  ENDCOLLECTIVE ;  /* 0x000000000000791b */ /* 0x003fea0003800000 */
.L_x_3231:
        /* <DEDUP_REMOVED lines=8> */
.L_x_3232:
[----:B------:R-:W-:Y:S02]  /*3e60*/  IMAD.MOV.U32 R13, RZ, RZ, RZ ;  /* 0x000000ffff0d7224 */ /* 0x000fe400078e00ff */
[----:B------:R-:W-:Y:S01]  /*3e70*/  HFMA2 R12, -RZ, RZ, 0, 1.1920928955078125e-07 ;  /* 0x00000002ff0c7431 */ /* 0x000fe200000001ff */
[----:B------:R-:W-:-:S07]  /*3e80*/  MOV R21, R14 ;  /* 0x0000000e00157202 */ /* 0x000fce0000000f00 */
[----:B------:R-:W-:Y:S05]  /*3e90*/  WARPSYNC.COLLECTIVE R15, `(.L_x_3233) ;  /* 0x000000000f087348 */ /* 0x000fea0003c00000 */
[----:B------:R0:W1:Y:S02]  /*3ea0*/  SHFL.BFLY P6, R14, R13, R12, R11 ;  /* 0x0c00000c0d0e7389 */ /* 0x00006400000c000b */
[----:B01----:R-:W-:Y:S05]  /*3eb0*/  ENDCOLLECTIVE ;  /* 0x000000000000791b */ /* 0x003fea0003800000 */
.L_x_3233:
[----:B------:R-:W-:Y:S01]  /*3ec0*/  FADD.FTZ R8, R10, R21 ;  /* 0x000000150a087221 */ /* 0x000fe20000010000 */
[----:B------:R-:W-:Y:S02]  /*3ed0*/  IMAD.MOV.U32 R12, RZ, RZ, 0x1 ;  /* 0x00000001ff0c7424 */ /* 0x000fe400078e00ff */
[----:B------:R-:W-:-:S05]  /*3ee0*/  FADD.FTZ R9, RZ, R14 ;  /* 0x0000000eff097221 */ /* 0x000fca0000010000 */
[----:B------:R-:W-:-:S07]  /*3ef0*/  MOV R13, R9 ;  /* 0x00000009000d7202 */ /* 0x000fce0000000f00 */
[----:B------:R-:W-:Y:S05]  /*3f00*/  WARPSYNC.COLLECTIVE R15, `(.L_x_3234) ;  /* 0x000000000f087348 */ /* 0x000fea0003c00000 */
[----:B------:R0:W1:Y:S02]  /*3f10*/  SHFL.BFLY P6, R14, R13, R12, R11 ;  /* 0x0c00000c0d0e7389 */ /* 0x00006400000c000b */
[----:B01----:R-:W-:Y:S05]  /*3f20*/  ENDCOLLECTIVE ;  /* 0x000000000000791b */ /* 0x003fea0003800000 */
.L_x_3234:
[----:B------:R-:W-:Y:S02]  /*3f30*/  HFMA2 R13, -RZ, RZ, 0, 0 ;  /* 0x00000000ff0d7431 */ /* 0x000fe400000001ff */
[----:B------:R-:W-:Y:S01]  /*3f40*/  IMAD.MOV.U32 R12, RZ, RZ, 0x2 ;  /* 0x00000002ff0c7424 */ /* 0x000fe200078e00ff */
[----:B------:R-:W-:-:S07]  /*3f50*/  MOV R24, R14 ;  /* 0x0000000e00187202 */ /* 0x000fce0000000f00 */
[----:B------:R-:W-:Y:S05]  /*3f60*/  WARPSYNC.COLLECTIVE R15, `(.L_x_3235) ;  /* 0x000000000f087348 */ /* 0x000fea0003c00000 */
[----:B------:R0:W1:Y:S02]  /*3f70*/  SHFL.BFLY P6, R14, R13, R12, R11 ;  /* 0x0c00000c0d0e7389 */ /* 0x00006400000c000b */
[----:B01----:R-:W-:Y:S05]  /*3f80*/  ENDCOLLECTIVE ;  /* 0x000000000000791b */ /* 0x003fea0003800000 */
.L_x_3235:
[----:B------:R-:W-:Y:S01]  /*3f90*/  FADD.FTZ R9, R9, R24 ;  /* 0x0000001809097221 */ /* 0x000fe20000010000 */
[----:B------:R-:W-:Y:S02]  /*3fa0*/  HFMA2 R12, -RZ, RZ, 0, 5.9604644775390625e-08 ;  /* 0x00000001ff0c7431 */ /* 0x000fe400000001ff */
[----:B------:R-:W-:-:S05]  /*3fb0*/  FADD.FTZ R29, RZ, R14 ;  /* 0x0000000eff1d7221 */ /* 0x000fca0000010000 */
[----:B------:R-:W-:-:S07]  /*3fc0*/  MOV R13, R29 ;  /* 0x0000001d000d7202 */ /* 0x000fce0000000f00 */
[----:B------:R-:W-:Y:S05]  /*3fd0*/  WARPSYNC.COLLECTIVE R15, `(.L_x_3236) ;  /* 0x000000000f087348 */ /* 0x000fea0003c00000 */
[----:B------:R0:W1:Y:S02]  /*3fe0*/  SHFL.BFLY P6, R14, R13, R12, R11 ;  /* 0x0c00000c0d0e7389 */ /* 0x00006400000c000b */
[----:B01----:R-:W-:Y:S05]  /*3ff0*/  ENDCOLLECTIVE ;  /* 0x000000000000791b */ /* 0x003fea0003800000 */
.L_x_3236:
[----:B------:R-:W-:Y:S01]  /*4000*/  MOV R13, RZ ;  /* 0x000000ff000d7202 */ /* 0x000fe20000000f00 */
[----:B------:R-:W-:Y:S02]  /*4010*/  HFMA2 R12, -RZ, RZ, 0, 1.1920928955078125e-07 ;  /* 0x00000002ff0c7431 */ /* 0x000fe400000001ff */
[----:B------:R-:W-:-:S07]  /*4020*/  IMAD.MOV.U32 R27, RZ, RZ, R14 ;  /* 0x000000ffff1b7224 */ /* 0x000fce00078e000e */
[----:B------:R-:W-:Y:S05]  /*4030*/  WARPSYNC.COLLECTIVE R15, `(.L_x_3237) ;  /* 0x000000000f087348 */ /* 0x000fea0003c00000 */
[----:B------:R0:W1:Y:S02]  /*4040*/  SHFL.BFLY P6, R14, R13, R12, R11 ;  /* 0x0c00000c0d0e7389 */ /* 0x00006400000c000b */
[----:B01----:R-:W-:Y:S05]  /*4050*/  ENDCOLLECTIVE ;  /* 0x000000000000791b */ /* 0x003fea0003800000 */
.L_x_3237:
        /* <DEDUP_REMOVED lines=8> */
.L_x_3238:
[----:B------:R-:W-:Y:S01]  /*40e0*/  MOV R13, RZ ;  /* 0x000000ff000d7202 */ /* 0x000fe20000000f00 */
[----:B------:R-:W-:Y:S02]  /*40f0*/  HFMA2 R12, -RZ, RZ, 0, 1.1920928955078125e-07 ;  /* 0x00000002ff0c7431 */ /* 0x000fe400000001ff */
[----:B------:R-:W-:-:S07]  /*4100*/  IMAD.MOV.U32 R6, RZ, RZ, R14 ;  /* 0x000000ffff067224 */ /* 0x000fce00078e000e */
[----:B------:R-:W-:Y:S05]  /*4110*/  WARPSYNC.COLLECTIVE R15, `(.L_x_3239) ;  /* 0x000000000f087348 */ /* 0x000fea0003c00000 */
[----:B------:R0:W1:Y:S02]  /*4120*/  SHFL.BFLY P6, R14, R13, R12, R11 ;  /* 0x0c00000c0d0e7389 */ /* 0x00006400000c000b */
[----:B01----:R-:W-:Y:S05]  /*4130*/  ENDCOLLECTIVE ;  /* 0x000000000000791b */ /* 0x003fea0003800000 */
.L_x_3239:
        /* <DEDUP_REMOVED lines=8> */
.L_x_3240:
[----:B------:R-:W-:Y:S01]  /*41c0*/  MOV R13, RZ ;  /* 0x000000ff000d7202 */ /* 0x000fe20000000f00 */
[----:B------:R-:W-:Y:S02]  /*41d0*/  HFMA2 R12, -RZ, RZ, 0, 1.1920928955078125e-07 ;  /* 0x00000002ff0c7431 */ /* 0x000fe400000001ff */
[----:B------:R-:W-:-:S07]  /*41e0*/  IMAD.MOV.U32 R10, RZ, RZ, R14 ;  /* 0x000000ffff0a7224 */ /* 0x000fce00078e000e */
[----:B------:R-:W-:Y:S05]  /*41f0*/  WARPSYNC.COLLECTIVE R15, `(.L_x_3241) ;  /* 0x000000000f087348 */ /* 0x000fea0003c00000 */
[----:B------:R0:W1:Y:S02]  /*4200*/  SHFL.BFLY P6, R14, R13, R12, R11 ;  /* 0x0c00000c0d0e7389 */ /* 0x00006400000c000b */
[----:B01----:R-:W-:Y:S05]  /*4210*/  ENDCOLLECTIVE ;  /* 0x000000000000791b */ /* 0x003fea0003800000 */
.L_x_3241:
        /* <DEDUP_REMOVED lines=8> */
.L_x_3242:
[----:B------:R-:W-:Y:S01]  /*42a0*/  MOV R13, RZ ;  /* 0x000000ff000d7202 */ /* 0x000fe20000000f00 */
[----:B------:R-:W-:Y:S02]  /*42b0*/  HFMA2 R12, -RZ, RZ, 0, 1.1920928955078125e-07 ;  /* 0x00000002ff0c7431 */ /* 0x000fe400000001ff */
[----:B------:R-:W-:-:S07]  /*42c0*/  IMAD.MOV.U32 R21, RZ, RZ, R14 ;  /* 0x000000ffff157224 */ /* 0x000fce00078e000e */
[----:B------:R-:W-:Y:S05]  /*42d0*/  WARPSYNC.COLLECTIVE R15, `(.L_x_3243) ;  /* 0x000000000f087348 */ /* 0x000fea0003c00000 */
[----:B------:R0:W1:Y:S02]  /*42e0*/  SHFL.BFLY P6, R14, R13, R12, R11 ;  /* 0x0c00000c0d0e7389 */ /* 0x00006400000c000b */
[----:B01----:R-:W-:Y:S05]  /*42f0*/  ENDCOLLECTIVE ;  /* 0x000000000000791b */ /* 0x003fea0003800000 */
.L_x_3243:
        /* <DEDUP_REMOVED lines=8> */
.L_x_3244:
[----:B------:R-:W-:Y:S02]  /*4380*/  IMAD.MOV.U32 R13, RZ, RZ, RZ ;  /* 0x000000ffff0d7224 */ /* 0x000fe400078e00ff */
[----:B------:R-:W-:Y:S01]  /*4390*/  HFMA2 R12, -RZ, RZ, 0, 1.1920928955078125e-07 ;  /* 0x00000002ff0c7431 */ /* 0x000fe200000001ff */
[----:B------:R-:W-:-:S07]  /*43a0*/  MOV R24, R14 ;  /* 0x0000000e00187202 */ /* 0x000fce0000000f00 */
[----:B------:R-:W-:Y:S05]  /*43b0*/  WARPSYNC.COLLECTIVE R15, `(.L_x_3245) ;  /* 0x000000000f087348 */ /* 0x000fea0003c00000 */
[----:B------:R0:W1:Y:S02]  /*43c0*/  SHFL.BFLY P6, R14, R13, R12, R11 ;  /* 0x0c00000c0d0e7389 */ /* 0x00006400000c000b */
[----:B01----:R-:W-:Y:S05]  /*43d0*/  ENDCOLLECTIVE ;  /* 0x000000000000791b */ /* 0x003fea0003800000 */
.L_x_3245:
        /* <DEDUP_REMOVED lines=8> */
.L_x_3246:
[----:B------:R-:W-:Y:S01]  /*4460*/  HFMA2 R13, -RZ, RZ, 0, 0 ;  /* 0x00000000ff0d7431 */ /* 0x000fe200000001ff */
[----:B------:R-:W-:Y:S01]  /*4470*/  MOV R12, 0x2 ;  /* 0x00000002000c7802 */ /* 0x000fe20000000f00 */
[----:B------:R-:W-:-:S07]  /*4480*/  FADD.FTZ R3, R26, R14 ;  /* 0x0000000e1a037221 */ /* 0x000fce0000010000 */
[----:B------:R-:W-:Y:S05]  /*4490*/  WARPSYNC.COLLECTIVE R15, `(.L_x_3247) ;  /* 0x000000000f087348 */ /* 0x000fea0003c00000 */
[----:B------:R0:W1:Y:S02]  /*44a0*/  SHFL.BFLY P6, R14, R13, R12, R11 ;  /* 0x0c00000c0d0e7389 */ /* 0x00006400000c000b */
[----:B01----:R-:W-:Y:S05]  /*44b0*/  ENDCOLLECTIVE ;  /* 0x000000000000791b */ /* 0x003fea0003800000 */
.L_x_3247:
[----:B------:R-:W-:Y:S02]  /*44c0*/  IMAD.MOV.U32 R12, RZ, RZ, 0x1 ;  /* 0x00000001ff0c7424 */ /* 0x000fe400078e00ff */
[----:B------:R-:W-:-:S05]  /*44d0*/  FADD.FTZ R25, RZ, R14 ;  /* 0x0000000eff197221 */ /* 0x000fca0000010000 */
[----:B------:R-:W-:-:S07]  /*44e0*/  MOV R13, R25 ;  /* 0x00000019000d7202 */ /* 0x000fce0000000f00 */
[----:B------:R-:W-:Y:S05]  /*44f0*/  WARPSYNC.COLLECTIVE R15, `(.L_x_3248) ;  /* 0x000000000f087348 */ /* 0x000fea0003c00000 */
[----:B------:R0:W1:Y:S02]  /*4500*/  SHFL.BFLY P6, R14, R13, R12, R11 ;  /* 0x0c00000c0d0e7389 */ /* 0x00006400000c000b */
[----:B01----:R-:W-:Y:S05]  /*4510*/  ENDCOLLECTIVE ;  /* 0x000000000000791b */ /* 0x003fea0003800000 */
.L_x_3248:
[----:B------:R-:W-:Y:S01]  /*4520*/  HFMA2 R13, -RZ, RZ, 0, 0 ;  /* 0x00000000ff0d7431 */ /* 0x000fe200000001ff */
[----:B------:R-:W-:-:S05]  /*4530*/  MOV R12, R14 ;  /* 0x0000000e000c7202 */ /* 0x000fca0000000f00 */
[----:B------:R-:W-:Y:S01]  /*4540*/  FADD.FTZ R20, R25, R12 ;  /* 0x0000000c19147221 */ /* 0x000fe20000010000 */
[----:B------:R-:W-:-:S07]  /*4550*/  MOV R12, 0x2 ;  /* 0x00000002000c7802 */ /* 0x000fce0000000f00 */
[----:B------:R-:W-:Y:S05]  /*4560*/  WARPSYNC.COLLECTIVE R15, `(.L_x_3249) ;  /* 0x000000000f087348 */ /* 0x000fea0003c00000 */
[----:B------:R0:W1:Y:S02]  /*4570*/  SHFL.BFLY P6, R14, R13, R12, R11 ;  /* 0x0c00000c0d0e7389 */ /* 0x00006400000c000b */
[----:B01----:R-:W-:Y:S05]  /*4580*/  ENDCOLLECTIVE ;  /* 0x000000000000791b */ /* 0x003fea0003800000 */
.L_x_3249:
[----:B------:R-:W-:Y:S02]  /*4590*/  HFMA2 R12, -RZ, RZ, 0, 5.9604644775390625e-08 ;  /* 0x00000001ff0c7431 */ /* 0x000fe400000001ff */
[----:B------:R-:W-:-:S04]  /*45a0*/  IMAD.MOV.U32 R29, RZ, RZ, R14 ;  /* 0x000000ffff1d7224 */ /* 0x000fc800078e000e */
[----:B------:R-:W-:-:S05]  /*45b0*/  FADD.FTZ R29, RZ, R29 ;  /* 0x0000001dff1d7221 */ /* 0x000fca0000010000 */
[----:B------:R-:W-:-:S07]  /*45c0*/  MOV R13, R29 ;  /* 0x0000001d000d7202 */ /* 0x000fce0000000f00 */
[----:B------:R-:W-:Y:S05]  /*45d0*/  WARPSYNC.COLLECTIVE R15, `(.L_x_3250) ;  /* 0x000000000f087348 */ /* 0x000fea0003c00000 */
[----:B------:R0:W1:Y:S02]  /*45e0*/  SHFL.BFLY P6, R14, R13, R12, R11 ;  /* 0x0c00000c0d0e7389 */ /* 0x00006400000c000b */
[----:B01----:R-:W-:Y:S05]  /*45f0*/  ENDCOLLECTIVE ;  /* 0x000000000000791b */ /* 0x003fea0003800000 */
.L_x_3250:
[----:B------:R-:W-:Y:S01]  /*4600*/  MOV R7, R14 ;  /* 0x0000000e00077202 */ /* 0x000fe20000000f00 */
[----:B------:R-:W-:Y:S06]  /*4610*/  BRA `(.L_x_3251) ;  /* 0xffffffe400b47947 */ /* 0x000fec000383ffff */
.L_x_3252:
        /* <DEDUP_REMOVED lines=14> */
.L_x_25639:


//--------------------- .text._ZN4vllm25paged_attention_v1_kernelIthLi96ELi32ELi128ELNS_18Fp8KVCacheDataTypeE2ELb1EEEvPT_PKS2_PKT0_S8_ifPKiSA_iPKfiiiSC_SC_iiiii --------------------------
	.section	.text._ZN4vllm25paged_attention_v1_kernelIthLi96ELi32ELi128ELNS_18Fp8KVCacheDataTypeE2ELb1EEEvPT_PKS2_PKT0_S8_ifPKiSA_iPKfiiiSC_SC_iiiii,"ax",@progbits
	.align	128
        .global         _ZN4vllm25paged_attention_v1_kernelIthLi96ELi32ELi128ELNS_18Fp8KVCacheDataTypeE2ELb1EEEvPT_PKS2_PKT0_S8_ifPKiSA_iPKfiiiSC_SC_iiiii
        .type           _ZN4vllm25paged_attention_v1_kernelIthLi96ELi32ELi128ELNS_18Fp8KVCacheDataTypeE2ELb1EEEvPT_PKS2_PKT0_S8_ifPKiSA_iPKfiiiSC_SC_iiiii,@function
        .size           _ZN4vllm25paged_attention_v1_kernelIthLi96ELi32ELi128ELNS_18Fp8KVCacheDataTypeE2ELb1EEEvPT_PKS2_PKT0_S8_ifPKiSA_iPKfiiiSC_SC_iiiii,(.L_x_25640 - _ZN4vllm25paged_attention_v1_kernelIthLi96ELi32ELi128ELNS_18Fp8KVCacheDataTypeE2ELb1EEEvPT_PKS2_PKT0_S8_ifPKiSA_iPKfiiiSC_SC_iiiii)
        .other          _ZN4vllm25paged_attention_v1_kernelIthLi96ELi32ELi128ELNS_18Fp8KVCacheDataTypeE2ELb1EEEvPT_PKS2_PKT0_S8_ifPKiSA_iPKfiiiSC_SC_iiiii,@"STO_CUDA_ENTRY STV_DEFAULT"
_ZN4vllm25paged_attention_v1_kernelIthLi96ELi32ELi128ELNS_18Fp8KVCacheDataTypeE2ELb1EEEvPT_PKS2_PKT0_S8_ifPKiSA_iPKfiiiSC_SC_iiiii:
.text._ZN4vllm25paged_attention_v1_kernelIthLi96ELi32ELi128ELNS_18Fp8KVCacheDataTypeE2ELb1EEEvPT_PKS2_PKT0_S8_ifPKiSA_iPKfiiiSC_SC_iiiii:
        /* <DEDUP_REMOVED lines=105> */
.L_x_3253:
        /* <DEDUP_REMOVED lines=25> */
.L_x_3257:
        /* <DEDUP_REMOVED lines=36> */
.L_x_3255:
[----:B------:R-:W-:Y:S05]  /*0a60*/  BSYNC.RECONVERGENT B6 ;  /* 0x0000000000067941 */ /* 0x000fea0003800200 */
.L_x_3254:
        /* <DEDUP_REMOVED lines=12> */
.L_x_3298:
        /* <DEDUP_REMOVED lines=39> */
.L_x_3263:
        /* <DEDUP_REMOVED lines=11> */
.L_x_3262:
[----:B------:R-:W-:Y:S05]  /*0e50*/  BSYNC.RECONVERGENT B1 ;  /* 0x0000000000017941 */ /* 0x000fea0003800200 */
.L_x_3261:
        /* <DEDUP_REMOVED lines=12> */
.L_x_3266:
        /* <DEDUP_REMOVED lines=100> */
.L_x_3265:
[----:B------:R-:W-:Y:S05]  /*1560*/  BSYNC.RECONVERGENT B1 ;  /* 0x0000000000017941 */ /* 0x000fea0003800200 */
.L_x_3264:
        /* <DEDUP_REMOVED lines=55> */
.L_x_3268:
[----:B------:R-:W-:Y:S05]  /*18e0*/  BSYNC.RECONVERGENT B1 ;  /* 0x0000000000017941 */ /* 0x000fea0003800200 */
.L_x_3267:
        /* <DEDUP_REMOVED lines=26> */
.L_x_3260:
[----:B------:R-:W-:Y:S05]  /*1a90*/  BSYNC.RECONVERGENT B0 ;  /* 0x0000000000007941 */ /* 0x000fea0003800200 */
.L_x_3259:
        /* <DEDUP_REMOVED lines=39> */
.L_x_3273:
[----:B------:R-:W0:Y:S01]  /*1d10*/  LDS R15, [R12] ;  /* 0x000000000c0f7984 */ /* 0x000e220000000800 */
[----:B------:R-:W-:-:S04]  /*1d20*/  IADD3 R13, PT, PT, R13, 0x1, RZ ;  /* 0x000000010d0d7810 */ /* 0x000fc80007ffe0ff */
[----:B------:R-:W-:Y:S01]  /*1d30*/  ISETP.NE.AND P0, PT, R13, RZ, PT ;  /* 0x000000ff0d00720c */ /* 0x000fe20003f05270 */
[----:B0-----:R-:W-:-:S05]  /*1d40*/  FMUL.FTZ R15, R15, R2 ;  /* 0x000000020f0f7220 */ /* 0x001fca0000410000 */
[----:B------:R0:W-:Y:S02]  /*1d50*/  STS [R12], R15 ;  /* 0x0000000f0c007388 */ /* 0x0001e40000000800 */
[----:B0-----:R-:W-:-:S05]  /*1d60*/  VIADD R12, R12, 0x200 ;  /* 0x000002000c0c7836 */ /* 0x001fca0000000000 */
[----:B------:R-:W-:Y:S05]  /*1d70*/  @P0 BRA `(.L_x_3273) ;  /* 0xfffffffc00e40947 */ /* 0x000fea000383ffff */
.L_x_3272:
[----:B------:R-:W-:Y:S05]  /*1d80*/  BSYNC.RECONVERGENT B1 ;  /* 0x0000000000017941 */ /* 0x000fea0003800200 */
.L_x_3271:
        /* <DEDUP_REMOVED lines=12> */
.L_x_3276:
        /* <DEDUP_REMOVED lines=52> */
.L_x_3275:
[----:B------:R-:W-:Y:S05]  /*2190*/  BSYNC.RECONVERGENT B1 ;  /* 0x0000000000017941 */ /* 0x000fea0003800200 */
.L_x_3274:
        /* <DEDUP_REMOVED lines=31> */
.L_x_3278:
[----:B------:R-:W-:Y:S05]  /*2390*/  BSYNC.RECONVERGENT B1 ;  /* 0x0000000000017941 */ /* 0x000fea0003800200 */
.L_x_3277:
        /* <DEDUP_REMOVED lines=14> */
.L_x_3270:
[----:B------:R-:W-:Y:S05]  /*2480*/  BSYNC.RECONVERGENT B0 ;  /* 0x0000000000007941 */ /* 0x000fea0003800200 */
.L_x_3269:
        /* <DEDUP_REMOVED lines=29> */
.L_x_3282:
        /* <DEDUP_REMOVED lines=34> */
.L_x_3281:
        /* <DEDUP_REMOVED lines=16> */
.L_x_3280:
[----:B------:R-:W-:Y:S05]  /*2980*/  BSYNC.RECONVERGENT B6 ;  /* 0x0000000000067941 */ /* 0x000fea0003800200 */
.L_x_3279:
        /* <DEDUP_REMOVED lines=44> */
.L_x_3323:
        /* <DEDUP_REMOVED lines=33> */
.L_x_3285:
[----:B------:R-:W-:Y:S05]  /*2e60*/  BSYNC.RECONVERGENT B0 ;  /* 0x0000000000007941 */ /* 0x000fea0003800200 */
.L_x_3284:
        /* <DEDUP_REMOVED lines=27> */
.L_x_3287:
[----:B------:R-:W-:Y:S05]  /*3020*/  BSYNC.RECONVERGENT B0 ;  /* 0x0000000000007941 */ /* 0x000fea0003800200 */
.L_x_3286:
        /* <DEDUP_REMOVED lines=15> */
.L_x_3289:
[----:B------:R-:W-:Y:S05]  /*3120*/  BSYNC.RECONVERGENT B0 ;  /* 0x0000000000007941 */ /* 0x000fea0003800200 */
.L_x_3288:
        /* <DEDUP_REMOVED lines=27> */
.L_x_3291:
[----:B------:R-:W-:Y:S05]  /*32e0*/  BSYNC.RECONVERGENT B0 ;  /* 0x0000000000007941 */ /* 0x000fea0003800200 */
.L_x_3290:
        /* <DEDUP_REMOVED lines=40> */
.L_x_3256:
        /* <DEDUP_REMOVED lines=16> */
.L_x_3292:
[----:B------:R-:W-:Y:S05]  /*3670*/  EXIT ;  /* 0x000000000000794d */ /* 0x000fea0003800000 */
.L_x_3258:
[----:B------:R-:W-:Y:S01]  /*3680*/  HFMA2 R12, -RZ, RZ, 0, 9.5367431640625e-07 ;  /* 0x00000010ff0c7431 */ /* 0x000fe200000001ff */
[----:B------:R-:W-:Y:S01]  /*3690*/  MOV R11, 0x1f ;  /* 0x0000001f000b7802 */ /* 0x000fe20000000f00 */
[----:B------:R-:W-:-:S07]  /*36a0*/  IMAD.MOV.U32 R15, RZ, RZ, -0x1 ;  /* 0xffffffffff0f7424 */ /* 0x000fce00078e00ff */
[----:B------:R-:W-:Y:S05]  /*36b0*/  WARPSYNC.COLLECTIVE R15, `(.L_x_3293) ;  /* 0x000000000f087348 */ /* 0x000fea0003c00000 */
[----:B------:R0:W1:Y:S02]  /*36c0*/  SHFL.BFLY P6, R14, R13, R12, R11 ;  /* 0x0c00000c0d0e7389 */ /* 0x00006400000c000b */
[----:B01----:R-:W-:Y:S05]  /*36d0*/  ENDCOLLECTIVE ;  /* 0x000000000000791b */ /* 0x003fea0003800000 */
.L_x_3293:
[----:B------:R-:W-:Y:S01]  /*36e0*/  HFMA2 R12, -RZ, RZ, 0, 4.76837158203125e-07 ;  /* 0x00000008ff0c7431 */ /* 0x000fe200000001ff */
[----:B------:R-:W-:-:S04]  /*36f0*/  FMNMX.FTZ R0, R14, -3.40282346638528859812e+38, !PT ;  /* 0xff7fffff0e007809 */ /* 0x000fc80007810000 */
[----:B------:R-:W-:-:S07]  /*3700*/  MOV R13, R0 ;  /* 0x00000000000d7202 */ /* 0x000fce0000000f00 */
[----:B------:R-:W-:Y:S05]  /*3710*/  WARPSYNC.COLLECTIVE R15, `(.L_x_3294) ;  /* 0x000000000f087348 */ /* 0x000fea0003c00000 */
[----:B------:R0:W1:Y:S02]  /*3720*/  SHFL.BFLY P6, R14, R13, R12, R11 ;  /* 0x0c00000c0d0e7389 */ /* 0x00006400000c000b */
[----:B01----:R-:W-:Y:S05]  /*3730*/  ENDCOLLECTIVE ;  /* 0x000000000000791b */ /* 0x003fea0003800000 */
.L_x_3294:
[----:B------:R-:W-:Y:S02]  /*3740*/  MOV R12, 0x4 ;  /* 0x00000004000c7802 */ /* 0x000fe40000000f00 */
[----:B------:R-:W-:-:S05]  /*3750*/  FMNMX.FTZ R2, R0, R14, !PT ;  /* 0x0000000e00027209 */ /* 0x000fca0007810000 */
[----:B------:R-:W-:-:S07]  /*3760*/  IMAD.MOV.U32 R13, RZ, RZ, R2 ;  /* 0x000000ffff0d7224 */ /* 0x000fce00078e0002 */
[----:B------:R-:W-:Y:S05]  /*3770*/  WARPSYNC.COLLECTIVE R15, `(.L_x_3295) ;  /* 0x000000000f087348 */ /* 0x000fea0003c00000 */
[----:B------:R0:W1:Y:S02]  /*3780*/  SHFL.BFLY P6, R14, R13, R12, R11 ;  /* 0x0c00000c0d0e7389 */ /* 0x00006400000c000b */
[----:B01----:R-:W-:Y:S05]  /*3790*/  ENDCOLLECTIVE ;  /* 0x000000000000791b */ /* 0x003fea0003800000 */
.L_x_3295:
[----:B------:R-:W-:Y:S01]  /*37a0*/  IMAD.MOV.U32 R12, RZ, RZ, 0x2 ;  /* 0x00000002ff0c7424 */ /* 0x000fe200078e00ff */
[----:B------:R-:W-:-:S04]  /*37b0*/  FMNMX.FTZ R3, R2, R14, !PT ;  /* 0x0000000e02037209 */ /* 0x000fc80007810000 */
[----:B------:R-:W-:-:S07]  /*37c0*/  MOV R13, R3 ;  /* 0x00000003000d7202 */ /* 0x000fce0000000f00 */
[----:B------:R-:W-:Y:S05]  /*37d0*/  WARPSYNC.COLLECTIVE R15, `(.L_x_3296) ;  /* 0x000000000f087348 */ /* 0x000fea0003c00000 */
[----:B------:R0:W1:Y:S02]  /*37e0*/  SHFL.BFLY P6, R14, R13, R12, R11 ;  /* 0x0c00000c0d0e7389 */ /* 0x00006400000c000b */
[----:B01----:R-:W-:Y:S05]  /*37f0*/  ENDCOLLECTIVE ;  /* 0x000000000000791b */ /* 0x003fea0003800000 */
.L_x_3296:
[----:B------:R-:W-:Y:S01]  /*3800*/  HFMA2 R12, -RZ, RZ, 0, 5.9604644775390625e-08 ;  /* 0x00000001ff0c7431 */ /* 0x000fe200000001ff */
[----:B------:R-:W-:-:S04]  /*3810*/  FMNMX.FTZ R4, R3, R14, !PT ;  /* 0x0000000e03047209 */ /* 0x000fc80007810000 */
[----:B------:R-:W-:-:S07]  /*3820*/  MOV R13, R4 ;  /* 0x00000004000d7202 */ /* 0x000fce0000000f00 */
[----:B------:R-:W-:Y:S05]  /*3830*/  WARPSYNC.COLLECTIVE R15, `(.L_x_3297) ;  /* 0x000000000f087348 */ /* 0x000fea0003c00000 */
[----:B------:R0:W1:Y:S02]  /*3840*/  SHFL.BFLY P6, R14, R13, R12, R11 ;  /* 0x0c00000c0d0e7389 */ /* 0x00006400000c000b */
[----:B01----:R-:W-:Y:S05]  /*3850*/  ENDCOLLECTIVE ;  /* 0x000000000000791b */ /* 0x003fea0003800000 */
.L_x_3297:
[----:B------:R-:W-:Y:S05]  /*3860*/  BRA `(.L_x_3298) ;  /* 0xffffffd000b07947 */ /* 0x000fea000383ffff */
.L_x_3283:
[----:B-1----:R-:W-:Y:S01]  /*3870*/  IMAD.MOV.U32 R13, RZ, RZ, RZ ;  /* 0x000000ffff0d7224 */ /* 0x002fe200078e00ff */
[----:B------:R-:W-:Y:S01]  /*3880*/  MOV R12, 0x2 ;  /* 0x00000002000c7802 */ /* 0x000fe20000000f00 */
[----:B0-----:R-:W-:Y:S02]  /*3890*/  HFMA2 R11, -RZ, RZ, 0, 1.847743988037109375e-06 ;  /* 0x0000001fff0b7431 */ /* 0x001fe400000001ff */
[----:B------:R-:W-:-:S07]  /*38a0*/  IMAD.MOV.U32 R15, RZ, RZ, -0x1 ;  /* 0xffffffffff0f7424 */ /* 0x000fce00078e00ff */
[----:B------:R-:W-:Y:S05]  /*38b0*/  WARPSYNC.COLLECTIVE R15, `(.L_x_3299) ;  /* 0x000000000f087348 */ /* 0x000fea0003c00000 */
[----:B------:R0:W1:Y:S02]  /*38c0*/  SHFL.BFLY P6, R14, R13, R12, R11 ;  /* 0x0c00000c0d0e7389 */ /* 0x00006400000c000b */
[----:B01----:R-:W-:Y:S05]  /*38d0*/  ENDCOLLECTIVE ;  /* 0x000000000000791b */ /* 0x003fea0003800000 */
.L_x_3299:
[----:B------:R-:W-:Y:S02]  /*38e0*/  HFMA2 R12, -RZ, RZ, 0, 5.9604644775390625e-08 ;  /* 0x00000001ff0c7431 */ /* 0x000fe400000001ff */
[----:B------:R-:W-:-:S05]  /*38f0*/  FADD.FTZ R10, RZ, R14 ;  /* 0x0000000eff0a7221 */ /* 0x000fca0000010000 */
[----:B------:R-:W-:-:S07]  /*3900*/  MOV R13, R10 ;  /* 0x0000000a000d7202 */ /* 0x000fce0000000f00 */
[----:B------:R-:W-:Y:S05]  /*3910*/  WARPSYNC.COLLECTIVE R15, `(.L_x_3300) ;  /* 0x000000000f087348 */ /* 0x000fea0003c00000 */
[----:B------:R0:W1:Y:S02]  /*3920*/  SHFL.BFLY P6, R14, R13, R12, R11 ;  /* 0x0c00000c0d0e7389 */ /* 0x00006400000c000b */
[----:B01----:R-:W-:Y:S05]  /*3930*/  ENDCOLLECTIVE ;  /* 0x000000000000791b */ /* 0x003fea0003800000 */
.L_x_3300:
[----:B------:R-:W-:Y:S01]  /*3940*/  MOV R13, RZ ;  /* 0x000000ff000d7202 */ /* 0x000fe20000000f00 */
[----:B------:R-:W-:Y:S02]  /*3950*/  HFMA2 R12, -RZ, RZ, 0, 1.1920928955078125e-07 ;  /* 0x00000002ff0c7431 */ /* 0x000fe400000001ff */
[----:B------:R-:W-:-:S07]  /*3960*/  IMAD.MOV.U32 R31, RZ, RZ, R14 ;  /* 0x000000ffff1f7224 */ /* 0x000fce00078e000e */
[----:B------:R-:W-:Y:S05]  /*3970*/  WARPSYNC.COLLECTIVE R15, `(.L_x_3301) ;  /* 0x000000000f087348 */ /* 0x000fea0003c00000 */
[----:B------:R0:W1:Y:S02]  /*3980*/  SHFL.BFLY P6, R14, R13, R12, R11 ;  /* 0x0c00000c0d0e7389 */ /* 0x00006400000c000b */
[----:B01----:R-:W-:Y:S05]  /*3990*/  ENDCOLLECTIVE ;  /* 0x000000000000791b */ /* 0x003fea0003800000 */
.L_x_3301:
        /* <DEDUP_REMOVED lines=8> */
.L_x_3302:
[----:B------:R-:W-:Y:S01]  /*3a20*/  MOV R13, RZ ;  /* 0x000000ff000d7202 */ /* 0x000fe20000000f00 */
[----:B------:R-:W-:Y:S02]  /*3a30*/  HFMA2 R12, -RZ, RZ, 0, 1.1920928955078125e-07 ;  /* 0x00000002ff0c7431 */ /* 0x000fe400000001ff */
[----:B------:R-:W-:-:S07]  /*3a40*/  IMAD.MOV.U32 R30, RZ, RZ, R14 ;  /* 0x000000ffff1e7224 */ /* 0x000fce00078e000e */
[----:B------:R-:W-:Y:S05]  /*3a50*/  WARPSYNC.COLLECTIVE R15, `(.L_x_3303) ;  /* 0x000000000f087348 */ /* 0x000fea0003c00000 */
[----:B------:R0:W1:Y:S02]  /*3a60*/  SHFL.BFLY P6, R14, R13, R12, R11 ;  /* 0x0c00000c0d0e7389 */ /* 0x00006400000c000b */
[----:B01----:R-:W-:Y:S05]  /*3a70*/  ENDCOLLECTIVE ;  /* 0x000000000000791b */ /* 0x003fea0003800000 */
.L_x_3303:
[----:B------:R-:W-:Y:S01]  /*3a80*/  FADD.FTZ R30, R21, R30 ;  /* 0x0000001e151e7221 */ /* 0x000fe20000010000 */
[----:B------:R-:W-:Y:S01]  /*3a90*/  MOV R12, 0x1 ;  /* 0x00000001000c7802 */ /* 0x000fe20000000f00 */
[----:B------:R-:W-:-:S04]  /*3aa0*/  FADD.FTZ R9, RZ, R14 ;  /* 0x0000000eff097221 */ /* 0x000fc80000010000 */
[----:B------:R-:W-:-:S07]  /*3ab0*/  IMAD.MOV.U32 R13, RZ, RZ, R9 ;  /* 0x000000ffff0d7224 */ /* 0x000fce00078e0009 */
[----:B------:R-:W-:Y:S05]  /*3ac0*/  WARPSYNC.COLLECTIVE R15, `(.L_x_3304) ;  /* 0x000000000f087348 */ /* 0x000fea0003c00000 */
[----:B------:R0:W1:Y:S02]  /*3ad0*/  SHFL.BFLY P6, R14, R13, R12, R11 ;  /* 0x0c00000c0d0e7389 */ /* 0x00006400000c000b */
[----:B01----:R-:W-:Y:S05]  /*3ae0*/  ENDCOLLECTIVE ;  /* 0x000000000000791b */ /* 0x003fea0003800000 */
.L_x_3304:
[----:B------:R-:W-:Y:S02]  /*3af0*/  IMAD.MOV.U32 R13, RZ, RZ, RZ ;  /* 0x000000ffff0d7224 */ /* 0x000fe400078e00ff */
[----:B------:R-:W-:Y:S01]  /*3b00*/  HFMA2 R12, -RZ, RZ, 0, 1.1920928955078125e-07 ;  /* 0x00000002ff0c7431 */ /* 0x000fe200000001ff */
[----:B------:R-:W-:-:S07]  /*3b10*/  MOV R8, R14 ;  /* 0x0000000e00087202 */ /* 0x000fce0000000f00 */
[----:B------:R-:W-:Y:S05]  /*3b20*/  WARPSYNC.COLLECTIVE R15, `(.L_x_3305) ;  /* 0x000000000f087348 */ /* 0x000fea0003c00000 */
[----:B------:R0:W1:Y:S02]  /*3b30*/  SHFL.BFLY P6, R14, R13, R12, R11 ;  /* 0x0c00000c0d0e7389 */ /* 0x00006400000c000b */
[----:B01----:R-:W-:Y:S05]  /*3b40*/  ENDCOLLECTIVE ;  /* 0x000000000000791b */ /* 0x003fea0003800000 */
.L_x_3305:
        /* <DEDUP_REMOVED lines=8> */
.L_x_3306:
[----:B------:R-:W-:Y:S02]  /*3bd0*/  IMAD.MOV.U32 R13, RZ, RZ, RZ ;  /* 0x000000ffff0d7224 */ /* 0x000fe400078e00ff */
[----:B------:R-:W-:Y:S01]  /*3be0*/  HFMA2 R12, -RZ, RZ, 0, 1.1920928955078125e-07 ;  /* 0x00000002ff0c7431 */ /* 0x000fe200000001ff */
[----:B------:R-:W-:-:S07]  /*3bf0*/  MOV R6, R14 ;  /* 0x0000000e00067202 */ /* 0x000fce0000000f00 */
[----:B------:R-:W-:Y:S05]  /*3c00*/  WARPSYNC.COLLECTIVE R15, `(.L_x_3307) ;  /* 0x000000000f087348 */ /* 0x000fea0003c00000 */
[----:B------:R0:W1:Y:S02]  /*3c10*/  SHFL.BFLY P6, R14, R13, R12, R11 ;  /* 0x0c00000c0d0e7389 */ /* 0x00006400000c000b */
[----:B01----:R-:W-:Y:S05]  /*3c20*/  ENDCOLLECTIVE ;  /* 0x000000000000791b */ /* 0x003fea0003800000 */
.L_x_3307:
        /* <DEDUP_REMOVED lines=8> */
.L_x_3308:
[----:B------:R-:W-:Y:S02]  /*3cb0*/  IMAD.MOV.U32 R13, RZ, RZ, RZ ;  /* 0x000000ffff0d7224 */ /* 0x000fe400078e00ff */
[----:B------:R-:W-:Y:S01]  /*3cc0*/  HFMA2 R12, -RZ, RZ, 0, 1.1920928955078125e-07 ;  /* 0x00000002ff0c7431 */ /* 0x000fe200000001ff */
[----:B------:R-:W-:-:S07]  /*3cd0*/  MOV R4, R14 ;  /* 0x0000000e00047202 */ /* 0x000fce0000000f00 */
[----:B------:R-:W-:Y:S05]  /*3ce0*/  WARPSYNC.COLLECTIVE R15, `(.L_x_3309) ;  /* 0x000000000f087348 */ /* 0x000fea0003c00000 */
[----:B------:R0:W1:Y:S02]  /*3cf0*/  SHFL.BFLY P6, R14, R13, R12, R11 ;  /* 0x0c00000c0d0e7389 */ /* 0x00006400000c000b */
[----:B01----:R-:W-:Y:S05]  /*3d00*/  ENDCOLLECTIVE ;  /* 0x000000000000791b */ /* 0x003fea0003800000 */
.L_x_3309:
        /* <DEDUP_REMOVED lines=8> */
.L_x_3310:
[----:B------:R-:W-:Y:S02]  /*3d90*/  IMAD.MOV.U32 R13, RZ, RZ, RZ ;  /* 0x000000ffff0d7224 */ /* 0x000fe400078e00ff */
[----:B------:R-:W-:Y:S01]  /*3da0*/  HFMA2 R12, -RZ, RZ, 0, 1.1920928955078125e-07 ;  /* 0x00000002ff0c7431 */ /* 0x000fe200000001ff */
[----:B------:R-:W-:-:S07]  /*3db0*/  MOV R2, R14 ;  /* 0x0000000e00027202 */ /* 0x000fce0000000f00 */
[----:B------:R-:W-:Y:S05]  /*3dc0*/  WARPSYNC.COLLECTIVE R15, `(.L_x_3311) ;  /* 0x000000000f087348 */ /* 0x000fea0003c00000 */
[----:B------:R0:W1:Y:S02]  /*3dd0*/  SHFL.BFLY P6, R14, R13, R12, R11 ;  /* 0x0c00000c0d0e7389 */ /* 0x00006400000c000b */
[----:B01----:R-:W-:Y:S05]  /*3de0*/  ENDCOLLECTIVE ;  /* 0x000000000000791b */ /* 0x003fea0003800000 */
.L_x_3311:
        /* <DEDUP_REMOVED lines=8> */
.L_x_3312:
[----:B------:R-:W-:Y:S02]  /*3e70*/  IMAD.MOV.U32 R13, RZ, RZ, RZ ;  /* 0x000000ffff0d7224 */ /* 0x000fe400078e00ff */
[----:B------:R-:W-:Y:S01]  /*3e80*/  HFMA2 R12, -RZ, RZ, 0, 1.1920928955078125e-07 ;  /* 0x00000002ff0c7431 */ /* 0x000fe200000001ff */
[----:B------:R-:W-:-:S07]  /*3e90*/  MOV R21, R14 ;  /* 0x0000000e00157202 */ /* 0x000fce0000000f00 */
[----:B------:R-:W-:Y:S05]  /*3ea0*/  WARPSYNC.COLLECTIVE R15, `(.L_x_3313) ;  /* 0x000000000f087348 */ /* 0x000fea0003c00000 */
[----:B------:R0:W1:Y:S02]  /*3eb0*/  SHFL.BFLY P6, R14, R13, R12, R11 ;  /* 0x0c00000c0d0e7389 */ /* 0x00006400000c000b */
[----:B01----:R-:W-:Y:S05]  /*3ec0*/  ENDCOLLECTIVE ;  /* 0x000000000000791b */ /* 0x003fea0003800000 */
.L_x_3313:
        /* <DEDUP_REMOVED lines=8> */
.L_x_3314:
[----:B------:R-:W-:Y:S02]  /*3f50*/  IMAD.MOV.U32 R13, RZ, RZ, RZ ;  /* 0x000000ffff0d7224 */ /* 0x000fe400078e00ff */
[----:B------:R-:W-:Y:S01]  /*3f60*/  HFMA2 R12, -RZ, RZ, 0, 1.1920928955078125e-07 ;  /* 0x00000002ff0c7431 */ /* 0x000fe200000001ff */
[----:B------:R-:W-:-:S07]  /*3f70*/  MOV R23, R14 ;  /* 0x0000000e00177202 */ /* 0x000fce0000000f00 */
[----:B------:R-:W-:Y:S05]  /*3f80*/  WARPSYNC.COLLECTIVE R15, `(.L_x_3315) ;  /* 0x000000000f087348 */ /* 0x000fea0003c00000 */
[----:B------:R0:W1:Y:S02]  /*3f90*/  SHFL.BFLY P6, R14, R13, R12, R11 ;  /* 0x0c00000c0d0e7389 */ /* 0x00006400000c000b */
[----:B01----:R-:W-:Y:S05]  /*3fa0*/  ENDCOLLECTIVE ;  /* 0x000000000000791b */ /* 0x003fea0003800000 */
.L_x_3315:
        /* <DEDUP_REMOVED lines=8> */
.L_x_3316:
[----:B------:R-:W-:Y:S02]  /*4030*/  IMAD.MOV.U32 R13, RZ, RZ, RZ ;  /* 0x000000ffff0d7224 */ /* 0x000fe400078e00ff */
[----:B------:R-:W-:Y:S01]  /*4040*/  HFMA2 R12, -RZ, RZ, 0, 1.1920928955078125e-07 ;  /* 0x00000002ff0c7431 */ /* 0x000fe200000001ff */
[----:B------:R-:W-:-:S07]  /*4050*/  MOV R25, R14 ;  /* 0x0000000e00197202 */ /* 0x000fce0000000f00 */
[----:B------:R-:W-:Y:S05]  /*4060*/  WARPSYNC.COLLECTIVE R15, `(.L_x_3317) ;  /* 0x000000000f087348 */ /* 0x000fea0003c00000 */
[----:B------:R0:W1:Y:S02]  /*4070*/  SHFL.BFLY P6, R14, R13, R12, R11 ;  /* 0x0c00000c0d0e7389 */ /* 0x00006400000c000b */
[----:B01----:R-:W-:Y:S05]  /*4080*/  ENDCOLLECTIVE ;  /* 0x000000000000791b */ /* 0x003fea0003800000 */
.L_x_3317:
        /* <DEDUP_REMOVED lines=8> */
.L_x_3318:
[----:B------:R-:W-:Y:S02]  /*4110*/  IMAD.MOV.U32 R13, RZ, RZ, RZ ;  /* 0x000000ffff0d7224 */ /* 0x000fe400078e00ff */
[----:B------:R-:W-:Y:S01]  /*4120*/  HFMA2 R12, -RZ, RZ, 0, 1.1920928955078125e-07 ;  /* 0x00000002ff0c7431 */ /* 0x000fe200000001ff */
[----:B------:R-:W-:-:S07]  /*4130*/  MOV R27, R14 ;  /* 0x0000000e001b7202 */ /* 0x000fce0000000f00 */
[----:B------:R-:W-:Y:S05]  /*4140*/  WARPSYNC.COLLECTIVE R15, `(.L_x_3319) ;  /* 0x000000000f087348 */ /* 0x000fea0003c00000 */
[----:B------:R0:W1:Y:S02]  /*4150*/  SHFL.BFLY P6, R14, R13, R12, R11 ;  /* 0x0c00000c0d0e7389 */ /* 0x00006400000c000b */
[----:B01----:R-:W-:Y:S05]  /*4160*/  ENDCOLLECTIVE ;  /* 0x000000000000791b */ /* 0x003fea0003800000 */
.L_x_3319:
[----:B------:R-:W-:Y:S01]  /*4170*/  FADD.FTZ R24, R24, R27 ;  /* 0x0000001b18187221 */ /* 0x000fe20000010000 */
[----:B------:R-:W-:Y:S02]  /*4180*/  IMAD.MOV.U32 R12, RZ, RZ, 0x1 ;  /* 0x00000001ff0c7424 */ /* 0x000fe400078e00ff */
[----:B------:R-:W-:-:S05]  /*4190*/  FADD.FTZ R26, RZ, R14 ;  /* 0x0000000eff1a7221 */ /* 0x000fca0000010000 */
[----:B------:R-:W-:-:S07]  /*41a0*/  MOV R13, R26 ;  /* 0x0000001a000d7202 */ /* 0x000fce0000000f00 */
[----:B------:R-:W-:Y:S05]  /*41b0*/  WARPSYNC.COLLECTIVE R15, `(.L_x_3320) ;  /* 0x000000000f087348 */ /* 0x000fea0003c00000 */
[----:B------:R0:W1:Y:S02]  /*41c0*/  SHFL.BFLY P6, R14, R13, R12, R11 ;  /* 0x0c00000c0d0e7389 */ /* 0x00006400000c000b */
[----:B01----:R-:W-:Y:S05]  /*41d0*/  ENDCOLLECTIVE ;  /* 0x000000000000791b */ /* 0x003fea0003800000 */
.L_x_3320:
[----:B------:R-:W-:Y:S02]  /*41e0*/  HFMA2 R13, -RZ, RZ, 0, 0 ;  /* 0x00000000ff0d7431 */ /* 0x000fe400000001ff */
[----:B------:R-:W-:Y:S01]  /*41f0*/  IMAD.MOV.U32 R12, RZ, RZ, 0x2 ;  /* 0x00000002ff0c7424 */ /* 0x000fe200078e00ff */
[----:B------:R-:W-:-:S07]  /*4200*/  MOV R29, R14 ;  /* 0x0000000e001d7202 */ /* 0x000fce0000000f00 */
[----:B------:R-:W-:Y:S05]  /*4210*/  WARPSYNC.COLLECTIVE R15, `(.L_x_3321) ;  /* 0x000000000f087348 */ /* 0x000fea0003c00000 */
[----:B------:R0:W1:Y:S02]  /*4220*/  SHFL.BFLY P6, R14, R13, R12, R11 ;  /* 0x0c00000c0d0e7389 */ /* 0x00006400000c000b */
[----:B01----:R-:W-:Y:S05]  /*4230*/  ENDCOLLECTIVE ;  /* 0x000000000000791b */ /* 0x003fea0003800000 */
.L_x_3321:
[----:B------:R-:W-:Y:S01]  /*4240*/  FADD.FTZ R26, R26, R29 ;  /* 0x0000001d1a1a7221 */ /* 0x000fe20000010000 */
[----:B------:R-:W-:Y:S02]  /*4250*/  HFMA2 R12, -RZ, RZ, 0, 5.9604644775390625e-08 ;  /* 0x00000001ff0c7431 */ /* 0x000fe400000001ff */
[----:B------:R-:W-:-:S05]  /*4260*/  FADD.FTZ R9, RZ, R14 ;  /* 0x0000000eff097221 */ /* 0x000fca0000010000 */
[----:B------:R-:W-:-:S07]  /*4270*/  MOV R13, R9 ;  /* 0x00000009000d7202 */ /* 0x000fce0000000f00 */
[----:B------:R-:W-:Y:S05]  /*4280*/  WARPSYNC.COLLECTIVE R15, `(.L_x_3322) ;  /* 0x000000000f087348 */ /* 0x000fea0003c00000 */
[----:B------:R0:W1:Y:S02]  /*4290*/  SHFL.BFLY P6, R14, R13, R12, R11 ;  /* 0x0c00000c0d0e7389 */ /* 0x00006400000c000b */
[----:B01----:R-:W-:Y:S05]  /*42a0*/  ENDCOLLECTIVE ;  /* 0x000000000000791b */ /* 0x003fea0003800000 */
.L_x_3322:
[----:B------:R-:W-:Y:S05]  /*42b0*/  BRA `(.L_x_3323) ;  /* 0xffffffe800647947 */ /* 0x000fea000383ffff */
.L_x_3324:
        /* <DEDUP_REMOVED lines=12> */
.L_x_25640:


//--------------------- .text._ZN4vllm25paged_attention_v1_kernelIthLi80ELi32ELi128ELNS_18Fp8KVCacheDataTypeE2ELb1EEEvPT_PKS2_PKT0_S8_ifPKiSA_iPKfiiiSC_SC_iiiii --------------------------
	.section	.text._ZN4vllm25paged_attention_v1_kernelIthLi80ELi32ELi128ELNS_18Fp8KVCacheDataTypeE2ELb1EEEvPT_PKS2_PKT0_S8_ifPKiSA_iPKfiiiSC_SC_iiiii,"ax",@progbits
	.align	128
        .global         _ZN4vllm25paged_attention_v1_kernelIthLi80ELi32ELi128ELNS_18Fp8KVCacheDataTypeE2ELb1EEEvPT_PKS2_PKT0_S8_ifPKiSA_iPKfiiiSC_SC_iiiii
        .type           _ZN4vllm25paged_attention_v1_kernelIthLi80ELi32ELi128ELNS_18Fp8KVCacheDataTypeE2ELb1EEEvPT_PKS2_PKT0_S8_ifPKiSA_iPKfiiiSC_SC_iiiii,@function
        .size           _ZN4vllm25paged_attention_v1_kernelIthLi80ELi32ELi128ELNS_18Fp8KVCacheDataTypeE2ELb1EEEvPT_PKS2_PKT0_S8_ifPKiSA_iPKfiiiSC_SC_iiiii,(.L_x_25641 - _ZN4vllm25paged_attention_v1_kernelIthLi80ELi32ELi128ELNS_18Fp8KVCacheDataTypeE2ELb1EEEvPT_PKS2_PKT0_S8_ifPKiSA_iPKfiiiSC_SC_iiiii)
        .other          _ZN4vllm25paged_attention_v1_kernelIthLi80ELi32ELi128ELNS_18Fp8KVCacheDataTypeE2ELb1EEEvPT_PKS2_PKT0_S8_ifPKiSA_iPKfiiiSC_SC_iiiii,@"STO_CUDA_ENTRY STV_DEFAULT"
_ZN4vllm25paged_attention_v1_kernelIthLi80ELi32ELi128ELNS_18Fp8KVCacheDataTypeE2ELb1EEEvPT_PKS2_PKT0_S8_ifPKiSA_iPKfiiiSC_SC_iiiii:
.text._ZN4vllm25paged_attention_v1_kernelIthLi80ELi32ELi128ELNS_18Fp8KVCacheDataTypeE2ELb1EEEvPT_PKS2_PKT0_S8_ifPKiSA_iPKfiiiSC_SC_iiiii:
        /* <DEDUP_REMOVED lines=105> */
.L_x_3325:
        /* <DEDUP_REMOVED lines=25> */
.L_x_3329:
        /* <DEDUP_REMOVED lines=36> */
.L_x_3327:
[----:B------:R-:W-:Y:S05]  /*0a60*/  BSYNC.RECONVERGENT B6 ;  /* 0x0000000000067941 */ /* 0x000fea0003800200 */
.L_x_3326:
        /* <DEDUP_REMOVED lines=12> */
.L_x_3370:
        /* <DEDUP_REMOVED lines=39> */
.L_x_3335:
        /* <DEDUP_REMOVED lines=11> */
.L_x_3334:
[----:B------:R-:W-:Y:S05]  /*0e50*/  BSYNC.RECONVERGENT B1 ;  /* 0x0000000000017941 */ /* 0x000fea0003800200 */
.L_x_3333:
        /* <DEDUP_REMOVED lines=12> */
.L_x_3338:
        /* <DEDUP_REMOVED lines=100> */
.L_x_3337:
[----:B------:R-:W-:Y:S05]  /*1560*/  BSYNC.RECONVERGENT B1 ;  /* 0x0000000000017941 */ /* 0x000fea0003800200 */
.L_x_3336:
        /* <DEDUP_REMOVED lines=55> */
.L_x_3340:
[----:B------:R-:W-:Y:S05]  /*18e0*/  BSYNC.RECONVERGENT B1 ;  /* 0x0000000000017941 */ /* 0x000fea0003800200 */
.L_x_3339:
        /* <DEDUP_REMOVED lines=26> */
.L_x_3332:
[----:B------:R-:W-:Y:S05]  /*1a90*/  BSYNC.RECONVERGENT B0 ;  /* 0x0000000000007941 */ /* 0x000fea0003800200 */
.L_x_3331:
        /* <DEDUP_REMOVED lines=39> */
.L_x_3345:
[----:B------:R-:W0:Y:S01]  /*1d10*/  LDS R15, [R12] ;  /* 0x000000000c0f7984 */ /* 0x000e220000000800 */
[----:B------:R-:W-:-:S05]  /*1d20*/  VIADD R13, R13, 0x1 ;  /* 0x000000010d0d7836 */ /* 0x000fca0000000000 */
[----:B------:R-:W-:Y:S01]  /*1d30*/  ISETP.NE.AND P0, PT, R13, RZ, PT ;  /* 0x000000ff0d00720c */ /* 0x000fe20003f05270 */
[----:B0-----:R-:W-:-:S05]  /*1d40*/  FMUL.FTZ R15, R15, R2 ;  /* 0x000000020f0f7220 */ /* 0x001fca0000410000 */
[----:B------:R0:W-:Y:S02]  /*1d50*/  STS [R12], R15 ;  /* 0x0000000f0c007388 */ /* 0x0001e40000000800 */
[----:B0-----:R-:W-:-:S05]  /*1d60*/  IADD3 R12, PT, PT, R12, 0x200, RZ ;  /* 0x000002000c0c7810 */ /* 0x001fca0007ffe0ff */
[----:B------:R-:W-:Y:S05]  /*1d70*/  @P0 BRA `(.L_x_3345) ;  /* 0xfffffffc00e40947 */ /* 0x000fea000383ffff */
.L_x_3344:
[----:B------:R-:W-:Y:S05]  /*1d80*/  BSYNC.RECONVERGENT B1 ;  /* 0x0000000000017941 */ /* 0x000fea0003800200 */
.L_x_3343:
        /* <DEDUP_REMOVED lines=12> */
.L_x_3348:
        /* <DEDUP_REMOVED lines=52> */
.L_x_3347:
[----:B------:R-:W-:Y:S05]  /*2190*/  BSYNC.RECONVERGENT B1 ;  /* 0x0000000000017941 */ /* 0x000fea0003800200 */
.L_x_3346:
        /* <DEDUP_REMOVED lines=31> */
.L_x_3350:
[----:B------:R-:W-:Y:S05]  /*2390*/  BSYNC.RECONVERGENT B1 ;  /* 0x0000000000017941 */ /* 0x000fea0003800200 */
.L_x_3349:
        /* <DEDUP_REMOVED lines=14> */
.L_x_3342:
[----:B------:R-:W-:Y:S05]  /*2480*/  BSYNC.RECONVERGENT B0 ;  /* 0x0000000000007941 */ /* 0x000fea0003800200 */
.L_x_3341:
        /* <DEDUP_REMOVED lines=29> */
.L_x_3354:
        /* <DEDUP_REMOVED lines=34> */
.L_x_3353:
        /* <DEDUP_REMOVED lines=16> */
.L_x_3352:
[----:B------:R-:W-:Y:S05]  /*2980*/  BSYNC.RECONVERGENT B6 ;  /* 0x0000000000067941 */ /* 0x000fea0003800200 */
.L_x_3351:
        /* <DEDUP_REMOVED lines=41> */
.L_x_3391:
        /* <DEDUP_REMOVED lines=31> */
.L_x_3357:
[----:B------:R-:W-:Y:S05]  /*2e10*/  BSYNC.RECONVERGENT B0 ;  /* 0x0000000000007941 */ /* 0x000fea0003800200 */
.L_x_3356:
        /* <DEDUP_REMOVED lines=23> */
.L_x_3359:
[----:B------:R-:W-:Y:S05]  /*2f90*/  BSYNC.RECONVERGENT B0 ;  /* 0x0000000000007941 */ /* 0x000fea0003800200 */
.L_x_3358:
        /* <DEDUP_REMOVED lines=13> */
.L_x_3361:
[----:B------:R-:W-:Y:S05]  /*3070*/  BSYNC.RECONVERGENT B0 ;  /* 0x0000000000007941 */ /* 0x000fea0003800200 */
.L_x_3360:
        /* <DEDUP_REMOVED lines=23> */
.L_x_3363:
[----:B------:R-:W-:Y:S05]  /*31f0*/  BSYNC.RECONVERGENT B0 ;  /* 0x0000000000007941 */ /* 0x000fea0003800200 */
.L_x_3362:
        /* <DEDUP_REMOVED lines=36> */
.L_x_3328:
        /* <DEDUP_REMOVED lines=16> */
.L_x_3364:
[----:B------:R-:W-:Y:S05]  /*3540*/  EXIT ;  /* 0x000000000000794d */ /* 0x000fea0003800000 */
.L_x_3330:
[----:B------:R-:W-:Y:S02]  /*3550*/  IMAD.MOV.U32 R12, RZ, RZ, 0x10 ;  /* 0x00000010ff0c7424 */ /* 0x000fe400078e00ff */
[----:B------:R-:W-:Y:S01]  /*3560*/  HFMA2 R11, -RZ, RZ, 0, 1.847743988037109375e-06 ;  /* 0x0000001fff0b7431 */ /* 0x000fe200000001ff */
[----:B------:R-:W-:-:S07]  /*3570*/  MOV R15, 0xffffffff ;  /* 0xffffffff000f7802 */ /* 0x000fce0000000f00 */
[----:B------:R-:W-:Y:S05]  /*3580*/  WARPSYNC.COLLECTIVE R15, `(.L_x_3365) ;  /* 0x000000000f087348 */ /* 0x000fea0003c00000 */
[----:B------:R0:W1:Y:S02]  /*3590*/  SHFL.BFLY P6, R14, R13, R12, R11 ;  /* 0x0c00000c0d0e7389 */ /* 0x00006400000c000b */
[----:B01----:R-:W-:Y:S05]  /*35a0*/  ENDCOLLECTIVE ;  /* 0x000000000000791b */ /* 0x003fea0003800000 */
.L_x_3365:
[----:B------:R-:W-:Y:S01]  /*35b0*/  HFMA2 R12, -RZ, RZ, 0, 4.76837158203125e-07 ;  /* 0x00000008ff0c7431 */ /* 0x000fe200000001ff */
[----:B------:R-:W-:-:S05]  /*35c0*/  FMNMX.FTZ R0, R14, -3.40282346638528859812e+38, !PT ;  /* 0xff7fffff0e007809 */ /* 0x000fca0007810000 */
[----:B------:R-:W-:-:S07]  /*35d0*/  IMAD.MOV.U32 R13, RZ, RZ, R0 ;  /* 0x000000ffff0d7224 */ /* 0x000fce00078e0000 */
[----:B------:R-:W-:Y:S05]  /*35e0*/  WARPSYNC.COLLECTIVE R15, `(.L_x_3366) ;  /* 0x000000000f087348 */ /* 0x000fea0003c00000 */
[----:B------:R0:W1:Y:S02]  /*35f0*/  SHFL.BFLY P6, R14, R13, R12, R11 ;  /* 0x0c00000c0d0e7389 */ /* 0x00006400000c000b */
[----:B01----:R-:W-:Y:S05]  /*3600*/  ENDCOLLECTIVE ;  /* 0x000000000000791b */ /* 0x003fea0003800000 */
.L_x_3366:
[----:B------:R-:W-:Y:S01]  /*3610*/  IMAD.MOV.U32 R12, RZ, RZ, 0x4 ;  /* 0x00000004ff0c7424 */ /* 0x000fe200078e00ff */
[----:B------:R-:W-:-:S04]  /*3620*/  FMNMX.FTZ R2, R0, R14, !PT ;  /* 0x0000000e00027209 */ /* 0x000fc80007810000 */
[----:B------:R-:W-:-:S07]  /*3630*/  MOV R13, R2 ;  /* 0x00000002000d7202 */ /* 0x000fce0000000f00 */
[----:B------:R-:W-:Y:S05]  /*3640*/  WARPSYNC.COLLECTIVE R15, `(.L_x_3367) ;  /* 0x000000000f087348 */ /* 0x000fea0003c00000 */
[----:B------:R0:W1:Y:S02]  /*3650*/  SHFL.BFLY P6, R14, R13, R12, R11 ;  /* 0x0c00000c0d0e7389 */ /* 0x00006400000c000b */
[----:B01----:R-:W-:Y:S05]  /*3660*/  ENDCOLLECTIVE ;  /* 0x000000000000791b */ /* 0x003fea0003800000 */
.L_x_3367:
[----:B------:R-:W-:Y:S01]  /*3670*/  HFMA2 R12, -RZ, RZ, 0, 1.1920928955078125e-07 ;  /* 0x00000002ff0c7431 */ /* 0x000fe200000001ff */
[----:B------:R-:W-:-:S04]  /*3680*/  FMNMX.FTZ R3, R2, R14, !PT ;  /* 0x0000000e02037209 */ /* 0x000fc80007810000 */
[----:B------:R-:W-:-:S07]  /*3690*/  MOV R13, R3 ;  /* 0x00000003000d7202 */ /* 0x000fce0000000f00 */
[----:B------:R-:W-:Y:S05]  /*36a0*/  WARPSYNC.COLLECTIVE R15, `(.L_x_3368) ;  /* 0x000000000f087348 */ /* 0x000fea0003c00000 */
[----:B------:R0:W1:Y:S02]  /*36b0*/  SHFL.BFLY P6, R14, R13, R12, R11 ;  /* 0x0c00000c0d0e7389 */ /* 0x00006400000c000b */
[----:B01----:R-:W-:Y:S05]  /*36c0*/  ENDCOLLECTIVE ;  /* 0x000000000000791b */ /* 0x003fea0003800000 */
.L_x_3368:
[----:B------:R-:W-:Y:S02]  /*36d0*/  MOV R12, 0x1 ;  /* 0x00000001000c7802 */ /* 0x000fe40000000f00 */
[----:B------:R-:W-:-:S05]  /*36e0*/  FMNMX.FTZ R4, R3, R14, !PT ;  /* 0x0000000e03047209 */ /* 0x000fca0007810000 */
[----:B------:R-:W-:-:S07]  /*36f0*/  IMAD.MOV.U32 R13, RZ, RZ, R4 ;  /* 0x000000ffff0d7224 */ /* 0x000fce00078e0004 */
[----:B------:R-:W-:Y:S05]  /*3700*/  WARPSYNC.COLLECTIVE R15, `(.L_x_3369) ;  /* 0x000000000f087348 */ /* 0x000fea0003c00000 */
[----:B------:R0:W1:Y:S02]  /*3710*/  SHFL.BFLY P6, R14, R13, R12, R11 ;  /* 0x0c00000c0d0e7389 */ /* 0x00006400000c000b */
[----:B01----:R-:W-:Y:S05]  /*3720*/  ENDCOLLECTIVE ;  /* 0x000000000000791b */ /* 0x003fea0003800000 */
.L_x_3369:
[----:B------:R-:W-:Y:S05]  /*3730*/  BRA `(.L_x_3370) ;  /* 0xffffffd000fc7947 */ /* 0x000fea000383ffff */
.L_x_3355:
[----:B-1----:R-:W-:Y:S02]  /*3740*/  HFMA2 R13, -RZ, RZ, 0, 0 ;  /* 0x00000000ff0d7431 */ /* 0x002fe400000001ff */
[----:B------:R-:W-:Y:S01]  /*3750*/  IMAD.MOV.U32 R12, RZ, RZ, 0x2 ;  /* 0x00000002ff0c7424 */ /* 0x000fe200078e00ff */
[----:B0-----:R-:W-:Y:S02]  /*3760*/  MOV R11, 0x1f ;  /* 0x0000001f000b7802 */ /* 0x001fe40000000f00 */
[----:B------:R-:W-:-:S07]  /*3770*/  MOV R15, 0xffffffff ;  /* 0xffffffff000f7802 */ /* 0x000fce0000000f00 */
[----:B------:R-:W-:Y:S05]  /*3780*/  WARPSYNC.COLLECTIVE R15, `(.L_x_3371) ;  /* 0x000000000f087348 */ /* 0x000fea0003c00000 */
[----:B------:R0:W1:Y:S02]  /*3790*/  SHFL.BFLY P6, R14, R13, R12, R11 ;  /* 0x0c00000c0d0e7389 */ /* 0x00006400000c000b */
[----:B01----:R-:W-:Y:S05]  /*37a0*/  ENDCOLLECTIVE ;  /* 0x000000000000791b */ /* 0x003fea0003800000 */
.L_x_3371:
[----:B------:R-:W-:Y:S02]  /*37b0*/  HFMA2 R12, -RZ, RZ, 0, 5.9604644775390625e-08 ;  /* 0x00000001ff0c7431 */ /* 0x000fe400000001ff */
[----:B------:R-:W-:-:S04]  /*37c0*/  IMAD.MOV.U32 R29, RZ, RZ, R14 ;  /* 0x000000ffff1d7224 */ /* 0x000fc800078e000e */
[----:B------:R-:W-:-:S05]  /*37d0*/  FADD.FTZ R29, RZ, R29 ;  /* 0x0000001dff1d7221 */ /* 0x000fca0000010000 */
[----:B------:R-:W-:-:S07]  /*37e0*/  MOV R13, R29 ;  /* 0x0000001d000d7202 */ /* 0x000fce0000000f00 */
[----:B------:R-:W-:Y:S05]  /*37f0*/  WARPSYNC.COLLECTIVE R15, `(.L_x_3372) ;  /* 0x000000000f087348 */ /* 0x000fea0003c00000 */
[----:B------:R0:W1:Y:S02]  /*3800*/  SHFL.BFLY P6, R14, R13, R12, R11 ;  /* 0x0c00000c0d0e7389 */ /* 0x00006400000c000b */
[----:B01----:R-:W-:Y:S05]  /*3810*/  ENDCOLLECTIVE ;  /* 0x000000000000791b */ /* 0x003fea0003800000 */
.L_x_3372:
[----:B------:R-:W-:Y:S01]  /*3820*/  MOV R13, RZ ;  /* 0x000000ff000d7202 */ /* 0x000fe20000000f00 */
[----:B------:R-:W-:Y:S02]  /*3830*/  HFMA2 R12, -RZ, RZ, 0, 1.1920928955078125e-07 ;  /* 0x00000002ff0c7431 */ /* 0x000fe400000001ff */
[----:B------:R-:W-:-:S07]  /*3840*/  IMAD.MOV.U32 R26, RZ, RZ, R14 ;  /* 0x000000ffff1a7224 */ /* 0x000fce00078e000e */
[----:B------:R-:W-:Y:S05]  /*3850*/  WARPSYNC.COLLECTIVE R15, `(.L_x_3373) ;  /* 0x000000000f087348 */ /* 0x000fea0003c00000 */
[----:B------:R0:W1:Y:S02]  /*3860*/  SHFL.BFLY P6, R14, R13, R12, R11 ;  /* 0x0c00000c0d0e7389 */ /* 0x00006400000c000b */
[----:B01----:R-:W-:Y:S05]  /*3870*/  ENDCOLLECTIVE ;  /* 0x000000000000791b */ /* 0x003fea0003800000 */
.L_x_3373:
        /* <DEDUP_REMOVED lines=8> */
.L_x_3374:
[----:B------:R-:W-:Y:S01]  /*3900*/  MOV R13, RZ ;  /* 0x000000ff000d7202 */ /* 0x000fe20000000f00 */
[----:B------:R-:W-:Y:S02]  /*3910*/  HFMA2 R12, -RZ, RZ, 0, 1.1920928955078125e-07 ;  /* 0x00000002ff0c7431 */ /* 0x000fe400000001ff */
[----:B------:R-:W-:-:S07]  /*3920*/  IMAD.MOV.U32 R24, RZ, RZ, R14 ;  /* 0x000000ffff187224 */ /* 0x000fce00078e000e */
[----:B------:R-:W-:Y:S05]  /*3930*/  WARPSYNC.COLLECTIVE R15, `(.L_x_3375) ;  /* 0x000000000f087348 */ /* 0x000fea0003c00000 */
[----:B------:R0:W1:Y:S02]  /*3940*/  SHFL.BFLY P6, R14, R13, R12, R11 ;  /* 0x0c00000c0d0e7389 */ /* 0x00006400000c000b */
[----:B01----:R-:W-:Y:S05]  /*3950*/  ENDCOLLECTIVE ;  /* 0x000000000000791b */ /* 0x003fea0003800000 */
.L_x_3375:
        /* <DEDUP_REMOVED lines=8> */
.L_x_3376:
[----:B------:R-:W-:Y:S01]  /*39e0*/  MOV R13, RZ ;  /* 0x000000ff000d7202 */ /* 0x000fe20000000f00 */
[----:B------:R-:W-:Y:S02]  /*39f0*/  HFMA2 R12, -RZ, RZ, 0, 1.1920928955078125e-07 ;  /* 0x00000002ff0c7431 */ /* 0x000fe400000001ff */
[----:B------:R-:W-:-:S07]  /*3a00*/  IMAD.MOV.U32 R20, RZ, RZ, R14 ;  /* 0x000000ffff147224 */ /* 0x000fce00078e000e */
[----:B------:R-:W-:Y:S05]  /*3a10*/  WARPSYNC.COLLECTIVE R15, `(.L_x_3377) ;  /* 0x000000000f087348 */ /* 0x000fea0003c00000 */
[----:B------:R0:W1:Y:S02]  /*3a20*/  SHFL.BFLY P6, R14, R13, R12, R11 ;  /* 0x0c00000c0d0e7389 */ /* 0x00006400000c000b */
[----:B01----:R-:W-:Y:S05]  /*3a30*/  ENDCOLLECTIVE ;  /* 0x000000000000791b */ /* 0x003fea0003800000 */
.L_x_3377:
        /* <DEDUP_REMOVED lines=8> */
.L_x_3378:
[----:B------:R-:W-:Y:S01]  /*3ac0*/  MOV R13, RZ ;  /* 0x000000ff000d7202 */ /* 0x000fe20000000f00 */
[----:B------:R-:W-:Y:S02]  /*3ad0*/  HFMA2 R12, -RZ, RZ, 0, 1.1920928955078125e-07 ;  /* 0x00000002ff0c7431 */ /* 0x000fe400000001ff */
[----:B------:R-:W-:-:S07]  /*3ae0*/  IMAD.MOV.U32 R10, RZ, RZ, R14 ;  /* 0x000000ffff0a7224 */ /* 0x000fce00078e000e */
[----:B------:R-:W-:Y:S05]  /*3af0*/  WARPSYNC.COLLECTIVE R15, `(.L_x_3379) ;  /* 0x000000000f087348 */ /* 0x000fea0003c00000 */
[----:B------:R0:W1:Y:S02]  /*3b00*/  SHFL.BFLY P6, R14, R13, R12, R11 ;  /* 0x0c00000c0d0e7389 */ /* 0x00006400000c000b */
[----:B01----:R-:W-:Y:S05]  /*3b10*/  ENDCOLLECTIVE ;  /* 0x000000000000791b */ /* 0x003fea0003800000 */
.L_x_3379:
        /* <DEDUP_REMOVED lines=8> */
.L_x_3380:
[----:B------:R-:W-:Y:S01]  /*3ba0*/  MOV R13, RZ ;  /* 0x000000ff000d7202 */ /* 0x000fe20000000f00 */
[----:B------:R-:W-:Y:S02]  /*3bb0*/  HFMA2 R12, -RZ, RZ, 0, 1.1920928955078125e-07 ;  /* 0x00000002ff0c7431 */ /* 0x000fe400000001ff */
[----:B------:R-:W-:-:S07]  /*3bc0*/  IMAD.MOV.U32 R8, RZ, RZ, R14 ;  /* 0x000000ffff087224 */ /* 0x000fce00078e000e */
[----:B------:R-:W-:Y:S05]  /*3bd0*/  WARPSYNC.COLLECTIVE R15, `(.L_x_3381) ;  /* 0x000000000f087348 */ /* 0x000fea0003c00000 */
[----:B------:R0:W1:Y:S02]  /*3be0*/  SHFL.BFLY P6, R14, R13, R12, R11 ;  /* 0x0c00000c0d0e7389 */ /* 0x00006400000c000b */
[----:B01----:R-:W-:Y:S05]  /*3bf0*/  ENDCOLLECTIVE ;  /* 0x000000000000791b */ /* 0x003fea0003800000 */
.L_x_3381:
        /* <DEDUP_REMOVED lines=8> */
.L_x_3382:
[----:B------:R-:W-:Y:S01]  /*3c80*/  MOV R13, RZ ;  /* 0x000000ff000d7202 */ /* 0x000fe20000000f00 */
[----:B------:R-:W-:Y:S02]  /*3c90*/  HFMA2 R12, -RZ, RZ, 0, 1.1920928955078125e-07 ;  /* 0x00000002ff0c7431 */ /* 0x000fe400000001ff */
[----:B------:R-:W-:-:S07]  /*3ca0*/  IMAD.MOV.U32 R6, RZ, RZ, R14 ;  /* 0x000000ffff067224 */ /* 0x000fce00078e000e */
[----:B------:R-:W-:Y:S05]  /*3cb0*/  WARPSYNC.COLLECTIVE R15, `(.L_x_3383) ;  /* 0x000000000f087348 */ /* 0x000fea0003c00000 */
[----:B------:R0:W1:Y:S02]  /*3cc0*/  SHFL.BFLY P6, R14, R13, R12, R11 ;  /* 0x0c00000c0d0e7389 */ /* 0x00006400000c000b */
[----:B01----:R-:W-:Y:S05]  /*3cd0*/  ENDCOLLECTIVE ;  /* 0x000000000000791b */ /* 0x003fea0003800000 */
.L_x_3383:
        /* <DEDUP_REMOVED lines=8> */
.L_x_3384:
[----:B------:R-:W-:Y:S01]  /*3d60*/  MOV R13, RZ ;  /* 0x000000ff000d7202 */ /* 0x000fe20000000f00 */
[----:B------:R-:W-:Y:S02]  /*3d70*/  HFMA2 R12, -RZ, RZ, 0, 1.1920928955078125e-07 ;  /* 0x00000002ff0c7431 */ /* 0x000fe400000001ff */
[----:B------:R-:W-:-:S07]  /*3d80*/  IMAD.MOV.U32 R4, RZ, RZ, R14 ;  /* 0x000000ffff047224 */ /* 0x000fce00078e000e */
[----:B------:R-:W-:Y:S05]  /*3d90*/  WARPSYNC.COLLECTIVE R15, `(.L_x_3385) ;  /* 0x000000000f087348 */ /* 0x000fea0003c00000 */
[----:B------:R0:W1:Y:S02]  /*3da0*/  SHFL.BFLY P6, R14, R13, R12, R11 ;  /* 0x0c00000c0d0e7389 */ /* 0x00006400000c000b */
[----:B01----:R-:W-:Y:S05]  /*3db0*/  ENDCOLLECTIVE ;  /* 0x000000000000791b */ /* 0x003fea0003800000 */
.L_x_3385:
        /* <DEDUP_REMOVED lines=8> */
.L_x_3386:
[----:B------:R-:W-:Y:S01]  /*3e40*/  MOV R13, RZ ;  /* 0x000000ff000d7202 */ /* 0x000fe20000000f00 */
[----:B------:R-:W-:Y:S02]  /*3e50*/  HFMA2 R12, -RZ, RZ, 0, 1.1920928955078125e-07 ;  /* 0x00000002ff0c7431 */ /* 0x000fe400000001ff */
[----:B------:R-:W-:-:S07]  /*3e60*/  IMAD.MOV.U32 R2, RZ, RZ, R14 ;  /* 0x000000ffff027224 */ /* 0x000fce00078e000e */
[----:B------:R-:W-:Y:S05]  /*3e70*/  WARPSYNC.COLLECTIVE R15, `(.L_x_3387) ;  /* 0x000000000f087348 */ /* 0x000fea0003c00000 */
[----:B------:R0:W1:Y:S02]  /*3e80*/  SHFL.BFLY P6, R14, R13, R12, R11 ;  /* 0x0c00000c0d0e7389 */ /* 0x00006400000c000b */
[----:B01----:R-:W-:Y:S05]  /*3e90*/  ENDCOLLECTIVE ;  /* 0x000000000000791b */ /* 0x003fea0003800000 */
.L_x_3387:
[----:B------:R-:W-:Y:S01]  /*3ea0*/  FADD.FTZ R2, R5, R2 ;  /* 0x0000000205027221 */ /* 0x000fe20000010000 */
[----:B------:R-:W-:Y:S01]  /*3eb0*/  MOV R12, 0x1 ;  /* 0x00000001000c7802 */ /* 0x000fe20000000f00 */
[----:B------:R-:W-:-:S04]  /*3ec0*/  FADD.FTZ R3, RZ, R14 ;  /* 0x0000000eff037221 */ /* 0x000fc80000010000 */
[----:B------:R-:W-:-:S07]  /*3ed0*/  IMAD.MOV.U32 R13, RZ, RZ, R3 ;  /* 0x000000ffff0d7224 */ /* 0x000fce00078e0003 */
[----:B------:R-:W-:Y:S05]  /*3ee0*/  WARPSYNC.COLLECTIVE R15, `(.L_x_3388) ;  /* 0x000000000f087348 */ /* 0x000fea0003c00000 */
[----:B------:R0:W1:Y:S02]  /*3ef0*/  SHFL.BFLY P6, R14, R13, R12, R11 ;  /* 0x0c00000c0d0e7389 */ /* 0x00006400000c000b */
[----:B01----:R-:W-:Y:S05]  /*3f00*/  ENDCOLLECTIVE ;  /* 0x000000000000791b */ /* 0x003fea0003800000 */
.L_x_3388:
[----:B------:R-:W-:Y:S02]  /*3f10*/  IMAD.MOV.U32 R13, RZ, RZ, RZ ;  /* 0x000000ffff0d7224 */ /* 0x000fe400078e00ff */
[----:B------:R-:W-:Y:S01]  /*3f20*/  HFMA2 R12, -RZ, RZ, 0, 1.1920928955078125e-07 ;  /* 0x00000002ff0c7431 */ /* 0x000fe200000001ff */
[----:B------:R-:W-:-:S07]  /*3f30*/  MOV R0, R14 ;  /* 0x0000000e00007202 */ /* 0x000fce0000000f00 */
[----:B------:R-:W-:Y:S05]  /*3f40*/  WARPSYNC.COLLECTIVE R15, `(.L_x_3389) ;  /* 0x000000000f087348 */ /* 0x000fea0003c00000 */
[----:B------:R0:W1:Y:S02]  /*3f50*/  SHFL.BFLY P6, R14, R13, R12, R11 ;  /* 0x0c00000c0d0e7389 */ /* 0x00006400000c000b */
[----:B01----:R-:W-:Y:S05]  /*3f60*/  ENDCOLLECTIVE ;  /* 0x000000000000791b */ /* 0x003fea0003800000 */
.L_x_3389:
[----:B------:R-:W-:Y:S01]  /*3f70*/  FADD.FTZ R0, R3, R0 ;  /* 0x0000000003007221 */ /* 0x000fe20000010000 */
[----:B------:R-:W-:Y:S01]  /*3f80*/  MOV R12, 0x1 ;  /* 0x00000001000c7802 */ /* 0x000fe20000000f00 */
[----:B------:R-:W-:-:S07]  /*3f90*/  FADD.FTZ R13, RZ, R14 ;  /* 0x0000000eff0d7221 */ /* 0x000fce0000010000 */
[----:B------:R-:W-:Y:S05]  /*3fa0*/  WARPSYNC.COLLECTIVE R15, `(.L_x_3390) ;  /* 0x000000000f087348 */ /* 0x000fea0003c00000 */
[----:B------:R0:W1:Y:S02]  /*3fb0*/  SHFL.BFLY P6, R14, R13, R12, R11 ;  /* 0x0c00000c0d0e7389 */ /* 0x00006400000c000b */
[----:B01----:R-:W-:Y:S05]  /*3fc0*/  ENDCOLLECTIVE ;  /* 0x000000000000791b */ /* 0x003fea0003800000 */
.L_x_3390:
[----:B------:R-:W-:Y:S05]  /*3fd0*/  BRA `(.L_x_3391) ;  /* 0xffffffec00107947 */ /* 0x000fea000383ffff */
.L_x_3392:
        /* <DEDUP_REMOVED lines=10> */
.L_x_25641:


//--------------------- .text._ZN4vllm25paged_attention_v1_kernelIthLi64ELi32ELi128ELNS_18Fp8KVCacheDataTypeE2ELb1EEEvPT_PKS2_PKT0_S8_ifPKiSA_iPKfiiiSC_SC_iiiii --------------------------
	.section	.text._ZN4vllm25paged_attention_v1_kernelIthLi64ELi32ELi128ELNS_18Fp8KVCacheDataTypeE2ELb1EEEvPT_PKS2_PKT0_S8_ifPKiSA_iPKfiiiSC_SC_iiiii,"ax",@progbits
	.align	128
        .global         _ZN4vllm25paged_attention_v1_kernelIthLi64ELi32ELi128ELNS_18Fp8KVCacheDataTypeE2ELb1EEEvPT_PKS2_PKT0_S8_ifPKiSA_iPKfiiiSC_SC_iiiii
        .type           _ZN4vllm25paged_attention_v1_kernelIthLi64ELi32ELi128ELNS_18Fp8KVCacheDataTypeE2ELb1EEEvPT_PKS2_PKT0_S8_ifPKiSA_iPKfiiiSC_SC_iiiii,@function
        .size           _ZN4vllm25paged_attention_v1_kernelIthLi64ELi32ELi128ELNS_18Fp8KVCacheDataTypeE2ELb1EEEvPT_PKS2_PKT0_S8_ifPKiSA_iPKfiiiSC_SC_iiiii,(.L_x_25642 - _ZN4vllm25paged_attention_v1_kernelIthLi64ELi32ELi128ELNS_18Fp8KVCacheDataTypeE2ELb1EEEvPT_PKS2_PKT0_S8_ifPKiSA_iPKfiiiSC_SC_iiiii)
        .other          _ZN4vllm25paged_attention_v1_kernelIthLi64ELi32ELi128ELNS_18Fp8KVCacheDataTypeE2ELb1EEEvPT_PKS2_PKT0_S8_ifPKiSA_iPKfiiiSC_SC_iiiii,@"STO_CUDA_ENTRY STV_DEFAULT"
_ZN4vllm25paged_attention_v1_kernelIthLi64ELi32ELi128ELNS_18Fp8KVCacheDataTypeE2ELb1EEEvPT_PKS2_PKT0_S8_ifPKiSA_iPKfiiiSC_SC_iiiii:
.text._ZN4vllm25paged_attention_v1_kernelIthLi64ELi32ELi128ELNS_18Fp8KVCacheDataTypeE2ELb1EEEvPT_PKS2_PKT0_S8_ifPKiSA_iPKfiiiSC_SC_iiiii:
        /* <DEDUP_REMOVED lines=105> */
.L_x_3393:
        /* <DEDUP_REMOVED lines=25> */
.L_x_3397:
        /* <DEDUP_REMOVED lines=36> */
.L_x_3395:
[----:B------:R-:W-:Y:S05]  /*0a60*/  BSYNC.RECONVERGENT B6 ;  /* 0x0000000000067941 */ /* 0x000fea0003800200 */
.L_x_3394:
        /* <DEDUP_REMOVED lines=12> */
.L_x_3438:
        /* <DEDUP_REMOVED lines=39> */
.L_x_3403:
        /* <DEDUP_REMOVED lines=11> */
.L_x_3402:
[----:B------:R-:W-:Y:S05]  /*0e50*/  BSYNC.RECONVERGENT B1 ;  /* 0x0000000000017941 */ /* 0x000fea0003800200 */
.L_x_3401:
        /* <DEDUP_REMOVED lines=12> */
.L_x_3406:
        /* <DEDUP_REMOVED lines=100> */
.L_x_3405:
[----:B------:R-:W-:Y:S05]  /*1560*/  BSYNC.RECONVERGENT B1 ;  /* 0x0000000000017941 */ /* 0x000fea0003800200 */
.L_x_3404:
        /* <DEDUP_REMOVED lines=55> */
.L_x_3408:
[----:B------:R-:W-:Y:S05]  /*18e0*/  BSYNC.RECONVERGENT B1 ;  /* 0x0000000000017941 */ /* 0x000fea0003800200 */
.L_x_3407:
        /* <DEDUP_REMOVED lines=26> */
.L_x_3400:
[----:B------:R-:W-:Y:S05]  /*1a90*/  BSYNC.RECONVERGENT B0 ;  /* 0x0000000000007941 */ /* 0x000fea0003800200 */
.L_x_3399:
        /* <DEDUP_REMOVED lines=39> */
.L_x_3413:
[----:B------:R-:W0:Y:S01]  /*1d10*/  LDS R15, [R12] ;  /* 0x000000000c0f7984 */ /* 0x000e220000000800 */
[----:B------:R-:W-:-:S04]  /*1d20*/  IADD3 R13, PT, PT, R13, 0x1, RZ ;  /* 0x000000010d0d7810 */ /* 0x000fc80007ffe0ff */
[----:B------:R-:W-:Y:S01]  /*1d30*/  ISETP.NE.AND P0, PT, R13, RZ, PT ;  /* 0x000000ff0d00720c */ /* 0x000fe20003f05270 */
[----:B0-----:R-:W-:-:S05]  /*1d40*/  FMUL.FTZ R15, R15, R2 ;  /* 0x000000020f0f7220 */ /* 0x001fca0000410000 */
[----:B------:R0:W-:Y:S02]  /*1d50*/  STS [R12], R15 ;  /* 0x0000000f0c007388 */ /* 0x0001e40000000800 */
[----:B0-----:R-:W-:-:S05]  /*1d60*/  IADD3 R12, PT, PT, R12, 0x200, RZ ;  /* 0x000002000c0c7810 */ /* 0x001fca0007ffe0ff */
[----:B------:R-:W-:Y:S05]  /*1d70*/  @P0 BRA `(.L_x_3413) ;  /* 0xfffffffc00e40947 */ /* 0x000fea000383ffff */
.L_x_3412:
[----:B------:R-:W-:Y:S05]  /*1d80*/  BSYNC.RECONVERGENT B1 ;  /* 0x0000000000017941 */ /* 0x000fea0003800200 */
.L_x_3411:
        /* <DEDUP_REMOVED lines=12> */
.L_x_3416:
        /* <DEDUP_REMOVED lines=52> */
.L_x_3415:
[----:B------:R-:W-:Y:S05]  /*2190*/  BSYNC.RECONVERGENT B1 ;  /* 0x0000000000017941 */ /* 0x000fea0003800200 */
.L_x_3414:
        /* <DEDUP_REMOVED lines=31> */
.L_x_3418:
[----:B------:R-:W-:Y:S05]  /*2390*/  BSYNC.RECONVERGENT B1 ;  /* 0x0000000000017941 */ /* 0x000fea0003800200 */
.L_x_3417:
        /* <DEDUP_REMOVED lines=14> */
.L_x_3410:
[----:B------:R-:W-:Y:S05]  /*2480*/  BSYNC.RECONVERGENT B0 ;  /* 0x0000000000007941 */ /* 0x000fea0003800200 */
.L_x_3409:
        /* <DEDUP_REMOVED lines=29> */
.L_x_3422:
        /* <DEDUP_REMOVED lines=34> */
.L_x_3421:
        /* <DEDUP_REMOVED lines=16> */
.L_x_3420:
[----:B------:R-:W-:Y:S05]  /*2980*/  BSYNC.RECONVERGENT B6 ;  /* 0x0000000000067941 */ /* 0x000fea0003800200 */
.L_x_3419:
        /* <DEDUP_REMOVED lines=35> */
.L_x_3455:
        /* <DEDUP_REMOVED lines=23> */
.L_x_3425:
[----:B------:R-:W-:Y:S05]  /*2d30*/  BSYNC.RECONVERGENT B0 ;  /* 0x0000000000007941 */ /* 0x000fea0003800200 */
.L_x_3424:
        /* <DEDUP_REMOVED lines=29> */
.L_x_3427:
[----:B------:R-:W-:Y:S05]  /*2f10*/  BSYNC.RECONVERGENT B0 ;  /* 0x0000000000007941 */ /* 0x000fea0003800200 */
.L_x_3426:
        /* <DEDUP_REMOVED lines=12> */
.L_x_3429:
[----:B------:R-:W-:Y:S05]  /*2fe0*/  BSYNC.RECONVERGENT B0 ;  /* 0x0000000000007941 */ /* 0x000fea0003800200 */
.L_x_3428:
        /* <DEDUP_REMOVED lines=19> */
.L_x_3431:
[----:B------:R-:W-:Y:S05]  /*3120*/  BSYNC.RECONVERGENT B0 ;  /* 0x0000000000007941 */ /* 0x000fea0003800200 */
.L_x_3430:
        /* <DEDUP_REMOVED lines=10> */
[----:B01----:R-:W-:Y:S02]  /*31d0*/  F2FP.F16.F32.PACK_AB R20, R20, R24 ;  /* 0x000000181414723e */ /* 0x003fe400000000ff */
[----:B------:R-:W-:Y:S02]  /*31e0*/  F2FP.F16.F32.PACK_AB R3, R3, R10 ;  /* 0x0000000a0303723e */ /* 0x000fe400000000ff */
[----:B------:R-:W-:-:S02]  /*31f0*/  F2FP.F16.F32.PACK_AB R0, R2, R0 ;  /* 0x000000000200723e */ /* 0x000fc400000000ff */
[----:B------:R-:W-:Y:S02]  /*3200*/  F2FP.F16.F32.PACK_AB R5, R8, R5 ;  /* 0x000000050805723e */ /* 0x000fe400000000ff */
        /* <DEDUP_REMOVED lines=18> */
.L_x_3396:
        /* <DEDUP_REMOVED lines=16> */
.L_x_3432:
[----:B------:R-:W-:Y:S05]  /*3430*/  EXIT ;  /* 0x000000000000794d */ /* 0x000fea0003800000 */
.L_x_3398:
[----:B------:R-:W-:Y:S02]  /*3440*/  IMAD.MOV.U32 R12, RZ, RZ, 0x10 ;  /* 0x00000010ff0c7424 */ /* 0x000fe400078e00ff */
[----:B------:R-:W-:Y:S01]  /*3450*/  HFMA2 R11, -RZ, RZ, 0, 1.847743988037109375e-06 ;  /* 0x0000001fff0b7431 */ /* 0x000fe200000001ff */
[----:B------:R-:W-:-:S07]  /*3460*/  MOV R15, 0xffffffff ;  /* 0xffffffff000f7802 */ /* 0x000fce0000000f00 */
[----:B------:R-:W-:Y:S05]  /*3470*/  WARPSYNC.COLLECTIVE R15, `(.L_x_3433) ;  /* 0x000000000f087348 */ /* 0x000fea0003c00000 */
[----:B------:R0:W1:Y:S02]  /*3480*/  SHFL.BFLY P6, R14, R13, R12, R11 ;  /* 0x0c00000c0d0e7389 */ /* 0x00006400000c000b */
[----:B01----:R-:W-:Y:S05]  /*3490*/  ENDCOLLECTIVE ;  /* 0x000000000000791b */ /* 0x003fea0003800000 */
.L_x_3433:
[----:B------:R-:W-:Y:S01]  /*34a0*/  HFMA2 R12, -RZ, RZ, 0, 4.76837158203125e-07 ;  /* 0x00000008ff0c7431 */ /* 0x000fe200000001ff */
[----:B------:R-:W-:-:S05]  /*34b0*/  FMNMX.FTZ R0, R14, -3.40282346638528859812e+38, !PT ;  /* 0xff7fffff0e007809 */ /* 0x000fca0007810000 */
[----:B------:R-:W-:-:S07]  /*34c0*/  IMAD.MOV.U32 R13, RZ, RZ, R0 ;  /* 0x000000ffff0d7224 */ /* 0x000fce00078e0000 */
[----:B------:R-:W-:Y:S05]  /*34d0*/  WARPSYNC.COLLECTIVE R15, `(.L_x_3434) ;  /* 0x000000000f087348 */ /* 0x000fea0003c00000 */
[----:B------:R0:W1:Y:S02]  /*34e0*/  SHFL.BFLY P6, R14, R13, R12, R11 ;  /* 0x0c00000c0d0e7389 */ /* 0x00006400000c000b */
[----:B01----:R-:W-:Y:S05]  /*34f0*/  ENDCOLLECTIVE ;  /* 0x000000000000791b */ /* 0x003fea0003800000 */
.L_x_3434:
[----:B------:R-:W-:Y:S01]  /*3500*/  IMAD.MOV.U32 R12, RZ, RZ, 0x4 ;  /* 0x00000004ff0c7424 */ /* 0x000fe200078e00ff */
[----:B------:R-:W-:-:S04]  /*3510*/  FMNMX.FTZ R2, R0, R14, !PT ;  /* 0x0000000e00027209 */ /* 0x000fc80007810000 */
[----:B------:R-:W-:-:S07]  /*3520*/  MOV R13, R2 ;  /* 0x00000002000d7202 */ /* 0x000fce0000000f00 */
[----:B------:R-:W-:Y:S05]  /*3530*/  WARPSYNC.COLLECTIVE R15, `(.L_x_3435) ;  /* 0x000000000f087348 */ /* 0x000fea0003c00000 */
[----:B------:R0:W1:Y:S02]  /*3540*/  SHFL.BFLY P6, R14, R13, R12, R11 ;  /* 0x0c00000c0d0e7389 */ /* 0x00006400000c000b */
[----:B01----:R-:W-:Y:S05]  /*3550*/  ENDCOLLECTIVE ;  /* 0x000000000000791b */ /* 0x003fea0003800000 */
.L_x_3435:
[----:B------:R-:W-:Y:S01]  /*3560*/  HFMA2 R12, -RZ, RZ, 0, 1.1920928955078125e-07 ;  /* 0x00000002ff0c7431 */ /* 0x000fe200000001ff */
[----:B------:R-:W-:-:S04]  /*3570*/  FMNMX.FTZ R3, R2, R14, !PT ;  /* 0x0000000e02037209 */ /* 0x000fc80007810000 */
[----:B------:R-:W-:-:S07]  /*3580*/  MOV R13, R3 ;  /* 0x00000003000d7202 */ /* 0x000fce0000000f00 */
[----:B------:R-:W-:Y:S05]  /*3590*/  WARPSYNC.COLLECTIVE R15, `(.L_x_3436) ;  /* 0x000000000f087348 */ /* 0x000fea0003c00000 */
[----:B------:R0:W1:Y:S02]  /*35a0*/  SHFL.BFLY P6, R14, R13, R12, R11 ;  /* 0x0c00000c0d0e7389 */ /* 0x00006400000c000b */
[----:B01----:R-:W-:Y:S05]  /*35b0*/  ENDCOLLECTIVE ;  /* 0x000000000000791b */ /* 0x003fea0003800000 */
.L_x_3436:
[----:B------:R-:W-:Y:S02]  /*35c0*/  MOV R12, 0x1 ;  /* 0x00000001000c7802 */ /* 0x000fe40000000f00 */
[----:B------:R-:W-:-:S05]  /*35d0*/  FMNMX.FTZ R4, R3, R14, !PT ;  /* 0x0000000e03047209 */ /* 0x000fca0007810000 */
[----:B------:R-:W-:-:S07]  /*35e0*/  IMAD.MOV.U32 R13, RZ, RZ, R4 ;  /* 0x000000ffff0d7224 */ /* 0x000fce00078e0004 */
[----:B------:R-:W-:Y:S05]  /*35f0*/  WARPSYNC.COLLECTIVE R15, `(.L_x_3437) ;  /* 0x000000000f087348 */ /* 0x000fea0003c00000 */
[----:B------:R0:W1:Y:S02]  /*3600*/  SHFL.BFLY P6, R14, R13, R12, R11 ;  /* 0x0c00000c0d0e7389 */ /* 0x00006400000c000b */
[----:B01----:R-:W-:Y:S05]  /*3610*/  ENDCOLLECTIVE ;  /* 0x000000000000791b */ /* 0x003fea0003800000 */
.L_x_3437:
[----:B------:R-:W-:Y:S05]  /*3620*/  BRA `(.L_x_3438) ;  /* 0xffffffd400407947 */ /* 0x000fea000383ffff */
.L_x_3423:
[----:B-1----:R-:W-:Y:S02]  /*3630*/  HFMA2 R13, -RZ, RZ, 0, 0 ;  /* 0x00000000ff0d7431 */ /* 0x002fe400000001ff */
[----:B------:R-:W-:Y:S01]  /*3640*/  IMAD.MOV.U32 R12, RZ, RZ, 0x2 ;  /* 0x00000002ff0c7424 */ /* 0x000fe200078e00ff */
[----:B0-----:R-:W-:Y:S02]  /*3650*/  MOV R11, 0x1f ;  /* 0x0000001f000b7802 */ /* 0x001fe40000000f00 */
[----:B------:R-:W-:-:S07]  /*3660*/  MOV R15, 0xffffffff ;  /* 0xffffffff000f7802 */ /* 0x000fce0000000f00 */
[----:B------:R-:W-:Y:S05]  /*3670*/  WARPSYNC.COLLECTIVE R15, `(.L_x_3439) ;  /* 0x000000000f087348 */ /* 0x000fea0003c00000 */
[----:B------:R0:W1:Y:S02]  /*3680*/  SHFL.BFLY P6, R14, R13, R12, R11 ;  /* 0x0c00000c0d0e7389 */ /* 0x00006400000c000b */
[----:B01----:R-:W-:Y:S05]  /*3690*/  ENDCOLLECTIVE ;  /* 0x000000000000791b */ /* 0x003fea0003800000 */
.L_x_3439:
[----:B------:R-:W-:Y:S02]  /*36a0*/  HFMA2 R12, -RZ, RZ, 0, 5.9604644775390625e-08 ;  /* 0x00000001ff0c7431 */ /* 0x000fe400000001ff */
[----:B------:R-:W-:-:S04]  /*36b0*/  FADD.FTZ R25, RZ, R14 ;  /* 0x0000000eff197221 */ /* 0x000fc80000010000 */
[----:B------:R-:W-:-:S07]  /*36c0*/  IMAD.MOV.U32 R13, RZ, RZ, R25 ;  /* 0x000000ffff0d7224 */ /* 0x000fce00078e0019 */
[----:B------:R-:W-:Y:S05]  /*36d0*/  WARPSYNC.COLLECTIVE R15, `(.L_x_3440) ;  /* 0x000000000f087348 */ /* 0x000fea0003c00000 */
[----:B------:R0:W1:Y:S02]  /*36e0*/  SHFL.BFLY P6, R14, R13, R12, R11 ;  /* 0x0c00000c0d0e7389 */ /* 0x00006400000c000b */
[----:B01----:R-:W-:Y:S05]  /*36f0*/  ENDCOLLECTIVE ;  /* 0x000000000000791b */ /* 0x003fea0003800000 */
.L_x_3440:
[----:B------:R-:W-:Y:S02]  /*3700*/  IMAD.MOV.U32 R13, RZ, RZ, RZ ;  /* 0x000000ffff0d7224 */ /* 0x000fe400078e00ff */
[----:B------:R-:W-:Y:S01]  /*3710*/  HFMA2 R12, -RZ, RZ, 0, 1.1920928955078125e-07 ;  /* 0x00000002ff0c7431 */ /* 0x000fe200000001ff */
[----:B------:R-:W-:-:S07]  /*3720*/  MOV R24, R14 ;  /* 0x0000000e00187202 */ /* 0x000fce0000000f00 */
[----:B------:R-:W-:Y:S05]  /*3730*/  WARPSYNC.COLLECTIVE R15, `(.L_x_3441) ;  /* 0x000000000f087348 */ /* 0x000fea0003c00000 */
[----:B------:R0:W1:Y:S02]  /*3740*/  SHFL.BFLY P6, R14, R13, R12, R11 ;  /* 0x0c00000c0d0e7389 */ /* 0x00006400000c000b */
[----:B01----:R-:W-:Y:S05]  /*3750*/  ENDCOLLECTIVE ;  /* 0x000000000000791b */ /* 0x003fea0003800000 */
.L_x_3441:
        /* <DEDUP_REMOVED lines=8> */
.L_x_3442:
[----:B------:R-:W-:Y:S02]  /*37e0*/  IMAD.MOV.U32 R13, RZ, RZ, RZ ;  /* 0x000000ffff0d7224 */ /* 0x000fe400078e00ff */
[----:B------:R-:W-:Y:S01]  /*37f0*/  HFMA2 R12, -RZ, RZ, 0, 1.1920928955078125e-07 ;  /* 0x00000002ff0c7431 */ /* 0x000fe200000001ff */
[----:B------:R-:W-:-:S07]  /*3800*/  MOV R20, R14 ;  /* 0x0000000e00147202 */ /* 0x000fce0000000f00 */
[----:B------:R-:W-:Y:S05]  /*3810*/  WARPSYNC.COLLECTIVE R15, `(.L_x_3443) ;  /* 0x000000000f087348 */ /* 0x000fea0003c00000 */
[----:B------:R0:W1:Y:S02]  /*3820*/  SHFL.BFLY P6, R14, R13, R12, R11 ;  /* 0x0c00000c0d0e7389 */ /* 0x00006400000c000b */
[----:B01----:R-:W-:Y:S05]  /*3830*/  ENDCOLLECTIVE ;  /* 0x000000000000791b */ /* 0x003fea0003800000 */
.L_x_3443:
        /* <DEDUP_REMOVED lines=8> */
.L_x_3444:
[----:B------:R-:W-:Y:S02]  /*38c0*/  IMAD.MOV.U32 R13, RZ, RZ, RZ ;  /* 0x000000ffff0d7224 */ /* 0x000fe400078e00ff */
[----:B------:R-:W-:Y:S01]  /*38d0*/  HFMA2 R12, -RZ, RZ, 0, 1.1920928955078125e-07 ;  /* 0x00000002ff0c7431 */ /* 0x000fe200000001ff */
[----:B------:R-:W-:-:S07]  /*38e0*/  MOV R10, R14 ;  /* 0x0000000e000a7202 */ /* 0x000fce0000000f00 */
[----:B------:R-:W-:Y:S05]  /*38f0*/  WARPSYNC.COLLECTIVE R15, `(.L_x_3445) ;  /* 0x000000000f087348 */ /* 0x000fea0003c00000 */
[----:B------:R0:W1:Y:S02]  /*3900*/  SHFL.BFLY P6, R14, R13, R12, R11 ;  /* 0x0c00000c0d0e7389 */ /* 0x00006400000c000b */
[----:B01----:R-:W-:Y:S05]  /*3910*/  ENDCOLLECTIVE ;  /* 0x000000000000791b */ /* 0x003fea0003800000 */
.L_x_3445:
        /* <DEDUP_REMOVED lines=8> */
.L_x_3446:
[----:B------:R-:W-:Y:S02]  /*39a0*/  IMAD.MOV.U32 R13, RZ, RZ, RZ ;  /* 0x000000ffff0d7224 */ /* 0x000fe400078e00ff */
[----:B------:R-:W-:Y:S01]  /*39b0*/  HFMA2 R12, -RZ, RZ, 0, 1.1920928955078125e-07 ;  /* 0x00000002ff0c7431 */ /* 0x000fe200000001ff */
[----:B------:R-:W-:-:S07]  /*39c0*/  MOV R6, R14 ;  /* 0x0000000e00067202 */ /* 0x000fce0000000f00 */
[----:B------:R-:W-:Y:S05]  /*39d0*/  WARPSYNC.COLLECTIVE R15, `(.L_x_3447) ;  /* 0x000000000f087348 */ /* 0x000fea0003c00000 */
[----:B------:R0:W1:Y:S02]  /*39e0*/  SHFL.BFLY P6, R14, R13, R12, R11 ;  /* 0x0c00000c0d0e7389 */ /* 0x00006400000c000b */
[----:B01----:R-:W-:Y:S05]  /*39f0*/  ENDCOLLECTIVE ;  /* 0x000000000000791b */ /* 0x003fea0003800000 */
.L_x_3447:
        /* <DEDUP_REMOVED lines=8> */
.L_x_3448:
[----:B------:R-:W-:Y:S02]  /*3a80*/  IMAD.MOV.U32 R13, RZ, RZ, RZ ;  /* 0x000000ffff0d7224 */ /* 0x000fe400078e00ff */
[----:B------:R-:W-:Y:S01]  /*3a90*/  HFMA2 R12, -RZ, RZ, 0, 1.1920928955078125e-07 ;  /* 0x00000002ff0c7431 */ /* 0x000fe200000001ff */
[----:B------:R-:W-:-:S07]  /*3aa0*/  MOV R4, R14 ;  /* 0x0000000e00047202 */ /* 0x000fce0000000f00 */
[----:B------:R-:W-:Y:S05]  /*3ab0*/  WARPSYNC.COLLECTIVE R15, `(.L_x_3449) ;  /* 0x000000000f087348 */ /* 0x000fea0003c00000 */
[----:B------:R0:W1:Y:S02]  /*3ac0*/  SHFL.BFLY P6, R14, R13, R12, R11 ;  /* 0x0c00000c0d0e7389 */ /* 0x00006400000c000b */
[----:B01----:R-:W-:Y:S05]  /*3ad0*/  ENDCOLLECTIVE ;  /* 0x000000000000791b */ /* 0x003fea0003800000 */
.L_x_3449:
        /* <DEDUP_REMOVED lines=8> */
.L_x_3450:
[----:B------:R-:W-:Y:S02]  /*3b60*/  IMAD.MOV.U32 R13, RZ, RZ, RZ ;  /* 0x000000ffff0d7224 */ /* 0x000fe400078e00ff */
[----:B------:R-:W-:Y:S01]  /*3b70*/  HFMA2 R12, -RZ, RZ, 0, 1.1920928955078125e-07 ;  /* 0x00000002ff0c7431 */ /* 0x000fe200000001ff */
[----:B------:R-:W-:-:S07]  /*3b80*/  MOV R2, R14 ;  /* 0x0000000e00027202 */ /* 0x000fce0000000f00 */
[----:B------:R-:W-:Y:S05]  /*3b90*/  WARPSYNC.COLLECTIVE R15, `(.L_x_3451) ;  /* 0x000000000f087348 */ /* 0x000fea0003c00000 */
[----:B------:R0:W1:Y:S02]  /*3ba0*/  SHFL.BFLY P6, R14, R13, R12, R11 ;  /* 0x0c00000c0d0e7389 */ /* 0x00006400000c000b */
[----:B01----:R-:W-:Y:S05]  /*3bb0*/  ENDCOLLECTIVE ;  /* 0x000000000000791b */ /* 0x003fea0003800000 */
.L_x_3451:
        /* <DEDUP_REMOVED lines=8> */
.L_x_3452:
[----:B------:R-:W-:Y:S02]  /*3c40*/  IMAD.MOV.U32 R13, RZ, RZ, RZ ;  /* 0x000000ffff0d7224 */ /* 0x000fe400078e00ff */
[----:B------:R-:W-:Y:S01]  /*3c50*/  HFMA2 R12, -RZ, RZ, 0, 1.1920928955078125e-07 ;  /* 0x00000002ff0c7431 */ /* 0x000fe200000001ff */
[----:B------:R-:W-:-:S07]  /*3c60*/  MOV R0, R14 ;  /* 0x0000000e00007202 */ /* 0x000fce0000000f00 */
[----:B------:R-:W-:Y:S05]  /*3c70*/  WARPSYNC.COLLECTIVE R15, `(.L_x_3453) ;  /* 0x000000000f087348 */ /* 0x000fea0003c00000 */
[----:B------:R0:W1:Y:S02]  /*3c80*/  SHFL.BFLY P6, R14, R13, R12, R11 ;  /* 0x0c00000c0d0e7389 */ /* 0x00006400000c000b */
[----:B01----:R-:W-:Y:S05]  /*3c90*/  ENDCOLLECTIVE ;  /* 0x000000000000791b */ /* 0x003fea0003800000 */
.L_x_3453:
        /* <DEDUP_REMOVED lines=9> */
.L_x_3454:
[----:B------:R-:W-:Y:S05]  /*3d30*/  BRA `(.L_x_3455) ;  /* 0xffffffec00a07947 */ /* 0x000fea000383ffff */
.L_x_3456:
        /* <DEDUP_REMOVED lines=12> */
.L_x_25642:


//--------------------- .text._ZN4vllm25paged_attention_v1_kernelIthLi32ELi32ELi128ELNS_18Fp8KVCacheDataTypeE2ELb1EEEvPT_PKS2_PKT0_S8_ifPKiSA_iPKfiiiSC_SC_iiiii --------------------------
	.section	.text._ZN4vllm25paged_attention_v1_kernelIthLi32ELi32ELi128ELNS_18Fp8KVCacheDataTypeE2ELb1EEEvPT_PKS2_PKT0_S8_ifPKiSA_iPKfiiiSC_SC_iiiii,"ax",@progbits
	.align	128
        .global         _ZN4vllm25paged_attention_v1_kernelIthLi32ELi32ELi128ELNS_18Fp8KVCacheDataTypeE2ELb1EEEvPT_PKS2_PKT0_S8_ifPKiSA_iPKfiiiSC_SC_iiiii
        .type           _ZN4vllm25paged_attention_v1_kernelIthLi32ELi32ELi128ELNS_18Fp8KVCacheDataTypeE2ELb1EEEvPT_PKS2_PKT0_S8_ifPKiSA_iPKfiiiSC_SC_iiiii,@function
        .size           _ZN4vllm25paged_attention_v1_kernelIthLi32ELi32ELi128ELNS_18Fp8KVCacheDataTypeE2ELb1EEEvPT_PKS2_PKT0_S8_ifPKiSA_iPKfiiiSC_SC_iiiii,(.L_x_25643 - _ZN4vllm25paged_attention_v1_kernelIthLi32ELi32ELi128ELNS_18Fp8KVCacheDataTypeE2ELb1EEEvPT_PKS2_PKT0_S8_ifPKiSA_iPKfiiiSC_SC_iiiii)
        .other          _ZN4vllm25paged_attention_v1_kernelIthLi32ELi32ELi128ELNS_18Fp8KVCacheDataTypeE2ELb1EEEvPT_PKS2_PKT0_S8_ifPKiSA_iPKfiiiSC_SC_iiiii,@"STO_CUDA_ENTRY STV_DEFAULT"
_ZN4vllm25paged_attention_v1_kernelIthLi32ELi32ELi128ELNS_18Fp8KVCacheDataTypeE2ELb1EEEvPT_PKS2_PKT0_S8_ifPKiSA_iPKfiiiSC_SC_iiiii:
.text._ZN4vllm25paged_attention_v1_kernelIthLi32ELi32ELi128ELNS_18Fp8KVCacheDataTypeE2ELb1EEEvPT_PKS2_PKT0_S8_ifPKiSA_iPKfiiiSC_SC_iiiii:
        /* <DEDUP_REMOVED lines=105> */
.L_x_3457:
        /* <DEDUP_REMOVED lines=25> */
.L_x_3461:
        /* <DEDUP_REMOVED lines=36> */
.L_x_3459:
[----:B------:R-:W-:Y:S05]  /*0a60*/  BSYNC.RECONVERGENT B6 ;  /* 0x0000000000067941 */ /* 0x000fea0003800200 */
.L_x_3458:
        /* <DEDUP_REMOVED lines=12> */
.L_x_3496:
        /* <DEDUP_REMOVED lines=39> */
.L_x_3467:
        /* <DEDUP_REMOVED lines=11> */
.L_x_3466:
[----:B------:R-:W-:Y:S05]  /*0e50*/  BSYNC.RECONVERGENT B1 ;  /* 0x0000000000017941 */ /* 0x000fea0003800200 */
.L_x_3465:
        /* <DEDUP_REMOVED lines=12> */
.L_x_3470:
        /* <DEDUP_REMOVED lines=100> */
.L_x_3469:
[----:B------:R-:W-:Y:S05]  /*1560*/  BSYNC.RECONVERGENT B1 ;  /* 0x0000000000017941 */ /* 0x000fea0003800200 */
.L_x_3468:
        /* <DEDUP_REMOVED lines=55> */
.L_x_3472:
[----:B------:R-:W-:Y:S05]  /*18e0*/  BSYNC.RECONVERGENT B1 ;  /* 0x0000000000017941 */ /* 0x000fea0003800200 */
.L_x_3471:
        /* <DEDUP_REMOVED lines=26> */
.L_x_3464:
[----:B------:R-:W-:Y:S05]  /*1a90*/  BSYNC.RECONVERGENT B0 ;  /* 0x0000000000007941 */ /* 0x000fea0003800200 */
.L_x_3463:
        /* <DEDUP_REMOVED lines=39> */
.L_x_3477:
[----:B------:R-:W0:Y:S01]  /*1d10*/  LDS R15, [R12] ;  /* 0x000000000c0f7984 */ /* 0x000e220000000800 */
[----:B------:R-:W-:-:S04]  /*1d20*/  IADD3 R13, PT, PT, R13, 0x1, RZ ;  /* 0x000000010d0d7810 */ /* 0x000fc80007ffe0ff */
[----:B------:R-:W-:Y:S01]  /*1d30*/  ISETP.NE.AND P0, PT, R13, RZ, PT ;  /* 0x000000ff0d00720c */ /* 0x000fe20003f05270 */
[----:B0-----:R-:W-:-:S05]  /*1d40*/  FMUL.FTZ R15, R15, R2 ;  /* 0x000000020f0f7220 */ /* 0x001fca0000410000 */
[----:B------:R0:W-:Y:S02]  /*1d50*/  STS [R12], R15 ;  /* 0x0000000f0c007388 */ /* 0x0001e40000000800 */
[----:B0-----:R-:W-:-:S05]  /*1d60*/  IADD3 R12, PT, PT, R12, 0x200, RZ ;  /* 0x000002000c0c7810 */ /* 0x001fca0007ffe0ff */
[----:B------:R-:W-:Y:S05]  /*1d70*/  @P0 BRA `(.L_x_3477) ;  /* 0xfffffffc00e40947 */ /* 0x000fea000383ffff */
.L_x_3476:
[----:B------:R-:W-:Y:S05]  /*1d80*/  BSYNC.RECONVERGENT B1 ;  /* 0x0000000000017941 */ /* 0x000fea0003800200 */
.L_x_3475:
        /* <DEDUP_REMOVED lines=12> */
.L_x_3480:
        /* <DEDUP_REMOVED lines=52> */
.L_x_3479:
[----:B------:R-:W-:Y:S05]  /*2190*/  BSYNC.RECONVERGENT B1 ;  /* 0x0000000000017941 */ /* 0x000fea0003800200 */
.L_x_3478:
        /* <DEDUP_REMOVED lines=31> */
.L_x_3482:
[----:B------:R-:W-:Y:S05]  /*2390*/  BSYNC.RECONVERGENT B1 ;  /* 0x0000000000017941 */ /* 0x000fea0003800200 */
.L_x_3481:
        /* <DEDUP_REMOVED lines=14> */
.L_x_3474:
[----:B------:R-:W-:Y:S05]  /*2480*/  BSYNC.RECONVERGENT B0 ;  /* 0x0000000000007941 */ /* 0x000fea0003800200 */
.L_x_3473:
        /* <DEDUP_REMOVED lines=29> */
.L_x_3486:
        /* <DEDUP_REMOVED lines=34> */
.L_x_3485:
        /* <DEDUP_REMOVED lines=16> */
.L_x_3484:
[----:B------:R-:W-:Y:S05]  /*2980*/  BSYNC.RECONVERGENT B6 ;  /* 0x0000000000067941 */ /* 0x000fea0003800200 */
.L_x_3483:
        /* <DEDUP_REMOVED lines=16> */
.L_x_3505:
        /* <DEDUP_REMOVED lines=19> */
.L_x_3489:
[----:B------:R-:W-:Y:S05]  /*2bc0*/  BSYNC.RECONVERGENT B0 ;  /* 0x0000000000007941 */ /* 0x000fea0003800200 */
.L_x_3488:
        /* <DEDUP_REMOVED lines=44> */
[----:B------:R-:W-:Y:S02]  /*2e90*/  F2FP.F16.F32.PACK_AB R0, R3, R0 ;  /* 0x000000000300723e */ /* 0x000fe400000000ff */
[----:B------:R-:W-:Y:S02]  /*2ea0*/  F2FP.F16.F32.PACK_AB R2, R5, R2 ;  /* 0x000000020502723e */ /* 0x000fe400000000ff */
        /* <DEDUP_REMOVED lines=12> */
.L_x_3460:
        /* <DEDUP_REMOVED lines=16> */
.L_x_3490:
[----:B------:R-:W-:Y:S05]  /*3070*/  EXIT ;  /* 0x000000000000794d */ /* 0x000fea0003800000 */
.L_x_3462:
[----:B------:R-:W-:Y:S02]  /*3080*/  HFMA2 R12, -RZ, RZ, 0, 9.5367431640625e-07 ;  /* 0x00000010ff0c7431 */ /* 0x000fe400000001ff */
[----:B------:R-:W-:Y:S01]  /*3090*/  IMAD.MOV.U32 R11, RZ, RZ, 0x1f ;  /* 0x0000001fff0b7424 */ /* 0x000fe200078e00ff */
[----:B------:R-:W-:-:S07]  /*30a0*/  MOV R15, 0xffffffff ;  /* 0xffffffff000f7802 */ /* 0x000fce0000000f00 */
[----:B------:R-:W-:Y:S05]  /*30b0*/  WARPSYNC.COLLECTIVE R15, `(.L_x_3491) ;  /* 0x000000000f087348 */ /* 0x000fea0003c00000 */
[----:B------:R0:W1:Y:S02]  /*30c0*/  SHFL.BFLY P6, R14, R13, R12, R11 ;  /* 0x0c00000c0d0e7389 */ /* 0x00006400000c000b */
[----:B01----:R-:W-:Y:S05]  /*30d0*/  ENDCOLLECTIVE ;  /* 0x000000000000791b */ /* 0x003fea0003800000 */
.L_x_3491:
[----:B------:R-:W-:Y:S01]  /*30e0*/  IMAD.MOV.U32 R12, RZ, RZ, 0x8 ;  /* 0x00000008ff0c7424 */ /* 0x000fe200078e00ff */
[----:B------:R-:W-:-:S04]  /*30f0*/  FMNMX.FTZ R0, R14, -3.40282346638528859812e+38, !PT ;  /* 0xff7fffff0e007809 */ /* 0x000fc80007810000 */
[----:B------:R-:W-:-:S07]  /*3100*/  MOV R13, R0 ;  /* 0x00000000000d7202 */ /* 0x000fce0000000f00 */
[----:B------:R-:W-:Y:S05]  /*3110*/  WARPSYNC.COLLECTIVE R15, `(.L_x_3492) ;  /* 0x000000000f087348 */ /* 0x000fea0003c00000 */
[----:B------:R0:W1:Y:S02]  /*3120*/  SHFL.BFLY P6, R14, R13, R12, R11 ;  /* 0x0c00000c0d0e7389 */ /* 0x00006400000c000b */
[----:B01----:R-:W-:Y:S05]  /*3130*/  ENDCOLLECTIVE ;  /* 0x000000000000791b */ /* 0x003fea0003800000 */
.L_x_3492:
[----:B------:R-:W-:Y:S01]  /*3140*/  HFMA2 R12, -RZ, RZ, 0, 2.384185791015625e-07 ;  /* 0x00000004ff0c7431 */ /* 0x000fe200000001ff */
[----:B------:R-:W-:-:S04]  /*3150*/  FMNMX.FTZ R2, R0, R14, !PT ;  /* 0x0000000e00027209 */ /* 0x000fc80007810000 */
[----:B------:R-:W-:-:S07]  /*3160*/  MOV R13, R2 ;  /* 0x00000002000d7202 */ /* 0x000fce0000000f00 */
[----:B------:R-:W-:Y:S05]  /*3170*/  WARPSYNC.COLLECTIVE R15, `(.L_x_3493) ;  /* 0x000000000f087348 */ /* 0x000fea0003c00000 */
[----:B------:R0:W1:Y:S02]  /*3180*/  SHFL.BFLY P6, R14, R13, R12, R11 ;  /* 0x0c00000c0d0e7389 */ /* 0x00006400000c000b */
[----:B01----:R-:W-:Y:S05]  /*3190*/  ENDCOLLECTIVE ;  /* 0x000000000000791b */ /* 0x003fea0003800000 */
.L_x_3493:
[----:B------:R-:W-:Y:S02]  /*31a0*/  MOV R12, 0x2 ;  /* 0x00000002000c7802 */ /* 0x000fe40000000f00 */
[----:B------:R-:W-:-:S05]  /*31b0*/  FMNMX.FTZ R3, R2, R14, !PT ;  /* 0x0000000e02037209 */ /* 0x000fca0007810000 */
[----:B------:R-:W-:-:S07]  /*31c0*/  IMAD.MOV.U32 R13, RZ, RZ, R3 ;  /* 0x000000ffff0d7224 */ /* 0x000fce00078e0003 */
[----:B------:R-:W-:Y:S05]  /*31d0*/  WARPSYNC.COLLECTIVE R15, `(.L_x_3494) ;  /* 0x000000000f087348 */ /* 0x000fea0003c00000 */
[----:B------:R0:W1:Y:S02]  /*31e0*/  SHFL.BFLY P6, R14, R13, R12, R11 ;  /* 0x0c00000c0d0e7389 */ /* 0x00006400000c000b */
[----:B01----:R-:W-:Y:S05]  /*31f0*/  ENDCOLLECTIVE ;  /* 0x000000000000791b */ /* 0x003fea0003800000 */
.L_x_3494:
[----:B------:R-:W-:Y:S01]  /*3200*/  IMAD.MOV.U32 R12, RZ, RZ, 0x1 ;  /* 0x00000001ff0c7424 */ /* 0x000fe200078e00ff */
[----:B------:R-:W-:-:S04]  /*3210*/  FMNMX.FTZ R4, R3, R14, !PT ;  /* 0x0000000e03047209 */ /* 0x000fc80007810000 */
[----:B------:R-:W-:-:S07]  /*3220*/  MOV R13, R4 ;  /* 0x00000004000d7202 */ /* 0x000fce0000000f00 */
[----:B------:R-:W-:Y:S05]  /*3230*/  WARPSYNC.COLLECTIVE R15, `(.L_x_3495) ;  /* 0x000000000f087348 */ /* 0x000fea0003c00000 */
[----:B------:R0:W1:Y:S02]  /*3240*/  SHFL.BFLY P6, R14, R13, R12, R11 ;  /* 0x0c00000c0d0e7389 */ /* 0x00006400000c000b */
[----:B01----:R-:W-:Y:S05]  /*3250*/  ENDCOLLECTIVE ;  /* 0x000000000000791b */ /* 0x003fea0003800000 */
.L_x_3495:
[----:B------:R-:W-:Y:S05]  /*3260*/  BRA `(.L_x_3496) ;  /* 0xffffffd800307947 */ /* 0x000fea000383ffff */
.L_x_3487:
[----:B-1----:R-:W-:Y:S01]  /*3270*/  HFMA2 R13, -RZ, RZ, 0, 0 ;  /* 0x00000000ff0d7431 */ /* 0x002fe200000001ff */
[----:B------:R-:W-:Y:S01]  /*3280*/  MOV R12, 0x2 ;  /* 0x00000002000c7802 */ /* 0x000fe20000000f00 */
[----:B0-----:R-:W-:Y:S01]  /*3290*/  IMAD.MOV.U32 R11, RZ, RZ, 0x1f ;  /* 0x0000001fff0b7424 */ /* 0x001fe200078e00ff */
[----:B------:R-:W-:-:S07]  /*32a0*/  MOV R15, 0xffffffff ;  /* 0xffffffff000f7802 */ /* 0x000fce0000000f00 */
[----:B------:R-:W-:Y:S05]  /*32b0*/  WARPSYNC.COLLECTIVE R15, `(.L_x_3497) ;  /* 0x000000000f087348 */ /* 0x000fea0003c00000 */
[----:B------:R0:W1:Y:S02]  /*32c0*/  SHFL.BFLY P6, R14, R13, R12, R11 ;  /* 0x0c00000c0d0e7389 */ /* 0x00006400000c000b */
[----:B01----:R-:W-:Y:S05]  /*32d0*/  ENDCOLLECTIVE ;  /* 0x000000000000791b */ /* 0x003fea0003800000 */
.L_x_3497:
[----:B------:R-:W-:Y:S02]  /*32e0*/  IMAD.MOV.U32 R12, RZ, RZ, 0x1 ;  /* 0x00000001ff0c7424 */ /* 0x000fe400078e00ff */
[----:B------:R-:W-:-:S05]  /*32f0*/  FADD.FTZ R2, RZ, R14 ;  /* 0x0000000eff027221 */ /* 0x000fca0000010000 */
[----:B------:R-:W-:-:S07]  /*3300*/  MOV R13, R2 ;  /* 0x00000002000d7202 */ /* 0x000fce0000000f00 */
[----:B------:R-:W-:Y:S05]  /*3310*/  WARPSYNC.COLLECTIVE R15, `(.L_x_3498) ;  /* 0x000000000f087348 */ /* 0x000fea0003c00000 */
[----:B------:R0:W1:Y:S02]  /*3320*/  SHFL.BFLY P6, R14, R13, R12, R11 ;  /* 0x0c00000c0d0e7389 */ /* 0x00006400000c000b */
[----:B01----:R-:W-:Y:S05]  /*3330*/  ENDCOLLECTIVE ;  /* 0x000000000000791b */ /* 0x003fea0003800000 */
.L_x_3498:
[----:B------:R-:W-:Y:S02]  /*3340*/  HFMA2 R13, -RZ, RZ, 0, 0 ;  /* 0x00000000ff0d7431 */ /* 0x000fe400000001ff */
[----:B------:R-:W-:Y:S01]  /*3350*/  IMAD.MOV.U32 R12, RZ, RZ, 0x2 ;  /* 0x00000002ff0c7424 */ /* 0x000fe200078e00ff */
[----:B------:R-:W-:-:S07]  /*3360*/  MOV R3, R14 ;  /* 0x0000000e00037202 */ /* 0x000fce0000000f00 */
[----:B------:R-:W-:Y:S05]  /*3370*/  WARPSYNC.COLLECTIVE R15, `(.L_x_3499) ;  /* 0x000000000f087348 */ /* 0x000fea0003c00000 */
[----:B------:R0:W1:Y:S02]  /*3380*/  SHFL.BFLY P6, R14, R13, R12, R11 ;  /* 0x0c00000c0d0e7389 */ /* 0x00006400000c000b */
[----:B01----:R-:W-:Y:S05]  /*3390*/  ENDCOLLECTIVE ;  /* 0x000000000000791b */ /* 0x003fea0003800000 */
.L_x_3499:
        /* <DEDUP_REMOVED lines=8> */
.L_x_3500:
[----:B------:R-:W-:Y:S02]  /*3420*/  HFMA2 R13, -RZ, RZ, 0, 0 ;  /* 0x00000000ff0d7431 */ /* 0x000fe400000001ff */
[----:B------:R-:W-:Y:S01]  /*3430*/  IMAD.MOV.U32 R12, RZ, RZ, 0x2 ;  /* 0x00000002ff0c7424 */ /* 0x000fe200078e00ff */
[----:B------:R-:W-:-:S07]  /*3440*/  MOV R5, R14 ;  /* 0x0000000e00057202 */ /* 0x000fce0000000f00 */
[----:B------:R-:W-:Y:S05]  /*3450*/  WARPSYNC.COLLECTIVE R15, `(.L_x_3501) ;  /* 0x000000000f087348 */ /* 0x000fea0003c00000 */
[----:B------:R0:W1:Y:S02]  /*3460*/  SHFL.BFLY P6, R14, R13, R12, R11 ;  /* 0x0c00000c0d0e7389 */ /* 0x00006400000c000b */
[----:B01----:R-:W-:Y:S05]  /*3470*/  ENDCOLLECTIVE ;  /* 0x000000000000791b */ /* 0x003fea0003800000 */
.L_x_3501:
        /* <DEDUP_REMOVED lines=8> */
.L_x_3502:
[----:B------:R-:W-:Y:S02]  /*3500*/  HFMA2 R13, -RZ, RZ, 0, 0 ;  /* 0x00000000ff0d7431 */ /* 0x000fe400000001ff */
[----:B------:R-:W-:Y:S01]  /*3510*/  IMAD.MOV.U32 R12, RZ, RZ, 0x2 ;  /* 0x00000002ff0c7424 */ /* 0x000fe200078e00ff */
[----:B------:R-:W-:-:S07]  /*3520*/  MOV R7, R14 ;  /* 0x0000000e00077202 */ /* 0x000fce0000000f00 */
[----:B------:R-:W-:Y:S05]  /*3530*/  WARPSYNC.COLLECTIVE R15, `(.L_x_3503) ;  /* 0x000000000f087348 */ /* 0x000fea0003c00000 */
[----:B------:R0:W1:Y:S02]  /*3540*/  SHFL.BFLY P6, R14, R13, R12, R11 ;  /* 0x0c00000c0d0e7389 */ /* 0x00006400000c000b */
[----:B01----:R-:W-:Y:S05]  /*3550*/  ENDCOLLECTIVE ;  /* 0x000000000000791b */ /* 0x003fea0003800000 */
.L_x_3503:
[----:B------:R-:W-:Y:S01]  /*3560*/  FADD.FTZ R2, R6, R7 ;  /* 0x0000000706027221 */ /* 0x000fe20000010000 */
[----:B------:R-:W-:Y:S02]  /*3570*/  HFMA2 R12, -RZ, RZ, 0, 5.9604644775390625e-08 ;  /* 0x00000001ff0c7431 */ /* 0x000fe400000001ff */
[----:B------:R-:W-:-:S05]  /*3580*/  FADD.FTZ R8, RZ, R14 ;  /* 0x0000000eff087221 */ /* 0x000fca0000010000 */
[----:B------:R-:W-:-:S07]  /*3590*/  MOV R13, R8 ;  /* 0x00000008000d7202 */ /* 0x000fce0000000f00 */
[----:B------:R-:W-:Y:S05]  /*35a0*/  WARPSYNC.COLLECTIVE R15, `(.L_x_3504) ;  /* 0x000000000f087348 */ /* 0x000fea0003c00000 */
[----:B------:R0:W1:Y:S02]  /*35b0*/  SHFL.BFLY P6, R14, R13, R12, R11 ;  /* 0x0c00000c0d0e7389 */ /* 0x00006400000c000b */
[----:B01----:R-:W-:Y:S05]  /*35c0*/  ENDCOLLECTIVE ;  /* 0x000000000000791b */ /* 0x003fea0003800000 */
.L_x_3504:
[----:B------:R-:W-:Y:S05]  /*35d0*/  BRA `(.L_x_3505) ;  /* 0xfffffff4002c7947 */ /* 0x000fea000383ffff */
.L_x_3506:
        /* <DEDUP_REMOVED lines=10> */
.L_x_25643:


//--------------------- .text._ZN4vllm25paged_attention_v1_kernelIthLi256ELi16ELi128ELNS_18Fp8KVCacheDataTypeE2ELb0EEEvPT_PKS2_PKT0_S8_ifPKiSA_iPKfiiiSC_SC_iiiii --------------------------
	.section	.text._ZN4vllm25paged_attention_v1_kernelIthLi256ELi16ELi128ELNS_18Fp8KVCacheDataTypeE2ELb0EEEvPT_PKS2_PKT0_S8_ifPKiSA_iPKfiiiSC_SC_iiiii,"ax",@progbits
	.align	128
        .global         _ZN4vllm25paged_attention_v1_kernelIthLi256ELi16ELi128ELNS_18Fp8KVCacheDataTypeE2ELb0EEEvPT_PKS2_PKT0_S8_ifPKiSA_iPKfiiiSC_SC_iiiii
        .type           _ZN4vllm25paged_attention_v1_kernelIthLi256ELi16ELi128ELNS_18Fp8KVCacheDataTypeE2ELb0EEEvPT_PKS2_PKT0_S8_ifPKiSA_iPKfiiiSC_SC_iiiii,@function
        .size           _ZN4vllm25paged_attention_v1_kernelIthLi256ELi16ELi128ELNS_18Fp8KVCacheDataTypeE2ELb0EEEvPT_PKS2_PKT0_S8_ifPKiSA_iPKfiiiSC_SC_iiiii,(.L_x_25644 - _ZN4vllm25paged_attention_v1_kernelIthLi256ELi16ELi128ELNS_18Fp8KVCacheDataTypeE2ELb0EEEvPT_PKS2_PKT0_S8_ifPKiSA_iPKfiiiSC_SC_iiiii)
        .other          _ZN4vllm25paged_attention_v1_kernelIthLi256ELi16ELi128ELNS_18Fp8KVCacheDataTypeE2ELb0EEEvPT_PKS2_PKT0_S8_ifPKiSA_iPKfiiiSC_SC_iiiii,@"STO_CUDA_ENTRY STV_DEFAULT"
_ZN4vllm25paged_attention_v1_kernelIthLi256ELi16ELi128ELNS_18Fp8KVCacheDataTypeE2ELb0EEEvPT_PKS2_PKT0_S8_ifPKiSA_iPKfiiiSC_SC_iiiii:
.text._ZN4vllm25paged_attention_v1_kernelIthLi256ELi16ELi128ELNS_18Fp8KVCacheDataTypeE2ELb0EEEvPT_PKS2_PKT0_S8_ifPKiSA_iPKfiiiSC_SC_iiiii:
        /* <DEDUP_REMOVED lines=35> */
.L_x_3508:
[----:B------:R-:W-:Y:S05]  /*0230*/  BSYNC.RECONVERGENT B6 ;  /* 0x0000000000067941 */ /* 0x000fea0003800200 */
.L_x_3507:
        /* <DEDUP_REMOVED lines=10> */
.L_x_3542:
        /* <DEDUP_REMOVED lines=39> */
.L_x_3514:
        /* <DEDUP_REMOVED lines=11> */
.L_x_3513:
[----:B------:R-:W-:Y:S05]  /*0600*/  BSYNC.RECONVERGENT B1 ;  /* 0x0000000000017941 */ /* 0x000fea0003800200 */
.L_x_3512:
        /* <DEDUP_REMOVED lines=12> */
.L_x_3517:
        /* <DEDUP_REMOVED lines=100> */
.L_x_3516:
[----:B------:R-:W-:Y:S05]  /*0d10*/  BSYNC.RECONVERGENT B1 ;  /* 0x0000000000017941 */ /* 0x000fea0003800200 */
.L_x_3515:
        /* <DEDUP_REMOVED lines=55> */
.L_x_3519:
[----:B------:R-:W-:Y:S05]  /*1090*/  BSYNC.RECONVERGENT B1 ;  /* 0x0000000000017941 */ /* 0x000fea0003800200 */
.L_x_3518:
        /* <DEDUP_REMOVED lines=26> */
.L_x_3511:
[----:B------:R-:W-:Y:S05]  /*1240*/  BSYNC.RECONVERGENT B0 ;  /* 0x0000000000007941 */ /* 0x000fea0003800200 */
.L_x_3510:
        /* <DEDUP_REMOVED lines=39> */
.L_x_3524:
[----:B------:R-:W0:Y:S01]  /*14c0*/  LDS R3, [R6] ;  /* 0x0000000006037984 */ /* 0x000e220000000800 */
[----:B------:R-:W-:-:S04]  /*14d0*/  IADD3 R7, PT, PT, R7, 0x1, RZ ;  /* 0x0000000107077810 */ /* 0x000fc80007ffe0ff */
[----:B------:R-:W-:Y:S01]  /*14e0*/  ISETP.NE.AND P0, PT, R7, RZ, PT ;  /* 0x000000ff0700720c */ /* 0x000fe20003f05270 */
[----:B0-----:R-:W-:-:S05]  /*14f0*/  FMUL.FTZ R3, R3, R2 ;  /* 0x0000000203037220 */ /* 0x001fca0000410000 */
[----:B------:R0:W-:Y:S02]  /*1500*/  STS [R6], R3 ;  /* 0x0000000306007388 */ /* 0x0001e40000000800 */
[----:B0-----:R-:W-:-:S05]  /*1510*/  IADD3 R6, PT, PT, R6, 0x200, RZ ;  /* 0x0000020006067810 */ /* 0x001fca0007ffe0ff */
[----:B------:R-:W-:Y:S05]  /*1520*/  @P0 BRA `(.L_x_3524) ;  /* 0xfffffffc00e40947 */ /* 0x000fea000383ffff */
.L_x_3523:
[----:B------:R-:W-:Y:S05]  /*1530*/  BSYNC.RECONVERGENT B1 ;  /* 0x0000000000017941 */ /* 0x000fea0003800200 */
.L_x_3522:
        /* <DEDUP_REMOVED lines=12> */
.L_x_3527:
        /* <DEDUP_REMOVED lines=52> */
.L_x_3526:
[----:B------:R-:W-:Y:S05]  /*1940*/  BSYNC.RECONVERGENT B1 ;  /* 0x0000000000017941 */ /* 0x000fea0003800200 */
.L_x_3525:
        /* <DEDUP_REMOVED lines=31> */
.L_x_3529:
[----:B------:R-:W-:Y:S05]  /*1b40*/  BSYNC.RECONVERGENT B1 ;  /* 0x0000000000017941 */ /* 0x000fea0003800200 */
.L_x_3528:
        /* <DEDUP_REMOVED lines=14> */
.L_x_3521:
[----:B------:R-:W-:Y:S05]  /*1c30*/  BSYNC.RECONVERGENT B0 ;  /* 0x0000000000007941 */ /* 0x000fea0003800200 */
.L_x_3520:
        /* <DEDUP_REMOVED lines=45> */
.L_x_3531:
[----:B------:R-:W-:Y:S05]  /*1f10*/  BSYNC.RECONVERGENT B0 ;  /* 0x0000000000007941 */ /* 0x000fea0003800200 */
.L_x_3530:
        /* <DEDUP_REMOVED lines=36> */
.L_x_3533:
[----:B------:R-:W-:Y:S05]  /*2160*/  BSYNC.RECONVERGENT B0 ;  /* 0x0000000000007941 */ /* 0x000fea0003800200 */
.L_x_3532:
        /* <DEDUP_REMOVED lines=20> */
.L_x_3535:
[----:B------:R-:W-:Y:S05]  /*22b0*/  BSYNC.RECONVERGENT B0 ;  /* 0x0000000000007941 */ /* 0x000fea0003800200 */
.L_x_3534:
        /* <DEDUP_REMOVED lines=35> */
.L_x_3537:
[----:B------:R-:W-:Y:S05]  /*24f0*/  BSYNC.RECONVERGENT B0 ;  /* 0x0000000000007941 */ /* 0x000fea0003800200 */
.L_x_3536:
        /* <DEDUP_REMOVED lines=50> */
.L_x_3509:
[----:B------:R-:W-:Y:S01]  /*2820*/  HFMA2 R12, -RZ, RZ, 0, 9.5367431640625e-07 ;  /* 0x00000010ff0c7431 */ /* 0x000fe200000001ff */
[----:B------:R-:W-:Y:S02]  /*2830*/  MOV R11, 0x1f ;  /* 0x0000001f000b7802 */ /* 0x000fe40000000f00 */
[----:B------:R-:W-:-:S07]  /*2840*/  MOV R15, 0xffffffff ;  /* 0xffffffff000f7802 */ /* 0x000fce0000000f00 */
[----:B------:R-:W-:Y:S05]  /*2850*/  WARPSYNC.COLLECTIVE R15, `(.L_x_3538) ;  /* 0x000000000f087348 */ /* 0x000fea0003c00000 */
[----:B------:R0:W1:Y:S02]  /*2860*/  SHFL.BFLY P6, R14, R13, R12, R11 ;  /* 0x0c00000c0d0e7389 */ /* 0x00006400000c000b */
[----:B01----:R-:W-:Y:S05]  /*2870*/  ENDCOLLECTIVE ;  /* 0x000000000000791b */ /* 0x003fea0003800000 */
.L_x_3538:
[----:B------:R-:W-:Y:S01]  /*2880*/  HFMA2 R12, -RZ, RZ, 0, 4.76837158203125e-07 ;  /* 0x00000008ff0c7431 */ /* 0x000fe200000001ff */
[----:B------:R-:W-:-:S04]  /*2890*/  FMNMX.FTZ R0, R14, -3.40282346638528859812e+38, !PT ;  /* 0xff7fffff0e007809 */ /* 0x000fc80007810000 */
[----:B------:R-:W-:-:S07]  /*28a0*/  MOV R13, R0 ;  /* 0x00000000000d7202 */ /* 0x000fce0000000f00 */
[----:B------:R-:W-:Y:S05]  /*28b0*/  WARPSYNC.COLLECTIVE R15, `(.L_x_3539) ;  /* 0x000000000f087348 */ /* 0x000fea0003c00000 */
[----:B------:R0:W1:Y:S02]  /*28c0*/  SHFL.BFLY P6, R14, R13, R12, R11 ;  /* 0x0c00000c0d0e7389 */ /* 0x00006400000c000b */
[----:B01----:R-:W-:Y:S05]  /*28d0*/  ENDCOLLECTIVE ;  /* 0x000000000000791b */ /* 0x003fea0003800000 */
.L_x_3539:
[----:B------:R-:W-:Y:S01]  /*28e0*/  HFMA2 R12, -RZ, RZ, 0, 2.384185791015625e-07 ;  /* 0x00000004ff0c7431 */ /* 0x000fe200000001ff */
[----:B------:R-:W-:-:S04]  /*28f0*/  FMNMX.FTZ R2, R0, R14, !PT ;  /* 0x0000000e00027209 */ /* 0x000fc80007810000 */
[----:B------:R-:W-:-:S07]  /*2900*/  MOV R13, R2 ;  /* 0x00000002000d7202 */ /* 0x000fce0000000f00 */
[----:B------:R-:W-:Y:S05]  /*2910*/  WARPSYNC.COLLECTIVE R15, `(.L_x_3540) ;  /* 0x000000000f087348 */ /* 0x000fea0003c00000 */
[----:B------:R0:W1:Y:S02]  /*2920*/  SHFL.BFLY P6, R14, R13, R12, R11 ;  /* 0x0c00000c0d0e7389 */ /* 0x00006400000c000b */
[----:B01----:R-:W-:Y:S05]  /*2930*/  ENDCOLLECTIVE ;  /* 0x000000000000791b */ /* 0x003fea0003800000 */
.L_x_3540:
[----:B------:R-:W-:Y:S01]  /*2940*/  HFMA2 R12, -RZ, RZ, 0, 1.1920928955078125e-07 ;  /* 0x00000002ff0c7431 */ /* 0x000fe200000001ff */
[----:B------:R-:W-:-:S04]  /*2950*/  FMNMX.FTZ R3, R2, R14, !PT ;  /* 0x0000000e02037209 */ /* 0x000fc80007810000 */
[----:B------:R-:W-:-:S07]  /*2960*/  MOV R13, R3 ;  /* 0x00000003000d7202 */ /* 0x000fce0000000f00 */
[----:B------:R-:W-:Y:S05]  /*2970*/  WARPSYNC.COLLECTIVE R15, `(.L_x_3541) ;  /* 0x000000000f087348 */ /* 0x000fea0003c00000 */
[----:B------:R0:W1:Y:S02]  /*2980*/  SHFL.BFLY P6, R14, R13, R12, R11 ;  /* 0x0c00000c0d0e7389 */ /* 0x00006400000c000b */
[----:B01----:R-:W-:Y:S05]  /*2990*/  ENDCOLLECTIVE ;  /* 0x000000000000791b */ /* 0x003fea0003800000 */
.L_x_3541:
[----:B------:R-:W-:Y:S05]  /*29a0*/  BRA `(.L_x_3542) ;  /* 0xffffffd8004c7947 */ /* 0x000fea000383ffff */
.L_x_3543:
        /* <DEDUP_REMOVED lines=13> */
.L_x_25644:


//--------------------- .text._ZN4vllm25paged_attention_v1_kernelIthLi192ELi16ELi128ELNS_18Fp8KVCacheDataTypeE2ELb0EEEvPT_PKS2_PKT0_S8_ifPKiSA_iPKfiiiSC_SC_iiiii --------------------------
	.section	.text._ZN4vllm25paged_attention_v1_kernelIthLi192ELi16ELi128ELNS_18Fp8KVCacheDataTypeE2ELb0EEEvPT_PKS2_PKT0_S8_ifPKiSA_iPKfiiiSC_SC_iiiii,"ax",@progbits
	.align	128
        .global         _ZN4vllm25paged_attention_v1_kernelIthLi192ELi16ELi128ELNS_18Fp8KVCacheDataTypeE2ELb0EEEvPT_PKS2_PKT0_S8_ifPKiSA_iPKfiiiSC_SC_iiiii
        .type           _ZN4vllm25paged_attention_v1_kernelIthLi192ELi16ELi128ELNS_18Fp8KVCacheDataTypeE2ELb0EEEvPT_PKS2_PKT0_S8_ifPKiSA_iPKfiiiSC_SC_iiiii,@function
        .size           _ZN4vllm25paged_attention_v1_kernelIthLi192ELi16ELi128ELNS_18Fp8KVCacheDataTypeE2ELb0EEEvPT_PKS2_PKT0_S8_ifPKiSA_iPKfiiiSC_SC_iiiii,(.L_x_25645 - _ZN4vllm25paged_attention_v1_kernelIthLi192ELi16ELi128ELNS_18Fp8KVCacheDataTypeE2ELb0EEEvPT_PKS2_PKT0_S8_ifPKiSA_iPKfiiiSC_SC_iiiii)
        .other          _ZN4vllm25paged_attention_v1_kernelIthLi192ELi16ELi128ELNS_18Fp8KVCacheDataTypeE2ELb0EEEvPT_PKS2_PKT0_S8_ifPKiSA_iPKfiiiSC_SC_iiiii,@"STO_CUDA_ENTRY STV_DEFAULT"
_ZN4vllm25paged_attention_v1_kernelIthLi192ELi16ELi128ELNS_18Fp8KVCacheDataTypeE2ELb0EEEvPT_PKS2_PKT0_S8_ifPKiSA_iPKfiiiSC_SC_iiiii:
.text._ZN4vllm25paged_attention_v1_kernelIthLi192ELi16ELi128ELNS_18Fp8KVCacheDataTypeE2ELb0EEEvPT_PKS2_PKT0_S8_ifPKiSA_iPKfiiiSC_SC_iiiii:
        /* <DEDUP_REMOVED lines=35> */
.L_x_3545:
[----:B------:R-:W-:Y:S05]  /*0230*/  BSYNC.RECONVERGENT B6 ;  /* 0x0000000000067941 */ /* 0x000fea0003800200 */
.L_x_3544:
        /* <DEDUP_REMOVED lines=10> */
.L_x_3579:
        /* <DEDUP_REMOVED lines=39> */
.L_x_3551:
        /* <DEDUP_REMOVED lines=11> */
.L_x_3550:
[----:B------:R-:W-:Y:S05]  /*0600*/  BSYNC.RECONVERGENT B1 ;  /* 0x0000000000017941 */ /* 0x000fea0003800200 */
.L_x_3549:
        /* <DEDUP_REMOVED lines=12> */
.L_x_3554:
        /* <DEDUP_REMOVED lines=100> */
.L_x_3553:
[----:B------:R-:W-:Y:S05]  /*0d10*/  BSYNC.RECONVERGENT B1 ;  /* 0x0000000000017941 */ /* 0x000fea0003800200 */
.L_x_3552:
        /* <DEDUP_REMOVED lines=55> */
.L_x_3556:
[----:B------:R-:W-:Y:S05]  /*1090*/  BSYNC.RECONVERGENT B1 ;  /* 0x0000000000017941 */ /* 0x000fea0003800200 */
.L_x_3555:
        /* <DEDUP_REMOVED lines=26> */
.L_x_3548:
[----:B------:R-:W-:Y:S05]  /*1240*/  BSYNC.RECONVERGENT B0 ;  /* 0x0000000000007941 */ /* 0x000fea0003800200 */
.L_x_3547:
        /* <DEDUP_REMOVED lines=39> */
.L_x_3561:
[----:B------:R-:W0:Y:S01]  /*14c0*/  LDS R3, [R6] ;  /* 0x0000000006037984 */ /* 0x000e220000000800 */
[----:B------:R-:W-:-:S04]  /*14d0*/  IADD3 R7, PT, PT, R7, 0x1, RZ ;  /* 0x0000000107077810 */ /* 0x000fc80007ffe0ff */
[----:B------:R-:W-:Y:S01]  /*14e0*/  ISETP.NE.AND P0, PT, R7, RZ, PT ;  /* 0x000000ff0700720c */ /* 0x000fe20003f05270 */
[----:B0-----:R-:W-:-:S05]  /*14f0*/  FMUL.FTZ R3, R3, R2 ;  /* 0x0000000203037220 */ /* 0x001fca0000410000 */
[----:B------:R0:W-:Y:S02]  /*1500*/  STS [R6], R3 ;  /* 0x0000000306007388 */ /* 0x0001e40000000800 */
[----:B0-----:R-:W-:-:S05]  /*1510*/  IADD3 R6, PT, PT, R6, 0x200, RZ ;  /* 0x0000020006067810 */ /* 0x001fca0007ffe0ff */
[----:B------:R-:W-:Y:S05]  /*1520*/  @P0 BRA `(.L_x_3561) ;  /* 0xfffffffc00e40947 */ /* 0x000fea000383ffff */
.L_x_3560:
[----:B------:R-:W-:Y:S05]  /*1530*/  BSYNC.RECONVERGENT B1 ;  /* 0x0000000000017941 */ /* 0x000fea0003800200 */
.L_x_3559:
        /* <DEDUP_REMOVED lines=12> */
.L_x_3564:
        /* <DEDUP_REMOVED lines=52> */
.L_x_3563:
[----:B------:R-:W-:Y:S05]  /*1940*/  BSYNC.RECONVERGENT B1 ;  /* 0x0000000000017941 */ /* 0x000fea0003800200 */
.L_x_3562:
        /* <DEDUP_REMOVED lines=31> */
.L_x_3566:
[----:B------:R-:W-:Y:S05]  /*1b40*/  BSYNC.RECONVERGENT B1 ;  /* 0x0000000000017941 */ /* 0x000fea0003800200 */
.L_x_3565:
        /* <DEDUP_REMOVED lines=14> */
.L_x_3558:
[----:B------:R-:W-:Y:S05]  /*1c30*/  BSYNC.RECONVERGENT B0 ;  /* 0x0000000000007941 */ /* 0x000fea0003800200 */
.L_x_3557:
        /* <DEDUP_REMOVED lines=37> */
.L_x_3568:
[----:B------:R-:W-:Y:S05]  /*1e90*/  BSYNC.RECONVERGENT B0 ;  /* 0x0000000000007941 */ /* 0x000fea0003800200 */
.L_x_3567:
        /* <DEDUP_REMOVED lines=27> */
.L_x_3570:
[----:B------:R-:W-:Y:S05]  /*2050*/  BSYNC.RECONVERGENT B0 ;  /* 0x0000000000007941 */ /* 0x000fea0003800200 */
.L_x_3569:
        /* <DEDUP_REMOVED lines=15> */
.L_x_3572:
[----:B------:R-:W-:Y:S05]  /*2150*/  BSYNC.RECONVERGENT B0 ;  /* 0x0000000000007941 */ /* 0x000fea0003800200 */
.L_x_3571:
        /* <DEDUP_REMOVED lines=27> */
.L_x_3574:
[----:B------:R-:W-:Y:S05]  /*2310*/  BSYNC.RECONVERGENT B0 ;  /* 0x0000000000007941 */ /* 0x000fea0003800200 */
.L_x_3573:
        /* <DEDUP_REMOVED lines=42> */
.L_x_3546:
[----:B------:R-:W-:Y:S01]  /*25c0*/  HFMA2 R12, -RZ, RZ, 0, 9.5367431640625e-07 ;  /* 0x00000010ff0c7431 */ /* 0x000fe200000001ff */
[----:B------:R-:W-:Y:S02]  /*25d0*/  MOV R11, 0x1f ;  /* 0x0000001f000b7802 */ /* 0x000fe40000000f00 */
[----:B------:R-:W-:-:S07]  /*25e0*/  MOV R15, 0xffffffff ;  /* 0xffffffff000f7802 */ /* 0x000fce0000000f00 */
[----:B------:R-:W-:Y:S05]  /*25f0*/  WARPSYNC.COLLECTIVE R15, `(.L_x_3575) ;  /* 0x000000000f087348 */ /* 0x000fea0003c00000 */
[----:B------:R0:W1:Y:S02]  /*2600*/  SHFL.BFLY P6, R14, R13, R12, R11 ;  /* 0x0c00000c0d0e7389 */ /* 0x00006400000c000b */
[----:B01----:R-:W-:Y:S05]  /*2610*/  ENDCOLLECTIVE ;  /* 0x000000000000791b */ /* 0x003fea0003800000 */
.L_x_3575:
[----:B------:R-:W-:Y:S01]  /*2620*/  HFMA2 R12, -RZ, RZ, 0, 4.76837158203125e-07 ;  /* 0x00000008ff0c7431 */ /* 0x000fe200000001ff */
[----:B------:R-:W-:-:S04]  /*2630*/  FMNMX.FTZ R0, R14, -3.40282346638528859812e+38, !PT ;  /* 0xff7fffff0e007809 */ /* 0x000fc80007810000 */
[----:B------:R-:W-:-:S07]  /*2640*/  MOV R13, R0 ;  /* 0x00000000000d7202 */ /* 0x000fce0000000f00 */
[----:B------:R-:W-:Y:S05]  /*2650*/  WARPSYNC.COLLECTIVE R15, `(.L_x_3576) ;  /* 0x000000000f087348 */ /* 0x000fea0003c00000 */
[----:B------:R0:W1:Y:S02]  /*2660*/  SHFL.BFLY P6, R14, R13, R12, R11 ;  /* 0x0c00000c0d0e7389 */ /* 0x00006400000c000b */
[----:B01----:R-:W-:Y:S05]  /*2670*/  ENDCOLLECTIVE ;  /* 0x000000000000791b */ /* 0x003fea0003800000 */
.L_x_3576:
[----:B------:R-:W-:Y:S01]  /*2680*/  HFMA2 R12, -RZ, RZ, 0, 2.384185791015625e-07 ;  /* 0x00000004ff0c7431 */ /* 0x000fe200000001ff */
[----:B------:R-:W-:-:S04]  /*2690*/  FMNMX.FTZ R2, R0, R14, !PT ;  /* 0x0000000e00027209 */ /* 0x000fc80007810000 */
[----:B------:R-:W-:-:S07]  /*26a0*/  MOV R13, R2 ;  /* 0x00000002000d7202 */ /* 0x000fce0000000f00 */
[----:B------:R-:W-:Y:S05]  /*26b0*/  WARPSYNC.COLLECTIVE R15, `(.L_x_3577) ;  /* 0x000000000f087348 */ /* 0x000fea0003c00000 */
[----:B------:R0:W1:Y:S02]  /*26c0*/  SHFL.BFLY P6, R14, R13, R12, R11 ;  /* 0x0c00000c0d0e7389 */ /* 0x00006400000c000b */
[----:B01----:R-:W-:Y:S05]  /*26d0*/  ENDCOLLECTIVE ;  /* 0x000000000000791b */ /* 0x003fea0003800000 */
.L_x_3577:
[----:B------:R-:W-:Y:S01]  /*26e0*/  HFMA2 R12, -RZ, RZ, 0, 1.1920928955078125e-07 ;  /* 0x00000002ff0c7431 */ /* 0x000fe200000001ff */
[----:B------:R-:W-:-:S04]  /*26f0*/  FMNMX.FTZ R3, R2, R14, !PT ;  /* 0x0000000e02037209 */ /* 0x000fc80007810000 */
[----:B------:R-:W-:-:S07]  /*2700*/  MOV R13, R3 ;  /* 0x00000003000d7202 */ /* 0x000fce0000000f00 */
[----:B------:R-:W-:Y:S05]  /*2710*/  WARPSYNC.COLLECTIVE R15, `(.L_x_3578) ;  /* 0x000000000f087348 */ /* 0x000fea0003c00000 */
[----:B------:R0:W1:Y:S02]  /*2720*/  SHFL.BFLY P6, R14, R13, R12, R11 ;  /* 0x0c00000c0d0e7389 */ /* 0x00006400000c000b */
[----:B01----:R-:W-:Y:S05]  /*2730*/  ENDCOLLECTIVE ;  /* 0x000000000000791b */ /* 0x003fea0003800000 */
.L_x_3578:
[----:B------:R-:W-:Y:S05]  /*2740*/  BRA `(.L_x_3579) ;  /* 0xffffffd800e47947 */ /* 0x000fea000383ffff */
.L_x_3580:
        /* <DEDUP_REMOVED lines=11> */
.L_x_25645:


//--------------------- .text._ZN4vllm25paged_attention_v1_kernelIthLi128ELi16ELi128ELNS_18Fp8KVCacheDataTypeE2ELb0EEEvPT_PKS2_PKT0_S8_ifPKiSA_iPKfiiiSC_SC_iiiii --------------------------
	.section	.text._ZN4vllm25paged_attention_v1_kernelIthLi128ELi16ELi128ELNS_18Fp8KVCacheDataTypeE2ELb0EEEvPT_PKS2_PKT0_S8_ifPKiSA_iPKfiiiSC_SC_iiiii,"ax",@progbits
	.align	128
        .global         _ZN4vllm25paged_attention_v1_kernelIthLi128ELi16ELi128ELNS_18Fp8KVCacheDataTypeE2ELb0EEEvPT_PKS2_PKT0_S8_ifPKiSA_iPKfiiiSC_SC_iiiii
        .type           _ZN4vllm25paged_attention_v1_kernelIthLi128ELi16ELi128ELNS_18Fp8KVCacheDataTypeE2ELb0EEEvPT_PKS2_PKT0_S8_ifPKiSA_iPKfiiiSC_SC_iiiii,@function
        .size           _ZN4vllm25paged_attention_v1_kernelIthLi128ELi16ELi128ELNS_18Fp8KVCacheDataTypeE2ELb0EEEvPT_PKS2_PKT0_S8_ifPKiSA_iPKfiiiSC_SC_iiiii,(.L_x_25646 - _ZN4vllm25paged_attention_v1_kernelIthLi128ELi16ELi128ELNS_18Fp8KVCacheDataTypeE2ELb0EEEvPT_PKS2_PKT0_S8_ifPKiSA_iPKfiiiSC_SC_iiiii)
        .other          _ZN4vllm25paged_attention_v1_kernelIthLi128ELi16ELi128ELNS_18Fp8KVCacheDataTypeE2ELb0EEEvPT_PKS2_PKT0_S8_ifPKiSA_iPKfiiiSC_SC_iiiii,@"STO_CUDA_ENTRY STV_DEFAULT"
_ZN4vllm25paged_attention_v1_kernelIthLi128ELi16ELi128ELNS_18Fp8KVCacheDataTypeE2ELb0EEEvPT_PKS2_PKT0_S8_ifPKiSA_iPKfiiiSC_SC_iiiii:
.text._ZN4vllm25paged_attention_v1_kernelIthLi128ELi16ELi128ELNS_18Fp8KVCacheDataTypeE2ELb0EEEvPT_PKS2_PKT0_S8_ifPKiSA_iPKfiiiSC_SC_iiiii:
        /* <DEDUP_REMOVED lines=35> */
.L_x_3582:
[----:B------:R-:W-:Y:S05]  /*0230*/  BSYNC.RECONVERGENT B6 ;  /* 0x0000000000067941 */ /* 0x000fea0003800200 */
.L_x_3581:
        /* <DEDUP_REMOVED lines=10> */
.L_x_3616:
        /* <DEDUP_REMOVED lines=39> */
.L_x_3588:
        /* <DEDUP_REMOVED lines=11> */
.L_x_3587:
[----:B------:R-:W-:Y:S05]  /*0600*/  BSYNC.RECONVERGENT B1 ;  /* 0x0000000000017941 */ /* 0x000fea0003800200 */
.L_x_3586:
        /* <DEDUP_REMOVED lines=12> */
.L_x_3591:
        /* <DEDUP_REMOVED lines=100> */
.L_x_3590:
[----:B------:R-:W-:Y:S05]  /*0d10*/  BSYNC.RECONVERGENT B1 ;  /* 0x0000000000017941 */ /* 0x000fea0003800200 */
.L_x_3589:
        /* <DEDUP_REMOVED lines=55> */
.L_x_3593:
[----:B------:R-:W-:Y:S05]  /*1090*/  BSYNC.RECONVERGENT B1 ;  /* 0x0000000000017941 */ /* 0x000fea0003800200 */
.L_x_3592:
        /* <DEDUP_REMOVED lines=26> */
.L_x_3585:
[----:B------:R-:W-:Y:S05]  /*1240*/  BSYNC.RECONVERGENT B0 ;  /* 0x0000000000007941 */ /* 0x000fea0003800200 */
.L_x_3584:
        /* <DEDUP_REMOVED lines=39> */
.L_x_3598:
[----:B------:R-:W0:Y:S01]  /*14c0*/  LDS R3, [R6] ;  /* 0x0000000006037984 */ /* 0x000e220000000800 */
[----:B------:R-:W-:-:S04]  /*14d0*/  IADD3 R7, PT, PT, R7, 0x1, RZ ;  /* 0x0000000107077810 */ /* 0x000fc80007ffe0ff */
[----:B------:R-:W-:Y:S01]  /*14e0*/  ISETP.NE.AND P0, PT, R7, RZ, PT ;  /* 0x000000ff0700720c */ /* 0x000fe20003f05270 */
[----:B0-----:R-:W-:-:S05]  /*14f0*/  FMUL.FTZ R3, R3, R2 ;  /* 0x0000000203037220 */ /* 0x001fca0000410000 */
[----:B------:R0:W-:Y:S02]  /*1500*/  STS [R6], R3 ;  /* 0x0000000306007388 */ /* 0x0001e40000000800 */
[----:B0-----:R-:W-:-:S05]  /*1510*/  IADD3 R6, PT, PT, R6, 0x200, RZ ;  /* 0x0000020006067810 */ /* 0x001fca0007ffe0ff */
[----:B------:R-:W-:Y:S05]  /*1520*/  @P0 BRA `(.L_x_3598) ;  /* 0xfffffffc00e40947 */ /* 0x000fea000383ffff */
.L_x_3597:
[----:B------:R-:W-:Y:S05]  /*1530*/  BSYNC.RECONVERGENT B1 ;  /* 0x0000000000017941 */ /* 0x000fea0003800200 */
.L_x_3596:
        /* <DEDUP_REMOVED lines=12> */
.L_x_3601:
        /* <DEDUP_REMOVED lines=52> */
.L_x_3600:
[----:B------:R-:W-:Y:S05]  /*1940*/  BSYNC.RECONVERGENT B1 ;  /* 0x0000000000017941 */ /* 0x000fea0003800200 */
.L_x_3599:
        /* <DEDUP_REMOVED lines=31> */
.L_x_3603:
[----:B------:R-:W-:Y:S05]  /*1b40*/  BSYNC.RECONVERGENT B1 ;  /* 0x0000000000017941 */ /* 0x000fea0003800200 */
.L_x_3602:
        /* <DEDUP_REMOVED lines=14> */
.L_x_3595:
[----:B------:R-:W-:Y:S05]  /*1c30*/  BSYNC.RECONVERGENT B0 ;  /* 0x0000000000007941 */ /* 0x000fea0003800200 */
.L_x_3594:
        /* <DEDUP_REMOVED lines=33> */
.L_x_3605:
[----:B------:R-:W-:Y:S05]  /*1e50*/  BSYNC.RECONVERGENT B0 ;  /* 0x0000000000007941 */ /* 0x000fea0003800200 */
.L_x_3604:
        /* <DEDUP_REMOVED lines=20> */
.L_x_3607:
[----:B------:R-:W-:Y:S05]  /*1fa0*/  BSYNC.RECONVERGENT B0 ;  /* 0x0000000000007941 */ /* 0x000fea0003800200 */
.L_x_3606:
        /* <DEDUP_REMOVED lines=12> */
.L_x_3609:
[----:B------:R-:W-:Y:S05]  /*2070*/  BSYNC.RECONVERGENT B0 ;  /* 0x0000000000007941 */ /* 0x000fea0003800200 */
.L_x_3608:
        /* <DEDUP_REMOVED lines=19> */
.L_x_3611:
[----:B------:R-:W-:Y:S05]  /*21b0*/  BSYNC.RECONVERGENT B0 ;  /* 0x0000000000007941 */ /* 0x000fea0003800200 */
.L_x_3610:
        /* <DEDUP_REMOVED lines=12> */
[----:B-1----:R-:W-:Y:S02]  /*2280*/  F2FP.F16.F32.PACK_AB R2, R2, R3 ;  /* 0x000000030202723e */ /* 0x002fe400000000ff */
[----:B------:R-:W-:Y:S02]  /*2290*/  F2FP.F16.F32.PACK_AB R4, R11, R4 ;  /* 0x000000040b04723e */ /* 0x000fe400000000ff */
[----:B------:R-:W-:Y:S02]  /*22a0*/  F2FP.F16.F32.PACK_AB R8, R8, R9 ;  /* 0x000000090808723e */ /* 0x000fe400000000ff */
[----:B------:R-:W-:-:S02]  /*22b0*/  F2FP.F16.F32.PACK_AB R6, R6, R7 ;  /* 0x000000070606723e */ /* 0x000fc400000000ff */
        /* <DEDUP_REMOVED lines=18> */
.L_x_3583:
[----:B------:R-:W-:Y:S01]  /*23e0*/  HFMA2 R12, -RZ, RZ, 0, 9.5367431640625e-07 ;  /* 0x00000010ff0c7431 */ /* 0x000fe200000001ff */
[----:B------:R-:W-:Y:S02]  /*23f0*/  MOV R11, 0x1f ;  /* 0x0000001f000b7802 */ /* 0x000fe40000000f00 */
[----:B------:R-:W-:-:S07]  /*2400*/  MOV R15, 0xffffffff ;  /* 0xffffffff000f7802 */ /* 0x000fce0000000f00 */
[----:B------:R-:W-:Y:S05]  /*2410*/  WARPSYNC.COLLECTIVE R15, `(.L_x_3612) ;  /* 0x000000000f087348 */ /* 0x000fea0003c00000 */
[----:B------:R0:W1:Y:S02]  /*2420*/  SHFL.BFLY P6, R14, R13, R12, R11 ;  /* 0x0c00000c0d0e7389 */ /* 0x00006400000c000b */
[----:B01----:R-:W-:Y:S05]  /*2430*/  ENDCOLLECTIVE ;  /* 0x000000000000791b */ /* 0x003fea0003800000 */
.L_x_3612:
[----:B------:R-:W-:Y:S01]  /*2440*/  HFMA2 R12, -RZ, RZ, 0, 4.76837158203125e-07 ;  /* 0x00000008ff0c7431 */ /* 0x000fe200000001ff */
[----:B------:R-:W-:-:S04]  /*2450*/  FMNMX.FTZ R0, R14, -3.40282346638528859812e+38, !PT ;  /* 0xff7fffff0e007809 */ /* 0x000fc80007810000 */
[----:B------:R-:W-:-:S07]  /*2460*/  MOV R13, R0 ;  /* 0x00000000000d7202 */ /* 0x000fce0000000f00 */
[----:B------:R-:W-:Y:S05]  /*2470*/  WARPSYNC.COLLECTIVE R15, `(.L_x_3613) ;  /* 0x000000000f087348 */ /* 0x000fea0003c00000 */
[----:B------:R0:W1:Y:S02]  /*2480*/  SHFL.BFLY P6, R14, R13, R12, R11 ;  /* 0x0c00000c0d0e7389 */ /* 0x00006400000c000b */
[----:B01----:R-:W-:Y:S05]  /*2490*/  ENDCOLLECTIVE ;  /* 0x000000000000791b */ /* 0x003fea0003800000 */
.L_x_3613:
[----:B------:R-:W-:Y:S01]  /*24a0*/  HFMA2 R12, -RZ, RZ, 0, 2.384185791015625e-07 ;  /* 0x00000004ff0c7431 */ /* 0x000fe200000001ff */
[----:B------:R-:W-:-:S04]  /*24b0*/  FMNMX.FTZ R2, R0, R14, !PT ;  /* 0x0000000e00027209 */ /* 0x000fc80007810000 */
[----:B------:R-:W-:-:S07]  /*24c0*/  MOV R13, R2 ;  /* 0x00000002000d7202 */ /* 0x000fce0000000f00 */
[----:B------:R-:W-:Y:S05]  /*24d0*/  WARPSYNC.COLLECTIVE R15, `(.L_x_3614) ;  /* 0x000000000f087348 */ /* 0x000fea0003c00000 */
[----:B------:R0:W1:Y:S02]  /*24e0*/  SHFL.BFLY P6, R14, R13, R12, R11 ;  /* 0x0c00000c0d0e7389 */ /* 0x00006400000c000b */
[----:B01----:R-:W-:Y:S05]  /*24f0*/  ENDCOLLECTIVE ;  /* 0x000000000000791b */ /* 0x003fea0003800000 */
.L_x_3614:
[----:B------:R-:W-:Y:S01]  /*2500*/  HFMA2 R12, -RZ, RZ, 0, 1.1920928955078125e-07 ;  /* 0x00000002ff0c7431 */ /* 0x000fe200000001ff */
[----:B------:R-:W-:-:S04]  /*2510*/  FMNMX.FTZ R3, R2, R14, !PT ;  /* 0x0000000e02037209 */ /* 0x000fc80007810000 */
[----:B------:R-:W-:-:S07]  /*2520*/  MOV R13, R3 ;  /* 0x00000003000d7202 */ /* 0x000fce0000000f00 */
[----:B------:R-:W-:Y:S05]  /*2530*/  WARPSYNC.COLLECTIVE R15, `(.L_x_3615) ;  /* 0x000000000f087348 */ /* 0x000fea0003c00000 */
[----:B------:R0:W1:Y:S02]  /*2540*/  SHFL.BFLY P6, R14, R13, R12, R11 ;  /* 0x0c00000c0d0e7389 */ /* 0x00006400000c000b */
[----:B01----:R-:W-:Y:S05]  /*2550*/  ENDCOLLECTIVE ;  /* 0x000000000000791b */ /* 0x003fea0003800000 */
.L_x_3615:
[----:B------:R-:W-:Y:S05]  /*2560*/  BRA `(.L_x_3616) ;  /* 0xffffffdc005c7947 */ /* 0x000fea000383ffff */
.L_x_3617:
        /* <DEDUP_REMOVED lines=9> */
.L_x_25646:


//--------------------- .text._ZN4vllm25paged_attention_v1_kernelIthLi120ELi16ELi128ELNS_18Fp8KVCacheDataTypeE2ELb0EEEvPT_PKS2_PKT0_S8_ifPKiSA_iPKfiiiSC_SC_iiiii --------------------------
	.section	.text._ZN4vllm25paged_attention_v1_kernelIthLi120ELi16ELi128ELNS_18Fp8KVCacheDataTypeE2ELb0EEEvPT_PKS2_PKT0_S8_ifPKiSA_iPKfiiiSC_SC_iiiii,"ax",@progbits
	.align	128
        .global         _ZN4vllm25paged_attention_v1_kernelIthLi120ELi16ELi128ELNS_18Fp8KVCacheDataTypeE2ELb0EEEvPT_PKS2_PKT0_S8_ifPKiSA_iPKfiiiSC_SC_iiiii
        .type           _ZN4vllm25paged_attention_v1_kernelIthLi120ELi16ELi128ELNS_18Fp8KVCacheDataTypeE2ELb0EEEvPT_PKS2_PKT0_S8_ifPKiSA_iPKfiiiSC_SC_iiiii,@function
        .size           _ZN4vllm25paged_attention_v1_kernelIthLi120ELi16ELi128ELNS_18Fp8KVCacheDataTypeE2ELb0EEEvPT_PKS2_PKT0_S8_ifPKiSA_iPKfiiiSC_SC_iiiii,(.L_x_25647 - _ZN4vllm25paged_attention_v1_kernelIthLi120ELi16ELi128ELNS_18Fp8KVCacheDataTypeE2ELb0EEEvPT_PKS2_PKT0_S8_ifPKiSA_iPKfiiiSC_SC_iiiii)
        .other          _ZN4vllm25paged_attention_v1_kernelIthLi120ELi16ELi128ELNS_18Fp8KVCacheDataTypeE2ELb0EEEvPT_PKS2_PKT0_S8_ifPKiSA_iPKfiiiSC_SC_iiiii,@"STO_CUDA_ENTRY STV_DEFAULT"
_ZN4vllm25paged_attention_v1_kernelIthLi120ELi16ELi128ELNS_18Fp8KVCacheDataTypeE2ELb0EEEvPT_PKS2_PKT0_S8_ifPKiSA_iPKfiiiSC_SC_iiiii:
.text._ZN4vllm25paged_attention_v1_kernelIthLi120ELi16ELi128ELNS_18Fp8KVCacheDataTypeE2ELb0EEEvPT_PKS2_PKT0_S8_ifPKiSA_iPKfiiiSC_SC_iiiii:
        /* <DEDUP_REMOVED lines=35> */
.L_x_3619:
[----:B------:R-:W-:Y:S05]  /*0230*/  BSYNC.RECONVERGENT B6 ;  /* 0x0000000000067941 */ /* 0x000fea0003800200 */
.L_x_3618:
        /* <DEDUP_REMOVED lines=10> */
.L_x_3659:
        /* <DEDUP_REMOVED lines=39> */
.L_x_3625:
        /* <DEDUP_REMOVED lines=11> */
.L_x_3624:
[----:B------:R-:W-:Y:S05]  /*0600*/  BSYNC.RECONVERGENT B1 ;  /* 0x0000000000017941 */ /* 0x000fea0003800200 */
.L_x_3623:
        /* <DEDUP_REMOVED lines=12> */
.L_x_3628:
        /* <DEDUP_REMOVED lines=100> */
.L_x_3627:
[----:B------:R-:W-:Y:S05]  /*0d10*/  BSYNC.RECONVERGENT B1 ;  /* 0x0000000000017941 */ /* 0x000fea0003800200 */
.L_x_3626:
        /* <DEDUP_REMOVED lines=55> */
.L_x_3630:
[----:B------:R-:W-:Y:S05]  /*1090*/  BSYNC.RECONVERGENT B1 ;  /* 0x0000000000017941 */ /* 0x000fea0003800200 */
.L_x_3629:
        /* <DEDUP_REMOVED lines=26> */
.L_x_3622:
[----:B------:R-:W-:Y:S05]  /*1240*/  BSYNC.RECONVERGENT B0 ;  /* 0x0000000000007941 */ /* 0x000fea0003800200 */
.L_x_3621:
        /* <DEDUP_REMOVED lines=39> */
.L_x_3635:
[----:B------:R-:W0:Y:S01]  /*14c0*/  LDS R3, [R6] ;  /* 0x0000000006037984 */ /* 0x000e220000000800 */
[----:B------:R-:W-:-:S04]  /*14d0*/  IADD3 R7, PT, PT, R7, 0x1, RZ ;  /* 0x0000000107077810 */ /* 0x000fc80007ffe0ff */
[----:B------:R-:W-:Y:S01]  /*14e0*/  ISETP.NE.AND P0, PT, R7, RZ, PT ;  /* 0x000000ff0700720c */ /* 0x000fe20003f05270 */
[----:B0-----:R-:W-:-:S05]  /*14f0*/  FMUL.FTZ R3, R3, R2 ;  /* 0x0000000203037220 */ /* 0x001fca0000410000 */
[----:B------:R0:W-:Y:S02]  /*1500*/  STS [R6], R3 ;  /* 0x0000000306007388 */ /* 0x0001e40000000800 */
[----:B0-----:R-:W-:-:S05]  /*1510*/  VIADD R6, R6, 0x200 ;  /* 0x0000020006067836 */ /* 0x001fca0000000000 */
[----:B------:R-:W-:Y:S05]  /*1520*/  @P0 BRA `(.L_x_3635) ;  /* 0xfffffffc00e40947 */ /* 0x000fea000383ffff */
.L_x_3634:
[----:B------:R-:W-:Y:S05]  /*1530*/  BSYNC.RECONVERGENT B1 ;  /* 0x0000000000017941 */ /* 0x000fea0003800200 */
.L_x_3633:
        /* <DEDUP_REMOVED lines=12> */
.L_x_3638:
        /* <DEDUP_REMOVED lines=52> */
.L_x_3637:
[----:B------:R-:W-:Y:S05]  /*1940*/  BSYNC.RECONVERGENT B1 ;  /* 0x0000000000017941 */ /* 0x000fea0003800200 */
.L_x_3636:
        /* <DEDUP_REMOVED lines=31> */
.L_x_3640:
[----:B------:R-:W-:Y:S05]  /*1b40*/  BSYNC.RECONVERGENT B1 ;  /* 0x0000000000017941 */ /* 0x000fea0003800200 */
.L_x_3639:
        /* <DEDUP_REMOVED lines=14> */
.L_x_3632:
[----:B------:R-:W-:Y:S05]  /*1c30*/  BSYNC.RECONVERGENT B0 ;  /* 0x0000000000007941 */ /* 0x000fea0003800200 */
.L_x_3631:
        /* <DEDUP_REMOVED lines=28> */
.L_x_3642:
[----:B------:R-:W-:Y:S05]  /*1e00*/  BSYNC.RECONVERGENT B0 ;  /* 0x0000000000007941 */ /* 0x000fea0003800200 */
.L_x_3641:
        /* <DEDUP_REMOVED lines=28> */
.L_x_3646:
[----:B------:R-:W-:Y:S05]  /*1fd0*/  BSYNC.RECONVERGENT B1 ;  /* 0x0000000000017941 */ /* 0x000fea0003800200 */
.L_x_3645:
[----:B-1----:R-:W-:-:S07]  /*1fe0*/  @!P0 FADD.FTZ R4, R4, R23 ;  /* 0x0000001704048221 */ /* 0x002fce0000010000 */
.L_x_3644:
[----:B------:R-:W-:Y:S05]  /*1ff0*/  BSYNC.RECONVERGENT B0 ;  /* 0x0000000000007941 */ /* 0x000fea0003800200 */
.L_x_3643:
        /* <DEDUP_REMOVED lines=20> */
.L_x_3648:
[----:B------:R-:W-:Y:S05]  /*2140*/  BSYNC.RECONVERGENT B0 ;  /* 0x0000000000007941 */ /* 0x000fea0003800200 */
.L_x_3647:
        /* <DEDUP_REMOVED lines=28> */
.L_x_3652:
[----:B------:R-:W-:Y:S05]  /*2310*/  BSYNC.RECONVERGENT B1 ;  /* 0x0000000000017941 */ /* 0x000fea0003800200 */
.L_x_3651:
[----:B01-3--:R-:W-:-:S07]  /*2320*/  @!P0 FADD.FTZ R4, R4, R17 ;  /* 0x0000001104048221 */ /* 0x00bfce0000010000 */
.L_x_3650:
[----:B------:R-:W-:Y:S05]  /*2330*/  BSYNC.RECONVERGENT B0 ;  /* 0x0000000000007941 */ /* 0x000fea0003800200 */
.L_x_3649:
        /* <DEDUP_REMOVED lines=20> */
[----:B------:R-:W-:Y:S02]  /*2480*/  F2FP.F16.F32.PACK_AB R2, R7, R2 ;  /* 0x000000020702723e */ /* 0x000fe400000000ff */
[----:B------:R-:W-:Y:S02]  /*2490*/  F2FP.F16.F32.PACK_AB R3, R10, R3 ;  /* 0x000000030a03723e */ /* 0x000fe400000000ff */
[----:B------:R-:W-:Y:S01]  /*24a0*/  F2FP.F16.F32.PACK_AB R8, R8, R9 ;  /* 0x000000090808723e */ /* 0x000fe200000000ff */
[----:B------:R0:W-:Y:S01]  /*24b0*/  STG.E.U16 desc[UR36][R12.64], R2 ;  /* 0x000000020c007986 */ /* 0x0001e2000c101524 */
[----:B------:R-:W-:Y:S02]  /*24c0*/  PRMT R0, R2, 0x7632, R0 ;  /* 0x0000763202007816 */ /* 0x000fe40000000000 */
[----:B------:R-:W-:Y:S01]  /*24d0*/  F2FP.F16.F32.PACK_AB R6, RZ, R6 ;  /* 0x00000006ff06723e */ /* 0x000fe200000000ff */
        /* <DEDUP_REMOVED lines=8> */
.L_x_3654:
[----:B------:R-:W-:Y:S05]  /*2560*/  BSYNC.RECONVERGENT B0 ;  /* 0x0000000000007941 */ /* 0x000fea0003800200 */
.L_x_3653:
[----:B------:R-:W-:Y:S05]  /*2570*/  @P0 EXIT ;  /* 0x000000000000094d */ /* 0x000fea0003800000 */
[----:B------:R-:W-:-:S05]  /*2580*/  F2FP.F16.F32.PACK_AB R4, RZ, R4 ;  /* 0x00000004ff04723e */ /* 0x000fca00000000ff */
[----:B------:R-:W-:Y:S01]  /*2590*/  STG.E.U16 desc[UR36][R12.64+0xe0], R4 ;  /* 0x0000e0040c007986 */ /* 0x000fe2000c101524 */
[----:B------:R-:W-:Y:S05]  /*25a0*/  EXIT ;  /* 0x000000000000794d */ /* 0x000fea0003800000 */
.L_x_3620:
[----:B------:R-:W-:Y:S01]  /*25b0*/  MOV R12, 0x10 ;  /* 0x00000010000c7802 */ /* 0x000fe20000000f00 */
[----:B------:R-:W-:Y:S01]  /*25c0*/  HFMA2 R11, -RZ, RZ, 0, 1.847743988037109375e-06 ;  /* 0x0000001fff0b7431 */ /* 0x000fe200000001ff */
[----:B------:R-:W-:-:S07]  /*25d0*/  MOV R15, 0xffffffff ;  /* 0xffffffff000f7802 */ /* 0x000fce0000000f00 */
[----:B------:R-:W-:Y:S05]  /*25e0*/  WARPSYNC.COLLECTIVE R15, `(.L_x_3655) ;  /* 0x000000000f087348 */ /* 0x000fea0003c00000 */
[----:B------:R0:W1:Y:S02]  /*25f0*/  SHFL.BFLY P6, R14, R13, R12, R11 ;  /* 0x0c00000c0d0e7389 */ /* 0x00006400000c000b */
[----:B01----:R-:W-:Y:S05]  /*2600*/  ENDCOLLECTIVE ;  /* 0x000000000000791b */ /* 0x003fea0003800000 */
.L_x_3655:
[----:B------:R-:W-:Y:S01]  /*2610*/  HFMA2 R12, -RZ, RZ, 0, 4.76837158203125e-07 ;  /* 0x00000008ff0c7431 */ /* 0x000fe200000001ff */
[----:B------:R-:W-:-:S05]  /*2620*/  FMNMX.FTZ R0, R14, -3.40282346638528859812e+38, !PT ;  /* 0xff7fffff0e007809 */ /* 0x000fca0007810000 */
[----:B------:R-:W-:-:S07]  /*2630*/  IMAD.MOV.U32 R13, RZ, RZ, R0 ;  /* 0x000000ffff0d7224 */ /* 0x000fce00078e0000 */
[----:B------:R-:W-:Y:S05]  /*2640*/  WARPSYNC.COLLECTIVE R15, `(.L_x_3656) ;  /* 0x000000000f087348 */ /* 0x000fea0003c00000 */
[----:B------:R0:W1:Y:S02]  /*2650*/  SHFL.BFLY P6, R14, R13, R12, R11 ;  /* 0x0c00000c0d0e7389 */ /* 0x00006400000c000b */
[----:B01----:R-:W-:Y:S05]  /*2660*/  ENDCOLLECTIVE ;  /* 0x000000000000791b */ /* 0x003fea0003800000 */
.L_x_3656:
[----:B------:R-:W-:Y:S01]  /*2670*/  HFMA2 R12, -RZ, RZ, 0, 2.384185791015625e-07 ;  /* 0x00000004ff0c7431 */ /* 0x000fe200000001ff */
[----:B------:R-:W-:-:S04]  /*2680*/  FMNMX.FTZ R2, R0, R14, !PT ;  /* 0x0000000e00027209 */ /* 0x000fc80007810000 */
[----:B------:R-:W-:-:S07]  /*2690*/  MOV R13, R2 ;  /* 0x00000002000d7202 */ /* 0x000fce0000000f00 */
[----:B------:R-:W-:Y:S05]  /*26a0*/  WARPSYNC.COLLECTIVE R15, `(.L_x_3657) ;  /* 0x000000000f087348 */ /* 0x000fea0003c00000 */
[----:B------:R0:W1:Y:S02]  /*26b0*/  SHFL.BFLY P6, R14, R13, R12, R11 ;  /* 0x0c00000c0d0e7389 */ /* 0x00006400000c000b */
[----:B01----:R-:W-:Y:S05]  /*26c0*/  ENDCOLLECTIVE ;  /* 0x000000000000791b */ /* 0x003fea0003800000 */
.L_x_3657:
[----:B------:R-:W-:Y:S01]  /*26d0*/  HFMA2 R12, -RZ, RZ, 0, 1.1920928955078125e-07 ;  /* 0x00000002ff0c7431 */ /* 0x000fe200000001ff */
[----:B------:R-:W-:-:S04]  /*26e0*/  FMNMX.FTZ R3, R2, R14, !PT ;  /* 0x0000000e02037209 */ /* 0x000fc80007810000 */
[----:B------:R-:W-:-:S07]  /*26f0*/  MOV R13, R3 ;  /* 0x00000003000d7202 */ /* 0x000fce0000000f00 */
[----:B------:R-:W-:Y:S05]  /*2700*/  WARPSYNC.COLLECTIVE R15, `(.L_x_3658) ;  /* 0x000000000f087348 */ /* 0x000fea0003c00000 */
[----:B------:R0:W1:Y:S02]  /*2710*/  SHFL.BFLY P6, R14, R13, R12, R11 ;  /* 0x0c00000c0d0e7389 */ /* 0x00006400000c000b */
[----:B01----:R-:W-:Y:S05]  /*2720*/  ENDCOLLECTIVE ;  /* 0x000000000000791b */ /* 0x003fea0003800000 */
.L_x_3658:
[----:B------:R-:W-:Y:S05]  /*2730*/  BRA `(.L_x_3659) ;  /* 0xffffffd800e87947 */ /* 0x000fea000383ffff */
.L_x_3660:
        /* <DEDUP_REMOVED lines=12> */
.L_x_25647:


//--------------------- .text._ZN4vllm25paged_attention_v1_kernelIthLi112ELi16ELi128ELNS_18Fp8KVCacheDataTypeE2ELb0EEEvPT_PKS2_PKT0_S8_ifPKiSA_iPKfiiiSC_SC_iiiii --------------------------
	.section	.text._ZN4vllm25paged_attention_v1_kernelIthLi112ELi16ELi128ELNS_18Fp8KVCacheDataTypeE2ELb0EEEvPT_PKS2_PKT0_S8_ifPKiSA_iPKfiiiSC_SC_iiiii,"ax",@progbits
	.align	128
        .global         _ZN4vllm25paged_attention_v1_kernelIthLi112ELi16ELi128ELNS_18Fp8KVCacheDataTypeE2ELb0EEEvPT_PKS2_PKT0_S8_ifPKiSA_iPKfiiiSC_SC_iiiii
        .type           _ZN4vllm25paged_attention_v1_kernelIthLi112ELi16ELi128ELNS_18Fp8KVCacheDataTypeE2ELb0EEEvPT_PKS2_PKT0_S8_ifPKiSA_iPKfiiiSC_SC_iiiii,@function
        .size           _ZN4vllm25paged_attention_v1_kernelIthLi112ELi16ELi128ELNS_18Fp8KVCacheDataTypeE2ELb0EEEvPT_PKS2_PKT0_S8_ifPKiSA_iPKfiiiSC_SC_iiiii,(.L_x_25648 - _ZN4vllm25paged_attention_v1_kernelIthLi112ELi16ELi128ELNS_18Fp8KVCacheDataTypeE2ELb0EEEvPT_PKS2_PKT0_S8_ifPKiSA_iPKfiiiSC_SC_iiiii)
        .other          _ZN4vllm25paged_attention_v1_kernelIthLi112ELi16ELi128ELNS_18Fp8KVCacheDataTypeE2ELb0EEEvPT_PKS2_PKT0_S8_ifPKiSA_iPKfiiiSC_SC_iiiii,@"STO_CUDA_ENTRY STV_DEFAULT"
_ZN4vllm25paged_attention_v1_kernelIthLi112ELi16ELi128ELNS_18Fp8KVCacheDataTypeE2ELb0EEEvPT_PKS2_PKT0_S8_ifPKiSA_iPKfiiiSC_SC_iiiii:
.text._ZN4vllm25paged_attention_v1_kernelIthLi112ELi16ELi128ELNS_18Fp8KVCacheDataTypeE2ELb0EEEvPT_PKS2_PKT0_S8_ifPKiSA_iPKfiiiSC_SC_iiiii:
        /* <DEDUP_REMOVED lines=35> */
.L_x_3662:
[----:B------:R-:W-:Y:S05]  /*0230*/  BSYNC.RECONVERGENT B6 ;  /* 0x0000000000067941 */ /* 0x000fea0003800200 */
.L_x_3661:
        /* <DEDUP_REMOVED lines=10> */
.L_x_3692:
        /* <DEDUP_REMOVED lines=39> */
.L_x_3668:
        /* <DEDUP_REMOVED lines=11> */
.L_x_3667:
[----:B------:R-:W-:Y:S05]  /*0600*/  BSYNC.RECONVERGENT B1 ;  /* 0x0000000000017941 */ /* 0x000fea0003800200 */
.L_x_3666:
        /* <DEDUP_REMOVED lines=12> */
.L_x_3671:
        /* <DEDUP_REMOVED lines=100> */
.L_x_3670:
[----:B------:R-:W-:Y:S05]  /*0d10*/  BSYNC.RECONVERGENT B1 ;  /* 0x0000000000017941 */ /* 0x000fea0003800200 */
.L_x_3669:
        /* <DEDUP_REMOVED lines=55> */
.L_x_3673:
[----:B------:R-:W-:Y:S05]  /*1090*/  BSYNC.RECONVERGENT B1 ;  /* 0x0000000000017941 */ /* 0x000fea0003800200 */
.L_x_3672:
        /* <DEDUP_REMOVED lines=26> */
.L_x_3665:
[----:B------:R-:W-:Y:S05]  /*1240*/  BSYNC.RECONVERGENT B0 ;  /* 0x0000000000007941 */ /* 0x000fea0003800200 */
.L_x_3664:
        /* <DEDUP_REMOVED lines=39> */
.L_x_3678:
[----:B------:R-:W0:Y:S01]  /*14c0*/  LDS R3, [R6] ;  /* 0x0000000006037984 */ /* 0x000e220000000800 */
[----:B------:R-:W-:-:S04]  /*14d0*/  IADD3 R7, PT, PT, R7, 0x1, RZ ;  /* 0x0000000107077810 */ /* 0x000fc80007ffe0ff */
[----:B------:R-:W-:Y:S01]  /*14e0*/  ISETP.NE.AND P0, PT, R7, RZ, PT ;  /* 0x000000ff0700720c */ /* 0x000fe20003f05270 */
[----:B0-----:R-:W-:-:S05]  /*14f0*/  FMUL.FTZ R3, R3, R2 ;  /* 0x0000000203037220 */ /* 0x001fca0000410000 */
[----:B------:R0:W-:Y:S02]  /*1500*/  STS [R6], R3 ;  /* 0x0000000306007388 */ /* 0x0001e40000000800 */
[----:B0-----:R-:W-:-:S05]  /*1510*/  IADD3 R6, PT, PT, R6, 0x200, RZ ;  /* 0x0000020006067810 */ /* 0x001fca0007ffe0ff */
[----:B------:R-:W-:Y:S05]  /*1520*/  @P0 BRA `(.L_x_3678) ;  /* 0xfffffffc00e40947 */ /* 0x000fea000383ffff */
.L_x_3677:
[----:B------:R-:W-:Y:S05]  /*1530*/  BSYNC.RECONVERGENT B1 ;  /* 0x0000000000017941 */ /* 0x000fea0003800200 */
.L_x_3676:
        /* <DEDUP_REMOVED lines=12> */
.L_x_3681:
        /* <DEDUP_REMOVED lines=52> */
.L_x_3680:
[----:B------:R-:W-:Y:S05]  /*1940*/  BSYNC.RECONVERGENT B1 ;  /* 0x0000000000017941 */ /* 0x000fea0003800200 */
.L_x_3679:
        /* <DEDUP_REMOVED lines=31> */
.L_x_3683:
[----:B------:R-:W-:Y:S05]  /*1b40*/  BSYNC.RECONVERGENT B1 ;  /* 0x0000000000017941 */ /* 0x000fea0003800200 */
.L_x_3682:
        /* <DEDUP_REMOVED lines=14> */
.L_x_3675:
[----:B------:R-:W-:Y:S05]  /*1c30*/  BSYNC.RECONVERGENT B0 ;  /* 0x0000000000007941 */ /* 0x000fea0003800200 */
.L_x_3674:
        /* <DEDUP_REMOVED lines=44> */
.L_x_3685:
[----:B------:R-:W-:Y:S05]  /*1f00*/  BSYNC.RECONVERGENT B0 ;  /* 0x0000000000007941 */ /* 0x000fea0003800200 */
.L_x_3684:
        /* <DEDUP_REMOVED lines=25> */
.L_x_3687:
[----:B------:R-:W-:Y:S05]  /*20a0*/  BSYNC.RECONVERGENT B0 ;  /* 0x0000000000007941 */ /* 0x000fea0003800200 */
.L_x_3686:
        /* <DEDUP_REMOVED lines=15> */
[----:B------:R-:W-:-:S02]  /*21a0*/  PRMT R3, R2, 0x7632, R3 ;  /* 0x0000763202037816 */ /* 0x000fc40000000003 */
[----:B------:R-:W-:Y:S02]  /*21b0*/  F2FP.F16.F32.PACK_AB R4, RZ, R4 ;  /* 0x00000004ff04723e */ /* 0x000fe400000000ff */
        /* <DEDUP_REMOVED lines=15> */
.L_x_3663:
[----:B------:R-:W-:Y:S01]  /*22b0*/  MOV R12, 0x10 ;  /* 0x00000010000c7802 */ /* 0x000fe20000000f00 */
[----:B------:R-:W-:Y:S01]  /*22c0*/  HFMA2 R11, -RZ, RZ, 0, 1.847743988037109375e-06 ;  /* 0x0000001fff0b7431 */ /* 0x000fe200000001ff */
[----:B------:R-:W-:-:S07]  /*22d0*/  MOV R15, 0xffffffff ;  /* 0xffffffff000f7802 */ /* 0x000fce0000000f00 */
[----:B------:R-:W-:Y:S05]  /*22e0*/  WARPSYNC.COLLECTIVE R15, `(.L_x_3688) ;  /* 0x000000000f087348 */ /* 0x000fea0003c00000 */
[----:B------:R0:W1:Y:S02]  /*22f0*/  SHFL.BFLY P6, R14, R13, R12, R11 ;  /* 0x0c00000c0d0e7389 */ /* 0x00006400000c000b */
[----:B01----:R-:W-:Y:S05]  /*2300*/  ENDCOLLECTIVE ;  /* 0x000000000000791b */ /* 0x003fea0003800000 */
.L_x_3688:
[----:B------:R-:W-:Y:S01]  /*2310*/  HFMA2 R12, -RZ, RZ, 0, 4.76837158203125e-07 ;  /* 0x00000008ff0c7431 */ /* 0x000fe200000001ff */
[----:B------:R-:W-:-:S04]  /*2320*/  FMNMX.FTZ R0, R14, -3.40282346638528859812e+38, !PT ;  /* 0xff7fffff0e007809 */ /* 0x000fc80007810000 */
[----:B------:R-:W-:-:S07]  /*2330*/  MOV R13, R0 ;  /* 0x00000000000d7202 */ /* 0x000fce0000000f00 */
[----:B------:R-:W-:Y:S05]  /*2340*/  WARPSYNC.COLLECTIVE R15, `(.L_x_3689) ;  /* 0x000000000f087348 */ /* 0x000fea0003c00000 */
[----:B------:R0:W1:Y:S02]  /*2350*/  SHFL.BFLY P6, R14, R13, R12, R11 ;  /* 0x0c00000c0d0e7389 */ /* 0x00006400000c000b */
[----:B01----:R-:W-:Y:S05]  /*2360*/  ENDCOLLECTIVE ;  /* 0x000000000000791b */ /* 0x003fea0003800000 */
.L_x_3689:
[----:B------:R-:W-:Y:S01]  /*2370*/  HFMA2 R12, -RZ, RZ, 0, 2.384185791015625e-07 ;  /* 0x00000004ff0c7431 */ /* 0x000fe200000001ff */
[----:B------:R-:W-:-:S04]  /*2380*/  FMNMX.FTZ R2, R0, R14, !PT ;  /* 0x0000000e00027209 */ /* 0x000fc80007810000 */
[----:B------:R-:W-:-:S07]  /*2390*/  MOV R13, R2 ;  /* 0x00000002000d7202 */ /* 0x000fce0000000f00 */
[----:B------:R-:W-:Y:S05]  /*23a0*/  WARPSYNC.COLLECTIVE R15, `(.L_x_3690) ;  /* 0x000000000f087348 */ /* 0x000fea0003c00000 */
[----:B------:R0:W1:Y:S02]  /*23b0*/  SHFL.BFLY P6, R14, R13, R12, R11 ;  /* 0x0c00000c0d0e7389 */ /* 0x00006400000c000b */
[----:B01----:R-:W-:Y:S05]  /*23c0*/  ENDCOLLECTIVE ;  /* 0x000000000000791b */ /* 0x003fea0003800000 */
.L_x_3690:
[----:B------:R-:W-:Y:S01]  /*23d0*/  HFMA2 R12, -RZ, RZ, 0, 1.1920928955078125e-07 ;  /* 0x00000002ff0c7431 */ /* 0x000fe200000001ff */
[----:B------:R-:W-:-:S04]  /*23e0*/  FMNMX.FTZ R3, R2, R14, !PT ;  /* 0x0000000e02037209 */ /* 0x000fc80007810000 */
[----:B------:R-:W-:-:S07]  /*23f0*/  MOV R13, R3 ;  /* 0x00000003000d7202 */ /* 0x000fce0000000f00 */
[----:B------:R-:W-:Y:S05]  /*2400*/  WARPSYNC.COLLECTIVE R15, `(.L_x_3691) ;  /* 0x000000000f087348 */ /* 0x000fea0003c00000 */
[----:B------:R0:W1:Y:S02]  /*2410*/  SHFL.BFLY P6, R14, R13, R12, R11 ;  /* 0x0c00000c0d0e7389 */ /* 0x00006400000c000b */
[----:B01----:R-:W-:Y:S05]  /*2420*/  ENDCOLLECTIVE ;  /* 0x000000000000791b */ /* 0x003fea0003800000 */
.L_x_3691:
[----:B------:R-:W-:Y:S05]  /*2430*/  BRA `(.L_x_3692) ;  /* 0xffffffdc00a87947 */ /* 0x000fea000383ffff */
.L_x_3693:
        /* <DEDUP_REMOVED lines=12> */
.L_x_25648:


//--------------------- .text._ZN4vllm25paged_attention_v1_kernelIthLi96ELi16ELi128ELNS_18Fp8KVCacheDataTypeE2ELb0EEEvPT_PKS2_PKT0_S8_ifPKiSA_iPKfiiiSC_SC_iiiii --------------------------
	.section	.text._ZN4vllm25paged_attention_v1_kernelIthLi96ELi16ELi128ELNS_18Fp8KVCacheDataTypeE2ELb0EEEvPT_PKS2_PKT0_S8_ifPKiSA_iPKfiiiSC_SC_iiiii,"ax",@progbits
	.align	128
        .global         _ZN4vllm25paged_attention_v1_kernelIthLi96ELi16ELi128ELNS_18Fp8KVCacheDataTypeE2ELb0EEEvPT_PKS2_PKT0_S8_ifPKiSA_iPKfiiiSC_SC_iiiii
        .type           _ZN4vllm25paged_attention_v1_kernelIthLi96ELi16ELi128ELNS_18Fp8KVCacheDataTypeE2ELb0EEEvPT_PKS2_PKT0_S8_ifPKiSA_iPKfiiiSC_SC_iiiii,@function
        .size           _ZN4vllm25paged_attention_v1_kernelIthLi96ELi16ELi128ELNS_18Fp8KVCacheDataTypeE2ELb0EEEvPT_PKS2_PKT0_S8_ifPKiSA_iPKfiiiSC_SC_iiiii,(.L_x_25649 - _ZN4vllm25paged_attention_v1_kernelIthLi96ELi16ELi128ELNS_18Fp8KVCacheDataTypeE2ELb0EEEvPT_PKS2_PKT0_S8_ifPKiSA_iPKfiiiSC_SC_iiiii)
        .other          _ZN4vllm25paged_attention_v1_kernelIthLi96ELi16ELi128ELNS_18Fp8KVCacheDataTypeE2ELb0EEEvPT_PKS2_PKT0_S8_ifPKiSA_iPKfiiiSC_SC_iiiii,@"STO_CUDA_ENTRY STV_DEFAULT"
_ZN4vllm25paged_attention_v1_kernelIthLi96ELi16ELi128ELNS_18Fp8KVCacheDataTypeE2ELb0EEEvPT_PKS2_PKT0_S8_ifPKiSA_iPKfiiiSC_SC_iiiii:
.text._ZN4vllm25paged_attention_v1_kernelIthLi96ELi16ELi128ELNS_18Fp8KVCacheDataTypeE2ELb0EEEvPT_PKS2_PKT0_S8_ifPKiSA_iPKfiiiSC_SC_iiiii:
        /* <DEDUP_REMOVED lines=35> */
.L_x_3695:
[----:B------:R-:W-:Y:S05]  /*0230*/  BSYNC.RECONVERGENT B6 ;  /* 0x0000000000067941 */ /* 0x000fea0003800200 */
.L_x_3694:
        /* <DEDUP_REMOVED lines=10> */
.L_x_3725:
        /* <DEDUP_REMOVED lines=39> */
.L_x_3701:
        /* <DEDUP_REMOVED lines=11> */
.L_x_3700:
[----:B------:R-:W-:Y:S05]  /*0600*/  BSYNC.RECONVERGENT B1 ;  /* 0x0000000000017941 */ /* 0x000fea0003800200 */
.L_x_3699:
        /* <DEDUP_REMOVED lines=12> */
.L_x_3704:
        /* <DEDUP_REMOVED lines=100> */
.L_x_3703:
[----:B------:R-:W-:Y:S05]  /*0d10*/  BSYNC.RECONVERGENT B1 ;  /* 0x0000000000017941 */ /* 0x000fea0003800200 */
.L_x_3702:
        /* <DEDUP_REMOVED lines=55> */
.L_x_3706:
[----:B------:R-:W-:Y:S05]  /*1090*/  BSYNC.RECONVERGENT B1 ;  /* 0x0000000000017941 */ /* 0x000fea0003800200 */
.L_x_3705:
        /* <DEDUP_REMOVED lines=26> */
.L_x_3698:
[----:B------:R-:W-:Y:S05]  /*1240*/  BSYNC.RECONVERGENT B0 ;  /* 0x0000000000007941 */ /* 0x000fea0003800200 */
.L_x_3697:
        /* <DEDUP_REMOVED lines=39> */
.L_x_3711:
[----:B------:R-:W0:Y:S01]  /*14c0*/  LDS R3, [R6] ;  /* 0x0000000006037984 */ /* 0x000e220000000800 */
[----:B------:R-:W-:-:S04]  /*14d0*/  IADD3 R7, PT, PT, R7, 0x1, RZ ;  /* 0x0000000107077810 */ /* 0x000fc80007ffe0ff */
[----:B------:R-:W-:Y:S01]  /*14e0*/  ISETP.NE.AND P0, PT, R7, RZ, PT ;  /* 0x000000ff0700720c */ /* 0x000fe20003f05270 */
[----:B0-----:R-:W-:-:S05]  /*14f0*/  FMUL.FTZ R3, R3, R2 ;  /* 0x0000000203037220 */ /* 0x001fca0000410000 */
[----:B------:R0:W-:Y:S02]  /*1500*/  STS [R6], R3 ;  /* 0x0000000306007388 */ /* 0x0001e40000000800 */
[----:B0-----:R-:W-:-:S05]  /*1510*/  IADD3 R6, PT, PT, R6, 0x200, RZ ;  /* 0x0000020006067810 */ /* 0x001fca0007ffe0ff */
[----:B------:R-:W-:Y:S05]  /*1520*/  @P0 BRA `(.L_x_3711) ;  /* 0xfffffffc00e40947 */ /* 0x000fea000383ffff */
.L_x_3710:
[----:B------:R-:W-:Y:S05]  /*1530*/  BSYNC.RECONVERGENT B1 ;  /* 0x0000000000017941 */ /* 0x000fea0003800200 */
.L_x_3709:
        /* <DEDUP_REMOVED lines=12> */
.L_x_3714:
        /* <DEDUP_REMOVED lines=52> */
.L_x_3713:
[----:B------:R-:W-:Y:S05]  /*1940*/  BSYNC.RECONVERGENT B1 ;  /* 0x0000000000017941 */ /* 0x000fea0003800200 */
.L_x_3712:
        /* <DEDUP_REMOVED lines=31> */
.L_x_3716:
[----:B------:R-:W-:Y:S05]  /*1b40*/  BSYNC.RECONVERGENT B1 ;  /* 0x0000000000017941 */ /* 0x000fea0003800200 */
.L_x_3715:
        /* <DEDUP_REMOVED lines=14> */
.L_x_3708:
[----:B------:R-:W-:Y:S05]  /*1c30*/  BSYNC.RECONVERGENT B0 ;  /* 0x0000000000007941 */ /* 0x000fea0003800200 */
.L_x_3707:
        /* <DEDUP_REMOVED lines=41> */
.L_x_3718:
[----:B------:R-:W-:Y:S05]  /*1ed0*/  BSYNC.RECONVERGENT B0 ;  /* 0x0000000000007941 */ /* 0x000fea0003800200 */
.L_x_3717:
        /* <DEDUP_REMOVED lines=22> */
.L_x_3720:
[----:B------:R-:W-:Y:S05]  /*2040*/  BSYNC.RECONVERGENT B0 ;  /* 0x0000000000007941 */ /* 0x000fea0003800200 */
.L_x_3719:
        /* <DEDUP_REMOVED lines=30> */
.L_x_3696:
[----:B------:R-:W-:Y:S01]  /*2230*/  HFMA2 R12, -RZ, RZ, 0, 9.5367431640625e-07 ;  /* 0x00000010ff0c7431 */ /* 0x000fe200000001ff */
[----:B------:R-:W-:Y:S02]  /*2240*/  MOV R11, 0x1f ;  /* 0x0000001f000b7802 */ /* 0x000fe40000000f00 */
[----:B------:R-:W-:-:S07]  /*2250*/  MOV R15, 0xffffffff ;  /* 0xffffffff000f7802 */ /* 0x000fce0000000f00 */
[----:B------:R-:W-:Y:S05]  /*2260*/  WARPSYNC.COLLECTIVE R15, `(.L_x_3721) ;  /* 0x000000000f087348 */ /* 0x000fea0003c00000 */
[----:B------:R0:W1:Y:S02]  /*2270*/  SHFL.BFLY P6, R14, R13, R12, R11 ;  /* 0x0c00000c0d0e7389 */ /* 0x00006400000c000b */
[----:B01----:R-:W-:Y:S05]  /*2280*/  ENDCOLLECTIVE ;  /* 0x000000000000791b */ /* 0x003fea0003800000 */
.L_x_3721:
[----:B------:R-:W-:Y:S01]  /*2290*/  HFMA2 R12, -RZ, RZ, 0, 4.76837158203125e-07 ;  /* 0x00000008ff0c7431 */ /* 0x000fe200000001ff */
[----:B------:R-:W-:-:S04]  /*22a0*/  FMNMX.FTZ R0, R14, -3.40282346638528859812e+38, !PT ;  /* 0xff7fffff0e007809 */ /* 0x000fc80007810000 */
[----:B------:R-:W-:-:S07]  /*22b0*/  MOV R13, R0 ;  /* 0x00000000000d7202 */ /* 0x000fce0000000f00 */
[----:B------:R-:W-:Y:S05]  /*22c0*/  WARPSYNC.COLLECTIVE R15, `(.L_x_3722) ;  /* 0x000000000f087348 */ /* 0x000fea0003c00000 */
[----:B------:R0:W1:Y:S02]  /*22d0*/  SHFL.BFLY P6, R14, R13, R12, R11 ;  /* 0x0c00000c0d0e7389 */ /* 0x00006400000c000b */
[----:B01----:R-:W-:Y:S05]  /*22e0*/  ENDCOLLECTIVE ;  /* 0x000000000000791b */ /* 0x003fea0003800000 */
.L_x_3722:
[----:B------:R-:W-:Y:S01]  /*22f0*/  HFMA2 R12, -RZ, RZ, 0, 2.384185791015625e-07 ;  /* 0x00000004ff0c7431 */ /* 0x000fe200000001ff */
[----:B------:R-:W-:-:S04]  /*2300*/  FMNMX.FTZ R2, R0, R14, !PT ;  /* 0x0000000e00027209 */ /* 0x000fc80007810000 */
[----:B------:R-:W-:-:S07]  /*2310*/  MOV R13, R2 ;  /* 0x00000002000d7202 */ /* 0x000fce0000000f00 */
[----:B------:R-:W-:Y:S05]  /*2320*/  WARPSYNC.COLLECTIVE R15, `(.L_x_3723) ;  /* 0x000000000f087348 */ /* 0x000fea0003c00000 */
[----:B------:R0:W1:Y:S02]  /*2330*/  SHFL.BFLY P6, R14, R13, R12, R11 ;  /* 0x0c00000c0d0e7389 */ /* 0x00006400000c000b */
[----:B01----:R-:W-:Y:S05]  /*2340*/  ENDCOLLECTIVE ;  /* 0x000000000000791b */ /* 0x003fea0003800000 */
.L_x_3723:
[----:B------:R-:W-:Y:S01]  /*2350*/  HFMA2 R12, -RZ, RZ, 0, 1.1920928955078125e-07 ;  /* 0x00000002ff0c7431 */ /* 0x000fe200000001ff */
[----:B------:R-:W-:-:S04]  /*2360*/  FMNMX.FTZ R3, R2, R14, !PT ;  /* 0x0000000e02037209 */ /* 0x000fc80007810000 */
[----:B------:R-:W-:-:S07]  /*2370*/  MOV R13, R3 ;  /* 0x00000003000d7202 */ /* 0x000fce0000000f00 */
[----:B------:R-:W-:Y:S05]  /*2380*/  WARPSYNC.COLLECTIVE R15, `(.L_x_3724) ;  /* 0x000000000f087348 */ /* 0x000fea0003c00000 */
[----:B------:R0:W1:Y:S02]  /*2390*/  SHFL.BFLY P6, R14, R13, R12, R11 ;  /* 0x0c00000c0d0e7389 */ /* 0x00006400000c000b */
[----:B01----:R-:W-:Y:S05]  /*23a0*/  ENDCOLLECTIVE ;  /* 0x000000000000791b */ /* 0x003fea0003800000 */
.L_x_3724:
[----:B------:R-:W-:Y:S05]  /*23b0*/  BRA `(.L_x_3725) ;  /* 0xffffffdc00c87947 */ /* 0x000fea000383ffff */
.L_x_3726:
        /* <DEDUP_REMOVED lines=12> */
.L_x_25649:


//--------------------- .text._ZN4vllm25paged_attention_v1_kernelIthLi80ELi16ELi128ELNS_18Fp8KVCacheDataTypeE2ELb0EEEvPT_PKS2_PKT0_S8_ifPKiSA_iPKfiiiSC_SC_iiiii --------------------------
	.section	.text._ZN4vllm25paged_attention_v1_kernelIthLi80ELi16ELi128ELNS_18Fp8KVCacheDataTypeE2ELb0EEEvPT_PKS2_PKT0_S8_ifPKiSA_iPKfiiiSC_SC_iiiii,"ax",@progbits
	.align	128
        .global         _ZN4vllm25paged_attention_v1_kernelIthLi80ELi16ELi128ELNS_18Fp8KVCacheDataTypeE2ELb0EEEvPT_PKS2_PKT0_S8_ifPKiSA_iPKfiiiSC_SC_iiiii
        .type           _ZN4vllm25paged_attention_v1_kernelIthLi80ELi16ELi128ELNS_18Fp8KVCacheDataTypeE2ELb0EEEvPT_PKS2_PKT0_S8_ifPKiSA_iPKfiiiSC_SC_iiiii,@function
        .size           _ZN4vllm25paged_attention_v1_kernelIthLi80ELi16ELi128ELNS_18Fp8KVCacheDataTypeE2ELb0EEEvPT_PKS2_PKT0_S8_ifPKiSA_iPKfiiiSC_SC_iiiii,(.L_x_25650 - _ZN4vllm25paged_attention_v1_kernelIthLi80ELi16ELi128ELNS_18Fp8KVCacheDataTypeE2ELb0EEEvPT_PKS2_PKT0_S8_ifPKiSA_iPKfiiiSC_SC_iiiii)
        .other          _ZN4vllm25paged_attention_v1_kernelIthLi80ELi16ELi128ELNS_18Fp8KVCacheDataTypeE2ELb0EEEvPT_PKS2_PKT0_S8_ifPKiSA_iPKfiiiSC_SC_iiiii,@"STO_CUDA_ENTRY STV_DEFAULT"
_ZN4vllm25paged_attention_v1_kernelIthLi80ELi16ELi128ELNS_18Fp8KVCacheDataTypeE2ELb0EEEvPT_PKS2_PKT0_S8_ifPKiSA_iPKfiiiSC_SC_iiiii:
.text._ZN4vllm25paged_attention_v1_kernelIthLi80ELi16ELi128ELNS_18Fp8KVCacheDataTypeE2ELb0EEEvPT_PKS2_PKT0_S8_ifPKiSA_iPKfiiiSC_SC_iiiii:
        /* <DEDUP_REMOVED lines=35> */
.L_x_3728:
[----:B------:R-:W-:Y:S05]  /*0230*/  BSYNC.RECONVERGENT B6 ;  /* 0x0000000000067941 */ /* 0x000fea0003800200 */
.L_x_3727:
        /* <DEDUP_REMOVED lines=10> */
.L_x_3758:
        /* <DEDUP_REMOVED lines=39> */
.L_x_3734:
        /* <DEDUP_REMOVED lines=11> */
.L_x_3733:
[----:B------:R-:W-:Y:S05]  /*0600*/  BSYNC.RECONVERGENT B1 ;  /* 0x0000000000017941 */ /* 0x000fea0003800200 */
.L_x_3732:
        /* <DEDUP_REMOVED lines=12> */
.L_x_3737:
        /* <DEDUP_REMOVED lines=100> */
.L_x_3736:
[----:B------:R-:W-:Y:S05]  /*0d10*/  BSYNC.RECONVERGENT B1 ;  /* 0x0000000000017941 */ /* 0x000fea0003800200 */
.L_x_3735:
        /* <DEDUP_REMOVED lines=55> */
.L_x_3739:
[----:B------:R-:W-:Y:S05]  /*1090*/  BSYNC.RECONVERGENT B1 ;  /* 0x0000000000017941 */ /* 0x000fea0003800200 */
.L_x_3738:
        /* <DEDUP_REMOVED lines=26> */
.L_x_3731:
[----:B------:R-:W-:Y:S05]  /*1240*/  BSYNC.RECONVERGENT B0 ;  /* 0x0000000000007941 */ /* 0x000fea0003800200 */
.L_x_3730:
        /* <DEDUP_REMOVED lines=39> */
.L_x_3744:
[----:B------:R-:W0:Y:S01]  /*14c0*/  LDS R3, [R6] ;  /* 0x0000000006037984 */ /* 0x000e220000000800 */
[----:B------:R-:W-:-:S04]  /*14d0*/  IADD3 R7, PT, PT, R7, 0x1, RZ ;  /* 0x0000000107077810 */ /* 0x000fc80007ffe0ff */
[----:B------:R-:W-:Y:S01]  /*14e0*/  ISETP.NE.AND P0, PT, R7, RZ, PT ;  /* 0x000000ff0700720c */ /* 0x000fe20003f05270 */
[----:B0-----:R-:W-:-:S05]  /*14f0*/  FMUL.FTZ R3, R3, R2 ;  /* 0x0000000203037220 */ /* 0x001fca0000410000 */
[----:B------:R0:W-:Y:S02]  /*1500*/  STS [R6], R3 ;  /* 0x0000000306007388 */ /* 0x0001e40000000800 */
[----:B0-----:R-:W-:-:S05]  /*1510*/  IADD3 R6, PT, PT, R6, 0x200, RZ ;  /* 0x0000020006067810 */ /* 0x001fca0007ffe0ff */
[----:B------:R-:W-:Y:S05]  /*1520*/  @P0 BRA `(.L_x_3744) ;  /* 0xfffffffc00e40947 */ /* 0x000fea000383ffff */
.L_x_3743:
[----:B------:R-:W-:Y:S05]  /*1530*/  BSYNC.RECONVERGENT B1 ;  /* 0x0000000000017941 */ /* 0x000fea0003800200 */
.L_x_3742:
        /* <DEDUP_REMOVED lines=12> */
.L_x_3747:
        /* <DEDUP_REMOVED lines=52> */
.L_x_3746:
[----:B------:R-:W-:Y:S05]  /*1940*/  BSYNC.RECONVERGENT B1 ;  /* 0x0000000000017941 */ /* 0x000fea0003800200 */
.L_x_3745:
        /* <DEDUP_REMOVED lines=31> */
.L_x_3749:
[----:B------:R-:W-:Y:S05]  /*1b40*/  BSYNC.RECONVERGENT B1 ;  /* 0x0000000000017941 */ /* 0x000fea0003800200 */
.L_x_3748:
        /* <DEDUP_REMOVED lines=14> */
.L_x_3741:
[----:B------:R-:W-:Y:S05]  /*1c30*/  BSYNC.RECONVERGENT B0 ;  /* 0x0000000000007941 */ /* 0x000fea0003800200 */
.L_x_3740:
        /* <DEDUP_REMOVED lines=38> */
.L_x_3751:
[----:B------:R-:W-:Y:S05]  /*1ea0*/  BSYNC.RECONVERGENT B0 ;  /* 0x0000000000007941 */ /* 0x000fea0003800200 */
.L_x_3750:
        /* <DEDUP_REMOVED lines=19> */
.L_x_3753:
[----:B------:R-:W-:Y:S05]  /*1fe0*/  BSYNC.RECONVERGENT B0 ;  /* 0x0000000000007941 */ /* 0x000fea0003800200 */
.L_x_3752:
        /* <DEDUP_REMOVED lines=14> */
[----:B------:R-:W-:Y:S02]  /*20d0*/  F2FP.F16.F32.PACK_AB R6, RZ, R6 ;  /* 0x00000006ff06723e */ /* 0x000fe400000000ff */
        /* <DEDUP_REMOVED lines=13> */
.L_x_3729:
[----:B------:R-:W-:Y:S01]  /*21b0*/  MOV R12, 0x10 ;  /* 0x00000010000c7802 */ /* 0x000fe20000000f00 */
[----:B------:R-:W-:Y:S01]  /*21c0*/  HFMA2 R11, -RZ, RZ, 0, 1.847743988037109375e-06 ;  /* 0x0000001fff0b7431 */ /* 0x000fe200000001ff */
[----:B------:R-:W-:-:S07]  /*21d0*/  MOV R15, 0xffffffff ;  /* 0xffffffff000f7802 */ /* 0x000fce0000000f00 */
[----:B------:R-:W-:Y:S05]  /*21e0*/  WARPSYNC.COLLECTIVE R15, `(.L_x_3754) ;  /* 0x000000000f087348 */ /* 0x000fea0003c00000 */
[----:B------:R0:W1:Y:S02]  /*21f0*/  SHFL.BFLY P6, R14, R13, R12, R11 ;  /* 0x0c00000c0d0e7389 */ /* 0x00006400000c000b */
[----:B01----:R-:W-:Y:S05]  /*2200*/  ENDCOLLECTIVE ;  /* 0x000000000000791b */ /* 0x003fea0003800000 */
.L_x_3754:
[----:B------:R-:W-:Y:S01]  /*2210*/  HFMA2 R12, -RZ, RZ, 0, 4.76837158203125e-07 ;  /* 0x00000008ff0c7431 */ /* 0x000fe200000001ff */
[----:B------:R-:W-:-:S04]  /*2220*/  FMNMX.FTZ R0, R14, -3.40282346638528859812e+38, !PT ;  /* 0xff7fffff0e007809 */ /* 0x000fc80007810000 */
[----:B------:R-:W-:-:S07]  /*2230*/  MOV R13, R0 ;  /* 0x00000000000d7202 */ /* 0x000fce0000000f00 */
[----:B------:R-:W-:Y:S05]  /*2240*/  WARPSYNC.COLLECTIVE R15, `(.L_x_3755) ;  /* 0x000000000f087348 */ /* 0x000fea0003c00000 */
[----:B------:R0:W1:Y:S02]  /*2250*/  SHFL.BFLY P6, R14, R13, R12, R11 ;  /* 0x0c00000c0d0e7389 */ /* 0x00006400000c000b */
[----:B01----:R-:W-:Y:S05]  /*2260*/  ENDCOLLECTIVE ;  /* 0x000000000000791b */ /* 0x003fea0003800000 */
.L_x_3755:
[----:B------:R-:W-:Y:S01]  /*2270*/  HFMA2 R12, -RZ, RZ, 0, 2.384185791015625e-07 ;  /* 0x00000004ff0c7431 */ /* 0x000fe200000001ff */
[----:B------:R-:W-:-:S04]  /*2280*/  FMNMX.FTZ R2, R0, R14, !PT ;  /* 0x0000000e00027209 */ /* 0x000fc80007810000 */
[----:B------:R-:W-:-:S07]  /*2290*/  MOV R13, R2 ;  /* 0x00000002000d7202 */ /* 0x000fce0000000f00 */
[----:B------:R-:W-:Y:S05]  /*22a0*/  WARPSYNC.COLLECTIVE R15, `(.L_x_3756) ;  /* 0x000000000f087348 */ /* 0x000fea0003c00000 */
[----:B------:R0:W1:Y:S02]  /*22b0*/  SHFL.BFLY P6, R14, R13, R12, R11 ;  /* 0x0c00000c0d0e7389 */ /* 0x00006400000c000b */
[----:B01----:R-:W-:Y:S05]  /*22c0*/  ENDCOLLECTIVE ;  /* 0x000000000000791b */ /* 0x003fea0003800000 */
.L_x_3756:
[----:B------:R-:W-:Y:S01]  /*22d0*/  HFMA2 R12, -RZ, RZ, 0, 1.1920928955078125e-07 ;  /* 0x00000002ff0c7431 */ /* 0x000fe200000001ff */
[----:B------:R-:W-:-:S04]  /*22e0*/  FMNMX.FTZ R3, R2, R14, !PT ;  /* 0x0000000e02037209 */ /* 0x000fc80007810000 */
[----:B------:R-:W-:-:S07]  /*22f0*/  MOV R13, R3 ;  /* 0x00000003000d7202 */ /* 0x000fce0000000f00 */
[----:B------:R-:W-:Y:S05]  /*2300*/  WARPSYNC.COLLECTIVE R15, `(.L_x_3757) ;  /* 0x000000000f087348 */ /* 0x000fea0003c00000 */
[----:B------:R0:W1:Y:S02]  /*2310*/  SHFL.BFLY P6, R14, R13, R12, R11 ;  /* 0x0c00000c0d0e7389 */ /* 0x00006400000c000b */
[----:B01----:R-:W-:Y:S05]  /*2320*/  ENDCOLLECTIVE ;  /* 0x000000000000791b */ /* 0x003fea0003800000 */
.L_x_3757:
[----:B------:R-:W-:Y:S05]  /*2330*/  BRA `(.L_x_3758) ;  /* 0xffffffdc00e87947 */ /* 0x000fea000383ffff */
.L_x_3759:
        /* <DEDUP_REMOVED lines=12> */
.L_x_25650:


//--------------------- .text._ZN4vllm25paged_attention_v1_kernelIthLi64ELi16ELi128ELNS_18Fp8KVCacheDataTypeE2ELb0EEEvPT_PKS2_PKT0_S8_ifPKiSA_iPKfiiiSC_SC_iiiii --------------------------
	.section	.text._ZN4vllm25paged_attention_v1_kernelIthLi64ELi16ELi128ELNS_18Fp8KVCacheDataTypeE2ELb0EEEvPT_PKS2_PKT0_S8_ifPKiSA_iPKfiiiSC_SC_iiiii,"ax",@progbits
	.align	128
        .global         _ZN4vllm25paged_attention_v1_kernelIthLi64ELi16ELi128ELNS_18Fp8KVCacheDataTypeE2ELb0EEEvPT_PKS2_PKT0_S8_ifPKiSA_iPKfiiiSC_SC_iiiii
        .type           _ZN4vllm25paged_attention_v1_kernelIthLi64ELi16ELi128ELNS_18Fp8KVCacheDataTypeE2ELb0EEEvPT_PKS2_PKT0_S8_ifPKiSA_iPKfiiiSC_SC_iiiii,@function
        .size           _ZN4vllm25paged_attention_v1_kernelIthLi64ELi16ELi128ELNS_18Fp8KVCacheDataTypeE2ELb0EEEvPT_PKS2_PKT0_S8_ifPKiSA_iPKfiiiSC_SC_iiiii,(.L_x_25651 - _ZN4vllm25paged_attention_v1_kernelIthLi64ELi16ELi128ELNS_18Fp8KVCacheDataTypeE2ELb0EEEvPT_PKS2_PKT0_S8_ifPKiSA_iPKfiiiSC_SC_iiiii)
        .other          _ZN4vllm25paged_attention_v1_kernelIthLi64ELi16ELi128ELNS_18Fp8KVCacheDataTypeE2ELb0EEEvPT_PKS2_PKT0_S8_ifPKiSA_iPKfiiiSC_SC_iiiii,@"STO_CUDA_ENTRY STV_DEFAULT"
_ZN4vllm25paged_attention_v1_kernelIthLi64ELi16ELi128ELNS_18Fp8KVCacheDataTypeE2ELb0EEEvPT_PKS2_PKT0_S8_ifPKiSA_iPKfiiiSC_SC_iiiii:
.text._ZN4vllm25paged_attention_v1_kernelIthLi64ELi16ELi128ELNS_18Fp8KVCacheDataTypeE2ELb0EEEvPT_PKS2_PKT0_S8_ifPKiSA_iPKfiiiSC_SC_iiiii:
        /* <DEDUP_REMOVED lines=35> */
.L_x_3761:
[----:B------:R-:W-:Y:S05]  /*0230*/  BSYNC.RECONVERGENT B6 ;  /* 0x0000000000067941 */ /* 0x000fea0003800200 */
.L_x_3760:
        /* <DEDUP_REMOVED lines=10> */
.L_x_3787:
        /* <DEDUP_REMOVED lines=39> */
.L_x_3767:
        /* <DEDUP_REMOVED lines=11> */
.L_x_3766:
[----:B------:R-:W-:Y:S05]  /*0600*/  BSYNC.RECONVERGENT B1 ;  /* 0x0000000000017941 */ /* 0x000fea0003800200 */
.L_x_3765:
        /* <DEDUP_REMOVED lines=12> */
.L_x_3770:
        /* <DEDUP_REMOVED lines=100> */
.L_x_3769:
[----:B------:R-:W-:Y:S05]  /*0d10*/  BSYNC.RECONVERGENT B1 ;  /* 0x0000000000017941 */ /* 0x000fea0003800200 */
.L_x_3768:
        /* <DEDUP_REMOVED lines=55> */
.L_x_3772:
[----:B------:R-:W-:Y:S05]  /*1090*/  BSYNC.RECONVERGENT B1 ;  /* 0x0000000000017941 */ /* 0x000fea0003800200 */
.L_x_3771:
        /* <DEDUP_REMOVED lines=26> */
.L_x_3764:
[----:B------:R-:W-:Y:S05]  /*1240*/  BSYNC.RECONVERGENT B0 ;  /* 0x0000000000007941 */ /* 0x000fea0003800200 */
.L_x_3763:
        /* <DEDUP_REMOVED lines=39> */
.L_x_3777:
[----:B------:R-:W0:Y:S01]  /*14c0*/  LDS R3, [R6] ;  /* 0x0000000006037984 */ /* 0x000e220000000800 */
[----:B------:R-:W-:-:S04]  /*14d0*/  IADD3 R7, PT, PT, R7, 0x1, RZ ;  /* 0x0000000107077810 */ /* 0x000fc80007ffe0ff */
[----:B------:R-:W-:Y:S01]  /*14e0*/  ISETP.NE.AND P0, PT, R7, RZ, PT ;  /* 0x000000ff0700720c */ /* 0x000fe20003f05270 */
[----:B0-----:R-:W-:-:S05]  /*14f0*/  FMUL.FTZ R3, R3, R2 ;  /* 0x0000000203037220 */ /* 0x001fca0000410000 */
[----:B------:R0:W-:Y:S02]  /*1500*/  STS [R6], R3 ;  /* 0x0000000306007388 */ /* 0x0001e40000000800 */
[----:B0-----:R-:W-:-:S05]  /*1510*/  VIADD R6, R6, 0x200 ;  /* 0x0000020006067836 */ /* 0x001fca0000000000 */
[----:B------:R-:W-:Y:S05]  /*1520*/  @P0 BRA `(.L_x_3777) ;  /* 0xfffffffc00e40947 */ /* 0x000fea000383ffff */
.L_x_3776:
[----:B------:R-:W-:Y:S05]  /*1530*/  BSYNC.RECONVERGENT B1 ;  /* 0x0000000000017941 */ /* 0x000fea0003800200 */
.L_x_3775:
        /* <DEDUP_REMOVED lines=12> */
.L_x_3780:
        /* <DEDUP_REMOVED lines=52> */
.L_x_3779:
[----:B------:R-:W-:Y:S05]  /*1940*/  BSYNC.RECONVERGENT B1 ;  /* 0x0000000000017941 */ /* 0x000fea0003800200 */
.L_x_3778:
        /* <DEDUP_REMOVED lines=31> */
.L_x_3782:
[----:B------:R-:W-:Y:S05]  /*1b40*/  BSYNC.RECONVERGENT B1 ;  /* 0x0000000000017941 */ /* 0x000fea0003800200 */
.L_x_3781:
        /* <DEDUP_REMOVED lines=14> */
.L_x_3774:
[----:B------:R-:W-:Y:S05]  /*1c30*/  BSYNC.RECONVERGENT B0 ;  /* 0x0000000000007941 */ /* 0x000fea0003800200 */
.L_x_3773:
        /* <DEDUP_REMOVED lines=73> */
.L_x_3762:
[----:B------:R-:W-:Y:S02]  /*20d0*/  IMAD.MOV.U32 R12, RZ, RZ, 0x10 ;  /* 0x00000010ff0c7424 */ /* 0x000fe400078e00ff */
[----:B------:R-:W-:Y:S01]  /*20e0*/  HFMA2 R11, -RZ, RZ, 0, 1.847743988037109375e-06 ;  /* 0x0000001fff0b7431 */ /* 0x000fe200000001ff */
[----:B------:R-:W-:-:S07]  /*20f0*/  MOV R15, 0xffffffff ;  /* 0xffffffff000f7802 */ /* 0x000fce0000000f00 */
[----:B------:R-:W-:Y:S05]  /*2100*/  WARPSYNC.COLLECTIVE R15, `(.L_x_3783) ;  /* 0x000000000f087348 */ /* 0x000fea0003c00000 */
[----:B------:R0:W1:Y:S02]  /*2110*/  SHFL.BFLY P6, R14, R13, R12, R11 ;  /* 0x0c00000c0d0e7389 */ /* 0x00006400000c000b */
[----:B01----:R-:W-:Y:S05]  /*2120*/  ENDCOLLECTIVE ;  /* 0x000000000000791b */ /* 0x003fea0003800000 */
.L_x_3783:
[----:B------:R-:W-:Y:S01]  /*2130*/  HFMA2 R12, -RZ, RZ, 0, 4.76837158203125e-07 ;  /* 0x00000008ff0c7431 */ /* 0x000fe200000001ff */
[----:B------:R-:W-:-:S04]  /*2140*/  FMNMX.FTZ R0, R14, -3.40282346638528859812e+38, !PT ;  /* 0xff7fffff0e007809 */ /* 0x000fc80007810000 */
[----:B------:R-:W-:-:S07]  /*2150*/  MOV R13, R0 ;  /* 0x00000000000d7202 */ /* 0x000fce0000000f00 */
[----:B------:R-:W-:Y:S05]  /*2160*/  WARPSYNC.COLLECTIVE R15, `(.L_x_3784) ;  /* 0x000000000f087348 */ /* 0x000fea0003c00000 */
[----:B------:R0:W1:Y:S02]  /*2170*/  SHFL.BFLY P6, R14, R13, R12, R11 ;  /* 0x0c00000c0d0e7389 */ /* 0x00006400000c000b */
[----:B01----:R-:W-:Y:S05]  /*2180*/  ENDCOLLECTIVE ;  /* 0x000000000000791b */ /* 0x003fea0003800000 */
.L_x_3784:
[----:B------:R-:W-:Y:S01]  /*2190*/  HFMA2 R12, -RZ, RZ, 0, 2.384185791015625e-07 ;  /* 0x00000004ff0c7431 */ /* 0x000fe200000001ff */
[----:B------:R-:W-:-:S04]  /*21a0*/  FMNMX.FTZ R2, R0, R14, !PT ;  /* 0x0000000e00027209 */ /* 0x000fc80007810000 */
[----:B------:R-:W-:-:S07]  /*21b0*/  MOV R13, R2 ;  /* 0x00000002000d7202 */ /* 0x000fce0000000f00 */
[----:B------:R-:W-:Y:S05]  /*21c0*/  WARPSYNC.COLLECTIVE R15, `(.L_x_3785) ;  /* 0x000000000f087348 */ /* 0x000fea0003c00000 */
[----:B------:R0:W1:Y:S02]  /*21d0*/  SHFL.BFLY P6, R14, R13, R12, R11 ;  /* 0x0c00000c0d0e7389 */ /* 0x00006400000c000b */
[----:B01----:R-:W-:Y:S05]  /*21e0*/  ENDCOLLECTIVE ;  /* 0x000000000000791b */ /* 0x003fea0003800000 */
.L_x_3785:
[----:B------:R-:W-:Y:S01]  /*21f0*/  HFMA2 R12, -RZ, RZ, 0, 1.1920928955078125e-07 ;  /* 0x00000002ff0c7431 */ /* 0x000fe200000001ff */
[----:B------:R-:W-:-:S04]  /*2200*/  FMNMX.FTZ R3, R2, R14, !PT ;  /* 0x0000000e02037209 */ /* 0x000fc80007810000 */
[----:B------:R-:W-:-:S07]  /*2210*/  MOV R13, R3 ;  /* 0x00000003000d7202 */ /* 0x000fce0000000f00 */
[----:B------:R-:W-:Y:S05]  /*2220*/  WARPSYNC.COLLECTIVE R15, `(.L_x_3786) ;  /* 0x000000000f087348 */ /* 0x000fea0003c00000 */
[----:B------:R0:W1:Y:S02]  /*2230*/  SHFL.BFLY P6, R14, R13, R12, R11 ;  /* 0x0c00000c0d0e7389 */ /* 0x00006400000c000b */
[----:B01----:R-:W-:Y:S05]  /*2240*/  ENDCOLLECTIVE ;  /* 0x000000000000791b */ /* 0x003fea0003800000 */
.L_x_3786:
[----:B------:R-:W-:Y:S05]  /*2250*/  BRA `(.L_x_3787) ;  /* 0xffffffe000207947 */ /* 0x000fea000383ffff */
.L_x_3788:
        /* <DEDUP_REMOVED lines=10> */
.L_x_25651:


//--------------------- .text._ZN4vllm25paged_attention_v1_kernelIthLi32ELi16ELi128ELNS_18Fp8KVCacheDataTypeE2ELb0EEEvPT_PKS2_PKT0_S8_ifPKiSA_iPKfiiiSC_SC_iiiii --------------------------
	.section	.text._ZN4vllm25paged_attention_v1_kernelIthLi32ELi16ELi128ELNS_18Fp8KVCacheDataTypeE2ELb0EEEvPT_PKS2_PKT0_S8_ifPKiSA_iPKfiiiSC_SC_iiiii,"ax",@progbits
	.align	128
        .global         _ZN4vllm25paged_attention_v1_kernelIthLi32ELi16ELi128ELNS_18Fp8KVCacheDataTypeE2ELb0EEEvPT_PKS2_PKT0_S8_ifPKiSA_iPKfiiiSC_SC_iiiii
        .type           _ZN4vllm25paged_attention_v1_kernelIthLi32ELi16ELi128ELNS_18Fp8KVCacheDataTypeE2ELb0EEEvPT_PKS2_PKT0_S8_ifPKiSA_iPKfiiiSC_SC_iiiii,@function
        .size           _ZN4vllm25paged_attention_v1_kernelIthLi32ELi16ELi128ELNS_18Fp8KVCacheDataTypeE2ELb0EEEvPT_PKS2_PKT0_S8_ifPKiSA_iPKfiiiSC_SC_iiiii,(.L_x_25652 - _ZN4vllm25paged_attention_v1_kernelIthLi32ELi16ELi128ELNS_18Fp8KVCacheDataTypeE2ELb0EEEvPT_PKS2_PKT0_S8_ifPKiSA_iPKfiiiSC_SC_iiiii)
        .other          _ZN4vllm25paged_attention_v1_kernelIthLi32ELi16ELi128ELNS_18Fp8KVCacheDataTypeE2ELb0EEEvPT_PKS2_PKT0_S8_ifPKiSA_iPKfiiiSC_SC_iiiii,@"STO_CUDA_ENTRY STV_DEFAULT"
_ZN4vllm25paged_attention_v1_kernelIthLi32ELi16ELi128ELNS_18Fp8KVCacheDataTypeE2ELb0EEEvPT_PKS2_PKT0_S8_ifPKiSA_iPKfiiiSC_SC_iiiii:
.text._ZN4vllm25paged_attention_v1_kernelIthLi32ELi16ELi128ELNS_18Fp8KVCacheDataTypeE2ELb0EEEvPT_PKS2_PKT0_S8_ifPKiSA_iPKfiiiSC_SC_iiiii:
        /* <DEDUP_REMOVED lines=35> */
.L_x_3790:
[----:B------:R-:W-:Y:S05]  /*0230*/  BSYNC.RECONVERGENT B6 ;  /* 0x0000000000067941 */ /* 0x000fea0003800200 */
.L_x_3789:
        /* <DEDUP_REMOVED lines=10> */
.L_x_3816:
        /* <DEDUP_REMOVED lines=39> */
.L_x_3796:
        /* <DEDUP_REMOVED lines=11> */
.L_x_3795:
[----:B------:R-:W-:Y:S05]  /*0600*/  BSYNC.RECONVERGENT B1 ;  /* 0x0000000000017941 */ /* 0x000fea0003800200 */
.L_x_3794:
        /* <DEDUP_REMOVED lines=12> */
.L_x_3799:
        /* <DEDUP_REMOVED lines=100> */
.L_x_3798:
[----:B------:R-:W-:Y:S05]  /*0d10*/  BSYNC.RECONVERGENT B1 ;  /* 0x0000000000017941 */ /* 0x000fea0003800200 */
.L_x_3797:
        /* <DEDUP_REMOVED lines=55> */
.L_x_3801:
[----:B------:R-:W-:Y:S05]  /*1090*/  BSYNC.RECONVERGENT B1 ;  /* 0x0000000000017941 */ /* 0x000fea0003800200 */
.L_x_3800:
        /* <DEDUP_REMOVED lines=26> */
.L_x_3793:
[----:B------:R-:W-:Y:S05]  /*1240*/  BSYNC.RECONVERGENT B0 ;  /* 0x0000000000007941 */ /* 0x000fea0003800200 */
.L_x_3792:
        /* <DEDUP_REMOVED lines=39> */
.L_x_3806:
[----:B------:R-:W0:Y:S01]  /*14c0*/  LDS R3, [R6] ;  /* 0x0000000006037984 */ /* 0x000e220000000800 */
[----:B------:R-:W-:-:S05]  /*14d0*/  VIADD R7, R7, 0x1 ;  /* 0x0000000107077836 */ /* 0x000fca0000000000 */
[----:B------:R-:W-:Y:S01]  /*14e0*/  ISETP.NE.AND P0, PT, R7, RZ, PT ;  /* 0x000000ff0700720c */ /* 0x000fe20003f05270 */
[----:B0-----:R-:W-:-:S05]  /*14f0*/  FMUL.FTZ R3, R3, R2 ;  /* 0x0000000203037220 */ /* 0x001fca0000410000 */
[----:B------:R0:W-:Y:S02]  /*1500*/  STS [R6], R3 ;  /* 0x0000000306007388 */ /* 0x0001e40000000800 */
[----:B0-----:R-:W-:-:S05]  /*1510*/  IADD3 R6, PT, PT, R6, 0x200, RZ ;  /* 0x0000020006067810 */ /* 0x001fca0007ffe0ff */
[----:B------:R-:W-:Y:S05]  /*1520*/  @P0 BRA `(.L_x_3806) ;  /* 0xfffffffc00e40947 */ /* 0x000fea000383ffff */
.L_x_3805:
[----:B------:R-:W-:Y:S05]  /*1530*/  BSYNC.RECONVERGENT B1 ;  /* 0x0000000000017941 */ /* 0x000fea0003800200 */
.L_x_3804:
        /* <DEDUP_REMOVED lines=12> */
.L_x_3809:
        /* <DEDUP_REMOVED lines=52> */
.L_x_3808:
[----:B------:R-:W-:Y:S05]  /*1940*/  BSYNC.RECONVERGENT B1 ;  /* 0x0000000000017941 */ /* 0x000fea0003800200 */
.L_x_3807:
        /* <DEDUP_REMOVED lines=31> */
.L_x_3811:
[----:B------:R-:W-:Y:S05]  /*1b40*/  BSYNC.RECONVERGENT B1 ;  /* 0x0000000000017941 */ /* 0x000fea0003800200 */
.L_x_3810:
        /* <DEDUP_REMOVED lines=14> */
.L_x_3803:
[----:B------:R-:W-:Y:S05]  /*1c30*/  BSYNC.RECONVERGENT B0 ;  /* 0x0000000000007941 */ /* 0x000fea0003800200 */
.L_x_3802:
        /* <DEDUP_REMOVED lines=46> */
[----:B------:R-:W-:Y:S01]  /*1f20*/  F2FP.F16.F32.PACK_AB R0, R3, R0 ;  /* 0x000000000300723e */ /* 0x000fe200000000ff */
        /* <DEDUP_REMOVED lines=9> */
.L_x_3791:
[----:B------:R-:W-:Y:S02]  /*1fc0*/  IMAD.MOV.U32 R12, RZ, RZ, 0x10 ;  /* 0x00000010ff0c7424 */ /* 0x000fe400078e00ff */
[----:B------:R-:W-:Y:S01]  /*1fd0*/  HFMA2 R11, -RZ, RZ, 0, 1.847743988037109375e-06 ;  /* 0x0000001fff0b7431 */ /* 0x000fe200000001ff */
[----:B------:R-:W-:-:S07]  /*1fe0*/  MOV R15, 0xffffffff ;  /* 0xffffffff000f7802 */ /* 0x000fce0000000f00 */
[----:B------:R-:W-:Y:S05]  /*1ff0*/  WARPSYNC.COLLECTIVE R15, `(.L_x_3812) ;  /* 0x000000000f087348 */ /* 0x000fea0003c00000 */
[----:B------:R0:W1:Y:S02]  /*2000*/  SHFL.BFLY P6, R14, R13, R12, R11 ;  /* 0x0c00000c0d0e7389 */ /* 0x00006400000c000b */
[----:B01----:R-:W-:Y:S05]  /*2010*/  ENDCOLLECTIVE ;  /* 0x000000000000791b */ /* 0x003fea0003800000 */
.L_x_3812:
[----:B------:R-:W-:Y:S01]  /*2020*/  HFMA2 R12, -RZ, RZ, 0, 4.76837158203125e-07 ;  /* 0x00000008ff0c7431 */ /* 0x000fe200000001ff */
[----:B------:R-:W-:-:S04]  /*2030*/  FMNMX.FTZ R0, R14, -3.40282346638528859812e+38, !PT ;  /* 0xff7fffff0e007809 */ /* 0x000fc80007810000 */
[----:B------:R-:W-:-:S07]  /*2040*/  MOV R13, R0 ;  /* 0x00000000000d7202 */ /* 0x000fce0000000f00 */
[----:B------:R-:W-:Y:S05]  /*2050*/  WARPSYNC.COLLECTIVE R15, `(.L_x_3813) ;  /* 0x000000000f087348 */ /* 0x000fea0003c00000 */
[----:B------:R0:W1:Y:S02]  /*2060*/  SHFL.BFLY P6, R14, R13, R12, R11 ;  /* 0x0c00000c0d0e7389 */ /* 0x00006400000c000b */
[----:B01----:R-:W-:Y:S05]  /*2070*/  ENDCOLLECTIVE ;  /* 0x000000000000791b */ /* 0x003fea0003800000 */
.L_x_3813:
[----:B------:R-:W-:Y:S01]  /*2080*/  HFMA2 R12, -RZ, RZ, 0, 2.384185791015625e-07 ;  /* 0x00000004ff0c7431 */ /* 0x000fe200000001ff */
[----:B------:R-:W-:-:S04]  /*2090*/  FMNMX.FTZ R2, R0, R14, !PT ;  /* 0x0000000e00027209 */ /* 0x000fc80007810000 */
[----:B------:R-:W-:-:S07]  /*20a0*/  MOV R13, R2 ;  /* 0x00000002000d7202 */ /* 0x000fce0000000f00 */
[----:B------:R-:W-:Y:S05]  /*20b0*/  WARPSYNC.COLLECTIVE R15, `(.L_x_3814) ;  /* 0x000000000f087348 */ /* 0x000fea0003c00000 */
[----:B------:R0:W1:Y:S02]  /*20c0*/  SHFL.BFLY P6, R14, R13, R12, R11 ;  /* 0x0c00000c0d0e7389 */ /* 0x00006400000c000b */
[----:B01----:R-:W-:Y:S05]  /*20d0*/  ENDCOLLECTIVE ;  /* 0x000000000000791b */ /* 0x003fea0003800000 */
.L_x_3814:
[----:B------:R-:W-:Y:S01]  /*20e0*/  HFMA2 R12, -RZ, RZ, 0, 1.1920928955078125e-07 ;  /* 0x00000002ff0c7431 */ /* 0x000fe200000001ff */
[----:B------:R-:W-:-:S04]  /*20f0*/  FMNMX.FTZ R3, R2, R14, !PT ;  /* 0x0000000e02037209 */ /* 0x000fc80007810000 */
[----:B------:R-:W-:-:S07]  /*2100*/  MOV R13, R3 ;  /* 0x00000003000d7202 */ /* 0x000fce0000000f00 */
[----:B------:R-:W-:Y:S05]  /*2110*/  WARPSYNC.COLLECTIVE R15, `(.L_x_3815) ;  /* 0x000000000f087348 */ /* 0x000fea0003c00000 */
[----:B------:R0:W1:Y:S02]  /*2120*/  SHFL.BFLY P6, R14, R13, R12, R11 ;  /* 0x0c00000c0d0e7389 */ /* 0x00006400000c000b */
[----:B01----:R-:W-:Y:S05]  /*2130*/  ENDCOLLECTIVE ;  /* 0x000000000000791b */ /* 0x003fea0003800000 */
.L_x_3815:
[----:B------:R-:W-:Y:S05]  /*2140*/  BRA `(.L_x_3816) ;  /* 0xffffffe000647947 */ /* 0x000fea000383ffff */
.L_x_3817:
        /* <DEDUP_REMOVED lines=11> */
.L_x_25652:


//--------------------- .text._ZN4vllm25paged_attention_v1_kernelIthLi256ELi16ELi128ELNS_18Fp8KVCacheDataTypeE2ELb1EEEvPT_PKS2_PKT0_S8_ifPKiSA_iPKfiiiSC_SC_iiiii --------------------------
	.section	.text._ZN4vllm25paged_attention_v1_kernelIthLi256ELi16ELi128ELNS_18Fp8KVCacheDataTypeE2ELb1EEEvPT_PKS2_PKT0_S8_ifPKiSA_iPKfiiiSC_SC_iiiii,"ax",@progbits
	.align	128
        .global         _ZN4vllm25paged_attention_v1_kernelIthLi256ELi16ELi128ELNS_18Fp8KVCacheDataTypeE2ELb1EEEvPT_PKS2_PKT0_S8_ifPKiSA_iPKfiiiSC_SC_iiiii
        .type           _ZN4vllm25paged_attention_v1_kernelIthLi256ELi16ELi128ELNS_18Fp8KVCacheDataTypeE2ELb1EEEvPT_PKS2_PKT0_S8_ifPKiSA_iPKfiiiSC_SC_iiiii,@function
        .size           _ZN4vllm25paged_attention_v1_kernelIthLi256ELi16ELi128ELNS_18Fp8KVCacheDataTypeE2ELb1EEEvPT_PKS2_PKT0_S8_ifPKiSA_iPKfiiiSC_SC_iiiii,(.L_x_25653 - _ZN4vllm25paged_attention_v1_kernelIthLi256ELi16ELi128ELNS_18Fp8KVCacheDataTypeE2ELb1EEEvPT_PKS2_PKT0_S8_ifPKiSA_iPKfiiiSC_SC_iiiii)
        .other          _ZN4vllm25paged_attention_v1_kernelIthLi256ELi16ELi128ELNS_18Fp8KVCacheDataTypeE2ELb1EEEvPT_PKS2_PKT0_S8_ifPKiSA_iPKfiiiSC_SC_iiiii,@"STO_CUDA_ENTRY STV_DEFAULT"
_ZN4vllm25paged_attention_v1_kernelIthLi256ELi16ELi128ELNS_18Fp8KVCacheDataTypeE2ELb1EEEvPT_PKS2_PKT0_S8_ifPKiSA_iPKfiiiSC_SC_iiiii:
.text._ZN4vllm25paged_attention_v1_kernelIthLi256ELi16ELi128ELNS_18Fp8KVCacheDataTypeE2ELb1EEEvPT_PKS2_PKT0_S8_ifPKiSA_iPKfiiiSC_SC_iiiii:
        /* <DEDUP_REMOVED lines=105> */
.L_x_3818:
        /* <DEDUP_REMOVED lines=24> */
.L_x_3822:
        /* <DEDUP_REMOVED lines=41> */
.L_x_3820:
[----:B------:R-:W-:Y:S05]  /*0aa0*/  BSYNC.RECONVERGENT B6 ;  /* 0x0000000000067941 */ /* 0x000fea0003800200 */
.L_x_3819:
        /* <DEDUP_REMOVED lines=11> */
.L_x_3862:
        /* <DEDUP_REMOVED lines=39> */
.L_x_3828:
        /* <DEDUP_REMOVED lines=11> */
.L_x_3827:
[----:B------:R-:W-:Y:S05]  /*0e80*/  BSYNC.RECONVERGENT B1 ;  /* 0x0000000000017941 */ /* 0x000fea0003800200 */
.L_x_3826:
        /* <DEDUP_REMOVED lines=12> */
.L_x_3831:
        /* <DEDUP_REMOVED lines=100> */
.L_x_3830:
[----:B------:R-:W-:Y:S05]  /*1590*/  BSYNC.RECONVERGENT B1 ;  /* 0x0000000000017941 */ /* 0x000fea0003800200 */
.L_x_3829:
        /* <DEDUP_REMOVED lines=55> */
.L_x_3833:
[----:B------:R-:W-:Y:S05]  /*1910*/  BSYNC.RECONVERGENT B1 ;  /* 0x0000000000017941 */ /* 0x000fea0003800200 */
.L_x_3832:
        /* <DEDUP_REMOVED lines=26> */
.L_x_3825:
[----:B------:R-:W-:Y:S05]  /*1ac0*/  BSYNC.RECONVERGENT B0 ;  /* 0x0000000000007941 */ /* 0x000fea0003800200 */
.L_x_3824:
        /* <DEDUP_REMOVED lines=39> */
.L_x_3838:
[----:B------:R-:W0:Y:S01]  /*1d40*/  LDS R15, [R12] ;  /* 0x000000000c0f7984 */ /* 0x000e220000000800 */
[----:B------:R-:W-:-:S04]  /*1d50*/  IADD3 R13, PT, PT, R13, 0x1, RZ ;  /* 0x000000010d0d7810 */ /* 0x000fc80007ffe0ff */
[----:B------:R-:W-:Y:S01]  /*1d60*/  ISETP.NE.AND P0, PT, R13, RZ, PT ;  /* 0x000000ff0d00720c */ /* 0x000fe20003f05270 */
[----:B0-----:R-:W-:-:S05]  /*1d70*/  FMUL.FTZ R15, R15, R2 ;  /* 0x000000020f0f7220 */ /* 0x001fca0000410000 */
[----:B------:R0:W-:Y:S02]  /*1d80*/  STS [R12], R15 ;  /* 0x0000000f0c007388 */ /* 0x0001e40000000800 */
[----:B0-----:R-:W-:-:S05]  /*1d90*/  IADD3 R12, PT, PT, R12, 0x200, RZ ;  /* 0x000002000c0c7810 */ /* 0x001fca0007ffe0ff */
[----:B------:R-:W-:Y:S05]  /*1da0*/  @P0 BRA `(.L_x_3838) ;  /* 0xfffffffc00e40947 */ /* 0x000fea000383ffff */
.L_x_3837:
[----:B------:R-:W-:Y:S05]  /*1db0*/  BSYNC.RECONVERGENT B1 ;  /* 0x0000000000017941 */ /* 0x000fea0003800200 */
.L_x_3836:
        /* <DEDUP_REMOVED lines=12> */
.L_x_3841:
        /* <DEDUP_REMOVED lines=52> */
.L_x_3840:
[----:B------:R-:W-:Y:S05]  /*21c0*/  BSYNC.RECONVERGENT B1 ;  /* 0x0000000000017941 */ /* 0x000fea0003800200 */
.L_x_3839:
        /* <DEDUP_REMOVED lines=31> */
.L_x_3843:
[----:B------:R-:W-:Y:S05]  /*23c0*/  BSYNC.RECONVERGENT B1 ;  /* 0x0000000000017941 */ /* 0x000fea0003800200 */
.L_x_3842:
        /* <DEDUP_REMOVED lines=14> */
.L_x_3835:
[----:B------:R-:W-:Y:S05]  /*24b0*/  BSYNC.RECONVERGENT B0 ;  /* 0x0000000000007941 */ /* 0x000fea0003800200 */
.L_x_3834:
        /* <DEDUP_REMOVED lines=29> */
.L_x_3847:
        /* <DEDUP_REMOVED lines=34> */
.L_x_3846:
        /* <DEDUP_REMOVED lines=16> */
.L_x_3845:
[----:B------:R-:W-:Y:S05]  /*29b0*/  BSYNC.RECONVERGENT B6 ;  /* 0x0000000000067941 */ /* 0x000fea0003800200 */
.L_x_3844:
        /* <DEDUP_REMOVED lines=31> */
.L_x_3879:
        /* <DEDUP_REMOVED lines=31> */
.L_x_3850:
[----:B------:R-:W-:Y:S05]  /*2da0*/  BSYNC.RECONVERGENT B0 ;  /* 0x0000000000007941 */ /* 0x000fea0003800200 */
.L_x_3849:
        /* <DEDUP_REMOVED lines=45> */
.L_x_3852:
[----:B------:R-:W-:Y:S05]  /*3080*/  BSYNC.RECONVERGENT B0 ;  /* 0x0000000000007941 */ /* 0x000fea0003800200 */
.L_x_3851:
        /* <DEDUP_REMOVED lines=20> */
.L_x_3854:
[----:B------:R-:W-:Y:S05]  /*31d0*/  BSYNC.RECONVERGENT B0 ;  /* 0x0000000000007941 */ /* 0x000fea0003800200 */
.L_x_3853:
        /* <DEDUP_REMOVED lines=35> */
.L_x_3856:
[----:B------:R-:W-:Y:S05]  /*3410*/  BSYNC.RECONVERGENT B0 ;  /* 0x0000000000007941 */ /* 0x000fea0003800200 */
.L_x_3855:
        /* <DEDUP_REMOVED lines=18> */
[----:B------:R-:W-:Y:S02]  /*3540*/  F2FP.F16.F32.PACK_AB R9, R14, R9 ;  /* 0x000000090e09723e */ /* 0x000fe400000000ff */
        /* <DEDUP_REMOVED lines=30> */
.L_x_3821:
        /* <DEDUP_REMOVED lines=16> */
.L_x_3857:
[----:B------:R-:W-:Y:S05]  /*3830*/  EXIT ;  /* 0x000000000000794d */ /* 0x000fea0003800000 */
.L_x_3823:
[----:B------:R-:W-:Y:S02]  /*3840*/  IMAD.MOV.U32 R12, RZ, RZ, 0x10 ;  /* 0x00000010ff0c7424 */ /* 0x000fe400078e00ff */
[----:B------:R-:W-:Y:S01]  /*3850*/  HFMA2 R11, -RZ, RZ, 0, 1.847743988037109375e-06 ;  /* 0x0000001fff0b7431 */ /* 0x000fe200000001ff */
[----:B------:R-:W-:-:S07]  /*3860*/  MOV R15, 0xffffffff ;  /* 0xffffffff000f7802 */ /* 0x000fce0000000f00 */
[----:B------:R-:W-:Y:S05]  /*3870*/  WARPSYNC.COLLECTIVE R15, `(.L_x_3858) ;  /* 0x000000000f087348 */ /* 0x000fea0003c00000 */
[----:B------:R0:W1:Y:S02]  /*3880*/  SHFL.BFLY P6, R14, R13, R12, R11 ;  /* 0x0c00000c0d0e7389 */ /* 0x00006400000c000b */
[----:B01----:R-:W-:Y:S05]  /*3890*/  ENDCOLLECTIVE ;  /* 0x000000000000791b */ /* 0x003fea0003800000 */
.L_x_3858:
[----:B------:R-:W-:Y:S01]  /*38a0*/  HFMA2 R12, -RZ, RZ, 0, 4.76837158203125e-07 ;  /* 0x00000008ff0c7431 */ /* 0x000fe200000001ff */
[----:B------:R-:W-:-:S05]  /*38b0*/  FMNMX.FTZ R0, R14, -3.40282346638528859812e+38, !PT ;  /* 0xff7fffff0e007809 */ /* 0x000fca0007810000 */
[----:B------:R-:W-:-:S07]  /*38c0*/  IMAD.MOV.U32 R13, RZ, RZ, R0 ;  /* 0x000000ffff0d7224 */ /* 0x000fce00078e0000 */
[----:B------:R-:W-:Y:S05]  /*38d0*/  WARPSYNC.COLLECTIVE R15, `(.L_x_3859) ;  /* 0x000000000f087348 */ /* 0x000fea0003c00000 */
[----:B------:R0:W1:Y:S02]  /*38e0*/  SHFL.BFLY P6, R14, R13, R12, R11 ;  /* 0x0c00000c0d0e7389 */ /* 0x00006400000c000b */
[----:B01----:R-:W-:Y:S05]  /*38f0*/  ENDCOLLECTIVE ;  /* 0x000000000000791b */ /* 0x003fea0003800000 */
.L_x_3859:
[----:B------:R-:W-:Y:S01]  /*3900*/  IMAD.MOV.U32 R12, RZ, RZ, 0x4 ;  /* 0x00000004ff0c7424 */ /* 0x000fe200078e00ff */
[----:B------:R-:W-:-:S04]  /*3910*/  FMNMX.FTZ R2, R0, R14, !PT ;  /* 0x0000000e00027209 */ /* 0x000fc80007810000 */
[----:B------:R-:W-:-:S07]  /*3920*/  MOV R13, R2 ;  /* 0x00000002000d7202 */ /* 0x000fce0000000f00 */
[----:B------:R-:W-:Y:S05]  /*3930*/  WARPSYNC.COLLECTIVE R15, `(.L_x_3860) ;  /* 0x000000000f087348 */ /* 0x000fea0003c00000 */
[----:B------:R0:W1:Y:S02]  /*3940*/  SHFL.BFLY P6, R14, R13, R12, R11 ;  /* 0x0c00000c0d0e7389 */ /* 0x00006400000c000b */
[----:B01----:R-:W-:Y:S05]  /*3950*/  ENDCOLLECTIVE ;  /* 0x000000000000791b */ /* 0x003fea0003800000 */
.L_x_3860:
[----:B------:R-:W-:Y:S01]  /*3960*/  HFMA2 R12, -RZ, RZ, 0, 1.1920928955078125e-07 ;  /* 0x00000002ff0c7431 */ /* 0x000fe200000001ff */
[----:B------:R-:W-:-:S04]  /*3970*/  FMNMX.FTZ R3, R2, R14, !PT ;  /* 0x0000000e02037209 */ /* 0x000fc80007810000 */
[----:B------:R-:W-:-:S07]  /*3980*/  MOV R13, R3 ;  /* 0x00000003000d7202 */ /* 0x000fce0000000f00 */
[----:B------:R-:W-:Y:S05]  /*3990*/  WARPSYNC.COLLECTIVE R15, `(.L_x_3861) ;  /* 0x000000000f087348 */ /* 0x000fea0003c00000 */
[----:B------:R0:W1:Y:S02]  /*39a0*/  SHFL.BFLY P6, R14, R13, R12, R11 ;  /* 0x0c00000c0d0e7389 */ /* 0x00006400000c000b */
[----:B01----:R-:W-:Y:S05]  /*39b0*/  ENDCOLLECTIVE ;  /* 0x000000000000791b */ /* 0x003fea0003800000 */
.L_x_3861:
[----:B------:R-:W-:Y:S05]  /*39c0*/  BRA `(.L_x_3862) ;  /* 0xffffffd000647947 */ /* 0x000fea000383ffff */
.L_x_3848:
[----:B-1----:R-:W-:Y:S01]  /*39d0*/  IMAD.MOV.U32 R13, RZ, RZ, RZ ;  /* 0x000000ffff0d7224 */ /* 0x002fe200078e00ff */
[----:B------:R-:W-:Y:S01]  /*39e0*/  MOV R12, 0x1 ;  /* 0x00000001000c7802 */ /* 0x000fe20000000f00 */
[----:B------:R-:W-:Y:S02]  /*39f0*/  HFMA2 R11, -RZ, RZ, 0, 1.847743988037109375e-06 ;  /* 0x0000001fff0b7431 */ /* 0x000fe400000001ff */
[----:B------:R-:W-:-:S07]  /*3a00*/  IMAD.MOV.U32 R15, RZ, RZ, -0x1 ;  /* 0xffffffffff0f7424 */ /* 0x000fce00078e00ff */
[----:B0-----:R-:W-:Y:S05]  /*3a10*/  WARPSYNC.COLLECTIVE R15, `(.L_x_3863) ;  /* 0x000000000f087348 */ /* 0x001fea0003c00000 */
[----:B------:R1:W2:Y:S02]  /*3a20*/  SHFL.BFLY P6, R14, R13, R12, R11 ;  /* 0x0c00000c0d0e7389 */ /* 0x0002a400000c000b */
[----:B012---:R-:W-:Y:S05]  /*3a30*/  ENDCOLLECTIVE ;  /* 0x000000000000791b */ /* 0x007fea0003800000 */
.L_x_3863:
[----:B------:R-:W-:-:S07]  /*3a40*/  MOV R7, R14 ;  /* 0x0000000e00077202 */ /* 0x000fce0000000f00 */
[----:B------:R-:W-:Y:S05]  /*3a50*/  WARPSYNC.COLLECTIVE R15, `(.L_x_3864) ;  /* 0x000000000f087348 */ /* 0x000fea0003c00000 */
[----:B------:R0:W1:Y:S02]  /*3a60*/  SHFL.BFLY P6, R14, R13, R12, R11 ;  /* 0x0c00000c0d0e7389 */ /* 0x00006400000c000b */
[----:B01----:R-:W-:Y:S05]  /*3a70*/  ENDCOLLECTIVE ;  /* 0x000000000000791b */ /* 0x003fea0003800000 */
.L_x_3864:
[----:B------:R-:W-:Y:S01]  /*3a80*/  FADD.FTZ R7, RZ, R7 ;  /* 0x00000007ff077221 */ /* 0x000fe20000010000 */
[----:B------:R-:W-:-:S07]  /*3a90*/  MOV R8, R14 ;  /* 0x0000000e00087202 */ /* 0x000fce0000000f00 */
[----:B------:R-:W-:Y:S05]  /*3aa0*/  WARPSYNC.COLLECTIVE R15, `(.L_x_3865) ;  /* 0x000000000f087348 */ /* 0x000fea0003c00000 */
[----:B------:R0:W1:Y:S02]  /*3ab0*/  SHFL.BFLY P6, R14, R13, R12, R11 ;  /* 0x0c00000c0d0e7389 */ /* 0x00006400000c000b */
[----:B01----:R-:W-:Y:S05]  /*3ac0*/  ENDCOLLECTIVE ;  /* 0x000000000000791b */ /* 0x003fea0003800000 */
.L_x_3865:
[----:B------:R-:W-:Y:S01]  /*3ad0*/  FADD.FTZ R8, RZ, R8 ;  /* 0x00000008ff087221 */ /* 0x000fe20000010000 */
[----:B------:R-:W-:-:S07]  /*3ae0*/  IMAD.MOV.U32 R25, RZ, RZ, R14 ;  /* 0x000000ffff197224 */ /* 0x000fce00078e000e */
[----:B------:R-:W-:Y:S05]  /*3af0*/  WARPSYNC.COLLECTIVE R15, `(.L_x_3866) ;  /* 0x000000000f087348 */ /* 0x000fea0003c00000 */
[----:B------:R0:W1:Y:S02]  /*3b00*/  SHFL.BFLY P6, R14, R13, R12, R11 ;  /* 0x0c00000c0d0e7389 */ /* 0x00006400000c000b */
[----:B01----:R-:W-:Y:S05]  /*3b10*/  ENDCOLLECTIVE ;  /* 0x000000000000791b */ /* 0x003fea0003800000 */
.L_x_3866:
[----:B------:R-:W-:Y:S01]  /*3b20*/  FADD.FTZ R25, RZ, R25 ;  /* 0x00000019ff197221 */ /* 0x000fe20000010000 */
[----:B------:R-:W-:-:S07]  /*3b30*/  MOV R24, R14 ;  /* 0x0000000e00187202 */ /* 0x000fce0000000f00 */
[----:B------:R-:W-:Y:S05]  /*3b40*/  WARPSYNC.COLLECTIVE R15, `(.L_x_3867) ;  /* 0x000000000f087348 */ /* 0x000fea0003c00000 */
[----:B------:R0:W1:Y:S02]  /*3b50*/  SHFL.BFLY P6, R14, R13, R12, R11 ;  /* 0x0c00000c0d0e7389 */ /* 0x00006400000c000b */
[----:B01----:R-:W-:Y:S05]  /*3b60*/  ENDCOLLECTIVE ;  /* 0x000000000000791b */ /* 0x003fea0003800000 */
.L_x_3867:
[----:B------:R-:W-:Y:S01]  /*3b70*/  FADD.FTZ R24, RZ, R24 ;  /* 0x00000018ff187221 */ /* 0x000fe20000010000 */
[----:B------:R-:W-:-:S07]  /*3b80*/  MOV R10, R14 ;  /* 0x0000000e000a7202 */ /* 0x000fce0000000f00 */
[----:B------:R-:W-:Y:S05]  /*3b90*/  WARPSYNC.COLLECTIVE R15, `(.L_x_3868) ;  /* 0x000000000f087348 */ /* 0x000fea0003c00000 */
[----:B------:R0:W1:Y:S02]  /*3ba0*/  SHFL.BFLY P6, R14, R13, R12, R11 ;  /* 0x0c00000c0d0e7389 */ /* 0x00006400000c000b */
[----:B01----:R-:W-:Y:S05]  /*3bb0*/  ENDCOLLECTIVE ;  /* 0x000000000000791b */ /* 0x003fea0003800000 */
.L_x_3868:
[----:B------:R-:W-:Y:S01]  /*3bc0*/  FADD.FTZ R10, RZ, R10 ;  /* 0x0000000aff0a7221 */ /* 0x000fe20000010000 */
[----:B------:R-:W-:-:S07]  /*3bd0*/  IMAD.MOV.U32 R20, RZ, RZ, R14 ;  /* 0x000000ffff147224 */ /* 0x000fce00078e000e */
[----:B------:R-:W-:Y:S05]  /*3be0*/  WARPSYNC.COLLECTIVE R15, `(.L_x_3869) ;  /* 0x000000000f087348 */ /* 0x000fea0003c00000 */
[----:B------:R0:W1:Y:S02]  /*3bf0*/  SHFL.BFLY P6, R14, R13, R12, R11 ;  /* 0x0c00000c0d0e7389 */ /* 0x00006400000c000b */
[----:B01----:R-:W-:Y:S05]  /*3c00*/  ENDCOLLECTIVE ;  /* 0x000000000000791b */ /* 0x003fea0003800000 */
.L_x_3869:
[----:B------:R-:W-:Y:S01]  /*3c10*/  FADD.FTZ R20, RZ, R20 ;  /* 0x00000014ff147221 */ /* 0x000fe20000010000 */
[----:B------:R-:W-:-:S07]  /*3c20*/  MOV R21, R14 ;  /* 0x0000000e00157202 */ /* 0x000fce0000000f00 */
[----:B------:R-:W-:Y:S05]  /*3c30*/  WARPSYNC.COLLECTIVE R15, `(.L_x_3870) ;  /* 0x000000000f087348 */ /* 0x000fea0003c00000 */
[----:B------:R0:W1:Y:S02]  /*3c40*/  SHFL.BFLY P6, R14, R13, R12, R11 ;  /* 0x0c00000c0d0e7389 */ /* 0x00006400000c000b */
[----:B01----:R-:W-:Y:S05]  /*3c50*/  ENDCOLLECTIVE ;  /* 0x000000000000791b */ /* 0x003fea0003800000 */
.L_x_3870:
[----:B------:R-:W-:Y:S01]  /*3c60*/  FADD.FTZ R21, RZ, R21 ;  /* 0x00000015ff157221 */ /* 0x000fe20000010000 */
[----:B------:R-:W-:-:S07]  /*3c70*/  MOV R23, R14 ;  /* 0x0000000e00177202 */ /* 0x000fce0000000f00 */
[----:B------:R-:W-:Y:S05]  /*3c80*/  WARPSYNC.COLLECTIVE R15, `(.L_x_3871) ;  /* 0x000000000f087348 */ /* 0x000fea0003c00000 */
[----:B------:R0:W1:Y:S02]  /*3c90*/  SHFL.BFLY P6, R14, R13, R12, R11 ;  /* 0x0c00000c0d0e7389 */ /* 0x00006400000c000b */
[----:B01----:R-:W-:Y:S05]  /*3ca0*/  ENDCOLLECTIVE ;  /* 0x000000000000791b */ /* 0x003fea0003800000 */
.L_x_3871:
[----:B------:R-:W-:Y:S01]  /*3cb0*/  FADD.FTZ R23, RZ, R23 ;  /* 0x00000017ff177221 */ /* 0x000fe20000010000 */
[----:B------:R-:W-:-:S07]  /*3cc0*/  IMAD.MOV.U32 R0, RZ, RZ, R14 ;  /* 0x000000ffff007224 */ /* 0x000fce00078e000e */
[----:B------:R-:W-:Y:S05]  /*3cd0*/  WARPSYNC.COLLECTIVE R15, `(.L_x_3872) ;  /* 0x000000000f087348 */ /* 0x000fea0003c00000 */
[----:B------:R0:W1:Y:S02]  /*3ce0*/  SHFL.BFLY P6, R14, R13, R12, R11 ;  /* 0x0c00000c0d0e7389 */ /* 0x00006400000c000b */
[----:B01----:R-:W-:Y:S05]  /*3cf0*/  ENDCOLLECTIVE ;  /* 0x000000000000791b */ /* 0x003fea0003800000 */
.L_x_3872:
[----:B------:R-:W-:Y:S01]  /*3d00*/  FADD.FTZ R0, RZ, R0 ;  /* 0x00000000ff007221 */ /* 0x000fe20000010000 */
[----:B------:R-:W-:-:S07]  /*3d10*/  MOV R2, R14 ;  /* 0x0000000e00027202 */ /* 0x000fce0000000f00 */
[----:B------:R-:W-:Y:S05]  /*3d20*/  WARPSYNC.COLLECTIVE R15, `(.L_x_3873) ;  /* 0x000000000f087348 */ /* 0x000fea0003c00000 */
[----:B------:R0:W1:Y:S02]  /*3d30*/  SHFL.BFLY P6, R14, R13, R12, R11 ;  /* 0x0c00000c0d0e7389 */ /* 0x00006400000c000b */
[----:B01----:R-:W-:Y:S05]  /*3d40*/  ENDCOLLECTIVE ;  /* 0x000000000000791b */ /* 0x003fea0003800000 */
.L_x_3873:
[----:B------:R-:W-:Y:S01]  /*3d50*/  FADD.FTZ R2, RZ, R2 ;  /* 0x00000002ff027221 */ /* 0x000fe20000010000 */
[----:B------:R-:W-:-:S07]  /*3d60*/  MOV R3, R14 ;  /* 0x0000000e00037202 */ /* 0x000fce0000000f00 */
[----:B------:R-:W-:Y:S05]  /*3d70*/  WARPSYNC.COLLECTIVE R15, `(.L_x_3874) ;  /* 0x000000000f087348 */ /* 0x000fea0003c00000 */
[----:B------:R0:W1:Y:S02]  /*3d80*/  SHFL.BFLY P6, R14, R13, R12, R11 ;  /* 0x0c00000c0d0e7389 */ /* 0x00006400000c000b */
[----:B01----:R-:W-:Y:S05]  /*3d90*/  ENDCOLLECTIVE ;  /* 0x000000000000791b */ /* 0x003fea0003800000 */
.L_x_3874:
[----:B------:R-:W-:Y:S01]  /*3da0*/  FADD.FTZ R3, RZ, R3 ;  /* 0x00000003ff037221 */ /* 0x000fe20000010000 */
[----:B------:R-:W-:-:S07]  /*3db0*/  IMAD.MOV.U32 R4, RZ, RZ, R14 ;  /* 0x000000ffff047224 */ /* 0x000fce00078e000e */
[----:B------:R-:W-:Y:S05]  /*3dc0*/  WARPSYNC.COLLECTIVE R15, `(.L_x_3875) ;  /* 0x000000000f087348 */ /* 0x000fea0003c00000 */
[----:B------:R0:W1:Y:S02]  /*3dd0*/  SHFL.BFLY P6, R14, R13, R12, R11 ;  /* 0x0c00000c0d0e7389 */ /* 0x00006400000c000b */
[----:B01----:R-:W-:Y:S05]  /*3de0*/  ENDCOLLECTIVE ;  /* 0x000000000000791b */ /* 0x003fea0003800000 */
.L_x_3875:
[----:B------:R-:W-:Y:S01]  /*3df0*/  FADD.FTZ R4, RZ, R4 ;  /* 0x00000004ff047221 */ /* 0x000fe20000010000 */
[----:B------:R-:W-:-:S07]  /*3e00*/  MOV R5, R14 ;  /* 0x0000000e00057202 */ /* 0x000fce0000000f00 */
[----:B------:R-:W-:Y:S05]  /*3e10*/  WARPSYNC.COLLECTIVE R15, `(.L_x_3876) ;  /* 0x000000000f087348 */ /* 0x000fea0003c00000 */
[----:B------:R0:W1:Y:S02]  /*3e20*/  SHFL.BFLY P6, R14, R13, R12, R11 ;  /* 0x0c00000c0d0e7389 */ /* 0x00006400000c000b */
[----:B01----:R-:W-:Y:S05]  /*3e30*/  ENDCOLLECTIVE ;  /* 0x000000000000791b */ /* 0x003fea0003800000 */
.L_x_3876:
[----:B------:R-:W-:Y:S01]  /*3e40*/  FADD.FTZ R5, RZ, R5 ;  /* 0x00000005ff057221 */ /* 0x000fe20000010000 */
[----:B------:R-:W-:-:S07]  /*3e50*/  MOV R6, R14 ;  /* 0x0000000e00067202 */ /* 0x000fce0000000f00 */
[----:B------:R-:W-:Y:S05]  /*3e60*/  WARPSYNC.COLLECTIVE R15, `(.L_x_3877) ;  /* 0x000000000f087348 */ /* 0x000fea0003c00000 */
[----:B------:R0:W1:Y:S02]  /*3e70*/  SHFL.BFLY P6, R14, R13, R12, R11 ;  /* 0x0c00000c0d0e7389 */ /* 0x00006400000c000b */
[----:B01----:R-:W-:Y:S05]  /*3e80*/  ENDCOLLECTIVE ;  /* 0x000000000000791b */ /* 0x003fea0003800000 */
.L_x_3877:
[----:B------:R-:W-:Y:S01]  /*3e90*/  FADD.FTZ R6, RZ, R6 ;  /* 0x00000006ff067221 */ /* 0x000fe20000010000 */
[----:B------:R-:W-:-:S07]  /*3ea0*/  IMAD.MOV.U32 R9, RZ, RZ, R14 ;  /* 0x000000ffff097224 */ /* 0x000fce00078e000e */
[----:B------:R-:W-:Y:S05]  /*3eb0*/  WARPSYNC.COLLECTIVE R15, `(.L_x_3878) ;  /* 0x000000000f087348 */ /* 0x000fea0003c00000 */
[----:B------:R0:W1:Y:S02]  /*3ec0*/  SHFL.BFLY P6, R14, R13, R12, R11 ;  /* 0x0c00000c0d0e7389 */ /* 0x00006400000c000b */
[----:B01----:R-:W-:Y:S05]  /*3ed0*/  ENDCOLLECTIVE ;  /* 0x000000000000791b */ /* 0x003fea0003800000 */
.L_x_3878:
[----:B------:R-:W-:Y:S01]  /*3ee0*/  FADD.FTZ R9, RZ, R9 ;  /* 0x00000009ff097221 */ /* 0x000fe20000010000 */
[----:B------:R-:W-:Y:S02]  /*3ef0*/  MOV R12, R4 ;  /* 0x00000004000c7202 */ /* 0x000fe40000000f00 */
[----:B------:R-:W-:Y:S01]  /*3f00*/  MOV R11, R5 ;  /* 0x00000005000b7202 */ /* 0x000fe20000000f00 */
[----:B------:R-:W-:Y:S06]  /*3f10*/  BRA `(.L_x_3879) ;  /* 0xffffffec00247947 */ /* 0x000fec000383ffff */
.L_x_3880:
        /* <DEDUP_REMOVED lines=14> */
.L_x_25653:


//--------------------- .text._ZN4vllm25paged_attention_v1_kernelIthLi192ELi16ELi128ELNS_18Fp8KVCacheDataTypeE2ELb1EEEvPT_PKS2_PKT0_S8_ifPKiSA_iPKfiiiSC_SC_iiiii --------------------------
	.section	.text._ZN4vllm25paged_attention_v1_kernelIthLi192ELi16ELi128ELNS_18Fp8KVCacheDataTypeE2ELb1EEEvPT_PKS2_PKT0_S8_ifPKiSA_iPKfiiiSC_SC_iiiii,"ax",@progbits
	.align	128
        .global         _ZN4vllm25paged_attention_v1_kernelIthLi192ELi16ELi128ELNS_18Fp8KVCacheDataTypeE2ELb1EEEvPT_PKS2_PKT0_S8_ifPKiSA_iPKfiiiSC_SC_iiiii
        .type           _ZN4vllm25paged_attention_v1_kernelIthLi192ELi16ELi128ELNS_18Fp8KVCacheDataTypeE2ELb1EEEvPT_PKS2_PKT0_S8_ifPKiSA_iPKfiiiSC_SC_iiiii,@function
        .size           _ZN4vllm25paged_attention_v1_kernelIthLi192ELi16ELi128ELNS_18Fp8KVCacheDataTypeE2ELb1EEEvPT_PKS2_PKT0_S8_ifPKiSA_iPKfiiiSC_SC_iiiii,(.L_x_25654 - _ZN4vllm25paged_attention_v1_kernelIthLi192ELi16ELi128ELNS_18Fp8KVCacheDataTypeE2ELb1EEEvPT_PKS2_PKT0_S8_ifPKiSA_iPKfiiiSC_SC_iiiii)
        .other          _ZN4vllm25paged_attention_v1_kernelIthLi192ELi16ELi128ELNS_18Fp8KVCacheDataTypeE2ELb1EEEvPT_PKS2_PKT0_S8_ifPKiSA_iPKfiiiSC_SC_iiiii,@"STO_CUDA_ENTRY STV_DEFAULT"
_ZN4vllm25paged_attention_v1_kernelIthLi192ELi16ELi128ELNS_18Fp8KVCacheDataTypeE2ELb1EEEvPT_PKS2_PKT0_S8_ifPKiSA_iPKfiiiSC_SC_iiiii:
.text._ZN4vllm25paged_attention_v1_kernelIthLi192ELi16ELi128ELNS_18Fp8KVCacheDataTypeE2ELb1EEEvPT_PKS2_PKT0_S8_ifPKiSA_iPKfiiiSC_SC_iiiii:
        /* <DEDUP_REMOVED lines=105> */
.L_x_3881:
        /* <DEDUP_REMOVED lines=24> */
.L_x_3885:
        /* <DEDUP_REMOVED lines=41> */
.L_x_3883:
[----:B------:R-:W-:Y:S05]  /*0aa0*/  BSYNC.RECONVERGENT B6 ;  /* 0x0000000000067941 */ /* 0x000fea0003800200 */
.L_x_3882:
        /* <DEDUP_REMOVED lines=11> */
.L_x_3925:
        /* <DEDUP_REMOVED lines=39> */
.L_x_3891:
        /* <DEDUP_REMOVED lines=11> */
.L_x_3890:
[----:B------:R-:W-:Y:S05]  /*0e80*/  BSYNC.RECONVERGENT B1 ;  /* 0x0000000000017941 */ /* 0x000fea0003800200 */
.L_x_3889:
        /* <DEDUP_REMOVED lines=12> */
.L_x_3894:
        /* <DEDUP_REMOVED lines=100> */
.L_x_3893:
[----:B------:R-:W-:Y:S05]  /*1590*/  BSYNC.RECONVERGENT B1 ;  /* 0x0000000000017941 */ /* 0x000fea0003800200 */
.L_x_3892:
        /* <DEDUP_REMOVED lines=55> */
.L_x_3896:
[----:B------:R-:W-:Y:S05]  /*1910*/  BSYNC.RECONVERGENT B1 ;  /* 0x0000000000017941 */ /* 0x000fea0003800200 */
.L_x_3895:
        /* <DEDUP_REMOVED lines=26> */
.L_x_3888:
[----:B------:R-:W-:Y:S05]  /*1ac0*/  BSYNC.RECONVERGENT B0 ;  /* 0x0000000000007941 */ /* 0x000fea0003800200 */
.L_x_3887:
        /* <DEDUP_REMOVED lines=39> */
.L_x_3901:
[----:B------:R-:W0:Y:S01]  /*1d40*/  LDS R3, [R12] ;  /* 0x000000000c037984 */ /* 0x000e220000000800 */
[----:B------:R-:W-:-:S04]  /*1d50*/  IADD3 R13, PT, PT, R13, 0x1, RZ ;  /* 0x000000010d0d7810 */ /* 0x000fc80007ffe0ff */
[----:B------:R-:W-:Y:S01]  /*1d60*/  ISETP.NE.AND P0, PT, R13, RZ, PT ;  /* 0x000000ff0d00720c */ /* 0x000fe20003f05270 */
[----:B0-----:R-:W-:-:S05]  /*1d70*/  FMUL.FTZ R3, R3, R2 ;  /* 0x0000000203037220 */ /* 0x001fca0000410000 */
[----:B------:R0:W-:Y:S02]  /*1d80*/  STS [R12], R3 ;  /* 0x000000030c007388 */ /* 0x0001e40000000800 */
[----:B0-----:R-:W-:-:S05]  /*1d90*/  VIADD R12, R12, 0x200 ;  /* 0x000002000c0c7836 */ /* 0x001fca0000000000 */
[----:B------:R-:W-:Y:S05]  /*1da0*/  @P0 BRA `(.L_x_3901) ;  /* 0xfffffffc00e40947 */ /* 0x000fea000383ffff */
.L_x_3900:
[----:B------:R-:W-:Y:S05]  /*1db0*/  BSYNC.RECONVERGENT B1 ;  /* 0x0000000000017941 */ /* 0x000fea0003800200 */
.L_x_3899:
        /* <DEDUP_REMOVED lines=12> */
.L_x_3904:
        /* <DEDUP_REMOVED lines=52> */
.L_x_3903:
[----:B------:R-:W-:Y:S05]  /*21c0*/  BSYNC.RECONVERGENT B1 ;  /* 0x0000000000017941 */ /* 0x000fea0003800200 */
.L_x_3902:
        /* <DEDUP_REMOVED lines=31> */
.L_x_3906:
[----:B------:R-:W-:Y:S05]  /*23c0*/  BSYNC.RECONVERGENT B1 ;  /* 0x0000000000017941 */ /* 0x000fea0003800200 */
.L_x_3905:
        /* <DEDUP_REMOVED lines=14> */
.L_x_3898:
[----:B------:R-:W-:Y:S05]  /*24b0*/  BSYNC.RECONVERGENT B0 ;  /* 0x0000000000007941 */ /* 0x000fea0003800200 */
.L_x_3897:
        /* <DEDUP_REMOVED lines=29> */
.L_x_3910:
        /* <DEDUP_REMOVED lines=34> */
.L_x_3909:
        /* <DEDUP_REMOVED lines=16> */
.L_x_3908:
[----:B------:R-:W-:Y:S05]  /*29b0*/  BSYNC.RECONVERGENT B6 ;  /* 0x0000000000067941 */ /* 0x000fea0003800200 */
.L_x_3907:
        /* <DEDUP_REMOVED lines=23> */
.L_x_3938:
        /* <DEDUP_REMOVED lines=32> */
.L_x_3913:
[----:B------:R-:W-:Y:S05]  /*2d30*/  BSYNC.RECONVERGENT B0 ;  /* 0x0000000000007941 */ /* 0x000fea0003800200 */
.L_x_3912:
        /* <DEDUP_REMOVED lines=27> */
.L_x_3915:
[----:B------:R-:W-:Y:S05]  /*2ef0*/  BSYNC.RECONVERGENT B0 ;  /* 0x0000000000007941 */ /* 0x000fea0003800200 */
.L_x_3914:
        /* <DEDUP_REMOVED lines=15> */
.L_x_3917:
[----:B------:R-:W-:Y:S05]  /*2ff0*/  BSYNC.RECONVERGENT B0 ;  /* 0x0000000000007941 */ /* 0x000fea0003800200 */
.L_x_3916:
        /* <DEDUP_REMOVED lines=27> */
.L_x_3919:
[----:B------:R-:W-:Y:S05]  /*31b0*/  BSYNC.RECONVERGENT B0 ;  /* 0x0000000000007941 */ /* 0x000fea0003800200 */
.L_x_3918:
        /* <DEDUP_REMOVED lines=10> */
[----:B01----:R-:W-:Y:S02]  /*3260*/  F2FP.F16.F32.PACK_AB R8, R8, R9 ;  /* 0x000000090808723e */ /* 0x003fe400000000ff */
        /* <DEDUP_REMOVED lines=30> */
.L_x_3884:
        /* <DEDUP_REMOVED lines=16> */
.L_x_3920:
[----:B------:R-:W-:Y:S05]  /*3550*/  EXIT ;  /* 0x000000000000794d */ /* 0x000fea0003800000 */
.L_x_3886:
[----:B------:R-:W-:Y:S02]  /*3560*/  IMAD.MOV.U32 R12, RZ, RZ, 0x10 ;  /* 0x00000010ff0c7424 */ /* 0x000fe400078e00ff */
[----:B------:R-:W-:Y:S01]  /*3570*/  HFMA2 R11, -RZ, RZ, 0, 1.847743988037109375e-06 ;  /* 0x0000001fff0b7431 */ /* 0x000fe200000001ff */
[----:B------:R-:W-:-:S07]  /*3580*/  MOV R15, 0xffffffff ;  /* 0xffffffff000f7802 */ /* 0x000fce0000000f00 */
[----:B------:R-:W-:Y:S05]  /*3590*/  WARPSYNC.COLLECTIVE R15, `(.L_x_3921) ;  /* 0x000000000f087348 */ /* 0x000fea0003c00000 */
[----:B------:R0:W1:Y:S02]  /*35a0*/  SHFL.BFLY P6, R14, R13, R12, R11 ;  /* 0x0c00000c0d0e7389 */ /* 0x00006400000c000b */
[----:B01----:R-:W-:Y:S05]  /*35b0*/  ENDCOLLECTIVE ;  /* 0x000000000000791b */ /* 0x003fea0003800000 */
.L_x_3921:
[----:B------:R-:W-:Y:S01]  /*35c0*/  HFMA2 R12, -RZ, RZ, 0, 4.76837158203125e-07 ;  /* 0x00000008ff0c7431 */ /* 0x000fe200000001ff */
[----:B------:R-:W-:-:S05]  /*35d0*/  FMNMX.FTZ R0, R14, -3.40282346638528859812e+38, !PT ;  /* 0xff7fffff0e007809 */ /* 0x000fca0007810000 */
[----:B------:R-:W-:-:S07]  /*35e0*/  IMAD.MOV.U32 R13, RZ, RZ, R0 ;  /* 0x000000ffff0d7224 */ /* 0x000fce00078e0000 */
[----:B------:R-:W-:Y:S05]  /*35f0*/  WARPSYNC.COLLECTIVE R15, `(.L_x_3922) ;  /* 0x000000000f087348 */ /* 0x000fea0003c00000 */
[----:B------:R0:W1:Y:S02]  /*3600*/  SHFL.BFLY P6, R14, R13, R12, R11 ;  /* 0x0c00000c0d0e7389 */ /* 0x00006400000c000b */
[----:B01----:R-:W-:Y:S05]  /*3610*/  ENDCOLLECTIVE ;  /* 0x000000000000791b */ /* 0x003fea0003800000 */
.L_x_3922:
[----:B------:R-:W-:Y:S01]  /*3620*/  IMAD.MOV.U32 R12, RZ, RZ, 0x4 ;  /* 0x00000004ff0c7424 */ /* 0x000fe200078e00ff */
[----:B------:R-:W-:-:S04]  /*3630*/  FMNMX.FTZ R2, R0, R14, !PT ;  /* 0x0000000e00027209 */ /* 0x000fc80007810000 */
[----:B------:R-:W-:-:S07]  /*3640*/  MOV R13, R2 ;  /* 0x00000002000d7202 */ /* 0x000fce0000000f00 */
[----:B------:R-:W-:Y:S05]  /*3650*/  WARPSYNC.COLLECTIVE R15, `(.L_x_3923) ;  /* 0x000000000f087348 */ /* 0x000fea0003c00000 */
[----:B------:R0:W1:Y:S02]  /*3660*/  SHFL.BFLY P6, R14, R13, R12, R11 ;  /* 0x0c00000c0d0e7389 */ /* 0x00006400000c000b */
[----:B01----:R-:W-:Y:S05]  /*3670*/  ENDCOLLECTIVE ;  /* 0x000000000000791b */ /* 0x003fea0003800000 */
.L_x_3923:
[----:B------:R-:W-:Y:S01]  /*3680*/  HFMA2 R12, -RZ, RZ, 0, 1.1920928955078125e-07 ;  /* 0x00000002ff0c7431 */ /* 0x000fe200000001ff */
[----:B------:R-:W-:-:S04]  /*3690*/  FMNMX.FTZ R3, R2, R14, !PT ;  /* 0x0000000e02037209 */ /* 0x000fc80007810000 */
[----:B------:R-:W-:-:S07]  /*36a0*/  MOV R13, R3 ;  /* 0x00000003000d7202 */ /* 0x000fce0000000f00 */
[----:B------:R-:W-:Y:S05]  /*36b0*/  WARPSYNC.COLLECTIVE R15, `(.L_x_3924) ;  /* 0x000000000f087348 */ /* 0x000fea0003c00000 */
[----:B------:R0:W1:Y:S02]  /*36c0*/  SHFL.BFLY P6, R14, R13, R12, R11 ;  /* 0x0c00000c0d0e7389 */ /* 0x00006400000c000b */
[----:B01----:R-:W-:Y:S05]  /*36d0*/  ENDCOLLECTIVE ;  /* 0x000000000000791b */ /* 0x003fea0003800000 */
.L_x_3924:
[----:B------:R-:W-:Y:S05]  /*36e0*/  BRA `(.L_x_3925) ;  /* 0xffffffd4001c7947 */ /* 0x000fea000383ffff */
.L_x_3911:
[----:B-1----:R-:W-:Y:S01]  /*36f0*/  IMAD.MOV.U32 R13, RZ, RZ, RZ ;  /* 0x000000ffff0d7224 */ /* 0x002fe200078e00ff */
[----:B------:R-:W-:Y:S01]  /*3700*/  MOV R12, 0x1 ;  /* 0x00000001000c7802 */ /* 0x000fe20000000f00 */
[----:B------:R-:W-:Y:S02]  /*3710*/  HFMA2 R11, -RZ, RZ, 0, 1.847743988037109375e-06 ;  /* 0x0000001fff0b7431 */ /* 0x000fe400000001ff */
[----:B------:R-:W-:-:S07]  /*3720*/  IMAD.MOV.U32 R15, RZ, RZ, -0x1 ;  /* 0xffffffffff0f7424 */ /* 0x000fce00078e00ff */
[----:B0-----:R-:W-:Y:S05]  /*3730*/  WARPSYNC.COLLECTIVE R15, `(.L_x_3926) ;  /* 0x000000000f087348 */ /* 0x001fea0003c00000 */
[----:B------:R1:W2:Y:S02]  /*3740*/  SHFL.BFLY P6, R14, R13, R12, R11 ;  /* 0x0c00000c0d0e7389 */ /* 0x0002a400000c000b */
[----:B012---:R-:W-:Y:S05]  /*3750*/  ENDCOLLECTIVE ;  /* 0x000000000000791b */ /* 0x007fea0003800000 */
.L_x_3926:
[----:B------:R-:W-:-:S07]  /*3760*/  MOV R20, R14 ;  /* 0x0000000e00147202 */ /* 0x000fce0000000f00 */
[----:B------:R-:W-:Y:S05]  /*3770*/  WARPSYNC.COLLECTIVE R15, `(.L_x_3927) ;  /* 0x000000000f087348 */ /* 0x000fea0003c00000 */
[----:B------:R0:W1:Y:S02]  /*3780*/  SHFL.BFLY P6, R14, R13, R12, R11 ;  /* 0x0c00000c0d0e7389 */ /* 0x00006400000c000b */
[----:B01----:R-:W-:Y:S05]  /*3790*/  ENDCOLLECTIVE ;  /* 0x000000000000791b */ /* 0x003fea0003800000 */
.L_x_3927:
[----:B------:R-:W-:Y:S01]  /*37a0*/  FADD.FTZ R20, RZ, R20 ;  /* 0x00000014ff147221 */ /* 0x000fe20000010000 */
[----:B------:R-:W-:-:S07]  /*37b0*/  MOV R10, R14 ;  /* 0x0000000e000a7202 */ /* 0x000fce0000000f00 */
[----:B------:R-:W-:Y:S05]  /*37c0*/  WARPSYNC.COLLECTIVE R15, `(.L_x_3928) ;  /* 0x000000000f087348 */ /* 0x000fea0003c00000 */
[----:B------:R0:W1:Y:S02]  /*37d0*/  SHFL.BFLY P6, R14, R13, R12, R11 ;  /* 0x0c00000c0d0e7389 */ /* 0x00006400000c000b */
[----:B01----:R-:W-:Y:S05]  /*37e0*/  ENDCOLLECTIVE ;  /* 0x000000000000791b */ /* 0x003fea0003800000 */
.L_x_3928:
[----:B------:R-:W-:Y:S01]  /*37f0*/  FADD.FTZ R10, RZ, R10 ;  /* 0x0000000aff0a7221 */ /* 0x000fe20000010000 */
[----:B------:R-:W-:-:S07]  /*3800*/  IMAD.MOV.U32 R9, RZ, RZ, R14 ;  /* 0x000000ffff097224 */ /* 0x000fce00078e000e */
[----:B------:R-:W-:Y:S05]  /*3810*/  WARPSYNC.COLLECTIVE R15, `(.L_x_3929) ;  /* 0x000000000f087348 */ /* 0x000fea0003c00000 */
[----:B------:R0:W1:Y:S02]  /*3820*/  SHFL.BFLY P6, R14, R13, R12, R11 ;  /* 0x0c00000c0d0e7389 */ /* 0x00006400000c000b */
[----:B01----:R-:W-:Y:S05]  /*3830*/  ENDCOLLECTIVE ;  /* 0x000000000000791b */ /* 0x003fea0003800000 */
.L_x_3929:
[----:B------:R-:W-:Y:S01]  /*3840*/  FADD.FTZ R9, RZ, R9 ;  /* 0x00000009ff097221 */ /* 0x000fe20000010000 */
[----:B------:R-:W-:-:S07]  /*3850*/  MOV R8, R14 ;  /* 0x0000000e00087202 */ /* 0x000fce0000000f00 */
[----:B------:R-:W-:Y:S05]  /*3860*/  WARPSYNC.COLLECTIVE R15, `(.L_x_3930) ;  /* 0x000000000f087348 */ /* 0x000fea0003c00000 */
[----:B------:R0:W1:Y:S02]  /*3870*/  SHFL.BFLY P6, R14, R13, R12, R11 ;  /* 0x0c00000c0d0e7389 */ /* 0x00006400000c000b */
[----:B01----:R-:W-:Y:S05]  /*3880*/  ENDCOLLECTIVE ;  /* 0x000000000000791b */ /* 0x003fea0003800000 */
.L_x_3930:
[----:B------:R-:W-:Y:S01]  /*3890*/  FADD.FTZ R8, RZ, R8 ;  /* 0x00000008ff087221 */ /* 0x000fe20000010000 */
[----:B------:R-:W-:-:S07]  /*38a0*/  MOV R7, R14 ;  /* 0x0000000e00077202 */ /* 0x000fce0000000f00 */
[----:B------:R-:W-:Y:S05]  /*38b0*/  WARPSYNC.COLLECTIVE R15, `(.L_x_3931) ;  /* 0x000000000f087348 */ /* 0x000fea0003c00000 */
[----:B------:R0:W1:Y:S02]  /*38c0*/  SHFL.BFLY P6, R14, R13, R12, R11 ;  /* 0x0c00000c0d0e7389 */ /* 0x00006400000c000b */
[----:B01----:R-:W-:Y:S05]  /*38d0*/  ENDCOLLECTIVE ;  /* 0x000000000000791b */ /* 0x003fea0003800000 */
.L_x_3931:
[----:B------:R-:W-:Y:S01]  /*38e0*/  FADD.FTZ R7, RZ, R7 ;  /* 0x00000007ff077221 */ /* 0x000fe20000010000 */
[----:B------:R-:W-:-:S07]  /*38f0*/  IMAD.MOV.U32 R0, RZ, RZ, R14 ;  /* 0x000000ffff007224 */ /* 0x000fce00078e000e */
[----:B------:R-:W-:Y:S05]  /*3900*/  WARPSYNC.COLLECTIVE R15, `(.L_x_3932) ;  /* 0x000000000f087348 */ /* 0x000fea0003c00000 */
[----:B------:R0:W1:Y:S02]  /*3910*/  SHFL.BFLY P6, R14, R13, R12, R11 ;  /* 0x0c00000c0d0e7389 */ /* 0x00006400000c000b */
[----:B01----:R-:W-:Y:S05]  /*3920*/  ENDCOLLECTIVE ;  /* 0x000000000000791b */ /* 0x003fea0003800000 */
.L_x_3932:
[----:B------:R-:W-:Y:S01]  /*3930*/  FADD.FTZ R0, RZ, R0 ;  /* 0x00000000ff007221 */ /* 0x000fe20000010000 */
[----:B------:R-:W-:-:S07]  /*3940*/  MOV R2, R14 ;  /* 0x0000000e00027202 */ /* 0x000fce0000000f00 */
[----:B------:R-:W-:Y:S05]  /*3950*/  WARPSYNC.COLLECTIVE R15, `(.L_x_3933) ;  /* 0x000000000f087348 */ /* 0x000fea0003c00000 */
[----:B------:R0:W1:Y:S02]  /*3960*/  SHFL.BFLY P6, R14, R13, R12, R11 ;  /* 0x0c00000c0d0e7389 */ /* 0x00006400000c000b */
[----:B01----:R-:W-:Y:S05]  /*3970*/  ENDCOLLECTIVE ;  /* 0x000000000000791b */ /* 0x003fea0003800000 */
.L_x_3933:
[----:B------:R-:W-:Y:S01]  /*3980*/  FADD.FTZ R2, RZ, R2 ;  /* 0x00000002ff027221 */ /* 0x000fe20000010000 */
[----:B------:R-:W-:-:S07]  /*3990*/  MOV R3, R14 ;  /* 0x0000000e00037202 */ /* 0x000fce0000000f00 */
[----:B------:R-:W-:Y:S05]  /*39a0*/  WARPSYNC.COLLECTIVE R15, `(.L_x_3934) ;  /* 0x000000000f087348 */ /* 0x000fea0003c00000 */
[----:B------:R0:W1:Y:S02]  /*39b0*/  SHFL.BFLY P6, R14, R13, R12, R11 ;  /* 0x0c00000c0d0e7389 */ /* 0x00006400000c000b */
[----:B01----:R-:W-:Y:S05]  /*39c0*/  ENDCOLLECTIVE ;  /* 0x000000000000791b */ /* 0x003fea0003800000 */
.L_x_3934:
[----:B------:R-:W-:Y:S01]  /*39d0*/  FADD.FTZ R3, RZ, R3 ;  /* 0x00000003ff037221 */ /* 0x000fe20000010000 */
[----:B------:R-:W-:-:S07]  /*39e0*/  IMAD.MOV.U32 R4, RZ, RZ, R14 ;  /* 0x000000ffff047224 */ /* 0x000fce00078e000e */
[----:B------:R-:W-:Y:S05]  /*39f0*/  WARPSYNC.COLLECTIVE R15, `(.L_x_3935) ;  /* 0x000000000f087348 */ /* 0x000fea0003c00000 */
[----:B------:R0:W1:Y:S02]  /*3a00*/  SHFL.BFLY P6, R14, R13, R12, R11 ;  /* 0x0c00000c0d0e7389 */ /* 0x00006400000c000b */
[----:B01----:R-:W-:Y:S05]  /*3a10*/  ENDCOLLECTIVE ;  /* 0x000000000000791b */ /* 0x003fea0003800000 */
.L_x_3935:
[----:B------:R-:W-:Y:S01]  /*3a20*/  FADD.FTZ R4, RZ, R4 ;  /* 0x00000004ff047221 */ /* 0x000fe20000010000 */
[----:B------:R-:W-:-:S07]  /*3a30*/  MOV R5, R14 ;  /* 0x0000000e00057202 */ /* 0x000fce0000000f00 */
[----:B------:R-:W-:Y:S05]  /*3a40*/  WARPSYNC.COLLECTIVE R15, `(.L_x_3936) ;  /* 0x000000000f087348 */ /* 0x000fea0003c00000 */
[----:B------:R0:W1:Y:S02]  /*3a50*/  SHFL.BFLY P6, R14, R13, R12, R11 ;  /* 0x0c00000c0d0e7389 */ /* 0x00006400000c000b */
[----:B01----:R-:W-:Y:S05]  /*3a60*/  ENDCOLLECTIVE ;  /* 0x000000000000791b */ /* 0x003fea0003800000 */
.L_x_3936:
[----:B------:R-:W-:Y:S01]  /*3a70*/  FADD.FTZ R5, RZ, R5 ;  /* 0x00000005ff057221 */ /* 0x000fe20000010000 */
[----:B------:R-:W-:-:S07]  /*3a80*/  MOV R6, R14 ;  /* 0x0000000e00067202 */ /* 0x000fce0000000f00 */
[----:B------:R-:W-:Y:S05]  /*3a90*/  WARPSYNC.COLLECTIVE R15, `(.L_x_3937) ;  /* 0x000000000f087348 */ /* 0x000fea0003c00000 */
[----:B------:R0:W1:Y:S02]  /*3aa0*/  SHFL.BFLY P6, R14, R13, R12, R11 ;  /* 0x0c00000c0d0e7389 */ /* 0x00006400000c000b */
[----:B01----:R-:W-:Y:S05]  /*3ab0*/  ENDCOLLECTIVE ;  /* 0x000000000000791b */ /* 0x003fea0003800000 */
.L_x_3937:
[----:B------:R-:W-:Y:S01]  /*3ac0*/  FADD.FTZ R6, RZ, R6 ;  /* 0x00000006ff067221 */ /* 0x000fe20000010000 */
[----:B------:R-:W-:Y:S06]  /*3ad0*/  BRA `(.L_x_3938) ;  /* 0xfffffff000147947 */ /* 0x000fec000383ffff */
.L_x_3939:
        /* <DEDUP_REMOVED lines=10> */
.L_x_25654:


//--------------------- .text._ZN4vllm25paged_attention_v1_kernelIthLi128ELi16ELi128ELNS_18Fp8KVCacheDataTypeE2ELb1EEEvPT_PKS2_PKT0_S8_ifPKiSA_iPKfiiiSC_SC_iiiii --------------------------
	.section	.text._ZN4vllm25paged_attention_v1_kernelIthLi128ELi16ELi128ELNS_18Fp8KVCacheDataTypeE2ELb1EEEvPT_PKS2_PKT0_S8_ifPKiSA_iPKfiiiSC_SC_iiiii,"ax",@progbits
	.align	128
        .global         _ZN4vllm25paged_attention_v1_kernelIthLi128ELi16ELi128ELNS_18Fp8KVCacheDataTypeE2ELb1EEEvPT_PKS2_PKT0_S8_ifPKiSA_iPKfiiiSC_SC_iiiii
        .type           _ZN4vllm25paged_attention_v1_kernelIthLi128ELi16ELi128ELNS_18Fp8KVCacheDataTypeE2ELb1EEEvPT_PKS2_PKT0_S8_ifPKiSA_iPKfiiiSC_SC_iiiii,@function
        .size           _ZN4vllm25paged_attention_v1_kernelIthLi128ELi16ELi128ELNS_18Fp8KVCacheDataTypeE2ELb1EEEvPT_PKS2_PKT0_S8_ifPKiSA_iPKfiiiSC_SC_iiiii,(.L_x_25655 - _ZN4vllm25paged_attention_v1_kernelIthLi128ELi16ELi128ELNS_18Fp8KVCacheDataTypeE2ELb1EEEvPT_PKS2_PKT0_S8_ifPKiSA_iPKfiiiSC_SC_iiiii)
        .other          _ZN4vllm25paged_attention_v1_kernelIthLi128ELi16ELi128ELNS_18Fp8KVCacheDataTypeE2ELb1EEEvPT_PKS2_PKT0_S8_ifPKiSA_iPKfiiiSC_SC_iiiii,@"STO_CUDA_ENTRY STV_DEFAULT"
_ZN4vllm25paged_attention_v1_kernelIthLi128ELi16ELi128ELNS_18Fp8KVCacheDataTypeE2ELb1EEEvPT_PKS2_PKT0_S8_ifPKiSA_iPKfiiiSC_SC_iiiii:
.text._ZN4vllm25paged_attention_v1_kernelIthLi128ELi16ELi128ELNS_18Fp8KVCacheDataTypeE2ELb1EEEvPT_PKS2_PKT0_S8_ifPKiSA_iPKfiiiSC_SC_iiiii:
        /* <DEDUP_REMOVED lines=105> */
.L_x_3940:
        /* <DEDUP_REMOVED lines=24> */
.L_x_3944:
        /* <DEDUP_REMOVED lines=41> */
.L_x_3942:
[----:B------:R-:W-:Y:S05]  /*0aa0*/  BSYNC.RECONVERGENT B6 ;  /* 0x0000000000067941 */ /* 0x000fea0003800200 */
.L_x_3941:
        /* <DEDUP_REMOVED lines=11> */
.L_x_3984:
        /* <DEDUP_REMOVED lines=39> */
.L_x_3950:
        /* <DEDUP_REMOVED lines=11> */
.L_x_3949:
[----:B------:R-:W-:Y:S05]  /*0e80*/  BSYNC.RECONVERGENT B1 ;  /* 0x0000000000017941 */ /* 0x000fea0003800200 */
.L_x_3948:
        /* <DEDUP_REMOVED lines=12> */
.L_x_3953:
        /* <DEDUP_REMOVED lines=100> */
.L_x_3952:
[----:B------:R-:W-:Y:S05]  /*1590*/  BSYNC.RECONVERGENT B1 ;  /* 0x0000000000017941 */ /* 0x000fea0003800200 */
.L_x_3951:
        /* <DEDUP_REMOVED lines=55> */
.L_x_3955:
[----:B------:R-:W-:Y:S05]  /*1910*/  BSYNC.RECONVERGENT B1 ;  /* 0x0000000000017941 */ /* 0x000fea0003800200 */
.L_x_3954:
        /* <DEDUP_REMOVED lines=26> */
.L_x_3947:
[----:B------:R-:W-:Y:S05]  /*1ac0*/  BSYNC.RECONVERGENT B0 ;  /* 0x0000000000007941 */ /* 0x000fea0003800200 */
.L_x_3946:
        /* <DEDUP_REMOVED lines=39> */
.L_x_3960:
[----:B------:R-:W0:Y:S01]  /*1d40*/  LDS R3, [R12] ;  /* 0x000000000c037984 */ /* 0x000e220000000800 */
[----:B------:R-:W-:-:S05]  /*1d50*/  VIADD R13, R13, 0x1 ;  /* 0x000000010d0d7836 */ /* 0x000fca0000000000 */
[----:B------:R-:W-:Y:S01]  /*1d60*/  ISETP.NE.AND P0, PT, R13, RZ, PT ;  /* 0x000000ff0d00720c */ /* 0x000fe20003f05270 */
[----:B0-----:R-:W-:-:S05]  /*1d70*/  FMUL.FTZ R3, R3, R2 ;  /* 0x0000000203037220 */ /* 0x001fca0000410000 */
[----:B------:R0:W-:Y:S02]  /*1d80*/  STS [R12], R3 ;  /* 0x000000030c007388 */ /* 0x0001e40000000800 */
[----:B0-----:R-:W-:-:S05]  /*1d90*/  IADD3 R12, PT, PT, R12, 0x200, RZ ;  /* 0x000002000c0c7810 */ /* 0x001fca0007ffe0ff */
[----:B------:R-:W-:Y:S05]  /*1da0*/  @P0 BRA `(.L_x_3960) ;  /* 0xfffffffc00e40947 */ /* 0x000fea000383ffff */
.L_x_3959:
[----:B------:R-:W-:Y:S05]  /*1db0*/  BSYNC.RECONVERGENT B1 ;  /* 0x0000000000017941 */ /* 0x000fea0003800200 */
.L_x_3958:
        /* <DEDUP_REMOVED lines=12> */
.L_x_3963:
        /* <DEDUP_REMOVED lines=52> */
.L_x_3962:
[----:B------:R-:W-:Y:S05]  /*21c0*/  BSYNC.RECONVERGENT B1 ;  /* 0x0000000000017941 */ /* 0x000fea0003800200 */
.L_x_3961:
        /* <DEDUP_REMOVED lines=31> */
.L_x_3965:
[----:B------:R-:W-:Y:S05]  /*23c0*/  BSYNC.RECONVERGENT B1 ;  /* 0x0000000000017941 */ /* 0x000fea0003800200 */
.L_x_3964:
        /* <DEDUP_REMOVED lines=14> */
.L_x_3957:
[----:B------:R-:W-:Y:S05]  /*24b0*/  BSYNC.RECONVERGENT B0 ;  /* 0x0000000000007941 */ /* 0x000fea0003800200 */
.L_x_3956:
        /* <DEDUP_REMOVED lines=29> */
.L_x_3969:
        /* <DEDUP_REMOVED lines=34> */
.L_x_3968:
        /* <DEDUP_REMOVED lines=16> */
.L_x_3967:
[----:B------:R-:W-:Y:S05]  /*29b0*/  BSYNC.RECONVERGENT B6 ;  /* 0x0000000000067941 */ /* 0x000fea0003800200 */
.L_x_3966:
        /* <DEDUP_REMOVED lines=16> */
.L_x_3993:
        /* <DEDUP_REMOVED lines=23> */
.L_x_3972:
[----:B------:R-:W-:Y:S05]  /*2c30*/  BSYNC.RECONVERGENT B0 ;  /* 0x0000000000007941 */ /* 0x000fea0003800200 */
.L_x_3971:
        /* <DEDUP_REMOVED lines=29> */
.L_x_3974:
[----:B------:R-:W-:Y:S05]  /*2e10*/  BSYNC.RECONVERGENT B0 ;  /* 0x0000000000007941 */ /* 0x000fea0003800200 */
.L_x_3973:
        /* <DEDUP_REMOVED lines=12> */
.L_x_3976:
[----:B------:R-:W-:Y:S05]  /*2ee0*/  BSYNC.RECONVERGENT B0 ;  /* 0x0000000000007941 */ /* 0x000fea0003800200 */
.L_x_3975:
        /* <DEDUP_REMOVED lines=19> */
.L_x_3978:
[----:B------:R-:W-:Y:S05]  /*3020*/  BSYNC.RECONVERGENT B0 ;  /* 0x0000000000007941 */ /* 0x000fea0003800200 */
.L_x_3977:
        /* <DEDUP_REMOVED lines=10> */
[----:B------:R-:W-:Y:S02]  /*30d0*/  F2FP.F16.F32.PACK_AB R2, R3, R2 ;  /* 0x000000020302723e */ /* 0x000fe400000000ff */
[----:B------:R-:W-:Y:S02]  /*30e0*/  F2FP.F16.F32.PACK_AB R4, R5, R4 ;  /* 0x000000040504723e */ /* 0x000fe400000000ff */
[----:B------:R-:W-:Y:S02]  /*30f0*/  F2FP.F16.F32.PACK_AB R6, R7, R6 ;  /* 0x000000060706723e */ /* 0x000fe400000000ff */
[----:B------:R-:W-:-:S02]  /*3100*/  F2FP.F16.F32.PACK_AB R0, R11, R0 ;  /* 0x000000000b00723e */ /* 0x000fc400000000ff */
        /* <DEDUP_REMOVED lines=19> */
.L_x_3943:
        /* <DEDUP_REMOVED lines=16> */
.L_x_3979:
[----:B------:R-:W-:Y:S05]  /*3340*/  EXIT ;  /* 0x000000000000794d */ /* 0x000fea0003800000 */
.L_x_3945:
[----:B------:R-:W-:Y:S01]  /*3350*/  HFMA2 R12, -RZ, RZ, 0, 9.5367431640625e-07 ;  /* 0x00000010ff0c7431 */ /* 0x000fe200000001ff */
[----:B------:R-:W-:Y:S01]  /*3360*/  MOV R11, 0x1f ;  /* 0x0000001f000b7802 */ /* 0x000fe20000000f00 */
[----:B------:R-:W-:-:S07]  /*3370*/  IMAD.MOV.U32 R15, RZ, RZ, -0x1 ;  /* 0xffffffffff0f7424 */ /* 0x000fce00078e00ff */
[----:B------:R-:W-:Y:S05]  /*3380*/  WARPSYNC.COLLECTIVE R15, `(.L_x_3980) ;  /* 0x000000000f087348 */ /* 0x000fea0003c00000 */
[----:B------:R0:W1:Y:S02]  /*3390*/  SHFL.BFLY P6, R14, R13, R12, R11 ;  /* 0x0c00000c0d0e7389 */ /* 0x00006400000c000b */
[----:B01----:R-:W-:Y:S05]  /*33a0*/  ENDCOLLECTIVE ;  /* 0x000000000000791b */ /* 0x003fea0003800000 */
.L_x_3980:
[----:B------:R-:W-:Y:S01]  /*33b0*/  HFMA2 R12, -RZ, RZ, 0, 4.76837158203125e-07 ;  /* 0x00000008ff0c7431 */ /* 0x000fe200000001ff */
[----:B------:R-:W-:-:S04]  /*33c0*/  FMNMX.FTZ R0, R14, -3.40282346638528859812e+38, !PT ;  /* 0xff7fffff0e007809 */ /* 0x000fc80007810000 */
[----:B------:R-:W-:-:S07]  /*33d0*/  MOV R13, R0 ;  /* 0x00000000000d7202 */ /* 0x000fce0000000f00 */
[----:B------:R-:W-:Y:S05]  /*33e0*/  WARPSYNC.COLLECTIVE R15, `(.L_x_3981) ;  /* 0x000000000f087348 */ /* 0x000fea0003c00000 */
[----:B------:R0:W1:Y:S02]  /*33f0*/  SHFL.BFLY P6, R14, R13, R12, R11 ;  /* 0x0c00000c0d0e7389 */ /* 0x00006400000c000b */
[----:B01----:R-:W-:Y:S05]  /*3400*/  ENDCOLLECTIVE ;  /* 0x000000000000791b */ /* 0x003fea0003800000 */
.L_x_3981:
[----:B------:R-:W-:Y:S02]  /*3410*/  MOV R12, 0x4 ;  /* 0x00000004000c7802 */ /* 0x000fe40000000f00 */
[----:B------:R-:W-:-:S05]  /*3420*/  FMNMX.FTZ R2, R0, R14, !PT ;  /* 0x0000000e00027209 */ /* 0x000fca0007810000 */
[----:B------:R-:W-:-:S07]  /*3430*/  IMAD.MOV.U32 R13, RZ, RZ, R2 ;  /* 0x000000ffff0d7224 */ /* 0x000fce00078e0002 */
[----:B------:R-:W-:Y:S05]  /*3440*/  WARPSYNC.COLLECTIVE R15, `(.L_x_3982) ;  /* 0x000000000f087348 */ /* 0x000fea0003c00000 */
[----:B------:R0:W1:Y:S02]  /*3450*/  SHFL.BFLY P6, R14, R13, R12, R11 ;  /* 0x0c00000c0d0e7389 */ /* 0x00006400000c000b */
[----:B01----:R-:W-:Y:S05]  /*3460*/  ENDCOLLECTIVE ;  /* 0x000000000000791b */ /* 0x003fea0003800000 */
.L_x_3982:
[----:B------:R-:W-:Y:S01]  /*3470*/  IMAD.MOV.U32 R12, RZ, RZ, 0x2 ;  /* 0x00000002ff0c7424 */ /* 0x000fe200078e00ff */
[----:B------:R-:W-:-:S04]  /*3480*/  FMNMX.FTZ R3, R2, R14, !PT ;  /* 0x0000000e02037209 */ /* 0x000fc80007810000 */
[----:B------:R-:W-:-:S07]  /*3490*/  MOV R13, R3 ;  /* 0x00000003000d7202 */ /* 0x000fce0000000f00 */
[----:B------:R-:W-:Y:S05]  /*34a0*/  WARPSYNC.COLLECTIVE R15, `(.L_x_3983) ;  /* 0x000000000f087348 */ /* 0x000fea0003c00000 */
[----:B------:R0:W1:Y:S02]  /*34b0*/  SHFL.BFLY P6, R14, R13, R12, R11 ;  /* 0x0c00000c0d0e7389 */ /* 0x00006400000c000b */
[----:B01----:R-:W-:Y:S05]  /*34c0*/  ENDCOLLECTIVE ;  /* 0x000000000000791b */ /* 0x003fea0003800000 */
.L_x_3983:
[----:B------:R-:W-:Y:S05]  /*34d0*/  BRA `(.L_x_3984) ;  /* 0xffffffd400a07947 */ /* 0x000fea000383ffff */
.L_x_3970:
[----:B-1----:R-:W-:Y:S01]  /*34e0*/  HFMA2 R13, -RZ, RZ, 0, 0 ;  /* 0x00000000ff0d7431 */ /* 0x002fe200000001ff */
[----:B------:R-:W-:Y:S01]  /*34f0*/  MOV R12, 0x1 ;  /* 0x00000001000c7802 */ /* 0x000fe20000000f00 */
[----:B------:R-:W-:Y:S01]  /*3500*/  IMAD.MOV.U32 R11, RZ, RZ, 0x1f ;  /* 0x0000001fff0b7424 */ /* 0x000fe200078e00ff */
[----:B------:R-:W-:-:S07]  /*3510*/  MOV R15, 0xffffffff ;  /* 0xffffffff000f7802 */ /* 0x000fce0000000f00 */
[----:B0-----:R-:W-:Y:S05]  /*3520*/  WARPSYNC.COLLECTIVE R15, `(.L_x_3985) ;  /* 0x000000000f087348 */ /* 0x001fea0003c00000 */
[----:B------:R1:W2:Y:S02]  /*3530*/  SHFL.BFLY P6, R14, R13, R12, R11 ;  /* 0x0c00000c0d0e7389 */ /* 0x0002a400000c000b */
[----:B012---:R-:W-:Y:S05]  /*3540*/  ENDCOLLECTIVE ;  /* 0x000000000000791b */ /* 0x007fea0003800000 */
.L_x_3985:
[----:B------:R-:W-:-:S07]  /*3550*/  MOV R2, R14 ;  /* 0x0000000e00027202 */ /* 0x000fce0000000f00 */
[----:B------:R-:W-:Y:S05]  /*3560*/  WARPSYNC.COLLECTIVE R15, `(.L_x_3986) ;  /* 0x000000000f087348 */ /* 0x000fea0003c00000 */
[----:B------:R0:W1:Y:S02]  /*3570*/  SHFL.BFLY P6, R14, R13, R12, R11 ;  /* 0x0c00000c0d0e7389 */ /* 0x00006400000c000b */
[----:B01----:R-:W-:Y:S05]  /*3580*/  ENDCOLLECTIVE ;  /* 0x000000000000791b */ /* 0x003fea0003800000 */
.L_x_3986:
[----:B------:R-:W-:Y:S01]  /*3590*/  FADD.FTZ R2, RZ, R2 ;  /* 0x00000002ff027221 */ /* 0x000fe20000010000 */
[----:B------:R-:W-:-:S07]  /*35a0*/  IMAD.MOV.U32 R3, RZ, RZ, R14 ;  /* 0x000000ffff037224 */ /* 0x000fce00078e000e */
[----:B------:R-:W-:Y:S05]  /*35b0*/  WARPSYNC.COLLECTIVE R15, `(.L_x_3987) ;  /* 0x000000000f087348 */ /* 0x000fea0003c00000 */
[----:B------:R0:W1:Y:S02]  /*35c0*/  SHFL.BFLY P6, R14, R13, R12, R11 ;  /* 0x0c00000c0d0e7389 */ /* 0x00006400000c000b */
[----:B01----:R-:W-:Y:S05]  /*35d0*/  ENDCOLLECTIVE ;  /* 0x000000000000791b */ /* 0x003fea0003800000 */
.L_x_3987:
[----:B------:R-:W-:Y:S01]  /*35e0*/  FADD.FTZ R3, RZ, R3 ;  /* 0x00000003ff037221 */ /* 0x000fe20000010000 */
[----:B------:R-:W-:-:S07]  /*35f0*/  MOV R4, R14 ;  /* 0x0000000e00047202 */ /* 0x000fce0000000f00 */
[----:B------:R-:W-:Y:S05]  /*3600*/  WARPSYNC.COLLECTIVE R15, `(.L_x_3988) ;  /* 0x000000000f087348 */ /* 0x000fea0003c00000 */
[----:B------:R0:W1:Y:S02]  /*3610*/  SHFL.BFLY P6, R14, R13, R12, R11 ;  /* 0x0c00000c0d0e7389 */ /* 0x00006400000c000b */
[----:B01----:R-:W-:Y:S05]  /*3620*/  ENDCOLLECTIVE ;  /* 0x000000000000791b */ /* 0x003fea0003800000 */
.L_x_3988:
[----:B------:R-:W-:Y:S01]  /*3630*/  FADD.FTZ R4, RZ, R4 ;  /* 0x00000004ff047221 */ /* 0x000fe20000010000 */
[----:B------:R-:W-:-:S07]  /*3640*/  MOV R5, R14 ;  /* 0x0000000e00057202 */ /* 0x000fce0000000f00 */
[----:B------:R-:W-:Y:S05]  /*3650*/  WARPSYNC.COLLECTIVE R15, `(.L_x_3989) ;  /* 0x000000000f087348 */ /* 0x000fea0003c00000 */
[----:B------:R0:W1:Y:S02]  /*3660*/  SHFL.BFLY P6, R14, R13, R12, R11 ;  /* 0x0c00000c0d0e7389 */ /* 0x00006400000c000b */
[----:B01----:R-:W-:Y:S05]  /*3670*/  ENDCOLLECTIVE ;  /* 0x000000000000791b */ /* 0x003fea0003800000 */
.L_x_3989:
[----:B------:R-:W-:Y:S01]  /*3680*/  FADD.FTZ R5, RZ, R5 ;  /* 0x00000005ff057221 */ /* 0x000fe20000010000 */
[----:B------:R-:W-:-:S07]  /*3690*/  IMAD.MOV.U32 R6, RZ, RZ, R14 ;  /* 0x000000ffff067224 */ /* 0x000fce00078e000e */
[----:B------:R-:W-:Y:S05]  /*36a0*/  WARPSYNC.COLLECTIVE R15, `(.L_x_3990) ;  /* 0x000000000f087348 */ /* 0x000fea0003c00000 */
[----:B------:R0:W1:Y:S02]  /*36b0*/  SHFL.BFLY P6, R14, R13, R12, R11 ;  /* 0x0c00000c0d0e7389 */ /* 0x00006400000c000b */
[----:B01----:R-:W-:Y:S05]  /*36c0*/  ENDCOLLECTIVE ;  /* 0x000000000000791b */ /* 0x003fea0003800000 */
.L_x_3990:
[----:B------:R-:W-:Y:S01]  /*36d0*/  FADD.FTZ R6, RZ, R6 ;  /* 0x00000006ff067221 */ /* 0x000fe20000010000 */
[----:B------:R-:W-:-:S07]  /*36e0*/  MOV R7, R14 ;  /* 0x0000000e00077202 */ /* 0x000fce0000000f00 */
[----:B------:R-:W-:Y:S05]  /*36f0*/  WARPSYNC.COLLECTIVE R15, `(.L_x_3991) ;  /* 0x000000000f087348 */ /* 0x000fea0003c00000 */
[----:B------:R0:W1:Y:S02]  /*3700*/  SHFL.BFLY P6, R14, R13, R12, R11 ;  /* 0x0c00000c0d0e7389 */ /* 0x00006400000c000b */
[----:B01----:R-:W-:Y:S05]  /*3710*/  ENDCOLLECTIVE ;  /* 0x000000000000791b */ /* 0x003fea0003800000 */
.L_x_3991:
[----:B------:R-:W-:Y:S01]  /*3720*/  FADD.FTZ R7, RZ, R7 ;  /* 0x00000007ff077221 */ /* 0x000fe20000010000 */
[----:B------:R-:W-:-:S07]  /*3730*/  MOV R0, R14 ;  /* 0x0000000e00007202 */ /* 0x000fce0000000f00 */
[----:B------:R-:W-:Y:S05]  /*3740*/  WARPSYNC.COLLECTIVE R15, `(.L_x_3992) ;  /* 0x000000000f087348 */ /* 0x000fea0003c00000 */
[----:B------:R0:W1:Y:S02]  /*3750*/  SHFL.BFLY P6, R14, R13, R12, R11 ;  /* 0x0c00000c0d0e7389 */ /* 0x00006400000c000b */
[----:B01----:R-:W-:Y:S05]  /*3760*/  ENDCOLLECTIVE ;  /* 0x000000000000791b */ /* 0x003fea0003800000 */
.L_x_3992:
[----:B------:R-:W-:Y:S01]  /*3770*/  FADD.FTZ R0, RZ, R0 ;  /* 0x00000000ff007221 */ /* 0x000fe20000010000 */
[----:B------:R-:W-:Y:S06]  /*3780*/  BRA `(.L_x_3993) ;  /* 0xfffffff000cc7947 */ /* 0x000fec000383ffff */
.L_x_3994:
        /* <DEDUP_REMOVED lines=15> */
.L_x_25655:


//--------------------- .text._ZN4vllm25paged_attention_v1_kernelIthLi120ELi16ELi128ELNS_18Fp8KVCacheDataTypeE2ELb1EEEvPT_PKS2_PKT0_S8_ifPKiSA_iPKfiiiSC_SC_iiiii --------------------------
	.section	.text._ZN4vllm25paged_attention_v1_kernelIthLi120ELi16ELi128ELNS_18Fp8KVCacheDataTypeE2ELb1EEEvPT_PKS2_PKT0_S8_ifPKiSA_iPKfiiiSC_SC_iiiii,"ax",@progbits
	.align	128
        .global         _ZN4vllm25paged_attention_v1_kernelIthLi120ELi16ELi128ELNS_18Fp8KVCacheDataTypeE2ELb1EEEvPT_PKS2_PKT0_S8_ifPKiSA_iPKfiiiSC_SC_iiiii
        .type           _ZN4vllm25paged_attention_v1_kernelIthLi120ELi16ELi128ELNS_18Fp8KVCacheDataTypeE2ELb1EEEvPT_PKS2_PKT0_S8_ifPKiSA_iPKfiiiSC_SC_iiiii,@function
        .size           _ZN4vllm25paged_attention_v1_kernelIthLi120ELi16ELi128ELNS_18Fp8KVCacheDataTypeE2ELb1EEEvPT_PKS2_PKT0_S8_ifPKiSA_iPKfiiiSC_SC_iiiii,(.L_x_25656 - _ZN4vllm25paged_attention_v1_kernelIthLi120ELi16ELi128ELNS_18Fp8KVCacheDataTypeE2ELb1EEEvPT_PKS2_PKT0_S8_ifPKiSA_iPKfiiiSC_SC_iiiii)
        .other          _ZN4vllm25paged_attention_v1_kernelIthLi120ELi16ELi128ELNS_18Fp8KVCacheDataTypeE2ELb1EEEvPT_PKS2_PKT0_S8_ifPKiSA_iPKfiiiSC_SC_iiiii,@"STO_CUDA_ENTRY STV_DEFAULT"
_ZN4vllm25paged_attention_v1_kernelIthLi120ELi16ELi128ELNS_18Fp8KVCacheDataTypeE2ELb1EEEvPT_PKS2_PKT0_S8_ifPKiSA_iPKfiiiSC_SC_iiiii:
.text._ZN4vllm25paged_attention_v1_kernelIthLi120ELi16ELi128ELNS_18Fp8KVCacheDataTypeE2ELb1EEEvPT_PKS2_PKT0_S8_ifPKiSA_iPKfiiiSC_SC_iiiii:
        /* <DEDUP_REMOVED lines=105> */
.L_x_3995:
        /* <DEDUP_REMOVED lines=24> */
.L_x_3999:
        /* <DEDUP_REMOVED lines=41> */
.L_x_3997:
[----:B------:R-:W-:Y:S05]  /*0aa0*/  BSYNC.RECONVERGENT B6 ;  /* 0x0000000000067941 */ /* 0x000fea0003800200 */
.L_x_3996:
        /* <DEDUP_REMOVED lines=11> */
.L_x_4045:
        /* <DEDUP_REMOVED lines=39> */
.L_x_4005:
        /* <DEDUP_REMOVED lines=11> */
.L_x_4004:
[----:B------:R-:W-:Y:S05]  /*0e80*/  BSYNC.RECONVERGENT B1 ;  /* 0x0000000000017941 */ /* 0x000fea0003800200 */
.L_x_4003:
        /* <DEDUP_REMOVED lines=12> */
.L_x_4008:
        /* <DEDUP_REMOVED lines=100> */
.L_x_4007:
[----:B------:R-:W-:Y:S05]  /*1590*/  BSYNC.RECONVERGENT B1 ;  /* 0x0000000000017941 */ /* 0x000fea0003800200 */
.L_x_4006:
        /* <DEDUP_REMOVED lines=55> */
.L_x_4010:
[----:B------:R-:W-:Y:S05]  /*1910*/  BSYNC.RECONVERGENT B1 ;  /* 0x0000000000017941 */ /* 0x000fea0003800200 */
.L_x_4009:
        /* <DEDUP_REMOVED lines=26> */
.L_x_4002:
[----:B------:R-:W-:Y:S05]  /*1ac0*/  BSYNC.RECONVERGENT B0 ;  /* 0x0000000000007941 */ /* 0x000fea0003800200 */
.L_x_4001:
        /* <DEDUP_REMOVED lines=39> */
.L_x_4015:
[----:B------:R-:W0:Y:S01]  /*1d40*/  LDS R3, [R12] ;  /* 0x000000000c037984 */ /* 0x000e220000000800 */
[----:B------:R-:W-:-:S04]  /*1d50*/  IADD3 R13, PT, PT, R13, 0x1, RZ ;  /* 0x000000010d0d7810 */ /* 0x000fc80007ffe0ff */
[----:B------:R-:W-:Y:S01]  /*1d60*/  ISETP.NE.AND P0, PT, R13, RZ, PT ;  /* 0x000000ff0d00720c */ /* 0x000fe20003f05270 */
[----:B0-----:R-:W-:-:S05]  /*1d70*/  FMUL.FTZ R3, R3, R2 ;  /* 0x0000000203037220 */ /* 0x001fca0000410000 */
[----:B------:R0:W-:Y:S02]  /*1d80*/  STS [R12], R3 ;  /* 0x000000030c007388 */ /* 0x0001e40000000800 */
[----:B0-----:R-:W-:-:S05]  /*1d90*/  VIADD R12, R12, 0x200 ;  /* 0x000002000c0c7836 */ /* 0x001fca0000000000 */
[----:B------:R-:W-:Y:S05]  /*1da0*/  @P0 BRA `(.L_x_4015) ;  /* 0xfffffffc00e40947 */ /* 0x000fea000383ffff */
.L_x_4014:
[----:B------:R-:W-:Y:S05]  /*1db0*/  BSYNC.RECONVERGENT B1 ;  /* 0x0000000000017941 */ /* 0x000fea0003800200 */
.L_x_4013:
        /* <DEDUP_REMOVED lines=12> */
.L_x_4018:
        /* <DEDUP_REMOVED lines=52> */
.L_x_4017:
[----:B------:R-:W-:Y:S05]  /*21c0*/  BSYNC.RECONVERGENT B1 ;  /* 0x0000000000017941 */ /* 0x000fea0003800200 */
.L_x_4016:
        /* <DEDUP_REMOVED lines=31> */
.L_x_4020:
[----:B------:R-:W-:Y:S05]  /*23c0*/  BSYNC.RECONVERGENT B1 ;  /* 0x0000000000017941 */ /* 0x000fea0003800200 */
.L_x_4019:
        /* <DEDUP_REMOVED lines=14> */
.L_x_4012:
[----:B------:R-:W-:Y:S05]  /*24b0*/  BSYNC.RECONVERGENT B0 ;  /* 0x0000000000007941 */ /* 0x000fea0003800200 */
.L_x_4011:
        /* <DEDUP_REMOVED lines=29> */
.L_x_4024:
        /* <DEDUP_REMOVED lines=34> */
.L_x_4023:
        /* <DEDUP_REMOVED lines=16> */
.L_x_4022:
[----:B------:R-:W-:Y:S05]  /*29b0*/  BSYNC.RECONVERGENT B6 ;  /* 0x0000000000067941 */ /* 0x000fea0003800200 */
.L_x_4021:
        /* <DEDUP_REMOVED lines=16> */
.L_x_4054:
        /* <DEDUP_REMOVED lines=25> */
.L_x_4027:
[----:B------:R-:W-:Y:S05]  /*2c50*/  BSYNC.RECONVERGENT B0 ;  /* 0x0000000000007941 */ /* 0x000fea0003800200 */
.L_x_4026:
        /* <DEDUP_REMOVED lines=30> */
.L_x_4031:
[----:B------:R-:W-:Y:S05]  /*2e40*/  BSYNC.RECONVERGENT B1 ;  /* 0x0000000000017941 */ /* 0x000fea0003800200 */
.L_x_4030:
[----:B0-2---:R-:W-:-:S07]  /*2e50*/  @!P0 FADD.FTZ R14, R14, R25 ;  /* 0x000000190e0e8221 */ /* 0x005fce0000010000 */
.L_x_4029:
[----:B------:R-:W-:Y:S05]  /*2e60*/  BSYNC.RECONVERGENT B0 ;  /* 0x0000000000007941 */ /* 0x000fea0003800200 */
.L_x_4028:
        /* <DEDUP_REMOVED lines=22> */
.L_x_4033:
[----:B------:R-:W-:Y:S05]  /*2fd0*/  BSYNC.RECONVERGENT B0 ;  /* 0x0000000000007941 */ /* 0x000fea0003800200 */
.L_x_4032:
        /* <DEDUP_REMOVED lines=30> */
.L_x_4037:
[----:B------:R-:W-:Y:S05]  /*31c0*/  BSYNC.RECONVERGENT B1 ;  /* 0x0000000000017941 */ /* 0x000fea0003800200 */
.L_x_4036:
[----:B0-2-4-:R-:W-:-:S07]  /*31d0*/  @!P0 FADD.FTZ R14, R14, R21 ;  /* 0x000000150e0e8221 */ /* 0x015fce0000010000 */
.L_x_4035:
[----:B------:R-:W-:Y:S05]  /*31e0*/  BSYNC.RECONVERGENT B0 ;  /* 0x0000000000007941 */ /* 0x000fea0003800200 */
.L_x_4034:
        /* <DEDUP_REMOVED lines=18> */
[----:B--2---:R-:W-:Y:S02]  /*3310*/  F2FP.F16.F32.PACK_AB R2, R3, R2 ;  /* 0x000000020302723e */ /* 0x004fe400000000ff */
        /* <DEDUP_REMOVED lines=13> */
.L_x_4039:
[----:B------:R-:W-:Y:S05]  /*33f0*/  BSYNC.RECONVERGENT B0 ;  /* 0x0000000000007941 */ /* 0x000fea0003800200 */
.L_x_4038:
[----:B------:R-:W-:Y:S05]  /*3400*/  @P0 EXIT ;  /* 0x000000000000094d */ /* 0x000fea0003800000 */
[----:B--2---:R-:W-:-:S05]  /*3410*/  F2FP.F16.F32.PACK_AB R14, RZ, R14 ;  /* 0x0000000eff0e723e */ /* 0x004fca00000000ff */
[----:B------:R-:W-:Y:S01]  /*3420*/  STG.E.U16 desc[UR36][R8.64+0xe0], R14 ;  /* 0x0000e00e08007986 */ /* 0x000fe2000c101524 */
[----:B------:R-:W-:Y:S05]  /*3430*/  EXIT ;  /* 0x000000000000794d */ /* 0x000fea0003800000 */
.L_x_3998:
        /* <DEDUP_REMOVED lines=16> */
.L_x_4040:
[----:B------:R-:W-:Y:S05]  /*3540*/  EXIT ;  /* 0x000000000000794d */ /* 0x000fea0003800000 */
.L_x_4000:
[----:B------:R-:W-:Y:S01]  /*3550*/  HFMA2 R12, -RZ, RZ, 0, 9.5367431640625e-07 ;  /* 0x00000010ff0c7431 */ /* 0x000fe200000001ff */
[----:B------:R-:W-:Y:S01]  /*3560*/  MOV R11, 0x1f ;  /* 0x0000001f000b7802 */ /* 0x000fe20000000f00 */
[----:B------:R-:W-:-:S07]  /*3570*/  IMAD.MOV.U32 R15, RZ, RZ, -0x1 ;  /* 0xffffffffff0f7424 */ /* 0x000fce00078e00ff */
[----:B------:R-:W-:Y:S05]  /*3580*/  WARPSYNC.COLLECTIVE R15, `(.L_x_4041) ;  /* 0x000000000f087348 */ /* 0x000fea0003c00000 */
[----:B------:R0:W1:Y:S02]  /*3590*/  SHFL.BFLY P6, R14, R13, R12, R11 ;  /* 0x0c00000c0d0e7389 */ /* 0x00006400000c000b */
[----:B01----:R-:W-:Y:S05]  /*35a0*/  ENDCOLLECTIVE ;  /* 0x000000000000791b */ /* 0x003fea0003800000 */
.L_x_4041:
[----:B------:R-:W-:Y:S01]  /*35b0*/  HFMA2 R12, -RZ, RZ, 0, 4.76837158203125e-07 ;  /* 0x00000008ff0c7431 */ /* 0x000fe200000001ff */
[----:B------:R-:W-:-:S04]  /*35c0*/  FMNMX.FTZ R0, R14, -3.40282346638528859812e+38, !PT ;  /* 0xff7fffff0e007809 */ /* 0x000fc80007810000 */
[----:B------:R-:W-:-:S07]  /*35d0*/  MOV R13, R0 ;  /* 0x00000000000d7202 */ /* 0x000fce0000000f00 */
[----:B------:R-:W-:Y:S05]  /*35e0*/  WARPSYNC.COLLECTIVE R15, `(.L_x_4042) ;  /* 0x000000000f087348 */ /* 0x000fea0003c00000 */
[----:B------:R0:W1:Y:S02]  /*35f0*/  SHFL.BFLY P6, R14, R13, R12, R11 ;  /* 0x0c00000c0d0e7389 */ /* 0x00006400000c000b */
[----:B01----:R-:W-:Y:S05]  /*3600*/  ENDCOLLECTIVE ;  /* 0x000000000000791b */ /* 0x003fea0003800000 */
.L_x_4042:
[----:B------:R-:W-:Y:S02]  /*3610*/  MOV R12, 0x4 ;  /* 0x00000004000c7802 */ /* 0x000fe40000000f00 */
[----:B------:R-:W-:-:S05]  /*3620*/  FMNMX.FTZ R2, R0, R14, !PT ;  /* 0x0000000e00027209 */ /* 0x000fca0007810000 */
[----:B------:R-:W-:-:S07]  /*3630*/  IMAD.MOV.U32 R13, RZ, RZ, R2 ;  /* 0x000000ffff0d7224 */ /* 0x000fce00078e0002 */
[----:B------:R-:W-:Y:S05]  /*3640*/  WARPSYNC.COLLECTIVE R15, `(.L_x_4043) ;  /* 0x000000000f087348 */ /* 0x000fea0003c00000 */
[----:B------:R0:W1:Y:S02]  /*3650*/  SHFL.BFLY P6, R14, R13, R12, R11 ;  /* 0x0c00000c0d0e7389 */ /* 0x00006400000c000b */
[----:B01----:R-:W-:Y:S05]  /*3660*/  ENDCOLLECTIVE ;  /* 0x000000000000791b */ /* 0x003fea0003800000 */
.L_x_4043:
[----:B------:R-:W-:Y:S01]  /*3670*/  IMAD.MOV.U32 R12, RZ, RZ, 0x2 ;  /* 0x00000002ff0c7424 */ /* 0x000fe200078e00ff */
[----:B------:R-:W-:-:S04]  /*3680*/  FMNMX.FTZ R3, R2, R14, !PT ;  /* 0x0000000e02037209 */ /* 0x000fc80007810000 */
[----:B------:R-:W-:-:S07]  /*3690*/  MOV R13, R3 ;  /* 0x00000003000d7202 */ /* 0x000fce0000000f00 */
[----:B------:R-:W-:Y:S05]  /*36a0*/  WARPSYNC.COLLECTIVE R15, `(.L_x_4044) ;  /* 0x000000000f087348 */ /* 0x000fea0003c00000 */
[----:B------:R0:W1:Y:S02]  /*36b0*/  SHFL.BFLY P6, R14, R13, R12, R11 ;  /* 0x0c00000c0d0e7389 */ /* 0x00006400000c000b */
[----:B01----:R-:W-:Y:S05]  /*36c0*/  ENDCOLLECTIVE ;  /* 0x000000000000791b */ /* 0x003fea0003800000 */
.L_x_4044:
[----:B------:R-:W-:Y:S05]  /*36d0*/  BRA `(.L_x_4045) ;  /* 0xffffffd400207947 */ /* 0x000fea000383ffff */
.L_x_4025:
[----:B-1----:R-:W-:Y:S01]  /*36e0*/  HFMA2 R13, -RZ, RZ, 0, 0 ;  /* 0x00000000ff0d7431 */ /* 0x002fe200000001ff */
[----:B------:R-:W-:Y:S01]  /*36f0*/  MOV R12, 0x1 ;  /* 0x00000001000c7802 */ /* 0x000fe20000000f00 */
[----:B------:R-:W-:Y:S01]  /*3700*/  IMAD.MOV.U32 R11, RZ, RZ, 0x1f ;  /* 0x0000001fff0b7424 */ /* 0x000fe200078e00ff */
[----:B------:R-:W-:-:S07]  /*3710*/  MOV R15, 0xffffffff ;  /* 0xffffffff000f7802 */ /* 0x000fce0000000f00 */
[----:B0-----:R-:W-:Y:S05]  /*3720*/  WARPSYNC.COLLECTIVE R15, `(.L_x_4046) ;  /* 0x000000000f087348 */ /* 0x001fea0003c00000 */
[----:B------:R1:W2:Y:S02]  /*3730*/  SHFL.BFLY P6, R14, R13, R12, R11 ;  /* 0x0c00000c0d0e7389 */ /* 0x0002a400000c000b */
[----:B012---:R-:W-:Y:S05]  /*3740*/  ENDCOLLECTIVE ;  /* 0x000000000000791b */ /* 0x007fea0003800000 */
.L_x_4046:
[----:B------:R-:W-:-:S07]  /*3750*/  MOV R2, R14 ;  /* 0x0000000e00027202 */ /* 0x000fce0000000f00 */
[----:B------:R-:W-:Y:S05]  /*3760*/  WARPSYNC.COLLECTIVE R15, `(.L_x_4047) ;  /* 0x000000000f087348 */ /* 0x000fea0003c00000 */
[----:B------:R0:W1:Y:S02]  /*3770*/  SHFL.BFLY P6, R14, R13, R12, R11 ;  /* 0x0c00000c0d0e7389 */ /* 0x00006400000c000b */
[----:B01----:R-:W-:Y:S05]  /*3780*/  ENDCOLLECTIVE ;  /* 0x000000000000791b */ /* 0x003fea0003800000 */
.L_x_4047:
[----:B------:R-:W-:Y:S01]  /*3790*/  FADD.FTZ R2, RZ, R2 ;  /* 0x00000002ff027221 */ /* 0x000fe20000010000 */
[----:B------:R-:W-:-:S07]  /*37a0*/  IMAD.MOV.U32 R3, RZ, RZ, R14 ;  /* 0x000000ffff037224 */ /* 0x000fce00078e000e */
[----:B------:R-:W-:Y:S05]  /*37b0*/  WARPSYNC.COLLECTIVE R15, `(.L_x_4048) ;  /* 0x000000000f087348 */ /* 0x000fea0003c00000 */
[----:B------:R0:W1:Y:S02]  /*37c0*/  SHFL.BFLY P6, R14, R13, R12, R11 ;  /* 0x0c00000c0d0e7389 */ /* 0x00006400000c000b */
[----:B01----:R-:W-:Y:S05]  /*37d0*/  ENDCOLLECTIVE ;  /* 0x000000000000791b */ /* 0x003fea0003800000 */
.L_x_4048:
[----:B------:R-:W-:Y:S01]  /*37e0*/  FADD.FTZ R3, RZ, R3 ;  /* 0x00000003ff037221 */ /* 0x000fe20000010000 */
[----:B------:R-:W-:-:S07]  /*37f0*/  MOV R4, R14 ;  /* 0x0000000e00047202 */ /* 0x000fce0000000f00 */
[----:B------:R-:W-:Y:S05]  /*3800*/  WARPSYNC.COLLECTIVE R15, `(.L_x_4049) ;  /* 0x000000000f087348 */ /* 0x000fea0003c00000 */
[----:B------:R0:W1:Y:S02]  /*3810*/  SHFL.BFLY P6, R14, R13, R12, R11 ;  /* 0x0c00000c0d0e7389 */ /* 0x00006400000c000b */
[----:B01----:R-:W-:Y:S05]  /*3820*/  ENDCOLLECTIVE ;  /* 0x000000000000791b */ /* 0x003fea0003800000 */
.L_x_4049:
[----:B------:R-:W-:Y:S01]  /*3830*/  FADD.FTZ R4, RZ, R4 ;  /* 0x00000004ff047221 */ /* 0x000fe20000010000 */
[----:B------:R-:W-:-:S07]  /*3840*/  MOV R5, R14 ;  /* 0x0000000e00057202 */ /* 0x000fce0000000f00 */
[----:B------:R-:W-:Y:S05]  /*3850*/  WARPSYNC.COLLECTIVE R15, `(.L_x_4050) ;  /* 0x000000000f087348 */ /* 0x000fea0003c00000 */
[----:B------:R0:W1:Y:S02]  /*3860*/  SHFL.BFLY P6, R14, R13, R12, R11 ;  /* 0x0c00000c0d0e7389 */ /* 0x00006400000c000b */
[----:B01----:R-:W-:Y:S05]  /*3870*/  ENDCOLLECTIVE ;  /* 0x000000000000791b */ /* 0x003fea0003800000 */
.L_x_4050:
[----:B------:R-:W-:Y:S01]  /*3880*/  FADD.FTZ R5, RZ, R5 ;  /* 0x00000005ff057221 */ /* 0x000fe20000010000 */
[----:B------:R-:W-:-:S07]  /*3890*/  IMAD.MOV.U32 R6, RZ, RZ, R14 ;  /* 0x000000ffff067224 */ /* 0x000fce00078e000e */
[----:B------:R-:W-:Y:S05]  /*38a0*/  WARPSYNC.COLLECTIVE R15, `(.L_x_4051) ;  /* 0x000000000f087348 */ /* 0x000fea0003c00000 */
[----:B------:R0:W1:Y:S02]  /*38b0*/  SHFL.BFLY P6, R14, R13, R12, R11 ;  /* 0x0c00000c0d0e7389 */ /* 0x00006400000c000b */
[----:B01----:R-:W-:Y:S05]  /*38c0*/  ENDCOLLECTIVE ;  /* 0x000000000000791b */ /* 0x003fea0003800000 */
.L_x_4051:
[----:B------:R-:W-:Y:S01]  /*38d0*/  FADD.FTZ R6, RZ, R6 ;  /* 0x00000006ff067221 */ /* 0x000fe20000010000 */
[----:B------:R-:W-:-:S07]  /*38e0*/  MOV R7, R14 ;  /* 0x0000000e00077202 */ /* 0x000fce0000000f00 */
[----:B------:R-:W-:Y:S05]  /*38f0*/  WARPSYNC.COLLECTIVE R15, `(.L_x_4052) ;  /* 0x000000000f087348 */ /* 0x000fea0003c00000 */
[----:B------:R0:W1:Y:S02]  /*3900*/  SHFL.BFLY P6, R14, R13, R12, R11 ;  /* 0x0c00000c0d0e7389 */ /* 0x00006400000c000b */
[----:B01----:R-:W-:Y:S05]  /*3910*/  ENDCOLLECTIVE ;  /* 0x000000000000791b */ /* 0x003fea0003800000 */
.L_x_4052:
[----:B------:R-:W-:Y:S01]  /*3920*/  FADD.FTZ R7, RZ, R7 ;  /* 0x00000007ff077221 */ /* 0x000fe20000010000 */
[----:B------:R-:W-:-:S07]  /*3930*/  MOV R0, R14 ;  /* 0x0000000e00007202 */ /* 0x000fce0000000f00 */
[----:B------:R-:W-:Y:S05]  /*3940*/  WARPSYNC.COLLECTIVE R15, `(.L_x_4053) ;  /* 0x000000000f087348 */ /* 0x000fea0003c00000 */
[----:B------:R0:W1:Y:S02]  /*3950*/  SHFL.BFLY P6, R14, R13, R12, R11 ;  /* 0x0c00000c0d0e7389 */ /* 0x00006400000c000b */
[----:B01----:R-:W-:Y:S05]  /*3960*/  ENDCOLLECTIVE ;  /* 0x000000000000791b */ /* 0x003fea0003800000 */
.L_x_4053:
[----:B------:R-:W-:Y:S01]  /*3970*/  FADD.FTZ R0, RZ, R0 ;  /* 0x00000000ff007221 */ /* 0x000fe20000010000 */
[----:B------:R-:W-:Y:S06]  /*3980*/  BRA `(.L_x_4054) ;  /* 0xfffffff0004c7947 */ /* 0x000fec000383ffff */
.L_x_4055:
        /* <DEDUP_REMOVED lines=15> */
.L_x_25656:


//--------------------- .text._ZN4vllm25paged_attention_v1_kernelIthLi112ELi16ELi128ELNS_18Fp8KVCacheDataTypeE2ELb1EEEvPT_PKS2_PKT0_S8_ifPKiSA_iPKfiiiSC_SC_iiiii --------------------------
	.section	.text._ZN4vllm25paged_attention_v1_kernelIthLi112ELi16ELi128ELNS_18Fp8KVCacheDataTypeE2ELb1EEEvPT_PKS2_PKT0_S8_ifPKiSA_iPKfiiiSC_SC_iiiii,"ax",@progbits
	.align	128
        .global         _ZN4vllm25paged_attention_v1_kernelIthLi112ELi16ELi128ELNS_18Fp8KVCacheDataTypeE2ELb1EEEvPT_PKS2_PKT0_S8_ifPKiSA_iPKfiiiSC_SC_iiiii
        .type           _ZN4vllm25paged_attention_v1_kernelIthLi112ELi16ELi128ELNS_18Fp8KVCacheDataTypeE2ELb1EEEvPT_PKS2_PKT0_S8_ifPKiSA_iPKfiiiSC_SC_iiiii,@function
        .size           _ZN4vllm25paged_attention_v1_kernelIthLi112ELi16ELi128ELNS_18Fp8KVCacheDataTypeE2ELb1EEEvPT_PKS2_PKT0_S8_ifPKiSA_iPKfiiiSC_SC_iiiii,(.L_x_25657 - _ZN4vllm25paged_attention_v1_kernelIthLi112ELi16ELi128ELNS_18Fp8KVCacheDataTypeE2ELb1EEEvPT_PKS2_PKT0_S8_ifPKiSA_iPKfiiiSC_SC_iiiii)
        .other          _ZN4vllm25paged_attention_v1_kernelIthLi112ELi16ELi128ELNS_18Fp8KVCacheDataTypeE2ELb1EEEvPT_PKS2_PKT0_S8_ifPKiSA_iPKfiiiSC_SC_iiiii,@"STO_CUDA_ENTRY STV_DEFAULT"
_ZN4vllm25paged_attention_v1_kernelIthLi112ELi16ELi128ELNS_18Fp8KVCacheDataTypeE2ELb1EEEvPT_PKS2_PKT0_S8_ifPKiSA_iPKfiiiSC_SC_iiiii:
.text._ZN4vllm25paged_attention_v1_kernelIthLi112ELi16ELi128ELNS_18Fp8KVCacheDataTypeE2ELb1EEEvPT_PKS2_PKT0_S8_ifPKiSA_iPKfiiiSC_SC_iiiii:
        /* <DEDUP_REMOVED lines=105> */
.L_x_4056:
        /* <DEDUP_REMOVED lines=24> */
.L_x_4060:
        /* <DEDUP_REMOVED lines=41> */
.L_x_4058:
[----:B------:R-:W-:Y:S05]  /*0aa0*/  BSYNC.RECONVERGENT B6 ;  /* 0x0000000000067941 */ /* 0x000fea0003800200 */
.L_x_4057:
        /* <DEDUP_REMOVED lines=11> */
.L_x_4096:
        /* <DEDUP_REMOVED lines=39> */
.L_x_4066:
        /* <DEDUP_REMOVED lines=11> */
.L_x_4065:
[----:B------:R-:W-:Y:S05]  /*0e80*/  BSYNC.RECONVERGENT B1 ;  /* 0x0000000000017941 */ /* 0x000fea0003800200 */
.L_x_4064:
        /* <DEDUP_REMOVED lines=12> */
.L_x_4069:
        /* <DEDUP_REMOVED lines=100> */
.L_x_4068:
[----:B------:R-:W-:Y:S05]  /*1590*/  BSYNC.RECONVERGENT B1 ;  /* 0x0000000000017941 */ /* 0x000fea0003800200 */
.L_x_4067:
        /* <DEDUP_REMOVED lines=55> */
.L_x_4071:
[----:B------:R-:W-:Y:S05]  /*1910*/  BSYNC.RECONVERGENT B1 ;  /* 0x0000000000017941 */ /* 0x000fea0003800200 */
.L_x_4070:
        /* <DEDUP_REMOVED lines=26> */
.L_x_4063:
[----:B------:R-:W-:Y:S05]  /*1ac0*/  BSYNC.RECONVERGENT B0 ;  /* 0x0000000000007941 */ /* 0x000fea0003800200 */
.L_x_4062:
        /* <DEDUP_REMOVED lines=39> */
.L_x_4076:
[----:B------:R-:W0:Y:S01]  /*1d40*/  LDS R3, [R12] ;  /* 0x000000000c037984 */ /* 0x000e220000000800 */
[----:B------:R-:W-:-:S04]  /*1d50*/  IADD3 R13, PT, PT, R13, 0x1, RZ ;  /* 0x000000010d0d7810 */ /* 0x000fc80007ffe0ff */
[----:B------:R-:W-:Y:S01]  /*1d60*/  ISETP.NE.AND P0, PT, R13, RZ, PT ;  /* 0x000000ff0d00720c */ /* 0x000fe20003f05270 */
[----:B0-----:R-:W-:-:S05]  /*1d70*/  FMUL.FTZ R3, R3, R2 ;  /* 0x0000000203037220 */ /* 0x001fca0000410000 */
[----:B------:R0:W-:Y:S02]  /*1d80*/  STS [R12], R3 ;  /* 0x000000030c007388 */ /* 0x0001e40000000800 */
[----:B0-----:R-:W-:-:S05]  /*1d90*/  VIADD R12, R12, 0x200 ;  /* 0x000002000c0c7836 */ /* 0x001fca0000000000 */
[----:B------:R-:W-:Y:S05]  /*1da0*/  @P0 BRA `(.L_x_4076) ;  /* 0xfffffffc00e40947 */ /* 0x000fea000383ffff */
.L_x_4075:
[----:B------:R-:W-:Y:S05]  /*1db0*/  BSYNC.RECONVERGENT B1 ;  /* 0x0000000000017941 */ /* 0x000fea0003800200 */
.L_x_4074:
        /* <DEDUP_REMOVED lines=12> */
.L_x_4079:
        /* <DEDUP_REMOVED lines=52> */
.L_x_4078:
[----:B------:R-:W-:Y:S05]  /*21c0*/  BSYNC.RECONVERGENT B1 ;  /* 0x0000000000017941 */ /* 0x000fea0003800200 */
.L_x_4077:
        /* <DEDUP_REMOVED lines=31> */
.L_x_4081:
[----:B------:R-:W-:Y:S05]  /*23c0*/  BSYNC.RECONVERGENT B1 ;  /* 0x0000000000017941 */ /* 0x000fea0003800200 */
.L_x_4080:
        /* <DEDUP_REMOVED lines=14> */
.L_x_4073:
[----:B------:R-:W-:Y:S05]  /*24b0*/  BSYNC.RECONVERGENT B0 ;  /* 0x0000000000007941 */ /* 0x000fea0003800200 */
.L_x_4072:
        /* <DEDUP_REMOVED lines=29> */
.L_x_4085:
        /* <DEDUP_REMOVED lines=34> */
.L_x_4084:
        /* <DEDUP_REMOVED lines=16> */
.L_x_4083:
[----:B------:R-:W-:Y:S05]  /*29b0*/  BSYNC.RECONVERGENT B6 ;  /* 0x0000000000067941 */ /* 0x000fea0003800200 */
.L_x_4082:
        /* <DEDUP_REMOVED lines=15> */
.L_x_4104:
        /* <DEDUP_REMOVED lines=42> */
.L_x_4088:
[----:B------:R-:W-:Y:S05]  /*2d50*/  BSYNC.RECONVERGENT B0 ;  /* 0x0000000000007941 */ /* 0x000fea0003800200 */
.L_x_4087:
        /* <DEDUP_REMOVED lines=25> */
.L_x_4090:
[----:B------:R-:W-:Y:S05]  /*2ef0*/  BSYNC.RECONVERGENT B0 ;  /* 0x0000000000007941 */ /* 0x000fea0003800200 */
.L_x_4089:
        /* <DEDUP_REMOVED lines=13> */
[----:B------:R-:W-:-:S02]  /*2fd0*/  F2FP.F16.F32.PACK_AB R14, RZ, R14 ;  /* 0x0000000eff0e723e */ /* 0x000fc400000000ff */
        /* <DEDUP_REMOVED lines=17> */
.L_x_4059:
        /* <DEDUP_REMOVED lines=16> */
.L_x_4091:
[----:B------:R-:W-:Y:S05]  /*31f0*/  EXIT ;  /* 0x000000000000794d */ /* 0x000fea0003800000 */
.L_x_4061:
[----:B------:R-:W-:Y:S02]  /*3200*/  HFMA2 R12, -RZ, RZ, 0, 9.5367431640625e-07 ;  /* 0x00000010ff0c7431 */ /* 0x000fe400000001ff */
[----:B------:R-:W-:Y:S01]  /*3210*/  IMAD.MOV.U32 R11, RZ, RZ, 0x1f ;  /* 0x0000001fff0b7424 */ /* 0x000fe200078e00ff */
[----:B------:R-:W-:-:S07]  /*3220*/  MOV R15, 0xffffffff ;  /* 0xffffffff000f7802 */ /* 0x000fce0000000f00 */
[----:B------:R-:W-:Y:S05]  /*3230*/  WARPSYNC.COLLECTIVE R15, `(.L_x_4092) ;  /* 0x000000000f087348 */ /* 0x000fea0003c00000 */
[----:B------:R0:W1:Y:S02]  /*3240*/  SHFL.BFLY P6, R14, R13, R12, R11 ;  /* 0x0c00000c0d0e7389 */ /* 0x00006400000c000b */
[----:B01----:R-:W-:Y:S05]  /*3250*/  ENDCOLLECTIVE ;  /* 0x000000000000791b */ /* 0x003fea0003800000 */
.L_x_4092:
[----:B------:R-:W-:Y:S01]  /*3260*/  IMAD.MOV.U32 R12, RZ, RZ, 0x8 ;  /* 0x00000008ff0c7424 */ /* 0x000fe200078e00ff */
[----:B------:R-:W-:-:S04]  /*3270*/  FMNMX.FTZ R0, R14, -3.40282346638528859812e+38, !PT ;  /* 0xff7fffff0e007809 */ /* 0x000fc80007810000 */
[----:B------:R-:W-:-:S07]  /*3280*/  MOV R13, R0 ;  /* 0x00000000000d7202 */ /* 0x000fce0000000f00 */
[----:B------:R-:W-:Y:S05]  /*3290*/  WARPSYNC.COLLECTIVE R15, `(.L_x_4093) ;  /* 0x000000000f087348 */ /* 0x000fea0003c00000 */
[----:B------:R0:W1:Y:S02]  /*32a0*/  SHFL.BFLY P6, R14, R13, R12, R11 ;  /* 0x0c00000c0d0e7389 */ /* 0x00006400000c000b */
[----:B01----:R-:W-:Y:S05]  /*32b0*/  ENDCOLLECTIVE ;  /* 0x000000000000791b */ /* 0x003fea0003800000 */
.L_x_4093:
[----:B------:R-:W-:Y:S01]  /*32c0*/  HFMA2 R12, -RZ, RZ, 0, 2.384185791015625e-07 ;  /* 0x00000004ff0c7431 */ /* 0x000fe200000001ff */
[----:B------:R-:W-:-:S04]  /*32d0*/  FMNMX.FTZ R2, R0, R14, !PT ;  /* 0x0000000e00027209 */ /* 0x000fc80007810000 */
[----:B------:R-:W-:-:S07]  /*32e0*/  MOV R13, R2 ;  /* 0x00000002000d7202 */ /* 0x000fce0000000f00 */
[----:B------:R-:W-:Y:S05]  /*32f0*/  WARPSYNC.COLLECTIVE R15, `(.L_x_4094) ;  /* 0x000000000f087348 */ /* 0x000fea0003c00000 */
[----:B------:R0:W1:Y:S02]  /*3300*/  SHFL.BFLY P6, R14, R13, R12, R11 ;  /* 0x0c00000c0d0e7389 */ /* 0x00006400000c000b */
[----:B01----:R-:W-:Y:S05]  /*3310*/  ENDCOLLECTIVE ;  /* 0x000000000000791b */ /* 0x003fea0003800000 */
.L_x_4094:
[----:B------:R-:W-:Y:S02]  /*3320*/  MOV R12, 0x2 ;  /* 0x00000002000c7802 */ /* 0x000fe40000000f00 */
[----:B------:R-:W-:-:S05]  /*3330*/  FMNMX.FTZ R3, R2, R14, !PT ;  /* 0x0000000e02037209 */ /* 0x000fca0007810000 */
[----:B------:R-:W-:-:S07]  /*3340*/  IMAD.MOV.U32 R13, RZ, RZ, R3 ;  /* 0x000000ffff0d7224 */ /* 0x000fce00078e0003 */
[----:B------:R-:W-:Y:S05]  /*3350*/  WARPSYNC.COLLECTIVE R15, `(.L_x_4095) ;  /* 0x000000000f087348 */ /* 0x000fea0003c00000 */
[----:B------:R0:W1:Y:S02]  /*3360*/  SHFL.BFLY P6, R14, R13, R12, R11 ;  /* 0x0c00000c0d0e7389 */ /* 0x00006400000c000b */
[----:B01----:R-:W-:Y:S05]  /*3370*/  ENDCOLLECTIVE ;  /* 0x000000000000791b */ /* 0x003fea0003800000 */
.L_x_4095:
[----:B------:R-:W-:Y:S05]  /*3380*/  BRA `(.L_x_4096) ;  /* 0xffffffd400f47947 */ /* 0x000fea000383ffff */
.L_x_4086:
[----:B-1----:R-:W-:Y:S02]  /*3390*/  HFMA2 R13, -RZ, RZ, 0, 0 ;  /* 0x00000000ff0d7431 */ /* 0x002fe400000001ff */
[----:B------:R-:W-:Y:S01]  /*33a0*/  IMAD.MOV.U32 R12, RZ, RZ, 0x1 ;  /* 0x00000001ff0c7424 */ /* 0x000fe200078e00ff */
[----:B------:R-:W-:Y:S02]  /*33b0*/  MOV R11, 0x1f ;  /* 0x0000001f000b7802 */ /* 0x000fe40000000f00 */
[----:B------:R-:W-:-:S07]  /*33c0*/  MOV R15, 0xffffffff ;  /* 0xffffffff000f7802 */ /* 0x000fce0000000f00 */
[----:B0-----:R-:W-:Y:S05]  /*33d0*/  WARPSYNC.COLLECTIVE R15, `(.L_x_4097) ;  /* 0x000000000f087348 */ /* 0x001fea0003c00000 */
[----:B------:R1:W2:Y:S02]  /*33e0*/  SHFL.BFLY P6, R14, R13, R12, R11 ;  /* 0x0c00000c0d0e7389 */ /* 0x0002a400000c000b */
[----:B012---:R-:W-:Y:S05]  /*33f0*/  ENDCOLLECTIVE ;  /* 0x000000000000791b */ /* 0x007fea0003800000 */
.L_x_4097:
[----:B------:R-:W-:-:S07]  /*3400*/  IMAD.MOV.U32 R0, RZ, RZ, R14 ;  /* 0x000000ffff007224 */ /* 0x000fce00078e000e */
[----:B------:R-:W-:Y:S05]  /*3410*/  WARPSYNC.COLLECTIVE R15, `(.L_x_4098) ;  /* 0x000000000f087348 */ /* 0x000fea0003c00000 */
[----:B------:R0:W1:Y:S02]  /*3420*/  SHFL.BFLY P6, R14, R13, R12, R11 ;  /* 0x0c00000c0d0e7389 */ /* 0x00006400000c000b */
[----:B01----:R-:W-:Y:S05]  /*3430*/  ENDCOLLECTIVE ;  /* 0x000000000000791b */ /* 0x003fea0003800000 */
.L_x_4098:
[----:B------:R-:W-:Y:S01]  /*3440*/  FADD.FTZ R0, RZ, R0 ;  /* 0x00000000ff007221 */ /* 0x000fe20000010000 */
[----:B------:R-:W-:-:S07]  /*3450*/  MOV R2, R14 ;  /* 0x0000000e00027202 */ /* 0x000fce0000000f00 */
[----:B------:R-:W-:Y:S05]  /*3460*/  WARPSYNC.COLLECTIVE R15, `(.L_x_4099) ;  /* 0x000000000f087348 */ /* 0x000fea0003c00000 */
[----:B------:R0:W1:Y:S02]  /*3470*/  SHFL.BFLY P6, R14, R13, R12, R11 ;  /* 0x0c00000c0d0e7389 */ /* 0x00006400000c000b */
[----:B01----:R-:W-:Y:S05]  /*3480*/  ENDCOLLECTIVE ;  /* 0x000000000000791b */ /* 0x003fea0003800000 */
.L_x_4099:
[----:B------:R-:W-:Y:S01]  /*3490*/  FADD.FTZ R3, RZ, R2 ;  /* 0x00000002ff037221 */ /* 0x000fe20000010000 */
[----:B------:R-:W-:-:S07]  /*34a0*/  MOV R4, R14 ;  /* 0x0000000e00047202 */ /* 0x000fce0000000f00 */
[----:B------:R-:W-:Y:S05]  /*34b0*/  WARPSYNC.COLLECTIVE R15, `(.L_x_4100) ;  /* 0x000000000f087348 */ /* 0x000fea0003c00000 */
[----:B------:R0:W1:Y:S02]  /*34c0*/  SHFL.BFLY P6, R14, R13, R12, R11 ;  /* 0x0c00000c0d0e7389 */ /* 0x00006400000c000b */
[----:B01----:R-:W-:Y:S05]  /*34d0*/  ENDCOLLECTIVE ;  /* 0x000000000000791b */ /* 0x003fea0003800000 */
.L_x_4100:
[----:B------:R-:W-:Y:S01]  /*34e0*/  FADD.FTZ R2, RZ, R4 ;  /* 0x00000004ff027221 */ /* 0x000fe20000010000 */
[----:B------:R-:W-:-:S07]  /*34f0*/  IMAD.MOV.U32 R5, RZ, RZ, R14 ;  /* 0x000000ffff057224 */ /* 0x000fce00078e000e */
[----:B------:R-:W-:Y:S05]  /*3500*/  WARPSYNC.COLLECTIVE R15, `(.L_x_4101) ;  /* 0x000000000f087348 */ /* 0x000fea0003c00000 */
[----:B------:R0:W1:Y:S02]  /*3510*/  SHFL.BFLY P6, R14, R13, R12, R11 ;  /* 0x0c00000c0d0e7389 */ /* 0x00006400000c000b */
[----:B01----:R-:W-:Y:S05]  /*3520*/  ENDCOLLECTIVE ;  /* 0x000000000000791b */ /* 0x003fea0003800000 */
.L_x_4101:
[----:B------:R-:W-:Y:S01]  /*3530*/  FADD.FTZ R5, RZ, R5 ;  /* 0x00000005ff057221 */ /* 0x000fe20000010000 */
[----:B------:R-:W-:-:S07]  /*3540*/  MOV R6, R14 ;  /* 0x0000000e00067202 */ /* 0x000fce0000000f00 */
[----:B------:R-:W-:Y:S05]  /*3550*/  WARPSYNC.COLLECTIVE R15, `(.L_x_4102) ;  /* 0x000000000f087348 */ /* 0x000fea0003c00000 */
[----:B------:R0:W1:Y:S02]  /*3560*/  SHFL.BFLY P6, R14, R13, R12, R11 ;  /* 0x0c00000c0d0e7389 */ /* 0x00006400000c000b */
[----:B01----:R-:W-:Y:S05]  /*3570*/  ENDCOLLECTIVE ;  /* 0x000000000000791b */ /* 0x003fea0003800000 */
.L_x_4102:
[----:B------:R-:W-:Y:S01]  /*3580*/  FADD.FTZ R6, RZ, R6 ;  /* 0x00000006ff067221 */ /* 0x000fe20000010000 */
[----:B------:R-:W-:-:S07]  /*3590*/  MOV R7, R14 ;  /* 0x0000000e00077202 */ /* 0x000fce0000000f00 */
[----:B------:R-:W-:Y:S05]  /*35a0*/  WARPSYNC.COLLECTIVE R15, `(.L_x_4103) ;  /* 0x000000000f087348 */ /* 0x000fea0003c00000 */
[----:B------:R0:W1:Y:S02]  /*35b0*/  SHFL.BFLY P6, R14, R13, R12, R11 ;  /* 0x0c00000c0d0e7389 */ /* 0x00006400000c000b */
[----:B01----:R-:W-:Y:S05]  /*35c0*/  ENDCOLLECTIVE ;  /* 0x000000000000791b */ /* 0x003fea0003800000 */
.L_x_4103:
[----:B------:R-:W-:Y:S01]  /*35d0*/  FADD.FTZ R7, RZ, R7 ;  /* 0x00000007ff077221 */ /* 0x000fe20000010000 */
[----:B------:R-:W-:Y:S06]  /*35e0*/  BRA `(.L_x_4104) ;  /* 0xfffffff400307947 */ /* 0x000fec000383ffff */
.L_x_4105:
        /* <DEDUP_REMOVED lines=9> */
.L_x_25657:


//--------------------- .text._ZN4vllm25paged_attention_v1_kernelIthLi96ELi16ELi128ELNS_18Fp8KVCacheDataTypeE2ELb1EEEvPT_PKS2_PKT0_S8_ifPKiSA_iPKfiiiSC_SC_iiiii --------------------------
	.section	.text._ZN4vllm25paged_attention_v1_kernelIthLi96ELi16ELi128ELNS_18Fp8KVCacheDataTypeE2ELb1EEEvPT_PKS2_PKT0_S8_ifPKiSA_iPKfiiiSC_SC_iiiii,"ax",@progbits
	.align	128
        .global         _ZN4vllm25paged_attention_v1_kernelIthLi96ELi16ELi128ELNS_18Fp8KVCacheDataTypeE2ELb1EEEvPT_PKS2_PKT0_S8_ifPKiSA_iPKfiiiSC_SC_iiiii
        .type           _ZN4vllm25paged_attention_v1_kernelIthLi96ELi16ELi128ELNS_18Fp8KVCacheDataTypeE2ELb1EEEvPT_PKS2_PKT0_S8_ifPKiSA_iPKfiiiSC_SC_iiiii,@function
        .size           _ZN4vllm25paged_attention_v1_kernelIthLi96ELi16ELi128ELNS_18Fp8KVCacheDataTypeE2ELb1EEEvPT_PKS2_PKT0_S8_ifPKiSA_iPKfiiiSC_SC_iiiii,(.L_x_25658 - _ZN4vllm25paged_attention_v1_kernelIthLi96ELi16ELi128ELNS_18Fp8KVCacheDataTypeE2ELb1EEEvPT_PKS2_PKT0_S8_ifPKiSA_iPKfiiiSC_SC_iiiii)
        .other          _ZN4vllm25paged_attention_v1_kernelIthLi96ELi16ELi128ELNS_18Fp8KVCacheDataTypeE2ELb1EEEvPT_PKS2_PKT0_S8_ifPKiSA_iPKfiiiSC_SC_iiiii,@"STO_CUDA_ENTRY STV_DEFAULT"
_ZN4vllm25paged_attention_v1_kernelIthLi96ELi16ELi128ELNS_18Fp8KVCacheDataTypeE2ELb1EEEvPT_PKS2_PKT0_S8_ifPKiSA_iPKfiiiSC_SC_iiiii:
.text._ZN4vllm25paged_attention_v1_kernelIthLi96ELi16ELi128ELNS_18Fp8KVCacheDataTypeE2ELb1EEEvPT_PKS2_PKT0_S8_ifPKiSA_iPKfiiiSC_SC_iiiii:
        /* <DEDUP_REMOVED lines=105> */
.L_x_4106:
        /* <DEDUP_REMOVED lines=24> */
.L_x_4110:
        /* <DEDUP_REMOVED lines=41> */
.L_x_4108:
[----:B------:R-:W-:Y:S05]  /*0aa0*/  BSYNC.RECONVERGENT B6 ;  /* 0x0000000000067941 */ /* 0x000fea0003800200 */
.L_x_4107:
        /* <DEDUP_REMOVED lines=11> */
.L_x_4146:
        /* <DEDUP_REMOVED lines=39> */
.L_x_4116:
        /* <DEDUP_REMOVED lines=11> */
.L_x_4115:
[----:B------:R-:W-:Y:S05]  /*0e80*/  BSYNC.RECONVERGENT B1 ;  /* 0x0000000000017941 */ /* 0x000fea0003800200 */
.L_x_4114:
        /* <DEDUP_REMOVED lines=12> */
.L_x_4119:
        /* <DEDUP_REMOVED lines=100> */
.L_x_4118:
[----:B------:R-:W-:Y:S05]  /*1590*/  BSYNC.RECONVERGENT B1 ;  /* 0x0000000000017941 */ /* 0x000fea0003800200 */
.L_x_4117:
        /* <DEDUP_REMOVED lines=55> */
.L_x_4121:
[----:B------:R-:W-:Y:S05]  /*1910*/  BSYNC.RECONVERGENT B1 ;  /* 0x0000000000017941 */ /* 0x000fea0003800200 */
.L_x_4120:
        /* <DEDUP_REMOVED lines=26> */
.L_x_4113:
[----:B------:R-:W-:Y:S05]  /*1ac0*/  BSYNC.RECONVERGENT B0 ;  /* 0x0000000000007941 */ /* 0x000fea0003800200 */
.L_x_4112:
        /* <DEDUP_REMOVED lines=39> */
.L_x_4126:
[----:B------:R-:W0:Y:S01]  /*1d40*/  LDS R3, [R12] ;  /* 0x000000000c037984 */ /* 0x000e220000000800 */
[----:B------:R-:W-:-:S04]  /*1d50*/  IADD3 R13, PT, PT, R13, 0x1, RZ ;  /* 0x000000010d0d7810 */ /* 0x000fc80007ffe0ff */
[----:B------:R-:W-:Y:S01]  /*1d60*/  ISETP.NE.AND P0, PT, R13, RZ, PT ;  /* 0x000000ff0d00720c */ /* 0x000fe20003f05270 */
[----:B0-----:R-:W-:-:S05]  /*1d70*/  FMUL.FTZ R3, R3, R2 ;  /* 0x0000000203037220 */ /* 0x001fca0000410000 */
[----:B------:R0:W-:Y:S02]  /*1d80*/  STS [R12], R3 ;  /* 0x000000030c007388 */ /* 0x0001e40000000800 */
[----:B0-----:R-:W-:-:S05]  /*1d90*/  VIADD R12, R12, 0x200 ;  /* 0x000002000c0c7836 */ /* 0x001fca0000000000 */
[----:B------:R-:W-:Y:S05]  /*1da0*/  @P0 BRA `(.L_x_4126) ;  /* 0xfffffffc00e40947 */ /* 0x000fea000383ffff */
.L_x_4125:
[----:B------:R-:W-:Y:S05]  /*1db0*/  BSYNC.RECONVERGENT B1 ;  /* 0x0000000000017941 */ /* 0x000fea0003800200 */
.L_x_4124:
        /* <DEDUP_REMOVED lines=12> */
.L_x_4129:
        /* <DEDUP_REMOVED lines=52> */
.L_x_4128:
[----:B------:R-:W-:Y:S05]  /*21c0*/  BSYNC.RECONVERGENT B1 ;  /* 0x0000000000017941 */ /* 0x000fea0003800200 */
.L_x_4127:
        /* <DEDUP_REMOVED lines=31> */
.L_x_4131:
[----:B------:R-:W-:Y:S05]  /*23c0*/  BSYNC.RECONVERGENT B1 ;  /* 0x0000000000017941 */ /* 0x000fea0003800200 */
.L_x_4130:
        /* <DEDUP_REMOVED lines=14> */
.L_x_4123:
[----:B------:R-:W-:Y:S05]  /*24b0*/  BSYNC.RECONVERGENT B0 ;  /* 0x0000000000007941 */ /* 0x000fea0003800200 */
.L_x_4122:
        /* <DEDUP_REMOVED lines=29> */
.L_x_4135:
        /* <DEDUP_REMOVED lines=34> */
.L_x_4134:
        /* <DEDUP_REMOVED lines=16> */
.L_x_4133:
[----:B------:R-:W-:Y:S05]  /*29b0*/  BSYNC.RECONVERGENT B6 ;  /* 0x0000000000067941 */ /* 0x000fea0003800200 */
.L_x_4132:
        /* <DEDUP_REMOVED lines=14> */
.L_x_4153:
        /* <DEDUP_REMOVED lines=39> */
.L_x_4138:
[----:B------:R-:W-:Y:S05]  /*2d10*/  BSYNC.RECONVERGENT B0 ;  /* 0x0000000000007941 */ /* 0x000fea0003800200 */
.L_x_4137:
        /* <DEDUP_REMOVED lines=22> */
.L_x_4140:
[----:B------:R-:W-:Y:S05]  /*2e80*/  BSYNC.RECONVERGENT B0 ;  /* 0x0000000000007941 */ /* 0x000fea0003800200 */
.L_x_4139:
        /* <DEDUP_REMOVED lines=10> */
[----:B------:R-:W-:Y:S02]  /*2f30*/  F2FP.F16.F32.PACK_AB R0, R3, R0 ;  /* 0x000000000300723e */ /* 0x000fe400000000ff */
[----:B------:R-:W-:Y:S02]  /*2f40*/  F2FP.F16.F32.PACK_AB R6, R7, R6 ;  /* 0x000000060706723e */ /* 0x000fe400000000ff */
[----:B------:R-:W-:Y:S02]  /*2f50*/  F2FP.F16.F32.PACK_AB R2, R5, R2 ;  /* 0x000000020502723e */ /* 0x000fe400000000ff */
        /* <DEDUP_REMOVED lines=16> */
.L_x_4109:
        /* <DEDUP_REMOVED lines=16> */
.L_x_4141:
[----:B------:R-:W-:Y:S05]  /*3160*/  EXIT ;  /* 0x000000000000794d */ /* 0x000fea0003800000 */
.L_x_4111:
[----:B------:R-:W-:Y:S02]  /*3170*/  IMAD.MOV.U32 R12, RZ, RZ, 0x10 ;  /* 0x00000010ff0c7424 */ /* 0x000fe400078e00ff */
[----:B------:R-:W-:Y:S01]  /*3180*/  HFMA2 R11, -RZ, RZ, 0, 1.847743988037109375e-06 ;  /* 0x0000001fff0b7431 */ /* 0x000fe200000001ff */
[----:B------:R-:W-:-:S07]  /*3190*/  MOV R15, 0xffffffff ;  /* 0xffffffff000f7802 */ /* 0x000fce0000000f00 */
[----:B------:R-:W-:Y:S05]  /*31a0*/  WARPSYNC.COLLECTIVE R15, `(.L_x_4142) ;  /* 0x000000000f087348 */ /* 0x000fea0003c00000 */
[----:B------:R0:W1:Y:S02]  /*31b0*/  SHFL.BFLY P6, R14, R13, R12, R11 ;  /* 0x0c00000c0d0e7389 */ /* 0x00006400000c000b */
[----:B01----:R-:W-:Y:S05]  /*31c0*/  ENDCOLLECTIVE ;  /* 0x000000000000791b */ /* 0x003fea0003800000 */
.L_x_4142:
[----:B------:R-:W-:Y:S01]  /*31d0*/  HFMA2 R12, -RZ, RZ, 0, 4.76837158203125e-07 ;  /* 0x00000008ff0c7431 */ /* 0x000fe200000001ff */
[----:B------:R-:W-:-:S05]  /*31e0*/  FMNMX.FTZ R0, R14, -3.40282346638528859812e+38, !PT ;  /* 0xff7fffff0e007809 */ /* 0x000fca0007810000 */
[----:B------:R-:W-:-:S07]  /*31f0*/  IMAD.MOV.U32 R13, RZ, RZ, R0 ;  /* 0x000000ffff0d7224 */ /* 0x000fce00078e0000 */
[----:B------:R-:W-:Y:S05]  /*3200*/  WARPSYNC.COLLECTIVE R15, `(.L_x_4143) ;  /* 0x000000000f087348 */ /* 0x000fea0003c00000 */
[----:B------:R0:W1:Y:S02]  /*3210*/  SHFL.BFLY P6, R14, R13, R12, R11 ;  /* 0x0c00000c0d0e7389 */ /* 0x00006400000c000b */
[----:B01----:R-:W-:Y:S05]  /*3220*/  ENDCOLLECTIVE ;  /* 0x000000000000791b */ /* 0x003fea0003800000 */
.L_x_4143:
[----:B------:R-:W-:Y:S01]  /*3230*/  IMAD.MOV.U32 R12, RZ, RZ, 0x4 ;  /* 0x00000004ff0c7424 */ /* 0x000fe200078e00ff */
[----:B------:R-:W-:-:S04]  /*3240*/  FMNMX.FTZ R2, R0, R14, !PT ;  /* 0x0000000e00027209 */ /* 0x000fc80007810000 */
[----:B------:R-:W-:-:S07]  /*3250*/  MOV R13, R2 ;  /* 0x00000002000d7202 */ /* 0x000fce0000000f00 */
[----:B------:R-:W-:Y:S05]  /*3260*/  WARPSYNC.COLLECTIVE R15, `(.L_x_4144) ;  /* 0x000000000f087348 */ /* 0x000fea0003c00000 */
[----:B------:R0:W1:Y:S02]  /*3270*/  SHFL.BFLY P6, R14, R13, R12, R11 ;  /* 0x0c00000c0d0e7389 */ /* 0x00006400000c000b */
[----:B01----:R-:W-:Y:S05]  /*3280*/  ENDCOLLECTIVE ;  /* 0x000000000000791b */ /* 0x003fea0003800000 */
.L_x_4144:
[----:B------:R-:W-:Y:S01]  /*3290*/  HFMA2 R12, -RZ, RZ, 0, 1.1920928955078125e-07 ;  /* 0x00000002ff0c7431 */ /* 0x000fe200000001ff */
[----:B------:R-:W-:-:S04]  /*32a0*/  FMNMX.FTZ R3, R2, R14, !PT ;  /* 0x0000000e02037209 */ /* 0x000fc80007810000 */
[----:B------:R-:W-:-:S07]  /*32b0*/  MOV R13, R3 ;  /* 0x00000003000d7202 */ /* 0x000fce0000000f00 */
[----:B------:R-:W-:Y:S05]  /*32c0*/  WARPSYNC.COLLECTIVE R15, `(.L_x_4145) ;  /* 0x000000000f087348 */ /* 0x000fea0003c00000 */
[----:B------:R0:W1:Y:S02]  /*32d0*/  SHFL.BFLY P6, R14, R13, R12, R11 ;  /* 0x0c00000c0d0e7389 */ /* 0x00006400000c000b */
[----:B01----:R-:W-:Y:S05]  /*32e0*/  ENDCOLLECTIVE ;  /* 0x000000000000791b */ /* 0x003fea0003800000 */
.L_x_4145:
[----:B------:R-:W-:Y:S05]  /*32f0*/  BRA `(.L_x_4146) ;  /* 0xffffffd800187947 */ /* 0x000fea000383ffff */
.L_x_4136:
[----:B------:R-:W-:Y:S01]  /*3300*/  IMAD.MOV.U32 R13, RZ, RZ, RZ ;  /* 0x000000ffff0d7224 */ /* 0x000fe200078e00ff */
[----:B------:R-:W-:Y:S01]  /*3310*/  MOV R12, 0x1 ;  /* 0x00000001000c7802 */ /* 0x000fe20000000f00 */
[----:B------:R-:W-:Y:S02]  /*3320*/  HFMA2 R11, -RZ, RZ, 0, 1.847743988037109375e-06 ;  /* 0x0000001fff0b7431 */ /* 0x000fe400000001ff */
[----:B------:R-:W-:-:S07]  /*3330*/  IMAD.MOV.U32 R15, RZ, RZ, -0x1 ;  /* 0xffffffffff0f7424 */ /* 0x000fce00078e00ff */
[----:B0-----:R-:W-:Y:S05]  /*3340*/  WARPSYNC.COLLECTIVE R15, `(.L_x_4147) ;  /* 0x000000000f087348 */ /* 0x001fea0003c00000 */
[----:B------:R1:W2:Y:S02]  /*3350*/  SHFL.BFLY P6, R14, R13, R12, R11 ;  /* 0x0c00000c0d0e7389 */ /* 0x0002a400000c000b */
[----:B012---:R-:W-:Y:S05]  /*3360*/  ENDCOLLECTIVE ;  /* 0x000000000000791b */ /* 0x007fea0003800000 */
.L_x_4147:
[----:B------:R-:W-:-:S07]  /*3370*/  MOV R0, R14 ;  /* 0x0000000e00007202 */ /* 0x000fce0000000f00 */
[----:B------:R-:W-:Y:S05]  /*3380*/  WARPSYNC.COLLECTIVE R15, `(.L_x_4148) ;  /* 0x000000000f087348 */ /* 0x000fea0003c00000 */
[----:B------:R0:W1:Y:S02]  /*3390*/  SHFL.BFLY P6, R14, R13, R12, R11 ;  /* 0x0c00000c0d0e7389 */ /* 0x00006400000c000b */
[----:B01----:R-:W-:Y:S05]  /*33a0*/  ENDCOLLECTIVE ;  /* 0x000000000000791b */ /* 0x003fea0003800000 */
.L_x_4148:
[----:B------:R-:W-:Y:S01]  /*33b0*/  FADD.FTZ R0, RZ, R0 ;  /* 0x00000000ff007221 */ /* 0x000fe20000010000 */
[----:B------:R-:W-:-:S07]  /*33c0*/  MOV R2, R14 ;  /* 0x0000000e00027202 */ /* 0x000fce0000000f00 */
[----:B------:R-:W-:Y:S05]  /*33d0*/  WARPSYNC.COLLECTIVE R15, `(.L_x_4149) ;  /* 0x000000000f087348 */ /* 0x000fea0003c00000 */
[----:B------:R0:W1:Y:S02]  /*33e0*/  SHFL.BFLY P6, R14, R13, R12, R11 ;  /* 0x0c00000c0d0e7389 */ /* 0x00006400000c000b */
[----:B01----:R-:W-:Y:S05]  /*33f0*/  ENDCOLLECTIVE ;  /* 0x000000000000791b */ /* 0x003fea0003800000 */
.L_x_4149:
[----:B------:R-:W-:Y:S01]  /*3400*/  FADD.FTZ R3, RZ, R2 ;  /* 0x00000002ff037221 */ /* 0x000fe20000010000 */
[----:B------:R-:W-:-:S07]  /*3410*/  IMAD.MOV.U32 R4, RZ, RZ, R14 ;  /* 0x000000ffff047224 */ /* 0x000fce00078e000e */
[----:B------:R-:W-:Y:S05]  /*3420*/  WARPSYNC.COLLECTIVE R15, `(.L_x_4150) ;  /* 0x000000000f087348 */ /* 0x000fea0003c00000 */
[----:B------:R0:W1:Y:S02]  /*3430*/  SHFL.BFLY P6, R14, R13, R12, R11 ;  /* 0x0c00000c0d0e7389 */ /* 0x00006400000c000b */
[----:B01----:R-:W-:Y:S05]  /*3440*/  ENDCOLLECTIVE ;  /* 0x000000000000791b */ /* 0x003fea0003800000 */
.L_x_4150:
[----:B------:R-:W-:Y:S01]  /*3450*/  FADD.FTZ R2, RZ, R4 ;  /* 0x00000004ff027221 */ /* 0x000fe20000010000 */
[----:B------:R-:W-:-:S07]  /*3460*/  MOV R5, R14 ;  /* 0x0000000e00057202 */ /* 0x000fce0000000f00 */
[----:B------:R-:W-:Y:S05]  /*3470*/  WARPSYNC.COLLECTIVE R15, `(.L_x_4151) ;  /* 0x000000000f087348 */ /* 0x000fea0003c00000 */
[----:B------:R0:W1:Y:S02]  /*3480*/  SHFL.BFLY P6, R14, R13, R12, R11 ;  /* 0x0c00000c0d0e7389 */ /* 0x00006400000c000b */
[----:B01----:R-:W-:Y:S05]  /*3490*/  ENDCOLLECTIVE ;  /* 0x000000000000791b */ /* 0x003fea0003800000 */
.L_x_4151:
[----:B------:R-:W-:Y:S01]  /*34a0*/  FADD.FTZ R5, RZ, R5 ;  /* 0x00000005ff057221 */ /* 0x000fe20000010000 */
[----:B------:R-:W-:-:S07]  /*34b0*/  MOV R6, R14 ;  /* 0x0000000e00067202 */ /* 0x000fce0000000f00 */
[----:B------:R-:W-:Y:S05]  /*34c0*/  WARPSYNC.COLLECTIVE R15, `(.L_x_4152) ;  /* 0x000000000f087348 */ /* 0x000fea0003c00000 */
[----:B------:R0:W1:Y:S02]  /*34d0*/  SHFL.BFLY P6, R14, R13, R12, R11 ;  /* 0x0c00000c0d0e7389 */ /* 0x00006400000c000b */
[----:B01----:R-:W-:Y:S05]  /*34e0*/  ENDCOLLECTIVE ;  /* 0x000000000000791b */ /* 0x003fea0003800000 */
.L_x_4152:
[----:B------:R-:W-:Y:S01]  /*34f0*/  FADD.FTZ R6, RZ, R6 ;  /* 0x00000006ff067221 */ /* 0x000fe20000010000 */
[----:B------:R-:W-:Y:S06]  /*3500*/  BRA `(.L_x_4153) ;  /* 0xfffffff400647947 */ /* 0x000fec000383ffff */
.L_x_4154:
        /* <DEDUP_REMOVED lines=15> */
.L_x_25658:


//--------------------- .text._ZN4vllm25paged_attention_v1_kernelIthLi80ELi16ELi128ELNS_18Fp8KVCacheDataTypeE2ELb1EEEvPT_PKS2_PKT0_S8_ifPKiSA_iPKfiiiSC_SC_iiiii --------------------------
	.section	.text._ZN4vllm25paged_attention_v1_kernelIthLi80ELi16ELi128ELNS_18Fp8KVCacheDataTypeE2ELb1EEEvPT_PKS2_PKT0_S8_ifPKiSA_iPKfiiiSC_SC_iiiii,"ax",@progbits
	.align	128
        .global         _ZN4vllm25paged_attention_v1_kernelIthLi80ELi16ELi128ELNS_18Fp8KVCacheDataTypeE2ELb1EEEvPT_PKS2_PKT0_S8_ifPKiSA_iPKfiiiSC_SC_iiiii
        .type           _ZN4vllm25paged_attention_v1_kernelIthLi80ELi16ELi128ELNS_18Fp8KVCacheDataTypeE2ELb1EEEvPT_PKS2_PKT0_S8_ifPKiSA_iPKfiiiSC_SC_iiiii,@function
        .size           _ZN4vllm25paged_attention_v1_kernelIthLi80ELi16ELi128ELNS_18Fp8KVCacheDataTypeE2ELb1EEEvPT_PKS2_PKT0_S8_ifPKiSA_iPKfiiiSC_SC_iiiii,(.L_x_25659 - _ZN4vllm25paged_attention_v1_kernelIthLi80ELi16ELi128ELNS_18Fp8KVCacheDataTypeE2ELb1EEEvPT_PKS2_PKT0_S8_ifPKiSA_iPKfiiiSC_SC_iiiii)
        .other          _ZN4vllm25paged_attention_v1_kernelIthLi80ELi16ELi128ELNS_18Fp8KVCacheDataTypeE2ELb1EEEvPT_PKS2_PKT0_S8_ifPKiSA_iPKfiiiSC_SC_iiiii,@"STO_CUDA_ENTRY STV_DEFAULT"
_ZN4vllm25paged_attention_v1_kernelIthLi80ELi16ELi128ELNS_18Fp8KVCacheDataTypeE2ELb1EEEvPT_PKS2_PKT0_S8_ifPKiSA_iPKfiiiSC_SC_iiiii:
.text._ZN4vllm25paged_attention_v1_kernelIthLi80ELi16ELi128ELNS_18Fp8KVCacheDataTypeE2ELb1EEEvPT_PKS2_PKT0_S8_ifPKiSA_iPKfiiiSC_SC_iiiii:
        /* <DEDUP_REMOVED lines=105> */
.L_x_4155:
        /* <DEDUP_REMOVED lines=24> */
.L_x_4159:
        /* <DEDUP_REMOVED lines=41> */
.L_x_4157:
[----:B------:R-:W-:Y:S05]  /*0aa0*/  BSYNC.RECONVERGENT B6 ;  /* 0x0000000000067941 */ /* 0x000fea0003800200 */
.L_x_4156:
        /* <DEDUP_REMOVED lines=11> */
.L_x_4195:
        /* <DEDUP_REMOVED lines=39> */
.L_x_4165:
        /* <DEDUP_REMOVED lines=11> */
.L_x_4164:
[----:B------:R-:W-:Y:S05]  /*0e80*/  BSYNC.RECONVERGENT B1 ;  /* 0x0000000000017941 */ /* 0x000fea0003800200 */
.L_x_4163:
        /* <DEDUP_REMOVED lines=12> */
.L_x_4168:
        /* <DEDUP_REMOVED lines=100> */
.L_x_4167:
[----:B------:R-:W-:Y:S05]  /*1590*/  BSYNC.RECONVERGENT B1 ;  /* 0x0000000000017941 */ /* 0x000fea0003800200 */
.L_x_4166:
        /* <DEDUP_REMOVED lines=55> */
.L_x_4170:
[----:B------:R-:W-:Y:S05]  /*1910*/  BSYNC.RECONVERGENT B1 ;  /* 0x0000000000017941 */ /* 0x000fea0003800200 */
.L_x_4169:
        /* <DEDUP_REMOVED lines=26> */
.L_x_4162:
[----:B------:R-:W-:Y:S05]  /*1ac0*/  BSYNC.RECONVERGENT B0 ;  /* 0x0000000000007941 */ /* 0x000fea0003800200 */
.L_x_4161:
        /* <DEDUP_REMOVED lines=39> */
.L_x_4175:
[----:B------:R-:W0:Y:S01]  /*1d40*/  LDS R3, [R12] ;  /* 0x000000000c037984 */ /* 0x000e220000000800 */
[----:B------:R-:W-:-:S04]  /*1d50*/  IADD3 R13, PT, PT, R13, 0x1, RZ ;  /* 0x000000010d0d7810 */ /* 0x000fc80007ffe0ff */
[----:B------:R-:W-:Y:S01]  /*1d60*/  ISETP.NE.AND P0, PT, R13, RZ, PT ;  /* 0x000000ff0d00720c */ /* 0x000fe20003f05270 */
[----:B0-----:R-:W-:-:S05]  /*1d70*/  FMUL.FTZ R3, R3, R2 ;  /* 0x0000000203037220 */ /* 0x001fca0000410000 */
[----:B------:R0:W-:Y:S02]  /*1d80*/  STS [R12], R3 ;  /* 0x000000030c007388 */ /* 0x0001e40000000800 */
[----:B0-----:R-:W-:-:S05]  /*1d90*/  IADD3 R12, PT, PT, R12, 0x200, RZ ;  /* 0x000002000c0c7810 */ /* 0x001fca0007ffe0ff */
[----:B------:R-:W-:Y:S05]  /*1da0*/  @P0 BRA `(.L_x_4175) ;  /* 0xfffffffc00e40947 */ /* 0x000fea000383ffff */
.L_x_4174:
[----:B------:R-:W-:Y:S05]  /*1db0*/  BSYNC.RECONVERGENT B1 ;  /* 0x0000000000017941 */ /* 0x000fea0003800200 */
.L_x_4173:
        /* <DEDUP_REMOVED lines=12> */
.L_x_4178:
        /* <DEDUP_REMOVED lines=52> */
.L_x_4177:
[----:B------:R-:W-:Y:S05]  /*21c0*/  BSYNC.RECONVERGENT B1 ;  /* 0x0000000000017941 */ /* 0x000fea0003800200 */
.L_x_4176:
        /* <DEDUP_REMOVED lines=31> */
.L_x_4180:
[----:B------:R-:W-:Y:S05]  /*23c0*/  BSYNC.RECONVERGENT B1 ;  /* 0x0000000000017941 */ /* 0x000fea0003800200 */
.L_x_4179:
        /* <DEDUP_REMOVED lines=14> */
.L_x_4172:
[----:B------:R-:W-:Y:S05]  /*24b0*/  BSYNC.RECONVERGENT B0 ;  /* 0x0000000000007941 */ /* 0x000fea0003800200 */
.L_x_4171:
        /* <DEDUP_REMOVED lines=29> */
.L_x_4184:
        /* <DEDUP_REMOVED lines=34> */
.L_x_4183:
        /* <DEDUP_REMOVED lines=16> */
.L_x_4182:
[----:B------:R-:W-:Y:S05]  /*29b0*/  BSYNC.RECONVERGENT B6 ;  /* 0x0000000000067941 */ /* 0x000fea0003800200 */
.L_x_4181:
        /* <DEDUP_REMOVED lines=12> */
.L_x_4201:
        /* <DEDUP_REMOVED lines=36> */
.L_x_4187:
[----:B------:R-:W-:Y:S05]  /*2cc0*/  BSYNC.RECONVERGENT B0 ;  /* 0x0000000000007941 */ /* 0x000fea0003800200 */
.L_x_4186:
        /* <DEDUP_REMOVED lines=19> */
.L_x_4189:
[----:B------:R-:W-:Y:S05]  /*2e00*/  BSYNC.RECONVERGENT B0 ;  /* 0x0000000000007941 */ /* 0x000fea0003800200 */
.L_x_4188:
        /* <DEDUP_REMOVED lines=12> */
[----:B------:R-:W-:Y:S02]  /*2ed0*/  F2FP.F16.F32.PACK_AB R14, RZ, R14 ;  /* 0x0000000eff0e723e */ /* 0x000fe400000000ff */
        /* <DEDUP_REMOVED lines=14> */
.L_x_4158:
        /* <DEDUP_REMOVED lines=16> */
.L_x_4190:
[----:B------:R-:W-:Y:S05]  /*30c0*/  EXIT ;  /* 0x000000000000794d */ /* 0x000fea0003800000 */
.L_x_4160:
[----:B------:R-:W-:Y:S01]  /*30d0*/  HFMA2 R12, -RZ, RZ, 0, 9.5367431640625e-07 ;  /* 0x00000010ff0c7431 */ /* 0x000fe200000001ff */
[----:B------:R-:W-:Y:S01]  /*30e0*/  MOV R11, 0x1f ;  /* 0x0000001f000b7802 */ /* 0x000fe20000000f00 */
[----:B------:R-:W-:-:S07]  /*30f0*/  IMAD.MOV.U32 R15, RZ, RZ, -0x1 ;  /* 0xffffffffff0f7424 */ /* 0x000fce00078e00ff */
[----:B------:R-:W-:Y:S05]  /*3100*/  WARPSYNC.COLLECTIVE R15, `(.L_x_4191) ;  /* 0x000000000f087348 */ /* 0x000fea0003c00000 */
[----:B------:R0:W1:Y:S02]  /*3110*/  SHFL.BFLY P6, R14, R13, R12, R11 ;  /* 0x0c00000c0d0e7389 */ /* 0x00006400000c000b */
[----:B01----:R-:W-:Y:S05]  /*3120*/  ENDCOLLECTIVE ;  /* 0x000000000000791b */ /* 0x003fea0003800000 */
.L_x_4191:
[----:B------:R-:W-:Y:S01]  /*3130*/  HFMA2 R12, -RZ, RZ, 0, 4.76837158203125e-07 ;  /* 0x00000008ff0c7431 */ /* 0x000fe200000001ff */
[----:B------:R-:W-:-:S04]  /*3140*/  FMNMX.FTZ R0, R14, -3.40282346638528859812e+38, !PT ;  /* 0xff7fffff0e007809 */ /* 0x000fc80007810000 */
[----:B------:R-:W-:-:S07]  /*3150*/  MOV R13, R0 ;  /* 0x00000000000d7202 */ /* 0x000fce0000000f00 */
[----:B------:R-:W-:Y:S05]  /*3160*/  WARPSYNC.COLLECTIVE R15, `(.L_x_4192) ;  /* 0x000000000f087348 */ /* 0x000fea0003c00000 */
[----:B------:R0:W1:Y:S02]  /*3170*/  SHFL.BFLY P6, R14, R13, R12, R11 ;  /* 0x0c00000c0d0e7389 */ /* 0x00006400000c000b */
[----:B01----:R-:W-:Y:S05]  /*3180*/  ENDCOLLECTIVE ;  /* 0x000000000000791b */ /* 0x003fea0003800000 */
.L_x_4192:
[----:B------:R-:W-:Y:S02]  /*3190*/  MOV R12, 0x4 ;  /* 0x00000004000c7802 */ /* 0x000fe40000000f00 */
[----:B------:R-:W-:-:S05]  /*31a0*/  FMNMX.FTZ R2, R0, R14, !PT ;  /* 0x0000000e00027209 */ /* 0x000fca0007810000 */
[----:B------:R-:W-:-:S07]  /*31b0*/  IMAD.MOV.U32 R13, RZ, RZ, R2 ;  /* 0x000000ffff0d7224 */ /* 0x000fce00078e0002 */
[----:B------:R-:W-:Y:S05]  /*31c0*/  WARPSYNC.COLLECTIVE R15, `(.L_x_4193) ;  /* 0x000000000f087348 */ /* 0x000fea0003c00000 */
[----:B------:R0:W1:Y:S02]  /*31d0*/  SHFL.BFLY P6, R14, R13, R12, R11 ;  /* 0x0c00000c0d0e7389 */ /* 0x00006400000c000b */
[----:B01----:R-:W-:Y:S05]  /*31e0*/  ENDCOLLECTIVE ;  /* 0x000000000000791b */ /* 0x003fea0003800000 */
.L_x_4193:
[----:B------:R-:W-:Y:S01]  /*31f0*/  IMAD.MOV.U32 R12, RZ, RZ, 0x2 ;  /* 0x00000002ff0c7424 */ /* 0x000fe200078e00ff */
[----:B------:R-:W-:-:S04]  /*3200*/  FMNMX.FTZ R3, R2, R14, !PT ;  /* 0x0000000e02037209 */ /* 0x000fc80007810000 */
[----:B------:R-:W-:-:S07]  /*3210*/  MOV R13, R3 ;  /* 0x00000003000d7202 */ /* 0x000fce0000000f00 */
[----:B------:R-:W-:Y:S05]  /*3220*/  WARPSYNC.COLLECTIVE R15, `(.L_x_4194) ;  /* 0x000000000f087348 */ /* 0x000fea0003c00000 */
[----:B------:R0:W1:Y:S02]  /*3230*/  SHFL.BFLY P6, R14, R13, R12, R11 ;  /* 0x0c00000c0d0e7389 */ /* 0x00006400000c000b */
[----:B01----:R-:W-:Y:S05]  /*3240*/  ENDCOLLECTIVE ;  /* 0x000000000000791b */ /* 0x003fea0003800000 */
.L_x_4194:
[----:B------:R-:W-:Y:S05]  /*3250*/  BRA `(.L_x_4195) ;  /* 0xffffffd800407947 */ /* 0x000fea000383ffff */
.L_x_4185:
[----:B------:R-:W-:Y:S01]  /*3260*/  HFMA2 R13, -RZ, RZ, 0, 0 ;  /* 0x00000000ff0d7431 */ /* 0x000fe200000001ff */
[----:B------:R-:W-:Y:S01]  /*3270*/  MOV R12, 0x1 ;  /* 0x00000001000c7802 */ /* 0x000fe20000000f00 */
[----:B------:R-:W-:Y:S01]  /*3280*/  IMAD.MOV.U32 R11, RZ, RZ, 0x1f ;  /* 0x0000001fff0b7424 */ /* 0x000fe200078e00ff */
[----:B------:R-:W-:-:S07]  /*3290*/  MOV R15, 0xffffffff ;  /* 0xffffffff000f7802 */ /* 0x000fce0000000f00 */
[----:B0-----:R-:W-:Y:S05]  /*32a0*/  WARPSYNC.COLLECTIVE R15, `(.L_x_4196) ;  /* 0x000000000f087348 */ /* 0x001fea0003c00000 */
[----:B------:R1:W2:Y:S02]  /*32b0*/  SHFL.BFLY P6, R14, R13, R12, R11 ;  /* 0x0c00000c0d0e7389 */ /* 0x0002a400000c000b */
[----:B012---:R-:W-:Y:S05]  /*32c0*/  ENDCOLLECTIVE ;  /* 0x000000000000791b */ /* 0x007fea0003800000 */
.L_x_4196:
[----:B------:R-:W-:-:S07]  /*32d0*/  MOV R0, R14 ;  /* 0x0000000e00007202 */ /* 0x000fce0000000f00 */
[----:B------:R-:W-:Y:S05]  /*32e0*/  WARPSYNC.COLLECTIVE R15, `(.L_x_4197) ;  /* 0x000000000f087348 */ /* 0x000fea0003c00000 */
[----:B------:R0:W1:Y:S02]  /*32f0*/  SHFL.BFLY P6, R14, R13, R12, R11 ;  /* 0x0c00000c0d0e7389 */ /* 0x00006400000c000b */
[----:B01----:R-:W-:Y:S05]  /*3300*/  ENDCOLLECTIVE ;  /* 0x000000000000791b */ /* 0x003fea0003800000 */
.L_x_4197:
[----:B------:R-:W-:Y:S01]  /*3310*/  FADD.FTZ R0, RZ, R0 ;  /* 0x00000000ff007221 */ /* 0x000fe20000010000 */
[----:B------:R-:W-:-:S07]  /*3320*/  IMAD.MOV.U32 R2, RZ, RZ, R14 ;  /* 0x000000ffff027224 */ /* 0x000fce00078e000e */
[----:B------:R-:W-:Y:S05]  /*3330*/  WARPSYNC.COLLECTIVE R15, `(.L_x_4198) ;  /* 0x000000000f087348 */ /* 0x000fea0003c00000 */
[----:B------:R0:W1:Y:S02]  /*3340*/  SHFL.BFLY P6, R14, R13, R12, R11 ;  /* 0x0c00000c0d0e7389 */ /* 0x00006400000c000b */
[----:B01----:R-:W-:Y:S05]  /*3350*/  ENDCOLLECTIVE ;  /* 0x000000000000791b */ /* 0x003fea0003800000 */
.L_x_4198:
[----:B------:R-:W-:Y:S01]  /*3360*/  FADD.FTZ R3, RZ, R2 ;  /* 0x00000002ff037221 */ /* 0x000fe20000010000 */
[----:B------:R-:W-:-:S07]  /*3370*/  MOV R4, R14 ;  /* 0x0000000e00047202 */ /* 0x000fce0000000f00 */
[----:B------:R-:W-:Y:S05]  /*3380*/  WARPSYNC.COLLECTIVE R15, `(.L_x_4199) ;  /* 0x000000000f087348 */ /* 0x000fea0003c00000 */
[----:B------:R0:W1:Y:S02]  /*3390*/  SHFL.BFLY P6, R14, R13, R12, R11 ;  /* 0x0c00000c0d0e7389 */ /* 0x00006400000c000b */
[----:B01----:R-:W-:Y:S05]  /*33a0*/  ENDCOLLECTIVE ;  /* 0x000000000000791b */ /* 0x003fea0003800000 */
.L_x_4199:
[----:B------:R-:W-:Y:S01]  /*33b0*/  FADD.FTZ R2, RZ, R4 ;  /* 0x00000004ff027221 */ /* 0x000fe20000010000 */
[----:B------:R-:W-:-:S07]  /*33c0*/  MOV R5, R14 ;  /* 0x0000000e00057202 */ /* 0x000fce0000000f00 */
[----:B------:R-:W-:Y:S05]  /*33d0*/  WARPSYNC.COLLECTIVE R15, `(.L_x_4200) ;  /* 0x000000000f087348 */ /* 0x000fea0003c00000 */
[----:B------:R0:W1:Y:S02]  /*33e0*/  SHFL.BFLY P6, R14, R13, R12, R11 ;  /* 0x0c00000c0d0e7389 */ /* 0x00006400000c000b */
[----:B01----:R-:W-:Y:S05]  /*33f0*/  ENDCOLLECTIVE ;  /* 0x000000000000791b */ /* 0x003fea0003800000 */
.L_x_4200:
[----:B------:R-:W-:Y:S01]  /*3400*/  FADD.FTZ R5, RZ, R5 ;  /* 0x00000005ff057221 */ /* 0x000fe20000010000 */
[----:B------:R-:W-:Y:S06]  /*3410*/  BRA `(.L_x_4201) ;  /* 0xfffffff400987947 */ /* 0x000fec000383ffff */
.L_x_4202:
        /* <DEDUP_REMOVED lines=14> */
.L_x_25659:


//--------------------- .text._ZN4vllm25paged_attention_v1_kernelIthLi64ELi16ELi128ELNS_18Fp8KVCacheDataTypeE2ELb1EEEvPT_PKS2_PKT0_S8_ifPKiSA_iPKfiiiSC_SC_iiiii --------------------------
	.section	.text._ZN4vllm25paged_attention_v1_kernelIthLi64ELi16ELi128ELNS_18Fp8KVCacheDataTypeE2ELb1EEEvPT_PKS2_PKT0_S8_ifPKiSA_iPKfiiiSC_SC_iiiii,"ax",@progbits
	.align	128
        .global         _ZN4vllm25paged_attention_v1_kernelIthLi64ELi16ELi128ELNS_18Fp8KVCacheDataTypeE2ELb1EEEvPT_PKS2_PKT0_S8_ifPKiSA_iPKfiiiSC_SC_iiiii
        .type           _ZN4vllm25paged_attention_v1_kernelIthLi64ELi16ELi128ELNS_18Fp8KVCacheDataTypeE2ELb1EEEvPT_PKS2_PKT0_S8_ifPKiSA_iPKfiiiSC_SC_iiiii,@function
        .size           _ZN4vllm25paged_attention_v1_kernelIthLi64ELi16ELi128ELNS_18Fp8KVCacheDataTypeE2ELb1EEEvPT_PKS2_PKT0_S8_ifPKiSA_iPKfiiiSC_SC_iiiii,(.L_x_25660 - _ZN4vllm25paged_attention_v1_kernelIthLi64ELi16ELi128ELNS_18Fp8KVCacheDataTypeE2ELb1EEEvPT_PKS2_PKT0_S8_ifPKiSA_iPKfiiiSC_SC_iiiii)
        .other          _ZN4vllm25paged_attention_v1_kernelIthLi64ELi16ELi128ELNS_18Fp8KVCacheDataTypeE2ELb1EEEvPT_PKS2_PKT0_S8_ifPKiSA_iPKfiiiSC_SC_iiiii,@"STO_CUDA_ENTRY STV_DEFAULT"
_ZN4vllm25paged_attention_v1_kernelIthLi64ELi16ELi128ELNS_18Fp8KVCacheDataTypeE2ELb1EEEvPT_PKS2_PKT0_S8_ifPKiSA_iPKfiiiSC_SC_iiiii:
.text._ZN4vllm25paged_attention_v1_kernelIthLi64ELi16ELi128ELNS_18Fp8KVCacheDataTypeE2ELb1EEEvPT_PKS2_PKT0_S8_ifPKiSA_iPKfiiiSC_SC_iiiii:
        /* <DEDUP_REMOVED lines=105> */
.L_x_4203:
        /* <DEDUP_REMOVED lines=24> */
.L_x_4207:
        /* <DEDUP_REMOVED lines=41> */
.L_x_4205:
[----:B------:R-:W-:Y:S05]  /*0aa0*/  BSYNC.RECONVERGENT B6 ;  /* 0x0000000000067941 */ /* 0x000fea0003800200 */
.L_x_4204:
        /* <DEDUP_REMOVED lines=11> */
.L_x_4241:
        /* <DEDUP_REMOVED lines=39> */
.L_x_4213:
        /* <DEDUP_REMOVED lines=11> */
.L_x_4212:
[----:B------:R-:W-:Y:S05]  /*0e80*/  BSYNC.RECONVERGENT B1 ;  /* 0x0000000000017941 */ /* 0x000fea0003800200 */
.L_x_4211:
        /* <DEDUP_REMOVED lines=12> */
.L_x_4216:
        /* <DEDUP_REMOVED lines=100> */
.L_x_4215:
[----:B------:R-:W-:Y:S05]  /*1590*/  BSYNC.RECONVERGENT B1 ;  /* 0x0000000000017941 */ /* 0x000fea0003800200 */
.L_x_4214:
        /* <DEDUP_REMOVED lines=55> */
.L_x_4218:
[----:B------:R-:W-:Y:S05]  /*1910*/  BSYNC.RECONVERGENT B1 ;  /* 0x0000000000017941 */ /* 0x000fea0003800200 */
.L_x_4217:
        /* <DEDUP_REMOVED lines=26> */
.L_x_4210:
[----:B------:R-:W-:Y:S05]  /*1ac0*/  BSYNC.RECONVERGENT B0 ;  /* 0x0000000000007941 */ /* 0x000fea0003800200 */
.L_x_4209:
        /* <DEDUP_REMOVED lines=39> */
.L_x_4223:
[----:B------:R-:W0:Y:S01]  /*1d40*/  LDS R3, [R12] ;  /* 0x000000000c037984 */ /* 0x000e220000000800 */
[----:B------:R-:W-:-:S04]  /*1d50*/  IADD3 R13, PT, PT, R13, 0x1, RZ ;  /* 0x000000010d0d7810 */ /* 0x000fc80007ffe0ff */
[----:B------:R-:W-:Y:S01]  /*1d60*/  ISETP.NE.AND P0, PT, R13, RZ, PT ;  /* 0x000000ff0d00720c */ /* 0x000fe20003f05270 */
[----:B0-----:R-:W-:-:S05]  /*1d70*/  FMUL.FTZ R3, R3, R2 ;  /* 0x0000000203037220 */ /* 0x001fca0000410000 */
[----:B------:R0:W-:Y:S02]  /*1d80*/  STS [R12], R3 ;  /* 0x000000030c007388 */ /* 0x0001e40000000800 */
[----:B0-----:R-:W-:-:S05]  /*1d90*/  VIADD R12, R12, 0x200 ;  /* 0x000002000c0c7836 */ /* 0x001fca0000000000 */
[----:B------:R-:W-:Y:S05]  /*1da0*/  @P0 BRA `(.L_x_4223) ;  /* 0xfffffffc00e40947 */ /* 0x000fea000383ffff */
.L_x_4222:
[----:B------:R-:W-:Y:S05]  /*1db0*/  BSYNC.RECONVERGENT B1 ;  /* 0x0000000000017941 */ /* 0x000fea0003800200 */
.L_x_4221:
        /* <DEDUP_REMOVED lines=12> */
.L_x_4226:
        /* <DEDUP_REMOVED lines=52> */
.L_x_4225:
[----:B------:R-:W-:Y:S05]  /*21c0*/  BSYNC.RECONVERGENT B1 ;  /* 0x0000000000017941 */ /* 0x000fea0003800200 */
.L_x_4224:
        /* <DEDUP_REMOVED lines=31> */
.L_x_4228:
[----:B------:R-:W-:Y:S05]  /*23c0*/  BSYNC.RECONVERGENT B1 ;  /* 0x0000000000017941 */ /* 0x000fea0003800200 */
.L_x_4227:
        /* <DEDUP_REMOVED lines=14> */
.L_x_4220:
[----:B------:R-:W-:Y:S05]  /*24b0*/  BSYNC.RECONVERGENT B0 ;  /* 0x0000000000007941 */ /* 0x000fea0003800200 */
.L_x_4219:
        /* <DEDUP_REMOVED lines=29> */
.L_x_4232:
        /* <DEDUP_REMOVED lines=34> */
.L_x_4231:
        /* <DEDUP_REMOVED lines=16> */
.L_x_4230:
[----:B------:R-:W-:Y:S05]  /*29b0*/  BSYNC.RECONVERGENT B6 ;  /* 0x0000000000067941 */ /* 0x000fea0003800200 */
.L_x_4229:
        /* <DEDUP_REMOVED lines=11> */
.L_x_4246:
        /* <DEDUP_REMOVED lines=19> */
.L_x_4235:
[----:B------:R-:W-:Y:S05]  /*2ba0*/  BSYNC.RECONVERGENT B0 ;  /* 0x0000000000007941 */ /* 0x000fea0003800200 */
.L_x_4234:
        /* <DEDUP_REMOVED lines=44> */
[----:B------:R-:W-:Y:S02]  /*2e70*/  F2FP.F16.F32.PACK_AB R0, R3, R0 ;  /* 0x000000000300723e */ /* 0x000fe400000000ff */
[----:B------:R-:W-:Y:S02]  /*2e80*/  F2FP.F16.F32.PACK_AB R4, R5, R4 ;  /* 0x000000040504723e */ /* 0x000fe400000000ff */
        /* <DEDUP_REMOVED lines=13> */
.L_x_4206:
        /* <DEDUP_REMOVED lines=16> */
.L_x_4236:
[----:B------:R-:W-:Y:S05]  /*3060*/  EXIT ;  /* 0x000000000000794d */ /* 0x000fea0003800000 */
.L_x_4208:
[----:B------:R-:W-:Y:S02]  /*3070*/  HFMA2 R12, -RZ, RZ, 0, 9.5367431640625e-07 ;  /* 0x00000010ff0c7431 */ /* 0x000fe400000001ff */
[----:B------:R-:W-:Y:S01]  /*3080*/  IMAD.MOV.U32 R11, RZ, RZ, 0x1f ;  /* 0x0000001fff0b7424 */ /* 0x000fe200078e00ff */
[----:B------:R-:W-:-:S07]  /*3090*/  MOV R15, 0xffffffff ;  /* 0xffffffff000f7802 */ /* 0x000fce0000000f00 */
[----:B------:R-:W-:Y:S05]  /*30a0*/  WARPSYNC.COLLECTIVE R15, `(.L_x_4237) ;  /* 0x000000000f087348 */ /* 0x000fea0003c00000 */
[----:B------:R0:W1:Y:S02]  /*30b0*/  SHFL.BFLY P6, R14, R13, R12, R11 ;  /* 0x0c00000c0d0e7389 */ /* 0x00006400000c000b */
[----:B01----:R-:W-:Y:S05]  /*30c0*/  ENDCOLLECTIVE ;  /* 0x000000000000791b */ /* 0x003fea0003800000 */
.L_x_4237:
[----:B------:R-:W-:Y:S01]  /*30d0*/  IMAD.MOV.U32 R12, RZ, RZ, 0x8 ;  /* 0x00000008ff0c7424 */ /* 0x000fe200078e00ff */
[----:B------:R-:W-:-:S04]  /*30e0*/  FMNMX.FTZ R0, R14, -3.40282346638528859812e+38, !PT ;  /* 0xff7fffff0e007809 */ /* 0x000fc80007810000 */
[----:B------:R-:W-:-:S07]  /*30f0*/  MOV R13, R0 ;  /* 0x00000000000d7202 */ /* 0x000fce0000000f00 */
[----:B------:R-:W-:Y:S05]  /*3100*/  WARPSYNC.COLLECTIVE R15, `(.L_x_4238) ;  /* 0x000000000f087348 */ /* 0x000fea0003c00000 */
[----:B------:R0:W1:Y:S02]  /*3110*/  SHFL.BFLY P6, R14, R13, R12, R11 ;  /* 0x0c00000c0d0e7389 */ /* 0x00006400000c000b */
[----:B01----:R-:W-:Y:S05]  /*3120*/  ENDCOLLECTIVE ;  /* 0x000000000000791b */ /* 0x003fea0003800000 */
.L_x_4238:
[----:B------:R-:W-:Y:S01]  /*3130*/  HFMA2 R12, -RZ, RZ, 0, 2.384185791015625e-07 ;  /* 0x00000004ff0c7431 */ /* 0x000fe200000001ff */
[----:B------:R-:W-:-:S04]  /*3140*/  FMNMX.FTZ R2, R0, R14, !PT ;  /* 0x0000000e00027209 */ /* 0x000fc80007810000 */
[----:B------:R-:W-:-:S07]  /*3150*/  MOV R13, R2 ;  /* 0x00000002000d7202 */ /* 0x000fce0000000f00 */
[----:B------:R-:W-:Y:S05]  /*3160*/  WARPSYNC.COLLECTIVE R15, `(.L_x_4239) ;  /* 0x000000000f087348 */ /* 0x000fea0003c00000 */
[----:B------:R0:W1:Y:S02]  /*3170*/  SHFL.BFLY P6, R14, R13, R12, R11 ;  /* 0x0c00000c0d0e7389 */ /* 0x00006400000c000b */
[----:B01----:R-:W-:Y:S05]  /*3180*/  ENDCOLLECTIVE ;  /* 0x000000000000791b */ /* 0x003fea0003800000 */
.L_x_4239:
[----:B------:R-:W-:Y:S02]  /*3190*/  MOV R12, 0x2 ;  /* 0x00000002000c7802 */ /* 0x000fe40000000f00 */
[----:B------:R-:W-:-:S05]  /*31a0*/  FMNMX.FTZ R3, R2, R14, !PT ;  /* 0x0000000e02037209 */ /* 0x000fca0007810000 */
[----:B------:R-:W-:-:S07]  /*31b0*/  IMAD.MOV.U32 R13, RZ, RZ, R3 ;  /* 0x000000ffff0d7224 */ /* 0x000fce00078e0003 */
[----:B------:R-:W-:Y:S05]  /*31c0*/  WARPSYNC.COLLECTIVE R15, `(.L_x_4240) ;  /* 0x000000000f087348 */ /* 0x000fea0003c00000 */
[----:B------:R0:W1:Y:S02]  /*31d0*/  SHFL.BFLY P6, R14, R13, R12, R11 ;  /* 0x0c00000c0d0e7389 */ /* 0x00006400000c000b */
[----:B01----:R-:W-:Y:S05]  /*31e0*/  ENDCOLLECTIVE ;  /* 0x000000000000791b */ /* 0x003fea0003800000 */
.L_x_4240:
[----:B------:R-:W-:Y:S05]  /*31f0*/  BRA `(.L_x_4241) ;  /* 0xffffffd800587947 */ /* 0x000fea000383ffff */
.L_x_4233:
[----:B------:R-:W-:Y:S02]  /*3200*/  HFMA2 R13, -RZ, RZ, 0, 0 ;  /* 0x00000000ff0d7431 */ /* 0x000fe400000001ff */
[----:B------:R-:W-:Y:S01]  /*3210*/  IMAD.MOV.U32 R12, RZ, RZ, 0x1 ;  /* 0x00000001ff0c7424 */ /* 0x000fe200078e00ff */
[----:B------:R-:W-:Y:S02]  /*3220*/  MOV R11, 0x1f ;  /* 0x0000001f000b7802 */ /* 0x000fe40000000f00 */
[----:B------:R-:W-:-:S07]  /*3230*/  MOV R15, 0xffffffff ;  /* 0xffffffff000f7802 */ /* 0x000fce0000000f00 */
[----:B0-----:R-:W-:Y:S05]  /*3240*/  WARPSYNC.COLLECTIVE R15, `(.L_x_4242) ;  /* 0x000000000f087348 */ /* 0x001fea0003c00000 */
[----:B------:R1:W2:Y:S02]  /*3250*/  SHFL.BFLY P6, R14, R13, R12, R11 ;  /* 0x0c00000c0d0e7389 */ /* 0x0002a400000c000b */
[----:B012---:R-:W-:Y:S05]  /*3260*/  ENDCOLLECTIVE ;  /* 0x000000000000791b */ /* 0x007fea0003800000 */
.L_x_4242:
[----:B------:R-:W-:-:S07]  /*3270*/  IMAD.MOV.U32 R0, RZ, RZ, R14 ;  /* 0x000000ffff007224 */ /* 0x000fce00078e000e */
[----:B------:R-:W-:Y:S05]  /*3280*/  WARPSYNC.COLLECTIVE R15, `(.L_x_4243) ;  /* 0x000000000f087348 */ /* 0x000fea0003c00000 */
[----:B------:R0:W1:Y:S02]  /*3290*/  SHFL.BFLY P6, R14, R13, R12, R11 ;  /* 0x0c00000c0d0e7389 */ /* 0x00006400000c000b */
[----:B01----:R-:W-:Y:S05]  /*32a0*/  ENDCOLLECTIVE ;  /* 0x000000000000791b */ /* 0x003fea0003800000 */
.L_x_4243:
[----:B------:R-:W-:Y:S01]  /*32b0*/  FADD.FTZ R0, RZ, R0 ;  /* 0x00000000ff007221 */ /* 0x000fe20000010000 */
[----:B------:R-:W-:-:S07]  /*32c0*/  MOV R2, R14 ;  /* 0x0000000e00027202 */ /* 0x000fce0000000f00 */
[----:B------:R-:W-:Y:S05]  /*32d0*/  WARPSYNC.COLLECTIVE R15, `(.L_x_4244) ;  /* 0x000000000f087348 */ /* 0x000fea0003c00000 */
[----:B------:R0:W1:Y:S02]  /*32e0*/  SHFL.BFLY P6, R14, R13, R12, R11 ;  /* 0x0c00000c0d0e7389 */ /* 0x00006400000c000b */
[----:B01----:R-:W-:Y:S05]  /*32f0*/  ENDCOLLECTIVE ;  /* 0x000000000000791b */ /* 0x003fea0003800000 */
.L_x_4244:
[----:B------:R-:W-:Y:S01]  /*3300*/  FADD.FTZ R3, RZ, R2 ;  /* 0x00000002ff037221 */ /* 0x000fe20000010000 */
[----:B------:R-:W-:-:S07]  /*3310*/  MOV R4, R14 ;  /* 0x0000000e00047202 */ /* 0x000fce0000000f00 */
[----:B------:R-:W-:Y:S05]  /*3320*/  WARPSYNC.COLLECTIVE R15, `(.L_x_4245) ;  /* 0x000000000f087348 */ /* 0x000fea0003c00000 */
[----:B------:R0:W1:Y:S02]  /*3330*/  SHFL.BFLY P6, R14, R13, R12, R11 ;  /* 0x0c00000c0d0e7389 */ /* 0x00006400000c000b */
[----:B01----:R-:W-:Y:S05]  /*3340*/  ENDCOLLECTIVE ;  /* 0x000000000000791b */ /* 0x003fea0003800000 */
.L_x_4245:
[----:B------:R-:W-:Y:S01]  /*3350*/  FADD.FTZ R4, RZ, R4 ;  /* 0x00000004ff047221 */ /* 0x000fe20000010000 */
[----:B------:R-:W-:Y:S06]  /*3360*/  BRA `(.L_x_4246) ;  /* 0xfffffff400c07947 */ /* 0x000fec000383ffff */
.L_x_4247:
        /* <DEDUP_REMOVED lines=9> */
.L_x_25660:


//--------------------- .text._ZN4vllm25paged_attention_v1_kernelIthLi32ELi16ELi128ELNS_18Fp8KVCacheDataTypeE2ELb1EEEvPT_PKS2_PKT0_S8_ifPKiSA_iPKfiiiSC_SC_iiiii --------------------------
	.section	.text._ZN4vllm25paged_attention_v1_kernelIthLi32ELi16ELi128ELNS_18Fp8KVCacheDataTypeE2ELb1EEEvPT_PKS2_PKT0_S8_ifPKiSA_iPKfiiiSC_SC_iiiii,"ax",@progbits
	.align	128
        .global         _ZN4vllm25paged_attention_v1_kernelIthLi32ELi16ELi128ELNS_18Fp8KVCacheDataTypeE2ELb1EEEvPT_PKS2_PKT0_S8_ifPKiSA_iPKfiiiSC_SC_iiiii
        .type           _ZN4vllm25paged_attention_v1_kernelIthLi32ELi16ELi128ELNS_18Fp8KVCacheDataTypeE2ELb1EEEvPT_PKS2_PKT0_S8_ifPKiSA_iPKfiiiSC_SC_iiiii,@function
        .size           _ZN4vllm25paged_attention_v1_kernelIthLi32ELi16ELi128ELNS_18Fp8KVCacheDataTypeE2ELb1EEEvPT_PKS2_PKT0_S8_ifPKiSA_iPKfiiiSC_SC_iiiii,(.L_x_25661 - _ZN4vllm25paged_attention_v1_kernelIthLi32ELi16ELi128ELNS_18Fp8KVCacheDataTypeE2ELb1EEEvPT_PKS2_PKT0_S8_ifPKiSA_iPKfiiiSC_SC_iiiii)
        .other          _ZN4vllm25paged_attention_v1_kernelIthLi32ELi16ELi128ELNS_18Fp8KVCacheDataTypeE2ELb1EEEvPT_PKS2_PKT0_S8_ifPKiSA_iPKfiiiSC_SC_iiiii,@"STO_CUDA_ENTRY STV_DEFAULT"
_ZN4vllm25paged_attention_v1_kernelIthLi32ELi16ELi128ELNS_18Fp8KVCacheDataTypeE2ELb1EEEvPT_PKS2_PKT0_S8_ifPKiSA_iPKfiiiSC_SC_iiiii:
.text._ZN4vllm25paged_attention_v1_kernelIthLi32ELi16ELi128ELNS_18Fp8KVCacheDataTypeE2ELb1EEEvPT_PKS2_PKT0_S8_ifPKiSA_iPKfiiiSC_SC_iiiii:
        /* <DEDUP_REMOVED lines=102> */
.L_x_4248:
        /* <DEDUP_REMOVED lines=23> */
.L_x_4252:
        /* <DEDUP_REMOVED lines=41> */
.L_x_4250:
[----:B------:R-:W-:Y:S05]  /*0a60*/  BSYNC.RECONVERGENT B6 ;  /* 0x0000000000067941 */ /* 0x000fea0003800200 */
.L_x_4249:
        /* <DEDUP_REMOVED lines=11> */
.L_x_4284:
        /* <DEDUP_REMOVED lines=39> */
.L_x_4258:
        /* <DEDUP_REMOVED lines=11> */
.L_x_4257:
[----:B------:R-:W-:Y:S05]  /*0e40*/  BSYNC.RECONVERGENT B1 ;  /* 0x0000000000017941 */ /* 0x000fea0003800200 */
.L_x_4256:
        /* <DEDUP_REMOVED lines=12> */
.L_x_4261:
        /* <DEDUP_REMOVED lines=100> */
.L_x_4260:
[----:B------:R-:W-:Y:S05]  /*1550*/  BSYNC.RECONVERGENT B1 ;  /* 0x0000000000017941 */ /* 0x000fea0003800200 */
.L_x_4259:
        /* <DEDUP_REMOVED lines=55> */
.L_x_4263:
[----:B------:R-:W-:Y:S05]  /*18d0*/  BSYNC.RECONVERGENT B1 ;  /* 0x0000000000017941 */ /* 0x000fea0003800200 */
.L_x_4262:
        /* <DEDUP_REMOVED lines=26> */
.L_x_4255:
[----:B------:R-:W-:Y:S05]  /*1a80*/  BSYNC.RECONVERGENT B0 ;  /* 0x0000000000007941 */ /* 0x000fea0003800200 */
.L_x_4254:
        /* <DEDUP_REMOVED lines=39> */
.L_x_4268:
[----:B------:R-:W0:Y:S01]  /*1d00*/  LDS R3, [R12] ;  /* 0x000000000c037984 */ /* 0x000e220000000800 */
[----:B------:R-:W-:-:S05]  /*1d10*/  VIADD R13, R13, 0x1 ;  /* 0x000000010d0d7836 */ /* 0x000fca0000000000 */
[----:B------:R-:W-:Y:S01]  /*1d20*/  ISETP.NE.AND P0, PT, R13, RZ, PT ;  /* 0x000000ff0d00720c */ /* 0x000fe20003f05270 */
[----:B0-----:R-:W-:-:S05]  /*1d30*/  FMUL.FTZ R3, R3, R2 ;  /* 0x0000000203037220 */ /* 0x001fca0000410000 */
[----:B------:R0:W-:Y:S02]  /*1d40*/  STS [R12], R3 ;  /* 0x000000030c007388 */ /* 0x0001e40000000800 */
[----:B0-----:R-:W-:-:S05]  /*1d50*/  IADD3 R12, PT, PT, R12, 0x200, RZ ;  /* 0x000002000c0c7810 */ /* 0x001fca0007ffe0ff */
[----:B------:R-:W-:Y:S05]  /*1d60*/  @P0 BRA `(.L_x_4268) ;  /* 0xfffffffc00e40947 */ /* 0x000fea000383ffff */
.L_x_4267:
[----:B------:R-:W-:Y:S05]  /*1d70*/  BSYNC.RECONVERGENT B1 ;  /* 0x0000000000017941 */ /* 0x000fea0003800200 */
.L_x_4266:
        /* <DEDUP_REMOVED lines=12> */
.L_x_4271:
        /* <DEDUP_REMOVED lines=52> */
.L_x_4270:
[----:B------:R-:W-:Y:S05]  /*2180*/  BSYNC.RECONVERGENT B1 ;  /* 0x0000000000017941 */ /* 0x000fea0003800200 */
.L_x_4269:
        /* <DEDUP_REMOVED lines=31> */
.L_x_4273:
[----:B------:R-:W-:Y:S05]  /*2380*/  BSYNC.RECONVERGENT B1 ;  /* 0x0000000000017941 */ /* 0x000fea0003800200 */
.L_x_4272:
        /* <DEDUP_REMOVED lines=14> */
.L_x_4265:
[----:B------:R-:W-:Y:S05]  /*2470*/  BSYNC.RECONVERGENT B0 ;  /* 0x0000000000007941 */ /* 0x000fea0003800200 */
.L_x_4264:
        /* <DEDUP_REMOVED lines=29> */
.L_x_4277:
        /* <DEDUP_REMOVED lines=34> */
.L_x_4276:
        /* <DEDUP_REMOVED lines=16> */
.L_x_4275:
[----:B------:R-:W-:Y:S05]  /*2970*/  BSYNC.RECONVERGENT B6 ;  /* 0x0000000000067941 */ /* 0x000fea0003800200 */
.L_x_4274:
[----:B------:R-:W-:Y:S01]  /*2980*/  UMOV UR4, 0xffffffff ;  /* 0xffffffff00047882 */ /* 0x000fe20000000000 */
[----:B-1----:R-:W-:Y:S02]  /*2990*/  LOP3.LUT R5, R18, 0x1f, RZ, 0xc0, !PT ;  /* 0x0000001f12057812 */ /* 0x002fe400078ec0ff */
[----:B------:R-:W-:Y:S05]  /*29a0*/  BRA.DIV UR4, `(.L_x_4278) ;  /* 0x0000000604907947 */ /* 0x000fea000b800000 */
[----:B------:R-:W-:Y:S01]  /*29b0*/  HFMA2 R0, -RZ, RZ, 0, 0 ;  /* 0x00000000ff007431 */ /* 0x000fe200000001ff */
[----:B------:R-:W-:-:S04]  /*29c0*/  MOV R14, RZ ;  /* 0x000000ff000e7202 */ /* 0x000fc80000000f00 */
[----:B------:R-:W-:-:S07]  /*29d0*/  FADD.FTZ R0, RZ, R0 ;  /* 0x00000000ff007221 */ /* 0x000fce0000010000 */
.L_x_4287:
        /* <DEDUP_REMOVED lines=44> */
[----:B------:R-:W-:-:S04]  /*2ca0*/  F2FP.F16.F32.PACK_AB R0, R3, R0 ;  /* 0x000000000300723e */ /* 0x000fc800000000ff */
        /* <DEDUP_REMOVED lines=10> */
.L_x_4251:
        /* <DEDUP_REMOVED lines=16> */
.L_x_4279:
[----:B------:R-:W-:Y:S05]  /*2e50*/  EXIT ;  /* 0x000000000000794d */ /* 0x000fea0003800000 */
.L_x_4253:
[----:B------:R-:W-:Y:S01]  /*2e60*/  HFMA2 R12, -RZ, RZ, 0, 9.5367431640625e-07 ;  /* 0x00000010ff0c7431 */ /* 0x000fe200000001ff */
[----:B------:R-:W-:Y:S01]  /*2e70*/  MOV R11, 0x1f ;  /* 0x0000001f000b7802 */ /* 0x000fe20000000f00 */
[----:B------:R-:W-:-:S07]  /*2e80*/  IMAD.MOV.U32 R15, RZ, RZ, -0x1 ;  /* 0xffffffffff0f7424 */ /* 0x000fce00078e00ff */
[----:B------:R-:W-:Y:S05]  /*2e90*/  WARPSYNC.COLLECTIVE R15, `(.L_x_4280) ;  /* 0x000000000f087348 */ /* 0x000fea0003c00000 */
[----:B------:R0:W1:Y:S02]  /*2ea0*/  SHFL.BFLY P6, R14, R13, R12, R11 ;  /* 0x0c00000c0d0e7389 */ /* 0x00006400000c000b */
[----:B01----:R-:W-:Y:S05]  /*2eb0*/  ENDCOLLECTIVE ;  /* 0x000000000000791b */ /* 0x003fea0003800000 */
.L_x_4280:
[----:B------:R-:W-:Y:S01]  /*2ec0*/  HFMA2 R12, -RZ, RZ, 0, 4.76837158203125e-07 ;  /* 0x00000008ff0c7431 */ /* 0x000fe200000001ff */
[----:B------:R-:W-:-:S04]  /*2ed0*/  FMNMX.FTZ R0, R14, -3.40282346638528859812e+38, !PT ;  /* 0xff7fffff0e007809 */ /* 0x000fc80007810000 */
[----:B------:R-:W-:-:S07]  /*2ee0*/  MOV R13, R0 ;  /* 0x00000000000d7202 */ /* 0x000fce0000000f00 */
[----:B------:R-:W-:Y:S05]  /*2ef0*/  WARPSYNC.COLLECTIVE R15, `(.L_x_4281) ;  /* 0x000000000f087348 */ /* 0x000fea0003c00000 */
[----:B------:R0:W1:Y:S02]  /*2f00*/  SHFL.BFLY P6, R14, R13, R12, R11 ;  /* 0x0c00000c0d0e7389 */ /* 0x00006400000c000b */
[----:B01----:R-:W-:Y:S05]  /*2f10*/  ENDCOLLECTIVE ;  /* 0x000000000000791b */ /* 0x003fea0003800000 */
.L_x_4281:
[----:B------:R-:W-:Y:S02]  /*2f20*/  MOV R12, 0x4 ;  /* 0x00000004000c7802 */ /* 0x000fe40000000f00 */
[----:B------:R-:W-:-:S05]  /*2f30*/  FMNMX.FTZ R2, R0, R14, !PT ;  /* 0x0000000e00027209 */ /* 0x000fca0007810000 */
[----:B------:R-:W-:-:S07]  /*2f40*/  IMAD.MOV.U32 R13, RZ, RZ, R2 ;  /* 0x000000ffff0d7224 */ /* 0x000fce00078e0002 */
[----:B------:R-:W-:Y:S05]  /*2f50*/  WARPSYNC.COLLECTIVE R15, `(.L_x_4282) ;  /* 0x000000000f087348 */ /* 0x000fea0003c00000 */
[----:B------:R0:W1:Y:S02]  /*2f60*/  SHFL.BFLY P6, R14, R13, R12, R11 ;  /* 0x0c00000c0d0e7389 */ /* 0x00006400000c000b */
[----:B01----:R-:W-:Y:S05]  /*2f70*/  ENDCOLLECTIVE ;  /* 0x000000000000791b */ /* 0x003fea0003800000 */
.L_x_4282:
[----:B------:R-:W-:Y:S01]  /*2f80*/  IMAD.MOV.U32 R12, RZ, RZ, 0x2 ;  /* 0x00000002ff0c7424 */ /* 0x000fe200078e00ff */
[----:B------:R-:W-:-:S04]  /*2f90*/  FMNMX.FTZ R3, R2, R14, !PT ;  /* 0x0000000e02037209 */ /* 0x000fc80007810000 */
[----:B------:R-:W-:-:S07]  /*2fa0*/  MOV R13, R3 ;  /* 0x00000003000d7202 */ /* 0x000fce0000000f00 */
[----:B------:R-:W-:Y:S05]  /*2fb0*/  WARPSYNC.COLLECTIVE R15, `(.L_x_4283) ;  /* 0x000000000f087348 */ /* 0x000fea0003c00000 */
[----:B------:R0:W1:Y:S02]  /*2fc0*/  SHFL.BFLY P6, R14, R13, R12, R11 ;  /* 0x0c00000c0d0e7389 */ /* 0x00006400000c000b */
[----:B01----:R-:W-:Y:S05]  /*2fd0*/  ENDCOLLECTIVE ;  /* 0x000000000000791b */ /* 0x003fea0003800000 */
.L_x_4283:
[----:B------:R-:W-:Y:S05]  /*2fe0*/  BRA `(.L_x_4284) ;  /* 0xffffffd800cc7947 */ /* 0x000fea000383ffff */
.L_x_4278:
[----:B0-----:R-:W-:Y:S01]  /*2ff0*/  HFMA2 R13, -RZ, RZ, 0, 0 ;  /* 0x00000000ff0d7431 */ /* 0x001fe200000001ff */
[----:B------:R-:W-:Y:S01]  /*3000*/  MOV R12, 0x1 ;  /* 0x00000001000c7802 */ /* 0x000fe20000000f00 */
[----:B------:R-:W-:Y:S01]  /*3010*/  IMAD.MOV.U32 R11, RZ, RZ, 0x1f ;  /* 0x0000001fff0b7424 */ /* 0x000fe200078e00ff */
[----:B------:R-:W-:-:S07]  /*3020*/  MOV R15, 0xffffffff ;  /* 0xffffffff000f7802 */ /* 0x000fce0000000f00 */
[----:B------:R-:W-:Y:S05]  /*3030*/  WARPSYNC.COLLECTIVE R15, `(.L_x_4285) ;  /* 0x000000000f087348 */ /* 0x000fea0003c00000 */
[----:B------:R0:W1:Y:S02]  /*3040*/  SHFL.BFLY P6, R14, R13, R12, R11 ;  /* 0x0c00000c0d0e7389 */ /* 0x00006400000c000b */
[----:B01----:R-:W-:Y:S05]  /*3050*/  ENDCOLLECTIVE ;  /* 0x000000000000791b */ /* 0x003fea0003800000 */
.L_x_4285:
[----:B------:R-:W-:-:S07]  /*3060*/  MOV R0, R14 ;  /* 0x0000000e00007202 */ /* 0x000fce0000000f00 */
[----:B------:R-:W-:Y:S05]  /*3070*/  WARPSYNC.COLLECTIVE R15, `(.L_x_4286) ;  /* 0x000000000f087348 */ /* 0x000fea0003c00000 */
[----:B------:R0:W1:Y:S02]  /*3080*/  SHFL.BFLY P6, R14, R13, R12, R11 ;  /* 0x0c00000c0d0e7389 */ /* 0x00006400000c000b */
[----:B01----:R-:W-:Y:S05]  /*3090*/  ENDCOLLECTIVE ;  /* 0x000000000000791b */ /* 0x003fea0003800000 */
.L_x_4286:
[----:B------:R-:W-:Y:S01]  /*30a0*/  FADD.FTZ R0, RZ, R0 ;  /* 0x00000000ff007221 */ /* 0x000fe20000010000 */
[----:B------:R-:W-:Y:S06]  /*30b0*/  BRA `(.L_x_4287) ;  /* 0xfffffff800487947 */ /* 0x000fec000383ffff */
.L_x_4288:
        /* <DEDUP_REMOVED lines=12> */
.L_x_25661:


//--------------------- .text._ZN4vllm25paged_attention_v1_kernelIthLi256ELi8ELi128ELNS_18Fp8KVCacheDataTypeE2ELb0EEEvPT_PKS2_PKT0_S8_ifPKiSA_iPKfiiiSC_SC_iiiii --------------------------
	.section	.text._ZN4vllm25paged_attention_v1_kernelIthLi256ELi8ELi128ELNS_18Fp8KVCacheDataTypeE2ELb0EEEvPT_PKS2_PKT0_S8_ifPKiSA_iPKfiiiSC_SC_iiiii,"ax",@progbits
	.align	128
        .global         _ZN4vllm25paged_attention_v1_kernelIthLi256ELi8ELi128ELNS_18Fp8KVCacheDataTypeE2ELb0EEEvPT_PKS2_PKT0_S8_ifPKiSA_iPKfiiiSC_SC_iiiii
        .type           _ZN4vllm25paged_attention_v1_kernelIthLi256ELi8ELi128ELNS_18Fp8KVCacheDataTypeE2ELb0EEEvPT_PKS2_PKT0_S8_ifPKiSA_iPKfiiiSC_SC_iiiii,@function
        .size           _ZN4vllm25paged_attention_v1_kernelIthLi256ELi8ELi128ELNS_18Fp8KVCacheDataTypeE2ELb0EEEvPT_PKS2_PKT0_S8_ifPKiSA_iPKfiiiSC_SC_iiiii,(.L_x_25662 - _ZN4vllm25paged_attention_v1_kernelIthLi256ELi8ELi128ELNS_18Fp8KVCacheDataTypeE2ELb0EEEvPT_PKS2_PKT0_S8_ifPKiSA_iPKfiiiSC_SC_iiiii)
        .other          _ZN4vllm25paged_attention_v1_kernelIthLi256ELi8ELi128ELNS_18Fp8KVCacheDataTypeE2ELb0EEEvPT_PKS2_PKT0_S8_ifPKiSA_iPKfiiiSC_SC_iiiii,@"STO_CUDA_ENTRY STV_DEFAULT"
_ZN4vllm25paged_attention_v1_kernelIthLi256ELi8ELi128ELNS_18Fp8KVCacheDataTypeE2ELb0EEEvPT_PKS2_PKT0_S8_ifPKiSA_iPKfiiiSC_SC_iiiii:
.text._ZN4vllm25paged_attention_v1_kernelIthLi256ELi8ELi128ELNS_18Fp8KVCacheDataTypeE2ELb0EEEvPT_PKS2_PKT0_S8_ifPKiSA_iPKfiiiSC_SC_iiiii:
        /* <DEDUP_REMOVED lines=35> */
.L_x_4290:
[----:B------:R-:W-:Y:S05]  /*0230*/  BSYNC.RECONVERGENT B6 ;  /* 0x0000000000067941 */ /* 0x000fea0003800200 */
.L_x_4289:
        /* <DEDUP_REMOVED lines=8> */
.L_x_4323:
        /* <DEDUP_REMOVED lines=39> */
.L_x_4296:
        /* <DEDUP_REMOVED lines=11> */
.L_x_4295:
[----:B------:R-:W-:Y:S05]  /*05e0*/  BSYNC.RECONVERGENT B1 ;  /* 0x0000000000017941 */ /* 0x000fea0003800200 */
.L_x_4294:
        /* <DEDUP_REMOVED lines=12> */
.L_x_4299:
        /* <DEDUP_REMOVED lines=100> */
.L_x_4298:
[----:B------:R-:W-:Y:S05]  /*0cf0*/  BSYNC.RECONVERGENT B1 ;  /* 0x0000000000017941 */ /* 0x000fea0003800200 */
.L_x_4297:
        /* <DEDUP_REMOVED lines=55> */
.L_x_4301:
[----:B------:R-:W-:Y:S05]  /*1070*/  BSYNC.RECONVERGENT B1 ;  /* 0x0000000000017941 */ /* 0x000fea0003800200 */
.L_x_4300:
        /* <DEDUP_REMOVED lines=26> */
.L_x_4293:
[----:B------:R-:W-:Y:S05]  /*1220*/  BSYNC.RECONVERGENT B0 ;  /* 0x0000000000007941 */ /* 0x000fea0003800200 */
.L_x_4292:
        /* <DEDUP_REMOVED lines=39> */
.L_x_4306:
[----:B------:R-:W0:Y:S01]  /*14a0*/  LDS R5, [R4] ;  /* 0x0000000004057984 */ /* 0x000e220000000800 */
[----:B------:R-:W-:-:S04]  /*14b0*/  IADD3 R7, PT, PT, R7, 0x1, RZ ;  /* 0x0000000107077810 */ /* 0x000fc80007ffe0ff */
[----:B------:R-:W-:Y:S01]  /*14c0*/  ISETP.NE.AND P0, PT, R7, RZ, PT ;  /* 0x000000ff0700720c */ /* 0x000fe20003f05270 */
[----:B0-----:R-:W-:-:S05]  /*14d0*/  FMUL.FTZ R5, R5, R2 ;  /* 0x0000000205057220 */ /* 0x001fca0000410000 */
[----:B------:R0:W-:Y:S02]  /*14e0*/  STS [R4], R5 ;  /* 0x0000000504007388 */ /* 0x0001e40000000800 */
[----:B0-----:R-:W-:-:S05]  /*14f0*/  IADD3 R4, PT, PT, R4, 0x200, RZ ;  /* 0x0000020004047810 */ /* 0x001fca0007ffe0ff */
[----:B------:R-:W-:Y:S05]  /*1500*/  @P0 BRA `(.L_x_4306) ;  /* 0xfffffffc00e40947 */ /* 0x000fea000383ffff */
.L_x_4305:
[----:B------:R-:W-:Y:S05]  /*1510*/  BSYNC.RECONVERGENT B1 ;  /* 0x0000000000017941 */ /* 0x000fea0003800200 */
.L_x_4304:
        /* <DEDUP_REMOVED lines=12> */
.L_x_4309:
        /* <DEDUP_REMOVED lines=52> */
.L_x_4308:
[----:B------:R-:W-:Y:S05]  /*1920*/  BSYNC.RECONVERGENT B1 ;  /* 0x0000000000017941 */ /* 0x000fea0003800200 */
.L_x_4307:
        /* <DEDUP_REMOVED lines=31> */
.L_x_4311:
[----:B------:R-:W-:Y:S05]  /*1b20*/  BSYNC.RECONVERGENT B1 ;  /* 0x0000000000017941 */ /* 0x000fea0003800200 */
.L_x_4310:
        /* <DEDUP_REMOVED lines=14> */
.L_x_4303:
[----:B------:R-:W-:Y:S05]  /*1c10*/  BSYNC.RECONVERGENT B0 ;  /* 0x0000000000007941 */ /* 0x000fea0003800200 */
.L_x_4302:
        /* <DEDUP_REMOVED lines=27> */
.L_x_4313:
[----:B------:R-:W-:Y:S05]  /*1dd0*/  BSYNC.RECONVERGENT B0 ;  /* 0x0000000000007941 */ /* 0x000fea0003800200 */
.L_x_4312:
        /* <DEDUP_REMOVED lines=22> */
.L_x_4315:
[----:B------:R-:W-:Y:S05]  /*1f40*/  BSYNC.RECONVERGENT B0 ;  /* 0x0000000000007941 */ /* 0x000fea0003800200 */
.L_x_4314:
        /* <DEDUP_REMOVED lines=14> */
.L_x_4317:
[----:B------:R-:W-:Y:S05]  /*2030*/  BSYNC.RECONVERGENT B0 ;  /* 0x0000000000007941 */ /* 0x000fea0003800200 */
.L_x_4316:
        /* <DEDUP_REMOVED lines=22> */
.L_x_4319:
[----:B------:R-:W-:Y:S05]  /*21a0*/  BSYNC.RECONVERGENT B0 ;  /* 0x0000000000007941 */ /* 0x000fea0003800200 */
.L_x_4318:
[----:B------:R-:W-:Y:S06]  /*21b0*/  BAR.SYNC.DEFER_BLOCKING 0x0 ;  /* 0x0000000000007b1d */ /* 0x000fec0000010000 */
[----:B------:R-:W-:Y:S05]  /*21c0*/  @P3 EXIT ;  /* 0x000000000000394d */ /* 0x000fea0003800000 */
[----:B------:R-:W2:Y:S01]  /*21d0*/  S2R R3, SR_CTAID.X ;  /* 0x0000000000037919 */ /* 0x000ea20000002500 */
[----:B------:R-:W2:Y:S01]  /*21e0*/  LDCU UR4, c[0x0][0x370] ;  /* 0x00006e00ff0477ac */ /* 0x000ea20008000800 */
[----:B-1----:R-:W-:Y:S01]  /*21f0*/  F2FP.F16.F32.PACK_AB R2, R5, R2 ;  /* 0x000000020502723e */ /* 0x002fe200000000ff */
[----:B------:R-:W1:Y:S01]  /*2200*/  S2R R0, SR_CTAID.Z ;  /* 0x0000000000007919 */ /* 0x000e620000002700 */
[----:B------:R-:W3:Y:S01]  /*2210*/  LDCU UR5, c[0x0][0x378] ;  /* 0x00006f00ff0577ac */ /* 0x000ee20008000800 */
[----:B------:R-:W-:Y:S02]  /*2220*/  F2FP.F16.F32.PACK_AB R4, R7, R4 ;  /* 0x000000040704723e */ /* 0x000fe400000000ff */
[----:B------:R-:W-:Y:S01]  /*2230*/  F2FP.F16.F32.PACK_AB R6, R9, R6 ;  /* 0x000000060906723e */ /* 0x000fe200000000ff */
[----:B------:R-:W4:Y:S01]  /*2240*/  LDCU.64 UR6, c[0x0][0x380] ;  /* 0x00007000ff0677ac */ /* 0x000f220008000a00 */
[----:B------:R-:W-:Y:S02]  /*2250*/  F2FP.F16.F32.PACK_AB R8, R11, R8 ;  /* 0x000000080b08723e */ /* 0x000fe400000000ff */
        /* <DEDUP_REMOVED lines=21> */
.L_x_4291:
[----:B------:R-:W-:Y:S01]  /*23b0*/  HFMA2 R12, -RZ, RZ, 0, 9.5367431640625e-07 ;  /* 0x00000010ff0c7431 */ /* 0x000fe200000001ff */
[----:B------:R-:W-:Y:S02]  /*23c0*/  MOV R11, 0x1f ;  /* 0x0000001f000b7802 */ /* 0x000fe40000000f00 */
[----:B------:R-:W-:-:S07]  /*23d0*/  MOV R15, 0xffffffff ;  /* 0xffffffff000f7802 */ /* 0x000fce0000000f00 */
[----:B------:R-:W-:Y:S05]  /*23e0*/  WARPSYNC.COLLECTIVE R15, `(.L_x_4320) ;  /* 0x000000000f087348 */ /* 0x000fea0003c00000 */
[----:B------:R0:W1:Y:S02]  /*23f0*/  SHFL.BFLY P6, R14, R13, R12, R11 ;  /* 0x0c00000c0d0e7389 */ /* 0x00006400000c000b */
[----:B01----:R-:W-:Y:S05]  /*2400*/  ENDCOLLECTIVE ;  /* 0x000000000000791b */ /* 0x003fea0003800000 */
.L_x_4320:
[----:B------:R-:W-:Y:S01]  /*2410*/  HFMA2 R12, -RZ, RZ, 0, 4.76837158203125e-07 ;  /* 0x00000008ff0c7431 */ /* 0x000fe200000001ff */
[----:B------:R-:W-:-:S04]  /*2420*/  FMNMX.FTZ R0, R14, -3.40282346638528859812e+38, !PT ;  /* 0xff7fffff0e007809 */ /* 0x000fc80007810000 */
[----:B------:R-:W-:-:S07]  /*2430*/  MOV R13, R0 ;  /* 0x00000000000d7202 */ /* 0x000fce0000000f00 */
[----:B------:R-:W-:Y:S05]  /*2440*/  WARPSYNC.COLLECTIVE R15, `(.L_x_4321) ;  /* 0x000000000f087348 */ /* 0x000fea0003c00000 */
[----:B------:R0:W1:Y:S02]  /*2450*/  SHFL.BFLY P6, R14, R13, R12, R11 ;  /* 0x0c00000c0d0e7389 */ /* 0x00006400000c000b */
[----:B01----:R-:W-:Y:S05]  /*2460*/  ENDCOLLECTIVE ;  /* 0x000000000000791b */ /* 0x003fea0003800000 */
.L_x_4321:
[----:B------:R-:W-:Y:S01]  /*2470*/  HFMA2 R12, -RZ, RZ, 0, 2.384185791015625e-07 ;  /* 0x00000004ff0c7431 */ /* 0x000fe200000001ff */
[----:B------:R-:W-:-:S04]  /*2480*/  FMNMX.FTZ R2, R0, R14, !PT ;  /* 0x0000000e00027209 */ /* 0x000fc80007810000 */
[----:B------:R-:W-:-:S07]  /*2490*/  MOV R13, R2 ;  /* 0x00000002000d7202 */ /* 0x000fce0000000f00 */
[----:B------:R-:W-:Y:S05]  /*24a0*/  WARPSYNC.COLLECTIVE R15, `(.L_x_4322) ;  /* 0x000000000f087348 */ /* 0x000fea0003c00000 */
[----:B------:R0:W1:Y:S02]  /*24b0*/  SHFL.BFLY P6, R14, R13, R12, R11 ;  /* 0x0c00000c0d0e7389 */ /* 0x00006400000c000b */
[----:B01----:R-:W-:Y:S05]  /*24c0*/  ENDCOLLECTIVE ;  /* 0x000000000000791b */ /* 0x003fea0003800000 */
.L_x_4322:
[----:B------:R-:W-:Y:S05]  /*24d0*/  BRA `(.L_x_4323) ;  /* 0xffffffdc00787947 */ /* 0x000fea000383ffff */
.L_x_4324:
        /* <DEDUP_REMOVED lines=10> */
.L_x_25662:


//--------------------- .text._ZN4vllm25paged_attention_v1_kernelIthLi192ELi8ELi128ELNS_18Fp8KVCacheDataTypeE2ELb0EEEvPT_PKS2_PKT0_S8_ifPKiSA_iPKfiiiSC_SC_iiiii --------------------------
	.section	.text._ZN4vllm25paged_attention_v1_kernelIthLi192ELi8ELi128ELNS_18Fp8KVCacheDataTypeE2ELb0EEEvPT_PKS2_PKT0_S8_ifPKiSA_iPKfiiiSC_SC_iiiii,"ax",@progbits
	.align	128
        .global         _ZN4vllm25paged_attention_v1_kernelIthLi192ELi8ELi128ELNS_18Fp8KVCacheDataTypeE2ELb0EEEvPT_PKS2_PKT0_S8_ifPKiSA_iPKfiiiSC_SC_iiiii
        .type           _ZN4vllm25paged_attention_v1_kernelIthLi192ELi8ELi128ELNS_18Fp8KVCacheDataTypeE2ELb0EEEvPT_PKS2_PKT0_S8_ifPKiSA_iPKfiiiSC_SC_iiiii,@function
        .size           _ZN4vllm25paged_attention_v1_kernelIthLi192ELi8ELi128ELNS_18Fp8KVCacheDataTypeE2ELb0EEEvPT_PKS2_PKT0_S8_ifPKiSA_iPKfiiiSC_SC_iiiii,(.L_x_25663 - _ZN4vllm25paged_attention_v1_kernelIthLi192ELi8ELi128ELNS_18Fp8KVCacheDataTypeE2ELb0EEEvPT_PKS2_PKT0_S8_ifPKiSA_iPKfiiiSC_SC_iiiii)
        .other          _ZN4vllm25paged_attention_v1_kernelIthLi192ELi8ELi128ELNS_18Fp8KVCacheDataTypeE2ELb0EEEvPT_PKS2_PKT0_S8_ifPKiSA_iPKfiiiSC_SC_iiiii,@"STO_CUDA_ENTRY STV_DEFAULT"
_ZN4vllm25paged_attention_v1_kernelIthLi192ELi8ELi128ELNS_18Fp8KVCacheDataTypeE2ELb0EEEvPT_PKS2_PKT0_S8_ifPKiSA_iPKfiiiSC_SC_iiiii:
.text._ZN4vllm25paged_attention_v1_kernelIthLi192ELi8ELi128ELNS_18Fp8KVCacheDataTypeE2ELb0EEEvPT_PKS2_PKT0_S8_ifPKiSA_iPKfiiiSC_SC_iiiii:
        /* <DEDUP_REMOVED lines=35> */
.L_x_4326:
[----:B------:R-:W-:Y:S05]  /*0230*/  BSYNC.RECONVERGENT B6 ;  /* 0x0000000000067941 */ /* 0x000fea0003800200 */
.L_x_4325:
        /* <DEDUP_REMOVED lines=8> */
.L_x_4355:
        /* <DEDUP_REMOVED lines=39> */
.L_x_4332:
        /* <DEDUP_REMOVED lines=11> */
.L_x_4331:
[----:B------:R-:W-:Y:S05]  /*05e0*/  BSYNC.RECONVERGENT B1 ;  /* 0x0000000000017941 */ /* 0x000fea0003800200 */
.L_x_4330:
        /* <DEDUP_REMOVED lines=12> */
.L_x_4335:
        /* <DEDUP_REMOVED lines=100> */
.L_x_4334:
[----:B------:R-:W-:Y:S05]  /*0cf0*/  BSYNC.RECONVERGENT B1 ;  /* 0x0000000000017941 */ /* 0x000fea0003800200 */
.L_x_4333:
        /* <DEDUP_REMOVED lines=55> */
.L_x_4337:
[----:B------:R-:W-:Y:S05]  /*1070*/  BSYNC.RECONVERGENT B1 ;  /* 0x0000000000017941 */ /* 0x000fea0003800200 */
.L_x_4336:
        /* <DEDUP_REMOVED lines=26> */
.L_x_4329:
[----:B------:R-:W-:Y:S05]  /*1220*/  BSYNC.RECONVERGENT B0 ;  /* 0x0000000000007941 */ /* 0x000fea0003800200 */
.L_x_4328:
        /* <DEDUP_REMOVED lines=39> */
.L_x_4342:
[----:B------:R-:W0:Y:S01]  /*14a0*/  LDS R5, [R4] ;  /* 0x0000000004057984 */ /* 0x000e220000000800 */
[----:B------:R-:W-:-:S04]  /*14b0*/  IADD3 R7, PT, PT, R7, 0x1, RZ ;  /* 0x0000000107077810 */ /* 0x000fc80007ffe0ff */
[----:B------:R-:W-:Y:S01]  /*14c0*/  ISETP.NE.AND P0, PT, R7, RZ, PT ;  /* 0x000000ff0700720c */ /* 0x000fe20003f05270 */
[----:B0-----:R-:W-:-:S05]  /*14d0*/  FMUL.FTZ R5, R5, R2 ;  /* 0x0000000205057220 */ /* 0x001fca0000410000 */
[----:B------:R0:W-:Y:S02]  /*14e0*/  STS [R4], R5 ;  /* 0x0000000504007388 */ /* 0x0001e40000000800 */
[----:B0-----:R-:W-:-:S05]  /*14f0*/  IADD3 R4, PT, PT, R4, 0x200, RZ ;  /* 0x0000020004047810 */ /* 0x001fca0007ffe0ff */
[----:B------:R-:W-:Y:S05]  /*1500*/  @P0 BRA `(.L_x_4342) ;  /* 0xfffffffc00e40947 */ /* 0x000fea000383ffff */
.L_x_4341:
[----:B------:R-:W-:Y:S05]  /*1510*/  BSYNC.RECONVERGENT B1 ;  /* 0x0000000000017941 */ /* 0x000fea0003800200 */
.L_x_4340:
        /* <DEDUP_REMOVED lines=12> */
.L_x_4345:
        /* <DEDUP_REMOVED lines=52> */
.L_x_4344:
[----:B------:R-:W-:Y:S05]  /*1920*/  BSYNC.RECONVERGENT B1 ;  /* 0x0000000000017941 */ /* 0x000fea0003800200 */
.L_x_4343:
        /* <DEDUP_REMOVED lines=31> */
.L_x_4347:
[----:B------:R-:W-:Y:S05]  /*1b20*/  BSYNC.RECONVERGENT B1 ;  /* 0x0000000000017941 */ /* 0x000fea0003800200 */
.L_x_4346:
        /* <DEDUP_REMOVED lines=14> */
.L_x_4339:
[----:B------:R-:W-:Y:S05]  /*1c10*/  BSYNC.RECONVERGENT B0 ;  /* 0x0000000000007941 */ /* 0x000fea0003800200 */
.L_x_4338:
        /* <DEDUP_REMOVED lines=37> */
.L_x_4349:
[----:B------:R-:W-:Y:S05]  /*1e70*/  BSYNC.RECONVERGENT B0 ;  /* 0x0000000000007941 */ /* 0x000fea0003800200 */
.L_x_4348:
        /* <DEDUP_REMOVED lines=22> */
.L_x_4351:
[----:B------:R-:W-:Y:S05]  /*1fe0*/  BSYNC.RECONVERGENT B0 ;  /* 0x0000000000007941 */ /* 0x000fea0003800200 */
.L_x_4350:
        /* <DEDUP_REMOVED lines=29> */
.L_x_4327:
[----:B------:R-:W-:Y:S01]  /*21c0*/  HFMA2 R12, -RZ, RZ, 0, 9.5367431640625e-07 ;  /* 0x00000010ff0c7431 */ /* 0x000fe200000001ff */
[----:B------:R-:W-:Y:S02]  /*21d0*/  MOV R11, 0x1f ;  /* 0x0000001f000b7802 */ /* 0x000fe40000000f00 */
[----:B------:R-:W-:-:S07]  /*21e0*/  MOV R15, 0xffffffff ;  /* 0xffffffff000f7802 */ /* 0x000fce0000000f00 */
[----:B------:R-:W-:Y:S05]  /*21f0*/  WARPSYNC.COLLECTIVE R15, `(.L_x_4352) ;  /* 0x000000000f087348 */ /* 0x000fea0003c00000 */
[----:B------:R0:W1:Y:S02]  /*2200*/  SHFL.BFLY P6, R14, R13, R12, R11 ;  /* 0x0c00000c0d0e7389 */ /* 0x00006400000c000b */
[----:B01----:R-:W-:Y:S05]  /*2210*/  ENDCOLLECTIVE ;  /* 0x000000000000791b */ /* 0x003fea0003800000 */
.L_x_4352:
[----:B------:R-:W-:Y:S01]  /*2220*/  HFMA2 R12, -RZ, RZ, 0, 4.76837158203125e-07 ;  /* 0x00000008ff0c7431 */ /* 0x000fe200000001ff */
[----:B------:R-:W-:-:S04]  /*2230*/  FMNMX.FTZ R0, R14, -3.40282346638528859812e+38, !PT ;  /* 0xff7fffff0e007809 */ /* 0x000fc80007810000 */
[----:B------:R-:W-:-:S07]  /*2240*/  MOV R13, R0 ;  /* 0x00000000000d7202 */ /* 0x000fce0000000f00 */
[----:B------:R-:W-:Y:S05]  /*2250*/  WARPSYNC.COLLECTIVE R15, `(.L_x_4353) ;  /* 0x000000000f087348 */ /* 0x000fea0003c00000 */
[----:B------:R0:W1:Y:S02]  /*2260*/  SHFL.BFLY P6, R14, R13, R12, R11 ;  /* 0x0c00000c0d0e7389 */ /* 0x00006400000c000b */
[----:B01----:R-:W-:Y:S05]  /*2270*/  ENDCOLLECTIVE ;  /* 0x000000000000791b */ /* 0x003fea0003800000 */
.L_x_4353:
[----:B------:R-:W-:Y:S01]  /*2280*/  HFMA2 R12, -RZ, RZ, 0, 2.384185791015625e-07 ;  /* 0x00000004ff0c7431 */ /* 0x000fe200000001ff */
[----:B------:R-:W-:-:S04]  /*2290*/  FMNMX.FTZ R2, R0, R14, !PT ;  /* 0x0000000e00027209 */ /* 0x000fc80007810000 */
[----:B------:R-:W-:-:S07]  /*22a0*/  MOV R13, R2 ;  /* 0x00000002000d7202 */ /* 0x000fce0000000f00 */
[----:B------:R-:W-:Y:S05]  /*22b0*/  WARPSYNC.COLLECTIVE R15, `(.L_x_4354) ;  /* 0x000000000f087348 */ /* 0x000fea0003c00000 */
[----:B------:R0:W1:Y:S02]  /*22c0*/  SHFL.BFLY P6, R14, R13, R12, R11 ;  /* 0x0c00000c0d0e7389 */ /* 0x00006400000c000b */
[----:B01----:R-:W-:Y:S05]  /*22d0*/  ENDCOLLECTIVE ;  /* 0x000000000000791b */ /* 0x003fea0003800000 */
.L_x_4354:
[----:B------:R-:W-:Y:S05]  /*22e0*/  BRA `(.L_x_4355) ;  /* 0xffffffdc00f47947 */ /* 0x000fea000383ffff */
.L_x_4356:
        /* <DEDUP_REMOVED lines=9> */
.L_x_25663:


//--------------------- .text._ZN4vllm25paged_attention_v1_kernelIthLi128ELi8ELi128ELNS_18Fp8KVCacheDataTypeE2ELb0EEEvPT_PKS2_PKT0_S8_ifPKiSA_iPKfiiiSC_SC_iiiii --------------------------
	.section	.text._ZN4vllm25paged_attention_v1_kernelIthLi128ELi8ELi128ELNS_18Fp8KVCacheDataTypeE2ELb0EEEvPT_PKS2_PKT0_S8_ifPKiSA_iPKfiiiSC_SC_iiiii,"ax",@progbits
	.align	128
        .global         _ZN4vllm25paged_attention_v1_kernelIthLi128ELi8ELi128ELNS_18Fp8KVCacheDataTypeE2ELb0EEEvPT_PKS2_PKT0_S8_ifPKiSA_iPKfiiiSC_SC_iiiii
        .type           _ZN4vllm25paged_attention_v1_kernelIthLi128ELi8ELi128ELNS_18Fp8KVCacheDataTypeE2ELb0EEEvPT_PKS2_PKT0_S8_ifPKiSA_iPKfiiiSC_SC_iiiii,@function
        .size           _ZN4vllm25paged_attention_v1_kernelIthLi128ELi8ELi128ELNS_18Fp8KVCacheDataTypeE2ELb0EEEvPT_PKS2_PKT0_S8_ifPKiSA_iPKfiiiSC_SC_iiiii,(.L_x_25664 - _ZN4vllm25paged_attention_v1_kernelIthLi128ELi8ELi128ELNS_18Fp8KVCacheDataTypeE2ELb0EEEvPT_PKS2_PKT0_S8_ifPKiSA_iPKfiiiSC_SC_iiiii)
        .other          _ZN4vllm25paged_attention_v1_kernelIthLi128ELi8ELi128ELNS_18Fp8KVCacheDataTypeE2ELb0EEEvPT_PKS2_PKT0_S8_ifPKiSA_iPKfiiiSC_SC_iiiii,@"STO_CUDA_ENTRY STV_DEFAULT"
_ZN4vllm25paged_attention_v1_kernelIthLi128ELi8ELi128ELNS_18Fp8KVCacheDataTypeE2ELb0EEEvPT_PKS2_PKT0_S8_ifPKiSA_iPKfiiiSC_SC_iiiii:
.text._ZN4vllm25paged_attention_v1_kernelIthLi128ELi8ELi128ELNS_18Fp8KVCacheDataTypeE2ELb0EEEvPT_PKS2_PKT0_S8_ifPKiSA_iPKfiiiSC_SC_iiiii:
        /* <DEDUP_REMOVED lines=35> */
.L_x_4358:
[----:B------:R-:W-:Y:S05]  /*0230*/  BSYNC.RECONVERGENT B6 ;  /* 0x0000000000067941 */ /* 0x000fea0003800200 */
.L_x_4357:
        /* <DEDUP_REMOVED lines=8> */
.L_x_4387:
        /* <DEDUP_REMOVED lines=39> */
.L_x_4364:
        /* <DEDUP_REMOVED lines=11> */
.L_x_4363:
[----:B------:R-:W-:Y:S05]  /*05e0*/  BSYNC.RECONVERGENT B1 ;  /* 0x0000000000017941 */ /* 0x000fea0003800200 */
.L_x_4362:
        /* <DEDUP_REMOVED lines=12> */
.L_x_4367:
        /* <DEDUP_REMOVED lines=100> */
.L_x_4366:
[----:B------:R-:W-:Y:S05]  /*0cf0*/  BSYNC.RECONVERGENT B1 ;  /* 0x0000000000017941 */ /* 0x000fea0003800200 */
.L_x_4365:
        /* <DEDUP_REMOVED lines=55> */
.L_x_4369:
[----:B------:R-:W-:Y:S05]  /*1070*/  BSYNC.RECONVERGENT B1 ;  /* 0x0000000000017941 */ /* 0x000fea0003800200 */
.L_x_4368:
        /* <DEDUP_REMOVED lines=26> */
.L_x_4361:
[----:B------:R-:W-:Y:S05]  /*1220*/  BSYNC.RECONVERGENT B0 ;  /* 0x0000000000007941 */ /* 0x000fea0003800200 */
.L_x_4360:
        /* <DEDUP_REMOVED lines=39> */
.L_x_4374:
[----:B------:R-:W0:Y:S01]  /*14a0*/  LDS R5, [R4] ;  /* 0x0000000004057984 */ /* 0x000e220000000800 */
[----:B------:R-:W-:-:S04]  /*14b0*/  IADD3 R7, PT, PT, R7, 0x1, RZ ;  /* 0x0000000107077810 */ /* 0x000fc80007ffe0ff */
[----:B------:R-:W-:Y:S01]  /*14c0*/  ISETP.NE.AND P0, PT, R7, RZ, PT ;  /* 0x000000ff0700720c */ /* 0x000fe20003f05270 */
[----:B0-----:R-:W-:-:S05]  /*14d0*/  FMUL.FTZ R5, R5, R2 ;  /* 0x0000000205057220 */ /* 0x001fca0000410000 */
[----:B------:R0:W-:Y:S02]  /*14e0*/  STS [R4], R5 ;  /* 0x0000000504007388 */ /* 0x0001e40000000800 */
[----:B0-----:R-:W-:-:S05]  /*14f0*/  IADD3 R4, PT, PT, R4, 0x200, RZ ;  /* 0x0000020004047810 */ /* 0x001fca0007ffe0ff */
[----:B------:R-:W-:Y:S05]  /*1500*/  @P0 BRA `(.L_x_4374) ;  /* 0xfffffffc00e40947 */ /* 0x000fea000383ffff */
.L_x_4373:
[----:B------:R-:W-:Y:S05]  /*1510*/  BSYNC.RECONVERGENT B1 ;  /* 0x0000000000017941 */ /* 0x000fea0003800200 */
.L_x_4372:
        /* <DEDUP_REMOVED lines=12> */
.L_x_4377:
        /* <DEDUP_REMOVED lines=52> */
.L_x_4376:
[----:B------:R-:W-:Y:S05]  /*1920*/  BSYNC.RECONVERGENT B1 ;  /* 0x0000000000017941 */ /* 0x000fea0003800200 */
.L_x_4375:
        /* <DEDUP_REMOVED lines=31> */
.L_x_4379:
[----:B------:R-:W-:Y:S05]  /*1b20*/  BSYNC.RECONVERGENT B1 ;  /* 0x0000000000017941 */ /* 0x000fea0003800200 */
.L_x_4378:
        /* <DEDUP_REMOVED lines=14> */
.L_x_4371:
[----:B------:R-:W-:Y:S05]  /*1c10*/  BSYNC.RECONVERGENT B0 ;  /* 0x0000000000007941 */ /* 0x000fea0003800200 */
.L_x_4370:
        /* <DEDUP_REMOVED lines=36> */
.L_x_4381:
[----:B------:R-:W-:Y:S05]  /*1e60*/  BSYNC.RECONVERGENT B0 ;  /* 0x0000000000007941 */ /* 0x000fea0003800200 */
.L_x_4380:
        /* <DEDUP_REMOVED lines=19> */
.L_x_4383:
[----:B------:R-:W-:Y:S05]  /*1fa0*/  BSYNC.RECONVERGENT B0 ;  /* 0x0000000000007941 */ /* 0x000fea0003800200 */
.L_x_4382:
[----:B------:R-:W-:Y:S06]  /*1fb0*/  BAR.SYNC.DEFER_BLOCKING 0x0 ;  /* 0x0000000000007b1d */ /* 0x000fec0000010000 */
[----:B------:R-:W-:Y:S05]  /*1fc0*/  @P3 EXIT ;  /* 0x000000000000394d */ /* 0x000fea0003800000 */
[----:B------:R-:W2:Y:S01]  /*1fd0*/  S2R R3, SR_CTAID.X ;  /* 0x0000000000037919 */ /* 0x000ea20000002500 */
[----:B------:R-:W2:Y:S01]  /*1fe0*/  LDCU UR4, c[0x0][0x370] ;  /* 0x00006e00ff0477ac */ /* 0x000ea20008000800 */
[----:B-1----:R-:W-:Y:S01]  /*1ff0*/  F2FP.F16.F32.PACK_AB R2, R7, R2 ;  /* 0x000000020702723e */ /* 0x002fe200000000ff */
[----:B------:R-:W1:Y:S01]  /*2000*/  S2R R0, SR_CTAID.Z ;  /* 0x0000000000007919 */ /* 0x000e620000002700 */
[----:B------:R-:W3:Y:S01]  /*2010*/  LDCU UR5, c[0x0][0x378] ;  /* 0x00006f00ff0577ac */ /* 0x000ee20008000800 */
[----:B------:R-:W-:Y:S01]  /*2020*/  F2FP.F16.F32.PACK_AB R6, R5, R6 ;  /* 0x000000060506723e */ /* 0x000fe200000000ff */
        /* <DEDUP_REMOVED lines=16> */
.L_x_4359:
[----:B------:R-:W-:Y:S01]  /*2130*/  HFMA2 R12, -RZ, RZ, 0, 9.5367431640625e-07 ;  /* 0x00000010ff0c7431 */ /* 0x000fe200000001ff */
[----:B------:R-:W-:Y:S02]  /*2140*/  MOV R11, 0x1f ;  /* 0x0000001f000b7802 */ /* 0x000fe40000000f00 */
[----:B------:R-:W-:-:S07]  /*2150*/  MOV R15, 0xffffffff ;  /* 0xffffffff000f7802 */ /* 0x000fce0000000f00 */
[----:B------:R-:W-:Y:S05]  /*2160*/  WARPSYNC.COLLECTIVE R15, `(.L_x_4384) ;  /* 0x000000000f087348 */ /* 0x000fea0003c00000 */
[----:B------:R0:W1:Y:S02]  /*2170*/  SHFL.BFLY P6, R14, R13, R12, R11 ;  /* 0x0c00000c0d0e7389 */ /* 0x00006400000c000b */
[----:B01----:R-:W-:Y:S05]  /*2180*/  ENDCOLLECTIVE ;  /* 0x000000000000791b */ /* 0x003fea0003800000 */
.L_x_4384:
[----:B------:R-:W-:Y:S01]  /*2190*/  HFMA2 R12, -RZ, RZ, 0, 4.76837158203125e-07 ;  /* 0x00000008ff0c7431 */ /* 0x000fe200000001ff */
[----:B------:R-:W-:-:S04]  /*21a0*/  FMNMX.FTZ R0, R14, -3.40282346638528859812e+38, !PT ;  /* 0xff7fffff0e007809 */ /* 0x000fc80007810000 */
[----:B------:R-:W-:-:S07]  /*21b0*/  MOV R13, R0 ;  /* 0x00000000000d7202 */ /* 0x000fce0000000f00 */
[----:B------:R-:W-:Y:S05]  /*21c0*/  WARPSYNC.COLLECTIVE R15, `(.L_x_4385) ;  /* 0x000000000f087348 */ /* 0x000fea0003c00000 */
[----:B------:R0:W1:Y:S02]  /*21d0*/  SHFL.BFLY P6, R14, R13, R12, R11 ;  /* 0x0c00000c0d0e7389 */ /* 0x00006400000c000b */
[----:B01----:R-:W-:Y:S05]  /*21e0*/  ENDCOLLECTIVE ;  /* 0x000000000000791b */ /* 0x003fea0003800000 */
.L_x_4385:
[----:B------:R-:W-:Y:S01]  /*21f0*/  HFMA2 R12, -RZ, RZ, 0, 2.384185791015625e-07 ;  /* 0x00000004ff0c7431 */ /* 0x000fe200000001ff */
[----:B------:R-:W-:-:S04]  /*2200*/  FMNMX.FTZ R2, R0, R14, !PT ;  /* 0x0000000e00027209 */ /* 0x000fc80007810000 */
[----:B------:R-:W-:-:S07]  /*2210*/  MOV R13, R2 ;  /* 0x00000002000d7202 */ /* 0x000fce0000000f00 */
[----:B------:R-:W-:Y:S05]  /*2220*/  WARPSYNC.COLLECTIVE R15, `(.L_x_4386) ;  /* 0x000000000f087348 */ /* 0x000fea0003c00000 */
[----:B------:R0:W1:Y:S02]  /*2230*/  SHFL.BFLY P6, R14, R13, R12, R11 ;  /* 0x0c00000c0d0e7389 */ /* 0x00006400000c000b */
[----:B01----:R-:W-:Y:S05]  /*2240*/  ENDCOLLECTIVE ;  /* 0x000000000000791b */ /* 0x003fea0003800000 */
.L_x_4386:
[----:B------:R-:W-:Y:S05]  /*2250*/  BRA `(.L_x_4387) ;  /* 0xffffffe000187947 */ /* 0x000fea000383ffff */
.L_x_4388:
        /* <DEDUP_REMOVED lines=10> */
.L_x_25664:


//--------------------- .text._ZN4vllm25paged_attention_v1_kernelIthLi120ELi8ELi128ELNS_18Fp8KVCacheDataTypeE2ELb0EEEvPT_PKS2_PKT0_S8_ifPKiSA_iPKfiiiSC_SC_iiiii --------------------------
	.section	.text._ZN4vllm25paged_attention_v1_kernelIthLi120ELi8ELi128ELNS_18Fp8KVCacheDataTypeE2ELb0EEEvPT_PKS2_PKT0_S8_ifPKiSA_iPKfiiiSC_SC_iiiii,"ax",@progbits
	.align	128
        .global         _ZN4vllm25paged_attention_v1_kernelIthLi120ELi8ELi128ELNS_18Fp8KVCacheDataTypeE2ELb0EEEvPT_PKS2_PKT0_S8_ifPKiSA_iPKfiiiSC_SC_iiiii
        .type           _ZN4vllm25paged_attention_v1_kernelIthLi120ELi8ELi128ELNS_18Fp8KVCacheDataTypeE2ELb0EEEvPT_PKS2_PKT0_S8_ifPKiSA_iPKfiiiSC_SC_iiiii,@function
        .size           _ZN4vllm25paged_attention_v1_kernelIthLi120ELi8ELi128ELNS_18Fp8KVCacheDataTypeE2ELb0EEEvPT_PKS2_PKT0_S8_ifPKiSA_iPKfiiiSC_SC_iiiii,(.L_x_25665 - _ZN4vllm25paged_attention_v1_kernelIthLi120ELi8ELi128ELNS_18Fp8KVCacheDataTypeE2ELb0EEEvPT_PKS2_PKT0_S8_ifPKiSA_iPKfiiiSC_SC_iiiii)
        .other          _ZN4vllm25paged_attention_v1_kernelIthLi120ELi8ELi128ELNS_18Fp8KVCacheDataTypeE2ELb0EEEvPT_PKS2_PKT0_S8_ifPKiSA_iPKfiiiSC_SC_iiiii,@"STO_CUDA_ENTRY STV_DEFAULT"
_ZN4vllm25paged_attention_v1_kernelIthLi120ELi8ELi128ELNS_18Fp8KVCacheDataTypeE2ELb0EEEvPT_PKS2_PKT0_S8_ifPKiSA_iPKfiiiSC_SC_iiiii:
.text._ZN4vllm25paged_attention_v1_kernelIthLi120ELi8ELi128ELNS_18Fp8KVCacheDataTypeE2ELb0EEEvPT_PKS2_PKT0_S8_ifPKiSA_iPKfiiiSC_SC_iiiii:
        /* <DEDUP_REMOVED lines=35> */
.L_x_4390:
[----:B------:R-:W-:Y:S05]  /*0230*/  BSYNC.RECONVERGENT B6 ;  /* 0x0000000000067941 */ /* 0x000fea0003800200 */
.L_x_4389:
        /* <DEDUP_REMOVED lines=8> */
.L_x_4423:
        /* <DEDUP_REMOVED lines=39> */
.L_x_4396:
        /* <DEDUP_REMOVED lines=11> */
.L_x_4395:
[----:B------:R-:W-:Y:S05]  /*05e0*/  BSYNC.RECONVERGENT B1 ;  /* 0x0000000000017941 */ /* 0x000fea0003800200 */
.L_x_4394:
        /* <DEDUP_REMOVED lines=12> */
.L_x_4399:
        /* <DEDUP_REMOVED lines=100> */
.L_x_4398:
[----:B------:R-:W-:Y:S05]  /*0cf0*/  BSYNC.RECONVERGENT B1 ;  /* 0x0000000000017941 */ /* 0x000fea0003800200 */
.L_x_4397:
        /* <DEDUP_REMOVED lines=55> */
.L_x_4401:
[----:B------:R-:W-:Y:S05]  /*1070*/  BSYNC.RECONVERGENT B1 ;  /* 0x0000000000017941 */ /* 0x000fea0003800200 */
.L_x_4400:
        /* <DEDUP_REMOVED lines=26> */
.L_x_4393:
[----:B------:R-:W-:Y:S05]  /*1220*/  BSYNC.RECONVERGENT B0 ;  /* 0x0000000000007941 */ /* 0x000fea0003800200 */
.L_x_4392:
        /* <DEDUP_REMOVED lines=39> */
.L_x_4406:
[----:B------:R-:W0:Y:S01]  /*14a0*/  LDS R5, [R4] ;  /* 0x0000000004057984 */ /* 0x000e220000000800 */
[----:B------:R-:W-:-:S04]  /*14b0*/  IADD3 R7, PT, PT, R7, 0x1, RZ ;  /* 0x0000000107077810 */ /* 0x000fc80007ffe0ff */
[----:B------:R-:W-:Y:S01]  /*14c0*/  ISETP.NE.AND P0, PT, R7, RZ, PT ;  /* 0x000000ff0700720c */ /* 0x000fe20003f05270 */
[----:B0-----:R-:W-:-:S05]  /*14d0*/  FMUL.FTZ R5, R5, R2 ;  /* 0x0000000205057220 */ /* 0x001fca0000410000 */
[----:B------:R0:W-:Y:S02]  /*14e0*/  STS [R4], R5 ;  /* 0x0000000504007388 */ /* 0x0001e40000000800 */
[----:B0-----:R-:W-:-:S05]  /*14f0*/  IADD3 R4, PT, PT, R4, 0x200, RZ ;  /* 0x0000020004047810 */ /* 0x001fca0007ffe0ff */
[----:B------:R-:W-:Y:S05]  /*1500*/  @P0 BRA `(.L_x_4406) ;  /* 0xfffffffc00e40947 */ /* 0x000fea000383ffff */
.L_x_4405:
[----:B------:R-:W-:Y:S05]  /*1510*/  BSYNC.RECONVERGENT B1 ;  /* 0x0000000000017941 */ /* 0x000fea0003800200 */
.L_x_4404:
        /* <DEDUP_REMOVED lines=12> */
.L_x_4409:
        /* <DEDUP_REMOVED lines=52> */
.L_x_4408:
[----:B------:R-:W-:Y:S05]  /*1920*/  BSYNC.RECONVERGENT B1 ;  /* 0x0000000000017941 */ /* 0x000fea0003800200 */
.L_x_4407:
        /* <DEDUP_REMOVED lines=31> */
.L_x_4411:
[----:B------:R-:W-:Y:S05]  /*1b20*/  BSYNC.RECONVERGENT B1 ;  /* 0x0000000000017941 */ /* 0x000fea0003800200 */
.L_x_4410:
        /* <DEDUP_REMOVED lines=14> */
.L_x_4403:
[----:B------:R-:W-:Y:S05]  /*1c10*/  BSYNC.RECONVERGENT B0 ;  /* 0x0000000000007941 */ /* 0x000fea0003800200 */
.L_x_4402:
        /* <DEDUP_REMOVED lines=23> */
.L_x_4413:
[----:B------:R-:W-:Y:S05]  /*1d90*/  BSYNC.RECONVERGENT B0 ;  /* 0x0000000000007941 */ /* 0x000fea0003800200 */
.L_x_4412:
        /* <DEDUP_REMOVED lines=12> */
.L_x_4415:
[----:B------:R-:W-:Y:S05]  /*1e60*/  BSYNC.RECONVERGENT B0 ;  /* 0x0000000000007941 */ /* 0x000fea0003800200 */
.L_x_4414:
        /* <DEDUP_REMOVED lines=8> */
.L_x_4417:
[----:B------:R-:W-:Y:S05]  /*1ef0*/  BSYNC.RECONVERGENT B0 ;  /* 0x0000000000007941 */ /* 0x000fea0003800200 */
.L_x_4416:
        /* <DEDUP_REMOVED lines=12> */
.L_x_4419:
[----:B------:R-:W-:Y:S05]  /*1fc0*/  BSYNC.RECONVERGENT B0 ;  /* 0x0000000000007941 */ /* 0x000fea0003800200 */
.L_x_4418:
[----:B------:R-:W-:Y:S06]  /*1fd0*/  BAR.SYNC.DEFER_BLOCKING 0x0 ;  /* 0x0000000000007b1d */ /* 0x000fec0000010000 */
[----:B------:R-:W-:Y:S05]  /*1fe0*/  @P0 EXIT ;  /* 0x000000000000094d */ /* 0x000fea0003800000 */
[----:B------:R-:W2:Y:S01]  /*1ff0*/  S2R R5, SR_CTAID.X ;  /* 0x0000000000057919 */ /* 0x000ea20000002500 */
[----:B------:R-:W2:Y:S01]  /*2000*/  LDCU UR5, c[0x0][0x370] ;  /* 0x00006e00ff0577ac */ /* 0x000ea20008000800 */
[----:B------:R-:W3:Y:S01]  /*2010*/  S2UR UR4, SR_CTAID.Z ;  /* 0x00000000000479c3 */ /* 0x000ee20000002700 */
[----:B-1----:R-:W-:Y:S01]  /*2020*/  F2FP.F16.F32.PACK_AB R6, R6, R3 ;  /* 0x000000030606723e */ /* 0x002fe200000000ff */
[----:B------:R-:W1:Y:S01]  /*2030*/  LDCU UR6, c[0x0][0x378] ;  /* 0x00006f00ff0677ac */ /* 0x000e620008000800 */
[----:B------:R-:W-:Y:S01]  /*2040*/  F2FP.F16.F32.PACK_AB R0, RZ, R0 ;  /* 0x00000000ff00723e */ /* 0x000fe200000000ff */
        /* <DEDUP_REMOVED lines=15> */
[----:B------:R-:W-:-:S05]  /*2140*/  F2FP.F16.F32.PACK_AB R4, RZ, R4 ;  /* 0x00000004ff04723e */ /* 0x000fca00000000ff */
[----:B------:R-:W-:Y:S01]  /*2150*/  STG.E.U16 desc[UR36][R2.64+0xc0], R4 ;  /* 0x0000c00402007986 */ /* 0x000fe2000c101524 */
[----:B------:R-:W-:Y:S05]  /*2160*/  EXIT ;  /* 0x000000000000794d */ /* 0x000fea0003800000 */
.L_x_4391:
[----:B------:R-:W-:Y:S01]  /*2170*/  HFMA2 R12, -RZ, RZ, 0, 9.5367431640625e-07 ;  /* 0x00000010ff0c7431 */ /* 0x000fe200000001ff */
[----:B------:R-:W-:Y:S02]  /*2180*/  MOV R11, 0x1f ;  /* 0x0000001f000b7802 */ /* 0x000fe40000000f00 */
[----:B------:R-:W-:-:S07]  /*2190*/  MOV R15, 0xffffffff ;  /* 0xffffffff000f7802 */ /* 0x000fce0000000f00 */
[----:B------:R-:W-:Y:S05]  /*21a0*/  WARPSYNC.COLLECTIVE R15, `(.L_x_4420) ;  /* 0x000000000f087348 */ /* 0x000fea0003c00000 */
[----:B------:R0:W1:Y:S02]  /*21b0*/  SHFL.BFLY P6, R14, R13, R12, R11 ;  /* 0x0c00000c0d0e7389 */ /* 0x00006400000c000b */
[----:B01----:R-:W-:Y:S05]  /*21c0*/  ENDCOLLECTIVE ;  /* 0x000000000000791b */ /* 0x003fea0003800000 */
.L_x_4420:
[----:B------:R-:W-:Y:S01]  /*21d0*/  HFMA2 R12, -RZ, RZ, 0, 4.76837158203125e-07 ;  /* 0x00000008ff0c7431 */ /* 0x000fe200000001ff */
[----:B------:R-:W-:-:S04]  /*21e0*/  FMNMX.FTZ R0, R14, -3.40282346638528859812e+38, !PT ;  /* 0xff7fffff0e007809 */ /* 0x000fc80007810000 */
[----:B------:R-:W-:-:S07]  /*21f0*/  MOV R13, R0 ;  /* 0x00000000000d7202 */ /* 0x000fce0000000f00 */
[----:B------:R-:W-:Y:S05]  /*2200*/  WARPSYNC.COLLECTIVE R15, `(.L_x_4421) ;  /* 0x000000000f087348 */ /* 0x000fea0003c00000 */
[----:B------:R0:W1:Y:S02]  /*2210*/  SHFL.BFLY P6, R14, R13, R12, R11 ;  /* 0x0c00000c0d0e7389 */ /* 0x00006400000c000b */
[----:B01----:R-:W-:Y:S05]  /*2220*/  ENDCOLLECTIVE ;  /* 0x000000000000791b */ /* 0x003fea0003800000 */
.L_x_4421:
[----:B------:R-:W-:Y:S01]  /*2230*/  HFMA2 R12, -RZ, RZ, 0, 2.384185791015625e-07 ;  /* 0x00000004ff0c7431 */ /* 0x000fe200000001ff */
[----:B------:R-:W-:-:S04]  /*2240*/  FMNMX.FTZ R2, R0, R14, !PT ;  /* 0x0000000e00027209 */ /* 0x000fc80007810000 */
[----:B------:R-:W-:-:S07]  /*2250*/  MOV R13, R2 ;  /* 0x00000002000d7202 */ /* 0x000fce0000000f00 */
[----:B------:R-:W-:Y:S05]  /*2260*/  WARPSYNC.COLLECTIVE R15, `(.L_x_4422) ;  /* 0x000000000f087348 */ /* 0x000fea0003c00000 */
[----:B------:R0:W1:Y:S02]  /*2270*/  SHFL.BFLY P6, R14, R13, R12, R11 ;  /* 0x0c00000c0d0e7389 */ /* 0x00006400000c000b */
[----:B01----:R-:W-:Y:S05]  /*2280*/  ENDCOLLECTIVE ;  /* 0x000000000000791b */ /* 0x003fea0003800000 */
.L_x_4422:
[----:B------:R-:W-:Y:S05]  /*2290*/  BRA `(.L_x_4423) ;  /* 0xffffffe000087947 */ /* 0x000fea000383ffff */
.L_x_4424:
        /* <DEDUP_REMOVED lines=14> */
.L_x_25665:


//--------------------- .text._ZN4vllm25paged_attention_v1_kernelIthLi112ELi8ELi128ELNS_18Fp8KVCacheDataTypeE2ELb0EEEvPT_PKS2_PKT0_S8_ifPKiSA_iPKfiiiSC_SC_iiiii --------------------------
	.section	.text._ZN4vllm25paged_attention_v1_kernelIthLi112ELi8ELi128ELNS_18Fp8KVCacheDataTypeE2ELb0EEEvPT_PKS2_PKT0_S8_ifPKiSA_iPKfiiiSC_SC_iiiii,"ax",@progbits
	.align	128
        .global         _ZN4vllm25paged_attention_v1_kernelIthLi112ELi8ELi128ELNS_18Fp8KVCacheDataTypeE2ELb0EEEvPT_PKS2_PKT0_S8_ifPKiSA_iPKfiiiSC_SC_iiiii
        .type           _ZN4vllm25paged_attention_v1_kernelIthLi112ELi8ELi128ELNS_18Fp8KVCacheDataTypeE2ELb0EEEvPT_PKS2_PKT0_S8_ifPKiSA_iPKfiiiSC_SC_iiiii,@function
        .size           _ZN4vllm25paged_attention_v1_kernelIthLi112ELi8ELi128ELNS_18Fp8KVCacheDataTypeE2ELb0EEEvPT_PKS2_PKT0_S8_ifPKiSA_iPKfiiiSC_SC_iiiii,(.L_x_25666 - _ZN4vllm25paged_attention_v1_kernelIthLi112ELi8ELi128ELNS_18Fp8KVCacheDataTypeE2ELb0EEEvPT_PKS2_PKT0_S8_ifPKiSA_iPKfiiiSC_SC_iiiii)
        .other          _ZN4vllm25paged_attention_v1_kernelIthLi112ELi8ELi128ELNS_18Fp8KVCacheDataTypeE2ELb0EEEvPT_PKS2_PKT0_S8_ifPKiSA_iPKfiiiSC_SC_iiiii,@"STO_CUDA_ENTRY STV_DEFAULT"
_ZN4vllm25paged_attention_v1_kernelIthLi112ELi8ELi128ELNS_18Fp8KVCacheDataTypeE2ELb0EEEvPT_PKS2_PKT0_S8_ifPKiSA_iPKfiiiSC_SC_iiiii:
.text._ZN4vllm25paged_attention_v1_kernelIthLi112ELi8ELi128ELNS_18Fp8KVCacheDataTypeE2ELb0EEEvPT_PKS2_PKT0_S8_ifPKiSA_iPKfiiiSC_SC_iiiii:
        /* <DEDUP_REMOVED lines=35> */
.L_x_4426:
[----:B------:R-:W-:Y:S05]  /*0230*/  BSYNC.RECONVERGENT B6 ;  /* 0x0000000000067941 */ /* 0x000fea0003800200 */
.L_x_4425:
        /* <DEDUP_REMOVED lines=8> */
.L_x_4459:
        /* <DEDUP_REMOVED lines=39> */
.L_x_4432:
        /* <DEDUP_REMOVED lines=11> */
.L_x_4431:
[----:B------:R-:W-:Y:S05]  /*05e0*/  BSYNC.RECONVERGENT B1 ;  /* 0x0000000000017941 */ /* 0x000fea0003800200 */
.L_x_4430:
        /* <DEDUP_REMOVED lines=12> */
.L_x_4435:
        /* <DEDUP_REMOVED lines=100> */
.L_x_4434:
[----:B------:R-:W-:Y:S05]  /*0cf0*/  BSYNC.RECONVERGENT B1 ;  /* 0x0000000000017941 */ /* 0x000fea0003800200 */
.L_x_4433:
        /* <DEDUP_REMOVED lines=55> */
.L_x_4437:
[----:B------:R-:W-:Y:S05]  /*1070*/  BSYNC.RECONVERGENT B1 ;  /* 0x0000000000017941 */ /* 0x000fea0003800200 */
.L_x_4436:
        /* <DEDUP_REMOVED lines=26> */
.L_x_4429:
[----:B------:R-:W-:Y:S05]  /*1220*/  BSYNC.RECONVERGENT B0 ;  /* 0x0000000000007941 */ /* 0x000fea0003800200 */
.L_x_4428:
        /* <DEDUP_REMOVED lines=39> */
.L_x_4442:
[----:B------:R-:W0:Y:S01]  /*14a0*/  LDS R5, [R4] ;  /* 0x0000000004057984 */ /* 0x000e220000000800 */
[----:B------:R-:W-:-:S04]  /*14b0*/  IADD3 R7, PT, PT, R7, 0x1, RZ ;  /* 0x0000000107077810 */ /* 0x000fc80007ffe0ff */
[----:B------:R-:W-:Y:S01]  /*14c0*/  ISETP.NE.AND P0, PT, R7, RZ, PT ;  /* 0x000000ff0700720c */ /* 0x000fe20003f05270 */
[----:B0-----:R-:W-:-:S05]  /*14d0*/  FMUL.FTZ R5, R5, R2 ;  /* 0x0000000205057220 */ /* 0x001fca0000410000 */
[----:B------:R0:W-:Y:S02]  /*14e0*/  STS [R4], R5 ;  /* 0x0000000504007388 */ /* 0x0001e40000000800 */
[----:B0-----:R-:W-:-:S05]  /*14f0*/  IADD3 R4, PT, PT, R4, 0x200, RZ ;  /* 0x0000020004047810 */ /* 0x001fca0007ffe0ff */
[----:B------:R-:W-:Y:S05]  /*1500*/  @P0 BRA `(.L_x_4442) ;  /* 0xfffffffc00e40947 */ /* 0x000fea000383ffff */
.L_x_4441:
[----:B------:R-:W-:Y:S05]  /*1510*/  BSYNC.RECONVERGENT B1 ;  /* 0x0000000000017941 */ /* 0x000fea0003800200 */
.L_x_4440:
        /* <DEDUP_REMOVED lines=12> */
.L_x_4445:
        /* <DEDUP_REMOVED lines=52> */
.L_x_4444:
[----:B------:R-:W-:Y:S05]  /*1920*/  BSYNC.RECONVERGENT B1 ;  /* 0x0000000000017941 */ /* 0x000fea0003800200 */
.L_x_4443:
        /* <DEDUP_REMOVED lines=31> */
.L_x_4447:
[----:B------:R-:W-:Y:S05]  /*1b20*/  BSYNC.RECONVERGENT B1 ;  /* 0x0000000000017941 */ /* 0x000fea0003800200 */
.L_x_4446:
        /* <DEDUP_REMOVED lines=14> */
.L_x_4439:
[----:B------:R-:W-:Y:S05]  /*1c10*/  BSYNC.RECONVERGENT B0 ;  /* 0x0000000000007941 */ /* 0x000fea0003800200 */
.L_x_4438:
        /* <DEDUP_REMOVED lines=23> */
.L_x_4449:
[----:B------:R-:W-:Y:S05]  /*1d90*/  BSYNC.RECONVERGENT B0 ;  /* 0x0000000000007941 */ /* 0x000fea0003800200 */
.L_x_4448:
        /* <DEDUP_REMOVED lines=12> */
.L_x_4451:
[----:B------:R-:W-:Y:S05]  /*1e60*/  BSYNC.RECONVERGENT B0 ;  /* 0x0000000000007941 */ /* 0x000fea0003800200 */
.L_x_4450:
        /* <DEDUP_REMOVED lines=8> */
.L_x_4453:
[----:B------:R-:W-:Y:S05]  /*1ef0*/  BSYNC.RECONVERGENT B0 ;  /* 0x0000000000007941 */ /* 0x000fea0003800200 */
.L_x_4452:
        /* <DEDUP_REMOVED lines=12> */
.L_x_4455:
[----:B------:R-:W-:Y:S05]  /*1fc0*/  BSYNC.RECONVERGENT B0 ;  /* 0x0000000000007941 */ /* 0x000fea0003800200 */
.L_x_4454:
        /* <DEDUP_REMOVED lines=26> */
.L_x_4427:
[----:B------:R-:W-:Y:S01]  /*2170*/  HFMA2 R12, -RZ, RZ, 0, 9.5367431640625e-07 ;  /* 0x00000010ff0c7431 */ /* 0x000fe200000001ff */
[----:B------:R-:W-:Y:S02]  /*2180*/  MOV R11, 0x1f ;  /* 0x0000001f000b7802 */ /* 0x000fe40000000f00 */
[----:B------:R-:W-:-:S07]  /*2190*/  MOV R15, 0xffffffff ;  /* 0xffffffff000f7802 */ /* 0x000fce0000000f00 */
[----:B------:R-:W-:Y:S05]  /*21a0*/  WARPSYNC.COLLECTIVE R15, `(.L_x_4456) ;  /* 0x000000000f087348 */ /* 0x000fea0003c00000 */
[----:B------:R0:W1:Y:S02]  /*21b0*/  SHFL.BFLY P6, R14, R13, R12, R11 ;  /* 0x0c00000c0d0e7389 */ /* 0x00006400000c000b */
[----:B01----:R-:W-:Y:S05]  /*21c0*/  ENDCOLLECTIVE ;  /* 0x000000000000791b */ /* 0x003fea0003800000 */
.L_x_4456:
[----:B------:R-:W-:Y:S01]  /*21d0*/  HFMA2 R12, -RZ, RZ, 0, 4.76837158203125e-07 ;  /* 0x00000008ff0c7431 */ /* 0x000fe200000001ff */
[----:B------:R-:W-:-:S04]  /*21e0*/  FMNMX.FTZ R0, R14, -3.40282346638528859812e+38, !PT ;  /* 0xff7fffff0e007809 */ /* 0x000fc80007810000 */
[----:B------:R-:W-:-:S07]  /*21f0*/  MOV R13, R0 ;  /* 0x00000000000d7202 */ /* 0x000fce0000000f00 */
[----:B------:R-:W-:Y:S05]  /*2200*/  WARPSYNC.COLLECTIVE R15, `(.L_x_4457) ;  /* 0x000000000f087348 */ /* 0x000fea0003c00000 */
[----:B------:R0:W1:Y:S02]  /*2210*/  SHFL.BFLY P6, R14, R13, R12, R11 ;  /* 0x0c00000c0d0e7389 */ /* 0x00006400000c000b */
[----:B01----:R-:W-:Y:S05]  /*2220*/  ENDCOLLECTIVE ;  /* 0x000000000000791b */ /* 0x003fea0003800000 */
.L_x_4457:
[----:B------:R-:W-:Y:S01]  /*2230*/  HFMA2 R12, -RZ, RZ, 0, 2.384185791015625e-07 ;  /* 0x00000004ff0c7431 */ /* 0x000fe200000001ff */
[----:B------:R-:W-:-:S04]  /*2240*/  FMNMX.FTZ R2, R0, R14, !PT ;  /* 0x0000000e00027209 */ /* 0x000fc80007810000 */
[----:B------:R-:W-:-:S07]  /*2250*/  MOV R13, R2 ;  /* 0x00000002000d7202 */ /* 0x000fce0000000f00 */
[----:B------:R-:W-:Y:S05]  /*2260*/  WARPSYNC.COLLECTIVE R15, `(.L_x_4458) ;  /* 0x000000000f087348 */ /* 0x000fea0003c00000 */
[----:B------:R0:W1:Y:S02]  /*2270*/  SHFL.BFLY P6, R14, R13, R12, R11 ;  /* 0x0c00000c0d0e7389 */ /* 0x00006400000c000b */
[----:B01----:R-:W-:Y:S05]  /*2280*/  ENDCOLLECTIVE ;  /* 0x000000000000791b */ /* 0x003fea0003800000 */
.L_x_4458:
[----:B------:R-:W-:Y:S05]  /*2290*/  BRA `(.L_x_4459) ;  /* 0xffffffe000087947 */ /* 0x000fea000383ffff */
.L_x_4460:
        /* <DEDUP_REMOVED lines=14> */
.L_x_25666:


//--------------------- .text._ZN4vllm25paged_attention_v1_kernelIthLi96ELi8ELi128ELNS_18Fp8KVCacheDataTypeE2ELb0EEEvPT_PKS2_PKT0_S8_ifPKiSA_iPKfiiiSC_SC_iiiii --------------------------
	.section	.text._ZN4vllm25paged_attention_v1_kernelIthLi96ELi8ELi128ELNS_18Fp8KVCacheDataTypeE2ELb0EEEvPT_PKS2_PKT0_S8_ifPKiSA_iPKfiiiSC_SC_iiiii,"ax",@progbits
	.align	128
        .global         _ZN4vllm25paged_attention_v1_kernelIthLi96ELi8ELi128ELNS_18Fp8KVCacheDataTypeE2ELb0EEEvPT_PKS2_PKT0_S8_ifPKiSA_iPKfiiiSC_SC_iiiii
        .type           _ZN4vllm25paged_attention_v1_kernelIthLi96ELi8ELi128ELNS_18Fp8KVCacheDataTypeE2ELb0EEEvPT_PKS2_PKT0_S8_ifPKiSA_iPKfiiiSC_SC_iiiii,@function
        .size           _ZN4vllm25paged_attention_v1_kernelIthLi96ELi8ELi128ELNS_18Fp8KVCacheDataTypeE2ELb0EEEvPT_PKS2_PKT0_S8_ifPKiSA_iPKfiiiSC_SC_iiiii,(.L_x_25667 - _ZN4vllm25paged_attention_v1_kernelIthLi96ELi8ELi128ELNS_18Fp8KVCacheDataTypeE2ELb0EEEvPT_PKS2_PKT0_S8_ifPKiSA_iPKfiiiSC_SC_iiiii)
        .other          _ZN4vllm25paged_attention_v1_kernelIthLi96ELi8ELi128ELNS_18Fp8KVCacheDataTypeE2ELb0EEEvPT_PKS2_PKT0_S8_ifPKiSA_iPKfiiiSC_SC_iiiii,@"STO_CUDA_ENTRY STV_DEFAULT"
_ZN4vllm25paged_attention_v1_kernelIthLi96ELi8ELi128ELNS_18Fp8KVCacheDataTypeE2ELb0EEEvPT_PKS2_PKT0_S8_ifPKiSA_iPKfiiiSC_SC_iiiii:
.text._ZN4vllm25paged_attention_v1_kernelIthLi96ELi8ELi128ELNS_18Fp8KVCacheDataTypeE2ELb0EEEvPT_PKS2_PKT0_S8_ifPKiSA_iPKfiiiSC_SC_iiiii:
        /* <DEDUP_REMOVED lines=35> */
.L_x_4462:
[----:B------:R-:W-:Y:S05]  /*0230*/  BSYNC.RECONVERGENT B6 ;  /* 0x0000000000067941 */ /* 0x000fea0003800200 */
.L_x_4461:
        /* <DEDUP_REMOVED lines=8> */
.L_x_4487:
        /* <DEDUP_REMOVED lines=39> */
.L_x_4468:
        /* <DEDUP_REMOVED lines=11> */
.L_x_4467:
[----:B------:R-:W-:Y:S05]  /*05e0*/  BSYNC.RECONVERGENT B1 ;  /* 0x0000000000017941 */ /* 0x000fea0003800200 */
.L_x_4466:
        /* <DEDUP_REMOVED lines=12> */
.L_x_4471:
        /* <DEDUP_REMOVED lines=100> */
.L_x_4470:
[----:B------:R-:W-:Y:S05]  /*0cf0*/  BSYNC.RECONVERGENT B1 ;  /* 0x0000000000017941 */ /* 0x000fea0003800200 */
.L_x_4469:
        /* <DEDUP_REMOVED lines=55> */
.L_x_4473:
[----:B------:R-:W-:Y:S05]  /*1070*/  BSYNC.RECONVERGENT B1 ;  /* 0x0000000000017941 */ /* 0x000fea0003800200 */
.L_x_4472:
        /* <DEDUP_REMOVED lines=26> */
.L_x_4465:
[----:B------:R-:W-:Y:S05]  /*1220*/  BSYNC.RECONVERGENT B0 ;  /* 0x0000000000007941 */ /* 0x000fea0003800200 */
.L_x_4464:
        /* <DEDUP_REMOVED lines=39> */
.L_x_4478:
[----:B------:R-:W0:Y:S01]  /*14a0*/  LDS R5, [R4] ;  /* 0x0000000004057984 */ /* 0x000e220000000800 */
[----:B------:R-:W-:-:S04]  /*14b0*/  IADD3 R7, PT, PT, R7, 0x1, RZ ;  /* 0x0000000107077810 */ /* 0x000fc80007ffe0ff */
[----:B------:R-:W-:Y:S01]  /*14c0*/  ISETP.NE.AND P0, PT, R7, RZ, PT ;  /* 0x000000ff0700720c */ /* 0x000fe20003f05270 */
[----:B0-----:R-:W-:-:S05]  /*14d0*/  FMUL.FTZ R5, R5, R2 ;  /* 0x0000000205057220 */ /* 0x001fca0000410000 */
[----:B------:R0:W-:Y:S02]  /*14e0*/  STS [R4], R5 ;  /* 0x0000000504007388 */ /* 0x0001e40000000800 */
[----:B0-----:R-:W-:-:S05]  /*14f0*/  IADD3 R4, PT, PT, R4, 0x200, RZ ;  /* 0x0000020004047810 */ /* 0x001fca0007ffe0ff */
[----:B------:R-:W-:Y:S05]  /*1500*/  @P0 BRA `(.L_x_4478) ;  /* 0xfffffffc00e40947 */ /* 0x000fea000383ffff */
.L_x_4477:
[----:B------:R-:W-:Y:S05]  /*1510*/  BSYNC.RECONVERGENT B1 ;  /* 0x0000000000017941 */ /* 0x000fea0003800200 */
.L_x_4476:
        /* <DEDUP_REMOVED lines=12> */
.L_x_4481:
        /* <DEDUP_REMOVED lines=52> */
.L_x_4480:
[----:B------:R-:W-:Y:S05]  /*1920*/  BSYNC.RECONVERGENT B1 ;  /* 0x0000000000017941 */ /* 0x000fea0003800200 */
.L_x_4479:
        /* <DEDUP_REMOVED lines=31> */
.L_x_4483:
[----:B------:R-:W-:Y:S05]  /*1b20*/  BSYNC.RECONVERGENT B1 ;  /* 0x0000000000017941 */ /* 0x000fea0003800200 */
.L_x_4482:
        /* <DEDUP_REMOVED lines=14> */
.L_x_4475:
[----:B------:R-:W-:Y:S05]  /*1c10*/  BSYNC.RECONVERGENT B0 ;  /* 0x0000000000007941 */ /* 0x000fea0003800200 */
.L_x_4474:
        /* <DEDUP_REMOVED lines=42> */
[----:B------:R-:W-:Y:S01]  /*1ec0*/  F2FP.F16.F32.PACK_AB R0, R5, R0 ;  /* 0x000000000500723e */ /* 0x000fe200000000ff */
[----:B------:R-:W2:Y:S02]  /*1ed0*/  LDCU.64 UR6, c[0x0][0x380] ;  /* 0x00007000ff0677ac */ /* 0x000ea40008000a00 */
[----:B------:R-:W-:-:S02]  /*1ee0*/  F2FP.F16.F32.PACK_AB R4, RZ, R3 ;  /* 0x00000003ff04723e */ /* 0x000fc400000000ff */
        /* <DEDUP_REMOVED lines=14> */
.L_x_4463:
[----:B------:R-:W-:Y:S01]  /*1fd0*/  MOV R12, 0x10 ;  /* 0x00000010000c7802 */ /* 0x000fe20000000f00 */
[----:B------:R-:W-:Y:S01]  /*1fe0*/  HFMA2 R11, -RZ, RZ, 0, 1.847743988037109375e-06 ;  /* 0x0000001fff0b7431 */ /* 0x000fe200000001ff */
[----:B------:R-:W-:-:S07]  /*1ff0*/  MOV R15, 0xffffffff ;  /* 0xffffffff000f7802 */ /* 0x000fce0000000f00 */
[----:B------:R-:W-:Y:S05]  /*2000*/  WARPSYNC.COLLECTIVE R15, `(.L_x_4484) ;  /* 0x000000000f087348 */ /* 0x000fea0003c00000 */
[----:B------:R0:W1:Y:S02]  /*2010*/  SHFL.BFLY P6, R14, R13, R12, R11 ;  /* 0x0c00000c0d0e7389 */ /* 0x00006400000c000b */
[----:B01----:R-:W-:Y:S05]  /*2020*/  ENDCOLLECTIVE ;  /* 0x000000000000791b */ /* 0x003fea0003800000 */
.L_x_4484:
[----:B------:R-:W-:Y:S01]  /*2030*/  HFMA2 R12, -RZ, RZ, 0, 4.76837158203125e-07 ;  /* 0x00000008ff0c7431 */ /* 0x000fe200000001ff */
[----:B------:R-:W-:-:S04]  /*2040*/  FMNMX.FTZ R0, R14, -3.40282346638528859812e+38, !PT ;  /* 0xff7fffff0e007809 */ /* 0x000fc80007810000 */
[----:B------:R-:W-:-:S07]  /*2050*/  MOV R13, R0 ;  /* 0x00000000000d7202 */ /* 0x000fce0000000f00 */
[----:B------:R-:W-:Y:S05]  /*2060*/  WARPSYNC.COLLECTIVE R15, `(.L_x_4485) ;  /* 0x000000000f087348 */ /* 0x000fea0003c00000 */
[----:B------:R0:W1:Y:S02]  /*2070*/  SHFL.BFLY P6, R14, R13, R12, R11 ;  /* 0x0c00000c0d0e7389 */ /* 0x00006400000c000b */
[----:B01----:R-:W-:Y:S05]  /*2080*/  ENDCOLLECTIVE ;  /* 0x000000000000791b */ /* 0x003fea0003800000 */
.L_x_4485:
[----:B------:R-:W-:Y:S01]  /*2090*/  HFMA2 R12, -RZ, RZ, 0, 2.384185791015625e-07 ;  /* 0x00000004ff0c7431 */ /* 0x000fe200000001ff */
[----:B------:R-:W-:-:S04]  /*20a0*/  FMNMX.FTZ R2, R0, R14, !PT ;  /* 0x0000000e00027209 */ /* 0x000fc80007810000 */
[----:B------:R-:W-:-:S07]  /*20b0*/  MOV R13, R2 ;  /* 0x00000002000d7202 */ /* 0x000fce0000000f00 */
[----:B------:R-:W-:Y:S05]  /*20c0*/  WARPSYNC.COLLECTIVE R15, `(.L_x_4486) ;  /* 0x000000000f087348 */ /* 0x000fea0003c00000 */
[----:B------:R0:W1:Y:S02]  /*20d0*/  SHFL.BFLY P6, R14, R13, R12, R11 ;  /* 0x0c00000c0d0e7389 */ /* 0x00006400000c000b */
[----:B01----:R-:W-:Y:S05]  /*20e0*/  ENDCOLLECTIVE ;  /* 0x000000000000791b */ /* 0x003fea0003800000 */
.L_x_4486:
[----:B------:R-:W-:Y:S05]  /*20f0*/  BRA `(.L_x_4487) ;  /* 0xffffffe000707947 */ /* 0x000fea000383ffff */
.L_x_4488:
        /* <DEDUP_REMOVED lines=16> */
.L_x_25667:


//--------------------- .text._ZN4vllm25paged_attention_v1_kernelIthLi80ELi8ELi128ELNS_18Fp8KVCacheDataTypeE2ELb0EEEvPT_PKS2_PKT0_S8_ifPKiSA_iPKfiiiSC_SC_iiiii --------------------------
	.section	.text._ZN4vllm25paged_attention_v1_kernelIthLi80ELi8ELi128ELNS_18Fp8KVCacheDataTypeE2ELb0EEEvPT_PKS2_PKT0_S8_ifPKiSA_iPKfiiiSC_SC_iiiii,"ax",@progbits
	.align	128
        .global         _ZN4vllm25paged_attention_v1_kernelIthLi80ELi8ELi128ELNS_18Fp8KVCacheDataTypeE2ELb0EEEvPT_PKS2_PKT0_S8_ifPKiSA_iPKfiiiSC_SC_iiiii
        .type           _ZN4vllm25paged_attention_v1_kernelIthLi80ELi8ELi128ELNS_18Fp8KVCacheDataTypeE2ELb0EEEvPT_PKS2_PKT0_S8_ifPKiSA_iPKfiiiSC_SC_iiiii,@function
        .size           _ZN4vllm25paged_attention_v1_kernelIthLi80ELi8ELi128ELNS_18Fp8KVCacheDataTypeE2ELb0EEEvPT_PKS2_PKT0_S8_ifPKiSA_iPKfiiiSC_SC_iiiii,(.L_x_25668 - _ZN4vllm25paged_attention_v1_kernelIthLi80ELi8ELi128ELNS_18Fp8KVCacheDataTypeE2ELb0EEEvPT_PKS2_PKT0_S8_ifPKiSA_iPKfiiiSC_SC_iiiii)
        .other          _ZN4vllm25paged_attention_v1_kernelIthLi80ELi8ELi128ELNS_18Fp8KVCacheDataTypeE2ELb0EEEvPT_PKS2_PKT0_S8_ifPKiSA_iPKfiiiSC_SC_iiiii,@"STO_CUDA_ENTRY STV_DEFAULT"
_ZN4vllm25paged_attention_v1_kernelIthLi80ELi8ELi128ELNS_18Fp8KVCacheDataTypeE2ELb0EEEvPT_PKS2_PKT0_S8_ifPKiSA_iPKfiiiSC_SC_iiiii:
.text._ZN4vllm25paged_attention_v1_kernelIthLi80ELi8ELi128ELNS_18Fp8KVCacheDataTypeE2ELb0EEEvPT_PKS2_PKT0_S8_ifPKiSA_iPKfiiiSC_SC_iiiii:
        /* <DEDUP_REMOVED lines=35> */
.L_x_4490:
[----:B------:R-:W-:Y:S05]  /*0230*/  BSYNC.RECONVERGENT B6 ;  /* 0x0000000000067941 */ /* 0x000fea0003800200 */
.L_x_4489:
        /* <DEDUP_REMOVED lines=8> */
.L_x_4523:
        /* <DEDUP_REMOVED lines=39> */
.L_x_4496:
        /* <DEDUP_REMOVED lines=11> */
.L_x_4495:
[----:B------:R-:W-:Y:S05]  /*05e0*/  BSYNC.RECONVERGENT B1 ;  /* 0x0000000000017941 */ /* 0x000fea0003800200 */
.L_x_4494:
        /* <DEDUP_REMOVED lines=12> */
.L_x_4499:
        /* <DEDUP_REMOVED lines=100> */
.L_x_4498:
[----:B------:R-:W-:Y:S05]  /*0cf0*/  BSYNC.RECONVERGENT B1 ;  /* 0x0000000000017941 */ /* 0x000fea0003800200 */
.L_x_4497:
        /* <DEDUP_REMOVED lines=55> */
.L_x_4501:
[----:B------:R-:W-:Y:S05]  /*1070*/  BSYNC.RECONVERGENT B1 ;  /* 0x0000000000017941 */ /* 0x000fea0003800200 */
.L_x_4500:
        /* <DEDUP_REMOVED lines=26> */
.L_x_4493:
[----:B------:R-:W-:Y:S05]  /*1220*/  BSYNC.RECONVERGENT B0 ;  /* 0x0000000000007941 */ /* 0x000fea0003800200 */
.L_x_4492:
        /* <DEDUP_REMOVED lines=39> */
.L_x_4506:
[----:B------:R-:W0:Y:S01]  /*14a0*/  LDS R5, [R4] ;  /* 0x0000000004057984 */ /* 0x000e220000000800 */
[----:B------:R-:W-:-:S04]  /*14b0*/  IADD3 R7, PT, PT, R7, 0x1, RZ ;  /* 0x0000000107077810 */ /* 0x000fc80007ffe0ff */
[----:B------:R-:W-:Y:S01]  /*14c0*/  ISETP.NE.AND P0, PT, R7, RZ, PT ;  /* 0x000000ff0700720c */ /* 0x000fe20003f05270 */
[----:B0-----:R-:W-:-:S05]  /*14d0*/  FMUL.FTZ R5, R5, R2 ;  /* 0x0000000205057220 */ /* 0x001fca0000410000 */
[----:B------:R0:W-:Y:S02]  /*14e0*/  STS [R4], R5 ;  /* 0x0000000504007388 */ /* 0x0001e40000000800 */
[----:B0-----:R-:W-:-:S05]  /*14f0*/  IADD3 R4, PT, PT, R4, 0x200, RZ ;  /* 0x0000020004047810 */ /* 0x001fca0007ffe0ff */
[----:B------:R-:W-:Y:S05]  /*1500*/  @P0 BRA `(.L_x_4506) ;  /* 0xfffffffc00e40947 */ /* 0x000fea000383ffff */
.L_x_4505:
[----:B------:R-:W-:Y:S05]  /*1510*/  BSYNC.RECONVERGENT B1 ;  /* 0x0000000000017941 */ /* 0x000fea0003800200 */
.L_x_4504:
        /* <DEDUP_REMOVED lines=12> */
.L_x_4509:
        /* <DEDUP_REMOVED lines=52> */
.L_x_4508:
[----:B------:R-:W-:Y:S05]  /*1920*/  BSYNC.RECONVERGENT B1 ;  /* 0x0000000000017941 */ /* 0x000fea0003800200 */
.L_x_4507:
        /* <DEDUP_REMOVED lines=31> */
.L_x_4511:
[----:B------:R-:W-:Y:S05]  /*1b20*/  BSYNC.RECONVERGENT B1 ;  /* 0x0000000000017941 */ /* 0x000fea0003800200 */
.L_x_4510:
        /* <DEDUP_REMOVED lines=14> */
.L_x_4503:
[----:B------:R-:W-:Y:S05]  /*1c10*/  BSYNC.RECONVERGENT B0 ;  /* 0x0000000000007941 */ /* 0x000fea0003800200 */
.L_x_4502:
        /* <DEDUP_REMOVED lines=21> */
.L_x_4513:
[----:B------:R-:W-:Y:S05]  /*1d70*/  BSYNC.RECONVERGENT B0 ;  /* 0x0000000000007941 */ /* 0x000fea0003800200 */
.L_x_4512:
        /* <DEDUP_REMOVED lines=10> */
.L_x_4515:
[----:B------:R-:W-:Y:S05]  /*1e20*/  BSYNC.RECONVERGENT B0 ;  /* 0x0000000000007941 */ /* 0x000fea0003800200 */
.L_x_4514:
[----:B------:R-:W-:Y:S06]  /*1e30*/  BAR.SYNC.DEFER_BLOCKING 0x0 ;  /* 0x0000000000007b1d */ /* 0x000fec0000010000 */
[----:B------:R-:W-:Y:S04]  /*1e40*/  BSSY.RECONVERGENT B0, `(.L_x_4516) ;  /* 0x0000006000007945 */ /* 0x000fe80003800200 */
[----:B------:R-:W-:Y:S05]  /*1e50*/  @P1 BRA `(.L_x_4517) ;  /* 0x0000000000101947 */ /* 0x000fea0003800000 */
[----:B------:R-:W-:Y:S01]  /*1e60*/  ISETP.GT.U32.AND P1, PT, R16, 0xf, PT ;  /* 0x0000000f1000780c */ /* 0x000fe20003f24070 */
[----:B------:R1:W-:Y:S04]  /*1e70*/  STS [R19+-0x140], R3 ;  /* 0xfffec00313007388 */ /* 0x0003e80000000800 */
[----:B------:R1:W-:Y:S08]  /*1e80*/  STS [R19+-0xc0], R0 ;  /* 0xffff400013007388 */ /* 0x0003f00000000800 */
[----:B------:R1:W-:Y:S02]  /*1e90*/  @!P1 STS [R19+-0x40], R4 ;  /* 0xffffc00413009388 */ /* 0x0003e40000000800 */
.L_x_4517:
[----:B------:R-:W-:Y:S05]  /*1ea0*/  BSYNC.RECONVERGENT B0 ;  /* 0x0000000000007941 */ /* 0x000fea0003800200 */
.L_x_4516:
        /* <DEDUP_REMOVED lines=10> */
.L_x_4519:
[----:B------:R-:W-:Y:S05]  /*1f50*/  BSYNC.RECONVERGENT B0 ;  /* 0x0000000000007941 */ /* 0x000fea0003800200 */
.L_x_4518:
[----:B------:R-:W-:Y:S06]  /*1f60*/  BAR.SYNC.DEFER_BLOCKING 0x0 ;  /* 0x0000000000007b1d */ /* 0x000fec0000010000 */
[----:B------:R-:W-:Y:S05]  /*1f70*/  @P0 EXIT ;  /* 0x000000000000094d */ /* 0x000fea0003800000 */
[----:B------:R-:W2:Y:S01]  /*1f80*/  S2R R5, SR_CTAID.X ;  /* 0x0000000000057919 */ /* 0x000ea20000002500 */
[----:B------:R-:W2:Y:S01]  /*1f90*/  LDCU UR5, c[0x0][0x370] ;  /* 0x00006e00ff0577ac */ /* 0x000ea20008000800 */
[----:B------:R-:W3:Y:S01]  /*1fa0*/  S2UR UR4, SR_CTAID.Z ;  /* 0x00000000000479c3 */ /* 0x000ee20000002700 */
[----:B-1----:R-:W-:Y:S01]  /*1fb0*/  F2FP.F16.F32.PACK_AB R0, R0, R3 ;  /* 0x000000030000723e */ /* 0x002fe200000000ff */
        /* <DEDUP_REMOVED lines=15> */
[----:B------:R-:W-:-:S05]  /*20b0*/  F2FP.F16.F32.PACK_AB R4, RZ, R4 ;  /* 0x00000004ff04723e */ /* 0x000fca00000000ff */
[----:B------:R-:W-:Y:S01]  /*20c0*/  STG.E.U16 desc[UR36][R2.64+0x80], R4 ;  /* 0x0000800402007986 */ /* 0x000fe2000c101524 */
[----:B------:R-:W-:Y:S05]  /*20d0*/  EXIT ;  /* 0x000000000000794d */ /* 0x000fea0003800000 */
.L_x_4491:
[----:B------:R-:W-:Y:S01]  /*20e0*/  MOV R12, 0x10 ;  /* 0x00000010000c7802 */ /* 0x000fe20000000f00 */
[----:B------:R-:W-:Y:S01]  /*20f0*/  HFMA2 R11, -RZ, RZ, 0, 1.847743988037109375e-06 ;  /* 0x0000001fff0b7431 */ /* 0x000fe200000001ff */
[----:B------:R-:W-:-:S07]  /*2100*/  MOV R15, 0xffffffff ;  /* 0xffffffff000f7802 */ /* 0x000fce0000000f00 */
[----:B------:R-:W-:Y:S05]  /*2110*/  WARPSYNC.COLLECTIVE R15, `(.L_x_4520) ;  /* 0x000000000f087348 */ /* 0x000fea0003c00000 */
[----:B------:R0:W1:Y:S02]  /*2120*/  SHFL.BFLY P6, R14, R13, R12, R11 ;  /* 0x0c00000c0d0e7389 */ /* 0x00006400000c000b */
[----:B01----:R-:W-:Y:S05]  /*2130*/  ENDCOLLECTIVE ;  /* 0x000000000000791b */ /* 0x003fea0003800000 */
.L_x_4520:
[----:B------:R-:W-:Y:S01]  /*2140*/  HFMA2 R12, -RZ, RZ, 0, 4.76837158203125e-07 ;  /* 0x00000008ff0c7431 */ /* 0x000fe200000001ff */
[----:B------:R-:W-:-:S04]  /*2150*/  FMNMX.FTZ R0, R14, -3.40282346638528859812e+38, !PT ;  /* 0xff7fffff0e007809 */ /* 0x000fc80007810000 */
[----:B------:R-:W-:-:S07]  /*2160*/  MOV R13, R0 ;  /* 0x00000000000d7202 */ /* 0x000fce0000000f00 */
[----:B------:R-:W-:Y:S05]  /*2170*/  WARPSYNC.COLLECTIVE R15, `(.L_x_4521) ;  /* 0x000000000f087348 */ /* 0x000fea0003c00000 */
[----:B------:R0:W1:Y:S02]  /*2180*/  SHFL.BFLY P6, R14, R13, R12, R11 ;  /* 0x0c00000c0d0e7389 */ /* 0x00006400000c000b */
[----:B01----:R-:W-:Y:S05]  /*2190*/  ENDCOLLECTIVE ;  /* 0x000000000000791b */ /* 0x003fea0003800000 */
.L_x_4521:
[----:B------:R-:W-:Y:S01]  /*21a0*/  HFMA2 R12, -RZ, RZ, 0, 2.384185791015625e-07 ;  /* 0x00000004ff0c7431 */ /* 0x000fe200000001ff */
[----:B------:R-:W-:-:S04]  /*21b0*/  FMNMX.FTZ R2, R0, R14, !PT ;  /* 0x0000000e00027209 */ /* 0x000fc80007810000 */
[----:B------:R-:W-:-:S07]  /*21c0*/  MOV R13, R2 ;  /* 0x00000002000d7202 */ /* 0x000fce0000000f00 */
[----:B------:R-:W-:Y:S05]  /*21d0*/  WARPSYNC.COLLECTIVE R15, `(.L_x_4522) ;  /* 0x000000000f087348 */ /* 0x000fea0003c00000 */
[----:B------:R0:W1:Y:S02]  /*21e0*/  SHFL.BFLY P6, R14, R13, R12, R11 ;  /* 0x0c00000c0d0e7389 */ /* 0x00006400000c000b */
[----:B01----:R-:W-:Y:S05]  /*21f0*/  ENDCOLLECTIVE ;  /* 0x000000000000791b */ /* 0x003fea0003800000 */
.L_x_4522:
[----:B------:R-:W-:Y:S05]  /*2200*/  BRA `(.L_x_4523) ;  /* 0xffffffe0002c7947 */ /* 0x000fea000383ffff */
.L_x_4524:
        /* <DEDUP_REMOVED lines=15> */
.L_x_25668:


//--------------------- .text._ZN4vllm25paged_attention_v1_kernelIthLi64ELi8ELi128ELNS_18Fp8KVCacheDataTypeE2ELb0EEEvPT_PKS2_PKT0_S8_ifPKiSA_iPKfiiiSC_SC_iiiii --------------------------
	.section	.text._ZN4vllm25paged_attention_v1_kernelIthLi64ELi8ELi128ELNS_18Fp8KVCacheDataTypeE2ELb0EEEvPT_PKS2_PKT0_S8_ifPKiSA_iPKfiiiSC_SC_iiiii,"ax",@progbits
	.align	128
        .global         _ZN4vllm25paged_attention_v1_kernelIthLi64ELi8ELi128ELNS_18Fp8KVCacheDataTypeE2ELb0EEEvPT_PKS2_PKT0_S8_ifPKiSA_iPKfiiiSC_SC_iiiii
        .type           _ZN4vllm25paged_attention_v1_kernelIthLi64ELi8ELi128ELNS_18Fp8KVCacheDataTypeE2ELb0EEEvPT_PKS2_PKT0_S8_ifPKiSA_iPKfiiiSC_SC_iiiii,@function
        .size           _ZN4vllm25paged_attention_v1_kernelIthLi64ELi8ELi128ELNS_18Fp8KVCacheDataTypeE2ELb0EEEvPT_PKS2_PKT0_S8_ifPKiSA_iPKfiiiSC_SC_iiiii,(.L_x_25669 - _ZN4vllm25paged_attention_v1_kernelIthLi64ELi8ELi128ELNS_18Fp8KVCacheDataTypeE2ELb0EEEvPT_PKS2_PKT0_S8_ifPKiSA_iPKfiiiSC_SC_iiiii)
        .other          _ZN4vllm25paged_attention_v1_kernelIthLi64ELi8ELi128ELNS_18Fp8KVCacheDataTypeE2ELb0EEEvPT_PKS2_PKT0_S8_ifPKiSA_iPKfiiiSC_SC_iiiii,@"STO_CUDA_ENTRY STV_DEFAULT"
_ZN4vllm25paged_attention_v1_kernelIthLi64ELi8ELi128ELNS_18Fp8KVCacheDataTypeE2ELb0EEEvPT_PKS2_PKT0_S8_ifPKiSA_iPKfiiiSC_SC_iiiii:
.text._ZN4vllm25paged_attention_v1_kernelIthLi64ELi8ELi128ELNS_18Fp8KVCacheDataTypeE2ELb0EEEvPT_PKS2_PKT0_S8_ifPKiSA_iPKfiiiSC_SC_iiiii:
        /* <DEDUP_REMOVED lines=35> */
.L_x_4526:
[----:B------:R-:W-:Y:S05]  /*0230*/  BSYNC.RECONVERGENT B6 ;  /* 0x0000000000067941 */ /* 0x000fea0003800200 */
.L_x_4525:
        /* <DEDUP_REMOVED lines=8> */
.L_x_4551:
        /* <DEDUP_REMOVED lines=39> */
.L_x_4532:
        /* <DEDUP_REMOVED lines=11> */
.L_x_4531:
[----:B------:R-:W-:Y:S05]  /*05e0*/  BSYNC.RECONVERGENT B1 ;  /* 0x0000000000017941 */ /* 0x000fea0003800200 */
.L_x_4530:
        /* <DEDUP_REMOVED lines=12> */
.L_x_4535:
        /* <DEDUP_REMOVED lines=100> */
.L_x_4534:
[----:B------:R-:W-:Y:S05]  /*0cf0*/  BSYNC.RECONVERGENT B1 ;  /* 0x0000000000017941 */ /* 0x000fea0003800200 */
.L_x_4533:
        /* <DEDUP_REMOVED lines=55> */
.L_x_4537:
[----:B------:R-:W-:Y:S05]  /*1070*/  BSYNC.RECONVERGENT B1 ;  /* 0x0000000000017941 */ /* 0x000fea0003800200 */
.L_x_4536:
        /* <DEDUP_REMOVED lines=26> */
.L_x_4529:
[----:B------:R-:W-:Y:S05]  /*1220*/  BSYNC.RECONVERGENT B0 ;  /* 0x0000000000007941 */ /* 0x000fea0003800200 */
.L_x_4528:
        /* <DEDUP_REMOVED lines=39> */
.L_x_4542:
[----:B------:R-:W0:Y:S01]  /*14a0*/  LDS R5, [R4] ;  /* 0x0000000004057984 */ /* 0x000e220000000800 */
[----:B------:R-:W-:-:S04]  /*14b0*/  IADD3 R7, PT, PT, R7, 0x1, RZ ;  /* 0x0000000107077810 */ /* 0x000fc80007ffe0ff */
[----:B------:R-:W-:Y:S01]  /*14c0*/  ISETP.NE.AND P0, PT, R7, RZ, PT ;  /* 0x000000ff0700720c */ /* 0x000fe20003f05270 */
[----:B0-----:R-:W-:-:S05]  /*14d0*/  FMUL.FTZ R5, R5, R2 ;  /* 0x0000000205057220 */ /* 0x001fca0000410000 */
[----:B------:R0:W-:Y:S02]  /*14e0*/  STS [R4], R5 ;  /* 0x0000000504007388 */ /* 0x0001e40000000800 */
[----:B0-----:R-:W-:-:S05]  /*14f0*/  IADD3 R4, PT, PT, R4, 0x200, RZ ;  /* 0x0000020004047810 */ /* 0x001fca0007ffe0ff */
[----:B------:R-:W-:Y:S05]  /*1500*/  @P0 BRA `(.L_x_4542) ;  /* 0xfffffffc00e40947 */ /* 0x000fea000383ffff */
.L_x_4541:
[----:B------:R-:W-:Y:S05]  /*1510*/  BSYNC.RECONVERGENT B1 ;  /* 0x0000000000017941 */ /* 0x000fea0003800200 */
.L_x_4540:
        /* <DEDUP_REMOVED lines=12> */
.L_x_4545:
        /* <DEDUP_REMOVED lines=52> */
.L_x_4544:
[----:B------:R-:W-:Y:S05]  /*1920*/  BSYNC.RECONVERGENT B1 ;  /* 0x0000000000017941 */ /* 0x000fea0003800200 */
.L_x_4543:
        /* <DEDUP_REMOVED lines=31> */
.L_x_4547:
[----:B------:R-:W-:Y:S05]  /*1b20*/  BSYNC.RECONVERGENT B1 ;  /* 0x0000000000017941 */ /* 0x000fea0003800200 */
.L_x_4546:
        /* <DEDUP_REMOVED lines=14> */
.L_x_4539:
[----:B------:R-:W-:Y:S05]  /*1c10*/  BSYNC.RECONVERGENT B0 ;  /* 0x0000000000007941 */ /* 0x000fea0003800200 */
.L_x_4538:
        /* <DEDUP_REMOVED lines=44> */
[----:B------:R-:W-:Y:S01]  /*1ee0*/  F2FP.F16.F32.PACK_AB R4, R3, R4 ;  /* 0x000000040304723e */ /* 0x000fe200000000ff */
        /* <DEDUP_REMOVED lines=13> */
.L_x_4527:
[----:B------:R-:W-:Y:S01]  /*1fc0*/  HFMA2 R12, -RZ, RZ, 0, 9.5367431640625e-07 ;  /* 0x00000010ff0c7431 */ /* 0x000fe200000001ff */
[----:B------:R-:W-:Y:S02]  /*1fd0*/  MOV R11, 0x1f ;  /* 0x0000001f000b7802 */ /* 0x000fe40000000f00 */
[----:B------:R-:W-:-:S07]  /*1fe0*/  MOV R15, 0xffffffff ;  /* 0xffffffff000f7802 */ /* 0x000fce0000000f00 */
[----:B------:R-:W-:Y:S05]  /*1ff0*/  WARPSYNC.COLLECTIVE R15, `(.L_x_4548) ;  /* 0x000000000f087348 */ /* 0x000fea0003c00000 */
[----:B------:R0:W1:Y:S02]  /*2000*/  SHFL.BFLY P6, R14, R13, R12, R11 ;  /* 0x0c00000c0d0e7389 */ /* 0x00006400000c000b */
[----:B01----:R-:W-:Y:S05]  /*2010*/  ENDCOLLECTIVE ;  /* 0x000000000000791b */ /* 0x003fea0003800000 */
.L_x_4548:
[----:B------:R-:W-:Y:S01]  /*2020*/  HFMA2 R12, -RZ, RZ, 0, 4.76837158203125e-07 ;  /* 0x00000008ff0c7431 */ /* 0x000fe200000001ff */
[----:B------:R-:W-:-:S04]  /*2030*/  FMNMX.FTZ R0, R14, -3.40282346638528859812e+38, !PT ;  /* 0xff7fffff0e007809 */ /* 0x000fc80007810000 */
[----:B------:R-:W-:-:S07]  /*2040*/  MOV R13, R0 ;  /* 0x00000000000d7202 */ /* 0x000fce0000000f00 */
[----:B------:R-:W-:Y:S05]  /*2050*/  WARPSYNC.COLLECTIVE R15, `(.L_x_4549) ;  /* 0x000000000f087348 */ /* 0x000fea0003c00000 */
[----:B------:R0:W1:Y:S02]  /*2060*/  SHFL.BFLY P6, R14, R13, R12, R11 ;  /* 0x0c00000c0d0e7389 */ /* 0x00006400000c000b */
[----:B01----:R-:W-:Y:S05]  /*2070*/  ENDCOLLECTIVE ;  /* 0x000000000000791b */ /* 0x003fea0003800000 */
.L_x_4549:
[----:B------:R-:W-:Y:S01]  /*2080*/  HFMA2 R12, -RZ, RZ, 0, 2.384185791015625e-07 ;  /* 0x00000004ff0c7431 */ /* 0x000fe200000001ff */
[----:B------:R-:W-:-:S04]  /*2090*/  FMNMX.FTZ R2, R0, R14, !PT ;  /* 0x0000000e00027209 */ /* 0x000fc80007810000 */
[----:B------:R-:W-:-:S07]  /*20a0*/  MOV R13, R2 ;  /* 0x00000002000d7202 */ /* 0x000fce0000000f00 */
[----:B------:R-:W-:Y:S05]  /*20b0*/  WARPSYNC.COLLECTIVE R15, `(.L_x_4550) ;  /* 0x000000000f087348 */ /* 0x000fea0003c00000 */
[----:B------:R0:W1:Y:S02]  /*20c0*/  SHFL.BFLY P6, R14, R13, R12, R11 ;  /* 0x0c00000c0d0e7389 */ /* 0x00006400000c000b */
[----:B01----:R-:W-:Y:S05]  /*20d0*/  ENDCOLLECTIVE ;  /* 0x000000000000791b */ /* 0x003fea0003800000 */
.L_x_4550:
[----:B------:R-:W-:Y:S05]  /*20e0*/  BRA `(.L_x_4551) ;  /* 0xffffffe000747947 */ /* 0x000fea000383ffff */
.L_x_4552:
        /* <DEDUP_REMOVED lines=9> */
.L_x_25669:


//--------------------- .text._ZN4vllm25paged_attention_v1_kernelIthLi32ELi8ELi128ELNS_18Fp8KVCacheDataTypeE2ELb0EEEvPT_PKS2_PKT0_S8_ifPKiSA_iPKfiiiSC_SC_iiiii --------------------------
	.section	.text._ZN4vllm25paged_attention_v1_kernelIthLi32ELi8ELi128ELNS_18Fp8KVCacheDataTypeE2ELb0EEEvPT_PKS2_PKT0_S8_ifPKiSA_iPKfiiiSC_SC_iiiii,"ax",@progbits
	.align	128
        .global         _ZN4vllm25paged_attention_v1_kernelIthLi32ELi8ELi128ELNS_18Fp8KVCacheDataTypeE2ELb0EEEvPT_PKS2_PKT0_S8_ifPKiSA_iPKfiiiSC_SC_iiiii
        .type           _ZN4vllm25paged_attention_v1_kernelIthLi32ELi8ELi128ELNS_18Fp8KVCacheDataTypeE2ELb0EEEvPT_PKS2_PKT0_S8_ifPKiSA_iPKfiiiSC_SC_iiiii,@function
        .size           _ZN4vllm25paged_attention_v1_kernelIthLi32ELi8ELi128ELNS_18Fp8KVCacheDataTypeE2ELb0EEEvPT_PKS2_PKT0_S8_ifPKiSA_iPKfiiiSC_SC_iiiii,(.L_x_25670 - _ZN4vllm25paged_attention_v1_kernelIthLi32ELi8ELi128ELNS_18Fp8KVCacheDataTypeE2ELb0EEEvPT_PKS2_PKT0_S8_ifPKiSA_iPKfiiiSC_SC_iiiii)
        .other          _ZN4vllm25paged_attention_v1_kernelIthLi32ELi8ELi128ELNS_18Fp8KVCacheDataTypeE2ELb0EEEvPT_PKS2_PKT0_S8_ifPKiSA_iPKfiiiSC_SC_iiiii,@"STO_CUDA_ENTRY STV_DEFAULT"
_ZN4vllm25paged_attention_v1_kernelIthLi32ELi8ELi128ELNS_18Fp8KVCacheDataTypeE2ELb0EEEvPT_PKS2_PKT0_S8_ifPKiSA_iPKfiiiSC_SC_iiiii:
.text._ZN4vllm25paged_attention_v1_kernelIthLi32ELi8ELi128ELNS_18Fp8KVCacheDataTypeE2ELb0EEEvPT_PKS2_PKT0_S8_ifPKiSA_iPKfiiiSC_SC_iiiii:
        /* <DEDUP_REMOVED lines=35> */
.L_x_4554:
[----:B------:R-:W-:Y:S05]  /*0230*/  BSYNC.RECONVERGENT B6 ;  /* 0x0000000000067941 */ /* 0x000fea0003800200 */
.L_x_4553:
        /* <DEDUP_REMOVED lines=8> */
.L_x_4579:
        /* <DEDUP_REMOVED lines=39> */
.L_x_4560:
        /* <DEDUP_REMOVED lines=11> */
.L_x_4559:
[----:B------:R-:W-:Y:S05]  /*05e0*/  BSYNC.RECONVERGENT B1 ;  /* 0x0000000000017941 */ /* 0x000fea0003800200 */
.L_x_4558:
        /* <DEDUP_REMOVED lines=12> */
.L_x_4563:
        /* <DEDUP_REMOVED lines=100> */
.L_x_4562:
[----:B------:R-:W-:Y:S05]  /*0cf0*/  BSYNC.RECONVERGENT B1 ;  /* 0x0000000000017941 */ /* 0x000fea0003800200 */
.L_x_4561:
        /* <DEDUP_REMOVED lines=55> */
.L_x_4565:
[----:B------:R-:W-:Y:S05]  /*1070*/  BSYNC.RECONVERGENT B1 ;  /* 0x0000000000017941 */ /* 0x000fea0003800200 */
.L_x_4564:
        /* <DEDUP_REMOVED lines=26> */
.L_x_4557:
[----:B------:R-:W-:Y:S05]  /*1220*/  BSYNC.RECONVERGENT B0 ;  /* 0x0000000000007941 */ /* 0x000fea0003800200 */
.L_x_4556:
        /* <DEDUP_REMOVED lines=39> */
.L_x_4570:
[----:B------:R-:W0:Y:S01]  /*14a0*/  LDS R5, [R4] ;  /* 0x0000000004057984 */ /* 0x000e220000000800 */
[----:B------:R-:W-:-:S04]  /*14b0*/  IADD3 R7, PT, PT, R7, 0x1, RZ ;  /* 0x0000000107077810 */ /* 0x000fc80007ffe0ff */
[----:B------:R-:W-:Y:S01]  /*14c0*/  ISETP.NE.AND P0, PT, R7, RZ, PT ;  /* 0x000000ff0700720c */ /* 0x000fe20003f05270 */
[----:B0-----:R-:W-:-:S05]  /*14d0*/  FMUL.FTZ R5, R5, R2 ;  /* 0x0000000205057220 */ /* 0x001fca0000410000 */
[----:B------:R0:W-:Y:S02]  /*14e0*/  STS [R4], R5 ;  /* 0x0000000504007388 */ /* 0x0001e40000000800 */
[----:B0-----:R-:W-:-:S05]  /*14f0*/  IADD3 R4, PT, PT, R4, 0x200, RZ ;  /* 0x0000020004047810 */ /* 0x001fca0007ffe0ff */
[----:B------:R-:W-:Y:S05]  /*1500*/  @P0 BRA `(.L_x_4570) ;  /* 0xfffffffc00e40947 */ /* 0x000fea000383ffff */
.L_x_4569:
[----:B------:R-:W-:Y:S05]  /*1510*/  BSYNC.RECONVERGENT B1 ;  /* 0x0000000000017941 */ /* 0x000fea0003800200 */
.L_x_4568:
        /* <DEDUP_REMOVED lines=12> */
.L_x_4573:
        /* <DEDUP_REMOVED lines=52> */
.L_x_4572:
[----:B------:R-:W-:Y:S05]  /*1920*/  BSYNC.RECONVERGENT B1 ;  /* 0x0000000000017941 */ /* 0x000fea0003800200 */
.L_x_4571:
        /* <DEDUP_REMOVED lines=31> */
.L_x_4575:
[----:B------:R-:W-:Y:S05]  /*1b20*/  BSYNC.RECONVERGENT B1 ;  /* 0x0000000000017941 */ /* 0x000fea0003800200 */
.L_x_4574:
        /* <DEDUP_REMOVED lines=14> */
.L_x_4567:
[----:B------:R-:W-:Y:S05]  /*1c10*/  BSYNC.RECONVERGENT B0 ;  /* 0x0000000000007941 */ /* 0x000fea0003800200 */
.L_x_4566:
        /* <DEDUP_REMOVED lines=31> */
[----:B------:R-:W-:-:S03]  /*1e10*/  F2FP.F16.F32.PACK_AB R0, RZ, R3 ;  /* 0x00000003ff00723e */ /* 0x000fc600000000ff */
        /* <DEDUP_REMOVED lines=8> */
.L_x_4555:
[----:B------:R-:W-:Y:S01]  /*1ea0*/  MOV R12, 0x10 ;  /* 0x00000010000c7802 */ /* 0x000fe20000000f00 */
[----:B------:R-:W-:Y:S01]  /*1eb0*/  HFMA2 R11, -RZ, RZ, 0, 1.847743988037109375e-06 ;  /* 0x0000001fff0b7431 */ /* 0x000fe200000001ff */
[----:B------:R-:W-:-:S07]  /*1ec0*/  MOV R15, 0xffffffff ;  /* 0xffffffff000f7802 */ /* 0x000fce0000000f00 */
[----:B------:R-:W-:Y:S05]  /*1ed0*/  WARPSYNC.COLLECTIVE R15, `(.L_x_4576) ;  /* 0x000000000f087348 */ /* 0x000fea0003c00000 */
[----:B------:R0:W1:Y:S02]  /*1ee0*/  SHFL.BFLY P6, R14, R13, R12, R11 ;  /* 0x0c00000c0d0e7389 */ /* 0x00006400000c000b */
[----:B01----:R-:W-:Y:S05]  /*1ef0*/  ENDCOLLECTIVE ;  /* 0x000000000000791b */ /* 0x003fea0003800000 */
.L_x_4576:
[----:B------:R-:W-:Y:S01]  /*1f00*/  HFMA2 R12, -RZ, RZ, 0, 4.76837158203125e-07 ;  /* 0x00000008ff0c7431 */ /* 0x000fe200000001ff */
[----:B------:R-:W-:-:S04]  /*1f10*/  FMNMX.FTZ R0, R14, -3.40282346638528859812e+38, !PT ;  /* 0xff7fffff0e007809 */ /* 0x000fc80007810000 */
[----:B------:R-:W-:-:S07]  /*1f20*/  MOV R13, R0 ;  /* 0x00000000000d7202 */ /* 0x000fce0000000f00 */
[----:B------:R-:W-:Y:S05]  /*1f30*/  WARPSYNC.COLLECTIVE R15, `(.L_x_4577) ;  /* 0x000000000f087348 */ /* 0x000fea0003c00000 */
[----:B------:R0:W1:Y:S02]  /*1f40*/  SHFL.BFLY P6, R14, R13, R12, R11 ;  /* 0x0c00000c0d0e7389 */ /* 0x00006400000c000b */
[----:B01----:R-:W-:Y:S05]  /*1f50*/  ENDCOLLECTIVE ;  /* 0x000000000000791b */ /* 0x003fea0003800000 */
.L_x_4577:
[----:B------:R-:W-:Y:S01]  /*1f60*/  HFMA2 R12, -RZ, RZ, 0, 2.384185791015625e-07 ;  /* 0x00000004ff0c7431 */ /* 0x000fe200000001ff */
[----:B------:R-:W-:-:S04]  /*1f70*/  FMNMX.FTZ R2, R0, R14, !PT ;  /* 0x0000000e00027209 */ /* 0x000fc80007810000 */
[----:B------:R-:W-:-:S07]  /*1f80*/  MOV R13, R2 ;  /* 0x00000002000d7202 */ /* 0x000fce0000000f00 */
[----:B------:R-:W-:Y:S05]  /*1f90*/  WARPSYNC.COLLECTIVE R15, `(.L_x_4578) ;  /* 0x000000000f087348 */ /* 0x000fea0003c00000 */
[----:B------:R0:W1:Y:S02]  /*1fa0*/  SHFL.BFLY P6, R14, R13, R12, R11 ;  /* 0x0c00000c0d0e7389 */ /* 0x00006400000c000b */
[----:B01----:R-:W-:Y:S05]  /*1fb0*/  ENDCOLLECTIVE ;  /* 0x000000000000791b */ /* 0x003fea0003800000 */
.L_x_4578:
[----:B------:R-:W-:Y:S05]  /*1fc0*/  BRA `(.L_x_4579) ;  /* 0xffffffe000bc7947 */ /* 0x000fea000383ffff */
.L_x_4580:
        /* <DEDUP_REMOVED lines=11> */
.L_x_25670:


//--------------------- .text._ZN4vllm25paged_attention_v1_kernelIthLi256ELi8ELi128ELNS_18Fp8KVCacheDataTypeE2ELb1EEEvPT_PKS2_PKT0_S8_ifPKiSA_iPKfiiiSC_SC_iiiii --------------------------
	.section	.text._ZN4vllm25paged_attention_v1_kernelIthLi256ELi8ELi128ELNS_18Fp8KVCacheDataTypeE2ELb1EEEvPT_PKS2_PKT0_S8_ifPKiSA_iPKfiiiSC_SC_iiiii,"ax",@progbits
	.align	128
        .global         _ZN4vllm25paged_attention_v1_kernelIthLi256ELi8ELi128ELNS_18Fp8KVCacheDataTypeE2ELb1EEEvPT_PKS2_PKT0_S8_ifPKiSA_iPKfiiiSC_SC_iiiii
        .type           _ZN4vllm25paged_attention_v1_kernelIthLi256ELi8ELi128ELNS_18Fp8KVCacheDataTypeE2ELb1EEEvPT_PKS2_PKT0_S8_ifPKiSA_iPKfiiiSC_SC_iiiii,@function
        .size           _ZN4vllm25paged_attention_v1_kernelIthLi256ELi8ELi128ELNS_18Fp8KVCacheDataTypeE2ELb1EEEvPT_PKS2_PKT0_S8_ifPKiSA_iPKfiiiSC_SC_iiiii,(.L_x_25671 - _ZN4vllm25paged_attention_v1_kernelIthLi256ELi8ELi128ELNS_18Fp8KVCacheDataTypeE2ELb1EEEvPT_PKS2_PKT0_S8_ifPKiSA_iPKfiiiSC_SC_iiiii)
        .other          _ZN4vllm25paged_attention_v1_kernelIthLi256ELi8ELi128ELNS_18Fp8KVCacheDataTypeE2ELb1EEEvPT_PKS2_PKT0_S8_ifPKiSA_iPKfiiiSC_SC_iiiii,@"STO_CUDA_ENTRY STV_DEFAULT"
_ZN4vllm25paged_attention_v1_kernelIthLi256ELi8ELi128ELNS_18Fp8KVCacheDataTypeE2ELb1EEEvPT_PKS2_PKT0_S8_ifPKiSA_iPKfiiiSC_SC_iiiii:
.text._ZN4vllm25paged_attention_v1_kernelIthLi256ELi8ELi128ELNS_18Fp8KVCacheDataTypeE2ELb1EEEvPT_PKS2_PKT0_S8_ifPKiSA_iPKfiiiSC_SC_iiiii:
        /* <DEDUP_REMOVED lines=110> */
.L_x_4581:
        /* <DEDUP_REMOVED lines=23> */
.L_x_4585:
        /* <DEDUP_REMOVED lines=42> */
.L_x_4583:
[----:B------:R-:W-:Y:S05]  /*0af0*/  BSYNC.RECONVERGENT B6 ;  /* 0x0000000000067941 */ /* 0x000fea0003800200 */
.L_x_4582:
        /* <DEDUP_REMOVED lines=8> */
.L_x_4623:
        /* <DEDUP_REMOVED lines=39> */
.L_x_4591:
        /* <DEDUP_REMOVED lines=11> */
.L_x_4590:
[----:B------:R-:W-:Y:S05]  /*0ea0*/  BSYNC.RECONVERGENT B1 ;  /* 0x0000000000017941 */ /* 0x000fea0003800200 */
.L_x_4589:
        /* <DEDUP_REMOVED lines=13> */
.L_x_4594:
        /* <DEDUP_REMOVED lines=100> */
.L_x_4593:
[----:B------:R-:W-:Y:S05]  /*15c0*/  BSYNC.RECONVERGENT B1 ;  /* 0x0000000000017941 */ /* 0x000fea0003800200 */
.L_x_4592:
        /* <DEDUP_REMOVED lines=55> */
.L_x_4596:
[----:B------:R-:W-:Y:S05]  /*1940*/  BSYNC.RECONVERGENT B1 ;  /* 0x0000000000017941 */ /* 0x000fea0003800200 */
.L_x_4595:
        /* <DEDUP_REMOVED lines=26> */
.L_x_4588:
[----:B------:R-:W-:Y:S05]  /*1af0*/  BSYNC.RECONVERGENT B0 ;  /* 0x0000000000007941 */ /* 0x000fea0003800200 */
.L_x_4587:
        /* <DEDUP_REMOVED lines=38> */
.L_x_4601:
[----:B------:R-:W0:Y:S01]  /*1d60*/  LDS R11, [R8] ;  /* 0x00000000080b7984 */ /* 0x000e220000000800 */
[----:B------:R-:W-:-:S05]  /*1d70*/  VIADD R9, R9, 0x1 ;  /* 0x0000000109097836 */ /* 0x000fca0000000000 */
[----:B------:R-:W-:Y:S01]  /*1d80*/  ISETP.NE.AND P0, PT, R9, RZ, PT ;  /* 0x000000ff0900720c */ /* 0x000fe20003f05270 */
[----:B0-----:R-:W-:-:S05]  /*1d90*/  FMUL.FTZ R11, R11, R2 ;  /* 0x000000020b0b7220 */ /* 0x001fca0000410000 */
[----:B------:R0:W-:Y:S02]  /*1da0*/  STS [R8], R11 ;  /* 0x0000000b08007388 */ /* 0x0001e40000000800 */
[----:B0-----:R-:W-:-:S05]  /*1db0*/  IADD3 R8, PT, PT, R8, 0x200, RZ ;  /* 0x0000020008087810 */ /* 0x001fca0007ffe0ff */
[----:B------:R-:W-:Y:S05]  /*1dc0*/  @P0 BRA `(.L_x_4601) ;  /* 0xfffffffc00e40947 */ /* 0x000fea000383ffff */
.L_x_4600:
[----:B------:R-:W-:Y:S05]  /*1dd0*/  BSYNC.RECONVERGENT B1 ;  /* 0x0000000000017941 */ /* 0x000fea0003800200 */
.L_x_4599:
        /* <DEDUP_REMOVED lines=13> */
.L_x_4604:
        /* <DEDUP_REMOVED lines=52> */
.L_x_4603:
[----:B------:R-:W-:Y:S05]  /*21f0*/  BSYNC.RECONVERGENT B1 ;  /* 0x0000000000017941 */ /* 0x000fea0003800200 */
.L_x_4602:
        /* <DEDUP_REMOVED lines=31> */
.L_x_4606:
[----:B------:R-:W-:Y:S05]  /*23f0*/  BSYNC.RECONVERGENT B1 ;  /* 0x0000000000017941 */ /* 0x000fea0003800200 */
.L_x_4605:
        /* <DEDUP_REMOVED lines=14> */
.L_x_4598:
[----:B------:R-:W-:Y:S05]  /*24e0*/  BSYNC.RECONVERGENT B0 ;  /* 0x0000000000007941 */ /* 0x000fea0003800200 */
.L_x_4597:
[----:B------:R-:W-:Y:S01]  /*24f0*/  BAR.SYNC.DEFER_BLOCKING 0x0 ;  /* 0x0000000000007b1d */ /* 0x000fe20000010000 */
[----:B------:R-:W-:-:S13]  /*2500*/  ISETP.GE.AND P0, PT, R4, UR43, PT ;  /* 0x0000002b04007c0c */ /* 0x000fda000bf06270 */
[----:B------:R-:W-:Y:S05]  /*2510*/  @P0 BRA `(.L_x_4607) ;  /* 0x0000000400480947 */ /* 0x000fea0003800000 */
[----:B------:R-:W2:Y:S01]  /*2520*/  LDCU UR4, c[0x0][0x3ec] ;  /* 0x00007d80ff0477ac */ /* 0x000ea20008000800 */
[----:B------:R-:W-:Y:S01]  /*2530*/  MOV R16, R4 ;  /* 0x0000000400107202 */ /* 0x000fe20000000f00 */
[----:B--2---:R-:W-:-:S07]  /*2540*/  VIADD R17, R5, -UR4 ;  /* 0x8000000405117c36 */ /* 0x004fce0008000000 */
.L_x_4610:
        /* <DEDUP_REMOVED lines=76> */
.L_x_4609:
[----:B------:R-:W-:Y:S05]  /*2a10*/  BSYNC.RECONVERGENT B6 ;  /* 0x0000000000067941 */ /* 0x000fea0003800200 */
.L_x_4608:
[----:B------:R-:W-:-:S13]  /*2a20*/  ISETP.NE.AND P6, PT, R18, RZ, PT ;  /* 0x000000ff1200720c */ /* 0x000fda0003fc5270 */
[----:B------:R-:W-:Y:S05]  /*2a30*/  @!P6 BRA `(.L_x_4610) ;  /* 0xfffffff800c4e947 */ /* 0x000fea000383ffff */
.L_x_4607:
        /* <DEDUP_REMOVED lines=32> */
.L_x_4612:
[----:B------:R-:W-:Y:S05]  /*2c40*/  BSYNC.RECONVERGENT B0 ;  /* 0x0000000000007941 */ /* 0x000fea0003800200 */
.L_x_4611:
        /* <DEDUP_REMOVED lines=24> */
.L_x_4614:
[----:B------:R-:W-:Y:S05]  /*2dd0*/  BSYNC.RECONVERGENT B0 ;  /* 0x0000000000007941 */ /* 0x000fea0003800200 */
.L_x_4613:
        /* <DEDUP_REMOVED lines=16> */
.L_x_4616:
[----:B------:R-:W-:Y:S05]  /*2ee0*/  BSYNC.RECONVERGENT B0 ;  /* 0x0000000000007941 */ /* 0x000fea0003800200 */
.L_x_4615:
        /* <DEDUP_REMOVED lines=24> */
.L_x_4618:
[----:B------:R-:W-:Y:S05]  /*3070*/  BSYNC.RECONVERGENT B0 ;  /* 0x0000000000007941 */ /* 0x000fea0003800200 */
.L_x_4617:
[----:B------:R-:W-:Y:S06]  /*3080*/  BAR.SYNC.DEFER_BLOCKING 0x0 ;  /* 0x0000000000007b1d */ /* 0x000fec0000010000 */
[----:B------:R-:W-:Y:S05]  /*3090*/  @P3 EXIT ;  /* 0x000000000000394d */ /* 0x000fea0003800000 */
[----:B------:R-:W2:Y:S01]  /*30a0*/  S2UR UR6, SR_CTAID.Z ;  /* 0x00000000000679c3 */ /* 0x000ea20000002700 */
[----:B------:R-:W3:Y:S01]  /*30b0*/  LDCU UR5, c[0x0][0x378] ;  /* 0x00006f00ff0577ac */ /* 0x000ee20008000800 */
[----:B-1----:R-:W-:Y:S02]  /*30c0*/  F2FP.F16.F32.PACK_AB R0, R3, R0 ;  /* 0x000000000300723e */ /* 0x002fe400000000ff */
[----:B------:R-:W-:Y:S01]  /*30d0*/  F2FP.F16.F32.PACK_AB R4, R5, R4 ;  /* 0x000000040504723e */ /* 0x000fe200000000ff */
[----:B------:R-:W-:Y:S01]  /*30e0*/  UIMAD UR4, UR40, UR42, UR41 ;  /* 0x0000002a280472a4 */ /* 0x000fe2000f8e0229 */
[----:B------:R-:W-:Y:S01]  /*30f0*/  F2FP.F16.F32.PACK_AB R6, R9, R6 ;  /* 0x000000060906723e */ /* 0x000fe200000000ff */
[----:B------:R-:W1:Y:S01]  /*3100*/  LDCU.64 UR8, c[0x0][0x380] ;  /* 0x00007000ff0877ac */ /* 0x000e620008000a00 */
[----:B------:R-:W-:Y:S02]  /*3110*/  F2FP.F16.F32.PACK_AB R7, R8, R7 ;  /* 0x000000070807723e */ /* 0x000fe400000000ff */
        /* <DEDUP_REMOVED lines=22> */
.L_x_4584:
        /* <DEDUP_REMOVED lines=16> */
.L_x_4619:
[----:B------:R-:W-:Y:S05]  /*3380*/  EXIT ;  /* 0x000000000000794d */ /* 0x000fea0003800000 */
.L_x_4586:
[----:B------:R-:W-:Y:S02]  /*3390*/  HFMA2 R12, -RZ, RZ, 0, 9.5367431640625e-07 ;  /* 0x00000010ff0c7431 */ /* 0x000fe400000001ff */
[----:B------:R-:W-:Y:S01]  /*33a0*/  IMAD.MOV.U32 R11, RZ, RZ, 0x1f ;  /* 0x0000001fff0b7424 */ /* 0x000fe200078e00ff */
[----:B------:R-:W-:-:S07]  /*33b0*/  MOV R15, 0xffffffff ;  /* 0xffffffff000f7802 */ /* 0x000fce0000000f00 */
[----:B------:R-:W-:Y:S05]  /*33c0*/  WARPSYNC.COLLECTIVE R15, `(.L_x_4620) ;  /* 0x000000000f087348 */ /* 0x000fea0003c00000 */
[----:B------:R0:W1:Y:S02]  /*33d0*/  SHFL.BFLY P6, R14, R13, R12, R11 ;  /* 0x0c00000c0d0e7389 */ /* 0x00006400000c000b */
[----:B01----:R-:W-:Y:S05]  /*33e0*/  ENDCOLLECTIVE ;  /* 0x000000000000791b */ /* 0x003fea0003800000 */
.L_x_4620:
[----:B------:R-:W-:Y:S01]  /*33f0*/  IMAD.MOV.U32 R12, RZ, RZ, 0x8 ;  /* 0x00000008ff0c7424 */ /* 0x000fe200078e00ff */
[----:B------:R-:W-:-:S04]  /*3400*/  FMNMX.FTZ R0, R14, -3.40282346638528859812e+38, !PT ;  /* 0xff7fffff0e007809 */ /* 0x000fc80007810000 */
[----:B------:R-:W-:-:S07]  /*3410*/  MOV R13, R0 ;  /* 0x00000000000d7202 */ /* 0x000fce0000000f00 */
[----:B------:R-:W-:Y:S05]  /*3420*/  WARPSYNC.COLLECTIVE R15, `(.L_x_4621) ;  /* 0x000000000f087348 */ /* 0x000fea0003c00000 */
[----:B------:R0:W1:Y:S02]  /*3430*/  SHFL.BFLY P6, R14, R13, R12, R11 ;  /* 0x0c00000c0d0e7389 */ /* 0x00006400000c000b */
[----:B01----:R-:W-:Y:S05]  /*3440*/  ENDCOLLECTIVE ;  /* 0x000000000000791b */ /* 0x003fea0003800000 */
.L_x_4621:
[----:B------:R-:W-:Y:S01]  /*3450*/  HFMA2 R12, -RZ, RZ, 0, 2.384185791015625e-07 ;  /* 0x00000004ff0c7431 */ /* 0x000fe200000001ff */
[----:B------:R-:W-:-:S04]  /*3460*/  FMNMX.FTZ R2, R0, R14, !PT ;  /* 0x0000000e00027209 */ /* 0x000fc80007810000 */
[----:B------:R-:W-:-:S07]  /*3470*/  MOV R13, R2 ;  /* 0x00000002000d7202 */ /* 0x000fce0000000f00 */
[----:B------:R-:W-:Y:S05]  /*3480*/  WARPSYNC.COLLECTIVE R15, `(.L_x_4622) ;  /* 0x000000000f087348 */ /* 0x000fea0003c00000 */
[----:B------:R0:W1:Y:S02]  /*3490*/  SHFL.BFLY P6, R14, R13, R12, R11 ;  /* 0x0c00000c0d0e7389 */ /* 0x00006400000c000b */
[----:B01----:R-:W-:Y:S05]  /*34a0*/  ENDCOLLECTIVE ;  /* 0x000000000000791b */ /* 0x003fea0003800000 */
.L_x_4622:
[----:B------:R-:W-:Y:S05]  /*34b0*/  BRA `(.L_x_4623) ;  /* 0xffffffd400b07947 */ /* 0x000fea000383ffff */
.L_x_4624:
        /* <DEDUP_REMOVED lines=12> */
.L_x_25671:


//--------------------- .text._ZN4vllm25paged_attention_v1_kernelIthLi192ELi8ELi128ELNS_18Fp8KVCacheDataTypeE2ELb1EEEvPT_PKS2_PKT0_S8_ifPKiSA_iPKfiiiSC_SC_iiiii --------------------------
	.section	.text._ZN4vllm25paged_attention_v1_kernelIthLi192ELi8ELi128ELNS_18Fp8KVCacheDataTypeE2ELb1EEEvPT_PKS2_PKT0_S8_ifPKiSA_iPKfiiiSC_SC_iiiii,"ax",@progbits
	.align	128
        .global         _ZN4vllm25paged_attention_v1_kernelIthLi192ELi8ELi128ELNS_18Fp8KVCacheDataTypeE2ELb1EEEvPT_PKS2_PKT0_S8_ifPKiSA_iPKfiiiSC_SC_iiiii
        .type           _ZN4vllm25paged_attention_v1_kernelIthLi192ELi8ELi128ELNS_18Fp8KVCacheDataTypeE2ELb1EEEvPT_PKS2_PKT0_S8_ifPKiSA_iPKfiiiSC_SC_iiiii,@function
        .size           _ZN4vllm25paged_attention_v1_kernelIthLi192ELi8ELi128ELNS_18Fp8KVCacheDataTypeE2ELb1EEEvPT_PKS2_PKT0_S8_ifPKiSA_iPKfiiiSC_SC_iiiii,(.L_x_25672 - _ZN4vllm25paged_attention_v1_kernelIthLi192ELi8ELi128ELNS_18Fp8KVCacheDataTypeE2ELb1EEEvPT_PKS2_PKT0_S8_ifPKiSA_iPKfiiiSC_SC_iiiii)
        .other          _ZN4vllm25paged_attention_v1_kernelIthLi192ELi8ELi128ELNS_18Fp8KVCacheDataTypeE2ELb1EEEvPT_PKS2_PKT0_S8_ifPKiSA_iPKfiiiSC_SC_iiiii,@"STO_CUDA_ENTRY STV_DEFAULT"
_ZN4vllm25paged_attention_v1_kernelIthLi192ELi8ELi128ELNS_18Fp8KVCacheDataTypeE2ELb1EEEvPT_PKS2_PKT0_S8_ifPKiSA_iPKfiiiSC_SC_iiiii:
.text._ZN4vllm25paged_attention_v1_kernelIthLi192ELi8ELi128ELNS_18Fp8KVCacheDataTypeE2ELb1EEEvPT_PKS2_PKT0_S8_ifPKiSA_iPKfiiiSC_SC_iiiii:
        /* <DEDUP_REMOVED lines=110> */
.L_x_4625:
        /* <DEDUP_REMOVED lines=23> */
.L_x_4629:
        /* <DEDUP_REMOVED lines=42> */
.L_x_4627:
[----:B------:R-:W-:Y:S05]  /*0af0*/  BSYNC.RECONVERGENT B6 ;  /* 0x0000000000067941 */ /* 0x000fea0003800200 */
.L_x_4626:
        /* <DEDUP_REMOVED lines=8> */
.L_x_4663:
        /* <DEDUP_REMOVED lines=39> */
.L_x_4635:
        /* <DEDUP_REMOVED lines=11> */
.L_x_4634:
[----:B------:R-:W-:Y:S05]  /*0ea0*/  BSYNC.RECONVERGENT B1 ;  /* 0x0000000000017941 */ /* 0x000fea0003800200 */
.L_x_4633:
        /* <DEDUP_REMOVED lines=13> */
.L_x_4638:
        /* <DEDUP_REMOVED lines=100> */
.L_x_4637:
[----:B------:R-:W-:Y:S05]  /*15c0*/  BSYNC.RECONVERGENT B1 ;  /* 0x0000000000017941 */ /* 0x000fea0003800200 */
.L_x_4636:
        /* <DEDUP_REMOVED lines=55> */
.L_x_4640:
[----:B------:R-:W-:Y:S05]  /*1940*/  BSYNC.RECONVERGENT B1 ;  /* 0x0000000000017941 */ /* 0x000fea0003800200 */
.L_x_4639:
        /* <DEDUP_REMOVED lines=26> */
.L_x_4632:
[----:B------:R-:W-:Y:S05]  /*1af0*/  BSYNC.RECONVERGENT B0 ;  /* 0x0000000000007941 */ /* 0x000fea0003800200 */
.L_x_4631:
        /* <DEDUP_REMOVED lines=38> */
.L_x_4645:
[----:B------:R-:W0:Y:S01]  /*1d60*/  LDS R11, [R8] ;  /* 0x00000000080b7984 */ /* 0x000e220000000800 */
[----:B------:R-:W-:-:S05]  /*1d70*/  VIADD R9, R9, 0x1 ;  /* 0x0000000109097836 */ /* 0x000fca0000000000 */
[----:B------:R-:W-:Y:S01]  /*1d80*/  ISETP.NE.AND P0, PT, R9, RZ, PT ;  /* 0x000000ff0900720c */ /* 0x000fe20003f05270 */
[----:B0-----:R-:W-:-:S05]  /*1d90*/  FMUL.FTZ R11, R11, R2 ;  /* 0x000000020b0b7220 */ /* 0x001fca0000410000 */
[----:B------:R0:W-:Y:S02]  /*1da0*/  STS [R8], R11 ;  /* 0x0000000b08007388 */ /* 0x0001e40000000800 */
[----:B0-----:R-:W-:-:S05]  /*1db0*/  IADD3 R8, PT, PT, R8, 0x200, RZ ;  /* 0x0000020008087810 */ /* 0x001fca0007ffe0ff */
[----:B------:R-:W-:Y:S05]  /*1dc0*/  @P0 BRA `(.L_x_4645) ;  /* 0xfffffffc00e40947 */ /* 0x000fea000383ffff */
.L_x_4644:
[----:B------:R-:W-:Y:S05]  /*1dd0*/  BSYNC.RECONVERGENT B1 ;  /* 0x0000000000017941 */ /* 0x000fea0003800200 */
.L_x_4643:
        /* <DEDUP_REMOVED lines=13> */
.L_x_4648:
        /* <DEDUP_REMOVED lines=52> */
.L_x_4647:
[----:B------:R-:W-:Y:S05]  /*21f0*/  BSYNC.RECONVERGENT B1 ;  /* 0x0000000000017941 */ /* 0x000fea0003800200 */
.L_x_4646:
        /* <DEDUP_REMOVED lines=31> */
.L_x_4650:
[----:B------:R-:W-:Y:S05]  /*23f0*/  BSYNC.RECONVERGENT B1 ;  /* 0x0000000000017941 */ /* 0x000fea0003800200 */
.L_x_4649:
        /* <DEDUP_REMOVED lines=14> */
.L_x_4642:
[----:B------:R-:W-:Y:S05]  /*24e0*/  BSYNC.RECONVERGENT B0 ;  /* 0x0000000000007941 */ /* 0x000fea0003800200 */
.L_x_4641:
[----:B------:R-:W-:Y:S01]  /*24f0*/  BAR.SYNC.DEFER_BLOCKING 0x0 ;  /* 0x0000000000007b1d */ /* 0x000fe20000010000 */
[----:B------:R-:W-:-:S13]  /*2500*/  ISETP.GE.AND P0, PT, R4, UR43, PT ;  /* 0x0000002b04007c0c */ /* 0x000fda000bf06270 */
[----:B------:R-:W-:Y:S05]  /*2510*/  @P0 BRA `(.L_x_4651) ;  /* 0x0000000400480947 */ /* 0x000fea0003800000 */
[----:B------:R-:W2:Y:S01]  /*2520*/  LDCU UR4, c[0x0][0x3ec] ;  /* 0x00007d80ff0477ac */ /* 0x000ea20008000800 */
[----:B------:R-:W-:Y:S01]  /*2530*/  MOV R16, R4 ;  /* 0x0000000400107202 */ /* 0x000fe20000000f00 */
[----:B--2---:R-:W-:-:S07]  /*2540*/  VIADD R17, R5, -UR4 ;  /* 0x8000000405117c36 */ /* 0x004fce0008000000 */
.L_x_4654:
        /* <DEDUP_REMOVED lines=76> */
.L_x_4653:
[----:B------:R-:W-:Y:S05]  /*2a10*/  BSYNC.RECONVERGENT B6 ;  /* 0x0000000000067941 */ /* 0x000fea0003800200 */
.L_x_4652:
[----:B------:R-:W-:-:S13]  /*2a20*/  ISETP.NE.AND P6, PT, R18, RZ, PT ;  /* 0x000000ff1200720c */ /* 0x000fda0003fc5270 */
[----:B------:R-:W-:Y:S05]  /*2a30*/  @!P6 BRA `(.L_x_4654) ;  /* 0xfffffff800c4e947 */ /* 0x000fea000383ffff */
.L_x_4651:
        /* <DEDUP_REMOVED lines=42> */
.L_x_4656:
[----:B------:R-:W-:Y:S05]  /*2ce0*/  BSYNC.RECONVERGENT B0 ;  /* 0x0000000000007941 */ /* 0x000fea0003800200 */
.L_x_4655:
        /* <DEDUP_REMOVED lines=22> */
.L_x_4658:
[----:B------:R-:W-:Y:S05]  /*2e50*/  BSYNC.RECONVERGENT B0 ;  /* 0x0000000000007941 */ /* 0x000fea0003800200 */
.L_x_4657:
        /* <DEDUP_REMOVED lines=29> */
.L_x_4628:
        /* <DEDUP_REMOVED lines=16> */
.L_x_4659:
[----:B------:R-:W-:Y:S05]  /*3130*/  EXIT ;  /* 0x000000000000794d */ /* 0x000fea0003800000 */
.L_x_4630:
[----:B------:R-:W-:Y:S02]  /*3140*/  HFMA2 R12, -RZ, RZ, 0, 9.5367431640625e-07 ;  /* 0x00000010ff0c7431 */ /* 0x000fe400000001ff */
[----:B------:R-:W-:Y:S01]  /*3150*/  IMAD.MOV.U32 R11, RZ, RZ, 0x1f ;  /* 0x0000001fff0b7424 */ /* 0x000fe200078e00ff */
[----:B------:R-:W-:-:S07]  /*3160*/  MOV R15, 0xffffffff ;  /* 0xffffffff000f7802 */ /* 0x000fce0000000f00 */
[----:B------:R-:W-:Y:S05]  /*3170*/  WARPSYNC.COLLECTIVE R15, `(.L_x_4660) ;  /* 0x000000000f087348 */ /* 0x000fea0003c00000 */
[----:B------:R0:W1:Y:S02]  /*3180*/  SHFL.BFLY P6, R14, R13, R12, R11 ;  /* 0x0c00000c0d0e7389 */ /* 0x00006400000c000b */
[----:B01----:R-:W-:Y:S05]  /*3190*/  ENDCOLLECTIVE ;  /* 0x000000000000791b */ /* 0x003fea0003800000 */
.L_x_4660:
[----:B------:R-:W-:Y:S01]  /*31a0*/  IMAD.MOV.U32 R12, RZ, RZ, 0x8 ;  /* 0x00000008ff0c7424 */ /* 0x000fe200078e00ff */
[----:B------:R-:W-:-:S04]  /*31b0*/  FMNMX.FTZ R0, R14, -3.40282346638528859812e+38, !PT ;  /* 0xff7fffff0e007809 */ /* 0x000fc80007810000 */
[----:B------:R-:W-:-:S07]  /*31c0*/  MOV R13, R0 ;  /* 0x00000000000d7202 */ /* 0x000fce0000000f00 */
[----:B------:R-:W-:Y:S05]  /*31d0*/  WARPSYNC.COLLECTIVE R15, `(.L_x_4661) ;  /* 0x000000000f087348 */ /* 0x000fea0003c00000 */
[----:B------:R0:W1:Y:S02]  /*31e0*/  SHFL.BFLY P6, R14, R13, R12, R11 ;  /* 0x0c00000c0d0e7389 */ /* 0x00006400000c000b */
[----:B01----:R-:W-:Y:S05]  /*31f0*/  ENDCOLLECTIVE ;  /* 0x000000000000791b */ /* 0x003fea0003800000 */
.L_x_4661:
[----:B------:R-:W-:Y:S01]  /*3200*/  HFMA2 R12, -RZ, RZ, 0, 2.384185791015625e-07 ;  /* 0x00000004ff0c7431 */ /* 0x000fe200000001ff */
[----:B------:R-:W-:-:S04]  /*3210*/  FMNMX.FTZ R2, R0, R14, !PT ;  /* 0x0000000e00027209 */ /* 0x000fc80007810000 */
[----:B------:R-:W-:-:S07]  /*3220*/  MOV R13, R2 ;  /* 0x00000002000d7202 */ /* 0x000fce0000000f00 */
[----:B------:R-:W-:Y:S05]  /*3230*/  WARPSYNC.COLLECTIVE R15, `(.L_x_4662) ;  /* 0x000000000f087348 */ /* 0x000fea0003c00000 */
[----:B------:R0:W1:Y:S02]  /*3240*/  SHFL.BFLY P6, R14, R13, R12, R11 ;  /* 0x0c00000c0d0e7389 */ /* 0x00006400000c000b */
[----:B01----:R-:W-:Y:S05]  /*3250*/  ENDCOLLECTIVE ;  /* 0x000000000000791b */ /* 0x003fea0003800000 */
.L_x_4662:
[----:B------:R-:W-:Y:S05]  /*3260*/  BRA `(.L_x_4663) ;  /* 0xffffffd800447947 */ /* 0x000fea000383ffff */
.L_x_4664:
        /* <DEDUP_REMOVED lines=9> */
.L_x_25672:


//--------------------- .text._ZN4vllm25paged_attention_v1_kernelIthLi128ELi8ELi128ELNS_18Fp8KVCacheDataTypeE2ELb1EEEvPT_PKS2_PKT0_S8_ifPKiSA_iPKfiiiSC_SC_iiiii --------------------------
	.section	.text._ZN4vllm25paged_attention_v1_kernelIthLi128ELi8ELi128ELNS_18Fp8KVCacheDataTypeE2ELb1EEEvPT_PKS2_PKT0_S8_ifPKiSA_iPKfiiiSC_SC_iiiii,"ax",@progbits
	.align	128
        .global         _ZN4vllm25paged_attention_v1_kernelIthLi128ELi8ELi128ELNS_18Fp8KVCacheDataTypeE2ELb1EEEvPT_PKS2_PKT0_S8_ifPKiSA_iPKfiiiSC_SC_iiiii
        .type           _ZN4vllm25paged_attention_v1_kernelIthLi128ELi8ELi128ELNS_18Fp8KVCacheDataTypeE2ELb1EEEvPT_PKS2_PKT0_S8_ifPKiSA_iPKfiiiSC_SC_iiiii,@function
        .size           _ZN4vllm25paged_attention_v1_kernelIthLi128ELi8ELi128ELNS_18Fp8KVCacheDataTypeE2ELb1EEEvPT_PKS2_PKT0_S8_ifPKiSA_iPKfiiiSC_SC_iiiii,(.L_x_25673 - _ZN4vllm25paged_attention_v1_kernelIthLi128ELi8ELi128ELNS_18Fp8KVCacheDataTypeE2ELb1EEEvPT_PKS2_PKT0_S8_ifPKiSA_iPKfiiiSC_SC_iiiii)
        .other          _ZN4vllm25paged_attention_v1_kernelIthLi128ELi8ELi128ELNS_18Fp8KVCacheDataTypeE2ELb1EEEvPT_PKS2_PKT0_S8_ifPKiSA_iPKfiiiSC_SC_iiiii,@"STO_CUDA_ENTRY STV_DEFAULT"
_ZN4vllm25paged_attention_v1_kernelIthLi128ELi8ELi128ELNS_18Fp8KVCacheDataTypeE2ELb1EEEvPT_PKS2_PKT0_S8_ifPKiSA_iPKfiiiSC_SC_iiiii:
.text._ZN4vllm25paged_attention_v1_kernelIthLi128ELi8ELi128ELNS_18Fp8KVCacheDataTypeE2ELb1EEEvPT_PKS2_PKT0_S8_ifPKiSA_iPKfiiiSC_SC_iiiii:
        /* <DEDUP_REMOVED lines=110> */
.L_x_4665:
        /* <DEDUP_REMOVED lines=23> */
.L_x_4669:
        /* <DEDUP_REMOVED lines=42> */
.L_x_4667:
[----:B------:R-:W-:Y:S05]  /*0af0*/  BSYNC.RECONVERGENT B6 ;  /* 0x0000000000067941 */ /* 0x000fea0003800200 */
.L_x_4666:
        /* <DEDUP_REMOVED lines=8> */
.L_x_4707:
        /* <DEDUP_REMOVED lines=39> */
.L_x_4675:
        /* <DEDUP_REMOVED lines=11> */
.L_x_4674:
[----:B------:R-:W-:Y:S05]  /*0ea0*/  BSYNC.RECONVERGENT B1 ;  /* 0x0000000000017941 */ /* 0x000fea0003800200 */
.L_x_4673:
        /* <DEDUP_REMOVED lines=13> */
.L_x_4678:
        /* <DEDUP_REMOVED lines=100> */
.L_x_4677:
[----:B------:R-:W-:Y:S05]  /*15c0*/  BSYNC.RECONVERGENT B1 ;  /* 0x0000000000017941 */ /* 0x000fea0003800200 */
.L_x_4676:
        /* <DEDUP_REMOVED lines=55> */
.L_x_4680:
[----:B------:R-:W-:Y:S05]  /*1940*/  BSYNC.RECONVERGENT B1 ;  /* 0x0000000000017941 */ /* 0x000fea0003800200 */
.L_x_4679:
        /* <DEDUP_REMOVED lines=26> */
.L_x_4672:
[----:B------:R-:W-:Y:S05]  /*1af0*/  BSYNC.RECONVERGENT B0 ;  /* 0x0000000000007941 */ /* 0x000fea0003800200 */
.L_x_4671:
        /* <DEDUP_REMOVED lines=38> */
.L_x_4685:
[----:B------:R-:W0:Y:S01]  /*1d60*/  LDS R11, [R8] ;  /* 0x00000000080b7984 */ /* 0x000e220000000800 */
[----:B------:R-:W-:-:S05]  /*1d70*/  VIADD R9, R9, 0x1 ;  /* 0x0000000109097836 */ /* 0x000fca0000000000 */
[----:B------:R-:W-:Y:S01]  /*1d80*/  ISETP.NE.AND P0, PT, R9, RZ, PT ;  /* 0x000000ff0900720c */ /* 0x000fe20003f05270 */
[----:B0-----:R-:W-:-:S05]  /*1d90*/  FMUL.FTZ R11, R11, R2 ;  /* 0x000000020b0b7220 */ /* 0x001fca0000410000 */
[----:B------:R0:W-:Y:S02]  /*1da0*/  STS [R8], R11 ;  /* 0x0000000b08007388 */ /* 0x0001e40000000800 */
[----:B0-----:R-:W-:-:S05]  /*1db0*/  IADD3 R8, PT, PT, R8, 0x200, RZ ;  /* 0x0000020008087810 */ /* 0x001fca0007ffe0ff */
[----:B------:R-:W-:Y:S05]  /*1dc0*/  @P0 BRA `(.L_x_4685) ;  /* 0xfffffffc00e40947 */ /* 0x000fea000383ffff */
.L_x_4684:
[----:B------:R-:W-:Y:S05]  /*1dd0*/  BSYNC.RECONVERGENT B1 ;  /* 0x0000000000017941 */ /* 0x000fea0003800200 */
.L_x_4683:
        /* <DEDUP_REMOVED lines=13> */
.L_x_4688:
        /* <DEDUP_REMOVED lines=52> */
.L_x_4687:
[----:B------:R-:W-:Y:S05]  /*21f0*/  BSYNC.RECONVERGENT B1 ;  /* 0x0000000000017941 */ /* 0x000fea0003800200 */
.L_x_4686:
        /* <DEDUP_REMOVED lines=31> */
.L_x_4690:
[----:B------:R-:W-:Y:S05]  /*23f0*/  BSYNC.RECONVERGENT B1 ;  /* 0x0000000000017941 */ /* 0x000fea0003800200 */
.L_x_4689:
        /* <DEDUP_REMOVED lines=14> */
.L_x_4682:
[----:B------:R-:W-:Y:S05]  /*24e0*/  BSYNC.RECONVERGENT B0 ;  /* 0x0000000000007941 */ /* 0x000fea0003800200 */
.L_x_4681:
[----:B------:R-:W-:Y:S01]  /*24f0*/  BAR.SYNC.DEFER_BLOCKING 0x0 ;  /* 0x0000000000007b1d */ /* 0x000fe20000010000 */
[----:B------:R-:W-:-:S13]  /*2500*/  ISETP.GE.AND P0, PT, R4, UR43, PT ;  /* 0x0000002b04007c0c */ /* 0x000fda000bf06270 */
[----:B------:R-:W-:Y:S05]  /*2510*/  @P0 BRA `(.L_x_4691) ;  /* 0x0000000400480947 */ /* 0x000fea0003800000 */
[----:B------:R-:W2:Y:S01]  /*2520*/  LDCU UR4, c[0x0][0x3ec] ;  /* 0x00007d80ff0477ac */ /* 0x000ea20008000800 */
[----:B------:R-:W-:Y:S01]  /*2530*/  MOV R16, R4 ;  /* 0x0000000400107202 */ /* 0x000fe20000000f00 */
[----:B--2---:R-:W-:-:S07]  /*2540*/  VIADD R17, R5, -UR4 ;  /* 0x8000000405117c36 */ /* 0x004fce0008000000 */
.L_x_4694:
        /* <DEDUP_REMOVED lines=76> */
.L_x_4693:
[----:B------:R-:W-:Y:S05]  /*2a10*/  BSYNC.RECONVERGENT B6 ;  /* 0x0000000000067941 */ /* 0x000fea0003800200 */
.L_x_4692:
[----:B------:R-:W-:-:S13]  /*2a20*/  ISETP.NE.AND P6, PT, R18, RZ, PT ;  /* 0x000000ff1200720c */ /* 0x000fda0003fc5270 */
[----:B------:R-:W-:Y:S05]  /*2a30*/  @!P6 BRA `(.L_x_4694) ;  /* 0xfffffff800c4e947 */ /* 0x000fea000383ffff */
.L_x_4691:
        /* <DEDUP_REMOVED lines=26> */
.L_x_4696:
[----:B------:R-:W-:Y:S05]  /*2be0*/  BSYNC.RECONVERGENT B0 ;  /* 0x0000000000007941 */ /* 0x000fea0003800200 */
.L_x_4695:
        /* <DEDUP_REMOVED lines=16> */
.L_x_4698:
[----:B------:R-:W-:Y:S05]  /*2cf0*/  BSYNC.RECONVERGENT B0 ;  /* 0x0000000000007941 */ /* 0x000fea0003800200 */
.L_x_4697:
        /* <DEDUP_REMOVED lines=12> */
.L_x_4700:
[----:B------:R-:W-:Y:S05]  /*2dc0*/  BSYNC.RECONVERGENT B0 ;  /* 0x0000000000007941 */ /* 0x000fea0003800200 */
.L_x_4699:
        /* <DEDUP_REMOVED lines=16> */
.L_x_4702:
[----:B------:R-:W-:Y:S05]  /*2ed0*/  BSYNC.RECONVERGENT B0 ;  /* 0x0000000000007941 */ /* 0x000fea0003800200 */
.L_x_4701:
[----:B------:R-:W-:Y:S06]  /*2ee0*/  BAR.SYNC.DEFER_BLOCKING 0x0 ;  /* 0x0000000000007b1d */ /* 0x000fec0000010000 */
[----:B------:R-:W-:Y:S05]  /*2ef0*/  @P3 EXIT ;  /* 0x000000000000394d */ /* 0x000fea0003800000 */
[----:B------:R-:W2:Y:S01]  /*2f00*/  S2UR UR6, SR_CTAID.Z ;  /* 0x00000000000679c3 */ /* 0x000ea20000002700 */
[----:B------:R-:W3:Y:S01]  /*2f10*/  LDCU UR5, c[0x0][0x378] ;  /* 0x00006f00ff0577ac */ /* 0x000ee20008000800 */
[----:B-1----:R-:W-:Y:S02]  /*2f20*/  F2FP.F16.F32.PACK_AB R5, R5, R6 ;  /* 0x000000060505723e */ /* 0x002fe400000000ff */
[----:B------:R-:W-:Y:S01]  /*2f30*/  F2FP.F16.F32.PACK_AB R4, R3, R4 ;  /* 0x000000040304723e */ /* 0x000fe200000000ff */
        /* <DEDUP_REMOVED lines=18> */
.L_x_4668:
        /* <DEDUP_REMOVED lines=16> */
.L_x_4703:
[----:B------:R-:W-:Y:S05]  /*3160*/  EXIT ;  /* 0x000000000000794d */ /* 0x000fea0003800000 */
.L_x_4670:
[----:B------:R-:W-:Y:S02]  /*3170*/  HFMA2 R12, -RZ, RZ, 0, 9.5367431640625e-07 ;  /* 0x00000010ff0c7431 */ /* 0x000fe400000001ff */
[----:B------:R-:W-:Y:S01]  /*3180*/  IMAD.MOV.U32 R11, RZ, RZ, 0x1f ;  /* 0x0000001fff0b7424 */ /* 0x000fe200078e00ff */
[----:B------:R-:W-:-:S07]  /*3190*/  MOV R15, 0xffffffff ;  /* 0xffffffff000f7802 */ /* 0x000fce0000000f00 */
[----:B------:R-:W-:Y:S05]  /*31a0*/  WARPSYNC.COLLECTIVE R15, `(.L_x_4704) ;  /* 0x000000000f087348 */ /* 0x000fea0003c00000 */
[----:B------:R0:W1:Y:S02]  /*31b0*/  SHFL.BFLY P6, R14, R13, R12, R11 ;  /* 0x0c00000c0d0e7389 */ /* 0x00006400000c000b */
[----:B01----:R-:W-:Y:S05]  /*31c0*/  ENDCOLLECTIVE ;  /* 0x000000000000791b */ /* 0x003fea0003800000 */
.L_x_4704:
[----:B------:R-:W-:Y:S01]  /*31d0*/  IMAD.MOV.U32 R12, RZ, RZ, 0x8 ;  /* 0x00000008ff0c7424 */ /* 0x000fe200078e00ff */
[----:B------:R-:W-:-:S04]  /*31e0*/  FMNMX.FTZ R0, R14, -3.40282346638528859812e+38, !PT ;  /* 0xff7fffff0e007809 */ /* 0x000fc80007810000 */
[----:B------:R-:W-:-:S07]  /*31f0*/  MOV R13, R0 ;  /* 0x00000000000d7202 */ /* 0x000fce0000000f00 */
[----:B------:R-:W-:Y:S05]  /*3200*/  WARPSYNC.COLLECTIVE R15, `(.L_x_4705) ;  /* 0x000000000f087348 */ /* 0x000fea0003c00000 */
[----:B------:R0:W1:Y:S02]  /*3210*/  SHFL.BFLY P6, R14, R13, R12, R11 ;  /* 0x0c00000c0d0e7389 */ /* 0x00006400000c000b */
[----:B01----:R-:W-:Y:S05]  /*3220*/  ENDCOLLECTIVE ;  /* 0x000000000000791b */ /* 0x003fea0003800000 */
.L_x_4705:
[----:B------:R-:W-:Y:S01]  /*3230*/  HFMA2 R12, -RZ, RZ, 0, 2.384185791015625e-07 ;  /* 0x00000004ff0c7431 */ /* 0x000fe200000001ff */
[----:B------:R-:W-:-:S04]  /*3240*/  FMNMX.FTZ R2, R0, R14, !PT ;  /* 0x0000000e00027209 */ /* 0x000fc80007810000 */
[----:B------:R-:W-:-:S07]  /*3250*/  MOV R13, R2 ;  /* 0x00000002000d7202 */ /* 0x000fce0000000f00 */
[----:B------:R-:W-:Y:S05]  /*3260*/  WARPSYNC.COLLECTIVE R15, `(.L_x_4706) ;  /* 0x000000000f087348 */ /* 0x000fea0003c00000 */
[----:B------:R0:W1:Y:S02]  /*3270*/  SHFL.BFLY P6, R14, R13, R12, R11 ;  /* 0x0c00000c0d0e7389 */ /* 0x00006400000c000b */
[----:B01----:R-:W-:Y:S05]  /*3280*/  ENDCOLLECTIVE ;  /* 0x000000000000791b */ /* 0x003fea0003800000 */
.L_x_4706:
[----:B------:R-:W-:Y:S05]  /*3290*/  BRA `(.L_x_4707) ;  /* 0xffffffd800387947 */ /* 0x000fea000383ffff */
.L_x_4708:
        /* <DEDUP_REMOVED lines=14> */
.L_x_25673:


//--------------------- .text._ZN4vllm25paged_attention_v1_kernelIthLi120ELi8ELi128ELNS_18Fp8KVCacheDataTypeE2ELb1EEEvPT_PKS2_PKT0_S8_ifPKiSA_iPKfiiiSC_SC_iiiii --------------------------
	.section	.text._ZN4vllm25paged_attention_v1_kernelIthLi120ELi8ELi128ELNS_18Fp8KVCacheDataTypeE2ELb1EEEvPT_PKS2_PKT0_S8_ifPKiSA_iPKfiiiSC_SC_iiiii,"ax",@progbits
	.align	128
        .global         _ZN4vllm25paged_attention_v1_kernelIthLi120ELi8ELi128ELNS_18Fp8KVCacheDataTypeE2ELb1EEEvPT_PKS2_PKT0_S8_ifPKiSA_iPKfiiiSC_SC_iiiii
        .type           _ZN4vllm25paged_attention_v1_kernelIthLi120ELi8ELi128ELNS_18Fp8KVCacheDataTypeE2ELb1EEEvPT_PKS2_PKT0_S8_ifPKiSA_iPKfiiiSC_SC_iiiii,@function
        .size           _ZN4vllm25paged_attention_v1_kernelIthLi120ELi8ELi128ELNS_18Fp8KVCacheDataTypeE2ELb1EEEvPT_PKS2_PKT0_S8_ifPKiSA_iPKfiiiSC_SC_iiiii,(.L_x_25674 - _ZN4vllm25paged_attention_v1_kernelIthLi120ELi8ELi128ELNS_18Fp8KVCacheDataTypeE2ELb1EEEvPT_PKS2_PKT0_S8_ifPKiSA_iPKfiiiSC_SC_iiiii)
        .other          _ZN4vllm25paged_attention_v1_kernelIthLi120ELi8ELi128ELNS_18Fp8KVCacheDataTypeE2ELb1EEEvPT_PKS2_PKT0_S8_ifPKiSA_iPKfiiiSC_SC_iiiii,@"STO_CUDA_ENTRY STV_DEFAULT"
_ZN4vllm25paged_attention_v1_kernelIthLi120ELi8ELi128ELNS_18Fp8KVCacheDataTypeE2ELb1EEEvPT_PKS2_PKT0_S8_ifPKiSA_iPKfiiiSC_SC_iiiii:
.text._ZN4vllm25paged_attention_v1_kernelIthLi120ELi8ELi128ELNS_18Fp8KVCacheDataTypeE2ELb1EEEvPT_PKS2_PKT0_S8_ifPKiSA_iPKfiiiSC_SC_iiiii:
        /* <DEDUP_REMOVED lines=114> */
.L_x_4709:
        /* <DEDUP_REMOVED lines=23> */
.L_x_4713:
        /* <DEDUP_REMOVED lines=42> */
.L_x_4711:
[----:B------:R-:W-:Y:S05]  /*0b30*/  BSYNC.RECONVERGENT B6 ;  /* 0x0000000000067941 */ /* 0x000fea0003800200 */
.L_x_4710:
        /* <DEDUP_REMOVED lines=8> */
.L_x_4751:
        /* <DEDUP_REMOVED lines=39> */
.L_x_4719:
        /* <DEDUP_REMOVED lines=11> */
.L_x_4718:
[----:B------:R-:W-:Y:S05]  /*0ee0*/  BSYNC.RECONVERGENT B1 ;  /* 0x0000000000017941 */ /* 0x000fea0003800200 */
.L_x_4717:
        /* <DEDUP_REMOVED lines=13> */
.L_x_4722:
        /* <DEDUP_REMOVED lines=100> */
.L_x_4721:
[----:B------:R-:W-:Y:S05]  /*1600*/  BSYNC.RECONVERGENT B1 ;  /* 0x0000000000017941 */ /* 0x000fea0003800200 */
.L_x_4720:
        /* <DEDUP_REMOVED lines=55> */
.L_x_4724:
[----:B------:R-:W-:Y:S05]  /*1980*/  BSYNC.RECONVERGENT B1 ;  /* 0x0000000000017941 */ /* 0x000fea0003800200 */
.L_x_4723:
        /* <DEDUP_REMOVED lines=26> */
.L_x_4716:
[----:B------:R-:W-:Y:S05]  /*1b30*/  BSYNC.RECONVERGENT B0 ;  /* 0x0000000000007941 */ /* 0x000fea0003800200 */
.L_x_4715:
        /* <DEDUP_REMOVED lines=38> */
.L_x_4729:
[----:B------:R-:W0:Y:S01]  /*1da0*/  LDS R11, [R8] ;  /* 0x00000000080b7984 */ /* 0x000e220000000800 */
[----:B------:R-:W-:-:S05]  /*1db0*/  VIADD R9, R9, 0x1 ;  /* 0x0000000109097836 */ /* 0x000fca0000000000 */
[----:B------:R-:W-:Y:S01]  /*1dc0*/  ISETP.NE.AND P0, PT, R9, RZ, PT ;  /* 0x000000ff0900720c */ /* 0x000fe20003f05270 */
[----:B0-----:R-:W-:-:S05]  /*1dd0*/  FMUL.FTZ R11, R11, R2 ;  /* 0x000000020b0b7220 */ /* 0x001fca0000410000 */
[----:B------:R0:W-:Y:S02]  /*1de0*/  STS [R8], R11 ;  /* 0x0000000b08007388 */ /* 0x0001e40000000800 */
[----:B0-----:R-:W-:-:S05]  /*1df0*/  IADD3 R8, PT, PT, R8, 0x200, RZ ;  /* 0x0000020008087810 */ /* 0x001fca0007ffe0ff */
[----:B------:R-:W-:Y:S05]  /*1e00*/  @P0 BRA `(.L_x_4729) ;  /* 0xfffffffc00e40947 */ /* 0x000fea000383ffff */
.L_x_4728:
[----:B------:R-:W-:Y:S05]  /*1e10*/  BSYNC.RECONVERGENT B1 ;  /* 0x0000000000017941 */ /* 0x000fea0003800200 */
.L_x_4727:
        /* <DEDUP_REMOVED lines=13> */
.L_x_4732:
        /* <DEDUP_REMOVED lines=52> */
.L_x_4731:
[----:B------:R-:W-:Y:S05]  /*2230*/  BSYNC.RECONVERGENT B1 ;  /* 0x0000000000017941 */ /* 0x000fea0003800200 */
.L_x_4730:
        /* <DEDUP_REMOVED lines=31> */
.L_x_4734:
[----:B------:R-:W-:Y:S05]  /*2430*/  BSYNC.RECONVERGENT B1 ;  /* 0x0000000000017941 */ /* 0x000fea0003800200 */
.L_x_4733:
        /* <DEDUP_REMOVED lines=14> */
.L_x_4726:
[----:B------:R-:W-:Y:S05]  /*2520*/  BSYNC.RECONVERGENT B0 ;  /* 0x0000000000007941 */ /* 0x000fea0003800200 */
.L_x_4725:
[----:B------:R-:W-:Y:S01]  /*2530*/  BAR.SYNC.DEFER_BLOCKING 0x0 ;  /* 0x0000000000007b1d */ /* 0x000fe20000010000 */
[----:B------:R-:W-:-:S13]  /*2540*/  ISETP.GE.AND P0, PT, R4, UR43, PT ;  /* 0x0000002b04007c0c */ /* 0x000fda000bf06270 */
[----:B------:R-:W-:Y:S05]  /*2550*/  @P0 BRA `(.L_x_4735) ;  /* 0x0000000400480947 */ /* 0x000fea0003800000 */
[----:B------:R-:W2:Y:S01]  /*2560*/  LDCU UR4, c[0x0][0x3ec] ;  /* 0x00007d80ff0477ac */ /* 0x000ea20008000800 */
[----:B------:R-:W-:Y:S01]  /*2570*/  MOV R16, R4 ;  /* 0x0000000400107202 */ /* 0x000fe20000000f00 */
[----:B--2---:R-:W-:-:S07]  /*2580*/  VIADD R17, R5, -UR4 ;  /* 0x8000000405117c36 */ /* 0x004fce0008000000 */
.L_x_4738:
        /* <DEDUP_REMOVED lines=76> */
.L_x_4737:
[----:B------:R-:W-:Y:S05]  /*2a50*/  BSYNC.RECONVERGENT B6 ;  /* 0x0000000000067941 */ /* 0x000fea0003800200 */
.L_x_4736:
[----:B------:R-:W-:-:S13]  /*2a60*/  ISETP.NE.AND P6, PT, R18, RZ, PT ;  /* 0x000000ff1200720c */ /* 0x000fda0003fc5270 */
[----:B------:R-:W-:Y:S05]  /*2a70*/  @!P6 BRA `(.L_x_4738) ;  /* 0xfffffff800c4e947 */ /* 0x000fea000383ffff */
.L_x_4735:
        /* <DEDUP_REMOVED lines=27> */
.L_x_4740:
[----:B------:R-:W-:Y:S05]  /*2c30*/  BSYNC.RECONVERGENT B0 ;  /* 0x0000000000007941 */ /* 0x000fea0003800200 */
.L_x_4739:
        /* <DEDUP_REMOVED lines=12> */
.L_x_4742:
[----:B------:R-:W-:Y:S05]  /*2d00*/  BSYNC.RECONVERGENT B0 ;  /* 0x0000000000007941 */ /* 0x000fea0003800200 */
.L_x_4741:
        /* <DEDUP_REMOVED lines=8> */
.L_x_4744:
[----:B------:R-:W-:Y:S05]  /*2d90*/  BSYNC.RECONVERGENT B0 ;  /* 0x0000000000007941 */ /* 0x000fea0003800200 */
.L_x_4743:
        /* <DEDUP_REMOVED lines=12> */
.L_x_4746:
[----:B------:R-:W-:Y:S05]  /*2e60*/  BSYNC.RECONVERGENT B0 ;  /* 0x0000000000007941 */ /* 0x000fea0003800200 */
.L_x_4745:
[----:B------:R-:W-:Y:S06]  /*2e70*/  BAR.SYNC.DEFER_BLOCKING 0x0 ;  /* 0x0000000000007b1d */ /* 0x000fec0000010000 */
[----:B------:R-:W-:Y:S05]  /*2e80*/  @P0 EXIT ;  /* 0x000000000000094d */ /* 0x000fea0003800000 */
[----:B------:R-:W2:Y:S01]  /*2e90*/  S2UR UR6, SR_CTAID.Z ;  /* 0x00000000000679c3 */ /* 0x000ea20000002700 */
[----:B------:R-:W3:Y:S01]  /*2ea0*/  LDCU UR5, c[0x0][0x378] ;  /* 0x00006f00ff0577ac */ /* 0x000ee20008000800 */
[----:B01----:R-:W-:Y:S02]  /*2eb0*/  F2FP.F16.F32.PACK_AB R0, RZ, R3 ;  /* 0x00000003ff00723e */ /* 0x003fe400000000ff */
[----:B------:R-:W-:Y:S01]  /*2ec0*/  F2FP.F16.F32.PACK_AB R4, R7, R4 ;  /* 0x000000040704723e */ /* 0x000fe200000000ff */
        /* <DEDUP_REMOVED lines=16> */
[----:B------:R-:W-:-:S05]  /*2fd0*/  F2FP.F16.F32.PACK_AB R5, RZ, R5 ;  /* 0x00000005ff05723e */ /* 0x000fca00000000ff */
[----:B------:R-:W-:Y:S01]  /*2fe0*/  STG.E.U16 desc[UR36][R2.64+0xc0], R5 ;  /* 0x0000c00502007986 */ /* 0x000fe2000c101524 */
[----:B------:R-:W-:Y:S05]  /*2ff0*/  EXIT ;  /* 0x000000000000794d */ /* 0x000fea0003800000 */
.L_x_4712:
        /* <DEDUP_REMOVED lines=16> */
.L_x_4747:
[----:B------:R-:W-:Y:S05]  /*3100*/  EXIT ;  /* 0x000000000000794d */ /* 0x000fea0003800000 */
.L_x_4714:
[----:B------:R-:W-:Y:S02]  /*3110*/  HFMA2 R12, -RZ, RZ, 0, 9.5367431640625e-07 ;  /* 0x00000010ff0c7431 */ /* 0x000fe400000001ff */
[----:B------:R-:W-:Y:S01]  /*3120*/  IMAD.MOV.U32 R11, RZ, RZ, 0x1f ;  /* 0x0000001fff0b7424 */ /* 0x000fe200078e00ff */
[----:B------:R-:W-:-:S07]  /*3130*/  MOV R15, 0xffffffff ;  /* 0xffffffff000f7802 */ /* 0x000fce0000000f00 */
[----:B------:R-:W-:Y:S05]  /*3140*/  WARPSYNC.COLLECTIVE R15, `(.L_x_4748) ;  /* 0x000000000f087348 */ /* 0x000fea0003c00000 */
[----:B------:R0:W1:Y:S02]  /*3150*/  SHFL.BFLY P6, R14, R13, R12, R11 ;  /* 0x0c00000c0d0e7389 */ /* 0x00006400000c000b */
[----:B01----:R-:W-:Y:S05]  /*3160*/  ENDCOLLECTIVE ;  /* 0x000000000000791b */ /* 0x003fea0003800000 */
.L_x_4748:
[----:B------:R-:W-:Y:S01]  /*3170*/  IMAD.MOV.U32 R12, RZ, RZ, 0x8 ;  /* 0x00000008ff0c7424 */ /* 0x000fe200078e00ff */
[----:B------:R-:W-:-:S04]  /*3180*/  FMNMX.FTZ R0, R14, -3.40282346638528859812e+38, !PT ;  /* 0xff7fffff0e007809 */ /* 0x000fc80007810000 */
[----:B------:R-:W-:-:S07]  /*3190*/  MOV R13, R0 ;  /* 0x00000000000d7202 */ /* 0x000fce0000000f00 */
[----:B------:R-:W-:Y:S05]  /*31a0*/  WARPSYNC.COLLECTIVE R15, `(.L_x_4749) ;  /* 0x000000000f087348 */ /* 0x000fea0003c00000 */
[----:B------:R0:W1:Y:S02]  /*31b0*/  SHFL.BFLY P6, R14, R13, R12, R11 ;  /* 0x0c00000c0d0e7389 */ /* 0x00006400000c000b */
[----:B01----:R-:W-:Y:S05]  /*31c0*/  ENDCOLLECTIVE ;  /* 0x000000000000791b */ /* 0x003fea0003800000 */
.L_x_4749:
[----:B------:R-:W-:Y:S01]  /*31d0*/  HFMA2 R12, -RZ, RZ, 0, 2.384185791015625e-07 ;  /* 0x00000004ff0c7431 */ /* 0x000fe200000001ff */
[----:B------:R-:W-:-:S04]  /*31e0*/  FMNMX.FTZ R2, R0, R14, !PT ;  /* 0x0000000e00027209 */ /* 0x000fc80007810000 */
[----:B------:R-:W-:-:S07]  /*31f0*/  MOV R13, R2 ;  /* 0x00000002000d7202 */ /* 0x000fce0000000f00 */
[----:B------:R-:W-:Y:S05]  /*3200*/  WARPSYNC.COLLECTIVE R15, `(.L_x_4750) ;  /* 0x000000000f087348 */ /* 0x000fea0003c00000 */
[----:B------:R0:W1:Y:S02]  /*3210*/  SHFL.BFLY P6, R14, R13, R12, R11 ;  /* 0x0c00000c0d0e7389 */ /* 0x00006400000c000b */
[----:B01----:R-:W-:Y:S05]  /*3220*/  ENDCOLLECTIVE ;  /* 0x000000000000791b */ /* 0x003fea0003800000 */
.L_x_4750:
[----:B------:R-:W-:Y:S05]  /*3230*/  BRA `(.L_x_4751) ;  /* 0xffffffd800607947 */ /* 0x000fea000383ffff */
.L_x_4752:
        /* <DEDUP_REMOVED lines=12> */
.L_x_25674:


//--------------------- .text._ZN4vllm25paged_attention_v1_kernelIthLi112ELi8ELi128ELNS_18Fp8KVCacheDataTypeE2ELb1EEEvPT_PKS2_PKT0_S8_ifPKiSA_iPKfiiiSC_SC_iiiii --------------------------
	.section	.text._ZN4vllm25paged_attention_v1_kernelIthLi112ELi8ELi128ELNS_18Fp8KVCacheDataTypeE2ELb1EEEvPT_PKS2_PKT0_S8_ifPKiSA_iPKfiiiSC_SC_iiiii,"ax",@progbits
	.align	128
        .global         _ZN4vllm25paged_attention_v1_kernelIthLi112ELi8ELi128ELNS_18Fp8KVCacheDataTypeE2ELb1EEEvPT_PKS2_PKT0_S8_ifPKiSA_iPKfiiiSC_SC_iiiii
        .type           _ZN4vllm25paged_attention_v1_kernelIthLi112ELi8ELi128ELNS_18Fp8KVCacheDataTypeE2ELb1EEEvPT_PKS2_PKT0_S8_ifPKiSA_iPKfiiiSC_SC_iiiii,@function
        .size           _ZN4vllm25paged_attention_v1_kernelIthLi112ELi8ELi128ELNS_18Fp8KVCacheDataTypeE2ELb1EEEvPT_PKS2_PKT0_S8_ifPKiSA_iPKfiiiSC_SC_iiiii,(.L_x_25675 - _ZN4vllm25paged_attention_v1_kernelIthLi112ELi8ELi128ELNS_18Fp8KVCacheDataTypeE2ELb1EEEvPT_PKS2_PKT0_S8_ifPKiSA_iPKfiiiSC_SC_iiiii)
        .other          _ZN4vllm25paged_attention_v1_kernelIthLi112ELi8ELi128ELNS_18Fp8KVCacheDataTypeE2ELb1EEEvPT_PKS2_PKT0_S8_ifPKiSA_iPKfiiiSC_SC_iiiii,@"STO_CUDA_ENTRY STV_DEFAULT"
_ZN4vllm25paged_attention_v1_kernelIthLi112ELi8ELi128ELNS_18Fp8KVCacheDataTypeE2ELb1EEEvPT_PKS2_PKT0_S8_ifPKiSA_iPKfiiiSC_SC_iiiii:
.text._ZN4vllm25paged_attention_v1_kernelIthLi112ELi8ELi128ELNS_18Fp8KVCacheDataTypeE2ELb1EEEvPT_PKS2_PKT0_S8_ifPKiSA_iPKfiiiSC_SC_iiiii:
        /* <DEDUP_REMOVED lines=114> */
.L_x_4753:
        /* <DEDUP_REMOVED lines=23> */
.L_x_4757:
        /* <DEDUP_REMOVED lines=42> */
.L_x_4755:
[----:B------:R-:W-:Y:S05]  /*0b30*/  BSYNC.RECONVERGENT B6 ;  /* 0x0000000000067941 */ /* 0x000fea0003800200 */
.L_x_4754:
        /* <DEDUP_REMOVED lines=8> */
.L_x_4795:
        /* <DEDUP_REMOVED lines=39> */
.L_x_4763:
        /* <DEDUP_REMOVED lines=11> */
.L_x_4762:
[----:B------:R-:W-:Y:S05]  /*0ee0*/  BSYNC.RECONVERGENT B1 ;  /* 0x0000000000017941 */ /* 0x000fea0003800200 */
.L_x_4761:
        /* <DEDUP_REMOVED lines=13> */
.L_x_4766:
        /* <DEDUP_REMOVED lines=100> */
.L_x_4765:
[----:B------:R-:W-:Y:S05]  /*1600*/  BSYNC.RECONVERGENT B1 ;  /* 0x0000000000017941 */ /* 0x000fea0003800200 */
.L_x_4764:
        /* <DEDUP_REMOVED lines=55> */
.L_x_4768:
[----:B------:R-:W-:Y:S05]  /*1980*/  BSYNC.RECONVERGENT B1 ;  /* 0x0000000000017941 */ /* 0x000fea0003800200 */
.L_x_4767:
        /* <DEDUP_REMOVED lines=26> */
.L_x_4760:
[----:B------:R-:W-:Y:S05]  /*1b30*/  BSYNC.RECONVERGENT B0 ;  /* 0x0000000000007941 */ /* 0x000fea0003800200 */
.L_x_4759:
        /* <DEDUP_REMOVED lines=38> */
.L_x_4773:
[----:B------:R-:W0:Y:S01]  /*1da0*/  LDS R11, [R8] ;  /* 0x00000000080b7984 */ /* 0x000e220000000800 */
[----:B------:R-:W-:-:S05]  /*1db0*/  VIADD R9, R9, 0x1 ;  /* 0x0000000109097836 */ /* 0x000fca0000000000 */
[----:B------:R-:W-:Y:S01]  /*1dc0*/  ISETP.NE.AND P0, PT, R9, RZ, PT ;  /* 0x000000ff0900720c */ /* 0x000fe20003f05270 */
[----:B0-----:R-:W-:-:S05]  /*1dd0*/  FMUL.FTZ R11, R11, R2 ;  /* 0x000000020b0b7220 */ /* 0x001fca0000410000 */
[----:B------:R0:W-:Y:S02]  /*1de0*/  STS [R8], R11 ;  /* 0x0000000b08007388 */ /* 0x0001e40000000800 */
[----:B0-----:R-:W-:-:S05]  /*1df0*/  IADD3 R8, PT, PT, R8, 0x200, RZ ;  /* 0x0000020008087810 */ /* 0x001fca0007ffe0ff */
[----:B------:R-:W-:Y:S05]  /*1e00*/  @P0 BRA `(.L_x_4773) ;  /* 0xfffffffc00e40947 */ /* 0x000fea000383ffff */
.L_x_4772:
[----:B------:R-:W-:Y:S05]  /*1e10*/  BSYNC.RECONVERGENT B1 ;  /* 0x0000000000017941 */ /* 0x000fea0003800200 */
.L_x_4771:
        /* <DEDUP_REMOVED lines=13> */
.L_x_4776:
        /* <DEDUP_REMOVED lines=52> */
.L_x_4775:
[----:B------:R-:W-:Y:S05]  /*2230*/  BSYNC.RECONVERGENT B1 ;  /* 0x0000000000017941 */ /* 0x000fea0003800200 */
.L_x_4774:
        /* <DEDUP_REMOVED lines=31> */
.L_x_4778:
[----:B------:R-:W-:Y:S05]  /*2430*/  BSYNC.RECONVERGENT B1 ;  /* 0x0000000000017941 */ /* 0x000fea0003800200 */
.L_x_4777:
        /* <DEDUP_REMOVED lines=14> */
.L_x_4770:
[----:B------:R-:W-:Y:S05]  /*2520*/  BSYNC.RECONVERGENT B0 ;  /* 0x0000000000007941 */ /* 0x000fea0003800200 */
.L_x_4769:
[----:B------:R-:W-:Y:S01]  /*2530*/  BAR.SYNC.DEFER_BLOCKING 0x0 ;  /* 0x0000000000007b1d */ /* 0x000fe20000010000 */
[----:B------:R-:W-:-:S13]  /*2540*/  ISETP.GE.AND P0, PT, R4, UR43, PT ;  /* 0x0000002b04007c0c */ /* 0x000fda000bf06270 */
[----:B------:R-:W-:Y:S05]  /*2550*/  @P0 BRA `(.L_x_4779) ;  /* 0x0000000400480947 */ /* 0x000fea0003800000 */
[----:B------:R-:W2:Y:S01]  /*2560*/  LDCU UR4, c[0x0][0x3ec] ;  /* 0x00007d80ff0477ac */ /* 0x000ea20008000800 */
[----:B------:R-:W-:Y:S01]  /*2570*/  MOV R16, R4 ;  /* 0x0000000400107202 */ /* 0x000fe20000000f00 */
[----:B--2---:R-:W-:-:S07]  /*2580*/  VIADD R17, R5, -UR4 ;  /* 0x8000000405117c36 */ /* 0x004fce0008000000 */
.L_x_4782:
        /* <DEDUP_REMOVED lines=76> */
.L_x_4781:
[----:B------:R-:W-:Y:S05]  /*2a50*/  BSYNC.RECONVERGENT B6 ;  /* 0x0000000000067941 */ /* 0x000fea0003800200 */
.L_x_4780:
[----:B------:R-:W-:-:S13]  /*2a60*/  ISETP.NE.AND P6, PT, R18, RZ, PT ;  /* 0x000000ff1200720c */ /* 0x000fda0003fc5270 */
[----:B------:R-:W-:Y:S05]  /*2a70*/  @!P6 BRA `(.L_x_4782) ;  /* 0xfffffff800c4e947 */ /* 0x000fea000383ffff */
.L_x_4779:
        /* <DEDUP_REMOVED lines=27> */
.L_x_4784:
[----:B------:R-:W-:Y:S05]  /*2c30*/  BSYNC.RECONVERGENT B0 ;  /* 0x0000000000007941 */ /* 0x000fea0003800200 */
.L_x_4783:
        /* <DEDUP_REMOVED lines=12> */
.L_x_4786:
[----:B------:R-:W-:Y:S05]  /*2d00*/  BSYNC.RECONVERGENT B0 ;  /* 0x0000000000007941 */ /* 0x000fea0003800200 */
.L_x_4785:
        /* <DEDUP_REMOVED lines=8> */
.L_x_4788:
[----:B------:R-:W-:Y:S05]  /*2d90*/  BSYNC.RECONVERGENT B0 ;  /* 0x0000000000007941 */ /* 0x000fea0003800200 */
.L_x_4787:
        /* <DEDUP_REMOVED lines=12> */
.L_x_4790:
[----:B------:R-:W-:Y:S05]  /*2e60*/  BSYNC.RECONVERGENT B0 ;  /* 0x0000000000007941 */ /* 0x000fea0003800200 */
.L_x_4789:
        /* <DEDUP_REMOVED lines=25> */
.L_x_4756:
        /* <DEDUP_REMOVED lines=16> */
.L_x_4791:
[----:B------:R-:W-:Y:S05]  /*3100*/  EXIT ;  /* 0x000000000000794d */ /* 0x000fea0003800000 */
.L_x_4758:
[----:B------:R-:W-:Y:S02]  /*3110*/  HFMA2 R12, -RZ, RZ, 0, 9.5367431640625e-07 ;  /* 0x00000010ff0c7431 */ /* 0x000fe400000001ff */
[----:B------:R-:W-:Y:S01]  /*3120*/  IMAD.MOV.U32 R11, RZ, RZ, 0x1f ;  /* 0x0000001fff0b7424 */ /* 0x000fe200078e00ff */
[----:B------:R-:W-:-:S07]  /*3130*/  MOV R15, 0xffffffff ;  /* 0xffffffff000f7802 */ /* 0x000fce0000000f00 */
[----:B------:R-:W-:Y:S05]  /*3140*/  WARPSYNC.COLLECTIVE R15, `(.L_x_4792) ;  /* 0x000000000f087348 */ /* 0x000fea0003c00000 */
[----:B------:R0:W1:Y:S02]  /*3150*/  SHFL.BFLY P6, R14, R13, R12, R11 ;  /* 0x0c00000c0d0e7389 */ /* 0x00006400000c000b */
[----:B01----:R-:W-:Y:S05]  /*3160*/  ENDCOLLECTIVE ;  /* 0x000000000000791b */ /* 0x003fea0003800000 */
.L_x_4792:
[----:B------:R-:W-:Y:S01]  /*3170*/  IMAD.MOV.U32 R12, RZ, RZ, 0x8 ;  /* 0x00000008ff0c7424 */ /* 0x000fe200078e00ff */
[----:B------:R-:W-:-:S04]  /*3180*/  FMNMX.FTZ R0, R14, -3.40282346638528859812e+38, !PT ;  /* 0xff7fffff0e007809 */ /* 0x000fc80007810000 */
[----:B------:R-:W-:-:S07]  /*3190*/  MOV R13, R0 ;  /* 0x00000000000d7202 */ /* 0x000fce0000000f00 */
[----:B------:R-:W-:Y:S05]  /*31a0*/  WARPSYNC.COLLECTIVE R15, `(.L_x_4793) ;  /* 0x000000000f087348 */ /* 0x000fea0003c00000 */
[----:B------:R0:W1:Y:S02]  /*31b0*/  SHFL.BFLY P6, R14, R13, R12, R11 ;  /* 0x0c00000c0d0e7389 */ /* 0x00006400000c000b */
[----:B01----:R-:W-:Y:S05]  /*31c0*/  ENDCOLLECTIVE ;  /* 0x000000000000791b */ /* 0x003fea0003800000 */
.L_x_4793:
[----:B------:R-:W-:Y:S01]  /*31d0*/  HFMA2 R12, -RZ, RZ, 0, 2.384185791015625e-07 ;  /* 0x00000004ff0c7431 */ /* 0x000fe200000001ff */
[----:B------:R-:W-:-:S04]  /*31e0*/  FMNMX.FTZ R2, R0, R14, !PT ;  /* 0x0000000e00027209 */ /* 0x000fc80007810000 */
[----:B------:R-:W-:-:S07]  /*31f0*/  MOV R13, R2 ;  /* 0x00000002000d7202 */ /* 0x000fce0000000f00 */
[----:B------:R-:W-:Y:S05]  /*3200*/  WARPSYNC.COLLECTIVE R15, `(.L_x_4794) ;  /* 0x000000000f087348 */ /* 0x000fea0003c00000 */
[----:B------:R0:W1:Y:S02]  /*3210*/  SHFL.BFLY P6, R14, R13, R12, R11 ;  /* 0x0c00000c0d0e7389 */ /* 0x00006400000c000b */
[----:B01----:R-:W-:Y:S05]  /*3220*/  ENDCOLLECTIVE ;  /* 0x000000000000791b */ /* 0x003fea0003800000 */
.L_x_4794:
[----:B------:R-:W-:Y:S05]  /*3230*/  BRA `(.L_x_4795) ;  /* 0xffffffd800607947 */ /* 0x000fea000383ffff */
.L_x_4796:
        /* <DEDUP_REMOVED lines=12> */
.L_x_25675:


//--------------------- .text._ZN4vllm25paged_attention_v1_kernelIthLi96ELi8ELi128ELNS_18Fp8KVCacheDataTypeE2ELb1EEEvPT_PKS2_PKT0_S8_ifPKiSA_iPKfiiiSC_SC_iiiii --------------------------
	.section	.text._ZN4vllm25paged_attention_v1_kernelIthLi96ELi8ELi128ELNS_18Fp8KVCacheDataTypeE2ELb1EEEvPT_PKS2_PKT0_S8_ifPKiSA_iPKfiiiSC_SC_iiiii,"ax",@progbits
	.align	128
        .global         _ZN4vllm25paged_attention_v1_kernelIthLi96ELi8ELi128ELNS_18Fp8KVCacheDataTypeE2ELb1EEEvPT_PKS2_PKT0_S8_ifPKiSA_iPKfiiiSC_SC_iiiii
        .type           _ZN4vllm25paged_attention_v1_kernelIthLi96ELi8ELi128ELNS_18Fp8KVCacheDataTypeE2ELb1EEEvPT_PKS2_PKT0_S8_ifPKiSA_iPKfiiiSC_SC_iiiii,@function
        .size           _ZN4vllm25paged_attention_v1_kernelIthLi96ELi8ELi128ELNS_18Fp8KVCacheDataTypeE2ELb1EEEvPT_PKS2_PKT0_S8_ifPKiSA_iPKfiiiSC_SC_iiiii,(.L_x_25676 - _ZN4vllm25paged_attention_v1_kernelIthLi96ELi8ELi128ELNS_18Fp8KVCacheDataTypeE2ELb1EEEvPT_PKS2_PKT0_S8_ifPKiSA_iPKfiiiSC_SC_iiiii)
        .other          _ZN4vllm25paged_attention_v1_kernelIthLi96ELi8ELi128ELNS_18Fp8KVCacheDataTypeE2ELb1EEEvPT_PKS2_PKT0_S8_ifPKiSA_iPKfiiiSC_SC_iiiii,@"STO_CUDA_ENTRY STV_DEFAULT"
_ZN4vllm25paged_attention_v1_kernelIthLi96ELi8ELi128ELNS_18Fp8KVCacheDataTypeE2ELb1EEEvPT_PKS2_PKT0_S8_ifPKiSA_iPKfiiiSC_SC_iiiii:
.text._ZN4vllm25paged_attention_v1_kernelIthLi96ELi8ELi128ELNS_18Fp8KVCacheDataTypeE2ELb1EEEvPT_PKS2_PKT0_S8_ifPKiSA_iPKfiiiSC_SC_iiiii:
        /* <DEDUP_REMOVED lines=110> */
.L_x_4797:
        /* <DEDUP_REMOVED lines=23> */
.L_x_4801:
        /* <DEDUP_REMOVED lines=42> */
.L_x_4799:
[----:B------:R-:W-:Y:S05]  /*0af0*/  BSYNC.RECONVERGENT B6 ;  /* 0x0000000000067941 */ /* 0x000fea0003800200 */
.L_x_4798:
        /* <DEDUP_REMOVED lines=8> */
.L_x_4831:
        /* <DEDUP_REMOVED lines=39> */
.L_x_4807:
        /* <DEDUP_REMOVED lines=11> */
.L_x_4806:
[----:B------:R-:W-:Y:S05]  /*0ea0*/  BSYNC.RECONVERGENT B1 ;  /* 0x0000000000017941 */ /* 0x000fea0003800200 */
.L_x_4805:
        /* <DEDUP_REMOVED lines=13> */
.L_x_4810:
        /* <DEDUP_REMOVED lines=100> */
.L_x_4809:
[----:B------:R-:W-:Y:S05]  /*15c0*/  BSYNC.RECONVERGENT B1 ;  /* 0x0000000000017941 */ /* 0x000fea0003800200 */
.L_x_4808:
        /* <DEDUP_REMOVED lines=55> */
.L_x_4812:
[----:B------:R-:W-:Y:S05]  /*1940*/  BSYNC.RECONVERGENT B1 ;  /* 0x0000000000017941 */ /* 0x000fea0003800200 */
.L_x_4811:
        /* <DEDUP_REMOVED lines=26> */
.L_x_4804:
[----:B------:R-:W-:Y:S05]  /*1af0*/  BSYNC.RECONVERGENT B0 ;  /* 0x0000000000007941 */ /* 0x000fea0003800200 */
.L_x_4803:
        /* <DEDUP_REMOVED lines=38> */
.L_x_4817:
[----:B------:R-:W0:Y:S01]  /*1d60*/  LDS R11, [R8] ;  /* 0x00000000080b7984 */ /* 0x000e220000000800 */
[----:B------:R-:W-:-:S05]  /*1d70*/  VIADD R9, R9, 0x1 ;  /* 0x0000000109097836 */ /* 0x000fca0000000000 */
[----:B------:R-:W-:Y:S01]  /*1d80*/  ISETP.NE.AND P0, PT, R9, RZ, PT ;  /* 0x000000ff0900720c */ /* 0x000fe20003f05270 */
[----:B0-----:R-:W-:-:S05]  /*1d90*/  FMUL.FTZ R11, R11, R2 ;  /* 0x000000020b0b7220 */ /* 0x001fca0000410000 */
[----:B------:R0:W-:Y:S02]  /*1da0*/  STS [R8], R11 ;  /* 0x0000000b08007388 */ /* 0x0001e40000000800 */
[----:B0-----:R-:W-:-:S05]  /*1db0*/  IADD3 R8, PT, PT, R8, 0x200, RZ ;  /* 0x0000020008087810 */ /* 0x001fca0007ffe0ff */
[----:B------:R-:W-:Y:S05]  /*1dc0*/  @P0 BRA `(.L_x_4817) ;  /* 0xfffffffc00e40947 */ /* 0x000fea000383ffff */
.L_x_4816:
[----:B------:R-:W-:Y:S05]  /*1dd0*/  BSYNC.RECONVERGENT B1 ;  /* 0x0000000000017941 */ /* 0x000fea0003800200 */
.L_x_4815:
        /* <DEDUP_REMOVED lines=13> */
.L_x_4820:
        /* <DEDUP_REMOVED lines=52> */
.L_x_4819:
[----:B------:R-:W-:Y:S05]  /*21f0*/  BSYNC.RECONVERGENT B1 ;  /* 0x0000000000017941 */ /* 0x000fea0003800200 */
.L_x_4818:
        /* <DEDUP_REMOVED lines=31> */
.L_x_4822:
[----:B------:R-:W-:Y:S05]  /*23f0*/  BSYNC.RECONVERGENT B1 ;  /* 0x0000000000017941 */ /* 0x000fea0003800200 */
.L_x_4821:
        /* <DEDUP_REMOVED lines=14> */
.L_x_4814:
[----:B------:R-:W-:Y:S05]  /*24e0*/  BSYNC.RECONVERGENT B0 ;  /* 0x0000000000007941 */ /* 0x000fea0003800200 */
.L_x_4813:
[----:B------:R-:W-:Y:S01]  /*24f0*/  BAR.SYNC.DEFER_BLOCKING 0x0 ;  /* 0x0000000000007b1d */ /* 0x000fe20000010000 */
[----:B------:R-:W-:-:S13]  /*2500*/  ISETP.GE.AND P0, PT, R4, UR43, PT ;  /* 0x0000002b04007c0c */ /* 0x000fda000bf06270 */
[----:B------:R-:W-:Y:S05]  /*2510*/  @P0 BRA `(.L_x_4823) ;  /* 0x0000000400480947 */ /* 0x000fea0003800000 */
[----:B------:R-:W2:Y:S01]  /*2520*/  LDCU UR4, c[0x0][0x3ec] ;  /* 0x00007d80ff0477ac */ /* 0x000ea20008000800 */
[----:B------:R-:W-:Y:S01]  /*2530*/  MOV R16, R4 ;  /* 0x0000000400107202 */ /* 0x000fe20000000f00 */
[----:B--2---:R-:W-:-:S07]  /*2540*/  VIADD R17, R5, -UR4 ;  /* 0x8000000405117c36 */ /* 0x004fce0008000000 */
.L_x_4826:
        /* <DEDUP_REMOVED lines=76> */
.L_x_4825:
[----:B------:R-:W-:Y:S05]  /*2a10*/  BSYNC.RECONVERGENT B6 ;  /* 0x0000000000067941 */ /* 0x000fea0003800200 */
.L_x_4824:
[----:B------:R-:W-:-:S13]  /*2a20*/  ISETP.NE.AND P6, PT, R18, RZ, PT ;  /* 0x000000ff1200720c */ /* 0x000fda0003fc5270 */
[----:B------:R-:W-:Y:S05]  /*2a30*/  @!P6 BRA `(.L_x_4826) ;  /* 0xfffffff800c4e947 */ /* 0x000fea000383ffff */
.L_x_4823:
        /* <DEDUP_REMOVED lines=46> */
[----:B------:R-:W-:Y:S02]  /*2d20*/  F2FP.F16.F32.PACK_AB R4, R5, R4 ;  /* 0x000000040504723e */ /* 0x000fe400000000ff */
[----:B------:R-:W-:-:S02]  /*2d30*/  F2FP.F16.F32.PACK_AB R0, RZ, R3 ;  /* 0x00000003ff00723e */ /* 0x000fc400000000ff */
        /* <DEDUP_REMOVED lines=15> */
.L_x_4800:
        /* <DEDUP_REMOVED lines=16> */
.L_x_4827:
[----:B------:R-:W-:Y:S05]  /*2f30*/  EXIT ;  /* 0x000000000000794d */ /* 0x000fea0003800000 */
.L_x_4802:
[----:B------:R-:W-:Y:S02]  /*2f40*/  HFMA2 R12, -RZ, RZ, 0, 9.5367431640625e-07 ;  /* 0x00000010ff0c7431 */ /* 0x000fe400000001ff */
[----:B------:R-:W-:Y:S01]  /*2f50*/  IMAD.MOV.U32 R11, RZ, RZ, 0x1f ;  /* 0x0000001fff0b7424 */ /* 0x000fe200078e00ff */
[----:B------:R-:W-:-:S07]  /*2f60*/  MOV R15, 0xffffffff ;  /* 0xffffffff000f7802 */ /* 0x000fce0000000f00 */
[----:B------:R-:W-:Y:S05]  /*2f70*/  WARPSYNC.COLLECTIVE R15, `(.L_x_4828) ;  /* 0x000000000f087348 */ /* 0x000fea0003c00000 */
[----:B------:R0:W1:Y:S02]  /*2f80*/  SHFL.BFLY P6, R14, R13, R12, R11 ;  /* 0x0c00000c0d0e7389 */ /* 0x00006400000c000b */
[----:B01----:R-:W-:Y:S05]  /*2f90*/  ENDCOLLECTIVE ;  /* 0x000000000000791b */ /* 0x003fea0003800000 */
.L_x_4828:
[----:B------:R-:W-:Y:S01]  /*2fa0*/  IMAD.MOV.U32 R12, RZ, RZ, 0x8 ;  /* 0x00000008ff0c7424 */ /* 0x000fe200078e00ff */
[----:B------:R-:W-:-:S04]  /*2fb0*/  FMNMX.FTZ R0, R14, -3.40282346638528859812e+38, !PT ;  /* 0xff7fffff0e007809 */ /* 0x000fc80007810000 */
[----:B------:R-:W-:-:S07]  /*2fc0*/  MOV R13, R0 ;  /* 0x00000000000d7202 */ /* 0x000fce0000000f00 */
[----:B------:R-:W-:Y:S05]  /*2fd0*/  WARPSYNC.COLLECTIVE R15, `(.L_x_4829) ;  /* 0x000000000f087348 */ /* 0x000fea0003c00000 */
[----:B------:R0:W1:Y:S02]  /*2fe0*/  SHFL.BFLY P6, R14, R13, R12, R11 ;  /* 0x0c00000c0d0e7389 */ /* 0x00006400000c000b */
[----:B01----:R-:W-:Y:S05]  /*2ff0*/  ENDCOLLECTIVE ;  /* 0x000000000000791b */ /* 0x003fea0003800000 */
.L_x_4829:
[----:B------:R-:W-:Y:S01]  /*3000*/  HFMA2 R12, -RZ, RZ, 0, 2.384185791015625e-07 ;  /* 0x00000004ff0c7431 */ /* 0x000fe200000001ff */
[----:B------:R-:W-:-:S04]  /*3010*/  FMNMX.FTZ R2, R0, R14, !PT ;  /* 0x0000000e00027209 */ /* 0x000fc80007810000 */
[----:B------:R-:W-:-:S07]  /*3020*/  MOV R13, R2 ;  /* 0x00000002000d7202 */ /* 0x000fce0000000f00 */
[----:B------:R-:W-:Y:S05]  /*3030*/  WARPSYNC.COLLECTIVE R15, `(.L_x_4830) ;  /* 0x000000000f087348 */ /* 0x000fea0003c00000 */
[----:B------:R0:W1:Y:S02]  /*3040*/  SHFL.BFLY P6, R14, R13, R12, R11 ;  /* 0x0c00000c0d0e7389 */ /* 0x00006400000c000b */
[----:B01----:R-:W-:Y:S05]  /*3050*/  ENDCOLLECTIVE ;  /* 0x000000000000791b */ /* 0x003fea0003800000 */
.L_x_4830:
[----:B------:R-:W-:Y:S05]  /*3060*/  BRA `(.L_x_4831) ;  /* 0xffffffd800c47947 */ /* 0x000fea000383ffff */
.L_x_4832:
        /* <DEDUP_REMOVED lines=9> */
.L_x_25676:


//--------------------- .text._ZN4vllm25paged_attention_v1_kernelIthLi80ELi8ELi128ELNS_18Fp8KVCacheDataTypeE2ELb1EEEvPT_PKS2_PKT0_S8_ifPKiSA_iPKfiiiSC_SC_iiiii --------------------------
	.section	.text._ZN4vllm25paged_attention_v1_kernelIthLi80ELi8ELi128ELNS_18Fp8KVCacheDataTypeE2ELb1EEEvPT_PKS2_PKT0_S8_ifPKiSA_iPKfiiiSC_SC_iiiii,"ax",@progbits
	.align	128
        .global         _ZN4vllm25paged_attention_v1_kernelIthLi80ELi8ELi128ELNS_18Fp8KVCacheDataTypeE2ELb1EEEvPT_PKS2_PKT0_S8_ifPKiSA_iPKfiiiSC_SC_iiiii
        .type           _ZN4vllm25paged_attention_v1_kernelIthLi80ELi8ELi128ELNS_18Fp8KVCacheDataTypeE2ELb1EEEvPT_PKS2_PKT0_S8_ifPKiSA_iPKfiiiSC_SC_iiiii,@function
        .size           _ZN4vllm25paged_attention_v1_kernelIthLi80ELi8ELi128ELNS_18Fp8KVCacheDataTypeE2ELb1EEEvPT_PKS2_PKT0_S8_ifPKiSA_iPKfiiiSC_SC_iiiii,(.L_x_25677 - _ZN4vllm25paged_attention_v1_kernelIthLi80ELi8ELi128ELNS_18Fp8KVCacheDataTypeE2ELb1EEEvPT_PKS2_PKT0_S8_ifPKiSA_iPKfiiiSC_SC_iiiii)
        .other          _ZN4vllm25paged_attention_v1_kernelIthLi80ELi8ELi128ELNS_18Fp8KVCacheDataTypeE2ELb1EEEvPT_PKS2_PKT0_S8_ifPKiSA_iPKfiiiSC_SC_iiiii,@"STO_CUDA_ENTRY STV_DEFAULT"
_ZN4vllm25paged_attention_v1_kernelIthLi80ELi8ELi128ELNS_18Fp8KVCacheDataTypeE2ELb1EEEvPT_PKS2_PKT0_S8_ifPKiSA_iPKfiiiSC_SC_iiiii:
.text._ZN4vllm25paged_attention_v1_kernelIthLi80ELi8ELi128ELNS_18Fp8KVCacheDataTypeE2ELb1EEEvPT_PKS2_PKT0_S8_ifPKiSA_iPKfiiiSC_SC_iiiii:
        /* <DEDUP_REMOVED lines=114> */
.L_x_4833:
        /* <DEDUP_REMOVED lines=23> */
.L_x_4837:
        /* <DEDUP_REMOVED lines=42> */
.L_x_4835:
[----:B------:R-:W-:Y:S05]  /*0b30*/  BSYNC.RECONVERGENT B6 ;  /* 0x0000000000067941 */ /* 0x000fea0003800200 */
.L_x_4834:
        /* <DEDUP_REMOVED lines=8> */
.L_x_4875:
        /* <DEDUP_REMOVED lines=39> */
.L_x_4843:
        /* <DEDUP_REMOVED lines=11> */
.L_x_4842:
[----:B------:R-:W-:Y:S05]  /*0ee0*/  BSYNC.RECONVERGENT B1 ;  /* 0x0000000000017941 */ /* 0x000fea0003800200 */
.L_x_4841:
        /* <DEDUP_REMOVED lines=13> */
.L_x_4846:
        /* <DEDUP_REMOVED lines=100> */
.L_x_4845:
[----:B------:R-:W-:Y:S05]  /*1600*/  BSYNC.RECONVERGENT B1 ;  /* 0x0000000000017941 */ /* 0x000fea0003800200 */
.L_x_4844:
        /* <DEDUP_REMOVED lines=55> */
.L_x_4848:
[----:B------:R-:W-:Y:S05]  /*1980*/  BSYNC.RECONVERGENT B1 ;  /* 0x0000000000017941 */ /* 0x000fea0003800200 */
.L_x_4847:
        /* <DEDUP_REMOVED lines=26> */
.L_x_4840:
[----:B------:R-:W-:Y:S05]  /*1b30*/  BSYNC.RECONVERGENT B0 ;  /* 0x0000000000007941 */ /* 0x000fea0003800200 */
.L_x_4839:
        /* <DEDUP_REMOVED lines=38> */
.L_x_4853:
[----:B------:R-:W0:Y:S01]  /*1da0*/  LDS R11, [R8] ;  /* 0x00000000080b7984 */ /* 0x000e220000000800 */
[----:B------:R-:W-:-:S05]  /*1db0*/  VIADD R9, R9, 0x1 ;  /* 0x0000000109097836 */ /* 0x000fca0000000000 */
[----:B------:R-:W-:Y:S01]  /*1dc0*/  ISETP.NE.AND P0, PT, R9, RZ, PT ;  /* 0x000000ff0900720c */ /* 0x000fe20003f05270 */
[----:B0-----:R-:W-:-:S05]  /*1dd0*/  FMUL.FTZ R11, R11, R2 ;  /* 0x000000020b0b7220 */ /* 0x001fca0000410000 */
[----:B------:R0:W-:Y:S02]  /*1de0*/  STS [R8], R11 ;  /* 0x0000000b08007388 */ /* 0x0001e40000000800 */
[----:B0-----:R-:W-:-:S05]  /*1df0*/  IADD3 R8, PT, PT, R8, 0x200, RZ ;  /* 0x0000020008087810 */ /* 0x001fca0007ffe0ff */
[----:B------:R-:W-:Y:S05]  /*1e00*/  @P0 BRA `(.L_x_4853) ;  /* 0xfffffffc00e40947 */ /* 0x000fea000383ffff */
.L_x_4852:
[----:B------:R-:W-:Y:S05]  /*1e10*/  BSYNC.RECONVERGENT B1 ;  /* 0x0000000000017941 */ /* 0x000fea0003800200 */
.L_x_4851:
        /* <DEDUP_REMOVED lines=13> */
.L_x_4856:
        /* <DEDUP_REMOVED lines=52> */
.L_x_4855:
[----:B------:R-:W-:Y:S05]  /*2230*/  BSYNC.RECONVERGENT B1 ;  /* 0x0000000000017941 */ /* 0x000fea0003800200 */
.L_x_4854:
        /* <DEDUP_REMOVED lines=31> */
.L_x_4858:
[----:B------:R-:W-:Y:S05]  /*2430*/  BSYNC.RECONVERGENT B1 ;  /* 0x0000000000017941 */ /* 0x000fea0003800200 */
.L_x_4857:
        /* <DEDUP_REMOVED lines=14> */
.L_x_4850:
[----:B------:R-:W-:Y:S05]  /*2520*/  BSYNC.RECONVERGENT B0 ;  /* 0x0000000000007941 */ /* 0x000fea0003800200 */
.L_x_4849:
[----:B------:R-:W-:Y:S01]  /*2530*/  BAR.SYNC.DEFER_BLOCKING 0x0 ;  /* 0x0000000000007b1d */ /* 0x000fe20000010000 */
[----:B------:R-:W-:-:S13]  /*2540*/  ISETP.GE.AND P0, PT, R4, UR43, PT ;  /* 0x0000002b04007c0c */ /* 0x000fda000bf06270 */
[----:B------:R-:W-:Y:S05]  /*2550*/  @P0 BRA `(.L_x_4859) ;  /* 0x0000000400480947 */ /* 0x000fea0003800000 */
[----:B------:R-:W2:Y:S01]  /*2560*/  LDCU UR4, c[0x0][0x3ec] ;  /* 0x00007d80ff0477ac */ /* 0x000ea20008000800 */
[----:B------:R-:W-:Y:S01]  /*2570*/  MOV R16, R4 ;  /* 0x0000000400107202 */ /* 0x000fe20000000f00 */
[----:B--2---:R-:W-:-:S07]  /*2580*/  VIADD R17, R5, -UR4 ;  /* 0x8000000405117c36 */ /* 0x004fce0008000000 */
.L_x_4862:
        /* <DEDUP_REMOVED lines=76> */
.L_x_4861:
[----:B------:R-:W-:Y:S05]  /*2a50*/  BSYNC.RECONVERGENT B6 ;  /* 0x0000000000067941 */ /* 0x000fea0003800200 */
.L_x_4860:
[----:B------:R-:W-:-:S13]  /*2a60*/  ISETP.NE.AND P6, PT, R18, RZ, PT ;  /* 0x000000ff1200720c */ /* 0x000fda0003fc5270 */
[----:B------:R-:W-:Y:S05]  /*2a70*/  @!P6 BRA `(.L_x_4862) ;  /* 0xfffffff800c4e947 */ /* 0x000fea000383ffff */
.L_x_4859:
        /* <DEDUP_REMOVED lines=25> */
.L_x_4864:
[----:B------:R-:W-:Y:S05]  /*2c10*/  BSYNC.RECONVERGENT B0 ;  /* 0x0000000000007941 */ /* 0x000fea0003800200 */
.L_x_4863:
        /* <DEDUP_REMOVED lines=10> */
.L_x_4866:
[----:B------:R-:W-:Y:S05]  /*2cc0*/  BSYNC.RECONVERGENT B0 ;  /* 0x0000000000007941 */ /* 0x000fea0003800200 */
.L_x_4865:
[----:B------:R-:W-:Y:S06]  /*2cd0*/  BAR.SYNC.DEFER_BLOCKING 0x0 ;  /* 0x0000000000007b1d */ /* 0x000fec0000010000 */
[----:B------:R-:W-:Y:S04]  /*2ce0*/  BSSY.RECONVERGENT B0, `(.L_x_4867) ;  /* 0x0000006000007945 */ /* 0x000fe80003800200 */
[----:B------:R-:W-:Y:S05]  /*2cf0*/  @P3 BRA `(.L_x_4868) ;  /* 0x0000000000103947 */ /* 0x000fea0003800000 */
[----:B------:R-:W-:Y:S01]  /*2d00*/  ISETP.GT.U32.AND P1, PT, R9, 0xf, PT ;  /* 0x0000000f0900780c */ /* 0x000fe20003f24070 */
[----:B------:R1:W-:Y:S04]  /*2d10*/  STS [R0+-0x140], R4 ;  /* 0xfffec00400007388 */ /* 0x0003e80000000800 */
[----:B------:R1:W-:Y:S08]  /*2d20*/  STS [R0+-0xc0], R3 ;  /* 0xffff400300007388 */ /* 0x0003f00000000800 */
[----:B------:R1:W-:Y:S02]  /*2d30*/  @!P1 STS [R0+-0x40], R5 ;  /* 0xffffc00500009388 */ /* 0x0003e40000000800 */
.L_x_4868:
[----:B------:R-:W-:Y:S05]  /*2d40*/  BSYNC.RECONVERGENT B0 ;  /* 0x0000000000007941 */ /* 0x000fea0003800200 */
.L_x_4867:
        /* <DEDUP_REMOVED lines=10> */
.L_x_4870:
[----:B------:R-:W-:Y:S05]  /*2df0*/  BSYNC.RECONVERGENT B0 ;  /* 0x0000000000007941 */ /* 0x000fea0003800200 */
.L_x_4869:
[----:B------:R-:W-:Y:S06]  /*2e00*/  BAR.SYNC.DEFER_BLOCKING 0x0 ;  /* 0x0000000000007b1d */ /* 0x000fec0000010000 */
[----:B------:R-:W-:Y:S05]  /*2e10*/  @P0 EXIT ;  /* 0x000000000000094d */ /* 0x000fea0003800000 */
[----:B------:R-:W2:Y:S01]  /*2e20*/  S2UR UR6, SR_CTAID.Z ;  /* 0x00000000000679c3 */ /* 0x000ea20000002700 */
[----:B------:R-:W3:Y:S01]  /*2e30*/  LDCU UR5, c[0x0][0x378] ;  /* 0x00006f00ff0577ac */ /* 0x000ee20008000800 */
[----:B-1----:R-:W-:Y:S01]  /*2e40*/  F2FP.F16.F32.PACK_AB R4, R3, R4 ;  /* 0x000000040304723e */ /* 0x002fe200000000ff */
        /* <DEDUP_REMOVED lines=15> */
[----:B------:R-:W-:-:S05]  /*2f40*/  F2FP.F16.F32.PACK_AB R5, RZ, R5 ;  /* 0x00000005ff05723e */ /* 0x000fca00000000ff */
[----:B------:R-:W-:Y:S01]  /*2f50*/  STG.E.U16 desc[UR36][R2.64+0x80], R5 ;  /* 0x0000800502007986 */ /* 0x000fe2000c101524 */
[----:B------:R-:W-:Y:S05]  /*2f60*/  EXIT ;  /* 0x000000000000794d */ /* 0x000fea0003800000 */
.L_x_4836:
        /* <DEDUP_REMOVED lines=16> */
.L_x_4871:
[----:B------:R-:W-:Y:S05]  /*3070*/  EXIT ;  /* 0x000000000000794d */ /* 0x000fea0003800000 */
.L_x_4838:
[----:B------:R-:W-:Y:S02]  /*3080*/  HFMA2 R12, -RZ, RZ, 0, 9.5367431640625e-07 ;  /* 0x00000010ff0c7431 */ /* 0x000fe400000001ff */
[----:B------:R-:W-:Y:S01]  /*3090*/  IMAD.MOV.U32 R11, RZ, RZ, 0x1f ;  /* 0x0000001fff0b7424 */ /* 0x000fe200078e00ff */
[----:B------:R-:W-:-:S07]  /*30a0*/  MOV R15, 0xffffffff ;  /* 0xffffffff000f7802 */ /* 0x000fce0000000f00 */
[----:B------:R-:W-:Y:S05]  /*30b0*/  WARPSYNC.COLLECTIVE R15, `(.L_x_4872) ;  /* 0x000000000f087348 */ /* 0x000fea0003c00000 */
[----:B------:R0:W1:Y:S02]  /*30c0*/  SHFL.BFLY P6, R14, R13, R12, R11 ;  /* 0x0c00000c0d0e7389 */ /* 0x00006400000c000b */
[----:B01----:R-:W-:Y:S05]  /*30d0*/  ENDCOLLECTIVE ;  /* 0x000000000000791b */ /* 0x003fea0003800000 */
.L_x_4872:
[----:B------:R-:W-:Y:S01]  /*30e0*/  IMAD.MOV.U32 R12, RZ, RZ, 0x8 ;  /* 0x00000008ff0c7424 */ /* 0x000fe200078e00ff */
[----:B------:R-:W-:-:S04]  /*30f0*/  FMNMX.FTZ R0, R14, -3.40282346638528859812e+38, !PT ;  /* 0xff7fffff0e007809 */ /* 0x000fc80007810000 */
[----:B------:R-:W-:-:S07]  /*3100*/  MOV R13, R0 ;  /* 0x00000000000d7202 */ /* 0x000fce0000000f00 */
[----:B------:R-:W-:Y:S05]  /*3110*/  WARPSYNC.COLLECTIVE R15, `(.L_x_4873) ;  /* 0x000000000f087348 */ /* 0x000fea0003c00000 */
[----:B------:R0:W1:Y:S02]  /*3120*/  SHFL.BFLY P6, R14, R13, R12, R11 ;  /* 0x0c00000c0d0e7389 */ /* 0x00006400000c000b */
[----:B01----:R-:W-:Y:S05]  /*3130*/  ENDCOLLECTIVE ;  /* 0x000000000000791b */ /* 0x003fea0003800000 */
.L_x_4873:
[----:B------:R-:W-:Y:S01]  /*3140*/  HFMA2 R12, -RZ, RZ, 0, 2.384185791015625e-07 ;  /* 0x00000004ff0c7431 */ /* 0x000fe200000001ff */
[----:B------:R-:W-:-:S04]  /*3150*/  FMNMX.FTZ R2, R0, R14, !PT ;  /* 0x0000000e00027209 */ /* 0x000fc80007810000 */
[----:B------:R-:W-:-:S07]  /*3160*/  MOV R13, R2 ;  /* 0x00000002000d7202 */ /* 0x000fce0000000f00 */
[----:B------:R-:W-:Y:S05]  /*3170*/  WARPSYNC.COLLECTIVE R15, `(.L_x_4874) ;  /* 0x000000000f087348 */ /* 0x000fea0003c00000 */
[----:B------:R0:W1:Y:S02]  /*3180*/  SHFL.BFLY P6, R14, R13, R12, R11 ;  /* 0x0c00000c0d0e7389 */ /* 0x00006400000c000b */
[----:B01----:R-:W-:Y:S05]  /*3190*/  ENDCOLLECTIVE ;  /* 0x000000000000791b */ /* 0x003fea0003800000 */
.L_x_4874:
[----:B------:R-:W-:Y:S05]  /*31a0*/  BRA `(.L_x_4875) ;  /* 0xffffffd800847947 */ /* 0x000fea000383ffff */
.L_x_4876:
        /* <DEDUP_REMOVED lines=13> */
.L_x_25677:


//--------------------- .text._ZN4vllm25paged_attention_v1_kernelIthLi64ELi8ELi128ELNS_18Fp8KVCacheDataTypeE2ELb1EEEvPT_PKS2_PKT0_S8_ifPKiSA_iPKfiiiSC_SC_iiiii --------------------------
	.section	.text._ZN4vllm25paged_attention_v1_kernelIthLi64ELi8ELi128ELNS_18Fp8KVCacheDataTypeE2ELb1EEEvPT_PKS2_PKT0_S8_ifPKiSA_iPKfiiiSC_SC_iiiii,"ax",@progbits
	.align	128
        .global         _ZN4vllm25paged_attention_v1_kernelIthLi64ELi8ELi128ELNS_18Fp8KVCacheDataTypeE2ELb1EEEvPT_PKS2_PKT0_S8_ifPKiSA_iPKfiiiSC_SC_iiiii
        .type           _ZN4vllm25paged_attention_v1_kernelIthLi64ELi8ELi128ELNS_18Fp8KVCacheDataTypeE2ELb1EEEvPT_PKS2_PKT0_S8_ifPKiSA_iPKfiiiSC_SC_iiiii,@function
        .size           _ZN4vllm25paged_attention_v1_kernelIthLi64ELi8ELi128ELNS_18Fp8KVCacheDataTypeE2ELb1EEEvPT_PKS2_PKT0_S8_ifPKiSA_iPKfiiiSC_SC_iiiii,(.L_x_25678 - _ZN4vllm25paged_attention_v1_kernelIthLi64ELi8ELi128ELNS_18Fp8KVCacheDataTypeE2ELb1EEEvPT_PKS2_PKT0_S8_ifPKiSA_iPKfiiiSC_SC_iiiii)
        .other          _ZN4vllm25paged_attention_v1_kernelIthLi64ELi8ELi128ELNS_18Fp8KVCacheDataTypeE2ELb1EEEvPT_PKS2_PKT0_S8_ifPKiSA_iPKfiiiSC_SC_iiiii,@"STO_CUDA_ENTRY STV_DEFAULT"
_ZN4vllm25paged_attention_v1_kernelIthLi64ELi8ELi128ELNS_18Fp8KVCacheDataTypeE2ELb1EEEvPT_PKS2_PKT0_S8_ifPKiSA_iPKfiiiSC_SC_iiiii:
.text._ZN4vllm25paged_attention_v1_kernelIthLi64ELi8ELi128ELNS_18Fp8KVCacheDataTypeE2ELb1EEEvPT_PKS2_PKT0_S8_ifPKiSA_iPKfiiiSC_SC_iiiii:
        /* <DEDUP_REMOVED lines=110> */
.L_x_4877:
        /* <DEDUP_REMOVED lines=23> */
.L_x_4881:
        /* <DEDUP_REMOVED lines=42> */
.L_x_4879:
[----:B------:R-:W-:Y:S05]  /*0af0*/  BSYNC.RECONVERGENT B6 ;  /* 0x0000000000067941 */ /* 0x000fea0003800200 */
.L_x_4878:
        /* <DEDUP_REMOVED lines=8> */
.L_x_4916:
        /* <DEDUP_REMOVED lines=39> */
.L_x_4887:
        /* <DEDUP_REMOVED lines=11> */
.L_x_4886:
[----:B------:R-:W-:Y:S05]  /*0ea0*/  BSYNC.RECONVERGENT B1 ;  /* 0x0000000000017941 */ /* 0x000fea0003800200 */
.L_x_4885:
        /* <DEDUP_REMOVED lines=13> */
.L_x_4890:
        /* <DEDUP_REMOVED lines=100> */
.L_x_4889:
[----:B------:R-:W-:Y:S05]  /*15c0*/  BSYNC.RECONVERGENT B1 ;  /* 0x0000000000017941 */ /* 0x000fea0003800200 */
.L_x_4888:
        /* <DEDUP_REMOVED lines=55> */
.L_x_4892:
[----:B------:R-:W-:Y:S05]  /*1940*/  BSYNC.RECONVERGENT B1 ;  /* 0x0000000000017941 */ /* 0x000fea0003800200 */
.L_x_4891:
        /* <DEDUP_REMOVED lines=26> */
.L_x_4884:
[----:B------:R-:W-:Y:S05]  /*1af0*/  BSYNC.RECONVERGENT B0 ;  /* 0x0000000000007941 */ /* 0x000fea0003800200 */
.L_x_4883:
        /* <DEDUP_REMOVED lines=38> */
.L_x_4897:
[----:B------:R-:W0:Y:S01]  /*1d60*/  LDS R11, [R8] ;  /* 0x00000000080b7984 */ /* 0x000e220000000800 */
[----:B------:R-:W-:-:S05]  /*1d70*/  VIADD R9, R9, 0x1 ;  /* 0x0000000109097836 */ /* 0x000fca0000000000 */
[----:B------:R-:W-:Y:S01]  /*1d80*/  ISETP.NE.AND P0, PT, R9, RZ, PT ;  /* 0x000000ff0900720c */ /* 0x000fe20003f05270 */
[----:B0-----:R-:W-:-:S05]  /*1d90*/  FMUL.FTZ R11, R11, R2 ;  /* 0x000000020b0b7220 */ /* 0x001fca0000410000 */
[----:B------:R0:W-:Y:S02]  /*1da0*/  STS [R8], R11 ;  /* 0x0000000b08007388 */ /* 0x0001e40000000800 */
[----:B0-----:R-:W-:-:S05]  /*1db0*/  IADD3 R8, PT, PT, R8, 0x200, RZ ;  /* 0x0000020008087810 */ /* 0x001fca0007ffe0ff */
[----:B------:R-:W-:Y:S05]  /*1dc0*/  @P0 BRA `(.L_x_4897) ;  /* 0xfffffffc00e40947 */ /* 0x000fea000383ffff */
.L_x_4896:
[----:B------:R-:W-:Y:S05]  /*1dd0*/  BSYNC.RECONVERGENT B1 ;  /* 0x0000000000017941 */ /* 0x000fea0003800200 */
.L_x_4895:
        /* <DEDUP_REMOVED lines=13> */
.L_x_4900:
        /* <DEDUP_REMOVED lines=52> */
.L_x_4899:
[----:B------:R-:W-:Y:S05]  /*21f0*/  BSYNC.RECONVERGENT B1 ;  /* 0x0000000000017941 */ /* 0x000fea0003800200 */
.L_x_4898:
        /* <DEDUP_REMOVED lines=31> */
.L_x_4902:
[----:B------:R-:W-:Y:S05]  /*23f0*/  BSYNC.RECONVERGENT B1 ;  /* 0x0000000000017941 */ /* 0x000fea0003800200 */
.L_x_4901:
        /* <DEDUP_REMOVED lines=14> */
.L_x_4894:
[----:B------:R-:W-:Y:S05]  /*24e0*/  BSYNC.RECONVERGENT B0 ;  /* 0x0000000000007941 */ /* 0x000fea0003800200 */
.L_x_4893:
[----:B------:R-:W-:Y:S01]  /*24f0*/  BAR.SYNC.DEFER_BLOCKING 0x0 ;  /* 0x0000000000007b1d */ /* 0x000fe20000010000 */
[----:B------:R-:W-:-:S05]  /*2500*/  ISETP.GE.AND P0, PT, R4, UR43, PT ;  /* 0x0000002b04007c0c */ /* 0x000fca000bf06270 */
[----:B------:R-:W-:Y:S08]  /*2510*/  BSSY.RECONVERGENT B7, `(.L_x_4903) ;  /* 0x0000054000077945 */ /* 0x000ff00003800200 */
[----:B------:R-:W-:Y:S05]  /*2520*/  @P0 BRA `(.L_x_4904) ;  /* 0x0000000400480947 */ /* 0x000fea0003800000 */
[----:B------:R-:W2:Y:S01]  /*2530*/  LDCU UR4, c[0x0][0x3ec] ;  /* 0x00007d80ff0477ac */ /* 0x000ea20008000800 */
[----:B------:R-:W-:Y:S01]  /*2540*/  MOV R16, R4 ;  /* 0x0000000400107202 */ /* 0x000fe20000000f00 */
[----:B--2---:R-:W-:-:S07]  /*2550*/  VIADD R17, R5, -UR4 ;  /* 0x8000000405117c36 */ /* 0x004fce0008000000 */
.L_x_4907:
        /* <DEDUP_REMOVED lines=76> */
.L_x_4906:
[----:B------:R-:W-:Y:S05]  /*2a20*/  BSYNC.RECONVERGENT B6 ;  /* 0x0000000000067941 */ /* 0x000fea0003800200 */
.L_x_4905:
[----:B------:R-:W-:-:S13]  /*2a30*/  ISETP.NE.AND P6, PT, R18, RZ, PT ;  /* 0x000000ff1200720c */ /* 0x000fda0003fc5270 */
[----:B------:R-:W-:Y:S05]  /*2a40*/  @!P6 BRA `(.L_x_4907) ;  /* 0xfffffff800c4e947 */ /* 0x000fea000383ffff */
.L_x_4904:
[----:B------:R-:W-:Y:S05]  /*2a50*/  BSYNC.RECONVERGENT B7 ;  /* 0x0000000000077941 */ /* 0x000fea0003800200 */
.L_x_4903:
        /* <DEDUP_REMOVED lines=38> */
.L_x_4909:
[----:B------:R-:W-:Y:S05]  /*2cc0*/  BSYNC.RECONVERGENT B0 ;  /* 0x0000000000007941 */ /* 0x000fea0003800200 */
.L_x_4908:
        /* <DEDUP_REMOVED lines=15> */
.L_x_4911:
[----:B------:R-:W-:Y:S05]  /*2dc0*/  BSYNC.RECONVERGENT B0 ;  /* 0x0000000000007941 */ /* 0x000fea0003800200 */
.L_x_4910:
[----:B------:R-:W-:Y:S06]  /*2dd0*/  BAR.SYNC.DEFER_BLOCKING 0x0 ;  /* 0x0000000000007b1d */ /* 0x000fec0000010000 */
[----:B------:R-:W-:Y:S05]  /*2de0*/  @P3 EXIT ;  /* 0x000000000000394d */ /* 0x000fea0003800000 */
[----:B------:R-:W2:Y:S01]  /*2df0*/  S2UR UR6, SR_CTAID.Z ;  /* 0x00000000000679c3 */ /* 0x000ea20000002700 */
[----:B------:R-:W3:Y:S01]  /*2e00*/  LDCU UR5, c[0x0][0x378] ;  /* 0x00006f00ff0577ac */ /* 0x000ee20008000800 */
[----:B-1----:R-:W-:Y:S01]  /*2e10*/  F2FP.F16.F32.PACK_AB R4, R3, R4 ;  /* 0x000000040304723e */ /* 0x002fe200000000ff */
        /* <DEDUP_REMOVED lines=15> */
.L_x_4880:
        /* <DEDUP_REMOVED lines=16> */
.L_x_4912:
[----:B------:R-:W-:Y:S05]  /*3010*/  EXIT ;  /* 0x000000000000794d */ /* 0x000fea0003800000 */
.L_x_4882:
[----:B------:R-:W-:Y:S02]  /*3020*/  HFMA2 R12, -RZ, RZ, 0, 9.5367431640625e-07 ;  /* 0x00000010ff0c7431 */ /* 0x000fe400000001ff */
[----:B------:R-:W-:Y:S01]  /*3030*/  IMAD.MOV.U32 R11, RZ, RZ, 0x1f ;  /* 0x0000001fff0b7424 */ /* 0x000fe200078e00ff */
[----:B------:R-:W-:-:S07]  /*3040*/  MOV R15, 0xffffffff ;  /* 0xffffffff000f7802 */ /* 0x000fce0000000f00 */
[----:B------:R-:W-:Y:S05]  /*3050*/  WARPSYNC.COLLECTIVE R15, `(.L_x_4913) ;  /* 0x000000000f087348 */ /* 0x000fea0003c00000 */
[----:B------:R0:W1:Y:S02]  /*3060*/  SHFL.BFLY P6, R14, R13, R12, R11 ;  /* 0x0c00000c0d0e7389 */ /* 0x00006400000c000b */
[----:B01----:R-:W-:Y:S05]  /*3070*/  ENDCOLLECTIVE ;  /* 0x000000000000791b */ /* 0x003fea0003800000 */
.L_x_4913:
[----:B------:R-:W-:Y:S01]  /*3080*/  IMAD.MOV.U32 R12, RZ, RZ, 0x8 ;  /* 0x00000008ff0c7424 */ /* 0x000fe200078e00ff */
[----:B------:R-:W-:-:S04]  /*3090*/  FMNMX.FTZ R0, R14, -3.40282346638528859812e+38, !PT ;  /* 0xff7fffff0e007809 */ /* 0x000fc80007810000 */
[----:B------:R-:W-:-:S07]  /*30a0*/  MOV R13, R0 ;  /* 0x00000000000d7202 */ /* 0x000fce0000000f00 */
[----:B------:R-:W-:Y:S05]  /*30b0*/  WARPSYNC.COLLECTIVE R15, `(.L_x_4914) ;  /* 0x000000000f087348 */ /* 0x000fea0003c00000 */
[----:B------:R0:W1:Y:S02]  /*30c0*/  SHFL.BFLY P6, R14, R13, R12, R11 ;  /* 0x0c00000c0d0e7389 */ /* 0x00006400000c000b */
[----:B01----:R-:W-:Y:S05]  /*30d0*/  ENDCOLLECTIVE ;  /* 0x000000000000791b */ /* 0x003fea0003800000 */
.L_x_4914:
[----:B------:R-:W-:Y:S01]  /*30e0*/  HFMA2 R12, -RZ, RZ, 0, 2.384185791015625e-07 ;  /* 0x00000004ff0c7431 */ /* 0x000fe200000001ff */
[----:B------:R-:W-:-:S04]  /*30f0*/  FMNMX.FTZ R2, R0, R14, !PT ;  /* 0x0000000e00027209 */ /* 0x000fc80007810000 */
[----:B------:R-:W-:-:S07]  /*3100*/  MOV R13, R2 ;  /* 0x00000002000d7202 */ /* 0x000fce0000000f00 */
[----:B------:R-:W-:Y:S05]  /*3110*/  WARPSYNC.COLLECTIVE R15, `(.L_x_4915) ;  /* 0x000000000f087348 */ /* 0x000fea0003c00000 */
[----:B------:R0:W1:Y:S02]  /*3120*/  SHFL.BFLY P6, R14, R13, R12, R11 ;  /* 0x0c00000c0d0e7389 */ /* 0x00006400000c000b */
[----:B01----:R-:W-:Y:S05]  /*3130*/  ENDCOLLECTIVE ;  /* 0x000000000000791b */ /* 0x003fea0003800000 */
.L_x_4915:
[----:B------:R-:W-:Y:S05]  /*3140*/  BRA `(.L_x_4916) ;  /* 0xffffffd8008c7947 */ /* 0x000fea000383ffff */
.L_x_4917:
        /* <DEDUP_REMOVED lines=11> */
.L_x_25678:


//--------------------- .text._ZN4vllm25paged_attention_v1_kernelIthLi32ELi8ELi128ELNS_18Fp8KVCacheDataTypeE2ELb1EEEvPT_PKS2_PKT0_S8_ifPKiSA_iPKfiiiSC_SC_iiiii --------------------------
	.section	.text._ZN4vllm25paged_attention_v1_kernelIthLi32ELi8ELi128ELNS_18Fp8KVCacheDataTypeE2ELb1EEEvPT_PKS2_PKT0_S8_ifPKiSA_iPKfiiiSC_SC_iiiii,"ax",@progbits
	.align	128
        .global         _ZN4vllm25paged_attention_v1_kernelIthLi32ELi8ELi128ELNS_18Fp8KVCacheDataTypeE2ELb1EEEvPT_PKS2_PKT0_S8_ifPKiSA_iPKfiiiSC_SC_iiiii
        .type           _ZN4vllm25paged_attention_v1_kernelIthLi32ELi8ELi128ELNS_18Fp8KVCacheDataTypeE2ELb1EEEvPT_PKS2_PKT0_S8_ifPKiSA_iPKfiiiSC_SC_iiiii,@function
        .size           _ZN4vllm25paged_attention_v1_kernelIthLi32ELi8ELi128ELNS_18Fp8KVCacheDataTypeE2ELb1EEEvPT_PKS2_PKT0_S8_ifPKiSA_iPKfiiiSC_SC_iiiii,(.L_x_25679 - _ZN4vllm25paged_attention_v1_kernelIthLi32ELi8ELi128ELNS_18Fp8KVCacheDataTypeE2ELb1EEEvPT_PKS2_PKT0_S8_ifPKiSA_iPKfiiiSC_SC_iiiii)
        .other          _ZN4vllm25paged_attention_v1_kernelIthLi32ELi8ELi128ELNS_18Fp8KVCacheDataTypeE2ELb1EEEvPT_PKS2_PKT0_S8_ifPKiSA_iPKfiiiSC_SC_iiiii,@"STO_CUDA_ENTRY STV_DEFAULT"
_ZN4vllm25paged_attention_v1_kernelIthLi32ELi8ELi128ELNS_18Fp8KVCacheDataTypeE2ELb1EEEvPT_PKS2_PKT0_S8_ifPKiSA_iPKfiiiSC_SC_iiiii:
.text._ZN4vllm25paged_attention_v1_kernelIthLi32ELi8ELi128ELNS_18Fp8KVCacheDataTypeE2ELb1EEEvPT_PKS2_PKT0_S8_ifPKiSA_iPKfiiiSC_SC_iiiii:
        /* <DEDUP_REMOVED lines=114> */
.L_x_4918:
        /* <DEDUP_REMOVED lines=23> */
.L_x_4922:
        /* <DEDUP_REMOVED lines=42> */
.L_x_4920:
[----:B------:R-:W-:Y:S05]  /*0b30*/  BSYNC.RECONVERGENT B6 ;  /* 0x0000000000067941 */ /* 0x000fea0003800200 */
.L_x_4919:
        /* <DEDUP_REMOVED lines=8> */
.L_x_4952:
        /* <DEDUP_REMOVED lines=39> */
.L_x_4928:
        /* <DEDUP_REMOVED lines=11> */
.L_x_4927:
[----:B------:R-:W-:Y:S05]  /*0ee0*/  BSYNC.RECONVERGENT B1 ;  /* 0x0000000000017941 */ /* 0x000fea0003800200 */
.L_x_4926:
        /* <DEDUP_REMOVED lines=13> */
.L_x_4931:
        /* <DEDUP_REMOVED lines=100> */
.L_x_4930:
[----:B------:R-:W-:Y:S05]  /*1600*/  BSYNC.RECONVERGENT B1 ;  /* 0x0000000000017941 */ /* 0x000fea0003800200 */
.L_x_4929:
        /* <DEDUP_REMOVED lines=55> */
.L_x_4933:
[----:B------:R-:W-:Y:S05]  /*1980*/  BSYNC.RECONVERGENT B1 ;  /* 0x0000000000017941 */ /* 0x000fea0003800200 */
.L_x_4932:
        /* <DEDUP_REMOVED lines=26> */
.L_x_4925:
[----:B------:R-:W-:Y:S05]  /*1b30*/  BSYNC.RECONVERGENT B0 ;  /* 0x0000000000007941 */ /* 0x000fea0003800200 */
.L_x_4924:
        /* <DEDUP_REMOVED lines=38> */
.L_x_4938:
[----:B------:R-:W0:Y:S01]  /*1da0*/  LDS R9, [R7] ;  /* 0x0000000007097984 */ /* 0x000e220000000800 */
[----:B------:R-:W-:-:S05]  /*1db0*/  VIADD R8, R8, 0x1 ;  /* 0x0000000108087836 */ /* 0x000fca0000000000 */
[----:B------:R-:W-:Y:S01]  /*1dc0*/  ISETP.NE.AND P0, PT, R8, RZ, PT ;  /* 0x000000ff0800720c */ /* 0x000fe20003f05270 */
[----:B0-----:R-:W-:-:S05]  /*1dd0*/  FMUL.FTZ R6, R9, R2 ;  /* 0x0000000209067220 */ /* 0x001fca0000410000 */
[----:B------:R0:W-:Y:S02]  /*1de0*/  STS [R7], R6 ;  /* 0x0000000607007388 */ /* 0x0001e40000000800 */
[----:B0-----:R-:W-:-:S05]  /*1df0*/  IADD3 R7, PT, PT, R7, 0x200, RZ ;  /* 0x0000020007077810 */ /* 0x001fca0007ffe0ff */
[----:B------:R-:W-:Y:S05]  /*1e00*/  @P0 BRA `(.L_x_4938) ;  /* 0xfffffffc00e40947 */ /* 0x000fea000383ffff */
.L_x_4937:
[----:B------:R-:W-:Y:S05]  /*1e10*/  BSYNC.RECONVERGENT B1 ;  /* 0x0000000000017941 */ /* 0x000fea0003800200 */
.L_x_4936:
        /* <DEDUP_REMOVED lines=13> */
.L_x_4941:
        /* <DEDUP_REMOVED lines=52> */
.L_x_4940:
[----:B------:R-:W-:Y:S05]  /*2230*/  BSYNC.RECONVERGENT B1 ;  /* 0x0000000000017941 */ /* 0x000fea0003800200 */
.L_x_4939:
        /* <DEDUP_REMOVED lines=31> */
.L_x_4943:
[----:B------:R-:W-:Y:S05]  /*2430*/  BSYNC.RECONVERGENT B1 ;  /* 0x0000000000017941 */ /* 0x000fea0003800200 */
.L_x_4942:
        /* <DEDUP_REMOVED lines=14> */
.L_x_4935:
[----:B------:R-:W-:Y:S05]  /*2520*/  BSYNC.RECONVERGENT B0 ;  /* 0x0000000000007941 */ /* 0x000fea0003800200 */
.L_x_4934:
[----:B------:R-:W-:Y:S01]  /*2530*/  BAR.SYNC.DEFER_BLOCKING 0x0 ;  /* 0x0000000000007b1d */ /* 0x000fe20000010000 */
[----:B------:R-:W-:-:S13]  /*2540*/  ISETP.GE.AND P0, PT, R16, UR43, PT ;  /* 0x0000002b10007c0c */ /* 0x000fda000bf06270 */
[----:B------:R-:W-:Y:S05]  /*2550*/  @P0 BRA `(.L_x_4944) ;  /* 0x00000004003c0947 */ /* 0x000fea0003800000 */
[----:B------:R-:W2:Y:S02]  /*2560*/  LDCU UR4, c[0x0][0x3ec] ;  /* 0x00007d80ff0477ac */ /* 0x000ea40008000800 */
[----:B--2---:R-:W-:-:S07]  /*2570*/  IADD3 R17, PT, PT, R4, -UR4, RZ ;  /* 0x8000000404117c10 */ /* 0x004fce000fffe0ff */
.L_x_4947:
        /* <DEDUP_REMOVED lines=73> */
.L_x_4946:
[----:B------:R-:W-:Y:S05]  /*2a10*/  BSYNC.RECONVERGENT B6 ;  /* 0x0000000000067941 */ /* 0x000fea0003800200 */
.L_x_4945:
[----:B------:R-:W-:-:S05]  /*2a20*/  VIADD R16, R16, 0x4 ;  /* 0x0000000410107836 */ /* 0x000fca0000000000 */
[----:B------:R-:W-:-:S13]  /*2a30*/  ISETP.GE.AND P0, PT, R16, UR43, PT ;  /* 0x0000002b10007c0c */ /* 0x000fda000bf06270 */
[----:B------:R-:W-:Y:S05]  /*2a40*/  @!P0 BRA `(.L_x_4947) ;  /* 0xfffffff800cc8947 */ /* 0x000fea000383ffff */
.L_x_4944:
        /* <DEDUP_REMOVED lines=33> */
[----:B------:R-:W-:Y:S01]  /*2c60*/  F2FP.F16.F32.PACK_AB R0, RZ, R0 ;  /* 0x00000000ff00723e */ /* 0x000fe200000000ff */
        /* <DEDUP_REMOVED lines=9> */
.L_x_4921:
        /* <DEDUP_REMOVED lines=16> */
.L_x_4948:
[----:B------:R-:W-:Y:S05]  /*2e00*/  EXIT ;  /* 0x000000000000794d */ /* 0x000fea0003800000 */
.L_x_4923:
[----:B------:R-:W-:Y:S02]  /*2e10*/  HFMA2 R12, -RZ, RZ, 0, 9.5367431640625e-07 ;  /* 0x00000010ff0c7431 */ /* 0x000fe400000001ff */
[----:B------:R-:W-:Y:S01]  /*2e20*/  IMAD.MOV.U32 R11, RZ, RZ, 0x1f ;  /* 0x0000001fff0b7424 */ /* 0x000fe200078e00ff */
[----:B------:R-:W-:-:S07]  /*2e30*/  MOV R15, 0xffffffff ;  /* 0xffffffff000f7802 */ /* 0x000fce0000000f00 */
[----:B------:R-:W-:Y:S05]  /*2e40*/  WARPSYNC.COLLECTIVE R15, `(.L_x_4949) ;  /* 0x000000000f087348 */ /* 0x000fea0003c00000 */
[----:B------:R0:W1:Y:S02]  /*2e50*/  SHFL.BFLY P6, R14, R13, R12, R11 ;  /* 0x0c00000c0d0e7389 */ /* 0x00006400000c000b */
[----:B01----:R-:W-:Y:S05]  /*2e60*/  ENDCOLLECTIVE ;  /* 0x000000000000791b */ /* 0x003fea0003800000 */
.L_x_4949:
[----:B------:R-:W-:Y:S01]  /*2e70*/  IMAD.MOV.U32 R12, RZ, RZ, 0x8 ;  /* 0x00000008ff0c7424 */ /* 0x000fe200078e00ff */
[----:B------:R-:W-:-:S04]  /*2e80*/  FMNMX.FTZ R0, R14, -3.40282346638528859812e+38, !PT ;  /* 0xff7fffff0e007809 */ /* 0x000fc80007810000 */
[----:B------:R-:W-:-:S07]  /*2e90*/  MOV R13, R0 ;  /* 0x00000000000d7202 */ /* 0x000fce0000000f00 */
[----:B------:R-:W-:Y:S05]  /*2ea0*/  WARPSYNC.COLLECTIVE R15, `(.L_x_4950) ;  /* 0x000000000f087348 */ /* 0x000fea0003c00000 */
[----:B------:R0:W1:Y:S02]  /*2eb0*/  SHFL.BFLY P6, R14, R13, R12, R11 ;  /* 0x0c00000c0d0e7389 */ /* 0x00006400000c000b */
[----:B01----:R-:W-:Y:S05]  /*2ec0*/  ENDCOLLECTIVE ;  /* 0x000000000000791b */ /* 0x003fea0003800000 */
.L_x_4950:
[----:B------:R-:W-:Y:S01]  /*2ed0*/  HFMA2 R12, -RZ, RZ, 0, 2.384185791015625e-07 ;  /* 0x00000004ff0c7431 */ /* 0x000fe200000001ff */
[----:B------:R-:W-:-:S04]  /*2ee0*/  FMNMX.FTZ R2, R0, R14, !PT ;  /* 0x0000000e00027209 */ /* 0x000fc80007810000 */
[----:B------:R-:W-:-:S07]  /*2ef0*/  MOV R13, R2 ;  /* 0x00000002000d7202 */ /* 0x000fce0000000f00 */
[----:B------:R-:W-:Y:S05]  /*2f00*/  WARPSYNC.COLLECTIVE R15, `(.L_x_4951) ;  /* 0x000000000f087348 */ /* 0x000fea0003c00000 */
[----:B------:R0:W1:Y:S02]  /*2f10*/  SHFL.BFLY P6, R14, R13, R12, R11 ;  /* 0x0c00000c0d0e7389 */ /* 0x00006400000c000b */
[----:B01----:R-:W-:Y:S05]  /*2f20*/  ENDCOLLECTIVE ;  /* 0x000000000000791b */ /* 0x003fea0003800000 */
.L_x_4951:
[----:B------:R-:W-:Y:S05]  /*2f30*/  BRA `(.L_x_4952) ;  /* 0xffffffdc00207947 */ /* 0x000fea000383ffff */
.L_x_4953:
        /* <DEDUP_REMOVED lines=12> */
.L_x_25679:


//--------------------- .text._ZN4vllm25paged_attention_v1_kernelIfhLi256ELi32ELi128ELNS_18Fp8KVCacheDataTypeE2ELb0EEEvPT_PKS2_PKT0_S8_ifPKiSA_iPKfiiiSC_SC_iiiii --------------------------
	.section	.text._ZN4vllm25paged_attention_v1_kernelIfhLi256ELi32ELi128ELNS_18Fp8KVCacheDataTypeE2ELb0EEEvPT_PKS2_PKT0_S8_ifPKiSA_iPKfiiiSC_SC_iiiii,"ax",@progbits
	.align	128
        .global         _ZN4vllm25paged_attention_v1_kernelIfhLi256ELi32ELi128ELNS_18Fp8KVCacheDataTypeE2ELb0EEEvPT_PKS2_PKT0_S8_ifPKiSA_iPKfiiiSC_SC_iiiii
        .type           _ZN4vllm25paged_attention_v1_kernelIfhLi256ELi32ELi128ELNS_18Fp8KVCacheDataTypeE2ELb0EEEvPT_PKS2_PKT0_S8_ifPKiSA_iPKfiiiSC_SC_iiiii,@function
        .size           _ZN4vllm25paged_attention_v1_kernelIfhLi256ELi32ELi128ELNS_18Fp8KVCacheDataTypeE2ELb0EEEvPT_PKS2_PKT0_S8_ifPKiSA_iPKfiiiSC_SC_iiiii,(.L_x_25680 - _ZN4vllm25paged_attention_v1_kernelIfhLi256ELi32ELi128ELNS_18Fp8KVCacheDataTypeE2ELb0EEEvPT_PKS2_PKT0_S8_ifPKiSA_iPKfiiiSC_SC_iiiii)
        .other          _ZN4vllm25paged_attention_v1_kernelIfhLi256ELi32ELi128ELNS_18Fp8KVCacheDataTypeE2ELb0EEEvPT_PKS2_PKT0_S8_ifPKiSA_iPKfiiiSC_SC_iiiii,@"STO_CUDA_ENTRY STV_DEFAULT"
_ZN4vllm25paged_attention_v1_kernelIfhLi256ELi32ELi128ELNS_18Fp8KVCacheDataTypeE2ELb0EEEvPT_PKS2_PKT0_S8_ifPKiSA_iPKfiiiSC_SC_iiiii:
.text._ZN4vllm25paged_attention_v1_kernelIfhLi256ELi32ELi128ELNS_18Fp8KVCacheDataTypeE2ELb0EEEvPT_PKS2_PKT0_S8_ifPKiSA_iPKfiiiSC_SC_iiiii:
        /* <DEDUP_REMOVED lines=35> */
.L_x_4955:
[----:B------:R-:W-:Y:S05]  /*0230*/  BSYNC.RECONVERGENT B6 ;  /* 0x0000000000067941 */ /* 0x000fea0003800200 */
.L_x_4954:
        /* <DEDUP_REMOVED lines=12> */
.L_x_4990:
        /* <DEDUP_REMOVED lines=39> */
.L_x_4961:
        /* <DEDUP_REMOVED lines=11> */
.L_x_4960:
[----:B------:R-:W-:Y:S05]  /*0620*/  BSYNC.RECONVERGENT B1 ;  /* 0x0000000000017941 */ /* 0x000fea0003800200 */
.L_x_4959:
        /* <DEDUP_REMOVED lines=12> */
.L_x_4964:
        /* <DEDUP_REMOVED lines=20> */
[----:B------:R-:W2:Y:S01]  /*0830*/  MUFU.EX2 R10, R10 ;  /* 0x0000000a000a7308 */ /* 0x000ea20000000800 */
[----:B------:R-:W1:Y:S01]  /*0840*/  LDS R38, [R6+0x1600] ;  /* 0x0016000006267984 */ /* 0x000e620000000800 */
[C---:B---3--:R-:W-:Y:S01]  /*0850*/  FADD.FTZ R18, -R5.reuse, R18 ;  /* 0x0000001205127221 */ /* 0x048fe20000010100 */
[----:B------:R-:W-:Y:S01]  /*0860*/  FMUL.FTZ R14, R14, 1.4426950216293334961 ;  /* 0x3fb8aa3b0e0e7820 */ /* 0x000fe20000410000 */
[----:B------:R-:W3:Y:S01]  /*0870*/  MUFU.EX2 R12, R12 ;  /* 0x0000000c000c7308 */ /* 0x000ee20000000800 */
[----:B------:R-:W1:Y:S01]  /*0880*/  LDS R40, [R6+0x1800] ;  /* 0x0018000006287984 */ /* 0x000e620000000800 */
[C---:B----4-:R-:W-:Y:S01]  /*0890*/  FADD.FTZ R20, -R5.reuse, R20 ;  /* 0x0000001405147221 */ /* 0x050fe20000010100 */
[----:B------:R-:W-:Y:S01]  /*08a0*/  FMUL.FTZ R18, R18, 1.4426950216293334961 ;  /* 0x3fb8aa3b12127820 */ /* 0x000fe20000410000 */
[C---:B-----5:R-:W-:Y:S01]  /*08b0*/  FADD.FTZ R22, -R5.reuse, R22 ;  /* 0x0000001605167221 */ /* 0x060fe20000010100 */
[----:B------:R-:W4:Y:S01]  /*08c0*/  MUFU.EX2 R14, R14 ;  /* 0x0000000e000e7308 */ /* 0x000f220000000800 */
[----:B------:R-:W5:Y:S01]  /*08d0*/  LDS R42, [R6+0x1a00] ;  /* 0x001a0000062a7984 */ /* 0x000f620000000800 */
[----:B------:R-:W-:Y:S01]  /*08e0*/  FMUL.FTZ R20, R20, 1.4426950216293334961 ;  /* 0x3fb8aa3b14147820 */ /* 0x000fe20000410000 */
[C---:B------:R-:W-:Y:S01]  /*08f0*/  FADD.FTZ R24, -R5.reuse, R24 ;  /* 0x0000001805187221 */ /* 0x040fe20000010100 */
[----:B------:R-:W4:Y:S01]  /*0900*/  MUFU.EX2 R18, R18 ;  /* 0x0000001200127308 */ /* 0x000f220000000800 */
[----:B------:R-:W-:Y:S01]  /*0910*/  FMUL.FTZ R22, R22, 1.4426950216293334961 ;  /* 0x3fb8aa3b16167820 */ /* 0x000fe20000410000 */
[----:B--2---:R-:W-:Y:S01]  /*0920*/  FADD.FTZ R7, R10, R7 ;  /* 0x000000070a077221 */ /* 0x004fe20000010000 */
[----:B------:R-:W-:Y:S01]  /*0930*/  FADD.FTZ R26, -R5, R26 ;  /* 0x0000001a051a7221 */ /* 0x000fe20000010100 */
[----:B------:R-:W2:Y:S01]  /*0940*/  MUFU.EX2 R20, R20 ;  /* 0x0000001400147308 */ /* 0x000ea20000000800 */
[----:B------:R-:W-:Y:S01]  /*0950*/  FMUL.FTZ R24, R24, 1.4426950216293334961 ;  /* 0x3fb8aa3b18187820 */ /* 0x000fe20000410000 */
[----:B---3--:R-:W-:Y:S01]  /*0960*/  FADD.FTZ R7, R7, R12 ;  /* 0x0000000c07077221 */ /* 0x008fe20000010000 */
[----:B------:R-:W-:Y:S01]  /*0970*/  FADD.FTZ R28, -R5, R28 ;  /* 0x0000001c051c7221 */ /* 0x000fe20000010100 */
[----:B------:R-:W3:Y:S01]  /*0980*/  MUFU.EX2 R22, R22 ;  /* 0x0000001600167308 */ /* 0x000ee20000000800 */
[----:B------:R-:W-:Y:S01]  /*0990*/  FMUL.FTZ R26, R26, 1.4426950216293334961 ;  /* 0x3fb8aa3b1a1a7820 */ /* 0x000fe20000410000 */
[----:B----4-:R-:W-:Y:S01]  /*09a0*/  FADD.FTZ R7, R7, R14 ;  /* 0x0000000e07077221 */ /* 0x010fe20000010000 */
[----:B------:R-:W-:Y:S01]  /*09b0*/  FADD.FTZ R30, -R5, R30 ;  /* 0x0000001e051e7221 */ /* 0x000fe20000010100 */
[----:B------:R-:W4:Y:S01]  /*09c0*/  MUFU.EX2 R24, R24 ;  /* 0x0000001800187308 */ /* 0x000f220000000800 */
[----:B------:R-:W-:Y:S01]  /*09d0*/  FMUL.FTZ R28, R28, 1.4426950216293334961 ;  /* 0x3fb8aa3b1c1c7820 */ /* 0x000fe20000410000 */
[----:B------:R-:W-:Y:S01]  /*09e0*/  FADD.FTZ R7, R7, R18 ;  /* 0x0000001207077221 */ /* 0x000fe20000010000 */
[----:B------:R-:W-:Y:S01]  /*09f0*/  FADD.FTZ R32, -R5, R32 ;  /* 0x0000002005207221 */ /* 0x000fe20000010100 */
[----:B------:R-:W4:Y:S01]  /*0a00*/  MUFU.EX2 R26, R26 ;  /* 0x0000001a001a7308 */ /* 0x000f220000000800 */
[----:B------:R-:W-:Y:S01]  /*0a10*/  FMUL.FTZ R30, R30, 1.4426950216293334961 ;  /* 0x3fb8aa3b1e1e7820 */ /* 0x000fe20000410000 */
[----:B--2---:R-:W-:Y:S01]  /*0a20*/  FADD.FTZ R7, R7, R20 ;  /* 0x0000001407077221 */ /* 0x004fe20000010000 */
[----:B0-----:R-:W-:Y:S01]  /*0a30*/  FADD.FTZ R34, -R5, R34 ;  /* 0x0000002205227221 */ /* 0x001fe20000010100 */
[----:B------:R-:W0:Y:S01]  /*0a40*/  MUFU.EX2 R28, R28 ;  /* 0x0000001c001c7308 */ /* 0x000e220000000800 */
[----:B------:R-:W-:Y:S01]  /*0a50*/  FMUL.FTZ R32, R32, 1.4426950216293334961 ;  /* 0x3fb8aa3b20207820 */ /* 0x000fe20000410000 */
[----:B---3--:R-:W-:Y:S01]  /*0a60*/  FADD.FTZ R7, R7, R22 ;  /* 0x0000001607077221 */ /* 0x008fe20000010000 */
[----:B-1----:R-:W-:Y:S01]  /*0a70*/  FADD.FTZ R36, -R5, R36 ;  /* 0x0000002405247221 */ /* 0x002fe20000010100 */
[----:B------:R-:W1:Y:S01]  /*0a80*/  MUFU.EX2 R30, R30 ;  /* 0x0000001e001e7308 */ /* 0x000e620000000800 */
[----:B------:R-:W-:Y:S01]  /*0a90*/  FMUL.FTZ R34, R34, 1.4426950216293334961 ;  /* 0x3fb8aa3b22227820 */ /* 0x000fe20000410000 */
[----:B----4-:R-:W-:Y:S01]  /*0aa0*/  FADD.FTZ R7, R7, R24 ;  /* 0x0000001807077221 */ /* 0x010fe20000010000 */
[----:B------:R-:W-:Y:S01]  /*0ab0*/  FMUL.FTZ R36, R36, 1.4426950216293334961 ;  /* 0x3fb8aa3b24247820 */ /* 0x000fe20000410000 */
[----:B------:R-:W2:Y:S01]  /*0ac0*/  MUFU.EX2 R32, R32 ;  /* 0x0000002000207308 */ /* 0x000ea20000000800 */
[----:B------:R-:W-:Y:S01]  /*0ad0*/  FADD.FTZ R38, -R5, R38 ;  /* 0x0000002605267221 */ /* 0x000fe20000010100 */
[----:B------:R-:W-:Y:S01]  /*0ae0*/  FADD.FTZ R7, R7, R26 ;  /* 0x0000001a07077221 */ /* 0x000fe20000010000 */
[----:B------:R-:W-:Y:S01]  /*0af0*/  STS [R6+-0x400], R10 ;  /* 0xfffc000a06007388 */ /* 0x000fe20000000800 */
[----:B------:R-:W3:Y:S01]  /*0b00*/  MUFU.EX2 R34, R34 ;  /* 0x0000002200227308 */ /* 0x000ee20000000800 */
[----:B------:R-:W-:Y:S01]  /*0b10*/  FADD.FTZ R40, -R5, R40 ;  /* 0x0000002805287221 */ /* 0x000fe20000010100 */
[----:B------:R-:W-:Y:S01]  /*0b20*/  FMUL.FTZ R38, R38, 1.4426950216293334961 ;  /* 0x3fb8aa3b26267820 */ /* 0x000fe20000410000 */
[----:B0-----:R-:W-:Y:S01]  /*0b30*/  FADD.FTZ R7, R7, R28 ;  /* 0x0000001c07077221 */ /* 0x001fe20000010000 */
[----:B------:R-:W0:Y:S01]  /*0b40*/  MUFU.EX2 R36, R36 ;  /* 0x0000002400247308 */ /* 0x000e220000000800 */
[----:B-----5:R-:W-:Y:S01]  /*0b50*/  FADD.FTZ R42, -R5, R42 ;  /* 0x0000002a052a7221 */ /* 0x020fe20000010100 */
[----:B------:R-:W-:Y:S01]  /*0b60*/  FMUL.FTZ R40, R40, 1.4426950216293334961 ;  /* 0x3fb8aa3b28287820 */ /* 0x000fe20000410000 */
[----:B-1----:R-:W-:Y:S01]  /*0b70*/  FADD.FTZ R7, R7, R30 ;  /* 0x0000001e07077221 */ /* 0x002fe20000010000 */
[----:B------:R-:W1:Y:S01]  /*0b80*/  MUFU.EX2 R38, R38 ;  /* 0x0000002600267308 */ /* 0x000e620000000800 */
[----:B------:R-:W-:Y:S01]  /*0b90*/  FMUL.FTZ R42, R42, 1.4426950216293334961 ;  /* 0x3fb8aa3b2a2a7820 */ /* 0x000fe20000410000 */
[----:B------:R-:W-:Y:S01]  /*0ba0*/  STS [R6+-0x200], R12 ;  /* 0xfffe000c06007388 */ /* 0x000fe20000000800 */
[----:B--2---:R-:W-:Y:S01]  /*0bb0*/  FADD.FTZ R7, R7, R32 ;  /* 0x0000002007077221 */ /* 0x004fe20000010000 */
[----:B------:R-:W2:Y:S02]  /*0bc0*/  MUFU.EX2 R40, R40 ;  /* 0x0000002800287308 */ /* 0x000ea40000000800 */
[----:B------:R-:W-:Y:S01]  /*0bd0*/  STS [R6], R14 ;  /* 0x0000000e06007388 */ /* 0x000fe20000000800 */
[----:B---3--:R-:W-:Y:S01]  /*0be0*/  FADD.FTZ R7, R7, R34 ;  /* 0x0000002207077221 */ /* 0x008fe20000010000 */
[----:B------:R-:W3:Y:S02]  /*0bf0*/  MUFU.EX2 R42, R42 ;  /* 0x0000002a002a7308 */ /* 0x000ee40000000800 */
[----:B------:R-:W-:Y:S01]  /*0c00*/  STS [R6+0x200], R18 ;  /* 0x0002001206007388 */ /* 0x000fe20000000800 */
        /* <DEDUP_REMOVED lines=18> */
.L_x_4963:
[----:B------:R-:W-:Y:S05]  /*0d30*/  BSYNC.RECONVERGENT B1 ;  /* 0x0000000000017941 */ /* 0x000fea0003800200 */
.L_x_4962:
        /* <DEDUP_REMOVED lines=55> */
.L_x_4966:
[----:B------:R-:W-:Y:S05]  /*10b0*/  BSYNC.RECONVERGENT B1 ;  /* 0x0000000000017941 */ /* 0x000fea0003800200 */
.L_x_4965:
        /* <DEDUP_REMOVED lines=26> */
.L_x_4958:
[----:B------:R-:W-:Y:S05]  /*1260*/  BSYNC.RECONVERGENT B0 ;  /* 0x0000000000007941 */ /* 0x000fea0003800200 */
.L_x_4957:
[----:B----4-:R-:W1:Y:S01]  /*1270*/  SHFL.BFLY PT, R6, R7, 0x10, 0x1f ;  /* 0x0e001f0007067f89 */ /* 0x010e6200000e0000 */
[----:B------:R-:W-:Y:S01]  /*1280*/  ISETP.GE.AND P0, PT, R16, R17, PT ;  /* 0x000000111000720c */ /* 0x000fe20003f06270 */
        /* <DEDUP_REMOVED lines=26> */
[----:B------:R-:W-:-:S13]  /*1430*/  ISETP.NE.AND P0, PT, R6, 0x180, PT ;  /* 0x000001800600780c */ /* 0x000fda0003f05270 */
        /* <DEDUP_REMOVED lines=8> */
[C---:B------:R-:W-:Y:S02]  /*14c0*/  LEA R4, R16.reuse, R7, 0x2 ;  /* 0x0000000710047211 */ /* 0x040fe400078e10ff */
[----:B------:R-:W-:-:S07]  /*14d0*/  IADD3 R16, PT, PT, R16, R5, RZ ;  /* 0x0000000510107210 */ /* 0x000fce0007ffe0ff */
.L_x_4971:
[----:B------:R-:W0:Y:S01]  /*14e0*/  LDS R5, [R4] ;  /* 0x0000000004057984 */ /* 0x000e220000000800 */
[----:B------:R-:W-:-:S04]  /*14f0*/  IADD3 R6, PT, PT, R6, 0x1, RZ ;  /* 0x0000000106067810 */ /* 0x000fc80007ffe0ff */
[----:B------:R-:W-:Y:S01]  /*1500*/  ISETP.NE.AND P0, PT, R6, RZ, PT ;  /* 0x000000ff0600720c */ /* 0x000fe20003f05270 */
[----:B0-----:R-:W-:-:S05]  /*1510*/  FMUL.FTZ R5, R5, R2 ;  /* 0x0000000205057220 */ /* 0x001fca0000410000 */
[----:B------:R0:W-:Y:S02]  /*1520*/  STS [R4], R5 ;  /* 0x0000000504007388 */ /* 0x0001e40000000800 */
[----:B0-----:R-:W-:-:S05]  /*1530*/  IADD3 R4, PT, PT, R4, 0x200, RZ ;  /* 0x0000020004047810 */ /* 0x001fca0007ffe0ff */
[----:B------:R-:W-:Y:S05]  /*1540*/  @P0 BRA `(.L_x_4971) ;  /* 0xfffffffc00e40947 */ /* 0x000fea000383ffff */
.L_x_4970:
[----:B------:R-:W-:Y:S05]  /*1550*/  BSYNC.RECONVERGENT B1 ;  /* 0x0000000000017941 */ /* 0x000fea0003800200 */
.L_x_4969:
        /* <DEDUP_REMOVED lines=12> */
.L_x_4974:
        /* <DEDUP_REMOVED lines=52> */
.L_x_4973:
[----:B------:R-:W-:Y:S05]  /*1960*/  BSYNC.RECONVERGENT B1 ;  /* 0x0000000000017941 */ /* 0x000fea0003800200 */
.L_x_4972:
        /* <DEDUP_REMOVED lines=31> */
.L_x_4976:
[----:B------:R-:W-:Y:S05]  /*1b60*/  BSYNC.RECONVERGENT B1 ;  /* 0x0000000000017941 */ /* 0x000fea0003800200 */
.L_x_4975:
        /* <DEDUP_REMOVED lines=14> */
.L_x_4968:
[----:B------:R-:W-:Y:S05]  /*1c50*/  BSYNC.RECONVERGENT B0 ;  /* 0x0000000000007941 */ /* 0x000fea0003800200 */
.L_x_4967:
[----:B0-----:R-:W0:Y:S01]  /*1c60*/  S2R R2, SR_TID.X ;  /* 0x0000000000027919 */ /* 0x001e220000002100 */
[----:B------:R-:W-:Y:S01]  /*1c70*/  BSSY.RECONVERGENT B0, `(.L_x_4977) ;  /* 0x0000079000007945 */ /* 0x000fe20003800200 */
[----:B------:R-:W-:Y:S01]  /*1c80*/  HFMA2 R67, -RZ, RZ, 0, 0 ;  /* 0x00000000ff437431 */ /* 0x000fe200000001ff */
[----:B------:R-:W-:Y:S01]  /*1c90*/  CS2R R12, SRZ ;  /* 0x00000000000c7805 */ /* 0x000fe2000001ff00 */
[----:B------:R-:W-:Y:S01]  /*1ca0*/  BAR.SYNC.DEFER_BLOCKING 0x0 ;  /* 0x0000000000007b1d */ /* 0x000fe20000010000 */
[----:B------:R-:W-:Y:S01]  /*1cb0*/  HFMA2 R63, -RZ, RZ, 0, 0 ;  /* 0x00000000ff3f7431 */ /* 0x000fe200000001ff */
[----:B------:R-:W-:Y:S01]  /*1cc0*/  CS2R R10, SRZ ;  /* 0x00000000000a7805 */ /* 0x000fe2000001ff00 */
[----:B------:R-:W-:Y:S01]  /*1cd0*/  HFMA2 R59, -RZ, RZ, 0, 0 ;  /* 0x00000000ff3b7431 */ /* 0x000fe200000001ff */
[----:B-1----:R-:W-:Y:S01]  /*1ce0*/  CS2R R8, SRZ ;  /* 0x0000000000087805 */ /* 0x002fe2000001ff00 */
[----:B------:R-:W-:Y:S01]  /*1cf0*/  HFMA2 R57, -RZ, RZ, 0, 0 ;  /* 0x00000000ff397431 */ /* 0x000fe200000001ff */
[----:B------:R-:W-:Y:S01]  /*1d00*/  CS2R R6, SRZ ;  /* 0x0000000000067805 */ /* 0x000fe2000001ff00 */
[----:B------:R-:W-:Y:S01]  /*1d10*/  HFMA2 R77, -RZ, RZ, 0, 0 ;  /* 0x00000000ff4d7431 */ /* 0x000fe200000001ff */
[----:B------:R-:W-:Y:S01]  /*1d20*/  CS2R R4, SRZ ;  /* 0x0000000000047805 */ /* 0x000fe2000001ff00 */
[----:B------:R-:W-:Y:S01]  /*1d30*/  HFMA2 R73, -RZ, RZ, 0, 0 ;  /* 0x00000000ff497431 */ /* 0x000fe200000001ff */
[----:B------:R-:W-:-:S02]  /*1d40*/  CS2R R54, SRZ ;  /* 0x0000000000367805 */ /* 0x000fc4000001ff00 */
[----:B------:R-:W-:Y:S02]  /*1d50*/  CS2R R52, SRZ ;  /* 0x0000000000347805 */ /* 0x000fe4000001ff00 */
[----:B------:R-:W-:Y:S02]  /*1d60*/  CS2R R24, SRZ ;  /* 0x0000000000187805 */ /* 0x000fe4000001ff00 */
[----:B------:R-:W-:Y:S02]  /*1d70*/  CS2R R22, SRZ ;  /* 0x0000000000167805 */ /* 0x000fe4000001ff00 */
[----:B------:R-:W-:Y:S02]  /*1d80*/  CS2R R20, SRZ ;  /* 0x0000000000147805 */ /* 0x000fe4000001ff00 */
[----:B------:R-:W-:Y:S02]  /*1d90*/  CS2R R18, SRZ ;  /* 0x0000000000127805 */ /* 0x000fe4000001ff00 */
[----:B------:R-:W-:-:S02]  /*1da0*/  CS2R R16, SRZ ;  /* 0x0000000000107805 */ /* 0x000fc4000001ff00 */
[----:B------:R-:W-:Y:S02]  /*1db0*/  CS2R R26, SRZ ;  /* 0x00000000001a7805 */ /* 0x000fe4000001ff00 */
[----:B------:R-:W-:Y:S02]  /*1dc0*/  CS2R R14, SRZ ;  /* 0x00000000000e7805 */ /* 0x000fe4000001ff00 */
[----:B------:R-:W-:Y:S02]  /*1dd0*/  CS2R R38, SRZ ;  /* 0x0000000000267805 */ /* 0x000fe4000001ff00 */
[----:B------:R-:W-:Y:S02]  /*1de0*/  CS2R R36, SRZ ;  /* 0x0000000000247805 */ /* 0x000fe4000001ff00 */
[----:B------:R-:W-:Y:S02]  /*1df0*/  CS2R R34, SRZ ;  /* 0x0000000000227805 */ /* 0x000fe4000001ff00 */
[----:B------:R-:W-:-:S02]  /*1e00*/  CS2R R32, SRZ ;  /* 0x0000000000207805 */ /* 0x000fc4000001ff00 */
[----:B------:R-:W-:Y:S01]  /*1e10*/  CS2R R30, SRZ ;  /* 0x00000000001e7805 */ /* 0x000fe2000001ff00 */
[----:B------:R-:W-:Y:S01]  /*1e20*/  BAR.SYNC.DEFER_BLOCKING 0x0 ;  /* 0x0000000000007b1d */ /* 0x000fe20000010000 */
[----:B------:R-:W-:Y:S02]  /*1e30*/  CS2R R40, SRZ ;  /* 0x0000000000287805 */ /* 0x000fe4000001ff00 */
[----:B------:R-:W-:Y:S02]  /*1e40*/  CS2R R28, SRZ ;  /* 0x00000000001c7805 */ /* 0x000fe4000001ff00 */
[----:B------:R-:W-:Y:S02]  /*1e50*/  CS2R R50, SRZ ;  /* 0x0000000000327805 */ /* 0x000fe4000001ff00 */
[----:B0-----:R-:W-:Y:S02]  /*1e60*/  LOP3.LUT P0, RZ, R2, 0x7, RZ, 0xc0, !PT ;  /* 0x0000000702ff7812 */ /* 0x001fe4000780c0ff */
[----:B------:R-:W-:-:S02]  /*1e70*/  CS2R R48, SRZ ;  /* 0x0000000000307805 */ /* 0x000fc4000001ff00 */
[C---:B------:R-:W-:Y:S02]  /*1e80*/  LOP3.LUT R0, R2.reuse, 0x3c0, RZ, 0xc0, !PT ;  /* 0x000003c002007812 */ /* 0x040fe400078ec0ff */
[----:B------:R-:W-:Y:S02]  /*1e90*/  CS2R R46, SRZ ;  /* 0x00000000002e7805 */ /* 0x000fe4000001ff00 */
[----:B------:R-:W-:Y:S02]  /*1ea0*/  LOP3.LUT R3, R2, 0x3e7, RZ, 0xc0, !PT ;  /* 0x000003e702037812 */ /* 0x000fe400078ec0ff */
[----:B------:R-:W-:Y:S02]  /*1eb0*/  CS2R R44, SRZ ;  /* 0x00000000002c7805 */ /* 0x000fe4000001ff00 */
[----:B------:R-:W-:Y:S02]  /*1ec0*/  ISETP.NE.OR P5, PT, R0, 0x40, P0 ;  /* 0x000000400000780c */ /* 0x000fe400007a5670 */
[----:B------:R-:W-:-:S02]  /*1ed0*/  CS2R R42, SRZ ;  /* 0x00000000002a7805 */ /* 0x000fc4000001ff00 */
[----:B------:R-:W-:Y:S02]  /*1ee0*/  ISETP.NE.AND P3, PT, R3, 0x20, PT ;  /* 0x000000200300780c */ /* 0x000fe40003f65270 */
[----:B------:R-:W-:Y:S02]  /*1ef0*/  MOV R65, RZ ;  /* 0x000000ff00417202 */ /* 0x000fe40000000f00 */
[----:B------:R-:W-:Y:S02]  /*1f00*/  MOV R61, RZ ;  /* 0x000000ff003d7202 */ /* 0x000fe40000000f00 */
[----:B------:R-:W-:Y:S02]  /*1f10*/  MOV R69, RZ ;  /* 0x000000ff00457202 */ /* 0x000fe40000000f00 */
[----:B------:R-:W-:Y:S02]  /*1f20*/  MOV R0, RZ ;  /* 0x000000ff00007202 */ /* 0x000fe40000000f00 */
[----:B------:R-:W-:-:S02]  /*1f30*/  MOV R75, RZ ;  /* 0x000000ff004b7202 */ /* 0x000fc40000000f00 */
[----:B------:R-:W-:Y:S02]  /*1f40*/  MOV R71, RZ ;  /* 0x000000ff00477202 */ /* 0x000fe40000000f00 */
[C---:B------:R-:W-:Y:S02]  /*1f50*/  LOP3.LUT P1, RZ, R2.reuse, 0x3c7, RZ, 0xc0, !PT ;  /* 0x000003c702ff7812 */ /* 0x040fe4000782c0ff */
[C---:B------:R-:W-:Y:S02]  /*1f60*/  LOP3.LUT P2, RZ, R2.reuse, 0x3e7, RZ, 0xc0, !PT ;  /* 0x000003e702ff7812 */ /* 0x040fe4000784c0ff */
[----:B------:R-:W-:Y:S01]  /*1f70*/  ISETP.GT.U32.AND P4, PT, R2, 0x1f, PT ;  /* 0x0000001f0200780c */ /* 0x000fe20003f84070 */
[----:B------:R-:W-:-:S12]  /*1f80*/  @P5 BRA `(.L_x_4978) ;  /* 0x00000004001c5947 */ /* 0x000fd80003800000 */
[----:B------:R-:W0:Y:S01]  /*1f90*/  S2UR UR5, SR_CgaCtaId ;  /* 0x00000000000579c3 */ /* 0x000e220000008800 */
[----:B------:R-:W-:Y:S01]  /*1fa0*/  UMOV UR4, 0x400 ;  /* 0x0000040000047882 */ /* 0x000fe20000000000 */
[----:B------:R-:W-:Y:S01]  /*1fb0*/  SHF.R.U32.HI R3, RZ, 0x1, R2 ;  /* 0x00000001ff037819 */ /* 0x000fe20000011602 */
[----:B------:R-:W-:Y:S01]  /*1fc0*/  UIADD3 UR4, UPT, UPT, UR4, 0x20, URZ ;  /* 0x0000002004047890 */ /* 0x000fe2000fffe0ff */
[----:B------:R-:W-:-:S04]  /*1fd0*/  SHF.L.U32 R56, R2, 0x5, RZ ;  /* 0x0000000502387819 */ /* 0x000fc800000006ff */
[----:B------:R-:W-:Y:S01]  /*1fe0*/  LOP3.LUT R56, R56, 0x7c0c, R3, 0xc8, !PT ;  /* 0x00007c0c38387812 */ /* 0x000fe200078ec803 */
[----:B0-----:R-:W-:-:S09]  /*1ff0*/  ULEA UR4, UR5, UR4, 0x18 ;  /* 0x0000000405047291 */ /* 0x001fd2000f8ec0ff */
[----:B------:R0:W-:Y:S04]  /*2000*/  STS [R56+UR4+-0x800], R13 ;  /* 0xfff8000d38007988 */ /* 0x0001e80008000804 */
        /* <DEDUP_REMOVED lines=62> */
[----:B------:R0:W-:Y:S02]  /*23f0*/  STS [R56+UR4+-0x410], R50 ;  /* 0xfffbf03238007988 */ /* 0x0001e40008000804 */
.L_x_4978:
[----:B------:R-:W-:Y:S05]  /*2400*/  BSYNC.RECONVERGENT B0 ;  /* 0x0000000000007941 */ /* 0x000fea0003800200 */
.L_x_4977:
[----:B------:R-:W-:Y:S06]  /*2410*/  BAR.SYNC.DEFER_BLOCKING 0x0 ;  /* 0x0000000000007b1d */ /* 0x000fec0000010000 */
[----:B------:R-:W-:Y:S04]  /*2420*/  BSSY.RECONVERGENT B0, `(.L_x_4979) ;  /* 0x0000089000007945 */ /* 0x000fe80003800200 */
[----:B------:R-:W-:Y:S05]  /*2430*/  @P1 BRA `(.L_x_4980) ;  /* 0x00000008001c1947 */ /* 0x000fea0003800000 */
[----:B------:R-:W1:Y:S01]  /*2440*/  S2UR UR5, SR_CgaCtaId ;  /* 0x00000000000579c3 */ /* 0x000e620000008800 */
[----:B------:R-:W-:Y:S01]  /*2450*/  UMOV UR4, 0x400 ;  /* 0x0000040000047882 */ /* 0x000fe20000000000 */
[----:B------:R-:W-:Y:S01]  /*2460*/  SHF.R.U32.HI R3, RZ, 0x1, R2 ;  /* 0x00000001ff037819 */ /* 0x000fe20000011602 */
[----:B------:R-:W-:Y:S01]  /*2470*/  UIADD3 UR4, UPT, UPT, UR4, 0x20, URZ ;  /* 0x0000002004047890 */ /* 0x000fe2000fffe0ff */
[----:B0-----:R-:W-:-:S04]  /*2480*/  SHF.L.U32 R56, R2, 0x5, RZ ;  /* 0x0000000502387819 */ /* 0x001fc800000006ff */
[----:B------:R-:W-:Y:S01]  /*2490*/  LOP3.LUT R3, R56, 0x7c0c, R3, 0xc8, !PT ;  /* 0x00007c0c38037812 */ /* 0x000fe200078ec803 */
[----:B-1----:R-:W-:-:S09]  /*24a0*/  ULEA UR4, UR5, UR4, 0x18 ;  /* 0x0000000405047291 */ /* 0x002fd2000f8ec0ff */
[----:B------:R-:W0:Y:S04]  /*24b0*/  LDS R56, [R3+UR4] ;  /* 0x0000000403387984 */ /* 0x000e280008000800 */
[----:B------:R-:W1:Y:S04]  /*24c0*/  LDS R58, [R3+UR4+0x10] ;  /* 0x00001004033a7984 */ /* 0x000e680008000800 */
[----:B------:R-:W2:Y:S04]  /*24d0*/  LDS R60, [R3+UR4+0x20] ;  /* 0x00002004033c7984 */ /* 0x000ea80008000800 */
[----:B------:R-:W3:Y:S04]  /*24e0*/  LDS R62, [R3+UR4+0x30] ;  /* 0x00003004033e7984 */ /* 0x000ee80008000800 */
[----:B------:R-:W4:Y:S04]  /*24f0*/  LDS R64, [R3+UR4+0x40] ;  /* 0x0000400403407984 */ /* 0x000f280008000800 */
[----:B------:R-:W5:Y:S04]  /*2500*/  LDS R66, [R3+UR4+0x50] ;  /* 0x0000500403427984 */ /* 0x000f680008000800 */
[----:B------:R-:W5:Y:S04]  /*2510*/  LDS R68, [R3+UR4+0x60] ;  /* 0x0000600403447984 */ /* 0x000f680008000800 */
[----:B------:R-:W5:Y:S01]  /*2520*/  LDS R70, [R3+UR4+0x3f0] ;  /* 0x0003f00403467984 */ /* 0x000f620008000800 */
[----:B0-----:R-:W-:-:S03]  /*2530*/  FADD.FTZ R13, R13, R56 ;  /* 0x000000380d0d7221 */ /* 0x001fc60000010000 */
[----:B------:R-:W0:Y:S01]  /*2540*/  LDS R56, [R3+UR4+0x70] ;  /* 0x0000700403387984 */ /* 0x000e220008000800 */
[----:B-1----:R-:W-:-:S03]  /*2550*/  FADD.FTZ R11, R11, R58 ;  /* 0x0000003a0b0b7221 */ /* 0x002fc60000010000 */
[----:B------:R-:W1:Y:S01]  /*2560*/  LDS R58, [R3+UR4+0x80] ;  /* 0x00008004033a7984 */ /* 0x000e620008000800 */
[----:B--2---:R-:W-:-:S03]  /*2570*/  FADD.FTZ R9, R9, R60 ;  /* 0x0000003c09097221 */ /* 0x004fc60000010000 */
[----:B------:R-:W2:Y:S01]  /*2580*/  LDS R60, [R3+UR4+0x90] ;  /* 0x00009004033c7984 */ /* 0x000ea20008000800 */
[----:B---3--:R-:W-:-:S03]  /*2590*/  FADD.FTZ R7, R7, R62 ;  /* 0x0000003e07077221 */ /* 0x008fc60000010000 */
[----:B------:R-:W3:Y:S01]  /*25a0*/  LDS R62, [R3+UR4+0xa0] ;  /* 0x0000a004033e7984 */ /* 0x000ee20008000800 */
[----:B----4-:R-:W-:-:S03]  /*25b0*/  FADD.FTZ R5, R5, R64 ;  /* 0x0000004005057221 */ /* 0x010fc60000010000 */
[----:B------:R-:W4:Y:S01]  /*25c0*/  LDS R64, [R3+UR4+0xb0] ;  /* 0x0000b00403407984 */ /* 0x000f220008000800 */
[----:B-----5:R-:W-:-:S03]  /*25d0*/  FADD.FTZ R54, R54, R66 ;  /* 0x0000004236367221 */ /* 0x020fc60000010000 */
[----:B------:R-:W5:Y:S01]  /*25e0*/  LDS R66, [R3+UR4+0xc0] ;  /* 0x0000c00403427984 */ /* 0x000f620008000800 */
[----:B------:R-:W-:-:S03]  /*25f0*/  FADD.FTZ R52, R52, R68 ;  /* 0x0000004434347221 */ /* 0x000fc60000010000 */
[----:B------:R-:W5:Y:S01]  /*2600*/  LDS R68, [R3+UR4+0xd0] ;  /* 0x0000d00403447984 */ /* 0x000f620008000800 */
[----:B------:R-:W-:Y:S01]  /*2610*/  FADD.FTZ R50, R50, R70 ;  /* 0x0000004632327221 */ /* 0x000fe20000010000 */
[----:B0-----:R-:W-:Y:S02]  /*2620*/  FADD.FTZ R25, R25, R56 ;  /* 0x0000003819197221 */ /* 0x001fe40000010000 */
        /* <DEDUP_REMOVED lines=97> */
[----:B0-----:R-:W-:Y:S01]  /*2c40*/  FADD.FTZ R46, R46, R56 ;  /* 0x000000382e2e7221 */ /* 0x001fe20000010000 */
[----:B-1----:R-:W-:Y:S01]  /*2c50*/  FADD.FTZ R44, R44, R58 ;  /* 0x0000003a2c2c7221 */ /* 0x002fe20000010000 */
[----:B--2---:R-:W-:Y:S01]  /*2c60*/  FADD.FTZ R42, R42, R60 ;  /* 0x0000003c2a2a7221 */ /* 0x004fe20000010000 */
[----:B---3--:R-:W-:Y:S01]  /*2c70*/  FADD.FTZ R40, R40, R62 ;  /* 0x0000003e28287221 */ /* 0x008fe20000010000 */
[----:B----4-:R-:W-:Y:S01]  /*2c80*/  FADD.FTZ R38, R38, R64 ;  /* 0x0000004026267221 */ /* 0x010fe20000010000 */
[----:B-----5:R-:W-:Y:S01]  /*2c90*/  FADD.FTZ R48, R48, R66 ;  /* 0x0000004230307221 */ /* 0x020fe20000010000 */
[----:B------:R-:W-:-:S07]  /*2ca0*/  FADD.FTZ R36, R36, R68 ;  /* 0x0000004424247221 */ /* 0x000fce0000010000 */
.L_x_4980:
[----:B------:R-:W-:Y:S05]  /*2cb0*/  BSYNC.RECONVERGENT B0 ;  /* 0x0000000000007941 */ /* 0x000fea0003800200 */
.L_x_4979:
[----:B------:R-:W-:Y:S06]  /*2cc0*/  BAR.SYNC.DEFER_BLOCKING 0x0 ;  /* 0x0000000000007b1d */ /* 0x000fec0000010000 */
[----:B------:R-:W-:Y:S04]  /*2cd0*/  BSSY.RECONVERGENT B0, `(.L_x_4981) ;  /* 0x0000048000007945 */ /* 0x000fe80003800200 */
[----:B------:R-:W-:Y:S05]  /*2ce0*/  @P3 BRA `(.L_x_4982) ;  /* 0x0000000400183947 */ /* 0x000fea0003800000 */
[----:B------:R-:W1:Y:S01]  /*2cf0*/  S2UR UR5, SR_CgaCtaId ;  /* 0x00000000000579c3 */ /* 0x000e620000008800 */
[----:B------:R-:W-:Y:S01]  /*2d00*/  UMOV UR4, 0x400 ;  /* 0x0000040000047882 */ /* 0x000fe20000000000 */
[----:B0-----:R-:W-:Y:S01]  /*2d10*/  SHF.R.U32.HI R56, RZ, 0x1, R2 ;  /* 0x00000001ff387819 */ /* 0x001fe20000011602 */
[----:B------:R-:W-:-:S03]  /*2d20*/  UIADD3 UR4, UPT, UPT, UR4, 0x20, URZ ;  /* 0x0000002004047890 */ /* 0x000fc6000fffe0ff */
[----:B------:R-:W-:Y:S01]  /*2d30*/  LOP3.LUT R56, R56, 0xc, RZ, 0xc0, !PT ;  /* 0x0000000c38387812 */ /* 0x000fe200078ec0ff */
[----:B-1----:R-:W-:-:S09]  /*2d40*/  ULEA UR4, UR5, UR4, 0x18 ;  /* 0x0000000405047291 */ /* 0x002fd2000f8ec0ff */
[----:B------:R1:W-:Y:S04]  /*2d50*/  STS [R56+UR4], R13 ;  /* 0x0000000d38007988 */ /* 0x0003e80008000804 */
[----:B------:R1:W-:Y:S04]  /*2d60*/  STS [R56+UR4+0x10], R11 ;  /* 0x0000100b38007988 */ /* 0x0003e80008000804 */
        /* <DEDUP_REMOVED lines=61> */
[----:B------:R1:W-:Y:S02]  /*3140*/  STS [R56+UR4+0x3f0], R50 ;  /* 0x0003f03238007988 */ /* 0x0003e40008000804 */
.L_x_4982:
[----:B------:R-:W-:Y:S05]  /*3150*/  BSYNC.RECONVERGENT B0 ;  /* 0x0000000000007941 */ /* 0x000fea0003800200 */
.L_x_4981:
[----:B------:R-:W-:Y:S06]  /*3160*/  BAR.SYNC.DEFER_BLOCKING 0x0 ;  /* 0x0000000000007b1d */ /* 0x000fec0000010000 */
[----:B------:R-:W-:Y:S04]  /*3170*/  BSSY.RECONVERGENT B0, `(.L_x_4983) ;  /* 0x0000089000007945 */ /* 0x000fe80003800200 */
[----:B------:R-:W-:Y:S05]  /*3180*/  @P2 BRA `(.L_x_4984) ;  /* 0x00000008001c2947 */ /* 0x000fea0003800000 */
[----:B------:R-:W2:Y:S01]  /*3190*/  S2UR UR5, SR_CgaCtaId ;  /* 0x00000000000579c3 */ /* 0x000ea20000008800 */
[----:B------:R-:W-:Y:S01]  /*31a0*/  UMOV UR4, 0x400 ;  /* 0x0000040000047882 */ /* 0x000fe20000000000 */
[----:B------:R-:W-:Y:S01]  /*31b0*/  SHF.L.U32 R3, R2, 0x5, RZ ;  /* 0x0000000502037819 */ /* 0x000fe200000006ff */
[----:B------:R-:W-:Y:S01]  /*31c0*/  UIADD3 UR4, UPT, UPT, UR4, 0x20, URZ ;  /* 0x0000002004047890 */ /* 0x000fe2000fffe0ff */
[----:B------:R-:W-:-:S04]  /*31d0*/  SHF.R.U32.HI R2, RZ, 0x1, R2 ;  /* 0x00000001ff027819 */ /* 0x000fc80000011602 */
[----:B------:R-:W-:Y:S01]  /*31e0*/  LOP3.LUT R2, R3, 0x7c0c, R2, 0xc8, !PT ;  /* 0x00007c0c03027812 */ /* 0x000fe200078ec802 */
[----:B--2---:R-:W-:-:S09]  /*31f0*/  ULEA UR4, UR5, UR4, 0x18 ;  /* 0x0000000405047291 */ /* 0x004fd2000f8ec0ff */
[----:B01----:R-:W0:Y:S04]  /*3200*/  LDS R56, [R2+UR4] ;  /* 0x0000000402387984 */ /* 0x003e280008000800 */
[----:B------:R-:W1:Y:S04]  /*3210*/  LDS R58, [R2+UR4+0x10] ;  /* 0x00001004023a7984 */ /* 0x000e680008000800 */
[----:B------:R-:W2:Y:S04]  /*3220*/  LDS R60, [R2+UR4+0x20] ;  /* 0x00002004023c7984 */ /* 0x000ea80008000800 */
[----:B------:R-:W3:Y:S04]  /*3230*/  LDS R62, [R2+UR4+0x30] ;  /* 0x00003004023e7984 */ /* 0x000ee80008000800 */
[----:B------:R-:W4:Y:S04]  /*3240*/  LDS R64, [R2+UR4+0x40] ;  /* 0x0000400402407984 */ /* 0x000f280008000800 */
[----:B------:R-:W5:Y:S04]  /*3250*/  LDS R66, [R2+UR4+0x60] ;  /* 0x0000600402427984 */ /* 0x000f680008000800 */
        /* <DEDUP_REMOVED lines=17> */
[----:B------:R-:W-:-:S03]  /*3370*/  FADD.FTZ R54, R54, R3 ;  /* 0x0000000336367221 */ /* 0x000fc60000010000 */
        /* <DEDUP_REMOVED lines=97> */
[----:B------:R-:W-:Y:S01]  /*3990*/  FADD.FTZ R36, R36, R68 ;  /* 0x0000004424247221 */ /* 0x000fe20000010000 */
[----:B0-----:R-:W-:Y:S01]  /*39a0*/  FADD.FTZ R46, R46, R56 ;  /* 0x000000382e2e7221 */ /* 0x001fe20000010000 */
[----:B-1----:R-:W-:Y:S01]  /*39b0*/  FADD.FTZ R44, R44, R58 ;  /* 0x0000003a2c2c7221 */ /* 0x002fe20000010000 */
[----:B--2---:R-:W-:Y:S01]  /*39c0*/  FADD.FTZ R42, R42, R60 ;  /* 0x0000003c2a2a7221 */ /* 0x004fe20000010000 */
[----:B---3--:R-:W-:Y:S01]  /*39d0*/  FADD.FTZ R40, R40, R62 ;  /* 0x0000003e28287221 */ /* 0x008fe20000010000 */
[----:B----4-:R-:W-:Y:S01]  /*39e0*/  FADD.FTZ R38, R38, R64 ;  /* 0x0000004026267221 */ /* 0x010fe20000010000 */
[----:B-----5:R-:W-:-:S07]  /*39f0*/  FADD.FTZ R48, R48, R66 ;  /* 0x0000004230307221 */ /* 0x020fce0000010000 */
.L_x_4984:
[----:B------:R-:W-:Y:S05]  /*3a00*/  BSYNC.RECONVERGENT B0 ;  /* 0x0000000000007941 */ /* 0x000fea0003800200 */
.L_x_4983:
[----:B------:R-:W-:Y:S06]  /*3a10*/  BAR.SYNC.DEFER_BLOCKING 0x0 ;  /* 0x0000000000007b1d */ /* 0x000fec0000010000 */
[----:B------:R-:W-:Y:S05]  /*3a20*/  @P4 EXIT ;  /* 0x000000000000494d */ /* 0x000fea0003800000 */
[----:B------:R-:W-:Y:S05]  /*3a30*/  @P0 EXIT ;  /* 0x000000000000094d */ /* 0x000fea0003800000 */
[----:B------:R-:W2:Y:S01]  /*3a40*/  S2R R60, SR_CTAID.Y ;  /* 0x00000000003c7919 */ /* 0x000ea20000002600 */
[----:B01----:R-:W0:Y:S01]  /*3a50*/  LDC R56, c[0x0][0x378] ;  /* 0x0000de00ff387b82 */ /* 0x003e220000000800 */
[----:B------:R-:W1:Y:S01]  /*3a60*/  LDCU.64 UR4, c[0x0][0x380] ;  /* 0x00007000ff0477ac */ /* 0x000e620008000a00 */
[----:B------:R-:W2:Y:S01]  /*3a70*/  S2R R58, SR_CTAID.X ;  /* 0x00000000003a7919 */ /* 0x000ea20000002500 */
[----:B------:R-:W3:Y:S05]  /*3a80*/  S2R R62, SR_TID.X ;  /* 0x00000000003e7919 */ /* 0x000eea0000002100 */
[----:B------:R-:W2:Y:S01]  /*3a90*/  LDC R2, c[0x0][0x370] ;  /* 0x0000dc00ff027b82 */ /* 0x000ea20000000800 */
[----:B------:R-:W4:Y:S01]  /*3aa0*/  S2R R3, SR_CTAID.Z ;  /* 0x0000000000037919 */ /* 0x000f220000002700 */
[----:B--2---:R-:W-:-:S04]  /*3ab0*/  IMAD R2, R60, R2, R58 ;  /* 0x000000023c027224 */ /* 0x004fc800078e023a */
[----:B0-----:R-:W-:Y:S01]  /*3ac0*/  IMAD R2, R2, R56, RZ ;  /* 0x0000003802027224 */ /* 0x001fe200078e02ff */
[----:B---3--:R-:W-:-:S04]  /*3ad0*/  SHF.R.U32.HI R62, RZ, 0x3, R62 ;  /* 0x00000003ff3e7819 */ /* 0x008fc8000001163e */
[----:B------:R-:W-:-:S04]  /*3ae0*/  SHF.L.U32 R2, R2, 0x8, RZ ;  /* 0x0000000802027819 */ /* 0x000fc800000006ff */
[----:B----4-:R-:W-:-:S04]  /*3af0*/  LEA R3, P0, R3, R2, 0x8 ;  /* 0x0000000203037211 */ /* 0x010fc800078040ff */
[----:B------:R-:W-:Y:S02]  /*3b00*/  LOP3.LUT R3, R3, R62, RZ, 0xfc, !PT ;  /* 0x0000003e03037212 */ /* 0x000fe400078efcff */
[----:B------:R-:W-:Y:S02]  /*3b10*/  IADD3.X R56, PT, PT, RZ, RZ, RZ, P0, !PT ;  /* 0x000000ffff387210 */ /* 0x000fe400007fe4ff */
[----:B-1----:R-:W-:-:S04]  /*3b20*/  LEA R2, P0, R3, UR4, 0x2 ;  /* 0x0000000403027c11 */ /* 0x002fc8000f8010ff */
[----:B------:R-:W-:-:S05]  /*3b30*/  LEA.HI.X R3, R3, UR5, R56, 0x2, P0 ;  /* 0x0000000503037c11 */ /* 0x000fca00080f1438 */
[----:B------:R-:W-:Y:S04]  /*3b40*/  STG.E desc[UR36][R2.64], R13 ;  /* 0x0000000d02007986 */ /* 0x000fe8000c101924 */
        /* <DEDUP_REMOVED lines=62> */
[----:B------:R-:W-:Y:S01]  /*3f30*/  STG.E desc[UR36][R2.64+0x3f0], R50 ;  /* 0x0003f03202007986 */ /* 0x000fe2000c101924 */
[----:B------:R-:W-:Y:S05]  /*3f40*/  EXIT ;  /* 0x000000000000794d */ /* 0x000fea0003800000 */
.L_x_4956:
[----:B------:R-:W-:Y:S01]  /*3f50*/  HFMA2 R12, -RZ, RZ, 0, 9.5367431640625e-07 ;  /* 0x00000010ff0c7431 */ /* 0x000fe200000001ff */
[----:B------:R-:W-:Y:S02]  /*3f60*/  MOV R11, 0x1f ;  /* 0x0000001f000b7802 */ /* 0x000fe40000000f00 */
[----:B------:R-:W-:-:S07]  /*3f70*/  MOV R15, 0xffffffff ;  /* 0xffffffff000f7802 */ /* 0x000fce0000000f00 */
[----:B------:R-:W-:Y:S05]  /*3f80*/  WARPSYNC.COLLECTIVE R15, `(.L_x_4985) ;  /* 0x000000000f087348 */ /* 0x000fea0003c00000 */
[----:B------:R0:W1:Y:S02]  /*3f90*/  SHFL.BFLY P6, R14, R13, R12, R11 ;  /* 0x0c00000c0d0e7389 */ /* 0x00006400000c000b */
[----:B01----:R-:W-:Y:S05]  /*3fa0*/  ENDCOLLECTIVE ;  /* 0x000000000000791b */ /* 0x003fea0003800000 */
.L_x_4985:
[----:B------:R-:W-:Y:S01]  /*3fb0*/  HFMA2 R12, -RZ, RZ, 0, 4.76837158203125e-07 ;  /* 0x00000008ff0c7431 */ /* 0x000fe200000001ff */
[----:B------:R-:W-:-:S04]  /*3fc0*/  FMNMX.FTZ R0, R14, -3.40282346638528859812e+38, !PT ;  /* 0xff7fffff0e007809 */ /* 0x000fc80007810000 */
[----:B------:R-:W-:-:S07]  /*3fd0*/  MOV R13, R0 ;  /* 0x00000000000d7202 */ /* 0x000fce0000000f00 */
[----:B------:R-:W-:Y:S05]  /*3fe0*/  WARPSYNC.COLLECTIVE R15, `(.L_x_4986) ;  /* 0x000000000f087348 */ /* 0x000fea0003c00000 */
[----:B------:R0:W1:Y:S02]  /*3ff0*/  SHFL.BFLY P6, R14, R13, R12, R11 ;  /* 0x0c00000c0d0e7389 */ /* 0x00006400000c000b */
[----:B01----:R-:W-:Y:S05]  /*4000*/  ENDCOLLECTIVE ;  /* 0x000000000000791b */ /* 0x003fea0003800000 */
.L_x_4986:
[----:B------:R-:W-:Y:S01]  /*4010*/  HFMA2 R12, -RZ, RZ, 0, 2.384185791015625e-07 ;  /* 0x00000004ff0c7431 */ /* 0x000fe200000001ff */
[----:B------:R-:W-:-:S04]  /*4020*/  FMNMX.FTZ R2, R0, R14, !PT ;  /* 0x0000000e00027209 */ /* 0x000fc80007810000 */
[----:B------:R-:W-:-:S07]  /*4030*/  MOV R13, R2 ;  /* 0x00000002000d7202 */ /* 0x000fce0000000f00 */
[----:B------:R-:W-:Y:S05]  /*4040*/  WARPSYNC.COLLECTIVE R15, `(.L_x_4987) ;  /* 0x000000000f087348 */ /* 0x000fea0003c00000 */
[----:B------:R0:W1:Y:S02]  /*4050*/  SHFL.BFLY P6, R14, R13, R12, R11 ;  /* 0x0c00000c0d0e7389 */ /* 0x00006400000c000b */
[----:B01----:R-:W-:Y:S05]  /*4060*/  ENDCOLLECTIVE ;  /* 0x000000000000791b */ /* 0x003fea0003800000 */
.L_x_4987:
[----:B------:R-:W-:Y:S01]  /*4070*/  HFMA2 R12, -RZ, RZ, 0, 1.1920928955078125e-07 ;  /* 0x00000002ff0c7431 */ /* 0x000fe200000001ff */
[----:B------:R-:W-:-:S04]  /*4080*/  FMNMX.FTZ R3, R2, R14, !PT ;  /* 0x0000000e02037209 */ /* 0x000fc80007810000 */
[----:B------:R-:W-:-:S07]  /*4090*/  MOV R13, R3 ;  /* 0x00000003000d7202 */ /* 0x000fce0000000f00 */
[----:B------:R-:W-:Y:S05]  /*40a0*/  WARPSYNC.COLLECTIVE R15, `(.L_x_4988) ;  /* 0x000000000f087348 */ /* 0x000fea0003c00000 */
[----:B------:R0:W1:Y:S02]  /*40b0*/  SHFL.BFLY P6, R14, R13, R12, R11 ;  /* 0x0c00000c0d0e7389 */ /* 0x00006400000c000b */
[----:B01----:R-:W-:Y:S05]  /*40c0*/  ENDCOLLECTIVE ;  /* 0x000000000000791b */ /* 0x003fea0003800000 */
.L_x_4988:
[----:B------:R-:W-:Y:S01]  /*40d0*/  HFMA2 R12, -RZ, RZ, 0, 5.9604644775390625e-08 ;  /* 0x00000001ff0c7431 */ /* 0x000fe200000001ff */
[----:B------:R-:W-:-:S04]  /*40e0*/  FMNMX.FTZ R4, R3, R14, !PT ;  /* 0x0000000e03047209 */ /* 0x000fc80007810000 */
[----:B------:R-:W-:-:S07]  /*40f0*/  MOV R13, R4 ;  /* 0x00000004000d7202 */ /* 0x000fce0000000f00 */
[----:B------:R-:W-:Y:S05]  /*4100*/  WARPSYNC.COLLECTIVE R15, `(.L_x_4989) ;  /* 0x000000000f087348 */ /* 0x000fea0003c00000 */
[----:B------:R0:W1:Y:S02]  /*4110*/  SHFL.BFLY P6, R14, R13, R12, R11 ;  /* 0x0c00000c0d0e7389 */ /* 0x00006400000c000b */
[----:B01----:R-:W-:Y:S05]  /*4120*/  ENDCOLLECTIVE ;  /* 0x000000000000791b */ /* 0x003fea0003800000 */
.L_x_4989:
[----:B------:R-:W-:Y:S05]  /*4130*/  BRA `(.L_x_4990) ;  /* 0xffffffc000707947 */ /* 0x000fea000383ffff */
.L_x_4991:
        /* <DEDUP_REMOVED lines=12> */
.L_x_25680:


//--------------------- .text._ZN4vllm25paged_attention_v1_kernelIfhLi192ELi32ELi128ELNS_18Fp8KVCacheDataTypeE2ELb0EEEvPT_PKS2_PKT0_S8_ifPKiSA_iPKfiiiSC_SC_iiiii --------------------------
	.section	.text._ZN4vllm25paged_attention_v1_kernelIfhLi192ELi32ELi128ELNS_18Fp8KVCacheDataTypeE2ELb0EEEvPT_PKS2_PKT0_S8_ifPKiSA_iPKfiiiSC_SC_iiiii,"ax",@progbits
	.align	128
        .global         _ZN4vllm25paged_attention_v1_kernelIfhLi192ELi32ELi128ELNS_18Fp8KVCacheDataTypeE2ELb0EEEvPT_PKS2_PKT0_S8_ifPKiSA_iPKfiiiSC_SC_iiiii
        .type           _ZN4vllm25paged_attention_v1_kernelIfhLi192ELi32ELi128ELNS_18Fp8KVCacheDataTypeE2ELb0EEEvPT_PKS2_PKT0_S8_ifPKiSA_iPKfiiiSC_SC_iiiii,@function
        .size           _ZN4vllm25paged_attention_v1_kernelIfhLi192ELi32ELi128ELNS_18Fp8KVCacheDataTypeE2ELb0EEEvPT_PKS2_PKT0_S8_ifPKiSA_iPKfiiiSC_SC_iiiii,(.L_x_25681 - _ZN4vllm25paged_attention_v1_kernelIfhLi192ELi32ELi128ELNS_18Fp8KVCacheDataTypeE2ELb0EEEvPT_PKS2_PKT0_S8_ifPKiSA_iPKfiiiSC_SC_iiiii)
        .other          _ZN4vllm25paged_attention_v1_kernelIfhLi192ELi32ELi128ELNS_18Fp8KVCacheDataTypeE2ELb0EEEvPT_PKS2_PKT0_S8_ifPKiSA_iPKfiiiSC_SC_iiiii,@"STO_CUDA_ENTRY STV_DEFAULT"
_ZN4vllm25paged_attention_v1_kernelIfhLi192ELi32ELi128ELNS_18Fp8KVCacheDataTypeE2ELb0EEEvPT_PKS2_PKT0_S8_ifPKiSA_iPKfiiiSC_SC_iiiii:
.text._ZN4vllm25paged_attention_v1_kernelIfhLi192ELi32ELi128ELNS_18Fp8KVCacheDataTypeE2ELb0EEEvPT_PKS2_PKT0_S8_ifPKiSA_iPKfiiiSC_SC_iiiii:
        /* <DEDUP_REMOVED lines=35> */
.L_x_4993:
[----:B------:R-:W-:Y:S05]  /*0230*/  BSYNC.RECONVERGENT B6 ;  /* 0x0000000000067941 */ /* 0x000fea0003800200 */
.L_x_4992:
        /* <DEDUP_REMOVED lines=12> */
.L_x_5028:
        /* <DEDUP_REMOVED lines=39> */
.L_x_4999:
        /* <DEDUP_REMOVED lines=11> */
.L_x_4998:
[----:B------:R-:W-:Y:S05]  /*0620*/  BSYNC.RECONVERGENT B1 ;  /* 0x0000000000017941 */ /* 0x000fea0003800200 */
.L_x_4997:
        /* <DEDUP_REMOVED lines=12> */
.L_x_5002:
        /* <DEDUP_REMOVED lines=21> */
[C---:B---3--:R-:W-:Y:S01]  /*0840*/  FADD.FTZ R15, -R5.reuse, R20 ;  /* 0x00000014050f7221 */ /* 0x048fe20000010100 */
[----:B------:R-:W3:Y:S01]  /*0850*/  LDS R10, [R7+0x1600] ;  /* 0x00160000070a7984 */ /* 0x000ee20000000800 */
[----:B------:R-:W-:Y:S01]  /*0860*/  FMUL.FTZ R20, R18, 1.4426950216293334961 ;  /* 0x3fb8aa3b12147820 */ /* 0x000fe20000410000 */
[----:B------:R-:W2:Y:S01]  /*0870*/  MUFU.EX2 R13, R13 ;  /* 0x0000000d000d7308 */ /* 0x000ea20000000800 */
[----:B----4-:R-:W-:Y:S01]  /*0880*/  FADD.FTZ R22, -R5, R22 ;  /* 0x0000001605167221 */ /* 0x010fe20000010100 */
[----:B------:R-:W4:Y:S01]  /*0890*/  LDS R14, [R7+0x1800] ;  /* 0x00180000070e7984 */ /* 0x000f220000000800 */
[----:B------:R-:W-:Y:S01]  /*08a0*/  FMUL.FTZ R15, R15, 1.4426950216293334961 ;  /* 0x3fb8aa3b0f0f7820 */ /* 0x000fe20000410000 */
[C---:B-----5:R-:W-:Y:S01]  /*08b0*/  FADD.FTZ R19, -R5.reuse, R24 ;  /* 0x0000001805137221 */ /* 0x060fe20000010100 */
[----:B------:R-:W5:Y:S01]  /*08c0*/  MUFU.EX2 R20, R20 ;  /* 0x0000001400147308 */ /* 0x000f620000000800 */
[----:B------:R-:W4:Y:S01]  /*08d0*/  LDS R18, [R7+0x1a00] ;  /* 0x001a000007127984 */ /* 0x000f220000000800 */
[----:B------:R-:W-:Y:S01]  /*08e0*/  FMUL.FTZ R24, R22, 1.4426950216293334961 ;  /* 0x3fb8aa3b16187820 */ /* 0x000fe20000410000 */
[----:B------:R-:W-:Y:S01]  /*08f0*/  FADD.FTZ R26, -R5, R26 ;  /* 0x0000001a051a7221 */ /* 0x000fe20000010100 */
[----:B------:R5:W0:Y:S01]  /*0900*/  MUFU.EX2 R22, R15 ;  /* 0x0000000f00167308 */ /* 0x000a220000000800 */
[----:B--2---:R-:W-:Y:S01]  /*0910*/  FADD.FTZ R6, R11, R6 ;  /* 0x000000060b067221 */ /* 0x004fe20000010000 */
[----:B------:R-:W-:Y:S01]  /*0920*/  FMUL.FTZ R19, R19, 1.4426950216293334961 ;  /* 0x3fb8aa3b13137820 */ /* 0x000fe20000410000 */
[C---:B------:R-:W-:Y:S01]  /*0930*/  FADD.FTZ R28, -R5.reuse, R28 ;  /* 0x0000001c051c7221 */ /* 0x040fe20000010100 */
[----:B------:R-:W2:Y:S01]  /*0940*/  MUFU.EX2 R24, R24 ;  /* 0x0000001800187308 */ /* 0x000ea20000000800 */
[----:B------:R-:W-:Y:S01]  /*0950*/  FMUL.FTZ R21, R26, 1.4426950216293334961 ;  /* 0x3fb8aa3b1a157820 */ /* 0x000fe20000410000 */
[----:B------:R-:W-:Y:S01]  /*0960*/  STS [R7+-0x400], R11 ;  /* 0xfffc000b07007388 */ /* 0x000fe20000000800 */
[C---:B------:R-:W-:Y:S01]  /*0970*/  FADD.FTZ R30, -R5.reuse, R30 ;  /* 0x0000001e051e7221 */ /* 0x040fe20000010100 */
[----:B------:R-:W1:Y:S01]  /*0980*/  MUFU.EX2 R26, R19 ;  /* 0x00000013001a7308 */ /* 0x000e620000000800 */
[----:B-----5:R-:W-:Y:S01]  /*0990*/  FADD.FTZ R15, R6, R13 ;  /* 0x0000000d060f7221 */ /* 0x020fe20000010000 */
[----:B------:R-:W-:Y:S01]  /*09a0*/  FMUL.FTZ R23, R28, 1.4426950216293334961 ;  /* 0x3fb8aa3b1c177820 */ /* 0x000fe20000410000 */
[----:B------:R-:W-:Y:S01]  /*09b0*/  FADD.FTZ R32, -R5, R32 ;  /* 0x0000002005207221 */ /* 0x000fe20000010100 */
[----:B------:R-:W5:Y:S01]  /*09c0*/  MUFU.EX2 R28, R21 ;  /* 0x00000015001c7308 */ /* 0x000f620000000800 */
[----:B------:R-:W-:Y:S01]  /*09d0*/  FADD.FTZ R15, R15, R20 ;  /* 0x000000140f0f7221 */ /* 0x000fe20000010000 */
[----:B------:R-:W-:Y:S01]  /*09e0*/  FMUL.FTZ R25, R30, 1.4426950216293334961 ;  /* 0x3fb8aa3b1e197820 */ /* 0x000fe20000410000 */
[----:B------:R-:W-:Y:S01]  /*09f0*/  FADD.FTZ R34, -R5, R34 ;  /* 0x0000002205227221 */ /* 0x000fe20000010100 */
[----:B------:R-:W3:Y:S01]  /*0a00*/  MUFU.EX2 R30, R23 ;  /* 0x00000017001e7308 */ /* 0x000ee20000000800 */
[----:B0-----:R-:W-:Y:S01]  /*0a10*/  FADD.FTZ R15, R15, R22 ;  /* 0x000000160f0f7221 */ /* 0x001fe20000010000 */
[----:B------:R-:W-:Y:S01]  /*0a20*/  FMUL.FTZ R27, R32, 1.4426950216293334961 ;  /* 0x3fb8aa3b201b7820 */ /* 0x000fe20000410000 */
[----:B------:R-:W-:Y:S01]  /*0a30*/  FADD.FTZ R36, -R5, R36 ;  /* 0x0000002405247221 */ /* 0x000fe20000010100 */
[----:B------:R-:W0:Y:S01]  /*0a40*/  MUFU.EX2 R32, R25 ;  /* 0x0000001900207308 */ /* 0x000e220000000800 */
[----:B--2---:R-:W-:Y:S01]  /*0a50*/  FADD.FTZ R15, R15, R24 ;  /* 0x000000180f0f7221 */ /* 0x004fe20000010000 */
[----:B------:R-:W-:Y:S01]  /*0a60*/  FMUL.FTZ R34, R34, 1.4426950216293334961 ;  /* 0x3fb8aa3b22227820 */ /* 0x000fe20000410000 */
[----:B-1----:R-:W-:Y:S01]  /*0a70*/  FADD.FTZ R12, -R5, R12 ;  /* 0x0000000c050c7221 */ /* 0x002fe20000010100 */
[----:B------:R-:W1:Y:S01]  /*0a80*/  MUFU.EX2 R6, R27 ;  /* 0x0000001b00067308 */ /* 0x000e620000000800 */
[----:B------:R-:W-:Y:S01]  /*0a90*/  FADD.FTZ R15, R15, R26 ;  /* 0x0000001a0f0f7221 */ /* 0x000fe20000010000 */
[----:B------:R-:W-:Y:S01]  /*0aa0*/  FMUL.FTZ R36, R36, 1.4426950216293334961 ;  /* 0x3fb8aa3b24247820 */ /* 0x000fe20000410000 */
[----:B------:R-:W-:Y:S01]  /*0ab0*/  FMUL.FTZ R12, R12, 1.4426950216293334961 ;  /* 0x3fb8aa3b0c0c7820 */ /* 0x000fe20000410000 */
[----:B------:R-:W2:Y:S01]  /*0ac0*/  MUFU.EX2 R34, R34 ;  /* 0x0000002200227308 */ /* 0x000ea20000000800 */
[----:B-----5:R-:W-:Y:S01]  /*0ad0*/  FADD.FTZ R15, R15, R28 ;  /* 0x0000001c0f0f7221 */ /* 0x020fe20000010000 */
[----:B---3--:R-:W-:Y:S01]  /*0ae0*/  FADD.FTZ R10, -R5, R10 ;  /* 0x0000000a050a7221 */ /* 0x008fe20000010100 */
[----:B------:R-:W-:Y:S01]  /*0af0*/  STS [R7+-0x200], R13 ;  /* 0xfffe000d07007388 */ /* 0x000fe20000000800 */
[----:B------:R-:W3:Y:S01]  /*0b00*/  MUFU.EX2 R36, R36 ;  /* 0x0000002400247308 */ /* 0x000ee20000000800 */
[----:B------:R-:W-:Y:S01]  /*0b10*/  FADD.FTZ R15, R15, R30 ;  /* 0x0000001e0f0f7221 */ /* 0x000fe20000010000 */
[----:B----4-:R-:W-:Y:S01]  /*0b20*/  FADD.FTZ R14, -R5, R14 ;  /* 0x0000000e050e7221 */ /* 0x010fe20000010100 */
[----:B------:R-:W-:Y:S01]  /*0b30*/  FMUL.FTZ R10, R10, 1.4426950216293334961 ;  /* 0x3fb8aa3b0a0a7820 */ /* 0x000fe20000410000 */
[----:B------:R-:W4:Y:S01]  /*0b40*/  MUFU.EX2 R12, R12 ;  /* 0x0000000c000c7308 */ /* 0x000f220000000800 */
[----:B0-----:R-:W-:Y:S01]  /*0b50*/  FADD.FTZ R15, R15, R32 ;  /* 0x000000200f0f7221 */ /* 0x001fe20000010000 */
[----:B------:R-:W-:Y:S01]  /*0b60*/  FADD.FTZ R18, -R5, R18 ;  /* 0x0000001205127221 */ /* 0x000fe20000010100 */
[----:B------:R-:W-:Y:S01]  /*0b70*/  FMUL.FTZ R14, R14, 1.4426950216293334961 ;  /* 0x3fb8aa3b0e0e7820 */ /* 0x000fe20000410000 */
[----:B------:R-:W-:Y:S01]  /*0b80*/  STS [R7], R20 ;  /* 0x0000001407007388 */ /* 0x000fe20000000800 */
[----:B-1----:R-:W-:Y:S01]  /*0b90*/  FADD.FTZ R15, R15, R6 ;  /* 0x000000060f0f7221 */ /* 0x002fe20000010000 */
[----:B------:R-:W0:Y:S01]  /*0ba0*/  MUFU.EX2 R10, R10 ;  /* 0x0000000a000a7308 */ /* 0x000e220000000800 */
[----:B------:R-:W-:Y:S01]  /*0bb0*/  FMUL.FTZ R18, R18, 1.4426950216293334961 ;  /* 0x3fb8aa3b12127820 */ /* 0x000fe20000410000 */
[----:B------:R-:W-:Y:S01]  /*0bc0*/  STS [R7+0x200], R22 ;  /* 0x0002001607007388 */ /* 0x000fe20000000800 */
[----:B--2---:R-:W-:Y:S01]  /*0bd0*/  FADD.FTZ R15, R15, R34 ;  /* 0x000000220f0f7221 */ /* 0x004fe20000010000 */
[----:B------:R-:W1:Y:S02]  /*0be0*/  MUFU.EX2 R14, R14 ;  /* 0x0000000e000e7308 */ /* 0x000e640000000800 */
[----:B------:R-:W-:Y:S01]  /*0bf0*/  STS [R7+0x400], R24 ;  /* 0x0004001807007388 */ /* 0x000fe20000000800 */
[----:B---3--:R-:W-:Y:S01]  /*0c00*/  FADD.FTZ R15, R15, R36 ;  /* 0x000000240f0f7221 */ /* 0x008fe20000010000 */
[----:B------:R-:W2:Y:S02]  /*0c10*/  MUFU.EX2 R18, R18 ;  /* 0x0000001200127308 */ /* 0x000ea40000000800 */
[----:B------:R-:W-:Y:S01]  /*0c20*/  STS [R7+0x600], R26 ;  /* 0x0006001a07007388 */ /* 0x000fe20000000800 */
[----:B----4-:R-:W-:-:S03]  /*0c30*/  FADD.FTZ R15, R15, R12 ;  /* 0x0000000c0f0f7221 */ /* 0x010fc60000010000 */
[----:B------:R-:W-:Y:S01]  /*0c40*/  STS [R7+0x800], R28 ;  /* 0x0008001c07007388 */ /* 0x000fe20000000800 */
[----:B0-----:R-:W-:-:S03]  /*0c50*/  FADD.FTZ R15, R15, R10 ;  /* 0x0000000a0f0f7221 */ /* 0x001fc60000010000 */
[----:B------:R-:W-:Y:S01]  /*0c60*/  STS [R7+0xa00], R30 ;  /* 0x000a001e07007388 */ /* 0x000fe20000000800 */
[----:B-1----:R-:W-:-:S03]  /*0c70*/  FADD.FTZ R15, R15, R14 ;  /* 0x0000000e0f0f7221 */ /* 0x002fc60000010000 */
        /* <DEDUP_REMOVED lines=8> */
[----:B------:R0:W-:Y:S02]  /*0d00*/  STS [R7+0x1a00], R18 ;  /* 0x001a001207007388 */ /* 0x0001e40000000800 */
[----:B0-----:R-:W-:Y:S01]  /*0d10*/  IADD3 R7, PT, PT, R7, 0x2000, RZ ;  /* 0x0000200007077810 */ /* 0x001fe20007ffe0ff */
[----:B------:R-:W-:Y:S06]  /*0d20*/  @!P3 BRA `(.L_x_5002) ;  /* 0xfffffff80070b947 */ /* 0x000fec000383ffff */
.L_x_5001:
[----:B------:R-:W-:Y:S05]  /*0d30*/  BSYNC.RECONVERGENT B1 ;  /* 0x0000000000017941 */ /* 0x000fea0003800200 */
.L_x_5000:
        /* <DEDUP_REMOVED lines=55> */
.L_x_5004:
[----:B------:R-:W-:Y:S05]  /*10b0*/  BSYNC.RECONVERGENT B1 ;  /* 0x0000000000017941 */ /* 0x000fea0003800200 */
.L_x_5003:
        /* <DEDUP_REMOVED lines=26> */
.L_x_4996:
[----:B------:R-:W-:Y:S05]  /*1260*/  BSYNC.RECONVERGENT B0 ;  /* 0x0000000000007941 */ /* 0x000fea0003800200 */
.L_x_4995:
[----:B0-----:R-:W0:Y:S01]  /*1270*/  SHFL.BFLY PT, R5, R6, 0x10, 0x1f ;  /* 0x0e001f0006057f89 */ /* 0x001e2200000e0000 */
[----:B------:R-:W-:Y:S01]  /*1280*/  ISETP.GE.AND P0, PT, R16, R17, PT ;  /* 0x000000111000720c */ /* 0x000fe20003f06270 */
        /* <DEDUP_REMOVED lines=37> */
.L_x_5009:
[----:B------:R-:W0:Y:S01]  /*14e0*/  LDS R5, [R4] ;  /* 0x0000000004057984 */ /* 0x000e220000000800 */
[----:B------:R-:W-:-:S04]  /*14f0*/  IADD3 R6, PT, PT, R6, 0x1, RZ ;  /* 0x0000000106067810 */ /* 0x000fc80007ffe0ff */
[----:B------:R-:W-:Y:S01]  /*1500*/  ISETP.NE.AND P0, PT, R6, RZ, PT ;  /* 0x000000ff0600720c */ /* 0x000fe20003f05270 */
[----:B0-----:R-:W-:-:S05]  /*1510*/  FMUL.FTZ R5, R5, R2 ;  /* 0x0000000205057220 */ /* 0x001fca0000410000 */
[----:B------:R0:W-:Y:S02]  /*1520*/  STS [R4], R5 ;  /* 0x0000000504007388 */ /* 0x0001e40000000800 */
[----:B0-----:R-:W-:-:S05]  /*1530*/  IADD3 R4, PT, PT, R4, 0x200, RZ ;  /* 0x0000020004047810 */ /* 0x001fca0007ffe0ff */
[----:B------:R-:W-:Y:S05]  /*1540*/  @P0 BRA `(.L_x_5009) ;  /* 0xfffffffc00e40947 */ /* 0x000fea000383ffff */
.L_x_5008:
[----:B------:R-:W-:Y:S05]  /*1550*/  BSYNC.RECONVERGENT B1 ;  /* 0x0000000000017941 */ /* 0x000fea0003800200 */
.L_x_5007:
        /* <DEDUP_REMOVED lines=12> */
.L_x_5012:
        /* <DEDUP_REMOVED lines=33> */
[----:B------:R-:W-:-:S03]  /*1830*/  FMUL.FTZ R24, R2, R27 ;  /* 0x0000001b02187220 */ /* 0x000fc60000410000 */
[----:B------:R4:W-:Y:S01]  /*1840*/  STS [R3+0x600], R14 ;  /* 0x0006000e03007388 */ /* 0x0009e20000000800 */
[C---:B0-----:R-:W-:Y:S01]  /*1850*/  FMUL.FTZ R6, R2.reuse, R29 ;  /* 0x0000001d02067220 */ /* 0x041fe20000410000 */
[C---:B-1----:R-:W-:Y:S02]  /*1860*/  FMUL.FTZ R8, R2.reuse, R31 ;  /* 0x0000001f02087220 */ /* 0x042fe40000410000 */
        /* <DEDUP_REMOVED lines=15> */
.L_x_5011:
[----:B------:R-:W-:Y:S05]  /*1960*/  BSYNC.RECONVERGENT B1 ;  /* 0x0000000000017941 */ /* 0x000fea0003800200 */
.L_x_5010:
        /* <DEDUP_REMOVED lines=31> */
.L_x_5014:
[----:B------:R-:W-:Y:S05]  /*1b60*/  BSYNC.RECONVERGENT B1 ;  /* 0x0000000000017941 */ /* 0x000fea0003800200 */
.L_x_5013:
        /* <DEDUP_REMOVED lines=14> */
.L_x_5006:
[----:B------:R-:W-:Y:S05]  /*1c50*/  BSYNC.RECONVERGENT B0 ;  /* 0x0000000000007941 */ /* 0x000fea0003800200 */
.L_x_5005:
[----:B01----:R-:W0:Y:S01]  /*1c60*/  S2R R2, SR_TID.X ;  /* 0x0000000000027919 */ /* 0x003e220000002100 */
[----:B------:R-:W-:Y:S01]  /*1c70*/  BSSY.RECONVERGENT B0, `(.L_x_5015) ;  /* 0x0000061000007945 */ /* 0x000fe20003800200 */
[----:B------:R-:W-:Y:S01]  /*1c80*/  HFMA2 R51, -RZ, RZ, 0, 0 ;  /* 0x00000000ff337431 */ /* 0x000fe200000001ff */
[----:B------:R-:W-:Y:S01]  /*1c90*/  CS2R R10, SRZ ;  /* 0x00000000000a7805 */ /* 0x000fe2000001ff00 */
[----:B------:R-:W-:Y:S01]  /*1ca0*/  BAR.SYNC.DEFER_BLOCKING 0x0 ;  /* 0x0000000000007b1d */ /* 0x000fe20000010000 */
[----:B------:R-:W-:Y:S01]  /*1cb0*/  HFMA2 R47, -RZ, RZ, 0, 0 ;  /* 0x00000000ff2f7431 */ /* 0x000fe200000001ff */
[----:B------:R-:W-:Y:S01]  /*1cc0*/  CS2R R8, SRZ ;  /* 0x0000000000087805 */ /* 0x000fe2000001ff00 */
        /* <DEDUP_REMOVED lines=19> */
[----:B------:R-:W-:Y:S01]  /*1e00*/  MOV R49, RZ ;  /* 0x000000ff00317202 */ /* 0x000fe20000000f00 */
[----:B------:R-:W-:Y:S01]  /*1e10*/  BAR.SYNC.DEFER_BLOCKING 0x0 ;  /* 0x0000000000007b1d */ /* 0x000fe20000010000 */
[----:B------:R-:W-:Y:S02]  /*1e20*/  MOV R45, RZ ;  /* 0x000000ff002d7202 */ /* 0x000fe40000000f00 */
[----:B------:R-:W-:Y:S02]  /*1e30*/  MOV R53, RZ ;  /* 0x000000ff00357202 */ /* 0x000fe40000000f00 */
[C---:B0-----:R-:W-:Y:S02]  /*1e40*/  LOP3.LUT P0, RZ, R2.reuse, 0x7, RZ, 0xc0, !PT ;  /* 0x0000000702ff7812 */ /* 0x041fe4000780c0ff */
[----:B------:R-:W-:-:S02]  /*1e50*/  LOP3.LUT R3, R2, 0x3c0, RZ, 0xc0, !PT ;  /* 0x000003c002037812 */ /* 0x000fc400078ec0ff */
[----:B------:R-:W-:Y:S02]  /*1e60*/  LOP3.LUT R4, R2, 0x3e0, RZ, 0xc0, !PT ;  /* 0x000003e002047812 */ /* 0x000fe400078ec0ff */
[----:B------:R-:W-:Y:S02]  /*1e70*/  ISETP.NE.OR P5, PT, R3, 0x40, P0 ;  /* 0x000000400300780c */ /* 0x000fe400007a5670 */
[----:B------:R-:W-:Y:S02]  /*1e80*/  ISETP.NE.OR P4, PT, R4, 0x20, P0 ;  /* 0x000000200400780c */ /* 0x000fe40000785670 */
[----:B------:R-:W-:Y:S02]  /*1e90*/  CS2R R4, SRZ ;  /* 0x0000000000047805 */ /* 0x000fe4000001ff00 */
[----:B------:R-:W-:Y:S02]  /*1ea0*/  MOV R59, RZ ;  /* 0x000000ff003b7202 */ /* 0x000fe40000000f00 */
[----:B------:R-:W-:-:S02]  /*1eb0*/  MOV R55, RZ ;  /* 0x000000ff00377202 */ /* 0x000fc40000000f00 */
[C---:B------:R-:W-:Y:S02]  /*1ec0*/  LOP3.LUT P1, RZ, R2.reuse, 0x3c7, RZ, 0xc0, !PT ;  /* 0x000003c702ff7812 */ /* 0x040fe4000782c0ff */
[C---:B------:R-:W-:Y:S02]  /*1ed0*/  LOP3.LUT P2, RZ, R2.reuse, 0x3e7, RZ, 0xc0, !PT ;  /* 0x000003e702ff7812 */ /* 0x040fe4000784c0ff */
[----:B------:R-:W-:Y:S01]  /*1ee0*/  ISETP.GT.U32.AND P3, PT, R2, 0x1f, PT ;  /* 0x0000001f0200780c */ /* 0x000fe20003f64070 */
[----:B------:R-:W-:-:S12]  /*1ef0*/  @P5 BRA `(.L_x_5016) ;  /* 0x0000000000e05947 */ /* 0x000fd80003800000 */
[----:B------:R-:W-:Y:S02]  /*1f00*/  LOP3.LUT R3, R2, 0x1f, RZ, 0xc0, !PT ;  /* 0x0000001f02037812 */ /* 0x000fe400078ec0ff */
[----:B------:R-:W-:Y:S02]  /*1f10*/  MOV R44, 0x400 ;  /* 0x00000400002c7802 */ /* 0x000fe40000000f00 */
[----:B------:R-:W-:Y:S02]  /*1f20*/  SHF.R.U32.HI R42, RZ, 0x5, R2 ;  /* 0x00000005ff2a7819 */ /* 0x000fe40000011602 */
[----:B------:R-:W-:Y:S02]  /*1f30*/  SHF.R.U32.HI R3, RZ, 0x3, R3 ;  /* 0x00000003ff037819 */ /* 0x000fe40000011603 */
[----:B------:R-:W-:-:S03]  /*1f40*/  IADD3 R44, PT, PT, R44, 0x20, RZ ;  /* 0x000000202c2c7810 */ /* 0x000fc60007ffe0ff */
[----:B------:R-:W-:Y:S01]  /*1f50*/  IMAD R3, R42, 0xc0, R3 ;  /* 0x000000c02a037824 */ /* 0x000fe200078e0203 */
        /* <DEDUP_REMOVED lines=50> */
.L_x_5016:
[----:B------:R-:W-:Y:S05]  /*2280*/  BSYNC.RECONVERGENT B0 ;  /* 0x0000000000007941 */ /* 0x000fea0003800200 */
.L_x_5015:
[----:B------:R-:W-:Y:S06]  /*2290*/  BAR.SYNC.DEFER_BLOCKING 0x0 ;  /* 0x0000000000007b1d */ /* 0x000fec0000010000 */
[----:B------:R-:W-:Y:S04]  /*22a0*/  BSSY.RECONVERGENT B0, `(.L_x_5017) ;  /* 0x000006a000007945 */ /* 0x000fe80003800200 */
[----:B------:R-:W-:Y:S05]  /*22b0*/  @P1 BRA `(.L_x_5018) ;  /* 0x0000000400a01947 */ /* 0x000fea0003800000 */
[----:B0-----:R-:W-:Y:S02]  /*22c0*/  LOP3.LUT R42, R2, 0x1f, RZ, 0xc0, !PT ;  /* 0x0000001f022a7812 */ /* 0x001fe400078ec0ff */
[----:B------:R-:W-:Y:S02]  /*22d0*/  MOV R44, 0x400 ;  /* 0x00000400002c7802 */ /* 0x000fe40000000f00 */
[----:B------:R-:W-:Y:S02]  /*22e0*/  SHF.R.U32.HI R3, RZ, 0x5, R2 ;  /* 0x00000005ff037819 */ /* 0x000fe40000011602 */
[----:B------:R-:W-:Y:S02]  /*22f0*/  SHF.R.U32.HI R42, RZ, 0x3, R42 ;  /* 0x00000003ff2a7819 */ /* 0x000fe4000001162a */
[----:B------:R-:W-:-:S03]  /*2300*/  IADD3 R44, PT, PT, R44, 0x20, RZ ;  /* 0x000000202c2c7810 */ /* 0x000fc60007ffe0ff */
[----:B------:R-:W-:Y:S01]  /*2310*/  IMAD R3, R3, 0xc0, R42 ;  /* 0x000000c003037824 */ /* 0x000fe200078e022a */
[----:B------:R-:W-:-:S04]  /*2320*/  LEA R44, R0, R44, 0x18 ;  /* 0x0000002c002c7211 */ /* 0x000fc800078ec0ff */
[----:B------:R-:W-:-:S05]  /*2330*/  LEA R3, R3, R44, 0x2 ;  /* 0x0000002c03037211 */ /* 0x000fca00078e10ff */
        /* <DEDUP_REMOVED lines=96> */
.L_x_5018:
[----:B------:R-:W-:Y:S05]  /*2940*/  BSYNC.RECONVERGENT B0 ;  /* 0x0000000000007941 */ /* 0x000fea0003800200 */
.L_x_5017:
        /* <DEDUP_REMOVED lines=59> */
.L_x_5020:
[----:B------:R-:W-:Y:S05]  /*2d00*/  BSYNC.RECONVERGENT B0 ;  /* 0x0000000000007941 */ /* 0x000fea0003800200 */
.L_x_5019:
[----:B------:R-:W-:Y:S06]  /*2d10*/  BAR.SYNC.DEFER_BLOCKING 0x0 ;  /* 0x0000000000007b1d */ /* 0x000fec0000010000 */
[----:B------:R-:W-:Y:S04]  /*2d20*/  BSSY.RECONVERGENT B0, `(.L_x_5021) ;  /* 0x000006a000007945 */ /* 0x000fe80003800200 */
[----:B------:R-:W-:Y:S05]  /*2d30*/  @P2 BRA `(.L_x_5022) ;  /* 0x0000000400a02947 */ /* 0x000fea0003800000 */
[----:B------:R-:W-:Y:S02]  /*2d40*/  LOP3.LUT R3, R2, 0x1f, RZ, 0xc0, !PT ;  /* 0x0000001f02037812 */ /* 0x000fe400078ec0ff */
[----:B0-----:R-:W-:Y:S02]  /*2d50*/  MOV R42, 0x400 ;  /* 0x00000400002a7802 */ /* 0x001fe40000000f00 */
[----:B-1----:R-:W-:Y:S02]  /*2d60*/  SHF.R.U32.HI R44, RZ, 0x5, R2 ;  /* 0x00000005ff2c7819 */ /* 0x002fe40000011602 */
        /* <DEDUP_REMOVED lines=99> */
[----:B0-----:R-:W-:Y:S01]  /*33a0*/  FADD.FTZ R10, R10, R2 ;  /* 0x000000020a0a7221 */ /* 0x001fe20000010000 */
[----:B-1----:R-:W-:-:S07]  /*33b0*/  FADD.FTZ R34, R34, R42 ;  /* 0x0000002a22227221 */ /* 0x002fce0000010000 */
.L_x_5022:
[----:B------:R-:W-:Y:S05]  /*33c0*/  BSYNC.RECONVERGENT B0 ;  /* 0x0000000000007941 */ /* 0x000fea0003800200 */
.L_x_5021:
[----:B------:R-:W-:Y:S06]  /*33d0*/  BAR.SYNC.DEFER_BLOCKING 0x0 ;  /* 0x0000000000007b1d */ /* 0x000fec0000010000 */
[----:B------:R-:W-:Y:S05]  /*33e0*/  @P3 EXIT ;  /* 0x000000000000394d */ /* 0x000fea0003800000 */
[----:B------:R-:W-:Y:S05]  /*33f0*/  @P0 EXIT ;  /* 0x000000000000094d */ /* 0x000fea0003800000 */
[----:B------:R-:W2:Y:S01]  /*3400*/  S2R R3, SR_CTAID.X ;  /* 0x0000000000037919 */ /* 0x000ea20000002500 */
[----:B------:R-:W3:Y:S01]  /*3410*/  LDCU UR5, c[0x0][0x378] ;  /* 0x00006f00ff0577ac */ /* 0x000ee20008000800 */
[----:B------:R-:W2:Y:S01]  /*3420*/  S2UR UR6, SR_CTAID.Y ;  /* 0x00000000000679c3 */ /* 0x000ea20000002600 */
[----:B------:R-:W4:Y:S07]  /*3430*/  S2R R2, SR_TID.X ;  /* 0x0000000000027919 */ /* 0x000f2e0000002100 */
[----:B------:R-:W2:Y:S08]  /*3440*/  LDC R0, c[0x0][0x370] ;  /* 0x0000dc00ff007b82 */ /* 0x000eb00000000800 */
[----:B------:R-:W5:Y:S01]  /*3450*/  S2UR UR4, SR_CTAID.Z ;  /* 0x00000000000479c3 */ /* 0x000f620000002700 */
[----:B--2---:R-:W-:Y:S01]  /*3460*/  IMAD R0, R0, UR6, R3 ;  /* 0x0000000600007c24 */ /* 0x004fe2000f8e0203 */
[----:B------:R-:W2:Y:S01]  /*3470*/  LDCU.64 UR6, c[0x0][0x380] ;  /* 0x00007000ff0677ac */ /* 0x000ea20008000a00 */
[----:B----4-:R-:W-:-:S02]  /*3480*/  SHF.R.U32.HI R3, RZ, 0x3, R2 ;  /* 0x00000003ff037819 */ /* 0x010fc40000011602 */
[----:B---3--:R-:W-:Y:S01]  /*3490*/  IMAD R0, R0, UR5, RZ ;  /* 0x0000000500007c24 */ /* 0x008fe2000f8e02ff */
[----:B-----5:R-:W-:-:S03]  /*34a0*/  UIMAD UR4, UR4, 0xc0, URZ ;  /* 0x000000c0040478a4 */ /* 0x020fc6000f8e02ff */
[----:B------:R-:W-:-:S05]  /*34b0*/  IMAD R0, R0, 0xc0, RZ ;  /* 0x000000c000007824 */ /* 0x000fca00078e02ff */
[----:B------:R-:W-:-:S04]  /*34c0*/  IADD3 R0, P0, P1, R3, UR4, R0 ;  /* 0x0000000403007c10 */ /* 0x000fc8000f91e000 */
[----:B------:R-:W-:Y:S02]  /*34d0*/  IADD3.X R3, PT, PT, RZ, RZ, RZ, P0, P1 ;  /* 0x000000ffff037210 */ /* 0x000fe400007e24ff */
[----:B--2---:R-:W-:-:S04]  /*34e0*/  LEA R2, P0, R0, UR6, 0x2 ;  /* 0x0000000600027c11 */ /* 0x004fc8000f8010ff */
        /* <DEDUP_REMOVED lines=50> */
.L_x_4994:
[----:B------:R-:W-:Y:S01]  /*3810*/  HFMA2 R12, -RZ, RZ, 0, 9.5367431640625e-07 ;  /* 0x00000010ff0c7431 */ /* 0x000fe200000001ff */
[----:B------:R-:W-:Y:S02]  /*3820*/  MOV R11, 0x1f ;  /* 0x0000001f000b7802 */ /* 0x000fe40000000f00 */
[----:B------:R-:W-:-:S07]  /*3830*/  MOV R15, 0xffffffff ;  /* 0xffffffff000f7802 */ /* 0x000fce0000000f00 */
[----:B------:R-:W-:Y:S05]  /*3840*/  WARPSYNC.COLLECTIVE R15, `(.L_x_5023) ;  /* 0x000000000f087348 */ /* 0x000fea0003c00000 */
[----:B------:R0:W1:Y:S02]  /*3850*/  SHFL.BFLY P6, R14, R13, R12, R11 ;  /* 0x0c00000c0d0e7389 */ /* 0x00006400000c000b */
[----:B01----:R-:W-:Y:S05]  /*3860*/  ENDCOLLECTIVE ;  /* 0x000000000000791b */ /* 0x003fea0003800000 */
.L_x_5023:
[----:B------:R-:W-:Y:S01]  /*3870*/  HFMA2 R12, -RZ, RZ, 0, 4.76837158203125e-07 ;  /* 0x00000008ff0c7431 */ /* 0x000fe200000001ff */
[----:B------:R-:W-:-:S04]  /*3880*/  FMNMX.FTZ R0, R14, -3.40282346638528859812e+38, !PT ;  /* 0xff7fffff0e007809 */ /* 0x000fc80007810000 */
[----:B------:R-:W-:-:S07]  /*3890*/  MOV R13, R0 ;  /* 0x00000000000d7202 */ /* 0x000fce0000000f00 */
[----:B------:R-:W-:Y:S05]  /*38a0*/  WARPSYNC.COLLECTIVE R15, `(.L_x_5024) ;  /* 0x000000000f087348 */ /* 0x000fea0003c00000 */
[----:B------:R0:W1:Y:S02]  /*38b0*/  SHFL.BFLY P6, R14, R13, R12, R11 ;  /* 0x0c00000c0d0e7389 */ /* 0x00006400000c000b */
[----:B01----:R-:W-:Y:S05]  /*38c0*/  ENDCOLLECTIVE ;  /* 0x000000000000791b */ /* 0x003fea0003800000 */
.L_x_5024:
[----:B------:R-:W-:Y:S01]  /*38d0*/  HFMA2 R12, -RZ, RZ, 0, 2.384185791015625e-07 ;  /* 0x00000004ff0c7431 */ /* 0x000fe200000001ff */
[----:B------:R-:W-:-:S04]  /*38e0*/  FMNMX.FTZ R2, R0, R14, !PT ;  /* 0x0000000e00027209 */ /* 0x000fc80007810000 */
[----:B------:R-:W-:-:S07]  /*38f0*/  MOV R13, R2 ;  /* 0x00000002000d7202 */ /* 0x000fce0000000f00 */
[----:B------:R-:W-:Y:S05]  /*3900*/  WARPSYNC.COLLECTIVE R15, `(.L_x_5025) ;  /* 0x000000000f087348 */ /* 0x000fea0003c00000 */
[----:B------:R0:W1:Y:S02]  /*3910*/  SHFL.BFLY P6, R14, R13, R12, R11 ;  /* 0x0c00000c0d0e7389 */ /* 0x00006400000c000b */
[----:B01----:R-:W-:Y:S05]  /*3920*/  ENDCOLLECTIVE ;  /* 0x000000000000791b */ /* 0x003fea0003800000 */
.L_x_5025:
[----:B------:R-:W-:Y:S01]  /*3930*/  HFMA2 R12, -RZ, RZ, 0, 1.1920928955078125e-07 ;  /* 0x00000002ff0c7431 */ /* 0x000fe200000001ff */
[----:B------:R-:W-:-:S04]  /*3940*/  FMNMX.FTZ R3, R2, R14, !PT ;  /* 0x0000000e02037209 */ /* 0x000fc80007810000 */
[----:B------:R-:W-:-:S07]  /*3950*/  MOV R13, R3 ;  /* 0x00000003000d7202 */ /* 0x000fce0000000f00 */
[----:B------:R-:W-:Y:S05]  /*3960*/  WARPSYNC.COLLECTIVE R15, `(.L_x_5026) ;  /* 0x000000000f087348 */ /* 0x000fea0003c00000 */
[----:B------:R0:W1:Y:S02]  /*3970*/  SHFL.BFLY P6, R14, R13, R12, R11 ;  /* 0x0c00000c0d0e7389 */ /* 0x00006400000c000b */
[----:B01----:R-:W-:Y:S05]  /*3980*/  ENDCOLLECTIVE ;  /* 0x000000000000791b */ /* 0x003fea0003800000 */
.L_x_5026:
[----:B------:R-:W-:Y:S01]  /*3990*/  HFMA2 R12, -RZ, RZ, 0, 5.9604644775390625e-08 ;  /* 0x00000001ff0c7431 */ /* 0x000fe200000001ff */
[----:B------:R-:W-:-:S04]  /*39a0*/  FMNMX.FTZ R4, R3, R14, !PT ;  /* 0x0000000e03047209 */ /* 0x000fc80007810000 */
[----:B------:R-:W-:-:S07]  /*39b0*/  MOV R13, R4 ;  /* 0x00000004000d7202 */ /* 0x000fce0000000f00 */
[----:B------:R-:W-:Y:S05]  /*39c0*/  WARPSYNC.COLLECTIVE R15, `(.L_x_5027) ;  /* 0x000000000f087348 */ /* 0x000fea0003c00000 */
[----:B------:R0:W1:Y:S02]  /*39d0*/  SHFL.BFLY P6, R14, R13, R12, R11 ;  /* 0x0c00000c0d0e7389 */ /* 0x00006400000c000b */
[----:B01----:R-:W-:Y:S05]  /*39e0*/  ENDCOLLECTIVE ;  /* 0x000000000000791b */ /* 0x003fea0003800000 */
.L_x_5027:
[----:B------:R-:W-:Y:S05]  /*39f0*/  BRA `(.L_x_5028) ;  /* 0xffffffc800407947 */ /* 0x000fea000383ffff */
.L_x_5029:
        /* <DEDUP_REMOVED lines=16> */
.L_x_25681:


//--------------------- .text._ZN4vllm25paged_attention_v1_kernelIfhLi128ELi32ELi128ELNS_18Fp8KVCacheDataTypeE2ELb0EEEvPT_PKS2_PKT0_S8_ifPKiSA_iPKfiiiSC_SC_iiiii --------------------------
	.section	.text._ZN4vllm25paged_attention_v1_kernelIfhLi128ELi32ELi128ELNS_18Fp8KVCacheDataTypeE2ELb0EEEvPT_PKS2_PKT0_S8_ifPKiSA_iPKfiiiSC_SC_iiiii,"ax",@progbits
	.align	128
        .global         _ZN4vllm25paged_attention_v1_kernelIfhLi128ELi32ELi128ELNS_18Fp8KVCacheDataTypeE2ELb0EEEvPT_PKS2_PKT0_S8_ifPKiSA_iPKfiiiSC_SC_iiiii
        .type           _ZN4vllm25paged_attention_v1_kernelIfhLi128ELi32ELi128ELNS_18Fp8KVCacheDataTypeE2ELb0EEEvPT_PKS2_PKT0_S8_ifPKiSA_iPKfiiiSC_SC_iiiii,@function
        .size           _ZN4vllm25paged_attention_v1_kernelIfhLi128ELi32ELi128ELNS_18Fp8KVCacheDataTypeE2ELb0EEEvPT_PKS2_PKT0_S8_ifPKiSA_iPKfiiiSC_SC_iiiii,(.L_x_25682 - _ZN4vllm25paged_attention_v1_kernelIfhLi128ELi32ELi128ELNS_18Fp8KVCacheDataTypeE2ELb0EEEvPT_PKS2_PKT0_S8_ifPKiSA_iPKfiiiSC_SC_iiiii)
        .other          _ZN4vllm25paged_attention_v1_kernelIfhLi128ELi32ELi128ELNS_18Fp8KVCacheDataTypeE2ELb0EEEvPT_PKS2_PKT0_S8_ifPKiSA_iPKfiiiSC_SC_iiiii,@"STO_CUDA_ENTRY STV_DEFAULT"
_ZN4vllm25paged_attention_v1_kernelIfhLi128ELi32ELi128ELNS_18Fp8KVCacheDataTypeE2ELb0EEEvPT_PKS2_PKT0_S8_ifPKiSA_iPKfiiiSC_SC_iiiii:
.text._ZN4vllm25paged_attention_v1_kernelIfhLi128ELi32ELi128ELNS_18Fp8KVCacheDataTypeE2ELb0EEEvPT_PKS2_PKT0_S8_ifPKiSA_iPKfiiiSC_SC_iiiii:
        /* <DEDUP_REMOVED lines=35> */
.L_x_5031:
[----:B------:R-:W-:Y:S05]  /*0230*/  BSYNC.RECONVERGENT B6 ;  /* 0x0000000000067941 */ /* 0x000fea0003800200 */
.L_x_5030:
        /* <DEDUP_REMOVED lines=12> */
.L_x_5066:
        /* <DEDUP_REMOVED lines=39> */
.L_x_5037:
        /* <DEDUP_REMOVED lines=11> */
.L_x_5036:
[----:B------:R-:W-:Y:S05]  /*0620*/  BSYNC.RECONVERGENT B1 ;  /* 0x0000000000017941 */ /* 0x000fea0003800200 */
.L_x_5035:
        /* <DEDUP_REMOVED lines=12> */
.L_x_5040:
        /* <DEDUP_REMOVED lines=100> */
.L_x_5039:
[----:B------:R-:W-:Y:S05]  /*0d30*/  BSYNC.RECONVERGENT B1 ;  /* 0x0000000000017941 */ /* 0x000fea0003800200 */
.L_x_5038:
        /* <DEDUP_REMOVED lines=55> */
.L_x_5042:
[----:B------:R-:W-:Y:S05]  /*10b0*/  BSYNC.RECONVERGENT B1 ;  /* 0x0000000000017941 */ /* 0x000fea0003800200 */
.L_x_5041:
        /* <DEDUP_REMOVED lines=26> */
.L_x_5034:
[----:B------:R-:W-:Y:S05]  /*1260*/  BSYNC.RECONVERGENT B0 ;  /* 0x0000000000007941 */ /* 0x000fea0003800200 */
.L_x_5033:
        /* <DEDUP_REMOVED lines=39> */
.L_x_5047:
[----:B------:R-:W0:Y:S01]  /*14e0*/  LDS R9, [R6] ;  /* 0x0000000006097984 */ /* 0x000e220000000800 */
[----:B------:R-:W-:-:S04]  /*14f0*/  IADD3 R7, PT, PT, R7, 0x1, RZ ;  /* 0x0000000107077810 */ /* 0x000fc80007ffe0ff */
[----:B------:R-:W-:Y:S01]  /*1500*/  ISETP.NE.AND P0, PT, R7, RZ, PT ;  /* 0x000000ff0700720c */ /* 0x000fe20003f05270 */
[----:B0-----:R-:W-:-:S05]  /*1510*/  FMUL.FTZ R9, R9, R2 ;  /* 0x0000000209097220 */ /* 0x001fca0000410000 */
[----:B------:R0:W-:Y:S02]  /*1520*/  STS [R6], R9 ;  /* 0x0000000906007388 */ /* 0x0001e40000000800 */
[----:B0-----:R-:W-:-:S05]  /*1530*/  IADD3 R6, PT, PT, R6, 0x200, RZ ;  /* 0x0000020006067810 */ /* 0x001fca0007ffe0ff */
[----:B------:R-:W-:Y:S05]  /*1540*/  @P0 BRA `(.L_x_5047) ;  /* 0xfffffffc00e40947 */ /* 0x000fea000383ffff */
.L_x_5046:
[----:B------:R-:W-:Y:S05]  /*1550*/  BSYNC.RECONVERGENT B1 ;  /* 0x0000000000017941 */ /* 0x000fea0003800200 */
.L_x_5045:
        /* <DEDUP_REMOVED lines=12> */
.L_x_5050:
        /* <DEDUP_REMOVED lines=52> */
.L_x_5049:
[----:B------:R-:W-:Y:S05]  /*1960*/  BSYNC.RECONVERGENT B1 ;  /* 0x0000000000017941 */ /* 0x000fea0003800200 */
.L_x_5048:
        /* <DEDUP_REMOVED lines=31> */
.L_x_5052:
[----:B------:R-:W-:Y:S05]  /*1b60*/  BSYNC.RECONVERGENT B1 ;  /* 0x0000000000017941 */ /* 0x000fea0003800200 */
.L_x_5051:
        /* <DEDUP_REMOVED lines=14> */
.L_x_5044:
[----:B------:R-:W-:Y:S05]  /*1c50*/  BSYNC.RECONVERGENT B0 ;  /* 0x0000000000007941 */ /* 0x000fea0003800200 */
.L_x_5043:
[----:B------:R-:W-:Y:S01]  /*1c60*/  BAR.SYNC.DEFER_BLOCKING 0x0 ;  /* 0x0000000000007b1d */ /* 0x000fe20000010000 */
[C---:B------:R-:W-:Y:S01]  /*1c70*/  LOP3.LUT P0, RZ, R17.reuse, 0x7, RZ, 0xc0, !PT ;  /* 0x0000000711ff7812 */ /* 0x040fe2000780c0ff */
[----:B------:R-:W-:Y:S01]  /*1c80*/  HFMA2 R33, -RZ, RZ, 0, 0 ;  /* 0x00000000ff217431 */ /* 0x000fe200000001ff */
[C---:B------:R-:W-:Y:S01]  /*1c90*/  LOP3.LUT R2, R17.reuse, 0x3c0, RZ, 0xc0, !PT ;  /* 0x000003c011027812 */ /* 0x040fe200078ec0ff */
[----:B------:R-:W-:Y:S01]  /*1ca0*/  HFMA2 R45, -RZ, RZ, 0, 0 ;  /* 0x00000000ff2d7431 */ /* 0x000fe200000001ff */
[----:B-1----:R-:W-:Y:S01]  /*1cb0*/  LOP3.LUT R4, R17, 0x3e7, RZ, 0xc0, !PT ;  /* 0x000003e711047812 */ /* 0x002fe200078ec0ff */
[----:B------:R-:W-:Y:S01]  /*1cc0*/  BSSY.RECONVERGENT B0, `(.L_x_5053) ;  /* 0x0000041000007945 */ /* 0x000fe20003800200 */
[----:B------:R-:W-:Y:S01]  /*1cd0*/  ISETP.NE.OR P5, PT, R2, 0x40, P0 ;  /* 0x000000400200780c */ /* 0x000fe200007a5670 */
[----:B------:R-:W-:Y:S01]  /*1ce0*/  HFMA2 R41, -RZ, RZ, 0, 0 ;  /* 0x00000000ff297431 */ /* 0x000fe200000001ff */
[----:B------:R-:W-:Y:S01]  /*1cf0*/  SHF.R.U32.HI R2, RZ, 0x3, R19 ;  /* 0x00000003ff027819 */ /* 0x000fe20000011613 */
[----:B------:R-:W-:Y:S01]  /*1d00*/  HFMA2 R19, -RZ, RZ, 0, 0 ;  /* 0x00000000ff137431 */ /* 0x000fe200000001ff */
[----:B------:R-:W-:-:S02]  /*1d10*/  IADD3 R32, PT, PT, R0, 0x20, RZ ;  /* 0x0000002000207810 */ /* 0x000fc40007ffe0ff */
[----:B------:R-:W-:Y:S02]  /*1d20*/  CS2R R6, SRZ ;  /* 0x0000000000067805 */ /* 0x000fe4000001ff00 */
[C---:B------:R-:W-:Y:S02]  /*1d30*/  ISETP.NE.AND P2, PT, R4.reuse, 0x20, PT ;  /* 0x000000200400780c */ /* 0x040fe40003f45270 */
[----:B------:R-:W-:Y:S02]  /*1d40*/  CS2R R14, SRZ ;  /* 0x00000000000e7805 */ /* 0x000fe4000001ff00 */
[----:B------:R-:W-:Y:S02]  /*1d50*/  ISETP.NE.AND P3, PT, R4, RZ, PT ;  /* 0x000000ff0400720c */ /* 0x000fe40003f65270 */
[----:B0-----:R-:W-:Y:S02]  /*1d60*/  CS2R R4, SRZ ;  /* 0x0000000000047805 */ /* 0x001fe4000001ff00 */
[----:B------:R-:W-:-:S02]  /*1d70*/  LOP3.LUT P1, RZ, R17, 0x3c7, RZ, 0xc0, !PT ;  /* 0x000003c711ff7812 */ /* 0x000fc4000782c0ff */
[----:B------:R-:W-:Y:S02]  /*1d80*/  CS2R R12, SRZ ;  /* 0x00000000000c7805 */ /* 0x000fe4000001ff00 */
[----:B------:R-:W-:Y:S02]  /*1d90*/  ISETP.GT.U32.AND P4, PT, R17, 0x1f, PT ;  /* 0x0000001f1100780c */ /* 0x000fe40003f84070 */
[----:B------:R-:W-:Y:S02]  /*1da0*/  CS2R R10, SRZ ;  /* 0x00000000000a7805 */ /* 0x000fe4000001ff00 */
[----:B------:R-:W-:Y:S02]  /*1db0*/  CS2R R8, SRZ ;  /* 0x0000000000087805 */ /* 0x000fe4000001ff00 */
[----:B------:R-:W-:Y:S02]  /*1dc0*/  CS2R R30, SRZ ;  /* 0x00000000001e7805 */ /* 0x000fe4000001ff00 */
[----:B------:R-:W-:Y:S01]  /*1dd0*/  CS2R R24, SRZ ;  /* 0x0000000000187805 */ /* 0x000fe2000001ff00 */
[----:B------:R-:W-:Y:S01]  /*1de0*/  BAR.SYNC.DEFER_BLOCKING 0x0 ;  /* 0x0000000000007b1d */ /* 0x000fe20000010000 */
[----:B------:R-:W-:-:S02]  /*1df0*/  CS2R R22, SRZ ;  /* 0x0000000000167805 */ /* 0x000fc4000001ff00 */
[----:B------:R-:W-:Y:S02]  /*1e00*/  CS2R R20, SRZ ;  /* 0x0000000000147805 */ /* 0x000fe4000001ff00 */
[----:B------:R-:W-:Y:S02]  /*1e10*/  CS2R R26, SRZ ;  /* 0x00000000001a7805 */ /* 0x000fe4000001ff00 */
[----:B------:R-:W-:Y:S02]  /*1e20*/  MOV R35, RZ ;  /* 0x000000ff00237202 */ /* 0x000fe40000000f00 */
[----:B------:R-:W-:Y:S02]  /*1e30*/  CS2R R28, SRZ ;  /* 0x00000000001c7805 */ /* 0x000fe4000001ff00 */
[----:B------:R-:W-:Y:S02]  /*1e40*/  MOV R37, RZ ;  /* 0x000000ff00257202 */ /* 0x000fe40000000f00 */
[----:B------:R-:W-:-:S02]  /*1e50*/  MOV R43, RZ ;  /* 0x000000ff002b7202 */ /* 0x000fc40000000f00 */
        /* <DEDUP_REMOVED lines=39> */
.L_x_5054:
[----:B------:R-:W-:Y:S05]  /*20d0*/  BSYNC.RECONVERGENT B0 ;  /* 0x0000000000007941 */ /* 0x000fea0003800200 */
.L_x_5053:
        /* <DEDUP_REMOVED lines=68> */
.L_x_5056:
[----:B------:R-:W-:Y:S05]  /*2520*/  BSYNC.RECONVERGENT B0 ;  /* 0x0000000000007941 */ /* 0x000fea0003800200 */
.L_x_5055:
        /* <DEDUP_REMOVED lines=36> */
.L_x_5058:
[----:B------:R-:W-:Y:S05]  /*2770*/  BSYNC.RECONVERGENT B0 ;  /* 0x0000000000007941 */ /* 0x000fea0003800200 */
.L_x_5057:
        /* <DEDUP_REMOVED lines=67> */
.L_x_5060:
[----:B------:R-:W-:Y:S05]  /*2bb0*/  BSYNC.RECONVERGENT B0 ;  /* 0x0000000000007941 */ /* 0x000fea0003800200 */
.L_x_5059:
        /* <DEDUP_REMOVED lines=9> */
[----:B------:R-:W0:Y:S01]  /*2c50*/  LDCU.64 UR6, c[0x0][0x380] ;  /* 0x00007000ff0677ac */ /* 0x000e220008000a00 */
[----:B------:R-:W-:Y:S02]  /*2c60*/  SHF.L.U32 R18, R18, 0x7, RZ ;  /* 0x0000000712127819 */ /* 0x000fe400000006ff */
[----:B------:R-:W-:Y:S01]  /*2c70*/  SHF.R.U32.HI R17, RZ, 0x3, R17 ;  /* 0x00000003ff117819 */ /* 0x000fe20000011611 */
[----:B-1----:R-:W-:-:S06]  /*2c80*/  USHF.L.U32 UR4, UR4, 0x7, URZ ;  /* 0x0000000704047899 */ /* 0x002fcc00080006ff */
[----:B------:R-:W-:-:S04]  /*2c90*/  IADD3 R17, P0, P1, R17, UR4, R18 ;  /* 0x0000000411117c10 */ /* 0x000fc8000f91e012 */
[----:B------:R-:W-:Y:S02]  /*2ca0*/  IADD3.X R0, PT, PT, RZ, RZ, RZ, P0, P1 ;  /* 0x000000ffff007210 */ /* 0x000fe400007e24ff */
[----:B0-----:R-:W-:-:S04]  /*2cb0*/  LEA R2, P0, R17, UR6, 0x2 ;  /* 0x0000000611027c11 */ /* 0x001fc8000f8010ff */
        /* <DEDUP_REMOVED lines=34> */
.L_x_5032:
[----:B------:R-:W-:Y:S01]  /*2ee0*/  HFMA2 R12, -RZ, RZ, 0, 9.5367431640625e-07 ;  /* 0x00000010ff0c7431 */ /* 0x000fe200000001ff */
[----:B------:R-:W-:Y:S02]  /*2ef0*/  MOV R11, 0x1f ;  /* 0x0000001f000b7802 */ /* 0x000fe40000000f00 */
[----:B------:R-:W-:-:S07]  /*2f00*/  MOV R15, 0xffffffff ;  /* 0xffffffff000f7802 */ /* 0x000fce0000000f00 */
[----:B------:R-:W-:Y:S05]  /*2f10*/  WARPSYNC.COLLECTIVE R15, `(.L_x_5061) ;  /* 0x000000000f087348 */ /* 0x000fea0003c00000 */
[----:B------:R0:W1:Y:S02]  /*2f20*/  SHFL.BFLY P6, R14, R13, R12, R11 ;  /* 0x0c00000c0d0e7389 */ /* 0x00006400000c000b */
[----:B01----:R-:W-:Y:S05]  /*2f30*/  ENDCOLLECTIVE ;  /* 0x000000000000791b */ /* 0x003fea0003800000 */
.L_x_5061:
[----:B------:R-:W-:Y:S01]  /*2f40*/  HFMA2 R12, -RZ, RZ, 0, 4.76837158203125e-07 ;  /* 0x00000008ff0c7431 */ /* 0x000fe200000001ff */
[----:B------:R-:W-:-:S04]  /*2f50*/  FMNMX.FTZ R0, R14, -3.40282346638528859812e+38, !PT ;  /* 0xff7fffff0e007809 */ /* 0x000fc80007810000 */
[----:B------:R-:W-:-:S07]  /*2f60*/  MOV R13, R0 ;  /* 0x00000000000d7202 */ /* 0x000fce0000000f00 */
[----:B------:R-:W-:Y:S05]  /*2f70*/  WARPSYNC.COLLECTIVE R15, `(.L_x_5062) ;  /* 0x000000000f087348 */ /* 0x000fea0003c00000 */
[----:B------:R0:W1:Y:S02]  /*2f80*/  SHFL.BFLY P6, R14, R13, R12, R11 ;  /* 0x0c00000c0d0e7389 */ /* 0x00006400000c000b */
[----:B01----:R-:W-:Y:S05]  /*2f90*/  ENDCOLLECTIVE ;  /* 0x000000000000791b */ /* 0x003fea0003800000 */
.L_x_5062:
[----:B------:R-:W-:Y:S01]  /*2fa0*/  HFMA2 R12, -RZ, RZ, 0, 2.384185791015625e-07 ;  /* 0x00000004ff0c7431 */ /* 0x000fe200000001ff */
[----:B------:R-:W-:-:S04]  /*2fb0*/  FMNMX.FTZ R2, R0, R14, !PT ;  /* 0x0000000e00027209 */ /* 0x000fc80007810000 */
[----:B------:R-:W-:-:S07]  /*2fc0*/  MOV R13, R2 ;  /* 0x00000002000d7202 */ /* 0x000fce0000000f00 */
[----:B------:R-:W-:Y:S05]  /*2fd0*/  WARPSYNC.COLLECTIVE R15, `(.L_x_5063) ;  /* 0x000000000f087348 */ /* 0x000fea0003c00000 */
[----:B------:R0:W1:Y:S02]  /*2fe0*/  SHFL.BFLY P6, R14, R13, R12, R11 ;  /* 0x0c00000c0d0e7389 */ /* 0x00006400000c000b */
[----:B01----:R-:W-:Y:S05]  /*2ff0*/  ENDCOLLECTIVE ;  /* 0x000000000000791b */ /* 0x003fea0003800000 */
.L_x_5063:
[----:B------:R-:W-:Y:S01]  /*3000*/  HFMA2 R12, -RZ, RZ, 0, 1.1920928955078125e-07 ;  /* 0x00000002ff0c7431 */ /* 0x000fe200000001ff */
[----:B------:R-:W-:-:S04]  /*3010*/  FMNMX.FTZ R3, R2, R14, !PT ;  /* 0x0000000e02037209 */ /* 0x000fc80007810000 */
[----:B------:R-:W-:-:S07]  /*3020*/  MOV R13, R3 ;  /* 0x00000003000d7202 */ /* 0x000fce0000000f00 */
[----:B------:R-:W-:Y:S05]  /*3030*/  WARPSYNC.COLLECTIVE R15, `(.L_x_5064) ;  /* 0x000000000f087348 */ /* 0x000fea0003c00000 */
[----:B------:R0:W1:Y:S02]  /*3040*/  SHFL.BFLY P6, R14, R13, R12, R11 ;  /* 0x0c00000c0d0e7389 */ /* 0x00006400000c000b */
[----:B01----:R-:W-:Y:S05]  /*3050*/  ENDCOLLECTIVE ;  /* 0x000000000000791b */ /* 0x003fea0003800000 */
.L_x_5064:
[----:B------:R-:W-:Y:S01]  /*3060*/  HFMA2 R12, -RZ, RZ, 0, 5.9604644775390625e-08 ;  /* 0x00000001ff0c7431 */ /* 0x000fe200000001ff */
[----:B------:R-:W-:-:S04]  /*3070*/  FMNMX.FTZ R4, R3, R14, !PT ;  /* 0x0000000e03047209 */ /* 0x000fc80007810000 */
[----:B------:R-:W-:-:S07]  /*3080*/  MOV R13, R4 ;  /* 0x00000004000d7202 */ /* 0x000fce0000000f00 */
[----:B------:R-:W-:Y:S05]  /*3090*/  WARPSYNC.COLLECTIVE R15, `(.L_x_5065) ;  /* 0x000000000f087348 */ /* 0x000fea0003c00000 */
[----:B------:R0:W1:Y:S02]  /*30a0*/  SHFL.BFLY P6, R14, R13, R12, R11 ;  /* 0x0c00000c0d0e7389 */ /* 0x00006400000c000b */
[----:B01----:R-:W-:Y:S05]  /*30b0*/  ENDCOLLECTIVE ;  /* 0x000000000000791b */ /* 0x003fea0003800000 */
.L_x_5065:
[----:B------:R-:W-:Y:S05]  /*30c0*/  BRA `(.L_x_5066) ;  /* 0xffffffd0008c7947 */ /* 0x000fea000383ffff */
.L_x_5067:
        /* <DEDUP_REMOVED lines=11> */
.L_x_25682:


//--------------------- .text._ZN4vllm25paged_attention_v1_kernelIfhLi120ELi32ELi128ELNS_18Fp8KVCacheDataTypeE2ELb0EEEvPT_PKS2_PKT0_S8_ifPKiSA_iPKfiiiSC_SC_iiiii --------------------------
	.section	.text._ZN4vllm25paged_attention_v1_kernelIfhLi120ELi32ELi128ELNS_18Fp8KVCacheDataTypeE2ELb0EEEvPT_PKS2_PKT0_S8_ifPKiSA_iPKfiiiSC_SC_iiiii,"ax",@progbits
	.align	128
        .global         _ZN4vllm25paged_attention_v1_kernelIfhLi120ELi32ELi128ELNS_18Fp8KVCacheDataTypeE2ELb0EEEvPT_PKS2_PKT0_S8_ifPKiSA_iPKfiiiSC_SC_iiiii
        .type           _ZN4vllm25paged_attention_v1_kernelIfhLi120ELi32ELi128ELNS_18Fp8KVCacheDataTypeE2ELb0EEEvPT_PKS2_PKT0_S8_ifPKiSA_iPKfiiiSC_SC_iiiii,@function
        .size           _ZN4vllm25paged_attention_v1_kernelIfhLi120ELi32ELi128ELNS_18Fp8KVCacheDataTypeE2ELb0EEEvPT_PKS2_PKT0_S8_ifPKiSA_iPKfiiiSC_SC_iiiii,(.L_x_25683 - _ZN4vllm25paged_attention_v1_kernelIfhLi120ELi32ELi128ELNS_18Fp8KVCacheDataTypeE2ELb0EEEvPT_PKS2_PKT0_S8_ifPKiSA_iPKfiiiSC_SC_iiiii)
        .other          _ZN4vllm25paged_attention_v1_kernelIfhLi120ELi32ELi128ELNS_18Fp8KVCacheDataTypeE2ELb0EEEvPT_PKS2_PKT0_S8_ifPKiSA_iPKfiiiSC_SC_iiiii,@"STO_CUDA_ENTRY STV_DEFAULT"
_ZN4vllm25paged_attention_v1_kernelIfhLi120ELi32ELi128ELNS_18Fp8KVCacheDataTypeE2ELb0EEEvPT_PKS2_PKT0_S8_ifPKiSA_iPKfiiiSC_SC_iiiii:
.text._ZN4vllm25paged_attention_v1_kernelIfhLi120ELi32ELi128ELNS_18Fp8KVCacheDataTypeE2ELb0EEEvPT_PKS2_PKT0_S8_ifPKiSA_iPKfiiiSC_SC_iiiii:
        /* <DEDUP_REMOVED lines=35> */
.L_x_5069:
[----:B------:R-:W-:Y:S05]  /*0230*/  BSYNC.RECONVERGENT B6 ;  /* 0x0000000000067941 */ /* 0x000fea0003800200 */
.L_x_5068:
        /* <DEDUP_REMOVED lines=12> */
.L_x_5104:
        /* <DEDUP_REMOVED lines=39> */
.L_x_5075:
        /* <DEDUP_REMOVED lines=11> */
.L_x_5074:
[----:B------:R-:W-:Y:S05]  /*0620*/  BSYNC.RECONVERGENT B1 ;  /* 0x0000000000017941 */ /* 0x000fea0003800200 */
.L_x_5073:
        /* <DEDUP_REMOVED lines=12> */
.L_x_5078:
        /* <DEDUP_REMOVED lines=100> */
.L_x_5077:
[----:B------:R-:W-:Y:S05]  /*0d30*/  BSYNC.RECONVERGENT B1 ;  /* 0x0000000000017941 */ /* 0x000fea0003800200 */
.L_x_5076:
        /* <DEDUP_REMOVED lines=55> */
.L_x_5080:
[----:B------:R-:W-:Y:S05]  /*10b0*/  BSYNC.RECONVERGENT B1 ;  /* 0x0000000000017941 */ /* 0x000fea0003800200 */
.L_x_5079:
        /* <DEDUP_REMOVED lines=26> */
.L_x_5072:
[----:B------:R-:W-:Y:S05]  /*1260*/  BSYNC.RECONVERGENT B0 ;  /* 0x0000000000007941 */ /* 0x000fea0003800200 */
.L_x_5071:
        /* <DEDUP_REMOVED lines=39> */
.L_x_5085:
[----:B------:R-:W0:Y:S01]  /*14e0*/  LDS R5, [R4] ;  /* 0x0000000004057984 */ /* 0x000e220000000800 */
[----:B------:R-:W-:-:S04]  /*14f0*/  IADD3 R7, PT, PT, R7, 0x1, RZ ;  /* 0x0000000107077810 */ /* 0x000fc80007ffe0ff */
[----:B------:R-:W-:Y:S01]  /*1500*/  ISETP.NE.AND P0, PT, R7, RZ, PT ;  /* 0x000000ff0700720c */ /* 0x000fe20003f05270 */
[----:B0-----:R-:W-:-:S05]  /*1510*/  FMUL.FTZ R5, R5, R2 ;  /* 0x0000000205057220 */ /* 0x001fca0000410000 */
[----:B------:R0:W-:Y:S02]  /*1520*/  STS [R4], R5 ;  /* 0x0000000504007388 */ /* 0x0001e40000000800 */
[----:B0-----:R-:W-:-:S05]  /*1530*/  IADD3 R4, PT, PT, R4, 0x200, RZ ;  /* 0x0000020004047810 */ /* 0x001fca0007ffe0ff */
[----:B------:R-:W-:Y:S05]  /*1540*/  @P0 BRA `(.L_x_5085) ;  /* 0xfffffffc00e40947 */ /* 0x000fea000383ffff */
.L_x_5084:
[----:B------:R-:W-:Y:S05]  /*1550*/  BSYNC.RECONVERGENT B1 ;  /* 0x0000000000017941 */ /* 0x000fea0003800200 */
.L_x_5083:
        /* <DEDUP_REMOVED lines=12> */
.L_x_5088:
        /* <DEDUP_REMOVED lines=30> */
[----:B-----5:R-:W-:-:S03]  /*1800*/  FMUL.FTZ R21, R2, R8 ;  /* 0x0000000802157220 */ /* 0x020fc60000410000 */
        /* <DEDUP_REMOVED lines=21> */
.L_x_5087:
[----:B------:R-:W-:Y:S05]  /*1960*/  BSYNC.RECONVERGENT B1 ;  /* 0x0000000000017941 */ /* 0x000fea0003800200 */
.L_x_5086:
        /* <DEDUP_REMOVED lines=31> */
.L_x_5090:
[----:B------:R-:W-:Y:S05]  /*1b60*/  BSYNC.RECONVERGENT B1 ;  /* 0x0000000000017941 */ /* 0x000fea0003800200 */
.L_x_5089:
        /* <DEDUP_REMOVED lines=14> */
.L_x_5082:
[----:B------:R-:W-:Y:S05]  /*1c50*/  BSYNC.RECONVERGENT B0 ;  /* 0x0000000000007941 */ /* 0x000fea0003800200 */
.L_x_5081:
[----:B------:R-:W-:Y:S01]  /*1c60*/  BAR.SYNC.DEFER_BLOCKING 0x0 ;  /* 0x0000000000007b1d */ /* 0x000fe20000010000 */
[----:B------:R-:W-:Y:S01]  /*1c70*/  IADD3 R3, PT, PT, R3, 0x20, RZ ;  /* 0x0000002003037810 */ /* 0x000fe20007ffe0ff */
[----:B------:R-:W-:Y:S01]  /*1c80*/  HFMA2 R23, -RZ, RZ, 0, 0 ;  /* 0x00000000ff177431 */ /* 0x000fe200000001ff */
[----:B-1----:R-:W-:Y:S01]  /*1c90*/  LOP3.LUT R4, R22, 0x7, RZ, 0xc0, !PT ;  /* 0x0000000716047812 */ /* 0x002fe200078ec0ff */
[----:B------:R-:W-:Y:S01]  /*1ca0*/  HFMA2 R35, -RZ, RZ, 0, 0 ;  /* 0x00000000ff237431 */ /* 0x000fe200000001ff */
[----:B------:R-:W-:Y:S01]  /*1cb0*/  LEA R3, R0, R3, 0x18 ;  /* 0x0000000300037211 */ /* 0x000fe200078ec0ff */
[----:B------:R-:W-:Y:S01]  /*1cc0*/  BSSY.RECONVERGENT B0, `(.L_x_5091) ;  /* 0x000003c000007945 */ /* 0x000fe20003800200 */
[----:B------:R-:W-:Y:S02]  /*1cd0*/  ISETP.NE.AND P2, PT, R4, RZ, PT ;  /* 0x000000ff0400720c */ /* 0x000fe40003f45270 */
[----:B------:R-:W-:Y:S02]  /*1ce0*/  CS2R R6, SRZ ;  /* 0x0000000000067805 */ /* 0x000fe4000001ff00 */
[----:B------:R-:W-:-:S02]  /*1cf0*/  LOP3.LUT R0, R22, 0x3c0, RZ, 0xc0, !PT ;  /* 0x000003c016007812 */ /* 0x000fc400078ec0ff */
[----:B------:R-:W-:Y:S02]  /*1d00*/  CS2R R30, SRZ ;  /* 0x00000000001e7805 */ /* 0x000fe4000001ff00 */
[----:B0-----:R-:W-:Y:S02]  /*1d10*/  SHF.R.U32.HI R5, RZ, 0x3, R16 ;  /* 0x00000003ff057819 */ /* 0x001fe40000011610 */
[----:B------:R-:W-:Y:S02]  /*1d20*/  CS2R R8, SRZ ;  /* 0x0000000000087805 */ /* 0x000fe4000001ff00 */
[----:B------:R-:W-:Y:S01]  /*1d30*/  ISETP.NE.OR P5, PT, R0, 0x40, P2 ;  /* 0x000000400000780c */ /* 0x000fe200017a5670 */
[----:B------:R-:W-:Y:S01]  /*1d40*/  HFMA2 R0, -RZ, RZ, 0, 0 ;  /* 0x00000000ff007431 */ /* 0x000fe200000001ff */
[----:B------:R-:W-:Y:S01]  /*1d50*/  LOP3.LUT R4, R22, 0x3e0, RZ, 0xc0, !PT ;  /* 0x000003e016047812 */ /* 0x000fe200078ec0ff */
[----:B------:R-:W-:Y:S01]  /*1d60*/  IMAD R2, R18, 0x78, R5 ;  /* 0x0000007812027824 */ /* 0x000fe200078e0205 */
[----:B------:R-:W-:-:S02]  /*1d70*/  LOP3.LUT P0, RZ, R22, 0x3c7, RZ, 0xc0, !PT ;  /* 0x000003c716ff7812 */ /* 0x000fc4000780c0ff */
[----:B------:R-:W-:Y:S02]  /*1d80*/  CS2R R10, SRZ ;  /* 0x00000000000a7805 */ /* 0x000fe4000001ff00 */
[----:B------:R-:W-:Y:S02]  /*1d90*/  ISETP.NE.OR P4, PT, R4, 0x20, P2 ;  /* 0x000000200400780c */ /* 0x000fe40001785670 */
[----:B------:R-:W-:Y:S02]  /*1da0*/  CS2R R4, SRZ ;  /* 0x0000000000047805 */ /* 0x000fe4000001ff00 */
[----:B------:R-:W-:Y:S02]  /*1db0*/  LEA R2, R2, R3, 0x2 ;  /* 0x0000000302027211 */ /* 0x000fe400078e10ff */
[----:B------:R-:W-:Y:S02]  /*1dc0*/  CS2R R12, SRZ ;  /* 0x00000000000c7805 */ /* 0x000fe4000001ff00 */
[C---:B------:R-:W-:Y:S01]  /*1dd0*/  LOP3.LUT P1, RZ, R22.reuse, 0x3e7, RZ, 0xc0, !PT ;  /* 0x000003e716ff7812 */ /* 0x040fe2000782c0ff */
[----:B------:R-:W-:Y:S01]  /*1de0*/  BAR.SYNC.DEFER_BLOCKING 0x0 ;  /* 0x0000000000007b1d */ /* 0x000fe20000010000 */
[----:B------:R-:W-:-:S02]  /*1df0*/  ISETP.GT.U32.AND P3, PT, R22, 0x1f, PT ;  /* 0x0000001f1600780c */ /* 0x000fc40003f64070 */
[----:B------:R-:W-:Y:S02]  /*1e00*/  CS2R R14, SRZ ;  /* 0x00000000000e7805 */ /* 0x000fe4000001ff00 */
[----:B------:R-:W-:Y:S02]  /*1e10*/  CS2R R16, SRZ ;  /* 0x0000000000107805 */ /* 0x000fe4000001ff00 */
[----:B------:R-:W-:Y:S02]  /*1e20*/  CS2R R20, SRZ ;  /* 0x0000000000147805 */ /* 0x000fe4000001ff00 */
[----:B------:R-:W-:Y:S02]  /*1e30*/  CS2R R24, SRZ ;  /* 0x0000000000187805 */ /* 0x000fe4000001ff00 */
[----:B------:R-:W-:Y:S02]  /*1e40*/  CS2R R26, SRZ ;  /* 0x00000000001a7805 */ /* 0x000fe4000001ff00 */
[----:B------:R-:W-:-:S02]  /*1e50*/  CS2R R28, SRZ ;  /* 0x00000000001c7805 */ /* 0x000fc4000001ff00 */
[----:B------:R-:W-:Y:S02]  /*1e60*/  MOV R33, RZ ;  /* 0x000000ff00217202 */ /* 0x000fe40000000f00 */
[----:B------:R-:W-:Y:S02]  /*1e70*/  MOV R37, RZ ;  /* 0x000000ff00257202 */ /* 0x000fe40000000f00 */
[----:B------:R-:W-:Y:S01]  /*1e80*/  MOV R18, RZ ;  /* 0x000000ff00127202 */ /* 0x000fe20000000f00 */
        /* <DEDUP_REMOVED lines=31> */
.L_x_5092:
[----:B------:R-:W-:Y:S05]  /*2080*/  BSYNC.RECONVERGENT B0 ;  /* 0x0000000000007941 */ /* 0x000fea0003800200 */
.L_x_5091:
[----:B------:R-:W-:Y:S06]  /*2090*/  BAR.SYNC.DEFER_BLOCKING 0x0 ;  /* 0x0000000000007b1d */ /* 0x000fec0000010000 */
[----:B------:R-:W-:Y:S04]  /*20a0*/  BSSY.RECONVERGENT B0, `(.L_x_5093) ;  /* 0x000003e000007945 */ /* 0x000fe80003800200 */
[----:B------:R-:W-:Y:S05]  /*20b0*/  @P0 BRA `(.L_x_5094) ;  /* 0x0000000000f00947 */ /* 0x000fea0003800000 */
[----:B------:R-:W0:Y:S04]  /*20c0*/  LDS R32, [R2] ;  /* 0x0000000002207984 */ /* 0x000e280000000800 */
[----:B------:R-:W1:Y:S01]  /*20d0*/  LDS R3, [R2+0x20] ;  /* 0x0000200002037984 */ /* 0x000e620000000800 */
[----:B0-----:R-:W-:-:S03]  /*20e0*/  FADD.FTZ R5, R5, R32 ;  /* 0x0000002005057221 */ /* 0x001fc60000010000 */
[----:B------:R-:W0:Y:S01]  /*20f0*/  LDS R32, [R2+0x10] ;  /* 0x0000100002207984 */ /* 0x000e220000000800 */
[----:B-1----:R-:W-:-:S03]  /*2100*/  FADD.FTZ R30, R30, R3 ;  /* 0x000000031e1e7221 */ /* 0x002fc60000010000 */
        /* <DEDUP_REMOVED lines=51> */
[----:B-1----:R-:W-:Y:S01]  /*2440*/  FADD.FTZ R28, R28, R3 ;  /* 0x000000031c1c7221 */ /* 0x002fe20000010000 */
[----:B0-----:R-:W-:Y:S02]  /*2450*/  FADD.FTZ R35, R35, R32 ;  /* 0x0000002023237221 */ /* 0x001fe40000010000 */
[----:B------:R-:W0:Y:S02]  /*2460*/  LDS R32, [R2+0x100] ;  /* 0x0001000002207984 */ /* 0x000e240000000800 */
[----:B0-----:R-:W-:-:S07]  /*2470*/  FADD.FTZ R37, R37, R32 ;  /* 0x0000002025257221 */ /* 0x001fce0000010000 */
.L_x_5094:
[----:B------:R-:W-:Y:S05]  /*2480*/  BSYNC.RECONVERGENT B0 ;  /* 0x0000000000007941 */ /* 0x000fea0003800200 */
.L_x_5093:
        /* <DEDUP_REMOVED lines=33> */
.L_x_5096:
[----:B------:R-:W-:Y:S05]  /*26a0*/  BSYNC.RECONVERGENT B0 ;  /* 0x0000000000007941 */ /* 0x000fea0003800200 */
.L_x_5095:
[----:B------:R-:W-:Y:S06]  /*26b0*/  BAR.SYNC.DEFER_BLOCKING 0x0 ;  /* 0x0000000000007b1d */ /* 0x000fec0000010000 */
[----:B------:R-:W-:Y:S04]  /*26c0*/  BSSY.RECONVERGENT B0, `(.L_x_5097) ;  /* 0x000003e000007945 */ /* 0x000fe80003800200 */
[----:B------:R-:W-:Y:S05]  /*26d0*/  @P1 BRA `(.L_x_5098) ;  /* 0x0000000000f01947 */ /* 0x000fea0003800000 */
[----:B------:R-:W0:Y:S04]  /*26e0*/  LDS R32, [R2] ;  /* 0x0000000002207984 */ /* 0x000e280000000800 */
[----:B------:R-:W2:Y:S01]  /*26f0*/  LDS R3, [R2+0x1d0] ;  /* 0x0001d00002037984 */ /* 0x000ea20000000800 */
[----:B01----:R-:W-:-:S03]  /*2700*/  FADD.FTZ R5, R5, R32 ;  /* 0x0000002005057221 */ /* 0x003fc60000010000 */
[----:B------:R-:W0:Y:S01]  /*2710*/  LDS R32, [R2+0x10] ;  /* 0x0000100002207984 */ /* 0x000e220000000800 */
[----:B--2---:R-:W-:-:S03]  /*2720*/  FADD.FTZ R28, R28, R3 ;  /* 0x000000031c1c7221 */ /* 0x004fc60000010000 */
        /* <DEDUP_REMOVED lines=50> */
[----:B0-----:R-:W-:Y:S02]  /*2a50*/  FADD.FTZ R35, R35, R32 ;  /* 0x0000002023237221 */ /* 0x001fe40000010000 */
[----:B------:R-:W0:Y:S02]  /*2a60*/  LDS R32, [R2+0x100] ;  /* 0x0001000002207984 */ /* 0x000e240000000800 */
[----:B0-----:R-:W-:-:S02]  /*2a70*/  FADD.FTZ R37, R37, R32 ;  /* 0x0000002025257221 */ /* 0x001fc40000010000 */
[----:B------:R-:W0:Y:S02]  /*2a80*/  LDS R32, [R2+0x1c0] ;  /* 0x0001c00002207984 */ /* 0x000e240000000800 */
[----:B0-----:R-:W-:-:S07]  /*2a90*/  FADD.FTZ R26, R26, R32 ;  /* 0x000000201a1a7221 */ /* 0x001fce0000010000 */
.L_x_5098:
[----:B------:R-:W-:Y:S05]  /*2aa0*/  BSYNC.RECONVERGENT B0 ;  /* 0x0000000000007941 */ /* 0x000fea0003800200 */
.L_x_5097:
        /* <DEDUP_REMOVED lines=11> */
[----:B------:R-:W-:Y:S01]  /*2b60*/  SHF.R.U32.HI R22, RZ, 0x3, R22 ;  /* 0x00000003ff167819 */ /* 0x000fe20000011616 */
[----:B0-----:R-:W-:-:S06]  /*2b70*/  UIMAD UR4, UR4, 0x78, URZ ;  /* 0x00000078040478a4 */ /* 0x001fcc000f8e02ff */
[----:B------:R-:W-:-:S04]  /*2b80*/  IADD3 R19, P0, P1, R22, UR4, R19 ;  /* 0x0000000416137c10 */ /* 0x000fc8000f91e013 */
[----:B------:R-:W-:Y:S02]  /*2b90*/  IADD3.X R22, PT, PT, RZ, RZ, RZ, P0, P1 ;  /* 0x000000ffff167210 */ /* 0x000fe400007e24ff */
        /* <DEDUP_REMOVED lines=33> */
.L_x_5070:
[----:B------:R-:W-:Y:S01]  /*2db0*/  HFMA2 R12, -RZ, RZ, 0, 9.5367431640625e-07 ;  /* 0x00000010ff0c7431 */ /* 0x000fe200000001ff */
[----:B------:R-:W-:Y:S02]  /*2dc0*/  MOV R11, 0x1f ;  /* 0x0000001f000b7802 */ /* 0x000fe40000000f00 */
[----:B------:R-:W-:-:S07]  /*2dd0*/  MOV R15, 0xffffffff ;  /* 0xffffffff000f7802 */ /* 0x000fce0000000f00 */
[----:B------:R-:W-:Y:S05]  /*2de0*/  WARPSYNC.COLLECTIVE R15, `(.L_x_5099) ;  /* 0x000000000f087348 */ /* 0x000fea0003c00000 */
[----:B------:R0:W1:Y:S02]  /*2df0*/  SHFL.BFLY P6, R14, R13, R12, R11 ;  /* 0x0c00000c0d0e7389 */ /* 0x00006400000c000b */
[----:B01----:R-:W-:Y:S05]  /*2e00*/  ENDCOLLECTIVE ;  /* 0x000000000000791b */ /* 0x003fea0003800000 */
.L_x_5099:
[----:B------:R-:W-:Y:S01]  /*2e10*/  HFMA2 R12, -RZ, RZ, 0, 4.76837158203125e-07 ;  /* 0x00000008ff0c7431 */ /* 0x000fe200000001ff */
[----:B------:R-:W-:-:S04]  /*2e20*/  FMNMX.FTZ R0, R14, -3.40282346638528859812e+38, !PT ;  /* 0xff7fffff0e007809 */ /* 0x000fc80007810000 */
[----:B------:R-:W-:-:S07]  /*2e30*/  MOV R13, R0 ;  /* 0x00000000000d7202 */ /* 0x000fce0000000f00 */
[----:B------:R-:W-:Y:S05]  /*2e40*/  WARPSYNC.COLLECTIVE R15, `(.L_x_5100) ;  /* 0x000000000f087348 */ /* 0x000fea0003c00000 */
[----:B------:R0:W1:Y:S02]  /*2e50*/  SHFL.BFLY P6, R14, R13, R12, R11 ;  /* 0x0c00000c0d0e7389 */ /* 0x00006400000c000b */
[----:B01----:R-:W-:Y:S05]  /*2e60*/  ENDCOLLECTIVE ;  /* 0x000000000000791b */ /* 0x003fea0003800000 */
.L_x_5100:
[----:B------:R-:W-:Y:S01]  /*2e70*/  HFMA2 R12, -RZ, RZ, 0, 2.384185791015625e-07 ;  /* 0x00000004ff0c7431 */ /* 0x000fe200000001ff */
[----:B------:R-:W-:-:S04]  /*2e80*/  FMNMX.FTZ R2, R0, R14, !PT ;  /* 0x0000000e00027209 */ /* 0x000fc80007810000 */
[----:B------:R-:W-:-:S07]  /*2e90*/  MOV R13, R2 ;  /* 0x00000002000d7202 */ /* 0x000fce0000000f00 */
[----:B------:R-:W-:Y:S05]  /*2ea0*/  WARPSYNC.COLLECTIVE R15, `(.L_x_5101) ;  /* 0x000000000f087348 */ /* 0x000fea0003c00000 */
[----:B------:R0:W1:Y:S02]  /*2eb0*/  SHFL.BFLY P6, R14, R13, R12, R11 ;  /* 0x0c00000c0d0e7389 */ /* 0x00006400000c000b */
[----:B01----:R-:W-:Y:S05]  /*2ec0*/  ENDCOLLECTIVE ;  /* 0x000000000000791b */ /* 0x003fea0003800000 */
.L_x_5101:
[----:B------:R-:W-:Y:S01]  /*2ed0*/  HFMA2 R12, -RZ, RZ, 0, 1.1920928955078125e-07 ;  /* 0x00000002ff0c7431 */ /* 0x000fe200000001ff */
[----:B------:R-:W-:-:S04]  /*2ee0*/  FMNMX.FTZ R3, R2, R14, !PT ;  /* 0x0000000e02037209 */ /* 0x000fc80007810000 */
[----:B------:R-:W-:-:S07]  /*2ef0*/  MOV R13, R3 ;  /* 0x00000003000d7202 */ /* 0x000fce0000000f00 */
[----:B------:R-:W-:Y:S05]  /*2f00*/  WARPSYNC.COLLECTIVE R15, `(.L_x_5102) ;  /* 0x000000000f087348 */ /* 0x000fea0003c00000 */
[----:B------:R0:W1:Y:S02]  /*2f10*/  SHFL.BFLY P6, R14, R13, R12, R11 ;  /* 0x0c00000c0d0e7389 */ /* 0x00006400000c000b */
[----:B01----:R-:W-:Y:S05]  /*2f20*/  ENDCOLLECTIVE ;  /* 0x000000000000791b */ /* 0x003fea0003800000 */
.L_x_5102:
[----:B------:R-:W-:Y:S01]  /*2f30*/  HFMA2 R12, -RZ, RZ, 0, 5.9604644775390625e-08 ;  /* 0x00000001ff0c7431 */ /* 0x000fe200000001ff */
[----:B------:R-:W-:-:S04]  /*2f40*/  FMNMX.FTZ R4, R3, R14, !PT ;  /* 0x0000000e03047209 */ /* 0x000fc80007810000 */
[----:B------:R-:W-:-:S07]  /*2f50*/  MOV R13, R4 ;  /* 0x00000004000d7202 */ /* 0x000fce0000000f00 */
[----:B------:R-:W-:Y:S05]  /*2f60*/  WARPSYNC.COLLECTIVE R15, `(.L_x_5103) ;  /* 0x000000000f087348 */ /* 0x000fea0003c00000 */
[----:B------:R0:W1:Y:S02]  /*2f70*/  SHFL.BFLY P6, R14, R13, R12, R11 ;  /* 0x0c00000c0d0e7389 */ /* 0x00006400000c000b */
[----:B01----:R-:W-:Y:S05]  /*2f80*/  ENDCOLLECTIVE ;  /* 0x000000000000791b */ /* 0x003fea0003800000 */
.L_x_5103:
[----:B------:R-:W-:Y:S05]  /*2f90*/  BRA `(.L_x_5104) ;  /* 0xffffffd000d87947 */ /* 0x000fea000383ffff */
.L_x_5105:
        /* <DEDUP_REMOVED lines=14> */
.L_x_25683:


//--------------------- .text._ZN4vllm25paged_attention_v1_kernelIfhLi112ELi32ELi128ELNS_18Fp8KVCacheDataTypeE2ELb0EEEvPT_PKS2_PKT0_S8_ifPKiSA_iPKfiiiSC_SC_iiiii --------------------------
	.section	.text._ZN4vllm25paged_attention_v1_kernelIfhLi112ELi32ELi128ELNS_18Fp8KVCacheDataTypeE2ELb0EEEvPT_PKS2_PKT0_S8_ifPKiSA_iPKfiiiSC_SC_iiiii,"ax",@progbits
	.align	128
        .global         _ZN4vllm25paged_attention_v1_kernelIfhLi112ELi32ELi128ELNS_18Fp8KVCacheDataTypeE2ELb0EEEvPT_PKS2_PKT0_S8_ifPKiSA_iPKfiiiSC_SC_iiiii
        .type           _ZN4vllm25paged_attention_v1_kernelIfhLi112ELi32ELi128ELNS_18Fp8KVCacheDataTypeE2ELb0EEEvPT_PKS2_PKT0_S8_ifPKiSA_iPKfiiiSC_SC_iiiii,@function
        .size           _ZN4vllm25paged_attention_v1_kernelIfhLi112ELi32ELi128ELNS_18Fp8KVCacheDataTypeE2ELb0EEEvPT_PKS2_PKT0_S8_ifPKiSA_iPKfiiiSC_SC_iiiii,(.L_x_25684 - _ZN4vllm25paged_attention_v1_kernelIfhLi112ELi32ELi128ELNS_18Fp8KVCacheDataTypeE2ELb0EEEvPT_PKS2_PKT0_S8_ifPKiSA_iPKfiiiSC_SC_iiiii)
        .other          _ZN4vllm25paged_attention_v1_kernelIfhLi112ELi32ELi128ELNS_18Fp8KVCacheDataTypeE2ELb0EEEvPT_PKS2_PKT0_S8_ifPKiSA_iPKfiiiSC_SC_iiiii,@"STO_CUDA_ENTRY STV_DEFAULT"
_ZN4vllm25paged_attention_v1_kernelIfhLi112ELi32ELi128ELNS_18Fp8KVCacheDataTypeE2ELb0EEEvPT_PKS2_PKT0_S8_ifPKiSA_iPKfiiiSC_SC_iiiii:
.text._ZN4vllm25paged_attention_v1_kernelIfhLi112ELi32ELi128ELNS_18Fp8KVCacheDataTypeE2ELb0EEEvPT_PKS2_PKT0_S8_ifPKiSA_iPKfiiiSC_SC_iiiii:
        /* <DEDUP_REMOVED lines=35> */
.L_x_5107:
[----:B------:R-:W-:Y:S05]  /*0230*/  BSYNC.RECONVERGENT B6 ;  /* 0x0000000000067941 */ /* 0x000fea0003800200 */
.L_x_5106:
        /* <DEDUP_REMOVED lines=12> */
.L_x_5142:
        /* <DEDUP_REMOVED lines=39> */
.L_x_5113:
        /* <DEDUP_REMOVED lines=11> */
.L_x_5112:
[----:B------:R-:W-:Y:S05]  /*0620*/  BSYNC.RECONVERGENT B1 ;  /* 0x0000000000017941 */ /* 0x000fea0003800200 */
.L_x_5111:
        /* <DEDUP_REMOVED lines=12> */
.L_x_5116:
        /* <DEDUP_REMOVED lines=100> */
.L_x_5115:
[----:B------:R-:W-:Y:S05]  /*0d30*/  BSYNC.RECONVERGENT B1 ;  /* 0x0000000000017941 */ /* 0x000fea0003800200 */
.L_x_5114:
        /* <DEDUP_REMOVED lines=55> */
.L_x_5118:
[----:B------:R-:W-:Y:S05]  /*10b0*/  BSYNC.RECONVERGENT B1 ;  /* 0x0000000000017941 */ /* 0x000fea0003800200 */
.L_x_5117:
        /* <DEDUP_REMOVED lines=26> */
.L_x_5110:
[----:B------:R-:W-:Y:S05]  /*1260*/  BSYNC.RECONVERGENT B0 ;  /* 0x0000000000007941 */ /* 0x000fea0003800200 */
.L_x_5109:
        /* <DEDUP_REMOVED lines=39> */
.L_x_5123:
[----:B------:R-:W0:Y:S01]  /*14e0*/  LDS R5, [R4] ;  /* 0x0000000004057984 */ /* 0x000e220000000800 */
[----:B------:R-:W-:-:S04]  /*14f0*/  IADD3 R7, PT, PT, R7, 0x1, RZ ;  /* 0x0000000107077810 */ /* 0x000fc80007ffe0ff */
[----:B------:R-:W-:Y:S01]  /*1500*/  ISETP.NE.AND P0, PT, R7, RZ, PT ;  /* 0x000000ff0700720c */ /* 0x000fe20003f05270 */
[----:B0-----:R-:W-:-:S05]  /*1510*/  FMUL.FTZ R5, R5, R2 ;  /* 0x0000000205057220 */ /* 0x001fca0000410000 */
[----:B------:R0:W-:Y:S02]  /*1520*/  STS [R4], R5 ;  /* 0x0000000504007388 */ /* 0x0001e40000000800 */
[----:B0-----:R-:W-:-:S05]  /*1530*/  IADD3 R4, PT, PT, R4, 0x200, RZ ;  /* 0x0000020004047810 */ /* 0x001fca0007ffe0ff */
[----:B------:R-:W-:Y:S05]  /*1540*/  @P0 BRA `(.L_x_5123) ;  /* 0xfffffffc00e40947 */ /* 0x000fea000383ffff */
.L_x_5122:
[----:B------:R-:W-:Y:S05]  /*1550*/  BSYNC.RECONVERGENT B1 ;  /* 0x0000000000017941 */ /* 0x000fea0003800200 */
.L_x_5121:
        /* <DEDUP_REMOVED lines=12> */
.L_x_5126:
        /* <DEDUP_REMOVED lines=52> */
.L_x_5125:
[----:B------:R-:W-:Y:S05]  /*1960*/  BSYNC.RECONVERGENT B1 ;  /* 0x0000000000017941 */ /* 0x000fea0003800200 */
.L_x_5124:
        /* <DEDUP_REMOVED lines=31> */
.L_x_5128:
[----:B------:R-:W-:Y:S05]  /*1b60*/  BSYNC.RECONVERGENT B1 ;  /* 0x0000000000017941 */ /* 0x000fea0003800200 */
.L_x_5127:
        /* <DEDUP_REMOVED lines=14> */
.L_x_5120:
[----:B------:R-:W-:Y:S05]  /*1c50*/  BSYNC.RECONVERGENT B0 ;  /* 0x0000000000007941 */ /* 0x000fea0003800200 */
.L_x_5119:
[----:B------:R-:W-:Y:S01]  /*1c60*/  BAR.SYNC.DEFER_BLOCKING 0x0 ;  /* 0x0000000000007b1d */ /* 0x000fe20000010000 */
[----:B------:R-:W-:Y:S01]  /*1c70*/  IADD3 R3, PT, PT, R3, 0x20, RZ ;  /* 0x0000002003037810 */ /* 0x000fe20007ffe0ff */
[----:B------:R-:W-:Y:S01]  /*1c80*/  HFMA2 R23, -RZ, RZ, 0, 0 ;  /* 0x00000000ff177431 */ /* 0x000fe200000001ff */
[----:B-1----:R-:W-:Y:S01]  /*1c90*/  LOP3.LUT R4, R22, 0x7, RZ, 0xc0, !PT ;  /* 0x0000000716047812 */ /* 0x002fe200078ec0ff */
[----:B------:R-:W-:Y:S01]  /*1ca0*/  HFMA2 R33, -RZ, RZ, 0, 0 ;  /* 0x00000000ff217431 */ /* 0x000fe200000001ff */
[----:B------:R-:W-:Y:S01]  /*1cb0*/  LEA R3, R0, R3, 0x18 ;  /* 0x0000000300037211 */ /* 0x000fe200078ec0ff */
[----:B------:R-:W-:Y:S01]  /*1cc0*/  BSSY.RECONVERGENT B0, `(.L_x_5129) ;  /* 0x000003a000007945 */ /* 0x000fe20003800200 */
[----:B------:R-:W-:Y:S01]  /*1cd0*/  ISETP.NE.AND P2, PT, R4, RZ, PT ;  /* 0x000000ff0400720c */ /* 0x000fe20003f45270 */
[----:B------:R-:W-:Y:S01]  /*1ce0*/  HFMA2 R37, -RZ, RZ, 0, 0 ;  /* 0x00000000ff257431 */ /* 0x000fe200000001ff */
[----:B------:R-:W-:Y:S01]  /*1cf0*/  LOP3.LUT R0, R22, 0x3c0, RZ, 0xc0, !PT ;  /* 0x000003c016007812 */ /* 0x000fe200078ec0ff */
[----:B------:R-:W-:Y:S01]  /*1d00*/  HFMA2 R35, -RZ, RZ, 0, 0 ;  /* 0x00000000ff237431 */ /* 0x000fe200000001ff */
[----:B0-----:R-:W-:-:S02]  /*1d10*/  SHF.R.U32.HI R5, RZ, 0x3, R16 ;  /* 0x00000003ff057819 */ /* 0x001fc40000011610 */
[----:B------:R-:W-:Y:S02]  /*1d20*/  CS2R R6, SRZ ;  /* 0x0000000000067805 */ /* 0x000fe4000001ff00 */
[----:B------:R-:W-:Y:S02]  /*1d30*/  ISETP.NE.OR P5, PT, R0, 0x40, P2 ;  /* 0x000000400000780c */ /* 0x000fe400017a5670 */
[----:B------:R-:W-:Y:S02]  /*1d40*/  CS2R R8, SRZ ;  /* 0x0000000000087805 */ /* 0x000fe4000001ff00 */
[----:B------:R-:W-:Y:S01]  /*1d50*/  LOP3.LUT R4, R22, 0x3e0, RZ, 0xc0, !PT ;  /* 0x000003e016047812 */ /* 0x000fe200078ec0ff */
[----:B------:R-:W-:Y:S01]  /*1d60*/  IMAD R2, R18, 0x70, R5 ;  /* 0x0000007012027824 */ /* 0x000fe200078e0205 */
[----:B------:R-:W-:Y:S02]  /*1d70*/  LOP3.LUT P0, RZ, R22, 0x3c7, RZ, 0xc0, !PT ;  /* 0x000003c716ff7812 */ /* 0x000fe4000780c0ff */
[----:B------:R-:W-:-:S02]  /*1d80*/  CS2R R10, SRZ ;  /* 0x00000000000a7805 */ /* 0x000fc4000001ff00 */
        /* <DEDUP_REMOVED lines=12> */
[----:B------:R-:W-:-:S02]  /*1e50*/  MOV R31, RZ ;  /* 0x000000ff001f7202 */ /* 0x000fc40000000f00 */
        /* <DEDUP_REMOVED lines=32> */
.L_x_5130:
[----:B------:R-:W-:Y:S05]  /*2060*/  BSYNC.RECONVERGENT B0 ;  /* 0x0000000000007941 */ /* 0x000fea0003800200 */
.L_x_5129:
[----:B------:R-:W-:Y:S06]  /*2070*/  BAR.SYNC.DEFER_BLOCKING 0x0 ;  /* 0x0000000000007b1d */ /* 0x000fec0000010000 */
[----:B------:R-:W-:Y:S04]  /*2080*/  BSSY.RECONVERGENT B0, `(.L_x_5131) ;  /* 0x000003a000007945 */ /* 0x000fe80003800200 */
[----:B------:R-:W-:Y:S05]  /*2090*/  @P0 BRA `(.L_x_5132) ;  /* 0x0000000000e00947 */ /* 0x000fea0003800000 */
[----:B------:R-:W0:Y:S04]  /*20a0*/  LDS R28, [R2] ;  /* 0x00000000021c7984 */ /* 0x000e280000000800 */
[----:B------:R-:W1:Y:S04]  /*20b0*/  LDS R30, [R2+0x20] ;  /* 0x00002000021e7984 */ /* 0x000e680000000800 */
[----:B------:R-:W2:Y:S04]  /*20c0*/  LDS R3, [R2+0x50] ;  /* 0x0000500002037984 */ /* 0x000ea80000000800 */
        /* <DEDUP_REMOVED lines=31> */
[----:B---3--:R-:W-:Y:S01]  /*22c0*/  FADD.FTZ R29, R29, R32 ;  /* 0x000000201d1d7221 */ /* 0x008fe20000010000 */
[----:B0-----:R-:W-:Y:S02]  /*22d0*/  FADD.FTZ R25, R25, R28 ;  /* 0x0000001c19197221 */ /* 0x001fe40000010000 */
[----:B------:R-:W0:Y:S01]  /*22e0*/  LDS R28, [R2+0xd0] ;  /* 0x0000d000021c7984 */ /* 0x000e220000000800 */
[----:B-1----:R-:W-:-:S03]  /*22f0*/  FADD.FTZ R33, R33, R30 ;  /* 0x0000001e21217221 */ /* 0x002fc60000010000 */
[----:B------:R-:W1:Y:S01]  /*2300*/  LDS R30, [R2+0x120] ;  /* 0x00012000021e7984 */ /* 0x000e620000000800 */
[----:B--2---:R-:W-:Y:S01]  /*2310*/  FADD.FTZ R18, R18, R3 ;  /* 0x0000000312127221 */ /* 0x004fe20000010000 */
[----:B0-----:R-:W-:Y:S02]  /*2320*/  FADD.FTZ R31, R31, R28 ;  /* 0x0000001c1f1f7221 */ /* 0x001fe40000010000 */
        /* <DEDUP_REMOVED lines=14> */
[----:B0-----:R-:W-:-:S07]  /*2410*/  FADD.FTZ R20, R20, R28 ;  /* 0x0000001c14147221 */ /* 0x001fce0000010000 */
.L_x_5132:
[----:B------:R-:W-:Y:S05]  /*2420*/  BSYNC.RECONVERGENT B0 ;  /* 0x0000000000007941 */ /* 0x000fea0003800200 */
.L_x_5131:
        /* <DEDUP_REMOVED lines=31> */
.L_x_5134:
[----:B------:R-:W-:Y:S05]  /*2620*/  BSYNC.RECONVERGENT B0 ;  /* 0x0000000000007941 */ /* 0x000fea0003800200 */
.L_x_5133:
[----:B------:R-:W-:Y:S06]  /*2630*/  BAR.SYNC.DEFER_BLOCKING 0x0 ;  /* 0x0000000000007b1d */ /* 0x000fec0000010000 */
[----:B------:R-:W-:Y:S04]  /*2640*/  BSSY.RECONVERGENT B0, `(.L_x_5135) ;  /* 0x000003a000007945 */ /* 0x000fe80003800200 */
[----:B------:R-:W-:Y:S05]  /*2650*/  @P1 BRA `(.L_x_5136) ;  /* 0x0000000000e01947 */ /* 0x000fea0003800000 */
[----:B------:R-:W0:Y:S04]  /*2660*/  LDS R28, [R2] ;  /* 0x00000000021c7984 */ /* 0x000e280000000800 */
[----:B------:R-:W2:Y:S04]  /*2670*/  LDS R30, [R2+0x10] ;  /* 0x00001000021e7984 */ /* 0x000ea80000000800 */
[----:B------:R-:W3:Y:S04]  /*2680*/  LDS R3, [R2+0x1b0] ;  /* 0x0001b00002037984 */ /* 0x000ee80000000800 */
[----:B------:R-:W4:Y:S01]  /*2690*/  LDS R32, [R2+0x40] ;  /* 0x0000400002207984 */ /* 0x000f220000000800 */
        /* <DEDUP_REMOVED lines=50> */
[----:B0-----:R-:W-:Y:S01]  /*29c0*/  FADD.FTZ R10, R10, R28 ;  /* 0x0000001c0a0a7221 */ /* 0x001fe20000010000 */
[----:B-1----:R-:W-:-:S07]  /*29d0*/  FADD.FTZ R18, R18, R30 ;  /* 0x0000001e12127221 */ /* 0x002fce0000010000 */
.L_x_5136:
[----:B------:R-:W-:Y:S05]  /*29e0*/  BSYNC.RECONVERGENT B0 ;  /* 0x0000000000007941 */ /* 0x000fea0003800200 */
.L_x_5135:
        /* <DEDUP_REMOVED lines=46> */
.L_x_5108:
[----:B------:R-:W-:Y:S01]  /*2cd0*/  HFMA2 R12, -RZ, RZ, 0, 9.5367431640625e-07 ;  /* 0x00000010ff0c7431 */ /* 0x000fe200000001ff */
[----:B------:R-:W-:Y:S02]  /*2ce0*/  MOV R11, 0x1f ;  /* 0x0000001f000b7802 */ /* 0x000fe40000000f00 */
[----:B------:R-:W-:-:S07]  /*2cf0*/  MOV R15, 0xffffffff ;  /* 0xffffffff000f7802 */ /* 0x000fce0000000f00 */
[----:B------:R-:W-:Y:S05]  /*2d00*/  WARPSYNC.COLLECTIVE R15, `(.L_x_5137) ;  /* 0x000000000f087348 */ /* 0x000fea0003c00000 */
[----:B------:R0:W1:Y:S02]  /*2d10*/  SHFL.BFLY P6, R14, R13, R12, R11 ;  /* 0x0c00000c0d0e7389 */ /* 0x00006400000c000b */
[----:B01----:R-:W-:Y:S05]  /*2d20*/  ENDCOLLECTIVE ;  /* 0x000000000000791b */ /* 0x003fea0003800000 */
.L_x_5137:
[----:B------:R-:W-:Y:S01]  /*2d30*/  HFMA2 R12, -RZ, RZ, 0, 4.76837158203125e-07 ;  /* 0x00000008ff0c7431 */ /* 0x000fe200000001ff */
[----:B------:R-:W-:-:S04]  /*2d40*/  FMNMX.FTZ R0, R14, -3.40282346638528859812e+38, !PT ;  /* 0xff7fffff0e007809 */ /* 0x000fc80007810000 */
[----:B------:R-:W-:-:S07]  /*2d50*/  MOV R13, R0 ;  /* 0x00000000000d7202 */ /* 0x000fce0000000f00 */
[----:B------:R-:W-:Y:S05]  /*2d60*/  WARPSYNC.COLLECTIVE R15, `(.L_x_5138) ;  /* 0x000000000f087348 */ /* 0x000fea0003c00000 */
[----:B------:R0:W1:Y:S02]  /*2d70*/  SHFL.BFLY P6, R14, R13, R12, R11 ;  /* 0x0c00000c0d0e7389 */ /* 0x00006400000c000b */
[----:B01----:R-:W-:Y:S05]  /*2d80*/  ENDCOLLECTIVE ;  /* 0x000000000000791b */ /* 0x003fea0003800000 */
.L_x_5138:
[----:B------:R-:W-:Y:S01]  /*2d90*/  HFMA2 R12, -RZ, RZ, 0, 2.384185791015625e-07 ;  /* 0x00000004ff0c7431 */ /* 0x000fe200000001ff */
[----:B------:R-:W-:-:S04]  /*2da0*/  FMNMX.FTZ R2, R0, R14, !PT ;  /* 0x0000000e00027209 */ /* 0x000fc80007810000 */
[----:B------:R-:W-:-:S07]  /*2db0*/  MOV R13, R2 ;  /* 0x00000002000d7202 */ /* 0x000fce0000000f00 */
[----:B------:R-:W-:Y:S05]  /*2dc0*/  WARPSYNC.COLLECTIVE R15, `(.L_x_5139) ;  /* 0x000000000f087348 */ /* 0x000fea0003c00000 */
[----:B------:R0:W1:Y:S02]  /*2dd0*/  SHFL.BFLY P6, R14, R13, R12, R11 ;  /* 0x0c00000c0d0e7389 */ /* 0x00006400000c000b */
[----:B01----:R-:W-:Y:S05]  /*2de0*/  ENDCOLLECTIVE ;  /* 0x000000000000791b */ /* 0x003fea0003800000 */
.L_x_5139:
[----:B------:R-:W-:Y:S01]  /*2df0*/  HFMA2 R12, -RZ, RZ, 0, 1.1920928955078125e-07 ;  /* 0x00000002ff0c7431 */ /* 0x000fe200000001ff */
[----:B------:R-:W-:-:S04]  /*2e00*/  FMNMX.FTZ R3, R2, R14, !PT ;  /* 0x0000000e02037209 */ /* 0x000fc80007810000 */
[----:B------:R-:W-:-:S07]  /*2e10*/  MOV R13, R3 ;  /* 0x00000003000d7202 */ /* 0x000fce0000000f00 */
[----:B------:R-:W-:Y:S05]  /*2e20*/  WARPSYNC.COLLECTIVE R15, `(.L_x_5140) ;  /* 0x000000000f087348 */ /* 0x000fea0003c00000 */
[----:B------:R0:W1:Y:S02]  /*2e30*/  SHFL.BFLY P6, R14, R13, R12, R11 ;  /* 0x0c00000c0d0e7389 */ /* 0x00006400000c000b */
[----:B01----:R-:W-:Y:S05]  /*2e40*/  ENDCOLLECTIVE ;  /* 0x000000000000791b */ /* 0x003fea0003800000 */
.L_x_5140:
[----:B------:R-:W-:Y:S01]  /*2e50*/  HFMA2 R12, -RZ, RZ, 0, 5.9604644775390625e-08 ;  /* 0x00000001ff0c7431 */ /* 0x000fe200000001ff */
[----:B------:R-:W-:-:S04]  /*2e60*/  FMNMX.FTZ R4, R3, R14, !PT ;  /* 0x0000000e03047209 */ /* 0x000fc80007810000 */
[----:B------:R-:W-:-:S07]  /*2e70*/  MOV R13, R4 ;  /* 0x00000004000d7202 */ /* 0x000fce0000000f00 */
[----:B------:R-:W-:Y:S05]  /*2e80*/  WARPSYNC.COLLECTIVE R15, `(.L_x_5141) ;  /* 0x000000000f087348 */ /* 0x000fea0003c00000 */
[----:B------:R0:W1:Y:S02]  /*2e90*/  SHFL.BFLY P6, R14, R13, R12, R11 ;  /* 0x0c00000c0d0e7389 */ /* 0x00006400000c000b */
[----:B01----:R-:W-:Y:S05]  /*2ea0*/  ENDCOLLECTIVE ;  /* 0x000000000000791b */ /* 0x003fea0003800000 */
.L_x_5141:
[----:B------:R-:W-:Y:S05]  /*2eb0*/  BRA `(.L_x_5142) ;  /* 0xffffffd400107947 */ /* 0x000fea000383ffff */
.L_x_5143:
        /* <DEDUP_REMOVED lines=12> */
.L_x_25684:


//--------------------- .text._ZN4vllm25paged_attention_v1_kernelIfhLi96ELi32ELi128ELNS_18Fp8KVCacheDataTypeE2ELb0EEEvPT_PKS2_PKT0_S8_ifPKiSA_iPKfiiiSC_SC_iiiii --------------------------
	.section	.text._ZN4vllm25paged_attention_v1_kernelIfhLi96ELi32ELi128ELNS_18Fp8KVCacheDataTypeE2ELb0EEEvPT_PKS2_PKT0_S8_ifPKiSA_iPKfiiiSC_SC_iiiii,"ax",@progbits
	.align	128
        .global         _ZN4vllm25paged_attention_v1_kernelIfhLi96ELi32ELi128ELNS_18Fp8KVCacheDataTypeE2ELb0EEEvPT_PKS2_PKT0_S8_ifPKiSA_iPKfiiiSC_SC_iiiii
        .type           _ZN4vllm25paged_attention_v1_kernelIfhLi96ELi32ELi128ELNS_18Fp8KVCacheDataTypeE2ELb0EEEvPT_PKS2_PKT0_S8_ifPKiSA_iPKfiiiSC_SC_iiiii,@function
        .size           _ZN4vllm25paged_attention_v1_kernelIfhLi96ELi32ELi128ELNS_18Fp8KVCacheDataTypeE2ELb0EEEvPT_PKS2_PKT0_S8_ifPKiSA_iPKfiiiSC_SC_iiiii,(.L_x_25685 - _ZN4vllm25paged_attention_v1_kernelIfhLi96ELi32ELi128ELNS_18Fp8KVCacheDataTypeE2ELb0EEEvPT_PKS2_PKT0_S8_ifPKiSA_iPKfiiiSC_SC_iiiii)
        .other          _ZN4vllm25paged_attention_v1_kernelIfhLi96ELi32ELi128ELNS_18Fp8KVCacheDataTypeE2ELb0EEEvPT_PKS2_PKT0_S8_ifPKiSA_iPKfiiiSC_SC_iiiii,@"STO_CUDA_ENTRY STV_DEFAULT"
_ZN4vllm25paged_attention_v1_kernelIfhLi96ELi32ELi128ELNS_18Fp8KVCacheDataTypeE2ELb0EEEvPT_PKS2_PKT0_S8_ifPKiSA_iPKfiiiSC_SC_iiiii:
.text._ZN4vllm25paged_attention_v1_kernelIfhLi96ELi32ELi128ELNS_18Fp8KVCacheDataTypeE2ELb0EEEvPT_PKS2_PKT0_S8_ifPKiSA_iPKfiiiSC_SC_iiiii:
        /* <DEDUP_REMOVED lines=35> */
.L_x_5145:
[----:B------:R-:W-:Y:S05]  /*0230*/  BSYNC.RECONVERGENT B6 ;  /* 0x0000000000067941 */ /* 0x000fea0003800200 */
.L_x_5144:
        /* <DEDUP_REMOVED lines=12> */
.L_x_5180:
        /* <DEDUP_REMOVED lines=39> */
.L_x_5151:
        /* <DEDUP_REMOVED lines=11> */
.L_x_5150:
[----:B------:R-:W-:Y:S05]  /*0620*/  BSYNC.RECONVERGENT B1 ;  /* 0x0000000000017941 */ /* 0x000fea0003800200 */
.L_x_5149:
        /* <DEDUP_REMOVED lines=12> */
.L_x_5154:
        /* <DEDUP_REMOVED lines=100> */
.L_x_5153:
[----:B------:R-:W-:Y:S05]  /*0d30*/  BSYNC.RECONVERGENT B1 ;  /* 0x0000000000017941 */ /* 0x000fea0003800200 */
.L_x_5152:
        /* <DEDUP_REMOVED lines=55> */
.L_x_5156:
[----:B------:R-:W-:Y:S05]  /*10b0*/  BSYNC.RECONVERGENT B1 ;  /* 0x0000000000017941 */ /* 0x000fea0003800200 */
.L_x_5155:
        /* <DEDUP_REMOVED lines=26> */
.L_x_5148:
[----:B------:R-:W-:Y:S05]  /*1260*/  BSYNC.RECONVERGENT B0 ;  /* 0x0000000000007941 */ /* 0x000fea0003800200 */
.L_x_5147:
        /* <DEDUP_REMOVED lines=39> */
.L_x_5161:
[----:B------:R-:W0:Y:S01]  /*14e0*/  LDS R5, [R6] ;  /* 0x0000000006057984 */ /* 0x000e220000000800 */
[----:B------:R-:W-:-:S04]  /*14f0*/  IADD3 R7, PT, PT, R7, 0x1, RZ ;  /* 0x0000000107077810 */ /* 0x000fc80007ffe0ff */
[----:B------:R-:W-:Y:S01]  /*1500*/  ISETP.NE.AND P0, PT, R7, RZ, PT ;  /* 0x000000ff0700720c */ /* 0x000fe20003f05270 */
[----:B0-----:R-:W-:-:S05]  /*1510*/  FMUL.FTZ R5, R5, R2 ;  /* 0x0000000205057220 */ /* 0x001fca0000410000 */
[----:B------:R0:W-:Y:S02]  /*1520*/  STS [R6], R5 ;  /* 0x0000000506007388 */ /* 0x0001e40000000800 */
[----:B0-----:R-:W-:-:S05]  /*1530*/  IADD3 R6, PT, PT, R6, 0x200, RZ ;  /* 0x0000020006067810 */ /* 0x001fca0007ffe0ff */
[----:B------:R-:W-:Y:S05]  /*1540*/  @P0 BRA `(.L_x_5161) ;  /* 0xfffffffc00e40947 */ /* 0x000fea000383ffff */
.L_x_5160:
[----:B------:R-:W-:Y:S05]  /*1550*/  BSYNC.RECONVERGENT B1 ;  /* 0x0000000000017941 */ /* 0x000fea0003800200 */
.L_x_5159:
        /* <DEDUP_REMOVED lines=12> */
.L_x_5164:
        /* <DEDUP_REMOVED lines=52> */
.L_x_5163:
[----:B------:R-:W-:Y:S05]  /*1960*/  BSYNC.RECONVERGENT B1 ;  /* 0x0000000000017941 */ /* 0x000fea0003800200 */
.L_x_5162:
        /* <DEDUP_REMOVED lines=31> */
.L_x_5166:
[----:B------:R-:W-:Y:S05]  /*1b60*/  BSYNC.RECONVERGENT B1 ;  /* 0x0000000000017941 */ /* 0x000fea0003800200 */
.L_x_5165:
        /* <DEDUP_REMOVED lines=14> */
.L_x_5158:
[----:B------:R-:W-:Y:S05]  /*1c50*/  BSYNC.RECONVERGENT B0 ;  /* 0x0000000000007941 */ /* 0x000fea0003800200 */
.L_x_5157:
        /* <DEDUP_REMOVED lines=9> */
[----:B------:R-:W-:Y:S01]  /*1cf0*/  IADD3 R0, PT, PT, R0, 0x20, RZ ;  /* 0x0000002000007810 */ /* 0x000fe20007ffe0ff */
[----:B------:R-:W-:Y:S01]  /*1d00*/  HFMA2 R31, -RZ, RZ, 0, 0 ;  /* 0x00000000ff1f7431 */ /* 0x000fe200000001ff */
[----:B------:R-:W-:Y:S01]  /*1d10*/  ISETP.NE.OR P5, PT, R4, 0x40, P2 ;  /* 0x000000400400780c */ /* 0x000fe200017a5670 */
[----:B------:R-:W-:Y:S01]  /*1d20*/  HFMA2 R27, -RZ, RZ, 0, 0 ;  /* 0x00000000ff1b7431 */ /* 0x000fe200000001ff */
[C---:B------:R-:W-:Y:S01]  /*1d30*/  LOP3.LUT P0, RZ, R22.reuse, 0x3c7, RZ, 0xc0, !PT ;  /* 0x000003c716ff7812 */ /* 0x040fe2000780c0ff */
[----:B------:R-:W-:Y:S01]  /*1d40*/  HFMA2 R35, -RZ, RZ, 0, 0 ;  /* 0x00000000ff237431 */ /* 0x000fe200000001ff */
[----:B------:R-:W-:-:S02]  /*1d50*/  LOP3.LUT P1, RZ, R22, 0x3e7, RZ, 0xc0, !PT ;  /* 0x000003e716ff7812 */ /* 0x000fc4000782c0ff */
[----:B------:R-:W-:Y:S02]  /*1d60*/  CS2R R14, SRZ ;  /* 0x00000000000e7805 */ /* 0x000fe4000001ff00 */
[----:B------:R-:W-:Y:S02]  /*1d70*/  ISETP.GT.U32.AND P3, PT, R22, 0x1f, PT ;  /* 0x0000001f1600780c */ /* 0x000fe40003f64070 */
[----:B------:R-:W-:Y:S02]  /*1d80*/  CS2R R16, SRZ ;  /* 0x0000000000107805 */ /* 0x000fe4000001ff00 */
[----:B------:R-:W-:Y:S02]  /*1d90*/  CS2R R12, SRZ ;  /* 0x00000000000c7805 */ /* 0x000fe4000001ff00 */
[----:B------:R-:W-:Y:S02]  /*1da0*/  CS2R R10, SRZ ;  /* 0x00000000000a7805 */ /* 0x000fe4000001ff00 */
[----:B------:R-:W-:-:S02]  /*1db0*/  CS2R R8, SRZ ;  /* 0x0000000000087805 */ /* 0x000fc4000001ff00 */
[----:B------:R-:W-:Y:S02]  /*1dc0*/  CS2R R6, SRZ ;  /* 0x0000000000067805 */ /* 0x000fe4000001ff00 */
[----:B------:R-:W-:Y:S02]  /*1dd0*/  MOV R33, RZ ;  /* 0x000000ff00217202 */ /* 0x000fe40000000f00 */
[----:B------:R-:W-:Y:S02]  /*1de0*/  MOV R29, RZ ;  /* 0x000000ff001d7202 */ /* 0x000fe40000000f00 */
[----:B------:R-:W-:Y:S01]  /*1df0*/  MOV R25, RZ ;  /* 0x000000ff00197202 */ /* 0x000fe20000000f00 */
[----:B------:R-:W-:Y:S01]  /*1e00*/  BAR.SYNC.DEFER_BLOCKING 0x0 ;  /* 0x0000000000007b1d */ /* 0x000fe20000010000 */
[----:B------:R-:W-:Y:S02]  /*1e10*/  MOV R23, RZ ;  /* 0x000000ff00177202 */ /* 0x000fe40000000f00 */
[----:B------:R-:W-:-:S02]  /*1e20*/  MOV R37, RZ ;  /* 0x000000ff00257202 */ /* 0x000fc40000000f00 */
[----:B0-----:R-:W-:Y:S02]  /*1e30*/  LEA R3, R5, R0, 0x18 ;  /* 0x0000000005037211 */ /* 0x001fe400078ec0ff */
[----:B------:R-:W-:Y:S02]  /*1e40*/  CS2R R4, SRZ ;  /* 0x0000000000047805 */ /* 0x000fe4000001ff00 */
[----:B------:R-:W-:Y:S02]  /*1e50*/  LOP3.LUT R0, R22, 0x3e0, RZ, 0xc0, !PT ;  /* 0x000003e016007812 */ /* 0x000fe400078ec0ff */
[----:B------:R-:W-:Y:S02]  /*1e60*/  LEA R2, R2, R3, 0x2 ;  /* 0x0000000302027211 */ /* 0x000fe400078e10ff */
[----:B------:R-:W-:Y:S01]  /*1e70*/  ISETP.NE.OR P4, PT, R0, 0x20, P2 ;  /* 0x000000200000780c */ /* 0x000fe20001785670 */
[----:B------:R-:W-:Y:S01]  /*1e80*/  HFMA2 R0, -RZ, RZ, 0, 0 ;  /* 0x00000000ff007431 */ /* 0x000fe200000001ff */
[----:B------:R-:W-:Y:S11]  /*1e90*/  @P5 BRA `(.L_x_5168) ;  /* 0x0000000000605947 */ /* 0x000ff60003800000 */
        /* <DEDUP_REMOVED lines=24> */
.L_x_5168:
[----:B------:R-:W-:Y:S05]  /*2020*/  BSYNC.RECONVERGENT B0 ;  /* 0x0000000000007941 */ /* 0x000fea0003800200 */
.L_x_5167:
        /* <DEDUP_REMOVED lines=51> */
.L_x_5170:
[----:B------:R-:W-:Y:S05]  /*2360*/  BSYNC.RECONVERGENT B0 ;  /* 0x0000000000007941 */ /* 0x000fea0003800200 */
.L_x_5169:
        /* <DEDUP_REMOVED lines=27> */
.L_x_5172:
[----:B------:R-:W-:Y:S05]  /*2520*/  BSYNC.RECONVERGENT B0 ;  /* 0x0000000000007941 */ /* 0x000fea0003800200 */
.L_x_5171:
        /* <DEDUP_REMOVED lines=51> */
.L_x_5174:
[----:B------:R-:W-:Y:S05]  /*2860*/  BSYNC.RECONVERGENT B0 ;  /* 0x0000000000007941 */ /* 0x000fea0003800200 */
.L_x_5173:
        /* <DEDUP_REMOVED lines=42> */
.L_x_5146:
[----:B------:R-:W-:Y:S01]  /*2b10*/  HFMA2 R12, -RZ, RZ, 0, 9.5367431640625e-07 ;  /* 0x00000010ff0c7431 */ /* 0x000fe200000001ff */
[----:B------:R-:W-:Y:S02]  /*2b20*/  MOV R11, 0x1f ;  /* 0x0000001f000b7802 */ /* 0x000fe40000000f00 */
[----:B------:R-:W-:-:S07]  /*2b30*/  MOV R15, 0xffffffff ;  /* 0xffffffff000f7802 */ /* 0x000fce0000000f00 */
[----:B------:R-:W-:Y:S05]  /*2b40*/  WARPSYNC.COLLECTIVE R15, `(.L_x_5175) ;  /* 0x000000000f087348 */ /* 0x000fea0003c00000 */
[----:B------:R0:W1:Y:S02]  /*2b50*/  SHFL.BFLY P6, R14, R13, R12, R11 ;  /* 0x0c00000c0d0e7389 */ /* 0x00006400000c000b */
[----:B01----:R-:W-:Y:S05]  /*2b60*/  ENDCOLLECTIVE ;  /* 0x000000000000791b */ /* 0x003fea0003800000 */
.L_x_5175:
[----:B------:R-:W-:Y:S01]  /*2b70*/  HFMA2 R12, -RZ, RZ, 0, 4.76837158203125e-07 ;  /* 0x00000008ff0c7431 */ /* 0x000fe200000001ff */
[----:B------:R-:W-:-:S04]  /*2b80*/  FMNMX.FTZ R0, R14, -3.40282346638528859812e+38, !PT ;  /* 0xff7fffff0e007809 */ /* 0x000fc80007810000 */
[----:B------:R-:W-:-:S07]  /*2b90*/  MOV R13, R0 ;  /* 0x00000000000d7202 */ /* 0x000fce0000000f00 */
[----:B------:R-:W-:Y:S05]  /*2ba0*/  WARPSYNC.COLLECTIVE R15, `(.L_x_5176) ;  /* 0x000000000f087348 */ /* 0x000fea0003c00000 */
[----:B------:R0:W1:Y:S02]  /*2bb0*/  SHFL.BFLY P6, R14, R13, R12, R11 ;  /* 0x0c00000c0d0e7389 */ /* 0x00006400000c000b */
[----:B01----:R-:W-:Y:S05]  /*2bc0*/  ENDCOLLECTIVE ;  /* 0x000000000000791b */ /* 0x003fea0003800000 */
.L_x_5176:
[----:B------:R-:W-:Y:S01]  /*2bd0*/  HFMA2 R12, -RZ, RZ, 0, 2.384185791015625e-07 ;  /* 0x00000004ff0c7431 */ /* 0x000fe200000001ff */
[----:B------:R-:W-:-:S04]  /*2be0*/  FMNMX.FTZ R2, R0, R14, !PT ;  /* 0x0000000e00027209 */ /* 0x000fc80007810000 */
[----:B------:R-:W-:-:S07]  /*2bf0*/  MOV R13, R2 ;  /* 0x00000002000d7202 */ /* 0x000fce0000000f00 */
[----:B------:R-:W-:Y:S05]  /*2c00*/  WARPSYNC.COLLECTIVE R15, `(.L_x_5177) ;  /* 0x000000000f087348 */ /* 0x000fea0003c00000 */
[----:B------:R0:W1:Y:S02]  /*2c10*/  SHFL.BFLY P6, R14, R13, R12, R11 ;  /* 0x0c00000c0d0e7389 */ /* 0x00006400000c000b */
[----:B01----:R-:W-:Y:S05]  /*2c20*/  ENDCOLLECTIVE ;  /* 0x000000000000791b */ /* 0x003fea0003800000 */
.L_x_5177:
[----:B------:R-:W-:Y:S01]  /*2c30*/  HFMA2 R12, -RZ, RZ, 0, 1.1920928955078125e-07 ;  /* 0x00000002ff0c7431 */ /* 0x000fe200000001ff */
[----:B------:R-:W-:-:S04]  /*2c40*/  FMNMX.FTZ R3, R2, R14, !PT ;  /* 0x0000000e02037209 */ /* 0x000fc80007810000 */
[----:B------:R-:W-:-:S07]  /*2c50*/  MOV R13, R3 ;  /* 0x00000003000d7202 */ /* 0x000fce0000000f00 */
[----:B------:R-:W-:Y:S05]  /*2c60*/  WARPSYNC.COLLECTIVE R15, `(.L_x_5178) ;  /* 0x000000000f087348 */ /* 0x000fea0003c00000 */
[----:B------:R0:W1:Y:S02]  /*2c70*/  SHFL.BFLY P6, R14, R13, R12, R11 ;  /* 0x0c00000c0d0e7389 */ /* 0x00006400000c000b */
[----:B01----:R-:W-:Y:S05]  /*2c80*/  ENDCOLLECTIVE ;  /* 0x000000000000791b */ /* 0x003fea0003800000 */
.L_x_5178:
[----:B------:R-:W-:Y:S01]  /*2c90*/  HFMA2 R12, -RZ, RZ, 0, 5.9604644775390625e-08 ;  /* 0x00000001ff0c7431 */ /* 0x000fe200000001ff */
[----:B------:R-:W-:-:S04]  /*2ca0*/  FMNMX.FTZ R4, R3, R14, !PT ;  /* 0x0000000e03047209 */ /* 0x000fc80007810000 */
[----:B------:R-:W-:-:S07]  /*2cb0*/  MOV R13, R4 ;  /* 0x00000004000d7202 */ /* 0x000fce0000000f00 */
[----:B------:R-:W-:Y:S05]  /*2cc0*/  WARPSYNC.COLLECTIVE R15, `(.L_x_5179) ;  /* 0x000000000f087348 */ /* 0x000fea0003c00000 */
[----:B------:R0:W1:Y:S02]  /*2cd0*/  SHFL.BFLY P6, R14, R13, R12, R11 ;  /* 0x0c00000c0d0e7389 */ /* 0x00006400000c000b */
[----:B01----:R-:W-:Y:S05]  /*2ce0*/  ENDCOLLECTIVE ;  /* 0x000000000000791b */ /* 0x003fea0003800000 */
.L_x_5179:
[----:B------:R-:W-:Y:S05]  /*2cf0*/  BRA `(.L_x_5180) ;  /* 0xffffffd400807947 */ /* 0x000fea000383ffff */
.L_x_5181:
        /* <DEDUP_REMOVED lines=16> */
.L_x_25685:


//--------------------- .text._ZN4vllm25paged_attention_v1_kernelIfhLi80ELi32ELi128ELNS_18Fp8KVCacheDataTypeE2ELb0EEEvPT_PKS2_PKT0_S8_ifPKiSA_iPKfiiiSC_SC_iiiii --------------------------
	.section	.text._ZN4vllm25paged_attention_v1_kernelIfhLi80ELi32ELi128ELNS_18Fp8KVCacheDataTypeE2ELb0EEEvPT_PKS2_PKT0_S8_ifPKiSA_iPKfiiiSC_SC_iiiii,"ax",@progbits
	.align	128
        .global         _ZN4vllm25paged_attention_v1_kernelIfhLi80ELi32ELi128ELNS_18Fp8KVCacheDataTypeE2ELb0EEEvPT_PKS2_PKT0_S8_ifPKiSA_iPKfiiiSC_SC_iiiii
        .type           _ZN4vllm25paged_attention_v1_kernelIfhLi80ELi32ELi128ELNS_18Fp8KVCacheDataTypeE2ELb0EEEvPT_PKS2_PKT0_S8_ifPKiSA_iPKfiiiSC_SC_iiiii,@function
        .size           _ZN4vllm25paged_attention_v1_kernelIfhLi80ELi32ELi128ELNS_18Fp8KVCacheDataTypeE2ELb0EEEvPT_PKS2_PKT0_S8_ifPKiSA_iPKfiiiSC_SC_iiiii,(.L_x_25686 - _ZN4vllm25paged_attention_v1_kernelIfhLi80ELi32ELi128ELNS_18Fp8KVCacheDataTypeE2ELb0EEEvPT_PKS2_PKT0_S8_ifPKiSA_iPKfiiiSC_SC_iiiii)
        .other          _ZN4vllm25paged_attention_v1_kernelIfhLi80ELi32ELi128ELNS_18Fp8KVCacheDataTypeE2ELb0EEEvPT_PKS2_PKT0_S8_ifPKiSA_iPKfiiiSC_SC_iiiii,@"STO_CUDA_ENTRY STV_DEFAULT"
_ZN4vllm25paged_attention_v1_kernelIfhLi80ELi32ELi128ELNS_18Fp8KVCacheDataTypeE2ELb0EEEvPT_PKS2_PKT0_S8_ifPKiSA_iPKfiiiSC_SC_iiiii:
.text._ZN4vllm25paged_attention_v1_kernelIfhLi80ELi32ELi128ELNS_18Fp8KVCacheDataTypeE2ELb0EEEvPT_PKS2_PKT0_S8_ifPKiSA_iPKfiiiSC_SC_iiiii:
        /* <DEDUP_REMOVED lines=35> */
.L_x_5183:
[----:B------:R-:W-:Y:S05]  /*0230*/  BSYNC.RECONVERGENT B6 ;  /* 0x0000000000067941 */ /* 0x000fea0003800200 */
.L_x_5182:
        /* <DEDUP_REMOVED lines=12> */
.L_x_5218:
        /* <DEDUP_REMOVED lines=39> */
.L_x_5189:
        /* <DEDUP_REMOVED lines=11> */
.L_x_5188:
[----:B------:R-:W-:Y:S05]  /*0620*/  BSYNC.RECONVERGENT B1 ;  /* 0x0000000000017941 */ /* 0x000fea0003800200 */
.L_x_5187:
        /* <DEDUP_REMOVED lines=12> */
.L_x_5192:
        /* <DEDUP_REMOVED lines=100> */
.L_x_5191:
[----:B------:R-:W-:Y:S05]  /*0d30*/  BSYNC.RECONVERGENT B1 ;  /* 0x0000000000017941 */ /* 0x000fea0003800200 */
.L_x_5190:
        /* <DEDUP_REMOVED lines=55> */
.L_x_5194:
[----:B------:R-:W-:Y:S05]  /*10b0*/  BSYNC.RECONVERGENT B1 ;  /* 0x0000000000017941 */ /* 0x000fea0003800200 */
.L_x_5193:
        /* <DEDUP_REMOVED lines=26> */
.L_x_5186:
[----:B------:R-:W-:Y:S05]  /*1260*/  BSYNC.RECONVERGENT B0 ;  /* 0x0000000000007941 */ /* 0x000fea0003800200 */
.L_x_5185:
        /* <DEDUP_REMOVED lines=39> */
.L_x_5199:
[----:B------:R-:W0:Y:S01]  /*14e0*/  LDS R5, [R4] ;  /* 0x0000000004057984 */ /* 0x000e220000000800 */
[----:B------:R-:W-:-:S04]  /*14f0*/  IADD3 R7, PT, PT, R7, 0x1, RZ ;  /* 0x0000000107077810 */ /* 0x000fc80007ffe0ff */
[----:B------:R-:W-:Y:S01]  /*1500*/  ISETP.NE.AND P0, PT, R7, RZ, PT ;  /* 0x000000ff0700720c */ /* 0x000fe20003f05270 */
[----:B0-----:R-:W-:-:S05]  /*1510*/  FMUL.FTZ R5, R5, R2 ;  /* 0x0000000205057220 */ /* 0x001fca0000410000 */
[----:B------:R0:W-:Y:S02]  /*1520*/  STS [R4], R5 ;  /* 0x0000000504007388 */ /* 0x0001e40000000800 */
[----:B0-----:R-:W-:-:S05]  /*1530*/  IADD3 R4, PT, PT, R4, 0x200, RZ ;  /* 0x0000020004047810 */ /* 0x001fca0007ffe0ff */
[----:B------:R-:W-:Y:S05]  /*1540*/  @P0 BRA `(.L_x_5199) ;  /* 0xfffffffc00e40947 */ /* 0x000fea000383ffff */
.L_x_5198:
[----:B------:R-:W-:Y:S05]  /*1550*/  BSYNC.RECONVERGENT B1 ;  /* 0x0000000000017941 */ /* 0x000fea0003800200 */
.L_x_5197:
        /* <DEDUP_REMOVED lines=12> */
.L_x_5202:
        /* <DEDUP_REMOVED lines=52> */
.L_x_5201:
[----:B------:R-:W-:Y:S05]  /*1960*/  BSYNC.RECONVERGENT B1 ;  /* 0x0000000000017941 */ /* 0x000fea0003800200 */
.L_x_5200:
        /* <DEDUP_REMOVED lines=31> */
.L_x_5204:
[----:B------:R-:W-:Y:S05]  /*1b60*/  BSYNC.RECONVERGENT B1 ;  /* 0x0000000000017941 */ /* 0x000fea0003800200 */
.L_x_5203:
        /* <DEDUP_REMOVED lines=14> */
.L_x_5196:
[----:B------:R-:W-:Y:S05]  /*1c50*/  BSYNC.RECONVERGENT B0 ;  /* 0x0000000000007941 */ /* 0x000fea0003800200 */
.L_x_5195:
        /* <DEDUP_REMOVED lines=11> */
[----:B------:R-:W-:Y:S02]  /*1d10*/  SHF.R.U32.HI R5, RZ, 0x3, R16 ;  /* 0x00000003ff057819 */ /* 0x000fe40000011610 */
[----:B------:R-:W-:Y:S02]  /*1d20*/  CS2R R6, SRZ ;  /* 0x0000000000067805 */ /* 0x000fe4000001ff00 */
[----:B------:R-:W-:Y:S01]  /*1d30*/  ISETP.NE.OR P5, PT, R0, 0x40, P2 ;  /* 0x000000400000780c */ /* 0x000fe200017a5670 */
[----:B------:R-:W-:Y:S01]  /*1d40*/  HFMA2 R0, -RZ, RZ, 0, 0 ;  /* 0x00000000ff007431 */ /* 0x000fe200000001ff */
[----:B------:R-:W-:Y:S01]  /*1d50*/  LOP3.LUT R4, R22, 0x3e0, RZ, 0xc0, !PT ;  /* 0x000003e016047812 */ /* 0x000fe200078ec0ff */
[----:B0-----:R-:W-:Y:S01]  /*1d60*/  IMAD R2, R18, 0x50, R5 ;  /* 0x0000005012027824 */ /* 0x001fe200078e0205 */
[----:B------:R-:W-:-:S02]  /*1d70*/  LOP3.LUT P0, RZ, R22, 0x3c7, RZ, 0xc0, !PT ;  /* 0x000003c716ff7812 */ /* 0x000fc4000780c0ff */
[----:B------:R-:W-:Y:S02]  /*1d80*/  CS2R R16, SRZ ;  /* 0x0000000000107805 */ /* 0x000fe4000001ff00 */
[----:B------:R-:W-:Y:S02]  /*1d90*/  ISETP.NE.OR P4, PT, R4, 0x20, P2 ;  /* 0x000000200400780c */ /* 0x000fe40001785670 */
[----:B------:R-:W-:Y:S02]  /*1da0*/  CS2R R4, SRZ ;  /* 0x0000000000047805 */ /* 0x000fe4000001ff00 */
[----:B------:R-:W-:Y:S02]  /*1db0*/  LEA R2, R2, R3, 0x2 ;  /* 0x0000000302027211 */ /* 0x000fe400078e10ff */
[----:B------:R-:W-:Y:S01]  /*1dc0*/  CS2R R14, SRZ ;  /* 0x00000000000e7805 */ /* 0x000fe2000001ff00 */
[----:B------:R-:W-:Y:S01]  /*1dd0*/  BAR.SYNC.DEFER_BLOCKING 0x0 ;  /* 0x0000000000007b1d */ /* 0x000fe20000010000 */
[----:B------:R-:W-:-:S02]  /*1de0*/  LOP3.LUT P1, RZ, R22, 0x3e7, RZ, 0xc0, !PT ;  /* 0x000003e716ff7812 */ /* 0x000fc4000782c0ff */
[----:B------:R-:W-:Y:S02]  /*1df0*/  CS2R R12, SRZ ;  /* 0x00000000000c7805 */ /* 0x000fe4000001ff00 */
[----:B------:R-:W-:Y:S02]  /*1e00*/  ISETP.GT.U32.AND P3, PT, R22, 0x1f, PT ;  /* 0x0000001f1600780c */ /* 0x000fe40003f64070 */
        /* <DEDUP_REMOVED lines=24> */
.L_x_5206:
[----:B------:R-:W-:Y:S05]  /*1f90*/  BSYNC.RECONVERGENT B0 ;  /* 0x0000000000007941 */ /* 0x000fea0003800200 */
.L_x_5205:
        /* <DEDUP_REMOVED lines=26> */
[----:B--2---:R-:W-:-:S03]  /*2140*/  FADD.FTZ R6, R6, R3 ;  /* 0x0000000306067221 */ /* 0x004fc60000010000 */
[----:B------:R-:W2:Y:S01]  /*2150*/  LDS R3, [R2+0x110] ;  /* 0x0001100002037984 */ /* 0x000ea20000000800 */
[----:B0-----:R-:W-:-:S03]  /*2160*/  FADD.FTZ R23, R23, R18 ;  /* 0x0000001217177221 */ /* 0x001fc60000010000 */
        /* <DEDUP_REMOVED lines=14> */
.L_x_5208:
[----:B------:R-:W-:Y:S05]  /*2250*/  BSYNC.RECONVERGENT B0 ;  /* 0x0000000000007941 */ /* 0x000fea0003800200 */
.L_x_5207:
        /* <DEDUP_REMOVED lines=23> */
.L_x_5210:
[----:B------:R-:W-:Y:S05]  /*23d0*/  BSYNC.RECONVERGENT B0 ;  /* 0x0000000000007941 */ /* 0x000fea0003800200 */
.L_x_5209:
        /* <DEDUP_REMOVED lines=41> */
[----:B0-----:R-:W-:Y:S01]  /*2670*/  FADD.FTZ R4, R4, R18 ;  /* 0x0000001204047221 */ /* 0x001fe20000010000 */
[----:B-1----:R-:W-:-:S07]  /*2680*/  FADD.FTZ R12, R12, R20 ;  /* 0x000000140c0c7221 */ /* 0x002fce0000010000 */
.L_x_5212:
[----:B------:R-:W-:Y:S05]  /*2690*/  BSYNC.RECONVERGENT B0 ;  /* 0x0000000000007941 */ /* 0x000fea0003800200 */
.L_x_5211:
        /* <DEDUP_REMOVED lines=38> */
.L_x_5184:
[----:B------:R-:W-:Y:S01]  /*2900*/  HFMA2 R12, -RZ, RZ, 0, 9.5367431640625e-07 ;  /* 0x00000010ff0c7431 */ /* 0x000fe200000001ff */
[----:B------:R-:W-:Y:S02]  /*2910*/  MOV R11, 0x1f ;  /* 0x0000001f000b7802 */ /* 0x000fe40000000f00 */
[----:B------:R-:W-:-:S07]  /*2920*/  MOV R15, 0xffffffff ;  /* 0xffffffff000f7802 */ /* 0x000fce0000000f00 */
[----:B------:R-:W-:Y:S05]  /*2930*/  WARPSYNC.COLLECTIVE R15, `(.L_x_5213) ;  /* 0x000000000f087348 */ /* 0x000fea0003c00000 */
[----:B------:R0:W1:Y:S02]  /*2940*/  SHFL.BFLY P6, R14, R13, R12, R11 ;  /* 0x0c00000c0d0e7389 */ /* 0x00006400000c000b */
[----:B01----:R-:W-:Y:S05]  /*2950*/  ENDCOLLECTIVE ;  /* 0x000000000000791b */ /* 0x003fea0003800000 */
.L_x_5213:
[----:B------:R-:W-:Y:S01]  /*2960*/  HFMA2 R12, -RZ, RZ, 0, 4.76837158203125e-07 ;  /* 0x00000008ff0c7431 */ /* 0x000fe200000001ff */
[----:B------:R-:W-:-:S04]  /*2970*/  FMNMX.FTZ R0, R14, -3.40282346638528859812e+38, !PT ;  /* 0xff7fffff0e007809 */ /* 0x000fc80007810000 */
[----:B------:R-:W-:-:S07]  /*2980*/  MOV R13, R0 ;  /* 0x00000000000d7202 */ /* 0x000fce0000000f00 */
[----:B------:R-:W-:Y:S05]  /*2990*/  WARPSYNC.COLLECTIVE R15, `(.L_x_5214) ;  /* 0x000000000f087348 */ /* 0x000fea0003c00000 */
[----:B------:R0:W1:Y:S02]  /*29a0*/  SHFL.BFLY P6, R14, R13, R12, R11 ;  /* 0x0c00000c0d0e7389 */ /* 0x00006400000c000b */
[----:B01----:R-:W-:Y:S05]  /*29b0*/  ENDCOLLECTIVE ;  /* 0x000000000000791b */ /* 0x003fea0003800000 */
.L_x_5214:
[----:B------:R-:W-:Y:S01]  /*29c0*/  HFMA2 R12, -RZ, RZ, 0, 2.384185791015625e-07 ;  /* 0x00000004ff0c7431 */ /* 0x000fe200000001ff */
[----:B------:R-:W-:-:S04]  /*29d0*/  FMNMX.FTZ R2, R0, R14, !PT ;  /* 0x0000000e00027209 */ /* 0x000fc80007810000 */
[----:B------:R-:W-:-:S07]  /*29e0*/  MOV R13, R2 ;  /* 0x00000002000d7202 */ /* 0x000fce0000000f00 */
[----:B------:R-:W-:Y:S05]  /*29f0*/  WARPSYNC.COLLECTIVE R15, `(.L_x_5215) ;  /* 0x000000000f087348 */ /* 0x000fea0003c00000 */
[----:B------:R0:W1:Y:S02]  /*2a00*/  SHFL.BFLY P6, R14, R13, R12, R11 ;  /* 0x0c00000c0d0e7389 */ /* 0x00006400000c000b */
[----:B01----:R-:W-:Y:S05]  /*2a10*/  ENDCOLLECTIVE ;  /* 0x000000000000791b */ /* 0x003fea0003800000 */
.L_x_5215:
[----:B------:R-:W-:Y:S01]  /*2a20*/  HFMA2 R12, -RZ, RZ, 0, 1.1920928955078125e-07 ;  /* 0x00000002ff0c7431 */ /* 0x000fe200000001ff */
[----:B------:R-:W-:-:S04]  /*2a30*/  FMNMX.FTZ R3, R2, R14, !PT ;  /* 0x0000000e02037209 */ /* 0x000fc80007810000 */
[----:B------:R-:W-:-:S07]  /*2a40*/  MOV R13, R3 ;  /* 0x00000003000d7202 */ /* 0x000fce0000000f00 */
[----:B------:R-:W-:Y:S05]  /*2a50*/  WARPSYNC.COLLECTIVE R15, `(.L_x_5216) ;  /* 0x000000000f087348 */ /* 0x000fea0003c00000 */
[----:B------:R0:W1:Y:S02]  /*2a60*/  SHFL.BFLY P6, R14, R13, R12, R11 ;  /* 0x0c00000c0d0e7389 */ /* 0x00006400000c000b */
[----:B01----:R-:W-:Y:S05]  /*2a70*/  ENDCOLLECTIVE ;  /* 0x000000000000791b */ /* 0x003fea0003800000 */
.L_x_5216:
[----:B------:R-:W-:Y:S01]  /*2a80*/  HFMA2 R12, -RZ, RZ, 0, 5.9604644775390625e-08 ;  /* 0x00000001ff0c7431 */ /* 0x000fe200000001ff */
[----:B------:R-:W-:-:S04]  /*2a90*/  FMNMX.FTZ R4, R3, R14, !PT ;  /* 0x0000000e03047209 */ /* 0x000fc80007810000 */
[----:B------:R-:W-:-:S07]  /*2aa0*/  MOV R13, R4 ;  /* 0x00000004000d7202 */ /* 0x000fce0000000f00 */
[----:B------:R-:W-:Y:S05]  /*2ab0*/  WARPSYNC.COLLECTIVE R15, `(.L_x_5217) ;  /* 0x000000000f087348 */ /* 0x000fea0003c00000 */
[----:B------:R0:W1:Y:S02]  /*2ac0*/  SHFL.BFLY P6, R14, R13, R12, R11 ;  /* 0x0c00000c0d0e7389 */ /* 0x00006400000c000b */
[----:B01----:R-:W-:Y:S05]  /*2ad0*/  ENDCOLLECTIVE ;  /* 0x000000000000791b */ /* 0x003fea0003800000 */
.L_x_5217:
[----:B------:R-:W-:Y:S05]  /*2ae0*/  BRA `(.L_x_5218) ;  /* 0xffffffd800047947 */ /* 0x000fea000383ffff */
.L_x_5219:
        /* <DEDUP_REMOVED lines=9> */
.L_x_25686:


//--------------------- .text._ZN4vllm25paged_attention_v1_kernelIfhLi64ELi32ELi128ELNS_18Fp8KVCacheDataTypeE2ELb0EEEvPT_PKS2_PKT0_S8_ifPKiSA_iPKfiiiSC_SC_iiiii --------------------------
	.section	.text._ZN4vllm25paged_attention_v1_kernelIfhLi64ELi32ELi128ELNS_18Fp8KVCacheDataTypeE2ELb0EEEvPT_PKS2_PKT0_S8_ifPKiSA_iPKfiiiSC_SC_iiiii,"ax",@progbits
	.align	128
        .global         _ZN4vllm25paged_attention_v1_kernelIfhLi64ELi32ELi128ELNS_18Fp8KVCacheDataTypeE2ELb0EEEvPT_PKS2_PKT0_S8_ifPKiSA_iPKfiiiSC_SC_iiiii
        .type           _ZN4vllm25paged_attention_v1_kernelIfhLi64ELi32ELi128ELNS_18Fp8KVCacheDataTypeE2ELb0EEEvPT_PKS2_PKT0_S8_ifPKiSA_iPKfiiiSC_SC_iiiii,@function
        .size           _ZN4vllm25paged_attention_v1_kernelIfhLi64ELi32ELi128ELNS_18Fp8KVCacheDataTypeE2ELb0EEEvPT_PKS2_PKT0_S8_ifPKiSA_iPKfiiiSC_SC_iiiii,(.L_x_25687 - _ZN4vllm25paged_attention_v1_kernelIfhLi64ELi32ELi128ELNS_18Fp8KVCacheDataTypeE2ELb0EEEvPT_PKS2_PKT0_S8_ifPKiSA_iPKfiiiSC_SC_iiiii)
        .other          _ZN4vllm25paged_attention_v1_kernelIfhLi64ELi32ELi128ELNS_18Fp8KVCacheDataTypeE2ELb0EEEvPT_PKS2_PKT0_S8_ifPKiSA_iPKfiiiSC_SC_iiiii,@"STO_CUDA_ENTRY STV_DEFAULT"
_ZN4vllm25paged_attention_v1_kernelIfhLi64ELi32ELi128ELNS_18Fp8KVCacheDataTypeE2ELb0EEEvPT_PKS2_PKT0_S8_ifPKiSA_iPKfiiiSC_SC_iiiii:
.text._ZN4vllm25paged_attention_v1_kernelIfhLi64ELi32ELi128ELNS_18Fp8KVCacheDataTypeE2ELb0EEEvPT_PKS2_PKT0_S8_ifPKiSA_iPKfiiiSC_SC_iiiii:
        /* <DEDUP_REMOVED lines=35> */
.L_x_5221:
[----:B------:R-:W-:Y:S05]  /*0230*/  BSYNC.RECONVERGENT B6 ;  /* 0x0000000000067941 */ /* 0x000fea0003800200 */
.L_x_5220:
        /* <DEDUP_REMOVED lines=12> */
.L_x_5256:
        /* <DEDUP_REMOVED lines=39> */
.L_x_5227:
        /* <DEDUP_REMOVED lines=11> */
.L_x_5226:
[----:B------:R-:W-:Y:S05]  /*0620*/  BSYNC.RECONVERGENT B1 ;  /* 0x0000000000017941 */ /* 0x000fea0003800200 */
.L_x_5225:
        /* <DEDUP_REMOVED lines=12> */
.L_x_5230:
        /* <DEDUP_REMOVED lines=100> */
.L_x_5229:
[----:B------:R-:W-:Y:S05]  /*0d30*/  BSYNC.RECONVERGENT B1 ;  /* 0x0000000000017941 */ /* 0x000fea0003800200 */
.L_x_5228:
        /* <DEDUP_REMOVED lines=55> */
.L_x_5232:
[----:B------:R-:W-:Y:S05]  /*10b0*/  BSYNC.RECONVERGENT B1 ;  /* 0x0000000000017941 */ /* 0x000fea0003800200 */
.L_x_5231:
        /* <DEDUP_REMOVED lines=26> */
.L_x_5224:
[----:B------:R-:W-:Y:S05]  /*1260*/  BSYNC.RECONVERGENT B0 ;  /* 0x0000000000007941 */ /* 0x000fea0003800200 */
.L_x_5223:
        /* <DEDUP_REMOVED lines=39> */
.L_x_5237:
[----:B------:R-:W0:Y:S01]  /*14e0*/  LDS R5, [R4] ;  /* 0x0000000004057984 */ /* 0x000e220000000800 */
[----:B------:R-:W-:-:S04]  /*14f0*/  IADD3 R7, PT, PT, R7, 0x1, RZ ;  /* 0x0000000107077810 */ /* 0x000fc80007ffe0ff */
[----:B------:R-:W-:Y:S01]  /*1500*/  ISETP.NE.AND P0, PT, R7, RZ, PT ;  /* 0x000000ff0700720c */ /* 0x000fe20003f05270 */
[----:B0-----:R-:W-:-:S05]  /*1510*/  FMUL.FTZ R5, R5, R2 ;  /* 0x0000000205057220 */ /* 0x001fca0000410000 */
[----:B------:R0:W-:Y:S02]  /*1520*/  STS [R4], R5 ;  /* 0x0000000504007388 */ /* 0x0001e40000000800 */
[----:B0-----:R-:W-:-:S05]  /*1530*/  IADD3 R4, PT, PT, R4, 0x200, RZ ;  /* 0x0000020004047810 */ /* 0x001fca0007ffe0ff */
[----:B------:R-:W-:Y:S05]  /*1540*/  @P0 BRA `(.L_x_5237) ;  /* 0xfffffffc00e40947 */ /* 0x000fea000383ffff */
.L_x_5236:
[----:B------:R-:W-:Y:S05]  /*1550*/  BSYNC.RECONVERGENT B1 ;  /* 0x0000000000017941 */ /* 0x000fea0003800200 */
.L_x_5235:
        /* <DEDUP_REMOVED lines=12> */
.L_x_5240:
        /* <DEDUP_REMOVED lines=52> */
.L_x_5239:
[----:B------:R-:W-:Y:S05]  /*1960*/  BSYNC.RECONVERGENT B1 ;  /* 0x0000000000017941 */ /* 0x000fea0003800200 */
.L_x_5238:
        /* <DEDUP_REMOVED lines=31> */
.L_x_5242:
[----:B------:R-:W-:Y:S05]  /*1b60*/  BSYNC.RECONVERGENT B1 ;  /* 0x0000000000017941 */ /* 0x000fea0003800200 */
.L_x_5241:
        /* <DEDUP_REMOVED lines=14> */
.L_x_5234:
[----:B------:R-:W-:Y:S05]  /*1c50*/  BSYNC.RECONVERGENT B0 ;  /* 0x0000000000007941 */ /* 0x000fea0003800200 */
.L_x_5233:
[----:B------:R-:W-:Y:S01]  /*1c60*/  BAR.SYNC.DEFER_BLOCKING 0x0 ;  /* 0x0000000000007b1d */ /* 0x000fe20000010000 */
[C---:B------:R-:W-:Y:S01]  /*1c70*/  LOP3.LUT P0, RZ, R22.reuse, 0x7, RZ, 0xc0, !PT ;  /* 0x0000000716ff7812 */ /* 0x040fe2000780c0ff */
[----:B------:R-:W-:Y:S01]  /*1c80*/  HFMA2 R21, -RZ, RZ, 0, 0 ;  /* 0x00000000ff157431 */ /* 0x000fe200000001ff */
[C---:B0-----:R-:W-:Y:S01]  /*1c90*/  LOP3.LUT R2, R22.reuse, 0x3c0, RZ, 0xc0, !PT ;  /* 0x000003c016027812 */ /* 0x041fe200078ec0ff */
        /* <DEDUP_REMOVED lines=12> */
[----:B------:R-:W-:Y:S02]  /*1d60*/  CS2R R4, SRZ ;  /* 0x0000000000047805 */ /* 0x000fe4000001ff00 */
[----:B------:R-:W-:-:S02]  /*1d70*/  LOP3.LUT P1, RZ, R22, 0x3c7, RZ, 0xc0, !PT ;  /* 0x000003c716ff7812 */ /* 0x000fc4000782c0ff */
[----:B------:R-:W-:Y:S01]  /*1d80*/  CS2R R6, SRZ ;  /* 0x0000000000067805 */ /* 0x000fe2000001ff00 */
[----:B------:R-:W-:Y:S01]  /*1d90*/  BAR.SYNC.DEFER_BLOCKING 0x0 ;  /* 0x0000000000007b1d */ /* 0x000fe20000010000 */
[----:B------:R-:W-:Y:S02]  /*1da0*/  ISETP.GT.U32.AND P4, PT, R22, 0x1f, PT ;  /* 0x0000001f1600780c */ /* 0x000fe40003f84070 */
[----:B------:R-:W-:Y:S02]  /*1db0*/  MOV R17, RZ ;  /* 0x000000ff00117202 */ /* 0x000fe40000000f00 */
[----:B------:R-:W-:Y:S02]  /*1dc0*/  MOV R23, RZ ;  /* 0x000000ff00177202 */ /* 0x000fe40000000f00 */
[----:B------:R-:W-:Y:S02]  /*1dd0*/  MOV R29, RZ ;  /* 0x000000ff001d7202 */ /* 0x000fe40000000f00 */
[----:B------:R-:W-:-:S02]  /*1de0*/  MOV R25, RZ ;  /* 0x000000ff00197202 */ /* 0x000fc40000000f00 */
        /* <DEDUP_REMOVED lines=22> */
.L_x_5244:
[----:B------:R-:W-:Y:S05]  /*1f50*/  BSYNC.RECONVERGENT B0 ;  /* 0x0000000000007941 */ /* 0x000fea0003800200 */
.L_x_5243:
        /* <DEDUP_REMOVED lines=36> */
.L_x_5246:
[----:B------:R-:W-:Y:S05]  /*21a0*/  BSYNC.RECONVERGENT B0 ;  /* 0x0000000000007941 */ /* 0x000fea0003800200 */
.L_x_5245:
        /* <DEDUP_REMOVED lines=20> */
.L_x_5248:
[----:B------:R-:W-:Y:S05]  /*22f0*/  BSYNC.RECONVERGENT B0 ;  /* 0x0000000000007941 */ /* 0x000fea0003800200 */
.L_x_5247:
        /* <DEDUP_REMOVED lines=35> */
.L_x_5250:
[----:B------:R-:W-:Y:S05]  /*2530*/  BSYNC.RECONVERGENT B0 ;  /* 0x0000000000007941 */ /* 0x000fea0003800200 */
.L_x_5249:
        /* <DEDUP_REMOVED lines=34> */
.L_x_5222:
[----:B------:R-:W-:Y:S01]  /*2760*/  HFMA2 R12, -RZ, RZ, 0, 9.5367431640625e-07 ;  /* 0x00000010ff0c7431 */ /* 0x000fe200000001ff */
[----:B------:R-:W-:Y:S02]  /*2770*/  MOV R11, 0x1f ;  /* 0x0000001f000b7802 */ /* 0x000fe40000000f00 */
[----:B------:R-:W-:-:S07]  /*2780*/  MOV R15, 0xffffffff ;  /* 0xffffffff000f7802 */ /* 0x000fce0000000f00 */
[----:B------:R-:W-:Y:S05]  /*2790*/  WARPSYNC.COLLECTIVE R15, `(.L_x_5251) ;  /* 0x000000000f087348 */ /* 0x000fea0003c00000 */
[----:B------:R0:W1:Y:S02]  /*27a0*/  SHFL.BFLY P6, R14, R13, R12, R11 ;  /* 0x0c00000c0d0e7389 */ /* 0x00006400000c000b */
[----:B01----:R-:W-:Y:S05]  /*27b0*/  ENDCOLLECTIVE ;  /* 0x000000000000791b */ /* 0x003fea0003800000 */
.L_x_5251:
[----:B------:R-:W-:Y:S01]  /*27c0*/  HFMA2 R12, -RZ, RZ, 0, 4.76837158203125e-07 ;  /* 0x00000008ff0c7431 */ /* 0x000fe200000001ff */
[----:B------:R-:W-:-:S04]  /*27d0*/  FMNMX.FTZ R0, R14, -3.40282346638528859812e+38, !PT ;  /* 0xff7fffff0e007809 */ /* 0x000fc80007810000 */
[----:B------:R-:W-:-:S07]  /*27e0*/  MOV R13, R0 ;  /* 0x00000000000d7202 */ /* 0x000fce0000000f00 */
[----:B------:R-:W-:Y:S05]  /*27f0*/  WARPSYNC.COLLECTIVE R15, `(.L_x_5252) ;  /* 0x000000000f087348 */ /* 0x000fea0003c00000 */
[----:B------:R0:W1:Y:S02]  /*2800*/  SHFL.BFLY P6, R14, R13, R12, R11 ;  /* 0x0c00000c0d0e7389 */ /* 0x00006400000c000b */
[----:B01----:R-:W-:Y:S05]  /*2810*/  ENDCOLLECTIVE ;  /* 0x000000000000791b */ /* 0x003fea0003800000 */
.L_x_5252:
[----:B------:R-:W-:Y:S01]  /*2820*/  HFMA2 R12, -RZ, RZ, 0, 2.384185791015625e-07 ;  /* 0x00000004ff0c7431 */ /* 0x000fe200000001ff */
[----:B------:R-:W-:-:S04]  /*2830*/  FMNMX.FTZ R2, R0, R14, !PT ;  /* 0x0000000e00027209 */ /* 0x000fc80007810000 */
[----:B------:R-:W-:-:S07]  /*2840*/  MOV R13, R2 ;  /* 0x00000002000d7202 */ /* 0x000fce0000000f00 */
[----:B------:R-:W-:Y:S05]  /*2850*/  WARPSYNC.COLLECTIVE R15, `(.L_x_5253) ;  /* 0x000000000f087348 */ /* 0x000fea0003c00000 */
[----:B------:R0:W1:Y:S02]  /*2860*/  SHFL.BFLY P6, R14, R13, R12, R11 ;  /* 0x0c00000c0d0e7389 */ /* 0x00006400000c000b */
[----:B01----:R-:W-:Y:S05]  /*2870*/  ENDCOLLECTIVE ;  /* 0x000000000000791b */ /* 0x003fea0003800000 */
.L_x_5253:
[----:B------:R-:W-:Y:S01]  /*2880*/  HFMA2 R12, -RZ, RZ, 0, 1.1920928955078125e-07 ;  /* 0x00000002ff0c7431 */ /* 0x000fe200000001ff */
[----:B------:R-:W-:-:S04]  /*2890*/  FMNMX.FTZ R3, R2, R14, !PT ;  /* 0x0000000e02037209 */ /* 0x000fc80007810000 */
[----:B------:R-:W-:-:S07]  /*28a0*/  MOV R13, R3 ;  /* 0x00000003000d7202 */ /* 0x000fce0000000f00 */
[----:B------:R-:W-:Y:S05]  /*28b0*/  WARPSYNC.COLLECTIVE R15, `(.L_x_5254) ;  /* 0x000000000f087348 */ /* 0x000fea0003c00000 */
[----:B------:R0:W1:Y:S02]  /*28c0*/  SHFL.BFLY P6, R14, R13, R12, R11 ;  /* 0x0c00000c0d0e7389 */ /* 0x00006400000c000b */
[----:B01----:R-:W-:Y:S05]  /*28d0*/  ENDCOLLECTIVE ;  /* 0x000000000000791b */ /* 0x003fea0003800000 */
.L_x_5254:
[----:B------:R-:W-:Y:S01]  /*28e0*/  HFMA2 R12, -RZ, RZ, 0, 5.9604644775390625e-08 ;  /* 0x00000001ff0c7431 */ /* 0x000fe200000001ff */
[----:B------:R-:W-:-:S04]  /*28f0*/  FMNMX.FTZ R4, R3, R14, !PT ;  /* 0x0000000e03047209 */ /* 0x000fc80007810000 */
[----:B------:R-:W-:-:S07]  /*2900*/  MOV R13, R4 ;  /* 0x00000004000d7202 */ /* 0x000fce0000000f00 */
[----:B------:R-:W-:Y:S05]  /*2910*/  WARPSYNC.COLLECTIVE R15, `(.L_x_5255) ;  /* 0x000000000f087348 */ /* 0x000fea0003c00000 */
[----:B------:R0:W1:Y:S02]  /*2920*/  SHFL.BFLY P6, R14, R13, R12, R11 ;  /* 0x0c00000c0d0e7389 */ /* 0x00006400000c000b */
[----:B01----:R-:W-:Y:S05]  /*2930*/  ENDCOLLECTIVE ;  /* 0x000000000000791b */ /* 0x003fea0003800000 */
.L_x_5255:
[----:B------:R-:W-:Y:S05]  /*2940*/  BRA `(.L_x_5256) ;  /* 0xffffffd8006c7947 */ /* 0x000fea000383ffff */
.L_x_5257:
        /* <DEDUP_REMOVED lines=11> */
.L_x_25687:


//--------------------- .text._ZN4vllm25paged_attention_v1_kernelIfhLi32ELi32ELi128ELNS_18Fp8KVCacheDataTypeE2ELb0EEEvPT_PKS2_PKT0_S8_ifPKiSA_iPKfiiiSC_SC_iiiii --------------------------
	.section	.text._ZN4vllm25paged_attention_v1_kernelIfhLi32ELi32ELi128ELNS_18Fp8KVCacheDataTypeE2ELb0EEEvPT_PKS2_PKT0_S8_ifPKiSA_iPKfiiiSC_SC_iiiii,"ax",@progbits
	.align	128
        .global         _ZN4vllm25paged_attention_v1_kernelIfhLi32ELi32ELi128ELNS_18Fp8KVCacheDataTypeE2ELb0EEEvPT_PKS2_PKT0_S8_ifPKiSA_iPKfiiiSC_SC_iiiii
        .type           _ZN4vllm25paged_attention_v1_kernelIfhLi32ELi32ELi128ELNS_18Fp8KVCacheDataTypeE2ELb0EEEvPT_PKS2_PKT0_S8_ifPKiSA_iPKfiiiSC_SC_iiiii,@function
        .size           _ZN4vllm25paged_attention_v1_kernelIfhLi32ELi32ELi128ELNS_18Fp8KVCacheDataTypeE2ELb0EEEvPT_PKS2_PKT0_S8_ifPKiSA_iPKfiiiSC_SC_iiiii,(.L_x_25688 - _ZN4vllm25paged_attention_v1_kernelIfhLi32ELi32ELi128ELNS_18Fp8KVCacheDataTypeE2ELb0EEEvPT_PKS2_PKT0_S8_ifPKiSA_iPKfiiiSC_SC_iiiii)
        .other          _ZN4vllm25paged_attention_v1_kernelIfhLi32ELi32ELi128ELNS_18Fp8KVCacheDataTypeE2ELb0EEEvPT_PKS2_PKT0_S8_ifPKiSA_iPKfiiiSC_SC_iiiii,@"STO_CUDA_ENTRY STV_DEFAULT"
_ZN4vllm25paged_attention_v1_kernelIfhLi32ELi32ELi128ELNS_18Fp8KVCacheDataTypeE2ELb0EEEvPT_PKS2_PKT0_S8_ifPKiSA_iPKfiiiSC_SC_iiiii:
.text._ZN4vllm25paged_attention_v1_kernelIfhLi32ELi32ELi128ELNS_18Fp8KVCacheDataTypeE2ELb0EEEvPT_PKS2_PKT0_S8_ifPKiSA_iPKfiiiSC_SC_iiiii:
        /* <DEDUP_REMOVED lines=35> */
.L_x_5259:
[----:B------:R-:W-:Y:S05]  /*0230*/  BSYNC.RECONVERGENT B6 ;  /* 0x0000000000067941 */ /* 0x000fea0003800200 */
.L_x_5258:
        /* <DEDUP_REMOVED lines=12> */
.L_x_5294:
        /* <DEDUP_REMOVED lines=11> */
[----:B------:R-:W-:Y:S02]  /*03b0*/  LEA R2, R16, R7, 0x2 ;  /* 0x0000000710027211 */ /* 0x000fe400078e10ff */
[----:B------:R-:W-:Y:S01]  /*03c0*/  ISETP.GE.AND P3, PT, R22, R17, PT ;  /* 0x000000111600720c */ /* 0x000fe20003f66270 */
[----:B------:R-:W-:Y:S08]  /*03d0*/  BSSY.RECONVERGENT B0, `(.L_x_5261) ;  /* 0x00000e9000007945 */ /* 0x000ff00003800200 */
        /* <DEDUP_REMOVED lines=25> */
.L_x_5265:
        /* <DEDUP_REMOVED lines=9> */
[----:B0-----:R-:W-:Y:S01]  /*0600*/  VIADD R5, R5, 0x200 ;  /* 0x0000020005057836 */ /* 0x001fe20000000000 */
[----:B------:R-:W-:Y:S06]  /*0610*/  @P0 BRA `(.L_x_5265) ;  /* 0xfffffffc00d40947 */ /* 0x000fec000383ffff */
.L_x_5264:
[----:B------:R-:W-:Y:S05]  /*0620*/  BSYNC.RECONVERGENT B1 ;  /* 0x0000000000017941 */ /* 0x000fea0003800200 */
.L_x_5263:
        /* <DEDUP_REMOVED lines=12> */
.L_x_5268:
        /* <DEDUP_REMOVED lines=100> */
.L_x_5267:
[----:B------:R-:W-:Y:S05]  /*0d30*/  BSYNC.RECONVERGENT B1 ;  /* 0x0000000000017941 */ /* 0x000fea0003800200 */
.L_x_5266:
        /* <DEDUP_REMOVED lines=55> */
.L_x_5270:
[----:B------:R-:W-:Y:S05]  /*10b0*/  BSYNC.RECONVERGENT B1 ;  /* 0x0000000000017941 */ /* 0x000fea0003800200 */
.L_x_5269:
        /* <DEDUP_REMOVED lines=26> */
.L_x_5262:
[----:B------:R-:W-:Y:S05]  /*1260*/  BSYNC.RECONVERGENT B0 ;  /* 0x0000000000007941 */ /* 0x000fea0003800200 */
.L_x_5261:
        /* <DEDUP_REMOVED lines=39> */
.L_x_5275:
[----:B------:R-:W0:Y:S01]  /*14e0*/  LDS R5, [R4] ;  /* 0x0000000004057984 */ /* 0x000e220000000800 */
[----:B------:R-:W-:-:S04]  /*14f0*/  IADD3 R7, PT, PT, R7, 0x1, RZ ;  /* 0x0000000107077810 */ /* 0x000fc80007ffe0ff */
[----:B------:R-:W-:Y:S01]  /*1500*/  ISETP.NE.AND P0, PT, R7, RZ, PT ;  /* 0x000000ff0700720c */ /* 0x000fe20003f05270 */
[----:B0-----:R-:W-:-:S05]  /*1510*/  FMUL.FTZ R5, R5, R2 ;  /* 0x0000000205057220 */ /* 0x001fca0000410000 */
[----:B------:R0:W-:Y:S02]  /*1520*/  STS [R4], R5 ;  /* 0x0000000504007388 */ /* 0x0001e40000000800 */
[----:B0-----:R-:W-:-:S05]  /*1530*/  IADD3 R4, PT, PT, R4, 0x200, RZ ;  /* 0x0000020004047810 */ /* 0x001fca0007ffe0ff */
[----:B------:R-:W-:Y:S05]  /*1540*/  @P0 BRA `(.L_x_5275) ;  /* 0xfffffffc00e40947 */ /* 0x000fea000383ffff */
.L_x_5274:
[----:B------:R-:W-:Y:S05]  /*1550*/  BSYNC.RECONVERGENT B1 ;  /* 0x0000000000017941 */ /* 0x000fea0003800200 */
.L_x_5273:
        /* <DEDUP_REMOVED lines=12> */
.L_x_5278:
        /* <DEDUP_REMOVED lines=52> */
.L_x_5277:
[----:B------:R-:W-:Y:S05]  /*1960*/  BSYNC.RECONVERGENT B1 ;  /* 0x0000000000017941 */ /* 0x000fea0003800200 */
.L_x_5276:
        /* <DEDUP_REMOVED lines=31> */
.L_x_5280:
[----:B------:R-:W-:Y:S05]  /*1b60*/  BSYNC.RECONVERGENT B1 ;  /* 0x0000000000017941 */ /* 0x000fea0003800200 */
.L_x_5279:
        /* <DEDUP_REMOVED lines=14> */
.L_x_5272:
[----:B------:R-:W-:Y:S05]  /*1c50*/  BSYNC.RECONVERGENT B0 ;  /* 0x0000000000007941 */ /* 0x000fea0003800200 */
.L_x_5271:
        /* <DEDUP_REMOVED lines=19> */
[----:B------:R-:W-:Y:S01]  /*1d90*/  LOP3.LUT R12, R11, 0x3e0, R22, 0xf8, !PT ;  /* 0x000003e00b0c7812 */ /* 0x000fe200078ef816 */
        /* <DEDUP_REMOVED lines=12> */
.L_x_5282:
[----:B------:R-:W-:Y:S05]  /*1e60*/  BSYNC.RECONVERGENT B0 ;  /* 0x0000000000007941 */ /* 0x000fea0003800200 */
.L_x_5281:
[----:B------:R-:W-:Y:S01]  /*1e70*/  BAR.SYNC.DEFER_BLOCKING 0x0 ;  /* 0x0000000000007b1d */ /* 0x000fe20000010000 */
[----:B------:R-:W-:-:S05]  /*1e80*/  LEA R18, R12, R16, 0x2 ;  /* 0x000000100c127211 */ /* 0x000fca00078e10ff */
        /* <DEDUP_REMOVED lines=18> */
.L_x_5284:
[----:B------:R-:W-:Y:S05]  /*1fb0*/  BSYNC.RECONVERGENT B0 ;  /* 0x0000000000007941 */ /* 0x000fea0003800200 */
.L_x_5283:
[----:B------:R-:W-:Y:S06]  /*1fc0*/  BAR.SYNC.DEFER_BLOCKING 0x0 ;  /* 0x0000000000007b1d */ /* 0x000fec0000010000 */
[----:B------:R-:W-:Y:S04]  /*1fd0*/  BSSY.RECONVERGENT B0, `(.L_x_5285) ;  /* 0x000000b000007945 */ /* 0x000fe80003800200 */
[----:B------:R-:W-:Y:S05]  /*1fe0*/  @P2 BRA `(.L_x_5286) ;  /* 0x0000000000242947 */ /* 0x000fea0003800000 */
[----:B------:R-:W-:-:S05]  /*1ff0*/  IMAD R11, R11, 0x4, R16 ;  /* 0x000000040b0b7824 */ /* 0x000fca00078e0210 */
        /* <DEDUP_REMOVED lines=8> */
.L_x_5286:
[----:B------:R-:W-:Y:S05]  /*2080*/  BSYNC.RECONVERGENT B0 ;  /* 0x0000000000007941 */ /* 0x000fea0003800200 */
.L_x_5285:
[----:B------:R-:W-:Y:S06]  /*2090*/  BAR.SYNC.DEFER_BLOCKING 0x0 ;  /* 0x0000000000007b1d */ /* 0x000fec0000010000 */
[----:B------:R-:W-:Y:S04]  /*20a0*/  BSSY.RECONVERGENT B0, `(.L_x_5287) ;  /* 0x0000012000007945 */ /* 0x000fe80003800200 */
[----:B------:R-:W-:Y:S05]  /*20b0*/  @P3 BRA `(.L_x_5288) ;  /* 0x0000000000403947 */ /* 0x000fea0003800000 */
[----:B------:R-:W2:Y:S04]  /*20c0*/  LDS R0, [R18] ;  /* 0x0000000012007984 */ /* 0x000ea80000000800 */
[----:B0-----:R-:W0:Y:S04]  /*20d0*/  LDS R3, [R18+0x10] ;  /* 0x0000100012037984 */ /* 0x001e280000000800 */
[----:B-1----:R-:W1:Y:S04]  /*20e0*/  LDS R11, [R18+0x20] ;  /* 0x00002000120b7984 */ /* 0x002e680000000800 */
[----:B------:R-:W3:Y:S04]  /*20f0*/  LDS R13, [R18+0x30] ;  /* 0x00003000120d7984 */ /* 0x000ee80000000800 */
[----:B------:R-:W4:Y:S04]  /*2100*/  LDS R12, [R18+0x40] ;  /* 0x00004000120c7984 */ /* 0x000f280000000800 */
[----:B------:R-:W5:Y:S04]  /*2110*/  LDS R15, [R18+0x50] ;  /* 0x00005000120f7984 */ /* 0x000f680000000800 */
[----:B------:R-:W5:Y:S04]  /*2120*/  LDS R14, [R18+0x60] ;  /* 0x00006000120e7984 */ /* 0x000f680000000800 */
[----:B------:R-:W5:Y:S01]  /*2130*/  LDS R17, [R18+0x70] ;  /* 0x0000700012117984 */ /* 0x000f620000000800 */
[----:B--2---:R-:W-:Y:S01]  /*2140*/  FADD.FTZ R5, R5, R0 ;  /* 0x0000000005057221 */ /* 0x004fe20000010000 */
[----:B0-----:R-:W-:Y:S01]  /*2150*/  FADD.FTZ R4, R4, R3 ;  /* 0x0000000304047221 */ /* 0x001fe20000010000 */
[----:B-1----:R-:W-:Y:S01]  /*2160*/  FADD.FTZ R2, R2, R11 ;  /* 0x0000000b02027221 */ /* 0x002fe20000010000 */
[----:B---3--:R-:W-:Y:S01]  /*2170*/  FADD.FTZ R10, R10, R13 ;  /* 0x0000000d0a0a7221 */ /* 0x008fe20000010000 */
[----:B----4-:R-:W-:Y:S01]  /*2180*/  FADD.FTZ R9, R9, R12 ;  /* 0x0000000c09097221 */ /* 0x010fe20000010000 */
[----:B-----5:R-:W-:Y:S01]  /*2190*/  FADD.FTZ R8, R8, R15 ;  /* 0x0000000f08087221 */ /* 0x020fe20000010000 */
[----:B------:R-:W-:Y:S01]  /*21a0*/  FADD.FTZ R7, R7, R14 ;  /* 0x0000000e07077221 */ /* 0x000fe20000010000 */
[----:B------:R-:W-:-:S07]  /*21b0*/  FADD.FTZ R6, R6, R17 ;  /* 0x0000001106067221 */ /* 0x000fce0000010000 */
.L_x_5288:
[----:B------:R-:W-:Y:S05]  /*21c0*/  BSYNC.RECONVERGENT B0 ;  /* 0x0000000000007941 */ /* 0x000fea0003800200 */
.L_x_5287:
        /* <DEDUP_REMOVED lines=10> */
[----:B------:R-:W-:Y:S02]  /*2270*/  SHF.L.U32 R19, R19, 0x5, RZ ;  /* 0x0000000513137819 */ /* 0x000fe400000006ff */
[----:B------:R-:W-:Y:S01]  /*2280*/  SHF.R.U32.HI R22, RZ, 0x3, R22 ;  /* 0x00000003ff167819 */ /* 0x000fe20000011616 */
[----:B--2---:R-:W-:-:S06]  /*2290*/  USHF.L.U32 UR4, UR4, 0x5, URZ ;  /* 0x0000000504047899 */ /* 0x004fcc00080006ff */
[----:B------:R-:W-:-:S04]  /*22a0*/  IADD3 R19, P0, P1, R22, UR4, R19 ;  /* 0x0000000416137c10 */ /* 0x000fc8000f91e013 */
[----:B------:R-:W-:Y:S02]  /*22b0*/  IADD3.X R0, PT, PT, RZ, RZ, RZ, P0, P1 ;  /* 0x000000ffff007210 */ /* 0x000fe400007e24ff */
[----:B---3--:R-:W-:-:S04]  /*22c0*/  LEA R12, P0, R19, UR6, 0x2 ;  /* 0x00000006130c7c11 */ /* 0x008fc8000f8010ff */
        /* <DEDUP_REMOVED lines=10> */
.L_x_5260:
[----:B------:R-:W-:Y:S01]  /*2370*/  HFMA2 R12, -RZ, RZ, 0, 9.5367431640625e-07 ;  /* 0x00000010ff0c7431 */ /* 0x000fe200000001ff */
[----:B------:R-:W-:Y:S02]  /*2380*/  MOV R11, 0x1f ;  /* 0x0000001f000b7802 */ /* 0x000fe40000000f00 */
[----:B------:R-:W-:-:S07]  /*2390*/  MOV R15, 0xffffffff ;  /* 0xffffffff000f7802 */ /* 0x000fce0000000f00 */
[----:B------:R-:W-:Y:S05]  /*23a0*/  WARPSYNC.COLLECTIVE R15, `(.L_x_5289) ;  /* 0x000000000f087348 */ /* 0x000fea0003c00000 */
[----:B------:R0:W1:Y:S02]  /*23b0*/  SHFL.BFLY P6, R14, R13, R12, R11 ;  /* 0x0c00000c0d0e7389 */ /* 0x00006400000c000b */
[----:B01----:R-:W-:Y:S05]  /*23c0*/  ENDCOLLECTIVE ;  /* 0x000000000000791b */ /* 0x003fea0003800000 */
.L_x_5289:
[----:B------:R-:W-:Y:S01]  /*23d0*/  HFMA2 R12, -RZ, RZ, 0, 4.76837158203125e-07 ;  /* 0x00000008ff0c7431 */ /* 0x000fe200000001ff */
[----:B------:R-:W-:-:S04]  /*23e0*/  FMNMX.FTZ R0, R14, -3.40282346638528859812e+38, !PT ;  /* 0xff7fffff0e007809 */ /* 0x000fc80007810000 */
[----:B------:R-:W-:-:S07]  /*23f0*/  MOV R13, R0 ;  /* 0x00000000000d7202 */ /* 0x000fce0000000f00 */
[----:B------:R-:W-:Y:S05]  /*2400*/  WARPSYNC.COLLECTIVE R15, `(.L_x_5290) ;  /* 0x000000000f087348 */ /* 0x000fea0003c00000 */
[----:B------:R0:W1:Y:S02]  /*2410*/  SHFL.BFLY P6, R14, R13, R12, R11 ;  /* 0x0c00000c0d0e7389 */ /* 0x00006400000c000b */
[----:B01----:R-:W-:Y:S05]  /*2420*/  ENDCOLLECTIVE ;  /* 0x000000000000791b */ /* 0x003fea0003800000 */
.L_x_5290:
[----:B------:R-:W-:Y:S01]  /*2430*/  HFMA2 R12, -RZ, RZ, 0, 2.384185791015625e-07 ;  /* 0x00000004ff0c7431 */ /* 0x000fe200000001ff */
[----:B------:R-:W-:-:S04]  /*2440*/  FMNMX.FTZ R2, R0, R14, !PT ;  /* 0x0000000e00027209 */ /* 0x000fc80007810000 */
[----:B------:R-:W-:-:S07]  /*2450*/  MOV R13, R2 ;  /* 0x00000002000d7202 */ /* 0x000fce0000000f00 */
[----:B------:R-:W-:Y:S05]  /*2460*/  WARPSYNC.COLLECTIVE R15, `(.L_x_5291) ;  /* 0x000000000f087348 */ /* 0x000fea0003c00000 */
[----:B------:R0:W1:Y:S02]  /*2470*/  SHFL.BFLY P6, R14, R13, R12, R11 ;  /* 0x0c00000c0d0e7389 */ /* 0x00006400000c000b */
[----:B01----:R-:W-:Y:S05]  /*2480*/  ENDCOLLECTIVE ;  /* 0x000000000000791b */ /* 0x003fea0003800000 */
.L_x_5291:
[----:B------:R-:W-:Y:S01]  /*2490*/  HFMA2 R12, -RZ, RZ, 0, 1.1920928955078125e-07 ;  /* 0x00000002ff0c7431 */ /* 0x000fe200000001ff */
[----:B------:R-:W-:-:S04]  /*24a0*/  FMNMX.FTZ R3, R2, R14, !PT ;  /* 0x0000000e02037209 */ /* 0x000fc80007810000 */
[----:B------:R-:W-:-:S07]  /*24b0*/  MOV R13, R3 ;  /* 0x00000003000d7202 */ /* 0x000fce0000000f00 */
[----:B------:R-:W-:Y:S05]  /*24c0*/  WARPSYNC.COLLECTIVE R15, `(.L_x_5292) ;  /* 0x000000000f087348 */ /* 0x000fea0003c00000 */
[----:B------:R0:W1:Y:S02]  /*24d0*/  SHFL.BFLY P6, R14, R13, R12, R11 ;  /* 0x0c00000c0d0e7389 */ /* 0x00006400000c000b */
[----:B01----:R-:W-:Y:S05]  /*24e0*/  ENDCOLLECTIVE ;  /* 0x000000000000791b */ /* 0x003fea0003800000 */
.L_x_5292:
[----:B------:R-:W-:Y:S01]  /*24f0*/  HFMA2 R12, -RZ, RZ, 0, 5.9604644775390625e-08 ;  /* 0x00000001ff0c7431 */ /* 0x000fe200000001ff */
[----:B------:R-:W-:-:S04]  /*2500*/  FMNMX.FTZ R4, R3, R14, !PT ;  /* 0x0000000e03047209 */ /* 0x000fc80007810000 */
[----:B------:R-:W-:-:S07]  /*2510*/  MOV R13, R4 ;  /* 0x00000004000d7202 */ /* 0x000fce0000000f00 */
[----:B------:R-:W-:Y:S05]  /*2520*/  WARPSYNC.COLLECTIVE R15, `(.L_x_5293) ;  /* 0x000000000f087348 */ /* 0x000fea0003c00000 */
[----:B------:R0:W1:Y:S02]  /*2530*/  SHFL.BFLY P6, R14, R13, R12, R11 ;  /* 0x0c00000c0d0e7389 */ /* 0x00006400000c000b */
[----:B01----:R-:W-:Y:S05]  /*2540*/  ENDCOLLECTIVE ;  /* 0x000000000000791b */ /* 0x003fea0003800000 */
.L_x_5293:
[----:B------:R-:W-:Y:S05]  /*2550*/  BRA `(.L_x_5294) ;  /* 0xffffffdc00687947 */ /* 0x000fea000383ffff */
.L_x_5295:
        /* <DEDUP_REMOVED lines=10> */
.L_x_25688:


//--------------------- .text._ZN4vllm25paged_attention_v1_kernelIfhLi256ELi32ELi128ELNS_18Fp8KVCacheDataTypeE2ELb1EEEvPT_PKS2_PKT0_S8_ifPKiSA_iPKfiiiSC_SC_iiiii --------------------------
	.section	.text._ZN4vllm25paged_attention_v1_kernelIfhLi256ELi32ELi128ELNS_18Fp8KVCacheDataTypeE2ELb1EEEvPT_PKS2_PKT0_S8_ifPKiSA_iPKfiiiSC_SC_iiiii,"ax",@progbits
	.align	128
        .global         _ZN4vllm25paged_attention_v1_kernelIfhLi256ELi32ELi128ELNS_18Fp8KVCacheDataTypeE2ELb1EEEvPT_PKS2_PKT0_S8_ifPKiSA_iPKfiiiSC_SC_iiiii
        .type           _ZN4vllm25paged_attention_v1_kernelIfhLi256ELi32ELi128ELNS_18Fp8KVCacheDataTypeE2ELb1EEEvPT_PKS2_PKT0_S8_ifPKiSA_iPKfiiiSC_SC_iiiii,@function
        .size           _ZN4vllm25paged_attention_v1_kernelIfhLi256ELi32ELi128ELNS_18Fp8KVCacheDataTypeE2ELb1EEEvPT_PKS2_PKT0_S8_ifPKiSA_iPKfiiiSC_SC_iiiii,(.L_x_25689 - _ZN4vllm25paged_attention_v1_kernelIfhLi256ELi32ELi128ELNS_18Fp8KVCacheDataTypeE2ELb1EEEvPT_PKS2_PKT0_S8_ifPKiSA_iPKfiiiSC_SC_iiiii)
        .other          _ZN4vllm25paged_attention_v1_kernelIfhLi256ELi32ELi128ELNS_18Fp8KVCacheDataTypeE2ELb1EEEvPT_PKS2_PKT0_S8_ifPKiSA_iPKfiiiSC_SC_iiiii,@"STO_CUDA_ENTRY STV_DEFAULT"
_ZN4vllm25paged_attention_v1_kernelIfhLi256ELi32ELi128ELNS_18Fp8KVCacheDataTypeE2ELb1EEEvPT_PKS2_PKT0_S8_ifPKiSA_iPKfiiiSC_SC_iiiii:
.text._ZN4vllm25paged_attention_v1_kernelIfhLi256ELi32ELi128ELNS_18Fp8KVCacheDataTypeE2ELb1EEEvPT_PKS2_PKT0_S8_ifPKiSA_iPKfiiiSC_SC_iiiii:
        /* <DEDUP_REMOVED lines=13> */
[----:B------:R-:W1:Y:S07]  /*00d0*/  S2R R11, SR_CTAID.X ;  /* 0x00000000000b7919 */ /* 0x000e6e0000002500 */
[----:B------:R-:W1:Y:S01]  /*00e0*/  @P3 LDC R10, c[0x0][0x3e8] ;  /* 0x0000fa00ff0a3b82 */ /* 0x000e620000000800 */
[----:B---3--:R-:W3:Y:S02]  /*00f0*/  MUFU.RCP R8, R8 ;  /* 0x0000000800087308 */ /* 0x008ee40000001000 */
[----:B---3--:R-:W-:Y:S01]  /*0100*/  IADD3 R6, PT, PT, R8, 0xffffffe, RZ ;  /* 0x0ffffffe08067810 */ /* 0x008fe20007ffe0ff */
[----:B-1----:R-:W-:-:S05]  /*0110*/  @P3 IMAD R10, R12, R10, R11 ;  /* 0x0000000a0c0a3224 */ /* 0x002fca00078e020b */
[----:B------:R1:W3:Y:S01]  /*0120*/  F2I.FTZ.U32.TRUNC.NTZ R7, R6 ;  /* 0x0000000600077305 */ /* 0x0002e2000021f000 */
[----:B------:R-:W-:Y:S02]  /*0130*/  @P3 IMAD R10, R10, R15, 0x1 ;  /* 0x000000010a0a3424 */ /* 0x000fe400078e020f */
[----:B-1----:R-:W-:Y:S02]  /*0140*/  HFMA2 R6, -RZ, RZ, 0, 0 ;  /* 0x00000000ff067431 */ /* 0x002fe400000001ff */
[----:B---3--:R-:W-:-:S05]  /*0150*/  IMAD R0, R7, R5, RZ ;  /* 0x0000000507007224 */ /* 0x008fca00078e02ff */
[----:B------:R-:W-:-:S05]  /*0160*/  IADD3 R9, PT, PT, -R0, RZ, RZ ;  /* 0x000000ff00097210 */ /* 0x000fca0007ffe1ff */
[----:B------:R-:W-:Y:S02]  /*0170*/  IMAD.HI.U32 R0, R7, R9, R6 ;  /* 0x0000000907007227 */ /* 0x000fe400078e0006 */
[----:B------:R-:W1:Y:S01]  /*0180*/  S2R R6, SR_TID.X ;  /* 0x0000000000067919 */ /* 0x000e620000002100 */
[----:B--2---:R-:W-:-:S04]  /*0190*/  IADD3 R4, PT, PT, R2, -0x1, RZ ;  /* 0xffffffff02047810 */ /* 0x004fc80007ffe0ff */
[----:B------:R-:W-:Y:S02]  /*01a0*/  IABS R3, R4 ;  /* 0x0000000400037213 */ /* 0x000fe40000000000 */
[----:B------:R-:W-:-:S03]  /*01b0*/  LOP3.LUT R7, R4, R13, RZ, 0x3c, !PT ;  /* 0x0000000d04077212 */ /* 0x000fc600078e3cff */
[----:B------:R-:W-:Y:S01]  /*01c0*/  IMAD.HI.U32 R9, R0, R3, RZ ;  /* 0x0000000300097227 */ /* 0x000fe200078e00ff */
[----:B------:R-:W-:Y:S02]  /*01d0*/  ISETP.GE.AND P2, PT, R7, RZ, PT ;  /* 0x000000ff0700720c */ /* 0x000fe40003f46270 */
[----:B-1----:R-:W-:Y:S02]  /*01e0*/  SHF.R.U32.HI R7, RZ, 0x5, R6 ;  /* 0x00000005ff077819 */ /* 0x002fe40000011606 */
[----:B------:R-:W-:-:S05]  /*01f0*/  IADD3 R8, PT, PT, -R9, RZ, RZ ;  /* 0x000000ff09087210 */ /* 0x000fca0007ffe1ff */
[----:B------:R-:W-:Y:S01]  /*0200*/  IMAD R8, R5, R8, R3 ;  /* 0x0000000805087224 */ /* 0x000fe200078e0203 */
[----:B------:R-:W-:-:S04]  /*0210*/  IADD3 R3, PT, PT, R2, 0x1f, RZ ;  /* 0x0000001f02037810 */ /* 0x000fc80007ffe0ff */
[----:B------:R-:W-:Y:S02]  /*0220*/  ISETP.GT.U32.AND P1, PT, R5, R8, PT ;  /* 0x000000080500720c */ /* 0x000fe40003f24070 */
[----:B------:R-:W-:-:S04]  /*0230*/  SHF.R.S32.HI R4, RZ, 0x1f, R3 ;  /* 0x0000001fff047819 */ /* 0x000fc80000011403 */
[----:B------:R-:W-:-:S04]  /*0240*/  LEA.HI R4, R4, R3, RZ, 0x5 ;  /* 0x0000000304047211 */ /* 0x000fc800078f28ff */
[----:B------:R-:W-:-:S03]  /*0250*/  LOP3.LUT R17, R4, 0xffffffe0, RZ, 0xc0, !PT ;  /* 0xffffffe004117812 */ /* 0x000fc600078ec0ff */
[----:B------:R-:W-:Y:S01]  /*0260*/  @!P1 IMAD.IADD R8, R8, 0x1, -R5 ;  /* 0x0000000108089824 */ /* 0x000fe200078e0a05 */
[----:B------:R-:W-:Y:S02]  /*0270*/  @!P1 IADD3 R9, PT, PT, R9, 0x1, RZ ;  /* 0x0000000109099810 */ /* 0x000fe40007ffe0ff */
[----:B------:R-:W-:Y:S02]  /*0280*/  ISETP.NE.AND P1, PT, R13, RZ, PT ;  /* 0x000000ff0d00720c */ /* 0x000fe40003f25270 */
[----:B------:R-:W-:Y:S02]  /*0290*/  ISETP.GE.U32.AND P0, PT, R8, R5, PT ;  /* 0x000000050800720c */ /* 0x000fe40003f06070 */
[----:B------:R-:W-:Y:S02]  /*02a0*/  SHF.R.S32.HI R8, RZ, 0x5, R4 ;  /* 0x00000005ff087819 */ /* 0x000fe40000011404 */
[----:B------:R-:W-:-:S09]  /*02b0*/  VIMNMX R17, PT, PT, R2, R17, PT ;  /* 0x0000001102117248 */ /* 0x000fd20003fe0100 */
[----:B------:R-:W-:Y:S02]  /*02c0*/  @P0 IADD3 R9, PT, PT, R9, 0x1, RZ ;  /* 0x0000000109090810 */ /* 0x000fe40007ffe0ff */
[----:B------:R-:W-:Y:S02]  /*02d0*/  ISETP.GE.AND P0, PT, R7, R8, PT ;  /* 0x000000080700720c */ /* 0x000fe40003f06270 */
[----:B------:R-:W-:Y:S02]  /*02e0*/  @!P2 IADD3 R9, PT, PT, -R9, RZ, RZ ;  /* 0x000000ff0909a210 */ /* 0x000fe40007ffe1ff */
[----:B------:R-:W-:Y:S01]  /*02f0*/  @!P1 LOP3.LUT R9, RZ, R13, RZ, 0x33, !PT ;  /* 0x0000000dff099212 */ /* 0x000fe200078e33ff */
[----:B0-----:R-:W-:Y:S08]  /*0300*/  @P3 BRA `(.L_x_5296) ;  /* 0x0000000000d83947 */ /* 0x001ff00003800000 */
[----:B------:R-:W0:Y:S01]  /*0310*/  LDC R10, c[0x0][0x3a0] ;  /* 0x0000e800ff0a7b82 */ /* 0x000e220000000800 */
[----:B------:R-:W-:Y:S02]  /*0320*/  IABS R16, R11 ;  /* 0x0000000b00107213 */ /* 0x000fe40000000000 */
[----:B0-----:R-:W-:-:S04]  /*0330*/  IABS R13, R10 ;  /* 0x0000000a000d7213 */ /* 0x001fc80000000000 */
[----:B------:R-:W0:Y:S08]  /*0340*/  I2F.RP R4, R13 ;  /* 0x0000000d00047306 */ /* 0x000e300000209400 */
[----:B0-----:R-:W0:Y:S02]  /*0350*/  MUFU.RCP R4, R4 ;  /* 0x0000000400047308 */ /* 0x001e240000001000 */
[----:B0-----:R-:W-:-:S06]  /*0360*/  IADD3 R2, PT, PT, R4, 0xffffffe, RZ ;  /* 0x0ffffffe04027810 */ /* 0x001fcc0007ffe0ff */
[----:B------:R0:W1:Y:S02]  /*0370*/  F2I.FTZ.U32.TRUNC.NTZ R3, R2 ;  /* 0x0000000200037305 */ /* 0x000064000021f000 */
[----:B0-----:R-:W-:Y:S01]  /*0380*/  MOV R2, RZ ;  /* 0x000000ff00027202 */ /* 0x001fe20000000f00 */
[----:B-1----:R-:W-:-:S04]  /*0390*/  IMAD.MOV R14, RZ, RZ, -R3 ;  /* 0x000000ffff0e7224 */ /* 0x002fc800078e0a03 */
[----:B------:R-:W-:Y:S01]  /*03a0*/  IMAD R19, R14, R13, RZ ;  /* 0x0000000d0e137224 */ /* 0x000fe200078e02ff */
[----:B------:R-:W-:-:S03]  /*03b0*/  IABS R14, R12 ;  /* 0x0000000c000e7213 */ /* 0x000fc60000000000 */
[----:B------:R-:W-:Y:S01]  /*03c0*/  IMAD.HI.U32 R3, R3, R19, R2 ;  /* 0x0000001303037227 */ /* 0x000fe200078e0002 */
[----:B------:R-:W-:-:S04]  /*03d0*/  LOP3.LUT R2, R12, R10, RZ, 0x3c, !PT ;  /* 0x0000000a0c027212 */ /* 0x000fc800078e3cff */
[----:B------:R-:W-:Y:S01]  /*03e0*/  ISETP.GE.AND P3, PT, R2, RZ, PT ;  /* 0x000000ff0200720c */ /* 0x000fe20003f66270 */
[----:B------:R-:W-:-:S05]  /*03f0*/  IMAD.HI.U32 R3, R3, R14, RZ ;  /* 0x0000000e03037227 */ /* 0x000fca00078e00ff */
[----:B------:R-:W-:-:S05]  /*0400*/  IADD3 R4, PT, PT, -R3, RZ, RZ ;  /* 0x000000ff03047210 */ /* 0x000fca0007ffe1ff */
[----:B------:R-:W-:-:S05]  /*0410*/  IMAD R4, R13, R4, R14 ;  /* 0x000000040d047224 */ /* 0x000fca00078e020e */
[----:B------:R-:W-:-:S13]  /*0420*/  ISETP.GT.U32.AND P2, PT, R13, R4, PT ;  /* 0x000000040d00720c */ /* 0x000fda0003f44070 */
[-C--:B------:R-:W-:Y:S02]  /*0430*/  @!P2 IADD3 R4, PT, PT, R4, -R13.reuse, RZ ;  /* 0x8000000d0404a210 */ /* 0x080fe40007ffe0ff */
[----:B------:R-:W-:Y:S02]  /*0440*/  @!P2 IADD3 R3, PT, PT, R3, 0x1, RZ ;  /* 0x000000010303a810 */ /* 0x000fe40007ffe0ff */
[----:B------:R-:W-:Y:S02]  /*0450*/  ISETP.GE.U32.AND P1, PT, R4, R13, PT ;  /* 0x0000000d0400720c */ /* 0x000fe40003f26070 */
[----:B------:R-:W-:-:S11]  /*0460*/  ISETP.NE.AND P2, PT, R10, RZ, PT ;  /* 0x000000ff0a00720c */ /* 0x000fd60003f45270 */
        /* <DEDUP_REMOVED lines=8> */
[----:B0-----:R-:W-:Y:S01]  /*04f0*/  IADD3 R2, PT, PT, R4, 0xffffffe, RZ ;  /* 0x0ffffffe04027810 */ /* 0x001fe20007ffe0ff */
[----:B------:R-:W-:-:S05]  /*0500*/  IMAD.MOV R4, RZ, RZ, -R18 ;  /* 0x000000ffff047224 */ /* 0x000fca00078e0a12 */
[----:B------:R0:W1:Y:S02]  /*0510*/  F2I.FTZ.U32.TRUNC.NTZ R3, R2 ;  /* 0x0000000200037305 */ /* 0x000064000021f000 */
[----:B0-----:R-:W-:Y:S02]  /*0520*/  MOV R2, RZ ;  /* 0x000000ff00027202 */ /* 0x001fe40000000f00 */
[----:B-1----:R-:W-:-:S05]  /*0530*/  IADD3 R12, PT, PT, RZ, -R3, RZ ;  /* 0x80000003ff0c7210 */ /* 0x002fca0007ffe0ff */
[----:B------:R-:W-:Y:S01]  /*0540*/  IMAD R19, R12, R13, RZ ;  /* 0x0000000d0c137224 */ /* 0x000fe200078e02ff */
[----:B------:R-:W-:-:S03]  /*0550*/  MOV R12, R16 ;  /* 0x00000010000c7202 */ /* 0x000fc60000000f00 */
[----:B------:R-:W-:-:S06]  /*0560*/  IMAD.HI.U32 R3, R3, R19, R2 ;  /* 0x0000001303037227 */ /* 0x000fcc00078e0002 */
[----:B------:R-:W-:-:S04]  /*0570*/  IMAD.HI.U32 R3, R3, R12, RZ ;  /* 0x0000000c03037227 */ /* 0x000fc800078e00ff */
[----:B------:R-:W-:Y:S02]  /*0580*/  IMAD R2, R3, R4, R12 ;  /* 0x0000000403027224 */ /* 0x000fe400078e020c */
[----:B------:R-:W0:Y:S03]  /*0590*/  LDC R4, c[0x0][0x3e8] ;  /* 0x0000fa00ff047b82 */ /* 0x000e260000000800 */
[----:B------:R-:W-:-:S13]  /*05a0*/  ISETP.GT.U32.AND P2, PT, R13, R2, PT ;  /* 0x000000020d00720c */ /* 0x000fda0003f44070 */
[-C--:B------:R-:W-:Y:S02]  /*05b0*/  @!P2 IADD3 R2, PT, PT, R2, -R13.reuse, RZ ;  /* 0x8000000d0202a210 */ /* 0x080fe40007ffe0ff */
[----:B------:R-:W-:Y:S02]  /*05c0*/  @!P2 IADD3 R3, PT, PT, R3, 0x1, RZ ;  /* 0x000000010303a810 */ /* 0x000fe40007ffe0ff */
[----:B------:R-:W-:Y:S02]  /*05d0*/  ISETP.GE.U32.AND P1, PT, R2, R13, PT ;  /* 0x0000000d0200720c */ /* 0x000fe40003f26070 */
[----:B------:R-:W-:Y:S02]  /*05e0*/  LOP3.LUT R2, R11, R14, RZ, 0x3c, !PT ;  /* 0x0000000e0b027212 */ /* 0x000fe400078e3cff */
[----:B------:R-:W-:Y:S02]  /*05f0*/  ISETP.NE.AND P2, PT, R14, RZ, PT ;  /* 0x000000ff0e00720c */ /* 0x000fe40003f45270 */
[----:B------:R-:W-:-:S07]  /*0600*/  ISETP.GE.AND P3, PT, R2, RZ, PT ;  /* 0x000000ff0200720c */ /* 0x000fce0003f66270 */
[----:B------:R-:W-:-:S06]  /*0610*/  @P1 IADD3 R3, PT, PT, R3, 0x1, RZ ;  /* 0x0000000103031810 */ /* 0x000fcc0007ffe0ff */
[----:B------:R-:W-:Y:S02]  /*0620*/  @!P3 IADD3 R3, PT, PT, -R3, RZ, RZ ;  /* 0x000000ff0303b210 */ /* 0x000fe40007ffe1ff */
[----:B------:R-:W-:-:S05]  /*0630*/  @!P2 LOP3.LUT R3, RZ, R14, RZ, 0x33, !PT ;  /* 0x0000000eff03a212 */ /* 0x000fca00078e33ff */
[----:B0-----:R-:W-:-:S05]  /*0640*/  IMAD R3, R4, R10, R3 ;  /* 0x0000000a04037224 */ /* 0x001fca00078e0203 */
[----:B------:R-:W-:-:S05]  /*0650*/  IADD3 R10, PT, PT, -R3, RZ, RZ ;  /* 0x000000ff030a7210 */ /* 0x000fca0007ffe1ff */
[----:B------:R-:W-:-:S07]  /*0660*/  IMAD R10, R15, R10, 0x1 ;  /* 0x000000010f0a7424 */ /* 0x000fce00078e020a */
.L_x_5296:
        /* <DEDUP_REMOVED lines=10> */
[----:B--2---:R-:W-:Y:S01]  /*0710*/  VIADD R18, R9, -UR4 ;  /* 0x8000000409127c36 */ /* 0x004fe20008000000 */
[----:B0-----:R-:W-:Y:S02]  /*0720*/  IABS R15, R22 ;  /* 0x00000016000f7213 */ /* 0x001fe40000000000 */
[----:B------:R-:W-:Y:S02]  /*0730*/  ISETP.NE.AND P1, PT, R22, RZ, PT ;  /* 0x000000ff1600720c */ /* 0x000fe40003f25270 */
[----:B------:R-:W0:Y:S01]  /*0740*/  I2F.RP R5, R15 ;  /* 0x0000000f00057306 */ /* 0x000e220000209400 */
[----:B---3--:R-:W-:Y:S02]  /*0750*/  ISETP.NE.AND P2, PT, R20, RZ, PT ;  /* 0x000000ff1400720c */ /* 0x008fe40003f45270 */
[----:B-1----:R-:W-:-:S02]  /*0760*/  LEA R13, R12, R11, 0x18 ;  /* 0x0000000b0c0d7211 */ /* 0x002fc400078ec0ff */
[----:B------:R-:W-:-:S03]  /*0770*/  IABS R11, R20 ;  /* 0x00000014000b7213 */ /* 0x000fc60000000000 */
[----:B0-----:R-:W0:Y:S02]  /*0780*/  MUFU.RCP R5, R5 ;  /* 0x0000000500057308 */ /* 0x001e240000001000 */
[----:B0-----:R-:W-:-:S06]  /*0790*/  IADD3 R2, PT, PT, R5, 0xffffffe, RZ ;  /* 0x0ffffffe05027810 */ /* 0x001fcc0007ffe0ff */
[----:B------:R0:W1:Y:S02]  /*07a0*/  F2I.FTZ.U32.TRUNC.NTZ R3, R2 ;  /* 0x0000000200037305 */ /* 0x000064000021f000 */
[----:B0-----:R-:W-:Y:S02]  /*07b0*/  MOV R2, RZ ;  /* 0x000000ff00027202 */ /* 0x001fe40000000f00 */
[----:B-1----:R-:W-:-:S05]  /*07c0*/  IADD3 R14, PT, PT, RZ, -R3, RZ ;  /* 0x80000003ff0e7210 */ /* 0x002fca0007ffe0ff */
[----:B------:R-:W-:-:S04]  /*07d0*/  IMAD R5, R14, R15, RZ ;  /* 0x0000000f0e057224 */ /* 0x000fc800078e02ff */
[----:B------:R-:W-:Y:S01]  /*07e0*/  IMAD.HI.U32 R12, R3, R5, R2 ;  /* 0x00000005030c7227 */ /* 0x000fe200078e0002 */
[----:B------:R-:W-:Y:S02]  /*07f0*/  MOV R3, R7 ;  /* 0x0000000700037202 */ /* 0x000fe40000000f00 */
[----:B------:R-:W-:-:S07]  /*0800*/  MOV R5, R11 ;  /* 0x0000000b00057202 */ /* 0x000fce0000000f00 */
.L_x_5300:
[----:B------:R-:W-:-:S04]  /*0810*/  SHF.L.U32 R19, R3, 0x5, RZ ;  /* 0x0000000503137819 */ /* 0x000fc800000006ff */
[----:B------:R-:W-:-:S05]  /*0820*/  IABS R11, R19 ;  /* 0x00000013000b7213 */ /* 0x000fca0000000000 */
[----:B------:R-:W-:-:S05]  /*0830*/  IMAD.HI.U32 R2, R0, R11, RZ ;  /* 0x0000000b00027227 */ /* 0x000fca00078e00ff */
[----:B------:R-:W-:-:S05]  /*0840*/  IADD3 R14, PT, PT, -R2, RZ, RZ ;  /* 0x000000ff020e7210 */ /* 0x000fca0007ffe1ff */
        /* <DEDUP_REMOVED lines=26> */
[----:B------:R-:W-:Y:S02]  /*09f0*/  IADD3 R2, PT, PT, R16, R19, RZ ;  /* 0x0000001310027210 */ /* 0x000fe40007ffe0ff */
[----:B------:R-:W-:Y:S02]  /*0a00*/  MOV R11, 0xff7fffff ;  /* 0xff7fffff000b7802 */ /* 0x000fe40000000f00 */
[----:B------:R-:W-:Y:S02]  /*0a10*/  LEA R2, R2, R13, 0x2 ;  /* 0x0000000d02027211 */ /* 0x000fe400078e10ff */
[----:B------:R-:W-:-:S03]  /*0a20*/  IADD3 R3, PT, PT, R3, 0x4, RZ ;  /* 0x0000000403037810 */ /* 0x000fc60007ffe0ff */
[----:B------:R0:W-:Y:S01]  /*0a30*/  STS [R2], R11 ;  /* 0x0000000b02007388 */ /* 0x0001e20000000800 */
[----:B------:R-:W-:-:S13]  /*0a40*/  ISETP.GE.AND P0, PT, R3, R8, PT ;  /* 0x000000080300720c */ /* 0x000fda0003f06270 */
[----:B0-----:R-:W-:Y:S05]  /*0a50*/  @!P0 BRA `(.L_x_5300) ;  /* 0xfffffffc006c8947 */ /* 0x001fea000383ffff */
.L_x_5298:
[----:B------:R-:W-:Y:S05]  /*0a60*/  BSYNC.RECONVERGENT B6 ;  /* 0x0000000000067941 */ /* 0x000fea0003800200 */
.L_x_5297:
        /* <DEDUP_REMOVED lines=12> */
.L_x_5341:
        /* <DEDUP_REMOVED lines=28> */
[----:B------:R-:W-:Y:S01]  /*0cf0*/  ISETP.NE.AND P0, PT, R13, 0x180, PT ;  /* 0x000001800d00780c */ /* 0x000fe20003f05270 */
[----:B------:R-:W-:-:S12]  /*0d00*/  IMAD.MOV.U32 R13, RZ, RZ, RZ ;  /* 0x000000ffff0d7224 */ /* 0x000fd800078e00ff */
[----:B------:R-:W-:Y:S05]  /*0d10*/  @!P0 BRA `(.L_x_5305) ;  /* 0x00000000004c8947 */ /* 0x000fea0003800000 */
[----:B------:R-:W-:Y:S02]  /*0d20*/  LEA.HI R12, R12, 0x1, RZ, 0x19 ;  /* 0x000000010c0c7811 */ /* 0x000fe400078fc8ff */
[----:B------:R-:W-:Y:S02]  /*0d30*/  IADD3 R14, PT, PT, R0, 0x20, RZ ;  /* 0x00000020000e7810 */ /* 0x000fe40007ffe0ff */
[----:B------:R-:W-:Y:S02]  /*0d40*/  LOP3.LUT R12, R12, 0x3, RZ, 0xc0, !PT ;  /* 0x000000030c0c7812 */ /* 0x000fe400078ec0ff */
[----:B------:R-:W-:Y:S02]  /*0d50*/  LEA R15, R3, R14, 0x18 ;  /* 0x0000000e030f7211 */ /* 0x000fe400078ec0ff */
[----:B------:R-:W-:Y:S01]  /*0d60*/  MOV R13, RZ ;  /* 0x000000ff000d7202 */ /* 0x000fe20000000f00 */
[----:B------:R-:W-:Y:S01]  /*0d70*/  IMAD.MOV R12, RZ, RZ, -R12 ;  /* 0x000000ffff0c7224 */ /* 0x000fe200078e0a0c */
[----:B------:R-:W-:-:S02]  /*0d80*/  MOV R14, R6 ;  /* 0x00000006000e7202 */ /* 0x000fc40000000f00 */
[----:B------:R-:W-:-:S07]  /*0d90*/  LEA R15, R6, R15, 0x2 ;  /* 0x0000000f060f7211 */ /* 0x000fce00078e10ff */
.L_x_5306:
        /* <DEDUP_REMOVED lines=11> */
.L_x_5305:
[----:B------:R-:W-:Y:S05]  /*0e50*/  BSYNC.RECONVERGENT B1 ;  /* 0x0000000000017941 */ /* 0x000fea0003800200 */
.L_x_5304:
        /* <DEDUP_REMOVED lines=12> */
.L_x_5309:
        /* <DEDUP_REMOVED lines=100> */
.L_x_5308:
[----:B------:R-:W-:Y:S05]  /*1560*/  BSYNC.RECONVERGENT B1 ;  /* 0x0000000000017941 */ /* 0x000fea0003800200 */
.L_x_5307:
        /* <DEDUP_REMOVED lines=55> */
.L_x_5311:
[----:B------:R-:W-:Y:S05]  /*18e0*/  BSYNC.RECONVERGENT B1 ;  /* 0x0000000000017941 */ /* 0x000fea0003800200 */
.L_x_5310:
        /* <DEDUP_REMOVED lines=26> */
.L_x_5303:
[----:B------:R-:W-:Y:S05]  /*1a90*/  BSYNC.RECONVERGENT B0 ;  /* 0x0000000000007941 */ /* 0x000fea0003800200 */
.L_x_5302:
        /* <DEDUP_REMOVED lines=36> */
[----:B------:R-:W-:Y:S01]  /*1ce0*/  IADD3 R12, PT, PT, -R4, RZ, RZ ;  /* 0x000000ff040c7210 */ /* 0x000fe20007ffe1ff */
[C---:B------:R-:W-:Y:S01]  /*1cf0*/  IMAD R4, R6.reuse, 0x4, R13 ;  /* 0x0000000406047824 */ /* 0x040fe200078e020d */
[----:B------:R-:W-:-:S07]  /*1d00*/  IADD3 R6, PT, PT, R6, R11, RZ ;  /* 0x0000000b06067210 */ /* 0x000fce0007ffe0ff */
.L_x_5316:
[----:B------:R-:W0:Y:S01]  /*1d10*/  LDS R11, [R4] ;  /* 0x00000000040b7984 */ /* 0x000e220000000800 */
[----:B------:R-:W-:-:S04]  /*1d20*/  IADD3 R12, PT, PT, R12, 0x1, RZ ;  /* 0x000000010c0c7810 */ /* 0x000fc80007ffe0ff */
[----:B------:R-:W-:Y:S01]  /*1d30*/  ISETP.NE.AND P0, PT, R12, RZ, PT ;  /* 0x000000ff0c00720c */ /* 0x000fe20003f05270 */
[----:B0-----:R-:W-:-:S05]  /*1d40*/  FMUL.FTZ R11, R11, R2 ;  /* 0x000000020b0b7220 */ /* 0x001fca0000410000 */
[----:B------:R0:W-:Y:S02]  /*1d50*/  STS [R4], R11 ;  /* 0x0000000b04007388 */ /* 0x0001e40000000800 */
[----:B0-----:R-:W-:-:S05]  /*1d60*/  IADD3 R4, PT, PT, R4, 0x200, RZ ;  /* 0x0000020004047810 */ /* 0x001fca0007ffe0ff */
[----:B------:R-:W-:Y:S05]  /*1d70*/  @P0 BRA `(.L_x_5316) ;  /* 0xfffffffc00e40947 */ /* 0x000fea000383ffff */
.L_x_5315:
[----:B------:R-:W-:Y:S05]  /*1d80*/  BSYNC.RECONVERGENT B1 ;  /* 0x0000000000017941 */ /* 0x000fea0003800200 */
.L_x_5314:
        /* <DEDUP_REMOVED lines=12> */
.L_x_5319:
        /* <DEDUP_REMOVED lines=52> */
.L_x_5318:
[----:B------:R-:W-:Y:S05]  /*2190*/  BSYNC.RECONVERGENT B1 ;  /* 0x0000000000017941 */ /* 0x000fea0003800200 */
.L_x_5317:
        /* <DEDUP_REMOVED lines=31> */
.L_x_5321:
[----:B------:R-:W-:Y:S05]  /*2390*/  BSYNC.RECONVERGENT B1 ;  /* 0x0000000000017941 */ /* 0x000fea0003800200 */
.L_x_5320:
        /* <DEDUP_REMOVED lines=14> */
.L_x_5313:
[----:B------:R-:W-:Y:S05]  /*2480*/  BSYNC.RECONVERGENT B0 ;  /* 0x0000000000007941 */ /* 0x000fea0003800200 */
.L_x_5312:
        /* <DEDUP_REMOVED lines=8> */
[----:B-1----:R-:W0:Y:S01]  /*2510*/  MUFU.RCP R0, R0 ;  /* 0x0000000000007308 */ /* 0x002e220000001000 */
[----:B--2---:R-:W-:-:S02]  /*2520*/  IABS R17, R14 ;  /* 0x0000000e00117213 */ /* 0x004fc40000000000 */
        /* <DEDUP_REMOVED lines=8> */
[----:B------:R-:W-:Y:S01]  /*25b0*/  IMAD R11, R6, R5, RZ ;  /* 0x00000005060b7224 */ /* 0x000fe200078e02ff */
[----:B---3--:R-:W-:-:S03]  /*25c0*/  IADD3 R6, PT, PT, R9, -UR4, RZ ;  /* 0x8000000409067c10 */ /* 0x008fc6000fffe0ff */
[----:B------:R-:W-:Y:S01]  /*25d0*/  IMAD.HI.U32 R11, R3, R11, R2 ;  /* 0x0000000b030b7227 */ /* 0x000fe200078e0002 */
[----:B-1----:R-:W-:-:S04]  /*25e0*/  IADD3 R12, PT, PT, R4, 0xffffffe, RZ ;  /* 0x0ffffffe040c7810 */ /* 0x002fc80007ffe0ff */
[----:B------:R0:W1:Y:S02]  /*25f0*/  F2I.FTZ.U32.TRUNC.NTZ R13, R12 ;  /* 0x0000000c000d7305 */ /* 0x000064000021f000 */
[----:B0-----:R-:W-:Y:S01]  /*2600*/  HFMA2 R12, -RZ, RZ, 0, 0 ;  /* 0x00000000ff0c7431 */ /* 0x001fe200000001ff */
[----:B-1----:R-:W-:-:S05]  /*2610*/  IADD3 R0, PT, PT, RZ, -R13, RZ ;  /* 0x8000000dff007210 */ /* 0x002fca0007ffe0ff */
[----:B------:R-:W-:Y:S01]  /*2620*/  IMAD R19, R0, R17, RZ ;  /* 0x0000001100137224 */ /* 0x000fe200078e02ff */
[----:B------:R-:W-:-:S03]  /*2630*/  IABS R0, R15 ;  /* 0x0000000f00007213 */ /* 0x000fc60000000000 */
[----:B------:R-:W-:Y:S01]  /*2640*/  IMAD.HI.U32 R19, R13, R19, R12 ;  /* 0x000000130d137227 */ /* 0x000fe200078e000c */
[----:B------:R-:W-:-:S07]  /*2650*/  MOV R13, R0 ;  /* 0x00000000000d7202 */ /* 0x000fce0000000f00 */
.L_x_5325:
        /* <DEDUP_REMOVED lines=11> */
[----:B------:R-:W-:-:S04]  /*2710*/  @P0 IADD3 R2, PT, PT, R2, 0x1, RZ ;  /* 0x0000000102020810 */ /* 0x000fc80007ffe0ff */
[----:B------:R-:W-:-:S04]  /*2720*/  MOV R9, R2 ;  /* 0x0000000200097202 */ /* 0x000fc80000000f00 */
        /* <DEDUP_REMOVED lines=21> */
.L_x_5324:
        /* <DEDUP_REMOVED lines=11> */
[----:B------:R-:W-:Y:S02]  /*2930*/  MOV R7, UR7 ;  /* 0x0000000700077c02 */ /* 0x000fe40008000f00 */
[----:B----4-:R-:W-:Y:S02]  /*2940*/  MOV R10, UR8 ;  /* 0x00000008000a7c02 */ /* 0x010fe40008000f00 */
[----:B-1----:R-:W-:-:S07]  /*2950*/  MOV R11, UR9 ;  /* 0x00000009000b7c02 */ /* 0x002fce0008000f00 */
[----:B------:R-:W-:-:S07]  /*2960*/  LEPC R20, `(.L_x_5323) ;  /* 0x000000001014794e */ /* 0x000fce0000000000 */
[----:B--2---:R-:W-:Y:S05]  /*2970*/  CALL.ABS.NOINC R2 ;  /* 0x0000000002007343 */ /* 0x004fea0003c00000 */
.L_x_5323:
[----:B------:R-:W-:Y:S05]  /*2980*/  BSYNC.RECONVERGENT B6 ;  /* 0x0000000000067941 */ /* 0x000fea0003800200 */
.L_x_5322:
[----:B------:R-:W-:-:S03]  /*2990*/  UMOV UR4, 0xffffffff ;  /* 0xffffffff00047882 */ /* 0x000fc60000000000 */
[----:B------:R-:W-:Y:S05]  /*29a0*/  BRA.DIV UR4, `(.L_x_5326) ;  /* 0x0000003a049c7947 */ /* 0x000fea000b800000 */
[----:B------:R-:W-:Y:S02]  /*29b0*/  CS2R R48, SRZ ;  /* 0x0000000000307805 */ /* 0x000fe4000001ff00 */
[----:B------:R-:W-:Y:S02]  /*29c0*/  CS2R R44, SRZ ;  /* 0x00000000002c7805 */ /* 0x000fe4000001ff00 */
[----:B-1----:R-:W-:Y:S02]  /*29d0*/  MOV R0, RZ ;  /* 0x000000ff00007202 */ /* 0x002fe40000000f00 */
[----:B------:R-:W-:Y:S02]  /*29e0*/  CS2R R6, SRZ ;  /* 0x0000000000067805 */ /* 0x000fe4000001ff00 */
[----:B------:R-:W-:Y:S02]  /*29f0*/  CS2R R52, SRZ ;  /* 0x0000000000347805 */ /* 0x000fe4000001ff00 */
[----:B------:R-:W-:Y:S01]  /*2a00*/  CS2R R18, SRZ ;  /* 0x0000000000127805 */ /* 0x000fe2000001ff00 */
[----:B------:R-:W-:Y:S01]  /*2a10*/  FADD.FTZ R48, RZ, R48 ;  /* 0x00000030ff307221 */ /* 0x000fe20000010000 */
[----:B------:R-:W-:Y:S01]  /*2a20*/  FADD.FTZ R44, RZ, R44 ;  /* 0x0000002cff2c7221 */ /* 0x000fe20000010000 */
[----:B------:R-:W-:Y:S01]  /*2a30*/  FADD.FTZ R0, RZ, R0 ;  /* 0x00000000ff007221 */ /* 0x000fe20000010000 */
[----:B------:R-:W-:Y:S01]  /*2a40*/  FADD.FTZ R6, RZ, R6 ;  /* 0x00000006ff067221 */ /* 0x000fe20000010000 */
[----:B------:R-:W-:Y:S01]  /*2a50*/  FADD.FTZ R52, RZ, R52 ;  /* 0x00000034ff347221 */ /* 0x000fe20000010000 */
[----:B------:R-:W1:Y:S01]  /*2a60*/  SHFL.BFLY PT, R39, R48, 0x2, 0x1f ;  /* 0x0c401f0030277f89 */ /* 0x000e6200000e0000 */
[----:B------:R-:W-:-:S02]  /*2a70*/  HFMA2 R14, -RZ, RZ, 0, 0 ;  /* 0x00000000ff0e7431 */ /* 0x000fc400000001ff */
[----:B------:R-:W-:Y:S01]  /*2a80*/  FADD.FTZ R37, RZ, R19 ;  /* 0x00000013ff257221 */ /* 0x000fe20000010000 */
[----:B------:R-:W-:Y:S01]  /*2a90*/  FADD.FTZ R49, RZ, R49 ;  /* 0x00000031ff317221 */ /* 0x000fe20000010000 */
[----:B------:R-:W2:Y:S01]  /*2aa0*/  SHFL.BFLY PT, R35, R44, 0x2, 0x1f ;  /* 0x0c401f002c237f89 */ /* 0x000ea200000e0000 */
[----:B------:R-:W-:Y:S01]  /*2ab0*/  MOV R60, RZ ;  /* 0x000000ff003c7202 */ /* 0x000fe20000000f00 */
[----:B------:R-:W-:Y:S01]  /*2ac0*/  FADD.FTZ R80, RZ, R14 ;  /* 0x0000000eff507221 */ /* 0x000fe20000010000 */
[----:B------:R-:W-:Y:S01]  /*2ad0*/  FADD.FTZ R53, RZ, R53 ;  /* 0x00000035ff357221 */ /* 0x000fe20000010000 */
[----:B------:R-:W3:Y:S01]  /*2ae0*/  SHFL.BFLY PT, R79, R0, 0x2, 0x1f ;  /* 0x0c401f00004f7f89 */ /* 0x000ee200000e0000 */
[----:B0-----:R-:W-:Y:S01]  /*2af0*/  CS2R R2, SRZ ;  /* 0x0000000000027805 */ /* 0x001fe2000001ff00 */
[----:B------:R-:W-:Y:S01]  /*2b00*/  FADD.FTZ R60, RZ, R60 ;  /* 0x0000003cff3c7221 */ /* 0x000fe20000010000 */
[----:B------:R-:W-:Y:S01]  /*2b10*/  CS2R R4, SRZ ;  /* 0x0000000000047805 */ /* 0x000fe2000001ff00 */
[----:B------:R-:W0:Y:S01]  /*2b20*/  SHFL.BFLY PT, R19, R6, 0x2, 0x1f ;  /* 0x0c401f0006137f89 */ /* 0x000e2200000e0000 */
[----:B------:R-:W-:-:S02]  /*2b30*/  CS2R R8, SRZ ;  /* 0x0000000000087805 */ /* 0x000fc4000001ff00 */
[----:B------:R-:W-:Y:S01]  /*2b40*/  MOV R17, RZ ;  /* 0x000000ff00117202 */ /* 0x000fe20000000f00 */
[----:B------:R-:W-:Y:S01]  /*2b50*/  FADD.FTZ R2, RZ, R2 ;  /* 0x00000002ff027221 */ /* 0x000fe20000010000 */
[----:B------:R-:W4:Y:S01]  /*2b60*/  SHFL.BFLY PT, R65, R52, 0x2, 0x1f ;  /* 0x0c401f0034417f89 */ /* 0x000f2200000e0000 */
[----:B------:R-:W-:Y:S01]  /*2b70*/  FADD.FTZ R22, RZ, R5 ;  /* 0x00000005ff167221 */ /* 0x000fe20000010000 */
[----:B------:R-:W-:Y:S01]  /*2b80*/  FADD.FTZ R4, RZ, R4 ;  /* 0x00000004ff047221 */ /* 0x000fe20000010000 */
[----:B------:R-:W-:Y:S01]  /*2b90*/  FADD.FTZ R29, RZ, R9 ;  /* 0x00000009ff1d7221 */ /* 0x000fe20000010000 */
[----:B------:R-:W5:Y:S01]  /*2ba0*/  SHFL.BFLY PT, R14, R49, 0x2, 0x1f ;  /* 0x0c401f00310e7f89 */ /* 0x000f6200000e0000 */
[----:B------:R-:W-:Y:S02]  /*2bb0*/  HFMA2 R10, -RZ, RZ, 0, 0 ;  /* 0x00000000ff0a7431 */ /* 0x000fe400000001ff */
[----:B------:R-:W-:Y:S02]  /*2bc0*/  IMAD.MOV.U32 R21, RZ, RZ, RZ ;  /* 0x000000ffff157224 */ /* 0x000fe400078e00ff */
[----:B------:R-:W-:Y:S01]  /*2bd0*/  FADD.FTZ R33, RZ, R17 ;  /* 0x00000011ff217221 */ /* 0x000fe20000010000 */
[----:B-1----:R-:W-:Y:S01]  /*2be0*/  FADD.FTZ R48, R48, R39 ;  /* 0x0000002730307221 */ /* 0x002fe20000010000 */
[----:B------:R-:W-:Y:S01]  /*2bf0*/  MOV R39, RZ ;  /* 0x000000ff00277202 */ /* 0x000fe20000000f00 */
[----:B------:R-:W1:Y:S01]  /*2c00*/  SHFL.BFLY PT, R61, R60, 0x2, 0x1f ;  /* 0x0c401f003c3d7f89 */ /* 0x000e6200000e0000 */
[----:B------:R-:W-:Y:S01]  /*2c10*/  FADD.FTZ R40, RZ, R21 ;  /* 0x00000015ff287221 */ /* 0x000fe20000010000 */
[----:B--2---:R-:W-:Y:S01]  /*2c20*/  FADD.FTZ R44, R44, R35 ;  /* 0x000000232c2c7221 */ /* 0x004fe20000010000 */
[----:B------:R-:W-:-:S02]  /*2c30*/  HFMA2 R35, -RZ, RZ, 0, 0 ;  /* 0x00000000ff237431 */ /* 0x000fc400000001ff */
[----:B------:R-:W-:Y:S01]  /*2c40*/  FADD.FTZ R39, RZ, R39 ;  /* 0x00000027ff277221 */ /* 0x000fe20000010000 */
[----:B------:R-:W2:Y:S01]  /*2c50*/  SHFL.BFLY PT, R70, R53, 0x2, 0x1f ;  /* 0x0c401f0035467f89 */ /* 0x000ea200000e0000 */
[----:B---3--:R-:W-:Y:S01]  /*2c60*/  FADD.FTZ R79, R0, R79 ;  /* 0x0000004f004f7221 */ /* 0x008fe20000010000 */
[----:B------:R-:W-:Y:S02]  /*2c70*/  HFMA2 R0, -RZ, RZ, 0, 0 ;  /* 0x00000000ff007431 */ /* 0x000fe400000001ff */
[----:B------:R-:W-:Y:S01]  /*2c80*/  FADD.FTZ R35, RZ, R35 ;  /* 0x00000023ff237221 */ /* 0x000fe20000010000 */
[----:B------:R-:W3:Y:S01]  /*2c90*/  SHFL.BFLY PT, R64, R39, 0x2, 0x1f ;  /* 0x0c401f0027407f89 */ /* 0x000ee200000e0000 */
[----:B0-----:R-:W-:Y:S01]  /*2ca0*/  FADD.FTZ R24, R6, R19 ;  /* 0x0000001306187221 */ /* 0x001fe20000010000 */
[----:B------:R-:W-:Y:S01]  /*2cb0*/  FADD.FTZ R32, RZ, R10 ;  /* 0x0000000aff207221 */ /* 0x000fe20000010000 */
[----:B------:R-:W-:Y:S01]  /*2cc0*/  FADD.FTZ R0, RZ, R0 ;  /* 0x00000000ff007221 */ /* 0x000fe20000010000 */
[----:B------:R-:W0:Y:S01]  /*2cd0*/  SHFL.BFLY PT, R66, R35, 0x2, 0x1f ;  /* 0x0c401f0023427f89 */ /* 0x000e2200000e0000 */
[----:B----4-:R-:W-:Y:S01]  /*2ce0*/  FADD.FTZ R52, R52, R65 ;  /* 0x0000004134347221 */ /* 0x010fe20000010000 */
[----:B------:R-:W-:Y:S01]  /*2cf0*/  FADD.FTZ R36, RZ, R18 ;  /* 0x00000012ff247221 */ /* 0x000fe20000010000 */
[----:B------:R-:W-:Y:S01]  /*2d00*/  CS2R R74, SRZ ;  /* 0x00000000004a7805 */ /* 0x000fe2000001ff00 */
[----:B------:R-:W4:Y:S01]  /*2d10*/  SHFL.BFLY PT, R19, R0, 0x2, 0x1f ;  /* 0x0c401f0000137f89 */ /* 0x000f2200000e0000 */
[----:B-----5:R-:W-:Y:S01]  /*2d20*/  FADD.FTZ R49, R49, R14 ;  /* 0x0000000e31317221 */ /* 0x020fe20000010000 */
[----:B------:R-:W-:-:S02]  /*2d30*/  MOV R14, RZ ;  /* 0x000000ff000e7202 */ /* 0x000fc40000000f00 */
[----:B------:R-:W-:Y:S01]  /*2d40*/  CS2R R56, SRZ ;  /* 0x0000000000387805 */ /* 0x000fe2000001ff00 */
[----:B------:R-:W5:Y:S01]  /*2d50*/  SHFL.BFLY PT, R5, R2, 0x2, 0x1f ;  /* 0x0c401f0002057f89 */ /* 0x000f6200000e0000 */
[----:B------:R-:W-:Y:S01]  /*2d60*/  FADD.FTZ R75, RZ, R75 ;  /* 0x0000004bff4b7221 */ /* 0x000fe20000010000 */
[----:B------:R-:W-:Y:S01]  /*2d70*/  FADD.FTZ R28, RZ, R8 ;  /* 0x00000008ff1c7221 */ /* 0x000fe20000010000 */
[----:B-1----:R-:W-:Y:S01]  /*2d80*/  FADD.FTZ R60, R60, R61 ;  /* 0x0000003d3c3c7221 */ /* 0x002fe20000010000 */
[--C-:B------:R-:W-:Y:S01]  /*2d90*/  FADD.FTZ R59, RZ, R14.reuse ;  /* 0x0000000eff3b7221 */ /* 0x100fe20000010000 */
[--C-:B------:R-:W-:Y:S01]  /*2da0*/  FADD.FTZ R61, RZ, R14.reuse ;  /* 0x0000000eff3d7221 */ /* 0x100fe20000010000 */
[----:B------:R-:W-:Y:S01]  /*2db0*/  FADD.FTZ R67, RZ, R14 ;  /* 0x0000000eff437221 */ /* 0x000fe20000010000 */
[----:B------:R-:W1:Y:S01]  /*2dc0*/  SHFL.BFLY PT, R9, R4, 0x2, 0x1f ;  /* 0x0c401f0004097f89 */ /* 0x000e6200000e0000 */
[----:B--2---:R-:W-:Y:S01]  /*2dd0*/  FADD.FTZ R53, R53, R70 ;  /* 0x0000004635357221 */ /* 0x004fe20000010000 */
[----:B------:R-:W-:Y:S01]  /*2de0*/  CS2R R70, SRZ ;  /* 0x0000000000467805 */ /* 0x000fe2000001ff00 */
[----:B------:R-:W-:Y:S01]  /*2df0*/  FADD.FTZ R25, RZ, R7 ;  /* 0x00000007ff197221 */ /* 0x000fe20000010000 */
[----:B------:R-:W2:Y:S01]  /*2e00*/  SHFL.BFLY PT, R18, R33, 0x2, 0x1f ;  /* 0x0c401f0021127f89 */ /* 0x000ea200000e0000 */
[----:B---3--:R-:W-:Y:S01]  /*2e10*/  FADD.FTZ R39, R39, R64 ;  /* 0x0000004027277221 */ /* 0x008fe20000010000 */
[----:B------:R-:W-:Y:S01]  /*2e20*/  CS2R R64, SRZ ;  /* 0x0000000000407805 */ /* 0x000fe2000001ff00 */
[----:B------:R-:W-:Y:S01]  /*2e30*/  FADD.FTZ R57, RZ, R57 ;  /* 0x00000039ff397221 */ /* 0x000fe20000010000 */
[----:B------:R-:W-:Y:S01]  /*2e40*/  FADD.FTZ R70, RZ, R70 ;  /* 0x00000046ff467221 */ /* 0x000fe20000010000 */
[----:B0-----:R-:W-:Y:S01]  /*2e50*/  FADD.FTZ R35, R35, R66 ;  /* 0x0000004223237221 */ /* 0x001fe20000010000 */
[----:B------:R-:W-:Y:S01]  /*2e60*/  MOV R66, RZ ;  /* 0x000000ff00427202 */ /* 0x000fe20000000f00 */
[----:B------:R-:W0:Y:S01]  /*2e70*/  SHFL.BFLY PT, R31, R40, 0x2, 0x1f ;  /* 0x0c401f00281f7f89 */ /* 0x000e2200000e0000 */
[----:B------:R-:W-:Y:S01]  /*2e80*/  FADD.FTZ R64, RZ, R64 ;  /* 0x00000040ff407221 */ /* 0x000fe20000010000 */
[----:B----4-:R-:W-:Y:S01]  /*2e90*/  FADD.FTZ R0, R0, R19 ;  /* 0x0000001300007221 */ /* 0x010fe20000010000 */
[----:B------:R-:W-:Y:S01]  /*2ea0*/  FADD.FTZ R56, RZ, R56 ;  /* 0x00000038ff387221 */ /* 0x000fe20000010000 */
[----:B------:R-:W-:Y:S01]  /*2eb0*/  FADD.FTZ R66, RZ, R66 ;  /* 0x00000042ff427221 */ /* 0x000fe20000010000 */
[----:B------:R-:W3:Y:S01]  /*2ec0*/  SHFL.BFLY PT, R23, R32, 0x2, 0x1f ;  /* 0x0c401f0020177f89 */ /* 0x000ee200000e0000 */
[----:B-----5:R-:W-:Y:S01]  /*2ed0*/  FADD.FTZ R78, R2, R5 ;  /* 0x00000005024e7221 */ /* 0x020fe20000010000 */
[----:B------:R-:W-:-:S02]  /*2ee0*/  IMAD.MOV.U32 R5, RZ, RZ, RZ ;  /* 0x000000ffff057224 */ /* 0x000fc400078e00ff */
[----:B------:R-:W-:Y:S01]  /*2ef0*/  FADD.FTZ R74, RZ, R74 ;  /* 0x0000004aff4a7221 */ /* 0x000fe20000010000 */
[----:B------:R-:W4:Y:S01]  /*2f00*/  SHFL.BFLY PT, R14, R64, 0x2, 0x1f ;  /* 0x0c401f00400e7f89 */ /* 0x000f2200000e0000 */
[----:B------:R-:W-:Y:S01]  /*2f10*/  FADD.FTZ R65, RZ, R65 ;  /* 0x00000041ff417221 */ /* 0x000fe20000010000 */
[----:B------:R-:W-:Y:S01]  /*2f20*/  FADD.FTZ R5, RZ, R5 ;  /* 0x00000005ff057221 */ /* 0x000fe20000010000 */
[----:B------:R-:W-:Y:S01]  /*2f30*/  HFMA2 R41, -RZ, RZ, 0, 0 ;  /* 0x00000000ff297431 */ /* 0x000fe200000001ff */
[----:B------:R-:W5:Y:S01]  /*2f40*/  SHFL.BFLY PT, R19, R66, 0x2, 0x1f ;  /* 0x0c401f0042137f89 */ /* 0x000f6200000e0000 */
[----:B-1----:R-:W-:Y:S01]  /*2f50*/  FADD.FTZ R20, R4, R9 ;  /* 0x0000000904147221 */ /* 0x002fe20000010000 */
[----:B------:R-:W-:Y:S01]  /*2f60*/  MOV R9, RZ ;  /* 0x000000ff00097202 */ /* 0x000fe20000000f00 */
[----:B------:R-:W-:Y:S01]  /*2f70*/  HFMA2 R51, -RZ, RZ, 0, 0 ;  /* 0x00000000ff337431 */ /* 0x000fe200000001ff */
[----:B------:R-:W1:Y:S01]  /*2f80*/  SHFL.BFLY PT, R27, R36, 0x2, 0x1f ;  /* 0x0c401f00241b7f89 */ /* 0x000e6200000e0000 */
[----:B--2---:R-:W-:Y:S01]  /*2f90*/  FADD.FTZ R33, R33, R18 ;  /* 0x0000001221217221 */ /* 0x004fe20000010000 */
[----:B------:R-:W-:Y:S01]  /*2fa0*/  MOV R18, RZ ;  /* 0x000000ff00127202 */ /* 0x000fe20000000f00 */
[----:B------:R-:W-:Y:S01]  /*2fb0*/  FADD.FTZ R9, RZ, R9 ;  /* 0x00000009ff097221 */ /* 0x000fe20000010000 */
[----:B------:R-:W2:Y:S01]  /*2fc0*/  SHFL.BFLY PT, R83, R70, 0x2, 0x1f ;  /* 0x0c401f0046537f89 */ /* 0x000ea200000e0000 */
[----:B------:R-:W-:Y:S01]  /*2fd0*/  FADD.FTZ R41, RZ, R41 ;  /* 0x00000029ff297221 */ /* 0x000fe20000010000 */
[----:B------:R-:W-:Y:S01]  /*2fe0*/  FADD.FTZ R45, RZ, R45 ;  /* 0x0000002dff2d7221 */ /* 0x000fe20000010000 */
[----:B0-----:R-:W-:Y:S01]  /*2ff0*/  FADD.FTZ R40, R40, R31 ;  /* 0x0000001f28287221 */ /* 0x001fe20000010000 */
[----:B------:R-:W0:Y:S01]  /*3000*/  SHFL.BFLY PT, R4, R5, 0x2, 0x1f ;  /* 0x0c401f0005047f89 */ /* 0x000e2200000e0000 */
[----:B------:R-:W-:-:S02]  /*3010*/  IMAD.MOV.U32 R31, RZ, RZ, RZ ;  /* 0x000000ffff1f7224 */ /* 0x000fc400078e00ff */
[----:B------:R-:W-:Y:S01]  /*3020*/  FADD.FTZ R18, RZ, R18 ;  /* 0x00000012ff127221 */ /* 0x000fe20000010000 */
[----:B------:R-:W-:Y:S01]  /*3030*/  FADD.FTZ R51, RZ, R51 ;  /* 0x00000033ff337221 */ /* 0x000fe20000010000 */
[----:B------:R-:W0:Y:S01]  /*3040*/  SHFL.BFLY PT, R21, R28, 0x2, 0x1f ;  /* 0x0c401f001c157f89 */ /* 0x000e2200000e0000 */
[----:B---3--:R-:W-:Y:S01]  /*3050*/  FADD.FTZ R32, R32, R23 ;  /* 0x0000001720207221 */ /* 0x008fe20000010000 */
[----:B------:R-:W-:Y:S02]  /*3060*/  HFMA2 R23, -RZ, RZ, 0, 0 ;  /* 0x00000000ff177431 */ /* 0x000fe400000001ff */
[----:B------:R-:W-:Y:S01]  /*3070*/  FADD.FTZ R31, RZ, R31 ;  /* 0x0000001fff1f7221 */ /* 0x000fe20000010000 */
[----:B----4-:R-:W-:Y:S01]  /*3080*/  FADD.FTZ R64, R64, R14 ;  /* 0x0000000e40407221 */ /* 0x010fe20000010000 */
[----:B------:R-:W3:Y:S01]  /*3090*/  SHFL.BFLY PT, R8, R25, 0x2, 0x1f ;  /* 0x0c401f0019087f89 */ /* 0x000ee200000e0000 */
[----:B------:R-:W-:Y:S01]  /*30a0*/  FADD.FTZ R71, RZ, R71 ;  /* 0x00000047ff477221 */ /* 0x000fe20000010000 */
[----:B------:R-:W-:Y:S01]  /*30b0*/  FADD.FTZ R23, RZ, R23 ;  /* 0x00000017ff177221 */ /* 0x000fe20000010000 */
[----:B-----5:R-:W-:Y:S01]  /*30c0*/  FADD.FTZ R66, R66, R19 ;  /* 0x0000001342427221 */ /* 0x020fe20000010000 */
[----:B------:R-:W4:Y:S01]  /*30d0*/  SHFL.BFLY PT, R14, R75, 0x2, 0x1f ;  /* 0x0c401f004b0e7f89 */ /* 0x000f2200000e0000 */
[----:B------:R-:W-:-:S02]  /*30e0*/  HFMA2 R19, -RZ, RZ, 0, 0 ;  /* 0x00000000ff137431 */ /* 0x000fc400000001ff */
[----:B------:R-:W-:Y:S01]  /*30f0*/  FADD.FTZ R16, RZ, R3 ;  /* 0x00000003ff107221 */ /* 0x000fe20000010000 */
[----:B-1----:R-:W-:Y:S01]  /*3100*/  FADD.FTZ R36, R36, R27 ;  /* 0x0000001b24247221 */ /* 0x002fe20000010000 */
[----:B------:R-:W1:Y:S01]  /*3110*/  SHFL.BFLY PT, R26, R37, 0x2, 0x1f ;  /* 0x0c401f00251a7f89 */ /* 0x000e6200000e0000 */
[----:B------:R-:W-:Y:S01]  /*3120*/  MOV R27, RZ ;  /* 0x000000ff001b7202 */ /* 0x000fe20000000f00 */
[----:B------:R-:W-:Y:S02]  /*3130*/  HFMA2 R43, -RZ, RZ, 0, 0 ;  /* 0x00000000ff2b7431 */ /* 0x000fe400000001ff */
[----:B--2---:R-:W-:Y:S01]  /*3140*/  FADD.FTZ R70, R70, R83 ;  /* 0x0000005346467221 */ /* 0x004fe20000010000 */
[----:B------:R-:W2:Y:S01]  /*3150*/  SHFL.BFLY PT, R68, R57, 0x2, 0x1f ;  /* 0x0c401f0039447f89 */ /* 0x000ea200000e0000 */
[--C-:B------:R-:W-:Y:S01]  /*3160*/  FADD.FTZ R83, RZ, R19.reuse ;  /* 0x00000013ff537221 */ /* 0x100fe20000010000 */
[----:B------:R-:W-:Y:S01]  /*3170*/  FADD.FTZ R19, RZ, R19 ;  /* 0x00000013ff137221 */ /* 0x000fe20000010000 */
[----:B------:R-:W-:Y:S01]  /*3180*/  FADD.FTZ R27, RZ, R27 ;  /* 0x0000001bff1b7221 */ /* 0x000fe20000010000 */
[----:B------:R-:W5:Y:S01]  /*3190*/  SHFL.BFLY PT, R63, R56, 0x2, 0x1f ;  /* 0x0c401f00383f7f89 */ /* 0x000f6200000e0000 */
[----:B0-----:R-:W-:Y:S01]  /*31a0*/  FADD.FTZ R5, R5, R4 ;  /* 0x0000000405057221 */ /* 0x001fe20000010000 */
[----:B------:R-:W-:Y:S01]  /*31b0*/  MOV R47, RZ ;  /* 0x000000ff002f7202 */ /* 0x000fe20000000f00 */
[----:B------:R-:W-:Y:S01]  /*31c0*/  FADD.FTZ R28, R28, R21 ;  /* 0x000000151c1c7221 */ /* 0x000fe20000010000 */
[----:B------:R-:W0:Y:S01]  /*31d0*/  SHFL.BFLY PT, R72, R61, 0x2, 0x1f ;  /* 0x0c401f003d487f89 */ /* 0x000e2200000e0000 */
[----:B------:R-:W-:-:S02]  /*31e0*/  IMAD.MOV.U32 R55, RZ, RZ, RZ ;  /* 0x000000ffff377224 */ /* 0x000fc400078e00ff */
[----:B------:R-:W-:Y:S01]  /*31f0*/  FADD.FTZ R43, RZ, R43 ;  /* 0x0000002bff2b7221 */ /* 0x000fe20000010000 */
[----:B------:R-:W-:Y:S01]  /*3200*/  FADD.FTZ R47, RZ, R47 ;  /* 0x0000002fff2f7221 */ /* 0x000fe20000010000 */
[----:B------:R-:W0:Y:S01]  /*3210*/  SHFL.BFLY PT, R81, R74, 0x2, 0x1f ;  /* 0x0c401f004a517f89 */ /* 0x000e2200000e0000 */
[----:B---3--:R-:W-:Y:S01]  /*3220*/  FADD.FTZ R25, R25, R8 ;  /* 0x0000000819197221 */ /* 0x008fe20000010000 */
[----:B------:R-:W-:Y:S01]  /*3230*/  FADD.FTZ R55, RZ, R55 ;  /* 0x00000037ff377221 */ /* 0x000fe20000010000 */
[----:B----4-:R-:W-:Y:S01]  /*3240*/  FADD.FTZ R75, R75, R14 ;  /* 0x0000000e4b4b7221 */ /* 0x010fe20000010000 */
[----:B------:R-:W3:Y:S01]  /*3250*/  SHFL.BFLY PT, R34, R31, 0x2, 0x1f ;  /* 0x0c401f001f227f89 */ /* 0x000ee200000e0000 */
[----:B-1----:R-:W-:-:S03]  /*3260*/  FADD.FTZ R37, R37, R26 ;  /* 0x0000001a25257221 */ /* 0x002fc60000010000 */
[----:B------:R-:W1:Y:S01]  /*3270*/  SHFL.BFLY PT, R14, R19, 0x2, 0x1f ;  /* 0x0c401f00130e7f89 */ /* 0x000e6200000e0000 */
[----:B--2---:R-:W-:-:S03]  /*3280*/  FADD.FTZ R57, R57, R68 ;  /* 0x0000004439397221 */ /* 0x004fc60000010000 */
[----:B------:R-:W2:Y:S01]  /*3290*/  SHFL.BFLY PT, R21, R18, 0x2, 0x1f ;  /* 0x0c401f0012157f89 */ /* 0x000ea200000e0000 */
[----:B------:R-:W-:Y:S01]  /*32a0*/  CS2R R68, SRZ ;  /* 0x0000000000447805 */ /* 0x000fe2000001ff00 */
[----:B-----5:R-:W-:Y:S02]  /*32b0*/  FADD.FTZ R56, R56, R63 ;  /* 0x0000003f38387221 */ /* 0x020fe40000010000 */
[----:B------:R-:W4:Y:S01]  /*32c0*/  SHFL.BFLY PT, R8, R9, 0x2, 0x1f ;  /* 0x0c401f0009087f89 */ /* 0x000f2200000e0000 */
[----:B------:R-:W-:Y:S02]  /*32d0*/  HFMA2 R63, -RZ, RZ, 0, 0 ;  /* 0x00000000ff3f7431 */ /* 0x000fe400000001ff */
[----:B------:R-:W-:Y:S01]  /*32e0*/  FADD.FTZ R68, RZ, R68 ;  /* 0x00000044ff447221 */ /* 0x000fe20000010000 */
[----:B------:R-:W5:Y:S01]  /*32f0*/  SHFL.BFLY PT, R26, R23, 0x2, 0x1f ;  /* 0x0c401f00171a7f89 */ /* 0x000f6200000e0000 */
[----:B0-----:R-:W-:Y:S01]  /*3300*/  FADD.FTZ R61, R61, R72 ;  /* 0x000000483d3d7221 */ /* 0x001fe20000010000 */
[----:B------:R-:W-:Y:S01]  /*3310*/  FADD.FTZ R63, RZ, R63 ;  /* 0x0000003fff3f7221 */ /* 0x000fe20000010000 */
[----:B------:R-:W-:Y:S01]  /*3320*/  CS2R R72, SRZ ;  /* 0x0000000000487805 */ /* 0x000fe2000001ff00 */
[----:B------:R-:W0:Y:S01]  /*3330*/  SHFL.BFLY PT, R30, R27, 0x2, 0x1f ;  /* 0x0c401f001b1e7f89 */ /* 0x000e2200000e0000 */
[----:B------:R-:W-:Y:S01]  /*3340*/  FADD.FTZ R69, RZ, R69 ;  /* 0x00000045ff457221 */ /* 0x000fe20000010000 */
[----:B------:R-:W-:-:S02]  /*3350*/  FADD.FTZ R74, R74, R81 ;  /* 0x000000514a4a7221 */ /* 0x000fc40000010000 */
[----:B------:R-:W0:Y:S01]  /*3360*/  SHFL.BFLY PT, R4, R5, 0x1, 0x1f ;  /* 0x0c201f0005047f89 */ /* 0x000e2200000e0000 */
[----:B------:R-:W-:Y:S01]  /*3370*/  FADD.FTZ R72, RZ, R72 ;  /* 0x00000048ff487221 */ /* 0x000fe20000010000 */
[----:B---3--:R-:W-:Y:S01]  /*3380*/  FADD.FTZ R31, R31, R34 ;  /* 0x000000221f1f7221 */ /* 0x008fe20000010000 */
[----:B------:R-:W-:Y:S01]  /*3390*/  FADD.FTZ R73, RZ, R73 ;  /* 0x00000049ff497221 */ /* 0x000fe20000010000 */
[----:B------:R-:W3:Y:S01]  /*33a0*/  SHFL.BFLY PT, R76, R65, 0x2, 0x1f ;  /* 0x0c401f00414c7f89 */ /* 0x000ee200000e0000 */
[----:B-1----:R-:W-:Y:S01]  /*33b0*/  FADD.FTZ R81, R19, R14 ;  /* 0x0000000e13517221 */ /* 0x002fe20000010000 */
[----:B------:R-:W-:Y:S02]  /*33c0*/  IMAD.MOV.U32 R14, RZ, RZ, RZ ;  /* 0x000000ffff0e7224 */ /* 0x000fe400078e00ff */
[----:B------:R-:W1:Y:S01]  /*33d0*/  SHFL.BFLY PT, R77, R68, 0x2, 0x1f ;  /* 0x0c401f00444d7f89 */ /* 0x000e6200000e0000 */
[----:B--2---:R-:W-:-:S03]  /*33e0*/  FADD.FTZ R18, R18, R21 ;  /* 0x0000001512127221 */ /* 0x004fc60000010000 */
[----:B------:R-:W2:Y:S01]  /*33f0*/  SHFL.BFLY PT, R82, R63, 0x2, 0x1f ;  /* 0x0c401f003f527f89 */ /* 0x000ea200000e0000 */
[----:B----4-:R-:W-:-:S03]  /*3400*/  FADD.FTZ R9, R9, R8 ;  /* 0x0000000809097221 */ /* 0x010fc60000010000 */
[----:B------:R-:W4:Y:S01]  /*3410*/  SHFL.BFLY PT, R34, R69, 0x2, 0x1f ;  /* 0x0c401f0045227f89 */ /* 0x000f2200000e0000 */
[----:B-----5:R-:W-:Y:S01]  /*3420*/  FADD.FTZ R23, R23, R26 ;  /* 0x0000001a17177221 */ /* 0x020fe20000010000 */
[----:B0-----:R-:W-:Y:S02]  /*3430*/  FADD.FTZ R27, R27, R30 ;  /* 0x0000001e1b1b7221 */ /* 0x001fe40000010000 */
[----:B------:R-:W0:Y:S01]  /*3440*/  SHFL.BFLY PT, R21, R72, 0x2, 0x1f ;  /* 0x0c401f0048157f89 */ /* 0x000e2200000e0000 */
[----:B------:R-:W-:-:S03]  /*3450*/  FADD.FTZ R4, R5, R4 ;  /* 0x0000000405047221 */ /* 0x000fc60000010000 */
[----:B------:R-:W5:Y:S01]  /*3460*/  SHFL.BFLY PT, R46, R41, 0x2, 0x1f ;  /* 0x0c401f00292e7f89 */ /* 0x000f6200000e0000 */
[----:B------:R-:W-:Y:S01]  /*3470*/  FADD.FTZ R5, RZ, R14 ;  /* 0x0000000eff057221 */ /* 0x000fe20000010000 */
[----:B---3--:R-:W-:Y:S02]  /*3480*/  FADD.FTZ R65, R65, R76 ;  /* 0x0000004c41417221 */ /* 0x008fe40000010000 */
[----:B------:R-:W3:Y:S01]  /*3490*/  SHFL.BFLY PT, R50, R45, 0x2, 0x1f ;  /* 0x0c401f002d327f89 */ /* 0x000ee200000e0000 */
[----:B-1----:R-:W-:-:S03]  /*34a0*/  FADD.FTZ R68, R68, R77 ;  /* 0x0000004d44447221 */ /* 0x002fc60000010000 */
[----:B------:R-:W1:Y:S01]  /*34b0*/  SHFL.BFLY PT, R54, R51, 0x2, 0x1f ;  /* 0x0c401f0033367f89 */ /* 0x000e6200000e0000 */
[----:B------:R-:W-:Y:S01]  /*34c0*/  CS2R R76, SRZ ;  /* 0x00000000004c7805 */ /* 0x000fe2000001ff00 */
[----:B--2---:R-:W-:Y:S02]  /*34d0*/  FADD.FTZ R63, R63, R82 ;  /* 0x000000523f3f7221 */ /* 0x004fe40000010000 */
[----:B------:R-:W2:Y:S01]  /*34e0*/  SHFL.BFLY PT, R26, R67, 0x2, 0x1f ;  /* 0x0c401f00431a7f89 */ /* 0x000ea200000e0000 */
[----:B------:R-:W-:Y:S02]  /*34f0*/  MOV R82, RZ ;  /* 0x000000ff00527202 */ /* 0x000fe40000000f00 */
[----:B------:R-:W-:Y:S01]  /*3500*/  FADD.FTZ R77, RZ, R77 ;  /* 0x0000004dff4d7221 */ /* 0x000fe20000010000 */
[----:B------:R-:W2:Y:S01]  /*3510*/  SHFL.BFLY PT, R30, R71, 0x2, 0x1f ;  /* 0x0c401f00471e7f89 */ /* 0x000ea200000e0000 */
[----:B----4-:R-:W-:Y:S01]  /*3520*/  FADD.FTZ R69, R69, R34 ;  /* 0x0000002245457221 */ /* 0x010fe20000010000 */
[----:B------:R-:W-:Y:S01]  /*3530*/  FADD.FTZ R82, RZ, R82 ;  /* 0x00000052ff527221 */ /* 0x000fe20000010000 */
[----:B------:R-:W-:Y:S01]  /*3540*/  FADD.FTZ R76, RZ, R76 ;  /* 0x0000004cff4c7221 */ /* 0x000fe20000010000 */
[----:B------:R-:W4:Y:S01]  /*3550*/  SHFL.BFLY PT, R8, R9, 0x1, 0x1f ;  /* 0x0c201f0009087f89 */ /* 0x000f2200000e0000 */
[----:B0-----:R-:W-:-:S03]  /*3560*/  FADD.FTZ R72, R72, R21 ;  /* 0x0000001548487221 */ /* 0x001fc60000010000 */
[----:B------:R-:W0:Y:S01]  /*3570*/  SHFL.BFLY PT, R14, R5, 0x2, 0x1f ;  /* 0x0c401f00050e7f89 */ /* 0x000e2200000e0000 */
[----:B-----5:R-:W-:-:S03]  /*3580*/  FADD.FTZ R41, R41, R46 ;  /* 0x0000002e29297221 */ /* 0x020fc60000010000 */
[----:B------:R-:W5:Y:S01]  /*3590*/  SHFL.BFLY PT, R19, R0, 0x1, 0x1f ;  /* 0x0c201f0000137f89 */ /* 0x000f6200000e0000 */
[----:B---3--:R-:W-:-:S03]  /*35a0*/  FADD.FTZ R45, R45, R50 ;  /* 0x000000322d2d7221 */ /* 0x008fc60000010000 */
[----:B------:R-:W3:Y:S01]  /*35b0*/  SHFL.BFLY PT, R3, R80, 0x2, 0x1f ;  /* 0x0c401f0050037f89 */ /* 0x000ee200000e0000 */
[----:B-1----:R-:W-:-:S03]  /*35c0*/  FADD.FTZ R51, R51, R54 ;  /* 0x0000003633337221 */ /* 0x002fc60000010000 */
[----:B------:R-:W1:Y:S01]  /*35d0*/  SHFL.BFLY PT, R7, R16, 0x2, 0x1f ;  /* 0x0c401f0010077f89 */ /* 0x000e6200000e0000 */
[----:B--2---:R-:W-:-:S03]  /*35e0*/  FADD.FTZ R67, R67, R26 ;  /* 0x0000001a43437221 */ /* 0x004fc60000010000 */
[----:B------:R-:W2:Y:S01]  /*35f0*/  SHFL.BFLY PT, R17, R22, 0x2, 0x1f ;  /* 0x0c401f0016117f89 */ /* 0x000ea200000e0000 */
[----:B------:R-:W-:-:S03]  /*3600*/  FADD.FTZ R71, R71, R30 ;  /* 0x0000001e47477221 */ /* 0x000fc60000010000 */
[----:B------:R-:W2:Y:S01]  /*3610*/  SHFL.BFLY PT, R10, R29, 0x2, 0x1f ;  /* 0x0c401f001d0a7f89 */ /* 0x000ea200000e0000 */
[----:B----4-:R-:W-:-:S03]  /*3620*/  FADD.FTZ R8, R9, R8 ;  /* 0x0000000809087221 */ /* 0x010fc60000010000 */
[----:B------:R-:W4:Y:S01]  /*3630*/  SHFL.BFLY PT, R34, R77, 0x2, 0x1f ;  /* 0x0c401f004d227f89 */ /* 0x000f2200000e0000 */
[----:B0-----:R-:W-:Y:S01]  /*3640*/  FADD.FTZ R9, R5, R14 ;  /* 0x0000000e05097221 */ /* 0x001fe20000010000 */
[----:B------:R-:W-:Y:S02]  /*3650*/  HFMA2 R14, -RZ, RZ, 0, 0 ;  /* 0x00000000ff0e7431 */ /* 0x000fe400000001ff */
[----:B------:R-:W0:Y:S01]  /*3660*/  SHFL.BFLY PT, R21, R82, 0x2, 0x1f ;  /* 0x0c401f0052157f89 */ /* 0x000e2200000e0000 */
[----:B-----5:R-:W-:Y:S02]  /*3670*/  FADD.FTZ R0, R0, R19 ;  /* 0x0000001300007221 */ /* 0x020fe40000010000 */
[----:B------:R-:W-:Y:S01]  /*3680*/  FADD.FTZ R19, RZ, R14 ;  /* 0x0000000eff137221 */ /* 0x000fe20000010000 */
[----:B------:R-:W5:Y:S01]  /*3690*/  SHFL.BFLY PT, R46, R43, 0x2, 0x1f ;  /* 0x0c401f002b2e7f89 */ /* 0x000f6200000e0000 */
[----:B---3--:R-:W-:Y:S01]  /*36a0*/  FADD.FTZ R80, R80, R3 ;  /* 0x0000000350507221 */ /* 0x008fe20000010000 */
[----:B------:R-:W-:-:S02]  /*36b0*/  MOV R3, RZ ;  /* 0x000000ff00037202 */ /* 0x000fc40000000f00 */
[----:B------:R-:W3:Y:S01]  /*36c0*/  SHFL.BFLY PT, R50, R47, 0x2, 0x1f ;  /* 0x0c401f002f327f89 */ /* 0x000ee200000e0000 */
[----:B-1----:R-:W-:Y:S01]  /*36d0*/  FADD.FTZ R16, R16, R7 ;  /* 0x0000000710107221 */ /* 0x002fe20000010000 */
[----:B------:R-:W-:Y:S02]  /*36e0*/  HFMA2 R7, -RZ, RZ, 0, 0 ;  /* 0x00000000ff077431 */ /* 0x000fe400000001ff */
[----:B------:R-:W-:Y:S01]  /*36f0*/  FADD.FTZ R3, RZ, R3 ;  /* 0x00000003ff037221 */ /* 0x000fe20000010000 */
[----:B------:R-:W1:Y:S01]  /*3700*/  SHFL.BFLY PT, R58, R55, 0x2, 0x1f ;  /* 0x0c401f00373a7f89 */ /* 0x000e6200000e0000 */
[----:B--2---:R-:W-:Y:S01]  /*3710*/  FADD.FTZ R22, R22, R17 ;  /* 0x0000001116167221 */ /* 0x004fe20000010000 */
[----:B------:R-:W-:Y:S02]  /*3720*/  HFMA2 R17, -RZ, RZ, 0, 0 ;  /* 0x00000000ff117431 */ /* 0x000fe400000001ff */
[----:B------:R-:W-:Y:S01]  /*3730*/  FADD.FTZ R7, RZ, R7 ;  /* 0x00000007ff077221 */ /* 0x000fe20000010000 */
[----:B------:R-:W2:Y:S01]  /*3740*/  SHFL.BFLY PT, R38, R73, 0x2, 0x1f ;  /* 0x0c401f0049267f89 */ /* 0x000ea200000e0000 */
[----:B------:R-:W-:Y:S01]  /*3750*/  FADD.FTZ R29, R29, R10 ;  /* 0x0000000a1d1d7221 */ /* 0x000fe20000010000 */
[----:B------:R-:W-:-:S02]  /*3760*/  FADD.FTZ R17, RZ, R17 ;  /* 0x00000011ff117221 */ /* 0x000fc40000010000 */
[----:B------:R-:W2:Y:S01]  /*3770*/  SHFL.BFLY PT, R26, R83, 0x2, 0x1f ;  /* 0x0c401f00531a7f89 */ /* 0x000ea200000e0000 */
[----:B----4-:R-:W-:-:S03]  /*3780*/  FADD.FTZ R77, R77, R34 ;  /* 0x000000224d4d7221 */ /* 0x010fc60000010000 */
        /* <DEDUP_REMOVED lines=15> */
[----:B0-----:R-:W-:-:S03]  /*3880*/  FADD.FTZ R49, R49, R54 ;  /* 0x0000003631317221 */ /* 0x001fc60000010000 */
[----:B------:R-:W0:Y:S01]  /*3890*/  SHFL.BFLY PT, R34, R29, 0x1, 0x1f ;  /* 0x0c201f001d227f89 */ /* 0x000e2200000e0000 */
[----:B-----5:R-:W-:-:S03]  /*38a0*/  FADD.FTZ R59, R59, R62 ;  /* 0x0000003e3b3b7221 */ /* 0x020fc60000010000 */
[----:B------:R-:W5:Y:S01]  /*38b0*/  SHFL.BFLY PT, R21, R18, 0x1, 0x1f ;  /* 0x0c201f0012157f89 */ /* 0x000f6200000e0000 */
[----:B---3--:R-:W-:Y:S01]  /*38c0*/  FADD.FTZ R19, R19, R14 ;  /* 0x0000000e13137221 */ /* 0x008fe20000010000 */
[----:B------:R-:W-:Y:S02]  /*38d0*/  MOV R14, RZ ;  /* 0x000000ff000e7202 */ /* 0x000fe40000000f00 */
[----:B------:R-:W3:Y:S01]  /*38e0*/  SHFL.BFLY PT, R38, R36, 0x1, 0x1f ;  /* 0x0c201f0024267f89 */ /* 0x000ee200000e0000 */
[----:B-1----:R-:W-:Y:S02]  /*38f0*/  FADD.FTZ R66, R66, R5 ;  /* 0x0000000542427221 */ /* 0x002fe40000010000 */
[----:B------:R-:W-:Y:S01]  /*3900*/  FADD.FTZ R5, RZ, R14 ;  /* 0x0000000eff057221 */ /* 0x000fe20000010000 */
        /* <DEDUP_REMOVED lines=19> */
[----:B----4-:R-:W-:Y:S01]  /*3a40*/  FADD.FTZ R53, R53, R58 ;  /* 0x0000003a35357221 */ /* 0x010fe20000010000 */
[----:B0-----:R-:W-:Y:S02]  /*3a50*/  FADD.FTZ R23, R23, R26 ;  /* 0x0000001a17177221 */ /* 0x001fe40000010000 */
[----:B------:R-:W0:Y:S01]  /*3a60*/  SHFL.BFLY PT, R21, R72, 0x1, 0x1f ;  /* 0x0c201f0048157f89 */ /* 0x000e2200000e0000 */
[----:B-----5:R-:W-:-:S03]  /*3a70*/  FADD.FTZ R27, R27, R30 ;  /* 0x0000001e1b1b7221 */ /* 0x020fc60000010000 */
[----:B------:R-:W4:Y:S01]  /*3a80*/  SHFL.BFLY PT, R86, R22, 0x1, 0x1f ;  /* 0x0c201f0016567f89 */ /* 0x000f2200000e0000 */
[----:B---3--:R-:W-:-:S03]  /*3a90*/  FADD.FTZ R51, R51, R54 ;  /* 0x0000003633337221 */ /* 0x008fc60000010000 */
[----:B------:R-:W3:Y:S01]  /*3aa0*/  SHFL.BFLY PT, R88, R33, 0x1, 0x1f ;  /* 0x0c201f0021587f89 */ /* 0x000ee200000e0000 */
[----:B-1----:R-:W-:-:S03]  /*3ab0*/  FADD.FTZ R57, R57, R62 ;  /* 0x0000003e39397221 */ /* 0x002fc60000010000 */
[----:B------:R-:W1:Y:S01]  /*3ac0*/  SHFL.BFLY PT, R84, R37, 0x1, 0x1f ;  /* 0x0c201f0025547f89 */ /* 0x000e6200000e0000 */
[----:B--2---:R-:W-:-:S03]  /*3ad0*/  FADD.FTZ R76, R76, R85 ;  /* 0x000000554c4c7221 */ /* 0x004fc60000010000 */
[----:B------:R-:W2:Y:S01]  /*3ae0*/  SHFL.BFLY PT, R87, R56, 0x1, 0x1f ;  /* 0x0c201f0038577f89 */ /* 0x000ea200000e0000 */
[----:B------:R-:W-:-:S03]  /*3af0*/  FADD.FTZ R31, R31, R34 ;  /* 0x000000221f1f7221 */ /* 0x000fc60000010000 */
[----:B------:R-:W5:Y:S04]  /*3b00*/  SHFL.BFLY PT, R10, R17, 0x1, 0x1f ;  /* 0x0c201f00110a7f89 */ /* 0x000f6800000e0000 */
[----:B------:R-:W5:Y:S01]  /*3b10*/  SHFL.BFLY PT, R6, R7, 0x1, 0x1f ;  /* 0x0c201f0007067f89 */ /* 0x000f6200000e0000 */
[----:B0-----:R-:W-:-:S03]  /*3b20*/  FADD.FTZ R72, R72, R21 ;  /* 0x0000001548487221 */ /* 0x001fc60000010000 */
[----:B------:R-:W0:Y:S01]  /*3b30*/  SHFL.BFLY PT, R2, R3, 0x1, 0x1f ;  /* 0x0c201f0003027f89 */ /* 0x000e2200000e0000 */
[----:B----4-:R-:W-:-:S03]  /*3b40*/  FADD.FTZ R22, R22, R86 ;  /* 0x0000005616167221 */ /* 0x010fc60000010000 */
[----:B------:R-:W4:Y:S01]  /*3b50*/  SHFL.BFLY PT, R38, R35, 0x1, 0x1f ;  /* 0x0c201f0023267f89 */ /* 0x000f2200000e0000 */
[----:B---3--:R-:W-:-:S03]  /*3b60*/  FADD.FTZ R33, R33, R88 ;  /* 0x0000005821217221 */ /* 0x008fc60000010000 */
[----:B------:R-:W3:Y:S01]  /*3b70*/  SHFL.BFLY PT, R42, R39, 0x1, 0x1f ;  /* 0x0c201f00272a7f89 */ /* 0x000ee200000e0000 */
[----:B-1----:R-:W-:-:S03]  /*3b80*/  FADD.FTZ R37, R37, R84 ;  /* 0x0000005425257221 */ /* 0x002fc60000010000 */
[----:B------:R-:W1:Y:S01]  /*3b90*/  SHFL.BFLY PT, R46, R43, 0x1, 0x1f ;  /* 0x0c201f002b2e7f89 */ /* 0x000e6200000e0000 */
[----:B--2---:R-:W-:-:S03]  /*3ba0*/  FADD.FTZ R56, R56, R87 ;  /* 0x0000005738387221 */ /* 0x004fc60000010000 */
[----:B------:R-:W2:Y:S01]  /*3bb0*/  SHFL.BFLY PT, R50, R47, 0x1, 0x1f ;  /* 0x0c201f002f327f89 */ /* 0x000ea200000e0000 */
[----:B-----5:R-:W-:-:S03]  /*3bc0*/  FADD.FTZ R10, R17, R10 ;  /* 0x0000000a110a7221 */ /* 0x020fc60000010000 */
[----:B------:R-:W5:Y:S01]  /*3bd0*/  SHFL.BFLY PT, R58, R55, 0x1, 0x1f ;  /* 0x0c201f00373a7f89 */ /* 0x000f6200000e0000 */
[----:B------:R-:W-:-:S03]  /*3be0*/  FADD.FTZ R6, R7, R6 ;  /* 0x0000000607067221 */ /* 0x000fc60000010000 */
        /* <DEDUP_REMOVED lines=11> */
[----:B-----5:R-:W-:Y:S01]  /*3ca0*/  FADD.FTZ R55, R55, R58 ;  /* 0x0000003a37377221 */ /* 0x020fe20000010000 */
[----:B------:R-:W-:Y:S02]  /*3cb0*/  FADD.FTZ R67, R67, R26 ;  /* 0x0000001a43437221 */ /* 0x000fe40000010000 */
        /* <DEDUP_REMOVED lines=10> */
[----:B------:R-:W2:Y:S04]  /*3d60*/  SHFL.BFLY PT, R92, R20, 0x1, 0x1f ;  /* 0x0c201f00145c7f89 */ /* 0x000ea800000e0000 */
[----:B------:R-:W2:Y:S01]  /*3d70*/  SHFL.BFLY PT, R96, R25, 0x1, 0x1f ;  /* 0x0c201f0019607f89 */ /* 0x000ea200000e0000 */
[----:B-----5:R-:W-:-:S03]  /*3d80*/  FADD.FTZ R34, R76, R21 ;  /* 0x000000154c227221 */ /* 0x020fc60000010000 */
        /* <DEDUP_REMOVED lines=40> */
[----:B------:R1:W2:Y:S01]  /*4010*/  SHFL.BFLY PT, R14, R54, 0x1, 0x1f ;  /* 0x0c201f00360e7f89 */ /* 0x0002a200000e0000 */
[----:B-----5:R-:W-:Y:S01]  /*4020*/  FADD.FTZ R42, R75, R42 ;  /* 0x0000002a4b2a7221 */ /* 0x020fe20000010000 */
[----:B0-----:R-:W-:Y:S01]  /*4030*/  FADD.FTZ R46, R77, R46 ;  /* 0x0000002e4d2e7221 */ /* 0x001fe20000010000 */
[----:B----4-:R-:W-:Y:S01]  /*4040*/  FADD.FTZ R26, R83, R26 ;  /* 0x0000001a531a7221 */ /* 0x010fe20000010000 */
[----:B---3--:R-:W-:Y:S01]  /*4050*/  FADD.FTZ R21, R82, R71 ;  /* 0x0000004752157221 */ /* 0x008fe20000010000 */
[----:B-1----:R-:W-:Y:S01]  /*4060*/  FADD.FTZ R50, R81, R50 ;  /* 0x0000003251327221 */ /* 0x002fe20000010000 */
[----:B--2---:R-:W-:-:S07]  /*4070*/  FADD.FTZ R58, R9, R58 ;  /* 0x0000003a093a7221 */ /* 0x004fce0000010000 */
.L_x_5534:
[----:B------:R-:W0:Y:S01]  /*4080*/  S2R R9, SR_TID.X ;  /* 0x0000000000097919 */ /* 0x000e220000002100 */
[----:B------:R-:W-:Y:S05]  /*4090*/  WARPSYNC.ALL ;  /* 0x0000000000007948 */ /* 0x000fea0003800000 */
[----:B------:R-:W-:Y:S06]  /*40a0*/  BAR.SYNC.DEFER_BLOCKING 0x0 ;  /* 0x0000000000007b1d */ /* 0x000fec0000010000 */
[----:B------:R-:W-:Y:S01]  /*40b0*/  BSSY.RECONVERGENT B0, `(.L_x_5327) ;  /* 0x0000052000007945 */ /* 0x000fe20003800200 */
[----:B0-----:R-:W-:-:S02]  /*40c0*/  LOP3.LUT P0, RZ, R9, 0x7, RZ, 0xc0, !PT ;  /* 0x0000000709ff7812 */ /* 0x001fc4000780c0ff */
[C---:B------:R-:W-:Y:S02]  /*40d0*/  LOP3.LUT R5, R9.reuse, 0x3c0, RZ, 0xc0, !PT ;  /* 0x000003c009057812 */ /* 0x040fe400078ec0ff */
[----:B------:R-:W-:Y:S02]  /*40e0*/  LOP3.LUT R11, R9, 0x3e7, RZ, 0xc0, !PT ;  /* 0x000003e7090b7812 */ /* 0x000fe400078ec0ff */
[----:B------:R-:W-:Y:S01]  /*40f0*/  ISETP.NE.OR P5, PT, R5, 0x40, P0 ;  /* 0x000000400500780c */ /* 0x000fe200007a5670 */
[----:B------:R-:W-:Y:S01]  /*4100*/  FADD.FTZ R5, R54, R14 ;  /* 0x0000000e36057221 */ /* 0x000fe20000010000 */
[----:B------:R-:W-:Y:S02]  /*4110*/  LOP3.LUT P1, RZ, R9, 0x3c7, RZ, 0xc0, !PT ;  /* 0x000003c709ff7812 */ /* 0x000fe4000782c0ff */
[----:B------:R-:W-:Y:S02]  /*4120*/  ISETP.NE.AND P3, PT, R11, 0x20, PT ;  /* 0x000000200b00780c */ /* 0x000fe40003f65270 */
[----:B------:R-:W-:-:S02]  /*4130*/  LOP3.LUT P2, RZ, R9, 0x3e7, RZ, 0xc0, !PT ;  /* 0x000003e709ff7812 */ /* 0x000fc4000784c0ff */
[----:B------:R-:W-:-:S05]  /*4140*/  ISETP.GT.U32.AND P4, PT, R9, 0x1f, PT ;  /* 0x0000001f0900780c */ /* 0x000fca0003f84070 */
[----:B------:R-:W-:Y:S08]  /*4150*/  @P5 BRA `(.L_x_5328) ;  /* 0x00000004001c5947 */ /* 0x000ff00003800000 */
        /* <DEDUP_REMOVED lines=71> */
.L_x_5328:
[----:B------:R-:W-:Y:S05]  /*45d0*/  BSYNC.RECONVERGENT B0 ;  /* 0x0000000000007941 */ /* 0x000fea0003800200 */
.L_x_5327:
[----:B------:R-:W-:Y:S06]  /*45e0*/  BAR.SYNC.DEFER_BLOCKING 0x0 ;  /* 0x0000000000007b1d */ /* 0x000fec0000010000 */
[----:B------:R-:W-:Y:S04]  /*45f0*/  BSSY.RECONVERGENT B0, `(.L_x_5329) ;  /* 0x0000089000007945 */ /* 0x000fe80003800200 */
[----:B------:R-:W-:Y:S05]  /*4600*/  @P1 BRA `(.L_x_5330) ;  /* 0x00000008001c1947 */ /* 0x000fea0003800000 */
[----:B------:R-:W1:Y:S01]  /*4610*/  S2UR UR5, SR_CgaCtaId ;  /* 0x00000000000579c3 */ /* 0x000e620000008800 */
[----:B------:R-:W-:Y:S01]  /*4620*/  UMOV UR4, 0x400 ;  /* 0x0000040000047882 */ /* 0x000fe20000000000 */
[----:B0-----:R-:W-:Y:S01]  /*4630*/  SHF.R.U32.HI R11, RZ, 0x1, R9 ;  /* 0x00000001ff0b7819 */ /* 0x001fe20000011609 */
[----:B------:R-:W-:Y:S01]  /*4640*/  UIADD3 UR4, UPT, UPT, UR4, 0x20, URZ ;  /* 0x0000002004047890 */ /* 0x000fe2000fffe0ff */
[----:B------:R-:W-:-:S04]  /*4650*/  SHF.L.U32 R12, R9, 0x5, RZ ;  /* 0x00000005090c7819 */ /* 0x000fc800000006ff */
[----:B------:R-:W-:Y:S01]  /*4660*/  LOP3.LUT R11, R12, 0x7c0c, R11, 0xc8, !PT ;  /* 0x00007c0c0c0b7812 */ /* 0x000fe200078ec80b */
[----:B-1----:R-:W-:-:S09]  /*4670*/  ULEA UR4, UR5, UR4, 0x18 ;  /* 0x0000000405047291 */ /* 0x002fd2000f8ec0ff */
[----:B------:R-:W0:Y:S04]  /*4680*/  LDS R12, [R11+UR4+0x10] ;  /* 0x000010040b0c7984 */ /* 0x000e280008000800 */
[----:B------:R-:W1:Y:S04]  /*4690*/  LDS R13, [R11+UR4] ;  /* 0x000000040b0d7984 */ /* 0x000e680008000800 */
[----:B------:R-:W2:Y:S04]  /*46a0*/  LDS R14, [R11+UR4+0x90] ;  /* 0x000090040b0e7984 */ /* 0x000ea80008000800 */
[----:B------:R-:W3:Y:S04]  /*46b0*/  LDS R15, [R11+UR4+0x20] ;  /* 0x000020040b0f7984 */ /* 0x000ee80008000800 */
[----:B------:R-:W4:Y:S04]  /*46c0*/  LDS R19, [R11+UR4+0x30] ;  /* 0x000030040b137984 */ /* 0x000f280008000800 */
[----:B------:R-:W5:Y:S04]  /*46d0*/  LDS R71, [R11+UR4+0x40] ;  /* 0x000040040b477984 */ /* 0x000f680008000800 */
        /* <DEDUP_REMOVED lines=22> */
[----:B------:R-:W-:-:S03]  /*4840*/  FADD.FTZ R24, R24, R75 ;  /* 0x0000004b18187221 */ /* 0x000fc60000010000 */
[----:B------:R-:W5:Y:S04]  /*4850*/  LDS R64, [R11+UR4+0x260] ;  /* 0x000260040b407984 */ /* 0x000f680008000800 */
[----:B------:R-:W5:Y:S01]  /*4860*/  LDS R70, [R11+UR4+0x280] ;  /* 0x000280040b467984 */ /* 0x000f620008000800 */
[----:B0-----:R-:W-:Y:S01]  /*4870*/  FADD.FTZ R51, R51, R68 ;  /* 0x0000004433337221 */ /* 0x001fe20000010000 */
[----:B-1----:R-:W-:Y:S02]  /*4880*/  FADD.FTZ R25, R25, R12 ;  /* 0x0000000c19197221 */ /* 0x002fe40000010000 */
[----:B------:R-:W0:Y:S01]  /*4890*/  LDS R76, [R11+UR4+0x290] ;  /* 0x000290040b4c7984 */ /* 0x000e220008000800 */
[----:B--2---:R-:W-:-:S03]  /*48a0*/  FADD.FTZ R28, R28, R13 ;  /* 0x0000000d1c1c7221 */ /* 0x004fc60000010000 */
[----:B------:R-:W1:Y:S01]  /*48b0*/  LDS R12, [R11+UR4+0xf0] ;  /* 0x0000f0040b0c7984 */ /* 0x000e620008000800 */
[----:B---3--:R-:W-:-:S03]  /*48c0*/  FADD.FTZ R45, R45, R14 ;  /* 0x0000000e2d2d7221 */ /* 0x008fc60000010000 */
[----:B------:R-:W2:Y:S01]  /*48d0*/  LDS R13, [R11+UR4+0xe0] ;  /* 0x0000e0040b0d7984 */ /* 0x000ea20008000800 */
[----:B----4-:R-:W-:-:S03]  /*48e0*/  FADD.FTZ R32, R32, R15 ;  /* 0x0000000f20207221 */ /* 0x010fc60000010000 */
[----:B------:R-:W3:Y:S01]  /*48f0*/  LDS R14, [R11+UR4+0x170] ;  /* 0x000170040b0e7984 */ /* 0x000ee20008000800 */
[----:B-----5:R-:W-:-:S03]  /*4900*/  FADD.FTZ R36, R36, R19 ;  /* 0x0000001324247221 */ /* 0x020fc60000010000 */
[----:B------:R-:W4:Y:S01]  /*4910*/  LDS R15, [R11+UR4+0x100] ;  /* 0x000100040b0f7984 */ /* 0x000f220008000800 */
[----:B------:R-:W-:-:S03]  /*4920*/  FADD.FTZ R52, R52, R71 ;  /* 0x0000004734347221 */ /* 0x000fc60000010000 */
        /* <DEDUP_REMOVED lines=46> */
[----:B------:R-:W-:Y:S01]  /*4c10*/  FADD.FTZ R58, R58, R73 ;  /* 0x000000493a3a7221 */ /* 0x000fe20000010000 */
        /* <DEDUP_REMOVED lines=24> */
[----:B-----5:R-:W-:Y:S01]  /*4da0*/  FADD.FTZ R50, R50, R71 ;  /* 0x0000004732327221 */ /* 0x020fe20000010000 */
[----:B0-----:R-:W-:Y:S02]  /*4db0*/  FADD.FTZ R61, R61, R12 ;  /* 0x0000000c3d3d7221 */ /* 0x001fe40000010000 */
[----:B------:R-:W0:Y:S01]  /*4dc0*/  LDS R12, [R11+UR4+0x310] ;  /* 0x000310040b0c7984 */ /* 0x000e220008000800 */
[----:B-1----:R-:W-:-:S03]  /*4dd0*/  FADD.FTZ R30, R30, R13 ;  /* 0x0000000d1e1e7221 */ /* 0x002fc60000010000 */
[----:B------:R-:W1:Y:S01]  /*4de0*/  LDS R13, [R11+UR4+0x380] ;  /* 0x000380040b0d7984 */ /* 0x000e620008000800 */
[----:B--2---:R-:W-:-:S03]  /*4df0*/  FADD.FTZ R17, R17, R14 ;  /* 0x0000000e11117221 */ /* 0x004fc60000010000 */
[----:B------:R-:W2:Y:S01]  /*4e00*/  LDS R14, [R11+UR4+0x3f0] ;  /* 0x0003f0040b0e7984 */ /* 0x000ea20008000800 */
[----:B---3--:R-:W-:Y:S01]  /*4e10*/  FADD.FTZ R46, R46, R15 ;  /* 0x0000000f2e2e7221 */ /* 0x008fe20000010000 */
[----:B----4-:R-:W-:Y:S01]  /*4e20*/  FADD.FTZ R26, R26, R19 ;  /* 0x000000131a1a7221 */ /* 0x010fe20000010000 */
[----:B0-----:R-:W-:Y:S02]  /*4e30*/  FADD.FTZ R69, R69, R12 ;  /* 0x0000000c45457221 */ /* 0x001fe40000010000 */
[----:B------:R-:W0:Y:S01]  /*4e40*/  LDS R12, [R11+UR4+0x3b0] ;  /* 0x0003b0040b0c7984 */ /* 0x000e220008000800 */
[----:B-1----:R-:W-:Y:S01]  /*4e50*/  FADD.FTZ R34, R34, R13 ;  /* 0x0000000d22227221 */ /* 0x002fe20000010000 */
[----:B--2---:R-:W-:Y:S01]  /*4e60*/  FADD.FTZ R5, R5, R14 ;  /* 0x0000000e05057221 */ /* 0x004fe20000010000 */
[----:B0-----:R-:W-:-:S07]  /*4e70*/  FADD.FTZ R21, R21, R12 ;  /* 0x0000000c15157221 */ /* 0x001fce0000010000 */
.L_x_5330:
[----:B------:R-:W-:Y:S05]  /*4e80*/  BSYNC.RECONVERGENT B0 ;  /* 0x0000000000007941 */ /* 0x000fea0003800200 */
.L_x_5329:
        /* <DEDUP_REMOVED lines=73> */
.L_x_5332:
[----:B------:R-:W-:Y:S05]  /*5320*/  BSYNC.RECONVERGENT B0 ;  /* 0x0000000000007941 */ /* 0x000fea0003800200 */
.L_x_5331:
[----:B------:R-:W-:Y:S06]  /*5330*/  BAR.SYNC.DEFER_BLOCKING 0x0 ;  /* 0x0000000000007b1d */ /* 0x000fec0000010000 */
[----:B------:R-:W-:Y:S04]  /*5340*/  BSSY.RECONVERGENT B0, `(.L_x_5333) ;  /* 0x0000089000007945 */ /* 0x000fe80003800200 */
[----:B------:R-:W-:Y:S05]  /*5350*/  @P2 BRA `(.L_x_5334) ;  /* 0x00000008001c2947 */ /* 0x000fea0003800000 */
[----:B------:R-:W2:Y:S01]  /*5360*/  S2UR UR5, SR_CgaCtaId ;  /* 0x00000000000579c3 */ /* 0x000ea20000008800 */
[----:B------:R-:W-:Y:S01]  /*5370*/  UMOV UR4, 0x400 ;  /* 0x0000040000047882 */ /* 0x000fe20000000000 */
[----:B01----:R-:W-:Y:S01]  /*5380*/  SHF.R.U32.HI R11, RZ, 0x1, R9 ;  /* 0x00000001ff0b7819 */ /* 0x003fe20000011609 */
[----:B------:R-:W-:Y:S01]  /*5390*/  UIADD3 UR4, UPT, UPT, UR4, 0x20, URZ ;  /* 0x0000002004047890 */ /* 0x000fe2000fffe0ff */
[----:B------:R-:W-:-:S04]  /*53a0*/  SHF.L.U32 R12, R9, 0x5, RZ ;  /* 0x00000005090c7819 */ /* 0x000fc800000006ff */
[----:B------:R-:W-:Y:S01]  /*53b0*/  LOP3.LUT R9, R12, 0x7c0c, R11, 0xc8, !PT ;  /* 0x00007c0c0c097812 */ /* 0x000fe200078ec80b */
[----:B--2---:R-:W-:-:S09]  /*53c0*/  ULEA UR4, UR5, UR4, 0x18 ;  /* 0x0000000405047291 */ /* 0x004fd2000f8ec0ff */
[----:B------:R-:W0:Y:S04]  /*53d0*/  LDS R11, [R9+UR4] ;  /* 0x00000004090b7984 */ /* 0x000e280008000800 */
[----:B------:R-:W1:Y:S04]  /*53e0*/  LDS R12, [R9+UR4+0x10] ;  /* 0x00001004090c7984 */ /* 0x000e680008000800 */
        /* <DEDUP_REMOVED lines=108> */
[----:B------:R-:W-:Y:S01]  /*5ab0*/  FADD.FTZ R69, R69, R54 ;  /* 0x0000003645457221 */ /* 0x000fe20000010000 */
[----:B------:R-:W-:Y:S01]  /*5ac0*/  FADD.FTZ R17, R17, R64 ;  /* 0x0000004011117221 */ /* 0x000fe20000010000 */
[----:B------:R-:W-:Y:S01]  /*5ad0*/  FADD.FTZ R58, R58, R73 ;  /* 0x000000493a3a7221 */ /* 0x000fe20000010000 */
[----:B------:R-:W-:Y:S01]  /*5ae0*/  FADD.FTZ R62, R62, R75 ;  /* 0x0000004b3e3e7221 */ /* 0x000fe20000010000 */
[----:B0-----:R-:W-:Y:S02]  /*5af0*/  FADD.FTZ R66, R66, R11 ;  /* 0x0000000b42427221 */ /* 0x001fe40000010000 */
[----:B------:R-:W0:Y:S01]  /*5b00*/  LDS R11, [R9+UR4+0x330] ;  /* 0x00033004090b7984 */ /* 0x000e220008000800 */
[----:B-1----:R-:W-:-:S03]  /*5b10*/  FADD.FTZ R51, R51, R12 ;  /* 0x0000000c33337221 */ /* 0x002fc60000010000 */
[----:B------:R-:W1:Y:S01]  /*5b20*/  LDS R12, [R9+UR4+0x2f0] ;  /* 0x0002f004090c7984 */ /* 0x000e620008000800 */
[----:B--2---:R-:W-:Y:S01]  /*5b30*/  FADD.FTZ R34, R34, R13 ;  /* 0x0000000d22227221 */ /* 0x004fe20000010000 */
[----:B---3--:R-:W-:Y:S01]  /*5b40*/  FADD.FTZ R46, R46, R15 ;  /* 0x0000000f2e2e7221 */ /* 0x008fe20000010000 */
[----:B----4-:R-:W-:Y:S01]  /*5b50*/  FADD.FTZ R26, R26, R19 ;  /* 0x000000131a1a7221 */ /* 0x010fe20000010000 */
[----:B-----5:R-:W-:Y:S01]  /*5b60*/  FADD.FTZ R5, R5, R14 ;  /* 0x0000000e05057221 */ /* 0x020fe20000010000 */
[----:B0-----:R-:W-:Y:S02]  /*5b70*/  FADD.FTZ R30, R30, R11 ;  /* 0x0000000b1e1e7221 */ /* 0x001fe40000010000 */
[----:B------:R-:W0:Y:S01]  /*5b80*/  LDS R11, [R9+UR4+0x370] ;  /* 0x00037004090b7984 */ /* 0x000e220008000800 */
[----:B-1----:R-:W-:-:S03]  /*5b90*/  FADD.FTZ R67, R67, R12 ;  /* 0x0000000c43437221 */ /* 0x002fc60000010000 */
[----:B------:R-:W1:Y:S01]  /*5ba0*/  LDS R12, [R9+UR4+0x3b0] ;  /* 0x0003b004090c7984 */ /* 0x000e620008000800 */
[----:B0-----:R-:W-:Y:S01]  /*5bb0*/  FADD.FTZ R42, R42, R11 ;  /* 0x0000000b2a2a7221 */ /* 0x001fe20000010000 */
[----:B-1----:R-:W-:-:S07]  /*5bc0*/  FADD.FTZ R21, R21, R12 ;  /* 0x0000000c15157221 */ /* 0x002fce0000010000 */
.L_x_5334:
[----:B------:R-:W-:Y:S05]  /*5bd0*/  BSYNC.RECONVERGENT B0 ;  /* 0x0000000000007941 */ /* 0x000fea0003800200 */
.L_x_5333:
[----:B------:R-:W-:Y:S06]  /*5be0*/  BAR.SYNC.DEFER_BLOCKING 0x0 ;  /* 0x0000000000007b1d */ /* 0x000fec0000010000 */
[----:B------:R-:W-:Y:S05]  /*5bf0*/  @P4 EXIT ;  /* 0x000000000000494d */ /* 0x000fea0003800000 */
[----:B------:R-:W-:Y:S05]  /*5c00*/  @P0 EXIT ;  /* 0x000000000000094d */ /* 0x000fea0003800000 */
[----:B------:R-:W2:Y:S01]  /*5c10*/  S2R R54, SR_CTAID.Y ;  /* 0x0000000000367919 */ /* 0x000ea20000002600 */
[----:B------:R-:W3:Y:S01]  /*5c20*/  LDC R14, c[0x0][0x378] ;  /* 0x0000de00ff0e7b82 */ /* 0x000ee20000000800 */
[----:B------:R-:W4:Y:S01]  /*5c30*/  LDCU.64 UR4, c[0x0][0x380] ;  /* 0x00007000ff0477ac */ /* 0x000f220008000a00 */
[----:B01----:R-:W2:Y:S01]  /*5c40*/  S2R R11, SR_CTAID.X ;  /* 0x00000000000b7919 */ /* 0x003ea20000002500 */
[----:B------:R-:W0:Y:S05]  /*5c50*/  S2R R13, SR_TID.X ;  /* 0x00000000000d7919 */ /* 0x000e2a0000002100 */
[----:B------:R-:W2:Y:S01]  /*5c60*/  LDC R9, c[0x0][0x370] ;  /* 0x0000dc00ff097b82 */ /* 0x000ea20000000800 */
[----:B------:R-:W1:Y:S01]  /*5c70*/  S2R R12, SR_CTAID.Z ;  /* 0x00000000000c7919 */ /* 0x000e620000002700 */
[----:B--2---:R-:W-:-:S04]  /*5c80*/  IMAD R9, R54, R9, R11 ;  /* 0x0000000936097224 */ /* 0x004fc800078e020b */
[----:B---3--:R-:W-:Y:S01]  /*5c90*/  IMAD R9, R9, R14, RZ ;  /* 0x0000000e09097224 */ /* 0x008fe200078e02ff */
[----:B0-----:R-:W-:-:S03]  /*5ca0*/  SHF.R.U32.HI R14, RZ, 0x3, R13 ;  /* 0x00000003ff0e7819 */ /* 0x001fc6000001160d */
[----:B------:R-:W-:-:S05]  /*5cb0*/  IMAD.SHL.U32 R9, R9, 0x100, RZ ;  /* 0x0000010009097824 */ /* 0x000fca00078e00ff */
[----:B-1----:R-:W-:-:S04]  /*5cc0*/  LEA R9, P0, R12, R9, 0x8 ;  /* 0x000000090c097211 */ /* 0x002fc800078040ff */
[----:B------:R-:W-:Y:S02]  /*5cd0*/  LOP3.LUT R9, R9, R14, RZ, 0xfc, !PT ;  /* 0x0000000e09097212 */ /* 0x000fe400078efcff */
[----:B------:R-:W-:Y:S02]  /*5ce0*/  IADD3.X R14, PT, PT, RZ, RZ, RZ, P0, !PT ;  /* 0x000000ffff0e7210 */ /* 0x000fe400007fe4ff */
[----:B----4-:R-:W-:-:S04]  /*5cf0*/  LEA R12, P0, R9, UR4, 0x2 ;  /* 0x00000004090c7c11 */ /* 0x010fc8000f8010ff */
        /* <DEDUP_REMOVED lines=66> */
.L_x_5299:
        /* <DEDUP_REMOVED lines=11> */
[----:B------:R-:W-:Y:S01]  /*61d0*/  MOV R7, UR7 ;  /* 0x0000000700077c02 */ /* 0x000fe20008000f00 */
[----:B----4-:R-:W-:Y:S01]  /*61e0*/  IMAD.U32 R10, RZ, RZ, UR8 ;  /* 0x00000008ff0a7e24 */ /* 0x010fe2000f8e00ff */
[----:B-1----:R-:W-:-:S07]  /*61f0*/  MOV R11, UR9 ;  /* 0x00000009000b7c02 */ /* 0x002fce0008000f00 */
[----:B------:R-:W-:-:S07]  /*6200*/  LEPC R20, `(.L_x_5335) ;  /* 0x000000001014794e */ /* 0x000fce0000000000 */
[----:B--2---:R-:W-:Y:S05]  /*6210*/  CALL.ABS.NOINC R2 ;  /* 0x0000000002007343 */ /* 0x004fea0003c00000 */
.L_x_5335:
[----:B------:R-:W-:Y:S05]  /*6220*/  EXIT ;  /* 0x000000000000794d */ /* 0x000fea0003800000 */
.L_x_5301:
[----:B------:R-:W-:Y:S01]  /*6230*/  MOV R12, 0x10 ;  /* 0x00000010000c7802 */ /* 0x000fe20000000f00 */
[----:B------:R-:W-:Y:S01]  /*6240*/  IMAD.MOV.U32 R11, RZ, RZ, 0x1f ;  /* 0x0000001fff0b7424 */ /* 0x000fe200078e00ff */
[----:B------:R-:W-:-:S07]  /*6250*/  MOV R15, 0xffffffff ;  /* 0xffffffff000f7802 */ /* 0x000fce0000000f00 */
[----:B------:R-:W-:Y:S05]  /*6260*/  WARPSYNC.COLLECTIVE R15, `(.L_x_5336) ;  /* 0x000000000f087348 */ /* 0x000fea0003c00000 */
[----:B------:R0:W1:Y:S02]  /*6270*/  SHFL.BFLY P6, R14, R13, R12, R11 ;  /* 0x0c00000c0d0e7389 */ /* 0x00006400000c000b */
[----:B01----:R-:W-:Y:S05]  /*6280*/  ENDCOLLECTIVE ;  /* 0x000000000000791b */ /* 0x003fea0003800000 */
.L_x_5336:
[----:B------:R-:W-:Y:S01]  /*6290*/  HFMA2 R12, -RZ, RZ, 0, 4.76837158203125e-07 ;  /* 0x00000008ff0c7431 */ /* 0x000fe200000001ff */
[----:B------:R-:W-:-:S04]  /*62a0*/  FMNMX.FTZ R0, R14, -3.40282346638528859812e+38, !PT ;  /* 0xff7fffff0e007809 */ /* 0x000fc80007810000 */
[----:B------:R-:W-:-:S07]  /*62b0*/  MOV R13, R0 ;  /* 0x00000000000d7202 */ /* 0x000fce0000000f00 */
[----:B------:R-:W-:Y:S05]  /*62c0*/  WARPSYNC.COLLECTIVE R15, `(.L_x_5337) ;  /* 0x000000000f087348 */ /* 0x000fea0003c00000 */
[----:B------:R0:W1:Y:S02]  /*62d0*/  SHFL.BFLY P6, R14, R13, R12, R11 ;  /* 0x0c00000c0d0e7389 */ /* 0x00006400000c000b */
[----:B01----:R-:W-:Y:S05]  /*62e0*/  ENDCOLLECTIVE ;  /* 0x000000000000791b */ /* 0x003fea0003800000 */
.L_x_5337:
[----:B------:R-:W-:Y:S01]  /*62f0*/  HFMA2 R12, -RZ, RZ, 0, 2.384185791015625e-07 ;  /* 0x00000004ff0c7431 */ /* 0x000fe200000001ff */
[----:B------:R-:W-:-:S04]  /*6300*/  FMNMX.FTZ R2, R0, R14, !PT ;  /* 0x0000000e00027209 */ /* 0x000fc80007810000 */
[----:B------:R-:W-:-:S07]  /*6310*/  MOV R13, R2 ;  /* 0x00000002000d7202 */ /* 0x000fce0000000f00 */
[----:B------:R-:W-:Y:S05]  /*6320*/  WARPSYNC.COLLECTIVE R15, `(.L_x_5338) ;  /* 0x000000000f087348 */ /* 0x000fea0003c00000 */
[----:B------:R0:W1:Y:S02]  /*6330*/  SHFL.BFLY P6, R14, R13, R12, R11 ;  /* 0x0c00000c0d0e7389 */ /* 0x00006400000c000b */
[----:B01----:R-:W-:Y:S05]  /*6340*/  ENDCOLLECTIVE ;  /* 0x000000000000791b */ /* 0x003fea0003800000 */
.L_x_5338:
[----:B------:R-:W-:Y:S02]  /*6350*/  MOV R12, 0x2 ;  /* 0x00000002000c7802 */ /* 0x000fe40000000f00 */
[----:B------:R-:W-:-:S05]  /*6360*/  FMNMX.FTZ R3, R2, R14, !PT ;  /* 0x0000000e02037209 */ /* 0x000fca0007810000 */
[----:B------:R-:W-:-:S07]  /*6370*/  IMAD.MOV.U32 R13, RZ, RZ, R3 ;  /* 0x000000ffff0d7224 */ /* 0x000fce00078e0003 */
[----:B------:R-:W-:Y:S05]  /*6380*/  WARPSYNC.COLLECTIVE R15, `(.L_x_5339) ;  /* 0x000000000f087348 */ /* 0x000fea0003c00000 */
[----:B------:R0:W1:Y:S02]  /*6390*/  SHFL.BFLY P6, R14, R13, R12, R11 ;  /* 0x0c00000c0d0e7389 */ /* 0x00006400000c000b */
[----:B01----:R-:W-:Y:S05]  /*63a0*/  ENDCOLLECTIVE ;  /* 0x000000000000791b */ /* 0x003fea0003800000 */
.L_x_5339:
[----:B------:R-:W-:Y:S01]  /*63b0*/  HFMA2 R12, -RZ, RZ, 0, 5.9604644775390625e-08 ;  /* 0x00000001ff0c7431 */ /* 0x000fe200000001ff */
[----:B------:R-:W-:-:S04]  /*63c0*/  FMNMX.FTZ R4, R3, R14, !PT ;  /* 0x0000000e03047209 */ /* 0x000fc80007810000 */
[----:B------:R-:W-:-:S07]  /*63d0*/  MOV R13, R4 ;  /* 0x00000004000d7202 */ /* 0x000fce0000000f00 */
[----:B------:R-:W-:Y:S05]  /*63e0*/  WARPSYNC.COLLECTIVE R15, `(.L_x_5340) ;  /* 0x000000000f087348 */ /* 0x000fea0003c00000 */
[----:B------:R0:W1:Y:S02]  /*63f0*/  SHFL.BFLY P6, R14, R13, R12, R11 ;  /* 0x0c00000c0d0e7389 */ /* 0x00006400000c000b */
[----:B01----:R-:W-:Y:S05]  /*6400*/  ENDCOLLECTIVE ;  /* 0x000000000000791b */ /* 0x003fea0003800000 */
.L_x_5340:
[----:B------:R-:W-:Y:S05]  /*6410*/  BRA `(.L_x_5341) ;  /* 0xffffffa400c47947 */ /* 0x000fea000383ffff */
.L_x_5326:
[----:B-1----:R-:W-:Y:S01]  /*6420*/  MOV R13, RZ ;  /* 0x000000ff000d7202 */ /* 0x002fe20000000f00 */
[----:B------:R-:W-:Y:S02]  /*6430*/  HFMA2 R12, -RZ, RZ, 0, 2.384185791015625e-07 ;  /* 0x00000004ff0c7431 */ /* 0x000fe400000001ff */
[----:B0-----:R-:W-:Y:S01]  /*6440*/  IMAD.MOV.U32 R11, RZ, RZ, 0x1f ;  /* 0x0000001fff0b7424 */ /* 0x001fe200078e00ff */
[----:B------:R-:W-:-:S07]  /*6450*/  MOV R15, 0xffffffff ;  /* 0xffffffff000f7802 */ /* 0x000fce0000000f00 */
[----:B------:R-:W-:Y:S05]  /*6460*/  WARPSYNC.COLLECTIVE R15, `(.L_x_5342) ;  /* 0x000000000f087348 */ /* 0x000fea0003c00000 */
[----:B------:R0:W1:Y:S02]  /*6470*/  SHFL.BFLY P6, R14, R13, R12, R11 ;  /* 0x0c00000c0d0e7389 */ /* 0x00006400000c000b */
[----:B01----:R-:W-:Y:S05]  /*6480*/  ENDCOLLECTIVE ;  /* 0x000000000000791b */ /* 0x003fea0003800000 */
.L_x_5342:
[----:B------:R-:W-:Y:S02]  /*6490*/  HFMA2 R12, -RZ, RZ, 0, 1.1920928955078125e-07 ;  /* 0x00000002ff0c7431 */ /* 0x000fe400000001ff */
[----:B------:R-:W-:-:S05]  /*64a0*/  FADD.FTZ R80, RZ, R14 ;  /* 0x0000000eff507221 */ /* 0x000fca0000010000 */
[----:B------:R-:W-:-:S07]  /*64b0*/  MOV R13, R80 ;  /* 0x00000050000d7202 */ /* 0x000fce0000000f00 */
[----:B------:R-:W-:Y:S05]  /*64c0*/  WARPSYNC.COLLECTIVE R15, `(.L_x_5343) ;  /* 0x000000000f087348 */ /* 0x000fea0003c00000 */
[----:B------:R0:W1:Y:S02]  /*64d0*/  SHFL.BFLY P6, R14, R13, R12, R11 ;  /* 0x0c00000c0d0e7389 */ /* 0x00006400000c000b */
[----:B01----:R-:W-:Y:S05]  /*64e0*/  ENDCOLLECTIVE ;  /* 0x000000000000791b */ /* 0x003fea0003800000 */
.L_x_5343:
[----:B------:R-:W-:Y:S01]  /*64f0*/  IMAD.MOV.U32 R12, RZ, RZ, 0x1 ;  /* 0x00000001ff0c7424 */ /* 0x000fe200078e00ff */
[----:B------:R-:W-:-:S05]  /*6500*/  MOV R3, R14 ;  /* 0x0000000e00037202 */ /* 0x000fca0000000f00 */
[----:B------:R-:W-:-:S05]  /*6510*/  FADD.FTZ R80, R80, R3 ;  /* 0x0000000350507221 */ /* 0x000fca0000010000 */
[----:B------:R-:W-:-:S07]  /*6520*/  MOV R13, R80 ;  /* 0x00000050000d7202 */ /* 0x000fce0000000f00 */
[----:B------:R-:W-:Y:S05]  /*6530*/  WARPSYNC.COLLECTIVE R15, `(.L_x_5344) ;  /* 0x000000000f087348 */ /* 0x000fea0003c00000 */
[----:B------:R0:W1:Y:S02]  /*6540*/  SHFL.BFLY P6, R14, R13, R12, R11 ;  /* 0x0c00000c0d0e7389 */ /* 0x00006400000c000b */
[----:B01----:R-:W-:Y:S05]  /*6550*/  ENDCOLLECTIVE ;  /* 0x000000000000791b */ /* 0x003fea0003800000 */
.L_x_5344:
[----:B------:R-:W-:Y:S01]  /*6560*/  HFMA2 R13, -RZ, RZ, 0, 0 ;  /* 0x00000000ff0d7431 */ /* 0x000fe200000001ff */
[----:B------:R-:W-:Y:S02]  /*6570*/  MOV R12, 0x4 ;  /* 0x00000004000c7802 */ /* 0x000fe40000000f00 */
[----:B------:R-:W-:-:S07]  /*6580*/  MOV R99, R14 ;  /* 0x0000000e00637202 */ /* 0x000fce0000000f00 */
[----:B------:R-:W-:Y:S05]  /*6590*/  WARPSYNC.COLLECTIVE R15, `(.L_x_5345) ;  /* 0x000000000f087348 */ /* 0x000fea0003c00000 */
[----:B------:R0:W1:Y:S02]  /*65a0*/  SHFL.BFLY P6, R14, R13, R12, R11 ;  /* 0x0c00000c0d0e7389 */ /* 0x00006400000c000b */
[----:B01----:R-:W-:Y:S05]  /*65b0*/  ENDCOLLECTIVE ;  /* 0x000000000000791b */ /* 0x003fea0003800000 */
.L_x_5345:
        /* <DEDUP_REMOVED lines=8> */
.L_x_5346:
[----:B------:R-:W-:Y:S01]  /*6640*/  HFMA2 R12, -RZ, RZ, 0, 5.9604644775390625e-08 ;  /* 0x00000001ff0c7431 */ /* 0x000fe200000001ff */
[----:B------:R-:W-:-:S05]  /*6650*/  MOV R79, R14 ;  /* 0x0000000e004f7202 */ /* 0x000fca0000000f00 */
[----:B------:R-:W-:-:S05]  /*6660*/  FADD.FTZ R79, R0, R79 ;  /* 0x0000004f004f7221 */ /* 0x000fca0000010000 */
[----:B------:R-:W-:-:S07]  /*6670*/  MOV R13, R79 ;  /* 0x0000004f000d7202 */ /* 0x000fce0000000f00 */
[----:B------:R-:W-:Y:S05]  /*6680*/  WARPSYNC.COLLECTIVE R15, `(.L_x_5347) ;  /* 0x000000000f087348 */ /* 0x000fea0003c00000 */
[----:B------:R0:W1:Y:S02]  /*6690*/  SHFL.BFLY P6, R14, R13, R12, R11 ;  /* 0x0c00000c0d0e7389 */ /* 0x00006400000c000b */
[----:B01----:R-:W-:Y:S05]  /*66a0*/  ENDCOLLECTIVE ;  /* 0x000000000000791b */ /* 0x003fea0003800000 */
.L_x_5347:
[----:B------:R-:W-:Y:S02]  /*66b0*/  HFMA2 R13, -RZ, RZ, 0, 0 ;  /* 0x00000000ff0d7431 */ /* 0x000fe400000001ff */
[----:B------:R-:W-:Y:S01]  /*66c0*/  IMAD.MOV.U32 R12, RZ, RZ, 0x4 ;  /* 0x00000004ff0c7424 */ /* 0x000fe200078e00ff */
[----:B------:R-:W-:-:S07]  /*66d0*/  MOV R98, R14 ;  /* 0x0000000e00627202 */ /* 0x000fce0000000f00 */
[----:B------:R-:W-:Y:S05]  /*66e0*/  WARPSYNC.COLLECTIVE R15, `(.L_x_5348) ;  /* 0x000000000f087348 */ /* 0x000fea0003c00000 */
[----:B------:R0:W1:Y:S02]  /*66f0*/  SHFL.BFLY P6, R14, R13, R12, R11 ;  /* 0x0c00000c0d0e7389 */ /* 0x00006400000c000b */
[----:B01----:R-:W-:Y:S05]  /*6700*/  ENDCOLLECTIVE ;  /* 0x000000000000791b */ /* 0x003fea0003800000 */
.L_x_5348:
[----:B------:R-:W-:Y:S01]  /*6710*/  FADD.FTZ R79, R79, R98 ;  /* 0x000000624f4f7221 */ /* 0x000fe20000010000 */
[----:B------:R-:W-:Y:S01]  /*6720*/  HFMA2 R12, -RZ, RZ, 0, 1.1920928955078125e-07 ;  /* 0x00000002ff0c7431 */ /* 0x000fe200000001ff */
[----:B------:R-:W-:-:S05]  /*6730*/  MOV R2, R14 ;  /* 0x0000000e00027202 */ /* 0x000fca0000000f00 */
[----:B------:R-:W-:-:S05]  /*6740*/  FADD.FTZ R2, RZ, R2 ;  /* 0x00000002ff027221 */ /* 0x000fca0000010000 */
[----:B------:R-:W-:-:S07]  /*6750*/  MOV R13, R2 ;  /* 0x00000002000d7202 */ /* 0x000fce0000000f00 */
[----:B------:R-:W-:Y:S05]  /*6760*/  WARPSYNC.COLLECTIVE R15, `(.L_x_5349) ;  /* 0x000000000f087348 */ /* 0x000fea0003c00000 */
[----:B------:R0:W1:Y:S02]  /*6770*/  SHFL.BFLY P6, R14, R13, R12, R11 ;  /* 0x0c00000c0d0e7389 */ /* 0x00006400000c000b */
[----:B01----:R-:W-:Y:S05]  /*6780*/  ENDCOLLECTIVE ;  /* 0x000000000000791b */ /* 0x003fea0003800000 */
.L_x_5349:
[----:B------:R-:W-:Y:S01]  /*6790*/  IMAD.MOV.U32 R12, RZ, RZ, 0x1 ;  /* 0x00000001ff0c7424 */ /* 0x000fe200078e00ff */
[----:B------:R-:W-:-:S05]  /*67a0*/  MOV R5, R14 ;  /* 0x0000000e00057202 */ /* 0x000fca0000000f00 */
[----:B------:R-:W-:-:S05]  /*67b0*/  FADD.FTZ R78, R2, R5 ;  /* 0x00000005024e7221 */ /* 0x000fca0000010000 */
[----:B------:R-:W-:-:S07]  /*67c0*/  MOV R13, R78 ;  /* 0x0000004e000d7202 */ /* 0x000fce0000000f00 */
[----:B------:R-:W-:Y:S05]  /*67d0*/  WARPSYNC.COLLECTIVE R15, `(.L_x_5350) ;  /* 0x000000000f087348 */ /* 0x000fea0003c00000 */
[----:B------:R0:W1:Y:S02]  /*67e0*/  SHFL.BFLY P6, R14, R13, R12, R11 ;  /* 0x0c00000c0d0e7389 */ /* 0x00006400000c000b */
[----:B01----:R-:W-:Y:S05]  /*67f0*/  ENDCOLLECTIVE ;  /* 0x000000000000791b */ /* 0x003fea0003800000 */
.L_x_5350:
[----:B------:R-:W-:Y:S01]  /*6800*/  HFMA2 R13, -RZ, RZ, 0, 0 ;  /* 0x00000000ff0d7431 */ /* 0x000fe200000001ff */
[----:B------:R-:W-:Y:S02]  /*6810*/  MOV R12, 0x4 ;  /* 0x00000004000c7802 */ /* 0x000fe40000000f00 */
[----:B------:R-:W-:-:S07]  /*6820*/  MOV R97, R14 ;  /* 0x0000000e00617202 */ /* 0x000fce0000000f00 */
[----:B------:R-:W-:Y:S05]  /*6830*/  WARPSYNC.COLLECTIVE R15, `(.L_x_5351) ;  /* 0x000000000f087348 */ /* 0x000fea0003c00000 */
[----:B------:R0:W1:Y:S02]  /*6840*/  SHFL.BFLY P6, R14, R13, R12, R11 ;  /* 0x0c00000c0d0e7389 */ /* 0x00006400000c000b */
[----:B01----:R-:W-:Y:S05]  /*6850*/  ENDCOLLECTIVE ;  /* 0x000000000000791b */ /* 0x003fea0003800000 */
.L_x_5351:
        /* <DEDUP_REMOVED lines=8> */
.L_x_5352:
[----:B------:R-:W-:Y:S01]  /*68e0*/  HFMA2 R12, -RZ, RZ, 0, 5.9604644775390625e-08 ;  /* 0x00000001ff0c7431 */ /* 0x000fe200000001ff */
[----:B------:R-:W-:-:S05]  /*68f0*/  MOV R7, R14 ;  /* 0x0000000e00077202 */ /* 0x000fca0000000f00 */
[----:B------:R-:W-:-:S05]  /*6900*/  FADD.FTZ R16, R16, R7 ;  /* 0x0000000710107221 */ /* 0x000fca0000010000 */
[----:B------:R-:W-:-:S07]  /*6910*/  MOV R13, R16 ;  /* 0x00000010000d7202 */ /* 0x000fce0000000f00 */
[----:B------:R-:W-:Y:S05]  /*6920*/  WARPSYNC.COLLECTIVE R15, `(.L_x_5353) ;  /* 0x000000000f087348 */ /* 0x000fea0003c00000 */
[----:B------:R0:W1:Y:S02]  /*6930*/  SHFL.BFLY P6, R14, R13, R12, R11 ;  /* 0x0c00000c0d0e7389 */ /* 0x00006400000c000b */
[----:B01----:R-:W-:Y:S05]  /*6940*/  ENDCOLLECTIVE ;  /* 0x000000000000791b */ /* 0x003fea0003800000 */
.L_x_5353:
[----:B------:R-:W-:Y:S02]  /*6950*/  HFMA2 R13, -RZ, RZ, 0, 0 ;  /* 0x00000000ff0d7431 */ /* 0x000fe400000001ff */
[----:B------:R-:W-:Y:S01]  /*6960*/  IMAD.MOV.U32 R12, RZ, RZ, 0x4 ;  /* 0x00000004ff0c7424 */ /* 0x000fe200078e00ff */
[----:B------:R-:W-:-:S07]  /*6970*/  MOV R95, R14 ;  /* 0x0000000e005f7202 */ /* 0x000fce0000000f00 */
[----:B------:R-:W-:Y:S05]  /*6980*/  WARPSYNC.COLLECTIVE R15, `(.L_x_5354) ;  /* 0x000000000f087348 */ /* 0x000fea0003c00000 */
[----:B------:R0:W1:Y:S02]  /*6990*/  SHFL.BFLY P6, R14, R13, R12, R11 ;  /* 0x0c00000c0d0e7389 */ /* 0x00006400000c000b */
[----:B01----:R-:W-:Y:S05]  /*69a0*/  ENDCOLLECTIVE ;  /* 0x000000000000791b */ /* 0x003fea0003800000 */
.L_x_5354:
        /* <DEDUP_REMOVED lines=8> */
.L_x_5355:
[----:B------:R-:W-:Y:S01]  /*6a30*/  IMAD.MOV.U32 R12, RZ, RZ, 0x1 ;  /* 0x00000001ff0c7424 */ /* 0x000fe200078e00ff */
[----:B------:R-:W-:-:S05]  /*6a40*/  MOV R9, R14 ;  /* 0x0000000e00097202 */ /* 0x000fca0000000f00 */
[----:B------:R-:W-:-:S05]  /*6a50*/  FADD.FTZ R20, R4, R9 ;  /* 0x0000000904147221 */ /* 0x000fca0000010000 */
[----:B------:R-:W-:-:S07]  /*6a60*/  MOV R13, R20 ;  /* 0x00000014000d7202 */ /* 0x000fce0000000f00 */
[----:B------:R-:W-:Y:S05]  /*6a70*/  WARPSYNC.COLLECTIVE R15, `(.L_x_5356) ;  /* 0x000000000f087348 */ /* 0x000fea0003c00000 */
[----:B------:R0:W1:Y:S02]  /*6a80*/  SHFL.BFLY P6, R14, R13, R12, R11 ;  /* 0x0c00000c0d0e7389 */ /* 0x00006400000c000b */
[----:B01----:R-:W-:Y:S05]  /*6a90*/  ENDCOLLECTIVE ;  /* 0x000000000000791b */ /* 0x003fea0003800000 */
.L_x_5356:
[----:B------:R-:W-:Y:S01]  /*6aa0*/  HFMA2 R13, -RZ, RZ, 0, 0 ;  /* 0x00000000ff0d7431 */ /* 0x000fe200000001ff */
[----:B------:R-:W-:Y:S02]  /*6ab0*/  MOV R12, 0x4 ;  /* 0x00000004000c7802 */ /* 0x000fe40000000f00 */
[----:B------:R-:W-:-:S07]  /*6ac0*/  MOV R92, R14 ;  /* 0x0000000e005c7202 */ /* 0x000fce0000000f00 */
[----:B------:R-:W-:Y:S05]  /*6ad0*/  WARPSYNC.COLLECTIVE R15, `(.L_x_5357) ;  /* 0x000000000f087348 */ /* 0x000fea0003c00000 */
[----:B------:R0:W1:Y:S02]  /*6ae0*/  SHFL.BFLY P6, R14, R13, R12, R11 ;  /* 0x0c00000c0d0e7389 */ /* 0x00006400000c000b */
[----:B01----:R-:W-:Y:S05]  /*6af0*/  ENDCOLLECTIVE ;  /* 0x000000000000791b */ /* 0x003fea0003800000 */
.L_x_5357:
        /* <DEDUP_REMOVED lines=8> */
.L_x_5358:
[----:B------:R-:W-:Y:S01]  /*6b80*/  HFMA2 R12, -RZ, RZ, 0, 5.9604644775390625e-08 ;  /* 0x00000001ff0c7431 */ /* 0x000fe200000001ff */
[----:B------:R-:W-:-:S05]  /*6b90*/  MOV R17, R14 ;  /* 0x0000000e00117202 */ /* 0x000fca0000000f00 */
[----:B------:R-:W-:-:S05]  /*6ba0*/  FADD.FTZ R22, R22, R17 ;  /* 0x0000001116167221 */ /* 0x000fca0000010000 */
[----:B------:R-:W-:-:S07]  /*6bb0*/  MOV R13, R22 ;  /* 0x00000016000d7202 */ /* 0x000fce0000000f00 */
[----:B------:R-:W-:Y:S05]  /*6bc0*/  WARPSYNC.COLLECTIVE R15, `(.L_x_5359) ;  /* 0x000000000f087348 */ /* 0x000fea0003c00000 */
[----:B------:R0:W1:Y:S02]  /*6bd0*/  SHFL.BFLY P6, R14, R13, R12, R11 ;  /* 0x0c00000c0d0e7389 */ /* 0x00006400000c000b */
[----:B01----:R-:W-:Y:S05]  /*6be0*/  ENDCOLLECTIVE ;  /* 0x000000000000791b */ /* 0x003fea0003800000 */
.L_x_5359:
[----:B------:R-:W-:Y:S02]  /*6bf0*/  HFMA2 R13, -RZ, RZ, 0, 0 ;  /* 0x00000000ff0d7431 */ /* 0x000fe400000001ff */
[----:B------:R-:W-:Y:S01]  /*6c00*/  IMAD.MOV.U32 R12, RZ, RZ, 0x4 ;  /* 0x00000004ff0c7424 */ /* 0x000fe200078e00ff */
[----:B------:R-:W-:-:S07]  /*6c10*/  MOV R86, R14 ;  /* 0x0000000e00567202 */ /* 0x000fce0000000f00 */
[----:B------:R-:W-:Y:S05]  /*6c20*/  WARPSYNC.COLLECTIVE R15, `(.L_x_5360) ;  /* 0x000000000f087348 */ /* 0x000fea0003c00000 */
[----:B------:R0:W1:Y:S02]  /*6c30*/  SHFL.BFLY P6, R14, R13, R12, R11 ;  /* 0x0c00000c0d0e7389 */ /* 0x00006400000c000b */
[----:B01----:R-:W-:Y:S05]  /*6c40*/  ENDCOLLECTIVE ;  /* 0x000000000000791b */ /* 0x003fea0003800000 */
.L_x_5360:
        /* <DEDUP_REMOVED lines=8> */
.L_x_5361:
[----:B------:R-:W-:Y:S01]  /*6cd0*/  IMAD.MOV.U32 R12, RZ, RZ, 0x1 ;  /* 0x00000001ff0c7424 */ /* 0x000fe200078e00ff */
[----:B------:R-:W-:-:S05]  /*6ce0*/  MOV R19, R14 ;  /* 0x0000000e00137202 */ /* 0x000fca0000000f00 */
[----:B------:R-:W-:-:S05]  /*6cf0*/  FADD.FTZ R24, R6, R19 ;  /* 0x0000001306187221 */ /* 0x000fca0000010000 */
[----:B------:R-:W-:-:S07]  /*6d00*/  MOV R13, R24 ;  /* 0x00000018000d7202 */ /* 0x000fce0000000f00 */
[----:B------:R-:W-:Y:S05]  /*6d10*/  WARPSYNC.COLLECTIVE R15, `(.L_x_5362) ;  /* 0x000000000f087348 */ /* 0x000fea0003c00000 */
[----:B------:R0:W1:Y:S02]  /*6d20*/  SHFL.BFLY P6, R14, R13, R12, R11 ;  /* 0x0c00000c0d0e7389 */ /* 0x00006400000c000b */
[----:B01----:R-:W-:Y:S05]  /*6d30*/  ENDCOLLECTIVE ;  /* 0x000000000000791b */ /* 0x003fea0003800000 */
.L_x_5362:
[----:B------:R-:W-:Y:S01]  /*6d40*/  HFMA2 R13, -RZ, RZ, 0, 0 ;  /* 0x00000000ff0d7431 */ /* 0x000fe200000001ff */
[----:B------:R-:W-:Y:S02]  /*6d50*/  MOV R12, 0x4 ;  /* 0x00000004000c7802 */ /* 0x000fe40000000f00 */
[----:B------:R-:W-:-:S07]  /*6d60*/  MOV R30, R14 ;  /* 0x0000000e001e7202 */ /* 0x000fce0000000f00 */
[----:B------:R-:W-:Y:S05]  /*6d70*/  WARPSYNC.COLLECTIVE R15, `(.L_x_5363) ;  /* 0x000000000f087348 */ /* 0x000fea0003c00000 */
[----:B------:R0:W1:Y:S02]  /*6d80*/  SHFL.BFLY P6, R14, R13, R12, R11 ;  /* 0x0c00000c0d0e7389 */ /* 0x00006400000c000b */
[----:B01----:R-:W-:Y:S05]  /*6d90*/  ENDCOLLECTIVE ;  /* 0x000000000000791b */ /* 0x003fea0003800000 */
.L_x_5363:
        /* <DEDUP_REMOVED lines=8> */
.L_x_5364:
[----:B------:R-:W-:Y:S01]  /*6e20*/  HFMA2 R12, -RZ, RZ, 0, 5.9604644775390625e-08 ;  /* 0x00000001ff0c7431 */ /* 0x000fe200000001ff */
[----:B------:R-:W-:-:S05]  /*6e30*/  MOV R8, R14 ;  /* 0x0000000e00087202 */ /* 0x000fca0000000f00 */
[----:B------:R-:W-:-:S05]  /*6e40*/  FADD.FTZ R25, R25, R8 ;  /* 0x0000000819197221 */ /* 0x000fca0000010000 */
[----:B------:R-:W-:-:S07]  /*6e50*/  MOV R13, R25 ;  /* 0x00000019000d7202 */ /* 0x000fce0000000f00 */
[----:B------:R-:W-:Y:S05]  /*6e60*/  WARPSYNC.COLLECTIVE R15, `(.L_x_5365) ;  /* 0x000000000f087348 */ /* 0x000fea0003c00000 */
[----:B------:R0:W1:Y:S02]  /*6e70*/  SHFL.BFLY P6, R14, R13, R12, R11 ;  /* 0x0c00000c0d0e7389 */ /* 0x00006400000c000b */
[----:B01----:R-:W-:Y:S05]  /*6e80*/  ENDCOLLECTIVE ;  /* 0x000000000000791b */ /* 0x003fea0003800000 */
.L_x_5365:
[----:B------:R-:W-:Y:S02]  /*6e90*/  HFMA2 R13, -RZ, RZ, 0, 0 ;  /* 0x00000000ff0d7431 */ /* 0x000fe400000001ff */
[----:B------:R-:W-:Y:S01]  /*6ea0*/  IMAD.MOV.U32 R12, RZ, RZ, 0x4 ;  /* 0x00000004ff0c7424 */ /* 0x000fe200078e00ff */
[----:B------:R-:W-:-:S07]  /*6eb0*/  MOV R96, R14 ;  /* 0x0000000e00607202 */ /* 0x000fce0000000f00 */
[----:B------:R-:W-:Y:S05]  /*6ec0*/  WARPSYNC.COLLECTIVE R15, `(.L_x_5366) ;  /* 0x000000000f087348 */ /* 0x000fea0003c00000 */
[----:B------:R0:W1:Y:S02]  /*6ed0*/  SHFL.BFLY P6, R14, R13, R12, R11 ;  /* 0x0c00000c0d0e7389 */ /* 0x00006400000c000b */
[----:B01----:R-:W-:Y:S05]  /*6ee0*/  ENDCOLLECTIVE ;  /* 0x000000000000791b */ /* 0x003fea0003800000 */
.L_x_5366:
        /* <DEDUP_REMOVED lines=8> */
.L_x_5367:
[----:B------:R-:W-:Y:S01]  /*6f70*/  IMAD.MOV.U32 R12, RZ, RZ, 0x1 ;  /* 0x00000001ff0c7424 */ /* 0x000fe200078e00ff */
[----:B------:R-:W-:-:S05]  /*6f80*/  MOV R21, R14 ;  /* 0x0000000e00157202 */ /* 0x000fca0000000f00 */
[----:B------:R-:W-:-:S05]  /*6f90*/  FADD.FTZ R28, R28, R21 ;  /* 0x000000151c1c7221 */ /* 0x000fca0000010000 */
[----:B------:R-:W-:-:S07]  /*6fa0*/  MOV R13, R28 ;  /* 0x0000001c000d7202 */ /* 0x000fce0000000f00 */
[----:B------:R-:W-:Y:S05]  /*6fb0*/  WARPSYNC.COLLECTIVE R15, `(.L_x_5368) ;  /* 0x000000000f087348 */ /* 0x000fea0003c00000 */
[----:B------:R0:W1:Y:S02]  /*6fc0*/  SHFL.BFLY P6, R14, R13, R12, R11 ;  /* 0x0c00000c0d0e7389 */ /* 0x00006400000c000b */
[----:B01----:R-:W-:Y:S05]  /*6fd0*/  ENDCOLLECTIVE ;  /* 0x000000000000791b */ /* 0x003fea0003800000 */
.L_x_5368:
[----:B------:R-:W-:Y:S01]  /*6fe0*/  HFMA2 R13, -RZ, RZ, 0, 0 ;  /* 0x00000000ff0d7431 */ /* 0x000fe200000001ff */
[----:B------:R-:W-:Y:S02]  /*6ff0*/  MOV R12, 0x4 ;  /* 0x00000004000c7802 */ /* 0x000fe40000000f00 */
[----:B------:R-:W-:-:S07]  /*7000*/  MOV R90, R14 ;  /* 0x0000000e005a7202 */ /* 0x000fce0000000f00 */
[----:B------:R-:W-:Y:S05]  /*7010*/  WARPSYNC.COLLECTIVE R15, `(.L_x_5369) ;  /* 0x000000000f087348 */ /* 0x000fea0003c00000 */
[----:B------:R0:W1:Y:S02]  /*7020*/  SHFL.BFLY P6, R14, R13, R12, R11 ;  /* 0x0c00000c0d0e7389 */ /* 0x00006400000c000b */
[----:B01----:R-:W-:Y:S05]  /*7030*/  ENDCOLLECTIVE ;  /* 0x000000000000791b */ /* 0x003fea0003800000 */
.L_x_5369:
        /* <DEDUP_REMOVED lines=8> */
.L_x_5370:
[----:B------:R-:W-:Y:S01]  /*70c0*/  HFMA2 R12, -RZ, RZ, 0, 5.9604644775390625e-08 ;  /* 0x00000001ff0c7431 */ /* 0x000fe200000001ff */
[----:B------:R-:W-:-:S05]  /*70d0*/  MOV R10, R14 ;  /* 0x0000000e000a7202 */ /* 0x000fca0000000f00 */
[----:B------:R-:W-:-:S05]  /*70e0*/  FADD.FTZ R29, R29, R10 ;  /* 0x0000000a1d1d7221 */ /* 0x000fca0000010000 */
[----:B------:R-:W-:-:S07]  /*70f0*/  MOV R13, R29 ;  /* 0x0000001d000d7202 */ /* 0x000fce0000000f00 */
[----:B------:R-:W-:Y:S05]  /*7100*/  WARPSYNC.COLLECTIVE R15, `(.L_x_5371) ;  /* 0x000000000f087348 */ /* 0x000fea0003c00000 */
[----:B------:R0:W1:Y:S02]  /*7110*/  SHFL.BFLY P6, R14, R13, R12, R11 ;  /* 0x0c00000c0d0e7389 */ /* 0x00006400000c000b */
[----:B01----:R-:W-:Y:S05]  /*7120*/  ENDCOLLECTIVE ;  /* 0x000000000000791b */ /* 0x003fea0003800000 */
.L_x_5371:
[----:B------:R-:W-:Y:S02]  /*7130*/  HFMA2 R13, -RZ, RZ, 0, 0 ;  /* 0x00000000ff0d7431 */ /* 0x000fe400000001ff */
[----:B------:R-:W-:Y:S01]  /*7140*/  IMAD.MOV.U32 R12, RZ, RZ, 0x4 ;  /* 0x00000004ff0c7424 */ /* 0x000fe200078e00ff */
[----:B------:R-:W-:-:S07]  /*7150*/  MOV R34, R14 ;  /* 0x0000000e00227202 */ /* 0x000fce0000000f00 */
[----:B------:R-:W-:Y:S05]  /*7160*/  WARPSYNC.COLLECTIVE R15, `(.L_x_5372) ;  /* 0x000000000f087348 */ /* 0x000fea0003c00000 */
[----:B------:R0:W1:Y:S02]  /*7170*/  SHFL.BFLY P6, R14, R13, R12, R11 ;  /* 0x0c00000c0d0e7389 */ /* 0x00006400000c000b */
[----:B01----:R-:W-:Y:S05]  /*7180*/  ENDCOLLECTIVE ;  /* 0x000000000000791b */ /* 0x003fea0003800000 */
.L_x_5372:
        /* <DEDUP_REMOVED lines=8> */
.L_x_5373:
[----:B------:R-:W-:Y:S01]  /*7210*/  IMAD.MOV.U32 R12, RZ, RZ, 0x1 ;  /* 0x00000001ff0c7424 */ /* 0x000fe200078e00ff */
[----:B------:R-:W-:-:S05]  /*7220*/  MOV R23, R14 ;  /* 0x0000000e00177202 */ /* 0x000fca0000000f00 */
[----:B------:R-:W-:-:S05]  /*7230*/  FADD.FTZ R32, R32, R23 ;  /* 0x0000001720207221 */ /* 0x000fca0000010000 */
[----:B------:R-:W-:-:S07]  /*7240*/  MOV R13, R32 ;  /* 0x00000020000d7202 */ /* 0x000fce0000000f00 */
[----:B------:R-:W-:Y:S05]  /*7250*/  WARPSYNC.COLLECTIVE R15, `(.L_x_5374) ;  /* 0x000000000f087348 */ /* 0x000fea0003c00000 */
[----:B------:R0:W1:Y:S02]  /*7260*/  SHFL.BFLY P6, R14, R13, R12, R11 ;  /* 0x0c00000c0d0e7389 */ /* 0x00006400000c000b */
[----:B01----:R-:W-:Y:S05]  /*7270*/  ENDCOLLECTIVE ;  /* 0x000000000000791b */ /* 0x003fea0003800000 */
.L_x_5374:
[----:B------:R-:W-:Y:S01]  /*7280*/  HFMA2 R13, -RZ, RZ, 0, 0 ;  /* 0x00000000ff0d7431 */ /* 0x000fe200000001ff */
[----:B------:R-:W-:Y:S02]  /*7290*/  MOV R12, 0x4 ;  /* 0x00000004000c7802 */ /* 0x000fe40000000f00 */
[----:B------:R-:W-:-:S07]  /*72a0*/  MOV R94, R14 ;  /* 0x0000000e005e7202 */ /* 0x000fce0000000f00 */
[----:B------:R-:W-:Y:S05]  /*72b0*/  WARPSYNC.COLLECTIVE R15, `(.L_x_5375) ;  /* 0x000000000f087348 */ /* 0x000fea0003c00000 */
[----:B------:R0:W1:Y:S02]  /*72c0*/  SHFL.BFLY P6, R14, R13, R12, R11 ;  /* 0x0c00000c0d0e7389 */ /* 0x00006400000c000b */
[----:B01----:R-:W-:Y:S05]  /*72d0*/  ENDCOLLECTIVE ;  /* 0x000000000000791b */ /* 0x003fea0003800000 */
.L_x_5375:
        /* <DEDUP_REMOVED lines=8> */
.L_x_5376:
[----:B------:R-:W-:Y:S01]  /*7360*/  HFMA2 R12, -RZ, RZ, 0, 5.9604644775390625e-08 ;  /* 0x00000001ff0c7431 */ /* 0x000fe200000001ff */
[----:B------:R-:W-:-:S05]  /*7370*/  MOV R18, R14 ;  /* 0x0000000e00127202 */ /* 0x000fca0000000f00 */
[----:B------:R-:W-:-:S05]  /*7380*/  FADD.FTZ R33, R33, R18 ;  /* 0x0000001221217221 */ /* 0x000fca0000010000 */
[----:B------:R-:W-:-:S07]  /*7390*/  MOV R13, R33 ;  /* 0x00000021000d7202 */ /* 0x000fce0000000f00 */
[----:B------:R-:W-:Y:S05]  /*73a0*/  WARPSYNC.COLLECTIVE R15, `(.L_x_5377) ;  /* 0x000000000f087348 */ /* 0x000fea0003c00000 */
[----:B------:R0:W1:Y:S02]  /*73b0*/  SHFL.BFLY P6, R14, R13, R12, R11 ;  /* 0x0c00000c0d0e7389 */ /* 0x00006400000c000b */
[----:B01----:R-:W-:Y:S05]  /*73c0*/  ENDCOLLECTIVE ;  /* 0x000000000000791b */ /* 0x003fea0003800000 */
.L_x_5377:
[----:B------:R-:W-:Y:S02]  /*73d0*/  HFMA2 R13, -RZ, RZ, 0, 0 ;  /* 0x00000000ff0d7431 */ /* 0x000fe400000001ff */
[----:B------:R-:W-:Y:S01]  /*73e0*/  IMAD.MOV.U32 R12, RZ, RZ, 0x4 ;  /* 0x00000004ff0c7424 */ /* 0x000fe200078e00ff */
[----:B------:R-:W-:-:S07]  /*73f0*/  MOV R88, R14 ;  /* 0x0000000e00587202 */ /* 0x000fce0000000f00 */
[----:B------:R-:W-:Y:S05]  /*7400*/  WARPSYNC.COLLECTIVE R15, `(.L_x_5378) ;  /* 0x000000000f087348 */ /* 0x000fea0003c00000 */
[----:B------:R0:W1:Y:S02]  /*7410*/  SHFL.BFLY P6, R14, R13, R12, R11 ;  /* 0x0c00000c0d0e7389 */ /* 0x00006400000c000b */
[----:B01----:R-:W-:Y:S05]  /*7420*/  ENDCOLLECTIVE ;  /* 0x000000000000791b */ /* 0x003fea0003800000 */
.L_x_5378:
        /* <DEDUP_REMOVED lines=8> */
.L_x_5379:
[----:B------:R-:W-:Y:S01]  /*74b0*/  IMAD.MOV.U32 R12, RZ, RZ, 0x1 ;  /* 0x00000001ff0c7424 */ /* 0x000fe200078e00ff */
[----:B------:R-:W-:-:S05]  /*74c0*/  MOV R27, R14 ;  /* 0x0000000e001b7202 */ /* 0x000fca0000000f00 */
[----:B------:R-:W-:-:S05]  /*74d0*/  FADD.FTZ R36, R36, R27 ;  /* 0x0000001b24247221 */ /* 0x000fca0000010000 */
[----:B------:R-:W-:-:S07]  /*74e0*/  MOV R13, R36 ;  /* 0x00000024000d7202 */ /* 0x000fce0000000f00 */
[----:B------:R-:W-:Y:S05]  /*74f0*/  WARPSYNC.COLLECTIVE R15, `(.L_x_5380) ;  /* 0x000000000f087348 */ /* 0x000fea0003c00000 */
[----:B------:R0:W1:Y:S02]  /*7500*/  SHFL.BFLY P6, R14, R13, R12, R11 ;  /* 0x0c00000c0d0e7389 */ /* 0x00006400000c000b */
[----:B01----:R-:W-:Y:S05]  /*7510*/  ENDCOLLECTIVE ;  /* 0x000000000000791b */ /* 0x003fea0003800000 */
.L_x_5380:
[----:B------:R-:W-:Y:S01]  /*7520*/  HFMA2 R13, -RZ, RZ, 0, 0 ;  /* 0x00000000ff0d7431 */ /* 0x000fe200000001ff */
[----:B------:R-:W-:Y:S02]  /*7530*/  MOV R12, 0x4 ;  /* 0x00000004000c7802 */ /* 0x000fe40000000f00 */
[----:B------:R-:W-:-:S07]  /*7540*/  MOV R38, R14 ;  /* 0x0000000e00267202 */ /* 0x000fce0000000f00 */
[----:B------:R-:W-:Y:S05]  /*7550*/  WARPSYNC.COLLECTIVE R15, `(.L_x_5381) ;  /* 0x000000000f087348 */ /* 0x000fea0003c00000 */
[----:B------:R0:W1:Y:S02]  /*7560*/  SHFL.BFLY P6, R14, R13, R12, R11 ;  /* 0x0c00000c0d0e7389 */ /* 0x00006400000c000b */
[----:B01----:R-:W-:Y:S05]  /*7570*/  ENDCOLLECTIVE ;  /* 0x000000000000791b */ /* 0x003fea0003800000 */
.L_x_5381:
        /* <DEDUP_REMOVED lines=8> */
.L_x_5382:
[----:B------:R-:W-:Y:S01]  /*7600*/  HFMA2 R12, -RZ, RZ, 0, 5.9604644775390625e-08 ;  /* 0x00000001ff0c7431 */ /* 0x000fe200000001ff */
[----:B------:R-:W-:-:S05]  /*7610*/  MOV R26, R14 ;  /* 0x0000000e001a7202 */ /* 0x000fca0000000f00 */
[----:B------:R-:W-:-:S05]  /*7620*/  FADD.FTZ R37, R37, R26 ;  /* 0x0000001a25257221 */ /* 0x000fca0000010000 */
[----:B------:R-:W-:-:S07]  /*7630*/  MOV R13, R37 ;  /* 0x00000025000d7202 */ /* 0x000fce0000000f00 */
[----:B------:R-:W-:Y:S05]  /*7640*/  WARPSYNC.COLLECTIVE R15, `(.L_x_5383) ;  /* 0x000000000f087348 */ /* 0x000fea0003c00000 */
[----:B------:R0:W1:Y:S02]  /*7650*/  SHFL.BFLY P6, R14, R13, R12, R11 ;  /* 0x0c00000c0d0e7389 */ /* 0x00006400000c000b */
[----:B01----:R-:W-:Y:S05]  /*7660*/  ENDCOLLECTIVE ;  /* 0x000000000000791b */ /* 0x003fea0003800000 */
.L_x_5383:
[----:B------:R-:W-:Y:S02]  /*7670*/  HFMA2 R13, -RZ, RZ, 0, 0 ;  /* 0x00000000ff0d7431 */ /* 0x000fe400000001ff */
[----:B------:R-:W-:Y:S01]  /*7680*/  IMAD.MOV.U32 R12, RZ, RZ, 0x4 ;  /* 0x00000004ff0c7424 */ /* 0x000fe200078e00ff */
[----:B------:R-:W-:-:S07]  /*7690*/  MOV R84, R14 ;  /* 0x0000000e00547202 */ /* 0x000fce0000000f00 */
[----:B------:R-:W-:Y:S05]  /*76a0*/  WARPSYNC.COLLECTIVE R15, `(.L_x_5384) ;  /* 0x000000000f087348 */ /* 0x000fea0003c00000 */
[----:B------:R0:W1:Y:S02]  /*76b0*/  SHFL.BFLY P6, R14, R13, R12, R11 ;  /* 0x0c00000c0d0e7389 */ /* 0x00006400000c000b */
[----:B01----:R-:W-:Y:S05]  /*76c0*/  ENDCOLLECTIVE ;  /* 0x000000000000791b */ /* 0x003fea0003800000 */
.L_x_5384:
        /* <DEDUP_REMOVED lines=8> */
.L_x_5385:
[----:B------:R-:W-:Y:S01]  /*7750*/  IMAD.MOV.U32 R12, RZ, RZ, 0x1 ;  /* 0x00000001ff0c7424 */ /* 0x000fe200078e00ff */
[----:B------:R-:W-:-:S05]  /*7760*/  MOV R31, R14 ;  /* 0x0000000e001f7202 */ /* 0x000fca0000000f00 */
[----:B------:R-:W-:-:S05]  /*7770*/  FADD.FTZ R40, R40, R31 ;  /* 0x0000001f28287221 */ /* 0x000fca0000010000 */
[----:B------:R-:W-:-:S07]  /*7780*/  MOV R13, R40 ;  /* 0x00000028000d7202 */ /* 0x000fce0000000f00 */
[----:B------:R-:W-:Y:S05]  /*7790*/  WARPSYNC.COLLECTIVE R15, `(.L_x_5386) ;  /* 0x000000000f087348 */ /* 0x000fea0003c00000 */
[----:B------:R0:W1:Y:S02]  /*77a0*/  SHFL.BFLY P6, R14, R13, R12, R11 ;  /* 0x0c00000c0d0e7389 */ /* 0x00006400000c000b */
[----:B01----:R-:W-:Y:S05]  /*77b0*/  ENDCOLLECTIVE ;  /* 0x000000000000791b */ /* 0x003fea0003800000 */
.L_x_5386:
[----:B------:R-:W-:Y:S01]  /*77c0*/  HFMA2 R13, -RZ, RZ, 0, 0 ;  /* 0x00000000ff0d7431 */ /* 0x000fe200000001ff */
[----:B------:R-:W-:Y:S02]  /*77d0*/  MOV R12, 0x4 ;  /* 0x00000004000c7802 */ /* 0x000fe40000000f00 */
[----:B------:R-:W-:-:S07]  /*77e0*/  MOV R42, R14 ;  /* 0x0000000e002a7202 */ /* 0x000fce0000000f00 */
[----:B------:R-:W-:Y:S05]  /*77f0*/  WARPSYNC.COLLECTIVE R15, `(.L_x_5387) ;  /* 0x000000000f087348 */ /* 0x000fea0003c00000 */
[----:B------:R0:W1:Y:S02]  /*7800*/  SHFL.BFLY P6, R14, R13, R12, R11 ;  /* 0x0c00000c0d0e7389 */ /* 0x00006400000c000b */
[----:B01----:R-:W-:Y:S05]  /*7810*/  ENDCOLLECTIVE ;  /* 0x000000000000791b */ /* 0x003fea0003800000 */
.L_x_5387:
        /* <DEDUP_REMOVED lines=8> */
.L_x_5388:
[----:B------:R-:W-:Y:S01]  /*78a0*/  HFMA2 R12, -RZ, RZ, 0, 5.9604644775390625e-08 ;  /* 0x00000001ff0c7431 */ /* 0x000fe200000001ff */
[----:B------:R-:W-:-:S05]  /*78b0*/  MOV R46, R14 ;  /* 0x0000000e002e7202 */ /* 0x000fca0000000f00 */
[----:B------:R-:W-:-:S05]  /*78c0*/  FADD.FTZ R41, R41, R46 ;  /* 0x0000002e29297221 */ /* 0x000fca0000010000 */
[----:B------:R-:W-:-:S07]  /*78d0*/  MOV R13, R41 ;  /* 0x00000029000d7202 */ /* 0x000fce0000000f00 */
[----:B------:R-:W-:Y:S05]  /*78e0*/  WARPSYNC.COLLECTIVE R15, `(.L_x_5389) ;  /* 0x000000000f087348 */ /* 0x000fea0003c00000 */
[----:B------:R0:W1:Y:S02]  /*78f0*/  SHFL.BFLY P6, R14, R13, R12, R11 ;  /* 0x0c00000c0d0e7389 */ /* 0x00006400000c000b */
[----:B01----:R-:W-:Y:S05]  /*7900*/  ENDCOLLECTIVE ;  /* 0x000000000000791b */ /* 0x003fea0003800000 */
.L_x_5389:
[----:B------:R-:W-:Y:S02]  /*7910*/  HFMA2 R13, -RZ, RZ, 0, 0 ;  /* 0x00000000ff0d7431 */ /* 0x000fe400000001ff */
[----:B------:R-:W-:Y:S01]  /*7920*/  IMAD.MOV.U32 R12, RZ, RZ, 0x4 ;  /* 0x00000004ff0c7424 */ /* 0x000fe200078e00ff */
[----:B------:R-:W-:-:S07]  /*7930*/  MOV R46, R14 ;  /* 0x0000000e002e7202 */ /* 0x000fce0000000f00 */
[----:B------:R-:W-:Y:S05]  /*7940*/  WARPSYNC.COLLECTIVE R15, `(.L_x_5390) ;  /* 0x000000000f087348 */ /* 0x000fea0003c00000 */
[----:B------:R0:W1:Y:S02]  /*7950*/  SHFL.BFLY P6, R14, R13, R12, R11 ;  /* 0x0c00000c0d0e7389 */ /* 0x00006400000c000b */
[----:B01----:R-:W-:Y:S05]  /*7960*/  ENDCOLLECTIVE ;  /* 0x000000000000791b */ /* 0x003fea0003800000 */
.L_x_5390:
        /* <DEDUP_REMOVED lines=8> */
.L_x_5391:
[----:B------:R-:W-:Y:S01]  /*79f0*/  IMAD.MOV.U32 R12, RZ, RZ, 0x1 ;  /* 0x00000001ff0c7424 */ /* 0x000fe200078e00ff */
[----:B------:R-:W-:-:S05]  /*7a00*/  MOV R35, R14 ;  /* 0x0000000e00237202 */ /* 0x000fca0000000f00 */
[----:B------:R-:W-:-:S05]  /*7a10*/  FADD.FTZ R44, R44, R35 ;  /* 0x000000232c2c7221 */ /* 0x000fca0000010000 */
[----:B------:R-:W-:-:S07]  /*7a20*/  MOV R13, R44 ;  /* 0x0000002c000d7202 */ /* 0x000fce0000000f00 */
[----:B------:R-:W-:Y:S05]  /*7a30*/  WARPSYNC.COLLECTIVE R15, `(.L_x_5392) ;  /* 0x000000000f087348 */ /* 0x000fea0003c00000 */
[----:B------:R0:W1:Y:S02]  /*7a40*/  SHFL.BFLY P6, R14, R13, R12, R11 ;  /* 0x0c00000c0d0e7389 */ /* 0x00006400000c000b */
[----:B01----:R-:W-:Y:S05]  /*7a50*/  ENDCOLLECTIVE ;  /* 0x000000000000791b */ /* 0x003fea0003800000 */
.L_x_5392:
[----:B------:R-:W-:Y:S01]  /*7a60*/  HFMA2 R13, -RZ, RZ, 0, 0 ;  /* 0x00000000ff0d7431 */ /* 0x000fe200000001ff */
[----:B------:R-:W-:Y:S02]  /*7a70*/  MOV R12, 0x4 ;  /* 0x00000004000c7802 */ /* 0x000fe40000000f00 */
[----:B------:R-:W-:-:S07]  /*7a80*/  MOV R93, R14 ;  /* 0x0000000e005d7202 */ /* 0x000fce0000000f00 */
[----:B------:R-:W-:Y:S05]  /*7a90*/  WARPSYNC.COLLECTIVE R15, `(.L_x_5393) ;  /* 0x000000000f087348 */ /* 0x000fea0003c00000 */
[----:B------:R0:W1:Y:S02]  /*7aa0*/  SHFL.BFLY P6, R14, R13, R12, R11 ;  /* 0x0c00000c0d0e7389 */ /* 0x00006400000c000b */
[----:B01----:R-:W-:Y:S05]  /*7ab0*/  ENDCOLLECTIVE ;  /* 0x000000000000791b */ /* 0x003fea0003800000 */
.L_x_5393:
        /* <DEDUP_REMOVED lines=8> */
.L_x_5394:
[----:B------:R-:W-:Y:S01]  /*7b40*/  HFMA2 R12, -RZ, RZ, 0, 5.9604644775390625e-08 ;  /* 0x00000001ff0c7431 */ /* 0x000fe200000001ff */
[----:B------:R-:W-:-:S05]  /*7b50*/  MOV R50, R14 ;  /* 0x0000000e00327202 */ /* 0x000fca0000000f00 */
[----:B------:R-:W-:-:S05]  /*7b60*/  FADD.FTZ R45, R45, R50 ;  /* 0x000000322d2d7221 */ /* 0x000fca0000010000 */
[----:B------:R-:W-:-:S07]  /*7b70*/  MOV R13, R45 ;  /* 0x0000002d000d7202 */ /* 0x000fce0000000f00 */
[----:B------:R-:W-:Y:S05]  /*7b80*/  WARPSYNC.COLLECTIVE R15, `(.L_x_5395) ;  /* 0x000000000f087348 */ /* 0x000fea0003c00000 */
[----:B------:R0:W1:Y:S02]  /*7b90*/  SHFL.BFLY P6, R14, R13, R12, R11 ;  /* 0x0c00000c0d0e7389 */ /* 0x00006400000c000b */
[----:B01----:R-:W-:Y:S05]  /*7ba0*/  ENDCOLLECTIVE ;  /* 0x000000000000791b */ /* 0x003fea0003800000 */
.L_x_5395:
[----:B------:R-:W-:Y:S02]  /*7bb0*/  HFMA2 R13, -RZ, RZ, 0, 0 ;  /* 0x00000000ff0d7431 */ /* 0x000fe400000001ff */
[----:B------:R-:W-:Y:S01]  /*7bc0*/  IMAD.MOV.U32 R12, RZ, RZ, 0x4 ;  /* 0x00000004ff0c7424 */ /* 0x000fe200078e00ff */
[----:B------:R-:W-:-:S07]  /*7bd0*/  MOV R50, R14 ;  /* 0x0000000e00327202 */ /* 0x000fce0000000f00 */
[----:B------:R-:W-:Y:S05]  /*7be0*/  WARPSYNC.COLLECTIVE R15, `(.L_x_5396) ;  /* 0x000000000f087348 */ /* 0x000fea0003c00000 */
[----:B------:R0:W1:Y:S02]  /*7bf0*/  SHFL.BFLY P6, R14, R13, R12, R11 ;  /* 0x0c00000c0d0e7389 */ /* 0x00006400000c000b */
[----:B01----:R-:W-:Y:S05]  /*7c00*/  ENDCOLLECTIVE ;  /* 0x000000000000791b */ /* 0x003fea0003800000 */
.L_x_5396:
        /* <DEDUP_REMOVED lines=8> */
.L_x_5397:
[----:B------:R-:W-:Y:S01]  /*7c90*/  IMAD.MOV.U32 R12, RZ, RZ, 0x1 ;  /* 0x00000001ff0c7424 */ /* 0x000fe200078e00ff */
[----:B------:R-:W-:-:S05]  /*7ca0*/  MOV R39, R14 ;  /* 0x0000000e00277202 */ /* 0x000fca0000000f00 */
[----:B------:R-:W-:-:S05]  /*7cb0*/  FADD.FTZ R48, R48, R39 ;  /* 0x0000002730307221 */ /* 0x000fca0000010000 */
[----:B------:R-:W-:-:S07]  /*7cc0*/  MOV R13, R48 ;  /* 0x00000030000d7202 */ /* 0x000fce0000000f00 */
[----:B------:R-:W-:Y:S05]  /*7cd0*/  WARPSYNC.COLLECTIVE R15, `(.L_x_5398) ;  /* 0x000000000f087348 */ /* 0x000fea0003c00000 */
[----:B------:R0:W1:Y:S02]  /*7ce0*/  SHFL.BFLY P6, R14, R13, R12, R11 ;  /* 0x0c00000c0d0e7389 */ /* 0x00006400000c000b */
[----:B01----:R-:W-:Y:S05]  /*7cf0*/  ENDCOLLECTIVE ;  /* 0x000000000000791b */ /* 0x003fea0003800000 */
.L_x_5398:
[----:B------:R-:W-:Y:S01]  /*7d00*/  HFMA2 R13, -RZ, RZ, 0, 0 ;  /* 0x00000000ff0d7431 */ /* 0x000fe200000001ff */
[----:B------:R-:W-:Y:S02]  /*7d10*/  MOV R12, 0x4 ;  /* 0x00000004000c7802 */ /* 0x000fe40000000f00 */
[----:B------:R-:W-:-:S07]  /*7d20*/  MOV R91, R14 ;  /* 0x0000000e005b7202 */ /* 0x000fce0000000f00 */
[----:B------:R-:W-:Y:S05]  /*7d30*/  WARPSYNC.COLLECTIVE R15, `(.L_x_5399) ;  /* 0x000000000f087348 */ /* 0x000fea0003c00000 */
[----:B------:R0:W1:Y:S02]  /*7d40*/  SHFL.BFLY P6, R14, R13, R12, R11 ;  /* 0x0c00000c0d0e7389 */ /* 0x00006400000c000b */
[----:B01----:R-:W-:Y:S05]  /*7d50*/  ENDCOLLECTIVE ;  /* 0x000000000000791b */ /* 0x003fea0003800000 */
.L_x_5399:
        /* <DEDUP_REMOVED lines=8> */
.L_x_5400:
[----:B------:R-:W-:Y:S02]  /*7de0*/  HFMA2 R12, -RZ, RZ, 0, 5.9604644775390625e-08 ;  /* 0x00000001ff0c7431 */ /* 0x000fe400000001ff */
[----:B------:R-:W-:-:S05]  /*7df0*/  FADD.FTZ R49, R49, R14 ;  /* 0x0000000e31317221 */ /* 0x000fca0000010000 */
[----:B------:R-:W-:-:S07]  /*7e00*/  MOV R13, R49 ;  /* 0x00000031000d7202 */ /* 0x000fce0000000f00 */
[----:B------:R-:W-:Y:S05]  /*7e10*/  WARPSYNC.COLLECTIVE R15, `(.L_x_5401) ;  /* 0x000000000f087348 */ /* 0x000fea0003c00000 */
[----:B------:R0:W1:Y:S02]  /*7e20*/  SHFL.BFLY P6, R14, R13, R12, R11 ;  /* 0x0c00000c0d0e7389 */ /* 0x00006400000c000b */
[----:B01----:R-:W-:Y:S05]  /*7e30*/  ENDCOLLECTIVE ;  /* 0x000000000000791b */ /* 0x003fea0003800000 */
.L_x_5401:
[----:B------:R-:W-:Y:S01]  /*7e40*/  HFMA2 R13, -RZ, RZ, 0, 0 ;  /* 0x00000000ff0d7431 */ /* 0x000fe200000001ff */
[----:B------:R-:W-:Y:S02]  /*7e50*/  MOV R12, 0x4 ;  /* 0x00000004000c7802 */ /* 0x000fe40000000f00 */
[----:B------:R-:W-:-:S07]  /*7e60*/  MOV R54, R14 ;  /* 0x0000000e00367202 */ /* 0x000fce0000000f00 */
[----:B------:R-:W-:Y:S05]  /*7e70*/  WARPSYNC.COLLECTIVE R15, `(.L_x_5402) ;  /* 0x000000000f087348 */ /* 0x000fea0003c00000 */
[----:B------:R0:W1:Y:S02]  /*7e80*/  SHFL.BFLY P6, R14, R13, R12, R11 ;  /* 0x0c00000c0d0e7389 */ /* 0x00006400000c000b */
[----:B01----:R-:W-:Y:S05]  /*7e90*/  ENDCOLLECTIVE ;  /* 0x000000000000791b */ /* 0x003fea0003800000 */
.L_x_5402:
[----:B------:R-:W-:Y:S01]  /*7ea0*/  FADD.FTZ R49, R49, R54 ;  /* 0x0000003631317221 */ /* 0x000fe20000010000 */
[----:B------:R-:W-:Y:S02]  /*7eb0*/  HFMA2 R12, -RZ, RZ, 0, 1.1920928955078125e-07 ;  /* 0x00000002ff0c7431 */ /* 0x000fe400000001ff */
[----:B------:R-:W-:-:S04]  /*7ec0*/  IMAD.MOV.U32 R52, RZ, RZ, R14 ;  /* 0x000000ffff347224 */ /* 0x000fc800078e000e */
[----:B------:R-:W-:-:S05]  /*7ed0*/  FADD.FTZ R52, RZ, R52 ;  /* 0x00000034ff347221 */ /* 0x000fca0000010000 */
[----:B------:R-:W-:-:S07]  /*7ee0*/  MOV R13, R52 ;  /* 0x00000034000d7202 */ /* 0x000fce0000000f00 */
[----:B------:R-:W-:Y:S05]  /*7ef0*/  WARPSYNC.COLLECTIVE R15, `(.L_x_5403) ;  /* 0x000000000f087348 */ /* 0x000fea0003c00000 */
[----:B------:R0:W1:Y:S02]  /*7f00*/  SHFL.BFLY P6, R14, R13, R12, R11 ;  /* 0x0c00000c0d0e7389 */ /* 0x00006400000c000b */
[----:B01----:R-:W-:Y:S05]  /*7f10*/  ENDCOLLECTIVE ;  /* 0x000000000000791b */ /* 0x003fea0003800000 */
.L_x_5403:
[----:B------:R-:W-:Y:S01]  /*7f20*/  HFMA2 R12, -RZ, RZ, 0, 5.9604644775390625e-08 ;  /* 0x00000001ff0c7431 */ /* 0x000fe200000001ff */
[----:B------:R-:W-:-:S05]  /*7f30*/  MOV R65, R14 ;  /* 0x0000000e00417202 */ /* 0x000fca0000000f00 */
[----:B------:R-:W-:-:S05]  /*7f40*/  FADD.FTZ R52, R52, R65 ;  /* 0x0000004134347221 */ /* 0x000fca0000010000 */
[----:B------:R-:W-:-:S07]  /*7f50*/  MOV R13, R52 ;  /* 0x00000034000d7202 */ /* 0x000fce0000000f00 */
[----:B------:R-:W-:Y:S05]  /*7f60*/  WARPSYNC.COLLECTIVE R15, `(.L_x_5404) ;  /* 0x000000000f087348 */ /* 0x000fea0003c00000 */
[----:B------:R0:W1:Y:S02]  /*7f70*/  SHFL.BFLY P6, R14, R13, R12, R11 ;  /* 0x0c00000c0d0e7389 */ /* 0x00006400000c000b */
[----:B01----:R-:W-:Y:S05]  /*7f80*/  ENDCOLLECTIVE ;  /* 0x000000000000791b */ /* 0x003fea0003800000 */
.L_x_5404:
[----:B------:R-:W-:Y:S01]  /*7f90*/  MOV R13, RZ ;  /* 0x000000ff000d7202 */ /* 0x000fe20000000f00 */
[----:B------:R-:W-:Y:S02]  /*7fa0*/  HFMA2 R12, -RZ, RZ, 0, 2.384185791015625e-07 ;  /* 0x00000004ff0c7431 */ /* 0x000fe400000001ff */
[----:B------:R-:W-:-:S07]  /*7fb0*/  IMAD.MOV.U32 R89, RZ, RZ, R14 ;  /* 0x000000ffff597224 */ /* 0x000fce00078e000e */
[----:B------:R-:W-:Y:S05]  /*7fc0*/  WARPSYNC.COLLECTIVE R15, `(.L_x_5405) ;  /* 0x000000000f087348 */ /* 0x000fea0003c00000 */
[----:B------:R0:W1:Y:S02]  /*7fd0*/  SHFL.BFLY P6, R14, R13, R12, R11 ;  /* 0x0c00000c0d0e7389 */ /* 0x00006400000c000b */
[----:B01----:R-:W-:Y:S05]  /*7fe0*/  ENDCOLLECTIVE ;  /* 0x000000000000791b */ /* 0x003fea0003800000 */
.L_x_5405:
        /* <DEDUP_REMOVED lines=8> */
.L_x_5406:
[----:B------:R-:W-:Y:S02]  /*8070*/  HFMA2 R12, -RZ, RZ, 0, 5.9604644775390625e-08 ;  /* 0x00000001ff0c7431 */ /* 0x000fe400000001ff */
[----:B------:R-:W-:-:S04]  /*8080*/  IMAD.MOV.U32 R70, RZ, RZ, R14 ;  /* 0x000000ffff467224 */ /* 0x000fc800078e000e */
[----:B------:R-:W-:-:S05]  /*8090*/  FADD.FTZ R53, R53, R70 ;  /* 0x0000004635357221 */ /* 0x000fca0000010000 */
[----:B------:R-:W-:-:S07]  /*80a0*/  MOV R13, R53 ;  /* 0x00000035000d7202 */ /* 0x000fce0000000f00 */
[----:B------:R-:W-:Y:S05]  /*80b0*/  WARPSYNC.COLLECTIVE R15, `(.L_x_5407) ;  /* 0x000000000f087348 */ /* 0x000fea0003c00000 */
[----:B------:R0:W1:Y:S02]  /*80c0*/  SHFL.BFLY P6, R14, R13, R12, R11 ;  /* 0x0c00000c0d0e7389 */ /* 0x00006400000c000b */
[----:B01----:R-:W-:Y:S05]  /*80d0*/  ENDCOLLECTIVE ;  /* 0x000000000000791b */ /* 0x003fea0003800000 */
.L_x_5407:
[----:B------:R-:W-:Y:S01]  /*80e0*/  HFMA2 R13, -RZ, RZ, 0, 0 ;  /* 0x00000000ff0d7431 */ /* 0x000fe200000001ff */
[----:B------:R-:W-:Y:S02]  /*80f0*/  MOV R12, 0x4 ;  /* 0x00000004000c7802 */ /* 0x000fe40000000f00 */
[----:B------:R-:W-:-:S07]  /*8100*/  MOV R58, R14 ;  /* 0x0000000e003a7202 */ /* 0x000fce0000000f00 */
[----:B------:R-:W-:Y:S05]  /*8110*/  WARPSYNC.COLLECTIVE R15, `(.L_x_5408) ;  /* 0x000000000f087348 */ /* 0x000fea0003c00000 */
[----:B------:R0:W1:Y:S02]  /*8120*/  SHFL.BFLY P6, R14, R13, R12, R11 ;  /* 0x0c00000c0d0e7389 */ /* 0x00006400000c000b */
[----:B01----:R-:W-:Y:S05]  /*8130*/  ENDCOLLECTIVE ;  /* 0x000000000000791b */ /* 0x003fea0003800000 */
.L_x_5408:
        /* <DEDUP_REMOVED lines=8> */
.L_x_5409:
[----:B------:R-:W-:Y:S01]  /*81c0*/  HFMA2 R12, -RZ, RZ, 0, 5.9604644775390625e-08 ;  /* 0x00000001ff0c7431 */ /* 0x000fe200000001ff */
[----:B------:R-:W-:-:S05]  /*81d0*/  MOV R63, R14 ;  /* 0x0000000e003f7202 */ /* 0x000fca0000000f00 */
[----:B------:R-:W-:-:S05]  /*81e0*/  FADD.FTZ R56, R56, R63 ;  /* 0x0000003f38387221 */ /* 0x000fca0000010000 */
[----:B------:R-:W-:-:S07]  /*81f0*/  MOV R13, R56 ;  /* 0x00000038000d7202 */ /* 0x000fce0000000f00 */
[----:B------:R-:W-:Y:S05]  /*8200*/  WARPSYNC.COLLECTIVE R15, `(.L_x_5410) ;  /* 0x000000000f087348 */ /* 0x000fea0003c00000 */
[----:B------:R0:W1:Y:S02]  /*8210*/  SHFL.BFLY P6, R14, R13, R12, R11 ;  /* 0x0c00000c0d0e7389 */ /* 0x00006400000c000b */
[----:B01----:R-:W-:Y:S05]  /*8220*/  ENDCOLLECTIVE ;  /* 0x000000000000791b */ /* 0x003fea0003800000 */
.L_x_5410:
[----:B------:R-:W-:Y:S01]  /*8230*/  MOV R13, RZ ;  /* 0x000000ff000d7202 */ /* 0x000fe20000000f00 */
[----:B------:R-:W-:Y:S02]  /*8240*/  HFMA2 R12, -RZ, RZ, 0, 2.384185791015625e-07 ;  /* 0x00000004ff0c7431 */ /* 0x000fe400000001ff */
[----:B------:R-:W-:-:S07]  /*8250*/  IMAD.MOV.U32 R87, RZ, RZ, R14 ;  /* 0x000000ffff577224 */ /* 0x000fce00078e000e */
[----:B------:R-:W-:Y:S05]  /*8260*/  WARPSYNC.COLLECTIVE R15, `(.L_x_5411) ;  /* 0x000000000f087348 */ /* 0x000fea0003c00000 */
[----:B------:R0:W1:Y:S02]  /*8270*/  SHFL.BFLY P6, R14, R13, R12, R11 ;  /* 0x0c00000c0d0e7389 */ /* 0x00006400000c000b */
[----:B01----:R-:W-:Y:S05]  /*8280*/  ENDCOLLECTIVE ;  /* 0x000000000000791b */ /* 0x003fea0003800000 */
.L_x_5411:
        /* <DEDUP_REMOVED lines=8> */
.L_x_5412:
[----:B------:R-:W-:Y:S02]  /*8310*/  HFMA2 R12, -RZ, RZ, 0, 5.9604644775390625e-08 ;  /* 0x00000001ff0c7431 */ /* 0x000fe400000001ff */
[----:B------:R-:W-:-:S04]  /*8320*/  IMAD.MOV.U32 R68, RZ, RZ, R14 ;  /* 0x000000ffff447224 */ /* 0x000fc800078e000e */
[----:B------:R-:W-:-:S05]  /*8330*/  FADD.FTZ R57, R57, R68 ;  /* 0x0000004439397221 */ /* 0x000fca0000010000 */
[----:B------:R-:W-:-:S07]  /*8340*/  MOV R13, R57 ;  /* 0x00000039000d7202 */ /* 0x000fce0000000f00 */
[----:B------:R-:W-:Y:S05]  /*8350*/  WARPSYNC.COLLECTIVE R15, `(.L_x_5413) ;  /* 0x000000000f087348 */ /* 0x000fea0003c00000 */
[----:B------:R0:W1:Y:S02]  /*8360*/  SHFL.BFLY P6, R14, R13, R12, R11 ;  /* 0x0c00000c0d0e7389 */ /* 0x00006400000c000b */
[----:B01----:R-:W-:Y:S05]  /*8370*/  ENDCOLLECTIVE ;  /* 0x000000000000791b */ /* 0x003fea0003800000 */
.L_x_5413:
[----:B------:R-:W-:Y:S01]  /*8380*/  HFMA2 R13, -RZ, RZ, 0, 0 ;  /* 0x00000000ff0d7431 */ /* 0x000fe200000001ff */
[----:B------:R-:W-:Y:S02]  /*8390*/  MOV R12, 0x4 ;  /* 0x00000004000c7802 */ /* 0x000fe40000000f00 */
[----:B------:R-:W-:-:S07]  /*83a0*/  MOV R62, R14 ;  /* 0x0000000e003e7202 */ /* 0x000fce0000000f00 */
[----:B------:R-:W-:Y:S05]  /*83b0*/  WARPSYNC.COLLECTIVE R15, `(.L_x_5414) ;  /* 0x000000000f087348 */ /* 0x000fea0003c00000 */
[----:B------:R0:W1:Y:S02]  /*83c0*/  SHFL.BFLY P6, R14, R13, R12, R11 ;  /* 0x0c00000c0d0e7389 */ /* 0x00006400000c000b */
[----:B01----:R-:W-:Y:S05]  /*83d0*/  ENDCOLLECTIVE ;  /* 0x000000000000791b */ /* 0x003fea0003800000 */
.L_x_5414:
        /* <DEDUP_REMOVED lines=8> */
.L_x_5415:
[----:B------:R-:W-:Y:S01]  /*8460*/  HFMA2 R12, -RZ, RZ, 0, 5.9604644775390625e-08 ;  /* 0x00000001ff0c7431 */ /* 0x000fe200000001ff */
[----:B------:R-:W-:-:S05]  /*8470*/  MOV R61, R14 ;  /* 0x0000000e003d7202 */ /* 0x000fca0000000f00 */
[----:B------:R-:W-:-:S05]  /*8480*/  FADD.FTZ R60, R60, R61 ;  /* 0x0000003d3c3c7221 */ /* 0x000fca0000010000 */
[----:B------:R-:W-:-:S07]  /*8490*/  MOV R13, R60 ;  /* 0x0000003c000d7202 */ /* 0x000fce0000000f00 */
[----:B------:R-:W-:Y:S05]  /*84a0*/  WARPSYNC.COLLECTIVE R15, `(.L_x_5416) ;  /* 0x000000000f087348 */ /* 0x000fea0003c00000 */
[----:B------:R0:W1:Y:S02]  /*84b0*/  SHFL.BFLY P6, R14, R13, R12, R11 ;  /* 0x0c00000c0d0e7389 */ /* 0x00006400000c000b */
[----:B01----:R-:W-:Y:S05]  /*84c0*/  ENDCOLLECTIVE ;  /* 0x000000000000791b */ /* 0x003fea0003800000 */
.L_x_5416:
[----:B------:R-:W-:Y:S01]  /*84d0*/  MOV R13, RZ ;  /* 0x000000ff000d7202 */ /* 0x000fe20000000f00 */
[----:B------:R-:W-:Y:S02]  /*84e0*/  HFMA2 R12, -RZ, RZ, 0, 2.384185791015625e-07 ;  /* 0x00000004ff0c7431 */ /* 0x000fe400000001ff */
[----:B------:R-:W-:-:S07]  /*84f0*/  IMAD.MOV.U32 R85, RZ, RZ, R14 ;  /* 0x000000ffff557224 */ /* 0x000fce00078e000e */
[----:B------:R-:W-:Y:S05]  /*8500*/  WARPSYNC.COLLECTIVE R15, `(.L_x_5417) ;  /* 0x000000000f087348 */ /* 0x000fea0003c00000 */
[----:B------:R0:W1:Y:S02]  /*8510*/  SHFL.BFLY P6, R14, R13, R12, R11 ;  /* 0x0c00000c0d0e7389 */ /* 0x00006400000c000b */
[----:B01----:R-:W-:Y:S05]  /*8520*/  ENDCOLLECTIVE ;  /* 0x000000000000791b */ /* 0x003fea0003800000 */
.L_x_5417:
        /* <DEDUP_REMOVED lines=8> */
.L_x_5418:
[----:B------:R-:W-:Y:S02]  /*85b0*/  HFMA2 R12, -RZ, RZ, 0, 5.9604644775390625e-08 ;  /* 0x00000001ff0c7431 */ /* 0x000fe400000001ff */
[----:B------:R-:W-:-:S04]  /*85c0*/  IMAD.MOV.U32 R10, RZ, RZ, R14 ;  /* 0x000000ffff0a7224 */ /* 0x000fc800078e000e */
[----:B------:R-:W-:-:S05]  /*85d0*/  FADD.FTZ R17, R17, R10 ;  /* 0x0000000a11117221 */ /* 0x000fca0000010000 */
[----:B------:R-:W-:-:S07]  /*85e0*/  MOV R13, R17 ;  /* 0x00000011000d7202 */ /* 0x000fce0000000f00 */
[----:B------:R-:W-:Y:S05]  /*85f0*/  WARPSYNC.COLLECTIVE R15, `(.L_x_5419) ;  /* 0x000000000f087348 */ /* 0x000fea0003c00000 */
[----:B------:R0:W1:Y:S02]  /*8600*/  SHFL.BFLY P6, R14, R13, R12, R11 ;  /* 0x0c00000c0d0e7389 */ /* 0x00006400000c000b */
[----:B01----:R-:W-:Y:S05]  /*8610*/  ENDCOLLECTIVE ;  /* 0x000000000000791b */ /* 0x003fea0003800000 */
.L_x_5419:
[----:B------:R-:W-:Y:S01]  /*8620*/  HFMA2 R13, -RZ, RZ, 0, 0 ;  /* 0x00000000ff0d7431 */ /* 0x000fe200000001ff */
[----:B------:R-:W-:Y:S02]  /*8630*/  MOV R12, 0x4 ;  /* 0x00000004000c7802 */ /* 0x000fe40000000f00 */
[----:B------:R-:W-:-:S07]  /*8640*/  MOV R10, R14 ;  /* 0x0000000e000a7202 */ /* 0x000fce0000000f00 */
[----:B------:R-:W-:Y:S05]  /*8650*/  WARPSYNC.COLLECTIVE R15, `(.L_x_5420) ;  /* 0x000000000f087348 */ /* 0x000fea0003c00000 */
[----:B------:R0:W1:Y:S02]  /*8660*/  SHFL.BFLY P6, R14, R13, R12, R11 ;  /* 0x0c00000c0d0e7389 */ /* 0x00006400000c000b */
[----:B01----:R-:W-:Y:S05]  /*8670*/  ENDCOLLECTIVE ;  /* 0x000000000000791b */ /* 0x003fea0003800000 */
.L_x_5420:
        /* <DEDUP_REMOVED lines=8> */
.L_x_5421:
[----:B------:R-:W-:Y:S01]  /*8700*/  HFMA2 R12, -RZ, RZ, 0, 5.9604644775390625e-08 ;  /* 0x00000001ff0c7431 */ /* 0x000fe200000001ff */
[----:B------:R-:W-:-:S05]  /*8710*/  MOV R8, R14 ;  /* 0x0000000e00087202 */ /* 0x000fca0000000f00 */
[----:B------:R-:W-:-:S05]  /*8720*/  FADD.FTZ R9, R9, R8 ;  /* 0x0000000809097221 */ /* 0x000fca0000010000 */
[----:B------:R-:W-:-:S07]  /*8730*/  MOV R13, R9 ;  /* 0x00000009000d7202 */ /* 0x000fce0000000f00 */
[----:B------:R-:W-:Y:S05]  /*8740*/  WARPSYNC.COLLECTIVE R15, `(.L_x_5422) ;  /* 0x000000000f087348 */ /* 0x000fea0003c00000 */
[----:B------:R0:W1:Y:S02]  /*8750*/  SHFL.BFLY P6, R14, R13, R12, R11 ;  /* 0x0c00000c0d0e7389 */ /* 0x00006400000c000b */
[----:B01----:R-:W-:Y:S05]  /*8760*/  ENDCOLLECTIVE ;  /* 0x000000000000791b */ /* 0x003fea0003800000 */
.L_x_5422:
[----:B------:R-:W-:Y:S01]  /*8770*/  MOV R13, RZ ;  /* 0x000000ff000d7202 */ /* 0x000fe20000000f00 */
[----:B------:R-:W-:Y:S02]  /*8780*/  HFMA2 R12, -RZ, RZ, 0, 2.384185791015625e-07 ;  /* 0x00000004ff0c7431 */ /* 0x000fe400000001ff */
[----:B------:R-:W-:-:S07]  /*8790*/  IMAD.MOV.U32 R8, RZ, RZ, R14 ;  /* 0x000000ffff087224 */ /* 0x000fce00078e000e */
[----:B------:R-:W-:Y:S05]  /*87a0*/  WARPSYNC.COLLECTIVE R15, `(.L_x_5423) ;  /* 0x000000000f087348 */ /* 0x000fea0003c00000 */
[----:B------:R0:W1:Y:S02]  /*87b0*/  SHFL.BFLY P6, R14, R13, R12, R11 ;  /* 0x0c00000c0d0e7389 */ /* 0x00006400000c000b */
[----:B01----:R-:W-:Y:S05]  /*87c0*/  ENDCOLLECTIVE ;  /* 0x000000000000791b */ /* 0x003fea0003800000 */
.L_x_5423:
        /* <DEDUP_REMOVED lines=8> */
.L_x_5424:
[----:B------:R-:W-:Y:S02]  /*8850*/  HFMA2 R12, -RZ, RZ, 0, 5.9604644775390625e-08 ;  /* 0x00000001ff0c7431 */ /* 0x000fe400000001ff */
[----:B------:R-:W-:-:S04]  /*8860*/  IMAD.MOV.U32 R6, RZ, RZ, R14 ;  /* 0x000000ffff067224 */ /* 0x000fc800078e000e */
[----:B------:R-:W-:-:S05]  /*8870*/  FADD.FTZ R7, R7, R6 ;  /* 0x0000000607077221 */ /* 0x000fca0000010000 */
[----:B------:R-:W-:-:S07]  /*8880*/  MOV R13, R7 ;  /* 0x00000007000d7202 */ /* 0x000fce0000000f00 */
[----:B------:R-:W-:Y:S05]  /*8890*/  WARPSYNC.COLLECTIVE R15, `(.L_x_5425) ;  /* 0x000000000f087348 */ /* 0x000fea0003c00000 */
[----:B------:R0:W1:Y:S02]  /*88a0*/  SHFL.BFLY P6, R14, R13, R12, R11 ;  /* 0x0c00000c0d0e7389 */ /* 0x00006400000c000b */
[----:B01----:R-:W-:Y:S05]  /*88b0*/  ENDCOLLECTIVE ;  /* 0x000000000000791b */ /* 0x003fea0003800000 */
.L_x_5425:
[----:B------:R-:W-:Y:S01]  /*88c0*/  HFMA2 R13, -RZ, RZ, 0, 0 ;  /* 0x00000000ff0d7431 */ /* 0x000fe200000001ff */
[----:B------:R-:W-:Y:S02]  /*88d0*/  MOV R12, 0x4 ;  /* 0x00000004000c7802 */ /* 0x000fe40000000f00 */
[----:B------:R-:W-:-:S07]  /*88e0*/  MOV R6, R14 ;  /* 0x0000000e00067202 */ /* 0x000fce0000000f00 */
[----:B------:R-:W-:Y:S05]  /*88f0*/  WARPSYNC.COLLECTIVE R15, `(.L_x_5426) ;  /* 0x000000000f087348 */ /* 0x000fea0003c00000 */
[----:B------:R0:W1:Y:S02]  /*8900*/  SHFL.BFLY P6, R14, R13, R12, R11 ;  /* 0x0c00000c0d0e7389 */ /* 0x00006400000c000b */
[----:B01----:R-:W-:Y:S05]  /*8910*/  ENDCOLLECTIVE ;  /* 0x000000000000791b */ /* 0x003fea0003800000 */
.L_x_5426:
        /* <DEDUP_REMOVED lines=8> */
.L_x_5427:
[----:B------:R-:W-:Y:S01]  /*89a0*/  HFMA2 R12, -RZ, RZ, 0, 5.9604644775390625e-08 ;  /* 0x00000001ff0c7431 */ /* 0x000fe200000001ff */
[----:B------:R-:W-:-:S05]  /*89b0*/  MOV R4, R14 ;  /* 0x0000000e00047202 */ /* 0x000fca0000000f00 */
[----:B------:R-:W-:-:S05]  /*89c0*/  FADD.FTZ R5, R5, R4 ;  /* 0x0000000405057221 */ /* 0x000fca0000010000 */
[----:B------:R-:W-:-:S07]  /*89d0*/  MOV R13, R5 ;  /* 0x00000005000d7202 */ /* 0x000fce0000000f00 */
[----:B------:R-:W-:Y:S05]  /*89e0*/  WARPSYNC.COLLECTIVE R15, `(.L_x_5428) ;  /* 0x000000000f087348 */ /* 0x000fea0003c00000 */
[----:B------:R0:W1:Y:S02]  /*89f0*/  SHFL.BFLY P6, R14, R13, R12, R11 ;  /* 0x0c00000c0d0e7389 */ /* 0x00006400000c000b */
[----:B01----:R-:W-:Y:S05]  /*8a00*/  ENDCOLLECTIVE ;  /* 0x000000000000791b */ /* 0x003fea0003800000 */
.L_x_5428:
[----:B------:R-:W-:Y:S01]  /*8a10*/  MOV R13, RZ ;  /* 0x000000ff000d7202 */ /* 0x000fe20000000f00 */
[----:B------:R-:W-:Y:S02]  /*8a20*/  HFMA2 R12, -RZ, RZ, 0, 2.384185791015625e-07 ;  /* 0x00000004ff0c7431 */ /* 0x000fe400000001ff */
[----:B------:R-:W-:-:S07]  /*8a30*/  IMAD.MOV.U32 R4, RZ, RZ, R14 ;  /* 0x000000ffff047224 */ /* 0x000fce00078e000e */
[----:B------:R-:W-:Y:S05]  /*8a40*/  WARPSYNC.COLLECTIVE R15, `(.L_x_5429) ;  /* 0x000000000f087348 */ /* 0x000fea0003c00000 */
[----:B------:R0:W1:Y:S02]  /*8a50*/  SHFL.BFLY P6, R14, R13, R12, R11 ;  /* 0x0c00000c0d0e7389 */ /* 0x00006400000c000b */
[----:B01----:R-:W-:Y:S05]  /*8a60*/  ENDCOLLECTIVE ;  /* 0x000000000000791b */ /* 0x003fea0003800000 */
.L_x_5429:
        /* <DEDUP_REMOVED lines=8> */
.L_x_5430:
[----:B------:R-:W-:Y:S02]  /*8af0*/  HFMA2 R12, -RZ, RZ, 0, 5.9604644775390625e-08 ;  /* 0x00000001ff0c7431 */ /* 0x000fe400000001ff */
[----:B------:R-:W-:-:S04]  /*8b00*/  IMAD.MOV.U32 R2, RZ, RZ, R14 ;  /* 0x000000ffff027224 */ /* 0x000fc800078e000e */
[----:B------:R-:W-:-:S05]  /*8b10*/  FADD.FTZ R3, R3, R2 ;  /* 0x0000000203037221 */ /* 0x000fca0000010000 */
[----:B------:R-:W-:-:S07]  /*8b20*/  MOV R13, R3 ;  /* 0x00000003000d7202 */ /* 0x000fce0000000f00 */
[----:B------:R-:W-:Y:S05]  /*8b30*/  WARPSYNC.COLLECTIVE R15, `(.L_x_5431) ;  /* 0x000000000f087348 */ /* 0x000fea0003c00000 */
[----:B------:R0:W1:Y:S02]  /*8b40*/  SHFL.BFLY P6, R14, R13, R12, R11 ;  /* 0x0c00000c0d0e7389 */ /* 0x00006400000c000b */
[----:B01----:R-:W-:Y:S05]  /*8b50*/  ENDCOLLECTIVE ;  /* 0x000000000000791b */ /* 0x003fea0003800000 */
.L_x_5431:
[----:B------:R-:W-:Y:S01]  /*8b60*/  HFMA2 R13, -RZ, RZ, 0, 0 ;  /* 0x00000000ff0d7431 */ /* 0x000fe200000001ff */
[----:B------:R-:W-:Y:S02]  /*8b70*/  MOV R12, 0x4 ;  /* 0x00000004000c7802 */ /* 0x000fe40000000f00 */
[----:B------:R-:W-:-:S07]  /*8b80*/  MOV R2, R14 ;  /* 0x0000000e00027202 */ /* 0x000fce0000000f00 */
[----:B------:R-:W-:Y:S05]  /*8b90*/  WARPSYNC.COLLECTIVE R15, `(.L_x_5432) ;  /* 0x000000000f087348 */ /* 0x000fea0003c00000 */
[----:B------:R0:W1:Y:S02]  /*8ba0*/  SHFL.BFLY P6, R14, R13, R12, R11 ;  /* 0x0c00000c0d0e7389 */ /* 0x00006400000c000b */
[----:B01----:R-:W-:Y:S05]  /*8bb0*/  ENDCOLLECTIVE ;  /* 0x000000000000791b */ /* 0x003fea0003800000 */
.L_x_5432:
        /* <DEDUP_REMOVED lines=8> */
.L_x_5433:
[----:B------:R-:W-:Y:S01]  /*8c40*/  HFMA2 R12, -RZ, RZ, 0, 5.9604644775390625e-08 ;  /* 0x00000001ff0c7431 */ /* 0x000fe200000001ff */
[----:B------:R-:W-:-:S05]  /*8c50*/  MOV R19, R14 ;  /* 0x0000000e00137202 */ /* 0x000fca0000000f00 */
[----:B------:R-:W-:-:S05]  /*8c60*/  FADD.FTZ R0, R0, R19 ;  /* 0x0000001300007221 */ /* 0x000fca0000010000 */
[----:B------:R-:W-:-:S07]  /*8c70*/  MOV R13, R0 ;  /* 0x00000000000d7202 */ /* 0x000fce0000000f00 */
[----:B------:R-:W-:Y:S05]  /*8c80*/  WARPSYNC.COLLECTIVE R15, `(.L_x_5434) ;  /* 0x000000000f087348 */ /* 0x000fea0003c00000 */
[----:B------:R0:W1:Y:S02]  /*8c90*/  SHFL.BFLY P6, R14, R13, R12, R11 ;  /* 0x0c00000c0d0e7389 */ /* 0x00006400000c000b */
[----:B01----:R-:W-:Y:S05]  /*8ca0*/  ENDCOLLECTIVE ;  /* 0x000000000000791b */ /* 0x003fea0003800000 */
.L_x_5434:
[----:B------:R-:W-:Y:S01]  /*8cb0*/  MOV R13, RZ ;  /* 0x000000ff000d7202 */ /* 0x000fe20000000f00 */
[----:B------:R-:W-:Y:S02]  /*8cc0*/  HFMA2 R12, -RZ, RZ, 0, 2.384185791015625e-07 ;  /* 0x00000004ff0c7431 */ /* 0x000fe400000001ff */
[----:B------:R-:W-:-:S07]  /*8cd0*/  IMAD.MOV.U32 R19, RZ, RZ, R14 ;  /* 0x000000ffff137224 */ /* 0x000fce00078e000e */
[----:B------:R-:W-:Y:S05]  /*8ce0*/  WARPSYNC.COLLECTIVE R15, `(.L_x_5435) ;  /* 0x000000000f087348 */ /* 0x000fea0003c00000 */
[----:B------:R0:W1:Y:S02]  /*8cf0*/  SHFL.BFLY P6, R14, R13, R12, R11 ;  /* 0x0c00000c0d0e7389 */ /* 0x00006400000c000b */
[----:B01----:R-:W-:Y:S05]  /*8d00*/  ENDCOLLECTIVE ;  /* 0x000000000000791b */ /* 0x003fea0003800000 */
.L_x_5435:
        /* <DEDUP_REMOVED lines=8> */
.L_x_5436:
[----:B------:R-:W-:Y:S02]  /*8d90*/  HFMA2 R12, -RZ, RZ, 0, 5.9604644775390625e-08 ;  /* 0x00000001ff0c7431 */ /* 0x000fe400000001ff */
[----:B------:R-:W-:-:S04]  /*8da0*/  IMAD.MOV.U32 R21, RZ, RZ, R14 ;  /* 0x000000ffff157224 */ /* 0x000fc800078e000e */
[----:B------:R-:W-:-:S05]  /*8db0*/  FADD.FTZ R18, R18, R21 ;  /* 0x0000001512127221 */ /* 0x000fca0000010000 */
[----:B------:R-:W-:-:S07]  /*8dc0*/  MOV R13, R18 ;  /* 0x00000012000d7202 */ /* 0x000fce0000000f00 */
[----:B------:R-:W-:Y:S05]  /*8dd0*/  WARPSYNC.COLLECTIVE R15, `(.L_x_5437) ;  /* 0x000000000f087348 */ /* 0x000fea0003c00000 */
[----:B------:R0:W1:Y:S02]  /*8de0*/  SHFL.BFLY P6, R14, R13, R12, R11 ;  /* 0x0c00000c0d0e7389 */ /* 0x00006400000c000b */
[----:B01----:R-:W-:Y:S05]  /*8df0*/  ENDCOLLECTIVE ;  /* 0x000000000000791b */ /* 0x003fea0003800000 */
.L_x_5437:
[----:B------:R-:W-:Y:S01]  /*8e00*/  HFMA2 R13, -RZ, RZ, 0, 0 ;  /* 0x00000000ff0d7431 */ /* 0x000fe200000001ff */
[----:B------:R-:W-:Y:S02]  /*8e10*/  MOV R12, 0x4 ;  /* 0x00000004000c7802 */ /* 0x000fe40000000f00 */
[----:B------:R-:W-:-:S07]  /*8e20*/  MOV R21, R14 ;  /* 0x0000000e00157202 */ /* 0x000fce0000000f00 */
[----:B------:R-:W-:Y:S05]  /*8e30*/  WARPSYNC.COLLECTIVE R15, `(.L_x_5438) ;  /* 0x000000000f087348 */ /* 0x000fea0003c00000 */
[----:B------:R0:W1:Y:S02]  /*8e40*/  SHFL.BFLY P6, R14, R13, R12, R11 ;  /* 0x0c00000c0d0e7389 */ /* 0x00006400000c000b */
[----:B01----:R-:W-:Y:S05]  /*8e50*/  ENDCOLLECTIVE ;  /* 0x000000000000791b */ /* 0x003fea0003800000 */
.L_x_5438:
        /* <DEDUP_REMOVED lines=8> */
.L_x_5439:
[----:B------:R-:W-:Y:S01]  /*8ee0*/  HFMA2 R12, -RZ, RZ, 0, 5.9604644775390625e-08 ;  /* 0x00000001ff0c7431 */ /* 0x000fe200000001ff */
[----:B------:R-:W-:-:S05]  /*8ef0*/  MOV R26, R14 ;  /* 0x0000000e001a7202 */ /* 0x000fca0000000f00 */
[----:B------:R-:W-:-:S05]  /*8f00*/  FADD.FTZ R23, R23, R26 ;  /* 0x0000001a17177221 */ /* 0x000fca0000010000 */
[----:B------:R-:W-:-:S07]  /*8f10*/  MOV R13, R23 ;  /* 0x00000017000d7202 */ /* 0x000fce0000000f00 */
[----:B------:R-:W-:Y:S05]  /*8f20*/  WARPSYNC.COLLECTIVE R15, `(.L_x_5440) ;  /* 0x000000000f087348 */ /* 0x000fea0003c00000 */
[----:B------:R0:W1:Y:S02]  /*8f30*/  SHFL.BFLY P6, R14, R13, R12, R11 ;  /* 0x0c00000c0d0e7389 */ /* 0x00006400000c000b */
[----:B01----:R-:W-:Y:S05]  /*8f40*/  ENDCOLLECTIVE ;  /* 0x000000000000791b */ /* 0x003fea0003800000 */
.L_x_5440:
[----:B------:R-:W-:Y:S01]  /*8f50*/  MOV R13, RZ ;  /* 0x000000ff000d7202 */ /* 0x000fe20000000f00 */
[----:B------:R-:W-:Y:S02]  /*8f60*/  HFMA2 R12, -RZ, RZ, 0, 2.384185791015625e-07 ;  /* 0x00000004ff0c7431 */ /* 0x000fe400000001ff */
[----:B------:R-:W-:-:S07]  /*8f70*/  IMAD.MOV.U32 R26, RZ, RZ, R14 ;  /* 0x000000ffff1a7224 */ /* 0x000fce00078e000e */
[----:B------:R-:W-:Y:S05]  /*8f80*/  WARPSYNC.COLLECTIVE R15, `(.L_x_5441) ;  /* 0x000000000f087348 */ /* 0x000fea0003c00000 */
[----:B------:R0:W1:Y:S02]  /*8f90*/  SHFL.BFLY P6, R14, R13, R12, R11 ;  /* 0x0c00000c0d0e7389 */ /* 0x00006400000c000b */
[----:B01----:R-:W-:Y:S05]  /*8fa0*/  ENDCOLLECTIVE ;  /* 0x000000000000791b */ /* 0x003fea0003800000 */
.L_x_5441:
        /* <DEDUP_REMOVED lines=8> */
.L_x_5442:
[----:B------:R-:W-:Y:S02]  /*9030*/  HFMA2 R12, -RZ, RZ, 0, 5.9604644775390625e-08 ;  /* 0x00000001ff0c7431 */ /* 0x000fe400000001ff */
[----:B------:R-:W-:-:S04]  /*9040*/  IMAD.MOV.U32 R30, RZ, RZ, R14 ;  /* 0x000000ffff1e7224 */ /* 0x000fc800078e000e */
[----:B------:R-:W-:-:S05]  /*9050*/  FADD.FTZ R27, R27, R30 ;  /* 0x0000001e1b1b7221 */ /* 0x000fca0000010000 */
[----:B------:R-:W-:-:S07]  /*9060*/  MOV R13, R27 ;  /* 0x0000001b000d7202 */ /* 0x000fce0000000f00 */
[----:B------:R-:W-:Y:S05]  /*9070*/  WARPSYNC.COLLECTIVE R15, `(.L_x_5443) ;  /* 0x000000000f087348 */ /* 0x000fea0003c00000 */
[----:B------:R0:W1:Y:S02]  /*9080*/  SHFL.BFLY P6, R14, R13, R12, R11 ;  /* 0x0c00000c0d0e7389 */ /* 0x00006400000c000b */
[----:B01----:R-:W-:Y:S05]  /*9090*/  ENDCOLLECTIVE ;  /* 0x000000000000791b */ /* 0x003fea0003800000 */
.L_x_5443:
[----:B------:R-:W-:Y:S01]  /*90a0*/  HFMA2 R13, -RZ, RZ, 0, 0 ;  /* 0x00000000ff0d7431 */ /* 0x000fe200000001ff */
[----:B------:R-:W-:Y:S02]  /*90b0*/  MOV R12, 0x4 ;  /* 0x00000004000c7802 */ /* 0x000fe40000000f00 */
[----:B------:R-:W-:-:S07]  /*90c0*/  MOV R30, R14 ;  /* 0x0000000e001e7202 */ /* 0x000fce0000000f00 */
[----:B------:R-:W-:Y:S05]  /*90d0*/  WARPSYNC.COLLECTIVE R15, `(.L_x_5444) ;  /* 0x000000000f087348 */ /* 0x000fea0003c00000 */
[----:B------:R0:W1:Y:S02]  /*90e0*/  SHFL.BFLY P6, R14, R13, R12, R11 ;  /* 0x0c00000c0d0e7389 */ /* 0x00006400000c000b */
[----:B01----:R-:W-:Y:S05]  /*90f0*/  ENDCOLLECTIVE ;  /* 0x000000000000791b */ /* 0x003fea0003800000 */
.L_x_5444:
        /* <DEDUP_REMOVED lines=8> */
.L_x_5445:
[----:B------:R-:W-:Y:S01]  /*9180*/  HFMA2 R12, -RZ, RZ, 0, 5.9604644775390625e-08 ;  /* 0x00000001ff0c7431 */ /* 0x000fe200000001ff */
[----:B------:R-:W-:-:S05]  /*9190*/  MOV R34, R14 ;  /* 0x0000000e00227202 */ /* 0x000fca0000000f00 */
[----:B------:R-:W-:-:S05]  /*91a0*/  FADD.FTZ R31, R31, R34 ;  /* 0x000000221f1f7221 */ /* 0x000fca0000010000 */
[----:B------:R-:W-:-:S07]  /*91b0*/  MOV R13, R31 ;  /* 0x0000001f000d7202 */ /* 0x000fce0000000f00 */
[----:B------:R-:W-:Y:S05]  /*91c0*/  WARPSYNC.COLLECTIVE R15, `(.L_x_5446) ;  /* 0x000000000f087348 */ /* 0x000fea0003c00000 */
[----:B------:R0:W1:Y:S02]  /*91d0*/  SHFL.BFLY P6, R14, R13, R12, R11 ;  /* 0x0c00000c0d0e7389 */ /* 0x00006400000c000b */
[----:B01----:R-:W-:Y:S05]  /*91e0*/  ENDCOLLECTIVE ;  /* 0x000000000000791b */ /* 0x003fea0003800000 */
.L_x_5446:
[----:B------:R-:W-:Y:S01]  /*91f0*/  MOV R13, RZ ;  /* 0x000000ff000d7202 */ /* 0x000fe20000000f00 */
[----:B------:R-:W-:Y:S02]  /*9200*/  HFMA2 R12, -RZ, RZ, 0, 2.384185791015625e-07 ;  /* 0x00000004ff0c7431 */ /* 0x000fe400000001ff */
[----:B------:R-:W-:-:S07]  /*9210*/  IMAD.MOV.U32 R34, RZ, RZ, R14 ;  /* 0x000000ffff227224 */ /* 0x000fce00078e000e */
[----:B------:R-:W-:Y:S05]  /*9220*/  WARPSYNC.COLLECTIVE R15, `(.L_x_5447) ;  /* 0x000000000f087348 */ /* 0x000fea0003c00000 */
[----:B------:R0:W1:Y:S02]  /*9230*/  SHFL.BFLY P6, R14, R13, R12, R11 ;  /* 0x0c00000c0d0e7389 */ /* 0x00006400000c000b */
[----:B01----:R-:W-:Y:S05]  /*9240*/  ENDCOLLECTIVE ;  /* 0x000000000000791b */ /* 0x003fea0003800000 */
.L_x_5447:
        /* <DEDUP_REMOVED lines=8> */
.L_x_5448:
[----:B------:R-:W-:Y:S02]  /*92d0*/  HFMA2 R12, -RZ, RZ, 0, 5.9604644775390625e-08 ;  /* 0x00000001ff0c7431 */ /* 0x000fe400000001ff */
[----:B------:R-:W-:-:S04]  /*92e0*/  IMAD.MOV.U32 R66, RZ, RZ, R14 ;  /* 0x000000ffff427224 */ /* 0x000fc800078e000e */
[----:B------:R-:W-:-:S05]  /*92f0*/  FADD.FTZ R35, R35, R66 ;  /* 0x0000004223237221 */ /* 0x000fca0000010000 */
[----:B------:R-:W-:-:S07]  /*9300*/  MOV R13, R35 ;  /* 0x00000023000d7202 */ /* 0x000fce0000000f00 */
[----:B------:R-:W-:Y:S05]  /*9310*/  WARPSYNC.COLLECTIVE R15, `(.L_x_5449) ;  /* 0x000000000f087348 */ /* 0x000fea0003c00000 */
[----:B------:R0:W1:Y:S02]  /*9320*/  SHFL.BFLY P6, R14, R13, R12, R11 ;  /* 0x0c00000c0d0e7389 */ /* 0x00006400000c000b */
[----:B01----:R-:W-:Y:S05]  /*9330*/  ENDCOLLECTIVE ;  /* 0x000000000000791b */ /* 0x003fea0003800000 */
.L_x_5449:
[----:B------:R-:W-:Y:S01]  /*9340*/  HFMA2 R13, -RZ, RZ, 0, 0 ;  /* 0x00000000ff0d7431 */ /* 0x000fe200000001ff */
[----:B------:R-:W-:Y:S02]  /*9350*/  MOV R12, 0x4 ;  /* 0x00000004000c7802 */ /* 0x000fe40000000f00 */
[----:B------:R-:W-:-:S07]  /*9360*/  MOV R38, R14 ;  /* 0x0000000e00267202 */ /* 0x000fce0000000f00 */
[----:B------:R-:W-:Y:S05]  /*9370*/  WARPSYNC.COLLECTIVE R15, `(.L_x_5450) ;  /* 0x000000000f087348 */ /* 0x000fea0003c00000 */
[----:B------:R0:W1:Y:S02]  /*9380*/  SHFL.BFLY P6, R14, R13, R12, R11 ;  /* 0x0c00000c0d0e7389 */ /* 0x00006400000c000b */
[----:B01----:R-:W-:Y:S05]  /*9390*/  ENDCOLLECTIVE ;  /* 0x000000000000791b */ /* 0x003fea0003800000 */
.L_x_5450:
        /* <DEDUP_REMOVED lines=8> */
.L_x_5451:
[----:B------:R-:W-:Y:S01]  /*9420*/  HFMA2 R12, -RZ, RZ, 0, 5.9604644775390625e-08 ;  /* 0x00000001ff0c7431 */ /* 0x000fe200000001ff */
[----:B------:R-:W-:-:S05]  /*9430*/  MOV R64, R14 ;  /* 0x0000000e00407202 */ /* 0x000fca0000000f00 */
[----:B------:R-:W-:-:S05]  /*9440*/  FADD.FTZ R39, R39, R64 ;  /* 0x0000004027277221 */ /* 0x000fca0000010000 */
[----:B------:R-:W-:-:S07]  /*9450*/  MOV R13, R39 ;  /* 0x00000027000d7202 */ /* 0x000fce0000000f00 */
[----:B------:R-:W-:Y:S05]  /*9460*/  WARPSYNC.COLLECTIVE R15, `(.L_x_5452) ;  /* 0x000000000f087348 */ /* 0x000fea0003c00000 */
[----:B------:R0:W1:Y:S02]  /*9470*/  SHFL.BFLY P6, R14, R13, R12, R11 ;  /* 0x0c00000c0d0e7389 */ /* 0x00006400000c000b */
[----:B01----:R-:W-:Y:S05]  /*9480*/  ENDCOLLECTIVE ;  /* 0x000000000000791b */ /* 0x003fea0003800000 */
.L_x_5452:
[----:B------:R-:W-:Y:S01]  /*9490*/  MOV R13, RZ ;  /* 0x000000ff000d7202 */ /* 0x000fe20000000f00 */
[----:B------:R-:W-:Y:S02]  /*94a0*/  HFMA2 R12, -RZ, RZ, 0, 2.384185791015625e-07 ;  /* 0x00000004ff0c7431 */ /* 0x000fe400000001ff */
[----:B------:R-:W-:-:S07]  /*94b0*/  IMAD.MOV.U32 R42, RZ, RZ, R14 ;  /* 0x000000ffff2a7224 */ /* 0x000fce00078e000e */
[----:B------:R-:W-:Y:S05]  /*94c0*/  WARPSYNC.COLLECTIVE R15, `(.L_x_5453) ;  /* 0x000000000f087348 */ /* 0x000fea0003c00000 */
[----:B------:R0:W1:Y:S02]  /*94d0*/  SHFL.BFLY P6, R14, R13, R12, R11 ;  /* 0x0c00000c0d0e7389 */ /* 0x00006400000c000b */
[----:B01----:R-:W-:Y:S05]  /*94e0*/  ENDCOLLECTIVE ;  /* 0x000000000000791b */ /* 0x003fea0003800000 */
.L_x_5453:
        /* <DEDUP_REMOVED lines=8> */
.L_x_5454:
[----:B------:R-:W-:Y:S02]  /*9570*/  HFMA2 R12, -RZ, RZ, 0, 5.9604644775390625e-08 ;  /* 0x00000001ff0c7431 */ /* 0x000fe400000001ff */
[----:B------:R-:W-:-:S04]  /*9580*/  IMAD.MOV.U32 R46, RZ, RZ, R14 ;  /* 0x000000ffff2e7224 */ /* 0x000fc800078e000e */
[----:B------:R-:W-:-:S05]  /*9590*/  FADD.FTZ R43, R43, R46 ;  /* 0x0000002e2b2b7221 */ /* 0x000fca0000010000 */
[----:B------:R-:W-:-:S07]  /*95a0*/  MOV R13, R43 ;  /* 0x0000002b000d7202 */ /* 0x000fce0000000f00 */
[----:B------:R-:W-:Y:S05]  /*95b0*/  WARPSYNC.COLLECTIVE R15, `(.L_x_5455) ;  /* 0x000000000f087348 */ /* 0x000fea0003c00000 */
[----:B------:R0:W1:Y:S02]  /*95c0*/  SHFL.BFLY P6, R14, R13, R12, R11 ;  /* 0x0c00000c0d0e7389 */ /* 0x00006400000c000b */
[----:B01----:R-:W-:Y:S05]  /*95d0*/  ENDCOLLECTIVE ;  /* 0x000000000000791b */ /* 0x003fea0003800000 */
.L_x_5455:
[----:B------:R-:W-:Y:S01]  /*95e0*/  HFMA2 R13, -RZ, RZ, 0, 0 ;  /* 0x00000000ff0d7431 */ /* 0x000fe200000001ff */
[----:B------:R-:W-:Y:S02]  /*95f0*/  MOV R12, 0x4 ;  /* 0x00000004000c7802 */ /* 0x000fe40000000f00 */
[----:B------:R-:W-:-:S07]  /*9600*/  MOV R46, R14 ;  /* 0x0000000e002e7202 */ /* 0x000fce0000000f00 */
[----:B------:R-:W-:Y:S05]  /*9610*/  WARPSYNC.COLLECTIVE R15, `(.L_x_5456) ;  /* 0x000000000f087348 */ /* 0x000fea0003c00000 */
[----:B------:R0:W1:Y:S02]  /*9620*/  SHFL.BFLY P6, R14, R13, R12, R11 ;  /* 0x0c00000c0d0e7389 */ /* 0x00006400000c000b */
[----:B01----:R-:W-:Y:S05]  /*9630*/  ENDCOLLECTIVE ;  /* 0x000000000000791b */ /* 0x003fea0003800000 */
.L_x_5456:
        /* <DEDUP_REMOVED lines=8> */
.L_x_5457:
[----:B------:R-:W-:Y:S01]  /*96c0*/  HFMA2 R12, -RZ, RZ, 0, 5.9604644775390625e-08 ;  /* 0x00000001ff0c7431 */ /* 0x000fe200000001ff */
[----:B------:R-:W-:-:S05]  /*96d0*/  MOV R50, R14 ;  /* 0x0000000e00327202 */ /* 0x000fca0000000f00 */
[----:B------:R-:W-:-:S05]  /*96e0*/  FADD.FTZ R47, R47, R50 ;  /* 0x000000322f2f7221 */ /* 0x000fca0000010000 */
[----:B------:R-:W-:-:S07]  /*96f0*/  MOV R13, R47 ;  /* 0x0000002f000d7202 */ /* 0x000fce0000000f00 */
[----:B------:R-:W-:Y:S05]  /*9700*/  WARPSYNC.COLLECTIVE R15, `(.L_x_5458) ;  /* 0x000000000f087348 */ /* 0x000fea0003c00000 */
[----:B------:R0:W1:Y:S02]  /*9710*/  SHFL.BFLY P6, R14, R13, R12, R11 ;  /* 0x0c00000c0d0e7389 */ /* 0x00006400000c000b */
[----:B01----:R-:W-:Y:S05]  /*9720*/  ENDCOLLECTIVE ;  /* 0x000000000000791b */ /* 0x003fea0003800000 */
.L_x_5458:
[----:B------:R-:W-:Y:S01]  /*9730*/  MOV R13, RZ ;  /* 0x000000ff000d7202 */ /* 0x000fe20000000f00 */
[----:B------:R-:W-:Y:S02]  /*9740*/  HFMA2 R12, -RZ, RZ, 0, 2.384185791015625e-07 ;  /* 0x00000004ff0c7431 */ /* 0x000fe400000001ff */
[----:B------:R-:W-:-:S07]  /*9750*/  IMAD.MOV.U32 R50, RZ, RZ, R14 ;  /* 0x000000ffff327224 */ /* 0x000fce00078e000e */
[----:B------:R-:W-:Y:S05]  /*9760*/  WARPSYNC.COLLECTIVE R15, `(.L_x_5459) ;  /* 0x000000000f087348 */ /* 0x000fea0003c00000 */
[----:B------:R0:W1:Y:S02]  /*9770*/  SHFL.BFLY P6, R14, R13, R12, R11 ;  /* 0x0c00000c0d0e7389 */ /* 0x00006400000c000b */
[----:B01----:R-:W-:Y:S05]  /*9780*/  ENDCOLLECTIVE ;  /* 0x000000000000791b */ /* 0x003fea0003800000 */
.L_x_5459:
        /* <DEDUP_REMOVED lines=8> */
.L_x_5460:
[----:B------:R-:W-:Y:S02]  /*9810*/  HFMA2 R12, -RZ, RZ, 0, 5.9604644775390625e-08 ;  /* 0x00000001ff0c7431 */ /* 0x000fe400000001ff */
[----:B------:R-:W-:-:S04]  /*9820*/  IMAD.MOV.U32 R54, RZ, RZ, R14 ;  /* 0x000000ffff367224 */ /* 0x000fc800078e000e */
[----:B------:R-:W-:-:S05]  /*9830*/  FADD.FTZ R51, R51, R54 ;  /* 0x0000003633337221 */ /* 0x000fca0000010000 */
[----:B------:R-:W-:-:S07]  /*9840*/  MOV R13, R51 ;  /* 0x00000033000d7202 */ /* 0x000fce0000000f00 */
[----:B------:R-:W-:Y:S05]  /*9850*/  WARPSYNC.COLLECTIVE R15, `(.L_x_5461) ;  /* 0x000000000f087348 */ /* 0x000fea0003c00000 */
[----:B------:R0:W1:Y:S02]  /*9860*/  SHFL.BFLY P6, R14, R13, R12, R11 ;  /* 0x0c00000c0d0e7389 */ /* 0x00006400000c000b */
[----:B01----:R-:W-:Y:S05]  /*9870*/  ENDCOLLECTIVE ;  /* 0x000000000000791b */ /* 0x003fea0003800000 */
.L_x_5461:
[----:B------:R-:W-:Y:S01]  /*9880*/  HFMA2 R13, -RZ, RZ, 0, 0 ;  /* 0x00000000ff0d7431 */ /* 0x000fe200000001ff */
[----:B------:R-:W-:Y:S02]  /*9890*/  MOV R12, 0x4 ;  /* 0x00000004000c7802 */ /* 0x000fe40000000f00 */
[----:B------:R-:W-:-:S07]  /*98a0*/  MOV R54, R14 ;  /* 0x0000000e00367202 */ /* 0x000fce0000000f00 */
[----:B------:R-:W-:Y:S05]  /*98b0*/  WARPSYNC.COLLECTIVE R15, `(.L_x_5462) ;  /* 0x000000000f087348 */ /* 0x000fea0003c00000 */
[----:B------:R0:W1:Y:S02]  /*98c0*/  SHFL.BFLY P6, R14, R13, R12, R11 ;  /* 0x0c00000c0d0e7389 */ /* 0x00006400000c000b */
[----:B01----:R-:W-:Y:S05]  /*98d0*/  ENDCOLLECTIVE ;  /* 0x000000000000791b */ /* 0x003fea0003800000 */
.L_x_5462:
        /* <DEDUP_REMOVED lines=8> */
.L_x_5463:
[----:B------:R-:W-:Y:S01]  /*9960*/  HFMA2 R12, -RZ, RZ, 0, 5.9604644775390625e-08 ;  /* 0x00000001ff0c7431 */ /* 0x000fe200000001ff */
[----:B------:R-:W-:-:S05]  /*9970*/  MOV R58, R14 ;  /* 0x0000000e003a7202 */ /* 0x000fca0000000f00 */
[----:B------:R-:W-:-:S05]  /*9980*/  FADD.FTZ R55, R55, R58 ;  /* 0x0000003a37377221 */ /* 0x000fca0000010000 */
[----:B------:R-:W-:-:S07]  /*9990*/  MOV R13, R55 ;  /* 0x00000037000d7202 */ /* 0x000fce0000000f00 */
[----:B------:R-:W-:Y:S05]  /*99a0*/  WARPSYNC.COLLECTIVE R15, `(.L_x_5464) ;  /* 0x000000000f087348 */ /* 0x000fea0003c00000 */
[----:B------:R0:W1:Y:S02]  /*99b0*/  SHFL.BFLY P6, R14, R13, R12, R11 ;  /* 0x0c00000c0d0e7389 */ /* 0x00006400000c000b */
[----:B01----:R-:W-:Y:S05]  /*99c0*/  ENDCOLLECTIVE ;  /* 0x000000000000791b */ /* 0x003fea0003800000 */
.L_x_5464:
[----:B------:R-:W-:Y:S01]  /*99d0*/  MOV R13, RZ ;  /* 0x000000ff000d7202 */ /* 0x000fe20000000f00 */
[----:B------:R-:W-:Y:S02]  /*99e0*/  HFMA2 R12, -RZ, RZ, 0, 2.384185791015625e-07 ;  /* 0x00000004ff0c7431 */ /* 0x000fe400000001ff */
[----:B------:R-:W-:-:S07]  /*99f0*/  IMAD.MOV.U32 R58, RZ, RZ, R14 ;  /* 0x000000ffff3a7224 */ /* 0x000fce00078e000e */
[----:B------:R-:W-:Y:S05]  /*9a00*/  WARPSYNC.COLLECTIVE R15, `(.L_x_5465) ;  /* 0x000000000f087348 */ /* 0x000fea0003c00000 */
[----:B------:R0:W1:Y:S02]  /*9a10*/  SHFL.BFLY P6, R14, R13, R12, R11 ;  /* 0x0c00000c0d0e7389 */ /* 0x00006400000c000b */
[----:B01----:R-:W-:Y:S05]  /*9a20*/  ENDCOLLECTIVE ;  /* 0x000000000000791b */ /* 0x003fea0003800000 */
.L_x_5465:
[----:B------:R-:W-:Y:S01]  /*9a30*/  FADD.FTZ R55, R55, R58 ;  /* 0x0000003a37377221 */ /* 0x000fe20000010000 */
[----:B------:R-:W-:Y:S02]  /*9a40*/  HFMA2 R12, -RZ, RZ, 0, 1.1920928955078125e-07 ;  /* 0x00000002ff0c7431 */ /* 0x000fe400000001ff */
[----:B------:R-:W-:-:S05]  /*9a50*/  FADD.FTZ R59, RZ, R14 ;  /* 0x0000000eff3b7221 */ /* 0x000fca0000010000 */
[----:B------:R-:W-:-:S07]  /*9a60*/  MOV R13, R59 ;  /* 0x0000003b000d7202 */ /* 0x000fce0000000f00 */
[----:B------:R-:W-:Y:S05]  /*9a70*/  WARPSYNC.COLLECTIVE R15, `(.L_x_5466) ;  /* 0x000000000f087348 */ /* 0x000fea0003c00000 */
[----:B------:R0:W1:Y:S02]  /*9a80*/  SHFL.BFLY P6, R14, R13, R12, R11 ;  /* 0x0c00000c0d0e7389 */ /* 0x00006400000c000b */
[----:B01----:R-:W-:Y:S05]  /*9a90*/  ENDCOLLECTIVE ;  /* 0x000000000000791b */ /* 0x003fea0003800000 */
.L_x_5466:
[----:B------:R-:W-:Y:S01]  /*9aa0*/  HFMA2 R12, -RZ, RZ, 0, 5.9604644775390625e-08 ;  /* 0x00000001ff0c7431 */ /* 0x000fe200000001ff */
[----:B------:R-:W-:-:S05]  /*9ab0*/  MOV R62, R14 ;  /* 0x0000000e003e7202 */ /* 0x000fca0000000f00 */
[----:B------:R-:W-:-:S04]  /*9ac0*/  FADD.FTZ R59, R59, R62 ;  /* 0x0000003e3b3b7221 */ /* 0x000fc80000010000 */
[----:B------:R-:W-:-:S07]  /*9ad0*/  IMAD.MOV.U32 R13, RZ, RZ, R59 ;  /* 0x000000ffff0d7224 */ /* 0x000fce00078e003b */
[----:B------:R-:W-:Y:S05]  /*9ae0*/  WARPSYNC.COLLECTIVE R15, `(.L_x_5467) ;  /* 0x000000000f087348 */ /* 0x000fea0003c00000 */
[----:B------:R0:W1:Y:S02]  /*9af0*/  SHFL.BFLY P6, R14, R13, R12, R11 ;  /* 0x0c00000c0d0e7389 */ /* 0x00006400000c000b */
[----:B01----:R-:W-:Y:S05]  /*9b00*/  ENDCOLLECTIVE ;  /* 0x000000000000791b */ /* 0x003fea0003800000 */
.L_x_5467:
[----:B------:R-:W-:Y:S01]  /*9b10*/  HFMA2 R13, -RZ, RZ, 0, 0 ;  /* 0x00000000ff0d7431 */ /* 0x000fe200000001ff */
[----:B------:R-:W-:Y:S02]  /*9b20*/  MOV R12, 0x4 ;  /* 0x00000004000c7802 */ /* 0x000fe40000000f00 */
[----:B------:R-:W-:-:S07]  /*9b30*/  MOV R62, R14 ;  /* 0x0000000e003e7202 */ /* 0x000fce0000000f00 */
[----:B------:R-:W-:Y:S05]  /*9b40*/  WARPSYNC.COLLECTIVE R15, `(.L_x_5468) ;  /* 0x000000000f087348 */ /* 0x000fea0003c00000 */
[----:B------:R0:W1:Y:S02]  /*9b50*/  SHFL.BFLY P6, R14, R13, R12, R11 ;  /* 0x0c00000c0d0e7389 */ /* 0x00006400000c000b */
[----:B01----:R-:W-:Y:S05]  /*9b60*/  ENDCOLLECTIVE ;  /* 0x000000000000791b */ /* 0x003fea0003800000 */
.L_x_5468:
[----:B------:R-:W-:Y:S01]  /*9b70*/  FADD.FTZ R59, R59, R62 ;  /* 0x0000003e3b3b7221 */ /* 0x000fe20000010000 */
[----:B------:R-:W-:Y:S02]  /*9b80*/  IMAD.MOV.U32 R12, RZ, RZ, 0x2 ;  /* 0x00000002ff0c7424 */ /* 0x000fe400078e00ff */
[----:B------:R-:W-:-:S05]  /*9b90*/  FADD.FTZ R61, RZ, R14 ;  /* 0x0000000eff3d7221 */ /* 0x000fca0000010000 */
[----:B------:R-:W-:-:S07]  /*9ba0*/  MOV R13, R61 ;  /* 0x0000003d000d7202 */ /* 0x000fce0000000f00 */
[----:B------:R-:W-:Y:S05]  /*9bb0*/  WARPSYNC.COLLECTIVE R15, `(.L_x_5469) ;  /* 0x000000000f087348 */ /* 0x000fea0003c00000 */
[----:B------:R0:W1:Y:S02]  /*9bc0*/  SHFL.BFLY P6, R14, R13, R12, R11 ;  /* 0x0c00000c0d0e7389 */ /* 0x00006400000c000b */
[----:B01----:R-:W-:Y:S05]  /*9bd0*/  ENDCOLLECTIVE ;  /* 0x000000000000791b */ /* 0x003fea0003800000 */
.L_x_5469:
[----:B------:R-:W-:Y:S01]  /*9be0*/  HFMA2 R12, -RZ, RZ, 0, 5.9604644775390625e-08 ;  /* 0x00000001ff0c7431 */ /* 0x000fe200000001ff */
[----:B------:R-:W-:-:S05]  /*9bf0*/  MOV R72, R14 ;  /* 0x0000000e00487202 */ /* 0x000fca0000000f00 */
[----:B------:R-:W-:-:S05]  /*9c00*/  FADD.FTZ R61, R61, R72 ;  /* 0x000000483d3d7221 */ /* 0x000fca0000010000 */
[----:B------:R-:W-:-:S07]  /*9c10*/  MOV R13, R61 ;  /* 0x0000003d000d7202 */ /* 0x000fce0000000f00 */
[----:B------:R-:W-:Y:S05]  /*9c20*/  WARPSYNC.COLLECTIVE R15, `(.L_x_5470) ;  /* 0x000000000f087348 */ /* 0x000fea0003c00000 */
[----:B------:R0:W1:Y:S02]  /*9c30*/  SHFL.BFLY P6, R14, R13, R12, R11 ;  /* 0x0c00000c0d0e7389 */ /* 0x00006400000c000b */
[----:B01----:R-:W-:Y:S05]  /*9c40*/  ENDCOLLECTIVE ;  /* 0x000000000000791b */ /* 0x003fea0003800000 */
.L_x_5470:
[----:B------:R-:W-:Y:S02]  /*9c50*/  HFMA2 R13, -RZ, RZ, 0, 0 ;  /* 0x00000000ff0d7431 */ /* 0x000fe400000001ff */
[----:B------:R-:W-:Y:S01]  /*9c60*/  IMAD.MOV.U32 R12, RZ, RZ, 0x4 ;  /* 0x00000004ff0c7424 */ /* 0x000fe200078e00ff */
[----:B------:R-:W-:-:S07]  /*9c70*/  MOV R84, R14 ;  /* 0x0000000e00547202 */ /* 0x000fce0000000f00 */
[----:B------:R-:W-:Y:S05]  /*9c80*/  WARPSYNC.COLLECTIVE R15, `(.L_x_5471) ;  /* 0x000000000f087348 */ /* 0x000fea0003c00000 */
[----:B------:R0:W1:Y:S02]  /*9c90*/  SHFL.BFLY P6, R14, R13, R12, R11 ;  /* 0x0c00000c0d0e7389 */ /* 0x00006400000c000b */
[----:B01----:R-:W-:Y:S05]  /*9ca0*/  ENDCOLLECTIVE ;  /* 0x000000000000791b */ /* 0x003fea0003800000 */
.L_x_5471:
        /* <DEDUP_REMOVED lines=8> */
.L_x_5472:
[----:B------:R-:W-:Y:S01]  /*9d30*/  IMAD.MOV.U32 R12, RZ, RZ, 0x1 ;  /* 0x00000001ff0c7424 */ /* 0x000fe200078e00ff */
[----:B------:R-:W-:-:S05]  /*9d40*/  MOV R82, R14 ;  /* 0x0000000e00527202 */ /* 0x000fca0000000f00 */
[----:B------:R-:W-:-:S05]  /*9d50*/  FADD.FTZ R63, R63, R82 ;  /* 0x000000523f3f7221 */ /* 0x000fca0000010000 */
[----:B------:R-:W-:-:S07]  /*9d60*/  MOV R13, R63 ;  /* 0x0000003f000d7202 */ /* 0x000fce0000000f00 */
[----:B------:R-:W-:Y:S05]  /*9d70*/  WARPSYNC.COLLECTIVE R15, `(.L_x_5473) ;  /* 0x000000000f087348 */ /* 0x000fea0003c00000 */
[----:B------:R0:W1:Y:S02]  /*9d80*/  SHFL.BFLY P6, R14, R13, R12, R11 ;  /* 0x0c00000c0d0e7389 */ /* 0x00006400000c000b */
[----:B01----:R-:W-:Y:S05]  /*9d90*/  ENDCOLLECTIVE ;  /* 0x000000000000791b */ /* 0x003fea0003800000 */
.L_x_5473:
[----:B------:R-:W-:Y:S01]  /*9da0*/  HFMA2 R13, -RZ, RZ, 0, 0 ;  /* 0x00000000ff0d7431 */ /* 0x000fe200000001ff */
[----:B------:R-:W-:Y:S02]  /*9db0*/  MOV R12, 0x4 ;  /* 0x00000004000c7802 */ /* 0x000fe40000000f00 */
[----:B------:R-:W-:-:S07]  /*9dc0*/  MOV R86, R14 ;  /* 0x0000000e00567202 */ /* 0x000fce0000000f00 */
[----:B------:R-:W-:Y:S05]  /*9dd0*/  WARPSYNC.COLLECTIVE R15, `(.L_x_5474) ;  /* 0x000000000f087348 */ /* 0x000fea0003c00000 */
[----:B------:R0:W1:Y:S02]  /*9de0*/  SHFL.BFLY P6, R14, R13, R12, R11 ;  /* 0x0c00000c0d0e7389 */ /* 0x00006400000c000b */
[----:B01----:R-:W-:Y:S05]  /*9df0*/  ENDCOLLECTIVE ;  /* 0x000000000000791b */ /* 0x003fea0003800000 */
.L_x_5474:
        /* <DEDUP_REMOVED lines=8> */
.L_x_5475:
[----:B------:R-:W-:Y:S02]  /*9e80*/  HFMA2 R12, -RZ, RZ, 0, 5.9604644775390625e-08 ;  /* 0x00000001ff0c7431 */ /* 0x000fe400000001ff */
[----:B------:R-:W-:-:S05]  /*9e90*/  FADD.FTZ R64, R64, R14 ;  /* 0x0000000e40407221 */ /* 0x000fca0000010000 */
[----:B------:R-:W-:-:S07]  /*9ea0*/  MOV R13, R64 ;  /* 0x00000040000d7202 */ /* 0x000fce0000000f00 */
[----:B------:R-:W-:Y:S05]  /*9eb0*/  WARPSYNC.COLLECTIVE R15, `(.L_x_5476) ;  /* 0x000000000f087348 */ /* 0x000fea0003c00000 */
[----:B------:R0:W1:Y:S02]  /*9ec0*/  SHFL.BFLY P6, R14, R13, R12, R11 ;  /* 0x0c00000c0d0e7389 */ /* 0x00006400000c000b */
[----:B01----:R-:W-:Y:S05]  /*9ed0*/  ENDCOLLECTIVE ;  /* 0x000000000000791b */ /* 0x003fea0003800000 */
.L_x_5476:
[----:B------:R-:W-:Y:S01]  /*9ee0*/  HFMA2 R13, -RZ, RZ, 0, 0 ;  /* 0x00000000ff0d7431 */ /* 0x000fe200000001ff */
[----:B------:R-:W-:Y:S02]  /*9ef0*/  MOV R12, 0x4 ;  /* 0x00000004000c7802 */ /* 0x000fe40000000f00 */
[----:B------:R-:W-:-:S07]  /*9f00*/  MOV R3, R14 ;  /* 0x0000000e00037202 */ /* 0x000fce0000000f00 */
[----:B------:R-:W-:Y:S05]  /*9f10*/  WARPSYNC.COLLECTIVE R15, `(.L_x_5477) ;  /* 0x000000000f087348 */ /* 0x000fea0003c00000 */
[----:B------:R0:W1:Y:S02]  /*9f20*/  SHFL.BFLY P6, R14, R13, R12, R11 ;  /* 0x0c00000c0d0e7389 */ /* 0x00006400000c000b */
[----:B01----:R-:W-:Y:S05]  /*9f30*/  ENDCOLLECTIVE ;  /* 0x000000000000791b */ /* 0x003fea0003800000 */
.L_x_5477:
        /* <DEDUP_REMOVED lines=8> */
.L_x_5478:
[----:B------:R-:W-:Y:S01]  /*9fc0*/  HFMA2 R12, -RZ, RZ, 0, 5.9604644775390625e-08 ;  /* 0x00000001ff0c7431 */ /* 0x000fe200000001ff */
[----:B------:R-:W-:-:S05]  /*9fd0*/  MOV R76, R14 ;  /* 0x0000000e004c7202 */ /* 0x000fca0000000f00 */
[----:B------:R-:W-:-:S05]  /*9fe0*/  FADD.FTZ R65, R65, R76 ;  /* 0x0000004c41417221 */ /* 0x000fca0000010000 */
[----:B------:R-:W-:-:S07]  /*9ff0*/  MOV R13, R65 ;  /* 0x00000041000d7202 */ /* 0x000fce0000000f00 */
[----:B------:R-:W-:Y:S05]  /*a000*/  WARPSYNC.COLLECTIVE R15, `(.L_x_5479) ;  /* 0x000000000f087348 */ /* 0x000fea0003c00000 */
[----:B------:R0:W1:Y:S02]  /*a010*/  SHFL.BFLY P6, R14, R13, R12, R11 ;  /* 0x0c00000c0d0e7389 */ /* 0x00006400000c000b */
[----:B01----:R-:W-:Y:S05]  /*a020*/  ENDCOLLECTIVE ;  /* 0x000000000000791b */ /* 0x003fea0003800000 */
.L_x_5479:
[----:B------:R-:W-:Y:S01]  /*a030*/  MOV R13, RZ ;  /* 0x000000ff000d7202 */ /* 0x000fe20000000f00 */
[----:B------:R-:W-:Y:S02]  /*a040*/  HFMA2 R12, -RZ, RZ, 0, 2.384185791015625e-07 ;  /* 0x00000004ff0c7431 */ /* 0x000fe400000001ff */
[----:B------:R-:W-:-:S07]  /*a050*/  IMAD.MOV.U32 R88, RZ, RZ, R14 ;  /* 0x000000ffff587224 */ /* 0x000fce00078e000e */
[----:B------:R-:W-:Y:S05]  /*a060*/  WARPSYNC.COLLECTIVE R15, `(.L_x_5480) ;  /* 0x000000000f087348 */ /* 0x000fea0003c00000 */
[----:B------:R0:W1:Y:S02]  /*a070*/  SHFL.BFLY P6, R14, R13, R12, R11 ;  /* 0x0c00000c0d0e7389 */ /* 0x00006400000c000b */
[----:B01----:R-:W-:Y:S05]  /*a080*/  ENDCOLLECTIVE ;  /* 0x000000000000791b */ /* 0x003fea0003800000 */
.L_x_5480:
        /* <DEDUP_REMOVED lines=8> */
.L_x_5481:
[----:B------:R-:W-:Y:S02]  /*a110*/  HFMA2 R12, -RZ, RZ, 0, 5.9604644775390625e-08 ;  /* 0x00000001ff0c7431 */ /* 0x000fe400000001ff */
[----:B------:R-:W-:-:S04]  /*a120*/  IMAD.MOV.U32 R19, RZ, RZ, R14 ;  /* 0x000000ffff137224 */ /* 0x000fc800078e000e */
[----:B------:R-:W-:-:S05]  /*a130*/  FADD.FTZ R66, R66, R19 ;  /* 0x0000001342427221 */ /* 0x000fca0000010000 */
[----:B------:R-:W-:-:S07]  /*a140*/  MOV R13, R66 ;  /* 0x00000042000d7202 */ /* 0x000fce0000000f00 */
[----:B------:R-:W-:Y:S05]  /*a150*/  WARPSYNC.COLLECTIVE R15, `(.L_x_5482) ;  /* 0x000000000f087348 */ /* 0x000fea0003c00000 */
[----:B------:R0:W1:Y:S02]  /*a160*/  SHFL.BFLY P6, R14, R13, R12, R11 ;  /* 0x0c00000c0d0e7389 */ /* 0x00006400000c000b */
[----:B01----:R-:W-:Y:S05]  /*a170*/  ENDCOLLECTIVE ;  /* 0x000000000000791b */ /* 0x003fea0003800000 */
.L_x_5482:
[----:B------:R-:W-:Y:S01]  /*a180*/  HFMA2 R13, -RZ, RZ, 0, 0 ;  /* 0x00000000ff0d7431 */ /* 0x000fe200000001ff */
[----:B------:R-:W-:Y:S02]  /*a190*/  MOV R12, 0x4 ;  /* 0x00000004000c7802 */ /* 0x000fe40000000f00 */
[----:B------:R-:W-:-:S07]  /*a1a0*/  MOV R5, R14 ;  /* 0x0000000e00057202 */ /* 0x000fce0000000f00 */
[----:B------:R-:W-:Y:S05]  /*a1b0*/  WARPSYNC.COLLECTIVE R15, `(.L_x_5483) ;  /* 0x000000000f087348 */ /* 0x000fea0003c00000 */
[----:B------:R0:W1:Y:S02]  /*a1c0*/  SHFL.BFLY P6, R14, R13, R12, R11 ;  /* 0x0c00000c0d0e7389 */ /* 0x00006400000c000b */
[----:B01----:R-:W-:Y:S05]  /*a1d0*/  ENDCOLLECTIVE ;  /* 0x000000000000791b */ /* 0x003fea0003800000 */
.L_x_5483:
[----:B------:R-:W-:Y:S01]  /*a1e0*/  FADD.FTZ R66, R66, R5 ;  /* 0x0000000542427221 */ /* 0x000fe20000010000 */
[----:B------:R-:W-:Y:S02]  /*a1f0*/  IMAD.MOV.U32 R12, RZ, RZ, 0x2 ;  /* 0x00000002ff0c7424 */ /* 0x000fe400078e00ff */
[----:B------:R-:W-:-:S05]  /*a200*/  FADD.FTZ R67, RZ, R14 ;  /* 0x0000000eff437221 */ /* 0x000fca0000010000 */
[----:B------:R-:W-:-:S07]  /*a210*/  MOV R13, R67 ;  /* 0x00000043000d7202 */ /* 0x000fce0000000f00 */
[----:B------:R-:W-:Y:S05]  /*a220*/  WARPSYNC.COLLECTIVE R15, `(.L_x_5484) ;  /* 0x000000000f087348 */ /* 0x000fea0003c00000 */
[----:B------:R0:W1:Y:S02]  /*a230*/  SHFL.BFLY P6, R14, R13, R12, R11 ;  /* 0x0c00000c0d0e7389 */ /* 0x00006400000c000b */
[----:B01----:R-:W-:Y:S05]  /*a240*/  ENDCOLLECTIVE ;  /* 0x000000000000791b */ /* 0x003fea0003800000 */
.L_x_5484:
[----:B------:R-:W-:Y:S01]  /*a250*/  HFMA2 R12, -RZ, RZ, 0, 5.9604644775390625e-08 ;  /* 0x00000001ff0c7431 */ /* 0x000fe200000001ff */
[----:B------:R-:W-:-:S05]  /*a260*/  MOV R26, R14 ;  /* 0x0000000e001a7202 */ /* 0x000fca0000000f00 */
[----:B------:R-:W-:-:S05]  /*a270*/  FADD.FTZ R67, R67, R26 ;  /* 0x0000001a43437221 */ /* 0x000fca0000010000 */
[----:B------:R-:W-:-:S07]  /*a280*/  MOV R13, R67 ;  /* 0x00000043000d7202 */ /* 0x000fce0000000f00 */
[----:B------:R-:W-:Y:S05]  /*a290*/  WARPSYNC.COLLECTIVE R15, `(.L_x_5485) ;  /* 0x000000000f087348 */ /* 0x000fea0003c00000 */
[----:B------:R0:W1:Y:S02]  /*a2a0*/  SHFL.BFLY P6, R14, R13, R12, R11 ;  /* 0x0c00000c0d0e7389 */ /* 0x00006400000c000b */
[----:B01----:R-:W-:Y:S05]  /*a2b0*/  ENDCOLLECTIVE ;  /* 0x000000000000791b */ /* 0x003fea0003800000 */
.L_x_5485:
[----:B------:R-:W-:Y:S01]  /*a2c0*/  HFMA2 R13, -RZ, RZ, 0, 0 ;  /* 0x00000000ff0d7431 */ /* 0x000fe200000001ff */
[----:B------:R-:W-:Y:S02]  /*a2d0*/  MOV R12, 0x4 ;  /* 0x00000004000c7802 */ /* 0x000fe40000000f00 */
[----:B------:R-:W-:-:S07]  /*a2e0*/  MOV R26, R14 ;  /* 0x0000000e001a7202 */ /* 0x000fce0000000f00 */
[----:B------:R-:W-:Y:S05]  /*a2f0*/  WARPSYNC.COLLECTIVE R15, `(.L_x_5486) ;  /* 0x000000000f087348 */ /* 0x000fea0003c00000 */
[----:B------:R0:W1:Y:S02]  /*a300*/  SHFL.BFLY P6, R14, R13, R12, R11 ;  /* 0x0c00000c0d0e7389 */ /* 0x00006400000c000b */
[----:B01----:R-:W-:Y:S05]  /*a310*/  ENDCOLLECTIVE ;  /* 0x000000000000791b */ /* 0x003fea0003800000 */
.L_x_5486:
        /* <DEDUP_REMOVED lines=8> */
.L_x_5487:
[----:B------:R-:W-:Y:S01]  /*a3a0*/  HFMA2 R12, -RZ, RZ, 0, 5.9604644775390625e-08 ;  /* 0x00000001ff0c7431 */ /* 0x000fe200000001ff */
[----:B------:R-:W-:-:S05]  /*a3b0*/  MOV R77, R14 ;  /* 0x0000000e004d7202 */ /* 0x000fca0000000f00 */
[----:B------:R-:W-:-:S05]  /*a3c0*/  FADD.FTZ R68, R68, R77 ;  /* 0x0000004d44447221 */ /* 0x000fca0000010000 */
[----:B------:R-:W-:-:S07]  /*a3d0*/  MOV R13, R68 ;  /* 0x00000044000d7202 */ /* 0x000fce0000000f00 */
[----:B------:R-:W-:Y:S05]  /*a3e0*/  WARPSYNC.COLLECTIVE R15, `(.L_x_5488) ;  /* 0x000000000f087348 */ /* 0x000fea0003c00000 */
[----:B------:R0:W1:Y:S02]  /*a3f0*/  SHFL.BFLY P6, R14, R13, R12, R11 ;  /* 0x0c00000c0d0e7389 */ /* 0x00006400000c000b */
[----:B01----:R-:W-:Y:S05]  /*a400*/  ENDCOLLECTIVE ;  /* 0x000000000000791b */ /* 0x003fea0003800000 */
.L_x_5488:
[----:B------:R-:W-:Y:S02]  /*a410*/  IMAD.MOV.U32 R13, RZ, RZ, RZ ;  /* 0x000000ffff0d7224 */ /* 0x000fe400078e00ff */
[----:B------:R-:W-:Y:S01]  /*a420*/  HFMA2 R12, -RZ, RZ, 0, 2.384185791015625e-07 ;  /* 0x00000004ff0c7431 */ /* 0x000fe200000001ff */
[----:B------:R-:W-:-:S07]  /*a430*/  MOV R7, R14 ;  /* 0x0000000e00077202 */ /* 0x000fce0000000f00 */
[----:B------:R-:W-:Y:S05]  /*a440*/  WARPSYNC.COLLECTIVE R15, `(.L_x_5489) ;  /* 0x000000000f087348 */ /* 0x000fea0003c00000 */
[----:B------:R0:W1:Y:S02]  /*a450*/  SHFL.BFLY P6, R14, R13, R12, R11 ;  /* 0x0c00000c0d0e7389 */ /* 0x00006400000c000b */
[----:B01----:R-:W-:Y:S05]  /*a460*/  ENDCOLLECTIVE ;  /* 0x000000000000791b */ /* 0x003fea0003800000 */
.L_x_5489:
        /* <DEDUP_REMOVED lines=8> */
.L_x_5490:
[----:B------:R-:W-:Y:S01]  /*a4f0*/  IMAD.MOV.U32 R12, RZ, RZ, 0x1 ;  /* 0x00000001ff0c7424 */ /* 0x000fe200078e00ff */
[----:B------:R-:W-:-:S05]  /*a500*/  MOV R34, R14 ;  /* 0x0000000e00227202 */ /* 0x000fca0000000f00 */
[----:B------:R-:W-:-:S05]  /*a510*/  FADD.FTZ R69, R69, R34 ;  /* 0x0000002245457221 */ /* 0x000fca0000010000 */
[----:B------:R-:W-:-:S07]  /*a520*/  MOV R13, R69 ;  /* 0x00000045000d7202 */ /* 0x000fce0000000f00 */
[----:B------:R-:W-:Y:S05]  /*a530*/  WARPSYNC.COLLECTIVE R15, `(.L_x_5491) ;  /* 0x000000000f087348 */ /* 0x000fea0003c00000 */
[----:B------:R0:W1:Y:S02]  /*a540*/  SHFL.BFLY P6, R14, R13, R12, R11 ;  /* 0x0c00000c0d0e7389 */ /* 0x00006400000c000b */
[----:B01----:R-:W-:Y:S05]  /*a550*/  ENDCOLLECTIVE ;  /* 0x000000000000791b */ /* 0x003fea0003800000 */
.L_x_5491:
[----:B------:R-:W-:Y:S01]  /*a560*/  HFMA2 R13, -RZ, RZ, 0, 0 ;  /* 0x00000000ff0d7431 */ /* 0x000fe200000001ff */
[----:B------:R-:W-:Y:S02]  /*a570*/  MOV R12, 0x4 ;  /* 0x00000004000c7802 */ /* 0x000fe40000000f00 */
[----:B------:R-:W-:-:S07]  /*a580*/  MOV R34, R14 ;  /* 0x0000000e00227202 */ /* 0x000fce0000000f00 */
[----:B------:R-:W-:Y:S05]  /*a590*/  WARPSYNC.COLLECTIVE R15, `(.L_x_5492) ;  /* 0x000000000f087348 */ /* 0x000fea0003c00000 */
[----:B------:R0:W1:Y:S02]  /*a5a0*/  SHFL.BFLY P6, R14, R13, R12, R11 ;  /* 0x0c00000c0d0e7389 */ /* 0x00006400000c000b */
[----:B01----:R-:W-:Y:S05]  /*a5b0*/  ENDCOLLECTIVE ;  /* 0x000000000000791b */ /* 0x003fea0003800000 */
.L_x_5492:
        /* <DEDUP_REMOVED lines=8> */
.L_x_5493:
[----:B------:R-:W-:Y:S02]  /*a640*/  HFMA2 R12, -RZ, RZ, 0, 5.9604644775390625e-08 ;  /* 0x00000001ff0c7431 */ /* 0x000fe400000001ff */
[----:B------:R-:W-:-:S04]  /*a650*/  IMAD.MOV.U32 R83, RZ, RZ, R14 ;  /* 0x000000ffff537224 */ /* 0x000fc800078e000e */
[----:B------:R-:W-:-:S05]  /*a660*/  FADD.FTZ R70, R70, R83 ;  /* 0x0000005346467221 */ /* 0x000fca0000010000 */
[----:B------:R-:W-:-:S07]  /*a670*/  MOV R13, R70 ;  /* 0x00000046000d7202 */ /* 0x000fce0000000f00 */
[----:B------:R-:W-:Y:S05]  /*a680*/  WARPSYNC.COLLECTIVE R15, `(.L_x_5494) ;  /* 0x000000000f087348 */ /* 0x000fea0003c00000 */
[----:B------:R0:W1:Y:S02]  /*a690*/  SHFL.BFLY P6, R14, R13, R12, R11 ;  /* 0x0c00000c0d0e7389 */ /* 0x00006400000c000b */
[----:B01----:R-:W-:Y:S05]  /*a6a0*/  ENDCOLLECTIVE ;  /* 0x000000000000791b */ /* 0x003fea0003800000 */
.L_x_5494:
[----:B------:R-:W-:Y:S01]  /*a6b0*/  HFMA2 R13, -RZ, RZ, 0, 0 ;  /* 0x00000000ff0d7431 */ /* 0x000fe200000001ff */
[----:B------:R-:W-:Y:S02]  /*a6c0*/  MOV R12, 0x4 ;  /* 0x00000004000c7802 */ /* 0x000fe40000000f00 */
[----:B------:R-:W-:-:S07]  /*a6d0*/  MOV R17, R14 ;  /* 0x0000000e00117202 */ /* 0x000fce0000000f00 */
[----:B------:R-:W-:Y:S05]  /*a6e0*/  WARPSYNC.COLLECTIVE R15, `(.L_x_5495) ;  /* 0x000000000f087348 */ /* 0x000fea0003c00000 */
[----:B------:R0:W1:Y:S02]  /*a6f0*/  SHFL.BFLY P6, R14, R13, R12, R11 ;  /* 0x0c00000c0d0e7389 */ /* 0x00006400000c000b */
[----:B01----:R-:W-:Y:S05]  /*a700*/  ENDCOLLECTIVE ;  /* 0x000000000000791b */ /* 0x003fea0003800000 */
.L_x_5495:
[----:B------:R-:W-:Y:S01]  /*a710*/  FADD.FTZ R17, R70, R17 ;  /* 0x0000001146117221 */ /* 0x000fe20000010000 */
[----:B------:R-:W-:Y:S01]  /*a720*/  HFMA2 R12, -RZ, RZ, 0, 1.1920928955078125e-07 ;  /* 0x00000002ff0c7431 */ /* 0x000fe200000001ff */
[----:B------:R-:W-:-:S05]  /*a730*/  MOV R71, R14 ;  /* 0x0000000e00477202 */ /* 0x000fca0000000f00 */
[----:B------:R-:W-:-:S04]  /*a740*/  FADD.FTZ R71, RZ, R71 ;  /* 0x00000047ff477221 */ /* 0x000fc80000010000 */
[----:B------:R-:W-:-:S07]  /*a750*/  IMAD.MOV.U32 R13, RZ, RZ, R71 ;  /* 0x000000ffff0d7224 */ /* 0x000fce00078e0047 */
[----:B------:R-:W-:Y:S05]  /*a760*/  WARPSYNC.COLLECTIVE R15, `(.L_x_5496) ;  /* 0x000000000f087348 */ /* 0x000fea0003c00000 */
[----:B------:R0:W1:Y:S02]  /*a770*/  SHFL.BFLY P6, R14, R13, R12, R11 ;  /* 0x0c00000c0d0e7389 */ /* 0x00006400000c000b */
[----:B01----:R-:W-:Y:S05]  /*a780*/  ENDCOLLECTIVE ;  /* 0x000000000000791b */ /* 0x003fea0003800000 */
.L_x_5496:
[----:B------:R-:W-:Y:S01]  /*a790*/  HFMA2 R12, -RZ, RZ, 0, 5.9604644775390625e-08 ;  /* 0x00000001ff0c7431 */ /* 0x000fe200000001ff */
[----:B------:R-:W-:-:S05]  /*a7a0*/  MOV R30, R14 ;  /* 0x0000000e001e7202 */ /* 0x000fca0000000f00 */
[----:B------:R-:W-:-:S05]  /*a7b0*/  FADD.FTZ R71, R71, R30 ;  /* 0x0000001e47477221 */ /* 0x000fca0000010000 */
[----:B------:R-:W-:-:S07]  /*a7c0*/  MOV R13, R71 ;  /* 0x00000047000d7202 */ /* 0x000fce0000000f00 */
[----:B------:R-:W-:Y:S05]  /*a7d0*/  WARPSYNC.COLLECTIVE R15, `(.L_x_5497) ;  /* 0x000000000f087348 */ /* 0x000fea0003c00000 */
[----:B------:R0:W1:Y:S02]  /*a7e0*/  SHFL.BFLY P6, R14, R13, R12, R11 ;  /* 0x0c00000c0d0e7389 */ /* 0x00006400000c000b */
[----:B01----:R-:W-:Y:S05]  /*a7f0*/  ENDCOLLECTIVE ;  /* 0x000000000000791b */ /* 0x003fea0003800000 */
.L_x_5497:
[----:B------:R-:W-:Y:S02]  /*a800*/  HFMA2 R13, -RZ, RZ, 0, 0 ;  /* 0x00000000ff0d7431 */ /* 0x000fe400000001ff */
[----:B------:R-:W-:Y:S01]  /*a810*/  IMAD.MOV.U32 R12, RZ, RZ, 0x4 ;  /* 0x00000004ff0c7424 */ /* 0x000fe200078e00ff */
[----:B------:R-:W-:-:S07]  /*a820*/  MOV R30, R14 ;  /* 0x0000000e001e7202 */ /* 0x000fce0000000f00 */
[----:B------:R-:W-:Y:S05]  /*a830*/  WARPSYNC.COLLECTIVE R15, `(.L_x_5498) ;  /* 0x000000000f087348 */ /* 0x000fea0003c00000 */
[----:B------:R0:W1:Y:S02]  /*a840*/  SHFL.BFLY P6, R14, R13, R12, R11 ;  /* 0x0c00000c0d0e7389 */ /* 0x00006400000c000b */
[----:B01----:R-:W-:Y:S05]  /*a850*/  ENDCOLLECTIVE ;  /* 0x000000000000791b */ /* 0x003fea0003800000 */
.L_x_5498:
        /* <DEDUP_REMOVED lines=8> */
.L_x_5499:
[----:B------:R-:W-:Y:S01]  /*a8e0*/  HFMA2 R12, -RZ, RZ, 0, 5.9604644775390625e-08 ;  /* 0x00000001ff0c7431 */ /* 0x000fe200000001ff */
[----:B------:R-:W-:-:S05]  /*a8f0*/  MOV R21, R14 ;  /* 0x0000000e00157202 */ /* 0x000fca0000000f00 */
[----:B------:R-:W-:-:S05]  /*a900*/  FADD.FTZ R72, R72, R21 ;  /* 0x0000001548487221 */ /* 0x000fca0000010000 */
[----:B------:R-:W-:-:S07]  /*a910*/  MOV R13, R72 ;  /* 0x00000048000d7202 */ /* 0x000fce0000000f00 */
[----:B------:R-:W-:Y:S05]  /*a920*/  WARPSYNC.COLLECTIVE R15, `(.L_x_5500) ;  /* 0x000000000f087348 */ /* 0x000fea0003c00000 */
[----:B------:R0:W1:Y:S02]  /*a930*/  SHFL.BFLY P6, R14, R13, R12, R11 ;  /* 0x0c00000c0d0e7389 */ /* 0x00006400000c000b */
[----:B01----:R-:W-:Y:S05]  /*a940*/  ENDCOLLECTIVE ;  /* 0x000000000000791b */ /* 0x003fea0003800000 */
.L_x_5500:
[----:B------:R-:W-:Y:S01]  /*a950*/  MOV R13, RZ ;  /* 0x000000ff000d7202 */ /* 0x000fe20000000f00 */
[----:B------:R-:W-:Y:S02]  /*a960*/  HFMA2 R12, -RZ, RZ, 0, 2.384185791015625e-07 ;  /* 0x00000004ff0c7431 */ /* 0x000fe400000001ff */
[----:B------:R-:W-:-:S07]  /*a970*/  IMAD.MOV.U32 R21, RZ, RZ, R14 ;  /* 0x000000ffff157224 */ /* 0x000fce00078e000e */
[----:B------:R-:W-:Y:S05]  /*a980*/  WARPSYNC.COLLECTIVE R15, `(.L_x_5501) ;  /* 0x000000000f087348 */ /* 0x000fea0003c00000 */
[----:B------:R0:W1:Y:S02]  /*a990*/  SHFL.BFLY P6, R14, R13, R12, R11 ;  /* 0x0c00000c0d0e7389 */ /* 0x00006400000c000b */
[----:B01----:R-:W-:Y:S05]  /*a9a0*/  ENDCOLLECTIVE ;  /* 0x000000000000791b */ /* 0x003fea0003800000 */
.L_x_5501:
        /* <DEDUP_REMOVED lines=8> */
.L_x_5502:
[----:B------:R-:W-:Y:S01]  /*aa30*/  HFMA2 R12, -RZ, RZ, 0, 5.9604644775390625e-08 ;  /* 0x00000001ff0c7431 */ /* 0x000fe200000001ff */
[----:B------:R-:W-:-:S05]  /*aa40*/  MOV R38, R14 ;  /* 0x0000000e00267202 */ /* 0x000fca0000000f00 */
[----:B------:R-:W-:-:S04]  /*aa50*/  FADD.FTZ R73, R73, R38 ;  /* 0x0000002649497221 */ /* 0x000fc80000010000 */
[----:B------:R-:W-:-:S07]  /*aa60*/  IMAD.MOV.U32 R13, RZ, RZ, R73 ;  /* 0x000000ffff0d7224 */ /* 0x000fce00078e0049 */
[----:B------:R-:W-:Y:S05]  /*aa70*/  WARPSYNC.COLLECTIVE R15, `(.L_x_5503) ;  /* 0x000000000f087348 */ /* 0x000fea0003c00000 */
[----:B------:R0:W1:Y:S02]  /*aa80*/  SHFL.BFLY P6, R14, R13, R12, R11 ;  /* 0x0c00000c0d0e7389 */ /* 0x00006400000c000b */
[----:B01----:R-:W-:Y:S05]  /*aa90*/  ENDCOLLECTIVE ;  /* 0x000000000000791b */ /* 0x003fea0003800000 */
.L_x_5503:
[----:B------:R-:W-:Y:S01]  /*aaa0*/  HFMA2 R13, -RZ, RZ, 0, 0 ;  /* 0x00000000ff0d7431 */ /* 0x000fe200000001ff */
[----:B------:R-:W-:Y:S02]  /*aab0*/  MOV R12, 0x4 ;  /* 0x00000004000c7802 */ /* 0x000fe40000000f00 */
[----:B------:R-:W-:-:S07]  /*aac0*/  MOV R38, R14 ;  /* 0x0000000e00267202 */ /* 0x000fce0000000f00 */
[----:B------:R-:W-:Y:S05]  /*aad0*/  WARPSYNC.COLLECTIVE R15, `(.L_x_5504) ;  /* 0x000000000f087348 */ /* 0x000fea0003c00000 */
[----:B------:R0:W1:Y:S02]  /*aae0*/  SHFL.BFLY P6, R14, R13, R12, R11 ;  /* 0x0c00000c0d0e7389 */ /* 0x00006400000c000b */
[----:B01----:R-:W-:Y:S05]  /*aaf0*/  ENDCOLLECTIVE ;  /* 0x000000000000791b */ /* 0x003fea0003800000 */
.L_x_5504:
        /* <DEDUP_REMOVED lines=8> */
.L_x_5505:
[----:B------:R-:W-:Y:S01]  /*ab80*/  HFMA2 R12, -RZ, RZ, 0, 5.9604644775390625e-08 ;  /* 0x00000001ff0c7431 */ /* 0x000fe200000001ff */
[----:B------:R-:W-:-:S05]  /*ab90*/  MOV R81, R14 ;  /* 0x0000000e00517202 */ /* 0x000fca0000000f00 */
[----:B------:R-:W-:-:S05]  /*aba0*/  FADD.FTZ R74, R74, R81 ;  /* 0x000000514a4a7221 */ /* 0x000fca0000010000 */
[----:B------:R-:W-:-:S07]  /*abb0*/  MOV R13, R74 ;  /* 0x0000004a000d7202 */ /* 0x000fce0000000f00 */
[----:B------:R-:W-:Y:S05]  /*abc0*/  WARPSYNC.COLLECTIVE R15, `(.L_x_5506) ;  /* 0x000000000f087348 */ /* 0x000fea0003c00000 */
[----:B------:R0:W1:Y:S02]  /*abd0*/  SHFL.BFLY P6, R14, R13, R12, R11 ;  /* 0x0c00000c0d0e7389 */ /* 0x00006400000c000b */
[----:B01----:R-:W-:Y:S05]  /*abe0*/  ENDCOLLECTIVE ;  /* 0x000000000000791b */ /* 0x003fea0003800000 */
.L_x_5506:
[----:B------:R-:W-:Y:S01]  /*abf0*/  HFMA2 R13, -RZ, RZ, 0, 0 ;  /* 0x00000000ff0d7431 */ /* 0x000fe200000001ff */
[----:B------:R-:W-:Y:S02]  /*ac00*/  MOV R12, 0x4 ;  /* 0x00000004000c7802 */ /* 0x000fe40000000f00 */
[----:B------:R-:W-:-:S07]  /*ac10*/  MOV R87, R14 ;  /* 0x0000000e00577202 */ /* 0x000fce0000000f00 */
[----:B------:R-:W-:Y:S05]  /*ac20*/  WARPSYNC.COLLECTIVE R15, `(.L_x_5507) ;  /* 0x000000000f087348 */ /* 0x000fea0003c00000 */
[----:B------:R0:W1:Y:S02]  /*ac30*/  SHFL.BFLY P6, R14, R13, R12, R11 ;  /* 0x0c00000c0d0e7389 */ /* 0x00006400000c000b */
[----:B01----:R-:W-:Y:S05]  /*ac40*/  ENDCOLLECTIVE ;  /* 0x000000000000791b */ /* 0x003fea0003800000 */
.L_x_5507:
        /* <DEDUP_REMOVED lines=8> */
.L_x_5508:
[----:B------:R-:W-:Y:S02]  /*acd0*/  HFMA2 R12, -RZ, RZ, 0, 5.9604644775390625e-08 ;  /* 0x00000001ff0c7431 */ /* 0x000fe400000001ff */
[----:B------:R-:W-:-:S05]  /*ace0*/  FADD.FTZ R75, R75, R14 ;  /* 0x0000000e4b4b7221 */ /* 0x000fca0000010000 */
[----:B------:R-:W-:-:S07]  /*acf0*/  MOV R13, R75 ;  /* 0x0000004b000d7202 */ /* 0x000fce0000000f00 */
[----:B------:R-:W-:Y:S05]  /*ad00*/  WARPSYNC.COLLECTIVE R15, `(.L_x_5509) ;  /* 0x000000000f087348 */ /* 0x000fea0003c00000 */
[----:B------:R0:W1:Y:S02]  /*ad10*/  SHFL.BFLY P6, R14, R13, R12, R11 ;  /* 0x0c00000c0d0e7389 */ /* 0x00006400000c000b */
[----:B01----:R-:W-:Y:S05]  /*ad20*/  ENDCOLLECTIVE ;  /* 0x000000000000791b */ /* 0x003fea0003800000 */
.L_x_5509:
[----:B------:R-:W-:Y:S02]  /*ad30*/  HFMA2 R13, -RZ, RZ, 0, 0 ;  /* 0x00000000ff0d7431 */ /* 0x000fe400000001ff */
[----:B------:R-:W-:Y:S01]  /*ad40*/  IMAD.MOV.U32 R12, RZ, RZ, 0x4 ;  /* 0x00000004ff0c7424 */ /* 0x000fe200078e00ff */
[----:B------:R-:W-:-:S07]  /*ad50*/  MOV R42, R14 ;  /* 0x0000000e002a7202 */ /* 0x000fce0000000f00 */
[----:B------:R-:W-:Y:S05]  /*ad60*/  WARPSYNC.COLLECTIVE R15, `(.L_x_5510) ;  /* 0x000000000f087348 */ /* 0x000fea0003c00000 */
[----:B------:R0:W1:Y:S02]  /*ad70*/  SHFL.BFLY P6, R14, R13, R12, R11 ;  /* 0x0c00000c0d0e7389 */ /* 0x00006400000c000b */
[----:B01----:R-:W-:Y:S05]  /*ad80*/  ENDCOLLECTIVE ;  /* 0x000000000000791b */ /* 0x003fea0003800000 */
.L_x_5510:
        /* <DEDUP_REMOVED lines=8> */
.L_x_5511:
[----:B------:R-:W-:Y:S01]  /*ae10*/  HFMA2 R12, -RZ, RZ, 0, 5.9604644775390625e-08 ;  /* 0x00000001ff0c7431 */ /* 0x000fe200000001ff */
[----:B------:R-:W-:-:S05]  /*ae20*/  MOV R85, R14 ;  /* 0x0000000e00557202 */ /* 0x000fca0000000f00 */
[----:B------:R-:W-:-:S05]  /*ae30*/  FADD.FTZ R76, R76, R85 ;  /* 0x000000554c4c7221 */ /* 0x000fca0000010000 */
[----:B------:R-:W-:-:S07]  /*ae40*/  MOV R13, R76 ;  /* 0x0000004c000d7202 */ /* 0x000fce0000000f00 */
[----:B------:R-:W-:Y:S05]  /*ae50*/  WARPSYNC.COLLECTIVE R15, `(.L_x_5512) ;  /* 0x000000000f087348 */ /* 0x000fea0003c00000 */
[----:B------:R0:W1:Y:S02]  /*ae60*/  SHFL.BFLY P6, R14, R13, R12, R11 ;  /* 0x0c00000c0d0e7389 */ /* 0x00006400000c000b */
[----:B01----:R-:W-:Y:S05]  /*ae70*/  ENDCOLLECTIVE ;  /* 0x000000000000791b */ /* 0x003fea0003800000 */
.L_x_5512:
[----:B------:R-:W-:Y:S01]  /*ae80*/  MOV R13, RZ ;  /* 0x000000ff000d7202 */ /* 0x000fe20000000f00 */
[----:B------:R-:W-:Y:S02]  /*ae90*/  HFMA2 R12, -RZ, RZ, 0, 2.384185791015625e-07 ;  /* 0x00000004ff0c7431 */ /* 0x000fe400000001ff */
[----:B------:R-:W-:-:S07]  /*aea0*/  IMAD.MOV.U32 R21, RZ, RZ, R14 ;  /* 0x000000ffff157224 */ /* 0x000fce00078e000e */
[----:B------:R-:W-:Y:S05]  /*aeb0*/  WARPSYNC.COLLECTIVE R15, `(.L_x_5513) ;  /* 0x000000000f087348 */ /* 0x000fea0003c00000 */
[----:B------:R0:W1:Y:S02]  /*aec0*/  SHFL.BFLY P6, R14, R13, R12, R11 ;  /* 0x0c00000c0d0e7389 */ /* 0x00006400000c000b */
[----:B01----:R-:W-:Y:S05]  /*aed0*/  ENDCOLLECTIVE ;  /* 0x000000000000791b */ /* 0x003fea0003800000 */
.L_x_5513:
[----:B------:R-:W-:Y:S01]  /*aee0*/  HFMA2 R12, -RZ, RZ, 0, 1.1920928955078125e-07 ;  /* 0x00000002ff0c7431 */ /* 0x000fe200000001ff */
[----:B------:R-:W-:-:S05]  /*aef0*/  MOV R77, R14 ;  /* 0x0000000e004d7202 */ /* 0x000fca0000000f00 */
[----:B------:R-:W-:-:S05]  /*af00*/  FADD.FTZ R77, RZ, R77 ;  /* 0x0000004dff4d7221 */ /* 0x000fca0000010000 */
[----:B------:R-:W-:-:S07]  /*af10*/  MOV R13, R77 ;  /* 0x0000004d000d7202 */ /* 0x000fce0000000f00 */
[----:B------:R-:W-:Y:S05]  /*af20*/  WARPSYNC.COLLECTIVE R15, `(.L_x_5514) ;  /* 0x000000000f087348 */ /* 0x000fea0003c00000 */
[----:B------:R0:W1:Y:S02]  /*af30*/  SHFL.BFLY P6, R14, R13, R12, R11 ;  /* 0x0c00000c0d0e7389 */ /* 0x00006400000c000b */
[----:B01----:R-:W-:Y:S05]  /*af40*/  ENDCOLLECTIVE ;  /* 0x000000000000791b */ /* 0x003fea0003800000 */
.L_x_5514:
[----:B------:R-:W-:Y:S01]  /*af50*/  HFMA2 R12, -RZ, RZ, 0, 5.9604644775390625e-08 ;  /* 0x00000001ff0c7431 */ /* 0x000fe200000001ff */
[----:B------:R-:W-:-:S05]  /*af60*/  MOV R34, R14 ;  /* 0x0000000e00227202 */ /* 0x000fca0000000f00 */
[----:B------:R-:W-:Y:S01]  /*af70*/  FADD.FTZ R77, R77, R34 ;  /* 0x000000224d4d7221 */ /* 0x000fe20000010000 */
[----:B------:R-:W-:-:S03]  /*af80*/  FADD.FTZ R34, R76, R21 ;  /* 0x000000154c227221 */ /* 0x000fc60000010000 */
[----:B------:R-:W-:-:S07]  /*af90*/  IMAD.MOV.U32 R13, RZ, RZ, R77 ;  /* 0x000000ffff0d7224 */ /* 0x000fce00078e004d */
[----:B------:R-:W-:Y:S05]  /*afa0*/  WARPSYNC.COLLECTIVE R15, `(.L_x_5515) ;  /* 0x000000000f087348 */ /* 0x000fea0003c00000 */
[----:B------:R0:W1:Y:S02]  /*afb0*/  SHFL.BFLY P6, R14, R13, R12, R11 ;  /* 0x0c00000c0d0e7389 */ /* 0x00006400000c000b */
[----:B01----:R-:W-:Y:S05]  /*afc0*/  ENDCOLLECTIVE ;  /* 0x000000000000791b */ /* 0x003fea0003800000 */
.L_x_5515:
[----:B------:R-:W-:Y:S01]  /*afd0*/  HFMA2 R13, -RZ, RZ, 0, 0 ;  /* 0x00000000ff0d7431 */ /* 0x000fe200000001ff */
[----:B------:R-:W-:Y:S02]  /*afe0*/  MOV R12, 0x4 ;  /* 0x00000004000c7802 */ /* 0x000fe40000000f00 */
[----:B------:R-:W-:-:S07]  /*aff0*/  MOV R46, R14 ;  /* 0x0000000e002e7202 */ /* 0x000fce0000000f00 */
[----:B------:R-:W-:Y:S05]  /*b000*/  WARPSYNC.COLLECTIVE R15, `(.L_x_5516) ;  /* 0x000000000f087348 */ /* 0x000fea0003c00000 */
[----:B------:R0:W1:Y:S02]  /*b010*/  SHFL.BFLY P6, R14, R13, R12, R11 ;  /* 0x0c00000c0d0e7389 */ /* 0x00006400000c000b */
[----:B01----:R-:W-:Y:S05]  /*b020*/  ENDCOLLECTIVE ;  /* 0x000000000000791b */ /* 0x003fea0003800000 */
.L_x_5516:
        /* <DEDUP_REMOVED lines=8> */
.L_x_5517:
[----:B------:R-:W-:Y:S01]  /*b0b0*/  HFMA2 R12, -RZ, RZ, 0, 5.9604644775390625e-08 ;  /* 0x00000001ff0c7431 */ /* 0x000fe200000001ff */
[----:B------:R-:W-:-:S05]  /*b0c0*/  MOV R26, R14 ;  /* 0x0000000e001a7202 */ /* 0x000fca0000000f00 */
[----:B------:R-:W-:-:S05]  /*b0d0*/  FADD.FTZ R83, R83, R26 ;  /* 0x0000001a53537221 */ /* 0x000fca0000010000 */
[----:B------:R-:W-:-:S07]  /*b0e0*/  MOV R13, R83 ;  /* 0x00000053000d7202 */ /* 0x000fce0000000f00 */
[----:B------:R-:W-:Y:S05]  /*b0f0*/  WARPSYNC.COLLECTIVE R15, `(.L_x_5518) ;  /* 0x000000000f087348 */ /* 0x000fea0003c00000 */
[----:B------:R0:W1:Y:S02]  /*b100*/  SHFL.BFLY P6, R14, R13, R12, R11 ;  /* 0x0c00000c0d0e7389 */ /* 0x00006400000c000b */
[----:B01----:R-:W-:Y:S05]  /*b110*/  ENDCOLLECTIVE ;  /* 0x000000000000791b */ /* 0x003fea0003800000 */
.L_x_5518:
[----:B------:R-:W-:Y:S01]  /*b120*/  HFMA2 R13, -RZ, RZ, 0, 0 ;  /* 0x00000000ff0d7431 */ /* 0x000fe200000001ff */
[----:B------:R-:W-:Y:S02]  /*b130*/  MOV R12, 0x4 ;  /* 0x00000004000c7802 */ /* 0x000fe40000000f00 */
[----:B------:R-:W-:-:S07]  /*b140*/  MOV R26, R14 ;  /* 0x0000000e001a7202 */ /* 0x000fce0000000f00 */
[----:B------:R-:W-:Y:S05]  /*b150*/  WARPSYNC.COLLECTIVE R15, `(.L_x_5519) ;  /* 0x000000000f087348 */ /* 0x000fea0003c00000 */
[----:B------:R0:W1:Y:S02]  /*b160*/  SHFL.BFLY P6, R14, R13, R12, R11 ;  /* 0x0c00000c0d0e7389 */ /* 0x00006400000c000b */
[----:B01----:R-:W-:Y:S05]  /*b170*/  ENDCOLLECTIVE ;  /* 0x000000000000791b */ /* 0x003fea0003800000 */
.L_x_5519:
        /* <DEDUP_REMOVED lines=8> */
.L_x_5520:
[----:B------:R-:W-:Y:S01]  /*b200*/  HFMA2 R12, -RZ, RZ, 0, 5.9604644775390625e-08 ;  /* 0x00000001ff0c7431 */ /* 0x000fe200000001ff */
[----:B------:R-:W-:-:S05]  /*b210*/  MOV R21, R14 ;  /* 0x0000000e00157202 */ /* 0x000fca0000000f00 */
[----:B------:R-:W-:-:S05]  /*b220*/  FADD.FTZ R82, R82, R21 ;  /* 0x0000001552527221 */ /* 0x000fca0000010000 */
[----:B------:R-:W-:-:S07]  /*b230*/  MOV R13, R82 ;  /* 0x00000052000d7202 */ /* 0x000fce0000000f00 */
[----:B------:R-:W-:Y:S05]  /*b240*/  WARPSYNC.COLLECTIVE R15, `(.L_x_5521) ;  /* 0x000000000f087348 */ /* 0x000fea0003c00000 */
[----:B------:R0:W1:Y:S02]  /*b250*/  SHFL.BFLY P6, R14, R13, R12, R11 ;  /* 0x0c00000c0d0e7389 */ /* 0x00006400000c000b */
[----:B01----:R-:W-:Y:S05]  /*b260*/  ENDCOLLECTIVE ;  /* 0x000000000000791b */ /* 0x003fea0003800000 */
.L_x_5521:
[----:B------:R-:W-:Y:S02]  /*b270*/  IMAD.MOV.U32 R13, RZ, RZ, RZ ;  /* 0x000000ffff0d7224 */ /* 0x000fe400078e00ff */
[----:B------:R-:W-:Y:S01]  /*b280*/  HFMA2 R12, -RZ, RZ, 0, 2.384185791015625e-07 ;  /* 0x00000004ff0c7431 */ /* 0x000fe200000001ff */
[----:B------:R-:W-:-:S07]  /*b290*/  MOV R71, R14 ;  /* 0x0000000e00477202 */ /* 0x000fce0000000f00 */
[----:B------:R-:W-:Y:S05]  /*b2a0*/  WARPSYNC.COLLECTIVE R15, `(.L_x_5522) ;  /* 0x000000000f087348 */ /* 0x000fea0003c00000 */
[----:B------:R0:W1:Y:S02]  /*b2b0*/  SHFL.BFLY P6, R14, R13, R12, R11 ;  /* 0x0c00000c0d0e7389 */ /* 0x00006400000c000b */
[----:B01----:R-:W-:Y:S05]  /*b2c0*/  ENDCOLLECTIVE ;  /* 0x000000000000791b */ /* 0x003fea0003800000 */
.L_x_5522:
        /* <DEDUP_REMOVED lines=8> */
.L_x_5523:
[----:B------:R-:W-:Y:S02]  /*b350*/  HFMA2 R12, -RZ, RZ, 0, 5.9604644775390625e-08 ;  /* 0x00000001ff0c7431 */ /* 0x000fe400000001ff */
[----:B------:R-:W-:-:S05]  /*b360*/  FADD.FTZ R81, R19, R14 ;  /* 0x0000000e13517221 */ /* 0x000fca0000010000 */
[----:B------:R-:W-:-:S07]  /*b370*/  MOV R13, R81 ;  /* 0x00000051000d7202 */ /* 0x000fce0000000f00 */
[----:B------:R-:W-:Y:S05]  /*b380*/  WARPSYNC.COLLECTIVE R15, `(.L_x_5524) ;  /* 0x000000000f087348 */ /* 0x000fea0003c00000 */
[----:B------:R0:W1:Y:S02]  /*b390*/  SHFL.BFLY P6, R14, R13, R12, R11 ;  /* 0x0c00000c0d0e7389 */ /* 0x00006400000c000b */
[----:B01----:R-:W-:Y:S05]  /*b3a0*/  ENDCOLLECTIVE ;  /* 0x000000000000791b */ /* 0x003fea0003800000 */
.L_x_5524:
[----:B------:R-:W-:Y:S01]  /*b3b0*/  MOV R13, RZ ;  /* 0x000000ff000d7202 */ /* 0x000fe20000000f00 */
[----:B------:R-:W-:Y:S02]  /*b3c0*/  HFMA2 R12, -RZ, RZ, 0, 2.384185791015625e-07 ;  /* 0x00000004ff0c7431 */ /* 0x000fe400000001ff */
[----:B------:R-:W-:-:S07]  /*b3d0*/  IMAD.MOV.U32 R50, RZ, RZ, R14 ;  /* 0x000000ffff327224 */ /* 0x000fce00078e000e */
[----:B------:R-:W-:Y:S05]  /*b3e0*/  WARPSYNC.COLLECTIVE R15, `(.L_x_5525) ;  /* 0x000000000f087348 */ /* 0x000fea0003c00000 */
[----:B------:R0:W1:Y:S02]  /*b3f0*/  SHFL.BFLY P6, R14, R13, R12, R11 ;  /* 0x0c00000c0d0e7389 */ /* 0x00006400000c000b */
[----:B01----:R-:W-:Y:S05]  /*b400*/  ENDCOLLECTIVE ;  /* 0x000000000000791b */ /* 0x003fea0003800000 */
.L_x_5525:
[----:B------:R-:W-:Y:S01]  /*b410*/  FADD.FTZ R50, R81, R50 ;  /* 0x0000003251327221 */ /* 0x000fe20000010000 */
[----:B------:R-:W-:Y:S02]  /*b420*/  HFMA2 R12, -RZ, RZ, 0, 1.1920928955078125e-07 ;  /* 0x00000002ff0c7431 */ /* 0x000fe400000001ff */
[----:B------:R-:W-:-:S05]  /*b430*/  FADD.FTZ R5, RZ, R14 ;  /* 0x0000000eff057221 */ /* 0x000fca0000010000 */
[----:B------:R-:W-:-:S07]  /*b440*/  MOV R13, R5 ;  /* 0x00000005000d7202 */ /* 0x000fce0000000f00 */
[----:B------:R-:W-:Y:S05]  /*b450*/  WARPSYNC.COLLECTIVE R15, `(.L_x_5526) ;  /* 0x000000000f087348 */ /* 0x000fea0003c00000 */
[----:B------:R0:W1:Y:S02]  /*b460*/  SHFL.BFLY P6, R14, R13, R12, R11 ;  /* 0x0c00000c0d0e7389 */ /* 0x00006400000c000b */
[----:B01----:R-:W-:Y:S05]  /*b470*/  ENDCOLLECTIVE ;  /* 0x000000000000791b */ /* 0x003fea0003800000 */
.L_x_5526:
[----:B------:R-:W-:Y:S02]  /*b480*/  HFMA2 R12, -RZ, RZ, 0, 5.9604644775390625e-08 ;  /* 0x00000001ff0c7431 */ /* 0x000fe400000001ff */
[----:B------:R-:W-:-:S05]  /*b490*/  FADD.FTZ R9, R5, R14 ;  /* 0x0000000e05097221 */ /* 0x000fca0000010000 */
[----:B------:R-:W-:-:S07]  /*b4a0*/  MOV R13, R9 ;  /* 0x00000009000d7202 */ /* 0x000fce0000000f00 */
[----:B------:R-:W-:Y:S05]  /*b4b0*/  WARPSYNC.COLLECTIVE R15, `(.L_x_5527) ;  /* 0x000000000f087348 */ /* 0x000fea0003c00000 */
[----:B------:R0:W1:Y:S02]  /*b4c0*/  SHFL.BFLY P6, R14, R13, R12, R11 ;  /* 0x0c00000c0d0e7389 */ /* 0x00006400000c000b */
[----:B01----:R-:W-:Y:S05]  /*b4d0*/  ENDCOLLECTIVE ;  /* 0x000000000000791b */ /* 0x003fea0003800000 */
.L_x_5527:
[----:B------:R-:W-:Y:S01]  /*b4e0*/  MOV R13, RZ ;  /* 0x000000ff000d7202 */ /* 0x000fe20000000f00 */
[----:B------:R-:W-:Y:S02]  /*b4f0*/  HFMA2 R12, -RZ, RZ, 0, 2.384185791015625e-07 ;  /* 0x00000004ff0c7431 */ /* 0x000fe400000001ff */
[----:B------:R-:W-:-:S07]  /*b500*/  IMAD.MOV.U32 R58, RZ, RZ, R14 ;  /* 0x000000ffff3a7224 */ /* 0x000fce00078e000e */
[----:B------:R-:W-:Y:S05]  /*b510*/  WARPSYNC.COLLECTIVE R15, `(.L_x_5528) ;  /* 0x000000000f087348 */ /* 0x000fea0003c00000 */
[----:B------:R0:W1:Y:S02]  /*b520*/  SHFL.BFLY P6, R14, R13, R12, R11 ;  /* 0x0c00000c0d0e7389 */ /* 0x00006400000c000b */
[----:B01----:R-:W-:Y:S05]  /*b530*/  ENDCOLLECTIVE ;  /* 0x000000000000791b */ /* 0x003fea0003800000 */
.L_x_5528:
[----:B------:R-:W-:Y:S01]  /*b540*/  FADD.FTZ R58, R9, R58 ;  /* 0x0000003a093a7221 */ /* 0x000fe20000010000 */
[----:B------:R-:W-:Y:S02]  /*b550*/  HFMA2 R12, -RZ, RZ, 0, 1.1920928955078125e-07 ;  /* 0x00000002ff0c7431 */ /* 0x000fe400000001ff */
[----:B------:R-:W-:-:S05]  /*b560*/  FADD.FTZ R19, RZ, R14 ;  /* 0x0000000eff137221 */ /* 0x000fca0000010000 */
[----:B------:R-:W-:-:S07]  /*b570*/  MOV R13, R19 ;  /* 0x00000013000d7202 */ /* 0x000fce0000000f00 */
[----:B------:R-:W-:Y:S05]  /*b580*/  WARPSYNC.COLLECTIVE R15, `(.L_x_5529) ;  /* 0x000000000f087348 */ /* 0x000fea0003c00000 */
[----:B------:R0:W1:Y:S02]  /*b590*/  SHFL.BFLY P6, R14, R13, R12, R11 ;  /* 0x0c00000c0d0e7389 */ /* 0x00006400000c000b */
[----:B01----:R-:W-:Y:S05]  /*b5a0*/  ENDCOLLECTIVE ;  /* 0x000000000000791b */ /* 0x003fea0003800000 */
.L_x_5529:
[----:B------:R-:W-:Y:S02]  /*b5b0*/  HFMA2 R12, -RZ, RZ, 0, 5.9604644775390625e-08 ;  /* 0x00000001ff0c7431 */ /* 0x000fe400000001ff */
[----:B------:R-:W-:-:S05]  /*b5c0*/  FADD.FTZ R19, R19, R14 ;  /* 0x0000000e13137221 */ /* 0x000fca0000010000 */
[----:B------:R-:W-:-:S07]  /*b5d0*/  MOV R13, R19 ;  /* 0x00000013000d7202 */ /* 0x000fce0000000f00 */
[----:B------:R-:W-:Y:S05]  /*b5e0*/  WARPSYNC.COLLECTIVE R15, `(.L_x_5530) ;  /* 0x000000000f087348 */ /* 0x000fea0003c00000 */
[----:B------:R0:W1:Y:S02]  /*b5f0*/  SHFL.BFLY P6, R14, R13, R12, R11 ;  /* 0x0c00000c0d0e7389 */ /* 0x00006400000c000b */
[----:B01----:R-:W-:Y:S05]  /*b600*/  ENDCOLLECTIVE ;  /* 0x000000000000791b */ /* 0x003fea0003800000 */
.L_x_5530:
[----:B------:R-:W-:Y:S01]  /*b610*/  IMAD.MOV.U32 R13, RZ, RZ, RZ ;  /* 0x000000ffff0d7224 */ /* 0x000fe200078e00ff */
[----:B------:R-:W-:Y:S01]  /*b620*/  MOV R12, 0x4 ;  /* 0x00000004000c7802 */ /* 0x000fe20000000f00 */
[----:B------:R-:W-:-:S07]  /*b630*/  FADD.FTZ R62, R19, R14 ;  /* 0x0000000e133e7221 */ /* 0x000fce0000010000 */
[----:B------:R-:W-:Y:S05]  /*b640*/  WARPSYNC.COLLECTIVE R15, `(.L_x_5531) ;  /* 0x000000000f087348 */ /* 0x000fea0003c00000 */
[----:B------:R0:W1:Y:S02]  /*b650*/  SHFL.BFLY P6, R14, R13, R12, R11 ;  /* 0x0c00000c0d0e7389 */ /* 0x00006400000c000b */
[----:B01----:R-:W-:Y:S05]  /*b660*/  ENDCOLLECTIVE ;  /* 0x000000000000791b */ /* 0x003fea0003800000 */
.L_x_5531:
[----:B------:R-:W-:Y:S02]  /*b670*/  HFMA2 R12, -RZ, RZ, 0, 1.1920928955078125e-07 ;  /* 0x00000002ff0c7431 */ /* 0x000fe400000001ff */
[----:B------:R-:W-:-:S05]  /*b680*/  FADD.FTZ R5, RZ, R14 ;  /* 0x0000000eff057221 */ /* 0x000fca0000010000 */
[----:B------:R-:W-:-:S07]  /*b690*/  MOV R13, R5 ;  /* 0x00000005000d7202 */ /* 0x000fce0000000f00 */
[----:B------:R-:W-:Y:S05]  /*b6a0*/  WARPSYNC.COLLECTIVE R15, `(.L_x_5532) ;  /* 0x000000000f087348 */ /* 0x000fea0003c00000 */
[----:B------:R0:W1:Y:S02]  /*b6b0*/  SHFL.BFLY P6, R14, R13, R12, R11 ;  /* 0x0c00000c0d0e7389 */ /* 0x00006400000c000b */
[----:B01----:R-:W-:Y:S05]  /*b6c0*/  ENDCOLLECTIVE ;  /* 0x000000000000791b */ /* 0x003fea0003800000 */
.L_x_5532:
[----:B------:R-:W-:Y:S01]  /*b6d0*/  HFMA2 R12, -RZ, RZ, 0, 5.9604644775390625e-08 ;  /* 0x00000001ff0c7431 */ /* 0x000fe200000001ff */
[----:B------:R-:W-:-:S05]  /*b6e0*/  MOV R54, R14 ;  /* 0x0000000e00367202 */ /* 0x000fca0000000f00 */
[----:B------:R-:W-:-:S05]  /*b6f0*/  FADD.FTZ R54, R5, R54 ;  /* 0x0000003605367221 */ /* 0x000fca0000010000 */
[----:B------:R-:W-:-:S07]  /*b700*/  MOV R13, R54 ;  /* 0x00000036000d7202 */ /* 0x000fce0000000f00 */
[----:B------:R-:W-:Y:S05]  /*b710*/  WARPSYNC.COLLECTIVE R15, `(.L_x_5533) ;  /* 0x000000000f087348 */ /* 0x000fea0003c00000 */
[----:B------:R0:W1:Y:S02]  /*b720*/  SHFL.BFLY P6, R14, R13, R12, R11 ;  /* 0x0c00000c0d0e7389 */ /* 0x00006400000c000b */
[----:B01----:R-:W-:Y:S05]  /*b730*/  ENDCOLLECTIVE ;  /* 0x000000000000791b */ /* 0x003fea0003800000 */
.L_x_5533:
[----:B------:R-:W-:Y:S05]  /*b740*/  BRA `(.L_x_5534) ;  /* 0xffffff88004c7947 */ /* 0x000fea000383ffff */
.L_x_5535:
        /* <DEDUP_REMOVED lines=11> */
.L_x_25689:


//--------------------- .text._ZN4vllm25paged_attention_v1_kernelIfhLi192ELi32ELi128ELNS_18Fp8KVCacheDataTypeE2ELb1EEEvPT_PKS2_PKT0_S8_ifPKiSA_iPKfiiiSC_SC_iiiii --------------------------
	.section	.text._ZN4vllm25paged_attention_v1_kernelIfhLi192ELi32ELi128ELNS_18Fp8KVCacheDataTypeE2ELb1EEEvPT_PKS2_PKT0_S8_ifPKiSA_iPKfiiiSC_SC_iiiii,"ax",@progbits
	.align	128
        .global         _ZN4vllm25paged_attention_v1_kernelIfhLi192ELi32ELi128ELNS_18Fp8KVCacheDataTypeE2ELb1EEEvPT_PKS2_PKT0_S8_ifPKiSA_iPKfiiiSC_SC_iiiii
        .type           _ZN4vllm25paged_attention_v1_kernelIfhLi192ELi32ELi128ELNS_18Fp8KVCacheDataTypeE2ELb1EEEvPT_PKS2_PKT0_S8_ifPKiSA_iPKfiiiSC_SC_iiiii,@function
        .size           _ZN4vllm25paged_attention_v1_kernelIfhLi192ELi32ELi128ELNS_18Fp8KVCacheDataTypeE2ELb1EEEvPT_PKS2_PKT0_S8_ifPKiSA_iPKfiiiSC_SC_iiiii,(.L_x_25690 - _ZN4vllm25paged_attention_v1_kernelIfhLi192ELi32ELi128ELNS_18Fp8KVCacheDataTypeE2ELb1EEEvPT_PKS2_PKT0_S8_ifPKiSA_iPKfiiiSC_SC_iiiii)
        .other          _ZN4vllm25paged_attention_v1_kernelIfhLi192ELi32ELi128ELNS_18Fp8KVCacheDataTypeE2ELb1EEEvPT_PKS2_PKT0_S8_ifPKiSA_iPKfiiiSC_SC_iiiii,@"STO_CUDA_ENTRY STV_DEFAULT"
_ZN4vllm25paged_attention_v1_kernelIfhLi192ELi32ELi128ELNS_18Fp8KVCacheDataTypeE2ELb1EEEvPT_PKS2_PKT0_S8_ifPKiSA_iPKfiiiSC_SC_iiiii:
.text._ZN4vllm25paged_attention_v1_kernelIfhLi192ELi32ELi128ELNS_18Fp8KVCacheDataTypeE2ELb1EEEvPT_PKS2_PKT0_S8_ifPKiSA_iPKfiiiSC_SC_iiiii:
[----:B------:R-:W0:Y:S01]  /*0000*/  LDC R1, c[0x0][0x37c] ;  /* 0x0000df00ff017b82 */ /* 0x000e220000000800 */
[----:B------:R-:W1:Y:S07]  /*0010*/  S2R R5, SR_CTAID.Y ;  /* 0x0000000000057919 */ /* 0x000e6e0000002600 */
[----:B------:R-:W1:Y:S01]  /*0020*/  LDC.64 R2, c[0x0][0x3b0] ;  /* 0x0000ec00ff027b82 */ /* 0x000e620000000a00 */
[----:B------:R-:W2:Y:S07]  /*0030*/  LDCU.64 UR36, c[0x0][0x358] ;  /* 0x00006b00ff2477ac */ /* 0x000eae0008000a00 */
[----:B------:R-:W3:Y:S01]  /*0040*/  LDC R14, c[0x0][0x3f4] ;  /* 0x0000fd00ff0e7b82 */ /* 0x000ee20000000800 */
[----:B-1----:R-:W-:-:S06]  /*0050*/  IMAD.WIDE.U32 R2, R5, 0x4, R2 ;  /* 0x0000000405027825 */ /* 0x002fcc00078e0002 */
[----:B--2---:R1:W2:Y:S01]  /*0060*/  LDG.E.CONSTANT R3, desc[UR36][R2.64] ;  /* 0x0000002402037981 */ /* 0x0042a2000c1e9900 */
[----:B---3--:R-:W-:Y:S01]  /*0070*/  IABS R5, R14 ;  /* 0x0000000e00057213 */ /* 0x008fe20000000000 */
[----:B------:R-:W3:Y:S01]  /*0080*/  LDC R13, c[0x0][0x370] ;  /* 0x0000dc00ff0d7b82 */ /* 0x000ee20000000800 */
[----:B------:R-:W3:Y:S02]  /*0090*/  S2R R12, SR_CTAID.X ;  /* 0x00000000000c7919 */ /* 0x000ee40000002500 */
[----:B------:R-:W4:Y:S05]  /*00a0*/  I2F.RP R4, R5 ;  /* 0x0000000500047306 */ /* 0x000f2a0000209400 */
[----:B-1----:R-:W1:Y:S03]  /*00b0*/  LDC R2, c[0x0][0x3f8] ;  /* 0x0000fe00ff027b82 */ /* 0x002e660000000800 */
[----:B----4-:R-:W4:Y:S05]  /*00c0*/  MUFU.RCP R4, R4 ;  /* 0x0000000400047308 */ /* 0x010f2a0000001000 */
[----:B------:R-:W-:Y:S01]  /*00d0*/  BAR.SYNC.DEFER_BLOCKING 0x0 ;  /* 0x0000000000007b1d */ /* 0x000fe20000010000 */
[----:B-1----:R-:W-:-:S02]  /*00e0*/  ISETP.GE.AND P3, PT, R2, RZ, PT ;  /* 0x000000ff0200720c */ /* 0x002fc40003f66270 */
[----:B----4-:R-:W-:-:S04]  /*00f0*/  IADD3 R6, PT, PT, R4, 0xffffffe, RZ ;  /* 0x0ffffffe04067810 */ /* 0x010fc80007ffe0ff */
[----:B------:R1:W4:Y:S02]  /*0100*/  F2I.FTZ.U32.TRUNC.NTZ R7, R6 ;  /* 0x0000000600077305 */ /* 0x000324000021f000 */
[----:B-1----:R-:W-:Y:S02]  /*0110*/  HFMA2 R6, -RZ, RZ, 0, 0 ;  /* 0x00000000ff067431 */ /* 0x002fe400000001ff */
[----:B----4-:R-:W-:-:S05]  /*0120*/  IMAD R0, R7, R5, RZ ;  /* 0x0000000507007224 */ /* 0x010fca00078e02ff */
[----:B------:R-:W-:-:S05]  /*0130*/  IADD3 R11, PT, PT, -R0, RZ, RZ ;  /* 0x000000ff000b7210 */ /* 0x000fca0007ffe1ff */
[----:B------:R-:W-:Y:S02]  /*0140*/  IMAD.HI.U32 R0, R7, R11, R6 ;  /* 0x0000000b07007227 */ /* 0x000fe400078e0006 */
[----:B------:R-:W3:Y:S02]  /*0150*/  @P3 LDC R11, c[0x0][0x3e8] ;  /* 0x0000fa00ff0b3b82 */ /* 0x000ee40000000800 */
[----:B---3--:R-:W-:Y:S01]  /*0160*/  @P3 IMAD R11, R13, R11, R12 ;  /* 0x0000000b0d0b3224 */ /* 0x008fe200078e020c */
[----:B--2---:R-:W-:-:S04]  /*0170*/  IADD3 R9, PT, PT, R3, -0x1, RZ ;  /* 0xffffffff03097810 */ /* 0x004fc80007ffe0ff */
[----:B------:R-:W-:Y:S02]  /*0180*/  IABS R8, R9 ;  /* 0x0000000900087213 */ /* 0x000fe40000000000 */
[----:B------:R-:W-:-:S03]  /*0190*/  LOP3.LUT R9, R9, R14, RZ, 0x3c, !PT ;  /* 0x0000000e09097212 */ /* 0x000fc600078e3cff */
[----:B------:R-:W-:Y:S01]  /*01a0*/  IMAD.MOV.U32 R7, RZ, RZ, R8 ;  /* 0x000000ffff077224 */ /* 0x000fe200078e0008 */
[----:B------:R-:W-:Y:S01]  /*01b0*/  ISETP.GE.AND P2, PT, R9, RZ, PT ;  /* 0x000000ff0900720c */ /* 0x000fe20003f46270 */
[----:B------:R-:W1:Y:S02]  /*01c0*/  S2R R8, SR_TID.X ;  /* 0x0000000000087919 */ /* 0x000e640000002100 */
[----:B------:R-:W-:-:S05]  /*01d0*/  IMAD.HI.U32 R10, R0, R7, RZ ;  /* 0x00000007000a7227 */ /* 0x000fca00078e00ff */
[----:B------:R-:W-:-:S05]  /*01e0*/  IADD3 R4, PT, PT, -R10, RZ, RZ ;  /* 0x000000ff0a047210 */ /* 0x000fca0007ffe1ff */
[----:B------:R-:W-:-:S05]  /*01f0*/  IMAD R4, R5, R4, R7 ;  /* 0x0000000405047224 */ /* 0x000fca00078e0207 */
[----:B------:R-:W-:-:S13]  /*0200*/  ISETP.GT.U32.AND P1, PT, R5, R4, PT ;  /* 0x000000040500720c */ /* 0x000fda0003f24070 */
[-C--:B------:R-:W-:Y:S02]  /*0210*/  @!P1 IADD3 R4, PT, PT, R4, -R5.reuse, RZ ;  /* 0x8000000504049210 */ /* 0x080fe40007ffe0ff */
[----:B------:R-:W-:Y:S02]  /*0220*/  @!P1 IADD3 R10, PT, PT, R10, 0x1, RZ ;  /* 0x000000010a0a9810 */ /* 0x000fe40007ffe0ff */
[----:B------:R-:W-:Y:S02]  /*0230*/  ISETP.GE.U32.AND P0, PT, R4, R5, PT ;  /* 0x000000050400720c */ /* 0x000fe40003f06070 */
[----:B------:R-:W-:Y:S02]  /*0240*/  IADD3 R4, PT, PT, R3, 0x1f, RZ ;  /* 0x0000001f03047810 */ /* 0x000fe40007ffe0ff */
[----:B------:R-:W-:Y:S02]  /*0250*/  ISETP.NE.AND P1, PT, R14, RZ, PT ;  /* 0x000000ff0e00720c */ /* 0x000fe40003f25270 */
[----:B------:R-:W-:-:S02]  /*0260*/  SHF.R.S32.HI R7, RZ, 0x1f, R4 ;  /* 0x0000001fff077819 */ /* 0x000fc40000011404 */
[----:B-1----:R-:W-:Y:S02]  /*0270*/  SHF.R.U32.HI R6, RZ, 0x5, R8 ;  /* 0x00000005ff067819 */ /* 0x002fe40000011608 */
[----:B------:R-:W-:-:S03]  /*0280*/  LEA.HI R4, R7, R4, RZ, 0x5 ;  /* 0x0000000407047211 */ /* 0x000fc600078f28ff */
[----:B------:R-:W-:Y:S01]  /*0290*/  @P0 VIADD R10, R10, 0x1 ;  /* 0x000000010a0a0836 */ /* 0x000fe20000000000 */
[----:B------:R-:W-:Y:S02]  /*02a0*/  SHF.R.S32.HI R7, RZ, 0x5, R4 ;  /* 0x00000005ff077819 */ /* 0x000fe40000011404 */
[----:B------:R-:W-:Y:S02]  /*02b0*/  LOP3.LUT R4, R4, 0xffffffe0, RZ, 0xc0, !PT ;  /* 0xffffffe004047812 */ /* 0x000fe400078ec0ff */
[----:B------:R-:W-:Y:S01]  /*02c0*/  MOV R9, R10 ;  /* 0x0000000a00097202 */ /* 0x000fe20000000f00 */
[----:B------:R-:W-:Y:S01]  /*02d0*/  @P3 IMAD R10, R11, R2, 0x1 ;  /* 0x000000010b0a3424 */ /* 0x000fe200078e0202 */
[----:B------:R-:W-:Y:S02]  /*02e0*/  ISETP.GE.AND P0, PT, R6, R7, PT ;  /* 0x000000070600720c */ /* 0x000fe40003f06270 */
[----:B------:R-:W-:Y:S02]  /*02f0*/  @!P2 IADD3 R9, PT, PT, -R9, RZ, RZ ;  /* 0x000000ff0909a210 */ /* 0x000fe40007ffe1ff */
[----:B------:R-:W-:-:S02]  /*0300*/  VIMNMX R17, PT, PT, R3, R4, PT ;  /* 0x0000000403117248 */ /* 0x000fc40003fe0100 */
[----:B------:R-:W-:Y:S01]  /*0310*/  @!P1 LOP3.LUT R9, RZ, R14, RZ, 0x33, !PT ;  /* 0x0000000eff099212 */ /* 0x000fe200078e33ff */
[----:B0-----:R-:W-:Y:S06]  /*0320*/  @P3 BRA `(.L_x_5536) ;  /* 0x0000000000d83947 */ /* 0x001fec0003800000 */
[----:B------:R-:W0:Y:S01]  /*0330*/  LDC R14, c[0x0][0x3a0] ;  /* 0x0000e800ff0e7b82 */ /* 0x000e220000000800 */
[----:B------:R-:W-:Y:S02]  /*0340*/  IABS R16, R13 ;  /* 0x0000000d00107213 */ /* 0x000fe40000000000 */
[----:B0-----:R-:W-:-:S04]  /*0350*/  IABS R4, R14 ;  /* 0x0000000e00047213 */ /* 0x001fc80000000000 */
[----:B------:R-:W0:Y:S08]  /*0360*/  I2F.RP R3, R4 ;  /* 0x0000000400037306 */ /* 0x000e300000209400 */
[----:B0-----:R-:W0:Y:S02]  /*0370*/  MUFU.RCP R3, R3 ;  /* 0x0000000300037308 */ /* 0x001e240000001000 */
[----:B0-----:R-:W-:-:S06]  /*0380*/  IADD3 R10, PT, PT, R3, 0xffffffe, RZ ;  /* 0x0ffffffe030a7810 */ /* 0x001fcc0007ffe0ff */
[----:B------:R0:W1:Y:S02]  /*0390*/  F2I.FTZ.U32.TRUNC.NTZ R11, R10 ;  /* 0x0000000a000b7305 */ /* 0x000064000021f000 */
[----:B0-----:R-:W-:Y:S01]  /*03a0*/  IMAD.MOV.U32 R10, RZ, RZ, RZ ;  /* 0x000000ffff0a7224 */ /* 0x001fe200078e00ff */
[----:B-1----:R-:W-:-:S05]  /*03b0*/  IADD3 R15, PT, PT, RZ, -R11, RZ ;  /* 0x8000000bff0f7210 */ /* 0x002fca0007ffe0ff */
[----:B------:R-:W-:-:S04]  /*03c0*/  IMAD R15, R15, R4, RZ ;  /* 0x000000040f0f7224 */ /* 0x000fc800078e02ff */
[----:B------:R-:W-:Y:S01]  /*03d0*/  IMAD.HI.U32 R11, R11, R15, R10 ;  /* 0x0000000f0b0b7227 */ /* 0x000fe200078e000a */
[----:B------:R-:W-:Y:S02]  /*03e0*/  MOV R15, R16 ;  /* 0x00000010000f7202 */ /* 0x000fe40000000f00 */
[----:B------:R-:W-:-:S03]  /*03f0*/  IABS R16, R12 ;  /* 0x0000000c00107213 */ /* 0x000fc60000000000 */
[----:B------:R-:W-:-:S05]  /*0400*/  IMAD.HI.U32 R11, R11, R15, RZ ;  /* 0x0000000f0b0b7227 */ /* 0x000fca00078e00ff */
[----:B------:R-:W-:-:S05]  /*0410*/  IADD3 R3, PT, PT, -R11, RZ, RZ ;  /* 0x000000ff0b037210 */ /* 0x000fca0007ffe1ff */
[----:B------:R-:W-:-:S05]  /*0420*/  IMAD R3, R4, R3, R15 ;  /* 0x0000000304037224 */ /* 0x000fca00078e020f */
[----:B------:R-:W-:-:S13]  /*0430*/  ISETP.GT.U32.AND P2, PT, R4, R3, PT ;  /* 0x000000030400720c */ /* 0x000fda0003f44070 */
[-C--:B------:R-:W-:Y:S02]  /*0440*/  @!P2 IADD3 R3, PT, PT, R3, -R4.reuse, RZ ;  /* 0x800000040303a210 */ /* 0x080fe40007ffe0ff */
[----:B------:R-:W-:Y:S02]  /*0450*/  @!P2 IADD3 R11, PT, PT, R11, 0x1, RZ ;  /* 0x000000010b0ba810 */ /* 0x000fe40007ffe0ff */
[----:B------:R-:W-:Y:S02]  /*0460*/  ISETP.GE.U32.AND P1, PT, R3, R4, PT ;  /* 0x000000040300720c */ /* 0x000fe40003f26070 */
[----:B------:R-:W-:Y:S02]  /*0470*/  LOP3.LUT R3, R13, R14, RZ, 0x3c, !PT ;  /* 0x0000000e0d037212 */ /* 0x000fe400078e3cff */
[----:B------:R-:W-:Y:S02]  /*0480*/  ISETP.NE.AND P2, PT, R14, RZ, PT ;  /* 0x000000ff0e00720c */ /* 0x000fe40003f45270 */
[----:B------:R-:W-:-:S07]  /*0490*/  ISETP.GE.AND P3, PT, R3, RZ, PT ;  /* 0x000000ff0300720c */ /* 0x000fce0003f66270 */
        /* <DEDUP_REMOVED lines=11> */
[----:B0-----:R-:W-:Y:S01]  /*0550*/  IMAD.MOV.U32 R10, RZ, RZ, RZ ;  /* 0x000000ffff0a7224 */ /* 0x001fe200078e00ff */
[----:B-1----:R-:W-:-:S05]  /*0560*/  IADD3 R13, PT, PT, RZ, -R11, RZ ;  /* 0x8000000bff0d7210 */ /* 0x002fca0007ffe0ff */
[----:B------:R-:W-:-:S04]  /*0570*/  IMAD R13, R13, R4, RZ ;  /* 0x000000040d0d7224 */ /* 0x000fc800078e02ff */
        /* <DEDUP_REMOVED lines=11> */
[----:B------:R-:W-:-:S07]  /*0630*/  @P1 IADD3 R11, PT, PT, R11, 0x1, RZ ;  /* 0x000000010b0b1810 */ /* 0x000fce0007ffe0ff */
[----:B------:R-:W-:Y:S01]  /*0640*/  @!P3 IMAD.MOV R11, RZ, RZ, -R11 ;  /* 0x000000ffff0bb224 */ /* 0x000fe200078e0a0b */
[----:B------:R-:W-:-:S05]  /*0650*/  @!P2 LOP3.LUT R11, RZ, R15, RZ, 0x33, !PT ;  /* 0x0000000fff0ba212 */ /* 0x000fca00078e33ff */
[----:B0-----:R-:W-:-:S05]  /*0660*/  IMAD R11, R4, R14, R11 ;  /* 0x0000000e040b7224 */ /* 0x001fca00078e020b */
[----:B------:R-:W-:-:S05]  /*0670*/  IADD3 R11, PT, PT, -R11, RZ, RZ ;  /* 0x000000ff0b0b7210 */ /* 0x000fca0007ffe1ff */
[----:B------:R-:W-:-:S07]  /*0680*/  IMAD R10, R2, R11, 0x1 ;  /* 0x00000001020a7424 */ /* 0x000fce00078e020b */
.L_x_5536:
[----:B------:R-:W-:Y:S01]  /*0690*/  BSSY.RECONVERGENT B6, `(.L_x_5537) ;  /* 0x000003f000067945 */ /* 0x000fe20003800200 */
[----:B------:R-:W-:Y:S02]  /*06a0*/  LOP3.LUT R16, R8, 0x1f, RZ, 0xc0, !PT ;  /* 0x0000001f08107812 */ /* 0x000fe400078ec0ff */
[----:B------:R-:W-:Y:S01]  /*06b0*/  MOV R4, R5 ;  /* 0x0000000500047202 */ /* 0x000fe20000000f00 */
[----:B------:R-:W-:Y:S06]  /*06c0*/  @P0 BRA `(.L_x_5538) ;  /* 0x0000000000ec0947 */ /* 0x000fec0003800000 */
[----:B------:R-:W0:Y:S01]  /*06d0*/  LDC R21, c[0x0][0x3f0] ;  /* 0x0000fc00ff157b82 */ /* 0x000e220000000800 */
[----:B------:R-:W1:Y:S01]  /*06e0*/  S2R R14, SR_CgaCtaId ;  /* 0x00000000000e7919 */ /* 0x000e620000008800 */
[----:B------:R-:W2:Y:S01]  /*06f0*/  LDCU UR4, c[0x0][0x3ec] ;  /* 0x00007d80ff0477ac */ /* 0x000ea20008000800 */
[----:B------:R-:W-:-:S05]  /*0700*/  MOV R11, 0x400 ;  /* 0x00000400000b7802 */ /* 0x000fca0000000f00 */
[----:B------:R-:W3:Y:S01]  /*0710*/  LDC R22, c[0x0][0x3f4] ;  /* 0x0000fd00ff167b82 */ /* 0x000ee20000000800 */
[----:B------:R-:W-:Y:S01]  /*0720*/  VIADD R11, R11, 0x20 ;  /* 0x000000200b0b7836 */ /* 0x000fe20000000000 */
[----:B0-----:R-:W-:Y:S02]  /*0730*/  IABS R20, R21 ;  /* 0x0000001500147213 */ /* 0x001fe40000000000 */
[----:B------:R-:W-:Y:S02]  /*0740*/  ISETP.NE.AND P1, PT, R21, RZ, PT ;  /* 0x000000ff1500720c */ /* 0x000fe40003f25270 */
[----:B------:R-:W0:Y:S01]  /*0750*/  I2F.RP R5, R20 ;  /* 0x0000001400057306 */ /* 0x000e220000209400 */
[----:B---3--:R-:W-:Y:S02]  /*0760*/  ISETP.NE.AND P2, PT, R22, RZ, PT ;  /* 0x000000ff1600720c */ /* 0x008fe40003f45270 */
[----:B-1----:R-:W-:Y:S02]  /*0770*/  LEA R14, R14, R11, 0x18 ;  /* 0x0000000b0e0e7211 */ /* 0x002fe400078ec0ff */
[----:B------:R-:W-:-:S03]  /*0780*/  IABS R11, R22 ;  /* 0x00000016000b7213 */ /* 0x000fc60000000000 */
[----:B0-----:R-:W0:Y:S02]  /*0790*/  MUFU.RCP R5, R5 ;  /* 0x0000000500057308 */ /* 0x001e240000001000 */
[----:B0-----:R-:W-:-:S06]  /*07a0*/  IADD3 R2, PT, PT, R5, 0xffffffe, RZ ;  /* 0x0ffffffe05027810 */ /* 0x001fcc0007ffe0ff */
[----:B------:R0:W1:Y:S02]  /*07b0*/  F2I.FTZ.U32.TRUNC.NTZ R3, R2 ;  /* 0x0000000200037305 */ /* 0x000064000021f000 */
[----:B0-----:R-:W-:Y:S01]  /*07c0*/  HFMA2 R2, -RZ, RZ, 0, 0 ;  /* 0x00000000ff027431 */ /* 0x001fe200000001ff */
[----:B-1----:R-:W-:-:S05]  /*07d0*/  IADD3 R13, PT, PT, RZ, -R3, RZ ;  /* 0x80000003ff0d7210 */ /* 0x002fca0007ffe0ff */
[----:B------:R-:W-:Y:S01]  /*07e0*/  IMAD R5, R13, R20, RZ ;  /* 0x000000140d057224 */ /* 0x000fe200078e02ff */
[----:B--2---:R-:W-:-:S03]  /*07f0*/  IADD3 R13, PT, PT, R9, -UR4, RZ ;  /* 0x80000004090d7c10 */ /* 0x004fc6000fffe0ff */
[----:B------:R-:W-:Y:S01]  /*0800*/  IMAD.HI.U32 R12, R3, R5, R2 ;  /* 0x00000005030c7227 */ /* 0x000fe200078e0002 */
[----:B------:R-:W-:Y:S02]  /*0810*/  MOV R2, R6 ;  /* 0x0000000600027202 */ /* 0x000fe40000000f00 */
[----:B------:R-:W-:-:S07]  /*0820*/  MOV R5, R11 ;  /* 0x0000000b00057202 */ /* 0x000fce0000000f00 */
.L_x_5540:
[----:B------:R-:W-:-:S05]  /*0830*/  IMAD.SHL.U32 R15, R2, 0x20, RZ ;  /* 0x00000020020f7824 */ /* 0x000fca00078e00ff */
        /* <DEDUP_REMOVED lines=10> */
[----:B------:R-:W-:-:S05]  /*08e0*/  @P0 IADD3 R3, PT, PT, R3, 0x1, RZ ;  /* 0x0000000103030810 */ /* 0x000fca0007ffe0ff */
[----:B------:R-:W-:-:S05]  /*08f0*/  IMAD.MOV.U32 R18, RZ, RZ, R3 ;  /* 0x000000ffff127224 */ /* 0x000fca00078e0003 */
        /* <DEDUP_REMOVED lines=18> */
[----:B------:R-:W-:Y:S01]  /*0a20*/  VIADD R2, R2, 0x4 ;  /* 0x0000000402027836 */ /* 0x000fe20000000000 */
[----:B------:R-:W-:Y:S02]  /*0a30*/  MOV R18, 0xff7fffff ;  /* 0xff7fffff00127802 */ /* 0x000fe40000000f00 */
[----:B------:R-:W-:Y:S02]  /*0a40*/  LEA R3, R3, R14, 0x2 ;  /* 0x0000000e03037211 */ /* 0x000fe400078e10ff */
[----:B------:R-:W-:-:S03]  /*0a50*/  ISETP.GE.AND P0, PT, R2, R7, PT ;  /* 0x000000070200720c */ /* 0x000fc60003f06270 */
[----:B------:R0:W-:Y:S10]  /*0a60*/  STS [R3], R18 ;  /* 0x0000001203007388 */ /* 0x0001f40000000800 */
[----:B0-----:R-:W-:Y:S05]  /*0a70*/  @!P0 BRA `(.L_x_5540) ;  /* 0xfffffffc006c8947 */ /* 0x001fea000383ffff */
.L_x_5538:
[----:B------:R-:W-:Y:S05]  /*0a80*/  BSYNC.RECONVERGENT B6 ;  /* 0x0000000000067941 */ /* 0x000fea0003800200 */
.L_x_5537:
        /* <DEDUP_REMOVED lines=12> */
.L_x_5581:
        /* <DEDUP_REMOVED lines=23> */
[----:B------:R-:W-:Y:S03]  /*0cc0*/  BSSY.RECONVERGENT B1, `(.L_x_5544) ;  /* 0x000001b000017945 */ /* 0x000fe60003800200 */
[----:B------:R-:W-:Y:S02]  /*0cd0*/  IADD3 R13, PT, PT, R17, R14, RZ ;  /* 0x0000000e110d7210 */ /* 0x000fe40007ffe0ff */
[----:B------:R-:W-:Y:S02]  /*0ce0*/  MOV R14, R8 ;  /* 0x00000008000e7202 */ /* 0x000fe40000000f00 */
[C---:B------:R-:W-:Y:S02]  /*0cf0*/  LOP3.LUT R11, R13.reuse, 0x180, RZ, 0xc0, !PT ;  /* 0x000001800d0b7812 */ /* 0x040fe400078ec0ff */
[----:B------:R-:W-:-:S02]  /*0d00*/  ISETP.GE.U32.AND P3, PT, R13, 0x180, PT ;  /* 0x000001800d00780c */ /* 0x000fc40003f66070 */
[----:B------:R-:W-:Y:S01]  /*0d10*/  ISETP.NE.AND P0, PT, R11, 0x180, PT ;  /* 0x000001800b00780c */ /* 0x000fe20003f05270 */
[----:B------:R-:W-:-:S12]  /*0d20*/  HFMA2 R11, -RZ, RZ, 0, 0 ;  /* 0x00000000ff0b7431 */ /* 0x000fd800000001ff */
[----:B------:R-:W-:Y:S05]  /*0d30*/  @!P0 BRA `(.L_x_5545) ;  /* 0x00000000004c8947 */ /* 0x000fea0003800000 */
[----:B------:R-:W-:Y:S02]  /*0d40*/  IADD3 R15, PT, PT, R3, 0x20, RZ ;  /* 0x00000020030f7810 */ /* 0x000fe40007ffe0ff */
[----:B------:R-:W-:Y:S02]  /*0d50*/  LEA.HI R11, R13, 0x1, RZ, 0x19 ;  /* 0x000000010d0b7811 */ /* 0x000fe400078fc8ff */
[----:B------:R-:W-:Y:S02]  /*0d60*/  LEA R15, R0, R15, 0x18 ;  /* 0x0000000f000f7211 */ /* 0x000fe400078ec0ff */
[----:B------:R-:W-:Y:S01]  /*0d70*/  LOP3.LUT R13, R11, 0x3, RZ, 0xc0, !PT ;  /* 0x000000030b0d7812 */ /* 0x000fe200078ec0ff */
[----:B------:R-:W-:Y:S01]  /*0d80*/  IMAD.MOV.U32 R11, RZ, RZ, RZ ;  /* 0x000000ffff0b7224 */ /* 0x000fe200078e00ff */
[----:B------:R-:W-:Y:S02]  /*0d90*/  MOV R14, R8 ;  /* 0x00000008000e7202 */ /* 0x000fe40000000f00 */
[----:B------:R-:W-:-:S02]  /*0da0*/  LEA R15, R8, R15, 0x2 ;  /* 0x0000000f080f7211 */ /* 0x000fc400078e10ff */
[----:B------:R-:W-:-:S07]  /*0db0*/  IADD3 R13, PT, PT, -R13, RZ, RZ ;  /* 0x000000ff0d0d7210 */ /* 0x000fce0007ffe1ff */
.L_x_5546:
        /* <DEDUP_REMOVED lines=11> */
.L_x_5545:
[----:B------:R-:W-:Y:S05]  /*0e70*/  BSYNC.RECONVERGENT B1 ;  /* 0x0000000000017941 */ /* 0x000fea0003800200 */
.L_x_5544:
        /* <DEDUP_REMOVED lines=12> */
.L_x_5549:
        /* <DEDUP_REMOVED lines=15> */
[----:B-1----:R-:W-:Y:S01]  /*1030*/  FADD.FTZ R20, -R12, R23 ;  /* 0x000000170c147221 */ /* 0x002fe20000010100 */
[----:B------:R-:W-:Y:S01]  /*1040*/  FMUL.FTZ R18, R16, 1.4426950216293334961 ;  /* 0x3fb8aa3b10127820 */ /* 0x000fe20000410000 */
[----:B--2---:R-:W-:Y:S01]  /*1050*/  FADD.FTZ R16, -R12, R25 ;  /* 0x000000190c107221 */ /* 0x004fe20000010100 */
[----:B------:R-:W1:Y:S01]  /*1060*/  LDS R19, [R13+0x1400] ;  /* 0x001400000d137984 */ /* 0x000e620000000800 */
[----:B------:R-:W-:Y:S01]  /*1070*/  FMUL.FTZ R22, R20, 1.4426950216293334961 ;  /* 0x3fb8aa3b14167820 */ /* 0x000fe20000410000 */
[----:B------:R-:W2:Y:S01]  /*1080*/  MUFU.EX2 R28, R18 ;  /* 0x00000012001c7308 */ /* 0x000ea20000000800 */
[----:B------:R-:W-:Y:S01]  /*1090*/  FMUL.FTZ R16, R16, 1.4426950216293334961 ;  /* 0x3fb8aa3b10107820 */ /* 0x000fe20000410000 */
[----:B------:R-:W1:Y:S01]  /*10a0*/  LDS R23, [R13+0x1600] ;  /* 0x001600000d177984 */ /* 0x000e620000000800 */
[C---:B---3--:R-:W-:Y:S01]  /*10b0*/  FADD.FTZ R20, -R12.reuse, R27 ;  /* 0x0000001b0c147221 */ /* 0x048fe20000010100 */
[----:B------:R-:W3:Y:S01]  /*10c0*/  MUFU.EX2 R30, R22 ;  /* 0x00000016001e7308 */ /* 0x000ee20000000800 */
[----:B----4-:R-:W-:Y:S01]  /*10d0*/  FADD.FTZ R29, -R12, R29 ;  /* 0x0000001d0c1d7221 */ /* 0x010fe20000010100 */
[----:B------:R-:W4:Y:S01]  /*10e0*/  LDS R25, [R13+0x1800] ;  /* 0x001800000d197984 */ /* 0x000f220000000800 */
[----:B------:R-:W-:Y:S01]  /*10f0*/  FMUL.FTZ R26, R20, 1.4426950216293334961 ;  /* 0x3fb8aa3b141a7820 */ /* 0x000fe20000410000 */
[----:B------:R-:W3:Y:S01]  /*1100*/  MUFU.EX2 R16, R16 ;  /* 0x0000001000107308 */ /* 0x000ee20000000800 */
[----:B------:R-:W-:Y:S01]  /*1110*/  FMUL.FTZ R20, R29, 1.4426950216293334961 ;  /* 0x3fb8aa3b1d147820 */ /* 0x000fe20000410000 */
[----:B------:R-:W4:Y:S01]  /*1120*/  LDS R27, [R13+0x1a00] ;  /* 0x001a00000d1b7984 */ /* 0x000f220000000800 */
[C---:B-----5:R-:W-:Y:S01]  /*1130*/  FADD.FTZ R31, -R12.reuse, R31 ;  /* 0x0000001f0c1f7221 */ /* 0x060fe20000010100 */
[----:B------:R-:W5:Y:S01]  /*1140*/  MUFU.EX2 R18, R26 ;  /* 0x0000001a00127308 */ /* 0x000f620000000800 */
[----:B------:R-:W-:Y:S01]  /*1150*/  FADD.FTZ R33, -R12, R33 ;  /* 0x000000210c217221 */ /* 0x000fe20000010100 */
[----:B--2---:R-:W-:Y:S01]  /*1160*/  FADD.FTZ R11, R28, R11 ;  /* 0x0000000b1c0b7221 */ /* 0x004fe20000010000 */
[----:B------:R-:W-:Y:S01]  /*1170*/  FMUL.FTZ R31, R31, 1.4426950216293334961 ;  /* 0x3fb8aa3b1f1f7820 */ /* 0x000fe20000410000 */
[----:B------:R-:W2:Y:S01]  /*1180*/  MUFU.EX2 R20, R20 ;  /* 0x0000001400147308 */ /* 0x000ea20000000800 */
[----:B------:R-:W-:Y:S01]  /*1190*/  FMUL.FTZ R24, R33, 1.4426950216293334961 ;  /* 0x3fb8aa3b21187820 */ /* 0x000fe20000410000 */
[----:B---3--:R-:W-:Y:S01]  /*11a0*/  FADD.FTZ R11, R11, R30 ;  /* 0x0000001e0b0b7221 */ /* 0x008fe20000010000 */
[C---:B------:R-:W-:Y:S01]  /*11b0*/  FADD.FTZ R35, -R12.reuse, R35 ;  /* 0x000000230c237221 */ /* 0x040fe20000010100 */
[----:B------:R-:W3:Y:S01]  /*11c0*/  MUFU.EX2 R22, R31 ;  /* 0x0000001f00167308 */ /* 0x000ee20000000800 */
[C---:B------:R-:W-:Y:S01]  /*11d0*/  FADD.FTZ R37, -R12.reuse, R37 ;  /* 0x000000250c257221 */ /* 0x040fe20000010100 */
[----:B------:R-:W-:Y:S01]  /*11e0*/  FADD.FTZ R11, R11, R16 ;  /* 0x000000100b0b7221 */ /* 0x000fe20000010000 */
[----:B------:R-:W-:Y:S01]  /*11f0*/  FMUL.FTZ R35, R35, 1.4426950216293334961 ;  /* 0x3fb8aa3b23237820 */ /* 0x000fe20000410000 */
[----:B------:R-:W1:Y:S01]  /*1200*/  MUFU.EX2 R24, R24 ;  /* 0x0000001800187308 */ /* 0x000e620000000800 */
[C---:B------:R-:W-:Y:S01]  /*1210*/  FADD.FTZ R39, -R12.reuse, R39 ;  /* 0x000000270c277221 */ /* 0x040fe20000010100 */
[----:B-----5:R-:W-:Y:S01]  /*1220*/  FADD.FTZ R11, R11, R18 ;  /* 0x000000120b0b7221 */ /* 0x020fe20000010000 */
[----:B------:R-:W-:Y:S01]  /*1230*/  FMUL.FTZ R37, R37, 1.4426950216293334961 ;  /* 0x3fb8aa3b25257820 */ /* 0x000fe20000410000 */
[----:B------:R-:W5:Y:S01]  /*1240*/  MUFU.EX2 R26, R35 ;  /* 0x00000023001a7308 */ /* 0x000f620000000800 */
[C---:B------:R-:W-:Y:S01]  /*1250*/  FADD.FTZ R41, -R12.reuse, R41 ;  /* 0x000000290c297221 */ /* 0x040fe20000010100 */
[----:B--2---:R-:W-:Y:S01]  /*1260*/  FADD.FTZ R11, R11, R20 ;  /* 0x000000140b0b7221 */ /* 0x004fe20000010000 */
[----:B------:R-:W-:Y:S01]  /*1270*/  FMUL.FTZ R39, R39, 1.4426950216293334961 ;  /* 0x3fb8aa3b27277820 */ /* 0x000fe20000410000 */
[----:B------:R-:W2:Y:S01]  /*1280*/  MUFU.EX2 R32, R37 ;  /* 0x0000002500207308 */ /* 0x000ea20000000800 */
[C---:B0-----:R-:W-:Y:S01]  /*1290*/  FADD.FTZ R21, -R12.reuse, R21 ;  /* 0x000000150c157221 */ /* 0x041fe20000010100 */
[----:B---3--:R-:W-:Y:S01]  /*12a0*/  FADD.FTZ R11, R11, R22 ;  /* 0x000000160b0b7221 */ /* 0x008fe20000010000 */
[----:B------:R-:W-:Y:S01]  /*12b0*/  FMUL.FTZ R41, R41, 1.4426950216293334961 ;  /* 0x3fb8aa3b29297820 */ /* 0x000fe20000410000 */
[----:B------:R-:W0:Y:S01]  /*12c0*/  MUFU.EX2 R34, R39 ;  /* 0x0000002700227308 */ /* 0x000e220000000800 */
[----:B------:R3:W-:Y:S01]  /*12d0*/  STS [R13+-0x400], R28 ;  /* 0xfffc001c0d007388 */ /* 0x0007e20000000800 */
[----:B-1----:R-:W-:Y:S01]  /*12e0*/  FADD.FTZ R11, R11, R24 ;  /* 0x000000180b0b7221 */ /* 0x002fe20000010000 */
[C---:B------:R-:W-:Y:S01]  /*12f0*/  FADD.FTZ R19, -R12.reuse, R19 ;  /* 0x000000130c137221 */ /* 0x040fe20000010100 */
[----:B------:R-:W-:Y:S01]  /*1300*/  FMUL.FTZ R21, R21, 1.4426950216293334961 ;  /* 0x3fb8aa3b15157820 */ /* 0x000fe20000410000 */
[----:B------:R1:W-:Y:S01]  /*1310*/  STS [R13+-0x200], R30 ;  /* 0xfffe001e0d007388 */ /* 0x0003e20000000800 */
[----:B-----5:R-:W-:Y:S01]  /*1320*/  FADD.FTZ R11, R11, R26 ;  /* 0x0000001a0b0b7221 */ /* 0x020fe20000010000 */
[C---:B------:R-:W-:Y:S01]  /*1330*/  FADD.FTZ R23, -R12.reuse, R23 ;  /* 0x000000170c177221 */ /* 0x040fe20000010100 */
[----:B------:R-:W-:Y:S01]  /*1340*/  FMUL.FTZ R19, R19, 1.4426950216293334961 ;  /* 0x3fb8aa3b13137820 */ /* 0x000fe20000410000 */
[----:B------:R-:W-:Y:S01]  /*1350*/  STS [R13], R16 ;  /* 0x000000100d007388 */ /* 0x000fe20000000800 */
[----:B--2---:R-:W-:Y:S01]  /*1360*/  FADD.FTZ R11, R11, R32 ;  /* 0x000000200b0b7221 */ /* 0x004fe20000010000 */
[----:B---3--:R-:W2:Y:S01]  /*1370*/  MUFU.EX2 R28, R41 ;  /* 0x00000029001c7308 */ /* 0x008ea20000000800 */
[C---:B----4-:R-:W-:Y:S01]  /*1380*/  FADD.FTZ R25, -R12.reuse, R25 ;  /* 0x000000190c197221 */ /* 0x050fe20000010100 */
[----:B------:R-:W-:Y:S01]  /*1390*/  FMUL.FTZ R23, R23, 1.4426950216293334961 ;  /* 0x3fb8aa3b17177820 */ /* 0x000fe20000410000 */
[----:B0-----:R-:W-:Y:S01]  /*13a0*/  FADD.FTZ R11, R11, R34 ;  /* 0x000000220b0b7221 */ /* 0x001fe20000010000 */
[----:B-1----:R-:W0:Y:S01]  /*13b0*/  MUFU.EX2 R30, R21 ;  /* 0x00000015001e7308 */ /* 0x002e220000000800 */
[----:B------:R-:W-:Y:S01]  /*13c0*/  FADD.FTZ R27, -R12, R27 ;  /* 0x0000001b0c1b7221 */ /* 0x000fe20000010100 */
[----:B------:R-:W-:Y:S01]  /*13d0*/  FMUL.FTZ R25, R25, 1.4426950216293334961 ;  /* 0x3fb8aa3b19197820 */ /* 0x000fe20000410000 */
[----:B------:R-:W-:Y:S01]  /*13e0*/  STS [R13+0x200], R18 ;  /* 0x000200120d007388 */ /* 0x000fe20000000800 */
[----:B------:R-:W1:Y:S01]  /*13f0*/  MUFU.EX2 R36, R19 ;  /* 0x0000001300247308 */ /* 0x000e620000000800 */
[----:B------:R-:W-:-:S02]  /*1400*/  FMUL.FTZ R27, R27, 1.4426950216293334961 ;  /* 0x3fb8aa3b1b1b7820 */ /* 0x000fc40000410000 */
[----:B------:R-:W-:Y:S01]  /*1410*/  STS [R13+0x400], R20 ;  /* 0x000400140d007388 */ /* 0x000fe20000000800 */
[----:B------:R-:W3:Y:S01]  /*1420*/  MUFU.EX2 R38, R23 ;  /* 0x0000001700267308 */ /* 0x000ee20000000800 */
[----:B--2---:R-:W-:Y:S02]  /*1430*/  FADD.FTZ R11, R11, R28 ;  /* 0x0000001c0b0b7221 */ /* 0x004fe40000010000 */
[----:B------:R-:W-:Y:S01]  /*1440*/  STS [R13+0x600], R22 ;  /* 0x000600160d007388 */ /* 0x000fe20000000800 */
[----:B------:R-:W2:Y:S01]  /*1450*/  MUFU.EX2 R40, R25 ;  /* 0x0000001900287308 */ /* 0x000ea20000000800 */
[----:B0-----:R-:W-:Y:S02]  /*1460*/  FADD.FTZ R11, R11, R30 ;  /* 0x0000001e0b0b7221 */ /* 0x001fe40000010000 */
[----:B------:R-:W-:Y:S01]  /*1470*/  STS [R13+0x800], R24 ;  /* 0x000800180d007388 */ /* 0x000fe20000000800 */
[----:B------:R-:W0:Y:S01]  /*1480*/  MUFU.EX2 R42, R27 ;  /* 0x0000001b002a7308 */ /* 0x000e220000000800 */
[----:B-1----:R-:W-:-:S02]  /*1490*/  FADD.FTZ R11, R11, R36 ;  /* 0x000000240b0b7221 */ /* 0x002fc40000010000 */
[----:B------:R-:W-:Y:S02]  /*14a0*/  STS [R13+0xa00], R26 ;  /* 0x000a001a0d007388 */ /* 0x000fe40000000800 */
[----:B---3--:R-:W-:Y:S02]  /*14b0*/  FADD.FTZ R11, R11, R38 ;  /* 0x000000260b0b7221 */ /* 0x008fe40000010000 */
[----:B------:R-:W-:Y:S02]  /*14c0*/  STS [R13+0xc00], R32 ;  /* 0x000c00200d007388 */ /* 0x000fe40000000800 */
[----:B--2---:R-:W-:Y:S02]  /*14d0*/  FADD.FTZ R11, R11, R40 ;  /* 0x000000280b0b7221 */ /* 0x004fe40000010000 */
[----:B------:R-:W-:Y:S02]  /*14e0*/  STS [R13+0xe00], R34 ;  /* 0x000e00220d007388 */ /* 0x000fe40000000800 */
[----:B0-----:R-:W-:-:S02]  /*14f0*/  FADD.FTZ R11, R11, R42 ;  /* 0x0000002a0b0b7221 */ /* 0x001fc40000010000 */
        /* <DEDUP_REMOVED lines=8> */
.L_x_5548:
[----:B------:R-:W-:Y:S05]  /*1580*/  BSYNC.RECONVERGENT B1 ;  /* 0x0000000000017941 */ /* 0x000fea0003800200 */
.L_x_5547:
        /* <DEDUP_REMOVED lines=17> */
[C---:B--2---:R-:W-:Y:S01]  /*16a0*/  FADD.FTZ R21, -R12.reuse, R21 ;  /* 0x000000150c157221 */ /* 0x044fe20000010100 */
[----:B------:R-:W-:Y:S02]  /*16b0*/  FMUL.FTZ R19, R19, 1.4426950216293334961 ;  /* 0x3fb8aa3b13137820 */ /* 0x000fe40000410000 */
[----:B------:R-:W0:Y:S01]  /*16c0*/  MUFU.EX2 R16, R15 ;  /* 0x0000000f00107308 */ /* 0x000e220000000800 */
[C---:B---3--:R-:W-:Y:S01]  /*16d0*/  FADD.FTZ R23, -R12.reuse, R23 ;  /* 0x000000170c177221 */ /* 0x048fe20000010100 */
[----:B------:R-:W-:Y:S02]  /*16e0*/  FMUL.FTZ R21, R21, 1.4426950216293334961 ;  /* 0x3fb8aa3b15157820 */ /* 0x000fe40000410000 */
[----:B------:R-:W1:Y:S01]  /*16f0*/  MUFU.EX2 R18, R19 ;  /* 0x0000001300127308 */ /* 0x000e620000000800 */
[----:B----4-:R-:W-:Y:S01]  /*1700*/  FADD.FTZ R25, -R12, R25 ;  /* 0x000000190c197221 */ /* 0x010fe20000010100 */
[----:B------:R-:W-:-:S02]  /*1710*/  FMUL.FTZ R23, R23, 1.4426950216293334961 ;  /* 0x3fb8aa3b17177820 */ /* 0x000fc40000410000 */
[----:B------:R-:W2:Y:S01]  /*1720*/  MUFU.EX2 R20, R21 ;  /* 0x0000001500147308 */ /* 0x000ea20000000800 */
[C---:B-----5:R-:W-:Y:S01]  /*1730*/  FADD.FTZ R27, -R12.reuse, R27 ;  /* 0x0000001b0c1b7221 */ /* 0x060fe20000010100 */
[----:B------:R-:W-:Y:S02]  /*1740*/  FMUL.FTZ R25, R25, 1.4426950216293334961 ;  /* 0x3fb8aa3b19197820 */ /* 0x000fe40000410000 */
[----:B------:R-:W3:Y:S01]  /*1750*/  MUFU.EX2 R22, R23 ;  /* 0x0000001700167308 */ /* 0x000ee20000000800 */
[----:B0-----:R-:W-:Y:S01]  /*1760*/  FADD.FTZ R11, R11, R16 ;  /* 0x000000100b0b7221 */ /* 0x001fe20000010000 */
[C---:B------:R-:W-:Y:S01]  /*1770*/  FADD.FTZ R29, -R12.reuse, R29 ;  /* 0x0000001d0c1d7221 */ /* 0x040fe20000010100 */
[----:B------:R-:W-:Y:S01]  /*1780*/  FMUL.FTZ R27, R27, 1.4426950216293334961 ;  /* 0x3fb8aa3b1b1b7820 */ /* 0x000fe20000410000 */
[----:B------:R-:W0:Y:S01]  /*1790*/  MUFU.EX2 R24, R25 ;  /* 0x0000001900187308 */ /* 0x000e220000000800 */
[----:B-1----:R-:W-:Y:S01]  /*17a0*/  FADD.FTZ R11, R11, R18 ;  /* 0x000000120b0b7221 */ /* 0x002fe20000010000 */
[----:B------:R-:W-:Y:S01]  /*17b0*/  FADD.FTZ R31, -R12, R31 ;  /* 0x0000001f0c1f7221 */ /* 0x000fe20000010100 */
[----:B------:R-:W-:Y:S01]  /*17c0*/  FMUL.FTZ R29, R29, 1.4426950216293334961 ;  /* 0x3fb8aa3b1d1d7820 */ /* 0x000fe20000410000 */
[----:B------:R-:W1:Y:S01]  /*17d0*/  MUFU.EX2 R26, R27 ;  /* 0x0000001b001a7308 */ /* 0x000e620000000800 */
[----:B--2---:R-:W-:Y:S01]  /*17e0*/  FADD.FTZ R11, R11, R20 ;  /* 0x000000140b0b7221 */ /* 0x004fe20000010000 */
[----:B------:R-:W-:Y:S01]  /*17f0*/  FMUL.FTZ R31, R31, 1.4426950216293334961 ;  /* 0x3fb8aa3b1f1f7820 */ /* 0x000fe20000410000 */
[----:B------:R-:W-:Y:S01]  /*1800*/  STS [R13+-0x400], R16 ;  /* 0xfffc00100d007388 */ /* 0x000fe20000000800 */
[----:B------:R-:W2:Y:S01]  /*1810*/  MUFU.EX2 R28, R29 ;  /* 0x0000001d001c7308 */ /* 0x000ea20000000800 */
[----:B---3--:R-:W-:-:S02]  /*1820*/  FADD.FTZ R11, R11, R22 ;  /* 0x000000160b0b7221 */ /* 0x008fc40000010000 */
[----:B------:R-:W-:Y:S01]  /*1830*/  STS [R13+-0x200], R18 ;  /* 0xfffe00120d007388 */ /* 0x000fe20000000800 */
[----:B------:R-:W3:Y:S01]  /*1840*/  MUFU.EX2 R30, R31 ;  /* 0x0000001f001e7308 */ /* 0x000ee20000000800 */
[----:B0-----:R-:W-:Y:S02]  /*1850*/  FADD.FTZ R11, R11, R24 ;  /* 0x000000180b0b7221 */ /* 0x001fe40000010000 */
[----:B------:R-:W-:Y:S02]  /*1860*/  STS [R13], R20 ;  /* 0x000000140d007388 */ /* 0x000fe40000000800 */
[----:B-1----:R-:W-:Y:S02]  /*1870*/  FADD.FTZ R11, R11, R26 ;  /* 0x0000001a0b0b7221 */ /* 0x002fe40000010000 */
[----:B------:R-:W-:Y:S02]  /*1880*/  STS [R13+0x200], R22 ;  /* 0x000200160d007388 */ /* 0x000fe40000000800 */
[----:B--2---:R-:W-:-:S02]  /*1890*/  FADD.FTZ R11, R11, R28 ;  /* 0x0000001c0b0b7221 */ /* 0x004fc40000010000 */
[----:B------:R-:W-:Y:S02]  /*18a0*/  STS [R13+0x400], R24 ;  /* 0x000400180d007388 */ /* 0x000fe40000000800 */
[----:B---3--:R-:W-:Y:S02]  /*18b0*/  FADD.FTZ R11, R11, R30 ;  /* 0x0000001e0b0b7221 */ /* 0x008fe40000010000 */
[----:B------:R-:W-:Y:S04]  /*18c0*/  STS [R13+0x600], R26 ;  /* 0x0006001a0d007388 */ /* 0x000fe80000000800 */
[----:B------:R-:W-:Y:S04]  /*18d0*/  STS [R13+0x800], R28 ;  /* 0x0008001c0d007388 */ /* 0x000fe80000000800 */
[----:B------:R0:W-:Y:S02]  /*18e0*/  STS [R13+0xa00], R30 ;  /* 0x000a001e0d007388 */ /* 0x0001e40000000800 */
[----:B0-----:R-:W-:-:S07]  /*18f0*/  IADD3 R13, PT, PT, R13, 0x1000, RZ ;  /* 0x000010000d0d7810 */ /* 0x001fce0007ffe0ff */
.L_x_5551:
[----:B------:R-:W-:Y:S05]  /*1900*/  BSYNC.RECONVERGENT B1 ;  /* 0x0000000000017941 */ /* 0x000fea0003800200 */
.L_x_5550:
        /* <DEDUP_REMOVED lines=9> */
[C---:B--2---:R-:W-:Y:S01]  /*19a0*/  FADD.FTZ R21, -R12.reuse, R21 ;  /* 0x000000150c157221 */ /* 0x044fe20000010100 */
[----:B------:R-:W-:Y:S02]  /*19b0*/  FMUL.FTZ R19, R19, 1.4426950216293334961 ;  /* 0x3fb8aa3b13137820 */ /* 0x000fe40000410000 */
        /* <DEDUP_REMOVED lines=15> */
.L_x_5543:
[----:B------:R-:W-:Y:S05]  /*1ab0*/  BSYNC.RECONVERGENT B0 ;  /* 0x0000000000007941 */ /* 0x000fea0003800200 */
.L_x_5542:
[----:B0---4-:R-:W0:Y:S01]  /*1ac0*/  SHFL.BFLY PT, R12, R11, 0x10, 0x1f ;  /* 0x0e001f000b0c7f89 */ /* 0x011e2200000e0000 */
[----:B------:R-:W-:Y:S01]  /*1ad0*/  ISETP.GE.AND P0, PT, R8, R17, PT ;  /* 0x000000110800720c */ /* 0x000fe20003f06270 */
        /* <DEDUP_REMOVED lines=37> */
.L_x_5556:
[----:B------:R-:W0:Y:S01]  /*1d30*/  LDS R11, [R4] ;  /* 0x00000000040b7984 */ /* 0x000e220000000800 */
[----:B------:R-:W-:-:S04]  /*1d40*/  IADD3 R12, PT, PT, R12, 0x1, RZ ;  /* 0x000000010c0c7810 */ /* 0x000fc80007ffe0ff */
[----:B------:R-:W-:Y:S01]  /*1d50*/  ISETP.NE.AND P0, PT, R12, RZ, PT ;  /* 0x000000ff0c00720c */ /* 0x000fe20003f05270 */
[----:B0-----:R-:W-:-:S05]  /*1d60*/  FMUL.FTZ R11, R11, R2 ;  /* 0x000000020b0b7220 */ /* 0x001fca0000410000 */
[----:B------:R0:W-:Y:S02]  /*1d70*/  STS [R4], R11 ;  /* 0x0000000b04007388 */ /* 0x0001e40000000800 */
[----:B0-----:R-:W-:-:S05]  /*1d80*/  IADD3 R4, PT, PT, R4, 0x200, RZ ;  /* 0x0000020004047810 */ /* 0x001fca0007ffe0ff */
[----:B------:R-:W-:Y:S05]  /*1d90*/  @P0 BRA `(.L_x_5556) ;  /* 0xfffffffc00e40947 */ /* 0x000fea000383ffff */
.L_x_5555:
[----:B------:R-:W-:Y:S05]  /*1da0*/  BSYNC.RECONVERGENT B1 ;  /* 0x0000000000017941 */ /* 0x000fea0003800200 */
.L_x_5554:
        /* <DEDUP_REMOVED lines=12> */
.L_x_5559:
        /* <DEDUP_REMOVED lines=52> */
.L_x_5558:
[----:B------:R-:W-:Y:S05]  /*21b0*/  BSYNC.RECONVERGENT B1 ;  /* 0x0000000000017941 */ /* 0x000fea0003800200 */
.L_x_5557:
        /* <DEDUP_REMOVED lines=31> */
.L_x_5561:
[----:B------:R-:W-:Y:S05]  /*23b0*/  BSYNC.RECONVERGENT B1 ;  /* 0x0000000000017941 */ /* 0x000fea0003800200 */
.L_x_5560:
        /* <DEDUP_REMOVED lines=14> */
.L_x_5553:
[----:B------:R-:W-:Y:S05]  /*24a0*/  BSYNC.RECONVERGENT B0 ;  /* 0x0000000000007941 */ /* 0x000fea0003800200 */
.L_x_5552:
        /* <DEDUP_REMOVED lines=12> */
[----:B----4-:R-:W-:Y:S01]  /*2570*/  ISETP.NE.AND P2, PT, R15, RZ, PT ;  /* 0x000000ff0f00720c */ /* 0x010fe20003f45270 */
[----:B0-----:R-:W-:-:S06]  /*2580*/  VIADD R2, R0, 0xffffffe ;  /* 0x0ffffffe00027836 */ /* 0x001fcc0000000000 */
[----:B------:R0:W2:Y:S08]  /*2590*/  F2I.FTZ.U32.TRUNC.NTZ R3, R2 ;  /* 0x0000000200037305 */ /* 0x0000b0000021f000 */
[----:B-1----:R-:W1:Y:S01]  /*25a0*/  MUFU.RCP R4, R4 ;  /* 0x0000000400047308 */ /* 0x002e620000001000 */
[----:B0-----:R-:W-:Y:S01]  /*25b0*/  HFMA2 R2, -RZ, RZ, 0, 0 ;  /* 0x00000000ff027431 */ /* 0x001fe200000001ff */
[----:B--2---:R-:W-:-:S05]  /*25c0*/  IADD3 R8, PT, PT, RZ, -R3, RZ ;  /* 0x80000003ff087210 */ /* 0x004fca0007ffe0ff */
[----:B------:R-:W-:Y:S01]  /*25d0*/  IMAD R11, R8, R5, RZ ;  /* 0x00000005080b7224 */ /* 0x000fe200078e02ff */
[----:B---3--:R-:W-:-:S03]  /*25e0*/  IADD3 R8, PT, PT, R9, -UR4, RZ ;  /* 0x8000000409087c10 */ /* 0x008fc6000fffe0ff */
[----:B------:R-:W-:Y:S01]  /*25f0*/  IMAD.HI.U32 R11, R3, R11, R2 ;  /* 0x0000000b030b7227 */ /* 0x000fe200078e0002 */
[----:B-1----:R-:W-:-:S04]  /*2600*/  IADD3 R12, PT, PT, R4, 0xffffffe, RZ ;  /* 0x0ffffffe040c7810 */ /* 0x002fc80007ffe0ff */
[----:B------:R0:W1:Y:S02]  /*2610*/  F2I.FTZ.U32.TRUNC.NTZ R13, R12 ;  /* 0x0000000c000d7305 */ /* 0x000064000021f000 */
[----:B0-----:R-:W-:Y:S01]  /*2620*/  IMAD.MOV.U32 R12, RZ, RZ, RZ ;  /* 0x000000ffff0c7224 */ /* 0x001fe200078e00ff */
[----:B-1----:R-:W-:-:S05]  /*2630*/  IADD3 R0, PT, PT, RZ, -R13, RZ ;  /* 0x8000000dff007210 */ /* 0x002fca0007ffe0ff */
[----:B------:R-:W-:Y:S01]  /*2640*/  IMAD R19, R0, R17, RZ ;  /* 0x0000001100137224 */ /* 0x000fe200078e02ff */
[----:B------:R-:W-:-:S03]  /*2650*/  IABS R0, R15 ;  /* 0x0000000f00007213 */ /* 0x000fc60000000000 */
[----:B------:R-:W-:Y:S01]  /*2660*/  IMAD.HI.U32 R19, R13, R19, R12 ;  /* 0x000000130d137227 */ /* 0x000fe200078e000c */
[----:B------:R-:W-:-:S07]  /*2670*/  MOV R13, R0 ;  /* 0x00000000000d7202 */ /* 0x000fce0000000f00 */
.L_x_5565:
        /* <DEDUP_REMOVED lines=34> */
.L_x_5564:
        /* <DEDUP_REMOVED lines=16> */
.L_x_5563:
[----:B------:R-:W-:Y:S05]  /*29a0*/  BSYNC.RECONVERGENT B6 ;  /* 0x0000000000067941 */ /* 0x000fea0003800200 */
.L_x_5562:
[----:B------:R-:W-:-:S03]  /*29b0*/  UMOV UR4, 0xffffffff ;  /* 0xffffffff00047882 */ /* 0x000fc60000000000 */
[----:B------:R-:W-:Y:S05]  /*29c0*/  BRA.DIV UR4, `(.L_x_5566) ;  /* 0x0000002e04a87947 */ /* 0x000fea000b800000 */
[----:B------:R-:W-:Y:S01]  /*29d0*/  IMAD.MOV.U32 R14, RZ, RZ, RZ ;  /* 0x000000ffff0e7224 */ /* 0x000fe200078e00ff */
[----:B------:R-:W-:Y:S01]  /*29e0*/  CS2R R4, SRZ ;  /* 0x0000000000047805 */ /* 0x000fe2000001ff00 */
[----:B------:R-:W-:Y:S01]  /*29f0*/  HFMA2 R18, -RZ, RZ, 0, 0 ;  /* 0x00000000ff127431 */ /* 0x000fe200000001ff */
[----:B------:R-:W-:Y:S01]  /*2a00*/  CS2R R42, SRZ ;  /* 0x00000000002a7805 */ /* 0x000fe2000001ff00 */
[----:B------:R-:W-:Y:S01]  /*2a10*/  FADD.FTZ R73, RZ, R14 ;  /* 0x0000000eff497221 */ /* 0x000fe20000010000 */
[----:B------:R-:W-:Y:S01]  /*2a20*/  HFMA2 R8, -RZ, RZ, 0, 0 ;  /* 0x00000000ff087431 */ /* 0x000fe200000001ff */
[----:B------:R-:W-:Y:S01]  /*2a30*/  CS2R R48, SRZ ;  /* 0x0000000000307805 */ /* 0x000fe2000001ff00 */
[----:B------:R-:W-:Y:S02]  /*2a40*/  HFMA2 R22, -RZ, RZ, 0, 0 ;  /* 0x00000000ff167431 */ /* 0x000fe400000001ff */
[----:B------:R-:W-:Y:S01]  /*2a50*/  FADD.FTZ R5, RZ, R5 ;  /* 0x00000005ff057221 */ /* 0x000fe20000010000 */
[----:B------:R-:W2:Y:S01]  /*2a60*/  SHFL.BFLY PT, R14, R73, 0x2, 0x1f ;  /* 0x0c401f00490e7f89 */ /* 0x000ea200000e0000 */
[----:B------:R-:W-:Y:S01]  /*2a70*/  FADD.FTZ R21, RZ, R18 ;  /* 0x00000012ff157221 */ /* 0x000fe20000010000 */
[----:B------:R-:W-:Y:S01]  /*2a80*/  FADD.FTZ R9, RZ, R8 ;  /* 0x00000008ff097221 */ /* 0x000fe20000010000 */
[----:B-1----:R-:W-:Y:S01]  /*2a90*/  HFMA2 R0, -RZ, RZ, 0, 0 ;  /* 0x00000000ff007431 */ /* 0x002fe200000001ff */
[----:B0-----:R-:W-:Y:S01]  /*2aa0*/  CS2R R2, SRZ ;  /* 0x0000000000027805 */ /* 0x001fe2000001ff00 */
[----:B------:R-:W-:Y:S01]  /*2ab0*/  FADD.FTZ R25, RZ, R22 ;  /* 0x00000016ff197221 */ /* 0x000fe20000010000 */
[----:B------:R-:W0:Y:S01]  /*2ac0*/  SHFL.BFLY PT, R8, R5, 0x2, 0x1f ;  /* 0x0c401f0005087f89 */ /* 0x000e2200000e0000 */
[----:B------:R-:W-:Y:S01]  /*2ad0*/  MOV R6, RZ ;  /* 0x000000ff00067202 */ /* 0x000fe20000000f00 */
[----:B------:R-:W-:Y:S01]  /*2ae0*/  FADD.FTZ R0, RZ, R0 ;  /* 0x00000000ff007221 */ /* 0x000fe20000010000 */
[----:B------:R-:W-:Y:S01]  /*2af0*/  MOV R10, RZ ;  /* 0x000000ff000a7202 */ /* 0x000fe20000000f00 */
[----:B------:R-:W1:Y:S01]  /*2b00*/  SHFL.BFLY PT, R22, R21, 0x2, 0x1f ;  /* 0x0c401f0015167f89 */ /* 0x000e6200000e0000 */
[----:B------:R-:W-:Y:S01]  /*2b10*/  FADD.FTZ R42, RZ, R42 ;  /* 0x0000002aff2a7221 */ /* 0x000fe20000010000 */
[----:B------:R-:W-:Y:S01]  /*2b20*/  FADD.FTZ R49, RZ, R49 ;  /* 0x00000031ff317221 */ /* 0x000fe20000010000 */
[----:B------:R-:W-:Y:S01]  /*2b30*/  FADD.FTZ R3, RZ, R3 ;  /* 0x00000003ff037221 */ /* 0x000fe20000010000 */
[----:B------:R-:W-:Y:S01]  /*2b40*/  FADD.FTZ R7, RZ, R6 ;  /* 0x00000006ff077221 */ /* 0x000fe20000010000 */
[----:B------:R-:W-:Y:S01]  /*2b50*/  IMAD.MOV.U32 R40, RZ, RZ, RZ ;  /* 0x000000ffff287224 */ /* 0x000fe200078e00ff */
[----:B------:R-:W-:Y:S01]  /*2b60*/  CS2R R46, SRZ ;  /* 0x00000000002e7805 */ /* 0x000fe2000001ff00 */
[----:B------:R-:W-:Y:S01]  /*2b70*/  FADD.FTZ R65, RZ, R4 ;  /* 0x00000004ff417221 */ /* 0x000fe20000010000 */
[----:B------:R-:W-:Y:S01]  /*2b80*/  FADD.FTZ R17, RZ, R10 ;  /* 0x0000000aff117221 */ /* 0x000fe20000010000 */
[----:B------:R-:W3:Y:S01]  /*2b90*/  SHFL.BFLY PT, R71, R0, 0x2, 0x1f ;  /* 0x0c401f0000477f89 */ /* 0x000ee200000e0000 */
[----:B------:R-:W-:Y:S01]  /*2ba0*/  FADD.FTZ R40, RZ, R40 ;  /* 0x00000028ff287221 */ /* 0x000fe20000010000 */
[----:B------:R-:W-:-:S02]  /*2bb0*/  HFMA2 R50, -RZ, RZ, 0, 0 ;  /* 0x00000000ff327431 */ /* 0x000fc400000001ff */
[----:B------:R-:W-:Y:S01]  /*2bc0*/  FADD.FTZ R47, RZ, R47 ;  /* 0x0000002fff2f7221 */ /* 0x000fe20000010000 */
[----:B------:R-:W4:Y:S01]  /*2bd0*/  SHFL.BFLY PT, R53, R42, 0x2, 0x1f ;  /* 0x0c401f002a357f89 */ /* 0x000f2200000e0000 */
[----:B--2---:R-:W-:Y:S01]  /*2be0*/  FADD.FTZ R73, R73, R14 ;  /* 0x0000000e49497221 */ /* 0x004fe20000010000 */
[----:B------:R-:W-:Y:S01]  /*2bf0*/  MOV R14, RZ ;  /* 0x000000ff000e7202 */ /* 0x000fe20000000f00 */
[----:B------:R-:W-:Y:S01]  /*2c00*/  FADD.FTZ R43, RZ, R43 ;  /* 0x0000002bff2b7221 */ /* 0x000fe20000010000 */
[----:B------:R-:W2:Y:S01]  /*2c10*/  SHFL.BFLY PT, R52, R49, 0x2, 0x1f ;  /* 0x0c401f0031347f89 */ /* 0x000ea200000e0000 */
[----:B------:R-:W-:Y:S01]  /*2c20*/  FADD.FTZ R50, RZ, R50 ;  /* 0x00000032ff327221 */ /* 0x000fe20000010000 */
[----:B------:R-:W-:Y:S02]  /*2c30*/  IMAD.MOV.U32 R16, RZ, RZ, RZ ;  /* 0x000000ffff107224 */ /* 0x000fe400078e00ff */
[----:B------:R-:W-:Y:S01]  /*2c40*/  FADD.FTZ R51, RZ, R14 ;  /* 0x0000000eff337221 */ /* 0x000fe20000010000 */
[----:B------:R-:W5:Y:S01]  /*2c50*/  SHFL.BFLY PT, R4, R3, 0x2, 0x1f ;  /* 0x0c401f0003047f89 */ /* 0x000f6200000e0000 */
[----:B0-----:R-:W-:Y:S01]  /*2c60*/  FADD.FTZ R63, R5, R8 ;  /* 0x00000008053f7221 */ /* 0x001fe20000010000 */
[----:B------:R-:W-:Y:S01]  /*2c70*/  CS2R R44, SRZ ;  /* 0x00000000002c7805 */ /* 0x000fe2000001ff00 */
[----:B-1----:R-:W-:Y:S01]  /*2c80*/  FADD.FTZ R8, R21, R22 ;  /* 0x0000001615087221 */ /* 0x002fe20000010000 */
[----:B------:R-:W0:Y:S01]  /*2c90*/  SHFL.BFLY PT, R10, R7, 0x2, 0x1f ;  /* 0x0c401f00070a7f89 */ /* 0x000e2200000e0000 */
[----:B------:R-:W-:Y:S01]  /*2ca0*/  MOV R20, RZ ;  /* 0x000000ff00147202 */ /* 0x000fe20000000f00 */
[----:B------:R-:W-:Y:S01]  /*2cb0*/  FADD.FTZ R19, RZ, R16 ;  /* 0x00000010ff137221 */ /* 0x000fe20000010000 */
[----:B------:R-:W-:Y:S01]  /*2cc0*/  FADD.FTZ R46, RZ, R46 ;  /* 0x0000002eff2e7221 */ /* 0x000fe20000010000 */
[----:B------:R-:W1:Y:S01]  /*2cd0*/  SHFL.BFLY PT, R14, R51, 0x2, 0x1f ;  /* 0x0c401f00330e7f89 */ /* 0x000e6200000e0000 */
[----:B------:R-:W-:Y:S01]  /*2ce0*/  FADD.FTZ R44, RZ, R44 ;  /* 0x0000002cff2c7221 */ /* 0x000fe20000010000 */
[----:B------:R-:W-:Y:S01]  /*2cf0*/  FADD.FTZ R23, RZ, R20 ;  /* 0x00000014ff177221 */ /* 0x000fe20000010000 */
[----:B------:R-:W-:Y:S01]  /*2d00*/  FADD.FTZ R2, RZ, R2 ;  /* 0x00000002ff027221 */ /* 0x000fe20000010000 */
[----:B------:R-:W1:Y:S01]  /*2d10*/  SHFL.BFLY PT, R55, R40, 0x2, 0x1f ;  /* 0x0c401f0028377f89 */ /* 0x000e6200000e0000 */
[----:B---3--:R-:W-:Y:S01]  /*2d20*/  FADD.FTZ R71, R0, R71 ;  /* 0x0000004700477221 */ /* 0x008fe20000010000 */
[----:B------:R-:W-:Y:S01]  /*2d30*/  MOV R38, RZ ;  /* 0x000000ff00267202 */ /* 0x000fe20000000f00 */
[----:B------:R-:W-:Y:S01]  /*2d40*/  FADD.FTZ R45, RZ, R45 ;  /* 0x0000002dff2d7221 */ /* 0x000fe20000010000 */
[----:B------:R-:W3:Y:S01]  /*2d50*/  SHFL.BFLY PT, R54, R47, 0x2, 0x1f ;  /* 0x0c401f002f367f89 */ /* 0x000ee200000e0000 */
[----:B----4-:R-:W-:Y:S01]  /*2d60*/  FADD.FTZ R42, R42, R53 ;  /* 0x000000352a2a7221 */ /* 0x010fe20000010000 */
[----:B------:R-:W-:Y:S01]  /*2d70*/  CS2R R60, SRZ ;  /* 0x00000000003c7805 */ /* 0x000fe2000001ff00 */
[----:B------:R-:W-:Y:S01]  /*2d80*/  FADD.FTZ R38, RZ, R38 ;  /* 0x00000026ff267221 */ /* 0x000fe20000010000 */
[----:B------:R-:W4:Y:S01]  /*2d90*/  SHFL.BFLY PT, R58, R43, 0x2, 0x1f ;  /* 0x0c401f002b3a7f89 */ /* 0x000f2200000e0000 */
[----:B--2---:R-:W-:Y:S01]  /*2da0*/  FADD.FTZ R49, R49, R52 ;  /* 0x0000003431317221 */ /* 0x004fe20000010000 */
[----:B------:R-:W-:Y:S01]  /*2db0*/  CS2R R52, SRZ ;  /* 0x0000000000347805 */ /* 0x000fe2000001ff00 */
[----:B------:R-:W-:Y:S01]  /*2dc0*/  FADD.FTZ R48, RZ, R48 ;  /* 0x00000030ff307221 */ /* 0x000fe20000010000 */
[----:B------:R-:W2:Y:S01]  /*2dd0*/  SHFL.BFLY PT, R21, R50, 0x2, 0x1f ;  /* 0x0c401f0032157f89 */ /* 0x000ea200000e0000 */
[----:B-----5:R-:W-:Y:S01]  /*2de0*/  FADD.FTZ R67, R3, R4 ;  /* 0x0000000403437221 */ /* 0x020fe20000010000 */
[----:B------:R-:W-:Y:S01]  /*2df0*/  FADD.FTZ R60, RZ, R60 ;  /* 0x0000003cff3c7221 */ /* 0x000fe20000010000 */
[----:B------:R-:W-:Y:S01]  /*2e00*/  IMAD.MOV.U32 R74, RZ, RZ, RZ ;  /* 0x000000ffff4a7224 */ /* 0x000fe200078e00ff */
[----:B------:R-:W5:Y:S01]  /*2e10*/  SHFL.BFLY PT, R6, R65, 0x2, 0x1f ;  /* 0x0c401f0041067f89 */ /* 0x000f6200000e0000 */
[----:B0-----:R-:W-:Y:S01]  /*2e20*/  FADD.FTZ R0, R7, R10 ;  /* 0x0000000a07007221 */ /* 0x001fe20000010000 */
[----:B------:R-:W-:Y:S01]  /*2e30*/  FADD.FTZ R52, RZ, R52 ;  /* 0x00000034ff347221 */ /* 0x000fe20000010000 */
[----:B------:R-:W-:Y:S01]  /*2e40*/  FADD.FTZ R74, RZ, R74 ;  /* 0x0000004aff4a7221 */ /* 0x000fe20000010000 */
[----:B------:R-:W0:Y:S01]  /*2e50*/  SHFL.BFLY PT, R18, R17, 0x2, 0x1f ;  /* 0x0c401f0011127f89 */ /* 0x000e2200000e0000 */
[----:B-1----:R-:W-:Y:S01]  /*2e60*/  FADD.FTZ R51, R51, R14 ;  /* 0x0000000e33337221 */ /* 0x002fe20000010000 */
[----:B------:R-:W-:-:S02]  /*2e70*/  HFMA2 R14, -RZ, RZ, 0, 0 ;  /* 0x00000000ff0e7431 */ /* 0x000fc400000001ff */
[----:B------:R-:W-:Y:S01]  /*2e80*/  FADD.FTZ R53, RZ, R53 ;  /* 0x00000035ff357221 */ /* 0x000fe20000010000 */
[----:B------:R-:W1:Y:S01]  /*2e90*/  SHFL.BFLY PT, R20, R19, 0x2, 0x1f ;  /* 0x0c401f0013147f89 */ /* 0x000e6200000e0000 */
[----:B------:R-:W-:Y:S01]  /*2ea0*/  FADD.FTZ R40, R40, R55 ;  /* 0x0000003728287221 */ /* 0x000fe20000010000 */
[----:B------:R-:W-:Y:S01]  /*2eb0*/  MOV R55, RZ ;  /* 0x000000ff00377202 */ /* 0x000fe20000000f00 */
[----:B------:R-:W-:Y:S01]  /*2ec0*/  HFMA2 R22, -RZ, RZ, 0, 0 ;  /* 0x00000000ff167431 */ /* 0x000fe200000001ff */
[----:B------:R-:W1:Y:S01]  /*2ed0*/  SHFL.BFLY PT, R3, R44, 0x2, 0x1f ;  /* 0x0c401f002c037f89 */ /* 0x000e6200000e0000 */
[----:B---3--:R-:W-:Y:S01]  /*2ee0*/  FADD.FTZ R47, R47, R54 ;  /* 0x000000362f2f7221 */ /* 0x008fe20000010000 */
[----:B------:R-:W-:Y:S01]  /*2ef0*/  FADD.FTZ R54, RZ, R14 ;  /* 0x0000000eff367221 */ /* 0x000fe20000010000 */
[----:B------:R-:W-:Y:S01]  /*2f00*/  FADD.FTZ R55, RZ, R55 ;  /* 0x00000037ff377221 */ /* 0x000fe20000010000 */
[----:B------:R-:W3:Y:S01]  /*2f10*/  SHFL.BFLY PT, R7, R46, 0x2, 0x1f ;  /* 0x0c401f002e077f89 */ /* 0x000ee200000e0000 */
[----:B----4-:R-:W-:Y:S01]  /*2f20*/  FADD.FTZ R43, R43, R58 ;  /* 0x0000003a2b2b7221 */ /* 0x010fe20000010000 */
[----:B------:R-:W-:Y:S01]  /*2f30*/  CS2R R58, SRZ ;  /* 0x00000000003a7805 */ /* 0x000fe2000001ff00 */
[----:B------:R-:W-:Y:S01]  /*2f40*/  FADD.FTZ R22, RZ, R22 ;  /* 0x00000016ff167221 */ /* 0x000fe20000010000 */
[----:B------:R-:W4:Y:S01]  /*2f50*/  SHFL.BFLY PT, R69, R2, 0x2, 0x1f ;  /* 0x0c401f0002457f89 */ /* 0x000f2200000e0000 */
[----:B--2---:R-:W-:Y:S01]  /*2f60*/  FADD.FTZ R50, R50, R21 ;  /* 0x0000001532327221 */ /* 0x004fe20000010000 */
[----:B------:R-:W-:Y:S01]  /*2f70*/  MOV R28, RZ ;  /* 0x000000ff001c7202 */ /* 0x000fe20000000f00 */
[----:B------:R-:W-:Y:S01]  /*2f80*/  IMAD.MOV.U32 R30, RZ, RZ, RZ ;  /* 0x000000ffff1e7224 */ /* 0x000fe200078e00ff */
[----:B------:R-:W2:Y:S01]  /*2f90*/  SHFL.BFLY PT, R16, R9, 0x2, 0x1f ;  /* 0x0c401f0009107f89 */ /* 0x000ea200000e0000 */
[----:B-----5:R-:W-:Y:S01]  /*2fa0*/  FADD.FTZ R65, R65, R6 ;  /* 0x0000000641417221 */ /* 0x020fe20000010000 */
[----:B------:R-:W-:Y:S01]  /*2fb0*/  FADD.FTZ R59, RZ, R59 ;  /* 0x0000003bff3b7221 */ /* 0x000fe20000010000 */
[----:B------:R-:W-:Y:S01]  /*2fc0*/  FADD.FTZ R28, RZ, R28 ;  /* 0x0000001cff1c7221 */ /* 0x000fe20000010000 */
[----:B------:R-:W5:Y:S01]  /*2fd0*/  SHFL.BFLY PT, R24, R23, 0x2, 0x1f ;  /* 0x0c401f0017187f89 */ /* 0x000f6200000e0000 */
[----:B0-----:R-:W-:Y:S01]  /*2fe0*/  FADD.FTZ R4, R17, R18 ;  /* 0x0000001211047221 */ /* 0x001fe20000010000 */
[----:B------:R-:W-:Y:S01]  /*2ff0*/  MOV R18, RZ ;  /* 0x000000ff00127202 */ /* 0x000fe20000000f00 */
[----:B------:R-:W-:Y:S01]  /*3000*/  FADD.FTZ R30, RZ, R30 ;  /* 0x0000001eff1e7221 */ /* 0x000fe20000010000 */
[----:B------:R-:W0:Y:S01]  /*3010*/  SHFL.BFLY PT, R26, R25, 0x2, 0x1f ;  /* 0x0c401f00191a7f89 */ /* 0x000e2200000e0000 */
[----:B-1----:R-:W-:Y:S01]  /*3020*/  FADD.FTZ R6, R19, R20 ;  /* 0x0000001413067221 */ /* 0x002fe20000010000 */
[----:B------:R-:W-:-:S02]  /*3030*/  IMAD.MOV.U32 R20, RZ, RZ, RZ ;  /* 0x000000ffff147224 */ /* 0x000fc400078e00ff */
[----:B------:R-:W-:Y:S01]  /*3040*/  FADD.FTZ R18, RZ, R18 ;  /* 0x00000012ff127221 */ /* 0x000fe20000010000 */
[----:B------:R-:W1:Y:S01]  /*3050*/  SHFL.BFLY PT, R14, R52, 0x2, 0x1f ;  /* 0x0c401f00340e7f89 */ /* 0x000e6200000e0000 */
[----:B------:R-:W-:Y:S01]  /*3060*/  FADD.FTZ R44, R44, R3 ;  /* 0x000000032c2c7221 */ /* 0x000fe20000010000 */
[----:B------:R-:W-:Y:S01]  /*3070*/  FADD.FTZ R20, RZ, R20 ;  /* 0x00000014ff147221 */ /* 0x000fe20000010000 */
[----:B------:R-:W-:Y:S01]  /*3080*/  FADD.FTZ R58, RZ, R58 ;  /* 0x0000003aff3a7221 */ /* 0x000fe20000010000 */
[----:B------:R-:W1:Y:S01]  /*3090*/  SHFL.BFLY PT, R21, R55, 0x2, 0x1f ;  /* 0x0c401f0037157f89 */ /* 0x000e6200000e0000 */
[----:B---3--:R-:W-:Y:S01]  /*30a0*/  FADD.FTZ R46, R46, R7 ;  /* 0x000000072e2e7221 */ /* 0x008fe20000010000 */
[----:B------:R-:W-:Y:S01]  /*30b0*/  FADD.FTZ R61, RZ, R61 ;  /* 0x0000003dff3d7221 */ /* 0x000fe20000010000 */
[----:B------:R-:W-:Y:S01]  /*30c0*/  HFMA2 R32, -RZ, RZ, 0, 0 ;  /* 0x00000000ff207431 */ /* 0x000fe200000001ff */
[----:B------:R-:W3:Y:S01]  /*30d0*/  SHFL.BFLY PT, R57, R38, 0x2, 0x1f ;  /* 0x0c401f0026397f89 */ /* 0x000ee200000e0000 */
[----:B----4-:R-:W-:Y:S01]  /*30e0*/  FADD.FTZ R69, R2, R69 ;  /* 0x0000004502457221 */ /* 0x010fe20000010000 */
[----:B------:R-:W-:Y:S01]  /*30f0*/  MOV R34, RZ ;  /* 0x000000ff00227202 */ /* 0x000fe20000000f00 */
[----:B------:R-:W-:Y:S01]  /*3100*/  HFMA2 R36, -RZ, RZ, 0, 0 ;  /* 0x00000000ff247431 */ /* 0x000fe200000001ff */
[----:B------:R-:W4:Y:S01]  /*3110*/  SHFL.BFLY PT, R56, R45, 0x2, 0x1f ;  /* 0x0c401f002d387f89 */ /* 0x000f2200000e0000 */
[----:B--2---:R-:W-:Y:S01]  /*3120*/  FADD.FTZ R2, R9, R16 ;  /* 0x0000001009027221 */ /* 0x004fe20000010000 */
[----:B------:R-:W-:Y:S01]  /*3130*/  FADD.FTZ R32, RZ, R32 ;  /* 0x00000020ff207221 */ /* 0x000fe20000010000 */
[----:B------:R-:W-:Y:S01]  /*3140*/  FADD.FTZ R34, RZ, R34 ;  /* 0x00000022ff227221 */ /* 0x000fe20000010000 */
[----:B------:R-:W2:Y:S01]  /*3150*/  SHFL.BFLY PT, R7, R59, 0x2, 0x1f ;  /* 0x0c401f003b077f89 */ /* 0x000ea200000e0000 */
[----:B-----5:R-:W-:Y:S01]  /*3160*/  FADD.FTZ R10, R23, R24 ;  /* 0x00000018170a7221 */ /* 0x020fe20000010000 */
[----:B------:R-:W-:Y:S01]  /*3170*/  MOV R24, RZ ;  /* 0x000000ff00187202 */ /* 0x000fe20000000f00 */
[----:B------:R-:W-:Y:S01]  /*3180*/  FADD.FTZ R36, RZ, R36 ;  /* 0x00000024ff247221 */ /* 0x000fe20000010000 */
[----:B------:R-:W5:Y:S01]  /*3190*/  SHFL.BFLY PT, R3, R60, 0x2, 0x1f ;  /* 0x0c401f003c037f89 */ /* 0x000f6200000e0000 */
[----:B0-----:R-:W-:Y:S01]  /*31a0*/  FADD.FTZ R16, R25, R26 ;  /* 0x0000001a19107221 */ /* 0x001fe20000010000 */
[----:B------:R-:W-:-:S02]  /*31b0*/  HFMA2 R26, -RZ, RZ, 0, 0 ;  /* 0x00000000ff1a7431 */ /* 0x000fc400000001ff */
[----:B------:R-:W-:Y:S01]  /*31c0*/  FADD.FTZ R24, RZ, R24 ;  /* 0x00000018ff187221 */ /* 0x000fe20000010000 */
[----:B------:R-:W0:Y:S01]  /*31d0*/  SHFL.BFLY PT, R23, R18, 0x2, 0x1f ;  /* 0x0c401f0012177f89 */ /* 0x000e2200000e0000 */
[----:B-1----:R-:W-:Y:S01]  /*31e0*/  FADD.FTZ R52, R52, R14 ;  /* 0x0000000e34347221 */ /* 0x002fe20000010000 */
[----:B------:R-:W-:Y:S02]  /*31f0*/  FADD.FTZ R26, RZ, R26 ;  /* 0x0000001aff1a7221 */ /* 0x000fe40000010000 */
[----:B------:R-:W1:Y:S01]  /*3200*/  SHFL.BFLY PT, R25, R20, 0x2, 0x1f ;  /* 0x0c401f0014197f89 */ /* 0x000e6200000e0000 */
[----:B------:R-:W-:-:S03]  /*3210*/  FADD.FTZ R55, R55, R21 ;  /* 0x0000001537377221 */ /* 0x000fc60000010000 */
[----:B------:R-:W1:Y:S01]  /*3220*/  SHFL.BFLY PT, R17, R48, 0x2, 0x1f ;  /* 0x0c401f0030117f89 */ /* 0x000e6200000e0000 */
[----:B---3--:R-:W-:-:S03]  /*3230*/  FADD.FTZ R38, R38, R57 ;  /* 0x0000003926267221 */ /* 0x008fc60000010000 */
[----:B------:R-:W3:Y:S01]  /*3240*/  SHFL.BFLY PT, R14, R74, 0x2, 0x1f ;  /* 0x0c401f004a0e7f89 */ /* 0x000ee200000e0000 */
[----:B----4-:R-:W-:Y:S01]  /*3250*/  FADD.FTZ R45, R45, R56 ;  /* 0x000000382d2d7221 */ /* 0x010fe20000010000 */
[----:B------:R-:W-:Y:S02]  /*3260*/  CS2R R56, SRZ ;  /* 0x0000000000387805 */ /* 0x000fe4000001ff00 */
[----:B------:R-:W4:Y:S01]  /*3270*/  SHFL.BFLY PT, R21, R16, 0x1, 0x1f ;  /* 0x0c201f0010157f89 */ /* 0x000f2200000e0000 */
[----:B--2---:R-:W-:Y:S01]  /*3280*/  FADD.FTZ R59, R59, R7 ;  /* 0x000000073b3b7221 */ /* 0x004fe20000010000 */
[----:B-----5:R-:W-:Y:S02]  /*3290*/  FADD.FTZ R60, R60, R3 ;  /* 0x000000033c3c7221 */ /* 0x020fe40000010000 */
[----:B------:R-:W-:Y:S01]  /*32a0*/  FADD.FTZ R56, RZ, R56 ;  /* 0x00000038ff387221 */ /* 0x000fe20000010000 */
[----:B------:R-:W-:Y:S01]  /*32b0*/  FADD.FTZ R57, RZ, R57 ;  /* 0x00000039ff397221 */ /* 0x000fe20000010000 */
[----:B------:R-:W2:Y:S01]  /*32c0*/  SHFL.BFLY PT, R3, R0, 0x1, 0x1f ;  /* 0x0c201f0000037f89 */ /* 0x000ea200000e0000 */
[----:B0-----:R-:W-:-:S03]  /*32d0*/  FADD.FTZ R18, R18, R23 ;  /* 0x0000001712127221 */ /* 0x001fc60000010000 */
[----:B------:R-:W0:Y:S01]  /*32e0*/  SHFL.BFLY PT, R7, R4, 0x1, 0x1f ;  /* 0x0c201f0004077f89 */ /* 0x000e2200000e0000 */
[----:B-1----:R-:W-:-:S03]  /*32f0*/  FADD.FTZ R20, R20, R25 ;  /* 0x0000001914147221 */ /* 0x002fc60000010000 */
[----:B------:R-:W1:Y:S01]  /*3300*/  SHFL.BFLY PT, R27, R22, 0x2, 0x1f ;  /* 0x0c401f00161b7f89 */ /* 0x000e6200000e0000 */
[----:B------:R-:W-:-:S03]  /*3310*/  FADD.FTZ R48, R48, R17 ;  /* 0x0000001130307221 */ /* 0x000fc60000010000 */
[----:B------:R-:W5:Y:S01]  /*3320*/  SHFL.BFLY PT, R31, R26, 0x2, 0x1f ;  /* 0x0c401f001a1f7f89 */ /* 0x000f6200000e0000 */
[----:B---3--:R-:W-:Y:S01]  /*3330*/  FADD.FTZ R74, R74, R14 ;  /* 0x0000000e4a4a7221 */ /* 0x008fe20000010000 */
[----:B------:R-:W-:Y:S02]  /*3340*/  HFMA2 R14, -RZ, RZ, 0, 0 ;  /* 0x00000000ff0e7431 */ /* 0x000fe400000001ff */
[----:B------:R-:W3:Y:S01]  /*3350*/  SHFL.BFLY PT, R25, R53, 0x2, 0x1f ;  /* 0x0c401f0035197f89 */ /* 0x000ee200000e0000 */
[----:B----4-:R-:W-:Y:S02]  /*3360*/  FADD.FTZ R16, R16, R21 ;  /* 0x0000001510107221 */ /* 0x010fe40000010000 */
[----:B------:R-:W-:Y:S01]  /*3370*/  FADD.FTZ R21, RZ, R14 ;  /* 0x0000000eff157221 */ /* 0x000fe20000010000 */
[----:B------:R-:W4:Y:S04]  /*3380*/  SHFL.BFLY PT, R23, R54, 0x2, 0x1f ;  /* 0x0c401f0036177f89 */ /* 0x000f2800000e0000 */
[----:B------:R-:W4:Y:S01]  /*3390*/  SHFL.BFLY PT, R19, R56, 0x2, 0x1f ;  /* 0x0c401f0038137f89 */ /* 0x000f2200000e0000 */
[----:B--2---:R-:W-:-:S03]  /*33a0*/  FADD.FTZ R0, R0, R3 ;  /* 0x0000000300007221 */ /* 0x004fc60000010000 */
[----:B------:R-:W2:Y:S01]  /*33b0*/  SHFL.BFLY PT, R17, R57, 0x2, 0x1f ;  /* 0x0c401f0039117f89 */ /* 0x000ea200000e0000 */
[----:B0-----:R-:W-:-:S03]  /*33c0*/  FADD.FTZ R4, R4, R7 ;  /* 0x0000000704047221 */ /* 0x001fc60000010000 */
[----:B------:R-:W0:Y:S01]  /*33d0*/  SHFL.BFLY PT, R14, R21, 0x2, 0x1f ;  /* 0x0c401f00150e7f89 */ /* 0x000e2200000e0000 */
[----:B-1----:R-:W-:Y:S01]  /*33e0*/  FADD.FTZ R22, R22, R27 ;  /* 0x0000001b16167221 */ /* 0x002fe20000010000 */
[----:B-----5:R-:W-:Y:S02]  /*33f0*/  FADD.FTZ R26, R26, R31 ;  /* 0x0000001f1a1a7221 */ /* 0x020fe40000010000 */
[----:B------:R-:W1:Y:S01]  /*3400*/  SHFL.BFLY PT, R3, R44, 0x1, 0x1f ;  /* 0x0c201f002c037f89 */ /* 0x000e6200000e0000 */
[----:B---3--:R-:W-:-:S03]  /*3410*/  FADD.FTZ R53, R53, R25 ;  /* 0x0000001935357221 */ /* 0x008fc60000010000 */
[----:B------:R-:W3:Y:S01]  /*3420*/  SHFL.BFLY PT, R7, R46, 0x1, 0x1f ;  /* 0x0c201f002e077f89 */ /* 0x000ee200000e0000 */
[----:B----4-:R-:W-:-:S03]  /*3430*/  FADD.FTZ R54, R54, R23 ;  /* 0x0000001736367221 */ /* 0x010fc60000010000 */
[----:B------:R-:W4:Y:S01]  /*3440*/  SHFL.BFLY PT, R29, R24, 0x2, 0x1f ;  /* 0x0c401f00181d7f89 */ /* 0x000f2200000e0000 */
[----:B------:R-:W-:-:S03]  /*3450*/  FADD.FTZ R56, R56, R19 ;  /* 0x0000001338387221 */ /* 0x000fc60000010000 */
[----:B------:R-:W5:Y:S01]  /*3460*/  SHFL.BFLY PT, R33, R28, 0x2, 0x1f ;  /* 0x0c401f001c217f89 */ /* 0x000f6200000e0000 */
[----:B--2---:R-:W-:-:S03]  /*3470*/  FADD.FTZ R57, R57, R17 ;  /* 0x0000001139397221 */ /* 0x004fc60000010000 */
[----:B------:R-:W2:Y:S01]  /*3480*/  SHFL.BFLY PT, R35, R30, 0x2, 0x1f ;  /* 0x0c401f001e237f89 */ /* 0x000ea200000e0000 */
[----:B0-----:R-:W-:-:S03]  /*3490*/  FADD.FTZ R21, R21, R14 ;  /* 0x0000000e15157221 */ /* 0x001fc60000010000 */
[----:B------:R-:W0:Y:S01]  /*34a0*/  SHFL.BFLY PT, R9, R58, 0x2, 0x1f ;  /* 0x0c401f003a097f89 */ /* 0x000e2200000e0000 */
[----:B------:R-:W-:-:S03]  /*34b0*/  MOV R14, RZ ;  /* 0x000000ff000e7202 */ /* 0x000fc60000000f00 */
[----:B------:R-:W0:Y:S01]  /*34c0*/  SHFL.BFLY PT, R76, R61, 0x2, 0x1f ;  /* 0x0c401f003d4c7f89 */ /* 0x000e2200000e0000 */
[----:B-1----:R-:W-:-:S03]  /*34d0*/  FADD.FTZ R44, R44, R3 ;  /* 0x000000032c2c7221 */ /* 0x002fc60000010000 */
[----:B------:R-:W1:Y:S01]  /*34e0*/  SHFL.BFLY PT, R17, R8, 0x1, 0x1f ;  /* 0x0c201f0008117f89 */ /* 0x000e6200000e0000 */
[----:B---3--:R-:W-:Y:S01]  /*34f0*/  FADD.FTZ R46, R46, R7 ;  /* 0x000000072e2e7221 */ /* 0x008fe20000010000 */
[----:B------:R-:W-:Y:S02]  /*3500*/  FADD.FTZ R7, RZ, R14 ;  /* 0x0000000eff077221 */ /* 0x000fe40000010000 */
[----:B------:R-:W3:Y:S01]  /*3510*/  SHFL.BFLY PT, R19, R10, 0x1, 0x1f ;  /* 0x0c201f000a137f89 */ /* 0x000ee200000e0000 */
[----:B----4-:R-:W-:-:S03]  /*3520*/  FADD.FTZ R24, R24, R29 ;  /* 0x0000001d18187221 */ /* 0x010fc60000010000 */
[----:B------:R-:W4:Y:S01]  /*3530*/  SHFL.BFLY PT, R23, R18, 0x1, 0x1f ;  /* 0x0c201f0012177f89 */ /* 0x000f2200000e0000 */
[----:B-----5:R-:W-:-:S03]  /*3540*/  FADD.FTZ R28, R28, R33 ;  /* 0x000000211c1c7221 */ /* 0x020fc60000010000 */
[----:B------:R-:W5:Y:S01]  /*3550*/  SHFL.BFLY PT, R25, R20, 0x1, 0x1f ;  /* 0x0c201f0014197f89 */ /* 0x000f6200000e0000 */
[----:B--2---:R-:W-:-:S03]  /*3560*/  FADD.FTZ R30, R30, R35 ;  /* 0x000000231e1e7221 */ /* 0x004fc60000010000 */
[----:B------:R-:W2:Y:S01]  /*3570*/  SHFL.BFLY PT, R27, R22, 0x1, 0x1f ;  /* 0x0c201f00161b7f89 */ /* 0x000ea200000e0000 */
[----:B0-----:R-:W-:-:S03]  /*3580*/  FADD.FTZ R58, R58, R9 ;  /* 0x000000093a3a7221 */ /* 0x001fc60000010000 */
[----:B------:R-:W0:Y:S01]  /*3590*/  SHFL.BFLY PT, R31, R26, 0x1, 0x1f ;  /* 0x0c201f001a1f7f89 */ /* 0x000e2200000e0000 */
[----:B------:R-:W-:-:S03]  /*35a0*/  FADD.FTZ R61, R61, R76 ;  /* 0x0000004c3d3d7221 */ /* 0x000fc60000010000 */
[----:B------:R-:W0:Y:S01]  /*35b0*/  SHFL.BFLY PT, R5, R2, 0x1, 0x1f ;  /* 0x0c201f0002057f89 */ /* 0x000e2200000e0000 */
[----:B-1----:R-:W-:-:S03]  /*35c0*/  FADD.FTZ R8, R8, R17 ;  /* 0x0000001108087221 */ /* 0x002fc60000010000 */
[----:B------:R-:W1:Y:S01]  /*35d0*/  SHFL.BFLY PT, R3, R53, 0x1, 0x1f ;  /* 0x0c201f0035037f89 */ /* 0x000e6200000e0000 */
[----:B---3--:R-:W-:-:S03]  /*35e0*/  FADD.FTZ R10, R10, R19 ;  /* 0x000000130a0a7221 */ /* 0x008fc60000010000 */
        /* <DEDUP_REMOVED lines=41> */
[----:B---3--:R-:W-:Y:S01]  /*3880*/  FADD.FTZ R23, R54, R23 ;  /* 0x0000001736177221 */ /* 0x008fe20000010000 */
[----:B----4-:R-:W-:Y:S02]  /*3890*/  FADD.FTZ R25, R7, R25 ;  /* 0x0000001907197221 */ /* 0x010fe40000010000 */
[----:B------:R-:W3:Y:S01]  /*38a0*/  SHFL.BFLY PT, R72, R73, 0x1, 0x1f ;  /* 0x0c201f0049487f89 */ /* 0x000ee200000e0000 */
[----:B-----5:R-:W-:-:S03]  /*38b0*/  FADD.FTZ R30, R30, R35 ;  /* 0x000000231e1e7221 */ /* 0x020fc60000010000 */
[----:B------:R-:W4:Y:S01]  /*38c0*/  SHFL.BFLY PT, R68, R69, 0x1, 0x1f ;  /* 0x0c201f0045447f89 */ /* 0x000f2200000e0000 */
[----:B--2---:R-:W-:-:S03]  /*38d0*/  FADD.FTZ R35, R21, R14 ;  /* 0x0000000e15237221 */ /* 0x004fc60000010000 */
[----:B------:R-:W2:Y:S01]  /*38e0*/  SHFL.BFLY PT, R64, R65, 0x1, 0x1f ;  /* 0x0c201f0041407f89 */ /* 0x000ea200000e0000 */
[----:B0-----:R-:W-:-:S03]  /*38f0*/  FADD.FTZ R2, R43, R2 ;  /* 0x000000022b027221 */ /* 0x001fc60000010000 */
[----:B------:R-:W0:Y:S01]  /*3900*/  SHFL.BFLY PT, R37, R32, 0x1, 0x1f ;  /* 0x0c201f0020257f89 */ /* 0x000e2200000e0000 */
[----:B------:R-:W-:-:S03]  /*3910*/  FADD.FTZ R3, R60, R3 ;  /* 0x000000033c037221 */ /* 0x000fc60000010000 */
[----:B------:R-:W5:Y:S01]  /*3920*/  SHFL.BFLY PT, R39, R34, 0x1, 0x1f ;  /* 0x0c201f0022277f89 */ /* 0x000f6200000e0000 */
[----:B------:R-:W-:Y:S01]  /*3930*/  MOV R7, R2 ;  /* 0x0000000200077202 */ /* 0x000fe20000000f00 */
[----:B-1----:R-:W-:Y:S02]  /*3940*/  FADD.FTZ R47, R47, R9 ;  /* 0x000000092f2f7221 */ /* 0x002fe40000010000 */
[----:B------:R-:W1:Y:S01]  /*3950*/  SHFL.BFLY PT, R41, R36, 0x1, 0x1f ;  /* 0x0c201f0024297f89 */ /* 0x000e6200000e0000 */
[----:B------:R-:W-:-:S03]  /*3960*/  MOV R11, R3 ;  /* 0x00000003000b7202 */ /* 0x000fc60000000f00 */
[----:B------:R-:W1:Y:S01]  /*3970*/  SHFL.BFLY PT, R71, R38, 0x1, 0x1f ;  /* 0x0c201f0026477f89 */ /* 0x000e6200000e0000 */
[----:B---3--:R-:W-:-:S03]  /*3980*/  FADD.FTZ R72, R73, R72 ;  /* 0x0000004849487221 */ /* 0x008fc60000010000 */
[----:B------:R-:W3:Y:S01]  /*3990*/  SHFL.BFLY PT, R67, R40, 0x1, 0x1f ;  /* 0x0c201f0028437f89 */ /* 0x000ee200000e0000 */
[----:B----4-:R-:W-:-:S03]  /*39a0*/  FADD.FTZ R68, R69, R68 ;  /* 0x0000004445447221 */ /* 0x010fc60000010000 */
[----:B------:R-:W4:Y:S01]  /*39b0*/  SHFL.BFLY PT, R63, R42, 0x1, 0x1f ;  /* 0x0c201f002a3f7f89 */ /* 0x000f2200000e0000 */
[----:B--2---:R-:W-:-:S03]  /*39c0*/  FADD.FTZ R64, R65, R64 ;  /* 0x0000004041407221 */ /* 0x004fc60000010000 */
[----:B------:R-:W2:Y:S01]  /*39d0*/  SHFL.BFLY PT, R29, R51, 0x1, 0x1f ;  /* 0x0c201f00331d7f89 */ /* 0x000ea200000e0000 */
[----:B0-----:R-:W-:-:S03]  /*39e0*/  FADD.FTZ R32, R32, R37 ;  /* 0x0000002520207221 */ /* 0x001fc60000010000 */
[----:B------:R-:W0:Y:S01]  /*39f0*/  SHFL.BFLY PT, R76, R55, 0x1, 0x1f ;  /* 0x0c201f00374c7f89 */ /* 0x000e2200000e0000 */
[----:B-----5:R-:W-:-:S03]  /*3a00*/  FADD.FTZ R34, R34, R39 ;  /* 0x0000002722227221 */ /* 0x020fc60000010000 */
[----:B------:R-:W5:Y:S01]  /*3a10*/  SHFL.BFLY PT, R19, R56, 0x1, 0x1f ;  /* 0x0c201f0038137f89 */ /* 0x000f6200000e0000 */
[----:B-1----:R-:W-:-:S03]  /*3a20*/  FADD.FTZ R36, R36, R41 ;  /* 0x0000002924247221 */ /* 0x002fc60000010000 */
[----:B------:R-:W1:Y:S01]  /*3a30*/  SHFL.BFLY PT, R50, R57, 0x1, 0x1f ;  /* 0x0c201f0039327f89 */ /* 0x000e6200000e0000 */
[----:B------:R-:W-:-:S03]  /*3a40*/  FADD.FTZ R38, R38, R71 ;  /* 0x0000004726267221 */ /* 0x000fc60000010000 */
        /* <DEDUP_REMOVED lines=8> */
[----:B------:R0:W0:Y:S01]  /*3ad0*/  SHFL.BFLY PT, R14, R25, 0x1, 0x1f ;  /* 0x0c201f00190e7f89 */ /* 0x00002200000e0000 */
[----:B-----5:R-:W-:Y:S01]  /*3ae0*/  FADD.FTZ R19, R56, R19 ;  /* 0x0000001338137221 */ /* 0x020fe20000010000 */
[----:B-1----:R-:W-:Y:S01]  /*3af0*/  FADD.FTZ R50, R57, R50 ;  /* 0x0000003239327221 */ /* 0x002fe20000010000 */
[----:B------:R-:W-:Y:S01]  /*3b00*/  FADD.FTZ R17, R58, R17 ;  /* 0x000000113a117221 */ /* 0x000fe20000010000 */
[----:B---3--:R-:W-:Y:S01]  /*3b10*/  FADD.FTZ R52, R59, R52 ;  /* 0x000000343b347221 */ /* 0x008fe20000010000 */
[----:B----4-:R-:W-:Y:S01]  /*3b20*/  FADD.FTZ R54, R61, R54 ;  /* 0x000000363d367221 */ /* 0x010fe20000010000 */
[----:B--2---:R-:W-:-:S07]  /*3b30*/  FADD.FTZ R33, R74, R33 ;  /* 0x000000214a217221 */ /* 0x004fce0000010000 */
.L_x_5726:
[----:B------:R-:W1:Y:S01]  /*3b40*/  S2R R2, SR_TID.X ;  /* 0x0000000000027919 */ /* 0x000e620000002100 */
[----:B------:R-:W-:Y:S05]  /*3b50*/  WARPSYNC.ALL ;  /* 0x0000000000007948 */ /* 0x000fea0003800000 */
[----:B------:R-:W-:Y:S01]  /*3b60*/  BAR.SYNC.DEFER_BLOCKING 0x0 ;  /* 0x0000000000007b1d */ /* 0x000fe20000010000 */
[----:B0-----:R-:W-:-:S05]  /*3b70*/  FADD.FTZ R25, R25, R14 ;  /* 0x0000000e19197221 */ /* 0x001fca0000010000 */
[----:B------:R-:W-:Y:S01]  /*3b80*/  BSSY.RECONVERGENT B0, `(.L_x_5567) ;  /* 0x0000043000007945 */ /* 0x000fe20003800200 */
[C---:B-1----:R-:W-:Y:S02]  /*3b90*/  LOP3.LUT P0, RZ, R2.reuse, 0x7, RZ, 0xc0, !PT ;  /* 0x0000000702ff7812 */ /* 0x042fe4000780c0ff */
[C---:B------:R-:W-:Y:S02]  /*3ba0*/  LOP3.LUT R3, R2.reuse, 0x3c0, RZ, 0xc0, !PT ;  /* 0x000003c002037812 */ /* 0x040fe400078ec0ff */
[C---:B------:R-:W-:Y:S02]  /*3bb0*/  LOP3.LUT R12, R2.reuse, 0x3e0, RZ, 0xc0, !PT ;  /* 0x000003e0020c7812 */ /* 0x040fe400078ec0ff */
[----:B------:R-:W-:Y:S02]  /*3bc0*/  ISETP.NE.OR P5, PT, R3, 0x40, P0 ;  /* 0x000000400300780c */ /* 0x000fe400007a5670 */
[----:B------:R-:W-:Y:S02]  /*3bd0*/  LOP3.LUT P1, RZ, R2, 0x3c7, RZ, 0xc0, !PT ;  /* 0x000003c702ff7812 */ /* 0x000fe4000782c0ff */
[----:B------:R-:W-:-:S02]  /*3be0*/  ISETP.NE.OR P4, PT, R12, 0x20, P0 ;  /* 0x000000200c00780c */ /* 0x000fc40000785670 */
[C---:B------:R-:W-:Y:S02]  /*3bf0*/  LOP3.LUT P2, RZ, R2.reuse, 0x3e7, RZ, 0xc0, !PT ;  /* 0x000003e702ff7812 */ /* 0x040fe4000784c0ff */
[----:B------:R-:W-:-:S05]  /*3c00*/  ISETP.GT.U32.AND P3, PT, R2, 0x1f, PT ;  /* 0x0000001f0200780c */ /* 0x000fca0003f64070 */
[----:B------:R-:W-:Y:S08]  /*3c10*/  @P5 BRA `(.L_x_5568) ;  /* 0x0000000000e45947 */ /* 0x000ff00003800000 */
[----:B------:R-:W0:Y:S01]  /*3c20*/  S2UR UR5, SR_CgaCtaId ;  /* 0x00000000000579c3 */ /* 0x000e220000008800 */
[----:B------:R-:W-:Y:S01]  /*3c30*/  LOP3.LUT R3, R2, 0x1f, RZ, 0xc0, !PT ;  /* 0x0000001f02037812 */ /* 0x000fe200078ec0ff */
[----:B------:R-:W-:Y:S01]  /*3c40*/  UMOV UR4, 0x400 ;  /* 0x0000040000047882 */ /* 0x000fe20000000000 */
[----:B------:R-:W-:Y:S01]  /*3c50*/  SHF.R.U32.HI R12, RZ, 0x5, R2 ;  /* 0x00000005ff0c7819 */ /* 0x000fe20000011602 */
[----:B------:R-:W-:Y:S01]  /*3c60*/  UIADD3 UR4, UPT, UPT, UR4, 0x20, URZ ;  /* 0x0000002004047890 */ /* 0x000fe2000fffe0ff */
[----:B------:R-:W-:-:S05]  /*3c70*/  SHF.R.U32.HI R3, RZ, 0x3, R3 ;  /* 0x00000003ff037819 */ /* 0x000fca0000011603 */
[----:B------:R-:W-:Y:S01]  /*3c80*/  IMAD R3, R12, 0xc0, R3 ;  /* 0x000000c00c037824 */ /* 0x000fe200078e0203 */
        /* <DEDUP_REMOVED lines=50> */
.L_x_5568:
[----:B------:R-:W-:Y:S05]  /*3fb0*/  BSYNC.RECONVERGENT B0 ;  /* 0x0000000000007941 */ /* 0x000fea0003800200 */
.L_x_5567:
[----:B------:R-:W-:Y:S06]  /*3fc0*/  BAR.SYNC.DEFER_BLOCKING 0x0 ;  /* 0x0000000000007b1d */ /* 0x000fec0000010000 */
[----:B------:R-:W-:Y:S04]  /*3fd0*/  BSSY.RECONVERGENT B0, `(.L_x_5569) ;  /* 0x000006b000007945 */ /* 0x000fe80003800200 */
[----:B------:R-:W-:Y:S05]  /*3fe0*/  @P1 BRA `(.L_x_5570) ;  /* 0x0000000400a41947 */ /* 0x000fea0003800000 */
[----:B------:R-:W1:Y:S01]  /*3ff0*/  S2UR UR5, SR_CgaCtaId ;  /* 0x00000000000579c3 */ /* 0x000e620000008800 */
[----:B------:R-:W-:Y:S01]  /*4000*/  LOP3.LUT R12, R2, 0x1f, RZ, 0xc0, !PT ;  /* 0x0000001f020c7812 */ /* 0x000fe200078ec0ff */
[----:B------:R-:W-:Y:S01]  /*4010*/  UMOV UR4, 0x400 ;  /* 0x0000040000047882 */ /* 0x000fe20000000000 */
[----:B0-----:R-:W-:Y:S01]  /*4020*/  SHF.R.U32.HI R3, RZ, 0x5, R2 ;  /* 0x00000005ff037819 */ /* 0x001fe20000011602 */
[----:B------:R-:W-:Y:S01]  /*4030*/  UIADD3 UR4, UPT, UPT, UR4, 0x20, URZ ;  /* 0x0000002004047890 */ /* 0x000fe2000fffe0ff */
[----:B------:R-:W-:-:S05]  /*4040*/  SHF.R.U32.HI R12, RZ, 0x3, R12 ;  /* 0x00000003ff0c7819 */ /* 0x000fca000001160c */
[----:B------:R-:W-:Y:S01]  /*4050*/  IMAD R3, R3, 0xc0, R12 ;  /* 0x000000c003037824 */ /* 0x000fe200078e020c */
[----:B-1----:R-:W-:-:S06]  /*4060*/  ULEA UR4, UR5, UR4, 0x18 ;  /* 0x0000000405047291 */ /* 0x002fcc000f8ec0ff */
[----:B------:R-:W-:-:S05]  /*4070*/  LEA R3, R3, UR4, 0x2 ;  /* 0x0000000403037c11 */ /* 0x000fca000f8e10ff */
        /* <DEDUP_REMOVED lines=29> */
[----:B------:R-:W5:Y:S04]  /*4250*/  LDS R14, [R3+0x210] ;  /* 0x00021000030e7984 */ /* 0x000f680000000800 */
        /* <DEDUP_REMOVED lines=43> */
[----:B0-----:R-:W-:-:S03]  /*4510*/  FADD.FTZ R36, R36, R51 ;  /* 0x0000003324247221 */ /* 0x001fc60000010000 */
[----:B------:R-:W0:Y:S01]  /*4520*/  LDS R60, [R3+0x2e0] ;  /* 0x0002e000033c7984 */ /* 0x000e220000000800 */
[----:B-1----:R-:W-:Y:S01]  /*4530*/  FADD.FTZ R9, R9, R76 ;  /* 0x0000004c09097221 */ /* 0x002fe20000010000 */
[----:B--2---:R-:W-:Y:S02]  /*4540*/  FADD.FTZ R38, R38, R13 ;  /* 0x0000000d26267221 */ /* 0x004fe40000010000 */
[----:B------:R-:W1:Y:S01]  /*4550*/  LDS R74, [R3+0x2f0] ;  /* 0x0002f000034a7984 */ /* 0x000e620000000800 */
[----:B---3--:R-:W-:-:S03]  /*4560*/  FADD.FTZ R40, R40, R15 ;  /* 0x0000000f28287221 */ /* 0x008fc60000010000 */
[----:B------:R-:W2:Y:S01]  /*4570*/  LDS R13, [R3+0x1f0] ;  /* 0x0001f000030d7984 */ /* 0x000ea20000000800 */
[----:B----4-:R-:W-:-:S03]  /*4580*/  FADD.FTZ R42, R42, R21 ;  /* 0x000000152a2a7221 */ /* 0x010fc60000010000 */
[----:B------:R-:W3:Y:S01]  /*4590*/  LDS R15, [R3+0x2a0] ;  /* 0x0002a000030f7984 */ /* 0x000ee20000000800 */
[----:B-----5:R-:W-:-:S03]  /*45a0*/  FADD.FTZ R44, R44, R37 ;  /* 0x000000252c2c7221 */ /* 0x020fc60000010000 */
[----:B------:R-:W4:Y:S01]  /*45b0*/  LDS R21, [R3+0x2c0] ;  /* 0x0002c00003157984 */ /* 0x000f220000000800 */
[----:B------:R-:W-:Y:S01]  /*45c0*/  FADD.FTZ R46, R46, R39 ;  /* 0x000000272e2e7221 */ /* 0x000fe20000010000 */
[----:B------:R-:W-:Y:S01]  /*45d0*/  FADD.FTZ R19, R19, R12 ;  /* 0x0000000c13137221 */ /* 0x000fe20000010000 */
[----:B------:R-:W-:Y:S01]  /*45e0*/  FADD.FTZ R17, R17, R14 ;  /* 0x0000000e11117221 */ /* 0x000fe20000010000 */
[----:B------:R-:W-:Y:S01]  /*45f0*/  FADD.FTZ R11, R11, R56 ;  /* 0x000000380b0b7221 */ /* 0x000fe20000010000 */
[----:B------:R-:W-:Y:S01]  /*4600*/  FADD.FTZ R33, R33, R58 ;  /* 0x0000003a21217221 */ /* 0x000fe20000010000 */
[----:B0-----:R-:W-:Y:S01]  /*4610*/  FADD.FTZ R35, R35, R60 ;  /* 0x0000003c23237221 */ /* 0x001fe20000010000 */
[----:B-1----:R-:W-:Y:S01]  /*4620*/  FADD.FTZ R25, R25, R74 ;  /* 0x0000004a19197221 */ /* 0x002fe20000010000 */
[----:B--2---:R-:W-:Y:S02]  /*4630*/  FADD.FTZ R48, R48, R13 ;  /* 0x0000000d30307221 */ /* 0x004fe40000010000 */
[----:B------:R-:W0:Y:S01]  /*4640*/  LDS R13, [R3+0x280] ;  /* 0x00028000030d7984 */ /* 0x000e220000000800 */
[----:B---3--:R-:W-:Y:S01]  /*4650*/  FADD.FTZ R52, R52, R15 ;  /* 0x0000000f34347221 */ /* 0x008fe20000010000 */
[----:B----4-:R-:W-:Y:S01]  /*4660*/  FADD.FTZ R54, R54, R21 ;  /* 0x0000001536367221 */ /* 0x010fe20000010000 */
[----:B0-----:R-:W-:-:S07]  /*4670*/  FADD.FTZ R50, R50, R13 ;  /* 0x0000000d32327221 */ /* 0x001fce0000010000 */
.L_x_5570:
[----:B------:R-:W-:Y:S05]  /*4680*/  BSYNC.RECONVERGENT B0 ;  /* 0x0000000000007941 */ /* 0x000fea0003800200 */
.L_x_5569:
        /* <DEDUP_REMOVED lines=60> */
.L_x_5572:
[----:B------:R-:W-:Y:S05]  /*4a50*/  BSYNC.RECONVERGENT B0 ;  /* 0x0000000000007941 */ /* 0x000fea0003800200 */
.L_x_5571:
[----:B------:R-:W-:Y:S06]  /*4a60*/  BAR.SYNC.DEFER_BLOCKING 0x0 ;  /* 0x0000000000007b1d */ /* 0x000fec0000010000 */
[----:B------:R-:W-:Y:S04]  /*4a70*/  BSSY.RECONVERGENT B0, `(.L_x_5573) ;  /* 0x000006b000007945 */ /* 0x000fe80003800200 */
[----:B------:R-:W-:Y:S05]  /*4a80*/  @P2 BRA `(.L_x_5574) ;  /* 0x0000000400a42947 */ /* 0x000fea0003800000 */
[----:B------:R-:W2:Y:S01]  /*4a90*/  S2UR UR5, SR_CgaCtaId ;  /* 0x00000000000579c3 */ /* 0x000ea20000008800 */
[----:B01----:R-:W-:Y:S01]  /*4aa0*/  LOP3.LUT R3, R2, 0x1f, RZ, 0xc0, !PT ;  /* 0x0000001f02037812 */ /* 0x003fe200078ec0ff */
[----:B------:R-:W-:Y:S01]  /*4ab0*/  UMOV UR4, 0x400 ;  /* 0x0000040000047882 */ /* 0x000fe20000000000 */
[----:B------:R-:W-:Y:S01]  /*4ac0*/  SHF.R.U32.HI R2, RZ, 0x5, R2 ;  /* 0x00000005ff027819 */ /* 0x000fe20000011602 */
[----:B------:R-:W-:Y:S01]  /*4ad0*/  UIADD3 UR4, UPT, UPT, UR4, 0x20, URZ ;  /* 0x0000002004047890 */ /* 0x000fe2000fffe0ff */
[----:B------:R-:W-:-:S05]  /*4ae0*/  SHF.R.U32.HI R3, RZ, 0x3, R3 ;  /* 0x00000003ff037819 */ /* 0x000fca0000011603 */
[----:B------:R-:W-:Y:S01]  /*4af0*/  IMAD R2, R2, 0xc0, R3 ;  /* 0x000000c002027824 */ /* 0x000fe200078e0203 */
[----:B--2---:R-:W-:-:S06]  /*4b00*/  ULEA UR4, UR5, UR4, 0x18 ;  /* 0x0000000405047291 */ /* 0x004fcc000f8ec0ff */
        /* <DEDUP_REMOVED lines=93> */
[----:B---3--:R-:W-:-:S03]  /*50e0*/  FADD.FTZ R48, R48, R13 ;  /* 0x0000000d30307221 */ /* 0x008fc60000010000 */
[----:B------:R-:W1:Y:S01]  /*50f0*/  LDS R13, [R2+0x2a0] ;  /* 0x0002a000020d7984 */ /* 0x000e620000000800 */
[----:B0-----:R-:W-:Y:S01]  /*5100*/  FADD.FTZ R50, R50, R3 ;  /* 0x0000000332327221 */ /* 0x001fe20000010000 */
[----:B-1----:R-:W-:-:S07]  /*5110*/  FADD.FTZ R52, R52, R13 ;  /* 0x0000000d34347221 */ /* 0x002fce0000010000 */
.L_x_5574:
[----:B------:R-:W-:Y:S05]  /*5120*/  BSYNC.RECONVERGENT B0 ;  /* 0x0000000000007941 */ /* 0x000fea0003800200 */
.L_x_5573:
[----:B------:R-:W-:Y:S06]  /*5130*/  BAR.SYNC.DEFER_BLOCKING 0x0 ;  /* 0x0000000000007b1d */ /* 0x000fec0000010000 */
[----:B------:R-:W-:Y:S05]  /*5140*/  @P3 EXIT ;  /* 0x000000000000394d */ /* 0x000fea0003800000 */
[----:B------:R-:W-:Y:S05]  /*5150*/  @P0 EXIT ;  /* 0x000000000000094d */ /* 0x000fea0003800000 */
[----:B01----:R-:W0:Y:S01]  /*5160*/  S2R R3, SR_CTAID.X ;  /* 0x0000000000037919 */ /* 0x003e220000002500 */
[----:B------:R-:W1:Y:S01]  /*5170*/  LDCU UR5, c[0x0][0x378] ;  /* 0x00006f00ff0577ac */ /* 0x000e620008000800 */
[----:B------:R-:W0:Y:S01]  /*5180*/  S2UR UR6, SR_CTAID.Y ;  /* 0x00000000000679c3 */ /* 0x000e220000002600 */
[----:B------:R-:W2:Y:S07]  /*5190*/  S2R R12, SR_TID.X ;  /* 0x00000000000c7919 */ /* 0x000eae0000002100 */
[----:B------:R-:W0:Y:S08]  /*51a0*/  LDC R2, c[0x0][0x370] ;  /* 0x0000dc00ff027b82 */ /* 0x000e300000000800 */
[----:B------:R-:W3:Y:S01]  /*51b0*/  S2UR UR4, SR_CTAID.Z ;  /* 0x00000000000479c3 */ /* 0x000ee20000002700 */
[----:B0-----:R-:W-:Y:S01]  /*51c0*/  IMAD R2, R2, UR6, R3 ;  /* 0x0000000602027c24 */ /* 0x001fe2000f8e0203 */
[----:B------:R-:W0:Y:S01]  /*51d0*/  LDCU.64 UR6, c[0x0][0x380] ;  /* 0x00007000ff0677ac */ /* 0x000e220008000a00 */
[----:B--2---:R-:W-:-:S02]  /*51e0*/  SHF.R.U32.HI R3, RZ, 0x3, R12 ;  /* 0x00000003ff037819 */ /* 0x004fc4000001160c */
[----:B-1----:R-:W-:Y:S01]  /*51f0*/  IMAD R2, R2, UR5, RZ ;  /* 0x0000000502027c24 */ /* 0x002fe2000f8e02ff */
[----:B---3--:R-:W-:-:S03]  /*5200*/  UIMAD UR4, UR4, 0xc0, URZ ;  /* 0x000000c0040478a4 */ /* 0x008fc6000f8e02ff */
[----:B------:R-:W-:-:S05]  /*5210*/  IMAD R2, R2, 0xc0, RZ ;  /* 0x000000c002027824 */ /* 0x000fca00078e02ff */
        /* <DEDUP_REMOVED lines=53> */
.L_x_5539:
        /* <DEDUP_REMOVED lines=8> */
[----:B0-----:R-:W-:Y:S01]  /*55f0*/  IMAD.U32 R4, RZ, RZ, UR4 ;  /* 0x00000004ff047e24 */ /* 0x001fe2000f8e00ff */
[----:B------:R-:W-:Y:S02]  /*5600*/  MOV R5, UR5 ;  /* 0x0000000500057c02 */ /* 0x000fe40008000f00 */
[----:B---3--:R-:W-:-:S02]  /*5610*/  MOV R6, UR6 ;  /* 0x0000000600067c02 */ /* 0x008fc40008000f00 */
[----:B------:R-:W-:Y:S02]  /*5620*/  MOV R7, UR7 ;  /* 0x0000000700077c02 */ /* 0x000fe40008000f00 */
[----:B----4-:R-:W-:Y:S01]  /*5630*/  MOV R10, UR8 ;  /* 0x00000008000a7c02 */ /* 0x010fe20008000f00 */
[----:B-1----:R-:W-:-:S07]  /*5640*/  IMAD.U32 R11, RZ, RZ, UR9 ;  /* 0x00000009ff0b7e24 */ /* 0x002fce000f8e00ff */
[----:B------:R-:W-:-:S07]  /*5650*/  LEPC R20, `(.L_x_5575) ;  /* 0x000000001014794e */ /* 0x000fce0000000000 */
[----:B--2---:R-:W-:Y:S05]  /*5660*/  CALL.ABS.NOINC R2 ;  /* 0x0000000002007343 */ /* 0x004fea0003c00000 */
.L_x_5575:
[----:B------:R-:W-:Y:S05]  /*5670*/  EXIT ;  /* 0x000000000000794d */ /* 0x000fea0003800000 */
.L_x_5541:
[----:B------:R-:W-:Y:S01]  /*5680*/  MOV R12, 0x10 ;  /* 0x00000010000c7802 */ /* 0x000fe20000000f00 */
[----:B------:R-:W-:Y:S01]  /*5690*/  IMAD.MOV.U32 R11, RZ, RZ, 0x1f ;  /* 0x0000001fff0b7424 */ /* 0x000fe200078e00ff */
[----:B------:R-:W-:-:S07]  /*56a0*/  MOV R15, 0xffffffff ;  /* 0xffffffff000f7802 */ /* 0x000fce0000000f00 */
[----:B------:R-:W-:Y:S05]  /*56b0*/  WARPSYNC.COLLECTIVE R15, `(.L_x_5576) ;  /* 0x000000000f087348 */ /* 0x000fea0003c00000 */
[----:B------:R0:W1:Y:S02]  /*56c0*/  SHFL.BFLY P6, R14, R13, R12, R11 ;  /* 0x0c00000c0d0e7389 */ /* 0x00006400000c000b */
[----:B01----:R-:W-:Y:S05]  /*56d0*/  ENDCOLLECTIVE ;  /* 0x000000000000791b */ /* 0x003fea0003800000 */
.L_x_5576:
[----:B------:R-:W-:Y:S01]  /*56e0*/  HFMA2 R12, -RZ, RZ, 0, 4.76837158203125e-07 ;  /* 0x00000008ff0c7431 */ /* 0x000fe200000001ff */
[----:B------:R-:W-:-:S04]  /*56f0*/  FMNMX.FTZ R0, R14, -3.40282346638528859812e+38, !PT ;  /* 0xff7fffff0e007809 */ /* 0x000fc80007810000 */
[----:B------:R-:W-:-:S07]  /*5700*/  MOV R13, R0 ;  /* 0x00000000000d7202 */ /* 0x000fce0000000f00 */
[----:B------:R-:W-:Y:S05]  /*5710*/  WARPSYNC.COLLECTIVE R15, `(.L_x_5577) ;  /* 0x000000000f087348 */ /* 0x000fea0003c00000 */
[----:B------:R0:W1:Y:S02]  /*5720*/  SHFL.BFLY P6, R14, R13, R12, R11 ;  /* 0x0c00000c0d0e7389 */ /* 0x00006400000c000b */
[----:B01----:R-:W-:Y:S05]  /*5730*/  ENDCOLLECTIVE ;  /* 0x000000000000791b */ /* 0x003fea0003800000 */
.L_x_5577:
[----:B------:R-:W-:Y:S01]  /*5740*/  IMAD.MOV.U32 R12, RZ, RZ, 0x4 ;  /* 0x00000004ff0c7424 */ /* 0x000fe200078e00ff */
[----:B------:R-:W-:-:S04]  /*5750*/  FMNMX.FTZ R2, R0, R14, !PT ;  /* 0x0000000e00027209 */ /* 0x000fc80007810000 */
[----:B------:R-:W-:-:S07]  /*5760*/  MOV R13, R2 ;  /* 0x00000002000d7202 */ /* 0x000fce0000000f00 */
[----:B------:R-:W-:Y:S05]  /*5770*/  WARPSYNC.COLLECTIVE R15, `(.L_x_5578) ;  /* 0x000000000f087348 */ /* 0x000fea0003c00000 */
[----:B------:R0:W1:Y:S02]  /*5780*/  SHFL.BFLY P6, R14, R13, R12, R11 ;  /* 0x0c00000c0d0e7389 */ /* 0x00006400000c000b */
[----:B01----:R-:W-:Y:S05]  /*5790*/  ENDCOLLECTIVE ;  /* 0x000000000000791b */ /* 0x003fea0003800000 */
.L_x_5578:
[----:B------:R-:W-:Y:S01]  /*57a0*/  HFMA2 R12, -RZ, RZ, 0, 1.1920928955078125e-07 ;  /* 0x00000002ff0c7431 */ /* 0x000fe200000001ff */
[----:B------:R-:W-:-:S04]  /*57b0*/  FMNMX.FTZ R3, R2, R14, !PT ;  /* 0x0000000e02037209 */ /* 0x000fc80007810000 */
[----:B------:R-:W-:-:S07]  /*57c0*/  MOV R13, R3 ;  /* 0x00000003000d7202 */ /* 0x000fce0000000f00 */
[----:B------:R-:W-:Y:S05]  /*57d0*/  WARPSYNC.COLLECTIVE R15, `(.L_x_5579) ;  /* 0x000000000f087348 */ /* 0x000fea0003c00000 */
[----:B------:R0:W1:Y:S02]  /*57e0*/  SHFL.BFLY P6, R14, R13, R12, R11 ;  /* 0x0c00000c0d0e7389 */ /* 0x00006400000c000b */
[----:B01----:R-:W-:Y:S05]  /*57f0*/  ENDCOLLECTIVE ;  /* 0x000000000000791b */ /* 0x003fea0003800000 */
.L_x_5579:
[----:B------:R-:W-:Y:S01]  /*5800*/  HFMA2 R12, -RZ, RZ, 0, 5.9604644775390625e-08 ;  /* 0x00000001ff0c7431 */ /* 0x000fe200000001ff */
[----:B------:R-:W-:-:S04]  /*5810*/  FMNMX.FTZ R4, R3, R14, !PT ;  /* 0x0000000e03047209 */ /* 0x000fc80007810000 */
[----:B------:R-:W-:-:S07]  /*5820*/  MOV R13, R4 ;  /* 0x00000004000d7202 */ /* 0x000fce0000000f00 */
[----:B------:R-:W-:Y:S05]  /*5830*/  WARPSYNC.COLLECTIVE R15, `(.L_x_5580) ;  /* 0x000000000f087348 */ /* 0x000fea0003c00000 */
[----:B------:R0:W1:Y:S02]  /*5840*/  SHFL.BFLY P6, R14, R13, R12, R11 ;  /* 0x0c00000c0d0e7389 */ /* 0x00006400000c000b */
[----:B01----:R-:W-:Y:S05]  /*5850*/  ENDCOLLECTIVE ;  /* 0x000000000000791b */ /* 0x003fea0003800000 */
.L_x_5580:
[----:B------:R-:W-:Y:S05]  /*5860*/  BRA `(.L_x_5581) ;  /* 0xffffffb000b87947 */ /* 0x000fea000383ffff */
.L_x_5566:
[----:B-1----:R-:W-:Y:S01]  /*5870*/  IMAD.MOV.U32 R13, RZ, RZ, RZ ;  /* 0x000000ffff0d7224 */ /* 0x002fe200078e00ff */
[----:B------:R-:W-:Y:S01]  /*5880*/  MOV R12, 0x4 ;  /* 0x00000004000c7802 */ /* 0x000fe20000000f00 */
[----:B0-----:R-:W-:Y:S01]  /*5890*/  HFMA2 R11, -RZ, RZ, 0, 1.847743988037109375e-06 ;  /* 0x0000001fff0b7431 */ /* 0x001fe200000001ff */
[----:B------:R-:W-:-:S07]  /*58a0*/  MOV R15, 0xffffffff ;  /* 0xffffffff000f7802 */ /* 0x000fce0000000f00 */
[----:B------:R-:W-:Y:S05]  /*58b0*/  WARPSYNC.COLLECTIVE R15, `(.L_x_5582) ;  /* 0x000000000f087348 */ /* 0x000fea0003c00000 */
[----:B------:R0:W1:Y:S02]  /*58c0*/  SHFL.BFLY P6, R14, R13, R12, R11 ;  /* 0x0c00000c0d0e7389 */ /* 0x00006400000c000b */
[----:B01----:R-:W-:Y:S05]  /*58d0*/  ENDCOLLECTIVE ;  /* 0x000000000000791b */ /* 0x003fea0003800000 */
.L_x_5582:
[----:B------:R-:W-:Y:S02]  /*58e0*/  IMAD.MOV.U32 R12, RZ, RZ, 0x2 ;  /* 0x00000002ff0c7424 */ /* 0x000fe400078e00ff */
[----:B------:R-:W-:-:S05]  /*58f0*/  FADD.FTZ R73, RZ, R14 ;  /* 0x0000000eff497221 */ /* 0x000fca0000010000 */
[----:B------:R-:W-:-:S07]  /*5900*/  MOV R13, R73 ;  /* 0x00000049000d7202 */ /* 0x000fce0000000f00 */
[----:B------:R-:W-:Y:S05]  /*5910*/  WARPSYNC.COLLECTIVE R15, `(.L_x_5583) ;  /* 0x000000000f087348 */ /* 0x000fea0003c00000 */
[----:B------:R0:W1:Y:S02]  /*5920*/  SHFL.BFLY P6, R14, R13, R12, R11 ;  /* 0x0c00000c0d0e7389 */ /* 0x00006400000c000b */
[----:B01----:R-:W-:Y:S05]  /*5930*/  ENDCOLLECTIVE ;  /* 0x000000000000791b */ /* 0x003fea0003800000 */
.L_x_5583:
[----:B------:R-:W-:Y:S02]  /*5940*/  HFMA2 R12, -RZ, RZ, 0, 5.9604644775390625e-08 ;  /* 0x00000001ff0c7431 */ /* 0x000fe400000001ff */
[----:B------:R-:W-:-:S05]  /*5950*/  FADD.FTZ R73, R73, R14 ;  /* 0x0000000e49497221 */ /* 0x000fca0000010000 */
[----:B------:R-:W-:-:S07]  /*5960*/  MOV R13, R73 ;  /* 0x00000049000d7202 */ /* 0x000fce0000000f00 */
[----:B------:R-:W-:Y:S05]  /*5970*/  WARPSYNC.COLLECTIVE R15, `(.L_x_5584) ;  /* 0x000000000f087348 */ /* 0x000fea0003c00000 */
[----:B------:R0:W1:Y:S02]  /*5980*/  SHFL.BFLY P6, R14, R13, R12, R11 ;  /* 0x0c00000c0d0e7389 */ /* 0x00006400000c000b */
[----:B01----:R-:W-:Y:S05]  /*5990*/  ENDCOLLECTIVE ;  /* 0x000000000000791b */ /* 0x003fea0003800000 */
.L_x_5584:
[----:B------:R-:W-:Y:S02]  /*59a0*/  HFMA2 R13, -RZ, RZ, 0, 0 ;  /* 0x00000000ff0d7431 */ /* 0x000fe400000001ff */
[----:B------:R-:W-:Y:S01]  /*59b0*/  IMAD.MOV.U32 R12, RZ, RZ, 0x4 ;  /* 0x00000004ff0c7424 */ /* 0x000fe200078e00ff */
[----:B------:R-:W-:-:S07]  /*59c0*/  MOV R72, R14 ;  /* 0x0000000e00487202 */ /* 0x000fce0000000f00 */
[----:B------:R-:W-:Y:S05]  /*59d0*/  WARPSYNC.COLLECTIVE R15, `(.L_x_5585) ;  /* 0x000000000f087348 */ /* 0x000fea0003c00000 */
[----:B------:R0:W1:Y:S02]  /*59e0*/  SHFL.BFLY P6, R14, R13, R12, R11 ;  /* 0x0c00000c0d0e7389 */ /* 0x00006400000c000b */
[----:B01----:R-:W-:Y:S05]  /*59f0*/  ENDCOLLECTIVE ;  /* 0x000000000000791b */ /* 0x003fea0003800000 */
.L_x_5585:
        /* <DEDUP_REMOVED lines=8> */
.L_x_5586:
[----:B------:R-:W-:Y:S01]  /*5a80*/  HFMA2 R12, -RZ, RZ, 0, 5.9604644775390625e-08 ;  /* 0x00000001ff0c7431 */ /* 0x000fe200000001ff */
[----:B------:R-:W-:-:S05]  /*5a90*/  MOV R71, R14 ;  /* 0x0000000e00477202 */ /* 0x000fca0000000f00 */
[----:B------:R-:W-:-:S04]  /*5aa0*/  FADD.FTZ R71, R0, R71 ;  /* 0x0000004700477221 */ /* 0x000fc80000010000 */
[----:B------:R-:W-:-:S07]  /*5ab0*/  IMAD.MOV.U32 R13, RZ, RZ, R71 ;  /* 0x000000ffff0d7224 */ /* 0x000fce00078e0047 */
[----:B------:R-:W-:Y:S05]  /*5ac0*/  WARPSYNC.COLLECTIVE R15, `(.L_x_5587) ;  /* 0x000000000f087348 */ /* 0x000fea0003c00000 */
[----:B------:R0:W1:Y:S02]  /*5ad0*/  SHFL.BFLY P6, R14, R13, R12, R11 ;  /* 0x0c00000c0d0e7389 */ /* 0x00006400000c000b */
[----:B01----:R-:W-:Y:S05]  /*5ae0*/  ENDCOLLECTIVE ;  /* 0x000000000000791b */ /* 0x003fea0003800000 */
.L_x_5587:
[----:B------:R-:W-:Y:S01]  /*5af0*/  HFMA2 R13, -RZ, RZ, 0, 0 ;  /* 0x00000000ff0d7431 */ /* 0x000fe200000001ff */
[----:B------:R-:W-:Y:S02]  /*5b00*/  MOV R12, 0x4 ;  /* 0x00000004000c7802 */ /* 0x000fe40000000f00 */
[----:B------:R-:W-:-:S07]  /*5b10*/  MOV R70, R14 ;  /* 0x0000000e00467202 */ /* 0x000fce0000000f00 */
[----:B------:R-:W-:Y:S05]  /*5b20*/  WARPSYNC.COLLECTIVE R15, `(.L_x_5588) ;  /* 0x000000000f087348 */ /* 0x000fea0003c00000 */
[----:B------:R0:W1:Y:S02]  /*5b30*/  SHFL.BFLY P6, R14, R13, R12, R11 ;  /* 0x0c00000c0d0e7389 */ /* 0x00006400000c000b */
[----:B01----:R-:W-:Y:S05]  /*5b40*/  ENDCOLLECTIVE ;  /* 0x000000000000791b */ /* 0x003fea0003800000 */
.L_x_5588:
        /* <DEDUP_REMOVED lines=8> */
.L_x_5589:
[----:B------:R-:W-:Y:S01]  /*5bd0*/  IMAD.MOV.U32 R12, RZ, RZ, 0x1 ;  /* 0x00000001ff0c7424 */ /* 0x000fe200078e00ff */
[----:B------:R-:W-:-:S05]  /*5be0*/  MOV R69, R14 ;  /* 0x0000000e00457202 */ /* 0x000fca0000000f00 */
[----:B------:R-:W-:-:S05]  /*5bf0*/  FADD.FTZ R69, R2, R69 ;  /* 0x0000004502457221 */ /* 0x000fca0000010000 */
[----:B------:R-:W-:-:S07]  /*5c00*/  MOV R13, R69 ;  /* 0x00000045000d7202 */ /* 0x000fce0000000f00 */
[----:B------:R-:W-:Y:S05]  /*5c10*/  WARPSYNC.COLLECTIVE R15, `(.L_x_5590) ;  /* 0x000000000f087348 */ /* 0x000fea0003c00000 */
[----:B------:R0:W1:Y:S02]  /*5c20*/  SHFL.BFLY P6, R14, R13, R12, R11 ;  /* 0x0c00000c0d0e7389 */ /* 0x00006400000c000b */
[----:B01----:R-:W-:Y:S05]  /*5c30*/  ENDCOLLECTIVE ;  /* 0x000000000000791b */ /* 0x003fea0003800000 */
.L_x_5590:
[----:B------:R-:W-:Y:S01]  /*5c40*/  HFMA2 R13, -RZ, RZ, 0, 0 ;  /* 0x00000000ff0d7431 */ /* 0x000fe200000001ff */
[----:B------:R-:W-:Y:S02]  /*5c50*/  MOV R12, 0x4 ;  /* 0x00000004000c7802 */ /* 0x000fe40000000f00 */
[----:B------:R-:W-:-:S07]  /*5c60*/  MOV R68, R14 ;  /* 0x0000000e00447202 */ /* 0x000fce0000000f00 */
[----:B------:R-:W-:Y:S05]  /*5c70*/  WARPSYNC.COLLECTIVE R15, `(.L_x_5591) ;  /* 0x000000000f087348 */ /* 0x000fea0003c00000 */
[----:B------:R0:W1:Y:S02]  /*5c80*/  SHFL.BFLY P6, R14, R13, R12, R11 ;  /* 0x0c00000c0d0e7389 */ /* 0x00006400000c000b */
[----:B01----:R-:W-:Y:S05]  /*5c90*/  ENDCOLLECTIVE ;  /* 0x000000000000791b */ /* 0x003fea0003800000 */
.L_x_5591:
        /* <DEDUP_REMOVED lines=8> */
.L_x_5592:
[----:B------:R-:W-:Y:S01]  /*5d20*/  HFMA2 R12, -RZ, RZ, 0, 5.9604644775390625e-08 ;  /* 0x00000001ff0c7431 */ /* 0x000fe200000001ff */
[----:B------:R-:W-:-:S05]  /*5d30*/  MOV R4, R14 ;  /* 0x0000000e00047202 */ /* 0x000fca0000000f00 */
[----:B------:R-:W-:-:S05]  /*5d40*/  FADD.FTZ R67, R3, R4 ;  /* 0x0000000403437221 */ /* 0x000fca0000010000 */
[----:B------:R-:W-:-:S07]  /*5d50*/  MOV R13, R67 ;  /* 0x00000043000d7202 */ /* 0x000fce0000000f00 */
[----:B------:R-:W-:Y:S05]  /*5d60*/  WARPSYNC.COLLECTIVE R15, `(.L_x_5593) ;  /* 0x000000000f087348 */ /* 0x000fea0003c00000 */
[----:B------:R0:W1:Y:S02]  /*5d70*/  SHFL.BFLY P6, R14, R13, R12, R11 ;  /* 0x0c00000c0d0e7389 */ /* 0x00006400000c000b */
[----:B01----:R-:W-:Y:S05]  /*5d80*/  ENDCOLLECTIVE ;  /* 0x000000000000791b */ /* 0x003fea0003800000 */
.L_x_5593:
[----:B------:R-:W-:Y:S01]  /*5d90*/  MOV R13, RZ ;  /* 0x000000ff000d7202 */ /* 0x000fe20000000f00 */
[----:B------:R-:W-:Y:S02]  /*5da0*/  HFMA2 R12, -RZ, RZ, 0, 2.384185791015625e-07 ;  /* 0x00000004ff0c7431 */ /* 0x000fe400000001ff */
[----:B------:R-:W-:-:S07]  /*5db0*/  IMAD.MOV.U32 R66, RZ, RZ, R14 ;  /* 0x000000ffff427224 */ /* 0x000fce00078e000e */
[----:B------:R-:W-:Y:S05]  /*5dc0*/  WARPSYNC.COLLECTIVE R15, `(.L_x_5594) ;  /* 0x000000000f087348 */ /* 0x000fea0003c00000 */
[----:B------:R0:W1:Y:S02]  /*5dd0*/  SHFL.BFLY P6, R14, R13, R12, R11 ;  /* 0x0c00000c0d0e7389 */ /* 0x00006400000c000b */
[----:B01----:R-:W-:Y:S05]  /*5de0*/  ENDCOLLECTIVE ;  /* 0x000000000000791b */ /* 0x003fea0003800000 */
.L_x_5594:
        /* <DEDUP_REMOVED lines=8> */
.L_x_5595:
[----:B------:R-:W-:Y:S01]  /*5e70*/  HFMA2 R12, -RZ, RZ, 0, 5.9604644775390625e-08 ;  /* 0x00000001ff0c7431 */ /* 0x000fe200000001ff */
[----:B------:R-:W-:-:S05]  /*5e80*/  MOV R6, R14 ;  /* 0x0000000e00067202 */ /* 0x000fca0000000f00 */
[----:B------:R-:W-:-:S05]  /*5e90*/  FADD.FTZ R65, R65, R6 ;  /* 0x0000000641417221 */ /* 0x000fca0000010000 */
[----:B------:R-:W-:-:S07]  /*5ea0*/  MOV R13, R65 ;  /* 0x00000041000d7202 */ /* 0x000fce0000000f00 */
[----:B------:R-:W-:Y:S05]  /*5eb0*/  WARPSYNC.COLLECTIVE R15, `(.L_x_5596) ;  /* 0x000000000f087348 */ /* 0x000fea0003c00000 */
[----:B------:R0:W1:Y:S02]  /*5ec0*/  SHFL.BFLY P6, R14, R13, R12, R11 ;  /* 0x0c00000c0d0e7389 */ /* 0x00006400000c000b */
[----:B01----:R-:W-:Y:S05]  /*5ed0*/  ENDCOLLECTIVE ;  /* 0x000000000000791b */ /* 0x003fea0003800000 */
.L_x_5596:
[----:B------:R-:W-:Y:S02]  /*5ee0*/  IMAD.MOV.U32 R13, RZ, RZ, RZ ;  /* 0x000000ffff0d7224 */ /* 0x000fe400078e00ff */
[----:B------:R-:W-:Y:S01]  /*5ef0*/  HFMA2 R12, -RZ, RZ, 0, 2.384185791015625e-07 ;  /* 0x00000004ff0c7431 */ /* 0x000fe200000001ff */
[----:B------:R-:W-:-:S07]  /*5f00*/  MOV R64, R14 ;  /* 0x0000000e00407202 */ /* 0x000fce0000000f00 */
[----:B------:R-:W-:Y:S05]  /*5f10*/  WARPSYNC.COLLECTIVE R15, `(.L_x_5597) ;  /* 0x000000000f087348 */ /* 0x000fea0003c00000 */
[----:B------:R0:W1:Y:S02]  /*5f20*/  SHFL.BFLY P6, R14, R13, R12, R11 ;  /* 0x0c00000c0d0e7389 */ /* 0x00006400000c000b */
[----:B01----:R-:W-:Y:S05]  /*5f30*/  ENDCOLLECTIVE ;  /* 0x000000000000791b */ /* 0x003fea0003800000 */
.L_x_5597:
        /* <DEDUP_REMOVED lines=8> */
.L_x_5598:
[----:B------:R-:W-:Y:S02]  /*5fc0*/  HFMA2 R12, -RZ, RZ, 0, 5.9604644775390625e-08 ;  /* 0x00000001ff0c7431 */ /* 0x000fe400000001ff */
[----:B------:R-:W-:-:S04]  /*5fd0*/  IMAD.MOV.U32 R8, RZ, RZ, R14 ;  /* 0x000000ffff087224 */ /* 0x000fc800078e000e */
[----:B------:R-:W-:-:S05]  /*5fe0*/  FADD.FTZ R63, R5, R8 ;  /* 0x00000008053f7221 */ /* 0x000fca0000010000 */
[----:B------:R-:W-:-:S07]  /*5ff0*/  MOV R13, R63 ;  /* 0x0000003f000d7202 */ /* 0x000fce0000000f00 */
[----:B------:R-:W-:Y:S05]  /*6000*/  WARPSYNC.COLLECTIVE R15, `(.L_x_5599) ;  /* 0x000000000f087348 */ /* 0x000fea0003c00000 */
[----:B------:R0:W1:Y:S02]  /*6010*/  SHFL.BFLY P6, R14, R13, R12, R11 ;  /* 0x0c00000c0d0e7389 */ /* 0x00006400000c000b */
[----:B01----:R-:W-:Y:S05]  /*6020*/  ENDCOLLECTIVE ;  /* 0x000000000000791b */ /* 0x003fea0003800000 */
.L_x_5599:
[----:B------:R-:W-:Y:S02]  /*6030*/  HFMA2 R13, -RZ, RZ, 0, 0 ;  /* 0x00000000ff0d7431 */ /* 0x000fe400000001ff */
[----:B------:R-:W-:Y:S01]  /*6040*/  IMAD.MOV.U32 R12, RZ, RZ, 0x4 ;  /* 0x00000004ff0c7424 */ /* 0x000fe200078e00ff */
[----:B------:R-:W-:-:S07]  /*6050*/  MOV R62, R14 ;  /* 0x0000000e003e7202 */ /* 0x000fce0000000f00 */
[----:B------:R-:W-:Y:S05]  /*6060*/  WARPSYNC.COLLECTIVE R15, `(.L_x_5600) ;  /* 0x000000000f087348 */ /* 0x000fea0003c00000 */
[----:B------:R0:W1:Y:S02]  /*6070*/  SHFL.BFLY P6, R14, R13, R12, R11 ;  /* 0x0c00000c0d0e7389 */ /* 0x00006400000c000b */
[----:B01----:R-:W-:Y:S05]  /*6080*/  ENDCOLLECTIVE ;  /* 0x000000000000791b */ /* 0x003fea0003800000 */
.L_x_5600:
        /* <DEDUP_REMOVED lines=8> */
.L_x_5601:
[----:B------:R-:W-:Y:S01]  /*6110*/  HFMA2 R12, -RZ, RZ, 0, 5.9604644775390625e-08 ;  /* 0x00000001ff0c7431 */ /* 0x000fe200000001ff */
[----:B------:R-:W-:-:S05]  /*6120*/  MOV R10, R14 ;  /* 0x0000000e000a7202 */ /* 0x000fca0000000f00 */
[----:B------:R-:W-:-:S04]  /*6130*/  FADD.FTZ R0, R7, R10 ;  /* 0x0000000a07007221 */ /* 0x000fc80000010000 */
[----:B------:R-:W-:-:S07]  /*6140*/  IMAD.MOV.U32 R13, RZ, RZ, R0 ;  /* 0x000000ffff0d7224 */ /* 0x000fce00078e0000 */
[----:B------:R-:W-:Y:S05]  /*6150*/  WARPSYNC.COLLECTIVE R15, `(.L_x_5602) ;  /* 0x000000000f087348 */ /* 0x000fea0003c00000 */
[----:B------:R0:W1:Y:S02]  /*6160*/  SHFL.BFLY P6, R14, R13, R12, R11 ;  /* 0x0c00000c0d0e7389 */ /* 0x00006400000c000b */
[----:B01----:R-:W-:Y:S05]  /*6170*/  ENDCOLLECTIVE ;  /* 0x000000000000791b */ /* 0x003fea0003800000 */
.L_x_5602:
[----:B------:R-:W-:Y:S01]  /*6180*/  HFMA2 R13, -RZ, RZ, 0, 0 ;  /* 0x00000000ff0d7431 */ /* 0x000fe200000001ff */
[----:B------:R-:W-:Y:S02]  /*6190*/  MOV R12, 0x4 ;  /* 0x00000004000c7802 */ /* 0x000fe40000000f00 */
[----:B------:R-:W-:-:S07]  /*61a0*/  MOV R3, R14 ;  /* 0x0000000e00037202 */ /* 0x000fce0000000f00 */
[----:B------:R-:W-:Y:S05]  /*61b0*/  WARPSYNC.COLLECTIVE R15, `(.L_x_5603) ;  /* 0x000000000f087348 */ /* 0x000fea0003c00000 */
[----:B------:R0:W1:Y:S02]  /*61c0*/  SHFL.BFLY P6, R14, R13, R12, R11 ;  /* 0x0c00000c0d0e7389 */ /* 0x00006400000c000b */
[----:B01----:R-:W-:Y:S05]  /*61d0*/  ENDCOLLECTIVE ;  /* 0x000000000000791b */ /* 0x003fea0003800000 */
.L_x_5603:
        /* <DEDUP_REMOVED lines=8> */
.L_x_5604:
[----:B------:R-:W-:Y:S01]  /*6260*/  IMAD.MOV.U32 R12, RZ, RZ, 0x1 ;  /* 0x00000001ff0c7424 */ /* 0x000fe200078e00ff */
[----:B------:R-:W-:-:S05]  /*6270*/  MOV R16, R14 ;  /* 0x0000000e00107202 */ /* 0x000fca0000000f00 */
[----:B------:R-:W-:-:S05]  /*6280*/  FADD.FTZ R2, R9, R16 ;  /* 0x0000001009027221 */ /* 0x000fca0000010000 */
[----:B------:R-:W-:-:S07]  /*6290*/  MOV R13, R2 ;  /* 0x00000002000d7202 */ /* 0x000fce0000000f00 */
[----:B------:R-:W-:Y:S05]  /*62a0*/  WARPSYNC.COLLECTIVE R15, `(.L_x_5605) ;  /* 0x000000000f087348 */ /* 0x000fea0003c00000 */
[----:B------:R0:W1:Y:S02]  /*62b0*/  SHFL.BFLY P6, R14, R13, R12, R11 ;  /* 0x0c00000c0d0e7389 */ /* 0x00006400000c000b */
[----:B01----:R-:W-:Y:S05]  /*62c0*/  ENDCOLLECTIVE ;  /* 0x000000000000791b */ /* 0x003fea0003800000 */
.L_x_5605:
[----:B------:R-:W-:Y:S01]  /*62d0*/  HFMA2 R13, -RZ, RZ, 0, 0 ;  /* 0x00000000ff0d7431 */ /* 0x000fe200000001ff */
[----:B------:R-:W-:Y:S02]  /*62e0*/  MOV R12, 0x4 ;  /* 0x00000004000c7802 */ /* 0x000fe40000000f00 */
[----:B------:R-:W-:-:S07]  /*62f0*/  MOV R5, R14 ;  /* 0x0000000e00057202 */ /* 0x000fce0000000f00 */
[----:B------:R-:W-:Y:S05]  /*6300*/  WARPSYNC.COLLECTIVE R15, `(.L_x_5606) ;  /* 0x000000000f087348 */ /* 0x000fea0003c00000 */
[----:B------:R0:W1:Y:S02]  /*6310*/  SHFL.BFLY P6, R14, R13, R12, R11 ;  /* 0x0c00000c0d0e7389 */ /* 0x00006400000c000b */
[----:B01----:R-:W-:Y:S05]  /*6320*/  ENDCOLLECTIVE ;  /* 0x000000000000791b */ /* 0x003fea0003800000 */
.L_x_5606:
        /* <DEDUP_REMOVED lines=8> */
.L_x_5607:
[----:B------:R-:W-:Y:S01]  /*63b0*/  HFMA2 R12, -RZ, RZ, 0, 5.9604644775390625e-08 ;  /* 0x00000001ff0c7431 */ /* 0x000fe200000001ff */
[----:B------:R-:W-:-:S05]  /*63c0*/  MOV R18, R14 ;  /* 0x0000000e00127202 */ /* 0x000fca0000000f00 */
[----:B------:R-:W-:-:S05]  /*63d0*/  FADD.FTZ R4, R17, R18 ;  /* 0x0000001211047221 */ /* 0x000fca0000010000 */
[----:B------:R-:W-:-:S07]  /*63e0*/  MOV R13, R4 ;  /* 0x00000004000d7202 */ /* 0x000fce0000000f00 */
[----:B------:R-:W-:Y:S05]  /*63f0*/  WARPSYNC.COLLECTIVE R15, `(.L_x_5608) ;  /* 0x000000000f087348 */ /* 0x000fea0003c00000 */
[----:B------:R0:W1:Y:S02]  /*6400*/  SHFL.BFLY P6, R14, R13, R12, R11 ;  /* 0x0c00000c0d0e7389 */ /* 0x00006400000c000b */
[----:B01----:R-:W-:Y:S05]  /*6410*/  ENDCOLLECTIVE ;  /* 0x000000000000791b */ /* 0x003fea0003800000 */
.L_x_5608:
[----:B------:R-:W-:Y:S01]  /*6420*/  MOV R13, RZ ;  /* 0x000000ff000d7202 */ /* 0x000fe20000000f00 */
[----:B------:R-:W-:Y:S02]  /*6430*/  HFMA2 R12, -RZ, RZ, 0, 2.384185791015625e-07 ;  /* 0x00000004ff0c7431 */ /* 0x000fe400000001ff */
[----:B------:R-:W-:-:S07]  /*6440*/  IMAD.MOV.U32 R7, RZ, RZ, R14 ;  /* 0x000000ffff077224 */ /* 0x000fce00078e000e */
[----:B------:R-:W-:Y:S05]  /*6450*/  WARPSYNC.COLLECTIVE R15, `(.L_x_5609) ;  /* 0x000000000f087348 */ /* 0x000fea0003c00000 */
[----:B------:R0:W1:Y:S02]  /*6460*/  SHFL.BFLY P6, R14, R13, R12, R11 ;  /* 0x0c00000c0d0e7389 */ /* 0x00006400000c000b */
[----:B01----:R-:W-:Y:S05]  /*6470*/  ENDCOLLECTIVE ;  /* 0x000000000000791b */ /* 0x003fea0003800000 */
.L_x_5609:
        /* <DEDUP_REMOVED lines=8> */
.L_x_5610:
[----:B------:R-:W-:Y:S01]  /*6500*/  HFMA2 R12, -RZ, RZ, 0, 5.9604644775390625e-08 ;  /* 0x00000001ff0c7431 */ /* 0x000fe200000001ff */
[----:B------:R-:W-:-:S05]  /*6510*/  MOV R20, R14 ;  /* 0x0000000e00147202 */ /* 0x000fca0000000f00 */
[----:B------:R-:W-:-:S05]  /*6520*/  FADD.FTZ R6, R19, R20 ;  /* 0x0000001413067221 */ /* 0x000fca0000010000 */
[----:B------:R-:W-:-:S07]  /*6530*/  MOV R13, R6 ;  /* 0x00000006000d7202 */ /* 0x000fce0000000f00 */
[----:B------:R-:W-:Y:S05]  /*6540*/  WARPSYNC.COLLECTIVE R15, `(.L_x_5611) ;  /* 0x000000000f087348 */ /* 0x000fea0003c00000 */
[----:B------:R0:W1:Y:S02]  /*6550*/  SHFL.BFLY P6, R14, R13, R12, R11 ;  /* 0x0c00000c0d0e7389 */ /* 0x00006400000c000b */
[----:B01----:R-:W-:Y:S05]  /*6560*/  ENDCOLLECTIVE ;  /* 0x000000000000791b */ /* 0x003fea0003800000 */
.L_x_5611:
[----:B------:R-:W-:Y:S02]  /*6570*/  IMAD.MOV.U32 R13, RZ, RZ, RZ ;  /* 0x000000ffff0d7224 */ /* 0x000fe400078e00ff */
[----:B------:R-:W-:Y:S01]  /*6580*/  HFMA2 R12, -RZ, RZ, 0, 2.384185791015625e-07 ;  /* 0x00000004ff0c7431 */ /* 0x000fe200000001ff */
[----:B------:R-:W-:-:S07]  /*6590*/  MOV R9, R14 ;  /* 0x0000000e00097202 */ /* 0x000fce0000000f00 */
[----:B------:R-:W-:Y:S05]  /*65a0*/  WARPSYNC.COLLECTIVE R15, `(.L_x_5612) ;  /* 0x000000000f087348 */ /* 0x000fea0003c00000 */
[----:B------:R0:W1:Y:S02]  /*65b0*/  SHFL.BFLY P6, R14, R13, R12, R11 ;  /* 0x0c00000c0d0e7389 */ /* 0x00006400000c000b */
[----:B01----:R-:W-:Y:S05]  /*65c0*/  ENDCOLLECTIVE ;  /* 0x000000000000791b */ /* 0x003fea0003800000 */
.L_x_5612:
        /* <DEDUP_REMOVED lines=8> */
.L_x_5613:
[----:B------:R-:W-:Y:S02]  /*6650*/  HFMA2 R12, -RZ, RZ, 0, 5.9604644775390625e-08 ;  /* 0x00000001ff0c7431 */ /* 0x000fe400000001ff */
[----:B------:R-:W-:-:S04]  /*6660*/  IMAD.MOV.U32 R22, RZ, RZ, R14 ;  /* 0x000000ffff167224 */ /* 0x000fc800078e000e */
[----:B------:R-:W-:-:S05]  /*6670*/  FADD.FTZ R8, R21, R22 ;  /* 0x0000001615087221 */ /* 0x000fca0000010000 */
[----:B------:R-:W-:-:S07]  /*6680*/  MOV R13, R8 ;  /* 0x00000008000d7202 */ /* 0x000fce0000000f00 */
[----:B------:R-:W-:Y:S05]  /*6690*/  WARPSYNC.COLLECTIVE R15, `(.L_x_5614) ;  /* 0x000000000f087348 */ /* 0x000fea0003c00000 */
[----:B------:R0:W1:Y:S02]  /*66a0*/  SHFL.BFLY P6, R14, R13, R12, R11 ;  /* 0x0c00000c0d0e7389 */ /* 0x00006400000c000b */
[----:B01----:R-:W-:Y:S05]  /*66b0*/  ENDCOLLECTIVE ;  /* 0x000000000000791b */ /* 0x003fea0003800000 */
.L_x_5614:
[----:B------:R-:W-:Y:S02]  /*66c0*/  HFMA2 R13, -RZ, RZ, 0, 0 ;  /* 0x00000000ff0d7431 */ /* 0x000fe400000001ff */
[----:B------:R-:W-:Y:S01]  /*66d0*/  IMAD.MOV.U32 R12, RZ, RZ, 0x4 ;  /* 0x00000004ff0c7424 */ /* 0x000fe200078e00ff */
[----:B------:R-:W-:-:S07]  /*66e0*/  MOV R17, R14 ;  /* 0x0000000e00117202 */ /* 0x000fce0000000f00 */
[----:B------:R-:W-:Y:S05]  /*66f0*/  WARPSYNC.COLLECTIVE R15, `(.L_x_5615) ;  /* 0x000000000f087348 */ /* 0x000fea0003c00000 */
[----:B------:R0:W1:Y:S02]  /*6700*/  SHFL.BFLY P6, R14, R13, R12, R11 ;  /* 0x0c00000c0d0e7389 */ /* 0x00006400000c000b */
[----:B01----:R-:W-:Y:S05]  /*6710*/  ENDCOLLECTIVE ;  /* 0x000000000000791b */ /* 0x003fea0003800000 */
.L_x_5615:
        /* <DEDUP_REMOVED lines=8> */
.L_x_5616:
[----:B------:R-:W-:Y:S01]  /*67a0*/  HFMA2 R12, -RZ, RZ, 0, 5.9604644775390625e-08 ;  /* 0x00000001ff0c7431 */ /* 0x000fe200000001ff */
[----:B------:R-:W-:-:S05]  /*67b0*/  MOV R24, R14 ;  /* 0x0000000e00187202 */ /* 0x000fca0000000f00 */
[----:B------:R-:W-:-:S04]  /*67c0*/  FADD.FTZ R10, R23, R24 ;  /* 0x00000018170a7221 */ /* 0x000fc80000010000 */
[----:B------:R-:W-:-:S07]  /*67d0*/  IMAD.MOV.U32 R13, RZ, RZ, R10 ;  /* 0x000000ffff0d7224 */ /* 0x000fce00078e000a */
[----:B------:R-:W-:Y:S05]  /*67e0*/  WARPSYNC.COLLECTIVE R15, `(.L_x_5617) ;  /* 0x000000000f087348 */ /* 0x000fea0003c00000 */
[----:B------:R0:W1:Y:S02]  /*67f0*/  SHFL.BFLY P6, R14, R13, R12, R11 ;  /* 0x0c00000c0d0e7389 */ /* 0x00006400000c000b */
[----:B01----:R-:W-:Y:S05]  /*6800*/  ENDCOLLECTIVE ;  /* 0x000000000000791b */ /* 0x003fea0003800000 */
.L_x_5617:
[----:B------:R-:W-:Y:S01]  /*6810*/  HFMA2 R13, -RZ, RZ, 0, 0 ;  /* 0x00000000ff0d7431 */ /* 0x000fe200000001ff */
[----:B------:R-:W-:Y:S02]  /*6820*/  MOV R12, 0x4 ;  /* 0x00000004000c7802 */ /* 0x000fe40000000f00 */
[----:B------:R-:W-:-:S07]  /*6830*/  MOV R19, R14 ;  /* 0x0000000e00137202 */ /* 0x000fce0000000f00 */
[----:B------:R-:W-:Y:S05]  /*6840*/  WARPSYNC.COLLECTIVE R15, `(.L_x_5618) ;  /* 0x000000000f087348 */ /* 0x000fea0003c00000 */
[----:B------:R0:W1:Y:S02]  /*6850*/  SHFL.BFLY P6, R14, R13, R12, R11 ;  /* 0x0c00000c0d0e7389 */ /* 0x00006400000c000b */
[----:B01----:R-:W-:Y:S05]  /*6860*/  ENDCOLLECTIVE ;  /* 0x000000000000791b */ /* 0x003fea0003800000 */
.L_x_5618:
        /* <DEDUP_REMOVED lines=8> */
.L_x_5619:
[----:B------:R-:W-:Y:S01]  /*68f0*/  IMAD.MOV.U32 R12, RZ, RZ, 0x1 ;  /* 0x00000001ff0c7424 */ /* 0x000fe200078e00ff */
[----:B------:R-:W-:-:S05]  /*6900*/  MOV R26, R14 ;  /* 0x0000000e001a7202 */ /* 0x000fca0000000f00 */
[----:B------:R-:W-:-:S05]  /*6910*/  FADD.FTZ R16, R25, R26 ;  /* 0x0000001a19107221 */ /* 0x000fca0000010000 */
[----:B------:R-:W-:-:S07]  /*6920*/  MOV R13, R16 ;  /* 0x00000010000d7202 */ /* 0x000fce0000000f00 */
[----:B------:R-:W-:Y:S05]  /*6930*/  WARPSYNC.COLLECTIVE R15, `(.L_x_5620) ;  /* 0x000000000f087348 */ /* 0x000fea0003c00000 */
[----:B------:R0:W1:Y:S02]  /*6940*/  SHFL.BFLY P6, R14, R13, R12, R11 ;  /* 0x0c00000c0d0e7389 */ /* 0x00006400000c000b */
[----:B01----:R-:W-:Y:S05]  /*6950*/  ENDCOLLECTIVE ;  /* 0x000000000000791b */ /* 0x003fea0003800000 */
.L_x_5620:
[----:B------:R-:W-:Y:S01]  /*6960*/  HFMA2 R13, -RZ, RZ, 0, 0 ;  /* 0x00000000ff0d7431 */ /* 0x000fe200000001ff */
[----:B------:R-:W-:Y:S02]  /*6970*/  MOV R12, 0x4 ;  /* 0x00000004000c7802 */ /* 0x000fe40000000f00 */
[----:B------:R-:W-:-:S07]  /*6980*/  MOV R21, R14 ;  /* 0x0000000e00157202 */ /* 0x000fce0000000f00 */
[----:B------:R-:W-:Y:S05]  /*6990*/  WARPSYNC.COLLECTIVE R15, `(.L_x_5621) ;  /* 0x000000000f087348 */ /* 0x000fea0003c00000 */
[----:B------:R0:W1:Y:S02]  /*69a0*/  SHFL.BFLY P6, R14, R13, R12, R11 ;  /* 0x0c00000c0d0e7389 */ /* 0x00006400000c000b */
[----:B01----:R-:W-:Y:S05]  /*69b0*/  ENDCOLLECTIVE ;  /* 0x000000000000791b */ /* 0x003fea0003800000 */
.L_x_5621:
        /* <DEDUP_REMOVED lines=8> */
.L_x_5622:
[----:B------:R-:W-:Y:S01]  /*6a40*/  HFMA2 R12, -RZ, RZ, 0, 5.9604644775390625e-08 ;  /* 0x00000001ff0c7431 */ /* 0x000fe200000001ff */
[----:B------:R-:W-:-:S05]  /*6a50*/  MOV R23, R14 ;  /* 0x0000000e00177202 */ /* 0x000fca0000000f00 */
[----:B------:R-:W-:-:S05]  /*6a60*/  FADD.FTZ R18, R18, R23 ;  /* 0x0000001712127221 */ /* 0x000fca0000010000 */
[----:B------:R-:W-:-:S07]  /*6a70*/  MOV R13, R18 ;  /* 0x00000012000d7202 */ /* 0x000fce0000000f00 */
[----:B------:R-:W-:Y:S05]  /*6a80*/  WARPSYNC.COLLECTIVE R15, `(.L_x_5623) ;  /* 0x000000000f087348 */ /* 0x000fea0003c00000 */
[----:B------:R0:W1:Y:S02]  /*6a90*/  SHFL.BFLY P6, R14, R13, R12, R11 ;  /* 0x0c00000c0d0e7389 */ /* 0x00006400000c000b */
[----:B01----:R-:W-:Y:S05]  /*6aa0*/  ENDCOLLECTIVE ;  /* 0x000000000000791b */ /* 0x003fea0003800000 */
.L_x_5623:
[----:B------:R-:W-:Y:S01]  /*6ab0*/  MOV R13, RZ ;  /* 0x000000ff000d7202 */ /* 0x000fe20000000f00 */
[----:B------:R-:W-:Y:S02]  /*6ac0*/  HFMA2 R12, -RZ, RZ, 0, 2.384185791015625e-07 ;  /* 0x00000004ff0c7431 */ /* 0x000fe400000001ff */
[----:B------:R-:W-:-:S07]  /*6ad0*/  IMAD.MOV.U32 R23, RZ, RZ, R14 ;  /* 0x000000ffff177224 */ /* 0x000fce00078e000e */
[----:B------:R-:W-:Y:S05]  /*6ae0*/  WARPSYNC.COLLECTIVE R15, `(.L_x_5624) ;  /* 0x000000000f087348 */ /* 0x000fea0003c00000 */
[----:B------:R0:W1:Y:S02]  /*6af0*/  SHFL.BFLY P6, R14, R13, R12, R11 ;  /* 0x0c00000c0d0e7389 */ /* 0x00006400000c000b */
[----:B01----:R-:W-:Y:S05]  /*6b00*/  ENDCOLLECTIVE ;  /* 0x000000000000791b */ /* 0x003fea0003800000 */
.L_x_5624:
        /* <DEDUP_REMOVED lines=8> */
.L_x_5625:
[----:B------:R-:W-:Y:S01]  /*6b90*/  HFMA2 R12, -RZ, RZ, 0, 5.9604644775390625e-08 ;  /* 0x00000001ff0c7431 */ /* 0x000fe200000001ff */
[----:B------:R-:W-:-:S05]  /*6ba0*/  MOV R25, R14 ;  /* 0x0000000e00197202 */ /* 0x000fca0000000f00 */
[----:B------:R-:W-:-:S05]  /*6bb0*/  FADD.FTZ R20, R20, R25 ;  /* 0x0000001914147221 */ /* 0x000fca0000010000 */
[----:B------:R-:W-:-:S07]  /*6bc0*/  MOV R13, R20 ;  /* 0x00000014000d7202 */ /* 0x000fce0000000f00 */
[----:B------:R-:W-:Y:S05]  /*6bd0*/  WARPSYNC.COLLECTIVE R15, `(.L_x_5626) ;  /* 0x000000000f087348 */ /* 0x000fea0003c00000 */
[----:B------:R0:W1:Y:S02]  /*6be0*/  SHFL.BFLY P6, R14, R13, R12, R11 ;  /* 0x0c00000c0d0e7389 */ /* 0x00006400000c000b */
[----:B01----:R-:W-:Y:S05]  /*6bf0*/  ENDCOLLECTIVE ;  /* 0x000000000000791b */ /* 0x003fea0003800000 */
.L_x_5626:
[----:B------:R-:W-:Y:S02]  /*6c00*/  IMAD.MOV.U32 R13, RZ, RZ, RZ ;  /* 0x000000ffff0d7224 */ /* 0x000fe400078e00ff */
[----:B------:R-:W-:Y:S01]  /*6c10*/  HFMA2 R12, -RZ, RZ, 0, 2.384185791015625e-07 ;  /* 0x00000004ff0c7431 */ /* 0x000fe200000001ff */
[----:B------:R-:W-:-:S07]  /*6c20*/  MOV R25, R14 ;  /* 0x0000000e00197202 */ /* 0x000fce0000000f00 */
[----:B------:R-:W-:Y:S05]  /*6c30*/  WARPSYNC.COLLECTIVE R15, `(.L_x_5627) ;  /* 0x000000000f087348 */ /* 0x000fea0003c00000 */
[----:B------:R0:W1:Y:S02]  /*6c40*/  SHFL.BFLY P6, R14, R13, R12, R11 ;  /* 0x0c00000c0d0e7389 */ /* 0x00006400000c000b */
[----:B01----:R-:W-:Y:S05]  /*6c50*/  ENDCOLLECTIVE ;  /* 0x000000000000791b */ /* 0x003fea0003800000 */
.L_x_5627:
        /* <DEDUP_REMOVED lines=8> */
.L_x_5628:
[----:B------:R-:W-:Y:S02]  /*6ce0*/  HFMA2 R12, -RZ, RZ, 0, 5.9604644775390625e-08 ;  /* 0x00000001ff0c7431 */ /* 0x000fe400000001ff */
[----:B------:R-:W-:-:S04]  /*6cf0*/  IMAD.MOV.U32 R27, RZ, RZ, R14 ;  /* 0x000000ffff1b7224 */ /* 0x000fc800078e000e */
[----:B------:R-:W-:-:S05]  /*6d00*/  FADD.FTZ R22, R22, R27 ;  /* 0x0000001b16167221 */ /* 0x000fca0000010000 */
[----:B------:R-:W-:-:S07]  /*6d10*/  MOV R13, R22 ;  /* 0x00000016000d7202 */ /* 0x000fce0000000f00 */
[----:B------:R-:W-:Y:S05]  /*6d20*/  WARPSYNC.COLLECTIVE R15, `(.L_x_5629) ;  /* 0x000000000f087348 */ /* 0x000fea0003c00000 */
[----:B------:R0:W1:Y:S02]  /*6d30*/  SHFL.BFLY P6, R14, R13, R12, R11 ;  /* 0x0c00000c0d0e7389 */ /* 0x00006400000c000b */
[----:B01----:R-:W-:Y:S05]  /*6d40*/  ENDCOLLECTIVE ;  /* 0x000000000000791b */ /* 0x003fea0003800000 */
.L_x_5629:
[----:B------:R-:W-:Y:S02]  /*6d50*/  HFMA2 R13, -RZ, RZ, 0, 0 ;  /* 0x00000000ff0d7431 */ /* 0x000fe400000001ff */
[----:B------:R-:W-:Y:S01]  /*6d60*/  IMAD.MOV.U32 R12, RZ, RZ, 0x4 ;  /* 0x00000004ff0c7424 */ /* 0x000fe200078e00ff */
[----:B------:R-:W-:-:S07]  /*6d70*/  MOV R27, R14 ;  /* 0x0000000e001b7202 */ /* 0x000fce0000000f00 */
[----:B------:R-:W-:Y:S05]  /*6d80*/  WARPSYNC.COLLECTIVE R15, `(.L_x_5630) ;  /* 0x000000000f087348 */ /* 0x000fea0003c00000 */
[----:B------:R0:W1:Y:S02]  /*6d90*/  SHFL.BFLY P6, R14, R13, R12, R11 ;  /* 0x0c00000c0d0e7389 */ /* 0x00006400000c000b */
[----:B01----:R-:W-:Y:S05]  /*6da0*/  ENDCOLLECTIVE ;  /* 0x000000000000791b */ /* 0x003fea0003800000 */
.L_x_5630:
        /* <DEDUP_REMOVED lines=8> */
.L_x_5631:
[----:B------:R-:W-:Y:S01]  /*6e30*/  HFMA2 R12, -RZ, RZ, 0, 5.9604644775390625e-08 ;  /* 0x00000001ff0c7431 */ /* 0x000fe200000001ff */
[----:B------:R-:W-:-:S05]  /*6e40*/  MOV R29, R14 ;  /* 0x0000000e001d7202 */ /* 0x000fca0000000f00 */
[----:B------:R-:W-:-:S04]  /*6e50*/  FADD.FTZ R24, R24, R29 ;  /* 0x0000001d18187221 */ /* 0x000fc80000010000 */
[----:B------:R-:W-:-:S07]  /*6e60*/  IMAD.MOV.U32 R13, RZ, RZ, R24 ;  /* 0x000000ffff0d7224 */ /* 0x000fce00078e0018 */
[----:B------:R-:W-:Y:S05]  /*6e70*/  WARPSYNC.COLLECTIVE R15, `(.L_x_5632) ;  /* 0x000000000f087348 */ /* 0x000fea0003c00000 */
[----:B------:R0:W1:Y:S02]  /*6e80*/  SHFL.BFLY P6, R14, R13, R12, R11 ;  /* 0x0c00000c0d0e7389 */ /* 0x00006400000c000b */
[----:B01----:R-:W-:Y:S05]  /*6e90*/  ENDCOLLECTIVE ;  /* 0x000000000000791b */ /* 0x003fea0003800000 */
.L_x_5632:
[----:B------:R-:W-:Y:S01]  /*6ea0*/  HFMA2 R13, -RZ, RZ, 0, 0 ;  /* 0x00000000ff0d7431 */ /* 0x000fe200000001ff */
[----:B------:R-:W-:Y:S02]  /*6eb0*/  MOV R12, 0x4 ;  /* 0x00000004000c7802 */ /* 0x000fe40000000f00 */
[----:B------:R-:W-:-:S07]  /*6ec0*/  MOV R29, R14 ;  /* 0x0000000e001d7202 */ /* 0x000fce0000000f00 */
[----:B------:R-:W-:Y:S05]  /*6ed0*/  WARPSYNC.COLLECTIVE R15, `(.L_x_5633) ;  /* 0x000000000f087348 */ /* 0x000fea0003c00000 */
[----:B------:R0:W1:Y:S02]  /*6ee0*/  SHFL.BFLY P6, R14, R13, R12, R11 ;  /* 0x0c00000c0d0e7389 */ /* 0x00006400000c000b */
[----:B01----:R-:W-:Y:S05]  /*6ef0*/  ENDCOLLECTIVE ;  /* 0x000000000000791b */ /* 0x003fea0003800000 */
.L_x_5633:
        /* <DEDUP_REMOVED lines=8> */
.L_x_5634:
[----:B------:R-:W-:Y:S01]  /*6f80*/  IMAD.MOV.U32 R12, RZ, RZ, 0x1 ;  /* 0x00000001ff0c7424 */ /* 0x000fe200078e00ff */
[----:B------:R-:W-:-:S05]  /*6f90*/  MOV R31, R14 ;  /* 0x0000000e001f7202 */ /* 0x000fca0000000f00 */
[----:B------:R-:W-:-:S05]  /*6fa0*/  FADD.FTZ R26, R26, R31 ;  /* 0x0000001f1a1a7221 */ /* 0x000fca0000010000 */
[----:B------:R-:W-:-:S07]  /*6fb0*/  MOV R13, R26 ;  /* 0x0000001a000d7202 */ /* 0x000fce0000000f00 */
[----:B------:R-:W-:Y:S05]  /*6fc0*/  WARPSYNC.COLLECTIVE R15, `(.L_x_5635) ;  /* 0x000000000f087348 */ /* 0x000fea0003c00000 */
[----:B------:R0:W1:Y:S02]  /*6fd0*/  SHFL.BFLY P6, R14, R13, R12, R11 ;  /* 0x0c00000c0d0e7389 */ /* 0x00006400000c000b */
[----:B01----:R-:W-:Y:S05]  /*6fe0*/  ENDCOLLECTIVE ;  /* 0x000000000000791b */ /* 0x003fea0003800000 */
.L_x_5635:
[----:B------:R-:W-:Y:S01]  /*6ff0*/  HFMA2 R13, -RZ, RZ, 0, 0 ;  /* 0x00000000ff0d7431 */ /* 0x000fe200000001ff */
[----:B------:R-:W-:Y:S02]  /*7000*/  MOV R12, 0x4 ;  /* 0x00000004000c7802 */ /* 0x000fe40000000f00 */
[----:B------:R-:W-:-:S07]  /*7010*/  MOV R31, R14 ;  /* 0x0000000e001f7202 */ /* 0x000fce0000000f00 */
[----:B------:R-:W-:Y:S05]  /*7020*/  WARPSYNC.COLLECTIVE R15, `(.L_x_5636) ;  /* 0x000000000f087348 */ /* 0x000fea0003c00000 */
[----:B------:R0:W1:Y:S02]  /*7030*/  SHFL.BFLY P6, R14, R13, R12, R11 ;  /* 0x0c00000c0d0e7389 */ /* 0x00006400000c000b */
[----:B01----:R-:W-:Y:S05]  /*7040*/  ENDCOLLECTIVE ;  /* 0x000000000000791b */ /* 0x003fea0003800000 */
.L_x_5636:
        /* <DEDUP_REMOVED lines=8> */
.L_x_5637:
[----:B------:R-:W-:Y:S01]  /*70d0*/  HFMA2 R12, -RZ, RZ, 0, 5.9604644775390625e-08 ;  /* 0x00000001ff0c7431 */ /* 0x000fe200000001ff */
[----:B------:R-:W-:-:S05]  /*70e0*/  MOV R33, R14 ;  /* 0x0000000e00217202 */ /* 0x000fca0000000f00 */
[----:B------:R-:W-:-:S05]  /*70f0*/  FADD.FTZ R28, R28, R33 ;  /* 0x000000211c1c7221 */ /* 0x000fca0000010000 */
[----:B------:R-:W-:-:S07]  /*7100*/  MOV R13, R28 ;  /* 0x0000001c000d7202 */ /* 0x000fce0000000f00 */
[----:B------:R-:W-:Y:S05]  /*7110*/  WARPSYNC.COLLECTIVE R15, `(.L_x_5638) ;  /* 0x000000000f087348 */ /* 0x000fea0003c00000 */
[----:B------:R0:W1:Y:S02]  /*7120*/  SHFL.BFLY P6, R14, R13, R12, R11 ;  /* 0x0c00000c0d0e7389 */ /* 0x00006400000c000b */
[----:B01----:R-:W-:Y:S05]  /*7130*/  ENDCOLLECTIVE ;  /* 0x000000000000791b */ /* 0x003fea0003800000 */
.L_x_5638:
[----:B------:R-:W-:Y:S01]  /*7140*/  MOV R13, RZ ;  /* 0x000000ff000d7202 */ /* 0x000fe20000000f00 */
[----:B------:R-:W-:Y:S02]  /*7150*/  HFMA2 R12, -RZ, RZ, 0, 2.384185791015625e-07 ;  /* 0x00000004ff0c7431 */ /* 0x000fe400000001ff */
[----:B------:R-:W-:-:S07]  /*7160*/  IMAD.MOV.U32 R33, RZ, RZ, R14 ;  /* 0x000000ffff217224 */ /* 0x000fce00078e000e */
[----:B------:R-:W-:Y:S05]  /*7170*/  WARPSYNC.COLLECTIVE R15, `(.L_x_5639) ;  /* 0x000000000f087348 */ /* 0x000fea0003c00000 */
[----:B------:R0:W1:Y:S02]  /*7180*/  SHFL.BFLY P6, R14, R13, R12, R11 ;  /* 0x0c00000c0d0e7389 */ /* 0x00006400000c000b */
[----:B01----:R-:W-:Y:S05]  /*7190*/  ENDCOLLECTIVE ;  /* 0x000000000000791b */ /* 0x003fea0003800000 */
.L_x_5639:
        /* <DEDUP_REMOVED lines=8> */
.L_x_5640:
[----:B------:R-:W-:Y:S01]  /*7220*/  HFMA2 R12, -RZ, RZ, 0, 5.9604644775390625e-08 ;  /* 0x00000001ff0c7431 */ /* 0x000fe200000001ff */
[----:B------:R-:W-:-:S05]  /*7230*/  MOV R35, R14 ;  /* 0x0000000e00237202 */ /* 0x000fca0000000f00 */
[----:B------:R-:W-:-:S05]  /*7240*/  FADD.FTZ R30, R30, R35 ;  /* 0x000000231e1e7221 */ /* 0x000fca0000010000 */
[----:B------:R-:W-:-:S07]  /*7250*/  MOV R13, R30 ;  /* 0x0000001e000d7202 */ /* 0x000fce0000000f00 */
[----:B------:R-:W-:Y:S05]  /*7260*/  WARPSYNC.COLLECTIVE R15, `(.L_x_5641) ;  /* 0x000000000f087348 */ /* 0x000fea0003c00000 */
[----:B------:R0:W1:Y:S02]  /*7270*/  SHFL.BFLY P6, R14, R13, R12, R11 ;  /* 0x0c00000c0d0e7389 */ /* 0x00006400000c000b */
[----:B01----:R-:W-:Y:S05]  /*7280*/  ENDCOLLECTIVE ;  /* 0x000000000000791b */ /* 0x003fea0003800000 */
.L_x_5641:
[----:B------:R-:W-:Y:S02]  /*7290*/  IMAD.MOV.U32 R13, RZ, RZ, RZ ;  /* 0x000000ffff0d7224 */ /* 0x000fe400078e00ff */
[----:B------:R-:W-:Y:S01]  /*72a0*/  HFMA2 R12, -RZ, RZ, 0, 2.384185791015625e-07 ;  /* 0x00000004ff0c7431 */ /* 0x000fe200000001ff */
[----:B------:R-:W-:-:S07]  /*72b0*/  MOV R35, R14 ;  /* 0x0000000e00237202 */ /* 0x000fce0000000f00 */
[----:B------:R-:W-:Y:S05]  /*72c0*/  WARPSYNC.COLLECTIVE R15, `(.L_x_5642) ;  /* 0x000000000f087348 */ /* 0x000fea0003c00000 */
[----:B------:R0:W1:Y:S02]  /*72d0*/  SHFL.BFLY P6, R14, R13, R12, R11 ;  /* 0x0c00000c0d0e7389 */ /* 0x00006400000c000b */
[----:B01----:R-:W-:Y:S05]  /*72e0*/  ENDCOLLECTIVE ;  /* 0x000000000000791b */ /* 0x003fea0003800000 */
.L_x_5642:
        /* <DEDUP_REMOVED lines=8> */
.L_x_5643:
[----:B------:R-:W-:Y:S02]  /*7370*/  HFMA2 R12, -RZ, RZ, 0, 5.9604644775390625e-08 ;  /* 0x00000001ff0c7431 */ /* 0x000fe400000001ff */
[----:B------:R-:W-:-:S04]  /*7380*/  IMAD.MOV.U32 R37, RZ, RZ, R14 ;  /* 0x000000ffff257224 */ /* 0x000fc800078e000e */
[----:B------:R-:W-:-:S05]  /*7390*/  FADD.FTZ R32, R32, R37 ;  /* 0x0000002520207221 */ /* 0x000fca0000010000 */
[----:B------:R-:W-:-:S07]  /*73a0*/  MOV R13, R32 ;  /* 0x00000020000d7202 */ /* 0x000fce0000000f00 */
[----:B------:R-:W-:Y:S05]  /*73b0*/  WARPSYNC.COLLECTIVE R15, `(.L_x_5644) ;  /* 0x000000000f087348 */ /* 0x000fea0003c00000 */
[----:B------:R0:W1:Y:S02]  /*73c0*/  SHFL.BFLY P6, R14, R13, R12, R11 ;  /* 0x0c00000c0d0e7389 */ /* 0x00006400000c000b */
[----:B01----:R-:W-:Y:S05]  /*73d0*/  ENDCOLLECTIVE ;  /* 0x000000000000791b */ /* 0x003fea0003800000 */
.L_x_5644:
[----:B------:R-:W-:Y:S02]  /*73e0*/  HFMA2 R13, -RZ, RZ, 0, 0 ;  /* 0x00000000ff0d7431 */ /* 0x000fe400000001ff */
[----:B------:R-:W-:Y:S01]  /*73f0*/  IMAD.MOV.U32 R12, RZ, RZ, 0x4 ;  /* 0x00000004ff0c7424 */ /* 0x000fe200078e00ff */
[----:B------:R-:W-:-:S07]  /*7400*/  MOV R37, R14 ;  /* 0x0000000e00257202 */ /* 0x000fce0000000f00 */
[----:B------:R-:W-:Y:S05]  /*7410*/  WARPSYNC.COLLECTIVE R15, `(.L_x_5645) ;  /* 0x000000000f087348 */ /* 0x000fea0003c00000 */
[----:B------:R0:W1:Y:S02]  /*7420*/  SHFL.BFLY P6, R14, R13, R12, R11 ;  /* 0x0c00000c0d0e7389 */ /* 0x00006400000c000b */
[----:B01----:R-:W-:Y:S05]  /*7430*/  ENDCOLLECTIVE ;  /* 0x000000000000791b */ /* 0x003fea0003800000 */
.L_x_5645:
        /* <DEDUP_REMOVED lines=8> */
.L_x_5646:
[----:B------:R-:W-:Y:S01]  /*74c0*/  IMAD.MOV.U32 R12, RZ, RZ, 0x1 ;  /* 0x00000001ff0c7424 */ /* 0x000fe200078e00ff */
[----:B------:R-:W-:-:S05]  /*74d0*/  MOV R39, R14 ;  /* 0x0000000e00277202 */ /* 0x000fca0000000f00 */
[----:B------:R-:W-:-:S05]  /*74e0*/  FADD.FTZ R34, R34, R39 ;  /* 0x0000002722227221 */ /* 0x000fca0000010000 */
[----:B------:R-:W-:-:S07]  /*74f0*/  MOV R13, R34 ;  /* 0x00000022000d7202 */ /* 0x000fce0000000f00 */
[----:B------:R-:W-:Y:S05]  /*7500*/  WARPSYNC.COLLECTIVE R15, `(.L_x_5647) ;  /* 0x000000000f087348 */ /* 0x000fea0003c00000 */
[----:B------:R0:W1:Y:S02]  /*7510*/  SHFL.BFLY P6, R14, R13, R12, R11 ;  /* 0x0c00000c0d0e7389 */ /* 0x00006400000c000b */
[----:B01----:R-:W-:Y:S05]  /*7520*/  ENDCOLLECTIVE ;  /* 0x000000000000791b */ /* 0x003fea0003800000 */
.L_x_5647:
[----:B------:R-:W-:Y:S01]  /*7530*/  HFMA2 R13, -RZ, RZ, 0, 0 ;  /* 0x00000000ff0d7431 */ /* 0x000fe200000001ff */
[----:B------:R-:W-:Y:S02]  /*7540*/  MOV R12, 0x4 ;  /* 0x00000004000c7802 */ /* 0x000fe40000000f00 */
[----:B------:R-:W-:-:S07]  /*7550*/  MOV R39, R14 ;  /* 0x0000000e00277202 */ /* 0x000fce0000000f00 */
[----:B------:R-:W-:Y:S05]  /*7560*/  WARPSYNC.COLLECTIVE R15, `(.L_x_5648) ;  /* 0x000000000f087348 */ /* 0x000fea0003c00000 */
[----:B------:R0:W1:Y:S02]  /*7570*/  SHFL.BFLY P6, R14, R13, R12, R11 ;  /* 0x0c00000c0d0e7389 */ /* 0x00006400000c000b */
[----:B01----:R-:W-:Y:S05]  /*7580*/  ENDCOLLECTIVE ;  /* 0x000000000000791b */ /* 0x003fea0003800000 */
.L_x_5648:
        /* <DEDUP_REMOVED lines=8> */
.L_x_5649:
[----:B------:R-:W-:Y:S01]  /*7610*/  HFMA2 R12, -RZ, RZ, 0, 5.9604644775390625e-08 ;  /* 0x00000001ff0c7431 */ /* 0x000fe200000001ff */
[----:B------:R-:W-:-:S05]  /*7620*/  MOV R41, R14 ;  /* 0x0000000e00297202 */ /* 0x000fca0000000f00 */
[----:B------:R-:W-:-:S05]  /*7630*/  FADD.FTZ R36, R36, R41 ;  /* 0x0000002924247221 */ /* 0x000fca0000010000 */
[----:B------:R-:W-:-:S07]  /*7640*/  MOV R13, R36 ;  /* 0x00000024000d7202 */ /* 0x000fce0000000f00 */
[----:B------:R-:W-:Y:S05]  /*7650*/  WARPSYNC.COLLECTIVE R15, `(.L_x_5650) ;  /* 0x000000000f087348 */ /* 0x000fea0003c00000 */
[----:B------:R0:W1:Y:S02]  /*7660*/  SHFL.BFLY P6, R14, R13, R12, R11 ;  /* 0x0c00000c0d0e7389 */ /* 0x00006400000c000b */
[----:B01----:R-:W-:Y:S05]  /*7670*/  ENDCOLLECTIVE ;  /* 0x000000000000791b */ /* 0x003fea0003800000 */
.L_x_5650:
[----:B------:R-:W-:Y:S02]  /*7680*/  HFMA2 R13, -RZ, RZ, 0, 0 ;  /* 0x00000000ff0d7431 */ /* 0x000fe400000001ff */
[----:B------:R-:W-:Y:S01]  /*7690*/  IMAD.MOV.U32 R12, RZ, RZ, 0x4 ;  /* 0x00000004ff0c7424 */ /* 0x000fe200078e00ff */
[----:B------:R-:W-:-:S07]  /*76a0*/  MOV R41, R14 ;  /* 0x0000000e00297202 */ /* 0x000fce0000000f00 */
[----:B------:R-:W-:Y:S05]  /*76b0*/  WARPSYNC.COLLECTIVE R15, `(.L_x_5651) ;  /* 0x000000000f087348 */ /* 0x000fea0003c00000 */
[----:B------:R0:W1:Y:S02]  /*76c0*/  SHFL.BFLY P6, R14, R13, R12, R11 ;  /* 0x0c00000c0d0e7389 */ /* 0x00006400000c000b */
[----:B01----:R-:W-:Y:S05]  /*76d0*/  ENDCOLLECTIVE ;  /* 0x000000000000791b */ /* 0x003fea0003800000 */
.L_x_5651:
        /* <DEDUP_REMOVED lines=8> */
.L_x_5652:
[----:B------:R-:W-:Y:S01]  /*7760*/  IMAD.MOV.U32 R12, RZ, RZ, 0x1 ;  /* 0x00000001ff0c7424 */ /* 0x000fe200078e00ff */
[----:B------:R-:W-:-:S05]  /*7770*/  MOV R57, R14 ;  /* 0x0000000e00397202 */ /* 0x000fca0000000f00 */
[----:B------:R-:W-:-:S05]  /*7780*/  FADD.FTZ R38, R38, R57 ;  /* 0x0000003926267221 */ /* 0x000fca0000010000 */
[----:B------:R-:W-:-:S07]  /*7790*/  MOV R13, R38 ;  /* 0x00000026000d7202 */ /* 0x000fce0000000f00 */
[----:B------:R-:W-:Y:S05]  /*77a0*/  WARPSYNC.COLLECTIVE R15, `(.L_x_5653) ;  /* 0x000000000f087348 */ /* 0x000fea0003c00000 */
[----:B------:R0:W1:Y:S02]  /*77b0*/  SHFL.BFLY P6, R14, R13, R12, R11 ;  /* 0x0c00000c0d0e7389 */ /* 0x00006400000c000b */
[----:B01----:R-:W-:Y:S05]  /*77c0*/  ENDCOLLECTIVE ;  /* 0x000000000000791b */ /* 0x003fea0003800000 */
.L_x_5653:
[----:B------:R-:W-:Y:S01]  /*77d0*/  HFMA2 R13, -RZ, RZ, 0, 0 ;  /* 0x00000000ff0d7431 */ /* 0x000fe200000001ff */
[----:B------:R-:W-:Y:S02]  /*77e0*/  MOV R12, 0x4 ;  /* 0x00000004000c7802 */ /* 0x000fe40000000f00 */
[----:B------:R-:W-:-:S07]  /*77f0*/  MOV R71, R14 ;  /* 0x0000000e00477202 */ /* 0x000fce0000000f00 */
[----:B------:R-:W-:Y:S05]  /*7800*/  WARPSYNC.COLLECTIVE R15, `(.L_x_5654) ;  /* 0x000000000f087348 */ /* 0x000fea0003c00000 */
[----:B------:R0:W1:Y:S02]  /*7810*/  SHFL.BFLY P6, R14, R13, R12, R11 ;  /* 0x0c00000c0d0e7389 */ /* 0x00006400000c000b */
[----:B01----:R-:W-:Y:S05]  /*7820*/  ENDCOLLECTIVE ;  /* 0x000000000000791b */ /* 0x003fea0003800000 */
.L_x_5654:
        /* <DEDUP_REMOVED lines=8> */
.L_x_5655:
[----:B------:R-:W-:Y:S01]  /*78b0*/  HFMA2 R12, -RZ, RZ, 0, 5.9604644775390625e-08 ;  /* 0x00000001ff0c7431 */ /* 0x000fe200000001ff */
[----:B------:R-:W-:-:S05]  /*78c0*/  MOV R55, R14 ;  /* 0x0000000e00377202 */ /* 0x000fca0000000f00 */
[----:B------:R-:W-:-:S05]  /*78d0*/  FADD.FTZ R40, R40, R55 ;  /* 0x0000003728287221 */ /* 0x000fca0000010000 */
[----:B------:R-:W-:-:S07]  /*78e0*/  MOV R13, R40 ;  /* 0x00000028000d7202 */ /* 0x000fce0000000f00 */
[----:B------:R-:W-:Y:S05]  /*78f0*/  WARPSYNC.COLLECTIVE R15, `(.L_x_5656) ;  /* 0x000000000f087348 */ /* 0x000fea0003c00000 */
[----:B------:R0:W1:Y:S02]  /*7900*/  SHFL.BFLY P6, R14, R13, R12, R11 ;  /* 0x0c00000c0d0e7389 */ /* 0x00006400000c000b */
[----:B01----:R-:W-:Y:S05]  /*7910*/  ENDCOLLECTIVE ;  /* 0x000000000000791b */ /* 0x003fea0003800000 */
.L_x_5656:
[----:B------:R-:W-:Y:S02]  /*7920*/  HFMA2 R13, -RZ, RZ, 0, 0 ;  /* 0x00000000ff0d7431 */ /* 0x000fe400000001ff */
[----:B------:R-:W-:Y:S01]  /*7930*/  IMAD.MOV.U32 R12, RZ, RZ, 0x4 ;  /* 0x00000004ff0c7424 */ /* 0x000fe200078e00ff */
[----:B------:R-:W-:-:S07]  /*7940*/  MOV R67, R14 ;  /* 0x0000000e00437202 */ /* 0x000fce0000000f00 */
[----:B------:R-:W-:Y:S05]  /*7950*/  WARPSYNC.COLLECTIVE R15, `(.L_x_5657) ;  /* 0x000000000f087348 */ /* 0x000fea0003c00000 */
[----:B------:R0:W1:Y:S02]  /*7960*/  SHFL.BFLY P6, R14, R13, R12, R11 ;  /* 0x0c00000c0d0e7389 */ /* 0x00006400000c000b */
[----:B01----:R-:W-:Y:S05]  /*7970*/  ENDCOLLECTIVE ;  /* 0x000000000000791b */ /* 0x003fea0003800000 */
.L_x_5657:
        /* <DEDUP_REMOVED lines=8> */
.L_x_5658:
[----:B------:R-:W-:Y:S01]  /*7a00*/  IMAD.MOV.U32 R12, RZ, RZ, 0x1 ;  /* 0x00000001ff0c7424 */ /* 0x000fe200078e00ff */
[----:B------:R-:W-:-:S05]  /*7a10*/  MOV R53, R14 ;  /* 0x0000000e00357202 */ /* 0x000fca0000000f00 */
[----:B------:R-:W-:-:S05]  /*7a20*/  FADD.FTZ R42, R42, R53 ;  /* 0x000000352a2a7221 */ /* 0x000fca0000010000 */
[----:B------:R-:W-:-:S07]  /*7a30*/  MOV R13, R42 ;  /* 0x0000002a000d7202 */ /* 0x000fce0000000f00 */
[----:B------:R-:W-:Y:S05]  /*7a40*/  WARPSYNC.COLLECTIVE R15, `(.L_x_5659) ;  /* 0x000000000f087348 */ /* 0x000fea0003c00000 */
[----:B------:R0:W1:Y:S02]  /*7a50*/  SHFL.BFLY P6, R14, R13, R12, R11 ;  /* 0x0c00000c0d0e7389 */ /* 0x00006400000c000b */
[----:B01----:R-:W-:Y:S05]  /*7a60*/  ENDCOLLECTIVE ;  /* 0x000000000000791b */ /* 0x003fea0003800000 */
.L_x_5659:
[----:B------:R-:W-:Y:S01]  /*7a70*/  HFMA2 R13, -RZ, RZ, 0, 0 ;  /* 0x00000000ff0d7431 */ /* 0x000fe200000001ff */
[----:B------:R-:W-:Y:S02]  /*7a80*/  MOV R12, 0x4 ;  /* 0x00000004000c7802 */ /* 0x000fe40000000f00 */
[----:B------:R-:W-:-:S07]  /*7a90*/  MOV R63, R14 ;  /* 0x0000000e003f7202 */ /* 0x000fce0000000f00 */
[----:B------:R-:W-:Y:S05]  /*7aa0*/  WARPSYNC.COLLECTIVE R15, `(.L_x_5660) ;  /* 0x000000000f087348 */ /* 0x000fea0003c00000 */
[----:B------:R0:W1:Y:S02]  /*7ab0*/  SHFL.BFLY P6, R14, R13, R12, R11 ;  /* 0x0c00000c0d0e7389 */ /* 0x00006400000c000b */
[----:B01----:R-:W-:Y:S05]  /*7ac0*/  ENDCOLLECTIVE ;  /* 0x000000000000791b */ /* 0x003fea0003800000 */
.L_x_5660:
        /* <DEDUP_REMOVED lines=8> */
.L_x_5661:
[----:B------:R-:W-:Y:S01]  /*7b50*/  HFMA2 R12, -RZ, RZ, 0, 5.9604644775390625e-08 ;  /* 0x00000001ff0c7431 */ /* 0x000fe200000001ff */
[----:B------:R-:W-:-:S05]  /*7b60*/  MOV R58, R14 ;  /* 0x0000000e003a7202 */ /* 0x000fca0000000f00 */
[----:B------:R-:W-:-:S05]  /*7b70*/  FADD.FTZ R43, R43, R58 ;  /* 0x0000003a2b2b7221 */ /* 0x000fca0000010000 */
[----:B------:R-:W-:-:S07]  /*7b80*/  MOV R13, R43 ;  /* 0x0000002b000d7202 */ /* 0x000fce0000000f00 */
[----:B------:R-:W-:Y:S05]  /*7b90*/  WARPSYNC.COLLECTIVE R15, `(.L_x_5662) ;  /* 0x000000000f087348 */ /* 0x000fea0003c00000 */
[----:B------:R0:W1:Y:S02]  /*7ba0*/  SHFL.BFLY P6, R14, R13, R12, R11 ;  /* 0x0c00000c0d0e7389 */ /* 0x00006400000c000b */
[----:B01----:R-:W-:Y:S05]  /*7bb0*/  ENDCOLLECTIVE ;  /* 0x000000000000791b */ /* 0x003fea0003800000 */
.L_x_5662:
[----:B------:R-:W-:Y:S02]  /*7bc0*/  HFMA2 R13, -RZ, RZ, 0, 0 ;  /* 0x00000000ff0d7431 */ /* 0x000fe400000001ff */
[----:B------:R-:W-:Y:S01]  /*7bd0*/  IMAD.MOV.U32 R12, RZ, RZ, 0x4 ;  /* 0x00000004ff0c7424 */ /* 0x000fe200078e00ff */
[----:B------:R-:W-:-:S07]  /*7be0*/  MOV R2, R14 ;  /* 0x0000000e00027202 */ /* 0x000fce0000000f00 */
[----:B------:R-:W-:Y:S05]  /*7bf0*/  WARPSYNC.COLLECTIVE R15, `(.L_x_5663) ;  /* 0x000000000f087348 */ /* 0x000fea0003c00000 */
[----:B------:R0:W1:Y:S02]  /*7c00*/  SHFL.BFLY P6, R14, R13, R12, R11 ;  /* 0x0c00000c0d0e7389 */ /* 0x00006400000c000b */
[----:B01----:R-:W-:Y:S05]  /*7c10*/  ENDCOLLECTIVE ;  /* 0x000000000000791b */ /* 0x003fea0003800000 */
.L_x_5663:
        /* <DEDUP_REMOVED lines=8> */
.L_x_5664:
[----:B------:R-:W-:Y:S01]  /*7ca0*/  IMAD.MOV.U32 R12, RZ, RZ, 0x1 ;  /* 0x00000001ff0c7424 */ /* 0x000fe200078e00ff */
[----:B------:R-:W-:-:S05]  /*7cb0*/  MOV R3, R14 ;  /* 0x0000000e00037202 */ /* 0x000fca0000000f00 */
[----:B------:R-:W-:-:S05]  /*7cc0*/  FADD.FTZ R44, R44, R3 ;  /* 0x000000032c2c7221 */ /* 0x000fca0000010000 */
[----:B------:R-:W-:-:S07]  /*7cd0*/  MOV R13, R44 ;  /* 0x0000002c000d7202 */ /* 0x000fce0000000f00 */
[----:B------:R-:W-:Y:S05]  /*7ce0*/  WARPSYNC.COLLECTIVE R15, `(.L_x_5665) ;  /* 0x000000000f087348 */ /* 0x000fea0003c00000 */
[----:B------:R0:W1:Y:S02]  /*7cf0*/  SHFL.BFLY P6, R14, R13, R12, R11 ;  /* 0x0c00000c0d0e7389 */ /* 0x00006400000c000b */
[----:B01----:R-:W-:Y:S05]  /*7d00*/  ENDCOLLECTIVE ;  /* 0x000000000000791b */ /* 0x003fea0003800000 */
.L_x_5665:
[----:B------:R-:W-:Y:S01]  /*7d10*/  HFMA2 R13, -RZ, RZ, 0, 0 ;  /* 0x00000000ff0d7431 */ /* 0x000fe200000001ff */
[----:B------:R-:W-:Y:S02]  /*7d20*/  MOV R12, 0x4 ;  /* 0x00000004000c7802 */ /* 0x000fe40000000f00 */
[----:B------:R-:W-:-:S07]  /*7d30*/  MOV R3, R14 ;  /* 0x0000000e00037202 */ /* 0x000fce0000000f00 */
[----:B------:R-:W-:Y:S05]  /*7d40*/  WARPSYNC.COLLECTIVE R15, `(.L_x_5666) ;  /* 0x000000000f087348 */ /* 0x000fea0003c00000 */
[----:B------:R0:W1:Y:S02]  /*7d50*/  SHFL.BFLY P6, R14, R13, R12, R11 ;  /* 0x0c00000c0d0e7389 */ /* 0x00006400000c000b */
[----:B01----:R-:W-:Y:S05]  /*7d60*/  ENDCOLLECTIVE ;  /* 0x000000000000791b */ /* 0x003fea0003800000 */
.L_x_5666:
        /* <DEDUP_REMOVED lines=8> */
.L_x_5667:
[----:B------:R-:W-:Y:S01]  /*7df0*/  HFMA2 R12, -RZ, RZ, 0, 5.9604644775390625e-08 ;  /* 0x00000001ff0c7431 */ /* 0x000fe200000001ff */
[----:B------:R-:W-:-:S05]  /*7e00*/  MOV R56, R14 ;  /* 0x0000000e00387202 */ /* 0x000fca0000000f00 */
[----:B------:R-:W-:-:S05]  /*7e10*/  FADD.FTZ R45, R45, R56 ;  /* 0x000000382d2d7221 */ /* 0x000fca0000010000 */
[----:B------:R-:W-:-:S07]  /*7e20*/  MOV R13, R45 ;  /* 0x0000002d000d7202 */ /* 0x000fce0000000f00 */
[----:B------:R-:W-:Y:S05]  /*7e30*/  WARPSYNC.COLLECTIVE R15, `(.L_x_5668) ;  /* 0x000000000f087348 */ /* 0x000fea0003c00000 */
[----:B------:R0:W1:Y:S02]  /*7e40*/  SHFL.BFLY P6, R14, R13, R12, R11 ;  /* 0x0c00000c0d0e7389 */ /* 0x00006400000c000b */
[----:B01----:R-:W-:Y:S05]  /*7e50*/  ENDCOLLECTIVE ;  /* 0x000000000000791b */ /* 0x003fea0003800000 */
.L_x_5668:
[----:B------:R-:W-:Y:S02]  /*7e60*/  HFMA2 R13, -RZ, RZ, 0, 0 ;  /* 0x00000000ff0d7431 */ /* 0x000fe400000001ff */
[----:B------:R-:W-:Y:S01]  /*7e70*/  IMAD.MOV.U32 R12, RZ, RZ, 0x4 ;  /* 0x00000004ff0c7424 */ /* 0x000fe200078e00ff */
[----:B------:R-:W-:-:S07]  /*7e80*/  MOV R76, R14 ;  /* 0x0000000e004c7202 */ /* 0x000fce0000000f00 */
[----:B------:R-:W-:Y:S05]  /*7e90*/  WARPSYNC.COLLECTIVE R15, `(.L_x_5669) ;  /* 0x000000000f087348 */ /* 0x000fea0003c00000 */
[----:B------:R0:W1:Y:S02]  /*7ea0*/  SHFL.BFLY P6, R14, R13, R12, R11 ;  /* 0x0c00000c0d0e7389 */ /* 0x00006400000c000b */
[----:B01----:R-:W-:Y:S05]  /*7eb0*/  ENDCOLLECTIVE ;  /* 0x000000000000791b */ /* 0x003fea0003800000 */
.L_x_5669:
        /* <DEDUP_REMOVED lines=8> */
.L_x_5670:
[----:B------:R-:W-:Y:S01]  /*7f40*/  IMAD.MOV.U32 R12, RZ, RZ, 0x1 ;  /* 0x00000001ff0c7424 */ /* 0x000fe200078e00ff */
[----:B------:R-:W-:-:S05]  /*7f50*/  MOV R7, R14 ;  /* 0x0000000e00077202 */ /* 0x000fca0000000f00 */
[----:B------:R-:W-:-:S05]  /*7f60*/  FADD.FTZ R46, R46, R7 ;  /* 0x000000072e2e7221 */ /* 0x000fca0000010000 */
[----:B------:R-:W-:-:S07]  /*7f70*/  MOV R13, R46 ;  /* 0x0000002e000d7202 */ /* 0x000fce0000000f00 */
[----:B------:R-:W-:Y:S05]  /*7f80*/  WARPSYNC.COLLECTIVE R15, `(.L_x_5671) ;  /* 0x000000000f087348 */ /* 0x000fea0003c00000 */
[----:B------:R0:W1:Y:S02]  /*7f90*/  SHFL.BFLY P6, R14, R13, R12, R11 ;  /* 0x0c00000c0d0e7389 */ /* 0x00006400000c000b */
[----:B01----:R-:W-:Y:S05]  /*7fa0*/  ENDCOLLECTIVE ;  /* 0x000000000000791b */ /* 0x003fea0003800000 */
.L_x_5671:
[----:B------:R-:W-:Y:S01]  /*7fb0*/  HFMA2 R13, -RZ, RZ, 0, 0 ;  /* 0x00000000ff0d7431 */ /* 0x000fe200000001ff */
[----:B------:R-:W-:Y:S02]  /*7fc0*/  MOV R12, 0x4 ;  /* 0x00000004000c7802 */ /* 0x000fe40000000f00 */
[----:B------:R-:W-:-:S07]  /*7fd0*/  MOV R7, R14 ;  /* 0x0000000e00077202 */ /* 0x000fce0000000f00 */
[----:B------:R-:W-:Y:S05]  /*7fe0*/  WARPSYNC.COLLECTIVE R15, `(.L_x_5672) ;  /* 0x000000000f087348 */ /* 0x000fea0003c00000 */
[----:B------:R0:W1:Y:S02]  /*7ff0*/  SHFL.BFLY P6, R14, R13, R12, R11 ;  /* 0x0c00000c0d0e7389 */ /* 0x00006400000c000b */
[----:B01----:R-:W-:Y:S05]  /*8000*/  ENDCOLLECTIVE ;  /* 0x000000000000791b */ /* 0x003fea0003800000 */
.L_x_5672:
        /* <DEDUP_REMOVED lines=8> */
.L_x_5673:
[----:B------:R-:W-:Y:S01]  /*8090*/  HFMA2 R12, -RZ, RZ, 0, 5.9604644775390625e-08 ;  /* 0x00000001ff0c7431 */ /* 0x000fe200000001ff */
[----:B------:R-:W-:-:S05]  /*80a0*/  MOV R54, R14 ;  /* 0x0000000e00367202 */ /* 0x000fca0000000f00 */
[----:B------:R-:W-:-:S05]  /*80b0*/  FADD.FTZ R47, R47, R54 ;  /* 0x000000362f2f7221 */ /* 0x000fca0000010000 */
[----:B------:R-:W-:-:S07]  /*80c0*/  MOV R13, R47 ;  /* 0x0000002f000d7202 */ /* 0x000fce0000000f00 */
[----:B------:R-:W-:Y:S05]  /*80d0*/  WARPSYNC.COLLECTIVE R15, `(.L_x_5674) ;  /* 0x000000000f087348 */ /* 0x000fea0003c00000 */
[----:B------:R0:W1:Y:S02]  /*80e0*/  SHFL.BFLY P6, R14, R13, R12, R11 ;  /* 0x0c00000c0d0e7389 */ /* 0x00006400000c000b */
[----:B01----:R-:W-:Y:S05]  /*80f0*/  ENDCOLLECTIVE ;  /* 0x000000000000791b */ /* 0x003fea0003800000 */
.L_x_5674:
[----:B------:R-:W-:Y:S02]  /*8100*/  HFMA2 R13, -RZ, RZ, 0, 0 ;  /* 0x00000000ff0d7431 */ /* 0x000fe400000001ff */
[----:B------:R-:W-:Y:S01]  /*8110*/  IMAD.MOV.U32 R12, RZ, RZ, 0x4 ;  /* 0x00000004ff0c7424 */ /* 0x000fe200078e00ff */
[----:B------:R-:W-:-:S07]  /*8120*/  MOV R9, R14 ;  /* 0x0000000e00097202 */ /* 0x000fce0000000f00 */
[----:B------:R-:W-:Y:S05]  /*8130*/  WARPSYNC.COLLECTIVE R15, `(.L_x_5675) ;  /* 0x000000000f087348 */ /* 0x000fea0003c00000 */
[----:B------:R0:W1:Y:S02]  /*8140*/  SHFL.BFLY P6, R14, R13, R12, R11 ;  /* 0x0c00000c0d0e7389 */ /* 0x00006400000c000b */
[----:B01----:R-:W-:Y:S05]  /*8150*/  ENDCOLLECTIVE ;  /* 0x000000000000791b */ /* 0x003fea0003800000 */
.L_x_5675:
        /* <DEDUP_REMOVED lines=8> */
.L_x_5676:
[----:B------:R-:W-:Y:S01]  /*81e0*/  IMAD.MOV.U32 R12, RZ, RZ, 0x1 ;  /* 0x00000001ff0c7424 */ /* 0x000fe200078e00ff */
[----:B------:R-:W-:-:S05]  /*81f0*/  MOV R17, R14 ;  /* 0x0000000e00117202 */ /* 0x000fca0000000f00 */
[----:B------:R-:W-:-:S05]  /*8200*/  FADD.FTZ R48, R48, R17 ;  /* 0x0000001130307221 */ /* 0x000fca0000010000 */
[----:B------:R-:W-:-:S07]  /*8210*/  MOV R13, R48 ;  /* 0x00000030000d7202 */ /* 0x000fce0000000f00 */
[----:B------:R-:W-:Y:S05]  /*8220*/  WARPSYNC.COLLECTIVE R15, `(.L_x_5677) ;  /* 0x000000000f087348 */ /* 0x000fea0003c00000 */
[----:B------:R0:W1:Y:S02]  /*8230*/  SHFL.BFLY P6, R14, R13, R12, R11 ;  /* 0x0c00000c0d0e7389 */ /* 0x00006400000c000b */
[----:B01----:R-:W-:Y:S05]  /*8240*/  ENDCOLLECTIVE ;  /* 0x000000000000791b */ /* 0x003fea0003800000 */
.L_x_5677:
[----:B------:R-:W-:Y:S01]  /*8250*/  HFMA2 R13, -RZ, RZ, 0, 0 ;  /* 0x00000000ff0d7431 */ /* 0x000fe200000001ff */
[----:B------:R-:W-:Y:S02]  /*8260*/  MOV R12, 0x4 ;  /* 0x00000004000c7802 */ /* 0x000fe40000000f00 */
[----:B------:R-:W-:-:S07]  /*8270*/  MOV R17, R14 ;  /* 0x0000000e00117202 */ /* 0x000fce0000000f00 */
[----:B------:R-:W-:Y:S05]  /*8280*/  WARPSYNC.COLLECTIVE R15, `(.L_x_5678) ;  /* 0x000000000f087348 */ /* 0x000fea0003c00000 */
[----:B------:R0:W1:Y:S02]  /*8290*/  SHFL.BFLY P6, R14, R13, R12, R11 ;  /* 0x0c00000c0d0e7389 */ /* 0x00006400000c000b */
[----:B01----:R-:W-:Y:S05]  /*82a0*/  ENDCOLLECTIVE ;  /* 0x000000000000791b */ /* 0x003fea0003800000 */
.L_x_5678:
        /* <DEDUP_REMOVED lines=8> */
.L_x_5679:
[----:B------:R-:W-:Y:S01]  /*8330*/  HFMA2 R12, -RZ, RZ, 0, 5.9604644775390625e-08 ;  /* 0x00000001ff0c7431 */ /* 0x000fe200000001ff */
[----:B------:R-:W-:-:S05]  /*8340*/  MOV R52, R14 ;  /* 0x0000000e00347202 */ /* 0x000fca0000000f00 */
[----:B------:R-:W-:-:S05]  /*8350*/  FADD.FTZ R49, R49, R52 ;  /* 0x0000003431317221 */ /* 0x000fca0000010000 */
[----:B------:R-:W-:-:S07]  /*8360*/  MOV R13, R49 ;  /* 0x00000031000d7202 */ /* 0x000fce0000000f00 */
[----:B------:R-:W-:Y:S05]  /*8370*/  WARPSYNC.COLLECTIVE R15, `(.L_x_5680) ;  /* 0x000000000f087348 */ /* 0x000fea0003c00000 */
[----:B------:R0:W1:Y:S02]  /*8380*/  SHFL.BFLY P6, R14, R13, R12, R11 ;  /* 0x0c00000c0d0e7389 */ /* 0x00006400000c000b */
[----:B01----:R-:W-:Y:S05]  /*8390*/  ENDCOLLECTIVE ;  /* 0x000000000000791b */ /* 0x003fea0003800000 */
.L_x_5680:
[----:B------:R-:W-:Y:S02]  /*83a0*/  HFMA2 R13, -RZ, RZ, 0, 0 ;  /* 0x00000000ff0d7431 */ /* 0x000fe400000001ff */
[----:B------:R-:W-:Y:S01]  /*83b0*/  IMAD.MOV.U32 R12, RZ, RZ, 0x4 ;  /* 0x00000004ff0c7424 */ /* 0x000fe200078e00ff */
[----:B------:R-:W-:-:S07]  /*83c0*/  MOV R19, R14 ;  /* 0x0000000e00137202 */ /* 0x000fce0000000f00 */
[----:B------:R-:W-:Y:S05]  /*83d0*/  WARPSYNC.COLLECTIVE R15, `(.L_x_5681) ;  /* 0x000000000f087348 */ /* 0x000fea0003c00000 */
[----:B------:R0:W1:Y:S02]  /*83e0*/  SHFL.BFLY P6, R14, R13, R12, R11 ;  /* 0x0c00000c0d0e7389 */ /* 0x00006400000c000b */
[----:B01----:R-:W-:Y:S05]  /*83f0*/  ENDCOLLECTIVE ;  /* 0x000000000000791b */ /* 0x003fea0003800000 */
.L_x_5681:
        /* <DEDUP_REMOVED lines=8> */
.L_x_5682:
[----:B------:R-:W-:Y:S01]  /*8480*/  IMAD.MOV.U32 R12, RZ, RZ, 0x1 ;  /* 0x00000001ff0c7424 */ /* 0x000fe200078e00ff */
[----:B------:R-:W-:-:S05]  /*8490*/  MOV R21, R14 ;  /* 0x0000000e00157202 */ /* 0x000fca0000000f00 */
[----:B------:R-:W-:-:S05]  /*84a0*/  FADD.FTZ R50, R50, R21 ;  /* 0x0000001532327221 */ /* 0x000fca0000010000 */
[----:B------:R-:W-:-:S07]  /*84b0*/  MOV R13, R50 ;  /* 0x00000032000d7202 */ /* 0x000fce0000000f00 */
[----:B------:R-:W-:Y:S05]  /*84c0*/  WARPSYNC.COLLECTIVE R15, `(.L_x_5683) ;  /* 0x000000000f087348 */ /* 0x000fea0003c00000 */
[----:B------:R0:W1:Y:S02]  /*84d0*/  SHFL.BFLY P6, R14, R13, R12, R11 ;  /* 0x0c00000c0d0e7389 */ /* 0x00006400000c000b */
[----:B01----:R-:W-:Y:S05]  /*84e0*/  ENDCOLLECTIVE ;  /* 0x000000000000791b */ /* 0x003fea0003800000 */
.L_x_5683:
[----:B------:R-:W-:Y:S01]  /*84f0*/  HFMA2 R13, -RZ, RZ, 0, 0 ;  /* 0x00000000ff0d7431 */ /* 0x000fe200000001ff */
[----:B------:R-:W-:Y:S02]  /*8500*/  MOV R12, 0x4 ;  /* 0x00000004000c7802 */ /* 0x000fe40000000f00 */
[----:B------:R-:W-:-:S07]  /*8510*/  MOV R27, R14 ;  /* 0x0000000e001b7202 */ /* 0x000fce0000000f00 */
[----:B------:R-:W-:Y:S05]  /*8520*/  WARPSYNC.COLLECTIVE R15, `(.L_x_5684) ;  /* 0x000000000f087348 */ /* 0x000fea0003c00000 */
[----:B------:R0:W1:Y:S02]  /*8530*/  SHFL.BFLY P6, R14, R13, R12, R11 ;  /* 0x0c00000c0d0e7389 */ /* 0x00006400000c000b */
[----:B01----:R-:W-:Y:S05]  /*8540*/  ENDCOLLECTIVE ;  /* 0x000000000000791b */ /* 0x003fea0003800000 */
.L_x_5684:
[----:B------:R-:W-:Y:S01]  /*8550*/  FADD.FTZ R27, R50, R27 ;  /* 0x0000001b321b7221 */ /* 0x000fe20000010000 */
[----:B------:R-:W-:Y:S02]  /*8560*/  HFMA2 R12, -RZ, RZ, 0, 1.1920928955078125e-07 ;  /* 0x00000002ff0c7431 */ /* 0x000fe400000001ff */
[----:B------:R-:W-:-:S05]  /*8570*/  FADD.FTZ R51, RZ, R14 ;  /* 0x0000000eff337221 */ /* 0x000fca0000010000 */
[----:B------:R-:W-:-:S07]  /*8580*/  MOV R13, R51 ;  /* 0x00000033000d7202 */ /* 0x000fce0000000f00 */
[----:B------:R-:W-:Y:S05]  /*8590*/  WARPSYNC.COLLECTIVE R15, `(.L_x_5685) ;  /* 0x000000000f087348 */ /* 0x000fea0003c00000 */
[----:B------:R0:W1:Y:S02]  /*85a0*/  SHFL.BFLY P6, R14, R13, R12, R11 ;  /* 0x0c00000c0d0e7389 */ /* 0x00006400000c000b */
[----:B01----:R-:W-:Y:S05]  /*85b0*/  ENDCOLLECTIVE ;  /* 0x000000000000791b */ /* 0x003fea0003800000 */
.L_x_5685:
[----:B------:R-:W-:Y:S01]  /*85c0*/  MOV R12, 0x1 ;  /* 0x00000001000c7802 */ /* 0x000fe20000000f00 */
[----:B------:R-:W-:-:S04]  /*85d0*/  FADD.FTZ R51, R51, R14 ;  /* 0x0000000e33337221 */ /* 0x000fc80000010000 */
[----:B------:R-:W-:-:S07]  /*85e0*/  IMAD.MOV.U32 R13, RZ, RZ, R51 ;  /* 0x000000ffff0d7224 */ /* 0x000fce00078e0033 */
[----:B------:R-:W-:Y:S05]  /*85f0*/  WARPSYNC.COLLECTIVE R15, `(.L_x_5686) ;  /* 0x000000000f087348 */ /* 0x000fea0003c00000 */
[----:B------:R0:W1:Y:S02]  /*8600*/  SHFL.BFLY P6, R14, R13, R12, R11 ;  /* 0x0c00000c0d0e7389 */ /* 0x00006400000c000b */
[----:B01----:R-:W-:Y:S05]  /*8610*/  ENDCOLLECTIVE ;  /* 0x000000000000791b */ /* 0x003fea0003800000 */
.L_x_5686:
[----:B------:R-:W-:Y:S01]  /*8620*/  HFMA2 R13, -RZ, RZ, 0, 0 ;  /* 0x00000000ff0d7431 */ /* 0x000fe200000001ff */
[----:B------:R-:W-:Y:S02]  /*8630*/  MOV R12, 0x4 ;  /* 0x00000004000c7802 */ /* 0x000fe40000000f00 */
[----:B------:R-:W-:-:S07]  /*8640*/  MOV R29, R14 ;  /* 0x0000000e001d7202 */ /* 0x000fce0000000f00 */
[----:B------:R-:W-:Y:S05]  /*8650*/  WARPSYNC.COLLECTIVE R15, `(.L_x_5687) ;  /* 0x000000000f087348 */ /* 0x000fea0003c00000 */
[----:B------:R0:W1:Y:S02]  /*8660*/  SHFL.BFLY P6, R14, R13, R12, R11 ;  /* 0x0c00000c0d0e7389 */ /* 0x00006400000c000b */
[----:B01----:R-:W-:Y:S05]  /*8670*/  ENDCOLLECTIVE ;  /* 0x000000000000791b */ /* 0x003fea0003800000 */
.L_x_5687:
        /* <DEDUP_REMOVED lines=8> */
.L_x_5688:
[----:B------:R-:W-:Y:S02]  /*8700*/  HFMA2 R12, -RZ, RZ, 0, 5.9604644775390625e-08 ;  /* 0x00000001ff0c7431 */ /* 0x000fe400000001ff */
[----:B------:R-:W-:-:S05]  /*8710*/  FADD.FTZ R52, R52, R14 ;  /* 0x0000000e34347221 */ /* 0x000fca0000010000 */
[----:B------:R-:W-:-:S07]  /*8720*/  MOV R13, R52 ;  /* 0x00000034000d7202 */ /* 0x000fce0000000f00 */
[----:B------:R-:W-:Y:S05]  /*8730*/  WARPSYNC.COLLECTIVE R15, `(.L_x_5689) ;  /* 0x000000000f087348 */ /* 0x000fea0003c00000 */
[----:B------:R0:W1:Y:S02]  /*8740*/  SHFL.BFLY P6, R14, R13, R12, R11 ;  /* 0x0c00000c0d0e7389 */ /* 0x00006400000c000b */
[----:B01----:R-:W-:Y:S05]  /*8750*/  ENDCOLLECTIVE ;  /* 0x000000000000791b */ /* 0x003fea0003800000 */
.L_x_5689:
[----:B------:R-:W-:Y:S02]  /*8760*/  HFMA2 R13, -RZ, RZ, 0, 0 ;  /* 0x00000000ff0d7431 */ /* 0x000fe400000001ff */
[----:B------:R-:W-:Y:S01]  /*8770*/  IMAD.MOV.U32 R12, RZ, RZ, 0x4 ;  /* 0x00000004ff0c7424 */ /* 0x000fe200078e00ff */
[----:B------:R-:W-:-:S07]  /*8780*/  MOV R31, R14 ;  /* 0x0000000e001f7202 */ /* 0x000fce0000000f00 */
[----:B------:R-:W-:Y:S05]  /*8790*/  WARPSYNC.COLLECTIVE R15, `(.L_x_5690) ;  /* 0x000000000f087348 */ /* 0x000fea0003c00000 */
[----:B------:R0:W1:Y:S02]  /*87a0*/  SHFL.BFLY P6, R14, R13, R12, R11 ;  /* 0x0c00000c0d0e7389 */ /* 0x00006400000c000b */
[----:B01----:R-:W-:Y:S05]  /*87b0*/  ENDCOLLECTIVE ;  /* 0x000000000000791b */ /* 0x003fea0003800000 */
.L_x_5690:
        /* <DEDUP_REMOVED lines=8> */
.L_x_5691:
[----:B------:R-:W-:Y:S01]  /*8840*/  IMAD.MOV.U32 R12, RZ, RZ, 0x1 ;  /* 0x00000001ff0c7424 */ /* 0x000fe200078e00ff */
[----:B------:R-:W-:-:S05]  /*8850*/  MOV R25, R14 ;  /* 0x0000000e00197202 */ /* 0x000fca0000000f00 */
[----:B------:R-:W-:-:S05]  /*8860*/  FADD.FTZ R53, R53, R25 ;  /* 0x0000001935357221 */ /* 0x000fca0000010000 */
[----:B------:R-:W-:-:S07]  /*8870*/  MOV R13, R53 ;  /* 0x00000035000d7202 */ /* 0x000fce0000000f00 */
[----:B------:R-:W-:Y:S05]  /*8880*/  WARPSYNC.COLLECTIVE R15, `(.L_x_5692) ;  /* 0x000000000f087348 */ /* 0x000fea0003c00000 */
[----:B------:R0:W1:Y:S02]  /*8890*/  SHFL.BFLY P6, R14, R13, R12, R11 ;  /* 0x0c00000c0d0e7389 */ /* 0x00006400000c000b */
[----:B01----:R-:W-:Y:S05]  /*88a0*/  ENDCOLLECTIVE ;  /* 0x000000000000791b */ /* 0x003fea0003800000 */
.L_x_5692:
[----:B------:R-:W-:Y:S01]  /*88b0*/  HFMA2 R13, -RZ, RZ, 0, 0 ;  /* 0x00000000ff0d7431 */ /* 0x000fe200000001ff */
[----:B------:R-:W-:Y:S02]  /*88c0*/  MOV R12, 0x4 ;  /* 0x00000004000c7802 */ /* 0x000fe40000000f00 */
[----:B------:R-:W-:-:S07]  /*88d0*/  MOV R3, R14 ;  /* 0x0000000e00037202 */ /* 0x000fce0000000f00 */
[----:B------:R-:W-:Y:S05]  /*88e0*/  WARPSYNC.COLLECTIVE R15, `(.L_x_5693) ;  /* 0x000000000f087348 */ /* 0x000fea0003c00000 */
[----:B------:R0:W1:Y:S02]  /*88f0*/  SHFL.BFLY P6, R14, R13, R12, R11 ;  /* 0x0c00000c0d0e7389 */ /* 0x00006400000c000b */
[----:B01----:R-:W-:Y:S05]  /*8900*/  ENDCOLLECTIVE ;  /* 0x000000000000791b */ /* 0x003fea0003800000 */
.L_x_5693:
[----:B------:R-:W-:Y:S01]  /*8910*/  FADD.FTZ R53, R53, R3 ;  /* 0x0000000335357221 */ /* 0x000fe20000010000 */
[----:B------:R-:W-:Y:S02]  /*8920*/  HFMA2 R12, -RZ, RZ, 0, 1.1920928955078125e-07 ;  /* 0x00000002ff0c7431 */ /* 0x000fe400000001ff */
[----:B------:R-:W-:-:S05]  /*8930*/  FADD.FTZ R54, RZ, R14 ;  /* 0x0000000eff367221 */ /* 0x000fca0000010000 */
[----:B------:R-:W-:-:S07]  /*8940*/  MOV R13, R54 ;  /* 0x00000036000d7202 */ /* 0x000fce0000000f00 */
[----:B------:R-:W-:Y:S05]  /*8950*/  WARPSYNC.COLLECTIVE R15, `(.L_x_5694) ;  /* 0x000000000f087348 */ /* 0x000fea0003c00000 */
[----:B------:R0:W1:Y:S02]  /*8960*/  SHFL.BFLY P6, R14, R13, R12, R11 ;  /* 0x0c00000c0d0e7389 */ /* 0x00006400000c000b */
[----:B01----:R-:W-:Y:S05]  /*8970*/  ENDCOLLECTIVE ;  /* 0x000000000000791b */ /* 0x003fea0003800000 */
.L_x_5694:
[----:B------:R-:W-:Y:S02]  /*8980*/  HFMA2 R12, -RZ, RZ, 0, 5.9604644775390625e-08 ;  /* 0x00000001ff0c7431 */ /* 0x000fe400000001ff */
[----:B------:R-:W-:-:S04]  /*8990*/  IMAD.MOV.U32 R23, RZ, RZ, R14 ;  /* 0x000000ffff177224 */ /* 0x000fc800078e000e */
[----:B------:R-:W-:-:S05]  /*89a0*/  FADD.FTZ R54, R54, R23 ;  /* 0x0000001736367221 */ /* 0x000fca0000010000 */
[----:B------:R-:W-:-:S07]  /*89b0*/  MOV R13, R54 ;  /* 0x00000036000d7202 */ /* 0x000fce0000000f00 */
[----:B------:R-:W-:Y:S05]  /*89c0*/  WARPSYNC.COLLECTIVE R15, `(.L_x_5695) ;  /* 0x000000000f087348 */ /* 0x000fea0003c00000 */
[----:B------:R0:W1:Y:S02]  /*89d0*/  SHFL.BFLY P6, R14, R13, R12, R11 ;  /* 0x0c00000c0d0e7389 */ /* 0x00006400000c000b */
[----:B01----:R-:W-:Y:S05]  /*89e0*/  ENDCOLLECTIVE ;  /* 0x000000000000791b */ /* 0x003fea0003800000 */
.L_x_5695:
[----:B------:R-:W-:Y:S01]  /*89f0*/  HFMA2 R13, -RZ, RZ, 0, 0 ;  /* 0x00000000ff0d7431 */ /* 0x000fe200000001ff */
[----:B------:R-:W-:Y:S02]  /*8a00*/  MOV R12, 0x4 ;  /* 0x00000004000c7802 */ /* 0x000fe40000000f00 */
[----:B------:R-:W-:-:S07]  /*8a10*/  MOV R23, R14 ;  /* 0x0000000e00177202 */ /* 0x000fce0000000f00 */
[----:B------:R-:W-:Y:S05]  /*8a20*/  WARPSYNC.COLLECTIVE R15, `(.L_x_5696) ;  /* 0x000000000f087348 */ /* 0x000fea0003c00000 */
[----:B------:R0:W1:Y:S02]  /*8a30*/  SHFL.BFLY P6, R14, R13, R12, R11 ;  /* 0x0c00000c0d0e7389 */ /* 0x00006400000c000b */
[----:B01----:R-:W-:Y:S05]  /*8a40*/  ENDCOLLECTIVE ;  /* 0x000000000000791b */ /* 0x003fea0003800000 */
.L_x_5696:
        /* <DEDUP_REMOVED lines=8> */
.L_x_5697:
[----:B------:R-:W-:Y:S01]  /*8ad0*/  HFMA2 R12, -RZ, RZ, 0, 5.9604644775390625e-08 ;  /* 0x00000001ff0c7431 */ /* 0x000fe200000001ff */
[----:B------:R-:W-:-:S05]  /*8ae0*/  MOV R21, R14 ;  /* 0x0000000e00157202 */ /* 0x000fca0000000f00 */
[----:B------:R-:W-:-:S05]  /*8af0*/  FADD.FTZ R55, R55, R21 ;  /* 0x0000001537377221 */ /* 0x000fca0000010000 */
[----:B------:R-:W-:-:S07]  /*8b00*/  MOV R13, R55 ;  /* 0x00000037000d7202 */ /* 0x000fce0000000f00 */
[----:B------:R-:W-:Y:S05]  /*8b10*/  WARPSYNC.COLLECTIVE R15, `(.L_x_5698) ;  /* 0x000000000f087348 */ /* 0x000fea0003c00000 */
[----:B------:R0:W1:Y:S02]  /*8b20*/  SHFL.BFLY P6, R14, R13, R12, R11 ;  /* 0x0c00000c0d0e7389 */ /* 0x00006400000c000b */
[----:B01----:R-:W-:Y:S05]  /*8b30*/  ENDCOLLECTIVE ;  /* 0x000000000000791b */ /* 0x003fea0003800000 */
.L_x_5698:
[----:B------:R-:W-:Y:S01]  /*8b40*/  MOV R13, RZ ;  /* 0x000000ff000d7202 */ /* 0x000fe20000000f00 */
[----:B------:R-:W-:Y:S02]  /*8b50*/  HFMA2 R12, -RZ, RZ, 0, 2.384185791015625e-07 ;  /* 0x00000004ff0c7431 */ /* 0x000fe400000001ff */
[----:B------:R-:W-:-:S07]  /*8b60*/  IMAD.MOV.U32 R76, RZ, RZ, R14 ;  /* 0x000000ffff4c7224 */ /* 0x000fce00078e000e */
[----:B------:R-:W-:Y:S05]  /*8b70*/  WARPSYNC.COLLECTIVE R15, `(.L_x_5699) ;  /* 0x000000000f087348 */ /* 0x000fea0003c00000 */
[----:B------:R0:W1:Y:S02]  /*8b80*/  SHFL.BFLY P6, R14, R13, R12, R11 ;  /* 0x0c00000c0d0e7389 */ /* 0x00006400000c000b */
[----:B01----:R-:W-:Y:S05]  /*8b90*/  ENDCOLLECTIVE ;  /* 0x000000000000791b */ /* 0x003fea0003800000 */
.L_x_5699:
[----:B------:R-:W-:Y:S01]  /*8ba0*/  HFMA2 R12, -RZ, RZ, 0, 1.1920928955078125e-07 ;  /* 0x00000002ff0c7431 */ /* 0x000fe200000001ff */
[----:B------:R-:W-:-:S05]  /*8bb0*/  MOV R56, R14 ;  /* 0x0000000e00387202 */ /* 0x000fca0000000f00 */
[----:B------:R-:W-:-:S05]  /*8bc0*/  FADD.FTZ R56, RZ, R56 ;  /* 0x00000038ff387221 */ /* 0x000fca0000010000 */
[----:B------:R-:W-:-:S07]  /*8bd0*/  MOV R13, R56 ;  /* 0x00000038000d7202 */ /* 0x000fce0000000f00 */
[----:B------:R-:W-:Y:S05]  /*8be0*/  WARPSYNC.COLLECTIVE R15, `(.L_x_5700) ;  /* 0x000000000f087348 */ /* 0x000fea0003c00000 */
[----:B------:R0:W1:Y:S02]  /*8bf0*/  SHFL.BFLY P6, R14, R13, R12, R11 ;  /* 0x0c00000c0d0e7389 */ /* 0x00006400000c000b */
[----:B01----:R-:W-:Y:S05]  /*8c00*/  ENDCOLLECTIVE ;  /* 0x000000000000791b */ /* 0x003fea0003800000 */
.L_x_5700:
[----:B------:R-:W-:Y:S02]  /*8c10*/  HFMA2 R12, -RZ, RZ, 0, 5.9604644775390625e-08 ;  /* 0x00000001ff0c7431 */ /* 0x000fe400000001ff */
[----:B------:R-:W-:-:S04]  /*8c20*/  IMAD.MOV.U32 R19, RZ, RZ, R14 ;  /* 0x000000ffff137224 */ /* 0x000fc800078e000e */
[----:B------:R-:W-:-:S05]  /*8c30*/  FADD.FTZ R56, R56, R19 ;  /* 0x0000001338387221 */ /* 0x000fca0000010000 */
[----:B------:R-:W-:-:S07]  /*8c40*/  MOV R13, R56 ;  /* 0x00000038000d7202 */ /* 0x000fce0000000f00 */
[----:B------:R-:W-:Y:S05]  /*8c50*/  WARPSYNC.COLLECTIVE R15, `(.L_x_5701) ;  /* 0x000000000f087348 */ /* 0x000fea0003c00000 */
[----:B------:R0:W1:Y:S02]  /*8c60*/  SHFL.BFLY P6, R14, R13, R12, R11 ;  /* 0x0c00000c0d0e7389 */ /* 0x00006400000c000b */
[----:B01----:R-:W-:Y:S05]  /*8c70*/  ENDCOLLECTIVE ;  /* 0x000000000000791b */ /* 0x003fea0003800000 */
.L_x_5701:
[----:B------:R-:W-:Y:S01]  /*8c80*/  HFMA2 R13, -RZ, RZ, 0, 0 ;  /* 0x00000000ff0d7431 */ /* 0x000fe200000001ff */
[----:B------:R-:W-:Y:S02]  /*8c90*/  MOV R12, 0x4 ;  /* 0x00000004000c7802 */ /* 0x000fe40000000f00 */
[----:B------:R-:W-:-:S07]  /*8ca0*/  MOV R19, R14 ;  /* 0x0000000e00137202 */ /* 0x000fce0000000f00 */
[----:B------:R-:W-:Y:S05]  /*8cb0*/  WARPSYNC.COLLECTIVE R15, `(.L_x_5702) ;  /* 0x000000000f087348 */ /* 0x000fea0003c00000 */
[----:B------:R0:W1:Y:S02]  /*8cc0*/  SHFL.BFLY P6, R14, R13, R12, R11 ;  /* 0x0c00000c0d0e7389 */ /* 0x00006400000c000b */
[----:B01----:R-:W-:Y:S05]  /*8cd0*/  ENDCOLLECTIVE ;  /* 0x000000000000791b */ /* 0x003fea0003800000 */
.L_x_5702:
        /* <DEDUP_REMOVED lines=8> */
.L_x_5703:
[----:B------:R-:W-:Y:S01]  /*8d60*/  HFMA2 R12, -RZ, RZ, 0, 5.9604644775390625e-08 ;  /* 0x00000001ff0c7431 */ /* 0x000fe200000001ff */
[----:B------:R-:W-:-:S05]  /*8d70*/  MOV R17, R14 ;  /* 0x0000000e00117202 */ /* 0x000fca0000000f00 */
[----:B------:R-:W-:-:S05]  /*8d80*/  FADD.FTZ R57, R57, R17 ;  /* 0x0000001139397221 */ /* 0x000fca0000010000 */
[----:B------:R-:W-:-:S07]  /*8d90*/  MOV R13, R57 ;  /* 0x00000039000d7202 */ /* 0x000fce0000000f00 */
[----:B------:R-:W-:Y:S05]  /*8da0*/  WARPSYNC.COLLECTIVE R15, `(.L_x_5704) ;  /* 0x000000000f087348 */ /* 0x000fea0003c00000 */
[----:B------:R0:W1:Y:S02]  /*8db0*/  SHFL.BFLY P6, R14, R13, R12, R11 ;  /* 0x0c00000c0d0e7389 */ /* 0x00006400000c000b */
[----:B01----:R-:W-:Y:S05]  /*8dc0*/  ENDCOLLECTIVE ;  /* 0x000000000000791b */ /* 0x003fea0003800000 */
.L_x_5704:
[----:B------:R-:W-:Y:S01]  /*8dd0*/  MOV R13, RZ ;  /* 0x000000ff000d7202 */ /* 0x000fe20000000f00 */
[----:B------:R-:W-:Y:S02]  /*8de0*/  HFMA2 R12, -RZ, RZ, 0, 2.384185791015625e-07 ;  /* 0x00000004ff0c7431 */ /* 0x000fe400000001ff */
[----:B------:R-:W-:-:S07]  /*8df0*/  IMAD.MOV.U32 R50, RZ, RZ, R14 ;  /* 0x000000ffff327224 */ /* 0x000fce00078e000e */
[----:B------:R-:W-:Y:S05]  /*8e00*/  WARPSYNC.COLLECTIVE R15, `(.L_x_5705) ;  /* 0x000000000f087348 */ /* 0x000fea0003c00000 */
[----:B------:R0:W1:Y:S02]  /*8e10*/  SHFL.BFLY P6, R14, R13, R12, R11 ;  /* 0x0c00000c0d0e7389 */ /* 0x00006400000c000b */
[----:B01----:R-:W-:Y:S05]  /*8e20*/  ENDCOLLECTIVE ;  /* 0x000000000000791b */ /* 0x003fea0003800000 */
.L_x_5705:
        /* <DEDUP_REMOVED lines=8> */
.L_x_5706:
[----:B------:R-:W-:Y:S02]  /*8eb0*/  HFMA2 R12, -RZ, RZ, 0, 5.9604644775390625e-08 ;  /* 0x00000001ff0c7431 */ /* 0x000fe400000001ff */
[----:B------:R-:W-:-:S04]  /*8ec0*/  IMAD.MOV.U32 R9, RZ, RZ, R14 ;  /* 0x000000ffff097224 */ /* 0x000fc800078e000e */
[----:B------:R-:W-:Y:S01]  /*8ed0*/  FADD.FTZ R58, R58, R9 ;  /* 0x000000093a3a7221 */ /* 0x000fe20000010000 */
[----:B------:R-:W-:-:S04]  /*8ee0*/  FADD.FTZ R9, R55, R76 ;  /* 0x0000004c37097221 */ /* 0x000fc80000010000 */
[----:B------:R-:W-:-:S07]  /*8ef0*/  MOV R13, R58 ;  /* 0x0000003a000d7202 */ /* 0x000fce0000000f00 */
[----:B------:R-:W-:Y:S05]  /*8f00*/  WARPSYNC.COLLECTIVE R15, `(.L_x_5707) ;  /* 0x000000000f087348 */ /* 0x000fea0003c00000 */
[----:B------:R0:W1:Y:S02]  /*8f10*/  SHFL.BFLY P6, R14, R13, R12, R11 ;  /* 0x0c00000c0d0e7389 */ /* 0x00006400000c000b */
[----:B01----:R-:W-:Y:S05]  /*8f20*/  ENDCOLLECTIVE ;  /* 0x000000000000791b */ /* 0x003fea0003800000 */
.L_x_5707:
[----:B------:R-:W-:Y:S01]  /*8f30*/  HFMA2 R13, -RZ, RZ, 0, 0 ;  /* 0x00000000ff0d7431 */ /* 0x000fe200000001ff */
[----:B------:R-:W-:Y:S02]  /*8f40*/  MOV R12, 0x4 ;  /* 0x00000004000c7802 */ /* 0x000fe40000000f00 */
[----:B------:R-:W-:-:S07]  /*8f50*/  MOV R17, R14 ;  /* 0x0000000e00117202 */ /* 0x000fce0000000f00 */
[----:B------:R-:W-:Y:S05]  /*8f60*/  WARPSYNC.COLLECTIVE R15, `(.L_x_5708) ;  /* 0x000000000f087348 */ /* 0x000fea0003c00000 */
[----:B------:R0:W1:Y:S02]  /*8f70*/  SHFL.BFLY P6, R14, R13, R12, R11 ;  /* 0x0c00000c0d0e7389 */ /* 0x00006400000c000b */
[----:B01----:R-:W-:Y:S05]  /*8f80*/  ENDCOLLECTIVE ;  /* 0x000000000000791b */ /* 0x003fea0003800000 */
.L_x_5708:
        /* <DEDUP_REMOVED lines=8> */
.L_x_5709:
[----:B------:R-:W-:Y:S01]  /*9010*/  HFMA2 R12, -RZ, RZ, 0, 5.9604644775390625e-08 ;  /* 0x00000001ff0c7431 */ /* 0x000fe200000001ff */
[----:B------:R-:W-:-:S05]  /*9020*/  MOV R7, R14 ;  /* 0x0000000e00077202 */ /* 0x000fca0000000f00 */
[----:B------:R-:W-:-:S05]  /*9030*/  FADD.FTZ R59, R59, R7 ;  /* 0x000000073b3b7221 */ /* 0x000fca0000010000 */
[----:B------:R-:W-:-:S07]  /*9040*/  MOV R13, R59 ;  /* 0x0000003b000d7202 */ /* 0x000fce0000000f00 */
[----:B------:R-:W-:Y:S05]  /*9050*/  WARPSYNC.COLLECTIVE R15, `(.L_x_5710) ;  /* 0x000000000f087348 */ /* 0x000fea0003c00000 */
[----:B------:R0:W1:Y:S02]  /*9060*/  SHFL.BFLY P6, R14, R13, R12, R11 ;  /* 0x0c00000c0d0e7389 */ /* 0x00006400000c000b */
[----:B01----:R-:W-:Y:S05]  /*9070*/  ENDCOLLECTIVE ;  /* 0x000000000000791b */ /* 0x003fea0003800000 */
.L_x_5710:
[----:B------:R-:W-:Y:S01]  /*9080*/  MOV R13, RZ ;  /* 0x000000ff000d7202 */ /* 0x000fe20000000f00 */
[----:B------:R-:W-:Y:S02]  /*9090*/  HFMA2 R12, -RZ, RZ, 0, 2.384185791015625e-07 ;  /* 0x00000004ff0c7431 */ /* 0x000fe400000001ff */
[----:B------:R-:W-:-:S07]  /*90a0*/  IMAD.MOV.U32 R52, RZ, RZ, R14 ;  /* 0x000000ffff347224 */ /* 0x000fce00078e000e */
[----:B------:R-:W-:Y:S05]  /*90b0*/  WARPSYNC.COLLECTIVE R15, `(.L_x_5711) ;  /* 0x000000000f087348 */ /* 0x000fea0003c00000 */
[----:B------:R0:W1:Y:S02]  /*90c0*/  SHFL.BFLY P6, R14, R13, R12, R11 ;  /* 0x0c00000c0d0e7389 */ /* 0x00006400000c000b */
[----:B01----:R-:W-:Y:S05]  /*90d0*/  ENDCOLLECTIVE ;  /* 0x000000000000791b */ /* 0x003fea0003800000 */
.L_x_5711:
        /* <DEDUP_REMOVED lines=8> */
.L_x_5712:
[----:B------:R-:W-:Y:S02]  /*9160*/  HFMA2 R12, -RZ, RZ, 0, 5.9604644775390625e-08 ;  /* 0x00000001ff0c7431 */ /* 0x000fe400000001ff */
[----:B------:R-:W-:-:S04]  /*9170*/  IMAD.MOV.U32 R3, RZ, RZ, R14 ;  /* 0x000000ffff037224 */ /* 0x000fc800078e000e */
[----:B------:R-:W-:-:S05]  /*9180*/  FADD.FTZ R60, R60, R3 ;  /* 0x000000033c3c7221 */ /* 0x000fca0000010000 */
[----:B------:R-:W-:-:S07]  /*9190*/  MOV R13, R60 ;  /* 0x0000003c000d7202 */ /* 0x000fce0000000f00 */
[----:B------:R-:W-:Y:S05]  /*91a0*/  WARPSYNC.COLLECTIVE R15, `(.L_x_5713) ;  /* 0x000000000f087348 */ /* 0x000fea0003c00000 */
[----:B------:R0:W1:Y:S02]  /*91b0*/  SHFL.BFLY P6, R14, R13, R12, R11 ;  /* 0x0c00000c0d0e7389 */ /* 0x00006400000c000b */
[----:B01----:R-:W-:Y:S05]  /*91c0*/  ENDCOLLECTIVE ;  /* 0x000000000000791b */ /* 0x003fea0003800000 */
.L_x_5713:
[----:B------:R-:W-:Y:S01]  /*91d0*/  HFMA2 R13, -RZ, RZ, 0, 0 ;  /* 0x00000000ff0d7431 */ /* 0x000fe200000001ff */
[----:B------:R-:W-:Y:S02]  /*91e0*/  MOV R12, 0x4 ;  /* 0x00000004000c7802 */ /* 0x000fe40000000f00 */
[----:B------:R-:W-:-:S07]  /*91f0*/  MOV R3, R14 ;  /* 0x0000000e00037202 */ /* 0x000fce0000000f00 */
[----:B------:R-:W-:Y:S05]  /*9200*/  WARPSYNC.COLLECTIVE R15, `(.L_x_5714) ;  /* 0x000000000f087348 */ /* 0x000fea0003c00000 */
[----:B------:R0:W1:Y:S02]  /*9210*/  SHFL.BFLY P6, R14, R13, R12, R11 ;  /* 0x0c00000c0d0e7389 */ /* 0x00006400000c000b */
[----:B01----:R-:W-:Y:S05]  /*9220*/  ENDCOLLECTIVE ;  /* 0x000000000000791b */ /* 0x003fea0003800000 */
.L_x_5714:
        /* <DEDUP_REMOVED lines=8> */
.L_x_5715:
[----:B------:R-:W-:Y:S01]  /*92b0*/  HFMA2 R12, -RZ, RZ, 0, 5.9604644775390625e-08 ;  /* 0x00000001ff0c7431 */ /* 0x000fe200000001ff */
[----:B------:R-:W-:-:S05]  /*92c0*/  MOV R76, R14 ;  /* 0x0000000e004c7202 */ /* 0x000fca0000000f00 */
[----:B------:R-:W-:-:S05]  /*92d0*/  FADD.FTZ R61, R61, R76 ;  /* 0x0000004c3d3d7221 */ /* 0x000fca0000010000 */
[----:B------:R-:W-:-:S07]  /*92e0*/  MOV R13, R61 ;  /* 0x0000003d000d7202 */ /* 0x000fce0000000f00 */
[----:B------:R-:W-:Y:S05]  /*92f0*/  WARPSYNC.COLLECTIVE R15, `(.L_x_5716) ;  /* 0x000000000f087348 */ /* 0x000fea0003c00000 */
[----:B------:R0:W1:Y:S02]  /*9300*/  SHFL.BFLY P6, R14, R13, R12, R11 ;  /* 0x0c00000c0d0e7389 */ /* 0x00006400000c000b */
[----:B01----:R-:W-:Y:S05]  /*9310*/  ENDCOLLECTIVE ;  /* 0x000000000000791b */ /* 0x003fea0003800000 */
.L_x_5716:
[----:B------:R-:W-:Y:S01]  /*9320*/  MOV R13, RZ ;  /* 0x000000ff000d7202 */ /* 0x000fe20000000f00 */
[----:B------:R-:W-:Y:S02]  /*9330*/  HFMA2 R12, -RZ, RZ, 0, 2.384185791015625e-07 ;  /* 0x00000004ff0c7431 */ /* 0x000fe400000001ff */
[----:B------:R-:W-:-:S07]  /*9340*/  IMAD.MOV.U32 R54, RZ, RZ, R14 ;  /* 0x000000ffff367224 */ /* 0x000fce00078e000e */
[----:B------:R-:W-:Y:S05]  /*9350*/  WARPSYNC.COLLECTIVE R15, `(.L_x_5717) ;  /* 0x000000000f087348 */ /* 0x000fea0003c00000 */
[----:B------:R0:W1:Y:S02]  /*9360*/  SHFL.BFLY P6, R14, R13, R12, R11 ;  /* 0x0c00000c0d0e7389 */ /* 0x00006400000c000b */
[----:B01----:R-:W-:Y:S05]  /*9370*/  ENDCOLLECTIVE ;  /* 0x000000000000791b */ /* 0x003fea0003800000 */
.L_x_5717:
        /* <DEDUP_REMOVED lines=8> */
.L_x_5718:
[----:B------:R-:W-:Y:S01]  /*9400*/  MOV R12, 0x1 ;  /* 0x00000001000c7802 */ /* 0x000fe20000000f00 */
[----:B------:R-:W-:-:S04]  /*9410*/  FADD.FTZ R74, R74, R14 ;  /* 0x0000000e4a4a7221 */ /* 0x000fc80000010000 */
[----:B------:R-:W-:-:S07]  /*9420*/  IMAD.MOV.U32 R13, RZ, RZ, R74 ;  /* 0x000000ffff0d7224 */ /* 0x000fce00078e004a */
[----:B------:R-:W-:Y:S05]  /*9430*/  WARPSYNC.COLLECTIVE R15, `(.L_x_5719) ;  /* 0x000000000f087348 */ /* 0x000fea0003c00000 */
[----:B------:R0:W1:Y:S02]  /*9440*/  SHFL.BFLY P6, R14, R13, R12, R11 ;  /* 0x0c00000c0d0e7389 */ /* 0x00006400000c000b */
[----:B01----:R-:W-:Y:S05]  /*9450*/  ENDCOLLECTIVE ;  /* 0x000000000000791b */ /* 0x003fea0003800000 */
.L_x_5719:
[----:B------:R-:W-:Y:S01]  /*9460*/  HFMA2 R13, -RZ, RZ, 0, 0 ;  /* 0x00000000ff0d7431 */ /* 0x000fe200000001ff */
[----:B------:R-:W-:Y:S02]  /*9470*/  MOV R12, 0x4 ;  /* 0x00000004000c7802 */ /* 0x000fe40000000f00 */
[----:B------:R-:W-:-:S07]  /*9480*/  MOV R33, R14 ;  /* 0x0000000e00217202 */ /* 0x000fce0000000f00 */
[----:B------:R-:W-:Y:S05]  /*9490*/  WARPSYNC.COLLECTIVE R15, `(.L_x_5720) ;  /* 0x000000000f087348 */ /* 0x000fea0003c00000 */
[----:B------:R0:W1:Y:S02]  /*94a0*/  SHFL.BFLY P6, R14, R13, R12, R11 ;  /* 0x0c00000c0d0e7389 */ /* 0x00006400000c000b */
[----:B01----:R-:W-:Y:S05]  /*94b0*/  ENDCOLLECTIVE ;  /* 0x000000000000791b */ /* 0x003fea0003800000 */
.L_x_5720:
[----:B------:R-:W-:Y:S01]  /*94c0*/  FADD.FTZ R33, R74, R33 ;  /* 0x000000214a217221 */ /* 0x000fe20000010000 */
[----:B------:R-:W-:Y:S02]  /*94d0*/  IMAD.MOV.U32 R12, RZ, RZ, 0x2 ;  /* 0x00000002ff0c7424 */ /* 0x000fe400078e00ff */
[----:B------:R-:W-:-:S05]  /*94e0*/  FADD.FTZ R21, RZ, R14 ;  /* 0x0000000eff157221 */ /* 0x000fca0000010000 */
[----:B------:R-:W-:-:S07]  /*94f0*/  MOV R13, R21 ;  /* 0x00000015000d7202 */ /* 0x000fce0000000f00 */
[----:B------:R-:W-:Y:S05]  /*9500*/  WARPSYNC.COLLECTIVE R15, `(.L_x_5721) ;  /* 0x000000000f087348 */ /* 0x000fea0003c00000 */
[----:B------:R0:W1:Y:S02]  /*9510*/  SHFL.BFLY P6, R14, R13, R12, R11 ;  /* 0x0c00000c0d0e7389 */ /* 0x00006400000c000b */
[----:B01----:R-:W-:Y:S05]  /*9520*/  ENDCOLLECTIVE ;  /* 0x000000000000791b */ /* 0x003fea0003800000 */
.L_x_5721:
[----:B------:R-:W-:Y:S02]  /*9530*/  HFMA2 R12, -RZ, RZ, 0, 5.9604644775390625e-08 ;  /* 0x00000001ff0c7431 */ /* 0x000fe400000001ff */
[----:B------:R-:W-:-:S05]  /*9540*/  FADD.FTZ R21, R21, R14 ;  /* 0x0000000e15157221 */ /* 0x000fca0000010000 */
[----:B------:R-:W-:-:S07]  /*9550*/  MOV R13, R21 ;  /* 0x00000015000d7202 */ /* 0x000fce0000000f00 */
[----:B------:R-:W-:Y:S05]  /*9560*/  WARPSYNC.COLLECTIVE R15, `(.L_x_5722) ;  /* 0x000000000f087348 */ /* 0x000fea0003c00000 */
[----:B------:R0:W1:Y:S02]  /*9570*/  SHFL.BFLY P6, R14, R13, R12, R11 ;  /* 0x0c00000c0d0e7389 */ /* 0x00006400000c000b */
[----:B01----:R-:W-:Y:S05]  /*9580*/  ENDCOLLECTIVE ;  /* 0x000000000000791b */ /* 0x003fea0003800000 */
.L_x_5722:
[----:B------:R-:W-:Y:S01]  /*9590*/  MOV R13, RZ ;  /* 0x000000ff000d7202 */ /* 0x000fe20000000f00 */
[----:B------:R-:W-:Y:S02]  /*95a0*/  HFMA2 R12, -RZ, RZ, 0, 2.384185791015625e-07 ;  /* 0x00000004ff0c7431 */ /* 0x000fe400000001ff */
[----:B------:R-:W-:-:S07]  /*95b0*/  FADD.FTZ R35, R21, R14 ;  /* 0x0000000e15237221 */ /* 0x000fce0000010000 */
[----:B------:R-:W-:Y:S05]  /*95c0*/  WARPSYNC.COLLECTIVE R15, `(.L_x_5723) ;  /* 0x000000000f087348 */ /* 0x000fea0003c00000 */
[----:B------:R0:W1:Y:S02]  /*95d0*/  SHFL.BFLY P6, R14, R13, R12, R11 ;  /* 0x0c00000c0d0e7389 */ /* 0x00006400000c000b */
[----:B01----:R-:W-:Y:S05]  /*95e0*/  ENDCOLLECTIVE ;  /* 0x000000000000791b */ /* 0x003fea0003800000 */
.L_x_5723:
[----:B------:R-:W-:Y:S02]  /*95f0*/  IMAD.MOV.U32 R12, RZ, RZ, 0x2 ;  /* 0x00000002ff0c7424 */ /* 0x000fe400078e00ff */
[----:B------:R-:W-:-:S05]  /*9600*/  FADD.FTZ R7, RZ, R14 ;  /* 0x0000000eff077221 */ /* 0x000fca0000010000 */
[----:B------:R-:W-:-:S07]  /*9610*/  MOV R13, R7 ;  /* 0x00000007000d7202 */ /* 0x000fce0000000f00 */
[----:B------:R-:W-:Y:S05]  /*9620*/  WARPSYNC.COLLECTIVE R15, `(.L_x_5724) ;  /* 0x000000000f087348 */ /* 0x000fea0003c00000 */
[----:B------:R0:W1:Y:S02]  /*9630*/  SHFL.BFLY P6, R14, R13, R12, R11 ;  /* 0x0c00000c0d0e7389 */ /* 0x00006400000c000b */
[----:B01----:R-:W-:Y:S05]  /*9640*/  ENDCOLLECTIVE ;  /* 0x000000000000791b */ /* 0x003fea0003800000 */
.L_x_5724:
[----:B------:R-:W-:Y:S01]  /*9650*/  HFMA2 R12, -RZ, RZ, 0, 5.9604644775390625e-08 ;  /* 0x00000001ff0c7431 */ /* 0x000fe200000001ff */
[----:B------:R-:W-:-:S05]  /*9660*/  MOV R25, R14 ;  /* 0x0000000e00197202 */ /* 0x000fca0000000f00 */
[----:B------:R-:W-:Y:S01]  /*9670*/  FADD.FTZ R25, R7, R25 ;  /* 0x0000001907197221 */ /* 0x000fe20000010000 */
[----:B------:R-:W-:-:S04]  /*9680*/  MOV R7, R2 ;  /* 0x0000000200077202 */ /* 0x000fc80000000f00 */
[----:B------:R-:W-:-:S07]  /*9690*/  MOV R13, R25 ;  /* 0x00000019000d7202 */ /* 0x000fce0000000f00 */
[----:B------:R-:W-:Y:S05]  /*96a0*/  WARPSYNC.COLLECTIVE R15, `(.L_x_5725) ;  /* 0x000000000f087348 */ /* 0x000fea0003c00000 */
[----:B------:R0:W1:Y:S02]  /*96b0*/  SHFL.BFLY P6, R14, R13, R12, R11 ;  /* 0x0c00000c0d0e7389 */ /* 0x00006400000c000b */
[----:B01----:R-:W-:Y:S05]  /*96c0*/  ENDCOLLECTIVE ;  /* 0x000000000000791b */ /* 0x003fea0003800000 */
.L_x_5725:
[----:B------:R-:W-:Y:S01]  /*96d0*/  MOV R11, R3 ;  /* 0x00000003000b7202 */ /* 0x000fe20000000f00 */
[----:B------:R-:W-:Y:S06]  /*96e0*/  BRA `(.L_x_5726) ;  /* 0xffffffa400147947 */ /* 0x000fec000383ffff */
.L_x_5727:
        /* <DEDUP_REMOVED lines=9> */
.L_x_25690:


//--------------------- .text._ZN4vllm25paged_attention_v1_kernelIfhLi128ELi32ELi128ELNS_18Fp8KVCacheDataTypeE2ELb1EEEvPT_PKS2_PKT0_S8_ifPKiSA_iPKfiiiSC_SC_iiiii --------------------------
	.section	.text._ZN4vllm25paged_attention_v1_kernelIfhLi128ELi32ELi128ELNS_18Fp8KVCacheDataTypeE2ELb1EEEvPT_PKS2_PKT0_S8_ifPKiSA_iPKfiiiSC_SC_iiiii,"ax",@progbits
	.align	128
        .global         _ZN4vllm25paged_attention_v1_kernelIfhLi128ELi32ELi128ELNS_18Fp8KVCacheDataTypeE2ELb1EEEvPT_PKS2_PKT0_S8_ifPKiSA_iPKfiiiSC_SC_iiiii
        .type           _ZN4vllm25paged_attention_v1_kernelIfhLi128ELi32ELi128ELNS_18Fp8KVCacheDataTypeE2ELb1EEEvPT_PKS2_PKT0_S8_ifPKiSA_iPKfiiiSC_SC_iiiii,@function
        .size           _ZN4vllm25paged_attention_v1_kernelIfhLi128ELi32ELi128ELNS_18Fp8KVCacheDataTypeE2ELb1EEEvPT_PKS2_PKT0_S8_ifPKiSA_iPKfiiiSC_SC_iiiii,(.L_x_25691 - _ZN4vllm25paged_attention_v1_kernelIfhLi128ELi32ELi128ELNS_18Fp8KVCacheDataTypeE2ELb1EEEvPT_PKS2_PKT0_S8_ifPKiSA_iPKfiiiSC_SC_iiiii)
        .other          _ZN4vllm25paged_attention_v1_kernelIfhLi128ELi32ELi128ELNS_18Fp8KVCacheDataTypeE2ELb1EEEvPT_PKS2_PKT0_S8_ifPKiSA_iPKfiiiSC_SC_iiiii,@"STO_CUDA_ENTRY STV_DEFAULT"
_ZN4vllm25paged_attention_v1_kernelIfhLi128ELi32ELi128ELNS_18Fp8KVCacheDataTypeE2ELb1EEEvPT_PKS2_PKT0_S8_ifPKiSA_iPKfiiiSC_SC_iiiii:
.text._ZN4vllm25paged_attention_v1_kernelIfhLi128ELi32ELi128ELNS_18Fp8KVCacheDataTypeE2ELb1EEEvPT_PKS2_PKT0_S8_ifPKiSA_iPKfiiiSC_SC_iiiii:
        /* <DEDUP_REMOVED lines=18> */
[----:B---3--:R-:W-:Y:S02]  /*0120*/  IADD3 R6, PT, PT, R8, 0xffffffe, RZ ;  /* 0x0ffffffe08067810 */ /* 0x008fe40007ffe0ff */
[----:B-----5:R-:W-:Y:S02]  /*0130*/  SHF.R.U32.HI R30, RZ, 0x5, R31 ;  /* 0x00000005ff1e7819 */ /* 0x020fe4000001161f */
[----:B------:R1:W3:Y:S01]  /*0140*/  F2I.FTZ.U32.TRUNC.NTZ R7, R6 ;  /* 0x0000000600077305 */ /* 0x0002e2000021f000 */
[----:B----4-:R-:W-:Y:S01]  /*0150*/  @UP0 UIMAD UR4, UR41, UR4, UR40 ;  /* 0x00000004290402a4 */ /* 0x010fe2000f8e0228 */
[----:B-1----:R-:W-:-:S03]  /*0160*/  HFMA2 R6, -RZ, RZ, 0, 0 ;  /* 0x00000000ff067431 */ /* 0x002fc600000001ff */
[----:B------:R-:W-:Y:S01]  /*0170*/  @UP0 UIMAD UR38, UR4, UR5, 0x1 ;  /* 0x00000001042604a4 */ /* 0x000fe2000f8e0205 */
[----:B---3--:R-:W-:-:S05]  /*0180*/  IMAD R0, R7, R5, RZ ;  /* 0x0000000507007224 */ /* 0x008fca00078e02ff */
[----:B------:R-:W-:-:S05]  /*0190*/  IADD3 R11, PT, PT, -R0, RZ, RZ ;  /* 0x000000ff000b7210 */ /* 0x000fca0007ffe1ff */
[----:B------:R-:W-:Y:S01]  /*01a0*/  IMAD.HI.U32 R0, R7, R11, R6 ;  /* 0x0000000b07007227 */ /* 0x000fe200078e0006 */
[----:B------:R-:W-:Y:S03]  /*01b0*/  BAR.SYNC.DEFER_BLOCKING 0x0 ;  /* 0x0000000000007b1d */ /* 0x000fe60000010000 */
        /* <DEDUP_REMOVED lines=8> */
[----:B------:R-:W-:Y:S02]  /*0240*/  ISETP.GT.U32.AND P1, PT, R5, R8, PT ;  /* 0x000000080500720c */ /* 0x000fe40003f24070 */
[----:B------:R-:W-:-:S04]  /*0250*/  SHF.R.S32.HI R4, RZ, 0x1f, R3 ;  /* 0x0000001fff047819 */ /* 0x000fc80000011403 */
[----:B------:R-:W-:-:S04]  /*0260*/  LEA.HI R4, R4, R3, RZ, 0x5 ;  /* 0x0000000304047211 */ /* 0x000fc800078f28ff */
[----:B------:R-:W-:Y:S02]  /*0270*/  SHF.R.S32.HI R7, RZ, 0x5, R4 ;  /* 0x00000005ff077819 */ /* 0x000fe40000011404 */
[----:B------:R-:W-:Y:S01]  /*0280*/  LOP3.LUT R3, R4, 0xffffffe0, RZ, 0xc0, !PT ;  /* 0xffffffe004037812 */ /* 0x000fe200078ec0ff */
[----:B------:R-:W-:Y:S01]  /*0290*/  @!P1 IMAD.IADD R8, R8, 0x1, -R5 ;  /* 0x0000000108089824 */ /* 0x000fe200078e0a05 */
[----:B------:R-:W-:Y:S02]  /*02a0*/  @!P1 IADD3 R6, PT, PT, R6, 0x1, RZ ;  /* 0x0000000106069810 */ /* 0x000fe40007ffe0ff */
[----:B------:R-:W-:Y:S02]  /*02b0*/  ISETP.NE.AND P1, PT, R9, RZ, PT ;  /* 0x000000ff0900720c */ /* 0x000fe40003f25270 */
[----:B------:R-:W-:Y:S02]  /*02c0*/  ISETP.GE.U32.AND P0, PT, R8, R5, PT ;  /* 0x000000050800720c */ /* 0x000fe40003f06070 */
[----:B------:R-:W-:-:S11]  /*02d0*/  VIMNMX R8, PT, PT, R2, R3, PT ;  /* 0x0000000302087248 */ /* 0x000fd60003fe0100 */
[----:B------:R-:W-:Y:S02]  /*02e0*/  @P0 IADD3 R6, PT, PT, R6, 0x1, RZ ;  /* 0x0000000106060810 */ /* 0x000fe40007ffe0ff */
[----:B------:R-:W-:-:S03]  /*02f0*/  ISETP.GE.AND P0, PT, R30, R7, PT ;  /* 0x000000071e00720c */ /* 0x000fc60003f06270 */
[----:B------:R-:W-:Y:S01]  /*0300*/  @!P2 IMAD.MOV R6, RZ, RZ, -R6 ;  /* 0x000000ffff06a224 */ /* 0x000fe200078e0a06 */
        /* <DEDUP_REMOVED lines=22> */
[-C--:B------:R-:W-:Y:S02]  /*0470*/  @!P2 IADD3 R4, PT, PT, R4, -R9.reuse, RZ ;  /* 0x800000090404a210 */ /* 0x080fe40007ffe0ff */
[----:B------:R-:W-:Y:S02]  /*0480*/  @!P2 IADD3 R3, PT, PT, R3, 0x1, RZ ;  /* 0x000000010303a810 */ /* 0x000fe40007ffe0ff */
[----:B------:R-:W-:Y:S02]  /*0490*/  ISETP.GE.U32.AND P1, PT, R4, R9, PT ;  /* 0x000000090400720c */ /* 0x000fe40003f26070 */
[----:B------:R-:W-:-:S11]  /*04a0*/  ISETP.NE.AND P2, PT, RZ, UR6, PT ;  /* 0x00000006ff007c0c */ /* 0x000fd6000bf45270 */
[----:B------:R-:W-:-:S05]  /*04b0*/  @P1 VIADD R3, R3, 0x1 ;  /* 0x0000000103031836 */ /* 0x000fca0000000000 */
[----:B------:R-:W-:-:S04]  /*04c0*/  MOV R12, R3 ;  /* 0x00000003000c7202 */ /* 0x000fc80000000f00 */
[----:B------:R-:W-:Y:S02]  /*04d0*/  @!P3 IADD3 R12, PT, PT, -R12, RZ, RZ ;  /* 0x000000ff0c0cb210 */ /* 0x000fe40007ffe1ff */
        /* <DEDUP_REMOVED lines=9> */
[----:B0-----:R-:W-:Y:S01]  /*0570*/  MOV R2, RZ ;  /* 0x000000ff00027202 */ /* 0x001fe20000000f00 */
[----:B--2---:R-:W-:-:S04]  /*0580*/  IMAD.MOV R10, RZ, RZ, -R3 ;  /* 0x000000ffff0a7224 */ /* 0x004fc800078e0a03 */
[----:B------:R-:W-:Y:S01]  /*0590*/  IMAD R11, R10, R9, RZ ;  /* 0x000000090a0b7224 */ /* 0x000fe200078e02ff */
[----:B------:R-:W-:-:S03]  /*05a0*/  MOV R10, R13 ;  /* 0x0000000d000a7202 */ /* 0x000fc60000000f00 */
        /* <DEDUP_REMOVED lines=11> */
[----:B------:R-:W-:-:S04]  /*0660*/  @!P4 IADD3 R3, PT, PT, -R3, RZ, RZ ;  /* 0x000000ff0303c210 */ /* 0x000fc80007ffe1ff */
[----:B------:R-:W-:Y:S02]  /*0670*/  R2UR UR4, R3 ;  /* 0x00000000030472ca */ /* 0x000fe400000e0000 */
[----:B------:R-:W-:-:S13]  /*0680*/  @!P2 R2UR UR4, R12 ;  /* 0x000000000c04a2ca */ /* 0x000fda00000e0000 */
[----:B-1----:R-:W-:-:S04]  /*0690*/  UIMAD UR4, UR7, UR6, UR4 ;  /* 0x00000006070472a4 */ /* 0x002fc8000f8e0204 */
[----:B------:R-:W-:-:S04]  /*06a0*/  UIADD3 UR4, UPT, UPT, -UR4, URZ, URZ ;  /* 0x000000ff04047290 */ /* 0x000fc8000fffe1ff */
[----:B------:R-:W-:-:S12]  /*06b0*/  UIMAD UR38, UR5, UR4, 0x1 ;  /* 0x00000001052674a4 */ /* 0x000fd8000f8e0204 */
.L_x_5728:
        /* <DEDUP_REMOVED lines=25> */
[----:B------:R-:W-:-:S07]  /*0850*/  MOV R5, R11 ;  /* 0x0000000b00057202 */ /* 0x000fce0000000f00 */
.L_x_5732:
        /* <DEDUP_REMOVED lines=28> */
[----:B------:R-:W-:-:S13]  /*0a20*/  ISETP.EQ.OR P0, PT, R12, RZ, P0 ;  /* 0x000000ff0c00720c */ /* 0x000fda0000702670 */
[----:B------:R-:W-:Y:S05]  /*0a30*/  @P0 BRA `(.L_x_5731) ;  /* 0x0000003c00180947 */ /* 0x000fea0003800000 */
[----:B------:R-:W-:Y:S01]  /*0a40*/  IMAD.IADD R9, R29, 0x1, R16 ;  /* 0x000000011d097824 */ /* 0x000fe200078e0210 */
[----:B------:R-:W-:Y:S02]  /*0a50*/  MOV R12, 0xff7fffff ;  /* 0xff7fffff000c7802 */ /* 0x000fe40000000f00 */
[----:B------:R-:W-:Y:S02]  /*0a60*/  IADD3 R4, PT, PT, R4, 0x4, RZ ;  /* 0x0000000404047810 */ /* 0x000fe40007ffe0ff */
[----:B------:R-:W-:Y:S02]  /*0a70*/  LEA R9, R9, R14, 0x2 ;  /* 0x0000000e09097211 */ /* 0x000fe400078e10ff */
[----:B------:R-:W-:-:S03]  /*0a80*/  ISETP.GE.AND P0, PT, R4, R7, PT ;  /* 0x000000070400720c */ /* 0x000fc60003f06270 */
[----:B------:R0:W-:Y:S10]  /*0a90*/  STS [R9], R12 ;  /* 0x0000000c09007388 */ /* 0x0001f40000000800 */
[----:B0-----:R-:W-:Y:S05]  /*0aa0*/  @!P0 BRA `(.L_x_5732) ;  /* 0xfffffffc006c8947 */ /* 0x001fea000383ffff */
.L_x_5730:
[----:B------:R-:W-:Y:S05]  /*0ab0*/  BSYNC.RECONVERGENT B6 ;  /* 0x0000000000067941 */ /* 0x000fea0003800200 */
.L_x_5729:
        /* <DEDUP_REMOVED lines=12> */
.L_x_5773:
        /* <DEDUP_REMOVED lines=17> */
[----:B------:R-:W-:-:S04]  /*0c90*/  IMAD.MOV.U32 R10, RZ, RZ, RZ ;  /* 0x000000ffff0a7224 */ /* 0x000fc800078e00ff */
[----:B------:R-:W0:Y:S02]  /*0ca0*/  SHFL.BFLY PT, R9, R12, 0x1, 0x1f ;  /* 0x0c201f000c097f89 */ /* 0x000e2400000e0000 */
[----:B0-----:R-:W-:-:S06]  /*0cb0*/  FMNMX.FTZ R9, R12, R9, !PT ;  /* 0x000000090c097209 */ /* 0x001fcc0007810000 */
        /* <DEDUP_REMOVED lines=11> */
[----:B------:R-:W-:Y:S01]  /*0d70*/  VIADD R11, R3, 0x20 ;  /* 0x00000020030b7836 */ /* 0x000fe20000000000 */
[----:B------:R-:W-:Y:S02]  /*0d80*/  LEA.HI R12, R12, 0x1, RZ, 0x19 ;  /* 0x000000010c0c7811 */ /* 0x000fe400078fc8ff */
[----:B------:R-:W-:Y:S02]  /*0d90*/  MOV R10, RZ ;  /* 0x000000ff000a7202 */ /* 0x000fe40000000f00 */
[----:B------:R-:W-:Y:S02]  /*0da0*/  LOP3.LUT R12, R12, 0x3, RZ, 0xc0, !PT ;  /* 0x000000030c0c7812 */ /* 0x000fe400078ec0ff */
[----:B------:R-:W-:Y:S02]  /*0db0*/  LEA R14, R0, R11, 0x18 ;  /* 0x0000000b000e7211 */ /* 0x000fe400078ec0ff */
[----:B------:R-:W-:Y:S01]  /*0dc0*/  MOV R11, R31 ;  /* 0x0000001f000b7202 */ /* 0x000fe20000000f00 */
[----:B------:R-:W-:Y:S01]  /*0dd0*/  IMAD.MOV R12, RZ, RZ, -R12 ;  /* 0x000000ffff0c7224 */ /* 0x000fe200078e0a0c */
[----:B------:R-:W-:-:S07]  /*0de0*/  LEA R13, R31, R14, 0x2 ;  /* 0x0000000e1f0d7211 */ /* 0x000fce00078e10ff */
.L_x_5738:
        /* <DEDUP_REMOVED lines=11> */
.L_x_5737:
[----:B------:R-:W-:Y:S05]  /*0ea0*/  BSYNC.RECONVERGENT B1 ;  /* 0x0000000000017941 */ /* 0x000fea0003800200 */
.L_x_5736:
        /* <DEDUP_REMOVED lines=12> */
.L_x_5741:
        /* <DEDUP_REMOVED lines=15> */
[----:B------:R-:W-:Y:S02]  /*1060*/  FMUL.FTZ R17, R13, 1.4426950216293334961 ;  /* 0x3fb8aa3b0d117820 */ /* 0x000fe40000410000 */
[----:B------:R-:W1:Y:S01]  /*1070*/  LDS R18, [R12+0x1200] ;  /* 0x001200000c127984 */ /* 0x000e620000000800 */
[----:B--2---:R-:W-:Y:S01]  /*1080*/  FADD.FTZ R13, -R9, R22 ;  /* 0x00000016090d7221 */ /* 0x004fe20000010100 */
[----:B------:R-:W-:Y:S02]  /*1090*/  FMUL.FTZ R19, R15, 1.4426950216293334961 ;  /* 0x3fb8aa3b0f137820 */ /* 0x000fe40000410000 */
[----:B------:R-:W2:Y:S01]  /*10a0*/  LDS R16, [R12+0x1400] ;  /* 0x001400000c107984 */ /* 0x000ea20000000800 */
[----:B------:R-:W5:Y:S01]  /*10b0*/  MUFU.EX2 R17, R17 ;  /* 0x0000001100117308 */ /* 0x000f620000000800 */
[----:B---3--:R-:W-:Y:S01]  /*10c0*/  FADD.FTZ R15, -R9, R28 ;  /* 0x0000001c090f7221 */ /* 0x008fe20000010100 */
[----:B------:R-:W-:Y:S01]  /*10d0*/  FMUL.FTZ R13, R13, 1.4426950216293334961 ;  /* 0x3fb8aa3b0d0d7820 */ /* 0x000fe20000410000 */
[----:B------:R-:W3:Y:S01]  /*10e0*/  LDS R20, [R12+0x1600] ;  /* 0x001600000c147984 */ /* 0x000ee20000000800 */
[----:B------:R-:W5:Y:S01]  /*10f0*/  MUFU.EX2 R19, R19 ;  /* 0x0000001300137308 */ /* 0x000f620000000800 */
[----:B----4-:R-:W-:Y:S01]  /*1100*/  FADD.FTZ R38, -R9, R38 ;  /* 0x0000002609267221 */ /* 0x010fe20000010100 */
[----:B------:R-:W-:Y:S01]  /*1110*/  FMUL.FTZ R15, R15, 1.4426950216293334961 ;  /* 0x3fb8aa3b0f0f7820 */ /* 0x000fe20000410000 */
[----:B------:R-:W4:Y:S01]  /*1120*/  LDS R22, [R12+0x1800] ;  /* 0x001800000c167984 */ /* 0x000f220000000800 */
[----:B------:R-:W0:Y:S01]  /*1130*/  MUFU.EX2 R13, R13 ;  /* 0x0000000d000d7308 */ /* 0x000e220000000800 */
[C---:B-----5:R-:W-:Y:S01]  /*1140*/  FADD.FTZ R40, -R9.reuse, R40 ;  /* 0x0000002809287221 */ /* 0x060fe20000010100 */
[----:B------:R-:W-:Y:S01]  /*1150*/  FMUL.FTZ R21, R38, 1.4426950216293334961 ;  /* 0x3fb8aa3b26157820 */ /* 0x000fe20000410000 */
[----:B------:R-:W5:Y:S01]  /*1160*/  LDS R28, [R12+0x1a00] ;  /* 0x001a00000c1c7984 */ /* 0x000f620000000800 */
[----:B------:R-:W0:Y:S01]  /*1170*/  MUFU.EX2 R15, R15 ;  /* 0x0000000f000f7308 */ /* 0x000e220000000800 */
[----:B------:R-:W-:Y:S01]  /*1180*/  FADD.FTZ R36, -R9, R36 ;  /* 0x0000002409247221 */ /* 0x000fe20000010100 */
[----:B------:R-:W-:Y:S01]  /*1190*/  FMUL.FTZ R23, R40, 1.4426950216293334961 ;  /* 0x3fb8aa3b28177820 */ /* 0x000fe20000410000 */
[----:B------:R-:W-:Y:S01]  /*11a0*/  FADD.FTZ R10, R17, R10 ;  /* 0x0000000a110a7221 */ /* 0x000fe20000010000 */
[----:B------:R-:W1:Y:S01]  /*11b0*/  MUFU.EX2 R21, R21 ;  /* 0x0000001500157308 */ /* 0x000e620000000800 */
[C---:B------:R-:W-:Y:S01]  /*11c0*/  FADD.FTZ R34, -R9.reuse, R34 ;  /* 0x0000002209227221 */ /* 0x040fe20000010100 */
[----:B------:R-:W-:Y:S01]  /*11d0*/  FMUL.FTZ R25, R36, 1.4426950216293334961 ;  /* 0x3fb8aa3b24197820 */ /* 0x000fe20000410000 */
[----:B------:R-:W-:Y:S01]  /*11e0*/  FADD.FTZ R10, R10, R19 ;  /* 0x000000130a0a7221 */ /* 0x000fe20000010000 */
[----:B------:R-:W1:Y:S01]  /*11f0*/  MUFU.EX2 R23, R23 ;  /* 0x0000001700177308 */ /* 0x000e620000000800 */
[----:B------:R-:W-:Y:S01]  /*1200*/  FMUL.FTZ R27, R34, 1.4426950216293334961 ;  /* 0x3fb8aa3b221b7820 */ /* 0x000fe20000410000 */
[C---:B------:R-:W-:Y:S01]  /*1210*/  FADD.FTZ R32, -R9.reuse, R32 ;  /* 0x0000002009207221 */ /* 0x040fe20000010100 */
[----:B0-----:R-:W-:Y:S01]  /*1220*/  FADD.FTZ R10, R10, R13 ;  /* 0x0000000d0a0a7221 */ /* 0x001fe20000010000 */
[----:B------:R-:W0:Y:S01]  /*1230*/  MUFU.EX2 R25, R25 ;  /* 0x0000001900197308 */ /* 0x000e220000000800 */
[C---:B------:R-:W-:Y:S01]  /*1240*/  FADD.FTZ R26, -R9.reuse, R26 ;  /* 0x0000001a091a7221 */ /* 0x040fe20000010100 */
[----:B------:R-:W-:Y:S01]  /*1250*/  FMUL.FTZ R32, R32, 1.4426950216293334961 ;  /* 0x3fb8aa3b20207820 */ /* 0x000fe20000410000 */
[----:B------:R-:W-:Y:S01]  /*1260*/  FADD.FTZ R10, R10, R15 ;  /* 0x0000000f0a0a7221 */ /* 0x000fe20000010000 */
[----:B------:R-:W3:Y:S01]  /*1270*/  MUFU.EX2 R27, R27 ;  /* 0x0000001b001b7308 */ /* 0x000ee20000000800 */
[----:B------:R-:W-:Y:S01]  /*1280*/  FMUL.FTZ R26, R26, 1.4426950216293334961 ;  /* 0x3fb8aa3b1a1a7820 */ /* 0x000fe20000410000 */
[C---:B------:R-:W-:Y:S01]  /*1290*/  FADD.FTZ R24, -R9.reuse, R24 ;  /* 0x0000001809187221 */ /* 0x040fe20000010100 */
[----:B-1----:R-:W-:Y:S01]  /*12a0*/  FADD.FTZ R10, R10, R21 ;  /* 0x000000150a0a7221 */ /* 0x002fe20000010000 */
[----:B------:R-:W1:Y:S01]  /*12b0*/  MUFU.EX2 R33, R32 ;  /* 0x0000002000217308 */ /* 0x000e620000000800 */
[----:B------:R3:W-:Y:S01]  /*12c0*/  STS [R12+-0x400], R17 ;  /* 0xfffc00110c007388 */ /* 0x0007e20000000800 */
[----:B------:R-:W-:Y:S01]  /*12d0*/  FMUL.FTZ R24, R24, 1.4426950216293334961 ;  /* 0x3fb8aa3b18187820 */ /* 0x000fe20000410000 */
[----:B------:R-:W-:Y:S01]  /*12e0*/  FADD.FTZ R10, R10, R23 ;  /* 0x000000170a0a7221 */ /* 0x000fe20000010000 */
[C---:B------:R-:W-:Y:S01]  /*12f0*/  FADD.FTZ R18, -R9.reuse, R18 ;  /* 0x0000001209127221 */ /* 0x040fe20000010100 */
[----:B------:R-:W5:Y:S01]  /*1300*/  MUFU.EX2 R35, R26 ;  /* 0x0000001a00237308 */ /* 0x000f620000000800 */
[----:B------:R1:W-:Y:S01]  /*1310*/  STS [R12+-0x200], R19 ;  /* 0xfffe00130c007388 */ /* 0x0003e20000000800 */
[----:B0-----:R-:W-:Y:S01]  /*1320*/  FADD.FTZ R10, R10, R25 ;  /* 0x000000190a0a7221 */ /* 0x001fe20000010000 */
[C---:B--2---:R-:W-:Y:S01]  /*1330*/  FADD.FTZ R16, -R9.reuse, R16 ;  /* 0x0000001009107221 */ /* 0x044fe20000010100 */
[----:B------:R-:W-:Y:S01]  /*1340*/  FMUL.FTZ R18, R18, 1.4426950216293334961 ;  /* 0x3fb8aa3b12127820 */ /* 0x000fe20000410000 */
[----:B------:R-:W-:Y:S01]  /*1350*/  STS [R12], R13 ;  /* 0x0000000d0c007388 */ /* 0x000fe20000000800 */
[----:B---3--:R-:W0:Y:S01]  /*1360*/  MUFU.EX2 R17, R24 ;  /* 0x0000001800117308 */ /* 0x008e220000000800 */
[----:B------:R-:W-:Y:S01]  /*1370*/  FADD.FTZ R10, R10, R27 ;  /* 0x0000001b0a0a7221 */ /* 0x000fe20000010000 */
[C---:B------:R-:W-:Y:S01]  /*1380*/  FADD.FTZ R20, -R9.reuse, R20 ;  /* 0x0000001409147221 */ /* 0x040fe20000010100 */
[----:B------:R-:W-:Y:S01]  /*1390*/  FMUL.FTZ R16, R16, 1.4426950216293334961 ;  /* 0x3fb8aa3b10107820 */ /* 0x000fe20000410000 */
[C---:B----4-:R-:W-:Y:S01]  /*13a0*/  FADD.FTZ R22, -R9.reuse, R22 ;  /* 0x0000001609167221 */ /* 0x050fe20000010100 */
[----:B-1----:R-:W1:Y:S01]  /*13b0*/  MUFU.EX2 R19, R18 ;  /* 0x0000001200137308 */ /* 0x002e620000000800 */
[----:B------:R-:W-:Y:S01]  /*13c0*/  FADD.FTZ R10, R10, R33 ;  /* 0x000000210a0a7221 */ /* 0x000fe20000010000 */
[----:B------:R-:W-:Y:S01]  /*13d0*/  FMUL.FTZ R20, R20, 1.4426950216293334961 ;  /* 0x3fb8aa3b14147820 */ /* 0x000fe20000410000 */
[----:B-----5:R-:W-:Y:S01]  /*13e0*/  FADD.FTZ R28, -R9, R28 ;  /* 0x0000001c091c7221 */ /* 0x020fe20000010100 */
[----:B------:R-:W2:Y:S01]  /*13f0*/  MUFU.EX2 R37, R16 ;  /* 0x0000001000257308 */ /* 0x000ea20000000800 */
[----:B------:R-:W-:Y:S01]  /*1400*/  FADD.FTZ R10, R10, R35 ;  /* 0x000000230a0a7221 */ /* 0x000fe20000010000 */
[----:B------:R-:W-:Y:S01]  /*1410*/  FMUL.FTZ R22, R22, 1.4426950216293334961 ;  /* 0x3fb8aa3b16167820 */ /* 0x000fe20000410000 */
[----:B------:R-:W-:Y:S01]  /*1420*/  FMUL.FTZ R28, R28, 1.4426950216293334961 ;  /* 0x3fb8aa3b1c1c7820 */ /* 0x000fe20000410000 */
        /* <DEDUP_REMOVED lines=24> */
.L_x_5740:
[----:B------:R-:W-:Y:S05]  /*15b0*/  BSYNC.RECONVERGENT B1 ;  /* 0x0000000000017941 */ /* 0x000fea0003800200 */
.L_x_5739:
        /* <DEDUP_REMOVED lines=55> */
.L_x_5743:
[----:B------:R-:W-:Y:S05]  /*1930*/  BSYNC.RECONVERGENT B1 ;  /* 0x0000000000017941 */ /* 0x000fea0003800200 */
.L_x_5742:
        /* <DEDUP_REMOVED lines=26> */
.L_x_5735:
[----:B------:R-:W-:Y:S05]  /*1ae0*/  BSYNC.RECONVERGENT B0 ;  /* 0x0000000000007941 */ /* 0x000fea0003800200 */
.L_x_5734:
[----:B0---4-:R-:W0:Y:S01]  /*1af0*/  SHFL.BFLY PT, R9, R10, 0x10, 0x1f ;  /* 0x0e001f000a097f89 */ /* 0x011e2200000e0000 */
        /* <DEDUP_REMOVED lines=32> */
[----:B------:R-:W-:Y:S02]  /*1d00*/  LOP3.LUT R11, R11, 0x3, RZ, 0xc0, !PT ;  /* 0x000000030b0b7812 */ /* 0x000fe400078ec0ff */
[----:B------:R-:W-:Y:S02]  /*1d10*/  LOP3.LUT R4, R4, 0x180, RZ, 0xc0, !PT ;  /* 0x0000018004047812 */ /* 0x000fe400078ec0ff */
[----:B------:R-:W-:Y:S02]  /*1d20*/  LEA R10, R0, R9, 0x18 ;  /* 0x00000009000a7211 */ /* 0x000fe400078ec0ff */
[----:B------:R-:W-:Y:S01]  /*1d30*/  IADD3 R11, PT, PT, -R11, RZ, RZ ;  /* 0x000000ff0b0b7210 */ /* 0x000fe20007ffe1ff */
[----:B------:R-:W-:Y:S01]  /*1d40*/  IMAD.IADD R9, R4, 0x1, R31 ;  /* 0x0000000104097824 */ /* 0x000fe200078e021f */
[----:B------:R-:W-:-:S07]  /*1d50*/  LEA R10, R31, R10, 0x2 ;  /* 0x0000000a1f0a7211 */ /* 0x000fce00078e10ff */
.L_x_5748:
[----:B------:R-:W0:Y:S01]  /*1d60*/  LDS R13, [R10] ;  /* 0x000000000a0d7984 */ /* 0x000e220000000800 */
[----:B------:R-:W-:-:S04]  /*1d70*/  IADD3 R11, PT, PT, R11, 0x1, RZ ;  /* 0x000000010b0b7810 */ /* 0x000fc80007ffe0ff */
[----:B------:R-:W-:Y:S01]  /*1d80*/  ISETP.NE.AND P0, PT, R11, RZ, PT ;  /* 0x000000ff0b00720c */ /* 0x000fe20003f05270 */
[----:B0-----:R-:W-:-:S05]  /*1d90*/  FMUL.FTZ R13, R13, R2 ;  /* 0x000000020d0d7220 */ /* 0x001fca0000410000 */
[----:B------:R0:W-:Y:S02]  /*1da0*/  STS [R10], R13 ;  /* 0x0000000d0a007388 */ /* 0x0001e40000000800 */
[----:B0-----:R-:W-:-:S05]  /*1db0*/  IADD3 R10, PT, PT, R10, 0x200, RZ ;  /* 0x000002000a0a7810 */ /* 0x001fca0007ffe0ff */
[----:B------:R-:W-:Y:S05]  /*1dc0*/  @P0 BRA `(.L_x_5748) ;  /* 0xfffffffc00e40947 */ /* 0x000fea000383ffff */
.L_x_5747:
[----:B------:R-:W-:Y:S05]  /*1dd0*/  BSYNC.RECONVERGENT B1 ;  /* 0x0000000000017941 */ /* 0x000fea0003800200 */
.L_x_5746:
        /* <DEDUP_REMOVED lines=12> */
.L_x_5751:
        /* <DEDUP_REMOVED lines=52> */
.L_x_5750:
[----:B------:R-:W-:Y:S05]  /*21e0*/  BSYNC.RECONVERGENT B1 ;  /* 0x0000000000017941 */ /* 0x000fea0003800200 */
.L_x_5749:
        /* <DEDUP_REMOVED lines=31> */
.L_x_5753:
[----:B------:R-:W-:Y:S05]  /*23e0*/  BSYNC.RECONVERGENT B1 ;  /* 0x0000000000017941 */ /* 0x000fea0003800200 */
.L_x_5752:
        /* <DEDUP_REMOVED lines=14> */
.L_x_5745:
[----:B------:R-:W-:Y:S05]  /*24d0*/  BSYNC.RECONVERGENT B0 ;  /* 0x0000000000007941 */ /* 0x000fea0003800200 */
.L_x_5744:
        /* <DEDUP_REMOVED lines=9> */
[----:B-1----:R-:W-:-:S02]  /*2570*/  IABS R0, R16 ;  /* 0x0000001000007213 */ /* 0x002fc40000000000 */
[----:B------:R-:W-:-:S05]  /*2580*/  ISETP.NE.AND P1, PT, R16, RZ, PT ;  /* 0x000000ff1000720c */ /* 0x000fca0003f25270 */
[----:B------:R-:W1:Y:S01]  /*2590*/  I2F.RP R12, R0 ;  /* 0x00000000000c7306 */ /* 0x000e620000209400 */
[----:B----4-:R-:W-:Y:S02]  /*25a0*/  ISETP.NE.AND P2, PT, R10, RZ, PT ;  /* 0x000000ff0a00720c */ /* 0x010fe40003f45270 */
[----:B--2---:R-:W-:-:S05]  /*25b0*/  IADD3 R2, PT, PT, R4, 0xffffffe, RZ ;  /* 0x0ffffffe04027810 */ /* 0x004fca0007ffe0ff */
[----:B------:R2:W4:Y:S08]  /*25c0*/  F2I.FTZ.U32.TRUNC.NTZ R3, R2 ;  /* 0x0000000200037305 */ /* 0x000530000021f000 */
[----:B-1----:R-:W1:Y:S01]  /*25d0*/  MUFU.RCP R12, R12 ;  /* 0x0000000c000c7308 */ /* 0x002e620000001000 */
[----:B--2---:R-:W-:Y:S01]  /*25e0*/  HFMA2 R2, -RZ, RZ, 0, 0 ;  /* 0x00000000ff027431 */ /* 0x004fe200000001ff */
[----:B----4-:R-:W-:-:S05]  /*25f0*/  IADD3 R14, PT, PT, RZ, -R3, RZ ;  /* 0x80000003ff0e7210 */ /* 0x010fca0007ffe0ff */
[----:B------:R-:W-:-:S04]  /*2600*/  IMAD R11, R14, R5, RZ ;  /* 0x000000050e0b7224 */ /* 0x000fc800078e02ff */
[----:B------:R-:W-:Y:S01]  /*2610*/  IMAD.HI.U32 R13, R3, R11, R2 ;  /* 0x0000000b030d7227 */ /* 0x000fe200078e0002 */
[----:B------:R-:W-:Y:S02]  /*2620*/  MOV R2, R30 ;  /* 0x0000001e00027202 */ /* 0x000fe40000000f00 */
[----:B-1----:R-:W-:Y:S01]  /*2630*/  IADD3 R8, PT, PT, R12, 0xffffffe, RZ ;  /* 0x0ffffffe0c087810 */ /* 0x002fe20007ffe0ff */
[----:B---3--:R-:W-:-:S03]  /*2640*/  VIADD R11, R6, -UR4 ;  /* 0x80000004060b7c36 */ /* 0x008fc60008000000 */
[----:B0-----:R0:W1:Y:S02]  /*2650*/  F2I.FTZ.U32.TRUNC.NTZ R9, R8 ;  /* 0x0000000800097305 */ /* 0x001064000021f000 */
[----:B0-----:R-:W-:Y:S01]  /*2660*/  MOV R8, RZ ;  /* 0x000000ff00087202 */ /* 0x001fe20000000f00 */
[----:B-1----:R-:W-:-:S04]  /*2670*/  IMAD.MOV R15, RZ, RZ, -R9 ;  /* 0x000000ffff0f7224 */ /* 0x002fc800078e0a09 */
[----:B------:R-:W-:Y:S01]  /*2680*/  IMAD R3, R15, R0, RZ ;  /* 0x000000000f037224 */ /* 0x000fe200078e02ff */
[----:B------:R-:W-:-:S03]  /*2690*/  IABS R15, R10 ;  /* 0x0000000a000f7213 */ /* 0x000fc60000000000 */
[----:B------:R-:W-:-:S07]  /*26a0*/  IMAD.HI.U32 R8, R9, R3, R8 ;  /* 0x0000000309087227 */ /* 0x000fce00078e0008 */
.L_x_5757:
        /* <DEDUP_REMOVED lines=33> */
.L_x_5756:
        /* <DEDUP_REMOVED lines=16> */
.L_x_5755:
[----:B------:R-:W-:Y:S05]  /*29c0*/  BSYNC.RECONVERGENT B6 ;  /* 0x0000000000067941 */ /* 0x000fea0003800200 */
.L_x_5754:
[----:B------:R-:W-:-:S03]  /*29d0*/  UMOV UR4, 0xffffffff ;  /* 0xffffffff00047882 */ /* 0x000fc60000000000 */
[----:B------:R-:W-:Y:S05]  /*29e0*/  BRA.DIV UR4, `(.L_x_5758) ;  /* 0x0000001e04ec7947 */ /* 0x000fea000b800000 */
[----:B------:R-:W-:Y:S02]  /*29f0*/  MOV R14, RZ ;  /* 0x000000ff000e7202 */ /* 0x000fe40000000f00 */
[----:B------:R-:W-:Y:S02]  /*2a00*/  CS2R R16, SRZ ;  /* 0x0000000000107805 */ /* 0x000fe4000001ff00 */
[----:B------:R-:W-:Y:S02]  /*2a10*/  CS2R R34, SRZ ;  /* 0x0000000000227805 */ /* 0x000fe4000001ff00 */
[----:B------:R-:W-:Y:S02]  /*2a20*/  CS2R R18, SRZ ;  /* 0x0000000000127805 */ /* 0x000fe4000001ff00 */
[----:B01----:R-:W-:Y:S01]  /*2a30*/  CS2R R8, SRZ ;  /* 0x0000000000087805 */ /* 0x003fe2000001ff00 */
[----:B------:R-:W-:Y:S01]  /*2a40*/  FADD.FTZ R3, RZ, R14 ;  /* 0x0000000eff037221 */ /* 0x000fe20000010000 */
[----:B------:R-:W-:Y:S01]  /*2a50*/  CS2R R24, SRZ ;  /* 0x0000000000187805 */ /* 0x000fe2000001ff00 */
[----:B------:R-:W-:Y:S01]  /*2a60*/  FADD.FTZ R16, RZ, R16 ;  /* 0x00000010ff107221 */ /* 0x000fe20000010000 */
[----:B------:R-:W-:Y:S01]  /*2a70*/  FADD.FTZ R35, RZ, R35 ;  /* 0x00000023ff237221 */ /* 0x000fe20000010000 */
[----:B------:R-:W-:Y:S01]  /*2a80*/  FADD.FTZ R19, RZ, R19 ;  /* 0x00000013ff137221 */ /* 0x000fe20000010000 */
[----:B------:R-:W0:Y:S01]  /*2a90*/  SHFL.BFLY PT, R0, R3, 0x2, 0x1f ;  /* 0x0c401f0003007f89 */ /* 0x000e2200000e0000 */
[----:B------:R-:W-:Y:S01]  /*2aa0*/  FADD.FTZ R18, RZ, R18 ;  /* 0x00000012ff127221 */ /* 0x000fe20000010000 */
[----:B------:R-:W-:Y:S01]  /*2ab0*/  FADD.FTZ R24, RZ, R24 ;  /* 0x00000018ff187221 */ /* 0x000fe20000010000 */
[----:B------:R-:W-:Y:S01]  /*2ac0*/  FADD.FTZ R9, RZ, R9 ;  /* 0x00000009ff097221 */ /* 0x000fe20000010000 */
[----:B------:R-:W1:Y:S01]  /*2ad0*/  SHFL.BFLY PT, R43, R16, 0x2, 0x1f ;  /* 0x0c401f00102b7f89 */ /* 0x000e6200000e0000 */
[----:B------:R-:W-:Y:S01]  /*2ae0*/  CS2R R20, SRZ ;  /* 0x0000000000147805 */ /* 0x000fe2000001ff00 */
[----:B------:R-:W-:Y:S01]  /*2af0*/  FADD.FTZ R25, RZ, R25 ;  /* 0x00000019ff197221 */ /* 0x000fe20000010000 */
[----:B------:R-:W-:Y:S01]  /*2b00*/  FADD.FTZ R8, RZ, R8 ;  /* 0x00000008ff087221 */ /* 0x000fe20000010000 */
[----:B------:R-:W2:Y:S01]  /*2b10*/  SHFL.BFLY PT, R36, R35, 0x2, 0x1f ;  /* 0x0c401f0023247f89 */ /* 0x000ea200000e0000 */
[----:B------:R-:W-:-:S02]  /*2b20*/  CS2R R4, SRZ ;  /* 0x0000000000047805 */ /* 0x000fc4000001ff00 */
[----:B------:R-:W-:Y:S01]  /*2b30*/  CS2R R6, SRZ ;  /* 0x0000000000067805 */ /* 0x000fe2000001ff00 */
[----:B------:R-:W-:Y:S01]  /*2b40*/  FADD.FTZ R21, RZ, R21 ;  /* 0x00000015ff157221 */ /* 0x000fe20000010000 */
[----:B------:R-:W3:Y:S01]  /*2b50*/  SHFL.BFLY PT, R26, R19, 0x2, 0x1f ;  /* 0x0c401f00131a7f89 */ /* 0x000ee200000e0000 */
[----:B------:R-:W-:Y:S01]  /*2b60*/  FADD.FTZ R20, RZ, R20 ;  /* 0x00000014ff147221 */ /* 0x000fe20000010000 */
[----:B------:R-:W-:Y:S01]  /*2b70*/  FADD.FTZ R34, RZ, R34 ;  /* 0x00000022ff227221 */ /* 0x000fe20000010000 */
[----:B------:R-:W-:Y:S01]  /*2b80*/  FADD.FTZ R5, RZ, R5 ;  /* 0x00000005ff057221 */ /* 0x000fe20000010000 */
[----:B------:R-:W4:Y:S01]  /*2b90*/  SHFL.BFLY PT, R27, R18, 0x2, 0x1f ;  /* 0x0c401f00121b7f89 */ /* 0x000f2200000e0000 */
[----:B------:R-:W-:Y:S01]  /*2ba0*/  FADD.FTZ R7, RZ, R7 ;  /* 0x00000007ff077221 */ /* 0x000fe20000010000 */
[----:B------:R-:W-:Y:S01]  /*2bb0*/  FADD.FTZ R17, RZ, R17 ;  /* 0x00000011ff117221 */ /* 0x000fe20000010000 */
[----:B------:R-:W-:Y:S01]  /*2bc0*/  FADD.FTZ R6, RZ, R6 ;  /* 0x00000006ff067221 */ /* 0x000fe20000010000 */
[----:B------:R-:W5:Y:S01]  /*2bd0*/  SHFL.BFLY PT, R39, R24, 0x2, 0x1f ;  /* 0x0c401f0018277f89 */ /* 0x000f6200000e0000 */
[----:B------:R-:W-:Y:S01]  /*2be0*/  MOV R13, RZ ;  /* 0x000000ff000d7202 */ /* 0x000fe20000000f00 */
[----:B------:R-:W-:Y:S01]  /*2bf0*/  FADD.FTZ R4, RZ, R4 ;  /* 0x00000004ff047221 */ /* 0x000fe20000010000 */
[----:B------:R-:W-:-:S02]  /*2c00*/  HFMA2 R10, -RZ, RZ, 0, 0 ;  /* 0x00000000ff0a7431 */ /* 0x000fc400000001ff */
[----:B0-----:R-:W-:Y:S01]  /*2c10*/  FADD.FTZ R3, R3, R0 ;  /* 0x0000000003037221 */ /* 0x001fe20000010000 */
[----:B------:R-:W-:Y:S01]  /*2c20*/  IMAD.MOV.U32 R0, RZ, RZ, RZ ;  /* 0x000000ffff007224 */ /* 0x000fe200078e00ff */
[----:B------:R-:W0:Y:S01]  /*2c30*/  SHFL.BFLY PT, R2, R9, 0x2, 0x1f ;  /* 0x0c401f0009027f89 */ /* 0x000e2200000e0000 */
[----:B------:R-:W-:Y:S01]  /*2c40*/  FADD.FTZ R13, RZ, R13 ;  /* 0x0000000dff0d7221 */ /* 0x000fe20000010000 */
[----:B-1----:R-:W-:Y:S01]  /*2c50*/  FADD.FTZ R16, R16, R43 ;  /* 0x0000002b10107221 */ /* 0x002fe20000010000 */
[----:B------:R-:W-:Y:S01]  /*2c60*/  FADD.FTZ R0, RZ, R0 ;  /* 0x00000000ff007221 */ /* 0x000fe20000010000 */
[----:B------:R-:W1:Y:S01]  /*2c70*/  SHFL.BFLY PT, R32, R25, 0x2, 0x1f ;  /* 0x0c401f0019207f89 */ /* 0x000e6200000e0000 */
[----:B------:R-:W-:Y:S01]  /*2c80*/  FADD.FTZ R10, RZ, R10 ;  /* 0x0000000aff0a7221 */ /* 0x000fe20000010000 */
[----:B--2---:R-:W-:Y:S01]  /*2c90*/  FADD.FTZ R35, R35, R36 ;  /* 0x0000002423237221 */ /* 0x004fe20000010000 */
[----:B------:R-:W-:Y:S01]  /*2ca0*/  HFMA2 R36, -RZ, RZ, 0, 0 ;  /* 0x00000000ff247431 */ /* 0x000fe200000001ff */
[----:B------:R-:W2:Y:S01]  /*2cb0*/  SHFL.BFLY PT, R42, R0, 0x2, 0x1f ;  /* 0x0c401f00002a7f89 */ /* 0x000ea200000e0000 */
[----:B---3--:R-:W-:-:S03]  /*2cc0*/  FADD.FTZ R19, R19, R26 ;  /* 0x0000001a13137221 */ /* 0x008fc60000010000 */
[----:B------:R-:W-:Y:S01]  /*2cd0*/  FADD.FTZ R36, RZ, R36 ;  /* 0x00000024ff247221 */ /* 0x000fe20000010000 */
[----:B------:R-:W3:Y:S01]  /*2ce0*/  SHFL.BFLY PT, R47, R8, 0x2, 0x1f ;  /* 0x0c401f00082f7f89 */ /* 0x000ee200000e0000 */
[----:B----4-:R-:W-:Y:S01]  /*2cf0*/  FADD.FTZ R18, R18, R27 ;  /* 0x0000001b12127221 */ /* 0x010fe20000010000 */
[----:B------:R-:W-:Y:S02]  /*2d00*/  CS2R R26, SRZ ;  /* 0x00000000001a7805 */ /* 0x000fe4000001ff00 */
[----:B------:R-:W4:Y:S01]  /*2d10*/  SHFL.BFLY PT, R28, R21, 0x2, 0x1f ;  /* 0x0c401f00151c7f89 */ /* 0x000f2200000e0000 */
[----:B-----5:R-:W-:-:S03]  /*2d20*/  FADD.FTZ R24, R24, R39 ;  /* 0x0000002718187221 */ /* 0x020fc60000010000 */
[----:B------:R-:W-:Y:S01]  /*2d30*/  FADD.FTZ R26, RZ, R26 ;  /* 0x0000001aff1a7221 */ /* 0x000fe20000010000 */
[----:B------:R-:W5:Y:S01]  /*2d40*/  SHFL.BFLY PT, R39, R36, 0x2, 0x1f ;  /* 0x0c401f0024277f89 */ /* 0x000f6200000e0000 */
[----:B------:R-:W-:Y:S01]  /*2d50*/  FADD.FTZ R27, RZ, R27 ;  /* 0x0000001bff1b7221 */ /* 0x000fe20000010000 */
[----:B0-----:R-:W-:Y:S01]  /*2d60*/  FADD.FTZ R9, R9, R2 ;  /* 0x0000000209097221 */ /* 0x001fe20000010000 */
[----:B------:R-:W-:Y:S01]  /*2d70*/  FADD.FTZ R2, RZ, R14 ;  /* 0x0000000eff027221 */ /* 0x000fe20000010000 */
[----:B------:R-:W0:Y:S01]  /*2d80*/  SHFL.BFLY PT, R33, R20, 0x2, 0x1f ;  /* 0x0c401f0014217f89 */ /* 0x000e2200000e0000 */
[----:B-1----:R-:W-:-:S03]  /*2d90*/  FADD.FTZ R25, R25, R32 ;  /* 0x0000002019197221 */ /* 0x002fc60000010000 */
[----:B------:R-:W1:Y:S01]  /*2da0*/  SHFL.BFLY PT, R14, R26, 0x2, 0x1f ;  /* 0x0c401f001a0e7f89 */ /* 0x000e6200000e0000 */
[----:B--2---:R-:W-:-:S03]  /*2db0*/  FADD.FTZ R0, R0, R42 ;  /* 0x0000002a00007221 */ /* 0x004fc60000010000 */
[----:B------:R-:W2:Y:S01]  /*2dc0*/  SHFL.BFLY PT, R42, R16, 0x1, 0x1f ;  /* 0x0c201f00102a7f89 */ /* 0x000ea200000e0000 */
[----:B---3--:R-:W-:-:S03]  /*2dd0*/  FADD.FTZ R8, R8, R47 ;  /* 0x0000002f08087221 */ /* 0x008fc60000010000 */
[----:B------:R-:W3:Y:S01]  /*2de0*/  SHFL.BFLY PT, R38, R5, 0x2, 0x1f ;  /* 0x0c401f0005267f89 */ /* 0x000ee200000e0000 */
[----:B----4-:R-:W-:-:S03]  /*2df0*/  FADD.FTZ R21, R21, R28 ;  /* 0x0000001c15157221 */ /* 0x010fc60000010000 */
[----:B------:R-:W4:Y:S01]  /*2e00*/  SHFL.BFLY PT, R12, R2, 0x2, 0x1f ;  /* 0x0c401f00020c7f89 */ /* 0x000f2200000e0000 */
[----:B------:R-:W-:-:S03]  /*2e10*/  HFMA2 R28, -RZ, RZ, 0, 0 ;  /* 0x00000000ff1c7431 */ /* 0x000fc600000001ff */
[----:B------:R-:W4:Y:S01]  /*2e20*/  SHFL.BFLY PT, R37, R34, 0x2, 0x1f ;  /* 0x0c401f0022257f89 */ /* 0x000f2200000e0000 */
[----:B-----5:R-:W-:Y:S01]  /*2e30*/  FADD.FTZ R36, R36, R39 ;  /* 0x0000002724247221 */ /* 0x020fe20000010000 */
[----:B------:R-:W-:Y:S02]  /*2e40*/  FADD.FTZ R28, RZ, R28 ;  /* 0x0000001cff1c7221 */ /* 0x000fe40000010000 */
[----:B------:R-:W5:Y:S01]  /*2e50*/  SHFL.BFLY PT, R40, R7, 0x2, 0x1f ;  /* 0x0c401f0007287f89 */ /* 0x000f6200000e0000 */
[----:B0-----:R-:W-:Y:S01]  /*2e60*/  FADD.FTZ R20, R20, R33 ;  /* 0x0000002114147221 */ /* 0x001fe20000010000 */
[----:B------:R-:W-:Y:S01]  /*2e70*/  CS2R R32, SRZ ;  /* 0x0000000000207805 */ /* 0x000fe2000001ff00 */
[----:B-1----:R-:W-:Y:S01]  /*2e80*/  FADD.FTZ R39, R26, R14 ;  /* 0x0000000e1a277221 */ /* 0x002fe20000010000 */
[----:B------:R-:W0:Y:S01]  /*2e90*/  SHFL.BFLY PT, R47, R25, 0x1, 0x1f ;  /* 0x0c201f00192f7f89 */ /* 0x000e2200000e0000 */
[----:B--2---:R-:W-:Y:S01]  /*2ea0*/  FADD.FTZ R16, R16, R42 ;  /* 0x0000002a10107221 */ /* 0x004fe20000010000 */
[----:B------:R-:W-:-:S02]  /*2eb0*/  IMAD.MOV.U32 R42, RZ, RZ, RZ ;  /* 0x000000ffff2a7224 */ /* 0x000fc400078e00ff */
[----:B------:R-:W1:Y:S01]  /*2ec0*/  SHFL.BFLY PT, R22, R17, 0x2, 0x1f ;  /* 0x0c401f0011167f89 */ /* 0x000e6200000e0000 */
[----:B------:R-:W-:Y:S01]  /*2ed0*/  FADD.FTZ R32, RZ, R32 ;  /* 0x00000020ff207221 */ /* 0x000fe20000010000 */
[----:B---3--:R-:W-:Y:S01]  /*2ee0*/  FADD.FTZ R5, R5, R38 ;  /* 0x0000002605057221 */ /* 0x008fe20000010000 */
[----:B------:R-:W-:Y:S01]  /*2ef0*/  FADD.FTZ R42, RZ, R42 ;  /* 0x0000002aff2a7221 */ /* 0x000fe20000010000 */
[----:B------:R-:W2:Y:S01]  /*2f00*/  SHFL.BFLY PT, R23, R6, 0x2, 0x1f ;  /* 0x0c401f0006177f89 */ /* 0x000ea200000e0000 */
[----:B------:R-:W-:Y:S01]  /*2f10*/  FADD.FTZ R33, RZ, R33 ;  /* 0x00000021ff217221 */ /* 0x000fe20000010000 */
[----:B----4-:R-:W-:Y:S02]  /*2f20*/  FADD.FTZ R2, R2, R12 ;  /* 0x0000000c02027221 */ /* 0x010fe40000010000 */
[----:B------:R-:W3:Y:S01]  /*2f30*/  SHFL.BFLY PT, R14, R42, 0x2, 0x1f ;  /* 0x0c401f002a0e7f89 */ /* 0x000ee200000e0000 */
[----:B------:R-:W-:-:S03]  /*2f40*/  FADD.FTZ R34, R34, R37 ;  /* 0x0000002522227221 */ /* 0x000fc60000010000 */
[----:B------:R-:W4:Y:S01]  /*2f50*/  SHFL.BFLY PT, R46, R21, 0x1, 0x1f ;  /* 0x0c201f00152e7f89 */ /* 0x000f2200000e0000 */
[----:B-----5:R-:W-:-:S03]  /*2f60*/  FADD.FTZ R7, R7, R40 ;  /* 0x0000002807077221 */ /* 0x020fc60000010000 */
[----:B------:R-:W5:Y:S01]  /*2f70*/  SHFL.BFLY PT, R41, R4, 0x2, 0x1f ;  /* 0x0c401f0004297f89 */ /* 0x000f6200000e0000 */
[----:B0-----:R-:W-:-:S03]  /*2f80*/  FADD.FTZ R25, R25, R47 ;  /* 0x0000002f19197221 */ /* 0x001fc60000010000 */
[----:B------:R-:W0:Y:S04]  /*2f90*/  SHFL.BFLY PT, R38, R32, 0x2, 0x1f ;  /* 0x0c401f0020267f89 */ /* 0x000e2800000e0000 */
[----:B------:R-:W0:Y:S01]  /*2fa0*/  SHFL.BFLY PT, R12, R13, 0x2, 0x1f ;  /* 0x0c401f000d0c7f89 */ /* 0x000e2200000e0000 */
[----:B-1----:R-:W-:-:S03]  /*2fb0*/  FADD.FTZ R17, R17, R22 ;  /* 0x0000001611117221 */ /* 0x002fc60000010000 */
[----:B------:R-:W1:Y:S01]  /*2fc0*/  SHFL.BFLY PT, R37, R28, 0x2, 0x1f ;  /* 0x0c401f001c257f89 */ /* 0x000e6200000e0000 */
[----:B--2---:R-:W-:Y:S01]  /*2fd0*/  FADD.FTZ R6, R6, R23 ;  /* 0x0000001706067221 */ /* 0x004fe20000010000 */
[----:B------:R-:W-:Y:S02]  /*2fe0*/  CS2R R22, SRZ ;  /* 0x0000000000167805 */ /* 0x000fe4000001ff00 */
[----:B------:R-:W2:Y:S01]  /*2ff0*/  SHFL.BFLY PT, R40, R33, 0x2, 0x1f ;  /* 0x0c401f0021287f89 */ /* 0x000ea200000e0000 */
[----:B---3--:R-:W-:Y:S01]  /*3000*/  FADD.FTZ R47, R42, R14 ;  /* 0x0000000e2a2f7221 */ /* 0x008fe20000010000 */
[----:B------:R-:W-:Y:S02]  /*3010*/  MOV R14, RZ ;  /* 0x000000ff000e7202 */ /* 0x000fe40000000f00 */
[----:B------:R-:W3:Y:S01]  /*3020*/  SHFL.BFLY PT, R15, R27, 0x2, 0x1f ;  /* 0x0c401f001b0f7f89 */ /* 0x000ee200000e0000 */
[----:B----4-:R-:W-:Y:S01]  /*3030*/  FADD.FTZ R21, R21, R46 ;  /* 0x0000002e15157221 */ /* 0x010fe20000010000 */
[----:B------:R-:W-:Y:S01]  /*3040*/  FADD.FTZ R23, RZ, R23 ;  /* 0x00000017ff177221 */ /* 0x000fe20000010000 */
[----:B------:R-:W-:Y:S01]  /*3050*/  FADD.FTZ R46, RZ, R14 ;  /* 0x0000000eff2e7221 */ /* 0x000fe20000010000 */
[----:B-----5:R-:W-:Y:S01]  /*3060*/  FADD.FTZ R4, R4, R41 ;  /* 0x0000002904047221 */ /* 0x020fe20000010000 */
[----:B------:R-:W-:Y:S01]  /*3070*/  FADD.FTZ R22, RZ, R22 ;  /* 0x00000016ff167221 */ /* 0x000fe20000010000 */
[----:B------:R-:W4:Y:S01]  /*3080*/  SHFL.BFLY PT, R42, R0, 0x1, 0x1f ;  /* 0x0c201f00002a7f89 */ /* 0x000f2200000e0000 */
[----:B0-----:R-:W-:-:S03]  /*3090*/  FADD.FTZ R32, R32, R38 ;  /* 0x0000002620207221 */ /* 0x001fc60000010000 */
[----:B------:R-:W0:Y:S01]  /*30a0*/  SHFL.BFLY PT, R14, R46, 0x2, 0x1f ;  /* 0x0c401f002e0e7f89 */ /* 0x000e2200000e0000 */
[----:B------:R-:W-:-:S03]  /*30b0*/  FADD.FTZ R38, R13, R12 ;  /* 0x0000000c0d267221 */ /* 0x000fc60000010000 */
[----:B------:R-:W5:Y:S01]  /*30c0*/  SHFL.BFLY PT, R41, R23, 0x2, 0x1f ;  /* 0x0c401f0017297f89 */ /* 0x000f6200000e0000 */
[----:B-1----:R-:W-:-:S03]  /*30d0*/  FADD.FTZ R13, R28, R37 ;  /* 0x000000251c0d7221 */ /* 0x002fc60000010000 */
[----:B------:R-:W1:Y:S01]  /*30e0*/  SHFL.BFLY PT, R26, R17, 0x1, 0x1f ;  /* 0x0c201f00111a7f89 */ /* 0x000e6200000e0000 */
[----:B--2---:R-:W-:-:S03]  /*30f0*/  FADD.FTZ R33, R33, R40 ;  /* 0x0000002821217221 */ /* 0x004fc60000010000 */
[----:B------:R-:W2:Y:S01]  /*3100*/  SHFL.BFLY PT, R45, R10, 0x2, 0x1f ;  /* 0x0c401f000a2d7f89 */ /* 0x000ea200000e0000 */
[----:B---3--:R-:W-:-:S03]  /*3110*/  FADD.FTZ R40, R27, R15 ;  /* 0x0000000f1b287221 */ /* 0x008fc60000010000 */
[----:B------:R-:W3:Y:S04]  /*3120*/  SHFL.BFLY PT, R11, R22, 0x2, 0x1f ;  /* 0x0c401f00160b7f89 */ /* 0x000ee800000e0000 */
[----:B------:R-:W3:Y:S01]  /*3130*/  SHFL.BFLY PT, R44, R8, 0x1, 0x1f ;  /* 0x0c201f00082c7f89 */ /* 0x000ee200000e0000 */
        /* <DEDUP_REMOVED lines=8> */
[----:B-1----:R-:W-:Y:S01]  /*31c0*/  FADD.FTZ R17, R17, R26 ;  /* 0x0000001a11117221 */ /* 0x002fe20000010000 */
[----:B--2---:R-:W-:-:S02]  /*31d0*/  FADD.FTZ R10, R10, R45 ;  /* 0x0000002d0a0a7221 */ /* 0x004fc40000010000 */
[----:B------:R-:W1:Y:S01]  /*31e0*/  SHFL.BFLY PT, R26, R33, 0x1, 0x1f ;  /* 0x0c201f00211a7f89 */ /* 0x000e6200000e0000 */
[----:B---3--:R-:W-:-:S03]  /*31f0*/  FADD.FTZ R22, R22, R11 ;  /* 0x0000000b16167221 */ /* 0x008fc60000010000 */
[----:B------:R-:W2:Y:S01]  /*3200*/  SHFL.BFLY PT, R43, R7, 0x1, 0x1f ;  /* 0x0c201f00072b7f89 */ /* 0x000ea200000e0000 */
[----:B------:R-:W-:-:S03]  /*3210*/  FADD.FTZ R8, R8, R44 ;  /* 0x0000002c08087221 */ /* 0x000fc60000010000 */
[----:B------:R-:W3:Y:S01]  /*3220*/  SHFL.BFLY PT, R45, R35, 0x1, 0x1f ;  /* 0x0c201f00232d7f89 */ /* 0x000ee200000e0000 */
[----:B----4-:R-:W-:-:S03]  /*3230*/  FADD.FTZ R19, R19, R37 ;  /* 0x0000002513137221 */ /* 0x010fc60000010000 */
[----:B------:R-:W4:Y:S01]  /*3240*/  SHFL.BFLY PT, R41, R20, 0x1, 0x1f ;  /* 0x0c201f0014297f89 */ /* 0x000f2200000e0000 */
[----:B0-----:R-:W-:-:S03]  /*3250*/  FADD.FTZ R9, R9, R28 ;  /* 0x0000001c09097221 */ /* 0x001fc60000010000 */
[----:B------:R-:W0:Y:S01]  /*3260*/  SHFL.BFLY PT, R44, R3, 0x1, 0x1f ;  /* 0x0c201f00032c7f89 */ /* 0x000e2200000e0000 */
[----:B-----5:R-:W-:-:S03]  /*3270*/  FADD.FTZ R18, R18, R27 ;  /* 0x0000001b12127221 */ /* 0x020fc60000010000 */
[----:B------:R-:W5:Y:S04]  /*3280*/  SHFL.BFLY PT, R37, R23, 0x1, 0x1f ;  /* 0x0c201f0017257f89 */ /* 0x000f6800000e0000 */
[----:B------:R-:W5:Y:S01]  /*3290*/  SHFL.BFLY PT, R28, R32, 0x1, 0x1f ;  /* 0x0c201f00201c7f89 */ /* 0x000f6200000e0000 */
[----:B-1----:R-:W-:-:S03]  /*32a0*/  FADD.FTZ R33, R33, R26 ;  /* 0x0000001a21217221 */ /* 0x002fc60000010000 */
[----:B------:R-:W1:Y:S01]  /*32b0*/  SHFL.BFLY PT, R11, R42, 0x2, 0x1f ;  /* 0x0c401f002a0b7f89 */ /* 0x000e6200000e0000 */
[----:B--2---:R-:W-:-:S03]  /*32c0*/  FADD.FTZ R7, R7, R43 ;  /* 0x0000002b07077221 */ /* 0x004fc60000010000 */
[----:B------:R-:W2:Y:S01]  /*32d0*/  SHFL.BFLY PT, R27, R36, 0x1, 0x1f ;  /* 0x0c201f00241b7f89 */ /* 0x000ea200000e0000 */
[----:B---3--:R-:W-:-:S03]  /*32e0*/  FADD.FTZ R35, R35, R45 ;  /* 0x0000002d23237221 */ /* 0x008fc60000010000 */
[----:B------:R-:W3:Y:S01]  /*32f0*/  SHFL.BFLY PT, R14, R46, 0x1, 0x1f ;  /* 0x0c201f002e0e7f89 */ /* 0x000ee200000e0000 */
[----:B----4-:R-:W-:Y:S01]  /*3300*/  FADD.FTZ R20, R20, R41 ;  /* 0x0000002914147221 */ /* 0x010fe20000010000 */
[----:B0-----:R-:W-:Y:S02]  /*3310*/  FADD.FTZ R3, R3, R44 ;  /* 0x0000002c03037221 */ /* 0x001fe40000010000 */
[----:B------:R-:W0:Y:S01]  /*3320*/  SHFL.BFLY PT, R26, R40, 0x1, 0x1f ;  /* 0x0c201f00281a7f89 */ /* 0x000e2200000e0000 */
[----:B-----5:R-:W-:-:S03]  /*3330*/  FADD.FTZ R23, R23, R37 ;  /* 0x0000002517177221 */ /* 0x020fc60000010000 */
[----:B------:R-:W4:Y:S01]  /*3340*/  SHFL.BFLY PT, R50, R10, 0x1, 0x1f ;  /* 0x0c201f000a327f89 */ /* 0x000f2200000e0000 */
        /* <DEDUP_REMOVED lines=9> */
[----:B0-----:R-:W-:-:S03]  /*33e0*/  FADD.FTZ R40, R40, R26 ;  /* 0x0000001a28287221 */ /* 0x001fc60000010000 */
[----:B------:R-:W0:Y:S01]  /*33f0*/  SHFL.BFLY PT, R45, R2, 0x1, 0x1f ;  /* 0x0c201f00022d7f89 */ /* 0x000e2200000e0000 */
[----:B----4-:R-:W-:-:S03]  /*3400*/  FADD.FTZ R10, R10, R50 ;  /* 0x000000320a0a7221 */ /* 0x010fc60000010000 */
[----:B------:R-:W4:Y:S01]  /*3410*/  SHFL.BFLY PT, R41, R22, 0x1, 0x1f ;  /* 0x0c201f0016297f89 */ /* 0x000f2200000e0000 */
[----:B-----5:R-:W-:-:S03]  /*3420*/  FADD.FTZ R5, R5, R52 ;  /* 0x0000003405057221 */ /* 0x020fc60000010000 */
[----:B------:R-:W5:Y:S01]  /*3430*/  SHFL.BFLY PT, R37, R38, 0x1, 0x1f ;  /* 0x0c201f0026257f89 */ /* 0x000f6200000e0000 */
[----:B-1----:R-:W-:-:S03]  /*3440*/  FADD.FTZ R4, R4, R49 ;  /* 0x0000003104047221 */ /* 0x002fc60000010000 */
[----:B------:R-:W1:Y:S01]  /*3450*/  SHFL.BFLY PT, R28, R39, 0x1, 0x1f ;  /* 0x0c201f00271c7f89 */ /* 0x000e6200000e0000 */
[----:B--2---:R-:W-:-:S03]  /*3460*/  FADD.FTZ R24, R24, R51 ;  /* 0x0000003318187221 */ /* 0x004fc60000010000 */
[----:B------:R-:W2:Y:S01]  /*3470*/  SHFL.BFLY PT, R44, R13, 0x1, 0x1f ;  /* 0x0c201f000d2c7f89 */ /* 0x000ea200000e0000 */
[----:B---3--:R-:W-:-:S03]  /*3480*/  FADD.FTZ R34, R34, R48 ;  /* 0x0000003022227221 */ /* 0x008fc60000010000 */
[----:B------:R-:W3:Y:S01]  /*3490*/  SHFL.BFLY PT, R12, R47, 0x1, 0x1f ;  /* 0x0c201f002f0c7f89 */ /* 0x000ee200000e0000 */
[----:B------:R-:W-:-:S03]  /*34a0*/  FADD.FTZ R6, R6, R43 ;  /* 0x0000002b06067221 */ /* 0x000fc60000010000 */
[----:B------:R1:W3:Y:S01]  /*34b0*/  SHFL.BFLY PT, R14, R42, 0x1, 0x1f ;  /* 0x0c201f002a0e7f89 */ /* 0x0002e200000e0000 */
[----:B0-----:R-:W-:Y:S01]  /*34c0*/  FADD.FTZ R2, R2, R45 ;  /* 0x0000002d02027221 */ /* 0x001fe20000010000 */
[----:B----4-:R-:W-:Y:S01]  /*34d0*/  FADD.FTZ R22, R22, R41 ;  /* 0x0000002916167221 */ /* 0x010fe20000010000 */
[----:B-----5:R-:W-:Y:S01]  /*34e0*/  FADD.FTZ R38, R38, R37 ;  /* 0x0000002526267221 */ /* 0x020fe20000010000 */
[----:B-1----:R-:W-:Y:S01]  /*34f0*/  FADD.FTZ R39, R39, R28 ;  /* 0x0000001c27277221 */ /* 0x002fe20000010000 */
[----:B--2---:R-:W-:Y:S01]  /*3500*/  FADD.FTZ R26, R13, R44 ;  /* 0x0000002c0d1a7221 */ /* 0x004fe20000010000 */
[----:B---3--:R-:W-:-:S07]  /*3510*/  FADD.FTZ R47, R47, R12 ;  /* 0x0000000c2f2f7221 */ /* 0x008fce0000010000 */
.L_x_5870:
[C---:B------:R-:W-:Y:S01]  /*3520*/  LOP3.LUT P0, RZ, R31.reuse, 0x7, RZ, 0xc0, !PT ;  /* 0x000000071fff7812 */ /* 0x040fe2000780c0ff */
[----:B------:R-:W-:Y:S05]  /*3530*/  WARPSYNC.ALL ;  /* 0x0000000000007948 */ /* 0x000fea0003800000 */
[----:B------:R-:W-:Y:S01]  /*3540*/  LOP3.LUT R12, R31, 0x3c0, RZ, 0xc0, !PT ;  /* 0x000003c01f0c7812 */ /* 0x000fe200078ec0ff */
[----:B------:R-:W-:Y:S01]  /*3550*/  BAR.SYNC.DEFER_BLOCKING 0x0 ;  /* 0x0000000000007b1d */ /* 0x000fe20000010000 */
[----:B------:R-:W-:Y:S01]  /*3560*/  SHF.R.U32.HI R29, RZ, 0x3, R29 ;  /* 0x00000003ff1d7819 */ /* 0x000fe2000001161d */
[----:B------:R-:W-:Y:S01]  /*3570*/  FADD.FTZ R11, R42, R14 ;  /* 0x0000000e2a0b7221 */ /* 0x000fe20000010000 */
        /* <DEDUP_REMOVED lines=41> */
.L_x_5760:
[----:B------:R-:W-:Y:S05]  /*3810*/  BSYNC.RECONVERGENT B0 ;  /* 0x0000000000007941 */ /* 0x000fea0003800200 */
.L_x_5759:
        /* <DEDUP_REMOVED lines=73> */
[----:B0-----:R-:W-:Y:S01]  /*3cb0*/  FADD.FTZ R38, R38, R13 ;  /* 0x0000000d26267221 */ /* 0x001fe20000010000 */
[----:B-1----:R-:W-:Y:S01]  /*3cc0*/  FADD.FTZ R40, R40, R15 ;  /* 0x0000000f28287221 */ /* 0x002fe20000010000 */
[----:B--2---:R-:W-:Y:S01]  /*3cd0*/  FADD.FTZ R26, R26, R37 ;  /* 0x000000251a1a7221 */ /* 0x004fe20000010000 */
[----:B---3--:R-:W-:-:S07]  /*3ce0*/  FADD.FTZ R39, R39, R14 ;  /* 0x0000000e27277221 */ /* 0x008fce0000010000 */
.L_x_5762:
[----:B------:R-:W-:Y:S05]  /*3cf0*/  BSYNC.RECONVERGENT B0 ;  /* 0x0000000000007941 */ /* 0x000fea0003800200 */
.L_x_5761:
        /* <DEDUP_REMOVED lines=36> */
.L_x_5764:
[----:B------:R-:W-:Y:S05]  /*3f40*/  BSYNC.RECONVERGENT B0 ;  /* 0x0000000000007941 */ /* 0x000fea0003800200 */
.L_x_5763:
[----:B------:R-:W-:Y:S06]  /*3f50*/  BAR.SYNC.DEFER_BLOCKING 0x0 ;  /* 0x0000000000007b1d */ /* 0x000fec0000010000 */
[----:B------:R-:W-:Y:S04]  /*3f60*/  BSSY.RECONVERGENT B0, `(.L_x_5765) ;  /* 0x0000042000007945 */ /* 0x000fe80003800200 */
[----:B------:R-:W-:Y:S05]  /*3f70*/  @P3 BRA `(.L_x_5766) ;  /* 0x0000000400003947 */ /* 0x000fea0003800000 */
[----:B------:R-:W1:Y:S04]  /*3f80*/  LDS R13, [R12] ;  /* 0x000000000c0d7984 */ /* 0x000e680000000800 */
[----:B------:R-:W2:Y:S04]  /*3f90*/  LDS R15, [R12+0x10] ;  /* 0x000010000c0f7984 */ /* 0x000ea80000000800 */
[----:B0-----:R-:W0:Y:S04]  /*3fa0*/  LDS R29, [R12+0x20] ;  /* 0x000020000c1d7984 */ /* 0x001e280000000800 */
[----:B------:R-:W3:Y:S04]  /*3fb0*/  LDS R14, [R12+0x30] ;  /* 0x000030000c0e7984 */ /* 0x000ee80000000800 */
[----:B------:R-:W4:Y:S04]  /*3fc0*/  LDS R28, [R12+0x40] ;  /* 0x000040000c1c7984 */ /* 0x000f280000000800 */
[----:B------:R-:W5:Y:S04]  /*3fd0*/  LDS R37, [R12+0x50] ;  /* 0x000050000c257984 */ /* 0x000f680000000800 */
[----:B------:R-:W5:Y:S04]  /*3fe0*/  LDS R30, [R12+0xa0] ;  /* 0x0000a0000c1e7984 */ /* 0x000f680000000800 */
[----:B------:R-:W5:Y:S04]  /*3ff0*/  LDS R42, [R12+0xc0] ;  /* 0x0000c0000c2a7984 */ /* 0x000f680000000800 */
[----:B------:R-:W5:Y:S04]  /*4000*/  LDS R41, [R12+0x60] ;  /* 0x000060000c297984 */ /* 0x000f680000000800 */
[----:B------:R-:W5:Y:S01]  /*4010*/  LDS R44, [R12+0xe0] ;  /* 0x0000e0000c2c7984 */ /* 0x000f620000000800 */
[----:B-1----:R-:W-:-:S03]  /*4020*/  FADD.FTZ R16, R16, R13 ;  /* 0x0000000d10107221 */ /* 0x002fc60000010000 */
[----:B------:R-:W1:Y:S01]  /*4030*/  LDS R13, [R12+0x70] ;  /* 0x000070000c0d7984 */ /* 0x000e620000000800 */
[----:B--2---:R-:W-:-:S03]  /*4040*/  FADD.FTZ R10, R10, R15 ;  /* 0x0000000f0a0a7221 */ /* 0x004fc60000010000 */
[----:B------:R-:W2:Y:S01]  /*4050*/  LDS R15, [R12+0xb0] ;  /* 0x0000b0000c0f7984 */ /* 0x000ea20000000800 */
[----:B0-----:R-:W-:-:S03]  /*4060*/  FADD.FTZ R8, R8, R29 ;  /* 0x0000001d08087221 */ /* 0x001fc60000010000 */
[----:B------:R-:W0:Y:S01]  /*4070*/  LDS R29, [R12+0xd0] ;  /* 0x0000d0000c1d7984 */ /* 0x000e220000000800 */
        /* <DEDUP_REMOVED lines=13> */
[----:B-1----:R-:W-:Y:S02]  /*4150*/  FADD.FTZ R34, R34, R13 ;  /* 0x0000000d22227221 */ /* 0x002fe40000010000 */
        /* <DEDUP_REMOVED lines=26> */
[----:B-----5:R-:W-:Y:S01]  /*4300*/  FADD.FTZ R40, R40, R37 ;  /* 0x0000002528287221 */ /* 0x020fe20000010000 */
[----:B------:R-:W-:Y:S01]  /*4310*/  FADD.FTZ R27, R27, R30 ;  /* 0x0000001e1b1b7221 */ /* 0x000fe20000010000 */
[----:B------:R-:W-:Y:S01]  /*4320*/  FADD.FTZ R11, R11, R42 ;  /* 0x0000002a0b0b7221 */ /* 0x000fe20000010000 */
[----:B-1----:R-:W-:Y:S01]  /*4330*/  FADD.FTZ R32, R32, R13 ;  /* 0x0000000d20207221 */ /* 0x002fe20000010000 */
[----:B--2---:R-:W-:Y:S01]  /*4340*/  FADD.FTZ R22, R22, R15 ;  /* 0x0000000f16167221 */ /* 0x004fe20000010000 */
[----:B0-----:R-:W-:Y:S01]  /*4350*/  FADD.FTZ R38, R38, R29 ;  /* 0x0000001d26267221 */ /* 0x001fe20000010000 */
[----:B---3--:R-:W-:Y:S01]  /*4360*/  FADD.FTZ R39, R39, R14 ;  /* 0x0000000e27277221 */ /* 0x008fe20000010000 */
[----:B----4-:R-:W-:-:S07]  /*4370*/  FADD.FTZ R47, R47, R28 ;  /* 0x0000001c2f2f7221 */ /* 0x010fce0000010000 */
.L_x_5766:
[----:B------:R-:W-:Y:S05]  /*4380*/  BSYNC.RECONVERGENT B0 ;  /* 0x0000000000007941 */ /* 0x000fea0003800200 */
.L_x_5765:
[----:B------:R-:W-:Y:S06]  /*4390*/  BAR.SYNC.DEFER_BLOCKING 0x0 ;  /* 0x0000000000007b1d */ /* 0x000fec0000010000 */
[----:B------:R-:W-:Y:S05]  /*43a0*/  @P4 EXIT ;  /* 0x000000000000494d */ /* 0x000fea0003800000 */
[----:B------:R-:W1:Y:S01]  /*43b0*/  LDCU UR5, c[0x0][0x378] ;  /* 0x00006f00ff0577ac */ /* 0x000e620008000800 */
[----:B------:R-:W-:-:S04]  /*43c0*/  UIMAD UR4, UR39, UR41, UR40 ;  /* 0x00000029270472a4 */ /* 0x000fc8000f8e0228 */
[----:B-1----:R-:W-:Y:S01]  /*43d0*/  UIMAD UR4, UR4, UR5, URZ ;  /* 0x00000005040472a4 */ /* 0x002fe2000f8e02ff */
[----:B------:R-:W-:Y:S11]  /*43e0*/  @P0 EXIT ;  /* 0x000000000000094d */ /* 0x000ff60003800000 */
[----:B------:R-:W1:Y:S01]  /*43f0*/  S2UR UR5, SR_CTAID.Z ;  /* 0x00000000000579c3 */ /* 0x000e620000002700 */
[----:B------:R-:W2:Y:S01]  /*4400*/  LDCU.64 UR8, c[0x0][0x380] ;  /* 0x00007000ff0877ac */ /* 0x000ea20008000a00 */
[----:B------:R-:W-:Y:S01]  /*4410*/  SHF.R.U32.HI R31, RZ, 0x3, R31 ;  /* 0x00000003ff1f7819 */ /* 0x000fe2000001161f */
[----:B------:R-:W-:Y:S02]  /*4420*/  USHF.L.U32 UR6, UR4, 0x7, URZ ;  /* 0x0000000704067899 */ /* 0x000fe400080006ff */
[----:B-1----:R-:W-:-:S06]  /*4430*/  USHF.L.U32 UR5, UR5, 0x7, URZ ;  /* 0x0000000705057899 */ /* 0x002fcc00080006ff */
[----:B------:R-:W-:-:S05]  /*4440*/  IMAD.U32 R12, RZ, RZ, UR5 ;  /* 0x00000005ff0c7e24 */ /* 0x000fca000f8e00ff */
        /* <DEDUP_REMOVED lines=37> */
.L_x_5731:
        /* <DEDUP_REMOVED lines=16> */
.L_x_5767:
[----:B------:R-:W-:Y:S05]  /*47a0*/  EXIT ;  /* 0x000000000000794d */ /* 0x000fea0003800000 */
.L_x_5733:
[----:B------:R-:W-:Y:S01]  /*47b0*/  HFMA2 R12, -RZ, RZ, 0, 9.5367431640625e-07 ;  /* 0x00000010ff0c7431 */ /* 0x000fe200000001ff */
[----:B------:R-:W-:Y:S02]  /*47c0*/  MOV R11, 0x1f ;  /* 0x0000001f000b7802 */ /* 0x000fe40000000f00 */
[----:B------:R-:W-:-:S07]  /*47d0*/  MOV R15, 0xffffffff ;  /* 0xffffffff000f7802 */ /* 0x000fce0000000f00 */
[----:B------:R-:W-:Y:S05]  /*47e0*/  WARPSYNC.COLLECTIVE R15, `(.L_x_5768) ;  /* 0x000000000f087348 */ /* 0x000fea0003c00000 */
[----:B------:R0:W1:Y:S02]  /*47f0*/  SHFL.BFLY P6, R14, R13, R12, R11 ;  /* 0x0c00000c0d0e7389 */ /* 0x00006400000c000b */
[----:B01----:R-:W-:Y:S05]  /*4800*/  ENDCOLLECTIVE ;  /* 0x000000000000791b */ /* 0x003fea0003800000 */
.L_x_5768:
[----:B------:R-:W-:Y:S01]  /*4810*/  HFMA2 R12, -RZ, RZ, 0, 4.76837158203125e-07 ;  /* 0x00000008ff0c7431 */ /* 0x000fe200000001ff */
[----:B------:R-:W-:-:S05]  /*4820*/  FMNMX.FTZ R0, R14, -3.40282346638528859812e+38, !PT ;  /* 0xff7fffff0e007809 */ /* 0x000fca0007810000 */
[----:B------:R-:W-:-:S07]  /*4830*/  IMAD.MOV.U32 R13, RZ, RZ, R0 ;  /* 0x000000ffff0d7224 */ /* 0x000fce00078e0000 */
[----:B------:R-:W-:Y:S05]  /*4840*/  WARPSYNC.COLLECTIVE R15, `(.L_x_5769) ;  /* 0x000000000f087348 */ /* 0x000fea0003c00000 */
[----:B------:R0:W1:Y:S02]  /*4850*/  SHFL.BFLY P6, R14, R13, R12, R11 ;  /* 0x0c00000c0d0e7389 */ /* 0x00006400000c000b */
[----:B01----:R-:W-:Y:S05]  /*4860*/  ENDCOLLECTIVE ;  /* 0x000000000000791b */ /* 0x003fea0003800000 */
.L_x_5769:
[----:B------:R-:W-:Y:S01]  /*4870*/  HFMA2 R12, -RZ, RZ, 0, 2.384185791015625e-07 ;  /* 0x00000004ff0c7431 */ /* 0x000fe200000001ff */
[----:B------:R-:W-:-:S04]  /*4880*/  FMNMX.FTZ R2, R0, R14, !PT ;  /* 0x0000000e00027209 */ /* 0x000fc80007810000 */
[----:B------:R-:W-:-:S07]  /*4890*/  MOV R13, R2 ;  /* 0x00000002000d7202 */ /* 0x000fce0000000f00 */
[----:B------:R-:W-:Y:S05]  /*48a0*/  WARPSYNC.COLLECTIVE R15, `(.L_x_5770) ;  /* 0x000000000f087348 */ /* 0x000fea0003c00000 */
[----:B------:R0:W1:Y:S02]  /*48b0*/  SHFL.BFLY P6, R14, R13, R12, R11 ;  /* 0x0c00000c0d0e7389 */ /* 0x00006400000c000b */
[----:B01----:R-:W-:Y:S05]  /*48c0*/  ENDCOLLECTIVE ;  /* 0x000000000000791b */ /* 0x003fea0003800000 */
.L_x_5770:
[----:B------:R-:W-:Y:S01]  /*48d0*/  IMAD.MOV.U32 R12, RZ, RZ, 0x2 ;  /* 0x00000002ff0c7424 */ /* 0x000fe200078e00ff */
[----:B------:R-:W-:-:S04]  /*48e0*/  FMNMX.FTZ R3, R2, R14, !PT ;  /* 0x0000000e02037209 */ /* 0x000fc80007810000 */
[----:B------:R-:W-:-:S07]  /*48f0*/  MOV R13, R3 ;  /* 0x00000003000d7202 */ /* 0x000fce0000000f00 */
[----:B------:R-:W-:Y:S05]  /*4900*/  WARPSYNC.COLLECTIVE R15, `(.L_x_5771) ;  /* 0x000000000f087348 */ /* 0x000fea0003c00000 */
[----:B------:R0:W1:Y:S02]  /*4910*/  SHFL.BFLY P6, R14, R13, R12, R11 ;  /* 0x0c00000c0d0e7389 */ /* 0x00006400000c000b */
[----:B01----:R-:W-:Y:S05]  /*4920*/  ENDCOLLECTIVE ;  /* 0x000000000000791b */ /* 0x003fea0003800000 */
.L_x_5771:
[----:B------:R-:W-:Y:S01]  /*4930*/  HFMA2 R12, -RZ, RZ, 0, 5.9604644775390625e-08 ;  /* 0x00000001ff0c7431 */ /* 0x000fe200000001ff */
[----:B------:R-:W-:-:S04]  /*4940*/  FMNMX.FTZ R4, R3, R14, !PT ;  /* 0x0000000e03047209 */ /* 0x000fc80007810000 */
[----:B------:R-:W-:-:S07]  /*4950*/  MOV R13, R4 ;  /* 0x00000004000d7202 */ /* 0x000fce0000000f00 */
[----:B------:R-:W-:Y:S05]  /*4960*/  WARPSYNC.COLLECTIVE R15, `(.L_x_5772) ;  /* 0x000000000f087348 */ /* 0x000fea0003c00000 */
[----:B------:R0:W1:Y:S02]  /*4970*/  SHFL.BFLY P6, R14, R13, R12, R11 ;  /* 0x0c00000c0d0e7389 */ /* 0x00006400000c000b */
[----:B01----:R-:W-:Y:S05]  /*4980*/  ENDCOLLECTIVE ;  /* 0x000000000000791b */ /* 0x003fea0003800000 */
.L_x_5772:
[----:B------:R-:W-:Y:S05]  /*4990*/  BRA `(.L_x_5773) ;  /* 0xffffffc000787947 */ /* 0x000fea000383ffff */
.L_x_5758:
[----:B-1----:R-:W-:Y:S01]  /*49a0*/  MOV R13, RZ ;  /* 0x000000ff000d7202 */ /* 0x002fe20000000f00 */
[----:B------:R-:W-:Y:S02]  /*49b0*/  HFMA2 R12, -RZ, RZ, 0, 2.384185791015625e-07 ;  /* 0x00000004ff0c7431 */ /* 0x000fe400000001ff */
[----:B------:R-:W-:Y:S01]  /*49c0*/  IMAD.MOV.U32 R11, RZ, RZ, 0x1f ;  /* 0x0000001fff0b7424 */ /* 0x000fe200078e00ff */
[----:B------:R-:W-:-:S07]  /*49d0*/  MOV R15, 0xffffffff ;  /* 0xffffffff000f7802 */ /* 0x000fce0000000f00 */
[----:B0-----:R-:W-:Y:S05]  /*49e0*/  WARPSYNC.COLLECTIVE R15, `(.L_x_5774) ;  /* 0x000000000f087348 */ /* 0x001fea0003c00000 */
[----:B------:R1:W2:Y:S02]  /*49f0*/  SHFL.BFLY P6, R14, R13, R12, R11 ;  /* 0x0c00000c0d0e7389 */ /* 0x0002a400000c000b */
[----:B012---:R-:W-:Y:S05]  /*4a00*/  ENDCOLLECTIVE ;  /* 0x000000000000791b */ /* 0x007fea0003800000 */
.L_x_5774:
[----:B------:R-:W-:Y:S01]  /*4a10*/  HFMA2 R12, -RZ, RZ, 0, 1.1920928955078125e-07 ;  /* 0x00000002ff0c7431 */ /* 0x000fe200000001ff */
[----:B------:R-:W-:-:S05]  /*4a20*/  MOV R16, R14 ;  /* 0x0000000e00107202 */ /* 0x000fca0000000f00 */
[----:B------:R-:W-:-:S05]  /*4a30*/  FADD.FTZ R16, RZ, R16 ;  /* 0x00000010ff107221 */ /* 0x000fca0000010000 */
[----:B------:R-:W-:-:S07]  /*4a40*/  MOV R13, R16 ;  /* 0x00000010000d7202 */ /* 0x000fce0000000f00 */
[----:B------:R-:W-:Y:S05]  /*4a50*/  WARPSYNC.COLLECTIVE R15, `(.L_x_5775) ;  /* 0x000000000f087348 */ /* 0x000fea0003c00000 */
[----:B------:R0:W1:Y:S02]  /*4a60*/  SHFL.BFLY P6, R14, R13, R12, R11 ;  /* 0x0c00000c0d0e7389 */ /* 0x00006400000c000b */
[----:B01----:R-:W-:Y:S05]  /*4a70*/  ENDCOLLECTIVE ;  /* 0x000000000000791b */ /* 0x003fea0003800000 */
.L_x_5775:
[----:B------:R-:W-:Y:S02]  /*4a80*/  HFMA2 R12, -RZ, RZ, 0, 5.9604644775390625e-08 ;  /* 0x00000001ff0c7431 */ /* 0x000fe400000001ff */
[----:B------:R-:W-:-:S04]  /*4a90*/  IMAD.MOV.U32 R43, RZ, RZ, R14 ;  /* 0x000000ffff2b7224 */ /* 0x000fc800078e000e */
[----:B------:R-:W-:-:S05]  /*4aa0*/  FADD.FTZ R16, R16, R43 ;  /* 0x0000002b10107221 */ /* 0x000fca0000010000 */
[----:B------:R-:W-:-:S07]  /*4ab0*/  MOV R13, R16 ;  /* 0x00000010000d7202 */ /* 0x000fce0000000f00 */
[----:B------:R-:W-:Y:S05]  /*4ac0*/  WARPSYNC.COLLECTIVE R15, `(.L_x_5776) ;  /* 0x000000000f087348 */ /* 0x000fea0003c00000 */
[----:B------:R0:W1:Y:S02]  /*4ad0*/  SHFL.BFLY P6, R14, R13, R12, R11 ;  /* 0x0c00000c0d0e7389 */ /* 0x00006400000c000b */
[----:B01----:R-:W-:Y:S05]  /*4ae0*/  ENDCOLLECTIVE ;  /* 0x000000000000791b */ /* 0x003fea0003800000 */
.L_x_5776:
[----:B------:R-:W-:Y:S02]  /*4af0*/  HFMA2 R13, -RZ, RZ, 0, 0 ;  /* 0x00000000ff0d7431 */ /* 0x000fe400000001ff */
[----:B------:R-:W-:Y:S01]  /*4b00*/  IMAD.MOV.U32 R12, RZ, RZ, 0x4 ;  /* 0x00000004ff0c7424 */ /* 0x000fe200078e00ff */
[----:B------:R-:W-:-:S07]  /*4b10*/  MOV R42, R14 ;  /* 0x0000000e002a7202 */ /* 0x000fce0000000f00 */
[----:B------:R-:W-:Y:S05]  /*4b20*/  WARPSYNC.COLLECTIVE R15, `(.L_x_5777) ;  /* 0x000000000f087348 */ /* 0x000fea0003c00000 */
[----:B------:R0:W1:Y:S02]  /*4b30*/  SHFL.BFLY P6, R14, R13, R12, R11 ;  /* 0x0c00000c0d0e7389 */ /* 0x00006400000c000b */
[----:B01----:R-:W-:Y:S05]  /*4b40*/  ENDCOLLECTIVE ;  /* 0x000000000000791b */ /* 0x003fea0003800000 */
.L_x_5777:
        /* <DEDUP_REMOVED lines=8> */
.L_x_5778:
[----:B------:R-:W-:Y:S01]  /*4bd0*/  HFMA2 R12, -RZ, RZ, 0, 5.9604644775390625e-08 ;  /* 0x00000001ff0c7431 */ /* 0x000fe200000001ff */
[----:B------:R-:W-:-:S05]  /*4be0*/  MOV R45, R14 ;  /* 0x0000000e002d7202 */ /* 0x000fca0000000f00 */
[----:B------:R-:W-:-:S04]  /*4bf0*/  FADD.FTZ R10, R10, R45 ;  /* 0x0000002d0a0a7221 */ /* 0x000fc80000010000 */
[----:B------:R-:W-:-:S07]  /*4c00*/  IMAD.MOV.U32 R13, RZ, RZ, R10 ;  /* 0x000000ffff0d7224 */ /* 0x000fce00078e000a */
[----:B------:R-:W-:Y:S05]  /*4c10*/  WARPSYNC.COLLECTIVE R15, `(.L_x_5779) ;  /* 0x000000000f087348 */ /* 0x000fea0003c00000 */
[----:B------:R0:W1:Y:S02]  /*4c20*/  SHFL.BFLY P6, R14, R13, R12, R11 ;  /* 0x0c00000c0d0e7389 */ /* 0x00006400000c000b */
[----:B01----:R-:W-:Y:S05]  /*4c30*/  ENDCOLLECTIVE ;  /* 0x000000000000791b */ /* 0x003fea0003800000 */
.L_x_5779:
[----:B------:R-:W-:Y:S01]  /*4c40*/  HFMA2 R13, -RZ, RZ, 0, 0 ;  /* 0x00000000ff0d7431 */ /* 0x000fe200000001ff */
[----:B------:R-:W-:Y:S02]  /*4c50*/  MOV R12, 0x4 ;  /* 0x00000004000c7802 */ /* 0x000fe40000000f00 */
[----:B------:R-:W-:-:S07]  /*4c60*/  MOV R50, R14 ;  /* 0x0000000e00327202 */ /* 0x000fce0000000f00 */
[----:B------:R-:W-:Y:S05]  /*4c70*/  WARPSYNC.COLLECTIVE R15, `(.L_x_5780) ;  /* 0x000000000f087348 */ /* 0x000fea0003c00000 */
[----:B------:R0:W1:Y:S02]  /*4c80*/  SHFL.BFLY P6, R14, R13, R12, R11 ;  /* 0x0c00000c0d0e7389 */ /* 0x00006400000c000b */
[----:B01----:R-:W-:Y:S05]  /*4c90*/  ENDCOLLECTIVE ;  /* 0x000000000000791b */ /* 0x003fea0003800000 */
.L_x_5780:
        /* <DEDUP_REMOVED lines=8> */
.L_x_5781:
[----:B------:R-:W-:Y:S01]  /*4d20*/  IMAD.MOV.U32 R12, RZ, RZ, 0x1 ;  /* 0x00000001ff0c7424 */ /* 0x000fe200078e00ff */
[----:B------:R-:W-:-:S05]  /*4d30*/  MOV R47, R14 ;  /* 0x0000000e002f7202 */ /* 0x000fca0000000f00 */
[----:B------:R-:W-:-:S05]  /*4d40*/  FADD.FTZ R8, R8, R47 ;  /* 0x0000002f08087221 */ /* 0x000fca0000010000 */
[----:B------:R-:W-:-:S07]  /*4d50*/  MOV R13, R8 ;  /* 0x00000008000d7202 */ /* 0x000fce0000000f00 */
[----:B------:R-:W-:Y:S05]  /*4d60*/  WARPSYNC.COLLECTIVE R15, `(.L_x_5782) ;  /* 0x000000000f087348 */ /* 0x000fea0003c00000 */
[----:B------:R0:W1:Y:S02]  /*4d70*/  SHFL.BFLY P6, R14, R13, R12, R11 ;  /* 0x0c00000c0d0e7389 */ /* 0x00006400000c000b */
[----:B01----:R-:W-:Y:S05]  /*4d80*/  ENDCOLLECTIVE ;  /* 0x000000000000791b */ /* 0x003fea0003800000 */
.L_x_5782:
[----:B------:R-:W-:Y:S01]  /*4d90*/  HFMA2 R13, -RZ, RZ, 0, 0 ;  /* 0x00000000ff0d7431 */ /* 0x000fe200000001ff */
[----:B------:R-:W-:Y:S02]  /*4da0*/  MOV R12, 0x4 ;  /* 0x00000004000c7802 */ /* 0x000fe40000000f00 */
[----:B------:R-:W-:-:S07]  /*4db0*/  MOV R44, R14 ;  /* 0x0000000e002c7202 */ /* 0x000fce0000000f00 */
[----:B------:R-:W-:Y:S05]  /*4dc0*/  WARPSYNC.COLLECTIVE R15, `(.L_x_5783) ;  /* 0x000000000f087348 */ /* 0x000fea0003c00000 */
[----:B------:R0:W1:Y:S02]  /*4dd0*/  SHFL.BFLY P6, R14, R13, R12, R11 ;  /* 0x0c00000c0d0e7389 */ /* 0x00006400000c000b */
[----:B01----:R-:W-:Y:S05]  /*4de0*/  ENDCOLLECTIVE ;  /* 0x000000000000791b */ /* 0x003fea0003800000 */
.L_x_5783:
        /* <DEDUP_REMOVED lines=8> */
.L_x_5784:
[----:B------:R-:W-:Y:S01]  /*4e70*/  HFMA2 R12, -RZ, RZ, 0, 5.9604644775390625e-08 ;  /* 0x00000001ff0c7431 */ /* 0x000fe200000001ff */
[----:B------:R-:W-:-:S05]  /*4e80*/  MOV R40, R14 ;  /* 0x0000000e00287202 */ /* 0x000fca0000000f00 */
[----:B------:R-:W-:-:S05]  /*4e90*/  FADD.FTZ R7, R7, R40 ;  /* 0x0000002807077221 */ /* 0x000fca0000010000 */
[----:B------:R-:W-:-:S07]  /*4ea0*/  MOV R13, R7 ;  /* 0x00000007000d7202 */ /* 0x000fce0000000f00 */
[----:B------:R-:W-:Y:S05]  /*4eb0*/  WARPSYNC.COLLECTIVE R15, `(.L_x_5785) ;  /* 0x000000000f087348 */ /* 0x000fea0003c00000 */
[----:B------:R0:W1:Y:S02]  /*4ec0*/  SHFL.BFLY P6, R14, R13, R12, R11 ;  /* 0x0c00000c0d0e7389 */ /* 0x00006400000c000b */
[----:B01----:R-:W-:Y:S05]  /*4ed0*/  ENDCOLLECTIVE ;  /* 0x000000000000791b */ /* 0x003fea0003800000 */
.L_x_5785:
[----:B------:R-:W-:Y:S01]  /*4ee0*/  MOV R13, RZ ;  /* 0x000000ff000d7202 */ /* 0x000fe20000000f00 */
[----:B------:R-:W-:Y:S02]  /*4ef0*/  HFMA2 R12, -RZ, RZ, 0, 2.384185791015625e-07 ;  /* 0x00000004ff0c7431 */ /* 0x000fe400000001ff */
[----:B------:R-:W-:-:S07]  /*4f00*/  IMAD.MOV.U32 R43, RZ, RZ, R14 ;  /* 0x000000ffff2b7224 */ /* 0x000fce00078e000e */
[----:B------:R-:W-:Y:S05]  /*4f10*/  WARPSYNC.COLLECTIVE R15, `(.L_x_5786) ;  /* 0x000000000f087348 */ /* 0x000fea0003c00000 */
[----:B------:R0:W1:Y:S02]  /*4f20*/  SHFL.BFLY P6, R14, R13, R12, R11 ;  /* 0x0c00000c0d0e7389 */ /* 0x00006400000c000b */
[----:B01----:R-:W-:Y:S05]  /*4f30*/  ENDCOLLECTIVE ;  /* 0x000000000000791b */ /* 0x003fea0003800000 */
.L_x_5786:
        /* <DEDUP_REMOVED lines=8> */
.L_x_5787:
[----:B------:R-:W-:Y:S01]  /*4fc0*/  HFMA2 R12, -RZ, RZ, 0, 5.9604644775390625e-08 ;  /* 0x00000001ff0c7431 */ /* 0x000fe200000001ff */
[----:B------:R-:W-:-:S05]  /*4fd0*/  MOV R38, R14 ;  /* 0x0000000e00267202 */ /* 0x000fca0000000f00 */
[----:B------:R-:W-:-:S05]  /*4fe0*/  FADD.FTZ R5, R5, R38 ;  /* 0x0000002605057221 */ /* 0x000fca0000010000 */
[----:B------:R-:W-:-:S07]  /*4ff0*/  MOV R13, R5 ;  /* 0x00000005000d7202 */ /* 0x000fce0000000f00 */
[----:B------:R-:W-:Y:S05]  /*5000*/  WARPSYNC.COLLECTIVE R15, `(.L_x_5788) ;  /* 0x000000000f087348 */ /* 0x000fea0003c00000 */
[----:B------:R0:W1:Y:S02]  /*5010*/  SHFL.BFLY P6, R14, R13, R12, R11 ;  /* 0x0c00000c0d0e7389 */ /* 0x00006400000c000b */
[----:B01----:R-:W-:Y:S05]  /*5020*/  ENDCOLLECTIVE ;  /* 0x000000000000791b */ /* 0x003fea0003800000 */
.L_x_5788:
[----:B------:R-:W-:Y:S02]  /*5030*/  IMAD.MOV.U32 R13, RZ, RZ, RZ ;  /* 0x000000ffff0d7224 */ /* 0x000fe400078e00ff */
[----:B------:R-:W-:Y:S01]  /*5040*/  HFMA2 R12, -RZ, RZ, 0, 2.384185791015625e-07 ;  /* 0x00000004ff0c7431 */ /* 0x000fe200000001ff */
[----:B------:R-:W-:-:S07]  /*5050*/  MOV R52, R14 ;  /* 0x0000000e00347202 */ /* 0x000fce0000000f00 */
[----:B------:R-:W-:Y:S05]  /*5060*/  WARPSYNC.COLLECTIVE R15, `(.L_x_5789) ;  /* 0x000000000f087348 */ /* 0x000fea0003c00000 */
[----:B------:R0:W1:Y:S02]  /*5070*/  SHFL.BFLY P6, R14, R13, R12, R11 ;  /* 0x0c00000c0d0e7389 */ /* 0x00006400000c000b */
[----:B01----:R-:W-:Y:S05]  /*5080*/  ENDCOLLECTIVE ;  /* 0x000000000000791b */ /* 0x003fea0003800000 */
.L_x_5789:
        /* <DEDUP_REMOVED lines=8> */
.L_x_5790:
[----:B------:R-:W-:Y:S02]  /*5110*/  HFMA2 R12, -RZ, RZ, 0, 5.9604644775390625e-08 ;  /* 0x00000001ff0c7431 */ /* 0x000fe400000001ff */
[----:B------:R-:W-:-:S04]  /*5120*/  IMAD.MOV.U32 R41, RZ, RZ, R14 ;  /* 0x000000ffff297224 */ /* 0x000fc800078e000e */
[----:B------:R-:W-:-:S05]  /*5130*/  FADD.FTZ R4, R4, R41 ;  /* 0x0000002904047221 */ /* 0x000fca0000010000 */
[----:B------:R-:W-:-:S07]  /*5140*/  MOV R13, R4 ;  /* 0x00000004000d7202 */ /* 0x000fce0000000f00 */
[----:B------:R-:W-:Y:S05]  /*5150*/  WARPSYNC.COLLECTIVE R15, `(.L_x_5791) ;  /* 0x000000000f087348 */ /* 0x000fea0003c00000 */
[----:B------:R0:W1:Y:S02]  /*5160*/  SHFL.BFLY P6, R14, R13, R12, R11 ;  /* 0x0c00000c0d0e7389 */ /* 0x00006400000c000b */
[----:B01----:R-:W-:Y:S05]  /*5170*/  ENDCOLLECTIVE ;  /* 0x000000000000791b */ /* 0x003fea0003800000 */
.L_x_5791:
[----:B------:R-:W-:Y:S02]  /*5180*/  HFMA2 R13, -RZ, RZ, 0, 0 ;  /* 0x00000000ff0d7431 */ /* 0x000fe400000001ff */
[----:B------:R-:W-:Y:S01]  /*5190*/  IMAD.MOV.U32 R12, RZ, RZ, 0x4 ;  /* 0x00000004ff0c7424 */ /* 0x000fe200078e00ff */
[----:B------:R-:W-:-:S07]  /*51a0*/  MOV R49, R14 ;  /* 0x0000000e00317202 */ /* 0x000fce0000000f00 */
[----:B------:R-:W-:Y:S05]  /*51b0*/  WARPSYNC.COLLECTIVE R15, `(.L_x_5792) ;  /* 0x000000000f087348 */ /* 0x000fea0003c00000 */
[----:B------:R0:W1:Y:S02]  /*51c0*/  SHFL.BFLY P6, R14, R13, R12, R11 ;  /* 0x0c00000c0d0e7389 */ /* 0x00006400000c000b */
[----:B01----:R-:W-:Y:S05]  /*51d0*/  ENDCOLLECTIVE ;  /* 0x000000000000791b */ /* 0x003fea0003800000 */
.L_x_5792:
        /* <DEDUP_REMOVED lines=8> */
.L_x_5793:
[----:B------:R-:W-:Y:S01]  /*5260*/  HFMA2 R12, -RZ, RZ, 0, 5.9604644775390625e-08 ;  /* 0x00000001ff0c7431 */ /* 0x000fe200000001ff */
[----:B------:R-:W-:-:S05]  /*5270*/  MOV R39, R14 ;  /* 0x0000000e00277202 */ /* 0x000fca0000000f00 */
[----:B------:R-:W-:-:S04]  /*5280*/  FADD.FTZ R24, R24, R39 ;  /* 0x0000002718187221 */ /* 0x000fc80000010000 */
[----:B------:R-:W-:-:S07]  /*5290*/  IMAD.MOV.U32 R13, RZ, RZ, R24 ;  /* 0x000000ffff0d7224 */ /* 0x000fce00078e0018 */
[----:B------:R-:W-:Y:S05]  /*52a0*/  WARPSYNC.COLLECTIVE R15, `(.L_x_5794) ;  /* 0x000000000f087348 */ /* 0x000fea0003c00000 */
[----:B------:R0:W1:Y:S02]  /*52b0*/  SHFL.BFLY P6, R14, R13, R12, R11 ;  /* 0x0c00000c0d0e7389 */ /* 0x00006400000c000b */
[----:B01----:R-:W-:Y:S05]  /*52c0*/  ENDCOLLECTIVE ;  /* 0x000000000000791b */ /* 0x003fea0003800000 */
.L_x_5794:
[----:B------:R-:W-:Y:S01]  /*52d0*/  HFMA2 R13, -RZ, RZ, 0, 0 ;  /* 0x00000000ff0d7431 */ /* 0x000fe200000001ff */
[----:B------:R-:W-:Y:S02]  /*52e0*/  MOV R12, 0x4 ;  /* 0x00000004000c7802 */ /* 0x000fe40000000f00 */
[----:B------:R-:W-:-:S07]  /*52f0*/  MOV R51, R14 ;  /* 0x0000000e00337202 */ /* 0x000fce0000000f00 */
[----:B------:R-:W-:Y:S05]  /*5300*/  WARPSYNC.COLLECTIVE R15, `(.L_x_5795) ;  /* 0x000000000f087348 */ /* 0x000fea0003c00000 */
[----:B------:R0:W1:Y:S02]  /*5310*/  SHFL.BFLY P6, R14, R13, R12, R11 ;  /* 0x0c00000c0d0e7389 */ /* 0x00006400000c000b */
[----:B01----:R-:W-:Y:S05]  /*5320*/  ENDCOLLECTIVE ;  /* 0x000000000000791b */ /* 0x003fea0003800000 */
.L_x_5795:
        /* <DEDUP_REMOVED lines=8> */
.L_x_5796:
[----:B------:R-:W-:Y:S01]  /*53b0*/  IMAD.MOV.U32 R12, RZ, RZ, 0x1 ;  /* 0x00000001ff0c7424 */ /* 0x000fe200078e00ff */
[----:B------:R-:W-:-:S05]  /*53c0*/  MOV R37, R14 ;  /* 0x0000000e00257202 */ /* 0x000fca0000000f00 */
[----:B------:R-:W-:-:S05]  /*53d0*/  FADD.FTZ R34, R34, R37 ;  /* 0x0000002522227221 */ /* 0x000fca0000010000 */
[----:B------:R-:W-:-:S07]  /*53e0*/  MOV R13, R34 ;  /* 0x00000022000d7202 */ /* 0x000fce0000000f00 */
[----:B------:R-:W-:Y:S05]  /*53f0*/  WARPSYNC.COLLECTIVE R15, `(.L_x_5797) ;  /* 0x000000000f087348 */ /* 0x000fea0003c00000 */
[----:B------:R0:W1:Y:S02]  /*5400*/  SHFL.BFLY P6, R14, R13, R12, R11 ;  /* 0x0c00000c0d0e7389 */ /* 0x00006400000c000b */
[----:B01----:R-:W-:Y:S05]  /*5410*/  ENDCOLLECTIVE ;  /* 0x000000000000791b */ /* 0x003fea0003800000 */
.L_x_5797:
[----:B------:R-:W-:Y:S01]  /*5420*/  HFMA2 R13, -RZ, RZ, 0, 0 ;  /* 0x00000000ff0d7431 */ /* 0x000fe200000001ff */
[----:B------:R-:W-:Y:S02]  /*5430*/  MOV R12, 0x4 ;  /* 0x00000004000c7802 */ /* 0x000fe40000000f00 */
[----:B------:R-:W-:-:S07]  /*5440*/  MOV R48, R14 ;  /* 0x0000000e00307202 */ /* 0x000fce0000000f00 */
[----:B------:R-:W-:Y:S05]  /*5450*/  WARPSYNC.COLLECTIVE R15, `(.L_x_5798) ;  /* 0x000000000f087348 */ /* 0x000fea0003c00000 */
[----:B------:R0:W1:Y:S02]  /*5460*/  SHFL.BFLY P6, R14, R13, R12, R11 ;  /* 0x0c00000c0d0e7389 */ /* 0x00006400000c000b */
[----:B01----:R-:W-:Y:S05]  /*5470*/  ENDCOLLECTIVE ;  /* 0x000000000000791b */ /* 0x003fea0003800000 */
.L_x_5798:
        /* <DEDUP_REMOVED lines=8> */
.L_x_5799:
[----:B------:R-:W-:Y:S01]  /*5500*/  HFMA2 R12, -RZ, RZ, 0, 5.9604644775390625e-08 ;  /* 0x00000001ff0c7431 */ /* 0x000fe200000001ff */
[----:B------:R-:W-:-:S05]  /*5510*/  MOV R36, R14 ;  /* 0x0000000e00247202 */ /* 0x000fca0000000f00 */
[----:B------:R-:W-:-:S05]  /*5520*/  FADD.FTZ R35, R35, R36 ;  /* 0x0000002423237221 */ /* 0x000fca0000010000 */
[----:B------:R-:W-:-:S07]  /*5530*/  MOV R13, R35 ;  /* 0x00000023000d7202 */ /* 0x000fce0000000f00 */
[----:B------:R-:W-:Y:S05]  /*5540*/  WARPSYNC.COLLECTIVE R15, `(.L_x_5800) ;  /* 0x000000000f087348 */ /* 0x000fea0003c00000 */
[----:B------:R0:W1:Y:S02]  /*5550*/  SHFL.BFLY P6, R14, R13, R12, R11 ;  /* 0x0c00000c0d0e7389 */ /* 0x00006400000c000b */
[----:B01----:R-:W-:Y:S05]  /*5560*/  ENDCOLLECTIVE ;  /* 0x000000000000791b */ /* 0x003fea0003800000 */
.L_x_5800:
[----:B------:R-:W-:Y:S01]  /*5570*/  MOV R13, RZ ;  /* 0x000000ff000d7202 */ /* 0x000fe20000000f00 */
[----:B------:R-:W-:Y:S02]  /*5580*/  HFMA2 R12, -RZ, RZ, 0, 2.384185791015625e-07 ;  /* 0x00000004ff0c7431 */ /* 0x000fe400000001ff */
[----:B------:R-:W-:-:S07]  /*5590*/  IMAD.MOV.U32 R45, RZ, RZ, R14 ;  /* 0x000000ffff2d7224 */ /* 0x000fce00078e000e */
[----:B------:R-:W-:Y:S05]  /*55a0*/  WARPSYNC.COLLECTIVE R15, `(.L_x_5801) ;  /* 0x000000000f087348 */ /* 0x000fea0003c00000 */
[----:B------:R0:W1:Y:S02]  /*55b0*/  SHFL.BFLY P6, R14, R13, R12, R11 ;  /* 0x0c00000c0d0e7389 */ /* 0x00006400000c000b */
[----:B01----:R-:W-:Y:S05]  /*55c0*/  ENDCOLLECTIVE ;  /* 0x000000000000791b */ /* 0x003fea0003800000 */
.L_x_5801:
        /* <DEDUP_REMOVED lines=8> */
.L_x_5802:
[----:B------:R-:W-:Y:S01]  /*5650*/  HFMA2 R12, -RZ, RZ, 0, 5.9604644775390625e-08 ;  /* 0x00000001ff0c7431 */ /* 0x000fe200000001ff */
[----:B------:R-:W-:-:S05]  /*5660*/  MOV R32, R14 ;  /* 0x0000000e00207202 */ /* 0x000fca0000000f00 */
[----:B------:R-:W-:-:S05]  /*5670*/  FADD.FTZ R25, R25, R32 ;  /* 0x0000002019197221 */ /* 0x000fca0000010000 */
[----:B------:R-:W-:-:S07]  /*5680*/  MOV R13, R25 ;  /* 0x00000019000d7202 */ /* 0x000fce0000000f00 */
[----:B------:R-:W-:Y:S05]  /*5690*/  WARPSYNC.COLLECTIVE R15, `(.L_x_5803) ;  /* 0x000000000f087348 */ /* 0x000fea0003c00000 */
[----:B------:R0:W1:Y:S02]  /*56a0*/  SHFL.BFLY P6, R14, R13, R12, R11 ;  /* 0x0c00000c0d0e7389 */ /* 0x00006400000c000b */
[----:B01----:R-:W-:Y:S05]  /*56b0*/  ENDCOLLECTIVE ;  /* 0x000000000000791b */ /* 0x003fea0003800000 */
.L_x_5803:
[----:B------:R-:W-:Y:S02]  /*56c0*/  IMAD.MOV.U32 R13, RZ, RZ, RZ ;  /* 0x000000ffff0d7224 */ /* 0x000fe400078e00ff */
[----:B------:R-:W-:Y:S01]  /*56d0*/  HFMA2 R12, -RZ, RZ, 0, 2.384185791015625e-07 ;  /* 0x00000004ff0c7431 */ /* 0x000fe200000001ff */
[----:B------:R-:W-:-:S07]  /*56e0*/  MOV R47, R14 ;  /* 0x0000000e002f7202 */ /* 0x000fce0000000f00 */
[----:B------:R-:W-:Y:S05]  /*56f0*/  WARPSYNC.COLLECTIVE R15, `(.L_x_5804) ;  /* 0x000000000f087348 */ /* 0x000fea0003c00000 */
[----:B------:R0:W1:Y:S02]  /*5700*/  SHFL.BFLY P6, R14, R13, R12, R11 ;  /* 0x0c00000c0d0e7389 */ /* 0x00006400000c000b */
[----:B01----:R-:W-:Y:S05]  /*5710*/  ENDCOLLECTIVE ;  /* 0x000000000000791b */ /* 0x003fea0003800000 */
.L_x_5804:
        /* <DEDUP_REMOVED lines=8> */
.L_x_5805:
[----:B------:R-:W-:Y:S02]  /*57a0*/  HFMA2 R12, -RZ, RZ, 0, 5.9604644775390625e-08 ;  /* 0x00000001ff0c7431 */ /* 0x000fe400000001ff */
[----:B------:R-:W-:-:S04]  /*57b0*/  IMAD.MOV.U32 R28, RZ, RZ, R14 ;  /* 0x000000ffff1c7224 */ /* 0x000fc800078e000e */
[----:B------:R-:W-:-:S05]  /*57c0*/  FADD.FTZ R21, R21, R28 ;  /* 0x0000001c15157221 */ /* 0x000fca0000010000 */
[----:B------:R-:W-:-:S07]  /*57d0*/  MOV R13, R21 ;  /* 0x00000015000d7202 */ /* 0x000fce0000000f00 */
[----:B------:R-:W-:Y:S05]  /*57e0*/  WARPSYNC.COLLECTIVE R15, `(.L_x_5806) ;  /* 0x000000000f087348 */ /* 0x000fea0003c00000 */
[----:B------:R0:W1:Y:S02]  /*57f0*/  SHFL.BFLY P6, R14, R13, R12, R11 ;  /* 0x0c00000c0d0e7389 */ /* 0x00006400000c000b */
[----:B01----:R-:W-:Y:S05]  /*5800*/  ENDCOLLECTIVE ;  /* 0x000000000000791b */ /* 0x003fea0003800000 */
.L_x_5806:
[----:B------:R-:W-:Y:S02]  /*5810*/  HFMA2 R13, -RZ, RZ, 0, 0 ;  /* 0x00000000ff0d7431 */ /* 0x000fe400000001ff */
[----:B------:R-:W-:Y:S01]  /*5820*/  IMAD.MOV.U32 R12, RZ, RZ, 0x4 ;  /* 0x00000004ff0c7424 */ /* 0x000fe200078e00ff */
[----:B------:R-:W-:-:S07]  /*5830*/  MOV R46, R14 ;  /* 0x0000000e002e7202 */ /* 0x000fce0000000f00 */
[----:B------:R-:W-:Y:S05]  /*5840*/  WARPSYNC.COLLECTIVE R15, `(.L_x_5807) ;  /* 0x000000000f087348 */ /* 0x000fea0003c00000 */
[----:B------:R0:W1:Y:S02]  /*5850*/  SHFL.BFLY P6, R14, R13, R12, R11 ;  /* 0x0c00000c0d0e7389 */ /* 0x00006400000c000b */
[----:B01----:R-:W-:Y:S05]  /*5860*/  ENDCOLLECTIVE ;  /* 0x000000000000791b */ /* 0x003fea0003800000 */
.L_x_5807:
        /* <DEDUP_REMOVED lines=8> */
.L_x_5808:
[----:B------:R-:W-:Y:S01]  /*58f0*/  HFMA2 R12, -RZ, RZ, 0, 5.9604644775390625e-08 ;  /* 0x00000001ff0c7431 */ /* 0x000fe200000001ff */
[----:B------:R-:W-:-:S05]  /*5900*/  MOV R33, R14 ;  /* 0x0000000e00217202 */ /* 0x000fca0000000f00 */
[----:B------:R-:W-:-:S04]  /*5910*/  FADD.FTZ R20, R20, R33 ;  /* 0x0000002114147221 */ /* 0x000fc80000010000 */
[----:B------:R-:W-:-:S07]  /*5920*/  IMAD.MOV.U32 R13, RZ, RZ, R20 ;  /* 0x000000ffff0d7224 */ /* 0x000fce00078e0014 */
[----:B------:R-:W-:Y:S05]  /*5930*/  WARPSYNC.COLLECTIVE R15, `(.L_x_5809) ;  /* 0x000000000f087348 */ /* 0x000fea0003c00000 */
[----:B------:R0:W1:Y:S02]  /*5940*/  SHFL.BFLY P6, R14, R13, R12, R11 ;  /* 0x0c00000c0d0e7389 */ /* 0x00006400000c000b */
[----:B01----:R-:W-:Y:S05]  /*5950*/  ENDCOLLECTIVE ;  /* 0x000000000000791b */ /* 0x003fea0003800000 */
.L_x_5809:
[----:B------:R-:W-:Y:S01]  /*5960*/  HFMA2 R13, -RZ, RZ, 0, 0 ;  /* 0x00000000ff0d7431 */ /* 0x000fe200000001ff */
[----:B------:R-:W-:Y:S02]  /*5970*/  MOV R12, 0x4 ;  /* 0x00000004000c7802 */ /* 0x000fe40000000f00 */
[----:B------:R-:W-:-:S07]  /*5980*/  MOV R41, R14 ;  /* 0x0000000e00297202 */ /* 0x000fce0000000f00 */
[----:B------:R-:W-:Y:S05]  /*5990*/  WARPSYNC.COLLECTIVE R15, `(.L_x_5810) ;  /* 0x000000000f087348 */ /* 0x000fea0003c00000 */
[----:B------:R0:W1:Y:S02]  /*59a0*/  SHFL.BFLY P6, R14, R13, R12, R11 ;  /* 0x0c00000c0d0e7389 */ /* 0x00006400000c000b */
[----:B01----:R-:W-:Y:S05]  /*59b0*/  ENDCOLLECTIVE ;  /* 0x000000000000791b */ /* 0x003fea0003800000 */
.L_x_5810:
        /* <DEDUP_REMOVED lines=8> */
.L_x_5811:
[----:B------:R-:W-:Y:S01]  /*5a40*/  IMAD.MOV.U32 R12, RZ, RZ, 0x1 ;  /* 0x00000001ff0c7424 */ /* 0x000fe200078e00ff */
[----:B------:R-:W-:-:S05]  /*5a50*/  MOV R26, R14 ;  /* 0x0000000e001a7202 */ /* 0x000fca0000000f00 */
[----:B------:R-:W-:-:S05]  /*5a60*/  FADD.FTZ R19, R19, R26 ;  /* 0x0000001a13137221 */ /* 0x000fca0000010000 */
[----:B------:R-:W-:-:S07]  /*5a70*/  MOV R13, R19 ;  /* 0x00000013000d7202 */ /* 0x000fce0000000f00 */
[----:B------:R-:W-:Y:S05]  /*5a80*/  WARPSYNC.COLLECTIVE R15, `(.L_x_5812) ;  /* 0x000000000f087348 */ /* 0x000fea0003c00000 */
[----:B------:R0:W1:Y:S02]  /*5a90*/  SHFL.BFLY P6, R14, R13, R12, R11 ;  /* 0x0c00000c0d0e7389 */ /* 0x00006400000c000b */
[----:B01----:R-:W-:Y:S05]  /*5aa0*/  ENDCOLLECTIVE ;  /* 0x000000000000791b */ /* 0x003fea0003800000 */
.L_x_5812:
[----:B------:R-:W-:Y:S01]  /*5ab0*/  HFMA2 R13, -RZ, RZ, 0, 0 ;  /* 0x00000000ff0d7431 */ /* 0x000fe200000001ff */
[----:B------:R-:W-:Y:S02]  /*5ac0*/  MOV R12, 0x4 ;  /* 0x00000004000c7802 */ /* 0x000fe40000000f00 */
[----:B------:R-:W-:-:S07]  /*5ad0*/  MOV R37, R14 ;  /* 0x0000000e00257202 */ /* 0x000fce0000000f00 */
[----:B------:R-:W-:Y:S05]  /*5ae0*/  WARPSYNC.COLLECTIVE R15, `(.L_x_5813) ;  /* 0x000000000f087348 */ /* 0x000fea0003c00000 */
[----:B------:R0:W1:Y:S02]  /*5af0*/  SHFL.BFLY P6, R14, R13, R12, R11 ;  /* 0x0c00000c0d0e7389 */ /* 0x00006400000c000b */
[----:B01----:R-:W-:Y:S05]  /*5b00*/  ENDCOLLECTIVE ;  /* 0x000000000000791b */ /* 0x003fea0003800000 */
.L_x_5813:
        /* <DEDUP_REMOVED lines=8> */
.L_x_5814:
[----:B------:R-:W-:Y:S01]  /*5b90*/  HFMA2 R12, -RZ, RZ, 0, 5.9604644775390625e-08 ;  /* 0x00000001ff0c7431 */ /* 0x000fe200000001ff */
[----:B------:R-:W-:-:S05]  /*5ba0*/  MOV R27, R14 ;  /* 0x0000000e001b7202 */ /* 0x000fca0000000f00 */
[----:B------:R-:W-:-:S05]  /*5bb0*/  FADD.FTZ R18, R18, R27 ;  /* 0x0000001b12127221 */ /* 0x000fca0000010000 */
[----:B------:R-:W-:-:S07]  /*5bc0*/  MOV R13, R18 ;  /* 0x00000012000d7202 */ /* 0x000fce0000000f00 */
[----:B------:R-:W-:Y:S05]  /*5bd0*/  WARPSYNC.COLLECTIVE R15, `(.L_x_5815) ;  /* 0x000000000f087348 */ /* 0x000fea0003c00000 */
[----:B------:R0:W1:Y:S02]  /*5be0*/  SHFL.BFLY P6, R14, R13, R12, R11 ;  /* 0x0c00000c0d0e7389 */ /* 0x00006400000c000b */
[----:B01----:R-:W-:Y:S05]  /*5bf0*/  ENDCOLLECTIVE ;  /* 0x000000000000791b */ /* 0x003fea0003800000 */
.L_x_5815:
[----:B------:R-:W-:Y:S01]  /*5c00*/  MOV R13, RZ ;  /* 0x000000ff000d7202 */ /* 0x000fe20000000f00 */
[----:B------:R-:W-:Y:S02]  /*5c10*/  HFMA2 R12, -RZ, RZ, 0, 2.384185791015625e-07 ;  /* 0x00000004ff0c7431 */ /* 0x000fe400000001ff */
[----:B------:R-:W-:-:S07]  /*5c20*/  IMAD.MOV.U32 R27, RZ, RZ, R14 ;  /* 0x000000ffff1b7224 */ /* 0x000fce00078e000e */
[----:B------:R-:W-:Y:S05]  /*5c30*/  WARPSYNC.COLLECTIVE R15, `(.L_x_5816) ;  /* 0x000000000f087348 */ /* 0x000fea0003c00000 */
[----:B------:R0:W1:Y:S02]  /*5c40*/  SHFL.BFLY P6, R14, R13, R12, R11 ;  /* 0x0c00000c0d0e7389 */ /* 0x00006400000c000b */
[----:B01----:R-:W-:Y:S05]  /*5c50*/  ENDCOLLECTIVE ;  /* 0x000000000000791b */ /* 0x003fea0003800000 */
.L_x_5816:
        /* <DEDUP_REMOVED lines=8> */
.L_x_5817:
[----:B------:R-:W-:Y:S01]  /*5ce0*/  HFMA2 R12, -RZ, RZ, 0, 5.9604644775390625e-08 ;  /* 0x00000001ff0c7431 */ /* 0x000fe200000001ff */
[----:B------:R-:W-:-:S05]  /*5cf0*/  MOV R22, R14 ;  /* 0x0000000e00167202 */ /* 0x000fca0000000f00 */
[----:B------:R-:W-:-:S05]  /*5d00*/  FADD.FTZ R17, R17, R22 ;  /* 0x0000001611117221 */ /* 0x000fca0000010000 */
[----:B------:R-:W-:-:S07]  /*5d10*/  MOV R13, R17 ;  /* 0x00000011000d7202 */ /* 0x000fce0000000f00 */
[----:B------:R-:W-:Y:S05]  /*5d20*/  WARPSYNC.COLLECTIVE R15, `(.L_x_5818) ;  /* 0x000000000f087348 */ /* 0x000fea0003c00000 */
[----:B------:R0:W1:Y:S02]  /*5d30*/  SHFL.BFLY P6, R14, R13, R12, R11 ;  /* 0x0c00000c0d0e7389 */ /* 0x00006400000c000b */
[----:B01----:R-:W-:Y:S05]  /*5d40*/  ENDCOLLECTIVE ;  /* 0x000000000000791b */ /* 0x003fea0003800000 */
.L_x_5818:
[----:B------:R-:W-:Y:S02]  /*5d50*/  IMAD.MOV.U32 R13, RZ, RZ, RZ ;  /* 0x000000ffff0d7224 */ /* 0x000fe400078e00ff */
[----:B------:R-:W-:Y:S01]  /*5d60*/  HFMA2 R12, -RZ, RZ, 0, 2.384185791015625e-07 ;  /* 0x00000004ff0c7431 */ /* 0x000fe200000001ff */
[----:B------:R-:W-:-:S07]  /*5d70*/  MOV R26, R14 ;  /* 0x0000000e001a7202 */ /* 0x000fce0000000f00 */
[----:B------:R-:W-:Y:S05]  /*5d80*/  WARPSYNC.COLLECTIVE R15, `(.L_x_5819) ;  /* 0x000000000f087348 */ /* 0x000fea0003c00000 */
[----:B------:R0:W1:Y:S02]  /*5d90*/  SHFL.BFLY P6, R14, R13, R12, R11 ;  /* 0x0c00000c0d0e7389 */ /* 0x00006400000c000b */
[----:B01----:R-:W-:Y:S05]  /*5da0*/  ENDCOLLECTIVE ;  /* 0x000000000000791b */ /* 0x003fea0003800000 */
.L_x_5819:
        /* <DEDUP_REMOVED lines=8> */
.L_x_5820:
[----:B------:R-:W-:Y:S02]  /*5e30*/  HFMA2 R12, -RZ, RZ, 0, 5.9604644775390625e-08 ;  /* 0x00000001ff0c7431 */ /* 0x000fe400000001ff */
[----:B------:R-:W-:-:S04]  /*5e40*/  IMAD.MOV.U32 R2, RZ, RZ, R14 ;  /* 0x000000ffff027224 */ /* 0x000fc800078e000e */
[----:B------:R-:W-:-:S05]  /*5e50*/  FADD.FTZ R9, R9, R2 ;  /* 0x0000000209097221 */ /* 0x000fca0000010000 */
[----:B------:R-:W-:-:S07]  /*5e60*/  MOV R13, R9 ;  /* 0x00000009000d7202 */ /* 0x000fce0000000f00 */
[----:B------:R-:W-:Y:S05]  /*5e70*/  WARPSYNC.COLLECTIVE R15, `(.L_x_5821) ;  /* 0x000000000f087348 */ /* 0x000fea0003c00000 */
[----:B------:R0:W1:Y:S02]  /*5e80*/  SHFL.BFLY P6, R14, R13, R12, R11 ;  /* 0x0c00000c0d0e7389 */ /* 0x00006400000c000b */
[----:B01----:R-:W-:Y:S05]  /*5e90*/  ENDCOLLECTIVE ;  /* 0x000000000000791b */ /* 0x003fea0003800000 */
.L_x_5821:
[----:B------:R-:W-:Y:S02]  /*5ea0*/  HFMA2 R13, -RZ, RZ, 0, 0 ;  /* 0x00000000ff0d7431 */ /* 0x000fe400000001ff */
[----:B------:R-:W-:Y:S01]  /*5eb0*/  IMAD.MOV.U32 R12, RZ, RZ, 0x4 ;  /* 0x00000004ff0c7424 */ /* 0x000fe200078e00ff */
[----:B------:R-:W-:-:S07]  /*5ec0*/  MOV R28, R14 ;  /* 0x0000000e001c7202 */ /* 0x000fce0000000f00 */
[----:B------:R-:W-:Y:S05]  /*5ed0*/  WARPSYNC.COLLECTIVE R15, `(.L_x_5822) ;  /* 0x000000000f087348 */ /* 0x000fea0003c00000 */
[----:B------:R0:W1:Y:S02]  /*5ee0*/  SHFL.BFLY P6, R14, R13, R12, R11 ;  /* 0x0c00000c0d0e7389 */ /* 0x00006400000c000b */
[----:B01----:R-:W-:Y:S05]  /*5ef0*/  ENDCOLLECTIVE ;  /* 0x000000000000791b */ /* 0x003fea0003800000 */
.L_x_5822:
        /* <DEDUP_REMOVED lines=8> */
.L_x_5823:
[----:B------:R-:W-:Y:S01]  /*5f80*/  HFMA2 R12, -RZ, RZ, 0, 5.9604644775390625e-08 ;  /* 0x00000001ff0c7431 */ /* 0x000fe200000001ff */
[----:B------:R-:W-:-:S05]  /*5f90*/  MOV R23, R14 ;  /* 0x0000000e00177202 */ /* 0x000fca0000000f00 */
[----:B------:R-:W-:-:S04]  /*5fa0*/  FADD.FTZ R6, R6, R23 ;  /* 0x0000001706067221 */ /* 0x000fc80000010000 */
[----:B------:R-:W-:-:S07]  /*5fb0*/  IMAD.MOV.U32 R13, RZ, RZ, R6 ;  /* 0x000000ffff0d7224 */ /* 0x000fce00078e0006 */
[----:B------:R-:W-:Y:S05]  /*5fc0*/  WARPSYNC.COLLECTIVE R15, `(.L_x_5824) ;  /* 0x000000000f087348 */ /* 0x000fea0003c00000 */
[----:B------:R0:W1:Y:S02]  /*5fd0*/  SHFL.BFLY P6, R14, R13, R12, R11 ;  /* 0x0c00000c0d0e7389 */ /* 0x00006400000c000b */
[----:B01----:R-:W-:Y:S05]  /*5fe0*/  ENDCOLLECTIVE ;  /* 0x000000000000791b */ /* 0x003fea0003800000 */
.L_x_5824:
[----:B------:R-:W-:Y:S01]  /*5ff0*/  HFMA2 R13, -RZ, RZ, 0, 0 ;  /* 0x00000000ff0d7431 */ /* 0x000fe200000001ff */
[----:B------:R-:W-:Y:S02]  /*6000*/  MOV R12, 0x4 ;  /* 0x00000004000c7802 */ /* 0x000fe40000000f00 */
[----:B------:R-:W-:-:S07]  /*6010*/  MOV R43, R14 ;  /* 0x0000000e002b7202 */ /* 0x000fce0000000f00 */
[----:B------:R-:W-:Y:S05]  /*6020*/  WARPSYNC.COLLECTIVE R15, `(.L_x_5825) ;  /* 0x000000000f087348 */ /* 0x000fea0003c00000 */
[----:B------:R0:W1:Y:S02]  /*6030*/  SHFL.BFLY P6, R14, R13, R12, R11 ;  /* 0x0c00000c0d0e7389 */ /* 0x00006400000c000b */
[----:B01----:R-:W-:Y:S05]  /*6040*/  ENDCOLLECTIVE ;  /* 0x000000000000791b */ /* 0x003fea0003800000 */
.L_x_5825:
[----:B------:R-:W-:Y:S01]  /*6050*/  FADD.FTZ R6, R6, R43 ;  /* 0x0000002b06067221 */ /* 0x000fe20000010000 */
[----:B------:R-:W-:Y:S02]  /*6060*/  HFMA2 R12, -RZ, RZ, 0, 1.1920928955078125e-07 ;  /* 0x00000002ff0c7431 */ /* 0x000fe400000001ff */
[----:B------:R-:W-:-:S04]  /*6070*/  FADD.FTZ R3, RZ, R14 ;  /* 0x0000000eff037221 */ /* 0x000fc80000010000 */
[----:B------:R-:W-:-:S07]  /*6080*/  IMAD.MOV.U32 R13, RZ, RZ, R3 ;  /* 0x000000ffff0d7224 */ /* 0x000fce00078e0003 */
[----:B------:R-:W-:Y:S05]  /*6090*/  WARPSYNC.COLLECTIVE R15, `(.L_x_5826) ;  /* 0x000000000f087348 */ /* 0x000fea0003c00000 */
[----:B------:R0:W1:Y:S02]  /*60a0*/  SHFL.BFLY P6, R14, R13, R12, R11 ;  /* 0x0c00000c0d0e7389 */ /* 0x00006400000c000b */
[----:B01----:R-:W-:Y:S05]  /*60b0*/  ENDCOLLECTIVE ;  /* 0x000000000000791b */ /* 0x003fea0003800000 */
.L_x_5826:
[----:B------:R-:W-:Y:S01]  /*60c0*/  HFMA2 R12, -RZ, RZ, 0, 5.9604644775390625e-08 ;  /* 0x00000001ff0c7431 */ /* 0x000fe200000001ff */
[----:B------:R-:W-:-:S05]  /*60d0*/  MOV R0, R14 ;  /* 0x0000000e00007202 */ /* 0x000fca0000000f00 */
[----:B------:R-:W-:-:S05]  /*60e0*/  FADD.FTZ R3, R3, R0 ;  /* 0x0000000003037221 */ /* 0x000fca0000010000 */
[----:B------:R-:W-:-:S07]  /*60f0*/  MOV R13, R3 ;  /* 0x00000003000d7202 */ /* 0x000fce0000000f00 */
[----:B------:R-:W-:Y:S05]  /*6100*/  WARPSYNC.COLLECTIVE R15, `(.L_x_5827) ;  /* 0x000000000f087348 */ /* 0x000fea0003c00000 */
[----:B------:R0:W1:Y:S02]  /*6110*/  SHFL.BFLY P6, R14, R13, R12, R11 ;  /* 0x0c00000c0d0e7389 */ /* 0x00006400000c000b */
[----:B01----:R-:W-:Y:S05]  /*6120*/  ENDCOLLECTIVE ;  /* 0x000000000000791b */ /* 0x003fea0003800000 */
.L_x_5827:
[----:B------:R-:W-:Y:S01]  /*6130*/  MOV R13, RZ ;  /* 0x000000ff000d7202 */ /* 0x000fe20000000f00 */
[----:B------:R-:W-:Y:S02]  /*6140*/  HFMA2 R12, -RZ, RZ, 0, 2.384185791015625e-07 ;  /* 0x00000004ff0c7431 */ /* 0x000fe400000001ff */
[----:B------:R-:W-:-:S07]  /*6150*/  IMAD.MOV.U32 R44, RZ, RZ, R14 ;  /* 0x000000ffff2c7224 */ /* 0x000fce00078e000e */
[----:B------:R-:W-:Y:S05]  /*6160*/  WARPSYNC.COLLECTIVE R15, `(.L_x_5828) ;  /* 0x000000000f087348 */ /* 0x000fea0003c00000 */
[----:B------:R0:W1:Y:S02]  /*6170*/  SHFL.BFLY P6, R14, R13, R12, R11 ;  /* 0x0c00000c0d0e7389 */ /* 0x00006400000c000b */
[----:B01----:R-:W-:Y:S05]  /*6180*/  ENDCOLLECTIVE ;  /* 0x000000000000791b */ /* 0x003fea0003800000 */
.L_x_5828:
[----:B------:R-:W-:Y:S01]  /*6190*/  FADD.FTZ R3, R3, R44 ;  /* 0x0000002c03037221 */ /* 0x000fe20000010000 */
[----:B------:R-:W-:Y:S02]  /*61a0*/  HFMA2 R12, -RZ, RZ, 0, 1.1920928955078125e-07 ;  /* 0x00000002ff0c7431 */ /* 0x000fe400000001ff */
[----:B------:R-:W-:-:S05]  /*61b0*/  FADD.FTZ R2, RZ, R14 ;  /* 0x0000000eff027221 */ /* 0x000fca0000010000 */
[----:B------:R-:W-:-:S07]  /*61c0*/  MOV R13, R2 ;  /* 0x00000002000d7202 */ /* 0x000fce0000000f00 */
[----:B------:R-:W-:Y:S05]  /*61d0*/  WARPSYNC.COLLECTIVE R15, `(.L_x_5829) ;  /* 0x000000000f087348 */ /* 0x000fea0003c00000 */
[----:B------:R0:W1:Y:S02]  /*61e0*/  SHFL.BFLY P6, R14, R13, R12, R11 ;  /* 0x0c00000c0d0e7389 */ /* 0x00006400000c000b */
[----:B01----:R-:W-:Y:S05]  /*61f0*/  ENDCOLLECTIVE ;  /* 0x000000000000791b */ /* 0x003fea0003800000 */
.L_x_5829:
[----:B------:R-:W-:-:S04]  /*6200*/  IMAD.MOV.U32 R12, RZ, RZ, R14 ;  /* 0x000000ffff0c7224 */ /* 0x000fc800078e000e */
[----:B------:R-:W-:Y:S01]  /*6210*/  FADD.FTZ R2, R2, R12 ;  /* 0x0000000c02027221 */ /* 0x000fe20000010000 */
[----:B------:R-:W-:-:S04]  /*6220*/  HFMA2 R12, -RZ, RZ, 0, 5.9604644775390625e-08 ;  /* 0x00000001ff0c7431 */ /* 0x000fc800000001ff */
[----:B------:R-:W-:-:S07]  /*6230*/  MOV R13, R2 ;  /* 0x00000002000d7202 */ /* 0x000fce0000000f00 */
[----:B------:R-:W-:Y:S05]  /*6240*/  WARPSYNC.COLLECTIVE R15, `(.L_x_5830) ;  /* 0x000000000f087348 */ /* 0x000fea0003c00000 */
[----:B------:R0:W1:Y:S02]  /*6250*/  SHFL.BFLY P6, R14, R13, R12, R11 ;  /* 0x0c00000c0d0e7389 */ /* 0x00006400000c000b */
[----:B01----:R-:W-:Y:S05]  /*6260*/  ENDCOLLECTIVE ;  /* 0x000000000000791b */ /* 0x003fea0003800000 */
.L_x_5830:
[----:B------:R-:W-:Y:S02]  /*6270*/  HFMA2 R13, -RZ, RZ, 0, 0 ;  /* 0x00000000ff0d7431 */ /* 0x000fe400000001ff */
[----:B------:R-:W-:Y:S01]  /*6280*/  IMAD.MOV.U32 R12, RZ, RZ, 0x4 ;  /* 0x00000004ff0c7424 */ /* 0x000fe200078e00ff */
[----:B------:R-:W-:-:S07]  /*6290*/  MOV R45, R14 ;  /* 0x0000000e002d7202 */ /* 0x000fce0000000f00 */
[----:B------:R-:W-:Y:S05]  /*62a0*/  WARPSYNC.COLLECTIVE R15, `(.L_x_5831) ;  /* 0x000000000f087348 */ /* 0x000fea0003c00000 */
[----:B------:R0:W1:Y:S02]  /*62b0*/  SHFL.BFLY P6, R14, R13, R12, R11 ;  /* 0x0c00000c0d0e7389 */ /* 0x00006400000c000b */
[----:B01----:R-:W-:Y:S05]  /*62c0*/  ENDCOLLECTIVE ;  /* 0x000000000000791b */ /* 0x003fea0003800000 */
.L_x_5831:
        /* <DEDUP_REMOVED lines=8> */
.L_x_5832:
[----:B------:R-:W-:Y:S01]  /*6350*/  HFMA2 R12, -RZ, RZ, 0, 5.9604644775390625e-08 ;  /* 0x00000001ff0c7431 */ /* 0x000fe200000001ff */
[----:B------:R-:W-:-:S05]  /*6360*/  MOV R42, R14 ;  /* 0x0000000e002a7202 */ /* 0x000fca0000000f00 */
[----:B------:R-:W-:-:S04]  /*6370*/  FADD.FTZ R0, R0, R42 ;  /* 0x0000002a00007221 */ /* 0x000fc80000010000 */
[----:B------:R-:W-:-:S07]  /*6380*/  IMAD.MOV.U32 R13, RZ, RZ, R0 ;  /* 0x000000ffff0d7224 */ /* 0x000fce00078e0000 */
[----:B------:R-:W-:Y:S05]  /*6390*/  WARPSYNC.COLLECTIVE R15, `(.L_x_5833) ;  /* 0x000000000f087348 */ /* 0x000fea0003c00000 */
[----:B------:R0:W1:Y:S02]  /*63a0*/  SHFL.BFLY P6, R14, R13, R12, R11 ;  /* 0x0c00000c0d0e7389 */ /* 0x00006400000c000b */
[----:B01----:R-:W-:Y:S05]  /*63b0*/  ENDCOLLECTIVE ;  /* 0x000000000000791b */ /* 0x003fea0003800000 */
.L_x_5833:
[----:B------:R-:W-:Y:S01]  /*63c0*/  HFMA2 R13, -RZ, RZ, 0, 0 ;  /* 0x00000000ff0d7431 */ /* 0x000fe200000001ff */
[----:B------:R-:W-:Y:S02]  /*63d0*/  MOV R12, 0x4 ;  /* 0x00000004000c7802 */ /* 0x000fe40000000f00 */
[----:B------:R-:W-:-:S07]  /*63e0*/  MOV R42, R14 ;  /* 0x0000000e002a7202 */ /* 0x000fce0000000f00 */
[----:B------:R-:W-:Y:S05]  /*63f0*/  WARPSYNC.COLLECTIVE R15, `(.L_x_5834) ;  /* 0x000000000f087348 */ /* 0x000fea0003c00000 */
[----:B------:R0:W1:Y:S02]  /*6400*/  SHFL.BFLY P6, R14, R13, R12, R11 ;  /* 0x0c00000c0d0e7389 */ /* 0x00006400000c000b */
[----:B01----:R-:W-:Y:S05]  /*6410*/  ENDCOLLECTIVE ;  /* 0x000000000000791b */ /* 0x003fea0003800000 */
.L_x_5834:
        /* <DEDUP_REMOVED lines=8> */
.L_x_5835:
[----:B------:R-:W-:Y:S01]  /*64a0*/  IMAD.MOV.U32 R12, RZ, RZ, 0x1 ;  /* 0x00000001ff0c7424 */ /* 0x000fe200078e00ff */
[----:B------:R-:W-:-:S05]  /*64b0*/  MOV R41, R14 ;  /* 0x0000000e00297202 */ /* 0x000fca0000000f00 */
[----:B------:R-:W-:-:S05]  /*64c0*/  FADD.FTZ R23, R23, R41 ;  /* 0x0000002917177221 */ /* 0x000fca0000010000 */
[----:B------:R-:W-:-:S07]  /*64d0*/  MOV R13, R23 ;  /* 0x00000017000d7202 */ /* 0x000fce0000000f00 */
[----:B------:R-:W-:Y:S05]  /*64e0*/  WARPSYNC.COLLECTIVE R15, `(.L_x_5836) ;  /* 0x000000000f087348 */ /* 0x000fea0003c00000 */
[----:B------:R0:W1:Y:S02]  /*64f0*/  SHFL.BFLY P6, R14, R13, R12, R11 ;  /* 0x0c00000c0d0e7389 */ /* 0x00006400000c000b */
[----:B01----:R-:W-:Y:S05]  /*6500*/  ENDCOLLECTIVE ;  /* 0x000000000000791b */ /* 0x003fea0003800000 */
.L_x_5836:
[----:B------:R-:W-:Y:S01]  /*6510*/  HFMA2 R13, -RZ, RZ, 0, 0 ;  /* 0x00000000ff0d7431 */ /* 0x000fe200000001ff */
[----:B------:R-:W-:Y:S02]  /*6520*/  MOV R12, 0x4 ;  /* 0x00000004000c7802 */ /* 0x000fe40000000f00 */
[----:B------:R-:W-:-:S07]  /*6530*/  MOV R37, R14 ;  /* 0x0000000e00257202 */ /* 0x000fce0000000f00 */
[----:B------:R-:W-:Y:S05]  /*6540*/  WARPSYNC.COLLECTIVE R15, `(.L_x_5837) ;  /* 0x000000000f087348 */ /* 0x000fea0003c00000 */
[----:B------:R0:W1:Y:S02]  /*6550*/  SHFL.BFLY P6, R14, R13, R12, R11 ;  /* 0x0c00000c0d0e7389 */ /* 0x00006400000c000b */
[----:B01----:R-:W-:Y:S05]  /*6560*/  ENDCOLLECTIVE ;  /* 0x000000000000791b */ /* 0x003fea0003800000 */
.L_x_5837:
        /* <DEDUP_REMOVED lines=8> */
.L_x_5838:
[----:B------:R-:W-:Y:S01]  /*65f0*/  HFMA2 R12, -RZ, RZ, 0, 5.9604644775390625e-08 ;  /* 0x00000001ff0c7431 */ /* 0x000fe200000001ff */
[----:B------:R-:W-:-:S05]  /*6600*/  MOV R40, R14 ;  /* 0x0000000e00287202 */ /* 0x000fca0000000f00 */
[----:B------:R-:W-:-:S05]  /*6610*/  FADD.FTZ R33, R33, R40 ;  /* 0x0000002821217221 */ /* 0x000fca0000010000 */
[----:B------:R-:W-:-:S07]  /*6620*/  MOV R13, R33 ;  /* 0x00000021000d7202 */ /* 0x000fce0000000f00 */
[----:B------:R-:W-:Y:S05]  /*6630*/  WARPSYNC.COLLECTIVE R15, `(.L_x_5839) ;  /* 0x000000000f087348 */ /* 0x000fea0003c00000 */
[----:B------:R0:W1:Y:S02]  /*6640*/  SHFL.BFLY P6, R14, R13, R12, R11 ;  /* 0x0c00000c0d0e7389 */ /* 0x00006400000c000b */
[----:B01----:R-:W-:Y:S05]  /*6650*/  ENDCOLLECTIVE ;  /* 0x000000000000791b */ /* 0x003fea0003800000 */
.L_x_5839:
[----:B------:R-:W-:Y:S01]  /*6660*/  MOV R13, RZ ;  /* 0x000000ff000d7202 */ /* 0x000fe20000000f00 */
[----:B------:R-:W-:Y:S02]  /*6670*/  HFMA2 R12, -RZ, RZ, 0, 2.384185791015625e-07 ;  /* 0x00000004ff0c7431 */ /* 0x000fe400000001ff */
[----:B------:R-:W-:-:S07]  /*6680*/  IMAD.MOV.U32 R26, RZ, RZ, R14 ;  /* 0x000000ffff1a7224 */ /* 0x000fce00078e000e */
[----:B------:R-:W-:Y:S05]  /*6690*/  WARPSYNC.COLLECTIVE R15, `(.L_x_5840) ;  /* 0x000000000f087348 */ /* 0x000fea0003c00000 */
[----:B------:R0:W1:Y:S02]  /*66a0*/  SHFL.BFLY P6, R14, R13, R12, R11 ;  /* 0x0c00000c0d0e7389 */ /* 0x00006400000c000b */
[----:B01----:R-:W-:Y:S05]  /*66b0*/  ENDCOLLECTIVE ;  /* 0x000000000000791b */ /* 0x003fea0003800000 */
.L_x_5840:
        /* <DEDUP_REMOVED lines=8> */
.L_x_5841:
[----:B------:R-:W-:Y:S01]  /*6740*/  HFMA2 R12, -RZ, RZ, 0, 5.9604644775390625e-08 ;  /* 0x00000001ff0c7431 */ /* 0x000fe200000001ff */
[----:B------:R-:W-:-:S05]  /*6750*/  MOV R39, R14 ;  /* 0x0000000e00277202 */ /* 0x000fca0000000f00 */
[----:B------:R-:W-:-:S05]  /*6760*/  FADD.FTZ R36, R36, R39 ;  /* 0x0000002724247221 */ /* 0x000fca0000010000 */
[----:B------:R-:W-:-:S07]  /*6770*/  MOV R13, R36 ;  /* 0x00000024000d7202 */ /* 0x000fce0000000f00 */
[----:B------:R-:W-:Y:S05]  /*6780*/  WARPSYNC.COLLECTIVE R15, `(.L_x_5842) ;  /* 0x000000000f087348 */ /* 0x000fea0003c00000 */
[----:B------:R0:W1:Y:S02]  /*6790*/  SHFL.BFLY P6, R14, R13, R12, R11 ;  /* 0x0c00000c0d0e7389 */ /* 0x00006400000c000b */
[----:B01----:R-:W-:Y:S05]  /*67a0*/  ENDCOLLECTIVE ;  /* 0x000000000000791b */ /* 0x003fea0003800000 */
.L_x_5842:
[----:B------:R-:W-:Y:S02]  /*67b0*/  IMAD.MOV.U32 R13, RZ, RZ, RZ ;  /* 0x000000ffff0d7224 */ /* 0x000fe400078e00ff */
[----:B------:R-:W-:Y:S01]  /*67c0*/  HFMA2 R12, -RZ, RZ, 0, 2.384185791015625e-07 ;  /* 0x00000004ff0c7431 */ /* 0x000fe200000001ff */
[----:B------:R-:W-:-:S07]  /*67d0*/  MOV R27, R14 ;  /* 0x0000000e001b7202 */ /* 0x000fce0000000f00 */
[----:B------:R-:W-:Y:S05]  /*67e0*/  WARPSYNC.COLLECTIVE R15, `(.L_x_5843) ;  /* 0x000000000f087348 */ /* 0x000fea0003c00000 */
[----:B------:R0:W1:Y:S02]  /*67f0*/  SHFL.BFLY P6, R14, R13, R12, R11 ;  /* 0x0c00000c0d0e7389 */ /* 0x00006400000c000b */
[----:B01----:R-:W-:Y:S05]  /*6800*/  ENDCOLLECTIVE ;  /* 0x000000000000791b */ /* 0x003fea0003800000 */
.L_x_5843:
        /* <DEDUP_REMOVED lines=8> */
.L_x_5844:
[----:B------:R-:W-:Y:S02]  /*6890*/  HFMA2 R12, -RZ, RZ, 0, 5.9604644775390625e-08 ;  /* 0x00000001ff0c7431 */ /* 0x000fe400000001ff */
[----:B------:R-:W-:-:S04]  /*68a0*/  IMAD.MOV.U32 R38, RZ, RZ, R14 ;  /* 0x000000ffff267224 */ /* 0x000fc800078e000e */
[----:B------:R-:W-:-:S05]  /*68b0*/  FADD.FTZ R32, R32, R38 ;  /* 0x0000002620207221 */ /* 0x000fca0000010000 */
[----:B------:R-:W-:-:S07]  /*68c0*/  MOV R13, R32 ;  /* 0x00000020000d7202 */ /* 0x000fce0000000f00 */
[----:B------:R-:W-:Y:S05]  /*68d0*/  WARPSYNC.COLLECTIVE R15, `(.L_x_5845) ;  /* 0x000000000f087348 */ /* 0x000fea0003c00000 */
[----:B------:R0:W1:Y:S02]  /*68e0*/  SHFL.BFLY P6, R14, R13, R12, R11 ;  /* 0x0c00000c0d0e7389 */ /* 0x00006400000c000b */
[----:B01----:R-:W-:Y:S05]  /*68f0*/  ENDCOLLECTIVE ;  /* 0x000000000000791b */ /* 0x003fea0003800000 */
.L_x_5845:
[----:B------:R-:W-:Y:S02]  /*6900*/  HFMA2 R13, -RZ, RZ, 0, 0 ;  /* 0x00000000ff0d7431 */ /* 0x000fe400000001ff */
[----:B------:R-:W-:Y:S01]  /*6910*/  IMAD.MOV.U32 R12, RZ, RZ, 0x4 ;  /* 0x00000004ff0c7424 */ /* 0x000fe200078e00ff */
[----:B------:R-:W-:-:S07]  /*6920*/  MOV R28, R14 ;  /* 0x0000000e001c7202 */ /* 0x000fce0000000f00 */
[----:B------:R-:W-:Y:S05]  /*6930*/  WARPSYNC.COLLECTIVE R15, `(.L_x_5846) ;  /* 0x000000000f087348 */ /* 0x000fea0003c00000 */
[----:B------:R0:W1:Y:S02]  /*6940*/  SHFL.BFLY P6, R14, R13, R12, R11 ;  /* 0x0c00000c0d0e7389 */ /* 0x00006400000c000b */
[----:B01----:R-:W-:Y:S05]  /*6950*/  ENDCOLLECTIVE ;  /* 0x000000000000791b */ /* 0x003fea0003800000 */
.L_x_5846:
        /* <DEDUP_REMOVED lines=8> */
.L_x_5847:
[----:B------:R-:W-:Y:S01]  /*69e0*/  HFMA2 R12, -RZ, RZ, 0, 5.9604644775390625e-08 ;  /* 0x00000001ff0c7431 */ /* 0x000fe200000001ff */
[----:B------:R-:W-:-:S05]  /*69f0*/  MOV R11, R14 ;  /* 0x0000000e000b7202 */ /* 0x000fca0000000f00 */
[----:B------:R-:W-:Y:S01]  /*6a00*/  FADD.FTZ R22, R22, R11 ;  /* 0x0000000b16167221 */ /* 0x000fe20000010000 */
[----:B------:R-:W-:-:S03]  /*6a10*/  MOV R11, 0x1f ;  /* 0x0000001f000b7802 */ /* 0x000fc60000000f00 */
[----:B------:R-:W-:-:S07]  /*6a20*/  IMAD.MOV.U32 R13, RZ, RZ, R22 ;  /* 0x000000ffff0d7224 */ /* 0x000fce00078e0016 */
[----:B------:R-:W-:Y:S05]  /*6a30*/  WARPSYNC.COLLECTIVE R15, `(.L_x_5848) ;  /* 0x000000000f087348 */ /* 0x000fea0003c00000 */
[----:B------:R0:W1:Y:S02]  /*6a40*/  SHFL.BFLY P6, R14, R13, R12, R11 ;  /* 0x0c00000c0d0e7389 */ /* 0x00006400000c000b */
[----:B01----:R-:W-:Y:S05]  /*6a50*/  ENDCOLLECTIVE ;  /* 0x000000000000791b */ /* 0x003fea0003800000 */
.L_x_5848:
[----:B------:R-:W-:Y:S02]  /*6a60*/  HFMA2 R13, -RZ, RZ, 0, 0 ;  /* 0x00000000ff0d7431 */ /* 0x000fe400000001ff */
[----:B------:R-:W-:Y:S01]  /*6a70*/  IMAD.MOV.U32 R12, RZ, RZ, 0x4 ;  /* 0x00000004ff0c7424 */ /* 0x000fe200078e00ff */
[----:B------:R-:W-:-:S07]  /*6a80*/  MOV R41, R14 ;  /* 0x0000000e00297202 */ /* 0x000fce0000000f00 */
[----:B------:R-:W-:Y:S05]  /*6a90*/  WARPSYNC.COLLECTIVE R15, `(.L_x_5849) ;  /* 0x000000000f087348 */ /* 0x000fea0003c00000 */
[----:B------:R0:W1:Y:S02]  /*6aa0*/  SHFL.BFLY P6, R14, R13, R12, R11 ;  /* 0x0c00000c0d0e7389 */ /* 0x00006400000c000b */
[----:B01----:R-:W-:Y:S05]  /*6ab0*/  ENDCOLLECTIVE ;  /* 0x000000000000791b */ /* 0x003fea0003800000 */
.L_x_5849:
[----:B------:R-:W-:Y:S01]  /*6ac0*/  FADD.FTZ R22, R22, R41 ;  /* 0x0000002916167221 */ /* 0x000fe20000010000 */
[----:B------:R-:W-:Y:S01]  /*6ad0*/  HFMA2 R12, -RZ, RZ, 0, 1.1920928955078125e-07 ;  /* 0x00000002ff0c7431 */ /* 0x000fe200000001ff */
[----:B------:R-:W-:-:S05]  /*6ae0*/  MOV R13, R14 ;  /* 0x0000000e000d7202 */ /* 0x000fca0000000f00 */
[----:B------:R-:W-:-:S07]  /*6af0*/  FADD.FTZ R13, RZ, R13 ;  /* 0x0000000dff0d7221 */ /* 0x000fce0000010000 */
[----:B------:R-:W-:Y:S05]  /*6b00*/  WARPSYNC.COLLECTIVE R15, `(.L_x_5850) ;  /* 0x000000000f087348 */ /* 0x000fea0003c00000 */
[----:B------:R0:W1:Y:S02]  /*6b10*/  SHFL.BFLY P6, R14, R13, R12, R11 ;  /* 0x0c00000c0d0e7389 */ /* 0x00006400000c000b */
[----:B01----:R-:W-:Y:S05]  /*6b20*/  ENDCOLLECTIVE ;  /* 0x000000000000791b */ /* 0x003fea0003800000 */
.L_x_5850:
[----:B------:R-:W-:-:S05]  /*6b30*/  MOV R12, R14 ;  /* 0x0000000e000c7202 */ /* 0x000fca0000000f00 */
[----:B------:R-:W-:Y:S01]  /*6b40*/  FADD.FTZ R38, R13, R12 ;  /* 0x0000000c0d267221 */ /* 0x000fe20000010000 */
[----:B------:R-:W-:-:S04]  /*6b50*/  IMAD.MOV.U32 R12, RZ, RZ, 0x1 ;  /* 0x00000001ff0c7424 */ /* 0x000fc800078e00ff */
[----:B------:R-:W-:-:S07]  /*6b60*/  MOV R13, R38 ;  /* 0x00000026000d7202 */ /* 0x000fce0000000f00 */
[----:B------:R-:W-:Y:S05]  /*6b70*/  WARPSYNC.COLLECTIVE R15, `(.L_x_5851) ;  /* 0x000000000f087348 */ /* 0x000fea0003c00000 */
[----:B------:R0:W1:Y:S02]  /*6b80*/  SHFL.BFLY P6, R14, R13, R12, R11 ;  /* 0x0c00000c0d0e7389 */ /* 0x00006400000c000b */
[----:B01----:R-:W-:Y:S05]  /*6b90*/  ENDCOLLECTIVE ;  /* 0x000000000000791b */ /* 0x003fea0003800000 */
.L_x_5851:
[----:B------:R-:W-:Y:S01]  /*6ba0*/  HFMA2 R13, -RZ, RZ, 0, 0 ;  /* 0x00000000ff0d7431 */ /* 0x000fe200000001ff */
[----:B------:R-:W-:Y:S02]  /*6bb0*/  MOV R12, 0x4 ;  /* 0x00000004000c7802 */ /* 0x000fe40000000f00 */
[----:B------:R-:W-:-:S07]  /*6bc0*/  MOV R37, R14 ;  /* 0x0000000e00257202 */ /* 0x000fce0000000f00 */
[----:B------:R-:W-:Y:S05]  /*6bd0*/  WARPSYNC.COLLECTIVE R15, `(.L_x_5852) ;  /* 0x000000000f087348 */ /* 0x000fea0003c00000 */
[----:B------:R0:W1:Y:S02]  /*6be0*/  SHFL.BFLY P6, R14, R13, R12, R11 ;  /* 0x0c00000c0d0e7389 */ /* 0x00006400000c000b */
[----:B01----:R-:W-:Y:S05]  /*6bf0*/  ENDCOLLECTIVE ;  /* 0x000000000000791b */ /* 0x003fea0003800000 */
.L_x_5852:
        /* <DEDUP_REMOVED lines=8> */
.L_x_5853:
[----:B------:R-:W-:Y:S02]  /*6c80*/  HFMA2 R12, -RZ, RZ, 0, 5.9604644775390625e-08 ;  /* 0x00000001ff0c7431 */ /* 0x000fe400000001ff */
[----:B------:R-:W-:-:S05]  /*6c90*/  FADD.FTZ R39, R26, R14 ;  /* 0x0000000e1a277221 */ /* 0x000fca0000010000 */
[----:B------:R-:W-:-:S07]  /*6ca0*/  MOV R13, R39 ;  /* 0x00000027000d7202 */ /* 0x000fce0000000f00 */
[----:B------:R-:W-:Y:S05]  /*6cb0*/  WARPSYNC.COLLECTIVE R15, `(.L_x_5854) ;  /* 0x000000000f087348 */ /* 0x000fea0003c00000 */
[----:B------:R0:W1:Y:S02]  /*6cc0*/  SHFL.BFLY P6, R14, R13, R12, R11 ;  /* 0x0c00000c0d0e7389 */ /* 0x00006400000c000b */
[----:B01----:R-:W-:Y:S05]  /*6cd0*/  ENDCOLLECTIVE ;  /* 0x000000000000791b */ /* 0x003fea0003800000 */
.L_x_5854:
[----:B------:R-:W-:Y:S02]  /*6ce0*/  IMAD.MOV.U32 R13, RZ, RZ, RZ ;  /* 0x000000ffff0d7224 */ /* 0x000fe400078e00ff */
[----:B------:R-:W-:Y:S01]  /*6cf0*/  HFMA2 R12, -RZ, RZ, 0, 2.384185791015625e-07 ;  /* 0x00000004ff0c7431 */ /* 0x000fe200000001ff */
[----:B------:R-:W-:-:S07]  /*6d00*/  MOV R28, R14 ;  /* 0x0000000e001c7202 */ /* 0x000fce0000000f00 */
[----:B------:R-:W-:Y:S05]  /*6d10*/  WARPSYNC.COLLECTIVE R15, `(.L_x_5855) ;  /* 0x000000000f087348 */ /* 0x000fea0003c00000 */
[----:B------:R0:W1:Y:S02]  /*6d20*/  SHFL.BFLY P6, R14, R13, R12, R11 ;  /* 0x0c00000c0d0e7389 */ /* 0x00006400000c000b */
[----:B01----:R-:W-:Y:S05]  /*6d30*/  ENDCOLLECTIVE ;  /* 0x000000000000791b */ /* 0x003fea0003800000 */
.L_x_5855:
        /* <DEDUP_REMOVED lines=8> */
.L_x_5856:
[----:B------:R-:W-:Y:S02]  /*6dc0*/  HFMA2 R12, -RZ, RZ, 0, 5.9604644775390625e-08 ;  /* 0x00000001ff0c7431 */ /* 0x000fe400000001ff */
[----:B------:R-:W-:-:S04]  /*6dd0*/  IMAD.MOV.U32 R15, RZ, RZ, R14 ;  /* 0x000000ffff0f7224 */ /* 0x000fc800078e000e */
[----:B------:R-:W-:Y:S01]  /*6de0*/  FADD.FTZ R40, R27, R15 ;  /* 0x0000000f1b287221 */ /* 0x000fe20000010000 */
[----:B------:R-:W-:-:S04]  /*6df0*/  MOV R15, 0xffffffff ;  /* 0xffffffff000f7802 */ /* 0x000fc80000000f00 */
[----:B------:R-:W-:-:S07]  /*6e00*/  MOV R13, R40 ;  /* 0x00000028000d7202 */ /* 0x000fce0000000f00 */
[----:B------:R-:W-:Y:S05]  /*6e10*/  WARPSYNC.COLLECTIVE R15, `(.L_x_5857) ;  /* 0x000000000f087348 */ /* 0x000fea0003c00000 */
[----:B------:R0:W1:Y:S02]  /*6e20*/  SHFL.BFLY P6, R14, R13, R12, R11 ;  /* 0x0c00000c0d0e7389 */ /* 0x00006400000c000b */
[----:B01----:R-:W-:Y:S05]  /*6e30*/  ENDCOLLECTIVE ;  /* 0x000000000000791b */ /* 0x003fea0003800000 */
.L_x_5857:
[----:B------:R-:W-:Y:S02]  /*6e40*/  IMAD.MOV.U32 R13, RZ, RZ, RZ ;  /* 0x000000ffff0d7224 */ /* 0x000fe400078e00ff */
[----:B------:R-:W-:Y:S01]  /*6e50*/  HFMA2 R12, -RZ, RZ, 0, 2.384185791015625e-07 ;  /* 0x00000004ff0c7431 */ /* 0x000fe200000001ff */
[----:B------:R-:W-:-:S07]  /*6e60*/  MOV R26, R14 ;  /* 0x0000000e001a7202 */ /* 0x000fce0000000f00 */
[----:B------:R-:W-:Y:S05]  /*6e70*/  WARPSYNC.COLLECTIVE R15, `(.L_x_5858) ;  /* 0x000000000f087348 */ /* 0x000fea0003c00000 */
[----:B------:R0:W1:Y:S02]  /*6e80*/  SHFL.BFLY P6, R14, R13, R12, R11 ;  /* 0x0c00000c0d0e7389 */ /* 0x00006400000c000b */
[----:B01----:R-:W-:Y:S05]  /*6e90*/  ENDCOLLECTIVE ;  /* 0x000000000000791b */ /* 0x003fea0003800000 */
.L_x_5858:
        /* <DEDUP_REMOVED lines=8> */
.L_x_5859:
[----:B------:R-:W-:Y:S01]  /*6f20*/  MOV R12, 0x1 ;  /* 0x00000001000c7802 */ /* 0x000fe20000000f00 */
[----:B------:R-:W-:-:S04]  /*6f30*/  IMAD.MOV.U32 R37, RZ, RZ, R14 ;  /* 0x000000ffff257224 */ /* 0x000fc800078e000e */
[----:B------:R-:W-:-:S07]  /*6f40*/  FADD.FTZ R13, R28, R37 ;  /* 0x000000251c0d7221 */ /* 0x000fce0000010000 */
[----:B------:R-:W-:Y:S05]  /*6f50*/  WARPSYNC.COLLECTIVE R15, `(.L_x_5860) ;  /* 0x000000000f087348 */ /* 0x000fea0003c00000 */
[----:B------:R0:W1:Y:S02]  /*6f60*/  SHFL.BFLY P6, R14, R13, R12, R11 ;  /* 0x0c00000c0d0e7389 */ /* 0x00006400000c000b */
[----:B01----:R-:W-:Y:S05]  /*6f70*/  ENDCOLLECTIVE ;  /* 0x000000000000791b */ /* 0x003fea0003800000 */
.L_x_5860:
[----:B------:R-:W-:Y:S02]  /*6f80*/  MOV R12, 0x4 ;  /* 0x00000004000c7802 */ /* 0x000fe40000000f00 */
[----:B------:R-:W-:-:S05]  /*6f90*/  MOV R44, R14 ;  /* 0x0000000e002c7202 */ /* 0x000fca0000000f00 */
[----:B------:R-:W-:Y:S01]  /*6fa0*/  FADD.FTZ R26, R13, R44 ;  /* 0x0000002c0d1a7221 */ /* 0x000fe20000010000 */
[----:B------:R-:W-:-:S07]  /*6fb0*/  HFMA2 R13, -RZ, RZ, 0, 0 ;  /* 0x00000000ff0d7431 */ /* 0x000fce00000001ff */
[----:B------:R-:W-:Y:S05]  /*6fc0*/  WARPSYNC.COLLECTIVE R15, `(.L_x_5861) ;  /* 0x000000000f087348 */ /* 0x000fea0003c00000 */
[----:B------:R0:W1:Y:S02]  /*6fd0*/  SHFL.BFLY P6, R14, R13, R12, R11 ;  /* 0x0c00000c0d0e7389 */ /* 0x00006400000c000b */
[----:B01----:R-:W-:Y:S05]  /*6fe0*/  ENDCOLLECTIVE ;  /* 0x000000000000791b */ /* 0x003fea0003800000 */
.L_x_5861:
[----:B------:R-:W-:Y:S02]  /*6ff0*/  HFMA2 R12, -RZ, RZ, 0, 1.1920928955078125e-07 ;  /* 0x00000002ff0c7431 */ /* 0x000fe400000001ff */
[----:B------:R-:W-:-:S04]  /*7000*/  IMAD.MOV.U32 R42, RZ, RZ, R14 ;  /* 0x000000ffff2a7224 */ /* 0x000fc800078e000e */
[----:B------:R-:W-:-:S05]  /*7010*/  FADD.FTZ R42, RZ, R42 ;  /* 0x0000002aff2a7221 */ /* 0x000fca0000010000 */
[----:B------:R-:W-:-:S07]  /*7020*/  MOV R13, R42 ;  /* 0x0000002a000d7202 */ /* 0x000fce0000000f00 */
[----:B------:R-:W-:Y:S05]  /*7030*/  WARPSYNC.COLLECTIVE R15, `(.L_x_5862) ;  /* 0x000000000f087348 */ /* 0x000fea0003c00000 */
[----:B------:R0:W1:Y:S02]  /*7040*/  SHFL.BFLY P6, R14, R13, R12, R11 ;  /* 0x0c00000c0d0e7389 */ /* 0x00006400000c000b */
[----:B01----:R-:W-:Y:S05]  /*7050*/  ENDCOLLECTIVE ;  /* 0x000000000000791b */ /* 0x003fea0003800000 */
.L_x_5862:
[----:B------:R-:W-:Y:S02]  /*7060*/  HFMA2 R12, -RZ, RZ, 0, 5.9604644775390625e-08 ;  /* 0x00000001ff0c7431 */ /* 0x000fe400000001ff */
[----:B------:R-:W-:-:S05]  /*7070*/  FADD.FTZ R47, R42, R14 ;  /* 0x0000000e2a2f7221 */ /* 0x000fca0000010000 */
[----:B------:R-:W-:-:S07]  /*7080*/  MOV R13, R47 ;  /* 0x0000002f000d7202 */ /* 0x000fce0000000f00 */
[----:B------:R-:W-:Y:S05]  /*7090*/  WARPSYNC.COLLECTIVE R15, `(.L_x_5863) ;  /* 0x000000000f087348 */ /* 0x000fea0003c00000 */
[----:B------:R0:W1:Y:S02]  /*70a0*/  SHFL.BFLY P6, R14, R13, R12, R11 ;  /* 0x0c00000c0d0e7389 */ /* 0x00006400000c000b */
[----:B01----:R-:W-:Y:S05]  /*70b0*/  ENDCOLLECTIVE ;  /* 0x000000000000791b */ /* 0x003fea0003800000 */
.L_x_5863:
[----:B------:R-:W-:Y:S01]  /*70c0*/  MOV R13, RZ ;  /* 0x000000ff000d7202 */ /* 0x000fe20000000f00 */
[----:B------:R-:W-:-:S04]  /*70d0*/  IMAD.MOV.U32 R12, RZ, RZ, R14 ;  /* 0x000000ffff0c7224 */ /* 0x000fc800078e000e */
[----:B------:R-:W-:Y:S01]  /*70e0*/  FADD.FTZ R47, R47, R12 ;  /* 0x0000000c2f2f7221 */ /* 0x000fe20000010000 */
[----:B------:R-:W-:-:S07]  /*70f0*/  HFMA2 R12, -RZ, RZ, 0, 2.384185791015625e-07 ;  /* 0x00000004ff0c7431 */ /* 0x000fce00000001ff */
[----:B------:R-:W-:Y:S05]  /*7100*/  WARPSYNC.COLLECTIVE R15, `(.L_x_5864) ;  /* 0x000000000f087348 */ /* 0x000fea0003c00000 */
[----:B------:R0:W1:Y:S02]  /*7110*/  SHFL.BFLY P6, R14, R13, R12, R11 ;  /* 0x0c00000c0d0e7389 */ /* 0x00006400000c000b */
[----:B01----:R-:W-:Y:S05]  /*7120*/  ENDCOLLECTIVE ;  /* 0x000000000000791b */ /* 0x003fea0003800000 */
.L_x_5864:
[----:B------:R-:W-:Y:S02]  /*7130*/  HFMA2 R12, -RZ, RZ, 0, 1.1920928955078125e-07 ;  /* 0x00000002ff0c7431 */ /* 0x000fe400000001ff */
[----:B------:R-:W-:-:S05]  /*7140*/  FADD.FTZ R46, RZ, R14 ;  /* 0x0000000eff2e7221 */ /* 0x000fca0000010000 */
[----:B------:R-:W-:-:S07]  /*7150*/  MOV R13, R46 ;  /* 0x0000002e000d7202 */ /* 0x000fce0000000f00 */
[----:B------:R-:W-:Y:S05]  /*7160*/  WARPSYNC.COLLECTIVE R15, `(.L_x_5865) ;  /* 0x000000000f087348 */ /* 0x000fea0003c00000 */
[----:B------:R0:W1:Y:S02]  /*7170*/  SHFL.BFLY P6, R14, R13, R12, R11 ;  /* 0x0c00000c0d0e7389 */ /* 0x00006400000c000b */
[----:B01----:R-:W-:Y:S05]  /*7180*/  ENDCOLLECTIVE ;  /* 0x000000000000791b */ /* 0x003fea0003800000 */
.L_x_5865:
[----:B------:R-:W-:Y:S01]  /*7190*/  MOV R12, 0x1 ;  /* 0x00000001000c7802 */ /* 0x000fe20000000f00 */
[----:B------:R-:W-:-:S04]  /*71a0*/  FADD.FTZ R46, R46, R14 ;  /* 0x0000000e2e2e7221 */ /* 0x000fc80000010000 */
[----:B------:R-:W-:-:S07]  /*71b0*/  IMAD.MOV.U32 R13, RZ, RZ, R46 ;  /* 0x000000ffff0d7224 */ /* 0x000fce00078e002e */
[----:B------:R-:W-:Y:S05]  /*71c0*/  WARPSYNC.COLLECTIVE R15, `(.L_x_5866) ;  /* 0x000000000f087348 */ /* 0x000fea0003c00000 */
[----:B------:R0:W1:Y:S02]  /*71d0*/  SHFL.BFLY P6, R14, R13, R12, R11 ;  /* 0x0c00000c0d0e7389 */ /* 0x00006400000c000b */
[----:B01----:R-:W-:Y:S05]  /*71e0*/  ENDCOLLECTIVE ;  /* 0x000000000000791b */ /* 0x003fea0003800000 */
.L_x_5866:
[----:B------:R-:W-:Y:S01]  /*71f0*/  HFMA2 R13, -RZ, RZ, 0, 0 ;  /* 0x00000000ff0d7431 */ /* 0x000fe200000001ff */
[----:B------:R-:W-:Y:S01]  /*7200*/  MOV R12, 0x4 ;  /* 0x00000004000c7802 */ /* 0x000fe20000000f00 */
[----:B------:R-:W-:-:S07]  /*7210*/  FADD.FTZ R27, R46, R14 ;  /* 0x0000000e2e1b7221 */ /* 0x000fce0000010000 */
[----:B------:R-:W-:Y:S05]  /*7220*/  WARPSYNC.COLLECTIVE R15, `(.L_x_5867) ;  /* 0x000000000f087348 */ /* 0x000fea0003c00000 */
[----:B------:R0:W1:Y:S02]  /*7230*/  SHFL.BFLY P6, R14, R13, R12, R11 ;  /* 0x0c00000c0d0e7389 */ /* 0x00006400000c000b */
[----:B01----:R-:W-:Y:S05]  /*7240*/  ENDCOLLECTIVE ;  /* 0x000000000000791b */ /* 0x003fea0003800000 */
.L_x_5867:
[----:B------:R-:W-:Y:S02]  /*7250*/  IMAD.MOV.U32 R12, RZ, RZ, 0x2 ;  /* 0x00000002ff0c7424 */ /* 0x000fe400078e00ff */
[----:B------:R-:W-:-:S05]  /*7260*/  FADD.FTZ R42, RZ, R14 ;  /* 0x0000000eff2a7221 */ /* 0x000fca0000010000 */
[----:B------:R-:W-:-:S07]  /*7270*/  MOV R13, R42 ;  /* 0x0000002a000d7202 */ /* 0x000fce0000000f00 */
[----:B------:R-:W-:Y:S05]  /*7280*/  WARPSYNC.COLLECTIVE R15, `(.L_x_5868) ;  /* 0x000000000f087348 */ /* 0x000fea0003c00000 */
[----:B------:R0:W1:Y:S02]  /*7290*/  SHFL.BFLY P6, R14, R13, R12, R11 ;  /* 0x0c00000c0d0e7389 */ /* 0x00006400000c000b */
[----:B01----:R-:W-:Y:S05]  /*72a0*/  ENDCOLLECTIVE ;  /* 0x000000000000791b */ /* 0x003fea0003800000 */
.L_x_5868:
[----:B------:R-:W-:Y:S01]  /*72b0*/  HFMA2 R12, -RZ, RZ, 0, 5.9604644775390625e-08 ;  /* 0x00000001ff0c7431 */ /* 0x000fe200000001ff */
[----:B------:R-:W-:-:S05]  /*72c0*/  MOV R11, R14 ;  /* 0x0000000e000b7202 */ /* 0x000fca0000000f00 */
[----:B------:R-:W-:Y:S01]  /*72d0*/  FADD.FTZ R42, R42, R11 ;  /* 0x0000000b2a2a7221 */ /* 0x000fe20000010000 */
[----:B------:R-:W-:-:S04]  /*72e0*/  MOV R11, 0x1f ;  /* 0x0000001f000b7802 */ /* 0x000fc80000000f00 */
[----:B------:R-:W-:-:S07]  /*72f0*/  MOV R13, R42 ;  /* 0x0000002a000d7202 */ /* 0x000fce0000000f00 */
[----:B------:R-:W-:Y:S05]  /*7300*/  WARPSYNC.COLLECTIVE R15, `(.L_x_5869) ;  /* 0x000000000f087348 */ /* 0x000fea0003c00000 */
[----:B------:R0:W1:Y:S02]  /*7310*/  SHFL.BFLY P6, R14, R13, R12, R11 ;  /* 0x0c00000c0d0e7389 */ /* 0x00006400000c000b */
[----:B01----:R-:W-:Y:S05]  /*7320*/  ENDCOLLECTIVE ;  /* 0x000000000000791b */ /* 0x003fea0003800000 */
.L_x_5869:
[----:B------:R-:W-:Y:S05]  /*7330*/  BRA `(.L_x_5870) ;  /* 0xffffffc000787947 */ /* 0x000fea000383ffff */
.L_x_5871:
        /* <DEDUP_REMOVED lines=12> */
.L_x_25691:


//--------------------- .text._ZN4vllm25paged_attention_v1_kernelIfhLi120ELi32ELi128ELNS_18Fp8KVCacheDataTypeE2ELb1EEEvPT_PKS2_PKT0_S8_ifPKiSA_iPKfiiiSC_SC_iiiii --------------------------
	.section	.text._ZN4vllm25paged_attention_v1_kernelIfhLi120ELi32ELi128ELNS_18Fp8KVCacheDataTypeE2ELb1EEEvPT_PKS2_PKT0_S8_ifPKiSA_iPKfiiiSC_SC_iiiii,"ax",@progbits
	.align	128
        .global         _ZN4vllm25paged_attention_v1_kernelIfhLi120ELi32ELi128ELNS_18Fp8KVCacheDataTypeE2ELb1EEEvPT_PKS2_PKT0_S8_ifPKiSA_iPKfiiiSC_SC_iiiii
        .type           _ZN4vllm25paged_attention_v1_kernelIfhLi120ELi32ELi128ELNS_18Fp8KVCacheDataTypeE2ELb1EEEvPT_PKS2_PKT0_S8_ifPKiSA_iPKfiiiSC_SC_iiiii,@function
        .size           _ZN4vllm25paged_attention_v1_kernelIfhLi120ELi32ELi128ELNS_18Fp8KVCacheDataTypeE2ELb1EEEvPT_PKS2_PKT0_S8_ifPKiSA_iPKfiiiSC_SC_iiiii,(.L_x_25692 - _ZN4vllm25paged_attention_v1_kernelIfhLi120ELi32ELi128ELNS_18Fp8KVCacheDataTypeE2ELb1EEEvPT_PKS2_PKT0_S8_ifPKiSA_iPKfiiiSC_SC_iiiii)
        .other          _ZN4vllm25paged_attention_v1_kernelIfhLi120ELi32ELi128ELNS_18Fp8KVCacheDataTypeE2ELb1EEEvPT_PKS2_PKT0_S8_ifPKiSA_iPKfiiiSC_SC_iiiii,@"STO_CUDA_ENTRY STV_DEFAULT"
_ZN4vllm25paged_attention_v1_kernelIfhLi120ELi32ELi128ELNS_18Fp8KVCacheDataTypeE2ELb1EEEvPT_PKS2_PKT0_S8_ifPKiSA_iPKfiiiSC_SC_iiiii:
.text._ZN4vllm25paged_attention_v1_kernelIfhLi120ELi32ELi128ELNS_18Fp8KVCacheDataTypeE2ELb1EEEvPT_PKS2_PKT0_S8_ifPKiSA_iPKfiiiSC_SC_iiiii:
        /* <DEDUP_REMOVED lines=20> */
[----:B----4-:R-:W-:Y:S02]  /*0140*/  SHF.R.U32.HI R23, RZ, 0x5, R24 ;  /* 0x00000005ff177819 */ /* 0x010fe40000011618 */
[----:B-----5:R-:W-:-:S04]  /*0150*/  IADD3 R4, PT, PT, R7, 0xffffffe, RZ ;  /* 0x0ffffffe07047810 */ /* 0x020fc80007ffe0ff */
[----:B------:R3:W4:Y:S02]  /*0160*/  F2I.FTZ.U32.TRUNC.NTZ R5, R4 ;  /* 0x0000000400057305 */ /* 0x000724000021f000 */
[----:B---3--:R-:W-:Y:S02]  /*0170*/  HFMA2 R4, -RZ, RZ, 0, 0 ;  /* 0x00000000ff047431 */ /* 0x008fe400000001ff */
[----:B----4-:R-:W-:-:S05]  /*0180*/  IMAD R0, R5, R6, RZ ;  /* 0x0000000605007224 */ /* 0x010fca00078e02ff */
[----:B-1----:R-:W-:-:S05]  /*0190*/  IADD3 R3, PT, PT, -R0, RZ, RZ ;  /* 0x000000ff00037210 */ /* 0x002fca0007ffe1ff */
[----:B------:R-:W-:Y:S01]  /*01a0*/  IMAD.HI.U32 R0, R5, R3, R4 ;  /* 0x0000000305007227 */ /* 0x000fe200078e0004 */
[----:B------:R-:W-:Y:S01]  /*01b0*/  BAR.SYNC.DEFER_BLOCKING 0x0 ;  /* 0x0000000000007b1d */ /* 0x000fe20000010000 */
[----:B--2---:R-:W-:-:S13]  /*01c0*/  R2UR UR4, R2 ;  /* 0x00000000020472ca */ /* 0x004fda00000e0000 */
[----:B------:R-:W-:Y:S02]  /*01d0*/  UIADD3 UR8, UPT, UPT, UR4, -0x1, URZ ;  /* 0xffffffff04087890 */ /* 0x000fe4000fffe0ff */
[----:B------:R-:W-:-:S04]  /*01e0*/  UIADD3 UR5, UPT, UPT, UR4, 0x1f, URZ ;  /* 0x0000001f04057890 */ /* 0x000fc8000fffe0ff */
[----:B------:R-:W-:Y:S01]  /*01f0*/  IMAD.U32 R2, RZ, RZ, UR8 ;  /* 0x00000008ff027e24 */ /* 0x000fe2000f8e00ff */
[----:B------:R-:W-:-:S04]  /*0200*/  USHF.R.S32.HI UR6, URZ, 0x1f, UR5 ;  /* 0x0000001fff067899 */ /* 0x000fc80008011405 */
[----:B------:R-:W-:Y:S01]  /*0210*/  IABS R2, R2 ;  /* 0x0000000200027213 */ /* 0x000fe20000000000 */
[----:B------:R-:W-:-:S03]  /*0220*/  ULEA.HI UR6, UR6, UR5, URZ, 0x5 ;  /* 0x0000000506067291 */ /* 0x000fc6000f8f28ff */
[----:B------:R-:W-:Y:S01]  /*0230*/  MOV R3, R2 ;  /* 0x0000000200037202 */ /* 0x000fe20000000f00 */
[----:B------:R-:W-:Y:S02]  /*0240*/  USHF.R.S32.HI UR43, URZ, 0x5, UR6 ;  /* 0x00000005ff2b7899 */ /* 0x000fe40008011406 */
[----:B------:R-:W-:Y:S02]  /*0250*/  ULOP3.LUT UR6, UR6, 0xffffffe0, URZ, 0xc0, !UPT ;  /* 0xffffffe006067892 */ /* 0x000fe4000f8ec0ff */
[----:B------:R-:W-:Y:S02]  /*0260*/  IMAD.HI.U32 R5, R0, R3, RZ ;  /* 0x0000000300057227 */ /* 0x000fe400078e00ff */
[----:B------:R-:W-:Y:S02]  /*0270*/  UISETP.LT.AND UP1, UPT, UR4, UR6, UPT ;  /* 0x000000060400728c */ /* 0x000fe4000bf21270 */
[----:B------:R-:W-:Y:S02]  /*0280*/  IMAD.MOV R2, RZ, RZ, -R5 ;  /* 0x000000ffff027224 */ /* 0x000fe400078e0a05 */
[----:B------:R-:W-:-:S02]  /*0290*/  USEL UR39, UR4, UR6, UP1 ;  /* 0x0000000604277287 */ /* 0x000fc40008800000 */
[----:B------:R-:W-:Y:S01]  /*02a0*/  IMAD R3, R6, R2, R3 ;  /* 0x0000000206037224 */ /* 0x000fe200078e0203 */
[----:B------:R-:W-:-:S04]  /*02b0*/  LOP3.LUT R2, R8, UR8, RZ, 0x3c, !PT ;  /* 0x0000000808027c12 */ /* 0x000fc8000f8e3cff */
[----:B------:R-:W-:Y:S02]  /*02c0*/  ISETP.GT.U32.AND P1, PT, R6, R3, PT ;  /* 0x000000030600720c */ /* 0x000fe40003f24070 */
[----:B------:R-:W-:-:S11]  /*02d0*/  ISETP.GE.AND P2, PT, R2, RZ, PT ;  /* 0x000000ff0200720c */ /* 0x000fd60003f46270 */
[-C--:B------:R-:W-:Y:S02]  /*02e0*/  @!P1 IADD3 R3, PT, PT, R3, -R6.reuse, RZ ;  /* 0x8000000603039210 */ /* 0x080fe40007ffe0ff */
[----:B------:R-:W-:Y:S02]  /*02f0*/  @!P1 IADD3 R5, PT, PT, R5, 0x1, RZ ;  /* 0x0000000105059810 */ /* 0x000fe40007ffe0ff */
[----:B------:R-:W-:Y:S02]  /*0300*/  ISETP.GE.U32.AND P0, PT, R3, R6, PT ;  /* 0x000000060300720c */ /* 0x000fe40003f06070 */
[----:B------:R-:W-:-:S11]  /*0310*/  ISETP.NE.AND P1, PT, R8, RZ, PT ;  /* 0x000000ff0800720c */ /* 0x000fd60003f25270 */
[----:B------:R-:W-:Y:S02]  /*0320*/  @P0 IADD3 R5, PT, PT, R5, 0x1, RZ ;  /* 0x0000000105050810 */ /* 0x000fe40007ffe0ff */
[----:B------:R-:W-:-:S03]  /*0330*/  ISETP.GE.AND P0, PT, R23, UR43, PT ;  /* 0x0000002b17007c0c */ /* 0x000fc6000bf06270 */
        /* <DEDUP_REMOVED lines=60> */
.L_x_5872:
        /* <DEDUP_REMOVED lines=20> */
[----:B0-----:R-:W-:Y:S01]  /*0840*/  IMAD.MOV.U32 R8, RZ, RZ, RZ ;  /* 0x000000ffff087224 */ /* 0x001fe200078e00ff */
[----:B-1----:R-:W-:-:S05]  /*0850*/  IADD3 R11, PT, PT, RZ, -R9, RZ ;  /* 0x80000009ff0b7210 */ /* 0x002fca0007ffe0ff */
[----:B------:R-:W-:-:S04]  /*0860*/  IMAD R11, R11, R2, RZ ;  /* 0x000000020b0b7224 */ /* 0x000fc800078e02ff */
[----:B------:R-:W-:Y:S01]  /*0870*/  IMAD.HI.U32 R11, R9, R11, R8 ;  /* 0x0000000b090b7227 */ /* 0x000fe200078e0008 */
[----:B------:R-:W-:-:S07]  /*0880*/  MOV R8, R23 ;  /* 0x0000001700087202 */ /* 0x000fce0000000f00 */
.L_x_5876:
        /* <DEDUP_REMOVED lines=37> */
.L_x_5874:
[----:B------:R-:W-:Y:S05]  /*0ae0*/  BSYNC.RECONVERGENT B6 ;  /* 0x0000000000067941 */ /* 0x000fea0003800200 */
.L_x_5873:
        /* <DEDUP_REMOVED lines=12> */
.L_x_5917:
        /* <DEDUP_REMOVED lines=11> */
[----:B0-----:R-:W-:Y:S02]  /*0c60*/  LEA R4, R22, R8, 0x2 ;  /* 0x0000000816047211 */ /* 0x001fe400078e10ff */
[----:B------:R-:W-:Y:S01]  /*0c70*/  MOV R8, 0xff7fffff ;  /* 0xff7fffff00087802 */ /* 0x000fe20000000f00 */
[----:B------:R-:W-:Y:S01]  /*0c80*/  BSSY.RECONVERGENT B0, `(.L_x_5878) ;  /* 0x00000ea000007945 */ /* 0x000fe20003800200 */
[----:B------:R-:W-:-:S07]  /*0c90*/  ISETP.GE.AND P3, PT, R24, UR39, PT ;  /* 0x0000002718007c0c */ /* 0x000fce000bf66270 */
        /* <DEDUP_REMOVED lines=9> */
[----:B------:R-:W-:Y:S02]  /*0d30*/  MOV R13, RZ ;  /* 0x000000ff000d7202 */ /* 0x000fe40000000f00 */
[----:B------:R-:W-:Y:S01]  /*0d40*/  MOV R11, R24 ;  /* 0x00000018000b7202 */ /* 0x000fe20000000f00 */
        /* <DEDUP_REMOVED lines=10> */
[----:B------:R-:W-:Y:S02]  /*0df0*/  MOV R11, R24 ;  /* 0x00000018000b7202 */ /* 0x000fe40000000f00 */
[----:B------:R-:W-:-:S02]  /*0e00*/  LEA R9, R24, R9, 0x2 ;  /* 0x0000000918097211 */ /* 0x000fc400078e10ff */
[----:B------:R-:W-:-:S07]  /*0e10*/  IADD3 R8, PT, PT, -R8, RZ, RZ ;  /* 0x000000ff08087210 */ /* 0x000fce0007ffe1ff */
.L_x_5882:
        /* <DEDUP_REMOVED lines=11> */
.L_x_5881:
[----:B------:R-:W-:Y:S05]  /*0ed0*/  BSYNC.RECONVERGENT B1 ;  /* 0x0000000000017941 */ /* 0x000fea0003800200 */
.L_x_5880:
        /* <DEDUP_REMOVED lines=10> */
[----:B------:R-:W-:Y:S02]  /*0f80*/  MOV R8, UR39 ;  /* 0x0000002700087c02 */ /* 0x000fe40008000f00 */
[----:B------:R-:W-:Y:S02]  /*0f90*/  PLOP3.LUT P0, PT, PT, PT, PT, 0x8, 0x80 ;  /* 0x000000000080781c */ /* 0x000fe40003f0e170 */
[----:B------:R-:W-:-:S11]  /*0fa0*/  IADD3 R8, PT, PT, R8, -0x600, RZ ;  /* 0xfffffa0008087810 */ /* 0x000fd60007ffe0ff */
.L_x_5885:
        /* <DEDUP_REMOVED lines=25> */
[C---:B----4-:R-:W-:Y:S01]  /*1140*/  FADD.FTZ R17, -R7.reuse, R14 ;  /* 0x0000000e07117221 */ /* 0x050fe20000010100 */
        /* <DEDUP_REMOVED lines=22> */
[----:B------:R-:W3:Y:S01]  /*12b0*/  MUFU.EX2 R32, R25 ;  /* 0x0000001900207308 */ /* 0x000ee20000000800 */
        /* <DEDUP_REMOVED lines=8> */
[----:B------:R-:W5:Y:S01]  /*1340*/  MUFU.EX2 R20, R15 ;  /* 0x0000000f00147308 */ /* 0x000f620000000800 */
[----:B0-----:R-:W-:Y:S01]  /*1350*/  FADD.FTZ R13, R13, R34 ;  /* 0x000000220d0d7221 */ /* 0x001fe20000010000 */
[----:B--2---:R-:W-:Y:S01]  /*1360*/  FADD.FTZ R21, -R7, R18 ;  /* 0x0000001207157221 */ /* 0x004fe20000010100 */
[----:B------:R-:W-:Y:S01]  /*1370*/  FMUL.FTZ R19, R19, 1.4426950216293334961 ;  /* 0x3fb8aa3b13137820 */ /* 0x000fe20000410000 */
[----:B------:R-:W0:Y:S01]  /*1380*/  MUFU.EX2 R18, R17 ;  /* 0x0000001100127308 */ /* 0x000e220000000800 */
[----:B---3--:R-:W-:Y:S01]  /*1390*/  FADD.FTZ R13, R13, R32 ;  /* 0x000000200d0d7221 */ /* 0x008fe20000010000 */
[----:B------:R-:W-:Y:S01]  /*13a0*/  FADD.FTZ R25, -R7, R26 ;  /* 0x0000001a07197221 */ /* 0x000fe20000010100 */
[----:B------:R-:W-:Y:S01]  /*13b0*/  FMUL.FTZ R21, R21, 1.4426950216293334961 ;  /* 0x3fb8aa3b15157820 */ /* 0x000fe20000410000 */
[----:B------:R-:W2:Y:S01]  /*13c0*/  MUFU.EX2 R26, R19 ;  /* 0x00000013001a7308 */ /* 0x000ea20000000800 */
[----:B------:R3:W-:Y:S01]  /*13d0*/  STS [R9+-0x200], R40 ;  /* 0xfffe002809007388 */ /* 0x0007e20000000800 */
[----:B-1----:R-:W-:Y:S01]  /*13e0*/  FADD.FTZ R13, R13, R30 ;  /* 0x0000001e0d0d7221 */ /* 0x002fe20000010000 */
[----:B----4-:R-:W-:Y:S01]  /*13f0*/  FADD.FTZ R27, -R7, R12 ;  /* 0x0000000c071b7221 */ /* 0x010fe20000010100 */
[----:B------:R-:W-:Y:S01]  /*1400*/  FMUL.FTZ R25, R25, 1.4426950216293334961 ;  /* 0x3fb8aa3b19197820 */ /* 0x000fe20000410000 */
[----:B------:R-:W1:Y:S01]  /*1410*/  MUFU.EX2 R12, R21 ;  /* 0x00000015000c7308 */ /* 0x000e620000000800 */
[----:B-----5:R-:W-:Y:S01]  /*1420*/  FADD.FTZ R13, R13, R20 ;  /* 0x000000140d0d7221 */ /* 0x020fe20000010000 */
[----:B------:R-:W-:Y:S01]  /*1430*/  FADD.FTZ R15, -R7, R10 ;  /* 0x0000000a070f7221 */ /* 0x000fe20000010100 */
[----:B------:R-:W-:Y:S01]  /*1440*/  FMUL.FTZ R27, R27, 1.4426950216293334961 ;  /* 0x3fb8aa3b1b1b7820 */ /* 0x000fe20000410000 */
[----:B------:R-:W4:Y:S01]  /*1450*/  MUFU.EX2 R10, R25 ;  /* 0x00000019000a7308 */ /* 0x000f220000000800 */
[----:B0-----:R-:W-:Y:S01]  /*1460*/  FADD.FTZ R13, R13, R18 ;  /* 0x000000120d0d7221 */ /* 0x001fe20000010000 */
[----:B------:R-:W-:Y:S01]  /*1470*/  FMUL.FTZ R15, R15, 1.4426950216293334961 ;  /* 0x3fb8aa3b0f0f7820 */ /* 0x000fe20000410000 */
[----:B------:R-:W-:Y:S01]  /*1480*/  STS [R9], R14 ;  /* 0x0000000e09007388 */ /* 0x000fe20000000800 */
[----:B------:R-:W0:Y:S01]  /*1490*/  MUFU.EX2 R38, R27 ;  /* 0x0000001b00267308 */ /* 0x000e220000000800 */
[----:B--2---:R-:W-:-:S02]  /*14a0*/  FADD.FTZ R13, R13, R26 ;  /* 0x0000001a0d0d7221 */ /* 0x004fc40000010000 */
[----:B------:R-:W-:Y:S01]  /*14b0*/  STS [R9+0x200], R16 ;  /* 0x0002001009007388 */ /* 0x000fe20000000800 */
[----:B---3--:R-:W2:Y:S01]  /*14c0*/  MUFU.EX2 R40, R15 ;  /* 0x0000000f00287308 */ /* 0x008ea20000000800 */
[----:B-1----:R-:W-:Y:S02]  /*14d0*/  FADD.FTZ R13, R13, R12 ;  /* 0x0000000c0d0d7221 */ /* 0x002fe40000010000 */
[----:B------:R-:W-:Y:S02]  /*14e0*/  STS [R9+0x400], R28 ;  /* 0x0004001c09007388 */ /* 0x000fe40000000800 */
[----:B----4-:R-:W-:Y:S02]  /*14f0*/  FADD.FTZ R13, R13, R10 ;  /* 0x0000000a0d0d7221 */ /* 0x010fe40000010000 */
[----:B------:R-:W-:Y:S02]  /*1500*/  STS [R9+0x600], R36 ;  /* 0x0006002409007388 */ /* 0x000fe40000000800 */
[----:B0-----:R-:W-:-:S02]  /*1510*/  FADD.FTZ R13, R13, R38 ;  /* 0x000000260d0d7221 */ /* 0x001fc40000010000 */
[----:B------:R-:W-:Y:S02]  /*1520*/  STS [R9+0x800], R34 ;  /* 0x0008002209007388 */ /* 0x000fe40000000800 */
[----:B--2---:R-:W-:Y:S02]  /*1530*/  FADD.FTZ R13, R13, R40 ;  /* 0x000000280d0d7221 */ /* 0x004fe40000010000 */
        /* <DEDUP_REMOVED lines=11> */
.L_x_5884:
[----:B------:R-:W-:Y:S05]  /*15f0*/  BSYNC.RECONVERGENT B1 ;  /* 0x0000000000017941 */ /* 0x000fea0003800200 */
.L_x_5883:
        /* <DEDUP_REMOVED lines=55> */
.L_x_5887:
[----:B------:R-:W-:Y:S05]  /*1970*/  BSYNC.RECONVERGENT B1 ;  /* 0x0000000000017941 */ /* 0x000fea0003800200 */
.L_x_5886:
        /* <DEDUP_REMOVED lines=26> */
.L_x_5879:
[----:B------:R-:W-:Y:S05]  /*1b20*/  BSYNC.RECONVERGENT B0 ;  /* 0x0000000000007941 */ /* 0x000fea0003800200 */
.L_x_5878:
        /* <DEDUP_REMOVED lines=39> */
.L_x_5892:
[----:B------:R-:W0:Y:S01]  /*1da0*/  LDS R7, [R8] ;  /* 0x0000000008077984 */ /* 0x000e220000000800 */
[----:B------:R-:W-:-:S04]  /*1db0*/  IADD3 R9, PT, PT, R9, 0x1, RZ ;  /* 0x0000000109097810 */ /* 0x000fc80007ffe0ff */
[----:B------:R-:W-:Y:S01]  /*1dc0*/  ISETP.NE.AND P0, PT, R9, RZ, PT ;  /* 0x000000ff0900720c */ /* 0x000fe20003f05270 */
[----:B0-----:R-:W-:-:S05]  /*1dd0*/  FMUL.FTZ R7, R7, R2 ;  /* 0x0000000207077220 */ /* 0x001fca0000410000 */
[----:B------:R0:W-:Y:S02]  /*1de0*/  STS [R8], R7 ;  /* 0x0000000708007388 */ /* 0x0001e40000000800 */
[----:B0-----:R-:W-:-:S05]  /*1df0*/  VIADD R8, R8, 0x200 ;  /* 0x0000020008087836 */ /* 0x001fca0000000000 */
[----:B------:R-:W-:Y:S05]  /*1e00*/  @P0 BRA `(.L_x_5892) ;  /* 0xfffffffc00e40947 */ /* 0x000fea000383ffff */
.L_x_5891:
[----:B------:R-:W-:Y:S05]  /*1e10*/  BSYNC.RECONVERGENT B1 ;  /* 0x0000000000017941 */ /* 0x000fea0003800200 */
.L_x_5890:
[----:B------:R-:W-:Y:S05]  /*1e20*/  @!P1 BRA `(.L_x_5889) ;  /* 0x0000000400bc9947 */ /* 0x000fea0003800000 */
[----:B------:R-:W-:Y:S01]  /*1e30*/  IADD3 R7, PT, PT, -R4, UR39, RZ ;  /* 0x0000002704077c10 */ /* 0x000fe2000fffe1ff */
        /* <DEDUP_REMOVED lines=8> */
[----:B------:R-:W-:Y:S01]  /*1ec0*/  IMAD.U32 R3, RZ, RZ, UR39 ;  /* 0x00000027ff037e24 */ /* 0x000fe2000f8e00ff */
[----:B------:R-:W-:-:S04]  /*1ed0*/  PLOP3.LUT P0, PT, PT, PT, PT, 0x8, 0x80 ;  /* 0x000000000080781c */ /* 0x000fc80003f0e170 */
[----:B------:R-:W-:-:S09]  /*1ee0*/  IADD3 R3, PT, PT, R3, -0x600, RZ ;  /* 0xfffffa0003037810 */ /* 0x000fd20007ffe0ff */
.L_x_5895:
        /* <DEDUP_REMOVED lines=52> */
.L_x_5894:
[----:B------:R-:W-:Y:S05]  /*2230*/  BSYNC.RECONVERGENT B1 ;  /* 0x0000000000017941 */ /* 0x000fea0003800200 */
.L_x_5893:
        /* <DEDUP_REMOVED lines=31> */
.L_x_5897:
[----:B------:R-:W-:Y:S05]  /*2430*/  BSYNC.RECONVERGENT B1 ;  /* 0x0000000000017941 */ /* 0x000fea0003800200 */
.L_x_5896:
        /* <DEDUP_REMOVED lines=14> */
.L_x_5889:
[----:B------:R-:W-:Y:S05]  /*2520*/  BSYNC.RECONVERGENT B0 ;  /* 0x0000000000007941 */ /* 0x000fea0003800200 */
.L_x_5888:
        /* <DEDUP_REMOVED lines=19> */
[----:B------:R-:W-:Y:S01]  /*2660*/  IMAD R3, R7, R6, RZ ;  /* 0x0000000607037224 */ /* 0x000fe200078e02ff */
[----:B--2---:R-:W-:-:S04]  /*2670*/  IADD3 R10, PT, PT, R4, 0xffffffe, RZ ;  /* 0x0ffffffe040a7810 */ /* 0x004fc80007ffe0ff */
[----:B------:R0:W1:Y:S02]  /*2680*/  F2I.FTZ.U32.TRUNC.NTZ R11, R10 ;  /* 0x0000000a000b7305 */ /* 0x000064000021f000 */
[----:B0-----:R-:W-:Y:S02]  /*2690*/  MOV R10, RZ ;  /* 0x000000ff000a7202 */ /* 0x001fe40000000f00 */
[----:B-1----:R-:W-:-:S04]  /*26a0*/  IADD3 R12, PT, PT, RZ, -R11, RZ ;  /* 0x8000000bff0c7210 */ /* 0x002fc80007ffe0ff */
[----:B------:R-:W-:Y:S01]  /*26b0*/  MOV R7, R12 ;  /* 0x0000000c00077202 */ /* 0x000fe20000000f00 */
[----:B------:R-:W-:-:S04]  /*26c0*/  IMAD.HI.U32 R12, R9, R3, R8 ;  /* 0x00000003090c7227 */ /* 0x000fc800078e0008 */
[----:B------:R-:W-:-:S04]  /*26d0*/  IMAD R3, R7, R0, RZ ;  /* 0x0000000007037224 */ /* 0x000fc800078e02ff */
[----:B------:R-:W-:Y:S01]  /*26e0*/  IMAD.HI.U32 R16, R11, R3, R10 ;  /* 0x000000030b107227 */ /* 0x000fe200078e000a */
[----:B---3--:R-:W-:-:S03]  /*26f0*/  IADD3 R10, PT, PT, R5, -UR4, RZ ;  /* 0x80000004050a7c10 */ /* 0x008fc6000fffe0ff */
[----:B------:R-:W-:-:S07]  /*2700*/  IMAD.MOV.U32 R3, RZ, RZ, R23 ;  /* 0x000000ffff037224 */ /* 0x000fce00078e0017 */
.L_x_5901:
        /* <DEDUP_REMOVED lines=31> */
[----:B------:R-:W-:-:S13]  /*2900*/  ISETP.GE.AND P0, PT, R3, UR43, PT ;  /* 0x0000002b03007c0c */ /* 0x000fda000bf06270 */
[----:B------:R-:W-:Y:S05]  /*2910*/  @P0 BRA `(.L_x_5899) ;  /* 0x0000000000440947 */ /* 0x000fea0003800000 */
[----:B------:R-:W-:Y:S05]  /*2920*/  BRA `(.L_x_5901) ;  /* 0xfffffffc00787947 */ /* 0x000fea000383ffff */
.L_x_5900:
        /* <DEDUP_REMOVED lines=16> */
.L_x_5899:
[----:B------:R-:W-:Y:S05]  /*2a30*/  BSYNC.RECONVERGENT B6 ;  /* 0x0000000000067941 */ /* 0x000fea0003800200 */
.L_x_5898:
[----:B------:R-:W-:-:S03]  /*2a40*/  UMOV UR4, 0xffffffff ;  /* 0xffffffff00047882 */ /* 0x000fc60000000000 */
[----:B------:R-:W-:Y:S05]  /*2a50*/  BRA.DIV UR4, `(.L_x_5902) ;  /* 0x0000001e048c7947 */ /* 0x000fea000b800000 */
[----:B------:R-:W-:Y:S01]  /*2a60*/  HFMA2 R14, -RZ, RZ, 0, 0 ;  /* 0x00000000ff0e7431 */ /* 0x000fe200000001ff */
[----:B------:R-:W-:Y:S01]  /*2a70*/  CS2R R28, SRZ ;  /* 0x00000000001c7805 */ /* 0x000fe2000001ff00 */
[----:B-1----:R-:W-:Y:S01]  /*2a80*/  HFMA2 R0, -RZ, RZ, 0, 0 ;  /* 0x00000000ff007431 */ /* 0x002fe200000001ff */
[----:B------:R-:W-:Y:S01]  /*2a90*/  MOV R3, RZ ;  /* 0x000000ff00037202 */ /* 0x000fe20000000f00 */
[----:B------:R-:W-:Y:S02]  /*2aa0*/  HFMA2 R5, -RZ, RZ, 0, 0 ;  /* 0x00000000ff057431 */ /* 0x000fe400000001ff */
[----:B------:R-:W-:Y:S01]  /*2ab0*/  FADD.FTZ R40, RZ, R14 ;  /* 0x0000000eff287221 */ /* 0x000fe20000010000 */
[----:B------:R-:W-:Y:S01]  /*2ac0*/  CS2R R30, SRZ ;  /* 0x00000000001e7805 */ /* 0x000fe2000001ff00 */
[----:B------:R-:W-:Y:S01]  /*2ad0*/  FADD.FTZ R29, RZ, R29 ;  /* 0x0000001dff1d7221 */ /* 0x000fe20000010000 */
[----:B------:R-:W-:Y:S01]  /*2ae0*/  FADD.FTZ R0, RZ, R0 ;  /* 0x00000000ff007221 */ /* 0x000fe20000010000 */
[----:B------:R-:W-:Y:S01]  /*2af0*/  FADD.FTZ R5, RZ, R5 ;  /* 0x00000005ff057221 */ /* 0x000fe20000010000 */
[----:B------:R-:W1:Y:S01]  /*2b00*/  SHFL.BFLY PT, R33, R40, 0x2, 0x1f ;  /* 0x0c401f0028217f89 */ /* 0x000e6200000e0000 */
[----:B------:R-:W-:Y:S01]  /*2b10*/  FADD.FTZ R3, RZ, R3 ;  /* 0x00000003ff037221 */ /* 0x000fe20000010000 */
[----:B------:R-:W-:Y:S01]  /*2b20*/  FADD.FTZ R31, RZ, R31 ;  /* 0x0000001fff1f7221 */ /* 0x000fe20000010000 */
[----:B0-----:R-:W-:Y:S01]  /*2b30*/  MOV R7, RZ ;  /* 0x000000ff00077202 */ /* 0x001fe20000000f00 */
[----:B------:R-:W0:Y:S01]  /*2b40*/  SHFL.BFLY PT, R32, R29, 0x2, 0x1f ;  /* 0x0c401f001d207f89 */ /* 0x000e2200000e0000 */
[----:B------:R-:W-:Y:S01]  /*2b50*/  FADD.FTZ R34, RZ, R14 ;  /* 0x0000000eff227221 */ /* 0x000fe20000010000 */
[----:B------:R-:W-:Y:S01]  /*2b60*/  HFMA2 R21, -RZ, RZ, 0, 0 ;  /* 0x00000000ff157431 */ /* 0x000fe200000001ff */
[----:B------:R-:W-:Y:S01]  /*2b70*/  MOV R25, RZ ;  /* 0x000000ff00197202 */ /* 0x000fe20000000f00 */
[----:B------:R-:W2:Y:S01]  /*2b80*/  SHFL.BFLY PT, R37, R0, 0x2, 0x1f ;  /* 0x0c401f0000257f89 */ /* 0x000ea200000e0000 */
[----:B------:R-:W-:Y:S01]  /*2b90*/  FADD.FTZ R7, RZ, R7 ;  /* 0x00000007ff077221 */ /* 0x000fe20000010000 */
[----:B------:R-:W-:-:S02]  /*2ba0*/  HFMA2 R17, -RZ, RZ, 0, 0 ;  /* 0x00000000ff117431 */ /* 0x000fc400000001ff */
[----:B------:R-:W-:Y:S01]  /*2bb0*/  FADD.FTZ R21, RZ, R21 ;  /* 0x00000015ff157221 */ /* 0x000fe20000010000 */
[----:B------:R-:W3:Y:S01]  /*2bc0*/  SHFL.BFLY PT, R4, R5, 0x2, 0x1f ;  /* 0x0c401f0005047f89 */ /* 0x000ee200000e0000 */
[----:B------:R-:W-:Y:S01]  /*2bd0*/  FADD.FTZ R25, RZ, R25 ;  /* 0x00000019ff197221 */ /* 0x000fe20000010000 */
[----:B------:R-:W-:Y:S01]  /*2be0*/  FADD.FTZ R28, RZ, R28 ;  /* 0x0000001cff1c7221 */ /* 0x000fe20000010000 */
[----:B------:R-:W-:Y:S01]  /*2bf0*/  FADD.FTZ R17, RZ, R17 ;  /* 0x00000011ff117221 */ /* 0x000fe20000010000 */
[----:B------:R-:W4:Y:S01]  /*2c00*/  SHFL.BFLY PT, R2, R3, 0x2, 0x1f ;  /* 0x0c401f0003027f89 */ /* 0x000f2200000e0000 */
[----:B------:R-:W-:Y:S01]  /*2c10*/  MOV R19, RZ ;  /* 0x000000ff00137202 */ /* 0x000fe20000000f00 */
[----:B------:R-:W-:Y:S01]  /*2c20*/  FADD.FTZ R30, RZ, R30 ;  /* 0x0000001eff1e7221 */ /* 0x000fe20000010000 */
[----:B------:R-:W-:Y:S01]  /*2c30*/  IMAD.MOV.U32 R27, RZ, RZ, RZ ;  /* 0x000000ffff1b7224 */ /* 0x000fe200078e00ff */
[----:B------:R-:W5:Y:S01]  /*2c40*/  SHFL.BFLY PT, R42, R31, 0x2, 0x1f ;  /* 0x0c401f001f2a7f89 */ /* 0x000f6200000e0000 */
[----:B------:R-:W-:-:S02]  /*2c50*/  IMAD.MOV.U32 R9, RZ, RZ, RZ ;  /* 0x000000ffff097224 */ /* 0x000fc400078e00ff */
[----:B------:R-:W-:Y:S01]  /*2c60*/  FADD.FTZ R19, RZ, R19 ;  /* 0x00000013ff137221 */ /* 0x000fe20000010000 */
[----:B------:R-:W-:Y:S01]  /*2c70*/  FADD.FTZ R27, RZ, R27 ;  /* 0x0000001bff1b7221 */ /* 0x000fe20000010000 */
[----:B-1----:R-:W-:Y:S01]  /*2c80*/  FADD.FTZ R40, R40, R33 ;  /* 0x0000002128287221 */ /* 0x002fe20000010000 */
[----:B------:R-:W-:Y:S01]  /*2c90*/  IMAD.MOV.U32 R33, RZ, RZ, RZ ;  /* 0x000000ffff217224 */ /* 0x000fe200078e00ff */
[----:B------:R-:W1:Y:S01]  /*2ca0*/  SHFL.BFLY PT, R6, R7, 0x2, 0x1f ;  /* 0x0c401f0007067f89 */ /* 0x000e6200000e0000 */
[----:B------:R-:W-:Y:S01]  /*2cb0*/  FADD.FTZ R9, RZ, R9 ;  /* 0x00000009ff097221 */ /* 0x000fe20000010000 */
[----:B0-----:R-:W-:Y:S01]  /*2cc0*/  FADD.FTZ R29, R29, R32 ;  /* 0x000000201d1d7221 */ /* 0x001fe20000010000 */
[----:B------:R-:W-:Y:S01]  /*2cd0*/  FADD.FTZ R33, RZ, R33 ;  /* 0x00000021ff217221 */ /* 0x000fe20000010000 */
[----:B------:R-:W-:Y:S01]  /*2ce0*/  FADD.FTZ R32, RZ, R14 ;  /* 0x0000000eff207221 */ /* 0x000fe20000010000 */
[----:B------:R-:W0:Y:S01]  /*2cf0*/  SHFL.BFLY PT, R18, R21, 0x2, 0x1f ;  /* 0x0c401f0015127f89 */ /* 0x000e2200000e0000 */
[----:B--2---:R-:W-:Y:S01]  /*2d00*/  FADD.FTZ R0, R0, R37 ;  /* 0x0000002500007221 */ /* 0x004fe20000010000 */
[----:B------:R-:W-:-:S02]  /*2d10*/  CS2R R36, SRZ ;  /* 0x0000000000247805 */ /* 0x000fc4000001ff00 */
[----:B------:R-:W2:Y:S01]  /*2d20*/  SHFL.BFLY PT, R41, R33, 0x2, 0x1f ;  /* 0x0c401f0021297f89 */ /* 0x000ea200000e0000 */
[----:B---3--:R-:W-:Y:S01]  /*2d30*/  FADD.FTZ R5, R5, R4 ;  /* 0x0000000405057221 */ /* 0x008fe20000010000 */
[----:B------:R-:W-:Y:S02]  /*2d40*/  MOV R4, RZ ;  /* 0x000000ff00047202 */ /* 0x000fe40000000f00 */
[----:B------:R-:W3:Y:S01]  /*2d50*/  SHFL.BFLY PT, R14, R34, 0x2, 0x1f ;  /* 0x0c401f00220e7f89 */ /* 0x000ee200000e0000 */
[----:B----4-:R-:W-:Y:S01]  /*2d60*/  FADD.FTZ R3, R3, R2 ;  /* 0x0000000203037221 */ /* 0x010fe20000010000 */
[----:B------:R-:W-:Y:S02]  /*2d70*/  HFMA2 R2, -RZ, RZ, 0, 0 ;  /* 0x00000000ff027431 */ /* 0x000fe400000001ff */
[----:B------:R-:W-:Y:S01]  /*2d80*/  FADD.FTZ R37, RZ, R37 ;  /* 0x00000025ff257221 */ /* 0x000fe20000010000 */
[----:B------:R-:W4:Y:S01]  /*2d90*/  SHFL.BFLY PT, R43, R32, 0x2, 0x1f ;  /* 0x0c401f00202b7f89 */ /* 0x000f2200000e0000 */
[----:B------:R-:W-:Y:S01]  /*2da0*/  FADD.FTZ R4, RZ, R4 ;  /* 0x00000004ff047221 */ /* 0x000fe20000010000 */
[----:B-----5:R-:W-:Y:S01]  /*2db0*/  FADD.FTZ R31, R31, R42 ;  /* 0x0000002a1f1f7221 */ /* 0x020fe20000010000 */
[----:B------:R-:W-:Y:S01]  /*2dc0*/  FADD.FTZ R2, RZ, R2 ;  /* 0x00000002ff027221 */ /* 0x000fe20000010000 */
[----:B------:R-:W5:Y:S01]  /*2dd0*/  SHFL.BFLY PT, R42, R37, 0x2, 0x1f ;  /* 0x0c401f00252a7f89 */ /* 0x000f6200000e0000 */
[----:B------:R-:W-:Y:S01]  /*2de0*/  FADD.FTZ R36, RZ, R36 ;  /* 0x00000024ff247221 */ /* 0x000fe20000010000 */
[----:B-1----:R-:W-:Y:S01]  /*2df0*/  FADD.FTZ R7, R7, R6 ;  /* 0x0000000607077221 */ /* 0x002fe20000010000 */
[----:B------:R-:W-:Y:S01]  /*2e00*/  HFMA2 R6, -RZ, RZ, 0, 0 ;  /* 0x00000000ff067431 */ /* 0x000fe200000001ff */
[----:B------:R-:W1:Y:S01]  /*2e10*/  SHFL.BFLY PT, R39, R40, 0x1, 0x1f ;  /* 0x0c201f0028277f89 */ /* 0x000e6200000e0000 */
[----:B0-----:R-:W-:-:S03]  /*2e20*/  FADD.FTZ R21, R21, R18 ;  /* 0x0000001215157221 */ /* 0x001fc60000010000 */
[----:B------:R-:W0:Y:S01]  /*2e30*/  SHFL.BFLY PT, R10, R17, 0x2, 0x1f ;  /* 0x0c401f00110a7f89 */ /* 0x000e2200000e0000 */
[----:B------:R-:W-:Y:S01]  /*2e40*/  FADD.FTZ R6, RZ, R6 ;  /* 0x00000006ff067221 */ /* 0x000fe20000010000 */
[----:B--2---:R-:W-:Y:S02]  /*2e50*/  FADD.FTZ R33, R33, R41 ;  /* 0x0000002921217221 */ /* 0x004fe40000010000 */
[----:B------:R-:W2:Y:S01]  /*2e60*/  SHFL.BFLY PT, R20, R25, 0x2, 0x1f ;  /* 0x0c401f0019147f89 */ /* 0x000ea200000e0000 */
[----:B---3--:R-:W-:-:S03]  /*2e70*/  FADD.FTZ R34, R34, R14 ;  /* 0x0000000e22227221 */ /* 0x008fc60000010000 */
[----:B------:R-:W3:Y:S01]  /*2e80*/  SHFL.BFLY PT, R41, R4, 0x2, 0x1f ;  /* 0x0c401f0004297f89 */ /* 0x000ee200000e0000 */
[----:B----4-:R-:W-:-:S03]  /*2e90*/  FADD.FTZ R32, R32, R43 ;  /* 0x0000002b20207221 */ /* 0x010fc60000010000 */
[----:B------:R-:W4:Y:S01]  /*2ea0*/  SHFL.BFLY PT, R14, R2, 0x2, 0x1f ;  /* 0x0c401f00020e7f89 */ /* 0x000f2200000e0000 */
[----:B-----5:R-:W-:-:S03]  /*2eb0*/  FADD.FTZ R37, R37, R42 ;  /* 0x0000002a25257221 */ /* 0x020fc60000010000 */
[----:B------:R-:W5:Y:S01]  /*2ec0*/  SHFL.BFLY PT, R43, R6, 0x2, 0x1f ;  /* 0x0c401f00062b7f89 */ /* 0x000f6200000e0000 */
[----:B-1----:R-:W-:-:S03]  /*2ed0*/  FADD.FTZ R39, R40, R39 ;  /* 0x0000002728277221 */ /* 0x002fc60000010000 */
[----:B------:R-:W1:Y:S01]  /*2ee0*/  SHFL.BFLY PT, R18, R21, 0x1, 0x1f ;  /* 0x0c201f0015127f89 */ /* 0x000e6200000e0000 */
[----:B0-----:R-:W-:-:S03]  /*2ef0*/  FADD.FTZ R17, R17, R10 ;  /* 0x0000000a11117221 */ /* 0x001fc60000010000 */
[----:B------:R-:W0:Y:S01]  /*2f00*/  SHFL.BFLY PT, R35, R28, 0x2, 0x1f ;  /* 0x0c401f001c237f89 */ /* 0x000e2200000e0000 */
[----:B--2---:R-:W-:-:S03]  /*2f10*/  FADD.FTZ R25, R25, R20 ;  /* 0x0000001419197221 */ /* 0x004fc60000010000 */
[----:B------:R-:W2:Y:S01]  /*2f20*/  SHFL.BFLY PT, R10, R17, 0x1, 0x1f ;  /* 0x0c201f00110a7f89 */ /* 0x000ea200000e0000 */
[----:B---3--:R-:W-:-:S03]  /*2f30*/  FADD.FTZ R42, R4, R41 ;  /* 0x00000029042a7221 */ /* 0x008fc60000010000 */
[----:B------:R-:W3:Y:S01]  /*2f40*/  SHFL.BFLY PT, R20, R25, 0x1, 0x1f ;  /* 0x0c201f0019147f89 */ /* 0x000ee200000e0000 */
[----:B----4-:R-:W-:Y:S01]  /*2f50*/  FADD.FTZ R41, R2, R14 ;  /* 0x0000000e02297221 */ /* 0x010fe20000010000 */
[----:B------:R-:W-:Y:S02]  /*2f60*/  IMAD.MOV.U32 R14, RZ, RZ, RZ ;  /* 0x000000ffff0e7224 */ /* 0x000fe400078e00ff */
[----:B------:R-:W4:Y:S01]  /*2f70*/  SHFL.BFLY PT, R16, R19, 0x2, 0x1f ;  /* 0x0c401f0013107f89 */ /* 0x000f2200000e0000 */
[----:B-----5:R-:W-:Y:S01]  /*2f80*/  FADD.FTZ R43, R6, R43 ;  /* 0x0000002b062b7221 */ /* 0x020fe20000010000 */
[----:B------:R-:W-:Y:S02]  /*2f90*/  FADD.FTZ R40, RZ, R14 ;  /* 0x0000000eff287221 */ /* 0x000fe40000010000 */
[----:B------:R-:W5:Y:S01]  /*2fa0*/  SHFL.BFLY PT, R6, R7, 0x1, 0x1f ;  /* 0x0c201f0007067f89 */ /* 0x000f6200000e0000 */
[----:B-1----:R-:W-:-:S03]  /*2fb0*/  FADD.FTZ R18, R21, R18 ;  /* 0x0000001215127221 */ /* 0x002fc60000010000 */
[----:B------:R-:W1:Y:S01]  /*2fc0*/  SHFL.BFLY PT, R14, R40, 0x2, 0x1f ;  /* 0x0c401f00280e7f89 */ /* 0x000e6200000e0000 */
[----:B0-----:R-:W-:-:S03]  /*2fd0*/  FADD.FTZ R28, R28, R35 ;  /* 0x000000231c1c7221 */ /* 0x001fc60000010000 */
[----:B------:R-:W0:Y:S01]  /*2fe0*/  SHFL.BFLY PT, R45, R30, 0x2, 0x1f ;  /* 0x0c401f001e2d7f89 */ /* 0x000e2200000e0000 */
[----:B------:R-:W-:Y:S01]  /*2ff0*/  MOV R35, RZ ;  /* 0x000000ff00237202 */ /* 0x000fe20000000f00 */
[----:B--2---:R-:W-:Y:S02]  /*3000*/  FADD.FTZ R10, R17, R10 ;  /* 0x0000000a110a7221 */ /* 0x004fe40000010000 */
[----:B------:R-:W2:Y:S02]  /*3010*/  SHFL.BFLY PT, R38, R29, 0x1, 0x1f ;  /* 0x0c201f001d267f89 */ /* 0x000ea400000e0000 */
[----:B------:R-:W-:Y:S01]  /*3020*/  FADD.FTZ R35, RZ, R35 ;  /* 0x00000023ff237221 */ /* 0x000fe20000010000 */
[----:B---3--:R-:W-:Y:S01]  /*3030*/  FADD.FTZ R20, R25, R20 ;  /* 0x0000001419147221 */ /* 0x008fe20000010000 */
[----:B------:R-:W3:Y:S04]  /*3040*/  SHFL.BFLY PT, R4, R5, 0x1, 0x1f ;  /* 0x0c201f0005047f89 */ /* 0x000ee800000e0000 */
[----:B------:R-:W3:Y:S01]  /*3050*/  SHFL.BFLY PT, R2, R3, 0x1, 0x1f ;  /* 0x0c201f0003027f89 */ /* 0x000ee200000e0000 */
[----:B----4-:R-:W-:Y:S01]  /*3060*/  FADD.FTZ R19, R19, R16 ;  /* 0x0000001013137221 */ /* 0x010fe20000010000 */
[----:B-----5:R-:W-:-:S02]  /*3070*/  FADD.FTZ R17, R7, R6 ;  /* 0x0000000607117221 */ /* 0x020fc40000010000 */
[----:B------:R-:W4:Y:S01]  /*3080*/  SHFL.BFLY PT, R44, R35, 0x2, 0x1f ;  /* 0x0c401f00232c7f89 */ /* 0x000f2200000e0000 */
[----:B-1----:R-:W-:Y:S01]  /*3090*/  FADD.FTZ R21, R40, R14 ;  /* 0x0000000e28157221 */ /* 0x002fe20000010000 */
[----:B------:R-:W-:Y:S02]  /*30a0*/  MOV R14, RZ ;  /* 0x000000ff000e7202 */ /* 0x000fe40000000f00 */
[----:B------:R-:W1:Y:S01]  /*30b0*/  SHFL.BFLY PT, R25, R28, 0x1, 0x1f ;  /* 0x0c201f001c197f89 */ /* 0x000e6200000e0000 */
[----:B0-----:R-:W-:Y:S02]  /*30c0*/  FADD.FTZ R30, R30, R45 ;  /* 0x0000002d1e1e7221 */ /* 0x001fe40000010000 */
[----:B------:R-:W-:Y:S01]  /*30d0*/  FADD.FTZ R6, RZ, R14 ;  /* 0x0000000eff067221 */ /* 0x000fe20000010000 */
[----:B------:R-:W0:Y:S01]  /*30e0*/  SHFL.BFLY PT, R45, R36, 0x2, 0x1f ;  /* 0x0c401f00242d7f89 */ /* 0x000e2200000e0000 */
[----:B--2---:R-:W-:-:S03]  /*30f0*/  FADD.FTZ R38, R29, R38 ;  /* 0x000000261d267221 */ /* 0x004fc60000010000 */
[----:B------:R-:W2:Y:S01]  /*3100*/  SHFL.BFLY PT, R14, R6, 0x2, 0x1f ;  /* 0x0c401f00060e7f89 */ /* 0x000ea200000e0000 */
[----:B---3--:R-:W-:-:S03]  /*3110*/  FADD.FTZ R7, R5, R4 ;  /* 0x0000000405077221 */ /* 0x008fc60000010000 */
[----:B------:R-:W3:Y:S01]  /*3120*/  SHFL.BFLY PT, R16, R19, 0x1, 0x1f ;  /* 0x0c201f0013107f89 */ /* 0x000ee200000e0000 */
[----:B------:R-:W-:-:S03]  /*3130*/  FADD.FTZ R5, R3, R2 ;  /* 0x0000000203057221 */ /* 0x000fc60000010000 */
[----:B------:R-:W5:Y:S01]  /*3140*/  SHFL.BFLY PT, R29, R0, 0x1, 0x1f ;  /* 0x0c201f00001d7f89 */ /* 0x000f6200000e0000 */
[----:B----4-:R-:W-:-:S03]  /*3150*/  FADD.FTZ R35, R35, R44 ;  /* 0x0000002c23237221 */ /* 0x010fc60000010000 */
[----:B------:R-:W4:Y:S01]  /*3160*/  SHFL.BFLY PT, R40, R31, 0x1, 0x1f ;  /* 0x0c201f001f287f89 */ /* 0x000f2200000e0000 */
[----:B-1----:R-:W-:-:S03]  /*3170*/  FADD.FTZ R25, R28, R25 ;  /* 0x000000191c197221 */ /* 0x002fc60000010000 */
[----:B------:R-:W1:Y:S04]  /*3180*/  SHFL.BFLY PT, R2, R33, 0x1, 0x1f ;  /* 0x0c201f0021027f89 */ /* 0x000e6800000e0000 */
[----:B------:R-:W1:Y:S01]  /*3190*/  SHFL.BFLY PT, R28, R35, 0x1, 0x1f ;  /* 0x0c201f00231c7f89 */ /* 0x000e6200000e0000 */
[----:B0-----:R-:W-:Y:S01]  /*31a0*/  FADD.FTZ R36, R36, R45 ;  /* 0x0000002d24247221 */ /* 0x001fe20000010000 */
[----:B--2---:R-:W-:Y:S01]  /*31b0*/  FADD.FTZ R4, R6, R14 ;  /* 0x0000000e06047221 */ /* 0x004fe20000010000 */
[----:B------:R-:W-:Y:S01]  /*31c0*/  HFMA2 R14, -RZ, RZ, 0, 0 ;  /* 0x00000000ff0e7431 */ /* 0x000fe200000001ff */
[----:B------:R-:W0:Y:S01]  /*31d0*/  SHFL.BFLY PT, R26, R27, 0x2, 0x1f ;  /* 0x0c401f001b1a7f89 */ /* 0x000e2200000e0000 */
[----:B---3--:R-:W-:-:S03]  /*31e0*/  FADD.FTZ R16, R19, R16 ;  /* 0x0000001013107221 */ /* 0x008fc60000010000 */
[----:B------:R-:W-:Y:S01]  /*31f0*/  FADD.FTZ R6, RZ, R14 ;  /* 0x0000000eff067221 */ /* 0x000fe20000010000 */
[----:B------:R-:W2:Y:S01]  /*3200*/  SHFL.BFLY PT, R19, R30, 0x1, 0x1f ;  /* 0x0c201f001e137f89 */ /* 0x000ea200000e0000 */
[----:B-----5:R-:W-:-:S03]  /*3210*/  FADD.FTZ R29, R0, R29 ;  /* 0x0000001d001d7221 */ /* 0x020fc60000010000 */
[----:B------:R-:W3:Y:S01]  /*3220*/  SHFL.BFLY PT, R14, R6, 0x2, 0x1f ;  /* 0x0c401f00060e7f89 */ /* 0x000ee200000e0000 */
[----:B----4-:R-:W-:-:S03]  /*3230*/  FADD.FTZ R0, R31, R40 ;  /* 0x000000281f007221 */ /* 0x010fc60000010000 */
[----:B------:R-:W4:Y:S01]  /*3240*/  SHFL.BFLY PT, R31, R36, 0x1, 0x1f ;  /* 0x0c201f00241f7f89 */ /* 0x000f2200000e0000 */
[----:B-1----:R-:W-:-:S03]  /*3250*/  FADD.FTZ R3, R33, R2 ;  /* 0x0000000221037221 */ /* 0x002fc60000010000 */
[----:B------:R-:W1:Y:S01]  /*3260*/  SHFL.BFLY PT, R2, R37, 0x1, 0x1f ;  /* 0x0c201f0025027f89 */ /* 0x000e6200000e0000 */
[----:B------:R-:W-:-:S03]  /*3270*/  FADD.FTZ R28, R35, R28 ;  /* 0x0000001c231c7221 */ /* 0x000fc60000010000 */
[----:B------:R-:W5:Y:S01]  /*3280*/  SHFL.BFLY PT, R8, R9, 0x2, 0x1f ;  /* 0x0c401f0009087f89 */ /* 0x000f6200000e0000 */
[----:B0-----:R-:W-:-:S03]  /*3290*/  FADD.FTZ R27, R27, R26 ;  /* 0x0000001a1b1b7221 */ /* 0x001fc60000010000 */
[----:B------:R-:W0:Y:S01]  /*32a0*/  SHFL.BFLY PT, R33, R42, 0x1, 0x1f ;  /* 0x0c201f002a217f89 */ /* 0x000e2200000e0000 */
[----:B--2---:R-:W-:-:S03]  /*32b0*/  FADD.FTZ R19, R30, R19 ;  /* 0x000000131e137221 */ /* 0x004fc60000010000 */
[----:B------:R-:W2:Y:S01]  /*32c0*/  SHFL.BFLY PT, R26, R27, 0x1, 0x1f ;  /* 0x0c201f001b1a7f89 */ /* 0x000ea200000e0000 */
[----:B---3--:R-:W-:Y:S01]  /*32d0*/  FADD.FTZ R35, R6, R14 ;  /* 0x0000000e06237221 */ /* 0x008fe20000010000 */
[----:B------:R-:W-:Y:S01]  /*32e0*/  MOV R14, RZ ;  /* 0x000000ff000e7202 */ /* 0x000fe20000000f00 */
[----:B----4-:R-:W-:-:S04]  /*32f0*/  FADD.FTZ R30, R36, R31 ;  /* 0x0000001f241e7221 */ /* 0x010fc80000010000 */
[----:B------:R-:W-:Y:S01]  /*3300*/  FADD.FTZ R36, RZ, R14 ;  /* 0x0000000eff247221 */ /* 0x000fe20000010000 */
[----:B-1----:R-:W-:Y:S02]  /*3310*/  FADD.FTZ R31, R37, R2 ;  /* 0x00000002251f7221 */ /* 0x002fe40000010000 */
[----:B------:R-:W1:Y:S01]  /*3320*/  SHFL.BFLY PT, R2, R41, 0x1, 0x1f ;  /* 0x0c201f0029027f89 */ /* 0x000e6200000e0000 */
[----:B-----5:R-:W-:-:S03]  /*3330*/  FADD.FTZ R9, R9, R8 ;  /* 0x0000000809097221 */ /* 0x020fc60000010000 */
[----:B------:R-:W3:Y:S01]  /*3340*/  SHFL.BFLY PT, R14, R36, 0x2, 0x1f ;  /* 0x0c401f00240e7f89 */ /* 0x000ee200000e0000 */
[----:B0-----:R-:W-:-:S03]  /*3350*/  FADD.FTZ R33, R42, R33 ;  /* 0x000000212a217221 */ /* 0x001fc60000010000 */
[----:B------:R-:W0:Y:S01]  /*3360*/  SHFL.BFLY PT, R37, R4, 0x1, 0x1f ;  /* 0x0c201f0004257f89 */ /* 0x000e2200000e0000 */
[----:B--2---:R-:W-:-:S03]  /*3370*/  FADD.FTZ R26, R27, R26 ;  /* 0x0000001a1b1a7221 */ /* 0x004fc60000010000 */
[----:B------:R-:W2:Y:S04]  /*3380*/  SHFL.BFLY PT, R8, R9, 0x1, 0x1f ;  /* 0x0c201f0009087f89 */ /* 0x000ea800000e0000 */
[----:B------:R-:W4:Y:S01]  /*3390*/  SHFL.BFLY PT, R27, R34, 0x1, 0x1f ;  /* 0x0c201f00221b7f89 */ /* 0x000f2200000e0000 */
[----:B-1----:R-:W-:Y:S01]  /*33a0*/  FADD.FTZ R2, R41, R2 ;  /* 0x0000000229027221 */ /* 0x002fe20000010000 */
[----:B---3--:R-:W-:Y:S01]  /*33b0*/  FADD.FTZ R6, R36, R14 ;  /* 0x0000000e24067221 */ /* 0x008fe20000010000 */
[----:B------:R-:W-:Y:S02]  /*33c0*/  HFMA2 R14, -RZ, RZ, 0, 0 ;  /* 0x00000000ff0e7431 */ /* 0x000fe400000001ff */
[----:B0-----:R-:W-:-:S03]  /*33d0*/  FADD.FTZ R37, R4, R37 ;  /* 0x0000002504257221 */ /* 0x001fc60000010000 */
[----:B------:R-:W-:Y:S02]  /*33e0*/  FADD.FTZ R41, RZ, R14 ;  /* 0x0000000eff297221 */ /* 0x000fe40000010000 */
[----:B------:R-:W0:Y:S01]  /*33f0*/  SHFL.BFLY PT, R14, R35, 0x1, 0x1f ;  /* 0x0c201f00230e7f89 */ /* 0x000e2200000e0000 */
[----:B--2---:R-:W-:-:S03]  /*3400*/  FADD.FTZ R8, R9, R8 ;  /* 0x0000000809087221 */ /* 0x004fc60000010000 */
[----:B------:R-:W1:Y:S01]  /*3410*/  SHFL.BFLY PT, R42, R41, 0x2, 0x1f ;  /* 0x0c401f00292a7f89 */ /* 0x000e6200000e0000 */
[----:B----4-:R-:W-:-:S03]  /*3420*/  FADD.FTZ R27, R34, R27 ;  /* 0x0000001b221b7221 */ /* 0x010fc60000010000 */
[----:B------:R-:W2:Y:S04]  /*3430*/  SHFL.BFLY PT, R9, R32, 0x1, 0x1f ;  /* 0x0c201f0020097f89 */ /* 0x000ea800000e0000 */
[----:B------:R-:W3:Y:S01]  /*3440*/  SHFL.BFLY PT, R34, R21, 0x1, 0x1f ;  /* 0x0c201f0015227f89 */ /* 0x000ee200000e0000 */
[----:B0-----:R-:W-:-:S03]  /*3450*/  FADD.FTZ R40, R35, R14 ;  /* 0x0000000e23287221 */ /* 0x001fc60000010000 */
[----:B------:R-:W0:Y:S01]  /*3460*/  SHFL.BFLY PT, R14, R6, 0x1, 0x1f ;  /* 0x0c201f00060e7f89 */ /* 0x000e2200000e0000 */
[----:B-1----:R-:W-:Y:S01]  /*3470*/  FADD.FTZ R42, R41, R42 ;  /* 0x0000002a292a7221 */ /* 0x002fe20000010000 */
[----:B--2---:R-:W-:Y:S02]  /*3480*/  FADD.FTZ R9, R32, R9 ;  /* 0x0000000920097221 */ /* 0x004fe40000010000 */
[----:B------:R-:W1:Y:S01]  /*3490*/  SHFL.BFLY PT, R32, R43, 0x1, 0x1f ;  /* 0x0c201f002b207f89 */ /* 0x000e6200000e0000 */
[----:B---3--:R-:W-:-:S03]  /*34a0*/  FADD.FTZ R34, R21, R34 ;  /* 0x0000002215227221 */ /* 0x008fc60000010000 */
[----:B------:R-:W2:Y:S01]  /*34b0*/  SHFL.BFLY PT, R21, R42, 0x1, 0x1f ;  /* 0x0c201f002a157f89 */ /* 0x000ea200000e0000 */
[----:B0-----:R-:W-:Y:S01]  /*34c0*/  FADD.FTZ R4, R6, R14 ;  /* 0x0000000e06047221 */ /* 0x001fe20000010000 */
[----:B------:R-:W-:-:S04]  /*34d0*/  IMAD.MOV.U32 R14, RZ, RZ, RZ ;  /* 0x000000ffff0e7224 */ /* 0x000fc800078e00ff */
[----:B------:R-:W-:Y:S01]  /*34e0*/  FADD.FTZ R36, RZ, R14 ;  /* 0x0000000eff247221 */ /* 0x000fe20000010000 */
[----:B-1----:R-:W-:-:S04]  /*34f0*/  FADD.FTZ R32, R43, R32 ;  /* 0x000000202b207221 */ /* 0x002fc80000010000 */
[----:B------:R-:W0:Y:S01]  /*3500*/  SHFL.BFLY PT, R14, R36, 0x2, 0x1f ;  /* 0x0c401f00240e7f89 */ /* 0x000e2200000e0000 */
[----:B--2---:R-:W-:Y:S01]  /*3510*/  FADD.FTZ R21, R42, R21 ;  /* 0x000000152a157221 */ /* 0x004fe20000010000 */
[----:B0-----:R-:W-:-:S05]  /*3520*/  FADD.FTZ R35, R36, R14 ;  /* 0x0000000e24237221 */ /* 0x001fca0000010000 */
[----:B------:R0:W1:Y:S02]  /*3530*/  SHFL.BFLY PT, R14, R35, 0x1, 0x1f ;  /* 0x0c201f00230e7f89 */ /* 0x00006400000e0000 */
.L_x_6008:
[----:B------:R-:W-:Y:S05]  /*3540*/  WARPSYNC.ALL ;  /* 0x0000000000007948 */ /* 0x000fea0003800000 */
[----:B------:R-:W2:Y:S01]  /*3550*/  S2UR UR5, SR_CgaCtaId ;  /* 0x00000000000579c3 */ /* 0x000ea20000008800 */
[----:B------:R-:W-:Y:S01]  /*3560*/  LOP3.LUT R11, R24, 0x7, RZ, 0xc0, !PT ;  /* 0x00000007180b7812 */ /* 0x000fe200078ec0ff */
[----:B------:R-:W-:Y:S01]  /*3570*/  UMOV UR4, 0x400 ;  /* 0x0000040000047882 */ /* 0x000fe20000000000 */
[----:B------:R-:W-:Y:S01]  /*3580*/  SHF.R.U32.HI R22, RZ, 0x3, R22 ;  /* 0x00000003ff167819 */ /* 0x000fe20000011616 */
[----:B------:R-:W-:Y:S01]  /*3590*/  UIADD3 UR4, UPT, UPT, UR4, 0x20, URZ ;  /* 0x0000002004047890 */ /* 0x000fe2000fffe0ff */
[----:B------:R-:W-:-:S03]  /*35a0*/  ISETP.NE.AND P2, PT, R11, RZ, PT ;  /* 0x000000ff0b00720c */ /* 0x000fc60003f45270 */
[----:B------:R-:W-:Y:S01]  /*35b0*/  BAR.SYNC.DEFER_BLOCKING 0x0 ;  /* 0x0000000000007b1d */ /* 0x000fe20000010000 */
[C---:B------:R-:W-:Y:S01]  /*35c0*/  LOP3.LUT R11, R24.reuse, 0x3c0, RZ, 0xc0, !PT ;  /* 0x000003c0180b7812 */ /* 0x040fe200078ec0ff */
[----:B------:R-:W-:Y:S01]  /*35d0*/  IMAD R6, R23, 0x78, R22 ;  /* 0x0000007817067824 */ /* 0x000fe200078e0216 */
[C---:B------:R-:W-:Y:S01]  /*35e0*/  LOP3.LUT P0, RZ, R24.reuse, 0x3c7, RZ, 0xc0, !PT ;  /* 0x000003c718ff7812 */ /* 0x040fe2000780c0ff */
[----:B01----:R-:W-:Y:S01]  /*35f0*/  FADD.FTZ R35, R35, R14 ;  /* 0x0000000e23237221 */ /* 0x003fe20000010000 */
[----:B------:R-:W-:Y:S01]  /*3600*/  ISETP.NE.OR P5, PT, R11, 0x40, P2 ;  /* 0x000000400b00780c */ /* 0x000fe200017a5670 */
[----:B------:R-:W-:Y:S01]  /*3610*/  BSSY.RECONVERGENT B0, `(.L_x_5903) ;  /* 0x0000026000007945 */ /* 0x000fe20003800200 */
[C---:B------:R-:W-:Y:S02]  /*3620*/  LOP3.LUT R11, R24.reuse, 0x3e0, RZ, 0xc0, !PT ;  /* 0x000003e0180b7812 */ /* 0x040fe400078ec0ff */
[----:B------:R-:W-:Y:S02]  /*3630*/  LOP3.LUT P1, RZ, R24, 0x3e7, RZ, 0xc0, !PT ;  /* 0x000003e718ff7812 */ /* 0x000fe4000782c0ff */
[----:B------:R-:W-:-:S02]  /*3640*/  ISETP.NE.OR P4, PT, R11, 0x20, P2 ;  /* 0x000000200b00780c */ /* 0x000fc40001785670 */
[----:B------:R-:W-:Y:S01]  /*3650*/  ISETP.GT.U32.AND P3, PT, R24, 0x1f, PT ;  /* 0x0000001f1800780c */ /* 0x000fe20003f64070 */
[----:B--2---:R-:W-:-:S06]  /*3660*/  ULEA UR4, UR5, UR4, 0x18 ;  /* 0x0000000405047291 */ /* 0x004fcc000f8ec0ff */
        /* <DEDUP_REMOVED lines=32> */
.L_x_5904:
[----:B------:R-:W-:Y:S05]  /*3870*/  BSYNC.RECONVERGENT B0 ;  /* 0x0000000000007941 */ /* 0x000fea0003800200 */
.L_x_5903:
        /* <DEDUP_REMOVED lines=63> */
.L_x_5906:
[----:B------:R-:W-:Y:S05]  /*3c70*/  BSYNC.RECONVERGENT B0 ;  /* 0x0000000000007941 */ /* 0x000fea0003800200 */
.L_x_5905:
        /* <DEDUP_REMOVED lines=33> */
.L_x_5908:
[----:B------:R-:W-:Y:S05]  /*3e90*/  BSYNC.RECONVERGENT B0 ;  /* 0x0000000000007941 */ /* 0x000fea0003800200 */
.L_x_5907:
[----:B------:R-:W-:Y:S06]  /*3ea0*/  BAR.SYNC.DEFER_BLOCKING 0x0 ;  /* 0x0000000000007b1d */ /* 0x000fec0000010000 */
[----:B------:R-:W-:Y:S04]  /*3eb0*/  BSSY.RECONVERGENT B0, `(.L_x_5909) ;  /* 0x000003e000007945 */ /* 0x000fe80003800200 */
[----:B------:R-:W-:Y:S05]  /*3ec0*/  @P1 BRA `(.L_x_5910) ;  /* 0x0000000000f01947 */ /* 0x000fea0003800000 */
[----:B------:R-:W0:Y:S04]  /*3ed0*/  LDS R12, [R6+0x1d0] ;  /* 0x0001d000060c7984 */ /* 0x000e280000000800 */
[----:B------:R-:W2:Y:S04]  /*3ee0*/  LDS R11, [R6+0x10] ;  /* 0x00001000060b7984 */ /* 0x000ea80000000800 */
[----:B------:R-:W3:Y:S04]  /*3ef0*/  LDS R13, [R6+0x30] ;  /* 0x00003000060d7984 */ /* 0x000ee80000000800 */
[----:B------:R-:W4:Y:S01]  /*3f00*/  LDS R14, [R6+0x90] ;  /* 0x00009000060e7984 */ /* 0x000f220000000800 */
[----:B01----:R-:W-:-:S03]  /*3f10*/  FADD.FTZ R35, R35, R12 ;  /* 0x0000000c23237221 */ /* 0x003fc60000010000 */
[----:B------:R-:W0:Y:S01]  /*3f20*/  LDS R12, [R6] ;  /* 0x00000000060c7984 */ /* 0x000e220000000800 */
        /* <DEDUP_REMOVED lines=54> */
.L_x_5910:
[----:B------:R-:W-:Y:S05]  /*4290*/  BSYNC.RECONVERGENT B0 ;  /* 0x0000000000007941 */ /* 0x000fea0003800200 */
.L_x_5909:
        /* <DEDUP_REMOVED lines=8> */
[----:B------:R-:W-:Y:S01]  /*4320*/  SHF.R.U32.HI R24, RZ, 0x3, R24 ;  /* 0x00000003ff187819 */ /* 0x000fe20000011618 */
[----:B------:R-:W-:Y:S02]  /*4330*/  UIMAD UR6, UR4, 0x78, URZ ;  /* 0x00000078040678a4 */ /* 0x000fe4000f8e02ff */
[----:B--2---:R-:W-:-:S06]  /*4340*/  UIMAD UR5, UR5, 0x78, URZ ;  /* 0x00000078050578a4 */ /* 0x004fcc000f8e02ff */
[----:B------:R-:W-:-:S04]  /*4350*/  MOV R11, UR5 ;  /* 0x00000005000b7c02 */ /* 0x000fc80008000f00 */
        /* <DEDUP_REMOVED lines=35> */
.L_x_5875:
        /* <DEDUP_REMOVED lines=16> */
.L_x_5911:
[----:B------:R-:W-:Y:S05]  /*4690*/  EXIT ;  /* 0x000000000000794d */ /* 0x000fea0003800000 */
.L_x_5877:
[----:B------:R-:W-:Y:S01]  /*46a0*/  HFMA2 R12, -RZ, RZ, 0, 9.5367431640625e-07 ;  /* 0x00000010ff0c7431 */ /* 0x000fe200000001ff */
[----:B------:R-:W-:Y:S02]  /*46b0*/  MOV R11, 0x1f ;  /* 0x0000001f000b7802 */ /* 0x000fe40000000f00 */
[----:B------:R-:W-:-:S07]  /*46c0*/  MOV R15, 0xffffffff ;  /* 0xffffffff000f7802 */ /* 0x000fce0000000f00 */
[----:B------:R-:W-:Y:S05]  /*46d0*/  WARPSYNC.COLLECTIVE R15, `(.L_x_5912) ;  /* 0x000000000f087348 */ /* 0x000fea0003c00000 */
[----:B------:R0:W1:Y:S02]  /*46e0*/  SHFL.BFLY P6, R14, R13, R12, R11 ;  /* 0x0c00000c0d0e7389 */ /* 0x00006400000c000b */
[----:B01----:R-:W-:Y:S05]  /*46f0*/  ENDCOLLECTIVE ;  /* 0x000000000000791b */ /* 0x003fea0003800000 */
.L_x_5912:
[----:B------:R-:W-:Y:S01]  /*4700*/  IMAD.MOV.U32 R12, RZ, RZ, 0x8 ;  /* 0x00000008ff0c7424 */ /* 0x000fe200078e00ff */
[----:B------:R-:W-:-:S04]  /*4710*/  FMNMX.FTZ R0, R14, -3.40282346638528859812e+38, !PT ;  /* 0xff7fffff0e007809 */ /* 0x000fc80007810000 */
[----:B------:R-:W-:-:S07]  /*4720*/  MOV R13, R0 ;  /* 0x00000000000d7202 */ /* 0x000fce0000000f00 */
[----:B------:R-:W-:Y:S05]  /*4730*/  WARPSYNC.COLLECTIVE R15, `(.L_x_5913) ;  /* 0x000000000f087348 */ /* 0x000fea0003c00000 */
[----:B------:R0:W1:Y:S02]  /*4740*/  SHFL.BFLY P6, R14, R13, R12, R11 ;  /* 0x0c00000c0d0e7389 */ /* 0x00006400000c000b */
[----:B01----:R-:W-:Y:S05]  /*4750*/  ENDCOLLECTIVE ;  /* 0x000000000000791b */ /* 0x003fea0003800000 */
.L_x_5913:
[----:B------:R-:W-:Y:S01]  /*4760*/  HFMA2 R12, -RZ, RZ, 0, 2.384185791015625e-07 ;  /* 0x00000004ff0c7431 */ /* 0x000fe200000001ff */
[----:B------:R-:W-:-:S04]  /*4770*/  FMNMX.FTZ R2, R0, R14, !PT ;  /* 0x0000000e00027209 */ /* 0x000fc80007810000 */
[----:B------:R-:W-:-:S07]  /*4780*/  MOV R13, R2 ;  /* 0x00000002000d7202 */ /* 0x000fce0000000f00 */
[----:B------:R-:W-:Y:S05]  /*4790*/  WARPSYNC.COLLECTIVE R15, `(.L_x_5914) ;  /* 0x000000000f087348 */ /* 0x000fea0003c00000 */
[----:B------:R0:W1:Y:S02]  /*47a0*/  SHFL.BFLY P6, R14, R13, R12, R11 ;  /* 0x0c00000c0d0e7389 */ /* 0x00006400000c000b */
[----:B01----:R-:W-:Y:S05]  /*47b0*/  ENDCOLLECTIVE ;  /* 0x000000000000791b */ /* 0x003fea0003800000 */
.L_x_5914:
[----:B------:R-:W-:Y:S01]  /*47c0*/  HFMA2 R12, -RZ, RZ, 0, 1.1920928955078125e-07 ;  /* 0x00000002ff0c7431 */ /* 0x000fe200000001ff */
[----:B------:R-:W-:-:S04]  /*47d0*/  FMNMX.FTZ R3, R2, R14, !PT ;  /* 0x0000000e02037209 */ /* 0x000fc80007810000 */
[----:B------:R-:W-:-:S07]  /*47e0*/  MOV R13, R3 ;  /* 0x00000003000d7202 */ /* 0x000fce0000000f00 */
[----:B------:R-:W-:Y:S05]  /*47f0*/  WARPSYNC.COLLECTIVE R15, `(.L_x_5915) ;  /* 0x000000000f087348 */ /* 0x000fea0003c00000 */
[----:B------:R0:W1:Y:S02]  /*4800*/  SHFL.BFLY P6, R14, R13, R12, R11 ;  /* 0x0c00000c0d0e7389 */ /* 0x00006400000c000b */
[----:B01----:R-:W-:Y:S05]  /*4810*/  ENDCOLLECTIVE ;  /* 0x000000000000791b */ /* 0x003fea0003800000 */
.L_x_5915:
[----:B------:R-:W-:Y:S02]  /*4820*/  MOV R12, 0x1 ;  /* 0x00000001000c7802 */ /* 0x000fe40000000f00 */
[----:B------:R-:W-:-:S05]  /*4830*/  FMNMX.FTZ R4, R3, R14, !PT ;  /* 0x0000000e03047209 */ /* 0x000fca0007810000 */
[----:B------:R-:W-:-:S07]  /*4840*/  IMAD.MOV.U32 R13, RZ, RZ, R4 ;  /* 0x000000ffff0d7224 */ /* 0x000fce00078e0004 */
[----:B------:R-:W-:Y:S05]  /*4850*/  WARPSYNC.COLLECTIVE R15, `(.L_x_5916) ;  /* 0x000000000f087348 */ /* 0x000fea0003c00000 */
[----:B------:R0:W1:Y:S02]  /*4860*/  SHFL.BFLY P6, R14, R13, R12, R11 ;  /* 0x0c00000c0d0e7389 */ /* 0x00006400000c000b */
[----:B01----:R-:W-:Y:S05]  /*4870*/  ENDCOLLECTIVE ;  /* 0x000000000000791b */ /* 0x003fea0003800000 */
.L_x_5916:
[----:B------:R-:W-:Y:S05]  /*4880*/  BRA `(.L_x_5917) ;  /* 0xffffffc000c87947 */ /* 0x000fea000383ffff */
.L_x_5902:
[----:B------:R-:W-:Y:S01]  /*4890*/  HFMA2 R13, -RZ, RZ, 0, 0 ;  /* 0x00000000ff0d7431 */ /* 0x000fe200000001ff */
[----:B------:R-:W-:Y:S01]  /*48a0*/  MOV R12, 0x4 ;  /* 0x00000004000c7802 */ /* 0x000fe20000000f00 */
[----:B-1----:R-:W-:Y:S02]  /*48b0*/  HFMA2 R11, -RZ, RZ, 0, 1.847743988037109375e-06 ;  /* 0x0000001fff0b7431 */ /* 0x002fe400000001ff */
[----:B------:R-:W-:-:S07]  /*48c0*/  IMAD.MOV.U32 R15, RZ, RZ, -0x1 ;  /* 0xffffffffff0f7424 */ /* 0x000fce00078e00ff */
[----:B0-----:R-:W-:Y:S05]  /*48d0*/  WARPSYNC.COLLECTIVE R15, `(.L_x_5918) ;  /* 0x000000000f087348 */ /* 0x001fea0003c00000 */
[----:B------:R1:W2:Y:S02]  /*48e0*/  SHFL.BFLY P6, R14, R13, R12, R11 ;  /* 0x0c00000c0d0e7389 */ /* 0x0002a400000c000b */
[----:B012---:R-:W-:Y:S05]  /*48f0*/  ENDCOLLECTIVE ;  /* 0x000000000000791b */ /* 0x007fea0003800000 */
.L_x_5918:
[----:B------:R-:W-:Y:S02]  /*4900*/  HFMA2 R12, -RZ, RZ, 0, 1.1920928955078125e-07 ;  /* 0x00000002ff0c7431 */ /* 0x000fe400000001ff */
[----:B------:R-:W-:-:S05]  /*4910*/  FADD.FTZ R40, RZ, R14 ;  /* 0x0000000eff287221 */ /* 0x000fca0000010000 */
[----:B------:R-:W-:-:S07]  /*4920*/  MOV R13, R40 ;  /* 0x00000028000d7202 */ /* 0x000fce0000000f00 */
[----:B------:R-:W-:Y:S05]  /*4930*/  WARPSYNC.COLLECTIVE R15, `(.L_x_5919) ;  /* 0x000000000f087348 */ /* 0x000fea0003c00000 */
[----:B------:R0:W1:Y:S02]  /*4940*/  SHFL.BFLY P6, R14, R13, R12, R11 ;  /* 0x0c00000c0d0e7389 */ /* 0x00006400000c000b */
[----:B01----:R-:W-:Y:S05]  /*4950*/  ENDCOLLECTIVE ;  /* 0x000000000000791b */ /* 0x003fea0003800000 */
.L_x_5919:
[----:B------:R-:W-:Y:S01]  /*4960*/  IMAD.MOV.U32 R12, RZ, RZ, 0x1 ;  /* 0x00000001ff0c7424 */ /* 0x000fe200078e00ff */
[----:B------:R-:W-:-:S05]  /*4970*/  MOV R33, R14 ;  /* 0x0000000e00217202 */ /* 0x000fca0000000f00 */
[----:B------:R-:W-:-:S05]  /*4980*/  FADD.FTZ R40, R40, R33 ;  /* 0x0000002128287221 */ /* 0x000fca0000010000 */
[----:B------:R-:W-:-:S07]  /*4990*/  MOV R13, R40 ;  /* 0x00000028000d7202 */ /* 0x000fce0000000f00 */
[----:B------:R-:W-:Y:S05]  /*49a0*/  WARPSYNC.COLLECTIVE R15, `(.L_x_5920) ;  /* 0x000000000f087348 */ /* 0x000fea0003c00000 */
[----:B------:R0:W1:Y:S02]  /*49b0*/  SHFL.BFLY P6, R14, R13, R12, R11 ;  /* 0x0c00000c0d0e7389 */ /* 0x00006400000c000b */
[----:B01----:R-:W-:Y:S05]  /*49c0*/  ENDCOLLECTIVE ;  /* 0x000000000000791b */ /* 0x003fea0003800000 */
.L_x_5920:
[----:B------:R-:W-:Y:S01]  /*49d0*/  HFMA2 R13, -RZ, RZ, 0, 0 ;  /* 0x00000000ff0d7431 */ /* 0x000fe200000001ff */
[----:B------:R-:W-:Y:S02]  /*49e0*/  MOV R12, 0x4 ;  /* 0x00000004000c7802 */ /* 0x000fe40000000f00 */
[----:B------:R-:W-:-:S07]  /*49f0*/  MOV R39, R14 ;  /* 0x0000000e00277202 */ /* 0x000fce0000000f00 */
[----:B------:R-:W-:Y:S05]  /*4a00*/  WARPSYNC.COLLECTIVE R15, `(.L_x_5921) ;  /* 0x000000000f087348 */ /* 0x000fea0003c00000 */
[----:B------:R0:W1:Y:S02]  /*4a10*/  SHFL.BFLY P6, R14, R13, R12, R11 ;  /* 0x0c00000c0d0e7389 */ /* 0x00006400000c000b */
[----:B01----:R-:W-:Y:S05]  /*4a20*/  ENDCOLLECTIVE ;  /* 0x000000000000791b */ /* 0x003fea0003800000 */
.L_x_5921:
        /* <DEDUP_REMOVED lines=8> */
.L_x_5922:
[----:B------:R-:W-:Y:S01]  /*4ab0*/  HFMA2 R12, -RZ, RZ, 0, 5.9604644775390625e-08 ;  /* 0x00000001ff0c7431 */ /* 0x000fe200000001ff */
[----:B------:R-:W-:-:S05]  /*4ac0*/  MOV R32, R14 ;  /* 0x0000000e00207202 */ /* 0x000fca0000000f00 */
[----:B------:R-:W-:-:S05]  /*4ad0*/  FADD.FTZ R29, R29, R32 ;  /* 0x000000201d1d7221 */ /* 0x000fca0000010000 */
[----:B------:R-:W-:-:S07]  /*4ae0*/  MOV R13, R29 ;  /* 0x0000001d000d7202 */ /* 0x000fce0000000f00 */
[----:B------:R-:W-:Y:S05]  /*4af0*/  WARPSYNC.COLLECTIVE R15, `(.L_x_5923) ;  /* 0x000000000f087348 */ /* 0x000fea0003c00000 */
[----:B------:R0:W1:Y:S02]  /*4b00*/  SHFL.BFLY P6, R14, R13, R12, R11 ;  /* 0x0c00000c0d0e7389 */ /* 0x00006400000c000b */
[----:B01----:R-:W-:Y:S05]  /*4b10*/  ENDCOLLECTIVE ;  /* 0x000000000000791b */ /* 0x003fea0003800000 */
.L_x_5923:
[----:B------:R-:W-:Y:S01]  /*4b20*/  MOV R13, RZ ;  /* 0x000000ff000d7202 */ /* 0x000fe20000000f00 */
[----:B------:R-:W-:Y:S02]  /*4b30*/  HFMA2 R12, -RZ, RZ, 0, 2.384185791015625e-07 ;  /* 0x00000004ff0c7431 */ /* 0x000fe400000001ff */
[----:B------:R-:W-:-:S07]  /*4b40*/  IMAD.MOV.U32 R38, RZ, RZ, R14 ;  /* 0x000000ffff267224 */ /* 0x000fce00078e000e */
[----:B------:R-:W-:Y:S05]  /*4b50*/  WARPSYNC.COLLECTIVE R15, `(.L_x_5924) ;  /* 0x000000000f087348 */ /* 0x000fea0003c00000 */
[----:B------:R0:W1:Y:S02]  /*4b60*/  SHFL.BFLY P6, R14, R13, R12, R11 ;  /* 0x0c00000c0d0e7389 */ /* 0x00006400000c000b */
[----:B01----:R-:W-:Y:S05]  /*4b70*/  ENDCOLLECTIVE ;  /* 0x000000000000791b */ /* 0x003fea0003800000 */
.L_x_5924:
        /* <DEDUP_REMOVED lines=8> */
.L_x_5925:
[----:B------:R-:W-:Y:S01]  /*4c00*/  HFMA2 R12, -RZ, RZ, 0, 5.9604644775390625e-08 ;  /* 0x00000001ff0c7431 */ /* 0x000fe200000001ff */
[----:B------:R-:W-:-:S05]  /*4c10*/  MOV R26, R14 ;  /* 0x0000000e001a7202 */ /* 0x000fca0000000f00 */
[----:B------:R-:W-:-:S05]  /*4c20*/  FADD.FTZ R27, R27, R26 ;  /* 0x0000001a1b1b7221 */ /* 0x000fca0000010000 */
[----:B------:R-:W-:-:S07]  /*4c30*/  MOV R13, R27 ;  /* 0x0000001b000d7202 */ /* 0x000fce0000000f00 */
[----:B------:R-:W-:Y:S05]  /*4c40*/  WARPSYNC.COLLECTIVE R15, `(.L_x_5926) ;  /* 0x000000000f087348 */ /* 0x000fea0003c00000 */
[----:B------:R0:W1:Y:S02]  /*4c50*/  SHFL.BFLY P6, R14, R13, R12, R11 ;  /* 0x0c00000c0d0e7389 */ /* 0x00006400000c000b */
[----:B01----:R-:W-:Y:S05]  /*4c60*/  ENDCOLLECTIVE ;  /* 0x000000000000791b */ /* 0x003fea0003800000 */
.L_x_5926:
[----:B------:R-:W-:Y:S02]  /*4c70*/  IMAD.MOV.U32 R13, RZ, RZ, RZ ;  /* 0x000000ffff0d7224 */ /* 0x000fe400078e00ff */
[----:B------:R-:W-:Y:S01]  /*4c80*/  HFMA2 R12, -RZ, RZ, 0, 2.384185791015625e-07 ;  /* 0x00000004ff0c7431 */ /* 0x000fe200000001ff */
[----:B------:R-:W-:-:S07]  /*4c90*/  MOV R26, R14 ;  /* 0x0000000e001a7202 */ /* 0x000fce0000000f00 */
[----:B------:R-:W-:Y:S05]  /*4ca0*/  WARPSYNC.COLLECTIVE R15, `(.L_x_5927) ;  /* 0x000000000f087348 */ /* 0x000fea0003c00000 */
[----:B------:R0:W1:Y:S02]  /*4cb0*/  SHFL.BFLY P6, R14, R13, R12, R11 ;  /* 0x0c00000c0d0e7389 */ /* 0x00006400000c000b */
[----:B01----:R-:W-:Y:S05]  /*4cc0*/  ENDCOLLECTIVE ;  /* 0x000000000000791b */ /* 0x003fea0003800000 */
.L_x_5927:
        /* <DEDUP_REMOVED lines=8> */
.L_x_5928:
[----:B------:R-:W-:Y:S02]  /*4d50*/  HFMA2 R12, -RZ, RZ, 0, 5.9604644775390625e-08 ;  /* 0x00000001ff0c7431 */ /* 0x000fe400000001ff */
[----:B------:R-:W-:-:S04]  /*4d60*/  IMAD.MOV.U32 R20, RZ, RZ, R14 ;  /* 0x000000ffff147224 */ /* 0x000fc800078e000e */
[----:B------:R-:W-:-:S05]  /*4d70*/  FADD.FTZ R25, R25, R20 ;  /* 0x0000001419197221 */ /* 0x000fca0000010000 */
[----:B------:R-:W-:-:S07]  /*4d80*/  MOV R13, R25 ;  /* 0x00000019000d7202 */ /* 0x000fce0000000f00 */
[----:B------:R-:W-:Y:S05]  /*4d90*/  WARPSYNC.COLLECTIVE R15, `(.L_x_5929) ;  /* 0x000000000f087348 */ /* 0x000fea0003c00000 */
[----:B------:R0:W1:Y:S02]  /*4da0*/  SHFL.BFLY P6, R14, R13, R12, R11 ;  /* 0x0c00000c0d0e7389 */ /* 0x00006400000c000b */
[----:B01----:R-:W-:Y:S05]  /*4db0*/  ENDCOLLECTIVE ;  /* 0x000000000000791b */ /* 0x003fea0003800000 */
.L_x_5929:
[----:B------:R-:W-:Y:S02]  /*4dc0*/  HFMA2 R13, -RZ, RZ, 0, 0 ;  /* 0x00000000ff0d7431 */ /* 0x000fe400000001ff */
[----:B------:R-:W-:Y:S01]  /*4dd0*/  IMAD.MOV.U32 R12, RZ, RZ, 0x4 ;  /* 0x00000004ff0c7424 */ /* 0x000fe200078e00ff */
[----:B------:R-:W-:-:S07]  /*4de0*/  MOV R20, R14 ;  /* 0x0000000e00147202 */ /* 0x000fce0000000f00 */
[----:B------:R-:W-:Y:S05]  /*4df0*/  WARPSYNC.COLLECTIVE R15, `(.L_x_5930) ;  /* 0x000000000f087348 */ /* 0x000fea0003c00000 */
[----:B------:R0:W1:Y:S02]  /*4e00*/  SHFL.BFLY P6, R14, R13, R12, R11 ;  /* 0x0c00000c0d0e7389 */ /* 0x00006400000c000b */
[----:B01----:R-:W-:Y:S05]  /*4e10*/  ENDCOLLECTIVE ;  /* 0x000000000000791b */ /* 0x003fea0003800000 */
.L_x_5930:
        /* <DEDUP_REMOVED lines=8> */
.L_x_5931:
[----:B------:R-:W-:Y:S01]  /*4ea0*/  HFMA2 R12, -RZ, RZ, 0, 5.9604644775390625e-08 ;  /* 0x00000001ff0c7431 */ /* 0x000fe200000001ff */
[----:B------:R-:W-:-:S05]  /*4eb0*/  MOV R18, R14 ;  /* 0x0000000e00127202 */ /* 0x000fca0000000f00 */
[----:B------:R-:W-:-:S04]  /*4ec0*/  FADD.FTZ R21, R21, R18 ;  /* 0x0000001215157221 */ /* 0x000fc80000010000 */
[----:B------:R-:W-:-:S07]  /*4ed0*/  IMAD.MOV.U32 R13, RZ, RZ, R21 ;  /* 0x000000ffff0d7224 */ /* 0x000fce00078e0015 */
[----:B------:R-:W-:Y:S05]  /*4ee0*/  WARPSYNC.COLLECTIVE R15, `(.L_x_5932) ;  /* 0x000000000f087348 */ /* 0x000fea0003c00000 */
[----:B------:R0:W1:Y:S02]  /*4ef0*/  SHFL.BFLY P6, R14, R13, R12, R11 ;  /* 0x0c00000c0d0e7389 */ /* 0x00006400000c000b */
[----:B01----:R-:W-:Y:S05]  /*4f00*/  ENDCOLLECTIVE ;  /* 0x000000000000791b */ /* 0x003fea0003800000 */
.L_x_5932:
[----:B------:R-:W-:Y:S01]  /*4f10*/  HFMA2 R13, -RZ, RZ, 0, 0 ;  /* 0x00000000ff0d7431 */ /* 0x000fe200000001ff */
[----:B------:R-:W-:Y:S02]  /*4f20*/  MOV R12, 0x4 ;  /* 0x00000004000c7802 */ /* 0x000fe40000000f00 */
[----:B------:R-:W-:-:S07]  /*4f30*/  MOV R18, R14 ;  /* 0x0000000e00127202 */ /* 0x000fce0000000f00 */
[----:B------:R-:W-:Y:S05]  /*4f40*/  WARPSYNC.COLLECTIVE R15, `(.L_x_5933) ;  /* 0x000000000f087348 */ /* 0x000fea0003c00000 */
[----:B------:R0:W1:Y:S02]  /*4f50*/  SHFL.BFLY P6, R14, R13, R12, R11 ;  /* 0x0c00000c0d0e7389 */ /* 0x00006400000c000b */
[----:B01----:R-:W-:Y:S05]  /*4f60*/  ENDCOLLECTIVE ;  /* 0x000000000000791b */ /* 0x003fea0003800000 */
.L_x_5933:
        /* <DEDUP_REMOVED lines=8> */
.L_x_5934:
[----:B------:R-:W-:Y:S01]  /*4ff0*/  IMAD.MOV.U32 R12, RZ, RZ, 0x1 ;  /* 0x00000001ff0c7424 */ /* 0x000fe200078e00ff */
[----:B------:R-:W-:-:S05]  /*5000*/  MOV R16, R14 ;  /* 0x0000000e00107202 */ /* 0x000fca0000000f00 */
[----:B------:R-:W-:-:S05]  /*5010*/  FADD.FTZ R19, R19, R16 ;  /* 0x0000001013137221 */ /* 0x000fca0000010000 */
[----:B------:R-:W-:-:S07]  /*5020*/  MOV R13, R19 ;  /* 0x00000013000d7202 */ /* 0x000fce0000000f00 */
[----:B------:R-:W-:Y:S05]  /*5030*/  WARPSYNC.COLLECTIVE R15, `(.L_x_5935) ;  /* 0x000000000f087348 */ /* 0x000fea0003c00000 */
[----:B------:R0:W1:Y:S02]  /*5040*/  SHFL.BFLY P6, R14, R13, R12, R11 ;  /* 0x0c00000c0d0e7389 */ /* 0x00006400000c000b */
[----:B01----:R-:W-:Y:S05]  /*5050*/  ENDCOLLECTIVE ;  /* 0x000000000000791b */ /* 0x003fea0003800000 */
.L_x_5935:
[----:B------:R-:W-:Y:S01]  /*5060*/  HFMA2 R13, -RZ, RZ, 0, 0 ;  /* 0x00000000ff0d7431 */ /* 0x000fe200000001ff */
[----:B------:R-:W-:Y:S02]  /*5070*/  MOV R12, 0x4 ;  /* 0x00000004000c7802 */ /* 0x000fe40000000f00 */
[----:B------:R-:W-:-:S07]  /*5080*/  MOV R16, R14 ;  /* 0x0000000e00107202 */ /* 0x000fce0000000f00 */
[----:B------:R-:W-:Y:S05]  /*5090*/  WARPSYNC.COLLECTIVE R15, `(.L_x_5936) ;  /* 0x000000000f087348 */ /* 0x000fea0003c00000 */
[----:B------:R0:W1:Y:S02]  /*50a0*/  SHFL.BFLY P6, R14, R13, R12, R11 ;  /* 0x0c00000c0d0e7389 */ /* 0x00006400000c000b */
[----:B01----:R-:W-:Y:S05]  /*50b0*/  ENDCOLLECTIVE ;  /* 0x000000000000791b */ /* 0x003fea0003800000 */
.L_x_5936:
        /* <DEDUP_REMOVED lines=8> */
.L_x_5937:
[----:B------:R-:W-:Y:S01]  /*5140*/  HFMA2 R12, -RZ, RZ, 0, 5.9604644775390625e-08 ;  /* 0x00000001ff0c7431 */ /* 0x000fe200000001ff */
[----:B------:R-:W-:-:S05]  /*5150*/  MOV R10, R14 ;  /* 0x0000000e000a7202 */ /* 0x000fca0000000f00 */
[----:B------:R-:W-:-:S05]  /*5160*/  FADD.FTZ R17, R17, R10 ;  /* 0x0000000a11117221 */ /* 0x000fca0000010000 */
[----:B------:R-:W-:-:S07]  /*5170*/  MOV R13, R17 ;  /* 0x00000011000d7202 */ /* 0x000fce0000000f00 */
[----:B------:R-:W-:Y:S05]  /*5180*/  WARPSYNC.COLLECTIVE R15, `(.L_x_5938) ;  /* 0x000000000f087348 */ /* 0x000fea0003c00000 */
[----:B------:R0:W1:Y:S02]  /*5190*/  SHFL.BFLY P6, R14, R13, R12, R11 ;  /* 0x0c00000c0d0e7389 */ /* 0x00006400000c000b */
[----:B01----:R-:W-:Y:S05]  /*51a0*/  ENDCOLLECTIVE ;  /* 0x000000000000791b */ /* 0x003fea0003800000 */
.L_x_5938:
[----:B------:R-:W-:Y:S01]  /*51b0*/  MOV R13, RZ ;  /* 0x000000ff000d7202 */ /* 0x000fe20000000f00 */
[----:B------:R-:W-:Y:S02]  /*51c0*/  HFMA2 R12, -RZ, RZ, 0, 2.384185791015625e-07 ;  /* 0x00000004ff0c7431 */ /* 0x000fe400000001ff */
[----:B------:R-:W-:-:S07]  /*51d0*/  IMAD.MOV.U32 R10, RZ, RZ, R14 ;  /* 0x000000ffff0a7224 */ /* 0x000fce00078e000e */
[----:B------:R-:W-:Y:S05]  /*51e0*/  WARPSYNC.COLLECTIVE R15, `(.L_x_5939) ;  /* 0x000000000f087348 */ /* 0x000fea0003c00000 */
[----:B------:R0:W1:Y:S02]  /*51f0*/  SHFL.BFLY P6, R14, R13, R12, R11 ;  /* 0x0c00000c0d0e7389 */ /* 0x00006400000c000b */
[----:B01----:R-:W-:Y:S05]  /*5200*/  ENDCOLLECTIVE ;  /* 0x000000000000791b */ /* 0x003fea0003800000 */
.L_x_5939:
        /* <DEDUP_REMOVED lines=8> */
.L_x_5940:
[----:B------:R-:W-:Y:S01]  /*5290*/  HFMA2 R12, -RZ, RZ, 0, 5.9604644775390625e-08 ;  /* 0x00000001ff0c7431 */ /* 0x000fe200000001ff */
[----:B------:R-:W-:-:S05]  /*52a0*/  MOV R8, R14 ;  /* 0x0000000e00087202 */ /* 0x000fca0000000f00 */
[----:B------:R-:W-:-:S05]  /*52b0*/  FADD.FTZ R9, R9, R8 ;  /* 0x0000000809097221 */ /* 0x000fca0000010000 */
[----:B------:R-:W-:-:S07]  /*52c0*/  MOV R13, R9 ;  /* 0x00000009000d7202 */ /* 0x000fce0000000f00 */
[----:B------:R-:W-:Y:S05]  /*52d0*/  WARPSYNC.COLLECTIVE R15, `(.L_x_5941) ;  /* 0x000000000f087348 */ /* 0x000fea0003c00000 */
[----:B------:R0:W1:Y:S02]  /*52e0*/  SHFL.BFLY P6, R14, R13, R12, R11 ;  /* 0x0c00000c0d0e7389 */ /* 0x00006400000c000b */
[----:B01----:R-:W-:Y:S05]  /*52f0*/  ENDCOLLECTIVE ;  /* 0x000000000000791b */ /* 0x003fea0003800000 */
.L_x_5941:
[----:B------:R-:W-:Y:S02]  /*5300*/  IMAD.MOV.U32 R13, RZ, RZ, RZ ;  /* 0x000000ffff0d7224 */ /* 0x000fe400078e00ff */
[----:B------:R-:W-:Y:S01]  /*5310*/  HFMA2 R12, -RZ, RZ, 0, 2.384185791015625e-07 ;  /* 0x00000004ff0c7431 */ /* 0x000fe200000001ff */
[----:B------:R-:W-:-:S07]  /*5320*/  MOV R8, R14 ;  /* 0x0000000e00087202 */ /* 0x000fce0000000f00 */
[----:B------:R-:W-:Y:S05]  /*5330*/  WARPSYNC.COLLECTIVE R15, `(.L_x_5942) ;  /* 0x000000000f087348 */ /* 0x000fea0003c00000 */
[----:B------:R0:W1:Y:S02]  /*5340*/  SHFL.BFLY P6, R14, R13, R12, R11 ;  /* 0x0c00000c0d0e7389 */ /* 0x00006400000c000b */
[----:B01----:R-:W-:Y:S05]  /*5350*/  ENDCOLLECTIVE ;  /* 0x000000000000791b */ /* 0x003fea0003800000 */
.L_x_5942:
        /* <DEDUP_REMOVED lines=8> */
.L_x_5943:
[----:B------:R-:W-:Y:S02]  /*53e0*/  HFMA2 R12, -RZ, RZ, 0, 5.9604644775390625e-08 ;  /* 0x00000001ff0c7431 */ /* 0x000fe400000001ff */
[----:B------:R-:W-:-:S04]  /*53f0*/  IMAD.MOV.U32 R6, RZ, RZ, R14 ;  /* 0x000000ffff067224 */ /* 0x000fc800078e000e */
[----:B------:R-:W-:-:S05]  /*5400*/  FADD.FTZ R7, R7, R6 ;  /* 0x0000000607077221 */ /* 0x000fca0000010000 */
[----:B------:R-:W-:-:S07]  /*5410*/  MOV R13, R7 ;  /* 0x00000007000d7202 */ /* 0x000fce0000000f00 */
[----:B------:R-:W-:Y:S05]  /*5420*/  WARPSYNC.COLLECTIVE R15, `(.L_x_5944) ;  /* 0x000000000f087348 */ /* 0x000fea0003c00000 */
[----:B------:R0:W1:Y:S02]  /*5430*/  SHFL.BFLY P6, R14, R13, R12, R11 ;  /* 0x0c00000c0d0e7389 */ /* 0x00006400000c000b */
[----:B01----:R-:W-:Y:S05]  /*5440*/  ENDCOLLECTIVE ;  /* 0x000000000000791b */ /* 0x003fea0003800000 */
.L_x_5944:
[----:B------:R-:W-:Y:S02]  /*5450*/  HFMA2 R13, -RZ, RZ, 0, 0 ;  /* 0x00000000ff0d7431 */ /* 0x000fe400000001ff */
[----:B------:R-:W-:Y:S01]  /*5460*/  IMAD.MOV.U32 R12, RZ, RZ, 0x4 ;  /* 0x00000004ff0c7424 */ /* 0x000fe200078e00ff */
[----:B------:R-:W-:-:S07]  /*5470*/  MOV R6, R14 ;  /* 0x0000000e00067202 */ /* 0x000fce0000000f00 */
[----:B------:R-:W-:Y:S05]  /*5480*/  WARPSYNC.COLLECTIVE R15, `(.L_x_5945) ;  /* 0x000000000f087348 */ /* 0x000fea0003c00000 */
[----:B------:R0:W1:Y:S02]  /*5490*/  SHFL.BFLY P6, R14, R13, R12, R11 ;  /* 0x0c00000c0d0e7389 */ /* 0x00006400000c000b */
[----:B01----:R-:W-:Y:S05]  /*54a0*/  ENDCOLLECTIVE ;  /* 0x000000000000791b */ /* 0x003fea0003800000 */
.L_x_5945:
        /* <DEDUP_REMOVED lines=8> */
.L_x_5946:
[----:B------:R-:W-:Y:S01]  /*5530*/  HFMA2 R12, -RZ, RZ, 0, 5.9604644775390625e-08 ;  /* 0x00000001ff0c7431 */ /* 0x000fe200000001ff */
[----:B------:R-:W-:-:S05]  /*5540*/  MOV R4, R14 ;  /* 0x0000000e00047202 */ /* 0x000fca0000000f00 */
[----:B------:R-:W-:-:S04]  /*5550*/  FADD.FTZ R5, R5, R4 ;  /* 0x0000000405057221 */ /* 0x000fc80000010000 */
[----:B------:R-:W-:-:S07]  /*5560*/  IMAD.MOV.U32 R13, RZ, RZ, R5 ;  /* 0x000000ffff0d7224 */ /* 0x000fce00078e0005 */
[----:B------:R-:W-:Y:S05]  /*5570*/  WARPSYNC.COLLECTIVE R15, `(.L_x_5947) ;  /* 0x000000000f087348 */ /* 0x000fea0003c00000 */
[----:B------:R0:W1:Y:S02]  /*5580*/  SHFL.BFLY P6, R14, R13, R12, R11 ;  /* 0x0c00000c0d0e7389 */ /* 0x00006400000c000b */
[----:B01----:R-:W-:Y:S05]  /*5590*/  ENDCOLLECTIVE ;  /* 0x000000000000791b */ /* 0x003fea0003800000 */
.L_x_5947:
[----:B------:R-:W-:Y:S01]  /*55a0*/  HFMA2 R13, -RZ, RZ, 0, 0 ;  /* 0x00000000ff0d7431 */ /* 0x000fe200000001ff */
[----:B------:R-:W-:Y:S02]  /*55b0*/  MOV R12, 0x4 ;  /* 0x00000004000c7802 */ /* 0x000fe40000000f00 */
[----:B------:R-:W-:-:S07]  /*55c0*/  MOV R4, R14 ;  /* 0x0000000e00047202 */ /* 0x000fce0000000f00 */
[----:B------:R-:W-:Y:S05]  /*55d0*/  WARPSYNC.COLLECTIVE R15, `(.L_x_5948) ;  /* 0x000000000f087348 */ /* 0x000fea0003c00000 */
[----:B------:R0:W1:Y:S02]  /*55e0*/  SHFL.BFLY P6, R14, R13, R12, R11 ;  /* 0x0c00000c0d0e7389 */ /* 0x00006400000c000b */
[----:B01----:R-:W-:Y:S05]  /*55f0*/  ENDCOLLECTIVE ;  /* 0x000000000000791b */ /* 0x003fea0003800000 */
.L_x_5948:
        /* <DEDUP_REMOVED lines=8> */
.L_x_5949:
[----:B------:R-:W-:Y:S01]  /*5680*/  IMAD.MOV.U32 R12, RZ, RZ, 0x1 ;  /* 0x00000001ff0c7424 */ /* 0x000fe200078e00ff */
[----:B------:R-:W-:-:S05]  /*5690*/  MOV R2, R14 ;  /* 0x0000000e00027202 */ /* 0x000fca0000000f00 */
[----:B------:R-:W-:-:S05]  /*56a0*/  FADD.FTZ R3, R3, R2 ;  /* 0x0000000203037221 */ /* 0x000fca0000010000 */
[----:B------:R-:W-:-:S07]  /*56b0*/  MOV R13, R3 ;  /* 0x00000003000d7202 */ /* 0x000fce0000000f00 */
[----:B------:R-:W-:Y:S05]  /*56c0*/  WARPSYNC.COLLECTIVE R15, `(.L_x_5950) ;  /* 0x000000000f087348 */ /* 0x000fea0003c00000 */
[----:B------:R0:W1:Y:S02]  /*56d0*/  SHFL.BFLY P6, R14, R13, R12, R11 ;  /* 0x0c00000c0d0e7389 */ /* 0x00006400000c000b */
[----:B01----:R-:W-:Y:S05]  /*56e0*/  ENDCOLLECTIVE ;  /* 0x000000000000791b */ /* 0x003fea0003800000 */
.L_x_5950:
[----:B------:R-:W-:Y:S01]  /*56f0*/  HFMA2 R13, -RZ, RZ, 0, 0 ;  /* 0x00000000ff0d7431 */ /* 0x000fe200000001ff */
[----:B------:R-:W-:Y:S02]  /*5700*/  MOV R12, 0x4 ;  /* 0x00000004000c7802 */ /* 0x000fe40000000f00 */
[----:B------:R-:W-:-:S07]  /*5710*/  MOV R2, R14 ;  /* 0x0000000e00027202 */ /* 0x000fce0000000f00 */
[----:B------:R-:W-:Y:S05]  /*5720*/  WARPSYNC.COLLECTIVE R15, `(.L_x_5951) ;  /* 0x000000000f087348 */ /* 0x000fea0003c00000 */
[----:B------:R0:W1:Y:S02]  /*5730*/  SHFL.BFLY P6, R14, R13, R12, R11 ;  /* 0x0c00000c0d0e7389 */ /* 0x00006400000c000b */
[----:B01----:R-:W-:Y:S05]  /*5740*/  ENDCOLLECTIVE ;  /* 0x000000000000791b */ /* 0x003fea0003800000 */
.L_x_5951:
        /* <DEDUP_REMOVED lines=8> */
.L_x_5952:
[----:B------:R-:W-:Y:S01]  /*57d0*/  HFMA2 R12, -RZ, RZ, 0, 5.9604644775390625e-08 ;  /* 0x00000001ff0c7431 */ /* 0x000fe200000001ff */
[----:B------:R-:W-:-:S05]  /*57e0*/  MOV R37, R14 ;  /* 0x0000000e00257202 */ /* 0x000fca0000000f00 */
[----:B------:R-:W-:-:S05]  /*57f0*/  FADD.FTZ R0, R0, R37 ;  /* 0x0000002500007221 */ /* 0x000fca0000010000 */
[----:B------:R-:W-:-:S07]  /*5800*/  MOV R13, R0 ;  /* 0x00000000000d7202 */ /* 0x000fce0000000f00 */
[----:B------:R-:W-:Y:S05]  /*5810*/  WARPSYNC.COLLECTIVE R15, `(.L_x_5953) ;  /* 0x000000000f087348 */ /* 0x000fea0003c00000 */
[----:B------:R0:W1:Y:S02]  /*5820*/  SHFL.BFLY P6, R14, R13, R12, R11 ;  /* 0x0c00000c0d0e7389 */ /* 0x00006400000c000b */
[----:B01----:R-:W-:Y:S05]  /*5830*/  ENDCOLLECTIVE ;  /* 0x000000000000791b */ /* 0x003fea0003800000 */
.L_x_5953:
[----:B------:R-:W-:Y:S01]  /*5840*/  MOV R13, RZ ;  /* 0x000000ff000d7202 */ /* 0x000fe20000000f00 */
[----:B------:R-:W-:Y:S02]  /*5850*/  HFMA2 R12, -RZ, RZ, 0, 2.384185791015625e-07 ;  /* 0x00000004ff0c7431 */ /* 0x000fe400000001ff */
[----:B------:R-:W-:-:S07]  /*5860*/  IMAD.MOV.U32 R29, RZ, RZ, R14 ;  /* 0x000000ffff1d7224 */ /* 0x000fce00078e000e */
[----:B------:R-:W-:Y:S05]  /*5870*/  WARPSYNC.COLLECTIVE R15, `(.L_x_5954) ;  /* 0x000000000f087348 */ /* 0x000fea0003c00000 */
[----:B------:R0:W1:Y:S02]  /*5880*/  SHFL.BFLY P6, R14, R13, R12, R11 ;  /* 0x0c00000c0d0e7389 */ /* 0x00006400000c000b */
[----:B01----:R-:W-:Y:S05]  /*5890*/  ENDCOLLECTIVE ;  /* 0x000000000000791b */ /* 0x003fea0003800000 */
.L_x_5954:
        /* <DEDUP_REMOVED lines=8> */
.L_x_5955:
[----:B------:R-:W-:Y:S01]  /*5920*/  HFMA2 R12, -RZ, RZ, 0, 5.9604644775390625e-08 ;  /* 0x00000001ff0c7431 */ /* 0x000fe200000001ff */
[----:B------:R-:W-:-:S05]  /*5930*/  MOV R35, R14 ;  /* 0x0000000e00237202 */ /* 0x000fca0000000f00 */
[----:B------:R-:W-:-:S05]  /*5940*/  FADD.FTZ R28, R28, R35 ;  /* 0x000000231c1c7221 */ /* 0x000fca0000010000 */
[----:B------:R-:W-:-:S07]  /*5950*/  MOV R13, R28 ;  /* 0x0000001c000d7202 */ /* 0x000fce0000000f00 */
[----:B------:R-:W-:Y:S05]  /*5960*/  WARPSYNC.COLLECTIVE R15, `(.L_x_5956) ;  /* 0x000000000f087348 */ /* 0x000fea0003c00000 */
[----:B------:R0:W1:Y:S02]  /*5970*/  SHFL.BFLY P6, R14, R13, R12, R11 ;  /* 0x0c00000c0d0e7389 */ /* 0x00006400000c000b */
[----:B01----:R-:W-:Y:S05]  /*5980*/  ENDCOLLECTIVE ;  /* 0x000000000000791b */ /* 0x003fea0003800000 */
.L_x_5956:
[----:B------:R-:W-:Y:S02]  /*5990*/  IMAD.MOV.U32 R13, RZ, RZ, RZ ;  /* 0x000000ffff0d7224 */ /* 0x000fe400078e00ff */
[----:B------:R-:W-:Y:S01]  /*59a0*/  HFMA2 R12, -RZ, RZ, 0, 2.384185791015625e-07 ;  /* 0x00000004ff0c7431 */ /* 0x000fe200000001ff */
[----:B------:R-:W-:-:S07]  /*59b0*/  MOV R25, R14 ;  /* 0x0000000e00197202 */ /* 0x000fce0000000f00 */
[----:B------:R-:W-:Y:S05]  /*59c0*/  WARPSYNC.COLLECTIVE R15, `(.L_x_5957) ;  /* 0x000000000f087348 */ /* 0x000fea0003c00000 */
[----:B------:R0:W1:Y:S02]  /*59d0*/  SHFL.BFLY P6, R14, R13, R12, R11 ;  /* 0x0c00000c0d0e7389 */ /* 0x00006400000c000b */
[----:B01----:R-:W-:Y:S05]  /*59e0*/  ENDCOLLECTIVE ;  /* 0x000000000000791b */ /* 0x003fea0003800000 */
.L_x_5957:
        /* <DEDUP_REMOVED lines=8> */
.L_x_5958:
[----:B------:R-:W-:Y:S02]  /*5a70*/  HFMA2 R12, -RZ, RZ, 0, 5.9604644775390625e-08 ;  /* 0x00000001ff0c7431 */ /* 0x000fe400000001ff */
[----:B------:R-:W-:-:S04]  /*5a80*/  IMAD.MOV.U32 R45, RZ, RZ, R14 ;  /* 0x000000ffff2d7224 */ /* 0x000fc800078e000e */
[----:B------:R-:W-:-:S05]  /*5a90*/  FADD.FTZ R30, R30, R45 ;  /* 0x0000002d1e1e7221 */ /* 0x000fca0000010000 */
[----:B------:R-:W-:-:S07]  /*5aa0*/  MOV R13, R30 ;  /* 0x0000001e000d7202 */ /* 0x000fce0000000f00 */
[----:B------:R-:W-:Y:S05]  /*5ab0*/  WARPSYNC.COLLECTIVE R15, `(.L_x_5959) ;  /* 0x000000000f087348 */ /* 0x000fea0003c00000 */
[----:B------:R0:W1:Y:S02]  /*5ac0*/  SHFL.BFLY P6, R14, R13, R12, R11 ;  /* 0x0c00000c0d0e7389 */ /* 0x00006400000c000b */
[----:B01----:R-:W-:Y:S05]  /*5ad0*/  ENDCOLLECTIVE ;  /* 0x000000000000791b */ /* 0x003fea0003800000 */
.L_x_5959:
[----:B------:R-:W-:Y:S02]  /*5ae0*/  HFMA2 R13, -RZ, RZ, 0, 0 ;  /* 0x00000000ff0d7431 */ /* 0x000fe400000001ff */
[----:B------:R-:W-:Y:S01]  /*5af0*/  IMAD.MOV.U32 R12, RZ, RZ, 0x4 ;  /* 0x00000004ff0c7424 */ /* 0x000fe200078e00ff */
[----:B------:R-:W-:-:S07]  /*5b00*/  MOV R19, R14 ;  /* 0x0000000e00137202 */ /* 0x000fce0000000f00 */
[----:B------:R-:W-:Y:S05]  /*5b10*/  WARPSYNC.COLLECTIVE R15, `(.L_x_5960) ;  /* 0x000000000f087348 */ /* 0x000fea0003c00000 */
[----:B------:R0:W1:Y:S02]  /*5b20*/  SHFL.BFLY P6, R14, R13, R12, R11 ;  /* 0x0c00000c0d0e7389 */ /* 0x00006400000c000b */
[----:B01----:R-:W-:Y:S05]  /*5b30*/  ENDCOLLECTIVE ;  /* 0x000000000000791b */ /* 0x003fea0003800000 */
.L_x_5960:
        /* <DEDUP_REMOVED lines=8> */
.L_x_5961:
[----:B------:R-:W-:Y:S01]  /*5bc0*/  HFMA2 R12, -RZ, RZ, 0, 5.9604644775390625e-08 ;  /* 0x00000001ff0c7431 */ /* 0x000fe200000001ff */
[----:B------:R-:W-:-:S05]  /*5bd0*/  MOV R42, R14 ;  /* 0x0000000e002a7202 */ /* 0x000fca0000000f00 */
[----:B------:R-:W-:-:S04]  /*5be0*/  FADD.FTZ R31, R31, R42 ;  /* 0x0000002a1f1f7221 */ /* 0x000fc80000010000 */
[----:B------:R-:W-:-:S07]  /*5bf0*/  IMAD.MOV.U32 R13, RZ, RZ, R31 ;  /* 0x000000ffff0d7224 */ /* 0x000fce00078e001f */
[----:B------:R-:W-:Y:S05]  /*5c00*/  WARPSYNC.COLLECTIVE R15, `(.L_x_5962) ;  /* 0x000000000f087348 */ /* 0x000fea0003c00000 */
[----:B------:R0:W1:Y:S02]  /*5c10*/  SHFL.BFLY P6, R14, R13, R12, R11 ;  /* 0x0c00000c0d0e7389 */ /* 0x00006400000c000b */
[----:B01----:R-:W-:Y:S05]  /*5c20*/  ENDCOLLECTIVE ;  /* 0x000000000000791b */ /* 0x003fea0003800000 */
.L_x_5962:
[----:B------:R-:W-:Y:S01]  /*5c30*/  HFMA2 R13, -RZ, RZ, 0, 0 ;  /* 0x00000000ff0d7431 */ /* 0x000fe200000001ff */
[----:B------:R-:W-:Y:S02]  /*5c40*/  MOV R12, 0x4 ;  /* 0x00000004000c7802 */ /* 0x000fe40000000f00 */
[----:B------:R-:W-:-:S07]  /*5c50*/  MOV R40, R14 ;  /* 0x0000000e00287202 */ /* 0x000fce0000000f00 */
[----:B------:R-:W-:Y:S05]  /*5c60*/  WARPSYNC.COLLECTIVE R15, `(.L_x_5963) ;  /* 0x000000000f087348 */ /* 0x000fea0003c00000 */
[----:B------:R0:W1:Y:S02]  /*5c70*/  SHFL.BFLY P6, R14, R13, R12, R11 ;  /* 0x0c00000c0d0e7389 */ /* 0x00006400000c000b */
[----:B01----:R-:W-:Y:S05]  /*5c80*/  ENDCOLLECTIVE ;  /* 0x000000000000791b */ /* 0x003fea0003800000 */
.L_x_5963:
[----:B------:R-:W-:Y:S01]  /*5c90*/  FADD.FTZ R0, R31, R40 ;  /* 0x000000281f007221 */ /* 0x000fe20000010000 */
[----:B------:R-:W-:Y:S02]  /*5ca0*/  HFMA2 R12, -RZ, RZ, 0, 1.1920928955078125e-07 ;  /* 0x00000002ff0c7431 */ /* 0x000fe400000001ff */
[----:B------:R-:W-:-:S04]  /*5cb0*/  FADD.FTZ R32, RZ, R14 ;  /* 0x0000000eff207221 */ /* 0x000fc80000010000 */
[----:B------:R-:W-:-:S07]  /*5cc0*/  IMAD.MOV.U32 R13, RZ, RZ, R32 ;  /* 0x000000ffff0d7224 */ /* 0x000fce00078e0020 */
[----:B------:R-:W-:Y:S05]  /*5cd0*/  WARPSYNC.COLLECTIVE R15, `(.L_x_5964) ;  /* 0x000000000f087348 */ /* 0x000fea0003c00000 */
[----:B------:R0:W1:Y:S02]  /*5ce0*/  SHFL.BFLY P6, R14, R13, R12, R11 ;  /* 0x0c00000c0d0e7389 */ /* 0x00006400000c000b */
[----:B01----:R-:W-:Y:S05]  /*5cf0*/  ENDCOLLECTIVE ;  /* 0x000000000000791b */ /* 0x003fea0003800000 */
.L_x_5964:
[----:B------:R-:W-:Y:S01]  /*5d00*/  HFMA2 R12, -RZ, RZ, 0, 5.9604644775390625e-08 ;  /* 0x00000001ff0c7431 */ /* 0x000fe200000001ff */
[----:B------:R-:W-:-:S05]  /*5d10*/  MOV R43, R14 ;  /* 0x0000000e002b7202 */ /* 0x000fca0000000f00 */
[----:B------:R-:W-:-:S05]  /*5d20*/  FADD.FTZ R32, R32, R43 ;  /* 0x0000002b20207221 */ /* 0x000fca0000010000 */
[----:B------:R-:W-:-:S07]  /*5d30*/  MOV R13, R32 ;  /* 0x00000020000d7202 */ /* 0x000fce0000000f00 */
[----:B------:R-:W-:Y:S05]  /*5d40*/  WARPSYNC.COLLECTIVE R15, `(.L_x_5965) ;  /* 0x000000000f087348 */ /* 0x000fea0003c00000 */
[----:B------:R0:W1:Y:S02]  /*5d50*/  SHFL.BFLY P6, R14, R13, R12, R11 ;  /* 0x0c00000c0d0e7389 */ /* 0x00006400000c000b */
[----:B01----:R-:W-:Y:S05]  /*5d60*/  ENDCOLLECTIVE ;  /* 0x000000000000791b */ /* 0x003fea0003800000 */
.L_x_5965:
[----:B------:R-:W-:Y:S01]  /*5d70*/  MOV R13, RZ ;  /* 0x000000ff000d7202 */ /* 0x000fe20000000f00 */
[----:B------:R-:W-:Y:S02]  /*5d80*/  HFMA2 R12, -RZ, RZ, 0, 2.384185791015625e-07 ;  /* 0x00000004ff0c7431 */ /* 0x000fe400000001ff */
[----:B------:R-:W-:-:S07]  /*5d90*/  IMAD.MOV.U32 R9, RZ, RZ, R14 ;  /* 0x000000ffff097224 */ /* 0x000fce00078e000e */
[----:B------:R-:W-:Y:S05]  /*5da0*/  WARPSYNC.COLLECTIVE R15, `(.L_x_5966) ;  /* 0x000000000f087348 */ /* 0x000fea0003c00000 */
[----:B------:R0:W1:Y:S02]  /*5db0*/  SHFL.BFLY P6, R14, R13, R12, R11 ;  /* 0x0c00000c0d0e7389 */ /* 0x00006400000c000b */
[----:B01----:R-:W-:Y:S05]  /*5dc0*/  ENDCOLLECTIVE ;  /* 0x000000000000791b */ /* 0x003fea0003800000 */
.L_x_5966:
        /* <DEDUP_REMOVED lines=8> */
.L_x_5967:
[----:B------:R-:W-:Y:S01]  /*5e50*/  HFMA2 R12, -RZ, RZ, 0, 5.9604644775390625e-08 ;  /* 0x00000001ff0c7431 */ /* 0x000fe200000001ff */
[----:B------:R-:W-:-:S05]  /*5e60*/  MOV R41, R14 ;  /* 0x0000000e00297202 */ /* 0x000fca0000000f00 */
[----:B------:R-:W-:-:S05]  /*5e70*/  FADD.FTZ R33, R33, R41 ;  /* 0x0000002921217221 */ /* 0x000fca0000010000 */
[----:B------:R-:W-:-:S07]  /*5e80*/  MOV R13, R33 ;  /* 0x00000021000d7202 */ /* 0x000fce0000000f00 */
[----:B------:R-:W-:Y:S05]  /*5e90*/  WARPSYNC.COLLECTIVE R15, `(.L_x_5968) ;  /* 0x000000000f087348 */ /* 0x000fea0003c00000 */
[----:B------:R0:W1:Y:S02]  /*5ea0*/  SHFL.BFLY P6, R14, R13, R12, R11 ;  /* 0x0c00000c0d0e7389 */ /* 0x00006400000c000b */
[----:B01----:R-:W-:Y:S05]  /*5eb0*/  ENDCOLLECTIVE ;  /* 0x000000000000791b */ /* 0x003fea0003800000 */
.L_x_5968:
[----:B------:R-:W-:Y:S02]  /*5ec0*/  IMAD.MOV.U32 R13, RZ, RZ, RZ ;  /* 0x000000ffff0d7224 */ /* 0x000fe400078e00ff */
[----:B------:R-:W-:Y:S01]  /*5ed0*/  HFMA2 R12, -RZ, RZ, 0, 2.384185791015625e-07 ;  /* 0x00000004ff0c7431 */ /* 0x000fe200000001ff */
[----:B------:R-:W-:-:S07]  /*5ee0*/  MOV R2, R14 ;  /* 0x0000000e00027202 */ /* 0x000fce0000000f00 */
[----:B------:R-:W-:Y:S05]  /*5ef0*/  WARPSYNC.COLLECTIVE R15, `(.L_x_5969) ;  /* 0x000000000f087348 */ /* 0x000fea0003c00000 */
[----:B------:R0:W1:Y:S02]  /*5f00*/  SHFL.BFLY P6, R14, R13, R12, R11 ;  /* 0x0c00000c0d0e7389 */ /* 0x00006400000c000b */
[----:B01----:R-:W-:Y:S05]  /*5f10*/  ENDCOLLECTIVE ;  /* 0x000000000000791b */ /* 0x003fea0003800000 */
.L_x_5969:
[----:B------:R-:W-:Y:S01]  /*5f20*/  FADD.FTZ R3, R33, R2 ;  /* 0x0000000221037221 */ /* 0x000fe20000010000 */
[----:B------:R-:W-:Y:S02]  /*5f30*/  HFMA2 R12, -RZ, RZ, 0, 1.1920928955078125e-07 ;  /* 0x00000002ff0c7431 */ /* 0x000fe400000001ff */
[----:B------:R-:W-:-:S05]  /*5f40*/  FADD.FTZ R34, RZ, R14 ;  /* 0x0000000eff227221 */ /* 0x000fca0000010000 */
[----:B------:R-:W-:-:S07]  /*5f50*/  MOV R13, R34 ;  /* 0x00000022000d7202 */ /* 0x000fce0000000f00 */
[----:B------:R-:W-:Y:S05]  /*5f60*/  WARPSYNC.COLLECTIVE R15, `(.L_x_5970) ;  /* 0x000000000f087348 */ /* 0x000fea0003c00000 */
[----:B------:R0:W1:Y:S02]  /*5f70*/  SHFL.BFLY P6, R14, R13, R12, R11 ;  /* 0x0c00000c0d0e7389 */ /* 0x00006400000c000b */
[----:B01----:R-:W-:Y:S05]  /*5f80*/  ENDCOLLECTIVE ;  /* 0x000000000000791b */ /* 0x003fea0003800000 */
.L_x_5970:
[----:B------:R-:W-:Y:S02]  /*5f90*/  IMAD.MOV.U32 R12, RZ, RZ, 0x1 ;  /* 0x00000001ff0c7424 */ /* 0x000fe400078e00ff */
[----:B------:R-:W-:-:S05]  /*5fa0*/  FADD.FTZ R34, R34, R14 ;  /* 0x0000000e22227221 */ /* 0x000fca0000010000 */
[----:B------:R-:W-:-:S07]  /*5fb0*/  MOV R13, R34 ;  /* 0x00000022000d7202 */ /* 0x000fce0000000f00 */
[----:B------:R-:W-:Y:S05]  /*5fc0*/  WARPSYNC.COLLECTIVE R15, `(.L_x_5971) ;  /* 0x000000000f087348 */ /* 0x000fea0003c00000 */
[----:B------:R0:W1:Y:S02]  /*5fd0*/  SHFL.BFLY P6, R14, R13, R12, R11 ;  /* 0x0c00000c0d0e7389 */ /* 0x00006400000c000b */
[----:B01----:R-:W-:Y:S05]  /*5fe0*/  ENDCOLLECTIVE ;  /* 0x000000000000791b */ /* 0x003fea0003800000 */
.L_x_5971:
[----:B------:R-:W-:Y:S01]  /*5ff0*/  HFMA2 R13, -RZ, RZ, 0, 0 ;  /* 0x00000000ff0d7431 */ /* 0x000fe200000001ff */
[----:B------:R-:W-:Y:S02]  /*6000*/  MOV R12, 0x4 ;  /* 0x00000004000c7802 */ /* 0x000fe40000000f00 */
[----:B------:R-:W-:-:S07]  /*6010*/  MOV R27, R14 ;  /* 0x0000000e001b7202 */ /* 0x000fce0000000f00 */
[----:B------:R-:W-:Y:S05]  /*6020*/  WARPSYNC.COLLECTIVE R15, `(.L_x_5972) ;  /* 0x000000000f087348 */ /* 0x000fea0003c00000 */
[----:B------:R0:W1:Y:S02]  /*6030*/  SHFL.BFLY P6, R14, R13, R12, R11 ;  /* 0x0c00000c0d0e7389 */ /* 0x00006400000c000b */
[----:B01----:R-:W-:Y:S05]  /*6040*/  ENDCOLLECTIVE ;  /* 0x000000000000791b */ /* 0x003fea0003800000 */
.L_x_5972:
        /* <DEDUP_REMOVED lines=8> */
.L_x_5973:
[----:B------:R-:W-:Y:S01]  /*60d0*/  HFMA2 R12, -RZ, RZ, 0, 5.9604644775390625e-08 ;  /* 0x00000001ff0c7431 */ /* 0x000fe200000001ff */
[----:B------:R-:W-:-:S05]  /*60e0*/  MOV R44, R14 ;  /* 0x0000000e002c7202 */ /* 0x000fca0000000f00 */
[----:B------:R-:W-:-:S05]  /*60f0*/  FADD.FTZ R35, R35, R44 ;  /* 0x0000002c23237221 */ /* 0x000fca0000010000 */
[----:B------:R-:W-:-:S07]  /*6100*/  MOV R13, R35 ;  /* 0x00000023000d7202 */ /* 0x000fce0000000f00 */
[----:B------:R-:W-:Y:S05]  /*6110*/  WARPSYNC.COLLECTIVE R15, `(.L_x_5974) ;  /* 0x000000000f087348 */ /* 0x000fea0003c00000 */
[----:B------:R0:W1:Y:S02]  /*6120*/  SHFL.BFLY P6, R14, R13, R12, R11 ;  /* 0x0c00000c0d0e7389 */ /* 0x00006400000c000b */
[----:B01----:R-:W-:Y:S05]  /*6130*/  ENDCOLLECTIVE ;  /* 0x000000000000791b */ /* 0x003fea0003800000 */
.L_x_5974:
[----:B------:R-:W-:Y:S01]  /*6140*/  MOV R13, RZ ;  /* 0x000000ff000d7202 */ /* 0x000fe20000000f00 */
[----:B------:R-:W-:Y:S02]  /*6150*/  HFMA2 R12, -RZ, RZ, 0, 2.384185791015625e-07 ;  /* 0x00000004ff0c7431 */ /* 0x000fe400000001ff */
[----:B------:R-:W-:-:S07]  /*6160*/  IMAD.MOV.U32 R28, RZ, RZ, R14 ;  /* 0x000000ffff1c7224 */ /* 0x000fce00078e000e */
[----:B------:R-:W-:Y:S05]  /*6170*/  WARPSYNC.COLLECTIVE R15, `(.L_x_5975) ;  /* 0x000000000f087348 */ /* 0x000fea0003c00000 */
[----:B------:R0:W1:Y:S02]  /*6180*/  SHFL.BFLY P6, R14, R13, R12, R11 ;  /* 0x0c00000c0d0e7389 */ /* 0x00006400000c000b */
[----:B01----:R-:W-:Y:S05]  /*6190*/  ENDCOLLECTIVE ;  /* 0x000000000000791b */ /* 0x003fea0003800000 */
.L_x_5975:
        /* <DEDUP_REMOVED lines=8> */
.L_x_5976:
[----:B------:R-:W-:Y:S01]  /*6220*/  HFMA2 R12, -RZ, RZ, 0, 5.9604644775390625e-08 ;  /* 0x00000001ff0c7431 */ /* 0x000fe200000001ff */
[----:B------:R-:W-:-:S05]  /*6230*/  MOV R45, R14 ;  /* 0x0000000e002d7202 */ /* 0x000fca0000000f00 */
[----:B------:R-:W-:-:S05]  /*6240*/  FADD.FTZ R36, R36, R45 ;  /* 0x0000002d24247221 */ /* 0x000fca0000010000 */
[----:B------:R-:W-:-:S07]  /*6250*/  MOV R13, R36 ;  /* 0x00000024000d7202 */ /* 0x000fce0000000f00 */
[----:B------:R-:W-:Y:S05]  /*6260*/  WARPSYNC.COLLECTIVE R15, `(.L_x_5977) ;  /* 0x000000000f087348 */ /* 0x000fea0003c00000 */
[----:B------:R0:W1:Y:S02]  /*6270*/  SHFL.BFLY P6, R14, R13, R12, R11 ;  /* 0x0c00000c0d0e7389 */ /* 0x00006400000c000b */
[----:B01----:R-:W-:Y:S05]  /*6280*/  ENDCOLLECTIVE ;  /* 0x000000000000791b */ /* 0x003fea0003800000 */
.L_x_5977:
[----:B------:R-:W-:Y:S02]  /*6290*/  IMAD.MOV.U32 R13, RZ, RZ, RZ ;  /* 0x000000ffff0d7224 */ /* 0x000fe400078e00ff */
[----:B------:R-:W-:Y:S01]  /*62a0*/  HFMA2 R12, -RZ, RZ, 0, 2.384185791015625e-07 ;  /* 0x00000004ff0c7431 */ /* 0x000fe200000001ff */
[----:B------:R-:W-:-:S07]  /*62b0*/  MOV R31, R14 ;  /* 0x0000000e001f7202 */ /* 0x000fce0000000f00 */
[----:B------:R-:W-:Y:S05]  /*62c0*/  WARPSYNC.COLLECTIVE R15, `(.L_x_5978) ;  /* 0x000000000f087348 */ /* 0x000fea0003c00000 */
[----:B------:R0:W1:Y:S02]  /*62d0*/  SHFL.BFLY P6, R14, R13, R12, R11 ;  /* 0x0c00000c0d0e7389 */ /* 0x00006400000c000b */
[----:B01----:R-:W-:Y:S05]  /*62e0*/  ENDCOLLECTIVE ;  /* 0x000000000000791b */ /* 0x003fea0003800000 */
.L_x_5978:
        /* <DEDUP_REMOVED lines=8> */
.L_x_5979:
[----:B------:R-:W-:Y:S02]  /*6370*/  HFMA2 R12, -RZ, RZ, 0, 5.9604644775390625e-08 ;  /* 0x00000001ff0c7431 */ /* 0x000fe400000001ff */
[----:B------:R-:W-:-:S04]  /*6380*/  IMAD.MOV.U32 R42, RZ, RZ, R14 ;  /* 0x000000ffff2a7224 */ /* 0x000fc800078e000e */
[----:B------:R-:W-:-:S05]  /*6390*/  FADD.FTZ R37, R37, R42 ;  /* 0x0000002a25257221 */ /* 0x000fca0000010000 */
[----:B------:R-:W-:-:S07]  /*63a0*/  MOV R13, R37 ;  /* 0x00000025000d7202 */ /* 0x000fce0000000f00 */
[----:B------:R-:W-:Y:S05]  /*63b0*/  WARPSYNC.COLLECTIVE R15, `(.L_x_5980) ;  /* 0x000000000f087348 */ /* 0x000fea0003c00000 */
[----:B------:R0:W1:Y:S02]  /*63c0*/  SHFL.BFLY P6, R14, R13, R12, R11 ;  /* 0x0c00000c0d0e7389 */ /* 0x00006400000c000b */
[----:B01----:R-:W-:Y:S05]  /*63d0*/  ENDCOLLECTIVE ;  /* 0x000000000000791b */ /* 0x003fea0003800000 */
.L_x_5980:
[----:B------:R-:W-:Y:S02]  /*63e0*/  HFMA2 R13, -RZ, RZ, 0, 0 ;  /* 0x00000000ff0d7431 */ /* 0x000fe400000001ff */
[----:B------:R-:W-:Y:S01]  /*63f0*/  IMAD.MOV.U32 R12, RZ, RZ, 0x4 ;  /* 0x00000004ff0c7424 */ /* 0x000fe200078e00ff */
[----:B------:R-:W-:-:S07]  /*6400*/  MOV R2, R14 ;  /* 0x0000000e00027202 */ /* 0x000fce0000000f00 */
[----:B------:R-:W-:Y:S05]  /*6410*/  WARPSYNC.COLLECTIVE R15, `(.L_x_5981) ;  /* 0x000000000f087348 */ /* 0x000fea0003c00000 */
[----:B------:R0:W1:Y:S02]  /*6420*/  SHFL.BFLY P6, R14, R13, R12, R11 ;  /* 0x0c00000c0d0e7389 */ /* 0x00006400000c000b */
[----:B01----:R-:W-:Y:S05]  /*6430*/  ENDCOLLECTIVE ;  /* 0x000000000000791b */ /* 0x003fea0003800000 */
.L_x_5981:
        /* <DEDUP_REMOVED lines=8> */
.L_x_5982:
[----:B------:R-:W-:Y:S01]  /*64c0*/  HFMA2 R12, -RZ, RZ, 0, 5.9604644775390625e-08 ;  /* 0x00000001ff0c7431 */ /* 0x000fe200000001ff */
[----:B------:R-:W-:-:S05]  /*64d0*/  MOV R43, R14 ;  /* 0x0000000e002b7202 */ /* 0x000fca0000000f00 */
[----:B------:R-:W-:-:S04]  /*64e0*/  FADD.FTZ R43, R6, R43 ;  /* 0x0000002b062b7221 */ /* 0x000fc80000010000 */
[----:B------:R-:W-:-:S07]  /*64f0*/  IMAD.MOV.U32 R13, RZ, RZ, R43 ;  /* 0x000000ffff0d7224 */ /* 0x000fce00078e002b */
[----:B------:R-:W-:Y:S05]  /*6500*/  WARPSYNC.COLLECTIVE R15, `(.L_x_5983) ;  /* 0x000000000f087348 */ /* 0x000fea0003c00000 */
[----:B------:R0:W1:Y:S02]  /*6510*/  SHFL.BFLY P6, R14, R13, R12, R11 ;  /* 0x0c00000c0d0e7389 */ /* 0x00006400000c000b */
[----:B01----:R-:W-:Y:S05]  /*6520*/  ENDCOLLECTIVE ;  /* 0x000000000000791b */ /* 0x003fea0003800000 */
.L_x_5983:
[----:B------:R-:W-:Y:S01]  /*6530*/  HFMA2 R13, -RZ, RZ, 0, 0 ;  /* 0x00000000ff0d7431 */ /* 0x000fe200000001ff */
[----:B------:R-:W-:Y:S02]  /*6540*/  MOV R12, 0x4 ;  /* 0x00000004000c7802 */ /* 0x000fe40000000f00 */
[----:B------:R-:W-:-:S07]  /*6550*/  MOV R32, R14 ;  /* 0x0000000e00207202 */ /* 0x000fce0000000f00 */
[----:B------:R-:W-:Y:S05]  /*6560*/  WARPSYNC.COLLECTIVE R15, `(.L_x_5984) ;  /* 0x000000000f087348 */ /* 0x000fea0003c00000 */
[----:B------:R0:W1:Y:S02]  /*6570*/  SHFL.BFLY P6, R14, R13, R12, R11 ;  /* 0x0c00000c0d0e7389 */ /* 0x00006400000c000b */
[----:B01----:R-:W-:Y:S05]  /*6580*/  ENDCOLLECTIVE ;  /* 0x000000000000791b */ /* 0x003fea0003800000 */
.L_x_5984:
        /* <DEDUP_REMOVED lines=8> */
.L_x_5985:
[----:B------:R-:W-:Y:S01]  /*6610*/  IMAD.MOV.U32 R12, RZ, RZ, 0x1 ;  /* 0x00000001ff0c7424 */ /* 0x000fe200078e00ff */
[----:B------:R-:W-:-:S05]  /*6620*/  MOV R41, R14 ;  /* 0x0000000e00297202 */ /* 0x000fca0000000f00 */
[----:B------:R-:W-:-:S05]  /*6630*/  FADD.FTZ R42, R4, R41 ;  /* 0x00000029042a7221 */ /* 0x000fca0000010000 */
[----:B------:R-:W-:-:S07]  /*6640*/  MOV R13, R42 ;  /* 0x0000002a000d7202 */ /* 0x000fce0000000f00 */
[----:B------:R-:W-:Y:S05]  /*6650*/  WARPSYNC.COLLECTIVE R15, `(.L_x_5986) ;  /* 0x000000000f087348 */ /* 0x000fea0003c00000 */
[----:B------:R0:W1:Y:S02]  /*6660*/  SHFL.BFLY P6, R14, R13, R12, R11 ;  /* 0x0c00000c0d0e7389 */ /* 0x00006400000c000b */
[----:B01----:R-:W-:Y:S05]  /*6670*/  ENDCOLLECTIVE ;  /* 0x000000000000791b */ /* 0x003fea0003800000 */
.L_x_5986:
[----:B------:R-:W-:Y:S01]  /*6680*/  HFMA2 R13, -RZ, RZ, 0, 0 ;  /* 0x00000000ff0d7431 */ /* 0x000fe200000001ff */
[----:B------:R-:W-:Y:S02]  /*6690*/  MOV R12, 0x4 ;  /* 0x00000004000c7802 */ /* 0x000fe40000000f00 */
[----:B------:R-:W-:-:S07]  /*66a0*/  MOV R33, R14 ;  /* 0x0000000e00217202 */ /* 0x000fce0000000f00 */
[----:B------:R-:W-:Y:S05]  /*66b0*/  WARPSYNC.COLLECTIVE R15, `(.L_x_5987) ;  /* 0x000000000f087348 */ /* 0x000fea0003c00000 */
[----:B------:R0:W1:Y:S02]  /*66c0*/  SHFL.BFLY P6, R14, R13, R12, R11 ;  /* 0x0c00000c0d0e7389 */ /* 0x00006400000c000b */
[----:B01----:R-:W-:Y:S05]  /*66d0*/  ENDCOLLECTIVE ;  /* 0x000000000000791b */ /* 0x003fea0003800000 */
.L_x_5987:
        /* <DEDUP_REMOVED lines=8> */
.L_x_5988:
[----:B------:R-:W-:Y:S02]  /*6760*/  HFMA2 R12, -RZ, RZ, 0, 5.9604644775390625e-08 ;  /* 0x00000001ff0c7431 */ /* 0x000fe400000001ff */
[----:B------:R-:W-:-:S05]  /*6770*/  FADD.FTZ R41, R2, R14 ;  /* 0x0000000e02297221 */ /* 0x000fca0000010000 */
[----:B------:R-:W-:-:S07]  /*6780*/  MOV R13, R41 ;  /* 0x00000029000d7202 */ /* 0x000fce0000000f00 */
[----:B------:R-:W-:Y:S05]  /*6790*/  WARPSYNC.COLLECTIVE R15, `(.L_x_5989) ;  /* 0x000000000f087348 */ /* 0x000fea0003c00000 */
[----:B------:R0:W1:Y:S02]  /*67a0*/  SHFL.BFLY P6, R14, R13, R12, R11 ;  /* 0x0c00000c0d0e7389 */ /* 0x00006400000c000b */
[----:B01----:R-:W-:Y:S05]  /*67b0*/  ENDCOLLECTIVE ;  /* 0x000000000000791b */ /* 0x003fea0003800000 */
.L_x_5989:
[----:B------:R-:W-:Y:S02]  /*67c0*/  IMAD.MOV.U32 R13, RZ, RZ, RZ ;  /* 0x000000ffff0d7224 */ /* 0x000fe400078e00ff */
[----:B------:R-:W-:Y:S01]  /*67d0*/  HFMA2 R12, -RZ, RZ, 0, 2.384185791015625e-07 ;  /* 0x00000004ff0c7431 */ /* 0x000fe200000001ff */
[----:B------:R-:W-:-:S07]  /*67e0*/  MOV R2, R14 ;  /* 0x0000000e00027202 */ /* 0x000fce0000000f00 */
[----:B------:R-:W-:Y:S05]  /*67f0*/  WARPSYNC.COLLECTIVE R15, `(.L_x_5990) ;  /* 0x000000000f087348 */ /* 0x000fea0003c00000 */
[----:B------:R0:W1:Y:S02]  /*6800*/  SHFL.BFLY P6, R14, R13, R12, R11 ;  /* 0x0c00000c0d0e7389 */ /* 0x00006400000c000b */
[----:B01----:R-:W-:Y:S05]  /*6810*/  ENDCOLLECTIVE ;  /* 0x000000000000791b */ /* 0x003fea0003800000 */
.L_x_5990:
[----:B------:R-:W-:Y:S01]  /*6820*/  FADD.FTZ R2, R41, R2 ;  /* 0x0000000229027221 */ /* 0x000fe20000010000 */
[----:B------:R-:W-:Y:S02]  /*6830*/  HFMA2 R12, -RZ, RZ, 0, 1.1920928955078125e-07 ;  /* 0x00000002ff0c7431 */ /* 0x000fe400000001ff */
[----:B------:R-:W-:-:S05]  /*6840*/  FADD.FTZ R40, RZ, R14 ;  /* 0x0000000eff287221 */ /* 0x000fca0000010000 */
[----:B------:R-:W-:-:S07]  /*6850*/  MOV R13, R40 ;  /* 0x00000028000d7202 */ /* 0x000fce0000000f00 */
[----:B------:R-:W-:Y:S05]  /*6860*/  WARPSYNC.COLLECTIVE R15, `(.L_x_5991) ;  /* 0x000000000f087348 */ /* 0x000fea0003c00000 */
[----:B------:R0:W1:Y:S02]  /*6870*/  SHFL.BFLY P6, R14, R13, R12, R11 ;  /* 0x0c00000c0d0e7389 */ /* 0x00006400000c000b */
[----:B01----:R-:W-:Y:S05]  /*6880*/  ENDCOLLECTIVE ;  /* 0x000000000000791b */ /* 0x003fea0003800000 */
.L_x_5991:
[----:B------:R-:W-:Y:S02]  /*6890*/  IMAD.MOV.U32 R12, RZ, RZ, 0x1 ;  /* 0x00000001ff0c7424 */ /* 0x000fe400078e00ff */
[----:B------:R-:W-:-:S05]  /*68a0*/  FADD.FTZ R21, R40, R14 ;  /* 0x0000000e28157221 */ /* 0x000fca0000010000 */
[----:B------:R-:W-:-:S07]  /*68b0*/  MOV R13, R21 ;  /* 0x00000015000d7202 */ /* 0x000fce0000000f00 */
[----:B------:R-:W-:Y:S05]  /*68c0*/  WARPSYNC.COLLECTIVE R15, `(.L_x_5992) ;  /* 0x000000000f087348 */ /* 0x000fea0003c00000 */
[----:B------:R0:W1:Y:S02]  /*68d0*/  SHFL.BFLY P6, R14, R13, R12, R11 ;  /* 0x0c00000c0d0e7389 */ /* 0x00006400000c000b */
[----:B01----:R-:W-:Y:S05]  /*68e0*/  ENDCOLLECTIVE ;  /* 0x000000000000791b */ /* 0x003fea0003800000 */
.L_x_5992:
[----:B------:R-:W-:Y:S01]  /*68f0*/  HFMA2 R13, -RZ, RZ, 0, 0 ;  /* 0x00000000ff0d7431 */ /* 0x000fe200000001ff */
[----:B------:R-:W-:Y:S02]  /*6900*/  MOV R12, 0x4 ;  /* 0x00000004000c7802 */ /* 0x000fe40000000f00 */
[----:B------:R-:W-:-:S07]  /*6910*/  MOV R34, R14 ;  /* 0x0000000e00227202 */ /* 0x000fce0000000f00 */
[----:B------:R-:W-:Y:S05]  /*6920*/  WARPSYNC.COLLECTIVE R15, `(.L_x_5993) ;  /* 0x000000000f087348 */ /* 0x000fea0003c00000 */
[----:B------:R0:W1:Y:S02]  /*6930*/  SHFL.BFLY P6, R14, R13, R12, R11 ;  /* 0x0c00000c0d0e7389 */ /* 0x00006400000c000b */
[----:B01----:R-:W-:Y:S05]  /*6940*/  ENDCOLLECTIVE ;  /* 0x000000000000791b */ /* 0x003fea0003800000 */
.L_x_5993:
[----:B------:R-:W-:Y:S01]  /*6950*/  FADD.FTZ R34, R21, R34 ;  /* 0x0000002215227221 */ /* 0x000fe20000010000 */
[----:B------:R-:W-:Y:S02]  /*6960*/  IMAD.MOV.U32 R12, RZ, RZ, 0x2 ;  /* 0x00000002ff0c7424 */ /* 0x000fe400078e00ff */
[----:B------:R-:W-:-:S05]  /*6970*/  FADD.FTZ R6, RZ, R14 ;  /* 0x0000000eff067221 */ /* 0x000fca0000010000 */
[----:B------:R-:W-:-:S07]  /*6980*/  MOV R13, R6 ;  /* 0x00000006000d7202 */ /* 0x000fce0000000f00 */
[----:B------:R-:W-:Y:S05]  /*6990*/  WARPSYNC.COLLECTIVE R15, `(.L_x_5994) ;  /* 0x000000000f087348 */ /* 0x000fea0003c00000 */
[----:B------:R0:W1:Y:S02]  /*69a0*/  SHFL.BFLY P6, R14, R13, R12, R11 ;  /* 0x0c00000c0d0e7389 */ /* 0x00006400000c000b */
[----:B01----:R-:W-:Y:S05]  /*69b0*/  ENDCOLLECTIVE ;  /* 0x000000000000791b */ /* 0x003fea0003800000 */
.L_x_5994:
[----:B------:R-:W-:Y:S02]  /*69c0*/  HFMA2 R12, -RZ, RZ, 0, 5.9604644775390625e-08 ;  /* 0x00000001ff0c7431 */ /* 0x000fe400000001ff */
[----:B------:R-:W-:-:S05]  /*69d0*/  FADD.FTZ R4, R6, R14 ;  /* 0x0000000e06047221 */ /* 0x000fca0000010000 */
[----:B------:R-:W-:-:S07]  /*69e0*/  MOV R13, R4 ;  /* 0x00000004000d7202 */ /* 0x000fce0000000f00 */
[----:B------:R-:W-:Y:S05]  /*69f0*/  WARPSYNC.COLLECTIVE R15, `(.L_x_5995) ;  /* 0x000000000f087348 */ /* 0x000fea0003c00000 */
[----:B------:R0:W1:Y:S02]  /*6a00*/  SHFL.BFLY P6, R14, R13, R12, R11 ;  /* 0x0c00000c0d0e7389 */ /* 0x00006400000c000b */
[----:B01----:R-:W-:Y:S05]  /*6a10*/  ENDCOLLECTIVE ;  /* 0x000000000000791b */ /* 0x003fea0003800000 */
.L_x_5995:
[----:B------:R-:W-:Y:S02]  /*6a20*/  HFMA2 R13, -RZ, RZ, 0, 0 ;  /* 0x00000000ff0d7431 */ /* 0x000fe400000001ff */
[----:B------:R-:W-:Y:S01]  /*6a30*/  IMAD.MOV.U32 R12, RZ, RZ, 0x4 ;  /* 0x00000004ff0c7424 */ /* 0x000fe200078e00ff */
[----:B------:R-:W-:-:S07]  /*6a40*/  MOV R37, R14 ;  /* 0x0000000e00257202 */ /* 0x000fce0000000f00 */
[----:B------:R-:W-:Y:S05]  /*6a50*/  WARPSYNC.COLLECTIVE R15, `(.L_x_5996) ;  /* 0x000000000f087348 */ /* 0x000fea0003c00000 */
[----:B------:R0:W1:Y:S02]  /*6a60*/  SHFL.BFLY P6, R14, R13, R12, R11 ;  /* 0x0c00000c0d0e7389 */ /* 0x00006400000c000b */
[----:B01----:R-:W-:Y:S05]  /*6a70*/  ENDCOLLECTIVE ;  /* 0x000000000000791b */ /* 0x003fea0003800000 */
.L_x_5996:
[----:B------:R-:W-:Y:S01]  /*6a80*/  FADD.FTZ R37, R4, R37 ;  /* 0x0000002504257221 */ /* 0x000fe20000010000 */
[----:B------:R-:W-:Y:S02]  /*6a90*/  HFMA2 R12, -RZ, RZ, 0, 1.1920928955078125e-07 ;  /* 0x00000002ff0c7431 */ /* 0x000fe400000001ff */
[----:B------:R-:W-:-:S05]  /*6aa0*/  FADD.FTZ R6, RZ, R14 ;  /* 0x0000000eff067221 */ /* 0x000fca0000010000 */
[----:B------:R-:W-:-:S07]  /*6ab0*/  MOV R13, R6 ;  /* 0x00000006000d7202 */ /* 0x000fce0000000f00 */
[----:B------:R-:W-:Y:S05]  /*6ac0*/  WARPSYNC.COLLECTIVE R15, `(.L_x_5997) ;  /* 0x000000000f087348 */ /* 0x000fea0003c00000 */
[----:B------:R0:W1:Y:S02]  /*6ad0*/  SHFL.BFLY P6, R14, R13, R12, R11 ;  /* 0x0c00000c0d0e7389 */ /* 0x00006400000c000b */
[----:B01----:R-:W-:Y:S05]  /*6ae0*/  ENDCOLLECTIVE ;  /* 0x000000000000791b */ /* 0x003fea0003800000 */
.L_x_5997:
[----:B------:R-:W-:Y:S02]  /*6af0*/  HFMA2 R12, -RZ, RZ, 0, 5.9604644775390625e-08 ;  /* 0x00000001ff0c7431 */ /* 0x000fe400000001ff */
[----:B------:R-:W-:-:S05]  /*6b00*/  FADD.FTZ R35, R6, R14 ;  /* 0x0000000e06237221 */ /* 0x000fca0000010000 */
[----:B------:R-:W-:-:S07]  /*6b10*/  MOV R13, R35 ;  /* 0x00000023000d7202 */ /* 0x000fce0000000f00 */
[----:B------:R-:W-:Y:S05]  /*6b20*/  WARPSYNC.COLLECTIVE R15, `(.L_x_5998) ;  /* 0x000000000f087348 */ /* 0x000fea0003c00000 */
[----:B------:R0:W1:Y:S02]  /*6b30*/  SHFL.BFLY P6, R14, R13, R12, R11 ;  /* 0x0c00000c0d0e7389 */ /* 0x00006400000c000b */
[----:B01----:R-:W-:Y:S05]  /*6b40*/  ENDCOLLECTIVE ;  /* 0x000000000000791b */ /* 0x003fea0003800000 */
.L_x_5998:
[----:B------:R-:W-:Y:S01]  /*6b50*/  IMAD.MOV.U32 R13, RZ, RZ, RZ ;  /* 0x000000ffff0d7224 */ /* 0x000fe200078e00ff */
[----:B------:R-:W-:Y:S01]  /*6b60*/  MOV R12, 0x4 ;  /* 0x00000004000c7802 */ /* 0x000fe20000000f00 */
[----:B------:R-:W-:-:S07]  /*6b70*/  FADD.FTZ R40, R35, R14 ;  /* 0x0000000e23287221 */ /* 0x000fce0000010000 */
[----:B------:R-:W-:Y:S05]  /*6b80*/  WARPSYNC.COLLECTIVE R15, `(.L_x_5999) ;  /* 0x000000000f087348 */ /* 0x000fea0003c00000 */
[----:B------:R0:W1:Y:S02]  /*6b90*/  SHFL.BFLY P6, R14, R13, R12, R11 ;  /* 0x0c00000c0d0e7389 */ /* 0x00006400000c000b */
[----:B01----:R-:W-:Y:S05]  /*6ba0*/  ENDCOLLECTIVE ;  /* 0x000000000000791b */ /* 0x003fea0003800000 */
.L_x_5999:
[----:B------:R-:W-:Y:S02]  /*6bb0*/  HFMA2 R12, -RZ, RZ, 0, 1.1920928955078125e-07 ;  /* 0x00000002ff0c7431 */ /* 0x000fe400000001ff */
[----:B------:R-:W-:-:S05]  /*6bc0*/  FADD.FTZ R36, RZ, R14 ;  /* 0x0000000eff247221 */ /* 0x000fca0000010000 */
[----:B------:R-:W-:-:S07]  /*6bd0*/  MOV R13, R36 ;  /* 0x00000024000d7202 */ /* 0x000fce0000000f00 */
[----:B------:R-:W-:Y:S05]  /*6be0*/  WARPSYNC.COLLECTIVE R15, `(.L_x_6000) ;  /* 0x000000000f087348 */ /* 0x000fea0003c00000 */
[----:B------:R0:W1:Y:S02]  /*6bf0*/  SHFL.BFLY P6, R14, R13, R12, R11 ;  /* 0x0c00000c0d0e7389 */ /* 0x00006400000c000b */
[----:B01----:R-:W-:Y:S05]  /*6c00*/  ENDCOLLECTIVE ;  /* 0x000000000000791b */ /* 0x003fea0003800000 */
.L_x_6000:
[----:B------:R-:W-:Y:S02]  /*6c10*/  IMAD.MOV.U32 R12, RZ, RZ, 0x1 ;  /* 0x00000001ff0c7424 */ /* 0x000fe400078e00ff */
[----:B------:R-:W-:-:S05]  /*6c20*/  FADD.FTZ R6, R36, R14 ;  /* 0x0000000e24067221 */ /* 0x000fca0000010000 */
[----:B------:R-:W-:-:S07]  /*6c30*/  MOV R13, R6 ;  /* 0x00000006000d7202 */ /* 0x000fce0000000f00 */
[----:B------:R-:W-:Y:S05]  /*6c40*/  WARPSYNC.COLLECTIVE R15, `(.L_x_6001) ;  /* 0x000000000f087348 */ /* 0x000fea0003c00000 */
[----:B------:R0:W1:Y:S02]  /*6c50*/  SHFL.BFLY P6, R14, R13, R12, R11 ;  /* 0x0c00000c0d0e7389 */ /* 0x00006400000c000b */
[----:B01----:R-:W-:Y:S05]  /*6c60*/  ENDCOLLECTIVE ;  /* 0x000000000000791b */ /* 0x003fea0003800000 */
.L_x_6001:
[----:B------:R-:W-:Y:S01]  /*6c70*/  HFMA2 R13, -RZ, RZ, 0, 0 ;  /* 0x00000000ff0d7431 */ /* 0x000fe200000001ff */
[----:B------:R-:W-:Y:S01]  /*6c80*/  MOV R12, 0x4 ;  /* 0x00000004000c7802 */ /* 0x000fe20000000f00 */
[----:B------:R-:W-:-:S07]  /*6c90*/  FADD.FTZ R4, R6, R14 ;  /* 0x0000000e06047221 */ /* 0x000fce0000010000 */
[----:B------:R-:W-:Y:S05]  /*6ca0*/  WARPSYNC.COLLECTIVE R15, `(.L_x_6002) ;  /* 0x000000000f087348 */ /* 0x000fea0003c00000 */
[----:B------:R0:W1:Y:S02]  /*6cb0*/  SHFL.BFLY P6, R14, R13, R12, R11 ;  /* 0x0c00000c0d0e7389 */ /* 0x00006400000c000b */
[----:B01----:R-:W-:Y:S05]  /*6cc0*/  ENDCOLLECTIVE ;  /* 0x000000000000791b */ /* 0x003fea0003800000 */
.L_x_6002:
[----:B------:R-:W-:Y:S02]  /*6cd0*/  HFMA2 R12, -RZ, RZ, 0, 1.1920928955078125e-07 ;  /* 0x00000002ff0c7431 */ /* 0x000fe400000001ff */
[----:B------:R-:W-:-:S05]  /*6ce0*/  FADD.FTZ R41, RZ, R14 ;  /* 0x0000000eff297221 */ /* 0x000fca0000010000 */
[----:B------:R-:W-:-:S07]  /*6cf0*/  MOV R13, R41 ;  /* 0x00000029000d7202 */ /* 0x000fce0000000f00 */
[----:B------:R-:W-:Y:S05]  /*6d00*/  WARPSYNC.COLLECTIVE R15, `(.L_x_6003) ;  /* 0x000000000f087348 */ /* 0x000fea0003c00000 */
[----:B------:R0:W1:Y:S02]  /*6d10*/  SHFL.BFLY P6, R14, R13, R12, R11 ;  /* 0x0c00000c0d0e7389 */ /* 0x00006400000c000b */
[----:B01----:R-:W-:Y:S05]  /*6d20*/  ENDCOLLECTIVE ;  /* 0x000000000000791b */ /* 0x003fea0003800000 */
.L_x_6003:
[----:B------:R-:W-:Y:S02]  /*6d30*/  HFMA2 R12, -RZ, RZ, 0, 5.9604644775390625e-08 ;  /* 0x00000001ff0c7431 */ /* 0x000fe400000001ff */
[----:B------:R-:W-:-:S04]  /*6d40*/  IMAD.MOV.U32 R42, RZ, RZ, R14 ;  /* 0x000000ffff2a7224 */ /* 0x000fc800078e000e */
[----:B------:R-:W-:-:S05]  /*6d50*/  FADD.FTZ R42, R41, R42 ;  /* 0x0000002a292a7221 */ /* 0x000fca0000010000 */
[----:B------:R-:W-:-:S07]  /*6d60*/  MOV R13, R42 ;  /* 0x0000002a000d7202 */ /* 0x000fce0000000f00 */
[----:B------:R-:W-:Y:S05]  /*6d70*/  WARPSYNC.COLLECTIVE R15, `(.L_x_6004) ;  /* 0x000000000f087348 */ /* 0x000fea0003c00000 */
[----:B------:R0:W1:Y:S02]  /*6d80*/  SHFL.BFLY P6, R14, R13, R12, R11 ;  /* 0x0c00000c0d0e7389 */ /* 0x00006400000c000b */
[----:B01----:R-:W-:Y:S05]  /*6d90*/  ENDCOLLECTIVE ;  /* 0x000000000000791b */ /* 0x003fea0003800000 */
.L_x_6004:
[----:B------:R-:W-:Y:S02]  /*6da0*/  HFMA2 R13, -RZ, RZ, 0, 0 ;  /* 0x00000000ff0d7431 */ /* 0x000fe400000001ff */
[----:B------:R-:W-:Y:S01]  /*6db0*/  IMAD.MOV.U32 R12, RZ, RZ, 0x4 ;  /* 0x00000004ff0c7424 */ /* 0x000fe200078e00ff */
[----:B------:R-:W-:-:S07]  /*6dc0*/  MOV R21, R14 ;  /* 0x0000000e00157202 */ /* 0x000fce0000000f00 */
[----:B------:R-:W-:Y:S05]  /*6dd0*/  WARPSYNC.COLLECTIVE R15, `(.L_x_6005) ;  /* 0x000000000f087348 */ /* 0x000fea0003c00000 */
[----:B------:R0:W1:Y:S02]  /*6de0*/  SHFL.BFLY P6, R14, R13, R12, R11 ;  /* 0x0c00000c0d0e7389 */ /* 0x00006400000c000b */
[----:B01----:R-:W-:Y:S05]  /*6df0*/  ENDCOLLECTIVE ;  /* 0x000000000000791b */ /* 0x003fea0003800000 */
.L_x_6005:
[----:B------:R-:W-:Y:S01]  /*6e00*/  FADD.FTZ R21, R42, R21 ;  /* 0x000000152a157221 */ /* 0x000fe20000010000 */
[----:B------:R-:W-:Y:S02]  /*6e10*/  HFMA2 R12, -RZ, RZ, 0, 1.1920928955078125e-07 ;  /* 0x00000002ff0c7431 */ /* 0x000fe400000001ff */
[----:B------:R-:W-:-:S05]  /*6e20*/  FADD.FTZ R36, RZ, R14 ;  /* 0x0000000eff247221 */ /* 0x000fca0000010000 */
[----:B------:R-:W-:-:S07]  /*6e30*/  MOV R13, R36 ;  /* 0x00000024000d7202 */ /* 0x000fce0000000f00 */
[----:B------:R-:W-:Y:S05]  /*6e40*/  WARPSYNC.COLLECTIVE R15, `(.L_x_6006) ;  /* 0x000000000f087348 */ /* 0x000fea0003c00000 */
[----:B------:R0:W1:Y:S02]  /*6e50*/  SHFL.BFLY P6, R14, R13, R12, R11 ;  /* 0x0c00000c0d0e7389 */ /* 0x00006400000c000b */
[----:B01----:R-:W-:Y:S05]  /*6e60*/  ENDCOLLECTIVE ;  /* 0x000000000000791b */ /* 0x003fea0003800000 */
.L_x_6006:
[----:B------:R-:W-:Y:S02]  /*6e70*/  HFMA2 R12, -RZ, RZ, 0, 5.9604644775390625e-08 ;  /* 0x00000001ff0c7431 */ /* 0x000fe400000001ff */
[----:B------:R-:W-:-:S05]  /*6e80*/  FADD.FTZ R35, R36, R14 ;  /* 0x0000000e24237221 */ /* 0x000fca0000010000 */
[----:B------:R-:W-:-:S07]  /*6e90*/  MOV R13, R35 ;  /* 0x00000023000d7202 */ /* 0x000fce0000000f00 */
[----:B------:R-:W-:Y:S05]  /*6ea0*/  WARPSYNC.COLLECTIVE R15, `(.L_x_6007) ;  /* 0x000000000f087348 */ /* 0x000fea0003c00000 */
[----:B------:R0:W1:Y:S02]  /*6eb0*/  SHFL.BFLY P6, R14, R13, R12, R11 ;  /* 0x0c00000c0d0e7389 */ /* 0x00006400000c000b */
[----:B01----:R-:W-:Y:S05]  /*6ec0*/  ENDCOLLECTIVE ;  /* 0x000000000000791b */ /* 0x003fea0003800000 */
.L_x_6007:
[----:B------:R-:W-:Y:S05]  /*6ed0*/  BRA `(.L_x_6008) ;  /* 0xffffffc400987947 */ /* 0x000fea000383ffff */
.L_x_6009:
        /* <DEDUP_REMOVED lines=10> */
.L_x_25692:


//--------------------- .text._ZN4vllm25paged_attention_v1_kernelIfhLi112ELi32ELi128ELNS_18Fp8KVCacheDataTypeE2ELb1EEEvPT_PKS2_PKT0_S8_ifPKiSA_iPKfiiiSC_SC_iiiii --------------------------
	.section	.text._ZN4vllm25paged_attention_v1_kernelIfhLi112ELi32ELi128ELNS_18Fp8KVCacheDataTypeE2ELb1EEEvPT_PKS2_PKT0_S8_ifPKiSA_iPKfiiiSC_SC_iiiii,"ax",@progbits
	.align	128
        .global         _ZN4vllm25paged_attention_v1_kernelIfhLi112ELi32ELi128ELNS_18Fp8KVCacheDataTypeE2ELb1EEEvPT_PKS2_PKT0_S8_ifPKiSA_iPKfiiiSC_SC_iiiii
        .type           _ZN4vllm25paged_attention_v1_kernelIfhLi112ELi32ELi128ELNS_18Fp8KVCacheDataTypeE2ELb1EEEvPT_PKS2_PKT0_S8_ifPKiSA_iPKfiiiSC_SC_iiiii,@function
        .size           _ZN4vllm25paged_attention_v1_kernelIfhLi112ELi32ELi128ELNS_18Fp8KVCacheDataTypeE2ELb1EEEvPT_PKS2_PKT0_S8_ifPKiSA_iPKfiiiSC_SC_iiiii,(.L_x_25693 - _ZN4vllm25paged_attention_v1_kernelIfhLi112ELi32ELi128ELNS_18Fp8KVCacheDataTypeE2ELb1EEEvPT_PKS2_PKT0_S8_ifPKiSA_iPKfiiiSC_SC_iiiii)
        .other          _ZN4vllm25paged_attention_v1_kernelIfhLi112ELi32ELi128ELNS_18Fp8KVCacheDataTypeE2ELb1EEEvPT_PKS2_PKT0_S8_ifPKiSA_iPKfiiiSC_SC_iiiii,@"STO_CUDA_ENTRY STV_DEFAULT"
_ZN4vllm25paged_attention_v1_kernelIfhLi112ELi32ELi128ELNS_18Fp8KVCacheDataTypeE2ELb1EEEvPT_PKS2_PKT0_S8_ifPKiSA_iPKfiiiSC_SC_iiiii:
.text._ZN4vllm25paged_attention_v1_kernelIfhLi112ELi32ELi128ELNS_18Fp8KVCacheDataTypeE2ELb1EEEvPT_PKS2_PKT0_S8_ifPKiSA_iPKfiiiSC_SC_iiiii:
        /* <DEDUP_REMOVED lines=112> */
.L_x_6010:
        /* <DEDUP_REMOVED lines=25> */
.L_x_6014:
        /* <DEDUP_REMOVED lines=37> */
.L_x_6012:
[----:B------:R-:W-:Y:S05]  /*0ae0*/  BSYNC.RECONVERGENT B6 ;  /* 0x0000000000067941 */ /* 0x000fea0003800200 */
.L_x_6011:
        /* <DEDUP_REMOVED lines=12> */
.L_x_6055:
        /* <DEDUP_REMOVED lines=39> */
.L_x_6020:
        /* <DEDUP_REMOVED lines=11> */
.L_x_6019:
[----:B------:R-:W-:Y:S05]  /*0ed0*/  BSYNC.RECONVERGENT B1 ;  /* 0x0000000000017941 */ /* 0x000fea0003800200 */
.L_x_6018:
        /* <DEDUP_REMOVED lines=13> */
.L_x_6023:
        /* <DEDUP_REMOVED lines=100> */
.L_x_6022:
[----:B------:R-:W-:Y:S05]  /*15f0*/  BSYNC.RECONVERGENT B1 ;  /* 0x0000000000017941 */ /* 0x000fea0003800200 */
.L_x_6021:
        /* <DEDUP_REMOVED lines=55> */
.L_x_6025:
[----:B------:R-:W-:Y:S05]  /*1970*/  BSYNC.RECONVERGENT B1 ;  /* 0x0000000000017941 */ /* 0x000fea0003800200 */
.L_x_6024:
        /* <DEDUP_REMOVED lines=26> */
.L_x_6017:
[----:B------:R-:W-:Y:S05]  /*1b20*/  BSYNC.RECONVERGENT B0 ;  /* 0x0000000000007941 */ /* 0x000fea0003800200 */
.L_x_6016:
        /* <DEDUP_REMOVED lines=39> */
.L_x_6030:
[----:B------:R-:W0:Y:S01]  /*1da0*/  LDS R7, [R8] ;  /* 0x0000000008077984 */ /* 0x000e220000000800 */
[----:B------:R-:W-:-:S04]  /*1db0*/  IADD3 R9, PT, PT, R9, 0x1, RZ ;  /* 0x0000000109097810 */ /* 0x000fc80007ffe0ff */
[----:B------:R-:W-:Y:S01]  /*1dc0*/  ISETP.NE.AND P0, PT, R9, RZ, PT ;  /* 0x000000ff0900720c */ /* 0x000fe20003f05270 */
[----:B0-----:R-:W-:-:S05]  /*1dd0*/  FMUL.FTZ R7, R7, R2 ;  /* 0x0000000207077220 */ /* 0x001fca0000410000 */
[----:B------:R0:W-:Y:S02]  /*1de0*/  STS [R8], R7 ;  /* 0x0000000708007388 */ /* 0x0001e40000000800 */
[----:B0-----:R-:W-:-:S05]  /*1df0*/  VIADD R8, R8, 0x200 ;  /* 0x0000020008087836 */ /* 0x001fca0000000000 */
[----:B------:R-:W-:Y:S05]  /*1e00*/  @P0 BRA `(.L_x_6030) ;  /* 0xfffffffc00e40947 */ /* 0x000fea000383ffff */
.L_x_6029:
[----:B------:R-:W-:Y:S05]  /*1e10*/  BSYNC.RECONVERGENT B1 ;  /* 0x0000000000017941 */ /* 0x000fea0003800200 */
.L_x_6028:
        /* <DEDUP_REMOVED lines=13> */
.L_x_6033:
        /* <DEDUP_REMOVED lines=52> */
.L_x_6032:
[----:B------:R-:W-:Y:S05]  /*2230*/  BSYNC.RECONVERGENT B1 ;  /* 0x0000000000017941 */ /* 0x000fea0003800200 */
.L_x_6031:
        /* <DEDUP_REMOVED lines=31> */
.L_x_6035:
[----:B------:R-:W-:Y:S05]  /*2430*/  BSYNC.RECONVERGENT B1 ;  /* 0x0000000000017941 */ /* 0x000fea0003800200 */
.L_x_6034:
        /* <DEDUP_REMOVED lines=14> */
.L_x_6027:
[----:B------:R-:W-:Y:S05]  /*2520*/  BSYNC.RECONVERGENT B0 ;  /* 0x0000000000007941 */ /* 0x000fea0003800200 */
.L_x_6026:
        /* <DEDUP_REMOVED lines=22> */
[----:B0-----:R-:W-:Y:S01]  /*2690*/  IMAD.MOV.U32 R10, RZ, RZ, RZ ;  /* 0x000000ffff0a7224 */ /* 0x001fe200078e00ff */
[----:B-1----:R-:W-:-:S04]  /*26a0*/  IADD3 R12, PT, PT, RZ, -R11, RZ ;  /* 0x8000000bff0c7210 */ /* 0x002fc80007ffe0ff */
[----:B------:R-:W-:Y:S01]  /*26b0*/  MOV R7, R12 ;  /* 0x0000000c00077202 */ /* 0x000fe20000000f00 */
[----:B------:R-:W-:-:S04]  /*26c0*/  IMAD.HI.U32 R12, R9, R3, R8 ;  /* 0x00000003090c7227 */ /* 0x000fc800078e0008 */
[----:B------:R-:W-:-:S04]  /*26d0*/  IMAD R3, R7, R0, RZ ;  /* 0x0000000007037224 */ /* 0x000fc800078e02ff */
[----:B------:R-:W-:Y:S01]  /*26e0*/  IMAD.HI.U32 R16, R11, R3, R10 ;  /* 0x000000030b107227 */ /* 0x000fe200078e000a */
[----:B------:R-:W-:Y:S02]  /*26f0*/  MOV R3, R23 ;  /* 0x0000001700037202 */ /* 0x000fe40000000f00 */
[----:B---3--:R-:W-:-:S07]  /*2700*/  IADD3 R10, PT, PT, R5, -UR4, RZ ;  /* 0x80000004050a7c10 */ /* 0x008fce000fffe0ff */
.L_x_6039:
        /* <DEDUP_REMOVED lines=34> */
.L_x_6038:
        /* <DEDUP_REMOVED lines=8> */
[----:B0-----:R-:W-:Y:S01]  /*29b0*/  IMAD.U32 R4, RZ, RZ, UR4 ;  /* 0x00000004ff047e24 */ /* 0x001fe2000f8e00ff */
[----:B------:R-:W-:Y:S02]  /*29c0*/  MOV R5, UR5 ;  /* 0x0000000500057c02 */ /* 0x000fe40008000f00 */
[----:B---3--:R-:W-:-:S02]  /*29d0*/  MOV R6, UR6 ;  /* 0x0000000600067c02 */ /* 0x008fc40008000f00 */
[----:B------:R-:W-:Y:S01]  /*29e0*/  MOV R7, UR7 ;  /* 0x0000000700077c02 */ /* 0x000fe20008000f00 */
[----:B----4-:R-:W-:Y:S01]  /*29f0*/  IMAD.U32 R10, RZ, RZ, UR8 ;  /* 0x00000008ff0a7e24 */ /* 0x010fe2000f8e00ff */
[----:B-1----:R-:W-:-:S07]  /*2a00*/  MOV R11, UR9 ;  /* 0x00000009000b7c02 */ /* 0x002fce0008000f00 */
[----:B------:R-:W-:-:S07]  /*2a10*/  LEPC R20, `(.L_x_6037) ;  /* 0x000000001014794e */ /* 0x000fce0000000000 */
[----:B--2---:R-:W-:Y:S05]  /*2a20*/  CALL.ABS.NOINC R2 ;  /* 0x0000000002007343 */ /* 0x004fea0003c00000 */
.L_x_6037:
[----:B------:R-:W-:Y:S05]  /*2a30*/  BSYNC.RECONVERGENT B6 ;  /* 0x0000000000067941 */ /* 0x000fea0003800200 */
.L_x_6036:
[----:B------:R-:W-:-:S03]  /*2a40*/  UMOV UR4, 0xffffffff ;  /* 0xffffffff00047882 */ /* 0x000fc60000000000 */
[----:B------:R-:W-:Y:S05]  /*2a50*/  BRA.DIV UR4, `(.L_x_6040) ;  /* 0x0000001e041c7947 */ /* 0x000fea000b800000 */
[----:B-1----:R-:W-:Y:S01]  /*2a60*/  IMAD.MOV.U32 R3, RZ, RZ, RZ ;  /* 0x000000ffff037224 */ /* 0x002fe200078e00ff */
[----:B------:R-:W-:Y:S01]  /*2a70*/  MOV R29, RZ ;  /* 0x000000ff001d7202 */ /* 0x000fe20000000f00 */
[----:B------:R-:W-:Y:S01]  /*2a80*/  HFMA2 R14, -RZ, RZ, 0, 0 ;  /* 0x00000000ff0e7431 */ /* 0x000fe200000001ff */
[----:B------:R-:W-:Y:S01]  /*2a90*/  MOV R21, RZ ;  /* 0x000000ff00157202 */ /* 0x000fe20000000f00 */
[----:B------:R-:W-:Y:S01]  /*2aa0*/  FADD.FTZ R3, RZ, R3 ;  /* 0x00000003ff037221 */ /* 0x000fe20000010000 */
[----:B------:R-:W-:Y:S02]  /*2ab0*/  HFMA2 R27, -RZ, RZ, 0, 0 ;  /* 0x00000000ff1b7431 */ /* 0x000fe400000001ff */
[----:B------:R-:W-:Y:S01]  /*2ac0*/  FADD.FTZ R29, RZ, R29 ;  /* 0x0000001dff1d7221 */ /* 0x000fe20000010000 */
[--C-:B------:R-:W-:Y:S01]  /*2ad0*/  FADD.FTZ R40, RZ, R14.reuse ;  /* 0x0000000eff287221 */ /* 0x100fe20000010000 */
[--C-:B------:R-:W-:Y:S01]  /*2ae0*/  FADD.FTZ R33, RZ, R14.reuse ;  /* 0x0000000eff217221 */ /* 0x100fe20000010000 */
[----:B0-----:R-:W0:Y:S01]  /*2af0*/  SHFL.BFLY PT, R2, R3, 0x2, 0x1f ;  /* 0x0c401f0003027f89 */ /* 0x001e2200000e0000 */
[--C-:B------:R-:W-:Y:S01]  /*2b00*/  FADD.FTZ R36, RZ, R14.reuse ;  /* 0x0000000eff247221 */ /* 0x100fe20000010000 */
[----:B------:R-:W-:Y:S01]  /*2b10*/  FADD.FTZ R27, RZ, R27 ;  /* 0x0000001bff1b7221 */ /* 0x000fe20000010000 */
[--C-:B------:R-:W-:Y:S01]  /*2b20*/  FADD.FTZ R19, RZ, R14.reuse ;  /* 0x0000000eff137221 */ /* 0x100fe20000010000 */
[----:B------:R-:W1:Y:S01]  /*2b30*/  SHFL.BFLY PT, R30, R29, 0x2, 0x1f ;  /* 0x0c401f001d1e7f89 */ /* 0x000e6200000e0000 */
[--C-:B------:R-:W-:Y:S01]  /*2b40*/  FADD.FTZ R5, RZ, R14.reuse ;  /* 0x0000000eff057221 */ /* 0x100fe20000010000 */
[----:B------:R-:W-:Y:S01]  /*2b50*/  FADD.FTZ R28, RZ, R14 ;  /* 0x0000000eff1c7221 */ /* 0x000fe20000010000 */
[----:B------:R-:W-:Y:S01]  /*2b60*/  HFMA2 R17, -RZ, RZ, 0, 0 ;  /* 0x00000000ff117431 */ /* 0x000fe200000001ff */
[----:B------:R-:W2:Y:S01]  /*2b70*/  SHFL.BFLY PT, R31, R40, 0x2, 0x1f ;  /* 0x0c401f00281f7f89 */ /* 0x000ea200000e0000 */
[----:B------:R-:W-:-:S02]  /*2b80*/  HFMA2 R7, -RZ, RZ, 0, 0 ;  /* 0x00000000ff077431 */ /* 0x000fc400000001ff */
[----:B------:R-:W-:Y:S01]  /*2b90*/  FADD.FTZ R21, RZ, R21 ;  /* 0x00000015ff157221 */ /* 0x000fe20000010000 */
[----:B------:R-:W-:Y:S01]  /*2ba0*/  IMAD.MOV.U32 R25, RZ, RZ, RZ ;  /* 0x000000ffff197224 */ /* 0x000fe200078e00ff */
[----:B------:R-:W3:Y:S01]  /*2bb0*/  SHFL.BFLY PT, R26, R27, 0x2, 0x1f ;  /* 0x0c401f001b1a7f89 */ /* 0x000ee200000e0000 */
[----:B------:R-:W-:Y:S01]  /*2bc0*/  FADD.FTZ R17, RZ, R17 ;  /* 0x00000011ff117221 */ /* 0x000fe20000010000 */
[----:B------:R-:W-:Y:S01]  /*2bd0*/  FADD.FTZ R7, RZ, R7 ;  /* 0x00000007ff077221 */ /* 0x000fe20000010000 */
[----:B------:R-:W-:Y:S01]  /*2be0*/  MOV R9, RZ ;  /* 0x000000ff00097202 */ /* 0x000fe20000000f00 */
[----:B------:R-:W4:Y:S01]  /*2bf0*/  SHFL.BFLY PT, R4, R5, 0x2, 0x1f ;  /* 0x0c401f0005047f89 */ /* 0x000f2200000e0000 */
[----:B------:R-:W-:Y:S01]  /*2c00*/  FADD.FTZ R25, RZ, R25 ;  /* 0x00000019ff197221 */ /* 0x000fe20000010000 */
[----:B------:R-:W-:Y:S02]  /*2c10*/  CS2R R34, SRZ ;  /* 0x0000000000227805 */ /* 0x000fe4000001ff00 */
[----:B------:R-:W-:Y:S01]  /*2c20*/  MOV R0, RZ ;  /* 0x000000ff00007202 */ /* 0x000fe20000000f00 */
[----:B------:R-:W5:Y:S01]  /*2c30*/  SHFL.BFLY PT, R10, R17, 0x2, 0x1f ;  /* 0x0c401f00110a7f89 */ /* 0x000f6200000e0000 */
[----:B------:R-:W-:Y:S01]  /*2c40*/  FADD.FTZ R9, RZ, R9 ;  /* 0x00000009ff097221 */ /* 0x000fe20000010000 */
[----:B------:R-:W-:Y:S01]  /*2c50*/  MOV R32, RZ ;  /* 0x000000ff00207202 */ /* 0x000fe20000000f00 */
[----:B------:R-:W-:-:S02]  /*2c60*/  IMAD.MOV.U32 R42, RZ, RZ, RZ ;  /* 0x000000ffff2a7224 */ /* 0x000fc400078e00ff */
[----:B0-----:R-:W-:Y:S01]  /*2c70*/  FADD.FTZ R3, R3, R2 ;  /* 0x0000000203037221 */ /* 0x001fe20000010000 */
[----:B------:R-:W0:Y:S01]  /*2c80*/  SHFL.BFLY PT, R6, R7, 0x2, 0x1f ;  /* 0x0c401f0007067f89 */ /* 0x000e2200000e0000 */
[----:B------:R-:W-:Y:S01]  /*2c90*/  FADD.FTZ R34, RZ, R34 ;  /* 0x00000022ff227221 */ /* 0x000fe20000010000 */
[----:B------:R-:W-:Y:S01]  /*2ca0*/  FADD.FTZ R0, RZ, R0 ;  /* 0x00000000ff007221 */ /* 0x000fe20000010000 */
[----:B-1----:R-:W-:Y:S01]  /*2cb0*/  FADD.FTZ R29, R29, R30 ;  /* 0x0000001e1d1d7221 */ /* 0x002fe20000010000 */
[----:B------:R-:W1:Y:S01]  /*2cc0*/  SHFL.BFLY PT, R2, R33, 0x2, 0x1f ;  /* 0x0c401f0021027f89 */ /* 0x000e6200000e0000 */
[----:B------:R-:W-:Y:S02]  /*2cd0*/  HFMA2 R30, -RZ, RZ, 0, 0 ;  /* 0x00000000ff1e7431 */ /* 0x000fe400000001ff */
[----:B------:R-:W-:Y:S01]  /*2ce0*/  FADD.FTZ R32, RZ, R32 ;  /* 0x00000020ff207221 */ /* 0x000fe20000010000 */
[----:B--2---:R-:W-:Y:S01]  /*2cf0*/  FADD.FTZ R40, R40, R31 ;  /* 0x0000001f28287221 */ /* 0x004fe20000010000 */
[----:B------:R-:W-:Y:S01]  /*2d00*/  FADD.FTZ R31, RZ, R14 ;  /* 0x0000000eff1f7221 */ /* 0x000fe20000010000 */
[----:B------:R-:W2:Y:S01]  /*2d10*/  SHFL.BFLY PT, R18, R21, 0x2, 0x1f ;  /* 0x0c401f0015127f89 */ /* 0x000ea200000e0000 */
[----:B------:R-:W-:Y:S01]  /*2d20*/  FADD.FTZ R30, RZ, R30 ;  /* 0x0000001eff1e7221 */ /* 0x000fe20000010000 */
[----:B---3--:R-:W-:Y:S01]  /*2d30*/  FADD.FTZ R27, R27, R26 ;  /* 0x0000001a1b1b7221 */ /* 0x008fe20000010000 */
[----:B------:R-:W-:Y:S01]  /*2d40*/  FADD.FTZ R35, RZ, R35 ;  /* 0x00000023ff237221 */ /* 0x000fe20000010000 */
[----:B------:R-:W3:Y:S01]  /*2d50*/  SHFL.BFLY PT, R14, R36, 0x2, 0x1f ;  /* 0x0c401f00240e7f89 */ /* 0x000ee200000e0000 */
[----:B------:R-:W-:Y:S01]  /*2d60*/  FADD.FTZ R42, RZ, R42 ;  /* 0x0000002aff2a7221 */ /* 0x000fe20000010000 */
[----:B----4-:R-:W-:-:S02]  /*2d70*/  FADD.FTZ R5, R5, R4 ;  /* 0x0000000405057221 */ /* 0x010fc40000010000 */
[----:B------:R-:W4:Y:S01]  /*2d80*/  SHFL.BFLY PT, R41, R30, 0x2, 0x1f ;  /* 0x0c401f001e297f89 */ /* 0x000f2200000e0000 */
[----:B-----5:R-:W-:-:S03]  /*2d90*/  FADD.FTZ R17, R17, R10 ;  /* 0x0000000a11117221 */ /* 0x020fc60000010000 */
[----:B------:R-:W5:Y:S01]  /*2da0*/  SHFL.BFLY PT, R39, R40, 0x1, 0x1f ;  /* 0x0c201f0028277f89 */ /* 0x000f6200000e0000 */
[----:B0-----:R-:W-:-:S03]  /*2db0*/  FADD.FTZ R7, R7, R6 ;  /* 0x0000000607077221 */ /* 0x001fc60000010000 */
[----:B------:R-:W0:Y:S01]  /*2dc0*/  SHFL.BFLY PT, R26, R27, 0x1, 0x1f ;  /* 0x0c201f001b1a7f89 */ /* 0x000e2200000e0000 */
[----:B-1----:R-:W-:Y:S01]  /*2dd0*/  FADD.FTZ R33, R33, R2 ;  /* 0x0000000221217221 */ /* 0x002fe20000010000 */
[----:B------:R-:W-:Y:S02]  /*2de0*/  HFMA2 R2, -RZ, RZ, 0, 0 ;  /* 0x00000000ff027431 */ /* 0x000fe400000001ff */
[----:B------:R-:W1:Y:S01]  /*2df0*/  SHFL.BFLY PT, R20, R25, 0x2, 0x1f ;  /* 0x0c401f0019147f89 */ /* 0x000e6200000e0000 */
[----:B--2---:R-:W-:Y:S02]  /*2e00*/  FADD.FTZ R21, R21, R18 ;  /* 0x0000001215157221 */ /* 0x004fe40000010000 */
[----:B------:R-:W-:Y:S01]  /*2e10*/  FADD.FTZ R2, RZ, R2 ;  /* 0x00000002ff027221 */ /* 0x000fe20000010000 */
[----:B------:R-:W2:Y:S01]  /*2e20*/  SHFL.BFLY PT, R10, R17, 0x1, 0x1f ;  /* 0x0c201f00110a7f89 */ /* 0x000ea200000e0000 */
[----:B---3--:R-:W-:-:S03]  /*2e30*/  FADD.FTZ R36, R36, R14 ;  /* 0x0000000e24247221 */ /* 0x008fc60000010000 */
[----:B------:R-:W3:Y:S01]  /*2e40*/  SHFL.BFLY PT, R14, R2, 0x2, 0x1f ;  /* 0x0c401f00020e7f89 */ /* 0x000ee200000e0000 */
[----:B----4-:R-:W-:Y:S01]  /*2e50*/  FADD.FTZ R30, R30, R41 ;  /* 0x000000291e1e7221 */ /* 0x010fe20000010000 */
[----:B------:R-:W-:Y:S02]  /*2e60*/  MOV R41, RZ ;  /* 0x000000ff00297202 */ /* 0x000fe40000000f00 */
[----:B------:R-:W4:Y:S01]  /*2e70*/  SHFL.BFLY PT, R8, R9, 0x2, 0x1f ;  /* 0x0c401f0009087f89 */ /* 0x000f2200000e0000 */
[----:B-----5:R-:W-:Y:S02]  /*2e80*/  FADD.FTZ R39, R40, R39 ;  /* 0x0000002728277221 */ /* 0x020fe40000010000 */
[----:B------:R-:W-:Y:S01]  /*2e90*/  FADD.FTZ R41, RZ, R41 ;  /* 0x00000029ff297221 */ /* 0x000fe20000010000 */
[----:B------:R-:W5:Y:S01]  /*2ea0*/  SHFL.BFLY PT, R6, R7, 0x1, 0x1f ;  /* 0x0c201f0007067f89 */ /* 0x000f6200000e0000 */
[----:B0-----:R-:W-:-:S03]  /*2eb0*/  FADD.FTZ R26, R27, R26 ;  /* 0x0000001a1b1a7221 */ /* 0x001fc60000010000 */
[----:B------:R-:W0:Y:S01]  /*2ec0*/  SHFL.BFLY PT, R4, R41, 0x2, 0x1f ;  /* 0x0c401f0029047f89 */ /* 0x000e2200000e0000 */
[----:B-1----:R-:W-:-:S03]  /*2ed0*/  FADD.FTZ R25, R25, R20 ;  /* 0x0000001419197221 */ /* 0x002fc60000010000 */
[----:B------:R-:W1:Y:S01]  /*2ee0*/  SHFL.BFLY PT, R11, R34, 0x2, 0x1f ;  /* 0x0c401f00220b7f89 */ /* 0x000e6200000e0000 */
[----:B--2---:R-:W-:-:S03]  /*2ef0*/  FADD.FTZ R10, R17, R10 ;  /* 0x0000000a110a7221 */ /* 0x004fc60000010000 */
[----:B------:R-:W2:Y:S01]  /*2f00*/  SHFL.BFLY PT, R18, R21, 0x1, 0x1f ;  /* 0x0c201f0015127f89 */ /* 0x000ea200000e0000 */
[----:B---3--:R-:W-:Y:S01]  /*2f10*/  FADD.FTZ R40, R2, R14 ;  /* 0x0000000e02287221 */ /* 0x008fe20000010000 */
[----:B------:R-:W-:Y:S02]  /*2f20*/  MOV R14, RZ ;  /* 0x000000ff000e7202 */ /* 0x000fe40000000f00 */
[----:B------:R-:W3:Y:S01]  /*2f30*/  SHFL.BFLY PT, R16, R19, 0x2, 0x1f ;  /* 0x0c401f0013107f89 */ /* 0x000ee200000e0000 */
[----:B----4-:R-:W-:Y:S02]  /*2f40*/  FADD.FTZ R9, R9, R8 ;  /* 0x0000000809097221 */ /* 0x010fe40000010000 */
[----:B------:R-:W-:Y:S01]  /*2f50*/  FADD.FTZ R27, RZ, R14 ;  /* 0x0000000eff1b7221 */ /* 0x000fe20000010000 */
[----:B------:R-:W4:Y:S01]  /*2f60*/  SHFL.BFLY PT, R37, R28, 0x2, 0x1f ;  /* 0x0c401f001c257f89 */ /* 0x000f2200000e0000 */
[----:B-----5:R-:W-:-:S03]  /*2f70*/  FADD.FTZ R6, R7, R6 ;  /* 0x0000000607067221 */ /* 0x020fc60000010000 */
        /* <DEDUP_REMOVED lines=8> */
[----:B------:R-:W3:Y:S04]  /*3000*/  SHFL.BFLY PT, R44, R31, 0x2, 0x1f ;  /* 0x0c401f001f2c7f89 */ /* 0x000ee800000e0000 */
[----:B------:R-:W3:Y:S01]  /*3010*/  SHFL.BFLY PT, R43, R32, 0x2, 0x1f ;  /* 0x0c401f00202b7f89 */ /* 0x000ee200000e0000 */
[----:B----4-:R-:W-:Y:S01]  /*3020*/  FADD.FTZ R28, R28, R37 ;  /* 0x000000251c1c7221 */ /* 0x010fe20000010000 */
[----:B------:R-:W-:Y:S02]  /*3030*/  HFMA2 R37, -RZ, RZ, 0, 0 ;  /* 0x00000000ff257431 */ /* 0x000fe400000001ff */
[----:B-----5:R-:W-:Y:S01]  /*3040*/  FADD.FTZ R17, R27, R14 ;  /* 0x0000000e1b117221 */ /* 0x020fe20000010000 */
[----:B------:R-:W-:Y:S01]  /*3050*/  HFMA2 R14, -RZ, RZ, 0, 0 ;  /* 0x00000000ff0e7431 */ /* 0x000fe200000001ff */
[----:B------:R-:W4:Y:S01]  /*3060*/  SHFL.BFLY PT, R8, R9, 0x1, 0x1f ;  /* 0x0c201f0009087f89 */ /* 0x000f2200000e0000 */
[----:B------:R-:W-:Y:S01]  /*3070*/  FADD.FTZ R37, RZ, R37 ;  /* 0x00000025ff257221 */ /* 0x000fe20000010000 */
[----:B0-----:R-:W-:-:S02]  /*3080*/  FADD.FTZ R7, R5, R4 ;  /* 0x0000000405077221 */ /* 0x001fc40000010000 */
[----:B------:R-:W0:Y:S01]  /*3090*/  SHFL.BFLY PT, R2, R3, 0x1, 0x1f ;  /* 0x0c201f0003027f89 */ /* 0x000e2200000e0000 */
[----:B------:R-:W-:Y:S01]  /*30a0*/  FADD.FTZ R4, RZ, R14 ;  /* 0x0000000eff047221 */ /* 0x000fe20000010000 */
[----:B-1----:R-:W-:Y:S02]  /*30b0*/  FADD.FTZ R0, R0, R45 ;  /* 0x0000002d00007221 */ /* 0x002fe40000010000 */
[----:B------:R-:W1:Y:S01]  /*30c0*/  SHFL.BFLY PT, R21, R34, 0x1, 0x1f ;  /* 0x0c201f0022157f89 */ /* 0x000e6200000e0000 */
[----:B--2---:R-:W-:-:S03]  /*30d0*/  FADD.FTZ R20, R25, R20 ;  /* 0x0000001419147221 */ /* 0x004fc60000010000 */
[----:B------:R-:W2:Y:S01]  /*30e0*/  SHFL.BFLY PT, R14, R4, 0x2, 0x1f ;  /* 0x0c401f00040e7f89 */ /* 0x000ea200000e0000 */
[----:B---3--:R-:W-:-:S03]  /*30f0*/  FADD.FTZ R31, R31, R44 ;  /* 0x0000002c1f1f7221 */ /* 0x008fc60000010000 */
[----:B------:R-:W3:Y:S01]  /*3100*/  SHFL.BFLY PT, R16, R19, 0x1, 0x1f ;  /* 0x0c201f0013107f89 */ /* 0x000ee200000e0000 */
[----:B------:R-:W-:-:S03]  /*3110*/  FADD.FTZ R32, R32, R43 ;  /* 0x0000002b20207221 */ /* 0x000fc60000010000 */
[----:B------:R-:W5:Y:S04]  /*3120*/  SHFL.BFLY PT, R45, R35, 0x2, 0x1f ;  /* 0x0c401f00232d7f89 */ /* 0x000f6800000e0000 */
[----:B------:R-:W5:Y:S01]  /*3130*/  SHFL.BFLY PT, R25, R28, 0x1, 0x1f ;  /* 0x0c201f001c197f89 */ /* 0x000f6200000e0000 */
[----:B----4-:R-:W-:-:S03]  /*3140*/  FADD.FTZ R8, R9, R8 ;  /* 0x0000000809087221 */ /* 0x010fc60000010000 */
[----:B------:R-:W4:Y:S01]  /*3150*/  SHFL.BFLY PT, R44, R37, 0x2, 0x1f ;  /* 0x0c401f00252c7f89 */ /* 0x000f2200000e0000 */
[----:B0-----:R-:W-:-:S03]  /*3160*/  FADD.FTZ R9, R3, R2 ;  /* 0x0000000203097221 */ /* 0x001fc60000010000 */
[----:B------:R-:W0:Y:S01]  /*3170*/  SHFL.BFLY PT, R43, R42, 0x2, 0x1f ;  /* 0x0c401f002a2b7f89 */ /* 0x000e2200000e0000 */
[----:B-1----:R-:W-:-:S03]  /*3180*/  FADD.FTZ R21, R34, R21 ;  /* 0x0000001522157221 */ /* 0x002fc60000010000 */
[----:B------:R-:W1:Y:S01]  /*3190*/  SHFL.BFLY PT, R38, R29, 0x1, 0x1f ;  /* 0x0c201f001d267f89 */ /* 0x000e6200000e0000 */
[----:B--2---:R-:W-:Y:S01]  /*31a0*/  FADD.FTZ R34, R4, R14 ;  /* 0x0000000e04227221 */ /* 0x004fe20000010000 */
[----:B------:R-:W-:Y:S02]  /*31b0*/  IMAD.MOV.U32 R14, RZ, RZ, RZ ;  /* 0x000000ffff0e7224 */ /* 0x000fe400078e00ff */
[----:B------:R-:W2:Y:S01]  /*31c0*/  SHFL.BFLY PT, R2, R33, 0x1, 0x1f ;  /* 0x0c201f0021027f89 */ /* 0x000ea200000e0000 */
[----:B---3--:R-:W-:Y:S01]  /*31d0*/  FADD.FTZ R16, R19, R16 ;  /* 0x0000001013107221 */ /* 0x008fe20000010000 */
[----:B------:R-:W-:Y:S02]  /*31e0*/  FADD.FTZ R4, RZ, R14 ;  /* 0x0000000eff047221 */ /* 0x000fe40000010000 */
[----:B------:R-:W3:Y:S01]  /*31f0*/  SHFL.BFLY PT, R19, R30, 0x1, 0x1f ;  /* 0x0c201f001e137f89 */ /* 0x000ee200000e0000 */
[----:B-----5:R-:W-:-:S03]  /*3200*/  FADD.FTZ R35, R35, R45 ;  /* 0x0000002d23237221 */ /* 0x020fc60000010000 */
[----:B------:R-:W5:Y:S01]  /*3210*/  SHFL.BFLY PT, R27, R36, 0x1, 0x1f ;  /* 0x0c201f00241b7f89 */ /* 0x000f6200000e0000 */
[----:B------:R-:W-:-:S03]  /*3220*/  FADD.FTZ R25, R28, R25 ;  /* 0x000000191c197221 */ /* 0x000fc60000010000 */
[----:B------:R-:W5:Y:S01]  /*3230*/  SHFL.BFLY PT, R14, R4, 0x2, 0x1f ;  /* 0x0c401f00040e7f89 */ /* 0x000f6200000e0000 */
[----:B----4-:R-:W-:-:S03]  /*3240*/  FADD.FTZ R37, R37, R44 ;  /* 0x0000002c25257221 */ /* 0x010fc60000010000 */
[----:B------:R-:W4:Y:S01]  /*3250*/  SHFL.BFLY PT, R28, R35, 0x1, 0x1f ;  /* 0x0c201f00231c7f89 */ /* 0x000f2200000e0000 */
[----:B0-----:R-:W-:Y:S01]  /*3260*/  FADD.FTZ R42, R42, R43 ;  /* 0x0000002b2a2a7221 */ /* 0x001fe20000010000 */
[----:B-1----:R-:W-:Y:S02]  /*3270*/  FADD.FTZ R38, R29, R38 ;  /* 0x000000261d267221 */ /* 0x002fe40000010000 */
[----:B------:R-:W-:Y:S01]  /*3280*/  SHFL.BFLY PT, R44, R31, 0x1, 0x1f ;  /* 0x0c201f001f2c7f89 */ /* 0x000fe200000e0000 */
[----:B--2---:R-:W-:-:S03]  /*3290*/  FADD.FTZ R3, R33, R2 ;  /* 0x0000000221037221 */ /* 0x004fc60000010000 */
[----:B------:R-:W0:Y:S01]  /*32a0*/  SHFL.BFLY PT, R29, R0, 0x1, 0x1f ;  /* 0x0c201f00001d7f89 */ /* 0x000e2200000e0000 */
[----:B---3--:R-:W-:-:S03]  /*32b0*/  FADD.FTZ R19, R30, R19 ;  /* 0x000000131e137221 */ /* 0x008fc60000010000 */
[----:B------:R-:W1:Y:S01]  /*32c0*/  SHFL.BFLY PT, R2, R37, 0x1, 0x1f ;  /* 0x0c201f0025027f89 */ /* 0x000e6200000e0000 */
[----:B-----5:R-:W-:-:S03]  /*32d0*/  FADD.FTZ R30, R36, R27 ;  /* 0x0000001b241e7221 */ /* 0x020fc60000010000 */
[----:B------:R-:W2:Y:S01]  /*32e0*/  SHFL.BFLY PT, R5, R32, 0x1, 0x1f ;  /* 0x0c201f0020057f89 */ /* 0x000ea200000e0000 */
[----:B------:R-:W-:-:S03]  /*32f0*/  FADD.FTZ R36, R4, R14 ;  /* 0x0000000e04247221 */ /* 0x000fc60000010000 */
[----:B------:R-:W3:Y:S01]  /*3300*/  SHFL.BFLY PT, R33, R42, 0x1, 0x1f ;  /* 0x0c201f002a217f89 */ /* 0x000ee200000e0000 */
[----:B------:R-:W-:Y:S01]  /*3310*/  MOV R14, RZ ;  /* 0x000000ff000e7202 */ /* 0x000fe20000000f00 */
[----:B----4-:R-:W-:Y:S02]  /*3320*/  FADD.FTZ R28, R35, R28 ;  /* 0x0000001c231c7221 */ /* 0x010fe40000010000 */
[----:B------:R-:W-:Y:S02]  /*3330*/  SHFL.BFLY PT, R27, R40, 0x1, 0x1f ;  /* 0x0c201f00281b7f89 */ /* 0x000fe400000e0000 */
[----:B------:R-:W-:Y:S02]  /*3340*/  FADD.FTZ R35, RZ, R14 ;  /* 0x0000000eff237221 */ /* 0x000fe40000010000 */
[----:B------:R-:W-:Y:S01]  /*3350*/  SHFL.BFLY PT, R14, R34, 0x1, 0x1f ;  /* 0x0c201f00220e7f89 */ /* 0x000fe200000e0000 */
[----:B0-----:R-:W-:Y:S01]  /*3360*/  FADD.FTZ R29, R0, R29 ;  /* 0x0000001d001d7221 */ /* 0x001fe20000010000 */
[----:B------:R-:W-:-:S02]  /*3370*/  FADD.FTZ R0, R31, R44 ;  /* 0x0000002c1f007221 */ /* 0x000fc40000010000 */
[----:B------:R-:W0:Y:S01]  /*3380*/  SHFL.BFLY PT, R4, R35, 0x2, 0x1f ;  /* 0x0c401f0023047f89 */ /* 0x000e2200000e0000 */
[----:B-1----:R-:W-:-:S03]  /*3390*/  FADD.FTZ R31, R37, R2 ;  /* 0x00000002251f7221 */ /* 0x002fc60000010000 */
[----:B------:R-:W1:Y:S01]  /*33a0*/  SHFL.BFLY PT, R2, R41, 0x1, 0x1f ;  /* 0x0c201f0029027f89 */ /* 0x000e6200000e0000 */
[----:B--2---:R-:W-:-:S03]  /*33b0*/  FADD.FTZ R5, R32, R5 ;  /* 0x0000000520057221 */ /* 0x004fc60000010000 */
[----:B------:R-:W2:Y:S01]  /*33c0*/  SHFL.BFLY PT, R37, R36, 0x1, 0x1f ;  /* 0x0c201f0024257f89 */ /* 0x000ea200000e0000 */
[----:B---3--:R-:W-:-:S03]  /*33d0*/  FADD.FTZ R32, R42, R33 ;  /* 0x000000212a207221 */ /* 0x008fc60000010000 */
[----:B------:R-:W3:Y:S01]  /*33e0*/  SHFL.BFLY PT, R42, R17, 0x1, 0x1f ;  /* 0x0c201f00112a7f89 */ /* 0x000ee200000e0000 */
[----:B0-----:R-:W-:Y:S01]  /*33f0*/  FADD.FTZ R4, R35, R4 ;  /* 0x0000000423047221 */ /* 0x001fe20000010000 */
[----:B-1----:R-:W-:Y:S01]  /*3400*/  FADD.FTZ R33, R41, R2 ;  /* 0x0000000229217221 */ /* 0x002fe20000010000 */
[----:B------:R-:W-:Y:S01]  /*3410*/  FADD.FTZ R2, R40, R27 ;  /* 0x0000001b28027221 */ /* 0x000fe20000010000 */
[----:B--2---:R-:W-:Y:S01]  /*3420*/  FADD.FTZ R37, R36, R37 ;  /* 0x0000002524257221 */ /* 0x004fe20000010000 */
[----:B---3--:R-:W-:Y:S01]  /*3430*/  FADD.FTZ R27, R17, R42 ;  /* 0x0000002a111b7221 */ /* 0x008fe20000010000 */
[----:B------:R-:W-:Y:S02]  /*3440*/  FADD.FTZ R17, R34, R14 ;  /* 0x0000000e22117221 */ /* 0x000fe40000010000 */
[----:B------:R0:W1:Y:S05]  /*3450*/  SHFL.BFLY PT, R14, R4, 0x1, 0x1f ;  /* 0x0c201f00040e7f89 */ /* 0x00006a00000e0000 */
.L_x_6140:
[----:B------:R-:W-:Y:S05]  /*3460*/  WARPSYNC.ALL ;  /* 0x0000000000007948 */ /* 0x000fea0003800000 */
[----:B------:R-:W2:Y:S01]  /*3470*/  S2UR UR5, SR_CgaCtaId ;  /* 0x00000000000579c3 */ /* 0x000ea20000008800 */
[----:B------:R-:W-:Y:S01]  /*3480*/  LOP3.LUT R11, R24, 0x7, RZ, 0xc0, !PT ;  /* 0x00000007180b7812 */ /* 0x000fe200078ec0ff */
[----:B------:R-:W-:Y:S01]  /*3490*/  UMOV UR4, 0x400 ;  /* 0x0000040000047882 */ /* 0x000fe20000000000 */
[----:B------:R-:W-:Y:S01]  /*34a0*/  SHF.R.U32.HI R22, RZ, 0x3, R22 ;  /* 0x00000003ff167819 */ /* 0x000fe20000011616 */
[----:B------:R-:W-:-:S04]  /*34b0*/  UIADD3 UR4, UPT, UPT, UR4, 0x20, URZ ;  /* 0x0000002004047890 */ /* 0x000fc8000fffe0ff */
[----:B------:R-:W-:Y:S01]  /*34c0*/  BAR.SYNC.DEFER_BLOCKING 0x0 ;  /* 0x0000000000007b1d */ /* 0x000fe20000010000 */
[----:B------:R-:W-:Y:S02]  /*34d0*/  ISETP.NE.AND P2, PT, R11, RZ, PT ;  /* 0x000000ff0b00720c */ /* 0x000fe40003f45270 */
[C---:B------:R-:W-:Y:S01]  /*34e0*/  LOP3.LUT R11, R24.reuse, 0x3c0, RZ, 0xc0, !PT ;  /* 0x000003c0180b7812 */ /* 0x040fe200078ec0ff */
[----:B------:R-:W-:Y:S01]  /*34f0*/  IMAD R22, R23, 0x70, R22 ;  /* 0x0000007017167824 */ /* 0x000fe200078e0216 */
[C---:B------:R-:W-:Y:S01]  /*3500*/  LOP3.LUT P0, RZ, R24.reuse, 0x3c7, RZ, 0xc0, !PT ;  /* 0x000003c718ff7812 */ /* 0x040fe2000780c0ff */
[----:B------:R-:W-:Y:S01]  /*3510*/  BSSY.RECONVERGENT B0, `(.L_x_6041) ;  /* 0x0000026000007945 */ /* 0x000fe20003800200 */
[----:B------:R-:W-:Y:S02]  /*3520*/  ISETP.NE.OR P5, PT, R11, 0x40, P2 ;  /* 0x000000400b00780c */ /* 0x000fe400017a5670 */
[C---:B------:R-:W-:Y:S02]  /*3530*/  LOP3.LUT R11, R24.reuse, 0x3e0, RZ, 0xc0, !PT ;  /* 0x000003e0180b7812 */ /* 0x040fe400078ec0ff */
[----:B------:R-:W-:-:S02]  /*3540*/  LOP3.LUT P1, RZ, R24, 0x3e7, RZ, 0xc0, !PT ;  /* 0x000003e718ff7812 */ /* 0x000fc4000782c0ff */
[----:B------:R-:W-:Y:S01]  /*3550*/  ISETP.NE.OR P4, PT, R11, 0x20, P2 ;  /* 0x000000200b00780c */ /* 0x000fe20001785670 */
[----:B-1----:R-:W-:Y:S01]  /*3560*/  FADD.FTZ R11, R4, R14 ;  /* 0x0000000e040b7221 */ /* 0x002fe20000010000 */
[----:B------:R-:W-:Y:S01]  /*3570*/  ISETP.GT.U32.AND P3, PT, R24, 0x1f, PT ;  /* 0x0000001f1800780c */ /* 0x000fe20003f64070 */
[----:B--2---:R-:W-:-:S06]  /*3580*/  ULEA UR4, UR5, UR4, 0x18 ;  /* 0x0000000405047291 */ /* 0x004fcc000f8ec0ff */
[----:B0-----:R-:W-:Y:S01]  /*3590*/  LEA R4, R22, UR4, 0x2 ;  /* 0x0000000416047c11 */ /* 0x001fe2000f8e10ff */
        /* <DEDUP_REMOVED lines=29> */
.L_x_6042:
[----:B------:R-:W-:Y:S05]  /*3770*/  BSYNC.RECONVERGENT B0 ;  /* 0x0000000000007941 */ /* 0x000fea0003800200 */
.L_x_6041:
        /* <DEDUP_REMOVED lines=57> */
[----:B0-----:R-:W-:Y:S01]  /*3b10*/  FADD.FTZ R27, R27, R12 ;  /* 0x0000000c1b1b7221 */ /* 0x001fe20000010000 */
[----:B-1----:R-:W-:-:S07]  /*3b20*/  FADD.FTZ R32, R32, R13 ;  /* 0x0000000d20207221 */ /* 0x002fce0000010000 */
.L_x_6044:
[----:B------:R-:W-:Y:S05]  /*3b30*/  BSYNC.RECONVERGENT B0 ;  /* 0x0000000000007941 */ /* 0x000fea0003800200 */
.L_x_6043:
        /* <DEDUP_REMOVED lines=31> */
.L_x_6046:
[----:B------:R-:W-:Y:S05]  /*3d30*/  BSYNC.RECONVERGENT B0 ;  /* 0x0000000000007941 */ /* 0x000fea0003800200 */
.L_x_6045:
        /* <DEDUP_REMOVED lines=57> */
[----:B0-----:R-:W-:Y:S01]  /*40d0*/  FADD.FTZ R33, R33, R12 ;  /* 0x0000000c21217221 */ /* 0x001fe20000010000 */
[----:B-1----:R-:W-:-:S07]  /*40e0*/  FADD.FTZ R2, R2, R13 ;  /* 0x0000000d02027221 */ /* 0x002fce0000010000 */
.L_x_6048:
[----:B------:R-:W-:Y:S05]  /*40f0*/  BSYNC.RECONVERGENT B0 ;  /* 0x0000000000007941 */ /* 0x000fea0003800200 */
.L_x_6047:
        /* <DEDUP_REMOVED lines=45> */
.L_x_6013:
        /* <DEDUP_REMOVED lines=9> */
[----:B------:R-:W-:Y:S01]  /*4460*/  MOV R5, UR5 ;  /* 0x0000000500057c02 */ /* 0x000fe20008000f00 */
[----:B---3--:R-:W-:Y:S01]  /*4470*/  IMAD.U32 R6, RZ, RZ, UR6 ;  /* 0x00000006ff067e24 */ /* 0x008fe2000f8e00ff */
[----:B------:R-:W-:-:S02]  /*4480*/  MOV R7, UR7 ;  /* 0x0000000700077c02 */ /* 0x000fc40008000f00 */
[----:B----4-:R-:W-:Y:S02]  /*4490*/  MOV R10, UR8 ;  /* 0x00000008000a7c02 */ /* 0x010fe40008000f00 */
[----:B-1----:R-:W-:-:S07]  /*44a0*/  MOV R11, UR9 ;  /* 0x00000009000b7c02 */ /* 0x002fce0008000f00 */
[----:B------:R-:W-:-:S07]  /*44b0*/  LEPC R20, `(.L_x_6049) ;  /* 0x000000001014794e */ /* 0x000fce0000000000 */
[----:B--2---:R-:W-:Y:S05]  /*44c0*/  CALL.ABS.NOINC R2 ;  /* 0x0000000002007343 */ /* 0x004fea0003c00000 */
.L_x_6049:
[----:B------:R-:W-:Y:S05]  /*44d0*/  EXIT ;  /* 0x000000000000794d */ /* 0x000fea0003800000 */
.L_x_6015:
[----:B------:R-:W-:Y:S01]  /*44e0*/  HFMA2 R12, -RZ, RZ, 0, 9.5367431640625e-07 ;  /* 0x00000010ff0c7431 */ /* 0x000fe200000001ff */
[----:B------:R-:W-:Y:S02]  /*44f0*/  MOV R11, 0x1f ;  /* 0x0000001f000b7802 */ /* 0x000fe40000000f00 */
[----:B------:R-:W-:-:S07]  /*4500*/  MOV R15, 0xffffffff ;  /* 0xffffffff000f7802 */ /* 0x000fce0000000f00 */
[----:B------:R-:W-:Y:S05]  /*4510*/  WARPSYNC.COLLECTIVE R15, `(.L_x_6050) ;  /* 0x000000000f087348 */ /* 0x000fea0003c00000 */
[----:B------:R0:W1:Y:S02]  /*4520*/  SHFL.BFLY P6, R14, R13, R12, R11 ;  /* 0x0c00000c0d0e7389 */ /* 0x00006400000c000b */
[----:B01----:R-:W-:Y:S05]  /*4530*/  ENDCOLLECTIVE ;  /* 0x000000000000791b */ /* 0x003fea0003800000 */
.L_x_6050:
[----:B------:R-:W-:Y:S01]  /*4540*/  HFMA2 R12, -RZ, RZ, 0, 4.76837158203125e-07 ;  /* 0x00000008ff0c7431 */ /* 0x000fe200000001ff */
[----:B------:R-:W-:-:S05]  /*4550*/  FMNMX.FTZ R0, R14, -3.40282346638528859812e+38, !PT ;  /* 0xff7fffff0e007809 */ /* 0x000fca0007810000 */
[----:B------:R-:W-:-:S07]  /*4560*/  IMAD.MOV.U32 R13, RZ, RZ, R0 ;  /* 0x000000ffff0d7224 */ /* 0x000fce00078e0000 */
[----:B------:R-:W-:Y:S05]  /*4570*/  WARPSYNC.COLLECTIVE R15, `(.L_x_6051) ;  /* 0x000000000f087348 */ /* 0x000fea0003c00000 */
[----:B------:R0:W1:Y:S02]  /*4580*/  SHFL.BFLY P6, R14, R13, R12, R11 ;  /* 0x0c00000c0d0e7389 */ /* 0x00006400000c000b */
[----:B01----:R-:W-:Y:S05]  /*4590*/  ENDCOLLECTIVE ;  /* 0x000000000000791b */ /* 0x003fea0003800000 */
.L_x_6051:
[----:B------:R-:W-:Y:S01]  /*45a0*/  HFMA2 R12, -RZ, RZ, 0, 2.384185791015625e-07 ;  /* 0x00000004ff0c7431 */ /* 0x000fe200000001ff */
[----:B------:R-:W-:-:S04]  /*45b0*/  FMNMX.FTZ R2, R0, R14, !PT ;  /* 0x0000000e00027209 */ /* 0x000fc80007810000 */
[----:B------:R-:W-:-:S07]  /*45c0*/  MOV R13, R2 ;  /* 0x00000002000d7202 */ /* 0x000fce0000000f00 */
[----:B------:R-:W-:Y:S05]  /*45d0*/  WARPSYNC.COLLECTIVE R15, `(.L_x_6052) ;  /* 0x000000000f087348 */ /* 0x000fea0003c00000 */
[----:B------:R0:W1:Y:S02]  /*45e0*/  SHFL.BFLY P6, R14, R13, R12, R11 ;  /* 0x0c00000c0d0e7389 */ /* 0x00006400000c000b */
[----:B01----:R-:W-:Y:S05]  /*45f0*/  ENDCOLLECTIVE ;  /* 0x000000000000791b */ /* 0x003fea0003800000 */
.L_x_6052:
[----:B------:R-:W-:Y:S01]  /*4600*/  IMAD.MOV.U32 R12, RZ, RZ, 0x2 ;  /* 0x00000002ff0c7424 */ /* 0x000fe200078e00ff */
[----:B------:R-:W-:-:S04]  /*4610*/  FMNMX.FTZ R3, R2, R14, !PT ;  /* 0x0000000e02037209 */ /* 0x000fc80007810000 */
[----:B------:R-:W-:-:S07]  /*4620*/  MOV R13, R3 ;  /* 0x00000003000d7202 */ /* 0x000fce0000000f00 */
[----:B------:R-:W-:Y:S05]  /*4630*/  WARPSYNC.COLLECTIVE R15, `(.L_x_6053) ;  /* 0x000000000f087348 */ /* 0x000fea0003c00000 */
[----:B------:R0:W1:Y:S02]  /*4640*/  SHFL.BFLY P6, R14, R13, R12, R11 ;  /* 0x0c00000c0d0e7389 */ /* 0x00006400000c000b */
[----:B01----:R-:W-:Y:S05]  /*4650*/  ENDCOLLECTIVE ;  /* 0x000000000000791b */ /* 0x003fea0003800000 */
.L_x_6053:
[----:B------:R-:W-:Y:S01]  /*4660*/  HFMA2 R12, -RZ, RZ, 0, 5.9604644775390625e-08 ;  /* 0x00000001ff0c7431 */ /* 0x000fe200000001ff */
[----:B------:R-:W-:-:S04]  /*4670*/  FMNMX.FTZ R4, R3, R14, !PT ;  /* 0x0000000e03047209 */ /* 0x000fc80007810000 */
[----:B------:R-:W-:-:S07]  /*4680*/  MOV R13, R4 ;  /* 0x00000004000d7202 */ /* 0x000fce0000000f00 */
[----:B------:R-:W-:Y:S05]  /*4690*/  WARPSYNC.COLLECTIVE R15, `(.L_x_6054) ;  /* 0x000000000f087348 */ /* 0x000fea0003c00000 */
[----:B------:R0:W1:Y:S02]  /*46a0*/  SHFL.BFLY P6, R14, R13, R12, R11 ;  /* 0x0c00000c0d0e7389 */ /* 0x00006400000c000b */
[----:B01----:R-:W-:Y:S05]  /*46b0*/  ENDCOLLECTIVE ;  /* 0x000000000000791b */ /* 0x003fea0003800000 */
.L_x_6054:
[----:B------:R-:W-:Y:S05]  /*46c0*/  BRA `(.L_x_6055) ;  /* 0xffffffc400387947 */ /* 0x000fea000383ffff */
.L_x_6040:
[----:B------:R-:W-:Y:S01]  /*46d0*/  MOV R13, RZ ;  /* 0x000000ff000d7202 */ /* 0x000fe20000000f00 */
[----:B------:R-:W-:Y:S02]  /*46e0*/  HFMA2 R12, -RZ, RZ, 0, 2.384185791015625e-07 ;  /* 0x00000004ff0c7431 */ /* 0x000fe400000001ff */
[----:B-1----:R-:W-:Y:S01]  /*46f0*/  IMAD.MOV.U32 R11, RZ, RZ, 0x1f ;  /* 0x0000001fff0b7424 */ /* 0x002fe200078e00ff */
[----:B------:R-:W-:-:S07]  /*4700*/  MOV R15, 0xffffffff ;  /* 0xffffffff000f7802 */ /* 0x000fce0000000f00 */
[----:B0-----:R-:W-:Y:S05]  /*4710*/  WARPSYNC.COLLECTIVE R15, `(.L_x_6056) ;  /* 0x000000000f087348 */ /* 0x001fea0003c00000 */
[----:B------:R1:W2:Y:S02]  /*4720*/  SHFL.BFLY P6, R14, R13, R12, R11 ;  /* 0x0c00000c0d0e7389 */ /* 0x0002a400000c000b */
[----:B012---:R-:W-:Y:S05]  /*4730*/  ENDCOLLECTIVE ;  /* 0x000000000000791b */ /* 0x007fea0003800000 */
.L_x_6056:
[----:B------:R-:W-:Y:S02]  /*4740*/  HFMA2 R12, -RZ, RZ, 0, 1.1920928955078125e-07 ;  /* 0x00000002ff0c7431 */ /* 0x000fe400000001ff */
[----:B------:R-:W-:-:S05]  /*4750*/  FADD.FTZ R40, RZ, R14 ;  /* 0x0000000eff287221 */ /* 0x000fca0000010000 */
[----:B------:R-:W-:-:S07]  /*4760*/  MOV R13, R40 ;  /* 0x00000028000d7202 */ /* 0x000fce0000000f00 */
[----:B------:R-:W-:Y:S05]  /*4770*/  WARPSYNC.COLLECTIVE R15, `(.L_x_6057) ;  /* 0x000000000f087348 */ /* 0x000fea0003c00000 */
[----:B------:R0:W1:Y:S02]  /*4780*/  SHFL.BFLY P6, R14, R13, R12, R11 ;  /* 0x0c00000c0d0e7389 */ /* 0x00006400000c000b */
[----:B01----:R-:W-:Y:S05]  /*4790*/  ENDCOLLECTIVE ;  /* 0x000000000000791b */ /* 0x003fea0003800000 */
.L_x_6057:
[----:B------:R-:W-:Y:S01]  /*47a0*/  HFMA2 R12, -RZ, RZ, 0, 5.9604644775390625e-08 ;  /* 0x00000001ff0c7431 */ /* 0x000fe200000001ff */
[----:B------:R-:W-:-:S05]  /*47b0*/  MOV R31, R14 ;  /* 0x0000000e001f7202 */ /* 0x000fca0000000f00 */
[----:B------:R-:W-:-:S04]  /*47c0*/  FADD.FTZ R40, R40, R31 ;  /* 0x0000001f28287221 */ /* 0x000fc80000010000 */
[----:B------:R-:W-:-:S07]  /*47d0*/  IMAD.MOV.U32 R13, RZ, RZ, R40 ;  /* 0x000000ffff0d7224 */ /* 0x000fce00078e0028 */
[----:B------:R-:W-:Y:S05]  /*47e0*/  WARPSYNC.COLLECTIVE R15, `(.L_x_6058) ;  /* 0x000000000f087348 */ /* 0x000fea0003c00000 */
[----:B------:R0:W1:Y:S02]  /*47f0*/  SHFL.BFLY P6, R14, R13, R12, R11 ;  /* 0x0c00000c0d0e7389 */ /* 0x00006400000c000b */
[----:B01----:R-:W-:Y:S05]  /*4800*/  ENDCOLLECTIVE ;  /* 0x000000000000791b */ /* 0x003fea0003800000 */
.L_x_6058:
[----:B------:R-:W-:Y:S01]  /*4810*/  HFMA2 R13, -RZ, RZ, 0, 0 ;  /* 0x00000000ff0d7431 */ /* 0x000fe200000001ff */
[----:B------:R-:W-:Y:S02]  /*4820*/  MOV R12, 0x4 ;  /* 0x00000004000c7802 */ /* 0x000fe40000000f00 */
[----:B------:R-:W-:-:S07]  /*4830*/  MOV R39, R14 ;  /* 0x0000000e00277202 */ /* 0x000fce0000000f00 */
[----:B------:R-:W-:Y:S05]  /*4840*/  WARPSYNC.COLLECTIVE R15, `(.L_x_6059) ;  /* 0x000000000f087348 */ /* 0x000fea0003c00000 */
[----:B------:R0:W1:Y:S02]  /*4850*/  SHFL.BFLY P6, R14, R13, R12, R11 ;  /* 0x0c00000c0d0e7389 */ /* 0x00006400000c000b */
[----:B01----:R-:W-:Y:S05]  /*4860*/  ENDCOLLECTIVE ;  /* 0x000000000000791b */ /* 0x003fea0003800000 */
.L_x_6059:
        /* <DEDUP_REMOVED lines=8> */
.L_x_6060:
[----:B------:R-:W-:Y:S01]  /*48f0*/  IMAD.MOV.U32 R12, RZ, RZ, 0x1 ;  /* 0x00000001ff0c7424 */ /* 0x000fe200078e00ff */
[----:B------:R-:W-:-:S05]  /*4900*/  MOV R30, R14 ;  /* 0x0000000e001e7202 */ /* 0x000fca0000000f00 */
[----:B------:R-:W-:-:S05]  /*4910*/  FADD.FTZ R29, R29, R30 ;  /* 0x0000001e1d1d7221 */ /* 0x000fca0000010000 */
[----:B------:R-:W-:-:S07]  /*4920*/  MOV R13, R29 ;  /* 0x0000001d000d7202 */ /* 0x000fce0000000f00 */
[----:B------:R-:W-:Y:S05]  /*4930*/  WARPSYNC.COLLECTIVE R15, `(.L_x_6061) ;  /* 0x000000000f087348 */ /* 0x000fea0003c00000 */
[----:B------:R0:W1:Y:S02]  /*4940*/  SHFL.BFLY P6, R14, R13, R12, R11 ;  /* 0x0c00000c0d0e7389 */ /* 0x00006400000c000b */
[----:B01----:R-:W-:Y:S05]  /*4950*/  ENDCOLLECTIVE ;  /* 0x000000000000791b */ /* 0x003fea0003800000 */
.L_x_6061:
[----:B------:R-:W-:Y:S01]  /*4960*/  HFMA2 R13, -RZ, RZ, 0, 0 ;  /* 0x00000000ff0d7431 */ /* 0x000fe200000001ff */
[----:B------:R-:W-:Y:S02]  /*4970*/  MOV R12, 0x4 ;  /* 0x00000004000c7802 */ /* 0x000fe40000000f00 */
[----:B------:R-:W-:-:S07]  /*4980*/  MOV R38, R14 ;  /* 0x0000000e00267202 */ /* 0x000fce0000000f00 */
[----:B------:R-:W-:Y:S05]  /*4990*/  WARPSYNC.COLLECTIVE R15, `(.L_x_6062) ;  /* 0x000000000f087348 */ /* 0x000fea0003c00000 */
[----:B------:R0:W1:Y:S02]  /*49a0*/  SHFL.BFLY P6, R14, R13, R12, R11 ;  /* 0x0c00000c0d0e7389 */ /* 0x00006400000c000b */
[----:B01----:R-:W-:Y:S05]  /*49b0*/  ENDCOLLECTIVE ;  /* 0x000000000000791b */ /* 0x003fea0003800000 */
.L_x_6062:
        /* <DEDUP_REMOVED lines=8> */
.L_x_6063:
[----:B------:R-:W-:Y:S01]  /*4a40*/  HFMA2 R12, -RZ, RZ, 0, 5.9604644775390625e-08 ;  /* 0x00000001ff0c7431 */ /* 0x000fe200000001ff */
[----:B------:R-:W-:-:S05]  /*4a50*/  MOV R26, R14 ;  /* 0x0000000e001a7202 */ /* 0x000fca0000000f00 */
[----:B------:R-:W-:-:S05]  /*4a60*/  FADD.FTZ R27, R27, R26 ;  /* 0x0000001a1b1b7221 */ /* 0x000fca0000010000 */
[----:B------:R-:W-:-:S07]  /*4a70*/  MOV R13, R27 ;  /* 0x0000001b000d7202 */ /* 0x000fce0000000f00 */
[----:B------:R-:W-:Y:S05]  /*4a80*/  WARPSYNC.COLLECTIVE R15, `(.L_x_6064) ;  /* 0x000000000f087348 */ /* 0x000fea0003c00000 */
[----:B------:R0:W1:Y:S02]  /*4a90*/  SHFL.BFLY P6, R14, R13, R12, R11 ;  /* 0x0c00000c0d0e7389 */ /* 0x00006400000c000b */
[----:B01----:R-:W-:Y:S05]  /*4aa0*/  ENDCOLLECTIVE ;  /* 0x000000000000791b */ /* 0x003fea0003800000 */
.L_x_6064:
[----:B------:R-:W-:Y:S01]  /*4ab0*/  MOV R13, RZ ;  /* 0x000000ff000d7202 */ /* 0x000fe20000000f00 */
[----:B------:R-:W-:Y:S02]  /*4ac0*/  HFMA2 R12, -RZ, RZ, 0, 2.384185791015625e-07 ;  /* 0x00000004ff0c7431 */ /* 0x000fe400000001ff */
[----:B------:R-:W-:-:S07]  /*4ad0*/  IMAD.MOV.U32 R26, RZ, RZ, R14 ;  /* 0x000000ffff1a7224 */ /* 0x000fce00078e000e */
[----:B------:R-:W-:Y:S05]  /*4ae0*/  WARPSYNC.COLLECTIVE R15, `(.L_x_6065) ;  /* 0x000000000f087348 */ /* 0x000fea0003c00000 */
[----:B------:R0:W1:Y:S02]  /*4af0*/  SHFL.BFLY P6, R14, R13, R12, R11 ;  /* 0x0c00000c0d0e7389 */ /* 0x00006400000c000b */
[----:B01----:R-:W-:Y:S05]  /*4b00*/  ENDCOLLECTIVE ;  /* 0x000000000000791b */ /* 0x003fea0003800000 */
.L_x_6065:
        /* <DEDUP_REMOVED lines=8> */
.L_x_6066:
[----:B------:R-:W-:Y:S01]  /*4b90*/  HFMA2 R12, -RZ, RZ, 0, 5.9604644775390625e-08 ;  /* 0x00000001ff0c7431 */ /* 0x000fe200000001ff */
[----:B------:R-:W-:-:S05]  /*4ba0*/  MOV R20, R14 ;  /* 0x0000000e00147202 */ /* 0x000fca0000000f00 */
[----:B------:R-:W-:-:S05]  /*4bb0*/  FADD.FTZ R25, R25, R20 ;  /* 0x0000001419197221 */ /* 0x000fca0000010000 */
[----:B------:R-:W-:-:S07]  /*4bc0*/  MOV R13, R25 ;  /* 0x00000019000d7202 */ /* 0x000fce0000000f00 */
[----:B------:R-:W-:Y:S05]  /*4bd0*/  WARPSYNC.COLLECTIVE R15, `(.L_x_6067) ;  /* 0x000000000f087348 */ /* 0x000fea0003c00000 */
[----:B------:R0:W1:Y:S02]  /*4be0*/  SHFL.BFLY P6, R14, R13, R12, R11 ;  /* 0x0c00000c0d0e7389 */ /* 0x00006400000c000b */
[----:B01----:R-:W-:Y:S05]  /*4bf0*/  ENDCOLLECTIVE ;  /* 0x000000000000791b */ /* 0x003fea0003800000 */
.L_x_6067:
[----:B------:R-:W-:Y:S02]  /*4c00*/  IMAD.MOV.U32 R13, RZ, RZ, RZ ;  /* 0x000000ffff0d7224 */ /* 0x000fe400078e00ff */
[----:B------:R-:W-:Y:S01]  /*4c10*/  HFMA2 R12, -RZ, RZ, 0, 2.384185791015625e-07 ;  /* 0x00000004ff0c7431 */ /* 0x000fe200000001ff */
[----:B------:R-:W-:-:S07]  /*4c20*/  MOV R20, R14 ;  /* 0x0000000e00147202 */ /* 0x000fce0000000f00 */
[----:B------:R-:W-:Y:S05]  /*4c30*/  WARPSYNC.COLLECTIVE R15, `(.L_x_6068) ;  /* 0x000000000f087348 */ /* 0x000fea0003c00000 */
[----:B------:R0:W1:Y:S02]  /*4c40*/  SHFL.BFLY P6, R14, R13, R12, R11 ;  /* 0x0c00000c0d0e7389 */ /* 0x00006400000c000b */
[----:B01----:R-:W-:Y:S05]  /*4c50*/  ENDCOLLECTIVE ;  /* 0x000000000000791b */ /* 0x003fea0003800000 */
.L_x_6068:
        /* <DEDUP_REMOVED lines=8> */
.L_x_6069:
[----:B------:R-:W-:Y:S02]  /*4ce0*/  HFMA2 R12, -RZ, RZ, 0, 5.9604644775390625e-08 ;  /* 0x00000001ff0c7431 */ /* 0x000fe400000001ff */
[----:B------:R-:W-:-:S04]  /*4cf0*/  IMAD.MOV.U32 R18, RZ, RZ, R14 ;  /* 0x000000ffff127224 */ /* 0x000fc800078e000e */
[----:B------:R-:W-:-:S05]  /*4d00*/  FADD.FTZ R21, R21, R18 ;  /* 0x0000001215157221 */ /* 0x000fca0000010000 */
[----:B------:R-:W-:-:S07]  /*4d10*/  MOV R13, R21 ;  /* 0x00000015000d7202 */ /* 0x000fce0000000f00 */
[----:B------:R-:W-:Y:S05]  /*4d20*/  WARPSYNC.COLLECTIVE R15, `(.L_x_6070) ;  /* 0x000000000f087348 */ /* 0x000fea0003c00000 */
[----:B------:R0:W1:Y:S02]  /*4d30*/  SHFL.BFLY P6, R14, R13, R12, R11 ;  /* 0x0c00000c0d0e7389 */ /* 0x00006400000c000b */
[----:B01----:R-:W-:Y:S05]  /*4d40*/  ENDCOLLECTIVE ;  /* 0x000000000000791b */ /* 0x003fea0003800000 */
.L_x_6070:
[----:B------:R-:W-:Y:S02]  /*4d50*/  HFMA2 R13, -RZ, RZ, 0, 0 ;  /* 0x00000000ff0d7431 */ /* 0x000fe400000001ff */
[----:B------:R-:W-:Y:S01]  /*4d60*/  IMAD.MOV.U32 R12, RZ, RZ, 0x4 ;  /* 0x00000004ff0c7424 */ /* 0x000fe200078e00ff */
[----:B------:R-:W-:-:S07]  /*4d70*/  MOV R18, R14 ;  /* 0x0000000e00127202 */ /* 0x000fce0000000f00 */
[----:B------:R-:W-:Y:S05]  /*4d80*/  WARPSYNC.COLLECTIVE R15, `(.L_x_6071) ;  /* 0x000000000f087348 */ /* 0x000fea0003c00000 */
[----:B------:R0:W1:Y:S02]  /*4d90*/  SHFL.BFLY P6, R14, R13, R12, R11 ;  /* 0x0c00000c0d0e7389 */ /* 0x00006400000c000b */
[----:B01----:R-:W-:Y:S05]  /*4da0*/  ENDCOLLECTIVE ;  /* 0x000000000000791b */ /* 0x003fea0003800000 */
.L_x_6071:
[----:B------:R-:W-:Y:S01]  /*4db0*/  FADD.FTZ R18, R21, R18 ;  /* 0x0000001215127221 */ /* 0x000fe20000010000 */
[----:B------:R-:W-:Y:S02]  /*4dc0*/  HFMA2 R12, -RZ, RZ, 0, 1.1920928955078125e-07 ;  /* 0x00000002ff0c7431 */ /* 0x000fe400000001ff */
[----:B------:R-:W-:-:S05]  /*4dd0*/  FADD.FTZ R19, RZ, R14 ;  /* 0x0000000eff137221 */ /* 0x000fca0000010000 */
[----:B------:R-:W-:-:S07]  /*4de0*/  MOV R13, R19 ;  /* 0x00000013000d7202 */ /* 0x000fce0000000f00 */
[----:B------:R-:W-:Y:S05]  /*4df0*/  WARPSYNC.COLLECTIVE R15, `(.L_x_6072) ;  /* 0x000000000f087348 */ /* 0x000fea0003c00000 */
[----:B------:R0:W1:Y:S02]  /*4e00*/  SHFL.BFLY P6, R14, R13, R12, R11 ;  /* 0x0c00000c0d0e7389 */ /* 0x00006400000c000b */
[----:B01----:R-:W-:Y:S05]  /*4e10*/  ENDCOLLECTIVE ;  /* 0x000000000000791b */ /* 0x003fea0003800000 */
.L_x_6072:
[----:B------:R-:W-:Y:S01]  /*4e20*/  IMAD.MOV.U32 R12, RZ, RZ, 0x1 ;  /* 0x00000001ff0c7424 */ /* 0x000fe200078e00ff */
[----:B------:R-:W-:-:S05]  /*4e30*/  MOV R16, R14 ;  /* 0x0000000e00107202 */ /* 0x000fca0000000f00 */
[----:B------:R-:W-:-:S05]  /*4e40*/  FADD.FTZ R19, R19, R16 ;  /* 0x0000001013137221 */ /* 0x000fca0000010000 */
[----:B------:R-:W-:-:S07]  /*4e50*/  MOV R13, R19 ;  /* 0x00000013000d7202 */ /* 0x000fce0000000f00 */
[----:B------:R-:W-:Y:S05]  /*4e60*/  WARPSYNC.COLLECTIVE R15, `(.L_x_6073) ;  /* 0x000000000f087348 */ /* 0x000fea0003c00000 */
[----:B------:R0:W1:Y:S02]  /*4e70*/  SHFL.BFLY P6, R14, R13, R12, R11 ;  /* 0x0c00000c0d0e7389 */ /* 0x00006400000c000b */
[----:B01----:R-:W-:Y:S05]  /*4e80*/  ENDCOLLECTIVE ;  /* 0x000000000000791b */ /* 0x003fea0003800000 */
.L_x_6073:
[----:B------:R-:W-:Y:S01]  /*4e90*/  HFMA2 R13, -RZ, RZ, 0, 0 ;  /* 0x00000000ff0d7431 */ /* 0x000fe200000001ff */
[----:B------:R-:W-:Y:S02]  /*4ea0*/  MOV R12, 0x4 ;  /* 0x00000004000c7802 */ /* 0x000fe40000000f00 */
[----:B------:R-:W-:-:S07]  /*4eb0*/  MOV R16, R14 ;  /* 0x0000000e00107202 */ /* 0x000fce0000000f00 */
[----:B------:R-:W-:Y:S05]  /*4ec0*/  WARPSYNC.COLLECTIVE R15, `(.L_x_6074) ;  /* 0x000000000f087348 */ /* 0x000fea0003c00000 */
[----:B------:R0:W1:Y:S02]  /*4ed0*/  SHFL.BFLY P6, R14, R13, R12, R11 ;  /* 0x0c00000c0d0e7389 */ /* 0x00006400000c000b */
[----:B01----:R-:W-:Y:S05]  /*4ee0*/  ENDCOLLECTIVE ;  /* 0x000000000000791b */ /* 0x003fea0003800000 */
.L_x_6074:
        /* <DEDUP_REMOVED lines=8> */
.L_x_6075:
[----:B------:R-:W-:Y:S01]  /*4f70*/  HFMA2 R12, -RZ, RZ, 0, 5.9604644775390625e-08 ;  /* 0x00000001ff0c7431 */ /* 0x000fe200000001ff */
[----:B------:R-:W-:-:S05]  /*4f80*/  MOV R10, R14 ;  /* 0x0000000e000a7202 */ /* 0x000fca0000000f00 */
[----:B------:R-:W-:-:S05]  /*4f90*/  FADD.FTZ R17, R17, R10 ;  /* 0x0000000a11117221 */ /* 0x000fca0000010000 */
[----:B------:R-:W-:-:S07]  /*4fa0*/  MOV R13, R17 ;  /* 0x00000011000d7202 */ /* 0x000fce0000000f00 */
[----:B------:R-:W-:Y:S05]  /*4fb0*/  WARPSYNC.COLLECTIVE R15, `(.L_x_6076) ;  /* 0x000000000f087348 */ /* 0x000fea0003c00000 */
[----:B------:R0:W1:Y:S02]  /*4fc0*/  SHFL.BFLY P6, R14, R13, R12, R11 ;  /* 0x0c00000c0d0e7389 */ /* 0x00006400000c000b */
[----:B01----:R-:W-:Y:S05]  /*4fd0*/  ENDCOLLECTIVE ;  /* 0x000000000000791b */ /* 0x003fea0003800000 */
.L_x_6076:
[----:B------:R-:W-:Y:S01]  /*4fe0*/  MOV R13, RZ ;  /* 0x000000ff000d7202 */ /* 0x000fe20000000f00 */
[----:B------:R-:W-:Y:S02]  /*4ff0*/  HFMA2 R12, -RZ, RZ, 0, 2.384185791015625e-07 ;  /* 0x00000004ff0c7431 */ /* 0x000fe400000001ff */
[----:B------:R-:W-:-:S07]  /*5000*/  IMAD.MOV.U32 R10, RZ, RZ, R14 ;  /* 0x000000ffff0a7224 */ /* 0x000fce00078e000e */
[----:B------:R-:W-:Y:S05]  /*5010*/  WARPSYNC.COLLECTIVE R15, `(.L_x_6077) ;  /* 0x000000000f087348 */ /* 0x000fea0003c00000 */
[----:B------:R0:W1:Y:S02]  /*5020*/  SHFL.BFLY P6, R14, R13, R12, R11 ;  /* 0x0c00000c0d0e7389 */ /* 0x00006400000c000b */
[----:B01----:R-:W-:Y:S05]  /*5030*/  ENDCOLLECTIVE ;  /* 0x000000000000791b */ /* 0x003fea0003800000 */
.L_x_6077:
        /* <DEDUP_REMOVED lines=8> */
.L_x_6078:
[----:B------:R-:W-:Y:S01]  /*50c0*/  HFMA2 R12, -RZ, RZ, 0, 5.9604644775390625e-08 ;  /* 0x00000001ff0c7431 */ /* 0x000fe200000001ff */
[----:B------:R-:W-:-:S05]  /*50d0*/  MOV R8, R14 ;  /* 0x0000000e00087202 */ /* 0x000fca0000000f00 */
[----:B------:R-:W-:-:S05]  /*50e0*/  FADD.FTZ R9, R9, R8 ;  /* 0x0000000809097221 */ /* 0x000fca0000010000 */
[----:B------:R-:W-:-:S07]  /*50f0*/  MOV R13, R9 ;  /* 0x00000009000d7202 */ /* 0x000fce0000000f00 */
[----:B------:R-:W-:Y:S05]  /*5100*/  WARPSYNC.COLLECTIVE R15, `(.L_x_6079) ;  /* 0x000000000f087348 */ /* 0x000fea0003c00000 */
[----:B------:R0:W1:Y:S02]  /*5110*/  SHFL.BFLY P6, R14, R13, R12, R11 ;  /* 0x0c00000c0d0e7389 */ /* 0x00006400000c000b */
[----:B01----:R-:W-:Y:S05]  /*5120*/  ENDCOLLECTIVE ;  /* 0x000000000000791b */ /* 0x003fea0003800000 */
.L_x_6079:
[----:B------:R-:W-:Y:S02]  /*5130*/  IMAD.MOV.U32 R13, RZ, RZ, RZ ;  /* 0x000000ffff0d7224 */ /* 0x000fe400078e00ff */
[----:B------:R-:W-:Y:S01]  /*5140*/  HFMA2 R12, -RZ, RZ, 0, 2.384185791015625e-07 ;  /* 0x00000004ff0c7431 */ /* 0x000fe200000001ff */
[----:B------:R-:W-:-:S07]  /*5150*/  MOV R8, R14 ;  /* 0x0000000e00087202 */ /* 0x000fce0000000f00 */
[----:B------:R-:W-:Y:S05]  /*5160*/  WARPSYNC.COLLECTIVE R15, `(.L_x_6080) ;  /* 0x000000000f087348 */ /* 0x000fea0003c00000 */
[----:B------:R0:W1:Y:S02]  /*5170*/  SHFL.BFLY P6, R14, R13, R12, R11 ;  /* 0x0c00000c0d0e7389 */ /* 0x00006400000c000b */
[----:B01----:R-:W-:Y:S05]  /*5180*/  ENDCOLLECTIVE ;  /* 0x000000000000791b */ /* 0x003fea0003800000 */
.L_x_6080:
        /* <DEDUP_REMOVED lines=8> */
.L_x_6081:
[----:B------:R-:W-:Y:S02]  /*5210*/  HFMA2 R12, -RZ, RZ, 0, 5.9604644775390625e-08 ;  /* 0x00000001ff0c7431 */ /* 0x000fe400000001ff */
[----:B------:R-:W-:-:S04]  /*5220*/  IMAD.MOV.U32 R6, RZ, RZ, R14 ;  /* 0x000000ffff067224 */ /* 0x000fc800078e000e */
[----:B------:R-:W-:-:S05]  /*5230*/  FADD.FTZ R7, R7, R6 ;  /* 0x0000000607077221 */ /* 0x000fca0000010000 */
[----:B------:R-:W-:-:S07]  /*5240*/  MOV R13, R7 ;  /* 0x00000007000d7202 */ /* 0x000fce0000000f00 */
[----:B------:R-:W-:Y:S05]  /*5250*/  WARPSYNC.COLLECTIVE R15, `(.L_x_6082) ;  /* 0x000000000f087348 */ /* 0x000fea0003c00000 */
[----:B------:R0:W1:Y:S02]  /*5260*/  SHFL.BFLY P6, R14, R13, R12, R11 ;  /* 0x0c00000c0d0e7389 */ /* 0x00006400000c000b */
[----:B01----:R-:W-:Y:S05]  /*5270*/  ENDCOLLECTIVE ;  /* 0x000000000000791b */ /* 0x003fea0003800000 */
.L_x_6082:
[----:B------:R-:W-:Y:S02]  /*5280*/  HFMA2 R13, -RZ, RZ, 0, 0 ;  /* 0x00000000ff0d7431 */ /* 0x000fe400000001ff */
[----:B------:R-:W-:Y:S01]  /*5290*/  IMAD.MOV.U32 R12, RZ, RZ, 0x4 ;  /* 0x00000004ff0c7424 */ /* 0x000fe200078e00ff */
[----:B------:R-:W-:-:S07]  /*52a0*/  MOV R6, R14 ;  /* 0x0000000e00067202 */ /* 0x000fce0000000f00 */
[----:B------:R-:W-:Y:S05]  /*52b0*/  WARPSYNC.COLLECTIVE R15, `(.L_x_6083) ;  /* 0x000000000f087348 */ /* 0x000fea0003c00000 */
[----:B------:R0:W1:Y:S02]  /*52c0*/  SHFL.BFLY P6, R14, R13, R12, R11 ;  /* 0x0c00000c0d0e7389 */ /* 0x00006400000c000b */
[----:B01----:R-:W-:Y:S05]  /*52d0*/  ENDCOLLECTIVE ;  /* 0x000000000000791b */ /* 0x003fea0003800000 */
.L_x_6083:
[----:B------:R-:W-:Y:S01]  /*52e0*/  FADD.FTZ R6, R7, R6 ;  /* 0x0000000607067221 */ /* 0x000fe20000010000 */
[----:B------:R-:W-:Y:S02]  /*52f0*/  HFMA2 R12, -RZ, RZ, 0, 1.1920928955078125e-07 ;  /* 0x00000002ff0c7431 */ /* 0x000fe400000001ff */
[----:B------:R-:W-:-:S05]  /*5300*/  FADD.FTZ R5, RZ, R14 ;  /* 0x0000000eff057221 */ /* 0x000fca0000010000 */
[----:B------:R-:W-:-:S07]  /*5310*/  MOV R13, R5 ;  /* 0x00000005000d7202 */ /* 0x000fce0000000f00 */
[----:B------:R-:W-:Y:S05]  /*5320*/  WARPSYNC.COLLECTIVE R15, `(.L_x_6084) ;  /* 0x000000000f087348 */ /* 0x000fea0003c00000 */
[----:B------:R0:W1:Y:S02]  /*5330*/  SHFL.BFLY P6, R14, R13, R12, R11 ;  /* 0x0c00000c0d0e7389 */ /* 0x00006400000c000b */
[----:B01----:R-:W-:Y:S05]  /*5340*/  ENDCOLLECTIVE ;  /* 0x000000000000791b */ /* 0x003fea0003800000 */
.L_x_6084:
[----:B------:R-:W-:Y:S01]  /*5350*/  IMAD.MOV.U32 R12, RZ, RZ, 0x1 ;  /* 0x00000001ff0c7424 */ /* 0x000fe200078e00ff */
[----:B------:R-:W-:-:S05]  /*5360*/  MOV R4, R14 ;  /* 0x0000000e00047202 */ /* 0x000fca0000000f00 */
[----:B------:R-:W-:-:S05]  /*5370*/  FADD.FTZ R5, R5, R4 ;  /* 0x0000000405057221 */ /* 0x000fca0000010000 */
[----:B------:R-:W-:-:S07]  /*5380*/  MOV R13, R5 ;  /* 0x00000005000d7202 */ /* 0x000fce0000000f00 */
[----:B------:R-:W-:Y:S05]  /*5390*/  WARPSYNC.COLLECTIVE R15, `(.L_x_6085) ;  /* 0x000000000f087348 */ /* 0x000fea0003c00000 */
[----:B------:R0:W1:Y:S02]  /*53a0*/  SHFL.BFLY P6, R14, R13, R12, R11 ;  /* 0x0c00000c0d0e7389 */ /* 0x00006400000c000b */
[----:B01----:R-:W-:Y:S05]  /*53b0*/  ENDCOLLECTIVE ;  /* 0x000000000000791b */ /* 0x003fea0003800000 */
.L_x_6085:
[----:B------:R-:W-:Y:S01]  /*53c0*/  HFMA2 R13, -RZ, RZ, 0, 0 ;  /* 0x00000000ff0d7431 */ /* 0x000fe200000001ff */
[----:B------:R-:W-:Y:S02]  /*53d0*/  MOV R12, 0x4 ;  /* 0x00000004000c7802 */ /* 0x000fe40000000f00 */
[----:B------:R-:W-:-:S07]  /*53e0*/  MOV R4, R14 ;  /* 0x0000000e00047202 */ /* 0x000fce0000000f00 */
[----:B------:R-:W-:Y:S05]  /*53f0*/  WARPSYNC.COLLECTIVE R15, `(.L_x_6086) ;  /* 0x000000000f087348 */ /* 0x000fea0003c00000 */
[----:B------:R0:W1:Y:S02]  /*5400*/  SHFL.BFLY P6, R14, R13, R12, R11 ;  /* 0x0c00000c0d0e7389 */ /* 0x00006400000c000b */
[----:B01----:R-:W-:Y:S05]  /*5410*/  ENDCOLLECTIVE ;  /* 0x000000000000791b */ /* 0x003fea0003800000 */
.L_x_6086:
        /* <DEDUP_REMOVED lines=8> */
.L_x_6087:
[----:B------:R-:W-:Y:S01]  /*54a0*/  HFMA2 R12, -RZ, RZ, 0, 5.9604644775390625e-08 ;  /* 0x00000001ff0c7431 */ /* 0x000fe200000001ff */
[----:B------:R-:W-:-:S05]  /*54b0*/  MOV R2, R14 ;  /* 0x0000000e00027202 */ /* 0x000fca0000000f00 */
[----:B------:R-:W-:-:S05]  /*54c0*/  FADD.FTZ R3, R3, R2 ;  /* 0x0000000203037221 */ /* 0x000fca0000010000 */
[----:B------:R-:W-:-:S07]  /*54d0*/  MOV R13, R3 ;  /* 0x00000003000d7202 */ /* 0x000fce0000000f00 */
[----:B------:R-:W-:Y:S05]  /*54e0*/  WARPSYNC.COLLECTIVE R15, `(.L_x_6088) ;  /* 0x000000000f087348 */ /* 0x000fea0003c00000 */
[----:B------:R0:W1:Y:S02]  /*54f0*/  SHFL.BFLY P6, R14, R13, R12, R11 ;  /* 0x0c00000c0d0e7389 */ /* 0x00006400000c000b */
[----:B01----:R-:W-:Y:S05]  /*5500*/  ENDCOLLECTIVE ;  /* 0x000000000000791b */ /* 0x003fea0003800000 */
.L_x_6088:
[----:B------:R-:W-:Y:S01]  /*5510*/  MOV R13, RZ ;  /* 0x000000ff000d7202 */ /* 0x000fe20000000f00 */
[----:B------:R-:W-:Y:S02]  /*5520*/  HFMA2 R12, -RZ, RZ, 0, 2.384185791015625e-07 ;  /* 0x00000004ff0c7431 */ /* 0x000fe400000001ff */
[----:B------:R-:W-:-:S07]  /*5530*/  IMAD.MOV.U32 R2, RZ, RZ, R14 ;  /* 0x000000ffff027224 */ /* 0x000fce00078e000e */
[----:B------:R-:W-:Y:S05]  /*5540*/  WARPSYNC.COLLECTIVE R15, `(.L_x_6089) ;  /* 0x000000000f087348 */ /* 0x000fea0003c00000 */
[----:B------:R0:W1:Y:S02]  /*5550*/  SHFL.BFLY P6, R14, R13, R12, R11 ;  /* 0x0c00000c0d0e7389 */ /* 0x00006400000c000b */
[----:B01----:R-:W-:Y:S05]  /*5560*/  ENDCOLLECTIVE ;  /* 0x000000000000791b */ /* 0x003fea0003800000 */
.L_x_6089:
        /* <DEDUP_REMOVED lines=8> */
.L_x_6090:
[----:B------:R-:W-:Y:S01]  /*55f0*/  HFMA2 R12, -RZ, RZ, 0, 5.9604644775390625e-08 ;  /* 0x00000001ff0c7431 */ /* 0x000fe200000001ff */
[----:B------:R-:W-:-:S05]  /*5600*/  MOV R45, R14 ;  /* 0x0000000e002d7202 */ /* 0x000fca0000000f00 */
[----:B------:R-:W-:-:S05]  /*5610*/  FADD.FTZ R0, R0, R45 ;  /* 0x0000002d00007221 */ /* 0x000fca0000010000 */
[----:B------:R-:W-:-:S07]  /*5620*/  MOV R13, R0 ;  /* 0x00000000000d7202 */ /* 0x000fce0000000f00 */
[----:B------:R-:W-:Y:S05]  /*5630*/  WARPSYNC.COLLECTIVE R15, `(.L_x_6091) ;  /* 0x000000000f087348 */ /* 0x000fea0003c00000 */
[----:B------:R0:W1:Y:S02]  /*5640*/  SHFL.BFLY P6, R14, R13, R12, R11 ;  /* 0x0c00000c0d0e7389 */ /* 0x00006400000c000b */
[----:B01----:R-:W-:Y:S05]  /*5650*/  ENDCOLLECTIVE ;  /* 0x000000000000791b */ /* 0x003fea0003800000 */
.L_x_6091:
[----:B------:R-:W-:Y:S02]  /*5660*/  IMAD.MOV.U32 R13, RZ, RZ, RZ ;  /* 0x000000ffff0d7224 */ /* 0x000fe400078e00ff */
[----:B------:R-:W-:Y:S01]  /*5670*/  HFMA2 R12, -RZ, RZ, 0, 2.384185791015625e-07 ;  /* 0x00000004ff0c7431 */ /* 0x000fe200000001ff */
[----:B------:R-:W-:-:S07]  /*5680*/  MOV R29, R14 ;  /* 0x0000000e001d7202 */ /* 0x000fce0000000f00 */
[----:B------:R-:W-:Y:S05]  /*5690*/  WARPSYNC.COLLECTIVE R15, `(.L_x_6092) ;  /* 0x000000000f087348 */ /* 0x000fea0003c00000 */
[----:B------:R0:W1:Y:S02]  /*56a0*/  SHFL.BFLY P6, R14, R13, R12, R11 ;  /* 0x0c00000c0d0e7389 */ /* 0x00006400000c000b */
[----:B01----:R-:W-:Y:S05]  /*56b0*/  ENDCOLLECTIVE ;  /* 0x000000000000791b */ /* 0x003fea0003800000 */
.L_x_6092:
[----:B------:R-:W-:Y:S01]  /*56c0*/  FADD.FTZ R29, R0, R29 ;  /* 0x0000001d001d7221 */ /* 0x000fe20000010000 */
[----:B------:R-:W-:Y:S02]  /*56d0*/  HFMA2 R12, -RZ, RZ, 0, 1.1920928955078125e-07 ;  /* 0x00000002ff0c7431 */ /* 0x000fe400000001ff */
[----:B------:R-:W-:-:S05]  /*56e0*/  FADD.FTZ R28, RZ, R14 ;  /* 0x0000000eff1c7221 */ /* 0x000fca0000010000 */
[----:B------:R-:W-:-:S07]  /*56f0*/  MOV R13, R28 ;  /* 0x0000001c000d7202 */ /* 0x000fce0000000f00 */
[----:B------:R-:W-:Y:S05]  /*5700*/  WARPSYNC.COLLECTIVE R15, `(.L_x_6093) ;  /* 0x000000000f087348 */ /* 0x000fea0003c00000 */
[----:B------:R0:W1:Y:S02]  /*5710*/  SHFL.BFLY P6, R14, R13, R12, R11 ;  /* 0x0c00000c0d0e7389 */ /* 0x00006400000c000b */
[----:B01----:R-:W-:Y:S05]  /*5720*/  ENDCOLLECTIVE ;  /* 0x000000000000791b */ /* 0x003fea0003800000 */
.L_x_6093:
[----:B------:R-:W-:Y:S01]  /*5730*/  HFMA2 R12, -RZ, RZ, 0, 5.9604644775390625e-08 ;  /* 0x00000001ff0c7431 */ /* 0x000fe200000001ff */
[----:B------:R-:W-:-:S05]  /*5740*/  MOV R37, R14 ;  /* 0x0000000e00257202 */ /* 0x000fca0000000f00 */
[----:B------:R-:W-:-:S04]  /*5750*/  FADD.FTZ R28, R28, R37 ;  /* 0x000000251c1c7221 */ /* 0x000fc80000010000 */
[----:B------:R-:W-:-:S07]  /*5760*/  IMAD.MOV.U32 R13, RZ, RZ, R28 ;  /* 0x000000ffff0d7224 */ /* 0x000fce00078e001c */
[----:B------:R-:W-:Y:S05]  /*5770*/  WARPSYNC.COLLECTIVE R15, `(.L_x_6094) ;  /* 0x000000000f087348 */ /* 0x000fea0003c00000 */
[----:B------:R0:W1:Y:S02]  /*5780*/  SHFL.BFLY P6, R14, R13, R12, R11 ;  /* 0x0c00000c0d0e7389 */ /* 0x00006400000c000b */
[----:B01----:R-:W-:Y:S05]  /*5790*/  ENDCOLLECTIVE ;  /* 0x000000000000791b */ /* 0x003fea0003800000 */
.L_x_6094:
[----:B------:R-:W-:Y:S01]  /*57a0*/  HFMA2 R13, -RZ, RZ, 0, 0 ;  /* 0x00000000ff0d7431 */ /* 0x000fe200000001ff */
[----:B------:R-:W-:Y:S02]  /*57b0*/  MOV R12, 0x4 ;  /* 0x00000004000c7802 */ /* 0x000fe40000000f00 */
[----:B------:R-:W-:-:S07]  /*57c0*/  MOV R25, R14 ;  /* 0x0000000e00197202 */ /* 0x000fce0000000f00 */
[----:B------:R-:W-:Y:S05]  /*57d0*/  WARPSYNC.COLLECTIVE R15, `(.L_x_6095) ;  /* 0x000000000f087348 */ /* 0x000fea0003c00000 */
[----:B------:R0:W1:Y:S02]  /*57e0*/  SHFL.BFLY P6, R14, R13, R12, R11 ;  /* 0x0c00000c0d0e7389 */ /* 0x00006400000c000b */
[----:B01----:R-:W-:Y:S05]  /*57f0*/  ENDCOLLECTIVE ;  /* 0x000000000000791b */ /* 0x003fea0003800000 */
.L_x_6095:
        /* <DEDUP_REMOVED lines=8> */
.L_x_6096:
[----:B------:R-:W-:Y:S01]  /*5880*/  IMAD.MOV.U32 R12, RZ, RZ, 0x1 ;  /* 0x00000001ff0c7424 */ /* 0x000fe200078e00ff */
[----:B------:R-:W-:-:S05]  /*5890*/  MOV R41, R14 ;  /* 0x0000000e00297202 */ /* 0x000fca0000000f00 */
[----:B------:R-:W-:-:S05]  /*58a0*/  FADD.FTZ R30, R30, R41 ;  /* 0x000000291e1e7221 */ /* 0x000fca0000010000 */
[----:B------:R-:W-:-:S07]  /*58b0*/  MOV R13, R30 ;  /* 0x0000001e000d7202 */ /* 0x000fce0000000f00 */
[----:B------:R-:W-:Y:S05]  /*58c0*/  WARPSYNC.COLLECTIVE R15, `(.L_x_6097) ;  /* 0x000000000f087348 */ /* 0x000fea0003c00000 */
[----:B------:R0:W1:Y:S02]  /*58d0*/  SHFL.BFLY P6, R14, R13, R12, R11 ;  /* 0x0c00000c0d0e7389 */ /* 0x00006400000c000b */
[----:B01----:R-:W-:Y:S05]  /*58e0*/  ENDCOLLECTIVE ;  /* 0x000000000000791b */ /* 0x003fea0003800000 */
.L_x_6097:
[----:B------:R-:W-:Y:S01]  /*58f0*/  HFMA2 R13, -RZ, RZ, 0, 0 ;  /* 0x00000000ff0d7431 */ /* 0x000fe200000001ff */
[----:B------:R-:W-:Y:S02]  /*5900*/  MOV R12, 0x4 ;  /* 0x00000004000c7802 */ /* 0x000fe40000000f00 */
[----:B------:R-:W-:-:S07]  /*5910*/  MOV R19, R14 ;  /* 0x0000000e00137202 */ /* 0x000fce0000000f00 */
[----:B------:R-:W-:Y:S05]  /*5920*/  WARPSYNC.COLLECTIVE R15, `(.L_x_6098) ;  /* 0x000000000f087348 */ /* 0x000fea0003c00000 */
[----:B------:R0:W1:Y:S02]  /*5930*/  SHFL.BFLY P6, R14, R13, R12, R11 ;  /* 0x0c00000c0d0e7389 */ /* 0x00006400000c000b */
[----:B01----:R-:W-:Y:S05]  /*5940*/  ENDCOLLECTIVE ;  /* 0x000000000000791b */ /* 0x003fea0003800000 */
.L_x_6098:
[----:B------:R-:W-:Y:S01]  /*5950*/  FADD.FTZ R19, R30, R19 ;  /* 0x000000131e137221 */ /* 0x000fe20000010000 */
[----:B------:R-:W-:Y:S02]  /*5960*/  IMAD.MOV.U32 R12, RZ, RZ, 0x2 ;  /* 0x00000002ff0c7424 */ /* 0x000fe400078e00ff */
[----:B------:R-:W-:-:S05]  /*5970*/  FADD.FTZ R31, RZ, R14 ;  /* 0x0000000eff1f7221 */ /* 0x000fca0000010000 */
[----:B------:R-:W-:-:S07]  /*5980*/  MOV R13, R31 ;  /* 0x0000001f000d7202 */ /* 0x000fce0000000f00 */
[----:B------:R-:W-:Y:S05]  /*5990*/  WARPSYNC.COLLECTIVE R15, `(.L_x_6099) ;  /* 0x000000000f087348 */ /* 0x000fea0003c00000 */
[----:B------:R0:W1:Y:S02]  /*59a0*/  SHFL.BFLY P6, R14, R13, R12, R11 ;  /* 0x0c00000c0d0e7389 */ /* 0x00006400000c000b */
[----:B01----:R-:W-:Y:S05]  /*59b0*/  ENDCOLLECTIVE ;  /* 0x000000000000791b */ /* 0x003fea0003800000 */
.L_x_6099:
[----:B------:R-:W-:Y:S01]  /*59c0*/  HFMA2 R12, -RZ, RZ, 0, 5.9604644775390625e-08 ;  /* 0x00000001ff0c7431 */ /* 0x000fe200000001ff */
[----:B------:R-:W-:-:S05]  /*59d0*/  MOV R44, R14 ;  /* 0x0000000e002c7202 */ /* 0x000fca0000000f00 */
[----:B------:R-:W-:-:S05]  /*59e0*/  FADD.FTZ R31, R31, R44 ;  /* 0x0000002c1f1f7221 */ /* 0x000fca0000010000 */
[----:B------:R-:W-:-:S07]  /*59f0*/  MOV R13, R31 ;  /* 0x0000001f000d7202 */ /* 0x000fce0000000f00 */
[----:B------:R-:W-:Y:S05]  /*5a00*/  WARPSYNC.COLLECTIVE R15, `(.L_x_6100) ;  /* 0x000000000f087348 */ /* 0x000fea0003c00000 */
[----:B------:R0:W1:Y:S02]  /*5a10*/  SHFL.BFLY P6, R14, R13, R12, R11 ;  /* 0x0c00000c0d0e7389 */ /* 0x00006400000c000b */
[----:B01----:R-:W-:Y:S05]  /*5a20*/  ENDCOLLECTIVE ;  /* 0x000000000000791b */ /* 0x003fea0003800000 */
.L_x_6100:
[----:B------:R-:W-:Y:S02]  /*5a30*/  IMAD.MOV.U32 R13, RZ, RZ, RZ ;  /* 0x000000ffff0d7224 */ /* 0x000fe400078e00ff */
[----:B------:R-:W-:Y:S01]  /*5a40*/  HFMA2 R12, -RZ, RZ, 0, 2.384185791015625e-07 ;  /* 0x00000004ff0c7431 */ /* 0x000fe200000001ff */
[----:B------:R-:W-:-:S07]  /*5a50*/  MOV R44, R14 ;  /* 0x0000000e002c7202 */ /* 0x000fce0000000f00 */
[----:B------:R-:W-:Y:S05]  /*5a60*/  WARPSYNC.COLLECTIVE R15, `(.L_x_6101) ;  /* 0x000000000f087348 */ /* 0x000fea0003c00000 */
[----:B------:R0:W1:Y:S02]  /*5a70*/  SHFL.BFLY P6, R14, R13, R12, R11 ;  /* 0x0c00000c0d0e7389 */ /* 0x00006400000c000b */
[----:B01----:R-:W-:Y:S05]  /*5a80*/  ENDCOLLECTIVE ;  /* 0x000000000000791b */ /* 0x003fea0003800000 */
.L_x_6101:
        /* <DEDUP_REMOVED lines=8> */
.L_x_6102:
[----:B------:R-:W-:Y:S02]  /*5b10*/  HFMA2 R12, -RZ, RZ, 0, 5.9604644775390625e-08 ;  /* 0x00000001ff0c7431 */ /* 0x000fe400000001ff */
[----:B------:R-:W-:-:S04]  /*5b20*/  IMAD.MOV.U32 R43, RZ, RZ, R14 ;  /* 0x000000ffff2b7224 */ /* 0x000fc800078e000e */
[----:B------:R-:W-:-:S05]  /*5b30*/  FADD.FTZ R32, R32, R43 ;  /* 0x0000002b20207221 */ /* 0x000fca0000010000 */
[----:B------:R-:W-:-:S07]  /*5b40*/  MOV R13, R32 ;  /* 0x00000020000d7202 */ /* 0x000fce0000000f00 */
[----:B------:R-:W-:Y:S05]  /*5b50*/  WARPSYNC.COLLECTIVE R15, `(.L_x_6103) ;  /* 0x000000000f087348 */ /* 0x000fea0003c00000 */
[----:B------:R0:W1:Y:S02]  /*5b60*/  SHFL.BFLY P6, R14, R13, R12, R11 ;  /* 0x0c00000c0d0e7389 */ /* 0x00006400000c000b */
[----:B01----:R-:W-:Y:S05]  /*5b70*/  ENDCOLLECTIVE ;  /* 0x000000000000791b */ /* 0x003fea0003800000 */
.L_x_6103:
[----:B------:R-:W-:Y:S02]  /*5b80*/  HFMA2 R13, -RZ, RZ, 0, 0 ;  /* 0x00000000ff0d7431 */ /* 0x000fe400000001ff */
[----:B------:R-:W-:Y:S01]  /*5b90*/  IMAD.MOV.U32 R12, RZ, RZ, 0x4 ;  /* 0x00000004ff0c7424 */ /* 0x000fe200078e00ff */
[----:B------:R-:W-:-:S07]  /*5ba0*/  MOV R5, R14 ;  /* 0x0000000e00057202 */ /* 0x000fce0000000f00 */
[----:B------:R-:W-:Y:S05]  /*5bb0*/  WARPSYNC.COLLECTIVE R15, `(.L_x_6104) ;  /* 0x000000000f087348 */ /* 0x000fea0003c00000 */
[----:B------:R0:W1:Y:S02]  /*5bc0*/  SHFL.BFLY P6, R14, R13, R12, R11 ;  /* 0x0c00000c0d0e7389 */ /* 0x00006400000c000b */
[----:B01----:R-:W-:Y:S05]  /*5bd0*/  ENDCOLLECTIVE ;  /* 0x000000000000791b */ /* 0x003fea0003800000 */
.L_x_6104:
[----:B------:R-:W-:Y:S01]  /*5be0*/  FADD.FTZ R5, R32, R5 ;  /* 0x0000000520057221 */ /* 0x000fe20000010000 */
[----:B------:R-:W-:Y:S02]  /*5bf0*/  HFMA2 R12, -RZ, RZ, 0, 1.1920928955078125e-07 ;  /* 0x00000002ff0c7431 */ /* 0x000fe400000001ff */
[----:B------:R-:W-:-:S05]  /*5c00*/  FADD.FTZ R33, RZ, R14 ;  /* 0x0000000eff217221 */ /* 0x000fca0000010000 */
[----:B------:R-:W-:-:S07]  /*5c10*/  MOV R13, R33 ;  /* 0x00000021000d7202 */ /* 0x000fce0000000f00 */
[----:B------:R-:W-:Y:S05]  /*5c20*/  WARPSYNC.COLLECTIVE R15, `(.L_x_6105) ;  /* 0x000000000f087348 */ /* 0x000fea0003c00000 */
[----:B------:R0:W1:Y:S02]  /*5c30*/  SHFL.BFLY P6, R14, R13, R12, R11 ;  /* 0x0c00000c0d0e7389 */ /* 0x00006400000c000b */
[----:B01----:R-:W-:Y:S05]  /*5c40*/  ENDCOLLECTIVE ;  /* 0x000000000000791b */ /* 0x003fea0003800000 */
.L_x_6105:
[----:B------:R-:W-:Y:S01]  /*5c50*/  IMAD.MOV.U32 R12, RZ, RZ, 0x1 ;  /* 0x00000001ff0c7424 */ /* 0x000fe200078e00ff */
[----:B------:R-:W-:-:S05]  /*5c60*/  MOV R2, R14 ;  /* 0x0000000e00027202 */ /* 0x000fca0000000f00 */
[----:B------:R-:W-:-:S05]  /*5c70*/  FADD.FTZ R33, R33, R2 ;  /* 0x0000000221217221 */ /* 0x000fca0000010000 */
[----:B------:R-:W-:-:S07]  /*5c80*/  MOV R13, R33 ;  /* 0x00000021000d7202 */ /* 0x000fce0000000f00 */
[----:B------:R-:W-:Y:S05]  /*5c90*/  WARPSYNC.COLLECTIVE R15, `(.L_x_6106) ;  /* 0x000000000f087348 */ /* 0x000fea0003c00000 */
[----:B------:R0:W1:Y:S02]  /*5ca0*/  SHFL.BFLY P6, R14, R13, R12, R11 ;  /* 0x0c00000c0d0e7389 */ /* 0x00006400000c000b */
[----:B01----:R-:W-:Y:S05]  /*5cb0*/  ENDCOLLECTIVE ;  /* 0x000000000000791b */ /* 0x003fea0003800000 */
.L_x_6106:
[----:B------:R-:W-:Y:S01]  /*5cc0*/  HFMA2 R13, -RZ, RZ, 0, 0 ;  /* 0x00000000ff0d7431 */ /* 0x000fe200000001ff */
[----:B------:R-:W-:Y:S02]  /*5cd0*/  MOV R12, 0x4 ;  /* 0x00000004000c7802 */ /* 0x000fe40000000f00 */
[----:B------:R-:W-:-:S07]  /*5ce0*/  MOV R2, R14 ;  /* 0x0000000e00027202 */ /* 0x000fce0000000f00 */
[----:B------:R-:W-:Y:S05]  /*5cf0*/  WARPSYNC.COLLECTIVE R15, `(.L_x_6107) ;  /* 0x000000000f087348 */ /* 0x000fea0003c00000 */
[----:B------:R0:W1:Y:S02]  /*5d00*/  SHFL.BFLY P6, R14, R13, R12, R11 ;  /* 0x0c00000c0d0e7389 */ /* 0x00006400000c000b */
[----:B01----:R-:W-:Y:S05]  /*5d10*/  ENDCOLLECTIVE ;  /* 0x000000000000791b */ /* 0x003fea0003800000 */
.L_x_6107:
        /* <DEDUP_REMOVED lines=8> */
.L_x_6108:
[----:B------:R-:W-:Y:S01]  /*5da0*/  HFMA2 R12, -RZ, RZ, 0, 5.9604644775390625e-08 ;  /* 0x00000001ff0c7431 */ /* 0x000fe200000001ff */
[----:B------:R-:W-:-:S05]  /*5db0*/  MOV R11, R14 ;  /* 0x0000000e000b7202 */ /* 0x000fca0000000f00 */
[----:B------:R-:W-:Y:S01]  /*5dc0*/  FADD.FTZ R34, R34, R11 ;  /* 0x0000000b22227221 */ /* 0x000fe20000010000 */
[----:B------:R-:W-:-:S04]  /*5dd0*/  IMAD.MOV.U32 R11, RZ, RZ, 0x1f ;  /* 0x0000001fff0b7424 */ /* 0x000fc800078e00ff */
[----:B------:R-:W-:-:S07]  /*5de0*/  MOV R13, R34 ;  /* 0x00000022000d7202 */ /* 0x000fce0000000f00 */
[----:B------:R-:W-:Y:S05]  /*5df0*/  WARPSYNC.COLLECTIVE R15, `(.L_x_6109) ;  /* 0x000000000f087348 */ /* 0x000fea0003c00000 */
[----:B------:R0:W1:Y:S02]  /*5e00*/  SHFL.BFLY P6, R14, R13, R12, R11 ;  /* 0x0c00000c0d0e7389 */ /* 0x00006400000c000b */
[----:B01----:R-:W-:Y:S05]  /*5e10*/  ENDCOLLECTIVE ;  /* 0x000000000000791b */ /* 0x003fea0003800000 */
.L_x_6109:
[----:B------:R-:W-:Y:S01]  /*5e20*/  HFMA2 R13, -RZ, RZ, 0, 0 ;  /* 0x00000000ff0d7431 */ /* 0x000fe200000001ff */
[----:B------:R-:W-:Y:S02]  /*5e30*/  MOV R12, 0x4 ;  /* 0x00000004000c7802 */ /* 0x000fe40000000f00 */
[----:B------:R-:W-:-:S07]  /*5e40*/  MOV R21, R14 ;  /* 0x0000000e00157202 */ /* 0x000fce0000000f00 */
[----:B------:R-:W-:Y:S05]  /*5e50*/  WARPSYNC.COLLECTIVE R15, `(.L_x_6110) ;  /* 0x000000000f087348 */ /* 0x000fea0003c00000 */
[----:B------:R0:W1:Y:S02]  /*5e60*/  SHFL.BFLY P6, R14, R13, R12, R11 ;  /* 0x0c00000c0d0e7389 */ /* 0x00006400000c000b */
[----:B01----:R-:W-:Y:S05]  /*5e70*/  ENDCOLLECTIVE ;  /* 0x000000000000791b */ /* 0x003fea0003800000 */
.L_x_6110:
        /* <DEDUP_REMOVED lines=8> */
.L_x_6111:
[----:B------:R-:W-:Y:S01]  /*5f00*/  HFMA2 R12, -RZ, RZ, 0, 5.9604644775390625e-08 ;  /* 0x00000001ff0c7431 */ /* 0x000fe200000001ff */
[----:B------:R-:W-:-:S05]  /*5f10*/  MOV R45, R14 ;  /* 0x0000000e002d7202 */ /* 0x000fca0000000f00 */
[----:B------:R-:W-:-:S05]  /*5f20*/  FADD.FTZ R35, R35, R45 ;  /* 0x0000002d23237221 */ /* 0x000fca0000010000 */
[----:B------:R-:W-:-:S07]  /*5f30*/  MOV R13, R35 ;  /* 0x00000023000d7202 */ /* 0x000fce0000000f00 */
[----:B------:R-:W-:Y:S05]  /*5f40*/  WARPSYNC.COLLECTIVE R15, `(.L_x_6112) ;  /* 0x000000000f087348 */ /* 0x000fea0003c00000 */
[----:B------:R0:W1:Y:S02]  /*5f50*/  SHFL.BFLY P6, R14, R13, R12, R11 ;  /* 0x0c00000c0d0e7389 */ /* 0x00006400000c000b */
[----:B01----:R-:W-:Y:S05]  /*5f60*/  ENDCOLLECTIVE ;  /* 0x000000000000791b */ /* 0x003fea0003800000 */
.L_x_6112:
[----:B------:R-:W-:Y:S01]  /*5f70*/  MOV R13, RZ ;  /* 0x000000ff000d7202 */ /* 0x000fe20000000f00 */
[----:B------:R-:W-:Y:S02]  /*5f80*/  HFMA2 R12, -RZ, RZ, 0, 2.384185791015625e-07 ;  /* 0x00000004ff0c7431 */ /* 0x000fe400000001ff */
[----:B------:R-:W-:-:S07]  /*5f90*/  IMAD.MOV.U32 R28, RZ, RZ, R14 ;  /* 0x000000ffff1c7224 */ /* 0x000fce00078e000e */
[----:B------:R-:W-:Y:S05]  /*5fa0*/  WARPSYNC.COLLECTIVE R15, `(.L_x_6113) ;  /* 0x000000000f087348 */ /* 0x000fea0003c00000 */
[----:B------:R0:W1:Y:S02]  /*5fb0*/  SHFL.BFLY P6, R14, R13, R12, R11 ;  /* 0x0c00000c0d0e7389 */ /* 0x00006400000c000b */
[----:B01----:R-:W-:Y:S05]  /*5fc0*/  ENDCOLLECTIVE ;  /* 0x000000000000791b */ /* 0x003fea0003800000 */
.L_x_6113:
[----:B------:R-:W-:Y:S01]  /*5fd0*/  FADD.FTZ R28, R35, R28 ;  /* 0x0000001c231c7221 */ /* 0x000fe20000010000 */
[----:B------:R-:W-:Y:S02]  /*5fe0*/  HFMA2 R12, -RZ, RZ, 0, 1.1920928955078125e-07 ;  /* 0x00000002ff0c7431 */ /* 0x000fe400000001ff */
[----:B------:R-:W-:-:S05]  /*5ff0*/  FADD.FTZ R36, RZ, R14 ;  /* 0x0000000eff247221 */ /* 0x000fca0000010000 */
[----:B------:R-:W-:-:S07]  /*6000*/  MOV R13, R36 ;  /* 0x00000024000d7202 */ /* 0x000fce0000000f00 */
[----:B------:R-:W-:Y:S05]  /*6010*/  WARPSYNC.COLLECTIVE R15, `(.L_x_6114) ;  /* 0x000000000f087348 */ /* 0x000fea0003c00000 */
[----:B------:R0:W1:Y:S02]  /*6020*/  SHFL.BFLY P6, R14, R13, R12, R11 ;  /* 0x0c00000c0d0e7389 */ /* 0x00006400000c000b */
[----:B01----:R-:W-:Y:S05]  /*6030*/  ENDCOLLECTIVE ;  /* 0x000000000000791b */ /* 0x003fea0003800000 */
.L_x_6114:
[----:B------:R-:W-:Y:S01]  /*6040*/  MOV R12, 0x1 ;  /* 0x00000001000c7802 */ /* 0x000fe20000000f00 */
[----:B------:R-:W-:-:S04]  /*6050*/  FADD.FTZ R36, R36, R14 ;  /* 0x0000000e24247221 */ /* 0x000fc80000010000 */
[----:B------:R-:W-:-:S07]  /*6060*/  IMAD.MOV.U32 R13, RZ, RZ, R36 ;  /* 0x000000ffff0d7224 */ /* 0x000fce00078e0024 */
[----:B------:R-:W-:Y:S05]  /*6070*/  WARPSYNC.COLLECTIVE R15, `(.L_x_6115) ;  /* 0x000000000f087348 */ /* 0x000fea0003c00000 */
[----:B------:R0:W1:Y:S02]  /*6080*/  SHFL.BFLY P6, R14, R13, R12, R11 ;  /* 0x0c00000c0d0e7389 */ /* 0x00006400000c000b */
[----:B01----:R-:W-:Y:S05]  /*6090*/  ENDCOLLECTIVE ;  /* 0x000000000000791b */ /* 0x003fea0003800000 */
.L_x_6115:
[----:B------:R-:W-:Y:S01]  /*60a0*/  HFMA2 R13, -RZ, RZ, 0, 0 ;  /* 0x00000000ff0d7431 */ /* 0x000fe200000001ff */
[----:B------:R-:W-:Y:S02]  /*60b0*/  MOV R12, 0x4 ;  /* 0x00000004000c7802 */ /* 0x000fe40000000f00 */
[----:B------:R-:W-:-:S07]  /*60c0*/  MOV R27, R14 ;  /* 0x0000000e001b7202 */ /* 0x000fce0000000f00 */
[----:B------:R-:W-:Y:S05]  /*60d0*/  WARPSYNC.COLLECTIVE R15, `(.L_x_6116) ;  /* 0x000000000f087348 */ /* 0x000fea0003c00000 */
[----:B------:R0:W1:Y:S02]  /*60e0*/  SHFL.BFLY P6, R14, R13, R12, R11 ;  /* 0x0c00000c0d0e7389 */ /* 0x00006400000c000b */
[----:B01----:R-:W-:Y:S05]  /*60f0*/  ENDCOLLECTIVE ;  /* 0x000000000000791b */ /* 0x003fea0003800000 */
.L_x_6116:
        /* <DEDUP_REMOVED lines=8> */
.L_x_6117:
[----:B------:R-:W-:Y:S01]  /*6180*/  IMAD.MOV.U32 R12, RZ, RZ, 0x1 ;  /* 0x00000001ff0c7424 */ /* 0x000fe200078e00ff */
[----:B------:R-:W-:-:S05]  /*6190*/  MOV R44, R14 ;  /* 0x0000000e002c7202 */ /* 0x000fca0000000f00 */
[----:B------:R-:W-:-:S05]  /*61a0*/  FADD.FTZ R37, R37, R44 ;  /* 0x0000002c25257221 */ /* 0x000fca0000010000 */
[----:B------:R-:W-:-:S07]  /*61b0*/  MOV R13, R37 ;  /* 0x00000025000d7202 */ /* 0x000fce0000000f00 */
[----:B------:R-:W-:Y:S05]  /*61c0*/  WARPSYNC.COLLECTIVE R15, `(.L_x_6118) ;  /* 0x000000000f087348 */ /* 0x000fea0003c00000 */
[----:B------:R0:W1:Y:S02]  /*61d0*/  SHFL.BFLY P6, R14, R13, R12, R11 ;  /* 0x0c00000c0d0e7389 */ /* 0x00006400000c000b */
[----:B01----:R-:W-:Y:S05]  /*61e0*/  ENDCOLLECTIVE ;  /* 0x000000000000791b */ /* 0x003fea0003800000 */
.L_x_6118:
[----:B------:R-:W-:Y:S01]  /*61f0*/  HFMA2 R13, -RZ, RZ, 0, 0 ;  /* 0x00000000ff0d7431 */ /* 0x000fe200000001ff */
[----:B------:R-:W-:Y:S02]  /*6200*/  MOV R12, 0x4 ;  /* 0x00000004000c7802 */ /* 0x000fe40000000f00 */
[----:B------:R-:W-:-:S07]  /*6210*/  MOV R2, R14 ;  /* 0x0000000e00027202 */ /* 0x000fce0000000f00 */
[----:B------:R-:W-:Y:S05]  /*6220*/  WARPSYNC.COLLECTIVE R15, `(.L_x_6119) ;  /* 0x000000000f087348 */ /* 0x000fea0003c00000 */
[----:B------:R0:W1:Y:S02]  /*6230*/  SHFL.BFLY P6, R14, R13, R12, R11 ;  /* 0x0c00000c0d0e7389 */ /* 0x00006400000c000b */
[----:B01----:R-:W-:Y:S05]  /*6240*/  ENDCOLLECTIVE ;  /* 0x000000000000791b */ /* 0x003fea0003800000 */
.L_x_6119:
        /* <DEDUP_REMOVED lines=8> */
.L_x_6120:
[----:B------:R-:W-:Y:S01]  /*62d0*/  HFMA2 R12, -RZ, RZ, 0, 5.9604644775390625e-08 ;  /* 0x00000001ff0c7431 */ /* 0x000fe200000001ff */
[----:B------:R-:W-:-:S05]  /*62e0*/  MOV R43, R14 ;  /* 0x0000000e002b7202 */ /* 0x000fca0000000f00 */
[----:B------:R-:W-:-:S05]  /*62f0*/  FADD.FTZ R42, R42, R43 ;  /* 0x0000002b2a2a7221 */ /* 0x000fca0000010000 */
[----:B------:R-:W-:-:S07]  /*6300*/  MOV R13, R42 ;  /* 0x0000002a000d7202 */ /* 0x000fce0000000f00 */
[----:B------:R-:W-:Y:S05]  /*6310*/  WARPSYNC.COLLECTIVE R15, `(.L_x_6121) ;  /* 0x000000000f087348 */ /* 0x000fea0003c00000 */
[----:B------:R0:W1:Y:S02]  /*6320*/  SHFL.BFLY P6, R14, R13, R12, R11 ;  /* 0x0c00000c0d0e7389 */ /* 0x00006400000c000b */
[----:B01----:R-:W-:Y:S05]  /*6330*/  ENDCOLLECTIVE ;  /* 0x000000000000791b */ /* 0x003fea0003800000 */
.L_x_6121:
[----:B------:R-:W-:Y:S01]  /*6340*/  MOV R13, RZ ;  /* 0x000000ff000d7202 */ /* 0x000fe20000000f00 */
[----:B------:R-:W-:Y:S02]  /*6350*/  HFMA2 R12, -RZ, RZ, 0, 2.384185791015625e-07 ;  /* 0x00000004ff0c7431 */ /* 0x000fe400000001ff */
[----:B------:R-:W-:-:S07]  /*6360*/  IMAD.MOV.U32 R33, RZ, RZ, R14 ;  /* 0x000000ffff217224 */ /* 0x000fce00078e000e */
[----:B------:R-:W-:Y:S05]  /*6370*/  WARPSYNC.COLLECTIVE R15, `(.L_x_6122) ;  /* 0x000000000f087348 */ /* 0x000fea0003c00000 */
[----:B------:R0:W1:Y:S02]  /*6380*/  SHFL.BFLY P6, R14, R13, R12, R11 ;  /* 0x0c00000c0d0e7389 */ /* 0x00006400000c000b */
[----:B01----:R-:W-:Y:S05]  /*6390*/  ENDCOLLECTIVE ;  /* 0x000000000000791b */ /* 0x003fea0003800000 */
.L_x_6122:
        /* <DEDUP_REMOVED lines=8> */
.L_x_6123:
[----:B------:R-:W-:Y:S01]  /*6420*/  HFMA2 R12, -RZ, RZ, 0, 5.9604644775390625e-08 ;  /* 0x00000001ff0c7431 */ /* 0x000fe200000001ff */
[----:B------:R-:W-:-:S05]  /*6430*/  MOV R4, R14 ;  /* 0x0000000e00047202 */ /* 0x000fca0000000f00 */
[----:B------:R-:W-:-:S05]  /*6440*/  FADD.FTZ R41, R41, R4 ;  /* 0x0000000429297221 */ /* 0x000fca0000010000 */
[----:B------:R-:W-:-:S07]  /*6450*/  MOV R13, R41 ;  /* 0x00000029000d7202 */ /* 0x000fce0000000f00 */
[----:B------:R-:W-:Y:S05]  /*6460*/  WARPSYNC.COLLECTIVE R15, `(.L_x_6124) ;  /* 0x000000000f087348 */ /* 0x000fea0003c00000 */
[----:B------:R0:W1:Y:S02]  /*6470*/  SHFL.BFLY P6, R14, R13, R12, R11 ;  /* 0x0c00000c0d0e7389 */ /* 0x00006400000c000b */
[----:B01----:R-:W-:Y:S05]  /*6480*/  ENDCOLLECTIVE ;  /* 0x000000000000791b */ /* 0x003fea0003800000 */
.L_x_6124:
[----:B------:R-:W-:Y:S02]  /*6490*/  IMAD.MOV.U32 R13, RZ, RZ, RZ ;  /* 0x000000ffff0d7224 */ /* 0x000fe400078e00ff */
[----:B------:R-:W-:Y:S01]  /*64a0*/  HFMA2 R12, -RZ, RZ, 0, 2.384185791015625e-07 ;  /* 0x00000004ff0c7431 */ /* 0x000fe200000001ff */
[----:B------:R-:W-:-:S07]  /*64b0*/  MOV R2, R14 ;  /* 0x0000000e00027202 */ /* 0x000fce0000000f00 */
[----:B------:R-:W-:Y:S05]  /*64c0*/  WARPSYNC.COLLECTIVE R15, `(.L_x_6125) ;  /* 0x000000000f087348 */ /* 0x000fea0003c00000 */
[----:B------:R0:W1:Y:S02]  /*64d0*/  SHFL.BFLY P6, R14, R13, R12, R11 ;  /* 0x0c00000c0d0e7389 */ /* 0x00006400000c000b */
[----:B01----:R-:W-:Y:S05]  /*64e0*/  ENDCOLLECTIVE ;  /* 0x000000000000791b */ /* 0x003fea0003800000 */
.L_x_6125:
        /* <DEDUP_REMOVED lines=8> */
.L_x_6126:
[----:B------:R-:W-:Y:S01]  /*6570*/  MOV R12, 0x1 ;  /* 0x00000001000c7802 */ /* 0x000fe20000000f00 */
[----:B------:R-:W-:-:S04]  /*6580*/  FADD.FTZ R40, R2, R14 ;  /* 0x0000000e02287221 */ /* 0x000fc80000010000 */
[----:B------:R-:W-:-:S07]  /*6590*/  IMAD.MOV.U32 R13, RZ, RZ, R40 ;  /* 0x000000ffff0d7224 */ /* 0x000fce00078e0028 */
[----:B------:R-:W-:Y:S05]  /*65a0*/  WARPSYNC.COLLECTIVE R15, `(.L_x_6127) ;  /* 0x000000000f087348 */ /* 0x000fea0003c00000 */
[----:B------:R0:W1:Y:S02]  /*65b0*/  SHFL.BFLY P6, R14, R13, R12, R11 ;  /* 0x0c00000c0d0e7389 */ /* 0x00006400000c000b */
[----:B01----:R-:W-:Y:S05]  /*65c0*/  ENDCOLLECTIVE ;  /* 0x000000000000791b */ /* 0x003fea0003800000 */
.L_x_6127:
[----:B------:R-:W-:Y:S01]  /*65d0*/  HFMA2 R13, -RZ, RZ, 0, 0 ;  /* 0x00000000ff0d7431 */ /* 0x000fe200000001ff */
[----:B------:R-:W-:Y:S02]  /*65e0*/  MOV R12, 0x4 ;  /* 0x00000004000c7802 */ /* 0x000fe40000000f00 */
[----:B------:R-:W-:-:S07]  /*65f0*/  MOV R27, R14 ;  /* 0x0000000e001b7202 */ /* 0x000fce0000000f00 */
[----:B------:R-:W-:Y:S05]  /*6600*/  WARPSYNC.COLLECTIVE R15, `(.L_x_6128) ;  /* 0x000000000f087348 */ /* 0x000fea0003c00000 */
[----:B------:R0:W1:Y:S02]  /*6610*/  SHFL.BFLY P6, R14, R13, R12, R11 ;  /* 0x0c00000c0d0e7389 */ /* 0x00006400000c000b */
[----:B01----:R-:W-:Y:S05]  /*6620*/  ENDCOLLECTIVE ;  /* 0x000000000000791b */ /* 0x003fea0003800000 */
.L_x_6128:
[----:B------:R-:W-:Y:S01]  /*6630*/  FADD.FTZ R2, R40, R27 ;  /* 0x0000001b28027221 */ /* 0x000fe20000010000 */
[----:B------:R-:W-:Y:S02]  /*6640*/  HFMA2 R12, -RZ, RZ, 0, 1.1920928955078125e-07 ;  /* 0x00000002ff0c7431 */ /* 0x000fe400000001ff */
[----:B------:R-:W-:-:S04]  /*6650*/  FADD.FTZ R27, RZ, R14 ;  /* 0x0000000eff1b7221 */ /* 0x000fc80000010000 */
[----:B------:R-:W-:-:S07]  /*6660*/  IMAD.MOV.U32 R13, RZ, RZ, R27 ;  /* 0x000000ffff0d7224 */ /* 0x000fce00078e001b */
[----:B------:R-:W-:Y:S05]  /*6670*/  WARPSYNC.COLLECTIVE R15, `(.L_x_6129) ;  /* 0x000000000f087348 */ /* 0x000fea0003c00000 */
[----:B------:R0:W1:Y:S02]  /*6680*/  SHFL.BFLY P6, R14, R13, R12, R11 ;  /* 0x0c00000c0d0e7389 */ /* 0x00006400000c000b */
[----:B01----:R-:W-:Y:S05]  /*6690*/  ENDCOLLECTIVE ;  /* 0x000000000000791b */ /* 0x003fea0003800000 */
.L_x_6129:
[----:B------:R-:W-:Y:S02]  /*66a0*/  HFMA2 R12, -RZ, RZ, 0, 5.9604644775390625e-08 ;  /* 0x00000001ff0c7431 */ /* 0x000fe400000001ff */
[----:B------:R-:W-:-:S05]  /*66b0*/  FADD.FTZ R17, R27, R14 ;  /* 0x0000000e1b117221 */ /* 0x000fca0000010000 */
[----:B------:R-:W-:-:S07]  /*66c0*/  MOV R13, R17 ;  /* 0x00000011000d7202 */ /* 0x000fce0000000f00 */
[----:B------:R-:W-:Y:S05]  /*66d0*/  WARPSYNC.COLLECTIVE R15, `(.L_x_6130) ;  /* 0x000000000f087348 */ /* 0x000fea0003c00000 */
[----:B------:R0:W1:Y:S02]  /*66e0*/  SHFL.BFLY P6, R14, R13, R12, R11 ;  /* 0x0c00000c0d0e7389 */ /* 0x00006400000c000b */
[----:B01----:R-:W-:Y:S05]  /*66f0*/  ENDCOLLECTIVE ;  /* 0x000000000000791b */ /* 0x003fea0003800000 */
.L_x_6130:
[----:B------:R-:W-:Y:S02]  /*6700*/  IMAD.MOV.U32 R13, RZ, RZ, RZ ;  /* 0x000000ffff0d7224 */ /* 0x000fe400078e00ff */
[----:B------:R-:W-:Y:S01]  /*6710*/  HFMA2 R12, -RZ, RZ, 0, 2.384185791015625e-07 ;  /* 0x00000004ff0c7431 */ /* 0x000fe200000001ff */
[----:B------:R-:W-:-:S07]  /*6720*/  MOV R42, R14 ;  /* 0x0000000e002a7202 */ /* 0x000fce0000000f00 */
[----:B------:R-:W-:Y:S05]  /*6730*/  WARPSYNC.COLLECTIVE R15, `(.L_x_6131) ;  /* 0x000000000f087348 */ /* 0x000fea0003c00000 */
[----:B------:R0:W1:Y:S02]  /*6740*/  SHFL.BFLY P6, R14, R13, R12, R11 ;  /* 0x0c00000c0d0e7389 */ /* 0x00006400000c000b */
[----:B01----:R-:W-:Y:S05]  /*6750*/  ENDCOLLECTIVE ;  /* 0x000000000000791b */ /* 0x003fea0003800000 */
.L_x_6131:
[----:B------:R-:W-:Y:S01]  /*6760*/  FADD.FTZ R27, R17, R42 ;  /* 0x0000002a111b7221 */ /* 0x000fe20000010000 */
[----:B------:R-:W-:Y:S02]  /*6770*/  HFMA2 R12, -RZ, RZ, 0, 1.1920928955078125e-07 ;  /* 0x00000002ff0c7431 */ /* 0x000fe400000001ff */
[----:B------:R-:W-:-:S05]  /*6780*/  FADD.FTZ R4, RZ, R14 ;  /* 0x0000000eff047221 */ /* 0x000fca0000010000 */
[----:B------:R-:W-:-:S07]  /*6790*/  MOV R13, R4 ;  /* 0x00000004000d7202 */ /* 0x000fce0000000f00 */
[----:B------:R-:W-:Y:S05]  /*67a0*/  WARPSYNC.COLLECTIVE R15, `(.L_x_6132) ;  /* 0x000000000f087348 */ /* 0x000fea0003c00000 */
[----:B------:R0:W1:Y:S02]  /*67b0*/  SHFL.BFLY P6, R14, R13, R12, R11 ;  /* 0x0c00000c0d0e7389 */ /* 0x00006400000c000b */
[----:B01----:R-:W-:Y:S05]  /*67c0*/  ENDCOLLECTIVE ;  /* 0x000000000000791b */ /* 0x003fea0003800000 */
.L_x_6132:
[----:B------:R-:W-:Y:S02]  /*67d0*/  IMAD.MOV.U32 R12, RZ, RZ, 0x1 ;  /* 0x00000001ff0c7424 */ /* 0x000fe400078e00ff */
[----:B------:R-:W-:-:S05]  /*67e0*/  FADD.FTZ R34, R4, R14 ;  /* 0x0000000e04227221 */ /* 0x000fca0000010000 */
[----:B------:R-:W-:-:S07]  /*67f0*/  MOV R13, R34 ;  /* 0x00000022000d7202 */ /* 0x000fce0000000f00 */
[----:B------:R-:W-:Y:S05]  /*6800*/  WARPSYNC.COLLECTIVE R15, `(.L_x_6133) ;  /* 0x000000000f087348 */ /* 0x000fea0003c00000 */
[----:B------:R0:W1:Y:S02]  /*6810*/  SHFL.BFLY P6, R14, R13, R12, R11 ;  /* 0x0c00000c0d0e7389 */ /* 0x00006400000c000b */
[----:B01----:R-:W-:Y:S05]  /*6820*/  ENDCOLLECTIVE ;  /* 0x000000000000791b */ /* 0x003fea0003800000 */
.L_x_6133:
[----:B------:R-:W-:Y:S01]  /*6830*/  HFMA2 R13, -RZ, RZ, 0, 0 ;  /* 0x00000000ff0d7431 */ /* 0x000fe200000001ff */
[----:B------:R-:W-:Y:S01]  /*6840*/  MOV R12, 0x4 ;  /* 0x00000004000c7802 */ /* 0x000fe20000000f00 */
[----:B------:R-:W-:-:S07]  /*6850*/  FADD.FTZ R17, R34, R14 ;  /* 0x0000000e22117221 */ /* 0x000fce0000010000 */
[----:B------:R-:W-:Y:S05]  /*6860*/  WARPSYNC.COLLECTIVE R15, `(.L_x_6134) ;  /* 0x000000000f087348 */ /* 0x000fea0003c00000 */
[----:B------:R0:W1:Y:S02]  /*6870*/  SHFL.BFLY P6, R14, R13, R12, R11 ;  /* 0x0c00000c0d0e7389 */ /* 0x00006400000c000b */
[----:B01----:R-:W-:Y:S05]  /*6880*/  ENDCOLLECTIVE ;  /* 0x000000000000791b */ /* 0x003fea0003800000 */
.L_x_6134:
[----:B------:R-:W-:Y:S02]  /*6890*/  HFMA2 R12, -RZ, RZ, 0, 1.1920928955078125e-07 ;  /* 0x00000002ff0c7431 */ /* 0x000fe400000001ff */
[----:B------:R-:W-:-:S05]  /*68a0*/  FADD.FTZ R4, RZ, R14 ;  /* 0x0000000eff047221 */ /* 0x000fca0000010000 */
[----:B------:R-:W-:-:S07]  /*68b0*/  MOV R13, R4 ;  /* 0x00000004000d7202 */ /* 0x000fce0000000f00 */
[----:B------:R-:W-:Y:S05]  /*68c0*/  WARPSYNC.COLLECTIVE R15, `(.L_x_6135) ;  /* 0x000000000f087348 */ /* 0x000fea0003c00000 */
[----:B------:R0:W1:Y:S02]  /*68d0*/  SHFL.BFLY P6, R14, R13, R12, R11 ;  /* 0x0c00000c0d0e7389 */ /* 0x00006400000c000b */
[----:B01----:R-:W-:Y:S05]  /*68e0*/  ENDCOLLECTIVE ;  /* 0x000000000000791b */ /* 0x003fea0003800000 */
.L_x_6135:
[----:B------:R-:W-:Y:S01]  /*68f0*/  MOV R12, 0x1 ;  /* 0x00000001000c7802 */ /* 0x000fe20000000f00 */
[----:B------:R-:W-:-:S04]  /*6900*/  FADD.FTZ R36, R4, R14 ;  /* 0x0000000e04247221 */ /* 0x000fc80000010000 */
[----:B------:R-:W-:-:S07]  /*6910*/  IMAD.MOV.U32 R13, RZ, RZ, R36 ;  /* 0x000000ffff0d7224 */ /* 0x000fce00078e0024 */
[----:B------:R-:W-:Y:S05]  /*6920*/  WARPSYNC.COLLECTIVE R15, `(.L_x_6136) ;  /* 0x000000000f087348 */ /* 0x000fea0003c00000 */
[----:B------:R0:W1:Y:S02]  /*6930*/  SHFL.BFLY P6, R14, R13, R12, R11 ;  /* 0x0c00000c0d0e7389 */ /* 0x00006400000c000b */
[----:B01----:R-:W-:Y:S05]  /*6940*/  ENDCOLLECTIVE ;  /* 0x000000000000791b */ /* 0x003fea0003800000 */
.L_x_6136:
[----:B------:R-:W-:Y:S01]  /*6950*/  HFMA2 R13, -RZ, RZ, 0, 0 ;  /* 0x00000000ff0d7431 */ /* 0x000fe200000001ff */
[----:B------:R-:W-:Y:S02]  /*6960*/  MOV R12, 0x4 ;  /* 0x00000004000c7802 */ /* 0x000fe40000000f00 */
[----:B------:R-:W-:-:S07]  /*6970*/  MOV R37, R14 ;  /* 0x0000000e00257202 */ /* 0x000fce0000000f00 */
[----:B------:R-:W-:Y:S05]  /*6980*/  WARPSYNC.COLLECTIVE R15, `(.L_x_6137) ;  /* 0x000000000f087348 */ /* 0x000fea0003c00000 */
[----:B------:R0:W1:Y:S02]  /*6990*/  SHFL.BFLY P6, R14, R13, R12, R11 ;  /* 0x0c00000c0d0e7389 */ /* 0x00006400000c000b */
[----:B01----:R-:W-:Y:S05]  /*69a0*/  ENDCOLLECTIVE ;  /* 0x000000000000791b */ /* 0x003fea0003800000 */
.L_x_6137:
[----:B------:R-:W-:Y:S01]  /*69b0*/  FADD.FTZ R37, R36, R37 ;  /* 0x0000002524257221 */ /* 0x000fe20000010000 */
[----:B------:R-:W-:Y:S02]  /*69c0*/  HFMA2 R12, -RZ, RZ, 0, 1.1920928955078125e-07 ;  /* 0x00000002ff0c7431 */ /* 0x000fe400000001ff */
[----:B------:R-:W-:-:S04]  /*69d0*/  FADD.FTZ R35, RZ, R14 ;  /* 0x0000000eff237221 */ /* 0x000fc80000010000 */
[----:B------:R-:W-:-:S07]  /*69e0*/  IMAD.MOV.U32 R13, RZ, RZ, R35 ;  /* 0x000000ffff0d7224 */ /* 0x000fce00078e0023 */
[----:B------:R-:W-:Y:S05]  /*69f0*/  WARPSYNC.COLLECTIVE R15, `(.L_x_6138) ;  /* 0x000000000f087348 */ /* 0x000fea0003c00000 */
[----:B------:R0:W1:Y:S02]  /*6a00*/  SHFL.BFLY P6, R14, R13, R12, R11 ;  /* 0x0c00000c0d0e7389 */ /* 0x00006400000c000b */
[----:B01----:R-:W-:Y:S05]  /*6a10*/  ENDCOLLECTIVE ;  /* 0x000000000000791b */ /* 0x003fea0003800000 */
.L_x_6138:
[----:B------:R-:W-:Y:S01]  /*6a20*/  HFMA2 R12, -RZ, RZ, 0, 5.9604644775390625e-08 ;  /* 0x00000001ff0c7431 */ /* 0x000fe200000001ff */
[----:B------:R-:W-:-:S05]  /*6a30*/  MOV R4, R14 ;  /* 0x0000000e00047202 */ /* 0x000fca0000000f00 */
[----:B------:R-:W-:-:S05]  /*6a40*/  FADD.FTZ R4, R35, R4 ;  /* 0x0000000423047221 */ /* 0x000fca0000010000 */
[----:B------:R-:W-:-:S07]  /*6a50*/  MOV R13, R4 ;  /* 0x00000004000d7202 */ /* 0x000fce0000000f00 */
[----:B------:R-:W-:Y:S05]  /*6a60*/  WARPSYNC.COLLECTIVE R15, `(.L_x_6139) ;  /* 0x000000000f087348 */ /* 0x000fea0003c00000 */
[----:B------:R0:W1:Y:S02]  /*6a70*/  SHFL.BFLY P6, R14, R13, R12, R11 ;  /* 0x0c00000c0d0e7389 */ /* 0x00006400000c000b */
[----:B01----:R-:W-:Y:S05]  /*6a80*/  ENDCOLLECTIVE ;  /* 0x000000000000791b */ /* 0x003fea0003800000 */
.L_x_6139:
[----:B------:R-:W-:Y:S05]  /*6a90*/  BRA `(.L_x_6140) ;  /* 0xffffffc800707947 */ /* 0x000fea000383ffff */
.L_x_6141:
        /* <DEDUP_REMOVED lines=14> */
.L_x_25693:


//--------------------- .text._ZN4vllm25paged_attention_v1_kernelIfhLi96ELi32ELi128ELNS_18Fp8KVCacheDataTypeE2ELb1EEEvPT_PKS2_PKT0_S8_ifPKiSA_iPKfiiiSC_SC_iiiii --------------------------
	.section	.text._ZN4vllm25paged_attention_v1_kernelIfhLi96ELi32ELi128ELNS_18Fp8KVCacheDataTypeE2ELb1EEEvPT_PKS2_PKT0_S8_ifPKiSA_iPKfiiiSC_SC_iiiii,"ax",@progbits
	.align	128
        .global         _ZN4vllm25paged_attention_v1_kernelIfhLi96ELi32ELi128ELNS_18Fp8KVCacheDataTypeE2ELb1EEEvPT_PKS2_PKT0_S8_ifPKiSA_iPKfiiiSC_SC_iiiii
        .type           _ZN4vllm25paged_attention_v1_kernelIfhLi96ELi32ELi128ELNS_18Fp8KVCacheDataTypeE2ELb1EEEvPT_PKS2_PKT0_S8_ifPKiSA_iPKfiiiSC_SC_iiiii,@function
        .size           _ZN4vllm25paged_attention_v1_kernelIfhLi96ELi32ELi128ELNS_18Fp8KVCacheDataTypeE2ELb1EEEvPT_PKS2_PKT0_S8_ifPKiSA_iPKfiiiSC_SC_iiiii,(.L_x_25694 - _ZN4vllm25paged_attention_v1_kernelIfhLi96ELi32ELi128ELNS_18Fp8KVCacheDataTypeE2ELb1EEEvPT_PKS2_PKT0_S8_ifPKiSA_iPKfiiiSC_SC_iiiii)
        .other          _ZN4vllm25paged_attention_v1_kernelIfhLi96ELi32ELi128ELNS_18Fp8KVCacheDataTypeE2ELb1EEEvPT_PKS2_PKT0_S8_ifPKiSA_iPKfiiiSC_SC_iiiii,@"STO_CUDA_ENTRY STV_DEFAULT"
_ZN4vllm25paged_attention_v1_kernelIfhLi96ELi32ELi128ELNS_18Fp8KVCacheDataTypeE2ELb1EEEvPT_PKS2_PKT0_S8_ifPKiSA_iPKfiiiSC_SC_iiiii:
.text._ZN4vllm25paged_attention_v1_kernelIfhLi96ELi32ELi128ELNS_18Fp8KVCacheDataTypeE2ELb1EEEvPT_PKS2_PKT0_S8_ifPKiSA_iPKfiiiSC_SC_iiiii:
        /* <DEDUP_REMOVED lines=112> */
.L_x_6142:
        /* <DEDUP_REMOVED lines=25> */
.L_x_6146:
        /* <DEDUP_REMOVED lines=37> */
.L_x_6144:
[----:B------:R-:W-:Y:S05]  /*0ae0*/  BSYNC.RECONVERGENT B6 ;  /* 0x0000000000067941 */ /* 0x000fea0003800200 */
.L_x_6143:
        /* <DEDUP_REMOVED lines=12> */
.L_x_6187:
        /* <DEDUP_REMOVED lines=39> */
.L_x_6152:
        /* <DEDUP_REMOVED lines=11> */
.L_x_6151:
[----:B------:R-:W-:Y:S05]  /*0ed0*/  BSYNC.RECONVERGENT B1 ;  /* 0x0000000000017941 */ /* 0x000fea0003800200 */
.L_x_6150:
        /* <DEDUP_REMOVED lines=13> */
.L_x_6155:
        /* <DEDUP_REMOVED lines=100> */
.L_x_6154:
[----:B------:R-:W-:Y:S05]  /*15f0*/  BSYNC.RECONVERGENT B1 ;  /* 0x0000000000017941 */ /* 0x000fea0003800200 */
.L_x_6153:
        /* <DEDUP_REMOVED lines=55> */
.L_x_6157:
[----:B------:R-:W-:Y:S05]  /*1970*/  BSYNC.RECONVERGENT B1 ;  /* 0x0000000000017941 */ /* 0x000fea0003800200 */
.L_x_6156:
        /* <DEDUP_REMOVED lines=26> */
.L_x_6149:
[----:B------:R-:W-:Y:S05]  /*1b20*/  BSYNC.RECONVERGENT B0 ;  /* 0x0000000000007941 */ /* 0x000fea0003800200 */
.L_x_6148:
        /* <DEDUP_REMOVED lines=39> */
.L_x_6162:
[----:B------:R-:W0:Y:S01]  /*1da0*/  LDS R7, [R8] ;  /* 0x0000000008077984 */ /* 0x000e220000000800 */
[----:B------:R-:W-:-:S04]  /*1db0*/  IADD3 R9, PT, PT, R9, 0x1, RZ ;  /* 0x0000000109097810 */ /* 0x000fc80007ffe0ff */
[----:B------:R-:W-:Y:S01]  /*1dc0*/  ISETP.NE.AND P0, PT, R9, RZ, PT ;  /* 0x000000ff0900720c */ /* 0x000fe20003f05270 */
[----:B0-----:R-:W-:-:S05]  /*1dd0*/  FMUL.FTZ R7, R7, R2 ;  /* 0x0000000207077220 */ /* 0x001fca0000410000 */
[----:B------:R0:W-:Y:S02]  /*1de0*/  STS [R8], R7 ;  /* 0x0000000708007388 */ /* 0x0001e40000000800 */
[----:B0-----:R-:W-:-:S05]  /*1df0*/  VIADD R8, R8, 0x200 ;  /* 0x0000020008087836 */ /* 0x001fca0000000000 */
[----:B------:R-:W-:Y:S05]  /*1e00*/  @P0 BRA `(.L_x_6162) ;  /* 0xfffffffc00e40947 */ /* 0x000fea000383ffff */
.L_x_6161:
[----:B------:R-:W-:Y:S05]  /*1e10*/  BSYNC.RECONVERGENT B1 ;  /* 0x0000000000017941 */ /* 0x000fea0003800200 */
.L_x_6160:
        /* <DEDUP_REMOVED lines=13> */
.L_x_6165:
        /* <DEDUP_REMOVED lines=52> */
.L_x_6164:
[----:B------:R-:W-:Y:S05]  /*2230*/  BSYNC.RECONVERGENT B1 ;  /* 0x0000000000017941 */ /* 0x000fea0003800200 */
.L_x_6163:
        /* <DEDUP_REMOVED lines=31> */
.L_x_6167:
[----:B------:R-:W-:Y:S05]  /*2430*/  BSYNC.RECONVERGENT B1 ;  /* 0x0000000000017941 */ /* 0x000fea0003800200 */
.L_x_6166:
        /* <DEDUP_REMOVED lines=14> */
.L_x_6159:
[----:B------:R-:W-:Y:S05]  /*2520*/  BSYNC.RECONVERGENT B0 ;  /* 0x0000000000007941 */ /* 0x000fea0003800200 */
.L_x_6158:
        /* <DEDUP_REMOVED lines=30> */
.L_x_6171:
        /* <DEDUP_REMOVED lines=34> */
.L_x_6170:
        /* <DEDUP_REMOVED lines=16> */
.L_x_6169:
[----:B------:R-:W-:Y:S05]  /*2a30*/  BSYNC.RECONVERGENT B6 ;  /* 0x0000000000067941 */ /* 0x000fea0003800200 */
.L_x_6168:
[----:B------:R-:W-:-:S03]  /*2a40*/  UMOV UR4, 0xffffffff ;  /* 0xffffffff00047882 */ /* 0x000fc60000000000 */
[----:B------:R-:W-:Y:S05]  /*2a50*/  BRA.DIV UR4, `(.L_x_6172) ;  /* 0x0000001a04487947 */ /* 0x000fea000b800000 */
[----:B------:R-:W-:Y:S02]  /*2a60*/  CS2R R4, SRZ ;  /* 0x0000000000047805 */ /* 0x000fe4000001ff00 */
[----:B------:R-:W-:Y:S01]  /*2a70*/  CS2R R34, SRZ ;  /* 0x0000000000227805 */ /* 0x000fe2000001ff00 */
[----:B-1----:R-:W-:Y:S01]  /*2a80*/  HFMA2 R0, -RZ, RZ, 0, 0 ;  /* 0x00000000ff007431 */ /* 0x002fe200000001ff */
[----:B0-----:R-:W-:Y:S02]  /*2a90*/  CS2R R2, SRZ ;  /* 0x0000000000027805 */ /* 0x001fe4000001ff00 */
[----:B------:R-:W-:Y:S01]  /*2aa0*/  MOV R14, RZ ;  /* 0x000000ff000e7202 */ /* 0x000fe20000000f00 */
[----:B------:R-:W-:Y:S02]  /*2ab0*/  IMAD.MOV.U32 R10, RZ, RZ, RZ ;  /* 0x000000ffff0a7224 */ /* 0x000fe400078e00ff */
[----:B------:R-:W-:Y:S01]  /*2ac0*/  FADD.FTZ R4, RZ, R4 ;  /* 0x00000004ff047221 */ /* 0x000fe20000010000 */
[----:B------:R-:W-:Y:S01]  /*2ad0*/  FADD.FTZ R35, RZ, R35 ;  /* 0x00000023ff237221 */ /* 0x000fe20000010000 */
[----:B------:R-:W-:Y:S01]  /*2ae0*/  FADD.FTZ R0, RZ, R0 ;  /* 0x00000000ff007221 */ /* 0x000fe20000010000 */
[----:B------:R-:W-:Y:S01]  /*2af0*/  FADD.FTZ R5, RZ, R5 ;  /* 0x00000005ff057221 */ /* 0x000fe20000010000 */
[----:B------:R-:W-:Y:S01]  /*2b00*/  FADD.FTZ R2, RZ, R2 ;  /* 0x00000002ff027221 */ /* 0x000fe20000010000 */
[----:B------:R-:W0:Y:S01]  /*2b10*/  SHFL.BFLY PT, R25, R4, 0x2, 0x1f ;  /* 0x0c401f0004197f89 */ /* 0x000e2200000e0000 */
[----:B------:R-:W-:Y:S01]  /*2b20*/  FADD.FTZ R34, RZ, R34 ;  /* 0x00000022ff227221 */ /* 0x000fe20000010000 */
[----:B------:R-:W-:Y:S01]  /*2b30*/  FADD.FTZ R16, RZ, R14 ;  /* 0x0000000eff107221 */ /* 0x000fe20000010000 */
[----:B------:R-:W-:Y:S01]  /*2b40*/  MOV R6, RZ ;  /* 0x000000ff00067202 */ /* 0x000fe20000000f00 */
[----:B------:R-:W1:Y:S01]  /*2b50*/  SHFL.BFLY PT, R18, R35, 0x2, 0x1f ;  /* 0x0c401f0023127f89 */ /* 0x000e6200000e0000 */
[----:B------:R-:W-:Y:S01]  /*2b60*/  FADD.FTZ R10, RZ, R10 ;  /* 0x0000000aff0a7221 */ /* 0x000fe20000010000 */
[----:B------:R-:W-:Y:S01]  /*2b70*/  CS2R R30, SRZ ;  /* 0x00000000001e7805 */ /* 0x000fe2000001ff00 */
[----:B------:R-:W-:Y:S01]  /*2b80*/  FADD.FTZ R3, RZ, R3 ;  /* 0x00000003ff037221 */ /* 0x000fe20000010000 */
[----:B------:R-:W2:Y:S01]  /*2b90*/  SHFL.BFLY PT, R27, R0, 0x2, 0x1f ;  /* 0x0c401f00001b7f89 */ /* 0x000ea200000e0000 */
[----:B------:R-:W-:Y:S01]  /*2ba0*/  FADD.FTZ R6, RZ, R6 ;  /* 0x00000006ff067221 */ /* 0x000fe20000010000 */
[----:B------:R-:W-:-:S02]  /*2bb0*/  HFMA2 R8, -RZ, RZ, 0, 0 ;  /* 0x00000000ff087431 */ /* 0x000fc400000001ff */
[----:B------:R-:W3:Y:S01]  /*2bc0*/  SHFL.BFLY PT, R20, R5, 0x2, 0x1f ;  /* 0x0c401f0005147f89 */ /* 0x000ee200000e0000 */
[----:B------:R-:W-:Y:S01]  /*2bd0*/  FADD.FTZ R31, RZ, R31 ;  /* 0x0000001fff1f7221 */ /* 0x000fe20000010000 */
[----:B------:R-:W-:Y:S01]  /*2be0*/  FADD.FTZ R30, RZ, R30 ;  /* 0x0000001eff1e7221 */ /* 0x000fe20000010000 */
[----:B------:R-:W-:Y:S01]  /*2bf0*/  FADD.FTZ R8, RZ, R8 ;  /* 0x00000008ff087221 */ /* 0x000fe20000010000 */
[----:B------:R-:W4:Y:S04]  /*2c00*/  SHFL.BFLY PT, R29, R2, 0x2, 0x1f ;  /* 0x0c401f00021d7f89 */ /* 0x000f2800000e0000 */
[----:B------:R-:W5:Y:S01]  /*2c10*/  SHFL.BFLY PT, R19, R34, 0x2, 0x1f ;  /* 0x0c401f0022137f89 */ /* 0x000f6200000e0000 */
[----:B0-----:R-:W-:Y:S01]  /*2c20*/  FADD.FTZ R4, R4, R25 ;  /* 0x0000001904047221 */ /* 0x001fe20000010000 */
[----:B------:R-:W-:-:S02]  /*2c30*/  IMAD.MOV.U32 R25, RZ, RZ, RZ ;  /* 0x000000ffff197224 */ /* 0x000fc400078e00ff */
[----:B------:R-:W0:Y:S01]  /*2c40*/  SHFL.BFLY PT, R17, R10, 0x2, 0x1f ;  /* 0x0c401f000a117f89 */ /* 0x000e2200000e0000 */
[----:B-1----:R-:W-:Y:S01]  /*2c50*/  FADD.FTZ R35, R35, R18 ;  /* 0x0000001223237221 */ /* 0x002fe20000010000 */
[----:B------:R-:W-:Y:S01]  /*2c60*/  FADD.FTZ R25, RZ, R25 ;  /* 0x00000019ff197221 */ /* 0x000fe20000010000 */
[--C-:B------:R-:W-:Y:S01]  /*2c70*/  FADD.FTZ R18, RZ, R14.reuse ;  /* 0x0000000eff127221 */ /* 0x100fe20000010000 */
[----:B------:R-:W1:Y:S01]  /*2c80*/  SHFL.BFLY PT, R7, R6, 0x2, 0x1f ;  /* 0x0c401f0006077f89 */ /* 0x000e6200000e0000 */
[----:B--2---:R-:W-:Y:S01]  /*2c90*/  FADD.FTZ R0, R0, R27 ;  /* 0x0000001b00007221 */ /* 0x004fe20000010000 */
[----:B------:R-:W-:Y:S02]  /*2ca0*/  FADD.FTZ R27, RZ, R14 ;  /* 0x0000000eff1b7221 */ /* 0x000fe40000010000 */
[----:B------:R-:W2:Y:S01]  /*2cb0*/  SHFL.BFLY PT, R26, R3, 0x2, 0x1f ;  /* 0x0c401f00031a7f89 */ /* 0x000ea200000e0000 */
[----:B---3--:R-:W-:Y:S01]  /*2cc0*/  FADD.FTZ R5, R5, R20 ;  /* 0x0000001405057221 */ /* 0x008fe20000010000 */
[----:B------:R-:W-:-:S02]  /*2cd0*/  FADD.FTZ R20, RZ, R14 ;  /* 0x0000000eff147221 */ /* 0x000fc40000010000 */
[----:B------:R-:W3:Y:S01]  /*2ce0*/  SHFL.BFLY PT, R14, R25, 0x2, 0x1f ;  /* 0x0c401f00190e7f89 */ /* 0x000ee200000e0000 */
[----:B----4-:R-:W-:Y:S01]  /*2cf0*/  FADD.FTZ R2, R2, R29 ;  /* 0x0000001d02027221 */ /* 0x010fe20000010000 */
[----:B------:R-:W-:Y:S02]  /*2d00*/  CS2R R28, SRZ ;  /* 0x00000000001c7805 */ /* 0x000fe4000001ff00 */
[----:B------:R-:W4:Y:S01]  /*2d10*/  SHFL.BFLY PT, R39, R20, 0x2, 0x1f ;  /* 0x0c401f0014277f89 */ /* 0x000f2200000e0000 */
[----:B-----5:R-:W-:Y:S01]  /*2d20*/  FADD.FTZ R34, R34, R19 ;  /* 0x0000001322227221 */ /* 0x020fe20000010000 */
[----:B------:R-:W-:Y:S02]  /*2d30*/  HFMA2 R19, -RZ, RZ, 0, 0 ;  /* 0x00000000ff137431 */ /* 0x000fe400000001ff */
[----:B------:R-:W-:Y:S01]  /*2d40*/  FADD.FTZ R29, RZ, R29 ;  /* 0x0000001dff1d7221 */ /* 0x000fe20000010000 */
[----:B------:R-:W5:Y:S01]  /*2d50*/  SHFL.BFLY PT, R21, R16, 0x2, 0x1f ;  /* 0x0c401f0010157f89 */ /* 0x000f6200000e0000 */
[----:B------:R-:W-:Y:S01]  /*2d60*/  FADD.FTZ R28, RZ, R28 ;  /* 0x0000001cff1c7221 */ /* 0x000fe20000010000 */
[----:B------:R-:W-:Y:S01]  /*2d70*/  FADD.FTZ R19, RZ, R19 ;  /* 0x00000013ff137221 */ /* 0x000fe20000010000 */
[----:B0-----:R-:W-:Y:S01]  /*2d80*/  FADD.FTZ R10, R10, R17 ;  /* 0x000000110a0a7221 */ /* 0x001fe20000010000 */
[----:B------:R-:W0:Y:S01]  /*2d90*/  SHFL.BFLY PT, R36, R29, 0x2, 0x1f ;  /* 0x0c401f001d247f89 */ /* 0x000e2200000e0000 */
[----:B-1----:R-:W-:-:S03]  /*2da0*/  FADD.FTZ R6, R6, R7 ;  /* 0x0000000706067221 */ /* 0x002fc60000010000 */
[----:B------:R-:W1:Y:S01]  /*2db0*/  SHFL.BFLY PT, R40, R19, 0x2, 0x1f ;  /* 0x0c401f0013287f89 */ /* 0x000e6200000e0000 */
[----:B--2---:R-:W-:-:S03]  /*2dc0*/  FADD.FTZ R3, R3, R26 ;  /* 0x0000001a03037221 */ /* 0x004fc60000010000 */
[----:B------:R-:W2:Y:S01]  /*2dd0*/  SHFL.BFLY PT, R33, R34, 0x1, 0x1f ;  /* 0x0c201f0022217f89 */ /* 0x000ea200000e0000 */
[----:B------:R-:W-:Y:S02]  /*2de0*/  HFMA2 R26, -RZ, RZ, 0, 0 ;  /* 0x00000000ff1a7431 */ /* 0x000fe400000001ff */
[----:B---3--:R-:W-:Y:S01]  /*2df0*/  FADD.FTZ R25, R25, R14 ;  /* 0x0000000e19197221 */ /* 0x008fe20000010000 */
[----:B------:R-:W3:Y:S02]  /*2e00*/  SHFL.BFLY PT, R9, R8, 0x2, 0x1f ;  /* 0x0c401f0008097f89 */ /* 0x000ee400000e0000 */
[----:B------:R-:W-:Y:S01]  /*2e10*/  FADD.FTZ R26, RZ, R26 ;  /* 0x0000001aff1a7221 */ /* 0x000fe20000010000 */
[----:B----4-:R-:W-:Y:S01]  /*2e20*/  FADD.FTZ R20, R20, R39 ;  /* 0x0000002714147221 */ /* 0x010fe20000010000 */
[----:B------:R-:W4:Y:S04]  /*2e30*/  SHFL.BFLY PT, R14, R31, 0x2, 0x1f ;  /* 0x0c401f001f0e7f89 */ /* 0x000f2800000e0000 */
[----:B------:R-:W4:Y:S01]  /*2e40*/  SHFL.BFLY PT, R39, R0, 0x1, 0x1f ;  /* 0x0c201f0000277f89 */ /* 0x000f2200000e0000 */
[----:B-----5:R-:W-:Y:S01]  /*2e50*/  FADD.FTZ R16, R16, R21 ;  /* 0x0000001510107221 */ /* 0x020fe20000010000 */
[----:B------:R-:W-:-:S02]  /*2e60*/  MOV R21, RZ ;  /* 0x000000ff00157202 */ /* 0x000fc40000000f00 */
[----:B------:R-:W5:Y:S01]  /*2e70*/  SHFL.BFLY PT, R43, R18, 0x2, 0x1f ;  /* 0x0c401f00122b7f89 */ /* 0x000f6200000e0000 */
[----:B0-----:R-:W-:Y:S02]  /*2e80*/  FADD.FTZ R29, R29, R36 ;  /* 0x000000241d1d7221 */ /* 0x001fe40000010000 */
        /* <DEDUP_REMOVED lines=8> */
[----:B----4-:R-:W-:Y:S01]  /*2f10*/  FADD.FTZ R40, R31, R14 ;  /* 0x0000000e1f287221 */ /* 0x010fe20000010000 */
[----:B------:R-:W-:Y:S01]  /*2f20*/  MOV R14, RZ ;  /* 0x000000ff000e7202 */ /* 0x000fe20000000f00 */
[----:B------:R-:W-:Y:S01]  /*2f30*/  FADD.FTZ R0, R0, R39 ;  /* 0x0000002700007221 */ /* 0x000fe20000010000 */
[----:B------:R-:W4:Y:S03]  /*2f40*/  SHFL.BFLY PT, R34, R19, 0x1, 0x1f ;  /* 0x0c201f0013227f89 */ /* 0x000f2600000e0000 */
[----:B------:R-:W-:Y:S01]  /*2f50*/  FADD.FTZ R39, RZ, R14 ;  /* 0x0000000eff277221 */ /* 0x000fe20000010000 */
[----:B-----5:R-:W-:Y:S01]  /*2f60*/  FADD.FTZ R18, R18, R43 ;  /* 0x0000002b12127221 */ /* 0x020fe20000010000 */
        /* <DEDUP_REMOVED lines=12> */
[----:B-----5:R-:W-:-:S03]  /*3030*/  FADD.FTZ R21, R21, R37 ;  /* 0x0000002515157221 */ /* 0x020fc60000010000 */
[----:B------:R-:W5:Y:S01]  /*3040*/  SHFL.BFLY PT, R36, R20, 0x1, 0x1f ;  /* 0x0c201f0014247f89 */ /* 0x000f6200000e0000 */
[----:B0-----:R-:W-:Y:S01]  /*3050*/  FADD.FTZ R39, R39, R14 ;  /* 0x0000000e27277221 */ /* 0x001fe20000010000 */
[----:B------:R-:W-:Y:S02]  /*3060*/  HFMA2 R14, -RZ, RZ, 0, 0 ;  /* 0x00000000ff0e7431 */ /* 0x000fe400000001ff */
[----:B------:R-:W0:Y:S01]  /*3070*/  SHFL.BFLY PT, R35, R18, 0x1, 0x1f ;  /* 0x0c201f0012237f89 */ /* 0x000e2200000e0000 */
[----:B-1----:R-:W-:Y:S02]  /*3080*/  FADD.FTZ R26, R26, R11 ;  /* 0x0000000b1a1a7221 */ /* 0x002fe40000010000 */
[----:B------:R-:W-:Y:S01]  /*3090*/  FADD.FTZ R19, RZ, R14 ;  /* 0x0000000eff137221 */ /* 0x000fe20000010000 */
[----:B--2---:R-:W-:Y:S01]  /*30a0*/  FADD.FTZ R28, R28, R9 ;  /* 0x000000091c1c7221 */ /* 0x004fe20000010000 */
[----:B------:R-:W1:Y:S01]  /*30b0*/  SHFL.BFLY PT, R42, R25, 0x1, 0x1f ;  /* 0x0c201f00192a7f89 */ /* 0x000e6200000e0000 */
[----:B---3--:R-:W-:-:S03]  /*30c0*/  FADD.FTZ R10, R10, R17 ;  /* 0x000000110a0a7221 */ /* 0x008fc60000010000 */
[----:B------:R-:W2:Y:S01]  /*30d0*/  SHFL.BFLY PT, R9, R8, 0x1, 0x1f ;  /* 0x0c201f0008097f89 */ /* 0x000ea200000e0000 */
[----:B------:R-:W-:-:S03]  /*30e0*/  FADD.FTZ R3, R3, R38 ;  /* 0x0000002603037221 */ /* 0x000fc60000010000 */
[----:B------:R-:W3:Y:S01]  /*30f0*/  SHFL.BFLY PT, R31, R16, 0x1, 0x1f ;  /* 0x0c201f00101f7f89 */ /* 0x000ee200000e0000 */
[----:B----4-:R-:W-:-:S03]  /*3100*/  FADD.FTZ R6, R6, R7 ;  /* 0x0000000706067221 */ /* 0x010fc60000010000 */
        /* <DEDUP_REMOVED lines=9> */
[----:B---3--:R-:W-:Y:S02]  /*31a0*/  FADD.FTZ R16, R16, R31 ;  /* 0x0000001f10107221 */ /* 0x008fe40000010000 */
[----:B------:R-:W2:Y:S01]  /*31b0*/  SHFL.BFLY PT, R41, R2, 0x1, 0x1f ;  /* 0x0c201f0002297f89 */ /* 0x000ea200000e0000 */
[----:B----4-:R-:W-:-:S03]  /*31c0*/  FADD.FTZ R38, R21, R38 ;  /* 0x0000002615267221 */ /* 0x010fc60000010000 */
[----:B------:R-:W3:Y:S01]  /*31d0*/  SHFL.BFLY PT, R37, R5, 0x1, 0x1f ;  /* 0x0c201f0005257f89 */ /* 0x000ee200000e0000 */
[----:B-----5:R-:W-:-:S03]  /*31e0*/  FADD.FTZ R9, R26, R7 ;  /* 0x000000071a097221 */ /* 0x020fc60000010000 */
[----:B------:R-:W4:Y:S01]  /*31f0*/  SHFL.BFLY PT, R21, R28, 0x1, 0x1f ;  /* 0x0c201f001c157f89 */ /* 0x000f2200000e0000 */
[----:B0-----:R-:W-:-:S03]  /*3200*/  FADD.FTZ R25, R19, R36 ;  /* 0x0000002413197221 */ /* 0x001fc60000010000 */
[----:B------:R-:W0:Y:S01]  /*3210*/  SHFL.BFLY PT, R20, R29, 0x1, 0x1f ;  /* 0x0c201f001d147f89 */ /* 0x000e2200000e0000 */
[----:B------:R-:W-:-:S03]  /*3220*/  FADD.FTZ R18, R27, R18 ;  /* 0x000000121b127221 */ /* 0x000fc60000010000 */
[----:B------:R-:W5:Y:S01]  /*3230*/  SHFL.BFLY PT, R7, R30, 0x1, 0x1f ;  /* 0x0c201f001e077f89 */ /* 0x000f6200000e0000 */
[----:B-1----:R-:W-:-:S03]  /*3240*/  FADD.FTZ R27, R39, R14 ;  /* 0x0000000e271b7221 */ /* 0x002fc60000010000 */
[----:B------:R-:W1:Y:S04]  /*3250*/  SHFL.BFLY PT, R31, R40, 0x1, 0x1f ;  /* 0x0c201f00281f7f89 */ /* 0x000e6800000e0000 */
[----:B------:R0:W1:Y:S01]  /*3260*/  SHFL.BFLY PT, R14, R25, 0x1, 0x1f ;  /* 0x0c201f00190e7f89 */ /* 0x00006200000e0000 */
[----:B--2---:R-:W-:Y:S01]  /*3270*/  FADD.FTZ R2, R2, R41 ;  /* 0x0000002902027221 */ /* 0x004fe20000010000 */
[----:B---3--:R-:W-:Y:S01]  /*3280*/  FADD.FTZ R5, R5, R37 ;  /* 0x0000002505057221 */ /* 0x008fe20000010000 */
[----:B----4-:R-:W-:Y:S01]  /*3290*/  FADD.FTZ R21, R28, R21 ;  /* 0x000000151c157221 */ /* 0x010fe20000010000 */
[----:B0-----:R-:W-:Y:S01]  /*32a0*/  FADD.FTZ R20, R29, R20 ;  /* 0x000000141d147221 */ /* 0x001fe20000010000 */
[----:B-----5:R-:W-:Y:S01]  /*32b0*/  FADD.FTZ R7, R30, R7 ;  /* 0x000000071e077221 */ /* 0x020fe20000010000 */
[----:B-1----:R-:W-:-:S07]  /*32c0*/  FADD.FTZ R26, R40, R31 ;  /* 0x0000001f281a7221 */ /* 0x002fce0000010000 */
.L_x_6260:
        /* <DEDUP_REMOVED lines=9> */
[----:B------:R-:W-:Y:S01]  /*3360*/  FADD.FTZ R25, R25, R14 ;  /* 0x0000000e19197221 */ /* 0x000fe20000010000 */
        /* <DEDUP_REMOVED lines=35> */
.L_x_6174:
[----:B------:R-:W-:Y:S05]  /*35a0*/  BSYNC.RECONVERGENT B0 ;  /* 0x0000000000007941 */ /* 0x000fea0003800200 */
.L_x_6173:
        /* <DEDUP_REMOVED lines=51> */
.L_x_6176:
[----:B------:R-:W-:Y:S05]  /*38e0*/  BSYNC.RECONVERGENT B0 ;  /* 0x0000000000007941 */ /* 0x000fea0003800200 */
.L_x_6175:
        /* <DEDUP_REMOVED lines=27> */
.L_x_6178:
[----:B------:R-:W-:Y:S05]  /*3aa0*/  BSYNC.RECONVERGENT B0 ;  /* 0x0000000000007941 */ /* 0x000fea0003800200 */
.L_x_6177:
        /* <DEDUP_REMOVED lines=51> */
.L_x_6180:
[----:B------:R-:W-:Y:S05]  /*3de0*/  BSYNC.RECONVERGENT B0 ;  /* 0x0000000000007941 */ /* 0x000fea0003800200 */
.L_x_6179:
        /* <DEDUP_REMOVED lines=11> */
[----:B01----:R-:W-:-:S05]  /*3ea0*/  IMAD.U32 R11, RZ, RZ, UR5 ;  /* 0x00000005ff0b7e24 */ /* 0x003fca000f8e00ff */
        /* <DEDUP_REMOVED lines=29> */
.L_x_6145:
        /* <DEDUP_REMOVED lines=16> */
.L_x_6181:
[----:B------:R-:W-:Y:S05]  /*4180*/  EXIT ;  /* 0x000000000000794d */ /* 0x000fea0003800000 */
.L_x_6147:
[----:B------:R-:W-:Y:S01]  /*4190*/  HFMA2 R12, -RZ, RZ, 0, 9.5367431640625e-07 ;  /* 0x00000010ff0c7431 */ /* 0x000fe200000001ff */
[----:B------:R-:W-:Y:S01]  /*41a0*/  MOV R11, 0x1f ;  /* 0x0000001f000b7802 */ /* 0x000fe20000000f00 */
[----:B------:R-:W-:-:S07]  /*41b0*/  IMAD.MOV.U32 R15, RZ, RZ, -0x1 ;  /* 0xffffffffff0f7424 */ /* 0x000fce00078e00ff */
[----:B------:R-:W-:Y:S05]  /*41c0*/  WARPSYNC.COLLECTIVE R15, `(.L_x_6182) ;  /* 0x000000000f087348 */ /* 0x000fea0003c00000 */
[----:B------:R0:W1:Y:S02]  /*41d0*/  SHFL.BFLY P6, R14, R13, R12, R11 ;  /* 0x0c00000c0d0e7389 */ /* 0x00006400000c000b */
[----:B01----:R-:W-:Y:S05]  /*41e0*/  ENDCOLLECTIVE ;  /* 0x000000000000791b */ /* 0x003fea0003800000 */
.L_x_6182:
[----:B------:R-:W-:Y:S01]  /*41f0*/  HFMA2 R12, -RZ, RZ, 0, 4.76837158203125e-07 ;  /* 0x00000008ff0c7431 */ /* 0x000fe200000001ff */
[----:B------:R-:W-:-:S04]  /*4200*/  FMNMX.FTZ R0, R14, -3.40282346638528859812e+38, !PT ;  /* 0xff7fffff0e007809 */ /* 0x000fc80007810000 */
[----:B------:R-:W-:-:S07]  /*4210*/  MOV R13, R0 ;  /* 0x00000000000d7202 */ /* 0x000fce0000000f00 */
[----:B------:R-:W-:Y:S05]  /*4220*/  WARPSYNC.COLLECTIVE R15, `(.L_x_6183) ;  /* 0x000000000f087348 */ /* 0x000fea0003c00000 */
[----:B------:R0:W1:Y:S02]  /*4230*/  SHFL.BFLY P6, R14, R13, R12, R11 ;  /* 0x0c00000c0d0e7389 */ /* 0x00006400000c000b */
[----:B01----:R-:W-:Y:S05]  /*4240*/  ENDCOLLECTIVE ;  /* 0x000000000000791b */ /* 0x003fea0003800000 */
.L_x_6183:
[----:B------:R-:W-:Y:S01]  /*4250*/  IMAD.MOV.U32 R12, RZ, RZ, 0x4 ;  /* 0x00000004ff0c7424 */ /* 0x000fe200078e00ff */
[----:B------:R-:W-:-:S04]  /*4260*/  FMNMX.FTZ R2, R0, R14, !PT ;  /* 0x0000000e00027209 */ /* 0x000fc80007810000 */
[----:B------:R-:W-:-:S07]  /*4270*/  MOV R13, R2 ;  /* 0x00000002000d7202 */ /* 0x000fce0000000f00 */
[----:B------:R-:W-:Y:S05]  /*4280*/  WARPSYNC.COLLECTIVE R15, `(.L_x_6184) ;  /* 0x000000000f087348 */ /* 0x000fea0003c00000 */
[----:B------:R0:W1:Y:S02]  /*4290*/  SHFL.BFLY P6, R14, R13, R12, R11 ;  /* 0x0c00000c0d0e7389 */ /* 0x00006400000c000b */
[----:B01----:R-:W-:Y:S05]  /*42a0*/  ENDCOLLECTIVE ;  /* 0x000000000000791b */ /* 0x003fea0003800000 */
.L_x_6184:
[----:B------:R-:W-:Y:S01]  /*42b0*/  HFMA2 R12, -RZ, RZ, 0, 1.1920928955078125e-07 ;  /* 0x00000002ff0c7431 */ /* 0x000fe200000001ff */
[----:B------:R-:W-:-:S04]  /*42c0*/  FMNMX.FTZ R3, R2, R14, !PT ;  /* 0x0000000e02037209 */ /* 0x000fc80007810000 */
[----:B------:R-:W-:-:S07]  /*42d0*/  MOV R13, R3 ;  /* 0x00000003000d7202 */ /* 0x000fce0000000f00 */
[----:B------:R-:W-:Y:S05]  /*42e0*/  WARPSYNC.COLLECTIVE R15, `(.L_x_6185) ;  /* 0x000000000f087348 */ /* 0x000fea0003c00000 */
[----:B------:R0:W1:Y:S02]  /*42f0*/  SHFL.BFLY P6, R14, R13, R12, R11 ;  /* 0x0c00000c0d0e7389 */ /* 0x00006400000c000b */
[----:B01----:R-:W-:Y:S05]  /*4300*/  ENDCOLLECTIVE ;  /* 0x000000000000791b */ /* 0x003fea0003800000 */
.L_x_6185:
[----:B------:R-:W-:Y:S01]  /*4310*/  IMAD.MOV.U32 R12, RZ, RZ, 0x1 ;  /* 0x00000001ff0c7424 */ /* 0x000fe200078e00ff */
[----:B------:R-:W-:-:S04]  /*4320*/  FMNMX.FTZ R4, R3, R14, !PT ;  /* 0x0000000e03047209 */ /* 0x000fc80007810000 */
[----:B------:R-:W-:-:S07]  /*4330*/  MOV R13, R4 ;  /* 0x00000004000d7202 */ /* 0x000fce0000000f00 */
[----:B------:R-:W-:Y:S05]  /*4340*/  WARPSYNC.COLLECTIVE R15, `(.L_x_6186) ;  /* 0x000000000f087348 */ /* 0x000fea0003c00000 */
[----:B------:R0:W1:Y:S02]  /*4350*/  SHFL.BFLY P6, R14, R13, R12, R11 ;  /* 0x0c00000c0d0e7389 */ /* 0x00006400000c000b */
[----:B01----:R-:W-:Y:S05]  /*4360*/  ENDCOLLECTIVE ;  /* 0x000000000000791b */ /* 0x003fea0003800000 */
.L_x_6186:
[----:B------:R-:W-:Y:S05]  /*4370*/  BRA `(.L_x_6187) ;  /* 0xffffffc8000c7947 */ /* 0x000fea000383ffff */
.L_x_6172:
[----:B------:R-:W-:Y:S01]  /*4380*/  HFMA2 R13, -RZ, RZ, 0, 0 ;  /* 0x00000000ff0d7431 */ /* 0x000fe200000001ff */
[----:B------:R-:W-:Y:S01]  /*4390*/  MOV R12, 0x4 ;  /* 0x00000004000c7802 */ /* 0x000fe20000000f00 */
[----:B-1----:R-:W-:Y:S02]  /*43a0*/  HFMA2 R11, -RZ, RZ, 0, 1.847743988037109375e-06 ;  /* 0x0000001fff0b7431 */ /* 0x002fe400000001ff */
[----:B------:R-:W-:-:S07]  /*43b0*/  IMAD.MOV.U32 R15, RZ, RZ, -0x1 ;  /* 0xffffffffff0f7424 */ /* 0x000fce00078e00ff */
[----:B0-----:R-:W-:Y:S05]  /*43c0*/  WARPSYNC.COLLECTIVE R15, `(.L_x_6188) ;  /* 0x000000000f087348 */ /* 0x001fea0003c00000 */
[----:B------:R1:W2:Y:S02]  /*43d0*/  SHFL.BFLY P6, R14, R13, R12, R11 ;  /* 0x0c00000c0d0e7389 */ /* 0x0002a400000c000b */
[----:B012---:R-:W-:Y:S05]  /*43e0*/  ENDCOLLECTIVE ;  /* 0x000000000000791b */ /* 0x007fea0003800000 */
.L_x_6188:
[----:B------:R-:W-:Y:S01]  /*43f0*/  HFMA2 R12, -RZ, RZ, 0, 1.1920928955078125e-07 ;  /* 0x00000002ff0c7431 */ /* 0x000fe200000001ff */
[----:B------:R-:W-:-:S05]  /*4400*/  MOV R35, R14 ;  /* 0x0000000e00237202 */ /* 0x000fca0000000f00 */
[----:B------:R-:W-:-:S05]  /*4410*/  FADD.FTZ R35, RZ, R35 ;  /* 0x00000023ff237221 */ /* 0x000fca0000010000 */
[----:B------:R-:W-:-:S07]  /*4420*/  MOV R13, R35 ;  /* 0x00000023000d7202 */ /* 0x000fce0000000f00 */
[----:B------:R-:W-:Y:S05]  /*4430*/  WARPSYNC.COLLECTIVE R15, `(.L_x_6189) ;  /* 0x000000000f087348 */ /* 0x000fea0003c00000 */
[----:B------:R0:W1:Y:S02]  /*4440*/  SHFL.BFLY P6, R14, R13, R12, R11 ;  /* 0x0c00000c0d0e7389 */ /* 0x00006400000c000b */
[----:B01----:R-:W-:Y:S05]  /*4450*/  ENDCOLLECTIVE ;  /* 0x000000000000791b */ /* 0x003fea0003800000 */
.L_x_6189:
[----:B------:R-:W-:Y:S02]  /*4460*/  HFMA2 R12, -RZ, RZ, 0, 5.9604644775390625e-08 ;  /* 0x00000001ff0c7431 */ /* 0x000fe400000001ff */
[----:B------:R-:W-:-:S04]  /*4470*/  IMAD.MOV.U32 R18, RZ, RZ, R14 ;  /* 0x000000ffff127224 */ /* 0x000fc800078e000e */
[----:B------:R-:W-:-:S05]  /*4480*/  FADD.FTZ R35, R35, R18 ;  /* 0x0000001223237221 */ /* 0x000fca0000010000 */
[----:B------:R-:W-:-:S07]  /*4490*/  MOV R13, R35 ;  /* 0x00000023000d7202 */ /* 0x000fce0000000f00 */
[----:B------:R-:W-:Y:S05]  /*44a0*/  WARPSYNC.COLLECTIVE R15, `(.L_x_6190) ;  /* 0x000000000f087348 */ /* 0x000fea0003c00000 */
[----:B------:R0:W1:Y:S02]  /*44b0*/  SHFL.BFLY P6, R14, R13, R12, R11 ;  /* 0x0c00000c0d0e7389 */ /* 0x00006400000c000b */
[----:B01----:R-:W-:Y:S05]  /*44c0*/  ENDCOLLECTIVE ;  /* 0x000000000000791b */ /* 0x003fea0003800000 */
.L_x_6190:
[----:B------:R-:W-:Y:S02]  /*44d0*/  IMAD.MOV.U32 R13, RZ, RZ, RZ ;  /* 0x000000ffff0d7224 */ /* 0x000fe400078e00ff */
[----:B------:R-:W-:Y:S01]  /*44e0*/  HFMA2 R12, -RZ, RZ, 0, 2.384185791015625e-07 ;  /* 0x00000004ff0c7431 */ /* 0x000fe200000001ff */
[----:B------:R-:W-:-:S07]  /*44f0*/  MOV R32, R14 ;  /* 0x0000000e00207202 */ /* 0x000fce0000000f00 */
[----:B------:R-:W-:Y:S05]  /*4500*/  WARPSYNC.COLLECTIVE R15, `(.L_x_6191) ;  /* 0x000000000f087348 */ /* 0x000fea0003c00000 */
[----:B------:R0:W1:Y:S02]  /*4510*/  SHFL.BFLY P6, R14, R13, R12, R11 ;  /* 0x0c00000c0d0e7389 */ /* 0x00006400000c000b */
[----:B01----:R-:W-:Y:S05]  /*4520*/  ENDCOLLECTIVE ;  /* 0x000000000000791b */ /* 0x003fea0003800000 */
.L_x_6191:
        /* <DEDUP_REMOVED lines=8> */
.L_x_6192:
[----:B------:R-:W-:Y:S01]  /*45b0*/  HFMA2 R12, -RZ, RZ, 0, 5.9604644775390625e-08 ;  /* 0x00000001ff0c7431 */ /* 0x000fe200000001ff */
[----:B------:R-:W-:-:S05]  /*45c0*/  MOV R19, R14 ;  /* 0x0000000e00137202 */ /* 0x000fca0000000f00 */
[----:B------:R-:W-:-:S05]  /*45d0*/  FADD.FTZ R34, R34, R19 ;  /* 0x0000001322227221 */ /* 0x000fca0000010000 */
[----:B------:R-:W-:-:S07]  /*45e0*/  MOV R13, R34 ;  /* 0x00000022000d7202 */ /* 0x000fce0000000f00 */
[----:B------:R-:W-:Y:S05]  /*45f0*/  WARPSYNC.COLLECTIVE R15, `(.L_x_6193) ;  /* 0x000000000f087348 */ /* 0x000fea0003c00000 */
[----:B------:R0:W1:Y:S02]  /*4600*/  SHFL.BFLY P6, R14, R13, R12, R11 ;  /* 0x0c00000c0d0e7389 */ /* 0x00006400000c000b */
[----:B01----:R-:W-:Y:S05]  /*4610*/  ENDCOLLECTIVE ;  /* 0x000000000000791b */ /* 0x003fea0003800000 */
.L_x_6193:
[----:B------:R-:W-:Y:S01]  /*4620*/  MOV R13, RZ ;  /* 0x000000ff000d7202 */ /* 0x000fe20000000f00 */
[----:B------:R-:W-:Y:S02]  /*4630*/  HFMA2 R12, -RZ, RZ, 0, 2.384185791015625e-07 ;  /* 0x00000004ff0c7431 */ /* 0x000fe400000001ff */
[----:B------:R-:W-:-:S07]  /*4640*/  IMAD.MOV.U32 R33, RZ, RZ, R14 ;  /* 0x000000ffff217224 */ /* 0x000fce00078e000e */
[----:B------:R-:W-:Y:S05]  /*4650*/  WARPSYNC.COLLECTIVE R15, `(.L_x_6194) ;  /* 0x000000000f087348 */ /* 0x000fea0003c00000 */
[----:B------:R0:W1:Y:S02]  /*4660*/  SHFL.BFLY P6, R14, R13, R12, R11 ;  /* 0x0c00000c0d0e7389 */ /* 0x00006400000c000b */
[----:B01----:R-:W-:Y:S05]  /*4670*/  ENDCOLLECTIVE ;  /* 0x000000000000791b */ /* 0x003fea0003800000 */
.L_x_6194:
        /* <DEDUP_REMOVED lines=8> */
.L_x_6195:
[----:B------:R-:W-:Y:S01]  /*4700*/  IMAD.MOV.U32 R12, RZ, RZ, 0x1 ;  /* 0x00000001ff0c7424 */ /* 0x000fe200078e00ff */
[----:B------:R-:W-:-:S05]  /*4710*/  MOV R27, R14 ;  /* 0x0000000e001b7202 */ /* 0x000fca0000000f00 */
[----:B------:R-:W-:-:S05]  /*4720*/  FADD.FTZ R0, R0, R27 ;  /* 0x0000001b00007221 */ /* 0x000fca0000010000 */
[----:B------:R-:W-:-:S07]  /*4730*/  MOV R13, R0 ;  /* 0x00000000000d7202 */ /* 0x000fce0000000f00 */
[----:B------:R-:W-:Y:S05]  /*4740*/  WARPSYNC.COLLECTIVE R15, `(.L_x_6196) ;  /* 0x000000000f087348 */ /* 0x000fea0003c00000 */
[----:B------:R0:W1:Y:S02]  /*4750*/  SHFL.BFLY P6, R14, R13, R12, R11 ;  /* 0x0c00000c0d0e7389 */ /* 0x00006400000c000b */
[----:B01----:R-:W-:Y:S05]  /*4760*/  ENDCOLLECTIVE ;  /* 0x000000000000791b */ /* 0x003fea0003800000 */
.L_x_6196:
[----:B------:R-:W-:Y:S01]  /*4770*/  HFMA2 R13, -RZ, RZ, 0, 0 ;  /* 0x00000000ff0d7431 */ /* 0x000fe200000001ff */
[----:B------:R-:W-:Y:S02]  /*4780*/  MOV R12, 0x4 ;  /* 0x00000004000c7802 */ /* 0x000fe40000000f00 */
[----:B------:R-:W-:-:S07]  /*4790*/  MOV R39, R14 ;  /* 0x0000000e00277202 */ /* 0x000fce0000000f00 */
[----:B------:R-:W-:Y:S05]  /*47a0*/  WARPSYNC.COLLECTIVE R15, `(.L_x_6197) ;  /* 0x000000000f087348 */ /* 0x000fea0003c00000 */
[----:B------:R0:W1:Y:S02]  /*47b0*/  SHFL.BFLY P6, R14, R13, R12, R11 ;  /* 0x0c00000c0d0e7389 */ /* 0x00006400000c000b */
[----:B01----:R-:W-:Y:S05]  /*47c0*/  ENDCOLLECTIVE ;  /* 0x000000000000791b */ /* 0x003fea0003800000 */
.L_x_6197:
        /* <DEDUP_REMOVED lines=8> */
.L_x_6198:
[----:B------:R-:W-:Y:S01]  /*4850*/  HFMA2 R12, -RZ, RZ, 0, 5.9604644775390625e-08 ;  /* 0x00000001ff0c7431 */ /* 0x000fe200000001ff */
[----:B------:R-:W-:-:S05]  /*4860*/  MOV R29, R14 ;  /* 0x0000000e001d7202 */ /* 0x000fca0000000f00 */
[----:B------:R-:W-:-:S04]  /*4870*/  FADD.FTZ R2, R2, R29 ;  /* 0x0000001d02027221 */ /* 0x000fc80000010000 */
[----:B------:R-:W-:-:S07]  /*4880*/  IMAD.MOV.U32 R13, RZ, RZ, R2 ;  /* 0x000000ffff0d7224 */ /* 0x000fce00078e0002 */
[----:B------:R-:W-:Y:S05]  /*4890*/  WARPSYNC.COLLECTIVE R15, `(.L_x_6199) ;  /* 0x000000000f087348 */ /* 0x000fea0003c00000 */
[----:B------:R0:W1:Y:S02]  /*48a0*/  SHFL.BFLY P6, R14, R13, R12, R11 ;  /* 0x0c00000c0d0e7389 */ /* 0x00006400000c000b */
[----:B01----:R-:W-:Y:S05]  /*48b0*/  ENDCOLLECTIVE ;  /* 0x000000000000791b */ /* 0x003fea0003800000 */
.L_x_6199:
[----:B------:R-:W-:Y:S02]  /*48c0*/  HFMA2 R13, -RZ, RZ, 0, 0 ;  /* 0x00000000ff0d7431 */ /* 0x000fe400000001ff */
[----:B------:R-:W-:Y:S01]  /*48d0*/  IMAD.MOV.U32 R12, RZ, RZ, 0x4 ;  /* 0x00000004ff0c7424 */ /* 0x000fe200078e00ff */
[----:B------:R-:W-:-:S07]  /*48e0*/  MOV R41, R14 ;  /* 0x0000000e00297202 */ /* 0x000fce0000000f00 */
[----:B------:R-:W-:Y:S05]  /*48f0*/  WARPSYNC.COLLECTIVE R15, `(.L_x_6200) ;  /* 0x000000000f087348 */ /* 0x000fea0003c00000 */
[----:B------:R0:W1:Y:S02]  /*4900*/  SHFL.BFLY P6, R14, R13, R12, R11 ;  /* 0x0c00000c0d0e7389 */ /* 0x00006400000c000b */
[----:B01----:R-:W-:Y:S05]  /*4910*/  ENDCOLLECTIVE ;  /* 0x000000000000791b */ /* 0x003fea0003800000 */
.L_x_6200:
        /* <DEDUP_REMOVED lines=8> */
.L_x_6201:
[----:B------:R-:W-:Y:S02]  /*49a0*/  HFMA2 R12, -RZ, RZ, 0, 5.9604644775390625e-08 ;  /* 0x00000001ff0c7431 */ /* 0x000fe400000001ff */
[----:B------:R-:W-:-:S04]  /*49b0*/  IMAD.MOV.U32 R26, RZ, RZ, R14 ;  /* 0x000000ffff1a7224 */ /* 0x000fc800078e000e */
[----:B------:R-:W-:-:S05]  /*49c0*/  FADD.FTZ R3, R3, R26 ;  /* 0x0000001a03037221 */ /* 0x000fca0000010000 */
[----:B------:R-:W-:-:S07]  /*49d0*/  MOV R13, R3 ;  /* 0x00000003000d7202 */ /* 0x000fce0000000f00 */
[----:B------:R-:W-:Y:S05]  /*49e0*/  WARPSYNC.COLLECTIVE R15, `(.L_x_6202) ;  /* 0x000000000f087348 */ /* 0x000fea0003c00000 */
[----:B------:R0:W1:Y:S02]  /*49f0*/  SHFL.BFLY P6, R14, R13, R12, R11 ;  /* 0x0c00000c0d0e7389 */ /* 0x00006400000c000b */
[----:B01----:R-:W-:Y:S05]  /*4a00*/  ENDCOLLECTIVE ;  /* 0x000000000000791b */ /* 0x003fea0003800000 */
.L_x_6202:
[----:B------:R-:W-:Y:S02]  /*4a10*/  IMAD.MOV.U32 R13, RZ, RZ, RZ ;  /* 0x000000ffff0d7224 */ /* 0x000fe400078e00ff */
[----:B------:R-:W-:Y:S01]  /*4a20*/  HFMA2 R12, -RZ, RZ, 0, 2.384185791015625e-07 ;  /* 0x00000004ff0c7431 */ /* 0x000fe200000001ff */
[----:B------:R-:W-:-:S07]  /*4a30*/  MOV R38, R14 ;  /* 0x0000000e00267202 */ /* 0x000fce0000000f00 */
[----:B------:R-:W-:Y:S05]  /*4a40*/  WARPSYNC.COLLECTIVE R15, `(.L_x_6203) ;  /* 0x000000000f087348 */ /* 0x000fea0003c00000 */
[----:B------:R0:W1:Y:S02]  /*4a50*/  SHFL.BFLY P6, R14, R13, R12, R11 ;  /* 0x0c00000c0d0e7389 */ /* 0x00006400000c000b */
[----:B01----:R-:W-:Y:S05]  /*4a60*/  ENDCOLLECTIVE ;  /* 0x000000000000791b */ /* 0x003fea0003800000 */
.L_x_6203:
        /* <DEDUP_REMOVED lines=8> */
.L_x_6204:
[----:B------:R-:W-:Y:S01]  /*4af0*/  HFMA2 R12, -RZ, RZ, 0, 5.9604644775390625e-08 ;  /* 0x00000001ff0c7431 */ /* 0x000fe200000001ff */
[----:B------:R-:W-:-:S05]  /*4b00*/  MOV R25, R14 ;  /* 0x0000000e00197202 */ /* 0x000fca0000000f00 */
[----:B------:R-:W-:-:S05]  /*4b10*/  FADD.FTZ R4, R4, R25 ;  /* 0x0000001904047221 */ /* 0x000fca0000010000 */
[----:B------:R-:W-:-:S07]  /*4b20*/  MOV R13, R4 ;  /* 0x00000004000d7202 */ /* 0x000fce0000000f00 */
[----:B------:R-:W-:Y:S05]  /*4b30*/  WARPSYNC.COLLECTIVE R15, `(.L_x_6205) ;  /* 0x000000000f087348 */ /* 0x000fea0003c00000 */
[----:B------:R0:W1:Y:S02]  /*4b40*/  SHFL.BFLY P6, R14, R13, R12, R11 ;  /* 0x0c00000c0d0e7389 */ /* 0x00006400000c000b */
[----:B01----:R-:W-:Y:S05]  /*4b50*/  ENDCOLLECTIVE ;  /* 0x000000000000791b */ /* 0x003fea0003800000 */
.L_x_6205:
[----:B------:R-:W-:Y:S01]  /*4b60*/  MOV R13, RZ ;  /* 0x000000ff000d7202 */ /* 0x000fe20000000f00 */
[----:B------:R-:W-:Y:S02]  /*4b70*/  HFMA2 R12, -RZ, RZ, 0, 2.384185791015625e-07 ;  /* 0x00000004ff0c7431 */ /* 0x000fe400000001ff */
[----:B------:R-:W-:-:S07]  /*4b80*/  IMAD.MOV.U32 R36, RZ, RZ, R14 ;  /* 0x000000ffff247224 */ /* 0x000fce00078e000e */
[----:B------:R-:W-:Y:S05]  /*4b90*/  WARPSYNC.COLLECTIVE R15, `(.L_x_6206) ;  /* 0x000000000f087348 */ /* 0x000fea0003c00000 */
[----:B------:R0:W1:Y:S02]  /*4ba0*/  SHFL.BFLY P6, R14, R13, R12, R11 ;  /* 0x0c00000c0d0e7389 */ /* 0x00006400000c000b */
[----:B01----:R-:W-:Y:S05]  /*4bb0*/  ENDCOLLECTIVE ;  /* 0x000000000000791b */ /* 0x003fea0003800000 */
.L_x_6206:
        /* <DEDUP_REMOVED lines=8> */
.L_x_6207:
[----:B------:R-:W-:Y:S01]  /*4c40*/  IMAD.MOV.U32 R12, RZ, RZ, 0x1 ;  /* 0x00000001ff0c7424 */ /* 0x000fe200078e00ff */
[----:B------:R-:W-:-:S05]  /*4c50*/  MOV R20, R14 ;  /* 0x0000000e00147202 */ /* 0x000fca0000000f00 */
[----:B------:R-:W-:-:S05]  /*4c60*/  FADD.FTZ R5, R5, R20 ;  /* 0x0000001405057221 */ /* 0x000fca0000010000 */
[----:B------:R-:W-:-:S07]  /*4c70*/  MOV R13, R5 ;  /* 0x00000005000d7202 */ /* 0x000fce0000000f00 */
[----:B------:R-:W-:Y:S05]  /*4c80*/  WARPSYNC.COLLECTIVE R15, `(.L_x_6208) ;  /* 0x000000000f087348 */ /* 0x000fea0003c00000 */
[----:B------:R0:W1:Y:S02]  /*4c90*/  SHFL.BFLY P6, R14, R13, R12, R11 ;  /* 0x0c00000c0d0e7389 */ /* 0x00006400000c000b */
[----:B01----:R-:W-:Y:S05]  /*4ca0*/  ENDCOLLECTIVE ;  /* 0x000000000000791b */ /* 0x003fea0003800000 */
.L_x_6208:
[----:B------:R-:W-:Y:S01]  /*4cb0*/  HFMA2 R13, -RZ, RZ, 0, 0 ;  /* 0x00000000ff0d7431 */ /* 0x000fe200000001ff */
[----:B------:R-:W-:Y:S02]  /*4cc0*/  MOV R12, 0x4 ;  /* 0x00000004000c7802 */ /* 0x000fe40000000f00 */
[----:B------:R-:W-:-:S07]  /*4cd0*/  MOV R37, R14 ;  /* 0x0000000e00257202 */ /* 0x000fce0000000f00 */
[----:B------:R-:W-:Y:S05]  /*4ce0*/  WARPSYNC.COLLECTIVE R15, `(.L_x_6209) ;  /* 0x000000000f087348 */ /* 0x000fea0003c00000 */
[----:B------:R0:W1:Y:S02]  /*4cf0*/  SHFL.BFLY P6, R14, R13, R12, R11 ;  /* 0x0c00000c0d0e7389 */ /* 0x00006400000c000b */
[----:B01----:R-:W-:Y:S05]  /*4d00*/  ENDCOLLECTIVE ;  /* 0x000000000000791b */ /* 0x003fea0003800000 */
.L_x_6209:
        /* <DEDUP_REMOVED lines=8> */
.L_x_6210:
[----:B------:R-:W-:Y:S01]  /*4d90*/  HFMA2 R12, -RZ, RZ, 0, 5.9604644775390625e-08 ;  /* 0x00000001ff0c7431 */ /* 0x000fe200000001ff */
[----:B------:R-:W-:-:S05]  /*4da0*/  MOV R7, R14 ;  /* 0x0000000e00077202 */ /* 0x000fca0000000f00 */
[----:B------:R-:W-:-:S04]  /*4db0*/  FADD.FTZ R6, R6, R7 ;  /* 0x0000000706067221 */ /* 0x000fc80000010000 */
[----:B------:R-:W-:-:S07]  /*4dc0*/  IMAD.MOV.U32 R13, RZ, RZ, R6 ;  /* 0x000000ffff0d7224 */ /* 0x000fce00078e0006 */
[----:B------:R-:W-:Y:S05]  /*4dd0*/  WARPSYNC.COLLECTIVE R15, `(.L_x_6211) ;  /* 0x000000000f087348 */ /* 0x000fea0003c00000 */
[----:B------:R0:W1:Y:S02]  /*4de0*/  SHFL.BFLY P6, R14, R13, R12, R11 ;  /* 0x0c00000c0d0e7389 */ /* 0x00006400000c000b */
[----:B01----:R-:W-:Y:S05]  /*4df0*/  ENDCOLLECTIVE ;  /* 0x000000000000791b */ /* 0x003fea0003800000 */
.L_x_6211:
[----:B------:R-:W-:Y:S02]  /*4e00*/  HFMA2 R13, -RZ, RZ, 0, 0 ;  /* 0x00000000ff0d7431 */ /* 0x000fe400000001ff */
[----:B------:R-:W-:Y:S01]  /*4e10*/  IMAD.MOV.U32 R12, RZ, RZ, 0x4 ;  /* 0x00000004ff0c7424 */ /* 0x000fe200078e00ff */
[----:B------:R-:W-:-:S07]  /*4e20*/  MOV R7, R14 ;  /* 0x0000000e00077202 */ /* 0x000fce0000000f00 */
[----:B------:R-:W-:Y:S05]  /*4e30*/  WARPSYNC.COLLECTIVE R15, `(.L_x_6212) ;  /* 0x000000000f087348 */ /* 0x000fea0003c00000 */
[----:B------:R0:W1:Y:S02]  /*4e40*/  SHFL.BFLY P6, R14, R13, R12, R11 ;  /* 0x0c00000c0d0e7389 */ /* 0x00006400000c000b */
[----:B01----:R-:W-:Y:S05]  /*4e50*/  ENDCOLLECTIVE ;  /* 0x000000000000791b */ /* 0x003fea0003800000 */
.L_x_6212:
        /* <DEDUP_REMOVED lines=8> */
.L_x_6213:
[----:B------:R-:W-:Y:S02]  /*4ee0*/  HFMA2 R12, -RZ, RZ, 0, 5.9604644775390625e-08 ;  /* 0x00000001ff0c7431 */ /* 0x000fe400000001ff */
[----:B------:R-:W-:-:S04]  /*4ef0*/  IMAD.MOV.U32 R9, RZ, RZ, R14 ;  /* 0x000000ffff097224 */ /* 0x000fc800078e000e */
[----:B------:R-:W-:-:S05]  /*4f00*/  FADD.FTZ R8, R8, R9 ;  /* 0x0000000908087221 */ /* 0x000fca0000010000 */
[----:B------:R-:W-:-:S07]  /*4f10*/  MOV R13, R8 ;  /* 0x00000008000d7202 */ /* 0x000fce0000000f00 */
[----:B------:R-:W-:Y:S05]  /*4f20*/  WARPSYNC.COLLECTIVE R15, `(.L_x_6214) ;  /* 0x000000000f087348 */ /* 0x000fea0003c00000 */
[----:B------:R0:W1:Y:S02]  /*4f30*/  SHFL.BFLY P6, R14, R13, R12, R11 ;  /* 0x0c00000c0d0e7389 */ /* 0x00006400000c000b */
[----:B01----:R-:W-:Y:S05]  /*4f40*/  ENDCOLLECTIVE ;  /* 0x000000000000791b */ /* 0x003fea0003800000 */
.L_x_6214:
[----:B------:R-:W-:Y:S02]  /*4f50*/  IMAD.MOV.U32 R13, RZ, RZ, RZ ;  /* 0x000000ffff0d7224 */ /* 0x000fe400078e00ff */
[----:B------:R-:W-:Y:S01]  /*4f60*/  HFMA2 R12, -RZ, RZ, 0, 2.384185791015625e-07 ;  /* 0x00000004ff0c7431 */ /* 0x000fe200000001ff */
[----:B------:R-:W-:-:S07]  /*4f70*/  MOV R9, R14 ;  /* 0x0000000e00097202 */ /* 0x000fce0000000f00 */
[----:B------:R-:W-:Y:S05]  /*4f80*/  WARPSYNC.COLLECTIVE R15, `(.L_x_6215) ;  /* 0x000000000f087348 */ /* 0x000fea0003c00000 */
[----:B------:R0:W1:Y:S02]  /*4f90*/  SHFL.BFLY P6, R14, R13, R12, R11 ;  /* 0x0c00000c0d0e7389 */ /* 0x00006400000c000b */
[----:B01----:R-:W-:Y:S05]  /*4fa0*/  ENDCOLLECTIVE ;  /* 0x000000000000791b */ /* 0x003fea0003800000 */
.L_x_6215:
        /* <DEDUP_REMOVED lines=8> */
.L_x_6216:
[----:B------:R-:W-:Y:S01]  /*5030*/  HFMA2 R12, -RZ, RZ, 0, 5.9604644775390625e-08 ;  /* 0x00000001ff0c7431 */ /* 0x000fe200000001ff */
[----:B------:R-:W-:-:S05]  /*5040*/  MOV R17, R14 ;  /* 0x0000000e00117202 */ /* 0x000fca0000000f00 */
[----:B------:R-:W-:-:S05]  /*5050*/  FADD.FTZ R10, R10, R17 ;  /* 0x000000110a0a7221 */ /* 0x000fca0000010000 */
[----:B------:R-:W-:-:S07]  /*5060*/  MOV R13, R10 ;  /* 0x0000000a000d7202 */ /* 0x000fce0000000f00 */
[----:B------:R-:W-:Y:S05]  /*5070*/  WARPSYNC.COLLECTIVE R15, `(.L_x_6217) ;  /* 0x000000000f087348 */ /* 0x000fea0003c00000 */
[----:B------:R0:W1:Y:S02]  /*5080*/  SHFL.BFLY P6, R14, R13, R12, R11 ;  /* 0x0c00000c0d0e7389 */ /* 0x00006400000c000b */
[----:B01----:R-:W-:Y:S05]  /*5090*/  ENDCOLLECTIVE ;  /* 0x000000000000791b */ /* 0x003fea0003800000 */
.L_x_6217:
[----:B------:R-:W-:Y:S01]  /*50a0*/  MOV R13, RZ ;  /* 0x000000ff000d7202 */ /* 0x000fe20000000f00 */
[----:B------:R-:W-:Y:S02]  /*50b0*/  HFMA2 R12, -RZ, RZ, 0, 2.384185791015625e-07 ;  /* 0x00000004ff0c7431 */ /* 0x000fe400000001ff */
[----:B------:R-:W-:-:S07]  /*50c0*/  IMAD.MOV.U32 R17, RZ, RZ, R14 ;  /* 0x000000ffff117224 */ /* 0x000fce00078e000e */
[----:B------:R-:W-:Y:S05]  /*50d0*/  WARPSYNC.COLLECTIVE R15, `(.L_x_6218) ;  /* 0x000000000f087348 */ /* 0x000fea0003c00000 */
[----:B------:R0:W1:Y:S02]  /*50e0*/  SHFL.BFLY P6, R14, R13, R12, R11 ;  /* 0x0c00000c0d0e7389 */ /* 0x00006400000c000b */
[----:B01----:R-:W-:Y:S05]  /*50f0*/  ENDCOLLECTIVE ;  /* 0x000000000000791b */ /* 0x003fea0003800000 */
.L_x_6218:
[----:B------:R-:W-:Y:S01]  /*5100*/  FADD.FTZ R10, R10, R17 ;  /* 0x000000110a0a7221 */ /* 0x000fe20000010000 */
[----:B------:R-:W-:Y:S02]  /*5110*/  IMAD.MOV.U32 R12, RZ, RZ, 0x2 ;  /* 0x00000002ff0c7424 */ /* 0x000fe400078e00ff */
[----:B------:R-:W-:-:S05]  /*5120*/  FADD.FTZ R16, RZ, R14 ;  /* 0x0000000eff107221 */ /* 0x000fca0000010000 */
[----:B------:R-:W-:-:S07]  /*5130*/  MOV R13, R16 ;  /* 0x00000010000d7202 */ /* 0x000fce0000000f00 */
[----:B------:R-:W-:Y:S05]  /*5140*/  WARPSYNC.COLLECTIVE R15, `(.L_x_6219) ;  /* 0x000000000f087348 */ /* 0x000fea0003c00000 */
[----:B------:R0:W1:Y:S02]  /*5150*/  SHFL.BFLY P6, R14, R13, R12, R11 ;  /* 0x0c00000c0d0e7389 */ /* 0x00006400000c000b */
[----:B01----:R-:W-:Y:S05]  /*5160*/  ENDCOLLECTIVE ;  /* 0x000000000000791b */ /* 0x003fea0003800000 */
.L_x_6219:
[----:B------:R-:W-:Y:S01]  /*5170*/  HFMA2 R12, -RZ, RZ, 0, 5.9604644775390625e-08 ;  /* 0x00000001ff0c7431 */ /* 0x000fe200000001ff */
[----:B------:R-:W-:-:S05]  /*5180*/  MOV R21, R14 ;  /* 0x0000000e00157202 */ /* 0x000fca0000000f00 */
[----:B------:R-:W-:-:S05]  /*5190*/  FADD.FTZ R16, R16, R21 ;  /* 0x0000001510107221 */ /* 0x000fca0000010000 */
[----:B------:R-:W-:-:S07]  /*51a0*/  MOV R13, R16 ;  /* 0x00000010000d7202 */ /* 0x000fce0000000f00 */
[----:B------:R-:W-:Y:S05]  /*51b0*/  WARPSYNC.COLLECTIVE R15, `(.L_x_6220) ;  /* 0x000000000f087348 */ /* 0x000fea0003c00000 */
[----:B------:R0:W1:Y:S02]  /*51c0*/  SHFL.BFLY P6, R14, R13, R12, R11 ;  /* 0x0c00000c0d0e7389 */ /* 0x00006400000c000b */
[----:B01----:R-:W-:Y:S05]  /*51d0*/  ENDCOLLECTIVE ;  /* 0x000000000000791b */ /* 0x003fea0003800000 */
.L_x_6220:
[----:B------:R-:W-:Y:S01]  /*51e0*/  MOV R13, RZ ;  /* 0x000000ff000d7202 */ /* 0x000fe20000000f00 */
[----:B------:R-:W-:Y:S02]  /*51f0*/  HFMA2 R12, -RZ, RZ, 0, 2.384185791015625e-07 ;  /* 0x00000004ff0c7431 */ /* 0x000fe400000001ff */
[----:B------:R-:W-:-:S07]  /*5200*/  IMAD.MOV.U32 R31, RZ, RZ, R14 ;  /* 0x000000ffff1f7224 */ /* 0x000fce00078e000e */
[----:B------:R-:W-:Y:S05]  /*5210*/  WARPSYNC.COLLECTIVE R15, `(.L_x_6221) ;  /* 0x000000000f087348 */ /* 0x000fea0003c00000 */
[----:B------:R0:W1:Y:S02]  /*5220*/  SHFL.BFLY P6, R14, R13, R12, R11 ;  /* 0x0c00000c0d0e7389 */ /* 0x00006400000c000b */
[----:B01----:R-:W-:Y:S05]  /*5230*/  ENDCOLLECTIVE ;  /* 0x000000000000791b */ /* 0x003fea0003800000 */
.L_x_6221:
[----:B------:R-:W-:Y:S01]  /*5240*/  FADD.FTZ R16, R16, R31 ;  /* 0x0000001f10107221 */ /* 0x000fe20000010000 */
[----:B------:R-:W-:Y:S02]  /*5250*/  IMAD.MOV.U32 R12, RZ, RZ, 0x2 ;  /* 0x00000002ff0c7424 */ /* 0x000fe400078e00ff */
[----:B------:R-:W-:-:S05]  /*5260*/  FADD.FTZ R18, RZ, R14 ;  /* 0x0000000eff127221 */ /* 0x000fca0000010000 */
[----:B------:R-:W-:-:S07]  /*5270*/  MOV R13, R18 ;  /* 0x00000012000d7202 */ /* 0x000fce0000000f00 */
[----:B------:R-:W-:Y:S05]  /*5280*/  WARPSYNC.COLLECTIVE R15, `(.L_x_6222) ;  /* 0x000000000f087348 */ /* 0x000fea0003c00000 */
[----:B------:R0:W1:Y:S02]  /*5290*/  SHFL.BFLY P6, R14, R13, R12, R11 ;  /* 0x0c00000c0d0e7389 */ /* 0x00006400000c000b */
[----:B01----:R-:W-:Y:S05]  /*52a0*/  ENDCOLLECTIVE ;  /* 0x000000000000791b */ /* 0x003fea0003800000 */
.L_x_6222:
[----:B------:R-:W-:Y:S01]  /*52b0*/  HFMA2 R12, -RZ, RZ, 0, 5.9604644775390625e-08 ;  /* 0x00000001ff0c7431 */ /* 0x000fe200000001ff */
[----:B------:R-:W-:-:S05]  /*52c0*/  MOV R43, R14 ;  /* 0x0000000e002b7202 */ /* 0x000fca0000000f00 */
[----:B------:R-:W-:-:S05]  /*52d0*/  FADD.FTZ R18, R18, R43 ;  /* 0x0000002b12127221 */ /* 0x000fca0000010000 */
[----:B------:R-:W-:-:S07]  /*52e0*/  MOV R13, R18 ;  /* 0x00000012000d7202 */ /* 0x000fce0000000f00 */
[----:B------:R-:W-:Y:S05]  /*52f0*/  WARPSYNC.COLLECTIVE R15, `(.L_x_6223) ;  /* 0x000000000f087348 */ /* 0x000fea0003c00000 */
[----:B------:R0:W1:Y:S02]  /*5300*/  SHFL.BFLY P6, R14, R13, R12, R11 ;  /* 0x0c00000c0d0e7389 */ /* 0x00006400000c000b */
[----:B01----:R-:W-:Y:S05]  /*5310*/  ENDCOLLECTIVE ;  /* 0x000000000000791b */ /* 0x003fea0003800000 */
.L_x_6223:
[----:B------:R-:W-:Y:S02]  /*5320*/  IMAD.MOV.U32 R13, RZ, RZ, RZ ;  /* 0x000000ffff0d7224 */ /* 0x000fe400078e00ff */
[----:B------:R-:W-:Y:S01]  /*5330*/  HFMA2 R12, -RZ, RZ, 0, 2.384185791015625e-07 ;  /* 0x00000004ff0c7431 */ /* 0x000fe200000001ff */
[----:B------:R-:W-:-:S07]  /*5340*/  MOV R35, R14 ;  /* 0x0000000e00237202 */ /* 0x000fce0000000f00 */
[----:B------:R-:W-:Y:S05]  /*5350*/  WARPSYNC.COLLECTIVE R15, `(.L_x_6224) ;  /* 0x000000000f087348 */ /* 0x000fea0003c00000 */
[----:B------:R0:W1:Y:S02]  /*5360*/  SHFL.BFLY P6, R14, R13, R12, R11 ;  /* 0x0c00000c0d0e7389 */ /* 0x00006400000c000b */
[----:B01----:R-:W-:Y:S05]  /*5370*/  ENDCOLLECTIVE ;  /* 0x000000000000791b */ /* 0x003fea0003800000 */
.L_x_6224:
        /* <DEDUP_REMOVED lines=8> */
.L_x_6225:
[----:B------:R-:W-:Y:S02]  /*5400*/  HFMA2 R12, -RZ, RZ, 0, 5.9604644775390625e-08 ;  /* 0x00000001ff0c7431 */ /* 0x000fe400000001ff */
[----:B------:R-:W-:-:S04]  /*5410*/  IMAD.MOV.U32 R40, RZ, RZ, R14 ;  /* 0x000000ffff287224 */ /* 0x000fc800078e000e */
[----:B------:R-:W-:-:S05]  /*5420*/  FADD.FTZ R19, R19, R40 ;  /* 0x0000002813137221 */ /* 0x000fca0000010000 */
[----:B------:R-:W-:-:S07]  /*5430*/  MOV R13, R19 ;  /* 0x00000013000d7202 */ /* 0x000fce0000000f00 */
[----:B------:R-:W-:Y:S05]  /*5440*/  WARPSYNC.COLLECTIVE R15, `(.L_x_6226) ;  /* 0x000000000f087348 */ /* 0x000fea0003c00000 */
[----:B------:R0:W1:Y:S02]  /*5450*/  SHFL.BFLY P6, R14, R13, R12, R11 ;  /* 0x0c00000c0d0e7389 */ /* 0x00006400000c000b */
[----:B01----:R-:W-:Y:S05]  /*5460*/  ENDCOLLECTIVE ;  /* 0x000000000000791b */ /* 0x003fea0003800000 */
.L_x_6226:
[----:B------:R-:W-:Y:S02]  /*5470*/  HFMA2 R13, -RZ, RZ, 0, 0 ;  /* 0x00000000ff0d7431 */ /* 0x000fe400000001ff */
[----:B------:R-:W-:Y:S01]  /*5480*/  IMAD.MOV.U32 R12, RZ, RZ, 0x4 ;  /* 0x00000004ff0c7424 */ /* 0x000fe200078e00ff */
[----:B------:R-:W-:-:S07]  /*5490*/  MOV R34, R14 ;  /* 0x0000000e00227202 */ /* 0x000fce0000000f00 */
[----:B------:R-:W-:Y:S05]  /*54a0*/  WARPSYNC.COLLECTIVE R15, `(.L_x_6227) ;  /* 0x000000000f087348 */ /* 0x000fea0003c00000 */
[----:B------:R0:W1:Y:S02]  /*54b0*/  SHFL.BFLY P6, R14, R13, R12, R11 ;  /* 0x0c00000c0d0e7389 */ /* 0x00006400000c000b */
[----:B01----:R-:W-:Y:S05]  /*54c0*/  ENDCOLLECTIVE ;  /* 0x000000000000791b */ /* 0x003fea0003800000 */
.L_x_6227:
[----:B------:R-:W-:Y:S01]  /*54d0*/  FADD.FTZ R34, R19, R34 ;  /* 0x0000002213227221 */ /* 0x000fe20000010000 */
[----:B------:R-:W-:Y:S02]  /*54e0*/  HFMA2 R12, -RZ, RZ, 0, 1.1920928955078125e-07 ;  /* 0x00000002ff0c7431 */ /* 0x000fe400000001ff */
[----:B------:R-:W-:-:S05]  /*54f0*/  FADD.FTZ R20, RZ, R14 ;  /* 0x0000000eff147221 */ /* 0x000fca0000010000 */
[----:B------:R-:W-:-:S07]  /*5500*/  MOV R13, R20 ;  /* 0x00000014000d7202 */ /* 0x000fce0000000f00 */
[----:B------:R-:W-:Y:S05]  /*5510*/  WARPSYNC.COLLECTIVE R15, `(.L_x_6228) ;  /* 0x000000000f087348 */ /* 0x000fea0003c00000 */
[----:B------:R0:W1:Y:S02]  /*5520*/  SHFL.BFLY P6, R14, R13, R12, R11 ;  /* 0x0c00000c0d0e7389 */ /* 0x00006400000c000b */
[----:B01----:R-:W-:Y:S05]  /*5530*/  ENDCOLLECTIVE ;  /* 0x000000000000791b */ /* 0x003fea0003800000 */
.L_x_6228:
[----:B------:R-:W-:Y:S01]  /*5540*/  IMAD.MOV.U32 R12, RZ, RZ, 0x1 ;  /* 0x00000001ff0c7424 */ /* 0x000fe200078e00ff */
[----:B------:R-:W-:-:S05]  /*5550*/  MOV R39, R14 ;  /* 0x0000000e00277202 */ /* 0x000fca0000000f00 */
[----:B------:R-:W-:-:S05]  /*5560*/  FADD.FTZ R20, R20, R39 ;  /* 0x0000002714147221 */ /* 0x000fca0000010000 */
[----:B------:R-:W-:-:S07]  /*5570*/  MOV R13, R20 ;  /* 0x00000014000d7202 */ /* 0x000fce0000000f00 */
[----:B------:R-:W-:Y:S05]  /*5580*/  WARPSYNC.COLLECTIVE R15, `(.L_x_6229) ;  /* 0x000000000f087348 */ /* 0x000fea0003c00000 */
[----:B------:R0:W1:Y:S02]  /*5590*/  SHFL.BFLY P6, R14, R13, R12, R11 ;  /* 0x0c00000c0d0e7389 */ /* 0x00006400000c000b */
[----:B01----:R-:W-:Y:S05]  /*55a0*/  ENDCOLLECTIVE ;  /* 0x000000000000791b */ /* 0x003fea0003800000 */
.L_x_6229:
[----:B------:R-:W-:Y:S01]  /*55b0*/  HFMA2 R13, -RZ, RZ, 0, 0 ;  /* 0x00000000ff0d7431 */ /* 0x000fe200000001ff */
[----:B------:R-:W-:Y:S02]  /*55c0*/  MOV R12, 0x4 ;  /* 0x00000004000c7802 */ /* 0x000fe40000000f00 */
[----:B------:R-:W-:-:S07]  /*55d0*/  MOV R36, R14 ;  /* 0x0000000e00247202 */ /* 0x000fce0000000f00 */
[----:B------:R-:W-:Y:S05]  /*55e0*/  WARPSYNC.COLLECTIVE R15, `(.L_x_6230) ;  /* 0x000000000f087348 */ /* 0x000fea0003c00000 */
[----:B------:R0:W1:Y:S02]  /*55f0*/  SHFL.BFLY P6, R14, R13, R12, R11 ;  /* 0x0c00000c0d0e7389 */ /* 0x00006400000c000b */
[----:B01----:R-:W-:Y:S05]  /*5600*/  ENDCOLLECTIVE ;  /* 0x000000000000791b */ /* 0x003fea0003800000 */
.L_x_6230:
[----:B------:R-:W-:Y:S01]  /*5610*/  HFMA2 R12, -RZ, RZ, 0, 1.1920928955078125e-07 ;  /* 0x00000002ff0c7431 */ /* 0x000fe200000001ff */
[----:B------:R-:W-:-:S05]  /*5620*/  MOV R21, R14 ;  /* 0x0000000e00157202 */ /* 0x000fca0000000f00 */
[----:B------:R-:W-:-:S04]  /*5630*/  FADD.FTZ R21, RZ, R21 ;  /* 0x00000015ff157221 */ /* 0x000fc80000010000 */
[----:B------:R-:W-:-:S07]  /*5640*/  IMAD.MOV.U32 R13, RZ, RZ, R21 ;  /* 0x000000ffff0d7224 */ /* 0x000fce00078e0015 */
[----:B------:R-:W-:Y:S05]  /*5650*/  WARPSYNC.COLLECTIVE R15, `(.L_x_6231) ;  /* 0x000000000f087348 */ /* 0x000fea0003c00000 */
[----:B------:R0:W1:Y:S02]  /*5660*/  SHFL.BFLY P6, R14, R13, R12, R11 ;  /* 0x0c00000c0d0e7389 */ /* 0x00006400000c000b */
[----:B01----:R-:W-:Y:S05]  /*5670*/  ENDCOLLECTIVE ;  /* 0x000000000000791b */ /* 0x003fea0003800000 */
.L_x_6231:
[----:B------:R-:W-:Y:S01]  /*5680*/  HFMA2 R12, -RZ, RZ, 0, 5.9604644775390625e-08 ;  /* 0x00000001ff0c7431 */ /* 0x000fe200000001ff */
[----:B------:R-:W-:-:S05]  /*5690*/  MOV R37, R14 ;  /* 0x0000000e00257202 */ /* 0x000fca0000000f00 */
[----:B------:R-:W-:-:S05]  /*56a0*/  FADD.FTZ R21, R21, R37 ;  /* 0x0000002515157221 */ /* 0x000fca0000010000 */
[----:B------:R-:W-:-:S07]  /*56b0*/  MOV R13, R21 ;  /* 0x00000015000d7202 */ /* 0x000fce0000000f00 */
[----:B------:R-:W-:Y:S05]  /*56c0*/  WARPSYNC.COLLECTIVE R15, `(.L_x_6232) ;  /* 0x000000000f087348 */ /* 0x000fea0003c00000 */
[----:B------:R0:W1:Y:S02]  /*56d0*/  SHFL.BFLY P6, R14, R13, R12, R11 ;  /* 0x0c00000c0d0e7389 */ /* 0x00006400000c000b */
[----:B01----:R-:W-:Y:S05]  /*56e0*/  ENDCOLLECTIVE ;  /* 0x000000000000791b */ /* 0x003fea0003800000 */
.L_x_6232:
[----:B------:R-:W-:Y:S01]  /*56f0*/  MOV R13, RZ ;  /* 0x000000ff000d7202 */ /* 0x000fe20000000f00 */
[----:B------:R-:W-:Y:S02]  /*5700*/  HFMA2 R12, -RZ, RZ, 0, 2.384185791015625e-07 ;  /* 0x00000004ff0c7431 */ /* 0x000fe400000001ff */
[----:B------:R-:W-:-:S07]  /*5710*/  IMAD.MOV.U32 R38, RZ, RZ, R14 ;  /* 0x000000ffff267224 */ /* 0x000fce00078e000e */
[----:B------:R-:W-:Y:S05]  /*5720*/  WARPSYNC.COLLECTIVE R15, `(.L_x_6233) ;  /* 0x000000000f087348 */ /* 0x000fea0003c00000 */
[----:B------:R0:W1:Y:S02]  /*5730*/  SHFL.BFLY P6, R14, R13, R12, R11 ;  /* 0x0c00000c0d0e7389 */ /* 0x00006400000c000b */
[----:B01----:R-:W-:Y:S05]  /*5740*/  ENDCOLLECTIVE ;  /* 0x000000000000791b */ /* 0x003fea0003800000 */
.L_x_6233:
        /* <DEDUP_REMOVED lines=8> */
.L_x_6234:
[----:B------:R-:W-:Y:S02]  /*57d0*/  HFMA2 R12, -RZ, RZ, 0, 5.9604644775390625e-08 ;  /* 0x00000001ff0c7431 */ /* 0x000fe400000001ff */
[----:B------:R-:W-:-:S05]  /*57e0*/  FADD.FTZ R25, R25, R14 ;  /* 0x0000000e19197221 */ /* 0x000fca0000010000 */
[----:B------:R-:W-:-:S07]  /*57f0*/  MOV R13, R25 ;  /* 0x00000019000d7202 */ /* 0x000fce0000000f00 */
[----:B------:R-:W-:Y:S05]  /*5800*/  WARPSYNC.COLLECTIVE R15, `(.L_x_6235) ;  /* 0x000000000f087348 */ /* 0x000fea0003c00000 */
[----:B------:R0:W1:Y:S02]  /*5810*/  SHFL.BFLY P6, R14, R13, R12, R11 ;  /* 0x0c00000c0d0e7389 */ /* 0x00006400000c000b */
[----:B01----:R-:W-:Y:S05]  /*5820*/  ENDCOLLECTIVE ;  /* 0x000000000000791b */ /* 0x003fea0003800000 */
.L_x_6235:
[----:B------:R-:W-:Y:S02]  /*5830*/  HFMA2 R13, -RZ, RZ, 0, 0 ;  /* 0x00000000ff0d7431 */ /* 0x000fe400000001ff */
[----:B------:R-:W-:Y:S01]  /*5840*/  IMAD.MOV.U32 R12, RZ, RZ, 0x4 ;  /* 0x00000004ff0c7424 */ /* 0x000fe200078e00ff */
[----:B------:R-:W-:-:S07]  /*5850*/  MOV R42, R14 ;  /* 0x0000000e002a7202 */ /* 0x000fce0000000f00 */
[----:B------:R-:W-:Y:S05]  /*5860*/  WARPSYNC.COLLECTIVE R15, `(.L_x_6236) ;  /* 0x000000000f087348 */ /* 0x000fea0003c00000 */
[----:B------:R0:W1:Y:S02]  /*5870*/  SHFL.BFLY P6, R14, R13, R12, R11 ;  /* 0x0c00000c0d0e7389 */ /* 0x00006400000c000b */
[----:B01----:R-:W-:Y:S05]  /*5880*/  ENDCOLLECTIVE ;  /* 0x000000000000791b */ /* 0x003fea0003800000 */
.L_x_6236:
        /* <DEDUP_REMOVED lines=8> */
.L_x_6237:
        /* <DEDUP_REMOVED lines=8> */
.L_x_6238:
[----:B------:R-:W-:Y:S02]  /*5990*/  HFMA2 R13, -RZ, RZ, 0, 0 ;  /* 0x00000000ff0d7431 */ /* 0x000fe400000001ff */
[----:B------:R-:W-:Y:S01]  /*59a0*/  IMAD.MOV.U32 R12, RZ, RZ, 0x4 ;  /* 0x00000004ff0c7424 */ /* 0x000fe200078e00ff */
[----:B------:R-:W-:-:S07]  /*59b0*/  MOV R7, R14 ;  /* 0x0000000e00077202 */ /* 0x000fce0000000f00 */
[----:B------:R-:W-:Y:S05]  /*59c0*/  WARPSYNC.COLLECTIVE R15, `(.L_x_6239) ;  /* 0x000000000f087348 */ /* 0x000fea0003c00000 */
[----:B------:R0:W1:Y:S02]  /*59d0*/  SHFL.BFLY P6, R14, R13, R12, R11 ;  /* 0x0c00000c0d0e7389 */ /* 0x00006400000c000b */
[----:B01----:R-:W-:Y:S05]  /*59e0*/  ENDCOLLECTIVE ;  /* 0x000000000000791b */ /* 0x003fea0003800000 */
.L_x_6239:
[----:B------:R-:W-:Y:S02]  /*59f0*/  HFMA2 R12, -RZ, RZ, 0, 1.1920928955078125e-07 ;  /* 0x00000002ff0c7431 */ /* 0x000fe400000001ff */
[----:B------:R-:W-:-:S05]  /*5a00*/  FADD.FTZ R27, RZ, R14 ;  /* 0x0000000eff1b7221 */ /* 0x000fca0000010000 */
[----:B------:R-:W-:-:S07]  /*5a10*/  MOV R13, R27 ;  /* 0x0000001b000d7202 */ /* 0x000fce0000000f00 */
[----:B------:R-:W-:Y:S05]  /*5a20*/  WARPSYNC.COLLECTIVE R15, `(.L_x_6240) ;  /* 0x000000000f087348 */ /* 0x000fea0003c00000 */
[----:B------:R0:W1:Y:S02]  /*5a30*/  SHFL.BFLY P6, R14, R13, R12, R11 ;  /* 0x0c00000c0d0e7389 */ /* 0x00006400000c000b */
[----:B01----:R-:W-:Y:S05]  /*5a40*/  ENDCOLLECTIVE ;  /* 0x000000000000791b */ /* 0x003fea0003800000 */
.L_x_6240:
[----:B------:R-:W-:Y:S01]  /*5a50*/  IMAD.MOV.U32 R12, RZ, RZ, 0x1 ;  /* 0x00000001ff0c7424 */ /* 0x000fe200078e00ff */
[----:B------:R-:W-:-:S05]  /*5a60*/  MOV R17, R14 ;  /* 0x0000000e00117202 */ /* 0x000fca0000000f00 */
[----:B------:R-:W-:Y:S01]  /*5a70*/  FADD.FTZ R27, R27, R17 ;  /* 0x000000111b1b7221 */ /* 0x000fe20000010000 */
[----:B------:R-:W-:-:S04]  /*5a80*/  FADD.FTZ R17, R20, R36 ;  /* 0x0000002414117221 */ /* 0x000fc80000010000 */
[----:B------:R-:W-:-:S07]  /*5a90*/  MOV R13, R27 ;  /* 0x0000001b000d7202 */ /* 0x000fce0000000f00 */
[----:B------:R-:W-:Y:S05]  /*5aa0*/  WARPSYNC.COLLECTIVE R15, `(.L_x_6241) ;  /* 0x000000000f087348 */ /* 0x000fea0003c00000 */
[----:B------:R0:W1:Y:S02]  /*5ab0*/  SHFL.BFLY P6, R14, R13, R12, R11 ;  /* 0x0c00000c0d0e7389 */ /* 0x00006400000c000b */
[----:B01----:R-:W-:Y:S05]  /*5ac0*/  ENDCOLLECTIVE ;  /* 0x000000000000791b */ /* 0x003fea0003800000 */
.L_x_6241:
[----:B------:R-:W-:Y:S01]  /*5ad0*/  HFMA2 R13, -RZ, RZ, 0, 0 ;  /* 0x00000000ff0d7431 */ /* 0x000fe200000001ff */
[----:B------:R-:W-:Y:S02]  /*5ae0*/  MOV R12, 0x4 ;  /* 0x00000004000c7802 */ /* 0x000fe40000000f00 */
[----:B------:R-:W-:-:S07]  /*5af0*/  MOV R18, R14 ;  /* 0x0000000e00127202 */ /* 0x000fce0000000f00 */
[----:B------:R-:W-:Y:S05]  /*5b00*/  WARPSYNC.COLLECTIVE R15, `(.L_x_6242) ;  /* 0x000000000f087348 */ /* 0x000fea0003c00000 */
[----:B------:R0:W1:Y:S02]  /*5b10*/  SHFL.BFLY P6, R14, R13, R12, R11 ;  /* 0x0c00000c0d0e7389 */ /* 0x00006400000c000b */
[----:B01----:R-:W-:Y:S05]  /*5b20*/  ENDCOLLECTIVE ;  /* 0x000000000000791b */ /* 0x003fea0003800000 */
.L_x_6242:
        /* <DEDUP_REMOVED lines=8> */
.L_x_6243:
[----:B------:R-:W-:Y:S01]  /*5bb0*/  HFMA2 R12, -RZ, RZ, 0, 5.9604644775390625e-08 ;  /* 0x00000001ff0c7431 */ /* 0x000fe200000001ff */
[----:B------:R-:W-:-:S05]  /*5bc0*/  MOV R9, R14 ;  /* 0x0000000e00097202 */ /* 0x000fca0000000f00 */
[----:B------:R-:W-:Y:S01]  /*5bd0*/  FADD.FTZ R28, R28, R9 ;  /* 0x000000091c1c7221 */ /* 0x000fe20000010000 */
[----:B------:R-:W-:-:S04]  /*5be0*/  FADD.FTZ R9, R26, R7 ;  /* 0x000000071a097221 */ /* 0x000fc80000010000 */
[----:B------:R-:W-:-:S07]  /*5bf0*/  MOV R13, R28 ;  /* 0x0000001c000d7202 */ /* 0x000fce0000000f00 */
[----:B------:R-:W-:Y:S05]  /*5c00*/  WARPSYNC.COLLECTIVE R15, `(.L_x_6244) ;  /* 0x000000000f087348 */ /* 0x000fea0003c00000 */
[----:B------:R0:W1:Y:S02]  /*5c10*/  SHFL.BFLY P6, R14, R13, R12, R11 ;  /* 0x0c00000c0d0e7389 */ /* 0x00006400000c000b */
[----:B01----:R-:W-:Y:S05]  /*5c20*/  ENDCOLLECTIVE ;  /* 0x000000000000791b */ /* 0x003fea0003800000 */
.L_x_6244:
[----:B------:R-:W-:Y:S01]  /*5c30*/  MOV R13, RZ ;  /* 0x000000ff000d7202 */ /* 0x000fe20000000f00 */
[----:B------:R-:W-:Y:S02]  /*5c40*/  HFMA2 R12, -RZ, RZ, 0, 2.384185791015625e-07 ;  /* 0x00000004ff0c7431 */ /* 0x000fe400000001ff */
[----:B------:R-:W-:-:S07]  /*5c50*/  IMAD.MOV.U32 R21, RZ, RZ, R14 ;  /* 0x000000ffff157224 */ /* 0x000fce00078e000e */
[----:B------:R-:W-:Y:S05]  /*5c60*/  WARPSYNC.COLLECTIVE R15, `(.L_x_6245) ;  /* 0x000000000f087348 */ /* 0x000fea0003c00000 */
[----:B------:R0:W1:Y:S02]  /*5c70*/  SHFL.BFLY P6, R14, R13, R12, R11 ;  /* 0x0c00000c0d0e7389 */ /* 0x00006400000c000b */
[----:B01----:R-:W-:Y:S05]  /*5c80*/  ENDCOLLECTIVE ;  /* 0x000000000000791b */ /* 0x003fea0003800000 */
.L_x_6245:
        /* <DEDUP_REMOVED lines=8> */
.L_x_6246:
[----:B------:R-:W-:Y:S01]  /*5d10*/  HFMA2 R12, -RZ, RZ, 0, 5.9604644775390625e-08 ;  /* 0x00000001ff0c7431 */ /* 0x000fe200000001ff */
[----:B------:R-:W-:-:S05]  /*5d20*/  MOV R36, R14 ;  /* 0x0000000e00247202 */ /* 0x000fca0000000f00 */
[----:B------:R-:W-:-:S05]  /*5d30*/  FADD.FTZ R29, R29, R36 ;  /* 0x000000241d1d7221 */ /* 0x000fca0000010000 */
[----:B------:R-:W-:-:S07]  /*5d40*/  MOV R13, R29 ;  /* 0x0000001d000d7202 */ /* 0x000fce0000000f00 */
[----:B------:R-:W-:Y:S05]  /*5d50*/  WARPSYNC.COLLECTIVE R15, `(.L_x_6247) ;  /* 0x000000000f087348 */ /* 0x000fea0003c00000 */
[----:B------:R0:W1:Y:S02]  /*5d60*/  SHFL.BFLY P6, R14, R13, R12, R11 ;  /* 0x0c00000c0d0e7389 */ /* 0x00006400000c000b */
[----:B01----:R-:W-:Y:S05]  /*5d70*/  ENDCOLLECTIVE ;  /* 0x000000000000791b */ /* 0x003fea0003800000 */
.L_x_6247:
[----:B------:R-:W-:Y:S02]  /*5d80*/  IMAD.MOV.U32 R13, RZ, RZ, RZ ;  /* 0x000000ffff0d7224 */ /* 0x000fe400078e00ff */
[----:B------:R-:W-:Y:S01]  /*5d90*/  HFMA2 R12, -RZ, RZ, 0, 2.384185791015625e-07 ;  /* 0x00000004ff0c7431 */ /* 0x000fe200000001ff */
[----:B------:R-:W-:-:S07]  /*5da0*/  MOV R20, R14 ;  /* 0x0000000e00147202 */ /* 0x000fce0000000f00 */
[----:B------:R-:W-:Y:S05]  /*5db0*/  WARPSYNC.COLLECTIVE R15, `(.L_x_6248) ;  /* 0x000000000f087348 */ /* 0x000fea0003c00000 */
[----:B------:R0:W1:Y:S02]  /*5dc0*/  SHFL.BFLY P6, R14, R13, R12, R11 ;  /* 0x0c00000c0d0e7389 */ /* 0x00006400000c000b */
[----:B01----:R-:W-:Y:S05]  /*5dd0*/  ENDCOLLECTIVE ;  /* 0x000000000000791b */ /* 0x003fea0003800000 */
.L_x_6248:
        /* <DEDUP_REMOVED lines=8> */
.L_x_6249:
[----:B------:R-:W-:Y:S02]  /*5e60*/  HFMA2 R12, -RZ, RZ, 0, 5.9604644775390625e-08 ;  /* 0x00000001ff0c7431 */ /* 0x000fe400000001ff */
[----:B------:R-:W-:-:S04]  /*5e70*/  IMAD.MOV.U32 R7, RZ, RZ, R14 ;  /* 0x000000ffff077224 */ /* 0x000fc800078e000e */
[----:B------:R-:W-:-:S05]  /*5e80*/  FADD.FTZ R30, R30, R7 ;  /* 0x000000071e1e7221 */ /* 0x000fca0000010000 */
[----:B------:R-:W-:-:S07]  /*5e90*/  MOV R13, R30 ;  /* 0x0000001e000d7202 */ /* 0x000fce0000000f00 */
[----:B------:R-:W-:Y:S05]  /*5ea0*/  WARPSYNC.COLLECTIVE R15, `(.L_x_6250) ;  /* 0x000000000f087348 */ /* 0x000fea0003c00000 */
[----:B------:R0:W1:Y:S02]  /*5eb0*/  SHFL.BFLY P6, R14, R13, R12, R11 ;  /* 0x0c00000c0d0e7389 */ /* 0x00006400000c000b */
[----:B01----:R-:W-:Y:S05]  /*5ec0*/  ENDCOLLECTIVE ;  /* 0x000000000000791b */ /* 0x003fea0003800000 */
.L_x_6250:
[----:B------:R-:W-:Y:S02]  /*5ed0*/  HFMA2 R13, -RZ, RZ, 0, 0 ;  /* 0x00000000ff0d7431 */ /* 0x000fe400000001ff */
[----:B------:R-:W-:Y:S01]  /*5ee0*/  IMAD.MOV.U32 R12, RZ, RZ, 0x4 ;  /* 0x00000004ff0c7424 */ /* 0x000fe200078e00ff */
[----:B------:R-:W-:-:S07]  /*5ef0*/  MOV R7, R14 ;  /* 0x0000000e00077202 */ /* 0x000fce0000000f00 */
[----:B------:R-:W-:Y:S05]  /*5f00*/  WARPSYNC.COLLECTIVE R15, `(.L_x_6251) ;  /* 0x000000000f087348 */ /* 0x000fea0003c00000 */
[----:B------:R0:W1:Y:S02]  /*5f10*/  SHFL.BFLY P6, R14, R13, R12, R11 ;  /* 0x0c00000c0d0e7389 */ /* 0x00006400000c000b */
[----:B01----:R-:W-:Y:S05]  /*5f20*/  ENDCOLLECTIVE ;  /* 0x000000000000791b */ /* 0x003fea0003800000 */
.L_x_6251:
        /* <DEDUP_REMOVED lines=8> */
.L_x_6252:
[----:B------:R-:W-:Y:S02]  /*5fb0*/  IMAD.MOV.U32 R12, RZ, RZ, 0x1 ;  /* 0x00000001ff0c7424 */ /* 0x000fe400078e00ff */
[----:B------:R-:W-:-:S05]  /*5fc0*/  FADD.FTZ R40, R31, R14 ;  /* 0x0000000e1f287221 */ /* 0x000fca0000010000 */
[----:B------:R-:W-:-:S07]  /*5fd0*/  MOV R13, R40 ;  /* 0x00000028000d7202 */ /* 0x000fce0000000f00 */
[----:B------:R-:W-:Y:S05]  /*5fe0*/  WARPSYNC.COLLECTIVE R15, `(.L_x_6253) ;  /* 0x000000000f087348 */ /* 0x000fea0003c00000 */
[----:B------:R0:W1:Y:S02]  /*5ff0*/  SHFL.BFLY P6, R14, R13, R12, R11 ;  /* 0x0c00000c0d0e7389 */ /* 0x00006400000c000b */
[----:B01----:R-:W-:Y:S05]  /*6000*/  ENDCOLLECTIVE ;  /* 0x000000000000791b */ /* 0x003fea0003800000 */
.L_x_6253:
[----:B------:R-:W-:Y:S01]  /*6010*/  HFMA2 R13, -RZ, RZ, 0, 0 ;  /* 0x00000000ff0d7431 */ /* 0x000fe200000001ff */
[----:B------:R-:W-:Y:S02]  /*6020*/  MOV R12, 0x4 ;  /* 0x00000004000c7802 */ /* 0x000fe40000000f00 */
[----:B------:R-:W-:-:S07]  /*6030*/  MOV R31, R14 ;  /* 0x0000000e001f7202 */ /* 0x000fce0000000f00 */
[----:B------:R-:W-:Y:S05]  /*6040*/  WARPSYNC.COLLECTIVE R15, `(.L_x_6254) ;  /* 0x000000000f087348 */ /* 0x000fea0003c00000 */
[----:B------:R0:W1:Y:S02]  /*6050*/  SHFL.BFLY P6, R14, R13, R12, R11 ;  /* 0x0c00000c0d0e7389 */ /* 0x00006400000c000b */
[----:B01----:R-:W-:Y:S05]  /*6060*/  ENDCOLLECTIVE ;  /* 0x000000000000791b */ /* 0x003fea0003800000 */
.L_x_6254:
[----:B------:R-:W-:Y:S01]  /*6070*/  FADD.FTZ R26, R40, R31 ;  /* 0x0000001f281a7221 */ /* 0x000fe20000010000 */
[----:B------:R-:W-:Y:S02]  /*6080*/  IMAD.MOV.U32 R12, RZ, RZ, 0x2 ;  /* 0x00000002ff0c7424 */ /* 0x000fe400078e00ff */
[----:B------:R-:W-:-:S05]  /*6090*/  FADD.FTZ R39, RZ, R14 ;  /* 0x0000000eff277221 */ /* 0x000fca0000010000 */
[----:B------:R-:W-:-:S07]  /*60a0*/  MOV R13, R39 ;  /* 0x00000027000d7202 */ /* 0x000fce0000000f00 */
[----:B------:R-:W-:Y:S05]  /*60b0*/  WARPSYNC.COLLECTIVE R15, `(.L_x_6255) ;  /* 0x000000000f087348 */ /* 0x000fea0003c00000 */
[----:B------:R0:W1:Y:S02]  /*60c0*/  SHFL.BFLY P6, R14, R13, R12, R11 ;  /* 0x0c00000c0d0e7389 */ /* 0x00006400000c000b */
[----:B01----:R-:W-:Y:S05]  /*60d0*/  ENDCOLLECTIVE ;  /* 0x000000000000791b */ /* 0x003fea0003800000 */
.L_x_6255:
[----:B------:R-:W-:Y:S02]  /*60e0*/  HFMA2 R12, -RZ, RZ, 0, 5.9604644775390625e-08 ;  /* 0x00000001ff0c7431 */ /* 0x000fe400000001ff */
[----:B------:R-:W-:-:S05]  /*60f0*/  FADD.FTZ R39, R39, R14 ;  /* 0x0000000e27277221 */ /* 0x000fca0000010000 */
[----:B------:R-:W-:-:S07]  /*6100*/  MOV R13, R39 ;  /* 0x00000027000d7202 */ /* 0x000fce0000000f00 */
[----:B------:R-:W-:Y:S05]  /*6110*/  WARPSYNC.COLLECTIVE R15, `(.L_x_6256) ;  /* 0x000000000f087348 */ /* 0x000fea0003c00000 */
[----:B------:R0:W1:Y:S02]  /*6120*/  SHFL.BFLY P6, R14, R13, R12, R11 ;  /* 0x0c00000c0d0e7389 */ /* 0x00006400000c000b */
[----:B01----:R-:W-:Y:S05]  /*6130*/  ENDCOLLECTIVE ;  /* 0x000000000000791b */ /* 0x003fea0003800000 */
.L_x_6256:
[----:B------:R-:W-:Y:S01]  /*6140*/  MOV R13, RZ ;  /* 0x000000ff000d7202 */ /* 0x000fe20000000f00 */
[----:B------:R-:W-:Y:S02]  /*6150*/  HFMA2 R12, -RZ, RZ, 0, 2.384185791015625e-07 ;  /* 0x00000004ff0c7431 */ /* 0x000fe400000001ff */
[----:B------:R-:W-:-:S07]  /*6160*/  FADD.FTZ R27, R39, R14 ;  /* 0x0000000e271b7221 */ /* 0x000fce0000010000 */
[----:B------:R-:W-:Y:S05]  /*6170*/  WARPSYNC.COLLECTIVE R15, `(.L_x_6257) ;  /* 0x000000000f087348 */ /* 0x000fea0003c00000 */
[----:B------:R0:W1:Y:S02]  /*6180*/  SHFL.BFLY P6, R14, R13, R12, R11 ;  /* 0x0c00000c0d0e7389 */ /* 0x00006400000c000b */
[----:B01----:R-:W-:Y:S05]  /*6190*/  ENDCOLLECTIVE ;  /* 0x000000000000791b */ /* 0x003fea0003800000 */
.L_x_6257:
[----:B------:R-:W-:Y:S01]  /*61a0*/  MOV R12, 0x2 ;  /* 0x00000002000c7802 */ /* 0x000fe20000000f00 */
[----:B------:R-:W-:-:S04]  /*61b0*/  FADD.FTZ R19, RZ, R14 ;  /* 0x0000000eff137221 */ /* 0x000fc80000010000 */
[----:B------:R-:W-:-:S07]  /*61c0*/  IMAD.MOV.U32 R13, RZ, RZ, R19 ;  /* 0x000000ffff0d7224 */ /* 0x000fce00078e0013 */
[----:B------:R-:W-:Y:S05]  /*61d0*/  WARPSYNC.COLLECTIVE R15, `(.L_x_6258) ;  /* 0x000000000f087348 */ /* 0x000fea0003c00000 */
[----:B------:R0:W1:Y:S02]  /*61e0*/  SHFL.BFLY P6, R14, R13, R12, R11 ;  /* 0x0c00000c0d0e7389 */ /* 0x00006400000c000b */
[----:B01----:R-:W-:Y:S05]  /*61f0*/  ENDCOLLECTIVE ;  /* 0x000000000000791b */ /* 0x003fea0003800000 */
.L_x_6258:
[----:B------:R-:W-:Y:S01]  /*6200*/  HFMA2 R12, -RZ, RZ, 0, 5.9604644775390625e-08 ;  /* 0x00000001ff0c7431 */ /* 0x000fe200000001ff */
[----:B------:R-:W-:-:S05]  /*6210*/  MOV R36, R14 ;  /* 0x0000000e00247202 */ /* 0x000fca0000000f00 */
[----:B------:R-:W-:-:S05]  /*6220*/  FADD.FTZ R25, R19, R36 ;  /* 0x0000002413197221 */ /* 0x000fca0000010000 */
[----:B------:R-:W-:-:S07]  /*6230*/  MOV R13, R25 ;  /* 0x00000019000d7202 */ /* 0x000fce0000000f00 */
[----:B------:R-:W-:Y:S05]  /*6240*/  WARPSYNC.COLLECTIVE R15, `(.L_x_6259) ;  /* 0x000000000f087348 */ /* 0x000fea0003c00000 */
[----:B------:R0:W1:Y:S02]  /*6250*/  SHFL.BFLY P6, R14, R13, R12, R11 ;  /* 0x0c00000c0d0e7389 */ /* 0x00006400000c000b */
[----:B01----:R-:W-:Y:S05]  /*6260*/  ENDCOLLECTIVE ;  /* 0x000000000000791b */ /* 0x003fea0003800000 */
.L_x_6259:
[----:B------:R-:W-:Y:S05]  /*6270*/  BRA `(.L_x_6260) ;  /* 0xffffffd000147947 */ /* 0x000fea000383ffff */
.L_x_6261:
        /* <DEDUP_REMOVED lines=16> */
.L_x_25694:


//--------------------- .text._ZN4vllm25paged_attention_v1_kernelIfhLi80ELi32ELi128ELNS_18Fp8KVCacheDataTypeE2ELb1EEEvPT_PKS2_PKT0_S8_ifPKiSA_iPKfiiiSC_SC_iiiii --------------------------
	.section	.text._ZN4vllm25paged_attention_v1_kernelIfhLi80ELi32ELi128ELNS_18Fp8KVCacheDataTypeE2ELb1EEEvPT_PKS2_PKT0_S8_ifPKiSA_iPKfiiiSC_SC_iiiii,"ax",@progbits
	.align	128
        .global         _ZN4vllm25paged_attention_v1_kernelIfhLi80ELi32ELi128ELNS_18Fp8KVCacheDataTypeE2ELb1EEEvPT_PKS2_PKT0_S8_ifPKiSA_iPKfiiiSC_SC_iiiii
        .type           _ZN4vllm25paged_attention_v1_kernelIfhLi80ELi32ELi128ELNS_18Fp8KVCacheDataTypeE2ELb1EEEvPT_PKS2_PKT0_S8_ifPKiSA_iPKfiiiSC_SC_iiiii,@function
        .size           _ZN4vllm25paged_attention_v1_kernelIfhLi80ELi32ELi128ELNS_18Fp8KVCacheDataTypeE2ELb1EEEvPT_PKS2_PKT0_S8_ifPKiSA_iPKfiiiSC_SC_iiiii,(.L_x_25695 - _ZN4vllm25paged_attention_v1_kernelIfhLi80ELi32ELi128ELNS_18Fp8KVCacheDataTypeE2ELb1EEEvPT_PKS2_PKT0_S8_ifPKiSA_iPKfiiiSC_SC_iiiii)
        .other          _ZN4vllm25paged_attention_v1_kernelIfhLi80ELi32ELi128ELNS_18Fp8KVCacheDataTypeE2ELb1EEEvPT_PKS2_PKT0_S8_ifPKiSA_iPKfiiiSC_SC_iiiii,@"STO_CUDA_ENTRY STV_DEFAULT"
_ZN4vllm25paged_attention_v1_kernelIfhLi80ELi32ELi128ELNS_18Fp8KVCacheDataTypeE2ELb1EEEvPT_PKS2_PKT0_S8_ifPKiSA_iPKfiiiSC_SC_iiiii:
.text._ZN4vllm25paged_attention_v1_kernelIfhLi80ELi32ELi128ELNS_18Fp8KVCacheDataTypeE2ELb1EEEvPT_PKS2_PKT0_S8_ifPKiSA_iPKfiiiSC_SC_iiiii:
        /* <DEDUP_REMOVED lines=23> */
[----:B---3--:R-:W-:-:S04]  /*0170*/  @P3 IMAD R9, R23, R9, R24 ;  /* 0x0000000917093224 */ /* 0x008fc800078e0218 */
[----:B------:R-:W-:Y:S01]  /*0180*/  @P3 IMAD R9, R9, R2, 0x1 ;  /* 0x0000000109093424 */ /* 0x000fe200078e0202 */
[C---:B--2---:R-:W-:Y:S01]  /*0190*/  IADD3 R6, PT, PT, R3.reuse, -0x1, RZ ;  /* 0xffffffff03067810 */ /* 0x044fe20007ffe0ff */
[----:B------:R-:W-:-:S03]  /*01a0*/  VIADD R4, R3, 0x1f ;  /* 0x0000001f03047836 */ /* 0x000fc60000000000 */
[----:B------:R-:W-:Y:S02]  /*01b0*/  IABS R8, R6 ;  /* 0x0000000600087213 */ /* 0x000fe40000000000 */
[----:B------:R-:W-:Y:S02]  /*01c0*/  LOP3.LUT R6, R6, R11, RZ, 0x3c, !PT ;  /* 0x0000000b06067212 */ /* 0x000fe400078e3cff */
[----:B------:R-:W-:Y:S02]  /*01d0*/  MOV R5, R8 ;  /* 0x0000000800057202 */ /* 0x000fe40000000f00 */
[----:B------:R-:W-:-:S03]  /*01e0*/  ISETP.GE.AND P2, PT, R6, RZ, PT ;  /* 0x000000ff0600720c */ /* 0x000fc60003f46270 */
[----:B------:R-:W-:-:S05]  /*01f0*/  IMAD.HI.U32 R7, R0, R5, RZ ;  /* 0x0000000500077227 */ /* 0x000fca00078e00ff */
[----:B------:R-:W-:-:S05]  /*0200*/  IADD3 R8, PT, PT, -R7, RZ, RZ ;  /* 0x000000ff07087210 */ /* 0x000fca0007ffe1ff */
[----:B------:R-:W-:-:S05]  /*0210*/  IMAD R5, R10, R8, R5 ;  /* 0x000000080a057224 */ /* 0x000fca00078e0205 */
[----:B------:R-:W-:-:S13]  /*0220*/  ISETP.GT.U32.AND P1, PT, R10, R5, PT ;  /* 0x000000050a00720c */ /* 0x000fda0003f24070 */
[-C--:B------:R-:W-:Y:S02]  /*0230*/  @!P1 IADD3 R5, PT, PT, R5, -R10.reuse, RZ ;  /* 0x8000000a05059210 */ /* 0x080fe40007ffe0ff */
[----:B------:R-:W-:Y:S02]  /*0240*/  @!P1 IADD3 R7, PT, PT, R7, 0x1, RZ ;  /* 0x0000000107079810 */ /* 0x000fe40007ffe0ff */
[----:B------:R-:W-:Y:S02]  /*0250*/  ISETP.GE.U32.AND P0, PT, R5, R10, PT ;  /* 0x0000000a0500720c */ /* 0x000fe40003f06070 */
[----:B------:R-:W-:Y:S02]  /*0260*/  ISETP.NE.AND P1, PT, R11, RZ, PT ;  /* 0x000000ff0b00720c */ /* 0x000fe40003f25270 */
[----:B------:R-:W-:-:S04]  /*0270*/  SHF.R.S32.HI R5, RZ, 0x1f, R4 ;  /* 0x0000001fff057819 */ /* 0x000fc80000011404 */
[----:B------:R-:W-:Y:S02]  /*0280*/  LEA.HI R4, R5, R4, RZ, 0x5 ;  /* 0x0000000405047211 */ /* 0x000fe400078f28ff */
[----:B----4-:R-:W-:Y:S02]  /*0290*/  SHF.R.U32.HI R5, RZ, 0x5, R25 ;  /* 0x00000005ff057819 */ /* 0x010fe40000011619 */
[----:B------:R-:W-:Y:S02]  /*02a0*/  SHF.R.S32.HI R6, RZ, 0x5, R4 ;  /* 0x00000005ff067819 */ /* 0x000fe40000011404 */
[----:B------:R-:W-:Y:S02]  /*02b0*/  @P0 IADD3 R7, PT, PT, R7, 0x1, RZ ;  /* 0x0000000107070810 */ /* 0x000fe40007ffe0ff */
[----:B------:R-:W-:Y:S02]  /*02c0*/  LOP3.LUT R8, R4, 0xffffffe0, RZ, 0xc0, !PT ;  /* 0xffffffe004087812 */ /* 0x000fe400078ec0ff */
[----:B------:R-:W-:-:S02]  /*02d0*/  @!P2 IADD3 R7, PT, PT, -R7, RZ, RZ ;  /* 0x000000ff0707a210 */ /* 0x000fc40007ffe1ff */
        /* <DEDUP_REMOVED lines=12> */
[----:B0-----:R-:W-:Y:S01]  /*03a0*/  HFMA2 R12, -RZ, RZ, 0, 0 ;  /* 0x00000000ff0c7431 */ /* 0x001fe200000001ff */
[----:B-1----:R-:W-:-:S05]  /*03b0*/  IADD3 R9, PT, PT, RZ, -R13, RZ ;  /* 0x8000000dff097210 */ /* 0x002fca0007ffe0ff */
[----:B------:R-:W-:-:S04]  /*03c0*/  IMAD R9, R9, R14, RZ ;  /* 0x0000000e09097224 */ /* 0x000fc800078e02ff */
[----:B------:R-:W-:Y:S01]  /*03d0*/  IMAD.HI.U32 R13, R13, R9, R12 ;  /* 0x000000090d0d7227 */ /* 0x000fe200078e000c */
[----:B------:R-:W-:-:S05]  /*03e0*/  MOV R9, R11 ;  /* 0x0000000b00097202 */ /* 0x000fca0000000f00 */
[----:B------:R-:W-:-:S04]  /*03f0*/  IMAD.HI.U32 R13, R13, R9, RZ ;  /* 0x000000090d0d7227 */ /* 0x000fc800078e00ff */
[----:B------:R-:W-:-:S04]  /*0400*/  IMAD.MOV R3, RZ, RZ, -R13 ;  /* 0x000000ffff037224 */ /* 0x000fc800078e0a0d */
        /* <DEDUP_REMOVED lines=22> */
[----:B------:R-:W-:Y:S01]  /*0570*/  IMAD.HI.U32 R13, R13, R9, R12 ;  /* 0x000000090d0d7227 */ /* 0x000fe200078e000c */
[----:B------:R-:W-:-:S04]  /*0580*/  LOP3.LUT R9, R24, R11, RZ, 0x3c, !PT ;  /* 0x0000000b18097212 */ /* 0x000fc800078e3cff */
[----:B------:R-:W-:Y:S01]  /*0590*/  ISETP.GE.AND P3, PT, R9, RZ, PT ;  /* 0x000000ff0900720c */ /* 0x000fe20003f66270 */
[----:B------:R-:W-:-:S04]  /*05a0*/  IMAD.HI.U32 R13, R13, R16, RZ ;  /* 0x000000100d0d7227 */ /* 0x000fc800078e00ff */
[----:B------:R-:W-:-:S05]  /*05b0*/  IMAD R3, R13, R3, R16 ;  /* 0x000000030d037224 */ /* 0x000fca00078e0210 */
[----:B------:R-:W-:-:S13]  /*05c0*/  ISETP.GT.U32.AND P2, PT, R14, R3, PT ;  /* 0x000000030e00720c */ /* 0x000fda0003f44070 */
[-C--:B------:R-:W-:Y:S02]  /*05d0*/  @!P2 IADD3 R3, PT, PT, R3, -R14.reuse, RZ ;  /* 0x8000000e0303a210 */ /* 0x080fe40007ffe0ff */
[----:B------:R-:W-:Y:S02]  /*05e0*/  @!P2 IADD3 R13, PT, PT, R13, 0x1, RZ ;  /* 0x000000010d0da810 */ /* 0x000fe40007ffe0ff */
[----:B------:R-:W-:Y:S02]  /*05f0*/  ISETP.GE.U32.AND P1, PT, R3, R14, PT ;  /* 0x0000000e0300720c */ /* 0x000fe40003f26070 */
[----:B------:R-:W0:Y:S01]  /*0600*/  LDC R3, c[0x0][0x3e8] ;  /* 0x0000fa00ff037b82 */ /* 0x000e220000000800 */
[----:B------:R-:W-:-:S10]  /*0610*/  ISETP.NE.AND P2, PT, R11, RZ, PT ;  /* 0x000000ff0b00720c */ /* 0x000fd40003f45270 */
[----:B------:R-:W-:-:S05]  /*0620*/  @P1 VIADD R13, R13, 0x1 ;  /* 0x000000010d0d1836 */ /* 0x000fca0000000000 */
[----:B------:R-:W-:Y:S02]  /*0630*/  @!P3 IADD3 R13, PT, PT, -R13, RZ, RZ ;  /* 0x000000ff0d0db210 */ /* 0x000fe40007ffe1ff */
[----:B------:R-:W-:-:S05]  /*0640*/  @!P2 LOP3.LUT R13, RZ, R11, RZ, 0x33, !PT ;  /* 0x0000000bff0da212 */ /* 0x000fca00078e33ff */
[----:B0-----:R-:W-:-:S05]  /*0650*/  IMAD R4, R3, R4, R13 ;  /* 0x0000000403047224 */ /* 0x001fca00078e020d */
[----:B------:R-:W-:-:S05]  /*0660*/  IADD3 R9, PT, PT, -R4, RZ, RZ ;  /* 0x000000ff04097210 */ /* 0x000fca0007ffe1ff */
[----:B------:R-:W-:-:S07]  /*0670*/  IMAD R9, R2, R9, 0x1 ;  /* 0x0000000102097424 */ /* 0x000fce00078e0209 */
.L_x_6262:
        /* <DEDUP_REMOVED lines=15> */
[----:B--2---:R-:W-:-:S03]  /*0770*/  IADD3 R14, PT, PT, R7, -UR4, RZ ;  /* 0x80000004070e7c10 */ /* 0x004fc6000fffe0ff */
[----:B0-----:R-:W0:Y:S02]  /*0780*/  MUFU.RCP R10, R10 ;  /* 0x0000000a000a7308 */ /* 0x001e240000001000 */
[----:B0-----:R-:W-:Y:S01]  /*0790*/  VIADD R2, R10, 0xffffffe ;  /* 0x0ffffffe0a027836 */ /* 0x001fe20000000000 */
[----:B------:R-:W-:-:S05]  /*07a0*/  IABS R10, R12 ;  /* 0x0000000c000a7213 */ /* 0x000fca0000000000 */
[----:B------:R0:W1:Y:S02]  /*07b0*/  F2I.FTZ.U32.TRUNC.NTZ R3, R2 ;  /* 0x0000000200037305 */ /* 0x000064000021f000 */
[----:B0-----:R-:W-:Y:S01]  /*07c0*/  HFMA2 R2, -RZ, RZ, 0, 0 ;  /* 0x00000000ff027431 */ /* 0x001fe200000001ff */
[----:B-1----:R-:W-:-:S05]  /*07d0*/  IADD3 R16, PT, PT, RZ, -R3, RZ ;  /* 0x80000003ff107210 */ /* 0x002fca0007ffe0ff */
[----:B------:R-:W-:-:S04]  /*07e0*/  IMAD R15, R16, R11, RZ ;  /* 0x0000000b100f7224 */ /* 0x000fc800078e02ff */
[----:B------:R-:W-:-:S04]  /*07f0*/  IMAD.HI.U32 R2, R3, R15, R2 ;  /* 0x0000000f03027227 */ /* 0x000fc800078e0002 */
[----:B------:R-:W-:-:S07]  /*0800*/  IMAD.MOV.U32 R3, RZ, RZ, R5 ;  /* 0x000000ffff037224 */ /* 0x000fce00078e0005 */
.L_x_6266:
        /* <DEDUP_REMOVED lines=37> */
.L_x_6264:
[----:B------:R-:W-:Y:S05]  /*0a60*/  BSYNC.RECONVERGENT B6 ;  /* 0x0000000000067941 */ /* 0x000fea0003800200 */
.L_x_6263:
        /* <DEDUP_REMOVED lines=12> */
.L_x_6307:
        /* <DEDUP_REMOVED lines=11> */
[----:B------:R-:W-:Y:S02]  /*0be0*/  MOV R12, 0xff7fffff ;  /* 0xff7fffff000c7802 */ /* 0x000fe40000000f00 */
        /* <DEDUP_REMOVED lines=27> */
.L_x_6272:
        /* <DEDUP_REMOVED lines=11> */
.L_x_6271:
[----:B------:R-:W-:Y:S05]  /*0e50*/  BSYNC.RECONVERGENT B1 ;  /* 0x0000000000017941 */ /* 0x000fea0003800200 */
.L_x_6270:
        /* <DEDUP_REMOVED lines=12> */
.L_x_6275:
[----:B------:R-:W0:Y:S01]  /*0f20*/  LDS R28, [R12+-0x200] ;  /* 0xfffe00000c1c7984 */ /* 0x000e220000000800 */
[----:B------:R-:W-:-:S03]  /*0f30*/  IADD3 R13, PT, PT, R13, 0x800, RZ ;  /* 0x000008000d0d7810 */ /* 0x000fc60007ffe0ff */
[----:B------:R-:W1:Y:S01]  /*0f40*/  LDS R20, [R12+-0x400] ;  /* 0xfffc00000c147984 */ /* 0x000e620000000800 */
[----:B------:R-:W-:-:S03]  /*0f50*/  ISETP.GE.AND P4, PT, R13, R16, PT ;  /* 0x000000100d00720c */ /* 0x000fc60003f86270 */
[----:B------:R-:W2:Y:S04]  /*0f60*/  LDS R30, [R12] ;  /* 0x000000000c1e7984 */ /* 0x000ea80000000800 */
[----:B------:R-:W3:Y:S04]  /*0f70*/  LDS R32, [R12+0x200] ;  /* 0x000200000c207984 */ /* 0x000ee80000000800 */
[----:B------:R-:W-:Y:S04]  /*0f80*/  LDS R18, [R12+0x400] ;  /* 0x000400000c127984 */ /* 0x000fe80000000800 */
[----:B------:R-:W4:Y:S04]  /*0f90*/  LDS R34, [R12+0x600] ;  /* 0x000600000c227984 */ /* 0x000f280000000800 */
[----:B------:R-:W5:Y:S01]  /*0fa0*/  LDS R36, [R12+0xa00] ;  /* 0x000a00000c247984 */ /* 0x000f620000000800 */
[C---:B0-----:R-:W-:Y:S01]  /*0fb0*/  FADD.FTZ R28, -R11.reuse, R28 ;  /* 0x0000001c0b1c7221 */ /* 0x041fe20000010100 */
[----:B-1----:R-:W-:-:S03]  /*0fc0*/  FADD.FTZ R20, -R11, R20 ;  /* 0x000000140b147221 */ /* 0x002fc60000010100 */
[----:B------:R-:W-:Y:S01]  /*0fd0*/  FMUL.FTZ R28, R28, 1.4426950216293334961 ;  /* 0x3fb8aa3b1c1c7820 */ /* 0x000fe20000410000 */
[----:B------:R-:W-:-:S03]  /*0fe0*/  FMUL.FTZ R20, R20, 1.4426950216293334961 ;  /* 0x3fb8aa3b14147820 */ /* 0x000fc60000410000 */
[----:B------:R0:W1:Y:S01]  /*0ff0*/  MUFU.EX2 R17, R28 ;  /* 0x0000001c00117308 */ /* 0x0000620000000800 */
[C---:B--2---:R-:W-:Y:S01]  /*1000*/  FADD.FTZ R30, -R11.reuse, R30 ;  /* 0x0000001e0b1e7221 */ /* 0x044fe20000010100 */
[C---:B---3--:R-:W-:Y:S02]  /*1010*/  FADD.FTZ R32, -R11.reuse, R32 ;  /* 0x000000200b207221 */ /* 0x048fe40000010100 */
[----:B------:R-:W2:Y:S01]  /*1020*/  MUFU.EX2 R15, R20 ;  /* 0x00000014000f7308 */ /* 0x000ea20000000800 */
[----:B------:R-:W-:Y:S01]  /*1030*/  FMUL.FTZ R30, R30, 1.4426950216293334961 ;  /* 0x3fb8aa3b1e1e7820 */ /* 0x000fe20000410000 */
[----:B------:R-:W-:Y:S01]  /*1040*/  FMUL.FTZ R32, R32, 1.4426950216293334961 ;  /* 0x3fb8aa3b20207820 */ /* 0x000fe20000410000 */
[----:B0-----:R-:W0:Y:S02]  /*1050*/  LDS R28, [R12+0x800] ;  /* 0x000800000c1c7984 */ /* 0x001e240000000800 */
[----:B------:R3:W3:Y:S01]  /*1060*/  MUFU.EX2 R19, R30 ;  /* 0x0000001e00137308 */ /* 0x0006e20000000800 */
[----:B----4-:R-:W-:-:S03]  /*1070*/  FADD.FTZ R34, -R11, R34 ;  /* 0x000000220b227221 */ /* 0x010fc60000010100 */
[----:B------:R4:W4:Y:S01]  /*1080*/  MUFU.EX2 R21, R32 ;  /* 0x0000002000157308 */ /* 0x0009220000000800 */
[----:B-1----:R-:W-:Y:S01]  /*1090*/  STS [R12+-0x200], R17 ;  /* 0xfffe00110c007388 */ /* 0x002fe20000000800 */
[----:B------:R-:W-:Y:S01]  /*10a0*/  FMUL.FTZ R34, R34, 1.4426950216293334961 ;  /* 0x3fb8aa3b22227820 */ /* 0x000fe20000410000 */
[----:B-----5:R-:W-:Y:S01]  /*10b0*/  FADD.FTZ R36, -R11, R36 ;  /* 0x000000240b247221 */ /* 0x020fe20000010100 */
[----:B--2---:R-:W-:Y:S01]  /*10c0*/  FADD.FTZ R14, R15, R14 ;  /* 0x0000000e0f0e7221 */ /* 0x004fe20000010000 */
[----:B------:R1:W-:Y:S02]  /*10d0*/  STS [R12+-0x400], R15 ;  /* 0xfffc000f0c007388 */ /* 0x0003e40000000800 */
[----:B------:R-:W-:Y:S01]  /*10e0*/  FMUL.FTZ R36, R36, 1.4426950216293334961 ;  /* 0x3fb8aa3b24247820 */ /* 0x000fe20000410000 */
[----:B------:R-:W-:Y:S01]  /*10f0*/  FADD.FTZ R14, R14, R17 ;  /* 0x000000110e0e7221 */ /* 0x000fe20000010000 */
[----:B------:R-:W2:Y:S01]  /*1100*/  MUFU.EX2 R34, R34 ;  /* 0x0000002200227308 */ /* 0x000ea20000000800 */
[----:B---3--:R-:W3:Y:S02]  /*1110*/  LDS R30, [R12+0x1200] ;  /* 0x001200000c1e7984 */ /* 0x008ee40000000800 */
[----:B------:R-:W-:Y:S01]  /*1120*/  FADD.FTZ R14, R14, R19 ;  /* 0x000000130e0e7221 */ /* 0x000fe20000010000 */
[----:B------:R-:W5:Y:S01]  /*1130*/  MUFU.EX2 R36, R36 ;  /* 0x0000002400247308 */ /* 0x000f620000000800 */
[----:B----4-:R-:W4:Y:S01]  /*1140*/  LDS R32, [R12+0x1400] ;  /* 0x001400000c207984 */ /* 0x010f220000000800 */
[----:B-1----:R-:W-:Y:S01]  /*1150*/  FADD.FTZ R15, -R11, R18 ;  /* 0x000000120b0f7221 */ /* 0x002fe20000010100 */
[----:B------:R-:W-:-:S02]  /*1160*/  FADD.FTZ R20, R14, R21 ;  /* 0x000000150e147221 */ /* 0x000fc40000010000 */
[----:B------:R-:W1:Y:S01]  /*1170*/  LDS R18, [R12+0xe00] ;  /* 0x000e00000c127984 */ /* 0x000e620000000800 */
[----:B------:R-:W-:-:S03]  /*1180*/  FMUL.FTZ R17, R15, 1.4426950216293334961 ;  /* 0x3fb8aa3b0f117820 */ /* 0x000fc60000410000 */
[----:B------:R-:W1:Y:S03]  /*1190*/  LDS R14, [R12+0xc00] ;  /* 0x000c00000c0e7984 */ /* 0x000e660000000800 */
[----:B------:R-:W5:Y:S01]  /*11a0*/  MUFU.EX2 R17, R17 ;  /* 0x0000001100117308 */ /* 0x000f620000000800 */
[----:B--2---:R-:W-:Y:S04]  /*11b0*/  STS [R12+0x600], R34 ;  /* 0x000600220c007388 */ /* 0x004fe80000000800 */
[----:B------:R2:W-:Y:S04]  /*11c0*/  STS [R12], R19 ;  /* 0x000000130c007388 */ /* 0x0005e80000000800 */
[----:B------:R-:W-:Y:S01]  /*11d0*/  STS [R12+0x200], R21 ;  /* 0x000200150c007388 */ /* 0x000fe20000000800 */
[----:B0-----:R-:W-:-:S03]  /*11e0*/  FADD.FTZ R28, -R11, R28 ;  /* 0x0000001c0b1c7221 */ /* 0x001fc60000010100 */
[----:B-----5:R-:W-:Y:S01]  /*11f0*/  STS [R12+0xa00], R36 ;  /* 0x000a00240c007388 */ /* 0x020fe20000000800 */
[----:B------:R-:W-:Y:S01]  /*1200*/  FMUL.FTZ R28, R28, 1.4426950216293334961 ;  /* 0x3fb8aa3b1c1c7820 */ /* 0x000fe20000410000 */
[----:B------:R-:W-:Y:S02]  /*1210*/  FADD.FTZ R15, R20, R17 ;  /* 0x00000011140f7221 */ /* 0x000fe40000010000 */
[----:B------:R-:W0:Y:S02]  /*1220*/  LDS R20, [R12+0x1000] ;  /* 0x001000000c147984 */ /* 0x000e240000000800 */
[----:B------:R-:W-:Y:S01]  /*1230*/  FADD.FTZ R15, R15, R34 ;  /* 0x000000220f0f7221 */ /* 0x000fe20000010000 */
[----:B------:R-:W5:Y:S01]  /*1240*/  MUFU.EX2 R28, R28 ;  /* 0x0000001c001c7308 */ /* 0x000f620000000800 */
[----:B------:R-:W0:Y:S04]  /*1250*/  LDS R34, [R12+0x1600] ;  /* 0x001600000c227984 */ /* 0x000e280000000800 */
[----:B------:R2:W-:Y:S01]  /*1260*/  STS [R12+0x400], R17 ;  /* 0x000400110c007388 */ /* 0x0005e20000000800 */
[C---:B---3--:R-:W-:Y:S01]  /*1270*/  FADD.FTZ R30, -R11.reuse, R30 ;  /* 0x0000001e0b1e7221 */ /* 0x048fe20000010100 */
[----:B----4-:R-:W-:-:S03]  /*1280*/  FADD.FTZ R32, -R11, R32 ;  /* 0x000000200b207221 */ /* 0x010fc60000010100 */
[----:B------:R-:W-:Y:S01]  /*1290*/  FMUL.FTZ R30, R30, 1.4426950216293334961 ;  /* 0x3fb8aa3b1e1e7820 */ /* 0x000fe20000410000 */
[----:B-1----:R-:W-:Y:S01]  /*12a0*/  FADD.FTZ R18, -R11, R18 ;  /* 0x000000120b127221 */ /* 0x002fe20000010100 */
[----:B-----5:R-:W-:Y:S01]  /*12b0*/  FADD.FTZ R15, R15, R28 ;  /* 0x0000001c0f0f7221 */ /* 0x020fe20000010000 */
[----:B------:R-:W-:Y:S01]  /*12c0*/  STS [R12+0x800], R28 ;  /* 0x0008001c0c007388 */ /* 0x000fe20000000800 */
[----:B------:R-:W-:Y:S01]  /*12d0*/  FMUL.FTZ R32, R32, 1.4426950216293334961 ;  /* 0x3fb8aa3b20207820 */ /* 0x000fe20000410000 */
[----:B------:R-:W-:Y:S01]  /*12e0*/  FMUL.FTZ R18, R18, 1.4426950216293334961 ;  /* 0x3fb8aa3b12127820 */ /* 0x000fe20000410000 */
[----:B------:R-:W-:Y:S01]  /*12f0*/  FADD.FTZ R14, -R11, R14 ;  /* 0x0000000e0b0e7221 */ /* 0x000fe20000010100 */
[----:B------:R-:W1:Y:S01]  /*1300*/  LDS R28, [R12+0x1800] ;  /* 0x001800000c1c7984 */ /* 0x000e620000000800 */
[----:B------:R-:W-:Y:S01]  /*1310*/  FADD.FTZ R15, R15, R36 ;  /* 0x000000240f0f7221 */ /* 0x000fe20000010000 */
[----:B--2---:R2:W3:Y:S01]  /*1320*/  MUFU.EX2 R19, R18 ;  /* 0x0000001200137308 */ /* 0x0044e20000000800 */
[----:B------:R-:W-:-:S04]  /*1330*/  FMUL.FTZ R14, R14, 1.4426950216293334961 ;  /* 0x3fb8aa3b0e0e7820 */ /* 0x000fc80000410000 */
[----:B------:R-:W4:Y:S01]  /*1340*/  MUFU.EX2 R17, R14 ;  /* 0x0000000e00117308 */ /* 0x000f220000000800 */
[----:B--2---:R-:W2:Y:S04]  /*1350*/  LDS R18, [R12+0x1a00] ;  /* 0x001a00000c127984 */ /* 0x004ea80000000800 */
[----:B---3--:R3:W-:Y:S01]  /*1360*/  STS [R12+0xe00], R19 ;  /* 0x000e00130c007388 */ /* 0x0087e20000000800 */
[----:B0-----:R-:W-:Y:S01]  /*1370*/  FADD.FTZ R20, -R11, R20 ;  /* 0x000000140b147221 */ /* 0x001fe20000010100 */
[----:B----4-:R-:W-:-:S03]  /*1380*/  FADD.FTZ R14, R15, R17 ;  /* 0x000000110f0e7221 */ /* 0x010fc60000010000 */
[----:B------:R-:W-:Y:S01]  /*1390*/  FMUL.FTZ R15, R20, 1.4426950216293334961 ;  /* 0x3fb8aa3b140f7820 */ /* 0x000fe20000410000 */
[----:B------:R0:W-:Y:S01]  /*13a0*/  STS [R12+0xc00], R17 ;  /* 0x000c00110c007388 */ /* 0x0001e20000000800 */
[----:B------:R-:W-:Y:S01]  /*13b0*/  FADD.FTZ R34, -R11, R34 ;  /* 0x000000220b227221 */ /* 0x000fe20000010100 */
[----:B------:R-:W-:Y:S02]  /*13c0*/  FADD.FTZ R14, R14, R19 ;  /* 0x000000130e0e7221 */ /* 0x000fe40000010000 */
[----:B---3--:R-:W3:Y:S01]  /*13d0*/  MUFU.EX2 R19, R32 ;  /* 0x0000002000137308 */ /* 0x008ee20000000800 */
[----:B------:R-:W-:-:S03]  /*13e0*/  FMUL.FTZ R34, R34, 1.4426950216293334961 ;  /* 0x3fb8aa3b22227820 */ /* 0x000fc60000410000 */
[----:B------:R-:W4:Y:S04]  /*13f0*/  MUFU.EX2 R15, R15 ;  /* 0x0000000f000f7308 */ /* 0x000f280000000800 */
[----:B0-----:R-:W0:Y:S04]  /*1400*/  MUFU.EX2 R17, R30 ;  /* 0x0000001e00117308 */ /* 0x001e280000000800 */
[----:B------:R-:W5:Y:S01]  /*1410*/  MUFU.EX2 R21, R34 ;  /* 0x0000002200157308 */ /* 0x000f620000000800 */
[C---:B-1----:R-:W-:Y:S01]  /*1420*/  FADD.FTZ R28, -R11.reuse, R28 ;  /* 0x0000001c0b1c7221 */ /* 0x042fe20000010100 */
[----:B---3--:R-:W-:Y:S03]  /*1430*/  STS [R12+0x1400], R19 ;  /* 0x001400130c007388 */ /* 0x008fe60000000800 */
[----:B------:R-:W-:Y:S01]  /*1440*/  FMUL.FTZ R28, R28, 1.4426950216293334961 ;  /* 0x3fb8aa3b1c1c7820 */ /* 0x000fe20000410000 */
[----:B----4-:R-:W-:Y:S01]  /*1450*/  FADD.FTZ R14, R14, R15 ;  /* 0x0000000f0e0e7221 */ /* 0x010fe20000010000 */
[----:B------:R-:W-:Y:S02]  /*1460*/  STS [R12+0x1000], R15 ;  /* 0x0010000f0c007388 */ /* 0x000fe40000000800 */
[----:B------:R-:W1:Y:S01]  /*1470*/  MUFU.EX2 R27, R28 ;  /* 0x0000001c001b7308 */ /* 0x000e620000000800 */
[----:B0-----:R-:W-:Y:S01]  /*1480*/  FADD.FTZ R14, R14, R17 ;  /* 0x000000110e0e7221 */ /* 0x001fe20000010000 */
[----:B------:R-:W-:Y:S01]  /*1490*/  STS [R12+0x1200], R17 ;  /* 0x001200110c007388 */ /* 0x000fe20000000800 */
[----:B--2---:R-:W-:-:S02]  /*14a0*/  FADD.FTZ R18, -R11, R18 ;  /* 0x000000120b127221 */ /* 0x004fc40000010100 */
[----:B------:R-:W-:Y:S01]  /*14b0*/  FADD.FTZ R14, R14, R19 ;  /* 0x000000130e0e7221 */ /* 0x000fe20000010000 */
[----:B-----5:R-:W-:Y:S01]  /*14c0*/  STS [R12+0x1600], R21 ;  /* 0x001600150c007388 */ /* 0x020fe20000000800 */
[----:B------:R-:W-:Y:S02]  /*14d0*/  FMUL.FTZ R18, R18, 1.4426950216293334961 ;  /* 0x3fb8aa3b12127820 */ /* 0x000fe40000410000 */
[----:B------:R-:W-:Y:S02]  /*14e0*/  FADD.FTZ R14, R14, R21 ;  /* 0x000000150e0e7221 */ /* 0x000fe40000010000 */
[----:B------:R-:W0:Y:S02]  /*14f0*/  MUFU.EX2 R29, R18 ;  /* 0x00000012001d7308 */ /* 0x000e240000000800 */
[----:B-1----:R-:W-:Y:S01]  /*1500*/  FADD.FTZ R14, R14, R27 ;  /* 0x0000001b0e0e7221 */ /* 0x002fe20000010000 */
[----:B------:R-:W-:Y:S04]  /*1510*/  STS [R12+0x1800], R27 ;  /* 0x0018001b0c007388 */ /* 0x000fe80000000800 */
[----:B0-----:R0:W-:Y:S01]  /*1520*/  STS [R12+0x1a00], R29 ;  /* 0x001a001d0c007388 */ /* 0x0011e20000000800 */
[----:B------:R-:W-:Y:S01]  /*1530*/  FADD.FTZ R14, R14, R29 ;  /* 0x0000001d0e0e7221 */ /* 0x000fe20000010000 */
[----:B0-----:R-:W-:Y:S01]  /*1540*/  VIADD R12, R12, 0x2000 ;  /* 0x000020000c0c7836 */ /* 0x001fe20000000000 */
[----:B------:R-:W-:Y:S06]  /*1550*/  @!P4 BRA `(.L_x_6275) ;  /* 0xfffffff80070c947 */ /* 0x000fec000383ffff */
.L_x_6274:
[----:B------:R-:W-:Y:S05]  /*1560*/  BSYNC.RECONVERGENT B1 ;  /* 0x0000000000017941 */ /* 0x000fea0003800200 */
.L_x_6273:
        /* <DEDUP_REMOVED lines=16> */
[----:B------:R-:W0:Y:S02]  /*1670*/  LDS R16, [R12+0xa00] ;  /* 0x000a00000c107984 */ /* 0x000e240000000800 */
[----:B------:R1:W5:Y:S01]  /*1680*/  MUFU.EX2 R17, R15 ;  /* 0x0000000f00117308 */ /* 0x0003620000000800 */
[C---:B--2---:R-:W-:Y:S01]  /*1690*/  FADD.FTZ R28, -R11.reuse, R28 ;  /* 0x0000001c0b1c7221 */ /* 0x044fe20000010100 */
[----:B---3--:R-:W-:-:S03]  /*16a0*/  FADD.FTZ R30, -R11, R30 ;  /* 0x0000001e0b1e7221 */ /* 0x008fc60000010100 */
[----:B------:R-:W-:Y:S01]  /*16b0*/  FMUL.FTZ R28, R28, 1.4426950216293334961 ;  /* 0x3fb8aa3b1c1c7820 */ /* 0x000fe20000410000 */
[C---:B----4-:R-:W-:Y:S01]  /*16c0*/  FADD.FTZ R32, -R11.reuse, R32 ;  /* 0x000000200b207221 */ /* 0x050fe20000010100 */
[----:B-1----:R-:W-:Y:S01]  /*16d0*/  FMUL.FTZ R15, R20, 1.4426950216293334961 ;  /* 0x3fb8aa3b140f7820 */ /* 0x002fe20000410000 */
[----:B------:R-:W-:Y:S01]  /*16e0*/  FMUL.FTZ R30, R30, 1.4426950216293334961 ;  /* 0x3fb8aa3b1e1e7820 */ /* 0x000fe20000410000 */
[C---:B-----5:R-:W-:Y:S01]  /*16f0*/  FADD.FTZ R34, -R11.reuse, R34 ;  /* 0x000000220b227221 */ /* 0x060fe20000010100 */
[----:B------:R-:W-:Y:S01]  /*1700*/  FMUL.FTZ R32, R32, 1.4426950216293334961 ;  /* 0x3fb8aa3b20207820 */ /* 0x000fe20000410000 */
[----:B------:R1:W-:Y:S02]  /*1710*/  STS [R12+-0x400], R17 ;  /* 0xfffc00110c007388 */ /* 0x0003e40000000800 */
[----:B------:R-:W2:Y:S01]  /*1720*/  MUFU.EX2 R15, R15 ;  /* 0x0000000f000f7308 */ /* 0x000ea20000000800 */
[----:B------:R-:W-:Y:S01]  /*1730*/  FADD.FTZ R14, R14, R17 ;  /* 0x000000110e0e7221 */ /* 0x000fe20000010000 */
[----:B------:R-:W-:Y:S01]  /*1740*/  FADD.FTZ R18, -R11, R18 ;  /* 0x000000120b127221 */ /* 0x000fe20000010100 */
[----:B------:R-:W-:Y:S01]  /*1750*/  FMUL.FTZ R34, R34, 1.4426950216293334961 ;  /* 0x3fb8aa3b22227820 */ /* 0x000fe20000410000 */
[----:B------:R-:W3:Y:S02]  /*1760*/  MUFU.EX2 R19, R30 ;  /* 0x0000001e00137308 */ /* 0x000ee40000000800 */
[----:B------:R-:W-:-:S02]  /*1770*/  FMUL.FTZ R18, R18, 1.4426950216293334961 ;  /* 0x3fb8aa3b12127820 */ /* 0x000fc40000410000 */
[----:B------:R-:W4:Y:S04]  /*1780*/  MUFU.EX2 R21, R32 ;  /* 0x0000002000157308 */ /* 0x000f280000000800 */
[----:B-1----:R-:W1:Y:S01]  /*1790*/  MUFU.EX2 R17, R28 ;  /* 0x0000001c00117308 */ /* 0x002e620000000800 */
[----:B--2---:R-:W-:Y:S01]  /*17a0*/  FADD.FTZ R14, R14, R15 ;  /* 0x0000000f0e0e7221 */ /* 0x004fe20000010000 */
[----:B------:R-:W-:Y:S02]  /*17b0*/  STS [R12+-0x200], R15 ;  /* 0xfffe000f0c007388 */ /* 0x000fe40000000800 */
[----:B------:R-:W2:Y:S02]  /*17c0*/  MUFU.EX2 R27, R34 ;  /* 0x00000022001b7308 */ /* 0x000ea40000000800 */
[----:B---3--:R-:W-:Y:S02]  /*17d0*/  STS [R12+0x200], R19 ;  /* 0x000200130c007388 */ /* 0x008fe40000000800 */
[----:B------:R-:W3:Y:S01]  /*17e0*/  MUFU.EX2 R29, R18 ;  /* 0x00000012001d7308 */ /* 0x000ee20000000800 */
[----:B0-----:R-:W-:Y:S01]  /*17f0*/  FADD.FTZ R16, -R11, R16 ;  /* 0x000000100b107221 */ /* 0x001fe20000010100 */
[----:B----4-:R-:W-:Y:S01]  /*1800*/  STS [R12+0x400], R21 ;  /* 0x000400150c007388 */ /* 0x010fe20000000800 */
[----:B-1----:R-:W-:-:S02]  /*1810*/  FADD.FTZ R14, R14, R17 ;  /* 0x000000110e0e7221 */ /* 0x002fc40000010000 */
[----:B------:R-:W-:Y:S01]  /*1820*/  FMUL.FTZ R16, R16, 1.4426950216293334961 ;  /* 0x3fb8aa3b10107820 */ /* 0x000fe20000410000 */
[----:B------:R-:W-:Y:S01]  /*1830*/  STS [R12], R17 ;  /* 0x000000110c007388 */ /* 0x000fe20000000800 */
[----:B------:R-:W-:Y:S02]  /*1840*/  FADD.FTZ R14, R14, R19 ;  /* 0x000000130e0e7221 */ /* 0x000fe40000010000 */
[----:B------:R-:W0:Y:S01]  /*1850*/  MUFU.EX2 R31, R16 ;  /* 0x00000010001f7308 */ /* 0x000e220000000800 */
[----:B--2---:R-:W-:Y:S01]  /*1860*/  STS [R12+0x600], R27 ;  /* 0x0006001b0c007388 */ /* 0x004fe20000000800 */
[----:B------:R-:W-:-:S03]  /*1870*/  FADD.FTZ R14, R14, R21 ;  /* 0x000000150e0e7221 */ /* 0x000fc60000010000 */
[----:B---3--:R-:W-:Y:S01]  /*1880*/  STS [R12+0x800], R29 ;  /* 0x0008001d0c007388 */ /* 0x008fe20000000800 */
[----:B------:R-:W-:-:S04]  /*1890*/  FADD.FTZ R14, R14, R27 ;  /* 0x0000001b0e0e7221 */ /* 0x000fc80000010000 */
[----:B------:R-:W-:Y:S01]  /*18a0*/  FADD.FTZ R14, R14, R29 ;  /* 0x0000001d0e0e7221 */ /* 0x000fe20000010000 */
[----:B0-----:R0:W-:Y:S03]  /*18b0*/  STS [R12+0xa00], R31 ;  /* 0x000a001f0c007388 */ /* 0x0011e60000000800 */
[----:B------:R-:W-:Y:S01]  /*18c0*/  FADD.FTZ R14, R14, R31 ;  /* 0x0000001f0e0e7221 */ /* 0x000fe20000010000 */
[----:B0-----:R-:W-:-:S07]  /*18d0*/  IADD3 R12, PT, PT, R12, 0x1000, RZ ;  /* 0x000010000c0c7810 */ /* 0x001fce0007ffe0ff */
.L_x_6277:
[----:B------:R-:W-:Y:S05]  /*18e0*/  BSYNC.RECONVERGENT B1 ;  /* 0x0000000000017941 */ /* 0x000fea0003800200 */
.L_x_6276:
        /* <DEDUP_REMOVED lines=26> */
.L_x_6269:
[----:B------:R-:W-:Y:S05]  /*1a90*/  BSYNC.RECONVERGENT B0 ;  /* 0x0000000000007941 */ /* 0x000fea0003800200 */
.L_x_6268:
        /* <DEDUP_REMOVED lines=39> */
.L_x_6282:
[----:B------:R-:W0:Y:S01]  /*1d10*/  LDS R15, [R12] ;  /* 0x000000000c0f7984 */ /* 0x000e220000000800 */
[----:B------:R-:W-:-:S04]  /*1d20*/  IADD3 R13, PT, PT, R13, 0x1, RZ ;  /* 0x000000010d0d7810 */ /* 0x000fc80007ffe0ff */
[----:B------:R-:W-:Y:S01]  /*1d30*/  ISETP.NE.AND P0, PT, R13, RZ, PT ;  /* 0x000000ff0d00720c */ /* 0x000fe20003f05270 */
[----:B0-----:R-:W-:-:S05]  /*1d40*/  FMUL.FTZ R15, R15, R2 ;  /* 0x000000020f0f7220 */ /* 0x001fca0000410000 */
[----:B------:R0:W-:Y:S02]  /*1d50*/  STS [R12], R15 ;  /* 0x0000000f0c007388 */ /* 0x0001e40000000800 */
[----:B0-----:R-:W-:-:S05]  /*1d60*/  VIADD R12, R12, 0x200 ;  /* 0x000002000c0c7836 */ /* 0x001fca0000000000 */
[----:B------:R-:W-:Y:S05]  /*1d70*/  @P0 BRA `(.L_x_6282) ;  /* 0xfffffffc00e40947 */ /* 0x000fea000383ffff */
.L_x_6281:
[----:B------:R-:W-:Y:S05]  /*1d80*/  BSYNC.RECONVERGENT B1 ;  /* 0x0000000000017941 */ /* 0x000fea0003800200 */
.L_x_6280:
        /* <DEDUP_REMOVED lines=12> */
.L_x_6285:
        /* <DEDUP_REMOVED lines=27> */
[----:B------:R3:W-:Y:S01]  /*2000*/  STS [R0+-0x200], R15 ;  /* 0xfffe000f00007388 */ /* 0x0007e20000000800 */
[----:B------:R-:W-:-:S03]  /*2010*/  FMUL.FTZ R33, R2, R33 ;  /* 0x0000002102217220 */ /* 0x000fc60000410000 */
[----:B------:R4:W-:Y:S01]  /*2020*/  STS [R0], R17 ;  /* 0x0000001100007388 */ /* 0x0009e20000000800 */
[----:B------:R-:W-:-:S03]  /*2030*/  FMUL.FTZ R35, R2, R35 ;  /* 0x0000002302237220 */ /* 0x000fc60000410000 */
[----:B------:R5:W-:Y:S01]  /*2040*/  STS [R0+0x200], R19 ;  /* 0x0002001300007388 */ /* 0x000be20000000800 */
        /* <DEDUP_REMOVED lines=20> */
.L_x_6284:
[----:B------:R-:W-:Y:S05]  /*2190*/  BSYNC.RECONVERGENT B1 ;  /* 0x0000000000017941 */ /* 0x000fea0003800200 */
.L_x_6283:
        /* <DEDUP_REMOVED lines=31> */
.L_x_6287:
[----:B------:R-:W-:Y:S05]  /*2390*/  BSYNC.RECONVERGENT B1 ;  /* 0x0000000000017941 */ /* 0x000fea0003800200 */
.L_x_6286:
        /* <DEDUP_REMOVED lines=14> */
.L_x_6279:
[----:B------:R-:W-:Y:S05]  /*2480*/  BSYNC.RECONVERGENT B0 ;  /* 0x0000000000007941 */ /* 0x000fea0003800200 */
.L_x_6278:
        /* <DEDUP_REMOVED lines=9> */
[----:B--2---:R-:W-:-:S02]  /*2520*/  IABS R0, R16 ;  /* 0x0000001000007213 */ /* 0x004fc40000000000 */
[----:B------:R-:W-:-:S05]  /*2530*/  ISETP.NE.AND P1, PT, R16, RZ, PT ;  /* 0x000000ff1000720c */ /* 0x000fca0003f25270 */
[----:B------:R-:W2:Y:S01]  /*2540*/  I2F.RP R4, R0 ;  /* 0x0000000000047306 */ /* 0x000ea20000209400 */
[----:B----4-:R-:W-:Y:S02]  /*2550*/  ISETP.NE.AND P2, PT, R2, RZ, PT ;  /* 0x000000ff0200720c */ /* 0x010fe40003f45270 */
[----:B-1----:R-:W-:-:S05]  /*2560*/  IADD3 R12, PT, PT, R3, 0xffffffe, RZ ;  /* 0x0ffffffe030c7810 */ /* 0x002fca0007ffe0ff */
[----:B------:R1:W0:Y:S08]  /*2570*/  F2I.FTZ.U32.TRUNC.NTZ R13, R12 ;  /* 0x0000000c000d7305 */ /* 0x000230000021f000 */
[----:B--2---:R-:W2:Y:S01]  /*2580*/  MUFU.RCP R4, R4 ;  /* 0x0000000400047308 */ /* 0x004ea20000001000 */
[----:B-1----:R-:W-:Y:S01]  /*2590*/  IMAD.MOV.U32 R12, RZ, RZ, RZ ;  /* 0x000000ffff0c7224 */ /* 0x002fe200078e00ff */
[----:B0-----:R-:W-:-:S05]  /*25a0*/  IADD3 R11, PT, PT, RZ, -R13, RZ ;  /* 0x8000000dff0b7210 */ /* 0x001fca0007ffe0ff */
[----:B------:R-:W-:-:S04]  /*25b0*/  IMAD R3, R11, R10, RZ ;  /* 0x0000000a0b037224 */ /* 0x000fc800078e02ff */
[----:B------:R-:W-:-:S04]  /*25c0*/  IMAD.HI.U32 R12, R13, R3, R12 ;  /* 0x000000030d0c7227 */ /* 0x000fc800078e000c */
[----:B--2---:R-:W-:Y:S01]  /*25d0*/  VIADD R14, R4, 0xffffffe ;  /* 0x0ffffffe040e7836 */ /* 0x004fe20000000000 */
[----:B------:R-:W-:-:S03]  /*25e0*/  IABS R4, R2 ;  /* 0x0000000200047213 */ /* 0x000fc60000000000 */
[----:B------:R0:W1:Y:S02]  /*25f0*/  F2I.FTZ.U32.TRUNC.NTZ R15, R14 ;  /* 0x0000000e000f7305 */ /* 0x000064000021f000 */
[----:B0-----:R-:W-:Y:S01]  /*2600*/  HFMA2 R14, -RZ, RZ, 0, 0 ;  /* 0x00000000ff0e7431 */ /* 0x001fe200000001ff */
[----:B-1----:R-:W-:-:S04]  /*2610*/  IADD3 R8, PT, PT, RZ, -R15, RZ ;  /* 0x8000000fff087210 */ /* 0x002fc80007ffe0ff */
[----:B------:R-:W-:-:S05]  /*2620*/  MOV R11, R8 ;  /* 0x00000008000b7202 */ /* 0x000fca0000000f00 */
[----:B------:R-:W-:Y:S01]  /*2630*/  IMAD R3, R11, R0, RZ ;  /* 0x000000000b037224 */ /* 0x000fe200078e02ff */
[----:B---3--:R-:W-:-:S03]  /*2640*/  IADD3 R11, PT, PT, R7, -UR4, RZ ;  /* 0x80000004070b7c10 */ /* 0x008fc6000fffe0ff */
[----:B------:R-:W-:Y:S01]  /*2650*/  IMAD.HI.U32 R18, R15, R3, R14 ;  /* 0x000000030f127227 */ /* 0x000fe200078e000e */
[----:B------:R-:W-:-:S07]  /*2660*/  MOV R14, R4 ;  /* 0x00000004000e7202 */ /* 0x000fce0000000f00 */
.L_x_6291:
        /* <DEDUP_REMOVED lines=8> */
[----:B------:R-:W-:Y:S02]  /*26f0*/  @!P3 IADD3 R7, PT, PT, R7, -R14, RZ ;  /* 0x8000000e0707b210 */ /* 0x000fe40007ffe0ff */
[----:B------:R-:W-:Y:S02]  /*2700*/  @!P3 IADD3 R4, PT, PT, R4, 0x1, RZ ;  /* 0x000000010404b810 */ /* 0x000fe40007ffe0ff */
[----:B------:R-:W-:-:S13]  /*2710*/  ISETP.GE.U32.AND P0, PT, R7, R10, PT ;  /* 0x0000000a0700720c */ /* 0x000fda0003f06070 */
[----:B------:R-:W-:-:S05]  /*2720*/  @P0 VIADD R4, R4, 0x1 ;  /* 0x0000000104040836 */ /* 0x000fca0000000000 */
        /* <DEDUP_REMOVED lines=21> */
.L_x_6290:
        /* <DEDUP_REMOVED lines=16> */
.L_x_6289:
[----:B------:R-:W-:Y:S05]  /*2980*/  BSYNC.RECONVERGENT B6 ;  /* 0x0000000000067941 */ /* 0x000fea0003800200 */
.L_x_6288:
[----:B------:R-:W-:Y:S01]  /*2990*/  UMOV UR4, 0xffffffff ;  /* 0xffffffff00047882 */ /* 0x000fe20000000000 */
[----:B------:R-:W-:Y:S02]  /*29a0*/  SHF.R.U32.HI R30, RZ, 0x5, R25 ;  /* 0x00000005ff1e7819 */ /* 0x000fe40000011619 */
[----:B------:R-:W-:Y:S05]  /*29b0*/  BRA.DIV UR4, `(.L_x_6292) ;  /* 0x0000001604847947 */ /* 0x000fea000b800000 */
[----:B------:R-:W-:Y:S01]  /*29c0*/  HFMA2 R14, -RZ, RZ, 0, 0 ;  /* 0x00000000ff0e7431 */ /* 0x000fe200000001ff */
[----:B-1----:R-:W-:Y:S02]  /*29d0*/  MOV R0, RZ ;  /* 0x000000ff00007202 */ /* 0x002fe40000000f00 */
[----:B------:R-:W-:Y:S01]  /*29e0*/  CS2R R2, SRZ ;  /* 0x0000000000027805 */ /* 0x000fe2000001ff00 */
[----:B------:R-:W-:Y:S01]  /*29f0*/  HFMA2 R8, -RZ, RZ, 0, 0 ;  /* 0x00000000ff087431 */ /* 0x000fe200000001ff */
[----:B------:R-:W-:Y:S01]  /*2a00*/  CS2R R6, SRZ ;  /* 0x0000000000067805 */ /* 0x000fe2000001ff00 */
[----:B------:R-:W-:Y:S01]  /*2a10*/  FADD.FTZ R19, RZ, R14 ;  /* 0x0000000eff137221 */ /* 0x000fe20000010000 */
[----:B------:R-:W-:Y:S01]  /*2a20*/  FADD.FTZ R20, RZ, R0 ;  /* 0x00000000ff147221 */ /* 0x000fe20000010000 */
[----:B------:R-:W-:Y:S01]  /*2a30*/  FADD.FTZ R18, RZ, R14 ;  /* 0x0000000eff127221 */ /* 0x000fe20000010000 */
[----:B------:R-:W-:Y:S01]  /*2a40*/  FADD.FTZ R8, RZ, R8 ;  /* 0x00000008ff087221 */ /* 0x000fe20000010000 */
[----:B------:R-:W-:Y:S01]  /*2a50*/  FADD.FTZ R3, RZ, R3 ;  /* 0x00000003ff037221 */ /* 0x000fe20000010000 */
[----:B------:R-:W1:Y:S01]  /*2a60*/  SHFL.BFLY PT, R0, R19, 0x2, 0x1f ;  /* 0x0c401f0013007f89 */ /* 0x000e6200000e0000 */
[----:B------:R-:W-:Y:S01]  /*2a70*/  FADD.FTZ R16, RZ, R14 ;  /* 0x0000000eff107221 */ /* 0x000fe20000010000 */
[----:B------:R-:W-:Y:S01]  /*2a80*/  FADD.FTZ R2, RZ, R2 ;  /* 0x00000002ff027221 */ /* 0x000fe20000010000 */
[----:B------:R-:W-:Y:S01]  /*2a90*/  FADD.FTZ R7, RZ, R7 ;  /* 0x00000007ff077221 */ /* 0x000fe20000010000 */
[----:B------:R-:W2:Y:S04]  /*2aa0*/  SHFL.BFLY PT, R9, R8, 0x2, 0x1f ;  /* 0x0c401f0008097f89 */ /* 0x000ea800000e0000 */
[----:B------:R-:W3:Y:S04]  /*2ab0*/  SHFL.BFLY PT, R14, R3, 0x2, 0x1f ;  /* 0x0c401f00030e7f89 */ /* 0x000ee800000e0000 */
[----:B------:R-:W4:Y:S04]  /*2ac0*/  SHFL.BFLY PT, R5, R20, 0x2, 0x1f ;  /* 0x0c401f0014057f89 */ /* 0x000f2800000e0000 */
[----:B------:R-:W5:Y:S04]  /*2ad0*/  SHFL.BFLY PT, R17, R16, 0x2, 0x1f ;  /* 0x0c401f0010117f89 */ /* 0x000f6800000e0000 */
[----:B------:R-:W0:Y:S01]  /*2ae0*/  SHFL.BFLY PT, R21, R18, 0x2, 0x1f ;  /* 0x0c401f0012157f89 */ /* 0x000e2200000e0000 */
[----:B-1----:R-:W-:Y:S01]  /*2af0*/  FADD.FTZ R19, R19, R0 ;  /* 0x0000000013137221 */ /* 0x002fe20000010000 */
[--C-:B------:R-:W-:Y:S01]  /*2b00*/  FADD.FTZ R0, RZ, R6.reuse ;  /* 0x00000006ff007221 */ /* 0x100fe20000010000 */
[----:B------:R-:W-:Y:S01]  /*2b10*/  FADD.FTZ R6, RZ, R6 ;  /* 0x00000006ff067221 */ /* 0x000fe20000010000 */
[----:B------:R-:W1:Y:S01]  /*2b20*/  SHFL.BFLY PT, R37, R2, 0x2, 0x1f ;  /* 0x0c401f0002257f89 */ /* 0x000e6200000e0000 */
[----:B--2---:R-:W-:-:S03]  /*2b30*/  FADD.FTZ R8, R8, R9 ;  /* 0x0000000908087221 */ /* 0x004fc60000010000 */
[----:B------:R-:W2:Y:S01]  /*2b40*/  SHFL.BFLY PT, R9, R6, 0x2, 0x1f ;  /* 0x0c401f0006097f89 */ /* 0x000ea200000e0000 */
[----:B---3--:R-:W-:Y:S01]  /*2b50*/  FADD.FTZ R3, R3, R14 ;  /* 0x0000000e03037221 */ /* 0x008fe20000010000 */
[----:B------:R-:W-:Y:S02]  /*2b60*/  MOV R14, RZ ;  /* 0x000000ff000e7202 */ /* 0x000fe40000000f00 */
[----:B------:R-:W3:Y:S01]  /*2b70*/  SHFL.BFLY PT, R10, R19, 0x1, 0x1f ;  /* 0x0c201f00130a7f89 */ /* 0x000ee200000e0000 */
[----:B----4-:R-:W-:Y:S01]  /*2b80*/  FADD.FTZ R20, R20, R5 ;  /* 0x0000000514147221 */ /* 0x010fe20000010000 */
[----:B------:R-:W-:Y:S01]  /*2b90*/  CS2R R4, SRZ ;  /* 0x0000000000047805 */ /* 0x000fe2000001ff00 */
[----:B------:R-:W-:Y:S01]  /*2ba0*/  FADD.FTZ R27, RZ, R14 ;  /* 0x0000000eff1b7221 */ /* 0x000fe20000010000 */
[----:B------:R-:W4:Y:S01]  /*2bb0*/  SHFL.BFLY PT, R35, R0, 0x2, 0x1f ;  /* 0x0c401f0000237f89 */ /* 0x000f2200000e0000 */
[----:B-----5:R-:W-:Y:S01]  /*2bc0*/  FADD.FTZ R16, R16, R17 ;  /* 0x0000001110107221 */ /* 0x020fe20000010000 */
[----:B------:R-:W-:-:S02]  /*2bd0*/  IMAD.MOV.U32 R17, RZ, RZ, RZ ;  /* 0x000000ffff117224 */ /* 0x000fc400078e00ff */
        /* <DEDUP_REMOVED lines=8> */
[----:B--2---:R-:W-:Y:S01]  /*2c60*/  FADD.FTZ R6, R6, R9 ;  /* 0x0000000906067221 */ /* 0x004fe20000010000 */
[----:B------:R-:W-:Y:S02]  /*2c70*/  HFMA2 R9, -RZ, RZ, 0, 0 ;  /* 0x00000000ff097431 */ /* 0x000fe400000001ff */
[----:B------:R-:W2:Y:S01]  /*2c80*/  SHFL.BFLY PT, R29, R20, 0x1, 0x1f ;  /* 0x0c201f00141d7f89 */ /* 0x000ea200000e0000 */
[----:B---3--:R-:W-:Y:S02]  /*2c90*/  FADD.FTZ R10, R19, R10 ;  /* 0x0000000a130a7221 */ /* 0x008fe40000010000 */
[----:B------:R-:W-:Y:S01]  /*2ca0*/  FADD.FTZ R9, RZ, R9 ;  /* 0x00000009ff097221 */ /* 0x000fe20000010000 */
[----:B------:R-:W3:Y:S01]  /*2cb0*/  SHFL.BFLY PT, R34, R5, 0x2, 0x1f ;  /* 0x0c401f0005227f89 */ /* 0x000ee200000e0000 */
[----:B----4-:R-:W-:-:S03]  /*2cc0*/  FADD.FTZ R0, R0, R35 ;  /* 0x0000002300007221 */ /* 0x010fc60000010000 */
        /* <DEDUP_REMOVED lines=8> */
[----:B------:R-:W2:Y:S04]  /*2d50*/  SHFL.BFLY PT, R33, R16, 0x1, 0x1f ;  /* 0x0c201f0010217f89 */ /* 0x000ea800000e0000 */
[----:B------:R-:W2:Y:S01]  /*2d60*/  SHFL.BFLY PT, R28, R3, 0x1, 0x1f ;  /* 0x0c201f00031c7f89 */ /* 0x000ea200000e0000 */
[----:B---3--:R-:W-:Y:S01]  /*2d70*/  FADD.FTZ R5, R5, R34 ;  /* 0x0000002205057221 */ /* 0x008fe20000010000 */
[----:B----4-:R-:W-:Y:S02]  /*2d80*/  FADD.FTZ R7, R7, R32 ;  /* 0x0000002007077221 */ /* 0x010fe40000010000 */
[----:B------:R-:W3:Y:S01]  /*2d90*/  SHFL.BFLY PT, R29, R2, 0x1, 0x1f ;  /* 0x0c201f00021d7f89 */ /* 0x000ee200000e0000 */
[----:B-----5:R-:W-:Y:S01]  /*2da0*/  FADD.FTZ R20, R9, R14 ;  /* 0x0000000e09147221 */ /* 0x020fe20000010000 */
[----:B------:R-:W-:-:S02]  /*2db0*/  MOV R14, RZ ;  /* 0x000000ff000e7202 */ /* 0x000fc40000000f00 */
[----:B------:R-:W4:Y:S01]  /*2dc0*/  SHFL.BFLY PT, R9, R0, 0x1, 0x1f ;  /* 0x0c201f0000097f89 */ /* 0x000f2200000e0000 */
[----:B0-----:R-:W-:-:S03]  /*2dd0*/  FADD.FTZ R21, R18, R21 ;  /* 0x0000001512157221 */ /* 0x001fc60000010000 */
[----:B------:R-:W-:Y:S01]  /*2de0*/  SHFL.BFLY PT, R34, R17, 0x1, 0x1f ;  /* 0x0c201f0011227f89 */ /* 0x000fe200000e0000 */
[----:B-1----:R-:W-:Y:S01]  /*2df0*/  FADD.FTZ R31, R8, R31 ;  /* 0x0000001f081f7221 */ /* 0x002fe20000010000 */
[----:B--2---:R-:W-:Y:S01]  /*2e00*/  FADD.FTZ R18, R16, R33 ;  /* 0x0000002110127221 */ /* 0x004fe20000010000 */
[----:B------:R-:W-:Y:S01]  /*2e10*/  FADD.FTZ R16, RZ, R14 ;  /* 0x0000000eff107221 */ /* 0x000fe20000010000 */
[----:B------:R-:W0:Y:S01]  /*2e20*/  SHFL.BFLY PT, R33, R4, 0x1, 0x1f ;  /* 0x0c201f0004217f89 */ /* 0x000e2200000e0000 */
[----:B------:R-:W-:-:S03]  /*2e30*/  FADD.FTZ R8, R3, R28 ;  /* 0x0000001c03087221 */ /* 0x000fc60000010000 */
[----:B------:R-:W1:Y:S01]  /*2e40*/  SHFL.BFLY PT, R28, R5, 0x1, 0x1f ;  /* 0x0c201f00051c7f89 */ /* 0x000e6200000e0000 */
[----:B---3--:R-:W-:-:S03]  /*2e50*/  FADD.FTZ R29, R2, R29 ;  /* 0x0000001d021d7221 */ /* 0x008fc60000010000 */
[----:B------:R-:W2:Y:S04]  /*2e60*/  SHFL.BFLY PT, R14, R7, 0x1, 0x1f ;  /* 0x0c201f00070e7f89 */ /* 0x000ea800000e0000 */
[----:B------:R-:W3:Y:S01]  /*2e70*/  SHFL.BFLY PT, R35, R16, 0x2, 0x1f ;  /* 0x0c401f0010237f89 */ /* 0x000ee200000e0000 */
[----:B----4-:R-:W-:-:S03]  /*2e80*/  FADD.FTZ R2, R0, R9 ;  /* 0x0000000900027221 */ /* 0x010fc60000010000 */
[----:B------:R-:W4:Y:S01]  /*2e90*/  SHFL.BFLY PT, R9, R6, 0x1, 0x1f ;  /* 0x0c201f0006097f89 */ /* 0x000f2200000e0000 */
[----:B0-----:R-:W-:Y:S01]  /*2ea0*/  FADD.FTZ R3, R4, R33 ;  /* 0x0000002104037221 */ /* 0x001fe20000010000 */
[----:B-1----:R-:W-:Y:S01]  /*2eb0*/  FADD.FTZ R0, R5, R28 ;  /* 0x0000001c05007221 */ /* 0x002fe20000010000 */
[----:B------:R-:W-:Y:S02]  /*2ec0*/  IMAD.MOV.U32 R28, RZ, RZ, RZ ;  /* 0x000000ffff1c7224 */ /* 0x000fe400078e00ff */
[----:B--2---:R-:W-:Y:S02]  /*2ed0*/  FADD.FTZ R5, R7, R14 ;  /* 0x0000000e07057221 */ /* 0x004fe40000010000 */
[----:B------:R-:W-:Y:S01]  /*2ee0*/  FADD.FTZ R28, RZ, R28 ;  /* 0x0000001cff1c7221 */ /* 0x000fe20000010000 */
[----:B------:R-:W0:Y:S01]  /*2ef0*/  SHFL.BFLY PT, R14, R27, 0x1, 0x1f ;  /* 0x0c201f001b0e7f89 */ /* 0x000e2200000e0000 */
[----:B---3--:R-:W-:-:S03]  /*2f00*/  FADD.FTZ R32, R16, R35 ;  /* 0x0000002310207221 */ /* 0x008fc60000010000 */
[----:B------:R-:W1:Y:S01]  /*2f10*/  SHFL.BFLY PT, R33, R28, 0x2, 0x1f ;  /* 0x0c401f001c217f89 */ /* 0x000e6200000e0000 */
[----:B----4-:R-:W-:Y:S01]  /*2f20*/  FADD.FTZ R4, R6, R9 ;  /* 0x0000000906047221 */ /* 0x010fe20000010000 */
[----:B------:R-:W-:Y:S01]  /*2f30*/  FADD.FTZ R6, R17, R34 ;  /* 0x0000002211067221 */ /* 0x000fe20000010000 */
[----:B------:R-:W-:Y:S01]  /*2f40*/  HFMA2 R34, -RZ, RZ, 0, 0 ;  /* 0x00000000ff227431 */ /* 0x000fe200000001ff */
[----:B------:R-:W2:Y:S02]  /*2f50*/  SHFL.BFLY PT, R9, R20, 0x1, 0x1f ;  /* 0x0c201f0014097f89 */ /* 0x000ea400000e0000 */
[----:B------:R-:W-:Y:S02]  /*2f60*/  IMAD.MOV.U32 R11, RZ, RZ, R6 ;  /* 0x000000ffff0b7224 */ /* 0x000fe400078e0006 */
[----:B------:R-:W-:-:S05]  /*2f70*/  FADD.FTZ R34, RZ, R34 ;  /* 0x00000022ff227221 */ /* 0x000fca0000010000 */
[----:B------:R-:W3:Y:S01]  /*2f80*/  SHFL.BFLY PT, R17, R34, 0x2, 0x1f ;  /* 0x0c401f0022117f89 */ /* 0x000ee200000e0000 */
[----:B0-----:R-:W-:-:S03]  /*2f90*/  FADD.FTZ R7, R27, R14 ;  /* 0x0000000e1b077221 */ /* 0x001fc60000010000 */
[----:B------:R-:W0:Y:S01]  /*2fa0*/  SHFL.BFLY PT, R14, R32, 0x1, 0x1f ;  /* 0x0c201f00200e7f89 */ /* 0x000e2200000e0000 */
[----:B-1----:R-:W-:Y:S01]  /*2fb0*/  FADD.FTZ R33, R28, R33 ;  /* 0x000000211c217221 */ /* 0x002fe20000010000 */
[----:B------:R-:W-:Y:S01]  /*2fc0*/  MOV R13, R7 ;  /* 0x00000007000d7202 */ /* 0x000fe20000000f00 */
[----:B--2---:R-:W-:Y:S01]  /*2fd0*/  FADD.FTZ R9, R20, R9 ;  /* 0x0000000914097221 */ /* 0x004fe20000010000 */
[----:B---3--:R-:W-:-:S05]  /*2fe0*/  FADD.FTZ R28, R34, R17 ;  /* 0x00000011221c7221 */ /* 0x008fca0000010000 */
[----:B------:R-:W1:Y:S01]  /*2ff0*/  SHFL.BFLY PT, R17, R28, 0x1, 0x1f ;  /* 0x0c201f001c117f89 */ /* 0x000e6200000e0000 */
[----:B0-----:R-:W-:-:S03]  /*3000*/  FADD.FTZ R16, R32, R14 ;  /* 0x0000000e20107221 */ /* 0x001fc60000010000 */
[----:B------:R-:W0:Y:S01]  /*3010*/  SHFL.BFLY PT, R14, R33, 0x1, 0x1f ;  /* 0x0c201f00210e7f89 */ /* 0x000e2200000e0000 */
[----:B-1----:R-:W-:Y:S01]  /*3020*/  FADD.FTZ R20, R28, R17 ;  /* 0x000000111c147221 */ /* 0x002fe20000010000 */
[----:B0-----:R-:W-:Y:S01]  /*3030*/  FADD.FTZ R27, R33, R14 ;  /* 0x0000000e211b7221 */ /* 0x001fe20000010000 */
[----:B------:R-:W-:-:S05]  /*3040*/  MOV R14, RZ ;  /* 0x000000ff000e7202 */ /* 0x000fca0000000f00 */
[----:B------:R-:W-:-:S05]  /*3050*/  FADD.FTZ R35, RZ, R14 ;  /* 0x0000000eff237221 */ /* 0x000fca0000010000 */
[----:B------:R-:W0:Y:S02]  /*3060*/  SHFL.BFLY PT, R14, R35, 0x2, 0x1f ;  /* 0x0c401f00230e7f89 */ /* 0x000e2400000e0000 */
[----:B0-----:R-:W-:-:S05]  /*3070*/  FADD.FTZ R32, R35, R14 ;  /* 0x0000000e23207221 */ /* 0x001fca0000010000 */
[----:B------:R-:W0:Y:S02]  /*3080*/  SHFL.BFLY PT, R14, R32, 0x1, 0x1f ;  /* 0x0c201f00200e7f89 */ /* 0x000e2400000e0000 */
[----:B0-----:R-:W-:Y:S01]  /*3090*/  FADD.FTZ R17, R32, R14 ;  /* 0x0000000e20117221 */ /* 0x001fe20000010000 */
[----:B------:R-:W-:-:S05]  /*30a0*/  HFMA2 R14, -RZ, RZ, 0, 0 ;  /* 0x00000000ff0e7431 */ /* 0x000fca00000001ff */
[----:B------:R-:W-:-:S05]  /*30b0*/  FADD.FTZ R33, RZ, R14 ;  /* 0x0000000eff217221 */ /* 0x000fca0000010000 */
[----:B------:R-:W0:Y:S02]  /*30c0*/  SHFL.BFLY PT, R14, R33, 0x2, 0x1f ;  /* 0x0c401f00210e7f89 */ /* 0x000e2400000e0000 */
[----:B0-----:R-:W-:-:S05]  /*30d0*/  FADD.FTZ R28, R33, R14 ;  /* 0x0000000e211c7221 */ /* 0x001fca0000010000 */
[----:B------:R0:W1:Y:S02]  /*30e0*/  SHFL.BFLY PT, R14, R28, 0x1, 0x1f ;  /* 0x0c201f001c0e7f89 */ /* 0x00006400000e0000 */
.L_x_6368:
[----:B------:R-:W-:Y:S05]  /*30f0*/  WARPSYNC.ALL ;  /* 0x0000000000007948 */ /* 0x000fea0003800000 */
[----:B------:R-:W2:Y:S01]  /*3100*/  S2UR UR5, SR_CgaCtaId ;  /* 0x00000000000579c3 */ /* 0x000ea20000008800 */
[----:B------:R-:W-:Y:S01]  /*3110*/  SHF.R.U32.HI R7, RZ, 0x3, R22 ;  /* 0x00000003ff077819 */ /* 0x000fe20000011616 */
[----:B------:R-:W-:-:S06]  /*3120*/  UMOV UR4, 0x400 ;  /* 0x0000040000047882 */ /* 0x000fcc0000000000 */
[----:B------:R-:W-:Y:S01]  /*3130*/  BAR.SYNC.DEFER_BLOCKING 0x0 ;  /* 0x0000000000007b1d */ /* 0x000fe20000010000 */
[----:B------:R-:W-:Y:S01]  /*3140*/  UIADD3 UR4, UPT, UPT, UR4, 0x20, URZ ;  /* 0x0000002004047890 */ /* 0x000fe2000fffe0ff */
[----:B-1----:R-:W-:Y:S01]  /*3150*/  FADD.FTZ R15, R28, R14 ;  /* 0x0000000e1c0f7221 */ /* 0x002fe20000010000 */
[----:B------:R-:W-:Y:S01]  /*3160*/  IMAD R6, R30, 0x50, R7 ;  /* 0x000000501e067824 */ /* 0x000fe200078e0207 */
[C---:B------:R-:W-:Y:S02]  /*3170*/  LOP3.LUT R7, R25.reuse, 0x7, RZ, 0xc0, !PT ;  /* 0x0000000719077812 */ /* 0x040fe400078ec0ff */
[----:B------:R-:W-:Y:S01]  /*3180*/  BSSY.RECONVERGENT B0, `(.L_x_6293) ;  /* 0x0000020000007945 */ /* 0x000fe20003800200 */
[----:B------:R-:W-:Y:S02]  /*3190*/  LOP3.LUT P0, RZ, R25, 0x3c7, RZ, 0xc0, !PT ;  /* 0x000003c719ff7812 */ /* 0x000fe4000780c0ff */
[----:B------:R-:W-:Y:S02]  /*31a0*/  ISETP.NE.AND P2, PT, R7, RZ, PT ;  /* 0x000000ff0700720c */ /* 0x000fe40003f45270 */
[----:B------:R-:W-:-:S02]  /*31b0*/  LOP3.LUT R7, R25, 0x3c0, RZ, 0xc0, !PT ;  /* 0x000003c019077812 */ /* 0x000fc400078ec0ff */
[----:B------:R-:W-:Y:S02]  /*31c0*/  LOP3.LUT P1, RZ, R25, 0x3e7, RZ, 0xc0, !PT ;  /* 0x000003e719ff7812 */ /* 0x000fe4000782c0ff */
[----:B------:R-:W-:Y:S02]  /*31d0*/  ISETP.NE.OR P5, PT, R7, 0x40, P2 ;  /* 0x000000400700780c */ /* 0x000fe400017a5670 */
[C---:B------:R-:W-:Y:S02]  /*31e0*/  LOP3.LUT R7, R25.reuse, 0x3e0, RZ, 0xc0, !PT ;  /* 0x000003e019077812 */ /* 0x040fe400078ec0ff */
[----:B------:R-:W-:Y:S01]  /*31f0*/  ISETP.GT.U32.AND P3, PT, R25, 0x1f, PT ;  /* 0x0000001f1900780c */ /* 0x000fe20003f64070 */
[----:B--2---:R-:W-:Y:S01]  /*3200*/  ULEA UR4, UR5, UR4, 0x18 ;  /* 0x0000000405047291 */ /* 0x004fe2000f8ec0ff */
[----:B------:R-:W-:-:S05]  /*3210*/  ISETP.NE.OR P4, PT, R7, 0x20, P2 ;  /* 0x000000200700780c */ /* 0x000fca0001785670 */
[----:B------:R-:W-:Y:S02]  /*3220*/  LEA R6, R6, UR4, 0x2 ;  /* 0x0000000406067c11 */ /* 0x000fe4000f8e10ff */
        /* <DEDUP_REMOVED lines=21> */
.L_x_6294:
[----:B------:R-:W-:Y:S05]  /*3380*/  BSYNC.RECONVERGENT B0 ;  /* 0x0000000000007941 */ /* 0x000fea0003800200 */
.L_x_6293:
[----:B------:R-:W-:Y:S06]  /*3390*/  BAR.SYNC.DEFER_BLOCKING 0x0 ;  /* 0x0000000000007b1d */ /* 0x000fec0000010000 */
[----:B------:R-:W-:Y:S04]  /*33a0*/  BSSY.RECONVERGENT B0, `(.L_x_6295) ;  /* 0x000002a000007945 */ /* 0x000fe80003800200 */
[----:B------:R-:W-:Y:S05]  /*33b0*/  @P0 BRA `(.L_x_6296) ;  /* 0x0000000000a00947 */ /* 0x000fea0003800000 */
[----:B------:R-:W1:Y:S04]  /*33c0*/  LDS R12, [R6+0x10] ;  /* 0x00001000060c7984 */ /* 0x000e680000000800 */
[----:B------:R-:W2:Y:S01]  /*33d0*/  LDS R7, [R6] ;  /* 0x0000000006077984 */ /* 0x000ea20000000800 */
[----:B-1----:R-:W-:-:S03]  /*33e0*/  FADD.FTZ R19, R19, R12 ;  /* 0x0000000c13137221 */ /* 0x002fc60000010000 */
[----:B------:R-:W1:Y:S01]  /*33f0*/  LDS R12, [R6+0x20] ;  /* 0x00002000060c7984 */ /* 0x000e620000000800 */
[----:B--2---:R-:W-:-:S03]  /*3400*/  FADD.FTZ R10, R10, R7 ;  /* 0x000000070a0a7221 */ /* 0x004fc60000010000 */
[----:B------:R-:W2:Y:S01]  /*3410*/  LDS R7, [R6+0x30] ;  /* 0x0000300006077984 */ /* 0x000ea20000000800 */
        /* <DEDUP_REMOVED lines=26> */
[----:B--2---:R-:W-:Y:S01]  /*35c0*/  FADD.FTZ R20, R20, R7 ;  /* 0x0000000714147221 */ /* 0x004fe20000010000 */
[----:B-1----:R-:W-:Y:S02]  /*35d0*/  FADD.FTZ R9, R9, R12 ;  /* 0x0000000c09097221 */ /* 0x002fe40000010000 */
[----:B------:R-:W1:Y:S02]  /*35e0*/  LDS R12, [R6+0x100] ;  /* 0x00010000060c7984 */ /* 0x000e640000000800 */
[----:B-1----:R-:W-:Y:S02]  /*35f0*/  FADD.FTZ R27, R27, R12 ;  /* 0x0000000c1b1b7221 */ /* 0x002fe40000010000 */
[----:B------:R-:W1:Y:S02]  /*3600*/  LDS R12, [R6+0x120] ;  /* 0x00012000060c7984 */ /* 0x000e640000000800 */
[----:B-1----:R-:W-:-:S02]  /*3610*/  FADD.FTZ R17, R17, R12 ;  /* 0x0000000c11117221 */ /* 0x002fc40000010000 */
[----:B------:R-:W1:Y:S02]  /*3620*/  LDS R12, [R6+0x130] ;  /* 0x00013000060c7984 */ /* 0x000e640000000800 */
[----:B-1----:R-:W-:-:S07]  /*3630*/  FADD.FTZ R15, R15, R12 ;  /* 0x0000000c0f0f7221 */ /* 0x002fce0000010000 */
.L_x_6296:
[----:B------:R-:W-:Y:S05]  /*3640*/  BSYNC.RECONVERGENT B0 ;  /* 0x0000000000007941 */ /* 0x000fea0003800200 */
.L_x_6295:
        /* <DEDUP_REMOVED lines=23> */
.L_x_6298:
[----:B------:R-:W-:Y:S05]  /*37c0*/  BSYNC.RECONVERGENT B0 ;  /* 0x0000000000007941 */ /* 0x000fea0003800200 */
.L_x_6297:
[----:B------:R-:W-:Y:S06]  /*37d0*/  BAR.SYNC.DEFER_BLOCKING 0x0 ;  /* 0x0000000000007b1d */ /* 0x000fec0000010000 */
[----:B------:R-:W-:Y:S04]  /*37e0*/  BSSY.RECONVERGENT B0, `(.L_x_6299) ;  /* 0x000002a000007945 */ /* 0x000fe80003800200 */
[----:B------:R-:W-:Y:S05]  /*37f0*/  @P1 BRA `(.L_x_6300) ;  /* 0x0000000000a01947 */ /* 0x000fea0003800000 */
[----:B------:R-:W1:Y:S04]  /*3800*/  LDS R12, [R6+0x130] ;  /* 0x00013000060c7984 */ /* 0x000e680000000800 */
[----:B------:R-:W3:Y:S01]  /*3810*/  LDS R7, [R6] ;  /* 0x0000000006077984 */ /* 0x000ee20000000800 */
[----:B-12---:R-:W-:-:S03]  /*3820*/  FADD.FTZ R15, R15, R12 ;  /* 0x0000000c0f0f7221 */ /* 0x006fc60000010000 */
[----:B------:R-:W1:Y:S01]  /*3830*/  LDS R12, [R6+0x10] ;  /* 0x00001000060c7984 */ /* 0x000e620000000800 */
[----:B---3--:R-:W-:-:S03]  /*3840*/  FADD.FTZ R10, R10, R7 ;  /* 0x000000070a0a7221 */ /* 0x008fc60000010000 */
        /* <DEDUP_REMOVED lines=35> */
.L_x_6300:
[----:B------:R-:W-:Y:S05]  /*3a80*/  BSYNC.RECONVERGENT B0 ;  /* 0x0000000000007941 */ /* 0x000fea0003800200 */
.L_x_6299:
[----:B------:R-:W-:Y:S06]  /*3a90*/  BAR.SYNC.DEFER_BLOCKING 0x0 ;  /* 0x0000000000007b1d */ /* 0x000fec0000010000 */
[----:B------:R-:W-:Y:S05]  /*3aa0*/  @P3 EXIT ;  /* 0x000000000000394d */ /* 0x000fea0003800000 */
[----:B------:R-:W3:Y:S01]  /*3ab0*/  LDCU UR4, c[0x0][0x378] ;  /* 0x00006f00ff0477ac */ /* 0x000ee20008000800 */
[----:B------:R-:W-:-:S04]  /*3ac0*/  IMAD R23, R26, R23, R24 ;  /* 0x000000171a177224 */ /* 0x000fc800078e0218 */
[----:B---3--:R-:W-:Y:S01]  /*3ad0*/  IMAD R23, R23, UR4, RZ ;  /* 0x0000000417177c24 */ /* 0x008fe2000f8e02ff */
[----:B------:R-:W-:Y:S06]  /*3ae0*/  @P2 EXIT ;  /* 0x000000000000294d */ /* 0x000fec0003800000 */
[----:B------:R-:W3:Y:S01]  /*3af0*/  S2UR UR4, SR_CTAID.Z ;  /* 0x00000000000479c3 */ /* 0x000ee20000002700 */
[----:B------:R-:W4:Y:S01]  /*3b00*/  LDCU.64 UR6, c[0x0][0x380] ;  /* 0x00007000ff0677ac */ /* 0x000f220008000a00 */
[----:B------:R-:W-:Y:S01]  /*3b10*/  IMAD R23, R23, 0x50, RZ ;  /* 0x0000005017177824 */ /* 0x000fe200078e02ff */
[----:B-12---:R-:W-:Y:S01]  /*3b20*/  SHF.R.U32.HI R6, RZ, 0x3, R25 ;  /* 0x00000003ff067819 */ /* 0x006fe20000011619 */
[----:B---3--:R-:W-:-:S06]  /*3b30*/  UIMAD UR4, UR4, 0x50, URZ ;  /* 0x00000050040478a4 */ /* 0x008fcc000f8e02ff */
[----:B------:R-:W-:-:S04]  /*3b40*/  IADD3 R23, P0, P1, R6, UR4, R23 ;  /* 0x0000000406177c10 */ /* 0x000fc8000f91e017 */
[----:B------:R-:W-:Y:S02]  /*3b50*/  IADD3.X R12, PT, PT, RZ, RZ, RZ, P0, P1 ;  /* 0x000000ffff0c7210 */ /* 0x000fe400007e24ff */
        /* <DEDUP_REMOVED lines=23> */
.L_x_6265:
        /* <DEDUP_REMOVED lines=16> */
.L_x_6301:
[----:B------:R-:W-:Y:S05]  /*3dd0*/  EXIT ;  /* 0x000000000000794d */ /* 0x000fea0003800000 */
.L_x_6267:
[----:B------:R-:W-:Y:S02]  /*3de0*/  HFMA2 R12, -RZ, RZ, 0, 9.5367431640625e-07 ;  /* 0x00000010ff0c7431 */ /* 0x000fe400000001ff */
[----:B------:R-:W-:Y:S01]  /*3df0*/  IMAD.MOV.U32 R11, RZ, RZ, 0x1f ;  /* 0x0000001fff0b7424 */ /* 0x000fe200078e00ff */
[----:B------:R-:W-:-:S07]  /*3e00*/  MOV R15, 0xffffffff ;  /* 0xffffffff000f7802 */ /* 0x000fce0000000f00 */
[----:B------:R-:W-:Y:S05]  /*3e10*/  WARPSYNC.COLLECTIVE R15, `(.L_x_6302) ;  /* 0x000000000f087348 */ /* 0x000fea0003c00000 */
[----:B------:R0:W1:Y:S02]  /*3e20*/  SHFL.BFLY P6, R14, R13, R12, R11 ;  /* 0x0c00000c0d0e7389 */ /* 0x00006400000c000b */
[----:B01----:R-:W-:Y:S05]  /*3e30*/  ENDCOLLECTIVE ;  /* 0x000000000000791b */ /* 0x003fea0003800000 */
.L_x_6302:
[----:B------:R-:W-:Y:S01]  /*3e40*/  HFMA2 R12, -RZ, RZ, 0, 4.76837158203125e-07 ;  /* 0x00000008ff0c7431 */ /* 0x000fe200000001ff */
[----:B------:R-:W-:-:S04]  /*3e50*/  FMNMX.FTZ R0, R14, -3.40282346638528859812e+38, !PT ;  /* 0xff7fffff0e007809 */ /* 0x000fc80007810000 */
[----:B------:R-:W-:-:S07]  /*3e60*/  MOV R13, R0 ;  /* 0x00000000000d7202 */ /* 0x000fce0000000f00 */
[----:B------:R-:W-:Y:S05]  /*3e70*/  WARPSYNC.COLLECTIVE R15, `(.L_x_6303) ;  /* 0x000000000f087348 */ /* 0x000fea0003c00000 */
[----:B------:R0:W1:Y:S02]  /*3e80*/  SHFL.BFLY P6, R14, R13, R12, R11 ;  /* 0x0c00000c0d0e7389 */ /* 0x00006400000c000b */
[----:B01----:R-:W-:Y:S05]  /*3e90*/  ENDCOLLECTIVE ;  /* 0x000000000000791b */ /* 0x003fea0003800000 */
.L_x_6303:
[----:B------:R-:W-:Y:S02]  /*3ea0*/  MOV R12, 0x4 ;  /* 0x00000004000c7802 */ /* 0x000fe40000000f00 */
[----:B------:R-:W-:-:S05]  /*3eb0*/  FMNMX.FTZ R2, R0, R14, !PT ;  /* 0x0000000e00027209 */ /* 0x000fca0007810000 */
[----:B------:R-:W-:-:S07]  /*3ec0*/  IMAD.MOV.U32 R13, RZ, RZ, R2 ;  /* 0x000000ffff0d7224 */ /* 0x000fce00078e0002 */
[----:B------:R-:W-:Y:S05]  /*3ed0*/  WARPSYNC.COLLECTIVE R15, `(.L_x_6304) ;  /* 0x000000000f087348 */ /* 0x000fea0003c00000 */
[----:B------:R0:W1:Y:S02]  /*3ee0*/  SHFL.BFLY P6, R14, R13, R12, R11 ;  /* 0x0c00000c0d0e7389 */ /* 0x00006400000c000b */
[----:B01----:R-:W-:Y:S05]  /*3ef0*/  ENDCOLLECTIVE ;  /* 0x000000000000791b */ /* 0x003fea0003800000 */
.L_x_6304:
[----:B------:R-:W-:Y:S01]  /*3f00*/  HFMA2 R12, -RZ, RZ, 0, 1.1920928955078125e-07 ;  /* 0x00000002ff0c7431 */ /* 0x000fe200000001ff */
[----:B------:R-:W-:-:S04]  /*3f10*/  FMNMX.FTZ R3, R2, R14, !PT ;  /* 0x0000000e02037209 */ /* 0x000fc80007810000 */
[----:B------:R-:W-:-:S07]  /*3f20*/  MOV R13, R3 ;  /* 0x00000003000d7202 */ /* 0x000fce0000000f00 */
[----:B------:R-:W-:Y:S05]  /*3f30*/  WARPSYNC.COLLECTIVE R15, `(.L_x_6305) ;  /* 0x000000000f087348 */ /* 0x000fea0003c00000 */
[----:B------:R0:W1:Y:S02]  /*3f40*/  SHFL.BFLY P6, R14, R13, R12, R11 ;  /* 0x0c00000c0d0e7389 */ /* 0x00006400000c000b */
[----:B01----:R-:W-:Y:S05]  /*3f50*/  ENDCOLLECTIVE ;  /* 0x000000000000791b */ /* 0x003fea0003800000 */
.L_x_6305:
[----:B------:R-:W-:Y:S02]  /*3f60*/  MOV R12, 0x1 ;  /* 0x00000001000c7802 */ /* 0x000fe40000000f00 */
[----:B------:R-:W-:-:S05]  /*3f70*/  FMNMX.FTZ R4, R3, R14, !PT ;  /* 0x0000000e03047209 */ /* 0x000fca0007810000 */
[----:B------:R-:W-:-:S07]  /*3f80*/  IMAD.MOV.U32 R13, RZ, RZ, R4 ;  /* 0x000000ffff0d7224 */ /* 0x000fce00078e0004 */
[----:B------:R-:W-:Y:S05]  /*3f90*/  WARPSYNC.COLLECTIVE R15, `(.L_x_6306) ;  /* 0x000000000f087348 */ /* 0x000fea0003c00000 */
[----:B------:R0:W1:Y:S02]  /*3fa0*/  SHFL.BFLY P6, R14, R13, R12, R11 ;  /* 0x0c00000c0d0e7389 */ /* 0x00006400000c000b */
[----:B01----:R-:W-:Y:S05]  /*3fb0*/  ENDCOLLECTIVE ;  /* 0x000000000000791b */ /* 0x003fea0003800000 */
.L_x_6306:
[----:B------:R-:W-:Y:S05]  /*3fc0*/  BRA `(.L_x_6307) ;  /* 0xffffffc800d87947 */ /* 0x000fea000383ffff */
.L_x_6292:
[----:B-1----:R-:W-:Y:S01]  /*3fd0*/  HFMA2 R13, -RZ, RZ, 0, 0 ;  /* 0x00000000ff0d7431 */ /* 0x002fe200000001ff */
[----:B------:R-:W-:Y:S01]  /*3fe0*/  MOV R12, 0x4 ;  /* 0x00000004000c7802 */ /* 0x000fe20000000f00 */
[----:B0-----:R-:W-:Y:S01]  /*3ff0*/  IMAD.MOV.U32 R11, RZ, RZ, 0x1f ;  /* 0x0000001fff0b7424 */ /* 0x001fe200078e00ff */
[----:B------:R-:W-:-:S07]  /*4000*/  MOV R15, 0xffffffff ;  /* 0xffffffff000f7802 */ /* 0x000fce0000000f00 */
[----:B------:R-:W-:Y:S05]  /*4010*/  WARPSYNC.COLLECTIVE R15, `(.L_x_6308) ;  /* 0x000000000f087348 */ /* 0x000fea0003c00000 */
[----:B------:R0:W1:Y:S02]  /*4020*/  SHFL.BFLY P6, R14, R13, R12, R11 ;  /* 0x0c00000c0d0e7389 */ /* 0x00006400000c000b */
[----:B01----:R-:W-:Y:S05]  /*4030*/  ENDCOLLECTIVE ;  /* 0x000000000000791b */ /* 0x003fea0003800000 */
.L_x_6308:
[----:B------:R-:W-:Y:S02]  /*4040*/  HFMA2 R12, -RZ, RZ, 0, 1.1920928955078125e-07 ;  /* 0x00000002ff0c7431 */ /* 0x000fe400000001ff */
[----:B------:R-:W-:-:S05]  /*4050*/  FADD.FTZ R19, RZ, R14 ;  /* 0x0000000eff137221 */ /* 0x000fca0000010000 */
[----:B------:R-:W-:-:S07]  /*4060*/  MOV R13, R19 ;  /* 0x00000013000d7202 */ /* 0x000fce0000000f00 */
[----:B------:R-:W-:Y:S05]  /*4070*/  WARPSYNC.COLLECTIVE R15, `(.L_x_6309) ;  /* 0x000000000f087348 */ /* 0x000fea0003c00000 */
[----:B------:R0:W1:Y:S02]  /*4080*/  SHFL.BFLY P6, R14, R13, R12, R11 ;  /* 0x0c00000c0d0e7389 */ /* 0x00006400000c000b */
[----:B01----:R-:W-:Y:S05]  /*4090*/  ENDCOLLECTIVE ;  /* 0x000000000000791b */ /* 0x003fea0003800000 */
.L_x_6309:
[----:B------:R-:W-:Y:S02]  /*40a0*/  HFMA2 R12, -RZ, RZ, 0, 5.9604644775390625e-08 ;  /* 0x00000001ff0c7431 */ /* 0x000fe400000001ff */
[----:B------:R-:W-:-:S04]  /*40b0*/  IMAD.MOV.U32 R0, RZ, RZ, R14 ;  /* 0x000000ffff007224 */ /* 0x000fc800078e000e */
[----:B------:R-:W-:-:S05]  /*40c0*/  FADD.FTZ R19, R19, R0 ;  /* 0x0000000013137221 */ /* 0x000fca0000010000 */
[----:B------:R-:W-:-:S07]  /*40d0*/  MOV R13, R19 ;  /* 0x00000013000d7202 */ /* 0x000fce0000000f00 */
[----:B------:R-:W-:Y:S05]  /*40e0*/  WARPSYNC.COLLECTIVE R15, `(.L_x_6310) ;  /* 0x000000000f087348 */ /* 0x000fea0003c00000 */
[----:B------:R0:W1:Y:S02]  /*40f0*/  SHFL.BFLY P6, R14, R13, R12, R11 ;  /* 0x0c00000c0d0e7389 */ /* 0x00006400000c000b */
[----:B01----:R-:W-:Y:S05]  /*4100*/  ENDCOLLECTIVE ;  /* 0x000000000000791b */ /* 0x003fea0003800000 */
.L_x_6310:
[----:B------:R-:W-:Y:S02]  /*4110*/  IMAD.MOV.U32 R13, RZ, RZ, RZ ;  /* 0x000000ffff0d7224 */ /* 0x000fe400078e00ff */
[----:B------:R-:W-:Y:S01]  /*4120*/  HFMA2 R12, -RZ, RZ, 0, 2.384185791015625e-07 ;  /* 0x00000004ff0c7431 */ /* 0x000fe200000001ff */
[----:B------:R-:W-:-:S07]  /*4130*/  MOV R10, R14 ;  /* 0x0000000e000a7202 */ /* 0x000fce0000000f00 */
[----:B------:R-:W-:Y:S05]  /*4140*/  WARPSYNC.COLLECTIVE R15, `(.L_x_6311) ;  /* 0x000000000f087348 */ /* 0x000fea0003c00000 */
[----:B------:R0:W1:Y:S02]  /*4150*/  SHFL.BFLY P6, R14, R13, R12, R11 ;  /* 0x0c00000c0d0e7389 */ /* 0x00006400000c000b */
[----:B01----:R-:W-:Y:S05]  /*4160*/  ENDCOLLECTIVE ;  /* 0x000000000000791b */ /* 0x003fea0003800000 */
.L_x_6311:
        /* <DEDUP_REMOVED lines=8> */
.L_x_6312:
[----:B------:R-:W-:Y:S01]  /*41f0*/  HFMA2 R12, -RZ, RZ, 0, 5.9604644775390625e-08 ;  /* 0x00000001ff0c7431 */ /* 0x000fe200000001ff */
[----:B------:R-:W-:-:S05]  /*4200*/  MOV R5, R14 ;  /* 0x0000000e00057202 */ /* 0x000fca0000000f00 */
[----:B------:R-:W-:-:S05]  /*4210*/  FADD.FTZ R20, R20, R5 ;  /* 0x0000000514147221 */ /* 0x000fca0000010000 */
[----:B------:R-:W-:-:S07]  /*4220*/  MOV R13, R20 ;  /* 0x00000014000d7202 */ /* 0x000fce0000000f00 */
[----:B------:R-:W-:Y:S05]  /*4230*/  WARPSYNC.COLLECTIVE R15, `(.L_x_6313) ;  /* 0x000000000f087348 */ /* 0x000fea0003c00000 */
[----:B------:R0:W1:Y:S02]  /*4240*/  SHFL.BFLY P6, R14, R13, R12, R11 ;  /* 0x0c00000c0d0e7389 */ /* 0x00006400000c000b */
[----:B01----:R-:W-:Y:S05]  /*4250*/  ENDCOLLECTIVE ;  /* 0x000000000000791b */ /* 0x003fea0003800000 */
.L_x_6313:
[----:B------:R-:W-:Y:S01]  /*4260*/  MOV R13, RZ ;  /* 0x000000ff000d7202 */ /* 0x000fe20000000f00 */
[----:B------:R-:W-:Y:S02]  /*4270*/  HFMA2 R12, -RZ, RZ, 0, 2.384185791015625e-07 ;  /* 0x00000004ff0c7431 */ /* 0x000fe400000001ff */
[----:B------:R-:W-:-:S07]  /*4280*/  IMAD.MOV.U32 R29, RZ, RZ, R14 ;  /* 0x000000ffff1d7224 */ /* 0x000fce00078e000e */
[----:B------:R-:W-:Y:S05]  /*4290*/  WARPSYNC.COLLECTIVE R15, `(.L_x_6314) ;  /* 0x000000000f087348 */ /* 0x000fea0003c00000 */
[----:B------:R0:W1:Y:S02]  /*42a0*/  SHFL.BFLY P6, R14, R13, R12, R11 ;  /* 0x0c00000c0d0e7389 */ /* 0x00006400000c000b */
[----:B01----:R-:W-:Y:S05]  /*42b0*/  ENDCOLLECTIVE ;  /* 0x000000000000791b */ /* 0x003fea0003800000 */
.L_x_6314:
[----:B------:R-:W-:Y:S01]  /*42c0*/  FADD.FTZ R19, R20, R29 ;  /* 0x0000001d14137221 */ /* 0x000fe20000010000 */
[----:B------:R-:W-:Y:S02]  /*42d0*/  IMAD.MOV.U32 R12, RZ, RZ, 0x2 ;  /* 0x00000002ff0c7424 */ /* 0x000fe400078e00ff */
[----:B------:R-:W-:-:S05]  /*42e0*/  FADD.FTZ R18, RZ, R14 ;  /* 0x0000000eff127221 */ /* 0x000fca0000010000 */
[----:B------:R-:W-:-:S07]  /*42f0*/  MOV R13, R18 ;  /* 0x00000012000d7202 */ /* 0x000fce0000000f00 */
[----:B------:R-:W-:Y:S05]  /*4300*/  WARPSYNC.COLLECTIVE R15, `(.L_x_6315) ;  /* 0x000000000f087348 */ /* 0x000fea0003c00000 */
[----:B------:R0:W1:Y:S02]  /*4310*/  SHFL.BFLY P6, R14, R13, R12, R11 ;  /* 0x0c00000c0d0e7389 */ /* 0x00006400000c000b */
[----:B01----:R-:W-:Y:S05]  /*4320*/  ENDCOLLECTIVE ;  /* 0x000000000000791b */ /* 0x003fea0003800000 */
.L_x_6315:
[----:B------:R-:W-:Y:S01]  /*4330*/  HFMA2 R12, -RZ, RZ, 0, 5.9604644775390625e-08 ;  /* 0x00000001ff0c7431 */ /* 0x000fe200000001ff */
[----:B------:R-:W-:-:S05]  /*4340*/  MOV R21, R14 ;  /* 0x0000000e00157202 */ /* 0x000fca0000000f00 */
[----:B------:R-:W-:-:S05]  /*4350*/  FADD.FTZ R18, R18, R21 ;  /* 0x0000001512127221 */ /* 0x000fca0000010000 */
[----:B------:R-:W-:-:S07]  /*4360*/  MOV R13, R18 ;  /* 0x00000012000d7202 */ /* 0x000fce0000000f00 */
[----:B------:R-:W-:Y:S05]  /*4370*/  WARPSYNC.COLLECTIVE R15, `(.L_x_6316) ;  /* 0x000000000f087348 */ /* 0x000fea0003c00000 */
[----:B------:R0:W1:Y:S02]  /*4380*/  SHFL.BFLY P6, R14, R13, R12, R11 ;  /* 0x0c00000c0d0e7389 */ /* 0x00006400000c000b */
[----:B01----:R-:W-:Y:S05]  /*4390*/  ENDCOLLECTIVE ;  /* 0x000000000000791b */ /* 0x003fea0003800000 */
.L_x_6316:
[----:B------:R-:W-:Y:S01]  /*43a0*/  MOV R13, RZ ;  /* 0x000000ff000d7202 */ /* 0x000fe20000000f00 */
[----:B------:R-:W-:Y:S02]  /*43b0*/  HFMA2 R12, -RZ, RZ, 0, 2.384185791015625e-07 ;  /* 0x00000004ff0c7431 */ /* 0x000fe400000001ff */
[----:B------:R-:W-:-:S07]  /*43c0*/  IMAD.MOV.U32 R21, RZ, RZ, R14 ;  /* 0x000000ffff157224 */ /* 0x000fce00078e000e */
[----:B------:R-:W-:Y:S05]  /*43d0*/  WARPSYNC.COLLECTIVE R15, `(.L_x_6317) ;  /* 0x000000000f087348 */ /* 0x000fea0003c00000 */
[----:B------:R0:W1:Y:S02]  /*43e0*/  SHFL.BFLY P6, R14, R13, R12, R11 ;  /* 0x0c00000c0d0e7389 */ /* 0x00006400000c000b */
[----:B01----:R-:W-:Y:S05]  /*43f0*/  ENDCOLLECTIVE ;  /* 0x000000000000791b */ /* 0x003fea0003800000 */
.L_x_6317:
[----:B------:R-:W-:Y:S01]  /*4400*/  FADD.FTZ R21, R18, R21 ;  /* 0x0000001512157221 */ /* 0x000fe20000010000 */
[----:B------:R-:W-:Y:S02]  /*4410*/  IMAD.MOV.U32 R12, RZ, RZ, 0x2 ;  /* 0x00000002ff0c7424 */ /* 0x000fe400078e00ff */
[----:B------:R-:W-:-:S05]  /*4420*/  FADD.FTZ R16, RZ, R14 ;  /* 0x0000000eff107221 */ /* 0x000fca0000010000 */
[----:B------:R-:W-:-:S07]  /*4430*/  MOV R13, R16 ;  /* 0x00000010000d7202 */ /* 0x000fce0000000f00 */
[----:B------:R-:W-:Y:S05]  /*4440*/  WARPSYNC.COLLECTIVE R15, `(.L_x_6318) ;  /* 0x000000000f087348 */ /* 0x000fea0003c00000 */
[----:B------:R0:W1:Y:S02]  /*4450*/  SHFL.BFLY P6, R14, R13, R12, R11 ;  /* 0x0c00000c0d0e7389 */ /* 0x00006400000c000b */
[----:B01----:R-:W-:Y:S05]  /*4460*/  ENDCOLLECTIVE ;  /* 0x000000000000791b */ /* 0x003fea0003800000 */
.L_x_6318:
[----:B------:R-:W-:Y:S01]  /*4470*/  HFMA2 R12, -RZ, RZ, 0, 5.9604644775390625e-08 ;  /* 0x00000001ff0c7431 */ /* 0x000fe200000001ff */
[----:B------:R-:W-:-:S05]  /*4480*/  MOV R17, R14 ;  /* 0x0000000e00117202 */ /* 0x000fca0000000f00 */
[----:B------:R-:W-:-:S05]  /*4490*/  FADD.FTZ R16, R16, R17 ;  /* 0x0000001110107221 */ /* 0x000fca0000010000 */
[----:B------:R-:W-:-:S07]  /*44a0*/  MOV R13, R16 ;  /* 0x00000010000d7202 */ /* 0x000fce0000000f00 */
[----:B------:R-:W-:Y:S05]  /*44b0*/  WARPSYNC.COLLECTIVE R15, `(.L_x_6319) ;  /* 0x000000000f087348 */ /* 0x000fea0003c00000 */
[----:B------:R0:W1:Y:S02]  /*44c0*/  SHFL.BFLY P6, R14, R13, R12, R11 ;  /* 0x0c00000c0d0e7389 */ /* 0x00006400000c000b */
[----:B01----:R-:W-:Y:S05]  /*44d0*/  ENDCOLLECTIVE ;  /* 0x000000000000791b */ /* 0x003fea0003800000 */
.L_x_6319:
[----:B------:R-:W-:Y:S01]  /*44e0*/  MOV R13, RZ ;  /* 0x000000ff000d7202 */ /* 0x000fe20000000f00 */
[----:B------:R-:W-:Y:S02]  /*44f0*/  HFMA2 R12, -RZ, RZ, 0, 2.384185791015625e-07 ;  /* 0x00000004ff0c7431 */ /* 0x000fe400000001ff */
[----:B------:R-:W-:-:S07]  /*4500*/  IMAD.MOV.U32 R33, RZ, RZ, R14 ;  /* 0x000000ffff217224 */ /* 0x000fce00078e000e */
[----:B------:R-:W-:Y:S05]  /*4510*/  WARPSYNC.COLLECTIVE R15, `(.L_x_6320) ;  /* 0x000000000f087348 */ /* 0x000fea0003c00000 */
[----:B------:R0:W1:Y:S02]  /*4520*/  SHFL.BFLY P6, R14, R13, R12, R11 ;  /* 0x0c00000c0d0e7389 */ /* 0x00006400000c000b */
[----:B01----:R-:W-:Y:S05]  /*4530*/  ENDCOLLECTIVE ;  /* 0x000000000000791b */ /* 0x003fea0003800000 */
.L_x_6320:
        /* <DEDUP_REMOVED lines=8> */
.L_x_6321:
[----:B------:R-:W-:Y:S01]  /*45c0*/  IMAD.MOV.U32 R12, RZ, RZ, 0x1 ;  /* 0x00000001ff0c7424 */ /* 0x000fe200078e00ff */
[----:B------:R-:W-:-:S05]  /*45d0*/  MOV R9, R14 ;  /* 0x0000000e00097202 */ /* 0x000fca0000000f00 */
[----:B------:R-:W-:-:S05]  /*45e0*/  FADD.FTZ R8, R8, R9 ;  /* 0x0000000908087221 */ /* 0x000fca0000010000 */
[----:B------:R-:W-:-:S07]  /*45f0*/  MOV R13, R8 ;  /* 0x00000008000d7202 */ /* 0x000fce0000000f00 */
[----:B------:R-:W-:Y:S05]  /*4600*/  WARPSYNC.COLLECTIVE R15, `(.L_x_6322) ;  /* 0x000000000f087348 */ /* 0x000fea0003c00000 */
[----:B------:R0:W1:Y:S02]  /*4610*/  SHFL.BFLY P6, R14, R13, R12, R11 ;  /* 0x0c00000c0d0e7389 */ /* 0x00006400000c000b */
[----:B01----:R-:W-:Y:S05]  /*4620*/  ENDCOLLECTIVE ;  /* 0x000000000000791b */ /* 0x003fea0003800000 */
.L_x_6322:
[----:B------:R-:W-:Y:S01]  /*4630*/  HFMA2 R13, -RZ, RZ, 0, 0 ;  /* 0x00000000ff0d7431 */ /* 0x000fe200000001ff */
[----:B------:R-:W-:Y:S02]  /*4640*/  MOV R12, 0x4 ;  /* 0x00000004000c7802 */ /* 0x000fe40000000f00 */
[----:B------:R-:W-:-:S07]  /*4650*/  MOV R31, R14 ;  /* 0x0000000e001f7202 */ /* 0x000fce0000000f00 */
[----:B------:R-:W-:Y:S05]  /*4660*/  WARPSYNC.COLLECTIVE R15, `(.L_x_6323) ;  /* 0x000000000f087348 */ /* 0x000fea0003c00000 */
[----:B------:R0:W1:Y:S02]  /*4670*/  SHFL.BFLY P6, R14, R13, R12, R11 ;  /* 0x0c00000c0d0e7389 */ /* 0x00006400000c000b */
[----:B01----:R-:W-:Y:S05]  /*4680*/  ENDCOLLECTIVE ;  /* 0x000000000000791b */ /* 0x003fea0003800000 */
.L_x_6323:
        /* <DEDUP_REMOVED lines=8> */
.L_x_6324:
[----:B------:R-:W-:Y:S02]  /*4710*/  IMAD.MOV.U32 R12, RZ, RZ, 0x1 ;  /* 0x00000001ff0c7424 */ /* 0x000fe400078e00ff */
[----:B------:R-:W-:-:S05]  /*4720*/  FADD.FTZ R3, R3, R14 ;  /* 0x0000000e03037221 */ /* 0x000fca0000010000 */
[----:B------:R-:W-:-:S07]  /*4730*/  MOV R13, R3 ;  /* 0x00000003000d7202 */ /* 0x000fce0000000f00 */
[----:B------:R-:W-:Y:S05]  /*4740*/  WARPSYNC.COLLECTIVE R15, `(.L_x_6325) ;  /* 0x000000000f087348 */ /* 0x000fea0003c00000 */
[----:B------:R0:W1:Y:S02]  /*4750*/  SHFL.BFLY P6, R14, R13, R12, R11 ;  /* 0x0c00000c0d0e7389 */ /* 0x00006400000c000b */
[----:B01----:R-:W-:Y:S05]  /*4760*/  ENDCOLLECTIVE ;  /* 0x000000000000791b */ /* 0x003fea0003800000 */
.L_x_6325:
[----:B------:R-:W-:Y:S01]  /*4770*/  HFMA2 R13, -RZ, RZ, 0, 0 ;  /* 0x00000000ff0d7431 */ /* 0x000fe200000001ff */
[----:B------:R-:W-:Y:S02]  /*4780*/  MOV R12, 0x4 ;  /* 0x00000004000c7802 */ /* 0x000fe40000000f00 */
[----:B------:R-:W-:-:S07]  /*4790*/  MOV R28, R14 ;  /* 0x0000000e001c7202 */ /* 0x000fce0000000f00 */
[----:B------:R-:W-:Y:S05]  /*47a0*/  WARPSYNC.COLLECTIVE R15, `(.L_x_6326) ;  /* 0x000000000f087348 */ /* 0x000fea0003c00000 */
[----:B------:R0:W1:Y:S02]  /*47b0*/  SHFL.BFLY P6, R14, R13, R12, R11 ;  /* 0x0c00000c0d0e7389 */ /* 0x00006400000c000b */
[----:B01----:R-:W-:Y:S05]  /*47c0*/  ENDCOLLECTIVE ;  /* 0x000000000000791b */ /* 0x003fea0003800000 */
.L_x_6326:
        /* <DEDUP_REMOVED lines=8> */
.L_x_6327:
[----:B------:R-:W-:Y:S01]  /*4850*/  HFMA2 R12, -RZ, RZ, 0, 5.9604644775390625e-08 ;  /* 0x00000001ff0c7431 */ /* 0x000fe200000001ff */
[----:B------:R-:W-:-:S05]  /*4860*/  MOV R37, R14 ;  /* 0x0000000e00257202 */ /* 0x000fca0000000f00 */
[----:B------:R-:W-:-:S04]  /*4870*/  FADD.FTZ R2, R2, R37 ;  /* 0x0000002502027221 */ /* 0x000fc80000010000 */
[----:B------:R-:W-:-:S07]  /*4880*/  IMAD.MOV.U32 R13, RZ, RZ, R2 ;  /* 0x000000ffff0d7224 */ /* 0x000fce00078e0002 */
[----:B------:R-:W-:Y:S05]  /*4890*/  WARPSYNC.COLLECTIVE R15, `(.L_x_6328) ;  /* 0x000000000f087348 */ /* 0x000fea0003c00000 */
[----:B------:R0:W1:Y:S02]  /*48a0*/  SHFL.BFLY P6, R14, R13, R12, R11 ;  /* 0x0c00000c0d0e7389 */ /* 0x00006400000c000b */
[----:B01----:R-:W-:Y:S05]  /*48b0*/  ENDCOLLECTIVE ;  /* 0x000000000000791b */ /* 0x003fea0003800000 */
.L_x_6328:
[----:B------:R-:W-:Y:S02]  /*48c0*/  HFMA2 R13, -RZ, RZ, 0, 0 ;  /* 0x00000000ff0d7431 */ /* 0x000fe400000001ff */
[----:B------:R-:W-:Y:S01]  /*48d0*/  IMAD.MOV.U32 R12, RZ, RZ, 0x4 ;  /* 0x00000004ff0c7424 */ /* 0x000fe200078e00ff */
[----:B------:R-:W-:-:S07]  /*48e0*/  MOV R29, R14 ;  /* 0x0000000e001d7202 */ /* 0x000fce0000000f00 */
[----:B------:R-:W-:Y:S05]  /*48f0*/  WARPSYNC.COLLECTIVE R15, `(.L_x_6329) ;  /* 0x000000000f087348 */ /* 0x000fea0003c00000 */
[----:B------:R0:W1:Y:S02]  /*4900*/  SHFL.BFLY P6, R14, R13, R12, R11 ;  /* 0x0c00000c0d0e7389 */ /* 0x00006400000c000b */
[----:B01----:R-:W-:Y:S05]  /*4910*/  ENDCOLLECTIVE ;  /* 0x000000000000791b */ /* 0x003fea0003800000 */
.L_x_6329:
        /* <DEDUP_REMOVED lines=8> */
.L_x_6330:
[----:B------:R-:W-:Y:S02]  /*49a0*/  HFMA2 R12, -RZ, RZ, 0, 5.9604644775390625e-08 ;  /* 0x00000001ff0c7431 */ /* 0x000fe400000001ff */
[----:B------:R-:W-:-:S04]  /*49b0*/  IMAD.MOV.U32 R35, RZ, RZ, R14 ;  /* 0x000000ffff237224 */ /* 0x000fc800078e000e */
[----:B------:R-:W-:-:S05]  /*49c0*/  FADD.FTZ R0, R0, R35 ;  /* 0x0000002300007221 */ /* 0x000fca0000010000 */
[----:B------:R-:W-:-:S07]  /*49d0*/  MOV R13, R0 ;  /* 0x00000000000d7202 */ /* 0x000fce0000000f00 */
[----:B------:R-:W-:Y:S05]  /*49e0*/  WARPSYNC.COLLECTIVE R15, `(.L_x_6331) ;  /* 0x000000000f087348 */ /* 0x000fea0003c00000 */
[----:B------:R0:W1:Y:S02]  /*49f0*/  SHFL.BFLY P6, R14, R13, R12, R11 ;  /* 0x0c00000c0d0e7389 */ /* 0x00006400000c000b */
[----:B01----:R-:W-:Y:S05]  /*4a00*/  ENDCOLLECTIVE ;  /* 0x000000000000791b */ /* 0x003fea0003800000 */
.L_x_6331:
[----:B------:R-:W-:Y:S02]  /*4a10*/  IMAD.MOV.U32 R13, RZ, RZ, RZ ;  /* 0x000000ffff0d7224 */ /* 0x000fe400078e00ff */
[----:B------:R-:W-:Y:S01]  /*4a20*/  HFMA2 R12, -RZ, RZ, 0, 2.384185791015625e-07 ;  /* 0x00000004ff0c7431 */ /* 0x000fe200000001ff */
[----:B------:R-:W-:-:S07]  /*4a30*/  MOV R9, R14 ;  /* 0x0000000e00097202 */ /* 0x000fce0000000f00 */
[----:B------:R-:W-:Y:S05]  /*4a40*/  WARPSYNC.COLLECTIVE R15, `(.L_x_6332) ;  /* 0x000000000f087348 */ /* 0x000fea0003c00000 */
[----:B------:R0:W1:Y:S02]  /*4a50*/  SHFL.BFLY P6, R14, R13, R12, R11 ;  /* 0x0c00000c0d0e7389 */ /* 0x00006400000c000b */
[----:B01----:R-:W-:Y:S05]  /*4a60*/  ENDCOLLECTIVE ;  /* 0x000000000000791b */ /* 0x003fea0003800000 */
.L_x_6332:
        /* <DEDUP_REMOVED lines=8> */
.L_x_6333:
[----:B------:R-:W-:Y:S01]  /*4af0*/  HFMA2 R12, -RZ, RZ, 0, 5.9604644775390625e-08 ;  /* 0x00000001ff0c7431 */ /* 0x000fe200000001ff */
[----:B------:R-:W-:-:S05]  /*4b00*/  MOV R33, R14 ;  /* 0x0000000e00217202 */ /* 0x000fca0000000f00 */
[----:B------:R-:W-:-:S05]  /*4b10*/  FADD.FTZ R4, R4, R33 ;  /* 0x0000002104047221 */ /* 0x000fca0000010000 */
[----:B------:R-:W-:-:S07]  /*4b20*/  MOV R13, R4 ;  /* 0x00000004000d7202 */ /* 0x000fce0000000f00 */
[----:B------:R-:W-:Y:S05]  /*4b30*/  WARPSYNC.COLLECTIVE R15, `(.L_x_6334) ;  /* 0x000000000f087348 */ /* 0x000fea0003c00000 */
[----:B------:R0:W1:Y:S02]  /*4b40*/  SHFL.BFLY P6, R14, R13, R12, R11 ;  /* 0x0c00000c0d0e7389 */ /* 0x00006400000c000b */
[----:B01----:R-:W-:Y:S05]  /*4b50*/  ENDCOLLECTIVE ;  /* 0x000000000000791b */ /* 0x003fea0003800000 */
.L_x_6334:
[----:B------:R-:W-:Y:S01]  /*4b60*/  MOV R13, RZ ;  /* 0x000000ff000d7202 */ /* 0x000fe20000000f00 */
[----:B------:R-:W-:Y:S02]  /*4b70*/  HFMA2 R12, -RZ, RZ, 0, 2.384185791015625e-07 ;  /* 0x00000004ff0c7431 */ /* 0x000fe400000001ff */
[----:B------:R-:W-:-:S07]  /*4b80*/  IMAD.MOV.U32 R33, RZ, RZ, R14 ;  /* 0x000000ffff217224 */ /* 0x000fce00078e000e */
[----:B------:R-:W-:Y:S05]  /*4b90*/  WARPSYNC.COLLECTIVE R15, `(.L_x_6335) ;  /* 0x000000000f087348 */ /* 0x000fea0003c00000 */
[----:B------:R0:W1:Y:S02]  /*4ba0*/  SHFL.BFLY P6, R14, R13, R12, R11 ;  /* 0x0c00000c0d0e7389 */ /* 0x00006400000c000b */
[----:B01----:R-:W-:Y:S05]  /*4bb0*/  ENDCOLLECTIVE ;  /* 0x000000000000791b */ /* 0x003fea0003800000 */
.L_x_6335:
        /* <DEDUP_REMOVED lines=8> */
.L_x_6336:
[----:B------:R-:W-:Y:S01]  /*4c40*/  IMAD.MOV.U32 R12, RZ, RZ, 0x1 ;  /* 0x00000001ff0c7424 */ /* 0x000fe200078e00ff */
[----:B------:R-:W-:-:S05]  /*4c50*/  MOV R34, R14 ;  /* 0x0000000e00227202 */ /* 0x000fca0000000f00 */
[----:B------:R-:W-:-:S05]  /*4c60*/  FADD.FTZ R5, R5, R34 ;  /* 0x0000002205057221 */ /* 0x000fca0000010000 */
[----:B------:R-:W-:-:S07]  /*4c70*/  MOV R13, R5 ;  /* 0x00000005000d7202 */ /* 0x000fce0000000f00 */
[----:B------:R-:W-:Y:S05]  /*4c80*/  WARPSYNC.COLLECTIVE R15, `(.L_x_6337) ;  /* 0x000000000f087348 */ /* 0x000fea0003c00000 */
[----:B------:R0:W1:Y:S02]  /*4c90*/  SHFL.BFLY P6, R14, R13, R12, R11 ;  /* 0x0c00000c0d0e7389 */ /* 0x00006400000c000b */
[----:B01----:R-:W-:Y:S05]  /*4ca0*/  ENDCOLLECTIVE ;  /* 0x000000000000791b */ /* 0x003fea0003800000 */
.L_x_6337:
[----:B------:R-:W-:Y:S01]  /*4cb0*/  HFMA2 R13, -RZ, RZ, 0, 0 ;  /* 0x00000000ff0d7431 */ /* 0x000fe200000001ff */
[----:B------:R-:W-:Y:S02]  /*4cc0*/  MOV R12, 0x4 ;  /* 0x00000004000c7802 */ /* 0x000fe40000000f00 */
[----:B------:R-:W-:-:S07]  /*4cd0*/  MOV R28, R14 ;  /* 0x0000000e001c7202 */ /* 0x000fce0000000f00 */
[----:B------:R-:W-:Y:S05]  /*4ce0*/  WARPSYNC.COLLECTIVE R15, `(.L_x_6338) ;  /* 0x000000000f087348 */ /* 0x000fea0003c00000 */
[----:B------:R0:W1:Y:S02]  /*4cf0*/  SHFL.BFLY P6, R14, R13, R12, R11 ;  /* 0x0c00000c0d0e7389 */ /* 0x00006400000c000b */
[----:B01----:R-:W-:Y:S05]  /*4d00*/  ENDCOLLECTIVE ;  /* 0x000000000000791b */ /* 0x003fea0003800000 */
.L_x_6338:
        /* <DEDUP_REMOVED lines=8> */
.L_x_6339:
[----:B------:R-:W-:Y:S01]  /*4d90*/  HFMA2 R12, -RZ, RZ, 0, 5.9604644775390625e-08 ;  /* 0x00000001ff0c7431 */ /* 0x000fe200000001ff */
[----:B------:R-:W-:-:S05]  /*4da0*/  MOV R9, R14 ;  /* 0x0000000e00097202 */ /* 0x000fca0000000f00 */
[----:B------:R-:W-:-:S05]  /*4db0*/  FADD.FTZ R6, R6, R9 ;  /* 0x0000000906067221 */ /* 0x000fca0000010000 */
[----:B------:R-:W-:-:S07]  /*4dc0*/  MOV R13, R6 ;  /* 0x00000006000d7202 */ /* 0x000fce0000000f00 */
[----:B------:R-:W-:Y:S05]  /*4dd0*/  WARPSYNC.COLLECTIVE R15, `(.L_x_6340) ;  /* 0x000000000f087348 */ /* 0x000fea0003c00000 */
[----:B------:R0:W1:Y:S02]  /*4de0*/  SHFL.BFLY P6, R14, R13, R12, R11 ;  /* 0x0c00000c0d0e7389 */ /* 0x00006400000c000b */
[----:B01----:R-:W-:Y:S05]  /*4df0*/  ENDCOLLECTIVE ;  /* 0x000000000000791b */ /* 0x003fea0003800000 */
.L_x_6340:
[----:B------:R-:W-:Y:S01]  /*4e00*/  MOV R13, RZ ;  /* 0x000000ff000d7202 */ /* 0x000fe20000000f00 */
[----:B------:R-:W-:Y:S02]  /*4e10*/  HFMA2 R12, -RZ, RZ, 0, 2.384185791015625e-07 ;  /* 0x00000004ff0c7431 */ /* 0x000fe400000001ff */
[----:B------:R-:W-:-:S07]  /*4e20*/  IMAD.MOV.U32 R9, RZ, RZ, R14 ;  /* 0x000000ffff097224 */ /* 0x000fce00078e000e */
[----:B------:R-:W-:Y:S05]  /*4e30*/  WARPSYNC.COLLECTIVE R15, `(.L_x_6341) ;  /* 0x000000000f087348 */ /* 0x000fea0003c00000 */
[----:B------:R0:W1:Y:S02]  /*4e40*/  SHFL.BFLY P6, R14, R13, R12, R11 ;  /* 0x0c00000c0d0e7389 */ /* 0x00006400000c000b */
[----:B01----:R-:W-:Y:S05]  /*4e50*/  ENDCOLLECTIVE ;  /* 0x000000000000791b */ /* 0x003fea0003800000 */
.L_x_6341:
        /* <DEDUP_REMOVED lines=8> */
.L_x_6342:
[----:B------:R-:W-:Y:S01]  /*4ee0*/  HFMA2 R12, -RZ, RZ, 0, 5.9604644775390625e-08 ;  /* 0x00000001ff0c7431 */ /* 0x000fe200000001ff */
[----:B------:R-:W-:-:S05]  /*4ef0*/  MOV R32, R14 ;  /* 0x0000000e00207202 */ /* 0x000fca0000000f00 */
[----:B------:R-:W-:-:S05]  /*4f00*/  FADD.FTZ R7, R7, R32 ;  /* 0x0000002007077221 */ /* 0x000fca0000010000 */
[----:B------:R-:W-:-:S07]  /*4f10*/  MOV R13, R7 ;  /* 0x00000007000d7202 */ /* 0x000fce0000000f00 */
[----:B------:R-:W-:Y:S05]  /*4f20*/  WARPSYNC.COLLECTIVE R15, `(.L_x_6343) ;  /* 0x000000000f087348 */ /* 0x000fea0003c00000 */
[----:B------:R0:W1:Y:S02]  /*4f30*/  SHFL.BFLY P6, R14, R13, R12, R11 ;  /* 0x0c00000c0d0e7389 */ /* 0x00006400000c000b */
[----:B01----:R-:W-:Y:S05]  /*4f40*/  ENDCOLLECTIVE ;  /* 0x000000000000791b */ /* 0x003fea0003800000 */
.L_x_6343:
[----:B------:R-:W-:Y:S01]  /*4f50*/  MOV R13, RZ ;  /* 0x000000ff000d7202 */ /* 0x000fe20000000f00 */
[----:B------:R-:W-:Y:S02]  /*4f60*/  IMAD.MOV.U32 R12, RZ, RZ, 0x4 ;  /* 0x00000004ff0c7424 */ /* 0x000fe400078e00ff */
[----:B------:R-:W-:-:S07]  /*4f70*/  FADD.FTZ R5, R7, R14 ;  /* 0x0000000e07057221 */ /* 0x000fce0000010000 */
[----:B------:R-:W-:Y:S05]  /*4f80*/  WARPSYNC.COLLECTIVE R15, `(.L_x_6344) ;  /* 0x000000000f087348 */ /* 0x000fea0003c00000 */
[----:B------:R0:W1:Y:S02]  /*4f90*/  SHFL.BFLY P6, R14, R13, R12, R11 ;  /* 0x0c00000c0d0e7389 */ /* 0x00006400000c000b */
[----:B01----:R-:W-:Y:S05]  /*4fa0*/  ENDCOLLECTIVE ;  /* 0x000000000000791b */ /* 0x003fea0003800000 */
.L_x_6344:
[----:B------:R-:W-:Y:S01]  /*4fb0*/  HFMA2 R12, -RZ, RZ, 0, 1.1920928955078125e-07 ;  /* 0x00000002ff0c7431 */ /* 0x000fe200000001ff */
[----:B------:R-:W-:-:S05]  /*4fc0*/  MOV R17, R14 ;  /* 0x0000000e00117202 */ /* 0x000fca0000000f00 */
[----:B------:R-:W-:-:S05]  /*4fd0*/  FADD.FTZ R17, RZ, R17 ;  /* 0x00000011ff117221 */ /* 0x000fca0000010000 */
[----:B------:R-:W-:-:S07]  /*4fe0*/  MOV R13, R17 ;  /* 0x00000011000d7202 */ /* 0x000fce0000000f00 */
[----:B------:R-:W-:Y:S05]  /*4ff0*/  WARPSYNC.COLLECTIVE R15, `(.L_x_6345) ;  /* 0x000000000f087348 */ /* 0x000fea0003c00000 */
[----:B------:R0:W1:Y:S02]  /*5000*/  SHFL.BFLY P6, R14, R13, R12, R11 ;  /* 0x0c00000c0d0e7389 */ /* 0x00006400000c000b */
[----:B01----:R-:W-:Y:S05]  /*5010*/  ENDCOLLECTIVE ;  /* 0x000000000000791b */ /* 0x003fea0003800000 */
.L_x_6345:
[----:B------:R-:W-:Y:S01]  /*5020*/  HFMA2 R12, -RZ, RZ, 0, 5.9604644775390625e-08 ;  /* 0x00000001ff0c7431 */ /* 0x000fe200000001ff */
[----:B------:R-:W-:-:S05]  /*5030*/  MOV R28, R14 ;  /* 0x0000000e001c7202 */ /* 0x000fca0000000f00 */
[----:B------:R-:W-:-:S04]  /*5040*/  FADD.FTZ R17, R17, R28 ;  /* 0x0000001c11117221 */ /* 0x000fc80000010000 */
[----:B------:R-:W-:-:S07]  /*5050*/  IMAD.MOV.U32 R13, RZ, RZ, R17 ;  /* 0x000000ffff0d7224 */ /* 0x000fce00078e0011 */
[----:B------:R-:W-:Y:S05]  /*5060*/  WARPSYNC.COLLECTIVE R15, `(.L_x_6346) ;  /* 0x000000000f087348 */ /* 0x000fea0003c00000 */
[----:B------:R0:W1:Y:S02]  /*5070*/  SHFL.BFLY P6, R14, R13, R12, R11 ;  /* 0x0c00000c0d0e7389 */ /* 0x00006400000c000b */
[----:B01----:R-:W-:Y:S05]  /*5080*/  ENDCOLLECTIVE ;  /* 0x000000000000791b */ /* 0x003fea0003800000 */
.L_x_6346:
[----:B------:R-:W-:Y:S01]  /*5090*/  HFMA2 R13, -RZ, RZ, 0, 0 ;  /* 0x00000000ff0d7431 */ /* 0x000fe200000001ff */
[----:B------:R-:W-:Y:S02]  /*50a0*/  MOV R12, 0x4 ;  /* 0x00000004000c7802 */ /* 0x000fe40000000f00 */
[----:B------:R-:W-:-:S07]  /*50b0*/  MOV R34, R14 ;  /* 0x0000000e00227202 */ /* 0x000fce0000000f00 */
[----:B------:R-:W-:Y:S05]  /*50c0*/  WARPSYNC.COLLECTIVE R15, `(.L_x_6347) ;  /* 0x000000000f087348 */ /* 0x000fea0003c00000 */
[----:B------:R0:W1:Y:S02]  /*50d0*/  SHFL.BFLY P6, R14, R13, R12, R11 ;  /* 0x0c00000c0d0e7389 */ /* 0x00006400000c000b */
[----:B01----:R-:W-:Y:S05]  /*50e0*/  ENDCOLLECTIVE ;  /* 0x000000000000791b */ /* 0x003fea0003800000 */
.L_x_6347:
[----:B------:R-:W-:Y:S01]  /*50f0*/  FADD.FTZ R6, R17, R34 ;  /* 0x0000002211067221 */ /* 0x000fe20000010000 */
[----:B------:R-:W-:Y:S02]  /*5100*/  HFMA2 R12, -RZ, RZ, 0, 1.1920928955078125e-07 ;  /* 0x00000002ff0c7431 */ /* 0x000fe400000001ff */
[----:B------:R-:W-:-:S04]  /*5110*/  FADD.FTZ R27, RZ, R14 ;  /* 0x0000000eff1b7221 */ /* 0x000fc80000010000 */
[----:B------:R-:W-:-:S07]  /*5120*/  IMAD.MOV.U32 R13, RZ, RZ, R27 ;  /* 0x000000ffff0d7224 */ /* 0x000fce00078e001b */
[----:B------:R-:W-:Y:S05]  /*5130*/  WARPSYNC.COLLECTIVE R15, `(.L_x_6348) ;  /* 0x000000000f087348 */ /* 0x000fea0003c00000 */
[----:B------:R0:W1:Y:S02]  /*5140*/  SHFL.BFLY P6, R14, R13, R12, R11 ;  /* 0x0c00000c0d0e7389 */ /* 0x00006400000c000b */
[----:B01----:R-:W-:Y:S05]  /*5150*/  ENDCOLLECTIVE ;  /* 0x000000000000791b */ /* 0x003fea0003800000 */
.L_x_6348:
[----:B------:R-:W-:Y:S02]  /*5160*/  HFMA2 R12, -RZ, RZ, 0, 5.9604644775390625e-08 ;  /* 0x00000001ff0c7431 */ /* 0x000fe400000001ff */
[----:B------:R-:W-:-:S05]  /*5170*/  FADD.FTZ R27, R27, R14 ;  /* 0x0000000e1b1b7221 */ /* 0x000fca0000010000 */
[----:B------:R-:W-:-:S07]  /*5180*/  MOV R13, R27 ;  /* 0x0000001b000d7202 */ /* 0x000fce0000000f00 */
[----:B------:R-:W-:Y:S05]  /*5190*/  WARPSYNC.COLLECTIVE R15, `(.L_x_6349) ;  /* 0x000000000f087348 */ /* 0x000fea0003c00000 */
[----:B------:R0:W1:Y:S02]  /*51a0*/  SHFL.BFLY P6, R14, R13, R12, R11 ;  /* 0x0c00000c0d0e7389 */ /* 0x00006400000c000b */
[----:B01----:R-:W-:Y:S05]  /*51b0*/  ENDCOLLECTIVE ;  /* 0x000000000000791b */ /* 0x003fea0003800000 */
.L_x_6349:
[----:B------:R-:W-:Y:S01]  /*51c0*/  MOV R13, RZ ;  /* 0x000000ff000d7202 */ /* 0x000fe20000000f00 */
[----:B------:R-:W-:Y:S02]  /*51d0*/  IMAD.MOV.U32 R12, RZ, RZ, 0x4 ;  /* 0x00000004ff0c7424 */ /* 0x000fe400078e00ff */
[----:B------:R-:W-:-:S07]  /*51e0*/  FADD.FTZ R7, R27, R14 ;  /* 0x0000000e1b077221 */ /* 0x000fce0000010000 */
[----:B------:R-:W-:Y:S05]  /*51f0*/  WARPSYNC.COLLECTIVE R15, `(.L_x_6350) ;  /* 0x000000000f087348 */ /* 0x000fea0003c00000 */
[----:B------:R0:W1:Y:S02]  /*5200*/  SHFL.BFLY P6, R14, R13, R12, R11 ;  /* 0x0c00000c0d0e7389 */ /* 0x00006400000c000b */
[----:B01----:R-:W-:Y:S05]  /*5210*/  ENDCOLLECTIVE ;  /* 0x000000000000791b */ /* 0x003fea0003800000 */
.L_x_6350:
[----:B------:R-:W-:Y:S01]  /*5220*/  HFMA2 R12, -RZ, RZ, 0, 1.1920928955078125e-07 ;  /* 0x00000002ff0c7431 */ /* 0x000fe200000001ff */
[----:B------:R-:W-:-:S05]  /*5230*/  MOV R9, R14 ;  /* 0x0000000e00097202 */ /* 0x000fca0000000f00 */
[----:B------:R-:W-:-:S05]  /*5240*/  FADD.FTZ R9, RZ, R9 ;  /* 0x00000009ff097221 */ /* 0x000fca0000010000 */
[----:B------:R-:W-:-:S07]  /*5250*/  MOV R13, R9 ;  /* 0x00000009000d7202 */ /* 0x000fce0000000f00 */
[----:B------:R-:W-:Y:S05]  /*5260*/  WARPSYNC.COLLECTIVE R15, `(.L_x_6351) ;  /* 0x000000000f087348 */ /* 0x000fea0003c00000 */
[----:B------:R0:W1:Y:S02]  /*5270*/  SHFL.BFLY P6, R14, R13, R12, R11 ;  /* 0x0c00000c0d0e7389 */ /* 0x00006400000c000b */
[----:B01----:R-:W-:Y:S05]  /*5280*/  ENDCOLLECTIVE ;  /* 0x000000000000791b */ /* 0x003fea0003800000 */
.L_x_6351:
[----:B------:R-:W-:Y:S02]  /*5290*/  IMAD.MOV.U32 R12, RZ, RZ, 0x1 ;  /* 0x00000001ff0c7424 */ /* 0x000fe400078e00ff */
[----:B------:R-:W-:-:S05]  /*52a0*/  FADD.FTZ R20, R9, R14 ;  /* 0x0000000e09147221 */ /* 0x000fca0000010000 */
[----:B------:R-:W-:-:S07]  /*52b0*/  MOV R13, R20 ;  /* 0x00000014000d7202 */ /* 0x000fce0000000f00 */
[----:B------:R-:W-:Y:S05]  /*52c0*/  WARPSYNC.COLLECTIVE R15, `(.L_x_6352) ;  /* 0x000000000f087348 */ /* 0x000fea0003c00000 */
[----:B------:R0:W1:Y:S02]  /*52d0*/  SHFL.BFLY P6, R14, R13, R12, R11 ;  /* 0x0c00000c0d0e7389 */ /* 0x00006400000c000b */
[----:B01----:R-:W-:Y:S05]  /*52e0*/  ENDCOLLECTIVE ;  /* 0x000000000000791b */ /* 0x003fea0003800000 */
.L_x_6352:
[----:B------:R-:W-:Y:S01]  /*52f0*/  HFMA2 R13, -RZ, RZ, 0, 0 ;  /* 0x00000000ff0d7431 */ /* 0x000fe200000001ff */
[----:B------:R-:W-:Y:S02]  /*5300*/  MOV R12, 0x4 ;  /* 0x00000004000c7802 */ /* 0x000fe40000000f00 */
[----:B------:R-:W-:-:S07]  /*5310*/  MOV R9, R14 ;  /* 0x0000000e00097202 */ /* 0x000fce0000000f00 */
[----:B------:R-:W-:Y:S05]  /*5320*/  WARPSYNC.COLLECTIVE R15, `(.L_x_6353) ;  /* 0x000000000f087348 */ /* 0x000fea0003c00000 */
[----:B------:R0:W1:Y:S02]  /*5330*/  SHFL.BFLY P6, R14, R13, R12, R11 ;  /* 0x0c00000c0d0e7389 */ /* 0x00006400000c000b */
[----:B01----:R-:W-:Y:S05]  /*5340*/  ENDCOLLECTIVE ;  /* 0x000000000000791b */ /* 0x003fea0003800000 */
.L_x_6353:
[----:B------:R-:W-:Y:S01]  /*5350*/  FADD.FTZ R9, R20, R9 ;  /* 0x0000000914097221 */ /* 0x000fe20000010000 */
[----:B------:R-:W-:Y:S02]  /*5360*/  IMAD.MOV.U32 R12, RZ, RZ, 0x2 ;  /* 0x00000002ff0c7424 */ /* 0x000fe400078e00ff */
[----:B------:R-:W-:-:S05]  /*5370*/  FADD.FTZ R16, RZ, R14 ;  /* 0x0000000eff107221 */ /* 0x000fca0000010000 */
[----:B------:R-:W-:-:S07]  /*5380*/  MOV R13, R16 ;  /* 0x00000010000d7202 */ /* 0x000fce0000000f00 */
[----:B------:R-:W-:Y:S05]  /*5390*/  WARPSYNC.COLLECTIVE R15, `(.L_x_6354) ;  /* 0x000000000f087348 */ /* 0x000fea0003c00000 */
[----:B------:R0:W1:Y:S02]  /*53a0*/  SHFL.BFLY P6, R14, R13, R12, R11 ;  /* 0x0c00000c0d0e7389 */ /* 0x00006400000c000b */
[----:B01----:R-:W-:Y:S05]  /*53b0*/  ENDCOLLECTIVE ;  /* 0x000000000000791b */ /* 0x003fea0003800000 */
.L_x_6354:
[----:B------:R-:W-:Y:S01]  /*53c0*/  HFMA2 R12, -RZ, RZ, 0, 5.9604644775390625e-08 ;  /* 0x00000001ff0c7431 */ /* 0x000fe200000001ff */
[----:B------:R-:W-:-:S05]  /*53d0*/  MOV R35, R14 ;  /* 0x0000000e00237202 */ /* 0x000fca0000000f00 */
[----:B------:R-:W-:-:S05]  /*53e0*/  FADD.FTZ R32, R16, R35 ;  /* 0x0000002310207221 */ /* 0x000fca0000010000 */
[----:B------:R-:W-:-:S07]  /*53f0*/  MOV R13, R32 ;  /* 0x00000020000d7202 */ /* 0x000fce0000000f00 */
[----:B------:R-:W-:Y:S05]  /*5400*/  WARPSYNC.COLLECTIVE R15, `(.L_x_6355) ;  /* 0x000000000f087348 */ /* 0x000fea0003c00000 */
[----:B------:R0:W1:Y:S02]  /*5410*/  SHFL.BFLY P6, R14, R13, R12, R11 ;  /* 0x0c00000c0d0e7389 */ /* 0x00006400000c000b */
[----:B01----:R-:W-:Y:S05]  /*5420*/  ENDCOLLECTIVE ;  /* 0x000000000000791b */ /* 0x003fea0003800000 */
.L_x_6355:
[----:B------:R-:W-:Y:S01]  /*5430*/  MOV R13, RZ ;  /* 0x000000ff000d7202 */ /* 0x000fe20000000f00 */
[----:B------:R-:W-:Y:S02]  /*5440*/  IMAD.MOV.U32 R12, RZ, RZ, 0x4 ;  /* 0x00000004ff0c7424 */ /* 0x000fe400078e00ff */
[----:B------:R-:W-:-:S07]  /*5450*/  FADD.FTZ R16, R32, R14 ;  /* 0x0000000e20107221 */ /* 0x000fce0000010000 */
[----:B------:R-:W-:Y:S05]  /*5460*/  WARPSYNC.COLLECTIVE R15, `(.L_x_6356) ;  /* 0x000000000f087348 */ /* 0x000fea0003c00000 */
[----:B------:R0:W1:Y:S02]  /*5470*/  SHFL.BFLY P6, R14, R13, R12, R11 ;  /* 0x0c00000c0d0e7389 */ /* 0x00006400000c000b */
[----:B01----:R-:W-:Y:S05]  /*5480*/  ENDCOLLECTIVE ;  /* 0x000000000000791b */ /* 0x003fea0003800000 */
.L_x_6356:
[----:B------:R-:W-:Y:S01]  /*5490*/  HFMA2 R12, -RZ, RZ, 0, 1.1920928955078125e-07 ;  /* 0x00000002ff0c7431 */ /* 0x000fe200000001ff */
[----:B------:R-:W-:-:S05]  /*54a0*/  MOV R28, R14 ;  /* 0x0000000e001c7202 */ /* 0x000fca0000000f00 */
[----:B------:R-:W-:-:S05]  /*54b0*/  FADD.FTZ R28, RZ, R28 ;  /* 0x0000001cff1c7221 */ /* 0x000fca0000010000 */
[----:B------:R-:W-:-:S07]  /*54c0*/  MOV R13, R28 ;  /* 0x0000001c000d7202 */ /* 0x000fce0000000f00 */
[----:B------:R-:W-:Y:S05]  /*54d0*/  WARPSYNC.COLLECTIVE R15, `(.L_x_6357) ;  /* 0x000000000f087348 */ /* 0x000fea0003c00000 */
[----:B------:R0:W1:Y:S02]  /*54e0*/  SHFL.BFLY P6, R14, R13, R12, R11 ;  /* 0x0c00000c0d0e7389 */ /* 0x00006400000c000b */
[----:B01----:R-:W-:Y:S05]  /*54f0*/  ENDCOLLECTIVE ;  /* 0x000000000000791b */ /* 0x003fea0003800000 */
.L_x_6357:
[----:B------:R-:W-:Y:S01]  /*5500*/  HFMA2 R12, -RZ, RZ, 0, 5.9604644775390625e-08 ;  /* 0x00000001ff0c7431 */ /* 0x000fe200000001ff */
[----:B------:R-:W-:-:S05]  /*5510*/  MOV R33, R14 ;  /* 0x0000000e00217202 */ /* 0x000fca0000000f00 */
[----:B------:R-:W-:-:S04]  /*5520*/  FADD.FTZ R33, R28, R33 ;  /* 0x000000211c217221 */ /* 0x000fc80000010000 */
[----:B------:R-:W-:-:S07]  /*5530*/  IMAD.MOV.U32 R13, RZ, RZ, R33 ;  /* 0x000000ffff0d7224 */ /* 0x000fce00078e0021 */
[----:B------:R-:W-:Y:S05]  /*5540*/  WARPSYNC.COLLECTIVE R15, `(.L_x_6358) ;  /* 0x000000000f087348 */ /* 0x000fea0003c00000 */
[----:B------:R0:W1:Y:S02]  /*5550*/  SHFL.BFLY P6, R14, R13, R12, R11 ;  /* 0x0c00000c0d0e7389 */ /* 0x00006400000c000b */
[----:B01----:R-:W-:Y:S05]  /*5560*/  ENDCOLLECTIVE ;  /* 0x000000000000791b */ /* 0x003fea0003800000 */
.L_x_6358:
[----:B------:R-:W-:Y:S01]  /*5570*/  MOV R13, RZ ;  /* 0x000000ff000d7202 */ /* 0x000fe20000000f00 */
[----:B------:R-:W-:Y:S02]  /*5580*/  HFMA2 R12, -RZ, RZ, 0, 2.384185791015625e-07 ;  /* 0x00000004ff0c7431 */ /* 0x000fe400000001ff */
[----:B------:R-:W-:-:S07]  /*5590*/  FADD.FTZ R27, R33, R14 ;  /* 0x0000000e211b7221 */ /* 0x000fce0000010000 */
[----:B------:R-:W-:Y:S05]  /*55a0*/  WARPSYNC.COLLECTIVE R15, `(.L_x_6359) ;  /* 0x000000000f087348 */ /* 0x000fea0003c00000 */
[----:B------:R0:W1:Y:S02]  /*55b0*/  SHFL.BFLY P6, R14, R13, R12, R11 ;  /* 0x0c00000c0d0e7389 */ /* 0x00006400000c000b */
[----:B01----:R-:W-:Y:S05]  /*55c0*/  ENDCOLLECTIVE ;  /* 0x000000000000791b */ /* 0x003fea0003800000 */
.L_x_6359:
[----:B------:R-:W-:Y:S01]  /*55d0*/  HFMA2 R12, -RZ, RZ, 0, 1.1920928955078125e-07 ;  /* 0x00000002ff0c7431 */ /* 0x000fe200000001ff */
[----:B------:R-:W-:-:S05]  /*55e0*/  MOV R34, R14 ;  /* 0x0000000e00227202 */ /* 0x000fca0000000f00 */
[----:B------:R-:W-:-:S04]  /*55f0*/  FADD.FTZ R34, RZ, R34 ;  /* 0x00000022ff227221 */ /* 0x000fc80000010000 */
[----:B------:R-:W-:-:S07]  /*5600*/  IMAD.MOV.U32 R13, RZ, RZ, R34 ;  /* 0x000000ffff0d7224 */ /* 0x000fce00078e0022 */
[----:B------:R-:W-:Y:S05]  /*5610*/  WARPSYNC.COLLECTIVE R15, `(.L_x_6360) ;  /* 0x000000000f087348 */ /* 0x000fea0003c00000 */
[----:B------:R0:W1:Y:S02]  /*5620*/  SHFL.BFLY P6, R14, R13, R12, R11 ;  /* 0x0c00000c0d0e7389 */ /* 0x00006400000c000b */
[----:B01----:R-:W-:Y:S05]  /*5630*/  ENDCOLLECTIVE ;  /* 0x000000000000791b */ /* 0x003fea0003800000 */
.L_x_6360:
[----:B------:R-:W-:Y:S01]  /*5640*/  HFMA2 R12, -RZ, RZ, 0, 5.9604644775390625e-08 ;  /* 0x00000001ff0c7431 */ /* 0x000fe200000001ff */
[----:B------:R-:W-:-:S05]  /*5650*/  MOV R17, R14 ;  /* 0x0000000e00117202 */ /* 0x000fca0000000f00 */
[----:B------:R-:W-:-:S05]  /*5660*/  FADD.FTZ R28, R34, R17 ;  /* 0x00000011221c7221 */ /* 0x000fca0000010000 */
[----:B------:R-:W-:-:S07]  /*5670*/  MOV R13, R28 ;  /* 0x0000001c000d7202 */ /* 0x000fce0000000f00 */
[----:B------:R-:W-:Y:S05]  /*5680*/  WARPSYNC.COLLECTIVE R15, `(.L_x_6361) ;  /* 0x000000000f087348 */ /* 0x000fea0003c00000 */
[----:B------:R0:W1:Y:S02]  /*5690*/  SHFL.BFLY P6, R14, R13, R12, R11 ;  /* 0x0c00000c0d0e7389 */ /* 0x00006400000c000b */
[----:B01----:R-:W-:Y:S05]  /*56a0*/  ENDCOLLECTIVE ;  /* 0x000000000000791b */ /* 0x003fea0003800000 */
.L_x_6361:
[----:B------:R-:W-:Y:S01]  /*56b0*/  MOV R13, RZ ;  /* 0x000000ff000d7202 */ /* 0x000fe20000000f00 */
[----:B------:R-:W-:Y:S02]  /*56c0*/  HFMA2 R12, -RZ, RZ, 0, 2.384185791015625e-07 ;  /* 0x00000004ff0c7431 */ /* 0x000fe400000001ff */
[----:B------:R-:W-:-:S07]  /*56d0*/  IMAD.MOV.U32 R17, RZ, RZ, R14 ;  /* 0x000000ffff117224 */ /* 0x000fce00078e000e */
[----:B------:R-:W-:Y:S05]  /*56e0*/  WARPSYNC.COLLECTIVE R15, `(.L_x_6362) ;  /* 0x000000000f087348 */ /* 0x000fea0003c00000 */
[----:B------:R0:W1:Y:S02]  /*56f0*/  SHFL.BFLY P6, R14, R13, R12, R11 ;  /* 0x0c00000c0d0e7389 */ /* 0x00006400000c000b */
[----:B01----:R-:W-:Y:S05]  /*5700*/  ENDCOLLECTIVE ;  /* 0x000000000000791b */ /* 0x003fea0003800000 */
.L_x_6362:
[----:B------:R-:W-:Y:S01]  /*5710*/  FADD.FTZ R20, R28, R17 ;  /* 0x000000111c147221 */ /* 0x000fe20000010000 */
[----:B------:R-:W-:Y:S02]  /*5720*/  HFMA2 R12, -RZ, RZ, 0, 1.1920928955078125e-07 ;  /* 0x00000002ff0c7431 */ /* 0x000fe400000001ff */
[----:B------:R-:W-:-:S05]  /*5730*/  FADD.FTZ R35, RZ, R14 ;  /* 0x0000000eff237221 */ /* 0x000fca0000010000 */
[----:B------:R-:W-:-:S07]  /*5740*/  MOV R13, R35 ;  /* 0x00000023000d7202 */ /* 0x000fce0000000f00 */
[----:B------:R-:W-:Y:S05]  /*5750*/  WARPSYNC.COLLECTIVE R15, `(.L_x_6363) ;  /* 0x000000000f087348 */ /* 0x000fea0003c00000 */
[----:B------:R0:W1:Y:S02]  /*5760*/  SHFL.BFLY P6, R14, R13, R12, R11 ;  /* 0x0c00000c0d0e7389 */ /* 0x00006400000c000b */
[----:B01----:R-:W-:Y:S05]  /*5770*/  ENDCOLLECTIVE ;  /* 0x000000000000791b */ /* 0x003fea0003800000 */
.L_x_6363:
[----:B------:R-:W-:Y:S01]  /*5780*/  MOV R12, 0x1 ;  /* 0x00000001000c7802 */ /* 0x000fe20000000f00 */
[----:B------:R-:W-:-:S04]  /*5790*/  FADD.FTZ R32, R35, R14 ;  /* 0x0000000e23207221 */ /* 0x000fc80000010000 */
[----:B------:R-:W-:-:S07]  /*57a0*/  IMAD.MOV.U32 R13, RZ, RZ, R32 ;  /* 0x000000ffff0d7224 */ /* 0x000fce00078e0020 */
[----:B------:R-:W-:Y:S05]  /*57b0*/  WARPSYNC.COLLECTIVE R15, `(.L_x_6364) ;  /* 0x000000000f087348 */ /* 0x000fea0003c00000 */
[----:B------:R0:W1:Y:S02]  /*57c0*/  SHFL.BFLY P6, R14, R13, R12, R11 ;  /* 0x0c00000c0d0e7389 */ /* 0x00006400000c000b */
[----:B01----:R-:W-:Y:S05]  /*57d0*/  ENDCOLLECTIVE ;  /* 0x000000000000791b */ /* 0x003fea0003800000 */
.L_x_6364:
[----:B------:R-:W-:Y:S01]  /*57e0*/  HFMA2 R13, -RZ, RZ, 0, 0 ;  /* 0x00000000ff0d7431 */ /* 0x000fe200000001ff */
[----:B------:R-:W-:Y:S01]  /*57f0*/  MOV R12, 0x4 ;  /* 0x00000004000c7802 */ /* 0x000fe20000000f00 */
[----:B------:R-:W-:-:S07]  /*5800*/  FADD.FTZ R17, R32, R14 ;  /* 0x0000000e20117221 */ /* 0x000fce0000010000 */
[----:B------:R-:W-:Y:S05]  /*5810*/  WARPSYNC.COLLECTIVE R15, `(.L_x_6365) ;  /* 0x000000000f087348 */ /* 0x000fea0003c00000 */
[----:B------:R0:W1:Y:S02]  /*5820*/  SHFL.BFLY P6, R14, R13, R12, R11 ;  /* 0x0c00000c0d0e7389 */ /* 0x00006400000c000b */
[----:B01----:R-:W-:Y:S05]  /*5830*/  ENDCOLLECTIVE ;  /* 0x000000000000791b */ /* 0x003fea0003800000 */
.L_x_6365:
[----:B------:R-:W-:Y:S02]  /*5840*/  IMAD.MOV.U32 R12, RZ, RZ, 0x2 ;  /* 0x00000002ff0c7424 */ /* 0x000fe400078e00ff */
[----:B------:R-:W-:-:S05]  /*5850*/  FADD.FTZ R33, RZ, R14 ;  /* 0x0000000eff217221 */ /* 0x000fca0000010000 */
[----:B------:R-:W-:-:S07]  /*5860*/  MOV R13, R33 ;  /* 0x00000021000d7202 */ /* 0x000fce0000000f00 */
[----:B------:R-:W-:Y:S05]  /*5870*/  WARPSYNC.COLLECTIVE R15, `(.L_x_6366) ;  /* 0x000000000f087348 */ /* 0x000fea0003c00000 */
[----:B------:R0:W1:Y:S02]  /*5880*/  SHFL.BFLY P6, R14, R13, R12, R11 ;  /* 0x0c00000c0d0e7389 */ /* 0x00006400000c000b */
[----:B01----:R-:W-:Y:S05]  /*5890*/  ENDCOLLECTIVE ;  /* 0x000000000000791b */ /* 0x003fea0003800000 */
.L_x_6366:
[----:B------:R-:W-:Y:S02]  /*58a0*/  HFMA2 R12, -RZ, RZ, 0, 5.9604644775390625e-08 ;  /* 0x00000001ff0c7431 */ /* 0x000fe400000001ff */
[----:B------:R-:W-:-:S05]  /*58b0*/  FADD.FTZ R28, R33, R14 ;  /* 0x0000000e211c7221 */ /* 0x000fca0000010000 */
[----:B------:R-:W-:-:S07]  /*58c0*/  MOV R13, R28 ;  /* 0x0000001c000d7202 */ /* 0x000fce0000000f00 */
[----:B------:R-:W-:Y:S05]  /*58d0*/  WARPSYNC.COLLECTIVE R15, `(.L_x_6367) ;  /* 0x000000000f087348 */ /* 0x000fea0003c00000 */
[----:B------:R0:W1:Y:S02]  /*58e0*/  SHFL.BFLY P6, R14, R13, R12, R11 ;  /* 0x0c00000c0d0e7389 */ /* 0x00006400000c000b */
[----:B01----:R-:W-:Y:S05]  /*58f0*/  ENDCOLLECTIVE ;  /* 0x000000000000791b */ /* 0x003fea0003800000 */
.L_x_6367:
[----:B------:R-:W-:Y:S02]  /*5900*/  MOV R11, R6 ;  /* 0x00000006000b7202 */ /* 0x000fe40000000f00 */
[----:B------:R-:W-:Y:S01]  /*5910*/  MOV R13, R7 ;  /* 0x00000007000d7202 */ /* 0x000fe20000000f00 */
[----:B------:R-:W-:Y:S06]  /*5920*/  BRA `(.L_x_6368) ;  /* 0xffffffd400f07947 */ /* 0x000fec000383ffff */
.L_x_6369:
        /* <DEDUP_REMOVED lines=13> */
.L_x_25695:


//--------------------- .text._ZN4vllm25paged_attention_v1_kernelIfhLi64ELi32ELi128ELNS_18Fp8KVCacheDataTypeE2ELb1EEEvPT_PKS2_PKT0_S8_ifPKiSA_iPKfiiiSC_SC_iiiii --------------------------
	.section	.text._ZN4vllm25paged_attention_v1_kernelIfhLi64ELi32ELi128ELNS_18Fp8KVCacheDataTypeE2ELb1EEEvPT_PKS2_PKT0_S8_ifPKiSA_iPKfiiiSC_SC_iiiii,"ax",@progbits
	.align	128
        .global         _ZN4vllm25paged_attention_v1_kernelIfhLi64ELi32ELi128ELNS_18Fp8KVCacheDataTypeE2ELb1EEEvPT_PKS2_PKT0_S8_ifPKiSA_iPKfiiiSC_SC_iiiii
        .type           _ZN4vllm25paged_attention_v1_kernelIfhLi64ELi32ELi128ELNS_18Fp8KVCacheDataTypeE2ELb1EEEvPT_PKS2_PKT0_S8_ifPKiSA_iPKfiiiSC_SC_iiiii,@function
        .size           _ZN4vllm25paged_attention_v1_kernelIfhLi64ELi32ELi128ELNS_18Fp8KVCacheDataTypeE2ELb1EEEvPT_PKS2_PKT0_S8_ifPKiSA_iPKfiiiSC_SC_iiiii,(.L_x_25696 - _ZN4vllm25paged_attention_v1_kernelIfhLi64ELi32ELi128ELNS_18Fp8KVCacheDataTypeE2ELb1EEEvPT_PKS2_PKT0_S8_ifPKiSA_iPKfiiiSC_SC_iiiii)
        .other          _ZN4vllm25paged_attention_v1_kernelIfhLi64ELi32ELi128ELNS_18Fp8KVCacheDataTypeE2ELb1EEEvPT_PKS2_PKT0_S8_ifPKiSA_iPKfiiiSC_SC_iiiii,@"STO_CUDA_ENTRY STV_DEFAULT"
_ZN4vllm25paged_attention_v1_kernelIfhLi64ELi32ELi128ELNS_18Fp8KVCacheDataTypeE2ELb1EEEvPT_PKS2_PKT0_S8_ifPKiSA_iPKfiiiSC_SC_iiiii:
.text._ZN4vllm25paged_attention_v1_kernelIfhLi64ELi32ELi128ELNS_18Fp8KVCacheDataTypeE2ELb1EEEvPT_PKS2_PKT0_S8_ifPKiSA_iPKfiiiSC_SC_iiiii:
        /* <DEDUP_REMOVED lines=105> */
.L_x_6370:
        /* <DEDUP_REMOVED lines=25> */
.L_x_6374:
        /* <DEDUP_REMOVED lines=36> */
.L_x_6372:
[----:B------:R-:W-:Y:S05]  /*0a60*/  BSYNC.RECONVERGENT B6 ;  /* 0x0000000000067941 */ /* 0x000fea0003800200 */
.L_x_6371:
        /* <DEDUP_REMOVED lines=12> */
.L_x_6415:
        /* <DEDUP_REMOVED lines=39> */
.L_x_6380:
        /* <DEDUP_REMOVED lines=11> */
.L_x_6379:
[----:B------:R-:W-:Y:S05]  /*0e50*/  BSYNC.RECONVERGENT B1 ;  /* 0x0000000000017941 */ /* 0x000fea0003800200 */
.L_x_6378:
        /* <DEDUP_REMOVED lines=12> */
.L_x_6383:
        /* <DEDUP_REMOVED lines=100> */
.L_x_6382:
[----:B------:R-:W-:Y:S05]  /*1560*/  BSYNC.RECONVERGENT B1 ;  /* 0x0000000000017941 */ /* 0x000fea0003800200 */
.L_x_6381:
        /* <DEDUP_REMOVED lines=55> */
.L_x_6385:
[----:B------:R-:W-:Y:S05]  /*18e0*/  BSYNC.RECONVERGENT B1 ;  /* 0x0000000000017941 */ /* 0x000fea0003800200 */
.L_x_6384:
        /* <DEDUP_REMOVED lines=26> */
.L_x_6377:
[----:B------:R-:W-:Y:S05]  /*1a90*/  BSYNC.RECONVERGENT B0 ;  /* 0x0000000000007941 */ /* 0x000fea0003800200 */
.L_x_6376:
        /* <DEDUP_REMOVED lines=39> */
.L_x_6390:
[----:B------:R-:W0:Y:S01]  /*1d10*/  LDS R15, [R12] ;  /* 0x000000000c0f7984 */ /* 0x000e220000000800 */
[----:B------:R-:W-:-:S04]  /*1d20*/  IADD3 R13, PT, PT, R13, 0x1, RZ ;  /* 0x000000010d0d7810 */ /* 0x000fc80007ffe0ff */
[----:B------:R-:W-:Y:S01]  /*1d30*/  ISETP.NE.AND P0, PT, R13, RZ, PT ;  /* 0x000000ff0d00720c */ /* 0x000fe20003f05270 */
[----:B0-----:R-:W-:-:S05]  /*1d40*/  FMUL.FTZ R15, R15, R2 ;  /* 0x000000020f0f7220 */ /* 0x001fca0000410000 */
[----:B------:R0:W-:Y:S02]  /*1d50*/  STS [R12], R15 ;  /* 0x0000000f0c007388 */ /* 0x0001e40000000800 */
[----:B0-----:R-:W-:-:S05]  /*1d60*/  VIADD R12, R12, 0x200 ;  /* 0x000002000c0c7836 */ /* 0x001fca0000000000 */
[----:B------:R-:W-:Y:S05]  /*1d70*/  @P0 BRA `(.L_x_6390) ;  /* 0xfffffffc00e40947 */ /* 0x000fea000383ffff */
.L_x_6389:
[----:B------:R-:W-:Y:S05]  /*1d80*/  BSYNC.RECONVERGENT B1 ;  /* 0x0000000000017941 */ /* 0x000fea0003800200 */
.L_x_6388:
        /* <DEDUP_REMOVED lines=12> */
.L_x_6393:
        /* <DEDUP_REMOVED lines=52> */
.L_x_6392:
[----:B------:R-:W-:Y:S05]  /*2190*/  BSYNC.RECONVERGENT B1 ;  /* 0x0000000000017941 */ /* 0x000fea0003800200 */
.L_x_6391:
        /* <DEDUP_REMOVED lines=31> */
.L_x_6395:
[----:B------:R-:W-:Y:S05]  /*2390*/  BSYNC.RECONVERGENT B1 ;  /* 0x0000000000017941 */ /* 0x000fea0003800200 */
.L_x_6394:
        /* <DEDUP_REMOVED lines=14> */
.L_x_6387:
[----:B------:R-:W-:Y:S05]  /*2480*/  BSYNC.RECONVERGENT B0 ;  /* 0x0000000000007941 */ /* 0x000fea0003800200 */
.L_x_6386:
        /* <DEDUP_REMOVED lines=18> */
[----:B-1----:R-:W-:Y:S01]  /*25b0*/  HFMA2 R12, -RZ, RZ, 0, 0 ;  /* 0x00000000ff0c7431 */ /* 0x002fe200000001ff */
[----:B0-----:R-:W-:-:S05]  /*25c0*/  IADD3 R11, PT, PT, RZ, -R13, RZ ;  /* 0x8000000dff0b7210 */ /* 0x001fca0007ffe0ff */
[----:B------:R-:W-:-:S04]  /*25d0*/  IMAD R11, R11, R10, RZ ;  /* 0x0000000a0b0b7224 */ /* 0x000fc800078e02ff */
[----:B------:R-:W-:-:S04]  /*25e0*/  IMAD.HI.U32 R12, R13, R11, R12 ;  /* 0x0000000b0d0c7227 */ /* 0x000fc800078e000c */
[----:B--2---:R-:W-:-:S04]  /*25f0*/  VIADD R2, R15, 0xffffffe ;  /* 0x0ffffffe0f027836 */ /* 0x004fc80000000000 */
[----:B------:R0:W1:Y:S02]  /*2600*/  F2I.FTZ.U32.TRUNC.NTZ R3, R2 ;  /* 0x0000000200037305 */ /* 0x000064000021f000 */
[----:B0-----:R-:W-:Y:S01]  /*2610*/  IMAD.MOV.U32 R2, RZ, RZ, RZ ;  /* 0x000000ffff027224 */ /* 0x001fe200078e00ff */
[----:B-1----:R-:W-:-:S05]  /*2620*/  IADD3 R15, PT, PT, RZ, -R3, RZ ;  /* 0x80000003ff0f7210 */ /* 0x002fca0007ffe0ff */
[----:B------:R-:W-:-:S04]  /*2630*/  IMAD R11, R15, R4, RZ ;  /* 0x000000040f0b7224 */ /* 0x000fc800078e02ff */
[----:B------:R-:W-:Y:S01]  /*2640*/  IMAD.HI.U32 R2, R3, R11, R2 ;  /* 0x0000000b03027227 */ /* 0x000fe200078e0002 */
[----:B------:R-:W-:-:S07]  /*2650*/  MOV R3, R6 ;  /* 0x0000000600037202 */ /* 0x000fce0000000f00 */
.L_x_6399:
        /* <DEDUP_REMOVED lines=34> */
.L_x_6398:
        /* <DEDUP_REMOVED lines=8> */
[----:B0-----:R-:W-:Y:S01]  /*2900*/  IMAD.U32 R4, RZ, RZ, UR4 ;  /* 0x00000004ff047e24 */ /* 0x001fe2000f8e00ff */
[----:B------:R-:W-:Y:S02]  /*2910*/  MOV R5, UR5 ;  /* 0x0000000500057c02 */ /* 0x000fe40008000f00 */
[----:B-1----:R-:W-:-:S02]  /*2920*/  MOV R6, UR6 ;  /* 0x0000000600067c02 */ /* 0x002fc40008000f00 */
[----:B------:R-:W-:Y:S01]  /*2930*/  MOV R7, UR7 ;  /* 0x0000000700077c02 */ /* 0x000fe20008000f00 */
[----:B---3--:R-:W-:Y:S01]  /*2940*/  IMAD.U32 R10, RZ, RZ, UR8 ;  /* 0x00000008ff0a7e24 */ /* 0x008fe2000f8e00ff */
[----:B------:R-:W-:-:S07]  /*2950*/  MOV R11, UR9 ;  /* 0x00000009000b7c02 */ /* 0x000fce0008000f00 */
[----:B------:R-:W-:-:S07]  /*2960*/  LEPC R20, `(.L_x_6397) ;  /* 0x000000001014794e */ /* 0x000fce0000000000 */
[----:B--2---:R-:W-:Y:S05]  /*2970*/  CALL.ABS.NOINC R2 ;  /* 0x0000000002007343 */ /* 0x004fea0003c00000 */
.L_x_6397:
[----:B------:R-:W-:Y:S05]  /*2980*/  BSYNC.RECONVERGENT B6 ;  /* 0x0000000000067941 */ /* 0x000fea0003800200 */
.L_x_6396:
[----:B------:R-:W-:Y:S01]  /*2990*/  UMOV UR4, 0xffffffff ;  /* 0xffffffff00047882 */ /* 0x000fe20000000000 */
[----:B------:R-:W-:Y:S02]  /*29a0*/  SHF.R.U32.HI R29, RZ, 0x5, R19 ;  /* 0x00000005ff1d7819 */ /* 0x000fe40000011613 */
[----:B------:R-:W-:Y:S05]  /*29b0*/  BRA.DIV UR4, `(.L_x_6400) ;  /* 0x0000001204d07947 */ /* 0x000fea000b800000 */
[----:B------:R-:W-:Y:S01]  /*29c0*/  HFMA2 R14, -RZ, RZ, 0, 0 ;  /* 0x00000000ff0e7431 */ /* 0x000fe200000001ff */
[----:B------:R-:W-:Y:S01]  /*29d0*/  CS2R R4, SRZ ;  /* 0x0000000000047805 */ /* 0x000fe2000001ff00 */
[----:B------:R-:W-:Y:S02]  /*29e0*/  IMAD.MOV.U32 R9, RZ, RZ, RZ ;  /* 0x000000ffff097224 */ /* 0x000fe400078e00ff */
[----:B------:R-:W-:Y:S01]  /*29f0*/  HFMA2 R21, -RZ, RZ, 0, 0 ;  /* 0x00000000ff157431 */ /* 0x000fe200000001ff */
[----:B------:R-:W-:Y:S01]  /*2a00*/  MOV R23, RZ ;  /* 0x000000ff00177202 */ /* 0x000fe20000000f00 */
[--C-:B------:R-:W-:Y:S01]  /*2a10*/  FADD.FTZ R27, RZ, R14.reuse ;  /* 0x0000000eff1b7221 */ /* 0x100fe20000010000 */
[--C-:B------:R-:W-:Y:S01]  /*2a20*/  FADD.FTZ R25, RZ, R14.reuse ;  /* 0x0000000eff197221 */ /* 0x100fe20000010000 */
[----:B------:R-:W-:Y:S01]  /*2a30*/  FADD.FTZ R5, RZ, R5 ;  /* 0x00000005ff057221 */ /* 0x000fe20000010000 */
[----:B-1----:R-:W-:Y:S01]  /*2a40*/  FADD.FTZ R3, RZ, R14 ;  /* 0x0000000eff037221 */ /* 0x002fe20000010000 */
[----:B------:R-:W-:Y:S01]  /*2a50*/  FADD.FTZ R9, RZ, R9 ;  /* 0x00000009ff097221 */ /* 0x000fe20000010000 */
[----:B------:R-:W1:Y:S01]  /*2a60*/  SHFL.BFLY PT, R0, R27, 0x2, 0x1f ;  /* 0x0c401f001b007f89 */ /* 0x000e6200000e0000 */
[----:B------:R-:W-:Y:S01]  /*2a70*/  FADD.FTZ R4, RZ, R4 ;  /* 0x00000004ff047221 */ /* 0x000fe20000010000 */
[----:B------:R-:W-:Y:S01]  /*2a80*/  MOV R7, RZ ;  /* 0x000000ff00077202 */ /* 0x000fe20000000f00 */
[----:B------:R-:W-:Y:S01]  /*2a90*/  FADD.FTZ R21, RZ, R21 ;  /* 0x00000015ff157221 */ /* 0x000fe20000010000 */
[----:B------:R-:W2:Y:S01]  /*2aa0*/  SHFL.BFLY PT, R28, R5, 0x2, 0x1f ;  /* 0x0c401f00051c7f89 */ /* 0x000ea200000e0000 */
[----:B------:R-:W-:Y:S01]  /*2ab0*/  FADD.FTZ R23, RZ, R23 ;  /* 0x00000017ff177221 */ /* 0x000fe20000010000 */
[----:B------:R-:W-:-:S02]  /*2ac0*/  HFMA2 R2, -RZ, RZ, 0, 0 ;  /* 0x00000000ff027431 */ /* 0x000fc400000001ff */
[----:B------:R-:W-:Y:S01]  /*2ad0*/  FADD.FTZ R7, RZ, R7 ;  /* 0x00000007ff077221 */ /* 0x000fe20000010000 */
[----:B------:R-:W3:Y:S01]  /*2ae0*/  SHFL.BFLY PT, R20, R25, 0x2, 0x1f ;  /* 0x0c401f0019147f89 */ /* 0x000ee200000e0000 */
[----:B------:R-:W-:Y:S01]  /*2af0*/  MOV R30, RZ ;  /* 0x000000ff001e7202 */ /* 0x000fe20000000f00 */
[----:B------:R-:W-:Y:S02]  /*2b00*/  FADD.FTZ R2, RZ, R2 ;  /* 0x00000002ff027221 */ /* 0x000fe40000010000 */
[----:B------:R-:W4:Y:S02]  /*2b10*/  SHFL.BFLY PT, R6, R9, 0x2, 0x1f ;  /* 0x0c401f0009067f89 */ /* 0x000f2400000e0000 */
[----:B------:R-:W-:Y:S02]  /*2b20*/  FADD.FTZ R30, RZ, R30 ;  /* 0x0000001eff1e7221 */ /* 0x000fe40000010000 */
[----:B------:R-:W5:Y:S04]  /*2b30*/  SHFL.BFLY PT, R31, R4, 0x2, 0x1f ;  /* 0x0c401f00041f7f89 */ /* 0x000f6800000e0000 */
[----:B------:R-:W0:Y:S01]  /*2b40*/  SHFL.BFLY PT, R8, R21, 0x2, 0x1f ;  /* 0x0c401f0015087f89 */ /* 0x000e2200000e0000 */
[----:B-1----:R-:W-:Y:S01]  /*2b50*/  FADD.FTZ R27, R27, R0 ;  /* 0x000000001b1b7221 */ /* 0x002fe20000010000 */
[----:B------:R-:W-:-:S02]  /*2b60*/  FADD.FTZ R0, RZ, R14 ;  /* 0x0000000eff007221 */ /* 0x000fc40000010000 */
[----:B------:R-:W1:Y:S01]  /*2b70*/  SHFL.BFLY PT, R10, R23, 0x2, 0x1f ;  /* 0x0c401f00170a7f89 */ /* 0x000e6200000e0000 */
[----:B--2---:R-:W-:Y:S01]  /*2b80*/  FADD.FTZ R5, R5, R28 ;  /* 0x0000001c05057221 */ /* 0x004fe20000010000 */
[----:B------:R-:W-:Y:S02]  /*2b90*/  HFMA2 R28, -RZ, RZ, 0, 0 ;  /* 0x00000000ff1c7431 */ /* 0x000fe400000001ff */
[----:B------:R-:W2:Y:S01]  /*2ba0*/  SHFL.BFLY PT, R14, R0, 0x2, 0x1f ;  /* 0x0c401f00000e7f89 */ /* 0x000ea200000e0000 */
[----:B---3--:R-:W-:Y:S02]  /*2bb0*/  FADD.FTZ R25, R25, R20 ;  /* 0x0000001419197221 */ /* 0x008fe40000010000 */
[----:B------:R-:W-:Y:S01]  /*2bc0*/  FADD.FTZ R13, RZ, R28 ;  /* 0x0000001cff0d7221 */ /* 0x000fe20000010000 */
[----:B------:R-:W3:Y:S01]  /*2bd0*/  SHFL.BFLY PT, R26, R27, 0x1, 0x1f ;  /* 0x0c201f001b1a7f89 */ /* 0x000ee200000e0000 */
[----:B----4-:R-:W-:Y:S01]  /*2be0*/  FADD.FTZ R9, R9, R6 ;  /* 0x0000000609097221 */ /* 0x010fe20000010000 */
[----:B------:R-:W-:-:S02]  /*2bf0*/  IMAD.MOV.U32 R6, RZ, RZ, RZ ;  /* 0x000000ffff067224 */ /* 0x000fc400078e00ff */
[----:B------:R-:W4:Y:S01]  /*2c00*/  SHFL.BFLY PT, R24, R25, 0x1, 0x1f ;  /* 0x0c201f0019187f89 */ /* 0x000f2200000e0000 */
[----:B-----5:R-:W-:Y:S01]  /*2c10*/  FADD.FTZ R4, R4, R31 ;  /* 0x0000001f04047221 */ /* 0x020fe20000010000 */
[----:B------:R-:W-:Y:S02]  /*2c20*/  FADD.FTZ R6, RZ, R6 ;  /* 0x00000006ff067221 */ /* 0x000fe40000010000 */
        /* <DEDUP_REMOVED lines=11> */
[----:B-----5:R-:W-:-:S03]  /*2ce0*/  FADD.FTZ R7, R7, R32 ;  /* 0x0000002007077221 */ /* 0x020fc60000010000 */
[----:B------:R-:W4:Y:S01]  /*2cf0*/  SHFL.BFLY PT, R33, R30, 0x2, 0x1f ;  /* 0x0c401f001e217f89 */ /* 0x000f2200000e0000 */
[----:B0-----:R-:W-:-:S03]  /*2d00*/  FADD.FTZ R28, R6, R31 ;  /* 0x0000001f061c7221 */ /* 0x001fc60000010000 */
[----:B------:R-:W0:Y:S01]  /*2d10*/  SHFL.BFLY PT, R20, R23, 0x1, 0x1f ;  /* 0x0c201f0017147f89 */ /* 0x000e2200000e0000 */
[----:B-1----:R-:W-:-:S03]  /*2d20*/  FADD.FTZ R3, R3, R34 ;  /* 0x0000002203037221 */ /* 0x002fc60000010000 */
[----:B------:R-:W1:Y:S01]  /*2d30*/  SHFL.BFLY PT, R8, R9, 0x1, 0x1f ;  /* 0x0c201f0009087f89 */ /* 0x000e6200000e0000 */
[----:B--2---:R-:W-:-:S03]  /*2d40*/  FADD.FTZ R2, R2, R35 ;  /* 0x0000002302027221 */ /* 0x004fc60000010000 */
[----:B------:R-:W2:Y:S01]  /*2d50*/  SHFL.BFLY PT, R6, R7, 0x1, 0x1f ;  /* 0x0c201f0007067f89 */ /* 0x000ea200000e0000 */
[----:B------:R-:W-:Y:S01]  /*2d60*/  FADD.FTZ R25, R13, R14 ;  /* 0x0000000e0d197221 */ /* 0x000fe20000010000 */
[----:B------:R-:W-:Y:S02]  /*2d70*/  MOV R14, RZ ;  /* 0x000000ff000e7202 */ /* 0x000fe40000000f00 */
[----:B------:R-:W5:Y:S01]  /*2d80*/  SHFL.BFLY PT, R32, R5, 0x1, 0x1f ;  /* 0x0c201f0005207f89 */ /* 0x000f6200000e0000 */
[----:B---3--:R-:W-:Y:S02]  /*2d90*/  FADD.FTZ R10, R21, R10 ;  /* 0x0000000a150a7221 */ /* 0x008fe40000010000 */
[----:B------:R-:W-:Y:S01]  /*2da0*/  FADD.FTZ R27, RZ, R14 ;  /* 0x0000000eff1b7221 */ /* 0x000fe20000010000 */
[----:B----4-:R-:W-:-:S04]  /*2db0*/  FADD.FTZ R30, R30, R33 ;  /* 0x000000211e1e7221 */ /* 0x010fc80000010000 */
[----:B------:R-:W3:Y:S01]  /*2dc0*/  SHFL.BFLY PT, R14, R27, 0x2, 0x1f ;  /* 0x0c401f001b0e7f89 */ /* 0x000ee200000e0000 */
[----:B0-----:R-:W-:-:S03]  /*2dd0*/  FADD.FTZ R20, R23, R20 ;  /* 0x0000001417147221 */ /* 0x001fc60000010000 */
[----:B------:R-:W0:Y:S01]  /*2de0*/  SHFL.BFLY PT, R23, R4, 0x1, 0x1f ;  /* 0x0c201f0004177f89 */ /* 0x000e2200000e0000 */
[----:B-1----:R-:W-:-:S03]  /*2df0*/  FADD.FTZ R8, R9, R8 ;  /* 0x0000000809087221 */ /* 0x002fc60000010000 */
[----:B------:R-:W-:Y:S01]  /*2e00*/  SHFL.BFLY PT, R33, R30, 0x1, 0x1f ;  /* 0x0c201f001e217f89 */ /* 0x000fe200000e0000 */
[----:B--2---:R-:W-:-:S03]  /*2e10*/  FADD.FTZ R9, R7, R6 ;  /* 0x0000000607097221 */ /* 0x004fc60000010000 */
[----:B------:R-:W1:Y:S01]  /*2e20*/  SHFL.BFLY PT, R6, R3, 0x1, 0x1f ;  /* 0x0c201f0003067f89 */ /* 0x000e6200000e0000 */
[----:B-----5:R-:W-:-:S03]  /*2e30*/  FADD.FTZ R32, R5, R32 ;  /* 0x0000002005207221 */ /* 0x020fc60000010000 */
[----:B------:R-:W2:Y:S04]  /*2e40*/  SHFL.BFLY PT, R7, R0, 0x1, 0x1f ;  /* 0x0c201f0000077f89 */ /* 0x000ea800000e0000 */
[----:B------:R-:W4:Y:S01]  /*2e50*/  SHFL.BFLY PT, R5, R2, 0x1, 0x1f ;  /* 0x0c201f0002057f89 */ /* 0x000f2200000e0000 */
[----:B---3--:R-:W-:Y:S01]  /*2e60*/  FADD.FTZ R31, R27, R14 ;  /* 0x0000000e1b1f7221 */ /* 0x008fe20000010000 */
[----:B------:R-:W-:Y:S02]  /*2e70*/  HFMA2 R14, -RZ, RZ, 0, 0 ;  /* 0x00000000ff0e7431 */ /* 0x000fe400000001ff */
[----:B0-----:R-:W-:-:S03]  /*2e80*/  FADD.FTZ R23, R4, R23 ;  /* 0x0000001704177221 */ /* 0x001fc60000010000 */
[----:B------:R-:W-:-:S05]  /*2e90*/  FADD.FTZ R21, RZ, R14 ;  /* 0x0000000eff157221 */ /* 0x000fca0000010000 */
[----:B------:R-:W0:Y:S01]  /*2ea0*/  SHFL.BFLY PT, R14, R21, 0x2, 0x1f ;  /* 0x0c401f00150e7f89 */ /* 0x000e2200000e0000 */
[----:B-1----:R-:W-:-:S03]  /*2eb0*/  FADD.FTZ R4, R3, R6 ;  /* 0x0000000603047221 */ /* 0x002fc60000010000 */
[----:B------:R-:W1:Y:S01]  /*2ec0*/  SHFL.BFLY PT, R6, R25, 0x1, 0x1f ;  /* 0x0c201f0019067f89 */ /* 0x000e6200000e0000 */
[----:B--2---:R-:W-:-:S03]  /*2ed0*/  FADD.FTZ R3, R0, R7 ;  /* 0x0000000700037221 */ /* 0x004fc60000010000 */
[----:B------:R-:W2:Y:S01]  /*2ee0*/  SHFL.BFLY PT, R7, R28, 0x1, 0x1f ;  /* 0x0c201f001c077f89 */ /* 0x000ea200000e0000 */
[----:B----4-:R-:W-:Y:S01]  /*2ef0*/  FADD.FTZ R5, R2, R5 ;  /* 0x0000000502057221 */ /* 0x010fe20000010000 */
[----:B------:R-:W-:Y:S01]  /*2f00*/  FADD.FTZ R2, R30, R33 ;  /* 0x000000211e027221 */ /* 0x000fe20000010000 */
[----:B------:R-:W-:Y:S01]  /*2f10*/  IMAD.MOV.U32 R11, RZ, RZ, R3 ;  /* 0x000000ffff0b7224 */ /* 0x000fe200078e0003 */
[----:B------:R-:W3:Y:S03]  /*2f20*/  SHFL.BFLY PT, R30, R31, 0x1, 0x1f ;  /* 0x0c201f001f1e7f89 */ /* 0x000ee600000e0000 */
[----:B------:R-:W-:Y:S01]  /*2f30*/  MOV R13, R2 ;  /* 0x00000002000d7202 */ /* 0x000fe20000000f00 */
[----:B0-----:R-:W-:Y:S01]  /*2f40*/  FADD.FTZ R27, R21, R14 ;  /* 0x0000000e151b7221 */ /* 0x001fe20000010000 */
[----:B-1----:R-:W-:-:S04]  /*2f50*/  FADD.FTZ R6, R25, R6 ;  /* 0x0000000619067221 */ /* 0x002fc80000010000 */
[----:B------:R0:W1:Y:S01]  /*2f60*/  SHFL.BFLY PT, R14, R27, 0x1, 0x1f ;  /* 0x0c201f001b0e7f89 */ /* 0x00006200000e0000 */
[----:B--2---:R-:W-:Y:S01]  /*2f70*/  FADD.FTZ R0, R28, R7 ;  /* 0x000000071c007221 */ /* 0x004fe20000010000 */
[----:B---3--:R-:W-:-:S07]  /*2f80*/  FADD.FTZ R7, R31, R30 ;  /* 0x0000001e1f077221 */ /* 0x008fce0000010000 */
.L_x_6464:
[C---:B------:R-:W-:Y:S01]  /*2f90*/  LOP3.LUT P0, RZ, R19.reuse, 0x7, RZ, 0xc0, !PT ;  /* 0x0000000713ff7812 */ /* 0x040fe2000780c0ff */
[----:B------:R-:W-:Y:S05]  /*2fa0*/  WARPSYNC.ALL ;  /* 0x0000000000007948 */ /* 0x000fea0003800000 */
[----:B------:R-:W-:Y:S01]  /*2fb0*/  LOP3.LUT R2, R19, 0x3c0, RZ, 0xc0, !PT ;  /* 0x000003c013027812 */ /* 0x000fe200078ec0ff */
[----:B------:R-:W-:Y:S01]  /*2fc0*/  BAR.SYNC.DEFER_BLOCKING 0x0 ;  /* 0x0000000000007b1d */ /* 0x000fe20000010000 */
[----:B------:R-:W-:Y:S01]  /*2fd0*/  SHF.R.U32.HI R16, RZ, 0x3, R16 ;  /* 0x00000003ff107819 */ /* 0x000fe20000011610 */
[----:B01----:R-:W-:Y:S01]  /*2fe0*/  FADD.FTZ R27, R27, R14 ;  /* 0x0000000e1b1b7221 */ /* 0x003fe20000010000 */
        /* <DEDUP_REMOVED lines=25> */
.L_x_6402:
[----:B------:R-:W-:Y:S05]  /*3180*/  BSYNC.RECONVERGENT B0 ;  /* 0x0000000000007941 */ /* 0x000fea0003800200 */
.L_x_6401:
        /* <DEDUP_REMOVED lines=41> */
[----:B-1----:R-:W-:Y:S01]  /*3420*/  FADD.FTZ R6, R6, R15 ;  /* 0x0000000f06067221 */ /* 0x002fe20000010000 */
[----:B--2---:R-:W-:Y:S01]  /*3430*/  FADD.FTZ R7, R7, R12 ;  /* 0x0000000c07077221 */ /* 0x004fe20000010000 */
[----:B---3--:R-:W-:Y:S01]  /*3440*/  FADD.FTZ R27, R27, R14 ;  /* 0x0000000e1b1b7221 */ /* 0x008fe20000010000 */
[----:B0-----:R-:W-:-:S07]  /*3450*/  FADD.FTZ R0, R0, R3 ;  /* 0x0000000300007221 */ /* 0x001fce0000010000 */
.L_x_6404:
[----:B------:R-:W-:Y:S05]  /*3460*/  BSYNC.RECONVERGENT B0 ;  /* 0x0000000000007941 */ /* 0x000fea0003800200 */
.L_x_6403:
        /* <DEDUP_REMOVED lines=20> */
.L_x_6406:
[----:B------:R-:W-:Y:S05]  /*35b0*/  BSYNC.RECONVERGENT B0 ;  /* 0x0000000000007941 */ /* 0x000fea0003800200 */
.L_x_6405:
[----:B------:R-:W-:Y:S06]  /*35c0*/  BAR.SYNC.DEFER_BLOCKING 0x0 ;  /* 0x0000000000007b1d */ /* 0x000fec0000010000 */
[----:B------:R-:W-:Y:S04]  /*35d0*/  BSSY.RECONVERGENT B0, `(.L_x_6407) ;  /* 0x0000022000007945 */ /* 0x000fe80003800200 */
[----:B------:R-:W-:Y:S05]  /*35e0*/  @P3 BRA `(.L_x_6408) ;  /* 0x0000000000803947 */ /* 0x000fea0003800000 */
[----:B01----:R-:W0:Y:S04]  /*35f0*/  LDS R3, [R2] ;  /* 0x0000000002037984 */ /* 0x003e280000000800 */
        /* <DEDUP_REMOVED lines=31> */
.L_x_6408:
[----:B------:R-:W-:Y:S05]  /*37f0*/  BSYNC.RECONVERGENT B0 ;  /* 0x0000000000007941 */ /* 0x000fea0003800200 */
.L_x_6407:
        /* <DEDUP_REMOVED lines=14> */
[----:B01----:R-:W-:-:S05]  /*38e0*/  LEA.HI.X R3, R17, UR7, R12, 0x2, P0 ;  /* 0x0000000711037c11 */ /* 0x003fca00080f140c */
        /* <DEDUP_REMOVED lines=17> */
.L_x_6373:
        /* <DEDUP_REMOVED lines=16> */
.L_x_6409:
[----:B------:R-:W-:Y:S05]  /*3b00*/  EXIT ;  /* 0x000000000000794d */ /* 0x000fea0003800000 */
.L_x_6375:
[----:B------:R-:W-:Y:S01]  /*3b10*/  HFMA2 R12, -RZ, RZ, 0, 9.5367431640625e-07 ;  /* 0x00000010ff0c7431 */ /* 0x000fe200000001ff */
[----:B------:R-:W-:Y:S02]  /*3b20*/  MOV R11, 0x1f ;  /* 0x0000001f000b7802 */ /* 0x000fe40000000f00 */
[----:B------:R-:W-:-:S07]  /*3b30*/  MOV R15, 0xffffffff ;  /* 0xffffffff000f7802 */ /* 0x000fce0000000f00 */
[----:B------:R-:W-:Y:S05]  /*3b40*/  WARPSYNC.COLLECTIVE R15, `(.L_x_6410) ;  /* 0x000000000f087348 */ /* 0x000fea0003c00000 */
[----:B------:R0:W1:Y:S02]  /*3b50*/  SHFL.BFLY P6, R14, R13, R12, R11 ;  /* 0x0c00000c0d0e7389 */ /* 0x00006400000c000b */
[----:B01----:R-:W-:Y:S05]  /*3b60*/  ENDCOLLECTIVE ;  /* 0x000000000000791b */ /* 0x003fea0003800000 */
.L_x_6410:
[----:B------:R-:W-:Y:S01]  /*3b70*/  HFMA2 R12, -RZ, RZ, 0, 4.76837158203125e-07 ;  /* 0x00000008ff0c7431 */ /* 0x000fe200000001ff */
[----:B------:R-:W-:-:S05]  /*3b80*/  FMNMX.FTZ R0, R14, -3.40282346638528859812e+38, !PT ;  /* 0xff7fffff0e007809 */ /* 0x000fca0007810000 */
[----:B------:R-:W-:-:S07]  /*3b90*/  IMAD.MOV.U32 R13, RZ, RZ, R0 ;  /* 0x000000ffff0d7224 */ /* 0x000fce00078e0000 */
[----:B------:R-:W-:Y:S05]  /*3ba0*/  WARPSYNC.COLLECTIVE R15, `(.L_x_6411) ;  /* 0x000000000f087348 */ /* 0x000fea0003c00000 */
[----:B------:R0:W1:Y:S02]  /*3bb0*/  SHFL.BFLY P6, R14, R13, R12, R11 ;  /* 0x0c00000c0d0e7389 */ /* 0x00006400000c000b */
[----:B01----:R-:W-:Y:S05]  /*3bc0*/  ENDCOLLECTIVE ;  /* 0x000000000000791b */ /* 0x003fea0003800000 */
.L_x_6411:
[----:B------:R-:W-:Y:S01]  /*3bd0*/  HFMA2 R12, -RZ, RZ, 0, 2.384185791015625e-07 ;  /* 0x00000004ff0c7431 */ /* 0x000fe200000001ff */
[----:B------:R-:W-:-:S04]  /*3be0*/  FMNMX.FTZ R2, R0, R14, !PT ;  /* 0x0000000e00027209 */ /* 0x000fc80007810000 */
[----:B------:R-:W-:-:S07]  /*3bf0*/  MOV R13, R2 ;  /* 0x00000002000d7202 */ /* 0x000fce0000000f00 */
[----:B------:R-:W-:Y:S05]  /*3c00*/  WARPSYNC.COLLECTIVE R15, `(.L_x_6412) ;  /* 0x000000000f087348 */ /* 0x000fea0003c00000 */
[----:B------:R0:W1:Y:S02]  /*3c10*/  SHFL.BFLY P6, R14, R13, R12, R11 ;  /* 0x0c00000c0d0e7389 */ /* 0x00006400000c000b */
[----:B01----:R-:W-:Y:S05]  /*3c20*/  ENDCOLLECTIVE ;  /* 0x000000000000791b */ /* 0x003fea0003800000 */
.L_x_6412:
[----:B------:R-:W-:Y:S02]  /*3c30*/  MOV R12, 0x2 ;  /* 0x00000002000c7802 */ /* 0x000fe40000000f00 */
[----:B------:R-:W-:-:S05]  /*3c40*/  FMNMX.FTZ R3, R2, R14, !PT ;  /* 0x0000000e02037209 */ /* 0x000fca0007810000 */
[----:B------:R-:W-:-:S07]  /*3c50*/  IMAD.MOV.U32 R13, RZ, RZ, R3 ;  /* 0x000000ffff0d7224 */ /* 0x000fce00078e0003 */
[----:B------:R-:W-:Y:S05]  /*3c60*/  WARPSYNC.COLLECTIVE R15, `(.L_x_6413) ;  /* 0x000000000f087348 */ /* 0x000fea0003c00000 */
[----:B------:R0:W1:Y:S02]  /*3c70*/  SHFL.BFLY P6, R14, R13, R12, R11 ;  /* 0x0c00000c0d0e7389 */ /* 0x00006400000c000b */
[----:B01----:R-:W-:Y:S05]  /*3c80*/  ENDCOLLECTIVE ;  /* 0x000000000000791b */ /* 0x003fea0003800000 */
.L_x_6413:
[----:B------:R-:W-:Y:S01]  /*3c90*/  HFMA2 R12, -RZ, RZ, 0, 5.9604644775390625e-08 ;  /* 0x00000001ff0c7431 */ /* 0x000fe200000001ff */
[----:B------:R-:W-:-:S04]  /*3ca0*/  FMNMX.FTZ R4, R3, R14, !PT ;  /* 0x0000000e03047209 */ /* 0x000fc80007810000 */
[----:B------:R-:W-:-:S07]  /*3cb0*/  MOV R13, R4 ;  /* 0x00000004000d7202 */ /* 0x000fce0000000f00 */
[----:B------:R-:W-:Y:S05]  /*3cc0*/  WARPSYNC.COLLECTIVE R15, `(.L_x_6414) ;  /* 0x000000000f087348 */ /* 0x000fea0003c00000 */
[----:B------:R0:W1:Y:S02]  /*3cd0*/  SHFL.BFLY P6, R14, R13, R12, R11 ;  /* 0x0c00000c0d0e7389 */ /* 0x00006400000c000b */
[----:B01----:R-:W-:Y:S05]  /*3ce0*/  ENDCOLLECTIVE ;  /* 0x000000000000791b */ /* 0x003fea0003800000 */
.L_x_6414:
[----:B------:R-:W-:Y:S05]  /*3cf0*/  BRA `(.L_x_6415) ;  /* 0xffffffcc008c7947 */ /* 0x000fea000383ffff */
.L_x_6400:
[----:B-1----:R-:W-:Y:S01]  /*3d00*/  IMAD.MOV.U32 R13, RZ, RZ, RZ ;  /* 0x000000ffff0d7224 */ /* 0x002fe200078e00ff */
[----:B------:R-:W-:Y:S01]  /*3d10*/  MOV R12, 0x4 ;  /* 0x00000004000c7802 */ /* 0x000fe20000000f00 */
[----:B0-----:R-:W-:Y:S01]  /*3d20*/  HFMA2 R11, -RZ, RZ, 0, 1.847743988037109375e-06 ;  /* 0x0000001fff0b7431 */ /* 0x001fe200000001ff */
[----:B------:R-:W-:-:S07]  /*3d30*/  MOV R15, 0xffffffff ;  /* 0xffffffff000f7802 */ /* 0x000fce0000000f00 */
[----:B------:R-:W-:Y:S05]  /*3d40*/  WARPSYNC.COLLECTIVE R15, `(.L_x_6416) ;  /* 0x000000000f087348 */ /* 0x000fea0003c00000 */
[----:B------:R0:W1:Y:S02]  /*3d50*/  SHFL.BFLY P6, R14, R13, R12, R11 ;  /* 0x0c00000c0d0e7389 */ /* 0x00006400000c000b */
[----:B01----:R-:W-:Y:S05]  /*3d60*/  ENDCOLLECTIVE ;  /* 0x000000000000791b */ /* 0x003fea0003800000 */
.L_x_6416:
[----:B------:R-:W-:Y:S02]  /*3d70*/  HFMA2 R12, -RZ, RZ, 0, 1.1920928955078125e-07 ;  /* 0x00000002ff0c7431 */ /* 0x000fe400000001ff */
[----:B------:R-:W-:-:S04]  /*3d80*/  FADD.FTZ R27, RZ, R14 ;  /* 0x0000000eff1b7221 */ /* 0x000fc80000010000 */
[----:B------:R-:W-:-:S07]  /*3d90*/  IMAD.MOV.U32 R13, RZ, RZ, R27 ;  /* 0x000000ffff0d7224 */ /* 0x000fce00078e001b */
[----:B------:R-:W-:Y:S05]  /*3da0*/  WARPSYNC.COLLECTIVE R15, `(.L_x_6417) ;  /* 0x000000000f087348 */ /* 0x000fea0003c00000 */
[----:B------:R0:W1:Y:S02]  /*3db0*/  SHFL.BFLY P6, R14, R13, R12, R11 ;  /* 0x0c00000c0d0e7389 */ /* 0x00006400000c000b */
[----:B01----:R-:W-:Y:S05]  /*3dc0*/  ENDCOLLECTIVE ;  /* 0x000000000000791b */ /* 0x003fea0003800000 */
.L_x_6417:
[----:B------:R-:W-:Y:S01]  /*3dd0*/  IMAD.MOV.U32 R12, RZ, RZ, 0x1 ;  /* 0x00000001ff0c7424 */ /* 0x000fe200078e00ff */
[----:B------:R-:W-:-:S05]  /*3de0*/  MOV R0, R14 ;  /* 0x0000000e00007202 */ /* 0x000fca0000000f00 */
[----:B------:R-:W-:-:S05]  /*3df0*/  FADD.FTZ R27, R27, R0 ;  /* 0x000000001b1b7221 */ /* 0x000fca0000010000 */
[----:B------:R-:W-:-:S07]  /*3e00*/  MOV R13, R27 ;  /* 0x0000001b000d7202 */ /* 0x000fce0000000f00 */
[----:B------:R-:W-:Y:S05]  /*3e10*/  WARPSYNC.COLLECTIVE R15, `(.L_x_6418) ;  /* 0x000000000f087348 */ /* 0x000fea0003c00000 */
[----:B------:R0:W1:Y:S02]  /*3e20*/  SHFL.BFLY P6, R14, R13, R12, R11 ;  /* 0x0c00000c0d0e7389 */ /* 0x00006400000c000b */
[----:B01----:R-:W-:Y:S05]  /*3e30*/  ENDCOLLECTIVE ;  /* 0x000000000000791b */ /* 0x003fea0003800000 */
.L_x_6418:
[----:B------:R-:W-:Y:S01]  /*3e40*/  HFMA2 R13, -RZ, RZ, 0, 0 ;  /* 0x00000000ff0d7431 */ /* 0x000fe200000001ff */
[----:B------:R-:W-:Y:S02]  /*3e50*/  MOV R12, 0x4 ;  /* 0x00000004000c7802 */ /* 0x000fe40000000f00 */
[----:B------:R-:W-:-:S07]  /*3e60*/  MOV R26, R14 ;  /* 0x0000000e001a7202 */ /* 0x000fce0000000f00 */
[----:B------:R-:W-:Y:S05]  /*3e70*/  WARPSYNC.COLLECTIVE R15, `(.L_x_6419) ;  /* 0x000000000f087348 */ /* 0x000fea0003c00000 */
[----:B------:R0:W1:Y:S02]  /*3e80*/  SHFL.BFLY P6, R14, R13, R12, R11 ;  /* 0x0c00000c0d0e7389 */ /* 0x00006400000c000b */
[----:B01----:R-:W-:Y:S05]  /*3e90*/  ENDCOLLECTIVE ;  /* 0x000000000000791b */ /* 0x003fea0003800000 */
.L_x_6419:
[----:B------:R-:W-:Y:S01]  /*3ea0*/  FADD.FTZ R26, R27, R26 ;  /* 0x0000001a1b1a7221 */ /* 0x000fe20000010000 */
[----:B------:R-:W-:Y:S02]  /*3eb0*/  HFMA2 R12, -RZ, RZ, 0, 1.1920928955078125e-07 ;  /* 0x00000002ff0c7431 */ /* 0x000fe400000001ff */
[----:B------:R-:W-:-:S04]  /*3ec0*/  FADD.FTZ R25, RZ, R14 ;  /* 0x0000000eff197221 */ /* 0x000fc80000010000 */
[----:B------:R-:W-:-:S07]  /*3ed0*/  IMAD.MOV.U32 R13, RZ, RZ, R25 ;  /* 0x000000ffff0d7224 */ /* 0x000fce00078e0019 */
[----:B------:R-:W-:Y:S05]  /*3ee0*/  WARPSYNC.COLLECTIVE R15, `(.L_x_6420) ;  /* 0x000000000f087348 */ /* 0x000fea0003c00000 */
[----:B------:R0:W1:Y:S02]  /*3ef0*/  SHFL.BFLY P6, R14, R13, R12, R11 ;  /* 0x0c00000c0d0e7389 */ /* 0x00006400000c000b */
[----:B01----:R-:W-:Y:S05]  /*3f00*/  ENDCOLLECTIVE ;  /* 0x000000000000791b */ /* 0x003fea0003800000 */
.L_x_6420:
[----:B------:R-:W-:Y:S01]  /*3f10*/  IMAD.MOV.U32 R12, RZ, RZ, 0x1 ;  /* 0x00000001ff0c7424 */ /* 0x000fe200078e00ff */
[----:B------:R-:W-:-:S05]  /*3f20*/  MOV R20, R14 ;  /* 0x0000000e00147202 */ /* 0x000fca0000000f00 */
[----:B------:R-:W-:-:S05]  /*3f30*/  FADD.FTZ R25, R25, R20 ;  /* 0x0000001419197221 */ /* 0x000fca0000010000 */
[----:B------:R-:W-:-:S07]  /*3f40*/  MOV R13, R25 ;  /* 0x00000019000d7202 */ /* 0x000fce0000000f00 */
[----:B------:R-:W-:Y:S05]  /*3f50*/  WARPSYNC.COLLECTIVE R15, `(.L_x_6421) ;  /* 0x000000000f087348 */ /* 0x000fea0003c00000 */
[----:B------:R0:W1:Y:S02]  /*3f60*/  SHFL.BFLY P6, R14, R13, R12, R11 ;  /* 0x0c00000c0d0e7389 */ /* 0x00006400000c000b */
[----:B01----:R-:W-:Y:S05]  /*3f70*/  ENDCOLLECTIVE ;  /* 0x000000000000791b */ /* 0x003fea0003800000 */
.L_x_6421:
[----:B------:R-:W-:Y:S01]  /*3f80*/  HFMA2 R13, -RZ, RZ, 0, 0 ;  /* 0x00000000ff0d7431 */ /* 0x000fe200000001ff */
[----:B------:R-:W-:Y:S02]  /*3f90*/  MOV R12, 0x4 ;  /* 0x00000004000c7802 */ /* 0x000fe40000000f00 */
[----:B------:R-:W-:-:S07]  /*3fa0*/  MOV R24, R14 ;  /* 0x0000000e00187202 */ /* 0x000fce0000000f00 */
[----:B------:R-:W-:Y:S05]  /*3fb0*/  WARPSYNC.COLLECTIVE R15, `(.L_x_6422) ;  /* 0x000000000f087348 */ /* 0x000fea0003c00000 */
[----:B------:R0:W1:Y:S02]  /*3fc0*/  SHFL.BFLY P6, R14, R13, R12, R11 ;  /* 0x0c00000c0d0e7389 */ /* 0x00006400000c000b */
[----:B01----:R-:W-:Y:S05]  /*3fd0*/  ENDCOLLECTIVE ;  /* 0x000000000000791b */ /* 0x003fea0003800000 */
.L_x_6422:
        /* <DEDUP_REMOVED lines=8> */
.L_x_6423:
[----:B------:R-:W-:Y:S01]  /*4060*/  HFMA2 R12, -RZ, RZ, 0, 5.9604644775390625e-08 ;  /* 0x00000001ff0c7431 */ /* 0x000fe200000001ff */
[----:B------:R-:W-:-:S05]  /*4070*/  MOV R10, R14 ;  /* 0x0000000e000a7202 */ /* 0x000fca0000000f00 */
[----:B------:R-:W-:-:S04]  /*4080*/  FADD.FTZ R23, R23, R10 ;  /* 0x0000000a17177221 */ /* 0x000fc80000010000 */
[----:B------:R-:W-:-:S07]  /*4090*/  IMAD.MOV.U32 R13, RZ, RZ, R23 ;  /* 0x000000ffff0d7224 */ /* 0x000fce00078e0017 */
[----:B------:R-:W-:Y:S05]  /*40a0*/  WARPSYNC.COLLECTIVE R15, `(.L_x_6424) ;  /* 0x000000000f087348 */ /* 0x000fea0003c00000 */
[----:B------:R0:W1:Y:S02]  /*40b0*/  SHFL.BFLY P6, R14, R13, R12, R11 ;  /* 0x0c00000c0d0e7389 */ /* 0x00006400000c000b */
[----:B01----:R-:W-:Y:S05]  /*40c0*/  ENDCOLLECTIVE ;  /* 0x000000000000791b */ /* 0x003fea0003800000 */
.L_x_6424:
[----:B------:R-:W-:Y:S02]  /*40d0*/  HFMA2 R13, -RZ, RZ, 0, 0 ;  /* 0x00000000ff0d7431 */ /* 0x000fe400000001ff */
[----:B------:R-:W-:Y:S01]  /*40e0*/  IMAD.MOV.U32 R12, RZ, RZ, 0x4 ;  /* 0x00000004ff0c7424 */ /* 0x000fe200078e00ff */
[----:B------:R-:W-:-:S07]  /*40f0*/  MOV R20, R14 ;  /* 0x0000000e00147202 */ /* 0x000fce0000000f00 */
[----:B------:R-:W-:Y:S05]  /*4100*/  WARPSYNC.COLLECTIVE R15, `(.L_x_6425) ;  /* 0x000000000f087348 */ /* 0x000fea0003c00000 */
[----:B------:R0:W1:Y:S02]  /*4110*/  SHFL.BFLY P6, R14, R13, R12, R11 ;  /* 0x0c00000c0d0e7389 */ /* 0x00006400000c000b */
[----:B01----:R-:W-:Y:S05]  /*4120*/  ENDCOLLECTIVE ;  /* 0x000000000000791b */ /* 0x003fea0003800000 */
.L_x_6425:
        /* <DEDUP_REMOVED lines=8> */
.L_x_6426:
[----:B------:R-:W-:Y:S02]  /*41b0*/  HFMA2 R12, -RZ, RZ, 0, 5.9604644775390625e-08 ;  /* 0x00000001ff0c7431 */ /* 0x000fe400000001ff */
[----:B------:R-:W-:-:S04]  /*41c0*/  IMAD.MOV.U32 R8, RZ, RZ, R14 ;  /* 0x000000ffff087224 */ /* 0x000fc800078e000e */
[----:B------:R-:W-:-:S05]  /*41d0*/  FADD.FTZ R21, R21, R8 ;  /* 0x0000000815157221 */ /* 0x000fca0000010000 */
[----:B------:R-:W-:-:S07]  /*41e0*/  MOV R13, R21 ;  /* 0x00000015000d7202 */ /* 0x000fce0000000f00 */
[----:B------:R-:W-:Y:S05]  /*41f0*/  WARPSYNC.COLLECTIVE R15, `(.L_x_6427) ;  /* 0x000000000f087348 */ /* 0x000fea0003c00000 */
[----:B------:R0:W1:Y:S02]  /*4200*/  SHFL.BFLY P6, R14, R13, R12, R11 ;  /* 0x0c00000c0d0e7389 */ /* 0x00006400000c000b */
[----:B01----:R-:W-:Y:S05]  /*4210*/  ENDCOLLECTIVE ;  /* 0x000000000000791b */ /* 0x003fea0003800000 */
.L_x_6427:
[----:B------:R-:W-:Y:S02]  /*4220*/  IMAD.MOV.U32 R13, RZ, RZ, RZ ;  /* 0x000000ffff0d7224 */ /* 0x000fe400078e00ff */
[----:B------:R-:W-:Y:S01]  /*4230*/  HFMA2 R12, -RZ, RZ, 0, 2.384185791015625e-07 ;  /* 0x00000004ff0c7431 */ /* 0x000fe200000001ff */
[----:B------:R-:W-:-:S07]  /*4240*/  MOV R10, R14 ;  /* 0x0000000e000a7202 */ /* 0x000fce0000000f00 */
[----:B------:R-:W-:Y:S05]  /*4250*/  WARPSYNC.COLLECTIVE R15, `(.L_x_6428) ;  /* 0x000000000f087348 */ /* 0x000fea0003c00000 */
[----:B------:R0:W1:Y:S02]  /*4260*/  SHFL.BFLY P6, R14, R13, R12, R11 ;  /* 0x0c00000c0d0e7389 */ /* 0x00006400000c000b */
[----:B01----:R-:W-:Y:S05]  /*4270*/  ENDCOLLECTIVE ;  /* 0x000000000000791b */ /* 0x003fea0003800000 */
.L_x_6428:
        /* <DEDUP_REMOVED lines=8> */
.L_x_6429:
[----:B------:R-:W-:Y:S01]  /*4300*/  HFMA2 R12, -RZ, RZ, 0, 5.9604644775390625e-08 ;  /* 0x00000001ff0c7431 */ /* 0x000fe200000001ff */
[----:B------:R-:W-:-:S05]  /*4310*/  MOV R6, R14 ;  /* 0x0000000e00067202 */ /* 0x000fca0000000f00 */
[----:B------:R-:W-:-:S05]  /*4320*/  FADD.FTZ R9, R9, R6 ;  /* 0x0000000609097221 */ /* 0x000fca0000010000 */
[----:B------:R-:W-:-:S07]  /*4330*/  MOV R13, R9 ;  /* 0x00000009000d7202 */ /* 0x000fce0000000f00 */
[----:B------:R-:W-:Y:S05]  /*4340*/  WARPSYNC.COLLECTIVE R15, `(.L_x_6430) ;  /* 0x000000000f087348 */ /* 0x000fea0003c00000 */
[----:B------:R0:W1:Y:S02]  /*4350*/  SHFL.BFLY P6, R14, R13, R12, R11 ;  /* 0x0c00000c0d0e7389 */ /* 0x00006400000c000b */
[----:B01----:R-:W-:Y:S05]  /*4360*/  ENDCOLLECTIVE ;  /* 0x000000000000791b */ /* 0x003fea0003800000 */
.L_x_6430:
[----:B------:R-:W-:Y:S01]  /*4370*/  MOV R13, RZ ;  /* 0x000000ff000d7202 */ /* 0x000fe20000000f00 */
[----:B------:R-:W-:Y:S02]  /*4380*/  HFMA2 R12, -RZ, RZ, 0, 2.384185791015625e-07 ;  /* 0x00000004ff0c7431 */ /* 0x000fe400000001ff */
[----:B------:R-:W-:-:S07]  /*4390*/  IMAD.MOV.U32 R8, RZ, RZ, R14 ;  /* 0x000000ffff087224 */ /* 0x000fce00078e000e */
[----:B------:R-:W-:Y:S05]  /*43a0*/  WARPSYNC.COLLECTIVE R15, `(.L_x_6431) ;  /* 0x000000000f087348 */ /* 0x000fea0003c00000 */
[----:B------:R0:W1:Y:S02]  /*43b0*/  SHFL.BFLY P6, R14, R13, R12, R11 ;  /* 0x0c00000c0d0e7389 */ /* 0x00006400000c000b */
[----:B01----:R-:W-:Y:S05]  /*43c0*/  ENDCOLLECTIVE ;  /* 0x000000000000791b */ /* 0x003fea0003800000 */
.L_x_6431:
        /* <DEDUP_REMOVED lines=8> */
.L_x_6432:
[----:B------:R-:W-:Y:S01]  /*4450*/  IMAD.MOV.U32 R12, RZ, RZ, 0x1 ;  /* 0x00000001ff0c7424 */ /* 0x000fe200078e00ff */
[----:B------:R-:W-:-:S05]  /*4460*/  MOV R32, R14 ;  /* 0x0000000e00207202 */ /* 0x000fca0000000f00 */
[----:B------:R-:W-:-:S05]  /*4470*/  FADD.FTZ R7, R7, R32 ;  /* 0x0000002007077221 */ /* 0x000fca0000010000 */
[----:B------:R-:W-:-:S07]  /*4480*/  MOV R13, R7 ;  /* 0x00000007000d7202 */ /* 0x000fce0000000f00 */
[----:B------:R-:W-:Y:S05]  /*4490*/  WARPSYNC.COLLECTIVE R15, `(.L_x_6433) ;  /* 0x000000000f087348 */ /* 0x000fea0003c00000 */
[----:B------:R0:W1:Y:S02]  /*44a0*/  SHFL.BFLY P6, R14, R13, R12, R11 ;  /* 0x0c00000c0d0e7389 */ /* 0x00006400000c000b */
[----:B01----:R-:W-:Y:S05]  /*44b0*/  ENDCOLLECTIVE ;  /* 0x000000000000791b */ /* 0x003fea0003800000 */
.L_x_6433:
[----:B------:R-:W-:Y:S01]  /*44c0*/  HFMA2 R13, -RZ, RZ, 0, 0 ;  /* 0x00000000ff0d7431 */ /* 0x000fe200000001ff */
[----:B------:R-:W-:Y:S02]  /*44d0*/  MOV R12, 0x4 ;  /* 0x00000004000c7802 */ /* 0x000fe40000000f00 */
[----:B------:R-:W-:-:S07]  /*44e0*/  MOV R6, R14 ;  /* 0x0000000e00067202 */ /* 0x000fce0000000f00 */
[----:B------:R-:W-:Y:S05]  /*44f0*/  WARPSYNC.COLLECTIVE R15, `(.L_x_6434) ;  /* 0x000000000f087348 */ /* 0x000fea0003c00000 */
[----:B------:R0:W1:Y:S02]  /*4500*/  SHFL.BFLY P6, R14, R13, R12, R11 ;  /* 0x0c00000c0d0e7389 */ /* 0x00006400000c000b */
[----:B01----:R-:W-:Y:S05]  /*4510*/  ENDCOLLECTIVE ;  /* 0x000000000000791b */ /* 0x003fea0003800000 */
.L_x_6434:
        /* <DEDUP_REMOVED lines=8> */
.L_x_6435:
[----:B------:R-:W-:Y:S01]  /*45a0*/  HFMA2 R12, -RZ, RZ, 0, 5.9604644775390625e-08 ;  /* 0x00000001ff0c7431 */ /* 0x000fe200000001ff */
[----:B------:R-:W-:-:S05]  /*45b0*/  MOV R28, R14 ;  /* 0x0000000e001c7202 */ /* 0x000fca0000000f00 */
[----:B------:R-:W-:-:S04]  /*45c0*/  FADD.FTZ R5, R5, R28 ;  /* 0x0000001c05057221 */ /* 0x000fc80000010000 */
[----:B------:R-:W-:-:S07]  /*45d0*/  IMAD.MOV.U32 R13, RZ, RZ, R5 ;  /* 0x000000ffff0d7224 */ /* 0x000fce00078e0005 */
[----:B------:R-:W-:Y:S05]  /*45e0*/  WARPSYNC.COLLECTIVE R15, `(.L_x_6436) ;  /* 0x000000000f087348 */ /* 0x000fea0003c00000 */
[----:B------:R0:W1:Y:S02]  /*45f0*/  SHFL.BFLY P6, R14, R13, R12, R11 ;  /* 0x0c00000c0d0e7389 */ /* 0x00006400000c000b */
[----:B01----:R-:W-:Y:S05]  /*4600*/  ENDCOLLECTIVE ;  /* 0x000000000000791b */ /* 0x003fea0003800000 */
.L_x_6436:
[----:B------:R-:W-:Y:S02]  /*4610*/  HFMA2 R13, -RZ, RZ, 0, 0 ;  /* 0x00000000ff0d7431 */ /* 0x000fe400000001ff */
[----:B------:R-:W-:Y:S01]  /*4620*/  IMAD.MOV.U32 R12, RZ, RZ, 0x4 ;  /* 0x00000004ff0c7424 */ /* 0x000fe200078e00ff */
[----:B------:R-:W-:-:S07]  /*4630*/  MOV R32, R14 ;  /* 0x0000000e00207202 */ /* 0x000fce0000000f00 */
[----:B------:R-:W-:Y:S05]  /*4640*/  WARPSYNC.COLLECTIVE R15, `(.L_x_6437) ;  /* 0x000000000f087348 */ /* 0x000fea0003c00000 */
[----:B------:R0:W1:Y:S02]  /*4650*/  SHFL.BFLY P6, R14, R13, R12, R11 ;  /* 0x0c00000c0d0e7389 */ /* 0x00006400000c000b */
[----:B01----:R-:W-:Y:S05]  /*4660*/  ENDCOLLECTIVE ;  /* 0x000000000000791b */ /* 0x003fea0003800000 */
.L_x_6437:
        /* <DEDUP_REMOVED lines=8> */
.L_x_6438:
[----:B------:R-:W-:Y:S02]  /*46f0*/  HFMA2 R12, -RZ, RZ, 0, 5.9604644775390625e-08 ;  /* 0x00000001ff0c7431 */ /* 0x000fe400000001ff */
[----:B------:R-:W-:-:S04]  /*4700*/  IMAD.MOV.U32 R31, RZ, RZ, R14 ;  /* 0x000000ffff1f7224 */ /* 0x000fc800078e000e */
[----:B------:R-:W-:-:S05]  /*4710*/  FADD.FTZ R4, R4, R31 ;  /* 0x0000001f04047221 */ /* 0x000fca0000010000 */
[----:B------:R-:W-:-:S07]  /*4720*/  MOV R13, R4 ;  /* 0x00000004000d7202 */ /* 0x000fce0000000f00 */
[----:B------:R-:W-:Y:S05]  /*4730*/  WARPSYNC.COLLECTIVE R15, `(.L_x_6439) ;  /* 0x000000000f087348 */ /* 0x000fea0003c00000 */
[----:B------:R0:W1:Y:S02]  /*4740*/  SHFL.BFLY P6, R14, R13, R12, R11 ;  /* 0x0c00000c0d0e7389 */ /* 0x00006400000c000b */
[----:B01----:R-:W-:Y:S05]  /*4750*/  ENDCOLLECTIVE ;  /* 0x000000000000791b */ /* 0x003fea0003800000 */
.L_x_6439:
[----:B------:R-:W-:Y:S02]  /*4760*/  IMAD.MOV.U32 R13, RZ, RZ, RZ ;  /* 0x000000ffff0d7224 */ /* 0x000fe400078e00ff */
[----:B------:R-:W-:Y:S01]  /*4770*/  HFMA2 R12, -RZ, RZ, 0, 2.384185791015625e-07 ;  /* 0x00000004ff0c7431 */ /* 0x000fe200000001ff */
[----:B------:R-:W-:-:S07]  /*4780*/  MOV R23, R14 ;  /* 0x0000000e00177202 */ /* 0x000fce0000000f00 */
[----:B------:R-:W-:Y:S05]  /*4790*/  WARPSYNC.COLLECTIVE R15, `(.L_x_6440) ;  /* 0x000000000f087348 */ /* 0x000fea0003c00000 */
[----:B------:R0:W1:Y:S02]  /*47a0*/  SHFL.BFLY P6, R14, R13, R12, R11 ;  /* 0x0c00000c0d0e7389 */ /* 0x00006400000c000b */
[----:B01----:R-:W-:Y:S05]  /*47b0*/  ENDCOLLECTIVE ;  /* 0x000000000000791b */ /* 0x003fea0003800000 */
.L_x_6440:
[----:B------:R-:W-:Y:S01]  /*47c0*/  FADD.FTZ R23, R4, R23 ;  /* 0x0000001704177221 */ /* 0x000fe20000010000 */
[----:B------:R-:W-:Y:S02]  /*47d0*/  HFMA2 R12, -RZ, RZ, 0, 1.1920928955078125e-07 ;  /* 0x00000002ff0c7431 */ /* 0x000fe400000001ff */
[----:B------:R-:W-:-:S05]  /*47e0*/  FADD.FTZ R3, RZ, R14 ;  /* 0x0000000eff037221 */ /* 0x000fca0000010000 */
[----:B------:R-:W-:-:S07]  /*47f0*/  MOV R13, R3 ;  /* 0x00000003000d7202 */ /* 0x000fce0000000f00 */
[----:B------:R-:W-:Y:S05]  /*4800*/  WARPSYNC.COLLECTIVE R15, `(.L_x_6441) ;  /* 0x000000000f087348 */ /* 0x000fea0003c00000 */
[----:B------:R0:W1:Y:S02]  /*4810*/  SHFL.BFLY P6, R14, R13, R12, R11 ;  /* 0x0c00000c0d0e7389 */ /* 0x00006400000c000b */
[----:B01----:R-:W-:Y:S05]  /*4820*/  ENDCOLLECTIVE ;  /* 0x000000000000791b */ /* 0x003fea0003800000 */
.L_x_6441:
[----:B------:R-:W-:Y:S02]  /*4830*/  HFMA2 R12, -RZ, RZ, 0, 5.9604644775390625e-08 ;  /* 0x00000001ff0c7431 */ /* 0x000fe400000001ff */
[----:B------:R-:W-:-:S04]  /*4840*/  IMAD.MOV.U32 R34, RZ, RZ, R14 ;  /* 0x000000ffff227224 */ /* 0x000fc800078e000e */
[----:B------:R-:W-:-:S05]  /*4850*/  FADD.FTZ R3, R3, R34 ;  /* 0x0000002203037221 */ /* 0x000fca0000010000 */
[----:B------:R-:W-:-:S07]  /*4860*/  MOV R13, R3 ;  /* 0x00000003000d7202 */ /* 0x000fce0000000f00 */
[----:B------:R-:W-:Y:S05]  /*4870*/  WARPSYNC.COLLECTIVE R15, `(.L_x_6442) ;  /* 0x000000000f087348 */ /* 0x000fea0003c00000 */
[----:B------:R0:W1:Y:S02]  /*4880*/  SHFL.BFLY P6, R14, R13, R12, R11 ;  /* 0x0c00000c0d0e7389 */ /* 0x00006400000c000b */
[----:B01----:R-:W-:Y:S05]  /*4890*/  ENDCOLLECTIVE ;  /* 0x000000000000791b */ /* 0x003fea0003800000 */
.L_x_6442:
[----:B------:R-:W-:Y:S02]  /*48a0*/  IMAD.MOV.U32 R13, RZ, RZ, RZ ;  /* 0x000000ffff0d7224 */ /* 0x000fe400078e00ff */
[----:B------:R-:W-:Y:S01]  /*48b0*/  HFMA2 R12, -RZ, RZ, 0, 2.384185791015625e-07 ;  /* 0x00000004ff0c7431 */ /* 0x000fe200000001ff */
[----:B------:R-:W-:-:S07]  /*48c0*/  MOV R6, R14 ;  /* 0x0000000e00067202 */ /* 0x000fce0000000f00 */
[----:B------:R-:W-:Y:S05]  /*48d0*/  WARPSYNC.COLLECTIVE R15, `(.L_x_6443) ;  /* 0x000000000f087348 */ /* 0x000fea0003c00000 */
[----:B------:R0:W1:Y:S02]  /*48e0*/  SHFL.BFLY P6, R14, R13, R12, R11 ;  /* 0x0c00000c0d0e7389 */ /* 0x00006400000c000b */
[----:B01----:R-:W-:Y:S05]  /*48f0*/  ENDCOLLECTIVE ;  /* 0x000000000000791b */ /* 0x003fea0003800000 */
.L_x_6443:
        /* <DEDUP_REMOVED lines=8> */
.L_x_6444:
[----:B------:R-:W-:Y:S01]  /*4980*/  HFMA2 R12, -RZ, RZ, 0, 5.9604644775390625e-08 ;  /* 0x00000001ff0c7431 */ /* 0x000fe200000001ff */
[----:B------:R-:W-:-:S05]  /*4990*/  MOV R35, R14 ;  /* 0x0000000e00237202 */ /* 0x000fca0000000f00 */
[----:B------:R-:W-:-:S05]  /*49a0*/  FADD.FTZ R2, R2, R35 ;  /* 0x0000002302027221 */ /* 0x000fca0000010000 */
[----:B------:R-:W-:-:S07]  /*49b0*/  MOV R13, R2 ;  /* 0x00000002000d7202 */ /* 0x000fce0000000f00 */
[----:B------:R-:W-:Y:S05]  /*49c0*/  WARPSYNC.COLLECTIVE R15, `(.L_x_6445) ;  /* 0x000000000f087348 */ /* 0x000fea0003c00000 */
[----:B------:R0:W1:Y:S02]  /*49d0*/  SHFL.BFLY P6, R14, R13, R12, R11 ;  /* 0x0c00000c0d0e7389 */ /* 0x00006400000c000b */
[----:B01----:R-:W-:Y:S05]  /*49e0*/  ENDCOLLECTIVE ;  /* 0x000000000000791b */ /* 0x003fea0003800000 */
.L_x_6445:
[----:B------:R-:W-:Y:S01]  /*49f0*/  MOV R13, RZ ;  /* 0x000000ff000d7202 */ /* 0x000fe20000000f00 */
[----:B------:R-:W-:Y:S02]  /*4a00*/  HFMA2 R12, -RZ, RZ, 0, 2.384185791015625e-07 ;  /* 0x00000004ff0c7431 */ /* 0x000fe400000001ff */
[----:B------:R-:W-:-:S07]  /*4a10*/  IMAD.MOV.U32 R5, RZ, RZ, R14 ;  /* 0x000000ffff057224 */ /* 0x000fce00078e000e */
[----:B------:R-:W-:Y:S05]  /*4a20*/  WARPSYNC.COLLECTIVE R15, `(.L_x_6446) ;  /* 0x000000000f087348 */ /* 0x000fea0003c00000 */
[----:B------:R0:W1:Y:S02]  /*4a30*/  SHFL.BFLY P6, R14, R13, R12, R11 ;  /* 0x0c00000c0d0e7389 */ /* 0x00006400000c000b */
[----:B01----:R-:W-:Y:S05]  /*4a40*/  ENDCOLLECTIVE ;  /* 0x000000000000791b */ /* 0x003fea0003800000 */
.L_x_6446:
[----:B------:R-:W-:Y:S01]  /*4a50*/  FADD.FTZ R5, R2, R5 ;  /* 0x0000000502057221 */ /* 0x000fe20000010000 */
[----:B------:R-:W-:Y:S02]  /*4a60*/  IMAD.MOV.U32 R12, RZ, RZ, 0x2 ;  /* 0x00000002ff0c7424 */ /* 0x000fe400078e00ff */
[----:B------:R-:W-:-:S05]  /*4a70*/  FADD.FTZ R0, RZ, R14 ;  /* 0x0000000eff007221 */ /* 0x000fca0000010000 */
[----:B------:R-:W-:-:S07]  /*4a80*/  MOV R13, R0 ;  /* 0x00000000000d7202 */ /* 0x000fce0000000f00 */
[----:B------:R-:W-:Y:S05]  /*4a90*/  WARPSYNC.COLLECTIVE R15, `(.L_x_6447) ;  /* 0x000000000f087348 */ /* 0x000fea0003c00000 */
[----:B------:R0:W1:Y:S02]  /*4aa0*/  SHFL.BFLY P6, R14, R13, R12, R11 ;  /* 0x0c00000c0d0e7389 */ /* 0x00006400000c000b */
[----:B01----:R-:W-:Y:S05]  /*4ab0*/  ENDCOLLECTIVE ;  /* 0x000000000000791b */ /* 0x003fea0003800000 */
.L_x_6447:
[----:B------:R-:W-:Y:S02]  /*4ac0*/  HFMA2 R12, -RZ, RZ, 0, 5.9604644775390625e-08 ;  /* 0x00000001ff0c7431 */ /* 0x000fe400000001ff */
[----:B------:R-:W-:-:S05]  /*4ad0*/  FADD.FTZ R0, R0, R14 ;  /* 0x0000000e00007221 */ /* 0x000fca0000010000 */
[----:B------:R-:W-:-:S07]  /*4ae0*/  MOV R13, R0 ;  /* 0x00000000000d7202 */ /* 0x000fce0000000f00 */
[----:B------:R-:W-:Y:S05]  /*4af0*/  WARPSYNC.COLLECTIVE R15, `(.L_x_6448) ;  /* 0x000000000f087348 */ /* 0x000fea0003c00000 */
[----:B------:R0:W1:Y:S02]  /*4b00*/  SHFL.BFLY P6, R14, R13, R12, R11 ;  /* 0x0c00000c0d0e7389 */ /* 0x00006400000c000b */
[----:B01----:R-:W-:Y:S05]  /*4b10*/  ENDCOLLECTIVE ;  /* 0x000000000000791b */ /* 0x003fea0003800000 */
.L_x_6448:
[----:B------:R-:W-:Y:S02]  /*4b20*/  IMAD.MOV.U32 R13, RZ, RZ, RZ ;  /* 0x000000ffff0d7224 */ /* 0x000fe400078e00ff */
[----:B------:R-:W-:Y:S01]  /*4b30*/  HFMA2 R12, -RZ, RZ, 0, 2.384185791015625e-07 ;  /* 0x00000004ff0c7431 */ /* 0x000fe200000001ff */
[----:B------:R-:W-:-:S07]  /*4b40*/  MOV R7, R14 ;  /* 0x0000000e00077202 */ /* 0x000fce0000000f00 */
[----:B------:R-:W-:Y:S05]  /*4b50*/  WARPSYNC.COLLECTIVE R15, `(.L_x_6449) ;  /* 0x000000000f087348 */ /* 0x000fea0003c00000 */
[----:B------:R0:W1:Y:S02]  /*4b60*/  SHFL.BFLY P6, R14, R13, R12, R11 ;  /* 0x0c00000c0d0e7389 */ /* 0x00006400000c000b */
[----:B01----:R-:W-:Y:S05]  /*4b70*/  ENDCOLLECTIVE ;  /* 0x000000000000791b */ /* 0x003fea0003800000 */
.L_x_6449:
        /* <DEDUP_REMOVED lines=8> */
.L_x_6450:
[----:B------:R-:W-:Y:S01]  /*4c00*/  HFMA2 R12, -RZ, RZ, 0, 5.9604644775390625e-08 ;  /* 0x00000001ff0c7431 */ /* 0x000fe200000001ff */
[----:B------:R-:W-:-:S05]  /*4c10*/  MOV R33, R14 ;  /* 0x0000000e00217202 */ /* 0x000fca0000000f00 */
[----:B------:R-:W-:-:S05]  /*4c20*/  FADD.FTZ R30, R30, R33 ;  /* 0x000000211e1e7221 */ /* 0x000fca0000010000 */
[----:B------:R-:W-:-:S07]  /*4c30*/  MOV R13, R30 ;  /* 0x0000001e000d7202 */ /* 0x000fce0000000f00 */
[----:B------:R-:W-:Y:S05]  /*4c40*/  WARPSYNC.COLLECTIVE R15, `(.L_x_6451) ;  /* 0x000000000f087348 */ /* 0x000fea0003c00000 */
[----:B------:R0:W1:Y:S02]  /*4c50*/  SHFL.BFLY P6, R14, R13, R12, R11 ;  /* 0x0c00000c0d0e7389 */ /* 0x00006400000c000b */
[----:B01----:R-:W-:Y:S05]  /*4c60*/  ENDCOLLECTIVE ;  /* 0x000000000000791b */ /* 0x003fea0003800000 */
.L_x_6451:
[----:B------:R-:W-:Y:S01]  /*4c70*/  MOV R13, RZ ;  /* 0x000000ff000d7202 */ /* 0x000fe20000000f00 */
[----:B------:R-:W-:Y:S02]  /*4c80*/  HFMA2 R12, -RZ, RZ, 0, 2.384185791015625e-07 ;  /* 0x00000004ff0c7431 */ /* 0x000fe400000001ff */
[----:B------:R-:W-:-:S07]  /*4c90*/  IMAD.MOV.U32 R33, RZ, RZ, R14 ;  /* 0x000000ffff217224 */ /* 0x000fce00078e000e */
[----:B------:R-:W-:Y:S05]  /*4ca0*/  WARPSYNC.COLLECTIVE R15, `(.L_x_6452) ;  /* 0x000000000f087348 */ /* 0x000fea0003c00000 */
[----:B------:R0:W1:Y:S02]  /*4cb0*/  SHFL.BFLY P6, R14, R13, R12, R11 ;  /* 0x0c00000c0d0e7389 */ /* 0x00006400000c000b */
[----:B01----:R-:W-:Y:S05]  /*4cc0*/  ENDCOLLECTIVE ;  /* 0x000000000000791b */ /* 0x003fea0003800000 */
.L_x_6452:
        /* <DEDUP_REMOVED lines=8> */
.L_x_6453:
[----:B------:R-:W-:Y:S01]  /*4d50*/  IMAD.MOV.U32 R12, RZ, RZ, 0x1 ;  /* 0x00000001ff0c7424 */ /* 0x000fe200078e00ff */
[----:B------:R-:W-:-:S05]  /*4d60*/  MOV R31, R14 ;  /* 0x0000000e001f7202 */ /* 0x000fca0000000f00 */
[----:B------:R-:W-:-:S05]  /*4d70*/  FADD.FTZ R28, R6, R31 ;  /* 0x0000001f061c7221 */ /* 0x000fca0000010000 */
[----:B------:R-:W-:-:S07]  /*4d80*/  MOV R13, R28 ;  /* 0x0000001c000d7202 */ /* 0x000fce0000000f00 */
[----:B------:R-:W-:Y:S05]  /*4d90*/  WARPSYNC.COLLECTIVE R15, `(.L_x_6454) ;  /* 0x000000000f087348 */ /* 0x000fea0003c00000 */
[----:B------:R0:W1:Y:S02]  /*4da0*/  SHFL.BFLY P6, R14, R13, R12, R11 ;  /* 0x0c00000c0d0e7389 */ /* 0x00006400000c000b */
[----:B01----:R-:W-:Y:S05]  /*4db0*/  ENDCOLLECTIVE ;  /* 0x000000000000791b */ /* 0x003fea0003800000 */
.L_x_6454:
[----:B------:R-:W-:Y:S01]  /*4dc0*/  HFMA2 R13, -RZ, RZ, 0, 0 ;  /* 0x00000000ff0d7431 */ /* 0x000fe200000001ff */
[----:B------:R-:W-:Y:S02]  /*4dd0*/  MOV R12, 0x4 ;  /* 0x00000004000c7802 */ /* 0x000fe40000000f00 */
[----:B------:R-:W-:-:S07]  /*4de0*/  MOV R7, R14 ;  /* 0x0000000e00077202 */ /* 0x000fce0000000f00 */
[----:B------:R-:W-:Y:S05]  /*4df0*/  WARPSYNC.COLLECTIVE R15, `(.L_x_6455) ;  /* 0x000000000f087348 */ /* 0x000fea0003c00000 */
[----:B------:R0:W1:Y:S02]  /*4e00*/  SHFL.BFLY P6, R14, R13, R12, R11 ;  /* 0x0c00000c0d0e7389 */ /* 0x00006400000c000b */
[----:B01----:R-:W-:Y:S05]  /*4e10*/  ENDCOLLECTIVE ;  /* 0x000000000000791b */ /* 0x003fea0003800000 */
.L_x_6455:
[----:B------:R-:W-:Y:S01]  /*4e20*/  FADD.FTZ R0, R28, R7 ;  /* 0x000000071c007221 */ /* 0x000fe20000010000 */
[----:B------:R-:W-:Y:S02]  /*4e30*/  HFMA2 R12, -RZ, RZ, 0, 1.1920928955078125e-07 ;  /* 0x00000002ff0c7431 */ /* 0x000fe400000001ff */
[----:B------:R-:W-:-:S04]  /*4e40*/  IMAD.MOV.U32 R28, RZ, RZ, R14 ;  /* 0x000000ffff1c7224 */ /* 0x000fc800078e000e */
[----:B------:R-:W-:-:S07]  /*4e50*/  FADD.FTZ R13, RZ, R28 ;  /* 0x0000001cff0d7221 */ /* 0x000fce0000010000 */
[----:B------:R-:W-:Y:S05]  /*4e60*/  WARPSYNC.COLLECTIVE R15, `(.L_x_6456) ;  /* 0x000000000f087348 */ /* 0x000fea0003c00000 */
[----:B------:R0:W1:Y:S02]  /*4e70*/  SHFL.BFLY P6, R14, R13, R12, R11 ;  /* 0x0c00000c0d0e7389 */ /* 0x00006400000c000b */
[----:B01----:R-:W-:Y:S05]  /*4e80*/  ENDCOLLECTIVE ;  /* 0x000000000000791b */ /* 0x003fea0003800000 */
.L_x_6456:
[----:B------:R-:W-:Y:S02]  /*4e90*/  HFMA2 R12, -RZ, RZ, 0, 5.9604644775390625e-08 ;  /* 0x00000001ff0c7431 */ /* 0x000fe400000001ff */
[----:B------:R-:W-:-:S05]  /*4ea0*/  FADD.FTZ R25, R13, R14 ;  /* 0x0000000e0d197221 */ /* 0x000fca0000010000 */
[----:B------:R-:W-:-:S07]  /*4eb0*/  MOV R13, R25 ;  /* 0x00000019000d7202 */ /* 0x000fce0000000f00 */
[----:B------:R-:W-:Y:S05]  /*4ec0*/  WARPSYNC.COLLECTIVE R15, `(.L_x_6457) ;  /* 0x000000000f087348 */ /* 0x000fea0003c00000 */
[----:B------:R0:W1:Y:S02]  /*4ed0*/  SHFL.BFLY P6, R14, R13, R12, R11 ;  /* 0x0c00000c0d0e7389 */ /* 0x00006400000c000b */
[----:B01----:R-:W-:Y:S05]  /*4ee0*/  ENDCOLLECTIVE ;  /* 0x000000000000791b */ /* 0x003fea0003800000 */
.L_x_6457:
[----:B------:R-:W-:Y:S01]  /*4ef0*/  MOV R13, RZ ;  /* 0x000000ff000d7202 */ /* 0x000fe20000000f00 */
[----:B------:R-:W-:Y:S02]  /*4f00*/  HFMA2 R12, -RZ, RZ, 0, 2.384185791015625e-07 ;  /* 0x00000004ff0c7431 */ /* 0x000fe400000001ff */
[----:B------:R-:W-:-:S07]  /*4f10*/  IMAD.MOV.U32 R6, RZ, RZ, R14 ;  /* 0x000000ffff067224 */ /* 0x000fce00078e000e */
[----:B------:R-:W-:Y:S05]  /*4f20*/  WARPSYNC.COLLECTIVE R15, `(.L_x_6458) ;  /* 0x000000000f087348 */ /* 0x000fea0003c00000 */
[----:B------:R0:W1:Y:S02]  /*4f30*/  SHFL.BFLY P6, R14, R13, R12, R11 ;  /* 0x0c00000c0d0e7389 */ /* 0x00006400000c000b */
[----:B01----:R-:W-:Y:S05]  /*4f40*/  ENDCOLLECTIVE ;  /* 0x000000000000791b */ /* 0x003fea0003800000 */
.L_x_6458:
[----:B------:R-:W-:Y:S01]  /*4f50*/  FADD.FTZ R6, R25, R6 ;  /* 0x0000000619067221 */ /* 0x000fe20000010000 */
[----:B------:R-:W-:Y:S02]  /*4f60*/  IMAD.MOV.U32 R12, RZ, RZ, 0x2 ;  /* 0x00000002ff0c7424 */ /* 0x000fe400078e00ff */
[----:B------:R-:W-:-:S05]  /*4f70*/  FADD.FTZ R27, RZ, R14 ;  /* 0x0000000eff1b7221 */ /* 0x000fca0000010000 */
[----:B------:R-:W-:-:S07]  /*4f80*/  MOV R13, R27 ;  /* 0x0000001b000d7202 */ /* 0x000fce0000000f00 */
[----:B------:R-:W-:Y:S05]  /*4f90*/  WARPSYNC.COLLECTIVE R15, `(.L_x_6459) ;  /* 0x000000000f087348 */ /* 0x000fea0003c00000 */
[----:B------:R0:W1:Y:S02]  /*4fa0*/  SHFL.BFLY P6, R14, R13, R12, R11 ;  /* 0x0c00000c0d0e7389 */ /* 0x00006400000c000b */
[----:B01----:R-:W-:Y:S05]  /*4fb0*/  ENDCOLLECTIVE ;  /* 0x000000000000791b */ /* 0x003fea0003800000 */
.L_x_6459:
[----:B------:R-:W-:Y:S02]  /*4fc0*/  HFMA2 R12, -RZ, RZ, 0, 5.9604644775390625e-08 ;  /* 0x00000001ff0c7431 */ /* 0x000fe400000001ff */
[----:B------:R-:W-:-:S05]  /*4fd0*/  FADD.FTZ R31, R27, R14 ;  /* 0x0000000e1b1f7221 */ /* 0x000fca0000010000 */
[----:B------:R-:W-:-:S07]  /*4fe0*/  MOV R13, R31 ;  /* 0x0000001f000d7202 */ /* 0x000fce0000000f00 */
[----:B------:R-:W-:Y:S05]  /*4ff0*/  WARPSYNC.COLLECTIVE R15, `(.L_x_6460) ;  /* 0x000000000f087348 */ /* 0x000fea0003c00000 */
[----:B------:R0:W1:Y:S02]  /*5000*/  SHFL.BFLY P6, R14, R13, R12, R11 ;  /* 0x0c00000c0d0e7389 */ /* 0x00006400000c000b */
[----:B01----:R-:W-:Y:S05]  /*5010*/  ENDCOLLECTIVE ;  /* 0x000000000000791b */ /* 0x003fea0003800000 */
.L_x_6460:
[----:B------:R-:W-:Y:S02]  /*5020*/  IMAD.MOV.U32 R13, RZ, RZ, RZ ;  /* 0x000000ffff0d7224 */ /* 0x000fe400078e00ff */
[----:B------:R-:W-:Y:S01]  /*5030*/  HFMA2 R12, -RZ, RZ, 0, 2.384185791015625e-07 ;  /* 0x00000004ff0c7431 */ /* 0x000fe200000001ff */
[----:B------:R-:W-:-:S07]  /*5040*/  MOV R30, R14 ;  /* 0x0000000e001e7202 */ /* 0x000fce0000000f00 */
[----:B------:R-:W-:Y:S05]  /*5050*/  WARPSYNC.COLLECTIVE R15, `(.L_x_6461) ;  /* 0x000000000f087348 */ /* 0x000fea0003c00000 */
[----:B------:R0:W1:Y:S02]  /*5060*/  SHFL.BFLY P6, R14, R13, R12, R11 ;  /* 0x0c00000c0d0e7389 */ /* 0x00006400000c000b */
[----:B01----:R-:W-:Y:S05]  /*5070*/  ENDCOLLECTIVE ;  /* 0x000000000000791b */ /* 0x003fea0003800000 */
.L_x_6461:
[----:B------:R-:W-:Y:S01]  /*5080*/  FADD.FTZ R7, R31, R30 ;  /* 0x0000001e1f077221 */ /* 0x000fe20000010000 */
[----:B------:R-:W-:Y:S02]  /*5090*/  HFMA2 R12, -RZ, RZ, 0, 1.1920928955078125e-07 ;  /* 0x00000002ff0c7431 */ /* 0x000fe400000001ff */
[----:B------:R-:W-:-:S05]  /*50a0*/  FADD.FTZ R21, RZ, R14 ;  /* 0x0000000eff157221 */ /* 0x000fca0000010000 */
[----:B------:R-:W-:-:S07]  /*50b0*/  MOV R13, R21 ;  /* 0x00000015000d7202 */ /* 0x000fce0000000f00 */
[----:B------:R-:W-:Y:S05]  /*50c0*/  WARPSYNC.COLLECTIVE R15, `(.L_x_6462) ;  /* 0x000000000f087348 */ /* 0x000fea0003c00000 */
[----:B------:R0:W1:Y:S02]  /*50d0*/  SHFL.BFLY P6, R14, R13, R12, R11 ;  /* 0x0c00000c0d0e7389 */ /* 0x00006400000c000b */
[----:B01----:R-:W-:Y:S05]  /*50e0*/  ENDCOLLECTIVE ;  /* 0x000000000000791b */ /* 0x003fea0003800000 */
.L_x_6462:
[----:B------:R-:W-:Y:S01]  /*50f0*/  MOV R12, 0x1 ;  /* 0x00000001000c7802 */ /* 0x000fe20000000f00 */
[----:B------:R-:W-:-:S04]  /*5100*/  FADD.FTZ R27, R21, R14 ;  /* 0x0000000e151b7221 */ /* 0x000fc80000010000 */
[----:B------:R-:W-:-:S07]  /*5110*/  IMAD.MOV.U32 R13, RZ, RZ, R27 ;  /* 0x000000ffff0d7224 */ /* 0x000fce00078e001b */
[----:B------:R-:W-:Y:S05]  /*5120*/  WARPSYNC.COLLECTIVE R15, `(.L_x_6463) ;  /* 0x000000000f087348 */ /* 0x000fea0003c00000 */
[----:B------:R0:W1:Y:S02]  /*5130*/  SHFL.BFLY P6, R14, R13, R12, R11 ;  /* 0x0c00000c0d0e7389 */ /* 0x00006400000c000b */
[----:B01----:R-:W-:Y:S05]  /*5140*/  ENDCOLLECTIVE ;  /* 0x000000000000791b */ /* 0x003fea0003800000 */
.L_x_6463:
[----:B------:R-:W-:Y:S02]  /*5150*/  MOV R11, R3 ;  /* 0x00000003000b7202 */ /* 0x000fe40000000f00 */
[----:B------:R-:W-:Y:S01]  /*5160*/  MOV R13, R2 ;  /* 0x00000002000d7202 */ /* 0x000fe20000000f00 */
[----:B------:R-:W-:Y:S06]  /*5170*/  BRA `(.L_x_6464) ;  /* 0xffffffdc00847947 */ /* 0x000fec000383ffff */
.L_x_6465:
        /* <DEDUP_REMOVED lines=16> */
.L_x_25696:


//--------------------- .text._ZN4vllm25paged_attention_v1_kernelIfhLi32ELi32ELi128ELNS_18Fp8KVCacheDataTypeE2ELb1EEEvPT_PKS2_PKT0_S8_ifPKiSA_iPKfiiiSC_SC_iiiii --------------------------
	.section	.text._ZN4vllm25paged_attention_v1_kernelIfhLi32ELi32ELi128ELNS_18Fp8KVCacheDataTypeE2ELb1EEEvPT_PKS2_PKT0_S8_ifPKiSA_iPKfiiiSC_SC_iiiii,"ax",@progbits
	.align	128
        .global         _ZN4vllm25paged_attention_v1_kernelIfhLi32ELi32ELi128ELNS_18Fp8KVCacheDataTypeE2ELb1EEEvPT_PKS2_PKT0_S8_ifPKiSA_iPKfiiiSC_SC_iiiii
        .type           _ZN4vllm25paged_attention_v1_kernelIfhLi32ELi32ELi128ELNS_18Fp8KVCacheDataTypeE2ELb1EEEvPT_PKS2_PKT0_S8_ifPKiSA_iPKfiiiSC_SC_iiiii,@function
        .size           _ZN4vllm25paged_attention_v1_kernelIfhLi32ELi32ELi128ELNS_18Fp8KVCacheDataTypeE2ELb1EEEvPT_PKS2_PKT0_S8_ifPKiSA_iPKfiiiSC_SC_iiiii,(.L_x_25697 - _ZN4vllm25paged_attention_v1_kernelIfhLi32ELi32ELi128ELNS_18Fp8KVCacheDataTypeE2ELb1EEEvPT_PKS2_PKT0_S8_ifPKiSA_iPKfiiiSC_SC_iiiii)
        .other          _ZN4vllm25paged_attention_v1_kernelIfhLi32ELi32ELi128ELNS_18Fp8KVCacheDataTypeE2ELb1EEEvPT_PKS2_PKT0_S8_ifPKiSA_iPKfiiiSC_SC_iiiii,@"STO_CUDA_ENTRY STV_DEFAULT"
_ZN4vllm25paged_attention_v1_kernelIfhLi32ELi32ELi128ELNS_18Fp8KVCacheDataTypeE2ELb1EEEvPT_PKS2_PKT0_S8_ifPKiSA_iPKfiiiSC_SC_iiiii:
.text._ZN4vllm25paged_attention_v1_kernelIfhLi32ELi32ELi128ELNS_18Fp8KVCacheDataTypeE2ELb1EEEvPT_PKS2_PKT0_S8_ifPKiSA_iPKfiiiSC_SC_iiiii:
        /* <DEDUP_REMOVED lines=25> */
[----:B------:R-:W-:-:S03]  /*0190*/  LOP3.LUT R5, R5, R2, RZ, 0x3c, !PT ;  /* 0x0000000205057212 */ /* 0x000fc600078e3cff */
[----:B------:R-:W-:Y:S01]  /*01a0*/  IMAD.MOV.U32 R9, RZ, RZ, R7 ;  /* 0x000000ffff097224 */ /* 0x000fe200078e0007 */
[----:B------:R-:W-:Y:S01]  /*01b0*/  ISETP.GE.AND P2, PT, R5, RZ, PT ;  /* 0x000000ff0500720c */ /* 0x000fe20003f46270 */
[----:B-1----:R-:W-:Y:S02]  /*01c0*/  @P1 IMAD R5, R17, R11, R18 ;  /* 0x0000000b11051224 */ /* 0x002fe400078e0212 */
[----:B------:R-:W-:-:S04]  /*01d0*/  IMAD.HI.U32 R7, R0, R9, RZ ;  /* 0x0000000900077227 */ /* 0x000fc800078e00ff */
[----:B------:R-:W-:Y:S01]  /*01e0*/  @P1 IMAD R5, R5, R4, 0x1 ;  /* 0x0000000105051424 */ /* 0x000fe200078e0204 */
[----:B------:R-:W-:-:S05]  /*01f0*/  IADD3 R3, PT, PT, -R7, RZ, RZ ;  /* 0x000000ff07037210 */ /* 0x000fca0007ffe1ff */
[----:B------:R-:W-:Y:S01]  /*0200*/  IMAD R3, R10, R3, R9 ;  /* 0x000000030a037224 */ /* 0x000fe200078e0209 */
[----:B----4-:R-:W-:-:S04]  /*0210*/  SHF.R.U32.HI R9, RZ, 0x5, R19 ;  /* 0x00000005ff097819 */ /* 0x010fc80000011613 */
[----:B------:R-:W-:-:S13]  /*0220*/  ISETP.GT.U32.AND P3, PT, R10, R3, PT ;  /* 0x000000030a00720c */ /* 0x000fda0003f64070 */
[----:B------:R-:W-:Y:S01]  /*0230*/  @!P3 IMAD.IADD R3, R3, 0x1, -R10 ;  /* 0x000000010303b824 */ /* 0x000fe200078e0a0a */
[----:B------:R-:W-:Y:S02]  /*0240*/  @!P3 IADD3 R7, PT, PT, R7, 0x1, RZ ;  /* 0x000000010707b810 */ /* 0x000fe40007ffe0ff */
[----:B------:R-:W-:Y:S02]  /*0250*/  ISETP.NE.AND P3, PT, R2, RZ, PT ;  /* 0x000000ff0200720c */ /* 0x000fe40003f65270 */
[----:B------:R-:W-:Y:S02]  /*0260*/  ISETP.GE.U32.AND P0, PT, R3, R10, PT ;  /* 0x0000000a0300720c */ /* 0x000fe40003f06070 */
[----:B------:R-:W-:-:S04]  /*0270*/  IADD3 R3, PT, PT, R6, 0x1f, RZ ;  /* 0x0000001f06037810 */ /* 0x000fc80007ffe0ff */
        /* <DEDUP_REMOVED lines=65> */
.L_x_6466:
        /* <DEDUP_REMOVED lines=22> */
[----:B------:R-:W-:Y:S01]  /*07f0*/  IMAD.HI.U32 R2, R3, R15, R2 ;  /* 0x0000000f03027227 */ /* 0x000fe200078e0002 */
[----:B--2---:R-:W-:-:S03]  /*0800*/  IADD3 R3, PT, PT, R7, -UR4, RZ ;  /* 0x8000000407037c10 */ /* 0x004fc6000fffe0ff */
[----:B------:R-:W-:-:S07]  /*0810*/  IMAD.MOV.U32 R15, RZ, RZ, R9 ;  /* 0x000000ffff0f7224 */ /* 0x000fce00078e0009 */
.L_x_6470:
        /* <DEDUP_REMOVED lines=36> */
.L_x_6468:
[----:B------:R-:W-:Y:S05]  /*0a60*/  BSYNC.RECONVERGENT B6 ;  /* 0x0000000000067941 */ /* 0x000fea0003800200 */
.L_x_6467:
        /* <DEDUP_REMOVED lines=12> */
.L_x_6511:
        /* <DEDUP_REMOVED lines=39> */
.L_x_6476:
        /* <DEDUP_REMOVED lines=11> */
.L_x_6475:
[----:B------:R-:W-:Y:S05]  /*0e50*/  BSYNC.RECONVERGENT B1 ;  /* 0x0000000000017941 */ /* 0x000fea0003800200 */
.L_x_6474:
        /* <DEDUP_REMOVED lines=12> */
.L_x_6479:
        /* <DEDUP_REMOVED lines=100> */
.L_x_6478:
[----:B------:R-:W-:Y:S05]  /*1560*/  BSYNC.RECONVERGENT B1 ;  /* 0x0000000000017941 */ /* 0x000fea0003800200 */
.L_x_6477:
        /* <DEDUP_REMOVED lines=54> */
[----:B0-----:R-:W-:-:S07]  /*18d0*/  VIADD R12, R12, 0x1000 ;  /* 0x000010000c0c7836 */ /* 0x001fce0000000000 */
.L_x_6481:
[----:B------:R-:W-:Y:S05]  /*18e0*/  BSYNC.RECONVERGENT B1 ;  /* 0x0000000000017941 */ /* 0x000fea0003800200 */
.L_x_6480:
        /* <DEDUP_REMOVED lines=26> */
.L_x_6473:
[----:B------:R-:W-:Y:S05]  /*1a90*/  BSYNC.RECONVERGENT B0 ;  /* 0x0000000000007941 */ /* 0x000fea0003800200 */
.L_x_6472:
        /* <DEDUP_REMOVED lines=39> */
.L_x_6486:
[----:B------:R-:W0:Y:S01]  /*1d10*/  LDS R15, [R12] ;  /* 0x000000000c0f7984 */ /* 0x000e220000000800 */
[----:B------:R-:W-:-:S04]  /*1d20*/  IADD3 R13, PT, PT, R13, 0x1, RZ ;  /* 0x000000010d0d7810 */ /* 0x000fc80007ffe0ff */
[----:B------:R-:W-:Y:S01]  /*1d30*/  ISETP.NE.AND P0, PT, R13, RZ, PT ;  /* 0x000000ff0d00720c */ /* 0x000fe20003f05270 */
[----:B0-----:R-:W-:-:S05]  /*1d40*/  FMUL.FTZ R15, R15, R2 ;  /* 0x000000020f0f7220 */ /* 0x001fca0000410000 */
[----:B------:R0:W-:Y:S02]  /*1d50*/  STS [R12], R15 ;  /* 0x0000000f0c007388 */ /* 0x0001e40000000800 */
[----:B0-----:R-:W-:-:S05]  /*1d60*/  VIADD R12, R12, 0x200 ;  /* 0x000002000c0c7836 */ /* 0x001fca0000000000 */
[----:B------:R-:W-:Y:S05]  /*1d70*/  @P0 BRA `(.L_x_6486) ;  /* 0xfffffffc00e40947 */ /* 0x000fea000383ffff */
.L_x_6485:
[----:B------:R-:W-:Y:S05]  /*1d80*/  BSYNC.RECONVERGENT B1 ;  /* 0x0000000000017941 */ /* 0x000fea0003800200 */
.L_x_6484:
        /* <DEDUP_REMOVED lines=12> */
.L_x_6489:
        /* <DEDUP_REMOVED lines=52> */
.L_x_6488:
[----:B------:R-:W-:Y:S05]  /*2190*/  BSYNC.RECONVERGENT B1 ;  /* 0x0000000000017941 */ /* 0x000fea0003800200 */
.L_x_6487:
        /* <DEDUP_REMOVED lines=31> */
.L_x_6491:
[----:B------:R-:W-:Y:S05]  /*2390*/  BSYNC.RECONVERGENT B1 ;  /* 0x0000000000017941 */ /* 0x000fea0003800200 */
.L_x_6490:
        /* <DEDUP_REMOVED lines=14> */
.L_x_6483:
[----:B------:R-:W-:Y:S05]  /*2480*/  BSYNC.RECONVERGENT B0 ;  /* 0x0000000000007941 */ /* 0x000fea0003800200 */
.L_x_6482:
        /* <DEDUP_REMOVED lines=18> */
[----:B-1----:R-:W-:Y:S01]  /*25b0*/  IMAD.MOV.U32 R12, RZ, RZ, RZ ;  /* 0x000000ffff0c7224 */ /* 0x002fe200078e00ff */
[----:B--2---:R-:W-:Y:S01]  /*25c0*/  IADD3 R15, PT, PT, RZ, -R13, RZ ;  /* 0x8000000dff0f7210 */ /* 0x004fe20007ffe0ff */
[----:B0-----:R-:W-:-:S04]  /*25d0*/  VIADD R2, R11, 0xffffffe ;  /* 0x0ffffffe0b027836 */ /* 0x001fc80000000000 */
[----:B------:R-:W-:Y:S01]  /*25e0*/  IMAD R11, R15, R10, RZ ;  /* 0x0000000a0f0b7224 */ /* 0x000fe200078e02ff */
[----:B------:R0:W1:Y:S03]  /*25f0*/  F2I.FTZ.U32.TRUNC.NTZ R3, R2 ;  /* 0x0000000200037305 */ /* 0x000066000021f000 */
[----:B------:R-:W-:-:S04]  /*2600*/  IMAD.HI.U32 R12, R13, R11, R12 ;  /* 0x0000000b0d0c7227 */ /* 0x000fc800078e000c */
[----:B0-----:R-:W-:Y:S01]  /*2610*/  HFMA2 R2, -RZ, RZ, 0, 0 ;  /* 0x00000000ff027431 */ /* 0x001fe200000001ff */
[----:B-1----:R-:W-:-:S05]  /*2620*/  IADD3 R21, PT, PT, RZ, -R3, RZ ;  /* 0x80000003ff157210 */ /* 0x002fca0007ffe0ff */
[----:B------:R-:W-:-:S04]  /*2630*/  IMAD R15, R21, R0, RZ ;  /* 0x00000000150f7224 */ /* 0x000fc800078e02ff */
[----:B------:R-:W-:-:S04]  /*2640*/  IMAD.HI.U32 R2, R3, R15, R2 ;  /* 0x0000000f03027227 */ /* 0x000fc800078e0002 */
[----:B------:R-:W-:-:S07]  /*2650*/  IMAD.MOV.U32 R3, RZ, RZ, R6 ;  /* 0x000000ffff037224 */ /* 0x000fce00078e0006 */
.L_x_6495:
        /* <DEDUP_REMOVED lines=34> */
.L_x_6494:
        /* <DEDUP_REMOVED lines=16> */
.L_x_6493:
[----:B------:R-:W-:Y:S05]  /*2980*/  BSYNC.RECONVERGENT B6 ;  /* 0x0000000000067941 */ /* 0x000fea0003800200 */
.L_x_6492:
[----:B------:R-:W-:-:S03]  /*2990*/  UMOV UR4, 0xffffffff ;  /* 0xffffffff00047882 */ /* 0x000fc60000000000 */
[----:B------:R-:W-:Y:S05]  /*29a0*/  BRA.DIV UR4, `(.L_x_6496) ;  /* 0x0000000e04387947 */ /* 0x000fea000b800000 */
[----:B-1----:R-:W-:Y:S01]  /*29b0*/  CS2R R2, SRZ ;  /* 0x0000000000027805 */ /* 0x002fe2000001ff00 */
[----:B------:R-:W-:Y:S02]  /*29c0*/  IMAD.MOV.U32 R0, RZ, RZ, RZ ;  /* 0x000000ffff007224 */ /* 0x000fe400078e00ff */
[----:B------:R-:W-:Y:S01]  /*29d0*/  HFMA2 R4, -RZ, RZ, 0, 0 ;  /* 0x00000000ff047431 */ /* 0x000fe200000001ff */
[----:B------:R-:W-:Y:S01]  /*29e0*/  MOV R8, RZ ;  /* 0x000000ff00087202 */ /* 0x000fe20000000f00 */
[----:B------:R-:W-:Y:S02]  /*29f0*/  HFMA2 R20, -RZ, RZ, 0, 0 ;  /* 0x00000000ff147431 */ /* 0x000fe400000001ff */
[----:B------:R-:W-:Y:S01]  /*2a00*/  FADD.FTZ R0, RZ, R0 ;  /* 0x00000000ff007221 */ /* 0x000fe20000010000 */
[----:B------:R-:W-:Y:S01]  /*2a10*/  FADD.FTZ R3, RZ, R3 ;  /* 0x00000003ff037221 */ /* 0x000fe20000010000 */
[----:B------:R-:W-:Y:S01]  /*2a20*/  FADD.FTZ R2, RZ, R2 ;  /* 0x00000002ff027221 */ /* 0x000fe20000010000 */
[----:B------:R-:W-:-:S02]  /*2a30*/  IMAD.MOV.U32 R14, RZ, RZ, RZ ;  /* 0x000000ffff0e7224 */ /* 0x000fc400078e00ff */
[----:B------:R-:W-:Y:S01]  /*2a40*/  FADD.FTZ R4, RZ, R4 ;  /* 0x00000004ff047221 */ /* 0x000fe20000010000 */
[----:B------:R-:W-:Y:S01]  /*2a50*/  FADD.FTZ R8, RZ, R8 ;  /* 0x00000008ff087221 */ /* 0x000fe20000010000 */
[----:B------:R-:W1:Y:S01]  /*2a60*/  SHFL.BFLY PT, R26, R3, 0x2, 0x1f ;  /* 0x0c401f00031a7f89 */ /* 0x000e6200000e0000 */
[----:B------:R-:W-:Y:S01]  /*2a70*/  FADD.FTZ R20, RZ, R20 ;  /* 0x00000014ff147221 */ /* 0x000fe20000010000 */
[--C-:B------:R-:W-:Y:S01]  /*2a80*/  FADD.FTZ R24, RZ, R14.reuse ;  /* 0x0000000eff187221 */ /* 0x100fe20000010000 */
[----:B------:R-:W-:Y:S01]  /*2a90*/  FADD.FTZ R10, RZ, R14 ;  /* 0x0000000eff0a7221 */ /* 0x000fe20000010000 */
        /* <DEDUP_REMOVED lines=8> */
[----:B--2---:R-:W-:Y:S01]  /*2b20*/  FADD.FTZ R5, R2, R5 ;  /* 0x0000000502057221 */ /* 0x004fe20000010000 */
[----:B---3--:R-:W-:-:S04]  /*2b30*/  FADD.FTZ R3, R0, R27 ;  /* 0x0000001b00037221 */ /* 0x008fc80000010000 */
        /* <DEDUP_REMOVED lines=11> */
[----:B------:R-:W1:Y:S01]  /*2bf0*/  SHFL.BFLY PT, R24, R25, 0x1, 0x1f ;  /* 0x0c201f0019187f89 */ /* 0x000e6200000e0000 */
[----:B--2---:R-:W-:-:S03]  /*2c00*/  FADD.FTZ R2, R5, R2 ;  /* 0x0000000205027221 */ /* 0x004fc60000010000 */
[----:B------:R2:W2:Y:S01]  /*2c10*/  SHFL.BFLY PT, R14, R10, 0x1, 0x1f ;  /* 0x0c201f000a0e7f89 */ /* 0x0004a200000e0000 */
[----:B---3--:R-:W-:Y:S01]  /*2c20*/  FADD.FTZ R4, R7, R4 ;  /* 0x0000000407047221 */ /* 0x008fe20000010000 */
[----:B----4-:R-:W-:Y:S01]  /*2c30*/  FADD.FTZ R7, R3, R0 ;  /* 0x0000000003077221 */ /* 0x010fe20000010000 */
[----:B------:R-:W-:Y:S01]  /*2c40*/  MOV R0, R2 ;  /* 0x0000000200007202 */ /* 0x000fe20000000f00 */
[----:B0-----:R-:W-:-:S03]  /*2c50*/  FADD.FTZ R6, R9, R6 ;  /* 0x0000000609067221 */ /* 0x001fc60000010000 */
[----:B------:R-:W-:Y:S01]  /*2c60*/  MOV R2, R7 ;  /* 0x0000000700027202 */ /* 0x000fe20000000f00 */
[----:B-----5:R-:W-:Y:S01]  /*2c70*/  FADD.FTZ R8, R21, R8 ;  /* 0x0000000815087221 */ /* 0x020fe20000010000 */
[----:B-1----:R-:W-:Y:S01]  /*2c80*/  FADD.FTZ R20, R23, R20 ;  /* 0x0000001417147221 */ /* 0x002fe20000010000 */
[----:B------:R-:W-:-:S07]  /*2c90*/  FADD.FTZ R24, R25, R24 ;  /* 0x0000001819187221 */ /* 0x000fce0000010000 */
.L_x_6536:
[C---:B------:R-:W-:Y:S01]  /*2ca0*/  LOP3.LUT P0, RZ, R19.reuse, 0x7, RZ, 0xc0, !PT ;  /* 0x0000000713ff7812 */ /* 0x040fe2000780c0ff */
[----:B------:R-:W-:Y:S05]  /*2cb0*/  WARPSYNC.ALL ;  /* 0x0000000000007948 */ /* 0x000fea0003800000 */
[----:B------:R-:W-:Y:S01]  /*2cc0*/  LOP3.LUT R3, R19, 0x3c0, RZ, 0xc0, !PT ;  /* 0x000003c013037812 */ /* 0x000fe200078ec0ff */
[----:B------:R-:W-:Y:S01]  /*2cd0*/  BAR.SYNC.DEFER_BLOCKING 0x0 ;  /* 0x0000000000007b1d */ /* 0x000fe20000010000 */
[----:B------:R-:W-:Y:S01]  /*2ce0*/  SHF.R.U32.HI R16, RZ, 0x3, R16 ;  /* 0x00000003ff107819 */ /* 0x000fe20000011610 */
[----:B--2---:R-:W-:Y:S01]  /*2cf0*/  FADD.FTZ R10, R10, R14 ;  /* 0x0000000e0a0a7221 */ /* 0x004fe20000010000 */
        /* <DEDUP_REMOVED lines=17> */
.L_x_6498:
[----:B------:R-:W-:Y:S05]  /*2e10*/  BSYNC.RECONVERGENT B0 ;  /* 0x0000000000007941 */ /* 0x000fea0003800200 */
.L_x_6497:
        /* <DEDUP_REMOVED lines=29> */
.L_x_6500:
[----:B------:R-:W-:Y:S05]  /*2ff0*/  BSYNC.RECONVERGENT B0 ;  /* 0x0000000000007941 */ /* 0x000fea0003800200 */
.L_x_6499:
        /* <DEDUP_REMOVED lines=12> */
.L_x_6502:
[----:B------:R-:W-:Y:S05]  /*30c0*/  BSYNC.RECONVERGENT B0 ;  /* 0x0000000000007941 */ /* 0x000fea0003800200 */
.L_x_6501:
        /* <DEDUP_REMOVED lines=19> */
.L_x_6504:
[----:B------:R-:W-:Y:S05]  /*3200*/  BSYNC.RECONVERGENT B0 ;  /* 0x0000000000007941 */ /* 0x000fea0003800200 */
.L_x_6503:
        /* <DEDUP_REMOVED lines=8> */
[----:B------:R-:W-:Y:S01]  /*3290*/  IMAD.SHL.U32 R17, R17, 0x20, RZ ;  /* 0x0000002011117824 */ /* 0x000fe200078e00ff */
[----:B------:R-:W-:Y:S01]  /*32a0*/  SHF.R.U32.HI R12, RZ, 0x3, R19 ;  /* 0x00000003ff0c7819 */ /* 0x000fe20000011613 */
[----:B-1----:R-:W-:-:S06]  /*32b0*/  USHF.L.U32 UR4, UR4, 0x5, URZ ;  /* 0x0000000504047899 */ /* 0x002fcc00080006ff */
        /* <DEDUP_REMOVED lines=13> */
.L_x_6469:
        /* <DEDUP_REMOVED lines=16> */
.L_x_6505:
[----:B------:R-:W-:Y:S05]  /*3490*/  EXIT ;  /* 0x000000000000794d */ /* 0x000fea0003800000 */
.L_x_6471:
[----:B------:R-:W-:Y:S01]  /*34a0*/  HFMA2 R12, -RZ, RZ, 0, 9.5367431640625e-07 ;  /* 0x00000010ff0c7431 */ /* 0x000fe200000001ff */
[----:B------:R-:W-:Y:S01]  /*34b0*/  MOV R11, 0x1f ;  /* 0x0000001f000b7802 */ /* 0x000fe20000000f00 */
[----:B------:R-:W-:-:S07]  /*34c0*/  IMAD.MOV.U32 R15, RZ, RZ, -0x1 ;  /* 0xffffffffff0f7424 */ /* 0x000fce00078e00ff */
[----:B------:R-:W-:Y:S05]  /*34d0*/  WARPSYNC.COLLECTIVE R15, `(.L_x_6506) ;  /* 0x000000000f087348 */ /* 0x000fea0003c00000 */
[----:B------:R0:W1:Y:S02]  /*34e0*/  SHFL.BFLY P6, R14, R13, R12, R11 ;  /* 0x0c00000c0d0e7389 */ /* 0x00006400000c000b */
[----:B01----:R-:W-:Y:S05]  /*34f0*/  ENDCOLLECTIVE ;  /* 0x000000000000791b */ /* 0x003fea0003800000 */
.L_x_6506:
[----:B------:R-:W-:Y:S01]  /*3500*/  HFMA2 R12, -RZ, RZ, 0, 4.76837158203125e-07 ;  /* 0x00000008ff0c7431 */ /* 0x000fe200000001ff */
[----:B------:R-:W-:-:S04]  /*3510*/  FMNMX.FTZ R0, R14, -3.40282346638528859812e+38, !PT ;  /* 0xff7fffff0e007809 */ /* 0x000fc80007810000 */
[----:B------:R-:W-:-:S07]  /*3520*/  MOV R13, R0 ;  /* 0x00000000000d7202 */ /* 0x000fce0000000f00 */
[----:B------:R-:W-:Y:S05]  /*3530*/  WARPSYNC.COLLECTIVE R15, `(.L_x_6507) ;  /* 0x000000000f087348 */ /* 0x000fea0003c00000 */
[----:B------:R0:W1:Y:S02]  /*3540*/  SHFL.BFLY P6, R14, R13, R12, R11 ;  /* 0x0c00000c0d0e7389 */ /* 0x00006400000c000b */
[----:B01----:R-:W-:Y:S05]  /*3550*/  ENDCOLLECTIVE ;  /* 0x000000000000791b */ /* 0x003fea0003800000 */
.L_x_6507:
[----:B------:R-:W-:Y:S02]  /*3560*/  MOV R12, 0x4 ;  /* 0x00000004000c7802 */ /* 0x000fe40000000f00 */
[----:B------:R-:W-:-:S05]  /*3570*/  FMNMX.FTZ R2, R0, R14, !PT ;  /* 0x0000000e00027209 */ /* 0x000fca0007810000 */
[----:B------:R-:W-:-:S07]  /*3580*/  IMAD.MOV.U32 R13, RZ, RZ, R2 ;  /* 0x000000ffff0d7224 */ /* 0x000fce00078e0002 */
[----:B------:R-:W-:Y:S05]  /*3590*/  WARPSYNC.COLLECTIVE R15, `(.L_x_6508) ;  /* 0x000000000f087348 */ /* 0x000fea0003c00000 */
[----:B------:R0:W1:Y:S02]  /*35a0*/  SHFL.BFLY P6, R14, R13, R12, R11 ;  /* 0x0c00000c0d0e7389 */ /* 0x00006400000c000b */
[----:B01----:R-:W-:Y:S05]  /*35b0*/  ENDCOLLECTIVE ;  /* 0x000000000000791b */ /* 0x003fea0003800000 */
.L_x_6508:
[----:B------:R-:W-:Y:S01]  /*35c0*/  IMAD.MOV.U32 R12, RZ, RZ, 0x2 ;  /* 0x00000002ff0c7424 */ /* 0x000fe200078e00ff */
[----:B------:R-:W-:-:S04]  /*35d0*/  FMNMX.FTZ R3, R2, R14, !PT ;  /* 0x0000000e02037209 */ /* 0x000fc80007810000 */
[----:B------:R-:W-:-:S07]  /*35e0*/  MOV R13, R3 ;  /* 0x00000003000d7202 */ /* 0x000fce0000000f00 */
[----:B------:R-:W-:Y:S05]  /*35f0*/  WARPSYNC.COLLECTIVE R15, `(.L_x_6509) ;  /* 0x000000000f087348 */ /* 0x000fea0003c00000 */
[----:B------:R0:W1:Y:S02]  /*3600*/  SHFL.BFLY P6, R14, R13, R12, R11 ;  /* 0x0c00000c0d0e7389 */ /* 0x00006400000c000b */
[----:B01----:R-:W-:Y:S05]  /*3610*/  ENDCOLLECTIVE ;  /* 0x000000000000791b */ /* 0x003fea0003800000 */
.L_x_6509:
[----:B------:R-:W-:Y:S01]  /*3620*/  HFMA2 R12, -RZ, RZ, 0, 5.9604644775390625e-08 ;  /* 0x00000001ff0c7431 */ /* 0x000fe200000001ff */
[----:B------:R-:W-:-:S04]  /*3630*/  FMNMX.FTZ R4, R3, R14, !PT ;  /* 0x0000000e03047209 */ /* 0x000fc80007810000 */
[----:B------:R-:W-:-:S07]  /*3640*/  MOV R13, R4 ;  /* 0x00000004000d7202 */ /* 0x000fce0000000f00 */
[----:B------:R-:W-:Y:S05]  /*3650*/  WARPSYNC.COLLECTIVE R15, `(.L_x_6510) ;  /* 0x000000000f087348 */ /* 0x000fea0003c00000 */
[----:B------:R0:W1:Y:S02]  /*3660*/  SHFL.BFLY P6, R14, R13, R12, R11 ;  /* 0x0c00000c0d0e7389 */ /* 0x00006400000c000b */
[----:B01----:R-:W-:Y:S05]  /*3670*/  ENDCOLLECTIVE ;  /* 0x000000000000791b */ /* 0x003fea0003800000 */
.L_x_6510:
[----:B------:R-:W-:Y:S05]  /*3680*/  BRA `(.L_x_6511) ;  /* 0xffffffd400287947 */ /* 0x000fea000383ffff */
.L_x_6496:
[----:B-1----:R-:W-:Y:S01]  /*3690*/  IMAD.MOV.U32 R13, RZ, RZ, RZ ;  /* 0x000000ffff0d7224 */ /* 0x002fe200078e00ff */
[----:B------:R-:W-:Y:S01]  /*36a0*/  MOV R12, 0x4 ;  /* 0x00000004000c7802 */ /* 0x000fe20000000f00 */
[----:B0-----:R-:W-:Y:S02]  /*36b0*/  HFMA2 R11, -RZ, RZ, 0, 1.847743988037109375e-06 ;  /* 0x0000001fff0b7431 */ /* 0x001fe400000001ff */
[----:B------:R-:W-:-:S07]  /*36c0*/  IMAD.MOV.U32 R15, RZ, RZ, -0x1 ;  /* 0xffffffffff0f7424 */ /* 0x000fce00078e00ff */
[----:B------:R-:W-:Y:S05]  /*36d0*/  WARPSYNC.COLLECTIVE R15, `(.L_x_6512) ;  /* 0x000000000f087348 */ /* 0x000fea0003c00000 */
[----:B------:R0:W1:Y:S02]  /*36e0*/  SHFL.BFLY P6, R14, R13, R12, R11 ;  /* 0x0c00000c0d0e7389 */ /* 0x00006400000c000b */
[----:B01----:R-:W-:Y:S05]  /*36f0*/  ENDCOLLECTIVE ;  /* 0x000000000000791b */ /* 0x003fea0003800000 */
.L_x_6512:
[----:B------:R-:W-:Y:S01]  /*3700*/  IMAD.MOV.U32 R12, RZ, RZ, 0x2 ;  /* 0x00000002ff0c7424 */ /* 0x000fe200078e00ff */
[----:B------:R-:W-:-:S05]  /*3710*/  MOV R4, R14 ;  /* 0x0000000e00047202 */ /* 0x000fca0000000f00 */
[----:B------:R-:W-:-:S05]  /*3720*/  FADD.FTZ R4, RZ, R4 ;  /* 0x00000004ff047221 */ /* 0x000fca0000010000 */
[----:B------:R-:W-:-:S07]  /*3730*/  MOV R13, R4 ;  /* 0x00000004000d7202 */ /* 0x000fce0000000f00 */
[----:B------:R-:W-:Y:S05]  /*3740*/  WARPSYNC.COLLECTIVE R15, `(.L_x_6513) ;  /* 0x000000000f087348 */ /* 0x000fea0003c00000 */
[----:B------:R0:W1:Y:S02]  /*3750*/  SHFL.BFLY P6, R14, R13, R12, R11 ;  /* 0x0c00000c0d0e7389 */ /* 0x00006400000c000b */
[----:B01----:R-:W-:Y:S05]  /*3760*/  ENDCOLLECTIVE ;  /* 0x000000000000791b */ /* 0x003fea0003800000 */
.L_x_6513:
[----:B------:R-:W-:Y:S01]  /*3770*/  IMAD.MOV.U32 R12, RZ, RZ, 0x1 ;  /* 0x00000001ff0c7424 */ /* 0x000fe200078e00ff */
[----:B------:R-:W-:-:S05]  /*3780*/  MOV R9, R14 ;  /* 0x0000000e00097202 */ /* 0x000fca0000000f00 */
[----:B------:R-:W-:-:S05]  /*3790*/  FADD.FTZ R9, R4, R9 ;  /* 0x0000000904097221 */ /* 0x000fca0000010000 */
[----:B------:R-:W-:-:S07]  /*37a0*/  MOV R13, R9 ;  /* 0x00000009000d7202 */ /* 0x000fce0000000f00 */
[----:B------:R-:W-:Y:S05]  /*37b0*/  WARPSYNC.COLLECTIVE R15, `(.L_x_6514) ;  /* 0x000000000f087348 */ /* 0x000fea0003c00000 */
[----:B------:R0:W1:Y:S02]  /*37c0*/  SHFL.BFLY P6, R14, R13, R12, R11 ;  /* 0x0c00000c0d0e7389 */ /* 0x00006400000c000b */
[----:B01----:R-:W-:Y:S05]  /*37d0*/  ENDCOLLECTIVE ;  /* 0x000000000000791b */ /* 0x003fea0003800000 */
.L_x_6514:
[----:B------:R-:W-:Y:S02]  /*37e0*/  HFMA2 R13, -RZ, RZ, 0, 0 ;  /* 0x00000000ff0d7431 */ /* 0x000fe400000001ff */
[----:B------:R-:W-:Y:S01]  /*37f0*/  IMAD.MOV.U32 R12, RZ, RZ, 0x4 ;  /* 0x00000004ff0c7424 */ /* 0x000fe200078e00ff */
[----:B------:R-:W-:-:S07]  /*3800*/  MOV R6, R14 ;  /* 0x0000000e00067202 */ /* 0x000fce0000000f00 */
[----:B------:R-:W-:Y:S05]  /*3810*/  WARPSYNC.COLLECTIVE R15, `(.L_x_6515) ;  /* 0x000000000f087348 */ /* 0x000fea0003c00000 */
[----:B------:R0:W1:Y:S02]  /*3820*/  SHFL.BFLY P6, R14, R13, R12, R11 ;  /* 0x0c00000c0d0e7389 */ /* 0x00006400000c000b */
[----:B01----:R-:W-:Y:S05]  /*3830*/  ENDCOLLECTIVE ;  /* 0x000000000000791b */ /* 0x003fea0003800000 */
.L_x_6515:
        /* <DEDUP_REMOVED lines=8> */
.L_x_6516:
[----:B------:R-:W-:Y:S01]  /*38c0*/  IMAD.MOV.U32 R12, RZ, RZ, 0x1 ;  /* 0x00000001ff0c7424 */ /* 0x000fe200078e00ff */
[----:B------:R-:W-:-:S05]  /*38d0*/  MOV R26, R14 ;  /* 0x0000000e001a7202 */ /* 0x000fca0000000f00 */
[----:B------:R-:W-:-:S05]  /*38e0*/  FADD.FTZ R7, R3, R26 ;  /* 0x0000001a03077221 */ /* 0x000fca0000010000 */
[----:B------:R-:W-:-:S07]  /*38f0*/  MOV R13, R7 ;  /* 0x00000007000d7202 */ /* 0x000fce0000000f00 */
[----:B------:R-:W-:Y:S05]  /*3900*/  WARPSYNC.COLLECTIVE R15, `(.L_x_6517) ;  /* 0x000000000f087348 */ /* 0x000fea0003c00000 */
[----:B------:R0:W1:Y:S02]  /*3910*/  SHFL.BFLY P6, R14, R13, R12, R11 ;  /* 0x0c00000c0d0e7389 */ /* 0x00006400000c000b */
[----:B01----:R-:W-:Y:S05]  /*3920*/  ENDCOLLECTIVE ;  /* 0x000000000000791b */ /* 0x003fea0003800000 */
.L_x_6517:
[----:B------:R-:W-:Y:S02]  /*3930*/  HFMA2 R13, -RZ, RZ, 0, 0 ;  /* 0x00000000ff0d7431 */ /* 0x000fe400000001ff */
[----:B------:R-:W-:Y:S01]  /*3940*/  IMAD.MOV.U32 R12, RZ, RZ, 0x4 ;  /* 0x00000004ff0c7424 */ /* 0x000fe200078e00ff */
[----:B------:R-:W-:-:S07]  /*3950*/  MOV R4, R14 ;  /* 0x0000000e00047202 */ /* 0x000fce0000000f00 */
[----:B------:R-:W-:Y:S05]  /*3960*/  WARPSYNC.COLLECTIVE R15, `(.L_x_6518) ;  /* 0x000000000f087348 */ /* 0x000fea0003c00000 */
[----:B------:R0:W1:Y:S02]  /*3970*/  SHFL.BFLY P6, R14, R13, R12, R11 ;  /* 0x0c00000c0d0e7389 */ /* 0x00006400000c000b */
[----:B01----:R-:W-:Y:S05]  /*3980*/  ENDCOLLECTIVE ;  /* 0x000000000000791b */ /* 0x003fea0003800000 */
.L_x_6518:
        /* <DEDUP_REMOVED lines=8> */
.L_x_6519:
[----:B------:R-:W-:Y:S01]  /*3a10*/  IMAD.MOV.U32 R12, RZ, RZ, 0x1 ;  /* 0x00000001ff0c7424 */ /* 0x000fe200078e00ff */
[----:B------:R-:W-:-:S05]  /*3a20*/  MOV R5, R14 ;  /* 0x0000000e00057202 */ /* 0x000fca0000000f00 */
[----:B------:R-:W-:-:S05]  /*3a30*/  FADD.FTZ R5, R2, R5 ;  /* 0x0000000502057221 */ /* 0x000fca0000010000 */
[----:B------:R-:W-:-:S07]  /*3a40*/  MOV R13, R5 ;  /* 0x00000005000d7202 */ /* 0x000fce0000000f00 */
[----:B------:R-:W-:Y:S05]  /*3a50*/  WARPSYNC.COLLECTIVE R15, `(.L_x_6520) ;  /* 0x000000000f087348 */ /* 0x000fea0003c00000 */
[----:B------:R0:W1:Y:S02]  /*3a60*/  SHFL.BFLY P6, R14, R13, R12, R11 ;  /* 0x0c00000c0d0e7389 */ /* 0x00006400000c000b */
[----:B01----:R-:W-:Y:S05]  /*3a70*/  ENDCOLLECTIVE ;  /* 0x000000000000791b */ /* 0x003fea0003800000 */
.L_x_6520:
[----:B------:R-:W-:Y:S02]  /*3a80*/  HFMA2 R13, -RZ, RZ, 0, 0 ;  /* 0x00000000ff0d7431 */ /* 0x000fe400000001ff */
[----:B------:R-:W-:Y:S01]  /*3a90*/  IMAD.MOV.U32 R12, RZ, RZ, 0x4 ;  /* 0x00000004ff0c7424 */ /* 0x000fe200078e00ff */
[----:B------:R-:W-:-:S07]  /*3aa0*/  MOV R2, R14 ;  /* 0x0000000e00027202 */ /* 0x000fce0000000f00 */
[----:B------:R-:W-:Y:S05]  /*3ab0*/  WARPSYNC.COLLECTIVE R15, `(.L_x_6521) ;  /* 0x000000000f087348 */ /* 0x000fea0003c00000 */
[----:B------:R0:W1:Y:S02]  /*3ac0*/  SHFL.BFLY P6, R14, R13, R12, R11 ;  /* 0x0c00000c0d0e7389 */ /* 0x00006400000c000b */
[----:B01----:R-:W-:Y:S05]  /*3ad0*/  ENDCOLLECTIVE ;  /* 0x000000000000791b */ /* 0x003fea0003800000 */
.L_x_6521:
        /* <DEDUP_REMOVED lines=8> */
.L_x_6522:
[----:B------:R-:W-:Y:S01]  /*3b60*/  IMAD.MOV.U32 R12, RZ, RZ, 0x1 ;  /* 0x00000001ff0c7424 */ /* 0x000fe200078e00ff */
[----:B------:R-:W-:-:S05]  /*3b70*/  MOV R27, R14 ;  /* 0x0000000e001b7202 */ /* 0x000fca0000000f00 */
[----:B------:R-:W-:-:S05]  /*3b80*/  FADD.FTZ R3, R0, R27 ;  /* 0x0000001b00037221 */ /* 0x000fca0000010000 */
[----:B------:R-:W-:-:S07]  /*3b90*/  MOV R13, R3 ;  /* 0x00000003000d7202 */ /* 0x000fce0000000f00 */
[----:B------:R-:W-:Y:S05]  /*3ba0*/  WARPSYNC.COLLECTIVE R15, `(.L_x_6523) ;  /* 0x000000000f087348 */ /* 0x000fea0003c00000 */
[----:B------:R0:W1:Y:S02]  /*3bb0*/  SHFL.BFLY P6, R14, R13, R12, R11 ;  /* 0x0c00000c0d0e7389 */ /* 0x00006400000c000b */
[----:B01----:R-:W-:Y:S05]  /*3bc0*/  ENDCOLLECTIVE ;  /* 0x000000000000791b */ /* 0x003fea0003800000 */
.L_x_6523:
[----:B------:R-:W-:Y:S02]  /*3bd0*/  HFMA2 R13, -RZ, RZ, 0, 0 ;  /* 0x00000000ff0d7431 */ /* 0x000fe400000001ff */
[----:B------:R-:W-:Y:S01]  /*3be0*/  IMAD.MOV.U32 R12, RZ, RZ, 0x4 ;  /* 0x00000004ff0c7424 */ /* 0x000fe200078e00ff */
[----:B------:R-:W-:-:S07]  /*3bf0*/  MOV R0, R14 ;  /* 0x0000000e00007202 */ /* 0x000fce0000000f00 */
[----:B------:R-:W-:Y:S05]  /*3c00*/  WARPSYNC.COLLECTIVE R15, `(.L_x_6524) ;  /* 0x000000000f087348 */ /* 0x000fea0003c00000 */
[----:B------:R0:W1:Y:S02]  /*3c10*/  SHFL.BFLY P6, R14, R13, R12, R11 ;  /* 0x0c00000c0d0e7389 */ /* 0x00006400000c000b */
[----:B01----:R-:W-:Y:S05]  /*3c20*/  ENDCOLLECTIVE ;  /* 0x000000000000791b */ /* 0x003fea0003800000 */
.L_x_6524:
[----:B------:R-:W-:Y:S01]  /*3c30*/  FADD.FTZ R7, R3, R0 ;  /* 0x0000000003077221 */ /* 0x000fe20000010000 */
[----:B------:R-:W-:-:S04]  /*3c40*/  MOV R0, R2 ;  /* 0x0000000200007202 */ /* 0x000fc80000000f00 */
[----:B------:R-:W-:Y:S01]  /*3c50*/  MOV R2, R7 ;  /* 0x0000000700027202 */ /* 0x000fe20000000f00 */
[----:B------:R-:W-:Y:S01]  /*3c60*/  IMAD.MOV.U32 R12, RZ, RZ, 0x2 ;  /* 0x00000002ff0c7424 */ /* 0x000fe200078e00ff */
[----:B------:R-:W-:-:S05]  /*3c70*/  MOV R8, R14 ;  /* 0x0000000e00087202 */ /* 0x000fca0000000f00 */
[----:B------:R-:W-:-:S05]  /*3c80*/  FADD.FTZ R8, RZ, R8 ;  /* 0x00000008ff087221 */ /* 0x000fca0000010000 */
[----:B------:R-:W-:-:S07]  /*3c90*/  MOV R13, R8 ;  /* 0x00000008000d7202 */ /* 0x000fce0000000f00 */
[----:B------:R-:W-:Y:S05]  /*3ca0*/  WARPSYNC.COLLECTIVE R15, `(.L_x_6525) ;  /* 0x000000000f087348 */ /* 0x000fea0003c00000 */
[----:B------:R0:W1:Y:S02]  /*3cb0*/  SHFL.BFLY P6, R14, R13, R12, R11 ;  /* 0x0c00000c0d0e7389 */ /* 0x00006400000c000b */
[----:B01----:R-:W-:Y:S05]  /*3cc0*/  ENDCOLLECTIVE ;  /* 0x000000000000791b */ /* 0x003fea0003800000 */
.L_x_6525:
[----:B------:R-:W-:Y:S01]  /*3cd0*/  IMAD.MOV.U32 R12, RZ, RZ, 0x1 ;  /* 0x00000001ff0c7424 */ /* 0x000fe200078e00ff */
[----:B------:R-:W-:-:S05]  /*3ce0*/  MOV R21, R14 ;  /* 0x0000000e00157202 */ /* 0x000fca0000000f00 */
[----:B------:R-:W-:-:S05]  /*3cf0*/  FADD.FTZ R21, R8, R21 ;  /* 0x0000001508157221 */ /* 0x000fca0000010000 */
[----:B------:R-:W-:-:S07]  /*3d00*/  MOV R13, R21 ;  /* 0x00000015000d7202 */ /* 0x000fce0000000f00 */
[----:B------:R-:W-:Y:S05]  /*3d10*/  WARPSYNC.COLLECTIVE R15, `(.L_x_6526) ;  /* 0x000000000f087348 */ /* 0x000fea0003c00000 */
[----:B------:R0:W1:Y:S02]  /*3d20*/  SHFL.BFLY P6, R14, R13, R12, R11 ;  /* 0x0c00000c0d0e7389 */ /* 0x00006400000c000b */
[----:B01----:R-:W-:Y:S05]  /*3d30*/  ENDCOLLECTIVE ;  /* 0x000000000000791b */ /* 0x003fea0003800000 */
.L_x_6526:
[----:B------:R-:W-:Y:S02]  /*3d40*/  HFMA2 R13, -RZ, RZ, 0, 0 ;  /* 0x00000000ff0d7431 */ /* 0x000fe400000001ff */
[----:B------:R-:W-:Y:S01]  /*3d50*/  IMAD.MOV.U32 R12, RZ, RZ, 0x4 ;  /* 0x00000004ff0c7424 */ /* 0x000fe200078e00ff */
[----:B------:R-:W-:-:S07]  /*3d60*/  MOV R8, R14 ;  /* 0x0000000e00087202 */ /* 0x000fce0000000f00 */
[----:B------:R-:W-:Y:S05]  /*3d70*/  WARPSYNC.COLLECTIVE R15, `(.L_x_6527) ;  /* 0x000000000f087348 */ /* 0x000fea0003c00000 */
[----:B------:R0:W1:Y:S02]  /*3d80*/  SHFL.BFLY P6, R14, R13, R12, R11 ;  /* 0x0c00000c0d0e7389 */ /* 0x00006400000c000b */
[----:B01----:R-:W-:Y:S05]  /*3d90*/  ENDCOLLECTIVE ;  /* 0x000000000000791b */ /* 0x003fea0003800000 */
.L_x_6527:
        /* <DEDUP_REMOVED lines=8> */
.L_x_6528:
[----:B------:R-:W-:Y:S01]  /*3e20*/  IMAD.MOV.U32 R12, RZ, RZ, 0x1 ;  /* 0x00000001ff0c7424 */ /* 0x000fe200078e00ff */
[----:B------:R-:W-:-:S05]  /*3e30*/  MOV R23, R14 ;  /* 0x0000000e00177202 */ /* 0x000fca0000000f00 */
[----:B------:R-:W-:-:S05]  /*3e40*/  FADD.FTZ R23, R20, R23 ;  /* 0x0000001714177221 */ /* 0x000fca0000010000 */
[----:B------:R-:W-:-:S07]  /*3e50*/  MOV R13, R23 ;  /* 0x00000017000d7202 */ /* 0x000fce0000000f00 */
[----:B------:R-:W-:Y:S05]  /*3e60*/  WARPSYNC.COLLECTIVE R15, `(.L_x_6529) ;  /* 0x000000000f087348 */ /* 0x000fea0003c00000 */
[----:B------:R0:W1:Y:S02]  /*3e70*/  SHFL.BFLY P6, R14, R13, R12, R11 ;  /* 0x0c00000c0d0e7389 */ /* 0x00006400000c000b */
[----:B01----:R-:W-:Y:S05]  /*3e80*/  ENDCOLLECTIVE ;  /* 0x000000000000791b */ /* 0x003fea0003800000 */
.L_x_6529:
[----:B------:R-:W-:Y:S02]  /*3e90*/  HFMA2 R13, -RZ, RZ, 0, 0 ;  /* 0x00000000ff0d7431 */ /* 0x000fe400000001ff */
[----:B------:R-:W-:Y:S01]  /*3ea0*/  IMAD.MOV.U32 R12, RZ, RZ, 0x4 ;  /* 0x00000004ff0c7424 */ /* 0x000fe200078e00ff */
[----:B------:R-:W-:-:S07]  /*3eb0*/  MOV R20, R14 ;  /* 0x0000000e00147202 */ /* 0x000fce0000000f00 */
[----:B------:R-:W-:Y:S05]  /*3ec0*/  WARPSYNC.COLLECTIVE R15, `(.L_x_6530) ;  /* 0x000000000f087348 */ /* 0x000fea0003c00000 */
[----:B------:R0:W1:Y:S02]  /*3ed0*/  SHFL.BFLY P6, R14, R13, R12, R11 ;  /* 0x0c00000c0d0e7389 */ /* 0x00006400000c000b */
[----:B01----:R-:W-:Y:S05]  /*3ee0*/  ENDCOLLECTIVE ;  /* 0x000000000000791b */ /* 0x003fea0003800000 */
.L_x_6530:
[----:B------:R-:W-:Y:S01]  /*3ef0*/  FADD.FTZ R20, R23, R20 ;  /* 0x0000001417147221 */ /* 0x000fe20000010000 */
[----:B------:R-:W-:Y:S02]  /*3f00*/  HFMA2 R12, -RZ, RZ, 0, 1.1920928955078125e-07 ;  /* 0x00000002ff0c7431 */ /* 0x000fe400000001ff */
[----:B------:R-:W-:-:S05]  /*3f10*/  FADD.FTZ R24, RZ, R14 ;  /* 0x0000000eff187221 */ /* 0x000fca0000010000 */
[----:B------:R-:W-:-:S07]  /*3f20*/  MOV R13, R24 ;  /* 0x00000018000d7202 */ /* 0x000fce0000000f00 */
[----:B------:R-:W-:Y:S05]  /*3f30*/  WARPSYNC.COLLECTIVE R15, `(.L_x_6531) ;  /* 0x000000000f087348 */ /* 0x000fea0003c00000 */
[----:B------:R0:W1:Y:S02]  /*3f40*/  SHFL.BFLY P6, R14, R13, R12, R11 ;  /* 0x0c00000c0d0e7389 */ /* 0x00006400000c000b */
[----:B01----:R-:W-:Y:S05]  /*3f50*/  ENDCOLLECTIVE ;  /* 0x000000000000791b */ /* 0x003fea0003800000 */
.L_x_6531:
[----:B------:R-:W-:Y:S02]  /*3f60*/  HFMA2 R12, -RZ, RZ, 0, 5.9604644775390625e-08 ;  /* 0x00000001ff0c7431 */ /* 0x000fe400000001ff */
[----:B------:R-:W-:-:S04]  /*3f70*/  IMAD.MOV.U32 R25, RZ, RZ, R14 ;  /* 0x000000ffff197224 */ /* 0x000fc800078e000e */
[----:B------:R-:W-:-:S05]  /*3f80*/  FADD.FTZ R25, R24, R25 ;  /* 0x0000001918197221 */ /* 0x000fca0000010000 */
[----:B------:R-:W-:-:S07]  /*3f90*/  MOV R13, R25 ;  /* 0x00000019000d7202 */ /* 0x000fce0000000f00 */
[----:B------:R-:W-:Y:S05]  /*3fa0*/  WARPSYNC.COLLECTIVE R15, `(.L_x_6532) ;  /* 0x000000000f087348 */ /* 0x000fea0003c00000 */
[----:B------:R0:W1:Y:S02]  /*3fb0*/  SHFL.BFLY P6, R14, R13, R12, R11 ;  /* 0x0c00000c0d0e7389 */ /* 0x00006400000c000b */
[----:B01----:R-:W-:Y:S05]  /*3fc0*/  ENDCOLLECTIVE ;  /* 0x000000000000791b */ /* 0x003fea0003800000 */
.L_x_6532:
[----:B------:R-:W-:Y:S01]  /*3fd0*/  MOV R13, RZ ;  /* 0x000000ff000d7202 */ /* 0x000fe20000000f00 */
[----:B------:R-:W-:Y:S02]  /*3fe0*/  HFMA2 R12, -RZ, RZ, 0, 2.384185791015625e-07 ;  /* 0x00000004ff0c7431 */ /* 0x000fe400000001ff */
[----:B------:R-:W-:-:S07]  /*3ff0*/  IMAD.MOV.U32 R24, RZ, RZ, R14 ;  /* 0x000000ffff187224 */ /* 0x000fce00078e000e */
[----:B------:R-:W-:Y:S05]  /*4000*/  WARPSYNC.COLLECTIVE R15, `(.L_x_6533) ;  /* 0x000000000f087348 */ /* 0x000fea0003c00000 */
[----:B------:R0:W1:Y:S02]  /*4010*/  SHFL.BFLY P6, R14, R13, R12, R11 ;  /* 0x0c00000c0d0e7389 */ /* 0x00006400000c000b */
[----:B01----:R-:W-:Y:S05]  /*4020*/  ENDCOLLECTIVE ;  /* 0x000000000000791b */ /* 0x003fea0003800000 */
.L_x_6533:
[----:B------:R-:W-:Y:S01]  /*4030*/  FADD.FTZ R24, R25, R24 ;  /* 0x0000001819187221 */ /* 0x000fe20000010000 */
[----:B------:R-:W-:Y:S01]  /*4040*/  MOV R12, 0x2 ;  /* 0x00000002000c7802 */ /* 0x000fe20000000f00 */
[----:B------:R-:W-:-:S04]  /*4050*/  FADD.FTZ R10, RZ, R14 ;  /* 0x0000000eff0a7221 */ /* 0x000fc80000010000 */
[----:B------:R-:W-:-:S07]  /*4060*/  IMAD.MOV.U32 R13, RZ, RZ, R10 ;  /* 0x000000ffff0d7224 */ /* 0x000fce00078e000a */
[----:B------:R-:W-:Y:S05]  /*4070*/  WARPSYNC.COLLECTIVE R15, `(.L_x_6534) ;  /* 0x000000000f087348 */ /* 0x000fea0003c00000 */
[----:B------:R0:W1:Y:S02]  /*4080*/  SHFL.BFLY P6, R14, R13, R12, R11 ;  /* 0x0c00000c0d0e7389 */ /* 0x00006400000c000b */
[----:B01----:R-:W-:Y:S05]  /*4090*/  ENDCOLLECTIVE ;  /* 0x000000000000791b */ /* 0x003fea0003800000 */
.L_x_6534:
[----:B------:R-:W-:Y:S02]  /*40a0*/  IMAD.MOV.U32 R12, RZ, RZ, 0x1 ;  /* 0x00000001ff0c7424 */ /* 0x000fe400078e00ff */
[----:B------:R-:W-:-:S05]  /*40b0*/  FADD.FTZ R10, R10, R14 ;  /* 0x0000000e0a0a7221 */ /* 0x000fca0000010000 */
[----:B------:R-:W-:-:S07]  /*40c0*/  MOV R13, R10 ;  /* 0x0000000a000d7202 */ /* 0x000fce0000000f00 */
[----:B------:R-:W-:Y:S05]  /*40d0*/  WARPSYNC.COLLECTIVE R15, `(.L_x_6535) ;  /* 0x000000000f087348 */ /* 0x000fea0003c00000 */
[----:B------:R0:W1:Y:S02]  /*40e0*/  SHFL.BFLY P6, R14, R13, R12, R11 ;  /* 0x0c00000c0d0e7389 */ /* 0x00006400000c000b */
[----:B01----:R-:W-:Y:S05]  /*40f0*/  ENDCOLLECTIVE ;  /* 0x000000000000791b */ /* 0x003fea0003800000 */
.L_x_6535:
[----:B------:R-:W-:Y:S05]  /*4100*/  BRA `(.L_x_6536) ;  /* 0xffffffe800e47947 */ /* 0x000fea000383ffff */
.L_x_6537:
        /* <DEDUP_REMOVED lines=15> */
.L_x_25697:


//--------------------- .text._ZN4vllm25paged_attention_v1_kernelIfhLi256ELi16ELi128ELNS_18Fp8KVCacheDataTypeE2ELb0EEEvPT_PKS2_PKT0_S8_ifPKiSA_iPKfiiiSC_SC_iiiii --------------------------
	.section	.text._ZN4vllm25paged_attention_v1_kernelIfhLi256ELi16ELi128ELNS_18Fp8KVCacheDataTypeE2ELb0EEEvPT_PKS2_PKT0_S8_ifPKiSA_iPKfiiiSC_SC_iiiii,"ax",@progbits
	.align	128
        .global         _ZN4vllm25paged_attention_v1_kernelIfhLi256ELi16ELi128ELNS_18Fp8KVCacheDataTypeE2ELb0EEEvPT_PKS2_PKT0_S8_ifPKiSA_iPKfiiiSC_SC_iiiii
        .type           _ZN4vllm25paged_attention_v1_kernelIfhLi256ELi16ELi128ELNS_18Fp8KVCacheDataTypeE2ELb0EEEvPT_PKS2_PKT0_S8_ifPKiSA_iPKfiiiSC_SC_iiiii,@function
        .size           _ZN4vllm25paged_attention_v1_kernelIfhLi256ELi16ELi128ELNS_18Fp8KVCacheDataTypeE2ELb0EEEvPT_PKS2_PKT0_S8_ifPKiSA_iPKfiiiSC_SC_iiiii,(.L_x_25698 - _ZN4vllm25paged_attention_v1_kernelIfhLi256ELi16ELi128ELNS_18Fp8KVCacheDataTypeE2ELb0EEEvPT_PKS2_PKT0_S8_ifPKiSA_iPKfiiiSC_SC_iiiii)
        .other          _ZN4vllm25paged_attention_v1_kernelIfhLi256ELi16ELi128ELNS_18Fp8KVCacheDataTypeE2ELb0EEEvPT_PKS2_PKT0_S8_ifPKiSA_iPKfiiiSC_SC_iiiii,@"STO_CUDA_ENTRY STV_DEFAULT"
_ZN4vllm25paged_attention_v1_kernelIfhLi256ELi16ELi128ELNS_18Fp8KVCacheDataTypeE2ELb0EEEvPT_PKS2_PKT0_S8_ifPKiSA_iPKfiiiSC_SC_iiiii:
.text._ZN4vllm25paged_attention_v1_kernelIfhLi256ELi16ELi128ELNS_18Fp8KVCacheDataTypeE2ELb0EEEvPT_PKS2_PKT0_S8_ifPKiSA_iPKfiiiSC_SC_iiiii:
        /* <DEDUP_REMOVED lines=35> */
.L_x_6539:
[----:B------:R-:W-:Y:S05]  /*0230*/  BSYNC.RECONVERGENT B6 ;  /* 0x0000000000067941 */ /* 0x000fea0003800200 */
.L_x_6538:
        /* <DEDUP_REMOVED lines=10> */
.L_x_6573:
        /* <DEDUP_REMOVED lines=39> */
.L_x_6545:
        /* <DEDUP_REMOVED lines=11> */
.L_x_6544:
[----:B------:R-:W-:Y:S05]  /*0600*/  BSYNC.RECONVERGENT B1 ;  /* 0x0000000000017941 */ /* 0x000fea0003800200 */
.L_x_6543:
        /* <DEDUP_REMOVED lines=12> */
.L_x_6548:
        /* <DEDUP_REMOVED lines=24> */
[----:B------:R-:W0:Y:S01]  /*0850*/  MUFU.EX2 R20, R20 ;  /* 0x0000001400147308 */ /* 0x000e220000000800 */
        /* <DEDUP_REMOVED lines=8> */
[C---:B------:R-:W-:Y:S01]  /*08e0*/  FADD.FTZ R35, -R4.reuse, R35 ;  /* 0x0000002304237221 */ /* 0x040fe20000010100 */
[----:B------:R-:W-:Y:S01]  /*08f0*/  FMUL.FTZ R30, R31, 1.4426950216293334961 ;  /* 0x3fb8aa3b1f1e7820 */ /* 0x000fe20000410000 */
[----:B------:R2:W-:Y:S01]  /*0900*/  STS [R7+-0x400], R14 ;  /* 0xfffc000e07007388 */ /* 0x0005e20000000800 */
[----:B------:R-:W1:Y:S01]  /*0910*/  MUFU.EX2 R24, R24 ;  /* 0x0000001800187308 */ /* 0x000e620000000800 */
[----:B------:R-:W-:Y:S01]  /*0920*/  FADD.FTZ R31, -R4, R25 ;  /* 0x00000019041f7221 */ /* 0x000fe20000010100 */
[----:B------:R-:W-:Y:S01]  /*0930*/  FMUL.FTZ R26, R35, 1.4426950216293334961 ;  /* 0x3fb8aa3b231a7820 */ /* 0x000fe20000410000 */
[----:B------:R-:W-:Y:S01]  /*0940*/  FADD.FTZ R25, R14, R6 ;  /* 0x000000060e197221 */ /* 0x000fe20000010000 */
[----:B------:R-:W-:Y:S01]  /*0950*/  MUFU.EX2 R30, R30 ;  /* 0x0000001e001e7308 */ /* 0x000fe20000000800 */
[C---:B------:R-:W-:Y:S01]  /*0960*/  FADD.FTZ R37, -R4.reuse, R37 ;  /* 0x0000002504257221 */ /* 0x040fe20000010100 */
[----:B------:R-:W-:Y:S01]  /*0970*/  FMUL.FTZ R31, R31, 1.4426950216293334961 ;  /* 0x3fb8aa3b1f1f7820 */ /* 0x000fe20000410000 */
[----:B0-----:R-:W-:Y:S01]  /*0980*/  FADD.FTZ R25, R25, R20 ;  /* 0x0000001419197221 */ /* 0x001fe20000010000 */
[----:B------:R-:W0:Y:S01]  /*0990*/  MUFU.EX2 R26, R26 ;  /* 0x0000001a001a7308 */ /* 0x000e220000000800 */
[----:B------:R-:W-:Y:S01]  /*09a0*/  FMUL.FTZ R28, R37, 1.4426950216293334961 ;  /* 0x3fb8aa3b251c7820 */ /* 0x000fe20000410000 */
[C---:B------:R-:W-:Y:S01]  /*09b0*/  FADD.FTZ R29, -R4.reuse, R29 ;  /* 0x0000001d041d7221 */ /* 0x040fe20000010100 */
[----:B------:R-:W-:Y:S01]  /*09c0*/  FADD.FTZ R25, R25, R10 ;  /* 0x0000000a19197221 */ /* 0x000fe20000010000 */
[----:B------:R-:W-:Y:S01]  /*09d0*/  MUFU.EX2 R32, R31 ;  /* 0x0000001f00207308 */ /* 0x000fe20000000800 */
[----:B------:R3:W-:Y:S01]  /*09e0*/  STS [R7+-0x200], R20 ;  /* 0xfffe001407007388 */ /* 0x0007e20000000800 */
[----:B------:R-:W-:Y:S01]  /*09f0*/  FMUL.FTZ R29, R29, 1.4426950216293334961 ;  /* 0x3fb8aa3b1d1d7820 */ /* 0x000fe20000410000 */
[----:B------:R-:W-:Y:S01]  /*0a00*/  FADD.FTZ R25, R25, R12 ;  /* 0x0000000c19197221 */ /* 0x000fe20000010000 */
[----:B------:R-:W4:Y:S01]  /*0a10*/  MUFU.EX2 R28, R28 ;  /* 0x0000001c001c7308 */ /* 0x000f220000000800 */
[C---:B------:R-:W-:Y:S01]  /*0a20*/  FADD.FTZ R23, -R4.reuse, R23 ;  /* 0x0000001704177221 */ /* 0x040fe20000010100 */
[----:B------:R-:W-:Y:S01]  /*0a30*/  STS [R7], R10 ;  /* 0x0000000a07007388 */ /* 0x000fe20000000800 */
[----:B-1----:R-:W-:Y:S01]  /*0a40*/  FADD.FTZ R25, R25, R24 ;  /* 0x0000001819197221 */ /* 0x002fe20000010000 */
[----:B------:R-:W1:Y:S01]  /*0a50*/  MUFU.EX2 R6, R29 ;  /* 0x0000001d00067308 */ /* 0x000e620000000800 */
[C---:B------:R-:W-:Y:S01]  /*0a60*/  FADD.FTZ R15, -R4.reuse, R15 ;  /* 0x0000000f040f7221 */ /* 0x040fe20000010100 */
[----:B------:R-:W-:Y:S01]  /*0a70*/  FMUL.FTZ R23, R23, 1.4426950216293334961 ;  /* 0x3fb8aa3b17177820 */ /* 0x000fe20000410000 */
[----:B0-----:R-:W-:Y:S01]  /*0a80*/  FADD.FTZ R25, R25, R26 ;  /* 0x0000001a19197221 */ /* 0x001fe20000010000 */
[C---:B--2---:R-:W-:Y:S01]  /*0a90*/  FADD.FTZ R11, -R4.reuse, R11 ;  /* 0x0000000b040b7221 */ /* 0x044fe20000010100 */
[----:B------:R-:W-:Y:S01]  /*0aa0*/  FMUL.FTZ R15, R15, 1.4426950216293334961 ;  /* 0x3fb8aa3b0f0f7820 */ /* 0x000fe20000410000 */
[----:B------:R-:W0:Y:S01]  /*0ab0*/  MUFU.EX2 R14, R23 ;  /* 0x00000017000e7308 */ /* 0x000e220000000800 */
[C---:B---3--:R-:W-:Y:S01]  /*0ac0*/  FADD.FTZ R13, -R4.reuse, R13 ;  /* 0x0000000d040d7221 */ /* 0x048fe20000010100 */
[----:B------:R-:W-:Y:S01]  /*0ad0*/  FMUL.FTZ R11, R11, 1.4426950216293334961 ;  /* 0x3fb8aa3b0b0b7820 */ /* 0x000fe20000410000 */
[----:B------:R-:W-:Y:S01]  /*0ae0*/  STS [R7+0x200], R12 ;  /* 0x0002000c07007388 */ /* 0x000fe20000000800 */
[----:B----4-:R-:W-:Y:S01]  /*0af0*/  FADD.FTZ R25, R25, R28 ;  /* 0x0000001c19197221 */ /* 0x010fe20000010000 */
[----:B------:R-:W2:Y:S01]  /*0b00*/  MUFU.EX2 R20, R15 ;  /* 0x0000000f00147308 */ /* 0x000ea20000000800 */
[C---:B------:R-:W-:Y:S01]  /*0b10*/  FADD.FTZ R21, -R4.reuse, R21 ;  /* 0x0000001504157221 */ /* 0x040fe20000010100 */
[----:B------:R-:W-:Y:S01]  /*0b20*/  FMUL.FTZ R13, R13, 1.4426950216293334961 ;  /* 0x3fb8aa3b0d0d7820 */ /* 0x000fe20000410000 */
[----:B------:R-:W-:Y:S01]  /*0b30*/  FADD.FTZ R25, R25, R30 ;  /* 0x0000001e19197221 */ /* 0x000fe20000010000 */
[----:B------:R-:W3:Y:S01]  /*0b40*/  MUFU.EX2 R34, R11 ;  /* 0x0000000b00227308 */ /* 0x000ee20000000800 */
[----:B-----5:R-:W-:Y:S01]  /*0b50*/  FADD.FTZ R27, -R4, R27 ;  /* 0x0000001b041b7221 */ /* 0x020fe20000010100 */
[----:B------:R-:W-:Y:S01]  /*0b60*/  FMUL.FTZ R21, R21, 1.4426950216293334961 ;  /* 0x3fb8aa3b15157820 */ /* 0x000fe20000410000 */
[----:B-1----:R-:W-:Y:S01]  /*0b70*/  FADD.FTZ R25, R25, R6 ;  /* 0x0000000619197221 */ /* 0x002fe20000010000 */
[----:B------:R-:W1:Y:S01]  /*0b80*/  MUFU.EX2 R36, R13 ;  /* 0x0000000d00247308 */ /* 0x000e620000000800 */
[----:B------:R-:W-:Y:S01]  /*0b90*/  FMUL.FTZ R27, R27, 1.4426950216293334961 ;  /* 0x3fb8aa3b1b1b7820 */ /* 0x000fe20000410000 */
[----:B------:R-:W-:Y:S01]  /*0ba0*/  STS [R7+0x400], R24 ;  /* 0x0004001807007388 */ /* 0x000fe20000000800 */
[----:B------:R-:W-:Y:S01]  /*0bb0*/  FADD.FTZ R25, R25, R32 ;  /* 0x0000002019197221 */ /* 0x000fe20000010000 */
[----:B------:R-:W4:Y:S02]  /*0bc0*/  MUFU.EX2 R38, R21 ;  /* 0x0000001500267308 */ /* 0x000f240000000800 */
[----:B------:R-:W-:Y:S01]  /*0bd0*/  STS [R7+0x600], R26 ;  /* 0x0006001a07007388 */ /* 0x000fe20000000800 */
[----:B0-----:R-:W-:Y:S01]  /*0be0*/  FADD.FTZ R25, R25, R14 ;  /* 0x0000000e19197221 */ /* 0x001fe20000010000 */
[----:B------:R-:W0:Y:S02]  /*0bf0*/  MUFU.EX2 R40, R27 ;  /* 0x0000001b00287308 */ /* 0x000e240000000800 */
[----:B------:R-:W-:Y:S01]  /*0c00*/  STS [R7+0x800], R28 ;  /* 0x0008001c07007388 */ /* 0x000fe20000000800 */
[----:B--2---:R-:W-:-:S03]  /*0c10*/  FADD.FTZ R25, R25, R20 ;  /* 0x0000001419197221 */ /* 0x004fc60000010000 */
[----:B------:R-:W-:Y:S01]  /*0c20*/  STS [R7+0xa00], R30 ;  /* 0x000a001e07007388 */ /* 0x000fe20000000800 */
[----:B---3--:R-:W-:-:S03]  /*0c30*/  FADD.FTZ R25, R25, R34 ;  /* 0x0000002219197221 */ /* 0x008fc60000010000 */
[----:B------:R0:W-:Y:S01]  /*0c40*/  STS [R7+0xc00], R6 ;  /* 0x000c000607007388 */ /* 0x0001e20000000800 */
[----:B-1----:R-:W-:-:S03]  /*0c50*/  FADD.FTZ R25, R25, R36 ;  /* 0x0000002419197221 */ /* 0x002fc60000010000 */
[----:B------:R-:W-:Y:S01]  /*0c60*/  STS [R7+0xe00], R32 ;  /* 0x000e002007007388 */ /* 0x000fe20000000800 */
[----:B----4-:R-:W-:-:S03]  /*0c70*/  FADD.FTZ R25, R25, R38 ;  /* 0x0000002619197221 */ /* 0x010fc60000010000 */
[----:B------:R-:W-:Y:S01]  /*0c80*/  STS [R7+0x1000], R14 ;  /* 0x0010000e07007388 */ /* 0x000fe20000000800 */
[----:B0-----:R-:W-:-:S03]  /*0c90*/  FADD.FTZ R6, R25, R40 ;  /* 0x0000002819067221 */ /* 0x001fc60000010000 */
[----:B------:R-:W-:Y:S04]  /*0ca0*/  STS [R7+0x1200], R20 ;  /* 0x0012001407007388 */ /* 0x000fe80000000800 */
[----:B------:R-:W-:Y:S04]  /*0cb0*/  STS [R7+0x1400], R34 ;  /* 0x0014002207007388 */ /* 0x000fe80000000800 */
[----:B------:R-:W-:Y:S04]  /*0cc0*/  STS [R7+0x1600], R36 ;  /* 0x0016002407007388 */ /* 0x000fe80000000800 */
[----:B------:R-:W-:Y:S04]  /*0cd0*/  STS [R7+0x1800], R38 ;  /* 0x0018002607007388 */ /* 0x000fe80000000800 */
[----:B------:R0:W-:Y:S02]  /*0ce0*/  STS [R7+0x1a00], R40 ;  /* 0x001a002807007388 */ /* 0x0001e40000000800 */
[----:B0-----:R-:W-:Y:S01]  /*0cf0*/  IADD3 R7, PT, PT, R7, 0x2000, RZ ;  /* 0x0000200007077810 */ /* 0x001fe20007ffe0ff */
[----:B------:R-:W-:Y:S06]  /*0d00*/  @!P4 BRA `(.L_x_6548) ;  /* 0xfffffff80070c947 */ /* 0x000fec000383ffff */
.L_x_6547:
[----:B------:R-:W-:Y:S05]  /*0d10*/  BSYNC.RECONVERGENT B1 ;  /* 0x0000000000017941 */ /* 0x000fea0003800200 */
.L_x_6546:
        /* <DEDUP_REMOVED lines=55> */
.L_x_6550:
[----:B------:R-:W-:Y:S05]  /*1090*/  BSYNC.RECONVERGENT B1 ;  /* 0x0000000000017941 */ /* 0x000fea0003800200 */
.L_x_6549:
        /* <DEDUP_REMOVED lines=26> */
.L_x_6542:
[----:B------:R-:W-:Y:S05]  /*1240*/  BSYNC.RECONVERGENT B0 ;  /* 0x0000000000007941 */ /* 0x000fea0003800200 */
.L_x_6541:
        /* <DEDUP_REMOVED lines=39> */
.L_x_6555:
[----:B------:R-:W0:Y:S01]  /*14c0*/  LDS R9, [R3] ;  /* 0x0000000003097984 */ /* 0x000e220000000800 */
[----:B------:R-:W-:-:S04]  /*14d0*/  IADD3 R6, PT, PT, R6, 0x1, RZ ;  /* 0x0000000106067810 */ /* 0x000fc80007ffe0ff */
[----:B------:R-:W-:Y:S01]  /*14e0*/  ISETP.NE.AND P0, PT, R6, RZ, PT ;  /* 0x000000ff0600720c */ /* 0x000fe20003f05270 */
[----:B0-----:R-:W-:-:S05]  /*14f0*/  FMUL.FTZ R4, R9, R2 ;  /* 0x0000000209047220 */ /* 0x001fca0000410000 */
[----:B------:R0:W-:Y:S02]  /*1500*/  STS [R3], R4 ;  /* 0x0000000403007388 */ /* 0x0001e40000000800 */
[----:B0-----:R-:W-:-:S05]  /*1510*/  IADD3 R3, PT, PT, R3, 0x200, RZ ;  /* 0x0000020003037810 */ /* 0x001fca0007ffe0ff */
[----:B------:R-:W-:Y:S05]  /*1520*/  @P0 BRA `(.L_x_6555) ;  /* 0xfffffffc00e40947 */ /* 0x000fea000383ffff */
.L_x_6554:
[----:B------:R-:W-:Y:S05]  /*1530*/  BSYNC.RECONVERGENT B1 ;  /* 0x0000000000017941 */ /* 0x000fea0003800200 */
.L_x_6553:
        /* <DEDUP_REMOVED lines=12> */
.L_x_6558:
        /* <DEDUP_REMOVED lines=52> */
.L_x_6557:
[----:B------:R-:W-:Y:S05]  /*1940*/  BSYNC.RECONVERGENT B1 ;  /* 0x0000000000017941 */ /* 0x000fea0003800200 */
.L_x_6556:
        /* <DEDUP_REMOVED lines=31> */
.L_x_6560:
[----:B------:R-:W-:Y:S05]  /*1b40*/  BSYNC.RECONVERGENT B1 ;  /* 0x0000000000017941 */ /* 0x000fea0003800200 */
.L_x_6559:
        /* <DEDUP_REMOVED lines=14> */
.L_x_6552:
[----:B------:R-:W-:Y:S05]  /*1c30*/  BSYNC.RECONVERGENT B0 ;  /* 0x0000000000007941 */ /* 0x000fea0003800200 */
.L_x_6551:
[----:B------:R-:W-:Y:S01]  /*1c40*/  BAR.SYNC.DEFER_BLOCKING 0x0 ;  /* 0x0000000000007b1d */ /* 0x000fe20000010000 */
[C---:B------:R-:W-:Y:S01]  /*1c50*/  LOP3.LUT P0, RZ, R17.reuse, 0x3, RZ, 0xc0, !PT ;  /* 0x0000000311ff7812 */ /* 0x040fe2000780c0ff */
[----:B------:R-:W-:Y:S01]  /*1c60*/  HFMA2 R35, -RZ, RZ, 0, 0 ;  /* 0x00000000ff237431 */ /* 0x000fe200000001ff */
[C---:B-1----:R-:W-:Y:S01]  /*1c70*/  LOP3.LUT R2, R17.reuse, 0x3c0, RZ, 0xc0, !PT ;  /* 0x000003c011027812 */ /* 0x042fe200078ec0ff */
[----:B------:R-:W-:Y:S01]  /*1c80*/  HFMA2 R4, -RZ, RZ, 0, 0 ;  /* 0x00000000ff047431 */ /* 0x000fe200000001ff */
[----:B------:R-:W-:Y:S01]  /*1c90*/  LOP3.LUT R3, R17, 0x3e3, RZ, 0xc0, !PT ;  /* 0x000003e311037812 */ /* 0x000fe200078ec0ff */
[----:B------:R-:W-:Y:S01]  /*1ca0*/  BSSY.RECONVERGENT B0, `(.L_x_6561) ;  /* 0x0000041000007945 */ /* 0x000fe20003800200 */
[----:B------:R-:W-:Y:S01]  /*1cb0*/  ISETP.NE.OR P5, PT, R2, 0x40, P0 ;  /* 0x000000400200780c */ /* 0x000fe200007a5670 */
[----:B------:R-:W-:Y:S01]  /*1cc0*/  HFMA2 R43, -RZ, RZ, 0, 0 ;  /* 0x00000000ff2b7431 */ /* 0x000fe200000001ff */
[----:B------:R-:W-:Y:S02]  /*1cd0*/  ISETP.NE.AND P2, PT, R3, 0x20, PT ;  /* 0x000000200300780c */ /* 0x000fe40003f45270 */
[----:B0-----:R-:W-:-:S02]  /*1ce0*/  CS2R R6, SRZ ;  /* 0x0000000000067805 */ /* 0x001fc4000001ff00 */
[----:B------:R-:W-:Y:S02]  /*1cf0*/  ISETP.NE.AND P3, PT, R3, RZ, PT ;  /* 0x000000ff0300720c */ /* 0x000fe40003f65270 */
[----:B------:R-:W-:Y:S02]  /*1d00*/  CS2R R8, SRZ ;  /* 0x0000000000087805 */ /* 0x000fe4000001ff00 */
[----:B------:R-:W-:Y:S01]  /*1d10*/  SHF.R.U32.HI R3, RZ, 0x2, R19 ;  /* 0x00000002ff037819 */ /* 0x000fe20000011613 */
[----:B------:R-:W-:Y:S01]  /*1d20*/  HFMA2 R19, -RZ, RZ, 0, 0 ;  /* 0x00000000ff137431 */ /* 0x000fe200000001ff */
[----:B------:R-:W-:Y:S02]  /*1d30*/  IADD3 R2, PT, PT, R0, 0x20, RZ ;  /* 0x0000002000027810 */ /* 0x000fe40007ffe0ff */
[----:B------:R-:W-:Y:S02]  /*1d40*/  CS2R R14, SRZ ;  /* 0x00000000000e7805 */ /* 0x000fe4000001ff00 */
        /* <DEDUP_REMOVED lines=54> */
.L_x_6562:
[----:B------:R-:W-:Y:S05]  /*20b0*/  BSYNC.RECONVERGENT B0 ;  /* 0x0000000000007941 */ /* 0x000fea0003800200 */
.L_x_6561:
        /* <DEDUP_REMOVED lines=68> */
.L_x_6564:
[----:B------:R-:W-:Y:S05]  /*2500*/  BSYNC.RECONVERGENT B0 ;  /* 0x0000000000007941 */ /* 0x000fea0003800200 */
.L_x_6563:
        /* <DEDUP_REMOVED lines=36> */
.L_x_6566:
[----:B------:R-:W-:Y:S05]  /*2750*/  BSYNC.RECONVERGENT B0 ;  /* 0x0000000000007941 */ /* 0x000fea0003800200 */
.L_x_6565:
        /* <DEDUP_REMOVED lines=64> */
[----:B0-----:R-:W-:Y:S01]  /*2b60*/  FADD.FTZ R8, R8, R2 ;  /* 0x0000000208087221 */ /* 0x001fe20000010000 */
[----:B-1----:R-:W-:Y:S01]  /*2b70*/  FADD.FTZ R28, R28, R16 ;  /* 0x000000101c1c7221 */ /* 0x002fe20000010000 */
[----:B--2---:R-:W-:-:S07]  /*2b80*/  FADD.FTZ R26, R26, R34 ;  /* 0x000000221a1a7221 */ /* 0x004fce0000010000 */
.L_x_6568:
[----:B------:R-:W-:Y:S05]  /*2b90*/  BSYNC.RECONVERGENT B0 ;  /* 0x0000000000007941 */ /* 0x000fea0003800200 */
.L_x_6567:
        /* <DEDUP_REMOVED lines=50> */
.L_x_6540:
[----:B------:R-:W-:Y:S01]  /*2ec0*/  HFMA2 R12, -RZ, RZ, 0, 9.5367431640625e-07 ;  /* 0x00000010ff0c7431 */ /* 0x000fe200000001ff */
[----:B------:R-:W-:Y:S02]  /*2ed0*/  MOV R11, 0x1f ;  /* 0x0000001f000b7802 */ /* 0x000fe40000000f00 */
[----:B------:R-:W-:-:S07]  /*2ee0*/  MOV R15, 0xffffffff ;  /* 0xffffffff000f7802 */ /* 0x000fce0000000f00 */
[----:B------:R-:W-:Y:S05]  /*2ef0*/  WARPSYNC.COLLECTIVE R15, `(.L_x_6569) ;  /* 0x000000000f087348 */ /* 0x000fea0003c00000 */
[----:B------:R0:W1:Y:S02]  /*2f00*/  SHFL.BFLY P6, R14, R13, R12, R11 ;  /* 0x0c00000c0d0e7389 */ /* 0x00006400000c000b */
[----:B01----:R-:W-:Y:S05]  /*2f10*/  ENDCOLLECTIVE ;  /* 0x000000000000791b */ /* 0x003fea0003800000 */
.L_x_6569:
[----:B------:R-:W-:Y:S01]  /*2f20*/  HFMA2 R12, -RZ, RZ, 0, 4.76837158203125e-07 ;  /* 0x00000008ff0c7431 */ /* 0x000fe200000001ff */
[----:B------:R-:W-:-:S04]  /*2f30*/  FMNMX.FTZ R0, R14, -3.40282346638528859812e+38, !PT ;  /* 0xff7fffff0e007809 */ /* 0x000fc80007810000 */
[----:B------:R-:W-:-:S07]  /*2f40*/  MOV R13, R0 ;  /* 0x00000000000d7202 */ /* 0x000fce0000000f00 */
[----:B------:R-:W-:Y:S05]  /*2f50*/  WARPSYNC.COLLECTIVE R15, `(.L_x_6570) ;  /* 0x000000000f087348 */ /* 0x000fea0003c00000 */
[----:B------:R0:W1:Y:S02]  /*2f60*/  SHFL.BFLY P6, R14, R13, R12, R11 ;  /* 0x0c00000c0d0e7389 */ /* 0x00006400000c000b */
[----:B01----:R-:W-:Y:S05]  /*2f70*/  ENDCOLLECTIVE ;  /* 0x000000000000791b */ /* 0x003fea0003800000 */
.L_x_6570:
[----:B------:R-:W-:Y:S01]  /*2f80*/  HFMA2 R12, -RZ, RZ, 0, 2.384185791015625e-07 ;  /* 0x00000004ff0c7431 */ /* 0x000fe200000001ff */
[----:B------:R-:W-:-:S04]  /*2f90*/  FMNMX.FTZ R2, R0, R14, !PT ;  /* 0x0000000e00027209 */ /* 0x000fc80007810000 */
[----:B------:R-:W-:-:S07]  /*2fa0*/  MOV R13, R2 ;  /* 0x00000002000d7202 */ /* 0x000fce0000000f00 */
[----:B------:R-:W-:Y:S05]  /*2fb0*/  WARPSYNC.COLLECTIVE R15, `(.L_x_6571) ;  /* 0x000000000f087348 */ /* 0x000fea0003c00000 */
[----:B------:R0:W1:Y:S02]  /*2fc0*/  SHFL.BFLY P6, R14, R13, R12, R11 ;  /* 0x0c00000c0d0e7389 */ /* 0x00006400000c000b */
[----:B01----:R-:W-:Y:S05]  /*2fd0*/  ENDCOLLECTIVE ;  /* 0x000000000000791b */ /* 0x003fea0003800000 */
.L_x_6571:
[----:B------:R-:W-:Y:S01]  /*2fe0*/  HFMA2 R12, -RZ, RZ, 0, 1.1920928955078125e-07 ;  /* 0x00000002ff0c7431 */ /* 0x000fe200000001ff */
[----:B------:R-:W-:-:S04]  /*2ff0*/  FMNMX.FTZ R3, R2, R14, !PT ;  /* 0x0000000e02037209 */ /* 0x000fc80007810000 */
[----:B------:R-:W-:-:S07]  /*3000*/  MOV R13, R3 ;  /* 0x00000003000d7202 */ /* 0x000fce0000000f00 */
[----:B------:R-:W-:Y:S05]  /*3010*/  WARPSYNC.COLLECTIVE R15, `(.L_x_6572) ;  /* 0x000000000f087348 */ /* 0x000fea0003c00000 */
[----:B------:R0:W1:Y:S02]  /*3020*/  SHFL.BFLY P6, R14, R13, R12, R11 ;  /* 0x0c00000c0d0e7389 */ /* 0x00006400000c000b */
[----:B01----:R-:W-:Y:S05]  /*3030*/  ENDCOLLECTIVE ;  /* 0x000000000000791b */ /* 0x003fea0003800000 */
.L_x_6572:
[----:B------:R-:W-:Y:S05]  /*3040*/  BRA `(.L_x_6573) ;  /* 0xffffffd000a47947 */ /* 0x000fea000383ffff */
.L_x_6574:
        /* <DEDUP_REMOVED lines=11> */
.L_x_25698:


//--------------------- .text._ZN4vllm25paged_attention_v1_kernelIfhLi192ELi16ELi128ELNS_18Fp8KVCacheDataTypeE2ELb0EEEvPT_PKS2_PKT0_S8_ifPKiSA_iPKfiiiSC_SC_iiiii --------------------------
	.section	.text._ZN4vllm25paged_attention_v1_kernelIfhLi192ELi16ELi128ELNS_18Fp8KVCacheDataTypeE2ELb0EEEvPT_PKS2_PKT0_S8_ifPKiSA_iPKfiiiSC_SC_iiiii,"ax",@progbits
	.align	128
        .global         _ZN4vllm25paged_attention_v1_kernelIfhLi192ELi16ELi128ELNS_18Fp8KVCacheDataTypeE2ELb0EEEvPT_PKS2_PKT0_S8_ifPKiSA_iPKfiiiSC_SC_iiiii
        .type           _ZN4vllm25paged_attention_v1_kernelIfhLi192ELi16ELi128ELNS_18Fp8KVCacheDataTypeE2ELb0EEEvPT_PKS2_PKT0_S8_ifPKiSA_iPKfiiiSC_SC_iiiii,@function
        .size           _ZN4vllm25paged_attention_v1_kernelIfhLi192ELi16ELi128ELNS_18Fp8KVCacheDataTypeE2ELb0EEEvPT_PKS2_PKT0_S8_ifPKiSA_iPKfiiiSC_SC_iiiii,(.L_x_25699 - _ZN4vllm25paged_attention_v1_kernelIfhLi192ELi16ELi128ELNS_18Fp8KVCacheDataTypeE2ELb0EEEvPT_PKS2_PKT0_S8_ifPKiSA_iPKfiiiSC_SC_iiiii)
        .other          _ZN4vllm25paged_attention_v1_kernelIfhLi192ELi16ELi128ELNS_18Fp8KVCacheDataTypeE2ELb0EEEvPT_PKS2_PKT0_S8_ifPKiSA_iPKfiiiSC_SC_iiiii,@"STO_CUDA_ENTRY STV_DEFAULT"
_ZN4vllm25paged_attention_v1_kernelIfhLi192ELi16ELi128ELNS_18Fp8KVCacheDataTypeE2ELb0EEEvPT_PKS2_PKT0_S8_ifPKiSA_iPKfiiiSC_SC_iiiii:
.text._ZN4vllm25paged_attention_v1_kernelIfhLi192ELi16ELi128ELNS_18Fp8KVCacheDataTypeE2ELb0EEEvPT_PKS2_PKT0_S8_ifPKiSA_iPKfiiiSC_SC_iiiii:
        /* <DEDUP_REMOVED lines=35> */
.L_x_6576:
[----:B------:R-:W-:Y:S05]  /*0230*/  BSYNC.RECONVERGENT B6 ;  /* 0x0000000000067941 */ /* 0x000fea0003800200 */
.L_x_6575:
        /* <DEDUP_REMOVED lines=10> */
.L_x_6610:
        /* <DEDUP_REMOVED lines=39> */
.L_x_6582:
        /* <DEDUP_REMOVED lines=11> */
.L_x_6581:
[----:B------:R-:W-:Y:S05]  /*0600*/  BSYNC.RECONVERGENT B1 ;  /* 0x0000000000017941 */ /* 0x000fea0003800200 */
.L_x_6580:
        /* <DEDUP_REMOVED lines=12> */
.L_x_6585:
        /* <DEDUP_REMOVED lines=100> */
.L_x_6584:
[----:B------:R-:W-:Y:S05]  /*0d10*/  BSYNC.RECONVERGENT B1 ;  /* 0x0000000000017941 */ /* 0x000fea0003800200 */
.L_x_6583:
        /* <DEDUP_REMOVED lines=55> */
.L_x_6587:
[----:B------:R-:W-:Y:S05]  /*1090*/  BSYNC.RECONVERGENT B1 ;  /* 0x0000000000017941 */ /* 0x000fea0003800200 */
.L_x_6586:
        /* <DEDUP_REMOVED lines=26> */
.L_x_6579:
[----:B------:R-:W-:Y:S05]  /*1240*/  BSYNC.RECONVERGENT B0 ;  /* 0x0000000000007941 */ /* 0x000fea0003800200 */
.L_x_6578:
        /* <DEDUP_REMOVED lines=39> */
.L_x_6592:
[----:B------:R-:W0:Y:S01]  /*14c0*/  LDS R3, [R6] ;  /* 0x0000000006037984 */ /* 0x000e220000000800 */
[----:B------:R-:W-:-:S04]  /*14d0*/  IADD3 R7, PT, PT, R7, 0x1, RZ ;  /* 0x0000000107077810 */ /* 0x000fc80007ffe0ff */
[----:B------:R-:W-:Y:S01]  /*14e0*/  ISETP.NE.AND P0, PT, R7, RZ, PT ;  /* 0x000000ff0700720c */ /* 0x000fe20003f05270 */
[----:B0-----:R-:W-:-:S05]  /*14f0*/  FMUL.FTZ R3, R3, R2 ;  /* 0x0000000203037220 */ /* 0x001fca0000410000 */
[----:B------:R0:W-:Y:S02]  /*1500*/  STS [R6], R3 ;  /* 0x0000000306007388 */ /* 0x0001e40000000800 */
[----:B0-----:R-:W-:-:S05]  /*1510*/  IADD3 R6, PT, PT, R6, 0x200, RZ ;  /* 0x0000020006067810 */ /* 0x001fca0007ffe0ff */
[----:B------:R-:W-:Y:S05]  /*1520*/  @P0 BRA `(.L_x_6592) ;  /* 0xfffffffc00e40947 */ /* 0x000fea000383ffff */
.L_x_6591:
[----:B------:R-:W-:Y:S05]  /*1530*/  BSYNC.RECONVERGENT B1 ;  /* 0x0000000000017941 */ /* 0x000fea0003800200 */
.L_x_6590:
        /* <DEDUP_REMOVED lines=12> */
.L_x_6595:
        /* <DEDUP_REMOVED lines=52> */
.L_x_6594:
[----:B------:R-:W-:Y:S05]  /*1940*/  BSYNC.RECONVERGENT B1 ;  /* 0x0000000000017941 */ /* 0x000fea0003800200 */
.L_x_6593:
        /* <DEDUP_REMOVED lines=31> */
.L_x_6597:
[----:B------:R-:W-:Y:S05]  /*1b40*/  BSYNC.RECONVERGENT B1 ;  /* 0x0000000000017941 */ /* 0x000fea0003800200 */
.L_x_6596:
        /* <DEDUP_REMOVED lines=14> */
.L_x_6589:
[----:B------:R-:W-:Y:S05]  /*1c30*/  BSYNC.RECONVERGENT B0 ;  /* 0x0000000000007941 */ /* 0x000fea0003800200 */
.L_x_6588:
[----:B------:R-:W2:Y:S01]  /*1c40*/  S2R R5, SR_CgaCtaId ;  /* 0x0000000000057919 */ /* 0x000ea20000008800 */
[----:B-1----:R-:W-:Y:S01]  /*1c50*/  LOP3.LUT R4, R22, 0x3, RZ, 0xc0, !PT ;  /* 0x0000000316047812 */ /* 0x002fe200078ec0ff */
[----:B------:R-:W-:Y:S01]  /*1c60*/  BSSY.RECONVERGENT B0, `(.L_x_6598) ;  /* 0x000003a000007945 */ /* 0x000fe20003800200 */
[----:B------:R-:W-:Y:S01]  /*1c70*/  SHF.R.U32.HI R3, RZ, 0x2, R16 ;  /* 0x00000002ff037819 */ /* 0x000fe20000011610 */
[----:B------:R-:W-:Y:S01]  /*1c80*/  BAR.SYNC.DEFER_BLOCKING 0x0 ;  /* 0x0000000000007b1d */ /* 0x000fe20000010000 */
[----:B------:R-:W-:Y:S01]  /*1c90*/  ISETP.NE.AND P2, PT, R4, RZ, PT ;  /* 0x000000ff0400720c */ /* 0x000fe20003f45270 */
[----:B------:R-:W-:Y:S01]  /*1ca0*/  HFMA2 R21, -RZ, RZ, 0, 0 ;  /* 0x00000000ff157431 */ /* 0x000fe200000001ff */
[----:B------:R-:W-:Y:S01]  /*1cb0*/  LOP3.LUT R4, R22, 0x3c0, RZ, 0xc0, !PT ;  /* 0x000003c016047812 */ /* 0x000fe200078ec0ff */
[----:B0-----:R-:W-:Y:S01]  /*1cc0*/  IMAD R2, R18, 0xc0, R3 ;  /* 0x000000c012027824 */ /* 0x001fe200078e0203 */
        /* <DEDUP_REMOVED lines=20> */
[----:B--2---:R-:W-:Y:S02]  /*1e10*/  LEA R3, R5, R0, 0x18 ;  /* 0x0000000005037211 */ /* 0x004fe400078ec0ff */
        /* <DEDUP_REMOVED lines=30> */
.L_x_6599:
[----:B------:R-:W-:Y:S05]  /*2000*/  BSYNC.RECONVERGENT B0 ;  /* 0x0000000000007941 */ /* 0x000fea0003800200 */
.L_x_6598:
        /* <DEDUP_REMOVED lines=51> */
.L_x_6601:
[----:B------:R-:W-:Y:S05]  /*2340*/  BSYNC.RECONVERGENT B0 ;  /* 0x0000000000007941 */ /* 0x000fea0003800200 */
.L_x_6600:
        /* <DEDUP_REMOVED lines=27> */
.L_x_6603:
[----:B------:R-:W-:Y:S05]  /*2500*/  BSYNC.RECONVERGENT B0 ;  /* 0x0000000000007941 */ /* 0x000fea0003800200 */
.L_x_6602:
        /* <DEDUP_REMOVED lines=51> */
.L_x_6605:
[----:B------:R-:W-:Y:S05]  /*2840*/  BSYNC.RECONVERGENT B0 ;  /* 0x0000000000007941 */ /* 0x000fea0003800200 */
.L_x_6604:
        /* <DEDUP_REMOVED lines=42> */
.L_x_6577:
[----:B------:R-:W-:Y:S01]  /*2af0*/  HFMA2 R12, -RZ, RZ, 0, 9.5367431640625e-07 ;  /* 0x00000010ff0c7431 */ /* 0x000fe200000001ff */
[----:B------:R-:W-:Y:S02]  /*2b00*/  MOV R11, 0x1f ;  /* 0x0000001f000b7802 */ /* 0x000fe40000000f00 */
[----:B------:R-:W-:-:S07]  /*2b10*/  MOV R15, 0xffffffff ;  /* 0xffffffff000f7802 */ /* 0x000fce0000000f00 */
[----:B------:R-:W-:Y:S05]  /*2b20*/  WARPSYNC.COLLECTIVE R15, `(.L_x_6606) ;  /* 0x000000000f087348 */ /* 0x000fea0003c00000 */
[----:B------:R0:W1:Y:S02]  /*2b30*/  SHFL.BFLY P6, R14, R13, R12, R11 ;  /* 0x0c00000c0d0e7389 */ /* 0x00006400000c000b */
[----:B01----:R-:W-:Y:S05]  /*2b40*/  ENDCOLLECTIVE ;  /* 0x000000000000791b */ /* 0x003fea0003800000 */
.L_x_6606:
[----:B------:R-:W-:Y:S01]  /*2b50*/  HFMA2 R12, -RZ, RZ, 0, 4.76837158203125e-07 ;  /* 0x00000008ff0c7431 */ /* 0x000fe200000001ff */
[----:B------:R-:W-:-:S04]  /*2b60*/  FMNMX.FTZ R0, R14, -3.40282346638528859812e+38, !PT ;  /* 0xff7fffff0e007809 */ /* 0x000fc80007810000 */
[----:B------:R-:W-:-:S07]  /*2b70*/  MOV R13, R0 ;  /* 0x00000000000d7202 */ /* 0x000fce0000000f00 */
[----:B------:R-:W-:Y:S05]  /*2b80*/  WARPSYNC.COLLECTIVE R15, `(.L_x_6607) ;  /* 0x000000000f087348 */ /* 0x000fea0003c00000 */
[----:B------:R0:W1:Y:S02]  /*2b90*/  SHFL.BFLY P6, R14, R13, R12, R11 ;  /* 0x0c00000c0d0e7389 */ /* 0x00006400000c000b */
[----:B01----:R-:W-:Y:S05]  /*2ba0*/  ENDCOLLECTIVE ;  /* 0x000000000000791b */ /* 0x003fea0003800000 */
.L_x_6607:
[----:B------:R-:W-:Y:S01]  /*2bb0*/  HFMA2 R12, -RZ, RZ, 0, 2.384185791015625e-07 ;  /* 0x00000004ff0c7431 */ /* 0x000fe200000001ff */
[----:B------:R-:W-:-:S04]  /*2bc0*/  FMNMX.FTZ R2, R0, R14, !PT ;  /* 0x0000000e00027209 */ /* 0x000fc80007810000 */
[----:B------:R-:W-:-:S07]  /*2bd0*/  MOV R13, R2 ;  /* 0x00000002000d7202 */ /* 0x000fce0000000f00 */
[----:B------:R-:W-:Y:S05]  /*2be0*/  WARPSYNC.COLLECTIVE R15, `(.L_x_6608) ;  /* 0x000000000f087348 */ /* 0x000fea0003c00000 */
[----:B------:R0:W1:Y:S02]  /*2bf0*/  SHFL.BFLY P6, R14, R13, R12, R11 ;  /* 0x0c00000c0d0e7389 */ /* 0x00006400000c000b */
[----:B01----:R-:W-:Y:S05]  /*2c00*/  ENDCOLLECTIVE ;  /* 0x000000000000791b */ /* 0x003fea0003800000 */
.L_x_6608:
[----:B------:R-:W-:Y:S01]  /*2c10*/  HFMA2 R12, -RZ, RZ, 0, 1.1920928955078125e-07 ;  /* 0x00000002ff0c7431 */ /* 0x000fe200000001ff */
[----:B------:R-:W-:-:S04]  /*2c20*/  FMNMX.FTZ R3, R2, R14, !PT ;  /* 0x0000000e02037209 */ /* 0x000fc80007810000 */
[----:B------:R-:W-:-:S07]  /*2c30*/  MOV R13, R3 ;  /* 0x00000003000d7202 */ /* 0x000fce0000000f00 */
[----:B------:R-:W-:Y:S05]  /*2c40*/  WARPSYNC.COLLECTIVE R15, `(.L_x_6609) ;  /* 0x000000000f087348 */ /* 0x000fea0003c00000 */
[----:B------:R0:W1:Y:S02]  /*2c50*/  SHFL.BFLY P6, R14, R13, R12, R11 ;  /* 0x0c00000c0d0e7389 */ /* 0x00006400000c000b */
[----:B01----:R-:W-:Y:S05]  /*2c60*/  ENDCOLLECTIVE ;  /* 0x000000000000791b */ /* 0x003fea0003800000 */
.L_x_6609:
[----:B------:R-:W-:Y:S05]  /*2c70*/  BRA `(.L_x_6610) ;  /* 0xffffffd400987947 */ /* 0x000fea000383ffff */
.L_x_6611:
        /* <DEDUP_REMOVED lines=16> */
.L_x_25699:


//--------------------- .text._ZN4vllm25paged_attention_v1_kernelIfhLi128ELi16ELi128ELNS_18Fp8KVCacheDataTypeE2ELb0EEEvPT_PKS2_PKT0_S8_ifPKiSA_iPKfiiiSC_SC_iiiii --------------------------
	.section	.text._ZN4vllm25paged_attention_v1_kernelIfhLi128ELi16ELi128ELNS_18Fp8KVCacheDataTypeE2ELb0EEEvPT_PKS2_PKT0_S8_ifPKiSA_iPKfiiiSC_SC_iiiii,"ax",@progbits
	.align	128
        .global         _ZN4vllm25paged_attention_v1_kernelIfhLi128ELi16ELi128ELNS_18Fp8KVCacheDataTypeE2ELb0EEEvPT_PKS2_PKT0_S8_ifPKiSA_iPKfiiiSC_SC_iiiii
        .type           _ZN4vllm25paged_attention_v1_kernelIfhLi128ELi16ELi128ELNS_18Fp8KVCacheDataTypeE2ELb0EEEvPT_PKS2_PKT0_S8_ifPKiSA_iPKfiiiSC_SC_iiiii,@function
        .size           _ZN4vllm25paged_attention_v1_kernelIfhLi128ELi16ELi128ELNS_18Fp8KVCacheDataTypeE2ELb0EEEvPT_PKS2_PKT0_S8_ifPKiSA_iPKfiiiSC_SC_iiiii,(.L_x_25700 - _ZN4vllm25paged_attention_v1_kernelIfhLi128ELi16ELi128ELNS_18Fp8KVCacheDataTypeE2ELb0EEEvPT_PKS2_PKT0_S8_ifPKiSA_iPKfiiiSC_SC_iiiii)
        .other          _ZN4vllm25paged_attention_v1_kernelIfhLi128ELi16ELi128ELNS_18Fp8KVCacheDataTypeE2ELb0EEEvPT_PKS2_PKT0_S8_ifPKiSA_iPKfiiiSC_SC_iiiii,@"STO_CUDA_ENTRY STV_DEFAULT"
_ZN4vllm25paged_attention_v1_kernelIfhLi128ELi16ELi128ELNS_18Fp8KVCacheDataTypeE2ELb0EEEvPT_PKS2_PKT0_S8_ifPKiSA_iPKfiiiSC_SC_iiiii:
.text._ZN4vllm25paged_attention_v1_kernelIfhLi128ELi16ELi128ELNS_18Fp8KVCacheDataTypeE2ELb0EEEvPT_PKS2_PKT0_S8_ifPKiSA_iPKfiiiSC_SC_iiiii:
        /* <DEDUP_REMOVED lines=35> */
.L_x_6613:
[----:B------:R-:W-:Y:S05]  /*0230*/  BSYNC.RECONVERGENT B6 ;  /* 0x0000000000067941 */ /* 0x000fea0003800200 */
.L_x_6612:
        /* <DEDUP_REMOVED lines=10> */
.L_x_6647:
        /* <DEDUP_REMOVED lines=39> */
.L_x_6619:
        /* <DEDUP_REMOVED lines=11> */
.L_x_6618:
[----:B------:R-:W-:Y:S05]  /*0600*/  BSYNC.RECONVERGENT B1 ;  /* 0x0000000000017941 */ /* 0x000fea0003800200 */
.L_x_6617:
        /* <DEDUP_REMOVED lines=12> */
.L_x_6622:
        /* <DEDUP_REMOVED lines=100> */
.L_x_6621:
[----:B------:R-:W-:Y:S05]  /*0d10*/  BSYNC.RECONVERGENT B1 ;  /* 0x0000000000017941 */ /* 0x000fea0003800200 */
.L_x_6620:
        /* <DEDUP_REMOVED lines=55> */
.L_x_6624:
[----:B------:R-:W-:Y:S05]  /*1090*/  BSYNC.RECONVERGENT B1 ;  /* 0x0000000000017941 */ /* 0x000fea0003800200 */
.L_x_6623:
        /* <DEDUP_REMOVED lines=26> */
.L_x_6616:
[----:B------:R-:W-:Y:S05]  /*1240*/  BSYNC.RECONVERGENT B0 ;  /* 0x0000000000007941 */ /* 0x000fea0003800200 */
.L_x_6615:
        /* <DEDUP_REMOVED lines=39> */
.L_x_6629:
[----:B------:R-:W0:Y:S01]  /*14c0*/  LDS R3, [R6] ;  /* 0x0000000006037984 */ /* 0x000e220000000800 */
[----:B------:R-:W-:-:S04]  /*14d0*/  IADD3 R7, PT, PT, R7, 0x1, RZ ;  /* 0x0000000107077810 */ /* 0x000fc80007ffe0ff */
[----:B------:R-:W-:Y:S01]  /*14e0*/  ISETP.NE.AND P0, PT, R7, RZ, PT ;  /* 0x000000ff0700720c */ /* 0x000fe20003f05270 */
[----:B0-----:R-:W-:-:S05]  /*14f0*/  FMUL.FTZ R3, R3, R2 ;  /* 0x0000000203037220 */ /* 0x001fca0000410000 */
[----:B------:R0:W-:Y:S02]  /*1500*/  STS [R6], R3 ;  /* 0x0000000306007388 */ /* 0x0001e40000000800 */
[----:B0-----:R-:W-:-:S05]  /*1510*/  IADD3 R6, PT, PT, R6, 0x200, RZ ;  /* 0x0000020006067810 */ /* 0x001fca0007ffe0ff */
[----:B------:R-:W-:Y:S05]  /*1520*/  @P0 BRA `(.L_x_6629) ;  /* 0xfffffffc00e40947 */ /* 0x000fea000383ffff */
.L_x_6628:
[----:B------:R-:W-:Y:S05]  /*1530*/  BSYNC.RECONVERGENT B1 ;  /* 0x0000000000017941 */ /* 0x000fea0003800200 */
.L_x_6627:
        /* <DEDUP_REMOVED lines=12> */
.L_x_6632:
        /* <DEDUP_REMOVED lines=52> */
.L_x_6631:
[----:B------:R-:W-:Y:S05]  /*1940*/  BSYNC.RECONVERGENT B1 ;  /* 0x0000000000017941 */ /* 0x000fea0003800200 */
.L_x_6630:
        /* <DEDUP_REMOVED lines=31> */
.L_x_6634:
[----:B------:R-:W-:Y:S05]  /*1b40*/  BSYNC.RECONVERGENT B1 ;  /* 0x0000000000017941 */ /* 0x000fea0003800200 */
.L_x_6633:
        /* <DEDUP_REMOVED lines=14> */
.L_x_6626:
[----:B------:R-:W-:Y:S05]  /*1c30*/  BSYNC.RECONVERGENT B0 ;  /* 0x0000000000007941 */ /* 0x000fea0003800200 */
.L_x_6625:
[----:B------:R-:W-:Y:S01]  /*1c40*/  BAR.SYNC.DEFER_BLOCKING 0x0 ;  /* 0x0000000000007b1d */ /* 0x000fe20000010000 */
[C---:B------:R-:W-:Y:S01]  /*1c50*/  LOP3.LUT P0, RZ, R22.reuse, 0x3, RZ, 0xc0, !PT ;  /* 0x0000000316ff7812 */ /* 0x040fe2000780c0ff */
[----:B------:R-:W-:Y:S01]  /*1c60*/  HFMA2 R23, -RZ, RZ, 0, 0 ;  /* 0x00000000ff177431 */ /* 0x000fe200000001ff */
[C---:B01----:R-:W-:Y:S01]  /*1c70*/  LOP3.LUT R2, R22.reuse, 0x3c0, RZ, 0xc0, !PT ;  /* 0x000003c016027812 */ /* 0x043fe200078ec0ff */
[----:B------:R-:W-:Y:S01]  /*1c80*/  HFMA2 R17, -RZ, RZ, 0, 0 ;  /* 0x00000000ff117431 */ /* 0x000fe200000001ff */
[----:B------:R-:W-:Y:S01]  /*1c90*/  LOP3.LUT R3, R22, 0x3e3, RZ, 0xc0, !PT ;  /* 0x000003e316037812 */ /* 0x000fe200078ec0ff */
[----:B------:R-:W-:Y:S01]  /*1ca0*/  BSSY.RECONVERGENT B0, `(.L_x_6635) ;  /* 0x0000029000007945 */ /* 0x000fe20003800200 */
[----:B------:R-:W-:Y:S01]  /*1cb0*/  ISETP.NE.OR P5, PT, R2, 0x40, P0 ;  /* 0x000000400200780c */ /* 0x000fe200007a5670 */
[----:B------:R-:W-:Y:S01]  /*1cc0*/  HFMA2 R15, -RZ, RZ, 0, 0 ;  /* 0x00000000ff0f7431 */ /* 0x000fe200000001ff */
[C---:B------:R-:W-:Y:S01]  /*1cd0*/  ISETP.NE.AND P2, PT, R3.reuse, 0x20, PT ;  /* 0x000000200300780c */ /* 0x040fe20003f45270 */
[----:B------:R-:W-:Y:S01]  /*1ce0*/  HFMA2 R29, -RZ, RZ, 0, 0 ;  /* 0x00000000ff1d7431 */ /* 0x000fe200000001ff */
[----:B------:R-:W-:-:S02]  /*1cf0*/  ISETP.NE.AND P3, PT, R3, RZ, PT ;  /* 0x000000ff0300720c */ /* 0x000fc40003f65270 */
[----:B------:R-:W-:Y:S02]  /*1d00*/  CS2R R6, SRZ ;  /* 0x0000000000067805 */ /* 0x000fe4000001ff00 */
[----:B------:R-:W-:Y:S02]  /*1d10*/  SHF.R.U32.HI R3, RZ, 0x2, R16 ;  /* 0x00000002ff037819 */ /* 0x000fe40000011610 */
[----:B------:R-:W-:Y:S02]  /*1d20*/  CS2R R12, SRZ ;  /* 0x00000000000c7805 */ /* 0x000fe4000001ff00 */
[----:B------:R-:W-:Y:S02]  /*1d30*/  IADD3 R2, PT, PT, R5, 0x20, RZ ;  /* 0x0000002005027810 */ /* 0x000fe40007ffe0ff */
        /* <DEDUP_REMOVED lines=31> */
.L_x_6636:
[----:B------:R-:W-:Y:S05]  /*1f30*/  BSYNC.RECONVERGENT B0 ;  /* 0x0000000000007941 */ /* 0x000fea0003800200 */
.L_x_6635:
        /* <DEDUP_REMOVED lines=36> */
.L_x_6638:
[----:B------:R-:W-:Y:S05]  /*2180*/  BSYNC.RECONVERGENT B0 ;  /* 0x0000000000007941 */ /* 0x000fea0003800200 */
.L_x_6637:
        /* <DEDUP_REMOVED lines=20> */
.L_x_6640:
[----:B------:R-:W-:Y:S05]  /*22d0*/  BSYNC.RECONVERGENT B0 ;  /* 0x0000000000007941 */ /* 0x000fea0003800200 */
.L_x_6639:
        /* <DEDUP_REMOVED lines=35> */
.L_x_6642:
[----:B------:R-:W-:Y:S05]  /*2510*/  BSYNC.RECONVERGENT B0 ;  /* 0x0000000000007941 */ /* 0x000fea0003800200 */
.L_x_6641:
        /* <DEDUP_REMOVED lines=34> */
.L_x_6614:
[----:B------:R-:W-:Y:S01]  /*2740*/  HFMA2 R12, -RZ, RZ, 0, 9.5367431640625e-07 ;  /* 0x00000010ff0c7431 */ /* 0x000fe200000001ff */
[----:B------:R-:W-:Y:S02]  /*2750*/  MOV R11, 0x1f ;  /* 0x0000001f000b7802 */ /* 0x000fe40000000f00 */
[----:B------:R-:W-:-:S07]  /*2760*/  MOV R15, 0xffffffff ;  /* 0xffffffff000f7802 */ /* 0x000fce0000000f00 */
[----:B------:R-:W-:Y:S05]  /*2770*/  WARPSYNC.COLLECTIVE R15, `(.L_x_6643) ;  /* 0x000000000f087348 */ /* 0x000fea0003c00000 */
[----:B------:R0:W1:Y:S02]  /*2780*/  SHFL.BFLY P6, R14, R13, R12, R11 ;  /* 0x0c00000c0d0e7389 */ /* 0x00006400000c000b */
[----:B01----:R-:W-:Y:S05]  /*2790*/  ENDCOLLECTIVE ;  /* 0x000000000000791b */ /* 0x003fea0003800000 */
.L_x_6643:
[----:B------:R-:W-:Y:S01]  /*27a0*/  HFMA2 R12, -RZ, RZ, 0, 4.76837158203125e-07 ;  /* 0x00000008ff0c7431 */ /* 0x000fe200000001ff */
[----:B------:R-:W-:-:S04]  /*27b0*/  FMNMX.FTZ R0, R14, -3.40282346638528859812e+38, !PT ;  /* 0xff7fffff0e007809 */ /* 0x000fc80007810000 */
[----:B------:R-:W-:-:S07]  /*27c0*/  MOV R13, R0 ;  /* 0x00000000000d7202 */ /* 0x000fce0000000f00 */
[----:B------:R-:W-:Y:S05]  /*27d0*/  WARPSYNC.COLLECTIVE R15, `(.L_x_6644) ;  /* 0x000000000f087348 */ /* 0x000fea0003c00000 */
[----:B------:R0:W1:Y:S02]  /*27e0*/  SHFL.BFLY P6, R14, R13, R12, R11 ;  /* 0x0c00000c0d0e7389 */ /* 0x00006400000c000b */
[----:B01----:R-:W-:Y:S05]  /*27f0*/  ENDCOLLECTIVE ;  /* 0x000000000000791b */ /* 0x003fea0003800000 */
.L_x_6644:
[----:B------:R-:W-:Y:S01]  /*2800*/  HFMA2 R12, -RZ, RZ, 0, 2.384185791015625e-07 ;  /* 0x00000004ff0c7431 */ /* 0x000fe200000001ff */
[----:B------:R-:W-:-:S04]  /*2810*/  FMNMX.FTZ R2, R0, R14, !PT ;  /* 0x0000000e00027209 */ /* 0x000fc80007810000 */
[----:B------:R-:W-:-:S07]  /*2820*/  MOV R13, R2 ;  /* 0x00000002000d7202 */ /* 0x000fce0000000f00 */
[----:B------:R-:W-:Y:S05]  /*2830*/  WARPSYNC.COLLECTIVE R15, `(.L_x_6645) ;  /* 0x000000000f087348 */ /* 0x000fea0003c00000 */
[----:B------:R0:W1:Y:S02]  /*2840*/  SHFL.BFLY P6, R14, R13, R12, R11 ;  /* 0x0c00000c0d0e7389 */ /* 0x00006400000c000b */
[----:B01----:R-:W-:Y:S05]  /*2850*/  ENDCOLLECTIVE ;  /* 0x000000000000791b */ /* 0x003fea0003800000 */
.L_x_6645:
[----:B------:R-:W-:Y:S01]  /*2860*/  HFMA2 R12, -RZ, RZ, 0, 1.1920928955078125e-07 ;  /* 0x00000002ff0c7431 */ /* 0x000fe200000001ff */
[----:B------:R-:W-:-:S04]  /*2870*/  FMNMX.FTZ R3, R2, R14, !PT ;  /* 0x0000000e02037209 */ /* 0x000fc80007810000 */
[----:B------:R-:W-:-:S07]  /*2880*/  MOV R13, R3 ;  /* 0x00000003000d7202 */ /* 0x000fce0000000f00 */
[----:B------:R-:W-:Y:S05]  /*2890*/  WARPSYNC.COLLECTIVE R15, `(.L_x_6646) ;  /* 0x000000000f087348 */ /* 0x000fea0003c00000 */
[----:B------:R0:W1:Y:S02]  /*28a0*/  SHFL.BFLY P6, R14, R13, R12, R11 ;  /* 0x0c00000c0d0e7389 */ /* 0x00006400000c000b */
[----:B01----:R-:W-:Y:S05]  /*28b0*/  ENDCOLLECTIVE ;  /* 0x000000000000791b */ /* 0x003fea0003800000 */
.L_x_6646:
[----:B------:R-:W-:Y:S05]  /*28c0*/  BRA `(.L_x_6647) ;  /* 0xffffffd800847947 */ /* 0x000fea000383ffff */
.L_x_6648:
        /* <DEDUP_REMOVED lines=11> */
.L_x_25700:


//--------------------- .text._ZN4vllm25paged_attention_v1_kernelIfhLi120ELi16ELi128ELNS_18Fp8KVCacheDataTypeE2ELb0EEEvPT_PKS2_PKT0_S8_ifPKiSA_iPKfiiiSC_SC_iiiii --------------------------
	.section	.text._ZN4vllm25paged_attention_v1_kernelIfhLi120ELi16ELi128ELNS_18Fp8KVCacheDataTypeE2ELb0EEEvPT_PKS2_PKT0_S8_ifPKiSA_iPKfiiiSC_SC_iiiii,"ax",@progbits
	.align	128
        .global         _ZN4vllm25paged_attention_v1_kernelIfhLi120ELi16ELi128ELNS_18Fp8KVCacheDataTypeE2ELb0EEEvPT_PKS2_PKT0_S8_ifPKiSA_iPKfiiiSC_SC_iiiii
        .type           _ZN4vllm25paged_attention_v1_kernelIfhLi120ELi16ELi128ELNS_18Fp8KVCacheDataTypeE2ELb0EEEvPT_PKS2_PKT0_S8_ifPKiSA_iPKfiiiSC_SC_iiiii,@function
        .size           _ZN4vllm25paged_attention_v1_kernelIfhLi120ELi16ELi128ELNS_18Fp8KVCacheDataTypeE2ELb0EEEvPT_PKS2_PKT0_S8_ifPKiSA_iPKfiiiSC_SC_iiiii,(.L_x_25701 - _ZN4vllm25paged_attention_v1_kernelIfhLi120ELi16ELi128ELNS_18Fp8KVCacheDataTypeE2ELb0EEEvPT_PKS2_PKT0_S8_ifPKiSA_iPKfiiiSC_SC_iiiii)
        .other          _ZN4vllm25paged_attention_v1_kernelIfhLi120ELi16ELi128ELNS_18Fp8KVCacheDataTypeE2ELb0EEEvPT_PKS2_PKT0_S8_ifPKiSA_iPKfiiiSC_SC_iiiii,@"STO_CUDA_ENTRY STV_DEFAULT"
_ZN4vllm25paged_attention_v1_kernelIfhLi120ELi16ELi128ELNS_18Fp8KVCacheDataTypeE2ELb0EEEvPT_PKS2_PKT0_S8_ifPKiSA_iPKfiiiSC_SC_iiiii:
.text._ZN4vllm25paged_attention_v1_kernelIfhLi120ELi16ELi128ELNS_18Fp8KVCacheDataTypeE2ELb0EEEvPT_PKS2_PKT0_S8_ifPKiSA_iPKfiiiSC_SC_iiiii:
        /* <DEDUP_REMOVED lines=35> */
.L_x_6650:
[----:B------:R-:W-:Y:S05]  /*0230*/  BSYNC.RECONVERGENT B6 ;  /* 0x0000000000067941 */ /* 0x000fea0003800200 */
.L_x_6649:
        /* <DEDUP_REMOVED lines=10> */
.L_x_6684:
        /* <DEDUP_REMOVED lines=39> */
.L_x_6656:
        /* <DEDUP_REMOVED lines=11> */
.L_x_6655:
[----:B------:R-:W-:Y:S05]  /*0600*/  BSYNC.RECONVERGENT B1 ;  /* 0x0000000000017941 */ /* 0x000fea0003800200 */
.L_x_6654:
        /* <DEDUP_REMOVED lines=12> */
.L_x_6659:
        /* <DEDUP_REMOVED lines=100> */
.L_x_6658:
[----:B------:R-:W-:Y:S05]  /*0d10*/  BSYNC.RECONVERGENT B1 ;  /* 0x0000000000017941 */ /* 0x000fea0003800200 */
.L_x_6657:
        /* <DEDUP_REMOVED lines=55> */
.L_x_6661:
[----:B------:R-:W-:Y:S05]  /*1090*/  BSYNC.RECONVERGENT B1 ;  /* 0x0000000000017941 */ /* 0x000fea0003800200 */
.L_x_6660:
        /* <DEDUP_REMOVED lines=26> */
.L_x_6653:
[----:B------:R-:W-:Y:S05]  /*1240*/  BSYNC.RECONVERGENT B0 ;  /* 0x0000000000007941 */ /* 0x000fea0003800200 */
.L_x_6652:
        /* <DEDUP_REMOVED lines=39> */
.L_x_6666:
[----:B------:R-:W0:Y:S01]  /*14c0*/  LDS R3, [R6] ;  /* 0x0000000006037984 */ /* 0x000e220000000800 */
[----:B------:R-:W-:-:S04]  /*14d0*/  IADD3 R7, PT, PT, R7, 0x1, RZ ;  /* 0x0000000107077810 */ /* 0x000fc80007ffe0ff */
[----:B------:R-:W-:Y:S01]  /*14e0*/  ISETP.NE.AND P0, PT, R7, RZ, PT ;  /* 0x000000ff0700720c */ /* 0x000fe20003f05270 */
[----:B0-----:R-:W-:-:S05]  /*14f0*/  FMUL.FTZ R3, R3, R2 ;  /* 0x0000000203037220 */ /* 0x001fca0000410000 */
[----:B------:R0:W-:Y:S02]  /*1500*/  STS [R6], R3 ;  /* 0x0000000306007388 */ /* 0x0001e40000000800 */
[----:B0-----:R-:W-:-:S05]  /*1510*/  IADD3 R6, PT, PT, R6, 0x200, RZ ;  /* 0x0000020006067810 */ /* 0x001fca0007ffe0ff */
[----:B------:R-:W-:Y:S05]  /*1520*/  @P0 BRA `(.L_x_6666) ;  /* 0xfffffffc00e40947 */ /* 0x000fea000383ffff */
.L_x_6665:
[----:B------:R-:W-:Y:S05]  /*1530*/  BSYNC.RECONVERGENT B1 ;  /* 0x0000000000017941 */ /* 0x000fea0003800200 */
.L_x_6664:
        /* <DEDUP_REMOVED lines=12> */
.L_x_6669:
        /* <DEDUP_REMOVED lines=52> */
.L_x_6668:
[----:B------:R-:W-:Y:S05]  /*1940*/  BSYNC.RECONVERGENT B1 ;  /* 0x0000000000017941 */ /* 0x000fea0003800200 */
.L_x_6667:
        /* <DEDUP_REMOVED lines=31> */
.L_x_6671:
[----:B------:R-:W-:Y:S05]  /*1b40*/  BSYNC.RECONVERGENT B1 ;  /* 0x0000000000017941 */ /* 0x000fea0003800200 */
.L_x_6670:
        /* <DEDUP_REMOVED lines=14> */
.L_x_6663:
[----:B------:R-:W-:Y:S05]  /*1c30*/  BSYNC.RECONVERGENT B0 ;  /* 0x0000000000007941 */ /* 0x000fea0003800200 */
.L_x_6662:
        /* <DEDUP_REMOVED lines=11> */
[----:B------:R-:W-:Y:S01]  /*1cf0*/  SHF.R.U32.HI R3, RZ, 0x2, R16 ;  /* 0x00000002ff037819 */ /* 0x000fe20000011610 */
[----:B------:R-:W-:Y:S01]  /*1d00*/  HFMA2 R25, -RZ, RZ, 0, 0 ;  /* 0x00000000ff197431 */ /* 0x000fe200000001ff */
[----:B------:R-:W-:Y:S01]  /*1d10*/  ISETP.NE.OR P5, PT, R0, 0x40, P2 ;  /* 0x000000400000780c */ /* 0x000fe200017a5670 */
[----:B------:R-:W-:Y:S01]  /*1d20*/  HFMA2 R29, -RZ, RZ, 0, 0 ;  /* 0x00000000ff1d7431 */ /* 0x000fe200000001ff */
[----:B------:R-:W-:Y:S01]  /*1d30*/  LOP3.LUT P0, RZ, R22, 0x3c3, RZ, 0xc0, !PT ;  /* 0x000003c316ff7812 */ /* 0x000fe2000780c0ff */
[----:B0-----:R-:W-:Y:S01]  /*1d40*/  IMAD R2, R18, 0x78, R3 ;  /* 0x0000007812027824 */ /* 0x001fe200078e0203 */
[----:B------:R-:W-:-:S02]  /*1d50*/  LOP3.LUT R3, R22, 0x3e0, RZ, 0xc0, !PT ;  /* 0x000003e016037812 */ /* 0x000fc400078ec0ff */
[----:B------:R-:W-:Y:S02]  /*1d60*/  CS2R R6, SRZ ;  /* 0x0000000000067805 */ /* 0x000fe4000001ff00 */
[----:B------:R-:W-:Y:S02]  /*1d70*/  LOP3.LUT P1, RZ, R22, 0x3e3, RZ, 0xc0, !PT ;  /* 0x000003e316ff7812 */ /* 0x000fe4000782c0ff */
[----:B------:R-:W-:Y:S02]  /*1d80*/  LEA R2, R2, R5, 0x2 ;  /* 0x0000000502027211 */ /* 0x000fe400078e10ff */
[----:B------:R-:W-:Y:S01]  /*1d90*/  CS2R R4, SRZ ;  /* 0x0000000000047805 */ /* 0x000fe2000001ff00 */
[----:B------:R-:W-:Y:S01]  /*1da0*/  BAR.SYNC.DEFER_BLOCKING 0x0 ;  /* 0x0000000000007b1d */ /* 0x000fe20000010000 */
[----:B------:R-:W-:Y:S02]  /*1db0*/  ISETP.NE.OR P4, PT, R3, 0x20, P2 ;  /* 0x000000200300780c */ /* 0x000fe40001785670 */
[----:B------:R-:W-:-:S02]  /*1dc0*/  ISETP.GT.U32.AND P3, PT, R22, 0x1f, PT ;  /* 0x0000001f1600780c */ /* 0x000fc40003f64070 */
[----:B------:R-:W-:Y:S02]  /*1dd0*/  MOV R11, RZ ;  /* 0x000000ff000b7202 */ /* 0x000fe40000000f00 */
[----:B------:R-:W-:Y:S02]  /*1de0*/  MOV R15, RZ ;  /* 0x000000ff000f7202 */ /* 0x000fe40000000f00 */
        /* <DEDUP_REMOVED lines=19> */
.L_x_6673:
[----:B------:R-:W-:Y:S05]  /*1f20*/  BSYNC.RECONVERGENT B0 ;  /* 0x0000000000007941 */ /* 0x000fea0003800200 */
.L_x_6672:
        /* <DEDUP_REMOVED lines=33> */
.L_x_6675:
[----:B------:R-:W-:Y:S05]  /*2140*/  BSYNC.RECONVERGENT B0 ;  /* 0x0000000000007941 */ /* 0x000fea0003800200 */
.L_x_6674:
        /* <DEDUP_REMOVED lines=18> */
.L_x_6677:
[----:B------:R-:W-:Y:S05]  /*2270*/  BSYNC.RECONVERGENT B0 ;  /* 0x0000000000007941 */ /* 0x000fea0003800200 */
.L_x_6676:
        /* <DEDUP_REMOVED lines=33> */
.L_x_6679:
[----:B------:R-:W-:Y:S05]  /*2490*/  BSYNC.RECONVERGENT B0 ;  /* 0x0000000000007941 */ /* 0x000fea0003800200 */
.L_x_6678:
        /* <DEDUP_REMOVED lines=33> */
.L_x_6651:
[----:B------:R-:W-:Y:S01]  /*26b0*/  MOV R12, 0x10 ;  /* 0x00000010000c7802 */ /* 0x000fe20000000f00 */
[----:B------:R-:W-:Y:S01]  /*26c0*/  HFMA2 R11, -RZ, RZ, 0, 1.847743988037109375e-06 ;  /* 0x0000001fff0b7431 */ /* 0x000fe200000001ff */
[----:B------:R-:W-:-:S07]  /*26d0*/  MOV R15, 0xffffffff ;  /* 0xffffffff000f7802 */ /* 0x000fce0000000f00 */
[----:B------:R-:W-:Y:S05]  /*26e0*/  WARPSYNC.COLLECTIVE R15, `(.L_x_6680) ;  /* 0x000000000f087348 */ /* 0x000fea0003c00000 */
[----:B------:R0:W1:Y:S02]  /*26f0*/  SHFL.BFLY P6, R14, R13, R12, R11 ;  /* 0x0c00000c0d0e7389 */ /* 0x00006400000c000b */
[----:B01----:R-:W-:Y:S05]  /*2700*/  ENDCOLLECTIVE ;  /* 0x000000000000791b */ /* 0x003fea0003800000 */
.L_x_6680:
[----:B------:R-:W-:Y:S01]  /*2710*/  HFMA2 R12, -RZ, RZ, 0, 4.76837158203125e-07 ;  /* 0x00000008ff0c7431 */ /* 0x000fe200000001ff */
[----:B------:R-:W-:-:S04]  /*2720*/  FMNMX.FTZ R0, R14, -3.40282346638528859812e+38, !PT ;  /* 0xff7fffff0e007809 */ /* 0x000fc80007810000 */
[----:B------:R-:W-:-:S07]  /*2730*/  MOV R13, R0 ;  /* 0x00000000000d7202 */ /* 0x000fce0000000f00 */
[----:B------:R-:W-:Y:S05]  /*2740*/  WARPSYNC.COLLECTIVE R15, `(.L_x_6681) ;  /* 0x000000000f087348 */ /* 0x000fea0003c00000 */
[----:B------:R0:W1:Y:S02]  /*2750*/  SHFL.BFLY P6, R14, R13, R12, R11 ;  /* 0x0c00000c0d0e7389 */ /* 0x00006400000c000b */
[----:B01----:R-:W-:Y:S05]  /*2760*/  ENDCOLLECTIVE ;  /* 0x000000000000791b */ /* 0x003fea0003800000 */
.L_x_6681:
[----:B------:R-:W-:Y:S01]  /*2770*/  HFMA2 R12, -RZ, RZ, 0, 2.384185791015625e-07 ;  /* 0x00000004ff0c7431 */ /* 0x000fe200000001ff */
[----:B------:R-:W-:-:S04]  /*2780*/  FMNMX.FTZ R2, R0, R14, !PT ;  /* 0x0000000e00027209 */ /* 0x000fc80007810000 */
[----:B------:R-:W-:-:S07]  /*2790*/  MOV R13, R2 ;  /* 0x00000002000d7202 */ /* 0x000fce0000000f00 */
[----:B------:R-:W-:Y:S05]  /*27a0*/  WARPSYNC.COLLECTIVE R15, `(.L_x_6682) ;  /* 0x000000000f087348 */ /* 0x000fea0003c00000 */
[----:B------:R0:W1:Y:S02]  /*27b0*/  SHFL.BFLY P6, R14, R13, R12, R11 ;  /* 0x0c00000c0d0e7389 */ /* 0x00006400000c000b */
[----:B01----:R-:W-:Y:S05]  /*27c0*/  ENDCOLLECTIVE ;  /* 0x000000000000791b */ /* 0x003fea0003800000 */
.L_x_6682:
[----:B------:R-:W-:Y:S01]  /*27d0*/  HFMA2 R12, -RZ, RZ, 0, 1.1920928955078125e-07 ;  /* 0x00000002ff0c7431 */ /* 0x000fe200000001ff */
[----:B------:R-:W-:-:S04]  /*27e0*/  FMNMX.FTZ R3, R2, R14, !PT ;  /* 0x0000000e02037209 */ /* 0x000fc80007810000 */
[----:B------:R-:W-:-:S07]  /*27f0*/  MOV R13, R3 ;  /* 0x00000003000d7202 */ /* 0x000fce0000000f00 */
[----:B------:R-:W-:Y:S05]  /*2800*/  WARPSYNC.COLLECTIVE R15, `(.L_x_6683) ;  /* 0x000000000f087348 */ /* 0x000fea0003c00000 */
[----:B------:R0:W1:Y:S02]  /*2810*/  SHFL.BFLY P6, R14, R13, R12, R11 ;  /* 0x0c00000c0d0e7389 */ /* 0x00006400000c000b */
[----:B01----:R-:W-:Y:S05]  /*2820*/  ENDCOLLECTIVE ;  /* 0x000000000000791b */ /* 0x003fea0003800000 */
.L_x_6683:
[----:B------:R-:W-:Y:S05]  /*2830*/  BRA `(.L_x_6684) ;  /* 0xffffffd800a87947 */ /* 0x000fea000383ffff */
.L_x_6685:
        /* <DEDUP_REMOVED lines=12> */
.L_x_25701:


//--------------------- .text._ZN4vllm25paged_attention_v1_kernelIfhLi112ELi16ELi128ELNS_18Fp8KVCacheDataTypeE2ELb0EEEvPT_PKS2_PKT0_S8_ifPKiSA_iPKfiiiSC_SC_iiiii --------------------------
	.section	.text._ZN4vllm25paged_attention_v1_kernelIfhLi112ELi16ELi128ELNS_18Fp8KVCacheDataTypeE2ELb0EEEvPT_PKS2_PKT0_S8_ifPKiSA_iPKfiiiSC_SC_iiiii,"ax",@progbits
	.align	128
        .global         _ZN4vllm25paged_attention_v1_kernelIfhLi112ELi16ELi128ELNS_18Fp8KVCacheDataTypeE2ELb0EEEvPT_PKS2_PKT0_S8_ifPKiSA_iPKfiiiSC_SC_iiiii
        .type           _ZN4vllm25paged_attention_v1_kernelIfhLi112ELi16ELi128ELNS_18Fp8KVCacheDataTypeE2ELb0EEEvPT_PKS2_PKT0_S8_ifPKiSA_iPKfiiiSC_SC_iiiii,@function
        .size           _ZN4vllm25paged_attention_v1_kernelIfhLi112ELi16ELi128ELNS_18Fp8KVCacheDataTypeE2ELb0EEEvPT_PKS2_PKT0_S8_ifPKiSA_iPKfiiiSC_SC_iiiii,(.L_x_25702 - _ZN4vllm25paged_attention_v1_kernelIfhLi112ELi16ELi128ELNS_18Fp8KVCacheDataTypeE2ELb0EEEvPT_PKS2_PKT0_S8_ifPKiSA_iPKfiiiSC_SC_iiiii)
        .other          _ZN4vllm25paged_attention_v1_kernelIfhLi112ELi16ELi128ELNS_18Fp8KVCacheDataTypeE2ELb0EEEvPT_PKS2_PKT0_S8_ifPKiSA_iPKfiiiSC_SC_iiiii,@"STO_CUDA_ENTRY STV_DEFAULT"
_ZN4vllm25paged_attention_v1_kernelIfhLi112ELi16ELi128ELNS_18Fp8KVCacheDataTypeE2ELb0EEEvPT_PKS2_PKT0_S8_ifPKiSA_iPKfiiiSC_SC_iiiii:
.text._ZN4vllm25paged_attention_v1_kernelIfhLi112ELi16ELi128ELNS_18Fp8KVCacheDataTypeE2ELb0EEEvPT_PKS2_PKT0_S8_ifPKiSA_iPKfiiiSC_SC_iiiii:
        /* <DEDUP_REMOVED lines=35> */
.L_x_6687:
[----:B------:R-:W-:Y:S05]  /*0230*/  BSYNC.RECONVERGENT B6 ;  /* 0x0000000000067941 */ /* 0x000fea0003800200 */
.L_x_6686:
        /* <DEDUP_REMOVED lines=10> */
.L_x_6721:
        /* <DEDUP_REMOVED lines=39> */
.L_x_6693:
        /* <DEDUP_REMOVED lines=11> */
.L_x_6692:
[----:B------:R-:W-:Y:S05]  /*0600*/  BSYNC.RECONVERGENT B1 ;  /* 0x0000000000017941 */ /* 0x000fea0003800200 */
.L_x_6691:
        /* <DEDUP_REMOVED lines=12> */
.L_x_6696:
        /* <DEDUP_REMOVED lines=100> */
.L_x_6695:
[----:B------:R-:W-:Y:S05]  /*0d10*/  BSYNC.RECONVERGENT B1 ;  /* 0x0000000000017941 */ /* 0x000fea0003800200 */
.L_x_6694:
        /* <DEDUP_REMOVED lines=55> */
.L_x_6698:
[----:B------:R-:W-:Y:S05]  /*1090*/  BSYNC.RECONVERGENT B1 ;  /* 0x0000000000017941 */ /* 0x000fea0003800200 */
.L_x_6697:
        /* <DEDUP_REMOVED lines=26> */
.L_x_6690:
[----:B------:R-:W-:Y:S05]  /*1240*/  BSYNC.RECONVERGENT B0 ;  /* 0x0000000000007941 */ /* 0x000fea0003800200 */
.L_x_6689:
        /* <DEDUP_REMOVED lines=39> */
.L_x_6703:
[----:B------:R-:W0:Y:S01]  /*14c0*/  LDS R3, [R6] ;  /* 0x0000000006037984 */ /* 0x000e220000000800 */
[----:B------:R-:W-:-:S04]  /*14d0*/  IADD3 R7, PT, PT, R7, 0x1, RZ ;  /* 0x0000000107077810 */ /* 0x000fc80007ffe0ff */
[----:B------:R-:W-:Y:S01]  /*14e0*/  ISETP.NE.AND P0, PT, R7, RZ, PT ;  /* 0x000000ff0700720c */ /* 0x000fe20003f05270 */
[----:B0-----:R-:W-:-:S05]  /*14f0*/  FMUL.FTZ R3, R3, R2 ;  /* 0x0000000203037220 */ /* 0x001fca0000410000 */
[----:B------:R0:W-:Y:S02]  /*1500*/  STS [R6], R3 ;  /* 0x0000000306007388 */ /* 0x0001e40000000800 */
[----:B0-----:R-:W-:-:S05]  /*1510*/  IADD3 R6, PT, PT, R6, 0x200, RZ ;  /* 0x0000020006067810 */ /* 0x001fca0007ffe0ff */
[----:B------:R-:W-:Y:S05]  /*1520*/  @P0 BRA `(.L_x_6703) ;  /* 0xfffffffc00e40947 */ /* 0x000fea000383ffff */
.L_x_6702:
[----:B------:R-:W-:Y:S05]  /*1530*/  BSYNC.RECONVERGENT B1 ;  /* 0x0000000000017941 */ /* 0x000fea0003800200 */
.L_x_6701:
        /* <DEDUP_REMOVED lines=12> */
.L_x_6706:
        /* <DEDUP_REMOVED lines=52> */
.L_x_6705:
[----:B------:R-:W-:Y:S05]  /*1940*/  BSYNC.RECONVERGENT B1 ;  /* 0x0000000000017941 */ /* 0x000fea0003800200 */
.L_x_6704:
        /* <DEDUP_REMOVED lines=31> */
.L_x_6708:
[----:B------:R-:W-:Y:S05]  /*1b40*/  BSYNC.RECONVERGENT B1 ;  /* 0x0000000000017941 */ /* 0x000fea0003800200 */
.L_x_6707:
        /* <DEDUP_REMOVED lines=14> */
.L_x_6700:
[----:B------:R-:W-:Y:S05]  /*1c30*/  BSYNC.RECONVERGENT B0 ;  /* 0x0000000000007941 */ /* 0x000fea0003800200 */
.L_x_6699:
        /* <DEDUP_REMOVED lines=12> */
[----:B0-----:R-:W-:Y:S01]  /*1d00*/  HFMA2 R7, -RZ, RZ, 0, 0 ;  /* 0x00000000ff077431 */ /* 0x001fe200000001ff */
[----:B------:R-:W-:Y:S01]  /*1d10*/  ISETP.NE.OR P5, PT, R0, 0x40, P2 ;  /* 0x000000400000780c */ /* 0x000fe200017a5670 */
[----:B------:R-:W-:Y:S01]  /*1d20*/  HFMA2 R29, -RZ, RZ, 0, 0 ;  /* 0x00000000ff1d7431 */ /* 0x000fe200000001ff */
[----:B------:R-:W-:Y:S01]  /*1d30*/  LOP3.LUT P0, RZ, R22, 0x3c3, RZ, 0xc0, !PT ;  /* 0x000003c316ff7812 */ /* 0x000fe2000780c0ff */
[----:B------:R-:W-:Y:S01]  /*1d40*/  IMAD R2, R18, 0x70, R3 ;  /* 0x0000007012027824 */ /* 0x000fe200078e0203 */
[----:B------:R-:W-:-:S02]  /*1d50*/  LOP3.LUT R3, R22, 0x3e0, RZ, 0xc0, !PT ;  /* 0x000003e016037812 */ /* 0x000fc400078ec0ff */
[----:B------:R-:W-:Y:S02]  /*1d60*/  LOP3.LUT P1, RZ, R22, 0x3e3, RZ, 0xc0, !PT ;  /* 0x000003e316ff7812 */ /* 0x000fe4000782c0ff */
[----:B------:R-:W-:Y:S02]  /*1d70*/  LEA R2, R2, R5, 0x2 ;  /* 0x0000000502027211 */ /* 0x000fe400078e10ff */
[----:B------:R-:W-:Y:S02]  /*1d80*/  CS2R R4, SRZ ;  /* 0x0000000000047805 */ /* 0x000fe4000001ff00 */
[----:B------:R-:W-:Y:S01]  /*1d90*/  ISETP.NE.OR P4, PT, R3, 0x20, P2 ;  /* 0x000000200300780c */ /* 0x000fe20001785670 */
[----:B------:R-:W-:Y:S01]  /*1da0*/  BAR.SYNC.DEFER_BLOCKING 0x0 ;  /* 0x0000000000007b1d */ /* 0x000fe20000010000 */
[----:B------:R-:W-:Y:S02]  /*1db0*/  ISETP.GT.U32.AND P3, PT, R22, 0x1f, PT ;  /* 0x0000001f1600780c */ /* 0x000fe40003f64070 */
[----:B------:R-:W-:-:S02]  /*1dc0*/  MOV R17, RZ ;  /* 0x000000ff00117202 */ /* 0x000fc40000000f00 */
        /* <DEDUP_REMOVED lines=20> */
.L_x_6710:
[----:B------:R-:W-:Y:S05]  /*1f10*/  BSYNC.RECONVERGENT B0 ;  /* 0x0000000000007941 */ /* 0x000fea0003800200 */
.L_x_6709:
        /* <DEDUP_REMOVED lines=31> */
.L_x_6712:
[----:B------:R-:W-:Y:S05]  /*2110*/  BSYNC.RECONVERGENT B0 ;  /* 0x0000000000007941 */ /* 0x000fea0003800200 */
.L_x_6711:
        /* <DEDUP_REMOVED lines=17> */
.L_x_6714:
[----:B------:R-:W-:Y:S05]  /*2230*/  BSYNC.RECONVERGENT B0 ;  /* 0x0000000000007941 */ /* 0x000fea0003800200 */
.L_x_6713:
        /* <DEDUP_REMOVED lines=31> */
.L_x_6716:
[----:B------:R-:W-:Y:S05]  /*2430*/  BSYNC.RECONVERGENT B0 ;  /* 0x0000000000007941 */ /* 0x000fea0003800200 */
.L_x_6715:
        /* <DEDUP_REMOVED lines=32> */
.L_x_6688:
[----:B------:R-:W-:Y:S01]  /*2640*/  HFMA2 R12, -RZ, RZ, 0, 9.5367431640625e-07 ;  /* 0x00000010ff0c7431 */ /* 0x000fe200000001ff */
[----:B------:R-:W-:Y:S02]  /*2650*/  MOV R11, 0x1f ;  /* 0x0000001f000b7802 */ /* 0x000fe40000000f00 */
[----:B------:R-:W-:-:S07]  /*2660*/  MOV R15, 0xffffffff ;  /* 0xffffffff000f7802 */ /* 0x000fce0000000f00 */
[----:B------:R-:W-:Y:S05]  /*2670*/  WARPSYNC.COLLECTIVE R15, `(.L_x_6717) ;  /* 0x000000000f087348 */ /* 0x000fea0003c00000 */
[----:B------:R0:W1:Y:S02]  /*2680*/  SHFL.BFLY P6, R14, R13, R12, R11 ;  /* 0x0c00000c0d0e7389 */ /* 0x00006400000c000b */
[----:B01----:R-:W-:Y:S05]  /*2690*/  ENDCOLLECTIVE ;  /* 0x000000000000791b */ /* 0x003fea0003800000 */
.L_x_6717:
[----:B------:R-:W-:Y:S01]  /*26a0*/  HFMA2 R12, -RZ, RZ, 0, 4.76837158203125e-07 ;  /* 0x00000008ff0c7431 */ /* 0x000fe200000001ff */
[----:B------:R-:W-:-:S04]  /*26b0*/  FMNMX.FTZ R0, R14, -3.40282346638528859812e+38, !PT ;  /* 0xff7fffff0e007809 */ /* 0x000fc80007810000 */
[----:B------:R-:W-:-:S07]  /*26c0*/  MOV R13, R0 ;  /* 0x00000000000d7202 */ /* 0x000fce0000000f00 */
[----:B------:R-:W-:Y:S05]  /*26d0*/  WARPSYNC.COLLECTIVE R15, `(.L_x_6718) ;  /* 0x000000000f087348 */ /* 0x000fea0003c00000 */
[----:B------:R0:W1:Y:S02]  /*26e0*/  SHFL.BFLY P6, R14, R13, R12, R11 ;  /* 0x0c00000c0d0e7389 */ /* 0x00006400000c000b */
[----:B01----:R-:W-:Y:S05]  /*26f0*/  ENDCOLLECTIVE ;  /* 0x000000000000791b */ /* 0x003fea0003800000 */
.L_x_6718:
[----:B------:R-:W-:Y:S01]  /*2700*/  HFMA2 R12, -RZ, RZ, 0, 2.384185791015625e-07 ;  /* 0x00000004ff0c7431 */ /* 0x000fe200000001ff */
[----:B------:R-:W-:-:S04]  /*2710*/  FMNMX.FTZ R2, R0, R14, !PT ;  /* 0x0000000e00027209 */ /* 0x000fc80007810000 */
[----:B------:R-:W-:-:S07]  /*2720*/  MOV R13, R2 ;  /* 0x00000002000d7202 */ /* 0x000fce0000000f00 */
[----:B------:R-:W-:Y:S05]  /*2730*/  WARPSYNC.COLLECTIVE R15, `(.L_x_6719) ;  /* 0x000000000f087348 */ /* 0x000fea0003c00000 */
[----:B------:R0:W1:Y:S02]  /*2740*/  SHFL.BFLY P6, R14, R13, R12, R11 ;  /* 0x0c00000c0d0e7389 */ /* 0x00006400000c000b */
[----:B01----:R-:W-:Y:S05]  /*2750*/  ENDCOLLECTIVE ;  /* 0x000000000000791b */ /* 0x003fea0003800000 */
.L_x_6719:
[----:B------:R-:W-:Y:S01]  /*2760*/  HFMA2 R12, -RZ, RZ, 0, 1.1920928955078125e-07 ;  /* 0x00000002ff0c7431 */ /* 0x000fe200000001ff */
[----:B------:R-:W-:-:S04]  /*2770*/  FMNMX.FTZ R3, R2, R14, !PT ;  /* 0x0000000e02037209 */ /* 0x000fc80007810000 */
[----:B------:R-:W-:-:S07]  /*2780*/  MOV R13, R3 ;  /* 0x00000003000d7202 */ /* 0x000fce0000000f00 */
[----:B------:R-:W-:Y:S05]  /*2790*/  WARPSYNC.COLLECTIVE R15, `(.L_x_6720) ;  /* 0x000000000f087348 */ /* 0x000fea0003c00000 */
[----:B------:R0:W1:Y:S02]  /*27a0*/  SHFL.BFLY P6, R14, R13, R12, R11 ;  /* 0x0c00000c0d0e7389 */ /* 0x00006400000c000b */
[----:B01----:R-:W-:Y:S05]  /*27b0*/  ENDCOLLECTIVE ;  /* 0x000000000000791b */ /* 0x003fea0003800000 */
.L_x_6720:
[----:B------:R-:W-:Y:S05]  /*27c0*/  BRA `(.L_x_6721) ;  /* 0xffffffd800c47947 */ /* 0x000fea000383ffff */
.L_x_6722:
        /* <DEDUP_REMOVED lines=11> */
.L_x_25702:


//--------------------- .text._ZN4vllm25paged_attention_v1_kernelIfhLi96ELi16ELi128ELNS_18Fp8KVCacheDataTypeE2ELb0EEEvPT_PKS2_PKT0_S8_ifPKiSA_iPKfiiiSC_SC_iiiii --------------------------
	.section	.text._ZN4vllm25paged_attention_v1_kernelIfhLi96ELi16ELi128ELNS_18Fp8KVCacheDataTypeE2ELb0EEEvPT_PKS2_PKT0_S8_ifPKiSA_iPKfiiiSC_SC_iiiii,"ax",@progbits
	.align	128
        .global         _ZN4vllm25paged_attention_v1_kernelIfhLi96ELi16ELi128ELNS_18Fp8KVCacheDataTypeE2ELb0EEEvPT_PKS2_PKT0_S8_ifPKiSA_iPKfiiiSC_SC_iiiii
        .type           _ZN4vllm25paged_attention_v1_kernelIfhLi96ELi16ELi128ELNS_18Fp8KVCacheDataTypeE2ELb0EEEvPT_PKS2_PKT0_S8_ifPKiSA_iPKfiiiSC_SC_iiiii,@function
        .size           _ZN4vllm25paged_attention_v1_kernelIfhLi96ELi16ELi128ELNS_18Fp8KVCacheDataTypeE2ELb0EEEvPT_PKS2_PKT0_S8_ifPKiSA_iPKfiiiSC_SC_iiiii,(.L_x_25703 - _ZN4vllm25paged_attention_v1_kernelIfhLi96ELi16ELi128ELNS_18Fp8KVCacheDataTypeE2ELb0EEEvPT_PKS2_PKT0_S8_ifPKiSA_iPKfiiiSC_SC_iiiii)
        .other          _ZN4vllm25paged_attention_v1_kernelIfhLi96ELi16ELi128ELNS_18Fp8KVCacheDataTypeE2ELb0EEEvPT_PKS2_PKT0_S8_ifPKiSA_iPKfiiiSC_SC_iiiii,@"STO_CUDA_ENTRY STV_DEFAULT"
_ZN4vllm25paged_attention_v1_kernelIfhLi96ELi16ELi128ELNS_18Fp8KVCacheDataTypeE2ELb0EEEvPT_PKS2_PKT0_S8_ifPKiSA_iPKfiiiSC_SC_iiiii:
.text._ZN4vllm25paged_attention_v1_kernelIfhLi96ELi16ELi128ELNS_18Fp8KVCacheDataTypeE2ELb0EEEvPT_PKS2_PKT0_S8_ifPKiSA_iPKfiiiSC_SC_iiiii:
        /* <DEDUP_REMOVED lines=35> */
.L_x_6724:
[----:B------:R-:W-:Y:S05]  /*0230*/  BSYNC.RECONVERGENT B6 ;  /* 0x0000000000067941 */ /* 0x000fea0003800200 */
.L_x_6723:
        /* <DEDUP_REMOVED lines=10> */
.L_x_6758:
        /* <DEDUP_REMOVED lines=39> */
.L_x_6730:
        /* <DEDUP_REMOVED lines=11> */
.L_x_6729:
[----:B------:R-:W-:Y:S05]  /*0600*/  BSYNC.RECONVERGENT B1 ;  /* 0x0000000000017941 */ /* 0x000fea0003800200 */
.L_x_6728:
        /* <DEDUP_REMOVED lines=12> */
.L_x_6733:
        /* <DEDUP_REMOVED lines=100> */
.L_x_6732:
[----:B------:R-:W-:Y:S05]  /*0d10*/  BSYNC.RECONVERGENT B1 ;  /* 0x0000000000017941 */ /* 0x000fea0003800200 */
.L_x_6731:
        /* <DEDUP_REMOVED lines=55> */
.L_x_6735:
[----:B------:R-:W-:Y:S05]  /*1090*/  BSYNC.RECONVERGENT B1 ;  /* 0x0000000000017941 */ /* 0x000fea0003800200 */
.L_x_6734:
        /* <DEDUP_REMOVED lines=26> */
.L_x_6727:
[----:B------:R-:W-:Y:S05]  /*1240*/  BSYNC.RECONVERGENT B0 ;  /* 0x0000000000007941 */ /* 0x000fea0003800200 */
.L_x_6726:
        /* <DEDUP_REMOVED lines=39> */
.L_x_6740:
[----:B------:R-:W0:Y:S01]  /*14c0*/  LDS R3, [R6] ;  /* 0x0000000006037984 */ /* 0x000e220000000800 */
[----:B------:R-:W-:-:S04]  /*14d0*/  IADD3 R7, PT, PT, R7, 0x1, RZ ;  /* 0x0000000107077810 */ /* 0x000fc80007ffe0ff */
[----:B------:R-:W-:Y:S01]  /*14e0*/  ISETP.NE.AND P0, PT, R7, RZ, PT ;  /* 0x000000ff0700720c */ /* 0x000fe20003f05270 */
[----:B0-----:R-:W-:-:S05]  /*14f0*/  FMUL.FTZ R3, R3, R2 ;  /* 0x0000000203037220 */ /* 0x001fca0000410000 */
[----:B------:R0:W-:Y:S02]  /*1500*/  STS [R6], R3 ;  /* 0x0000000306007388 */ /* 0x0001e40000000800 */
[----:B0-----:R-:W-:-:S05]  /*1510*/  IADD3 R6, PT, PT, R6, 0x200, RZ ;  /* 0x0000020006067810 */ /* 0x001fca0007ffe0ff */
[----:B------:R-:W-:Y:S05]  /*1520*/  @P0 BRA `(.L_x_6740) ;  /* 0xfffffffc00e40947 */ /* 0x000fea000383ffff */
.L_x_6739:
[----:B------:R-:W-:Y:S05]  /*1530*/  BSYNC.RECONVERGENT B1 ;  /* 0x0000000000017941 */ /* 0x000fea0003800200 */
.L_x_6738:
        /* <DEDUP_REMOVED lines=12> */
.L_x_6743:
        /* <DEDUP_REMOVED lines=52> */
.L_x_6742:
[----:B------:R-:W-:Y:S05]  /*1940*/  BSYNC.RECONVERGENT B1 ;  /* 0x0000000000017941 */ /* 0x000fea0003800200 */
.L_x_6741:
        /* <DEDUP_REMOVED lines=31> */
.L_x_6745:
[----:B------:R-:W-:Y:S05]  /*1b40*/  BSYNC.RECONVERGENT B1 ;  /* 0x0000000000017941 */ /* 0x000fea0003800200 */
.L_x_6744:
        /* <DEDUP_REMOVED lines=14> */
.L_x_6737:
[----:B------:R-:W-:Y:S05]  /*1c30*/  BSYNC.RECONVERGENT B0 ;  /* 0x0000000000007941 */ /* 0x000fea0003800200 */
.L_x_6736:
[----:B------:R-:W-:Y:S01]  /*1c40*/  BAR.SYNC.DEFER_BLOCKING 0x0 ;  /* 0x0000000000007b1d */ /* 0x000fe20000010000 */
[----:B01----:R-:W-:Y:S02]  /*1c50*/  LOP3.LUT R2, R22, 0x3, RZ, 0xc0, !PT ;  /* 0x0000000316027812 */ /* 0x003fe400078ec0ff */
[----:B------:R-:W-:Y:S02]  /*1c60*/  CS2R R8, SRZ ;  /* 0x0000000000087805 */ /* 0x000fe4000001ff00 */
[----:B------:R-:W-:Y:S02]  /*1c70*/  SHF.R.U32.HI R3, RZ, 0x2, R16 ;  /* 0x00000002ff037819 */ /* 0x000fe40000011610 */
[----:B------:R-:W-:Y:S02]  /*1c80*/  CS2R R6, SRZ ;  /* 0x0000000000067805 */ /* 0x000fe4000001ff00 */
[----:B------:R-:W-:Y:S01]  /*1c90*/  ISETP.NE.AND P2, PT, R2, RZ, PT ;  /* 0x000000ff0200720c */ /* 0x000fe20003f45270 */
[----:B------:R-:W-:Y:S01]  /*1ca0*/  BSSY.RECONVERGENT B0, `(.L_x_6746) ;  /* 0x000001f000007945 */ /* 0x000fe20003800200 */
[----:B------:R-:W-:Y:S01]  /*1cb0*/  LOP3.LUT R2, R22, 0x3c0, RZ, 0xc0, !PT ;  /* 0x000003c016027812 */ /* 0x000fe200078ec0ff */
[----:B------:R-:W-:Y:S01]  /*1cc0*/  IMAD R3, R18, 0x60, R3 ;  /* 0x0000006012037824 */ /* 0x000fe200078e0203 */
[----:B------:R-:W-:-:S02]  /*1cd0*/  IADD3 R5, PT, PT, R5, 0x20, RZ ;  /* 0x0000002005057810 */ /* 0x000fc40007ffe0ff */
[----:B------:R-:W-:Y:S01]  /*1ce0*/  CS2R R10, SRZ ;  /* 0x00000000000a7805 */ /* 0x000fe2000001ff00 */
[----:B------:R-:W-:Y:S01]  /*1cf0*/  BAR.SYNC.DEFER_BLOCKING 0x0 ;  /* 0x0000000000007b1d */ /* 0x000fe20000010000 */
[----:B------:R-:W-:Y:S02]  /*1d00*/  ISETP.NE.OR P5, PT, R2, 0x40, P2 ;  /* 0x000000400200780c */ /* 0x000fe400017a5670 */
[----:B------:R-:W-:Y:S02]  /*1d10*/  LEA R0, R0, R5, 0x18 ;  /* 0x0000000500007211 */ /* 0x000fe400078ec0ff */
[----:B------:R-:W-:Y:S02]  /*1d20*/  LOP3.LUT R4, R22, 0x3e0, RZ, 0xc0, !PT ;  /* 0x000003e016047812 */ /* 0x000fe400078ec0ff */
[----:B------:R-:W-:Y:S01]  /*1d30*/  LEA R13, R3, R0, 0x2 ;  /* 0x00000000030d7211 */ /* 0x000fe200078e10ff */
[----:B------:R-:W-:Y:S01]  /*1d40*/  HFMA2 R0, -RZ, RZ, 0, 0 ;  /* 0x00000000ff007431 */ /* 0x000fe200000001ff */
[----:B------:R-:W-:-:S02]  /*1d50*/  ISETP.NE.OR P4, PT, R4, 0x20, P2 ;  /* 0x000000200400780c */ /* 0x000fc40001785670 */
[----:B------:R-:W-:Y:S02]  /*1d60*/  CS2R R4, SRZ ;  /* 0x0000000000047805 */ /* 0x000fe4000001ff00 */
[C---:B------:R-:W-:Y:S02]  /*1d70*/  LOP3.LUT P0, RZ, R22.reuse, 0x3c3, RZ, 0xc0, !PT ;  /* 0x000003c316ff7812 */ /* 0x040fe4000780c0ff */
[----:B------:R-:W-:Y:S02]  /*1d80*/  CS2R R2, SRZ ;  /* 0x0000000000027805 */ /* 0x000fe4000001ff00 */
[C---:B------:R-:W-:Y:S02]  /*1d90*/  LOP3.LUT P1, RZ, R22.reuse, 0x3e3, RZ, 0xc0, !PT ;  /* 0x000003e316ff7812 */ /* 0x040fe4000782c0ff */
        /* <DEDUP_REMOVED lines=15> */
.L_x_6747:
[----:B------:R-:W-:Y:S05]  /*1e90*/  BSYNC.RECONVERGENT B0 ;  /* 0x0000000000007941 */ /* 0x000fea0003800200 */
.L_x_6746:
        /* <DEDUP_REMOVED lines=27> */
.L_x_6749:
[----:B------:R-:W-:Y:S05]  /*2050*/  BSYNC.RECONVERGENT B0 ;  /* 0x0000000000007941 */ /* 0x000fea0003800200 */
.L_x_6748:
        /* <DEDUP_REMOVED lines=15> */
.L_x_6751:
[----:B------:R-:W-:Y:S05]  /*2150*/  BSYNC.RECONVERGENT B0 ;  /* 0x0000000000007941 */ /* 0x000fea0003800200 */
.L_x_6750:
        /* <DEDUP_REMOVED lines=27> */
.L_x_6753:
[----:B------:R-:W-:Y:S05]  /*2310*/  BSYNC.RECONVERGENT B0 ;  /* 0x0000000000007941 */ /* 0x000fea0003800200 */
.L_x_6752:
        /* <DEDUP_REMOVED lines=11> */
[----:B------:R-:W-:Y:S01]  /*23d0*/  SHF.R.U32.HI R22, RZ, 0x2, R22 ;  /* 0x00000002ff167819 */ /* 0x000fe20000011616 */
[----:B--2---:R-:W-:-:S06]  /*23e0*/  UIMAD UR4, UR4, 0x60, URZ ;  /* 0x00000060040478a4 */ /* 0x004fcc000f8e02ff */
        /* <DEDUP_REMOVED lines=17> */
.L_x_6725:
[----:B------:R-:W-:Y:S01]  /*2500*/  HFMA2 R12, -RZ, RZ, 0, 9.5367431640625e-07 ;  /* 0x00000010ff0c7431 */ /* 0x000fe200000001ff */
[----:B------:R-:W-:Y:S02]  /*2510*/  MOV R11, 0x1f ;  /* 0x0000001f000b7802 */ /* 0x000fe40000000f00 */
[----:B------:R-:W-:-:S07]  /*2520*/  MOV R15, 0xffffffff ;  /* 0xffffffff000f7802 */ /* 0x000fce0000000f00 */
[----:B------:R-:W-:Y:S05]  /*2530*/  WARPSYNC.COLLECTIVE R15, `(.L_x_6754) ;  /* 0x000000000f087348 */ /* 0x000fea0003c00000 */
[----:B------:R0:W1:Y:S02]  /*2540*/  SHFL.BFLY P6, R14, R13, R12, R11 ;  /* 0x0c00000c0d0e7389 */ /* 0x00006400000c000b */
[----:B01----:R-:W-:Y:S05]  /*2550*/  ENDCOLLECTIVE ;  /* 0x000000000000791b */ /* 0x003fea0003800000 */
.L_x_6754:
[----:B------:R-:W-:Y:S01]  /*2560*/  HFMA2 R12, -RZ, RZ, 0, 4.76837158203125e-07 ;  /* 0x00000008ff0c7431 */ /* 0x000fe200000001ff */
[----:B------:R-:W-:-:S04]  /*2570*/  FMNMX.FTZ R0, R14, -3.40282346638528859812e+38, !PT ;  /* 0xff7fffff0e007809 */ /* 0x000fc80007810000 */
[----:B------:R-:W-:-:S07]  /*2580*/  MOV R13, R0 ;  /* 0x00000000000d7202 */ /* 0x000fce0000000f00 */
[----:B------:R-:W-:Y:S05]  /*2590*/  WARPSYNC.COLLECTIVE R15, `(.L_x_6755) ;  /* 0x000000000f087348 */ /* 0x000fea0003c00000 */
[----:B------:R0:W1:Y:S02]  /*25a0*/  SHFL.BFLY P6, R14, R13, R12, R11 ;  /* 0x0c00000c0d0e7389 */ /* 0x00006400000c000b */
[----:B01----:R-:W-:Y:S05]  /*25b0*/  ENDCOLLECTIVE ;  /* 0x000000000000791b */ /* 0x003fea0003800000 */
.L_x_6755:
[----:B------:R-:W-:Y:S01]  /*25c0*/  HFMA2 R12, -RZ, RZ, 0, 2.384185791015625e-07 ;  /* 0x00000004ff0c7431 */ /* 0x000fe200000001ff */
[----:B------:R-:W-:-:S04]  /*25d0*/  FMNMX.FTZ R2, R0, R14, !PT ;  /* 0x0000000e00027209 */ /* 0x000fc80007810000 */
[----:B------:R-:W-:-:S07]  /*25e0*/  MOV R13, R2 ;  /* 0x00000002000d7202 */ /* 0x000fce0000000f00 */
[----:B------:R-:W-:Y:S05]  /*25f0*/  WARPSYNC.COLLECTIVE R15, `(.L_x_6756) ;  /* 0x000000000f087348 */ /* 0x000fea0003c00000 */
[----:B------:R0:W1:Y:S02]  /*2600*/  SHFL.BFLY P6, R14, R13, R12, R11 ;  /* 0x0c00000c0d0e7389 */ /* 0x00006400000c000b */
[----:B01----:R-:W-:Y:S05]  /*2610*/  ENDCOLLECTIVE ;  /* 0x000000000000791b */ /* 0x003fea0003800000 */
.L_x_6756:
[----:B------:R-:W-:Y:S01]  /*2620*/  HFMA2 R12, -RZ, RZ, 0, 1.1920928955078125e-07 ;  /* 0x00000002ff0c7431 */ /* 0x000fe200000001ff */
[----:B------:R-:W-:-:S04]  /*2630*/  FMNMX.FTZ R3, R2, R14, !PT ;  /* 0x0000000e02037209 */ /* 0x000fc80007810000 */
[----:B------:R-:W-:-:S07]  /*2640*/  MOV R13, R3 ;  /* 0x00000003000d7202 */ /* 0x000fce0000000f00 */
[----:B------:R-:W-:Y:S05]  /*2650*/  WARPSYNC.COLLECTIVE R15, `(.L_x_6757) ;  /* 0x000000000f087348 */ /* 0x000fea0003c00000 */
[----:B------:R0:W1:Y:S02]  /*2660*/  SHFL.BFLY P6, R14, R13, R12, R11 ;  /* 0x0c00000c0d0e7389 */ /* 0x00006400000c000b */
[----:B01----:R-:W-:Y:S05]  /*2670*/  ENDCOLLECTIVE ;  /* 0x000000000000791b */ /* 0x003fea0003800000 */
.L_x_6757:
[----:B------:R-:W-:Y:S05]  /*2680*/  BRA `(.L_x_6758) ;  /* 0xffffffdc00147947 */ /* 0x000fea000383ffff */
.L_x_6759:
        /* <DEDUP_REMOVED lines=15> */
.L_x_25703:


//--------------------- .text._ZN4vllm25paged_attention_v1_kernelIfhLi80ELi16ELi128ELNS_18Fp8KVCacheDataTypeE2ELb0EEEvPT_PKS2_PKT0_S8_ifPKiSA_iPKfiiiSC_SC_iiiii --------------------------
	.section	.text._ZN4vllm25paged_attention_v1_kernelIfhLi80ELi16ELi128ELNS_18Fp8KVCacheDataTypeE2ELb0EEEvPT_PKS2_PKT0_S8_ifPKiSA_iPKfiiiSC_SC_iiiii,"ax",@progbits
	.align	128
        .global         _ZN4vllm25paged_attention_v1_kernelIfhLi80ELi16ELi128ELNS_18Fp8KVCacheDataTypeE2ELb0EEEvPT_PKS2_PKT0_S8_ifPKiSA_iPKfiiiSC_SC_iiiii
        .type           _ZN4vllm25paged_attention_v1_kernelIfhLi80ELi16ELi128ELNS_18Fp8KVCacheDataTypeE2ELb0EEEvPT_PKS2_PKT0_S8_ifPKiSA_iPKfiiiSC_SC_iiiii,@function
        .size           _ZN4vllm25paged_attention_v1_kernelIfhLi80ELi16ELi128ELNS_18Fp8KVCacheDataTypeE2ELb0EEEvPT_PKS2_PKT0_S8_ifPKiSA_iPKfiiiSC_SC_iiiii,(.L_x_25704 - _ZN4vllm25paged_attention_v1_kernelIfhLi80ELi16ELi128ELNS_18Fp8KVCacheDataTypeE2ELb0EEEvPT_PKS2_PKT0_S8_ifPKiSA_iPKfiiiSC_SC_iiiii)
        .other          _ZN4vllm25paged_attention_v1_kernelIfhLi80ELi16ELi128ELNS_18Fp8KVCacheDataTypeE2ELb0EEEvPT_PKS2_PKT0_S8_ifPKiSA_iPKfiiiSC_SC_iiiii,@"STO_CUDA_ENTRY STV_DEFAULT"
_ZN4vllm25paged_attention_v1_kernelIfhLi80ELi16ELi128ELNS_18Fp8KVCacheDataTypeE2ELb0EEEvPT_PKS2_PKT0_S8_ifPKiSA_iPKfiiiSC_SC_iiiii:
.text._ZN4vllm25paged_attention_v1_kernelIfhLi80ELi16ELi128ELNS_18Fp8KVCacheDataTypeE2ELb0EEEvPT_PKS2_PKT0_S8_ifPKiSA_iPKfiiiSC_SC_iiiii:
        /* <DEDUP_REMOVED lines=35> */
.L_x_6761:
[----:B------:R-:W-:Y:S05]  /*0230*/  BSYNC.RECONVERGENT B6 ;  /* 0x0000000000067941 */ /* 0x000fea0003800200 */
.L_x_6760:
        /* <DEDUP_REMOVED lines=10> */
.L_x_6795:
        /* <DEDUP_REMOVED lines=39> */
.L_x_6767:
        /* <DEDUP_REMOVED lines=11> */
.L_x_6766:
[----:B------:R-:W-:Y:S05]  /*0600*/  BSYNC.RECONVERGENT B1 ;  /* 0x0000000000017941 */ /* 0x000fea0003800200 */
.L_x_6765:
        /* <DEDUP_REMOVED lines=12> */
.L_x_6770:
        /* <DEDUP_REMOVED lines=100> */
.L_x_6769:
[----:B------:R-:W-:Y:S05]  /*0d10*/  BSYNC.RECONVERGENT B1 ;  /* 0x0000000000017941 */ /* 0x000fea0003800200 */
.L_x_6768:
        /* <DEDUP_REMOVED lines=55> */
.L_x_6772:
[----:B------:R-:W-:Y:S05]  /*1090*/  BSYNC.RECONVERGENT B1 ;  /* 0x0000000000017941 */ /* 0x000fea0003800200 */
.L_x_6771:
        /* <DEDUP_REMOVED lines=26> */
.L_x_6764:
[----:B------:R-:W-:Y:S05]  /*1240*/  BSYNC.RECONVERGENT B0 ;  /* 0x0000000000007941 */ /* 0x000fea0003800200 */
.L_x_6763:
        /* <DEDUP_REMOVED lines=39> */
.L_x_6777:
[----:B------:R-:W0:Y:S01]  /*14c0*/  LDS R3, [R6] ;  /* 0x0000000006037984 */ /* 0x000e220000000800 */
[----:B------:R-:W-:-:S04]  /*14d0*/  IADD3 R7, PT, PT, R7, 0x1, RZ ;  /* 0x0000000107077810 */ /* 0x000fc80007ffe0ff */
[----:B------:R-:W-:Y:S01]  /*14e0*/  ISETP.NE.AND P0, PT, R7, RZ, PT ;  /* 0x000000ff0700720c */ /* 0x000fe20003f05270 */
[----:B0-----:R-:W-:-:S05]  /*14f0*/  FMUL.FTZ R3, R3, R2 ;  /* 0x0000000203037220 */ /* 0x001fca0000410000 */
[----:B------:R0:W-:Y:S02]  /*1500*/  STS [R6], R3 ;  /* 0x0000000306007388 */ /* 0x0001e40000000800 */
[----:B0-----:R-:W-:-:S05]  /*1510*/  IADD3 R6, PT, PT, R6, 0x200, RZ ;  /* 0x0000020006067810 */ /* 0x001fca0007ffe0ff */
[----:B------:R-:W-:Y:S05]  /*1520*/  @P0 BRA `(.L_x_6777) ;  /* 0xfffffffc00e40947 */ /* 0x000fea000383ffff */
.L_x_6776:
[----:B------:R-:W-:Y:S05]  /*1530*/  BSYNC.RECONVERGENT B1 ;  /* 0x0000000000017941 */ /* 0x000fea0003800200 */
.L_x_6775:
        /* <DEDUP_REMOVED lines=12> */
.L_x_6780:
        /* <DEDUP_REMOVED lines=52> */
.L_x_6779:
[----:B------:R-:W-:Y:S05]  /*1940*/  BSYNC.RECONVERGENT B1 ;  /* 0x0000000000017941 */ /* 0x000fea0003800200 */
.L_x_6778:
        /* <DEDUP_REMOVED lines=31> */
.L_x_6782:
[----:B------:R-:W-:Y:S05]  /*1b40*/  BSYNC.RECONVERGENT B1 ;  /* 0x0000000000017941 */ /* 0x000fea0003800200 */
.L_x_6781:
        /* <DEDUP_REMOVED lines=14> */
.L_x_6774:
[----:B------:R-:W-:Y:S05]  /*1c30*/  BSYNC.RECONVERGENT B0 ;  /* 0x0000000000007941 */ /* 0x000fea0003800200 */
.L_x_6773:
        /* <DEDUP_REMOVED lines=9> */
[----:B------:R-:W-:Y:S01]  /*1cd0*/  IADD3 R5, PT, PT, R5, 0x20, RZ ;  /* 0x0000002005057810 */ /* 0x000fe20007ffe0ff */
[----:B------:R-:W-:Y:S01]  /*1ce0*/  BAR.SYNC.DEFER_BLOCKING 0x0 ;  /* 0x0000000000007b1d */ /* 0x000fe20000010000 */
[----:B------:R-:W-:-:S02]  /*1cf0*/  ISETP.NE.OR P5, PT, R2, 0x40, P2 ;  /* 0x000000400200780c */ /* 0x000fc400017a5670 */
[----:B------:R-:W-:Y:S02]  /*1d00*/  LEA R0, R0, R5, 0x18 ;  /* 0x0000000500007211 */ /* 0x000fe400078ec0ff */
[----:B------:R-:W-:Y:S02]  /*1d10*/  LOP3.LUT R4, R22, 0x3e0, RZ, 0xc0, !PT ;  /* 0x000003e016047812 */ /* 0x000fe400078ec0ff */
[----:B------:R-:W-:Y:S01]  /*1d20*/  LEA R11, R3, R0, 0x2 ;  /* 0x00000000030b7211 */ /* 0x000fe200078e10ff */
[----:B------:R-:W-:Y:S01]  /*1d30*/  HFMA2 R0, -RZ, RZ, 0, 0 ;  /* 0x00000000ff007431 */ /* 0x000fe200000001ff */
[----:B------:R-:W-:Y:S02]  /*1d40*/  ISETP.NE.OR P4, PT, R4, 0x20, P2 ;  /* 0x000000200400780c */ /* 0x000fe40001785670 */
[----:B------:R-:W-:Y:S02]  /*1d50*/  CS2R R4, SRZ ;  /* 0x0000000000047805 */ /* 0x000fe4000001ff00 */
[----:B------:R-:W-:-:S02]  /*1d60*/  LOP3.LUT P0, RZ, R22, 0x3c3, RZ, 0xc0, !PT ;  /* 0x000003c316ff7812 */ /* 0x000fc4000780c0ff */
        /* <DEDUP_REMOVED lines=15> */
.L_x_6784:
[----:B------:R-:W-:Y:S05]  /*1e60*/  BSYNC.RECONVERGENT B0 ;  /* 0x0000000000007941 */ /* 0x000fea0003800200 */
.L_x_6783:
        /* <DEDUP_REMOVED lines=23> */
.L_x_6786:
[----:B------:R-:W-:Y:S05]  /*1fe0*/  BSYNC.RECONVERGENT B0 ;  /* 0x0000000000007941 */ /* 0x000fea0003800200 */
.L_x_6785:
        /* <DEDUP_REMOVED lines=13> */
.L_x_6788:
[----:B------:R-:W-:Y:S05]  /*20c0*/  BSYNC.RECONVERGENT B0 ;  /* 0x0000000000007941 */ /* 0x000fea0003800200 */
.L_x_6787:
        /* <DEDUP_REMOVED lines=23> */
.L_x_6790:
[----:B------:R-:W-:Y:S05]  /*2240*/  BSYNC.RECONVERGENT B0 ;  /* 0x0000000000007941 */ /* 0x000fea0003800200 */
.L_x_6789:
        /* <DEDUP_REMOVED lines=28> */
.L_x_6762:
[----:B------:R-:W-:Y:S01]  /*2410*/  HFMA2 R12, -RZ, RZ, 0, 9.5367431640625e-07 ;  /* 0x00000010ff0c7431 */ /* 0x000fe200000001ff */
[----:B------:R-:W-:Y:S02]  /*2420*/  MOV R11, 0x1f ;  /* 0x0000001f000b7802 */ /* 0x000fe40000000f00 */
[----:B------:R-:W-:-:S07]  /*2430*/  MOV R15, 0xffffffff ;  /* 0xffffffff000f7802 */ /* 0x000fce0000000f00 */
[----:B------:R-:W-:Y:S05]  /*2440*/  WARPSYNC.COLLECTIVE R15, `(.L_x_6791) ;  /* 0x000000000f087348 */ /* 0x000fea0003c00000 */
[----:B------:R0:W1:Y:S02]  /*2450*/  SHFL.BFLY P6, R14, R13, R12, R11 ;  /* 0x0c00000c0d0e7389 */ /* 0x00006400000c000b */
[----:B01----:R-:W-:Y:S05]  /*2460*/  ENDCOLLECTIVE ;  /* 0x000000000000791b */ /* 0x003fea0003800000 */
.L_x_6791:
[----:B------:R-:W-:Y:S01]  /*2470*/  HFMA2 R12, -RZ, RZ, 0, 4.76837158203125e-07 ;  /* 0x00000008ff0c7431 */ /* 0x000fe200000001ff */
[----:B------:R-:W-:-:S04]  /*2480*/  FMNMX.FTZ R0, R14, -3.40282346638528859812e+38, !PT ;  /* 0xff7fffff0e007809 */ /* 0x000fc80007810000 */
[----:B------:R-:W-:-:S07]  /*2490*/  MOV R13, R0 ;  /* 0x00000000000d7202 */ /* 0x000fce0000000f00 */
[----:B------:R-:W-:Y:S05]  /*24a0*/  WARPSYNC.COLLECTIVE R15, `(.L_x_6792) ;  /* 0x000000000f087348 */ /* 0x000fea0003c00000 */
[----:B------:R0:W1:Y:S02]  /*24b0*/  SHFL.BFLY P6, R14, R13, R12, R11 ;  /* 0x0c00000c0d0e7389 */ /* 0x00006400000c000b */
[----:B01----:R-:W-:Y:S05]  /*24c0*/  ENDCOLLECTIVE ;  /* 0x000000000000791b */ /* 0x003fea0003800000 */
.L_x_6792:
[----:B------:R-:W-:Y:S01]  /*24d0*/  HFMA2 R12, -RZ, RZ, 0, 2.384185791015625e-07 ;  /* 0x00000004ff0c7431 */ /* 0x000fe200000001ff */
[----:B------:R-:W-:-:S04]  /*24e0*/  FMNMX.FTZ R2, R0, R14, !PT ;  /* 0x0000000e00027209 */ /* 0x000fc80007810000 */
[----:B------:R-:W-:-:S07]  /*24f0*/  MOV R13, R2 ;  /* 0x00000002000d7202 */ /* 0x000fce0000000f00 */
[----:B------:R-:W-:Y:S05]  /*2500*/  WARPSYNC.COLLECTIVE R15, `(.L_x_6793) ;  /* 0x000000000f087348 */ /* 0x000fea0003c00000 */
[----:B------:R0:W1:Y:S02]  /*2510*/  SHFL.BFLY P6, R14, R13, R12, R11 ;  /* 0x0c00000c0d0e7389 */ /* 0x00006400000c000b */
[----:B01----:R-:W-:Y:S05]  /*2520*/  ENDCOLLECTIVE ;  /* 0x000000000000791b */ /* 0x003fea0003800000 */
.L_x_6793:
[----:B------:R-:W-:Y:S01]  /*2530*/  HFMA2 R12, -RZ, RZ, 0, 1.1920928955078125e-07 ;  /* 0x00000002ff0c7431 */ /* 0x000fe200000001ff */
[----:B------:R-:W-:-:S04]  /*2540*/  FMNMX.FTZ R3, R2, R14, !PT ;  /* 0x0000000e02037209 */ /* 0x000fc80007810000 */
[----:B------:R-:W-:-:S07]  /*2550*/  MOV R13, R3 ;  /* 0x00000003000d7202 */ /* 0x000fce0000000f00 */
[----:B------:R-:W-:Y:S05]  /*2560*/  WARPSYNC.COLLECTIVE R15, `(.L_x_6794) ;  /* 0x000000000f087348 */ /* 0x000fea0003c00000 */
[----:B------:R0:W1:Y:S02]  /*2570*/  SHFL.BFLY P6, R14, R13, R12, R11 ;  /* 0x0c00000c0d0e7389 */ /* 0x00006400000c000b */
[----:B01----:R-:W-:Y:S05]  /*2580*/  ENDCOLLECTIVE ;  /* 0x000000000000791b */ /* 0x003fea0003800000 */
.L_x_6794:
[----:B------:R-:W-:Y:S05]  /*2590*/  BRA `(.L_x_6795) ;  /* 0xffffffdc00507947 */ /* 0x000fea000383ffff */
.L_x_6796:
        /* <DEDUP_REMOVED lines=14> */
.L_x_25704:


//--------------------- .text._ZN4vllm25paged_attention_v1_kernelIfhLi64ELi16ELi128ELNS_18Fp8KVCacheDataTypeE2ELb0EEEvPT_PKS2_PKT0_S8_ifPKiSA_iPKfiiiSC_SC_iiiii --------------------------
	.section	.text._ZN4vllm25paged_attention_v1_kernelIfhLi64ELi16ELi128ELNS_18Fp8KVCacheDataTypeE2ELb0EEEvPT_PKS2_PKT0_S8_ifPKiSA_iPKfiiiSC_SC_iiiii,"ax",@progbits
	.align	128
        .global         _ZN4vllm25paged_attention_v1_kernelIfhLi64ELi16ELi128ELNS_18Fp8KVCacheDataTypeE2ELb0EEEvPT_PKS2_PKT0_S8_ifPKiSA_iPKfiiiSC_SC_iiiii
        .type           _ZN4vllm25paged_attention_v1_kernelIfhLi64ELi16ELi128ELNS_18Fp8KVCacheDataTypeE2ELb0EEEvPT_PKS2_PKT0_S8_ifPKiSA_iPKfiiiSC_SC_iiiii,@function
        .size           _ZN4vllm25paged_attention_v1_kernelIfhLi64ELi16ELi128ELNS_18Fp8KVCacheDataTypeE2ELb0EEEvPT_PKS2_PKT0_S8_ifPKiSA_iPKfiiiSC_SC_iiiii,(.L_x_25705 - _ZN4vllm25paged_attention_v1_kernelIfhLi64ELi16ELi128ELNS_18Fp8KVCacheDataTypeE2ELb0EEEvPT_PKS2_PKT0_S8_ifPKiSA_iPKfiiiSC_SC_iiiii)
        .other          _ZN4vllm25paged_attention_v1_kernelIfhLi64ELi16ELi128ELNS_18Fp8KVCacheDataTypeE2ELb0EEEvPT_PKS2_PKT0_S8_ifPKiSA_iPKfiiiSC_SC_iiiii,@"STO_CUDA_ENTRY STV_DEFAULT"
_ZN4vllm25paged_attention_v1_kernelIfhLi64ELi16ELi128ELNS_18Fp8KVCacheDataTypeE2ELb0EEEvPT_PKS2_PKT0_S8_ifPKiSA_iPKfiiiSC_SC_iiiii:
.text._ZN4vllm25paged_attention_v1_kernelIfhLi64ELi16ELi128ELNS_18Fp8KVCacheDataTypeE2ELb0EEEvPT_PKS2_PKT0_S8_ifPKiSA_iPKfiiiSC_SC_iiiii:
        /* <DEDUP_REMOVED lines=35> */
.L_x_6798:
[----:B------:R-:W-:Y:S05]  /*0230*/  BSYNC.RECONVERGENT B6 ;  /* 0x0000000000067941 */ /* 0x000fea0003800200 */
.L_x_6797:
        /* <DEDUP_REMOVED lines=10> */
.L_x_6832:
        /* <DEDUP_REMOVED lines=39> */
.L_x_6804:
        /* <DEDUP_REMOVED lines=11> */
.L_x_6803:
[----:B------:R-:W-:Y:S05]  /*0600*/  BSYNC.RECONVERGENT B1 ;  /* 0x0000000000017941 */ /* 0x000fea0003800200 */
.L_x_6802:
        /* <DEDUP_REMOVED lines=12> */
.L_x_6807:
        /* <DEDUP_REMOVED lines=100> */
.L_x_6806:
[----:B------:R-:W-:Y:S05]  /*0d10*/  BSYNC.RECONVERGENT B1 ;  /* 0x0000000000017941 */ /* 0x000fea0003800200 */
.L_x_6805:
        /* <DEDUP_REMOVED lines=55> */
.L_x_6809:
[----:B------:R-:W-:Y:S05]  /*1090*/  BSYNC.RECONVERGENT B1 ;  /* 0x0000000000017941 */ /* 0x000fea0003800200 */
.L_x_6808:
        /* <DEDUP_REMOVED lines=26> */
.L_x_6801:
[----:B------:R-:W-:Y:S05]  /*1240*/  BSYNC.RECONVERGENT B0 ;  /* 0x0000000000007941 */ /* 0x000fea0003800200 */
.L_x_6800:
        /* <DEDUP_REMOVED lines=37> */
[----:B------:R-:W-:Y:S02]  /*14a0*/  LEA R6, R22, R9, 0x2 ;  /* 0x0000000916067211 */ /* 0x000fe400078e10ff */
[----:B------:R-:W-:-:S07]  /*14b0*/  IADD3 R4, PT, PT, R3, R22, RZ ;  /* 0x0000001603047210 */ /* 0x000fce0007ffe0ff */
.L_x_6814:
[----:B------:R-:W0:Y:S01]  /*14c0*/  LDS R3, [R6] ;  /* 0x0000000006037984 */ /* 0x000e220000000800 */
[----:B------:R-:W-:-:S04]  /*14d0*/  IADD3 R7, PT, PT, R7, 0x1, RZ ;  /* 0x0000000107077810 */ /* 0x000fc80007ffe0ff */
[----:B------:R-:W-:Y:S01]  /*14e0*/  ISETP.NE.AND P0, PT, R7, RZ, PT ;  /* 0x000000ff0700720c */ /* 0x000fe20003f05270 */
[----:B0-----:R-:W-:-:S05]  /*14f0*/  FMUL.FTZ R3, R3, R2 ;  /* 0x0000000203037220 */ /* 0x001fca0000410000 */
[----:B------:R0:W-:Y:S02]  /*1500*/  STS [R6], R3 ;  /* 0x0000000306007388 */ /* 0x0001e40000000800 */
[----:B0-----:R-:W-:-:S05]  /*1510*/  IADD3 R6, PT, PT, R6, 0x200, RZ ;  /* 0x0000020006067810 */ /* 0x001fca0007ffe0ff */
[----:B------:R-:W-:Y:S05]  /*1520*/  @P0 BRA `(.L_x_6814) ;  /* 0xfffffffc00e40947 */ /* 0x000fea000383ffff */
.L_x_6813:
[----:B------:R-:W-:Y:S05]  /*1530*/  BSYNC.RECONVERGENT B1 ;  /* 0x0000000000017941 */ /* 0x000fea0003800200 */
.L_x_6812:
        /* <DEDUP_REMOVED lines=12> */
.L_x_6817:
        /* <DEDUP_REMOVED lines=52> */
.L_x_6816:
[----:B------:R-:W-:Y:S05]  /*1940*/  BSYNC.RECONVERGENT B1 ;  /* 0x0000000000017941 */ /* 0x000fea0003800200 */
.L_x_6815:
        /* <DEDUP_REMOVED lines=31> */
.L_x_6819:
[----:B------:R-:W-:Y:S05]  /*1b40*/  BSYNC.RECONVERGENT B1 ;  /* 0x0000000000017941 */ /* 0x000fea0003800200 */
.L_x_6818:
        /* <DEDUP_REMOVED lines=14> */
.L_x_6811:
[----:B------:R-:W-:Y:S05]  /*1c30*/  BSYNC.RECONVERGENT B0 ;  /* 0x0000000000007941 */ /* 0x000fea0003800200 */
.L_x_6810:
[----:B------:R-:W-:Y:S01]  /*1c40*/  BAR.SYNC.DEFER_BLOCKING 0x0 ;  /* 0x0000000000007b1d */ /* 0x000fe20000010000 */
[C---:B------:R-:W-:Y:S01]  /*1c50*/  LOP3.LUT P0, RZ, R22.reuse, 0x3, RZ, 0xc0, !PT ;  /* 0x0000000316ff7812 */ /* 0x040fe2000780c0ff */
[----:B-1----:R-:W-:Y:S01]  /*1c60*/  HFMA2 R4, -RZ, RZ, 0, 0 ;  /* 0x00000000ff047431 */ /* 0x002fe200000001ff */
[C---:B0-----:R-:W-:Y:S01]  /*1c70*/  LOP3.LUT R2, R22.reuse, 0x3c0, RZ, 0xc0, !PT ;  /* 0x000003c016027812 */ /* 0x041fe200078ec0ff */
[----:B------:R-:W-:Y:S01]  /*1c80*/  IMAD.MOV.U32 R10, RZ, RZ, RZ ;  /* 0x000000ffff0a7224 */ /* 0x000fe200078e00ff */
[----:B------:R-:W-:Y:S01]  /*1c90*/  LOP3.LUT R3, R22, 0x3e3, RZ, 0xc0, !PT ;  /* 0x000003e316037812 */ /* 0x000fe200078ec0ff */
[----:B------:R-:W-:Y:S01]  /*1ca0*/  BSSY.RECONVERGENT B0, `(.L_x_6820) ;  /* 0x000001a000007945 */ /* 0x000fe20003800200 */
[----:B------:R-:W-:Y:S02]  /*1cb0*/  ISETP.NE.OR P5, PT, R2, 0x40, P0 ;  /* 0x000000400200780c */ /* 0x000fe400007a5670 */
[----:B------:R-:W-:Y:S02]  /*1cc0*/  CS2R R8, SRZ ;  /* 0x0000000000087805 */ /* 0x000fe4000001ff00 */
[----:B------:R-:W-:-:S02]  /*1cd0*/  SHF.R.U32.HI R11, RZ, 0x2, R16 ;  /* 0x00000002ff0b7819 */ /* 0x000fc40000011610 */
[----:B------:R-:W-:Y:S02]  /*1ce0*/  CS2R R6, SRZ ;  /* 0x0000000000067805 */ /* 0x000fe4000001ff00 */
[----:B------:R-:W-:Y:S01]  /*1cf0*/  IADD3 R13, PT, PT, R5, 0x20, RZ ;  /* 0x00000020050d7810 */ /* 0x000fe20007ffe0ff */
[----:B------:R-:W-:Y:S01]  /*1d00*/  BAR.SYNC.DEFER_BLOCKING 0x0 ;  /* 0x0000000000007b1d */ /* 0x000fe20000010000 */
[C---:B------:R-:W-:Y:S02]  /*1d10*/  ISETP.NE.AND P2, PT, R3.reuse, 0x20, PT ;  /* 0x000000200300780c */ /* 0x040fe40003f45270 */
[----:B------:R-:W-:Y:S02]  /*1d20*/  ISETP.NE.AND P3, PT, R3, RZ, PT ;  /* 0x000000ff0300720c */ /* 0x000fe40003f65270 */
[----:B------:R-:W-:Y:S02]  /*1d30*/  CS2R R2, SRZ ;  /* 0x0000000000027805 */ /* 0x000fe4000001ff00 */
[----:B------:R-:W-:-:S02]  /*1d40*/  LOP3.LUT P1, RZ, R22, 0x3c3, RZ, 0xc0, !PT ;  /* 0x000003c316ff7812 */ /* 0x000fc4000782c0ff */
[----:B------:R-:W-:Y:S02]  /*1d50*/  ISETP.GT.U32.AND P4, PT, R22, 0x1f, PT ;  /* 0x0000001f1600780c */ /* 0x000fe40003f84070 */
[----:B------:R-:W-:Y:S02]  /*1d60*/  LEA R16, R0, R13, 0x18 ;  /* 0x0000000d00107211 */ /* 0x000fe400078ec0ff */
        /* <DEDUP_REMOVED lines=13> */
.L_x_6821:
[----:B------:R-:W-:Y:S05]  /*1e40*/  BSYNC.RECONVERGENT B0 ;  /* 0x0000000000007941 */ /* 0x000fea0003800200 */
.L_x_6820:
        /* <DEDUP_REMOVED lines=20> */
.L_x_6823:
[----:B------:R-:W-:Y:S05]  /*1f90*/  BSYNC.RECONVERGENT B0 ;  /* 0x0000000000007941 */ /* 0x000fea0003800200 */
.L_x_6822:
        /* <DEDUP_REMOVED lines=12> */
.L_x_6825:
[----:B------:R-:W-:Y:S05]  /*2060*/  BSYNC.RECONVERGENT B0 ;  /* 0x0000000000007941 */ /* 0x000fea0003800200 */
.L_x_6824:
        /* <DEDUP_REMOVED lines=19> */
.L_x_6827:
[----:B------:R-:W-:Y:S05]  /*21a0*/  BSYNC.RECONVERGENT B0 ;  /* 0x0000000000007941 */ /* 0x000fea0003800200 */
.L_x_6826:
        /* <DEDUP_REMOVED lines=26> */
.L_x_6799:
[----:B------:R-:W-:Y:S01]  /*2350*/  MOV R12, 0x10 ;  /* 0x00000010000c7802 */ /* 0x000fe20000000f00 */
[----:B------:R-:W-:Y:S01]  /*2360*/  HFMA2 R11, -RZ, RZ, 0, 1.847743988037109375e-06 ;  /* 0x0000001fff0b7431 */ /* 0x000fe200000001ff */
[----:B------:R-:W-:-:S07]  /*2370*/  MOV R15, 0xffffffff ;  /* 0xffffffff000f7802 */ /* 0x000fce0000000f00 */
[----:B------:R-:W-:Y:S05]  /*2380*/  WARPSYNC.COLLECTIVE R15, `(.L_x_6828) ;  /* 0x000000000f087348 */ /* 0x000fea0003c00000 */
[----:B------:R0:W1:Y:S02]  /*2390*/  SHFL.BFLY P6, R14, R13, R12, R11 ;  /* 0x0c00000c0d0e7389 */ /* 0x00006400000c000b */
[----:B01----:R-:W-:Y:S05]  /*23a0*/  ENDCOLLECTIVE ;  /* 0x000000000000791b */ /* 0x003fea0003800000 */
.L_x_6828:
[----:B------:R-:W-:Y:S01]  /*23b0*/  HFMA2 R12, -RZ, RZ, 0, 4.76837158203125e-07 ;  /* 0x00000008ff0c7431 */ /* 0x000fe200000001ff */
[----:B------:R-:W-:-:S04]  /*23c0*/  FMNMX.FTZ R0, R14, -3.40282346638528859812e+38, !PT ;  /* 0xff7fffff0e007809 */ /* 0x000fc80007810000 */
[----:B------:R-:W-:-:S07]  /*23d0*/  MOV R13, R0 ;  /* 0x00000000000d7202 */ /* 0x000fce0000000f00 */
[----:B------:R-:W-:Y:S05]  /*23e0*/  WARPSYNC.COLLECTIVE R15, `(.L_x_6829) ;  /* 0x000000000f087348 */ /* 0x000fea0003c00000 */
[----:B------:R0:W1:Y:S02]  /*23f0*/  SHFL.BFLY P6, R14, R13, R12, R11 ;  /* 0x0c00000c0d0e7389 */ /* 0x00006400000c000b */
[----:B01----:R-:W-:Y:S05]  /*2400*/  ENDCOLLECTIVE ;  /* 0x000000000000791b */ /* 0x003fea0003800000 */
.L_x_6829:
[----:B------:R-:W-:Y:S01]  /*2410*/  HFMA2 R12, -RZ, RZ, 0, 2.384185791015625e-07 ;  /* 0x00000004ff0c7431 */ /* 0x000fe200000001ff */
[----:B------:R-:W-:-:S04]  /*2420*/  FMNMX.FTZ R2, R0, R14, !PT ;  /* 0x0000000e00027209 */ /* 0x000fc80007810000 */
[----:B------:R-:W-:-:S07]  /*2430*/  MOV R13, R2 ;  /* 0x00000002000d7202 */ /* 0x000fce0000000f00 */
[----:B------:R-:W-:Y:S05]  /*2440*/  WARPSYNC.COLLECTIVE R15, `(.L_x_6830) ;  /* 0x000000000f087348 */ /* 0x000fea0003c00000 */
[----:B------:R0:W1:Y:S02]  /*2450*/  SHFL.BFLY P6, R14, R13, R12, R11 ;  /* 0x0c00000c0d0e7389 */ /* 0x00006400000c000b */
[----:B01----:R-:W-:Y:S05]  /*2460*/  ENDCOLLECTIVE ;  /* 0x000000000000791b */ /* 0x003fea0003800000 */
.L_x_6830:
[----:B------:R-:W-:Y:S01]  /*2470*/  HFMA2 R12, -RZ, RZ, 0, 1.1920928955078125e-07 ;  /* 0x00000002ff0c7431 */ /* 0x000fe200000001ff */
[----:B------:R-:W-:-:S04]  /*2480*/  FMNMX.FTZ R3, R2, R14, !PT ;  /* 0x0000000e02037209 */ /* 0x000fc80007810000 */
[----:B------:R-:W-:-:S07]  /*2490*/  MOV R13, R3 ;  /* 0x00000003000d7202 */ /* 0x000fce0000000f00 */
[----:B------:R-:W-:Y:S05]  /*24a0*/  WARPSYNC.COLLECTIVE R15, `(.L_x_6831) ;  /* 0x000000000f087348 */ /* 0x000fea0003c00000 */
[----:B------:R0:W1:Y:S02]  /*24b0*/  SHFL.BFLY P6, R14, R13, R12, R11 ;  /* 0x0c00000c0d0e7389 */ /* 0x00006400000c000b */
[----:B01----:R-:W-:Y:S05]  /*24c0*/  ENDCOLLECTIVE ;  /* 0x000000000000791b */ /* 0x003fea0003800000 */
.L_x_6831:
[----:B------:R-:W-:Y:S05]  /*24d0*/  BRA `(.L_x_6832) ;  /* 0xffffffdc00807947 */ /* 0x000fea000383ffff */
.L_x_6833:
        /* <DEDUP_REMOVED lines=10> */
.L_x_25705:


//--------------------- .text._ZN4vllm25paged_attention_v1_kernelIfhLi32ELi16ELi128ELNS_18Fp8KVCacheDataTypeE2ELb0EEEvPT_PKS2_PKT0_S8_ifPKiSA_iPKfiiiSC_SC_iiiii --------------------------
	.section	.text._ZN4vllm25paged_attention_v1_kernelIfhLi32ELi16ELi128ELNS_18Fp8KVCacheDataTypeE2ELb0EEEvPT_PKS2_PKT0_S8_ifPKiSA_iPKfiiiSC_SC_iiiii,"ax",@progbits
	.align	128
        .global         _ZN4vllm25paged_attention_v1_kernelIfhLi32ELi16ELi128ELNS_18Fp8KVCacheDataTypeE2ELb0EEEvPT_PKS2_PKT0_S8_ifPKiSA_iPKfiiiSC_SC_iiiii
        .type           _ZN4vllm25paged_attention_v1_kernelIfhLi32ELi16ELi128ELNS_18Fp8KVCacheDataTypeE2ELb0EEEvPT_PKS2_PKT0_S8_ifPKiSA_iPKfiiiSC_SC_iiiii,@function
        .size           _ZN4vllm25paged_attention_v1_kernelIfhLi32ELi16ELi128ELNS_18Fp8KVCacheDataTypeE2ELb0EEEvPT_PKS2_PKT0_S8_ifPKiSA_iPKfiiiSC_SC_iiiii,(.L_x_25706 - _ZN4vllm25paged_attention_v1_kernelIfhLi32ELi16ELi128ELNS_18Fp8KVCacheDataTypeE2ELb0EEEvPT_PKS2_PKT0_S8_ifPKiSA_iPKfiiiSC_SC_iiiii)
        .other          _ZN4vllm25paged_attention_v1_kernelIfhLi32ELi16ELi128ELNS_18Fp8KVCacheDataTypeE2ELb0EEEvPT_PKS2_PKT0_S8_ifPKiSA_iPKfiiiSC_SC_iiiii,@"STO_CUDA_ENTRY STV_DEFAULT"
_ZN4vllm25paged_attention_v1_kernelIfhLi32ELi16ELi128ELNS_18Fp8KVCacheDataTypeE2ELb0EEEvPT_PKS2_PKT0_S8_ifPKiSA_iPKfiiiSC_SC_iiiii:
.text._ZN4vllm25paged_attention_v1_kernelIfhLi32ELi16ELi128ELNS_18Fp8KVCacheDataTypeE2ELb0EEEvPT_PKS2_PKT0_S8_ifPKiSA_iPKfiiiSC_SC_iiiii:
        /* <DEDUP_REMOVED lines=35> */
.L_x_6835:
[----:B------:R-:W-:Y:S05]  /*0230*/  BSYNC.RECONVERGENT B6 ;  /* 0x0000000000067941 */ /* 0x000fea0003800200 */
.L_x_6834:
        /* <DEDUP_REMOVED lines=10> */
.L_x_6861:
        /* <DEDUP_REMOVED lines=10> */
[----:B------:R-:W-:Y:S01]  /*0380*/  IMAD.MOV.U32 R4, RZ, RZ, -0x800001 ;  /* 0xff7fffffff047424 */ /* 0x000fe200078e00ff */
        /* <DEDUP_REMOVED lines=28> */
.L_x_6841:
        /* <DEDUP_REMOVED lines=11> */
.L_x_6840:
[----:B------:R-:W-:Y:S05]  /*0600*/  BSYNC.RECONVERGENT B1 ;  /* 0x0000000000017941 */ /* 0x000fea0003800200 */
.L_x_6839:
        /* <DEDUP_REMOVED lines=12> */
.L_x_6844:
        /* <DEDUP_REMOVED lines=100> */
.L_x_6843:
[----:B------:R-:W-:Y:S05]  /*0d10*/  BSYNC.RECONVERGENT B1 ;  /* 0x0000000000017941 */ /* 0x000fea0003800200 */
.L_x_6842:
        /* <DEDUP_REMOVED lines=55> */
.L_x_6846:
[----:B------:R-:W-:Y:S05]  /*1090*/  BSYNC.RECONVERGENT B1 ;  /* 0x0000000000017941 */ /* 0x000fea0003800200 */
.L_x_6845:
        /* <DEDUP_REMOVED lines=26> */
.L_x_6838:
[----:B------:R-:W-:Y:S05]  /*1240*/  BSYNC.RECONVERGENT B0 ;  /* 0x0000000000007941 */ /* 0x000fea0003800200 */
.L_x_6837:
        /* <DEDUP_REMOVED lines=39> */
.L_x_6851:
[----:B------:R-:W0:Y:S01]  /*14c0*/  LDS R3, [R6] ;  /* 0x0000000006037984 */ /* 0x000e220000000800 */
[----:B------:R-:W-:-:S04]  /*14d0*/  IADD3 R7, PT, PT, R7, 0x1, RZ ;  /* 0x0000000107077810 */ /* 0x000fc80007ffe0ff */
[----:B------:R-:W-:Y:S01]  /*14e0*/  ISETP.NE.AND P0, PT, R7, RZ, PT ;  /* 0x000000ff0700720c */ /* 0x000fe20003f05270 */
[----:B0-----:R-:W-:-:S05]  /*14f0*/  FMUL.FTZ R3, R3, R2 ;  /* 0x0000000203037220 */ /* 0x001fca0000410000 */
[----:B------:R0:W-:Y:S02]  /*1500*/  STS [R6], R3 ;  /* 0x0000000306007388 */ /* 0x0001e40000000800 */
[----:B0-----:R-:W-:-:S05]  /*1510*/  IADD3 R6, PT, PT, R6, 0x200, RZ ;  /* 0x0000020006067810 */ /* 0x001fca0007ffe0ff */
[----:B------:R-:W-:Y:S05]  /*1520*/  @P0 BRA `(.L_x_6851) ;  /* 0xfffffffc00e40947 */ /* 0x000fea000383ffff */
.L_x_6850:
[----:B------:R-:W-:Y:S05]  /*1530*/  BSYNC.RECONVERGENT B1 ;  /* 0x0000000000017941 */ /* 0x000fea0003800200 */
.L_x_6849:
        /* <DEDUP_REMOVED lines=12> */
.L_x_6854:
        /* <DEDUP_REMOVED lines=52> */
.L_x_6853:
[----:B------:R-:W-:Y:S05]  /*1940*/  BSYNC.RECONVERGENT B1 ;  /* 0x0000000000017941 */ /* 0x000fea0003800200 */
.L_x_6852:
        /* <DEDUP_REMOVED lines=31> */
.L_x_6856:
[----:B------:R-:W-:Y:S05]  /*1b40*/  BSYNC.RECONVERGENT B1 ;  /* 0x0000000000017941 */ /* 0x000fea0003800200 */
.L_x_6855:
        /* <DEDUP_REMOVED lines=14> */
.L_x_6848:
[----:B------:R-:W-:Y:S05]  /*1c30*/  BSYNC.RECONVERGENT B0 ;  /* 0x0000000000007941 */ /* 0x000fea0003800200 */
.L_x_6847:
[----:B------:R-:W-:Y:S01]  /*1c40*/  BAR.SYNC.DEFER_BLOCKING 0x0 ;  /* 0x0000000000007b1d */ /* 0x000fe20000010000 */
[C---:B------:R-:W-:Y:S01]  /*1c50*/  LOP3.LUT P0, RZ, R22.reuse, 0x3, RZ, 0xc0, !PT ;  /* 0x0000000316ff7812 */ /* 0x040fe2000780c0ff */
[----:B------:R-:W-:Y:S01]  /*1c60*/  HFMA2 R9, -RZ, RZ, 0, 0 ;  /* 0x00000000ff097431 */ /* 0x000fe200000001ff */
[----:B01----:R-:W-:Y:S01]  /*1c70*/  LOP3.LUT R2, R22, 0x3c0, RZ, 0xc0, !PT ;  /* 0x000003c016027812 */ /* 0x003fe200078ec0ff */
[----:B------:R-:W-:Y:S01]  /*1c80*/  IMAD.MOV.U32 R11, RZ, RZ, RZ ;  /* 0x000000ffff0b7224 */ /* 0x000fe200078e00ff */
[----:B------:R-:W-:Y:S02]  /*1c90*/  IADD3 R5, PT, PT, R5, 0x20, RZ ;  /* 0x0000002005057810 */ /* 0x000fe40007ffe0ff */
[----:B------:R-:W-:Y:S01]  /*1ca0*/  SHF.R.U32.HI R3, RZ, 0x2, R16 ;  /* 0x00000002ff037819 */ /* 0x000fe20000011610 */
[----:B------:R-:W-:Y:S01]  /*1cb0*/  BAR.SYNC.DEFER_BLOCKING 0x0 ;  /* 0x0000000000007b1d */ /* 0x000fe20000010000 */
[----:B------:R-:W-:Y:S02]  /*1cc0*/  ISETP.NE.OR P1, PT, R2, 0x40, P0 ;  /* 0x000000400200780c */ /* 0x000fe40000725670 */
        /* <DEDUP_REMOVED lines=12> */
[----:B------:R-:W-:Y:S01]  /*1d90*/  BAR.SYNC.DEFER_BLOCKING 0x0 ;  /* 0x0000000000007b1d */ /* 0x000fe20000010000 */
[----:B------:R-:W-:-:S02]  /*1da0*/  ISETP.NE.AND P1, PT, R10, RZ, PT ;  /* 0x000000ff0a00720c */ /* 0x000fc40003f25270 */
[----:B------:R-:W-:-:S03]  /*1db0*/  @!P3 LEA R10, R3, R12, 0x2 ;  /* 0x0000000c030ab211 */ /* 0x000fc600078e10ff */
        /* <DEDUP_REMOVED lines=34> */
[----:B----4-:R-:W-:Y:S01]  /*1fe0*/  @!P1 FADD.FTZ R11, R11, R12 ;  /* 0x0000000c0b0b9221 */ /* 0x010fe20000010000 */
[----:B0-----:R-:W-:-:S06]  /*1ff0*/  USHF.L.U32 UR4, UR4, 0x5, URZ ;  /* 0x0000000504047899 */ /* 0x001fcc00080006ff */
[----:B------:R-:W-:-:S04]  /*2000*/  IADD3 R19, P0, P2, R22, UR4, R19 ;  /* 0x0000000416137c10 */ /* 0x000fc8000fa1e013 */
[----:B------:R-:W-:Y:S02]  /*2010*/  IADD3.X R0, PT, PT, RZ, RZ, RZ, P0, P2 ;  /* 0x000000ffff007210 */ /* 0x000fe400007e44ff */
[----:B-----5:R-:W-:-:S04]  /*2020*/  LEA R2, P0, R19, UR6, 0x2 ;  /* 0x0000000613027c11 */ /* 0x020fc8000f8010ff */
[----:B------:R-:W-:-:S05]  /*2030*/  LEA.HI.X R3, R19, UR7, R0, 0x2, P0 ;  /* 0x0000000713037c11 */ /* 0x000fca00080f1400 */
[----:B------:R-:W-:Y:S04]  /*2040*/  STG.E desc[UR36][R2.64], R5 ;  /* 0x0000000502007986 */ /* 0x000fe8000c101924 */
[----:B------:R-:W-:Y:S04]  /*2050*/  STG.E desc[UR36][R2.64+0x20], R7 ;  /* 0x0000200702007986 */ /* 0x000fe8000c101924 */
[----:B------:R-:W-:Y:S04]  /*2060*/  STG.E desc[UR36][R2.64+0x40], R9 ;  /* 0x0000400902007986 */ /* 0x000fe8000c101924 */
[----:B------:R-:W-:Y:S01]  /*2070*/  STG.E desc[UR36][R2.64+0x60], R11 ;  /* 0x0000600b02007986 */ /* 0x000fe2000c101924 */
[----:B------:R-:W-:Y:S05]  /*2080*/  EXIT ;  /* 0x000000000000794d */ /* 0x000fea0003800000 */
.L_x_6836:
[----:B------:R-:W-:Y:S01]  /*2090*/  MOV R12, 0x10 ;  /* 0x00000010000c7802 */ /* 0x000fe20000000f00 */
[----:B------:R-:W-:Y:S01]  /*20a0*/  HFMA2 R11, -RZ, RZ, 0, 1.847743988037109375e-06 ;  /* 0x0000001fff0b7431 */ /* 0x000fe200000001ff */
[----:B------:R-:W-:-:S07]  /*20b0*/  MOV R15, 0xffffffff ;  /* 0xffffffff000f7802 */ /* 0x000fce0000000f00 */
[----:B------:R-:W-:Y:S05]  /*20c0*/  WARPSYNC.COLLECTIVE R15, `(.L_x_6857) ;  /* 0x000000000f087348 */ /* 0x000fea0003c00000 */
[----:B------:R0:W1:Y:S02]  /*20d0*/  SHFL.BFLY P6, R14, R13, R12, R11 ;  /* 0x0c00000c0d0e7389 */ /* 0x00006400000c000b */
[----:B01----:R-:W-:Y:S05]  /*20e0*/  ENDCOLLECTIVE ;  /* 0x000000000000791b */ /* 0x003fea0003800000 */
.L_x_6857:
[----:B------:R-:W-:Y:S01]  /*20f0*/  HFMA2 R12, -RZ, RZ, 0, 4.76837158203125e-07 ;  /* 0x00000008ff0c7431 */ /* 0x000fe200000001ff */
[----:B------:R-:W-:-:S04]  /*2100*/  FMNMX.FTZ R0, R14, -3.40282346638528859812e+38, !PT ;  /* 0xff7fffff0e007809 */ /* 0x000fc80007810000 */
[----:B------:R-:W-:-:S07]  /*2110*/  MOV R13, R0 ;  /* 0x00000000000d7202 */ /* 0x000fce0000000f00 */
[----:B------:R-:W-:Y:S05]  /*2120*/  WARPSYNC.COLLECTIVE R15, `(.L_x_6858) ;  /* 0x000000000f087348 */ /* 0x000fea0003c00000 */
[----:B------:R0:W1:Y:S02]  /*2130*/  SHFL.BFLY P6, R14, R13, R12, R11 ;  /* 0x0c00000c0d0e7389 */ /* 0x00006400000c000b */
[----:B01----:R-:W-:Y:S05]  /*2140*/  ENDCOLLECTIVE ;  /* 0x000000000000791b */ /* 0x003fea0003800000 */
.L_x_6858:
[----:B------:R-:W-:Y:S01]  /*2150*/  HFMA2 R12, -RZ, RZ, 0, 2.384185791015625e-07 ;  /* 0x00000004ff0c7431 */ /* 0x000fe200000001ff */
[----:B------:R-:W-:-:S04]  /*2160*/  FMNMX.FTZ R2, R0, R14, !PT ;  /* 0x0000000e00027209 */ /* 0x000fc80007810000 */
[----:B------:R-:W-:-:S07]  /*2170*/  MOV R13, R2 ;  /* 0x00000002000d7202 */ /* 0x000fce0000000f00 */
[----:B------:R-:W-:Y:S05]  /*2180*/  WARPSYNC.COLLECTIVE R15, `(.L_x_6859) ;  /* 0x000000000f087348 */ /* 0x000fea0003c00000 */
[----:B------:R0:W1:Y:S02]  /*2190*/  SHFL.BFLY P6, R14, R13, R12, R11 ;  /* 0x0c00000c0d0e7389 */ /* 0x00006400000c000b */
[----:B01----:R-:W-:Y:S05]  /*21a0*/  ENDCOLLECTIVE ;  /* 0x000000000000791b */ /* 0x003fea0003800000 */
.L_x_6859:
[----:B------:R-:W-:Y:S01]  /*21b0*/  HFMA2 R12, -RZ, RZ, 0, 1.1920928955078125e-07 ;  /* 0x00000002ff0c7431 */ /* 0x000fe200000001ff */
[----:B------:R-:W-:-:S04]  /*21c0*/  FMNMX.FTZ R3, R2, R14, !PT ;  /* 0x0000000e02037209 */ /* 0x000fc80007810000 */
[----:B------:R-:W-:-:S07]  /*21d0*/  MOV R13, R3 ;  /* 0x00000003000d7202 */ /* 0x000fce0000000f00 */
[----:B------:R-:W-:Y:S05]  /*21e0*/  WARPSYNC.COLLECTIVE R15, `(.L_x_6860) ;  /* 0x000000000f087348 */ /* 0x000fea0003c00000 */
[----:B------:R0:W1:Y:S02]  /*21f0*/  SHFL.BFLY P6, R14, R13, R12, R11 ;  /* 0x0c00000c0d0e7389 */ /* 0x00006400000c000b */
[----:B01----:R-:W-:Y:S05]  /*2200*/  ENDCOLLECTIVE ;  /* 0x000000000000791b */ /* 0x003fea0003800000 */
.L_x_6860:
[----:B------:R-:W-:Y:S05]  /*2210*/  BRA `(.L_x_6861) ;  /* 0xffffffe000307947 */ /* 0x000fea000383ffff */
.L_x_6862:
        /* <DEDUP_REMOVED lines=14> */
.L_x_25706:


//--------------------- .text._ZN4vllm25paged_attention_v1_kernelIfhLi256ELi16ELi128ELNS_18Fp8KVCacheDataTypeE2ELb1EEEvPT_PKS2_PKT0_S8_ifPKiSA_iPKfiiiSC_SC_iiiii --------------------------
	.section	.text._ZN4vllm25paged_attention_v1_kernelIfhLi256ELi16ELi128ELNS_18Fp8KVCacheDataTypeE2ELb1EEEvPT_PKS2_PKT0_S8_ifPKiSA_iPKfiiiSC_SC_iiiii,"ax",@progbits
	.align	128
        .global         _ZN4vllm25paged_attention_v1_kernelIfhLi256ELi16ELi128ELNS_18Fp8KVCacheDataTypeE2ELb1EEEvPT_PKS2_PKT0_S8_ifPKiSA_iPKfiiiSC_SC_iiiii
        .type           _ZN4vllm25paged_attention_v1_kernelIfhLi256ELi16ELi128ELNS_18Fp8KVCacheDataTypeE2ELb1EEEvPT_PKS2_PKT0_S8_ifPKiSA_iPKfiiiSC_SC_iiiii,@function
        .size           _ZN4vllm25paged_attention_v1_kernelIfhLi256ELi16ELi128ELNS_18Fp8KVCacheDataTypeE2ELb1EEEvPT_PKS2_PKT0_S8_ifPKiSA_iPKfiiiSC_SC_iiiii,(.L_x_25707 - _ZN4vllm25paged_attention_v1_kernelIfhLi256ELi16ELi128ELNS_18Fp8KVCacheDataTypeE2ELb1EEEvPT_PKS2_PKT0_S8_ifPKiSA_iPKfiiiSC_SC_iiiii)
        .other          _ZN4vllm25paged_attention_v1_kernelIfhLi256ELi16ELi128ELNS_18Fp8KVCacheDataTypeE2ELb1EEEvPT_PKS2_PKT0_S8_ifPKiSA_iPKfiiiSC_SC_iiiii,@"STO_CUDA_ENTRY STV_DEFAULT"
_ZN4vllm25paged_attention_v1_kernelIfhLi256ELi16ELi128ELNS_18Fp8KVCacheDataTypeE2ELb1EEEvPT_PKS2_PKT0_S8_ifPKiSA_iPKfiiiSC_SC_iiiii:
.text._ZN4vllm25paged_attention_v1_kernelIfhLi256ELi16ELi128ELNS_18Fp8KVCacheDataTypeE2ELb1EEEvPT_PKS2_PKT0_S8_ifPKiSA_iPKfiiiSC_SC_iiiii:
        /* <DEDUP_REMOVED lines=43> */
[----:B------:R-:W-:Y:S02]  /*02b0*/  @P0 IADD3 R7, PT, PT, R7, 0x1, RZ ;  /* 0x0000000107070810 */ /* 0x000fe40007ffe0ff */
[----:B------:R-:W-:-:S03]  /*02c0*/  SHF.R.S32.HI R6, RZ, 0x4, R3 ;  /* 0x00000004ff067819 */ /* 0x000fc60000011403 */
[----:B------:R-:W-:Y:S01]  /*02d0*/  IMAD.MOV.U32 R5, RZ, RZ, R7 ;  /* 0x000000ffff057224 */ /* 0x000fe200078e0007 */
[----:B------:R-:W-:Y:S02]  /*02e0*/  LOP3.LUT R7, R3, 0xfffffff0, RZ, 0xc0, !PT ;  /* 0xfffffff003077812 */ /* 0x000fe400078ec0ff */
[----:B------:R-:W-:Y:S02]  /*02f0*/  ISETP.GE.AND P0, PT, R31, R6, PT ;  /* 0x000000061f00720c */ /* 0x000fe40003f06270 */
[----:B------:R-:W-:Y:S02]  /*0300*/  @!P2 IADD3 R5, PT, PT, -R5, RZ, RZ ;  /* 0x000000ff0505a210 */ /* 0x000fe40007ffe1ff */
[----:B------:R-:W-:Y:S02]  /*0310*/  VIMNMX R7, PT, PT, R2, R7, PT ;  /* 0x0000000702077248 */ /* 0x000fe40003fe0100 */
[----:B------:R-:W-:Y:S01]  /*0320*/  @!P1 LOP3.LUT R5, RZ, R10, RZ, 0x33, !PT ;  /* 0x0000000aff059212 */ /* 0x000fe200078e33ff */
[----:B0-----:R-:W-:Y:S06]  /*0330*/  BRA.U UP0, `(.L_x_6863) ;  /* 0x0000000100e47547 */ /* 0x001fec000b800000 */
        /* <DEDUP_REMOVED lines=11> */
[----:B0-----:R-:W-:Y:S01]  /*03f0*/  MOV R2, RZ ;  /* 0x000000ff00027202 */ /* 0x001fe20000000f00 */
        /* <DEDUP_REMOVED lines=21> */
[----:B0-----:R-:W-:Y:S02]  /*0550*/  VIADD R2, R8, 0xffffffe ;  /* 0x0ffffffe08027836 */ /* 0x001fe40000000000 */
[----:B------:R-:W-:-:S04]  /*0560*/  IMAD.MOV R8, RZ, RZ, -R14 ;  /* 0x000000ffff087224 */ /* 0x000fc800078e0a0e */
[----:B------:R0:W2:Y:S02]  /*0570*/  F2I.FTZ.U32.TRUNC.NTZ R3, R2 ;  /* 0x0000000200037305 */ /* 0x0000a4000021f000 */
[----:B0-----:R-:W-:Y:S02]  /*0580*/  MOV R2, RZ ;  /* 0x000000ff00027202 */ /* 0x001fe40000000f00 */
[----:B--2---:R-:W-:-:S05]  /*0590*/  IADD3 R10, PT, PT, RZ, -R3, RZ ;  /* 0x80000003ff0a7210 */ /* 0x004fca0007ffe0ff */
        /* <DEDUP_REMOVED lines=19> */
.L_x_6863:
[----:B------:R-:W-:Y:S01]  /*06d0*/  BSSY.RECONVERGENT B6, `(.L_x_6864) ;  /* 0x0000042000067945 */ /* 0x000fe20003800200 */
[----:B------:R-:W-:Y:S02]  /*06e0*/  LOP3.LUT R30, R32, 0x1f, RZ, 0xc0, !PT ;  /* 0x0000001f201e7812 */ /* 0x000fe400078ec0ff */
[----:B------:R-:W-:Y:S01]  /*06f0*/  MOV R2, R4 ;  /* 0x0000000400027202 */ /* 0x000fe20000000f00 */
[----:B------:R-:W-:Y:S06]  /*0700*/  @P0 BRA `(.L_x_6865) ;  /* 0x0000000000f80947 */ /* 0x000fec0003800000 */
[----:B------:R-:W0:Y:S01]  /*0710*/  LDC R18, c[0x0][0x3f0] ;  /* 0x0000fc00ff127b82 */ /* 0x000e220000000800 */
[----:B------:R-:W1:Y:S01]  /*0720*/  LDCU UR4, c[0x0][0x3ec] ;  /* 0x00007d80ff0477ac */ /* 0x000e620008000800 */
[----:B------:R-:W-:-:S06]  /*0730*/  SHF.R.U32.HI R4, RZ, 0x1, R32 ;  /* 0x00000001ff047819 */ /* 0x000fcc0000011620 */
[----:B------:R-:W2:Y:S01]  /*0740*/  LDC R8, c[0x0][0x3f4] ;  /* 0x0000fd00ff087b82 */ /* 0x000ea20000000800 */
[----:B-1----:R-:W-:Y:S02]  /*0750*/  IADD3 R16, PT, PT, R5, -UR4, RZ ;  /* 0x8000000405107c10 */ /* 0x002fe4000fffe0ff */
[----:B0-----:R-:W-:Y:S02]  /*0760*/  IABS R3, R18 ;  /* 0x0000001200037213 */ /* 0x001fe40000000000 */
[----:B------:R-:W-:Y:S02]  /*0770*/  ISETP.NE.AND P1, PT, R18, RZ, PT ;  /* 0x000000ff1200720c */ /* 0x000fe40003f25270 */
[----:B------:R-:W0:Y:S01]  /*0780*/  I2F.RP R9, R3 ;  /* 0x0000000300097306 */ /* 0x000e220000209400 */
[----:B--2---:R-:W-:-:S07]  /*0790*/  ISETP.NE.AND P2, PT, R8, RZ, PT ;  /* 0x000000ff0800720c */ /* 0x004fce0003f45270 */
[----:B0-----:R-:W0:Y:S02]  /*07a0*/  MUFU.RCP R9, R9 ;  /* 0x0000000900097308 */ /* 0x001e240000001000 */
[----:B0-----:R-:W-:Y:S02]  /*07b0*/  IADD3 R10, PT, PT, R9, 0xffffffe, RZ ;  /* 0x0ffffffe090a7810 */ /* 0x001fe40007ffe0ff */
[----:B------:R-:W-:-:S04]  /*07c0*/  LOP3.LUT R9, R4, 0xf, RZ, 0xc0, !PT ;  /* 0x0000000f04097812 */ /* 0x000fc800078ec0ff */
[----:B------:R0:W1:Y:S02]  /*07d0*/  F2I.FTZ.U32.TRUNC.NTZ R11, R10 ;  /* 0x0000000a000b7305 */ /* 0x000064000021f000 */
[----:B0-----:R-:W-:Y:S01]  /*07e0*/  IMAD.MOV.U32 R10, RZ, RZ, RZ ;  /* 0x000000ffff0a7224 */ /* 0x001fe200078e00ff */
[----:B-1----:R-:W-:-:S05]  /*07f0*/  IADD3 R12, PT, PT, RZ, -R11, RZ ;  /* 0x8000000bff0c7210 */ /* 0x002fca0007ffe0ff */
[----:B------:R-:W-:-:S04]  /*0800*/  IMAD R13, R12, R3, RZ ;  /* 0x000000030c0d7224 */ /* 0x000fc800078e02ff */
[----:B------:R-:W-:Y:S01]  /*0810*/  IMAD.HI.U32 R12, R11, R13, R10 ;  /* 0x0000000d0b0c7227 */ /* 0x000fe200078e000a */
[----:B------:R-:W-:Y:S02]  /*0820*/  IABS R10, R8 ;  /* 0x00000008000a7213 */ /* 0x000fe40000000000 */
[----:B------:R-:W-:Y:S02]  /*0830*/  MOV R11, R31 ;  /* 0x0000001f000b7202 */ /* 0x000fe40000000f00 */
[----:B------:R-:W-:-:S07]  /*0840*/  MOV R4, R10 ;  /* 0x0000000a00047202 */ /* 0x000fce0000000f00 */
.L_x_6867:
        /* <DEDUP_REMOVED lines=30> */
[----:B------:R-:W-:Y:S01]  /*0a30*/  LOP3.LUT P0, RZ, R32, 0x1, RZ, 0xc0, !PT ;  /* 0x0000000120ff7812 */ /* 0x000fe2000780c0ff */
[----:B------:R-:W-:-:S12]  /*0a40*/  VIADD R11, R11, 0x4 ;  /* 0x000000040b0b7836 */ /* 0x000fd80000000000 */
[----:B------:R-:W0:Y:S01]  /*0a50*/  @!P0 S2R R14, SR_CgaCtaId ;  /* 0x00000000000e8919 */ /* 0x000e220000008800 */
[----:B------:R-:W-:-:S05]  /*0a60*/  @!P0 MOV R10, 0x400 ;  /* 0x00000400000a8802 */ /* 0x000fca0000000f00 */
[----:B------:R-:W-:Y:S01]  /*0a70*/  @!P0 VIADD R13, R10, 0x20 ;  /* 0x000000200a0d8836 */ /* 0x000fe20000000000 */
[----:B------:R-:W-:Y:S02]  /*0a80*/  @!P0 IADD3 R10, PT, PT, R9, R15, RZ ;  /* 0x0000000f090a8210 */ /* 0x000fe40007ffe0ff */
[----:B------:R-:W-:Y:S02]  /*0a90*/  @!P0 MOV R15, 0xff7fffff ;  /* 0xff7fffff000f8802 */ /* 0x000fe40000000f00 */
[----:B0-----:R-:W-:-:S04]  /*0aa0*/  @!P0 LEA R13, R14, R13, 0x18 ;  /* 0x0000000d0e0d8211 */ /* 0x001fc800078ec0ff */
[----:B------:R-:W-:-:S05]  /*0ab0*/  @!P0 LEA R10, R10, R13, 0x2 ;  /* 0x0000000d0a0a8211 */ /* 0x000fca00078e10ff */
[----:B------:R0:W-:Y:S01]  /*0ac0*/  @!P0 STS [R10], R15 ;  /* 0x0000000f0a008388 */ /* 0x0001e20000000800 */
[----:B------:R-:W-:-:S13]  /*0ad0*/  ISETP.GE.AND P0, PT, R11, R6, PT ;  /* 0x000000060b00720c */ /* 0x000fda0003f06270 */
[----:B0-----:R-:W-:Y:S05]  /*0ae0*/  @!P0 BRA `(.L_x_6867) ;  /* 0xfffffffc00588947 */ /* 0x001fea000383ffff */
.L_x_6865:
[----:B------:R-:W-:Y:S05]  /*0af0*/  BSYNC.RECONVERGENT B6 ;  /* 0x0000000000067941 */ /* 0x000fea0003800200 */
.L_x_6864:
        /* <DEDUP_REMOVED lines=10> */
.L_x_6907:
        /* <DEDUP_REMOVED lines=11> */
[----:B0-----:R-:W-:Y:S02]  /*0c50*/  LEA R3, R30, R8, 0x2 ;  /* 0x000000081e037211 */ /* 0x001fe400078e10ff */
        /* <DEDUP_REMOVED lines=27> */
.L_x_6873:
        /* <DEDUP_REMOVED lines=11> */
.L_x_6872:
[----:B------:R-:W-:Y:S05]  /*0ec0*/  BSYNC.RECONVERGENT B1 ;  /* 0x0000000000017941 */ /* 0x000fea0003800200 */
.L_x_6871:
        /* <DEDUP_REMOVED lines=12> */
.L_x_6876:
        /* <DEDUP_REMOVED lines=100> */
.L_x_6875:
[----:B------:R-:W-:Y:S05]  /*15d0*/  BSYNC.RECONVERGENT B1 ;  /* 0x0000000000017941 */ /* 0x000fea0003800200 */
.L_x_6874:
        /* <DEDUP_REMOVED lines=55> */
.L_x_6878:
[----:B------:R-:W-:Y:S05]  /*1950*/  BSYNC.RECONVERGENT B1 ;  /* 0x0000000000017941 */ /* 0x000fea0003800200 */
.L_x_6877:
        /* <DEDUP_REMOVED lines=26> */
.L_x_6870:
[----:B------:R-:W-:Y:S05]  /*1b00*/  BSYNC.RECONVERGENT B0 ;  /* 0x0000000000007941 */ /* 0x000fea0003800200 */
.L_x_6869:
        /* <DEDUP_REMOVED lines=39> */
.L_x_6883:
[----:B------:R-:W0:Y:S01]  /*1d80*/  LDS R3, [R10] ;  /* 0x000000000a037984 */ /* 0x000e220000000800 */
[----:B------:R-:W-:-:S04]  /*1d90*/  IADD3 R11, PT, PT, R11, 0x1, RZ ;  /* 0x000000010b0b7810 */ /* 0x000fc80007ffe0ff */
[----:B------:R-:W-:Y:S01]  /*1da0*/  ISETP.NE.AND P0, PT, R11, RZ, PT ;  /* 0x000000ff0b00720c */ /* 0x000fe20003f05270 */
[----:B0-----:R-:W-:-:S05]  /*1db0*/  FMUL.FTZ R3, R3, R2 ;  /* 0x0000000203037220 */ /* 0x001fca0000410000 */
[----:B------:R0:W-:Y:S02]  /*1dc0*/  STS [R10], R3 ;  /* 0x000000030a007388 */ /* 0x0001e40000000800 */
[----:B0-----:R-:W-:-:S05]  /*1dd0*/  IADD3 R10, PT, PT, R10, 0x200, RZ ;  /* 0x000002000a0a7810 */ /* 0x001fca0007ffe0ff */
[----:B------:R-:W-:Y:S05]  /*1de0*/  @P0 BRA `(.L_x_6883) ;  /* 0xfffffffc00e40947 */ /* 0x000fea000383ffff */
.L_x_6882:
[----:B------:R-:W-:Y:S05]  /*1df0*/  BSYNC.RECONVERGENT B1 ;  /* 0x0000000000017941 */ /* 0x000fea0003800200 */
.L_x_6881:
        /* <DEDUP_REMOVED lines=12> */
.L_x_6886:
        /* <DEDUP_REMOVED lines=52> */
.L_x_6885:
[----:B------:R-:W-:Y:S05]  /*2200*/  BSYNC.RECONVERGENT B1 ;  /* 0x0000000000017941 */ /* 0x000fea0003800200 */
.L_x_6884:
        /* <DEDUP_REMOVED lines=31> */
.L_x_6888:
[----:B------:R-:W-:Y:S05]  /*2400*/  BSYNC.RECONVERGENT B1 ;  /* 0x0000000000017941 */ /* 0x000fea0003800200 */
.L_x_6887:
        /* <DEDUP_REMOVED lines=14> */
.L_x_6880:
[----:B------:R-:W-:Y:S05]  /*24f0*/  BSYNC.RECONVERGENT B0 ;  /* 0x0000000000007941 */ /* 0x000fea0003800200 */
.L_x_6879:
        /* <DEDUP_REMOVED lines=13> */
[----:B0-----:R-:W-:Y:S02]  /*25d0*/  IADD3 R2, PT, PT, R7, 0xffffffe, RZ ;  /* 0x0ffffffe07027810 */ /* 0x001fe40007ffe0ff */
[----:B------:R-:W-:-:S03]  /*25e0*/  IABS R16, R14 ;  /* 0x0000000e00107213 */ /* 0x000fc60000000000 */
[----:B------:R0:W2:Y:S08]  /*25f0*/  F2I.FTZ.U32.TRUNC.NTZ R3, R2 ;  /* 0x0000000200037305 */ /* 0x0000b0000021f000 */
[----:B-1----:R-:W1:Y:S01]  /*2600*/  MUFU.RCP R10, R10 ;  /* 0x0000000a000a7308 */ /* 0x002e620000001000 */
[----:B0-----:R-:W-:Y:S02]  /*2610*/  HFMA2 R2, -RZ, RZ, 0, 0 ;  /* 0x00000000ff027431 */ /* 0x001fe400000001ff */
[----:B--2---:R-:W-:-:S04]  /*2620*/  IMAD.MOV R11, RZ, RZ, -R3 ;  /* 0x000000ffff0b7224 */ /* 0x004fc800078e0a03 */
[----:B------:R-:W-:Y:S01]  /*2630*/  IMAD R7, R11, R4, RZ ;  /* 0x000000040b077224 */ /* 0x000fe200078e02ff */
[----:B-1----:R-:W-:Y:S02]  /*2640*/  IADD3 R8, PT, PT, R10, 0xffffffe, RZ ;  /* 0x0ffffffe0a087810 */ /* 0x002fe40007ffe0ff */
[----:B---3--:R-:W-:Y:S02]  /*2650*/  IADD3 R10, PT, PT, R5, -UR4, RZ ;  /* 0x80000004050a7c10 */ /* 0x008fe4000fffe0ff */
[----:B------:R0:W1:Y:S02]  /*2660*/  F2I.FTZ.U32.TRUNC.NTZ R9, R8 ;  /* 0x0000000800097305 */ /* 0x000064000021f000 */
[----:B0-----:R-:W-:Y:S01]  /*2670*/  IMAD.MOV.U32 R8, RZ, RZ, RZ ;  /* 0x000000ffff087224 */ /* 0x001fe200078e00ff */
[----:B-1----:R-:W-:-:S04]  /*2680*/  IADD3 R12, PT, PT, RZ, -R9, RZ ;  /* 0x80000009ff0c7210 */ /* 0x002fc80007ffe0ff */
[----:B------:R-:W-:Y:S01]  /*2690*/  MOV R11, R12 ;  /* 0x0000000c000b7202 */ /* 0x000fe20000000f00 */
[----:B------:R-:W-:Y:S01]  /*26a0*/  IMAD.HI.U32 R12, R3, R7, R2 ;  /* 0x00000007030c7227 */ /* 0x000fe200078e0002 */
[----:B------:R-:W-:-:S03]  /*26b0*/  MOV R2, R31 ;  /* 0x0000001f00027202 */ /* 0x000fc60000000f00 */
[----:B------:R-:W-:-:S04]  /*26c0*/  IMAD R3, R11, R0, RZ ;  /* 0x000000000b037224 */ /* 0x000fc800078e02ff */
[----:B------:R-:W-:-:S07]  /*26d0*/  IMAD.HI.U32 R18, R9, R3, R8 ;  /* 0x0000000309127227 */ /* 0x000fce00078e0008 */
.L_x_6892:
        /* <DEDUP_REMOVED lines=34> */
.L_x_6891:
        /* <DEDUP_REMOVED lines=16> */
.L_x_6890:
[----:B------:R-:W-:Y:S05]  /*2a00*/  BSYNC.RECONVERGENT B6 ;  /* 0x0000000000067941 */ /* 0x000fea0003800200 */
.L_x_6889:
        /* <DEDUP_REMOVED lines=8> */
[----:B------:R-:W-:Y:S02]  /*2a90*/  HFMA2 R7, -RZ, RZ, 0, 0 ;  /* 0x00000000ff077431 */ /* 0x000fe400000001ff */
[----:B------:R-:W-:Y:S01]  /*2aa0*/  FADD.FTZ R29, RZ, R29 ;  /* 0x0000001dff1d7221 */ /* 0x000fe20000010000 */
[----:B------:R-:W-:Y:S01]  /*2ab0*/  FADD.FTZ R23, RZ, R23 ;  /* 0x00000017ff177221 */ /* 0x000fe20000010000 */
[----:B------:R-:W-:Y:S01]  /*2ac0*/  FADD.FTZ R17, RZ, R17 ;  /* 0x00000011ff117221 */ /* 0x000fe20000010000 */
[----:B------:R-:W1:Y:S01]  /*2ad0*/  SHFL.BFLY PT, R47, R0, 0x1, 0x1f ;  /* 0x0c201f00002f7f89 */ /* 0x000e6200000e0000 */
[----:B------:R-:W-:Y:S01]  /*2ae0*/  FADD.FTZ R3, RZ, R3 ;  /* 0x00000003ff037221 */ /* 0x000fe20000010000 */
[----:B------:R-:W-:-:S02]  /*2af0*/  IMAD.MOV.U32 R27, RZ, RZ, RZ ;  /* 0x000000ffff1b7224 */ /* 0x000fc400078e00ff */
[----:B------:R-:W-:Y:S01]  /*2b00*/  FADD.FTZ R7, RZ, R7 ;  /* 0x00000007ff077221 */ /* 0x000fe20000010000 */
[----:B------:R-:W2:Y:S01]  /*2b10*/  SHFL.BFLY PT, R26, R29, 0x1, 0x1f ;  /* 0x0c201f001d1a7f89 */ /* 0x000ea200000e0000 */
[----:B------:R-:W-:Y:S02]  /*2b20*/  HFMA2 R35, -RZ, RZ, 0, 0 ;  /* 0x00000000ff237431 */ /* 0x000fe400000001ff */
[----:B------:R-:W-:Y:S01]  /*2b30*/  FADD.FTZ R27, RZ, R27 ;  /* 0x0000001bff1b7221 */ /* 0x000fe20000010000 */
[----:B------:R-:W-:Y:S01]  /*2b40*/  MOV R9, RZ ;  /* 0x000000ff00097202 */ /* 0x000fe20000000f00 */
[----:B------:R-:W3:Y:S01]  /*2b50*/  SHFL.BFLY PT, R20, R23, 0x1, 0x1f ;  /* 0x0c201f0017147f89 */ /* 0x000ee200000e0000 */
[----:B------:R-:W-:Y:S01]  /*2b60*/  MOV R25, RZ ;  /* 0x000000ff00197202 */ /* 0x000fe20000000f00 */
[----:B------:R-:W-:Y:S02]  /*2b70*/  IMAD.MOV.U32 R19, RZ, RZ, RZ ;  /* 0x000000ffff137224 */ /* 0x000fe400078e00ff */
[----:B------:R-:W-:Y:S01]  /*2b80*/  FADD.FTZ R35, RZ, R35 ;  /* 0x00000023ff237221 */ /* 0x000fe20000010000 */
[----:B------:R-:W4:Y:S01]  /*2b90*/  SHFL.BFLY PT, R10, R17, 0x1, 0x1f ;  /* 0x0c201f00110a7f89 */ /* 0x000f2200000e0000 */
[----:B------:R-:W-:-:S02]  /*2ba0*/  IMAD.MOV.U32 R5, RZ, RZ, RZ ;  /* 0x000000ffff057224 */ /* 0x000fc400078e00ff */
[----:B------:R-:W-:Y:S01]  /*2bb0*/  FADD.FTZ R19, RZ, R19 ;  /* 0x00000013ff137221 */ /* 0x000fe20000010000 */
[----:B------:R-:W-:Y:S01]  /*2bc0*/  FADD.FTZ R9, RZ, R9 ;  /* 0x00000009ff097221 */ /* 0x000fe20000010000 */
[----:B0-----:R-:W0:Y:S01]  /*2bd0*/  SHFL.BFLY PT, R2, R3, 0x1, 0x1f ;  /* 0x0c201f0003027f89 */ /* 0x001e2200000e0000 */
[----:B------:R-:W-:Y:S01]  /*2be0*/  FADD.FTZ R5, RZ, R5 ;  /* 0x00000005ff057221 */ /* 0x000fe20000010000 */
[----:B------:R-:W-:Y:S01]  /*2bf0*/  FADD.FTZ R44, RZ, R14 ;  /* 0x0000000eff2c7221 */ /* 0x000fe20000010000 */
[----:B------:R-:W-:Y:S01]  /*2c00*/  FADD.FTZ R25, RZ, R25 ;  /* 0x00000019ff197221 */ /* 0x000fe20000010000 */
[----:B------:R-:W5:Y:S01]  /*2c10*/  SHFL.BFLY PT, R6, R7, 0x1, 0x1f ;  /* 0x0c201f0007067f89 */ /* 0x000f6200000e0000 */
[----:B------:R-:W-:Y:S02]  /*2c20*/  CS2R R40, SRZ ;  /* 0x0000000000287805 */ /* 0x000fe4000001ff00 */
[----:B------:R-:W-:Y:S01]  /*2c30*/  MOV R37, RZ ;  /* 0x000000ff00257202 */ /* 0x000fe20000000f00 */
[----:B------:R-:W-:Y:S01]  /*2c40*/  HFMA2 R42, -RZ, RZ, 0, 0 ;  /* 0x00000000ff2a7431 */ /* 0x000fe200000001ff */
[----:B------:R-:W5:Y:S01]  /*2c50*/  SHFL.BFLY PT, R24, R27, 0x1, 0x1f ;  /* 0x0c201f001b187f89 */ /* 0x000f6200000e0000 */
[----:B-1----:R-:W-:Y:S01]  /*2c60*/  FADD.FTZ R47, R0, R47 ;  /* 0x0000002f002f7221 */ /* 0x002fe20000010000 */
[----:B------:R-:W-:Y:S01]  /*2c70*/  HFMA2 R0, -RZ, RZ, 0, 0 ;  /* 0x00000000ff007431 */ /* 0x000fe200000001ff */
[----:B------:R-:W-:Y:S01]  /*2c80*/  MOV R21, RZ ;  /* 0x000000ff00157202 */ /* 0x000fe20000000f00 */
[----:B------:R-:W1:Y:S01]  /*2c90*/  SHFL.BFLY PT, R36, R35, 0x1, 0x1f ;  /* 0x0c201f0023247f89 */ /* 0x000e6200000e0000 */
[----:B------:R-:W-:-:S02]  /*2ca0*/  IMAD.MOV.U32 R38, RZ, RZ, RZ ;  /* 0x000000ffff267224 */ /* 0x000fc400078e00ff */
[----:B--2---:R-:W-:Y:S01]  /*2cb0*/  FADD.FTZ R26, R29, R26 ;  /* 0x0000001a1d1a7221 */ /* 0x004fe20000010000 */
[----:B------:R-:W-:Y:S01]  /*2cc0*/  FADD.FTZ R0, RZ, R0 ;  /* 0x00000000ff007221 */ /* 0x000fe20000010000 */
[----:B------:R-:W2:Y:S01]  /*2cd0*/  SHFL.BFLY PT, R16, R19, 0x1, 0x1f ;  /* 0x0c201f0013107f89 */ /* 0x000ea200000e0000 */
[----:B---3--:R-:W-:Y:S01]  /*2ce0*/  FADD.FTZ R20, R23, R20 ;  /* 0x0000001417147221 */ /* 0x008fe20000010000 */
[----:B------:R-:W-:Y:S01]  /*2cf0*/  MOV R23, RZ ;  /* 0x000000ff00177202 */ /* 0x000fe20000000f00 */
[----:B------:R-:W-:Y:S01]  /*2d00*/  FADD.FTZ R37, RZ, R37 ;  /* 0x00000025ff257221 */ /* 0x000fe20000010000 */
[----:B------:R-:W3:Y:S01]  /*2d10*/  SHFL.BFLY PT, R8, R9, 0x1, 0x1f ;  /* 0x0c201f0009087f89 */ /* 0x000ee200000e0000 */
[----:B----4-:R-:W-:Y:S01]  /*2d20*/  FADD.FTZ R10, R17, R10 ;  /* 0x0000000a110a7221 */ /* 0x010fe20000010000 */
[----:B------:R-:W-:Y:S02]  /*2d30*/  IMAD.MOV.U32 R17, RZ, RZ, RZ ;  /* 0x000000ffff117224 */ /* 0x000fe400078e00ff */
[----:B------:R-:W-:Y:S01]  /*2d40*/  FADD.FTZ R41, RZ, R41 ;  /* 0x00000029ff297221 */ /* 0x000fe20000010000 */
[----:B------:R-:W4:Y:S01]  /*2d50*/  SHFL.BFLY PT, R4, R5, 0x1, 0x1f ;  /* 0x0c201f0005047f89 */ /* 0x000f2200000e0000 */
[----:B0-----:R-:W-:Y:S01]  /*2d60*/  FADD.FTZ R3, R3, R2 ;  /* 0x0000000203037221 */ /* 0x001fe20000010000 */
[----:B------:R-:W-:Y:S01]  /*2d70*/  FADD.FTZ R21, RZ, R21 ;  /* 0x00000015ff157221 */ /* 0x000fe20000010000 */
[----:B------:R-:W-:Y:S01]  /*2d80*/  FADD.FTZ R38, RZ, R38 ;  /* 0x00000026ff267221 */ /* 0x000fe20000010000 */
[----:B------:R-:W0:Y:S01]  /*2d90*/  SHFL.BFLY PT, R45, R44, 0x1, 0x1f ;  /* 0x0c201f002c2d7f89 */ /* 0x000e2200000e0000 */
[----:B------:R-:W-:Y:S01]  /*2da0*/  FADD.FTZ R42, RZ, R42 ;  /* 0x0000002aff2a7221 */ /* 0x000fe20000010000 */
[----:B------:R-:W-:Y:S01]  /*2db0*/  FADD.FTZ R2, RZ, R14 ;  /* 0x0000000eff027221 */ /* 0x000fe20000010000 */
        /* <DEDUP_REMOVED lines=18> */
[----:B----4-:R-:W-:Y:S01]  /*2ee0*/  FADD.FTZ R4, R5, R4 ;  /* 0x0000000405047221 */ /* 0x010fe20000010000 */
[----:B------:R-:W-:Y:S01]  /*2ef0*/  MOV R5, RZ ;  /* 0x000000ff00057202 */ /* 0x000fe20000000f00 */
[----:B------:R-:W-:Y:S01]  /*2f00*/  FADD.FTZ R40, RZ, R40 ;  /* 0x00000028ff287221 */ /* 0x000fe20000010000 */
[----:B------:R-:W4:Y:S01]  /*2f10*/  SHFL.BFLY PT, R39, R38, 0x1, 0x1f ;  /* 0x0c201f0026277f89 */ /* 0x000f2200000e0000 */
[----:B0-----:R-:W-:Y:S01]  /*2f20*/  FADD.FTZ R45, R44, R45 ;  /* 0x0000002d2c2d7221 */ /* 0x001fe20000010000 */
[----:B------:R-:W-:Y:S01]  /*2f30*/  MOV R44, RZ ;  /* 0x000000ff002c7202 */ /* 0x000fe20000000f00 */
[----:B------:R-:W-:Y:S01]  /*2f40*/  FADD.FTZ R5, RZ, R5 ;  /* 0x00000005ff057221 */ /* 0x000fe20000010000 */
[----:B------:R-:W0:Y:S01]  /*2f50*/  SHFL.BFLY PT, R43, R42, 0x1, 0x1f ;  /* 0x0c201f002a2b7f89 */ /* 0x000e2200000e0000 */
[----:B------:R-:W-:Y:S01]  /*2f60*/  FADD.FTZ R22, R25, R22 ;  /* 0x0000001619167221 */ /* 0x000fe20000010000 */
[----:B------:R-:W-:-:S02]  /*2f70*/  IMAD.MOV.U32 R25, RZ, RZ, RZ ;  /* 0x000000ffff197224 */ /* 0x000fc400078e00ff */
        /* <DEDUP_REMOVED lines=37> */
.L_x_6972:
        /* <DEDUP_REMOVED lines=47> */
.L_x_6895:
[----:B------:R-:W-:Y:S05]  /*34c0*/  BSYNC.RECONVERGENT B0 ;  /* 0x0000000000007941 */ /* 0x000fea0003800200 */
.L_x_6894:
        /* <DEDUP_REMOVED lines=13> */
[----:B------:R-:W0:Y:S04]  /*35a0*/  LDS R13, [R12+0x20] ;  /* 0x000020000c0d7984 */ /* 0x000e280000000800 */
        /* <DEDUP_REMOVED lines=63> */
.L_x_6897:
[----:B------:R-:W-:Y:S05]  /*39a0*/  BSYNC.RECONVERGENT B0 ;  /* 0x0000000000007941 */ /* 0x000fea0003800200 */
.L_x_6896:
        /* <DEDUP_REMOVED lines=36> */
.L_x_6899:
[----:B------:R-:W-:Y:S05]  /*3bf0*/  BSYNC.RECONVERGENT B0 ;  /* 0x0000000000007941 */ /* 0x000fea0003800200 */
.L_x_6898:
        /* <DEDUP_REMOVED lines=33> */
[----:B-1----:R-:W-:Y:S01]  /*3e10*/  FADD.FTZ R17, R17, R42 ;  /* 0x0000002a11117221 */ /* 0x002fe20000010000 */
[----:B0-----:R-:W-:Y:S02]  /*3e20*/  FADD.FTZ R3, R3, R14 ;  /* 0x0000000e03037221 */ /* 0x001fe40000010000 */
        /* <DEDUP_REMOVED lines=32> */
.L_x_6901:
[----:B------:R-:W-:Y:S05]  /*4030*/  BSYNC.RECONVERGENT B0 ;  /* 0x0000000000007941 */ /* 0x000fea0003800200 */
.L_x_6900:
        /* <DEDUP_REMOVED lines=11> */
[----:B0-----:R-:W-:-:S04]  /*40f0*/  MOV R13, UR5 ;  /* 0x00000005000d7c02 */ /* 0x001fc80008000f00 */
        /* <DEDUP_REMOVED lines=37> */
.L_x_6866:
        /* <DEDUP_REMOVED lines=16> */
.L_x_6902:
[----:B------:R-:W-:Y:S05]  /*4450*/  EXIT ;  /* 0x000000000000794d */ /* 0x000fea0003800000 */
.L_x_6868:
[----:B------:R-:W-:Y:S01]  /*4460*/  HFMA2 R12, -RZ, RZ, 0, 9.5367431640625e-07 ;  /* 0x00000010ff0c7431 */ /* 0x000fe200000001ff */
[----:B------:R-:W-:Y:S02]  /*4470*/  MOV R11, 0x1f ;  /* 0x0000001f000b7802 */ /* 0x000fe40000000f00 */
[----:B------:R-:W-:-:S07]  /*4480*/  MOV R15, 0xffffffff ;  /* 0xffffffff000f7802 */ /* 0x000fce0000000f00 */
[----:B------:R-:W-:Y:S05]  /*4490*/  WARPSYNC.COLLECTIVE R15, `(.L_x_6903) ;  /* 0x000000000f087348 */ /* 0x000fea0003c00000 */
[----:B------:R0:W1:Y:S02]  /*44a0*/  SHFL.BFLY P6, R14, R13, R12, R11 ;  /* 0x0c00000c0d0e7389 */ /* 0x00006400000c000b */
[----:B01----:R-:W-:Y:S05]  /*44b0*/  ENDCOLLECTIVE ;  /* 0x000000000000791b */ /* 0x003fea0003800000 */
.L_x_6903:
[----:B------:R-:W-:Y:S01]  /*44c0*/  HFMA2 R12, -RZ, RZ, 0, 4.76837158203125e-07 ;  /* 0x00000008ff0c7431 */ /* 0x000fe200000001ff */
[----:B------:R-:W-:-:S05]  /*44d0*/  FMNMX.FTZ R0, R14, -3.40282346638528859812e+38, !PT ;  /* 0xff7fffff0e007809 */ /* 0x000fca0007810000 */
[----:B------:R-:W-:-:S07]  /*44e0*/  IMAD.MOV.U32 R13, RZ, RZ, R0 ;  /* 0x000000ffff0d7224 */ /* 0x000fce00078e0000 */
[----:B------:R-:W-:Y:S05]  /*44f0*/  WARPSYNC.COLLECTIVE R15, `(.L_x_6904) ;  /* 0x000000000f087348 */ /* 0x000fea0003c00000 */
[----:B------:R0:W1:Y:S02]  /*4500*/  SHFL.BFLY P6, R14, R13, R12, R11 ;  /* 0x0c00000c0d0e7389 */ /* 0x00006400000c000b */
[----:B01----:R-:W-:Y:S05]  /*4510*/  ENDCOLLECTIVE ;  /* 0x000000000000791b */ /* 0x003fea0003800000 */
.L_x_6904:
[----:B------:R-:W-:Y:S01]  /*4520*/  HFMA2 R12, -RZ, RZ, 0, 2.384185791015625e-07 ;  /* 0x00000004ff0c7431 */ /* 0x000fe200000001ff */
[----:B------:R-:W-:-:S04]  /*4530*/  FMNMX.FTZ R2, R0, R14, !PT ;  /* 0x0000000e00027209 */ /* 0x000fc80007810000 */
[----:B------:R-:W-:-:S07]  /*4540*/  MOV R13, R2 ;  /* 0x00000002000d7202 */ /* 0x000fce0000000f00 */
[----:B------:R-:W-:Y:S05]  /*4550*/  WARPSYNC.COLLECTIVE R15, `(.L_x_6905) ;  /* 0x000000000f087348 */ /* 0x000fea0003c00000 */
[----:B------:R0:W1:Y:S02]  /*4560*/  SHFL.BFLY P6, R14, R13, R12, R11 ;  /* 0x0c00000c0d0e7389 */ /* 0x00006400000c000b */
[----:B01----:R-:W-:Y:S05]  /*4570*/  ENDCOLLECTIVE ;  /* 0x000000000000791b */ /* 0x003fea0003800000 */
.L_x_6905:
[----:B------:R-:W-:Y:S02]  /*4580*/  MOV R12, 0x2 ;  /* 0x00000002000c7802 */ /* 0x000fe40000000f00 */
[----:B------:R-:W-:-:S05]  /*4590*/  FMNMX.FTZ R3, R2, R14, !PT ;  /* 0x0000000e02037209 */ /* 0x000fca0007810000 */
[----:B------:R-:W-:-:S07]  /*45a0*/  IMAD.MOV.U32 R13, RZ, RZ, R3 ;  /* 0x000000ffff0d7224 */ /* 0x000fce00078e0003 */
[----:B------:R-:W-:Y:S05]  /*45b0*/  WARPSYNC.COLLECTIVE R15, `(.L_x_6906) ;  /* 0x000000000f087348 */ /* 0x000fea0003c00000 */
[----:B------:R0:W1:Y:S02]  /*45c0*/  SHFL.BFLY P6, R14, R13, R12, R11 ;  /* 0x0c00000c0d0e7389 */ /* 0x00006400000c000b */
[----:B01----:R-:W-:Y:S05]  /*45d0*/  ENDCOLLECTIVE ;  /* 0x000000000000791b */ /* 0x003fea0003800000 */
.L_x_6906:
[----:B------:R-:W-:Y:S05]  /*45e0*/  BRA `(.L_x_6907) ;  /* 0xffffffc4006c7947 */ /* 0x000fea000383ffff */
.L_x_6893:
[----:B------:R-:W-:Y:S01]  /*45f0*/  HFMA2 R13, -RZ, RZ, 0, 0 ;  /* 0x00000000ff0d7431 */ /* 0x000fe200000001ff */
[----:B------:R-:W-:Y:S01]  /*4600*/  MOV R12, 0x2 ;  /* 0x00000002000c7802 */ /* 0x000fe20000000f00 */
[----:B01----:R-:W-:Y:S01]  /*4610*/  IMAD.MOV.U32 R11, RZ, RZ, 0x1f ;  /* 0x0000001fff0b7424 */ /* 0x003fe200078e00ff */
[----:B------:R-:W-:-:S07]  /*4620*/  MOV R15, 0xffffffff ;  /* 0xffffffff000f7802 */ /* 0x000fce0000000f00 */
[----:B------:R-:W-:Y:S05]  /*4630*/  WARPSYNC.COLLECTIVE R15, `(.L_x_6908) ;  /* 0x000000000f087348 */ /* 0x000fea0003c00000 */
[----:B------:R0:W1:Y:S02]  /*4640*/  SHFL.BFLY P6, R14, R13, R12, R11 ;  /* 0x0c00000c0d0e7389 */ /* 0x00006400000c000b */
[----:B01----:R-:W-:Y:S05]  /*4650*/  ENDCOLLECTIVE ;  /* 0x000000000000791b */ /* 0x003fea0003800000 */
.L_x_6908:
[----:B------:R-:W-:Y:S02]  /*4660*/  HFMA2 R12, -RZ, RZ, 0, 5.9604644775390625e-08 ;  /* 0x00000001ff0c7431 */ /* 0x000fe400000001ff */
[----:B------:R-:W-:-:S05]  /*4670*/  FADD.FTZ R0, RZ, R14 ;  /* 0x0000000eff007221 */ /* 0x000fca0000010000 */
[----:B------:R-:W-:-:S07]  /*4680*/  MOV R13, R0 ;  /* 0x00000000000d7202 */ /* 0x000fce0000000f00 */
[----:B------:R-:W-:Y:S05]  /*4690*/  WARPSYNC.COLLECTIVE R15, `(.L_x_6909) ;  /* 0x000000000f087348 */ /* 0x000fea0003c00000 */
[----:B------:R0:W1:Y:S02]  /*46a0*/  SHFL.BFLY P6, R14, R13, R12, R11 ;  /* 0x0c00000c0d0e7389 */ /* 0x00006400000c000b */
[----:B01----:R-:W-:Y:S05]  /*46b0*/  ENDCOLLECTIVE ;  /* 0x000000000000791b */ /* 0x003fea0003800000 */
.L_x_6909:
[----:B------:R-:W-:Y:S01]  /*46c0*/  MOV R13, RZ ;  /* 0x000000ff000d7202 */ /* 0x000fe20000000f00 */
[----:B------:R-:W-:Y:S02]  /*46d0*/  HFMA2 R12, -RZ, RZ, 0, 1.1920928955078125e-07 ;  /* 0x00000002ff0c7431 */ /* 0x000fe400000001ff */
[----:B------:R-:W-:-:S07]  /*46e0*/  IMAD.MOV.U32 R47, RZ, RZ, R14 ;  /* 0x000000ffff2f7224 */ /* 0x000fce00078e000e */
[----:B------:R-:W-:Y:S05]  /*46f0*/  WARPSYNC.COLLECTIVE R15, `(.L_x_6910) ;  /* 0x000000000f087348 */ /* 0x000fea0003c00000 */
[----:B------:R0:W1:Y:S02]  /*4700*/  SHFL.BFLY P6, R14, R13, R12, R11 ;  /* 0x0c00000c0d0e7389 */ /* 0x00006400000c000b */
[----:B01----:R-:W-:Y:S05]  /*4710*/  ENDCOLLECTIVE ;  /* 0x000000000000791b */ /* 0x003fea0003800000 */
.L_x_6910:
        /* <DEDUP_REMOVED lines=8> */
.L_x_6911:
[----:B------:R-:W-:Y:S02]  /*47a0*/  HFMA2 R13, -RZ, RZ, 0, 0 ;  /* 0x00000000ff0d7431 */ /* 0x000fe400000001ff */
[----:B------:R-:W-:Y:S01]  /*47b0*/  IMAD.MOV.U32 R12, RZ, RZ, 0x2 ;  /* 0x00000002ff0c7424 */ /* 0x000fe200078e00ff */
[----:B------:R-:W-:-:S07]  /*47c0*/  MOV R46, R14 ;  /* 0x0000000e002e7202 */ /* 0x000fce0000000f00 */
[----:B------:R-:W-:Y:S05]  /*47d0*/  WARPSYNC.COLLECTIVE R15, `(.L_x_6912) ;  /* 0x000000000f087348 */ /* 0x000fea0003c00000 */
[----:B------:R0:W1:Y:S02]  /*47e0*/  SHFL.BFLY P6, R14, R13, R12, R11 ;  /* 0x0c00000c0d0e7389 */ /* 0x00006400000c000b */
[----:B01----:R-:W-:Y:S05]  /*47f0*/  ENDCOLLECTIVE ;  /* 0x000000000000791b */ /* 0x003fea0003800000 */
.L_x_6912:
        /* <DEDUP_REMOVED lines=8> */
.L_x_6913:
[----:B------:R-:W-:Y:S01]  /*4880*/  MOV R13, RZ ;  /* 0x000000ff000d7202 */ /* 0x000fe20000000f00 */
[----:B------:R-:W-:Y:S02]  /*4890*/  HFMA2 R12, -RZ, RZ, 0, 1.1920928955078125e-07 ;  /* 0x00000002ff0c7431 */ /* 0x000fe400000001ff */
[----:B------:R-:W-:-:S07]  /*48a0*/  IMAD.MOV.U32 R26, RZ, RZ, R14 ;  /* 0x000000ffff1a7224 */ /* 0x000fce00078e000e */
[----:B------:R-:W-:Y:S05]  /*48b0*/  WARPSYNC.COLLECTIVE R15, `(.L_x_6914) ;  /* 0x000000000f087348 */ /* 0x000fea0003c00000 */
[----:B------:R0:W1:Y:S02]  /*48c0*/  SHFL.BFLY P6, R14, R13, R12, R11 ;  /* 0x0c00000c0d0e7389 */ /* 0x00006400000c000b */
[----:B01----:R-:W-:Y:S05]  /*48d0*/  ENDCOLLECTIVE ;  /* 0x000000000000791b */ /* 0x003fea0003800000 */
.L_x_6914:
        /* <DEDUP_REMOVED lines=8> */
.L_x_6915:
[----:B------:R-:W-:Y:S02]  /*4960*/  HFMA2 R13, -RZ, RZ, 0, 0 ;  /* 0x00000000ff0d7431 */ /* 0x000fe400000001ff */
[----:B------:R-:W-:Y:S01]  /*4970*/  IMAD.MOV.U32 R12, RZ, RZ, 0x2 ;  /* 0x00000002ff0c7424 */ /* 0x000fe200078e00ff */
[----:B------:R-:W-:-:S07]  /*4980*/  MOV R36, R14 ;  /* 0x0000000e00247202 */ /* 0x000fce0000000f00 */
[----:B------:R-:W-:Y:S05]  /*4990*/  WARPSYNC.COLLECTIVE R15, `(.L_x_6916) ;  /* 0x000000000f087348 */ /* 0x000fea0003c00000 */
[----:B------:R0:W1:Y:S02]  /*49a0*/  SHFL.BFLY P6, R14, R13, R12, R11 ;  /* 0x0c00000c0d0e7389 */ /* 0x00006400000c000b */
[----:B01----:R-:W-:Y:S05]  /*49b0*/  ENDCOLLECTIVE ;  /* 0x000000000000791b */ /* 0x003fea0003800000 */
.L_x_6916:
        /* <DEDUP_REMOVED lines=8> */
.L_x_6917:
[----:B------:R-:W-:Y:S01]  /*4a40*/  MOV R13, RZ ;  /* 0x000000ff000d7202 */ /* 0x000fe20000000f00 */
[----:B------:R-:W-:Y:S02]  /*4a50*/  HFMA2 R12, -RZ, RZ, 0, 1.1920928955078125e-07 ;  /* 0x00000002ff0c7431 */ /* 0x000fe400000001ff */
[----:B------:R-:W-:-:S07]  /*4a60*/  IMAD.MOV.U32 R34, RZ, RZ, R14 ;  /* 0x000000ffff227224 */ /* 0x000fce00078e000e */
[----:B------:R-:W-:Y:S05]  /*4a70*/  WARPSYNC.COLLECTIVE R15, `(.L_x_6918) ;  /* 0x000000000f087348 */ /* 0x000fea0003c00000 */
[----:B------:R0:W1:Y:S02]  /*4a80*/  SHFL.BFLY P6, R14, R13, R12, R11 ;  /* 0x0c00000c0d0e7389 */ /* 0x00006400000c000b */
[----:B01----:R-:W-:Y:S05]  /*4a90*/  ENDCOLLECTIVE ;  /* 0x000000000000791b */ /* 0x003fea0003800000 */
.L_x_6918:
        /* <DEDUP_REMOVED lines=8> */
.L_x_6919:
[----:B------:R-:W-:Y:S02]  /*4b20*/  HFMA2 R13, -RZ, RZ, 0, 0 ;  /* 0x00000000ff0d7431 */ /* 0x000fe400000001ff */
[----:B------:R-:W-:Y:S01]  /*4b30*/  IMAD.MOV.U32 R12, RZ, RZ, 0x2 ;  /* 0x00000002ff0c7424 */ /* 0x000fe200078e00ff */
[----:B------:R-:W-:-:S07]  /*4b40*/  MOV R24, R14 ;  /* 0x0000000e00187202 */ /* 0x000fce0000000f00 */
[----:B------:R-:W-:Y:S05]  /*4b50*/  WARPSYNC.COLLECTIVE R15, `(.L_x_6920) ;  /* 0x000000000f087348 */ /* 0x000fea0003c00000 */
[----:B------:R0:W1:Y:S02]  /*4b60*/  SHFL.BFLY P6, R14, R13, R12, R11 ;  /* 0x0c00000c0d0e7389 */ /* 0x00006400000c000b */
[----:B01----:R-:W-:Y:S05]  /*4b70*/  ENDCOLLECTIVE ;  /* 0x000000000000791b */ /* 0x003fea0003800000 */
.L_x_6920:
        /* <DEDUP_REMOVED lines=8> */
.L_x_6921:
[----:B------:R-:W-:Y:S01]  /*4c00*/  MOV R13, RZ ;  /* 0x000000ff000d7202 */ /* 0x000fe20000000f00 */
[----:B------:R-:W-:Y:S02]  /*4c10*/  HFMA2 R12, -RZ, RZ, 0, 1.1920928955078125e-07 ;  /* 0x00000002ff0c7431 */ /* 0x000fe400000001ff */
[----:B------:R-:W-:-:S07]  /*4c20*/  IMAD.MOV.U32 R22, RZ, RZ, R14 ;  /* 0x000000ffff167224 */ /* 0x000fce00078e000e */
[----:B------:R-:W-:Y:S05]  /*4c30*/  WARPSYNC.COLLECTIVE R15, `(.L_x_6922) ;  /* 0x000000000f087348 */ /* 0x000fea0003c00000 */
[----:B------:R0:W1:Y:S02]  /*4c40*/  SHFL.BFLY P6, R14, R13, R12, R11 ;  /* 0x0c00000c0d0e7389 */ /* 0x00006400000c000b */
[----:B01----:R-:W-:Y:S05]  /*4c50*/  ENDCOLLECTIVE ;  /* 0x000000000000791b */ /* 0x003fea0003800000 */
.L_x_6922:
        /* <DEDUP_REMOVED lines=8> */
.L_x_6923:
[----:B------:R-:W-:Y:S02]  /*4ce0*/  HFMA2 R13, -RZ, RZ, 0, 0 ;  /* 0x00000000ff0d7431 */ /* 0x000fe400000001ff */
[----:B------:R-:W-:Y:S01]  /*4cf0*/  IMAD.MOV.U32 R12, RZ, RZ, 0x2 ;  /* 0x00000002ff0c7424 */ /* 0x000fe200078e00ff */
[----:B------:R-:W-:-:S07]  /*4d00*/  MOV R20, R14 ;  /* 0x0000000e00147202 */ /* 0x000fce0000000f00 */
[----:B------:R-:W-:Y:S05]  /*4d10*/  WARPSYNC.COLLECTIVE R15, `(.L_x_6924) ;  /* 0x000000000f087348 */ /* 0x000fea0003c00000 */
[----:B------:R0:W1:Y:S02]  /*4d20*/  SHFL.BFLY P6, R14, R13, R12, R11 ;  /* 0x0c00000c0d0e7389 */ /* 0x00006400000c000b */
[----:B01----:R-:W-:Y:S05]  /*4d30*/  ENDCOLLECTIVE ;  /* 0x000000000000791b */ /* 0x003fea0003800000 */
.L_x_6924:
        /* <DEDUP_REMOVED lines=8> */
.L_x_6925:
[----:B------:R-:W-:Y:S01]  /*4dc0*/  MOV R13, RZ ;  /* 0x000000ff000d7202 */ /* 0x000fe20000000f00 */
[----:B------:R-:W-:Y:S02]  /*4dd0*/  HFMA2 R12, -RZ, RZ, 0, 1.1920928955078125e-07 ;  /* 0x00000002ff0c7431 */ /* 0x000fe400000001ff */
[----:B------:R-:W-:-:S07]  /*4de0*/  IMAD.MOV.U32 R18, RZ, RZ, R14 ;  /* 0x000000ffff127224 */ /* 0x000fce00078e000e */
[----:B------:R-:W-:Y:S05]  /*4df0*/  WARPSYNC.COLLECTIVE R15, `(.L_x_6926) ;  /* 0x000000000f087348 */ /* 0x000fea0003c00000 */
[----:B------:R0:W1:Y:S02]  /*4e00*/  SHFL.BFLY P6, R14, R13, R12, R11 ;  /* 0x0c00000c0d0e7389 */ /* 0x00006400000c000b */
[----:B01----:R-:W-:Y:S05]  /*4e10*/  ENDCOLLECTIVE ;  /* 0x000000000000791b */ /* 0x003fea0003800000 */
.L_x_6926:
        /* <DEDUP_REMOVED lines=8> */
.L_x_6927:
[----:B------:R-:W-:Y:S02]  /*4ea0*/  HFMA2 R13, -RZ, RZ, 0, 0 ;  /* 0x00000000ff0d7431 */ /* 0x000fe400000001ff */
[----:B------:R-:W-:Y:S01]  /*4eb0*/  IMAD.MOV.U32 R12, RZ, RZ, 0x2 ;  /* 0x00000002ff0c7424 */ /* 0x000fe200078e00ff */
[----:B------:R-:W-:-:S07]  /*4ec0*/  MOV R16, R14 ;  /* 0x0000000e00107202 */ /* 0x000fce0000000f00 */
[----:B------:R-:W-:Y:S05]  /*4ed0*/  WARPSYNC.COLLECTIVE R15, `(.L_x_6928) ;  /* 0x000000000f087348 */ /* 0x000fea0003c00000 */
[----:B------:R0:W1:Y:S02]  /*4ee0*/  SHFL.BFLY P6, R14, R13, R12, R11 ;  /* 0x0c00000c0d0e7389 */ /* 0x00006400000c000b */
[----:B01----:R-:W-:Y:S05]  /*4ef0*/  ENDCOLLECTIVE ;  /* 0x000000000000791b */ /* 0x003fea0003800000 */
.L_x_6928:
        /* <DEDUP_REMOVED lines=8> */
.L_x_6929:
[----:B------:R-:W-:Y:S02]  /*4f80*/  IMAD.MOV.U32 R13, RZ, RZ, RZ ;  /* 0x000000ffff0d7224 */ /* 0x000fe400078e00ff */
[----:B------:R-:W-:Y:S01]  /*4f90*/  HFMA2 R12, -RZ, RZ, 0, 1.1920928955078125e-07 ;  /* 0x00000002ff0c7431 */ /* 0x000fe200000001ff */
[----:B------:R-:W-:-:S07]  /*4fa0*/  MOV R10, R14 ;  /* 0x0000000e000a7202 */ /* 0x000fce0000000f00 */
[----:B------:R-:W-:Y:S05]  /*4fb0*/  WARPSYNC.COLLECTIVE R15, `(.L_x_6930) ;  /* 0x000000000f087348 */ /* 0x000fea0003c00000 */
[----:B------:R0:W1:Y:S02]  /*4fc0*/  SHFL.BFLY P6, R14, R13, R12, R11 ;  /* 0x0c00000c0d0e7389 */ /* 0x00006400000c000b */
[----:B01----:R-:W-:Y:S05]  /*4fd0*/  ENDCOLLECTIVE ;  /* 0x000000000000791b */ /* 0x003fea0003800000 */
.L_x_6930:
        /* <DEDUP_REMOVED lines=8> */
.L_x_6931:
[----:B------:R-:W-:Y:S01]  /*5060*/  MOV R13, RZ ;  /* 0x000000ff000d7202 */ /* 0x000fe20000000f00 */
[----:B------:R-:W-:Y:S02]  /*5070*/  HFMA2 R12, -RZ, RZ, 0, 1.1920928955078125e-07 ;  /* 0x00000002ff0c7431 */ /* 0x000fe400000001ff */
[----:B------:R-:W-:-:S07]  /*5080*/  IMAD.MOV.U32 R8, RZ, RZ, R14 ;  /* 0x000000ffff087224 */ /* 0x000fce00078e000e */
[----:B------:R-:W-:Y:S05]  /*5090*/  WARPSYNC.COLLECTIVE R15, `(.L_x_6932) ;  /* 0x000000000f087348 */ /* 0x000fea0003c00000 */
[----:B------:R0:W1:Y:S02]  /*50a0*/  SHFL.BFLY P6, R14, R13, R12, R11 ;  /* 0x0c00000c0d0e7389 */ /* 0x00006400000c000b */
[----:B01----:R-:W-:Y:S05]  /*50b0*/  ENDCOLLECTIVE ;  /* 0x000000000000791b */ /* 0x003fea0003800000 */
.L_x_6932:
        /* <DEDUP_REMOVED lines=8> */
.L_x_6933:
[----:B------:R-:W-:Y:S01]  /*5140*/  HFMA2 R13, -RZ, RZ, 0, 0 ;  /* 0x00000000ff0d7431 */ /* 0x000fe200000001ff */
[----:B------:R-:W-:Y:S02]  /*5150*/  MOV R12, 0x2 ;  /* 0x00000002000c7802 */ /* 0x000fe40000000f00 */
[----:B------:R-:W-:-:S07]  /*5160*/  MOV R6, R14 ;  /* 0x0000000e00067202 */ /* 0x000fce0000000f00 */
[----:B------:R-:W-:Y:S05]  /*5170*/  WARPSYNC.COLLECTIVE R15, `(.L_x_6934) ;  /* 0x000000000f087348 */ /* 0x000fea0003c00000 */
[----:B------:R0:W1:Y:S02]  /*5180*/  SHFL.BFLY P6, R14, R13, R12, R11 ;  /* 0x0c00000c0d0e7389 */ /* 0x00006400000c000b */
[----:B01----:R-:W-:Y:S05]  /*5190*/  ENDCOLLECTIVE ;  /* 0x000000000000791b */ /* 0x003fea0003800000 */
.L_x_6934:
        /* <DEDUP_REMOVED lines=8> */
.L_x_6935:
[----:B------:R-:W-:Y:S01]  /*5220*/  HFMA2 R13, -RZ, RZ, 0, 0 ;  /* 0x00000000ff0d7431 */ /* 0x000fe200000001ff */
[----:B------:R-:W-:Y:S02]  /*5230*/  MOV R12, 0x2 ;  /* 0x00000002000c7802 */ /* 0x000fe40000000f00 */
[----:B------:R-:W-:-:S07]  /*5240*/  MOV R4, R14 ;  /* 0x0000000e00047202 */ /* 0x000fce0000000f00 */
[----:B------:R-:W-:Y:S05]  /*5250*/  WARPSYNC.COLLECTIVE R15, `(.L_x_6936) ;  /* 0x000000000f087348 */ /* 0x000fea0003c00000 */
[----:B------:R0:W1:Y:S02]  /*5260*/  SHFL.BFLY P6, R14, R13, R12, R11 ;  /* 0x0c00000c0d0e7389 */ /* 0x00006400000c000b */
[----:B01----:R-:W-:Y:S05]  /*5270*/  ENDCOLLECTIVE ;  /* 0x000000000000791b */ /* 0x003fea0003800000 */
.L_x_6936:
        /* <DEDUP_REMOVED lines=8> */
.L_x_6937:
[----:B------:R-:W-:Y:S02]  /*5300*/  HFMA2 R13, -RZ, RZ, 0, 0 ;  /* 0x00000000ff0d7431 */ /* 0x000fe400000001ff */
[----:B------:R-:W-:Y:S01]  /*5310*/  IMAD.MOV.U32 R12, RZ, RZ, 0x2 ;  /* 0x00000002ff0c7424 */ /* 0x000fe200078e00ff */
[----:B------:R-:W-:-:S07]  /*5320*/  MOV R2, R14 ;  /* 0x0000000e00027202 */ /* 0x000fce0000000f00 */
[----:B------:R-:W-:Y:S05]  /*5330*/  WARPSYNC.COLLECTIVE R15, `(.L_x_6938) ;  /* 0x000000000f087348 */ /* 0x000fea0003c00000 */
[----:B------:R0:W1:Y:S02]  /*5340*/  SHFL.BFLY P6, R14, R13, R12, R11 ;  /* 0x0c00000c0d0e7389 */ /* 0x00006400000c000b */
[----:B01----:R-:W-:Y:S05]  /*5350*/  ENDCOLLECTIVE ;  /* 0x000000000000791b */ /* 0x003fea0003800000 */
.L_x_6938:
        /* <DEDUP_REMOVED lines=8> */
.L_x_6939:
[----:B------:R-:W-:Y:S02]  /*53e0*/  IMAD.MOV.U32 R13, RZ, RZ, RZ ;  /* 0x000000ffff0d7224 */ /* 0x000fe400078e00ff */
[----:B------:R-:W-:Y:S01]  /*53f0*/  HFMA2 R12, -RZ, RZ, 0, 1.1920928955078125e-07 ;  /* 0x00000002ff0c7431 */ /* 0x000fe200000001ff */
[----:B------:R-:W-:-:S07]  /*5400*/  MOV R29, R14 ;  /* 0x0000000e001d7202 */ /* 0x000fce0000000f00 */
[----:B------:R-:W-:Y:S05]  /*5410*/  WARPSYNC.COLLECTIVE R15, `(.L_x_6940) ;  /* 0x000000000f087348 */ /* 0x000fea0003c00000 */
[----:B------:R0:W1:Y:S02]  /*5420*/  SHFL.BFLY P6, R14, R13, R12, R11 ;  /* 0x0c00000c0d0e7389 */ /* 0x00006400000c000b */
[----:B01----:R-:W-:Y:S05]  /*5430*/  ENDCOLLECTIVE ;  /* 0x000000000000791b */ /* 0x003fea0003800000 */
.L_x_6940:
        /* <DEDUP_REMOVED lines=8> */
.L_x_6941:
[----:B------:R-:W-:Y:S01]  /*54c0*/  MOV R13, RZ ;  /* 0x000000ff000d7202 */ /* 0x000fe20000000f00 */
[----:B------:R-:W-:Y:S02]  /*54d0*/  HFMA2 R12, -RZ, RZ, 0, 1.1920928955078125e-07 ;  /* 0x00000002ff0c7431 */ /* 0x000fe400000001ff */
[----:B------:R-:W-:-:S07]  /*54e0*/  IMAD.MOV.U32 R35, RZ, RZ, R14 ;  /* 0x000000ffff237224 */ /* 0x000fce00078e000e */
[----:B------:R-:W-:Y:S05]  /*54f0*/  WARPSYNC.COLLECTIVE R15, `(.L_x_6942) ;  /* 0x000000000f087348 */ /* 0x000fea0003c00000 */
[----:B------:R0:W1:Y:S02]  /*5500*/  SHFL.BFLY P6, R14, R13, R12, R11 ;  /* 0x0c00000c0d0e7389 */ /* 0x00006400000c000b */
[----:B01----:R-:W-:Y:S05]  /*5510*/  ENDCOLLECTIVE ;  /* 0x000000000000791b */ /* 0x003fea0003800000 */
.L_x_6942:
        /* <DEDUP_REMOVED lines=8> */
.L_x_6943:
[----:B------:R-:W-:Y:S01]  /*55a0*/  HFMA2 R13, -RZ, RZ, 0, 0 ;  /* 0x00000000ff0d7431 */ /* 0x000fe200000001ff */
[----:B------:R-:W-:Y:S02]  /*55b0*/  MOV R12, 0x2 ;  /* 0x00000002000c7802 */ /* 0x000fe40000000f00 */
[----:B------:R-:W-:-:S07]  /*55c0*/  MOV R37, R14 ;  /* 0x0000000e00257202 */ /* 0x000fce0000000f00 */
[----:B------:R-:W-:Y:S05]  /*55d0*/  WARPSYNC.COLLECTIVE R15, `(.L_x_6944) ;  /* 0x000000000f087348 */ /* 0x000fea0003c00000 */
[----:B------:R0:W1:Y:S02]  /*55e0*/  SHFL.BFLY P6, R14, R13, R12, R11 ;  /* 0x0c00000c0d0e7389 */ /* 0x00006400000c000b */
[----:B01----:R-:W-:Y:S05]  /*55f0*/  ENDCOLLECTIVE ;  /* 0x000000000000791b */ /* 0x003fea0003800000 */
.L_x_6944:
        /* <DEDUP_REMOVED lines=8> */
.L_x_6945:
[----:B------:R-:W-:Y:S01]  /*5680*/  HFMA2 R13, -RZ, RZ, 0, 0 ;  /* 0x00000000ff0d7431 */ /* 0x000fe200000001ff */
[----:B------:R-:W-:Y:S02]  /*5690*/  MOV R12, 0x2 ;  /* 0x00000002000c7802 */ /* 0x000fe40000000f00 */
[----:B------:R-:W-:-:S07]  /*56a0*/  MOV R39, R14 ;  /* 0x0000000e00277202 */ /* 0x000fce0000000f00 */
[----:B------:R-:W-:Y:S05]  /*56b0*/  WARPSYNC.COLLECTIVE R15, `(.L_x_6946) ;  /* 0x000000000f087348 */ /* 0x000fea0003c00000 */
[----:B------:R0:W1:Y:S02]  /*56c0*/  SHFL.BFLY P6, R14, R13, R12, R11 ;  /* 0x0c00000c0d0e7389 */ /* 0x00006400000c000b */
[----:B01----:R-:W-:Y:S05]  /*56d0*/  ENDCOLLECTIVE ;  /* 0x000000000000791b */ /* 0x003fea0003800000 */
.L_x_6946:
        /* <DEDUP_REMOVED lines=8> */
.L_x_6947:
[----:B------:R-:W-:Y:S02]  /*5760*/  HFMA2 R13, -RZ, RZ, 0, 0 ;  /* 0x00000000ff0d7431 */ /* 0x000fe400000001ff */
[----:B------:R-:W-:Y:S01]  /*5770*/  IMAD.MOV.U32 R12, RZ, RZ, 0x2 ;  /* 0x00000002ff0c7424 */ /* 0x000fe200078e00ff */
[----:B------:R-:W-:-:S07]  /*5780*/  MOV R41, R14 ;  /* 0x0000000e00297202 */ /* 0x000fce0000000f00 */
[----:B------:R-:W-:Y:S05]  /*5790*/  WARPSYNC.COLLECTIVE R15, `(.L_x_6948) ;  /* 0x000000000f087348 */ /* 0x000fea0003c00000 */
[----:B------:R0:W1:Y:S02]  /*57a0*/  SHFL.BFLY P6, R14, R13, R12, R11 ;  /* 0x0c00000c0d0e7389 */ /* 0x00006400000c000b */
[----:B01----:R-:W-:Y:S05]  /*57b0*/  ENDCOLLECTIVE ;  /* 0x000000000000791b */ /* 0x003fea0003800000 */
.L_x_6948:
        /* <DEDUP_REMOVED lines=8> */
.L_x_6949:
[----:B------:R-:W-:Y:S02]  /*5840*/  IMAD.MOV.U32 R13, RZ, RZ, RZ ;  /* 0x000000ffff0d7224 */ /* 0x000fe400078e00ff */
[----:B------:R-:W-:Y:S01]  /*5850*/  HFMA2 R12, -RZ, RZ, 0, 1.1920928955078125e-07 ;  /* 0x00000002ff0c7431 */ /* 0x000fe200000001ff */
[----:B------:R-:W-:-:S07]  /*5860*/  MOV R43, R14 ;  /* 0x0000000e002b7202 */ /* 0x000fce0000000f00 */
[----:B------:R-:W-:Y:S05]  /*5870*/  WARPSYNC.COLLECTIVE R15, `(.L_x_6950) ;  /* 0x000000000f087348 */ /* 0x000fea0003c00000 */
[----:B------:R0:W1:Y:S02]  /*5880*/  SHFL.BFLY P6, R14, R13, R12, R11 ;  /* 0x0c00000c0d0e7389 */ /* 0x00006400000c000b */
[----:B01----:R-:W-:Y:S05]  /*5890*/  ENDCOLLECTIVE ;  /* 0x000000000000791b */ /* 0x003fea0003800000 */
.L_x_6950:
[----:B------:R-:W-:Y:S01]  /*58a0*/  FADD.FTZ R43, R42, R43 ;  /* 0x0000002b2a2b7221 */ /* 0x000fe20000010000 */
[----:B------:R-:W-:Y:S02]  /*58b0*/  HFMA2 R12, -RZ, RZ, 0, 5.9604644775390625e-08 ;  /* 0x00000001ff0c7431 */ /* 0x000fe400000001ff */
[----:B------:R-:W-:-:S05]  /*58c0*/  FADD.FTZ R44, RZ, R14 ;  /* 0x0000000eff2c7221 */ /* 0x000fca0000010000 */
[----:B------:R-:W-:-:S07]  /*58d0*/  MOV R13, R44 ;  /* 0x0000002c000d7202 */ /* 0x000fce0000000f00 */
[----:B------:R-:W-:Y:S05]  /*58e0*/  WARPSYNC.COLLECTIVE R15, `(.L_x_6951) ;  /* 0x000000000f087348 */ /* 0x000fea0003c00000 */
[----:B------:R0:W1:Y:S02]  /*58f0*/  SHFL.BFLY P6, R14, R13, R12, R11 ;  /* 0x0c00000c0d0e7389 */ /* 0x00006400000c000b */
[----:B01----:R-:W-:Y:S05]  /*5900*/  ENDCOLLECTIVE ;  /* 0x000000000000791b */ /* 0x003fea0003800000 */
.L_x_6951:
[----:B------:R-:W-:Y:S02]  /*5910*/  IMAD.MOV.U32 R13, RZ, RZ, RZ ;  /* 0x000000ffff0d7224 */ /* 0x000fe400078e00ff */
[----:B------:R-:W-:Y:S01]  /*5920*/  HFMA2 R12, -RZ, RZ, 0, 1.1920928955078125e-07 ;  /* 0x00000002ff0c7431 */ /* 0x000fe200000001ff */
[----:B------:R-:W-:-:S07]  /*5930*/  MOV R45, R14 ;  /* 0x0000000e002d7202 */ /* 0x000fce0000000f00 */
[----:B------:R-:W-:Y:S05]  /*5940*/  WARPSYNC.COLLECTIVE R15, `(.L_x_6952) ;  /* 0x000000000f087348 */ /* 0x000fea0003c00000 */
[----:B------:R0:W1:Y:S02]  /*5950*/  SHFL.BFLY P6, R14, R13, R12, R11 ;  /* 0x0c00000c0d0e7389 */ /* 0x00006400000c000b */
[----:B01----:R-:W-:Y:S05]  /*5960*/  ENDCOLLECTIVE ;  /* 0x000000000000791b */ /* 0x003fea0003800000 */
.L_x_6952:
[----:B------:R-:W-:Y:S01]  /*5970*/  FADD.FTZ R45, R44, R45 ;  /* 0x0000002d2c2d7221 */ /* 0x000fe20000010000 */
[----:B------:R-:W-:Y:S02]  /*5980*/  HFMA2 R12, -RZ, RZ, 0, 5.9604644775390625e-08 ;  /* 0x00000001ff0c7431 */ /* 0x000fe400000001ff */
[----:B------:R-:W-:-:S05]  /*5990*/  FADD.FTZ R2, RZ, R14 ;  /* 0x0000000eff027221 */ /* 0x000fca0000010000 */
[----:B------:R-:W-:-:S07]  /*59a0*/  MOV R13, R2 ;  /* 0x00000002000d7202 */ /* 0x000fce0000000f00 */
[----:B------:R-:W-:Y:S05]  /*59b0*/  WARPSYNC.COLLECTIVE R15, `(.L_x_6953) ;  /* 0x000000000f087348 */ /* 0x000fea0003c00000 */
[----:B------:R0:W1:Y:S02]  /*59c0*/  SHFL.BFLY P6, R14, R13, R12, R11 ;  /* 0x0c00000c0d0e7389 */ /* 0x00006400000c000b */
[----:B01----:R-:W-:Y:S05]  /*59d0*/  ENDCOLLECTIVE ;  /* 0x000000000000791b */ /* 0x003fea0003800000 */
.L_x_6953:
[----:B------:R-:W-:Y:S02]  /*59e0*/  IMAD.MOV.U32 R13, RZ, RZ, RZ ;  /* 0x000000ffff0d7224 */ /* 0x000fe400078e00ff */
[----:B------:R-:W-:Y:S01]  /*59f0*/  HFMA2 R12, -RZ, RZ, 0, 1.1920928955078125e-07 ;  /* 0x00000002ff0c7431 */ /* 0x000fe200000001ff */
[----:B------:R-:W-:-:S07]  /*5a00*/  MOV R7, R14 ;  /* 0x0000000e00077202 */ /* 0x000fce0000000f00 */
[----:B------:R-:W-:Y:S05]  /*5a10*/  WARPSYNC.COLLECTIVE R15, `(.L_x_6954) ;  /* 0x000000000f087348 */ /* 0x000fea0003c00000 */
[----:B------:R0:W1:Y:S02]  /*5a20*/  SHFL.BFLY P6, R14, R13, R12, R11 ;  /* 0x0c00000c0d0e7389 */ /* 0x00006400000c000b */
[----:B01----:R-:W-:Y:S05]  /*5a30*/  ENDCOLLECTIVE ;  /* 0x000000000000791b */ /* 0x003fea0003800000 */
.L_x_6954:
        /* <DEDUP_REMOVED lines=8> */
.L_x_6955:
[----:B------:R-:W-:Y:S01]  /*5ac0*/  MOV R13, RZ ;  /* 0x000000ff000d7202 */ /* 0x000fe20000000f00 */
[----:B------:R-:W-:Y:S02]  /*5ad0*/  HFMA2 R12, -RZ, RZ, 0, 1.1920928955078125e-07 ;  /* 0x00000002ff0c7431 */ /* 0x000fe400000001ff */
[----:B------:R-:W-:-:S07]  /*5ae0*/  IMAD.MOV.U32 R38, RZ, RZ, R14 ;  /* 0x000000ffff267224 */ /* 0x000fce00078e000e */
[----:B------:R-:W-:Y:S05]  /*5af0*/  WARPSYNC.COLLECTIVE R15, `(.L_x_6956) ;  /* 0x000000000f087348 */ /* 0x000fea0003c00000 */
[----:B------:R0:W1:Y:S02]  /*5b00*/  SHFL.BFLY P6, R14, R13, R12, R11 ;  /* 0x0c00000c0d0e7389 */ /* 0x00006400000c000b */
[----:B01----:R-:W-:Y:S05]  /*5b10*/  ENDCOLLECTIVE ;  /* 0x000000000000791b */ /* 0x003fea0003800000 */
.L_x_6956:
        /* <DEDUP_REMOVED lines=8> */
.L_x_6957:
[----:B------:R-:W-:Y:S01]  /*5ba0*/  HFMA2 R13, -RZ, RZ, 0, 0 ;  /* 0x00000000ff0d7431 */ /* 0x000fe200000001ff */
[----:B------:R-:W-:Y:S02]  /*5bb0*/  MOV R12, 0x2 ;  /* 0x00000002000c7802 */ /* 0x000fe40000000f00 */
[----:B------:R-:W-:-:S07]  /*5bc0*/  MOV R42, R14 ;  /* 0x0000000e002a7202 */ /* 0x000fce0000000f00 */
[----:B------:R-:W-:Y:S05]  /*5bd0*/  WARPSYNC.COLLECTIVE R15, `(.L_x_6958) ;  /* 0x000000000f087348 */ /* 0x000fea0003c00000 */
[----:B------:R0:W1:Y:S02]  /*5be0*/  SHFL.BFLY P6, R14, R13, R12, R11 ;  /* 0x0c00000c0d0e7389 */ /* 0x00006400000c000b */
[----:B01----:R-:W-:Y:S05]  /*5bf0*/  ENDCOLLECTIVE ;  /* 0x000000000000791b */ /* 0x003fea0003800000 */
.L_x_6958:
        /* <DEDUP_REMOVED lines=8> */
.L_x_6959:
[----:B------:R-:W-:Y:S01]  /*5c80*/  HFMA2 R13, -RZ, RZ, 0, 0 ;  /* 0x00000000ff0d7431 */ /* 0x000fe200000001ff */
[----:B------:R-:W-:Y:S02]  /*5c90*/  MOV R12, 0x2 ;  /* 0x00000002000c7802 */ /* 0x000fe40000000f00 */
[----:B------:R-:W-:-:S07]  /*5ca0*/  MOV R48, R14 ;  /* 0x0000000e00307202 */ /* 0x000fce0000000f00 */
[----:B------:R-:W-:Y:S05]  /*5cb0*/  WARPSYNC.COLLECTIVE R15, `(.L_x_6960) ;  /* 0x000000000f087348 */ /* 0x000fea0003c00000 */
[----:B------:R0:W1:Y:S02]  /*5cc0*/  SHFL.BFLY P6, R14, R13, R12, R11 ;  /* 0x0c00000c0d0e7389 */ /* 0x00006400000c000b */
[----:B01----:R-:W-:Y:S05]  /*5cd0*/  ENDCOLLECTIVE ;  /* 0x000000000000791b */ /* 0x003fea0003800000 */
.L_x_6960:
        /* <DEDUP_REMOVED lines=8> */
.L_x_6961:
[----:B------:R-:W-:Y:S02]  /*5d60*/  HFMA2 R13, -RZ, RZ, 0, 0 ;  /* 0x00000000ff0d7431 */ /* 0x000fe400000001ff */
[----:B------:R-:W-:Y:S01]  /*5d70*/  IMAD.MOV.U32 R12, RZ, RZ, 0x2 ;  /* 0x00000002ff0c7424 */ /* 0x000fe200078e00ff */
[----:B------:R-:W-:-:S07]  /*5d80*/  MOV R21, R14 ;  /* 0x0000000e00157202 */ /* 0x000fce0000000f00 */
[----:B------:R-:W-:Y:S05]  /*5d90*/  WARPSYNC.COLLECTIVE R15, `(.L_x_6962) ;  /* 0x000000000f087348 */ /* 0x000fea0003c00000 */
[----:B------:R0:W1:Y:S02]  /*5da0*/  SHFL.BFLY P6, R14, R13, R12, R11 ;  /* 0x0c00000c0d0e7389 */ /* 0x00006400000c000b */
[----:B01----:R-:W-:Y:S05]  /*5db0*/  ENDCOLLECTIVE ;  /* 0x000000000000791b */ /* 0x003fea0003800000 */
.L_x_6962:
        /* <DEDUP_REMOVED lines=8> */
.L_x_6963:
[----:B------:R-:W-:Y:S02]  /*5e40*/  IMAD.MOV.U32 R13, RZ, RZ, RZ ;  /* 0x000000ffff0d7224 */ /* 0x000fe400078e00ff */
[----:B------:R-:W-:Y:S01]  /*5e50*/  HFMA2 R12, -RZ, RZ, 0, 1.1920928955078125e-07 ;  /* 0x00000002ff0c7431 */ /* 0x000fe200000001ff */
[----:B------:R-:W-:-:S07]  /*5e60*/  MOV R50, R14 ;  /* 0x0000000e00327202 */ /* 0x000fce0000000f00 */
[----:B------:R-:W-:Y:S05]  /*5e70*/  WARPSYNC.COLLECTIVE R15, `(.L_x_6964) ;  /* 0x000000000f087348 */ /* 0x000fea0003c00000 */
[----:B------:R0:W1:Y:S02]  /*5e80*/  SHFL.BFLY P6, R14, R13, R12, R11 ;  /* 0x0c00000c0d0e7389 */ /* 0x00006400000c000b */
[----:B01----:R-:W-:Y:S05]  /*5e90*/  ENDCOLLECTIVE ;  /* 0x000000000000791b */ /* 0x003fea0003800000 */
.L_x_6964:
        /* <DEDUP_REMOVED lines=8> */
.L_x_6965:
[----:B------:R-:W-:Y:S01]  /*5f20*/  IMAD.MOV.U32 R13, RZ, RZ, RZ ;  /* 0x000000ffff0d7224 */ /* 0x000fe200078e00ff */
[----:B------:R-:W-:Y:S01]  /*5f30*/  MOV R12, 0x2 ;  /* 0x00000002000c7802 */ /* 0x000fe20000000f00 */
[----:B------:R-:W-:-:S07]  /*5f40*/  FADD.FTZ R17, R23, R14 ;  /* 0x0000000e17117221 */ /* 0x000fce0000010000 */
[----:B------:R-:W-:Y:S05]  /*5f50*/  WARPSYNC.COLLECTIVE R15, `(.L_x_6966) ;  /* 0x000000000f087348 */ /* 0x000fea0003c00000 */
[----:B------:R0:W1:Y:S02]  /*5f60*/  SHFL.BFLY P6, R14, R13, R12, R11 ;  /* 0x0c00000c0d0e7389 */ /* 0x00006400000c000b */
[----:B01----:R-:W-:Y:S05]  /*5f70*/  ENDCOLLECTIVE ;  /* 0x000000000000791b */ /* 0x003fea0003800000 */
.L_x_6966:
[----:B------:R-:W-:Y:S01]  /*5f80*/  HFMA2 R12, -RZ, RZ, 0, 5.9604644775390625e-08 ;  /* 0x00000001ff0c7431 */ /* 0x000fe200000001ff */
[----:B------:R-:W-:-:S05]  /*5f90*/  MOV R25, R14 ;  /* 0x0000000e00197202 */ /* 0x000fca0000000f00 */
[----:B------:R-:W-:-:S05]  /*5fa0*/  FADD.FTZ R25, RZ, R25 ;  /* 0x00000019ff197221 */ /* 0x000fca0000010000 */
[----:B------:R-:W-:-:S07]  /*5fb0*/  MOV R13, R25 ;  /* 0x00000019000d7202 */ /* 0x000fce0000000f00 */
[----:B------:R-:W-:Y:S05]  /*5fc0*/  WARPSYNC.COLLECTIVE R15, `(.L_x_6967) ;  /* 0x000000000f087348 */ /* 0x000fea0003c00000 */
[----:B------:R0:W1:Y:S02]  /*5fd0*/  SHFL.BFLY P6, R14, R13, R12, R11 ;  /* 0x0c00000c0d0e7389 */ /* 0x00006400000c000b */
[----:B01----:R-:W-:Y:S05]  /*5fe0*/  ENDCOLLECTIVE ;  /* 0x000000000000791b */ /* 0x003fea0003800000 */
.L_x_6967:
[----:B------:R-:W-:Y:S01]  /*5ff0*/  MOV R13, RZ ;  /* 0x000000ff000d7202 */ /* 0x000fe20000000f00 */
[----:B------:R-:W-:Y:S02]  /*6000*/  HFMA2 R12, -RZ, RZ, 0, 1.1920928955078125e-07 ;  /* 0x00000002ff0c7431 */ /* 0x000fe400000001ff */
[----:B------:R-:W-:-:S07]  /*6010*/  IMAD.MOV.U32 R52, RZ, RZ, R14 ;  /* 0x000000ffff347224 */ /* 0x000fce00078e000e */
[----:B------:R-:W-:Y:S05]  /*6020*/  WARPSYNC.COLLECTIVE R15, `(.L_x_6968) ;  /* 0x000000000f087348 */ /* 0x000fea0003c00000 */
[----:B------:R0:W1:Y:S02]  /*6030*/  SHFL.BFLY P6, R14, R13, R12, R11 ;  /* 0x0c00000c0d0e7389 */ /* 0x00006400000c000b */
[----:B01----:R-:W-:Y:S05]  /*6040*/  ENDCOLLECTIVE ;  /* 0x000000000000791b */ /* 0x003fea0003800000 */
.L_x_6968:
[----:B------:R-:W-:Y:S01]  /*6050*/  FADD.FTZ R52, R25, R52 ;  /* 0x0000003419347221 */ /* 0x000fe20000010000 */
[----:B------:R-:W-:Y:S02]  /*6060*/  HFMA2 R12, -RZ, RZ, 0, 5.9604644775390625e-08 ;  /* 0x00000001ff0c7431 */ /* 0x000fe400000001ff */
[----:B------:R-:W-:-:S05]  /*6070*/  FADD.FTZ R27, RZ, R14 ;  /* 0x0000000eff1b7221 */ /* 0x000fca0000010000 */
[----:B------:R-:W-:-:S07]  /*6080*/  MOV R13, R27 ;  /* 0x0000001b000d7202 */ /* 0x000fce0000000f00 */
[----:B------:R-:W-:Y:S05]  /*6090*/  WARPSYNC.COLLECTIVE R15, `(.L_x_6969) ;  /* 0x000000000f087348 */ /* 0x000fea0003c00000 */
[----:B------:R0:W1:Y:S02]  /*60a0*/  SHFL.BFLY P6, R14, R13, R12, R11 ;  /* 0x0c00000c0d0e7389 */ /* 0x00006400000c000b */
[----:B01----:R-:W-:Y:S05]  /*60b0*/  ENDCOLLECTIVE ;  /* 0x000000000000791b */ /* 0x003fea0003800000 */
.L_x_6969:
[----:B------:R-:W-:Y:S01]  /*60c0*/  MOV R13, RZ ;  /* 0x000000ff000d7202 */ /* 0x000fe20000000f00 */
[----:B------:R-:W-:Y:S02]  /*60d0*/  HFMA2 R12, -RZ, RZ, 0, 1.1920928955078125e-07 ;  /* 0x00000002ff0c7431 */ /* 0x000fe400000001ff */
[----:B------:R-:W-:-:S07]  /*60e0*/  IMAD.MOV.U32 R7, RZ, RZ, R14 ;  /* 0x000000ffff077224 */ /* 0x000fce00078e000e */
[----:B------:R-:W-:Y:S05]  /*60f0*/  WARPSYNC.COLLECTIVE R15, `(.L_x_6970) ;  /* 0x000000000f087348 */ /* 0x000fea0003c00000 */
[----:B------:R0:W1:Y:S02]  /*6100*/  SHFL.BFLY P6, R14, R13, R12, R11 ;  /* 0x0c00000c0d0e7389 */ /* 0x00006400000c000b */
[----:B01----:R-:W-:Y:S05]  /*6110*/  ENDCOLLECTIVE ;  /* 0x000000000000791b */ /* 0x003fea0003800000 */
.L_x_6970:
[----:B------:R-:W-:Y:S01]  /*6120*/  FADD.FTZ R7, R27, R7 ;  /* 0x000000071b077221 */ /* 0x000fe20000010000 */
[----:B------:R-:W-:Y:S01]  /*6130*/  HFMA2 R12, -RZ, RZ, 0, 5.9604644775390625e-08 ;  /* 0x00000001ff0c7431 */ /* 0x000fe200000001ff */
[----:B------:R-:W-:-:S05]  /*6140*/  MOV R29, R14 ;  /* 0x0000000e001d7202 */ /* 0x000fca0000000f00 */
[----:B------:R-:W-:-:S07]  /*6150*/  FADD.FTZ R13, RZ, R29 ;  /* 0x0000001dff0d7221 */ /* 0x000fce0000010000 */
[----:B------:R-:W-:Y:S05]  /*6160*/  WARPSYNC.COLLECTIVE R15, `(.L_x_6971) ;  /* 0x000000000f087348 */ /* 0x000fea0003c00000 */
[----:B------:R0:W1:Y:S02]  /*6170*/  SHFL.BFLY P6, R14, R13, R12, R11 ;  /* 0x0c00000c0d0e7389 */ /* 0x00006400000c000b */
[----:B01----:R-:W-:Y:S05]  /*6180*/  ENDCOLLECTIVE ;  /* 0x000000000000791b */ /* 0x003fea0003800000 */
.L_x_6971:
[----:B------:R-:W-:Y:S05]  /*6190*/  BRA `(.L_x_6972) ;  /* 0xffffffd0000c7947 */ /* 0x000fea000383ffff */
.L_x_6973:
        /* <DEDUP_REMOVED lines=14> */
.L_x_25707:


//--------------------- .text._ZN4vllm25paged_attention_v1_kernelIfhLi192ELi16ELi128ELNS_18Fp8KVCacheDataTypeE2ELb1EEEvPT_PKS2_PKT0_S8_ifPKiSA_iPKfiiiSC_SC_iiiii --------------------------
	.section	.text._ZN4vllm25paged_attention_v1_kernelIfhLi192ELi16ELi128ELNS_18Fp8KVCacheDataTypeE2ELb1EEEvPT_PKS2_PKT0_S8_ifPKiSA_iPKfiiiSC_SC_iiiii,"ax",@progbits
	.align	128
        .global         _ZN4vllm25paged_attention_v1_kernelIfhLi192ELi16ELi128ELNS_18Fp8KVCacheDataTypeE2ELb1EEEvPT_PKS2_PKT0_S8_ifPKiSA_iPKfiiiSC_SC_iiiii
        .type           _ZN4vllm25paged_attention_v1_kernelIfhLi192ELi16ELi128ELNS_18Fp8KVCacheDataTypeE2ELb1EEEvPT_PKS2_PKT0_S8_ifPKiSA_iPKfiiiSC_SC_iiiii,@function
        .size           _ZN4vllm25paged_attention_v1_kernelIfhLi192ELi16ELi128ELNS_18Fp8KVCacheDataTypeE2ELb1EEEvPT_PKS2_PKT0_S8_ifPKiSA_iPKfiiiSC_SC_iiiii,(.L_x_25708 - _ZN4vllm25paged_attention_v1_kernelIfhLi192ELi16ELi128ELNS_18Fp8KVCacheDataTypeE2ELb1EEEvPT_PKS2_PKT0_S8_ifPKiSA_iPKfiiiSC_SC_iiiii)
        .other          _ZN4vllm25paged_attention_v1_kernelIfhLi192ELi16ELi128ELNS_18Fp8KVCacheDataTypeE2ELb1EEEvPT_PKS2_PKT0_S8_ifPKiSA_iPKfiiiSC_SC_iiiii,@"STO_CUDA_ENTRY STV_DEFAULT"
_ZN4vllm25paged_attention_v1_kernelIfhLi192ELi16ELi128ELNS_18Fp8KVCacheDataTypeE2ELb1EEEvPT_PKS2_PKT0_S8_ifPKiSA_iPKfiiiSC_SC_iiiii:
.text._ZN4vllm25paged_attention_v1_kernelIfhLi192ELi16ELi128ELNS_18Fp8KVCacheDataTypeE2ELb1EEEvPT_PKS2_PKT0_S8_ifPKiSA_iPKfiiiSC_SC_iiiii:
        /* <DEDUP_REMOVED lines=34> */
[----:B------:R-:W-:-:S03]  /*0220*/  ULEA.HI UR6, UR6, UR5, URZ, 0x4 ;  /* 0x0000000506067291 */ /* 0x000fc6000f8f20ff */
[----:B------:R-:W-:Y:S01]  /*0230*/  MOV R3, R2 ;  /* 0x0000000200037202 */ /* 0x000fe20000000f00 */
[----:B------:R-:W-:Y:S02]  /*0240*/  USHF.R.S32.HI UR43, URZ, 0x4, UR6 ;  /* 0x00000004ff2b7899 */ /* 0x000fe40008011406 */
[----:B------:R-:W-:Y:S02]  /*0250*/  ULOP3.LUT UR6, UR6, 0xfffffff0, URZ, 0xc0, !UPT ;  /* 0xfffffff006067892 */ /* 0x000fe4000f8ec0ff */
[----:B------:R-:W-:Y:S02]  /*0260*/  IMAD.HI.U32 R5, R0, R3, RZ ;  /* 0x0000000300057227 */ /* 0x000fe400078e00ff */
[----:B------:R-:W-:-:S03]  /*0270*/  UISETP.LT.AND UP1, UPT, UR4, UR6, UPT ;  /* 0x000000060400728c */ /* 0x000fc6000bf21270 */
[----:B------:R-:W-:Y:S01]  /*0280*/  IADD3 R2, PT, PT, -R5, RZ, RZ ;  /* 0x000000ff05027210 */ /* 0x000fe20007ffe1ff */
[----:B------:R-:W-:-:S04]  /*0290*/  USEL UR39, UR4, UR6, UP1 ;  /* 0x0000000604277287 */ /* 0x000fc80008800000 */
[----:B------:R-:W-:Y:S01]  /*02a0*/  IMAD R3, R4, R2, R3 ;  /* 0x0000000204037224 */ /* 0x000fe200078e0203 */
[----:B------:R-:W-:-:S04]  /*02b0*/  LOP3.LUT R2, R8, UR8, RZ, 0x3c, !PT ;  /* 0x0000000808027c12 */ /* 0x000fc8000f8e3cff */
[----:B------:R-:W-:Y:S02]  /*02c0*/  ISETP.GT.U32.AND P1, PT, R4, R3, PT ;  /* 0x000000030400720c */ /* 0x000fe40003f24070 */
[----:B------:R-:W-:-:S11]  /*02d0*/  ISETP.GE.AND P2, PT, R2, RZ, PT ;  /* 0x000000ff0200720c */ /* 0x000fd60003f46270 */
[----:B------:R-:W-:Y:S01]  /*02e0*/  @!P1 IMAD.IADD R3, R3, 0x1, -R4 ;  /* 0x0000000103039824 */ /* 0x000fe200078e0a04 */
[----:B------:R-:W-:Y:S02]  /*02f0*/  @!P1 IADD3 R5, PT, PT, R5, 0x1, RZ ;  /* 0x0000000105059810 */ /* 0x000fe40007ffe0ff */
[----:B------:R-:W-:Y:S02]  /*0300*/  ISETP.NE.AND P1, PT, R8, RZ, PT ;  /* 0x000000ff0800720c */ /* 0x000fe40003f25270 */
[----:B------:R-:W-:-:S13]  /*0310*/  ISETP.GE.U32.AND P0, PT, R3, R4, PT ;  /* 0x000000040300720c */ /* 0x000fda0003f06070 */
        /* <DEDUP_REMOVED lines=62> */
.L_x_6974:
        /* <DEDUP_REMOVED lines=14> */
[----:B0-----:R-:W-:-:S06]  /*07e0*/  VIADD R8, R7, 0xffffffe ;  /* 0x0ffffffe07087836 */ /* 0x001fcc0000000000 */
[----:B------:R0:W1:Y:S02]  /*07f0*/  F2I.FTZ.U32.TRUNC.NTZ R9, R8 ;  /* 0x0000000800097305 */ /* 0x000064000021f000 */
[----:B0-----:R-:W-:Y:S02]  /*0800*/  MOV R8, RZ ;  /* 0x000000ff00087202 */ /* 0x001fe40000000f00 */
[----:B-1----:R-:W-:-:S05]  /*0810*/  IADD3 R11, PT, PT, RZ, -R9, RZ ;  /* 0x80000009ff0b7210 */ /* 0x002fca0007ffe0ff */
[----:B------:R-:W-:-:S04]  /*0820*/  IMAD R11, R11, R2, RZ ;  /* 0x000000020b0b7224 */ /* 0x000fc800078e02ff */
[----:B------:R-:W-:Y:S01]  /*0830*/  IMAD.HI.U32 R7, R9, R11, R8 ;  /* 0x0000000b09077227 */ /* 0x000fe200078e0008 */
[----:B------:R-:W-:Y:S02]  /*0840*/  IABS R11, R6 ;  /* 0x00000006000b7213 */ /* 0x000fe40000000000 */
[----:B------:R-:W-:Y:S01]  /*0850*/  LOP3.LUT R9, R4, 0xf, RZ, 0xc0, !PT ;  /* 0x0000000f04097812 */ /* 0x000fe200078ec0ff */
[----:B------:R-:W-:Y:S01]  /*0860*/  IMAD.MOV.U32 R8, RZ, RZ, R23 ;  /* 0x000000ffff087224 */ /* 0x000fe200078e0017 */
[----:B------:R-:W-:-:S07]  /*0870*/  MOV R4, R11 ;  /* 0x0000000b00047202 */ /* 0x000fce0000000f00 */
.L_x_6978:
        /* <DEDUP_REMOVED lines=40> */
[----:B------:R-:W-:-:S13]  /*0b00*/  ISETP.GE.AND P0, PT, R8, UR43, PT ;  /* 0x0000002b08007c0c */ /* 0x000fda000bf06270 */
[----:B0-----:R-:W-:Y:S05]  /*0b10*/  @!P0 BRA `(.L_x_6978) ;  /* 0xfffffffc00588947 */ /* 0x001fea000383ffff */
.L_x_6976:
[----:B------:R-:W-:Y:S05]  /*0b20*/  BSYNC.RECONVERGENT B6 ;  /* 0x0000000000067941 */ /* 0x000fea0003800200 */
.L_x_6975:
        /* <DEDUP_REMOVED lines=10> */
.L_x_7018:
        /* <DEDUP_REMOVED lines=11> */
[----:B0-----:R-:W-:Y:S01]  /*0c80*/  LEA R3, R22, R6, 0x2 ;  /* 0x0000000616037211 */ /* 0x001fe200078e10ff */
[----:B------:R-:W-:Y:S01]  /*0c90*/  IMAD.MOV.U32 R6, RZ, RZ, -0x800001 ;  /* 0xff7fffffff067424 */ /* 0x000fe200078e00ff */
        /* <DEDUP_REMOVED lines=10> */
[----:B------:R-:W-:Y:S01]  /*0d40*/  LOP3.LUT R6, RZ, R24, RZ, 0x33, !PT ;  /* 0x00000018ff067212 */ /* 0x000fe200078e33ff */
[----:B------:R-:W-:Y:S01]  /*0d50*/  BSSY.RECONVERGENT B1, `(.L_x_6982) ;  /* 0x000001b000017945 */ /* 0x000fe20003800200 */
[----:B------:R-:W-:Y:S01]  /*0d60*/  MOV R10, RZ ;  /* 0x000000ff000a7202 */ /* 0x000fe20000000f00 */
[----:B------:R-:W-:Y:S01]  /*0d70*/  IMAD.MOV.U32 R11, RZ, RZ, R24 ;  /* 0x000000ffff0b7224 */ /* 0x000fe200078e0018 */
[----:B------:R-:W-:-:S04]  /*0d80*/  IADD3 R6, PT, PT, R6, UR39, RZ ;  /* 0x0000002706067c10 */ /* 0x000fc8000fffe0ff */
        /* <DEDUP_REMOVED lines=12> */
.L_x_6984:
        /* <DEDUP_REMOVED lines=11> */
.L_x_6983:
[----:B------:R-:W-:Y:S05]  /*0f00*/  BSYNC.RECONVERGENT B1 ;  /* 0x0000000000017941 */ /* 0x000fea0003800200 */
.L_x_6982:
        /* <DEDUP_REMOVED lines=13> */
.L_x_6987:
        /* <DEDUP_REMOVED lines=24> */
[----:B------:R-:W0:Y:S01]  /*1160*/  MUFU.EX2 R28, R28 ;  /* 0x0000001c001c7308 */ /* 0x000e220000000800 */
[----:B----4-:R-:W-:Y:S01]  /*1170*/  FADD.FTZ R26, R12, -UR4 ;  /* 0x800000040c1a7e21 */ /* 0x010fe20008010000 */
[----:B------:R-:W-:Y:S01]  /*1180*/  FMUL.FTZ R31, R30, 1.4426950216293334961 ;  /* 0x3fb8aa3b1e1f7820 */ /* 0x000fe20000410000 */
[----:B------:R-:W4:Y:S01]  /*1190*/  LDS R13, [R9+0x1800] ;  /* 0x00180000090d7984 */ /* 0x000f220000000800 */
[----:B------:R0:W0:Y:S01]  /*11a0*/  MUFU.EX2 R12, R29 ;  /* 0x0000001d000c7308 */ /* 0x0000220000000800 */
[----:B-----5:R-:W-:Y:S01]  /*11b0*/  FADD.FTZ R19, R19, -UR4 ;  /* 0x8000000413137e21 */ /* 0x020fe20008010000 */
[----:B------:R-:W-:Y:S01]  /*11c0*/  FMUL.FTZ R26, R26, 1.4426950216293334961 ;  /* 0x3fb8aa3b1a1a7820 */ /* 0x000fe20000410000 */
[----:B------:R-:W5:Y:S01]  /*11d0*/  LDS R8, [R9+0x1a00] ;  /* 0x001a000009087984 */ /* 0x000f620000000800 */
[----:B------:R-:W-:-:S02]  /*11e0*/  FADD.FTZ R30, R20, -UR4 ;  /* 0x80000004141e7e21 */ /* 0x000fc40008010000 */
[----:B------:R-:W1:Y:S01]  /*11f0*/  MUFU.EX2 R20, R31 ;  /* 0x0000001f00147308 */ /* 0x000e620000000800 */
[----:B------:R5:W-:Y:S01]  /*1200*/  STS [R9+-0x400], R27 ;  /* 0xfffc001b09007388 */ /* 0x000be20000000800 */
[----:B0-----:R-:W-:Y:S01]  /*1210*/  FMUL.FTZ R29, R19, 1.4426950216293334961 ;  /* 0x3fb8aa3b131d7820 */ /* 0x001fe20000410000 */
[----:B------:R-:W-:Y:S01]  /*1220*/  FMUL.FTZ R30, R30, 1.4426950216293334961 ;  /* 0x3fb8aa3b1e1e7820 */ /* 0x000fe20000410000 */
[----:B------:R-:W-:Y:S01]  /*1230*/  FADD.FTZ R19, R27, R10 ;  /* 0x0000000a1b137221 */ /* 0x000fe20000010000 */
[----:B------:R-:W-:Y:S01]  /*1240*/  FADD.FTZ R25, R25, -UR4 ;  /* 0x8000000419197e21 */ /* 0x000fe20008010000 */
[----:B------:R-:W0:Y:S01]  /*1250*/  MUFU.EX2 R26, R26 ;  /* 0x0000001a001a7308 */ /* 0x000e220000000800 */
[----:B------:R-:W-:Y:S01]  /*1260*/  FADD.FTZ R21, R21, -UR4 ;  /* 0x8000000415157e21 */ /* 0x000fe20008010000 */
[----:B------:R-:W-:Y:S01]  /*1270*/  FADD.FTZ R19, R19, R28 ;  /* 0x0000001c13137221 */ /* 0x000fe20000010000 */
[----:B------:R-:W-:Y:S01]  /*1280*/  FMUL.FTZ R25, R25, 1.4426950216293334961 ;  /* 0x3fb8aa3b19197820 */ /* 0x000fe20000410000 */
[----:B------:R-:W2:Y:S01]  /*1290*/  MUFU.EX2 R30, R30 ;  /* 0x0000001e001e7308 */ /* 0x000ea20000000800 */
[----:B------:R-:W-:Y:S01]  /*12a0*/  FMUL.FTZ R21, R21, 1.4426950216293334961 ;  /* 0x3fb8aa3b15157820 */ /* 0x000fe20000410000 */
[----:B------:R-:W-:Y:S01]  /*12b0*/  FADD.FTZ R19, R19, R12 ;  /* 0x0000000c13137221 */ /* 0x000fe20000010000 */
[----:B------:R-:W-:Y:S01]  /*12c0*/  FADD.FTZ R33, R18, -UR4 ;  /* 0x8000000412217e21 */ /* 0x000fe20008010000 */
[----:B------:R0:W3:Y:S01]  /*12d0*/  MUFU.EX2 R32, R25 ;  /* 0x0000001900207308 */ /* 0x0000e20000000800 */
[----:B------:R-:W-:Y:S01]  /*12e0*/  FADD.FTZ R17, R17, -UR4 ;  /* 0x8000000411117e21 */ /* 0x000fe20008010000 */
[----:B-1----:R-:W-:Y:S01]  /*12f0*/  FADD.FTZ R19, R19, R20 ;  /* 0x0000001413137221 */ /* 0x002fe20000010000 */
[----:B------:R-:W-:Y:S01]  /*1300*/  FMUL.FTZ R33, R33, 1.4426950216293334961 ;  /* 0x3fb8aa3b21217820 */ /* 0x000fe20000410000 */
[----:B------:R1:W4:Y:S01]  /*1310*/  MUFU.EX2 R18, R21 ;  /* 0x0000001500127308 */ /* 0x0003220000000800 */
[----:B------:R-:W-:Y:S01]  /*1320*/  FMUL.FTZ R17, R17, 1.4426950216293334961 ;  /* 0x3fb8aa3b11117820 */ /* 0x000fe20000410000 */
[----:B0-----:R-:W-:Y:S01]  /*1330*/  FADD.FTZ R19, R19, R26 ;  /* 0x0000001a13137221 */ /* 0x001fe20000010000 */
[----:B------:R0:W-:Y:S01]  /*1340*/  STS [R9+-0x200], R28 ;  /* 0xfffe001c09007388 */ /* 0x0001e20000000800 */
[----:B------:R-:W0:Y:S01]  /*1350*/  MUFU.EX2 R10, R29 ;  /* 0x0000001d000a7308 */ /* 0x000e220000000800 */
[----:B------:R-:W-:Y:S01]  /*1360*/  FADD.FTZ R25, R16, -UR4 ;  /* 0x8000000410197e21 */ /* 0x000fe20008010000 */
[----:B--2---:R-:W-:Y:S01]  /*1370*/  FADD.FTZ R19, R19, R30 ;  /* 0x0000001e13137221 */ /* 0x004fe20000010000 */
[----:B------:R-:W-:Y:S01]  /*1380*/  FADD.FTZ R15, R15, -UR4 ;  /* 0x800000040f0f7e21 */ /* 0x000fe20008010000 */
[----:B------:R-:W2:Y:S01]  /*1390*/  MUFU.EX2 R16, R33 ;  /* 0x0000002100107308 */ /* 0x000ea20000000800 */
[----:B------:R-:W-:Y:S01]  /*13a0*/  FMUL.FTZ R25, R25, 1.4426950216293334961 ;  /* 0x3fb8aa3b19197820 */ /* 0x000fe20000410000 */
[----:B---3--:R-:W-:Y:S01]  /*13b0*/  FADD.FTZ R19, R19, R32 ;  /* 0x0000002013137221 */ /* 0x008fe20000010000 */
[----:B-1----:R-:W-:Y:S01]  /*13c0*/  FADD.FTZ R21, R14, -UR4 ;  /* 0x800000040e157e21 */ /* 0x002fe20008010000 */
[----:B------:R-:W1:Y:S01]  /*13d0*/  MUFU.EX2 R34, R17 ;  /* 0x0000001100227308 */ /* 0x000e620000000800 */
[----:B------:R-:W-:Y:S01]  /*13e0*/  FMUL.FTZ R15, R15, 1.4426950216293334961 ;  /* 0x3fb8aa3b0f0f7820 */ /* 0x000fe20000410000 */
[----:B----4-:R-:W-:Y:S01]  /*13f0*/  FADD.FTZ R19, R19, R18 ;  /* 0x0000001213137221 */ /* 0x010fe20000010000 */
[----:B------:R-:W-:Y:S01]  /*1400*/  FADD.FTZ R13, R13, -UR4 ;  /* 0x800000040d0d7e21 */ /* 0x000fe20008010000 */
[----:B------:R-:W3:Y:S01]  /*1410*/  MUFU.EX2 R14, R25 ;  /* 0x00000019000e7308 */ /* 0x000ee20000000800 */
[----:B------:R-:W-:Y:S01]  /*1420*/  FMUL.FTZ R21, R21, 1.4426950216293334961 ;  /* 0x3fb8aa3b15157820 */ /* 0x000fe20000410000 */
[----:B0-----:R-:W-:Y:S01]  /*1430*/  FADD.FTZ R19, R19, R10 ;  /* 0x0000000a13137221 */ /* 0x001fe20000010000 */
[----:B-----5:R-:W-:Y:S01]  /*1440*/  FADD.FTZ R27, R8, -UR4 ;  /* 0x80000004081b7e21 */ /* 0x020fe20008010000 */
[----:B------:R-:W0:Y:S01]  /*1450*/  MUFU.EX2 R28, R15 ;  /* 0x0000000f001c7308 */ /* 0x000e220000000800 */
[----:B------:R-:W-:Y:S01]  /*1460*/  FMUL.FTZ R13, R13, 1.4426950216293334961 ;  /* 0x3fb8aa3b0d0d7820 */ /* 0x000fe20000410000 */
[----:B--2---:R-:W-:Y:S01]  /*1470*/  FADD.FTZ R19, R19, R16 ;  /* 0x0000001013137221 */ /* 0x004fe20000010000 */
[----:B------:R-:W-:Y:S01]  /*1480*/  FMUL.FTZ R27, R27, 1.4426950216293334961 ;  /* 0x3fb8aa3b1b1b7820 */ /* 0x000fe20000410000 */
[----:B------:R-:W2:Y:S01]  /*1490*/  MUFU.EX2 R8, R21 ;  /* 0x0000001500087308 */ /* 0x000ea20000000800 */
[----:B------:R-:W-:Y:S01]  /*14a0*/  STS [R9], R12 ;  /* 0x0000000c09007388 */ /* 0x000fe20000000800 */
[----:B-1----:R-:W-:-:S02]  /*14b0*/  FADD.FTZ R19, R19, R34 ;  /* 0x0000002213137221 */ /* 0x002fc40000010000 */
[----:B------:R-:W1:Y:S01]  /*14c0*/  MUFU.EX2 R36, R13 ;  /* 0x0000000d00247308 */ /* 0x000e620000000800 */
[----:B------:R-:W-:Y:S01]  /*14d0*/  STS [R9+0x200], R20 ;  /* 0x0002001409007388 */ /* 0x000fe20000000800 */
[----:B---3--:R-:W-:Y:S02]  /*14e0*/  FADD.FTZ R19, R19, R14 ;  /* 0x0000000e13137221 */ /* 0x008fe40000010000 */
[----:B------:R-:W3:Y:S01]  /*14f0*/  MUFU.EX2 R27, R27 ;  /* 0x0000001b001b7308 */ /* 0x000ee20000000800 */
[----:B------:R-:W-:Y:S01]  /*1500*/  STS [R9+0x400], R26 ;  /* 0x0004001a09007388 */ /* 0x000fe20000000800 */
[----:B0-----:R-:W-:-:S03]  /*1510*/  FADD.FTZ R19, R19, R28 ;  /* 0x0000001c13137221 */ /* 0x001fc60000010000 */
[----:B------:R-:W-:Y:S01]  /*1520*/  STS [R9+0x600], R30 ;  /* 0x0006001e09007388 */ /* 0x000fe20000000800 */
[----:B--2---:R-:W-:-:S03]  /*1530*/  FADD.FTZ R19, R19, R8 ;  /* 0x0000000813137221 */ /* 0x004fc60000010000 */
[----:B------:R-:W-:Y:S01]  /*1540*/  STS [R9+0x800], R32 ;  /* 0x0008002009007388 */ /* 0x000fe20000000800 */
[----:B-1----:R-:W-:-:S03]  /*1550*/  FADD.FTZ R19, R19, R36 ;  /* 0x0000002413137221 */ /* 0x002fc60000010000 */
[----:B------:R-:W-:Y:S04]  /*1560*/  STS [R9+0xa00], R18 ;  /* 0x000a001209007388 */ /* 0x000fe80000000800 */
[----:B------:R3:W-:Y:S04]  /*1570*/  STS [R9+0xc00], R10 ;  /* 0x000c000a09007388 */ /* 0x0007e80000000800 */
[----:B------:R-:W-:Y:S04]  /*1580*/  STS [R9+0xe00], R16 ;  /* 0x000e001009007388 */ /* 0x000fe80000000800 */
[----:B------:R-:W-:Y:S01]  /*1590*/  STS [R9+0x1000], R34 ;  /* 0x0010002209007388 */ /* 0x000fe20000000800 */
[----:B---3--:R-:W-:-:S03]  /*15a0*/  FADD.FTZ R10, R19, R27 ;  /* 0x0000001b130a7221 */ /* 0x008fc60000010000 */
[----:B------:R-:W-:Y:S04]  /*15b0*/  STS [R9+0x1200], R14 ;  /* 0x0012000e09007388 */ /* 0x000fe80000000800 */
[----:B------:R-:W-:Y:S04]  /*15c0*/  STS [R9+0x1400], R28 ;  /* 0x0014001c09007388 */ /* 0x000fe80000000800 */
[----:B------:R-:W-:Y:S04]  /*15d0*/  STS [R9+0x1600], R8 ;  /* 0x0016000809007388 */ /* 0x000fe80000000800 */
[----:B------:R-:W-:Y:S04]  /*15e0*/  STS [R9+0x1800], R36 ;  /* 0x0018002409007388 */ /* 0x000fe80000000800 */
[----:B------:R0:W-:Y:S02]  /*15f0*/  STS [R9+0x1a00], R27 ;  /* 0x001a001b09007388 */ /* 0x0001e40000000800 */
[----:B0-----:R-:W-:Y:S01]  /*1600*/  IADD3 R9, PT, PT, R9, 0x2000, RZ ;  /* 0x0000200009097810 */ /* 0x001fe20007ffe0ff */
[----:B------:R-:W-:Y:S06]  /*1610*/  @!P4 BRA `(.L_x_6987) ;  /* 0xfffffff80070c947 */ /* 0x000fec000383ffff */
.L_x_6986:
[----:B------:R-:W-:Y:S05]  /*1620*/  BSYNC.RECONVERGENT B1 ;  /* 0x0000000000017941 */ /* 0x000fea0003800200 */
.L_x_6985:
        /* <DEDUP_REMOVED lines=25> */
[----:B------:R2:W3:Y:S01]  /*17c0*/  MUFU.EX2 R14, R13 ;  /* 0x0000000d000e7308 */ /* 0x0004e20000000800 */
[----:B-----5:R-:W-:Y:S01]  /*17d0*/  FADD.FTZ R18, R17, -UR4 ;  /* 0x8000000411127e21 */ /* 0x020fe20008010000 */
[----:B------:R-:W-:-:S02]  /*17e0*/  FMUL.FTZ R17, R16, 1.4426950216293334961 ;  /* 0x3fb8aa3b10117820 */ /* 0x000fc40000410000 */
[----:B------:R-:W4:Y:S01]  /*17f0*/  MUFU.EX2 R16, R15 ;  /* 0x0000000f00107308 */ /* 0x000f220000000800 */
[----:B------:R-:W-:Y:S01]  /*1800*/  FADD.FTZ R20, R19, -UR4 ;  /* 0x8000000413147e21 */ /* 0x000fe20008010000 */
[----:B------:R-:W-:Y:S01]  /*1810*/  FMUL.FTZ R19, R18, 1.4426950216293334961 ;  /* 0x3fb8aa3b12137820 */ /* 0x000fe20000410000 */
[----:B0-----:R-:W-:Y:S01]  /*1820*/  STS [R9+-0x400], R8 ;  /* 0xfffc000809007388 */ /* 0x001fe20000000800 */
[----:B------:R-:W0:Y:S01]  /*1830*/  MUFU.EX2 R18, R17 ;  /* 0x0000001100127308 */ /* 0x000e220000000800 */
[----:B--2---:R-:W-:Y:S01]  /*1840*/  FADD.FTZ R13, R10, R8 ;  /* 0x000000080a0d7221 */ /* 0x004fe20000010000 */
[----:B------:R-:W-:Y:S01]  /*1850*/  FMUL.FTZ R20, R20, 1.4426950216293334961 ;  /* 0x3fb8aa3b14147820 */ /* 0x000fe20000410000 */
[----:B------:R-:W-:Y:S01]  /*1860*/  FADD.FTZ R21, R6, -UR4 ;  /* 0x8000000406157e21 */ /* 0x000fe20008010000 */
[----:B-1----:R-:W-:Y:S01]  /*1870*/  STS [R9+-0x200], R12 ;  /* 0xfffe000c09007388 */ /* 0x002fe20000000800 */
[----:B------:R-:W-:Y:S01]  /*1880*/  FADD.FTZ R13, R13, R12 ;  /* 0x0000000c0d0d7221 */ /* 0x000fe20000010000 */
[----:B------:R-:W1:Y:S01]  /*1890*/  MUFU.EX2 R6, R19 ;  /* 0x0000001300067308 */ /* 0x000e620000000800 */
[----:B------:R-:W-:Y:S01]  /*18a0*/  FMUL.FTZ R21, R21, 1.4426950216293334961 ;  /* 0x3fb8aa3b15157820 */ /* 0x000fe20000410000 */
[----:B---3--:R-:W-:Y:S01]  /*18b0*/  STS [R9], R14 ;  /* 0x0000000e09007388 */ /* 0x008fe20000000800 */
[----:B------:R-:W-:Y:S01]  /*18c0*/  FADD.FTZ R13, R13, R14 ;  /* 0x0000000e0d0d7221 */ /* 0x000fe20000010000 */
[----:B------:R-:W2:Y:S02]  /*18d0*/  MUFU.EX2 R20, R20 ;  /* 0x0000001400147308 */ /* 0x000ea40000000800 */
[----:B----4-:R-:W-:Y:S01]  /*18e0*/  STS [R9+0x200], R16 ;  /* 0x0002001009007388 */ /* 0x010fe20000000800 */
[----:B------:R-:W-:Y:S01]  /*18f0*/  FADD.FTZ R13, R13, R16 ;  /* 0x000000100d0d7221 */ /* 0x000fe20000010000 */
[----:B------:R-:W3:Y:S02]  /*1900*/  MUFU.EX2 R26, R21 ;  /* 0x00000015001a7308 */ /* 0x000ee40000000800 */
[----:B0-----:R-:W-:Y:S01]  /*1910*/  STS [R9+0x400], R18 ;  /* 0x0004001209007388 */ /* 0x001fe20000000800 */
[----:B------:R-:W-:-:S03]  /*1920*/  FADD.FTZ R13, R13, R18 ;  /* 0x000000120d0d7221 */ /* 0x000fc60000010000 */
[----:B-1----:R-:W-:Y:S01]  /*1930*/  STS [R9+0x600], R6 ;  /* 0x0006000609007388 */ /* 0x002fe20000000800 */
[----:B------:R-:W-:-:S03]  /*1940*/  FADD.FTZ R13, R13, R6 ;  /* 0x000000060d0d7221 */ /* 0x000fc60000010000 */
[----:B--2---:R-:W-:Y:S01]  /*1950*/  STS [R9+0x800], R20 ;  /* 0x0008001409007388 */ /* 0x004fe20000000800 */
[----:B------:R-:W-:-:S03]  /*1960*/  FADD.FTZ R13, R13, R20 ;  /* 0x000000140d0d7221 */ /* 0x000fc60000010000 */
[----:B---3--:R0:W-:Y:S01]  /*1970*/  STS [R9+0xa00], R26 ;  /* 0x000a001a09007388 */ /* 0x0081e20000000800 */
[----:B------:R-:W-:Y:S01]  /*1980*/  FADD.FTZ R10, R13, R26 ;  /* 0x0000001a0d0a7221 */ /* 0x000fe20000010000 */
[----:B0-----:R-:W-:-:S07]  /*1990*/  IADD3 R9, PT, PT, R9, 0x1000, RZ ;  /* 0x0000100009097810 */ /* 0x001fce0007ffe0ff */
.L_x_6989:
[----:B------:R-:W-:Y:S05]  /*19a0*/  BSYNC.RECONVERGENT B1 ;  /* 0x0000000000017941 */ /* 0x000fea0003800200 */
.L_x_6988:
[----:B------:R-:W-:-:S13]  /*19b0*/  ISETP.LT.OR P0, PT, R11, UR39, P0 ;  /* 0x000000270b007c0c */ /* 0x000fda0008701670 */
[----:B------:R-:W-:Y:S05]  /*19c0*/  @!P0 BRA `(.L_x_6981) ;  /* 0x0000000000608947 */ /* 0x000fea0003800000 */
[----:B------:R-:W0:Y:S04]  /*19d0*/  LDS R6, [R9+-0x400] ;  /* 0xfffc000009067984 */ /* 0x000e280000000800 */
[----:B------:R-:W1:Y:S04]  /*19e0*/  LDS R8, [R9+-0x200] ;  /* 0xfffe000009087984 */ /* 0x000e680000000800 */
[----:B------:R-:W2:Y:S04]  /*19f0*/  LDS R11, [R9] ;  /* 0x00000000090b7984 */ /* 0x000ea80000000800 */
        /* <DEDUP_REMOVED lines=21> */
.L_x_6981:
[----:B------:R-:W-:Y:S05]  /*1b50*/  BSYNC.RECONVERGENT B0 ;  /* 0x0000000000007941 */ /* 0x000fea0003800200 */
.L_x_6980:
        /* <DEDUP_REMOVED lines=39> */
.L_x_6994:
[----:B------:R-:W0:Y:S01]  /*1dd0*/  LDS R9, [R6] ;  /* 0x0000000006097984 */ /* 0x000e220000000800 */
[----:B------:R-:W-:-:S04]  /*1de0*/  IADD3 R8, PT, PT, R8, 0x1, RZ ;  /* 0x0000000108087810 */ /* 0x000fc80007ffe0ff */
[----:B------:R-:W-:Y:S01]  /*1df0*/  ISETP.NE.AND P0, PT, R8, RZ, PT ;  /* 0x000000ff0800720c */ /* 0x000fe20003f05270 */
[----:B0-----:R-:W-:-:S05]  /*1e00*/  FMUL.FTZ R9, R9, R2 ;  /* 0x0000000209097220 */ /* 0x001fca0000410000 */
[----:B------:R0:W-:Y:S02]  /*1e10*/  STS [R6], R9 ;  /* 0x0000000906007388 */ /* 0x0001e40000000800 */
[----:B0-----:R-:W-:-:S05]  /*1e20*/  IADD3 R6, PT, PT, R6, 0x200, RZ ;  /* 0x0000020006067810 */ /* 0x001fca0007ffe0ff */
[----:B------:R-:W-:Y:S05]  /*1e30*/  @P0 BRA `(.L_x_6994) ;  /* 0xfffffffc00e40947 */ /* 0x000fea000383ffff */
.L_x_6993:
[----:B------:R-:W-:Y:S05]  /*1e40*/  BSYNC.RECONVERGENT B1 ;  /* 0x0000000000017941 */ /* 0x000fea0003800200 */
.L_x_6992:
        /* <DEDUP_REMOVED lines=13> */
.L_x_6997:
        /* <DEDUP_REMOVED lines=52> */
.L_x_6996:
[----:B------:R-:W-:Y:S05]  /*2260*/  BSYNC.RECONVERGENT B1 ;  /* 0x0000000000017941 */ /* 0x000fea0003800200 */
.L_x_6995:
        /* <DEDUP_REMOVED lines=31> */
.L_x_6999:
[----:B------:R-:W-:Y:S05]  /*2460*/  BSYNC.RECONVERGENT B1 ;  /* 0x0000000000017941 */ /* 0x000fea0003800200 */
.L_x_6998:
        /* <DEDUP_REMOVED lines=14> */
.L_x_6991:
[----:B------:R-:W-:Y:S05]  /*2550*/  BSYNC.RECONVERGENT B0 ;  /* 0x0000000000007941 */ /* 0x000fea0003800200 */
.L_x_6990:
[----:B------:R-:W-:Y:S01]  /*2560*/  BAR.SYNC.DEFER_BLOCKING 0x0 ;  /* 0x0000000000007b1d */ /* 0x000fe20000010000 */
[----:B------:R-:W-:-:S05]  /*2570*/  ISETP.GE.AND P0, PT, R23, UR43, PT ;  /* 0x0000002b17007c0c */ /* 0x000fca000bf06270 */
[----:B------:R-:W-:Y:S08]  /*2580*/  BSSY.RECONVERGENT B6, `(.L_x_7000) ;  /* 0x000004d000067945 */ /* 0x000ff00003800200 */
[----:B------:R-:W-:Y:S05]  /*2590*/  @P0 BRA `(.L_x_7001) ;  /* 0x00000004002c0947 */ /* 0x000fea0003800000 */
[----:B-1----:R-:W1:Y:S01]  /*25a0*/  LDC R11, c[0x0][0x3f0] ;  /* 0x0000fc00ff0b7b82 */ /* 0x002e620000000800 */
[----:B------:R-:W2:Y:S01]  /*25b0*/  I2F.RP R3, R4 ;  /* 0x0000000400037306 */ /* 0x000ea20000209400 */
[----:B------:R-:W3:Y:S06]  /*25c0*/  LDCU UR4, c[0x0][0x3ec] ;  /* 0x00007d80ff0477ac */ /* 0x000eec0008000800 */
[----:B0-----:R-:W0:Y:S01]  /*25d0*/  LDC R2, c[0x0][0x3f4] ;  /* 0x0000fd00ff027b82 */ /* 0x001e220000000800 */
[----:B--2---:R-:W2:Y:S01]  /*25e0*/  MUFU.RCP R3, R3 ;  /* 0x0000000300037308 */ /* 0x004ea20000001000 */
[----:B-1----:R-:W-:-:S02]  /*25f0*/  IABS R0, R11 ;  /* 0x0000000b00007213 */ /* 0x002fc40000000000 */
[----:B------:R-:W-:-:S05]  /*2600*/  ISETP.NE.AND P1, PT, R11, RZ, PT ;  /* 0x000000ff0b00720c */ /* 0x000fca0003f25270 */
[----:B------:R-:W1:Y:S01]  /*2610*/  I2F.RP R10, R0 ;  /* 0x00000000000a7306 */ /* 0x000e620000209400 */
[----:B0-----:R-:W-:Y:S01]  /*2620*/  ISETP.NE.AND P2, PT, R2, RZ, PT ;  /* 0x000000ff0200720c */ /* 0x001fe20003f45270 */
[----:B--2---:R-:W-:-:S06]  /*2630*/  VIADD R6, R3, 0xffffffe ;  /* 0x0ffffffe03067836 */ /* 0x004fcc0000000000 */
[----:B------:R0:W2:Y:S08]  /*2640*/  F2I.FTZ.U32.TRUNC.NTZ R7, R6 ;  /* 0x0000000600077305 */ /* 0x0000b0000021f000 */
[----:B-1----:R-:W1:Y:S01]  /*2650*/  MUFU.RCP R10, R10 ;  /* 0x0000000a000a7308 */ /* 0x002e620000001000 */
[----:B0-----:R-:W-:Y:S01]  /*2660*/  HFMA2 R6, -RZ, RZ, 0, 0 ;  /* 0x00000000ff067431 */ /* 0x001fe200000001ff */
[----:B--2---:R-:W-:-:S05]  /*2670*/  IADD3 R13, PT, PT, RZ, -R7, RZ ;  /* 0x80000007ff0d7210 */ /* 0x004fca0007ffe0ff */
[----:B------:R-:W-:Y:S01]  /*2680*/  IMAD R3, R13, R4, RZ ;  /* 0x000000040d037224 */ /* 0x000fe200078e02ff */
[----:B-1----:R-:W-:-:S03]  /*2690*/  IADD3 R8, PT, PT, R10, 0xffffffe, RZ ;  /* 0x0ffffffe0a087810 */ /* 0x002fc60007ffe0ff */
[----:B------:R-:W-:Y:S01]  /*26a0*/  IMAD.HI.U32 R10, R7, R3, R6 ;  /* 0x00000003070a7227 */ /* 0x000fe200078e0006 */
[----:B------:R0:W1:Y:S02]  /*26b0*/  F2I.FTZ.U32.TRUNC.NTZ R9, R8 ;  /* 0x0000000800097305 */ /* 0x000064000021f000 */
[----:B0-----:R-:W-:Y:S02]  /*26c0*/  MOV R8, RZ ;  /* 0x000000ff00087202 */ /* 0x001fe40000000f00 */
[----:B-1----:R-:W-:-:S05]  /*26d0*/  IADD3 R12, PT, PT, RZ, -R9, RZ ;  /* 0x80000009ff0c7210 */ /* 0x002fca0007ffe0ff */
[----:B------:R-:W-:Y:S01]  /*26e0*/  IMAD.MOV.U32 R13, RZ, RZ, R12 ;  /* 0x000000ffff0d7224 */ /* 0x000fe200078e000c */
[----:B------:R-:W-:-:S03]  /*26f0*/  IABS R12, R2 ;  /* 0x00000002000c7213 */ /* 0x000fc60000000000 */
[----:B------:R-:W-:-:S04]  /*2700*/  IMAD R3, R13, R0, RZ ;  /* 0x000000000d037224 */ /* 0x000fc800078e02ff */
[----:B------:R-:W-:Y:S01]  /*2710*/  IMAD.HI.U32 R14, R9, R3, R8 ;  /* 0x00000003090e7227 */ /* 0x000fe200078e0008 */
[----:B------:R-:W-:-:S03]  /*2720*/  MOV R3, R23 ;  /* 0x0000001700037202 */ /* 0x000fc60000000f00 */
[----:B---3--:R-:W-:-:S07]  /*2730*/  VIADD R9, R5, -UR4 ;  /* 0x8000000405097c36 */ /* 0x008fce0008000000 */
.L_x_7003:
        /* <DEDUP_REMOVED lines=33> */
.L_x_7002:
        /* <DEDUP_REMOVED lines=16> */
.L_x_7001:
[----:B------:R-:W-:Y:S05]  /*2a50*/  BSYNC.RECONVERGENT B6 ;  /* 0x0000000000067941 */ /* 0x000fea0003800200 */
.L_x_7000:
[----:B------:R-:W-:-:S03]  /*2a60*/  UMOV UR4, 0xffffffff ;  /* 0xffffffff00047882 */ /* 0x000fc60000000000 */
[----:B------:R-:W-:Y:S05]  /*2a70*/  BRA.DIV UR4, `(.L_x_7004) ;  /* 0x0000001604807947 */ /* 0x000fea000b800000 */
[----:B01----:R-:W-:Y:S02]  /*2a80*/  MOV R9, RZ ;  /* 0x000000ff00097202 */ /* 0x003fe40000000f00 */
[----:B------:R-:W-:Y:S02]  /*2a90*/  CS2R R2, SRZ ;  /* 0x0000000000027805 */ /* 0x000fe4000001ff00 */
[----:B------:R-:W-:Y:S01]  /*2aa0*/  MOV R34, RZ ;  /* 0x000000ff00227202 */ /* 0x000fe20000000f00 */
[----:B------:R-:W-:Y:S01]  /*2ab0*/  IMAD.MOV.U32 R17, RZ, RZ, RZ ;  /* 0x000000ffff117224 */ /* 0x000fe200078e00ff */
[----:B------:R-:W-:Y:S01]  /*2ac0*/  MOV R18, RZ ;  /* 0x000000ff00127202 */ /* 0x000fe20000000f00 */
[----:B------:R-:W-:Y:S01]  /*2ad0*/  FADD.FTZ R9, RZ, R9 ;  /* 0x00000009ff097221 */ /* 0x000fe20000010000 */
[----:B------:R-:W-:Y:S02]  /*2ae0*/  HFMA2 R10, -RZ, RZ, 0, 0 ;  /* 0x00000000ff0a7431 */ /* 0x000fe400000001ff */
[----:B------:R-:W-:Y:S01]  /*2af0*/  FADD.FTZ R17, RZ, R17 ;  /* 0x00000011ff117221 */ /* 0x000fe20000010000 */
[----:B------:R-:W-:Y:S01]  /*2b00*/  FADD.FTZ R34, RZ, R34 ;  /* 0x00000022ff227221 */ /* 0x000fe20000010000 */
[----:B------:R-:W-:Y:S01]  /*2b10*/  FADD.FTZ R18, RZ, R18 ;  /* 0x00000012ff127221 */ /* 0x000fe20000010000 */
[----:B------:R-:W0:Y:S01]  /*2b20*/  SHFL.BFLY PT, R16, R9, 0x1, 0x1f ;  /* 0x0c201f0009107f89 */ /* 0x000e2200000e0000 */
[----:B------:R-:W-:Y:S01]  /*2b30*/  FADD.FTZ R3, RZ, R3 ;  /* 0x00000003ff037221 */ /* 0x000fe20000010000 */
[----:B------:R-:W-:-:S02]  /*2b40*/  IMAD.MOV.U32 R6, RZ, RZ, RZ ;  /* 0x000000ffff067224 */ /* 0x000fc400078e00ff */
[----:B------:R-:W-:Y:S01]  /*2b50*/  FADD.FTZ R2, RZ, R2 ;  /* 0x00000002ff027221 */ /* 0x000fe20000010000 */
[----:B------:R-:W1:Y:S01]  /*2b60*/  SHFL.BFLY PT, R20, R17, 0x1, 0x1f ;  /* 0x0c201f0011147f89 */ /* 0x000e6200000e0000 */
[----:B------:R-:W-:Y:S01]  /*2b70*/  FADD.FTZ R10, RZ, R10 ;  /* 0x0000000aff0a7221 */ /* 0x000fe20000010000 */
[----:B------:R-:W-:Y:S01]  /*2b80*/  FADD.FTZ R6, RZ, R6 ;  /* 0x00000006ff067221 */ /* 0x000fe20000010000 */
[----:B------:R-:W-:Y:S01]  /*2b90*/  CS2R R4, SRZ ;  /* 0x0000000000047805 */ /* 0x000fe2000001ff00 */
[----:B------:R-:W2:Y:S01]  /*2ba0*/  SHFL.BFLY PT, R7, R34, 0x1, 0x1f ;  /* 0x0c201f0022077f89 */ /* 0x000ea200000e0000 */
[----:B------:R-:W-:Y:S01]  /*2bb0*/  MOV R14, RZ ;  /* 0x000000ff000e7202 */ /* 0x000fe20000000f00 */
[----:B------:R-:W-:Y:S02]  /*2bc0*/  HFMA2 R37, -RZ, RZ, 0, 0 ;  /* 0x00000000ff257431 */ /* 0x000fe400000001ff */
[----:B------:R-:W3:Y:S01]  /*2bd0*/  SHFL.BFLY PT, R19, R18, 0x1, 0x1f ;  /* 0x0c201f0012137f89 */ /* 0x000ee200000e0000 */
[----:B------:R-:W-:-:S02]  /*2be0*/  HFMA2 R21, -RZ, RZ, 0, 0 ;  /* 0x00000000ff157431 */ /* 0x000fc400000001ff */
[----:B------:R-:W-:Y:S01]  /*2bf0*/  FADD.FTZ R25, RZ, R14 ;  /* 0x0000000eff197221 */ /* 0x000fe20000010000 */
[----:B------:R-:W-:Y:S01]  /*2c00*/  FADD.FTZ R5, RZ, R5 ;  /* 0x00000005ff057221 */ /* 0x000fe20000010000 */
[----:B------:R-:W4:Y:S01]  /*2c10*/  SHFL.BFLY PT, R28, R3, 0x1, 0x1f ;  /* 0x0c201f00031c7f89 */ /* 0x000f2200000e0000 */
[----:B------:R-:W-:Y:S01]  /*2c20*/  FADD.FTZ R37, RZ, R37 ;  /* 0x00000025ff257221 */ /* 0x000fe20000010000 */
[----:B------:R-:W-:Y:S01]  /*2c30*/  FADD.FTZ R21, RZ, R21 ;  /* 0x00000015ff157221 */ /* 0x000fe20000010000 */
[----:B------:R-:W-:Y:S01]  /*2c40*/  HFMA2 R0, -RZ, RZ, 0, 0 ;  /* 0x00000000ff007431 */ /* 0x000fe200000001ff */
[----:B------:R-:W5:Y:S01]  /*2c50*/  SHFL.BFLY PT, R31, R2, 0x1, 0x1f ;  /* 0x0c201f00021f7f89 */ /* 0x000f6200000e0000 */
[----:B------:R-:W-:-:S03]  /*2c60*/  FADD.FTZ R4, RZ, R4 ;  /* 0x00000004ff047221 */ /* 0x000fc60000010000 */
[----:B------:R-:W5:Y:S01]  /*2c70*/  SHFL.BFLY PT, R35, R6, 0x1, 0x1f ;  /* 0x0c201f0006237f89 */ /* 0x000f6200000e0000 */
[----:B0-----:R-:W-:Y:S01]  /*2c80*/  FADD.FTZ R9, R9, R16 ;  /* 0x0000001009097221 */ /* 0x001fe20000010000 */
[----:B------:R-:W-:Y:S02]  /*2c90*/  HFMA2 R16, -RZ, RZ, 0, 0 ;  /* 0x00000000ff107431 */ /* 0x000fe400000001ff */
[----:B------:R-:W-:Y:S01]  /*2ca0*/  FADD.FTZ R0, RZ, R0 ;  /* 0x00000000ff007221 */ /* 0x000fe20000010000 */
[----:B------:R-:W0:Y:S01]  /*2cb0*/  SHFL.BFLY PT, R27, R10, 0x1, 0x1f ;  /* 0x0c201f000a1b7f89 */ /* 0x000e2200000e0000 */
[----:B-1----:R-:W-:Y:S01]  /*2cc0*/  FADD.FTZ R17, R17, R20 ;  /* 0x0000001411117221 */ /* 0x002fe20000010000 */
[----:B------:R-:W-:Y:S01]  /*2cd0*/  MOV R20, RZ ;  /* 0x000000ff00147202 */ /* 0x000fe20000000f00 */
[----:B------:R-:W-:Y:S01]  /*2ce0*/  FADD.FTZ R16, RZ, R16 ;  /* 0x00000010ff107221 */ /* 0x000fe20000010000 */
[----:B------:R-:W1:Y:S01]  /*2cf0*/  SHFL.BFLY PT, R26, R25, 0x1, 0x1f ;  /* 0x0c201f00191a7f89 */ /* 0x000e6200000e0000 */
[----:B--2---:R-:W-:Y:S01]  /*2d00*/  FADD.FTZ R7, R34, R7 ;  /* 0x0000000722077221 */ /* 0x004fe20000010000 */
[----:B------:R-:W-:-:S02]  /*2d10*/  HFMA2 R34, -RZ, RZ, 0, 0 ;  /* 0x00000000ff227431 */ /* 0x000fc400000001ff */
[----:B------:R-:W-:Y:S01]  /*2d20*/  FADD.FTZ R20, RZ, R20 ;  /* 0x00000014ff147221 */ /* 0x000fe20000010000 */
[----:B------:R-:W2:Y:S01]  /*2d30*/  SHFL.BFLY PT, R32, R5, 0x1, 0x1f ;  /* 0x0c201f0005207f89 */ /* 0x000ea200000e0000 */
[----:B---3--:R-:W-:Y:S01]  /*2d40*/  FADD.FTZ R18, R18, R19 ;  /* 0x0000001312127221 */ /* 0x008fe20000010000 */
[----:B------:R-:W-:Y:S02]  /*2d50*/  FADD.FTZ R34, RZ, R34 ;  /* 0x00000022ff227221 */ /* 0x000fe40000010000 */
        /* <DEDUP_REMOVED lines=12> */
[----:B------:R-:W-:Y:S02]  /*2e20*/  HFMA2 R26, -RZ, RZ, 0, 0 ;  /* 0x00000000ff1a7431 */ /* 0x000fe400000001ff */
[----:B------:R-:W1:Y:S01]  /*2e30*/  SHFL.BFLY PT, R31, R28, 0x1, 0x1f ;  /* 0x0c201f001c1f7f89 */ /* 0x000e6200000e0000 */
[----:B--2---:R-:W-:Y:S01]  /*2e40*/  FADD.FTZ R5, R5, R32 ;  /* 0x0000002005057221 */ /* 0x004fe20000010000 */
[----:B------:R-:W-:Y:S01]  /*2e50*/  MOV R32, RZ ;  /* 0x000000ff00207202 */ /* 0x000fe20000000f00 */
[----:B------:R-:W-:Y:S01]  /*2e60*/  FADD.FTZ R26, RZ, R26 ;  /* 0x0000001aff1a7221 */ /* 0x000fe20000010000 */
[----:B------:R-:W2:Y:S01]  /*2e70*/  SHFL.BFLY PT, R27, R20, 0x1, 0x1f ;  /* 0x0c201f00141b7f89 */ /* 0x000ea200000e0000 */
[----:B---3--:R-:W-:Y:S01]  /*2e80*/  FADD.FTZ R8, R37, R8 ;  /* 0x0000000825087221 */ /* 0x008fe20000010000 */
[----:B------:R-:W-:-:S02]  /*2e90*/  IMAD.MOV.U32 R37, RZ, RZ, RZ ;  /* 0x000000ffff257224 */ /* 0x000fc400078e00ff */
[----:B------:R-:W-:Y:S01]  /*2ea0*/  FADD.FTZ R32, RZ, R32 ;  /* 0x00000020ff207221 */ /* 0x000fe20000010000 */
[----:B------:R-:W3:Y:S01]  /*2eb0*/  SHFL.BFLY PT, R14, R34, 0x1, 0x1f ;  /* 0x0c201f00220e7f89 */ /* 0x000ee200000e0000 */
[----:B----4-:R-:W-:Y:S01]  /*2ec0*/  FADD.FTZ R21, R21, R30 ;  /* 0x0000001e15157221 */ /* 0x010fe20000010000 */
[----:B------:R-:W-:Y:S02]  /*2ed0*/  IMAD.MOV.U32 R30, RZ, RZ, RZ ;  /* 0x000000ffff1e7224 */ /* 0x000fe400078e00ff */
[----:B------:R-:W-:Y:S01]  /*2ee0*/  FADD.FTZ R37, RZ, R37 ;  /* 0x00000025ff257221 */ /* 0x000fe20000010000 */
[----:B-----5:R-:W-:Y:S01]  /*2ef0*/  FADD.FTZ R16, R16, R19 ;  /* 0x0000001310107221 */ /* 0x020fe20000010000 */
[----:B------:R-:W-:Y:S01]  /*2f00*/  MOV R19, RZ ;  /* 0x000000ff00137202 */ /* 0x000fe20000000f00 */
[----:B------:R-:W-:Y:S01]  /*2f10*/  FADD.FTZ R30, RZ, R30 ;  /* 0x0000001eff1e7221 */ /* 0x000fe20000010000 */
[----:B------:R-:W-:Y:S01]  /*2f20*/  SHFL.BFLY PT, R12, R35, 0x1, 0x1f ;  /* 0x0c201f00230c7f89 */ /* 0x000fe200000e0000 */
[----:B------:R-:W-:-:S02]  /*2f30*/  FADD.FTZ R0, R0, R29 ;  /* 0x0000001d00007221 */ /* 0x000fc40000010000 */
[----:B------:R-:W-:Y:S01]  /*2f40*/  FADD.FTZ R19, RZ, R19 ;  /* 0x00000013ff137221 */ /* 0x000fe20000010000 */
[----:B------:R-:W4:Y:S01]  /*2f50*/  SHFL.BFLY PT, R29, R26, 0x1, 0x1f ;  /* 0x0c201f001a1d7f89 */ /* 0x000f2200000e0000 */
        /* <DEDUP_REMOVED lines=9> */
[----:B------:R-:W-:Y:S01]  /*2ff0*/  FADD.FTZ R26, R35, R12 ;  /* 0x0000000c231a7221 */ /* 0x000fe20000010000 */
[----:B0-----:R-:W-:Y:S01]  /*3000*/  FADD.FTZ R36, R37, R36 ;  /* 0x0000002425247221 */ /* 0x001fe20000010000 */
[----:B-1----:R-:W-:Y:S01]  /*3010*/  FADD.FTZ R31, R30, R31 ;  /* 0x0000001f1e1f7221 */ /* 0x002fe20000010000 */
[----:B--2---:R-:W-:-:S07]  /*3020*/  FADD.FTZ R33, R32, R33 ;  /* 0x0000002120217221 */ /* 0x004fce0000010000 */
.L_x_7067:
        /* <DEDUP_REMOVED lines=45> */
.L_x_7006:
[----:B------:R-:W-:Y:S05]  /*3300*/  BSYNC.RECONVERGENT B0 ;  /* 0x0000000000007941 */ /* 0x000fea0003800200 */
.L_x_7005:
        /* <DEDUP_REMOVED lines=51> */
.L_x_7008:
[----:B------:R-:W-:Y:S05]  /*3640*/  BSYNC.RECONVERGENT B0 ;  /* 0x0000000000007941 */ /* 0x000fea0003800200 */
.L_x_7007:
        /* <DEDUP_REMOVED lines=27> */
.L_x_7010:
[----:B------:R-:W-:Y:S05]  /*3800*/  BSYNC.RECONVERGENT B0 ;  /* 0x0000000000007941 */ /* 0x000fea0003800200 */
.L_x_7009:
        /* <DEDUP_REMOVED lines=51> */
.L_x_7012:
[----:B------:R-:W-:Y:S05]  /*3b40*/  BSYNC.RECONVERGENT B0 ;  /* 0x0000000000007941 */ /* 0x000fea0003800200 */
.L_x_7011:
        /* <DEDUP_REMOVED lines=41> */
.L_x_6977:
        /* <DEDUP_REMOVED lines=16> */
.L_x_7013:
[----:B------:R-:W-:Y:S05]  /*3ee0*/  EXIT ;  /* 0x000000000000794d */ /* 0x000fea0003800000 */
.L_x_6979:
[----:B------:R-:W-:Y:S01]  /*3ef0*/  HFMA2 R12, -RZ, RZ, 0, 9.5367431640625e-07 ;  /* 0x00000010ff0c7431 */ /* 0x000fe200000001ff */
[----:B------:R-:W-:Y:S01]  /*3f00*/  MOV R11, 0x1f ;  /* 0x0000001f000b7802 */ /* 0x000fe20000000f00 */
[----:B------:R-:W-:-:S07]  /*3f10*/  IMAD.MOV.U32 R15, RZ, RZ, -0x1 ;  /* 0xffffffffff0f7424 */ /* 0x000fce00078e00ff */
[----:B------:R-:W-:Y:S05]  /*3f20*/  WARPSYNC.COLLECTIVE R15, `(.L_x_7014) ;  /* 0x000000000f087348 */ /* 0x000fea0003c00000 */
[----:B------:R0:W1:Y:S02]  /*3f30*/  SHFL.BFLY P6, R14, R13, R12, R11 ;  /* 0x0c00000c0d0e7389 */ /* 0x00006400000c000b */
[----:B01----:R-:W-:Y:S05]  /*3f40*/  ENDCOLLECTIVE ;  /* 0x000000000000791b */ /* 0x003fea0003800000 */
.L_x_7014:
[----:B------:R-:W-:Y:S01]  /*3f50*/  HFMA2 R12, -RZ, RZ, 0, 4.76837158203125e-07 ;  /* 0x00000008ff0c7431 */ /* 0x000fe200000001ff */
[----:B------:R-:W-:-:S04]  /*3f60*/  FMNMX.FTZ R0, R14, -3.40282346638528859812e+38, !PT ;  /* 0xff7fffff0e007809 */ /* 0x000fc80007810000 */
[----:B------:R-:W-:-:S07]  /*3f70*/  MOV R13, R0 ;  /* 0x00000000000d7202 */ /* 0x000fce0000000f00 */
[----:B------:R-:W-:Y:S05]  /*3f80*/  WARPSYNC.COLLECTIVE R15, `(.L_x_7015) ;  /* 0x000000000f087348 */ /* 0x000fea0003c00000 */
[----:B------:R0:W1:Y:S02]  /*3f90*/  SHFL.BFLY P6, R14, R13, R12, R11 ;  /* 0x0c00000c0d0e7389 */ /* 0x00006400000c000b */
[----:B01----:R-:W-:Y:S05]  /*3fa0*/  ENDCOLLECTIVE ;  /* 0x000000000000791b */ /* 0x003fea0003800000 */
.L_x_7015:
[----:B------:R-:W-:Y:S01]  /*3fb0*/  IMAD.MOV.U32 R12, RZ, RZ, 0x4 ;  /* 0x00000004ff0c7424 */ /* 0x000fe200078e00ff */
[----:B------:R-:W-:-:S04]  /*3fc0*/  FMNMX.FTZ R2, R0, R14, !PT ;  /* 0x0000000e00027209 */ /* 0x000fc80007810000 */
[----:B------:R-:W-:-:S07]  /*3fd0*/  MOV R13, R2 ;  /* 0x00000002000d7202 */ /* 0x000fce0000000f00 */
[----:B------:R-:W-:Y:S05]  /*3fe0*/  WARPSYNC.COLLECTIVE R15, `(.L_x_7016) ;  /* 0x000000000f087348 */ /* 0x000fea0003c00000 */
[----:B------:R0:W1:Y:S02]  /*3ff0*/  SHFL.BFLY P6, R14, R13, R12, R11 ;  /* 0x0c00000c0d0e7389 */ /* 0x00006400000c000b */
[----:B01----:R-:W-:Y:S05]  /*4000*/  ENDCOLLECTIVE ;  /* 0x000000000000791b */ /* 0x003fea0003800000 */
.L_x_7016:
[----:B------:R-:W-:Y:S01]  /*4010*/  HFMA2 R12, -RZ, RZ, 0, 1.1920928955078125e-07 ;  /* 0x00000002ff0c7431 */ /* 0x000fe200000001ff */
[----:B------:R-:W-:-:S04]  /*4020*/  FMNMX.FTZ R3, R2, R14, !PT ;  /* 0x0000000e02037209 */ /* 0x000fc80007810000 */
[----:B------:R-:W-:-:S07]  /*4030*/  MOV R13, R3 ;  /* 0x00000003000d7202 */ /* 0x000fce0000000f00 */
[----:B------:R-:W-:Y:S05]  /*4040*/  WARPSYNC.COLLECTIVE R15, `(.L_x_7017) ;  /* 0x000000000f087348 */ /* 0x000fea0003c00000 */
[----:B------:R0:W1:Y:S02]  /*4050*/  SHFL.BFLY P6, R14, R13, R12, R11 ;  /* 0x0c00000c0d0e7389 */ /* 0x00006400000c000b */
[----:B01----:R-:W-:Y:S05]  /*4060*/  ENDCOLLECTIVE ;  /* 0x000000000000791b */ /* 0x003fea0003800000 */
.L_x_7017:
[----:B------:R-:W-:Y:S05]  /*4070*/  BRA `(.L_x_7018) ;  /* 0xffffffc800d47947 */ /* 0x000fea000383ffff */
.L_x_7004:
[----:B------:R-:W-:Y:S01]  /*4080*/  MOV R13, RZ ;  /* 0x000000ff000d7202 */ /* 0x000fe20000000f00 */
[----:B------:R-:W-:Y:S02]  /*4090*/  IMAD.MOV.U32 R12, RZ, RZ, 0x2 ;  /* 0x00000002ff0c7424 */ /* 0x000fe400078e00ff */
[----:B-1----:R-:W-:Y:S01]  /*40a0*/  HFMA2 R11, -RZ, RZ, 0, 1.847743988037109375e-06 ;  /* 0x0000001fff0b7431 */ /* 0x002fe200000001ff */
[----:B------:R-:W-:-:S07]  /*40b0*/  MOV R15, 0xffffffff ;  /* 0xffffffff000f7802 */ /* 0x000fce0000000f00 */
[----:B0-----:R-:W-:Y:S05]  /*40c0*/  WARPSYNC.COLLECTIVE R15, `(.L_x_7019) ;  /* 0x000000000f087348 */ /* 0x001fea0003c00000 */
[----:B------:R1:W2:Y:S02]  /*40d0*/  SHFL.BFLY P6, R14, R13, R12, R11 ;  /* 0x0c00000c0d0e7389 */ /* 0x0002a400000c000b */
[----:B012---:R-:W-:Y:S05]  /*40e0*/  ENDCOLLECTIVE ;  /* 0x000000000000791b */ /* 0x007fea0003800000 */
.L_x_7019:
[----:B------:R-:W-:Y:S01]  /*40f0*/  HFMA2 R12, -RZ, RZ, 0, 5.9604644775390625e-08 ;  /* 0x00000001ff0c7431 */ /* 0x000fe200000001ff */
[----:B------:R-:W-:-:S05]  /*4100*/  MOV R37, R14 ;  /* 0x0000000e00257202 */ /* 0x000fca0000000f00 */
[----:B------:R-:W-:-:S04]  /*4110*/  FADD.FTZ R37, RZ, R37 ;  /* 0x00000025ff257221 */ /* 0x000fc80000010000 */
[----:B------:R-:W-:-:S07]  /*4120*/  IMAD.MOV.U32 R13, RZ, RZ, R37 ;  /* 0x000000ffff0d7224 */ /* 0x000fce00078e0025 */
[----:B------:R-:W-:Y:S05]  /*4130*/  WARPSYNC.COLLECTIVE R15, `(.L_x_7020) ;  /* 0x000000000f087348 */ /* 0x000fea0003c00000 */
[----:B------:R0:W1:Y:S02]  /*4140*/  SHFL.BFLY P6, R14, R13, R12, R11 ;  /* 0x0c00000c0d0e7389 */ /* 0x00006400000c000b */
[----:B01----:R-:W-:Y:S05]  /*4150*/  ENDCOLLECTIVE ;  /* 0x000000000000791b */ /* 0x003fea0003800000 */
.L_x_7020:
[----:B------:R-:W-:Y:S02]  /*4160*/  HFMA2 R13, -RZ, RZ, 0, 0 ;  /* 0x00000000ff0d7431 */ /* 0x000fe400000001ff */
[----:B------:R-:W-:Y:S01]  /*4170*/  IMAD.MOV.U32 R12, RZ, RZ, 0x2 ;  /* 0x00000002ff0c7424 */ /* 0x000fe200078e00ff */
[----:B------:R-:W-:-:S07]  /*4180*/  MOV R8, R14 ;  /* 0x0000000e00087202 */ /* 0x000fce0000000f00 */
[----:B------:R-:W-:Y:S05]  /*4190*/  WARPSYNC.COLLECTIVE R15, `(.L_x_7021) ;  /* 0x000000000f087348 */ /* 0x000fea0003c00000 */
[----:B------:R0:W1:Y:S02]  /*41a0*/  SHFL.BFLY P6, R14, R13, R12, R11 ;  /* 0x0c00000c0d0e7389 */ /* 0x00006400000c000b */
[----:B01----:R-:W-:Y:S05]  /*41b0*/  ENDCOLLECTIVE ;  /* 0x000000000000791b */ /* 0x003fea0003800000 */
.L_x_7021:
        /* <DEDUP_REMOVED lines=8> */
.L_x_7022:
[----:B------:R-:W-:Y:S01]  /*4240*/  MOV R13, RZ ;  /* 0x000000ff000d7202 */ /* 0x000fe20000000f00 */
[----:B------:R-:W-:Y:S02]  /*4250*/  HFMA2 R12, -RZ, RZ, 0, 1.1920928955078125e-07 ;  /* 0x00000002ff0c7431 */ /* 0x000fe400000001ff */
[----:B------:R-:W-:-:S07]  /*4260*/  IMAD.MOV.U32 R7, RZ, RZ, R14 ;  /* 0x000000ffff077224 */ /* 0x000fce00078e000e */
[----:B------:R-:W-:Y:S05]  /*4270*/  WARPSYNC.COLLECTIVE R15, `(.L_x_7023) ;  /* 0x000000000f087348 */ /* 0x000fea0003c00000 */
[----:B------:R0:W1:Y:S02]  /*4280*/  SHFL.BFLY P6, R14, R13, R12, R11 ;  /* 0x0c00000c0d0e7389 */ /* 0x00006400000c000b */
[----:B01----:R-:W-:Y:S05]  /*4290*/  ENDCOLLECTIVE ;  /* 0x000000000000791b */ /* 0x003fea0003800000 */
.L_x_7023:
        /* <DEDUP_REMOVED lines=8> */
.L_x_7024:
[----:B------:R-:W-:Y:S02]  /*4320*/  HFMA2 R13, -RZ, RZ, 0, 0 ;  /* 0x00000000ff0d7431 */ /* 0x000fe400000001ff */
[----:B------:R-:W-:Y:S01]  /*4330*/  IMAD.MOV.U32 R12, RZ, RZ, 0x2 ;  /* 0x00000002ff0c7424 */ /* 0x000fe200078e00ff */
[----:B------:R-:W-:-:S07]  /*4340*/  MOV R35, R14 ;  /* 0x0000000e00237202 */ /* 0x000fce0000000f00 */
[----:B------:R-:W-:Y:S05]  /*4350*/  WARPSYNC.COLLECTIVE R15, `(.L_x_7025) ;  /* 0x000000000f087348 */ /* 0x000fea0003c00000 */
[----:B------:R0:W1:Y:S02]  /*4360*/  SHFL.BFLY P6, R14, R13, R12, R11 ;  /* 0x0c00000c0d0e7389 */ /* 0x00006400000c000b */
[----:B01----:R-:W-:Y:S05]  /*4370*/  ENDCOLLECTIVE ;  /* 0x000000000000791b */ /* 0x003fea0003800000 */
.L_x_7025:
        /* <DEDUP_REMOVED lines=8> */
.L_x_7026:
[----:B------:R-:W-:Y:S01]  /*4400*/  MOV R13, RZ ;  /* 0x000000ff000d7202 */ /* 0x000fe20000000f00 */
[----:B------:R-:W-:Y:S02]  /*4410*/  HFMA2 R12, -RZ, RZ, 0, 1.1920928955078125e-07 ;  /* 0x00000002ff0c7431 */ /* 0x000fe400000001ff */
[----:B------:R-:W-:-:S07]  /*4420*/  IMAD.MOV.U32 R32, RZ, RZ, R14 ;  /* 0x000000ffff207224 */ /* 0x000fce00078e000e */
[----:B------:R-:W-:Y:S05]  /*4430*/  WARPSYNC.COLLECTIVE R15, `(.L_x_7027) ;  /* 0x000000000f087348 */ /* 0x000fea0003c00000 */
[----:B------:R0:W1:Y:S02]  /*4440*/  SHFL.BFLY P6, R14, R13, R12, R11 ;  /* 0x0c00000c0d0e7389 */ /* 0x00006400000c000b */
[----:B01----:R-:W-:Y:S05]  /*4450*/  ENDCOLLECTIVE ;  /* 0x000000000000791b */ /* 0x003fea0003800000 */
.L_x_7027:
        /* <DEDUP_REMOVED lines=8> */
.L_x_7028:
[----:B------:R-:W-:Y:S02]  /*44e0*/  HFMA2 R13, -RZ, RZ, 0, 0 ;  /* 0x00000000ff0d7431 */ /* 0x000fe400000001ff */
[----:B------:R-:W-:Y:S01]  /*44f0*/  IMAD.MOV.U32 R12, RZ, RZ, 0x2 ;  /* 0x00000002ff0c7424 */ /* 0x000fe200078e00ff */
[----:B------:R-:W-:-:S07]  /*4500*/  MOV R33, R14 ;  /* 0x0000000e00217202 */ /* 0x000fce0000000f00 */
[----:B------:R-:W-:Y:S05]  /*4510*/  WARPSYNC.COLLECTIVE R15, `(.L_x_7029) ;  /* 0x000000000f087348 */ /* 0x000fea0003c00000 */
[----:B------:R0:W1:Y:S02]  /*4520*/  SHFL.BFLY P6, R14, R13, R12, R11 ;  /* 0x0c00000c0d0e7389 */ /* 0x00006400000c000b */
[----:B01----:R-:W-:Y:S05]  /*4530*/  ENDCOLLECTIVE ;  /* 0x000000000000791b */ /* 0x003fea0003800000 */
.L_x_7029:
        /* <DEDUP_REMOVED lines=8> */
.L_x_7030:
[----:B------:R-:W-:Y:S01]  /*45c0*/  MOV R13, RZ ;  /* 0x000000ff000d7202 */ /* 0x000fe20000000f00 */
[----:B------:R-:W-:Y:S02]  /*45d0*/  HFMA2 R12, -RZ, RZ, 0, 1.1920928955078125e-07 ;  /* 0x00000002ff0c7431 */ /* 0x000fe400000001ff */
[----:B------:R-:W-:-:S07]  /*45e0*/  IMAD.MOV.U32 R28, RZ, RZ, R14 ;  /* 0x000000ffff1c7224 */ /* 0x000fce00078e000e */
[----:B------:R-:W-:Y:S05]  /*45f0*/  WARPSYNC.COLLECTIVE R15, `(.L_x_7031) ;  /* 0x000000000f087348 */ /* 0x000fea0003c00000 */
[----:B------:R0:W1:Y:S02]  /*4600*/  SHFL.BFLY P6, R14, R13, R12, R11 ;  /* 0x0c00000c0d0e7389 */ /* 0x00006400000c000b */
[----:B01----:R-:W-:Y:S05]  /*4610*/  ENDCOLLECTIVE ;  /* 0x000000000000791b */ /* 0x003fea0003800000 */
.L_x_7031:
        /* <DEDUP_REMOVED lines=8> */
.L_x_7032:
[----:B------:R-:W-:Y:S02]  /*46a0*/  HFMA2 R13, -RZ, RZ, 0, 0 ;  /* 0x00000000ff0d7431 */ /* 0x000fe400000001ff */
[----:B------:R-:W-:Y:S01]  /*46b0*/  IMAD.MOV.U32 R12, RZ, RZ, 0x2 ;  /* 0x00000002ff0c7424 */ /* 0x000fe200078e00ff */
[----:B------:R-:W-:-:S07]  /*46c0*/  MOV R31, R14 ;  /* 0x0000000e001f7202 */ /* 0x000fce0000000f00 */
[----:B------:R-:W-:Y:S05]  /*46d0*/  WARPSYNC.COLLECTIVE R15, `(.L_x_7033) ;  /* 0x000000000f087348 */ /* 0x000fea0003c00000 */
[----:B------:R0:W1:Y:S02]  /*46e0*/  SHFL.BFLY P6, R14, R13, R12, R11 ;  /* 0x0c00000c0d0e7389 */ /* 0x00006400000c000b */
[----:B01----:R-:W-:Y:S05]  /*46f0*/  ENDCOLLECTIVE ;  /* 0x000000000000791b */ /* 0x003fea0003800000 */
.L_x_7033:
        /* <DEDUP_REMOVED lines=8> */
.L_x_7034:
[----:B------:R-:W-:Y:S01]  /*4780*/  MOV R13, RZ ;  /* 0x000000ff000d7202 */ /* 0x000fe20000000f00 */
[----:B------:R-:W-:Y:S02]  /*4790*/  HFMA2 R12, -RZ, RZ, 0, 1.1920928955078125e-07 ;  /* 0x00000002ff0c7431 */ /* 0x000fe400000001ff */
[----:B------:R-:W-:-:S07]  /*47a0*/  IMAD.MOV.U32 R29, RZ, RZ, R14 ;  /* 0x000000ffff1d7224 */ /* 0x000fce00078e000e */
[----:B------:R-:W-:Y:S05]  /*47b0*/  WARPSYNC.COLLECTIVE R15, `(.L_x_7035) ;  /* 0x000000000f087348 */ /* 0x000fea0003c00000 */
[----:B------:R0:W1:Y:S02]  /*47c0*/  SHFL.BFLY P6, R14, R13, R12, R11 ;  /* 0x0c00000c0d0e7389 */ /* 0x00006400000c000b */
[----:B01----:R-:W-:Y:S05]  /*47d0*/  ENDCOLLECTIVE ;  /* 0x000000000000791b */ /* 0x003fea0003800000 */
.L_x_7035:
        /* <DEDUP_REMOVED lines=8> */
.L_x_7036:
[----:B------:R-:W-:Y:S02]  /*4860*/  HFMA2 R13, -RZ, RZ, 0, 0 ;  /* 0x00000000ff0d7431 */ /* 0x000fe400000001ff */
[----:B------:R-:W-:Y:S01]  /*4870*/  IMAD.MOV.U32 R12, RZ, RZ, 0x2 ;  /* 0x00000002ff0c7424 */ /* 0x000fe200078e00ff */
[----:B------:R-:W-:-:S07]  /*4880*/  MOV R16, R14 ;  /* 0x0000000e00107202 */ /* 0x000fce0000000f00 */
[----:B------:R-:W-:Y:S05]  /*4890*/  WARPSYNC.COLLECTIVE R15, `(.L_x_7037) ;  /* 0x000000000f087348 */ /* 0x000fea0003c00000 */
[----:B------:R0:W1:Y:S02]  /*48a0*/  SHFL.BFLY P6, R14, R13, R12, R11 ;  /* 0x0c00000c0d0e7389 */ /* 0x00006400000c000b */
[----:B01----:R-:W-:Y:S05]  /*48b0*/  ENDCOLLECTIVE ;  /* 0x000000000000791b */ /* 0x003fea0003800000 */
.L_x_7037:
        /* <DEDUP_REMOVED lines=8> */
.L_x_7038:
[----:B------:R-:W-:Y:S01]  /*4940*/  MOV R13, RZ ;  /* 0x000000ff000d7202 */ /* 0x000fe20000000f00 */
[----:B------:R-:W-:Y:S02]  /*4950*/  HFMA2 R12, -RZ, RZ, 0, 1.1920928955078125e-07 ;  /* 0x00000002ff0c7431 */ /* 0x000fe400000001ff */
[----:B------:R-:W-:-:S07]  /*4960*/  IMAD.MOV.U32 R27, RZ, RZ, R14 ;  /* 0x000000ffff1b7224 */ /* 0x000fce00078e000e */
[----:B------:R-:W-:Y:S05]  /*4970*/  WARPSYNC.COLLECTIVE R15, `(.L_x_7039) ;  /* 0x000000000f087348 */ /* 0x000fea0003c00000 */
[----:B------:R0:W1:Y:S02]  /*4980*/  SHFL.BFLY P6, R14, R13, R12, R11 ;  /* 0x0c00000c0d0e7389 */ /* 0x00006400000c000b */
[----:B01----:R-:W-:Y:S05]  /*4990*/  ENDCOLLECTIVE ;  /* 0x000000000000791b */ /* 0x003fea0003800000 */
.L_x_7039:
        /* <DEDUP_REMOVED lines=8> */
.L_x_7040:
[----:B------:R-:W-:Y:S02]  /*4a20*/  HFMA2 R13, -RZ, RZ, 0, 0 ;  /* 0x00000000ff0d7431 */ /* 0x000fe400000001ff */
[----:B------:R-:W-:Y:S01]  /*4a30*/  IMAD.MOV.U32 R12, RZ, RZ, 0x2 ;  /* 0x00000002ff0c7424 */ /* 0x000fe200078e00ff */
[----:B------:R-:W-:-:S07]  /*4a40*/  MOV R20, R14 ;  /* 0x0000000e00147202 */ /* 0x000fce0000000f00 */
[----:B------:R-:W-:Y:S05]  /*4a50*/  WARPSYNC.COLLECTIVE R15, `(.L_x_7041) ;  /* 0x000000000f087348 */ /* 0x000fea0003c00000 */
[----:B------:R0:W1:Y:S02]  /*4a60*/  SHFL.BFLY P6, R14, R13, R12, R11 ;  /* 0x0c00000c0d0e7389 */ /* 0x00006400000c000b */
[----:B01----:R-:W-:Y:S05]  /*4a70*/  ENDCOLLECTIVE ;  /* 0x000000000000791b */ /* 0x003fea0003800000 */
.L_x_7041:
        /* <DEDUP_REMOVED lines=8> */
.L_x_7042:
[----:B------:R-:W-:Y:S01]  /*4b00*/  MOV R13, RZ ;  /* 0x000000ff000d7202 */ /* 0x000fe20000000f00 */
[----:B------:R-:W-:Y:S02]  /*4b10*/  HFMA2 R12, -RZ, RZ, 0, 1.1920928955078125e-07 ;  /* 0x00000002ff0c7431 */ /* 0x000fe400000001ff */
[----:B------:R-:W-:-:S07]  /*4b20*/  IMAD.MOV.U32 R19, RZ, RZ, R14 ;  /* 0x000000ffff137224 */ /* 0x000fce00078e000e */
[----:B------:R-:W-:Y:S05]  /*4b30*/  WARPSYNC.COLLECTIVE R15, `(.L_x_7043) ;  /* 0x000000000f087348 */ /* 0x000fea0003c00000 */
[----:B------:R0:W1:Y:S02]  /*4b40*/  SHFL.BFLY P6, R14, R13, R12, R11 ;  /* 0x0c00000c0d0e7389 */ /* 0x00006400000c000b */
[----:B01----:R-:W-:Y:S05]  /*4b50*/  ENDCOLLECTIVE ;  /* 0x000000000000791b */ /* 0x003fea0003800000 */
.L_x_7043:
        /* <DEDUP_REMOVED lines=8> */
.L_x_7044:
[----:B------:R-:W-:Y:S02]  /*4be0*/  HFMA2 R13, -RZ, RZ, 0, 0 ;  /* 0x00000000ff0d7431 */ /* 0x000fe400000001ff */
[----:B------:R-:W-:Y:S01]  /*4bf0*/  IMAD.MOV.U32 R12, RZ, RZ, 0x2 ;  /* 0x00000002ff0c7424 */ /* 0x000fe200078e00ff */
[----:B------:R-:W-:-:S07]  /*4c00*/  MOV R30, R14 ;  /* 0x0000000e001e7202 */ /* 0x000fce0000000f00 */
[----:B------:R-:W-:Y:S05]  /*4c10*/  WARPSYNC.COLLECTIVE R15, `(.L_x_7045) ;  /* 0x000000000f087348 */ /* 0x000fea0003c00000 */
[----:B------:R0:W1:Y:S02]  /*4c20*/  SHFL.BFLY P6, R14, R13, R12, R11 ;  /* 0x0c00000c0d0e7389 */ /* 0x00006400000c000b */
[----:B01----:R-:W-:Y:S05]  /*4c30*/  ENDCOLLECTIVE ;  /* 0x000000000000791b */ /* 0x003fea0003800000 */
.L_x_7045:
[----:B------:R-:W-:Y:S01]  /*4c40*/  FADD.FTZ R21, R21, R30 ;  /* 0x0000001e15157221 */ /* 0x000fe20000010000 */
[----:B------:R-:W-:Y:S02]  /*4c50*/  HFMA2 R12, -RZ, RZ, 0, 5.9604644775390625e-08 ;  /* 0x00000001ff0c7431 */ /* 0x000fe400000001ff */
[----:B------:R-:W-:-:S05]  /*4c60*/  FADD.FTZ R25, RZ, R14 ;  /* 0x0000000eff197221 */ /* 0x000fca0000010000 */
[----:B------:R-:W-:-:S07]  /*4c70*/  MOV R13, R25 ;  /* 0x00000019000d7202 */ /* 0x000fce0000000f00 */
[----:B------:R-:W-:Y:S05]  /*4c80*/  WARPSYNC.COLLECTIVE R15, `(.L_x_7046) ;  /* 0x000000000f087348 */ /* 0x000fea0003c00000 */
[----:B------:R0:W1:Y:S02]  /*4c90*/  SHFL.BFLY P6, R14, R13, R12, R11 ;  /* 0x0c00000c0d0e7389 */ /* 0x00006400000c000b */
[----:B01----:R-:W-:Y:S05]  /*4ca0*/  ENDCOLLECTIVE ;  /* 0x000000000000791b */ /* 0x003fea0003800000 */
.L_x_7046:
[----:B------:R-:W-:Y:S02]  /*4cb0*/  IMAD.MOV.U32 R13, RZ, RZ, RZ ;  /* 0x000000ffff0d7224 */ /* 0x000fe400078e00ff */
[----:B------:R-:W-:Y:S01]  /*4cc0*/  HFMA2 R12, -RZ, RZ, 0, 1.1920928955078125e-07 ;  /* 0x00000002ff0c7431 */ /* 0x000fe200000001ff */
[----:B------:R-:W-:-:S07]  /*4cd0*/  MOV R26, R14 ;  /* 0x0000000e001a7202 */ /* 0x000fce0000000f00 */
[----:B------:R-:W-:Y:S05]  /*4ce0*/  WARPSYNC.COLLECTIVE R15, `(.L_x_7047) ;  /* 0x000000000f087348 */ /* 0x000fea0003c00000 */
[----:B------:R0:W1:Y:S02]  /*4cf0*/  SHFL.BFLY P6, R14, R13, R12, R11 ;  /* 0x0c00000c0d0e7389 */ /* 0x00006400000c000b */
[----:B01----:R-:W-:Y:S05]  /*4d00*/  ENDCOLLECTIVE ;  /* 0x000000000000791b */ /* 0x003fea0003800000 */
.L_x_7047:
[----:B------:R-:W-:Y:S01]  /*4d10*/  FADD.FTZ R25, R25, R26 ;  /* 0x0000001a19197221 */ /* 0x000fe20000010000 */
[----:B------:R-:W-:Y:S02]  /*4d20*/  HFMA2 R12, -RZ, RZ, 0, 5.9604644775390625e-08 ;  /* 0x00000001ff0c7431 */ /* 0x000fe400000001ff */
[----:B------:R-:W-:-:S05]  /*4d30*/  FADD.FTZ R28, RZ, R14 ;  /* 0x0000000eff1c7221 */ /* 0x000fca0000010000 */
[----:B------:R-:W-:-:S07]  /*4d40*/  MOV R13, R28 ;  /* 0x0000001c000d7202 */ /* 0x000fce0000000f00 */
[----:B------:R-:W-:Y:S05]  /*4d50*/  WARPSYNC.COLLECTIVE R15, `(.L_x_7048) ;  /* 0x000000000f087348 */ /* 0x000fea0003c00000 */
[----:B------:R0:W1:Y:S02]  /*4d60*/  SHFL.BFLY P6, R14, R13, R12, R11 ;  /* 0x0c00000c0d0e7389 */ /* 0x00006400000c000b */
[----:B01----:R-:W-:Y:S05]  /*4d70*/  ENDCOLLECTIVE ;  /* 0x000000000000791b */ /* 0x003fea0003800000 */
.L_x_7048:
[----:B------:R-:W-:Y:S01]  /*4d80*/  MOV R13, RZ ;  /* 0x000000ff000d7202 */ /* 0x000fe20000000f00 */
[----:B------:R-:W-:Y:S02]  /*4d90*/  HFMA2 R12, -RZ, RZ, 0, 1.1920928955078125e-07 ;  /* 0x00000002ff0c7431 */ /* 0x000fe400000001ff */
[----:B------:R-:W-:-:S07]  /*4da0*/  IMAD.MOV.U32 R31, RZ, RZ, R14 ;  /* 0x000000ffff1f7224 */ /* 0x000fce00078e000e */
[----:B------:R-:W-:Y:S05]  /*4db0*/  WARPSYNC.COLLECTIVE R15, `(.L_x_7049) ;  /* 0x000000000f087348 */ /* 0x000fea0003c00000 */
[----:B------:R0:W1:Y:S02]  /*4dc0*/  SHFL.BFLY P6, R14, R13, R12, R11 ;  /* 0x0c00000c0d0e7389 */ /* 0x00006400000c000b */
[----:B01----:R-:W-:Y:S05]  /*4dd0*/  ENDCOLLECTIVE ;  /* 0x000000000000791b */ /* 0x003fea0003800000 */
.L_x_7049:
        /* <DEDUP_REMOVED lines=8> */
.L_x_7050:
[----:B------:R-:W-:Y:S02]  /*4e60*/  HFMA2 R13, -RZ, RZ, 0, 0 ;  /* 0x00000000ff0d7431 */ /* 0x000fe400000001ff */
[----:B------:R-:W-:Y:S01]  /*4e70*/  IMAD.MOV.U32 R12, RZ, RZ, 0x2 ;  /* 0x00000002ff0c7424 */ /* 0x000fe200078e00ff */
[----:B------:R-:W-:-:S07]  /*4e80*/  MOV R36, R14 ;  /* 0x0000000e00247202 */ /* 0x000fce0000000f00 */
[----:B------:R-:W-:Y:S05]  /*4e90*/  WARPSYNC.COLLECTIVE R15, `(.L_x_7051) ;  /* 0x000000000f087348 */ /* 0x000fea0003c00000 */
[----:B------:R0:W1:Y:S02]  /*4ea0*/  SHFL.BFLY P6, R14, R13, R12, R11 ;  /* 0x0c00000c0d0e7389 */ /* 0x00006400000c000b */
[----:B01----:R-:W-:Y:S05]  /*4eb0*/  ENDCOLLECTIVE ;  /* 0x000000000000791b */ /* 0x003fea0003800000 */
.L_x_7051:
        /* <DEDUP_REMOVED lines=8> */
.L_x_7052:
[----:B------:R-:W-:Y:S01]  /*4f40*/  MOV R13, RZ ;  /* 0x000000ff000d7202 */ /* 0x000fe20000000f00 */
[----:B------:R-:W-:Y:S02]  /*4f50*/  HFMA2 R12, -RZ, RZ, 0, 1.1920928955078125e-07 ;  /* 0x00000002ff0c7431 */ /* 0x000fe400000001ff */
[----:B------:R-:W-:-:S07]  /*4f60*/  IMAD.MOV.U32 R19, RZ, RZ, R14 ;  /* 0x000000ffff137224 */ /* 0x000fce00078e000e */
[----:B------:R-:W-:Y:S05]  /*4f70*/  WARPSYNC.COLLECTIVE R15, `(.L_x_7053) ;  /* 0x000000000f087348 */ /* 0x000fea0003c00000 */
[----:B------:R0:W1:Y:S02]  /*4f80*/  SHFL.BFLY P6, R14, R13, R12, R11 ;  /* 0x0c00000c0d0e7389 */ /* 0x00006400000c000b */
[----:B01----:R-:W-:Y:S05]  /*4f90*/  ENDCOLLECTIVE ;  /* 0x000000000000791b */ /* 0x003fea0003800000 */
.L_x_7053:
        /* <DEDUP_REMOVED lines=8> */
.L_x_7054:
[----:B------:R-:W-:Y:S02]  /*5020*/  HFMA2 R13, -RZ, RZ, 0, 0 ;  /* 0x00000000ff0d7431 */ /* 0x000fe400000001ff */
[----:B------:R-:W-:Y:S01]  /*5030*/  IMAD.MOV.U32 R12, RZ, RZ, 0x2 ;  /* 0x00000002ff0c7424 */ /* 0x000fe200078e00ff */
[----:B------:R-:W-:-:S07]  /*5040*/  MOV R27, R14 ;  /* 0x0000000e001b7202 */ /* 0x000fce0000000f00 */
[----:B------:R-:W-:Y:S05]  /*5050*/  WARPSYNC.COLLECTIVE R15, `(.L_x_7055) ;  /* 0x000000000f087348 */ /* 0x000fea0003c00000 */
[----:B------:R0:W1:Y:S02]  /*5060*/  SHFL.BFLY P6, R14, R13, R12, R11 ;  /* 0x0c00000c0d0e7389 */ /* 0x00006400000c000b */
[----:B01----:R-:W-:Y:S05]  /*5070*/  ENDCOLLECTIVE ;  /* 0x000000000000791b */ /* 0x003fea0003800000 */
.L_x_7055:
        /* <DEDUP_REMOVED lines=8> */
.L_x_7056:
[----:B------:R-:W-:Y:S01]  /*5100*/  MOV R13, RZ ;  /* 0x000000ff000d7202 */ /* 0x000fe20000000f00 */
[----:B------:R-:W-:Y:S02]  /*5110*/  HFMA2 R12, -RZ, RZ, 0, 1.1920928955078125e-07 ;  /* 0x00000002ff0c7431 */ /* 0x000fe400000001ff */
[----:B------:R-:W-:-:S07]  /*5120*/  IMAD.MOV.U32 R29, RZ, RZ, R14 ;  /* 0x000000ffff1d7224 */ /* 0x000fce00078e000e */
[----:B------:R-:W-:Y:S05]  /*5130*/  WARPSYNC.COLLECTIVE R15, `(.L_x_7057) ;  /* 0x000000000f087348 */ /* 0x000fea0003c00000 */
[----:B------:R0:W1:Y:S02]  /*5140*/  SHFL.BFLY P6, R14, R13, R12, R11 ;  /* 0x0c00000c0d0e7389 */ /* 0x00006400000c000b */
[----:B01----:R-:W-:Y:S05]  /*5150*/  ENDCOLLECTIVE ;  /* 0x000000000000791b */ /* 0x003fea0003800000 */
.L_x_7057:
        /* <DEDUP_REMOVED lines=8> */
.L_x_7058:
[----:B------:R-:W-:Y:S02]  /*51e0*/  HFMA2 R13, -RZ, RZ, 0, 0 ;  /* 0x00000000ff0d7431 */ /* 0x000fe400000001ff */
[----:B------:R-:W-:Y:S01]  /*51f0*/  IMAD.MOV.U32 R12, RZ, RZ, 0x2 ;  /* 0x00000002ff0c7424 */ /* 0x000fe200078e00ff */
[----:B------:R-:W-:-:S07]  /*5200*/  MOV R31, R14 ;  /* 0x0000000e001f7202 */ /* 0x000fce0000000f00 */
[----:B------:R-:W-:Y:S05]  /*5210*/  WARPSYNC.COLLECTIVE R15, `(.L_x_7059) ;  /* 0x000000000f087348 */ /* 0x000fea0003c00000 */
[----:B------:R0:W1:Y:S02]  /*5220*/  SHFL.BFLY P6, R14, R13, R12, R11 ;  /* 0x0c00000c0d0e7389 */ /* 0x00006400000c000b */
[----:B01----:R-:W-:Y:S05]  /*5230*/  ENDCOLLECTIVE ;  /* 0x000000000000791b */ /* 0x003fea0003800000 */
.L_x_7059:
        /* <DEDUP_REMOVED lines=8> */
.L_x_7060:
[----:B------:R-:W-:Y:S01]  /*52c0*/  MOV R13, RZ ;  /* 0x000000ff000d7202 */ /* 0x000fe20000000f00 */
[----:B------:R-:W-:Y:S02]  /*52d0*/  HFMA2 R12, -RZ, RZ, 0, 1.1920928955078125e-07 ;  /* 0x00000002ff0c7431 */ /* 0x000fe400000001ff */
[----:B------:R-:W-:-:S07]  /*52e0*/  IMAD.MOV.U32 R33, RZ, RZ, R14 ;  /* 0x000000ffff217224 */ /* 0x000fce00078e000e */
[----:B------:R-:W-:Y:S05]  /*52f0*/  WARPSYNC.COLLECTIVE R15, `(.L_x_7061) ;  /* 0x000000000f087348 */ /* 0x000fea0003c00000 */
[----:B------:R0:W1:Y:S02]  /*5300*/  SHFL.BFLY P6, R14, R13, R12, R11 ;  /* 0x0c00000c0d0e7389 */ /* 0x00006400000c000b */
[----:B01----:R-:W-:Y:S05]  /*5310*/  ENDCOLLECTIVE ;  /* 0x000000000000791b */ /* 0x003fea0003800000 */
.L_x_7061:
        /* <DEDUP_REMOVED lines=8> */
.L_x_7062:
[----:B------:R-:W-:Y:S01]  /*53a0*/  MOV R13, RZ ;  /* 0x000000ff000d7202 */ /* 0x000fe20000000f00 */
[----:B------:R-:W-:Y:S02]  /*53b0*/  HFMA2 R12, -RZ, RZ, 0, 1.1920928955078125e-07 ;  /* 0x00000002ff0c7431 */ /* 0x000fe400000001ff */
[----:B------:R-:W-:-:S07]  /*53c0*/  FADD.FTZ R20, R34, R14 ;  /* 0x0000000e22147221 */ /* 0x000fce0000010000 */
[----:B------:R-:W-:Y:S05]  /*53d0*/  WARPSYNC.COLLECTIVE R15, `(.L_x_7063) ;  /* 0x000000000f087348 */ /* 0x000fea0003c00000 */
[----:B------:R0:W1:Y:S02]  /*53e0*/  SHFL.BFLY P6, R14, R13, R12, R11 ;  /* 0x0c00000c0d0e7389 */ /* 0x00006400000c000b */
[----:B01----:R-:W-:Y:S05]  /*53f0*/  ENDCOLLECTIVE ;  /* 0x000000000000791b */ /* 0x003fea0003800000 */
.L_x_7063:
[----:B------:R-:W-:Y:S01]  /*5400*/  MOV R12, 0x1 ;  /* 0x00000001000c7802 */ /* 0x000fe20000000f00 */
[----:B------:R-:W-:-:S04]  /*5410*/  FADD.FTZ R35, RZ, R14 ;  /* 0x0000000eff237221 */ /* 0x000fc80000010000 */
[----:B------:R-:W-:-:S07]  /*5420*/  IMAD.MOV.U32 R13, RZ, RZ, R35 ;  /* 0x000000ffff0d7224 */ /* 0x000fce00078e0023 */
[----:B------:R-:W-:Y:S05]  /*5430*/  WARPSYNC.COLLECTIVE R15, `(.L_x_7064) ;  /* 0x000000000f087348 */ /* 0x000fea0003c00000 */
[----:B------:R0:W1:Y:S02]  /*5440*/  SHFL.BFLY P6, R14, R13, R12, R11 ;  /* 0x0c00000c0d0e7389 */ /* 0x00006400000c000b */
[----:B01----:R-:W-:Y:S05]  /*5450*/  ENDCOLLECTIVE ;  /* 0x000000000000791b */ /* 0x003fea0003800000 */
.L_x_7064:
[----:B------:R-:W-:Y:S01]  /*5460*/  HFMA2 R13, -RZ, RZ, 0, 0 ;  /* 0x00000000ff0d7431 */ /* 0x000fe200000001ff */
[----:B------:R-:W-:-:S05]  /*5470*/  MOV R12, R14 ;  /* 0x0000000e000c7202 */ /* 0x000fca0000000f00 */
[----:B------:R-:W-:Y:S01]  /*5480*/  FADD.FTZ R26, R35, R12 ;  /* 0x0000000c231a7221 */ /* 0x000fe20000010000 */
[----:B------:R-:W-:-:S07]  /*5490*/  IMAD.MOV.U32 R12, RZ, RZ, 0x2 ;  /* 0x00000002ff0c7424 */ /* 0x000fce00078e00ff */
[----:B------:R-:W-:Y:S05]  /*54a0*/  WARPSYNC.COLLECTIVE R15, `(.L_x_7065) ;  /* 0x000000000f087348 */ /* 0x000fea0003c00000 */
[----:B------:R0:W1:Y:S02]  /*54b0*/  SHFL.BFLY P6, R14, R13, R12, R11 ;  /* 0x0c00000c0d0e7389 */ /* 0x00006400000c000b */
[----:B01----:R-:W-:Y:S05]  /*54c0*/  ENDCOLLECTIVE ;  /* 0x000000000000791b */ /* 0x003fea0003800000 */
.L_x_7065:
[----:B------:R-:W-:Y:S01]  /*54d0*/  HFMA2 R12, -RZ, RZ, 0, 5.9604644775390625e-08 ;  /* 0x00000001ff0c7431 */ /* 0x000fe200000001ff */
[----:B------:R-:W-:-:S05]  /*54e0*/  MOV R19, R14 ;  /* 0x0000000e00137202 */ /* 0x000fca0000000f00 */
[----:B------:R-:W-:-:S05]  /*54f0*/  FADD.FTZ R19, RZ, R19 ;  /* 0x00000013ff137221 */ /* 0x000fca0000010000 */
[----:B------:R-:W-:-:S07]  /*5500*/  MOV R13, R19 ;  /* 0x00000013000d7202 */ /* 0x000fce0000000f00 */
[----:B------:R-:W-:Y:S05]  /*5510*/  WARPSYNC.COLLECTIVE R15, `(.L_x_7066) ;  /* 0x000000000f087348 */ /* 0x000fea0003c00000 */
[----:B------:R0:W1:Y:S02]  /*5520*/  SHFL.BFLY P6, R14, R13, R12, R11 ;  /* 0x0c00000c0d0e7389 */ /* 0x00006400000c000b */
[----:B01----:R-:W-:Y:S05]  /*5530*/  ENDCOLLECTIVE ;  /* 0x000000000000791b */ /* 0x003fea0003800000 */
.L_x_7066:
[----:B------:R-:W-:Y:S05]  /*5540*/  BRA `(.L_x_7067) ;  /* 0xffffffd800b87947 */ /* 0x000fea000383ffff */
.L_x_7068:
        /* <DEDUP_REMOVED lines=11> */
.L_x_25708:


//--------------------- .text._ZN4vllm25paged_attention_v1_kernelIfhLi128ELi16ELi128ELNS_18Fp8KVCacheDataTypeE2ELb1EEEvPT_PKS2_PKT0_S8_ifPKiSA_iPKfiiiSC_SC_iiiii --------------------------
	.section	.text._ZN4vllm25paged_attention_v1_kernelIfhLi128ELi16ELi128ELNS_18Fp8KVCacheDataTypeE2ELb1EEEvPT_PKS2_PKT0_S8_ifPKiSA_iPKfiiiSC_SC_iiiii,"ax",@progbits
	.align	128
        .global         _ZN4vllm25paged_attention_v1_kernelIfhLi128ELi16ELi128ELNS_18Fp8KVCacheDataTypeE2ELb1EEEvPT_PKS2_PKT0_S8_ifPKiSA_iPKfiiiSC_SC_iiiii
        .type           _ZN4vllm25paged_attention_v1_kernelIfhLi128ELi16ELi128ELNS_18Fp8KVCacheDataTypeE2ELb1EEEvPT_PKS2_PKT0_S8_ifPKiSA_iPKfiiiSC_SC_iiiii,@function
        .size           _ZN4vllm25paged_attention_v1_kernelIfhLi128ELi16ELi128ELNS_18Fp8KVCacheDataTypeE2ELb1EEEvPT_PKS2_PKT0_S8_ifPKiSA_iPKfiiiSC_SC_iiiii,(.L_x_25709 - _ZN4vllm25paged_attention_v1_kernelIfhLi128ELi16ELi128ELNS_18Fp8KVCacheDataTypeE2ELb1EEEvPT_PKS2_PKT0_S8_ifPKiSA_iPKfiiiSC_SC_iiiii)
        .other          _ZN4vllm25paged_attention_v1_kernelIfhLi128ELi16ELi128ELNS_18Fp8KVCacheDataTypeE2ELb1EEEvPT_PKS2_PKT0_S8_ifPKiSA_iPKfiiiSC_SC_iiiii,@"STO_CUDA_ENTRY STV_DEFAULT"
_ZN4vllm25paged_attention_v1_kernelIfhLi128ELi16ELi128ELNS_18Fp8KVCacheDataTypeE2ELb1EEEvPT_PKS2_PKT0_S8_ifPKiSA_iPKfiiiSC_SC_iiiii:
.text._ZN4vllm25paged_attention_v1_kernelIfhLi128ELi16ELi128ELNS_18Fp8KVCacheDataTypeE2ELb1EEEvPT_PKS2_PKT0_S8_ifPKiSA_iPKfiiiSC_SC_iiiii:
        /* <DEDUP_REMOVED lines=17> */
[----:B---3--:R-:W-:-:S06]  /*0110*/  IADD3 R4, PT, PT, R3, 0xffffffe, RZ ;  /* 0x0ffffffe03047810 */ /* 0x008fcc0007ffe0ff */
[----:B------:R3:W5:Y:S02]  /*0120*/  F2I.FTZ.U32.TRUNC.NTZ R5, R4 ;  /* 0x0000000400057305 */ /* 0x000764000021f000 */
[----:B---3--:R-:W-:Y:S02]  /*0130*/  HFMA2 R4, -RZ, RZ, 0, 0 ;  /* 0x00000000ff047431 */ /* 0x008fe400000001ff */
[----:B-----5:R-:W-:-:S04]  /*0140*/  IMAD R0, R5, R9, RZ ;  /* 0x0000000905007224 */ /* 0x020fc800078e02ff */
[----:B------:R-:W-:-:S04]  /*0150*/  IMAD.MOV R13, RZ, RZ, -R0 ;  /* 0x000000ffff0d7224 */ /* 0x000fc800078e0a00 */
[----:B------:R-:W-:Y:S01]  /*0160*/  IMAD.HI.U32 R0, R5, R13, R4 ;  /* 0x0000000d05007227 */ /* 0x000fe200078e0004 */
[C---:B--2---:R-:W-:Y:S02]  /*0170*/  IADD3 R11, PT, PT, R6.reuse, -0x1, RZ ;  /* 0xffffffff060b7810 */ /* 0x044fe40007ffe0ff */
[----:B------:R-:W-:Y:S02]  /*0180*/  IADD3 R3, PT, PT, R6, 0xf, RZ ;  /* 0x0000000f06037810 */ /* 0x000fe40007ffe0ff */
[----:B------:R-:W-:Y:S02]  /*0190*/  IABS R7, R11 ;  /* 0x0000000b00077213 */ /* 0x000fe40000000000 */
[----:B------:R-:W-:-:S03]  /*01a0*/  LOP3.LUT R11, R11, R2, RZ, 0x3c, !PT ;  /* 0x000000020b0b7212 */ /* 0x000fc600078e3cff */
[----:B------:R-:W-:Y:S01]  /*01b0*/  IMAD.HI.U32 R5, R0, R7, RZ ;  /* 0x0000000700057227 */ /* 0x000fe200078e00ff */
[----:B------:R-:W-:-:S03]  /*01c0*/  ISETP.GE.AND P2, PT, R11, RZ, PT ;  /* 0x000000ff0b00720c */ /* 0x000fc60003f46270 */
[----:B-1----:R-:W-:Y:S01]  /*01d0*/  @P1 IMAD R11, R17, R12, R18 ;  /* 0x0000000c110b1224 */ /* 0x002fe200078e0212 */
        /* <DEDUP_REMOVED lines=8> */
[----:B------:R-:W-:-:S04]  /*0260*/  SHF.R.S32.HI R4, RZ, 0x1f, R3 ;  /* 0x0000001fff047819 */ /* 0x000fc80000011403 */
[----:B------:R-:W-:-:S04]  /*0270*/  LEA.HI R4, R4, R3, RZ, 0x4 ;  /* 0x0000000304047211 */ /* 0x000fc800078f20ff */
[----:B------:R-:W-:Y:S02]  /*0280*/  SHF.R.S32.HI R7, RZ, 0x4, R4 ;  /* 0x00000004ff077819 */ /* 0x000fe40000011404 */
[----:B------:R-:W-:Y:S01]  /*0290*/  LOP3.LUT R3, R4, 0xfffffff0, RZ, 0xc0, !PT ;  /* 0xfffffff004037812 */ /* 0x000fe200078ec0ff */
[----:B------:R-:W-:Y:S01]  /*02a0*/  @P0 VIADD R5, R5, 0x1 ;  /* 0x0000000105050836 */ /* 0x000fe20000000000 */
[----:B------:R-:W-:Y:S01]  /*02b0*/  ISETP.GE.AND P0, PT, R8, R7, PT ;  /* 0x000000070800720c */ /* 0x000fe20003f06270 */
[----:B------:R-:W-:Y:S01]  /*02c0*/  @P1 IMAD R4, R11, R10, 0x1 ;  /* 0x000000010b041424 */ /* 0x000fe200078e020a */
[----:B------:R-:W-:Y:S02]  /*02d0*/  VIMNMX R6, PT, PT, R6, R3, PT ;  /* 0x0000000306067248 */ /* 0x000fe40003fe0100 */
[----:B------:R-:W-:Y:S02]  /*02e0*/  @!P2 IADD3 R5, PT, PT, -R5, RZ, RZ ;  /* 0x000000ff0505a210 */ /* 0x000fe40007ffe1ff */
        /* <DEDUP_REMOVED lines=14> */
[----:B------:R-:W-:Y:S02]  /*03d0*/  LOP3.LUT R2, R17, R4, RZ, 0x3c, !PT ;  /* 0x0000000411027212 */ /* 0x000fe400078e3cff */
[----:B------:R-:W-:Y:S01]  /*03e0*/  IABS R14, R18 ;  /* 0x00000012000e7213 */ /* 0x000fe20000000000 */
        /* <DEDUP_REMOVED lines=22> */
[----:B------:R-:W-:-:S04]  /*0550*/  IMAD R15, R15, R12, RZ ;  /* 0x0000000c0f0f7224 */ /* 0x000fc800078e02ff */
[----:B------:R-:W-:Y:S02]  /*0560*/  IMAD.HI.U32 R3, R3, R15, R2 ;  /* 0x0000000f03037227 */ /* 0x000fe400078e0002 */
[----:B------:R-:W0:Y:S04]  /*0570*/  LDC R2, c[0x0][0x3e8] ;  /* 0x0000fa00ff027b82 */ /* 0x000e280000000800 */
[----:B------:R-:W-:-:S04]  /*0580*/  IMAD.HI.U32 R3, R3, R14, RZ ;  /* 0x0000000e03037227 */ /* 0x000fc800078e00ff */
        /* <DEDUP_REMOVED lines=8> */
[----:B------:R-:W-:-:S06]  /*0610*/  @P1 VIADD R3, R3, 0x1 ;  /* 0x0000000103031836 */ /* 0x000fcc0000000000 */
[----:B------:R-:W-:Y:S02]  /*0620*/  @!P3 IADD3 R3, PT, PT, -R3, RZ, RZ ;  /* 0x000000ff0303b210 */ /* 0x000fe40007ffe1ff */
[----:B------:R-:W-:-:S05]  /*0630*/  @!P2 LOP3.LUT R3, RZ, R11, RZ, 0x33, !PT ;  /* 0x0000000bff03a212 */ /* 0x000fca00078e33ff */
[----:B0-----:R-:W-:-:S05]  /*0640*/  IMAD R3, R2, R4, R3 ;  /* 0x0000000402037224 */ /* 0x001fca00078e0203 */
[----:B------:R-:W-:-:S05]  /*0650*/  IADD3 R3, PT, PT, -R3, RZ, RZ ;  /* 0x000000ff03037210 */ /* 0x000fca0007ffe1ff */
[----:B------:R-:W-:-:S07]  /*0660*/  IMAD R4, R10, R3, 0x1 ;  /* 0x000000010a047424 */ /* 0x000fce00078e0203 */
.L_x_7069:
[----:B------:R-:W-:Y:S01]  /*0670*/  BSSY.RECONVERGENT B6, `(.L_x_7070) ;  /* 0x0000041000067945 */ /* 0x000fe20003800200 */
[----:B------:R-:W-:Y:S01]  /*0680*/  LOP3.LUT R16, R19, 0x1f, RZ, 0xc0, !PT ;  /* 0x0000001f13107812 */ /* 0x000fe200078ec0ff */
[----:B------:R-:W-:Y:S02]  /*0690*/  IMAD.MOV.U32 R10, RZ, RZ, R9 ;  /* 0x000000ffff0a7224 */ /* 0x000fe400078e0009 */
[----:B------:R-:W-:Y:S05]  /*06a0*/  @P0 BRA `(.L_x_7071) ;  /* 0x0000000000f40947 */ /* 0x000fea0003800000 */
[----:B------:R-:W0:Y:S01]  /*06b0*/  LDC R23, c[0x0][0x3f0] ;  /* 0x0000fc00ff177b82 */ /* 0x000e220000000800 */
[----:B------:R-:W1:Y:S01]  /*06c0*/  LDCU UR4, c[0x0][0x3ec] ;  /* 0x00007d80ff0477ac */ /* 0x000e620008000800 */
[----:B------:R-:W-:Y:S02]  /*06d0*/  SHF.R.U32.HI R9, RZ, 0x1, R19 ;  /* 0x00000001ff097819 */ /* 0x000fe40000011613 */
[----:B------:R-:W-:-:S04]  /*06e0*/  MOV R14, R8 ;  /* 0x00000008000e7202 */ /* 0x000fc80000000f00 */
[----:B------:R-:W2:Y:S01]  /*06f0*/  LDC R12, c[0x0][0x3f4] ;  /* 0x0000fd00ff0c7b82 */ /* 0x000ea20000000800 */
[----:B0-----:R-:W-:Y:S02]  /*0700*/  IABS R11, R23 ;  /* 0x00000017000b7213 */ /* 0x001fe40000000000 */
[----:B------:R-:W-:Y:S02]  /*0710*/  ISETP.NE.AND P1, PT, R23, RZ, PT ;  /* 0x000000ff1700720c */ /* 0x000fe40003f25270 */
[----:B------:R-:W0:Y:S01]  /*0720*/  I2F.RP R13, R11 ;  /* 0x0000000b000d7306 */ /* 0x000e220000209400 */
[----:B--2---:R-:W-:-:S07]  /*0730*/  ISETP.NE.AND P2, PT, R12, RZ, PT ;  /* 0x000000ff0c00720c */ /* 0x004fce0003f45270 */
[----:B0-----:R-:W0:Y:S02]  /*0740*/  MUFU.RCP R13, R13 ;  /* 0x0000000d000d7308 */ /* 0x001e240000001000 */
[----:B0-----:R-:W-:Y:S02]  /*0750*/  IADD3 R3, PT, PT, R13, 0xffffffe, RZ ;  /* 0x0ffffffe0d037810 */ /* 0x001fe40007ffe0ff */
[----:B-1----:R-:W-:-:S04]  /*0760*/  IADD3 R13, PT, PT, R5, -UR4, RZ ;  /* 0x80000004050d7c10 */ /* 0x002fc8000fffe0ff */
[----:B------:R-:W0:Y:S02]  /*0770*/  F2I.FTZ.U32.TRUNC.NTZ R3, R3 ;  /* 0x0000000300037305 */ /* 0x000e24000021f000 */
[----:B0-----:R-:W-:-:S05]  /*0780*/  IADD3 R2, PT, PT, RZ, -R3, RZ ;  /* 0x80000003ff027210 */ /* 0x001fca0007ffe0ff */
[----:B------:R-:W-:Y:S02]  /*0790*/  IMAD R15, R2, R11, RZ ;  /* 0x0000000b020f7224 */ /* 0x000fe400078e02ff */
[----:B------:R-:W-:-:S04]  /*07a0*/  IMAD.MOV.U32 R2, RZ, RZ, RZ ;  /* 0x000000ffff027224 */ /* 0x000fc800078e00ff */
[----:B------:R-:W-:Y:S01]  /*07b0*/  IMAD.HI.U32 R2, R3, R15, R2 ;  /* 0x0000000f03027227 */ /* 0x000fe200078e0002 */
[----:B------:R-:W-:Y:S02]  /*07c0*/  IABS R15, R12 ;  /* 0x0000000c000f7213 */ /* 0x000fe40000000000 */
[----:B------:R-:W-:-:S03]  /*07d0*/  LOP3.LUT R3, R9, 0xf, RZ, 0xc0, !PT ;  /* 0x0000000f09037812 */ /* 0x000fc600078ec0ff */
[----:B------:R-:W-:-:S07]  /*07e0*/  IMAD.MOV.U32 R9, RZ, RZ, R15 ;  /* 0x000000ffff097224 */ /* 0x000fce00078e000f */
.L_x_7073:
[----:B------:R-:W-:-:S04]  /*07f0*/  SHF.L.U32 R15, R14, 0x4, RZ ;  /* 0x000000040e0f7819 */ /* 0x000fc800000006ff */
        /* <DEDUP_REMOVED lines=28> */
[----:B------:R-:W-:Y:S02]  /*09c0*/  LOP3.LUT P0, RZ, R19, 0x1, RZ, 0xc0, !PT ;  /* 0x0000000113ff7812 */ /* 0x000fe4000780c0ff */
        /* <DEDUP_REMOVED lines=11> */
.L_x_7071:
[----:B------:R-:W-:Y:S05]  /*0a80*/  BSYNC.RECONVERGENT B6 ;  /* 0x0000000000067941 */ /* 0x000fea0003800200 */
.L_x_7070:
        /* <DEDUP_REMOVED lines=10> */
.L_x_7113:
        /* <DEDUP_REMOVED lines=39> */
.L_x_7079:
        /* <DEDUP_REMOVED lines=11> */
.L_x_7078:
[----:B------:R-:W-:Y:S05]  /*0e50*/  BSYNC.RECONVERGENT B1 ;  /* 0x0000000000017941 */ /* 0x000fea0003800200 */
.L_x_7077:
        /* <DEDUP_REMOVED lines=12> */
.L_x_7082:
[----:B------:R-:W0:Y:S01]  /*0f20*/  LDS R25, [R12+-0x400] ;  /* 0xfffc00000c197984 */ /* 0x000e220000000800 */
[----:B------:R-:W-:-:S03]  /*0f30*/  IADD3 R13, PT, PT, R13, 0x800, RZ ;  /* 0x000008000d0d7810 */ /* 0x000fc60007ffe0ff */
[----:B------:R-:W1:Y:S01]  /*0f40*/  LDS R23, [R12] ;  /* 0x000000000c177984 */ /* 0x000e620000000800 */
[----:B------:R-:W-:-:S03]  /*0f50*/  ISETP.GE.AND P4, PT, R13, R14, PT ;  /* 0x0000000e0d00720c */ /* 0x000fc60003f86270 */
[----:B------:R-:W2:Y:S04]  /*0f60*/  LDS R21, [R12+0x200] ;  /* 0x000200000c157984 */ /* 0x000ea80000000800 */
[----:B------:R-:W3:Y:S04]  /*0f70*/  LDS R27, [R12+-0x200] ;  /* 0xfffe00000c1b7984 */ /* 0x000ee80000000800 */
[----:B------:R-:W-:Y:S04]  /*0f80*/  LDS R15, [R12+0x400] ;  /* 0x000400000c0f7984 */ /* 0x000fe80000000800 */
[----:B------:R-:W4:Y:S04]  /*0f90*/  LDS R33, [R12+0x800] ;  /* 0x000800000c217984 */ /* 0x000f280000000800 */
[----:B------:R-:W5:Y:S04]  /*0fa0*/  LDS R35, [R12+0xc00] ;  /* 0x000c00000c237984 */ /* 0x000f680000000800 */
[----:B------:R-:W5:Y:S04]  /*0fb0*/  LDS R31, [R12+0xa00] ;  /* 0x000a00000c1f7984 */ /* 0x000f680000000800 */
[----:B------:R-:W5:Y:S01]  /*0fc0*/  LDS R37, [R12+0x1600] ;  /* 0x001600000c257984 */ /* 0x000f620000000800 */
[C---:B0-----:R-:W-:Y:S01]  /*0fd0*/  FADD.FTZ R25, -R10.reuse, R25 ;  /* 0x000000190a197221 */ /* 0x041fe20000010100 */
[C---:B-1----:R-:W-:Y:S01]  /*0fe0*/  FADD.FTZ R23, -R10.reuse, R23 ;  /* 0x000000170a177221 */ /* 0x042fe20000010100 */
[C---:B--2---:R-:W-:Y:S01]  /*0ff0*/  FADD.FTZ R21, -R10.reuse, R21 ;  /* 0x000000150a157221 */ /* 0x044fe20000010100 */
[----:B---3--:R-:W-:Y:S01]  /*1000*/  FADD.FTZ R24, -R10, R27 ;  /* 0x0000001b0a187221 */ /* 0x008fe20000010100 */
[----:B------:R-:W-:Y:S01]  /*1010*/  FMUL.FTZ R27, R25, 1.4426950216293334961 ;  /* 0x3fb8aa3b191b7820 */ /* 0x000fe20000410000 */
[----:B------:R-:W-:Y:S01]  /*1020*/  FMUL.FTZ R25, R23, 1.4426950216293334961 ;  /* 0x3fb8aa3b17197820 */ /* 0x000fe20000410000 */
[----:B------:R-:W-:Y:S01]  /*1030*/  FMUL.FTZ R23, R21, 1.4426950216293334961 ;  /* 0x3fb8aa3b15177820 */ /* 0x000fe20000410000 */
[----:B------:R-:W-:Y:S01]  /*1040*/  FMUL.FTZ R24, R24, 1.4426950216293334961 ;  /* 0x3fb8aa3b18187820 */ /* 0x000fe20000410000 */
[----:B------:R-:W0:Y:S02]  /*1050*/  LDS R21, [R12+0x600] ;  /* 0x000600000c157984 */ /* 0x000e240000000800 */
[----:B------:R-:W1:Y:S01]  /*1060*/  MUFU.EX2 R27, R27 ;  /* 0x0000001b001b7308 */ /* 0x000e620000000800 */
[----:B----4-:R-:W-:-:S03]  /*1070*/  FADD.FTZ R33, -R10, R33 ;  /* 0x000000210a217221 */ /* 0x010fc60000010100 */
[----:B------:R2:W3:Y:S01]  /*1080*/  MUFU.EX2 R29, R24 ;  /* 0x00000018001d7308 */ /* 0x0004e20000000800 */
[----:B-----5:R-:W-:-:S03]  /*1090*/  FADD.FTZ R35, -R10, R35 ;  /* 0x000000230a237221 */ /* 0x020fc60000010100 */
[----:B------:R-:W4:Y:S01]  /*10a0*/  MUFU.EX2 R25, R25 ;  /* 0x0000001900197308 */ /* 0x000f220000000800 */
[----:B------:R-:W-:-:S03]  /*10b0*/  FADD.FTZ R31, -R10, R31 ;  /* 0x0000001f0a1f7221 */ /* 0x000fc60000010100 */
[----:B------:R-:W5:Y:S01]  /*10c0*/  MUFU.EX2 R23, R23 ;  /* 0x0000001700177308 */ /* 0x000f620000000800 */
[----:B--2---:R-:W-:Y:S01]  /*10d0*/  FADD.FTZ R24, -R10, R15 ;  /* 0x0000000f0a187221 */ /* 0x004fe20000010100 */
[----:B-1----:R-:W-:Y:S01]  /*10e0*/  FADD.FTZ R20, R27, R20 ;  /* 0x000000141b147221 */ /* 0x002fe20000010000 */
[----:B------:R-:W1:Y:S01]  /*10f0*/  LDS R15, [R12+0xe00] ;  /* 0x000e00000c0f7984 */ /* 0x000e620000000800 */
[----:B------:R-:W-:Y:S01]  /*1100*/  FMUL.FTZ R26, R31, 1.4426950216293334961 ;  /* 0x3fb8aa3b1f1a7820 */ /* 0x000fe20000410000 */
[----:B------:R-:W-:Y:S01]  /*1110*/  FMUL.FTZ R24, R24, 1.4426950216293334961 ;  /* 0x3fb8aa3b18187820 */ /* 0x000fe20000410000 */
[----:B---3--:R-:W-:Y:S01]  /*1120*/  FADD.FTZ R20, R20, R29 ;  /* 0x0000001d14147221 */ /* 0x008fe20000010000 */
[----:B------:R2:W-:Y:S01]  /*1130*/  STS [R12+-0x200], R29 ;  /* 0xfffe001d0c007388 */ /* 0x0005e20000000800 */
[----:B------:R-:W-:Y:S02]  /*1140*/  FADD.FTZ R37, -R10, R37 ;  /* 0x000000250a257221 */ /* 0x000fe40000010100 */
[----:B----4-:R-:W-:Y:S01]  /*1150*/  FADD.FTZ R20, R20, R25 ;  /* 0x0000001914147221 */ /* 0x010fe20000010000 */
[----:B------:R-:W-:Y:S03]  /*1160*/  STS [R12], R25 ;  /* 0x000000190c007388 */ /* 0x000fe60000000800 */
[----:B-----5:R-:W-:Y:S01]  /*1170*/  FADD.FTZ R20, R20, R23 ;  /* 0x0000001714147221 */ /* 0x020fe20000010000 */
[----:B------:R3:W-:Y:S01]  /*1180*/  STS [R12+-0x400], R27 ;  /* 0xfffc001b0c007388 */ /* 0x0007e20000000800 */
[----:B--2---:R-:W2:Y:S03]  /*1190*/  MUFU.EX2 R29, R24 ;  /* 0x00000018001d7308 */ /* 0x004ea60000000800 */
[----:B------:R-:W-:Y:S04]  /*11a0*/  STS [R12+0x200], R23 ;  /* 0x000200170c007388 */ /* 0x000fe80000000800 */
[----:B------:R-:W4:Y:S01]  /*11b0*/  LDS R23, [R12+0x1000] ;  /* 0x001000000c177984 */ /* 0x000f220000000800 */
[----:B---3--:R-:W-:Y:S01]  /*11c0*/  FMUL.FTZ R27, R33, 1.4426950216293334961 ;  /* 0x3fb8aa3b211b7820 */ /* 0x008fe20000410000 */
[----:B0-----:R-:W-:-:S02]  /*11d0*/  FADD.FTZ R21, -R10, R21 ;  /* 0x000000150a157221 */ /* 0x001fc40000010100 */
[----:B------:R-:W0:Y:S02]  /*11e0*/  LDS R33, [R12+0x1200] ;  /* 0x001200000c217984 */ /* 0x000e240000000800 */
[----:B------:R-:W-:Y:S01]  /*11f0*/  FMUL.FTZ R25, R21, 1.4426950216293334961 ;  /* 0x3fb8aa3b15197820 */ /* 0x000fe20000410000 */
[----:B------:R-:W3:Y:S01]  /*1200*/  MUFU.EX2 R27, R27 ;  /* 0x0000001b001b7308 */ /* 0x000ee20000000800 */
[----:B--2---:R-:W-:Y:S01]  /*1210*/  FADD.FTZ R20, R20, R29 ;  /* 0x0000001d14147221 */ /* 0x004fe20000010000 */
[----:B------:R-:W-:Y:S01]  /*1220*/  FMUL.FTZ R21, R35, 1.4426950216293334961 ;  /* 0x3fb8aa3b23157820 */ /* 0x000fe20000410000 */
[----:B------:R2:W-:Y:S02]  /*1230*/  STS [R12+0x400], R29 ;  /* 0x0004001d0c007388 */ /* 0x0005e40000000800 */
[----:B------:R-:W5:Y:S02]  /*1240*/  MUFU.EX2 R25, R25 ;  /* 0x0000001900197308 */ /* 0x000f640000000800 */
[----:B------:R-:W0:Y:S02]  /*1250*/  LDS R35, [R12+0x1400] ;  /* 0x001400000c237984 */ /* 0x000e240000000800 */
[----:B------:R-:W-:Y:S01]  /*1260*/  MUFU.EX2 R21, R21 ;  /* 0x0000001500157308 */ /* 0x000fe20000000800 */
[----:B-1----:R-:W-:-:S03]  /*1270*/  FADD.FTZ R15, -R10, R15 ;  /* 0x0000000f0a0f7221 */ /* 0x002fc60000010100 */
[----:B--2---:R-:W1:Y:S01]  /*1280*/  MUFU.EX2 R29, R26 ;  /* 0x0000001a001d7308 */ /* 0x004e620000000800 */
[----:B---3--:R-:W-:Y:S01]  /*1290*/  STS [R12+0x800], R27 ;  /* 0x0008001b0c007388 */ /* 0x008fe20000000800 */
[----:B------:R-:W-:Y:S01]  /*12a0*/  FMUL.FTZ R15, R15, 1.4426950216293334961 ;  /* 0x3fb8aa3b0f0f7820 */ /* 0x000fe20000410000 */
[----:B-----5:R-:W-:Y:S02]  /*12b0*/  FADD.FTZ R20, R20, R25 ;  /* 0x0000001914147221 */ /* 0x020fe40000010000 */
[----:B------:R-:W-:Y:S01]  /*12c0*/  STS [R12+0x600], R25 ;  /* 0x000600190c007388 */ /* 0x000fe20000000800 */
[----:B------:R-:W2:Y:S01]  /*12d0*/  MUFU.EX2 R31, R15 ;  /* 0x0000000f001f7308 */ /* 0x000ea20000000800 */
[----:B------:R-:W-:Y:S02]  /*12e0*/  FADD.FTZ R20, R20, R27 ;  /* 0x0000001b14147221 */ /* 0x000fe40000010000 */
[----:B------:R-:W3:Y:S02]  /*12f0*/  LDS R25, [R12+0x1a00] ;  /* 0x001a00000c197984 */ /* 0x000ee40000000800 */
[----:B-1----:R-:W-:-:S02]  /*1300*/  FADD.FTZ R20, R20, R29 ;  /* 0x0000001d14147221 */ /* 0x002fc40000010000 */
[----:B------:R-:W1:Y:S02]  /*1310*/  LDS R27, [R12+0x1800] ;  /* 0x001800000c1b7984 */ /* 0x000e640000000800 */
[----:B------:R-:W-:Y:S01]  /*1320*/  FADD.FTZ R20, R20, R21 ;  /* 0x0000001514147221 */ /* 0x000fe20000010000 */
[----:B----4-:R-:W-:Y:S01]  /*1330*/  FADD.FTZ R23, -R10, R23 ;  /* 0x000000170a177221 */ /* 0x010fe20000010100 */
[----:B------:R4:W-:Y:S02]  /*1340*/  STS [R12+0xc00], R21 ;  /* 0x000c00150c007388 */ /* 0x0009e40000000800 */
[----:B--2---:R-:W-:Y:S01]  /*1350*/  FADD.FTZ R15, R20, R31 ;  /* 0x0000001f140f7221 */ /* 0x004fe20000010000 */
[----:B------:R-:W-:Y:S01]  /*1360*/  FMUL.FTZ R20, R23, 1.4426950216293334961 ;  /* 0x3fb8aa3b17147820 */ /* 0x000fe20000410000 */
[C---:B0-----:R-:W-:Y:S01]  /*1370*/  FADD.FTZ R33, -R10.reuse, R33 ;  /* 0x000000210a217221 */ /* 0x041fe20000010100 */
[----:B------:R0:W-:Y:S03]  /*1380*/  STS [R12+0xa00], R29 ;  /* 0x000a001d0c007388 */ /* 0x0001e60000000800 */
[----:B------:R-:W-:Y:S01]  /*1390*/  FMUL.FTZ R33, R33, 1.4426950216293334961 ;  /* 0x3fb8aa3b21217820 */ /* 0x000fe20000410000 */
[----:B------:R-:W2:Y:S01]  /*13a0*/  MUFU.EX2 R20, R20 ;  /* 0x0000001400147308 */ /* 0x000ea20000000800 */
[----:B------:R-:W-:Y:S03]  /*13b0*/  STS [R12+0xe00], R31 ;  /* 0x000e001f0c007388 */ /* 0x000fe60000000800 */
[----:B----4-:R-:W4:Y:S01]  /*13c0*/  MUFU.EX2 R21, R33 ;  /* 0x0000002100157308 */ /* 0x010f220000000800 */
[----:B------:R-:W-:Y:S01]  /*13d0*/  FADD.FTZ R35, -R10, R35 ;  /* 0x000000230a237221 */ /* 0x000fe20000010100 */
[----:B0-----:R-:W-:-:S03]  /*13e0*/  FMUL.FTZ R29, R37, 1.4426950216293334961 ;  /* 0x3fb8aa3b251d7820 */ /* 0x001fc60000410000 */
[----:B------:R-:W-:-:S03]  /*13f0*/  FMUL.FTZ R23, R35, 1.4426950216293334961 ;  /* 0x3fb8aa3b23177820 */ /* 0x000fc60000410000 */
[----:B------:R-:W0:Y:S01]  /*1400*/  MUFU.EX2 R29, R29 ;  /* 0x0000001d001d7308 */ /* 0x000e220000000800 */
[----:B--2---:R-:W-:Y:S01]  /*1410*/  FADD.FTZ R24, R15, R20 ;  /* 0x000000140f187221 */ /* 0x004fe20000010000 */
[----:B------:R2:W-:Y:S02]  /*1420*/  STS [R12+0x1000], R20 ;  /* 0x001000140c007388 */ /* 0x0005e40000000800 */
[----:B------:R-:W5:Y:S01]  /*1430*/  MUFU.EX2 R23, R23 ;  /* 0x0000001700177308 */ /* 0x000f620000000800 */
[----:B----4-:R-:W-:Y:S01]  /*1440*/  FADD.FTZ R24, R24, R21 ;  /* 0x0000001518187221 */ /* 0x010fe20000010000 */
[----:B------:R-:W-:Y:S01]  /*1450*/  STS [R12+0x1200], R21 ;  /* 0x001200150c007388 */ /* 0x000fe20000000800 */
[C---:B---3--:R-:W-:Y:S01]  /*1460*/  FADD.FTZ R25, -R10.reuse, R25 ;  /* 0x000000190a197221 */ /* 0x048fe20000010100 */
[----:B-1----:R-:W-:-:S03]  /*1470*/  FADD.FTZ R27, -R10, R27 ;  /* 0x0000001b0a1b7221 */ /* 0x002fc60000010100 */
[----:B------:R-:W-:Y:S01]  /*1480*/  FMUL.FTZ R25, R25, 1.4426950216293334961 ;  /* 0x3fb8aa3b19197820 */ /* 0x000fe20000410000 */
[----:B0-----:R-:W-:Y:S01]  /*1490*/  STS [R12+0x1600], R29 ;  /* 0x0016001d0c007388 */ /* 0x001fe20000000800 */
[----:B------:R-:W-:Y:S01]  /*14a0*/  FMUL.FTZ R27, R27, 1.4426950216293334961 ;  /* 0x3fb8aa3b1b1b7820 */ /* 0x000fe20000410000 */
[----:B-----5:R-:W-:Y:S02]  /*14b0*/  FADD.FTZ R24, R24, R23 ;  /* 0x0000001718187221 */ /* 0x020fe40000010000 */
[----:B------:R-:W-:Y:S01]  /*14c0*/  STS [R12+0x1400], R23 ;  /* 0x001400170c007388 */ /* 0x000fe20000000800 */
[----:B------:R-:W0:Y:S01]  /*14d0*/  MUFU.EX2 R25, R25 ;  /* 0x0000001900197308 */ /* 0x000e220000000800 */
[----:B------:R-:W-:-:S03]  /*14e0*/  FADD.FTZ R24, R24, R29 ;  /* 0x0000001d18187221 */ /* 0x000fc60000010000 */
[----:B------:R-:W1:Y:S01]  /*14f0*/  MUFU.EX2 R27, R27 ;  /* 0x0000001b001b7308 */ /* 0x000e620000000800 */
[----:B0-----:R-:W-:Y:S01]  /*1500*/  STS [R12+0x1a00], R25 ;  /* 0x001a00190c007388 */ /* 0x001fe20000000800 */
[----:B-1----:R-:W-:-:S03]  /*1510*/  FADD.FTZ R24, R24, R27 ;  /* 0x0000001b18187221 */ /* 0x002fc60000010000 */
[----:B------:R0:W-:Y:S01]  /*1520*/  STS [R12+0x1800], R27 ;  /* 0x0018001b0c007388 */ /* 0x0001e20000000800 */
[----:B--2---:R-:W-:Y:S01]  /*1530*/  FADD.FTZ R20, R24, R25 ;  /* 0x0000001918147221 */ /* 0x004fe20000010000 */
[----:B0-----:R-:W-:Y:S01]  /*1540*/  VIADD R12, R12, 0x2000 ;  /* 0x000020000c0c7836 */ /* 0x001fe20000000000 */
[----:B------:R-:W-:Y:S06]  /*1550*/  @!P4 BRA `(.L_x_7082) ;  /* 0xfffffff80070c947 */ /* 0x000fec000383ffff */
.L_x_7081:
[----:B------:R-:W-:Y:S05]  /*1560*/  BSYNC.RECONVERGENT B1 ;  /* 0x0000000000017941 */ /* 0x000fea0003800200 */
.L_x_7080:
        /* <DEDUP_REMOVED lines=17> */
[----:B------:R-:W1:Y:S01]  /*1680*/  MUFU.EX2 R29, R14 ;  /* 0x0000000e001d7308 */ /* 0x000e620000000800 */
[C---:B--2---:R-:W-:Y:S01]  /*1690*/  FADD.FTZ R33, -R10.reuse, R33 ;  /* 0x000000210a217221 */ /* 0x044fe20000010100 */
[----:B------:R-:W-:Y:S01]  /*16a0*/  FMUL.FTZ R31, R31, 1.4426950216293334961 ;  /* 0x3fb8aa3b1f1f7820 */ /* 0x000fe20000410000 */
[C---:B---3--:R-:W-:Y:S02]  /*16b0*/  FADD.FTZ R24, -R10.reuse, R27 ;  /* 0x0000001b0a187221 */ /* 0x048fe40000010100 */
[----:B------:R-:W-:Y:S01]  /*16c0*/  FMUL.FTZ R33, R33, 1.4426950216293334961 ;  /* 0x3fb8aa3b21217820 */ /* 0x000fe20000410000 */
[----:B----4-:R-:W-:-:S03]  /*16d0*/  FADD.FTZ R26, -R10, R23 ;  /* 0x000000170a1a7221 */ /* 0x010fc60000010100 */
[----:B------:R-:W2:Y:S01]  /*16e0*/  MUFU.EX2 R27, R33 ;  /* 0x00000021001b7308 */ /* 0x000ea20000000800 */
[----:B------:R-:W-:Y:S01]  /*16f0*/  FMUL.FTZ R24, R24, 1.4426950216293334961 ;  /* 0x3fb8aa3b18187820 */ /* 0x000fe20000410000 */
[----:B-----5:R-:W-:Y:S01]  /*1700*/  FADD.FTZ R28, -R10, R25 ;  /* 0x000000190a1c7221 */ /* 0x020fe20000010100 */
[----:B------:R-:W-:Y:S01]  /*1710*/  FMUL.FTZ R26, R26, 1.4426950216293334961 ;  /* 0x3fb8aa3b1a1a7820 */ /* 0x000fe20000410000 */
[----:B-1----:R-:W-:Y:S01]  /*1720*/  FADD.FTZ R20, R20, R29 ;  /* 0x0000001d14147221 */ /* 0x002fe20000010000 */
[----:B------:R-:W1:Y:S01]  /*1730*/  MUFU.EX2 R25, R24 ;  /* 0x0000001800197308 */ /* 0x000e620000000800 */
[----:B------:R-:W-:Y:S01]  /*1740*/  FADD.FTZ R21, -R10, R21 ;  /* 0x000000150a157221 */ /* 0x000fe20000010100 */
[----:B------:R-:W-:Y:S01]  /*1750*/  FMUL.FTZ R28, R28, 1.4426950216293334961 ;  /* 0x3fb8aa3b1c1c7820 */ /* 0x000fe20000410000 */
[----:B------:R3:W-:Y:S02]  /*1760*/  STS [R12+-0x400], R29 ;  /* 0xfffc001d0c007388 */ /* 0x0007e40000000800 */
[----:B------:R-:W-:-:S02]  /*1770*/  FMUL.FTZ R21, R21, 1.4426950216293334961 ;  /* 0x3fb8aa3b15157820 */ /* 0x000fc40000410000 */
[----:B--2---:R-:W-:Y:S04]  /*1780*/  STS [R12], R27 ;  /* 0x0000001b0c007388 */ /* 0x004fe80000000800 */
[----:B------:R-:W2:Y:S01]  /*1790*/  MUFU.EX2 R21, R21 ;  /* 0x0000001500157308 */ /* 0x000ea20000000800 */
[----:B-1----:R-:W-:Y:S03]  /*17a0*/  STS [R12+0x400], R25 ;  /* 0x000400190c007388 */ /* 0x002fe60000000800 */
[----:B---3--:R-:W1:Y:S01]  /*17b0*/  MUFU.EX2 R29, R28 ;  /* 0x0000001c001d7308 */ /* 0x008e620000000800 */
[----:B0-----:R-:W-:-:S03]  /*17c0*/  FADD.FTZ R14, -R10, R15 ;  /* 0x0000000f0a0e7221 */ /* 0x001fc60000010100 */
[----:B------:R-:W0:Y:S01]  /*17d0*/  MUFU.EX2 R15, R31 ;  /* 0x0000001f000f7308 */ /* 0x000e220000000800 */
[----:B--2---:R-:W-:Y:S01]  /*17e0*/  STS [R12+0xa00], R21 ;  /* 0x000a00150c007388 */ /* 0x004fe20000000800 */
[----:B------:R-:W-:Y:S02]  /*17f0*/  FMUL.FTZ R14, R14, 1.4426950216293334961 ;  /* 0x3fb8aa3b0e0e7820 */ /* 0x000fe40000410000 */
[----:B------:R-:W2:Y:S01]  /*1800*/  MUFU.EX2 R31, R26 ;  /* 0x0000001a001f7308 */ /* 0x000ea20000000800 */
[----:B-1----:R-:W-:Y:S03]  /*1810*/  STS [R12+0x800], R29 ;  /* 0x0008001d0c007388 */ /* 0x002fe60000000800 */
[----:B------:R-:W1:Y:S01]  /*1820*/  MUFU.EX2 R23, R14 ;  /* 0x0000000e00177308 */ /* 0x000e620000000800 */
[----:B0-----:R-:W-:Y:S01]  /*1830*/  FADD.FTZ R20, R20, R15 ;  /* 0x0000000f14147221 */ /* 0x001fe20000010000 */
[----:B------:R-:W-:Y:S03]  /*1840*/  STS [R12+-0x200], R15 ;  /* 0xfffe000f0c007388 */ /* 0x000fe60000000800 */
[----:B------:R-:W-:Y:S01]  /*1850*/  FADD.FTZ R20, R20, R27 ;  /* 0x0000001b14147221 */ /* 0x000fe20000010000 */
[----:B--2---:R-:W-:Y:S03]  /*1860*/  STS [R12+0x600], R31 ;  /* 0x0006001f0c007388 */ /* 0x004fe60000000800 */
[----:B-1----:R-:W-:Y:S01]  /*1870*/  FADD.FTZ R20, R20, R23 ;  /* 0x0000001714147221 */ /* 0x002fe20000010000 */
[----:B------:R0:W-:Y:S03]  /*1880*/  STS [R12+0x200], R23 ;  /* 0x000200170c007388 */ /* 0x0001e60000000800 */
[----:B------:R-:W-:-:S04]  /*1890*/  FADD.FTZ R20, R20, R25 ;  /* 0x0000001914147221 */ /* 0x000fc80000010000 */
[----:B------:R-:W-:Y:S01]  /*18a0*/  FADD.FTZ R20, R20, R31 ;  /* 0x0000001f14147221 */ /* 0x000fe20000010000 */
[----:B0-----:R-:W-:-:S03]  /*18b0*/  VIADD R12, R12, 0x1000 ;  /* 0x000010000c0c7836 */ /* 0x001fc60000000000 */
[----:B------:R-:W-:-:S04]  /*18c0*/  FADD.FTZ R20, R20, R29 ;  /* 0x0000001d14147221 */ /* 0x000fc80000010000 */
[----:B------:R-:W-:-:S07]  /*18d0*/  FADD.FTZ R20, R20, R21 ;  /* 0x0000001514147221 */ /* 0x000fce0000010000 */
.L_x_7084:
[----:B------:R-:W-:Y:S05]  /*18e0*/  BSYNC.RECONVERGENT B1 ;  /* 0x0000000000017941 */ /* 0x000fea0003800200 */
.L_x_7083:
        /* <DEDUP_REMOVED lines=26> */
.L_x_7076:
[----:B------:R-:W-:Y:S05]  /*1a90*/  BSYNC.RECONVERGENT B0 ;  /* 0x0000000000007941 */ /* 0x000fea0003800200 */
.L_x_7075:
        /* <DEDUP_REMOVED lines=22> */
[----:B------:R-:W-:Y:S02]  /*1c00*/  BSSY.RECONVERGENT B1, `(.L_x_7087) ;  /* 0x0000018000017945 */ /* 0x000fe40003800200 */
[----:B------:R-:W-:-:S03]  /*1c10*/  IADD3 R10, PT, PT, R6, R3, RZ ;  /* 0x00000003060a7210 */ /* 0x000fc60007ffe0ff */
[----:B------:R-:W0:Y:S01]  /*1c20*/  MUFU.RCP R2, R2 ;  /* 0x0000000200027308 */ /* 0x000e220000001000 */
[C---:B------:R-:W-:Y:S02]  /*1c30*/  LOP3.LUT R3, R10.reuse, 0x180, RZ, 0xc0, !PT ;  /* 0x000001800a037812 */ /* 0x040fe400078ec0ff */
[----:B------:R-:W-:Y:S02]  /*1c40*/  ISETP.GE.U32.AND P1, PT, R10, 0x180, PT ;  /* 0x000001800a00780c */ /* 0x000fe40003f26070 */
[----:B------:R-:W-:Y:S02]  /*1c50*/  ISETP.NE.AND P0, PT, R3, 0x180, PT ;  /* 0x000001800300780c */ /* 0x000fe40003f05270 */
[----:B------:R-:W-:-:S11]  /*1c60*/  MOV R3, R19 ;  /* 0x0000001300037202 */ /* 0x000fd60000000f00 */
[----:B0-----:R-:W-:Y:S05]  /*1c70*/  @!P0 BRA `(.L_x_7088) ;  /* 0x0000000000408947 */ /* 0x001fea0003800000 */
        /* <DEDUP_REMOVED lines=9> */
.L_x_7089:
[----:B------:R-:W0:Y:S01]  /*1d10*/  LDS R15, [R12] ;  /* 0x000000000c0f7984 */ /* 0x000e220000000800 */
[----:B------:R-:W-:-:S04]  /*1d20*/  IADD3 R13, PT, PT, R13, 0x1, RZ ;  /* 0x000000010d0d7810 */ /* 0x000fc80007ffe0ff */
[----:B------:R-:W-:Y:S01]  /*1d30*/  ISETP.NE.AND P0, PT, R13, RZ, PT ;  /* 0x000000ff0d00720c */ /* 0x000fe20003f05270 */
[----:B0-----:R-:W-:-:S05]  /*1d40*/  FMUL.FTZ R15, R15, R2 ;  /* 0x000000020f0f7220 */ /* 0x001fca0000410000 */
[----:B------:R0:W-:Y:S02]  /*1d50*/  STS [R12], R15 ;  /* 0x0000000f0c007388 */ /* 0x0001e40000000800 */
[----:B0-----:R-:W-:-:S05]  /*1d60*/  VIADD R12, R12, 0x200 ;  /* 0x000002000c0c7836 */ /* 0x001fca0000000000 */
[----:B------:R-:W-:Y:S05]  /*1d70*/  @P0 BRA `(.L_x_7089) ;  /* 0xfffffffc00e40947 */ /* 0x000fea000383ffff */
.L_x_7088:
[----:B------:R-:W-:Y:S05]  /*1d80*/  BSYNC.RECONVERGENT B1 ;  /* 0x0000000000017941 */ /* 0x000fea0003800200 */
.L_x_7087:
        /* <DEDUP_REMOVED lines=12> */
.L_x_7092:
        /* <DEDUP_REMOVED lines=52> */
.L_x_7091:
[----:B------:R-:W-:Y:S05]  /*2190*/  BSYNC.RECONVERGENT B1 ;  /* 0x0000000000017941 */ /* 0x000fea0003800200 */
.L_x_7090:
        /* <DEDUP_REMOVED lines=31> */
.L_x_7094:
[----:B------:R-:W-:Y:S05]  /*2390*/  BSYNC.RECONVERGENT B1 ;  /* 0x0000000000017941 */ /* 0x000fea0003800200 */
.L_x_7093:
        /* <DEDUP_REMOVED lines=14> */
.L_x_7086:
[----:B------:R-:W-:Y:S05]  /*2480*/  BSYNC.RECONVERGENT B0 ;  /* 0x0000000000007941 */ /* 0x000fea0003800200 */
.L_x_7085:
        /* <DEDUP_REMOVED lines=9> */
[----:B--2---:R-:W-:-:S02]  /*2520*/  IADD3 R5, PT, PT, R5, -UR4, RZ ;  /* 0x8000000405057c10 */ /* 0x004fc4000fffe0ff */
[----:B0-----:R-:W-:Y:S02]  /*2530*/  IABS R6, R13 ;  /* 0x0000000d00067213 */ /* 0x001fe40000000000 */
[----:B------:R-:W-:-:S03]  /*2540*/  ISETP.NE.AND P1, PT, R13, RZ, PT ;  /* 0x000000ff0d00720c */ /* 0x000fc60003f25270 */
[----:B------:R-:W0:Y:S01]  /*2550*/  I2F.RP R14, R6 ;  /* 0x00000006000e7306 */ /* 0x000e220000209400 */
[----:B---3--:R-:W-:Y:S02]  /*2560*/  ISETP.NE.AND P2, PT, R0, RZ, PT ;  /* 0x000000ff0000720c */ /* 0x008fe40003f45270 */
[----:B-1----:R-:W-:Y:S02]  /*2570*/  IADD3 R10, PT, PT, R12, 0xffffffe, RZ ;  /* 0x0ffffffe0c0a7810 */ /* 0x002fe40007ffe0ff */
[----:B------:R-:W-:-:S03]  /*2580*/  IABS R12, R0 ;  /* 0x00000000000c7213 */ /* 0x000fc60000000000 */
[----:B------:R1:W2:Y:S08]  /*2590*/  F2I.FTZ.U32.TRUNC.NTZ R11, R10 ;  /* 0x0000000a000b7305 */ /* 0x0002b0000021f000 */
[----:B0-----:R-:W0:Y:S01]  /*25a0*/  MUFU.RCP R14, R14 ;  /* 0x0000000e000e7308 */ /* 0x001e220000001000 */
[----:B-1----:R-:W-:Y:S01]  /*25b0*/  IMAD.MOV.U32 R10, RZ, RZ, RZ ;  /* 0x000000ffff0a7224 */ /* 0x002fe200078e00ff */
[----:B--2---:R-:W-:-:S05]  /*25c0*/  IADD3 R20, PT, PT, RZ, -R11, RZ ;  /* 0x8000000bff147210 */ /* 0x004fca0007ffe0ff */
[----:B------:R-:W-:-:S04]  /*25d0*/  IMAD R15, R20, R9, RZ ;  /* 0x00000009140f7224 */ /* 0x000fc800078e02ff */
[----:B------:R-:W-:-:S04]  /*25e0*/  IMAD.HI.U32 R10, R11, R15, R10 ;  /* 0x0000000f0b0a7227 */ /* 0x000fc800078e000a */
[----:B0-----:R-:W-:-:S04]  /*25f0*/  VIADD R2, R14, 0xffffffe ;  /* 0x0ffffffe0e027836 */ /* 0x001fc80000000000 */
[----:B------:R0:W1:Y:S02]  /*2600*/  F2I.FTZ.U32.TRUNC.NTZ R3, R2 ;  /* 0x0000000200037305 */ /* 0x000064000021f000 */
[----:B0-----:R-:W-:Y:S01]  /*2610*/  HFMA2 R2, -RZ, RZ, 0, 0 ;  /* 0x00000000ff027431 */ /* 0x001fe200000001ff */
[----:B-1----:R-:W-:-:S05]  /*2620*/  IADD3 R21, PT, PT, RZ, -R3, RZ ;  /* 0x80000003ff157210 */ /* 0x002fca0007ffe0ff */
[----:B------:R-:W-:-:S04]  /*2630*/  IMAD R11, R21, R6, RZ ;  /* 0x00000006150b7224 */ /* 0x000fc800078e02ff */
[----:B------:R-:W-:-:S04]  /*2640*/  IMAD.HI.U32 R2, R3, R11, R2 ;  /* 0x0000000b03027227 */ /* 0x000fc800078e0002 */
[----:B------:R-:W-:-:S07]  /*2650*/  IMAD.MOV.U32 R3, RZ, RZ, R12 ;  /* 0x000000ffff037224 */ /* 0x000fce00078e000c */
.L_x_7098:
        /* <DEDUP_REMOVED lines=33> */
.L_x_7097:
        /* <DEDUP_REMOVED lines=16> */
.L_x_7096:
[----:B------:R-:W-:Y:S05]  /*2970*/  BSYNC.RECONVERGENT B6 ;  /* 0x0000000000067941 */ /* 0x000fea0003800200 */
.L_x_7095:
[----:B------:R-:W-:Y:S01]  /*2980*/  UMOV UR4, 0xffffffff ;  /* 0xffffffff00047882 */ /* 0x000fe20000000000 */
[----:B------:R-:W-:Y:S02]  /*2990*/  SHF.R.U32.HI R28, RZ, 0x5, R19 ;  /* 0x00000005ff1c7819 */ /* 0x000fe40000011613 */
[----:B------:R-:W-:Y:S05]  /*29a0*/  BRA.DIV UR4, `(.L_x_7099) ;  /* 0x0000001204307947 */ /* 0x000fea000b800000 */
[----:B-1----:R-:W-:Y:S01]  /*29b0*/  HFMA2 R3, -RZ, RZ, 0, 0 ;  /* 0x00000000ff037431 */ /* 0x002fe200000001ff */
[----:B------:R-:W-:Y:S01]  /*29c0*/  MOV R5, RZ ;  /* 0x000000ff00057202 */ /* 0x000fe20000000f00 */
[----:B------:R-:W-:Y:S01]  /*29d0*/  HFMA2 R9, -RZ, RZ, 0, 0 ;  /* 0x00000000ff097431 */ /* 0x000fe200000001ff */
[----:B------:R-:W-:Y:S01]  /*29e0*/  MOV R21, RZ ;  /* 0x000000ff00157202 */ /* 0x000fe20000000f00 */
[----:B------:R-:W-:Y:S02]  /*29f0*/  IMAD.MOV.U32 R7, RZ, RZ, RZ ;  /* 0x000000ffff077224 */ /* 0x000fe400078e00ff */
[----:B------:R-:W-:Y:S01]  /*2a00*/  FADD.FTZ R3, RZ, R3 ;  /* 0x00000003ff037221 */ /* 0x000fe20000010000 */
[----:B------:R-:W-:Y:S01]  /*2a10*/  FADD.FTZ R5, RZ, R5 ;  /* 0x00000005ff057221 */ /* 0x000fe20000010000 */
[----:B------:R-:W-:Y:S01]  /*2a20*/  FADD.FTZ R9, RZ, R9 ;  /* 0x00000009ff097221 */ /* 0x000fe20000010000 */
[----:B------:R-:W-:Y:S01]  /*2a30*/  FADD.FTZ R21, RZ, R21 ;  /* 0x00000015ff157221 */ /* 0x000fe20000010000 */
[----:B------:R-:W-:Y:S01]  /*2a40*/  FADD.FTZ R7, RZ, R7 ;  /* 0x00000007ff077221 */ /* 0x000fe20000010000 */
[----:B------:R-:W1:Y:S01]  /*2a50*/  SHFL.BFLY PT, R2, R3, 0x1, 0x1f ;  /* 0x0c201f0003027f89 */ /* 0x000e6200000e0000 */
[----:B------:R-:W-:-:S02]  /*2a60*/  IMAD.MOV.U32 R24, RZ, RZ, RZ ;  /* 0x000000ffff187224 */ /* 0x000fc400078e00ff */
[----:B------:R-:W-:Y:S01]  /*2a70*/  HFMA2 R14, -RZ, RZ, 0, 0 ;  /* 0x00000000ff0e7431 */ /* 0x000fe200000001ff */
[----:B------:R-:W-:Y:S01]  /*2a80*/  MOV R0, RZ ;  /* 0x000000ff00007202 */ /* 0x000fe20000000f00 */
[----:B------:R-:W2:Y:S01]  /*2a90*/  SHFL.BFLY PT, R4, R5, 0x1, 0x1f ;  /* 0x0c201f0005047f89 */ /* 0x000ea200000e0000 */
[----:B------:R-:W-:Y:S02]  /*2aa0*/  FADD.FTZ R24, RZ, R24 ;  /* 0x00000018ff187221 */ /* 0x000fe40000010000 */
        /* <DEDUP_REMOVED lines=22> */
[----:B------:R-:W-:Y:S02]  /*2c10*/  HFMA2 R7, -RZ, RZ, 0, 0 ;  /* 0x00000000ff077431 */ /* 0x000fe400000001ff */
[----:B------:R-:W-:Y:S01]  /*2c20*/  FADD.FTZ R9, RZ, R9 ;  /* 0x00000009ff097221 */ /* 0x000fe20000010000 */
[----:B------:R-:W5:Y:S01]  /*2c30*/  SHFL.BFLY PT, R32, R5, 0x1, 0x1f ;  /* 0x0c201f0005207f89 */ /* 0x000f6200000e0000 */
[----:B0-----:R-:W-:Y:S01]  /*2c40*/  FADD.FTZ R24, R24, R27 ;  /* 0x0000001b18187221 */ /* 0x001fe20000010000 */
[----:B------:R-:W-:Y:S02]  /*2c50*/  IMAD.MOV.U32 R27, RZ, RZ, RZ ;  /* 0x000000ffff1b7224 */ /* 0x000fe400078e00ff */
[----:B------:R-:W-:Y:S01]  /*2c60*/  FADD.FTZ R7, RZ, R7 ;  /* 0x00000007ff077221 */ /* 0x000fe20000010000 */
[----:B------:R-:W0:Y:S01]  /*2c70*/  SHFL.BFLY PT, R34, R9, 0x1, 0x1f ;  /* 0x0c201f0009227f89 */ /* 0x000e2200000e0000 */
[----:B------:R-:W-:Y:S01]  /*2c80*/  FADD.FTZ R27, RZ, R27 ;  /* 0x0000001bff1b7221 */ /* 0x000fe20000010000 */
[----:B-1----:R-:W-:-:S02]  /*2c90*/  FADD.FTZ R30, R29, R30 ;  /* 0x0000001e1d1e7221 */ /* 0x002fc40000010000 */
        /* <DEDUP_REMOVED lines=12> */
.L_x_7146:
[C---:B------:R-:W-:Y:S01]  /*2d60*/  LOP3.LUT P0, RZ, R19.reuse, 0x3, RZ, 0xc0, !PT ;  /* 0x0000000313ff7812 */ /* 0x040fe2000780c0ff */
[----:B------:R-:W-:Y:S05]  /*2d70*/  WARPSYNC.ALL ;  /* 0x0000000000007948 */ /* 0x000fea0003800000 */
[----:B------:R-:W-:Y:S01]  /*2d80*/  LOP3.LUT R3, R19, 0x3c0, RZ, 0xc0, !PT ;  /* 0x000003c013037812 */ /* 0x000fe200078ec0ff */
[----:B------:R-:W-:Y:S01]  /*2d90*/  BAR.SYNC.DEFER_BLOCKING 0x0 ;  /* 0x0000000000007b1d */ /* 0x000fe20000010000 */
[----:B----4-:R-:W-:Y:S02]  /*2da0*/  FADD.FTZ R27, R27, R14 ;  /* 0x0000000e1b1b7221 */ /* 0x010fe40000010000 */
[----:B------:R-:W-:-:S02]  /*2db0*/  ISETP.NE.OR P1, PT, R3, 0x40, P0 ;  /* 0x000000400300780c */ /* 0x000fc40000725670 */
[----:B------:R-:W-:Y:S01]  /*2dc0*/  SHF.R.U32.HI R3, RZ, 0x2, R16 ;  /* 0x00000002ff037819 */ /* 0x000fe20000011610 */
[----:B------:R-:W-:Y:S03]  /*2dd0*/  BSSY.RECONVERGENT B0, `(.L_x_7100) ;  /* 0x0000018000007945 */ /* 0x000fe60003800200 */
[----:B------:R-:W-:-:S07]  /*2de0*/  LEA R28, R28, R3, 0x7 ;  /* 0x000000031c1c7211 */ /* 0x000fce00078e38ff */
        /* <DEDUP_REMOVED lines=22> */
.L_x_7101:
[----:B------:R-:W-:Y:S05]  /*2f50*/  BSYNC.RECONVERGENT B0 ;  /* 0x0000000000007941 */ /* 0x000fea0003800200 */
.L_x_7100:
        /* <DEDUP_REMOVED lines=45> */
.L_x_7103:
[----:B------:R-:W-:Y:S05]  /*3230*/  BSYNC.RECONVERGENT B0 ;  /* 0x0000000000007941 */ /* 0x000fea0003800200 */
.L_x_7102:
        /* <DEDUP_REMOVED lines=20> */
.L_x_7105:
[----:B------:R-:W-:Y:S05]  /*3380*/  BSYNC.RECONVERGENT B0 ;  /* 0x0000000000007941 */ /* 0x000fea0003800200 */
.L_x_7104:
        /* <DEDUP_REMOVED lines=35> */
.L_x_7107:
[----:B------:R-:W-:Y:S05]  /*35c0*/  BSYNC.RECONVERGENT B0 ;  /* 0x0000000000007941 */ /* 0x000fea0003800200 */
.L_x_7106:
        /* <DEDUP_REMOVED lines=32> */
.L_x_7072:
        /* <DEDUP_REMOVED lines=8> */
[----:B0-----:R-:W-:Y:S01]  /*3850*/  MOV R4, UR6 ;  /* 0x0000000600047c02 */ /* 0x001fe20008000f00 */
[----:B------:R-:W-:Y:S01]  /*3860*/  IMAD.U32 R5, RZ, RZ, UR7 ;  /* 0x00000007ff057e24 */ /* 0x000fe2000f8e00ff */
[----:B---3--:R-:W-:-:S02]  /*3870*/  MOV R6, UR8 ;  /* 0x0000000800067c02 */ /* 0x008fc40008000f00 */
[----:B------:R-:W-:Y:S02]  /*3880*/  MOV R7, UR9 ;  /* 0x0000000900077c02 */ /* 0x000fe40008000f00 */
[----:B----4-:R-:W-:Y:S01]  /*3890*/  MOV R10, UR4 ;  /* 0x00000004000a7c02 */ /* 0x010fe20008000f00 */
[----:B-1----:R-:W-:-:S07]  /*38a0*/  IMAD.U32 R11, RZ, RZ, UR5 ;  /* 0x00000005ff0b7e24 */ /* 0x002fce000f8e00ff */
[----:B------:R-:W-:-:S07]  /*38b0*/  LEPC R20, `(.L_x_7108) ;  /* 0x000000001014794e */ /* 0x000fce0000000000 */
[----:B--2---:R-:W-:Y:S05]  /*38c0*/  CALL.ABS.NOINC R2 ;  /* 0x0000000002007343 */ /* 0x004fea0003c00000 */
.L_x_7108:
[----:B------:R-:W-:Y:S05]  /*38d0*/  EXIT ;  /* 0x000000000000794d */ /* 0x000fea0003800000 */
.L_x_7074:
[----:B------:R-:W-:Y:S01]  /*38e0*/  IMAD.MOV.U32 R12, RZ, RZ, 0x10 ;  /* 0x00000010ff0c7424 */ /* 0x000fe200078e00ff */
[----:B------:R-:W-:Y:S02]  /*38f0*/  MOV R11, 0x1f ;  /* 0x0000001f000b7802 */ /* 0x000fe40000000f00 */
[----:B------:R-:W-:-:S07]  /*3900*/  MOV R15, 0xffffffff ;  /* 0xffffffff000f7802 */ /* 0x000fce0000000f00 */
[----:B------:R-:W-:Y:S05]  /*3910*/  WARPSYNC.COLLECTIVE R15, `(.L_x_7109) ;  /* 0x000000000f087348 */ /* 0x000fea0003c00000 */
[----:B------:R0:W1:Y:S02]  /*3920*/  SHFL.BFLY P6, R14, R13, R12, R11 ;  /* 0x0c00000c0d0e7389 */ /* 0x00006400000c000b */
[----:B01----:R-:W-:Y:S05]  /*3930*/  ENDCOLLECTIVE ;  /* 0x000000000000791b */ /* 0x003fea0003800000 */
.L_x_7109:
[----:B------:R-:W-:Y:S01]  /*3940*/  IMAD.MOV.U32 R12, RZ, RZ, 0x8 ;  /* 0x00000008ff0c7424 */ /* 0x000fe200078e00ff */
[----:B------:R-:W-:-:S04]  /*3950*/  FMNMX.FTZ R0, R14, -3.40282346638528859812e+38, !PT ;  /* 0xff7fffff0e007809 */ /* 0x000fc80007810000 */
[----:B------:R-:W-:-:S07]  /*3960*/  MOV R13, R0 ;  /* 0x00000000000d7202 */ /* 0x000fce0000000f00 */
[----:B------:R-:W-:Y:S05]  /*3970*/  WARPSYNC.COLLECTIVE R15, `(.L_x_7110) ;  /* 0x000000000f087348 */ /* 0x000fea0003c00000 */
[----:B------:R0:W1:Y:S02]  /*3980*/  SHFL.BFLY P6, R14, R13, R12, R11 ;  /* 0x0c00000c0d0e7389 */ /* 0x00006400000c000b */
[----:B01----:R-:W-:Y:S05]  /*3990*/  ENDCOLLECTIVE ;  /* 0x000000000000791b */ /* 0x003fea0003800000 */
.L_x_7110:
[----:B------:R-:W-:Y:S01]  /*39a0*/  HFMA2 R12, -RZ, RZ, 0, 2.384185791015625e-07 ;  /* 0x00000004ff0c7431 */ /* 0x000fe200000001ff */
[----:B------:R-:W-:-:S04]  /*39b0*/  FMNMX.FTZ R2, R0, R14, !PT ;  /* 0x0000000e00027209 */ /* 0x000fc80007810000 */
[----:B------:R-:W-:-:S07]  /*39c0*/  MOV R13, R2 ;  /* 0x00000002000d7202 */ /* 0x000fce0000000f00 */
[----:B------:R-:W-:Y:S05]  /*39d0*/  WARPSYNC.COLLECTIVE R15, `(.L_x_7111) ;  /* 0x000000000f087348 */ /* 0x000fea0003c00000 */
[----:B------:R0:W1:Y:S02]  /*39e0*/  SHFL.BFLY P6, R14, R13, R12, R11 ;  /* 0x0c00000c0d0e7389 */ /* 0x00006400000c000b */
[----:B01----:R-:W-:Y:S05]  /*39f0*/  ENDCOLLECTIVE ;  /* 0x000000000000791b */ /* 0x003fea0003800000 */
.L_x_7111:
[----:B------:R-:W-:Y:S01]  /*3a00*/  IMAD.MOV.U32 R12, RZ, RZ, 0x2 ;  /* 0x00000002ff0c7424 */ /* 0x000fe200078e00ff */
[----:B------:R-:W-:-:S04]  /*3a10*/  FMNMX.FTZ R3, R2, R14, !PT ;  /* 0x0000000e02037209 */ /* 0x000fc80007810000 */
[----:B------:R-:W-:-:S07]  /*3a20*/  MOV R13, R3 ;  /* 0x00000003000d7202 */ /* 0x000fce0000000f00 */
[----:B------:R-:W-:Y:S05]  /*3a30*/  WARPSYNC.COLLECTIVE R15, `(.L_x_7112) ;  /* 0x000000000f087348 */ /* 0x000fea0003c00000 */
[----:B------:R0:W1:Y:S02]  /*3a40*/  SHFL.BFLY P6, R14, R13, R12, R11 ;  /* 0x0c00000c0d0e7389 */ /* 0x00006400000c000b */
[----:B01----:R-:W-:Y:S05]  /*3a50*/  ENDCOLLECTIVE ;  /* 0x000000000000791b */ /* 0x003fea0003800000 */
.L_x_7112:
[----:B------:R-:W-:Y:S05]  /*3a60*/  BRA `(.L_x_7113) ;  /* 0xffffffd000307947 */ /* 0x000fea000383ffff */
.L_x_7099:
[----:B01----:R-:W-:Y:S01]  /*3a70*/  HFMA2 R13, -RZ, RZ, 0, 0 ;  /* 0x00000000ff0d7431 */ /* 0x003fe200000001ff */
[----:B------:R-:W-:Y:S01]  /*3a80*/  MOV R12, 0x2 ;  /* 0x00000002000c7802 */ /* 0x000fe20000000f00 */
[----:B------:R-:W-:Y:S02]  /*3a90*/  HFMA2 R11, -RZ, RZ, 0, 1.847743988037109375e-06 ;  /* 0x0000001fff0b7431 */ /* 0x000fe400000001ff */
[----:B------:R-:W-:-:S07]  /*3aa0*/  IMAD.MOV.U32 R15, RZ, RZ, -0x1 ;  /* 0xffffffffff0f7424 */ /* 0x000fce00078e00ff */
[----:B------:R-:W-:Y:S05]  /*3ab0*/  WARPSYNC.COLLECTIVE R15, `(.L_x_7114) ;  /* 0x000000000f087348 */ /* 0x000fea0003c00000 */
[----:B------:R0:W1:Y:S02]  /*3ac0*/  SHFL.BFLY P6, R14, R13, R12, R11 ;  /* 0x0c00000c0d0e7389 */ /* 0x00006400000c000b */
[----:B01----:R-:W-:Y:S05]  /*3ad0*/  ENDCOLLECTIVE ;  /* 0x000000000000791b */ /* 0x003fea0003800000 */
.L_x_7114:
[----:B------:R-:W-:Y:S02]  /*3ae0*/  HFMA2 R12, -RZ, RZ, 0, 5.9604644775390625e-08 ;  /* 0x00000001ff0c7431 */ /* 0x000fe400000001ff */
[----:B------:R-:W-:-:S05]  /*3af0*/  FADD.FTZ R29, RZ, R14 ;  /* 0x0000000eff1d7221 */ /* 0x000fca0000010000 */
[----:B------:R-:W-:-:S07]  /*3b00*/  MOV R13, R29 ;  /* 0x0000001d000d7202 */ /* 0x000fce0000000f00 */
[----:B------:R-:W-:Y:S05]  /*3b10*/  WARPSYNC.COLLECTIVE R15, `(.L_x_7115) ;  /* 0x000000000f087348 */ /* 0x000fea0003c00000 */
[----:B------:R0:W1:Y:S02]  /*3b20*/  SHFL.BFLY P6, R14, R13, R12, R11 ;  /* 0x0c00000c0d0e7389 */ /* 0x00006400000c000b */
[----:B01----:R-:W-:Y:S05]  /*3b30*/  ENDCOLLECTIVE ;  /* 0x000000000000791b */ /* 0x003fea0003800000 */
.L_x_7115:
[----:B------:R-:W-:Y:S02]  /*3b40*/  IMAD.MOV.U32 R13, RZ, RZ, RZ ;  /* 0x000000ffff0d7224 */ /* 0x000fe400078e00ff */
[----:B------:R-:W-:Y:S01]  /*3b50*/  HFMA2 R12, -RZ, RZ, 0, 1.1920928955078125e-07 ;  /* 0x00000002ff0c7431 */ /* 0x000fe200000001ff */
[----:B------:R-:W-:-:S07]  /*3b60*/  MOV R30, R14 ;  /* 0x0000000e001e7202 */ /* 0x000fce0000000f00 */
[----:B------:R-:W-:Y:S05]  /*3b70*/  WARPSYNC.COLLECTIVE R15, `(.L_x_7116) ;  /* 0x000000000f087348 */ /* 0x000fea0003c00000 */
[----:B------:R0:W1:Y:S02]  /*3b80*/  SHFL.BFLY P6, R14, R13, R12, R11 ;  /* 0x0c00000c0d0e7389 */ /* 0x00006400000c000b */
[----:B01----:R-:W-:Y:S05]  /*3b90*/  ENDCOLLECTIVE ;  /* 0x000000000000791b */ /* 0x003fea0003800000 */
.L_x_7116:
        /* <DEDUP_REMOVED lines=8> */
.L_x_7117:
[----:B------:R-:W-:Y:S01]  /*3c20*/  HFMA2 R13, -RZ, RZ, 0, 0 ;  /* 0x00000000ff0d7431 */ /* 0x000fe200000001ff */
[----:B------:R-:W-:Y:S02]  /*3c30*/  MOV R12, 0x2 ;  /* 0x00000002000c7802 */ /* 0x000fe40000000f00 */
[----:B------:R-:W-:-:S07]  /*3c40*/  MOV R10, R14 ;  /* 0x0000000e000a7202 */ /* 0x000fce0000000f00 */
[----:B------:R-:W-:Y:S05]  /*3c50*/  WARPSYNC.COLLECTIVE R15, `(.L_x_7118) ;  /* 0x000000000f087348 */ /* 0x000fea0003c00000 */
[----:B------:R0:W1:Y:S02]  /*3c60*/  SHFL.BFLY P6, R14, R13, R12, R11 ;  /* 0x0c00000c0d0e7389 */ /* 0x00006400000c000b */
[----:B01----:R-:W-:Y:S05]  /*3c70*/  ENDCOLLECTIVE ;  /* 0x000000000000791b */ /* 0x003fea0003800000 */
.L_x_7118:
        /* <DEDUP_REMOVED lines=8> */
.L_x_7119:
[----:B------:R-:W-:Y:S02]  /*3d00*/  IMAD.MOV.U32 R13, RZ, RZ, RZ ;  /* 0x000000ffff0d7224 */ /* 0x000fe400078e00ff */
[----:B------:R-:W-:Y:S01]  /*3d10*/  HFMA2 R12, -RZ, RZ, 0, 1.1920928955078125e-07 ;  /* 0x00000002ff0c7431 */ /* 0x000fe200000001ff */
[----:B------:R-:W-:-:S07]  /*3d20*/  MOV R8, R14 ;  /* 0x0000000e00087202 */ /* 0x000fce0000000f00 */
[----:B------:R-:W-:Y:S05]  /*3d30*/  WARPSYNC.COLLECTIVE R15, `(.L_x_7120) ;  /* 0x000000000f087348 */ /* 0x000fea0003c00000 */
[----:B------:R0:W1:Y:S02]  /*3d40*/  SHFL.BFLY P6, R14, R13, R12, R11 ;  /* 0x0c00000c0d0e7389 */ /* 0x00006400000c000b */
[----:B01----:R-:W-:Y:S05]  /*3d50*/  ENDCOLLECTIVE ;  /* 0x000000000000791b */ /* 0x003fea0003800000 */
.L_x_7120:
        /* <DEDUP_REMOVED lines=8> */
.L_x_7121:
[----:B------:R-:W-:Y:S01]  /*3de0*/  HFMA2 R13, -RZ, RZ, 0, 0 ;  /* 0x00000000ff0d7431 */ /* 0x000fe200000001ff */
[----:B------:R-:W-:Y:S02]  /*3df0*/  MOV R12, 0x2 ;  /* 0x00000002000c7802 */ /* 0x000fe40000000f00 */
[----:B------:R-:W-:-:S07]  /*3e00*/  MOV R6, R14 ;  /* 0x0000000e00067202 */ /* 0x000fce0000000f00 */
[----:B------:R-:W-:Y:S05]  /*3e10*/  WARPSYNC.COLLECTIVE R15, `(.L_x_7122) ;  /* 0x000000000f087348 */ /* 0x000fea0003c00000 */
[----:B------:R0:W1:Y:S02]  /*3e20*/  SHFL.BFLY P6, R14, R13, R12, R11 ;  /* 0x0c00000c0d0e7389 */ /* 0x00006400000c000b */
[----:B01----:R-:W-:Y:S05]  /*3e30*/  ENDCOLLECTIVE ;  /* 0x000000000000791b */ /* 0x003fea0003800000 */
.L_x_7122:
        /* <DEDUP_REMOVED lines=8> */
.L_x_7123:
[----:B------:R-:W-:Y:S02]  /*3ec0*/  IMAD.MOV.U32 R13, RZ, RZ, RZ ;  /* 0x000000ffff0d7224 */ /* 0x000fe400078e00ff */
[----:B------:R-:W-:Y:S01]  /*3ed0*/  HFMA2 R12, -RZ, RZ, 0, 1.1920928955078125e-07 ;  /* 0x00000002ff0c7431 */ /* 0x000fe200000001ff */
[----:B------:R-:W-:-:S07]  /*3ee0*/  MOV R4, R14 ;  /* 0x0000000e00047202 */ /* 0x000fce0000000f00 */
[----:B------:R-:W-:Y:S05]  /*3ef0*/  WARPSYNC.COLLECTIVE R15, `(.L_x_7124) ;  /* 0x000000000f087348 */ /* 0x000fea0003c00000 */
[----:B------:R0:W1:Y:S02]  /*3f00*/  SHFL.BFLY P6, R14, R13, R12, R11 ;  /* 0x0c00000c0d0e7389 */ /* 0x00006400000c000b */
[----:B01----:R-:W-:Y:S05]  /*3f10*/  ENDCOLLECTIVE ;  /* 0x000000000000791b */ /* 0x003fea0003800000 */
.L_x_7124:
        /* <DEDUP_REMOVED lines=8> */
.L_x_7125:
[----:B------:R-:W-:Y:S01]  /*3fa0*/  HFMA2 R13, -RZ, RZ, 0, 0 ;  /* 0x00000000ff0d7431 */ /* 0x000fe200000001ff */
[----:B------:R-:W-:Y:S02]  /*3fb0*/  MOV R12, 0x2 ;  /* 0x00000002000c7802 */ /* 0x000fe40000000f00 */
[----:B------:R-:W-:-:S07]  /*3fc0*/  MOV R2, R14 ;  /* 0x0000000e00027202 */ /* 0x000fce0000000f00 */
[----:B------:R-:W-:Y:S05]  /*3fd0*/  WARPSYNC.COLLECTIVE R15, `(.L_x_7126) ;  /* 0x000000000f087348 */ /* 0x000fea0003c00000 */
[----:B------:R0:W1:Y:S02]  /*3fe0*/  SHFL.BFLY P6, R14, R13, R12, R11 ;  /* 0x0c00000c0d0e7389 */ /* 0x00006400000c000b */
[----:B01----:R-:W-:Y:S05]  /*3ff0*/  ENDCOLLECTIVE ;  /* 0x000000000000791b */ /* 0x003fea0003800000 */
.L_x_7126:
        /* <DEDUP_REMOVED lines=8> */
.L_x_7127:
[----:B------:R-:W-:Y:S02]  /*4080*/  IMAD.MOV.U32 R13, RZ, RZ, RZ ;  /* 0x000000ffff0d7224 */ /* 0x000fe400078e00ff */
[----:B------:R-:W-:Y:S01]  /*4090*/  HFMA2 R12, -RZ, RZ, 0, 1.1920928955078125e-07 ;  /* 0x00000002ff0c7431 */ /* 0x000fe200000001ff */
[----:B------:R-:W-:-:S07]  /*40a0*/  MOV R23, R14 ;  /* 0x0000000e00177202 */ /* 0x000fce0000000f00 */
[----:B------:R-:W-:Y:S05]  /*40b0*/  WARPSYNC.COLLECTIVE R15, `(.L_x_7128) ;  /* 0x000000000f087348 */ /* 0x000fea0003c00000 */
[----:B------:R0:W1:Y:S02]  /*40c0*/  SHFL.BFLY P6, R14, R13, R12, R11 ;  /* 0x0c00000c0d0e7389 */ /* 0x00006400000c000b */
[----:B01----:R-:W-:Y:S05]  /*40d0*/  ENDCOLLECTIVE ;  /* 0x000000000000791b */ /* 0x003fea0003800000 */
.L_x_7128:
[----:B------:R-:W-:Y:S01]  /*40e0*/  FADD.FTZ R0, R0, R23 ;  /* 0x0000001700007221 */ /* 0x000fe20000010000 */
[----:B------:R-:W-:Y:S02]  /*40f0*/  HFMA2 R12, -RZ, RZ, 0, 5.9604644775390625e-08 ;  /* 0x00000001ff0c7431 */ /* 0x000fe400000001ff */
[----:B------:R-:W-:-:S05]  /*4100*/  FADD.FTZ R20, RZ, R14 ;  /* 0x0000000eff147221 */ /* 0x000fca0000010000 */
[----:B------:R-:W-:-:S07]  /*4110*/  MOV R13, R20 ;  /* 0x00000014000d7202 */ /* 0x000fce0000000f00 */
[----:B------:R-:W-:Y:S05]  /*4120*/  WARPSYNC.COLLECTIVE R15, `(.L_x_7129) ;  /* 0x000000000f087348 */ /* 0x000fea0003c00000 */
[----:B------:R0:W1:Y:S02]  /*4130*/  SHFL.BFLY P6, R14, R13, R12, R11 ;  /* 0x0c00000c0d0e7389 */ /* 0x00006400000c000b */
[----:B01----:R-:W-:Y:S05]  /*4140*/  ENDCOLLECTIVE ;  /* 0x000000000000791b */ /* 0x003fea0003800000 */
.L_x_7129:
[----:B------:R-:W-:Y:S01]  /*4150*/  MOV R13, RZ ;  /* 0x000000ff000d7202 */ /* 0x000fe20000000f00 */
[----:B------:R-:W-:Y:S02]  /*4160*/  HFMA2 R12, -RZ, RZ, 0, 1.1920928955078125e-07 ;  /* 0x00000002ff0c7431 */ /* 0x000fe400000001ff */
[----:B------:R-:W-:-:S07]  /*4170*/  IMAD.MOV.U32 R25, RZ, RZ, R14 ;  /* 0x000000ffff197224 */ /* 0x000fce00078e000e */
[----:B------:R-:W-:Y:S05]  /*4180*/  WARPSYNC.COLLECTIVE R15, `(.L_x_7130) ;  /* 0x000000000f087348 */ /* 0x000fea0003c00000 */
[----:B------:R0:W1:Y:S02]  /*4190*/  SHFL.BFLY P6, R14, R13, R12, R11 ;  /* 0x0c00000c0d0e7389 */ /* 0x00006400000c000b */
[----:B01----:R-:W-:Y:S05]  /*41a0*/  ENDCOLLECTIVE ;  /* 0x000000000000791b */ /* 0x003fea0003800000 */
.L_x_7130:
        /* <DEDUP_REMOVED lines=8> */
.L_x_7131:
[----:B------:R-:W-:Y:S02]  /*4230*/  HFMA2 R13, -RZ, RZ, 0, 0 ;  /* 0x00000000ff0d7431 */ /* 0x000fe400000001ff */
[----:B------:R-:W-:Y:S01]  /*4240*/  IMAD.MOV.U32 R12, RZ, RZ, 0x2 ;  /* 0x00000002ff0c7424 */ /* 0x000fe200078e00ff */
[----:B------:R-:W-:-:S07]  /*4250*/  MOV R27, R14 ;  /* 0x0000000e001b7202 */ /* 0x000fce0000000f00 */
[----:B------:R-:W-:Y:S05]  /*4260*/  WARPSYNC.COLLECTIVE R15, `(.L_x_7132) ;  /* 0x000000000f087348 */ /* 0x000fea0003c00000 */
[----:B------:R0:W1:Y:S02]  /*4270*/  SHFL.BFLY P6, R14, R13, R12, R11 ;  /* 0x0c00000c0d0e7389 */ /* 0x00006400000c000b */
[----:B01----:R-:W-:Y:S05]  /*4280*/  ENDCOLLECTIVE ;  /* 0x000000000000791b */ /* 0x003fea0003800000 */
.L_x_7132:
[----:B------:R-:W-:Y:S01]  /*4290*/  FADD.FTZ R24, R24, R27 ;  /* 0x0000001b18187221 */ /* 0x000fe20000010000 */
[----:B------:R-:W-:Y:S02]  /*42a0*/  HFMA2 R12, -RZ, RZ, 0, 5.9604644775390625e-08 ;  /* 0x00000001ff0c7431 */ /* 0x000fe400000001ff */
[----:B------:R-:W-:-:S05]  /*42b0*/  FADD.FTZ R26, RZ, R14 ;  /* 0x0000000eff1a7221 */ /* 0x000fca0000010000 */
[----:B------:R-:W-:-:S07]  /*42c0*/  MOV R13, R26 ;  /* 0x0000001a000d7202 */ /* 0x000fce0000000f00 */
[----:B------:R-:W-:Y:S05]  /*42d0*/  WARPSYNC.COLLECTIVE R15, `(.L_x_7133) ;  /* 0x000000000f087348 */ /* 0x000fea0003c00000 */
[----:B------:R0:W1:Y:S02]  /*42e0*/  SHFL.BFLY P6, R14, R13, R12, R11 ;  /* 0x0c00000c0d0e7389 */ /* 0x00006400000c000b */
[----:B01----:R-:W-:Y:S05]  /*42f0*/  ENDCOLLECTIVE ;  /* 0x000000000000791b */ /* 0x003fea0003800000 */
.L_x_7133:
[----:B------:R-:W-:Y:S02]  /*4300*/  IMAD.MOV.U32 R13, RZ, RZ, RZ ;  /* 0x000000ffff0d7224 */ /* 0x000fe400078e00ff */
[----:B------:R-:W-:Y:S01]  /*4310*/  HFMA2 R12, -RZ, RZ, 0, 1.1920928955078125e-07 ;  /* 0x00000002ff0c7431 */ /* 0x000fe200000001ff */
[----:B------:R-:W-:-:S07]  /*4320*/  MOV R29, R14 ;  /* 0x0000000e001d7202 */ /* 0x000fce0000000f00 */
[----:B------:R-:W-:Y:S05]  /*4330*/  WARPSYNC.COLLECTIVE R15, `(.L_x_7134) ;  /* 0x000000000f087348 */ /* 0x000fea0003c00000 */
[----:B------:R0:W1:Y:S02]  /*4340*/  SHFL.BFLY P6, R14, R13, R12, R11 ;  /* 0x0c00000c0d0e7389 */ /* 0x00006400000c000b */
[----:B01----:R-:W-:Y:S05]  /*4350*/  ENDCOLLECTIVE ;  /* 0x000000000000791b */ /* 0x003fea0003800000 */
.L_x_7134:
[----:B------:R-:W-:Y:S01]  /*4360*/  FADD.FTZ R26, R26, R29 ;  /* 0x0000001d1a1a7221 */ /* 0x000fe20000010000 */
[----:B------:R-:W-:Y:S02]  /*4370*/  HFMA2 R12, -RZ, RZ, 0, 5.9604644775390625e-08 ;  /* 0x00000001ff0c7431 */ /* 0x000fe400000001ff */
[----:B------:R-:W-:-:S05]  /*4380*/  FADD.FTZ R5, RZ, R14 ;  /* 0x0000000eff057221 */ /* 0x000fca0000010000 */
[----:B------:R-:W-:-:S07]  /*4390*/  MOV R13, R5 ;  /* 0x00000005000d7202 */ /* 0x000fce0000000f00 */
[----:B------:R-:W-:Y:S05]  /*43a0*/  WARPSYNC.COLLECTIVE R15, `(.L_x_7135) ;  /* 0x000000000f087348 */ /* 0x000fea0003c00000 */
[----:B------:R0:W1:Y:S02]  /*43b0*/  SHFL.BFLY P6, R14, R13, R12, R11 ;  /* 0x0c00000c0d0e7389 */ /* 0x00006400000c000b */
[----:B01----:R-:W-:Y:S05]  /*43c0*/  ENDCOLLECTIVE ;  /* 0x000000000000791b */ /* 0x003fea0003800000 */
.L_x_7135:
[----:B------:R-:W-:Y:S01]  /*43d0*/  MOV R13, RZ ;  /* 0x000000ff000d7202 */ /* 0x000fe20000000f00 */
[----:B------:R-:W-:Y:S02]  /*43e0*/  HFMA2 R12, -RZ, RZ, 0, 1.1920928955078125e-07 ;  /* 0x00000002ff0c7431 */ /* 0x000fe400000001ff */
[----:B------:R-:W-:-:S07]  /*43f0*/  IMAD.MOV.U32 R32, RZ, RZ, R14 ;  /* 0x000000ffff207224 */ /* 0x000fce00078e000e */
[----:B------:R-:W-:Y:S05]  /*4400*/  WARPSYNC.COLLECTIVE R15, `(.L_x_7136) ;  /* 0x000000000f087348 */ /* 0x000fea0003c00000 */
[----:B------:R0:W1:Y:S02]  /*4410*/  SHFL.BFLY P6, R14, R13, R12, R11 ;  /* 0x0c00000c0d0e7389 */ /* 0x00006400000c000b */
[----:B01----:R-:W-:Y:S05]  /*4420*/  ENDCOLLECTIVE ;  /* 0x000000000000791b */ /* 0x003fea0003800000 */
.L_x_7136:
        /* <DEDUP_REMOVED lines=8> */
.L_x_7137:
[----:B------:R-:W-:Y:S02]  /*44b0*/  HFMA2 R13, -RZ, RZ, 0, 0 ;  /* 0x00000000ff0d7431 */ /* 0x000fe400000001ff */
[----:B------:R-:W-:Y:S01]  /*44c0*/  IMAD.MOV.U32 R12, RZ, RZ, 0x2 ;  /* 0x00000002ff0c7424 */ /* 0x000fe200078e00ff */
[----:B------:R-:W-:-:S07]  /*44d0*/  MOV R23, R14 ;  /* 0x0000000e00177202 */ /* 0x000fce0000000f00 */
[----:B------:R-:W-:Y:S05]  /*44e0*/  WARPSYNC.COLLECTIVE R15, `(.L_x_7138) ;  /* 0x000000000f087348 */ /* 0x000fea0003c00000 */
[----:B------:R0:W1:Y:S02]  /*44f0*/  SHFL.BFLY P6, R14, R13, R12, R11 ;  /* 0x0c00000c0d0e7389 */ /* 0x00006400000c000b */
[----:B01----:R-:W-:Y:S05]  /*4500*/  ENDCOLLECTIVE ;  /* 0x000000000000791b */ /* 0x003fea0003800000 */
.L_x_7138:
[----:B------:R-:W-:Y:S01]  /*4510*/  FADD.FTZ R23, R7, R23 ;  /* 0x0000001707177221 */ /* 0x000fe20000010000 */
[----:B------:R-:W-:Y:S02]  /*4520*/  HFMA2 R12, -RZ, RZ, 0, 5.9604644775390625e-08 ;  /* 0x00000001ff0c7431 */ /* 0x000fe400000001ff */
[----:B------:R-:W-:-:S05]  /*4530*/  FADD.FTZ R3, RZ, R14 ;  /* 0x0000000eff037221 */ /* 0x000fca0000010000 */
[----:B------:R-:W-:-:S07]  /*4540*/  MOV R13, R3 ;  /* 0x00000003000d7202 */ /* 0x000fce0000000f00 */
[----:B------:R-:W-:Y:S05]  /*4550*/  WARPSYNC.COLLECTIVE R15, `(.L_x_7139) ;  /* 0x000000000f087348 */ /* 0x000fea0003c00000 */
[----:B------:R0:W1:Y:S02]  /*4560*/  SHFL.BFLY P6, R14, R13, R12, R11 ;  /* 0x0c00000c0d0e7389 */ /* 0x00006400000c000b */
[----:B01----:R-:W-:Y:S05]  /*4570*/  ENDCOLLECTIVE ;  /* 0x000000000000791b */ /* 0x003fea0003800000 */
.L_x_7139:
[----:B------:R-:W-:Y:S01]  /*4580*/  MOV R13, RZ ;  /* 0x000000ff000d7202 */ /* 0x000fe20000000f00 */
[----:B------:R-:W-:Y:S02]  /*4590*/  IMAD.MOV.U32 R12, RZ, RZ, 0x2 ;  /* 0x00000002ff0c7424 */ /* 0x000fe400078e00ff */
[----:B------:R-:W-:-:S07]  /*45a0*/  FADD.FTZ R25, R3, R14 ;  /* 0x0000000e03197221 */ /* 0x000fce0000010000 */
[----:B------:R-:W-:Y:S05]  /*45b0*/  WARPSYNC.COLLECTIVE R15, `(.L_x_7140) ;  /* 0x000000000f087348 */ /* 0x000fea0003c00000 */
[----:B------:R0:W1:Y:S02]  /*45c0*/  SHFL.BFLY P6, R14, R13, R12, R11 ;  /* 0x0c00000c0d0e7389 */ /* 0x00006400000c000b */
[----:B01----:R-:W-:Y:S05]  /*45d0*/  ENDCOLLECTIVE ;  /* 0x000000000000791b */ /* 0x003fea0003800000 */
.L_x_7140:
[----:B------:R-:W-:Y:S01]  /*45e0*/  HFMA2 R12, -RZ, RZ, 0, 5.9604644775390625e-08 ;  /* 0x00000001ff0c7431 */ /* 0x000fe200000001ff */
[----:B------:R-:W-:-:S05]  /*45f0*/  MOV R9, R14 ;  /* 0x0000000e00097202 */ /* 0x000fca0000000f00 */
[----:B------:R-:W-:-:S05]  /*4600*/  FADD.FTZ R9, RZ, R9 ;  /* 0x00000009ff097221 */ /* 0x000fca0000010000 */
[----:B------:R-:W-:-:S07]  /*4610*/  MOV R13, R9 ;  /* 0x00000009000d7202 */ /* 0x000fce0000000f00 */
[----:B------:R-:W-:Y:S05]  /*4620*/  WARPSYNC.COLLECTIVE R15, `(.L_x_7141) ;  /* 0x000000000f087348 */ /* 0x000fea0003c00000 */
[----:B------:R0:W1:Y:S02]  /*4630*/  SHFL.BFLY P6, R14, R13, R12, R11 ;  /* 0x0c00000c0d0e7389 */ /* 0x00006400000c000b */
[----:B01----:R-:W-:Y:S05]  /*4640*/  ENDCOLLECTIVE ;  /* 0x000000000000791b */ /* 0x003fea0003800000 */
.L_x_7141:
[----:B------:R-:W-:Y:S01]  /*4650*/  MOV R13, RZ ;  /* 0x000000ff000d7202 */ /* 0x000fe20000000f00 */
[----:B------:R-:W-:Y:S02]  /*4660*/  HFMA2 R12, -RZ, RZ, 0, 1.1920928955078125e-07 ;  /* 0x00000002ff0c7431 */ /* 0x000fe400000001ff */
[----:B------:R-:W-:-:S07]  /*4670*/  IMAD.MOV.U32 R34, RZ, RZ, R14 ;  /* 0x000000ffff227224 */ /* 0x000fce00078e000e */
[----:B------:R-:W-:Y:S05]  /*4680*/  WARPSYNC.COLLECTIVE R15, `(.L_x_7142) ;  /* 0x000000000f087348 */ /* 0x000fea0003c00000 */
[----:B------:R0:W1:Y:S02]  /*4690*/  SHFL.BFLY P6, R14, R13, R12, R11 ;  /* 0x0c00000c0d0e7389 */ /* 0x00006400000c000b */
[----:B01----:R-:W-:Y:S05]  /*46a0*/  ENDCOLLECTIVE ;  /* 0x000000000000791b */ /* 0x003fea0003800000 */
.L_x_7142:
        /* <DEDUP_REMOVED lines=8> */
.L_x_7143:
[----:B------:R-:W-:Y:S02]  /*4730*/  HFMA2 R13, -RZ, RZ, 0, 0 ;  /* 0x00000000ff0d7431 */ /* 0x000fe400000001ff */
[----:B------:R-:W-:Y:S01]  /*4740*/  IMAD.MOV.U32 R12, RZ, RZ, 0x2 ;  /* 0x00000002ff0c7424 */ /* 0x000fe200078e00ff */
[----:B------:R-:W-:-:S07]  /*4750*/  MOV R36, R14 ;  /* 0x0000000e00247202 */ /* 0x000fce0000000f00 */
[----:B------:R-:W-:Y:S05]  /*4760*/  WARPSYNC.COLLECTIVE R15, `(.L_x_7144) ;  /* 0x000000000f087348 */ /* 0x000fea0003c00000 */
[----:B------:R0:W1:Y:S02]  /*4770*/  SHFL.BFLY P6, R14, R13, R12, R11 ;  /* 0x0c00000c0d0e7389 */ /* 0x00006400000c000b */
[----:B01----:R-:W-:Y:S05]  /*4780*/  ENDCOLLECTIVE ;  /* 0x000000000000791b */ /* 0x003fea0003800000 */
.L_x_7144:
        /* <DEDUP_REMOVED lines=8> */
.L_x_7145:
[----:B------:R-:W-:Y:S05]  /*4810*/  BRA `(.L_x_7146) ;  /* 0xffffffe400507947 */ /* 0x000fea000383ffff */
.L_x_7147:
        /* <DEDUP_REMOVED lines=14> */
.L_x_25709:


//--------------------- .text._ZN4vllm25paged_attention_v1_kernelIfhLi120ELi16ELi128ELNS_18Fp8KVCacheDataTypeE2ELb1EEEvPT_PKS2_PKT0_S8_ifPKiSA_iPKfiiiSC_SC_iiiii --------------------------
	.section	.text._ZN4vllm25paged_attention_v1_kernelIfhLi120ELi16ELi128ELNS_18Fp8KVCacheDataTypeE2ELb1EEEvPT_PKS2_PKT0_S8_ifPKiSA_iPKfiiiSC_SC_iiiii,"ax",@progbits
	.align	128
        .global         _ZN4vllm25paged_attention_v1_kernelIfhLi120ELi16ELi128ELNS_18Fp8KVCacheDataTypeE2ELb1EEEvPT_PKS2_PKT0_S8_ifPKiSA_iPKfiiiSC_SC_iiiii
        .type           _ZN4vllm25paged_attention_v1_kernelIfhLi120ELi16ELi128ELNS_18Fp8KVCacheDataTypeE2ELb1EEEvPT_PKS2_PKT0_S8_ifPKiSA_iPKfiiiSC_SC_iiiii,@function
        .size           _ZN4vllm25paged_attention_v1_kernelIfhLi120ELi16ELi128ELNS_18Fp8KVCacheDataTypeE2ELb1EEEvPT_PKS2_PKT0_S8_ifPKiSA_iPKfiiiSC_SC_iiiii,(.L_x_25710 - _ZN4vllm25paged_attention_v1_kernelIfhLi120ELi16ELi128ELNS_18Fp8KVCacheDataTypeE2ELb1EEEvPT_PKS2_PKT0_S8_ifPKiSA_iPKfiiiSC_SC_iiiii)
        .other          _ZN4vllm25paged_attention_v1_kernelIfhLi120ELi16ELi128ELNS_18Fp8KVCacheDataTypeE2ELb1EEEvPT_PKS2_PKT0_S8_ifPKiSA_iPKfiiiSC_SC_iiiii,@"STO_CUDA_ENTRY STV_DEFAULT"
_ZN4vllm25paged_attention_v1_kernelIfhLi120ELi16ELi128ELNS_18Fp8KVCacheDataTypeE2ELb1EEEvPT_PKS2_PKT0_S8_ifPKiSA_iPKfiiiSC_SC_iiiii:
.text._ZN4vllm25paged_attention_v1_kernelIfhLi120ELi16ELi128ELNS_18Fp8KVCacheDataTypeE2ELb1EEEvPT_PKS2_PKT0_S8_ifPKiSA_iPKfiiiSC_SC_iiiii:
        /* <DEDUP_REMOVED lines=103> */
.L_x_7148:
        /* <DEDUP_REMOVED lines=24> */
.L_x_7152:
        /* <DEDUP_REMOVED lines=41> */
.L_x_7150:
[----:B------:R-:W-:Y:S05]  /*0a80*/  BSYNC.RECONVERGENT B6 ;  /* 0x0000000000067941 */ /* 0x000fea0003800200 */
.L_x_7149:
        /* <DEDUP_REMOVED lines=10> */
.L_x_7192:
        /* <DEDUP_REMOVED lines=39> */
.L_x_7158:
        /* <DEDUP_REMOVED lines=11> */
.L_x_7157:
[----:B------:R-:W-:Y:S05]  /*0e50*/  BSYNC.RECONVERGENT B1 ;  /* 0x0000000000017941 */ /* 0x000fea0003800200 */
.L_x_7156:
        /* <DEDUP_REMOVED lines=12> */
.L_x_7161:
        /* <DEDUP_REMOVED lines=98> */
[----:B0-----:R-:W-:Y:S01]  /*1540*/  VIADD R12, R12, 0x2000 ;  /* 0x000020000c0c7836 */ /* 0x001fe20000000000 */
[----:B------:R-:W-:Y:S06]  /*1550*/  @!P4 BRA `(.L_x_7161) ;  /* 0xfffffff80070c947 */ /* 0x000fec000383ffff */
.L_x_7160:
[----:B------:R-:W-:Y:S05]  /*1560*/  BSYNC.RECONVERGENT B1 ;  /* 0x0000000000017941 */ /* 0x000fea0003800200 */
.L_x_7159:
        /* <DEDUP_REMOVED lines=9> */
[----:B------:R-:W-:Y:S04]  /*1600*/  LDS R27, [R12+0x400] ;  /* 0x000400000c1b7984 */ /* 0x000fe80000000800 */
[----:B------:R-:W-:Y:S04]  /*1610*/  LDS R23, [R12+0x600] ;  /* 0x000600000c177984 */ /* 0x000fe80000000800 */
[----:B------:R-:W-:Y:S04]  /*1620*/  LDS R25, [R12+0x800] ;  /* 0x000800000c197984 */ /* 0x000fe80000000800 */
[----:B------:R-:W3:Y:S01]  /*1630*/  LDS R21, [R12+0xa00] ;  /* 0x000a00000c157984 */ /* 0x000ee20000000800 */
[----:B0-----:R-:W-:-:S04]  /*1640*/  FADD.FTZ R15, -R10, R15 ;  /* 0x0000000f0a0f7221 */ /* 0x001fc80000010100 */
[----:B------:R-:W-:Y:S01]  /*1650*/  FMUL.FTZ R14, R15, 1.4426950216293334961 ;  /* 0x3fb8aa3b0f0e7820 */ /* 0x000fe20000410000 */
[C---:B-1----:R-:W-:Y:S01]  /*1660*/  FADD.FTZ R24, -R10.reuse, R24 ;  /* 0x000000180a187221 */ /* 0x042fe20000010100 */
[----:B------:R-:W0:Y:S02]  /*1670*/  LDS R15, [R12+0x200] ;  /* 0x000200000c0f7984 */ /* 0x000e240000000800 */
[----:B------:R-:W1:Y:S01]  /*1680*/  MUFU.EX2 R29, R14 ;  /* 0x0000000e001d7308 */ /* 0x000e620000000800 */
[----:B--2---:R-:W-:Y:S01]  /*1690*/  FADD.FTZ R26, -R10, R26 ;  /* 0x0000001a0a1a7221 */ /* 0x004fe20000010100 */
[----:B------:R-:W-:-:S03]  /*16a0*/  FMUL.FTZ R24, R24, 1.4426950216293334961 ;  /* 0x3fb8aa3b18187820 */ /* 0x000fc60000410000 */
[----:B------:R-:W-:Y:S01]  /*16b0*/  FMUL.FTZ R26, R26, 1.4426950216293334961 ;  /* 0x3fb8aa3b1a1a7820 */ /* 0x000fe20000410000 */
[----:B-1----:R1:W-:Y:S01]  /*16c0*/  STS [R12+-0x400], R29 ;  /* 0xfffc001d0c007388 */ /* 0x0023e20000000800 */
[----:B------:R-:W-:Y:S01]  /*16d0*/  FADD.FTZ R20, R20, R29 ;  /* 0x0000001d14147221 */ /* 0x000fe20000010000 */
[----:B---3--:R-:W-:-:S04]  /*16e0*/  FADD.FTZ R21, -R10, R21 ;  /* 0x000000150a157221 */ /* 0x008fc80000010100 */
[----:B------:R-:W-:Y:S01]  /*16f0*/  FMUL.FTZ R21, R21, 1.4426950216293334961 ;  /* 0x3fb8aa3b15157820 */ /* 0x000fe20000410000 */
[----:B-1----:R-:W-:-:S05]  /*1700*/  FADD.FTZ R29, -R10, R25 ;  /* 0x000000190a1d7221 */ /* 0x002fca0000010100 */
[----:B------:R-:W1:Y:S01]  /*1710*/  MUFU.EX2 R21, R21 ;  /* 0x0000001500157308 */ /* 0x000e620000000800 */
[----:B------:R-:W-:-:S06]  /*1720*/  FMUL.FTZ R29, R29, 1.4426950216293334961 ;  /* 0x3fb8aa3b1d1d7820 */ /* 0x000fcc0000410000 */
[----:B------:R-:W2:Y:S01]  /*1730*/  MUFU.EX2 R29, R29 ;  /* 0x0000001d001d7308 */ /* 0x000ea20000000800 */
[----:B0-----:R-:W-:-:S03]  /*1740*/  FADD.FTZ R14, -R10, R15 ;  /* 0x0000000f0a0e7221 */ /* 0x001fc60000010100 */
[----:B------:R0:W3:Y:S01]  /*1750*/  MUFU.EX2 R15, R24 ;  /* 0x00000018000f7308 */ /* 0x0000e20000000800 */
[----:B-1----:R-:W-:Y:S01]  /*1760*/  STS [R12+0xa00], R21 ;  /* 0x000a00150c007388 */ /* 0x002fe20000000800 */
[----:B------:R-:W-:Y:S01]  /*1770*/  FMUL.FTZ R28, R14, 1.4426950216293334961 ;  /* 0x3fb8aa3b0e1c7820 */ /* 0x000fe20000410000 */
[----:B------:R-:W-:-:S03]  /*1780*/  FADD.FTZ R14, -R10, R23 ;  /* 0x000000170a0e7221 */ /* 0x000fc60000010100 */
[----:B------:R-:W1:Y:S01]  /*1790*/  MUFU.EX2 R23, R28 ;  /* 0x0000001c00177308 */ /* 0x000e620000000800 */
[----:B------:R-:W-:Y:S01]  /*17a0*/  FMUL.FTZ R14, R14, 1.4426950216293334961 ;  /* 0x3fb8aa3b0e0e7820 */ /* 0x000fe20000410000 */
[----:B--2---:R-:W-:Y:S01]  /*17b0*/  STS [R12+0x800], R29 ;  /* 0x0008001d0c007388 */ /* 0x004fe20000000800 */
[----:B0-----:R-:W-:Y:S02]  /*17c0*/  FADD.FTZ R24, -R10, R27 ;  /* 0x0000001b0a187221 */ /* 0x001fe40000010100 */
[----:B------:R-:W0:Y:S02]  /*17d0*/  MUFU.EX2 R27, R26 ;  /* 0x0000001a001b7308 */ /* 0x000e240000000800 */
[----:B------:R-:W-:Y:S01]  /*17e0*/  FMUL.FTZ R24, R24, 1.4426950216293334961 ;  /* 0x3fb8aa3b18187820 */ /* 0x000fe20000410000 */
[----:B---3--:R-:W-:Y:S01]  /*17f0*/  FADD.FTZ R20, R20, R15 ;  /* 0x0000000f14147221 */ /* 0x008fe20000010000 */
[----:B------:R-:W2:Y:S01]  /*1800*/  MUFU.EX2 R14, R14 ;  /* 0x0000000e000e7308 */ /* 0x000ea20000000800 */
[----:B------:R-:W-:Y:S03]  /*1810*/  STS [R12+-0x200], R15 ;  /* 0xfffe000f0c007388 */ /* 0x000fe60000000800 */
[----:B------:R-:W3:Y:S01]  /*1820*/  MUFU.EX2 R25, R24 ;  /* 0x0000001800197308 */ /* 0x000ee20000000800 */
[----:B-1----:R-:W-:Y:S01]  /*1830*/  STS [R12+0x200], R23 ;  /* 0x000200170c007388 */ /* 0x002fe20000000800 */
[----:B0-----:R-:W-:-:S03]  /*1840*/  FADD.FTZ R20, R20, R27 ;  /* 0x0000001b14147221 */ /* 0x001fc60000010000 */
[----:B------:R-:W-:Y:S01]  /*1850*/  STS [R12], R27 ;  /* 0x0000001b0c007388 */ /* 0x000fe20000000800 */
[----:B------:R-:W-:-:S03]  /*1860*/  FADD.FTZ R20, R20, R23 ;  /* 0x0000001714147221 */ /* 0x000fc60000010000 */
[----:B--2---:R-:W-:Y:S01]  /*1870*/  STS [R12+0x600], R14 ;  /* 0x0006000e0c007388 */ /* 0x004fe20000000800 */
[----:B---3--:R-:W-:-:S03]  /*1880*/  FADD.FTZ R20, R20, R25 ;  /* 0x0000001914147221 */ /* 0x008fc60000010000 */
[----:B------:R0:W-:Y:S01]  /*1890*/  STS [R12+0x400], R25 ;  /* 0x000400190c007388 */ /* 0x0001e20000000800 */
[----:B------:R-:W-:-:S04]  /*18a0*/  FADD.FTZ R20, R20, R14 ;  /* 0x0000000e14147221 */ /* 0x000fc80000010000 */
[----:B------:R-:W-:Y:S01]  /*18b0*/  FADD.FTZ R20, R20, R29 ;  /* 0x0000001d14147221 */ /* 0x000fe20000010000 */
[----:B0-----:R-:W-:-:S03]  /*18c0*/  VIADD R12, R12, 0x1000 ;  /* 0x000010000c0c7836 */ /* 0x001fc60000000000 */
[----:B------:R-:W-:-:S07]  /*18d0*/  FADD.FTZ R20, R20, R21 ;  /* 0x0000001514147221 */ /* 0x000fce0000010000 */
.L_x_7163:
[----:B------:R-:W-:Y:S05]  /*18e0*/  BSYNC.RECONVERGENT B1 ;  /* 0x0000000000017941 */ /* 0x000fea0003800200 */
.L_x_7162:
        /* <DEDUP_REMOVED lines=26> */
.L_x_7155:
[----:B------:R-:W-:Y:S05]  /*1a90*/  BSYNC.RECONVERGENT B0 ;  /* 0x0000000000007941 */ /* 0x000fea0003800200 */
.L_x_7154:
        /* <DEDUP_REMOVED lines=39> */
.L_x_7168:
[----:B------:R-:W0:Y:S01]  /*1d10*/  LDS R15, [R12] ;  /* 0x000000000c0f7984 */ /* 0x000e220000000800 */
[----:B------:R-:W-:-:S04]  /*1d20*/  IADD3 R13, PT, PT, R13, 0x1, RZ ;  /* 0x000000010d0d7810 */ /* 0x000fc80007ffe0ff */
[----:B------:R-:W-:Y:S01]  /*1d30*/  ISETP.NE.AND P0, PT, R13, RZ, PT ;  /* 0x000000ff0d00720c */ /* 0x000fe20003f05270 */
[----:B0-----:R-:W-:-:S05]  /*1d40*/  FMUL.FTZ R15, R15, R2 ;  /* 0x000000020f0f7220 */ /* 0x001fca0000410000 */
[----:B------:R0:W-:Y:S02]  /*1d50*/  STS [R12], R15 ;  /* 0x0000000f0c007388 */ /* 0x0001e40000000800 */
[----:B0-----:R-:W-:-:S05]  /*1d60*/  VIADD R12, R12, 0x200 ;  /* 0x000002000c0c7836 */ /* 0x001fca0000000000 */
[----:B------:R-:W-:Y:S05]  /*1d70*/  @P0 BRA `(.L_x_7168) ;  /* 0xfffffffc00e40947 */ /* 0x000fea000383ffff */
.L_x_7167:
[----:B------:R-:W-:Y:S05]  /*1d80*/  BSYNC.RECONVERGENT B1 ;  /* 0x0000000000017941 */ /* 0x000fea0003800200 */
.L_x_7166:
        /* <DEDUP_REMOVED lines=12> */
.L_x_7171:
        /* <DEDUP_REMOVED lines=52> */
.L_x_7170:
[----:B------:R-:W-:Y:S05]  /*2190*/  BSYNC.RECONVERGENT B1 ;  /* 0x0000000000017941 */ /* 0x000fea0003800200 */
.L_x_7169:
        /* <DEDUP_REMOVED lines=31> */
.L_x_7173:
[----:B------:R-:W-:Y:S05]  /*2390*/  BSYNC.RECONVERGENT B1 ;  /* 0x0000000000017941 */ /* 0x000fea0003800200 */
.L_x_7172:
        /* <DEDUP_REMOVED lines=14> */
.L_x_7165:
[----:B------:R-:W-:Y:S05]  /*2480*/  BSYNC.RECONVERGENT B0 ;  /* 0x0000000000007941 */ /* 0x000fea0003800200 */
.L_x_7164:
        /* <DEDUP_REMOVED lines=29> */
.L_x_7177:
        /* <DEDUP_REMOVED lines=33> */
.L_x_7176:
        /* <DEDUP_REMOVED lines=16> */
.L_x_7175:
[----:B------:R-:W-:Y:S05]  /*2970*/  BSYNC.RECONVERGENT B6 ;  /* 0x0000000000067941 */ /* 0x000fea0003800200 */
.L_x_7174:
[----:B------:R-:W-:Y:S01]  /*2980*/  UMOV UR4, 0xffffffff ;  /* 0xffffffff00047882 */ /* 0x000fe20000000000 */
[----:B------:R-:W-:Y:S02]  /*2990*/  SHF.R.U32.HI R28, RZ, 0x5, R19 ;  /* 0x00000005ff1c7819 */ /* 0x000fe40000011613 */
[----:B------:R-:W-:Y:S05]  /*29a0*/  BRA.DIV UR4, `(.L_x_7178) ;  /* 0x0000000e04f87947 */ /* 0x000fea000b800000 */
[----:B------:R-:W-:Y:S01]  /*29b0*/  CS2R R8, SRZ ;  /* 0x0000000000087805 */ /* 0x000fe2000001ff00 */
[----:B------:R-:W-:Y:S02]  /*29c0*/  IMAD.MOV.U32 R6, RZ, RZ, RZ ;  /* 0x000000ffff067224 */ /* 0x000fe400078e00ff */
[----:B------:R-:W-:Y:S01]  /*29d0*/  HFMA2 R23, -RZ, RZ, 0, 0 ;  /* 0x00000000ff177431 */ /* 0x000fe200000001ff */
[----:B------:R-:W-:Y:S01]  /*29e0*/  MOV R25, RZ ;  /* 0x000000ff00197202 */ /* 0x000fe20000000f00 */
[----:B------:R-:W-:Y:S02]  /*29f0*/  HFMA2 R14, -RZ, RZ, 0, 0 ;  /* 0x00000000ff0e7431 */ /* 0x000fe400000001ff */
[----:B------:R-:W-:Y:S01]  /*2a00*/  FADD.FTZ R6, RZ, R6 ;  /* 0x00000006ff067221 */ /* 0x000fe20000010000 */
[----:B------:R-:W-:Y:S01]  /*2a10*/  FADD.FTZ R8, RZ, R8 ;  /* 0x00000008ff087221 */ /* 0x000fe20000010000 */
[----:B------:R-:W-:Y:S01]  /*2a20*/  FADD.FTZ R9, RZ, R9 ;  /* 0x00000009ff097221 */ /* 0x000fe20000010000 */
[----:B------:R-:W-:Y:S01]  /*2a30*/  FADD.FTZ R23, RZ, R23 ;  /* 0x00000017ff177221 */ /* 0x000fe20000010000 */
[----:B------:R-:W-:Y:S01]  /*2a40*/  MOV R5, RZ ;  /* 0x000000ff00057202 */ /* 0x000fe20000000f00 */
[--C-:B------:R-:W-:Y:S01]  /*2a50*/  FADD.FTZ R24, RZ, R14.reuse ;  /* 0x0000000eff187221 */ /* 0x100fe20000010000 */
[----:B------:R-:W2:Y:S01]  /*2a60*/  SHFL.BFLY PT, R7, R8, 0x1, 0x1f ;  /* 0x0c201f0008077f89 */ /* 0x000ea200000e0000 */
[--C-:B------:R-:W-:Y:S01]  /*2a70*/  FADD.FTZ R27, RZ, R14.reuse ;  /* 0x0000000eff1b7221 */ /* 0x100fe20000010000 */
[----:B------:R-:W-:Y:S01]  /*2a80*/  FADD.FTZ R25, RZ, R25 ;  /* 0x00000019ff197221 */ /* 0x000fe20000010000 */
[----:B------:R-:W-:Y:S01]  /*2a90*/  FADD.FTZ R5, RZ, R5 ;  /* 0x00000005ff057221 */ /* 0x000fe20000010000 */
[----:B------:R-:W3:Y:S01]  /*2aa0*/  SHFL.BFLY PT, R2, R9, 0x1, 0x1f ;  /* 0x0c201f0009027f89 */ /* 0x000ee200000e0000 */
[----:B------:R-:W-:-:S03]  /*2ab0*/  FADD.FTZ R4, RZ, R14 ;  /* 0x0000000eff047221 */ /* 0x000fc60000010000 */
[----:B-1----:R-:W1:Y:S04]  /*2ac0*/  SHFL.BFLY PT, R3, R6, 0x1, 0x1f ;  /* 0x0c201f0006037f89 */ /* 0x002e6800000e0000 */
[----:B------:R-:W4:Y:S04]  /*2ad0*/  SHFL.BFLY PT, R10, R23, 0x1, 0x1f ;  /* 0x0c201f00170a7f89 */ /* 0x000f2800000e0000 */
[----:B------:R-:W5:Y:S04]  /*2ae0*/  SHFL.BFLY PT, R21, R24, 0x1, 0x1f ;  /* 0x0c201f0018157f89 */ /* 0x000f6800000e0000 */
[----:B------:R-:W0:Y:S01]  /*2af0*/  SHFL.BFLY PT, R26, R27, 0x1, 0x1f ;  /* 0x0c201f001b1a7f89 */ /* 0x000e2200000e0000 */
[----:B--2---:R-:W-:Y:S01]  /*2b00*/  FADD.FTZ R8, R8, R7 ;  /* 0x0000000708087221 */ /* 0x004fe20000010000 */
[----:B------:R-:W-:-:S02]  /*2b10*/  HFMA2 R7, -RZ, RZ, 0, 0 ;  /* 0x00000000ff077431 */ /* 0x000fc400000001ff */
[----:B------:R-:W2:Y:S01]  /*2b20*/  SHFL.BFLY PT, R20, R25, 0x1, 0x1f ;  /* 0x0c201f0019147f89 */ /* 0x000ea200000e0000 */
[----:B---3--:R-:W-:-:S03]  /*2b30*/  FADD.FTZ R9, R9, R2 ;  /* 0x0000000209097221 */ /* 0x008fc60000010000 */
[----:B------:R-:W3:Y:S01]  /*2b40*/  SHFL.BFLY PT, R0, R5, 0x1, 0x1f ;  /* 0x0c201f0005007f89 */ /* 0x000ee200000e0000 */
[----:B------:R-:W-:Y:S01]  /*2b50*/  FADD.FTZ R7, RZ, R7 ;  /* 0x00000007ff077221 */ /* 0x000fe20000010000 */
[----:B-1----:R-:W-:Y:S01]  /*2b60*/  FADD.FTZ R6, R6, R3 ;  /* 0x0000000306067221 */ /* 0x002fe20000010000 */
[----:B------:R-:W-:Y:S01]  /*2b70*/  MOV R3, RZ ;  /* 0x000000ff00037202 */ /* 0x000fe20000000f00 */
[----:B------:R-:W1:Y:S01]  /*2b80*/  SHFL.BFLY PT, R29, R4, 0x1, 0x1f ;  /* 0x0c201f00041d7f89 */ /* 0x000e6200000e0000 */
[----:B----4-:R-:W-:Y:S01]  /*2b90*/  FADD.FTZ R10, R23, R10 ;  /* 0x0000000a170a7221 */ /* 0x010fe20000010000 */
[----:B------:R-:W-:Y:S02]  /*2ba0*/  IMAD.MOV.U32 R23, RZ, RZ, RZ ;  /* 0x000000ffff177224 */ /* 0x000fe400078e00ff */
[----:B------:R-:W4:Y:S01]  /*2bb0*/  SHFL.BFLY PT, R2, R7, 0x1, 0x1f ;  /* 0x0c201f0007027f89 */ /* 0x000f2200000e0000 */
[----:B------:R-:W-:Y:S01]  /*2bc0*/  FADD.FTZ R3, RZ, R3 ;  /* 0x00000003ff037221 */ /* 0x000fe20000010000 */
[----:B-----5:R-:W-:Y:S01]  /*2bd0*/  FADD.FTZ R21, R24, R21 ;  /* 0x0000001518157221 */ /* 0x020fe20000010000 */
[----:B------:R-:W-:-:S02]  /*2be0*/  HFMA2 R24, -RZ, RZ, 0, 0 ;  /* 0x00000000ff187431 */ /* 0x000fc400000001ff */
[----:B------:R-:W-:Y:S01]  /*2bf0*/  FADD.FTZ R23, RZ, R23 ;  /* 0x00000017ff177221 */ /* 0x000fe20000010000 */
[----:B0-----:R-:W-:Y:S01]  /*2c00*/  FADD.FTZ R26, R27, R26 ;  /* 0x0000001a1b1a7221 */ /* 0x001fe20000010000 */
[----:B------:R-:W-:Y:S01]  /*2c10*/  MOV R27, RZ ;  /* 0x000000ff001b7202 */ /* 0x000fe20000000f00 */
[----:B------:R-:W-:Y:S01]  /*2c20*/  FADD.FTZ R24, RZ, R24 ;  /* 0x00000018ff187221 */ /* 0x000fe20000010000 */
[----:B--2---:R-:W-:Y:S01]  /*2c30*/  FADD.FTZ R20, R25, R20 ;  /* 0x0000001419147221 */ /* 0x004fe20000010000 */
[----:B------:R-:W-:Y:S02]  /*2c40*/  FADD.FTZ R25, RZ, R14 ;  /* 0x0000000eff197221 */ /* 0x000fe40000010000 */
[----:B------:R-:W-:Y:S01]  /*2c50*/  FADD.FTZ R27, RZ, R27 ;  /* 0x0000001bff1b7221 */ /* 0x000fe20000010000 */
[----:B------:R-:W-:Y:S01]  /*2c60*/  SHFL.BFLY PT, R14, R23, 0x1, 0x1f ;  /* 0x0c201f00170e7f89 */ /* 0x000fe200000e0000 */
[----:B---3--:R-:W-:-:S03]  /*2c70*/  FADD.FTZ R5, R5, R0 ;  /* 0x0000000005057221 */ /* 0x008fc60000010000 */
[----:B------:R-:W0:Y:S01]  /*2c80*/  SHFL.BFLY PT, R0, R3, 0x1, 0x1f ;  /* 0x0c201f0003007f89 */ /* 0x000e2200000e0000 */
[----:B-1----:R-:W-:-:S03]  /*2c90*/  FADD.FTZ R4, R4, R29 ;  /* 0x0000001d04047221 */ /* 0x002fc60000010000 */
[----:B------:R-:W1:Y:S01]  /*2ca0*/  SHFL.BFLY PT, R29, R24, 0x1, 0x1f ;  /* 0x0c201f00181d7f89 */ /* 0x000e6200000e0000 */
[----:B----4-:R-:W-:-:S03]  /*2cb0*/  FADD.FTZ R2, R7, R2 ;  /* 0x0000000207027221 */ /* 0x010fc60000010000 */
[----:B------:R-:W2:Y:S02]  /*2cc0*/  SHFL.BFLY PT, R12, R25, 0x1, 0x1f ;  /* 0x0c201f00190c7f89 */ /* 0x000ea400000e0000 */
[----:B------:R-:W-:Y:S02]  /*2cd0*/  MOV R11, R2 ;  /* 0x00000002000b7202 */ /* 0x000fe40000000f00 */
[----:B------:R3:W4:Y:S01]  /*2ce0*/  SHFL.BFLY PT, R7, R27, 0x1, 0x1f ;  /* 0x0c201f001b077f89 */ /* 0x00072200000e0000 */
[----:B0-----:R-:W-:Y:S01]  /*2cf0*/  FADD.FTZ R0, R3, R0 ;  /* 0x0000000003007221 */ /* 0x001fe20000010000 */
[----:B------:R-:W-:Y:S01]  /*2d00*/  FADD.FTZ R3, R23, R14 ;  /* 0x0000000e17037221 */ /* 0x000fe20000010000 */
[----:B-1----:R-:W-:-:S03]  /*2d10*/  FADD.FTZ R29, R24, R29 ;  /* 0x0000001d181d7221 */ /* 0x002fc60000010000 */
[----:B------:R-:W-:Y:S02]  /*2d20*/  IMAD.MOV.U32 R13, RZ, RZ, R3 ;  /* 0x000000ffff0d7224 */ /* 0x000fe400078e0003 */
[----:B--23--:R-:W-:-:S07]  /*2d30*/  FADD.FTZ R23, R25, R12 ;  /* 0x0000000c19177221 */ /* 0x00cfce0000010000 */
.L_x_7223:
        /* <DEDUP_REMOVED lines=36> */
.L_x_7180:
[----:B------:R-:W-:Y:S05]  /*2f80*/  BSYNC.RECONVERGENT B0 ;  /* 0x0000000000007941 */ /* 0x000fea0003800200 */
.L_x_7179:
        /* <DEDUP_REMOVED lines=33> */
.L_x_7182:
[----:B------:R-:W-:Y:S05]  /*31a0*/  BSYNC.RECONVERGENT B0 ;  /* 0x0000000000007941 */ /* 0x000fea0003800200 */
.L_x_7181:
        /* <DEDUP_REMOVED lines=18> */
.L_x_7184:
[----:B------:R-:W-:Y:S05]  /*32d0*/  BSYNC.RECONVERGENT B0 ;  /* 0x0000000000007941 */ /* 0x000fea0003800200 */
.L_x_7183:
        /* <DEDUP_REMOVED lines=33> */
.L_x_7186:
[----:B------:R-:W-:Y:S05]  /*34f0*/  BSYNC.RECONVERGENT B0 ;  /* 0x0000000000007941 */ /* 0x000fea0003800200 */
.L_x_7185:
        /* <DEDUP_REMOVED lines=9> */
[----:B01----:R-:W-:Y:S01]  /*3590*/  SHF.R.U32.HI R2, RZ, 0x2, R19 ;  /* 0x00000002ff027819 */ /* 0x003fe20000011613 */
        /* <DEDUP_REMOVED lines=21> */
.L_x_7151:
        /* <DEDUP_REMOVED lines=16> */
.L_x_7187:
[----:B------:R-:W-:Y:S05]  /*37f0*/  EXIT ;  /* 0x000000000000794d */ /* 0x000fea0003800000 */
.L_x_7153:
[----:B------:R-:W-:Y:S01]  /*3800*/  HFMA2 R12, -RZ, RZ, 0, 9.5367431640625e-07 ;  /* 0x00000010ff0c7431 */ /* 0x000fe200000001ff */
[----:B------:R-:W-:Y:S01]  /*3810*/  MOV R11, 0x1f ;  /* 0x0000001f000b7802 */ /* 0x000fe20000000f00 */
[----:B------:R-:W-:-:S07]  /*3820*/  IMAD.MOV.U32 R15, RZ, RZ, -0x1 ;  /* 0xffffffffff0f7424 */ /* 0x000fce00078e00ff */
[----:B------:R-:W-:Y:S05]  /*3830*/  WARPSYNC.COLLECTIVE R15, `(.L_x_7188) ;  /* 0x000000000f087348 */ /* 0x000fea0003c00000 */
[----:B------:R0:W1:Y:S02]  /*3840*/  SHFL.BFLY P6, R14, R13, R12, R11 ;  /* 0x0c00000c0d0e7389 */ /* 0x00006400000c000b */
[----:B01----:R-:W-:Y:S05]  /*3850*/  ENDCOLLECTIVE ;  /* 0x000000000000791b */ /* 0x003fea0003800000 */
.L_x_7188:
[----:B------:R-:W-:Y:S01]  /*3860*/  HFMA2 R12, -RZ, RZ, 0, 4.76837158203125e-07 ;  /* 0x00000008ff0c7431 */ /* 0x000fe200000001ff */
[----:B------:R-:W-:-:S04]  /*3870*/  FMNMX.FTZ R0, R14, -3.40282346638528859812e+38, !PT ;  /* 0xff7fffff0e007809 */ /* 0x000fc80007810000 */
[----:B------:R-:W-:-:S07]  /*3880*/  MOV R13, R0 ;  /* 0x00000000000d7202 */ /* 0x000fce0000000f00 */
[----:B------:R-:W-:Y:S05]  /*3890*/  WARPSYNC.COLLECTIVE R15, `(.L_x_7189) ;  /* 0x000000000f087348 */ /* 0x000fea0003c00000 */
[----:B------:R0:W1:Y:S02]  /*38a0*/  SHFL.BFLY P6, R14, R13, R12, R11 ;  /* 0x0c00000c0d0e7389 */ /* 0x00006400000c000b */
[----:B01----:R-:W-:Y:S05]  /*38b0*/  ENDCOLLECTIVE ;  /* 0x000000000000791b */ /* 0x003fea0003800000 */
.L_x_7189:
[----:B------:R-:W-:Y:S01]  /*38c0*/  IMAD.MOV.U32 R12, RZ, RZ, 0x4 ;  /* 0x00000004ff0c7424 */ /* 0x000fe200078e00ff */
[----:B------:R-:W-:-:S04]  /*38d0*/  FMNMX.FTZ R2, R0, R14, !PT ;  /* 0x0000000e00027209 */ /* 0x000fc80007810000 */
[----:B------:R-:W-:-:S07]  /*38e0*/  MOV R13, R2 ;  /* 0x00000002000d7202 */ /* 0x000fce0000000f00 */
[----:B------:R-:W-:Y:S05]  /*38f0*/  WARPSYNC.COLLECTIVE R15, `(.L_x_7190) ;  /* 0x000000000f087348 */ /* 0x000fea0003c00000 */
[----:B------:R0:W1:Y:S02]  /*3900*/  SHFL.BFLY P6, R14, R13, R12, R11 ;  /* 0x0c00000c0d0e7389 */ /* 0x00006400000c000b */
[----:B01----:R-:W-:Y:S05]  /*3910*/  ENDCOLLECTIVE ;  /* 0x000000000000791b */ /* 0x003fea0003800000 */
.L_x_7190:
[----:B------:R-:W-:Y:S01]  /*3920*/  HFMA2 R12, -RZ, RZ, 0, 1.1920928955078125e-07 ;  /* 0x00000002ff0c7431 */ /* 0x000fe200000001ff */
[----:B------:R-:W-:-:S04]  /*3930*/  FMNMX.FTZ R3, R2, R14, !PT ;  /* 0x0000000e02037209 */ /* 0x000fc80007810000 */
[----:B------:R-:W-:-:S07]  /*3940*/  MOV R13, R3 ;  /* 0x00000003000d7202 */ /* 0x000fce0000000f00 */
[----:B------:R-:W-:Y:S05]  /*3950*/  WARPSYNC.COLLECTIVE R15, `(.L_x_7191) ;  /* 0x000000000f087348 */ /* 0x000fea0003c00000 */
[----:B------:R0:W1:Y:S02]  /*3960*/  SHFL.BFLY P6, R14, R13, R12, R11 ;  /* 0x0c00000c0d0e7389 */ /* 0x00006400000c000b */
[----:B01----:R-:W-:Y:S05]  /*3970*/  ENDCOLLECTIVE ;  /* 0x000000000000791b */ /* 0x003fea0003800000 */
.L_x_7191:
[----:B------:R-:W-:Y:S05]  /*3980*/  BRA `(.L_x_7192) ;  /* 0xffffffd000687947 */ /* 0x000fea000383ffff */
.L_x_7178:
[----:B01----:R-:W-:Y:S01]  /*3990*/  MOV R13, RZ ;  /* 0x000000ff000d7202 */ /* 0x003fe20000000f00 */
[----:B------:R-:W-:Y:S02]  /*39a0*/  IMAD.MOV.U32 R12, RZ, RZ, 0x2 ;  /* 0x00000002ff0c7424 */ /* 0x000fe400078e00ff */
[----:B------:R-:W-:Y:S01]  /*39b0*/  HFMA2 R11, -RZ, RZ, 0, 1.847743988037109375e-06 ;  /* 0x0000001fff0b7431 */ /* 0x000fe200000001ff */
[----:B------:R-:W-:-:S07]  /*39c0*/  MOV R15, 0xffffffff ;  /* 0xffffffff000f7802 */ /* 0x000fce0000000f00 */
[----:B------:R-:W-:Y:S05]  /*39d0*/  WARPSYNC.COLLECTIVE R15, `(.L_x_7193) ;  /* 0x000000000f087348 */ /* 0x000fea0003c00000 */
[----:B------:R0:W1:Y:S02]  /*39e0*/  SHFL.BFLY P6, R14, R13, R12, R11 ;  /* 0x0c00000c0d0e7389 */ /* 0x00006400000c000b */
[----:B01----:R-:W-:Y:S05]  /*39f0*/  ENDCOLLECTIVE ;  /* 0x000000000000791b */ /* 0x003fea0003800000 */
.L_x_7193:
[----:B------:R-:W-:Y:S02]  /*3a00*/  IMAD.MOV.U32 R12, RZ, RZ, 0x1 ;  /* 0x00000001ff0c7424 */ /* 0x000fe400078e00ff */
[----:B------:R-:W-:-:S05]  /*3a10*/  FADD.FTZ R24, RZ, R14 ;  /* 0x0000000eff187221 */ /* 0x000fca0000010000 */
[----:B------:R-:W-:-:S07]  /*3a20*/  MOV R13, R24 ;  /* 0x00000018000d7202 */ /* 0x000fce0000000f00 */
[----:B------:R-:W-:Y:S05]  /*3a30*/  WARPSYNC.COLLECTIVE R15, `(.L_x_7194) ;  /* 0x000000000f087348 */ /* 0x000fea0003c00000 */
[----:B------:R0:W1:Y:S02]  /*3a40*/  SHFL.BFLY P6, R14, R13, R12, R11 ;  /* 0x0c00000c0d0e7389 */ /* 0x00006400000c000b */
[----:B01----:R-:W-:Y:S05]  /*3a50*/  ENDCOLLECTIVE ;  /* 0x000000000000791b */ /* 0x003fea0003800000 */
.L_x_7194:
[----:B------:R-:W-:Y:S01]  /*3a60*/  HFMA2 R13, -RZ, RZ, 0, 0 ;  /* 0x00000000ff0d7431 */ /* 0x000fe200000001ff */
[----:B------:R-:W-:Y:S02]  /*3a70*/  MOV R12, 0x2 ;  /* 0x00000002000c7802 */ /* 0x000fe40000000f00 */
[----:B------:R-:W-:-:S07]  /*3a80*/  MOV R21, R14 ;  /* 0x0000000e00157202 */ /* 0x000fce0000000f00 */
[----:B------:R-:W-:Y:S05]  /*3a90*/  WARPSYNC.COLLECTIVE R15, `(.L_x_7195) ;  /* 0x000000000f087348 */ /* 0x000fea0003c00000 */
[----:B------:R0:W1:Y:S02]  /*3aa0*/  SHFL.BFLY P6, R14, R13, R12, R11 ;  /* 0x0c00000c0d0e7389 */ /* 0x00006400000c000b */
[----:B01----:R-:W-:Y:S05]  /*3ab0*/  ENDCOLLECTIVE ;  /* 0x000000000000791b */ /* 0x003fea0003800000 */
.L_x_7195:
        /* <DEDUP_REMOVED lines=8> */
.L_x_7196:
[----:B------:R-:W-:Y:S02]  /*3b40*/  IMAD.MOV.U32 R13, RZ, RZ, RZ ;  /* 0x000000ffff0d7224 */ /* 0x000fe400078e00ff */
[----:B------:R-:W-:Y:S01]  /*3b50*/  HFMA2 R12, -RZ, RZ, 0, 1.1920928955078125e-07 ;  /* 0x00000002ff0c7431 */ /* 0x000fe200000001ff */
[----:B------:R-:W-:-:S07]  /*3b60*/  MOV R20, R14 ;  /* 0x0000000e00147202 */ /* 0x000fce0000000f00 */
[----:B------:R-:W-:Y:S05]  /*3b70*/  WARPSYNC.COLLECTIVE R15, `(.L_x_7197) ;  /* 0x000000000f087348 */ /* 0x000fea0003c00000 */
[----:B------:R0:W1:Y:S02]  /*3b80*/  SHFL.BFLY P6, R14, R13, R12, R11 ;  /* 0x0c00000c0d0e7389 */ /* 0x00006400000c000b */
[----:B01----:R-:W-:Y:S05]  /*3b90*/  ENDCOLLECTIVE ;  /* 0x000000000000791b */ /* 0x003fea0003800000 */
.L_x_7197:
        /* <DEDUP_REMOVED lines=8> */
.L_x_7198:
[----:B------:R-:W-:Y:S01]  /*3c20*/  HFMA2 R13, -RZ, RZ, 0, 0 ;  /* 0x00000000ff0d7431 */ /* 0x000fe200000001ff */
[----:B------:R-:W-:Y:S02]  /*3c30*/  MOV R12, 0x2 ;  /* 0x00000002000c7802 */ /* 0x000fe40000000f00 */
[----:B------:R-:W-:-:S07]  /*3c40*/  MOV R10, R14 ;  /* 0x0000000e000a7202 */ /* 0x000fce0000000f00 */
[----:B------:R-:W-:Y:S05]  /*3c50*/  WARPSYNC.COLLECTIVE R15, `(.L_x_7199) ;  /* 0x000000000f087348 */ /* 0x000fea0003c00000 */
[----:B------:R0:W1:Y:S02]  /*3c60*/  SHFL.BFLY P6, R14, R13, R12, R11 ;  /* 0x0c00000c0d0e7389 */ /* 0x00006400000c000b */
[----:B01----:R-:W-:Y:S05]  /*3c70*/  ENDCOLLECTIVE ;  /* 0x000000000000791b */ /* 0x003fea0003800000 */
.L_x_7199:
        /* <DEDUP_REMOVED lines=8> */
.L_x_7200:
[----:B------:R-:W-:Y:S02]  /*3d00*/  IMAD.MOV.U32 R13, RZ, RZ, RZ ;  /* 0x000000ffff0d7224 */ /* 0x000fe400078e00ff */
[----:B------:R-:W-:Y:S01]  /*3d10*/  HFMA2 R12, -RZ, RZ, 0, 1.1920928955078125e-07 ;  /* 0x00000002ff0c7431 */ /* 0x000fe200000001ff */
[----:B------:R-:W-:-:S07]  /*3d20*/  MOV R2, R14 ;  /* 0x0000000e00027202 */ /* 0x000fce0000000f00 */
[----:B------:R-:W-:Y:S05]  /*3d30*/  WARPSYNC.COLLECTIVE R15, `(.L_x_7201) ;  /* 0x000000000f087348 */ /* 0x000fea0003c00000 */
[----:B------:R0:W1:Y:S02]  /*3d40*/  SHFL.BFLY P6, R14, R13, R12, R11 ;  /* 0x0c00000c0d0e7389 */ /* 0x00006400000c000b */
[----:B01----:R-:W-:Y:S05]  /*3d50*/  ENDCOLLECTIVE ;  /* 0x000000000000791b */ /* 0x003fea0003800000 */
.L_x_7201:
        /* <DEDUP_REMOVED lines=8> */
.L_x_7202:
[----:B------:R-:W-:Y:S01]  /*3de0*/  HFMA2 R13, -RZ, RZ, 0, 0 ;  /* 0x00000000ff0d7431 */ /* 0x000fe200000001ff */
[----:B------:R-:W-:Y:S02]  /*3df0*/  MOV R12, 0x2 ;  /* 0x00000002000c7802 */ /* 0x000fe40000000f00 */
[----:B------:R-:W-:-:S07]  /*3e00*/  MOV R7, R14 ;  /* 0x0000000e00077202 */ /* 0x000fce0000000f00 */
[----:B------:R-:W-:Y:S05]  /*3e10*/  WARPSYNC.COLLECTIVE R15, `(.L_x_7203) ;  /* 0x000000000f087348 */ /* 0x000fea0003c00000 */
[----:B------:R0:W1:Y:S02]  /*3e20*/  SHFL.BFLY P6, R14, R13, R12, R11 ;  /* 0x0c00000c0d0e7389 */ /* 0x00006400000c000b */
[----:B01----:R-:W-:Y:S05]  /*3e30*/  ENDCOLLECTIVE ;  /* 0x000000000000791b */ /* 0x003fea0003800000 */
.L_x_7203:
        /* <DEDUP_REMOVED lines=8> */
.L_x_7204:
[----:B------:R-:W-:Y:S02]  /*3ec0*/  IMAD.MOV.U32 R13, RZ, RZ, RZ ;  /* 0x000000ffff0d7224 */ /* 0x000fe400078e00ff */
[----:B------:R-:W-:Y:S01]  /*3ed0*/  HFMA2 R12, -RZ, RZ, 0, 1.1920928955078125e-07 ;  /* 0x00000002ff0c7431 */ /* 0x000fe200000001ff */
[----:B------:R-:W-:-:S07]  /*3ee0*/  MOV R3, R14 ;  /* 0x0000000e00037202 */ /* 0x000fce0000000f00 */
[----:B------:R-:W-:Y:S05]  /*3ef0*/  WARPSYNC.COLLECTIVE R15, `(.L_x_7205) ;  /* 0x000000000f087348 */ /* 0x000fea0003c00000 */
[----:B------:R0:W1:Y:S02]  /*3f00*/  SHFL.BFLY P6, R14, R13, R12, R11 ;  /* 0x0c00000c0d0e7389 */ /* 0x00006400000c000b */
[----:B01----:R-:W-:Y:S05]  /*3f10*/  ENDCOLLECTIVE ;  /* 0x000000000000791b */ /* 0x003fea0003800000 */
.L_x_7205:
        /* <DEDUP_REMOVED lines=8> */
.L_x_7206:
[----:B------:R-:W-:Y:S01]  /*3fa0*/  HFMA2 R13, -RZ, RZ, 0, 0 ;  /* 0x00000000ff0d7431 */ /* 0x000fe200000001ff */
[----:B------:R-:W-:Y:S02]  /*3fb0*/  MOV R12, 0x2 ;  /* 0x00000002000c7802 */ /* 0x000fe40000000f00 */
[----:B------:R-:W-:-:S07]  /*3fc0*/  MOV R0, R14 ;  /* 0x0000000e00007202 */ /* 0x000fce0000000f00 */
[----:B------:R-:W-:Y:S05]  /*3fd0*/  WARPSYNC.COLLECTIVE R15, `(.L_x_7207) ;  /* 0x000000000f087348 */ /* 0x000fea0003c00000 */
[----:B------:R0:W1:Y:S02]  /*3fe0*/  SHFL.BFLY P6, R14, R13, R12, R11 ;  /* 0x0c00000c0d0e7389 */ /* 0x00006400000c000b */
[----:B01----:R-:W-:Y:S05]  /*3ff0*/  ENDCOLLECTIVE ;  /* 0x000000000000791b */ /* 0x003fea0003800000 */
.L_x_7207:
[----:B------:R-:W-:Y:S01]  /*4000*/  FADD.FTZ R5, R5, R0 ;  /* 0x0000000005057221 */ /* 0x000fe20000010000 */
[----:B------:R-:W-:Y:S02]  /*4010*/  HFMA2 R12, -RZ, RZ, 0, 5.9604644775390625e-08 ;  /* 0x00000001ff0c7431 */ /* 0x000fe400000001ff */
[----:B------:R-:W-:-:S04]  /*4020*/  FADD.FTZ R4, RZ, R14 ;  /* 0x0000000eff047221 */ /* 0x000fc80000010000 */
[----:B------:R-:W-:-:S07]  /*4030*/  IMAD.MOV.U32 R13, RZ, RZ, R4 ;  /* 0x000000ffff0d7224 */ /* 0x000fce00078e0004 */
[----:B------:R-:W-:Y:S05]  /*4040*/  WARPSYNC.COLLECTIVE R15, `(.L_x_7208) ;  /* 0x000000000f087348 */ /* 0x000fea0003c00000 */
[----:B------:R0:W1:Y:S02]  /*4050*/  SHFL.BFLY P6, R14, R13, R12, R11 ;  /* 0x0c00000c0d0e7389 */ /* 0x00006400000c000b */
[----:B01----:R-:W-:Y:S05]  /*4060*/  ENDCOLLECTIVE ;  /* 0x000000000000791b */ /* 0x003fea0003800000 */
.L_x_7208:
[----:B------:R-:W-:Y:S02]  /*4070*/  HFMA2 R13, -RZ, RZ, 0, 0 ;  /* 0x00000000ff0d7431 */ /* 0x000fe400000001ff */
[----:B------:R-:W-:Y:S01]  /*4080*/  IMAD.MOV.U32 R12, RZ, RZ, 0x2 ;  /* 0x00000002ff0c7424 */ /* 0x000fe200078e00ff */
[----:B------:R-:W-:-:S07]  /*4090*/  MOV R29, R14 ;  /* 0x0000000e001d7202 */ /* 0x000fce0000000f00 */
[----:B------:R-:W-:Y:S05]  /*40a0*/  WARPSYNC.COLLECTIVE R15, `(.L_x_7209) ;  /* 0x000000000f087348 */ /* 0x000fea0003c00000 */
[----:B------:R0:W1:Y:S02]  /*40b0*/  SHFL.BFLY P6, R14, R13, R12, R11 ;  /* 0x0c00000c0d0e7389 */ /* 0x00006400000c000b */
[----:B01----:R-:W-:Y:S05]  /*40c0*/  ENDCOLLECTIVE ;  /* 0x000000000000791b */ /* 0x003fea0003800000 */
.L_x_7209:
[----:B------:R-:W-:Y:S01]  /*40d0*/  FADD.FTZ R4, R4, R29 ;  /* 0x0000001d04047221 */ /* 0x000fe20000010000 */
[----:B------:R-:W-:Y:S02]  /*40e0*/  HFMA2 R12, -RZ, RZ, 0, 5.9604644775390625e-08 ;  /* 0x00000001ff0c7431 */ /* 0x000fe400000001ff */
[----:B------:R-:W-:-:S05]  /*40f0*/  FADD.FTZ R27, RZ, R14 ;  /* 0x0000000eff1b7221 */ /* 0x000fca0000010000 */
[----:B------:R-:W-:-:S07]  /*4100*/  MOV R13, R27 ;  /* 0x0000001b000d7202 */ /* 0x000fce0000000f00 */
[----:B------:R-:W-:Y:S05]  /*4110*/  WARPSYNC.COLLECTIVE R15, `(.L_x_7210) ;  /* 0x000000000f087348 */ /* 0x000fea0003c00000 */
[----:B------:R0:W1:Y:S02]  /*4120*/  SHFL.BFLY P6, R14, R13, R12, R11 ;  /* 0x0c00000c0d0e7389 */ /* 0x00006400000c000b */
[----:B01----:R-:W-:Y:S05]  /*4130*/  ENDCOLLECTIVE ;  /* 0x000000000000791b */ /* 0x003fea0003800000 */
.L_x_7210:
[----:B------:R-:W-:Y:S02]  /*4140*/  IMAD.MOV.U32 R13, RZ, RZ, RZ ;  /* 0x000000ffff0d7224 */ /* 0x000fe400078e00ff */
[----:B------:R-:W-:Y:S01]  /*4150*/  HFMA2 R12, -RZ, RZ, 0, 1.1920928955078125e-07 ;  /* 0x00000002ff0c7431 */ /* 0x000fe200000001ff */
[----:B------:R-:W-:-:S07]  /*4160*/  MOV R26, R14 ;  /* 0x0000000e001a7202 */ /* 0x000fce0000000f00 */
[----:B------:R-:W-:Y:S05]  /*4170*/  WARPSYNC.COLLECTIVE R15, `(.L_x_7211) ;  /* 0x000000000f087348 */ /* 0x000fea0003c00000 */
[----:B------:R0:W1:Y:S02]  /*4180*/  SHFL.BFLY P6, R14, R13, R12, R11 ;  /* 0x0c00000c0d0e7389 */ /* 0x00006400000c000b */
[----:B01----:R-:W-:Y:S05]  /*4190*/  ENDCOLLECTIVE ;  /* 0x000000000000791b */ /* 0x003fea0003800000 */
.L_x_7211:
        /* <DEDUP_REMOVED lines=8> */
.L_x_7212:
[----:B------:R-:W-:Y:S01]  /*4220*/  HFMA2 R13, -RZ, RZ, 0, 0 ;  /* 0x00000000ff0d7431 */ /* 0x000fe200000001ff */
[----:B------:R-:W-:Y:S02]  /*4230*/  MOV R12, 0x2 ;  /* 0x00000002000c7802 */ /* 0x000fe40000000f00 */
[----:B------:R-:W-:-:S07]  /*4240*/  MOV R2, R14 ;  /* 0x0000000e00027202 */ /* 0x000fce0000000f00 */
[----:B------:R-:W-:Y:S05]  /*4250*/  WARPSYNC.COLLECTIVE R15, `(.L_x_7213) ;  /* 0x000000000f087348 */ /* 0x000fea0003c00000 */
[----:B------:R0:W1:Y:S02]  /*4260*/  SHFL.BFLY P6, R14, R13, R12, R11 ;  /* 0x0c00000c0d0e7389 */ /* 0x00006400000c000b */
[----:B01----:R-:W-:Y:S05]  /*4270*/  ENDCOLLECTIVE ;  /* 0x000000000000791b */ /* 0x003fea0003800000 */
.L_x_7213:
        /* <DEDUP_REMOVED lines=8> */
.L_x_7214:
[----:B------:R-:W-:Y:S02]  /*4300*/  IMAD.MOV.U32 R13, RZ, RZ, RZ ;  /* 0x000000ffff0d7224 */ /* 0x000fe400078e00ff */
[----:B------:R-:W-:Y:S01]  /*4310*/  HFMA2 R12, -RZ, RZ, 0, 1.1920928955078125e-07 ;  /* 0x00000002ff0c7431 */ /* 0x000fe200000001ff */
[----:B------:R-:W-:-:S07]  /*4320*/  MOV R0, R14 ;  /* 0x0000000e00007202 */ /* 0x000fce0000000f00 */
[----:B------:R-:W-:Y:S05]  /*4330*/  WARPSYNC.COLLECTIVE R15, `(.L_x_7215) ;  /* 0x000000000f087348 */ /* 0x000fea0003c00000 */
[----:B------:R0:W1:Y:S02]  /*4340*/  SHFL.BFLY P6, R14, R13, R12, R11 ;  /* 0x0c00000c0d0e7389 */ /* 0x00006400000c000b */
[----:B01----:R-:W-:Y:S05]  /*4350*/  ENDCOLLECTIVE ;  /* 0x000000000000791b */ /* 0x003fea0003800000 */
.L_x_7215:
        /* <DEDUP_REMOVED lines=8> */
.L_x_7216:
[----:B------:R-:W-:Y:S01]  /*43e0*/  HFMA2 R13, -RZ, RZ, 0, 0 ;  /* 0x00000000ff0d7431 */ /* 0x000fe200000001ff */
[----:B------:R-:W-:Y:S01]  /*43f0*/  MOV R12, 0x2 ;  /* 0x00000002000c7802 */ /* 0x000fe20000000f00 */
[----:B------:R-:W-:-:S07]  /*4400*/  FADD.FTZ R3, R23, R14 ;  /* 0x0000000e17037221 */ /* 0x000fce0000010000 */
[----:B------:R-:W-:Y:S05]  /*4410*/  WARPSYNC.COLLECTIVE R15, `(.L_x_7217) ;  /* 0x000000000f087348 */ /* 0x000fea0003c00000 */
[----:B------:R0:W1:Y:S02]  /*4420*/  SHFL.BFLY P6, R14, R13, R12, R11 ;  /* 0x0c00000c0d0e7389 */ /* 0x00006400000c000b */
[----:B01----:R-:W-:Y:S05]  /*4430*/  ENDCOLLECTIVE ;  /* 0x000000000000791b */ /* 0x003fea0003800000 */
.L_x_7217:
[----:B------:R-:W-:Y:S01]  /*4440*/  HFMA2 R12, -RZ, RZ, 0, 5.9604644775390625e-08 ;  /* 0x00000001ff0c7431 */ /* 0x000fe200000001ff */
[----:B------:R-:W-:-:S05]  /*4450*/  MOV R24, R14 ;  /* 0x0000000e00187202 */ /* 0x000fca0000000f00 */
[----:B------:R-:W-:-:S04]  /*4460*/  FADD.FTZ R24, RZ, R24 ;  /* 0x00000018ff187221 */ /* 0x000fc80000010000 */
[----:B------:R-:W-:-:S07]  /*4470*/  IMAD.MOV.U32 R13, RZ, RZ, R24 ;  /* 0x000000ffff0d7224 */ /* 0x000fce00078e0018 */
[----:B------:R-:W-:Y:S05]  /*4480*/  WARPSYNC.COLLECTIVE R15, `(.L_x_7218) ;  /* 0x000000000f087348 */ /* 0x000fea0003c00000 */
[----:B------:R0:W1:Y:S02]  /*4490*/  SHFL.BFLY P6, R14, R13, R12, R11 ;  /* 0x0c00000c0d0e7389 */ /* 0x00006400000c000b */
[----:B01----:R-:W-:Y:S05]  /*44a0*/  ENDCOLLECTIVE ;  /* 0x000000000000791b */ /* 0x003fea0003800000 */
.L_x_7218:
[----:B------:R-:W-:Y:S02]  /*44b0*/  HFMA2 R13, -RZ, RZ, 0, 0 ;  /* 0x00000000ff0d7431 */ /* 0x000fe400000001ff */
[----:B------:R-:W-:Y:S01]  /*44c0*/  IMAD.MOV.U32 R12, RZ, RZ, 0x2 ;  /* 0x00000002ff0c7424 */ /* 0x000fe200078e00ff */
[----:B------:R-:W-:-:S07]  /*44d0*/  MOV R29, R14 ;  /* 0x0000000e001d7202 */ /* 0x000fce0000000f00 */
[----:B------:R-:W-:Y:S05]  /*44e0*/  WARPSYNC.COLLECTIVE R15, `(.L_x_7219) ;  /* 0x000000000f087348 */ /* 0x000fea0003c00000 */
[----:B------:R0:W1:Y:S02]  /*44f0*/  SHFL.BFLY P6, R14, R13, R12, R11 ;  /* 0x0c00000c0d0e7389 */ /* 0x00006400000c000b */
[----:B01----:R-:W-:Y:S05]  /*4500*/  ENDCOLLECTIVE ;  /* 0x000000000000791b */ /* 0x003fea0003800000 */
.L_x_7219:
[----:B------:R-:W-:Y:S01]  /*4510*/  FADD.FTZ R29, R24, R29 ;  /* 0x0000001d181d7221 */ /* 0x000fe20000010000 */
[----:B------:R-:W-:Y:S02]  /*4520*/  HFMA2 R12, -RZ, RZ, 0, 5.9604644775390625e-08 ;  /* 0x00000001ff0c7431 */ /* 0x000fe400000001ff */
[----:B------:R-:W-:-:S05]  /*4530*/  FADD.FTZ R25, RZ, R14 ;  /* 0x0000000eff197221 */ /* 0x000fca0000010000 */
[----:B------:R-:W-:-:S07]  /*4540*/  MOV R13, R25 ;  /* 0x00000019000d7202 */ /* 0x000fce0000000f00 */
[----:B------:R-:W-:Y:S05]  /*4550*/  WARPSYNC.COLLECTIVE R15, `(.L_x_7220) ;  /* 0x000000000f087348 */ /* 0x000fea0003c00000 */
[----:B------:R0:W1:Y:S02]  /*4560*/  SHFL.BFLY P6, R14, R13, R12, R11 ;  /* 0x0c00000c0d0e7389 */ /* 0x00006400000c000b */
[----:B01----:R-:W-:Y:S05]  /*4570*/  ENDCOLLECTIVE ;  /* 0x000000000000791b */ /* 0x003fea0003800000 */
.L_x_7220:
[----:B------:R-:W-:Y:S01]  /*4580*/  IMAD.MOV.U32 R13, RZ, RZ, RZ ;  /* 0x000000ffff0d7224 */ /* 0x000fe200078e00ff */
[----:B------:R-:W-:-:S05]  /*4590*/  MOV R12, R14 ;  /* 0x0000000e000c7202 */ /* 0x000fca0000000f00 */
[----:B------:R-:W-:Y:S01]  /*45a0*/  FADD.FTZ R23, R25, R12 ;  /* 0x0000000c19177221 */ /* 0x000fe20000010000 */
[----:B------:R-:W-:-:S07]  /*45b0*/  HFMA2 R12, -RZ, RZ, 0, 1.1920928955078125e-07 ;  /* 0x00000002ff0c7431 */ /* 0x000fce00000001ff */
[----:B------:R-:W-:Y:S05]  /*45c0*/  WARPSYNC.COLLECTIVE R15, `(.L_x_7221) ;  /* 0x000000000f087348 */ /* 0x000fea0003c00000 */
[----:B------:R0:W1:Y:S02]  /*45d0*/  SHFL.BFLY P6, R14, R13, R12, R11 ;  /* 0x0c00000c0d0e7389 */ /* 0x00006400000c000b */
[----:B01----:R-:W-:Y:S05]  /*45e0*/  ENDCOLLECTIVE ;  /* 0x000000000000791b */ /* 0x003fea0003800000 */
.L_x_7221:
[----:B------:R-:W-:Y:S01]  /*45f0*/  IMAD.MOV.U32 R12, RZ, RZ, 0x1 ;  /* 0x00000001ff0c7424 */ /* 0x000fe200078e00ff */
[----:B------:R-:W-:-:S05]  /*4600*/  MOV R27, R14 ;  /* 0x0000000e001b7202 */ /* 0x000fca0000000f00 */
[----:B------:R-:W-:-:S05]  /*4610*/  FADD.FTZ R27, RZ, R27 ;  /* 0x0000001bff1b7221 */ /* 0x000fca0000010000 */
[----:B------:R-:W-:-:S07]  /*4620*/  MOV R13, R27 ;  /* 0x0000001b000d7202 */ /* 0x000fce0000000f00 */
[----:B------:R-:W-:Y:S05]  /*4630*/  WARPSYNC.COLLECTIVE R15, `(.L_x_7222) ;  /* 0x000000000f087348 */ /* 0x000fea0003c00000 */
[----:B------:R0:W1:Y:S02]  /*4640*/  SHFL.BFLY P6, R14, R13, R12, R11 ;  /* 0x0c00000c0d0e7389 */ /* 0x00006400000c000b */
[----:B01----:R-:W-:Y:S05]  /*4650*/  ENDCOLLECTIVE ;  /* 0x000000000000791b */ /* 0x003fea0003800000 */
.L_x_7222:
[----:B------:R-:W-:Y:S02]  /*4660*/  MOV R11, R2 ;  /* 0x00000002000b7202 */ /* 0x000fe40000000f00 */
[----:B------:R-:W-:Y:S02]  /*4670*/  MOV R13, R3 ;  /* 0x00000003000d7202 */ /* 0x000fe40000000f00 */
[----:B------:R-:W-:Y:S01]  /*4680*/  MOV R7, R14 ;  /* 0x0000000e00077202 */ /* 0x000fe20000000f00 */
[----:B------:R-:W-:Y:S06]  /*4690*/  BRA `(.L_x_7223) ;  /* 0xffffffe400a87947 */ /* 0x000fec000383ffff */
.L_x_7224:
        /* <DEDUP_REMOVED lines=14> */
.L_x_25710:


//--------------------- .text._ZN4vllm25paged_attention_v1_kernelIfhLi112ELi16ELi128ELNS_18Fp8KVCacheDataTypeE2ELb1EEEvPT_PKS2_PKT0_S8_ifPKiSA_iPKfiiiSC_SC_iiiii --------------------------
	.section	.text._ZN4vllm25paged_attention_v1_kernelIfhLi112ELi16ELi128ELNS_18Fp8KVCacheDataTypeE2ELb1EEEvPT_PKS2_PKT0_S8_ifPKiSA_iPKfiiiSC_SC_iiiii,"ax",@progbits
	.align	128
        .global         _ZN4vllm25paged_attention_v1_kernelIfhLi112ELi16ELi128ELNS_18Fp8KVCacheDataTypeE2ELb1EEEvPT_PKS2_PKT0_S8_ifPKiSA_iPKfiiiSC_SC_iiiii
        .type           _ZN4vllm25paged_attention_v1_kernelIfhLi112ELi16ELi128ELNS_18Fp8KVCacheDataTypeE2ELb1EEEvPT_PKS2_PKT0_S8_ifPKiSA_iPKfiiiSC_SC_iiiii,@function
        .size           _ZN4vllm25paged_attention_v1_kernelIfhLi112ELi16ELi128ELNS_18Fp8KVCacheDataTypeE2ELb1EEEvPT_PKS2_PKT0_S8_ifPKiSA_iPKfiiiSC_SC_iiiii,(.L_x_25711 - _ZN4vllm25paged_attention_v1_kernelIfhLi112ELi16ELi128ELNS_18Fp8KVCacheDataTypeE2ELb1EEEvPT_PKS2_PKT0_S8_ifPKiSA_iPKfiiiSC_SC_iiiii)
        .other          _ZN4vllm25paged_attention_v1_kernelIfhLi112ELi16ELi128ELNS_18Fp8KVCacheDataTypeE2ELb1EEEvPT_PKS2_PKT0_S8_ifPKiSA_iPKfiiiSC_SC_iiiii,@"STO_CUDA_ENTRY STV_DEFAULT"
_ZN4vllm25paged_attention_v1_kernelIfhLi112ELi16ELi128ELNS_18Fp8KVCacheDataTypeE2ELb1EEEvPT_PKS2_PKT0_S8_ifPKiSA_iPKfiiiSC_SC_iiiii:
.text._ZN4vllm25paged_attention_v1_kernelIfhLi112ELi16ELi128ELNS_18Fp8KVCacheDataTypeE2ELb1EEEvPT_PKS2_PKT0_S8_ifPKiSA_iPKfiiiSC_SC_iiiii:
        /* <DEDUP_REMOVED lines=103> */
.L_x_7225:
        /* <DEDUP_REMOVED lines=24> */
.L_x_7229:
        /* <DEDUP_REMOVED lines=41> */
.L_x_7227:
[----:B------:R-:W-:Y:S05]  /*0a80*/  BSYNC.RECONVERGENT B6 ;  /* 0x0000000000067941 */ /* 0x000fea0003800200 */
.L_x_7226:
        /* <DEDUP_REMOVED lines=10> */
.L_x_7269:
        /* <DEDUP_REMOVED lines=39> */
.L_x_7235:
        /* <DEDUP_REMOVED lines=11> */
.L_x_7234:
[----:B------:R-:W-:Y:S05]  /*0e50*/  BSYNC.RECONVERGENT B1 ;  /* 0x0000000000017941 */ /* 0x000fea0003800200 */
.L_x_7233:
        /* <DEDUP_REMOVED lines=12> */
.L_x_7238:
        /* <DEDUP_REMOVED lines=100> */
.L_x_7237:
[----:B------:R-:W-:Y:S05]  /*1560*/  BSYNC.RECONVERGENT B1 ;  /* 0x0000000000017941 */ /* 0x000fea0003800200 */
.L_x_7236:
        /* <DEDUP_REMOVED lines=55> */
.L_x_7240:
[----:B------:R-:W-:Y:S05]  /*18e0*/  BSYNC.RECONVERGENT B1 ;  /* 0x0000000000017941 */ /* 0x000fea0003800200 */
.L_x_7239:
        /* <DEDUP_REMOVED lines=26> */
.L_x_7232:
[----:B------:R-:W-:Y:S05]  /*1a90*/  BSYNC.RECONVERGENT B0 ;  /* 0x0000000000007941 */ /* 0x000fea0003800200 */
.L_x_7231:
        /* <DEDUP_REMOVED lines=39> */
.L_x_7245:
[----:B------:R-:W0:Y:S01]  /*1d10*/  LDS R15, [R12] ;  /* 0x000000000c0f7984 */ /* 0x000e220000000800 */
[----:B------:R-:W-:-:S04]  /*1d20*/  IADD3 R13, PT, PT, R13, 0x1, RZ ;  /* 0x000000010d0d7810 */ /* 0x000fc80007ffe0ff */
[----:B------:R-:W-:Y:S01]  /*1d30*/  ISETP.NE.AND P0, PT, R13, RZ, PT ;  /* 0x000000ff0d00720c */ /* 0x000fe20003f05270 */
[----:B0-----:R-:W-:-:S05]  /*1d40*/  FMUL.FTZ R15, R15, R2 ;  /* 0x000000020f0f7220 */ /* 0x001fca0000410000 */
[----:B------:R0:W-:Y:S02]  /*1d50*/  STS [R12], R15 ;  /* 0x0000000f0c007388 */ /* 0x0001e40000000800 */
[----:B0-----:R-:W-:-:S05]  /*1d60*/  VIADD R12, R12, 0x200 ;  /* 0x000002000c0c7836 */ /* 0x001fca0000000000 */
[----:B------:R-:W-:Y:S05]  /*1d70*/  @P0 BRA `(.L_x_7245) ;  /* 0xfffffffc00e40947 */ /* 0x000fea000383ffff */
.L_x_7244:
[----:B------:R-:W-:Y:S05]  /*1d80*/  BSYNC.RECONVERGENT B1 ;  /* 0x0000000000017941 */ /* 0x000fea0003800200 */
.L_x_7243:
        /* <DEDUP_REMOVED lines=12> */
.L_x_7248:
        /* <DEDUP_REMOVED lines=52> */
.L_x_7247:
[----:B------:R-:W-:Y:S05]  /*2190*/  BSYNC.RECONVERGENT B1 ;  /* 0x0000000000017941 */ /* 0x000fea0003800200 */
.L_x_7246:
        /* <DEDUP_REMOVED lines=31> */
.L_x_7250:
[----:B------:R-:W-:Y:S05]  /*2390*/  BSYNC.RECONVERGENT B1 ;  /* 0x0000000000017941 */ /* 0x000fea0003800200 */
.L_x_7249:
        /* <DEDUP_REMOVED lines=14> */
.L_x_7242:
[----:B------:R-:W-:Y:S05]  /*2480*/  BSYNC.RECONVERGENT B0 ;  /* 0x0000000000007941 */ /* 0x000fea0003800200 */
.L_x_7241:
        /* <DEDUP_REMOVED lines=29> */
.L_x_7254:
        /* <DEDUP_REMOVED lines=33> */
.L_x_7253:
        /* <DEDUP_REMOVED lines=16> */
.L_x_7252:
[----:B------:R-:W-:Y:S05]  /*2970*/  BSYNC.RECONVERGENT B6 ;  /* 0x0000000000067941 */ /* 0x000fea0003800200 */
.L_x_7251:
        /* <DEDUP_REMOVED lines=16> */
[----:B------:R-:W-:Y:S01]  /*2a80*/  MOV R26, RZ ;  /* 0x000000ff001a7202 */ /* 0x000fe20000000f00 */
[----:B------:R-:W2:Y:S01]  /*2a90*/  SHFL.BFLY PT, R21, R10, 0x1, 0x1f ;  /* 0x0c201f000a157f89 */ /* 0x000ea200000e0000 */
[----:B------:R-:W-:Y:S01]  /*2aa0*/  FADD.FTZ R20, RZ, R20 ;  /* 0x00000014ff147221 */ /* 0x000fe20000010000 */
[----:B------:R-:W-:-:S02]  /*2ab0*/  FADD.FTZ R25, RZ, R14 ;  /* 0x0000000eff197221 */ /* 0x000fc40000010000 */
[----:B------:R-:W3:Y:S01]  /*2ac0*/  SHFL.BFLY PT, R2, R3, 0x1, 0x1f ;  /* 0x0c201f0003027f89 */ /* 0x000ee200000e0000 */
[----:B------:R-:W-:-:S03]  /*2ad0*/  FADD.FTZ R26, RZ, R26 ;  /* 0x0000001aff1a7221 */ /* 0x000fc60000010000 */
[----:B------:R-:W4:Y:S04]  /*2ae0*/  SHFL.BFLY PT, R0, R23, 0x1, 0x1f ;  /* 0x0c201f0017007f89 */ /* 0x000f2800000e0000 */
[----:B------:R-:W5:Y:S04]  /*2af0*/  SHFL.BFLY PT, R27, R29, 0x1, 0x1f ;  /* 0x0c201f001d1b7f89 */ /* 0x000f6800000e0000 */
[----:B------:R-:W0:Y:S01]  /*2b00*/  SHFL.BFLY PT, R5, R6, 0x1, 0x1f ;  /* 0x0c201f0006057f89 */ /* 0x000e2200000e0000 */
[----:B-1----:R-:W-:Y:S01]  /*2b10*/  FADD.FTZ R4, R7, R4 ;  /* 0x0000000407047221 */ /* 0x002fe20000010000 */
[----:B------:R-:W-:-:S02]  /*2b20*/  IMAD.MOV.U32 R7, RZ, RZ, RZ ;  /* 0x000000ffff077224 */ /* 0x000fc400078e00ff */
        /* <DEDUP_REMOVED lines=8> */
[----:B------:R-:W-:-:S02]  /*2bb0*/  HFMA2 R23, -RZ, RZ, 0, 0 ;  /* 0x00000000ff177431 */ /* 0x000fc400000001ff */
[----:B------:R-:W-:Y:S01]  /*2bc0*/  FADD.FTZ R3, RZ, R3 ;  /* 0x00000003ff037221 */ /* 0x000fe20000010000 */
[----:B------:R-:W-:Y:S01]  /*2bd0*/  SHFL.BFLY PT, R14, R26, 0x1, 0x1f ;  /* 0x0c201f001a0e7f89 */ /* 0x000fe200000e0000 */
[----:B-----5:R-:W-:Y:S01]  /*2be0*/  FADD.FTZ R27, R29, R27 ;  /* 0x0000001b1d1b7221 */ /* 0x020fe20000010000 */
[----:B------:R-:W-:Y:S02]  /*2bf0*/  IMAD.MOV.U32 R29, RZ, RZ, RZ ;  /* 0x000000ffff1d7224 */ /* 0x000fe400078e00ff */
[----:B------:R-:W-:Y:S01]  /*2c00*/  FADD.FTZ R23, RZ, R23 ;  /* 0x00000017ff177221 */ /* 0x000fe20000010000 */
[----:B------:R-:W4:Y:S01]  /*2c10*/  SHFL.BFLY PT, R12, R25, 0x1, 0x1f ;  /* 0x0c201f00190c7f89 */ /* 0x000f2200000e0000 */
[----:B0-----:R-:W-:Y:S01]  /*2c20*/  FADD.FTZ R5, R6, R5 ;  /* 0x0000000506057221 */ /* 0x001fe20000010000 */
[----:B------:R-:W-:Y:S02]  /*2c30*/  FADD.FTZ R29, RZ, R29 ;  /* 0x0000001dff1d7221 */ /* 0x000fe40000010000 */
        /* <DEDUP_REMOVED lines=10> */
.L_x_7298:
        /* <DEDUP_REMOVED lines=35> */
.L_x_7257:
[----:B------:R-:W-:Y:S05]  /*2f10*/  BSYNC.RECONVERGENT B0 ;  /* 0x0000000000007941 */ /* 0x000fea0003800200 */
.L_x_7256:
        /* <DEDUP_REMOVED lines=31> */
.L_x_7259:
[----:B------:R-:W-:Y:S05]  /*3110*/  BSYNC.RECONVERGENT B0 ;  /* 0x0000000000007941 */ /* 0x000fea0003800200 */
.L_x_7258:
        /* <DEDUP_REMOVED lines=17> */
.L_x_7261:
[----:B------:R-:W-:Y:S05]  /*3230*/  BSYNC.RECONVERGENT B0 ;  /* 0x0000000000007941 */ /* 0x000fea0003800200 */
.L_x_7260:
        /* <DEDUP_REMOVED lines=31> */
.L_x_7263:
[----:B------:R-:W-:Y:S05]  /*3430*/  BSYNC.RECONVERGENT B0 ;  /* 0x0000000000007941 */ /* 0x000fea0003800200 */
.L_x_7262:
        /* <DEDUP_REMOVED lines=30> */
.L_x_7228:
        /* <DEDUP_REMOVED lines=16> */
.L_x_7264:
[----:B------:R-:W-:Y:S05]  /*3720*/  EXIT ;  /* 0x000000000000794d */ /* 0x000fea0003800000 */
.L_x_7230:
[----:B------:R-:W-:Y:S01]  /*3730*/  HFMA2 R12, -RZ, RZ, 0, 9.5367431640625e-07 ;  /* 0x00000010ff0c7431 */ /* 0x000fe200000001ff */
[----:B------:R-:W-:Y:S01]  /*3740*/  MOV R11, 0x1f ;  /* 0x0000001f000b7802 */ /* 0x000fe20000000f00 */
[----:B------:R-:W-:-:S07]  /*3750*/  IMAD.MOV.U32 R15, RZ, RZ, -0x1 ;  /* 0xffffffffff0f7424 */ /* 0x000fce00078e00ff */
[----:B------:R-:W-:Y:S05]  /*3760*/  WARPSYNC.COLLECTIVE R15, `(.L_x_7265) ;  /* 0x000000000f087348 */ /* 0x000fea0003c00000 */
[----:B------:R0:W1:Y:S02]  /*3770*/  SHFL.BFLY P6, R14, R13, R12, R11 ;  /* 0x0c00000c0d0e7389 */ /* 0x00006400000c000b */
[----:B01----:R-:W-:Y:S05]  /*3780*/  ENDCOLLECTIVE ;  /* 0x000000000000791b */ /* 0x003fea0003800000 */
.L_x_7265:
[----:B------:R-:W-:Y:S01]  /*3790*/  HFMA2 R12, -RZ, RZ, 0, 4.76837158203125e-07 ;  /* 0x00000008ff0c7431 */ /* 0x000fe200000001ff */
[----:B------:R-:W-:-:S04]  /*37a0*/  FMNMX.FTZ R0, R14, -3.40282346638528859812e+38, !PT ;  /* 0xff7fffff0e007809 */ /* 0x000fc80007810000 */
[----:B------:R-:W-:-:S07]  /*37b0*/  MOV R13, R0 ;  /* 0x00000000000d7202 */ /* 0x000fce0000000f00 */
[----:B------:R-:W-:Y:S05]  /*37c0*/  WARPSYNC.COLLECTIVE R15, `(.L_x_7266) ;  /* 0x000000000f087348 */ /* 0x000fea0003c00000 */
[----:B------:R0:W1:Y:S02]  /*37d0*/  SHFL.BFLY P6, R14, R13, R12, R11 ;  /* 0x0c00000c0d0e7389 */ /* 0x00006400000c000b */
[----:B01----:R-:W-:Y:S05]  /*37e0*/  ENDCOLLECTIVE ;  /* 0x000000000000791b */ /* 0x003fea0003800000 */
.L_x_7266:
[----:B------:R-:W-:Y:S01]  /*37f0*/  IMAD.MOV.U32 R12, RZ, RZ, 0x4 ;  /* 0x00000004ff0c7424 */ /* 0x000fe200078e00ff */
[----:B------:R-:W-:-:S04]  /*3800*/  FMNMX.FTZ R2, R0, R14, !PT ;  /* 0x0000000e00027209 */ /* 0x000fc80007810000 */
[----:B------:R-:W-:-:S07]  /*3810*/  MOV R13, R2 ;  /* 0x00000002000d7202 */ /* 0x000fce0000000f00 */
[----:B------:R-:W-:Y:S05]  /*3820*/  WARPSYNC.COLLECTIVE R15, `(.L_x_7267) ;  /* 0x000000000f087348 */ /* 0x000fea0003c00000 */
[----:B------:R0:W1:Y:S02]  /*3830*/  SHFL.BFLY P6, R14, R13, R12, R11 ;  /* 0x0c00000c0d0e7389 */ /* 0x00006400000c000b */
[----:B01----:R-:W-:Y:S05]  /*3840*/  ENDCOLLECTIVE ;  /* 0x000000000000791b */ /* 0x003fea0003800000 */
.L_x_7267:
[----:B------:R-:W-:Y:S01]  /*3850*/  HFMA2 R12, -RZ, RZ, 0, 1.1920928955078125e-07 ;  /* 0x00000002ff0c7431 */ /* 0x000fe200000001ff */
[----:B------:R-:W-:-:S04]  /*3860*/  FMNMX.FTZ R3, R2, R14, !PT ;  /* 0x0000000e02037209 */ /* 0x000fc80007810000 */
[----:B------:R-:W-:-:S07]  /*3870*/  MOV R13, R3 ;  /* 0x00000003000d7202 */ /* 0x000fce0000000f00 */
[----:B------:R-:W-:Y:S05]  /*3880*/  WARPSYNC.COLLECTIVE R15, `(.L_x_7268) ;  /* 0x000000000f087348 */ /* 0x000fea0003c00000 */
[----:B------:R0:W1:Y:S02]  /*3890*/  SHFL.BFLY P6, R14, R13, R12, R11 ;  /* 0x0c00000c0d0e7389 */ /* 0x00006400000c000b */
[----:B01----:R-:W-:Y:S05]  /*38a0*/  ENDCOLLECTIVE ;  /* 0x000000000000791b */ /* 0x003fea0003800000 */
.L_x_7268:
[----:B------:R-:W-:Y:S05]  /*38b0*/  BRA `(.L_x_7269) ;  /* 0xffffffd0009c7947 */ /* 0x000fea000383ffff */
.L_x_7255:
[----:B01----:R-:W-:Y:S01]  /*38c0*/  MOV R13, RZ ;  /* 0x000000ff000d7202 */ /* 0x003fe20000000f00 */
[----:B------:R-:W-:Y:S02]  /*38d0*/  IMAD.MOV.U32 R12, RZ, RZ, 0x2 ;  /* 0x00000002ff0c7424 */ /* 0x000fe400078e00ff */
[----:B------:R-:W-:Y:S01]  /*38e0*/  HFMA2 R11, -RZ, RZ, 0, 1.847743988037109375e-06 ;  /* 0x0000001fff0b7431 */ /* 0x000fe200000001ff */
[----:B------:R-:W-:-:S07]  /*38f0*/  MOV R15, 0xffffffff ;  /* 0xffffffff000f7802 */ /* 0x000fce0000000f00 */
[----:B------:R-:W-:Y:S05]  /*3900*/  WARPSYNC.COLLECTIVE R15, `(.L_x_7270) ;  /* 0x000000000f087348 */ /* 0x000fea0003c00000 */
[----:B------:R0:W1:Y:S02]  /*3910*/  SHFL.BFLY P6, R14, R13, R12, R11 ;  /* 0x0c00000c0d0e7389 */ /* 0x00006400000c000b */
[----:B01----:R-:W-:Y:S05]  /*3920*/  ENDCOLLECTIVE ;  /* 0x000000000000791b */ /* 0x003fea0003800000 */
.L_x_7270:
[----:B------:R-:W-:Y:S02]  /*3930*/  IMAD.MOV.U32 R12, RZ, RZ, 0x1 ;  /* 0x00000001ff0c7424 */ /* 0x000fe400078e00ff */
[----:B------:R-:W-:-:S05]  /*3940*/  FADD.FTZ R23, RZ, R14 ;  /* 0x0000000eff177221 */ /* 0x000fca0000010000 */
[----:B------:R-:W-:-:S07]  /*3950*/  MOV R13, R23 ;  /* 0x00000017000d7202 */ /* 0x000fce0000000f00 */
[----:B------:R-:W-:Y:S05]  /*3960*/  WARPSYNC.COLLECTIVE R15, `(.L_x_7271) ;  /* 0x000000000f087348 */ /* 0x000fea0003c00000 */
[----:B------:R0:W1:Y:S02]  /*3970*/  SHFL.BFLY P6, R14, R13, R12, R11 ;  /* 0x0c00000c0d0e7389 */ /* 0x00006400000c000b */
[----:B01----:R-:W-:Y:S05]  /*3980*/  ENDCOLLECTIVE ;  /* 0x000000000000791b */ /* 0x003fea0003800000 */
.L_x_7271:
[----:B------:R-:W-:Y:S01]  /*3990*/  HFMA2 R13, -RZ, RZ, 0, 0 ;  /* 0x00000000ff0d7431 */ /* 0x000fe200000001ff */
[----:B------:R-:W-:Y:S02]  /*39a0*/  MOV R12, 0x2 ;  /* 0x00000002000c7802 */ /* 0x000fe40000000f00 */
[----:B------:R-:W-:-:S07]  /*39b0*/  MOV R0, R14 ;  /* 0x0000000e00007202 */ /* 0x000fce0000000f00 */
[----:B------:R-:W-:Y:S05]  /*39c0*/  WARPSYNC.COLLECTIVE R15, `(.L_x_7272) ;  /* 0x000000000f087348 */ /* 0x000fea0003c00000 */
[----:B------:R0:W1:Y:S02]  /*39d0*/  SHFL.BFLY P6, R14, R13, R12, R11 ;  /* 0x0c00000c0d0e7389 */ /* 0x00006400000c000b */
[----:B01----:R-:W-:Y:S05]  /*39e0*/  ENDCOLLECTIVE ;  /* 0x000000000000791b */ /* 0x003fea0003800000 */
.L_x_7272:
        /* <DEDUP_REMOVED lines=8> */
.L_x_7273:
[----:B------:R-:W-:Y:S02]  /*3a70*/  IMAD.MOV.U32 R13, RZ, RZ, RZ ;  /* 0x000000ffff0d7224 */ /* 0x000fe400078e00ff */
[----:B------:R-:W-:Y:S01]  /*3a80*/  HFMA2 R12, -RZ, RZ, 0, 1.1920928955078125e-07 ;  /* 0x00000002ff0c7431 */ /* 0x000fe200000001ff */
[----:B------:R-:W-:-:S07]  /*3a90*/  MOV R2, R14 ;  /* 0x0000000e00027202 */ /* 0x000fce0000000f00 */
[----:B------:R-:W-:Y:S05]  /*3aa0*/  WARPSYNC.COLLECTIVE R15, `(.L_x_7274) ;  /* 0x000000000f087348 */ /* 0x000fea0003c00000 */
[----:B------:R0:W1:Y:S02]  /*3ab0*/  SHFL.BFLY P6, R14, R13, R12, R11 ;  /* 0x0c00000c0d0e7389 */ /* 0x00006400000c000b */
[----:B01----:R-:W-:Y:S05]  /*3ac0*/  ENDCOLLECTIVE ;  /* 0x000000000000791b */ /* 0x003fea0003800000 */
.L_x_7274:
        /* <DEDUP_REMOVED lines=8> */
.L_x_7275:
[----:B------:R-:W-:Y:S01]  /*3b50*/  HFMA2 R13, -RZ, RZ, 0, 0 ;  /* 0x00000000ff0d7431 */ /* 0x000fe200000001ff */
[----:B------:R-:W-:Y:S02]  /*3b60*/  MOV R12, 0x2 ;  /* 0x00000002000c7802 */ /* 0x000fe40000000f00 */
[----:B------:R-:W-:-:S07]  /*3b70*/  MOV R4, R14 ;  /* 0x0000000e00047202 */ /* 0x000fce0000000f00 */
[----:B------:R-:W-:Y:S05]  /*3b80*/  WARPSYNC.COLLECTIVE R15, `(.L_x_7276) ;  /* 0x000000000f087348 */ /* 0x000fea0003c00000 */
[----:B------:R0:W1:Y:S02]  /*3b90*/  SHFL.BFLY P6, R14, R13, R12, R11 ;  /* 0x0c00000c0d0e7389 */ /* 0x00006400000c000b */
[----:B01----:R-:W-:Y:S05]  /*3ba0*/  ENDCOLLECTIVE ;  /* 0x000000000000791b */ /* 0x003fea0003800000 */
.L_x_7276:
        /* <DEDUP_REMOVED lines=8> */
.L_x_7277:
[----:B------:R-:W-:Y:S02]  /*3c30*/  IMAD.MOV.U32 R13, RZ, RZ, RZ ;  /* 0x000000ffff0d7224 */ /* 0x000fe400078e00ff */
[----:B------:R-:W-:Y:S01]  /*3c40*/  HFMA2 R12, -RZ, RZ, 0, 1.1920928955078125e-07 ;  /* 0x00000002ff0c7431 */ /* 0x000fe200000001ff */
[----:B------:R-:W-:-:S07]  /*3c50*/  MOV R5, R14 ;  /* 0x0000000e00057202 */ /* 0x000fce0000000f00 */
[----:B------:R-:W-:Y:S05]  /*3c60*/  WARPSYNC.COLLECTIVE R15, `(.L_x_7278) ;  /* 0x000000000f087348 */ /* 0x000fea0003c00000 */
[----:B------:R0:W1:Y:S02]  /*3c70*/  SHFL.BFLY P6, R14, R13, R12, R11 ;  /* 0x0c00000c0d0e7389 */ /* 0x00006400000c000b */
[----:B01----:R-:W-:Y:S05]  /*3c80*/  ENDCOLLECTIVE ;  /* 0x000000000000791b */ /* 0x003fea0003800000 */
.L_x_7278:
        /* <DEDUP_REMOVED lines=8> */
.L_x_7279:
[----:B------:R-:W-:Y:S01]  /*3d10*/  HFMA2 R13, -RZ, RZ, 0, 0 ;  /* 0x00000000ff0d7431 */ /* 0x000fe200000001ff */
[----:B------:R-:W-:Y:S02]  /*3d20*/  MOV R12, 0x2 ;  /* 0x00000002000c7802 */ /* 0x000fe40000000f00 */
[----:B------:R-:W-:-:S07]  /*3d30*/  MOV R21, R14 ;  /* 0x0000000e00157202 */ /* 0x000fce0000000f00 */
[----:B------:R-:W-:Y:S05]  /*3d40*/  WARPSYNC.COLLECTIVE R15, `(.L_x_7280) ;  /* 0x000000000f087348 */ /* 0x000fea0003c00000 */
[----:B------:R0:W1:Y:S02]  /*3d50*/  SHFL.BFLY P6, R14, R13, R12, R11 ;  /* 0x0c00000c0d0e7389 */ /* 0x00006400000c000b */
[----:B01----:R-:W-:Y:S05]  /*3d60*/  ENDCOLLECTIVE ;  /* 0x000000000000791b */ /* 0x003fea0003800000 */
.L_x_7280:
[----:B------:R-:W-:Y:S01]  /*3d70*/  FADD.FTZ R8, R10, R21 ;  /* 0x000000150a087221 */ /* 0x000fe20000010000 */
[----:B------:R-:W-:Y:S02]  /*3d80*/  HFMA2 R12, -RZ, RZ, 0, 5.9604644775390625e-08 ;  /* 0x00000001ff0c7431 */ /* 0x000fe400000001ff */
[----:B------:R-:W-:-:S04]  /*3d90*/  FADD.FTZ R9, RZ, R14 ;  /* 0x0000000eff097221 */ /* 0x000fc80000010000 */
[----:B------:R-:W-:-:S07]  /*3da0*/  IMAD.MOV.U32 R13, RZ, RZ, R9 ;  /* 0x000000ffff0d7224 */ /* 0x000fce00078e0009 */
[----:B------:R-:W-:Y:S05]  /*3db0*/  WARPSYNC.COLLECTIVE R15, `(.L_x_7281) ;  /* 0x000000000f087348 */ /* 0x000fea0003c00000 */
[----:B------:R0:W1:Y:S02]  /*3dc0*/  SHFL.BFLY P6, R14, R13, R12, R11 ;  /* 0x0c00000c0d0e7389 */ /* 0x00006400000c000b */
[----:B01----:R-:W-:Y:S05]  /*3dd0*/  ENDCOLLECTIVE ;  /* 0x000000000000791b */ /* 0x003fea0003800000 */
.L_x_7281:
[----:B------:R-:W-:Y:S02]  /*3de0*/  HFMA2 R13, -RZ, RZ, 0, 0 ;  /* 0x00000000ff0d7431 */ /* 0x000fe400000001ff */
[----:B------:R-:W-:Y:S01]  /*3df0*/  IMAD.MOV.U32 R12, RZ, RZ, 0x2 ;  /* 0x00000002ff0c7424 */ /* 0x000fe200078e00ff */
[----:B------:R-:W-:-:S07]  /*3e00*/  MOV R24, R14 ;  /* 0x0000000e00187202 */ /* 0x000fce0000000f00 */
[----:B------:R-:W-:Y:S05]  /*3e10*/  WARPSYNC.COLLECTIVE R15, `(.L_x_7282) ;  /* 0x000000000f087348 */ /* 0x000fea0003c00000 */
[----:B------:R0:W1:Y:S02]  /*3e20*/  SHFL.BFLY P6, R14, R13, R12, R11 ;  /* 0x0c00000c0d0e7389 */ /* 0x00006400000c000b */
[----:B01----:R-:W-:Y:S05]  /*3e30*/  ENDCOLLECTIVE ;  /* 0x000000000000791b */ /* 0x003fea0003800000 */
.L_x_7282:
[----:B------:R-:W-:Y:S01]  /*3e40*/  FADD.FTZ R9, R9, R24 ;  /* 0x0000001809097221 */ /* 0x000fe20000010000 */
[----:B------:R-:W-:Y:S02]  /*3e50*/  HFMA2 R12, -RZ, RZ, 0, 5.9604644775390625e-08 ;  /* 0x00000001ff0c7431 */ /* 0x000fe400000001ff */
[----:B------:R-:W-:-:S05]  /*3e60*/  FADD.FTZ R29, RZ, R14 ;  /* 0x0000000eff1d7221 */ /* 0x000fca0000010000 */
[----:B------:R-:W-:-:S07]  /*3e70*/  MOV R13, R29 ;  /* 0x0000001d000d7202 */ /* 0x000fce0000000f00 */
[----:B------:R-:W-:Y:S05]  /*3e80*/  WARPSYNC.COLLECTIVE R15, `(.L_x_7283) ;  /* 0x000000000f087348 */ /* 0x000fea0003c00000 */
[----:B------:R0:W1:Y:S02]  /*3e90*/  SHFL.BFLY P6, R14, R13, R12, R11 ;  /* 0x0c00000c0d0e7389 */ /* 0x00006400000c000b */
[----:B01----:R-:W-:Y:S05]  /*3ea0*/  ENDCOLLECTIVE ;  /* 0x000000000000791b */ /* 0x003fea0003800000 */
.L_x_7283:
[----:B------:R-:W-:Y:S02]  /*3eb0*/  IMAD.MOV.U32 R13, RZ, RZ, RZ ;  /* 0x000000ffff0d7224 */ /* 0x000fe400078e00ff */
[----:B------:R-:W-:Y:S01]  /*3ec0*/  HFMA2 R12, -RZ, RZ, 0, 1.1920928955078125e-07 ;  /* 0x00000002ff0c7431 */ /* 0x000fe200000001ff */
[----:B------:R-:W-:-:S07]  /*3ed0*/  MOV R27, R14 ;  /* 0x0000000e001b7202 */ /* 0x000fce0000000f00 */
[----:B------:R-:W-:Y:S05]  /*3ee0*/  WARPSYNC.COLLECTIVE R15, `(.L_x_7284) ;  /* 0x000000000f087348 */ /* 0x000fea0003c00000 */
[----:B------:R0:W1:Y:S02]  /*3ef0*/  SHFL.BFLY P6, R14, R13, R12, R11 ;  /* 0x0c00000c0d0e7389 */ /* 0x00006400000c000b */
[----:B01----:R-:W-:Y:S05]  /*3f00*/  ENDCOLLECTIVE ;  /* 0x000000000000791b */ /* 0x003fea0003800000 */
.L_x_7284:
        /* <DEDUP_REMOVED lines=8> */
.L_x_7285:
[----:B------:R-:W-:Y:S01]  /*3f90*/  HFMA2 R13, -RZ, RZ, 0, 0 ;  /* 0x00000000ff0d7431 */ /* 0x000fe200000001ff */
[----:B------:R-:W-:Y:S02]  /*3fa0*/  MOV R12, 0x2 ;  /* 0x00000002000c7802 */ /* 0x000fe40000000f00 */
[----:B------:R-:W-:-:S07]  /*3fb0*/  MOV R6, R14 ;  /* 0x0000000e00067202 */ /* 0x000fce0000000f00 */
[----:B------:R-:W-:Y:S05]  /*3fc0*/  WARPSYNC.COLLECTIVE R15, `(.L_x_7286) ;  /* 0x000000000f087348 */ /* 0x000fea0003c00000 */
[----:B------:R0:W1:Y:S02]  /*3fd0*/  SHFL.BFLY P6, R14, R13, R12, R11 ;  /* 0x0c00000c0d0e7389 */ /* 0x00006400000c000b */
[----:B01----:R-:W-:Y:S05]  /*3fe0*/  ENDCOLLECTIVE ;  /* 0x000000000000791b */ /* 0x003fea0003800000 */
.L_x_7286:
        /* <DEDUP_REMOVED lines=8> */
.L_x_7287:
[----:B------:R-:W-:Y:S02]  /*4070*/  IMAD.MOV.U32 R13, RZ, RZ, RZ ;  /* 0x000000ffff0d7224 */ /* 0x000fe400078e00ff */
[----:B------:R-:W-:Y:S01]  /*4080*/  HFMA2 R12, -RZ, RZ, 0, 1.1920928955078125e-07 ;  /* 0x00000002ff0c7431 */ /* 0x000fe200000001ff */
[----:B------:R-:W-:-:S07]  /*4090*/  MOV R10, R14 ;  /* 0x0000000e000a7202 */ /* 0x000fce0000000f00 */
[----:B------:R-:W-:Y:S05]  /*40a0*/  WARPSYNC.COLLECTIVE R15, `(.L_x_7288) ;  /* 0x000000000f087348 */ /* 0x000fea0003c00000 */
[----:B------:R0:W1:Y:S02]  /*40b0*/  SHFL.BFLY P6, R14, R13, R12, R11 ;  /* 0x0c00000c0d0e7389 */ /* 0x00006400000c000b */
[----:B01----:R-:W-:Y:S05]  /*40c0*/  ENDCOLLECTIVE ;  /* 0x000000000000791b */ /* 0x003fea0003800000 */
.L_x_7288:
        /* <DEDUP_REMOVED lines=8> */
.L_x_7289:
[----:B------:R-:W-:Y:S01]  /*4150*/  HFMA2 R13, -RZ, RZ, 0, 0 ;  /* 0x00000000ff0d7431 */ /* 0x000fe200000001ff */
[----:B------:R-:W-:Y:S02]  /*4160*/  MOV R12, 0x2 ;  /* 0x00000002000c7802 */ /* 0x000fe40000000f00 */
[----:B------:R-:W-:-:S07]  /*4170*/  MOV R21, R14 ;  /* 0x0000000e00157202 */ /* 0x000fce0000000f00 */
[----:B------:R-:W-:Y:S05]  /*4180*/  WARPSYNC.COLLECTIVE R15, `(.L_x_7290) ;  /* 0x000000000f087348 */ /* 0x000fea0003c00000 */
[----:B------:R0:W1:Y:S02]  /*4190*/  SHFL.BFLY P6, R14, R13, R12, R11 ;  /* 0x0c00000c0d0e7389 */ /* 0x00006400000c000b */
[----:B01----:R-:W-:Y:S05]  /*41a0*/  ENDCOLLECTIVE ;  /* 0x000000000000791b */ /* 0x003fea0003800000 */
.L_x_7290:
        /* <DEDUP_REMOVED lines=8> */
.L_x_7291:
[----:B------:R-:W-:Y:S02]  /*4230*/  IMAD.MOV.U32 R13, RZ, RZ, RZ ;  /* 0x000000ffff0d7224 */ /* 0x000fe400078e00ff */
[----:B------:R-:W-:Y:S01]  /*4240*/  HFMA2 R12, -RZ, RZ, 0, 1.1920928955078125e-07 ;  /* 0x00000002ff0c7431 */ /* 0x000fe200000001ff */
[----:B------:R-:W-:-:S07]  /*4250*/  MOV R24, R14 ;  /* 0x0000000e00187202 */ /* 0x000fce0000000f00 */
[----:B------:R-:W-:Y:S05]  /*4260*/  WARPSYNC.COLLECTIVE R15, `(.L_x_7292) ;  /* 0x000000000f087348 */ /* 0x000fea0003c00000 */
[----:B------:R0:W1:Y:S02]  /*4270*/  SHFL.BFLY P6, R14, R13, R12, R11 ;  /* 0x0c00000c0d0e7389 */ /* 0x00006400000c000b */
[----:B01----:R-:W-:Y:S05]  /*4280*/  ENDCOLLECTIVE ;  /* 0x000000000000791b */ /* 0x003fea0003800000 */
.L_x_7292:
        /* <DEDUP_REMOVED lines=8> */
.L_x_7293:
[----:B------:R-:W-:Y:S01]  /*4310*/  HFMA2 R13, -RZ, RZ, 0, 0 ;  /* 0x00000000ff0d7431 */ /* 0x000fe200000001ff */
[----:B------:R-:W-:Y:S01]  /*4320*/  MOV R12, 0x2 ;  /* 0x00000002000c7802 */ /* 0x000fe20000000f00 */
[----:B------:R-:W-:-:S07]  /*4330*/  FADD.FTZ R3, R26, R14 ;  /* 0x0000000e1a037221 */ /* 0x000fce0000010000 */
[----:B------:R-:W-:Y:S05]  /*4340*/  WARPSYNC.COLLECTIVE R15, `(.L_x_7294) ;  /* 0x000000000f087348 */ /* 0x000fea0003c00000 */
[----:B------:R0:W1:Y:S02]  /*4350*/  SHFL.BFLY P6, R14, R13, R12, R11 ;  /* 0x0c00000c0d0e7389 */ /* 0x00006400000c000b */
[----:B01----:R-:W-:Y:S05]  /*4360*/  ENDCOLLECTIVE ;  /* 0x000000000000791b */ /* 0x003fea0003800000 */
.L_x_7294:
[----:B------:R-:W-:Y:S02]  /*4370*/  IMAD.MOV.U32 R12, RZ, RZ, 0x1 ;  /* 0x00000001ff0c7424 */ /* 0x000fe400078e00ff */
[----:B------:R-:W-:-:S05]  /*4380*/  FADD.FTZ R25, RZ, R14 ;  /* 0x0000000eff197221 */ /* 0x000fca0000010000 */
[----:B------:R-:W-:-:S07]  /*4390*/  MOV R13, R25 ;  /* 0x00000019000d7202 */ /* 0x000fce0000000f00 */
[----:B------:R-:W-:Y:S05]  /*43a0*/  WARPSYNC.COLLECTIVE R15, `(.L_x_7295) ;  /* 0x000000000f087348 */ /* 0x000fea0003c00000 */
[----:B------:R0:W1:Y:S02]  /*43b0*/  SHFL.BFLY P6, R14, R13, R12, R11 ;  /* 0x0c00000c0d0e7389 */ /* 0x00006400000c000b */
[----:B01----:R-:W-:Y:S05]  /*43c0*/  ENDCOLLECTIVE ;  /* 0x000000000000791b */ /* 0x003fea0003800000 */
.L_x_7295:
[----:B------:R-:W-:Y:S01]  /*43d0*/  HFMA2 R13, -RZ, RZ, 0, 0 ;  /* 0x00000000ff0d7431 */ /* 0x000fe200000001ff */
[----:B------:R-:W-:-:S05]  /*43e0*/  MOV R12, R14 ;  /* 0x0000000e000c7202 */ /* 0x000fca0000000f00 */
[----:B------:R-:W-:Y:S01]  /*43f0*/  FADD.FTZ R20, R25, R12 ;  /* 0x0000000c19147221 */ /* 0x000fe20000010000 */
[----:B------:R-:W-:-:S07]  /*4400*/  MOV R12, 0x2 ;  /* 0x00000002000c7802 */ /* 0x000fce0000000f00 */
[----:B------:R-:W-:Y:S05]  /*4410*/  WARPSYNC.COLLECTIVE R15, `(.L_x_7296) ;  /* 0x000000000f087348 */ /* 0x000fea0003c00000 */
[----:B------:R0:W1:Y:S02]  /*4420*/  SHFL.BFLY P6, R14, R13, R12, R11 ;  /* 0x0c00000c0d0e7389 */ /* 0x00006400000c000b */
[----:B01----:R-:W-:Y:S05]  /*4430*/  ENDCOLLECTIVE ;  /* 0x000000000000791b */ /* 0x003fea0003800000 */
.L_x_7296:
[----:B------:R-:W-:Y:S02]  /*4440*/  HFMA2 R12, -RZ, RZ, 0, 5.9604644775390625e-08 ;  /* 0x00000001ff0c7431 */ /* 0x000fe400000001ff */
[----:B------:R-:W-:-:S04]  /*4450*/  IMAD.MOV.U32 R29, RZ, RZ, R14 ;  /* 0x000000ffff1d7224 */ /* 0x000fc800078e000e */
[----:B------:R-:W-:-:S05]  /*4460*/  FADD.FTZ R29, RZ, R29 ;  /* 0x0000001dff1d7221 */ /* 0x000fca0000010000 */
[----:B------:R-:W-:-:S07]  /*4470*/  MOV R13, R29 ;  /* 0x0000001d000d7202 */ /* 0x000fce0000000f00 */
[----:B------:R-:W-:Y:S05]  /*4480*/  WARPSYNC.COLLECTIVE R15, `(.L_x_7297) ;  /* 0x000000000f087348 */ /* 0x000fea0003c00000 */
[----:B------:R0:W1:Y:S02]  /*4490*/  SHFL.BFLY P6, R14, R13, R12, R11 ;  /* 0x0c00000c0d0e7389 */ /* 0x00006400000c000b */
[----:B01----:R-:W-:Y:S05]  /*44a0*/  ENDCOLLECTIVE ;  /* 0x000000000000791b */ /* 0x003fea0003800000 */
.L_x_7297:
[----:B------:R-:W-:Y:S01]  /*44b0*/  MOV R7, R14 ;  /* 0x0000000e00077202 */ /* 0x000fe20000000f00 */
[----:B------:R-:W-:Y:S06]  /*44c0*/  BRA `(.L_x_7298) ;  /* 0xffffffe800047947 */ /* 0x000fec000383ffff */
.L_x_7299:
        /* <DEDUP_REMOVED lines=11> */
.L_x_25711:


//--------------------- .text._ZN4vllm25paged_attention_v1_kernelIfhLi96ELi16ELi128ELNS_18Fp8KVCacheDataTypeE2ELb1EEEvPT_PKS2_PKT0_S8_ifPKiSA_iPKfiiiSC_SC_iiiii --------------------------
	.section	.text._ZN4vllm25paged_attention_v1_kernelIfhLi96ELi16ELi128ELNS_18Fp8KVCacheDataTypeE2ELb1EEEvPT_PKS2_PKT0_S8_ifPKiSA_iPKfiiiSC_SC_iiiii,"ax",@progbits
	.align	128
        .global         _ZN4vllm25paged_attention_v1_kernelIfhLi96ELi16ELi128ELNS_18Fp8KVCacheDataTypeE2ELb1EEEvPT_PKS2_PKT0_S8_ifPKiSA_iPKfiiiSC_SC_iiiii
        .type           _ZN4vllm25paged_attention_v1_kernelIfhLi96ELi16ELi128ELNS_18Fp8KVCacheDataTypeE2ELb1EEEvPT_PKS2_PKT0_S8_ifPKiSA_iPKfiiiSC_SC_iiiii,@function
        .size           _ZN4vllm25paged_attention_v1_kernelIfhLi96ELi16ELi128ELNS_18Fp8KVCacheDataTypeE2ELb1EEEvPT_PKS2_PKT0_S8_ifPKiSA_iPKfiiiSC_SC_iiiii,(.L_x_25712 - _ZN4vllm25paged_attention_v1_kernelIfhLi96ELi16ELi128ELNS_18Fp8KVCacheDataTypeE2ELb1EEEvPT_PKS2_PKT0_S8_ifPKiSA_iPKfiiiSC_SC_iiiii)
        .other          _ZN4vllm25paged_attention_v1_kernelIfhLi96ELi16ELi128ELNS_18Fp8KVCacheDataTypeE2ELb1EEEvPT_PKS2_PKT0_S8_ifPKiSA_iPKfiiiSC_SC_iiiii,@"STO_CUDA_ENTRY STV_DEFAULT"
_ZN4vllm25paged_attention_v1_kernelIfhLi96ELi16ELi128ELNS_18Fp8KVCacheDataTypeE2ELb1EEEvPT_PKS2_PKT0_S8_ifPKiSA_iPKfiiiSC_SC_iiiii:
.text._ZN4vllm25paged_attention_v1_kernelIfhLi96ELi16ELi128ELNS_18Fp8KVCacheDataTypeE2ELb1EEEvPT_PKS2_PKT0_S8_ifPKiSA_iPKfiiiSC_SC_iiiii:
        /* <DEDUP_REMOVED lines=103> */
.L_x_7300:
        /* <DEDUP_REMOVED lines=24> */
.L_x_7304:
        /* <DEDUP_REMOVED lines=41> */
.L_x_7302:
[----:B------:R-:W-:Y:S05]  /*0a80*/  BSYNC.RECONVERGENT B6 ;  /* 0x0000000000067941 */ /* 0x000fea0003800200 */
.L_x_7301:
        /* <DEDUP_REMOVED lines=10> */
.L_x_7344:
        /* <DEDUP_REMOVED lines=39> */
.L_x_7310:
        /* <DEDUP_REMOVED lines=11> */
.L_x_7309:
[----:B------:R-:W-:Y:S05]  /*0e50*/  BSYNC.RECONVERGENT B1 ;  /* 0x0000000000017941 */ /* 0x000fea0003800200 */
.L_x_7308:
        /* <DEDUP_REMOVED lines=12> */
.L_x_7313:
        /* <DEDUP_REMOVED lines=100> */
.L_x_7312:
[----:B------:R-:W-:Y:S05]  /*1560*/  BSYNC.RECONVERGENT B1 ;  /* 0x0000000000017941 */ /* 0x000fea0003800200 */
.L_x_7311:
        /* <DEDUP_REMOVED lines=55> */
.L_x_7315:
[----:B------:R-:W-:Y:S05]  /*18e0*/  BSYNC.RECONVERGENT B1 ;  /* 0x0000000000017941 */ /* 0x000fea0003800200 */
.L_x_7314:
        /* <DEDUP_REMOVED lines=26> */
.L_x_7307:
[----:B------:R-:W-:Y:S05]  /*1a90*/  BSYNC.RECONVERGENT B0 ;  /* 0x0000000000007941 */ /* 0x000fea0003800200 */
.L_x_7306:
        /* <DEDUP_REMOVED lines=39> */
.L_x_7320:
[----:B------:R-:W0:Y:S01]  /*1d10*/  LDS R15, [R12] ;  /* 0x000000000c0f7984 */ /* 0x000e220000000800 */
[----:B------:R-:W-:-:S04]  /*1d20*/  IADD3 R13, PT, PT, R13, 0x1, RZ ;  /* 0x000000010d0d7810 */ /* 0x000fc80007ffe0ff */
[----:B------:R-:W-:Y:S01]  /*1d30*/  ISETP.NE.AND P0, PT, R13, RZ, PT ;  /* 0x000000ff0d00720c */ /* 0x000fe20003f05270 */
[----:B0-----:R-:W-:-:S05]  /*1d40*/  FMUL.FTZ R15, R15, R2 ;  /* 0x000000020f0f7220 */ /* 0x001fca0000410000 */
[----:B------:R0:W-:Y:S02]  /*1d50*/  STS [R12], R15 ;  /* 0x0000000f0c007388 */ /* 0x0001e40000000800 */
[----:B0-----:R-:W-:-:S05]  /*1d60*/  VIADD R12, R12, 0x200 ;  /* 0x000002000c0c7836 */ /* 0x001fca0000000000 */
[----:B------:R-:W-:Y:S05]  /*1d70*/  @P0 BRA `(.L_x_7320) ;  /* 0xfffffffc00e40947 */ /* 0x000fea000383ffff */
.L_x_7319:
[----:B------:R-:W-:Y:S05]  /*1d80*/  BSYNC.RECONVERGENT B1 ;  /* 0x0000000000017941 */ /* 0x000fea0003800200 */
.L_x_7318:
        /* <DEDUP_REMOVED lines=12> */
.L_x_7323:
        /* <DEDUP_REMOVED lines=52> */
.L_x_7322:
[----:B------:R-:W-:Y:S05]  /*2190*/  BSYNC.RECONVERGENT B1 ;  /* 0x0000000000017941 */ /* 0x000fea0003800200 */
.L_x_7321:
        /* <DEDUP_REMOVED lines=31> */
.L_x_7325:
[----:B------:R-:W-:Y:S05]  /*2390*/  BSYNC.RECONVERGENT B1 ;  /* 0x0000000000017941 */ /* 0x000fea0003800200 */
.L_x_7324:
        /* <DEDUP_REMOVED lines=14> */
.L_x_7317:
[----:B------:R-:W-:Y:S05]  /*2480*/  BSYNC.RECONVERGENT B0 ;  /* 0x0000000000007941 */ /* 0x000fea0003800200 */
.L_x_7316:
        /* <DEDUP_REMOVED lines=29> */
.L_x_7329:
        /* <DEDUP_REMOVED lines=33> */
.L_x_7328:
        /* <DEDUP_REMOVED lines=16> */
.L_x_7327:
[----:B------:R-:W-:Y:S05]  /*2970*/  BSYNC.RECONVERGENT B6 ;  /* 0x0000000000067941 */ /* 0x000fea0003800200 */
.L_x_7326:
        /* <DEDUP_REMOVED lines=9> */
[----:B------:R-:W-:Y:S01]  /*2a10*/  MOV R0, RZ ;  /* 0x000000ff00007202 */ /* 0x000fe20000000f00 */
        /* <DEDUP_REMOVED lines=34> */
.L_x_7369:
        /* <DEDUP_REMOVED lines=33> */
.L_x_7332:
[----:B------:R-:W-:Y:S05]  /*2e50*/  BSYNC.RECONVERGENT B0 ;  /* 0x0000000000007941 */ /* 0x000fea0003800200 */
.L_x_7331:
        /* <DEDUP_REMOVED lines=27> */
.L_x_7334:
[----:B------:R-:W-:Y:S05]  /*3010*/  BSYNC.RECONVERGENT B0 ;  /* 0x0000000000007941 */ /* 0x000fea0003800200 */
.L_x_7333:
        /* <DEDUP_REMOVED lines=15> */
.L_x_7336:
[----:B------:R-:W-:Y:S05]  /*3110*/  BSYNC.RECONVERGENT B0 ;  /* 0x0000000000007941 */ /* 0x000fea0003800200 */
.L_x_7335:
        /* <DEDUP_REMOVED lines=27> */
.L_x_7338:
[----:B------:R-:W-:Y:S05]  /*32d0*/  BSYNC.RECONVERGENT B0 ;  /* 0x0000000000007941 */ /* 0x000fea0003800200 */
.L_x_7337:
        /* <DEDUP_REMOVED lines=28> */
.L_x_7303:
        /* <DEDUP_REMOVED lines=16> */
.L_x_7339:
[----:B------:R-:W-:Y:S05]  /*35a0*/  EXIT ;  /* 0x000000000000794d */ /* 0x000fea0003800000 */
.L_x_7305:
[----:B------:R-:W-:Y:S02]  /*35b0*/  IMAD.MOV.U32 R12, RZ, RZ, 0x10 ;  /* 0x00000010ff0c7424 */ /* 0x000fe400078e00ff */
[----:B------:R-:W-:Y:S01]  /*35c0*/  HFMA2 R11, -RZ, RZ, 0, 1.847743988037109375e-06 ;  /* 0x0000001fff0b7431 */ /* 0x000fe200000001ff */
[----:B------:R-:W-:-:S07]  /*35d0*/  MOV R15, 0xffffffff ;  /* 0xffffffff000f7802 */ /* 0x000fce0000000f00 */
[----:B------:R-:W-:Y:S05]  /*35e0*/  WARPSYNC.COLLECTIVE R15, `(.L_x_7340) ;  /* 0x000000000f087348 */ /* 0x000fea0003c00000 */
[----:B------:R0:W1:Y:S02]  /*35f0*/  SHFL.BFLY P6, R14, R13, R12, R11 ;  /* 0x0c00000c0d0e7389 */ /* 0x00006400000c000b */
[----:B01----:R-:W-:Y:S05]  /*3600*/  ENDCOLLECTIVE ;  /* 0x000000000000791b */ /* 0x003fea0003800000 */
.L_x_7340:
[----:B------:R-:W-:Y:S01]  /*3610*/  HFMA2 R12, -RZ, RZ, 0, 4.76837158203125e-07 ;  /* 0x00000008ff0c7431 */ /* 0x000fe200000001ff */
[----:B------:R-:W-:-:S05]  /*3620*/  FMNMX.FTZ R0, R14, -3.40282346638528859812e+38, !PT ;  /* 0xff7fffff0e007809 */ /* 0x000fca0007810000 */
[----:B------:R-:W-:-:S07]  /*3630*/  IMAD.MOV.U32 R13, RZ, RZ, R0 ;  /* 0x000000ffff0d7224 */ /* 0x000fce00078e0000 */
[----:B------:R-:W-:Y:S05]  /*3640*/  WARPSYNC.COLLECTIVE R15, `(.L_x_7341) ;  /* 0x000000000f087348 */ /* 0x000fea0003c00000 */
[----:B------:R0:W1:Y:S02]  /*3650*/  SHFL.BFLY P6, R14, R13, R12, R11 ;  /* 0x0c00000c0d0e7389 */ /* 0x00006400000c000b */
[----:B01----:R-:W-:Y:S05]  /*3660*/  ENDCOLLECTIVE ;  /* 0x000000000000791b */ /* 0x003fea0003800000 */
.L_x_7341:
[----:B------:R-:W-:Y:S01]  /*3670*/  IMAD.MOV.U32 R12, RZ, RZ, 0x4 ;  /* 0x00000004ff0c7424 */ /* 0x000fe200078e00ff */
[----:B------:R-:W-:-:S04]  /*3680*/  FMNMX.FTZ R2, R0, R14, !PT ;  /* 0x0000000e00027209 */ /* 0x000fc80007810000 */
[----:B------:R-:W-:-:S07]  /*3690*/  MOV R13, R2 ;  /* 0x00000002000d7202 */ /* 0x000fce0000000f00 */
[----:B------:R-:W-:Y:S05]  /*36a0*/  WARPSYNC.COLLECTIVE R15, `(.L_x_7342) ;  /* 0x000000000f087348 */ /* 0x000fea0003c00000 */
[----:B------:R0:W1:Y:S02]  /*36b0*/  SHFL.BFLY P6, R14, R13, R12, R11 ;  /* 0x0c00000c0d0e7389 */ /* 0x00006400000c000b */
[----:B01----:R-:W-:Y:S05]  /*36c0*/  ENDCOLLECTIVE ;  /* 0x000000000000791b */ /* 0x003fea0003800000 */
.L_x_7342:
[----:B------:R-:W-:Y:S01]  /*36d0*/  HFMA2 R12, -RZ, RZ, 0, 1.1920928955078125e-07 ;  /* 0x00000002ff0c7431 */ /* 0x000fe200000001ff */
[----:B------:R-:W-:-:S04]  /*36e0*/  FMNMX.FTZ R3, R2, R14, !PT ;  /* 0x0000000e02037209 */ /* 0x000fc80007810000 */
[----:B------:R-:W-:-:S07]  /*36f0*/  MOV R13, R3 ;  /* 0x00000003000d7202 */ /* 0x000fce0000000f00 */
[----:B------:R-:W-:Y:S05]  /*3700*/  WARPSYNC.COLLECTIVE R15, `(.L_x_7343) ;  /* 0x000000000f087348 */ /* 0x000fea0003c00000 */
[----:B------:R0:W1:Y:S02]  /*3710*/  SHFL.BFLY P6, R14, R13, R12, R11 ;  /* 0x0c00000c0d0e7389 */ /* 0x00006400000c000b */
[----:B01----:R-:W-:Y:S05]  /*3720*/  ENDCOLLECTIVE ;  /* 0x000000000000791b */ /* 0x003fea0003800000 */
.L_x_7343:
[----:B------:R-:W-:Y:S05]  /*3730*/  BRA `(.L_x_7344) ;  /* 0xffffffd000fc7947 */ /* 0x000fea000383ffff */
.L_x_7330:
[----:B01----:R-:W-:Y:S01]  /*3740*/  IMAD.MOV.U32 R13, RZ, RZ, RZ ;  /* 0x000000ffff0d7224 */ /* 0x003fe200078e00ff */
[----:B------:R-:W-:Y:S01]  /*3750*/  MOV R12, 0x2 ;  /* 0x00000002000c7802 */ /* 0x000fe20000000f00 */
[----:B------:R-:W-:Y:S02]  /*3760*/  HFMA2 R11, -RZ, RZ, 0, 1.847743988037109375e-06 ;  /* 0x0000001fff0b7431 */ /* 0x000fe400000001ff */
[----:B------:R-:W-:-:S07]  /*3770*/  IMAD.MOV.U32 R15, RZ, RZ, -0x1 ;  /* 0xffffffffff0f7424 */ /* 0x000fce00078e00ff */
[----:B------:R-:W-:Y:S05]  /*3780*/  WARPSYNC.COLLECTIVE R15, `(.L_x_7345) ;  /* 0x000000000f087348 */ /* 0x000fea0003c00000 */
[----:B------:R0:W1:Y:S02]  /*3790*/  SHFL.BFLY P6, R14, R13, R12, R11 ;  /* 0x0c00000c0d0e7389 */ /* 0x00006400000c000b */
[----:B01----:R-:W-:Y:S05]  /*37a0*/  ENDCOLLECTIVE ;  /* 0x000000000000791b */ /* 0x003fea0003800000 */
.L_x_7345:
[----:B------:R-:W-:Y:S02]  /*37b0*/  HFMA2 R12, -RZ, RZ, 0, 5.9604644775390625e-08 ;  /* 0x00000001ff0c7431 */ /* 0x000fe400000001ff */
[----:B------:R-:W-:-:S05]  /*37c0*/  FADD.FTZ R10, RZ, R14 ;  /* 0x0000000eff0a7221 */ /* 0x000fca0000010000 */
[----:B------:R-:W-:-:S07]  /*37d0*/  MOV R13, R10 ;  /* 0x0000000a000d7202 */ /* 0x000fce0000000f00 */
[----:B------:R-:W-:Y:S05]  /*37e0*/  WARPSYNC.COLLECTIVE R15, `(.L_x_7346) ;  /* 0x000000000f087348 */ /* 0x000fea0003c00000 */
[----:B------:R0:W1:Y:S02]  /*37f0*/  SHFL.BFLY P6, R14, R13, R12, R11 ;  /* 0x0c00000c0d0e7389 */ /* 0x00006400000c000b */
[----:B01----:R-:W-:Y:S05]  /*3800*/  ENDCOLLECTIVE ;  /* 0x000000000000791b */ /* 0x003fea0003800000 */
.L_x_7346:
[----:B------:R-:W-:Y:S01]  /*3810*/  MOV R13, RZ ;  /* 0x000000ff000d7202 */ /* 0x000fe20000000f00 */
[----:B------:R-:W-:Y:S02]  /*3820*/  HFMA2 R12, -RZ, RZ, 0, 1.1920928955078125e-07 ;  /* 0x00000002ff0c7431 */ /* 0x000fe400000001ff */
[----:B------:R-:W-:-:S07]  /*3830*/  IMAD.MOV.U32 R31, RZ, RZ, R14 ;  /* 0x000000ffff1f7224 */ /* 0x000fce00078e000e */
[----:B------:R-:W-:Y:S05]  /*3840*/  WARPSYNC.COLLECTIVE R15, `(.L_x_7347) ;  /* 0x000000000f087348 */ /* 0x000fea0003c00000 */
[----:B------:R0:W1:Y:S02]  /*3850*/  SHFL.BFLY P6, R14, R13, R12, R11 ;  /* 0x0c00000c0d0e7389 */ /* 0x00006400000c000b */
[----:B01----:R-:W-:Y:S05]  /*3860*/  ENDCOLLECTIVE ;  /* 0x000000000000791b */ /* 0x003fea0003800000 */
.L_x_7347:
        /* <DEDUP_REMOVED lines=8> */
.L_x_7348:
[----:B------:R-:W-:Y:S02]  /*38f0*/  IMAD.MOV.U32 R13, RZ, RZ, RZ ;  /* 0x000000ffff0d7224 */ /* 0x000fe400078e00ff */
[----:B------:R-:W-:Y:S01]  /*3900*/  HFMA2 R12, -RZ, RZ, 0, 1.1920928955078125e-07 ;  /* 0x00000002ff0c7431 */ /* 0x000fe200000001ff */
[----:B------:R-:W-:-:S07]  /*3910*/  MOV R30, R14 ;  /* 0x0000000e001e7202 */ /* 0x000fce0000000f00 */
[----:B------:R-:W-:Y:S05]  /*3920*/  WARPSYNC.COLLECTIVE R15, `(.L_x_7349) ;  /* 0x000000000f087348 */ /* 0x000fea0003c00000 */
[----:B------:R0:W1:Y:S02]  /*3930*/  SHFL.BFLY P6, R14, R13, R12, R11 ;  /* 0x0c00000c0d0e7389 */ /* 0x00006400000c000b */
[----:B01----:R-:W-:Y:S05]  /*3940*/  ENDCOLLECTIVE ;  /* 0x000000000000791b */ /* 0x003fea0003800000 */
.L_x_7349:
[----:B------:R-:W-:Y:S01]  /*3950*/  FADD.FTZ R30, R21, R30 ;  /* 0x0000001e151e7221 */ /* 0x000fe20000010000 */
[----:B------:R-:W-:Y:S02]  /*3960*/  HFMA2 R12, -RZ, RZ, 0, 5.9604644775390625e-08 ;  /* 0x00000001ff0c7431 */ /* 0x000fe400000001ff */
[----:B------:R-:W-:-:S05]  /*3970*/  FADD.FTZ R9, RZ, R14 ;  /* 0x0000000eff097221 */ /* 0x000fca0000010000 */
[----:B------:R-:W-:-:S07]  /*3980*/  MOV R13, R9 ;  /* 0x00000009000d7202 */ /* 0x000fce0000000f00 */
[----:B------:R-:W-:Y:S05]  /*3990*/  WARPSYNC.COLLECTIVE R15, `(.L_x_7350) ;  /* 0x000000000f087348 */ /* 0x000fea0003c00000 */
[----:B------:R0:W1:Y:S02]  /*39a0*/  SHFL.BFLY P6, R14, R13, R12, R11 ;  /* 0x0c00000c0d0e7389 */ /* 0x00006400000c000b */
[----:B01----:R-:W-:Y:S05]  /*39b0*/  ENDCOLLECTIVE ;  /* 0x000000000000791b */ /* 0x003fea0003800000 */
.L_x_7350:
[----:B------:R-:W-:Y:S01]  /*39c0*/  MOV R13, RZ ;  /* 0x000000ff000d7202 */ /* 0x000fe20000000f00 */
[----:B------:R-:W-:Y:S02]  /*39d0*/  HFMA2 R12, -RZ, RZ, 0, 1.1920928955078125e-07 ;  /* 0x00000002ff0c7431 */ /* 0x000fe400000001ff */
[----:B------:R-:W-:-:S07]  /*39e0*/  IMAD.MOV.U32 R8, RZ, RZ, R14 ;  /* 0x000000ffff087224 */ /* 0x000fce00078e000e */
[----:B------:R-:W-:Y:S05]  /*39f0*/  WARPSYNC.COLLECTIVE R15, `(.L_x_7351) ;  /* 0x000000000f087348 */ /* 0x000fea0003c00000 */
[----:B------:R0:W1:Y:S02]  /*3a00*/  SHFL.BFLY P6, R14, R13, R12, R11 ;  /* 0x0c00000c0d0e7389 */ /* 0x00006400000c000b */
[----:B01----:R-:W-:Y:S05]  /*3a10*/  ENDCOLLECTIVE ;  /* 0x000000000000791b */ /* 0x003fea0003800000 */
.L_x_7351:
        /* <DEDUP_REMOVED lines=8> */
.L_x_7352:
[----:B------:R-:W-:Y:S02]  /*3aa0*/  HFMA2 R13, -RZ, RZ, 0, 0 ;  /* 0x00000000ff0d7431 */ /* 0x000fe400000001ff */
[----:B------:R-:W-:Y:S01]  /*3ab0*/  IMAD.MOV.U32 R12, RZ, RZ, 0x2 ;  /* 0x00000002ff0c7424 */ /* 0x000fe200078e00ff */
[----:B------:R-:W-:-:S07]  /*3ac0*/  MOV R6, R14 ;  /* 0x0000000e00067202 */ /* 0x000fce0000000f00 */
[----:B------:R-:W-:Y:S05]  /*3ad0*/  WARPSYNC.COLLECTIVE R15, `(.L_x_7353) ;  /* 0x000000000f087348 */ /* 0x000fea0003c00000 */
[----:B------:R0:W1:Y:S02]  /*3ae0*/  SHFL.BFLY P6, R14, R13, R12, R11 ;  /* 0x0c00000c0d0e7389 */ /* 0x00006400000c000b */
[----:B01----:R-:W-:Y:S05]  /*3af0*/  ENDCOLLECTIVE ;  /* 0x000000000000791b */ /* 0x003fea0003800000 */
.L_x_7353:
        /* <DEDUP_REMOVED lines=8> */
.L_x_7354:
[----:B------:R-:W-:Y:S01]  /*3b80*/  MOV R13, RZ ;  /* 0x000000ff000d7202 */ /* 0x000fe20000000f00 */
[----:B------:R-:W-:Y:S02]  /*3b90*/  HFMA2 R12, -RZ, RZ, 0, 1.1920928955078125e-07 ;  /* 0x00000002ff0c7431 */ /* 0x000fe400000001ff */
[----:B------:R-:W-:-:S07]  /*3ba0*/  IMAD.MOV.U32 R4, RZ, RZ, R14 ;  /* 0x000000ffff047224 */ /* 0x000fce00078e000e */
[----:B------:R-:W-:Y:S05]  /*3bb0*/  WARPSYNC.COLLECTIVE R15, `(.L_x_7355) ;  /* 0x000000000f087348 */ /* 0x000fea0003c00000 */
[----:B------:R0:W1:Y:S02]  /*3bc0*/  SHFL.BFLY P6, R14, R13, R12, R11 ;  /* 0x0c00000c0d0e7389 */ /* 0x00006400000c000b */
[----:B01----:R-:W-:Y:S05]  /*3bd0*/  ENDCOLLECTIVE ;  /* 0x000000000000791b */ /* 0x003fea0003800000 */
.L_x_7355:
        /* <DEDUP_REMOVED lines=8> */
.L_x_7356:
[----:B------:R-:W-:Y:S02]  /*3c60*/  HFMA2 R13, -RZ, RZ, 0, 0 ;  /* 0x00000000ff0d7431 */ /* 0x000fe400000001ff */
[----:B------:R-:W-:Y:S01]  /*3c70*/  IMAD.MOV.U32 R12, RZ, RZ, 0x2 ;  /* 0x00000002ff0c7424 */ /* 0x000fe200078e00ff */
[----:B------:R-:W-:-:S07]  /*3c80*/  MOV R2, R14 ;  /* 0x0000000e00027202 */ /* 0x000fce0000000f00 */
[----:B------:R-:W-:Y:S05]  /*3c90*/  WARPSYNC.COLLECTIVE R15, `(.L_x_7357) ;  /* 0x000000000f087348 */ /* 0x000fea0003c00000 */
[----:B------:R0:W1:Y:S02]  /*3ca0*/  SHFL.BFLY P6, R14, R13, R12, R11 ;  /* 0x0c00000c0d0e7389 */ /* 0x00006400000c000b */
[----:B01----:R-:W-:Y:S05]  /*3cb0*/  ENDCOLLECTIVE ;  /* 0x000000000000791b */ /* 0x003fea0003800000 */
.L_x_7357:
        /* <DEDUP_REMOVED lines=8> */
.L_x_7358:
[----:B------:R-:W-:Y:S01]  /*3d40*/  MOV R13, RZ ;  /* 0x000000ff000d7202 */ /* 0x000fe20000000f00 */
[----:B------:R-:W-:Y:S02]  /*3d50*/  HFMA2 R12, -RZ, RZ, 0, 1.1920928955078125e-07 ;  /* 0x00000002ff0c7431 */ /* 0x000fe400000001ff */
[----:B------:R-:W-:-:S07]  /*3d60*/  IMAD.MOV.U32 R21, RZ, RZ, R14 ;  /* 0x000000ffff157224 */ /* 0x000fce00078e000e */
[----:B------:R-:W-:Y:S05]  /*3d70*/  WARPSYNC.COLLECTIVE R15, `(.L_x_7359) ;  /* 0x000000000f087348 */ /* 0x000fea0003c00000 */
[----:B------:R0:W1:Y:S02]  /*3d80*/  SHFL.BFLY P6, R14, R13, R12, R11 ;  /* 0x0c00000c0d0e7389 */ /* 0x00006400000c000b */
[----:B01----:R-:W-:Y:S05]  /*3d90*/  ENDCOLLECTIVE ;  /* 0x000000000000791b */ /* 0x003fea0003800000 */
.L_x_7359:
        /* <DEDUP_REMOVED lines=8> */
.L_x_7360:
[----:B------:R-:W-:Y:S02]  /*3e20*/  HFMA2 R13, -RZ, RZ, 0, 0 ;  /* 0x00000000ff0d7431 */ /* 0x000fe400000001ff */
[----:B------:R-:W-:Y:S01]  /*3e30*/  IMAD.MOV.U32 R12, RZ, RZ, 0x2 ;  /* 0x00000002ff0c7424 */ /* 0x000fe200078e00ff */
[----:B------:R-:W-:-:S07]  /*3e40*/  MOV R23, R14 ;  /* 0x0000000e00177202 */ /* 0x000fce0000000f00 */
[----:B------:R-:W-:Y:S05]  /*3e50*/  WARPSYNC.COLLECTIVE R15, `(.L_x_7361) ;  /* 0x000000000f087348 */ /* 0x000fea0003c00000 */
[----:B------:R0:W1:Y:S02]  /*3e60*/  SHFL.BFLY P6, R14, R13, R12, R11 ;  /* 0x0c00000c0d0e7389 */ /* 0x00006400000c000b */
[----:B01----:R-:W-:Y:S05]  /*3e70*/  ENDCOLLECTIVE ;  /* 0x000000000000791b */ /* 0x003fea0003800000 */
.L_x_7361:
        /* <DEDUP_REMOVED lines=8> */
.L_x_7362:
[----:B------:R-:W-:Y:S01]  /*3f00*/  MOV R13, RZ ;  /* 0x000000ff000d7202 */ /* 0x000fe20000000f00 */
[----:B------:R-:W-:Y:S02]  /*3f10*/  HFMA2 R12, -RZ, RZ, 0, 1.1920928955078125e-07 ;  /* 0x00000002ff0c7431 */ /* 0x000fe400000001ff */
[----:B------:R-:W-:-:S07]  /*3f20*/  IMAD.MOV.U32 R25, RZ, RZ, R14 ;  /* 0x000000ffff197224 */ /* 0x000fce00078e000e */
[----:B------:R-:W-:Y:S05]  /*3f30*/  WARPSYNC.COLLECTIVE R15, `(.L_x_7363) ;  /* 0x000000000f087348 */ /* 0x000fea0003c00000 */
[----:B------:R0:W1:Y:S02]  /*3f40*/  SHFL.BFLY P6, R14, R13, R12, R11 ;  /* 0x0c00000c0d0e7389 */ /* 0x00006400000c000b */
[----:B01----:R-:W-:Y:S05]  /*3f50*/  ENDCOLLECTIVE ;  /* 0x000000000000791b */ /* 0x003fea0003800000 */
.L_x_7363:
        /* <DEDUP_REMOVED lines=8> */
.L_x_7364:
[----:B------:R-:W-:Y:S02]  /*3fe0*/  HFMA2 R13, -RZ, RZ, 0, 0 ;  /* 0x00000000ff0d7431 */ /* 0x000fe400000001ff */
[----:B------:R-:W-:Y:S01]  /*3ff0*/  IMAD.MOV.U32 R12, RZ, RZ, 0x2 ;  /* 0x00000002ff0c7424 */ /* 0x000fe200078e00ff */
[----:B------:R-:W-:-:S07]  /*4000*/  MOV R27, R14 ;  /* 0x0000000e001b7202 */ /* 0x000fce0000000f00 */
[----:B------:R-:W-:Y:S05]  /*4010*/  WARPSYNC.COLLECTIVE R15, `(.L_x_7365) ;  /* 0x000000000f087348 */ /* 0x000fea0003c00000 */
[----:B------:R0:W1:Y:S02]  /*4020*/  SHFL.BFLY P6, R14, R13, R12, R11 ;  /* 0x0c00000c0d0e7389 */ /* 0x00006400000c000b */
[----:B01----:R-:W-:Y:S05]  /*4030*/  ENDCOLLECTIVE ;  /* 0x000000000000791b */ /* 0x003fea0003800000 */
.L_x_7365:
[----:B------:R-:W-:Y:S01]  /*4040*/  FADD.FTZ R24, R24, R27 ;  /* 0x0000001b18187221 */ /* 0x000fe20000010000 */
[----:B------:R-:W-:Y:S02]  /*4050*/  HFMA2 R12, -RZ, RZ, 0, 5.9604644775390625e-08 ;  /* 0x00000001ff0c7431 */ /* 0x000fe400000001ff */
[----:B------:R-:W-:-:S05]  /*4060*/  FADD.FTZ R26, RZ, R14 ;  /* 0x0000000eff1a7221 */ /* 0x000fca0000010000 */
[----:B------:R-:W-:-:S07]  /*4070*/  MOV R13, R26 ;  /* 0x0000001a000d7202 */ /* 0x000fce0000000f00 */
[----:B------:R-:W-:Y:S05]  /*4080*/  WARPSYNC.COLLECTIVE R15, `(.L_x_7366) ;  /* 0x000000000f087348 */ /* 0x000fea0003c00000 */
[----:B------:R0:W1:Y:S02]  /*4090*/  SHFL.BFLY P6, R14, R13, R12, R11 ;  /* 0x0c00000c0d0e7389 */ /* 0x00006400000c000b */
[----:B01----:R-:W-:Y:S05]  /*40a0*/  ENDCOLLECTIVE ;  /* 0x000000000000791b */ /* 0x003fea0003800000 */
.L_x_7366:
[----:B------:R-:W-:Y:S02]  /*40b0*/  IMAD.MOV.U32 R13, RZ, RZ, RZ ;  /* 0x000000ffff0d7224 */ /* 0x000fe400078e00ff */
[----:B------:R-:W-:Y:S01]  /*40c0*/  HFMA2 R12, -RZ, RZ, 0, 1.1920928955078125e-07 ;  /* 0x00000002ff0c7431 */ /* 0x000fe200000001ff */
[----:B------:R-:W-:-:S07]  /*40d0*/  MOV R29, R14 ;  /* 0x0000000e001d7202 */ /* 0x000fce0000000f00 */
[----:B------:R-:W-:Y:S05]  /*40e0*/  WARPSYNC.COLLECTIVE R15, `(.L_x_7367) ;  /* 0x000000000f087348 */ /* 0x000fea0003c00000 */
[----:B------:R0:W1:Y:S02]  /*40f0*/  SHFL.BFLY P6, R14, R13, R12, R11 ;  /* 0x0c00000c0d0e7389 */ /* 0x00006400000c000b */
[----:B01----:R-:W-:Y:S05]  /*4100*/  ENDCOLLECTIVE ;  /* 0x000000000000791b */ /* 0x003fea0003800000 */
.L_x_7367:
[----:B------:R-:W-:Y:S01]  /*4110*/  FADD.FTZ R26, R26, R29 ;  /* 0x0000001d1a1a7221 */ /* 0x000fe20000010000 */
[----:B------:R-:W-:Y:S02]  /*4120*/  HFMA2 R12, -RZ, RZ, 0, 5.9604644775390625e-08 ;  /* 0x00000001ff0c7431 */ /* 0x000fe400000001ff */
[----:B------:R-:W-:-:S05]  /*4130*/  FADD.FTZ R9, RZ, R14 ;  /* 0x0000000eff097221 */ /* 0x000fca0000010000 */
[----:B------:R-:W-:-:S07]  /*4140*/  MOV R13, R9 ;  /* 0x00000009000d7202 */ /* 0x000fce0000000f00 */
[----:B------:R-:W-:Y:S05]  /*4150*/  WARPSYNC.COLLECTIVE R15, `(.L_x_7368) ;  /* 0x000000000f087348 */ /* 0x000fea0003c00000 */
[----:B------:R0:W1:Y:S02]  /*4160*/  SHFL.BFLY P6, R14, R13, R12, R11 ;  /* 0x0c00000c0d0e7389 */ /* 0x00006400000c000b */
[----:B01----:R-:W-:Y:S05]  /*4170*/  ENDCOLLECTIVE ;  /* 0x000000000000791b */ /* 0x003fea0003800000 */
.L_x_7368:
[----:B------:R-:W-:Y:S05]  /*4180*/  BRA `(.L_x_7369) ;  /* 0xffffffe800ac7947 */ /* 0x000fea000383ffff */
.L_x_7370:
        /* <DEDUP_REMOVED lines=15> */
.L_x_25712:


//--------------------- .text._ZN4vllm25paged_attention_v1_kernelIfhLi80ELi16ELi128ELNS_18Fp8KVCacheDataTypeE2ELb1EEEvPT_PKS2_PKT0_S8_ifPKiSA_iPKfiiiSC_SC_iiiii --------------------------
	.section	.text._ZN4vllm25paged_attention_v1_kernelIfhLi80ELi16ELi128ELNS_18Fp8KVCacheDataTypeE2ELb1EEEvPT_PKS2_PKT0_S8_ifPKiSA_iPKfiiiSC_SC_iiiii,"ax",@progbits
	.align	128
        .global         _ZN4vllm25paged_attention_v1_kernelIfhLi80ELi16ELi128ELNS_18Fp8KVCacheDataTypeE2ELb1EEEvPT_PKS2_PKT0_S8_ifPKiSA_iPKfiiiSC_SC_iiiii
        .type           _ZN4vllm25paged_attention_v1_kernelIfhLi80ELi16ELi128ELNS_18Fp8KVCacheDataTypeE2ELb1EEEvPT_PKS2_PKT0_S8_ifPKiSA_iPKfiiiSC_SC_iiiii,@function
        .size           _ZN4vllm25paged_attention_v1_kernelIfhLi80ELi16ELi128ELNS_18Fp8KVCacheDataTypeE2ELb1EEEvPT_PKS2_PKT0_S8_ifPKiSA_iPKfiiiSC_SC_iiiii,(.L_x_25713 - _ZN4vllm25paged_attention_v1_kernelIfhLi80ELi16ELi128ELNS_18Fp8KVCacheDataTypeE2ELb1EEEvPT_PKS2_PKT0_S8_ifPKiSA_iPKfiiiSC_SC_iiiii)
        .other          _ZN4vllm25paged_attention_v1_kernelIfhLi80ELi16ELi128ELNS_18Fp8KVCacheDataTypeE2ELb1EEEvPT_PKS2_PKT0_S8_ifPKiSA_iPKfiiiSC_SC_iiiii,@"STO_CUDA_ENTRY STV_DEFAULT"
_ZN4vllm25paged_attention_v1_kernelIfhLi80ELi16ELi128ELNS_18Fp8KVCacheDataTypeE2ELb1EEEvPT_PKS2_PKT0_S8_ifPKiSA_iPKfiiiSC_SC_iiiii:
.text._ZN4vllm25paged_attention_v1_kernelIfhLi80ELi16ELi128ELNS_18Fp8KVCacheDataTypeE2ELb1EEEvPT_PKS2_PKT0_S8_ifPKiSA_iPKfiiiSC_SC_iiiii:
        /* <DEDUP_REMOVED lines=103> */
.L_x_7371:
        /* <DEDUP_REMOVED lines=24> */
.L_x_7375:
        /* <DEDUP_REMOVED lines=41> */
.L_x_7373:
[----:B------:R-:W-:Y:S05]  /*0a80*/  BSYNC.RECONVERGENT B6 ;  /* 0x0000000000067941 */ /* 0x000fea0003800200 */
.L_x_7372:
        /* <DEDUP_REMOVED lines=10> */
.L_x_7415:
        /* <DEDUP_REMOVED lines=39> */
.L_x_7381:
        /* <DEDUP_REMOVED lines=11> */
.L_x_7380:
[----:B------:R-:W-:Y:S05]  /*0e50*/  BSYNC.RECONVERGENT B1 ;  /* 0x0000000000017941 */ /* 0x000fea0003800200 */
.L_x_7379:
        /* <DEDUP_REMOVED lines=12> */
.L_x_7384:
        /* <DEDUP_REMOVED lines=100> */
.L_x_7383:
[----:B------:R-:W-:Y:S05]  /*1560*/  BSYNC.RECONVERGENT B1 ;  /* 0x0000000000017941 */ /* 0x000fea0003800200 */
.L_x_7382:
        /* <DEDUP_REMOVED lines=55> */
.L_x_7386:
[----:B------:R-:W-:Y:S05]  /*18e0*/  BSYNC.RECONVERGENT B1 ;  /* 0x0000000000017941 */ /* 0x000fea0003800200 */
.L_x_7385:
        /* <DEDUP_REMOVED lines=26> */
.L_x_7378:
[----:B------:R-:W-:Y:S05]  /*1a90*/  BSYNC.RECONVERGENT B0 ;  /* 0x0000000000007941 */ /* 0x000fea0003800200 */
.L_x_7377:
        /* <DEDUP_REMOVED lines=39> */
.L_x_7391:
[----:B------:R-:W0:Y:S01]  /*1d10*/  LDS R15, [R12] ;  /* 0x000000000c0f7984 */ /* 0x000e220000000800 */
[----:B------:R-:W-:-:S04]  /*1d20*/  IADD3 R13, PT, PT, R13, 0x1, RZ ;  /* 0x000000010d0d7810 */ /* 0x000fc80007ffe0ff */
[----:B------:R-:W-:Y:S01]  /*1d30*/  ISETP.NE.AND P0, PT, R13, RZ, PT ;  /* 0x000000ff0d00720c */ /* 0x000fe20003f05270 */
[----:B0-----:R-:W-:-:S05]  /*1d40*/  FMUL.FTZ R15, R15, R2 ;  /* 0x000000020f0f7220 */ /* 0x001fca0000410000 */
[----:B------:R0:W-:Y:S02]  /*1d50*/  STS [R12], R15 ;  /* 0x0000000f0c007388 */ /* 0x0001e40000000800 */
[----:B0-----:R-:W-:-:S05]  /*1d60*/  VIADD R12, R12, 0x200 ;  /* 0x000002000c0c7836 */ /* 0x001fca0000000000 */
[----:B------:R-:W-:Y:S05]  /*1d70*/  @P0 BRA `(.L_x_7391) ;  /* 0xfffffffc00e40947 */ /* 0x000fea000383ffff */
.L_x_7390:
[----:B------:R-:W-:Y:S05]  /*1d80*/  BSYNC.RECONVERGENT B1 ;  /* 0x0000000000017941 */ /* 0x000fea0003800200 */
.L_x_7389:
        /* <DEDUP_REMOVED lines=12> */
.L_x_7394:
        /* <DEDUP_REMOVED lines=52> */
.L_x_7393:
[----:B------:R-:W-:Y:S05]  /*2190*/  BSYNC.RECONVERGENT B1 ;  /* 0x0000000000017941 */ /* 0x000fea0003800200 */
.L_x_7392:
        /* <DEDUP_REMOVED lines=31> */
.L_x_7396:
[----:B------:R-:W-:Y:S05]  /*2390*/  BSYNC.RECONVERGENT B1 ;  /* 0x0000000000017941 */ /* 0x000fea0003800200 */
.L_x_7395:
        /* <DEDUP_REMOVED lines=14> */
.L_x_7388:
[----:B------:R-:W-:Y:S05]  /*2480*/  BSYNC.RECONVERGENT B0 ;  /* 0x0000000000007941 */ /* 0x000fea0003800200 */
.L_x_7387:
        /* <DEDUP_REMOVED lines=29> */
.L_x_7400:
        /* <DEDUP_REMOVED lines=33> */
.L_x_7399:
        /* <DEDUP_REMOVED lines=16> */
.L_x_7398:
[----:B------:R-:W-:Y:S05]  /*2970*/  BSYNC.RECONVERGENT B6 ;  /* 0x0000000000067941 */ /* 0x000fea0003800200 */
.L_x_7397:
        /* <DEDUP_REMOVED lines=21> */
[----:B0-----:R-:W-:Y:S01]  /*2ad0*/  FADD.FTZ R13, RZ, R14 ;  /* 0x0000000eff0d7221 */ /* 0x001fe20000010000 */
[----:B------:R-:W0:Y:S04]  /*2ae0*/  SHFL.BFLY PT, R26, R29, 0x1, 0x1f ;  /* 0x0c201f001d1a7f89 */ /* 0x000e2800000e0000 */
[----:B------:R-:W1:Y:S04]  /*2af0*/  SHFL.BFLY PT, R24, R27, 0x1, 0x1f ;  /* 0x0c201f001b187f89 */ /* 0x000e6800000e0000 */
[----:B------:R-:W2:Y:S04]  /*2b00*/  SHFL.BFLY PT, R20, R25, 0x1, 0x1f ;  /* 0x0c201f0019147f89 */ /* 0x000ea800000e0000 */
[----:B------:R-:W3:Y:S04]  /*2b10*/  SHFL.BFLY PT, R10, R23, 0x1, 0x1f ;  /* 0x0c201f00170a7f89 */ /* 0x000ee800000e0000 */
[----:B------:R-:W4:Y:S04]  /*2b20*/  SHFL.BFLY PT, R8, R21, 0x1, 0x1f ;  /* 0x0c201f0015087f89 */ /* 0x000f2800000e0000 */
[----:B------:R-:W5:Y:S04]  /*2b30*/  SHFL.BFLY PT, R6, R9, 0x1, 0x1f ;  /* 0x0c201f0009067f89 */ /* 0x000f6800000e0000 */
[----:B------:R-:W5:Y:S01]  /*2b40*/  SHFL.BFLY PT, R4, R7, 0x1, 0x1f ;  /* 0x0c201f0007047f89 */ /* 0x000f6200000e0000 */
[----:B0-----:R-:W-:-:S03]  /*2b50*/  FADD.FTZ R26, R29, R26 ;  /* 0x0000001a1d1a7221 */ /* 0x001fc60000010000 */
[----:B------:R-:W0:Y:S01]  /*2b60*/  SHFL.BFLY PT, R2, R5, 0x1, 0x1f ;  /* 0x0c201f0005027f89 */ /* 0x000e2200000e0000 */
[----:B-1----:R-:W-:-:S03]  /*2b70*/  FADD.FTZ R24, R27, R24 ;  /* 0x000000181b187221 */ /* 0x002fc60000010000 */
[----:B------:R-:W1:Y:S01]  /*2b80*/  SHFL.BFLY PT, R0, R3, 0x1, 0x1f ;  /* 0x0c201f0003007f89 */ /* 0x000e6200000e0000 */
[----:B--2---:R-:W-:-:S03]  /*2b90*/  FADD.FTZ R20, R25, R20 ;  /* 0x0000001419147221 */ /* 0x004fc60000010000 */
[----:B------:R2:W2:Y:S01]  /*2ba0*/  SHFL.BFLY PT, R14, R13, 0x1, 0x1f ;  /* 0x0c201f000d0e7f89 */ /* 0x0004a200000e0000 */
[----:B---3--:R-:W-:Y:S01]  /*2bb0*/  FADD.FTZ R10, R23, R10 ;  /* 0x0000000a170a7221 */ /* 0x008fe20000010000 */
[----:B----4-:R-:W-:Y:S01]  /*2bc0*/  FADD.FTZ R8, R21, R8 ;  /* 0x0000000815087221 */ /* 0x010fe20000010000 */
[----:B-----5:R-:W-:Y:S01]  /*2bd0*/  FADD.FTZ R6, R9, R6 ;  /* 0x0000000609067221 */ /* 0x020fe20000010000 */
[----:B------:R-:W-:Y:S01]  /*2be0*/  FADD.FTZ R4, R7, R4 ;  /* 0x0000000407047221 */ /* 0x000fe20000010000 */
[----:B0-----:R-:W-:Y:S01]  /*2bf0*/  FADD.FTZ R2, R5, R2 ;  /* 0x0000000205027221 */ /* 0x001fe20000010000 */
[----:B-1----:R-:W-:-:S07]  /*2c00*/  FADD.FTZ R0, R3, R0 ;  /* 0x0000000003007221 */ /* 0x002fce0000010000 */
.L_x_7436:
        /* <DEDUP_REMOVED lines=8> */
[----:B--2---:R-:W-:Y:S01]  /*2c90*/  FADD.FTZ R13, R13, R14 ;  /* 0x0000000e0d0d7221 */ /* 0x004fe20000010000 */
        /* <DEDUP_REMOVED lines=22> */
.L_x_7403:
[----:B------:R-:W-:Y:S05]  /*2e00*/  BSYNC.RECONVERGENT B0 ;  /* 0x0000000000007941 */ /* 0x000fea0003800200 */
.L_x_7402:
        /* <DEDUP_REMOVED lines=23> */
.L_x_7405:
[----:B------:R-:W-:Y:S05]  /*2f80*/  BSYNC.RECONVERGENT B0 ;  /* 0x0000000000007941 */ /* 0x000fea0003800200 */
.L_x_7404:
        /* <DEDUP_REMOVED lines=13> */
.L_x_7407:
[----:B------:R-:W-:Y:S05]  /*3060*/  BSYNC.RECONVERGENT B0 ;  /* 0x0000000000007941 */ /* 0x000fea0003800200 */
.L_x_7406:
        /* <DEDUP_REMOVED lines=23> */
.L_x_7409:
[----:B------:R-:W-:Y:S05]  /*31e0*/  BSYNC.RECONVERGENT B0 ;  /* 0x0000000000007941 */ /* 0x000fea0003800200 */
.L_x_7408:
        /* <DEDUP_REMOVED lines=12> */
[----:B01----:R-:W-:Y:S02]  /*32b0*/  IADD3.X R3, PT, PT, RZ, RZ, RZ, P0, P1 ;  /* 0x000000ffff037210 */ /* 0x003fe400007e24ff */
        /* <DEDUP_REMOVED lines=13> */
.L_x_7374:
        /* <DEDUP_REMOVED lines=16> */
.L_x_7410:
[----:B------:R-:W-:Y:S05]  /*3490*/  EXIT ;  /* 0x000000000000794d */ /* 0x000fea0003800000 */
.L_x_7376:
[----:B------:R-:W-:Y:S01]  /*34a0*/  HFMA2 R12, -RZ, RZ, 0, 9.5367431640625e-07 ;  /* 0x00000010ff0c7431 */ /* 0x000fe200000001ff */
[----:B------:R-:W-:Y:S01]  /*34b0*/  MOV R11, 0x1f ;  /* 0x0000001f000b7802 */ /* 0x000fe20000000f00 */
[----:B------:R-:W-:-:S07]  /*34c0*/  IMAD.MOV.U32 R15, RZ, RZ, -0x1 ;  /* 0xffffffffff0f7424 */ /* 0x000fce00078e00ff */
[----:B------:R-:W-:Y:S05]  /*34d0*/  WARPSYNC.COLLECTIVE R15, `(.L_x_7411) ;  /* 0x000000000f087348 */ /* 0x000fea0003c00000 */
[----:B------:R0:W1:Y:S02]  /*34e0*/  SHFL.BFLY P6, R14, R13, R12, R11 ;  /* 0x0c00000c0d0e7389 */ /* 0x00006400000c000b */
[----:B01----:R-:W-:Y:S05]  /*34f0*/  ENDCOLLECTIVE ;  /* 0x000000000000791b */ /* 0x003fea0003800000 */
.L_x_7411:
[----:B------:R-:W-:Y:S01]  /*3500*/  HFMA2 R12, -RZ, RZ, 0, 4.76837158203125e-07 ;  /* 0x00000008ff0c7431 */ /* 0x000fe200000001ff */
[----:B------:R-:W-:-:S04]  /*3510*/  FMNMX.FTZ R0, R14, -3.40282346638528859812e+38, !PT ;  /* 0xff7fffff0e007809 */ /* 0x000fc80007810000 */
[----:B------:R-:W-:-:S07]  /*3520*/  MOV R13, R0 ;  /* 0x00000000000d7202 */ /* 0x000fce0000000f00 */
[----:B------:R-:W-:Y:S05]  /*3530*/  WARPSYNC.COLLECTIVE R15, `(.L_x_7412) ;  /* 0x000000000f087348 */ /* 0x000fea0003c00000 */
[----:B------:R0:W1:Y:S02]  /*3540*/  SHFL.BFLY P6, R14, R13, R12, R11 ;  /* 0x0c00000c0d0e7389 */ /* 0x00006400000c000b */
[----:B01----:R-:W-:Y:S05]  /*3550*/  ENDCOLLECTIVE ;  /* 0x000000000000791b */ /* 0x003fea0003800000 */
.L_x_7412:
[----:B------:R-:W-:Y:S02]  /*3560*/  MOV R12, 0x4 ;  /* 0x00000004000c7802 */ /* 0x000fe40000000f00 */
[----:B------:R-:W-:-:S05]  /*3570*/  FMNMX.FTZ R2, R0, R14, !PT ;  /* 0x0000000e00027209 */ /* 0x000fca0007810000 */
[----:B------:R-:W-:-:S07]  /*3580*/  IMAD.MOV.U32 R13, RZ, RZ, R2 ;  /* 0x000000ffff0d7224 */ /* 0x000fce00078e0002 */
[----:B------:R-:W-:Y:S05]  /*3590*/  WARPSYNC.COLLECTIVE R15, `(.L_x_7413) ;  /* 0x000000000f087348 */ /* 0x000fea0003c00000 */
[----:B------:R0:W1:Y:S02]  /*35a0*/  SHFL.BFLY P6, R14, R13, R12, R11 ;  /* 0x0c00000c0d0e7389 */ /* 0x00006400000c000b */
[----:B01----:R-:W-:Y:S05]  /*35b0*/  ENDCOLLECTIVE ;  /* 0x000000000000791b */ /* 0x003fea0003800000 */
.L_x_7413:
[----:B------:R-:W-:Y:S01]  /*35c0*/  IMAD.MOV.U32 R12, RZ, RZ, 0x2 ;  /* 0x00000002ff0c7424 */ /* 0x000fe200078e00ff */
[----:B------:R-:W-:-:S04]  /*35d0*/  FMNMX.FTZ R3, R2, R14, !PT ;  /* 0x0000000e02037209 */ /* 0x000fc80007810000 */
[----:B------:R-:W-:-:S07]  /*35e0*/  MOV R13, R3 ;  /* 0x00000003000d7202 */ /* 0x000fce0000000f00 */
[----:B------:R-:W-:Y:S05]  /*35f0*/  WARPSYNC.COLLECTIVE R15, `(.L_x_7414) ;  /* 0x000000000f087348 */ /* 0x000fea0003c00000 */
[----:B------:R0:W1:Y:S02]  /*3600*/  SHFL.BFLY P6, R14, R13, R12, R11 ;  /* 0x0c00000c0d0e7389 */ /* 0x00006400000c000b */
[----:B01----:R-:W-:Y:S05]  /*3610*/  ENDCOLLECTIVE ;  /* 0x000000000000791b */ /* 0x003fea0003800000 */
.L_x_7414:
[----:B------:R-:W-:Y:S05]  /*3620*/  BRA `(.L_x_7415) ;  /* 0xffffffd400407947 */ /* 0x000fea000383ffff */
.L_x_7401:
[----:B01----:R-:W-:Y:S01]  /*3630*/  HFMA2 R13, -RZ, RZ, 0, 0 ;  /* 0x00000000ff0d7431 */ /* 0x003fe200000001ff */
[----:B------:R-:W-:Y:S01]  /*3640*/  MOV R12, 0x2 ;  /* 0x00000002000c7802 */ /* 0x000fe20000000f00 */
[----:B------:R-:W-:Y:S01]  /*3650*/  IMAD.MOV.U32 R11, RZ, RZ, 0x1f ;  /* 0x0000001fff0b7424 */ /* 0x000fe200078e00ff */
[----:B------:R-:W-:-:S07]  /*3660*/  MOV R15, 0xffffffff ;  /* 0xffffffff000f7802 */ /* 0x000fce0000000f00 */
[----:B------:R-:W-:Y:S05]  /*3670*/  WARPSYNC.COLLECTIVE R15, `(.L_x_7416) ;  /* 0x000000000f087348 */ /* 0x000fea0003c00000 */
[----:B------:R0:W1:Y:S02]  /*3680*/  SHFL.BFLY P6, R14, R13, R12, R11 ;  /* 0x0c00000c0d0e7389 */ /* 0x00006400000c000b */
[----:B01----:R-:W-:Y:S05]  /*3690*/  ENDCOLLECTIVE ;  /* 0x000000000000791b */ /* 0x003fea0003800000 */
.L_x_7416:
[----:B------:R-:W-:Y:S01]  /*36a0*/  HFMA2 R12, -RZ, RZ, 0, 5.9604644775390625e-08 ;  /* 0x00000001ff0c7431 */ /* 0x000fe200000001ff */
[----:B------:R-:W-:-:S05]  /*36b0*/  MOV R29, R14 ;  /* 0x0000000e001d7202 */ /* 0x000fca0000000f00 */
[----:B------:R-:W-:-:S04]  /*36c0*/  FADD.FTZ R29, RZ, R29 ;  /* 0x0000001dff1d7221 */ /* 0x000fc80000010000 */
[----:B------:R-:W-:-:S07]  /*36d0*/  IMAD.MOV.U32 R13, RZ, RZ, R29 ;  /* 0x000000ffff0d7224 */ /* 0x000fce00078e001d */
[----:B------:R-:W-:Y:S05]  /*36e0*/  WARPSYNC.COLLECTIVE R15, `(.L_x_7417) ;  /* 0x000000000f087348 */ /* 0x000fea0003c00000 */
[----:B------:R0:W1:Y:S02]  /*36f0*/  SHFL.BFLY P6, R14, R13, R12, R11 ;  /* 0x0c00000c0d0e7389 */ /* 0x00006400000c000b */
[----:B01----:R-:W-:Y:S05]  /*3700*/  ENDCOLLECTIVE ;  /* 0x000000000000791b */ /* 0x003fea0003800000 */
.L_x_7417:
[----:B------:R-:W-:Y:S02]  /*3710*/  IMAD.MOV.U32 R13, RZ, RZ, RZ ;  /* 0x000000ffff0d7224 */ /* 0x000fe400078e00ff */
[----:B------:R-:W-:Y:S01]  /*3720*/  HFMA2 R12, -RZ, RZ, 0, 1.1920928955078125e-07 ;  /* 0x00000002ff0c7431 */ /* 0x000fe200000001ff */
[----:B------:R-:W-:-:S07]  /*3730*/  MOV R26, R14 ;  /* 0x0000000e001a7202 */ /* 0x000fce0000000f00 */
[----:B------:R-:W-:Y:S05]  /*3740*/  WARPSYNC.COLLECTIVE R15, `(.L_x_7418) ;  /* 0x000000000f087348 */ /* 0x000fea0003c00000 */
[----:B------:R0:W1:Y:S02]  /*3750*/  SHFL.BFLY P6, R14, R13, R12, R11 ;  /* 0x0c00000c0d0e7389 */ /* 0x00006400000c000b */
[----:B01----:R-:W-:Y:S05]  /*3760*/  ENDCOLLECTIVE ;  /* 0x000000000000791b */ /* 0x003fea0003800000 */
.L_x_7418:
        /* <DEDUP_REMOVED lines=8> */
.L_x_7419:
[----:B------:R-:W-:Y:S02]  /*37f0*/  IMAD.MOV.U32 R13, RZ, RZ, RZ ;  /* 0x000000ffff0d7224 */ /* 0x000fe400078e00ff */
[----:B------:R-:W-:Y:S01]  /*3800*/  HFMA2 R12, -RZ, RZ, 0, 1.1920928955078125e-07 ;  /* 0x00000002ff0c7431 */ /* 0x000fe200000001ff */
[----:B------:R-:W-:-:S07]  /*3810*/  MOV R24, R14 ;  /* 0x0000000e00187202 */ /* 0x000fce0000000f00 */
[----:B------:R-:W-:Y:S05]  /*3820*/  WARPSYNC.COLLECTIVE R15, `(.L_x_7420) ;  /* 0x000000000f087348 */ /* 0x000fea0003c00000 */
[----:B------:R0:W1:Y:S02]  /*3830*/  SHFL.BFLY P6, R14, R13, R12, R11 ;  /* 0x0c00000c0d0e7389 */ /* 0x00006400000c000b */
[----:B01----:R-:W-:Y:S05]  /*3840*/  ENDCOLLECTIVE ;  /* 0x000000000000791b */ /* 0x003fea0003800000 */
.L_x_7420:
        /* <DEDUP_REMOVED lines=8> */
.L_x_7421:
[----:B------:R-:W-:Y:S02]  /*38d0*/  IMAD.MOV.U32 R13, RZ, RZ, RZ ;  /* 0x000000ffff0d7224 */ /* 0x000fe400078e00ff */
[----:B------:R-:W-:Y:S01]  /*38e0*/  HFMA2 R12, -RZ, RZ, 0, 1.1920928955078125e-07 ;  /* 0x00000002ff0c7431 */ /* 0x000fe200000001ff */
[----:B------:R-:W-:-:S07]  /*38f0*/  MOV R20, R14 ;  /* 0x0000000e00147202 */ /* 0x000fce0000000f00 */
[----:B------:R-:W-:Y:S05]  /*3900*/  WARPSYNC.COLLECTIVE R15, `(.L_x_7422) ;  /* 0x000000000f087348 */ /* 0x000fea0003c00000 */
[----:B------:R0:W1:Y:S02]  /*3910*/  SHFL.BFLY P6, R14, R13, R12, R11 ;  /* 0x0c00000c0d0e7389 */ /* 0x00006400000c000b */
[----:B01----:R-:W-:Y:S05]  /*3920*/  ENDCOLLECTIVE ;  /* 0x000000000000791b */ /* 0x003fea0003800000 */
.L_x_7422:
        /* <DEDUP_REMOVED lines=8> */
.L_x_7423:
[----:B------:R-:W-:Y:S02]  /*39b0*/  IMAD.MOV.U32 R13, RZ, RZ, RZ ;  /* 0x000000ffff0d7224 */ /* 0x000fe400078e00ff */
[----:B------:R-:W-:Y:S01]  /*39c0*/  HFMA2 R12, -RZ, RZ, 0, 1.1920928955078125e-07 ;  /* 0x00000002ff0c7431 */ /* 0x000fe200000001ff */
[----:B------:R-:W-:-:S07]  /*39d0*/  MOV R10, R14 ;  /* 0x0000000e000a7202 */ /* 0x000fce0000000f00 */
[----:B------:R-:W-:Y:S05]  /*39e0*/  WARPSYNC.COLLECTIVE R15, `(.L_x_7424) ;  /* 0x000000000f087348 */ /* 0x000fea0003c00000 */
[----:B------:R0:W1:Y:S02]  /*39f0*/  SHFL.BFLY P6, R14, R13, R12, R11 ;  /* 0x0c00000c0d0e7389 */ /* 0x00006400000c000b */
[----:B01----:R-:W-:Y:S05]  /*3a00*/  ENDCOLLECTIVE ;  /* 0x000000000000791b */ /* 0x003fea0003800000 */
.L_x_7424:
        /* <DEDUP_REMOVED lines=8> */
.L_x_7425:
[----:B------:R-:W-:Y:S02]  /*3a90*/  IMAD.MOV.U32 R13, RZ, RZ, RZ ;  /* 0x000000ffff0d7224 */ /* 0x000fe400078e00ff */
[----:B------:R-:W-:Y:S01]  /*3aa0*/  HFMA2 R12, -RZ, RZ, 0, 1.1920928955078125e-07 ;  /* 0x00000002ff0c7431 */ /* 0x000fe200000001ff */
[----:B------:R-:W-:-:S07]  /*3ab0*/  MOV R8, R14 ;  /* 0x0000000e00087202 */ /* 0x000fce0000000f00 */
[----:B------:R-:W-:Y:S05]  /*3ac0*/  WARPSYNC.COLLECTIVE R15, `(.L_x_7426) ;  /* 0x000000000f087348 */ /* 0x000fea0003c00000 */
[----:B------:R0:W1:Y:S02]  /*3ad0*/  SHFL.BFLY P6, R14, R13, R12, R11 ;  /* 0x0c00000c0d0e7389 */ /* 0x00006400000c000b */
[----:B01----:R-:W-:Y:S05]  /*3ae0*/  ENDCOLLECTIVE ;  /* 0x000000000000791b */ /* 0x003fea0003800000 */
.L_x_7426:
        /* <DEDUP_REMOVED lines=8> */
.L_x_7427:
[----:B------:R-:W-:Y:S02]  /*3b70*/  IMAD.MOV.U32 R13, RZ, RZ, RZ ;  /* 0x000000ffff0d7224 */ /* 0x000fe400078e00ff */
[----:B------:R-:W-:Y:S01]  /*3b80*/  HFMA2 R12, -RZ, RZ, 0, 1.1920928955078125e-07 ;  /* 0x00000002ff0c7431 */ /* 0x000fe200000001ff */
[----:B------:R-:W-:-:S07]  /*3b90*/  MOV R6, R14 ;  /* 0x0000000e00067202 */ /* 0x000fce0000000f00 */
[----:B------:R-:W-:Y:S05]  /*3ba0*/  WARPSYNC.COLLECTIVE R15, `(.L_x_7428) ;  /* 0x000000000f087348 */ /* 0x000fea0003c00000 */
[----:B------:R0:W1:Y:S02]  /*3bb0*/  SHFL.BFLY P6, R14, R13, R12, R11 ;  /* 0x0c00000c0d0e7389 */ /* 0x00006400000c000b */
[----:B01----:R-:W-:Y:S05]  /*3bc0*/  ENDCOLLECTIVE ;  /* 0x000000000000791b */ /* 0x003fea0003800000 */
.L_x_7428:
        /* <DEDUP_REMOVED lines=8> */
.L_x_7429:
[----:B------:R-:W-:Y:S01]  /*3c50*/  HFMA2 R13, -RZ, RZ, 0, 0 ;  /* 0x00000000ff0d7431 */ /* 0x000fe200000001ff */
[----:B------:R-:W-:Y:S02]  /*3c60*/  MOV R12, 0x2 ;  /* 0x00000002000c7802 */ /* 0x000fe40000000f00 */
[----:B------:R-:W-:-:S07]  /*3c70*/  MOV R4, R14 ;  /* 0x0000000e00047202 */ /* 0x000fce0000000f00 */
[----:B------:R-:W-:Y:S05]  /*3c80*/  WARPSYNC.COLLECTIVE R15, `(.L_x_7430) ;  /* 0x000000000f087348 */ /* 0x000fea0003c00000 */
[----:B------:R0:W1:Y:S02]  /*3c90*/  SHFL.BFLY P6, R14, R13, R12, R11 ;  /* 0x0c00000c0d0e7389 */ /* 0x00006400000c000b */
[----:B01----:R-:W-:Y:S05]  /*3ca0*/  ENDCOLLECTIVE ;  /* 0x000000000000791b */ /* 0x003fea0003800000 */
.L_x_7430:
        /* <DEDUP_REMOVED lines=8> */
.L_x_7431:
[----:B------:R-:W-:Y:S02]  /*3d30*/  IMAD.MOV.U32 R13, RZ, RZ, RZ ;  /* 0x000000ffff0d7224 */ /* 0x000fe400078e00ff */
[----:B------:R-:W-:Y:S01]  /*3d40*/  HFMA2 R12, -RZ, RZ, 0, 1.1920928955078125e-07 ;  /* 0x00000002ff0c7431 */ /* 0x000fe200000001ff */
[----:B------:R-:W-:-:S07]  /*3d50*/  MOV R2, R14 ;  /* 0x0000000e00027202 */ /* 0x000fce0000000f00 */
[----:B------:R-:W-:Y:S05]  /*3d60*/  WARPSYNC.COLLECTIVE R15, `(.L_x_7432) ;  /* 0x000000000f087348 */ /* 0x000fea0003c00000 */
[----:B------:R0:W1:Y:S02]  /*3d70*/  SHFL.BFLY P6, R14, R13, R12, R11 ;  /* 0x0c00000c0d0e7389 */ /* 0x00006400000c000b */
[----:B01----:R-:W-:Y:S05]  /*3d80*/  ENDCOLLECTIVE ;  /* 0x000000000000791b */ /* 0x003fea0003800000 */
.L_x_7432:
[----:B------:R-:W-:Y:S01]  /*3d90*/  FADD.FTZ R2, R5, R2 ;  /* 0x0000000205027221 */ /* 0x000fe20000010000 */
[----:B------:R-:W-:Y:S02]  /*3da0*/  HFMA2 R12, -RZ, RZ, 0, 5.9604644775390625e-08 ;  /* 0x00000001ff0c7431 */ /* 0x000fe400000001ff */
[----:B------:R-:W-:-:S05]  /*3db0*/  FADD.FTZ R3, RZ, R14 ;  /* 0x0000000eff037221 */ /* 0x000fca0000010000 */
[----:B------:R-:W-:-:S07]  /*3dc0*/  MOV R13, R3 ;  /* 0x00000003000d7202 */ /* 0x000fce0000000f00 */
[----:B------:R-:W-:Y:S05]  /*3dd0*/  WARPSYNC.COLLECTIVE R15, `(.L_x_7433) ;  /* 0x000000000f087348 */ /* 0x000fea0003c00000 */
[----:B------:R0:W1:Y:S02]  /*3de0*/  SHFL.BFLY P6, R14, R13, R12, R11 ;  /* 0x0c00000c0d0e7389 */ /* 0x00006400000c000b */
[----:B01----:R-:W-:Y:S05]  /*3df0*/  ENDCOLLECTIVE ;  /* 0x000000000000791b */ /* 0x003fea0003800000 */
.L_x_7433:
[----:B------:R-:W-:Y:S01]  /*3e00*/  MOV R13, RZ ;  /* 0x000000ff000d7202 */ /* 0x000fe20000000f00 */
[----:B------:R-:W-:Y:S02]  /*3e10*/  HFMA2 R12, -RZ, RZ, 0, 1.1920928955078125e-07 ;  /* 0x00000002ff0c7431 */ /* 0x000fe400000001ff */
[----:B------:R-:W-:-:S07]  /*3e20*/  IMAD.MOV.U32 R0, RZ, RZ, R14 ;  /* 0x000000ffff007224 */ /* 0x000fce00078e000e */
[----:B------:R-:W-:Y:S05]  /*3e30*/  WARPSYNC.COLLECTIVE R15, `(.L_x_7434) ;  /* 0x000000000f087348 */ /* 0x000fea0003c00000 */
[----:B------:R0:W1:Y:S02]  /*3e40*/  SHFL.BFLY P6, R14, R13, R12, R11 ;  /* 0x0c00000c0d0e7389 */ /* 0x00006400000c000b */
[----:B01----:R-:W-:Y:S05]  /*3e50*/  ENDCOLLECTIVE ;  /* 0x000000000000791b */ /* 0x003fea0003800000 */
.L_x_7434:
[----:B------:R-:W-:Y:S01]  /*3e60*/  FADD.FTZ R0, R3, R0 ;  /* 0x0000000003007221 */ /* 0x000fe20000010000 */
[----:B------:R-:W-:Y:S01]  /*3e70*/  MOV R12, 0x1 ;  /* 0x00000001000c7802 */ /* 0x000fe20000000f00 */
[----:B------:R-:W-:-:S07]  /*3e80*/  FADD.FTZ R13, RZ, R14 ;  /* 0x0000000eff0d7221 */ /* 0x000fce0000010000 */
[----:B------:R-:W-:Y:S05]  /*3e90*/  WARPSYNC.COLLECTIVE R15, `(.L_x_7435) ;  /* 0x000000000f087348 */ /* 0x000fea0003c00000 */
[----:B------:R0:W1:Y:S02]  /*3ea0*/  SHFL.BFLY P6, R14, R13, R12, R11 ;  /* 0x0c00000c0d0e7389 */ /* 0x00006400000c000b */
[----:B01----:R-:W-:Y:S05]  /*3eb0*/  ENDCOLLECTIVE ;  /* 0x000000000000791b */ /* 0x003fea0003800000 */
.L_x_7435:
[----:B------:R-:W-:Y:S05]  /*3ec0*/  BRA `(.L_x_7436) ;  /* 0xffffffec00507947 */ /* 0x000fea000383ffff */
.L_x_7437:
        /* <DEDUP_REMOVED lines=11> */
.L_x_25713:


//--------------------- .text._ZN4vllm25paged_attention_v1_kernelIfhLi64ELi16ELi128ELNS_18Fp8KVCacheDataTypeE2ELb1EEEvPT_PKS2_PKT0_S8_ifPKiSA_iPKfiiiSC_SC_iiiii --------------------------
	.section	.text._ZN4vllm25paged_attention_v1_kernelIfhLi64ELi16ELi128ELNS_18Fp8KVCacheDataTypeE2ELb1EEEvPT_PKS2_PKT0_S8_ifPKiSA_iPKfiiiSC_SC_iiiii,"ax",@progbits
	.align	128
        .global         _ZN4vllm25paged_attention_v1_kernelIfhLi64ELi16ELi128ELNS_18Fp8KVCacheDataTypeE2ELb1EEEvPT_PKS2_PKT0_S8_ifPKiSA_iPKfiiiSC_SC_iiiii
        .type           _ZN4vllm25paged_attention_v1_kernelIfhLi64ELi16ELi128ELNS_18Fp8KVCacheDataTypeE2ELb1EEEvPT_PKS2_PKT0_S8_ifPKiSA_iPKfiiiSC_SC_iiiii,@function
        .size           _ZN4vllm25paged_attention_v1_kernelIfhLi64ELi16ELi128ELNS_18Fp8KVCacheDataTypeE2ELb1EEEvPT_PKS2_PKT0_S8_ifPKiSA_iPKfiiiSC_SC_iiiii,(.L_x_25714 - _ZN4vllm25paged_attention_v1_kernelIfhLi64ELi16ELi128ELNS_18Fp8KVCacheDataTypeE2ELb1EEEvPT_PKS2_PKT0_S8_ifPKiSA_iPKfiiiSC_SC_iiiii)
        .other          _ZN4vllm25paged_attention_v1_kernelIfhLi64ELi16ELi128ELNS_18Fp8KVCacheDataTypeE2ELb1EEEvPT_PKS2_PKT0_S8_ifPKiSA_iPKfiiiSC_SC_iiiii,@"STO_CUDA_ENTRY STV_DEFAULT"
_ZN4vllm25paged_attention_v1_kernelIfhLi64ELi16ELi128ELNS_18Fp8KVCacheDataTypeE2ELb1EEEvPT_PKS2_PKT0_S8_ifPKiSA_iPKfiiiSC_SC_iiiii:
.text._ZN4vllm25paged_attention_v1_kernelIfhLi64ELi16ELi128ELNS_18Fp8KVCacheDataTypeE2ELb1EEEvPT_PKS2_PKT0_S8_ifPKiSA_iPKfiiiSC_SC_iiiii:
        /* <DEDUP_REMOVED lines=19> */
[----:B---3--:R-:W-:Y:S02]  /*0130*/  IMAD.MOV.U32 R4, RZ, RZ, RZ ;  /* 0x000000ffff047224 */ /* 0x008fe400078e00ff */
[----:B-----5:R-:W-:-:S05]  /*0140*/  IMAD R0, R5, R9, RZ ;  /* 0x0000000905007224 */ /* 0x020fca00078e02ff */
[----:B------:R-:W-:-:S05]  /*0150*/  IADD3 R13, PT, PT, -R0, RZ, RZ ;  /* 0x000000ff000d7210 */ /* 0x000fca0007ffe1ff */
[----:B------:R-:W-:-:S04]  /*0160*/  IMAD.HI.U32 R0, R5, R13, R4 ;  /* 0x0000000d05007227 */ /* 0x000fc800078e0004 */
[C---:B--2---:R-:W-:Y:S01]  /*0170*/  VIADD R11, R6.reuse, 0xffffffff ;  /* 0xffffffff060b7836 */ /* 0x044fe20000000000 */
[----:B------:R-:W-:-:S04]  /*0180*/  IADD3 R3, PT, PT, R6, 0xf, RZ ;  /* 0x0000000f06037810 */ /* 0x000fc80007ffe0ff */
        /* <DEDUP_REMOVED lines=9> */
[----:B------:R-:W-:Y:S02]  /*0220*/  @!P3 IMAD.IADD R4, R4, 0x1, -R9 ;  /* 0x000000010404b824 */ /* 0x000fe400078e0a09 */
[----:B------:R-:W-:Y:S01]  /*0230*/  @!P3 VIADD R5, R5, 0x1 ;  /* 0x000000010505b836 */ /* 0x000fe20000000000 */
[----:B------:R-:W-:Y:S02]  /*0240*/  ISETP.NE.AND P3, PT, R2, RZ, PT ;  /* 0x000000ff0200720c */ /* 0x000fe40003f65270 */
[----:B------:R-:W-:Y:S02]  /*0250*/  ISETP.GE.U32.AND P0, PT, R4, R9, PT ;  /* 0x000000090400720c */ /* 0x000fe40003f06070 */
[----:B------:R-:W-:-:S04]  /*0260*/  SHF.R.S32.HI R4, RZ, 0x1f, R3 ;  /* 0x0000001fff047819 */ /* 0x000fc80000011403 */
[----:B------:R-:W-:-:S04]  /*0270*/  LEA.HI R4, R4, R3, RZ, 0x4 ;  /* 0x0000000304047211 */ /* 0x000fc800078f20ff */
[----:B------:R-:W-:Y:S02]  /*0280*/  SHF.R.S32.HI R7, RZ, 0x4, R4 ;  /* 0x00000004ff077819 */ /* 0x000fe40000011404 */
[----:B------:R-:W-:Y:S01]  /*0290*/  LOP3.LUT R3, R4, 0xfffffff0, RZ, 0xc0, !PT ;  /* 0xfffffff004037812 */ /* 0x000fe200078ec0ff */
[----:B------:R-:W-:Y:S01]  /*02a0*/  @P1 IMAD R4, R11, R10, 0x1 ;  /* 0x000000010b041424 */ /* 0x000fe200078e020a */
[----:B------:R-:W-:Y:S02]  /*02b0*/  @P0 IADD3 R5, PT, PT, R5, 0x1, RZ ;  /* 0x0000000105050810 */ /* 0x000fe40007ffe0ff */
[----:B------:R-:W-:Y:S02]  /*02c0*/  ISETP.GE.AND P0, PT, R8, R7, PT ;  /* 0x000000070800720c */ /* 0x000fe40003f06270 */
[----:B------:R-:W-:Y:S01]  /*02d0*/  VIMNMX R6, PT, PT, R6, R3, PT ;  /* 0x0000000306067248 */ /* 0x000fe20003fe0100 */
[----:B------:R-:W-:Y:S01]  /*02e0*/  @!P2 IMAD.MOV R5, RZ, RZ, -R5 ;  /* 0x000000ffff05a224 */ /* 0x000fe200078e0a05 */
        /* <DEDUP_REMOVED lines=15> */
[----:B------:R-:W-:Y:S02]  /*03e0*/  ISETP.GE.AND P3, PT, R2, RZ, PT ;  /* 0x000000ff0200720c */ /* 0x000fe40003f66270 */
[----:B------:R-:W-:Y:S01]  /*03f0*/  IABS R14, R18 ;  /* 0x00000012000e7213 */ /* 0x000fe20000000000 */
        /* <DEDUP_REMOVED lines=9> */
[----:B------:R-:W-:-:S05]  /*0490*/  MOV R11, R3 ;  /* 0x00000003000b7202 */ /* 0x000fca0000000f00 */
[----:B------:R-:W-:Y:S01]  /*04a0*/  @!P3 IMAD.MOV R11, RZ, RZ, -R11 ;  /* 0x000000ffff0bb224 */ /* 0x000fe200078e0a0b */
        /* <DEDUP_REMOVED lines=8> */
[----:B0-----:R-:W-:Y:S02]  /*0530*/  HFMA2 R2, -RZ, RZ, 0, 0 ;  /* 0x00000000ff027431 */ /* 0x001fe400000001ff */
[----:B-1----:R-:W-:-:S04]  /*0540*/  IMAD.MOV R15, RZ, RZ, -R3 ;  /* 0x000000ffff0f7224 */ /* 0x002fc800078e0a03 */
[----:B------:R-:W-:-:S04]  /*0550*/  IMAD R15, R15, R12, RZ ;  /* 0x0000000c0f0f7224 */ /* 0x000fc800078e02ff */
[----:B------:R-:W-:Y:S02]  /*0560*/  IMAD.HI.U32 R3, R3, R15, R2 ;  /* 0x0000000f03037227 */ /* 0x000fe400078e0002 */
[----:B------:R-:W0:Y:S04]  /*0570*/  LDC R2, c[0x0][0x3e8] ;  /* 0x0000fa00ff027b82 */ /* 0x000e280000000800 */
[----:B------:R-:W-:-:S04]  /*0580*/  IMAD.HI.U32 R3, R3, R14, RZ ;  /* 0x0000000e03037227 */ /* 0x000fc800078e00ff */
[----:B------:R-:W-:-:S05]  /*0590*/  IMAD R13, R3, R13, R14 ;  /* 0x0000000d030d7224 */ /* 0x000fca00078e020e */
[----:B------:R-:W-:-:S13]  /*05a0*/  ISETP.GT.U32.AND P2, PT, R12, R13, PT ;  /* 0x0000000d0c00720c */ /* 0x000fda0003f44070 */
[-C--:B------:R-:W-:Y:S01]  /*05b0*/  @!P2 IADD3 R13, PT, PT, R13, -R12.reuse, RZ ;  /* 0x8000000c0d0da210 */ /* 0x080fe20007ffe0ff */
[----:B------:R-:W-:Y:S01]  /*05c0*/  @!P2 VIADD R3, R3, 0x1 ;  /* 0x000000010303a836 */ /* 0x000fe20000000000 */
[----:B------:R-:W-:Y:S02]  /*05d0*/  ISETP.NE.AND P2, PT, R11, RZ, PT ;  /* 0x000000ff0b00720c */ /* 0x000fe40003f45270 */
[----:B------:R-:W-:Y:S02]  /*05e0*/  ISETP.GE.U32.AND P1, PT, R13, R12, PT ;  /* 0x0000000c0d00720c */ /* 0x000fe40003f26070 */
[----:B------:R-:W-:-:S04]  /*05f0*/  LOP3.LUT R12, R18, R11, RZ, 0x3c, !PT ;  /* 0x0000000b120c7212 */ /* 0x000fc800078e3cff */
[----:B------:R-:W-:-:S07]  /*0600*/  ISETP.GE.AND P3, PT, R12, RZ, PT ;  /* 0x000000ff0c00720c */ /* 0x000fce0003f66270 */
[----:B------:R-:W-:-:S06]  /*0610*/  @P1 IADD3 R3, PT, PT, R3, 0x1, RZ ;  /* 0x0000000103031810 */ /* 0x000fcc0007ffe0ff */
[----:B------:R-:W-:Y:S01]  /*0620*/  @!P3 IMAD.MOV R3, RZ, RZ, -R3 ;  /* 0x000000ffff03b224 */ /* 0x000fe200078e0a03 */
[----:B------:R-:W-:-:S05]  /*0630*/  @!P2 LOP3.LUT R3, RZ, R11, RZ, 0x33, !PT ;  /* 0x0000000bff03a212 */ /* 0x000fca00078e33ff */
[----:B0-----:R-:W-:-:S05]  /*0640*/  IMAD R3, R2, R4, R3 ;  /* 0x0000000402037224 */ /* 0x001fca00078e0203 */
[----:B------:R-:W-:-:S05]  /*0650*/  IADD3 R3, PT, PT, -R3, RZ, RZ ;  /* 0x000000ff03037210 */ /* 0x000fca0007ffe1ff */
[----:B------:R-:W-:-:S07]  /*0660*/  IMAD R4, R10, R3, 0x1 ;  /* 0x000000010a047424 */ /* 0x000fce00078e0203 */
.L_x_7438:
[----:B------:R-:W-:Y:S01]  /*0670*/  BSSY.RECONVERGENT B6, `(.L_x_7439) ;  /* 0x0000041000067945 */ /* 0x000fe20003800200 */
[----:B------:R-:W-:Y:S02]  /*0680*/  LOP3.LUT R16, R19, 0x1f, RZ, 0xc0, !PT ;  /* 0x0000001f13107812 */ /* 0x000fe400078ec0ff */
[----:B------:R-:W-:Y:S01]  /*0690*/  MOV R10, R9 ;  /* 0x00000009000a7202 */ /* 0x000fe20000000f00 */
[----:B------:R-:W-:Y:S06]  /*06a0*/  @P0 BRA `(.L_x_7440) ;  /* 0x0000000000f40947 */ /* 0x000fec0003800000 */
[----:B------:R-:W0:Y:S01]  /*06b0*/  LDC R23, c[0x0][0x3f0] ;  /* 0x0000fc00ff177b82 */ /* 0x000e220000000800 */
[----:B------:R-:W1:Y:S01]  /*06c0*/  LDCU UR4, c[0x0][0x3ec] ;  /* 0x00007d80ff0477ac */ /* 0x000e620008000800 */
[----:B------:R-:W-:Y:S01]  /*06d0*/  SHF.R.U32.HI R9, RZ, 0x1, R19 ;  /* 0x00000001ff097819 */ /* 0x000fe20000011613 */
[----:B------:R-:W-:-:S05]  /*06e0*/  IMAD.MOV.U32 R14, RZ, RZ, R8 ;  /* 0x000000ffff0e7224 */ /* 0x000fca00078e0008 */
[----:B------:R-:W2:Y:S01]  /*06f0*/  LDC R12, c[0x0][0x3f4] ;  /* 0x0000fd00ff0c7b82 */ /* 0x000ea20000000800 */
[----:B0-----:R-:W-:Y:S02]  /*0700*/  IABS R11, R23 ;  /* 0x00000017000b7213 */ /* 0x001fe40000000000 */
[----:B------:R-:W-:Y:S02]  /*0710*/  ISETP.NE.AND P1, PT, R23, RZ, PT ;  /* 0x000000ff1700720c */ /* 0x000fe40003f25270 */
[----:B------:R-:W0:Y:S01]  /*0720*/  I2F.RP R13, R11 ;  /* 0x0000000b000d7306 */ /* 0x000e220000209400 */
[----:B--2---:R-:W-:-:S07]  /*0730*/  ISETP.NE.AND P2, PT, R12, RZ, PT ;  /* 0x000000ff0c00720c */ /* 0x004fce0003f45270 */
[----:B0-----:R-:W0:Y:S02]  /*0740*/  MUFU.RCP R13, R13 ;  /* 0x0000000d000d7308 */ /* 0x001e240000001000 */
[----:B0-----:R-:W-:Y:S01]  /*0750*/  VIADD R3, R13, 0xffffffe ;  /* 0x0ffffffe0d037836 */ /* 0x001fe20000000000 */
[----:B-1----:R-:W-:-:S05]  /*0760*/  IADD3 R13, PT, PT, R5, -UR4, RZ ;  /* 0x80000004050d7c10 */ /* 0x002fca000fffe0ff */
[----:B------:R-:W0:Y:S02]  /*0770*/  F2I.FTZ.U32.TRUNC.NTZ R3, R3 ;  /* 0x0000000300037305 */ /* 0x000e24000021f000 */
[----:B0-----:R-:W-:-:S05]  /*0780*/  IADD3 R2, PT, PT, RZ, -R3, RZ ;  /* 0x80000003ff027210 */ /* 0x001fca0007ffe0ff */
[----:B------:R-:W-:Y:S01]  /*0790*/  IMAD R15, R2, R11, RZ ;  /* 0x0000000b020f7224 */ /* 0x000fe200078e02ff */
[----:B------:R-:W-:-:S05]  /*07a0*/  MOV R2, RZ ;  /* 0x000000ff00027202 */ /* 0x000fca0000000f00 */
[----:B------:R-:W-:Y:S01]  /*07b0*/  IMAD.HI.U32 R2, R3, R15, R2 ;  /* 0x0000000f03027227 */ /* 0x000fe200078e0002 */
[----:B------:R-:W-:Y:S02]  /*07c0*/  IABS R15, R12 ;  /* 0x0000000c000f7213 */ /* 0x000fe40000000000 */
[----:B------:R-:W-:Y:S02]  /*07d0*/  LOP3.LUT R3, R9, 0xf, RZ, 0xc0, !PT ;  /* 0x0000000f09037812 */ /* 0x000fe400078ec0ff */
[----:B------:R-:W-:-:S07]  /*07e0*/  MOV R9, R15 ;  /* 0x0000000f00097202 */ /* 0x000fce0000000f00 */
.L_x_7442:
        /* <DEDUP_REMOVED lines=41> */
.L_x_7440:
[----:B------:R-:W-:Y:S05]  /*0a80*/  BSYNC.RECONVERGENT B6 ;  /* 0x0000000000067941 */ /* 0x000fea0003800200 */
.L_x_7439:
        /* <DEDUP_REMOVED lines=10> */
.L_x_7482:
        /* <DEDUP_REMOVED lines=39> */
.L_x_7448:
        /* <DEDUP_REMOVED lines=11> */
.L_x_7447:
[----:B------:R-:W-:Y:S05]  /*0e50*/  BSYNC.RECONVERGENT B1 ;  /* 0x0000000000017941 */ /* 0x000fea0003800200 */
.L_x_7446:
        /* <DEDUP_REMOVED lines=12> */
.L_x_7451:
        /* <DEDUP_REMOVED lines=100> */
.L_x_7450:
[----:B------:R-:W-:Y:S05]  /*1560*/  BSYNC.RECONVERGENT B1 ;  /* 0x0000000000017941 */ /* 0x000fea0003800200 */
.L_x_7449:
        /* <DEDUP_REMOVED lines=53> */
[----:B0-----:R-:W-:-:S03]  /*18c0*/  IADD3 R12, PT, PT, R12, 0x1000, RZ ;  /* 0x000010000c0c7810 */ /* 0x001fc60007ffe0ff */
[----:B------:R-:W-:-:S07]  /*18d0*/  FADD.FTZ R20, R20, R21 ;  /* 0x0000001514147221 */ /* 0x000fce0000010000 */
.L_x_7453:
[----:B------:R-:W-:Y:S05]  /*18e0*/  BSYNC.RECONVERGENT B1 ;  /* 0x0000000000017941 */ /* 0x000fea0003800200 */
.L_x_7452:
        /* <DEDUP_REMOVED lines=26> */
.L_x_7445:
[----:B------:R-:W-:Y:S05]  /*1a90*/  BSYNC.RECONVERGENT B0 ;  /* 0x0000000000007941 */ /* 0x000fea0003800200 */
.L_x_7444:
        /* <DEDUP_REMOVED lines=22> */
[----:B------:R-:W-:Y:S03]  /*1c00*/  BSSY.RECONVERGENT B1, `(.L_x_7456) ;  /* 0x0000018000017945 */ /* 0x000fe60003800200 */
[----:B------:R-:W-:Y:S02]  /*1c10*/  IMAD.IADD R10, R6, 0x1, R3 ;  /* 0x00000001060a7824 */ /* 0x000fe400078e0203 */
[----:B------:R-:W0:Y:S03]  /*1c20*/  MUFU.RCP R2, R2 ;  /* 0x0000000200027308 */ /* 0x000e260000001000 */
[----:B------:R-:W-:-:S02]  /*1c30*/  LOP3.LUT R3, R10, 0x180, RZ, 0xc0, !PT ;  /* 0x000001800a037812 */ /* 0x000fc400078ec0ff */
[----:B------:R-:W-:Y:S02]  /*1c40*/  ISETP.GE.U32.AND P1, PT, R10, 0x180, PT ;  /* 0x000001800a00780c */ /* 0x000fe40003f26070 */
[----:B------:R-:W-:Y:S02]  /*1c50*/  ISETP.NE.AND P0, PT, R3, 0x180, PT ;  /* 0x000001800300780c */ /* 0x000fe40003f05270 */
[----:B------:R-:W-:-:S11]  /*1c60*/  MOV R3, R19 ;  /* 0x0000001300037202 */ /* 0x000fd60000000f00 */
[----:B0-----:R-:W-:Y:S05]  /*1c70*/  @!P0 BRA `(.L_x_7457) ;  /* 0x0000000000408947 */ /* 0x001fea0003800000 */
[----:B------:R-:W-:Y:S02]  /*1c80*/  LEA.HI R10, R10, 0x1, RZ, 0x19 ;  /* 0x000000010a0a7811 */ /* 0x000fe400078fc8ff */
[----:B------:R-:W-:Y:S02]  /*1c90*/  IADD3 R15, PT, PT, R11, 0x20, RZ ;  /* 0x000000200b0f7810 */ /* 0x000fe40007ffe0ff */
[C---:B------:R-:W-:Y:S01]  /*1ca0*/  LOP3.LUT R13, R10.reuse, 0x3, RZ, 0xc0, !PT ;  /* 0x000000030a0d7812 */ /* 0x040fe200078ec0ff */
[----:B------:R-:W-:Y:S01]  /*1cb0*/  IMAD.SHL.U32 R3, R10, 0x80, RZ ;  /* 0x000000800a037824 */ /* 0x000fe200078e00ff */
[----:B------:R-:W-:Y:S02]  /*1cc0*/  LEA R12, R0, R15, 0x18 ;  /* 0x0000000f000c7211 */ /* 0x000fe400078ec0ff */
[----:B------:R-:W-:Y:S02]  /*1cd0*/  IADD3 R13, PT, PT, -R13, RZ, RZ ;  /* 0x000000ff0d0d7210 */ /* 0x000fe40007ffe1ff */
[----:B------:R-:W-:-:S02]  /*1ce0*/  LOP3.LUT R10, R3, 0x180, RZ, 0xc0, !PT ;  /* 0x00000180030a7812 */ /* 0x000fc400078ec0ff */
[----:B------:R-:W-:-:S03]  /*1cf0*/  LEA R12, R19, R12, 0x2 ;  /* 0x0000000c130c7211 */ /* 0x000fc600078e10ff */
[----:B------:R-:W-:-:S07]  /*1d00*/  IMAD.IADD R3, R10, 0x1, R19 ;  /* 0x000000010a037824 */ /* 0x000fce00078e0213 */
.L_x_7458:
[----:B------:R-:W0:Y:S01]  /*1d10*/  LDS R15, [R12] ;  /* 0x000000000c0f7984 */ /* 0x000e220000000800 */
[----:B------:R-:W-:-:S04]  /*1d20*/  IADD3 R13, PT, PT, R13, 0x1, RZ ;  /* 0x000000010d0d7810 */ /* 0x000fc80007ffe0ff */
[----:B------:R-:W-:Y:S01]  /*1d30*/  ISETP.NE.AND P0, PT, R13, RZ, PT ;  /* 0x000000ff0d00720c */ /* 0x000fe20003f05270 */
[----:B0-----:R-:W-:-:S05]  /*1d40*/  FMUL.FTZ R15, R15, R2 ;  /* 0x000000020f0f7220 */ /* 0x001fca0000410000 */
[----:B------:R0:W-:Y:S02]  /*1d50*/  STS [R12], R15 ;  /* 0x0000000f0c007388 */ /* 0x0001e40000000800 */
[----:B0-----:R-:W-:-:S05]  /*1d60*/  IADD3 R12, PT, PT, R12, 0x200, RZ ;  /* 0x000002000c0c7810 */ /* 0x001fca0007ffe0ff */
[----:B------:R-:W-:Y:S05]  /*1d70*/  @P0 BRA `(.L_x_7458) ;  /* 0xfffffffc00e40947 */ /* 0x000fea000383ffff */
.L_x_7457:
[----:B------:R-:W-:Y:S05]  /*1d80*/  BSYNC.RECONVERGENT B1 ;  /* 0x0000000000017941 */ /* 0x000fea0003800200 */
.L_x_7456:
        /* <DEDUP_REMOVED lines=12> */
.L_x_7461:
        /* <DEDUP_REMOVED lines=52> */
.L_x_7460:
[----:B------:R-:W-:Y:S05]  /*2190*/  BSYNC.RECONVERGENT B1 ;  /* 0x0000000000017941 */ /* 0x000fea0003800200 */
.L_x_7459:
        /* <DEDUP_REMOVED lines=31> */
.L_x_7463:
[----:B------:R-:W-:Y:S05]  /*2390*/  BSYNC.RECONVERGENT B1 ;  /* 0x0000000000017941 */ /* 0x000fea0003800200 */
.L_x_7462:
        /* <DEDUP_REMOVED lines=14> */
.L_x_7455:
[----:B------:R-:W-:Y:S05]  /*2480*/  BSYNC.RECONVERGENT B0 ;  /* 0x0000000000007941 */ /* 0x000fea0003800200 */
.L_x_7454:
        /* <DEDUP_REMOVED lines=18> */
[----:B-1----:R-:W-:Y:S02]  /*25b0*/  HFMA2 R10, -RZ, RZ, 0, 0 ;  /* 0x00000000ff0a7431 */ /* 0x002fe400000001ff */
[----:B--2---:R-:W-:-:S04]  /*25c0*/  IMAD.MOV R20, RZ, RZ, -R11 ;  /* 0x000000ffff147224 */ /* 0x004fc800078e0a0b */
[----:B------:R-:W-:-:S04]  /*25d0*/  IMAD R15, R20, R9, RZ ;  /* 0x00000009140f7224 */ /* 0x000fc800078e02ff */
[----:B------:R-:W-:Y:S01]  /*25e0*/  IMAD.HI.U32 R10, R11, R15, R10 ;  /* 0x0000000f0b0a7227 */ /* 0x000fe200078e000a */
[----:B0-----:R-:W-:-:S04]  /*25f0*/  IADD3 R2, PT, PT, R14, 0xffffffe, RZ ;  /* 0x0ffffffe0e027810 */ /* 0x001fc80007ffe0ff */
[----:B------:R0:W1:Y:S02]  /*2600*/  F2I.FTZ.U32.TRUNC.NTZ R3, R2 ;  /* 0x0000000200037305 */ /* 0x000064000021f000 */
[----:B0-----:R-:W-:Y:S01]  /*2610*/  IMAD.MOV.U32 R2, RZ, RZ, RZ ;  /* 0x000000ffff027224 */ /* 0x001fe200078e00ff */
[----:B-1----:R-:W-:-:S05]  /*2620*/  IADD3 R21, PT, PT, RZ, -R3, RZ ;  /* 0x80000003ff157210 */ /* 0x002fca0007ffe0ff */
[----:B------:R-:W-:-:S04]  /*2630*/  IMAD R11, R21, R6, RZ ;  /* 0x00000006150b7224 */ /* 0x000fc800078e02ff */
[----:B------:R-:W-:Y:S01]  /*2640*/  IMAD.HI.U32 R2, R3, R11, R2 ;  /* 0x0000000b03027227 */ /* 0x000fe200078e0002 */
[----:B------:R-:W-:-:S07]  /*2650*/  MOV R3, R12 ;  /* 0x0000000c00037202 */ /* 0x000fce0000000f00 */
.L_x_7467:
        /* <DEDUP_REMOVED lines=33> */
.L_x_7466:
        /* <DEDUP_REMOVED lines=16> */
.L_x_7465:
[----:B------:R-:W-:Y:S05]  /*2970*/  BSYNC.RECONVERGENT B6 ;  /* 0x0000000000067941 */ /* 0x000fea0003800200 */
.L_x_7464:
[----:B------:R-:W-:Y:S01]  /*2980*/  UMOV UR4, 0xffffffff ;  /* 0xffffffff00047882 */ /* 0x000fe20000000000 */
[----:B------:R-:W-:Y:S02]  /*2990*/  SHF.R.U32.HI R26, RZ, 0x5, R19 ;  /* 0x00000005ff1a7819 */ /* 0x000fe40000011613 */
[----:B------:R-:W-:Y:S05]  /*29a0*/  BRA.DIV UR4, `(.L_x_7468) ;  /* 0x0000000a04e47947 */ /* 0x000fea000b800000 */
[----:B------:R-:W-:Y:S02]  /*29b0*/  HFMA2 R7, -RZ, RZ, 0, 0 ;  /* 0x00000000ff077431 */ /* 0x000fe400000001ff */
[----:B------:R-:W-:Y:S01]  /*29c0*/  IMAD.MOV.U32 R9, RZ, RZ, RZ ;  /* 0x000000ffff097224 */ /* 0x000fe200078e00ff */
[----:B------:R-:W-:Y:S01]  /*29d0*/  MOV R5, RZ ;  /* 0x000000ff00057202 */ /* 0x000fe20000000f00 */
[----:B------:R-:W-:Y:S01]  /*29e0*/  HFMA2 R23, -RZ, RZ, 0, 0 ;  /* 0x00000000ff177431 */ /* 0x000fe200000001ff */
[----:B------:R-:W-:Y:S01]  /*29f0*/  MOV R21, RZ ;  /* 0x000000ff00157202 */ /* 0x000fe20000000f00 */
[----:B-1----:R-:W-:Y:S02]  /*2a00*/  IMAD.MOV.U32 R3, RZ, RZ, RZ ;  /* 0x000000ffff037224 */ /* 0x002fe400078e00ff */
[----:B------:R-:W-:Y:S01]  /*2a10*/  FADD.FTZ R9, RZ, R9 ;  /* 0x00000009ff097221 */ /* 0x000fe20000010000 */
[----:B------:R-:W-:Y:S01]  /*2a20*/  FADD.FTZ R7, RZ, R7 ;  /* 0x00000007ff077221 */ /* 0x000fe20000010000 */
[----:B------:R-:W-:-:S02]  /*2a30*/  IMAD.MOV.U32 R14, RZ, RZ, RZ ;  /* 0x000000ffff0e7224 */ /* 0x000fc400078e00ff */
[----:B------:R-:W-:Y:S01]  /*2a40*/  FADD.FTZ R5, RZ, R5 ;  /* 0x00000005ff057221 */ /* 0x000fe20000010000 */
[----:B------:R-:W-:Y:S01]  /*2a50*/  FADD.FTZ R3, RZ, R3 ;  /* 0x00000003ff037221 */ /* 0x000fe20000010000 */
[----:B------:R-:W-:Y:S01]  /*2a60*/  FADD.FTZ R23, RZ, R23 ;  /* 0x00000017ff177221 */ /* 0x000fe20000010000 */
[--C-:B------:R-:W-:Y:S01]  /*2a70*/  FADD.FTZ R25, RZ, R14.reuse ;  /* 0x0000000eff197221 */ /* 0x100fe20000010000 */
        /* <DEDUP_REMOVED lines=12> */
[----:B---3--:R-:W-:-:S04]  /*2b40*/  FADD.FTZ R7, R5, R2 ;  /* 0x0000000205077221 */ /* 0x008fc80000010000 */
[----:B------:R-:W-:Y:S01]  /*2b50*/  MOV R2, R4 ;  /* 0x0000000400027202 */ /* 0x000fe20000000f00 */
[----:B----4-:R-:W-:Y:S01]  /*2b60*/  FADD.FTZ R5, R3, R0 ;  /* 0x0000000003057221 */ /* 0x010fe20000010000 */
[----:B------:R-:W-:Y:S01]  /*2b70*/  MOV R0, R6 ;  /* 0x0000000600007202 */ /* 0x000fe20000000f00 */
[----:B-----5:R-:W-:Y:S01]  /*2b80*/  FADD.FTZ R24, R25, R24 ;  /* 0x0000001819187221 */ /* 0x020fe20000010000 */
[----:B0-----:R-:W-:Y:S01]  /*2b90*/  FADD.FTZ R20, R23, R20 ;  /* 0x0000001417147221 */ /* 0x001fe20000010000 */
[----:B------:R-:W-:-:S07]  /*2ba0*/  FADD.FTZ R10, R21, R10 ;  /* 0x0000000a150a7221 */ /* 0x000fce0000010000 */
.L_x_7499:
[C---:B------:R-:W-:Y:S01]  /*2bb0*/  LOP3.LUT P0, RZ, R19.reuse, 0x3, RZ, 0xc0, !PT ;  /* 0x0000000313ff7812 */ /* 0x040fe2000780c0ff */
[----:B------:R-:W-:Y:S05]  /*2bc0*/  WARPSYNC.ALL ;  /* 0x0000000000007948 */ /* 0x000fea0003800000 */
[----:B------:R-:W-:Y:S01]  /*2bd0*/  LOP3.LUT R3, R19, 0x3c0, RZ, 0xc0, !PT ;  /* 0x000003c013037812 */ /* 0x000fe200078ec0ff */
[----:B------:R-:W-:Y:S01]  /*2be0*/  BAR.SYNC.DEFER_BLOCKING 0x0 ;  /* 0x0000000000007b1d */ /* 0x000fe20000010000 */
[----:B------:R-:W-:Y:S01]  /*2bf0*/  SHF.R.U32.HI R9, RZ, 0x2, R16 ;  /* 0x00000002ff097819 */ /* 0x000fe20000011610 */
[----:B-1----:R-:W-:Y:S01]  /*2c00*/  FADD.FTZ R8, R8, R14 ;  /* 0x0000000e08087221 */ /* 0x002fe20000010000 */
[----:B------:R-:W-:-:S03]  /*2c10*/  ISETP.NE.OR P1, PT, R3, 0x40, P0 ;  /* 0x000000400300780c */ /* 0x000fc60000725670 */
[----:B------:R-:W-:Y:S01]  /*2c20*/  BSSY.RECONVERGENT B0, `(.L_x_7469) ;  /* 0x0000010000007945 */ /* 0x000fe20003800200 */
[----:B------:R-:W-:-:S09]  /*2c30*/  IMAD R26, R26, 0x40, R9 ;  /* 0x000000401a1a7824 */ /* 0x000fd200078e0209 */
        /* <DEDUP_REMOVED lines=14> */
.L_x_7470:
[----:B------:R-:W-:Y:S05]  /*2d20*/  BSYNC.RECONVERGENT B0 ;  /* 0x0000000000007941 */ /* 0x000fea0003800200 */
.L_x_7469:
        /* <DEDUP_REMOVED lines=29> */
.L_x_7472:
[----:B------:R-:W-:Y:S05]  /*2f00*/  BSYNC.RECONVERGENT B0 ;  /* 0x0000000000007941 */ /* 0x000fea0003800200 */
.L_x_7471:
        /* <DEDUP_REMOVED lines=12> */
.L_x_7474:
[----:B------:R-:W-:Y:S05]  /*2fd0*/  BSYNC.RECONVERGENT B0 ;  /* 0x0000000000007941 */ /* 0x000fea0003800200 */
.L_x_7473:
        /* <DEDUP_REMOVED lines=19> */
.L_x_7476:
[----:B------:R-:W-:Y:S05]  /*3110*/  BSYNC.RECONVERGENT B0 ;  /* 0x0000000000007941 */ /* 0x000fea0003800200 */
.L_x_7475:
        /* <DEDUP_REMOVED lines=24> */
.L_x_7441:
        /* <DEDUP_REMOVED lines=16> */
.L_x_7477:
[----:B------:R-:W-:Y:S05]  /*33a0*/  EXIT ;  /* 0x000000000000794d */ /* 0x000fea0003800000 */
.L_x_7443:
[----:B------:R-:W-:Y:S02]  /*33b0*/  HFMA2 R12, -RZ, RZ, 0, 9.5367431640625e-07 ;  /* 0x00000010ff0c7431 */ /* 0x000fe400000001ff */
[----:B------:R-:W-:Y:S01]  /*33c0*/  IMAD.MOV.U32 R11, RZ, RZ, 0x1f ;  /* 0x0000001fff0b7424 */ /* 0x000fe200078e00ff */
[----:B------:R-:W-:-:S07]  /*33d0*/  MOV R15, 0xffffffff ;  /* 0xffffffff000f7802 */ /* 0x000fce0000000f00 */
[----:B------:R-:W-:Y:S05]  /*33e0*/  WARPSYNC.COLLECTIVE R15, `(.L_x_7478) ;  /* 0x000000000f087348 */ /* 0x000fea0003c00000 */
[----:B------:R0:W1:Y:S02]  /*33f0*/  SHFL.BFLY P6, R14, R13, R12, R11 ;  /* 0x0c00000c0d0e7389 */ /* 0x00006400000c000b */
[----:B01----:R-:W-:Y:S05]  /*3400*/  ENDCOLLECTIVE ;  /* 0x000000000000791b */ /* 0x003fea0003800000 */
.L_x_7478:
[----:B------:R-:W-:Y:S01]  /*3410*/  IMAD.MOV.U32 R12, RZ, RZ, 0x8 ;  /* 0x00000008ff0c7424 */ /* 0x000fe200078e00ff */
[----:B------:R-:W-:-:S04]  /*3420*/  FMNMX.FTZ R0, R14, -3.40282346638528859812e+38, !PT ;  /* 0xff7fffff0e007809 */ /* 0x000fc80007810000 */
[----:B------:R-:W-:-:S07]  /*3430*/  MOV R13, R0 ;  /* 0x00000000000d7202 */ /* 0x000fce0000000f00 */
[----:B------:R-:W-:Y:S05]  /*3440*/  WARPSYNC.COLLECTIVE R15, `(.L_x_7479) ;  /* 0x000000000f087348 */ /* 0x000fea0003c00000 */
[----:B------:R0:W1:Y:S02]  /*3450*/  SHFL.BFLY P6, R14, R13, R12, R11 ;  /* 0x0c00000c0d0e7389 */ /* 0x00006400000c000b */
[----:B01----:R-:W-:Y:S05]  /*3460*/  ENDCOLLECTIVE ;  /* 0x000000000000791b */ /* 0x003fea0003800000 */
.L_x_7479:
[----:B------:R-:W-:Y:S01]  /*3470*/  HFMA2 R12, -RZ, RZ, 0, 2.384185791015625e-07 ;  /* 0x00000004ff0c7431 */ /* 0x000fe200000001ff */
[----:B------:R-:W-:-:S04]  /*3480*/  FMNMX.FTZ R2, R0, R14, !PT ;  /* 0x0000000e00027209 */ /* 0x000fc80007810000 */
[----:B------:R-:W-:-:S07]  /*3490*/  MOV R13, R2 ;  /* 0x00000002000d7202 */ /* 0x000fce0000000f00 */
[----:B------:R-:W-:Y:S05]  /*34a0*/  WARPSYNC.COLLECTIVE R15, `(.L_x_7480) ;  /* 0x000000000f087348 */ /* 0x000fea0003c00000 */
[----:B------:R0:W1:Y:S02]  /*34b0*/  SHFL.BFLY P6, R14, R13, R12, R11 ;  /* 0x0c00000c0d0e7389 */ /* 0x00006400000c000b */
[----:B01----:R-:W-:Y:S05]  /*34c0*/  ENDCOLLECTIVE ;  /* 0x000000000000791b */ /* 0x003fea0003800000 */
.L_x_7480:
[----:B------:R-:W-:Y:S02]  /*34d0*/  MOV R12, 0x2 ;  /* 0x00000002000c7802 */ /* 0x000fe40000000f00 */
[----:B------:R-:W-:-:S05]  /*34e0*/  FMNMX.FTZ R3, R2, R14, !PT ;  /* 0x0000000e02037209 */ /* 0x000fca0007810000 */
[----:B------:R-:W-:-:S07]  /*34f0*/  IMAD.MOV.U32 R13, RZ, RZ, R3 ;  /* 0x000000ffff0d7224 */ /* 0x000fce00078e0003 */
[----:B------:R-:W-:Y:S05]  /*3500*/  WARPSYNC.COLLECTIVE R15, `(.L_x_7481) ;  /* 0x000000000f087348 */ /* 0x000fea0003c00000 */
[----:B------:R0:W1:Y:S02]  /*3510*/  SHFL.BFLY P6, R14, R13, R12, R11 ;  /* 0x0c00000c0d0e7389 */ /* 0x00006400000c000b */
[----:B01----:R-:W-:Y:S05]  /*3520*/  ENDCOLLECTIVE ;  /* 0x000000000000791b */ /* 0x003fea0003800000 */
.L_x_7481:
[----:B------:R-:W-:Y:S05]  /*3530*/  BRA `(.L_x_7482) ;  /* 0xffffffd4007c7947 */ /* 0x000fea000383ffff */
.L_x_7468:
[----:B01----:R-:W-:Y:S02]  /*3540*/  HFMA2 R13, -RZ, RZ, 0, 0 ;  /* 0x00000000ff0d7431 */ /* 0x003fe400000001ff */
[----:B------:R-:W-:Y:S01]  /*3550*/  IMAD.MOV.U32 R12, RZ, RZ, 0x2 ;  /* 0x00000002ff0c7424 */ /* 0x000fe200078e00ff */
[----:B------:R-:W-:Y:S02]  /*3560*/  MOV R11, 0x1f ;  /* 0x0000001f000b7802 */ /* 0x000fe40000000f00 */
[----:B------:R-:W-:-:S07]  /*3570*/  MOV R15, 0xffffffff ;  /* 0xffffffff000f7802 */ /* 0x000fce0000000f00 */
[----:B------:R-:W-:Y:S05]  /*3580*/  WARPSYNC.COLLECTIVE R15, `(.L_x_7483) ;  /* 0x000000000f087348 */ /* 0x000fea0003c00000 */
[----:B------:R0:W1:Y:S02]  /*3590*/  SHFL.BFLY P6, R14, R13, R12, R11 ;  /* 0x0c00000c0d0e7389 */ /* 0x00006400000c000b */
[----:B01----:R-:W-:Y:S05]  /*35a0*/  ENDCOLLECTIVE ;  /* 0x000000000000791b */ /* 0x003fea0003800000 */
.L_x_7483:
[----:B------:R-:W-:Y:S02]  /*35b0*/  HFMA2 R12, -RZ, RZ, 0, 5.9604644775390625e-08 ;  /* 0x00000001ff0c7431 */ /* 0x000fe400000001ff */
[----:B------:R-:W-:-:S04]  /*35c0*/  FADD.FTZ R25, RZ, R14 ;  /* 0x0000000eff197221 */ /* 0x000fc80000010000 */
[----:B------:R-:W-:-:S07]  /*35d0*/  IMAD.MOV.U32 R13, RZ, RZ, R25 ;  /* 0x000000ffff0d7224 */ /* 0x000fce00078e0019 */
[----:B------:R-:W-:Y:S05]  /*35e0*/  WARPSYNC.COLLECTIVE R15, `(.L_x_7484) ;  /* 0x000000000f087348 */ /* 0x000fea0003c00000 */
[----:B------:R0:W1:Y:S02]  /*35f0*/  SHFL.BFLY P6, R14, R13, R12, R11 ;  /* 0x0c00000c0d0e7389 */ /* 0x00006400000c000b */
[----:B01----:R-:W-:Y:S05]  /*3600*/  ENDCOLLECTIVE ;  /* 0x000000000000791b */ /* 0x003fea0003800000 */
.L_x_7484:
[----:B------:R-:W-:Y:S02]  /*3610*/  IMAD.MOV.U32 R13, RZ, RZ, RZ ;  /* 0x000000ffff0d7224 */ /* 0x000fe400078e00ff */
[----:B------:R-:W-:Y:S01]  /*3620*/  HFMA2 R12, -RZ, RZ, 0, 1.1920928955078125e-07 ;  /* 0x00000002ff0c7431 */ /* 0x000fe200000001ff */
[----:B------:R-:W-:-:S07]  /*3630*/  MOV R24, R14 ;  /* 0x0000000e00187202 */ /* 0x000fce0000000f00 */
[----:B------:R-:W-:Y:S05]  /*3640*/  WARPSYNC.COLLECTIVE R15, `(.L_x_7485) ;  /* 0x000000000f087348 */ /* 0x000fea0003c00000 */
[----:B------:R0:W1:Y:S02]  /*3650*/  SHFL.BFLY P6, R14, R13, R12, R11 ;  /* 0x0c00000c0d0e7389 */ /* 0x00006400000c000b */
[----:B01----:R-:W-:Y:S05]  /*3660*/  ENDCOLLECTIVE ;  /* 0x000000000000791b */ /* 0x003fea0003800000 */
.L_x_7485:
        /* <DEDUP_REMOVED lines=8> */
.L_x_7486:
[----:B------:R-:W-:Y:S02]  /*36f0*/  IMAD.MOV.U32 R13, RZ, RZ, RZ ;  /* 0x000000ffff0d7224 */ /* 0x000fe400078e00ff */
[----:B------:R-:W-:Y:S01]  /*3700*/  HFMA2 R12, -RZ, RZ, 0, 1.1920928955078125e-07 ;  /* 0x00000002ff0c7431 */ /* 0x000fe200000001ff */
[----:B------:R-:W-:-:S07]  /*3710*/  MOV R20, R14 ;  /* 0x0000000e00147202 */ /* 0x000fce0000000f00 */
[----:B------:R-:W-:Y:S05]  /*3720*/  WARPSYNC.COLLECTIVE R15, `(.L_x_7487) ;  /* 0x000000000f087348 */ /* 0x000fea0003c00000 */
[----:B------:R0:W1:Y:S02]  /*3730*/  SHFL.BFLY P6, R14, R13, R12, R11 ;  /* 0x0c00000c0d0e7389 */ /* 0x00006400000c000b */
[----:B01----:R-:W-:Y:S05]  /*3740*/  ENDCOLLECTIVE ;  /* 0x000000000000791b */ /* 0x003fea0003800000 */
.L_x_7487:
        /* <DEDUP_REMOVED lines=8> */
.L_x_7488:
[----:B------:R-:W-:Y:S02]  /*37d0*/  IMAD.MOV.U32 R13, RZ, RZ, RZ ;  /* 0x000000ffff0d7224 */ /* 0x000fe400078e00ff */
[----:B------:R-:W-:Y:S01]  /*37e0*/  HFMA2 R12, -RZ, RZ, 0, 1.1920928955078125e-07 ;  /* 0x00000002ff0c7431 */ /* 0x000fe200000001ff */
[----:B------:R-:W-:-:S07]  /*37f0*/  MOV R10, R14 ;  /* 0x0000000e000a7202 */ /* 0x000fce0000000f00 */
[----:B------:R-:W-:Y:S05]  /*3800*/  WARPSYNC.COLLECTIVE R15, `(.L_x_7489) ;  /* 0x000000000f087348 */ /* 0x000fea0003c00000 */
[----:B------:R0:W1:Y:S02]  /*3810*/  SHFL.BFLY P6, R14, R13, R12, R11 ;  /* 0x0c00000c0d0e7389 */ /* 0x00006400000c000b */
[----:B01----:R-:W-:Y:S05]  /*3820*/  ENDCOLLECTIVE ;  /* 0x000000000000791b */ /* 0x003fea0003800000 */
.L_x_7489:
        /* <DEDUP_REMOVED lines=8> */
.L_x_7490:
[----:B------:R-:W-:Y:S02]  /*38b0*/  IMAD.MOV.U32 R13, RZ, RZ, RZ ;  /* 0x000000ffff0d7224 */ /* 0x000fe400078e00ff */
[----:B------:R-:W-:Y:S01]  /*38c0*/  HFMA2 R12, -RZ, RZ, 0, 1.1920928955078125e-07 ;  /* 0x00000002ff0c7431 */ /* 0x000fe200000001ff */
[----:B------:R-:W-:-:S07]  /*38d0*/  MOV R6, R14 ;  /* 0x0000000e00067202 */ /* 0x000fce0000000f00 */
[----:B------:R-:W-:Y:S05]  /*38e0*/  WARPSYNC.COLLECTIVE R15, `(.L_x_7491) ;  /* 0x000000000f087348 */ /* 0x000fea0003c00000 */
[----:B------:R0:W1:Y:S02]  /*38f0*/  SHFL.BFLY P6, R14, R13, R12, R11 ;  /* 0x0c00000c0d0e7389 */ /* 0x00006400000c000b */
[----:B01----:R-:W-:Y:S05]  /*3900*/  ENDCOLLECTIVE ;  /* 0x000000000000791b */ /* 0x003fea0003800000 */
.L_x_7491:
        /* <DEDUP_REMOVED lines=8> */
.L_x_7492:
[----:B------:R-:W-:Y:S02]  /*3990*/  IMAD.MOV.U32 R13, RZ, RZ, RZ ;  /* 0x000000ffff0d7224 */ /* 0x000fe400078e00ff */
[----:B------:R-:W-:Y:S01]  /*39a0*/  HFMA2 R12, -RZ, RZ, 0, 1.1920928955078125e-07 ;  /* 0x00000002ff0c7431 */ /* 0x000fe200000001ff */
[----:B------:R-:W-:-:S07]  /*39b0*/  MOV R4, R14 ;  /* 0x0000000e00047202 */ /* 0x000fce0000000f00 */
[----:B------:R-:W-:Y:S05]  /*39c0*/  WARPSYNC.COLLECTIVE R15, `(.L_x_7493) ;  /* 0x000000000f087348 */ /* 0x000fea0003c00000 */
[----:B------:R0:W1:Y:S02]  /*39d0*/  SHFL.BFLY P6, R14, R13, R12, R11 ;  /* 0x0c00000c0d0e7389 */ /* 0x00006400000c000b */
[----:B01----:R-:W-:Y:S05]  /*39e0*/  ENDCOLLECTIVE ;  /* 0x000000000000791b */ /* 0x003fea0003800000 */
.L_x_7493:
        /* <DEDUP_REMOVED lines=8> */
.L_x_7494:
[----:B------:R-:W-:Y:S02]  /*3a70*/  IMAD.MOV.U32 R13, RZ, RZ, RZ ;  /* 0x000000ffff0d7224 */ /* 0x000fe400078e00ff */
[----:B------:R-:W-:Y:S01]  /*3a80*/  HFMA2 R12, -RZ, RZ, 0, 1.1920928955078125e-07 ;  /* 0x00000002ff0c7431 */ /* 0x000fe200000001ff */
[----:B------:R-:W-:-:S07]  /*3a90*/  MOV R2, R14 ;  /* 0x0000000e00027202 */ /* 0x000fce0000000f00 */
[----:B------:R-:W-:Y:S05]  /*3aa0*/  WARPSYNC.COLLECTIVE R15, `(.L_x_7495) ;  /* 0x000000000f087348 */ /* 0x000fea0003c00000 */
[----:B------:R0:W1:Y:S02]  /*3ab0*/  SHFL.BFLY P6, R14, R13, R12, R11 ;  /* 0x0c00000c0d0e7389 */ /* 0x00006400000c000b */
[----:B01----:R-:W-:Y:S05]  /*3ac0*/  ENDCOLLECTIVE ;  /* 0x000000000000791b */ /* 0x003fea0003800000 */
.L_x_7495:
[----:B------:R-:W-:Y:S01]  /*3ad0*/  FADD.FTZ R7, R5, R2 ;  /* 0x0000000205077221 */ /* 0x000fe20000010000 */
[----:B------:R-:W-:Y:S01]  /*3ae0*/  MOV R2, R4 ;  /* 0x0000000400027202 */ /* 0x000fe20000000f00 */
[----:B------:R-:W-:Y:S01]  /*3af0*/  HFMA2 R12, -RZ, RZ, 0, 5.9604644775390625e-08 ;  /* 0x00000001ff0c7431 */ /* 0x000fe200000001ff */
[----:B------:R-:W-:-:S05]  /*3b00*/  MOV R3, R14 ;  /* 0x0000000e00037202 */ /* 0x000fca0000000f00 */
[----:B------:R-:W-:-:S04]  /*3b10*/  FADD.FTZ R3, RZ, R3 ;  /* 0x00000003ff037221 */ /* 0x000fc80000010000 */
[----:B------:R-:W-:-:S07]  /*3b20*/  IMAD.MOV.U32 R13, RZ, RZ, R3 ;  /* 0x000000ffff0d7224 */ /* 0x000fce00078e0003 */
[----:B------:R-:W-:Y:S05]  /*3b30*/  WARPSYNC.COLLECTIVE R15, `(.L_x_7496) ;  /* 0x000000000f087348 */ /* 0x000fea0003c00000 */
[----:B------:R0:W1:Y:S02]  /*3b40*/  SHFL.BFLY P6, R14, R13, R12, R11 ;  /* 0x0c00000c0d0e7389 */ /* 0x00006400000c000b */
[----:B01----:R-:W-:Y:S05]  /*3b50*/  ENDCOLLECTIVE ;  /* 0x000000000000791b */ /* 0x003fea0003800000 */
.L_x_7496:
[----:B------:R-:W-:Y:S02]  /*3b60*/  IMAD.MOV.U32 R13, RZ, RZ, RZ ;  /* 0x000000ffff0d7224 */ /* 0x000fe400078e00ff */
[----:B------:R-:W-:Y:S01]  /*3b70*/  HFMA2 R12, -RZ, RZ, 0, 1.1920928955078125e-07 ;  /* 0x00000002ff0c7431 */ /* 0x000fe200000001ff */
[----:B------:R-:W-:-:S07]  /*3b80*/  MOV R0, R14 ;  /* 0x0000000e00007202 */ /* 0x000fce0000000f00 */
[----:B------:R-:W-:Y:S05]  /*3b90*/  WARPSYNC.COLLECTIVE R15, `(.L_x_7497) ;  /* 0x000000000f087348 */ /* 0x000fea0003c00000 */
[----:B------:R0:W1:Y:S02]  /*3ba0*/  SHFL.BFLY P6, R14, R13, R12, R11 ;  /* 0x0c00000c0d0e7389 */ /* 0x00006400000c000b */
[----:B01----:R-:W-:Y:S05]  /*3bb0*/  ENDCOLLECTIVE ;  /* 0x000000000000791b */ /* 0x003fea0003800000 */
.L_x_7497:
[----:B------:R-:W-:Y:S01]  /*3bc0*/  FADD.FTZ R5, R3, R0 ;  /* 0x0000000003057221 */ /* 0x000fe20000010000 */
[----:B------:R-:W-:Y:S01]  /*3bd0*/  MOV R0, R6 ;  /* 0x0000000600007202 */ /* 0x000fe20000000f00 */
[----:B------:R-:W-:Y:S02]  /*3be0*/  IMAD.MOV.U32 R12, RZ, RZ, 0x1 ;  /* 0x00000001ff0c7424 */ /* 0x000fe400078e00ff */
[----:B------:R-:W-:-:S05]  /*3bf0*/  FADD.FTZ R8, RZ, R14 ;  /* 0x0000000eff087221 */ /* 0x000fca0000010000 */
[----:B------:R-:W-:-:S07]  /*3c00*/  MOV R13, R8 ;  /* 0x00000008000d7202 */ /* 0x000fce0000000f00 */
[----:B------:R-:W-:Y:S05]  /*3c10*/  WARPSYNC.COLLECTIVE R15, `(.L_x_7498) ;  /* 0x000000000f087348 */ /* 0x000fea0003c00000 */
[----:B------:R0:W1:Y:S02]  /*3c20*/  SHFL.BFLY P6, R14, R13, R12, R11 ;  /* 0x0c00000c0d0e7389 */ /* 0x00006400000c000b */
[----:B01----:R-:W-:Y:S05]  /*3c30*/  ENDCOLLECTIVE ;  /* 0x000000000000791b */ /* 0x003fea0003800000 */
.L_x_7498:
[----:B------:R-:W-:Y:S05]  /*3c40*/  BRA `(.L_x_7499) ;  /* 0xffffffec00d87947 */ /* 0x000fea000383ffff */
.L_x_7500:
        /* <DEDUP_REMOVED lines=11> */
.L_x_25714:


//--------------------- .text._ZN4vllm25paged_attention_v1_kernelIfhLi32ELi16ELi128ELNS_18Fp8KVCacheDataTypeE2ELb1EEEvPT_PKS2_PKT0_S8_ifPKiSA_iPKfiiiSC_SC_iiiii --------------------------
	.section	.text._ZN4vllm25paged_attention_v1_kernelIfhLi32ELi16ELi128ELNS_18Fp8KVCacheDataTypeE2ELb1EEEvPT_PKS2_PKT0_S8_ifPKiSA_iPKfiiiSC_SC_iiiii,"ax",@progbits
	.align	128
        .global         _ZN4vllm25paged_attention_v1_kernelIfhLi32ELi16ELi128ELNS_18Fp8KVCacheDataTypeE2ELb1EEEvPT_PKS2_PKT0_S8_ifPKiSA_iPKfiiiSC_SC_iiiii
        .type           _ZN4vllm25paged_attention_v1_kernelIfhLi32ELi16ELi128ELNS_18Fp8KVCacheDataTypeE2ELb1EEEvPT_PKS2_PKT0_S8_ifPKiSA_iPKfiiiSC_SC_iiiii,@function
        .size           _ZN4vllm25paged_attention_v1_kernelIfhLi32ELi16ELi128ELNS_18Fp8KVCacheDataTypeE2ELb1EEEvPT_PKS2_PKT0_S8_ifPKiSA_iPKfiiiSC_SC_iiiii,(.L_x_25715 - _ZN4vllm25paged_attention_v1_kernelIfhLi32ELi16ELi128ELNS_18Fp8KVCacheDataTypeE2ELb1EEEvPT_PKS2_PKT0_S8_ifPKiSA_iPKfiiiSC_SC_iiiii)
        .other          _ZN4vllm25paged_attention_v1_kernelIfhLi32ELi16ELi128ELNS_18Fp8KVCacheDataTypeE2ELb1EEEvPT_PKS2_PKT0_S8_ifPKiSA_iPKfiiiSC_SC_iiiii,@"STO_CUDA_ENTRY STV_DEFAULT"
_ZN4vllm25paged_attention_v1_kernelIfhLi32ELi16ELi128ELNS_18Fp8KVCacheDataTypeE2ELb1EEEvPT_PKS2_PKT0_S8_ifPKiSA_iPKfiiiSC_SC_iiiii:
.text._ZN4vllm25paged_attention_v1_kernelIfhLi32ELi16ELi128ELNS_18Fp8KVCacheDataTypeE2ELb1EEEvPT_PKS2_PKT0_S8_ifPKiSA_iPKfiiiSC_SC_iiiii:
        /* <DEDUP_REMOVED lines=103> */
.L_x_7501:
[----:B------:R-:W-:Y:S01]  /*0670*/  BSSY.RECONVERGENT B6, `(.L_x_7502) ;  /* 0x0000041000067945 */ /* 0x000fe20003800200 */
[----:B------:R-:W-:Y:S01]  /*0680*/  LOP3.LUT R16, R19, 0x1f, RZ, 0xc0, !PT ;  /* 0x0000001f13107812 */ /* 0x000fe200078ec0ff */
[----:B------:R-:W-:Y:S02]  /*0690*/  IMAD.MOV.U32 R10, RZ, RZ, R9 ;  /* 0x000000ffff0a7224 */ /* 0x000fe400078e0009 */
[----:B------:R-:W-:Y:S05]  /*06a0*/  @P0 BRA `(.L_x_7503) ;  /* 0x0000000000f40947 */ /* 0x000fea0003800000 */
        /* <DEDUP_REMOVED lines=13> */
[----:B0-----:R-:W-:-:S04]  /*0780*/  IMAD.MOV R2, RZ, RZ, -R3 ;  /* 0x000000ffff027224 */ /* 0x001fc800078e0a03 */
[----:B------:R-:W-:Y:S01]  /*0790*/  IMAD R15, R2, R11, RZ ;  /* 0x0000000b020f7224 */ /* 0x000fe200078e02ff */
[----:B------:R-:W-:-:S05]  /*07a0*/  MOV R2, RZ ;  /* 0x000000ff00027202 */ /* 0x000fca0000000f00 */
[----:B------:R-:W-:Y:S01]  /*07b0*/  IMAD.HI.U32 R2, R3, R15, R2 ;  /* 0x0000000f03027227 */ /* 0x000fe200078e0002 */
[----:B------:R-:W-:Y:S02]  /*07c0*/  IABS R15, R12 ;  /* 0x0000000c000f7213 */ /* 0x000fe40000000000 */
[----:B------:R-:W-:-:S03]  /*07d0*/  LOP3.LUT R3, R9, 0xf, RZ, 0xc0, !PT ;  /* 0x0000000f09037812 */ /* 0x000fc600078ec0ff */
[----:B------:R-:W-:-:S07]  /*07e0*/  IMAD.MOV.U32 R9, RZ, RZ, R15 ;  /* 0x000000ffff097224 */ /* 0x000fce00078e000f */
.L_x_7505:
        /* <DEDUP_REMOVED lines=41> */
.L_x_7503:
[----:B------:R-:W-:Y:S05]  /*0a80*/  BSYNC.RECONVERGENT B6 ;  /* 0x0000000000067941 */ /* 0x000fea0003800200 */
.L_x_7502:
        /* <DEDUP_REMOVED lines=10> */
.L_x_7539:
        /* <DEDUP_REMOVED lines=28> */
[----:B------:R-:W-:Y:S01]  /*0cf0*/  ISETP.NE.AND P4, PT, R13, 0x180, PT ;  /* 0x000001800d00780c */ /* 0x000fe20003f85270 */
[----:B------:R-:W-:-:S12]  /*0d00*/  IMAD.MOV.U32 R13, RZ, RZ, R19 ;  /* 0x000000ffff0d7224 */ /* 0x000fd800078e0013 */
        /* <DEDUP_REMOVED lines=9> */
.L_x_7511:
        /* <DEDUP_REMOVED lines=11> */
.L_x_7510:
[----:B------:R-:W-:Y:S05]  /*0e50*/  BSYNC.RECONVERGENT B1 ;  /* 0x0000000000017941 */ /* 0x000fea0003800200 */
.L_x_7509:
        /* <DEDUP_REMOVED lines=12> */
.L_x_7514:
        /* <DEDUP_REMOVED lines=100> */
.L_x_7513:
[----:B------:R-:W-:Y:S05]  /*1560*/  BSYNC.RECONVERGENT B1 ;  /* 0x0000000000017941 */ /* 0x000fea0003800200 */
.L_x_7512:
        /* <DEDUP_REMOVED lines=55> */
.L_x_7516:
[----:B------:R-:W-:Y:S05]  /*18e0*/  BSYNC.RECONVERGENT B1 ;  /* 0x0000000000017941 */ /* 0x000fea0003800200 */
.L_x_7515:
        /* <DEDUP_REMOVED lines=26> */
.L_x_7508:
[----:B------:R-:W-:Y:S05]  /*1a90*/  BSYNC.RECONVERGENT B0 ;  /* 0x0000000000007941 */ /* 0x000fea0003800200 */
.L_x_7507:
        /* <DEDUP_REMOVED lines=39> */
.L_x_7521:
[----:B------:R-:W0:Y:S01]  /*1d10*/  LDS R15, [R12] ;  /* 0x000000000c0f7984 */ /* 0x000e220000000800 */
[----:B------:R-:W-:-:S04]  /*1d20*/  IADD3 R13, PT, PT, R13, 0x1, RZ ;  /* 0x000000010d0d7810 */ /* 0x000fc80007ffe0ff */
[----:B------:R-:W-:Y:S01]  /*1d30*/  ISETP.NE.AND P0, PT, R13, RZ, PT ;  /* 0x000000ff0d00720c */ /* 0x000fe20003f05270 */
[----:B0-----:R-:W-:-:S05]  /*1d40*/  FMUL.FTZ R15, R15, R2 ;  /* 0x000000020f0f7220 */ /* 0x001fca0000410000 */
[----:B------:R0:W-:Y:S02]  /*1d50*/  STS [R12], R15 ;  /* 0x0000000f0c007388 */ /* 0x0001e40000000800 */
[----:B0-----:R-:W-:-:S05]  /*1d60*/  IADD3 R12, PT, PT, R12, 0x200, RZ ;  /* 0x000002000c0c7810 */ /* 0x001fca0007ffe0ff */
[----:B------:R-:W-:Y:S05]  /*1d70*/  @P0 BRA `(.L_x_7521) ;  /* 0xfffffffc00e40947 */ /* 0x000fea000383ffff */
.L_x_7520:
[----:B------:R-:W-:Y:S05]  /*1d80*/  BSYNC.RECONVERGENT B1 ;  /* 0x0000000000017941 */ /* 0x000fea0003800200 */
.L_x_7519:
        /* <DEDUP_REMOVED lines=12> */
.L_x_7524:
        /* <DEDUP_REMOVED lines=52> */
.L_x_7523:
[----:B------:R-:W-:Y:S05]  /*2190*/  BSYNC.RECONVERGENT B1 ;  /* 0x0000000000017941 */ /* 0x000fea0003800200 */
.L_x_7522:
        /* <DEDUP_REMOVED lines=31> */
.L_x_7526:
[----:B------:R-:W-:Y:S05]  /*2390*/  BSYNC.RECONVERGENT B1 ;  /* 0x0000000000017941 */ /* 0x000fea0003800200 */
.L_x_7525:
        /* <DEDUP_REMOVED lines=14> */
.L_x_7518:
[----:B------:R-:W-:Y:S05]  /*2480*/  BSYNC.RECONVERGENT B0 ;  /* 0x0000000000007941 */ /* 0x000fea0003800200 */
.L_x_7517:
        /* <DEDUP_REMOVED lines=14> */
[----:B-1----:R-:W-:-:S05]  /*2570*/  IADD3 R10, PT, PT, R12, 0xffffffe, RZ ;  /* 0x0ffffffe0c0a7810 */ /* 0x002fca0007ffe0ff */
[----:B------:R1:W2:Y:S08]  /*2580*/  F2I.FTZ.U32.TRUNC.NTZ R11, R10 ;  /* 0x0000000a000b7305 */ /* 0x0002b0000021f000 */
[----:B0-----:R-:W0:Y:S01]  /*2590*/  MUFU.RCP R14, R14 ;  /* 0x0000000e000e7308 */ /* 0x001e220000001000 */
[----:B-1----:R-:W-:Y:S02]  /*25a0*/  HFMA2 R10, -RZ, RZ, 0, 0 ;  /* 0x00000000ff0a7431 */ /* 0x002fe400000001ff */
[----:B--2---:R-:W-:-:S04]  /*25b0*/  IMAD.MOV R20, RZ, RZ, -R11 ;  /* 0x000000ffff147224 */ /* 0x004fc800078e0a0b */
[----:B------:R-:W-:-:S04]  /*25c0*/  IMAD R15, R20, R9, RZ ;  /* 0x00000009140f7224 */ /* 0x000fc800078e02ff */
[----:B------:R-:W-:Y:S01]  /*25d0*/  IMAD.HI.U32 R10, R11, R15, R10 ;  /* 0x0000000f0b0a7227 */ /* 0x000fe200078e000a */
[----:B------:R-:W-:Y:S02]  /*25e0*/  IABS R11, R6 ;  /* 0x00000006000b7213 */ /* 0x000fe40000000000 */
[----:B0-----:R-:W-:-:S04]  /*25f0*/  IADD3 R2, PT, PT, R14, 0xffffffe, RZ ;  /* 0x0ffffffe0e027810 */ /* 0x001fc80007ffe0ff */
[----:B------:R0:W1:Y:S02]  /*2600*/  F2I.FTZ.U32.TRUNC.NTZ R3, R2 ;  /* 0x0000000200037305 */ /* 0x000064000021f000 */
[----:B0-----:R-:W-:Y:S01]  /*2610*/  IMAD.MOV.U32 R2, RZ, RZ, RZ ;  /* 0x000000ffff027224 */ /* 0x001fe200078e00ff */
[----:B-1----:R-:W-:-:S05]  /*2620*/  IADD3 R21, PT, PT, RZ, -R3, RZ ;  /* 0x80000003ff157210 */ /* 0x002fca0007ffe0ff */
[----:B------:R-:W-:-:S04]  /*2630*/  IMAD R21, R21, R0, RZ ;  /* 0x0000000015157224 */ /* 0x000fc800078e02ff */
[----:B------:R-:W-:Y:S01]  /*2640*/  IMAD.HI.U32 R2, R3, R21, R2 ;  /* 0x0000001503027227 */ /* 0x000fe200078e0002 */
[----:B------:R-:W-:-:S07]  /*2650*/  MOV R3, R11 ;  /* 0x0000000b00037202 */ /* 0x000fce0000000f00 */
.L_x_7530:
        /* <DEDUP_REMOVED lines=33> */
.L_x_7529:
        /* <DEDUP_REMOVED lines=16> */
.L_x_7528:
[----:B------:R-:W-:Y:S05]  /*2970*/  BSYNC.RECONVERGENT B6 ;  /* 0x0000000000067941 */ /* 0x000fea0003800200 */
.L_x_7527:
[----:B------:R-:W-:-:S03]  /*2980*/  UMOV UR4, 0xffffffff ;  /* 0xffffffff00047882 */ /* 0x000fc60000000000 */
[----:B------:R-:W-:Y:S05]  /*2990*/  BRA.DIV UR4, `(.L_x_7531) ;  /* 0x0000000a04087947 */ /* 0x000fea000b800000 */
[----:B------:R-:W-:Y:S02]  /*29a0*/  IMAD.MOV.U32 R14, RZ, RZ, RZ ;  /* 0x000000ffff0e7224 */ /* 0x000fe400078e00ff */
[----:B------:R-:W-:Y:S01]  /*29b0*/  HFMA2 R2, -RZ, RZ, 0, 0 ;  /* 0x00000000ff027431 */ /* 0x000fe200000001ff */
[----:B------:R-:W-:Y:S01]  /*29c0*/  MOV R6, RZ ;  /* 0x000000ff00067202 */ /* 0x000fe20000000f00 */
[--C-:B-1----:R-:W-:Y:S01]  /*29d0*/  FADD.FTZ R3, RZ, R14.reuse ;  /* 0x0000000eff037221 */ /* 0x102fe20000010000 */
[----:B------:R-:W-:Y:S02]  /*29e0*/  FADD.FTZ R8, RZ, R14 ;  /* 0x0000000eff087221 */ /* 0x000fe40000010000 */
[----:B------:R-:W-:Y:S01]  /*29f0*/  FADD.FTZ R4, RZ, R2 ;  /* 0x00000002ff047221 */ /* 0x000fe20000010000 */
[----:B------:R-:W-:Y:S01]  /*2a00*/  FADD.FTZ R6, RZ, R6 ;  /* 0x00000006ff067221 */ /* 0x000fe20000010000 */
[----:B------:R-:W1:Y:S04]  /*2a10*/  SHFL.BFLY PT, R0, R3, 0x1, 0x1f ;  /* 0x0c201f0003007f89 */ /* 0x000e6800000e0000 */
[----:B------:R-:W2:Y:S04]  /*2a20*/  SHFL.BFLY PT, R5, R4, 0x1, 0x1f ;  /* 0x0c201f0004057f89 */ /* 0x000ea800000e0000 */
[----:B------:R-:W3:Y:S04]  /*2a30*/  SHFL.BFLY PT, R7, R6, 0x1, 0x1f ;  /* 0x0c201f0006077f89 */ /* 0x000ee800000e0000 */
[----:B------:R4:W0:Y:S01]  /*2a40*/  SHFL.BFLY PT, R14, R8, 0x1, 0x1f ;  /* 0x0c201f00080e7f89 */ /* 0x00082200000e0000 */
[----:B-1----:R-:W-:Y:S01]  /*2a50*/  FADD.FTZ R0, R3, R0 ;  /* 0x0000000003007221 */ /* 0x002fe20000010000 */
[----:B--2---:R-:W-:Y:S01]  /*2a60*/  FADD.FTZ R2, R4, R5 ;  /* 0x0000000504027221 */ /* 0x004fe20000010000 */
[----:B---34-:R-:W-:-:S07]  /*2a70*/  FADD.FTZ R3, R6, R7 ;  /* 0x0000000706037221 */ /* 0x018fce0000010000 */
.L_x_7548:
        /* <DEDUP_REMOVED lines=19> */
.L_x_7533:
[----:B------:R-:W-:Y:S05]  /*2bb0*/  BSYNC.RECONVERGENT B0 ;  /* 0x0000000000007941 */ /* 0x000fea0003800200 */
.L_x_7532:
        /* <DEDUP_REMOVED lines=9> */
[----:B------:R-:W-:-:S05]  /*2c50*/  LEA R10, R4, UR4, 0x2 ;  /* 0x00000004040a7c11 */ /* 0x000fca000f8e10ff */
[----:B0-----:R-:W0:Y:S04]  /*2c60*/  @!P2 LDS R5, [R10] ;  /* 0x000000000a05a984 */ /* 0x001e280000000800 */
[----:B------:R-:W1:Y:S04]  /*2c70*/  @!P2 LDS R7, [R10+0x20] ;  /* 0x000020000a07a984 */ /* 0x000e680000000800 */
[----:B------:R-:W2:Y:S04]  /*2c80*/  @!P2 LDS R4, [R10+0x40] ;  /* 0x000040000a04a984 */ /* 0x000ea80000000800 */
[----:B------:R-:W3:Y:S01]  /*2c90*/  @!P2 LDS R9, [R10+0x60] ;  /* 0x000060000a09a984 */ /* 0x000ee20000000800 */
[----:B0-----:R-:W-:Y:S01]  /*2ca0*/  @!P2 FADD.FTZ R0, R0, R5 ;  /* 0x000000050000a221 */ /* 0x001fe20000010000 */
[----:B------:R-:W-:Y:S01]  /*2cb0*/  @!P3 LEA R5, R16, UR4, 0x2 ;  /* 0x000000041005bc11 */ /* 0x000fe2000f8e10ff */
        /* <DEDUP_REMOVED lines=22> */
[----:B------:R-:W-:Y:S01]  /*2e20*/  IMAD.SHL.U32 R17, R17, 0x20, RZ ;  /* 0x0000002011117824 */ /* 0x000fe200078e00ff */
[----:B------:R-:W-:Y:S01]  /*2e30*/  SHF.R.U32.HI R4, RZ, 0x2, R19 ;  /* 0x00000002ff047819 */ /* 0x000fe20000011613 */
[----:B01----:R-:W-:Y:S01]  /*2e40*/  @!P1 FADD.FTZ R0, R0, R7 ;  /* 0x0000000700009221 */ /* 0x003fe20000010000 */
[----:B--2---:R-:W-:Y:S01]  /*2e50*/  @!P1 FADD.FTZ R2, R2, R9 ;  /* 0x0000000902029221 */ /* 0x004fe20000010000 */
[----:B---3--:R-:W-:Y:S01]  /*2e60*/  @!P1 FADD.FTZ R3, R3, R6 ;  /* 0x0000000603039221 */ /* 0x008fe20000010000 */
[----:B----4-:R-:W-:Y:S01]  /*2e70*/  @!P1 FADD.FTZ R8, R8, R11 ;  /* 0x0000000b08089221 */ /* 0x010fe20000010000 */
[----:B-----5:R-:W-:-:S06]  /*2e80*/  USHF.L.U32 UR4, UR4, 0x5, URZ ;  /* 0x0000000504047899 */ /* 0x020fcc00080006ff */
[----:B------:R-:W-:-:S04]  /*2e90*/  IADD3 R17, P0, P2, R4, UR4, R17 ;  /* 0x0000000404117c10 */ /* 0x000fc8000fa1e011 */
[----:B------:R-:W-:Y:S02]  /*2ea0*/  IADD3.X R10, PT, PT, RZ, RZ, RZ, P0, P2 ;  /* 0x000000ffff0a7210 */ /* 0x000fe400007e44ff */
[----:B------:R-:W-:-:S04]  /*2eb0*/  LEA R4, P0, R17, UR6, 0x2 ;  /* 0x0000000611047c11 */ /* 0x000fc8000f8010ff */
[----:B------:R-:W-:-:S05]  /*2ec0*/  LEA.HI.X R5, R17, UR7, R10, 0x2, P0 ;  /* 0x0000000711057c11 */ /* 0x000fca00080f140a */
[----:B------:R-:W-:Y:S04]  /*2ed0*/  STG.E desc[UR36][R4.64], R0 ;  /* 0x0000000004007986 */ /* 0x000fe8000c101924 */
[----:B------:R-:W-:Y:S04]  /*2ee0*/  STG.E desc[UR36][R4.64+0x20], R2 ;  /* 0x0000200204007986 */ /* 0x000fe8000c101924 */
[----:B------:R-:W-:Y:S04]  /*2ef0*/  STG.E desc[UR36][R4.64+0x40], R3 ;  /* 0x0000400304007986 */ /* 0x000fe8000c101924 */
[----:B------:R-:W-:Y:S01]  /*2f00*/  STG.E desc[UR36][R4.64+0x60], R8 ;  /* 0x0000600804007986 */ /* 0x000fe2000c101924 */
[----:B------:R-:W-:Y:S05]  /*2f10*/  EXIT ;  /* 0x000000000000794d */ /* 0x000fea0003800000 */
.L_x_7504:
        /* <DEDUP_REMOVED lines=16> */
.L_x_7534:
[----:B------:R-:W-:Y:S05]  /*3020*/  EXIT ;  /* 0x000000000000794d */ /* 0x000fea0003800000 */
.L_x_7506:
[----:B------:R-:W-:Y:S01]  /*3030*/  HFMA2 R12, -RZ, RZ, 0, 9.5367431640625e-07 ;  /* 0x00000010ff0c7431 */ /* 0x000fe200000001ff */
[----:B------:R-:W-:Y:S01]  /*3040*/  MOV R11, 0x1f ;  /* 0x0000001f000b7802 */ /* 0x000fe20000000f00 */
[----:B------:R-:W-:-:S07]  /*3050*/  IMAD.MOV.U32 R15, RZ, RZ, -0x1 ;  /* 0xffffffffff0f7424 */ /* 0x000fce00078e00ff */
[----:B------:R-:W-:Y:S05]  /*3060*/  WARPSYNC.COLLECTIVE R15, `(.L_x_7535) ;  /* 0x000000000f087348 */ /* 0x000fea0003c00000 */
[----:B------:R0:W1:Y:S02]  /*3070*/  SHFL.BFLY P6, R14, R13, R12, R11 ;  /* 0x0c00000c0d0e7389 */ /* 0x00006400000c000b */
[----:B01----:R-:W-:Y:S05]  /*3080*/  ENDCOLLECTIVE ;  /* 0x000000000000791b */ /* 0x003fea0003800000 */
.L_x_7535:
[----:B------:R-:W-:Y:S01]  /*3090*/  HFMA2 R12, -RZ, RZ, 0, 4.76837158203125e-07 ;  /* 0x00000008ff0c7431 */ /* 0x000fe200000001ff */
[----:B------:R-:W-:-:S04]  /*30a0*/  FMNMX.FTZ R0, R14, -3.40282346638528859812e+38, !PT ;  /* 0xff7fffff0e007809 */ /* 0x000fc80007810000 */
[----:B------:R-:W-:-:S07]  /*30b0*/  MOV R13, R0 ;  /* 0x00000000000d7202 */ /* 0x000fce0000000f00 */
[----:B------:R-:W-:Y:S05]  /*30c0*/  WARPSYNC.COLLECTIVE R15, `(.L_x_7536) ;  /* 0x000000000f087348 */ /* 0x000fea0003c00000 */
[----:B------:R0:W1:Y:S02]  /*30d0*/  SHFL.BFLY P6, R14, R13, R12, R11 ;  /* 0x0c00000c0d0e7389 */ /* 0x00006400000c000b */
[----:B01----:R-:W-:Y:S05]  /*30e0*/  ENDCOLLECTIVE ;  /* 0x000000000000791b */ /* 0x003fea0003800000 */
.L_x_7536:
[----:B------:R-:W-:Y:S02]  /*30f0*/  MOV R12, 0x4 ;  /* 0x00000004000c7802 */ /* 0x000fe40000000f00 */
[----:B------:R-:W-:-:S05]  /*3100*/  FMNMX.FTZ R2, R0, R14, !PT ;  /* 0x0000000e00027209 */ /* 0x000fca0007810000 */
[----:B------:R-:W-:-:S07]  /*3110*/  IMAD.MOV.U32 R13, RZ, RZ, R2 ;  /* 0x000000ffff0d7224 */ /* 0x000fce00078e0002 */
[----:B------:R-:W-:Y:S05]  /*3120*/  WARPSYNC.COLLECTIVE R15, `(.L_x_7537) ;  /* 0x000000000f087348 */ /* 0x000fea0003c00000 */
[----:B------:R0:W1:Y:S02]  /*3130*/  SHFL.BFLY P6, R14, R13, R12, R11 ;  /* 0x0c00000c0d0e7389 */ /* 0x00006400000c000b */
[----:B01----:R-:W-:Y:S05]  /*3140*/  ENDCOLLECTIVE ;  /* 0x000000000000791b */ /* 0x003fea0003800000 */
.L_x_7537:
[----:B------:R-:W-:Y:S01]  /*3150*/  IMAD.MOV.U32 R12, RZ, RZ, 0x2 ;  /* 0x00000002ff0c7424 */ /* 0x000fe200078e00ff */
[----:B------:R-:W-:-:S04]  /*3160*/  FMNMX.FTZ R3, R2, R14, !PT ;  /* 0x0000000e02037209 */ /* 0x000fc80007810000 */
[----:B------:R-:W-:-:S07]  /*3170*/  MOV R13, R3 ;  /* 0x00000003000d7202 */ /* 0x000fce0000000f00 */
[----:B------:R-:W-:Y:S05]  /*3180*/  WARPSYNC.COLLECTIVE R15, `(.L_x_7538) ;  /* 0x000000000f087348 */ /* 0x000fea0003c00000 */
[----:B------:R0:W1:Y:S02]  /*3190*/  SHFL.BFLY P6, R14, R13, R12, R11 ;  /* 0x0c00000c0d0e7389 */ /* 0x00006400000c000b */
[----:B01----:R-:W-:Y:S05]  /*31a0*/  ENDCOLLECTIVE ;  /* 0x000000000000791b */ /* 0x003fea0003800000 */
.L_x_7538:
[----:B------:R-:W-:Y:S05]  /*31b0*/  BRA `(.L_x_7539) ;  /* 0xffffffd8005c7947 */ /* 0x000fea000383ffff */
.L_x_7531:
[----:B01----:R-:W-:Y:S01]  /*31c0*/  HFMA2 R13, -RZ, RZ, 0, 0 ;  /* 0x00000000ff0d7431 */ /* 0x003fe200000001ff */
[----:B------:R-:W-:Y:S01]  /*31d0*/  MOV R12, 0x2 ;  /* 0x00000002000c7802 */ /* 0x000fe20000000f00 */
[----:B------:R-:W-:Y:S01]  /*31e0*/  IMAD.MOV.U32 R11, RZ, RZ, 0x1f ;  /* 0x0000001fff0b7424 */ /* 0x000fe200078e00ff */
[----:B------:R-:W-:-:S07]  /*31f0*/  MOV R15, 0xffffffff ;  /* 0xffffffff000f7802 */ /* 0x000fce0000000f00 */
[----:B------:R-:W-:Y:S05]  /*3200*/  WARPSYNC.COLLECTIVE R15, `(.L_x_7540) ;  /* 0x000000000f087348 */ /* 0x000fea0003c00000 */
[----:B------:R0:W1:Y:S02]  /*3210*/  SHFL.BFLY P6, R14, R13, R12, R11 ;  /* 0x0c00000c0d0e7389 */ /* 0x00006400000c000b */
[----:B01----:R-:W-:Y:S05]  /*3220*/  ENDCOLLECTIVE ;  /* 0x000000000000791b */ /* 0x003fea0003800000 */
.L_x_7540:
[----:B------:R-:W-:Y:S02]  /*3230*/  IMAD.MOV.U32 R12, RZ, RZ, 0x1 ;  /* 0x00000001ff0c7424 */ /* 0x000fe400078e00ff */
[----:B------:R-:W-:-:S05]  /*3240*/  FADD.FTZ R3, RZ, R14 ;  /* 0x0000000eff037221 */ /* 0x000fca0000010000 */
[----:B------:R-:W-:-:S07]  /*3250*/  MOV R13, R3 ;  /* 0x00000003000d7202 */ /* 0x000fce0000000f00 */
[----:B------:R-:W-:Y:S05]  /*3260*/  WARPSYNC.COLLECTIVE R15, `(.L_x_7541) ;  /* 0x000000000f087348 */ /* 0x000fea0003c00000 */
[----:B------:R0:W1:Y:S02]  /*3270*/  SHFL.BFLY P6, R14, R13, R12, R11 ;  /* 0x0c00000c0d0e7389 */ /* 0x00006400000c000b */
[----:B01----:R-:W-:Y:S05]  /*3280*/  ENDCOLLECTIVE ;  /* 0x000000000000791b */ /* 0x003fea0003800000 */
.L_x_7541:
[----:B------:R-:W-:Y:S02]  /*3290*/  HFMA2 R13, -RZ, RZ, 0, 0 ;  /* 0x00000000ff0d7431 */ /* 0x000fe400000001ff */
[----:B------:R-:W-:Y:S01]  /*32a0*/  IMAD.MOV.U32 R12, RZ, RZ, 0x2 ;  /* 0x00000002ff0c7424 */ /* 0x000fe200078e00ff */
[----:B------:R-:W-:-:S07]  /*32b0*/  MOV R0, R14 ;  /* 0x0000000e00007202 */ /* 0x000fce0000000f00 */
[----:B------:R-:W-:Y:S05]  /*32c0*/  WARPSYNC.COLLECTIVE R15, `(.L_x_7542) ;  /* 0x000000000f087348 */ /* 0x000fea0003c00000 */
[----:B------:R0:W1:Y:S02]  /*32d0*/  SHFL.BFLY P6, R14, R13, R12, R11 ;  /* 0x0c00000c0d0e7389 */ /* 0x00006400000c000b */
[----:B01----:R-:W-:Y:S05]  /*32e0*/  ENDCOLLECTIVE ;  /* 0x000000000000791b */ /* 0x003fea0003800000 */
.L_x_7542:
        /* <DEDUP_REMOVED lines=8> */
.L_x_7543:
[----:B------:R-:W-:Y:S02]  /*3370*/  HFMA2 R13, -RZ, RZ, 0, 0 ;  /* 0x00000000ff0d7431 */ /* 0x000fe400000001ff */
[----:B------:R-:W-:Y:S01]  /*3380*/  IMAD.MOV.U32 R12, RZ, RZ, 0x2 ;  /* 0x00000002ff0c7424 */ /* 0x000fe200078e00ff */
[----:B------:R-:W-:-:S07]  /*3390*/  MOV R5, R14 ;  /* 0x0000000e00057202 */ /* 0x000fce0000000f00 */
[----:B------:R-:W-:Y:S05]  /*33a0*/  WARPSYNC.COLLECTIVE R15, `(.L_x_7544) ;  /* 0x000000000f087348 */ /* 0x000fea0003c00000 */
[----:B------:R0:W1:Y:S02]  /*33b0*/  SHFL.BFLY P6, R14, R13, R12, R11 ;  /* 0x0c00000c0d0e7389 */ /* 0x00006400000c000b */
[----:B01----:R-:W-:Y:S05]  /*33c0*/  ENDCOLLECTIVE ;  /* 0x000000000000791b */ /* 0x003fea0003800000 */
.L_x_7544:
        /* <DEDUP_REMOVED lines=8> */
.L_x_7545:
[----:B------:R-:W-:Y:S02]  /*3450*/  HFMA2 R13, -RZ, RZ, 0, 0 ;  /* 0x00000000ff0d7431 */ /* 0x000fe400000001ff */
[----:B------:R-:W-:Y:S01]  /*3460*/  IMAD.MOV.U32 R12, RZ, RZ, 0x2 ;  /* 0x00000002ff0c7424 */ /* 0x000fe200078e00ff */
[----:B------:R-:W-:-:S07]  /*3470*/  MOV R7, R14 ;  /* 0x0000000e00077202 */ /* 0x000fce0000000f00 */
[----:B------:R-:W-:Y:S05]  /*3480*/  WARPSYNC.COLLECTIVE R15, `(.L_x_7546) ;  /* 0x000000000f087348 */ /* 0x000fea0003c00000 */
[----:B------:R0:W1:Y:S02]  /*3490*/  SHFL.BFLY P6, R14, R13, R12, R11 ;  /* 0x0c00000c0d0e7389 */ /* 0x00006400000c000b */
[----:B01----:R-:W-:Y:S05]  /*34a0*/  ENDCOLLECTIVE ;  /* 0x000000000000791b */ /* 0x003fea0003800000 */
.L_x_7546:
[----:B------:R-:W-:Y:S01]  /*34b0*/  FADD.FTZ R3, R6, R7 ;  /* 0x0000000706037221 */ /* 0x000fe20000010000 */
[----:B------:R-:W-:Y:S02]  /*34c0*/  HFMA2 R12, -RZ, RZ, 0, 5.9604644775390625e-08 ;  /* 0x00000001ff0c7431 */ /* 0x000fe400000001ff */
[----:B------:R-:W-:-:S05]  /*34d0*/  FADD.FTZ R8, RZ, R14 ;  /* 0x0000000eff087221 */ /* 0x000fca0000010000 */
[----:B------:R-:W-:-:S07]  /*34e0*/  MOV R13, R8 ;  /* 0x00000008000d7202 */ /* 0x000fce0000000f00 */
[----:B------:R-:W-:Y:S05]  /*34f0*/  WARPSYNC.COLLECTIVE R15, `(.L_x_7547) ;  /* 0x000000000f087348 */ /* 0x000fea0003c00000 */
[----:B------:R0:W1:Y:S02]  /*3500*/  SHFL.BFLY P6, R14, R13, R12, R11 ;  /* 0x0c00000c0d0e7389 */ /* 0x00006400000c000b */
[----:B01----:R-:W-:Y:S05]  /*3510*/  ENDCOLLECTIVE ;  /* 0x000000000000791b */ /* 0x003fea0003800000 */
.L_x_7547:
[----:B------:R-:W-:Y:S05]  /*3520*/  BRA `(.L_x_7548) ;  /* 0xfffffff400547947 */ /* 0x000fea000383ffff */
.L_x_7549:
        /* <DEDUP_REMOVED lines=13> */
.L_x_25715:


//--------------------- .text._ZN4vllm25paged_attention_v1_kernelIfhLi256ELi8ELi128ELNS_18Fp8KVCacheDataTypeE2ELb0EEEvPT_PKS2_PKT0_S8_ifPKiSA_iPKfiiiSC_SC_iiiii --------------------------
	.section	.text._ZN4vllm25paged_attention_v1_kernelIfhLi256ELi8ELi128ELNS_18Fp8KVCacheDataTypeE2ELb0EEEvPT_PKS2_PKT0_S8_ifPKiSA_iPKfiiiSC_SC_iiiii,"ax",@progbits
	.align	128
        .global         _ZN4vllm25paged_attention_v1_kernelIfhLi256ELi8ELi128ELNS_18Fp8KVCacheDataTypeE2ELb0EEEvPT_PKS2_PKT0_S8_ifPKiSA_iPKfiiiSC_SC_iiiii
        .type           _ZN4vllm25paged_attention_v1_kernelIfhLi256ELi8ELi128ELNS_18Fp8KVCacheDataTypeE2ELb0EEEvPT_PKS2_PKT0_S8_ifPKiSA_iPKfiiiSC_SC_iiiii,@function
        .size           _ZN4vllm25paged_attention_v1_kernelIfhLi256ELi8ELi128ELNS_18Fp8KVCacheDataTypeE2ELb0EEEvPT_PKS2_PKT0_S8_ifPKiSA_iPKfiiiSC_SC_iiiii,(.L_x_25716 - _ZN4vllm25paged_attention_v1_kernelIfhLi256ELi8ELi128ELNS_18Fp8KVCacheDataTypeE2ELb0EEEvPT_PKS2_PKT0_S8_ifPKiSA_iPKfiiiSC_SC_iiiii)
        .other          _ZN4vllm25paged_attention_v1_kernelIfhLi256ELi8ELi128ELNS_18Fp8KVCacheDataTypeE2ELb0EEEvPT_PKS2_PKT0_S8_ifPKiSA_iPKfiiiSC_SC_iiiii,@"STO_CUDA_ENTRY STV_DEFAULT"
_ZN4vllm25paged_attention_v1_kernelIfhLi256ELi8ELi128ELNS_18Fp8KVCacheDataTypeE2ELb0EEEvPT_PKS2_PKT0_S8_ifPKiSA_iPKfiiiSC_SC_iiiii:
.text._ZN4vllm25paged_attention_v1_kernelIfhLi256ELi8ELi128ELNS_18Fp8KVCacheDataTypeE2ELb0EEEvPT_PKS2_PKT0_S8_ifPKiSA_iPKfiiiSC_SC_iiiii:
        /* <DEDUP_REMOVED lines=35> */
.L_x_7551:
[----:B------:R-:W-:Y:S05]  /*0230*/  BSYNC.RECONVERGENT B6 ;  /* 0x0000000000067941 */ /* 0x000fea0003800200 */
.L_x_7550:
        /* <DEDUP_REMOVED lines=8> */
.L_x_7584:
        /* <DEDUP_REMOVED lines=39> */
.L_x_7557:
        /* <DEDUP_REMOVED lines=11> */
.L_x_7556:
[----:B------:R-:W-:Y:S05]  /*05e0*/  BSYNC.RECONVERGENT B1 ;  /* 0x0000000000017941 */ /* 0x000fea0003800200 */
.L_x_7555:
        /* <DEDUP_REMOVED lines=12> */
.L_x_7560:
        /* <DEDUP_REMOVED lines=100> */
.L_x_7559:
[----:B------:R-:W-:Y:S05]  /*0cf0*/  BSYNC.RECONVERGENT B1 ;  /* 0x0000000000017941 */ /* 0x000fea0003800200 */
.L_x_7558:
        /* <DEDUP_REMOVED lines=55> */
.L_x_7562:
[----:B------:R-:W-:Y:S05]  /*1070*/  BSYNC.RECONVERGENT B1 ;  /* 0x0000000000017941 */ /* 0x000fea0003800200 */
.L_x_7561:
        /* <DEDUP_REMOVED lines=26> */
.L_x_7554:
[----:B------:R-:W-:Y:S05]  /*1220*/  BSYNC.RECONVERGENT B0 ;  /* 0x0000000000007941 */ /* 0x000fea0003800200 */
.L_x_7553:
        /* <DEDUP_REMOVED lines=39> */
.L_x_7567:
[----:B------:R-:W0:Y:S01]  /*14a0*/  LDS R5, [R4] ;  /* 0x0000000004057984 */ /* 0x000e220000000800 */
[----:B------:R-:W-:-:S04]  /*14b0*/  IADD3 R7, PT, PT, R7, 0x1, RZ ;  /* 0x0000000107077810 */ /* 0x000fc80007ffe0ff */
[----:B------:R-:W-:Y:S01]  /*14c0*/  ISETP.NE.AND P0, PT, R7, RZ, PT ;  /* 0x000000ff0700720c */ /* 0x000fe20003f05270 */
[----:B0-----:R-:W-:-:S05]  /*14d0*/  FMUL.FTZ R5, R5, R2 ;  /* 0x0000000205057220 */ /* 0x001fca0000410000 */
[----:B------:R0:W-:Y:S02]  /*14e0*/  STS [R4], R5 ;  /* 0x0000000504007388 */ /* 0x0001e40000000800 */
[----:B0-----:R-:W-:-:S05]  /*14f0*/  IADD3 R4, PT, PT, R4, 0x200, RZ ;  /* 0x0000020004047810 */ /* 0x001fca0007ffe0ff */
[----:B------:R-:W-:Y:S05]  /*1500*/  @P0 BRA `(.L_x_7567) ;  /* 0xfffffffc00e40947 */ /* 0x000fea000383ffff */
.L_x_7566:
[----:B------:R-:W-:Y:S05]  /*1510*/  BSYNC.RECONVERGENT B1 ;  /* 0x0000000000017941 */ /* 0x000fea0003800200 */
.L_x_7565:
        /* <DEDUP_REMOVED lines=12> */
.L_x_7570:
        /* <DEDUP_REMOVED lines=52> */
.L_x_7569:
[----:B------:R-:W-:Y:S05]  /*1920*/  BSYNC.RECONVERGENT B1 ;  /* 0x0000000000017941 */ /* 0x000fea0003800200 */
.L_x_7568:
        /* <DEDUP_REMOVED lines=31> */
.L_x_7572:
[----:B------:R-:W-:Y:S05]  /*1b20*/  BSYNC.RECONVERGENT B1 ;  /* 0x0000000000017941 */ /* 0x000fea0003800200 */
.L_x_7571:
        /* <DEDUP_REMOVED lines=14> */
.L_x_7564:
[----:B------:R-:W-:Y:S05]  /*1c10*/  BSYNC.RECONVERGENT B0 ;  /* 0x0000000000007941 */ /* 0x000fea0003800200 */
.L_x_7563:
[----:B------:R-:W-:Y:S01]  /*1c20*/  BAR.SYNC.DEFER_BLOCKING 0x0 ;  /* 0x0000000000007b1d */ /* 0x000fe20000010000 */
[C---:B-1----:R-:W-:Y:S01]  /*1c30*/  LOP3.LUT R4, R22.reuse, 0x1, RZ, 0xc0, !PT ;  /* 0x0000000116047812 */ /* 0x042fe200078ec0ff */
[----:B------:R-:W-:Y:S01]  /*1c40*/  HFMA2 R21, -RZ, RZ, 0, 0 ;  /* 0x00000000ff157431 */ /* 0x000fe200000001ff */
[----:B0-----:R-:W-:Y:S01]  /*1c50*/  LOP3.LUT R2, R22, 0x3c0, RZ, 0xc0, !PT ;  /* 0x000003c016027812 */ /* 0x001fe200078ec0ff */
[----:B------:R-:W-:Y:S01]  /*1c60*/  HFMA2 R15, -RZ, RZ, 0, 0 ;  /* 0x00000000ff0f7431 */ /* 0x000fe200000001ff */
[----:B------:R-:W-:Y:S01]  /*1c70*/  ISETP.NE.U32.AND P1, PT, R4, 0x1, PT ;  /* 0x000000010400780c */ /* 0x000fe20003f25070 */
[----:B------:R-:W-:Y:S01]  /*1c80*/  BSSY.RECONVERGENT B0, `(.L_x_7573) ;  /* 0x000002a000007945 */ /* 0x000fe20003800200 */
[----:B------:R-:W-:Y:S01]  /*1c90*/  LOP3.LUT R5, R22, 0x3e1, RZ, 0xc0, !PT ;  /* 0x000003e116057812 */ /* 0x000fe200078ec0ff */
[----:B------:R-:W-:Y:S01]  /*1ca0*/  HFMA2 R13, -RZ, RZ, 0, 0 ;  /* 0x00000000ff0d7431 */ /* 0x000fe200000001ff */
[----:B------:R-:W-:Y:S01]  /*1cb0*/  ISETP.NE.OR P5, PT, R2, 0x40, !P1 ;  /* 0x000000400200780c */ /* 0x000fe20004fa5670 */
[----:B------:R-:W-:Y:S01]  /*1cc0*/  HFMA2 R27, -RZ, RZ, 0, 0 ;  /* 0x00000000ff1b7431 */ /* 0x000fe200000001ff */
[----:B------:R-:W-:-:S02]  /*1cd0*/  SHF.R.U32.HI R16, RZ, 0x1, R16 ;  /* 0x00000001ff107819 */ /* 0x000fc40000011610 */
[----:B------:R-:W-:Y:S02]  /*1ce0*/  CS2R R10, SRZ ;  /* 0x00000000000a7805 */ /* 0x000fe4000001ff00 */
[----:B------:R-:W-:Y:S02]  /*1cf0*/  IADD3 R2, PT, PT, R3, 0x20, RZ ;  /* 0x0000002003027810 */ /* 0x000fe40007ffe0ff */
[----:B------:R-:W-:Y:S02]  /*1d00*/  CS2R R8, SRZ ;  /* 0x0000000000087805 */ /* 0x000fe4000001ff00 */
[C---:B------:R-:W-:Y:S02]  /*1d10*/  ISETP.NE.AND P2, PT, R5.reuse, 0x20, PT ;  /* 0x000000200500780c */ /* 0x040fe40003f45270 */
[----:B------:R-:W-:Y:S02]  /*1d20*/  CS2R R6, SRZ ;  /* 0x0000000000067805 */ /* 0x000fe4000001ff00 */
[----:B------:R-:W-:-:S02]  /*1d30*/  ISETP.NE.AND P3, PT, R5, RZ, PT ;  /* 0x000000ff0500720c */ /* 0x000fc40003f65270 */
[----:B------:R-:W-:Y:S02]  /*1d40*/  CS2R R4, SRZ ;  /* 0x0000000000047805 */ /* 0x000fe4000001ff00 */
[C---:B------:R-:W-:Y:S01]  /*1d50*/  LOP3.LUT P0, RZ, R22.reuse, 0x3c1, RZ, 0xc0, !PT ;  /* 0x000003c116ff7812 */ /* 0x040fe2000780c0ff */
[----:B------:R-:W-:Y:S01]  /*1d60*/  BAR.SYNC.DEFER_BLOCKING 0x0 ;  /* 0x0000000000007b1d */ /* 0x000fe20000010000 */
[----:B------:R-:W-:Y:S02]  /*1d70*/  ISETP.GT.U32.AND P4, PT, R22, 0x1f, PT ;  /* 0x0000001f1600780c */ /* 0x000fe40003f84070 */
[----:B------:R-:W-:Y:S02]  /*1d80*/  MOV R17, RZ ;  /* 0x000000ff00117202 */ /* 0x000fe40000000f00 */
        /* <DEDUP_REMOVED lines=25> */
.L_x_7574:
[----:B------:R-:W-:Y:S05]  /*1f20*/  BSYNC.RECONVERGENT B0 ;  /* 0x0000000000007941 */ /* 0x000fea0003800200 */
.L_x_7573:
        /* <DEDUP_REMOVED lines=36> */
.L_x_7576:
[----:B------:R-:W-:Y:S05]  /*2170*/  BSYNC.RECONVERGENT B0 ;  /* 0x0000000000007941 */ /* 0x000fea0003800200 */
.L_x_7575:
        /* <DEDUP_REMOVED lines=20> */
.L_x_7578:
[----:B------:R-:W-:Y:S05]  /*22c0*/  BSYNC.RECONVERGENT B0 ;  /* 0x0000000000007941 */ /* 0x000fea0003800200 */
.L_x_7577:
        /* <DEDUP_REMOVED lines=35> */
.L_x_7580:
[----:B------:R-:W-:Y:S05]  /*2500*/  BSYNC.RECONVERGENT B0 ;  /* 0x0000000000007941 */ /* 0x000fea0003800200 */
.L_x_7579:
        /* <DEDUP_REMOVED lines=34> */
.L_x_7552:
[----:B------:R-:W-:Y:S01]  /*2730*/  HFMA2 R12, -RZ, RZ, 0, 9.5367431640625e-07 ;  /* 0x00000010ff0c7431 */ /* 0x000fe200000001ff */
[----:B------:R-:W-:Y:S02]  /*2740*/  MOV R11, 0x1f ;  /* 0x0000001f000b7802 */ /* 0x000fe40000000f00 */
[----:B------:R-:W-:-:S07]  /*2750*/  MOV R15, 0xffffffff ;  /* 0xffffffff000f7802 */ /* 0x000fce0000000f00 */
[----:B------:R-:W-:Y:S05]  /*2760*/  WARPSYNC.COLLECTIVE R15, `(.L_x_7581) ;  /* 0x000000000f087348 */ /* 0x000fea0003c00000 */
[----:B------:R0:W1:Y:S02]  /*2770*/  SHFL.BFLY P6, R14, R13, R12, R11 ;  /* 0x0c00000c0d0e7389 */ /* 0x00006400000c000b */
[----:B01----:R-:W-:Y:S05]  /*2780*/  ENDCOLLECTIVE ;  /* 0x000000000000791b */ /* 0x003fea0003800000 */
.L_x_7581:
[----:B------:R-:W-:Y:S01]  /*2790*/  HFMA2 R12, -RZ, RZ, 0, 4.76837158203125e-07 ;  /* 0x00000008ff0c7431 */ /* 0x000fe200000001ff */
[----:B------:R-:W-:-:S04]  /*27a0*/  FMNMX.FTZ R0, R14, -3.40282346638528859812e+38, !PT ;  /* 0xff7fffff0e007809 */ /* 0x000fc80007810000 */
[----:B------:R-:W-:-:S07]  /*27b0*/  MOV R13, R0 ;  /* 0x00000000000d7202 */ /* 0x000fce0000000f00 */
[----:B------:R-:W-:Y:S05]  /*27c0*/  WARPSYNC.COLLECTIVE R15, `(.L_x_7582) ;  /* 0x000000000f087348 */ /* 0x000fea0003c00000 */
[----:B------:R0:W1:Y:S02]  /*27d0*/  SHFL.BFLY P6, R14, R13, R12, R11 ;  /* 0x0c00000c0d0e7389 */ /* 0x00006400000c000b */
[----:B01----:R-:W-:Y:S05]  /*27e0*/  ENDCOLLECTIVE ;  /* 0x000000000000791b */ /* 0x003fea0003800000 */
.L_x_7582:
[----:B------:R-:W-:Y:S01]  /*27f0*/  HFMA2 R12, -RZ, RZ, 0, 2.384185791015625e-07 ;  /* 0x00000004ff0c7431 */ /* 0x000fe200000001ff */
[----:B------:R-:W-:-:S04]  /*2800*/  FMNMX.FTZ R2, R0, R14, !PT ;  /* 0x0000000e00027209 */ /* 0x000fc80007810000 */
[----:B------:R-:W-:-:S07]  /*2810*/  MOV R13, R2 ;  /* 0x00000002000d7202 */ /* 0x000fce0000000f00 */
[----:B------:R-:W-:Y:S05]  /*2820*/  WARPSYNC.COLLECTIVE R15, `(.L_x_7583) ;  /* 0x000000000f087348 */ /* 0x000fea0003c00000 */
[----:B------:R0:W1:Y:S02]  /*2830*/  SHFL.BFLY P6, R14, R13, R12, R11 ;  /* 0x0c00000c0d0e7389 */ /* 0x00006400000c000b */
[----:B01----:R-:W-:Y:S05]  /*2840*/  ENDCOLLECTIVE ;  /* 0x000000000000791b */ /* 0x003fea0003800000 */
.L_x_7583:
[----:B------:R-:W-:Y:S05]  /*2850*/  BRA `(.L_x_7584) ;  /* 0xffffffd800987947 */ /* 0x000fea000383ffff */
.L_x_7585:
        /* <DEDUP_REMOVED lines=10> */
.L_x_25716:


//--------------------- .text._ZN4vllm25paged_attention_v1_kernelIfhLi192ELi8ELi128ELNS_18Fp8KVCacheDataTypeE2ELb0EEEvPT_PKS2_PKT0_S8_ifPKiSA_iPKfiiiSC_SC_iiiii --------------------------
	.section	.text._ZN4vllm25paged_attention_v1_kernelIfhLi192ELi8ELi128ELNS_18Fp8KVCacheDataTypeE2ELb0EEEvPT_PKS2_PKT0_S8_ifPKiSA_iPKfiiiSC_SC_iiiii,"ax",@progbits
	.align	128
        .global         _ZN4vllm25paged_attention_v1_kernelIfhLi192ELi8ELi128ELNS_18Fp8KVCacheDataTypeE2ELb0EEEvPT_PKS2_PKT0_S8_ifPKiSA_iPKfiiiSC_SC_iiiii
        .type           _ZN4vllm25paged_attention_v1_kernelIfhLi192ELi8ELi128ELNS_18Fp8KVCacheDataTypeE2ELb0EEEvPT_PKS2_PKT0_S8_ifPKiSA_iPKfiiiSC_SC_iiiii,@function
        .size           _ZN4vllm25paged_attention_v1_kernelIfhLi192ELi8ELi128ELNS_18Fp8KVCacheDataTypeE2ELb0EEEvPT_PKS2_PKT0_S8_ifPKiSA_iPKfiiiSC_SC_iiiii,(.L_x_25717 - _ZN4vllm25paged_attention_v1_kernelIfhLi192ELi8ELi128ELNS_18Fp8KVCacheDataTypeE2ELb0EEEvPT_PKS2_PKT0_S8_ifPKiSA_iPKfiiiSC_SC_iiiii)
        .other          _ZN4vllm25paged_attention_v1_kernelIfhLi192ELi8ELi128ELNS_18Fp8KVCacheDataTypeE2ELb0EEEvPT_PKS2_PKT0_S8_ifPKiSA_iPKfiiiSC_SC_iiiii,@"STO_CUDA_ENTRY STV_DEFAULT"
_ZN4vllm25paged_attention_v1_kernelIfhLi192ELi8ELi128ELNS_18Fp8KVCacheDataTypeE2ELb0EEEvPT_PKS2_PKT0_S8_ifPKiSA_iPKfiiiSC_SC_iiiii:
.text._ZN4vllm25paged_attention_v1_kernelIfhLi192ELi8ELi128ELNS_18Fp8KVCacheDataTypeE2ELb0EEEvPT_PKS2_PKT0_S8_ifPKiSA_iPKfiiiSC_SC_iiiii:
        /* <DEDUP_REMOVED lines=35> */
.L_x_7587:
[----:B------:R-:W-:Y:S05]  /*0230*/  BSYNC.RECONVERGENT B6 ;  /* 0x0000000000067941 */ /* 0x000fea0003800200 */
.L_x_7586:
        /* <DEDUP_REMOVED lines=8> */
.L_x_7620:
        /* <DEDUP_REMOVED lines=39> */
.L_x_7593:
        /* <DEDUP_REMOVED lines=11> */
.L_x_7592:
[----:B------:R-:W-:Y:S05]  /*05e0*/  BSYNC.RECONVERGENT B1 ;  /* 0x0000000000017941 */ /* 0x000fea0003800200 */
.L_x_7591:
        /* <DEDUP_REMOVED lines=12> */
.L_x_7596:
        /* <DEDUP_REMOVED lines=100> */
.L_x_7595:
[----:B------:R-:W-:Y:S05]  /*0cf0*/  BSYNC.RECONVERGENT B1 ;  /* 0x0000000000017941 */ /* 0x000fea0003800200 */
.L_x_7594:
        /* <DEDUP_REMOVED lines=55> */
.L_x_7598:
[----:B------:R-:W-:Y:S05]  /*1070*/  BSYNC.RECONVERGENT B1 ;  /* 0x0000000000017941 */ /* 0x000fea0003800200 */
.L_x_7597:
        /* <DEDUP_REMOVED lines=26> */
.L_x_7590:
[----:B------:R-:W-:Y:S05]  /*1220*/  BSYNC.RECONVERGENT B0 ;  /* 0x0000000000007941 */ /* 0x000fea0003800200 */
.L_x_7589:
        /* <DEDUP_REMOVED lines=39> */
.L_x_7603:
[----:B------:R-:W0:Y:S01]  /*14a0*/  LDS R5, [R4] ;  /* 0x0000000004057984 */ /* 0x000e220000000800 */
[----:B------:R-:W-:-:S04]  /*14b0*/  IADD3 R7, PT, PT, R7, 0x1, RZ ;  /* 0x0000000107077810 */ /* 0x000fc80007ffe0ff */
[----:B------:R-:W-:Y:S01]  /*14c0*/  ISETP.NE.AND P0, PT, R7, RZ, PT ;  /* 0x000000ff0700720c */ /* 0x000fe20003f05270 */
[----:B0-----:R-:W-:-:S05]  /*14d0*/  FMUL.FTZ R5, R5, R2 ;  /* 0x0000000205057220 */ /* 0x001fca0000410000 */
[----:B------:R0:W-:Y:S02]  /*14e0*/  STS [R4], R5 ;  /* 0x0000000504007388 */ /* 0x0001e40000000800 */
[----:B0-----:R-:W-:-:S05]  /*14f0*/  IADD3 R4, PT, PT, R4, 0x200, RZ ;  /* 0x0000020004047810 */ /* 0x001fca0007ffe0ff */
[----:B------:R-:W-:Y:S05]  /*1500*/  @P0 BRA `(.L_x_7603) ;  /* 0xfffffffc00e40947 */ /* 0x000fea000383ffff */
.L_x_7602:
[----:B------:R-:W-:Y:S05]  /*1510*/  BSYNC.RECONVERGENT B1 ;  /* 0x0000000000017941 */ /* 0x000fea0003800200 */
.L_x_7601:
        /* <DEDUP_REMOVED lines=12> */
.L_x_7606:
        /* <DEDUP_REMOVED lines=52> */
.L_x_7605:
[----:B------:R-:W-:Y:S05]  /*1920*/  BSYNC.RECONVERGENT B1 ;  /* 0x0000000000017941 */ /* 0x000fea0003800200 */
.L_x_7604:
        /* <DEDUP_REMOVED lines=31> */
.L_x_7608:
[----:B------:R-:W-:Y:S05]  /*1b20*/  BSYNC.RECONVERGENT B1 ;  /* 0x0000000000017941 */ /* 0x000fea0003800200 */
.L_x_7607:
        /* <DEDUP_REMOVED lines=14> */
.L_x_7600:
[----:B------:R-:W-:Y:S05]  /*1c10*/  BSYNC.RECONVERGENT B0 ;  /* 0x0000000000007941 */ /* 0x000fea0003800200 */
.L_x_7599:
        /* <DEDUP_REMOVED lines=37> */
.L_x_7610:
[----:B------:R-:W-:Y:S05]  /*1e70*/  BSYNC.RECONVERGENT B0 ;  /* 0x0000000000007941 */ /* 0x000fea0003800200 */
.L_x_7609:
        /* <DEDUP_REMOVED lines=27> */
.L_x_7612:
[----:B------:R-:W-:Y:S05]  /*2030*/  BSYNC.RECONVERGENT B0 ;  /* 0x0000000000007941 */ /* 0x000fea0003800200 */
.L_x_7611:
        /* <DEDUP_REMOVED lines=15> */
.L_x_7614:
[----:B------:R-:W-:Y:S05]  /*2130*/  BSYNC.RECONVERGENT B0 ;  /* 0x0000000000007941 */ /* 0x000fea0003800200 */
.L_x_7613:
        /* <DEDUP_REMOVED lines=27> */
.L_x_7616:
[----:B------:R-:W-:Y:S05]  /*22f0*/  BSYNC.RECONVERGENT B0 ;  /* 0x0000000000007941 */ /* 0x000fea0003800200 */
.L_x_7615:
        /* <DEDUP_REMOVED lines=30> */
.L_x_7588:
[----:B------:R-:W-:Y:S01]  /*24e0*/  HFMA2 R12, -RZ, RZ, 0, 9.5367431640625e-07 ;  /* 0x00000010ff0c7431 */ /* 0x000fe200000001ff */
[----:B------:R-:W-:Y:S02]  /*24f0*/  MOV R11, 0x1f ;  /* 0x0000001f000b7802 */ /* 0x000fe40000000f00 */
[----:B------:R-:W-:-:S07]  /*2500*/  MOV R15, 0xffffffff ;  /* 0xffffffff000f7802 */ /* 0x000fce0000000f00 */
[----:B------:R-:W-:Y:S05]  /*2510*/  WARPSYNC.COLLECTIVE R15, `(.L_x_7617) ;  /* 0x000000000f087348 */ /* 0x000fea0003c00000 */
[----:B------:R0:W1:Y:S02]  /*2520*/  SHFL.BFLY P6, R14, R13, R12, R11 ;  /* 0x0c00000c0d0e7389 */ /* 0x00006400000c000b */
[----:B01----:R-:W-:Y:S05]  /*2530*/  ENDCOLLECTIVE ;  /* 0x000000000000791b */ /* 0x003fea0003800000 */
.L_x_7617:
[----:B------:R-:W-:Y:S01]  /*2540*/  HFMA2 R12, -RZ, RZ, 0, 4.76837158203125e-07 ;  /* 0x00000008ff0c7431 */ /* 0x000fe200000001ff */
[----:B------:R-:W-:-:S04]  /*2550*/  FMNMX.FTZ R0, R14, -3.40282346638528859812e+38, !PT ;  /* 0xff7fffff0e007809 */ /* 0x000fc80007810000 */
[----:B------:R-:W-:-:S07]  /*2560*/  MOV R13, R0 ;  /* 0x00000000000d7202 */ /* 0x000fce0000000f00 */
[----:B------:R-:W-:Y:S05]  /*2570*/  WARPSYNC.COLLECTIVE R15, `(.L_x_7618) ;  /* 0x000000000f087348 */ /* 0x000fea0003c00000 */
[----:B------:R0:W1:Y:S02]  /*2580*/  SHFL.BFLY P6, R14, R13, R12, R11 ;  /* 0x0c00000c0d0e7389 */ /* 0x00006400000c000b */
[----:B01----:R-:W-:Y:S05]  /*2590*/  ENDCOLLECTIVE ;  /* 0x000000000000791b */ /* 0x003fea0003800000 */
.L_x_7618:
[----:B------:R-:W-:Y:S01]  /*25a0*/  HFMA2 R12, -RZ, RZ, 0, 2.384185791015625e-07 ;  /* 0x00000004ff0c7431 */ /* 0x000fe200000001ff */
[----:B------:R-:W-:-:S04]  /*25b0*/  FMNMX.FTZ R2, R0, R14, !PT ;  /* 0x0000000e00027209 */ /* 0x000fc80007810000 */
[----:B------:R-:W-:-:S07]  /*25c0*/  MOV R13, R2 ;  /* 0x00000002000d7202 */ /* 0x000fce0000000f00 */
[----:B------:R-:W-:Y:S05]  /*25d0*/  WARPSYNC.COLLECTIVE R15, `(.L_x_7619) ;  /* 0x000000000f087348 */ /* 0x000fea0003c00000 */
[----:B------:R0:W1:Y:S02]  /*25e0*/  SHFL.BFLY P6, R14, R13, R12, R11 ;  /* 0x0c00000c0d0e7389 */ /* 0x00006400000c000b */
[----:B01----:R-:W-:Y:S05]  /*25f0*/  ENDCOLLECTIVE ;  /* 0x000000000000791b */ /* 0x003fea0003800000 */
.L_x_7619:
[----:B------:R-:W-:Y:S05]  /*2600*/  BRA `(.L_x_7620) ;  /* 0xffffffdc002c7947 */ /* 0x000fea000383ffff */
.L_x_7621:
        /* <DEDUP_REMOVED lines=15> */
.L_x_25717:


//--------------------- .text._ZN4vllm25paged_attention_v1_kernelIfhLi128ELi8ELi128ELNS_18Fp8KVCacheDataTypeE2ELb0EEEvPT_PKS2_PKT0_S8_ifPKiSA_iPKfiiiSC_SC_iiiii --------------------------
	.section	.text._ZN4vllm25paged_attention_v1_kernelIfhLi128ELi8ELi128ELNS_18Fp8KVCacheDataTypeE2ELb0EEEvPT_PKS2_PKT0_S8_ifPKiSA_iPKfiiiSC_SC_iiiii,"ax",@progbits
	.align	128
        .global         _ZN4vllm25paged_attention_v1_kernelIfhLi128ELi8ELi128ELNS_18Fp8KVCacheDataTypeE2ELb0EEEvPT_PKS2_PKT0_S8_ifPKiSA_iPKfiiiSC_SC_iiiii
        .type           _ZN4vllm25paged_attention_v1_kernelIfhLi128ELi8ELi128ELNS_18Fp8KVCacheDataTypeE2ELb0EEEvPT_PKS2_PKT0_S8_ifPKiSA_iPKfiiiSC_SC_iiiii,@function
        .size           _ZN4vllm25paged_attention_v1_kernelIfhLi128ELi8ELi128ELNS_18Fp8KVCacheDataTypeE2ELb0EEEvPT_PKS2_PKT0_S8_ifPKiSA_iPKfiiiSC_SC_iiiii,(.L_x_25718 - _ZN4vllm25paged_attention_v1_kernelIfhLi128ELi8ELi128ELNS_18Fp8KVCacheDataTypeE2ELb0EEEvPT_PKS2_PKT0_S8_ifPKiSA_iPKfiiiSC_SC_iiiii)
        .other          _ZN4vllm25paged_attention_v1_kernelIfhLi128ELi8ELi128ELNS_18Fp8KVCacheDataTypeE2ELb0EEEvPT_PKS2_PKT0_S8_ifPKiSA_iPKfiiiSC_SC_iiiii,@"STO_CUDA_ENTRY STV_DEFAULT"
_ZN4vllm25paged_attention_v1_kernelIfhLi128ELi8ELi128ELNS_18Fp8KVCacheDataTypeE2ELb0EEEvPT_PKS2_PKT0_S8_ifPKiSA_iPKfiiiSC_SC_iiiii:
.text._ZN4vllm25paged_attention_v1_kernelIfhLi128ELi8ELi128ELNS_18Fp8KVCacheDataTypeE2ELb0EEEvPT_PKS2_PKT0_S8_ifPKiSA_iPKfiiiSC_SC_iiiii:
        /* <DEDUP_REMOVED lines=35> */
.L_x_7623:
[----:B------:R-:W-:Y:S05]  /*0230*/  BSYNC.RECONVERGENT B6 ;  /* 0x0000000000067941 */ /* 0x000fea0003800200 */
.L_x_7622:
        /* <DEDUP_REMOVED lines=8> */
.L_x_7656:
        /* <DEDUP_REMOVED lines=39> */
.L_x_7629:
        /* <DEDUP_REMOVED lines=11> */
.L_x_7628:
[----:B------:R-:W-:Y:S05]  /*05e0*/  BSYNC.RECONVERGENT B1 ;  /* 0x0000000000017941 */ /* 0x000fea0003800200 */
.L_x_7627:
        /* <DEDUP_REMOVED lines=12> */
.L_x_7632:
        /* <DEDUP_REMOVED lines=100> */
.L_x_7631:
[----:B------:R-:W-:Y:S05]  /*0cf0*/  BSYNC.RECONVERGENT B1 ;  /* 0x0000000000017941 */ /* 0x000fea0003800200 */
.L_x_7630:
        /* <DEDUP_REMOVED lines=55> */
.L_x_7634:
[----:B------:R-:W-:Y:S05]  /*1070*/  BSYNC.RECONVERGENT B1 ;  /* 0x0000000000017941 */ /* 0x000fea0003800200 */
.L_x_7633:
        /* <DEDUP_REMOVED lines=26> */
.L_x_7626:
[----:B------:R-:W-:Y:S05]  /*1220*/  BSYNC.RECONVERGENT B0 ;  /* 0x0000000000007941 */ /* 0x000fea0003800200 */
.L_x_7625:
        /* <DEDUP_REMOVED lines=39> */
.L_x_7639:
[----:B------:R-:W0:Y:S01]  /*14a0*/  LDS R5, [R4] ;  /* 0x0000000004057984 */ /* 0x000e220000000800 */
[----:B------:R-:W-:-:S04]  /*14b0*/  IADD3 R7, PT, PT, R7, 0x1, RZ ;  /* 0x0000000107077810 */ /* 0x000fc80007ffe0ff */
[----:B------:R-:W-:Y:S01]  /*14c0*/  ISETP.NE.AND P0, PT, R7, RZ, PT ;  /* 0x000000ff0700720c */ /* 0x000fe20003f05270 */
[----:B0-----:R-:W-:-:S05]  /*14d0*/  FMUL.FTZ R5, R5, R2 ;  /* 0x0000000205057220 */ /* 0x001fca0000410000 */
[----:B------:R0:W-:Y:S02]  /*14e0*/  STS [R4], R5 ;  /* 0x0000000504007388 */ /* 0x0001e40000000800 */
[----:B0-----:R-:W-:-:S05]  /*14f0*/  IADD3 R4, PT, PT, R4, 0x200, RZ ;  /* 0x0000020004047810 */ /* 0x001fca0007ffe0ff */
[----:B------:R-:W-:Y:S05]  /*1500*/  @P0 BRA `(.L_x_7639) ;  /* 0xfffffffc00e40947 */ /* 0x000fea000383ffff */
.L_x_7638:
[----:B------:R-:W-:Y:S05]  /*1510*/  BSYNC.RECONVERGENT B1 ;  /* 0x0000000000017941 */ /* 0x000fea0003800200 */
.L_x_7637:
        /* <DEDUP_REMOVED lines=12> */
.L_x_7642:
        /* <DEDUP_REMOVED lines=52> */
.L_x_7641:
[----:B------:R-:W-:Y:S05]  /*1920*/  BSYNC.RECONVERGENT B1 ;  /* 0x0000000000017941 */ /* 0x000fea0003800200 */
.L_x_7640:
        /* <DEDUP_REMOVED lines=31> */
.L_x_7644:
[----:B------:R-:W-:Y:S05]  /*1b20*/  BSYNC.RECONVERGENT B1 ;  /* 0x0000000000017941 */ /* 0x000fea0003800200 */
.L_x_7643:
        /* <DEDUP_REMOVED lines=14> */
.L_x_7636:
[----:B------:R-:W-:Y:S05]  /*1c10*/  BSYNC.RECONVERGENT B0 ;  /* 0x0000000000007941 */ /* 0x000fea0003800200 */
.L_x_7635:
[----:B------:R-:W-:Y:S01]  /*1c20*/  BAR.SYNC.DEFER_BLOCKING 0x0 ;  /* 0x0000000000007b1d */ /* 0x000fe20000010000 */
[C---:B-1----:R-:W-:Y:S02]  /*1c30*/  LOP3.LUT R4, R22.reuse, 0x1, RZ, 0xc0, !PT ;  /* 0x0000000116047812 */ /* 0x042fe400078ec0ff */
[----:B------:R-:W-:Y:S02]  /*1c40*/  CS2R R8, SRZ ;  /* 0x0000000000087805 */ /* 0x000fe4000001ff00 */
[----:B0-----:R-:W-:Y:S02]  /*1c50*/  LOP3.LUT R2, R22, 0x3c0, RZ, 0xc0, !PT ;  /* 0x000003c016027812 */ /* 0x001fe400078ec0ff */
[----:B------:R-:W-:Y:S02]  /*1c60*/  CS2R R6, SRZ ;  /* 0x0000000000067805 */ /* 0x000fe4000001ff00 */
[----:B------:R-:W-:Y:S01]  /*1c70*/  ISETP.NE.U32.AND P1, PT, R4, 0x1, PT ;  /* 0x000000010400780c */ /* 0x000fe20003f25070 */
[----:B------:R-:W-:Y:S01]  /*1c80*/  BSSY.RECONVERGENT B0, `(.L_x_7645) ;  /* 0x000001b000007945 */ /* 0x000fe20003800200 */
[----:B------:R-:W-:-:S02]  /*1c90*/  LOP3.LUT R5, R22, 0x3e1, RZ, 0xc0, !PT ;  /* 0x000003e116057812 */ /* 0x000fc400078ec0ff */
[----:B------:R-:W-:Y:S01]  /*1ca0*/  ISETP.NE.OR P5, PT, R2, 0x40, !P1 ;  /* 0x000000400200780c */ /* 0x000fe20004fa5670 */
[----:B------:R-:W-:Y:S01]  /*1cb0*/  HFMA2 R2, -RZ, RZ, 0, 0 ;  /* 0x00000000ff027431 */ /* 0x000fe200000001ff */
[----:B------:R-:W-:Y:S02]  /*1cc0*/  SHF.R.U32.HI R11, RZ, 0x1, R16 ;  /* 0x00000001ff0b7819 */ /* 0x000fe40000011610 */
[----:B------:R-:W-:Y:S01]  /*1cd0*/  IADD3 R13, PT, PT, R3, 0x20, RZ ;  /* 0x00000020030d7810 */ /* 0x000fe20007ffe0ff */
[----:B------:R-:W-:Y:S01]  /*1ce0*/  BAR.SYNC.DEFER_BLOCKING 0x0 ;  /* 0x0000000000007b1d */ /* 0x000fe20000010000 */
[C---:B------:R-:W-:Y:S02]  /*1cf0*/  ISETP.NE.AND P2, PT, R5.reuse, 0x20, PT ;  /* 0x000000200500780c */ /* 0x040fe40003f45270 */
[----:B------:R-:W-:Y:S02]  /*1d00*/  ISETP.NE.AND P3, PT, R5, RZ, PT ;  /* 0x000000ff0500720c */ /* 0x000fe40003f65270 */
[----:B------:R-:W-:-:S02]  /*1d10*/  CS2R R4, SRZ ;  /* 0x0000000000047805 */ /* 0x000fc4000001ff00 */
[C---:B------:R-:W-:Y:S02]  /*1d20*/  LOP3.LUT P0, RZ, R22.reuse, 0x3c1, RZ, 0xc0, !PT ;  /* 0x000003c116ff7812 */ /* 0x040fe4000780c0ff */
        /* <DEDUP_REMOVED lines=16> */
.L_x_7646:
[----:B------:R-:W-:Y:S05]  /*1e30*/  BSYNC.RECONVERGENT B0 ;  /* 0x0000000000007941 */ /* 0x000fea0003800200 */
.L_x_7645:
        /* <DEDUP_REMOVED lines=20> */
.L_x_7648:
[----:B------:R-:W-:Y:S05]  /*1f80*/  BSYNC.RECONVERGENT B0 ;  /* 0x0000000000007941 */ /* 0x000fea0003800200 */
.L_x_7647:
        /* <DEDUP_REMOVED lines=12> */
.L_x_7650:
[----:B------:R-:W-:Y:S05]  /*2050*/  BSYNC.RECONVERGENT B0 ;  /* 0x0000000000007941 */ /* 0x000fea0003800200 */
.L_x_7649:
[----:B------:R-:W-:Y:S06]  /*2060*/  BAR.SYNC.DEFER_BLOCKING 0x0 ;  /* 0x0000000000007b1d */ /* 0x000fec0000010000 */
[----:B------:R-:W-:Y:S04]  /*2070*/  BSSY.RECONVERGENT B0, `(.L_x_7651) ;  /* 0x0000012000007945 */ /* 0x000fe80003800200 */
[----:B------:R-:W-:Y:S05]  /*2080*/  @P3 BRA `(.L_x_7652) ;  /* 0x0000000000403947 */ /* 0x000fea0003800000 */
[----:B0-----:R-:W0:Y:S04]  /*2090*/  LDS R3, [R18] ;  /* 0x0000000012037984 */ /* 0x001e280000000800 */
[----:B-1----:R-:W1:Y:S04]  /*20a0*/  LDS R11, [R18+0x40] ;  /* 0x00004000120b7984 */ /* 0x002e680000000800 */
        /* <DEDUP_REMOVED lines=14> */
.L_x_7652:
[----:B------:R-:W-:Y:S05]  /*2190*/  BSYNC.RECONVERGENT B0 ;  /* 0x0000000000007941 */ /* 0x000fea0003800200 */
.L_x_7651:
[----:B------:R-:W-:Y:S06]  /*21a0*/  BAR.SYNC.DEFER_BLOCKING 0x0 ;  /* 0x0000000000007b1d */ /* 0x000fec0000010000 */
[----:B------:R-:W-:Y:S05]  /*21b0*/  @P4 EXIT ;  /* 0x000000000000494d */ /* 0x000fea0003800000 */
[----:B------:R-:W2:Y:S01]  /*21c0*/  S2R R0, SR_CTAID.X ;  /* 0x0000000000007919 */ /* 0x000ea20000002500 */
[----:B------:R-:W2:Y:S01]  /*21d0*/  LDCU UR4, c[0x0][0x370] ;  /* 0x00006e00ff0477ac */ /* 0x000ea20008000800 */
[----:B------:R-:W3:Y:S01]  /*21e0*/  LDCU UR5, c[0x0][0x378] ;  /* 0x00006f00ff0577ac */ /* 0x000ee20008000800 */
[----:B--2---:R-:W-:-:S04]  /*21f0*/  IMAD R19, R19, UR4, R0 ;  /* 0x0000000413137c24 */ /* 0x004fc8000f8e0200 */
[----:B---3--:R-:W-:Y:S01]  /*2200*/  IMAD R19, R19, UR5, RZ ;  /* 0x0000000513137c24 */ /* 0x008fe2000f8e02ff */
[----:B------:R-:W-:Y:S06]  /*2210*/  @!P1 EXIT ;  /* 0x000000000000994d */ /* 0x000fec0003800000 */
        /* <DEDUP_REMOVED lines=18> */
.L_x_7624:
[----:B------:R-:W-:Y:S01]  /*2340*/  HFMA2 R12, -RZ, RZ, 0, 9.5367431640625e-07 ;  /* 0x00000010ff0c7431 */ /* 0x000fe200000001ff */
[----:B------:R-:W-:Y:S02]  /*2350*/  MOV R11, 0x1f ;  /* 0x0000001f000b7802 */ /* 0x000fe40000000f00 */
[----:B------:R-:W-:-:S07]  /*2360*/  MOV R15, 0xffffffff ;  /* 0xffffffff000f7802 */ /* 0x000fce0000000f00 */
[----:B------:R-:W-:Y:S05]  /*2370*/  WARPSYNC.COLLECTIVE R15, `(.L_x_7653) ;  /* 0x000000000f087348 */ /* 0x000fea0003c00000 */
[----:B------:R0:W1:Y:S02]  /*2380*/  SHFL.BFLY P6, R14, R13, R12, R11 ;  /* 0x0c00000c0d0e7389 */ /* 0x00006400000c000b */
[----:B01----:R-:W-:Y:S05]  /*2390*/  ENDCOLLECTIVE ;  /* 0x000000000000791b */ /* 0x003fea0003800000 */
.L_x_7653:
[----:B------:R-:W-:Y:S01]  /*23a0*/  HFMA2 R12, -RZ, RZ, 0, 4.76837158203125e-07 ;  /* 0x00000008ff0c7431 */ /* 0x000fe200000001ff */
[----:B------:R-:W-:-:S04]  /*23b0*/  FMNMX.FTZ R0, R14, -3.40282346638528859812e+38, !PT ;  /* 0xff7fffff0e007809 */ /* 0x000fc80007810000 */
[----:B------:R-:W-:-:S07]  /*23c0*/  MOV R13, R0 ;  /* 0x00000000000d7202 */ /* 0x000fce0000000f00 */
[----:B------:R-:W-:Y:S05]  /*23d0*/  WARPSYNC.COLLECTIVE R15, `(.L_x_7654) ;  /* 0x000000000f087348 */ /* 0x000fea0003c00000 */
[----:B------:R0:W1:Y:S02]  /*23e0*/  SHFL.BFLY P6, R14, R13, R12, R11 ;  /* 0x0c00000c0d0e7389 */ /* 0x00006400000c000b */
[----:B01----:R-:W-:Y:S05]  /*23f0*/  ENDCOLLECTIVE ;  /* 0x000000000000791b */ /* 0x003fea0003800000 */
.L_x_7654:
[----:B------:R-:W-:Y:S01]  /*2400*/  HFMA2 R12, -RZ, RZ, 0, 2.384185791015625e-07 ;  /* 0x00000004ff0c7431 */ /* 0x000fe200000001ff */
[----:B------:R-:W-:-:S04]  /*2410*/  FMNMX.FTZ R2, R0, R14, !PT ;  /* 0x0000000e00027209 */ /* 0x000fc80007810000 */
[----:B------:R-:W-:-:S07]  /*2420*/  MOV R13, R2 ;  /* 0x00000002000d7202 */ /* 0x000fce0000000f00 */
[----:B------:R-:W-:Y:S05]  /*2430*/  WARPSYNC.COLLECTIVE R15, `(.L_x_7655) ;  /* 0x000000000f087348 */ /* 0x000fea0003c00000 */
[----:B------:R0:W1:Y:S02]  /*2440*/  SHFL.BFLY P6, R14, R13, R12, R11 ;  /* 0x0c00000c0d0e7389 */ /* 0x00006400000c000b */
[----:B01----:R-:W-:Y:S05]  /*2450*/  ENDCOLLECTIVE ;  /* 0x000000000000791b */ /* 0x003fea0003800000 */
.L_x_7655:
[----:B------:R-:W-:Y:S05]  /*2460*/  BRA `(.L_x_7656) ;  /* 0xffffffdc00947947 */ /* 0x000fea000383ffff */
.L_x_7657:
        /* <DEDUP_REMOVED lines=9> */
.L_x_25718:


//--------------------- .text._ZN4vllm25paged_attention_v1_kernelIfhLi120ELi8ELi128ELNS_18Fp8KVCacheDataTypeE2ELb0EEEvPT_PKS2_PKT0_S8_ifPKiSA_iPKfiiiSC_SC_iiiii --------------------------
	.section	.text._ZN4vllm25paged_attention_v1_kernelIfhLi120ELi8ELi128ELNS_18Fp8KVCacheDataTypeE2ELb0EEEvPT_PKS2_PKT0_S8_ifPKiSA_iPKfiiiSC_SC_iiiii,"ax",@progbits
	.align	128
        .global         _ZN4vllm25paged_attention_v1_kernelIfhLi120ELi8ELi128ELNS_18Fp8KVCacheDataTypeE2ELb0EEEvPT_PKS2_PKT0_S8_ifPKiSA_iPKfiiiSC_SC_iiiii
        .type           _ZN4vllm25paged_attention_v1_kernelIfhLi120ELi8ELi128ELNS_18Fp8KVCacheDataTypeE2ELb0EEEvPT_PKS2_PKT0_S8_ifPKiSA_iPKfiiiSC_SC_iiiii,@function
        .size           _ZN4vllm25paged_attention_v1_kernelIfhLi120ELi8ELi128ELNS_18Fp8KVCacheDataTypeE2ELb0EEEvPT_PKS2_PKT0_S8_ifPKiSA_iPKfiiiSC_SC_iiiii,(.L_x_25719 - _ZN4vllm25paged_attention_v1_kernelIfhLi120ELi8ELi128ELNS_18Fp8KVCacheDataTypeE2ELb0EEEvPT_PKS2_PKT0_S8_ifPKiSA_iPKfiiiSC_SC_iiiii)
        .other          _ZN4vllm25paged_attention_v1_kernelIfhLi120ELi8ELi128ELNS_18Fp8KVCacheDataTypeE2ELb0EEEvPT_PKS2_PKT0_S8_ifPKiSA_iPKfiiiSC_SC_iiiii,@"STO_CUDA_ENTRY STV_DEFAULT"
_ZN4vllm25paged_attention_v1_kernelIfhLi120ELi8ELi128ELNS_18Fp8KVCacheDataTypeE2ELb0EEEvPT_PKS2_PKT0_S8_ifPKiSA_iPKfiiiSC_SC_iiiii:
.text._ZN4vllm25paged_attention_v1_kernelIfhLi120ELi8ELi128ELNS_18Fp8KVCacheDataTypeE2ELb0EEEvPT_PKS2_PKT0_S8_ifPKiSA_iPKfiiiSC_SC_iiiii:
        /* <DEDUP_REMOVED lines=35> */
.L_x_7659:
[----:B------:R-:W-:Y:S05]  /*0230*/  BSYNC.RECONVERGENT B6 ;  /* 0x0000000000067941 */ /* 0x000fea0003800200 */
.L_x_7658:
        /* <DEDUP_REMOVED lines=8> */
.L_x_7696:
        /* <DEDUP_REMOVED lines=39> */
.L_x_7665:
        /* <DEDUP_REMOVED lines=11> */
.L_x_7664:
[----:B------:R-:W-:Y:S05]  /*05e0*/  BSYNC.RECONVERGENT B1 ;  /* 0x0000000000017941 */ /* 0x000fea0003800200 */
.L_x_7663:
        /* <DEDUP_REMOVED lines=12> */
.L_x_7668:
        /* <DEDUP_REMOVED lines=100> */
.L_x_7667:
[----:B------:R-:W-:Y:S05]  /*0cf0*/  BSYNC.RECONVERGENT B1 ;  /* 0x0000000000017941 */ /* 0x000fea0003800200 */
.L_x_7666:
        /* <DEDUP_REMOVED lines=55> */
.L_x_7670:
[----:B------:R-:W-:Y:S05]  /*1070*/  BSYNC.RECONVERGENT B1 ;  /* 0x0000000000017941 */ /* 0x000fea0003800200 */
.L_x_7669:
        /* <DEDUP_REMOVED lines=26> */
.L_x_7662:
[----:B------:R-:W-:Y:S05]  /*1220*/  BSYNC.RECONVERGENT B0 ;  /* 0x0000000000007941 */ /* 0x000fea0003800200 */
.L_x_7661:
        /* <DEDUP_REMOVED lines=39> */
.L_x_7675:
[----:B------:R-:W0:Y:S01]  /*14a0*/  LDS R5, [R4] ;  /* 0x0000000004057984 */ /* 0x000e220000000800 */
[----:B------:R-:W-:-:S04]  /*14b0*/  IADD3 R7, PT, PT, R7, 0x1, RZ ;  /* 0x0000000107077810 */ /* 0x000fc80007ffe0ff */
[----:B------:R-:W-:Y:S01]  /*14c0*/  ISETP.NE.AND P0, PT, R7, RZ, PT ;  /* 0x000000ff0700720c */ /* 0x000fe20003f05270 */
[----:B0-----:R-:W-:-:S05]  /*14d0*/  FMUL.FTZ R5, R5, R2 ;  /* 0x0000000205057220 */ /* 0x001fca0000410000 */
[----:B------:R0:W-:Y:S02]  /*14e0*/  STS [R4], R5 ;  /* 0x0000000504007388 */ /* 0x0001e40000000800 */
[----:B0-----:R-:W-:-:S05]  /*14f0*/  IADD3 R4, PT, PT, R4, 0x200, RZ ;  /* 0x0000020004047810 */ /* 0x001fca0007ffe0ff */
[----:B------:R-:W-:Y:S05]  /*1500*/  @P0 BRA `(.L_x_7675) ;  /* 0xfffffffc00e40947 */ /* 0x000fea000383ffff */
.L_x_7674:
[----:B------:R-:W-:Y:S05]  /*1510*/  BSYNC.RECONVERGENT B1 ;  /* 0x0000000000017941 */ /* 0x000fea0003800200 */
.L_x_7673:
        /* <DEDUP_REMOVED lines=12> */
.L_x_7678:
        /* <DEDUP_REMOVED lines=52> */
.L_x_7677:
[----:B------:R-:W-:Y:S05]  /*1920*/  BSYNC.RECONVERGENT B1 ;  /* 0x0000000000017941 */ /* 0x000fea0003800200 */
.L_x_7676:
        /* <DEDUP_REMOVED lines=31> */
.L_x_7680:
[----:B------:R-:W-:Y:S05]  /*1b20*/  BSYNC.RECONVERGENT B1 ;  /* 0x0000000000017941 */ /* 0x000fea0003800200 */
.L_x_7679:
        /* <DEDUP_REMOVED lines=14> */
.L_x_7672:
[----:B------:R-:W-:Y:S05]  /*1c10*/  BSYNC.RECONVERGENT B0 ;  /* 0x0000000000007941 */ /* 0x000fea0003800200 */
.L_x_7671:
[----:B------:R-:W-:Y:S01]  /*1c20*/  BAR.SYNC.DEFER_BLOCKING 0x0 ;  /* 0x0000000000007b1d */ /* 0x000fe20000010000 */
[----:B0-----:R-:W-:Y:S02]  /*1c30*/  LOP3.LUT R2, R22, 0x3c0, RZ, 0xc0, !PT ;  /* 0x000003c016027812 */ /* 0x001fe400078ec0ff */
[----:B-1----:R-:W-:Y:S02]  /*1c40*/  CS2R R4, SRZ ;  /* 0x0000000000047805 */ /* 0x002fe4000001ff00 */
[----:B------:R-:W-:Y:S02]  /*1c50*/  MOV R10, RZ ;  /* 0x000000ff000a7202 */ /* 0x000fe40000000f00 */
[----:B------:R-:W-:Y:S01]  /*1c60*/  CS2R R8, SRZ ;  /* 0x0000000000087805 */ /* 0x000fe2000001ff00 */
[----:B------:R-:W-:Y:S01]  /*1c70*/  BAR.SYNC.DEFER_BLOCKING 0x0 ;  /* 0x0000000000007b1d */ /* 0x000fe20000010000 */
[----:B------:R-:W-:Y:S01]  /*1c80*/  ISETP.NE.AND P0, PT, R2, 0x40, PT ;  /* 0x000000400200780c */ /* 0x000fe20003f05270 */
[----:B------:R-:W-:Y:S01]  /*1c90*/  HFMA2 R2, -RZ, RZ, 0, 0 ;  /* 0x00000000ff027431 */ /* 0x000fe200000001ff */
[----:B------:R-:W-:-:S02]  /*1ca0*/  CS2R R6, SRZ ;  /* 0x0000000000067805 */ /* 0x000fc4000001ff00 */
        /* <DEDUP_REMOVED lines=19> */
.L_x_7682:
[----:B------:R-:W-:Y:S05]  /*1de0*/  BSYNC.RECONVERGENT B0 ;  /* 0x0000000000007941 */ /* 0x000fea0003800200 */
.L_x_7681:
        /* <DEDUP_REMOVED lines=28> */
.L_x_7686:
[----:B------:R-:W-:Y:S05]  /*1fb0*/  BSYNC.RECONVERGENT B1 ;  /* 0x0000000000017941 */ /* 0x000fea0003800200 */
.L_x_7685:
[----:B-1----:R-:W-:-:S07]  /*1fc0*/  @!P0 FADD.FTZ R5, R5, R20 ;  /* 0x0000001405058221 */ /* 0x002fce0000010000 */
.L_x_7684:
[----:B------:R-:W-:Y:S05]  /*1fd0*/  BSYNC.RECONVERGENT B0 ;  /* 0x0000000000007941 */ /* 0x000fea0003800200 */
.L_x_7683:
[----:B------:R-:W-:Y:S01]  /*1fe0*/  LOP3.LUT R12, R22, 0x3e0, RZ, 0xc0, !PT ;  /* 0x000003e0160c7812 */ /* 0x000fe200078ec0ff */
[----:B------:R-:W-:Y:S03]  /*1ff0*/  BAR.SYNC.DEFER_BLOCKING 0x0 ;  /* 0x0000000000007b1d */ /* 0x000fe60000010000 */
[----:B------:R-:W-:-:S03]  /*2000*/  ISETP.NE.AND P0, PT, R12, 0x20, PT ;  /* 0x000000200c00780c */ /* 0x000fc60003f05270 */
[----:B------:R-:W-:Y:S10]  /*2010*/  BSSY.RECONVERGENT B0, `(.L_x_7687) ;  /* 0x0000011000007945 */ /* 0x000ff40003800200 */
[----:B------:R-:W-:Y:S05]  /*2020*/  @P0 BRA `(.L_x_7688) ;  /* 0x00000000003c0947 */ /* 0x000fea0003800000 */
[----:B------:R-:W-:Y:S01]  /*2030*/  ISETP.GT.U32.AND P0, PT, R16, 0xf, PT ;  /* 0x0000000f1000780c */ /* 0x000fe20003f04070 */
[----:B0-----:R-:W-:Y:S01]  /*2040*/  VIADD R13, R3, 0x20 ;  /* 0x00000020030d7836 */ /* 0x001fe20000000000 */
[----:B------:R-:W-:Y:S01]  /*2050*/  ISETP.NE.AND P1, PT, R24, RZ, PT ;  /* 0x000000ff1800720c */ /* 0x000fe20003f25270 */
[----:B------:R-:W-:Y:S01]  /*2060*/  IMAD R12, R18, 0x78, R11 ;  /* 0x00000078120c7824 */ /* 0x000fe200078e020b */
        /* <DEDUP_REMOVED lines=11> */
.L_x_7688:
[----:B------:R-:W-:Y:S05]  /*2120*/  BSYNC.RECONVERGENT B0 ;  /* 0x0000000000007941 */ /* 0x000fea0003800200 */
.L_x_7687:
        /* <DEDUP_REMOVED lines=16> */
[----:B01----:R-:W0:Y:S04]  /*2230*/  LDS R13, [R16+0x80] ;  /* 0x00008000100d7984 */ /* 0x003e280000000800 */
[----:B------:R-:W1:Y:S04]  /*2240*/  LDS R0, [R16+0xc0] ;  /* 0x0000c00010007984 */ /* 0x000e680000000800 */
[----:B------:R-:W2:Y:S04]  /*2250*/  LDS R15, [R16+0x100] ;  /* 0x00010000100f7984 */ /* 0x000ea80000000800 */
[----:B------:R-:W3:Y:S04]  /*2260*/  LDS R12, [R16+0x140] ;  /* 0x00014000100c7984 */ /* 0x000ee80000000800 */
[----:B------:R-:W3:Y:S01]  /*2270*/  LDS R17, [R16+0x180] ;  /* 0x0001800010117984 */ /* 0x000ee20000000800 */
[----:B----4-:R-:W-:Y:S01]  /*2280*/  FADD.FTZ R4, R4, R3 ;  /* 0x0000000304047221 */ /* 0x010fe20000010000 */
[----:B-----5:R-:W-:Y:S01]  /*2290*/  FADD.FTZ R2, R2, R11 ;  /* 0x0000000b02027221 */ /* 0x020fe20000010000 */
[----:B0-----:R-:W-:Y:S01]  /*22a0*/  FADD.FTZ R10, R10, R13 ;  /* 0x0000000d0a0a7221 */ /* 0x001fe20000010000 */
[----:B-1----:R-:W-:Y:S01]  /*22b0*/  FADD.FTZ R9, R9, R0 ;  /* 0x0000000009097221 */ /* 0x002fe20000010000 */
[----:B--2---:R-:W-:Y:S01]  /*22c0*/  FADD.FTZ R8, R8, R15 ;  /* 0x0000000f08087221 */ /* 0x004fe20000010000 */
[----:B---3--:R-:W-:Y:S01]  /*22d0*/  FADD.FTZ R7, R7, R12 ;  /* 0x0000000c07077221 */ /* 0x008fe20000010000 */
[----:B------:R-:W-:-:S07]  /*22e0*/  FADD.FTZ R6, R6, R17 ;  /* 0x0000001106067221 */ /* 0x000fce0000010000 */
.L_x_7692:
[----:B------:R-:W-:Y:S05]  /*22f0*/  BSYNC.RECONVERGENT B1 ;  /* 0x0000000000017941 */ /* 0x000fea0003800200 */
.L_x_7691:
[----:B01-3--:R-:W-:-:S07]  /*2300*/  @!P0 FADD.FTZ R5, R5, R14 ;  /* 0x0000000e05058221 */ /* 0x00bfce0000010000 */
.L_x_7690:
[----:B------:R-:W-:Y:S05]  /*2310*/  BSYNC.RECONVERGENT B0 ;  /* 0x0000000000007941 */ /* 0x000fea0003800200 */
.L_x_7689:
[----:B------:R-:W-:Y:S06]  /*2320*/  BAR.SYNC.DEFER_BLOCKING 0x0 ;  /* 0x0000000000007b1d */ /* 0x000fec0000010000 */
[----:B------:R-:W-:Y:S05]  /*2330*/  @P1 EXIT ;  /* 0x000000000000194d */ /* 0x000fea0003800000 */
[----:B------:R-:W3:Y:S01]  /*2340*/  S2R R0, SR_CTAID.X ;  /* 0x0000000000007919 */ /* 0x000ee20000002500 */
[----:B------:R-:W3:Y:S01]  /*2350*/  LDCU UR5, c[0x0][0x370] ;  /* 0x00006e00ff0577ac */ /* 0x000ee20008000800 */
[----:B------:R-:W4:Y:S01]  /*2360*/  S2UR UR4, SR_CTAID.Z ;  /* 0x00000000000479c3 */ /* 0x000f220000002700 */
[----:B------:R-:W-:Y:S01]  /*2370*/  ISETP.NE.AND P2, PT, R24, RZ, PT ;  /* 0x000000ff1800720c */ /* 0x000fe20003f45270 */
        /* <DEDUP_REMOVED lines=9> */
[----:B0-----:R-:W-:-:S04]  /*2410*/  LEA R12, P0, R0, UR8, 0x2 ;  /* 0x00000008000c7c11 */ /* 0x001fc8000f8010ff */
[----:B-1----:R-:W-:Y:S02]  /*2420*/  LEA.HI.X R13, R0, UR9, R3, 0x2, P0 ;  /* 0x00000009000d7c11 */ /* 0x002fe400080f1403 */
[----:B------:R-:W-:-:S03]  /*2430*/  LOP3.LUT P0, RZ, R22, 0x11, RZ, 0xc0, !PT ;  /* 0x0000001116ff7812 */ /* 0x000fc6000780c0ff */
[----:B------:R0:W-:Y:S04]  /*2440*/  @!P2 STG.E desc[UR36][R12.64], R4 ;  /* 0x000000040c00a986 */ /* 0x0001e8000c101924 */
[----:B------:R0:W-:Y:S04]  /*2450*/  @!P2 STG.E desc[UR36][R12.64+0x40], R2 ;  /* 0x000040020c00a986 */ /* 0x0001e8000c101924 */
[----:B------:R0:W-:Y:S04]  /*2460*/  @!P2 STG.E desc[UR36][R12.64+0x80], R10 ;  /* 0x0000800a0c00a986 */ /* 0x0001e8000c101924 */
[----:B------:R0:W-:Y:S04]  /*2470*/  @!P2 STG.E desc[UR36][R12.64+0xc0], R9 ;  /* 0x0000c0090c00a986 */ /* 0x0001e8000c101924 */
[----:B------:R0:W-:Y:S04]  /*2480*/  @!P2 STG.E desc[UR36][R12.64+0x100], R8 ;  /* 0x000100080c00a986 */ /* 0x0001e8000c101924 */
[----:B------:R0:W-:Y:S04]  /*2490*/  @!P2 STG.E desc[UR36][R12.64+0x140], R7 ;  /* 0x000140070c00a986 */ /* 0x0001e8000c101924 */
[----:B------:R0:W-:Y:S01]  /*24a0*/  @!P2 STG.E desc[UR36][R12.64+0x180], R6 ;  /* 0x000180060c00a986 */ /* 0x0001e2000c101924 */
[----:B------:R-:W-:Y:S05]  /*24b0*/  @P0 EXIT ;  /* 0x000000000000094d */ /* 0x000fea0003800000 */
[----:B------:R-:W-:Y:S01]  /*24c0*/  STG.E desc[UR36][R12.64+0x1c0], R5 ;  /* 0x0001c0050c007986 */ /* 0x000fe2000c101924 */
[----:B------:R-:W-:Y:S05]  /*24d0*/  EXIT ;  /* 0x000000000000794d */ /* 0x000fea0003800000 */
.L_x_7660:
[----:B------:R-:W-:Y:S01]  /*24e0*/  HFMA2 R12, -RZ, RZ, 0, 9.5367431640625e-07 ;  /* 0x00000010ff0c7431 */ /* 0x000fe200000001ff */
[----:B------:R-:W-:Y:S02]  /*24f0*/  MOV R11, 0x1f ;  /* 0x0000001f000b7802 */ /* 0x000fe40000000f00 */
[----:B------:R-:W-:-:S07]  /*2500*/  MOV R15, 0xffffffff ;  /* 0xffffffff000f7802 */ /* 0x000fce0000000f00 */
[----:B------:R-:W-:Y:S05]  /*2510*/  WARPSYNC.COLLECTIVE R15, `(.L_x_7693) ;  /* 0x000000000f087348 */ /* 0x000fea0003c00000 */
[----:B------:R0:W1:Y:S02]  /*2520*/  SHFL.BFLY P6, R14, R13, R12, R11 ;  /* 0x0c00000c0d0e7389 */ /* 0x00006400000c000b */
[----:B01----:R-:W-:Y:S05]  /*2530*/  ENDCOLLECTIVE ;  /* 0x000000000000791b */ /* 0x003fea0003800000 */
.L_x_7693:
[----:B------:R-:W-:Y:S01]  /*2540*/  HFMA2 R12, -RZ, RZ, 0, 4.76837158203125e-07 ;  /* 0x00000008ff0c7431 */ /* 0x000fe200000001ff */
[----:B------:R-:W-:-:S04]  /*2550*/  FMNMX.FTZ R0, R14, -3.40282346638528859812e+38, !PT ;  /* 0xff7fffff0e007809 */ /* 0x000fc80007810000 */
[----:B------:R-:W-:-:S07]  /*2560*/  MOV R13, R0 ;  /* 0x00000000000d7202 */ /* 0x000fce0000000f00 */
[----:B------:R-:W-:Y:S05]  /*2570*/  WARPSYNC.COLLECTIVE R15, `(.L_x_7694) ;  /* 0x000000000f087348 */ /* 0x000fea0003c00000 */
[----:B------:R0:W1:Y:S02]  /*2580*/  SHFL.BFLY P6, R14, R13, R12, R11 ;  /* 0x0c00000c0d0e7389 */ /* 0x00006400000c000b */
[----:B01----:R-:W-:Y:S05]  /*2590*/  ENDCOLLECTIVE ;  /* 0x000000000000791b */ /* 0x003fea0003800000 */
.L_x_7694:
[----:B------:R-:W-:Y:S01]  /*25a0*/  HFMA2 R12, -RZ, RZ, 0, 2.384185791015625e-07 ;  /* 0x00000004ff0c7431 */ /* 0x000fe200000001ff */
[----:B------:R-:W-:-:S04]  /*25b0*/  FMNMX.FTZ R2, R0, R14, !PT ;  /* 0x0000000e00027209 */ /* 0x000fc80007810000 */
[----:B------:R-:W-:-:S07]  /*25c0*/  MOV R13, R2 ;  /* 0x00000002000d7202 */ /* 0x000fce0000000f00 */
[----:B------:R-:W-:Y:S05]  /*25d0*/  WARPSYNC.COLLECTIVE R15, `(.L_x_7695) ;  /* 0x000000000f087348 */ /* 0x000fea0003c00000 */
[----:B------:R0:W1:Y:S02]  /*25e0*/  SHFL.BFLY P6, R14, R13, R12, R11 ;  /* 0x0c00000c0d0e7389 */ /* 0x00006400000c000b */
[----:B01----:R-:W-:Y:S05]  /*25f0*/  ENDCOLLECTIVE ;  /* 0x000000000000791b */ /* 0x003fea0003800000 */
.L_x_7695:
[----:B------:R-:W-:Y:S05]  /*2600*/  BRA `(.L_x_7696) ;  /* 0xffffffdc002c7947 */ /* 0x000fea000383ffff */
.L_x_7697:
        /* <DEDUP_REMOVED lines=15> */
.L_x_25719:


//--------------------- .text._ZN4vllm25paged_attention_v1_kernelIfhLi112ELi8ELi128ELNS_18Fp8KVCacheDataTypeE2ELb0EEEvPT_PKS2_PKT0_S8_ifPKiSA_iPKfiiiSC_SC_iiiii --------------------------
	.section	.text._ZN4vllm25paged_attention_v1_kernelIfhLi112ELi8ELi128ELNS_18Fp8KVCacheDataTypeE2ELb0EEEvPT_PKS2_PKT0_S8_ifPKiSA_iPKfiiiSC_SC_iiiii,"ax",@progbits
	.align	128
        .global         _ZN4vllm25paged_attention_v1_kernelIfhLi112ELi8ELi128ELNS_18Fp8KVCacheDataTypeE2ELb0EEEvPT_PKS2_PKT0_S8_ifPKiSA_iPKfiiiSC_SC_iiiii
        .type           _ZN4vllm25paged_attention_v1_kernelIfhLi112ELi8ELi128ELNS_18Fp8KVCacheDataTypeE2ELb0EEEvPT_PKS2_PKT0_S8_ifPKiSA_iPKfiiiSC_SC_iiiii,@function
        .size           _ZN4vllm25paged_attention_v1_kernelIfhLi112ELi8ELi128ELNS_18Fp8KVCacheDataTypeE2ELb0EEEvPT_PKS2_PKT0_S8_ifPKiSA_iPKfiiiSC_SC_iiiii,(.L_x_25720 - _ZN4vllm25paged_attention_v1_kernelIfhLi112ELi8ELi128ELNS_18Fp8KVCacheDataTypeE2ELb0EEEvPT_PKS2_PKT0_S8_ifPKiSA_iPKfiiiSC_SC_iiiii)
        .other          _ZN4vllm25paged_attention_v1_kernelIfhLi112ELi8ELi128ELNS_18Fp8KVCacheDataTypeE2ELb0EEEvPT_PKS2_PKT0_S8_ifPKiSA_iPKfiiiSC_SC_iiiii,@"STO_CUDA_ENTRY STV_DEFAULT"
_ZN4vllm25paged_attention_v1_kernelIfhLi112ELi8ELi128ELNS_18Fp8KVCacheDataTypeE2ELb0EEEvPT_PKS2_PKT0_S8_ifPKiSA_iPKfiiiSC_SC_iiiii:
.text._ZN4vllm25paged_attention_v1_kernelIfhLi112ELi8ELi128ELNS_18Fp8KVCacheDataTypeE2ELb0EEEvPT_PKS2_PKT0_S8_ifPKiSA_iPKfiiiSC_SC_iiiii:
        /* <DEDUP_REMOVED lines=35> */
.L_x_7699:
[----:B------:R-:W-:Y:S05]  /*0230*/  BSYNC.RECONVERGENT B6 ;  /* 0x0000000000067941 */ /* 0x000fea0003800200 */
.L_x_7698:
        /* <DEDUP_REMOVED lines=8> */
.L_x_7728:
        /* <DEDUP_REMOVED lines=39> */
.L_x_7705:
        /* <DEDUP_REMOVED lines=11> */
.L_x_7704:
[----:B------:R-:W-:Y:S05]  /*05e0*/  BSYNC.RECONVERGENT B1 ;  /* 0x0000000000017941 */ /* 0x000fea0003800200 */
.L_x_7703:
        /* <DEDUP_REMOVED lines=12> */
.L_x_7708:
        /* <DEDUP_REMOVED lines=100> */
.L_x_7707:
[----:B------:R-:W-:Y:S05]  /*0cf0*/  BSYNC.RECONVERGENT B1 ;  /* 0x0000000000017941 */ /* 0x000fea0003800200 */
.L_x_7706:
        /* <DEDUP_REMOVED lines=55> */
.L_x_7710:
[----:B------:R-:W-:Y:S05]  /*1070*/  BSYNC.RECONVERGENT B1 ;  /* 0x0000000000017941 */ /* 0x000fea0003800200 */
.L_x_7709:
        /* <DEDUP_REMOVED lines=26> */
.L_x_7702:
[----:B------:R-:W-:Y:S05]  /*1220*/  BSYNC.RECONVERGENT B0 ;  /* 0x0000000000007941 */ /* 0x000fea0003800200 */
.L_x_7701:
        /* <DEDUP_REMOVED lines=39> */
.L_x_7715:
[----:B------:R-:W0:Y:S01]  /*14a0*/  LDS R5, [R4] ;  /* 0x0000000004057984 */ /* 0x000e220000000800 */
[----:B------:R-:W-:-:S04]  /*14b0*/  IADD3 R7, PT, PT, R7, 0x1, RZ ;  /* 0x0000000107077810 */ /* 0x000fc80007ffe0ff */
[----:B------:R-:W-:Y:S01]  /*14c0*/  ISETP.NE.AND P0, PT, R7, RZ, PT ;  /* 0x000000ff0700720c */ /* 0x000fe20003f05270 */
[----:B0-----:R-:W-:-:S05]  /*14d0*/  FMUL.FTZ R5, R5, R2 ;  /* 0x0000000205057220 */ /* 0x001fca0000410000 */
[----:B------:R0:W-:Y:S02]  /*14e0*/  STS [R4], R5 ;  /* 0x0000000504007388 */ /* 0x0001e40000000800 */
[----:B0-----:R-:W-:-:S05]  /*14f0*/  IADD3 R4, PT, PT, R4, 0x200, RZ ;  /* 0x0000020004047810 */ /* 0x001fca0007ffe0ff */
[----:B------:R-:W-:Y:S05]  /*1500*/  @P0 BRA `(.L_x_7715) ;  /* 0xfffffffc00e40947 */ /* 0x000fea000383ffff */
.L_x_7714:
[----:B------:R-:W-:Y:S05]  /*1510*/  BSYNC.RECONVERGENT B1 ;  /* 0x0000000000017941 */ /* 0x000fea0003800200 */
.L_x_7713:
        /* <DEDUP_REMOVED lines=12> */
.L_x_7718:
        /* <DEDUP_REMOVED lines=52> */
.L_x_7717:
[----:B------:R-:W-:Y:S05]  /*1920*/  BSYNC.RECONVERGENT B1 ;  /* 0x0000000000017941 */ /* 0x000fea0003800200 */
.L_x_7716:
        /* <DEDUP_REMOVED lines=31> */
.L_x_7720:
[----:B------:R-:W-:Y:S05]  /*1b20*/  BSYNC.RECONVERGENT B1 ;  /* 0x0000000000017941 */ /* 0x000fea0003800200 */
.L_x_7719:
        /* <DEDUP_REMOVED lines=14> */
.L_x_7712:
[----:B------:R-:W-:Y:S05]  /*1c10*/  BSYNC.RECONVERGENT B0 ;  /* 0x0000000000007941 */ /* 0x000fea0003800200 */
.L_x_7711:
[----:B------:R-:W-:Y:S01]  /*1c20*/  BAR.SYNC.DEFER_BLOCKING 0x0 ;  /* 0x0000000000007b1d */ /* 0x000fe20000010000 */
[----:B0-----:R-:W-:Y:S02]  /*1c30*/  LOP3.LUT R2, R22, 0x1, RZ, 0xc0, !PT ;  /* 0x0000000116027812 */ /* 0x001fe400078ec0ff */
[----:B-1----:R-:W-:Y:S02]  /*1c40*/  CS2R R6, SRZ ;  /* 0x0000000000067805 */ /* 0x002fe4000001ff00 */
[----:B------:R-:W-:-:S03]  /*1c50*/  SHF.R.U32.HI R5, RZ, 0x1, R16 ;  /* 0x00000001ff057819 */ /* 0x000fc60000011610 */
[----:B------:R-:W-:Y:S01]  /*1c60*/  BAR.SYNC.DEFER_BLOCKING 0x0 ;  /* 0x0000000000007b1d */ /* 0x000fe20000010000 */
[----:B------:R-:W-:Y:S01]  /*1c70*/  ISETP.NE.AND P2, PT, R2, RZ, PT ;  /* 0x000000ff0200720c */ /* 0x000fe20003f45270 */
[----:B------:R-:W-:Y:S01]  /*1c80*/  IMAD R5, R18, 0x70, R5 ;  /* 0x0000007012057824 */ /* 0x000fe200078e0205 */
[----:B------:R-:W-:Y:S02]  /*1c90*/  LOP3.LUT R2, R22, 0x3c0, RZ, 0xc0, !PT ;  /* 0x000003c016027812 */ /* 0x000fe400078ec0ff */
[----:B------:R-:W-:Y:S01]  /*1ca0*/  IADD3 R3, PT, PT, R3, 0x20, RZ ;  /* 0x0000002003037810 */ /* 0x000fe20007ffe0ff */
[----:B------:R-:W-:Y:S01]  /*1cb0*/  BSSY.RECONVERGENT B0, `(.L_x_7721) ;  /* 0x0000023000007945 */ /* 0x000fe20003800200 */
[----:B------:R-:W-:Y:S02]  /*1cc0*/  ISETP.NE.OR P5, PT, R2, 0x40, P2 ;  /* 0x000000400200780c */ /* 0x000fe400017a5670 */
[----:B------:R-:W-:Y:S02]  /*1cd0*/  LEA R0, R0, R3, 0x18 ;  /* 0x0000000300007211 */ /* 0x000fe400078ec0ff */
[----:B------:R-:W-:-:S02]  /*1ce0*/  LOP3.LUT P0, RZ, R22, 0x3c1, RZ, 0xc0, !PT ;  /* 0x000003c116ff7812 */ /* 0x000fc4000780c0ff */
[C---:B------:R-:W-:Y:S02]  /*1cf0*/  LOP3.LUT R3, R22.reuse, 0x3e0, RZ, 0xc0, !PT ;  /* 0x000003e016037812 */ /* 0x040fe400078ec0ff */
[----:B------:R-:W-:Y:S02]  /*1d00*/  LEA R9, R5, R0, 0x2 ;  /* 0x0000000005097211 */ /* 0x000fe400078e10ff */
[----:B------:R-:W-:Y:S02]  /*1d10*/  CS2R R4, SRZ ;  /* 0x0000000000047805 */ /* 0x000fe4000001ff00 */
[----:B------:R-:W-:Y:S02]  /*1d20*/  ISETP.NE.OR P4, PT, R3, 0x20, P2 ;  /* 0x000000200300780c */ /* 0x000fe40001785670 */
[----:B------:R-:W-:Y:S01]  /*1d30*/  CS2R R2, SRZ ;  /* 0x0000000000027805 */ /* 0x000fe2000001ff00 */
[----:B------:R-:W-:Y:S01]  /*1d40*/  HFMA2 R0, -RZ, RZ, 0, 0 ;  /* 0x00000000ff007431 */ /* 0x000fe200000001ff */
[----:B------:R-:W-:-:S02]  /*1d50*/  LOP3.LUT P1, RZ, R22, 0x3e1, RZ, 0xc0, !PT ;  /* 0x000003e116ff7812 */ /* 0x000fc4000782c0ff */
        /* <DEDUP_REMOVED lines=24> */
.L_x_7722:
[----:B------:R-:W-:Y:S05]  /*1ee0*/  BSYNC.RECONVERGENT B0 ;  /* 0x0000000000007941 */ /* 0x000fea0003800200 */
.L_x_7721:
        /* <DEDUP_REMOVED lines=25> */
.L_x_7724:
[----:B------:R-:W-:Y:S05]  /*2080*/  BSYNC.RECONVERGENT B0 ;  /* 0x0000000000007941 */ /* 0x000fea0003800200 */
.L_x_7723:
        /* <DEDUP_REMOVED lines=25> */
.L_x_7700:
[----:B------:R-:W-:Y:S01]  /*2220*/  MOV R12, 0x10 ;  /* 0x00000010000c7802 */ /* 0x000fe20000000f00 */
[----:B------:R-:W-:Y:S01]  /*2230*/  HFMA2 R11, -RZ, RZ, 0, 1.847743988037109375e-06 ;  /* 0x0000001fff0b7431 */ /* 0x000fe200000001ff */
[----:B------:R-:W-:-:S07]  /*2240*/  MOV R15, 0xffffffff ;  /* 0xffffffff000f7802 */ /* 0x000fce0000000f00 */
[----:B------:R-:W-:Y:S05]  /*2250*/  WARPSYNC.COLLECTIVE R15, `(.L_x_7725) ;  /* 0x000000000f087348 */ /* 0x000fea0003c00000 */
[----:B------:R0:W1:Y:S02]  /*2260*/  SHFL.BFLY P6, R14, R13, R12, R11 ;  /* 0x0c00000c0d0e7389 */ /* 0x00006400000c000b */
[----:B01----:R-:W-:Y:S05]  /*2270*/  ENDCOLLECTIVE ;  /* 0x000000000000791b */ /* 0x003fea0003800000 */
.L_x_7725:
[----:B------:R-:W-:Y:S01]  /*2280*/  HFMA2 R12, -RZ, RZ, 0, 4.76837158203125e-07 ;  /* 0x00000008ff0c7431 */ /* 0x000fe200000001ff */
[----:B------:R-:W-:-:S04]  /*2290*/  FMNMX.FTZ R0, R14, -3.40282346638528859812e+38, !PT ;  /* 0xff7fffff0e007809 */ /* 0x000fc80007810000 */
[----:B------:R-:W-:-:S07]  /*22a0*/  MOV R13, R0 ;  /* 0x00000000000d7202 */ /* 0x000fce0000000f00 */
[----:B------:R-:W-:Y:S05]  /*22b0*/  WARPSYNC.COLLECTIVE R15, `(.L_x_7726) ;  /* 0x000000000f087348 */ /* 0x000fea0003c00000 */
[----:B------:R0:W1:Y:S02]  /*22c0*/  SHFL.BFLY P6, R14, R13, R12, R11 ;  /* 0x0c00000c0d0e7389 */ /* 0x00006400000c000b */
[----:B01----:R-:W-:Y:S05]  /*22d0*/  ENDCOLLECTIVE ;  /* 0x000000000000791b */ /* 0x003fea0003800000 */
.L_x_7726:
[----:B------:R-:W-:Y:S01]  /*22e0*/  HFMA2 R12, -RZ, RZ, 0, 2.384185791015625e-07 ;  /* 0x00000004ff0c7431 */ /* 0x000fe200000001ff */
[----:B------:R-:W-:-:S04]  /*22f0*/  FMNMX.FTZ R2, R0, R14, !PT ;  /* 0x0000000e00027209 */ /* 0x000fc80007810000 */
[----:B------:R-:W-:-:S07]  /*2300*/  MOV R13, R2 ;  /* 0x00000002000d7202 */ /* 0x000fce0000000f00 */
[----:B------:R-:W-:Y:S05]  /*2310*/  WARPSYNC.COLLECTIVE R15, `(.L_x_7727) ;  /* 0x000000000f087348 */ /* 0x000fea0003c00000 */
[----:B------:R0:W1:Y:S02]  /*2320*/  SHFL.BFLY P6, R14, R13, R12, R11 ;  /* 0x0c00000c0d0e7389 */ /* 0x00006400000c000b */
[----:B01----:R-:W-:Y:S05]  /*2330*/  ENDCOLLECTIVE ;  /* 0x000000000000791b */ /* 0x003fea0003800000 */
.L_x_7727:
[----:B------:R-:W-:Y:S05]  /*2340*/  BRA `(.L_x_7728) ;  /* 0xffffffdc00dc7947 */ /* 0x000fea000383ffff */
.L_x_7729:
        /* <DEDUP_REMOVED lines=11> */
.L_x_25720:


//--------------------- .text._ZN4vllm25paged_attention_v1_kernelIfhLi96ELi8ELi128ELNS_18Fp8KVCacheDataTypeE2ELb0EEEvPT_PKS2_PKT0_S8_ifPKiSA_iPKfiiiSC_SC_iiiii --------------------------
	.section	.text._ZN4vllm25paged_attention_v1_kernelIfhLi96ELi8ELi128ELNS_18Fp8KVCacheDataTypeE2ELb0EEEvPT_PKS2_PKT0_S8_ifPKiSA_iPKfiiiSC_SC_iiiii,"ax",@progbits
	.align	128
        .global         _ZN4vllm25paged_attention_v1_kernelIfhLi96ELi8ELi128ELNS_18Fp8KVCacheDataTypeE2ELb0EEEvPT_PKS2_PKT0_S8_ifPKiSA_iPKfiiiSC_SC_iiiii
        .type           _ZN4vllm25paged_attention_v1_kernelIfhLi96ELi8ELi128ELNS_18Fp8KVCacheDataTypeE2ELb0EEEvPT_PKS2_PKT0_S8_ifPKiSA_iPKfiiiSC_SC_iiiii,@function
        .size           _ZN4vllm25paged_attention_v1_kernelIfhLi96ELi8ELi128ELNS_18Fp8KVCacheDataTypeE2ELb0EEEvPT_PKS2_PKT0_S8_ifPKiSA_iPKfiiiSC_SC_iiiii,(.L_x_25721 - _ZN4vllm25paged_attention_v1_kernelIfhLi96ELi8ELi128ELNS_18Fp8KVCacheDataTypeE2ELb0EEEvPT_PKS2_PKT0_S8_ifPKiSA_iPKfiiiSC_SC_iiiii)
        .other          _ZN4vllm25paged_attention_v1_kernelIfhLi96ELi8ELi128ELNS_18Fp8KVCacheDataTypeE2ELb0EEEvPT_PKS2_PKT0_S8_ifPKiSA_iPKfiiiSC_SC_iiiii,@"STO_CUDA_ENTRY STV_DEFAULT"
_ZN4vllm25paged_attention_v1_kernelIfhLi96ELi8ELi128ELNS_18Fp8KVCacheDataTypeE2ELb0EEEvPT_PKS2_PKT0_S8_ifPKiSA_iPKfiiiSC_SC_iiiii:
.text._ZN4vllm25paged_attention_v1_kernelIfhLi96ELi8ELi128ELNS_18Fp8KVCacheDataTypeE2ELb0EEEvPT_PKS2_PKT0_S8_ifPKiSA_iPKfiiiSC_SC_iiiii:
        /* <DEDUP_REMOVED lines=35> */
.L_x_7731:
[----:B------:R-:W-:Y:S05]  /*0230*/  BSYNC.RECONVERGENT B6 ;  /* 0x0000000000067941 */ /* 0x000fea0003800200 */
.L_x_7730:
        /* <DEDUP_REMOVED lines=8> */
.L_x_7760:
        /* <DEDUP_REMOVED lines=39> */
.L_x_7737:
        /* <DEDUP_REMOVED lines=11> */
.L_x_7736:
[----:B------:R-:W-:Y:S05]  /*05e0*/  BSYNC.RECONVERGENT B1 ;  /* 0x0000000000017941 */ /* 0x000fea0003800200 */
.L_x_7735:
        /* <DEDUP_REMOVED lines=12> */
.L_x_7740:
        /* <DEDUP_REMOVED lines=100> */
.L_x_7739:
[----:B------:R-:W-:Y:S05]  /*0cf0*/  BSYNC.RECONVERGENT B1 ;  /* 0x0000000000017941 */ /* 0x000fea0003800200 */
.L_x_7738:
        /* <DEDUP_REMOVED lines=55> */
.L_x_7742:
[----:B------:R-:W-:Y:S05]  /*1070*/  BSYNC.RECONVERGENT B1 ;  /* 0x0000000000017941 */ /* 0x000fea0003800200 */
.L_x_7741:
        /* <DEDUP_REMOVED lines=26> */
.L_x_7734:
[----:B------:R-:W-:Y:S05]  /*1220*/  BSYNC.RECONVERGENT B0 ;  /* 0x0000000000007941 */ /* 0x000fea0003800200 */
.L_x_7733:
        /* <DEDUP_REMOVED lines=39> */
.L_x_7747:
[----:B------:R-:W0:Y:S01]  /*14a0*/  LDS R5, [R4] ;  /* 0x0000000004057984 */ /* 0x000e220000000800 */
[----:B------:R-:W-:-:S04]  /*14b0*/  IADD3 R7, PT, PT, R7, 0x1, RZ ;  /* 0x0000000107077810 */ /* 0x000fc80007ffe0ff */
[----:B------:R-:W-:Y:S01]  /*14c0*/  ISETP.NE.AND P0, PT, R7, RZ, PT ;  /* 0x000000ff0700720c */ /* 0x000fe20003f05270 */
[----:B0-----:R-:W-:-:S05]  /*14d0*/  FMUL.FTZ R5, R5, R2 ;  /* 0x0000000205057220 */ /* 0x001fca0000410000 */
[----:B------:R0:W-:Y:S02]  /*14e0*/  STS [R4], R5 ;  /* 0x0000000504007388 */ /* 0x0001e40000000800 */
[----:B0-----:R-:W-:-:S05]  /*14f0*/  IADD3 R4, PT, PT, R4, 0x200, RZ ;  /* 0x0000020004047810 */ /* 0x001fca0007ffe0ff */
[----:B------:R-:W-:Y:S05]  /*1500*/  @P0 BRA `(.L_x_7747) ;  /* 0xfffffffc00e40947 */ /* 0x000fea000383ffff */
.L_x_7746:
[----:B------:R-:W-:Y:S05]  /*1510*/  BSYNC.RECONVERGENT B1 ;  /* 0x0000000000017941 */ /* 0x000fea0003800200 */
.L_x_7745:
        /* <DEDUP_REMOVED lines=12> */
.L_x_7750:
        /* <DEDUP_REMOVED lines=52> */
.L_x_7749:
[----:B------:R-:W-:Y:S05]  /*1920*/  BSYNC.RECONVERGENT B1 ;  /* 0x0000000000017941 */ /* 0x000fea0003800200 */
.L_x_7748:
        /* <DEDUP_REMOVED lines=31> */
.L_x_7752:
[----:B------:R-:W-:Y:S05]  /*1b20*/  BSYNC.RECONVERGENT B1 ;  /* 0x0000000000017941 */ /* 0x000fea0003800200 */
.L_x_7751:
        /* <DEDUP_REMOVED lines=14> */
.L_x_7744:
[----:B------:R-:W-:Y:S05]  /*1c10*/  BSYNC.RECONVERGENT B0 ;  /* 0x0000000000007941 */ /* 0x000fea0003800200 */
.L_x_7743:
[----:B------:R-:W-:Y:S01]  /*1c20*/  BAR.SYNC.DEFER_BLOCKING 0x0 ;  /* 0x0000000000007b1d */ /* 0x000fe20000010000 */
[----:B0-----:R-:W-:Y:S01]  /*1c30*/  LOP3.LUT R2, R22, 0x1, RZ, 0xc0, !PT ;  /* 0x0000000116027812 */ /* 0x001fe200078ec0ff */
[----:B------:R-:W-:Y:S01]  /*1c40*/  HFMA2 R6, -RZ, RZ, 0, 0 ;  /* 0x00000000ff067431 */ /* 0x000fe200000001ff */
[----:B-1----:R-:W-:-:S05]  /*1c50*/  SHF.R.U32.HI R5, RZ, 0x1, R16 ;  /* 0x00000001ff057819 */ /* 0x002fca0000011610 */
        /* <DEDUP_REMOVED lines=9> */
[----:B------:R-:W-:Y:S02]  /*1cf0*/  LOP3.LUT R3, R22, 0x3e0, RZ, 0xc0, !PT ;  /* 0x000003e016037812 */ /* 0x000fe400078ec0ff */
[----:B------:R-:W-:Y:S02]  /*1d00*/  LEA R7, R5, R0, 0x2 ;  /* 0x0000000005077211 */ /* 0x000fe400078e10ff */
[----:B------:R-:W-:Y:S02]  /*1d10*/  CS2R R4, SRZ ;  /* 0x0000000000047805 */ /* 0x000fe4000001ff00 */
[----:B------:R-:W-:Y:S02]  /*1d20*/  ISETP.NE.OR P4, PT, R3, 0x20, P2 ;  /* 0x000000200300780c */ /* 0x000fe40001785670 */
[----:B------:R-:W-:Y:S02]  /*1d30*/  CS2R R2, SRZ ;  /* 0x0000000000027805 */ /* 0x000fe4000001ff00 */
[----:B------:R-:W-:-:S02]  /*1d40*/  MOV R0, RZ ;  /* 0x000000ff00007202 */ /* 0x000fc40000000f00 */
        /* <DEDUP_REMOVED lines=22> */
.L_x_7754:
[----:B------:R-:W-:Y:S05]  /*1eb0*/  BSYNC.RECONVERGENT B0 ;  /* 0x0000000000007941 */ /* 0x000fea0003800200 */
.L_x_7753:
        /* <DEDUP_REMOVED lines=22> */
.L_x_7756:
[----:B------:R-:W-:Y:S05]  /*2020*/  BSYNC.RECONVERGENT B0 ;  /* 0x0000000000007941 */ /* 0x000fea0003800200 */
.L_x_7755:
        /* <DEDUP_REMOVED lines=22> */
[----:B------:R-:W-:Y:S01]  /*2190*/  STG.E desc[UR36][R8.64+0x140], R0 ;  /* 0x0001400008007986 */ /* 0x000fe2000c101924 */
[----:B------:R-:W-:Y:S05]  /*21a0*/  EXIT ;  /* 0x000000000000794d */ /* 0x000fea0003800000 */
.L_x_7732:
[----:B------:R-:W-:Y:S01]  /*21b0*/  HFMA2 R12, -RZ, RZ, 0, 9.5367431640625e-07 ;  /* 0x00000010ff0c7431 */ /* 0x000fe200000001ff */
[----:B------:R-:W-:Y:S02]  /*21c0*/  MOV R11, 0x1f ;  /* 0x0000001f000b7802 */ /* 0x000fe40000000f00 */
[----:B------:R-:W-:-:S07]  /*21d0*/  MOV R15, 0xffffffff ;  /* 0xffffffff000f7802 */ /* 0x000fce0000000f00 */
[----:B------:R-:W-:Y:S05]  /*21e0*/  WARPSYNC.COLLECTIVE R15, `(.L_x_7757) ;  /* 0x000000000f087348 */ /* 0x000fea0003c00000 */
[----:B------:R0:W1:Y:S02]  /*21f0*/  SHFL.BFLY P6, R14, R13, R12, R11 ;  /* 0x0c00000c0d0e7389 */ /* 0x00006400000c000b */
[----:B01----:R-:W-:Y:S05]  /*2200*/  ENDCOLLECTIVE ;  /* 0x000000000000791b */ /* 0x003fea0003800000 */
.L_x_7757:
[----:B------:R-:W-:Y:S01]  /*2210*/  HFMA2 R12, -RZ, RZ, 0, 4.76837158203125e-07 ;  /* 0x00000008ff0c7431 */ /* 0x000fe200000001ff */
[----:B------:R-:W-:-:S04]  /*2220*/  FMNMX.FTZ R0, R14, -3.40282346638528859812e+38, !PT ;  /* 0xff7fffff0e007809 */ /* 0x000fc80007810000 */
[----:B------:R-:W-:-:S07]  /*2230*/  MOV R13, R0 ;  /* 0x00000000000d7202 */ /* 0x000fce0000000f00 */
[----:B------:R-:W-:Y:S05]  /*2240*/  WARPSYNC.COLLECTIVE R15, `(.L_x_7758) ;  /* 0x000000000f087348 */ /* 0x000fea0003c00000 */
[----:B------:R0:W1:Y:S02]  /*2250*/  SHFL.BFLY P6, R14, R13, R12, R11 ;  /* 0x0c00000c0d0e7389 */ /* 0x00006400000c000b */
[----:B01----:R-:W-:Y:S05]  /*2260*/  ENDCOLLECTIVE ;  /* 0x000000000000791b */ /* 0x003fea0003800000 */
.L_x_7758:
[----:B------:R-:W-:Y:S01]  /*2270*/  HFMA2 R12, -RZ, RZ, 0, 2.384185791015625e-07 ;  /* 0x00000004ff0c7431 */ /* 0x000fe200000001ff */
[----:B------:R-:W-:-:S04]  /*2280*/  FMNMX.FTZ R2, R0, R14, !PT ;  /* 0x0000000e00027209 */ /* 0x000fc80007810000 */
[----:B------:R-:W-:-:S07]  /*2290*/  MOV R13, R2 ;  /* 0x00000002000d7202 */ /* 0x000fce0000000f00 */
[----:B------:R-:W-:Y:S05]  /*22a0*/  WARPSYNC.COLLECTIVE R15, `(.L_x_7759) ;  /* 0x000000000f087348 */ /* 0x000fea0003c00000 */
[----:B------:R0:W1:Y:S02]  /*22b0*/  SHFL.BFLY P6, R14, R13, R12, R11 ;  /* 0x0c00000c0d0e7389 */ /* 0x00006400000c000b */
[----:B01----:R-:W-:Y:S05]  /*22c0*/  ENDCOLLECTIVE ;  /* 0x000000000000791b */ /* 0x003fea0003800000 */
.L_x_7759:
[----:B------:R-:W-:Y:S05]  /*22d0*/  BRA `(.L_x_7760) ;  /* 0xffffffdc00f87947 */ /* 0x000fea000383ffff */
.L_x_7761:
        /* <DEDUP_REMOVED lines=10> */
.L_x_25721:


//--------------------- .text._ZN4vllm25paged_attention_v1_kernelIfhLi80ELi8ELi128ELNS_18Fp8KVCacheDataTypeE2ELb0EEEvPT_PKS2_PKT0_S8_ifPKiSA_iPKfiiiSC_SC_iiiii --------------------------
	.section	.text._ZN4vllm25paged_attention_v1_kernelIfhLi80ELi8ELi128ELNS_18Fp8KVCacheDataTypeE2ELb0EEEvPT_PKS2_PKT0_S8_ifPKiSA_iPKfiiiSC_SC_iiiii,"ax",@progbits
	.align	128
        .global         _ZN4vllm25paged_attention_v1_kernelIfhLi80ELi8ELi128ELNS_18Fp8KVCacheDataTypeE2ELb0EEEvPT_PKS2_PKT0_S8_ifPKiSA_iPKfiiiSC_SC_iiiii
        .type           _ZN4vllm25paged_attention_v1_kernelIfhLi80ELi8ELi128ELNS_18Fp8KVCacheDataTypeE2ELb0EEEvPT_PKS2_PKT0_S8_ifPKiSA_iPKfiiiSC_SC_iiiii,@function
        .size           _ZN4vllm25paged_attention_v1_kernelIfhLi80ELi8ELi128ELNS_18Fp8KVCacheDataTypeE2ELb0EEEvPT_PKS2_PKT0_S8_ifPKiSA_iPKfiiiSC_SC_iiiii,(.L_x_25722 - _ZN4vllm25paged_attention_v1_kernelIfhLi80ELi8ELi128ELNS_18Fp8KVCacheDataTypeE2ELb0EEEvPT_PKS2_PKT0_S8_ifPKiSA_iPKfiiiSC_SC_iiiii)
        .other          _ZN4vllm25paged_attention_v1_kernelIfhLi80ELi8ELi128ELNS_18Fp8KVCacheDataTypeE2ELb0EEEvPT_PKS2_PKT0_S8_ifPKiSA_iPKfiiiSC_SC_iiiii,@"STO_CUDA_ENTRY STV_DEFAULT"
_ZN4vllm25paged_attention_v1_kernelIfhLi80ELi8ELi128ELNS_18Fp8KVCacheDataTypeE2ELb0EEEvPT_PKS2_PKT0_S8_ifPKiSA_iPKfiiiSC_SC_iiiii:
.text._ZN4vllm25paged_attention_v1_kernelIfhLi80ELi8ELi128ELNS_18Fp8KVCacheDataTypeE2ELb0EEEvPT_PKS2_PKT0_S8_ifPKiSA_iPKfiiiSC_SC_iiiii:
        /* <DEDUP_REMOVED lines=35> */
.L_x_7763:
[----:B------:R-:W-:Y:S05]  /*0230*/  BSYNC.RECONVERGENT B6 ;  /* 0x0000000000067941 */ /* 0x000fea0003800200 */
.L_x_7762:
        /* <DEDUP_REMOVED lines=8> */
.L_x_7792:
        /* <DEDUP_REMOVED lines=39> */
.L_x_7769:
        /* <DEDUP_REMOVED lines=11> */
.L_x_7768:
[----:B------:R-:W-:Y:S05]  /*05e0*/  BSYNC.RECONVERGENT B1 ;  /* 0x0000000000017941 */ /* 0x000fea0003800200 */
.L_x_7767:
        /* <DEDUP_REMOVED lines=12> */
.L_x_7772:
        /* <DEDUP_REMOVED lines=100> */
.L_x_7771:
[----:B------:R-:W-:Y:S05]  /*0cf0*/  BSYNC.RECONVERGENT B1 ;  /* 0x0000000000017941 */ /* 0x000fea0003800200 */
.L_x_7770:
        /* <DEDUP_REMOVED lines=55> */
.L_x_7774:
[----:B------:R-:W-:Y:S05]  /*1070*/  BSYNC.RECONVERGENT B1 ;  /* 0x0000000000017941 */ /* 0x000fea0003800200 */
.L_x_7773:
        /* <DEDUP_REMOVED lines=26> */
.L_x_7766:
[----:B------:R-:W-:Y:S05]  /*1220*/  BSYNC.RECONVERGENT B0 ;  /* 0x0000000000007941 */ /* 0x000fea0003800200 */
.L_x_7765:
        /* <DEDUP_REMOVED lines=39> */
.L_x_7779:
[----:B------:R-:W0:Y:S01]  /*14a0*/  LDS R5, [R4] ;  /* 0x0000000004057984 */ /* 0x000e220000000800 */
[----:B------:R-:W-:-:S04]  /*14b0*/  IADD3 R7, PT, PT, R7, 0x1, RZ ;  /* 0x0000000107077810 */ /* 0x000fc80007ffe0ff */
[----:B------:R-:W-:Y:S01]  /*14c0*/  ISETP.NE.AND P0, PT, R7, RZ, PT ;  /* 0x000000ff0700720c */ /* 0x000fe20003f05270 */
[----:B0-----:R-:W-:-:S05]  /*14d0*/  FMUL.FTZ R5, R5, R2 ;  /* 0x0000000205057220 */ /* 0x001fca0000410000 */
[----:B------:R0:W-:Y:S02]  /*14e0*/  STS [R4], R5 ;  /* 0x0000000504007388 */ /* 0x0001e40000000800 */
[----:B0-----:R-:W-:-:S05]  /*14f0*/  IADD3 R4, PT, PT, R4, 0x200, RZ ;  /* 0x0000020004047810 */ /* 0x001fca0007ffe0ff */
[----:B------:R-:W-:Y:S05]  /*1500*/  @P0 BRA `(.L_x_7779) ;  /* 0xfffffffc00e40947 */ /* 0x000fea000383ffff */
.L_x_7778:
[----:B------:R-:W-:Y:S05]  /*1510*/  BSYNC.RECONVERGENT B1 ;  /* 0x0000000000017941 */ /* 0x000fea0003800200 */
.L_x_7777:
        /* <DEDUP_REMOVED lines=12> */
.L_x_7782:
        /* <DEDUP_REMOVED lines=52> */
.L_x_7781:
[----:B------:R-:W-:Y:S05]  /*1920*/  BSYNC.RECONVERGENT B1 ;  /* 0x0000000000017941 */ /* 0x000fea0003800200 */
.L_x_7780:
        /* <DEDUP_REMOVED lines=31> */
.L_x_7784:
[----:B------:R-:W-:Y:S05]  /*1b20*/  BSYNC.RECONVERGENT B1 ;  /* 0x0000000000017941 */ /* 0x000fea0003800200 */
.L_x_7783:
        /* <DEDUP_REMOVED lines=14> */
.L_x_7776:
[----:B------:R-:W-:Y:S05]  /*1c10*/  BSYNC.RECONVERGENT B0 ;  /* 0x0000000000007941 */ /* 0x000fea0003800200 */
.L_x_7775:
[----:B------:R-:W-:Y:S01]  /*1c20*/  BAR.SYNC.DEFER_BLOCKING 0x0 ;  /* 0x0000000000007b1d */ /* 0x000fe20000010000 */
[----:B0-----:R-:W-:Y:S01]  /*1c30*/  LOP3.LUT R2, R22, 0x1, RZ, 0xc0, !PT ;  /* 0x0000000116027812 */ /* 0x001fe200078ec0ff */
[----:B-1----:R-:W-:Y:S01]  /*1c40*/  HFMA2 R9, -RZ, RZ, 0, 0 ;  /* 0x00000000ff097431 */ /* 0x002fe200000001ff */
[----:B------:R-:W-:Y:S01]  /*1c50*/  SHF.R.U32.HI R5, RZ, 0x1, R16 ;  /* 0x00000001ff057819 */ /* 0x000fe20000011610 */
[----:B------:R-:W-:Y:S01]  /*1c60*/  HFMA2 R13, -RZ, RZ, 0, 0 ;  /* 0x00000000ff0d7431 */ /* 0x000fe200000001ff */
        /* <DEDUP_REMOVED lines=9> */
[----:B------:R-:W-:Y:S02]  /*1d00*/  MOV R7, RZ ;  /* 0x000000ff00077202 */ /* 0x000fe40000000f00 */
[----:B------:R-:W-:Y:S01]  /*1d10*/  LEA R0, R5, R0, 0x2 ;  /* 0x0000000005007211 */ /* 0x000fe200078e10ff */
[----:B------:R-:W-:Y:S01]  /*1d20*/  HFMA2 R5, -RZ, RZ, 0, 0 ;  /* 0x00000000ff057431 */ /* 0x000fe200000001ff */
[----:B------:R-:W-:Y:S02]  /*1d30*/  MOV R11, RZ ;  /* 0x000000ff000b7202 */ /* 0x000fe40000000f00 */
[----:B------:R-:W-:-:S02]  /*1d40*/  LOP3.LUT R3, R22, 0x3e0, RZ, 0xc0, !PT ;  /* 0x000003e016037812 */ /* 0x000fc400078ec0ff */
[C---:B------:R-:W-:Y:S02]  /*1d50*/  LOP3.LUT P1, RZ, R22.reuse, 0x3e1, RZ, 0xc0, !PT ;  /* 0x000003e116ff7812 */ /* 0x040fe4000782c0ff */
[----:B------:R-:W-:Y:S02]  /*1d60*/  ISETP.NE.OR P4, PT, R3, 0x20, P2 ;  /* 0x000000200300780c */ /* 0x000fe40001785670 */
        /* <DEDUP_REMOVED lines=18> */
.L_x_7786:
[----:B------:R-:W-:Y:S05]  /*1e90*/  BSYNC.RECONVERGENT B0 ;  /* 0x0000000000007941 */ /* 0x000fea0003800200 */
.L_x_7785:
        /* <DEDUP_REMOVED lines=19> */
.L_x_7788:
[----:B------:R-:W-:Y:S05]  /*1fd0*/  BSYNC.RECONVERGENT B0 ;  /* 0x0000000000007941 */ /* 0x000fea0003800200 */
.L_x_7787:
        /* <DEDUP_REMOVED lines=21> */
[----:B------:R-:W-:Y:S01]  /*2130*/  STG.E desc[UR36][R2.64+0x100], R13 ;  /* 0x0001000d02007986 */ /* 0x000fe2000c101924 */
[----:B------:R-:W-:Y:S05]  /*2140*/  EXIT ;  /* 0x000000000000794d */ /* 0x000fea0003800000 */
.L_x_7764:
[----:B------:R-:W-:Y:S01]  /*2150*/  MOV R12, 0x10 ;  /* 0x00000010000c7802 */ /* 0x000fe20000000f00 */
[----:B------:R-:W-:Y:S01]  /*2160*/  HFMA2 R11, -RZ, RZ, 0, 1.847743988037109375e-06 ;  /* 0x0000001fff0b7431 */ /* 0x000fe200000001ff */
[----:B------:R-:W-:-:S07]  /*2170*/  MOV R15, 0xffffffff ;  /* 0xffffffff000f7802 */ /* 0x000fce0000000f00 */
[----:B------:R-:W-:Y:S05]  /*2180*/  WARPSYNC.COLLECTIVE R15, `(.L_x_7789) ;  /* 0x000000000f087348 */ /* 0x000fea0003c00000 */
[----:B------:R0:W1:Y:S02]  /*2190*/  SHFL.BFLY P6, R14, R13, R12, R11 ;  /* 0x0c00000c0d0e7389 */ /* 0x00006400000c000b */
[----:B01----:R-:W-:Y:S05]  /*21a0*/  ENDCOLLECTIVE ;  /* 0x000000000000791b */ /* 0x003fea0003800000 */
.L_x_7789:
[----:B------:R-:W-:Y:S01]  /*21b0*/  HFMA2 R12, -RZ, RZ, 0, 4.76837158203125e-07 ;  /* 0x00000008ff0c7431 */ /* 0x000fe200000001ff */
[----:B------:R-:W-:-:S04]  /*21c0*/  FMNMX.FTZ R0, R14, -3.40282346638528859812e+38, !PT ;  /* 0xff7fffff0e007809 */ /* 0x000fc80007810000 */
[----:B------:R-:W-:-:S07]  /*21d0*/  MOV R13, R0 ;  /* 0x00000000000d7202 */ /* 0x000fce0000000f00 */
[----:B------:R-:W-:Y:S05]  /*21e0*/  WARPSYNC.COLLECTIVE R15, `(.L_x_7790) ;  /* 0x000000000f087348 */ /* 0x000fea0003c00000 */
[----:B------:R0:W1:Y:S02]  /*21f0*/  SHFL.BFLY P6, R14, R13, R12, R11 ;  /* 0x0c00000c0d0e7389 */ /* 0x00006400000c000b */
[----:B01----:R-:W-:Y:S05]  /*2200*/  ENDCOLLECTIVE ;  /* 0x000000000000791b */ /* 0x003fea0003800000 */
.L_x_7790:
[----:B------:R-:W-:Y:S01]  /*2210*/  HFMA2 R12, -RZ, RZ, 0, 2.384185791015625e-07 ;  /* 0x00000004ff0c7431 */ /* 0x000fe200000001ff */
[----:B------:R-:W-:-:S04]  /*2220*/  FMNMX.FTZ R2, R0, R14, !PT ;  /* 0x0000000e00027209 */ /* 0x000fc80007810000 */
[----:B------:R-:W-:-:S07]  /*2230*/  MOV R13, R2 ;  /* 0x00000002000d7202 */ /* 0x000fce0000000f00 */
[----:B------:R-:W-:Y:S05]  /*2240*/  WARPSYNC.COLLECTIVE R15, `(.L_x_7791) ;  /* 0x000000000f087348 */ /* 0x000fea0003c00000 */
[----:B------:R0:W1:Y:S02]  /*2250*/  SHFL.BFLY P6, R14, R13, R12, R11 ;  /* 0x0c00000c0d0e7389 */ /* 0x00006400000c000b */
[----:B01----:R-:W-:Y:S05]  /*2260*/  ENDCOLLECTIVE ;  /* 0x000000000000791b */ /* 0x003fea0003800000 */
.L_x_7791:
[----:B------:R-:W-:Y:S05]  /*2270*/  BRA `(.L_x_7792) ;  /* 0xffffffe000107947 */ /* 0x000fea000383ffff */
.L_x_7793:
        /* <DEDUP_REMOVED lines=16> */
.L_x_25722:


//--------------------- .text._ZN4vllm25paged_attention_v1_kernelIfhLi64ELi8ELi128ELNS_18Fp8KVCacheDataTypeE2ELb0EEEvPT_PKS2_PKT0_S8_ifPKiSA_iPKfiiiSC_SC_iiiii --------------------------
	.section	.text._ZN4vllm25paged_attention_v1_kernelIfhLi64ELi8ELi128ELNS_18Fp8KVCacheDataTypeE2ELb0EEEvPT_PKS2_PKT0_S8_ifPKiSA_iPKfiiiSC_SC_iiiii,"ax",@progbits
	.align	128
        .global         _ZN4vllm25paged_attention_v1_kernelIfhLi64ELi8ELi128ELNS_18Fp8KVCacheDataTypeE2ELb0EEEvPT_PKS2_PKT0_S8_ifPKiSA_iPKfiiiSC_SC_iiiii
        .type           _ZN4vllm25paged_attention_v1_kernelIfhLi64ELi8ELi128ELNS_18Fp8KVCacheDataTypeE2ELb0EEEvPT_PKS2_PKT0_S8_ifPKiSA_iPKfiiiSC_SC_iiiii,@function
        .size           _ZN4vllm25paged_attention_v1_kernelIfhLi64ELi8ELi128ELNS_18Fp8KVCacheDataTypeE2ELb0EEEvPT_PKS2_PKT0_S8_ifPKiSA_iPKfiiiSC_SC_iiiii,(.L_x_25723 - _ZN4vllm25paged_attention_v1_kernelIfhLi64ELi8ELi128ELNS_18Fp8KVCacheDataTypeE2ELb0EEEvPT_PKS2_PKT0_S8_ifPKiSA_iPKfiiiSC_SC_iiiii)
        .other          _ZN4vllm25paged_attention_v1_kernelIfhLi64ELi8ELi128ELNS_18Fp8KVCacheDataTypeE2ELb0EEEvPT_PKS2_PKT0_S8_ifPKiSA_iPKfiiiSC_SC_iiiii,@"STO_CUDA_ENTRY STV_DEFAULT"
_ZN4vllm25paged_attention_v1_kernelIfhLi64ELi8ELi128ELNS_18Fp8KVCacheDataTypeE2ELb0EEEvPT_PKS2_PKT0_S8_ifPKiSA_iPKfiiiSC_SC_iiiii:
.text._ZN4vllm25paged_attention_v1_kernelIfhLi64ELi8ELi128ELNS_18Fp8KVCacheDataTypeE2ELb0EEEvPT_PKS2_PKT0_S8_ifPKiSA_iPKfiiiSC_SC_iiiii:
        /* <DEDUP_REMOVED lines=35> */
.L_x_7795:
[----:B------:R-:W-:Y:S05]  /*0230*/  BSYNC.RECONVERGENT B6 ;  /* 0x0000000000067941 */ /* 0x000fea0003800200 */
.L_x_7794:
        /* <DEDUP_REMOVED lines=8> */
.L_x_7820:
        /* <DEDUP_REMOVED lines=39> */
.L_x_7801:
        /* <DEDUP_REMOVED lines=11> */
.L_x_7800:
[----:B------:R-:W-:Y:S05]  /*05e0*/  BSYNC.RECONVERGENT B1 ;  /* 0x0000000000017941 */ /* 0x000fea0003800200 */
.L_x_7799:
        /* <DEDUP_REMOVED lines=12> */
.L_x_7804:
        /* <DEDUP_REMOVED lines=100> */
.L_x_7803:
[----:B------:R-:W-:Y:S05]  /*0cf0*/  BSYNC.RECONVERGENT B1 ;  /* 0x0000000000017941 */ /* 0x000fea0003800200 */
.L_x_7802:
        /* <DEDUP_REMOVED lines=55> */
.L_x_7806:
[----:B------:R-:W-:Y:S05]  /*1070*/  BSYNC.RECONVERGENT B1 ;  /* 0x0000000000017941 */ /* 0x000fea0003800200 */
.L_x_7805:
        /* <DEDUP_REMOVED lines=26> */
.L_x_7798:
[----:B------:R-:W-:Y:S05]  /*1220*/  BSYNC.RECONVERGENT B0 ;  /* 0x0000000000007941 */ /* 0x000fea0003800200 */
.L_x_7797:
        /* <DEDUP_REMOVED lines=39> */
.L_x_7811:
[----:B------:R-:W0:Y:S01]  /*14a0*/  LDS R5, [R4] ;  /* 0x0000000004057984 */ /* 0x000e220000000800 */
[----:B------:R-:W-:-:S04]  /*14b0*/  IADD3 R7, PT, PT, R7, 0x1, RZ ;  /* 0x0000000107077810 */ /* 0x000fc80007ffe0ff */
[----:B------:R-:W-:Y:S01]  /*14c0*/  ISETP.NE.AND P0, PT, R7, RZ, PT ;  /* 0x000000ff0700720c */ /* 0x000fe20003f05270 */
[----:B0-----:R-:W-:-:S05]  /*14d0*/  FMUL.FTZ R5, R5, R2 ;  /* 0x0000000205057220 */ /* 0x001fca0000410000 */
[----:B------:R0:W-:Y:S02]  /*14e0*/  STS [R4], R5 ;  /* 0x0000000504007388 */ /* 0x0001e40000000800 */
[----:B0-----:R-:W-:-:S05]  /*14f0*/  IADD3 R4, PT, PT, R4, 0x200, RZ ;  /* 0x0000020004047810 */ /* 0x001fca0007ffe0ff */
[----:B------:R-:W-:Y:S05]  /*1500*/  @P0 BRA `(.L_x_7811) ;  /* 0xfffffffc00e40947 */ /* 0x000fea000383ffff */
.L_x_7810:
[----:B------:R-:W-:Y:S05]  /*1510*/  BSYNC.RECONVERGENT B1 ;  /* 0x0000000000017941 */ /* 0x000fea0003800200 */
.L_x_7809:
        /* <DEDUP_REMOVED lines=12> */
.L_x_7814:
        /* <DEDUP_REMOVED lines=52> */
.L_x_7813:
[----:B------:R-:W-:Y:S05]  /*1920*/  BSYNC.RECONVERGENT B1 ;  /* 0x0000000000017941 */ /* 0x000fea0003800200 */
.L_x_7812:
        /* <DEDUP_REMOVED lines=31> */
.L_x_7816:
[----:B------:R-:W-:Y:S05]  /*1b20*/  BSYNC.RECONVERGENT B1 ;  /* 0x0000000000017941 */ /* 0x000fea0003800200 */
.L_x_7815:
        /* <DEDUP_REMOVED lines=14> */
.L_x_7808:
[----:B------:R-:W-:Y:S05]  /*1c10*/  BSYNC.RECONVERGENT B0 ;  /* 0x0000000000007941 */ /* 0x000fea0003800200 */
.L_x_7807:
[----:B------:R-:W-:Y:S01]  /*1c20*/  BAR.SYNC.DEFER_BLOCKING 0x0 ;  /* 0x0000000000007b1d */ /* 0x000fe20000010000 */
[C---:B-1----:R-:W-:Y:S01]  /*1c30*/  LOP3.LUT R4, R22.reuse, 0x1, RZ, 0xc0, !PT ;  /* 0x0000000116047812 */ /* 0x042fe200078ec0ff */
[----:B------:R-:W-:Y:S01]  /*1c40*/  HFMA2 R5, -RZ, RZ, 0, 0 ;  /* 0x00000000ff057431 */ /* 0x000fe200000001ff */
[----:B0-----:R-:W-:Y:S01]  /*1c50*/  LOP3.LUT R2, R22, 0x3c0, RZ, 0xc0, !PT ;  /* 0x000003c016027812 */ /* 0x001fe200078ec0ff */
[----:B------:R-:W-:-:S04]  /*1c60*/  HFMA2 R9, -RZ, RZ, 0, 0 ;  /* 0x00000000ff097431 */ /* 0x000fc800000001ff */
[----:B------:R-:W-:Y:S01]  /*1c70*/  BAR.SYNC.DEFER_BLOCKING 0x0 ;  /* 0x0000000000007b1d */ /* 0x000fe20000010000 */
[----:B------:R-:W-:Y:S02]  /*1c80*/  ISETP.NE.U32.AND P0, PT, R4, 0x1, PT ;  /* 0x000000010400780c */ /* 0x000fe40003f05070 */
[----:B------:R-:W-:Y:S02]  /*1c90*/  SHF.R.U32.HI R13, RZ, 0x1, R16 ;  /* 0x00000001ff0d7819 */ /* 0x000fe40000011610 */
[----:B------:R-:W-:Y:S02]  /*1ca0*/  IADD3 R3, PT, PT, R3, 0x20, RZ ;  /* 0x0000002003037810 */ /* 0x000fe40007ffe0ff */
[----:B------:R-:W-:Y:S02]  /*1cb0*/  ISETP.NE.OR P1, PT, R2, 0x40, !P0 ;  /* 0x000000400200780c */ /* 0x000fe40004725670 */
[----:B------:R-:W-:Y:S02]  /*1cc0*/  LEA R8, R0, R3, 0x18 ;  /* 0x0000000300087211 */ /* 0x000fe400078ec0ff */
[----:B------:R-:W-:-:S02]  /*1cd0*/  LEA R18, R18, R13, 0x6 ;  /* 0x0000000d12127211 */ /* 0x000fc400078e30ff */
[----:B------:R-:W-:Y:S02]  /*1ce0*/  MOV R7, RZ ;  /* 0x000000ff00077202 */ /* 0x000fe40000000f00 */
[-C--:B------:R-:W-:Y:S02]  /*1cf0*/  LEA R18, R18, R8.reuse, 0x2 ;  /* 0x0000000812127211 */ /* 0x080fe400078e10ff */
[----:B------:R-:W-:Y:S02]  /*1d00*/  MOV R11, RZ ;  /* 0x000000ff000b7202 */ /* 0x000fe40000000f00 */
[C---:B------:R-:W-:Y:S02]  /*1d10*/  LOP3.LUT P2, RZ, R22.reuse, 0x3c1, RZ, 0xc0, !PT ;  /* 0x000003c116ff7812 */ /* 0x040fe4000784c0ff */
[----:B------:R-:W-:Y:S01]  /*1d20*/  LOP3.LUT R3, R22, 0x3e1, RZ, 0xc0, !PT ;  /* 0x000003e116037812 */ /* 0x000fe200078ec0ff */
[----:B------:R-:W-:Y:S03]  /*1d30*/  @!P1 STS [R18+-0x200], R5 ;  /* 0xfffe000512009388 */ /* 0x000fe60000000800 */
[----:B------:R-:W-:Y:S01]  /*1d40*/  ISETP.NE.AND P3, PT, R3, 0x20, PT ;  /* 0x000000200300780c */ /* 0x000fe20003f65270 */
[----:B------:R-:W-:Y:S04]  /*1d50*/  @!P1 STS [R18+-0x1c0], R7 ;  /* 0xfffe400712009388 */ /* 0x000fe80000000800 */
[----:B------:R-:W-:Y:S04]  /*1d60*/  @!P1 STS [R18+-0x180], R9 ;  /* 0xfffe800912009388 */ /* 0x000fe80000000800 */
[----:B------:R-:W-:Y:S01]  /*1d70*/  @!P1 STS [R18+-0x140], R11 ;  /* 0xfffec00b12009388 */ /* 0x000fe20000000800 */
[----:B------:R-:W-:Y:S03]  /*1d80*/  BAR.SYNC.DEFER_BLOCKING 0x0 ;  /* 0x0000000000007b1d */ /* 0x000fe60000010000 */
[----:B------:R-:W-:-:S02]  /*1d90*/  @!P3 LEA R8, R13, R8, 0x2 ;  /* 0x000000080d08b211 */ /* 0x000fc400078e10ff */
[----:B------:R-:W-:Y:S01]  /*1da0*/  ISETP.NE.AND P1, PT, R3, RZ, PT ;  /* 0x000000ff0300720c */ /* 0x000fe20003f25270 */
        /* <DEDUP_REMOVED lines=45> */
.L_x_7796:
[----:B------:R-:W-:Y:S01]  /*2080*/  HFMA2 R12, -RZ, RZ, 0, 9.5367431640625e-07 ;  /* 0x00000010ff0c7431 */ /* 0x000fe200000001ff */
[----:B------:R-:W-:Y:S02]  /*2090*/  MOV R11, 0x1f ;  /* 0x0000001f000b7802 */ /* 0x000fe40000000f00 */
[----:B------:R-:W-:-:S07]  /*20a0*/  MOV R15, 0xffffffff ;  /* 0xffffffff000f7802 */ /* 0x000fce0000000f00 */
[----:B------:R-:W-:Y:S05]  /*20b0*/  WARPSYNC.COLLECTIVE R15, `(.L_x_7817) ;  /* 0x000000000f087348 */ /* 0x000fea0003c00000 */
[----:B------:R0:W1:Y:S02]  /*20c0*/  SHFL.BFLY P6, R14, R13, R12, R11 ;  /* 0x0c00000c0d0e7389 */ /* 0x00006400000c000b */
[----:B01----:R-:W-:Y:S05]  /*20d0*/  ENDCOLLECTIVE ;  /* 0x000000000000791b */ /* 0x003fea0003800000 */
.L_x_7817:
[----:B------:R-:W-:Y:S01]  /*20e0*/  HFMA2 R12, -RZ, RZ, 0, 4.76837158203125e-07 ;  /* 0x00000008ff0c7431 */ /* 0x000fe200000001ff */
[----:B------:R-:W-:-:S04]  /*20f0*/  FMNMX.FTZ R0, R14, -3.40282346638528859812e+38, !PT ;  /* 0xff7fffff0e007809 */ /* 0x000fc80007810000 */
[----:B------:R-:W-:-:S07]  /*2100*/  MOV R13, R0 ;  /* 0x00000000000d7202 */ /* 0x000fce0000000f00 */
[----:B------:R-:W-:Y:S05]  /*2110*/  WARPSYNC.COLLECTIVE R15, `(.L_x_7818) ;  /* 0x000000000f087348 */ /* 0x000fea0003c00000 */
[----:B------:R0:W1:Y:S02]  /*2120*/  SHFL.BFLY P6, R14, R13, R12, R11 ;  /* 0x0c00000c0d0e7389 */ /* 0x00006400000c000b */
[----:B01----:R-:W-:Y:S05]  /*2130*/  ENDCOLLECTIVE ;  /* 0x000000000000791b */ /* 0x003fea0003800000 */
.L_x_7818:
[----:B------:R-:W-:Y:S01]  /*2140*/  HFMA2 R12, -RZ, RZ, 0, 2.384185791015625e-07 ;  /* 0x00000004ff0c7431 */ /* 0x000fe200000001ff */
[----:B------:R-:W-:-:S04]  /*2150*/  FMNMX.FTZ R2, R0, R14, !PT ;  /* 0x0000000e00027209 */ /* 0x000fc80007810000 */
[----:B------:R-:W-:-:S07]  /*2160*/  MOV R13, R2 ;  /* 0x00000002000d7202 */ /* 0x000fce0000000f00 */
[----:B------:R-:W-:Y:S05]  /*2170*/  WARPSYNC.COLLECTIVE R15, `(.L_x_7819) ;  /* 0x000000000f087348 */ /* 0x000fea0003c00000 */
[----:B------:R0:W1:Y:S02]  /*2180*/  SHFL.BFLY P6, R14, R13, R12, R11 ;  /* 0x0c00000c0d0e7389 */ /* 0x00006400000c000b */
[----:B01----:R-:W-:Y:S05]  /*2190*/  ENDCOLLECTIVE ;  /* 0x000000000000791b */ /* 0x003fea0003800000 */
.L_x_7819:
[----:B------:R-:W-:Y:S05]  /*21a0*/  BRA `(.L_x_7820) ;  /* 0xffffffe000447947 */ /* 0x000fea000383ffff */
.L_x_7821:
        /* <DEDUP_REMOVED lines=13> */
.L_x_25723:


//--------------------- .text._ZN4vllm25paged_attention_v1_kernelIfhLi32ELi8ELi128ELNS_18Fp8KVCacheDataTypeE2ELb0EEEvPT_PKS2_PKT0_S8_ifPKiSA_iPKfiiiSC_SC_iiiii --------------------------
	.section	.text._ZN4vllm25paged_attention_v1_kernelIfhLi32ELi8ELi128ELNS_18Fp8KVCacheDataTypeE2ELb0EEEvPT_PKS2_PKT0_S8_ifPKiSA_iPKfiiiSC_SC_iiiii,"ax",@progbits
	.align	128
        .global         _ZN4vllm25paged_attention_v1_kernelIfhLi32ELi8ELi128ELNS_18Fp8KVCacheDataTypeE2ELb0EEEvPT_PKS2_PKT0_S8_ifPKiSA_iPKfiiiSC_SC_iiiii
        .type           _ZN4vllm25paged_attention_v1_kernelIfhLi32ELi8ELi128ELNS_18Fp8KVCacheDataTypeE2ELb0EEEvPT_PKS2_PKT0_S8_ifPKiSA_iPKfiiiSC_SC_iiiii,@function
        .size           _ZN4vllm25paged_attention_v1_kernelIfhLi32ELi8ELi128ELNS_18Fp8KVCacheDataTypeE2ELb0EEEvPT_PKS2_PKT0_S8_ifPKiSA_iPKfiiiSC_SC_iiiii,(.L_x_25724 - _ZN4vllm25paged_attention_v1_kernelIfhLi32ELi8ELi128ELNS_18Fp8KVCacheDataTypeE2ELb0EEEvPT_PKS2_PKT0_S8_ifPKiSA_iPKfiiiSC_SC_iiiii)
        .other          _ZN4vllm25paged_attention_v1_kernelIfhLi32ELi8ELi128ELNS_18Fp8KVCacheDataTypeE2ELb0EEEvPT_PKS2_PKT0_S8_ifPKiSA_iPKfiiiSC_SC_iiiii,@"STO_CUDA_ENTRY STV_DEFAULT"
_ZN4vllm25paged_attention_v1_kernelIfhLi32ELi8ELi128ELNS_18Fp8KVCacheDataTypeE2ELb0EEEvPT_PKS2_PKT0_S8_ifPKiSA_iPKfiiiSC_SC_iiiii:
.text._ZN4vllm25paged_attention_v1_kernelIfhLi32ELi8ELi128ELNS_18Fp8KVCacheDataTypeE2ELb0EEEvPT_PKS2_PKT0_S8_ifPKiSA_iPKfiiiSC_SC_iiiii:
        /* <DEDUP_REMOVED lines=35> */
.L_x_7823:
[----:B------:R-:W-:Y:S05]  /*0230*/  BSYNC.RECONVERGENT B6 ;  /* 0x0000000000067941 */ /* 0x000fea0003800200 */
.L_x_7822:
        /* <DEDUP_REMOVED lines=8> */
.L_x_7848:
        /* <DEDUP_REMOVED lines=39> */
.L_x_7829:
        /* <DEDUP_REMOVED lines=11> */
.L_x_7828:
[----:B------:R-:W-:Y:S05]  /*05e0*/  BSYNC.RECONVERGENT B1 ;  /* 0x0000000000017941 */ /* 0x000fea0003800200 */
.L_x_7827:
        /* <DEDUP_REMOVED lines=12> */
.L_x_7832:
        /* <DEDUP_REMOVED lines=100> */
.L_x_7831:
[----:B------:R-:W-:Y:S05]  /*0cf0*/  BSYNC.RECONVERGENT B1 ;  /* 0x0000000000017941 */ /* 0x000fea0003800200 */
.L_x_7830:
        /* <DEDUP_REMOVED lines=55> */
.L_x_7834:
[----:B------:R-:W-:Y:S05]  /*1070*/  BSYNC.RECONVERGENT B1 ;  /* 0x0000000000017941 */ /* 0x000fea0003800200 */
.L_x_7833:
        /* <DEDUP_REMOVED lines=26> */
.L_x_7826:
[----:B------:R-:W-:Y:S05]  /*1220*/  BSYNC.RECONVERGENT B0 ;  /* 0x0000000000007941 */ /* 0x000fea0003800200 */
.L_x_7825:
        /* <DEDUP_REMOVED lines=39> */
.L_x_7839:
[----:B------:R-:W0:Y:S01]  /*14a0*/  LDS R5, [R4] ;  /* 0x0000000004057984 */ /* 0x000e220000000800 */
[----:B------:R-:W-:-:S04]  /*14b0*/  IADD3 R7, PT, PT, R7, 0x1, RZ ;  /* 0x0000000107077810 */ /* 0x000fc80007ffe0ff */
[----:B------:R-:W-:Y:S01]  /*14c0*/  ISETP.NE.AND P0, PT, R7, RZ, PT ;  /* 0x000000ff0700720c */ /* 0x000fe20003f05270 */
[----:B0-----:R-:W-:-:S05]  /*14d0*/  FMUL.FTZ R5, R5, R2 ;  /* 0x0000000205057220 */ /* 0x001fca0000410000 */
[----:B------:R0:W-:Y:S02]  /*14e0*/  STS [R4], R5 ;  /* 0x0000000504007388 */ /* 0x0001e40000000800 */
[----:B0-----:R-:W-:-:S05]  /*14f0*/  IADD3 R4, PT, PT, R4, 0x200, RZ ;  /* 0x0000020004047810 */ /* 0x001fca0007ffe0ff */
[----:B------:R-:W-:Y:S05]  /*1500*/  @P0 BRA `(.L_x_7839) ;  /* 0xfffffffc00e40947 */ /* 0x000fea000383ffff */
.L_x_7838:
[----:B------:R-:W-:Y:S05]  /*1510*/  BSYNC.RECONVERGENT B1 ;  /* 0x0000000000017941 */ /* 0x000fea0003800200 */
.L_x_7837:
        /* <DEDUP_REMOVED lines=12> */
.L_x_7842:
        /* <DEDUP_REMOVED lines=52> */
.L_x_7841:
[----:B------:R-:W-:Y:S05]  /*1920*/  BSYNC.RECONVERGENT B1 ;  /* 0x0000000000017941 */ /* 0x000fea0003800200 */
.L_x_7840:
        /* <DEDUP_REMOVED lines=31> */
.L_x_7844:
[----:B------:R-:W-:Y:S05]  /*1b20*/  BSYNC.RECONVERGENT B1 ;  /* 0x0000000000017941 */ /* 0x000fea0003800200 */
.L_x_7843:
        /* <DEDUP_REMOVED lines=14> */
.L_x_7836:
[----:B------:R-:W-:Y:S05]  /*1c10*/  BSYNC.RECONVERGENT B0 ;  /* 0x0000000000007941 */ /* 0x000fea0003800200 */
.L_x_7835:
[----:B------:R-:W-:Y:S01]  /*1c20*/  BAR.SYNC.DEFER_BLOCKING 0x0 ;  /* 0x0000000000007b1d */ /* 0x000fe20000010000 */
[C---:B-1----:R-:W-:Y:S01]  /*1c30*/  LOP3.LUT R4, R22.reuse, 0x1, RZ, 0xc0, !PT ;  /* 0x0000000116047812 */ /* 0x042fe200078ec0ff */
[----:B0-----:R-:W-:Y:S01]  /*1c40*/  VIADD R5, R3, 0x20 ;  /* 0x0000002003057836 */ /* 0x001fe20000000000 */
[----:B------:R-:W-:-:S05]  /*1c50*/  LOP3.LUT R2, R22, 0x3c0, RZ, 0xc0, !PT ;  /* 0x000003c016027812 */ /* 0x000fca00078ec0ff */
[----:B------:R-:W-:Y:S01]  /*1c60*/  BAR.SYNC.DEFER_BLOCKING 0x0 ;  /* 0x0000000000007b1d */ /* 0x000fe20000010000 */
[----:B------:R-:W-:Y:S02]  /*1c70*/  ISETP.NE.U32.AND P0, PT, R4, 0x1, PT ;  /* 0x000000010400780c */ /* 0x000fe40003f05070 */
[----:B------:R-:W-:Y:S02]  /*1c80*/  SHF.R.U32.HI R3, RZ, 0x1, R16 ;  /* 0x00000001ff037819 */ /* 0x000fe40000011610 */
[----:B------:R-:W-:Y:S02]  /*1c90*/  ISETP.NE.OR P1, PT, R2, 0x40, !P0 ;  /* 0x000000400200780c */ /* 0x000fe40004725670 */
[----:B------:R-:W-:Y:S01]  /*1ca0*/  LEA R8, R0, R5, 0x18 ;  /* 0x0000000500087211 */ /* 0x000fe200078ec0ff */
[----:B------:R-:W-:Y:S01]  /*1cb0*/  HFMA2 R5, -RZ, RZ, 0, 0 ;  /* 0x00000000ff057431 */ /* 0x000fe200000001ff */
[----:B------:R-:W-:Y:S02]  /*1cc0*/  LOP3.LUT R0, R3, 0x3e0, R22, 0xf8, !PT ;  /* 0x000003e003007812 */ /* 0x000fe400078ef816 */
[----:B------:R-:W-:-:S02]  /*1cd0*/  MOV R7, RZ ;  /* 0x000000ff00077202 */ /* 0x000fc40000000f00 */
        /* <DEDUP_REMOVED lines=33> */
[----:B--2---:R-:W-:Y:S01]  /*1ef0*/  @!P1 FADD.FTZ R7, R7, R8 ;  /* 0x0000000807079221 */ /* 0x004fe20000010000 */
[----:B0-----:R-:W-:-:S06]  /*1f00*/  USHF.L.U32 UR4, UR4, 0x5, URZ ;  /* 0x0000000504047899 */ /* 0x001fcc00080006ff */
[----:B------:R-:W-:-:S04]  /*1f10*/  IADD3 R19, P0, P2, R22, UR4, R19 ;  /* 0x0000000416137c10 */ /* 0x000fc8000fa1e013 */
[----:B------:R-:W-:Y:S02]  /*1f20*/  IADD3.X R0, PT, PT, RZ, RZ, RZ, P0, P2 ;  /* 0x000000ffff007210 */ /* 0x000fe400007e44ff */
[----:B---3--:R-:W-:-:S04]  /*1f30*/  LEA R2, P0, R19, UR6, 0x2 ;  /* 0x0000000613027c11 */ /* 0x008fc8000f8010ff */
[----:B------:R-:W-:-:S05]  /*1f40*/  LEA.HI.X R3, R19, UR7, R0, 0x2, P0 ;  /* 0x0000000713037c11 */ /* 0x000fca00080f1400 */
[----:B------:R-:W-:Y:S04]  /*1f50*/  STG.E desc[UR36][R2.64], R5 ;  /* 0x0000000502007986 */ /* 0x000fe8000c101924 */
[----:B------:R-:W-:Y:S01]  /*1f60*/  STG.E desc[UR36][R2.64+0x40], R7 ;  /* 0x0000400702007986 */ /* 0x000fe2000c101924 */
[----:B------:R-:W-:Y:S05]  /*1f70*/  EXIT ;  /* 0x000000000000794d */ /* 0x000fea0003800000 */
.L_x_7824:
[----:B------:R-:W-:Y:S01]  /*1f80*/  HFMA2 R12, -RZ, RZ, 0, 9.5367431640625e-07 ;  /* 0x00000010ff0c7431 */ /* 0x000fe200000001ff */
[----:B------:R-:W-:Y:S02]  /*1f90*/  MOV R11, 0x1f ;  /* 0x0000001f000b7802 */ /* 0x000fe40000000f00 */
[----:B------:R-:W-:-:S07]  /*1fa0*/  MOV R15, 0xffffffff ;  /* 0xffffffff000f7802 */ /* 0x000fce0000000f00 */
[----:B------:R-:W-:Y:S05]  /*1fb0*/  WARPSYNC.COLLECTIVE R15, `(.L_x_7845) ;  /* 0x000000000f087348 */ /* 0x000fea0003c00000 */
[----:B------:R0:W1:Y:S02]  /*1fc0*/  SHFL.BFLY P6, R14, R13, R12, R11 ;  /* 0x0c00000c0d0e7389 */ /* 0x00006400000c000b */
[----:B01----:R-:W-:Y:S05]  /*1fd0*/  ENDCOLLECTIVE ;  /* 0x000000000000791b */ /* 0x003fea0003800000 */
.L_x_7845:
[----:B------:R-:W-:Y:S01]  /*1fe0*/  HFMA2 R12, -RZ, RZ, 0, 4.76837158203125e-07 ;  /* 0x00000008ff0c7431 */ /* 0x000fe200000001ff */
[----:B------:R-:W-:-:S04]  /*1ff0*/  FMNMX.FTZ R0, R14, -3.40282346638528859812e+38, !PT ;  /* 0xff7fffff0e007809 */ /* 0x000fc80007810000 */
[----:B------:R-:W-:-:S07]  /*2000*/  MOV R13, R0 ;  /* 0x00000000000d7202 */ /* 0x000fce0000000f00 */
[----:B------:R-:W-:Y:S05]  /*2010*/  WARPSYNC.COLLECTIVE R15, `(.L_x_7846) ;  /* 0x000000000f087348 */ /* 0x000fea0003c00000 */
[----:B------:R0:W1:Y:S02]  /*2020*/  SHFL.BFLY P6, R14, R13, R12, R11 ;  /* 0x0c00000c0d0e7389 */ /* 0x00006400000c000b */
[----:B01----:R-:W-:Y:S05]  /*2030*/  ENDCOLLECTIVE ;  /* 0x000000000000791b */ /* 0x003fea0003800000 */
.L_x_7846:
[----:B------:R-:W-:Y:S01]  /*2040*/  HFMA2 R12, -RZ, RZ, 0, 2.384185791015625e-07 ;  /* 0x00000004ff0c7431 */ /* 0x000fe200000001ff */
[----:B------:R-:W-:-:S04]  /*2050*/  FMNMX.FTZ R2, R0, R14, !PT ;  /* 0x0000000e00027209 */ /* 0x000fc80007810000 */
[----:B------:R-:W-:-:S07]  /*2060*/  MOV R13, R2 ;  /* 0x00000002000d7202 */ /* 0x000fce0000000f00 */
[----:B------:R-:W-:Y:S05]  /*2070*/  WARPSYNC.COLLECTIVE R15, `(.L_x_7847) ;  /* 0x000000000f087348 */ /* 0x000fea0003c00000 */
[----:B------:R0:W1:Y:S02]  /*2080*/  SHFL.BFLY P6, R14, R13, R12, R11 ;  /* 0x0c00000c0d0e7389 */ /* 0x00006400000c000b */
[----:B01----:R-:W-:Y:S05]  /*2090*/  ENDCOLLECTIVE ;  /* 0x000000000000791b */ /* 0x003fea0003800000 */
.L_x_7847:
[----:B------:R-:W-:Y:S05]  /*20a0*/  BRA `(.L_x_7848) ;  /* 0xffffffe000847947 */ /* 0x000fea000383ffff */
.L_x_7849:
        /* <DEDUP_REMOVED lines=13> */
.L_x_25724:


//--------------------- .text._ZN4vllm25paged_attention_v1_kernelIfhLi256ELi8ELi128ELNS_18Fp8KVCacheDataTypeE2ELb1EEEvPT_PKS2_PKT0_S8_ifPKiSA_iPKfiiiSC_SC_iiiii --------------------------
	.section	.text._ZN4vllm25paged_attention_v1_kernelIfhLi256ELi8ELi128ELNS_18Fp8KVCacheDataTypeE2ELb1EEEvPT_PKS2_PKT0_S8_ifPKiSA_iPKfiiiSC_SC_iiiii,"ax",@progbits
	.align	128
        .global         _ZN4vllm25paged_attention_v1_kernelIfhLi256ELi8ELi128ELNS_18Fp8KVCacheDataTypeE2ELb1EEEvPT_PKS2_PKT0_S8_ifPKiSA_iPKfiiiSC_SC_iiiii
        .type           _ZN4vllm25paged_attention_v1_kernelIfhLi256ELi8ELi128ELNS_18Fp8KVCacheDataTypeE2ELb1EEEvPT_PKS2_PKT0_S8_ifPKiSA_iPKfiiiSC_SC_iiiii,@function
        .size           _ZN4vllm25paged_attention_v1_kernelIfhLi256ELi8ELi128ELNS_18Fp8KVCacheDataTypeE2ELb1EEEvPT_PKS2_PKT0_S8_ifPKiSA_iPKfiiiSC_SC_iiiii,(.L_x_25725 - _ZN4vllm25paged_attention_v1_kernelIfhLi256ELi8ELi128ELNS_18Fp8KVCacheDataTypeE2ELb1EEEvPT_PKS2_PKT0_S8_ifPKiSA_iPKfiiiSC_SC_iiiii)
        .other          _ZN4vllm25paged_attention_v1_kernelIfhLi256ELi8ELi128ELNS_18Fp8KVCacheDataTypeE2ELb1EEEvPT_PKS2_PKT0_S8_ifPKiSA_iPKfiiiSC_SC_iiiii,@"STO_CUDA_ENTRY STV_DEFAULT"
_ZN4vllm25paged_attention_v1_kernelIfhLi256ELi8ELi128ELNS_18Fp8KVCacheDataTypeE2ELb1EEEvPT_PKS2_PKT0_S8_ifPKiSA_iPKfiiiSC_SC_iiiii:
.text._ZN4vllm25paged_attention_v1_kernelIfhLi256ELi8ELi128ELNS_18Fp8KVCacheDataTypeE2ELb1EEEvPT_PKS2_PKT0_S8_ifPKiSA_iPKfiiiSC_SC_iiiii:
        /* <DEDUP_REMOVED lines=18> */
[----:B------:R3:W5:Y:S01]  /*0120*/  F2I.FTZ.U32.TRUNC.NTZ R7, R6 ;  /* 0x0000000600077305 */ /* 0x000762000021f000 */
[----:B-1----:R-:W-:Y:S02]  /*0130*/  @P1 IMAD R10, R17, R10, R18 ;  /* 0x0000000a110a1224 */ /* 0x002fe400078e0212 */
[----:B---3--:R-:W-:Y:S02]  /*0140*/  HFMA2 R6, -RZ, RZ, 0, 0 ;  /* 0x00000000ff067431 */ /* 0x008fe400000001ff */
[----:B-----5:R-:W-:-:S04]  /*0150*/  IMAD R0, R7, R8, RZ ;  /* 0x0000000807007224 */ /* 0x020fc800078e02ff */
[----:B------:R-:W-:-:S04]  /*0160*/  IMAD.MOV R13, RZ, RZ, -R0 ;  /* 0x000000ffff0d7224 */ /* 0x000fc800078e0a00 */
[----:B------:R-:W-:Y:S01]  /*0170*/  IMAD.HI.U32 R0, R7, R13, R6 ;  /* 0x0000000d07007227 */ /* 0x000fe200078e0006 */
[----:B--2---:R-:W-:-:S04]  /*0180*/  IADD3 R11, PT, PT, R4, -0x1, RZ ;  /* 0xffffffff040b7810 */ /* 0x004fc80007ffe0ff */
        /* <DEDUP_REMOVED lines=20> */
[----:B------:R-:W-:Y:S01]  /*02d0*/  VIMNMX R4, PT, PT, R4, R3, PT ;  /* 0x0000000304047248 */ /* 0x000fe20003fe0100 */
[----:B------:R-:W-:Y:S01]  /*02e0*/  @P1 IMAD R3, R10, R9, 0x1 ;  /* 0x000000010a031424 */ /* 0x000fe200078e0209 */
[----:B------:R-:W-:-:S02]  /*02f0*/  ISETP.GE.AND P0, PT, R7, R6, PT ;  /* 0x000000060700720c */ /* 0x000fc40003f06270 */
[----:B------:R-:W-:Y:S01]  /*0300*/  @!P3 LOP3.LUT R5, RZ, R2, RZ, 0x33, !PT ;  /* 0x00000002ff05b212 */ /* 0x000fe200078e33ff */
[----:B0-----:R-:W-:Y:S10]  /*0310*/  @P1 BRA `(.L_x_7850) ;  /* 0x0000000000d81947 */ /* 0x001ff40003800000 */
[----:B------:R-:W0:Y:S01]  /*0320*/  LDC R10, c[0x0][0x3a0] ;  /* 0x0000e800ff0a7b82 */ /* 0x000e220000000800 */
        /* <DEDUP_REMOVED lines=48> */
[----:B------:R-:W-:Y:S02]  /*0630*/  @!P3 IADD3 R3, PT, PT, -R3, RZ, RZ ;  /* 0x000000ff0303b210 */ /* 0x000fe40007ffe1ff */
[----:B------:R-:W-:-:S05]  /*0640*/  @!P2 LOP3.LUT R3, RZ, R11, RZ, 0x33, !PT ;  /* 0x0000000bff03a212 */ /* 0x000fca00078e33ff */
[----:B0-----:R-:W-:-:S04]  /*0650*/  IMAD R3, R2, R10, R3 ;  /* 0x0000000a02037224 */ /* 0x001fc800078e0203 */
[----:B------:R-:W-:-:S04]  /*0660*/  IMAD.MOV R2, RZ, RZ, -R3 ;  /* 0x000000ffff027224 */ /* 0x000fc800078e0a03 */
[----:B------:R-:W-:-:S07]  /*0670*/  IMAD R3, R9, R2, 0x1 ;  /* 0x0000000109037424 */ /* 0x000fce00078e0202 */
.L_x_7850:
[----:B------:R-:W-:Y:S01]  /*0680*/  BSSY.RECONVERGENT B6, `(.L_x_7851) ;  /* 0x0000040000067945 */ /* 0x000fe20003800200 */
[----:B------:R-:W-:Y:S02]  /*0690*/  LOP3.LUT R16, R19, 0x1f, RZ, 0xc0, !PT ;  /* 0x0000001f13107812 */ /* 0x000fe400078ec0ff */
[----:B------:R-:W-:Y:S01]  /*06a0*/  MOV R2, R8 ;  /* 0x0000000800027202 */ /* 0x000fe20000000f00 */
[----:B------:R-:W-:Y:S06]  /*06b0*/  @P0 BRA `(.L_x_7852) ;  /* 0x0000000000f00947 */ /* 0x000fec0003800000 */
[----:B------:R-:W0:Y:S01]  /*06c0*/  LDC R23, c[0x0][0x3f0] ;  /* 0x0000fc00ff177b82 */ /* 0x000e220000000800 */
[----:B------:R-:W1:Y:S01]  /*06d0*/  LDCU UR4, c[0x0][0x3ec] ;  /* 0x00007d80ff0477ac */ /* 0x000e620008000800 */
[----:B------:R-:W-:-:S04]  /*06e0*/  SHF.R.U32.HI R12, RZ, 0x2, R19 ;  /* 0x00000002ff0c7819 */ /* 0x000fc80000011613 */
[----:B------:R-:W-:Y:S02]  /*06f0*/  LOP3.LUT R12, R12, 0x7, RZ, 0xc0, !PT ;  /* 0x000000070c0c7812 */ /* 0x000fe400078ec0ff */
[----:B------:R-:W2:Y:S01]  /*0700*/  LDC R11, c[0x0][0x3f4] ;  /* 0x0000fd00ff0b7b82 */ /* 0x000ea20000000800 */
[----:B-1----:R-:W-:Y:S01]  /*0710*/  VIADD R14, R5, -UR4 ;  /* 0x80000004050e7c36 */ /* 0x002fe20008000000 */
[----:B0-----:R-:W-:Y:S02]  /*0720*/  IABS R10, R23 ;  /* 0x00000017000a7213 */ /* 0x001fe40000000000 */
[----:B------:R-:W-:Y:S02]  /*0730*/  ISETP.NE.AND P1, PT, R23, RZ, PT ;  /* 0x000000ff1700720c */ /* 0x000fe40003f25270 */
[----:B------:R-:W0:Y:S01]  /*0740*/  I2F.RP R13, R10 ;  /* 0x0000000a000d7306 */ /* 0x000e220000209400 */
[----:B--2---:R-:W-:-:S07]  /*0750*/  ISETP.NE.AND P2, PT, R11, RZ, PT ;  /* 0x000000ff0b00720c */ /* 0x004fce0003f45270 */
[----:B0-----:R-:W0:Y:S02]  /*0760*/  MUFU.RCP R13, R13 ;  /* 0x0000000d000d7308 */ /* 0x001e240000001000 */
[----:B0-----:R-:W-:Y:S02]  /*0770*/  IADD3 R8, PT, PT, R13, 0xffffffe, RZ ;  /* 0x0ffffffe0d087810 */ /* 0x001fe40007ffe0ff */
[----:B------:R-:W-:-:S04]  /*0780*/  MOV R13, R7 ;  /* 0x00000007000d7202 */ /* 0x000fc80000000f00 */
[----:B------:R0:W1:Y:S02]  /*0790*/  F2I.FTZ.U32.TRUNC.NTZ R9, R8 ;  /* 0x0000000800097305 */ /* 0x000064000021f000 */
[----:B0-----:R-:W-:Y:S02]  /*07a0*/  HFMA2 R8, -RZ, RZ, 0, 0 ;  /* 0x00000000ff087431 */ /* 0x001fe400000001ff */
[----:B-1----:R-:W-:-:S04]  /*07b0*/  IMAD.MOV R15, RZ, RZ, -R9 ;  /* 0x000000ffff0f7224 */ /* 0x002fc800078e0a09 */
[----:B------:R-:W-:-:S04]  /*07c0*/  IMAD R15, R15, R10, RZ ;  /* 0x0000000a0f0f7224 */ /* 0x000fc800078e02ff */
[----:B------:R-:W-:Y:S01]  /*07d0*/  IMAD.HI.U32 R9, R9, R15, R8 ;  /* 0x0000000f09097227 */ /* 0x000fe200078e0008 */
[----:B------:R-:W-:-:S07]  /*07e0*/  IABS R8, R11 ;  /* 0x0000000b00087213 */ /* 0x000fce0000000000 */
.L_x_7854:
        /* <DEDUP_REMOVED lines=41> */
.L_x_7852:
[----:B------:R-:W-:Y:S05]  /*0a80*/  BSYNC.RECONVERGENT B6 ;  /* 0x0000000000067941 */ /* 0x000fea0003800200 */
.L_x_7851:
        /* <DEDUP_REMOVED lines=8> */
.L_x_7893:
        /* <DEDUP_REMOVED lines=10> */
[----:B------:R-:W-:Y:S01]  /*0bb0*/  IMAD.MOV.U32 R15, RZ, RZ, RZ ;  /* 0x000000ffff0f7224 */ /* 0x000fe200078e00ff */
        /* <DEDUP_REMOVED lines=28> */
.L_x_7860:
        /* <DEDUP_REMOVED lines=11> */
.L_x_7859:
[----:B------:R-:W-:Y:S05]  /*0e30*/  BSYNC.RECONVERGENT B1 ;  /* 0x0000000000017941 */ /* 0x000fea0003800200 */
.L_x_7858:
        /* <DEDUP_REMOVED lines=12> */
.L_x_7863:
        /* <DEDUP_REMOVED lines=100> */
.L_x_7862:
[----:B------:R-:W-:Y:S05]  /*1540*/  BSYNC.RECONVERGENT B1 ;  /* 0x0000000000017941 */ /* 0x000fea0003800200 */
.L_x_7861:
        /* <DEDUP_REMOVED lines=55> */
.L_x_7865:
[----:B------:R-:W-:Y:S05]  /*18c0*/  BSYNC.RECONVERGENT B1 ;  /* 0x0000000000017941 */ /* 0x000fea0003800200 */
.L_x_7864:
        /* <DEDUP_REMOVED lines=26> */
.L_x_7857:
[----:B------:R-:W-:Y:S05]  /*1a70*/  BSYNC.RECONVERGENT B0 ;  /* 0x0000000000007941 */ /* 0x000fea0003800200 */
.L_x_7856:
        /* <DEDUP_REMOVED lines=39> */
.L_x_7870:
[----:B------:R-:W0:Y:S01]  /*1cf0*/  LDS R15, [R12] ;  /* 0x000000000c0f7984 */ /* 0x000e220000000800 */
[----:B------:R-:W-:-:S04]  /*1d00*/  IADD3 R13, PT, PT, R13, 0x1, RZ ;  /* 0x000000010d0d7810 */ /* 0x000fc80007ffe0ff */
[----:B------:R-:W-:Y:S01]  /*1d10*/  ISETP.NE.AND P0, PT, R13, RZ, PT ;  /* 0x000000ff0d00720c */ /* 0x000fe20003f05270 */
[----:B0-----:R-:W-:-:S05]  /*1d20*/  FMUL.FTZ R15, R15, R2 ;  /* 0x000000020f0f7220 */ /* 0x001fca0000410000 */
[----:B------:R0:W-:Y:S02]  /*1d30*/  STS [R12], R15 ;  /* 0x0000000f0c007388 */ /* 0x0001e40000000800 */
[----:B0-----:R-:W-:-:S05]  /*1d40*/  VIADD R12, R12, 0x200 ;  /* 0x000002000c0c7836 */ /* 0x001fca0000000000 */
[----:B------:R-:W-:Y:S05]  /*1d50*/  @P0 BRA `(.L_x_7870) ;  /* 0xfffffffc00e40947 */ /* 0x000fea000383ffff */
.L_x_7869:
[----:B------:R-:W-:Y:S05]  /*1d60*/  BSYNC.RECONVERGENT B1 ;  /* 0x0000000000017941 */ /* 0x000fea0003800200 */
.L_x_7868:
        /* <DEDUP_REMOVED lines=12> */
.L_x_7873:
        /* <DEDUP_REMOVED lines=52> */
.L_x_7872:
[----:B------:R-:W-:Y:S05]  /*2170*/  BSYNC.RECONVERGENT B1 ;  /* 0x0000000000017941 */ /* 0x000fea0003800200 */
.L_x_7871:
        /* <DEDUP_REMOVED lines=31> */
.L_x_7875:
[----:B------:R-:W-:Y:S05]  /*2370*/  BSYNC.RECONVERGENT B1 ;  /* 0x0000000000017941 */ /* 0x000fea0003800200 */
.L_x_7874:
        /* <DEDUP_REMOVED lines=14> */
.L_x_7867:
[----:B------:R-:W-:Y:S05]  /*2460*/  BSYNC.RECONVERGENT B0 ;  /* 0x0000000000007941 */ /* 0x000fea0003800200 */
.L_x_7866:
        /* <DEDUP_REMOVED lines=24> */
[----:B0-----:R-:W-:Y:S02]  /*25f0*/  MOV R10, RZ ;  /* 0x000000ff000a7202 */ /* 0x001fe40000000f00 */
[----:B-1----:R-:W-:-:S05]  /*2600*/  IADD3 R15, PT, PT, RZ, -R11, RZ ;  /* 0x8000000bff0f7210 */ /* 0x002fca0007ffe0ff */
[----:B------:R-:W-:-:S04]  /*2610*/  IMAD R9, R15, R2, RZ ;  /* 0x000000020f097224 */ /* 0x000fc800078e02ff */
[----:B------:R-:W-:-:S07]  /*2620*/  IMAD.HI.U32 R10, R11, R9, R10 ;  /* 0x000000090b0a7227 */ /* 0x000fce00078e000a */
.L_x_7879:
        /* <DEDUP_REMOVED lines=34> */
.L_x_7878:
        /* <DEDUP_REMOVED lines=9> */
[----:B------:R-:W-:Y:S01]  /*28e0*/  MOV R5, UR5 ;  /* 0x0000000500057c02 */ /* 0x000fe20008000f00 */
[----:B-1----:R-:W-:Y:S01]  /*28f0*/  IMAD.U32 R6, RZ, RZ, UR6 ;  /* 0x00000006ff067e24 */ /* 0x002fe2000f8e00ff */
[----:B------:R-:W-:-:S02]  /*2900*/  MOV R7, UR7 ;  /* 0x0000000700077c02 */ /* 0x000fc40008000f00 */
[----:B---3--:R-:W-:Y:S02]  /*2910*/  MOV R10, UR8 ;  /* 0x00000008000a7c02 */ /* 0x008fe40008000f00 */
[----:B------:R-:W-:-:S07]  /*2920*/  MOV R11, UR9 ;  /* 0x00000009000b7c02 */ /* 0x000fce0008000f00 */
[----:B------:R-:W-:-:S07]  /*2930*/  LEPC R20, `(.L_x_7877) ;  /* 0x000000001014794e */ /* 0x000fce0000000000 */
[----:B--2---:R-:W-:Y:S05]  /*2940*/  CALL.ABS.NOINC R2 ;  /* 0x0000000002007343 */ /* 0x004fea0003c00000 */
.L_x_7877:
[----:B------:R-:W-:Y:S05]  /*2950*/  BSYNC.RECONVERGENT B6 ;  /* 0x0000000000067941 */ /* 0x000fea0003800200 */
.L_x_7876:
[----:B------:R-:W-:Y:S01]  /*2960*/  UMOV UR4, 0xffffffff ;  /* 0xffffffff00047882 */ /* 0x000fe20000000000 */
[----:B------:R-:W-:Y:S02]  /*2970*/  SHF.R.U32.HI R26, RZ, 0x5, R19 ;  /* 0x00000005ff1a7819 */ /* 0x000fe40000011613 */
[----:B------:R-:W-:Y:S05]  /*2980*/  BRA.DIV UR4, `(.L_x_7880) ;  /* 0x0000000e049c7947 */ /* 0x000fea000b800000 */
[----:B------:R-:W-:Y:S02]  /*2990*/  CS2R R4, SRZ ;  /* 0x0000000000047805 */ /* 0x000fe4000001ff00 */
[----:B------:R-:W-:Y:S02]  /*29a0*/  CS2R R2, SRZ ;  /* 0x0000000000027805 */ /* 0x000fe4000001ff00 */
[----:B------:R-:W-:Y:S02]  /*29b0*/  CS2R R24, SRZ ;  /* 0x0000000000187805 */ /* 0x000fe4000001ff00 */
[----:B------:R-:W-:Y:S02]  /*29c0*/  CS2R R20, SRZ ;  /* 0x0000000000147805 */ /* 0x000fe4000001ff00 */
[----:B-1----:R-:W-:Y:S02]  /*29d0*/  CS2R R8, SRZ ;  /* 0x0000000000087805 */ /* 0x002fe4000001ff00 */
[----:B------:R-:W-:Y:S01]  /*29e0*/  CS2R R6, SRZ ;  /* 0x0000000000067805 */ /* 0x000fe2000001ff00 */
        /* <DEDUP_REMOVED lines=19> */
[----:B0-----:R-:W-:Y:S01]  /*2b20*/  MOV R11, R5 ;  /* 0x00000005000b7202 */ /* 0x001fe20000000f00 */
[----:B------:R-:W-:-:S07]  /*2b30*/  IMAD.MOV.U32 R13, RZ, RZ, R4 ;  /* 0x000000ffff0d7224 */ /* 0x000fce00078e0004 */
.L_x_7910:
[C---:B------:R-:W-:Y:S01]  /*2b40*/  LOP3.LUT R5, R19.reuse, 0x1, RZ, 0xc0, !PT ;  /* 0x0000000113057812 */ /* 0x040fe200078ec0ff */
[----:B------:R-:W-:Y:S05]  /*2b50*/  WARPSYNC.ALL ;  /* 0x0000000000007948 */ /* 0x000fea0003800000 */
[----:B------:R-:W-:Y:S01]  /*2b60*/  LOP3.LUT R4, R19, 0x3c0, RZ, 0xc0, !PT ;  /* 0x000003c013047812 */ /* 0x000fe200078ec0ff */
[----:B------:R-:W-:Y:S01]  /*2b70*/  BAR.SYNC.DEFER_BLOCKING 0x0 ;  /* 0x0000000000007b1d */ /* 0x000fe20000010000 */
[----:B------:R-:W-:Y:S01]  /*2b80*/  ISETP.NE.U32.AND P0, PT, R5, 0x1, PT ;  /* 0x000000010500780c */ /* 0x000fe20003f05070 */
[----:B------:R-:W-:Y:S01]  /*2b90*/  FADD.FTZ R15, RZ, R14 ;  /* 0x0000000eff0f7221 */ /* 0x000fe20000010000 */
[----:B------:R-:W-:-:S02]  /*2ba0*/  SHF.R.U32.HI R5, RZ, 0x1, R16 ;  /* 0x00000001ff057819 */ /* 0x000fc40000011610 */
[----:B------:R-:W-:Y:S01]  /*2bb0*/  ISETP.NE.OR P1, PT, R4, 0x40, !P0 ;  /* 0x000000400400780c */ /* 0x000fe20004725670 */
[----:B------:R-:W-:Y:S01]  /*2bc0*/  BSSY.RECONVERGENT B0, `(.L_x_7881) ;  /* 0x0000018000007945 */ /* 0x000fe20003800200 */
[----:B------:R-:W-:-:S11]  /*2bd0*/  LEA R26, R26, R5, 0x8 ;  /* 0x000000051a1a7211 */ /* 0x000fd600078e40ff */
        /* <DEDUP_REMOVED lines=22> */
.L_x_7882:
[----:B------:R-:W-:Y:S05]  /*2d40*/  BSYNC.RECONVERGENT B0 ;  /* 0x0000000000007941 */ /* 0x000fea0003800200 */
.L_x_7881:
        /* <DEDUP_REMOVED lines=45> */
.L_x_7884:
[----:B------:R-:W-:Y:S05]  /*3020*/  BSYNC.RECONVERGENT B0 ;  /* 0x0000000000007941 */ /* 0x000fea0003800200 */
.L_x_7883:
        /* <DEDUP_REMOVED lines=20> */
.L_x_7886:
[----:B------:R-:W-:Y:S05]  /*3170*/  BSYNC.RECONVERGENT B0 ;  /* 0x0000000000007941 */ /* 0x000fea0003800200 */
.L_x_7885:
        /* <DEDUP_REMOVED lines=32> */
[----:B-1----:R-:W-:Y:S01]  /*3380*/  FADD.FTZ R6, R6, R5 ;  /* 0x0000000506067221 */ /* 0x002fe20000010000 */
[----:B0-----:R-:W-:Y:S01]  /*3390*/  FADD.FTZ R11, R11, R12 ;  /* 0x0000000c0b0b7221 */ /* 0x001fe20000010000 */
[----:B--2---:R-:W-:-:S07]  /*33a0*/  FADD.FTZ R13, R13, R14 ;  /* 0x0000000e0d0d7221 */ /* 0x004fce0000010000 */
.L_x_7888:
[----:B------:R-:W-:Y:S05]  /*33b0*/  BSYNC.RECONVERGENT B0 ;  /* 0x0000000000007941 */ /* 0x000fea0003800200 */
.L_x_7887:
[----:B------:R-:W-:Y:S06]  /*33c0*/  BAR.SYNC.DEFER_BLOCKING 0x0 ;  /* 0x0000000000007b1d */ /* 0x000fec0000010000 */
[----:B------:R-:W-:Y:S05]  /*33d0*/  @P4 EXIT ;  /* 0x000000000000494d */ /* 0x000fea0003800000 */
[----:B------:R-:W1:Y:S01]  /*33e0*/  LDCU UR4, c[0x0][0x378] ;  /* 0x00006f00ff0477ac */ /* 0x000e620008000800 */
[----:B------:R-:W-:-:S04]  /*33f0*/  IMAD R17, R22, R17, R18 ;  /* 0x0000001116117224 */ /* 0x000fc800078e0212 */
[----:B-1----:R-:W-:Y:S01]  /*3400*/  IMAD R17, R17, UR4, RZ ;  /* 0x0000000411117c24 */ /* 0x002fe2000f8e02ff */
[----:B------:R-:W-:Y:S06]  /*3410*/  @!P0 EXIT ;  /* 0x000000000000894d */ /* 0x000fec0003800000 */
[----:B------:R-:W1:Y:S01]  /*3420*/  S2UR UR4, SR_CTAID.Z ;  /* 0x00000000000479c3 */ /* 0x000e620000002700 */
[----:B------:R-:W2:Y:S01]  /*3430*/  LDCU.64 UR6, c[0x0][0x380] ;  /* 0x00007000ff0677ac */ /* 0x000ea20008000a00 */
[----:B------:R-:W-:Y:S02]  /*3440*/  SHF.L.U32 R17, R17, 0x8, RZ ;  /* 0x0000000811117819 */ /* 0x000fe400000006ff */
[----:B------:R-:W-:Y:S01]  /*3450*/  SHF.R.U32.HI R4, RZ, 0x1, R19 ;  /* 0x00000001ff047819 */ /* 0x000fe20000011613 */
[----:B-1----:R-:W-:-:S06]  /*3460*/  USHF.L.U32 UR4, UR4, 0x8, URZ ;  /* 0x0000000804047899 */ /* 0x002fcc00080006ff */
[----:B------:R-:W-:-:S04]  /*3470*/  IADD3 R17, P0, P1, R4, UR4, R17 ;  /* 0x0000000404117c10 */ /* 0x000fc8000f91e011 */
[----:B0-----:R-:W-:Y:S02]  /*3480*/  IADD3.X R12, PT, PT, RZ, RZ, RZ, P0, P1 ;  /* 0x000000ffff0c7210 */ /* 0x001fe400007e24ff */
        /* <DEDUP_REMOVED lines=19> */
.L_x_7853:
        /* <DEDUP_REMOVED lines=16> */
.L_x_7889:
[----:B------:R-:W-:Y:S05]  /*36c0*/  EXIT ;  /* 0x000000000000794d */ /* 0x000fea0003800000 */
.L_x_7855:
[----:B------:R-:W-:Y:S01]  /*36d0*/  IMAD.MOV.U32 R12, RZ, RZ, 0x10 ;  /* 0x00000010ff0c7424 */ /* 0x000fe200078e00ff */
[----:B------:R-:W-:Y:S02]  /*36e0*/  MOV R11, 0x1f ;  /* 0x0000001f000b7802 */ /* 0x000fe40000000f00 */
[----:B------:R-:W-:-:S07]  /*36f0*/  MOV R15, 0xffffffff ;  /* 0xffffffff000f7802 */ /* 0x000fce0000000f00 */
[----:B------:R-:W-:Y:S05]  /*3700*/  WARPSYNC.COLLECTIVE R15, `(.L_x_7890) ;  /* 0x000000000f087348 */ /* 0x000fea0003c00000 */
[----:B------:R0:W1:Y:S02]  /*3710*/  SHFL.BFLY P6, R14, R13, R12, R11 ;  /* 0x0c00000c0d0e7389 */ /* 0x00006400000c000b */
[----:B01----:R-:W-:Y:S05]  /*3720*/  ENDCOLLECTIVE ;  /* 0x000000000000791b */ /* 0x003fea0003800000 */
.L_x_7890:
[----:B------:R-:W-:Y:S01]  /*3730*/  IMAD.MOV.U32 R12, RZ, RZ, 0x8 ;  /* 0x00000008ff0c7424 */ /* 0x000fe200078e00ff */
[----:B------:R-:W-:-:S04]  /*3740*/  FMNMX.FTZ R0, R14, -3.40282346638528859812e+38, !PT ;  /* 0xff7fffff0e007809 */ /* 0x000fc80007810000 */
[----:B------:R-:W-:-:S07]  /*3750*/  MOV R13, R0 ;  /* 0x00000000000d7202 */ /* 0x000fce0000000f00 */
[----:B------:R-:W-:Y:S05]  /*3760*/  WARPSYNC.COLLECTIVE R15, `(.L_x_7891) ;  /* 0x000000000f087348 */ /* 0x000fea0003c00000 */
[----:B------:R0:W1:Y:S02]  /*3770*/  SHFL.BFLY P6, R14, R13, R12, R11 ;  /* 0x0c00000c0d0e7389 */ /* 0x00006400000c000b */
[----:B01----:R-:W-:Y:S05]  /*3780*/  ENDCOLLECTIVE ;  /* 0x000000000000791b */ /* 0x003fea0003800000 */
.L_x_7891:
[----:B------:R-:W-:Y:S01]  /*3790*/  HFMA2 R12, -RZ, RZ, 0, 2.384185791015625e-07 ;  /* 0x00000004ff0c7431 */ /* 0x000fe200000001ff */
[----:B------:R-:W-:-:S04]  /*37a0*/  FMNMX.FTZ R2, R0, R14, !PT ;  /* 0x0000000e00027209 */ /* 0x000fc80007810000 */
[----:B------:R-:W-:-:S07]  /*37b0*/  MOV R13, R2 ;  /* 0x00000002000d7202 */ /* 0x000fce0000000f00 */
[----:B------:R-:W-:Y:S05]  /*37c0*/  WARPSYNC.COLLECTIVE R15, `(.L_x_7892) ;  /* 0x000000000f087348 */ /* 0x000fea0003c00000 */
[----:B------:R0:W1:Y:S02]  /*37d0*/  SHFL.BFLY P6, R14, R13, R12, R11 ;  /* 0x0c00000c0d0e7389 */ /* 0x00006400000c000b */
[----:B01----:R-:W-:Y:S05]  /*37e0*/  ENDCOLLECTIVE ;  /* 0x000000000000791b */ /* 0x003fea0003800000 */
.L_x_7892:
[----:B------:R-:W-:Y:S05]  /*37f0*/  BRA `(.L_x_7893) ;  /* 0xffffffd000c47947 */ /* 0x000fea000383ffff */
.L_x_7880:
[----:B-1----:R-:W-:Y:S01]  /*3800*/  MOV R13, RZ ;  /* 0x000000ff000d7202 */ /* 0x002fe20000000f00 */
[----:B------:R-:W-:Y:S02]  /*3810*/  IMAD.MOV.U32 R12, RZ, RZ, 0x1 ;  /* 0x00000001ff0c7424 */ /* 0x000fe400078e00ff */
[----:B0-----:R-:W-:Y:S01]  /*3820*/  HFMA2 R11, -RZ, RZ, 0, 1.847743988037109375e-06 ;  /* 0x0000001fff0b7431 */ /* 0x001fe200000001ff */
[----:B------:R-:W-:-:S07]  /*3830*/  MOV R15, 0xffffffff ;  /* 0xffffffff000f7802 */ /* 0x000fce0000000f00 */
[----:B------:R-:W-:Y:S05]  /*3840*/  WARPSYNC.COLLECTIVE R15, `(.L_x_7894) ;  /* 0x000000000f087348 */ /* 0x000fea0003c00000 */
[----:B------:R0:W1:Y:S02]  /*3850*/  SHFL.BFLY P6, R14, R13, R12, R11 ;  /* 0x0c00000c0d0e7389 */ /* 0x00006400000c000b */
[----:B01----:R-:W-:Y:S05]  /*3860*/  ENDCOLLECTIVE ;  /* 0x000000000000791b */ /* 0x003fea0003800000 */
.L_x_7894:
[----:B------:R-:W-:-:S07]  /*3870*/  MOV R2, R14 ;  /* 0x0000000e00027202 */ /* 0x000fce0000000f00 */
[----:B------:R-:W-:Y:S05]  /*3880*/  WARPSYNC.COLLECTIVE R15, `(.L_x_7895) ;  /* 0x000000000f087348 */ /* 0x000fea0003c00000 */
[----:B------:R0:W1:Y:S02]  /*3890*/  SHFL.BFLY P6, R14, R13, R12, R11 ;  /* 0x0c00000c0d0e7389 */ /* 0x00006400000c000b */
[----:B01----:R-:W-:Y:S05]  /*38a0*/  ENDCOLLECTIVE ;  /* 0x000000000000791b */ /* 0x003fea0003800000 */
.L_x_7895:
[----:B------:R-:W-:Y:S01]  /*38b0*/  FADD.FTZ R2, RZ, R2 ;  /* 0x00000002ff027221 */ /* 0x000fe20000010000 */
[----:B------:R-:W-:-:S07]  /*38c0*/  IMAD.MOV.U32 R0, RZ, RZ, R14 ;  /* 0x000000ffff007224 */ /* 0x000fce00078e000e */
[----:B------:R-:W-:Y:S05]  /*38d0*/  WARPSYNC.COLLECTIVE R15, `(.L_x_7896) ;  /* 0x000000000f087348 */ /* 0x000fea0003c00000 */
[----:B------:R0:W1:Y:S02]  /*38e0*/  SHFL.BFLY P6, R14, R13, R12, R11 ;  /* 0x0c00000c0d0e7389 */ /* 0x00006400000c000b */
[----:B01----:R-:W-:Y:S05]  /*38f0*/  ENDCOLLECTIVE ;  /* 0x000000000000791b */ /* 0x003fea0003800000 */
.L_x_7896:
[----:B------:R-:W-:Y:S01]  /*3900*/  FADD.FTZ R0, RZ, R0 ;  /* 0x00000000ff007221 */ /* 0x000fe20000010000 */
[----:B------:R-:W-:-:S07]  /*3910*/  MOV R25, R14 ;  /* 0x0000000e00197202 */ /* 0x000fce0000000f00 */
[----:B------:R-:W-:Y:S05]  /*3920*/  WARPSYNC.COLLECTIVE R15, `(.L_x_7897) ;  /* 0x000000000f087348 */ /* 0x000fea0003c00000 */
[----:B------:R0:W1:Y:S02]  /*3930*/  SHFL.BFLY P6, R14, R13, R12, R11 ;  /* 0x0c00000c0d0e7389 */ /* 0x00006400000c000b */
[----:B01----:R-:W-:Y:S05]  /*3940*/  ENDCOLLECTIVE ;  /* 0x000000000000791b */ /* 0x003fea0003800000 */
.L_x_7897:
[----:B------:R-:W-:Y:S01]  /*3950*/  FADD.FTZ R25, RZ, R25 ;  /* 0x00000019ff197221 */ /* 0x000fe20000010000 */
[----:B------:R-:W-:-:S07]  /*3960*/  MOV R23, R14 ;  /* 0x0000000e00177202 */ /* 0x000fce0000000f00 */
[----:B------:R-:W-:Y:S05]  /*3970*/  WARPSYNC.COLLECTIVE R15, `(.L_x_7898) ;  /* 0x000000000f087348 */ /* 0x000fea0003c00000 */
[----:B------:R0:W1:Y:S02]  /*3980*/  SHFL.BFLY P6, R14, R13, R12, R11 ;  /* 0x0c00000c0d0e7389 */ /* 0x00006400000c000b */
[----:B01----:R-:W-:Y:S05]  /*3990*/  ENDCOLLECTIVE ;  /* 0x000000000000791b */ /* 0x003fea0003800000 */
.L_x_7898:
[----:B------:R-:W-:Y:S01]  /*39a0*/  FADD.FTZ R23, RZ, R23 ;  /* 0x00000017ff177221 */ /* 0x000fe20000010000 */
[----:B------:R-:W-:-:S07]  /*39b0*/  MOV R10, R14 ;  /* 0x0000000e000a7202 */ /* 0x000fce0000000f00 */
[----:B------:R-:W-:Y:S05]  /*39c0*/  WARPSYNC.COLLECTIVE R15, `(.L_x_7899) ;  /* 0x000000000f087348 */ /* 0x000fea0003c00000 */
[----:B------:R0:W1:Y:S02]  /*39d0*/  SHFL.BFLY P6, R14, R13, R12, R11 ;  /* 0x0c00000c0d0e7389 */ /* 0x00006400000c000b */
[----:B01----:R-:W-:Y:S05]  /*39e0*/  ENDCOLLECTIVE ;  /* 0x000000000000791b */ /* 0x003fea0003800000 */
.L_x_7899:
[----:B------:R-:W-:Y:S01]  /*39f0*/  FADD.FTZ R10, RZ, R10 ;  /* 0x0000000aff0a7221 */ /* 0x000fe20000010000 */
[----:B------:R-:W-:-:S07]  /*3a00*/  IMAD.MOV.U32 R20, RZ, RZ, R14 ;  /* 0x000000ffff147224 */ /* 0x000fce00078e000e */
[----:B------:R-:W-:Y:S05]  /*3a10*/  WARPSYNC.COLLECTIVE R15, `(.L_x_7900) ;  /* 0x000000000f087348 */ /* 0x000fea0003c00000 */
[----:B------:R0:W1:Y:S02]  /*3a20*/  SHFL.BFLY P6, R14, R13, R12, R11 ;  /* 0x0c00000c0d0e7389 */ /* 0x00006400000c000b */
[----:B01----:R-:W-:Y:S05]  /*3a30*/  ENDCOLLECTIVE ;  /* 0x000000000000791b */ /* 0x003fea0003800000 */
.L_x_7900:
[----:B------:R-:W-:Y:S01]  /*3a40*/  FADD.FTZ R20, RZ, R20 ;  /* 0x00000014ff147221 */ /* 0x000fe20000010000 */
[----:B------:R-:W-:-:S07]  /*3a50*/  MOV R24, R14 ;  /* 0x0000000e00187202 */ /* 0x000fce0000000f00 */
[----:B------:R-:W-:Y:S05]  /*3a60*/  WARPSYNC.COLLECTIVE R15, `(.L_x_7901) ;  /* 0x000000000f087348 */ /* 0x000fea0003c00000 */
[----:B------:R0:W1:Y:S02]  /*3a70*/  SHFL.BFLY P6, R14, R13, R12, R11 ;  /* 0x0c00000c0d0e7389 */ /* 0x00006400000c000b */
[----:B01----:R-:W-:Y:S05]  /*3a80*/  ENDCOLLECTIVE ;  /* 0x000000000000791b */ /* 0x003fea0003800000 */
.L_x_7901:
[----:B------:R-:W-:Y:S01]  /*3a90*/  FADD.FTZ R24, RZ, R24 ;  /* 0x00000018ff187221 */ /* 0x000fe20000010000 */
[----:B------:R-:W-:-:S07]  /*3aa0*/  MOV R21, R14 ;  /* 0x0000000e00157202 */ /* 0x000fce0000000f00 */
[----:B------:R-:W-:Y:S05]  /*3ab0*/  WARPSYNC.COLLECTIVE R15, `(.L_x_7902) ;  /* 0x000000000f087348 */ /* 0x000fea0003c00000 */
[----:B------:R0:W1:Y:S02]  /*3ac0*/  SHFL.BFLY P6, R14, R13, R12, R11 ;  /* 0x0c00000c0d0e7389 */ /* 0x00006400000c000b */
[----:B01----:R-:W-:Y:S05]  /*3ad0*/  ENDCOLLECTIVE ;  /* 0x000000000000791b */ /* 0x003fea0003800000 */
.L_x_7902:
[----:B------:R-:W-:Y:S01]  /*3ae0*/  FADD.FTZ R21, RZ, R21 ;  /* 0x00000015ff157221 */ /* 0x000fe20000010000 */
[----:B------:R-:W-:-:S07]  /*3af0*/  MOV R8, R14 ;  /* 0x0000000e00087202 */ /* 0x000fce0000000f00 */
[----:B------:R-:W-:Y:S05]  /*3b00*/  WARPSYNC.COLLECTIVE R15, `(.L_x_7903) ;  /* 0x000000000f087348 */ /* 0x000fea0003c00000 */
[----:B------:R0:W1:Y:S02]  /*3b10*/  SHFL.BFLY P6, R14, R13, R12, R11 ;  /* 0x0c00000c0d0e7389 */ /* 0x00006400000c000b */
[----:B01----:R-:W-:Y:S05]  /*3b20*/  ENDCOLLECTIVE ;  /* 0x000000000000791b */ /* 0x003fea0003800000 */
.L_x_7903:
[----:B------:R-:W-:Y:S01]  /*3b30*/  FADD.FTZ R8, RZ, R8 ;  /* 0x00000008ff087221 */ /* 0x000fe20000010000 */
[----:B------:R-:W-:-:S07]  /*3b40*/  IMAD.MOV.U32 R7, RZ, RZ, R14 ;  /* 0x000000ffff077224 */ /* 0x000fce00078e000e */
[----:B------:R-:W-:Y:S05]  /*3b50*/  WARPSYNC.COLLECTIVE R15, `(.L_x_7904) ;  /* 0x000000000f087348 */ /* 0x000fea0003c00000 */
[----:B------:R0:W1:Y:S02]  /*3b60*/  SHFL.BFLY P6, R14, R13, R12, R11 ;  /* 0x0c00000c0d0e7389 */ /* 0x00006400000c000b */
[----:B01----:R-:W-:Y:S05]  /*3b70*/  ENDCOLLECTIVE ;  /* 0x000000000000791b */ /* 0x003fea0003800000 */
.L_x_7904:
[----:B------:R-:W-:Y:S01]  /*3b80*/  FADD.FTZ R7, RZ, R7 ;  /* 0x00000007ff077221 */ /* 0x000fe20000010000 */
[----:B------:R-:W-:-:S07]  /*3b90*/  MOV R6, R14 ;  /* 0x0000000e00067202 */ /* 0x000fce0000000f00 */
[----:B------:R-:W-:Y:S05]  /*3ba0*/  WARPSYNC.COLLECTIVE R15, `(.L_x_7905) ;  /* 0x000000000f087348 */ /* 0x000fea0003c00000 */
[----:B------:R0:W1:Y:S02]  /*3bb0*/  SHFL.BFLY P6, R14, R13, R12, R11 ;  /* 0x0c00000c0d0e7389 */ /* 0x00006400000c000b */
[----:B01----:R-:W-:Y:S05]  /*3bc0*/  ENDCOLLECTIVE ;  /* 0x000000000000791b */ /* 0x003fea0003800000 */
.L_x_7905:
[----:B------:R-:W-:Y:S01]  /*3bd0*/  FADD.FTZ R6, RZ, R6 ;  /* 0x00000006ff067221 */ /* 0x000fe20000010000 */
[----:B------:R-:W-:-:S07]  /*3be0*/  MOV R5, R14 ;  /* 0x0000000e00057202 */ /* 0x000fce0000000f00 */
[----:B------:R-:W-:Y:S05]  /*3bf0*/  WARPSYNC.COLLECTIVE R15, `(.L_x_7906) ;  /* 0x000000000f087348 */ /* 0x000fea0003c00000 */
[----:B------:R0:W1:Y:S02]  /*3c00*/  SHFL.BFLY P6, R14, R13, R12, R11 ;  /* 0x0c00000c0d0e7389 */ /* 0x00006400000c000b */
[----:B01----:R-:W-:Y:S05]  /*3c10*/  ENDCOLLECTIVE ;  /* 0x000000000000791b */ /* 0x003fea0003800000 */
.L_x_7906:
[----:B------:R-:W-:Y:S01]  /*3c20*/  FADD.FTZ R5, RZ, R5 ;  /* 0x00000005ff057221 */ /* 0x000fe20000010000 */
[----:B------:R-:W-:-:S07]  /*3c30*/  MOV R4, R14 ;  /* 0x0000000e00047202 */ /* 0x000fce0000000f00 */
[----:B------:R-:W-:Y:S05]  /*3c40*/  WARPSYNC.COLLECTIVE R15, `(.L_x_7907) ;  /* 0x000000000f087348 */ /* 0x000fea0003c00000 */
[----:B------:R0:W1:Y:S02]  /*3c50*/  SHFL.BFLY P6, R14, R13, R12, R11 ;  /* 0x0c00000c0d0e7389 */ /* 0x00006400000c000b */
[----:B01----:R-:W-:Y:S05]  /*3c60*/  ENDCOLLECTIVE ;  /* 0x000000000000791b */ /* 0x003fea0003800000 */
.L_x_7907:
[----:B------:R-:W-:Y:S01]  /*3c70*/  FADD.FTZ R4, RZ, R4 ;  /* 0x00000004ff047221 */ /* 0x000fe20000010000 */
[----:B------:R-:W-:-:S07]  /*3c80*/  IMAD.MOV.U32 R3, RZ, RZ, R14 ;  /* 0x000000ffff037224 */ /* 0x000fce00078e000e */
[----:B------:R-:W-:Y:S05]  /*3c90*/  WARPSYNC.COLLECTIVE R15, `(.L_x_7908) ;  /* 0x000000000f087348 */ /* 0x000fea0003c00000 */
[----:B------:R0:W1:Y:S02]  /*3ca0*/  SHFL.BFLY P6, R14, R13, R12, R11 ;  /* 0x0c00000c0d0e7389 */ /* 0x00006400000c000b */
[----:B01----:R-:W-:Y:S05]  /*3cb0*/  ENDCOLLECTIVE ;  /* 0x000000000000791b */ /* 0x003fea0003800000 */
.L_x_7908:
[----:B------:R-:W-:Y:S01]  /*3cc0*/  FADD.FTZ R3, RZ, R3 ;  /* 0x00000003ff037221 */ /* 0x000fe20000010000 */
[----:B------:R-:W-:-:S07]  /*3cd0*/  MOV R9, R14 ;  /* 0x0000000e00097202 */ /* 0x000fce0000000f00 */
[----:B------:R-:W-:Y:S05]  /*3ce0*/  WARPSYNC.COLLECTIVE R15, `(.L_x_7909) ;  /* 0x000000000f087348 */ /* 0x000fea0003c00000 */
[----:B------:R0:W1:Y:S02]  /*3cf0*/  SHFL.BFLY P6, R14, R13, R12, R11 ;  /* 0x0c00000c0d0e7389 */ /* 0x00006400000c000b */
[----:B01----:R-:W-:Y:S05]  /*3d00*/  ENDCOLLECTIVE ;  /* 0x000000000000791b */ /* 0x003fea0003800000 */
.L_x_7909:
[----:B------:R-:W-:Y:S01]  /*3d10*/  FADD.FTZ R9, RZ, R9 ;  /* 0x00000009ff097221 */ /* 0x000fe20000010000 */
[----:B------:R-:W-:Y:S02]  /*3d20*/  MOV R11, R5 ;  /* 0x00000005000b7202 */ /* 0x000fe40000000f00 */
[----:B------:R-:W-:Y:S01]  /*3d30*/  MOV R13, R4 ;  /* 0x00000004000d7202 */ /* 0x000fe20000000f00 */
[----:B------:R-:W-:Y:S06]  /*3d40*/  BRA `(.L_x_7910) ;  /* 0xffffffec007c7947 */ /* 0x000fec000383ffff */
.L_x_7911:
        /* <DEDUP_REMOVED lines=11> */
.L_x_25725:


//--------------------- .text._ZN4vllm25paged_attention_v1_kernelIfhLi192ELi8ELi128ELNS_18Fp8KVCacheDataTypeE2ELb1EEEvPT_PKS2_PKT0_S8_ifPKiSA_iPKfiiiSC_SC_iiiii --------------------------
	.section	.text._ZN4vllm25paged_attention_v1_kernelIfhLi192ELi8ELi128ELNS_18Fp8KVCacheDataTypeE2ELb1EEEvPT_PKS2_PKT0_S8_ifPKiSA_iPKfiiiSC_SC_iiiii,"ax",@progbits
	.align	128
        .global         _ZN4vllm25paged_attention_v1_kernelIfhLi192ELi8ELi128ELNS_18Fp8KVCacheDataTypeE2ELb1EEEvPT_PKS2_PKT0_S8_ifPKiSA_iPKfiiiSC_SC_iiiii
        .type           _ZN4vllm25paged_attention_v1_kernelIfhLi192ELi8ELi128ELNS_18Fp8KVCacheDataTypeE2ELb1EEEvPT_PKS2_PKT0_S8_ifPKiSA_iPKfiiiSC_SC_iiiii,@function
        .size           _ZN4vllm25paged_attention_v1_kernelIfhLi192ELi8ELi128ELNS_18Fp8KVCacheDataTypeE2ELb1EEEvPT_PKS2_PKT0_S8_ifPKiSA_iPKfiiiSC_SC_iiiii,(.L_x_25726 - _ZN4vllm25paged_attention_v1_kernelIfhLi192ELi8ELi128ELNS_18Fp8KVCacheDataTypeE2ELb1EEEvPT_PKS2_PKT0_S8_ifPKiSA_iPKfiiiSC_SC_iiiii)
        .other          _ZN4vllm25paged_attention_v1_kernelIfhLi192ELi8ELi128ELNS_18Fp8KVCacheDataTypeE2ELb1EEEvPT_PKS2_PKT0_S8_ifPKiSA_iPKfiiiSC_SC_iiiii,@"STO_CUDA_ENTRY STV_DEFAULT"
_ZN4vllm25paged_attention_v1_kernelIfhLi192ELi8ELi128ELNS_18Fp8KVCacheDataTypeE2ELb1EEEvPT_PKS2_PKT0_S8_ifPKiSA_iPKfiiiSC_SC_iiiii:
.text._ZN4vllm25paged_attention_v1_kernelIfhLi192ELi8ELi128ELNS_18Fp8KVCacheDataTypeE2ELb1EEEvPT_PKS2_PKT0_S8_ifPKiSA_iPKfiiiSC_SC_iiiii:
        /* <DEDUP_REMOVED lines=104> */
.L_x_7912:
        /* <DEDUP_REMOVED lines=23> */
.L_x_7916:
        /* <DEDUP_REMOVED lines=41> */
.L_x_7914:
[----:B------:R-:W-:Y:S05]  /*0a80*/  BSYNC.RECONVERGENT B6 ;  /* 0x0000000000067941 */ /* 0x000fea0003800200 */
.L_x_7913:
        /* <DEDUP_REMOVED lines=8> */
.L_x_7955:
        /* <DEDUP_REMOVED lines=39> */
.L_x_7922:
        /* <DEDUP_REMOVED lines=11> */
.L_x_7921:
[----:B------:R-:W-:Y:S05]  /*0e30*/  BSYNC.RECONVERGENT B1 ;  /* 0x0000000000017941 */ /* 0x000fea0003800200 */
.L_x_7920:
        /* <DEDUP_REMOVED lines=12> */
.L_x_7925:
        /* <DEDUP_REMOVED lines=100> */
.L_x_7924:
[----:B------:R-:W-:Y:S05]  /*1540*/  BSYNC.RECONVERGENT B1 ;  /* 0x0000000000017941 */ /* 0x000fea0003800200 */
.L_x_7923:
        /* <DEDUP_REMOVED lines=55> */
.L_x_7927:
[----:B------:R-:W-:Y:S05]  /*18c0*/  BSYNC.RECONVERGENT B1 ;  /* 0x0000000000017941 */ /* 0x000fea0003800200 */
.L_x_7926:
        /* <DEDUP_REMOVED lines=26> */
.L_x_7919:
[----:B------:R-:W-:Y:S05]  /*1a70*/  BSYNC.RECONVERGENT B0 ;  /* 0x0000000000007941 */ /* 0x000fea0003800200 */
.L_x_7918:
        /* <DEDUP_REMOVED lines=39> */
.L_x_7932:
[----:B------:R-:W0:Y:S01]  /*1cf0*/  LDS R15, [R12] ;  /* 0x000000000c0f7984 */ /* 0x000e220000000800 */
[----:B------:R-:W-:-:S04]  /*1d00*/  IADD3 R13, PT, PT, R13, 0x1, RZ ;  /* 0x000000010d0d7810 */ /* 0x000fc80007ffe0ff */
[----:B------:R-:W-:Y:S01]  /*1d10*/  ISETP.NE.AND P0, PT, R13, RZ, PT ;  /* 0x000000ff0d00720c */ /* 0x000fe20003f05270 */
[----:B0-----:R-:W-:-:S05]  /*1d20*/  FMUL.FTZ R15, R15, R2 ;  /* 0x000000020f0f7220 */ /* 0x001fca0000410000 */
[----:B------:R0:W-:Y:S02]  /*1d30*/  STS [R12], R15 ;  /* 0x0000000f0c007388 */ /* 0x0001e40000000800 */
[----:B0-----:R-:W-:-:S05]  /*1d40*/  VIADD R12, R12, 0x200 ;  /* 0x000002000c0c7836 */ /* 0x001fca0000000000 */
[----:B------:R-:W-:Y:S05]  /*1d50*/  @P0 BRA `(.L_x_7932) ;  /* 0xfffffffc00e40947 */ /* 0x000fea000383ffff */
.L_x_7931:
[----:B------:R-:W-:Y:S05]  /*1d60*/  BSYNC.RECONVERGENT B1 ;  /* 0x0000000000017941 */ /* 0x000fea0003800200 */
.L_x_7930:
        /* <DEDUP_REMOVED lines=12> */
.L_x_7935:
        /* <DEDUP_REMOVED lines=52> */
.L_x_7934:
[----:B------:R-:W-:Y:S05]  /*2170*/  BSYNC.RECONVERGENT B1 ;  /* 0x0000000000017941 */ /* 0x000fea0003800200 */
.L_x_7933:
        /* <DEDUP_REMOVED lines=31> */
.L_x_7937:
[----:B------:R-:W-:Y:S05]  /*2370*/  BSYNC.RECONVERGENT B1 ;  /* 0x0000000000017941 */ /* 0x000fea0003800200 */
.L_x_7936:
        /* <DEDUP_REMOVED lines=14> */
.L_x_7929:
[----:B------:R-:W-:Y:S05]  /*2460*/  BSYNC.RECONVERGENT B0 ;  /* 0x0000000000007941 */ /* 0x000fea0003800200 */
.L_x_7928:
        /* <DEDUP_REMOVED lines=18> */
[----:B-1----:R-:W-:Y:S01]  /*2590*/  IMAD.MOV.U32 R12, RZ, RZ, RZ ;  /* 0x000000ffff0c7224 */ /* 0x002fe200078e00ff */
[----:B---3--:R-:W-:-:S05]  /*25a0*/  IADD3 R9, PT, PT, RZ, -R13, RZ ;  /* 0x8000000dff097210 */ /* 0x008fca0007ffe0ff */
[----:B------:R-:W-:-:S04]  /*25b0*/  IMAD R9, R9, R8, RZ ;  /* 0x0000000809097224 */ /* 0x000fc800078e02ff */
[----:B------:R-:W-:-:S04]  /*25c0*/  IMAD.HI.U32 R12, R13, R9, R12 ;  /* 0x000000090d0c7227 */ /* 0x000fc800078e000c */
[----:B--2---:R-:W-:-:S04]  /*25d0*/  VIADD R10, R15, 0xffffffe ;  /* 0x0ffffffe0f0a7836 */ /* 0x004fc80000000000 */
[----:B0-----:R0:W1:Y:S02]  /*25e0*/  F2I.FTZ.U32.TRUNC.NTZ R11, R10 ;  /* 0x0000000a000b7305 */ /* 0x001064000021f000 */
[----:B0-----:R-:W-:Y:S01]  /*25f0*/  HFMA2 R10, -RZ, RZ, 0, 0 ;  /* 0x00000000ff0a7431 */ /* 0x001fe200000001ff */
[----:B-1----:R-:W-:-:S05]  /*2600*/  IADD3 R15, PT, PT, RZ, -R11, RZ ;  /* 0x8000000bff0f7210 */ /* 0x002fca0007ffe0ff */
[----:B------:R-:W-:-:S04]  /*2610*/  IMAD R9, R15, R2, RZ ;  /* 0x000000020f097224 */ /* 0x000fc800078e02ff */
[----:B------:R-:W-:-:S07]  /*2620*/  IMAD.HI.U32 R10, R11, R9, R10 ;  /* 0x000000090b0a7227 */ /* 0x000fce00078e000a */
.L_x_7941:
        /* <DEDUP_REMOVED lines=34> */
.L_x_7940:
        /* <DEDUP_REMOVED lines=16> */
.L_x_7939:
[----:B------:R-:W-:Y:S05]  /*2950*/  BSYNC.RECONVERGENT B6 ;  /* 0x0000000000067941 */ /* 0x000fea0003800200 */
.L_x_7938:
[----:B------:R-:W-:Y:S01]  /*2960*/  UMOV UR4, 0xffffffff ;  /* 0xffffffff00047882 */ /* 0x000fe20000000000 */
[----:B------:R-:W-:Y:S02]  /*2970*/  SHF.R.U32.HI R21, RZ, 0x5, R19 ;  /* 0x00000005ff157819 */ /* 0x000fe40000011613 */
[----:B------:R-:W-:Y:S05]  /*2980*/  BRA.DIV UR4, `(.L_x_7942) ;  /* 0x0000000a04f47947 */ /* 0x000fea000b800000 */
[----:B-1----:R-:W-:Y:S02]  /*2990*/  CS2R R8, SRZ ;  /* 0x0000000000087805 */ /* 0x002fe4000001ff00 */
[----:B------:R-:W-:Y:S02]  /*29a0*/  CS2R R6, SRZ ;  /* 0x0000000000067805 */ /* 0x000fe4000001ff00 */
[----:B------:R-:W-:Y:S02]  /*29b0*/  CS2R R2, SRZ ;  /* 0x0000000000027805 */ /* 0x000fe4000001ff00 */
[----:B------:R-:W-:Y:S01]  /*29c0*/  CS2R R4, SRZ ;  /* 0x0000000000047805 */ /* 0x000fe2000001ff00 */
[----:B------:R-:W-:Y:S01]  /*29d0*/  HFMA2 R10, -RZ, RZ, 0, 0 ;  /* 0x00000000ff0a7431 */ /* 0x000fe200000001ff */
[----:B------:R-:W-:Y:S01]  /*29e0*/  MOV R20, RZ ;  /* 0x000000ff00147202 */ /* 0x000fe20000000f00 */
[----:B------:R-:W-:Y:S02]  /*29f0*/  HFMA2 R0, -RZ, RZ, 0, 0 ;  /* 0x00000000ff007431 */ /* 0x000fe400000001ff */
[----:B------:R-:W-:-:S02]  /*2a00*/  IMAD.MOV.U32 R14, RZ, RZ, RZ ;  /* 0x000000ffff0e7224 */ /* 0x000fc400078e00ff */
        /* <DEDUP_REMOVED lines=11> */
.L_x_7968:
[----:B------:R-:W-:Y:S05]  /*2ac0*/  WARPSYNC.ALL ;  /* 0x0000000000007948 */ /* 0x000fea0003800000 */
[----:B------:R-:W1:Y:S01]  /*2ad0*/  S2UR UR5, SR_CgaCtaId ;  /* 0x00000000000579c3 */ /* 0x000e620000008800 */
[C---:B0-----:R-:W-:Y:S01]  /*2ae0*/  LOP3.LUT R11, R19.reuse, 0x1, RZ, 0xc0, !PT ;  /* 0x00000001130b7812 */ /* 0x041fe200078ec0ff */
[----:B------:R-:W-:Y:S01]  /*2af0*/  UMOV UR4, 0x400 ;  /* 0x0000040000047882 */ /* 0x000fe20000000000 */
[----:B------:R-:W-:Y:S01]  /*2b00*/  LOP3.LUT R12, R19, 0x3c0, RZ, 0xc0, !PT ;  /* 0x000003c0130c7812 */ /* 0x000fe200078ec0ff */
[----:B------:R-:W-:Y:S01]  /*2b10*/  UIADD3 UR4, UPT, UPT, UR4, 0x20, URZ ;  /* 0x0000002004047890 */ /* 0x000fe2000fffe0ff */
[----:B------:R-:W-:-:S03]  /*2b20*/  ISETP.NE.AND P2, PT, R11, RZ, PT ;  /* 0x000000ff0b00720c */ /* 0x000fc60003f45270 */
[----:B------:R-:W-:Y:S01]  /*2b30*/  BAR.SYNC.DEFER_BLOCKING 0x0 ;  /* 0x0000000000007b1d */ /* 0x000fe20000010000 */
[----:B------:R-:W-:Y:S01]  /*2b40*/  LOP3.LUT R11, R19, 0x3e0, RZ, 0xc0, !PT ;  /* 0x000003e0130b7812 */ /* 0x000fe200078ec0ff */
[----:B------:R-:W-:Y:S01]  /*2b50*/  FADD.FTZ R14, RZ, R14 ;  /* 0x0000000eff0e7221 */ /* 0x000fe20000010000 */
[----:B------:R-:W-:Y:S02]  /*2b60*/  ISETP.NE.OR P5, PT, R12, 0x40, P2 ;  /* 0x000000400c00780c */ /* 0x000fe400017a5670 */
[----:B------:R-:W-:Y:S01]  /*2b70*/  SHF.R.U32.HI R16, RZ, 0x1, R16 ;  /* 0x00000001ff107819 */ /* 0x000fe20000011610 */
[----:B------:R-:W-:Y:S01]  /*2b80*/  BSSY.RECONVERGENT B0, `(.L_x_7943) ;  /* 0x0000015000007945 */ /* 0x000fe20003800200 */
[----:B------:R-:W-:Y:S02]  /*2b90*/  ISETP.NE.OR P4, PT, R11, 0x20, P2 ;  /* 0x000000200b00780c */ /* 0x000fe40001785670 */
[----:B------:R-:W-:Y:S01]  /*2ba0*/  LOP3.LUT P0, RZ, R19, 0x3c1, RZ, 0xc0, !PT ;  /* 0x000003c113ff7812 */ /* 0x000fe2000780c0ff */
[----:B------:R-:W-:Y:S01]  /*2bb0*/  IMAD R11, R21, 0xc0, R16 ;  /* 0x000000c0150b7824 */ /* 0x000fe200078e0210 */
[----:B------:R-:W-:-:S02]  /*2bc0*/  LOP3.LUT P1, RZ, R19, 0x3e1, RZ, 0xc0, !PT ;  /* 0x000003e113ff7812 */ /* 0x000fc4000782c0ff */
        /* <DEDUP_REMOVED lines=16> */
.L_x_7944:
[----:B------:R-:W-:Y:S05]  /*2cd0*/  BSYNC.RECONVERGENT B0 ;  /* 0x0000000000007941 */ /* 0x000fea0003800200 */
.L_x_7943:
        /* <DEDUP_REMOVED lines=27> */
.L_x_7946:
[----:B------:R-:W-:Y:S05]  /*2e90*/  BSYNC.RECONVERGENT B0 ;  /* 0x0000000000007941 */ /* 0x000fea0003800200 */
.L_x_7945:
        /* <DEDUP_REMOVED lines=15> */
.L_x_7948:
[----:B------:R-:W-:Y:S05]  /*2f90*/  BSYNC.RECONVERGENT B0 ;  /* 0x0000000000007941 */ /* 0x000fea0003800200 */
.L_x_7947:
        /* <DEDUP_REMOVED lines=27> */
.L_x_7950:
[----:B------:R-:W-:Y:S05]  /*3150*/  BSYNC.RECONVERGENT B0 ;  /* 0x0000000000007941 */ /* 0x000fea0003800200 */
.L_x_7949:
        /* <DEDUP_REMOVED lines=28> */
.L_x_7915:
        /* <DEDUP_REMOVED lines=16> */
.L_x_7951:
[----:B------:R-:W-:Y:S05]  /*3420*/  EXIT ;  /* 0x000000000000794d */ /* 0x000fea0003800000 */
.L_x_7917:
[----:B------:R-:W-:Y:S01]  /*3430*/  HFMA2 R12, -RZ, RZ, 0, 9.5367431640625e-07 ;  /* 0x00000010ff0c7431 */ /* 0x000fe200000001ff */
[----:B------:R-:W-:Y:S01]  /*3440*/  MOV R11, 0x1f ;  /* 0x0000001f000b7802 */ /* 0x000fe20000000f00 */
[----:B------:R-:W-:-:S07]  /*3450*/  IMAD.MOV.U32 R15, RZ, RZ, -0x1 ;  /* 0xffffffffff0f7424 */ /* 0x000fce00078e00ff */
[----:B------:R-:W-:Y:S05]  /*3460*/  WARPSYNC.COLLECTIVE R15, `(.L_x_7952) ;  /* 0x000000000f087348 */ /* 0x000fea0003c00000 */
[----:B------:R0:W1:Y:S02]  /*3470*/  SHFL.BFLY P6, R14, R13, R12, R11 ;  /* 0x0c00000c0d0e7389 */ /* 0x00006400000c000b */
[----:B01----:R-:W-:Y:S05]  /*3480*/  ENDCOLLECTIVE ;  /* 0x000000000000791b */ /* 0x003fea0003800000 */
.L_x_7952:
[----:B------:R-:W-:Y:S01]  /*3490*/  HFMA2 R12, -RZ, RZ, 0, 4.76837158203125e-07 ;  /* 0x00000008ff0c7431 */ /* 0x000fe200000001ff */
[----:B------:R-:W-:-:S04]  /*34a0*/  FMNMX.FTZ R0, R14, -3.40282346638528859812e+38, !PT ;  /* 0xff7fffff0e007809 */ /* 0x000fc80007810000 */
[----:B------:R-:W-:-:S07]  /*34b0*/  MOV R13, R0 ;  /* 0x00000000000d7202 */ /* 0x000fce0000000f00 */
[----:B------:R-:W-:Y:S05]  /*34c0*/  WARPSYNC.COLLECTIVE R15, `(.L_x_7953) ;  /* 0x000000000f087348 */ /* 0x000fea0003c00000 */
[----:B------:R0:W1:Y:S02]  /*34d0*/  SHFL.BFLY P6, R14, R13, R12, R11 ;  /* 0x0c00000c0d0e7389 */ /* 0x00006400000c000b */
[----:B01----:R-:W-:Y:S05]  /*34e0*/  ENDCOLLECTIVE ;  /* 0x000000000000791b */ /* 0x003fea0003800000 */
.L_x_7953:
[----:B------:R-:W-:Y:S01]  /*34f0*/  IMAD.MOV.U32 R12, RZ, RZ, 0x4 ;  /* 0x00000004ff0c7424 */ /* 0x000fe200078e00ff */
[----:B------:R-:W-:-:S04]  /*3500*/  FMNMX.FTZ R2, R0, R14, !PT ;  /* 0x0000000e00027209 */ /* 0x000fc80007810000 */
[----:B------:R-:W-:-:S07]  /*3510*/  MOV R13, R2 ;  /* 0x00000002000d7202 */ /* 0x000fce0000000f00 */
[----:B------:R-:W-:Y:S05]  /*3520*/  WARPSYNC.COLLECTIVE R15, `(.L_x_7954) ;  /* 0x000000000f087348 */ /* 0x000fea0003c00000 */
[----:B------:R0:W1:Y:S02]  /*3530*/  SHFL.BFLY P6, R14, R13, R12, R11 ;  /* 0x0c00000c0d0e7389 */ /* 0x00006400000c000b */
[----:B01----:R-:W-:Y:S05]  /*3540*/  ENDCOLLECTIVE ;  /* 0x000000000000791b */ /* 0x003fea0003800000 */
.L_x_7954:
[----:B------:R-:W-:Y:S05]  /*3550*/  BRA `(.L_x_7955) ;  /* 0xffffffd4006c7947 */ /* 0x000fea000383ffff */
.L_x_7942:
[----:B-1----:R-:W-:Y:S01]  /*3560*/  HFMA2 R13, -RZ, RZ, 0, 0 ;  /* 0x00000000ff0d7431 */ /* 0x002fe200000001ff */
[----:B------:R-:W-:Y:S01]  /*3570*/  MOV R12, 0x1 ;  /* 0x00000001000c7802 */ /* 0x000fe20000000f00 */
[----:B0-----:R-:W-:Y:S02]  /*3580*/  HFMA2 R11, -RZ, RZ, 0, 1.847743988037109375e-06 ;  /* 0x0000001fff0b7431 */ /* 0x001fe400000001ff */
[----:B------:R-:W-:-:S07]  /*3590*/  IMAD.MOV.U32 R15, RZ, RZ, -0x1 ;  /* 0xffffffffff0f7424 */ /* 0x000fce00078e00ff */
[----:B------:R-:W-:Y:S05]  /*35a0*/  WARPSYNC.COLLECTIVE R15, `(.L_x_7956) ;  /* 0x000000000f087348 */ /* 0x000fea0003c00000 */
[----:B------:R0:W1:Y:S02]  /*35b0*/  SHFL.BFLY P6, R14, R13, R12, R11 ;  /* 0x0c00000c0d0e7389 */ /* 0x00006400000c000b */
[----:B01----:R-:W-:Y:S05]  /*35c0*/  ENDCOLLECTIVE ;  /* 0x000000000000791b */ /* 0x003fea0003800000 */
.L_x_7956:
[----:B------:R-:W-:-:S07]  /*35d0*/  MOV R10, R14 ;  /* 0x0000000e000a7202 */ /* 0x000fce0000000f00 */
[----:B------:R-:W-:Y:S05]  /*35e0*/  WARPSYNC.COLLECTIVE R15, `(.L_x_7957) ;  /* 0x000000000f087348 */ /* 0x000fea0003c00000 */
[----:B------:R0:W1:Y:S02]  /*35f0*/  SHFL.BFLY P6, R14, R13, R12, R11 ;  /* 0x0c00000c0d0e7389 */ /* 0x00006400000c000b */
[----:B01----:R-:W-:Y:S05]  /*3600*/  ENDCOLLECTIVE ;  /* 0x000000000000791b */ /* 0x003fea0003800000 */
.L_x_7957:
[----:B------:R-:W-:Y:S01]  /*3610*/  FADD.FTZ R10, RZ, R10 ;  /* 0x0000000aff0a7221 */ /* 0x000fe20000010000 */
[----:B------:R-:W-:-:S07]  /*3620*/  MOV R9, R14 ;  /* 0x0000000e00097202 */ /* 0x000fce0000000f00 */
[----:B------:R-:W-:Y:S05]  /*3630*/  WARPSYNC.COLLECTIVE R15, `(.L_x_7958) ;  /* 0x000000000f087348 */ /* 0x000fea0003c00000 */
[----:B------:R0:W1:Y:S02]  /*3640*/  SHFL.BFLY P6, R14, R13, R12, R11 ;  /* 0x0c00000c0d0e7389 */ /* 0x00006400000c000b */
[----:B01----:R-:W-:Y:S05]  /*3650*/  ENDCOLLECTIVE ;  /* 0x000000000000791b */ /* 0x003fea0003800000 */
.L_x_7958:
[----:B------:R-:W-:Y:S01]  /*3660*/  FADD.FTZ R9, RZ, R9 ;  /* 0x00000009ff097221 */ /* 0x000fe20000010000 */
[----:B------:R-:W-:-:S07]  /*3670*/  MOV R8, R14 ;  /* 0x0000000e00087202 */ /* 0x000fce0000000f00 */
[----:B------:R-:W-:Y:S05]  /*3680*/  WARPSYNC.COLLECTIVE R15, `(.L_x_7959) ;  /* 0x000000000f087348 */ /* 0x000fea0003c00000 */
[----:B------:R0:W1:Y:S02]  /*3690*/  SHFL.BFLY P6, R14, R13, R12, R11 ;  /* 0x0c00000c0d0e7389 */ /* 0x00006400000c000b */
[----:B01----:R-:W-:Y:S05]  /*36a0*/  ENDCOLLECTIVE ;  /* 0x000000000000791b */ /* 0x003fea0003800000 */
.L_x_7959:
[----:B------:R-:W-:Y:S01]  /*36b0*/  FADD.FTZ R8, RZ, R8 ;  /* 0x00000008ff087221 */ /* 0x000fe20000010000 */
[----:B------:R-:W-:-:S07]  /*36c0*/  IMAD.MOV.U32 R7, RZ, RZ, R14 ;  /* 0x000000ffff077224 */ /* 0x000fce00078e000e */
[----:B------:R-:W-:Y:S05]  /*36d0*/  WARPSYNC.COLLECTIVE R15, `(.L_x_7960) ;  /* 0x000000000f087348 */ /* 0x000fea0003c00000 */
[----:B------:R0:W1:Y:S02]  /*36e0*/  SHFL.BFLY P6, R14, R13, R12, R11 ;  /* 0x0c00000c0d0e7389 */ /* 0x00006400000c000b */
[----:B01----:R-:W-:Y:S05]  /*36f0*/  ENDCOLLECTIVE ;  /* 0x000000000000791b */ /* 0x003fea0003800000 */
.L_x_7960:
[----:B------:R-:W-:Y:S01]  /*3700*/  FADD.FTZ R7, RZ, R7 ;  /* 0x00000007ff077221 */ /* 0x000fe20000010000 */
[----:B------:R-:W-:-:S07]  /*3710*/  MOV R20, R14 ;  /* 0x0000000e00147202 */ /* 0x000fce0000000f00 */
[----:B------:R-:W-:Y:S05]  /*3720*/  WARPSYNC.COLLECTIVE R15, `(.L_x_7961) ;  /* 0x000000000f087348 */ /* 0x000fea0003c00000 */
[----:B------:R0:W1:Y:S02]  /*3730*/  SHFL.BFLY P6, R14, R13, R12, R11 ;  /* 0x0c00000c0d0e7389 */ /* 0x00006400000c000b */
[----:B01----:R-:W-:Y:S05]  /*3740*/  ENDCOLLECTIVE ;  /* 0x000000000000791b */ /* 0x003fea0003800000 */
.L_x_7961:
[----:B------:R-:W-:Y:S01]  /*3750*/  FADD.FTZ R20, RZ, R20 ;  /* 0x00000014ff147221 */ /* 0x000fe20000010000 */
[----:B------:R-:W-:-:S07]  /*3760*/  MOV R0, R14 ;  /* 0x0000000e00007202 */ /* 0x000fce0000000f00 */
[----:B------:R-:W-:Y:S05]  /*3770*/  WARPSYNC.COLLECTIVE R15, `(.L_x_7962) ;  /* 0x000000000f087348 */ /* 0x000fea0003c00000 */
[----:B------:R0:W1:Y:S02]  /*3780*/  SHFL.BFLY P6, R14, R13, R12, R11 ;  /* 0x0c00000c0d0e7389 */ /* 0x00006400000c000b */
[----:B01----:R-:W-:Y:S05]  /*3790*/  ENDCOLLECTIVE ;  /* 0x000000000000791b */ /* 0x003fea0003800000 */
.L_x_7962:
[----:B------:R-:W-:Y:S01]  /*37a0*/  FADD.FTZ R0, RZ, R0 ;  /* 0x00000000ff007221 */ /* 0x000fe20000010000 */
[----:B------:R-:W-:-:S07]  /*37b0*/  MOV R2, R14 ;  /* 0x0000000e00027202 */ /* 0x000fce0000000f00 */
[----:B------:R-:W-:Y:S05]  /*37c0*/  WARPSYNC.COLLECTIVE R15, `(.L_x_7963) ;  /* 0x000000000f087348 */ /* 0x000fea0003c00000 */
[----:B------:R0:W1:Y:S02]  /*37d0*/  SHFL.BFLY P6, R14, R13, R12, R11 ;  /* 0x0c00000c0d0e7389 */ /* 0x00006400000c000b */
[----:B01----:R-:W-:Y:S05]  /*37e0*/  ENDCOLLECTIVE ;  /* 0x000000000000791b */ /* 0x003fea0003800000 */
.L_x_7963:
[----:B------:R-:W-:Y:S01]  /*37f0*/  FADD.FTZ R2, RZ, R2 ;  /* 0x00000002ff027221 */ /* 0x000fe20000010000 */
[----:B------:R-:W-:-:S07]  /*3800*/  IMAD.MOV.U32 R3, RZ, RZ, R14 ;  /* 0x000000ffff037224 */ /* 0x000fce00078e000e */
[----:B------:R-:W-:Y:S05]  /*3810*/  WARPSYNC.COLLECTIVE R15, `(.L_x_7964) ;  /* 0x000000000f087348 */ /* 0x000fea0003c00000 */
[----:B------:R0:W1:Y:S02]  /*3820*/  SHFL.BFLY P6, R14, R13, R12, R11 ;  /* 0x0c00000c0d0e7389 */ /* 0x00006400000c000b */
[----:B01----:R-:W-:Y:S05]  /*3830*/  ENDCOLLECTIVE ;  /* 0x000000000000791b */ /* 0x003fea0003800000 */
.L_x_7964:
[----:B------:R-:W-:Y:S01]  /*3840*/  FADD.FTZ R3, RZ, R3 ;  /* 0x00000003ff037221 */ /* 0x000fe20000010000 */
[----:B------:R-:W-:-:S07]  /*3850*/  MOV R4, R14 ;  /* 0x0000000e00047202 */ /* 0x000fce0000000f00 */
[----:B------:R-:W-:Y:S05]  /*3860*/  WARPSYNC.COLLECTIVE R15, `(.L_x_7965) ;  /* 0x000000000f087348 */ /* 0x000fea0003c00000 */
[----:B------:R0:W1:Y:S02]  /*3870*/  SHFL.BFLY P6, R14, R13, R12, R11 ;  /* 0x0c00000c0d0e7389 */ /* 0x00006400000c000b */
[----:B01----:R-:W-:Y:S05]  /*3880*/  ENDCOLLECTIVE ;  /* 0x000000000000791b */ /* 0x003fea0003800000 */
.L_x_7965:
[----:B------:R-:W-:Y:S01]  /*3890*/  FADD.FTZ R4, RZ, R4 ;  /* 0x00000004ff047221 */ /* 0x000fe20000010000 */
[----:B------:R-:W-:-:S07]  /*38a0*/  MOV R5, R14 ;  /* 0x0000000e00057202 */ /* 0x000fce0000000f00 */
[----:B------:R-:W-:Y:S05]  /*38b0*/  WARPSYNC.COLLECTIVE R15, `(.L_x_7966) ;  /* 0x000000000f087348 */ /* 0x000fea0003c00000 */
[----:B------:R0:W1:Y:S02]  /*38c0*/  SHFL.BFLY P6, R14, R13, R12, R11 ;  /* 0x0c00000c0d0e7389 */ /* 0x00006400000c000b */
[----:B01----:R-:W-:Y:S05]  /*38d0*/  ENDCOLLECTIVE ;  /* 0x000000000000791b */ /* 0x003fea0003800000 */
.L_x_7966:
[----:B------:R-:W-:Y:S01]  /*38e0*/  FADD.FTZ R5, RZ, R5 ;  /* 0x00000005ff057221 */ /* 0x000fe20000010000 */
[----:B------:R-:W-:-:S07]  /*38f0*/  MOV R6, R14 ;  /* 0x0000000e00067202 */ /* 0x000fce0000000f00 */
[----:B------:R-:W-:Y:S05]  /*3900*/  WARPSYNC.COLLECTIVE R15, `(.L_x_7967) ;  /* 0x000000000f087348 */ /* 0x000fea0003c00000 */
[----:B------:R0:W1:Y:S02]  /*3910*/  SHFL.BFLY P6, R14, R13, R12, R11 ;  /* 0x0c00000c0d0e7389 */ /* 0x00006400000c000b */
[----:B01----:R-:W-:Y:S05]  /*3920*/  ENDCOLLECTIVE ;  /* 0x000000000000791b */ /* 0x003fea0003800000 */
.L_x_7967:
[----:B------:R-:W-:Y:S01]  /*3930*/  FADD.FTZ R6, RZ, R6 ;  /* 0x00000006ff067221 */ /* 0x000fe20000010000 */
[----:B------:R-:W-:Y:S06]  /*3940*/  BRA `(.L_x_7968) ;  /* 0xfffffff0005c7947 */ /* 0x000fec000383ffff */
.L_x_7969:
        /* <DEDUP_REMOVED lines=11> */
.L_x_25726:


//--------------------- .text._ZN4vllm25paged_attention_v1_kernelIfhLi128ELi8ELi128ELNS_18Fp8KVCacheDataTypeE2ELb1EEEvPT_PKS2_PKT0_S8_ifPKiSA_iPKfiiiSC_SC_iiiii --------------------------
	.section	.text._ZN4vllm25paged_attention_v1_kernelIfhLi128ELi8ELi128ELNS_18Fp8KVCacheDataTypeE2ELb1EEEvPT_PKS2_PKT0_S8_ifPKiSA_iPKfiiiSC_SC_iiiii,"ax",@progbits
	.align	128
        .global         _ZN4vllm25paged_attention_v1_kernelIfhLi128ELi8ELi128ELNS_18Fp8KVCacheDataTypeE2ELb1EEEvPT_PKS2_PKT0_S8_ifPKiSA_iPKfiiiSC_SC_iiiii
        .type           _ZN4vllm25paged_attention_v1_kernelIfhLi128ELi8ELi128ELNS_18Fp8KVCacheDataTypeE2ELb1EEEvPT_PKS2_PKT0_S8_ifPKiSA_iPKfiiiSC_SC_iiiii,@function
        .size           _ZN4vllm25paged_attention_v1_kernelIfhLi128ELi8ELi128ELNS_18Fp8KVCacheDataTypeE2ELb1EEEvPT_PKS2_PKT0_S8_ifPKiSA_iPKfiiiSC_SC_iiiii,(.L_x_25727 - _ZN4vllm25paged_attention_v1_kernelIfhLi128ELi8ELi128ELNS_18Fp8KVCacheDataTypeE2ELb1EEEvPT_PKS2_PKT0_S8_ifPKiSA_iPKfiiiSC_SC_iiiii)
        .other          _ZN4vllm25paged_attention_v1_kernelIfhLi128ELi8ELi128ELNS_18Fp8KVCacheDataTypeE2ELb1EEEvPT_PKS2_PKT0_S8_ifPKiSA_iPKfiiiSC_SC_iiiii,@"STO_CUDA_ENTRY STV_DEFAULT"
_ZN4vllm25paged_attention_v1_kernelIfhLi128ELi8ELi128ELNS_18Fp8KVCacheDataTypeE2ELb1EEEvPT_PKS2_PKT0_S8_ifPKiSA_iPKfiiiSC_SC_iiiii:
.text._ZN4vllm25paged_attention_v1_kernelIfhLi128ELi8ELi128ELNS_18Fp8KVCacheDataTypeE2ELb1EEEvPT_PKS2_PKT0_S8_ifPKiSA_iPKfiiiSC_SC_iiiii:
        /* <DEDUP_REMOVED lines=20> */
[----:B---3--:R-:W-:Y:S02]  /*0140*/  IMAD.MOV.U32 R6, RZ, RZ, RZ ;  /* 0x000000ffff067224 */ /* 0x008fe400078e00ff */
[----:B-----5:R-:W-:-:S05]  /*0150*/  IMAD R0, R7, R8, RZ ;  /* 0x0000000807007224 */ /* 0x020fca00078e02ff */
[----:B------:R-:W-:-:S05]  /*0160*/  IADD3 R13, PT, PT, -R0, RZ, RZ ;  /* 0x000000ff000d7210 */ /* 0x000fca0007ffe1ff */
[----:B------:R-:W-:-:S04]  /*0170*/  IMAD.HI.U32 R0, R7, R13, R6 ;  /* 0x0000000d07007227 */ /* 0x000fc800078e0006 */
        /* <DEDUP_REMOVED lines=21> */
[----:B------:R-:W-:Y:S01]  /*02d0*/  VIMNMX R4, PT, PT, R4, R3, PT ;  /* 0x0000000304047248 */ /* 0x000fe20003fe0100 */
[----:B------:R-:W-:Y:S01]  /*02e0*/  @P1 IMAD R3, R10, R9, 0x1 ;  /* 0x000000010a031424 */ /* 0x000fe200078e0209 */
[----:B------:R-:W-:Y:S02]  /*02f0*/  ISETP.GE.AND P0, PT, R7, R6, PT ;  /* 0x000000060700720c */ /* 0x000fe40003f06270 */
        /* <DEDUP_REMOVED lines=56> */
.L_x_7970:
        /* <DEDUP_REMOVED lines=15> */
[----:B0-----:R-:W-:Y:S01]  /*0770*/  VIADD R8, R13, 0xffffffe ;  /* 0x0ffffffe0d087836 */ /* 0x001fe20000000000 */
[----:B------:R-:W-:-:S05]  /*0780*/  MOV R13, R7 ;  /* 0x00000007000d7202 */ /* 0x000fca0000000f00 */
[----:B------:R0:W1:Y:S02]  /*0790*/  F2I.FTZ.U32.TRUNC.NTZ R9, R8 ;  /* 0x0000000800097305 */ /* 0x000064000021f000 */
[----:B0-----:R-:W-:Y:S01]  /*07a0*/  IMAD.MOV.U32 R8, RZ, RZ, RZ ;  /* 0x000000ffff087224 */ /* 0x001fe200078e00ff */
[----:B-1----:R-:W-:-:S05]  /*07b0*/  IADD3 R15, PT, PT, RZ, -R9, RZ ;  /* 0x80000009ff0f7210 */ /* 0x002fca0007ffe0ff */
[----:B------:R-:W-:-:S04]  /*07c0*/  IMAD R15, R15, R10, RZ ;  /* 0x0000000a0f0f7224 */ /* 0x000fc800078e02ff */
[----:B------:R-:W-:Y:S01]  /*07d0*/  IMAD.HI.U32 R9, R9, R15, R8 ;  /* 0x0000000f09097227 */ /* 0x000fe200078e0008 */
[----:B------:R-:W-:-:S07]  /*07e0*/  IABS R8, R11 ;  /* 0x0000000b00087213 */ /* 0x000fce0000000000 */
.L_x_7974:
        /* <DEDUP_REMOVED lines=29> */
[----:B------:R-:W-:Y:S02]  /*09c0*/  LOP3.LUT P0, RZ, R19, 0x3, RZ, 0xc0, !PT ;  /* 0x0000000313ff7812 */ /* 0x000fe4000780c0ff */
[----:B------:R-:W-:-:S11]  /*09d0*/  IADD3 R13, PT, PT, R13, 0x4, RZ ;  /* 0x000000040d0d7810 */ /* 0x000fd60007ffe0ff */
[----:B------:R-:W0:Y:S01]  /*09e0*/  @!P0 S2R R21, SR_CgaCtaId ;  /* 0x0000000000158919 */ /* 0x000e220000008800 */
[----:B------:R-:W-:Y:S01]  /*09f0*/  @!P0 MOV R20, 0x400 ;  /* 0x0000040000148802 */ /* 0x000fe20000000f00 */
[----:B------:R-:W-:Y:S01]  /*0a00*/  @!P0 IMAD.MOV.U32 R24, RZ, RZ, -0x800001 ;  /* 0xff7fffffff188424 */ /* 0x000fe200078e00ff */
[----:B------:R-:W-:Y:S02]  /*0a10*/  @!P0 IADD3 R15, PT, PT, R12, R15, RZ ;  /* 0x0000000f0c0f8210 */ /* 0x000fe40007ffe0ff */
[----:B------:R-:W-:-:S04]  /*0a20*/  @!P0 IADD3 R20, PT, PT, R20, 0x20, RZ ;  /* 0x0000002014148810 */ /* 0x000fc80007ffe0ff */
[----:B0-----:R-:W-:-:S04]  /*0a30*/  @!P0 LEA R20, R21, R20, 0x18 ;  /* 0x0000001415148211 */ /* 0x001fc800078ec0ff */
[----:B------:R-:W-:-:S05]  /*0a40*/  @!P0 LEA R15, R15, R20, 0x2 ;  /* 0x000000140f0f8211 */ /* 0x000fca00078e10ff */
[----:B------:R0:W-:Y:S01]  /*0a50*/  @!P0 STS [R15], R24 ;  /* 0x000000180f008388 */ /* 0x0001e20000000800 */
[----:B------:R-:W-:-:S13]  /*0a60*/  ISETP.GE.AND P0, PT, R13, R6, PT ;  /* 0x000000060d00720c */ /* 0x000fda0003f06270 */
[----:B0-----:R-:W-:Y:S05]  /*0a70*/  @!P0 BRA `(.L_x_7974) ;  /* 0xfffffffc005c8947 */ /* 0x001fea000383ffff */
.L_x_7972:
[----:B------:R-:W-:Y:S05]  /*0a80*/  BSYNC.RECONVERGENT B6 ;  /* 0x0000000000067941 */ /* 0x000fea0003800200 */
.L_x_7971:
[----:B------:R-:W-:Y:S01]  /*0a90*/  UMOV UR4, 0xffffffff ;  /* 0xffffffff00047882 */ /* 0x000fe20000000000 */
[----:B------:R-:W-:Y:S02]  /*0aa0*/  IMAD.MOV.U32 R13, RZ, RZ, -0x800001 ;  /* 0xff7fffffff0d7424 */ /* 0x000fe400078e00ff */
[----:B------:R-:W-:Y:S05]  /*0ab0*/  BRA.DIV UR4, `(.L_x_7975) ;  /* 0x0000002604e87947 */ /* 0x000fea000b800000 */
[----:B------:R-:W0:Y:S02]  /*0ac0*/  SHFL.BFLY PT, R14, R13, 0x10, 0x1f ;  /* 0x0e001f000d0e7f89 */ /* 0x000e2400000e0000 */
[----:B0-----:R-:W-:-:S05]  /*0ad0*/  FMNMX.FTZ R0, R14, -3.40282346638528859812e+38, !PT ;  /* 0xff7fffff0e007809 */ /* 0x001fca0007810000 */
[----:B------:R-:W0:Y:S02]  /*0ae0*/  SHFL.BFLY PT, R14, R0, 0x8, 0x1f ;  /* 0x0d001f00000e7f89 */ /* 0x000e2400000e0000 */
[----:B0-----:R-:W-:-:S05]  /*0af0*/  FMNMX.FTZ R2, R0, R14, !PT ;  /* 0x0000000e00027209 */ /* 0x001fca0007810000 */
[----:B------:R0:W1:Y:S02]  /*0b00*/  SHFL.BFLY PT, R14, R2, 0x4, 0x1f ;  /* 0x0c801f00020e7f89 */ /* 0x00006400000e0000 */
.L_x_8013:
[----:B------:R-:W2:Y:S01]  /*0b10*/  S2R R0, SR_CgaCtaId ;  /* 0x0000000000007919 */ /* 0x000ea20000008800 */
[----:B------:R-:W-:Y:S01]  /*0b20*/  ISETP.NE.AND P3, PT, R16, RZ, PT ;  /* 0x000000ff1000720c */ /* 0x000fe20003f65270 */
[----:B------:R-:W-:Y:S05]  /*0b30*/  WARPSYNC.ALL ;  /* 0x0000000000007948 */ /* 0x000fea0003800000 */
[----:B------:R-:W-:Y:S02]  /*0b40*/  MOV R9, 0x400 ;  /* 0x0000040000097802 */ /* 0x000fe40000000f00 */
[----:B-1----:R-:W-:Y:S02]  /*0b50*/  FMNMX.FTZ R11, R2, R14, !PT ;  /* 0x0000000e020b7209 */ /* 0x002fe40007810000 */
[----:B--2---:R-:W-:-:S04]  /*0b60*/  LEA R10, R0, R9, 0x18 ;  /* 0x00000009000a7211 */ /* 0x004fc800078ec0ff */
[----:B0-----:R-:W-:-:S05]  /*0b70*/  LEA R2, R7, R10, 0x2 ;  /* 0x0000000a07027211 */ /* 0x001fca00078e10ff */
[----:B------:R-:W-:Y:S01]  /*0b80*/  @!P3 STS [R2], R11 ;  /* 0x0000000b0200b388 */ /* 0x000fe20000000800 */
[----:B------:R-:W-:Y:S01]  /*0b90*/  BAR.SYNC.DEFER_BLOCKING 0x0 ;  /* 0x0000000000007b1d */ /* 0x000fe20000010000 */
[C---:B------:R-:W-:Y:S01]  /*0ba0*/  ISETP.GT.U32.AND P2, PT, R16.reuse, 0x3, PT ;  /* 0x000000031000780c */ /* 0x040fe20003f44070 */
[----:B------:R-:W-:Y:S01]  /*0bb0*/  IMAD.MOV.U32 R12, RZ, RZ, -0x800001 ;  /* 0xff7fffffff0c7424 */ /* 0x000fe200078e00ff */
[----:B------:R-:W-:Y:S01]  /*0bc0*/  LEA R10, R16, R10, 0x2 ;  /* 0x0000000a100a7211 */ /* 0x000fe200078e10ff */
        /* <DEDUP_REMOVED lines=27> */
.L_x_7980:
        /* <DEDUP_REMOVED lines=11> */
.L_x_7979:
[----:B------:R-:W-:Y:S05]  /*0e30*/  BSYNC.RECONVERGENT B1 ;  /* 0x0000000000017941 */ /* 0x000fea0003800200 */
.L_x_7978:
        /* <DEDUP_REMOVED lines=12> */
.L_x_7983:
        /* <DEDUP_REMOVED lines=100> */
.L_x_7982:
[----:B------:R-:W-:Y:S05]  /*1540*/  BSYNC.RECONVERGENT B1 ;  /* 0x0000000000017941 */ /* 0x000fea0003800200 */
.L_x_7981:
        /* <DEDUP_REMOVED lines=55> */
.L_x_7985:
[----:B------:R-:W-:Y:S05]  /*18c0*/  BSYNC.RECONVERGENT B1 ;  /* 0x0000000000017941 */ /* 0x000fea0003800200 */
.L_x_7984:
        /* <DEDUP_REMOVED lines=26> */
.L_x_7977:
[----:B------:R-:W-:Y:S05]  /*1a70*/  BSYNC.RECONVERGENT B0 ;  /* 0x0000000000007941 */ /* 0x000fea0003800200 */
.L_x_7976:
        /* <DEDUP_REMOVED lines=39> */
.L_x_7990:
[----:B------:R-:W0:Y:S01]  /*1cf0*/  LDS R15, [R12] ;  /* 0x000000000c0f7984 */ /* 0x000e220000000800 */
[----:B------:R-:W-:-:S05]  /*1d00*/  VIADD R13, R13, 0x1 ;  /* 0x000000010d0d7836 */ /* 0x000fca0000000000 */
[----:B------:R-:W-:Y:S01]  /*1d10*/  ISETP.NE.AND P0, PT, R13, RZ, PT ;  /* 0x000000ff0d00720c */ /* 0x000fe20003f05270 */
[----:B0-----:R-:W-:-:S05]  /*1d20*/  FMUL.FTZ R15, R15, R2 ;  /* 0x000000020f0f7220 */ /* 0x001fca0000410000 */
[----:B------:R0:W-:Y:S02]  /*1d30*/  STS [R12], R15 ;  /* 0x0000000f0c007388 */ /* 0x0001e40000000800 */
[----:B0-----:R-:W-:-:S05]  /*1d40*/  IADD3 R12, PT, PT, R12, 0x200, RZ ;  /* 0x000002000c0c7810 */ /* 0x001fca0007ffe0ff */
[----:B------:R-:W-:Y:S05]  /*1d50*/  @P0 BRA `(.L_x_7990) ;  /* 0xfffffffc00e40947 */ /* 0x000fea000383ffff */
.L_x_7989:
[----:B------:R-:W-:Y:S05]  /*1d60*/  BSYNC.RECONVERGENT B1 ;  /* 0x0000000000017941 */ /* 0x000fea0003800200 */
.L_x_7988:
        /* <DEDUP_REMOVED lines=12> */
.L_x_7993:
        /* <DEDUP_REMOVED lines=52> */
.L_x_7992:
[----:B------:R-:W-:Y:S05]  /*2170*/  BSYNC.RECONVERGENT B1 ;  /* 0x0000000000017941 */ /* 0x000fea0003800200 */
.L_x_7991:
        /* <DEDUP_REMOVED lines=31> */
.L_x_7995:
[----:B------:R-:W-:Y:S05]  /*2370*/  BSYNC.RECONVERGENT B1 ;  /* 0x0000000000017941 */ /* 0x000fea0003800200 */
.L_x_7994:
        /* <DEDUP_REMOVED lines=14> */
.L_x_7987:
[----:B------:R-:W-:Y:S05]  /*2460*/  BSYNC.RECONVERGENT B0 ;  /* 0x0000000000007941 */ /* 0x000fea0003800200 */
.L_x_7986:
        /* <DEDUP_REMOVED lines=16> */
[----:B------:R1:W3:Y:S08]  /*2570*/  F2I.FTZ.U32.TRUNC.NTZ R13, R12 ;  /* 0x0000000c000d7305 */ /* 0x0002f0000021f000 */
[----:B--2---:R-:W2:Y:S01]  /*2580*/  MUFU.RCP R15, R15 ;  /* 0x0000000f000f7308 */ /* 0x004ea20000001000 */
[----:B-1----:R-:W-:Y:S01]  /*2590*/  HFMA2 R12, -RZ, RZ, 0, 0 ;  /* 0x00000000ff0c7431 */ /* 0x002fe200000001ff */
[----:B---3--:R-:W-:-:S05]  /*25a0*/  IADD3 R9, PT, PT, RZ, -R13, RZ ;  /* 0x8000000dff097210 */ /* 0x008fca0007ffe0ff */
[----:B------:R-:W-:-:S04]  /*25b0*/  IMAD R9, R9, R8, RZ ;  /* 0x0000000809097224 */ /* 0x000fc800078e02ff */
[----:B------:R-:W-:Y:S01]  /*25c0*/  IMAD.HI.U32 R12, R13, R9, R12 ;  /* 0x000000090d0c7227 */ /* 0x000fe200078e000c */
[----:B--2---:R-:W-:-:S04]  /*25d0*/  IADD3 R10, PT, PT, R15, 0xffffffe, RZ ;  /* 0x0ffffffe0f0a7810 */ /* 0x004fc80007ffe0ff */
[----:B0-----:R0:W1:Y:S02]  /*25e0*/  F2I.FTZ.U32.TRUNC.NTZ R11, R10 ;  /* 0x0000000a000b7305 */ /* 0x001064000021f000 */
[----:B0-----:R-:W-:Y:S01]  /*25f0*/  MOV R10, RZ ;  /* 0x000000ff000a7202 */ /* 0x001fe20000000f00 */
[----:B-1----:R-:W-:-:S04]  /*2600*/  IMAD.MOV R15, RZ, RZ, -R11 ;  /* 0x000000ffff0f7224 */ /* 0x002fc800078e0a0b */
[----:B------:R-:W-:-:S04]  /*2610*/  IMAD R9, R15, R2, RZ ;  /* 0x000000020f097224 */ /* 0x000fc800078e02ff */
[----:B------:R-:W-:-:S07]  /*2620*/  IMAD.HI.U32 R10, R11, R9, R10 ;  /* 0x000000090b0a7227 */ /* 0x000fce00078e000a */
.L_x_7999:
        /* <DEDUP_REMOVED lines=34> */
.L_x_7998:
        /* <DEDUP_REMOVED lines=16> */
.L_x_7997:
[----:B------:R-:W-:Y:S05]  /*2950*/  BSYNC.RECONVERGENT B6 ;  /* 0x0000000000067941 */ /* 0x000fea0003800200 */
.L_x_7996:
[----:B------:R-:W-:Y:S01]  /*2960*/  UMOV UR4, 0xffffffff ;  /* 0xffffffff00047882 */ /* 0x000fe20000000000 */
[----:B------:R-:W-:Y:S02]  /*2970*/  SHF.R.U32.HI R8, RZ, 0x5, R19 ;  /* 0x00000005ff087819 */ /* 0x000fe40000011613 */
[----:B------:R-:W-:Y:S05]  /*2980*/  BRA.DIV UR4, `(.L_x_8000) ;  /* 0x0000000a04807947 */ /* 0x000fea000b800000 */
[----:B------:R-:W-:Y:S02]  /*2990*/  CS2R R2, SRZ ;  /* 0x0000000000027805 */ /* 0x000fe4000001ff00 */
[----:B------:R-:W-:Y:S02]  /*29a0*/  CS2R R4, SRZ ;  /* 0x0000000000047805 */ /* 0x000fe4000001ff00 */
[----:B------:R-:W-:Y:S01]  /*29b0*/  CS2R R6, SRZ ;  /* 0x0000000000067805 */ /* 0x000fe2000001ff00 */
[----:B-1----:R-:W-:Y:S02]  /*29c0*/  HFMA2 R0, -RZ, RZ, 0, 0 ;  /* 0x00000000ff007431 */ /* 0x002fe400000001ff */
        /* <DEDUP_REMOVED lines=8> */
.L_x_8022:
[C---:B------:R-:W-:Y:S01]  /*2a50*/  LOP3.LUT R10, R19.reuse, 0x1, RZ, 0xc0, !PT ;  /* 0x00000001130a7812 */ /* 0x040fe200078ec0ff */
[----:B------:R-:W-:Y:S05]  /*2a60*/  WARPSYNC.ALL ;  /* 0x0000000000007948 */ /* 0x000fea0003800000 */
[----:B------:R-:W-:Y:S01]  /*2a70*/  LOP3.LUT R9, R19, 0x3c0, RZ, 0xc0, !PT ;  /* 0x000003c013097812 */ /* 0x000fe200078ec0ff */
[----:B------:R-:W-:Y:S01]  /*2a80*/  BAR.SYNC.DEFER_BLOCKING 0x0 ;  /* 0x0000000000007b1d */ /* 0x000fe20000010000 */
[----:B------:R-:W-:Y:S01]  /*2a90*/  ISETP.NE.U32.AND P0, PT, R10, 0x1, PT ;  /* 0x000000010a00780c */ /* 0x000fe20003f05070 */
[----:B------:R-:W-:-:S03]  /*2aa0*/  FADD.FTZ R14, RZ, R14 ;  /* 0x0000000eff0e7221 */ /* 0x000fc60000010000 */
[----:B------:R-:W-:Y:S01]  /*2ab0*/  ISETP.NE.OR P1, PT, R9, 0x40, !P0 ;  /* 0x000000400900780c */ /* 0x000fe20004725670 */
[----:B------:R-:W-:Y:S01]  /*2ac0*/  BSSY.RECONVERGENT B0, `(.L_x_8001) ;  /* 0x0000011000007945 */ /* 0x000fe20003800200 */
[----:B------:R-:W-:-:S04]  /*2ad0*/  SHF.R.U32.HI R9, RZ, 0x1, R16 ;  /* 0x00000001ff097819 */ /* 0x000fc80000011610 */
[----:B------:R-:W-:-:S07]  /*2ae0*/  LEA R8, R8, R9, 0x7 ;  /* 0x0000000908087211 */ /* 0x000fce00078e38ff */
[----:B------:R-:W-:Y:S05]  /*2af0*/  @P1 BRA `(.L_x_8002) ;  /* 0x0000000000341947 */ /* 0x000fea0003800000 */
[----:B------:R-:W1:Y:S01]  /*2b00*/  S2UR UR5, SR_CgaCtaId ;  /* 0x00000000000579c3 */ /* 0x000e620000008800 */
[----:B------:R-:W-:Y:S02]  /*2b10*/  UMOV UR4, 0x400 ;  /* 0x0000040000047882 */ /* 0x000fe40000000000 */
[----:B------:R-:W-:-:S04]  /*2b20*/  UIADD3 UR4, UPT, UPT, UR4, 0x20, URZ ;  /* 0x0000002004047890 */ /* 0x000fc8000fffe0ff */
[----:B-1----:R-:W-:-:S06]  /*2b30*/  ULEA UR4, UR5, UR4, 0x18 ;  /* 0x0000000405047291 */ /* 0x002fcc000f8ec0ff */
[----:B0-----:R-:W-:-:S05]  /*2b40*/  LEA R11, R8, UR4, 0x2 ;  /* 0x00000004080b7c11 */ /* 0x001fca000f8e10ff */
        /* <DEDUP_REMOVED lines=8> */
.L_x_8002:
[----:B------:R-:W-:Y:S05]  /*2bd0*/  BSYNC.RECONVERGENT B0 ;  /* 0x0000000000007941 */ /* 0x000fea0003800200 */
.L_x_8001:
[----:B------:R-:W2:Y:S08]  /*2be0*/  S2UR UR5, SR_CgaCtaId ;  /* 0x00000000000579c3 */ /* 0x000eb00000008800 */
        /* <DEDUP_REMOVED lines=9> */
[----:B--2---:R-:W-:-:S06]  /*2c80*/  ULEA UR4, UR5, UR4, 0x18 ;  /* 0x0000000405047291 */ /* 0x004fcc000f8ec0ff */
[----:B------:R-:W-:Y:S01]  /*2c90*/  LEA R8, R8, UR4, 0x2 ;  /* 0x0000000408087c11 */ /* 0x000fe2000f8e10ff */
[----:B------:R-:W-:Y:S06]  /*2ca0*/  @P1 BRA `(.L_x_8004) ;  /* 0x0000000000401947 */ /* 0x000fec0003800000 */
        /* <DEDUP_REMOVED lines=16> */
.L_x_8004:
[----:B------:R-:W-:Y:S05]  /*2db0*/  BSYNC.RECONVERGENT B0 ;  /* 0x0000000000007941 */ /* 0x000fea0003800200 */
.L_x_8003:
        /* <DEDUP_REMOVED lines=12> */
.L_x_8006:
[----:B------:R-:W-:Y:S05]  /*2e80*/  BSYNC.RECONVERGENT B0 ;  /* 0x0000000000007941 */ /* 0x000fea0003800200 */
.L_x_8005:
[----:B------:R-:W-:Y:S06]  /*2e90*/  BAR.SYNC.DEFER_BLOCKING 0x0 ;  /* 0x0000000000007b1d */ /* 0x000fec0000010000 */
[----:B------:R-:W-:Y:S04]  /*2ea0*/  BSSY.RECONVERGENT B0, `(.L_x_8007) ;  /* 0x0000012000007945 */ /* 0x000fe80003800200 */
[----:B------:R-:W-:Y:S05]  /*2eb0*/  @P3 BRA `(.L_x_8008) ;  /* 0x0000000000403947 */ /* 0x000fea0003800000 */
[----:B--2---:R-:W2:Y:S04]  /*2ec0*/  LDS R9, [R8] ;  /* 0x0000000008097984 */ /* 0x004ea80000000800 */
[----:B------:R-:W3:Y:S04]  /*2ed0*/  LDS R10, [R8+0x40] ;  /* 0x00004000080a7984 */ /* 0x000ee80000000800 */
[----:B01----:R-:W0:Y:S04]  /*2ee0*/  LDS R11, [R8+0x80] ;  /* 0x00008000080b7984 */ /* 0x003e280000000800 */
[----:B------:R-:W1:Y:S04]  /*2ef0*/  LDS R12, [R8+0xc0] ;  /* 0x0000c000080c7984 */ /* 0x000e680000000800 */
[----:B------:R-:W4:Y:S04]  /*2f00*/  LDS R13, [R8+0x100] ;  /* 0x00010000080d7984 */ /* 0x000f280000000800 */
[----:B------:R-:W5:Y:S04]  /*2f10*/  LDS R16, [R8+0x140] ;  /* 0x0001400008107984 */ /* 0x000f680000000800 */
[----:B------:R-:W5:Y:S04]  /*2f20*/  LDS R15, [R8+0x180] ;  /* 0x00018000080f7984 */ /* 0x000f680000000800 */
[----:B------:R-:W5:Y:S01]  /*2f30*/  LDS R21, [R8+0x1c0] ;  /* 0x0001c00008157984 */ /* 0x000f620000000800 */
[----:B--2---:R-:W-:Y:S01]  /*2f40*/  FADD.FTZ R2, R2, R9 ;  /* 0x0000000902027221 */ /* 0x004fe20000010000 */
[----:B---3--:R-:W-:Y:S01]  /*2f50*/  FADD.FTZ R3, R3, R10 ;  /* 0x0000000a03037221 */ /* 0x008fe20000010000 */
[----:B0-----:R-:W-:Y:S01]  /*2f60*/  FADD.FTZ R4, R4, R11 ;  /* 0x0000000b04047221 */ /* 0x001fe20000010000 */
[----:B-1----:R-:W-:Y:S01]  /*2f70*/  FADD.FTZ R5, R5, R12 ;  /* 0x0000000c05057221 */ /* 0x002fe20000010000 */
[----:B----4-:R-:W-:Y:S01]  /*2f80*/  FADD.FTZ R6, R6, R13 ;  /* 0x0000000d06067221 */ /* 0x010fe20000010000 */
[----:B-----5:R-:W-:Y:S01]  /*2f90*/  FADD.FTZ R7, R7, R16 ;  /* 0x0000001007077221 */ /* 0x020fe20000010000 */
[----:B------:R-:W-:Y:S01]  /*2fa0*/  FADD.FTZ R0, R0, R15 ;  /* 0x0000000f00007221 */ /* 0x000fe20000010000 */
[----:B------:R-:W-:-:S07]  /*2fb0*/  FADD.FTZ R14, R14, R21 ;  /* 0x000000150e0e7221 */ /* 0x000fce0000010000 */
.L_x_8008:
[----:B------:R-:W-:Y:S05]  /*2fc0*/  BSYNC.RECONVERGENT B0 ;  /* 0x0000000000007941 */ /* 0x000fea0003800200 */
.L_x_8007:
[----:B------:R-:W-:Y:S06]  /*2fd0*/  BAR.SYNC.DEFER_BLOCKING 0x0 ;  /* 0x0000000000007b1d */ /* 0x000fec0000010000 */
[----:B------:R-:W-:Y:S05]  /*2fe0*/  @P4 EXIT ;  /* 0x000000000000494d */ /* 0x000fea0003800000 */
[----:B------:R-:W3:Y:S01]  /*2ff0*/  LDCU UR4, c[0x0][0x378] ;  /* 0x00006f00ff0477ac */ /* 0x000ee20008000800 */
[----:B------:R-:W-:-:S04]  /*3000*/  IMAD R17, R22, R17, R18 ;  /* 0x0000001116117224 */ /* 0x000fc800078e0212 */
[----:B---3--:R-:W-:Y:S01]  /*3010*/  IMAD R17, R17, UR4, RZ ;  /* 0x0000000411117c24 */ /* 0x008fe2000f8e02ff */
[----:B------:R-:W-:Y:S06]  /*3020*/  @!P0 EXIT ;  /* 0x000000000000894d */ /* 0x000fec0003800000 */
[----:B------:R-:W3:Y:S01]  /*3030*/  S2UR UR4, SR_CTAID.Z ;  /* 0x00000000000479c3 */ /* 0x000ee20000002700 */
[----:B------:R-:W4:Y:S01]  /*3040*/  LDCU.64 UR6, c[0x0][0x380] ;  /* 0x00007000ff0677ac */ /* 0x000f220008000a00 */
[----:B------:R-:W-:Y:S02]  /*3050*/  SHF.L.U32 R17, R17, 0x7, RZ ;  /* 0x0000000711117819 */ /* 0x000fe400000006ff */
[----:B------:R-:W-:Y:S01]  /*3060*/  SHF.R.U32.HI R8, RZ, 0x1, R19 ;  /* 0x00000001ff087819 */ /* 0x000fe20000011613 */
[----:B---3--:R-:W-:-:S06]  /*3070*/  USHF.L.U32 UR4, UR4, 0x7, URZ ;  /* 0x0000000704047899 */ /* 0x008fcc00080006ff */
[----:B------:R-:W-:-:S04]  /*3080*/  IADD3 R17, P0, P1, R8, UR4, R17 ;  /* 0x0000000408117c10 */ /* 0x000fc8000f91e011 */
[----:B------:R-:W-:Y:S02]  /*3090*/  IADD3.X R10, PT, PT, RZ, RZ, RZ, P0, P1 ;  /* 0x000000ffff0a7210 */ /* 0x000fe400007e24ff */
[----:B----4-:R-:W-:-:S04]  /*30a0*/  LEA R8, P0, R17, UR6, 0x2 ;  /* 0x0000000611087c11 */ /* 0x010fc8000f8010ff */
[----:B--2---:R-:W-:-:S05]  /*30b0*/  LEA.HI.X R9, R17, UR7, R10, 0x2, P0 ;  /* 0x0000000711097c11 */ /* 0x004fca00080f140a */
        /* <DEDUP_REMOVED lines=9> */
.L_x_7973:
        /* <DEDUP_REMOVED lines=16> */
.L_x_8009:
[----:B------:R-:W-:Y:S05]  /*3250*/  EXIT ;  /* 0x000000000000794d */ /* 0x000fea0003800000 */
.L_x_7975:
[----:B------:R-:W-:Y:S02]  /*3260*/  IMAD.MOV.U32 R12, RZ, RZ, 0x10 ;  /* 0x00000010ff0c7424 */ /* 0x000fe400078e00ff */
[----:B------:R-:W-:Y:S01]  /*3270*/  HFMA2 R11, -RZ, RZ, 0, 1.847743988037109375e-06 ;  /* 0x0000001fff0b7431 */ /* 0x000fe200000001ff */
[----:B------:R-:W-:-:S07]  /*3280*/  MOV R15, 0xffffffff ;  /* 0xffffffff000f7802 */ /* 0x000fce0000000f00 */
[----:B------:R-:W-:Y:S05]  /*3290*/  WARPSYNC.COLLECTIVE R15, `(.L_x_8010) ;  /* 0x000000000f087348 */ /* 0x000fea0003c00000 */
[----:B------:R0:W1:Y:S02]  /*32a0*/  SHFL.BFLY P6, R14, R13, R12, R11 ;  /* 0x0c00000c0d0e7389 */ /* 0x00006400000c000b */
[----:B01----:R-:W-:Y:S05]  /*32b0*/  ENDCOLLECTIVE ;  /* 0x000000000000791b */ /* 0x003fea0003800000 */
.L_x_8010:
[----:B------:R-:W-:Y:S01]  /*32c0*/  HFMA2 R12, -RZ, RZ, 0, 4.76837158203125e-07 ;  /* 0x00000008ff0c7431 */ /* 0x000fe200000001ff */
[----:B------:R-:W-:-:S05]  /*32d0*/  FMNMX.FTZ R0, R14, -3.40282346638528859812e+38, !PT ;  /* 0xff7fffff0e007809 */ /* 0x000fca0007810000 */
[----:B------:R-:W-:-:S07]  /*32e0*/  IMAD.MOV.U32 R13, RZ, RZ, R0 ;  /* 0x000000ffff0d7224 */ /* 0x000fce00078e0000 */
[----:B------:R-:W-:Y:S05]  /*32f0*/  WARPSYNC.COLLECTIVE R15, `(.L_x_8011) ;  /* 0x000000000f087348 */ /* 0x000fea0003c00000 */
[----:B------:R0:W1:Y:S02]  /*3300*/  SHFL.BFLY P6, R14, R13, R12, R11 ;  /* 0x0c00000c0d0e7389 */ /* 0x00006400000c000b */
[----:B01----:R-:W-:Y:S05]  /*3310*/  ENDCOLLECTIVE ;  /* 0x000000000000791b */ /* 0x003fea0003800000 */
.L_x_8011:
[----:B------:R-:W-:Y:S01]  /*3320*/  IMAD.MOV.U32 R12, RZ, RZ, 0x4 ;  /* 0x00000004ff0c7424 */ /* 0x000fe200078e00ff */
[----:B------:R-:W-:-:S04]  /*3330*/  FMNMX.FTZ R2, R0, R14, !PT ;  /* 0x0000000e00027209 */ /* 0x000fc80007810000 */
[----:B------:R-:W-:-:S07]  /*3340*/  MOV R13, R2 ;  /* 0x00000002000d7202 */ /* 0x000fce0000000f00 */
[----:B------:R-:W-:Y:S05]  /*3350*/  WARPSYNC.COLLECTIVE R15, `(.L_x_8012) ;  /* 0x000000000f087348 */ /* 0x000fea0003c00000 */
[----:B------:R0:W1:Y:S02]  /*3360*/  SHFL.BFLY P6, R14, R13, R12, R11 ;  /* 0x0c00000c0d0e7389 */ /* 0x00006400000c000b */
[----:B01----:R-:W-:Y:S05]  /*3370*/  ENDCOLLECTIVE ;  /* 0x000000000000791b */ /* 0x003fea0003800000 */
.L_x_8012:
[----:B------:R-:W-:Y:S05]  /*3380*/  BRA `(.L_x_8013) ;  /* 0xffffffd400e07947 */ /* 0x000fea000383ffff */
.L_x_8000:
[----:B-1----:R-:W-:Y:S01]  /*3390*/  HFMA2 R13, -RZ, RZ, 0, 0 ;  /* 0x00000000ff0d7431 */ /* 0x002fe200000001ff */
[----:B------:R-:W-:Y:S01]  /*33a0*/  MOV R12, 0x1 ;  /* 0x00000001000c7802 */ /* 0x000fe20000000f00 */
[----:B0-----:R-:W-:Y:S01]  /*33b0*/  IMAD.MOV.U32 R11, RZ, RZ, 0x1f ;  /* 0x0000001fff0b7424 */ /* 0x001fe200078e00ff */
[----:B------:R-:W-:-:S07]  /*33c0*/  MOV R15, 0xffffffff ;  /* 0xffffffff000f7802 */ /* 0x000fce0000000f00 */
[----:B------:R-:W-:Y:S05]  /*33d0*/  WARPSYNC.COLLECTIVE R15, `(.L_x_8014) ;  /* 0x000000000f087348 */ /* 0x000fea0003c00000 */
[----:B------:R0:W1:Y:S02]  /*33e0*/  SHFL.BFLY P6, R14, R13, R12, R11 ;  /* 0x0c00000c0d0e7389 */ /* 0x00006400000c000b */
[----:B01----:R-:W-:Y:S05]  /*33f0*/  ENDCOLLECTIVE ;  /* 0x000000000000791b */ /* 0x003fea0003800000 */
.L_x_8014:
[----:B------:R-:W-:-:S07]  /*3400*/  MOV R2, R14 ;  /* 0x0000000e00027202 */ /* 0x000fce0000000f00 */
[----:B------:R-:W-:Y:S05]  /*3410*/  WARPSYNC.COLLECTIVE R15, `(.L_x_8015) ;  /* 0x000000000f087348 */ /* 0x000fea0003c00000 */
[----:B------:R0:W1:Y:S02]  /*3420*/  SHFL.BFLY P6, R14, R13, R12, R11 ;  /* 0x0c00000c0d0e7389 */ /* 0x00006400000c000b */
[----:B01----:R-:W-:Y:S05]  /*3430*/  ENDCOLLECTIVE ;  /* 0x000000000000791b */ /* 0x003fea0003800000 */
.L_x_8015:
[----:B------:R-:W-:Y:S01]  /*3440*/  FADD.FTZ R2, RZ, R2 ;  /* 0x00000002ff027221 */ /* 0x000fe20000010000 */
[----:B------:R-:W-:-:S07]  /*3450*/  IMAD.MOV.U32 R3, RZ, RZ, R14 ;  /* 0x000000ffff037224 */ /* 0x000fce00078e000e */
[----:B------:R-:W-:Y:S05]  /*3460*/  WARPSYNC.COLLECTIVE R15, `(.L_x_8016) ;  /* 0x000000000f087348 */ /* 0x000fea0003c00000 */
[----:B------:R0:W1:Y:S02]  /*3470*/  SHFL.BFLY P6, R14, R13, R12, R11 ;  /* 0x0c00000c0d0e7389 */ /* 0x00006400000c000b */
[----:B01----:R-:W-:Y:S05]  /*3480*/  ENDCOLLECTIVE ;  /* 0x000000000000791b */ /* 0x003fea0003800000 */
.L_x_8016:
[----:B------:R-:W-:Y:S01]  /*3490*/  FADD.FTZ R3, RZ, R3 ;  /* 0x00000003ff037221 */ /* 0x000fe20000010000 */
[----:B------:R-:W-:-:S07]  /*34a0*/  MOV R4, R14 ;  /* 0x0000000e00047202 */ /* 0x000fce0000000f00 */
[----:B------:R-:W-:Y:S05]  /*34b0*/  WARPSYNC.COLLECTIVE R15, `(.L_x_8017) ;  /* 0x000000000f087348 */ /* 0x000fea0003c00000 */
[----:B------:R0:W1:Y:S02]  /*34c0*/  SHFL.BFLY P6, R14, R13, R12, R11 ;  /* 0x0c00000c0d0e7389 */ /* 0x00006400000c000b */
[----:B01----:R-:W-:Y:S05]  /*34d0*/  ENDCOLLECTIVE ;  /* 0x000000000000791b */ /* 0x003fea0003800000 */
.L_x_8017:
[----:B------:R-:W-:Y:S01]  /*34e0*/  FADD.FTZ R4, RZ, R4 ;  /* 0x00000004ff047221 */ /* 0x000fe20000010000 */
[----:B------:R-:W-:-:S07]  /*34f0*/  MOV R5, R14 ;  /* 0x0000000e00057202 */ /* 0x000fce0000000f00 */
[----:B------:R-:W-:Y:S05]  /*3500*/  WARPSYNC.COLLECTIVE R15, `(.L_x_8018) ;  /* 0x000000000f087348 */ /* 0x000fea0003c00000 */
[----:B------:R0:W1:Y:S02]  /*3510*/  SHFL.BFLY P6, R14, R13, R12, R11 ;  /* 0x0c00000c0d0e7389 */ /* 0x00006400000c000b */
[----:B01----:R-:W-:Y:S05]  /*3520*/  ENDCOLLECTIVE ;  /* 0x000000000000791b */ /* 0x003fea0003800000 */
.L_x_8018:
[----:B------:R-:W-:Y:S01]  /*3530*/  FADD.FTZ R5, RZ, R5 ;  /* 0x00000005ff057221 */ /* 0x000fe20000010000 */
[----:B------:R-:W-:-:S07]  /*3540*/  IMAD.MOV.U32 R6, RZ, RZ, R14 ;  /* 0x000000ffff067224 */ /* 0x000fce00078e000e */
[----:B------:R-:W-:Y:S05]  /*3550*/  WARPSYNC.COLLECTIVE R15, `(.L_x_8019) ;  /* 0x000000000f087348 */ /* 0x000fea0003c00000 */
[----:B------:R0:W1:Y:S02]  /*3560*/  SHFL.BFLY P6, R14, R13, R12, R11 ;  /* 0x0c00000c0d0e7389 */ /* 0x00006400000c000b */
[----:B01----:R-:W-:Y:S05]  /*3570*/  ENDCOLLECTIVE ;  /* 0x000000000000791b */ /* 0x003fea0003800000 */
.L_x_8019:
[----:B------:R-:W-:Y:S01]  /*3580*/  FADD.FTZ R6, RZ, R6 ;  /* 0x00000006ff067221 */ /* 0x000fe20000010000 */
[----:B------:R-:W-:-:S07]  /*3590*/  MOV R7, R14 ;  /* 0x0000000e00077202 */ /* 0x000fce0000000f00 */
[----:B------:R-:W-:Y:S05]  /*35a0*/  WARPSYNC.COLLECTIVE R15, `(.L_x_8020) ;  /* 0x000000000f087348 */ /* 0x000fea0003c00000 */
[----:B------:R0:W1:Y:S02]  /*35b0*/  SHFL.BFLY P6, R14, R13, R12, R11 ;  /* 0x0c00000c0d0e7389 */ /* 0x00006400000c000b */
[----:B01----:R-:W-:Y:S05]  /*35c0*/  ENDCOLLECTIVE ;  /* 0x000000000000791b */ /* 0x003fea0003800000 */
.L_x_8020:
[----:B------:R-:W-:Y:S01]  /*35d0*/  FADD.FTZ R7, RZ, R7 ;  /* 0x00000007ff077221 */ /* 0x000fe20000010000 */
[----:B------:R-:W-:-:S07]  /*35e0*/  MOV R0, R14 ;  /* 0x0000000e00007202 */ /* 0x000fce0000000f00 */
[----:B------:R-:W-:Y:S05]  /*35f0*/  WARPSYNC.COLLECTIVE R15, `(.L_x_8021) ;  /* 0x000000000f087348 */ /* 0x000fea0003c00000 */
[----:B------:R0:W1:Y:S02]  /*3600*/  SHFL.BFLY P6, R14, R13, R12, R11 ;  /* 0x0c00000c0d0e7389 */ /* 0x00006400000c000b */
[----:B01----:R-:W-:Y:S05]  /*3610*/  ENDCOLLECTIVE ;  /* 0x000000000000791b */ /* 0x003fea0003800000 */
.L_x_8021:
[----:B------:R-:W-:Y:S01]  /*3620*/  FADD.FTZ R0, RZ, R0 ;  /* 0x00000000ff007221 */ /* 0x000fe20000010000 */
[----:B------:R-:W-:Y:S06]  /*3630*/  BRA `(.L_x_8022) ;  /* 0xfffffff400047947 */ /* 0x000fec000383ffff */
.L_x_8023:
        /* <DEDUP_REMOVED lines=12> */
.L_x_25727:


//--------------------- .text._ZN4vllm25paged_attention_v1_kernelIfhLi120ELi8ELi128ELNS_18Fp8KVCacheDataTypeE2ELb1EEEvPT_PKS2_PKT0_S8_ifPKiSA_iPKfiiiSC_SC_iiiii --------------------------
	.section	.text._ZN4vllm25paged_attention_v1_kernelIfhLi120ELi8ELi128ELNS_18Fp8KVCacheDataTypeE2ELb1EEEvPT_PKS2_PKT0_S8_ifPKiSA_iPKfiiiSC_SC_iiiii,"ax",@progbits
	.align	128
        .global         _ZN4vllm25paged_attention_v1_kernelIfhLi120ELi8ELi128ELNS_18Fp8KVCacheDataTypeE2ELb1EEEvPT_PKS2_PKT0_S8_ifPKiSA_iPKfiiiSC_SC_iiiii
        .type           _ZN4vllm25paged_attention_v1_kernelIfhLi120ELi8ELi128ELNS_18Fp8KVCacheDataTypeE2ELb1EEEvPT_PKS2_PKT0_S8_ifPKiSA_iPKfiiiSC_SC_iiiii,@function
        .size           _ZN4vllm25paged_attention_v1_kernelIfhLi120ELi8ELi128ELNS_18Fp8KVCacheDataTypeE2ELb1EEEvPT_PKS2_PKT0_S8_ifPKiSA_iPKfiiiSC_SC_iiiii,(.L_x_25728 - _ZN4vllm25paged_attention_v1_kernelIfhLi120ELi8ELi128ELNS_18Fp8KVCacheDataTypeE2ELb1EEEvPT_PKS2_PKT0_S8_ifPKiSA_iPKfiiiSC_SC_iiiii)
        .other          _ZN4vllm25paged_attention_v1_kernelIfhLi120ELi8ELi128ELNS_18Fp8KVCacheDataTypeE2ELb1EEEvPT_PKS2_PKT0_S8_ifPKiSA_iPKfiiiSC_SC_iiiii,@"STO_CUDA_ENTRY STV_DEFAULT"
_ZN4vllm25paged_attention_v1_kernelIfhLi120ELi8ELi128ELNS_18Fp8KVCacheDataTypeE2ELb1EEEvPT_PKS2_PKT0_S8_ifPKiSA_iPKfiiiSC_SC_iiiii:
.text._ZN4vllm25paged_attention_v1_kernelIfhLi120ELi8ELi128ELNS_18Fp8KVCacheDataTypeE2ELb1EEEvPT_PKS2_PKT0_S8_ifPKiSA_iPKfiiiSC_SC_iiiii:
        /* <DEDUP_REMOVED lines=104> */
.L_x_8024:
        /* <DEDUP_REMOVED lines=23> */
.L_x_8028:
        /* <DEDUP_REMOVED lines=41> */
.L_x_8026:
[----:B------:R-:W-:Y:S05]  /*0a80*/  BSYNC.RECONVERGENT B6 ;  /* 0x0000000000067941 */ /* 0x000fea0003800200 */
.L_x_8025:
        /* <DEDUP_REMOVED lines=8> */
.L_x_8071:
        /* <DEDUP_REMOVED lines=39> */
.L_x_8034:
        /* <DEDUP_REMOVED lines=11> */
.L_x_8033:
[----:B------:R-:W-:Y:S05]  /*0e30*/  BSYNC.RECONVERGENT B1 ;  /* 0x0000000000017941 */ /* 0x000fea0003800200 */
.L_x_8032:
        /* <DEDUP_REMOVED lines=12> */
.L_x_8037:
        /* <DEDUP_REMOVED lines=100> */
.L_x_8036:
[----:B------:R-:W-:Y:S05]  /*1540*/  BSYNC.RECONVERGENT B1 ;  /* 0x0000000000017941 */ /* 0x000fea0003800200 */
.L_x_8035:
        /* <DEDUP_REMOVED lines=55> */
.L_x_8039:
[----:B------:R-:W-:Y:S05]  /*18c0*/  BSYNC.RECONVERGENT B1 ;  /* 0x0000000000017941 */ /* 0x000fea0003800200 */
.L_x_8038:
        /* <DEDUP_REMOVED lines=26> */
.L_x_8031:
[----:B------:R-:W-:Y:S05]  /*1a70*/  BSYNC.RECONVERGENT B0 ;  /* 0x0000000000007941 */ /* 0x000fea0003800200 */
.L_x_8030:
        /* <DEDUP_REMOVED lines=39> */
.L_x_8044:
[----:B------:R-:W0:Y:S01]  /*1cf0*/  LDS R15, [R12] ;  /* 0x000000000c0f7984 */ /* 0x000e220000000800 */
[----:B------:R-:W-:-:S04]  /*1d00*/  IADD3 R13, PT, PT, R13, 0x1, RZ ;  /* 0x000000010d0d7810 */ /* 0x000fc80007ffe0ff */
[----:B------:R-:W-:Y:S01]  /*1d10*/  ISETP.NE.AND P0, PT, R13, RZ, PT ;  /* 0x000000ff0d00720c */ /* 0x000fe20003f05270 */
[----:B0-----:R-:W-:-:S05]  /*1d20*/  FMUL.FTZ R15, R15, R2 ;  /* 0x000000020f0f7220 */ /* 0x001fca0000410000 */
[----:B------:R0:W-:Y:S02]  /*1d30*/  STS [R12], R15 ;  /* 0x0000000f0c007388 */ /* 0x0001e40000000800 */
[----:B0-----:R-:W-:-:S05]  /*1d40*/  VIADD R12, R12, 0x200 ;  /* 0x000002000c0c7836 */ /* 0x001fca0000000000 */
[----:B------:R-:W-:Y:S05]  /*1d50*/  @P0 BRA `(.L_x_8044) ;  /* 0xfffffffc00e40947 */ /* 0x000fea000383ffff */
.L_x_8043:
[----:B------:R-:W-:Y:S05]  /*1d60*/  BSYNC.RECONVERGENT B1 ;  /* 0x0000000000017941 */ /* 0x000fea0003800200 */
.L_x_8042:
        /* <DEDUP_REMOVED lines=12> */
.L_x_8047:
        /* <DEDUP_REMOVED lines=52> */
.L_x_8046:
[----:B------:R-:W-:Y:S05]  /*2170*/  BSYNC.RECONVERGENT B1 ;  /* 0x0000000000017941 */ /* 0x000fea0003800200 */
.L_x_8045:
        /* <DEDUP_REMOVED lines=31> */
.L_x_8049:
[----:B------:R-:W-:Y:S05]  /*2370*/  BSYNC.RECONVERGENT B1 ;  /* 0x0000000000017941 */ /* 0x000fea0003800200 */
.L_x_8048:
        /* <DEDUP_REMOVED lines=14> */
.L_x_8041:
[----:B------:R-:W-:Y:S05]  /*2460*/  BSYNC.RECONVERGENT B0 ;  /* 0x0000000000007941 */ /* 0x000fea0003800200 */
.L_x_8040:
        /* <DEDUP_REMOVED lines=28> */
.L_x_8053:
        /* <DEDUP_REMOVED lines=34> */
.L_x_8052:
        /* <DEDUP_REMOVED lines=16> */
.L_x_8051:
[----:B------:R-:W-:Y:S05]  /*2950*/  BSYNC.RECONVERGENT B6 ;  /* 0x0000000000067941 */ /* 0x000fea0003800200 */
.L_x_8050:
[----:B------:R-:W-:Y:S01]  /*2960*/  UMOV UR4, 0xffffffff ;  /* 0xffffffff00047882 */ /* 0x000fe20000000000 */
[----:B------:R-:W-:Y:S02]  /*2970*/  SHF.R.U32.HI R8, RZ, 0x5, R19 ;  /* 0x00000005ff087819 */ /* 0x000fe40000011613 */
[----:B------:R-:W-:Y:S05]  /*2980*/  BRA.DIV UR4, `(.L_x_8054) ;  /* 0x0000000a04f87947 */ /* 0x000fea000b800000 */
[----:B------:R-:W-:Y:S02]  /*2990*/  CS2R R2, SRZ ;  /* 0x0000000000027805 */ /* 0x000fe4000001ff00 */
[----:B------:R-:W-:Y:S02]  /*29a0*/  CS2R R4, SRZ ;  /* 0x0000000000047805 */ /* 0x000fe4000001ff00 */
[----:B------:R-:W-:Y:S01]  /*29b0*/  CS2R R6, SRZ ;  /* 0x0000000000067805 */ /* 0x000fe2000001ff00 */
[----:B-1----:R-:W-:Y:S01]  /*29c0*/  HFMA2 R0, -RZ, RZ, 0, 0 ;  /* 0x00000000ff007431 */ /* 0x002fe200000001ff */
[----:B------:R-:W-:Y:S01]  /*29d0*/  MOV R14, RZ ;  /* 0x000000ff000e7202 */ /* 0x000fe20000000f00 */
[----:B------:R-:W-:Y:S01]  /*29e0*/  FADD.FTZ R2, RZ, R2 ;  /* 0x00000002ff027221 */ /* 0x000fe20000010000 */
[----:B------:R-:W-:Y:S01]  /*29f0*/  FADD.FTZ R3, RZ, R3 ;  /* 0x00000003ff037221 */ /* 0x000fe20000010000 */
[----:B------:R-:W-:Y:S01]  /*2a00*/  FADD.FTZ R4, RZ, R4 ;  /* 0x00000004ff047221 */ /* 0x000fe20000010000 */
[----:B------:R-:W-:Y:S01]  /*2a10*/  FADD.FTZ R5, RZ, R5 ;  /* 0x00000005ff057221 */ /* 0x000fe20000010000 */
[----:B------:R-:W-:Y:S01]  /*2a20*/  FADD.FTZ R6, RZ, R6 ;  /* 0x00000006ff067221 */ /* 0x000fe20000010000 */
[----:B------:R-:W-:Y:S01]  /*2a30*/  FADD.FTZ R7, RZ, R7 ;  /* 0x00000007ff077221 */ /* 0x000fe20000010000 */
[----:B------:R-:W-:-:S07]  /*2a40*/  FADD.FTZ R0, RZ, R0 ;  /* 0x00000000ff007221 */ /* 0x000fce0000010000 */
.L_x_8080:
[----:B------:R-:W-:Y:S01]  /*2a50*/  LOP3.LUT R9, R19, 0x3c0, RZ, 0xc0, !PT ;  /* 0x000003c013097812 */ /* 0x000fe200078ec0ff */
[----:B------:R-:W-:Y:S05]  /*2a60*/  WARPSYNC.ALL ;  /* 0x0000000000007948 */ /* 0x000fea0003800000 */
[----:B------:R-:W-:Y:S01]  /*2a70*/  BAR.SYNC.DEFER_BLOCKING 0x0 ;  /* 0x0000000000007b1d */ /* 0x000fe20000010000 */
[----:B------:R-:W-:Y:S01]  /*2a80*/  ISETP.NE.AND P0, PT, R9, 0x40, PT ;  /* 0x000000400900780c */ /* 0x000fe20003f05270 */
[----:B------:R-:W-:Y:S01]  /*2a90*/  FADD.FTZ R14, RZ, R14 ;  /* 0x0000000eff0e7221 */ /* 0x000fe20000010000 */
[----:B------:R-:W-:Y:S02]  /*2aa0*/  SHF.R.U32.HI R9, RZ, 0x1, R16 ;  /* 0x00000001ff097819 */ /* 0x000fe40000011610 */
[----:B------:R-:W-:Y:S01]  /*2ab0*/  LOP3.LUT R24, R19, 0x1, RZ, 0xc0, !PT ;  /* 0x0000000113187812 */ /* 0x000fe200078ec0ff */
[----:B------:R-:W-:Y:S08]  /*2ac0*/  BSSY.RECONVERGENT B0, `(.L_x_8055) ;  /* 0x0000013000007945 */ /* 0x000ff00003800200 */
[----:B------:R-:W-:Y:S05]  /*2ad0*/  @P0 BRA `(.L_x_8056) ;  /* 0x0000000000440947 */ /* 0x000fea0003800000 */
[----:B------:R-:W1:Y:S01]  /*2ae0*/  S2UR UR5, SR_CgaCtaId ;  /* 0x00000000000579c3 */ /* 0x000e620000008800 */
[----:B------:R-:W-:Y:S01]  /*2af0*/  UMOV UR4, 0x400 ;  /* 0x0000040000047882 */ /* 0x000fe20000000000 */
[----:B------:R-:W-:Y:S01]  /*2b00*/  ISETP.GT.U32.AND P0, PT, R16, 0xf, PT ;  /* 0x0000000f1000780c */ /* 0x000fe20003f04070 */
[----:B------:R-:W-:Y:S01]  /*2b10*/  UIADD3 UR4, UPT, UPT, UR4, 0x20, URZ ;  /* 0x0000002004047890 */ /* 0x000fe2000fffe0ff */
[----:B------:R-:W-:Y:S01]  /*2b20*/  ISETP.NE.AND P1, PT, R24, RZ, PT ;  /* 0x000000ff1800720c */ /* 0x000fe20003f25270 */
[----:B------:R-:W-:Y:S01]  /*2b30*/  IMAD R10, R8, 0x78, R9 ;  /* 0x00000078080a7824 */ /* 0x000fe200078e0209 */
[----:B------:R-:W-:Y:S01]  /*2b40*/  ISETP.NE.OR P0, PT, R24, RZ, P0 ;  /* 0x000000ff1800720c */ /* 0x000fe20000705670 */
[----:B-1----:R-:W-:-:S06]  /*2b50*/  ULEA UR4, UR5, UR4, 0x18 ;  /* 0x0000000405047291 */ /* 0x002fcc000f8ec0ff */
        /* <DEDUP_REMOVED lines=9> */
.L_x_8056:
[----:B------:R-:W-:Y:S05]  /*2bf0*/  BSYNC.RECONVERGENT B0 ;  /* 0x0000000000007941 */ /* 0x000fea0003800200 */
.L_x_8055:
[----:B------:R-:W-:Y:S01]  /*2c00*/  BAR.SYNC.DEFER_BLOCKING 0x0 ;  /* 0x0000000000007b1d */ /* 0x000fe20000010000 */
[----:B------:R-:W-:-:S05]  /*2c10*/  ISETP.GT.U32.AND P0, PT, R19, 0x3f, PT ;  /* 0x0000003f1300780c */ /* 0x000fca0003f04070 */
[----:B------:R-:W-:Y:S08]  /*2c20*/  BSSY.RECONVERGENT B0, `(.L_x_8057) ;  /* 0x000001e000007945 */ /* 0x000ff00003800200 */
[----:B------:R-:W-:Y:S05]  /*2c30*/  @P0 BRA `(.L_x_8058) ;  /* 0x0000000000700947 */ /* 0x000fea0003800000 */
[----:B------:R-:W2:Y:S01]  /*2c40*/  S2UR UR5, SR_CgaCtaId ;  /* 0x00000000000579c3 */ /* 0x000ea20000008800 */
[----:B------:R-:W-:Y:S01]  /*2c50*/  UMOV UR4, 0x400 ;  /* 0x0000040000047882 */ /* 0x000fe20000000000 */
[----:B------:R-:W-:Y:S01]  /*2c60*/  ISETP.GT.U32.AND P0, PT, R16, 0xf, PT ;  /* 0x0000000f1000780c */ /* 0x000fe20003f04070 */
[----:B------:R-:W-:Y:S01]  /*2c70*/  UIADD3 UR4, UPT, UPT, UR4, 0x20, URZ ;  /* 0x0000002004047890 */ /* 0x000fe2000fffe0ff */
[----:B------:R-:W-:Y:S01]  /*2c80*/  IMAD R10, R8, 0x78, R9 ;  /* 0x00000078080a7824 */ /* 0x000fe200078e0209 */
[C---:B------:R-:W-:Y:S01]  /*2c90*/  ISETP.NE.AND P1, PT, R24.reuse, RZ, PT ;  /* 0x000000ff1800720c */ /* 0x040fe20003f25270 */
[----:B------:R-:W-:Y:S01]  /*2ca0*/  BSSY.RECONVERGENT B1, `(.L_x_8059) ;  /* 0x0000014000017945 */ /* 0x000fe20003800200 */
[----:B------:R-:W-:Y:S01]  /*2cb0*/  ISETP.NE.OR P0, PT, R24, RZ, P0 ;  /* 0x000000ff1800720c */ /* 0x000fe20000705670 */
[----:B--2---:R-:W-:-:S06]  /*2cc0*/  ULEA UR4, UR5, UR4, 0x18 ;  /* 0x0000000405047291 */ /* 0x004fcc000f8ec0ff */
[----:B------:R-:W-:-:S06]  /*2cd0*/  LEA R25, R10, UR4, 0x2 ;  /* 0x000000040a197c11 */ /* 0x000fcc000f8e10ff */
[----:B------:R2:W3:Y:S01]  /*2ce0*/  @!P0 LDS R23, [R25+0x1c0] ;  /* 0x0001c00019178984 */ /* 0x0004e20000000800 */
[----:B------:R-:W-:Y:S05]  /*2cf0*/  @P1 BRA `(.L_x_8060) ;  /* 0x0000000000381947 */ /* 0x000fea0003800000 */
[----:B01----:R-:W0:Y:S04]  /*2d00*/  LDS R11, [R25] ;  /* 0x00000000190b7984 */ /* 0x003e280000000800 */
[----:B------:R-:W1:Y:S04]  /*2d10*/  LDS R10, [R25+0x40] ;  /* 0x00004000190a7984 */ /* 0x000e680000000800 */
[----:B------:R-:W4:Y:S04]  /*2d20*/  LDS R13, [R25+0x80] ;  /* 0x00008000190d7984 */ /* 0x000f280000000800 */
[----:B------:R-:W5:Y:S04]  /*2d30*/  LDS R12, [R25+0xc0] ;  /* 0x0000c000190c7984 */ /* 0x000f680000000800 */
[----:B------:R-:W2:Y:S04]  /*2d40*/  LDS R15, [R25+0x100] ;  /* 0x00010000190f7984 */ /* 0x000ea80000000800 */
[----:B------:R-:W3:Y:S04]  /*2d50*/  LDS R20, [R25+0x140] ;  /* 0x0001400019147984 */ /* 0x000ee80000000800 */
[----:B------:R-:W3:Y:S01]  /*2d60*/  LDS R21, [R25+0x180] ;  /* 0x0001800019157984 */ /* 0x000ee20000000800 */
[----:B0-----:R-:W-:Y:S01]  /*2d70*/  FADD.FTZ R2, R2, R11 ;  /* 0x0000000b02027221 */ /* 0x001fe20000010000 */
[----:B-1----:R-:W-:Y:S01]  /*2d80*/  FADD.FTZ R3, R3, R10 ;  /* 0x0000000a03037221 */ /* 0x002fe20000010000 */
[----:B----4-:R-:W-:Y:S01]  /*2d90*/  FADD.FTZ R4, R4, R13 ;  /* 0x0000000d04047221 */ /* 0x010fe20000010000 */
[----:B-----5:R-:W-:Y:S01]  /*2da0*/  FADD.FTZ R5, R5, R12 ;  /* 0x0000000c05057221 */ /* 0x020fe20000010000 */
[----:B--2---:R-:W-:Y:S01]  /*2db0*/  FADD.FTZ R6, R6, R15 ;  /* 0x0000000f06067221 */ /* 0x004fe20000010000 */
[----:B---3--:R-:W-:Y:S01]  /*2dc0*/  FADD.FTZ R7, R7, R20 ;  /* 0x0000001407077221 */ /* 0x008fe20000010000 */
[----:B------:R-:W-:-:S07]  /*2dd0*/  FADD.FTZ R0, R0, R21 ;  /* 0x0000001500007221 */ /* 0x000fce0000010000 */
.L_x_8060:
[----:B------:R-:W-:Y:S05]  /*2de0*/  BSYNC.RECONVERGENT B1 ;  /* 0x0000000000017941 */ /* 0x000fea0003800200 */
.L_x_8059:
[----:B-1-3--:R-:W-:-:S07]  /*2df0*/  @!P0 FADD.FTZ R14, R14, R23 ;  /* 0x000000170e0e8221 */ /* 0x00afce0000010000 */
.L_x_8058:
[----:B------:R-:W-:Y:S05]  /*2e00*/  BSYNC.RECONVERGENT B0 ;  /* 0x0000000000007941 */ /* 0x000fea0003800200 */
.L_x_8057:
[----:B------:R-:W-:Y:S01]  /*2e10*/  LOP3.LUT R10, R19, 0x3e0, RZ, 0xc0, !PT ;  /* 0x000003e0130a7812 */ /* 0x000fe200078ec0ff */
[----:B------:R-:W-:Y:S03]  /*2e20*/  BAR.SYNC.DEFER_BLOCKING 0x0 ;  /* 0x0000000000007b1d */ /* 0x000fe60000010000 */
[----:B------:R-:W-:-:S03]  /*2e30*/  ISETP.NE.AND P0, PT, R10, 0x20, PT ;  /* 0x000000200a00780c */ /* 0x000fc60003f05270 */
[----:B------:R-:W-:Y:S10]  /*2e40*/  BSSY.RECONVERGENT B0, `(.L_x_8061) ;  /* 0x0000013000007945 */ /* 0x000ff40003800200 */
[----:B------:R-:W-:Y:S05]  /*2e50*/  @P0 BRA `(.L_x_8062) ;  /* 0x0000000000440947 */ /* 0x000fea0003800000 */
[----:B------:R-:W3:Y:S01]  /*2e60*/  S2UR UR5, SR_CgaCtaId ;  /* 0x00000000000579c3 */ /* 0x000ee20000008800 */
[----:B------:R-:W-:Y:S01]  /*2e70*/  UMOV UR4, 0x400 ;  /* 0x0000040000047882 */ /* 0x000fe20000000000 */
[----:B------:R-:W-:Y:S01]  /*2e80*/  ISETP.GT.U32.AND P0, PT, R16, 0xf, PT ;  /* 0x0000000f1000780c */ /* 0x000fe20003f04070 */
[----:B------:R-:W-:Y:S01]  /*2e90*/  UIADD3 UR4, UPT, UPT, UR4, 0x20, URZ ;  /* 0x0000002004047890 */ /* 0x000fe2000fffe0ff */
[----:B------:R-:W-:Y:S01]  /*2ea0*/  ISETP.NE.AND P1, PT, R24, RZ, PT ;  /* 0x000000ff1800720c */ /* 0x000fe20003f25270 */
[----:B------:R-:W-:Y:S01]  /*2eb0*/  IMAD R10, R8, 0x78, R9 ;  /* 0x00000078080a7824 */ /* 0x000fe200078e0209 */
[----:B------:R-:W-:Y:S01]  /*2ec0*/  ISETP.NE.OR P0, PT, R24, RZ, P0 ;  /* 0x000000ff1800720c */ /* 0x000fe20000705670 */
[----:B---3--:R-:W-:-:S06]  /*2ed0*/  ULEA UR4, UR5, UR4, 0x18 ;  /* 0x0000000405047291 */ /* 0x008fcc000f8ec0ff */
[----:B01----:R-:W-:-:S05]  /*2ee0*/  LEA R11, R10, UR4, 0x2 ;  /* 0x000000040a0b7c11 */ /* 0x003fca000f8e10ff */
        /* <DEDUP_REMOVED lines=8> */
.L_x_8062:
[----:B------:R-:W-:Y:S05]  /*2f70*/  BSYNC.RECONVERGENT B0 ;  /* 0x0000000000007941 */ /* 0x000fea0003800200 */
.L_x_8061:
[----:B------:R-:W-:Y:S01]  /*2f80*/  BAR.SYNC.DEFER_BLOCKING 0x0 ;  /* 0x0000000000007b1d */ /* 0x000fe20000010000 */
[----:B------:R-:W-:-:S05]  /*2f90*/  ISETP.GT.U32.AND P1, PT, R19, 0x1f, PT ;  /* 0x0000001f1300780c */ /* 0x000fca0003f24070 */
[----:B------:R-:W-:Y:S08]  /*2fa0*/  BSSY.RECONVERGENT B0, `(.L_x_8063) ;  /* 0x000001e000007945 */ /* 0x000ff00003800200 */
[----:B------:R-:W-:Y:S05]  /*2fb0*/  @P1 BRA `(.L_x_8064) ;  /* 0x0000000000701947 */ /* 0x000fea0003800000 */
[----:B------:R-:W4:Y:S01]  /*2fc0*/  S2UR UR5, SR_CgaCtaId ;  /* 0x00000000000579c3 */ /* 0x000f220000008800 */
[----:B------:R-:W-:Y:S01]  /*2fd0*/  ISETP.GT.U32.AND P0, PT, R16, 0xf, PT ;  /* 0x0000000f1000780c */ /* 0x000fe20003f04070 */
[----:B------:R-:W-:Y:S01]  /*2fe0*/  UMOV UR4, 0x400 ;  /* 0x0000040000047882 */ /* 0x000fe20000000000 */
[----:B------:R-:W-:Y:S01]  /*2ff0*/  IMAD R8, R8, 0x78, R9 ;  /* 0x0000007808087824 */ /* 0x000fe200078e0209 */
[----:B------:R-:W-:Y:S01]  /*3000*/  UIADD3 UR4, UPT, UPT, UR4, 0x20, URZ ;  /* 0x0000002004047890 */ /* 0x000fe2000fffe0ff */
[C---:B------:R-:W-:Y:S01]  /*3010*/  ISETP.NE.OR P0, PT, R24.reuse, RZ, P0 ;  /* 0x000000ff1800720c */ /* 0x040fe20000705670 */
[----:B------:R-:W-:Y:S01]  /*3020*/  BSSY.RECONVERGENT B1, `(.L_x_8065) ;  /* 0x0000014000017945 */ /* 0x000fe20003800200 */
[----:B------:R-:W-:Y:S01]  /*3030*/  ISETP.NE.AND P2, PT, R24, RZ, PT ;  /* 0x000000ff1800720c */ /* 0x000fe20003f45270 */
[----:B----4-:R-:W-:-:S06]  /*3040*/  ULEA UR4, UR5, UR4, 0x18 ;  /* 0x0000000405047291 */ /* 0x010fcc000f8ec0ff */
[----:B------:R-:W-:-:S05]  /*3050*/  LEA R16, R8, UR4, 0x2 ;  /* 0x0000000408107c11 */ /* 0x000fca000f8e10ff */
[----:B------:R4:W0:Y:S01]  /*3060*/  @!P0 LDS R21, [R16+0x1c0] ;  /* 0x0001c00010158984 */ /* 0x0008220000000800 */
[----:B------:R-:W-:Y:S05]  /*3070*/  @P2 BRA `(.L_x_8066) ;  /* 0x0000000000382947 */ /* 0x000fea0003800000 */
[----:B------:R-:W5:Y:S04]  /*3080*/  LDS R9, [R16] ;  /* 0x0000000010097984 */ /* 0x000f680000000800 */
[----:B------:R-:W2:Y:S04]  /*3090*/  LDS R8, [R16+0x40] ;  /* 0x0000400010087984 */ /* 0x000ea80000000800 */
[----:B01-3--:R-:W0:Y:S04]  /*30a0*/  LDS R11, [R16+0x80] ;  /* 0x00008000100b7984 */ /* 0x00be280000000800 */
[----:B------:R-:W1:Y:S04]  /*30b0*/  LDS R10, [R16+0xc0] ;  /* 0x0000c000100a7984 */ /* 0x000e680000000800 */
[----:B------:R-:W3:Y:S04]  /*30c0*/  LDS R13, [R16+0x100] ;  /* 0x00010000100d7984 */ /* 0x000ee80000000800 */
[----:B------:R-:W4:Y:S04]  /*30d0*/  LDS R12, [R16+0x140] ;  /* 0x00014000100c7984 */ /* 0x000f280000000800 */
[----:B------:R-:W4:Y:S01]  /*30e0*/  LDS R15, [R16+0x180] ;  /* 0x00018000100f7984 */ /* 0x000f220000000800 */
[----:B-----5:R-:W-:Y:S01]  /*30f0*/  FADD.FTZ R2, R2, R9 ;  /* 0x0000000902027221 */ /* 0x020fe20000010000 */
[----:B--2---:R-:W-:Y:S01]  /*3100*/  FADD.FTZ R3, R3, R8 ;  /* 0x0000000803037221 */ /* 0x004fe20000010000 */
[----:B0-----:R-:W-:Y:S01]  /*3110*/  FADD.FTZ R4, R4, R11 ;  /* 0x0000000b04047221 */ /* 0x001fe20000010000 */
[----:B-1----:R-:W-:Y:S01]  /*3120*/  FADD.FTZ R5, R5, R10 ;  /* 0x0000000a05057221 */ /* 0x002fe20000010000 */
[----:B---3--:R-:W-:Y:S01]  /*3130*/  FADD.FTZ R6, R6, R13 ;  /* 0x0000000d06067221 */ /* 0x008fe20000010000 */
[----:B----4-:R-:W-:Y:S01]  /*3140*/  FADD.FTZ R7, R7, R12 ;  /* 0x0000000c07077221 */ /* 0x010fe20000010000 */
[----:B------:R-:W-:-:S07]  /*3150*/  FADD.FTZ R0, R0, R15 ;  /* 0x0000000f00007221 */ /* 0x000fce0000010000 */
.L_x_8066:
[----:B------:R-:W-:Y:S05]  /*3160*/  BSYNC.RECONVERGENT B1 ;  /* 0x0000000000017941 */ /* 0x000fea0003800200 */
.L_x_8065:
[----:B01-3--:R-:W-:-:S07]  /*3170*/  @!P0 FADD.FTZ R14, R14, R21 ;  /* 0x000000150e0e8221 */ /* 0x00bfce0000010000 */
.L_x_8064:
[----:B------:R-:W-:Y:S05]  /*3180*/  BSYNC.RECONVERGENT B0 ;  /* 0x0000000000007941 */ /* 0x000fea0003800200 */
.L_x_8063:
[----:B------:R-:W-:Y:S06]  /*3190*/  BAR.SYNC.DEFER_BLOCKING 0x0 ;  /* 0x0000000000007b1d */ /* 0x000fec0000010000 */
[----:B------:R-:W-:Y:S05]  /*31a0*/  @P1 EXIT ;  /* 0x000000000000194d */ /* 0x000fea0003800000 */
[----:B------:R-:W5:Y:S01]  /*31b0*/  S2UR UR4, SR_CTAID.Z ;  /* 0x00000000000479c3 */ /* 0x000f620000002700 */
[----:B------:R-:W0:Y:S01]  /*31c0*/  LDCU UR5, c[0x0][0x378] ;  /* 0x00006f00ff0577ac */ /* 0x000e220008000800 */
[----:B------:R-:W-:Y:S01]  /*31d0*/  IMAD R17, R22, R17, R18 ;  /* 0x0000001116117224 */ /* 0x000fe200078e0212 */
[----:B------:R-:W-:Y:S01]  /*31e0*/  SHF.R.U32.HI R8, RZ, 0x1, R19 ;  /* 0x00000001ff087819 */ /* 0x000fe20000011613 */
[----:B------:R-:W1:Y:S01]  /*31f0*/  LDCU.64 UR6, c[0x0][0x380] ;  /* 0x00007000ff0677ac */ /* 0x000e620008000a00 */
[----:B------:R-:W-:Y:S01]  /*3200*/  ISETP.NE.AND P2, PT, R24, RZ, PT ;  /* 0x000000ff1800720c */ /* 0x000fe20003f45270 */
[----:B0-----:R-:W-:-:S04]  /*3210*/  IMAD R17, R17, UR5, RZ ;  /* 0x0000000511117c24 */ /* 0x001fc8000f8e02ff */
[----:B------:R-:W-:Y:S01]  /*3220*/  IMAD R17, R17, 0x78, RZ ;  /* 0x0000007811117824 */ /* 0x000fe200078e02ff */
[----:B-----5:R-:W-:-:S06]  /*3230*/  UIMAD UR4, UR4, 0x78, URZ ;  /* 0x00000078040478a4 */ /* 0x020fcc000f8e02ff */
[----:B------:R-:W-:-:S04]  /*3240*/  IADD3 R17, P0, P1, R8, UR4, R17 ;  /* 0x0000000408117c10 */ /* 0x000fc8000f91e011 */
[----:B------:R-:W-:Y:S02]  /*3250*/  IADD3.X R10, PT, PT, RZ, RZ, RZ, P0, P1 ;  /* 0x000000ffff0a7210 */ /* 0x000fe400007e24ff */
[----:B-1----:R-:W-:-:S04]  /*3260*/  LEA R8, P0, R17, UR6, 0x2 ;  /* 0x0000000611087c11 */ /* 0x002fc8000f8010ff */
[----:B------:R-:W-:Y:S02]  /*3270*/  LEA.HI.X R9, R17, UR7, R10, 0x2, P0 ;  /* 0x0000000711097c11 */ /* 0x000fe400080f140a */
        /* <DEDUP_REMOVED lines=11> */
.L_x_8027:
        /* <DEDUP_REMOVED lines=16> */
.L_x_8067:
[----:B------:R-:W-:Y:S05]  /*3430*/  EXIT ;  /* 0x000000000000794d */ /* 0x000fea0003800000 */
.L_x_8029:
[----:B------:R-:W-:Y:S02]  /*3440*/  IMAD.MOV.U32 R12, RZ, RZ, 0x10 ;  /* 0x00000010ff0c7424 */ /* 0x000fe400078e00ff */
[----:B------:R-:W-:Y:S01]  /*3450*/  HFMA2 R11, -RZ, RZ, 0, 1.847743988037109375e-06 ;  /* 0x0000001fff0b7431 */ /* 0x000fe200000001ff */
[----:B------:R-:W-:-:S07]  /*3460*/  MOV R15, 0xffffffff ;  /* 0xffffffff000f7802 */ /* 0x000fce0000000f00 */
[----:B------:R-:W-:Y:S05]  /*3470*/  WARPSYNC.COLLECTIVE R15, `(.L_x_8068) ;  /* 0x000000000f087348 */ /* 0x000fea0003c00000 */
[----:B------:R0:W1:Y:S02]  /*3480*/  SHFL.BFLY P6, R14, R13, R12, R11 ;  /* 0x0c00000c0d0e7389 */ /* 0x00006400000c000b */
[----:B01----:R-:W-:Y:S05]  /*3490*/  ENDCOLLECTIVE ;  /* 0x000000000000791b */ /* 0x003fea0003800000 */
.L_x_8068:
[----:B------:R-:W-:Y:S01]  /*34a0*/  HFMA2 R12, -RZ, RZ, 0, 4.76837158203125e-07 ;  /* 0x00000008ff0c7431 */ /* 0x000fe200000001ff */
[----:B------:R-:W-:-:S05]  /*34b0*/  FMNMX.FTZ R0, R14, -3.40282346638528859812e+38, !PT ;  /* 0xff7fffff0e007809 */ /* 0x000fca0007810000 */
[----:B------:R-:W-:-:S07]  /*34c0*/  IMAD.MOV.U32 R13, RZ, RZ, R0 ;  /* 0x000000ffff0d7224 */ /* 0x000fce00078e0000 */
[----:B------:R-:W-:Y:S05]  /*34d0*/  WARPSYNC.COLLECTIVE R15, `(.L_x_8069) ;  /* 0x000000000f087348 */ /* 0x000fea0003c00000 */
[----:B------:R0:W1:Y:S02]  /*34e0*/  SHFL.BFLY P6, R14, R13, R12, R11 ;  /* 0x0c00000c0d0e7389 */ /* 0x00006400000c000b */
[----:B01----:R-:W-:Y:S05]  /*34f0*/  ENDCOLLECTIVE ;  /* 0x000000000000791b */ /* 0x003fea0003800000 */
.L_x_8069:
[----:B------:R-:W-:Y:S01]  /*3500*/  IMAD.MOV.U32 R12, RZ, RZ, 0x4 ;  /* 0x00000004ff0c7424 */ /* 0x000fe200078e00ff */
[----:B------:R-:W-:-:S04]  /*3510*/  FMNMX.FTZ R2, R0, R14, !PT ;  /* 0x0000000e00027209 */ /* 0x000fc80007810000 */
[----:B------:R-:W-:-:S07]  /*3520*/  MOV R13, R2 ;  /* 0x00000002000d7202 */ /* 0x000fce0000000f00 */
[----:B------:R-:W-:Y:S05]  /*3530*/  WARPSYNC.COLLECTIVE R15, `(.L_x_8070) ;  /* 0x000000000f087348 */ /* 0x000fea0003c00000 */
[----:B------:R0:W1:Y:S02]  /*3540*/  SHFL.BFLY P6, R14, R13, R12, R11 ;  /* 0x0c00000c0d0e7389 */ /* 0x00006400000c000b */
[----:B01----:R-:W-:Y:S05]  /*3550*/  ENDCOLLECTIVE ;  /* 0x000000000000791b */ /* 0x003fea0003800000 */
.L_x_8070:
[----:B------:R-:W-:Y:S05]  /*3560*/  BRA `(.L_x_8071) ;  /* 0xffffffd400687947 */ /* 0x000fea000383ffff */
.L_x_8054:
[----:B-1----:R-:W-:Y:S01]  /*3570*/  HFMA2 R13, -RZ, RZ, 0, 0 ;  /* 0x00000000ff0d7431 */ /* 0x002fe200000001ff */
[----:B------:R-:W-:Y:S01]  /*3580*/  MOV R12, 0x1 ;  /* 0x00000001000c7802 */ /* 0x000fe20000000f00 */
[----:B0-----:R-:W-:Y:S01]  /*3590*/  IMAD.MOV.U32 R11, RZ, RZ, 0x1f ;  /* 0x0000001fff0b7424 */ /* 0x001fe200078e00ff */
[----:B------:R-:W-:-:S07]  /*35a0*/  MOV R15, 0xffffffff ;  /* 0xffffffff000f7802 */ /* 0x000fce0000000f00 */
[----:B------:R-:W-:Y:S05]  /*35b0*/  WARPSYNC.COLLECTIVE R15, `(.L_x_8072) ;  /* 0x000000000f087348 */ /* 0x000fea0003c00000 */
[----:B------:R0:W1:Y:S02]  /*35c0*/  SHFL.BFLY P6, R14, R13, R12, R11 ;  /* 0x0c00000c0d0e7389 */ /* 0x00006400000c000b */
[----:B01----:R-:W-:Y:S05]  /*35d0*/  ENDCOLLECTIVE ;  /* 0x000000000000791b */ /* 0x003fea0003800000 */
.L_x_8072:
[----:B------:R-:W-:-:S07]  /*35e0*/  MOV R2, R14 ;  /* 0x0000000e00027202 */ /* 0x000fce0000000f00 */
[----:B------:R-:W-:Y:S05]  /*35f0*/  WARPSYNC.COLLECTIVE R15, `(.L_x_8073) ;  /* 0x000000000f087348 */ /* 0x000fea0003c00000 */
[----:B------:R0:W1:Y:S02]  /*3600*/  SHFL.BFLY P6, R14, R13, R12, R11 ;  /* 0x0c00000c0d0e7389 */ /* 0x00006400000c000b */
[----:B01----:R-:W-:Y:S05]  /*3610*/  ENDCOLLECTIVE ;  /* 0x000000000000791b */ /* 0x003fea0003800000 */
.L_x_8073:
[----:B------:R-:W-:Y:S01]  /*3620*/  FADD.FTZ R2, RZ, R2 ;  /* 0x00000002ff027221 */ /* 0x000fe20000010000 */
[----:B------:R-:W-:-:S07]  /*3630*/  IMAD.MOV.U32 R3, RZ, RZ, R14 ;  /* 0x000000ffff037224 */ /* 0x000fce00078e000e */
[----:B------:R-:W-:Y:S05]  /*3640*/  WARPSYNC.COLLECTIVE R15, `(.L_x_8074) ;  /* 0x000000000f087348 */ /* 0x000fea0003c00000 */
[----:B------:R0:W1:Y:S02]  /*3650*/  SHFL.BFLY P6, R14, R13, R12, R11 ;  /* 0x0c00000c0d0e7389 */ /* 0x00006400000c000b */
[----:B01----:R-:W-:Y:S05]  /*3660*/  ENDCOLLECTIVE ;  /* 0x000000000000791b */ /* 0x003fea0003800000 */
.L_x_8074:
[----:B------:R-:W-:Y:S01]  /*3670*/  FADD.FTZ R3, RZ, R3 ;  /* 0x00000003ff037221 */ /* 0x000fe20000010000 */
[----:B------:R-:W-:-:S07]  /*3680*/  MOV R4, R14 ;  /* 0x0000000e00047202 */ /* 0x000fce0000000f00 */
[----:B------:R-:W-:Y:S05]  /*3690*/  WARPSYNC.COLLECTIVE R15, `(.L_x_8075) ;  /* 0x000000000f087348 */ /* 0x000fea0003c00000 */
[----:B------:R0:W1:Y:S02]  /*36a0*/  SHFL.BFLY P6, R14, R13, R12, R11 ;  /* 0x0c00000c0d0e7389 */ /* 0x00006400000c000b */
[----:B01----:R-:W-:Y:S05]  /*36b0*/  ENDCOLLECTIVE ;  /* 0x000000000000791b */ /* 0x003fea0003800000 */
.L_x_8075:
[----:B------:R-:W-:Y:S01]  /*36c0*/  FADD.FTZ R4, RZ, R4 ;  /* 0x00000004ff047221 */ /* 0x000fe20000010000 */
[----:B------:R-:W-:-:S07]  /*36d0*/  MOV R5, R14 ;  /* 0x0000000e00057202 */ /* 0x000fce0000000f00 */
[----:B------:R-:W-:Y:S05]  /*36e0*/  WARPSYNC.COLLECTIVE R15, `(.L_x_8076) ;  /* 0x000000000f087348 */ /* 0x000fea0003c00000 */
[----:B------:R0:W1:Y:S02]  /*36f0*/  SHFL.BFLY P6, R14, R13, R12, R11 ;  /* 0x0c00000c0d0e7389 */ /* 0x00006400000c000b */
[----:B01----:R-:W-:Y:S05]  /*3700*/  ENDCOLLECTIVE ;  /* 0x000000000000791b */ /* 0x003fea0003800000 */
.L_x_8076:
[----:B------:R-:W-:Y:S01]  /*3710*/  FADD.FTZ R5, RZ, R5 ;  /* 0x00000005ff057221 */ /* 0x000fe20000010000 */
[----:B------:R-:W-:-:S07]  /*3720*/  IMAD.MOV.U32 R6, RZ, RZ, R14 ;  /* 0x000000ffff067224 */ /* 0x000fce00078e000e */
[----:B------:R-:W-:Y:S05]  /*3730*/  WARPSYNC.COLLECTIVE R15, `(.L_x_8077) ;  /* 0x000000000f087348 */ /* 0x000fea0003c00000 */
[----:B------:R0:W1:Y:S02]  /*3740*/  SHFL.BFLY P6, R14, R13, R12, R11 ;  /* 0x0c00000c0d0e7389 */ /* 0x00006400000c000b */
[----:B01----:R-:W-:Y:S05]  /*3750*/  ENDCOLLECTIVE ;  /* 0x000000000000791b */ /* 0x003fea0003800000 */
.L_x_8077:
[----:B------:R-:W-:Y:S01]  /*3760*/  FADD.FTZ R6, RZ, R6 ;  /* 0x00000006ff067221 */ /* 0x000fe20000010000 */
[----:B------:R-:W-:-:S07]  /*3770*/  MOV R7, R14 ;  /* 0x0000000e00077202 */ /* 0x000fce0000000f00 */
[----:B------:R-:W-:Y:S05]  /*3780*/  WARPSYNC.COLLECTIVE R15, `(.L_x_8078) ;  /* 0x000000000f087348 */ /* 0x000fea0003c00000 */
[----:B------:R0:W1:Y:S02]  /*3790*/  SHFL.BFLY P6, R14, R13, R12, R11 ;  /* 0x0c00000c0d0e7389 */ /* 0x00006400000c000b */
[----:B01----:R-:W-:Y:S05]  /*37a0*/  ENDCOLLECTIVE ;  /* 0x000000000000791b */ /* 0x003fea0003800000 */
.L_x_8078:
[----:B------:R-:W-:Y:S01]  /*37b0*/  FADD.FTZ R7, RZ, R7 ;  /* 0x00000007ff077221 */ /* 0x000fe20000010000 */
[----:B------:R-:W-:-:S07]  /*37c0*/  MOV R0, R14 ;  /* 0x0000000e00007202 */ /* 0x000fce0000000f00 */
[----:B------:R-:W-:Y:S05]  /*37d0*/  WARPSYNC.COLLECTIVE R15, `(.L_x_8079) ;  /* 0x000000000f087348 */ /* 0x000fea0003c00000 */
[----:B------:R0:W1:Y:S02]  /*37e0*/  SHFL.BFLY P6, R14, R13, R12, R11 ;  /* 0x0c00000c0d0e7389 */ /* 0x00006400000c000b */
[----:B01----:R-:W-:Y:S05]  /*37f0*/  ENDCOLLECTIVE ;  /* 0x000000000000791b */ /* 0x003fea0003800000 */
.L_x_8079:
[----:B------:R-:W-:Y:S01]  /*3800*/  FADD.FTZ R0, RZ, R0 ;  /* 0x00000000ff007221 */ /* 0x000fe20000010000 */
[----:B------:R-:W-:Y:S06]  /*3810*/  BRA `(.L_x_8080) ;  /* 0xfffffff0008c7947 */ /* 0x000fec000383ffff */
.L_x_8081:
        /* <DEDUP_REMOVED lines=14> */
.L_x_25728:


//--------------------- .text._ZN4vllm25paged_attention_v1_kernelIfhLi112ELi8ELi128ELNS_18Fp8KVCacheDataTypeE2ELb1EEEvPT_PKS2_PKT0_S8_ifPKiSA_iPKfiiiSC_SC_iiiii --------------------------
	.section	.text._ZN4vllm25paged_attention_v1_kernelIfhLi112ELi8ELi128ELNS_18Fp8KVCacheDataTypeE2ELb1EEEvPT_PKS2_PKT0_S8_ifPKiSA_iPKfiiiSC_SC_iiiii,"ax",@progbits
	.align	128
        .global         _ZN4vllm25paged_attention_v1_kernelIfhLi112ELi8ELi128ELNS_18Fp8KVCacheDataTypeE2ELb1EEEvPT_PKS2_PKT0_S8_ifPKiSA_iPKfiiiSC_SC_iiiii
        .type           _ZN4vllm25paged_attention_v1_kernelIfhLi112ELi8ELi128ELNS_18Fp8KVCacheDataTypeE2ELb1EEEvPT_PKS2_PKT0_S8_ifPKiSA_iPKfiiiSC_SC_iiiii,@function
        .size           _ZN4vllm25paged_attention_v1_kernelIfhLi112ELi8ELi128ELNS_18Fp8KVCacheDataTypeE2ELb1EEEvPT_PKS2_PKT0_S8_ifPKiSA_iPKfiiiSC_SC_iiiii,(.L_x_25729 - _ZN4vllm25paged_attention_v1_kernelIfhLi112ELi8ELi128ELNS_18Fp8KVCacheDataTypeE2ELb1EEEvPT_PKS2_PKT0_S8_ifPKiSA_iPKfiiiSC_SC_iiiii)
        .other          _ZN4vllm25paged_attention_v1_kernelIfhLi112ELi8ELi128ELNS_18Fp8KVCacheDataTypeE2ELb1EEEvPT_PKS2_PKT0_S8_ifPKiSA_iPKfiiiSC_SC_iiiii,@"STO_CUDA_ENTRY STV_DEFAULT"
_ZN4vllm25paged_attention_v1_kernelIfhLi112ELi8ELi128ELNS_18Fp8KVCacheDataTypeE2ELb1EEEvPT_PKS2_PKT0_S8_ifPKiSA_iPKfiiiSC_SC_iiiii:
.text._ZN4vllm25paged_attention_v1_kernelIfhLi112ELi8ELi128ELNS_18Fp8KVCacheDataTypeE2ELb1EEEvPT_PKS2_PKT0_S8_ifPKiSA_iPKfiiiSC_SC_iiiii:
        /* <DEDUP_REMOVED lines=104> */
.L_x_8082:
        /* <DEDUP_REMOVED lines=23> */
.L_x_8086:
        /* <DEDUP_REMOVED lines=41> */
.L_x_8084:
[----:B------:R-:W-:Y:S05]  /*0a80*/  BSYNC.RECONVERGENT B6 ;  /* 0x0000000000067941 */ /* 0x000fea0003800200 */
.L_x_8083:
        /* <DEDUP_REMOVED lines=8> */
.L_x_8121:
        /* <DEDUP_REMOVED lines=39> */
.L_x_8092:
        /* <DEDUP_REMOVED lines=11> */
.L_x_8091:
[----:B------:R-:W-:Y:S05]  /*0e30*/  BSYNC.RECONVERGENT B1 ;  /* 0x0000000000017941 */ /* 0x000fea0003800200 */
.L_x_8090:
        /* <DEDUP_REMOVED lines=12> */
.L_x_8095:
        /* <DEDUP_REMOVED lines=100> */
.L_x_8094:
[----:B------:R-:W-:Y:S05]  /*1540*/  BSYNC.RECONVERGENT B1 ;  /* 0x0000000000017941 */ /* 0x000fea0003800200 */
.L_x_8093:
        /* <DEDUP_REMOVED lines=55> */
.L_x_8097:
[----:B------:R-:W-:Y:S05]  /*18c0*/  BSYNC.RECONVERGENT B1 ;  /* 0x0000000000017941 */ /* 0x000fea0003800200 */
.L_x_8096:
        /* <DEDUP_REMOVED lines=26> */
.L_x_8089:
[----:B------:R-:W-:Y:S05]  /*1a70*/  BSYNC.RECONVERGENT B0 ;  /* 0x0000000000007941 */ /* 0x000fea0003800200 */
.L_x_8088:
        /* <DEDUP_REMOVED lines=39> */
.L_x_8102:
[----:B------:R-:W0:Y:S01]  /*1cf0*/  LDS R15, [R12] ;  /* 0x000000000c0f7984 */ /* 0x000e220000000800 */
[----:B------:R-:W-:-:S04]  /*1d00*/  IADD3 R13, PT, PT, R13, 0x1, RZ ;  /* 0x000000010d0d7810 */ /* 0x000fc80007ffe0ff */
[----:B------:R-:W-:Y:S01]  /*1d10*/  ISETP.NE.AND P0, PT, R13, RZ, PT ;  /* 0x000000ff0d00720c */ /* 0x000fe20003f05270 */
[----:B0-----:R-:W-:-:S05]  /*1d20*/  FMUL.FTZ R15, R15, R2 ;  /* 0x000000020f0f7220 */ /* 0x001fca0000410000 */
[----:B------:R0:W-:Y:S02]  /*1d30*/  STS [R12], R15 ;  /* 0x0000000f0c007388 */ /* 0x0001e40000000800 */
[----:B0-----:R-:W-:-:S05]  /*1d40*/  VIADD R12, R12, 0x200 ;  /* 0x000002000c0c7836 */ /* 0x001fca0000000000 */
[----:B------:R-:W-:Y:S05]  /*1d50*/  @P0 BRA `(.L_x_8102) ;  /* 0xfffffffc00e40947 */ /* 0x000fea000383ffff */
.L_x_8101:
[----:B------:R-:W-:Y:S05]  /*1d60*/  BSYNC.RECONVERGENT B1 ;  /* 0x0000000000017941 */ /* 0x000fea0003800200 */
.L_x_8100:
        /* <DEDUP_REMOVED lines=12> */
.L_x_8105:
        /* <DEDUP_REMOVED lines=52> */
.L_x_8104:
[----:B------:R-:W-:Y:S05]  /*2170*/  BSYNC.RECONVERGENT B1 ;  /* 0x0000000000017941 */ /* 0x000fea0003800200 */
.L_x_8103:
        /* <DEDUP_REMOVED lines=31> */
.L_x_8107:
[----:B------:R-:W-:Y:S05]  /*2370*/  BSYNC.RECONVERGENT B1 ;  /* 0x0000000000017941 */ /* 0x000fea0003800200 */
.L_x_8106:
        /* <DEDUP_REMOVED lines=14> */
.L_x_8099:
[----:B------:R-:W-:Y:S05]  /*2460*/  BSYNC.RECONVERGENT B0 ;  /* 0x0000000000007941 */ /* 0x000fea0003800200 */
.L_x_8098:
        /* <DEDUP_REMOVED lines=28> */
.L_x_8111:
        /* <DEDUP_REMOVED lines=34> */
.L_x_8110:
        /* <DEDUP_REMOVED lines=16> */
.L_x_8109:
[----:B------:R-:W-:Y:S05]  /*2950*/  BSYNC.RECONVERGENT B6 ;  /* 0x0000000000067941 */ /* 0x000fea0003800200 */
.L_x_8108:
[----:B------:R-:W-:Y:S01]  /*2960*/  UMOV UR4, 0xffffffff ;  /* 0xffffffff00047882 */ /* 0x000fe20000000000 */
[----:B------:R-:W-:Y:S02]  /*2970*/  SHF.R.U32.HI R7, RZ, 0x5, R19 ;  /* 0x00000005ff077819 */ /* 0x000fe40000011613 */
[----:B------:R-:W-:Y:S05]  /*2980*/  BRA.DIV UR4, `(.L_x_8112) ;  /* 0x0000000a04307947 */ /* 0x000fea000b800000 */
[----:B------:R-:W-:Y:S02]  /*2990*/  CS2R R2, SRZ ;  /* 0x0000000000027805 */ /* 0x000fe4000001ff00 */
[----:B------:R-:W-:Y:S01]  /*29a0*/  CS2R R4, SRZ ;  /* 0x0000000000047805 */ /* 0x000fe2000001ff00 */
[----:B-1----:R-:W-:Y:S01]  /*29b0*/  HFMA2 R0, -RZ, RZ, 0, 0 ;  /* 0x00000000ff007431 */ /* 0x002fe200000001ff */
[----:B------:R-:W-:Y:S01]  /*29c0*/  MOV R6, RZ ;  /* 0x000000ff00067202 */ /* 0x000fe20000000f00 */
[----:B------:R-:W-:Y:S02]  /*29d0*/  IMAD.MOV.U32 R14, RZ, RZ, RZ ;  /* 0x000000ffff0e7224 */ /* 0x000fe400078e00ff */
[----:B------:R-:W-:Y:S01]  /*29e0*/  FADD.FTZ R2, RZ, R2 ;  /* 0x00000002ff027221 */ /* 0x000fe20000010000 */
[----:B------:R-:W-:Y:S01]  /*29f0*/  FADD.FTZ R0, RZ, R0 ;  /* 0x00000000ff007221 */ /* 0x000fe20000010000 */
[----:B------:R-:W-:Y:S01]  /*2a00*/  FADD.FTZ R3, RZ, R3 ;  /* 0x00000003ff037221 */ /* 0x000fe20000010000 */
[----:B------:R-:W-:Y:S01]  /*2a10*/  FADD.FTZ R4, RZ, R4 ;  /* 0x00000004ff047221 */ /* 0x000fe20000010000 */
[----:B------:R-:W-:Y:S01]  /*2a20*/  FADD.FTZ R5, RZ, R5 ;  /* 0x00000005ff057221 */ /* 0x000fe20000010000 */
[----:B------:R-:W-:-:S07]  /*2a30*/  FADD.FTZ R6, RZ, R6 ;  /* 0x00000006ff067221 */ /* 0x000fce0000010000 */
.L_x_8129:
[----:B------:R-:W-:Y:S05]  /*2a40*/  WARPSYNC.ALL ;  /* 0x0000000000007948 */ /* 0x000fea0003800000 */
[----:B------:R-:W1:Y:S08]  /*2a50*/  S2UR UR5, SR_CgaCtaId ;  /* 0x00000000000579c3 */ /* 0x000e700000008800 */
[----:B------:R-:W-:Y:S01]  /*2a60*/  BAR.SYNC.DEFER_BLOCKING 0x0 ;  /* 0x0000000000007b1d */ /* 0x000fe20000010000 */
[C---:B------:R-:W-:Y:S01]  /*2a70*/  LOP3.LUT R8, R19.reuse, 0x1, RZ, 0xc0, !PT ;  /* 0x0000000113087812 */ /* 0x040fe200078ec0ff */
[----:B------:R-:W-:Y:S01]  /*2a80*/  FADD.FTZ R14, RZ, R14 ;  /* 0x0000000eff0e7221 */ /* 0x000fe20000010000 */
[----:B------:R-:W-:-:S02]  /*2a90*/  LOP3.LUT R9, R19, 0x3c0, RZ, 0xc0, !PT ;  /* 0x000003c013097812 */ /* 0x000fc400078ec0ff */
[----:B------:R-:W-:Y:S01]  /*2aa0*/  ISETP.NE.AND P2, PT, R8, RZ, PT ;  /* 0x000000ff0800720c */ /* 0x000fe20003f45270 */
[----:B------:R-:W-:Y:S01]  /*2ab0*/  UMOV UR4, 0x400 ;  /* 0x0000040000047882 */ /* 0x000fe20000000000 */
[----:B------:R-:W-:Y:S01]  /*2ac0*/  SHF.R.U32.HI R16, RZ, 0x1, R16 ;  /* 0x00000001ff107819 */ /* 0x000fe20000011610 */
[----:B------:R-:W-:Y:S01]  /*2ad0*/  UIADD3 UR4, UPT, UPT, UR4, 0x20, URZ ;  /* 0x0000002004047890 */ /* 0x000fe2000fffe0ff */
[----:B------:R-:W-:Y:S01]  /*2ae0*/  ISETP.NE.OR P5, PT, R9, 0x40, P2 ;  /* 0x000000400900780c */ /* 0x000fe200017a5670 */
[----:B------:R-:W-:Y:S01]  /*2af0*/  BSSY.RECONVERGENT B0, `(.L_x_8113) ;  /* 0x0000020000007945 */ /* 0x000fe20003800200 */
[----:B------:R-:W-:Y:S01]  /*2b00*/  LOP3.LUT P0, RZ, R19, 0x3c1, RZ, 0xc0, !PT ;  /* 0x000003c113ff7812 */ /* 0x000fe2000780c0ff */
[----:B------:R-:W-:Y:S01]  /*2b10*/  IMAD R7, R7, 0x70, R16 ;  /* 0x0000007007077824 */ /* 0x000fe200078e0210 */
[C---:B------:R-:W-:Y:S02]  /*2b20*/  LOP3.LUT R8, R19.reuse, 0x3e0, RZ, 0xc0, !PT ;  /* 0x000003e013087812 */ /* 0x040fe400078ec0ff */
[----:B------:R-:W-:-:S02]  /*2b30*/  LOP3.LUT P1, RZ, R19, 0x3e1, RZ, 0xc0, !PT ;  /* 0x000003e113ff7812 */ /* 0x000fc4000782c0ff */
[----:B------:R-:W-:Y:S02]  /*2b40*/  ISETP.NE.OR P4, PT, R8, 0x20, P2 ;  /* 0x000000200800780c */ /* 0x000fe40001785670 */
[----:B------:R-:W-:Y:S01]  /*2b50*/  ISETP.GT.U32.AND P3, PT, R19, 0x1f, PT ;  /* 0x0000001f1300780c */ /* 0x000fe20003f64070 */
[----:B-1----:R-:W-:-:S06]  /*2b60*/  ULEA UR4, UR5, UR4, 0x18 ;  /* 0x0000000405047291 */ /* 0x002fcc000f8ec0ff */
        /* <DEDUP_REMOVED lines=11> */
[----:B0-----:R-:W0:Y:S04]  /*2c20*/  LDS R11, [R7+0x40] ;  /* 0x00004000070b7984 */ /* 0x001e280000000800 */
[----:B------:R-:W2:Y:S04]  /*2c30*/  LDS R8, [R7+0x80] ;  /* 0x0000800007087984 */ /* 0x000ea80000000800 */
[----:B------:R-:W3:Y:S04]  /*2c40*/  LDS R13, [R7+0xc0] ;  /* 0x0000c000070d7984 */ /* 0x000ee80000000800 */
[----:B------:R-:W4:Y:S04]  /*2c50*/  LDS R10, [R7+0x100] ;  /* 0x00010000070a7984 */ /* 0x000f280000000800 */
        /* <DEDUP_REMOVED lines=8> */
[----:B------:R-:W-:-:S07]  /*2ce0*/  FADD.FTZ R14, R14, R21 ;  /* 0x000000150e0e7221 */ /* 0x000fce0000010000 */
.L_x_8114:
[----:B------:R-:W-:Y:S05]  /*2cf0*/  BSYNC.RECONVERGENT B0 ;  /* 0x0000000000007941 */ /* 0x000fea0003800200 */
.L_x_8113:
        /* <DEDUP_REMOVED lines=13> */
[----:B------:R-:W3:Y:S04]  /*2dd0*/  LDS R8, [R7+0x80] ;  /* 0x0000800007087984 */ /* 0x000ee80000000800 */
[----:B------:R-:W4:Y:S04]  /*2de0*/  LDS R13, [R7+0xc0] ;  /* 0x0000c000070d7984 */ /* 0x000f280000000800 */
[----:B------:R-:W5:Y:S04]  /*2df0*/  LDS R10, [R7+0x100] ;  /* 0x00010000070a7984 */ /* 0x000f680000000800 */
[----:B------:R-:W5:Y:S04]  /*2e00*/  LDS R15, [R7+0x140] ;  /* 0x00014000070f7984 */ /* 0x000f680000000800 */
[----:B------:R-:W5:Y:S01]  /*2e10*/  LDS R21, [R7+0x180] ;  /* 0x0001800007157984 */ /* 0x000f620000000800 */
[----:B-12---:R-:W-:Y:S01]  /*2e20*/  FADD.FTZ R0, R0, R9 ;  /* 0x0000000900007221 */ /* 0x006fe20000010000 */
[----:B0-----:R-:W-:Y:S01]  /*2e30*/  FADD.FTZ R2, R2, R11 ;  /* 0x0000000b02027221 */ /* 0x001fe20000010000 */
[----:B---3--:R-:W-:Y:S01]  /*2e40*/  FADD.FTZ R3, R3, R8 ;  /* 0x0000000803037221 */ /* 0x008fe20000010000 */
[----:B----4-:R-:W-:Y:S01]  /*2e50*/  FADD.FTZ R4, R4, R13 ;  /* 0x0000000d04047221 */ /* 0x010fe20000010000 */
[----:B-----5:R-:W-:Y:S01]  /*2e60*/  FADD.FTZ R5, R5, R10 ;  /* 0x0000000a05057221 */ /* 0x020fe20000010000 */
[----:B------:R-:W-:Y:S01]  /*2e70*/  FADD.FTZ R6, R6, R15 ;  /* 0x0000000f06067221 */ /* 0x000fe20000010000 */
[----:B------:R-:W-:-:S07]  /*2e80*/  FADD.FTZ R14, R14, R21 ;  /* 0x000000150e0e7221 */ /* 0x000fce0000010000 */
.L_x_8116:
[----:B------:R-:W-:Y:S05]  /*2e90*/  BSYNC.RECONVERGENT B0 ;  /* 0x0000000000007941 */ /* 0x000fea0003800200 */
.L_x_8115:
        /* <DEDUP_REMOVED lines=9> */
[----:B------:R-:W-:Y:S01]  /*2f30*/  SHF.R.U32.HI R8, RZ, 0x1, R19 ;  /* 0x00000001ff087819 */ /* 0x000fe20000011613 */
        /* <DEDUP_REMOVED lines=13> */
.L_x_8085:
        /* <DEDUP_REMOVED lines=16> */
.L_x_8117:
[----:B------:R-:W-:Y:S05]  /*3110*/  EXIT ;  /* 0x000000000000794d */ /* 0x000fea0003800000 */
.L_x_8087:
[----:B------:R-:W-:Y:S01]  /*3120*/  HFMA2 R12, -RZ, RZ, 0, 9.5367431640625e-07 ;  /* 0x00000010ff0c7431 */ /* 0x000fe200000001ff */
[----:B------:R-:W-:Y:S01]  /*3130*/  MOV R11, 0x1f ;  /* 0x0000001f000b7802 */ /* 0x000fe20000000f00 */
[----:B------:R-:W-:-:S07]  /*3140*/  IMAD.MOV.U32 R15, RZ, RZ, -0x1 ;  /* 0xffffffffff0f7424 */ /* 0x000fce00078e00ff */
[----:B------:R-:W-:Y:S05]  /*3150*/  WARPSYNC.COLLECTIVE R15, `(.L_x_8118) ;  /* 0x000000000f087348 */ /* 0x000fea0003c00000 */
[----:B------:R0:W1:Y:S02]  /*3160*/  SHFL.BFLY P6, R14, R13, R12, R11 ;  /* 0x0c00000c0d0e7389 */ /* 0x00006400000c000b */
[----:B01----:R-:W-:Y:S05]  /*3170*/  ENDCOLLECTIVE ;  /* 0x000000000000791b */ /* 0x003fea0003800000 */
.L_x_8118:
[----:B------:R-:W-:Y:S01]  /*3180*/  HFMA2 R12, -RZ, RZ, 0, 4.76837158203125e-07 ;  /* 0x00000008ff0c7431 */ /* 0x000fe200000001ff */
[----:B------:R-:W-:-:S04]  /*3190*/  FMNMX.FTZ R0, R14, -3.40282346638528859812e+38, !PT ;  /* 0xff7fffff0e007809 */ /* 0x000fc80007810000 */
[----:B------:R-:W-:-:S07]  /*31a0*/  MOV R13, R0 ;  /* 0x00000000000d7202 */ /* 0x000fce0000000f00 */
[----:B------:R-:W-:Y:S05]  /*31b0*/  WARPSYNC.COLLECTIVE R15, `(.L_x_8119) ;  /* 0x000000000f087348 */ /* 0x000fea0003c00000 */
[----:B------:R0:W1:Y:S02]  /*31c0*/  SHFL.BFLY P6, R14, R13, R12, R11 ;  /* 0x0c00000c0d0e7389 */ /* 0x00006400000c000b */
[----:B01----:R-:W-:Y:S05]  /*31d0*/  ENDCOLLECTIVE ;  /* 0x000000000000791b */ /* 0x003fea0003800000 */
.L_x_8119:
[----:B------:R-:W-:Y:S02]  /*31e0*/  MOV R12, 0x4 ;  /* 0x00000004000c7802 */ /* 0x000fe40000000f00 */
[----:B------:R-:W-:-:S05]  /*31f0*/  FMNMX.FTZ R2, R0, R14, !PT ;  /* 0x0000000e00027209 */ /* 0x000fca0007810000 */
[----:B------:R-:W-:-:S07]  /*3200*/  IMAD.MOV.U32 R13, RZ, RZ, R2 ;  /* 0x000000ffff0d7224 */ /* 0x000fce00078e0002 */
[----:B------:R-:W-:Y:S05]  /*3210*/  WARPSYNC.COLLECTIVE R15, `(.L_x_8120) ;  /* 0x000000000f087348 */ /* 0x000fea0003c00000 */
[----:B------:R0:W1:Y:S02]  /*3220*/  SHFL.BFLY P6, R14, R13, R12, R11 ;  /* 0x0c00000c0d0e7389 */ /* 0x00006400000c000b */
[----:B01----:R-:W-:Y:S05]  /*3230*/  ENDCOLLECTIVE ;  /* 0x000000000000791b */ /* 0x003fea0003800000 */
.L_x_8120:
[----:B------:R-:W-:Y:S05]  /*3240*/  BRA `(.L_x_8121) ;  /* 0xffffffd800307947 */ /* 0x000fea000383ffff */
.L_x_8112:
[----:B-1----:R-:W-:Y:S02]  /*3250*/  HFMA2 R13, -RZ, RZ, 0, 0 ;  /* 0x00000000ff0d7431 */ /* 0x002fe400000001ff */
[----:B------:R-:W-:Y:S01]  /*3260*/  IMAD.MOV.U32 R12, RZ, RZ, 0x1 ;  /* 0x00000001ff0c7424 */ /* 0x000fe200078e00ff */
[----:B0-----:R-:W-:Y:S02]  /*3270*/  MOV R11, 0x1f ;  /* 0x0000001f000b7802 */ /* 0x001fe40000000f00 */
[----:B------:R-:W-:-:S07]  /*3280*/  MOV R15, 0xffffffff ;  /* 0xffffffff000f7802 */ /* 0x000fce0000000f00 */
[----:B------:R-:W-:Y:S05]  /*3290*/  WARPSYNC.COLLECTIVE R15, `(.L_x_8122) ;  /* 0x000000000f087348 */ /* 0x000fea0003c00000 */
[----:B------:R0:W1:Y:S02]  /*32a0*/  SHFL.BFLY P6, R14, R13, R12, R11 ;  /* 0x0c00000c0d0e7389 */ /* 0x00006400000c000b */
[----:B01----:R-:W-:Y:S05]  /*32b0*/  ENDCOLLECTIVE ;  /* 0x000000000000791b */ /* 0x003fea0003800000 */
.L_x_8122:
[----:B------:R-:W-:-:S07]  /*32c0*/  IMAD.MOV.U32 R0, RZ, RZ, R14 ;  /* 0x000000ffff007224 */ /* 0x000fce00078e000e */
[----:B------:R-:W-:Y:S05]  /*32d0*/  WARPSYNC.COLLECTIVE R15, `(.L_x_8123) ;  /* 0x000000000f087348 */ /* 0x000fea0003c00000 */
[----:B------:R0:W1:Y:S02]  /*32e0*/  SHFL.BFLY P6, R14, R13, R12, R11 ;  /* 0x0c00000c0d0e7389 */ /* 0x00006400000c000b */
[----:B01----:R-:W-:Y:S05]  /*32f0*/  ENDCOLLECTIVE ;  /* 0x000000000000791b */ /* 0x003fea0003800000 */
.L_x_8123:
[----:B------:R-:W-:Y:S01]  /*3300*/  FADD.FTZ R0, RZ, R0 ;  /* 0x00000000ff007221 */ /* 0x000fe20000010000 */
[----:B------:R-:W-:-:S07]  /*3310*/  MOV R2, R14 ;  /* 0x0000000e00027202 */ /* 0x000fce0000000f00 */
[----:B------:R-:W-:Y:S05]  /*3320*/  WARPSYNC.COLLECTIVE R15, `(.L_x_8124) ;  /* 0x000000000f087348 */ /* 0x000fea0003c00000 */
[----:B------:R0:W1:Y:S02]  /*3330*/  SHFL.BFLY P6, R14, R13, R12, R11 ;  /* 0x0c00000c0d0e7389 */ /* 0x00006400000c000b */
[----:B01----:R-:W-:Y:S05]  /*3340*/  ENDCOLLECTIVE ;  /* 0x000000000000791b */ /* 0x003fea0003800000 */
.L_x_8124:
[----:B------:R-:W-:Y:S01]  /*3350*/  FADD.FTZ R2, RZ, R2 ;  /* 0x00000002ff027221 */ /* 0x000fe20000010000 */
[----:B------:R-:W-:-:S07]  /*3360*/  MOV R3, R14 ;  /* 0x0000000e00037202 */ /* 0x000fce0000000f00 */
[----:B------:R-:W-:Y:S05]  /*3370*/  WARPSYNC.COLLECTIVE R15, `(.L_x_8125) ;  /* 0x000000000f087348 */ /* 0x000fea0003c00000 */
[----:B------:R0:W1:Y:S02]  /*3380*/  SHFL.BFLY P6, R14, R13, R12, R11 ;  /* 0x0c00000c0d0e7389 */ /* 0x00006400000c000b */
[----:B01----:R-:W-:Y:S05]  /*3390*/  ENDCOLLECTIVE ;  /* 0x000000000000791b */ /* 0x003fea0003800000 */
.L_x_8125:
[----:B------:R-:W-:Y:S01]  /*33a0*/  FADD.FTZ R3, RZ, R3 ;  /* 0x00000003ff037221 */ /* 0x000fe20000010000 */
[----:B------:R-:W-:-:S07]  /*33b0*/  IMAD.MOV.U32 R4, RZ, RZ, R14 ;  /* 0x000000ffff047224 */ /* 0x000fce00078e000e */
[----:B------:R-:W-:Y:S05]  /*33c0*/  WARPSYNC.COLLECTIVE R15, `(.L_x_8126) ;  /* 0x000000000f087348 */ /* 0x000fea0003c00000 */
[----:B------:R0:W1:Y:S02]  /*33d0*/  SHFL.BFLY P6, R14, R13, R12, R11 ;  /* 0x0c00000c0d0e7389 */ /* 0x00006400000c000b */
[----:B01----:R-:W-:Y:S05]  /*33e0*/  ENDCOLLECTIVE ;  /* 0x000000000000791b */ /* 0x003fea0003800000 */
.L_x_8126:
[----:B------:R-:W-:Y:S01]  /*33f0*/  FADD.FTZ R4, RZ, R4 ;  /* 0x00000004ff047221 */ /* 0x000fe20000010000 */
[----:B------:R-:W-:-:S07]  /*3400*/  MOV R5, R14 ;  /* 0x0000000e00057202 */ /* 0x000fce0000000f00 */
[----:B------:R-:W-:Y:S05]  /*3410*/  WARPSYNC.COLLECTIVE R15, `(.L_x_8127) ;  /* 0x000000000f087348 */ /* 0x000fea0003c00000 */
[----:B------:R0:W1:Y:S02]  /*3420*/  SHFL.BFLY P6, R14, R13, R12, R11 ;  /* 0x0c00000c0d0e7389 */ /* 0x00006400000c000b */
[----:B01----:R-:W-:Y:S05]  /*3430*/  ENDCOLLECTIVE ;  /* 0x000000000000791b */ /* 0x003fea0003800000 */
.L_x_8127:
[----:B------:R-:W-:Y:S01]  /*3440*/  FADD.FTZ R5, RZ, R5 ;  /* 0x00000005ff057221 */ /* 0x000fe20000010000 */
[----:B------:R-:W-:-:S07]  /*3450*/  MOV R6, R14 ;  /* 0x0000000e00067202 */ /* 0x000fce0000000f00 */
[----:B------:R-:W-:Y:S05]  /*3460*/  WARPSYNC.COLLECTIVE R15, `(.L_x_8128) ;  /* 0x000000000f087348 */ /* 0x000fea0003c00000 */
[----:B------:R0:W1:Y:S02]  /*3470*/  SHFL.BFLY P6, R14, R13, R12, R11 ;  /* 0x0c00000c0d0e7389 */ /* 0x00006400000c000b */
[----:B01----:R-:W-:Y:S05]  /*3480*/  ENDCOLLECTIVE ;  /* 0x000000000000791b */ /* 0x003fea0003800000 */
.L_x_8128:
[----:B------:R-:W-:Y:S01]  /*3490*/  FADD.FTZ R6, RZ, R6 ;  /* 0x00000006ff067221 */ /* 0x000fe20000010000 */
[----:B------:R-:W-:Y:S06]  /*34a0*/  BRA `(.L_x_8129) ;  /* 0xfffffff400647947 */ /* 0x000fec000383ffff */
.L_x_8130:
        /* <DEDUP_REMOVED lines=13> */
.L_x_25729:


//--------------------- .text._ZN4vllm25paged_attention_v1_kernelIfhLi96ELi8ELi128ELNS_18Fp8KVCacheDataTypeE2ELb1EEEvPT_PKS2_PKT0_S8_ifPKiSA_iPKfiiiSC_SC_iiiii --------------------------
	.section	.text._ZN4vllm25paged_attention_v1_kernelIfhLi96ELi8ELi128ELNS_18Fp8KVCacheDataTypeE2ELb1EEEvPT_PKS2_PKT0_S8_ifPKiSA_iPKfiiiSC_SC_iiiii,"ax",@progbits
	.align	128
        .global         _ZN4vllm25paged_attention_v1_kernelIfhLi96ELi8ELi128ELNS_18Fp8KVCacheDataTypeE2ELb1EEEvPT_PKS2_PKT0_S8_ifPKiSA_iPKfiiiSC_SC_iiiii
        .type           _ZN4vllm25paged_attention_v1_kernelIfhLi96ELi8ELi128ELNS_18Fp8KVCacheDataTypeE2ELb1EEEvPT_PKS2_PKT0_S8_ifPKiSA_iPKfiiiSC_SC_iiiii,@function
        .size           _ZN4vllm25paged_attention_v1_kernelIfhLi96ELi8ELi128ELNS_18Fp8KVCacheDataTypeE2ELb1EEEvPT_PKS2_PKT0_S8_ifPKiSA_iPKfiiiSC_SC_iiiii,(.L_x_25730 - _ZN4vllm25paged_attention_v1_kernelIfhLi96ELi8ELi128ELNS_18Fp8KVCacheDataTypeE2ELb1EEEvPT_PKS2_PKT0_S8_ifPKiSA_iPKfiiiSC_SC_iiiii)
        .other          _ZN4vllm25paged_attention_v1_kernelIfhLi96ELi8ELi128ELNS_18Fp8KVCacheDataTypeE2ELb1EEEvPT_PKS2_PKT0_S8_ifPKiSA_iPKfiiiSC_SC_iiiii,@"STO_CUDA_ENTRY STV_DEFAULT"
_ZN4vllm25paged_attention_v1_kernelIfhLi96ELi8ELi128ELNS_18Fp8KVCacheDataTypeE2ELb1EEEvPT_PKS2_PKT0_S8_ifPKiSA_iPKfiiiSC_SC_iiiii:
.text._ZN4vllm25paged_attention_v1_kernelIfhLi96ELi8ELi128ELNS_18Fp8KVCacheDataTypeE2ELb1EEEvPT_PKS2_PKT0_S8_ifPKiSA_iPKfiiiSC_SC_iiiii:
        /* <DEDUP_REMOVED lines=104> */
.L_x_8131:
        /* <DEDUP_REMOVED lines=23> */
.L_x_8135:
        /* <DEDUP_REMOVED lines=41> */
.L_x_8133:
[----:B------:R-:W-:Y:S05]  /*0a80*/  BSYNC.RECONVERGENT B6 ;  /* 0x0000000000067941 */ /* 0x000fea0003800200 */
.L_x_8132:
        /* <DEDUP_REMOVED lines=8> */
.L_x_8170:
        /* <DEDUP_REMOVED lines=39> */
.L_x_8141:
        /* <DEDUP_REMOVED lines=11> */
.L_x_8140:
[----:B------:R-:W-:Y:S05]  /*0e30*/  BSYNC.RECONVERGENT B1 ;  /* 0x0000000000017941 */ /* 0x000fea0003800200 */
.L_x_8139:
        /* <DEDUP_REMOVED lines=12> */
.L_x_8144:
        /* <DEDUP_REMOVED lines=100> */
.L_x_8143:
[----:B------:R-:W-:Y:S05]  /*1540*/  BSYNC.RECONVERGENT B1 ;  /* 0x0000000000017941 */ /* 0x000fea0003800200 */
.L_x_8142:
        /* <DEDUP_REMOVED lines=55> */
.L_x_8146:
[----:B------:R-:W-:Y:S05]  /*18c0*/  BSYNC.RECONVERGENT B1 ;  /* 0x0000000000017941 */ /* 0x000fea0003800200 */
.L_x_8145:
        /* <DEDUP_REMOVED lines=26> */
.L_x_8138:
[----:B------:R-:W-:Y:S05]  /*1a70*/  BSYNC.RECONVERGENT B0 ;  /* 0x0000000000007941 */ /* 0x000fea0003800200 */
.L_x_8137:
        /* <DEDUP_REMOVED lines=39> */
.L_x_8151:
[----:B------:R-:W0:Y:S01]  /*1cf0*/  LDS R15, [R12] ;  /* 0x000000000c0f7984 */ /* 0x000e220000000800 */
[----:B------:R-:W-:-:S04]  /*1d00*/  IADD3 R13, PT, PT, R13, 0x1, RZ ;  /* 0x000000010d0d7810 */ /* 0x000fc80007ffe0ff */
[----:B------:R-:W-:Y:S01]  /*1d10*/  ISETP.NE.AND P0, PT, R13, RZ, PT ;  /* 0x000000ff0d00720c */ /* 0x000fe20003f05270 */
[----:B0-----:R-:W-:-:S05]  /*1d20*/  FMUL.FTZ R15, R15, R2 ;  /* 0x000000020f0f7220 */ /* 0x001fca0000410000 */
[----:B------:R0:W-:Y:S02]  /*1d30*/  STS [R12], R15 ;  /* 0x0000000f0c007388 */ /* 0x0001e40000000800 */
[----:B0-----:R-:W-:-:S05]  /*1d40*/  IADD3 R12, PT, PT, R12, 0x200, RZ ;  /* 0x000002000c0c7810 */ /* 0x001fca0007ffe0ff */
[----:B------:R-:W-:Y:S05]  /*1d50*/  @P0 BRA `(.L_x_8151) ;  /* 0xfffffffc00e40947 */ /* 0x000fea000383ffff */
.L_x_8150:
[----:B------:R-:W-:Y:S05]  /*1d60*/  BSYNC.RECONVERGENT B1 ;  /* 0x0000000000017941 */ /* 0x000fea0003800200 */
.L_x_8149:
        /* <DEDUP_REMOVED lines=12> */
.L_x_8154:
        /* <DEDUP_REMOVED lines=52> */
.L_x_8153:
[----:B------:R-:W-:Y:S05]  /*2170*/  BSYNC.RECONVERGENT B1 ;  /* 0x0000000000017941 */ /* 0x000fea0003800200 */
.L_x_8152:
        /* <DEDUP_REMOVED lines=31> */
.L_x_8156:
[----:B------:R-:W-:Y:S05]  /*2370*/  BSYNC.RECONVERGENT B1 ;  /* 0x0000000000017941 */ /* 0x000fea0003800200 */
.L_x_8155:
        /* <DEDUP_REMOVED lines=14> */
.L_x_8148:
[----:B------:R-:W-:Y:S05]  /*2460*/  BSYNC.RECONVERGENT B0 ;  /* 0x0000000000007941 */ /* 0x000fea0003800200 */
.L_x_8147:
        /* <DEDUP_REMOVED lines=27> */
[----:B------:R-:W-:-:S07]  /*2620*/  IMAD.HI.U32 R10, R11, R9, R10 ;  /* 0x000000090b0a7227 */ /* 0x000fce00078e000a */
.L_x_8160:
        /* <DEDUP_REMOVED lines=34> */
.L_x_8159:
        /* <DEDUP_REMOVED lines=16> */
.L_x_8158:
[----:B------:R-:W-:Y:S05]  /*2950*/  BSYNC.RECONVERGENT B6 ;  /* 0x0000000000067941 */ /* 0x000fea0003800200 */
.L_x_8157:
[----:B------:R-:W-:Y:S01]  /*2960*/  UMOV UR4, 0xffffffff ;  /* 0xffffffff00047882 */ /* 0x000fe20000000000 */
[----:B------:R-:W-:Y:S02]  /*2970*/  SHF.R.U32.HI R6, RZ, 0x5, R19 ;  /* 0x00000005ff067819 */ /* 0x000fe40000011613 */
[----:B------:R-:W-:Y:S05]  /*2980*/  BRA.DIV UR4, `(.L_x_8161) ;  /* 0x0000000a040c7947 */ /* 0x000fea000b800000 */
[----:B------:R-:W-:Y:S02]  /*2990*/  CS2R R2, SRZ ;  /* 0x0000000000027805 */ /* 0x000fe4000001ff00 */
[----:B------:R-:W-:Y:S01]  /*29a0*/  CS2R R4, SRZ ;  /* 0x0000000000047805 */ /* 0x000fe2000001ff00 */
[----:B-1----:R-:W-:Y:S02]  /*29b0*/  IMAD.MOV.U32 R0, RZ, RZ, RZ ;  /* 0x000000ffff007224 */ /* 0x002fe400078e00ff */
[----:B------:R-:W-:Y:S02]  /*29c0*/  HFMA2 R14, -RZ, RZ, 0, 0 ;  /* 0x00000000ff0e7431 */ /* 0x000fe400000001ff */
[----:B------:R-:W-:Y:S01]  /*29d0*/  FADD.FTZ R0, RZ, R0 ;  /* 0x00000000ff007221 */ /* 0x000fe20000010000 */
[----:B------:R-:W-:Y:S01]  /*29e0*/  FADD.FTZ R2, RZ, R2 ;  /* 0x00000002ff027221 */ /* 0x000fe20000010000 */
[----:B------:R-:W-:Y:S01]  /*29f0*/  FADD.FTZ R3, RZ, R3 ;  /* 0x00000003ff037221 */ /* 0x000fe20000010000 */
[----:B------:R-:W-:Y:S01]  /*2a00*/  FADD.FTZ R4, RZ, R4 ;  /* 0x00000004ff047221 */ /* 0x000fe20000010000 */
[----:B------:R-:W-:-:S07]  /*2a10*/  FADD.FTZ R5, RZ, R5 ;  /* 0x00000005ff057221 */ /* 0x000fce0000010000 */
.L_x_8177:
        /* <DEDUP_REMOVED lines=12> */
[C---:B------:R-:W-:Y:S01]  /*2ae0*/  LOP3.LUT P0, RZ, R19.reuse, 0x3c1, RZ, 0xc0, !PT ;  /* 0x000003c113ff7812 */ /* 0x040fe2000780c0ff */
        /* <DEDUP_REMOVED lines=20> */
[----:B------:R-:W5:Y:S01]  /*2c30*/  LDS R15, [R7+0x140] ;  /* 0x00014000070f7984 */ /* 0x000f620000000800 */
[----:B-1----:R-:W-:Y:S01]  /*2c40*/  FADD.FTZ R0, R0, R9 ;  /* 0x0000000900007221 */ /* 0x002fe20000010000 */
[----:B0-----:R-:W-:Y:S01]  /*2c50*/  FADD.FTZ R2, R2, R11 ;  /* 0x0000000b02027221 */ /* 0x001fe20000010000 */
[----:B--2---:R-:W-:Y:S01]  /*2c60*/  FADD.FTZ R3, R3, R6 ;  /* 0x0000000603037221 */ /* 0x004fe20000010000 */
[----:B---3--:R-:W-:Y:S01]  /*2c70*/  FADD.FTZ R4, R4, R13 ;  /* 0x0000000d04047221 */ /* 0x008fe20000010000 */
[----:B----4-:R-:W-:Y:S01]  /*2c80*/  FADD.FTZ R5, R5, R8 ;  /* 0x0000000805057221 */ /* 0x010fe20000010000 */
[----:B-----5:R-:W-:-:S07]  /*2c90*/  FADD.FTZ R14, R14, R15 ;  /* 0x0000000f0e0e7221 */ /* 0x020fce0000010000 */
.L_x_8163:
[----:B------:R-:W-:Y:S05]  /*2ca0*/  BSYNC.RECONVERGENT B0 ;  /* 0x0000000000007941 */ /* 0x000fea0003800200 */
.L_x_8162:
        /* <DEDUP_REMOVED lines=15> */
[----:B------:R-:W5:Y:S01]  /*2da0*/  LDS R15, [R7+0x140] ;  /* 0x00014000070f7984 */ /* 0x000f620000000800 */
[----:B-12---:R-:W-:Y:S01]  /*2db0*/  FADD.FTZ R0, R0, R9 ;  /* 0x0000000900007221 */ /* 0x006fe20000010000 */
[----:B0-----:R-:W-:Y:S01]  /*2dc0*/  FADD.FTZ R2, R2, R11 ;  /* 0x0000000b02027221 */ /* 0x001fe20000010000 */
[----:B---3--:R-:W-:Y:S01]  /*2dd0*/  FADD.FTZ R3, R3, R6 ;  /* 0x0000000603037221 */ /* 0x008fe20000010000 */
[----:B----4-:R-:W-:Y:S01]  /*2de0*/  FADD.FTZ R4, R4, R13 ;  /* 0x0000000d04047221 */ /* 0x010fe20000010000 */
[----:B-----5:R-:W-:Y:S01]  /*2df0*/  FADD.FTZ R5, R5, R8 ;  /* 0x0000000805057221 */ /* 0x020fe20000010000 */
[----:B------:R-:W-:-:S07]  /*2e00*/  FADD.FTZ R14, R14, R15 ;  /* 0x0000000f0e0e7221 */ /* 0x000fce0000010000 */
.L_x_8165:
[----:B------:R-:W-:Y:S05]  /*2e10*/  BSYNC.RECONVERGENT B0 ;  /* 0x0000000000007941 */ /* 0x000fea0003800200 */
.L_x_8164:
        /* <DEDUP_REMOVED lines=14> */
[----:B-12---:R-:W-:-:S05]  /*2f00*/  LEA.HI.X R7, R17, UR7, R8, 0x2, P0 ;  /* 0x0000000711077c11 */ /* 0x006fca00080f1408 */
[----:B------:R-:W-:Y:S04]  /*2f10*/  STG.E desc[UR36][R6.64], R0 ;  /* 0x0000000006007986 */ /* 0x000fe8000c101924 */
[----:B------:R-:W-:Y:S04]  /*2f20*/  STG.E desc[UR36][R6.64+0x40], R2 ;  /* 0x0000400206007986 */ /* 0x000fe8000c101924 */
[----:B------:R-:W-:Y:S04]  /*2f30*/  STG.E desc[UR36][R6.64+0x80], R3 ;  /* 0x0000800306007986 */ /* 0x000fe8000c101924 */
[----:B------:R-:W-:Y:S04]  /*2f40*/  STG.E desc[UR36][R6.64+0xc0], R4 ;  /* 0x0000c00406007986 */ /* 0x000fe8000c101924 */
[----:B------:R-:W-:Y:S04]  /*2f50*/  STG.E desc[UR36][R6.64+0x100], R5 ;  /* 0x0001000506007986 */ /* 0x000fe8000c101924 */
[----:B------:R-:W-:Y:S01]  /*2f60*/  STG.E desc[UR36][R6.64+0x140], R14 ;  /* 0x0001400e06007986 */ /* 0x000fe2000c101924 */
[----:B------:R-:W-:Y:S05]  /*2f70*/  EXIT ;  /* 0x000000000000794d */ /* 0x000fea0003800000 */
.L_x_8134:
        /* <DEDUP_REMOVED lines=16> */
.L_x_8166:
[----:B------:R-:W-:Y:S05]  /*3080*/  EXIT ;  /* 0x000000000000794d */ /* 0x000fea0003800000 */
.L_x_8136:
[----:B------:R-:W-:Y:S02]  /*3090*/  HFMA2 R12, -RZ, RZ, 0, 9.5367431640625e-07 ;  /* 0x00000010ff0c7431 */ /* 0x000fe400000001ff */
[----:B------:R-:W-:Y:S01]  /*30a0*/  IMAD.MOV.U32 R11, RZ, RZ, 0x1f ;  /* 0x0000001fff0b7424 */ /* 0x000fe200078e00ff */
[----:B------:R-:W-:-:S07]  /*30b0*/  MOV R15, 0xffffffff ;  /* 0xffffffff000f7802 */ /* 0x000fce0000000f00 */
[----:B------:R-:W-:Y:S05]  /*30c0*/  WARPSYNC.COLLECTIVE R15, `(.L_x_8167) ;  /* 0x000000000f087348 */ /* 0x000fea0003c00000 */
[----:B------:R0:W1:Y:S02]  /*30d0*/  SHFL.BFLY P6, R14, R13, R12, R11 ;  /* 0x0c00000c0d0e7389 */ /* 0x00006400000c000b */
[----:B01----:R-:W-:Y:S05]  /*30e0*/  ENDCOLLECTIVE ;  /* 0x000000000000791b */ /* 0x003fea0003800000 */
.L_x_8167:
[----:B------:R-:W-:Y:S01]  /*30f0*/  IMAD.MOV.U32 R12, RZ, RZ, 0x8 ;  /* 0x00000008ff0c7424 */ /* 0x000fe200078e00ff */
[----:B------:R-:W-:-:S04]  /*3100*/  FMNMX.FTZ R0, R14, -3.40282346638528859812e+38, !PT ;  /* 0xff7fffff0e007809 */ /* 0x000fc80007810000 */
[----:B------:R-:W-:-:S07]  /*3110*/  MOV R13, R0 ;  /* 0x00000000000d7202 */ /* 0x000fce0000000f00 */
[----:B------:R-:W-:Y:S05]  /*3120*/  WARPSYNC.COLLECTIVE R15, `(.L_x_8168) ;  /* 0x000000000f087348 */ /* 0x000fea0003c00000 */
[----:B------:R0:W1:Y:S02]  /*3130*/  SHFL.BFLY P6, R14, R13, R12, R11 ;  /* 0x0c00000c0d0e7389 */ /* 0x00006400000c000b */
[----:B01----:R-:W-:Y:S05]  /*3140*/  ENDCOLLECTIVE ;  /* 0x000000000000791b */ /* 0x003fea0003800000 */
.L_x_8168:
[----:B------:R-:W-:Y:S01]  /*3150*/  HFMA2 R12, -RZ, RZ, 0, 2.384185791015625e-07 ;  /* 0x00000004ff0c7431 */ /* 0x000fe200000001ff */
[----:B------:R-:W-:-:S04]  /*3160*/  FMNMX.FTZ R2, R0, R14, !PT ;  /* 0x0000000e00027209 */ /* 0x000fc80007810000 */
[----:B------:R-:W-:-:S07]  /*3170*/  MOV R13, R2 ;  /* 0x00000002000d7202 */ /* 0x000fce0000000f00 */
[----:B------:R-:W-:Y:S05]  /*3180*/  WARPSYNC.COLLECTIVE R15, `(.L_x_8169) ;  /* 0x000000000f087348 */ /* 0x000fea0003c00000 */
[----:B------:R0:W1:Y:S02]  /*3190*/  SHFL.BFLY P6, R14, R13, R12, R11 ;  /* 0x0c00000c0d0e7389 */ /* 0x00006400000c000b */
[----:B01----:R-:W-:Y:S05]  /*31a0*/  ENDCOLLECTIVE ;  /* 0x000000000000791b */ /* 0x003fea0003800000 */
.L_x_8169:
[----:B------:R-:W-:Y:S05]  /*31b0*/  BRA `(.L_x_8170) ;  /* 0xffffffd800547947 */ /* 0x000fea000383ffff */
.L_x_8161:
[----:B-1----:R-:W-:Y:S01]  /*31c0*/  IMAD.MOV.U32 R13, RZ, RZ, RZ ;  /* 0x000000ffff0d7224 */ /* 0x002fe200078e00ff */
[----:B------:R-:W-:Y:S01]  /*31d0*/  MOV R12, 0x1 ;  /* 0x00000001000c7802 */ /* 0x000fe20000000f00 */
[----:B0-----:R-:W-:Y:S02]  /*31e0*/  HFMA2 R11, -RZ, RZ, 0, 1.847743988037109375e-06 ;  /* 0x0000001fff0b7431 */ /* 0x001fe400000001ff */
[----:B------:R-:W-:-:S07]  /*31f0*/  IMAD.MOV.U32 R15, RZ, RZ, -0x1 ;  /* 0xffffffffff0f7424 */ /* 0x000fce00078e00ff */
[----:B------:R-:W-:Y:S05]  /*3200*/  WARPSYNC.COLLECTIVE R15, `(.L_x_8171) ;  /* 0x000000000f087348 */ /* 0x000fea0003c00000 */
[----:B------:R0:W1:Y:S02]  /*3210*/  SHFL.BFLY P6, R14, R13, R12, R11 ;  /* 0x0c00000c0d0e7389 */ /* 0x00006400000c000b */
[----:B01----:R-:W-:Y:S05]  /*3220*/  ENDCOLLECTIVE ;  /* 0x000000000000791b */ /* 0x003fea0003800000 */
.L_x_8171:
[----:B------:R-:W-:-:S07]  /*3230*/  MOV R0, R14 ;  /* 0x0000000e00007202 */ /* 0x000fce0000000f00 */
[----:B------:R-:W-:Y:S05]  /*3240*/  WARPSYNC.COLLECTIVE R15, `(.L_x_8172) ;  /* 0x000000000f087348 */ /* 0x000fea0003c00000 */
[----:B------:R0:W1:Y:S02]  /*3250*/  SHFL.BFLY P6, R14, R13, R12, R11 ;  /* 0x0c00000c0d0e7389 */ /* 0x00006400000c000b */
[----:B01----:R-:W-:Y:S05]  /*3260*/  ENDCOLLECTIVE ;  /* 0x000000000000791b */ /* 0x003fea0003800000 */
.L_x_8172:
[----:B------:R-:W-:Y:S01]  /*3270*/  FADD.FTZ R0, RZ, R0 ;  /* 0x00000000ff007221 */ /* 0x000fe20000010000 */
[----:B------:R-:W-:-:S07]  /*3280*/  MOV R2, R14 ;  /* 0x0000000e00027202 */ /* 0x000fce0000000f00 */
[----:B------:R-:W-:Y:S05]  /*3290*/  WARPSYNC.COLLECTIVE R15, `(.L_x_8173) ;  /* 0x000000000f087348 */ /* 0x000fea0003c00000 */
[----:B------:R0:W1:Y:S02]  /*32a0*/  SHFL.BFLY P6, R14, R13, R12, R11 ;  /* 0x0c00000c0d0e7389 */ /* 0x00006400000c000b */
[----:B01----:R-:W-:Y:S05]  /*32b0*/  ENDCOLLECTIVE ;  /* 0x000000000000791b */ /* 0x003fea0003800000 */
.L_x_8173:
[----:B------:R-:W-:Y:S01]  /*32c0*/  FADD.FTZ R2, RZ, R2 ;  /* 0x00000002ff027221 */ /* 0x000fe20000010000 */
[----:B------:R-:W-:-:S07]  /*32d0*/  IMAD.MOV.U32 R3, RZ, RZ, R14 ;  /* 0x000000ffff037224 */ /* 0x000fce00078e000e */
[----:B------:R-:W-:Y:S05]  /*32e0*/  WARPSYNC.COLLECTIVE R15, `(.L_x_8174) ;  /* 0x000000000f087348 */ /* 0x000fea0003c00000 */
[----:B------:R0:W1:Y:S02]  /*32f0*/  SHFL.BFLY P6, R14, R13, R12, R11 ;  /* 0x0c00000c0d0e7389 */ /* 0x00006400000c000b */
[----:B01----:R-:W-:Y:S05]  /*3300*/  ENDCOLLECTIVE ;  /* 0x000000000000791b */ /* 0x003fea0003800000 */
.L_x_8174:
[----:B------:R-:W-:Y:S01]  /*3310*/  FADD.FTZ R3, RZ, R3 ;  /* 0x00000003ff037221 */ /* 0x000fe20000010000 */
[----:B------:R-:W-:-:S07]  /*3320*/  MOV R4, R14 ;  /* 0x0000000e00047202 */ /* 0x000fce0000000f00 */
[----:B------:R-:W-:Y:S05]  /*3330*/  WARPSYNC.COLLECTIVE R15, `(.L_x_8175) ;  /* 0x000000000f087348 */ /* 0x000fea0003c00000 */
[----:B------:R0:W1:Y:S02]  /*3340*/  SHFL.BFLY P6, R14, R13, R12, R11 ;  /* 0x0c00000c0d0e7389 */ /* 0x00006400000c000b */
[----:B01----:R-:W-:Y:S05]  /*3350*/  ENDCOLLECTIVE ;  /* 0x000000000000791b */ /* 0x003fea0003800000 */
.L_x_8175:
[----:B------:R-:W-:Y:S01]  /*3360*/  FADD.FTZ R4, RZ, R4 ;  /* 0x00000004ff047221 */ /* 0x000fe20000010000 */
[----:B------:R-:W-:-:S07]  /*3370*/  MOV R5, R14 ;  /* 0x0000000e00057202 */ /* 0x000fce0000000f00 */
[----:B------:R-:W-:Y:S05]  /*3380*/  WARPSYNC.COLLECTIVE R15, `(.L_x_8176) ;  /* 0x000000000f087348 */ /* 0x000fea0003c00000 */
[----:B------:R0:W1:Y:S02]  /*3390*/  SHFL.BFLY P6, R14, R13, R12, R11 ;  /* 0x0c00000c0d0e7389 */ /* 0x00006400000c000b */
[----:B01----:R-:W-:Y:S05]  /*33a0*/  ENDCOLLECTIVE ;  /* 0x000000000000791b */ /* 0x003fea0003800000 */
.L_x_8176:
[----:B------:R-:W-:Y:S01]  /*33b0*/  FADD.FTZ R5, RZ, R5 ;  /* 0x00000005ff057221 */ /* 0x000fe20000010000 */
[----:B------:R-:W-:Y:S06]  /*33c0*/  BRA `(.L_x_8177) ;  /* 0xfffffff400947947 */ /* 0x000fec000383ffff */
.L_x_8178:
        /* <DEDUP_REMOVED lines=11> */
.L_x_25730:


//--------------------- .text._ZN4vllm25paged_attention_v1_kernelIfhLi80ELi8ELi128ELNS_18Fp8KVCacheDataTypeE2ELb1EEEvPT_PKS2_PKT0_S8_ifPKiSA_iPKfiiiSC_SC_iiiii --------------------------
	.section	.text._ZN4vllm25paged_attention_v1_kernelIfhLi80ELi8ELi128ELNS_18Fp8KVCacheDataTypeE2ELb1EEEvPT_PKS2_PKT0_S8_ifPKiSA_iPKfiiiSC_SC_iiiii,"ax",@progbits
	.align	128
        .global         _ZN4vllm25paged_attention_v1_kernelIfhLi80ELi8ELi128ELNS_18Fp8KVCacheDataTypeE2ELb1EEEvPT_PKS2_PKT0_S8_ifPKiSA_iPKfiiiSC_SC_iiiii
        .type           _ZN4vllm25paged_attention_v1_kernelIfhLi80ELi8ELi128ELNS_18Fp8KVCacheDataTypeE2ELb1EEEvPT_PKS2_PKT0_S8_ifPKiSA_iPKfiiiSC_SC_iiiii,@function
        .size           _ZN4vllm25paged_attention_v1_kernelIfhLi80ELi8ELi128ELNS_18Fp8KVCacheDataTypeE2ELb1EEEvPT_PKS2_PKT0_S8_ifPKiSA_iPKfiiiSC_SC_iiiii,(.L_x_25731 - _ZN4vllm25paged_attention_v1_kernelIfhLi80ELi8ELi128ELNS_18Fp8KVCacheDataTypeE2ELb1EEEvPT_PKS2_PKT0_S8_ifPKiSA_iPKfiiiSC_SC_iiiii)
        .other          _ZN4vllm25paged_attention_v1_kernelIfhLi80ELi8ELi128ELNS_18Fp8KVCacheDataTypeE2ELb1EEEvPT_PKS2_PKT0_S8_ifPKiSA_iPKfiiiSC_SC_iiiii,@"STO_CUDA_ENTRY STV_DEFAULT"
_ZN4vllm25paged_attention_v1_kernelIfhLi80ELi8ELi128ELNS_18Fp8KVCacheDataTypeE2ELb1EEEvPT_PKS2_PKT0_S8_ifPKiSA_iPKfiiiSC_SC_iiiii:
.text._ZN4vllm25paged_attention_v1_kernelIfhLi80ELi8ELi128ELNS_18Fp8KVCacheDataTypeE2ELb1EEEvPT_PKS2_PKT0_S8_ifPKiSA_iPKfiiiSC_SC_iiiii:
        /* <DEDUP_REMOVED lines=104> */
.L_x_8179:
        /* <DEDUP_REMOVED lines=23> */
.L_x_8183:
        /* <DEDUP_REMOVED lines=41> */
.L_x_8181:
[----:B------:R-:W-:Y:S05]  /*0a80*/  BSYNC.RECONVERGENT B6 ;  /* 0x0000000000067941 */ /* 0x000fea0003800200 */
.L_x_8180:
        /* <DEDUP_REMOVED lines=8> */
.L_x_8218:
        /* <DEDUP_REMOVED lines=39> */
.L_x_8189:
        /* <DEDUP_REMOVED lines=11> */
.L_x_8188:
[----:B------:R-:W-:Y:S05]  /*0e30*/  BSYNC.RECONVERGENT B1 ;  /* 0x0000000000017941 */ /* 0x000fea0003800200 */
.L_x_8187:
        /* <DEDUP_REMOVED lines=12> */
.L_x_8192:
        /* <DEDUP_REMOVED lines=100> */
.L_x_8191:
[----:B------:R-:W-:Y:S05]  /*1540*/  BSYNC.RECONVERGENT B1 ;  /* 0x0000000000017941 */ /* 0x000fea0003800200 */
.L_x_8190:
        /* <DEDUP_REMOVED lines=55> */
.L_x_8194:
[----:B------:R-:W-:Y:S05]  /*18c0*/  BSYNC.RECONVERGENT B1 ;  /* 0x0000000000017941 */ /* 0x000fea0003800200 */
.L_x_8193:
        /* <DEDUP_REMOVED lines=26> */
.L_x_8186:
[----:B------:R-:W-:Y:S05]  /*1a70*/  BSYNC.RECONVERGENT B0 ;  /* 0x0000000000007941 */ /* 0x000fea0003800200 */
.L_x_8185:
        /* <DEDUP_REMOVED lines=39> */
.L_x_8199:
[----:B------:R-:W0:Y:S01]  /*1cf0*/  LDS R15, [R12] ;  /* 0x000000000c0f7984 */ /* 0x000e220000000800 */
[----:B------:R-:W-:-:S04]  /*1d00*/  IADD3 R13, PT, PT, R13, 0x1, RZ ;  /* 0x000000010d0d7810 */ /* 0x000fc80007ffe0ff */
[----:B------:R-:W-:Y:S01]  /*1d10*/  ISETP.NE.AND P0, PT, R13, RZ, PT ;  /* 0x000000ff0d00720c */ /* 0x000fe20003f05270 */
[----:B0-----:R-:W-:-:S05]  /*1d20*/  FMUL.FTZ R15, R15, R2 ;  /* 0x000000020f0f7220 */ /* 0x001fca0000410000 */
[----:B------:R0:W-:Y:S02]  /*1d30*/  STS [R12], R15 ;  /* 0x0000000f0c007388 */ /* 0x0001e40000000800 */
[----:B0-----:R-:W-:-:S05]  /*1d40*/  IADD3 R12, PT, PT, R12, 0x200, RZ ;  /* 0x000002000c0c7810 */ /* 0x001fca0007ffe0ff */
[----:B------:R-:W-:Y:S05]  /*1d50*/  @P0 BRA `(.L_x_8199) ;  /* 0xfffffffc00e40947 */ /* 0x000fea000383ffff */
.L_x_8198:
[----:B------:R-:W-:Y:S05]  /*1d60*/  BSYNC.RECONVERGENT B1 ;  /* 0x0000000000017941 */ /* 0x000fea0003800200 */
.L_x_8197:
        /* <DEDUP_REMOVED lines=12> */
.L_x_8202:
        /* <DEDUP_REMOVED lines=52> */
.L_x_8201:
[----:B------:R-:W-:Y:S05]  /*2170*/  BSYNC.RECONVERGENT B1 ;  /* 0x0000000000017941 */ /* 0x000fea0003800200 */
.L_x_8200:
        /* <DEDUP_REMOVED lines=31> */
.L_x_8204:
[----:B------:R-:W-:Y:S05]  /*2370*/  BSYNC.RECONVERGENT B1 ;  /* 0x0000000000017941 */ /* 0x000fea0003800200 */
.L_x_8203:
        /* <DEDUP_REMOVED lines=14> */
.L_x_8196:
[----:B------:R-:W-:Y:S05]  /*2460*/  BSYNC.RECONVERGENT B0 ;  /* 0x0000000000007941 */ /* 0x000fea0003800200 */
.L_x_8195:
        /* <DEDUP_REMOVED lines=28> */
.L_x_8208:
        /* <DEDUP_REMOVED lines=34> */
.L_x_8207:
        /* <DEDUP_REMOVED lines=16> */
.L_x_8206:
[----:B------:R-:W-:Y:S05]  /*2950*/  BSYNC.RECONVERGENT B6 ;  /* 0x0000000000067941 */ /* 0x000fea0003800200 */
.L_x_8205:
[----:B------:R-:W-:Y:S01]  /*2960*/  UMOV UR4, 0xffffffff ;  /* 0xffffffff00047882 */ /* 0x000fe20000000000 */
[----:B------:R-:W-:Y:S02]  /*2970*/  SHF.R.U32.HI R5, RZ, 0x5, R19 ;  /* 0x00000005ff057819 */ /* 0x000fe40000011613 */
[----:B------:R-:W-:Y:S05]  /*2980*/  BRA.DIV UR4, `(.L_x_8209) ;  /* 0x0000000604ec7947 */ /* 0x000fea000b800000 */
[----:B------:R-:W-:Y:S01]  /*2990*/  CS2R R2, SRZ ;  /* 0x0000000000027805 */ /* 0x000fe2000001ff00 */
[----:B------:R-:W-:Y:S02]  /*29a0*/  HFMA2 R4, -RZ, RZ, 0, 0 ;  /* 0x00000000ff047431 */ /* 0x000fe400000001ff */
[----:B-1----:R-:W-:Y:S01]  /*29b0*/  IMAD.MOV.U32 R0, RZ, RZ, RZ ;  /* 0x000000ffff007224 */ /* 0x002fe200078e00ff */
[----:B------:R-:W-:-:S03]  /*29c0*/  MOV R14, RZ ;  /* 0x000000ff000e7202 */ /* 0x000fc60000000f00 */
[----:B------:R-:W-:Y:S01]  /*29d0*/  FADD.FTZ R0, RZ, R0 ;  /* 0x00000000ff007221 */ /* 0x000fe20000010000 */
[----:B------:R-:W-:Y:S01]  /*29e0*/  FADD.FTZ R2, RZ, R2 ;  /* 0x00000002ff027221 */ /* 0x000fe20000010000 */
[----:B------:R-:W-:Y:S01]  /*29f0*/  FADD.FTZ R3, RZ, R3 ;  /* 0x00000003ff037221 */ /* 0x000fe20000010000 */
[----:B------:R-:W-:-:S07]  /*2a00*/  FADD.FTZ R4, RZ, R4 ;  /* 0x00000004ff047221 */ /* 0x000fce0000010000 */
.L_x_8224:
[----:B------:R-:W-:Y:S05]  /*2a10*/  WARPSYNC.ALL ;  /* 0x0000000000007948 */ /* 0x000fea0003800000 */
[----:B------:R-:W1:Y:S08]  /*2a20*/  S2UR UR5, SR_CgaCtaId ;  /* 0x00000000000579c3 */ /* 0x000e700000008800 */
[----:B------:R-:W-:Y:S01]  /*2a30*/  BAR.SYNC.DEFER_BLOCKING 0x0 ;  /* 0x0000000000007b1d */ /* 0x000fe20000010000 */
[----:B------:R-:W-:-:S02]  /*2a40*/  LOP3.LUT R6, R19, 0x1, RZ, 0xc0, !PT ;  /* 0x0000000113067812 */ /* 0x000fc400078ec0ff */
[----:B------:R-:W-:Y:S02]  /*2a50*/  LOP3.LUT R7, R19, 0x3c0, RZ, 0xc0, !PT ;  /* 0x000003c013077812 */ /* 0x000fe400078ec0ff */
[----:B------:R-:W-:Y:S01]  /*2a60*/  ISETP.NE.AND P2, PT, R6, RZ, PT ;  /* 0x000000ff0600720c */ /* 0x000fe20003f45270 */
[----:B------:R-:W-:Y:S01]  /*2a70*/  UMOV UR4, 0x400 ;  /* 0x0000040000047882 */ /* 0x000fe20000000000 */
[----:B------:R-:W-:Y:S01]  /*2a80*/  SHF.R.U32.HI R16, RZ, 0x1, R16 ;  /* 0x00000001ff107819 */ /* 0x000fe20000011610 */
[----:B------:R-:W-:Y:S01]  /*2a90*/  UIADD3 UR4, UPT, UPT, UR4, 0x20, URZ ;  /* 0x0000002004047890 */ /* 0x000fe2000fffe0ff */
[----:B------:R-:W-:Y:S01]  /*2aa0*/  ISETP.NE.OR P5, PT, R7, 0x40, P2 ;  /* 0x000000400700780c */ /* 0x000fe200017a5670 */
[----:B------:R-:W-:Y:S01]  /*2ab0*/  BSSY.RECONVERGENT B0, `(.L_x_8210) ;  /* 0x000001b000007945 */ /* 0x000fe20003800200 */
[----:B------:R-:W-:Y:S01]  /*2ac0*/  LOP3.LUT P0, RZ, R19, 0x3c1, RZ, 0xc0, !PT ;  /* 0x000003c113ff7812 */ /* 0x000fe2000780c0ff */
[----:B------:R-:W-:Y:S02]  /*2ad0*/  IMAD R16, R5, 0x50, R16 ;  /* 0x0000005005107824 */ /* 0x000fe400078e0210 */
[----:B------:R-:W-:Y:S01]  /*2ae0*/  FADD.FTZ R5, RZ, R14 ;  /* 0x0000000eff057221 */ /* 0x000fe20000010000 */
[----:B------:R-:W-:-:S02]  /*2af0*/  LOP3.LUT R6, R19, 0x3e0, RZ, 0xc0, !PT ;  /* 0x000003e013067812 */ /* 0x000fc400078ec0ff */
[C---:B------:R-:W-:Y:S02]  /*2b00*/  LOP3.LUT P1, RZ, R19.reuse, 0x3e1, RZ, 0xc0, !PT ;  /* 0x000003e113ff7812 */ /* 0x040fe4000782c0ff */
        /* <DEDUP_REMOVED lines=15> */
[----:B------:R-:W4:Y:S01]  /*2c00*/  LDS R8, [R7+0x100] ;  /* 0x0001000007087984 */ /* 0x000f220000000800 */
[----:B-1----:R-:W-:Y:S01]  /*2c10*/  FADD.FTZ R0, R0, R9 ;  /* 0x0000000900007221 */ /* 0x002fe20000010000 */
[----:B0-----:R-:W-:Y:S01]  /*2c20*/  FADD.FTZ R2, R2, R11 ;  /* 0x0000000b02027221 */ /* 0x001fe20000010000 */
[----:B--2---:R-:W-:Y:S01]  /*2c30*/  FADD.FTZ R3, R3, R6 ;  /* 0x0000000603037221 */ /* 0x004fe20000010000 */
[----:B---3--:R-:W-:Y:S01]  /*2c40*/  FADD.FTZ R4, R4, R13 ;  /* 0x0000000d04047221 */ /* 0x008fe20000010000 */
[----:B----4-:R-:W-:-:S07]  /*2c50*/  FADD.FTZ R5, R5, R8 ;  /* 0x0000000805057221 */ /* 0x010fce0000010000 */
.L_x_8211:
[----:B------:R-:W-:Y:S05]  /*2c60*/  BSYNC.RECONVERGENT B0 ;  /* 0x0000000000007941 */ /* 0x000fea0003800200 */
.L_x_8210:
        /* <DEDUP_REMOVED lines=13> */
[----:B------:R-:W5:Y:S01]  /*2d40*/  LDS R8, [R7+0x100] ;  /* 0x0001000007087984 */ /* 0x000f620000000800 */
[----:B-12---:R-:W-:Y:S01]  /*2d50*/  FADD.FTZ R0, R0, R9 ;  /* 0x0000000900007221 */ /* 0x006fe20000010000 */
[----:B0-----:R-:W-:Y:S01]  /*2d60*/  FADD.FTZ R2, R2, R11 ;  /* 0x0000000b02027221 */ /* 0x001fe20000010000 */
[----:B---3--:R-:W-:Y:S01]  /*2d70*/  FADD.FTZ R3, R3, R6 ;  /* 0x0000000603037221 */ /* 0x008fe20000010000 */
[----:B----4-:R-:W-:Y:S01]  /*2d80*/  FADD.FTZ R4, R4, R13 ;  /* 0x0000000d04047221 */ /* 0x010fe20000010000 */
[----:B-----5:R-:W-:-:S07]  /*2d90*/  FADD.FTZ R5, R5, R8 ;  /* 0x0000000805057221 */ /* 0x020fce0000010000 */
.L_x_8213:
[----:B------:R-:W-:Y:S05]  /*2da0*/  BSYNC.RECONVERGENT B0 ;  /* 0x0000000000007941 */ /* 0x000fea0003800200 */
.L_x_8212:
        /* <DEDUP_REMOVED lines=19> */
[----:B------:R-:W-:Y:S01]  /*2ee0*/  STG.E desc[UR36][R6.64+0x100], R5 ;  /* 0x0001000506007986 */ /* 0x000fe2000c101924 */
[----:B------:R-:W-:Y:S05]  /*2ef0*/  EXIT ;  /* 0x000000000000794d */ /* 0x000fea0003800000 */
.L_x_8182:
        /* <DEDUP_REMOVED lines=16> */
.L_x_8214:
[----:B------:R-:W-:Y:S05]  /*3000*/  EXIT ;  /* 0x000000000000794d */ /* 0x000fea0003800000 */
.L_x_8184:
[----:B------:R-:W-:Y:S02]  /*3010*/  IMAD.MOV.U32 R12, RZ, RZ, 0x10 ;  /* 0x00000010ff0c7424 */ /* 0x000fe400078e00ff */
[----:B------:R-:W-:Y:S01]  /*3020*/  HFMA2 R11, -RZ, RZ, 0, 1.847743988037109375e-06 ;  /* 0x0000001fff0b7431 */ /* 0x000fe200000001ff */
[----:B------:R-:W-:-:S07]  /*3030*/  MOV R15, 0xffffffff ;  /* 0xffffffff000f7802 */ /* 0x000fce0000000f00 */
[----:B------:R-:W-:Y:S05]  /*3040*/  WARPSYNC.COLLECTIVE R15, `(.L_x_8215) ;  /* 0x000000000f087348 */ /* 0x000fea0003c00000 */
[----:B------:R0:W1:Y:S02]  /*3050*/  SHFL.BFLY P6, R14, R13, R12, R11 ;  /* 0x0c00000c0d0e7389 */ /* 0x00006400000c000b */
[----:B01----:R-:W-:Y:S05]  /*3060*/  ENDCOLLECTIVE ;  /* 0x000000000000791b */ /* 0x003fea0003800000 */
.L_x_8215:
[----:B------:R-:W-:Y:S01]  /*3070*/  HFMA2 R12, -RZ, RZ, 0, 4.76837158203125e-07 ;  /* 0x00000008ff0c7431 */ /* 0x000fe200000001ff */
[----:B------:R-:W-:-:S05]  /*3080*/  FMNMX.FTZ R0, R14, -3.40282346638528859812e+38, !PT ;  /* 0xff7fffff0e007809 */ /* 0x000fca0007810000 */
[----:B------:R-:W-:-:S07]  /*3090*/  IMAD.MOV.U32 R13, RZ, RZ, R0 ;  /* 0x000000ffff0d7224 */ /* 0x000fce00078e0000 */
[----:B------:R-:W-:Y:S05]  /*30a0*/  WARPSYNC.COLLECTIVE R15, `(.L_x_8216) ;  /* 0x000000000f087348 */ /* 0x000fea0003c00000 */
[----:B------:R0:W1:Y:S02]  /*30b0*/  SHFL.BFLY P6, R14, R13, R12, R11 ;  /* 0x0c00000c0d0e7389 */ /* 0x00006400000c000b */
[----:B01----:R-:W-:Y:S05]  /*30c0*/  ENDCOLLECTIVE ;  /* 0x000000000000791b */ /* 0x003fea0003800000 */
.L_x_8216:
[----:B------:R-:W-:Y:S01]  /*30d0*/  IMAD.MOV.U32 R12, RZ, RZ, 0x4 ;  /* 0x00000004ff0c7424 */ /* 0x000fe200078e00ff */
[----:B------:R-:W-:-:S04]  /*30e0*/  FMNMX.FTZ R2, R0, R14, !PT ;  /* 0x0000000e00027209 */ /* 0x000fc80007810000 */
[----:B------:R-:W-:-:S07]  /*30f0*/  MOV R13, R2 ;  /* 0x00000002000d7202 */ /* 0x000fce0000000f00 */
[----:B------:R-:W-:Y:S05]  /*3100*/  WARPSYNC.COLLECTIVE R15, `(.L_x_8217) ;  /* 0x000000000f087348 */ /* 0x000fea0003c00000 */
[----:B------:R0:W1:Y:S02]  /*3110*/  SHFL.BFLY P6, R14, R13, R12, R11 ;  /* 0x0c00000c0d0e7389 */ /* 0x00006400000c000b */
[----:B01----:R-:W-:Y:S05]  /*3120*/  ENDCOLLECTIVE ;  /* 0x000000000000791b */ /* 0x003fea0003800000 */
.L_x_8217:
[----:B------:R-:W-:Y:S05]  /*3130*/  BRA `(.L_x_8218) ;  /* 0xffffffd800747947 */ /* 0x000fea000383ffff */
.L_x_8209:
[----:B-1----:R-:W-:Y:S01]  /*3140*/  HFMA2 R13, -RZ, RZ, 0, 0 ;  /* 0x00000000ff0d7431 */ /* 0x002fe200000001ff */
[----:B------:R-:W-:Y:S01]  /*3150*/  MOV R12, 0x1 ;  /* 0x00000001000c7802 */ /* 0x000fe20000000f00 */
[----:B0-----:R-:W-:Y:S01]  /*3160*/  IMAD.MOV.U32 R11, RZ, RZ, 0x1f ;  /* 0x0000001fff0b7424 */ /* 0x001fe200078e00ff */
[----:B------:R-:W-:-:S07]  /*3170*/  MOV R15, 0xffffffff ;  /* 0xffffffff000f7802 */ /* 0x000fce0000000f00 */
[----:B------:R-:W-:Y:S05]  /*3180*/  WARPSYNC.COLLECTIVE R15, `(.L_x_8219) ;  /* 0x000000000f087348 */ /* 0x000fea0003c00000 */
[----:B------:R0:W1:Y:S02]  /*3190*/  SHFL.BFLY P6, R14, R13, R12, R11 ;  /* 0x0c00000c0d0e7389 */ /* 0x00006400000c000b */
[----:B01----:R-:W-:Y:S05]  /*31a0*/  ENDCOLLECTIVE ;  /* 0x000000000000791b */ /* 0x003fea0003800000 */
.L_x_8219:
[----:B------:R-:W-:-:S07]  /*31b0*/  MOV R0, R14 ;  /* 0x0000000e00007202 */ /* 0x000fce0000000f00 */
[----:B------:R-:W-:Y:S05]  /*31c0*/  WARPSYNC.COLLECTIVE R15, `(.L_x_8220) ;  /* 0x000000000f087348 */ /* 0x000fea0003c00000 */
[----:B------:R0:W1:Y:S02]  /*31d0*/  SHFL.BFLY P6, R14, R13, R12, R11 ;  /* 0x0c00000c0d0e7389 */ /* 0x00006400000c000b */
[----:B01----:R-:W-:Y:S05]  /*31e0*/  ENDCOLLECTIVE ;  /* 0x000000000000791b */ /* 0x003fea0003800000 */
.L_x_8220:
[----:B------:R-:W-:Y:S01]  /*31f0*/  FADD.FTZ R0, RZ, R0 ;  /* 0x00000000ff007221 */ /* 0x000fe20000010000 */
[----:B------:R-:W-:-:S07]  /*3200*/  IMAD.MOV.U32 R2, RZ, RZ, R14 ;  /* 0x000000ffff027224 */ /* 0x000fce00078e000e */
[----:B------:R-:W-:Y:S05]  /*3210*/  WARPSYNC.COLLECTIVE R15, `(.L_x_8221) ;  /* 0x000000000f087348 */ /* 0x000fea0003c00000 */
[----:B------:R0:W1:Y:S02]  /*3220*/  SHFL.BFLY P6, R14, R13, R12, R11 ;  /* 0x0c00000c0d0e7389 */ /* 0x00006400000c000b */
[----:B01----:R-:W-:Y:S05]  /*3230*/  ENDCOLLECTIVE ;  /* 0x000000000000791b */ /* 0x003fea0003800000 */
.L_x_8221:
[----:B------:R-:W-:Y:S01]  /*3240*/  FADD.FTZ R2, RZ, R2 ;  /* 0x00000002ff027221 */ /* 0x000fe20000010000 */
[----:B------:R-:W-:-:S07]  /*3250*/  MOV R3, R14 ;  /* 0x0000000e00037202 */ /* 0x000fce0000000f00 */
[----:B------:R-:W-:Y:S05]  /*3260*/  WARPSYNC.COLLECTIVE R15, `(.L_x_8222) ;  /* 0x000000000f087348 */ /* 0x000fea0003c00000 */
[----:B------:R0:W1:Y:S02]  /*3270*/  SHFL.BFLY P6, R14, R13, R12, R11 ;  /* 0x0c00000c0d0e7389 */ /* 0x00006400000c000b */
[----:B01----:R-:W-:Y:S05]  /*3280*/  ENDCOLLECTIVE ;  /* 0x000000000000791b */ /* 0x003fea0003800000 */
.L_x_8222:
[----:B------:R-:W-:Y:S01]  /*3290*/  FADD.FTZ R3, RZ, R3 ;  /* 0x00000003ff037221 */ /* 0x000fe20000010000 */
[----:B------:R-:W-:-:S07]  /*32a0*/  MOV R4, R14 ;  /* 0x0000000e00047202 */ /* 0x000fce0000000f00 */
[----:B------:R-:W-:Y:S05]  /*32b0*/  WARPSYNC.COLLECTIVE R15, `(.L_x_8223) ;  /* 0x000000000f087348 */ /* 0x000fea0003c00000 */
[----:B------:R0:W1:Y:S02]  /*32c0*/  SHFL.BFLY P6, R14, R13, R12, R11 ;  /* 0x0c00000c0d0e7389 */ /* 0x00006400000c000b */
[----:B01----:R-:W-:Y:S05]  /*32d0*/  ENDCOLLECTIVE ;  /* 0x000000000000791b */ /* 0x003fea0003800000 */
.L_x_8223:
[----:B------:R-:W-:Y:S01]  /*32e0*/  FADD.FTZ R4, RZ, R4 ;  /* 0x00000004ff047221 */ /* 0x000fe20000010000 */
[----:B------:R-:W-:Y:S06]  /*32f0*/  BRA `(.L_x_8224) ;  /* 0xfffffff400c47947 */ /* 0x000fec000383ffff */
.L_x_8225:
        /* <DEDUP_REMOVED lines=16> */
.L_x_25731:


//--------------------- .text._ZN4vllm25paged_attention_v1_kernelIfhLi64ELi8ELi128ELNS_18Fp8KVCacheDataTypeE2ELb1EEEvPT_PKS2_PKT0_S8_ifPKiSA_iPKfiiiSC_SC_iiiii --------------------------
	.section	.text._ZN4vllm25paged_attention_v1_kernelIfhLi64ELi8ELi128ELNS_18Fp8KVCacheDataTypeE2ELb1EEEvPT_PKS2_PKT0_S8_ifPKiSA_iPKfiiiSC_SC_iiiii,"ax",@progbits
	.align	128
        .global         _ZN4vllm25paged_attention_v1_kernelIfhLi64ELi8ELi128ELNS_18Fp8KVCacheDataTypeE2ELb1EEEvPT_PKS2_PKT0_S8_ifPKiSA_iPKfiiiSC_SC_iiiii
        .type           _ZN4vllm25paged_attention_v1_kernelIfhLi64ELi8ELi128ELNS_18Fp8KVCacheDataTypeE2ELb1EEEvPT_PKS2_PKT0_S8_ifPKiSA_iPKfiiiSC_SC_iiiii,@function
        .size           _ZN4vllm25paged_attention_v1_kernelIfhLi64ELi8ELi128ELNS_18Fp8KVCacheDataTypeE2ELb1EEEvPT_PKS2_PKT0_S8_ifPKiSA_iPKfiiiSC_SC_iiiii,(.L_x_25732 - _ZN4vllm25paged_attention_v1_kernelIfhLi64ELi8ELi128ELNS_18Fp8KVCacheDataTypeE2ELb1EEEvPT_PKS2_PKT0_S8_ifPKiSA_iPKfiiiSC_SC_iiiii)
        .other          _ZN4vllm25paged_attention_v1_kernelIfhLi64ELi8ELi128ELNS_18Fp8KVCacheDataTypeE2ELb1EEEvPT_PKS2_PKT0_S8_ifPKiSA_iPKfiiiSC_SC_iiiii,@"STO_CUDA_ENTRY STV_DEFAULT"
_ZN4vllm25paged_attention_v1_kernelIfhLi64ELi8ELi128ELNS_18Fp8KVCacheDataTypeE2ELb1EEEvPT_PKS2_PKT0_S8_ifPKiSA_iPKfiiiSC_SC_iiiii:
.text._ZN4vllm25paged_attention_v1_kernelIfhLi64ELi8ELi128ELNS_18Fp8KVCacheDataTypeE2ELb1EEEvPT_PKS2_PKT0_S8_ifPKiSA_iPKfiiiSC_SC_iiiii:
        /* <DEDUP_REMOVED lines=104> */
.L_x_8226:
        /* <DEDUP_REMOVED lines=23> */
.L_x_8230:
        /* <DEDUP_REMOVED lines=41> */
.L_x_8228:
[----:B------:R-:W-:Y:S05]  /*0a80*/  BSYNC.RECONVERGENT B6 ;  /* 0x0000000000067941 */ /* 0x000fea0003800200 */
.L_x_8227:
        /* <DEDUP_REMOVED lines=8> */
.L_x_8263:
        /* <DEDUP_REMOVED lines=39> */
.L_x_8236:
        /* <DEDUP_REMOVED lines=11> */
.L_x_8235:
[----:B------:R-:W-:Y:S05]  /*0e30*/  BSYNC.RECONVERGENT B1 ;  /* 0x0000000000017941 */ /* 0x000fea0003800200 */
.L_x_8234:
        /* <DEDUP_REMOVED lines=12> */
.L_x_8239:
        /* <DEDUP_REMOVED lines=100> */
.L_x_8238:
[----:B------:R-:W-:Y:S05]  /*1540*/  BSYNC.RECONVERGENT B1 ;  /* 0x0000000000017941 */ /* 0x000fea0003800200 */
.L_x_8237:
        /* <DEDUP_REMOVED lines=55> */
.L_x_8241:
[----:B------:R-:W-:Y:S05]  /*18c0*/  BSYNC.RECONVERGENT B1 ;  /* 0x0000000000017941 */ /* 0x000fea0003800200 */
.L_x_8240:
        /* <DEDUP_REMOVED lines=26> */
.L_x_8233:
[----:B------:R-:W-:Y:S05]  /*1a70*/  BSYNC.RECONVERGENT B0 ;  /* 0x0000000000007941 */ /* 0x000fea0003800200 */
.L_x_8232:
        /* <DEDUP_REMOVED lines=39> */
.L_x_8246:
[----:B------:R-:W0:Y:S01]  /*1cf0*/  LDS R15, [R12] ;  /* 0x000000000c0f7984 */ /* 0x000e220000000800 */
[----:B------:R-:W-:-:S04]  /*1d00*/  IADD3 R13, PT, PT, R13, 0x1, RZ ;  /* 0x000000010d0d7810 */ /* 0x000fc80007ffe0ff */
[----:B------:R-:W-:Y:S01]  /*1d10*/  ISETP.NE.AND P0, PT, R13, RZ, PT ;  /* 0x000000ff0d00720c */ /* 0x000fe20003f05270 */
[----:B0-----:R-:W-:-:S05]  /*1d20*/  FMUL.FTZ R15, R15, R2 ;  /* 0x000000020f0f7220 */ /* 0x001fca0000410000 */
[----:B------:R0:W-:Y:S02]  /*1d30*/  STS [R12], R15 ;  /* 0x0000000f0c007388 */ /* 0x0001e40000000800 */
[----:B0-----:R-:W-:-:S05]  /*1d40*/  IADD3 R12, PT, PT, R12, 0x200, RZ ;  /* 0x000002000c0c7810 */ /* 0x001fca0007ffe0ff */
[----:B------:R-:W-:Y:S05]  /*1d50*/  @P0 BRA `(.L_x_8246) ;  /* 0xfffffffc00e40947 */ /* 0x000fea000383ffff */
.L_x_8245:
[----:B------:R-:W-:Y:S05]  /*1d60*/  BSYNC.RECONVERGENT B1 ;  /* 0x0000000000017941 */ /* 0x000fea0003800200 */
.L_x_8244:
        /* <DEDUP_REMOVED lines=12> */
.L_x_8249:
        /* <DEDUP_REMOVED lines=52> */
.L_x_8248:
[----:B------:R-:W-:Y:S05]  /*2170*/  BSYNC.RECONVERGENT B1 ;  /* 0x0000000000017941 */ /* 0x000fea0003800200 */
.L_x_8247:
        /* <DEDUP_REMOVED lines=31> */
.L_x_8251:
[----:B------:R-:W-:Y:S05]  /*2370*/  BSYNC.RECONVERGENT B1 ;  /* 0x0000000000017941 */ /* 0x000fea0003800200 */
.L_x_8250:
        /* <DEDUP_REMOVED lines=14> */
.L_x_8243:
[----:B------:R-:W-:Y:S05]  /*2460*/  BSYNC.RECONVERGENT B0 ;  /* 0x0000000000007941 */ /* 0x000fea0003800200 */
.L_x_8242:
        /* <DEDUP_REMOVED lines=28> */
.L_x_8255:
        /* <DEDUP_REMOVED lines=34> */
.L_x_8254:
        /* <DEDUP_REMOVED lines=16> */
.L_x_8253:
[----:B------:R-:W-:Y:S05]  /*2950*/  BSYNC.RECONVERGENT B6 ;  /* 0x0000000000067941 */ /* 0x000fea0003800200 */
.L_x_8252:
[----:B------:R-:W-:Y:S01]  /*2960*/  UMOV UR4, 0xffffffff ;  /* 0xffffffff00047882 */ /* 0x000fe20000000000 */
[----:B------:R-:W-:Y:S02]  /*2970*/  SHF.R.U32.HI R5, RZ, 0x5, R19 ;  /* 0x00000005ff057819 */ /* 0x000fe40000011613 */
[----:B------:R-:W-:Y:S05]  /*2980*/  BRA.DIV UR4, `(.L_x_8256) ;  /* 0x0000000604d47947 */ /* 0x000fea000b800000 */
[----:B------:R-:W-:Y:S01]  /*2990*/  CS2R R2, SRZ ;  /* 0x0000000000027805 */ /* 0x000fe2000001ff00 */
[----:B-1----:R-:W-:Y:S02]  /*29a0*/  IMAD.MOV.U32 R0, RZ, RZ, RZ ;  /* 0x000000ffff007224 */ /* 0x002fe400078e00ff */
[----:B------:R-:W-:Y:S02]  /*29b0*/  HFMA2 R14, -RZ, RZ, 0, 0 ;  /* 0x00000000ff0e7431 */ /* 0x000fe400000001ff */
[----:B------:R-:W-:Y:S01]  /*29c0*/  FADD.FTZ R0, RZ, R0 ;  /* 0x00000000ff007221 */ /* 0x000fe20000010000 */
[----:B------:R-:W-:Y:S01]  /*29d0*/  FADD.FTZ R2, RZ, R2 ;  /* 0x00000002ff027221 */ /* 0x000fe20000010000 */
[----:B------:R-:W-:-:S07]  /*29e0*/  FADD.FTZ R3, RZ, R3 ;  /* 0x00000003ff037221 */ /* 0x000fce0000010000 */
.L_x_8268:
        /* <DEDUP_REMOVED lines=11> */
[----:B------:R-:W1:Y:S01]  /*2aa0*/  S2UR UR5, SR_CgaCtaId ;  /* 0x00000000000579c3 */ /* 0x000e620000008800 */
[----:B------:R-:W-:Y:S02]  /*2ab0*/  UMOV UR4, 0x400 ;  /* 0x0000040000047882 */ /* 0x000fe40000000000 */
[----:B------:R-:W-:-:S04]  /*2ac0*/  UIADD3 UR4, UPT, UPT, UR4, 0x20, URZ ;  /* 0x0000002004047890 */ /* 0x000fc8000fffe0ff */
[----:B-1----:R-:W-:-:S06]  /*2ad0*/  ULEA UR4, UR5, UR4, 0x18 ;  /* 0x0000000405047291 */ /* 0x002fcc000f8ec0ff */
[----:B------:R-:W-:-:S05]  /*2ae0*/  LEA R5, R4, UR4, 0x2 ;  /* 0x0000000404057c11 */ /* 0x000fca000f8e10ff */
[----:B------:R1:W-:Y:S04]  /*2af0*/  STS [R5+-0x200], R0 ;  /* 0xfffe000005007388 */ /* 0x0003e80000000800 */
[----:B------:R1:W-:Y:S04]  /*2b00*/  STS [R5+-0x1c0], R2 ;  /* 0xfffe400205007388 */ /* 0x0003e80000000800 */
[----:B------:R1:W-:Y:S04]  /*2b10*/  STS [R5+-0x180], R3 ;  /* 0xfffe800305007388 */ /* 0x0003e80000000800 */
[----:B------:R1:W-:Y:S02]  /*2b20*/  STS [R5+-0x140], R14 ;  /* 0xfffec00e05007388 */ /* 0x0003e40000000800 */
.L_x_8258:
[----:B------:R-:W-:Y:S05]  /*2b30*/  BSYNC.RECONVERGENT B0 ;  /* 0x0000000000007941 */ /* 0x000fea0003800200 */
.L_x_8257:
[----:B------:R-:W2:Y:S08]  /*2b40*/  S2UR UR5, SR_CgaCtaId ;  /* 0x00000000000579c3 */ /* 0x000eb00000008800 */
[----:B------:R-:W-:Y:S01]  /*2b50*/  BAR.SYNC.DEFER_BLOCKING 0x0 ;  /* 0x0000000000007b1d */ /* 0x000fe20000010000 */
[C---:B------:R-:W-:Y:S02]  /*2b60*/  LOP3.LUT P2, RZ, R19.reuse, 0x3c1, RZ, 0xc0, !PT ;  /* 0x000003c113ff7812 */ /* 0x040fe4000784c0ff */
[----:B------:R-:W-:-:S03]  /*2b70*/  LOP3.LUT R6, R19, 0x3e1, RZ, 0xc0, !PT ;  /* 0x000003e113067812 */ /* 0x000fc600078ec0ff */
[----:B------:R-:W-:Y:S01]  /*2b80*/  UMOV UR4, 0x400 ;  /* 0x0000040000047882 */ /* 0x000fe20000000000 */
[C---:B------:R-:W-:Y:S01]  /*2b90*/  ISETP.NE.AND P3, PT, R6.reuse, 0x20, PT ;  /* 0x000000200600780c */ /* 0x040fe20003f65270 */
[----:B------:R-:W-:Y:S01]  /*2ba0*/  UIADD3 UR4, UPT, UPT, UR4, 0x20, URZ ;  /* 0x0000002004047890 */ /* 0x000fe2000fffe0ff */
[----:B------:R-:W-:-:S03]  /*2bb0*/  ISETP.NE.AND P1, PT, R6, RZ, PT ;  /* 0x000000ff0600720c */ /* 0x000fc60003f25270 */
[----:B--2---:R-:W-:-:S06]  /*2bc0*/  ULEA UR4, UR5, UR4, 0x18 ;  /* 0x0000000405047291 */ /* 0x004fcc000f8ec0ff */
[----:B------:R-:W-:-:S05]  /*2bd0*/  LEA R8, R4, UR4, 0x2 ;  /* 0x0000000404087c11 */ /* 0x000fca000f8e10ff */
[----:B-1----:R-:W1:Y:S04]  /*2be0*/  @!P2 LDS R5, [R8] ;  /* 0x000000000805a984 */ /* 0x002e680000000800 */
[----:B------:R-:W2:Y:S04]  /*2bf0*/  @!P2 LDS R7, [R8+0x40] ;  /* 0x000040000807a984 */ /* 0x000ea80000000800 */
[----:B------:R-:W3:Y:S04]  /*2c00*/  @!P2 LDS R4, [R8+0x80] ;  /* 0x000080000804a984 */ /* 0x000ee80000000800 */
[----:B------:R-:W4:Y:S01]  /*2c10*/  @!P2 LDS R9, [R8+0xc0] ;  /* 0x0000c0000809a984 */ /* 0x000f220000000800 */
[----:B-1----:R-:W-:Y:S01]  /*2c20*/  @!P2 FADD.FTZ R0, R0, R5 ;  /* 0x000000050000a221 */ /* 0x002fe20000010000 */
[----:B------:R-:W-:Y:S01]  /*2c30*/  @!P3 LEA R5, R16, UR4, 0x2 ;  /* 0x000000041005bc11 */ /* 0x000fe2000f8e10ff */
[----:B------:R-:W-:Y:S01]  /*2c40*/  BAR.SYNC.DEFER_BLOCKING 0x0 ;  /* 0x0000000000007b1d */ /* 0x000fe20000010000 */
[----:B--2---:R-:W-:Y:S01]  /*2c50*/  @!P2 FADD.FTZ R2, R2, R7 ;  /* 0x000000070202a221 */ /* 0x004fe20000010000 */
[----:B---3--:R-:W-:Y:S01]  /*2c60*/  @!P2 FADD.FTZ R3, R3, R4 ;  /* 0x000000040303a221 */ /* 0x008fe20000010000 */
[----:B----4-:R-:W-:Y:S01]  /*2c70*/  @!P2 FADD.FTZ R14, R14, R9 ;  /* 0x000000090e0ea221 */ /* 0x010fe20000010000 */
[----:B------:R-:W-:-:S02]  /*2c80*/  ISETP.GT.U32.AND P2, PT, R19, 0x1f, PT ;  /* 0x0000001f1300780c */ /* 0x000fc40003f44070 */
[----:B------:R1:W-:Y:S04]  /*2c90*/  @!P3 STS [R5], R0 ;  /* 0x000000000500b388 */ /* 0x0003e80000000800 */
[----:B------:R1:W-:Y:S04]  /*2ca0*/  @!P3 STS [R5+0x40], R2 ;  /* 0x000040020500b388 */ /* 0x0003e80000000800 */
[----:B------:R1:W-:Y:S04]  /*2cb0*/  @!P3 STS [R5+0x80], R3 ;  /* 0x000080030500b388 */ /* 0x0003e80000000800 */
[----:B------:R1:W-:Y:S01]  /*2cc0*/  @!P3 STS [R5+0xc0], R14 ;  /* 0x0000c00e0500b388 */ /* 0x0003e20000000800 */
[----:B------:R-:W-:Y:S06]  /*2cd0*/  BAR.SYNC.DEFER_BLOCKING 0x0 ;  /* 0x0000000000007b1d */ /* 0x000fec0000010000 */
[----:B------:R1:W2:Y:S04]  /*2ce0*/  @!P1 LDS R7, [R8] ;  /* 0x0000000008079984 */ /* 0x0002a80000000800 */
[----:B------:R1:W3:Y:S04]  /*2cf0*/  @!P1 LDS R9, [R8+0x40] ;  /* 0x0000400008099984 */ /* 0x0002e80000000800 */
[----:B------:R1:W4:Y:S04]  /*2d00*/  @!P1 LDS R6, [R8+0x80] ;  /* 0x0000800008069984 */ /* 0x0003280000000800 */
[----:B0-----:R1:W0:Y:S01]  /*2d10*/  @!P1 LDS R11, [R8+0xc0] ;  /* 0x0000c000080b9984 */ /* 0x0012220000000800 */
[----:B------:R-:W-:Y:S06]  /*2d20*/  BAR.SYNC.DEFER_BLOCKING 0x0 ;  /* 0x0000000000007b1d */ /* 0x000fec0000010000 */
[----:B------:R-:W-:Y:S05]  /*2d30*/  @P2 EXIT ;  /* 0x000000000000294d */ /* 0x000fea0003800000 */
[----:B------:R-:W5:Y:S01]  /*2d40*/  LDCU UR4, c[0x0][0x378] ;  /* 0x00006f00ff0477ac */ /* 0x000f620008000800 */
[----:B------:R-:W-:-:S04]  /*2d50*/  IMAD R17, R22, R17, R18 ;  /* 0x0000001116117224 */ /* 0x000fc800078e0212 */
[----:B-----5:R-:W-:Y:S01]  /*2d60*/  IMAD R17, R17, UR4, RZ ;  /* 0x0000000411117c24 */ /* 0x020fe2000f8e02ff */
[----:B------:R-:W-:Y:S06]  /*2d70*/  @!P0 EXIT ;  /* 0x000000000000894d */ /* 0x000fec0003800000 */
[----:B------:R-:W5:Y:S01]  /*2d80*/  S2UR UR4, SR_CTAID.Z ;  /* 0x00000000000479c3 */ /* 0x000f620000002700 */
[----:B------:R-:W5:Y:S01]  /*2d90*/  LDCU.64 UR6, c[0x0][0x380] ;  /* 0x00007000ff0677ac */ /* 0x000f620008000a00 */
[----:B------:R-:W-:Y:S01]  /*2da0*/  IMAD.SHL.U32 R17, R17, 0x40, RZ ;  /* 0x0000004011117824 */ /* 0x000fe200078e00ff */
[----:B------:R-:W-:Y:S01]  /*2db0*/  SHF.R.U32.HI R4, RZ, 0x1, R19 ;  /* 0x00000001ff047819 */ /* 0x000fe20000011613 */
[----:B-12---:R-:W-:Y:S01]  /*2dc0*/  @!P1 FADD.FTZ R0, R0, R7 ;  /* 0x0000000700009221 */ /* 0x006fe20000010000 */
[----:B---3--:R-:W-:Y:S01]  /*2dd0*/  @!P1 FADD.FTZ R2, R2, R9 ;  /* 0x0000000902029221 */ /* 0x008fe20000010000 */
[----:B----4-:R-:W-:Y:S01]  /*2de0*/  @!P1 FADD.FTZ R3, R3, R6 ;  /* 0x0000000603039221 */ /* 0x010fe20000010000 */
[----:B0-----:R-:W-:Y:S01]  /*2df0*/  @!P1 FADD.FTZ R14, R14, R11 ;  /* 0x0000000b0e0e9221 */ /* 0x001fe20000010000 */
        /* <DEDUP_REMOVED lines=10> */
.L_x_8229:
        /* <DEDUP_REMOVED lines=16> */
.L_x_8259:
[----:B------:R-:W-:Y:S05]  /*2fa0*/  EXIT ;  /* 0x000000000000794d */ /* 0x000fea0003800000 */
.L_x_8231:
[----:B------:R-:W-:Y:S01]  /*2fb0*/  HFMA2 R12, -RZ, RZ, 0, 9.5367431640625e-07 ;  /* 0x00000010ff0c7431 */ /* 0x000fe200000001ff */
[----:B------:R-:W-:Y:S01]  /*2fc0*/  MOV R11, 0x1f ;  /* 0x0000001f000b7802 */ /* 0x000fe20000000f00 */
[----:B------:R-:W-:-:S07]  /*2fd0*/  IMAD.MOV.U32 R15, RZ, RZ, -0x1 ;  /* 0xffffffffff0f7424 */ /* 0x000fce00078e00ff */
[----:B------:R-:W-:Y:S05]  /*2fe0*/  WARPSYNC.COLLECTIVE R15, `(.L_x_8260) ;  /* 0x000000000f087348 */ /* 0x000fea0003c00000 */
[----:B------:R0:W1:Y:S02]  /*2ff0*/  SHFL.BFLY P6, R14, R13, R12, R11 ;  /* 0x0c00000c0d0e7389 */ /* 0x00006400000c000b */
[----:B01----:R-:W-:Y:S05]  /*3000*/  ENDCOLLECTIVE ;  /* 0x000000000000791b */ /* 0x003fea0003800000 */
.L_x_8260:
[----:B------:R-:W-:Y:S01]  /*3010*/  HFMA2 R12, -RZ, RZ, 0, 4.76837158203125e-07 ;  /* 0x00000008ff0c7431 */ /* 0x000fe200000001ff */
[----:B------:R-:W-:-:S04]  /*3020*/  FMNMX.FTZ R0, R14, -3.40282346638528859812e+38, !PT ;  /* 0xff7fffff0e007809 */ /* 0x000fc80007810000 */
[----:B------:R-:W-:-:S07]  /*3030*/  MOV R13, R0 ;  /* 0x00000000000d7202 */ /* 0x000fce0000000f00 */
[----:B------:R-:W-:Y:S05]  /*3040*/  WARPSYNC.COLLECTIVE R15, `(.L_x_8261) ;  /* 0x000000000f087348 */ /* 0x000fea0003c00000 */
[----:B------:R0:W1:Y:S02]  /*3050*/  SHFL.BFLY P6, R14, R13, R12, R11 ;  /* 0x0c00000c0d0e7389 */ /* 0x00006400000c000b */
[----:B01----:R-:W-:Y:S05]  /*3060*/  ENDCOLLECTIVE ;  /* 0x000000000000791b */ /* 0x003fea0003800000 */
.L_x_8261:
[----:B------:R-:W-:Y:S02]  /*3070*/  MOV R12, 0x4 ;  /* 0x00000004000c7802 */ /* 0x000fe40000000f00 */
[----:B------:R-:W-:-:S05]  /*3080*/  FMNMX.FTZ R2, R0, R14, !PT ;  /* 0x0000000e00027209 */ /* 0x000fca0007810000 */
[----:B------:R-:W-:-:S07]  /*3090*/  IMAD.MOV.U32 R13, RZ, RZ, R2 ;  /* 0x000000ffff0d7224 */ /* 0x000fce00078e0002 */
[----:B------:R-:W-:Y:S05]  /*30a0*/  WARPSYNC.COLLECTIVE R15, `(.L_x_8262) ;  /* 0x000000000f087348 */ /* 0x000fea0003c00000 */
[----:B------:R0:W1:Y:S02]  /*30b0*/  SHFL.BFLY P6, R14, R13, R12, R11 ;  /* 0x0c00000c0d0e7389 */ /* 0x00006400000c000b */
[----:B01----:R-:W-:Y:S05]  /*30c0*/  ENDCOLLECTIVE ;  /* 0x000000000000791b */ /* 0x003fea0003800000 */
.L_x_8262:
[----:B------:R-:W-:Y:S05]  /*30d0*/  BRA `(.L_x_8263) ;  /* 0xffffffd8008c7947 */ /* 0x000fea000383ffff */
.L_x_8256:
[----:B-1----:R-:W-:Y:S02]  /*30e0*/  HFMA2 R13, -RZ, RZ, 0, 0 ;  /* 0x00000000ff0d7431 */ /* 0x002fe400000001ff */
[----:B------:R-:W-:Y:S01]  /*30f0*/  IMAD.MOV.U32 R12, RZ, RZ, 0x1 ;  /* 0x00000001ff0c7424 */ /* 0x000fe200078e00ff */
[----:B0-----:R-:W-:Y:S02]  /*3100*/  MOV R11, 0x1f ;  /* 0x0000001f000b7802 */ /* 0x001fe40000000f00 */
[----:B------:R-:W-:-:S07]  /*3110*/  MOV R15, 0xffffffff ;  /* 0xffffffff000f7802 */ /* 0x000fce0000000f00 */
[----:B------:R-:W-:Y:S05]  /*3120*/  WARPSYNC.COLLECTIVE R15, `(.L_x_8264) ;  /* 0x000000000f087348 */ /* 0x000fea0003c00000 */
[----:B------:R0:W1:Y:S02]  /*3130*/  SHFL.BFLY P6, R14, R13, R12, R11 ;  /* 0x0c00000c0d0e7389 */ /* 0x00006400000c000b */
[----:B01----:R-:W-:Y:S05]  /*3140*/  ENDCOLLECTIVE ;  /* 0x000000000000791b */ /* 0x003fea0003800000 */
.L_x_8264:
[----:B------:R-:W-:-:S07]  /*3150*/  IMAD.MOV.U32 R0, RZ, RZ, R14 ;  /* 0x000000ffff007224 */ /* 0x000fce00078e000e */
[----:B------:R-:W-:Y:S05]  /*3160*/  WARPSYNC.COLLECTIVE R15, `(.L_x_8265) ;  /* 0x000000000f087348 */ /* 0x000fea0003c00000 */
[----:B------:R0:W1:Y:S02]  /*3170*/  SHFL.BFLY P6, R14, R13, R12, R11 ;  /* 0x0c00000c0d0e7389 */ /* 0x00006400000c000b */
[----:B01----:R-:W-:Y:S05]  /*3180*/  ENDCOLLECTIVE ;  /* 0x000000000000791b */ /* 0x003fea0003800000 */
.L_x_8265:
[----:B------:R-:W-:Y:S01]  /*3190*/  FADD.FTZ R0, RZ, R0 ;  /* 0x00000000ff007221 */ /* 0x000fe20000010000 */
[----:B------:R-:W-:-:S07]  /*31a0*/  MOV R2, R14 ;  /* 0x0000000e00027202 */ /* 0x000fce0000000f00 */
[----:B------:R-:W-:Y:S05]  /*31b0*/  WARPSYNC.COLLECTIVE R15, `(.L_x_8266) ;  /* 0x000000000f087348 */ /* 0x000fea0003c00000 */
[----:B------:R0:W1:Y:S02]  /*31c0*/  SHFL.BFLY P6, R14, R13, R12, R11 ;  /* 0x0c00000c0d0e7389 */ /* 0x00006400000c000b */
[----:B01----:R-:W-:Y:S05]  /*31d0*/  ENDCOLLECTIVE ;  /* 0x000000000000791b */ /* 0x003fea0003800000 */
.L_x_8266:
[----:B------:R-:W-:Y:S01]  /*31e0*/  FADD.FTZ R2, RZ, R2 ;  /* 0x00000002ff027221 */ /* 0x000fe20000010000 */
[----:B------:R-:W-:-:S07]  /*31f0*/  MOV R3, R14 ;  /* 0x0000000e00037202 */ /* 0x000fce0000000f00 */
[----:B------:R-:W-:Y:S05]  /*3200*/  WARPSYNC.COLLECTIVE R15, `(.L_x_8267) ;  /* 0x000000000f087348 */ /* 0x000fea0003c00000 */
[----:B------:R0:W1:Y:S02]  /*3210*/  SHFL.BFLY P6, R14, R13, R12, R11 ;  /* 0x0c00000c0d0e7389 */ /* 0x00006400000c000b */
[----:B01----:R-:W-:Y:S05]  /*3220*/  ENDCOLLECTIVE ;  /* 0x000000000000791b */ /* 0x003fea0003800000 */
.L_x_8267:
[----:B------:R-:W-:Y:S01]  /*3230*/  FADD.FTZ R3, RZ, R3 ;  /* 0x00000003ff037221 */ /* 0x000fe20000010000 */
[----:B------:R-:W-:Y:S06]  /*3240*/  BRA `(.L_x_8268) ;  /* 0xfffffff400e87947 */ /* 0x000fec000383ffff */
.L_x_8269:
        /* <DEDUP_REMOVED lines=11> */
.L_x_25732:


//--------------------- .text._ZN4vllm25paged_attention_v1_kernelIfhLi32ELi8ELi128ELNS_18Fp8KVCacheDataTypeE2ELb1EEEvPT_PKS2_PKT0_S8_ifPKiSA_iPKfiiiSC_SC_iiiii --------------------------
	.section	.text._ZN4vllm25paged_attention_v1_kernelIfhLi32ELi8ELi128ELNS_18Fp8KVCacheDataTypeE2ELb1EEEvPT_PKS2_PKT0_S8_ifPKiSA_iPKfiiiSC_SC_iiiii,"ax",@progbits
	.align	128
        .global         _ZN4vllm25paged_attention_v1_kernelIfhLi32ELi8ELi128ELNS_18Fp8KVCacheDataTypeE2ELb1EEEvPT_PKS2_PKT0_S8_ifPKiSA_iPKfiiiSC_SC_iiiii
        .type           _ZN4vllm25paged_attention_v1_kernelIfhLi32ELi8ELi128ELNS_18Fp8KVCacheDataTypeE2ELb1EEEvPT_PKS2_PKT0_S8_ifPKiSA_iPKfiiiSC_SC_iiiii,@function
        .size           _ZN4vllm25paged_attention_v1_kernelIfhLi32ELi8ELi128ELNS_18Fp8KVCacheDataTypeE2ELb1EEEvPT_PKS2_PKT0_S8_ifPKiSA_iPKfiiiSC_SC_iiiii,(.L_x_25733 - _ZN4vllm25paged_attention_v1_kernelIfhLi32ELi8ELi128ELNS_18Fp8KVCacheDataTypeE2ELb1EEEvPT_PKS2_PKT0_S8_ifPKiSA_iPKfiiiSC_SC_iiiii)
        .other          _ZN4vllm25paged_attention_v1_kernelIfhLi32ELi8ELi128ELNS_18Fp8KVCacheDataTypeE2ELb1EEEvPT_PKS2_PKT0_S8_ifPKiSA_iPKfiiiSC_SC_iiiii,@"STO_CUDA_ENTRY STV_DEFAULT"
_ZN4vllm25paged_attention_v1_kernelIfhLi32ELi8ELi128ELNS_18Fp8KVCacheDataTypeE2ELb1EEEvPT_PKS2_PKT0_S8_ifPKiSA_iPKfiiiSC_SC_iiiii:
.text._ZN4vllm25paged_attention_v1_kernelIfhLi32ELi8ELi128ELNS_18Fp8KVCacheDataTypeE2ELb1EEEvPT_PKS2_PKT0_S8_ifPKiSA_iPKfiiiSC_SC_iiiii:
        /* <DEDUP_REMOVED lines=104> */
.L_x_8270:
        /* <DEDUP_REMOVED lines=23> */
.L_x_8274:
        /* <DEDUP_REMOVED lines=41> */
.L_x_8272:
[----:B------:R-:W-:Y:S05]  /*0a80*/  BSYNC.RECONVERGENT B6 ;  /* 0x0000000000067941 */ /* 0x000fea0003800200 */
.L_x_8271:
        /* <DEDUP_REMOVED lines=8> */
.L_x_8305:
        /* <DEDUP_REMOVED lines=39> */
.L_x_8280:
        /* <DEDUP_REMOVED lines=11> */
.L_x_8279:
[----:B------:R-:W-:Y:S05]  /*0e30*/  BSYNC.RECONVERGENT B1 ;  /* 0x0000000000017941 */ /* 0x000fea0003800200 */
.L_x_8278:
        /* <DEDUP_REMOVED lines=12> */
.L_x_8283:
        /* <DEDUP_REMOVED lines=100> */
.L_x_8282:
[----:B------:R-:W-:Y:S05]  /*1540*/  BSYNC.RECONVERGENT B1 ;  /* 0x0000000000017941 */ /* 0x000fea0003800200 */
.L_x_8281:
        /* <DEDUP_REMOVED lines=55> */
.L_x_8285:
[----:B------:R-:W-:Y:S05]  /*18c0*/  BSYNC.RECONVERGENT B1 ;  /* 0x0000000000017941 */ /* 0x000fea0003800200 */
.L_x_8284:
        /* <DEDUP_REMOVED lines=26> */
.L_x_8277:
[----:B------:R-:W-:Y:S05]  /*1a70*/  BSYNC.RECONVERGENT B0 ;  /* 0x0000000000007941 */ /* 0x000fea0003800200 */
.L_x_8276:
        /* <DEDUP_REMOVED lines=31> */
[----:B------:R-:W-:-:S03]  /*1c70*/  IADD3 R11, PT, PT, R9, 0x20, RZ ;  /* 0x00000020090b7810 */ /* 0x000fc60007ffe0ff */
[C---:B------:R-:W-:Y:S01]  /*1c80*/  IMAD.SHL.U32 R10, R13.reuse, 0x80, RZ ;  /* 0x000000800d0a7824 */ /* 0x040fe200078e00ff */
[----:B------:R-:W-:Y:S02]  /*1c90*/  LEA R12, R0, R11, 0x18 ;  /* 0x0000000b000c7211 */ /* 0x000fe400078ec0ff */
[----:B------:R-:W-:Y:S02]  /*1ca0*/  LOP3.LUT R13, R13, 0x3, RZ, 0xc0, !PT ;  /* 0x000000030d0d7812 */ /* 0x000fe400078ec0ff */
[----:B------:R-:W-:Y:S01]  /*1cb0*/  LOP3.LUT R10, R10, 0x180, RZ, 0xc0, !PT ;  /* 0x000001800a0a7812 */ /* 0x000fe200078ec0ff */
[----:B------:R-:W-:Y:S01]  /*1cc0*/  IMAD R12, R19, 0x4, R12 ;  /* 0x00000004130c7824 */ /* 0x000fe200078e020c */
[----:B------:R-:W-:Y:S02]  /*1cd0*/  IADD3 R13, PT, PT, -R13, RZ, RZ ;  /* 0x000000ff0d0d7210 */ /* 0x000fe40007ffe1ff */
[----:B------:R-:W-:-:S07]  /*1ce0*/  IADD3 R11, PT, PT, R10, R19, RZ ;  /* 0x000000130a0b7210 */ /* 0x000fce0007ffe0ff */
.L_x_8290:
[----:B------:R-:W0:Y:S01]  /*1cf0*/  LDS R15, [R12] ;  /* 0x000000000c0f7984 */ /* 0x000e220000000800 */
[----:B------:R-:W-:-:S05]  /*1d00*/  VIADD R13, R13, 0x1 ;  /* 0x000000010d0d7836 */ /* 0x000fca0000000000 */
[----:B------:R-:W-:Y:S01]  /*1d10*/  ISETP.NE.AND P0, PT, R13, RZ, PT ;  /* 0x000000ff0d00720c */ /* 0x000fe20003f05270 */
[----:B0-----:R-:W-:-:S05]  /*1d20*/  FMUL.FTZ R15, R15, R2 ;  /* 0x000000020f0f7220 */ /* 0x001fca0000410000 */
[----:B------:R0:W-:Y:S02]  /*1d30*/  STS [R12], R15 ;  /* 0x0000000f0c007388 */ /* 0x0001e40000000800 */
[----:B0-----:R-:W-:-:S05]  /*1d40*/  IADD3 R12, PT, PT, R12, 0x200, RZ ;  /* 0x000002000c0c7810 */ /* 0x001fca0007ffe0ff */
[----:B------:R-:W-:Y:S05]  /*1d50*/  @P0 BRA `(.L_x_8290) ;  /* 0xfffffffc00e40947 */ /* 0x000fea000383ffff */
.L_x_8289:
[----:B------:R-:W-:Y:S05]  /*1d60*/  BSYNC.RECONVERGENT B1 ;  /* 0x0000000000017941 */ /* 0x000fea0003800200 */
.L_x_8288:
        /* <DEDUP_REMOVED lines=12> */
.L_x_8293:
        /* <DEDUP_REMOVED lines=52> */
.L_x_8292:
[----:B------:R-:W-:Y:S05]  /*2170*/  BSYNC.RECONVERGENT B1 ;  /* 0x0000000000017941 */ /* 0x000fea0003800200 */
.L_x_8291:
        /* <DEDUP_REMOVED lines=31> */
.L_x_8295:
[----:B------:R-:W-:Y:S05]  /*2370*/  BSYNC.RECONVERGENT B1 ;  /* 0x0000000000017941 */ /* 0x000fea0003800200 */
.L_x_8294:
        /* <DEDUP_REMOVED lines=14> */
.L_x_8287:
[----:B------:R-:W-:Y:S05]  /*2460*/  BSYNC.RECONVERGENT B0 ;  /* 0x0000000000007941 */ /* 0x000fea0003800200 */
.L_x_8286:
        /* <DEDUP_REMOVED lines=12> */
[----:B------:R-:W1:Y:S01]  /*2530*/  I2F.RP R9, R0 ;  /* 0x0000000000097306 */ /* 0x000e620000209400 */
[----:B----4-:R-:W-:Y:S02]  /*2540*/  ISETP.NE.AND P2, PT, R2, RZ, PT ;  /* 0x000000ff0200720c */ /* 0x010fe40003f45270 */
[----:B--2---:R-:W-:Y:S02]  /*2550*/  IADD3 R12, PT, PT, R4, 0xffffffe, RZ ;  /* 0x0ffffffe040c7810 */ /* 0x004fe40007ffe0ff */
[----:B------:R-:W-:-:S03]  /*2560*/  IABS R4, R2 ;  /* 0x0000000200047213 */ /* 0x000fc60000000000 */
[----:B------:R2:W3:Y:S08]  /*2570*/  F2I.FTZ.U32.TRUNC.NTZ R13, R12 ;  /* 0x0000000c000d7305 */ /* 0x0004f0000021f000 */
[----:B-1----:R-:W1:Y:S01]  /*2580*/  MUFU.RCP R9, R9 ;  /* 0x0000000900097308 */ /* 0x002e620000001000 */
[----:B--2---:R-:W-:Y:S02]  /*2590*/  HFMA2 R12, -RZ, RZ, 0, 0 ;  /* 0x00000000ff0c7431 */ /* 0x004fe400000001ff */
[----:B---3--:R-:W-:Y:S01]  /*25a0*/  IMAD.MOV R15, RZ, RZ, -R13 ;  /* 0x000000ffff0f7224 */ /* 0x008fe200078e0a0d */
[----:B-1----:R-:W-:-:S03]  /*25b0*/  IADD3 R10, PT, PT, R9, 0xffffffe, RZ ;  /* 0x0ffffffe090a7810 */ /* 0x002fc60007ffe0ff */
[----:B------:R-:W-:Y:S01]  /*25c0*/  IMAD R9, R15, R8, RZ ;  /* 0x000000080f097224 */ /* 0x000fe200078e02ff */
[----:B0-----:R0:W1:Y:S03]  /*25d0*/  F2I.FTZ.U32.TRUNC.NTZ R11, R10 ;  /* 0x0000000a000b7305 */ /* 0x001066000021f000 */
[----:B------:R-:W-:-:S04]  /*25e0*/  IMAD.HI.U32 R12, R13, R9, R12 ;  /* 0x000000090d0c7227 */ /* 0x000fc800078e000c */
[----:B0-----:R-:W-:Y:S01]  /*25f0*/  IMAD.MOV.U32 R10, RZ, RZ, RZ ;  /* 0x000000ffff0a7224 */ /* 0x001fe200078e00ff */
[----:B-1----:R-:W-:-:S05]  /*2600*/  IADD3 R21, PT, PT, RZ, -R11, RZ ;  /* 0x8000000bff157210 */ /* 0x002fca0007ffe0ff */
[----:B------:R-:W-:-:S04]  /*2610*/  IMAD R15, R21, R0, RZ ;  /* 0x00000000150f7224 */ /* 0x000fc800078e02ff */
[----:B------:R-:W-:-:S07]  /*2620*/  IMAD.HI.U32 R10, R11, R15, R10 ;  /* 0x0000000f0b0a7227 */ /* 0x000fce00078e000a */
.L_x_8299:
        /* <DEDUP_REMOVED lines=34> */
.L_x_8298:
        /* <DEDUP_REMOVED lines=16> */
.L_x_8297:
[----:B------:R-:W-:Y:S05]  /*2950*/  BSYNC.RECONVERGENT B6 ;  /* 0x0000000000067941 */ /* 0x000fea0003800200 */
.L_x_8296:
[----:B------:R-:W-:-:S03]  /*2960*/  UMOV UR4, 0xffffffff ;  /* 0xffffffff00047882 */ /* 0x000fc60000000000 */
[----:B------:R-:W-:Y:S05]  /*2970*/  BRA.DIV UR4, `(.L_x_8300) ;  /* 0x0000000604707947 */ /* 0x000fea000b800000 */
[----:B-1----:R-:W-:Y:S02]  /*2980*/  IMAD.MOV.U32 R0, RZ, RZ, RZ ;  /* 0x000000ffff007224 */ /* 0x002fe400078e00ff */
[----:B------:R-:W-:Y:S02]  /*2990*/  HFMA2 R14, -RZ, RZ, 0, 0 ;  /* 0x00000000ff0e7431 */ /* 0x000fe400000001ff */
[----:B------:R-:W-:-:S07]  /*29a0*/  FADD.FTZ R0, RZ, R0 ;  /* 0x00000000ff007221 */ /* 0x000fce0000010000 */
.L_x_8308:
[----:B------:R-:W-:Y:S05]  /*29b0*/  WARPSYNC.ALL ;  /* 0x0000000000007948 */ /* 0x000fea0003800000 */
[----:B------:R-:W1:Y:S08]  /*29c0*/  S2UR UR5, SR_CgaCtaId ;  /* 0x00000000000579c3 */ /* 0x000e700000008800 */
[----:B------:R-:W-:Y:S01]  /*29d0*/  BAR.SYNC.DEFER_BLOCKING 0x0 ;  /* 0x0000000000007b1d */ /* 0x000fe20000010000 */
[C---:B------:R-:W-:Y:S01]  /*29e0*/  LOP3.LUT R3, R19.reuse, 0x1, RZ, 0xc0, !PT ;  /* 0x0000000113037812 */ /* 0x040fe200078ec0ff */
[----:B------:R-:W-:Y:S01]  /*29f0*/  FADD.FTZ R5, RZ, R14 ;  /* 0x0000000eff057221 */ /* 0x000fe20000010000 */
[----:B------:R-:W-:-:S02]  /*2a00*/  LOP3.LUT R2, R19, 0x3c0, RZ, 0xc0, !PT ;  /* 0x000003c013027812 */ /* 0x000fc400078ec0ff */
[----:B------:R-:W-:Y:S01]  /*2a10*/  ISETP.NE.U32.AND P0, PT, R3, 0x1, PT ;  /* 0x000000010300780c */ /* 0x000fe20003f05070 */
[----:B------:R-:W-:Y:S01]  /*2a20*/  UMOV UR4, 0x400 ;  /* 0x0000040000047882 */ /* 0x000fe20000000000 */
[----:B------:R-:W-:Y:S01]  /*2a30*/  SHF.R.U32.HI R16, RZ, 0x1, R16 ;  /* 0x00000001ff107819 */ /* 0x000fe20000011610 */
[----:B------:R-:W-:Y:S01]  /*2a40*/  UIADD3 UR4, UPT, UPT, UR4, 0x20, URZ ;  /* 0x0000002004047890 */ /* 0x000fe2000fffe0ff */
[----:B------:R-:W-:Y:S02]  /*2a50*/  ISETP.NE.OR P1, PT, R2, 0x40, !P0 ;  /* 0x000000400200780c */ /* 0x000fe40004725670 */
        /* <DEDUP_REMOVED lines=11> */
[----:B------:R-:W1:Y:S04]  /*2b10*/  @!P2 LDS R3, [R2] ;  /* 0x000000000203a984 */ /* 0x000e680000000800 */
[----:B------:R-:W2:Y:S01]  /*2b20*/  @!P2 LDS R4, [R2+0x40] ;  /* 0x000040000204a984 */ /* 0x000ea20000000800 */
[----:B-1----:R-:W-:Y:S01]  /*2b30*/  @!P2 FADD.FTZ R0, R0, R3 ;  /* 0x000000030000a221 */ /* 0x002fe20000010000 */
[----:B------:R-:W-:Y:S01]  /*2b40*/  BAR.SYNC.DEFER_BLOCKING 0x0 ;  /* 0x0000000000007b1d */ /* 0x000fe20000010000 */
[----:B--2---:R-:W-:Y:S01]  /*2b50*/  @!P2 FADD.FTZ R5, R5, R4 ;  /* 0x000000040505a221 */ /* 0x004fe20000010000 */
[----:B------:R-:W-:-:S04]  /*2b60*/  ISETP.GT.U32.AND P2, PT, R19, 0x1f, PT ;  /* 0x0000001f1300780c */ /* 0x000fc80003f44070 */
[----:B------:R1:W-:Y:S04]  /*2b70*/  @!P3 STS [R16], R0 ;  /* 0x000000001000b388 */ /* 0x0003e80000000800 */
[----:B------:R1:W-:Y:S01]  /*2b80*/  @!P3 STS [R16+0x40], R5 ;  /* 0x000040051000b388 */ /* 0x0003e20000000800 */
[----:B------:R-:W-:Y:S06]  /*2b90*/  BAR.SYNC.DEFER_BLOCKING 0x0 ;  /* 0x0000000000007b1d */ /* 0x000fec0000010000 */
[----:B------:R1:W2:Y:S04]  /*2ba0*/  @!P1 LDS R7, [R2] ;  /* 0x0000000002079984 */ /* 0x0002a80000000800 */
[----:B------:R1:W3:Y:S01]  /*2bb0*/  @!P1 LDS R4, [R2+0x40] ;  /* 0x0000400002049984 */ /* 0x0002e20000000800 */
[----:B------:R-:W-:Y:S06]  /*2bc0*/  BAR.SYNC.DEFER_BLOCKING 0x0 ;  /* 0x0000000000007b1d */ /* 0x000fec0000010000 */
[----:B------:R-:W-:Y:S05]  /*2bd0*/  @P2 EXIT ;  /* 0x000000000000294d */ /* 0x000fea0003800000 */
[----:B------:R-:W4:Y:S01]  /*2be0*/  LDCU UR4, c[0x0][0x378] ;  /* 0x00006f00ff0477ac */ /* 0x000f220008000800 */
[----:B------:R-:W-:-:S04]  /*2bf0*/  IMAD R17, R22, R17, R18 ;  /* 0x0000001116117224 */ /* 0x000fc800078e0212 */
[----:B----4-:R-:W-:Y:S01]  /*2c00*/  IMAD R17, R17, UR4, RZ ;  /* 0x0000000411117c24 */ /* 0x010fe2000f8e02ff */
[----:B------:R-:W-:Y:S06]  /*2c10*/  @!P0 EXIT ;  /* 0x000000000000894d */ /* 0x000fec0003800000 */
[----:B------:R-:W4:Y:S01]  /*2c20*/  S2UR UR4, SR_CTAID.Z ;  /* 0x00000000000479c3 */ /* 0x000f220000002700 */
[----:B------:R-:W5:Y:S01]  /*2c30*/  LDCU.64 UR6, c[0x0][0x380] ;  /* 0x00007000ff0677ac */ /* 0x000f620008000a00 */
[----:B------:R-:W-:Y:S01]  /*2c40*/  SHF.L.U32 R17, R17, 0x5, RZ ;  /* 0x0000000511117819 */ /* 0x000fe200000006ff */
[----:B-12---:R-:W-:Y:S01]  /*2c50*/  @!P1 FADD.FTZ R0, R0, R7 ;  /* 0x0000000700009221 */ /* 0x006fe20000010000 */
[----:B------:R-:W-:Y:S01]  /*2c60*/  SHF.R.U32.HI R2, RZ, 0x1, R19 ;  /* 0x00000001ff027819 */ /* 0x000fe20000011613 */
[----:B---3--:R-:W-:Y:S01]  /*2c70*/  @!P1 FADD.FTZ R5, R5, R4 ;  /* 0x0000000405059221 */ /* 0x008fe20000010000 */
[----:B----4-:R-:W-:-:S06]  /*2c80*/  USHF.L.U32 UR4, UR4, 0x5, URZ ;  /* 0x0000000504047899 */ /* 0x010fcc00080006ff */
[----:B------:R-:W-:-:S04]  /*2c90*/  IADD3 R17, P0, P2, R2, UR4, R17 ;  /* 0x0000000402117c10 */ /* 0x000fc8000fa1e011 */
[----:B------:R-:W-:Y:S02]  /*2ca0*/  IADD3.X R6, PT, PT, RZ, RZ, RZ, P0, P2 ;  /* 0x000000ffff067210 */ /* 0x000fe400007e44ff */
[----:B-----5:R-:W-:-:S04]  /*2cb0*/  LEA R2, P0, R17, UR6, 0x2 ;  /* 0x0000000611027c11 */ /* 0x020fc8000f8010ff */
[----:B------:R-:W-:-:S05]  /*2cc0*/  LEA.HI.X R3, R17, UR7, R6, 0x2, P0 ;  /* 0x0000000711037c11 */ /* 0x000fca00080f1406 */
[----:B------:R-:W-:Y:S04]  /*2cd0*/  STG.E desc[UR36][R2.64], R0 ;  /* 0x0000000002007986 */ /* 0x000fe8000c101924 */
[----:B------:R-:W-:Y:S01]  /*2ce0*/  STG.E desc[UR36][R2.64+0x40], R5 ;  /* 0x0000400502007986 */ /* 0x000fe2000c101924 */
[----:B------:R-:W-:Y:S05]  /*2cf0*/  EXIT ;  /* 0x000000000000794d */ /* 0x000fea0003800000 */
.L_x_8273:
        /* <DEDUP_REMOVED lines=16> */
.L_x_8301:
[----:B------:R-:W-:Y:S05]  /*2e00*/  EXIT ;  /* 0x000000000000794d */ /* 0x000fea0003800000 */
.L_x_8275:
[----:B------:R-:W-:Y:S02]  /*2e10*/  IMAD.MOV.U32 R12, RZ, RZ, 0x10 ;  /* 0x00000010ff0c7424 */ /* 0x000fe400078e00ff */
[----:B------:R-:W-:Y:S01]  /*2e20*/  HFMA2 R11, -RZ, RZ, 0, 1.847743988037109375e-06 ;  /* 0x0000001fff0b7431 */ /* 0x000fe200000001ff */
[----:B------:R-:W-:-:S07]  /*2e30*/  MOV R15, 0xffffffff ;  /* 0xffffffff000f7802 */ /* 0x000fce0000000f00 */
[----:B------:R-:W-:Y:S05]  /*2e40*/  WARPSYNC.COLLECTIVE R15, `(.L_x_8302) ;  /* 0x000000000f087348 */ /* 0x000fea0003c00000 */
[----:B------:R0:W1:Y:S02]  /*2e50*/  SHFL.BFLY P6, R14, R13, R12, R11 ;  /* 0x0c00000c0d0e7389 */ /* 0x00006400000c000b */
[----:B01----:R-:W-:Y:S05]  /*2e60*/  ENDCOLLECTIVE ;  /* 0x000000000000791b */ /* 0x003fea0003800000 */
.L_x_8302:
[----:B------:R-:W-:Y:S01]  /*2e70*/  HFMA2 R12, -RZ, RZ, 0, 4.76837158203125e-07 ;  /* 0x00000008ff0c7431 */ /* 0x000fe200000001ff */
[----:B------:R-:W-:-:S05]  /*2e80*/  FMNMX.FTZ R0, R14, -3.40282346638528859812e+38, !PT ;  /* 0xff7fffff0e007809 */ /* 0x000fca0007810000 */
[----:B------:R-:W-:-:S07]  /*2e90*/  IMAD.MOV.U32 R13, RZ, RZ, R0 ;  /* 0x000000ffff0d7224 */ /* 0x000fce00078e0000 */
[----:B------:R-:W-:Y:S05]  /*2ea0*/  WARPSYNC.COLLECTIVE R15, `(.L_x_8303) ;  /* 0x000000000f087348 */ /* 0x000fea0003c00000 */
[----:B------:R0:W1:Y:S02]  /*2eb0*/  SHFL.BFLY P6, R14, R13, R12, R11 ;  /* 0x0c00000c0d0e7389 */ /* 0x00006400000c000b */
[----:B01----:R-:W-:Y:S05]  /*2ec0*/  ENDCOLLECTIVE ;  /* 0x000000000000791b */ /* 0x003fea0003800000 */
.L_x_8303:
[----:B------:R-:W-:Y:S01]  /*2ed0*/  IMAD.MOV.U32 R12, RZ, RZ, 0x4 ;  /* 0x00000004ff0c7424 */ /* 0x000fe200078e00ff */
[----:B------:R-:W-:-:S04]  /*2ee0*/  FMNMX.FTZ R2, R0, R14, !PT ;  /* 0x0000000e00027209 */ /* 0x000fc80007810000 */
[----:B------:R-:W-:-:S07]  /*2ef0*/  MOV R13, R2 ;  /* 0x00000002000d7202 */ /* 0x000fce0000000f00 */
[----:B------:R-:W-:Y:S05]  /*2f00*/  WARPSYNC.COLLECTIVE R15, `(.L_x_8304) ;  /* 0x000000000f087348 */ /* 0x000fea0003c00000 */
[----:B------:R0:W1:Y:S02]  /*2f10*/  SHFL.BFLY P6, R14, R13, R12, R11 ;  /* 0x0c00000c0d0e7389 */ /* 0x00006400000c000b */
[----:B01----:R-:W-:Y:S05]  /*2f20*/  ENDCOLLECTIVE ;  /* 0x000000000000791b */ /* 0x003fea0003800000 */
.L_x_8304:
[----:B------:R-:W-:Y:S05]  /*2f30*/  BRA `(.L_x_8305) ;  /* 0xffffffd800f47947 */ /* 0x000fea000383ffff */
.L_x_8300:
[----:B-1----:R-:W-:Y:S01]  /*2f40*/  HFMA2 R13, -RZ, RZ, 0, 0 ;  /* 0x00000000ff0d7431 */ /* 0x002fe200000001ff */
[----:B------:R-:W-:Y:S01]  /*2f50*/  MOV R12, 0x1 ;  /* 0x00000001000c7802 */ /* 0x000fe20000000f00 */
[----:B0-----:R-:W-:Y:S01]  /*2f60*/  IMAD.MOV.U32 R11, RZ, RZ, 0x1f ;  /* 0x0000001fff0b7424 */ /* 0x001fe200078e00ff */
[----:B------:R-:W-:-:S07]  /*2f70*/  MOV R15, 0xffffffff ;  /* 0xffffffff000f7802 */ /* 0x000fce0000000f00 */
[----:B------:R-:W-:Y:S05]  /*2f80*/  WARPSYNC.COLLECTIVE R15, `(.L_x_8306) ;  /* 0x000000000f087348 */ /* 0x000fea0003c00000 */
[----:B------:R0:W1:Y:S02]  /*2f90*/  SHFL.BFLY P6, R14, R13, R12, R11 ;  /* 0x0c00000c0d0e7389 */ /* 0x00006400000c000b */
[----:B01----:R-:W-:Y:S05]  /*2fa0*/  ENDCOLLECTIVE ;  /* 0x000000000000791b */ /* 0x003fea0003800000 */
.L_x_8306:
[----:B------:R-:W-:-:S07]  /*2fb0*/  MOV R0, R14 ;  /* 0x0000000e00007202 */ /* 0x000fce0000000f00 */
[----:B------:R-:W-:Y:S05]  /*2fc0*/  WARPSYNC.COLLECTIVE R15, `(.L_x_8307) ;  /* 0x000000000f087348 */ /* 0x000fea0003c00000 */
[----:B------:R0:W1:Y:S02]  /*2fd0*/  SHFL.BFLY P6, R14, R13, R12, R11 ;  /* 0x0c00000c0d0e7389 */ /* 0x00006400000c000b */
[----:B01----:R-:W-:Y:S05]  /*2fe0*/  ENDCOLLECTIVE ;  /* 0x000000000000791b */ /* 0x003fea0003800000 */
.L_x_8307:
[----:B------:R-:W-:Y:S01]  /*2ff0*/  FADD.FTZ R0, RZ, R0 ;  /* 0x00000000ff007221 */ /* 0x000fe20000010000 */
[----:B------:R-:W-:Y:S06]  /*3000*/  BRA `(.L_x_8308) ;  /* 0xfffffff800687947 */ /* 0x000fec000383ffff */
.L_x_8309:
        /* <DEDUP_REMOVED lines=15> */
.L_x_25733:


//--------------------- .text._ZN4vllm25paged_attention_v1_kernelI13__nv_bfloat16hLi256ELi32ELi128ELNS_18Fp8KVCacheDataTypeE1ELb0EEEvPT_PKS3_PKT0_S9_ifPKiSB_iPKfiiiSD_SD_iiiii --------------------------
	.section	.text._ZN4vllm25paged_attention_v1_kernelI13__nv_bfloat16hLi256ELi32ELi128ELNS_18Fp8KVCacheDataTypeE1ELb0EEEvPT_PKS3_PKT0_S9_ifPKiSB_iPKfiiiSD_SD_iiiii,"ax",@progbits
	.align	128
        .global         _ZN4vllm25paged_attention_v1_kernelI13__nv_bfloat16hLi256ELi32ELi128ELNS_18Fp8KVCacheDataTypeE1ELb0EEEvPT_PKS3_PKT0_S9_ifPKiSB_iPKfiiiSD_SD_iiiii
        .type           _ZN4vllm25paged_attention_v1_kernelI13__nv_bfloat16hLi256ELi32ELi128ELNS_18Fp8KVCacheDataTypeE1ELb0EEEvPT_PKS3_PKT0_S9_ifPKiSB_iPKfiiiSD_SD_iiiii,@function
        .size           _ZN4vllm25paged_attention_v1_kernelI13__nv_bfloat16hLi256ELi32ELi128ELNS_18Fp8KVCacheDataTypeE1ELb0EEEvPT_PKS3_PKT0_S9_ifPKiSB_iPKfiiiSD_SD_iiiii,(.L_x_25734 - _ZN4vllm25paged_attention_v1_kernelI13__nv_bfloat16hLi256ELi32ELi128ELNS_18Fp8KVCacheDataTypeE1ELb0EEEvPT_PKS3_PKT0_S9_ifPKiSB_iPKfiiiSD_SD_iiiii)
        .other          _ZN4vllm25paged_attention_v1_kernelI13__nv_bfloat16hLi256ELi32ELi128ELNS_18Fp8KVCacheDataTypeE1ELb0EEEvPT_PKS3_PKT0_S9_ifPKiSB_iPKfiiiSD_SD_iiiii,@"STO_CUDA_ENTRY STV_DEFAULT"
_ZN4vllm25paged_attention_v1_kernelI13__nv_bfloat16hLi256ELi32ELi128ELNS_18Fp8KVCacheDataTypeE1ELb0EEEvPT_PKS3_PKT0_S9_ifPKiSB_iPKfiiiSD_SD_iiiii:
.text._ZN4vllm25paged_attention_v1_kernelI13__nv_bfloat16hLi256ELi32ELi128ELNS_18Fp8KVCacheDataTypeE1ELb0EEEvPT_PKS3_PKT0_S9_ifPKiSB_iPKfiiiSD_SD_iiiii:
        /* <DEDUP_REMOVED lines=35> */
.L_x_8311:
[----:B------:R-:W-:Y:S05]  /*0230*/  BSYNC.RECONVERGENT B6 ;  /* 0x0000000000067941 */ /* 0x000fea0003800200 */
.L_x_8310:
        /* <DEDUP_REMOVED lines=12> */
.L_x_8346:
        /* <DEDUP_REMOVED lines=39> */
.L_x_8317:
        /* <DEDUP_REMOVED lines=11> */
.L_x_8316:
[----:B------:R-:W-:Y:S05]  /*0620*/  BSYNC.RECONVERGENT B1 ;  /* 0x0000000000017941 */ /* 0x000fea0003800200 */
.L_x_8315:
        /* <DEDUP_REMOVED lines=12> */
.L_x_8320:
        /* <DEDUP_REMOVED lines=100> */
.L_x_8319:
[----:B------:R-:W-:Y:S05]  /*0d30*/  BSYNC.RECONVERGENT B1 ;  /* 0x0000000000017941 */ /* 0x000fea0003800200 */
.L_x_8318:
        /* <DEDUP_REMOVED lines=55> */
.L_x_8322:
[----:B------:R-:W-:Y:S05]  /*10b0*/  BSYNC.RECONVERGENT B1 ;  /* 0x0000000000017941 */ /* 0x000fea0003800200 */
.L_x_8321:
        /* <DEDUP_REMOVED lines=26> */
.L_x_8314:
[----:B------:R-:W-:Y:S05]  /*1260*/  BSYNC.RECONVERGENT B0 ;  /* 0x0000000000007941 */ /* 0x000fea0003800200 */
.L_x_8313:
        /* <DEDUP_REMOVED lines=39> */
.L_x_8327:
[----:B------:R-:W0:Y:S01]  /*14e0*/  LDS R9, [R6] ;  /* 0x0000000006097984 */ /* 0x000e220000000800 */
[----:B------:R-:W-:-:S04]  /*14f0*/  IADD3 R7, PT, PT, R7, 0x1, RZ ;  /* 0x0000000107077810 */ /* 0x000fc80007ffe0ff */
[----:B------:R-:W-:Y:S01]  /*1500*/  ISETP.NE.AND P0, PT, R7, RZ, PT ;  /* 0x000000ff0700720c */ /* 0x000fe20003f05270 */
[----:B0-----:R-:W-:-:S05]  /*1510*/  FMUL.FTZ R9, R9, R2 ;  /* 0x0000000209097220 */ /* 0x001fca0000410000 */
[----:B------:R0:W-:Y:S02]  /*1520*/  STS [R6], R9 ;  /* 0x0000000906007388 */ /* 0x0001e40000000800 */
[----:B0-----:R-:W-:-:S05]  /*1530*/  IADD3 R6, PT, PT, R6, 0x200, RZ ;  /* 0x0000020006067810 */ /* 0x001fca0007ffe0ff */
[----:B------:R-:W-:Y:S05]  /*1540*/  @P0 BRA `(.L_x_8327) ;  /* 0xfffffffc00e40947 */ /* 0x000fea000383ffff */
.L_x_8326:
[----:B------:R-:W-:Y:S05]  /*1550*/  BSYNC.RECONVERGENT B1 ;  /* 0x0000000000017941 */ /* 0x000fea0003800200 */
.L_x_8325:
        /* <DEDUP_REMOVED lines=12> */
.L_x_8330:
        /* <DEDUP_REMOVED lines=52> */
.L_x_8329:
[----:B------:R-:W-:Y:S05]  /*1960*/  BSYNC.RECONVERGENT B1 ;  /* 0x0000000000017941 */ /* 0x000fea0003800200 */
.L_x_8328:
        /* <DEDUP_REMOVED lines=31> */
.L_x_8332:
[----:B------:R-:W-:Y:S05]  /*1b60*/  BSYNC.RECONVERGENT B1 ;  /* 0x0000000000017941 */ /* 0x000fea0003800200 */
.L_x_8331:
        /* <DEDUP_REMOVED lines=14> */
.L_x_8324:
[----:B------:R-:W-:Y:S05]  /*1c50*/  BSYNC.RECONVERGENT B0 ;  /* 0x0000000000007941 */ /* 0x000fea0003800200 */
.L_x_8323:
        /* <DEDUP_REMOVED lines=68> */
.L_x_8334:
[----:B------:R-:W-:Y:S05]  /*20a0*/  BSYNC.RECONVERGENT B0 ;  /* 0x0000000000007941 */ /* 0x000fea0003800200 */
.L_x_8333:
        /* <DEDUP_REMOVED lines=68> */
.L_x_8336:
[----:B------:R-:W-:Y:S05]  /*24f0*/  BSYNC.RECONVERGENT B0 ;  /* 0x0000000000007941 */ /* 0x000fea0003800200 */
.L_x_8335:
        /* <DEDUP_REMOVED lines=36> */
.L_x_8338:
[----:B------:R-:W-:Y:S05]  /*2740*/  BSYNC.RECONVERGENT B0 ;  /* 0x0000000000007941 */ /* 0x000fea0003800200 */
.L_x_8337:
        /* <DEDUP_REMOVED lines=67> */
.L_x_8340:
[----:B------:R-:W-:Y:S05]  /*2b80*/  BSYNC.RECONVERGENT B0 ;  /* 0x0000000000007941 */ /* 0x000fea0003800200 */
.L_x_8339:
        /* <DEDUP_REMOVED lines=82> */
.L_x_8312:
[----:B------:R-:W-:Y:S01]  /*30b0*/  HFMA2 R12, -RZ, RZ, 0, 9.5367431640625e-07 ;  /* 0x00000010ff0c7431 */ /* 0x000fe200000001ff */
[----:B------:R-:W-:Y:S02]  /*30c0*/  MOV R11, 0x1f ;  /* 0x0000001f000b7802 */ /* 0x000fe40000000f00 */
[----:B------:R-:W-:-:S07]  /*30d0*/  MOV R15, 0xffffffff ;  /* 0xffffffff000f7802 */ /* 0x000fce0000000f00 */
[----:B------:R-:W-:Y:S05]  /*30e0*/  WARPSYNC.COLLECTIVE R15, `(.L_x_8341) ;  /* 0x000000000f087348 */ /* 0x000fea0003c00000 */
[----:B------:R0:W1:Y:S02]  /*30f0*/  SHFL.BFLY P6, R14, R13, R12, R11 ;  /* 0x0c00000c0d0e7389 */ /* 0x00006400000c000b */
[----:B01----:R-:W-:Y:S05]  /*3100*/  ENDCOLLECTIVE ;  /* 0x000000000000791b */ /* 0x003fea0003800000 */
.L_x_8341:
[----:B------:R-:W-:Y:S01]  /*3110*/  HFMA2 R12, -RZ, RZ, 0, 4.76837158203125e-07 ;  /* 0x00000008ff0c7431 */ /* 0x000fe200000001ff */
[----:B------:R-:W-:-:S04]  /*3120*/  FMNMX.FTZ R0, R14, -3.40282346638528859812e+38, !PT ;  /* 0xff7fffff0e007809 */ /* 0x000fc80007810000 */
[----:B------:R-:W-:-:S07]  /*3130*/  MOV R13, R0 ;  /* 0x00000000000d7202 */ /* 0x000fce0000000f00 */
[----:B------:R-:W-:Y:S05]  /*3140*/  WARPSYNC.COLLECTIVE R15, `(.L_x_8342) ;  /* 0x000000000f087348 */ /* 0x000fea0003c00000 */
[----:B------:R0:W1:Y:S02]  /*3150*/  SHFL.BFLY P6, R14, R13, R12, R11 ;  /* 0x0c00000c0d0e7389 */ /* 0x00006400000c000b */
[----:B01----:R-:W-:Y:S05]  /*3160*/  ENDCOLLECTIVE ;  /* 0x000000000000791b */ /* 0x003fea0003800000 */
.L_x_8342:
[----:B------:R-:W-:Y:S01]  /*3170*/  HFMA2 R12, -RZ, RZ, 0, 2.384185791015625e-07 ;  /* 0x00000004ff0c7431 */ /* 0x000fe200000001ff */
[----:B------:R-:W-:-:S04]  /*3180*/  FMNMX.FTZ R2, R0, R14, !PT ;  /* 0x0000000e00027209 */ /* 0x000fc80007810000 */
[----:B------:R-:W-:-:S07]  /*3190*/  MOV R13, R2 ;  /* 0x00000002000d7202 */ /* 0x000fce0000000f00 */
[----:B------:R-:W-:Y:S05]  /*31a0*/  WARPSYNC.COLLECTIVE R15, `(.L_x_8343) ;  /* 0x000000000f087348 */ /* 0x000fea0003c00000 */
[----:B------:R0:W1:Y:S02]  /*31b0*/  SHFL.BFLY P6, R14, R13, R12, R11 ;  /* 0x0c00000c0d0e7389 */ /* 0x00006400000c000b */
[----:B01----:R-:W-:Y:S05]  /*31c0*/  ENDCOLLECTIVE ;  /* 0x000000000000791b */ /* 0x003fea0003800000 */
.L_x_8343:
[----:B------:R-:W-:Y:S01]  /*31d0*/  HFMA2 R12, -RZ, RZ, 0, 1.1920928955078125e-07 ;  /* 0x00000002ff0c7431 */ /* 0x000fe200000001ff */
[----:B------:R-:W-:-:S04]  /*31e0*/  FMNMX.FTZ R3, R2, R14, !PT ;  /* 0x0000000e02037209 */ /* 0x000fc80007810000 */
[----:B------:R-:W-:-:S07]  /*31f0*/  MOV R13, R3 ;  /* 0x00000003000d7202 */ /* 0x000fce0000000f00 */
[----:B------:R-:W-:Y:S05]  /*3200*/  WARPSYNC.COLLECTIVE R15, `(.L_x_8344) ;  /* 0x000000000f087348 */ /* 0x000fea0003c00000 */
[----:B------:R0:W1:Y:S02]  /*3210*/  SHFL.BFLY P6, R14, R13, R12, R11 ;  /* 0x0c00000c0d0e7389 */ /* 0x00006400000c000b */
[----:B01----:R-:W-:Y:S05]  /*3220*/  ENDCOLLECTIVE ;  /* 0x000000000000791b */ /* 0x003fea0003800000 */
.L_x_8344:
[----:B------:R-:W-:Y:S01]  /*3230*/  HFMA2 R12, -RZ, RZ, 0, 5.9604644775390625e-08 ;  /* 0x00000001ff0c7431 */ /* 0x000fe200000001ff */
[----:B------:R-:W-:-:S04]  /*3240*/  FMNMX.FTZ R4, R3, R14, !PT ;  /* 0x0000000e03047209 */ /* 0x000fc80007810000 */
[----:B------:R-:W-:-:S07]  /*3250*/  MOV R13, R4 ;  /* 0x00000004000d7202 */ /* 0x000fce0000000f00 */
[----:B------:R-:W-:Y:S05]  /*3260*/  WARPSYNC.COLLECTIVE R15, `(.L_x_8345) ;  /* 0x000000000f087348 */ /* 0x000fea0003c00000 */
[----:B------:R0:W1:Y:S02]  /*3270*/  SHFL.BFLY P6, R14, R13, R12, R11 ;  /* 0x0c00000c0d0e7389 */ /* 0x00006400000c000b */
[----:B01----:R-:W-:Y:S05]  /*3280*/  ENDCOLLECTIVE ;  /* 0x000000000000791b */ /* 0x003fea0003800000 */
.L_x_8345:
[----:B------:R-:W-:Y:S05]  /*3290*/  BRA `(.L_x_8346) ;  /* 0xffffffd000187947 */ /* 0x000fea000383ffff */
.L_x_8347:
        /* <DEDUP_REMOVED lines=14> */
.L_x_25734:


//--------------------- .text._ZN4vllm25paged_attention_v1_kernelI13__nv_bfloat16hLi192ELi32ELi128ELNS_18Fp8KVCacheDataTypeE1ELb0EEEvPT_PKS3_PKT0_S9_ifPKiSB_iPKfiiiSD_SD_iiiii --------------------------
	.section	.text._ZN4vllm25paged_attention_v1_kernelI13__nv_bfloat16hLi192ELi32ELi128ELNS_18Fp8KVCacheDataTypeE1ELb0EEEvPT_PKS3_PKT0_S9_ifPKiSB_iPKfiiiSD_SD_iiiii,"ax",@progbits
	.align	128
        .global         _ZN4vllm25paged_attention_v1_kernelI13__nv_bfloat16hLi192ELi32ELi128ELNS_18Fp8KVCacheDataTypeE1ELb0EEEvPT_PKS3_PKT0_S9_ifPKiSB_iPKfiiiSD_SD_iiiii
        .type           _ZN4vllm25paged_attention_v1_kernelI13__nv_bfloat16hLi192ELi32ELi128ELNS_18Fp8KVCacheDataTypeE1ELb0EEEvPT_PKS3_PKT0_S9_ifPKiSB_iPKfiiiSD_SD_iiiii,@function
        .size           _ZN4vllm25paged_attention_v1_kernelI13__nv_bfloat16hLi192ELi32ELi128ELNS_18Fp8KVCacheDataTypeE1ELb0EEEvPT_PKS3_PKT0_S9_ifPKiSB_iPKfiiiSD_SD_iiiii,(.L_x_25735 - _ZN4vllm25paged_attention_v1_kernelI13__nv_bfloat16hLi192ELi32ELi128ELNS_18Fp8KVCacheDataTypeE1ELb0EEEvPT_PKS3_PKT0_S9_ifPKiSB_iPKfiiiSD_SD_iiiii)
        .other          _ZN4vllm25paged_attention_v1_kernelI13__nv_bfloat16hLi192ELi32ELi128ELNS_18Fp8KVCacheDataTypeE1ELb0EEEvPT_PKS3_PKT0_S9_ifPKiSB_iPKfiiiSD_SD_iiiii,@"STO_CUDA_ENTRY STV_DEFAULT"
_ZN4vllm25paged_attention_v1_kernelI13__nv_bfloat16hLi192ELi32ELi128ELNS_18Fp8KVCacheDataTypeE1ELb0EEEvPT_PKS3_PKT0_S9_ifPKiSB_iPKfiiiSD_SD_iiiii:
.text._ZN4vllm25paged_attention_v1_kernelI13__nv_bfloat16hLi192ELi32ELi128ELNS_18Fp8KVCacheDataTypeE1ELb0EEEvPT_PKS3_PKT0_S9_ifPKiSB_iPKfiiiSD_SD_iiiii:
        /* <DEDUP_REMOVED lines=35> */
.L_x_8349:
[----:B------:R-:W-:Y:S05]  /*0230*/  BSYNC.RECONVERGENT B6 ;  /* 0x0000000000067941 */ /* 0x000fea0003800200 */
.L_x_8348:
        /* <DEDUP_REMOVED lines=12> */
.L_x_8384:
        /* <DEDUP_REMOVED lines=39> */
.L_x_8355:
        /* <DEDUP_REMOVED lines=11> */
.L_x_8354:
[----:B------:R-:W-:Y:S05]  /*0620*/  BSYNC.RECONVERGENT B1 ;  /* 0x0000000000017941 */ /* 0x000fea0003800200 */
.L_x_8353:
        /* <DEDUP_REMOVED lines=12> */
.L_x_8358:
        /* <DEDUP_REMOVED lines=100> */
.L_x_8357:
[----:B------:R-:W-:Y:S05]  /*0d30*/  BSYNC.RECONVERGENT B1 ;  /* 0x0000000000017941 */ /* 0x000fea0003800200 */
.L_x_8356:
        /* <DEDUP_REMOVED lines=55> */
.L_x_8360:
[----:B------:R-:W-:Y:S05]  /*10b0*/  BSYNC.RECONVERGENT B1 ;  /* 0x0000000000017941 */ /* 0x000fea0003800200 */
.L_x_8359:
        /* <DEDUP_REMOVED lines=26> */
.L_x_8352:
[----:B------:R-:W-:Y:S05]  /*1260*/  BSYNC.RECONVERGENT B0 ;  /* 0x0000000000007941 */ /* 0x000fea0003800200 */
.L_x_8351:
        /* <DEDUP_REMOVED lines=39> */
.L_x_8365:
[----:B------:R-:W0:Y:S01]  /*14e0*/  LDS R5, [R6] ;  /* 0x0000000006057984 */ /* 0x000e220000000800 */
[----:B------:R-:W-:-:S04]  /*14f0*/  IADD3 R7, PT, PT, R7, 0x1, RZ ;  /* 0x0000000107077810 */ /* 0x000fc80007ffe0ff */
[----:B------:R-:W-:Y:S01]  /*1500*/  ISETP.NE.AND P0, PT, R7, RZ, PT ;  /* 0x000000ff0700720c */ /* 0x000fe20003f05270 */
[----:B0-----:R-:W-:-:S05]  /*1510*/  FMUL.FTZ R5, R5, R2 ;  /* 0x0000000205057220 */ /* 0x001fca0000410000 */
[----:B------:R0:W-:Y:S02]  /*1520*/  STS [R6], R5 ;  /* 0x0000000506007388 */ /* 0x0001e40000000800 */
[----:B0-----:R-:W-:-:S05]  /*1530*/  IADD3 R6, PT, PT, R6, 0x200, RZ ;  /* 0x0000020006067810 */ /* 0x001fca0007ffe0ff */
[----:B------:R-:W-:Y:S05]  /*1540*/  @P0 BRA `(.L_x_8365) ;  /* 0xfffffffc00e40947 */ /* 0x000fea000383ffff */
.L_x_8364:
[----:B------:R-:W-:Y:S05]  /*1550*/  BSYNC.RECONVERGENT B1 ;  /* 0x0000000000017941 */ /* 0x000fea0003800200 */
.L_x_8363:
        /* <DEDUP_REMOVED lines=12> */
.L_x_8368:
        /* <DEDUP_REMOVED lines=52> */
.L_x_8367:
[----:B------:R-:W-:Y:S05]  /*1960*/  BSYNC.RECONVERGENT B1 ;  /* 0x0000000000017941 */ /* 0x000fea0003800200 */
.L_x_8366:
        /* <DEDUP_REMOVED lines=31> */
.L_x_8370:
[----:B------:R-:W-:Y:S05]  /*1b60*/  BSYNC.RECONVERGENT B1 ;  /* 0x0000000000017941 */ /* 0x000fea0003800200 */
.L_x_8369:
        /* <DEDUP_REMOVED lines=14> */
.L_x_8362:
[----:B------:R-:W-:Y:S05]  /*1c50*/  BSYNC.RECONVERGENT B0 ;  /* 0x0000000000007941 */ /* 0x000fea0003800200 */
.L_x_8361:
        /* <DEDUP_REMOVED lines=57> */
.L_x_8372:
[----:B------:R-:W-:Y:S05]  /*1ff0*/  BSYNC.RECONVERGENT B0 ;  /* 0x0000000000007941 */ /* 0x000fea0003800200 */
.L_x_8371:
        /* <DEDUP_REMOVED lines=51> */
.L_x_8374:
[----:B------:R-:W-:Y:S05]  /*2330*/  BSYNC.RECONVERGENT B0 ;  /* 0x0000000000007941 */ /* 0x000fea0003800200 */
.L_x_8373:
        /* <DEDUP_REMOVED lines=27> */
.L_x_8376:
[----:B------:R-:W-:Y:S05]  /*24f0*/  BSYNC.RECONVERGENT B0 ;  /* 0x0000000000007941 */ /* 0x000fea0003800200 */
.L_x_8375:
        /* <DEDUP_REMOVED lines=51> */
.L_x_8378:
[----:B------:R-:W-:Y:S05]  /*2830*/  BSYNC.RECONVERGENT B0 ;  /* 0x0000000000007941 */ /* 0x000fea0003800200 */
.L_x_8377:
        /* <DEDUP_REMOVED lines=66> */
.L_x_8350:
[----:B------:R-:W-:Y:S01]  /*2c60*/  HFMA2 R12, -RZ, RZ, 0, 9.5367431640625e-07 ;  /* 0x00000010ff0c7431 */ /* 0x000fe200000001ff */
[----:B------:R-:W-:Y:S02]  /*2c70*/  MOV R11, 0x1f ;  /* 0x0000001f000b7802 */ /* 0x000fe40000000f00 */
[----:B------:R-:W-:-:S07]  /*2c80*/  MOV R15, 0xffffffff ;  /* 0xffffffff000f7802 */ /* 0x000fce0000000f00 */
[----:B------:R-:W-:Y:S05]  /*2c90*/  WARPSYNC.COLLECTIVE R15, `(.L_x_8379) ;  /* 0x000000000f087348 */ /* 0x000fea0003c00000 */
[----:B------:R0:W1:Y:S02]  /*2ca0*/  SHFL.BFLY P6, R14, R13, R12, R11 ;  /* 0x0c00000c0d0e7389 */ /* 0x00006400000c000b */
[----:B01----:R-:W-:Y:S05]  /*2cb0*/  ENDCOLLECTIVE ;  /* 0x000000000000791b */ /* 0x003fea0003800000 */
.L_x_8379:
[----:B------:R-:W-:Y:S01]  /*2cc0*/  HFMA2 R12, -RZ, RZ, 0, 4.76837158203125e-07 ;  /* 0x00000008ff0c7431 */ /* 0x000fe200000001ff */
[----:B------:R-:W-:-:S04]  /*2cd0*/  FMNMX.FTZ R0, R14, -3.40282346638528859812e+38, !PT ;  /* 0xff7fffff0e007809 */ /* 0x000fc80007810000 */
[----:B------:R-:W-:-:S07]  /*2ce0*/  MOV R13, R0 ;  /* 0x00000000000d7202 */ /* 0x000fce0000000f00 */
[----:B------:R-:W-:Y:S05]  /*2cf0*/  WARPSYNC.COLLECTIVE R15, `(.L_x_8380) ;  /* 0x000000000f087348 */ /* 0x000fea0003c00000 */
[----:B------:R0:W1:Y:S02]  /*2d00*/  SHFL.BFLY P6, R14, R13, R12, R11 ;  /* 0x0c00000c0d0e7389 */ /* 0x00006400000c000b */
[----:B01----:R-:W-:Y:S05]  /*2d10*/  ENDCOLLECTIVE ;  /* 0x000000000000791b */ /* 0x003fea0003800000 */
.L_x_8380:
[----:B------:R-:W-:Y:S01]  /*2d20*/  HFMA2 R12, -RZ, RZ, 0, 2.384185791015625e-07 ;  /* 0x00000004ff0c7431 */ /* 0x000fe200000001ff */
[----:B------:R-:W-:-:S04]  /*2d30*/  FMNMX.FTZ R2, R0, R14, !PT ;  /* 0x0000000e00027209 */ /* 0x000fc80007810000 */
[----:B------:R-:W-:-:S07]  /*2d40*/  MOV R13, R2 ;  /* 0x00000002000d7202 */ /* 0x000fce0000000f00 */
[----:B------:R-:W-:Y:S05]  /*2d50*/  WARPSYNC.COLLECTIVE R15, `(.L_x_8381) ;  /* 0x000000000f087348 */ /* 0x000fea0003c00000 */
[----:B------:R0:W1:Y:S02]  /*2d60*/  SHFL.BFLY P6, R14, R13, R12, R11 ;  /* 0x0c00000c0d0e7389 */ /* 0x00006400000c000b */
[----:B01----:R-:W-:Y:S05]  /*2d70*/  ENDCOLLECTIVE ;  /* 0x000000000000791b */ /* 0x003fea0003800000 */
.L_x_8381:
[----:B------:R-:W-:Y:S01]  /*2d80*/  HFMA2 R12, -RZ, RZ, 0, 1.1920928955078125e-07 ;  /* 0x00000002ff0c7431 */ /* 0x000fe200000001ff */
[----:B------:R-:W-:-:S04]  /*2d90*/  FMNMX.FTZ R3, R2, R14, !PT ;  /* 0x0000000e02037209 */ /* 0x000fc80007810000 */
[----:B------:R-:W-:-:S07]  /*2da0*/  MOV R13, R3 ;  /* 0x00000003000d7202 */ /* 0x000fce0000000f00 */
[----:B------:R-:W-:Y:S05]  /*2db0*/  WARPSYNC.COLLECTIVE R15, `(.L_x_8382) ;  /* 0x000000000f087348 */ /* 0x000fea0003c00000 */
[----:B------:R0:W1:Y:S02]  /*2dc0*/  SHFL.BFLY P6, R14, R13, R12, R11 ;  /* 0x0c00000c0d0e7389 */ /* 0x00006400000c000b */
[----:B01----:R-:W-:Y:S05]  /*2dd0*/  ENDCOLLECTIVE ;  /* 0x000000000000791b */ /* 0x003fea0003800000 */
.L_x_8382:
[----:B------:R-:W-:Y:S01]  /*2de0*/  HFMA2 R12, -RZ, RZ, 0, 5.9604644775390625e-08 ;  /* 0x00000001ff0c7431 */ /* 0x000fe200000001ff */
[----:B------:R-:W-:-:S04]  /*2df0*/  FMNMX.FTZ R4, R3, R14, !PT ;  /* 0x0000000e03047209 */ /* 0x000fc80007810000 */
[----:B------:R-:W-:-:S07]  /*2e00*/  MOV R13, R4 ;  /* 0x00000004000d7202 */ /* 0x000fce0000000f00 */
[----:B------:R-:W-:Y:S05]  /*2e10*/  WARPSYNC.COLLECTIVE R15, `(.L_x_8383) ;  /* 0x000000000f087348 */ /* 0x000fea0003c00000 */
[----:B------:R0:W1:Y:S02]  /*2e20*/  SHFL.BFLY P6, R14, R13, R12, R11 ;  /* 0x0c00000c0d0e7389 */ /* 0x00006400000c000b */
[----:B01----:R-:W-:Y:S05]  /*2e30*/  ENDCOLLECTIVE ;  /* 0x000000000000791b */ /* 0x003fea0003800000 */
.L_x_8383:
[----:B------:R-:W-:Y:S05]  /*2e40*/  BRA `(.L_x_8384) ;  /* 0xffffffd4002c7947 */ /* 0x000fea000383ffff */
.L_x_8385:
        /* <DEDUP_REMOVED lines=11> */
.L_x_25735:


//--------------------- .text._ZN4vllm25paged_attention_v1_kernelI13__nv_bfloat16hLi128ELi32ELi128ELNS_18Fp8KVCacheDataTypeE1ELb0EEEvPT_PKS3_PKT0_S9_ifPKiSB_iPKfiiiSD_SD_iiiii --------------------------
	.section	.text._ZN4vllm25paged_attention_v1_kernelI13__nv_bfloat16hLi128ELi32ELi128ELNS_18Fp8KVCacheDataTypeE1ELb0EEEvPT_PKS3_PKT0_S9_ifPKiSB_iPKfiiiSD_SD_iiiii,"ax",@progbits
	.align	128
        .global         _ZN4vllm25paged_attention_v1_kernelI13__nv_bfloat16hLi128ELi32ELi128ELNS_18Fp8KVCacheDataTypeE1ELb0EEEvPT_PKS3_PKT0_S9_ifPKiSB_iPKfiiiSD_SD_iiiii
        .type           _ZN4vllm25paged_attention_v1_kernelI13__nv_bfloat16hLi128ELi32ELi128ELNS_18Fp8KVCacheDataTypeE1ELb0EEEvPT_PKS3_PKT0_S9_ifPKiSB_iPKfiiiSD_SD_iiiii,@function
        .size           _ZN4vllm25paged_attention_v1_kernelI13__nv_bfloat16hLi128ELi32ELi128ELNS_18Fp8KVCacheDataTypeE1ELb0EEEvPT_PKS3_PKT0_S9_ifPKiSB_iPKfiiiSD_SD_iiiii,(.L_x_25736 - _ZN4vllm25paged_attention_v1_kernelI13__nv_bfloat16hLi128ELi32ELi128ELNS_18Fp8KVCacheDataTypeE1ELb0EEEvPT_PKS3_PKT0_S9_ifPKiSB_iPKfiiiSD_SD_iiiii)
        .other          _ZN4vllm25paged_attention_v1_kernelI13__nv_bfloat16hLi128ELi32ELi128ELNS_18Fp8KVCacheDataTypeE1ELb0EEEvPT_PKS3_PKT0_S9_ifPKiSB_iPKfiiiSD_SD_iiiii,@"STO_CUDA_ENTRY STV_DEFAULT"
_ZN4vllm25paged_attention_v1_kernelI13__nv_bfloat16hLi128ELi32ELi128ELNS_18Fp8KVCacheDataTypeE1ELb0EEEvPT_PKS3_PKT0_S9_ifPKiSB_iPKfiiiSD_SD_iiiii:
.text._ZN4vllm25paged_attention_v1_kernelI13__nv_bfloat16hLi128ELi32ELi128ELNS_18Fp8KVCacheDataTypeE1ELb0EEEvPT_PKS3_PKT0_S9_ifPKiSB_iPKfiiiSD_SD_iiiii:
        /* <DEDUP_REMOVED lines=35> */
.L_x_8387:
[----:B------:R-:W-:Y:S05]  /*0230*/  BSYNC.RECONVERGENT B6 ;  /* 0x0000000000067941 */ /* 0x000fea0003800200 */
.L_x_8386:
        /* <DEDUP_REMOVED lines=12> */
.L_x_8422:
        /* <DEDUP_REMOVED lines=39> */
.L_x_8393:
        /* <DEDUP_REMOVED lines=11> */
.L_x_8392:
[----:B------:R-:W-:Y:S05]  /*0620*/  BSYNC.RECONVERGENT B1 ;  /* 0x0000000000017941 */ /* 0x000fea0003800200 */
.L_x_8391:
        /* <DEDUP_REMOVED lines=12> */
.L_x_8396:
        /* <DEDUP_REMOVED lines=100> */
.L_x_8395:
[----:B------:R-:W-:Y:S05]  /*0d30*/  BSYNC.RECONVERGENT B1 ;  /* 0x0000000000017941 */ /* 0x000fea0003800200 */
.L_x_8394:
        /* <DEDUP_REMOVED lines=55> */
.L_x_8398:
[----:B------:R-:W-:Y:S05]  /*10b0*/  BSYNC.RECONVERGENT B1 ;  /* 0x0000000000017941 */ /* 0x000fea0003800200 */
.L_x_8397:
        /* <DEDUP_REMOVED lines=26> */
.L_x_8390:
[----:B------:R-:W-:Y:S05]  /*1260*/  BSYNC.RECONVERGENT B0 ;  /* 0x0000000000007941 */ /* 0x000fea0003800200 */
.L_x_8389:
        /* <DEDUP_REMOVED lines=39> */
.L_x_8403:
[----:B------:R-:W0:Y:S01]  /*14e0*/  LDS R5, [R4] ;  /* 0x0000000004057984 */ /* 0x000e220000000800 */
[----:B------:R-:W-:-:S04]  /*14f0*/  IADD3 R7, PT, PT, R7, 0x1, RZ ;  /* 0x0000000107077810 */ /* 0x000fc80007ffe0ff */
[----:B------:R-:W-:Y:S01]  /*1500*/  ISETP.NE.AND P0, PT, R7, RZ, PT ;  /* 0x000000ff0700720c */ /* 0x000fe20003f05270 */
[----:B0-----:R-:W-:-:S05]  /*1510*/  FMUL.FTZ R5, R5, R2 ;  /* 0x0000000205057220 */ /* 0x001fca0000410000 */
[----:B------:R0:W-:Y:S02]  /*1520*/  STS [R4], R5 ;  /* 0x0000000504007388 */ /* 0x0001e40000000800 */
[----:B0-----:R-:W-:-:S05]  /*1530*/  IADD3 R4, PT, PT, R4, 0x200, RZ ;  /* 0x0000020004047810 */ /* 0x001fca0007ffe0ff */
[----:B------:R-:W-:Y:S05]  /*1540*/  @P0 BRA `(.L_x_8403) ;  /* 0xfffffffc00e40947 */ /* 0x000fea000383ffff */
.L_x_8402:
[----:B------:R-:W-:Y:S05]  /*1550*/  BSYNC.RECONVERGENT B1 ;  /* 0x0000000000017941 */ /* 0x000fea0003800200 */
.L_x_8401:
        /* <DEDUP_REMOVED lines=12> */
.L_x_8406:
        /* <DEDUP_REMOVED lines=52> */
.L_x_8405:
[----:B------:R-:W-:Y:S05]  /*1960*/  BSYNC.RECONVERGENT B1 ;  /* 0x0000000000017941 */ /* 0x000fea0003800200 */
.L_x_8404:
        /* <DEDUP_REMOVED lines=31> */
.L_x_8408:
[----:B------:R-:W-:Y:S05]  /*1b60*/  BSYNC.RECONVERGENT B1 ;  /* 0x0000000000017941 */ /* 0x000fea0003800200 */
.L_x_8407:
        /* <DEDUP_REMOVED lines=14> */
.L_x_8400:
[----:B------:R-:W-:Y:S05]  /*1c50*/  BSYNC.RECONVERGENT B0 ;  /* 0x0000000000007941 */ /* 0x000fea0003800200 */
.L_x_8399:
        /* <DEDUP_REMOVED lines=43> */
.L_x_8410:
[----:B------:R-:W-:Y:S05]  /*1f10*/  BSYNC.RECONVERGENT B0 ;  /* 0x0000000000007941 */ /* 0x000fea0003800200 */
.L_x_8409:
        /* <DEDUP_REMOVED lines=36> */
.L_x_8412:
[----:B------:R-:W-:Y:S05]  /*2160*/  BSYNC.RECONVERGENT B0 ;  /* 0x0000000000007941 */ /* 0x000fea0003800200 */
.L_x_8411:
        /* <DEDUP_REMOVED lines=20> */
.L_x_8414:
[----:B------:R-:W-:Y:S05]  /*22b0*/  BSYNC.RECONVERGENT B0 ;  /* 0x0000000000007941 */ /* 0x000fea0003800200 */
.L_x_8413:
        /* <DEDUP_REMOVED lines=35> */
.L_x_8416:
[----:B------:R-:W-:Y:S05]  /*24f0*/  BSYNC.RECONVERGENT B0 ;  /* 0x0000000000007941 */ /* 0x000fea0003800200 */
.L_x_8415:
        /* <DEDUP_REMOVED lines=50> */
.L_x_8388:
[----:B------:R-:W-:Y:S02]  /*2820*/  IMAD.MOV.U32 R12, RZ, RZ, 0x10 ;  /* 0x00000010ff0c7424 */ /* 0x000fe400078e00ff */
[----:B------:R-:W-:Y:S01]  /*2830*/  HFMA2 R11, -RZ, RZ, 0, 1.847743988037109375e-06 ;  /* 0x0000001fff0b7431 */ /* 0x000fe200000001ff */
[----:B------:R-:W-:-:S07]  /*2840*/  MOV R15, 0xffffffff ;  /* 0xffffffff000f7802 */ /* 0x000fce0000000f00 */
[----:B------:R-:W-:Y:S05]  /*2850*/  WARPSYNC.COLLECTIVE R15, `(.L_x_8417) ;  /* 0x000000000f087348 */ /* 0x000fea0003c00000 */
[----:B------:R0:W1:Y:S02]  /*2860*/  SHFL.BFLY P6, R14, R13, R12, R11 ;  /* 0x0c00000c0d0e7389 */ /* 0x00006400000c000b */
[----:B01----:R-:W-:Y:S05]  /*2870*/  ENDCOLLECTIVE ;  /* 0x000000000000791b */ /* 0x003fea0003800000 */
.L_x_8417:
[----:B------:R-:W-:Y:S01]  /*2880*/  HFMA2 R12, -RZ, RZ, 0, 4.76837158203125e-07 ;  /* 0x00000008ff0c7431 */ /* 0x000fe200000001ff */
[----:B------:R-:W-:-:S04]  /*2890*/  FMNMX.FTZ R0, R14, -3.40282346638528859812e+38, !PT ;  /* 0xff7fffff0e007809 */ /* 0x000fc80007810000 */
[----:B------:R-:W-:-:S07]  /*28a0*/  MOV R13, R0 ;  /* 0x00000000000d7202 */ /* 0x000fce0000000f00 */
[----:B------:R-:W-:Y:S05]  /*28b0*/  WARPSYNC.COLLECTIVE R15, `(.L_x_8418) ;  /* 0x000000000f087348 */ /* 0x000fea0003c00000 */
[----:B------:R0:W1:Y:S02]  /*28c0*/  SHFL.BFLY P6, R14, R13, R12, R11 ;  /* 0x0c00000c0d0e7389 */ /* 0x00006400000c000b */
[----:B01----:R-:W-:Y:S05]  /*28d0*/  ENDCOLLECTIVE ;  /* 0x000000000000791b */ /* 0x003fea0003800000 */
.L_x_8418:
[----:B------:R-:W-:Y:S01]  /*28e0*/  HFMA2 R12, -RZ, RZ, 0, 2.384185791015625e-07 ;  /* 0x00000004ff0c7431 */ /* 0x000fe200000001ff */
[----:B------:R-:W-:-:S04]  /*28f0*/  FMNMX.FTZ R2, R0, R14, !PT ;  /* 0x0000000e00027209 */ /* 0x000fc80007810000 */
[----:B------:R-:W-:-:S07]  /*2900*/  MOV R13, R2 ;  /* 0x00000002000d7202 */ /* 0x000fce0000000f00 */
[----:B------:R-:W-:Y:S05]  /*2910*/  WARPSYNC.COLLECTIVE R15, `(.L_x_8419) ;  /* 0x000000000f087348 */ /* 0x000fea0003c00000 */
[----:B------:R0:W1:Y:S02]  /*2920*/  SHFL.BFLY P6, R14, R13, R12, R11 ;  /* 0x0c00000c0d0e7389 */ /* 0x00006400000c000b */
[----:B01----:R-:W-:Y:S05]  /*2930*/  ENDCOLLECTIVE ;  /* 0x000000000000791b */ /* 0x003fea0003800000 */
.L_x_8419:
[----:B------:R-:W-:Y:S01]  /*2940*/  HFMA2 R12, -RZ, RZ, 0, 1.1920928955078125e-07 ;  /* 0x00000002ff0c7431 */ /* 0x000fe200000001ff */
[----:B------:R-:W-:-:S04]  /*2950*/  FMNMX.FTZ R3, R2, R14, !PT ;  /* 0x0000000e02037209 */ /* 0x000fc80007810000 */
[----:B------:R-:W-:-:S07]  /*2960*/  MOV R13, R3 ;  /* 0x00000003000d7202 */ /* 0x000fce0000000f00 */
[----:B------:R-:W-:Y:S05]  /*2970*/  WARPSYNC.COLLECTIVE R15, `(.L_x_8420) ;  /* 0x000000000f087348 */ /* 0x000fea0003c00000 */
[----:B------:R0:W1:Y:S02]  /*2980*/  SHFL.BFLY P6, R14, R13, R12, R11 ;  /* 0x0c00000c0d0e7389 */ /* 0x00006400000c000b */
[----:B01----:R-:W-:Y:S05]  /*2990*/  ENDCOLLECTIVE ;  /* 0x000000000000791b */ /* 0x003fea0003800000 */
.L_x_8420:
[----:B------:R-:W-:Y:S01]  /*29a0*/  HFMA2 R12, -RZ, RZ, 0, 5.9604644775390625e-08 ;  /* 0x00000001ff0c7431 */ /* 0x000fe200000001ff */
[----:B------:R-:W-:-:S04]  /*29b0*/  FMNMX.FTZ R4, R3, R14, !PT ;  /* 0x0000000e03047209 */ /* 0x000fc80007810000 */
[----:B------:R-:W-:-:S07]  /*29c0*/  MOV R13, R4 ;  /* 0x00000004000d7202 */ /* 0x000fce0000000f00 */
[----:B------:R-:W-:Y:S05]  /*29d0*/  WARPSYNC.COLLECTIVE R15, `(.L_x_8421) ;  /* 0x000000000f087348 */ /* 0x000fea0003c00000 */
[----:B------:R0:W1:Y:S02]  /*29e0*/  SHFL.BFLY P6, R14, R13, R12, R11 ;  /* 0x0c00000c0d0e7389 */ /* 0x00006400000c000b */
[----:B01----:R-:W-:Y:S05]  /*29f0*/  ENDCOLLECTIVE ;  /* 0x000000000000791b */ /* 0x003fea0003800000 */
.L_x_8421:
[----:B------:R-:W-:Y:S05]  /*2a00*/  BRA `(.L_x_8422) ;  /* 0xffffffd8003c7947 */ /* 0x000fea000383ffff */
.L_x_8423:
        /* <DEDUP_REMOVED lines=15> */
.L_x_25736:


//--------------------- .text._ZN4vllm25paged_attention_v1_kernelI13__nv_bfloat16hLi120ELi32ELi128ELNS_18Fp8KVCacheDataTypeE1ELb0EEEvPT_PKS3_PKT0_S9_ifPKiSB_iPKfiiiSD_SD_iiiii --------------------------
	.section	.text._ZN4vllm25paged_attention_v1_kernelI13__nv_bfloat16hLi120ELi32ELi128ELNS_18Fp8KVCacheDataTypeE1ELb0EEEvPT_PKS3_PKT0_S9_ifPKiSB_iPKfiiiSD_SD_iiiii,"ax",@progbits
	.align	128
        .global         _ZN4vllm25paged_attention_v1_kernelI13__nv_bfloat16hLi120ELi32ELi128ELNS_18Fp8KVCacheDataTypeE1ELb0EEEvPT_PKS3_PKT0_S9_ifPKiSB_iPKfiiiSD_SD_iiiii
        .type           _ZN4vllm25paged_attention_v1_kernelI13__nv_bfloat16hLi120ELi32ELi128ELNS_18Fp8KVCacheDataTypeE1ELb0EEEvPT_PKS3_PKT0_S9_ifPKiSB_iPKfiiiSD_SD_iiiii,@function
        .size           _ZN4vllm25paged_attention_v1_kernelI13__nv_bfloat16hLi120ELi32ELi128ELNS_18Fp8KVCacheDataTypeE1ELb0EEEvPT_PKS3_PKT0_S9_ifPKiSB_iPKfiiiSD_SD_iiiii,(.L_x_25737 - _ZN4vllm25paged_attention_v1_kernelI13__nv_bfloat16hLi120ELi32ELi128ELNS_18Fp8KVCacheDataTypeE1ELb0EEEvPT_PKS3_PKT0_S9_ifPKiSB_iPKfiiiSD_SD_iiiii)
        .other          _ZN4vllm25paged_attention_v1_kernelI13__nv_bfloat16hLi120ELi32ELi128ELNS_18Fp8KVCacheDataTypeE1ELb0EEEvPT_PKS3_PKT0_S9_ifPKiSB_iPKfiiiSD_SD_iiiii,@"STO_CUDA_ENTRY STV_DEFAULT"
_ZN4vllm25paged_attention_v1_kernelI13__nv_bfloat16hLi120ELi32ELi128ELNS_18Fp8KVCacheDataTypeE1ELb0EEEvPT_PKS3_PKT0_S9_ifPKiSB_iPKfiiiSD_SD_iiiii:
.text._ZN4vllm25paged_attention_v1_kernelI13__nv_bfloat16hLi120ELi32ELi128ELNS_18Fp8KVCacheDataTypeE1ELb0EEEvPT_PKS3_PKT0_S9_ifPKiSB_iPKfiiiSD_SD_iiiii:
        /* <DEDUP_REMOVED lines=35> */
.L_x_8425:
[----:B------:R-:W-:Y:S05]  /*0230*/  BSYNC.RECONVERGENT B6 ;  /* 0x0000000000067941 */ /* 0x000fea0003800200 */
.L_x_8424:
        /* <DEDUP_REMOVED lines=12> */
.L_x_8460:
        /* <DEDUP_REMOVED lines=39> */
.L_x_8431:
        /* <DEDUP_REMOVED lines=11> */
.L_x_8430:
[----:B------:R-:W-:Y:S05]  /*0620*/  BSYNC.RECONVERGENT B1 ;  /* 0x0000000000017941 */ /* 0x000fea0003800200 */
.L_x_8429:
        /* <DEDUP_REMOVED lines=12> */
.L_x_8434:
        /* <DEDUP_REMOVED lines=100> */
.L_x_8433:
[----:B------:R-:W-:Y:S05]  /*0d30*/  BSYNC.RECONVERGENT B1 ;  /* 0x0000000000017941 */ /* 0x000fea0003800200 */
.L_x_8432:
        /* <DEDUP_REMOVED lines=55> */
.L_x_8436:
[----:B------:R-:W-:Y:S05]  /*10b0*/  BSYNC.RECONVERGENT B1 ;  /* 0x0000000000017941 */ /* 0x000fea0003800200 */
.L_x_8435:
        /* <DEDUP_REMOVED lines=26> */
.L_x_8428:
[----:B------:R-:W-:Y:S05]  /*1260*/  BSYNC.RECONVERGENT B0 ;  /* 0x0000000000007941 */ /* 0x000fea0003800200 */
.L_x_8427:
        /* <DEDUP_REMOVED lines=39> */
.L_x_8441:
[----:B------:R-:W0:Y:S01]  /*14e0*/  LDS R5, [R4] ;  /* 0x0000000004057984 */ /* 0x000e220000000800 */
[----:B------:R-:W-:-:S05]  /*14f0*/  VIADD R7, R7, 0x1 ;  /* 0x0000000107077836 */ /* 0x000fca0000000000 */
[----:B------:R-:W-:Y:S01]  /*1500*/  ISETP.NE.AND P0, PT, R7, RZ, PT ;  /* 0x000000ff0700720c */ /* 0x000fe20003f05270 */
[----:B0-----:R-:W-:-:S05]  /*1510*/  FMUL.FTZ R5, R5, R2 ;  /* 0x0000000205057220 */ /* 0x001fca0000410000 */
[----:B------:R0:W-:Y:S02]  /*1520*/  STS [R4], R5 ;  /* 0x0000000504007388 */ /* 0x0001e40000000800 */
[----:B0-----:R-:W-:-:S05]  /*1530*/  IADD3 R4, PT, PT, R4, 0x200, RZ ;  /* 0x0000020004047810 */ /* 0x001fca0007ffe0ff */
[----:B------:R-:W-:Y:S05]  /*1540*/  @P0 BRA `(.L_x_8441) ;  /* 0xfffffffc00e40947 */ /* 0x000fea000383ffff */
.L_x_8440:
[----:B------:R-:W-:Y:S05]  /*1550*/  BSYNC.RECONVERGENT B1 ;  /* 0x0000000000017941 */ /* 0x000fea0003800200 */
.L_x_8439:
        /* <DEDUP_REMOVED lines=12> */
.L_x_8444:
        /* <DEDUP_REMOVED lines=52> */
.L_x_8443:
[----:B------:R-:W-:Y:S05]  /*1960*/  BSYNC.RECONVERGENT B1 ;  /* 0x0000000000017941 */ /* 0x000fea0003800200 */
.L_x_8442:
        /* <DEDUP_REMOVED lines=31> */
.L_x_8446:
[----:B------:R-:W-:Y:S05]  /*1b60*/  BSYNC.RECONVERGENT B1 ;  /* 0x0000000000017941 */ /* 0x000fea0003800200 */
.L_x_8445:
        /* <DEDUP_REMOVED lines=14> */
.L_x_8438:
[----:B------:R-:W-:Y:S05]  /*1c50*/  BSYNC.RECONVERGENT B0 ;  /* 0x0000000000007941 */ /* 0x000fea0003800200 */
.L_x_8437:
        /* <DEDUP_REMOVED lines=42> */
.L_x_8448:
[----:B------:R-:W-:Y:S05]  /*1f00*/  BSYNC.RECONVERGENT B0 ;  /* 0x0000000000007941 */ /* 0x000fea0003800200 */
.L_x_8447:
        /* <DEDUP_REMOVED lines=33> */
.L_x_8450:
[----:B------:R-:W-:Y:S05]  /*2120*/  BSYNC.RECONVERGENT B0 ;  /* 0x0000000000007941 */ /* 0x000fea0003800200 */
.L_x_8449:
        /* <DEDUP_REMOVED lines=18> */
.L_x_8452:
[----:B------:R-:W-:Y:S05]  /*2250*/  BSYNC.RECONVERGENT B0 ;  /* 0x0000000000007941 */ /* 0x000fea0003800200 */
.L_x_8451:
        /* <DEDUP_REMOVED lines=33> */
.L_x_8454:
[----:B------:R-:W-:Y:S05]  /*2470*/  BSYNC.RECONVERGENT B0 ;  /* 0x0000000000007941 */ /* 0x000fea0003800200 */
.L_x_8453:
        /* <DEDUP_REMOVED lines=48> */
.L_x_8426:
[----:B------:R-:W-:Y:S01]  /*2780*/  HFMA2 R12, -RZ, RZ, 0, 9.5367431640625e-07 ;  /* 0x00000010ff0c7431 */ /* 0x000fe200000001ff */
[----:B------:R-:W-:Y:S02]  /*2790*/  MOV R11, 0x1f ;  /* 0x0000001f000b7802 */ /* 0x000fe40000000f00 */
[----:B------:R-:W-:-:S07]  /*27a0*/  MOV R15, 0xffffffff ;  /* 0xffffffff000f7802 */ /* 0x000fce0000000f00 */
[----:B------:R-:W-:Y:S05]  /*27b0*/  WARPSYNC.COLLECTIVE R15, `(.L_x_8455) ;  /* 0x000000000f087348 */ /* 0x000fea0003c00000 */
[----:B------:R0:W1:Y:S02]  /*27c0*/  SHFL.BFLY P6, R14, R13, R12, R11 ;  /* 0x0c00000c0d0e7389 */ /* 0x00006400000c000b */
[----:B01----:R-:W-:Y:S05]  /*27d0*/  ENDCOLLECTIVE ;  /* 0x000000000000791b */ /* 0x003fea0003800000 */
.L_x_8455:
[----:B------:R-:W-:Y:S01]  /*27e0*/  HFMA2 R12, -RZ, RZ, 0, 4.76837158203125e-07 ;  /* 0x00000008ff0c7431 */ /* 0x000fe200000001ff */
[----:B------:R-:W-:-:S04]  /*27f0*/  FMNMX.FTZ R0, R14, -3.40282346638528859812e+38, !PT ;  /* 0xff7fffff0e007809 */ /* 0x000fc80007810000 */
[----:B------:R-:W-:-:S07]  /*2800*/  MOV R13, R0 ;  /* 0x00000000000d7202 */ /* 0x000fce0000000f00 */
[----:B------:R-:W-:Y:S05]  /*2810*/  WARPSYNC.COLLECTIVE R15, `(.L_x_8456) ;  /* 0x000000000f087348 */ /* 0x000fea0003c00000 */
[----:B------:R0:W1:Y:S02]  /*2820*/  SHFL.BFLY P6, R14, R13, R12, R11 ;  /* 0x0c00000c0d0e7389 */ /* 0x00006400000c000b */
[----:B01----:R-:W-:Y:S05]  /*2830*/  ENDCOLLECTIVE ;  /* 0x000000000000791b */ /* 0x003fea0003800000 */
.L_x_8456:
[----:B------:R-:W-:Y:S01]  /*2840*/  HFMA2 R12, -RZ, RZ, 0, 2.384185791015625e-07 ;  /* 0x00000004ff0c7431 */ /* 0x000fe200000001ff */
[----:B------:R-:W-:-:S04]  /*2850*/  FMNMX.FTZ R2, R0, R14, !PT ;  /* 0x0000000e00027209 */ /* 0x000fc80007810000 */
[----:B------:R-:W-:-:S07]  /*2860*/  MOV R13, R2 ;  /* 0x00000002000d7202 */ /* 0x000fce0000000f00 */
[----:B------:R-:W-:Y:S05]  /*2870*/  WARPSYNC.COLLECTIVE R15, `(.L_x_8457) ;  /* 0x000000000f087348 */ /* 0x000fea0003c00000 */
[----:B------:R0:W1:Y:S02]  /*2880*/  SHFL.BFLY P6, R14, R13, R12, R11 ;  /* 0x0c00000c0d0e7389 */ /* 0x00006400000c000b */
[----:B01----:R-:W-:Y:S05]  /*2890*/  ENDCOLLECTIVE ;  /* 0x000000000000791b */ /* 0x003fea0003800000 */
.L_x_8457:
[----:B------:R-:W-:Y:S01]  /*28a0*/  HFMA2 R12, -RZ, RZ, 0, 1.1920928955078125e-07 ;  /* 0x00000002ff0c7431 */ /* 0x000fe200000001ff */
[----:B------:R-:W-:-:S04]  /*28b0*/  FMNMX.FTZ R3, R2, R14, !PT ;  /* 0x0000000e02037209 */ /* 0x000fc80007810000 */
[----:B------:R-:W-:-:S07]  /*28c0*/  MOV R13, R3 ;  /* 0x00000003000d7202 */ /* 0x000fce0000000f00 */
[----:B------:R-:W-:Y:S05]  /*28d0*/  WARPSYNC.COLLECTIVE R15, `(.L_x_8458) ;  /* 0x000000000f087348 */ /* 0x000fea0003c00000 */
[----:B------:R0:W1:Y:S02]  /*28e0*/  SHFL.BFLY P6, R14, R13, R12, R11 ;  /* 0x0c00000c0d0e7389 */ /* 0x00006400000c000b */
[----:B01----:R-:W-:Y:S05]  /*28f0*/  ENDCOLLECTIVE ;  /* 0x000000000000791b */ /* 0x003fea0003800000 */
.L_x_8458:
[----:B------:R-:W-:Y:S01]  /*2900*/  HFMA2 R12, -RZ, RZ, 0, 5.9604644775390625e-08 ;  /* 0x00000001ff0c7431 */ /* 0x000fe200000001ff */
[----:B------:R-:W-:-:S04]  /*2910*/  FMNMX.FTZ R4, R3, R14, !PT ;  /* 0x0000000e03047209 */ /* 0x000fc80007810000 */
[----:B------:R-:W-:-:S07]  /*2920*/  MOV R13, R4 ;  /* 0x00000004000d7202 */ /* 0x000fce0000000f00 */
[----:B------:R-:W-:Y:S05]  /*2930*/  WARPSYNC.COLLECTIVE R15, `(.L_x_8459) ;  /* 0x000000000f087348 */ /* 0x000fea0003c00000 */
[----:B------:R0:W1:Y:S02]  /*2940*/  SHFL.BFLY P6, R14, R13, R12, R11 ;  /* 0x0c00000c0d0e7389 */ /* 0x00006400000c000b */
[----:B01----:R-:W-:Y:S05]  /*2950*/  ENDCOLLECTIVE ;  /* 0x000000000000791b */ /* 0x003fea0003800000 */
.L_x_8459:
[----:B------:R-:W-:Y:S05]  /*2960*/  BRA `(.L_x_8460) ;  /* 0xffffffd800647947 */ /* 0x000fea000383ffff */
.L_x_8461:
        /* <DEDUP_REMOVED lines=9> */
.L_x_25737:


//--------------------- .text._ZN4vllm25paged_attention_v1_kernelI13__nv_bfloat16hLi112ELi32ELi128ELNS_18Fp8KVCacheDataTypeE1ELb0EEEvPT_PKS3_PKT0_S9_ifPKiSB_iPKfiiiSD_SD_iiiii --------------------------
	.section	.text._ZN4vllm25paged_attention_v1_kernelI13__nv_bfloat16hLi112ELi32ELi128ELNS_18Fp8KVCacheDataTypeE1ELb0EEEvPT_PKS3_PKT0_S9_ifPKiSB_iPKfiiiSD_SD_iiiii,"ax",@progbits
	.align	128
        .global         _ZN4vllm25paged_attention_v1_kernelI13__nv_bfloat16hLi112ELi32ELi128ELNS_18Fp8KVCacheDataTypeE1ELb0EEEvPT_PKS3_PKT0_S9_ifPKiSB_iPKfiiiSD_SD_iiiii
        .type           _ZN4vllm25paged_attention_v1_kernelI13__nv_bfloat16hLi112ELi32ELi128ELNS_18Fp8KVCacheDataTypeE1ELb0EEEvPT_PKS3_PKT0_S9_ifPKiSB_iPKfiiiSD_SD_iiiii,@function
        .size           _ZN4vllm25paged_attention_v1_kernelI13__nv_bfloat16hLi112ELi32ELi128ELNS_18Fp8KVCacheDataTypeE1ELb0EEEvPT_PKS3_PKT0_S9_ifPKiSB_iPKfiiiSD_SD_iiiii,(.L_x_25738 - _ZN4vllm25paged_attention_v1_kernelI13__nv_bfloat16hLi112ELi32ELi128ELNS_18Fp8KVCacheDataTypeE1ELb0EEEvPT_PKS3_PKT0_S9_ifPKiSB_iPKfiiiSD_SD_iiiii)
        .other          _ZN4vllm25paged_attention_v1_kernelI13__nv_bfloat16hLi112ELi32ELi128ELNS_18Fp8KVCacheDataTypeE1ELb0EEEvPT_PKS3_PKT0_S9_ifPKiSB_iPKfiiiSD_SD_iiiii,@"STO_CUDA_ENTRY STV_DEFAULT"
_ZN4vllm25paged_attention_v1_kernelI13__nv_bfloat16hLi112ELi32ELi128ELNS_18Fp8KVCacheDataTypeE1ELb0EEEvPT_PKS3_PKT0_S9_ifPKiSB_iPKfiiiSD_SD_iiiii:
.text._ZN4vllm25paged_attention_v1_kernelI13__nv_bfloat16hLi112ELi32ELi128ELNS_18Fp8KVCacheDataTypeE1ELb0EEEvPT_PKS3_PKT0_S9_ifPKiSB_iPKfiiiSD_SD_iiiii:
        /* <DEDUP_REMOVED lines=35> */
.L_x_8463:
[----:B------:R-:W-:Y:S05]  /*0230*/  BSYNC.RECONVERGENT B6 ;  /* 0x0000000000067941 */ /* 0x000fea0003800200 */
.L_x_8462:
        /* <DEDUP_REMOVED lines=12> */
.L_x_8498:
        /* <DEDUP_REMOVED lines=39> */
.L_x_8469:
        /* <DEDUP_REMOVED lines=11> */
.L_x_8468:
[----:B------:R-:W-:Y:S05]  /*0620*/  BSYNC.RECONVERGENT B1 ;  /* 0x0000000000017941 */ /* 0x000fea0003800200 */
.L_x_8467:
        /* <DEDUP_REMOVED lines=12> */
.L_x_8472:
        /* <DEDUP_REMOVED lines=100> */
.L_x_8471:
[----:B------:R-:W-:Y:S05]  /*0d30*/  BSYNC.RECONVERGENT B1 ;  /* 0x0000000000017941 */ /* 0x000fea0003800200 */
.L_x_8470:
        /* <DEDUP_REMOVED lines=55> */
.L_x_8474:
[----:B------:R-:W-:Y:S05]  /*10b0*/  BSYNC.RECONVERGENT B1 ;  /* 0x0000000000017941 */ /* 0x000fea0003800200 */
.L_x_8473:
        /* <DEDUP_REMOVED lines=26> */
.L_x_8466:
[----:B------:R-:W-:Y:S05]  /*1260*/  BSYNC.RECONVERGENT B0 ;  /* 0x0000000000007941 */ /* 0x000fea0003800200 */
.L_x_8465:
        /* <DEDUP_REMOVED lines=39> */
.L_x_8479:
[----:B------:R-:W0:Y:S01]  /*14e0*/  LDS R5, [R4] ;  /* 0x0000000004057984 */ /* 0x000e220000000800 */
[----:B------:R-:W-:-:S04]  /*14f0*/  IADD3 R7, PT, PT, R7, 0x1, RZ ;  /* 0x0000000107077810 */ /* 0x000fc80007ffe0ff */
[----:B------:R-:W-:Y:S01]  /*1500*/  ISETP.NE.AND P0, PT, R7, RZ, PT ;  /* 0x000000ff0700720c */ /* 0x000fe20003f05270 */
[----:B0-----:R-:W-:-:S05]  /*1510*/  FMUL.FTZ R5, R5, R2 ;  /* 0x0000000205057220 */ /* 0x001fca0000410000 */
[----:B------:R0:W-:Y:S02]  /*1520*/  STS [R4], R5 ;  /* 0x0000000504007388 */ /* 0x0001e40000000800 */
[----:B0-----:R-:W-:-:S05]  /*1530*/  IADD3 R4, PT, PT, R4, 0x200, RZ ;  /* 0x0000020004047810 */ /* 0x001fca0007ffe0ff */
[----:B------:R-:W-:Y:S05]  /*1540*/  @P0 BRA `(.L_x_8479) ;  /* 0xfffffffc00e40947 */ /* 0x000fea000383ffff */
.L_x_8478:
[----:B------:R-:W-:Y:S05]  /*1550*/  BSYNC.RECONVERGENT B1 ;  /* 0x0000000000017941 */ /* 0x000fea0003800200 */
.L_x_8477:
        /* <DEDUP_REMOVED lines=12> */
.L_x_8482:
        /* <DEDUP_REMOVED lines=52> */
.L_x_8481:
[----:B------:R-:W-:Y:S05]  /*1960*/  BSYNC.RECONVERGENT B1 ;  /* 0x0000000000017941 */ /* 0x000fea0003800200 */
.L_x_8480:
        /* <DEDUP_REMOVED lines=31> */
.L_x_8484:
[----:B------:R-:W-:Y:S05]  /*1b60*/  BSYNC.RECONVERGENT B1 ;  /* 0x0000000000017941 */ /* 0x000fea0003800200 */
.L_x_8483:
        /* <DEDUP_REMOVED lines=14> */
.L_x_8476:
[----:B------:R-:W-:Y:S05]  /*1c50*/  BSYNC.RECONVERGENT B0 ;  /* 0x0000000000007941 */ /* 0x000fea0003800200 */
.L_x_8475:
        /* <DEDUP_REMOVED lines=40> */
.L_x_8486:
[----:B------:R-:W-:Y:S05]  /*1ee0*/  BSYNC.RECONVERGENT B0 ;  /* 0x0000000000007941 */ /* 0x000fea0003800200 */
.L_x_8485:
        /* <DEDUP_REMOVED lines=31> */
.L_x_8488:
[----:B------:R-:W-:Y:S05]  /*20e0*/  BSYNC.RECONVERGENT B0 ;  /* 0x0000000000007941 */ /* 0x000fea0003800200 */
.L_x_8487:
        /* <DEDUP_REMOVED lines=17> */
.L_x_8490:
[----:B------:R-:W-:Y:S05]  /*2200*/  BSYNC.RECONVERGENT B0 ;  /* 0x0000000000007941 */ /* 0x000fea0003800200 */
.L_x_8489:
        /* <DEDUP_REMOVED lines=31> */
.L_x_8492:
[----:B------:R-:W-:Y:S05]  /*2400*/  BSYNC.RECONVERGENT B0 ;  /* 0x0000000000007941 */ /* 0x000fea0003800200 */
.L_x_8491:
        /* <DEDUP_REMOVED lines=46> */
.L_x_8464:
[----:B------:R-:W-:Y:S01]  /*26f0*/  HFMA2 R12, -RZ, RZ, 0, 9.5367431640625e-07 ;  /* 0x00000010ff0c7431 */ /* 0x000fe200000001ff */
[----:B------:R-:W-:Y:S02]  /*2700*/  MOV R11, 0x1f ;  /* 0x0000001f000b7802 */ /* 0x000fe40000000f00 */
[----:B------:R-:W-:-:S07]  /*2710*/  MOV R15, 0xffffffff ;  /* 0xffffffff000f7802 */ /* 0x000fce0000000f00 */
[----:B------:R-:W-:Y:S05]  /*2720*/  WARPSYNC.COLLECTIVE R15, `(.L_x_8493) ;  /* 0x000000000f087348 */ /* 0x000fea0003c00000 */
[----:B------:R0:W1:Y:S02]  /*2730*/  SHFL.BFLY P6, R14, R13, R12, R11 ;  /* 0x0c00000c0d0e7389 */ /* 0x00006400000c000b */
[----:B01----:R-:W-:Y:S05]  /*2740*/  ENDCOLLECTIVE ;  /* 0x000000000000791b */ /* 0x003fea0003800000 */
.L_x_8493:
[----:B------:R-:W-:Y:S01]  /*2750*/  HFMA2 R12, -RZ, RZ, 0, 4.76837158203125e-07 ;  /* 0x00000008ff0c7431 */ /* 0x000fe200000001ff */
[----:B------:R-:W-:-:S04]  /*2760*/  FMNMX.FTZ R0, R14, -3.40282346638528859812e+38, !PT ;  /* 0xff7fffff0e007809 */ /* 0x000fc80007810000 */
[----:B------:R-:W-:-:S07]  /*2770*/  MOV R13, R0 ;  /* 0x00000000000d7202 */ /* 0x000fce0000000f00 */
[----:B------:R-:W-:Y:S05]  /*2780*/  WARPSYNC.COLLECTIVE R15, `(.L_x_8494) ;  /* 0x000000000f087348 */ /* 0x000fea0003c00000 */
[----:B------:R0:W1:Y:S02]  /*2790*/  SHFL.BFLY P6, R14, R13, R12, R11 ;  /* 0x0c00000c0d0e7389 */ /* 0x00006400000c000b */
[----:B01----:R-:W-:Y:S05]  /*27a0*/  ENDCOLLECTIVE ;  /* 0x000000000000791b */ /* 0x003fea0003800000 */
.L_x_8494:
[----:B------:R-:W-:Y:S01]  /*27b0*/  HFMA2 R12, -RZ, RZ, 0, 2.384185791015625e-07 ;  /* 0x00000004ff0c7431 */ /* 0x000fe200000001ff */
[----:B------:R-:W-:-:S04]  /*27c0*/  FMNMX.FTZ R2, R0, R14, !PT ;  /* 0x0000000e00027209 */ /* 0x000fc80007810000 */
[----:B------:R-:W-:-:S07]  /*27d0*/  MOV R13, R2 ;  /* 0x00000002000d7202 */ /* 0x000fce0000000f00 */
[----:B------:R-:W-:Y:S05]  /*27e0*/  WARPSYNC.COLLECTIVE R15, `(.L_x_8495) ;  /* 0x000000000f087348 */ /* 0x000fea0003c00000 */
[----:B------:R0:W1:Y:S02]  /*27f0*/  SHFL.BFLY P6, R14, R13, R12, R11 ;  /* 0x0c00000c0d0e7389 */ /* 0x00006400000c000b */
[----:B01----:R-:W-:Y:S05]  /*2800*/  ENDCOLLECTIVE ;  /* 0x000000000000791b */ /* 0x003fea0003800000 */
.L_x_8495:
[----:B------:R-:W-:Y:S01]  /*2810*/  HFMA2 R12, -RZ, RZ, 0, 1.1920928955078125e-07 ;  /* 0x00000002ff0c7431 */ /* 0x000fe200000001ff */
[----:B------:R-:W-:-:S04]  /*2820*/  FMNMX.FTZ R3, R2, R14, !PT ;  /* 0x0000000e02037209 */ /* 0x000fc80007810000 */
[----:B------:R-:W-:-:S07]  /*2830*/  MOV R13, R3 ;  /* 0x00000003000d7202 */ /* 0x000fce0000000f00 */
[----:B------:R-:W-:Y:S05]  /*2840*/  WARPSYNC.COLLECTIVE R15, `(.L_x_8496) ;  /* 0x000000000f087348 */ /* 0x000fea0003c00000 */
[----:B------:R0:W1:Y:S02]  /*2850*/  SHFL.BFLY P6, R14, R13, R12, R11 ;  /* 0x0c00000c0d0e7389 */ /* 0x00006400000c000b */
[----:B01----:R-:W-:Y:S05]  /*2860*/  ENDCOLLECTIVE ;  /* 0x000000000000791b */ /* 0x003fea0003800000 */
.L_x_8496:
[----:B------:R-:W-:Y:S01]  /*2870*/  HFMA2 R12, -RZ, RZ, 0, 5.9604644775390625e-08 ;  /* 0x00000001ff0c7431 */ /* 0x000fe200000001ff */
[----:B------:R-:W-:-:S04]  /*2880*/  FMNMX.FTZ R4, R3, R14, !PT ;  /* 0x0000000e03047209 */ /* 0x000fc80007810000 */
[----:B------:R-:W-:-:S07]  /*2890*/  MOV R13, R4 ;  /* 0x00000004000d7202 */ /* 0x000fce0000000f00 */
[----:B------:R-:W-:Y:S05]  /*28a0*/  WARPSYNC.COLLECTIVE R15, `(.L_x_8497) ;  /* 0x000000000f087348 */ /* 0x000fea0003c00000 */
[----:B------:R0:W1:Y:S02]  /*28b0*/  SHFL.BFLY P6, R14, R13, R12, R11 ;  /* 0x0c00000c0d0e7389 */ /* 0x00006400000c000b */
[----:B01----:R-:W-:Y:S05]  /*28c0*/  ENDCOLLECTIVE ;  /* 0x000000000000791b */ /* 0x003fea0003800000 */
.L_x_8497:
[----:B------:R-:W-:Y:S05]  /*28d0*/  BRA `(.L_x_8498) ;  /* 0xffffffd800887947 */ /* 0x000fea000383ffff */
.L_x_8499:
        /* <DEDUP_REMOVED lines=10> */
.L_x_25738:


//--------------------- .text._ZN4vllm25paged_attention_v1_kernelI13__nv_bfloat16hLi96ELi32ELi128ELNS_18Fp8KVCacheDataTypeE1ELb0EEEvPT_PKS3_PKT0_S9_ifPKiSB_iPKfiiiSD_SD_iiiii --------------------------
	.section	.text._ZN4vllm25paged_attention_v1_kernelI13__nv_bfloat16hLi96ELi32ELi128ELNS_18Fp8KVCacheDataTypeE1ELb0EEEvPT_PKS3_PKT0_S9_ifPKiSB_iPKfiiiSD_SD_iiiii,"ax",@progbits
	.align	128
        .global         _ZN4vllm25paged_attention_v1_kernelI13__nv_bfloat16hLi96ELi32ELi128ELNS_18Fp8KVCacheDataTypeE1ELb0EEEvPT_PKS3_PKT0_S9_ifPKiSB_iPKfiiiSD_SD_iiiii
        .type           _ZN4vllm25paged_attention_v1_kernelI13__nv_bfloat16hLi96ELi32ELi128ELNS_18Fp8KVCacheDataTypeE1ELb0EEEvPT_PKS3_PKT0_S9_ifPKiSB_iPKfiiiSD_SD_iiiii,@function
        .size           _ZN4vllm25paged_attention_v1_kernelI13__nv_bfloat16hLi96ELi32ELi128ELNS_18Fp8KVCacheDataTypeE1ELb0EEEvPT_PKS3_PKT0_S9_ifPKiSB_iPKfiiiSD_SD_iiiii,(.L_x_25739 - _ZN4vllm25paged_attention_v1_kernelI13__nv_bfloat16hLi96ELi32ELi128ELNS_18Fp8KVCacheDataTypeE1ELb0EEEvPT_PKS3_PKT0_S9_ifPKiSB_iPKfiiiSD_SD_iiiii)
        .other          _ZN4vllm25paged_attention_v1_kernelI13__nv_bfloat16hLi96ELi32ELi128ELNS_18Fp8KVCacheDataTypeE1ELb0EEEvPT_PKS3_PKT0_S9_ifPKiSB_iPKfiiiSD_SD_iiiii,@"STO_CUDA_ENTRY STV_DEFAULT"
_ZN4vllm25paged_attention_v1_kernelI13__nv_bfloat16hLi96ELi32ELi128ELNS_18Fp8KVCacheDataTypeE1ELb0EEEvPT_PKS3_PKT0_S9_ifPKiSB_iPKfiiiSD_SD_iiiii:
.text._ZN4vllm25paged_attention_v1_kernelI13__nv_bfloat16hLi96ELi32ELi128ELNS_18Fp8KVCacheDataTypeE1ELb0EEEvPT_PKS3_PKT0_S9_ifPKiSB_iPKfiiiSD_SD_iiiii:
        /* <DEDUP_REMOVED lines=35> */
.L_x_8501:
[----:B------:R-:W-:Y:S05]  /*0230*/  BSYNC.RECONVERGENT B6 ;  /* 0x0000000000067941 */ /* 0x000fea0003800200 */
.L_x_8500:
        /* <DEDUP_REMOVED lines=12> */
.L_x_8536:
        /* <DEDUP_REMOVED lines=39> */
.L_x_8507:
        /* <DEDUP_REMOVED lines=11> */
.L_x_8506:
[----:B------:R-:W-:Y:S05]  /*0620*/  BSYNC.RECONVERGENT B1 ;  /* 0x0000000000017941 */ /* 0x000fea0003800200 */
.L_x_8505:
        /* <DEDUP_REMOVED lines=12> */
.L_x_8510:
        /* <DEDUP_REMOVED lines=100> */
.L_x_8509:
[----:B------:R-:W-:Y:S05]  /*0d30*/  BSYNC.RECONVERGENT B1 ;  /* 0x0000000000017941 */ /* 0x000fea0003800200 */
.L_x_8508:
        /* <DEDUP_REMOVED lines=55> */
.L_x_8512:
[----:B------:R-:W-:Y:S05]  /*10b0*/  BSYNC.RECONVERGENT B1 ;  /* 0x0000000000017941 */ /* 0x000fea0003800200 */
.L_x_8511:
        /* <DEDUP_REMOVED lines=26> */
.L_x_8504:
[----:B------:R-:W-:Y:S05]  /*1260*/  BSYNC.RECONVERGENT B0 ;  /* 0x0000000000007941 */ /* 0x000fea0003800200 */
.L_x_8503:
        /* <DEDUP_REMOVED lines=39> */
.L_x_8517:
[----:B------:R-:W0:Y:S01]  /*14e0*/  LDS R5, [R4] ;  /* 0x0000000004057984 */ /* 0x000e220000000800 */
[----:B------:R-:W-:-:S04]  /*14f0*/  IADD3 R7, PT, PT, R7, 0x1, RZ ;  /* 0x0000000107077810 */ /* 0x000fc80007ffe0ff */
[----:B------:R-:W-:Y:S01]  /*1500*/  ISETP.NE.AND P0, PT, R7, RZ, PT ;  /* 0x000000ff0700720c */ /* 0x000fe20003f05270 */
[----:B0-----:R-:W-:-:S05]  /*1510*/  FMUL.FTZ R5, R5, R2 ;  /* 0x0000000205057220 */ /* 0x001fca0000410000 */
[----:B------:R0:W-:Y:S02]  /*1520*/  STS [R4], R5 ;  /* 0x0000000504007388 */ /* 0x0001e40000000800 */
[----:B0-----:R-:W-:-:S05]  /*1530*/  IADD3 R4, PT, PT, R4, 0x200, RZ ;  /* 0x0000020004047810 */ /* 0x001fca0007ffe0ff */
[----:B------:R-:W-:Y:S05]  /*1540*/  @P0 BRA `(.L_x_8517) ;  /* 0xfffffffc00e40947 */ /* 0x000fea000383ffff */
.L_x_8516:
[----:B------:R-:W-:Y:S05]  /*1550*/  BSYNC.RECONVERGENT B1 ;  /* 0x0000000000017941 */ /* 0x000fea0003800200 */
.L_x_8515:
        /* <DEDUP_REMOVED lines=12> */
.L_x_8520:
        /* <DEDUP_REMOVED lines=52> */
.L_x_8519:
[----:B------:R-:W-:Y:S05]  /*1960*/  BSYNC.RECONVERGENT B1 ;  /* 0x0000000000017941 */ /* 0x000fea0003800200 */
.L_x_8518:
        /* <DEDUP_REMOVED lines=31> */
.L_x_8522:
[----:B------:R-:W-:Y:S05]  /*1b60*/  BSYNC.RECONVERGENT B1 ;  /* 0x0000000000017941 */ /* 0x000fea0003800200 */
.L_x_8521:
        /* <DEDUP_REMOVED lines=14> */
.L_x_8514:
[----:B------:R-:W-:Y:S05]  /*1c50*/  BSYNC.RECONVERGENT B0 ;  /* 0x0000000000007941 */ /* 0x000fea0003800200 */
.L_x_8513:
        /* <DEDUP_REMOVED lines=37> */
.L_x_8524:
[----:B------:R-:W-:Y:S05]  /*1eb0*/  BSYNC.RECONVERGENT B0 ;  /* 0x0000000000007941 */ /* 0x000fea0003800200 */
.L_x_8523:
        /* <DEDUP_REMOVED lines=27> */
.L_x_8526:
[----:B------:R-:W-:Y:S05]  /*2070*/  BSYNC.RECONVERGENT B0 ;  /* 0x0000000000007941 */ /* 0x000fea0003800200 */
.L_x_8525:
        /* <DEDUP_REMOVED lines=15> */
.L_x_8528:
[----:B------:R-:W-:Y:S05]  /*2170*/  BSYNC.RECONVERGENT B0 ;  /* 0x0000000000007941 */ /* 0x000fea0003800200 */
.L_x_8527:
        /* <DEDUP_REMOVED lines=27> */
.L_x_8530:
[----:B------:R-:W-:Y:S05]  /*2330*/  BSYNC.RECONVERGENT B0 ;  /* 0x0000000000007941 */ /* 0x000fea0003800200 */
.L_x_8529:
        /* <DEDUP_REMOVED lines=42> */
.L_x_8502:
[----:B------:R-:W-:Y:S01]  /*25e0*/  HFMA2 R12, -RZ, RZ, 0, 9.5367431640625e-07 ;  /* 0x00000010ff0c7431 */ /* 0x000fe200000001ff */
[----:B------:R-:W-:Y:S02]  /*25f0*/  MOV R11, 0x1f ;  /* 0x0000001f000b7802 */ /* 0x000fe40000000f00 */
[----:B------:R-:W-:-:S07]  /*2600*/  MOV R15, 0xffffffff ;  /* 0xffffffff000f7802 */ /* 0x000fce0000000f00 */
[----:B------:R-:W-:Y:S05]  /*2610*/  WARPSYNC.COLLECTIVE R15, `(.L_x_8531) ;  /* 0x000000000f087348 */ /* 0x000fea0003c00000 */
[----:B------:R0:W1:Y:S02]  /*2620*/  SHFL.BFLY P6, R14, R13, R12, R11 ;  /* 0x0c00000c0d0e7389 */ /* 0x00006400000c000b */
[----:B01----:R-:W-:Y:S05]  /*2630*/  ENDCOLLECTIVE ;  /* 0x000000000000791b */ /* 0x003fea0003800000 */
.L_x_8531:
[----:B------:R-:W-:Y:S01]  /*2640*/  HFMA2 R12, -RZ, RZ, 0, 4.76837158203125e-07 ;  /* 0x00000008ff0c7431 */ /* 0x000fe200000001ff */
[----:B------:R-:W-:-:S04]  /*2650*/  FMNMX.FTZ R0, R14, -3.40282346638528859812e+38, !PT ;  /* 0xff7fffff0e007809 */ /* 0x000fc80007810000 */
[----:B------:R-:W-:-:S07]  /*2660*/  MOV R13, R0 ;  /* 0x00000000000d7202 */ /* 0x000fce0000000f00 */
[----:B------:R-:W-:Y:S05]  /*2670*/  WARPSYNC.COLLECTIVE R15, `(.L_x_8532) ;  /* 0x000000000f087348 */ /* 0x000fea0003c00000 */
[----:B------:R0:W1:Y:S02]  /*2680*/  SHFL.BFLY P6, R14, R13, R12, R11 ;  /* 0x0c00000c0d0e7389 */ /* 0x00006400000c000b */
[----:B01----:R-:W-:Y:S05]  /*2690*/  ENDCOLLECTIVE ;  /* 0x000000000000791b */ /* 0x003fea0003800000 */
.L_x_8532:
[----:B------:R-:W-:Y:S01]  /*26a0*/  HFMA2 R12, -RZ, RZ, 0, 2.384185791015625e-07 ;  /* 0x00000004ff0c7431 */ /* 0x000fe200000001ff */
[----:B------:R-:W-:-:S04]  /*26b0*/  FMNMX.FTZ R2, R0, R14, !PT ;  /* 0x0000000e00027209 */ /* 0x000fc80007810000 */
[----:B------:R-:W-:-:S07]  /*26c0*/  MOV R13, R2 ;  /* 0x00000002000d7202 */ /* 0x000fce0000000f00 */
[----:B------:R-:W-:Y:S05]  /*26d0*/  WARPSYNC.COLLECTIVE R15, `(.L_x_8533) ;  /* 0x000000000f087348 */ /* 0x000fea0003c00000 */
[----:B------:R0:W1:Y:S02]  /*26e0*/  SHFL.BFLY P6, R14, R13, R12, R11 ;  /* 0x0c00000c0d0e7389 */ /* 0x00006400000c000b */
[----:B01----:R-:W-:Y:S05]  /*26f0*/  ENDCOLLECTIVE ;  /* 0x000000000000791b */ /* 0x003fea0003800000 */
.L_x_8533:
[----:B------:R-:W-:Y:S01]  /*2700*/  HFMA2 R12, -RZ, RZ, 0, 1.1920928955078125e-07 ;  /* 0x00000002ff0c7431 */ /* 0x000fe200000001ff */
[----:B------:R-:W-:-:S04]  /*2710*/  FMNMX.FTZ R3, R2, R14, !PT ;  /* 0x0000000e02037209 */ /* 0x000fc80007810000 */
[----:B------:R-:W-:-:S07]  /*2720*/  MOV R13, R3 ;  /* 0x00000003000d7202 */ /* 0x000fce0000000f00 */
[----:B------:R-:W-:Y:S05]  /*2730*/  WARPSYNC.COLLECTIVE R15, `(.L_x_8534) ;  /* 0x000000000f087348 */ /* 0x000fea0003c00000 */
[----:B------:R0:W1:Y:S02]  /*2740*/  SHFL.BFLY P6, R14, R13, R12, R11 ;  /* 0x0c00000c0d0e7389 */ /* 0x00006400000c000b */
[----:B01----:R-:W-:Y:S05]  /*2750*/  ENDCOLLECTIVE ;  /* 0x000000000000791b */ /* 0x003fea0003800000 */
.L_x_8534:
[----:B------:R-:W-:Y:S01]  /*2760*/  HFMA2 R12, -RZ, RZ, 0, 5.9604644775390625e-08 ;  /* 0x00000001ff0c7431 */ /* 0x000fe200000001ff */
[----:B------:R-:W-:-:S04]  /*2770*/  FMNMX.FTZ R4, R3, R14, !PT ;  /* 0x0000000e03047209 */ /* 0x000fc80007810000 */
[----:B------:R-:W-:-:S07]  /*2780*/  MOV R13, R4 ;  /* 0x00000004000d7202 */ /* 0x000fce0000000f00 */
[----:B------:R-:W-:Y:S05]  /*2790*/  WARPSYNC.COLLECTIVE R15, `(.L_x_8535) ;  /* 0x000000000f087348 */ /* 0x000fea0003c00000 */
[----:B------:R0:W1:Y:S02]  /*27a0*/  SHFL.BFLY P6, R14, R13, R12, R11 ;  /* 0x0c00000c0d0e7389 */ /* 0x00006400000c000b */
[----:B01----:R-:W-:Y:S05]  /*27b0*/  ENDCOLLECTIVE ;  /* 0x000000000000791b */ /* 0x003fea0003800000 */
.L_x_8535:
[----:B------:R-:W-:Y:S05]  /*27c0*/  BRA `(.L_x_8536) ;  /* 0xffffffd800cc7947 */ /* 0x000fea000383ffff */
.L_x_8537:
        /* <DEDUP_REMOVED lines=11> */
.L_x_25739:


//--------------------- .text._ZN4vllm25paged_attention_v1_kernelI13__nv_bfloat16hLi80ELi32ELi128ELNS_18Fp8KVCacheDataTypeE1ELb0EEEvPT_PKS3_PKT0_S9_ifPKiSB_iPKfiiiSD_SD_iiiii --------------------------
	.section	.text._ZN4vllm25paged_attention_v1_kernelI13__nv_bfloat16hLi80ELi32ELi128ELNS_18Fp8KVCacheDataTypeE1ELb0EEEvPT_PKS3_PKT0_S9_ifPKiSB_iPKfiiiSD_SD_iiiii,"ax",@progbits
	.align	128
        .global         _ZN4vllm25paged_attention_v1_kernelI13__nv_bfloat16hLi80ELi32ELi128ELNS_18Fp8KVCacheDataTypeE1ELb0EEEvPT_PKS3_PKT0_S9_ifPKiSB_iPKfiiiSD_SD_iiiii
        .type           _ZN4vllm25paged_attention_v1_kernelI13__nv_bfloat16hLi80ELi32ELi128ELNS_18Fp8KVCacheDataTypeE1ELb0EEEvPT_PKS3_PKT0_S9_ifPKiSB_iPKfiiiSD_SD_iiiii,@function
        .size           _ZN4vllm25paged_attention_v1_kernelI13__nv_bfloat16hLi80ELi32ELi128ELNS_18Fp8KVCacheDataTypeE1ELb0EEEvPT_PKS3_PKT0_S9_ifPKiSB_iPKfiiiSD_SD_iiiii,(.L_x_25740 - _ZN4vllm25paged_attention_v1_kernelI13__nv_bfloat16hLi80ELi32ELi128ELNS_18Fp8KVCacheDataTypeE1ELb0EEEvPT_PKS3_PKT0_S9_ifPKiSB_iPKfiiiSD_SD_iiiii)
        .other          _ZN4vllm25paged_attention_v1_kernelI13__nv_bfloat16hLi80ELi32ELi128ELNS_18Fp8KVCacheDataTypeE1ELb0EEEvPT_PKS3_PKT0_S9_ifPKiSB_iPKfiiiSD_SD_iiiii,@"STO_CUDA_ENTRY STV_DEFAULT"
_ZN4vllm25paged_attention_v1_kernelI13__nv_bfloat16hLi80ELi32ELi128ELNS_18Fp8KVCacheDataTypeE1ELb0EEEvPT_PKS3_PKT0_S9_ifPKiSB_iPKfiiiSD_SD_iiiii:
.text._ZN4vllm25paged_attention_v1_kernelI13__nv_bfloat16hLi80ELi32ELi128ELNS_18Fp8KVCacheDataTypeE1ELb0EEEvPT_PKS3_PKT0_S9_ifPKiSB_iPKfiiiSD_SD_iiiii:
        /* <DEDUP_REMOVED lines=35> */
.L_x_8539:
[----:B------:R-:W-:Y:S05]  /*0230*/  BSYNC.RECONVERGENT B6 ;  /* 0x0000000000067941 */ /* 0x000fea0003800200 */
.L_x_8538:
        /* <DEDUP_REMOVED lines=12> */
.L_x_8574:
        /* <DEDUP_REMOVED lines=39> */
.L_x_8545:
        /* <DEDUP_REMOVED lines=11> */
.L_x_8544:
[----:B------:R-:W-:Y:S05]  /*0620*/  BSYNC.RECONVERGENT B1 ;  /* 0x0000000000017941 */ /* 0x000fea0003800200 */
.L_x_8543:
        /* <DEDUP_REMOVED lines=12> */
.L_x_8548:
        /* <DEDUP_REMOVED lines=100> */
.L_x_8547:
[----:B------:R-:W-:Y:S05]  /*0d30*/  BSYNC.RECONVERGENT B1 ;  /* 0x0000000000017941 */ /* 0x000fea0003800200 */
.L_x_8546:
        /* <DEDUP_REMOVED lines=55> */
.L_x_8550:
[----:B------:R-:W-:Y:S05]  /*10b0*/  BSYNC.RECONVERGENT B1 ;  /* 0x0000000000017941 */ /* 0x000fea0003800200 */
.L_x_8549:
        /* <DEDUP_REMOVED lines=26> */
.L_x_8542:
[----:B------:R-:W-:Y:S05]  /*1260*/  BSYNC.RECONVERGENT B0 ;  /* 0x0000000000007941 */ /* 0x000fea0003800200 */
.L_x_8541:
        /* <DEDUP_REMOVED lines=39> */
.L_x_8555:
[----:B------:R-:W0:Y:S01]  /*14e0*/  LDS R5, [R4] ;  /* 0x0000000004057984 */ /* 0x000e220000000800 */
[----:B------:R-:W-:-:S04]  /*14f0*/  IADD3 R7, PT, PT, R7, 0x1, RZ ;  /* 0x0000000107077810 */ /* 0x000fc80007ffe0ff */
[----:B------:R-:W-:Y:S01]  /*1500*/  ISETP.NE.AND P0, PT, R7, RZ, PT ;  /* 0x000000ff0700720c */ /* 0x000fe20003f05270 */
[----:B0-----:R-:W-:-:S05]  /*1510*/  FMUL.FTZ R5, R5, R2 ;  /* 0x0000000205057220 */ /* 0x001fca0000410000 */
[----:B------:R0:W-:Y:S02]  /*1520*/  STS [R4], R5 ;  /* 0x0000000504007388 */ /* 0x0001e40000000800 */
[----:B0-----:R-:W-:-:S05]  /*1530*/  IADD3 R4, PT, PT, R4, 0x200, RZ ;  /* 0x0000020004047810 */ /* 0x001fca0007ffe0ff */
[----:B------:R-:W-:Y:S05]  /*1540*/  @P0 BRA `(.L_x_8555) ;  /* 0xfffffffc00e40947 */ /* 0x000fea000383ffff */
.L_x_8554:
[----:B------:R-:W-:Y:S05]  /*1550*/  BSYNC.RECONVERGENT B1 ;  /* 0x0000000000017941 */ /* 0x000fea0003800200 */
.L_x_8553:
        /* <DEDUP_REMOVED lines=12> */
.L_x_8558:
        /* <DEDUP_REMOVED lines=52> */
.L_x_8557:
[----:B------:R-:W-:Y:S05]  /*1960*/  BSYNC.RECONVERGENT B1 ;  /* 0x0000000000017941 */ /* 0x000fea0003800200 */
.L_x_8556:
        /* <DEDUP_REMOVED lines=31> */
.L_x_8560:
[----:B------:R-:W-:Y:S05]  /*1b60*/  BSYNC.RECONVERGENT B1 ;  /* 0x0000000000017941 */ /* 0x000fea0003800200 */
.L_x_8559:
        /* <DEDUP_REMOVED lines=14> */
.L_x_8552:
[----:B------:R-:W-:Y:S05]  /*1c50*/  BSYNC.RECONVERGENT B0 ;  /* 0x0000000000007941 */ /* 0x000fea0003800200 */
.L_x_8551:
        /* <DEDUP_REMOVED lines=34> */
.L_x_8562:
[----:B------:R-:W-:Y:S05]  /*1e80*/  BSYNC.RECONVERGENT B0 ;  /* 0x0000000000007941 */ /* 0x000fea0003800200 */
.L_x_8561:
        /* <DEDUP_REMOVED lines=23> */
.L_x_8564:
[----:B------:R-:W-:Y:S05]  /*2000*/  BSYNC.RECONVERGENT B0 ;  /* 0x0000000000007941 */ /* 0x000fea0003800200 */
.L_x_8563:
        /* <DEDUP_REMOVED lines=13> */
.L_x_8566:
[----:B------:R-:W-:Y:S05]  /*20e0*/  BSYNC.RECONVERGENT B0 ;  /* 0x0000000000007941 */ /* 0x000fea0003800200 */
.L_x_8565:
        /* <DEDUP_REMOVED lines=23> */
.L_x_8568:
[----:B------:R-:W-:Y:S05]  /*2260*/  BSYNC.RECONVERGENT B0 ;  /* 0x0000000000007941 */ /* 0x000fea0003800200 */
.L_x_8567:
        /* <DEDUP_REMOVED lines=38> */
.L_x_8540:
[----:B------:R-:W-:Y:S01]  /*24d0*/  MOV R12, 0x10 ;  /* 0x00000010000c7802 */ /* 0x000fe20000000f00 */
[----:B------:R-:W-:Y:S01]  /*24e0*/  HFMA2 R11, -RZ, RZ, 0, 1.847743988037109375e-06 ;  /* 0x0000001fff0b7431 */ /* 0x000fe200000001ff */
[----:B------:R-:W-:-:S07]  /*24f0*/  MOV R15, 0xffffffff ;  /* 0xffffffff000f7802 */ /* 0x000fce0000000f00 */
[----:B------:R-:W-:Y:S05]  /*2500*/  WARPSYNC.COLLECTIVE R15, `(.L_x_8569) ;  /* 0x000000000f087348 */ /* 0x000fea0003c00000 */
[----:B------:R0:W1:Y:S02]  /*2510*/  SHFL.BFLY P6, R14, R13, R12, R11 ;  /* 0x0c00000c0d0e7389 */ /* 0x00006400000c000b */
[----:B01----:R-:W-:Y:S05]  /*2520*/  ENDCOLLECTIVE ;  /* 0x000000000000791b */ /* 0x003fea0003800000 */
.L_x_8569:
[----:B------:R-:W-:Y:S01]  /*2530*/  HFMA2 R12, -RZ, RZ, 0, 4.76837158203125e-07 ;  /* 0x00000008ff0c7431 */ /* 0x000fe200000001ff */
[----:B------:R-:W-:-:S04]  /*2540*/  FMNMX.FTZ R0, R14, -3.40282346638528859812e+38, !PT ;  /* 0xff7fffff0e007809 */ /* 0x000fc80007810000 */
[----:B------:R-:W-:-:S07]  /*2550*/  MOV R13, R0 ;  /* 0x00000000000d7202 */ /* 0x000fce0000000f00 */
[----:B------:R-:W-:Y:S05]  /*2560*/  WARPSYNC.COLLECTIVE R15, `(.L_x_8570) ;  /* 0x000000000f087348 */ /* 0x000fea0003c00000 */
[----:B------:R0:W1:Y:S02]  /*2570*/  SHFL.BFLY P6, R14, R13, R12, R11 ;  /* 0x0c00000c0d0e7389 */ /* 0x00006400000c000b */
[----:B01----:R-:W-:Y:S05]  /*2580*/  ENDCOLLECTIVE ;  /* 0x000000000000791b */ /* 0x003fea0003800000 */
.L_x_8570:
[----:B------:R-:W-:Y:S01]  /*2590*/  HFMA2 R12, -RZ, RZ, 0, 2.384185791015625e-07 ;  /* 0x00000004ff0c7431 */ /* 0x000fe200000001ff */
[----:B------:R-:W-:-:S04]  /*25a0*/  FMNMX.FTZ R2, R0, R14, !PT ;  /* 0x0000000e00027209 */ /* 0x000fc80007810000 */
[----:B------:R-:W-:-:S07]  /*25b0*/  MOV R13, R2 ;  /* 0x00000002000d7202 */ /* 0x000fce0000000f00 */
[----:B------:R-:W-:Y:S05]  /*25c0*/  WARPSYNC.COLLECTIVE R15, `(.L_x_8571) ;  /* 0x000000000f087348 */ /* 0x000fea0003c00000 */
[----:B------:R0:W1:Y:S02]  /*25d0*/  SHFL.BFLY P6, R14, R13, R12, R11 ;  /* 0x0c00000c0d0e7389 */ /* 0x00006400000c000b */
[----:B01----:R-:W-:Y:S05]  /*25e0*/  ENDCOLLECTIVE ;  /* 0x000000000000791b */ /* 0x003fea0003800000 */
.L_x_8571:
[----:B------:R-:W-:Y:S01]  /*25f0*/  HFMA2 R12, -RZ, RZ, 0, 1.1920928955078125e-07 ;  /* 0x00000002ff0c7431 */ /* 0x000fe200000001ff */
[----:B------:R-:W-:-:S04]  /*2600*/  FMNMX.FTZ R3, R2, R14, !PT ;  /* 0x0000000e02037209 */ /* 0x000fc80007810000 */
[----:B------:R-:W-:-:S07]  /*2610*/  MOV R13, R3 ;  /* 0x00000003000d7202 */ /* 0x000fce0000000f00 */
[----:B------:R-:W-:Y:S05]  /*2620*/  WARPSYNC.COLLECTIVE R15, `(.L_x_8572) ;  /* 0x000000000f087348 */ /* 0x000fea0003c00000 */
[----:B------:R0:W1:Y:S02]  /*2630*/  SHFL.BFLY P6, R14, R13, R12, R11 ;  /* 0x0c00000c0d0e7389 */ /* 0x00006400000c000b */
[----:B01----:R-:W-:Y:S05]  /*2640*/  ENDCOLLECTIVE ;  /* 0x000000000000791b */ /* 0x003fea0003800000 */
.L_x_8572:
[----:B------:R-:W-:Y:S01]  /*2650*/  HFMA2 R12, -RZ, RZ, 0, 5.9604644775390625e-08 ;  /* 0x00000001ff0c7431 */ /* 0x000fe200000001ff */
[----:B------:R-:W-:-:S04]  /*2660*/  FMNMX.FTZ R4, R3, R14, !PT ;  /* 0x0000000e03047209 */ /* 0x000fc80007810000 */
[----:B------:R-:W-:-:S07]  /*2670*/  MOV R13, R4 ;  /* 0x00000004000d7202 */ /* 0x000fce0000000f00 */
[----:B------:R-:W-:Y:S05]  /*2680*/  WARPSYNC.COLLECTIVE R15, `(.L_x_8573) ;  /* 0x000000000f087348 */ /* 0x000fea0003c00000 */
[----:B------:R0:W1:Y:S02]  /*2690*/  SHFL.BFLY P6, R14, R13, R12, R11 ;  /* 0x0c00000c0d0e7389 */ /* 0x00006400000c000b */
[----:B01----:R-:W-:Y:S05]  /*26a0*/  ENDCOLLECTIVE ;  /* 0x000000000000791b */ /* 0x003fea0003800000 */
.L_x_8573:
[----:B------:R-:W-:Y:S05]  /*26b0*/  BRA `(.L_x_8574) ;  /* 0xffffffdc00107947 */ /* 0x000fea000383ffff */
.L_x_8575:
        /* <DEDUP_REMOVED lines=12> */
.L_x_25740:


//--------------------- .text._ZN4vllm25paged_attention_v1_kernelI13__nv_bfloat16hLi64ELi32ELi128ELNS_18Fp8KVCacheDataTypeE1ELb0EEEvPT_PKS3_PKT0_S9_ifPKiSB_iPKfiiiSD_SD_iiiii --------------------------
	.section	.text._ZN4vllm25paged_attention_v1_kernelI13__nv_bfloat16hLi64ELi32ELi128ELNS_18Fp8KVCacheDataTypeE1ELb0EEEvPT_PKS3_PKT0_S9_ifPKiSB_iPKfiiiSD_SD_iiiii,"ax",@progbits
	.align	128
        .global         _ZN4vllm25paged_attention_v1_kernelI13__nv_bfloat16hLi64ELi32ELi128ELNS_18Fp8KVCacheDataTypeE1ELb0EEEvPT_PKS3_PKT0_S9_ifPKiSB_iPKfiiiSD_SD_iiiii
        .type           _ZN4vllm25paged_attention_v1_kernelI13__nv_bfloat16hLi64ELi32ELi128ELNS_18Fp8KVCacheDataTypeE1ELb0EEEvPT_PKS3_PKT0_S9_ifPKiSB_iPKfiiiSD_SD_iiiii,@function
        .size           _ZN4vllm25paged_attention_v1_kernelI13__nv_bfloat16hLi64ELi32ELi128ELNS_18Fp8KVCacheDataTypeE1ELb0EEEvPT_PKS3_PKT0_S9_ifPKiSB_iPKfiiiSD_SD_iiiii,(.L_x_25741 - _ZN4vllm25paged_attention_v1_kernelI13__nv_bfloat16hLi64ELi32ELi128ELNS_18Fp8KVCacheDataTypeE1ELb0EEEvPT_PKS3_PKT0_S9_ifPKiSB_iPKfiiiSD_SD_iiiii)
        .other          _ZN4vllm25paged_attention_v1_kernelI13__nv_bfloat16hLi64ELi32ELi128ELNS_18Fp8KVCacheDataTypeE1ELb0EEEvPT_PKS3_PKT0_S9_ifPKiSB_iPKfiiiSD_SD_iiiii,@"STO_CUDA_ENTRY STV_DEFAULT"
_ZN4vllm25paged_attention_v1_kernelI13__nv_bfloat16hLi64ELi32ELi128ELNS_18Fp8KVCacheDataTypeE1ELb0EEEvPT_PKS3_PKT0_S9_ifPKiSB_iPKfiiiSD_SD_iiiii:
.text._ZN4vllm25paged_attention_v1_kernelI13__nv_bfloat16hLi64ELi32ELi128ELNS_18Fp8KVCacheDataTypeE1ELb0EEEvPT_PKS3_PKT0_S9_ifPKiSB_iPKfiiiSD_SD_iiiii:
        /* <DEDUP_REMOVED lines=35> */
.L_x_8577:
[----:B------:R-:W-:Y:S05]  /*0230*/  BSYNC.RECONVERGENT B6 ;  /* 0x0000000000067941 */ /* 0x000fea0003800200 */
.L_x_8576:
        /* <DEDUP_REMOVED lines=12> */
.L_x_8612:
        /* <DEDUP_REMOVED lines=39> */
.L_x_8583:
        /* <DEDUP_REMOVED lines=11> */
.L_x_8582:
[----:B------:R-:W-:Y:S05]  /*0620*/  BSYNC.RECONVERGENT B1 ;  /* 0x0000000000017941 */ /* 0x000fea0003800200 */
.L_x_8581:
        /* <DEDUP_REMOVED lines=12> */
.L_x_8586:
        /* <DEDUP_REMOVED lines=100> */
.L_x_8585:
[----:B------:R-:W-:Y:S05]  /*0d30*/  BSYNC.RECONVERGENT B1 ;  /* 0x0000000000017941 */ /* 0x000fea0003800200 */
.L_x_8584:
        /* <DEDUP_REMOVED lines=55> */
.L_x_8588:
[----:B------:R-:W-:Y:S05]  /*10b0*/  BSYNC.RECONVERGENT B1 ;  /* 0x0000000000017941 */ /* 0x000fea0003800200 */
.L_x_8587:
        /* <DEDUP_REMOVED lines=26> */
.L_x_8580:
[----:B------:R-:W-:Y:S05]  /*1260*/  BSYNC.RECONVERGENT B0 ;  /* 0x0000000000007941 */ /* 0x000fea0003800200 */
.L_x_8579:
        /* <DEDUP_REMOVED lines=39> */
.L_x_8593:
[----:B------:R-:W0:Y:S01]  /*14e0*/  LDS R5, [R4] ;  /* 0x0000000004057984 */ /* 0x000e220000000800 */
[----:B------:R-:W-:-:S05]  /*14f0*/  VIADD R7, R7, 0x1 ;  /* 0x0000000107077836 */ /* 0x000fca0000000000 */
[----:B------:R-:W-:Y:S01]  /*1500*/  ISETP.NE.AND P0, PT, R7, RZ, PT ;  /* 0x000000ff0700720c */ /* 0x000fe20003f05270 */
[----:B0-----:R-:W-:-:S05]  /*1510*/  FMUL.FTZ R5, R5, R2 ;  /* 0x0000000205057220 */ /* 0x001fca0000410000 */
[----:B------:R0:W-:Y:S02]  /*1520*/  STS [R4], R5 ;  /* 0x0000000504007388 */ /* 0x0001e40000000800 */
[----:B0-----:R-:W-:-:S05]  /*1530*/  IADD3 R4, PT, PT, R4, 0x200, RZ ;  /* 0x0000020004047810 */ /* 0x001fca0007ffe0ff */
[----:B------:R-:W-:Y:S05]  /*1540*/  @P0 BRA `(.L_x_8593) ;  /* 0xfffffffc00e40947 */ /* 0x000fea000383ffff */
.L_x_8592:
[----:B------:R-:W-:Y:S05]  /*1550*/  BSYNC.RECONVERGENT B1 ;  /* 0x0000000000017941 */ /* 0x000fea0003800200 */
.L_x_8591:
        /* <DEDUP_REMOVED lines=12> */
.L_x_8596:
        /* <DEDUP_REMOVED lines=52> */
.L_x_8595:
[----:B------:R-:W-:Y:S05]  /*1960*/  BSYNC.RECONVERGENT B1 ;  /* 0x0000000000017941 */ /* 0x000fea0003800200 */
.L_x_8594:
        /* <DEDUP_REMOVED lines=31> */
.L_x_8598:
[----:B------:R-:W-:Y:S05]  /*1b60*/  BSYNC.RECONVERGENT B1 ;  /* 0x0000000000017941 */ /* 0x000fea0003800200 */
.L_x_8597:
        /* <DEDUP_REMOVED lines=14> */
.L_x_8590:
[----:B------:R-:W-:Y:S05]  /*1c50*/  BSYNC.RECONVERGENT B0 ;  /* 0x0000000000007941 */ /* 0x000fea0003800200 */
.L_x_8589:
        /* <DEDUP_REMOVED lines=32> */
.L_x_8600:
[----:B------:R-:W-:Y:S05]  /*1e60*/  BSYNC.RECONVERGENT B0 ;  /* 0x0000000000007941 */ /* 0x000fea0003800200 */
.L_x_8599:
        /* <DEDUP_REMOVED lines=20> */
.L_x_8602:
[----:B------:R-:W-:Y:S05]  /*1fb0*/  BSYNC.RECONVERGENT B0 ;  /* 0x0000000000007941 */ /* 0x000fea0003800200 */
.L_x_8601:
        /* <DEDUP_REMOVED lines=12> */
.L_x_8604:
[----:B------:R-:W-:Y:S05]  /*2080*/  BSYNC.RECONVERGENT B0 ;  /* 0x0000000000007941 */ /* 0x000fea0003800200 */
.L_x_8603:
        /* <DEDUP_REMOVED lines=19> */
.L_x_8606:
[----:B------:R-:W-:Y:S05]  /*21c0*/  BSYNC.RECONVERGENT B0 ;  /* 0x0000000000007941 */ /* 0x000fea0003800200 */
.L_x_8605:
        /* <DEDUP_REMOVED lines=34> */
.L_x_8578:
[----:B------:R-:W-:Y:S01]  /*23f0*/  HFMA2 R12, -RZ, RZ, 0, 9.5367431640625e-07 ;  /* 0x00000010ff0c7431 */ /* 0x000fe200000001ff */
[----:B------:R-:W-:Y:S02]  /*2400*/  MOV R11, 0x1f ;  /* 0x0000001f000b7802 */ /* 0x000fe40000000f00 */
[----:B------:R-:W-:-:S07]  /*2410*/  MOV R15, 0xffffffff ;  /* 0xffffffff000f7802 */ /* 0x000fce0000000f00 */
[----:B------:R-:W-:Y:S05]  /*2420*/  WARPSYNC.COLLECTIVE R15, `(.L_x_8607) ;  /* 0x000000000f087348 */ /* 0x000fea0003c00000 */
[----:B------:R0:W1:Y:S02]  /*2430*/  SHFL.BFLY P6, R14, R13, R12, R11 ;  /* 0x0c00000c0d0e7389 */ /* 0x00006400000c000b */
[----:B01----:R-:W-:Y:S05]  /*2440*/  ENDCOLLECTIVE ;  /* 0x000000000000791b */ /* 0x003fea0003800000 */
.L_x_8607:
[----:B------:R-:W-:Y:S01]  /*2450*/  HFMA2 R12, -RZ, RZ, 0, 4.76837158203125e-07 ;  /* 0x00000008ff0c7431 */ /* 0x000fe200000001ff */
[----:B------:R-:W-:-:S05]  /*2460*/  FMNMX.FTZ R0, R14, -3.40282346638528859812e+38, !PT ;  /* 0xff7fffff0e007809 */ /* 0x000fca0007810000 */
[----:B------:R-:W-:-:S07]  /*2470*/  IMAD.MOV.U32 R13, RZ, RZ, R0 ;  /* 0x000000ffff0d7224 */ /* 0x000fce00078e0000 */
[----:B------:R-:W-:Y:S05]  /*2480*/  WARPSYNC.COLLECTIVE R15, `(.L_x_8608) ;  /* 0x000000000f087348 */ /* 0x000fea0003c00000 */
[----:B------:R0:W1:Y:S02]  /*2490*/  SHFL.BFLY P6, R14, R13, R12, R11 ;  /* 0x0c00000c0d0e7389 */ /* 0x00006400000c000b */
[----:B01----:R-:W-:Y:S05]  /*24a0*/  ENDCOLLECTIVE ;  /* 0x000000000000791b */ /* 0x003fea0003800000 */
.L_x_8608:
[----:B------:R-:W-:Y:S01]  /*24b0*/  HFMA2 R12, -RZ, RZ, 0, 2.384185791015625e-07 ;  /* 0x00000004ff0c7431 */ /* 0x000fe200000001ff */
[----:B------:R-:W-:-:S04]  /*24c0*/  FMNMX.FTZ R2, R0, R14, !PT ;  /* 0x0000000e00027209 */ /* 0x000fc80007810000 */
[----:B------:R-:W-:-:S07]  /*24d0*/  MOV R13, R2 ;  /* 0x00000002000d7202 */ /* 0x000fce0000000f00 */
[----:B------:R-:W-:Y:S05]  /*24e0*/  WARPSYNC.COLLECTIVE R15, `(.L_x_8609) ;  /* 0x000000000f087348 */ /* 0x000fea0003c00000 */
[----:B------:R0:W1:Y:S02]  /*24f0*/  SHFL.BFLY P6, R14, R13, R12, R11 ;  /* 0x0c00000c0d0e7389 */ /* 0x00006400000c000b */
[----:B01----:R-:W-:Y:S05]  /*2500*/  ENDCOLLECTIVE ;  /* 0x000000000000791b */ /* 0x003fea0003800000 */
.L_x_8609:
[----:B------:R-:W-:Y:S01]  /*2510*/  HFMA2 R12, -RZ, RZ, 0, 1.1920928955078125e-07 ;  /* 0x00000002ff0c7431 */ /* 0x000fe200000001ff */
[----:B------:R-:W-:-:S04]  /*2520*/  FMNMX.FTZ R3, R2, R14, !PT ;  /* 0x0000000e02037209 */ /* 0x000fc80007810000 */
[----:B------:R-:W-:-:S07]  /*2530*/  MOV R13, R3 ;  /* 0x00000003000d7202 */ /* 0x000fce0000000f00 */
[----:B------:R-:W-:Y:S05]  /*2540*/  WARPSYNC.COLLECTIVE R15, `(.L_x_8610) ;  /* 0x000000000f087348 */ /* 0x000fea0003c00000 */
[----:B------:R0:W1:Y:S02]  /*2550*/  SHFL.BFLY P6, R14, R13, R12, R11 ;  /* 0x0c00000c0d0e7389 */ /* 0x00006400000c000b */
[----:B01----:R-:W-:Y:S05]  /*2560*/  ENDCOLLECTIVE ;  /* 0x000000000000791b */ /* 0x003fea0003800000 */
.L_x_8610:
[----:B------:R-:W-:Y:S01]  /*2570*/  HFMA2 R12, -RZ, RZ, 0, 5.9604644775390625e-08 ;  /* 0x00000001ff0c7431 */ /* 0x000fe200000001ff */
[----:B------:R-:W-:-:S04]  /*2580*/  FMNMX.FTZ R4, R3, R14, !PT ;  /* 0x0000000e03047209 */ /* 0x000fc80007810000 */
[----:B------:R-:W-:-:S07]  /*2590*/  MOV R13, R4 ;  /* 0x00000004000d7202 */ /* 0x000fce0000000f00 */
[----:B------:R-:W-:Y:S05]  /*25a0*/  WARPSYNC.COLLECTIVE R15, `(.L_x_8611) ;  /* 0x000000000f087348 */ /* 0x000fea0003c00000 */
[----:B------:R0:W1:Y:S02]  /*25b0*/  SHFL.BFLY P6, R14, R13, R12, R11 ;  /* 0x0c00000c0d0e7389 */ /* 0x00006400000c000b */
[----:B01----:R-:W-:Y:S05]  /*25c0*/  ENDCOLLECTIVE ;  /* 0x000000000000791b */ /* 0x003fea0003800000 */
.L_x_8611:
[----:B------:R-:W-:Y:S05]  /*25d0*/  BRA `(.L_x_8612) ;  /* 0xffffffdc00487947 */ /* 0x000fea000383ffff */
.L_x_8613:
        /* <DEDUP_REMOVED lines=10> */
.L_x_25741:


//--------------------- .text._ZN4vllm25paged_attention_v1_kernelI13__nv_bfloat16hLi32ELi32ELi128ELNS_18Fp8KVCacheDataTypeE1ELb0EEEvPT_PKS3_PKT0_S9_ifPKiSB_iPKfiiiSD_SD_iiiii --------------------------
	.section	.text._ZN4vllm25paged_attention_v1_kernelI13__nv_bfloat16hLi32ELi32ELi128ELNS_18Fp8KVCacheDataTypeE1ELb0EEEvPT_PKS3_PKT0_S9_ifPKiSB_iPKfiiiSD_SD_iiiii,"ax",@progbits
	.align	128
        .global         _ZN4vllm25paged_attention_v1_kernelI13__nv_bfloat16hLi32ELi32ELi128ELNS_18Fp8KVCacheDataTypeE1ELb0EEEvPT_PKS3_PKT0_S9_ifPKiSB_iPKfiiiSD_SD_iiiii
        .type           _ZN4vllm25paged_attention_v1_kernelI13__nv_bfloat16hLi32ELi32ELi128ELNS_18Fp8KVCacheDataTypeE1ELb0EEEvPT_PKS3_PKT0_S9_ifPKiSB_iPKfiiiSD_SD_iiiii,@function
        .size           _ZN4vllm25paged_attention_v1_kernelI13__nv_bfloat16hLi32ELi32ELi128ELNS_18Fp8KVCacheDataTypeE1ELb0EEEvPT_PKS3_PKT0_S9_ifPKiSB_iPKfiiiSD_SD_iiiii,(.L_x_25742 - _ZN4vllm25paged_attention_v1_kernelI13__nv_bfloat16hLi32ELi32ELi128ELNS_18Fp8KVCacheDataTypeE1ELb0EEEvPT_PKS3_PKT0_S9_ifPKiSB_iPKfiiiSD_SD_iiiii)
        .other          _ZN4vllm25paged_attention_v1_kernelI13__nv_bfloat16hLi32ELi32ELi128ELNS_18Fp8KVCacheDataTypeE1ELb0EEEvPT_PKS3_PKT0_S9_ifPKiSB_iPKfiiiSD_SD_iiiii,@"STO_CUDA_ENTRY STV_DEFAULT"
_ZN4vllm25paged_attention_v1_kernelI13__nv_bfloat16hLi32ELi32ELi128ELNS_18Fp8KVCacheDataTypeE1ELb0EEEvPT_PKS3_PKT0_S9_ifPKiSB_iPKfiiiSD_SD_iiiii:
.text._ZN4vllm25paged_attention_v1_kernelI13__nv_bfloat16hLi32ELi32ELi128ELNS_18Fp8KVCacheDataTypeE1ELb0EEEvPT_PKS3_PKT0_S9_ifPKiSB_iPKfiiiSD_SD_iiiii:
        /* <DEDUP_REMOVED lines=35> */
.L_x_8615:
[----:B------:R-:W-:Y:S05]  /*0230*/  BSYNC.RECONVERGENT B6 ;  /* 0x0000000000067941 */ /* 0x000fea0003800200 */
.L_x_8614:
        /* <DEDUP_REMOVED lines=12> */
.L_x_8642:
        /* <DEDUP_REMOVED lines=39> */
.L_x_8621:
        /* <DEDUP_REMOVED lines=11> */
.L_x_8620:
[----:B------:R-:W-:Y:S05]  /*0620*/  BSYNC.RECONVERGENT B1 ;  /* 0x0000000000017941 */ /* 0x000fea0003800200 */
.L_x_8619:
        /* <DEDUP_REMOVED lines=12> */
.L_x_8624:
        /* <DEDUP_REMOVED lines=100> */
.L_x_8623:
[----:B------:R-:W-:Y:S05]  /*0d30*/  BSYNC.RECONVERGENT B1 ;  /* 0x0000000000017941 */ /* 0x000fea0003800200 */
.L_x_8622:
        /* <DEDUP_REMOVED lines=55> */
.L_x_8626:
[----:B------:R-:W-:Y:S05]  /*10b0*/  BSYNC.RECONVERGENT B1 ;  /* 0x0000000000017941 */ /* 0x000fea0003800200 */
.L_x_8625:
        /* <DEDUP_REMOVED lines=26> */
.L_x_8618:
[----:B------:R-:W-:Y:S05]  /*1260*/  BSYNC.RECONVERGENT B0 ;  /* 0x0000000000007941 */ /* 0x000fea0003800200 */
.L_x_8617:
        /* <DEDUP_REMOVED lines=39> */
.L_x_8631:
[----:B------:R-:W0:Y:S01]  /*14e0*/  LDS R5, [R4] ;  /* 0x0000000004057984 */ /* 0x000e220000000800 */
[----:B------:R-:W-:-:S04]  /*14f0*/  IADD3 R7, PT, PT, R7, 0x1, RZ ;  /* 0x0000000107077810 */ /* 0x000fc80007ffe0ff */
[----:B------:R-:W-:Y:S01]  /*1500*/  ISETP.NE.AND P0, PT, R7, RZ, PT ;  /* 0x000000ff0700720c */ /* 0x000fe20003f05270 */
[----:B0-----:R-:W-:-:S05]  /*1510*/  FMUL.FTZ R5, R5, R2 ;  /* 0x0000000205057220 */ /* 0x001fca0000410000 */
[----:B------:R0:W-:Y:S02]  /*1520*/  STS [R4], R5 ;  /* 0x0000000504007388 */ /* 0x0001e40000000800 */
[----:B0-----:R-:W-:-:S05]  /*1530*/  IADD3 R4, PT, PT, R4, 0x200, RZ ;  /* 0x0000020004047810 */ /* 0x001fca0007ffe0ff */
[----:B------:R-:W-:Y:S05]  /*1540*/  @P0 BRA `(.L_x_8631) ;  /* 0xfffffffc00e40947 */ /* 0x000fea000383ffff */
.L_x_8630:
[----:B------:R-:W-:Y:S05]  /*1550*/  BSYNC.RECONVERGENT B1 ;  /* 0x0000000000017941 */ /* 0x000fea0003800200 */
.L_x_8629:
        /* <DEDUP_REMOVED lines=12> */
.L_x_8634:
        /* <DEDUP_REMOVED lines=52> */
.L_x_8633:
[----:B------:R-:W-:Y:S05]  /*1960*/  BSYNC.RECONVERGENT B1 ;  /* 0x0000000000017941 */ /* 0x000fea0003800200 */
.L_x_8632:
        /* <DEDUP_REMOVED lines=31> */
.L_x_8636:
[----:B------:R-:W-:Y:S05]  /*1b60*/  BSYNC.RECONVERGENT B1 ;  /* 0x0000000000017941 */ /* 0x000fea0003800200 */
.L_x_8635:
        /* <DEDUP_REMOVED lines=14> */
.L_x_8628:
[----:B------:R-:W-:Y:S05]  /*1c50*/  BSYNC.RECONVERGENT B0 ;  /* 0x0000000000007941 */ /* 0x000fea0003800200 */
.L_x_8627:
        /* <DEDUP_REMOVED lines=72> */
.L_x_8616:
[----:B------:R-:W-:Y:S01]  /*20e0*/  MOV R12, 0x10 ;  /* 0x00000010000c7802 */ /* 0x000fe20000000f00 */
[----:B------:R-:W-:Y:S01]  /*20f0*/  HFMA2 R11, -RZ, RZ, 0, 1.847743988037109375e-06 ;  /* 0x0000001fff0b7431 */ /* 0x000fe200000001ff */
[----:B------:R-:W-:-:S07]  /*2100*/  MOV R15, 0xffffffff ;  /* 0xffffffff000f7802 */ /* 0x000fce0000000f00 */
[----:B------:R-:W-:Y:S05]  /*2110*/  WARPSYNC.COLLECTIVE R15, `(.L_x_8637) ;  /* 0x000000000f087348 */ /* 0x000fea0003c00000 */
[----:B------:R0:W1:Y:S02]  /*2120*/  SHFL.BFLY P6, R14, R13, R12, R11 ;  /* 0x0c00000c0d0e7389 */ /* 0x00006400000c000b */
[----:B01----:R-:W-:Y:S05]  /*2130*/  ENDCOLLECTIVE ;  /* 0x000000000000791b */ /* 0x003fea0003800000 */
.L_x_8637:
[----:B------:R-:W-:Y:S01]  /*2140*/  HFMA2 R12, -RZ, RZ, 0, 4.76837158203125e-07 ;  /* 0x00000008ff0c7431 */ /* 0x000fe200000001ff */
[----:B------:R-:W-:-:S05]  /*2150*/  FMNMX.FTZ R0, R14, -3.40282346638528859812e+38, !PT ;  /* 0xff7fffff0e007809 */ /* 0x000fca0007810000 */
[----:B------:R-:W-:-:S07]  /*2160*/  IMAD.MOV.U32 R13, RZ, RZ, R0 ;  /* 0x000000ffff0d7224 */ /* 0x000fce00078e0000 */
[----:B------:R-:W-:Y:S05]  /*2170*/  WARPSYNC.COLLECTIVE R15, `(.L_x_8638) ;  /* 0x000000000f087348 */ /* 0x000fea0003c00000 */
[----:B------:R0:W1:Y:S02]  /*2180*/  SHFL.BFLY P6, R14, R13, R12, R11 ;  /* 0x0c00000c0d0e7389 */ /* 0x00006400000c000b */
[----:B01----:R-:W-:Y:S05]  /*2190*/  ENDCOLLECTIVE ;  /* 0x000000000000791b */ /* 0x003fea0003800000 */
.L_x_8638:
[----:B------:R-:W-:Y:S01]  /*21a0*/  HFMA2 R12, -RZ, RZ, 0, 2.384185791015625e-07 ;  /* 0x00000004ff0c7431 */ /* 0x000fe200000001ff */
[----:B------:R-:W-:-:S04]  /*21b0*/  FMNMX.FTZ R2, R0, R14, !PT ;  /* 0x0000000e00027209 */ /* 0x000fc80007810000 */
[----:B------:R-:W-:-:S07]  /*21c0*/  MOV R13, R2 ;  /* 0x00000002000d7202 */ /* 0x000fce0000000f00 */
[----:B------:R-:W-:Y:S05]  /*21d0*/  WARPSYNC.COLLECTIVE R15, `(.L_x_8639) ;  /* 0x000000000f087348 */ /* 0x000fea0003c00000 */
[----:B------:R0:W1:Y:S02]  /*21e0*/  SHFL.BFLY P6, R14, R13, R12, R11 ;  /* 0x0c00000c0d0e7389 */ /* 0x00006400000c000b */
[----:B01----:R-:W-:Y:S05]  /*21f0*/  ENDCOLLECTIVE ;  /* 0x000000000000791b */ /* 0x003fea0003800000 */
.L_x_8639:
[----:B------:R-:W-:Y:S01]  /*2200*/  HFMA2 R12, -RZ, RZ, 0, 1.1920928955078125e-07 ;  /* 0x00000002ff0c7431 */ /* 0x000fe200000001ff */
[----:B------:R-:W-:-:S04]  /*2210*/  FMNMX.FTZ R3, R2, R14, !PT ;  /* 0x0000000e02037209 */ /* 0x000fc80007810000 */
[----:B------:R-:W-:-:S07]  /*2220*/  MOV R13, R3 ;  /* 0x00000003000d7202 */ /* 0x000fce0000000f00 */
[----:B------:R-:W-:Y:S05]  /*2230*/  WARPSYNC.COLLECTIVE R15, `(.L_x_8640) ;  /* 0x000000000f087348 */ /* 0x000fea0003c00000 */
[----:B------:R0:W1:Y:S02]  /*2240*/  SHFL.BFLY P6, R14, R13, R12, R11 ;  /* 0x0c00000c0d0e7389 */ /* 0x00006400000c000b */
[----:B01----:R-:W-:Y:S05]  /*2250*/  ENDCOLLECTIVE ;  /* 0x000000000000791b */ /* 0x003fea0003800000 */
.L_x_8640:
[----:B------:R-:W-:Y:S01]  /*2260*/  HFMA2 R12, -RZ, RZ, 0, 5.9604644775390625e-08 ;  /* 0x00000001ff0c7431 */ /* 0x000fe200000001ff */
[----:B------:R-:W-:-:S04]  /*2270*/  FMNMX.FTZ R4, R3, R14, !PT ;  /* 0x0000000e03047209 */ /* 0x000fc80007810000 */
[----:B------:R-:W-:-:S07]  /*2280*/  MOV R13, R4 ;  /* 0x00000004000d7202 */ /* 0x000fce0000000f00 */
[----:B------:R-:W-:Y:S05]  /*2290*/  WARPSYNC.COLLECTIVE R15, `(.L_x_8641) ;  /* 0x000000000f087348 */ /* 0x000fea0003c00000 */
[----:B------:R0:W1:Y:S02]  /*22a0*/  SHFL.BFLY P6, R14, R13, R12, R11 ;  /* 0x0c00000c0d0e7389 */ /* 0x00006400000c000b */
[----:B01----:R-:W-:Y:S05]  /*22b0*/  ENDCOLLECTIVE ;  /* 0x000000000000791b */ /* 0x003fea0003800000 */
.L_x_8641:
[----:B------:R-:W-:Y:S05]  /*22c0*/  BRA `(.L_x_8642) ;  /* 0xffffffe0000c7947 */ /* 0x000fea000383ffff */
.L_x_8643:
        /* <DEDUP_REMOVED lines=11> */
.L_x_25742:


//--------------------- .text._ZN4vllm25paged_attention_v1_kernelI13__nv_bfloat16hLi256ELi32ELi128ELNS_18Fp8KVCacheDataTypeE1ELb1EEEvPT_PKS3_PKT0_S9_ifPKiSB_iPKfiiiSD_SD_iiiii --------------------------
	.section	.text._ZN4vllm25paged_attention_v1_kernelI13__nv_bfloat16hLi256ELi32ELi128ELNS_18Fp8KVCacheDataTypeE1ELb1EEEvPT_PKS3_PKT0_S9_ifPKiSB_iPKfiiiSD_SD_iiiii,"ax",@progbits
	.align	128
        .global         _ZN4vllm25paged_attention_v1_kernelI13__nv_bfloat16hLi256ELi32ELi128ELNS_18Fp8KVCacheDataTypeE1ELb1EEEvPT_PKS3_PKT0_S9_ifPKiSB_iPKfiiiSD_SD_iiiii
        .type           _ZN4vllm25paged_attention_v1_kernelI13__nv_bfloat16hLi256ELi32ELi128ELNS_18Fp8KVCacheDataTypeE1ELb1EEEvPT_PKS3_PKT0_S9_ifPKiSB_iPKfiiiSD_SD_iiiii,@function
        .size           _ZN4vllm25paged_attention_v1_kernelI13__nv_bfloat16hLi256ELi32ELi128ELNS_18Fp8KVCacheDataTypeE1ELb1EEEvPT_PKS3_PKT0_S9_ifPKiSB_iPKfiiiSD_SD_iiiii,(.L_x_25743 - _ZN4vllm25paged_attention_v1_kernelI13__nv_bfloat16hLi256ELi32ELi128ELNS_18Fp8KVCacheDataTypeE1ELb1EEEvPT_PKS3_PKT0_S9_ifPKiSB_iPKfiiiSD_SD_iiiii)
        .other          _ZN4vllm25paged_attention_v1_kernelI13__nv_bfloat16hLi256ELi32ELi128ELNS_18Fp8KVCacheDataTypeE1ELb1EEEvPT_PKS3_PKT0_S9_ifPKiSB_iPKfiiiSD_SD_iiiii,@"STO_CUDA_ENTRY STV_DEFAULT"
_ZN4vllm25paged_attention_v1_kernelI13__nv_bfloat16hLi256ELi32ELi128ELNS_18Fp8KVCacheDataTypeE1ELb1EEEvPT_PKS3_PKT0_S9_ifPKiSB_iPKfiiiSD_SD_iiiii:
.text._ZN4vllm25paged_attention_v1_kernelI13__nv_bfloat16hLi256ELi32ELi128ELNS_18Fp8KVCacheDataTypeE1ELb1EEEvPT_PKS3_PKT0_S9_ifPKiSB_iPKfiiiSD_SD_iiiii:
        /* <DEDUP_REMOVED lines=108> */
.L_x_8644:
        /* <DEDUP_REMOVED lines=26> */
.L_x_8648:
        /* <DEDUP_REMOVED lines=37> */
.L_x_8646:
[----:B------:R-:W-:Y:S05]  /*0ab0*/  BSYNC.RECONVERGENT B6 ;  /* 0x0000000000067941 */ /* 0x000fea0003800200 */
.L_x_8645:
        /* <DEDUP_REMOVED lines=12> */
.L_x_8689:
        /* <DEDUP_REMOVED lines=39> */
.L_x_8654:
        /* <DEDUP_REMOVED lines=11> */
.L_x_8653:
[----:B------:R-:W-:Y:S05]  /*0ea0*/  BSYNC.RECONVERGENT B1 ;  /* 0x0000000000017941 */ /* 0x000fea0003800200 */
.L_x_8652:
        /* <DEDUP_REMOVED lines=12> */
.L_x_8657:
        /* <DEDUP_REMOVED lines=100> */
.L_x_8656:
[----:B------:R-:W-:Y:S05]  /*15b0*/  BSYNC.RECONVERGENT B1 ;  /* 0x0000000000017941 */ /* 0x000fea0003800200 */
.L_x_8655:
        /* <DEDUP_REMOVED lines=55> */
.L_x_8659:
[----:B------:R-:W-:Y:S05]  /*1930*/  BSYNC.RECONVERGENT B1 ;  /* 0x0000000000017941 */ /* 0x000fea0003800200 */
.L_x_8658:
        /* <DEDUP_REMOVED lines=26> */
.L_x_8651:
[----:B------:R-:W-:Y:S05]  /*1ae0*/  BSYNC.RECONVERGENT B0 ;  /* 0x0000000000007941 */ /* 0x000fea0003800200 */
.L_x_8650:
        /* <DEDUP_REMOVED lines=39> */
.L_x_8664:
[----:B------:R-:W0:Y:S01]  /*1d60*/  LDS R11, [R8] ;  /* 0x00000000080b7984 */ /* 0x000e220000000800 */
[----:B------:R-:W-:-:S04]  /*1d70*/  IADD3 R10, PT, PT, R10, 0x1, RZ ;  /* 0x000000010a0a7810 */ /* 0x000fc80007ffe0ff */
[----:B------:R-:W-:Y:S01]  /*1d80*/  ISETP.NE.AND P0, PT, R10, RZ, PT ;  /* 0x000000ff0a00720c */ /* 0x000fe20003f05270 */
[----:B0-----:R-:W-:-:S05]  /*1d90*/  FMUL.FTZ R11, R11, R2 ;  /* 0x000000020b0b7220 */ /* 0x001fca0000410000 */
[----:B------:R0:W-:Y:S02]  /*1da0*/  STS [R8], R11 ;  /* 0x0000000b08007388 */ /* 0x0001e40000000800 */
[----:B0-----:R-:W-:-:S05]  /*1db0*/  VIADD R8, R8, 0x200 ;  /* 0x0000020008087836 */ /* 0x001fca0000000000 */
[----:B------:R-:W-:Y:S05]  /*1dc0*/  @P0 BRA `(.L_x_8664) ;  /* 0xfffffffc00e40947 */ /* 0x000fea000383ffff */
.L_x_8663:
[----:B------:R-:W-:Y:S05]  /*1dd0*/  BSYNC.RECONVERGENT B1 ;  /* 0x0000000000017941 */ /* 0x000fea0003800200 */
.L_x_8662:
        /* <DEDUP_REMOVED lines=12> */
.L_x_8667:
        /* <DEDUP_REMOVED lines=52> */
.L_x_8666:
[----:B------:R-:W-:Y:S05]  /*21e0*/  BSYNC.RECONVERGENT B1 ;  /* 0x0000000000017941 */ /* 0x000fea0003800200 */
.L_x_8665:
        /* <DEDUP_REMOVED lines=31> */
.L_x_8669:
[----:B------:R-:W-:Y:S05]  /*23e0*/  BSYNC.RECONVERGENT B1 ;  /* 0x0000000000017941 */ /* 0x000fea0003800200 */
.L_x_8668:
        /* <DEDUP_REMOVED lines=14> */
.L_x_8661:
[----:B------:R-:W-:Y:S05]  /*24d0*/  BSYNC.RECONVERGENT B0 ;  /* 0x0000000000007941 */ /* 0x000fea0003800200 */
.L_x_8660:
        /* <DEDUP_REMOVED lines=29> */
.L_x_8673:
        /* <DEDUP_REMOVED lines=33> */
.L_x_8672:
        /* <DEDUP_REMOVED lines=16> */
.L_x_8671:
[----:B------:R-:W-:Y:S05]  /*29c0*/  BSYNC.RECONVERGENT B6 ;  /* 0x0000000000067941 */ /* 0x000fea0003800200 */
.L_x_8670:
        /* <DEDUP_REMOVED lines=124> */
.L_x_8754:
        /* <DEDUP_REMOVED lines=47> */
.L_x_8676:
[----:B------:R-:W-:Y:S05]  /*3480*/  BSYNC.RECONVERGENT B0 ;  /* 0x0000000000007941 */ /* 0x000fea0003800200 */
.L_x_8675:
        /* <DEDUP_REMOVED lines=77> */
.L_x_8678:
[----:B------:R-:W-:Y:S05]  /*3960*/  BSYNC.RECONVERGENT B0 ;  /* 0x0000000000007941 */ /* 0x000fea0003800200 */
.L_x_8677:
        /* <DEDUP_REMOVED lines=36> */
.L_x_8680:
[----:B------:R-:W-:Y:S05]  /*3bb0*/  BSYNC.RECONVERGENT B0 ;  /* 0x0000000000007941 */ /* 0x000fea0003800200 */
.L_x_8679:
        /* <DEDUP_REMOVED lines=67> */
.L_x_8682:
[----:B------:R-:W-:Y:S05]  /*3ff0*/  BSYNC.RECONVERGENT B0 ;  /* 0x0000000000007941 */ /* 0x000fea0003800200 */
.L_x_8681:
        /* <DEDUP_REMOVED lines=81> */
.L_x_8647:
        /* <DEDUP_REMOVED lines=16> */
.L_x_8683:
[----:B------:R-:W-:Y:S05]  /*4610*/  EXIT ;  /* 0x000000000000794d */ /* 0x000fea0003800000 */
.L_x_8649:
[----:B------:R-:W-:Y:S01]  /*4620*/  HFMA2 R12, -RZ, RZ, 0, 9.5367431640625e-07 ;  /* 0x00000010ff0c7431 */ /* 0x000fe200000001ff */
[----:B------:R-:W-:Y:S01]  /*4630*/  MOV R11, 0x1f ;  /* 0x0000001f000b7802 */ /* 0x000fe20000000f00 */
[----:B------:R-:W-:-:S07]  /*4640*/  IMAD.MOV.U32 R15, RZ, RZ, -0x1 ;  /* 0xffffffffff0f7424 */ /* 0x000fce00078e00ff */
[----:B------:R-:W-:Y:S05]  /*4650*/  WARPSYNC.COLLECTIVE R15, `(.L_x_8684) ;  /* 0x000000000f087348 */ /* 0x000fea0003c00000 */
[----:B------:R0:W1:Y:S02]  /*4660*/  SHFL.BFLY P6, R14, R13, R12, R11 ;  /* 0x0c00000c0d0e7389 */ /* 0x00006400000c000b */
[----:B01----:R-:W-:Y:S05]  /*4670*/  ENDCOLLECTIVE ;  /* 0x000000000000791b */ /* 0x003fea0003800000 */
.L_x_8684:
[----:B------:R-:W-:Y:S01]  /*4680*/  HFMA2 R12, -RZ, RZ, 0, 4.76837158203125e-07 ;  /* 0x00000008ff0c7431 */ /* 0x000fe200000001ff */
[----:B------:R-:W-:-:S04]  /*4690*/  FMNMX.FTZ R0, R14, -3.40282346638528859812e+38, !PT ;  /* 0xff7fffff0e007809 */ /* 0x000fc80007810000 */
[----:B------:R-:W-:-:S07]  /*46a0*/  MOV R13, R0 ;  /* 0x00000000000d7202 */ /* 0x000fce0000000f00 */
[----:B------:R-:W-:Y:S05]  /*46b0*/  WARPSYNC.COLLECTIVE R15, `(.L_x_8685) ;  /* 0x000000000f087348 */ /* 0x000fea0003c00000 */
[----:B------:R0:W1:Y:S02]  /*46c0*/  SHFL.BFLY P6, R14, R13, R12, R11 ;  /* 0x0c00000c0d0e7389 */ /* 0x00006400000c000b */
[----:B01----:R-:W-:Y:S05]  /*46d0*/  ENDCOLLECTIVE ;  /* 0x000000000000791b */ /* 0x003fea0003800000 */
.L_x_8685:
[----:B------:R-:W-:Y:S01]  /*46e0*/  IMAD.MOV.U32 R12, RZ, RZ, 0x4 ;  /* 0x00000004ff0c7424 */ /* 0x000fe200078e00ff */
[----:B------:R-:W-:-:S04]  /*46f0*/  FMNMX.FTZ R2, R0, R14, !PT ;  /* 0x0000000e00027209 */ /* 0x000fc80007810000 */
[----:B------:R-:W-:-:S07]  /*4700*/  MOV R13, R2 ;  /* 0x00000002000d7202 */ /* 0x000fce0000000f00 */
[----:B------:R-:W-:Y:S05]  /*4710*/  WARPSYNC.COLLECTIVE R15, `(.L_x_8686) ;  /* 0x000000000f087348 */ /* 0x000fea0003c00000 */
[----:B------:R0:W1:Y:S02]  /*4720*/  SHFL.BFLY P6, R14, R13, R12, R11 ;  /* 0x0c00000c0d0e7389 */ /* 0x00006400000c000b */
[----:B01----:R-:W-:Y:S05]  /*4730*/  ENDCOLLECTIVE ;  /* 0x000000000000791b */ /* 0x003fea0003800000 */
.L_x_8686:
[----:B------:R-:W-:Y:S01]  /*4740*/  HFMA2 R12, -RZ, RZ, 0, 1.1920928955078125e-07 ;  /* 0x00000002ff0c7431 */ /* 0x000fe200000001ff */
[----:B------:R-:W-:-:S04]  /*4750*/  FMNMX.FTZ R3, R2, R14, !PT ;  /* 0x0000000e02037209 */ /* 0x000fc80007810000 */
[----:B------:R-:W-:-:S07]  /*4760*/  MOV R13, R3 ;  /* 0x00000003000d7202 */ /* 0x000fce0000000f00 */
[----:B------:R-:W-:Y:S05]  /*4770*/  WARPSYNC.COLLECTIVE R15, `(.L_x_8687) ;  /* 0x000000000f087348 */ /* 0x000fea0003c00000 */
[----:B------:R0:W1:Y:S02]  /*4780*/  SHFL.BFLY P6, R14, R13, R12, R11 ;  /* 0x0c00000c0d0e7389 */ /* 0x00006400000c000b */
[----:B01----:R-:W-:Y:S05]  /*4790*/  ENDCOLLECTIVE ;  /* 0x000000000000791b */ /* 0x003fea0003800000 */
.L_x_8687:
[----:B------:R-:W-:Y:S01]  /*47a0*/  IMAD.MOV.U32 R12, RZ, RZ, 0x1 ;  /* 0x00000001ff0c7424 */ /* 0x000fe200078e00ff */
[----:B------:R-:W-:-:S04]  /*47b0*/  FMNMX.FTZ R4, R3, R14, !PT ;  /* 0x0000000e03047209 */ /* 0x000fc80007810000 */
[----:B------:R-:W-:-:S07]  /*47c0*/  MOV R13, R4 ;  /* 0x00000004000d7202 */ /* 0x000fce0000000f00 */
[----:B------:R-:W-:Y:S05]  /*47d0*/  WARPSYNC.COLLECTIVE R15, `(.L_x_8688) ;  /* 0x000000000f087348 */ /* 0x000fea0003c00000 */
[----:B------:R0:W1:Y:S02]  /*47e0*/  SHFL.BFLY P6, R14, R13, R12, R11 ;  /* 0x0c00000c0d0e7389 */ /* 0x00006400000c000b */
[----:B01----:R-:W-:Y:S05]  /*47f0*/  ENDCOLLECTIVE ;  /* 0x000000000000791b */ /* 0x003fea0003800000 */
.L_x_8688:
[----:B------:R-:W-:Y:S05]  /*4800*/  BRA `(.L_x_8689) ;  /* 0xffffffc000dc7947 */ /* 0x000fea000383ffff */
.L_x_8674:
[----:B-1----:R-:W-:Y:S01]  /*4810*/  HFMA2 R13, -RZ, RZ, 0, 0 ;  /* 0x00000000ff0d7431 */ /* 0x002fe200000001ff */
[----:B------:R-:W-:Y:S01]  /*4820*/  MOV R12, 0x2 ;  /* 0x00000002000c7802 */ /* 0x000fe20000000f00 */
[----:B0-----:R-:W-:Y:S02]  /*4830*/  HFMA2 R11, -RZ, RZ, 0, 1.847743988037109375e-06 ;  /* 0x0000001fff0b7431 */ /* 0x001fe400000001ff */
[----:B------:R-:W-:-:S07]  /*4840*/  IMAD.MOV.U32 R15, RZ, RZ, -0x1 ;  /* 0xffffffffff0f7424 */ /* 0x000fce00078e00ff */
[----:B------:R-:W-:Y:S05]  /*4850*/  WARPSYNC.COLLECTIVE R15, `(.L_x_8690) ;  /* 0x000000000f087348 */ /* 0x000fea0003c00000 */
[----:B------:R0:W1:Y:S02]  /*4860*/  SHFL.BFLY P6, R14, R13, R12, R11 ;  /* 0x0c00000c0d0e7389 */ /* 0x00006400000c000b */
[----:B01----:R-:W-:Y:S05]  /*4870*/  ENDCOLLECTIVE ;  /* 0x000000000000791b */ /* 0x003fea0003800000 */
.L_x_8690:
[----:B------:R-:W-:Y:S02]  /*4880*/  HFMA2 R12, -RZ, RZ, 0, 5.9604644775390625e-08 ;  /* 0x00000001ff0c7431 */ /* 0x000fe400000001ff */
[----:B------:R-:W-:-:S05]  /*4890*/  FADD.FTZ R0, RZ, R14 ;  /* 0x0000000eff007221 */ /* 0x000fca0000010000 */
[----:B------:R-:W-:-:S07]  /*48a0*/  MOV R13, R0 ;  /* 0x00000000000d7202 */ /* 0x000fce0000000f00 */
[----:B------:R-:W-:Y:S05]  /*48b0*/  WARPSYNC.COLLECTIVE R15, `(.L_x_8691) ;  /* 0x000000000f087348 */ /* 0x000fea0003c00000 */
[----:B------:R0:W1:Y:S02]  /*48c0*/  SHFL.BFLY P6, R14, R13, R12, R11 ;  /* 0x0c00000c0d0e7389 */ /* 0x00006400000c000b */
[----:B01----:R-:W-:Y:S05]  /*48d0*/  ENDCOLLECTIVE ;  /* 0x000000000000791b */ /* 0x003fea0003800000 */
.L_x_8691:
[----:B------:R-:W-:Y:S02]  /*48e0*/  IMAD.MOV.U32 R13, RZ, RZ, RZ ;  /* 0x000000ffff0d7224 */ /* 0x000fe400078e00ff */
[----:B------:R-:W-:Y:S01]  /*48f0*/  HFMA2 R12, -RZ, RZ, 0, 1.1920928955078125e-07 ;  /* 0x00000002ff0c7431 */ /* 0x000fe200000001ff */
[----:B------:R-:W-:-:S07]  /*4900*/  MOV R47, R14 ;  /* 0x0000000e002f7202 */ /* 0x000fce0000000f00 */
[----:B------:R-:W-:Y:S05]  /*4910*/  WARPSYNC.COLLECTIVE R15, `(.L_x_8692) ;  /* 0x000000000f087348 */ /* 0x000fea0003c00000 */
[----:B------:R0:W1:Y:S02]  /*4920*/  SHFL.BFLY P6, R14, R13, R12, R11 ;  /* 0x0c00000c0d0e7389 */ /* 0x00006400000c000b */
[----:B01----:R-:W-:Y:S05]  /*4930*/  ENDCOLLECTIVE ;  /* 0x000000000000791b */ /* 0x003fea0003800000 */
.L_x_8692:
        /* <DEDUP_REMOVED lines=8> */
.L_x_8693:
[----:B------:R-:W-:Y:S01]  /*49c0*/  HFMA2 R13, -RZ, RZ, 0, 0 ;  /* 0x00000000ff0d7431 */ /* 0x000fe200000001ff */
[----:B------:R-:W-:Y:S02]  /*49d0*/  MOV R12, 0x2 ;  /* 0x00000002000c7802 */ /* 0x000fe40000000f00 */
[----:B------:R-:W-:-:S07]  /*49e0*/  MOV R46, R14 ;  /* 0x0000000e002e7202 */ /* 0x000fce0000000f00 */
[----:B------:R-:W-:Y:S05]  /*49f0*/  WARPSYNC.COLLECTIVE R15, `(.L_x_8694) ;  /* 0x000000000f087348 */ /* 0x000fea0003c00000 */
[----:B------:R0:W1:Y:S02]  /*4a00*/  SHFL.BFLY P6, R14, R13, R12, R11 ;  /* 0x0c00000c0d0e7389 */ /* 0x00006400000c000b */
[----:B01----:R-:W-:Y:S05]  /*4a10*/  ENDCOLLECTIVE ;  /* 0x000000000000791b */ /* 0x003fea0003800000 */
.L_x_8694:
        /* <DEDUP_REMOVED lines=8> */
.L_x_8695:
[----:B------:R-:W-:Y:S02]  /*4aa0*/  IMAD.MOV.U32 R13, RZ, RZ, RZ ;  /* 0x000000ffff0d7224 */ /* 0x000fe400078e00ff */
[----:B------:R-:W-:Y:S01]  /*4ab0*/  HFMA2 R12, -RZ, RZ, 0, 1.1920928955078125e-07 ;  /* 0x00000002ff0c7431 */ /* 0x000fe200000001ff */
[----:B------:R-:W-:-:S07]  /*4ac0*/  MOV R26, R14 ;  /* 0x0000000e001a7202 */ /* 0x000fce0000000f00 */
[----:B------:R-:W-:Y:S05]  /*4ad0*/  WARPSYNC.COLLECTIVE R15, `(.L_x_8696) ;  /* 0x000000000f087348 */ /* 0x000fea0003c00000 */
[----:B------:R0:W1:Y:S02]  /*4ae0*/  SHFL.BFLY P6, R14, R13, R12, R11 ;  /* 0x0c00000c0d0e7389 */ /* 0x00006400000c000b */
[----:B01----:R-:W-:Y:S05]  /*4af0*/  ENDCOLLECTIVE ;  /* 0x000000000000791b */ /* 0x003fea0003800000 */
.L_x_8696:
        /* <DEDUP_REMOVED lines=8> */
.L_x_8697:
[----:B------:R-:W-:Y:S01]  /*4b80*/  HFMA2 R13, -RZ, RZ, 0, 0 ;  /* 0x00000000ff0d7431 */ /* 0x000fe200000001ff */
[----:B------:R-:W-:Y:S02]  /*4b90*/  MOV R12, 0x2 ;  /* 0x00000002000c7802 */ /* 0x000fe40000000f00 */
[----:B------:R-:W-:-:S07]  /*4ba0*/  MOV R36, R14 ;  /* 0x0000000e00247202 */ /* 0x000fce0000000f00 */
[----:B------:R-:W-:Y:S05]  /*4bb0*/  WARPSYNC.COLLECTIVE R15, `(.L_x_8698) ;  /* 0x000000000f087348 */ /* 0x000fea0003c00000 */
[----:B------:R0:W1:Y:S02]  /*4bc0*/  SHFL.BFLY P6, R14, R13, R12, R11 ;  /* 0x0c00000c0d0e7389 */ /* 0x00006400000c000b */
[----:B01----:R-:W-:Y:S05]  /*4bd0*/  ENDCOLLECTIVE ;  /* 0x000000000000791b */ /* 0x003fea0003800000 */
.L_x_8698:
        /* <DEDUP_REMOVED lines=8> */
.L_x_8699:
[----:B------:R-:W-:Y:S02]  /*4c60*/  IMAD.MOV.U32 R13, RZ, RZ, RZ ;  /* 0x000000ffff0d7224 */ /* 0x000fe400078e00ff */
[----:B------:R-:W-:Y:S01]  /*4c70*/  HFMA2 R12, -RZ, RZ, 0, 1.1920928955078125e-07 ;  /* 0x00000002ff0c7431 */ /* 0x000fe200000001ff */
[----:B------:R-:W-:-:S07]  /*4c80*/  MOV R34, R14 ;  /* 0x0000000e00227202 */ /* 0x000fce0000000f00 */
[----:B------:R-:W-:Y:S05]  /*4c90*/  WARPSYNC.COLLECTIVE R15, `(.L_x_8700) ;  /* 0x000000000f087348 */ /* 0x000fea0003c00000 */
[----:B------:R0:W1:Y:S02]  /*4ca0*/  SHFL.BFLY P6, R14, R13, R12, R11 ;  /* 0x0c00000c0d0e7389 */ /* 0x00006400000c000b */
[----:B01----:R-:W-:Y:S05]  /*4cb0*/  ENDCOLLECTIVE ;  /* 0x000000000000791b */ /* 0x003fea0003800000 */
.L_x_8700:
        /* <DEDUP_REMOVED lines=8> */
.L_x_8701:
[----:B------:R-:W-:Y:S01]  /*4d40*/  HFMA2 R13, -RZ, RZ, 0, 0 ;  /* 0x00000000ff0d7431 */ /* 0x000fe200000001ff */
[----:B------:R-:W-:Y:S02]  /*4d50*/  MOV R12, 0x2 ;  /* 0x00000002000c7802 */ /* 0x000fe40000000f00 */
[----:B------:R-:W-:-:S07]  /*4d60*/  MOV R24, R14 ;  /* 0x0000000e00187202 */ /* 0x000fce0000000f00 */
[----:B------:R-:W-:Y:S05]  /*4d70*/  WARPSYNC.COLLECTIVE R15, `(.L_x_8702) ;  /* 0x000000000f087348 */ /* 0x000fea0003c00000 */
[----:B------:R0:W1:Y:S02]  /*4d80*/  SHFL.BFLY P6, R14, R13, R12, R11 ;  /* 0x0c00000c0d0e7389 */ /* 0x00006400000c000b */
[----:B01----:R-:W-:Y:S05]  /*4d90*/  ENDCOLLECTIVE ;  /* 0x000000000000791b */ /* 0x003fea0003800000 */
.L_x_8702:
        /* <DEDUP_REMOVED lines=8> */
.L_x_8703:
[----:B------:R-:W-:Y:S02]  /*4e20*/  IMAD.MOV.U32 R13, RZ, RZ, RZ ;  /* 0x000000ffff0d7224 */ /* 0x000fe400078e00ff */
[----:B------:R-:W-:Y:S01]  /*4e30*/  HFMA2 R12, -RZ, RZ, 0, 1.1920928955078125e-07 ;  /* 0x00000002ff0c7431 */ /* 0x000fe200000001ff */
[----:B------:R-:W-:-:S07]  /*4e40*/  MOV R22, R14 ;  /* 0x0000000e00167202 */ /* 0x000fce0000000f00 */
[----:B------:R-:W-:Y:S05]  /*4e50*/  WARPSYNC.COLLECTIVE R15, `(.L_x_8704) ;  /* 0x000000000f087348 */ /* 0x000fea0003c00000 */
[----:B------:R0:W1:Y:S02]  /*4e60*/  SHFL.BFLY P6, R14, R13, R12, R11 ;  /* 0x0c00000c0d0e7389 */ /* 0x00006400000c000b */
[----:B01----:R-:W-:Y:S05]  /*4e70*/  ENDCOLLECTIVE ;  /* 0x000000000000791b */ /* 0x003fea0003800000 */
.L_x_8704:
        /* <DEDUP_REMOVED lines=8> */
.L_x_8705:
[----:B------:R-:W-:Y:S01]  /*4f00*/  HFMA2 R13, -RZ, RZ, 0, 0 ;  /* 0x00000000ff0d7431 */ /* 0x000fe200000001ff */
[----:B------:R-:W-:Y:S02]  /*4f10*/  MOV R12, 0x2 ;  /* 0x00000002000c7802 */ /* 0x000fe40000000f00 */
[----:B------:R-:W-:-:S07]  /*4f20*/  MOV R20, R14 ;  /* 0x0000000e00147202 */ /* 0x000fce0000000f00 */
[----:B------:R-:W-:Y:S05]  /*4f30*/  WARPSYNC.COLLECTIVE R15, `(.L_x_8706) ;  /* 0x000000000f087348 */ /* 0x000fea0003c00000 */
[----:B------:R0:W1:Y:S02]  /*4f40*/  SHFL.BFLY P6, R14, R13, R12, R11 ;  /* 0x0c00000c0d0e7389 */ /* 0x00006400000c000b */
[----:B01----:R-:W-:Y:S05]  /*4f50*/  ENDCOLLECTIVE ;  /* 0x000000000000791b */ /* 0x003fea0003800000 */
.L_x_8706:
        /* <DEDUP_REMOVED lines=8> */
.L_x_8707:
[----:B------:R-:W-:Y:S02]  /*4fe0*/  IMAD.MOV.U32 R13, RZ, RZ, RZ ;  /* 0x000000ffff0d7224 */ /* 0x000fe400078e00ff */
[----:B------:R-:W-:Y:S01]  /*4ff0*/  HFMA2 R12, -RZ, RZ, 0, 1.1920928955078125e-07 ;  /* 0x00000002ff0c7431 */ /* 0x000fe200000001ff */
[----:B------:R-:W-:-:S07]  /*5000*/  MOV R18, R14 ;  /* 0x0000000e00127202 */ /* 0x000fce0000000f00 */
[----:B------:R-:W-:Y:S05]  /*5010*/  WARPSYNC.COLLECTIVE R15, `(.L_x_8708) ;  /* 0x000000000f087348 */ /* 0x000fea0003c00000 */
[----:B------:R0:W1:Y:S02]  /*5020*/  SHFL.BFLY P6, R14, R13, R12, R11 ;  /* 0x0c00000c0d0e7389 */ /* 0x00006400000c000b */
[----:B01----:R-:W-:Y:S05]  /*5030*/  ENDCOLLECTIVE ;  /* 0x000000000000791b */ /* 0x003fea0003800000 */
.L_x_8708:
        /* <DEDUP_REMOVED lines=8> */
.L_x_8709:
[----:B------:R-:W-:Y:S01]  /*50c0*/  HFMA2 R13, -RZ, RZ, 0, 0 ;  /* 0x00000000ff0d7431 */ /* 0x000fe200000001ff */
[----:B------:R-:W-:Y:S02]  /*50d0*/  MOV R12, 0x2 ;  /* 0x00000002000c7802 */ /* 0x000fe40000000f00 */
[----:B------:R-:W-:-:S07]  /*50e0*/  MOV R16, R14 ;  /* 0x0000000e00107202 */ /* 0x000fce0000000f00 */
[----:B------:R-:W-:Y:S05]  /*50f0*/  WARPSYNC.COLLECTIVE R15, `(.L_x_8710) ;  /* 0x000000000f087348 */ /* 0x000fea0003c00000 */
[----:B------:R0:W1:Y:S02]  /*5100*/  SHFL.BFLY P6, R14, R13, R12, R11 ;  /* 0x0c00000c0d0e7389 */ /* 0x00006400000c000b */
[----:B01----:R-:W-:Y:S05]  /*5110*/  ENDCOLLECTIVE ;  /* 0x000000000000791b */ /* 0x003fea0003800000 */
.L_x_8710:
        /* <DEDUP_REMOVED lines=8> */
.L_x_8711:
[----:B------:R-:W-:Y:S02]  /*51a0*/  IMAD.MOV.U32 R13, RZ, RZ, RZ ;  /* 0x000000ffff0d7224 */ /* 0x000fe400078e00ff */
[----:B------:R-:W-:Y:S01]  /*51b0*/  HFMA2 R12, -RZ, RZ, 0, 1.1920928955078125e-07 ;  /* 0x00000002ff0c7431 */ /* 0x000fe200000001ff */
[----:B------:R-:W-:-:S07]  /*51c0*/  MOV R10, R14 ;  /* 0x0000000e000a7202 */ /* 0x000fce0000000f00 */
[----:B------:R-:W-:Y:S05]  /*51d0*/  WARPSYNC.COLLECTIVE R15, `(.L_x_8712) ;  /* 0x000000000f087348 */ /* 0x000fea0003c00000 */
[----:B------:R0:W1:Y:S02]  /*51e0*/  SHFL.BFLY P6, R14, R13, R12, R11 ;  /* 0x0c00000c0d0e7389 */ /* 0x00006400000c000b */
[----:B01----:R-:W-:Y:S05]  /*51f0*/  ENDCOLLECTIVE ;  /* 0x000000000000791b */ /* 0x003fea0003800000 */
.L_x_8712:
        /* <DEDUP_REMOVED lines=8> */
.L_x_8713:
[----:B------:R-:W-:Y:S01]  /*5280*/  HFMA2 R13, -RZ, RZ, 0, 0 ;  /* 0x00000000ff0d7431 */ /* 0x000fe200000001ff */
[----:B------:R-:W-:Y:S02]  /*5290*/  MOV R12, 0x2 ;  /* 0x00000002000c7802 */ /* 0x000fe40000000f00 */
[----:B------:R-:W-:-:S07]  /*52a0*/  MOV R8, R14 ;  /* 0x0000000e00087202 */ /* 0x000fce0000000f00 */
[----:B------:R-:W-:Y:S05]  /*52b0*/  WARPSYNC.COLLECTIVE R15, `(.L_x_8714) ;  /* 0x000000000f087348 */ /* 0x000fea0003c00000 */
[----:B------:R0:W1:Y:S02]  /*52c0*/  SHFL.BFLY P6, R14, R13, R12, R11 ;  /* 0x0c00000c0d0e7389 */ /* 0x00006400000c000b */
[----:B01----:R-:W-:Y:S05]  /*52d0*/  ENDCOLLECTIVE ;  /* 0x000000000000791b */ /* 0x003fea0003800000 */
.L_x_8714:
        /* <DEDUP_REMOVED lines=8> */
.L_x_8715:
[----:B------:R-:W-:Y:S02]  /*5360*/  IMAD.MOV.U32 R13, RZ, RZ, RZ ;  /* 0x000000ffff0d7224 */ /* 0x000fe400078e00ff */
[----:B------:R-:W-:Y:S01]  /*5370*/  HFMA2 R12, -RZ, RZ, 0, 1.1920928955078125e-07 ;  /* 0x00000002ff0c7431 */ /* 0x000fe200000001ff */
[----:B------:R-:W-:-:S07]  /*5380*/  MOV R6, R14 ;  /* 0x0000000e00067202 */ /* 0x000fce0000000f00 */
[----:B------:R-:W-:Y:S05]  /*5390*/  WARPSYNC.COLLECTIVE R15, `(.L_x_8716) ;  /* 0x000000000f087348 */ /* 0x000fea0003c00000 */
[----:B------:R0:W1:Y:S02]  /*53a0*/  SHFL.BFLY P6, R14, R13, R12, R11 ;  /* 0x0c00000c0d0e7389 */ /* 0x00006400000c000b */
[----:B01----:R-:W-:Y:S05]  /*53b0*/  ENDCOLLECTIVE ;  /* 0x000000000000791b */ /* 0x003fea0003800000 */
.L_x_8716:
        /* <DEDUP_REMOVED lines=8> */
.L_x_8717:
[----:B------:R-:W-:Y:S01]  /*5440*/  HFMA2 R13, -RZ, RZ, 0, 0 ;  /* 0x00000000ff0d7431 */ /* 0x000fe200000001ff */
[----:B------:R-:W-:Y:S02]  /*5450*/  MOV R12, 0x2 ;  /* 0x00000002000c7802 */ /* 0x000fe40000000f00 */
[----:B------:R-:W-:-:S07]  /*5460*/  MOV R4, R14 ;  /* 0x0000000e00047202 */ /* 0x000fce0000000f00 */
[----:B------:R-:W-:Y:S05]  /*5470*/  WARPSYNC.COLLECTIVE R15, `(.L_x_8718) ;  /* 0x000000000f087348 */ /* 0x000fea0003c00000 */
[----:B------:R0:W1:Y:S02]  /*5480*/  SHFL.BFLY P6, R14, R13, R12, R11 ;  /* 0x0c00000c0d0e7389 */ /* 0x00006400000c000b */
[----:B01----:R-:W-:Y:S05]  /*5490*/  ENDCOLLECTIVE ;  /* 0x000000000000791b */ /* 0x003fea0003800000 */
.L_x_8718:
        /* <DEDUP_REMOVED lines=8> */
.L_x_8719:
[----:B------:R-:W-:Y:S02]  /*5520*/  IMAD.MOV.U32 R13, RZ, RZ, RZ ;  /* 0x000000ffff0d7224 */ /* 0x000fe400078e00ff */
[----:B------:R-:W-:Y:S01]  /*5530*/  HFMA2 R12, -RZ, RZ, 0, 1.1920928955078125e-07 ;  /* 0x00000002ff0c7431 */ /* 0x000fe200000001ff */
[----:B------:R-:W-:-:S07]  /*5540*/  MOV R2, R14 ;  /* 0x0000000e00027202 */ /* 0x000fce0000000f00 */
[----:B------:R-:W-:Y:S05]  /*5550*/  WARPSYNC.COLLECTIVE R15, `(.L_x_8720) ;  /* 0x000000000f087348 */ /* 0x000fea0003c00000 */
[----:B------:R0:W1:Y:S02]  /*5560*/  SHFL.BFLY P6, R14, R13, R12, R11 ;  /* 0x0c00000c0d0e7389 */ /* 0x00006400000c000b */
[----:B01----:R-:W-:Y:S05]  /*5570*/  ENDCOLLECTIVE ;  /* 0x000000000000791b */ /* 0x003fea0003800000 */
.L_x_8720:
        /* <DEDUP_REMOVED lines=8> */
.L_x_8721:
[----:B------:R-:W-:Y:S01]  /*5600*/  HFMA2 R13, -RZ, RZ, 0, 0 ;  /* 0x00000000ff0d7431 */ /* 0x000fe200000001ff */
[----:B------:R-:W-:Y:S02]  /*5610*/  MOV R12, 0x2 ;  /* 0x00000002000c7802 */ /* 0x000fe40000000f00 */
[----:B------:R-:W-:-:S07]  /*5620*/  MOV R29, R14 ;  /* 0x0000000e001d7202 */ /* 0x000fce0000000f00 */
[----:B------:R-:W-:Y:S05]  /*5630*/  WARPSYNC.COLLECTIVE R15, `(.L_x_8722) ;  /* 0x000000000f087348 */ /* 0x000fea0003c00000 */
[----:B------:R0:W1:Y:S02]  /*5640*/  SHFL.BFLY P6, R14, R13, R12, R11 ;  /* 0x0c00000c0d0e7389 */ /* 0x00006400000c000b */
[----:B01----:R-:W-:Y:S05]  /*5650*/  ENDCOLLECTIVE ;  /* 0x000000000000791b */ /* 0x003fea0003800000 */
.L_x_8722:
        /* <DEDUP_REMOVED lines=8> */
.L_x_8723:
[----:B------:R-:W-:Y:S02]  /*56e0*/  IMAD.MOV.U32 R13, RZ, RZ, RZ ;  /* 0x000000ffff0d7224 */ /* 0x000fe400078e00ff */
[----:B------:R-:W-:Y:S01]  /*56f0*/  HFMA2 R12, -RZ, RZ, 0, 1.1920928955078125e-07 ;  /* 0x00000002ff0c7431 */ /* 0x000fe200000001ff */
[----:B------:R-:W-:-:S07]  /*5700*/  MOV R35, R14 ;  /* 0x0000000e00237202 */ /* 0x000fce0000000f00 */
[----:B------:R-:W-:Y:S05]  /*5710*/  WARPSYNC.COLLECTIVE R15, `(.L_x_8724) ;  /* 0x000000000f087348 */ /* 0x000fea0003c00000 */
[----:B------:R0:W1:Y:S02]  /*5720*/  SHFL.BFLY P6, R14, R13, R12, R11 ;  /* 0x0c00000c0d0e7389 */ /* 0x00006400000c000b */
[----:B01----:R-:W-:Y:S05]  /*5730*/  ENDCOLLECTIVE ;  /* 0x000000000000791b */ /* 0x003fea0003800000 */
.L_x_8724:
        /* <DEDUP_REMOVED lines=8> */
.L_x_8725:
[----:B------:R-:W-:Y:S01]  /*57c0*/  HFMA2 R13, -RZ, RZ, 0, 0 ;  /* 0x00000000ff0d7431 */ /* 0x000fe200000001ff */
[----:B------:R-:W-:Y:S02]  /*57d0*/  MOV R12, 0x2 ;  /* 0x00000002000c7802 */ /* 0x000fe40000000f00 */
[----:B------:R-:W-:-:S07]  /*57e0*/  MOV R37, R14 ;  /* 0x0000000e00257202 */ /* 0x000fce0000000f00 */
[----:B------:R-:W-:Y:S05]  /*57f0*/  WARPSYNC.COLLECTIVE R15, `(.L_x_8726) ;  /* 0x000000000f087348 */ /* 0x000fea0003c00000 */
[----:B------:R0:W1:Y:S02]  /*5800*/  SHFL.BFLY P6, R14, R13, R12, R11 ;  /* 0x0c00000c0d0e7389 */ /* 0x00006400000c000b */
[----:B01----:R-:W-:Y:S05]  /*5810*/  ENDCOLLECTIVE ;  /* 0x000000000000791b */ /* 0x003fea0003800000 */
.L_x_8726:
        /* <DEDUP_REMOVED lines=8> */
.L_x_8727:
[----:B------:R-:W-:Y:S02]  /*58a0*/  IMAD.MOV.U32 R13, RZ, RZ, RZ ;  /* 0x000000ffff0d7224 */ /* 0x000fe400078e00ff */
[----:B------:R-:W-:Y:S01]  /*58b0*/  HFMA2 R12, -RZ, RZ, 0, 1.1920928955078125e-07 ;  /* 0x00000002ff0c7431 */ /* 0x000fe200000001ff */
[----:B------:R-:W-:-:S07]  /*58c0*/  MOV R39, R14 ;  /* 0x0000000e00277202 */ /* 0x000fce0000000f00 */
[----:B------:R-:W-:Y:S05]  /*58d0*/  WARPSYNC.COLLECTIVE R15, `(.L_x_8728) ;  /* 0x000000000f087348 */ /* 0x000fea0003c00000 */
[----:B------:R0:W1:Y:S02]  /*58e0*/  SHFL.BFLY P6, R14, R13, R12, R11 ;  /* 0x0c00000c0d0e7389 */ /* 0x00006400000c000b */
[----:B01----:R-:W-:Y:S05]  /*58f0*/  ENDCOLLECTIVE ;  /* 0x000000000000791b */ /* 0x003fea0003800000 */
.L_x_8728:
        /* <DEDUP_REMOVED lines=8> */
.L_x_8729:
[----:B------:R-:W-:Y:S01]  /*5980*/  HFMA2 R13, -RZ, RZ, 0, 0 ;  /* 0x00000000ff0d7431 */ /* 0x000fe200000001ff */
[----:B------:R-:W-:Y:S02]  /*5990*/  MOV R12, 0x2 ;  /* 0x00000002000c7802 */ /* 0x000fe40000000f00 */
[----:B------:R-:W-:-:S07]  /*59a0*/  MOV R41, R14 ;  /* 0x0000000e00297202 */ /* 0x000fce0000000f00 */
[----:B------:R-:W-:Y:S05]  /*59b0*/  WARPSYNC.COLLECTIVE R15, `(.L_x_8730) ;  /* 0x000000000f087348 */ /* 0x000fea0003c00000 */
[----:B------:R0:W1:Y:S02]  /*59c0*/  SHFL.BFLY P6, R14, R13, R12, R11 ;  /* 0x0c00000c0d0e7389 */ /* 0x00006400000c000b */
[----:B01----:R-:W-:Y:S05]  /*59d0*/  ENDCOLLECTIVE ;  /* 0x000000000000791b */ /* 0x003fea0003800000 */
.L_x_8730:
        /* <DEDUP_REMOVED lines=8> */
.L_x_8731:
[----:B------:R-:W-:Y:S02]  /*5a60*/  IMAD.MOV.U32 R13, RZ, RZ, RZ ;  /* 0x000000ffff0d7224 */ /* 0x000fe400078e00ff */
[----:B------:R-:W-:Y:S01]  /*5a70*/  HFMA2 R12, -RZ, RZ, 0, 1.1920928955078125e-07 ;  /* 0x00000002ff0c7431 */ /* 0x000fe200000001ff */
[----:B------:R-:W-:-:S07]  /*5a80*/  MOV R43, R14 ;  /* 0x0000000e002b7202 */ /* 0x000fce0000000f00 */
[----:B------:R-:W-:Y:S05]  /*5a90*/  WARPSYNC.COLLECTIVE R15, `(.L_x_8732) ;  /* 0x000000000f087348 */ /* 0x000fea0003c00000 */
[----:B------:R0:W1:Y:S02]  /*5aa0*/  SHFL.BFLY P6, R14, R13, R12, R11 ;  /* 0x0c00000c0d0e7389 */ /* 0x00006400000c000b */
[----:B01----:R-:W-:Y:S05]  /*5ab0*/  ENDCOLLECTIVE ;  /* 0x000000000000791b */ /* 0x003fea0003800000 */
.L_x_8732:
[----:B------:R-:W-:Y:S01]  /*5ac0*/  FADD.FTZ R43, R42, R43 ;  /* 0x0000002b2a2b7221 */ /* 0x000fe20000010000 */
[----:B------:R-:W-:Y:S02]  /*5ad0*/  HFMA2 R12, -RZ, RZ, 0, 5.9604644775390625e-08 ;  /* 0x00000001ff0c7431 */ /* 0x000fe400000001ff */
[----:B------:R-:W-:-:S05]  /*5ae0*/  FADD.FTZ R44, RZ, R14 ;  /* 0x0000000eff2c7221 */ /* 0x000fca0000010000 */
[----:B------:R-:W-:-:S07]  /*5af0*/  MOV R13, R44 ;  /* 0x0000002c000d7202 */ /* 0x000fce0000000f00 */
[----:B------:R-:W-:Y:S05]  /*5b00*/  WARPSYNC.COLLECTIVE R15, `(.L_x_8733) ;  /* 0x000000000f087348 */ /* 0x000fea0003c00000 */
[----:B------:R0:W1:Y:S02]  /*5b10*/  SHFL.BFLY P6, R14, R13, R12, R11 ;  /* 0x0c00000c0d0e7389 */ /* 0x00006400000c000b */
[----:B01----:R-:W-:Y:S05]  /*5b20*/  ENDCOLLECTIVE ;  /* 0x000000000000791b */ /* 0x003fea0003800000 */
.L_x_8733:
[----:B------:R-:W-:Y:S01]  /*5b30*/  MOV R13, RZ ;  /* 0x000000ff000d7202 */ /* 0x000fe20000000f00 */
[----:B------:R-:W-:Y:S02]  /*5b40*/  HFMA2 R12, -RZ, RZ, 0, 1.1920928955078125e-07 ;  /* 0x00000002ff0c7431 */ /* 0x000fe400000001ff */
[----:B------:R-:W-:-:S07]  /*5b50*/  IMAD.MOV.U32 R45, RZ, RZ, R14 ;  /* 0x000000ffff2d7224 */ /* 0x000fce00078e000e */
[----:B------:R-:W-:Y:S05]  /*5b60*/  WARPSYNC.COLLECTIVE R15, `(.L_x_8734) ;  /* 0x000000000f087348 */ /* 0x000fea0003c00000 */
[----:B------:R0:W1:Y:S02]  /*5b70*/  SHFL.BFLY P6, R14, R13, R12, R11 ;  /* 0x0c00000c0d0e7389 */ /* 0x00006400000c000b */
[----:B01----:R-:W-:Y:S05]  /*5b80*/  ENDCOLLECTIVE ;  /* 0x000000000000791b */ /* 0x003fea0003800000 */
.L_x_8734:
[----:B------:R-:W-:Y:S01]  /*5b90*/  FADD.FTZ R45, R44, R45 ;  /* 0x0000002d2c2d7221 */ /* 0x000fe20000010000 */
[----:B------:R-:W-:Y:S02]  /*5ba0*/  IMAD.MOV.U32 R12, RZ, RZ, 0x1 ;  /* 0x00000001ff0c7424 */ /* 0x000fe400078e00ff */
[----:B------:R-:W-:-:S05]  /*5bb0*/  FADD.FTZ R2, RZ, R14 ;  /* 0x0000000eff027221 */ /* 0x000fca0000010000 */
[----:B------:R-:W-:-:S07]  /*5bc0*/  MOV R13, R2 ;  /* 0x00000002000d7202 */ /* 0x000fce0000000f00 */
[----:B------:R-:W-:Y:S05]  /*5bd0*/  WARPSYNC.COLLECTIVE R15, `(.L_x_8735) ;  /* 0x000000000f087348 */ /* 0x000fea0003c00000 */
[----:B------:R0:W1:Y:S02]  /*5be0*/  SHFL.BFLY P6, R14, R13, R12, R11 ;  /* 0x0c00000c0d0e7389 */ /* 0x00006400000c000b */
[----:B01----:R-:W-:Y:S05]  /*5bf0*/  ENDCOLLECTIVE ;  /* 0x000000000000791b */ /* 0x003fea0003800000 */
.L_x_8735:
[----:B------:R-:W-:Y:S01]  /*5c00*/  HFMA2 R13, -RZ, RZ, 0, 0 ;  /* 0x00000000ff0d7431 */ /* 0x000fe200000001ff */
[----:B------:R-:W-:Y:S02]  /*5c10*/  MOV R12, 0x2 ;  /* 0x00000002000c7802 */ /* 0x000fe40000000f00 */
[----:B------:R-:W-:-:S07]  /*5c20*/  MOV R7, R14 ;  /* 0x0000000e00077202 */ /* 0x000fce0000000f00 */
[----:B------:R-:W-:Y:S05]  /*5c30*/  WARPSYNC.COLLECTIVE R15, `(.L_x_8736) ;  /* 0x000000000f087348 */ /* 0x000fea0003c00000 */
[----:B------:R0:W1:Y:S02]  /*5c40*/  SHFL.BFLY P6, R14, R13, R12, R11 ;  /* 0x0c00000c0d0e7389 */ /* 0x00006400000c000b */
[----:B01----:R-:W-:Y:S05]  /*5c50*/  ENDCOLLECTIVE ;  /* 0x000000000000791b */ /* 0x003fea0003800000 */
.L_x_8736:
        /* <DEDUP_REMOVED lines=8> */
.L_x_8737:
[----:B------:R-:W-:Y:S02]  /*5ce0*/  IMAD.MOV.U32 R13, RZ, RZ, RZ ;  /* 0x000000ffff0d7224 */ /* 0x000fe400078e00ff */
[----:B------:R-:W-:Y:S01]  /*5cf0*/  HFMA2 R12, -RZ, RZ, 0, 1.1920928955078125e-07 ;  /* 0x00000002ff0c7431 */ /* 0x000fe200000001ff */
[----:B------:R-:W-:-:S07]  /*5d00*/  MOV R38, R14 ;  /* 0x0000000e00267202 */ /* 0x000fce0000000f00 */
[----:B------:R-:W-:Y:S05]  /*5d10*/  WARPSYNC.COLLECTIVE R15, `(.L_x_8738) ;  /* 0x000000000f087348 */ /* 0x000fea0003c00000 */
[----:B------:R0:W1:Y:S02]  /*5d20*/  SHFL.BFLY P6, R14, R13, R12, R11 ;  /* 0x0c00000c0d0e7389 */ /* 0x00006400000c000b */
[----:B01----:R-:W-:Y:S05]  /*5d30*/  ENDCOLLECTIVE ;  /* 0x000000000000791b */ /* 0x003fea0003800000 */
.L_x_8738:
        /* <DEDUP_REMOVED lines=8> */
.L_x_8739:
[----:B------:R-:W-:Y:S01]  /*5dc0*/  HFMA2 R13, -RZ, RZ, 0, 0 ;  /* 0x00000000ff0d7431 */ /* 0x000fe200000001ff */
[----:B------:R-:W-:Y:S02]  /*5dd0*/  MOV R12, 0x2 ;  /* 0x00000002000c7802 */ /* 0x000fe40000000f00 */
[----:B------:R-:W-:-:S07]  /*5de0*/  MOV R42, R14 ;  /* 0x0000000e002a7202 */ /* 0x000fce0000000f00 */
[----:B------:R-:W-:Y:S05]  /*5df0*/  WARPSYNC.COLLECTIVE R15, `(.L_x_8740) ;  /* 0x000000000f087348 */ /* 0x000fea0003c00000 */
[----:B------:R0:W1:Y:S02]  /*5e00*/  SHFL.BFLY P6, R14, R13, R12, R11 ;  /* 0x0c00000c0d0e7389 */ /* 0x00006400000c000b */
[----:B01----:R-:W-:Y:S05]  /*5e10*/  ENDCOLLECTIVE ;  /* 0x000000000000791b */ /* 0x003fea0003800000 */
.L_x_8740:
        /* <DEDUP_REMOVED lines=8> */
.L_x_8741:
[----:B------:R-:W-:Y:S02]  /*5ea0*/  IMAD.MOV.U32 R13, RZ, RZ, RZ ;  /* 0x000000ffff0d7224 */ /* 0x000fe400078e00ff */
[----:B------:R-:W-:Y:S01]  /*5eb0*/  HFMA2 R12, -RZ, RZ, 0, 1.1920928955078125e-07 ;  /* 0x00000002ff0c7431 */ /* 0x000fe200000001ff */
[----:B------:R-:W-:-:S07]  /*5ec0*/  MOV R48, R14 ;  /* 0x0000000e00307202 */ /* 0x000fce0000000f00 */
[----:B------:R-:W-:Y:S05]  /*5ed0*/  WARPSYNC.COLLECTIVE R15, `(.L_x_8742) ;  /* 0x000000000f087348 */ /* 0x000fea0003c00000 */
[----:B------:R0:W1:Y:S02]  /*5ee0*/  SHFL.BFLY P6, R14, R13, R12, R11 ;  /* 0x0c00000c0d0e7389 */ /* 0x00006400000c000b */
[----:B01----:R-:W-:Y:S05]  /*5ef0*/  ENDCOLLECTIVE ;  /* 0x000000000000791b */ /* 0x003fea0003800000 */
.L_x_8742:
        /* <DEDUP_REMOVED lines=8> */
.L_x_8743:
[----:B------:R-:W-:Y:S01]  /*5f80*/  HFMA2 R13, -RZ, RZ, 0, 0 ;  /* 0x00000000ff0d7431 */ /* 0x000fe200000001ff */
[----:B------:R-:W-:Y:S02]  /*5f90*/  MOV R12, 0x2 ;  /* 0x00000002000c7802 */ /* 0x000fe40000000f00 */
[----:B------:R-:W-:-:S07]  /*5fa0*/  MOV R21, R14 ;  /* 0x0000000e00157202 */ /* 0x000fce0000000f00 */
[----:B------:R-:W-:Y:S05]  /*5fb0*/  WARPSYNC.COLLECTIVE R15, `(.L_x_8744) ;  /* 0x000000000f087348 */ /* 0x000fea0003c00000 */
[----:B------:R0:W1:Y:S02]  /*5fc0*/  SHFL.BFLY P6, R14, R13, R12, R11 ;  /* 0x0c00000c0d0e7389 */ /* 0x00006400000c000b */
[----:B01----:R-:W-:Y:S05]  /*5fd0*/  ENDCOLLECTIVE ;  /* 0x000000000000791b */ /* 0x003fea0003800000 */
.L_x_8744:
        /* <DEDUP_REMOVED lines=8> */
.L_x_8745:
[----:B------:R-:W-:Y:S02]  /*6060*/  IMAD.MOV.U32 R13, RZ, RZ, RZ ;  /* 0x000000ffff0d7224 */ /* 0x000fe400078e00ff */
[----:B------:R-:W-:Y:S01]  /*6070*/  HFMA2 R12, -RZ, RZ, 0, 1.1920928955078125e-07 ;  /* 0x00000002ff0c7431 */ /* 0x000fe200000001ff */
[----:B------:R-:W-:-:S07]  /*6080*/  MOV R50, R14 ;  /* 0x0000000e00327202 */ /* 0x000fce0000000f00 */
[----:B------:R-:W-:Y:S05]  /*6090*/  WARPSYNC.COLLECTIVE R15, `(.L_x_8746) ;  /* 0x000000000f087348 */ /* 0x000fea0003c00000 */
[----:B------:R0:W1:Y:S02]  /*60a0*/  SHFL.BFLY P6, R14, R13, R12, R11 ;  /* 0x0c00000c0d0e7389 */ /* 0x00006400000c000b */
[----:B01----:R-:W-:Y:S05]  /*60b0*/  ENDCOLLECTIVE ;  /* 0x000000000000791b */ /* 0x003fea0003800000 */
.L_x_8746:
        /* <DEDUP_REMOVED lines=8> */
.L_x_8747:
[----:B------:R-:W-:Y:S01]  /*6140*/  HFMA2 R13, -RZ, RZ, 0, 0 ;  /* 0x00000000ff0d7431 */ /* 0x000fe200000001ff */
[----:B------:R-:W-:Y:S01]  /*6150*/  MOV R12, 0x2 ;  /* 0x00000002000c7802 */ /* 0x000fe20000000f00 */
[----:B------:R-:W-:-:S07]  /*6160*/  FADD.FTZ R17, R23, R14 ;  /* 0x0000000e17117221 */ /* 0x000fce0000010000 */
[----:B------:R-:W-:Y:S05]  /*6170*/  WARPSYNC.COLLECTIVE R15, `(.L_x_8748) ;  /* 0x000000000f087348 */ /* 0x000fea0003c00000 */
[----:B------:R0:W1:Y:S02]  /*6180*/  SHFL.BFLY P6, R14, R13, R12, R11 ;  /* 0x0c00000c0d0e7389 */ /* 0x00006400000c000b */
[----:B01----:R-:W-:Y:S05]  /*6190*/  ENDCOLLECTIVE ;  /* 0x000000000000791b */ /* 0x003fea0003800000 */
.L_x_8748:
[----:B------:R-:W-:Y:S01]  /*61a0*/  HFMA2 R12, -RZ, RZ, 0, 5.9604644775390625e-08 ;  /* 0x00000001ff0c7431 */ /* 0x000fe200000001ff */
[----:B------:R-:W-:-:S05]  /*61b0*/  MOV R25, R14 ;  /* 0x0000000e00197202 */ /* 0x000fca0000000f00 */
[----:B------:R-:W-:-:S04]  /*61c0*/  FADD.FTZ R25, RZ, R25 ;  /* 0x00000019ff197221 */ /* 0x000fc80000010000 */
[----:B------:R-:W-:-:S07]  /*61d0*/  IMAD.MOV.U32 R13, RZ, RZ, R25 ;  /* 0x000000ffff0d7224 */ /* 0x000fce00078e0019 */
[----:B------:R-:W-:Y:S05]  /*61e0*/  WARPSYNC.COLLECTIVE R15, `(.L_x_8749) ;  /* 0x000000000f087348 */ /* 0x000fea0003c00000 */
[----:B------:R0:W1:Y:S02]  /*61f0*/  SHFL.BFLY P6, R14, R13, R12, R11 ;  /* 0x0c00000c0d0e7389 */ /* 0x00006400000c000b */
[----:B01----:R-:W-:Y:S05]  /*6200*/  ENDCOLLECTIVE ;  /* 0x000000000000791b */ /* 0x003fea0003800000 */
.L_x_8749:
[----:B------:R-:W-:Y:S02]  /*6210*/  HFMA2 R13, -RZ, RZ, 0, 0 ;  /* 0x00000000ff0d7431 */ /* 0x000fe400000001ff */
[----:B------:R-:W-:Y:S01]  /*6220*/  IMAD.MOV.U32 R12, RZ, RZ, 0x2 ;  /* 0x00000002ff0c7424 */ /* 0x000fe200078e00ff */
[----:B------:R-:W-:-:S07]  /*6230*/  MOV R52, R14 ;  /* 0x0000000e00347202 */ /* 0x000fce0000000f00 */
[----:B------:R-:W-:Y:S05]  /*6240*/  WARPSYNC.COLLECTIVE R15, `(.L_x_8750) ;  /* 0x000000000f087348 */ /* 0x000fea0003c00000 */
[----:B------:R0:W1:Y:S02]  /*6250*/  SHFL.BFLY P6, R14, R13, R12, R11 ;  /* 0x0c00000c0d0e7389 */ /* 0x00006400000c000b */
[----:B01----:R-:W-:Y:S05]  /*6260*/  ENDCOLLECTIVE ;  /* 0x000000000000791b */ /* 0x003fea0003800000 */
.L_x_8750:
[----:B------:R-:W-:Y:S01]  /*6270*/  FADD.FTZ R52, R25, R52 ;  /* 0x0000003419347221 */ /* 0x000fe20000010000 */
[----:B------:R-:W-:Y:S02]  /*6280*/  HFMA2 R12, -RZ, RZ, 0, 5.9604644775390625e-08 ;  /* 0x00000001ff0c7431 */ /* 0x000fe400000001ff */
[----:B------:R-:W-:-:S05]  /*6290*/  FADD.FTZ R27, RZ, R14 ;  /* 0x0000000eff1b7221 */ /* 0x000fca0000010000 */
[----:B------:R-:W-:-:S07]  /*62a0*/  MOV R13, R27 ;  /* 0x0000001b000d7202 */ /* 0x000fce0000000f00 */
[----:B------:R-:W-:Y:S05]  /*62b0*/  WARPSYNC.COLLECTIVE R15, `(.L_x_8751) ;  /* 0x000000000f087348 */ /* 0x000fea0003c00000 */
[----:B------:R0:W1:Y:S02]  /*62c0*/  SHFL.BFLY P6, R14, R13, R12, R11 ;  /* 0x0c00000c0d0e7389 */ /* 0x00006400000c000b */
[----:B01----:R-:W-:Y:S05]  /*62d0*/  ENDCOLLECTIVE ;  /* 0x000000000000791b */ /* 0x003fea0003800000 */
.L_x_8751:
[----:B------:R-:W-:Y:S02]  /*62e0*/  IMAD.MOV.U32 R13, RZ, RZ, RZ ;  /* 0x000000ffff0d7224 */ /* 0x000fe400078e00ff */
[----:B------:R-:W-:Y:S01]  /*62f0*/  HFMA2 R12, -RZ, RZ, 0, 1.1920928955078125e-07 ;  /* 0x00000002ff0c7431 */ /* 0x000fe200000001ff */
[----:B------:R-:W-:-:S07]  /*6300*/  MOV R7, R14 ;  /* 0x0000000e00077202 */ /* 0x000fce0000000f00 */
[----:B------:R-:W-:Y:S05]  /*6310*/  WARPSYNC.COLLECTIVE R15, `(.L_x_8752) ;  /* 0x000000000f087348 */ /* 0x000fea0003c00000 */
[----:B------:R0:W1:Y:S02]  /*6320*/  SHFL.BFLY P6, R14, R13, R12, R11 ;  /* 0x0c00000c0d0e7389 */ /* 0x00006400000c000b */
[----:B01----:R-:W-:Y:S05]  /*6330*/  ENDCOLLECTIVE ;  /* 0x000000000000791b */ /* 0x003fea0003800000 */
.L_x_8752:
[----:B------:R-:W-:Y:S01]  /*6340*/  FADD.FTZ R7, R27, R7 ;  /* 0x000000071b077221 */ /* 0x000fe20000010000 */
[----:B------:R-:W-:Y:S01]  /*6350*/  HFMA2 R12, -RZ, RZ, 0, 5.9604644775390625e-08 ;  /* 0x00000001ff0c7431 */ /* 0x000fe200000001ff */
[----:B------:R-:W-:-:S05]  /*6360*/  MOV R29, R14 ;  /* 0x0000000e001d7202 */ /* 0x000fca0000000f00 */
[----:B------:R-:W-:-:S07]  /*6370*/  FADD.FTZ R13, RZ, R29 ;  /* 0x0000001dff0d7221 */ /* 0x000fce0000010000 */
[----:B------:R-:W-:Y:S05]  /*6380*/  WARPSYNC.COLLECTIVE R15, `(.L_x_8753) ;  /* 0x000000000f087348 */ /* 0x000fea0003c00000 */
[----:B------:R0:W1:Y:S02]  /*6390*/  SHFL.BFLY P6, R14, R13, R12, R11 ;  /* 0x0c00000c0d0e7389 */ /* 0x00006400000c000b */
[----:B01----:R-:W-:Y:S05]  /*63a0*/  ENDCOLLECTIVE ;  /* 0x000000000000791b */ /* 0x003fea0003800000 */
.L_x_8753:
[----:B------:R-:W-:Y:S05]  /*63b0*/  BRA `(.L_x_8754) ;  /* 0xffffffcc00747947 */ /* 0x000fea000383ffff */
.L_x_8755:
        /* <DEDUP_REMOVED lines=12> */
.L_x_25743:


//--------------------- .text._ZN4vllm25paged_attention_v1_kernelI13__nv_bfloat16hLi192ELi32ELi128ELNS_18Fp8KVCacheDataTypeE1ELb1EEEvPT_PKS3_PKT0_S9_ifPKiSB_iPKfiiiSD_SD_iiiii --------------------------
	.section	.text._ZN4vllm25paged_attention_v1_kernelI13__nv_bfloat16hLi192ELi32ELi128ELNS_18Fp8KVCacheDataTypeE1ELb1EEEvPT_PKS3_PKT0_S9_ifPKiSB_iPKfiiiSD_SD_iiiii,"ax",@progbits
	.align	128
        .global         _ZN4vllm25paged_attention_v1_kernelI13__nv_bfloat16hLi192ELi32ELi128ELNS_18Fp8KVCacheDataTypeE1ELb1EEEvPT_PKS3_PKT0_S9_ifPKiSB_iPKfiiiSD_SD_iiiii
        .type           _ZN4vllm25paged_attention_v1_kernelI13__nv_bfloat16hLi192ELi32ELi128ELNS_18Fp8KVCacheDataTypeE1ELb1EEEvPT_PKS3_PKT0_S9_ifPKiSB_iPKfiiiSD_SD_iiiii,@function
        .size           _ZN4vllm25paged_attention_v1_kernelI13__nv_bfloat16hLi192ELi32ELi128ELNS_18Fp8KVCacheDataTypeE1ELb1EEEvPT_PKS3_PKT0_S9_ifPKiSB_iPKfiiiSD_SD_iiiii,(.L_x_25744 - _ZN4vllm25paged_attention_v1_kernelI13__nv_bfloat16hLi192ELi32ELi128ELNS_18Fp8KVCacheDataTypeE1ELb1EEEvPT_PKS3_PKT0_S9_ifPKiSB_iPKfiiiSD_SD_iiiii)
        .other          _ZN4vllm25paged_attention_v1_kernelI13__nv_bfloat16hLi192ELi32ELi128ELNS_18Fp8KVCacheDataTypeE1ELb1EEEvPT_PKS3_PKT0_S9_ifPKiSB_iPKfiiiSD_SD_iiiii,@"STO_CUDA_ENTRY STV_DEFAULT"
_ZN4vllm25paged_attention_v1_kernelI13__nv_bfloat16hLi192ELi32ELi128ELNS_18Fp8KVCacheDataTypeE1ELb1EEEvPT_PKS3_PKT0_S9_ifPKiSB_iPKfiiiSD_SD_iiiii:
.text._ZN4vllm25paged_attention_v1_kernelI13__nv_bfloat16hLi192ELi32ELi128ELNS_18Fp8KVCacheDataTypeE1ELb1EEEvPT_PKS3_PKT0_S9_ifPKiSB_iPKfiiiSD_SD_iiiii:
        /* <DEDUP_REMOVED lines=111> */
.L_x_8756:
        /* <DEDUP_REMOVED lines=25> */
.L_x_8760:
        /* <DEDUP_REMOVED lines=37> */
.L_x_8758:
[----:B------:R-:W-:Y:S05]  /*0ad0*/  BSYNC.RECONVERGENT B6 ;  /* 0x0000000000067941 */ /* 0x000fea0003800200 */
.L_x_8757:
        /* <DEDUP_REMOVED lines=12> */
.L_x_8801:
        /* <DEDUP_REMOVED lines=40> */
.L_x_8766:
        /* <DEDUP_REMOVED lines=11> */
.L_x_8765:
[----:B------:R-:W-:Y:S05]  /*0ed0*/  BSYNC.RECONVERGENT B1 ;  /* 0x0000000000017941 */ /* 0x000fea0003800200 */
.L_x_8764:
        /* <DEDUP_REMOVED lines=13> */
.L_x_8769:
        /* <DEDUP_REMOVED lines=100> */
.L_x_8768:
[----:B------:R-:W-:Y:S05]  /*15f0*/  BSYNC.RECONVERGENT B1 ;  /* 0x0000000000017941 */ /* 0x000fea0003800200 */
.L_x_8767:
        /* <DEDUP_REMOVED lines=55> */
.L_x_8771:
[----:B------:R-:W-:Y:S05]  /*1970*/  BSYNC.RECONVERGENT B1 ;  /* 0x0000000000017941 */ /* 0x000fea0003800200 */
.L_x_8770:
        /* <DEDUP_REMOVED lines=26> */
.L_x_8763:
[----:B------:R-:W-:Y:S05]  /*1b20*/  BSYNC.RECONVERGENT B0 ;  /* 0x0000000000007941 */ /* 0x000fea0003800200 */
.L_x_8762:
        /* <DEDUP_REMOVED lines=39> */
.L_x_8776:
[----:B------:R-:W0:Y:S01]  /*1da0*/  LDS R7, [R8] ;  /* 0x0000000008077984 */ /* 0x000e220000000800 */
[----:B------:R-:W-:-:S04]  /*1db0*/  IADD3 R9, PT, PT, R9, 0x1, RZ ;  /* 0x0000000109097810 */ /* 0x000fc80007ffe0ff */
[----:B------:R-:W-:Y:S01]  /*1dc0*/  ISETP.NE.AND P0, PT, R9, RZ, PT ;  /* 0x000000ff0900720c */ /* 0x000fe20003f05270 */
[----:B0-----:R-:W-:-:S05]  /*1dd0*/  FMUL.FTZ R7, R7, R2 ;  /* 0x0000000207077220 */ /* 0x001fca0000410000 */
[----:B------:R0:W-:Y:S02]  /*1de0*/  STS [R8], R7 ;  /* 0x0000000708007388 */ /* 0x0001e40000000800 */
[----:B0-----:R-:W-:-:S05]  /*1df0*/  VIADD R8, R8, 0x200 ;  /* 0x0000020008087836 */ /* 0x001fca0000000000 */
[----:B------:R-:W-:Y:S05]  /*1e00*/  @P0 BRA `(.L_x_8776) ;  /* 0xfffffffc00e40947 */ /* 0x000fea000383ffff */
.L_x_8775:
[----:B------:R-:W-:Y:S05]  /*1e10*/  BSYNC.RECONVERGENT B1 ;  /* 0x0000000000017941 */ /* 0x000fea0003800200 */
.L_x_8774:
        /* <DEDUP_REMOVED lines=13> */
.L_x_8779:
        /* <DEDUP_REMOVED lines=52> */
.L_x_8778:
[----:B------:R-:W-:Y:S05]  /*2230*/  BSYNC.RECONVERGENT B1 ;  /* 0x0000000000017941 */ /* 0x000fea0003800200 */
.L_x_8777:
        /* <DEDUP_REMOVED lines=31> */
.L_x_8781:
[----:B------:R-:W-:Y:S05]  /*2430*/  BSYNC.RECONVERGENT B1 ;  /* 0x0000000000017941 */ /* 0x000fea0003800200 */
.L_x_8780:
        /* <DEDUP_REMOVED lines=14> */
.L_x_8773:
[----:B------:R-:W-:Y:S05]  /*2520*/  BSYNC.RECONVERGENT B0 ;  /* 0x0000000000007941 */ /* 0x000fea0003800200 */
.L_x_8772:
        /* <DEDUP_REMOVED lines=29> */
.L_x_8785:
        /* <DEDUP_REMOVED lines=34> */
.L_x_8784:
        /* <DEDUP_REMOVED lines=16> */
.L_x_8783:
[----:B------:R-:W-:Y:S05]  /*2a20*/  BSYNC.RECONVERGENT B6 ;  /* 0x0000000000067941 */ /* 0x000fea0003800200 */
.L_x_8782:
        /* <DEDUP_REMOVED lines=93> */
.L_x_8850:
        /* <DEDUP_REMOVED lines=45> */
.L_x_8788:
[----:B------:R-:W-:Y:S05]  /*32d0*/  BSYNC.RECONVERGENT B0 ;  /* 0x0000000000007941 */ /* 0x000fea0003800200 */
.L_x_8787:
        /* <DEDUP_REMOVED lines=51> */
.L_x_8790:
[----:B------:R-:W-:Y:S05]  /*3610*/  BSYNC.RECONVERGENT B0 ;  /* 0x0000000000007941 */ /* 0x000fea0003800200 */
.L_x_8789:
        /* <DEDUP_REMOVED lines=27> */
.L_x_8792:
[----:B------:R-:W-:Y:S05]  /*37d0*/  BSYNC.RECONVERGENT B0 ;  /* 0x0000000000007941 */ /* 0x000fea0003800200 */
.L_x_8791:
        /* <DEDUP_REMOVED lines=51> */
.L_x_8794:
[----:B------:R-:W-:Y:S05]  /*3b10*/  BSYNC.RECONVERGENT B0 ;  /* 0x0000000000007941 */ /* 0x000fea0003800200 */
.L_x_8793:
        /* <DEDUP_REMOVED lines=65> */
.L_x_8759:
        /* <DEDUP_REMOVED lines=16> */
.L_x_8795:
[----:B------:R-:W-:Y:S05]  /*4030*/  EXIT ;  /* 0x000000000000794d */ /* 0x000fea0003800000 */
.L_x_8761:
[----:B------:R-:W-:Y:S02]  /*4040*/  HFMA2 R12, -RZ, RZ, 0, 9.5367431640625e-07 ;  /* 0x00000010ff0c7431 */ /* 0x000fe400000001ff */
[----:B------:R-:W-:Y:S01]  /*4050*/  IMAD.MOV.U32 R11, RZ, RZ, 0x1f ;  /* 0x0000001fff0b7424 */ /* 0x000fe200078e00ff */
[----:B------:R-:W-:-:S07]  /*4060*/  MOV R15, 0xffffffff ;  /* 0xffffffff000f7802 */ /* 0x000fce0000000f00 */
[----:B------:R-:W-:Y:S05]  /*4070*/  WARPSYNC.COLLECTIVE R15, `(.L_x_8796) ;  /* 0x000000000f087348 */ /* 0x000fea0003c00000 */
[----:B------:R0:W1:Y:S02]  /*4080*/  SHFL.BFLY P6, R14, R13, R12, R11 ;  /* 0x0c00000c0d0e7389 */ /* 0x00006400000c000b */
[----:B01----:R-:W-:Y:S05]  /*4090*/  ENDCOLLECTIVE ;  /* 0x000000000000791b */ /* 0x003fea0003800000 */
.L_x_8796:
[----:B------:R-:W-:Y:S01]  /*40a0*/  IMAD.MOV.U32 R12, RZ, RZ, 0x8 ;  /* 0x00000008ff0c7424 */ /* 0x000fe200078e00ff */
[----:B------:R-:W-:-:S04]  /*40b0*/  FMNMX.FTZ R0, R14, -3.40282346638528859812e+38, !PT ;  /* 0xff7fffff0e007809 */ /* 0x000fc80007810000 */
[----:B------:R-:W-:-:S07]  /*40c0*/  MOV R13, R0 ;  /* 0x00000000000d7202 */ /* 0x000fce0000000f00 */
[----:B------:R-:W-:Y:S05]  /*40d0*/  WARPSYNC.COLLECTIVE R15, `(.L_x_8797) ;  /* 0x000000000f087348 */ /* 0x000fea0003c00000 */
[----:B------:R0:W1:Y:S02]  /*40e0*/  SHFL.BFLY P6, R14, R13, R12, R11 ;  /* 0x0c00000c0d0e7389 */ /* 0x00006400000c000b */
[----:B01----:R-:W-:Y:S05]  /*40f0*/  ENDCOLLECTIVE ;  /* 0x000000000000791b */ /* 0x003fea0003800000 */
.L_x_8797:
[----:B------:R-:W-:Y:S01]  /*4100*/  HFMA2 R12, -RZ, RZ, 0, 2.384185791015625e-07 ;  /* 0x00000004ff0c7431 */ /* 0x000fe200000001ff */
[----:B------:R-:W-:-:S04]  /*4110*/  FMNMX.FTZ R2, R0, R14, !PT ;  /* 0x0000000e00027209 */ /* 0x000fc80007810000 */
[----:B------:R-:W-:-:S07]  /*4120*/  MOV R13, R2 ;  /* 0x00000002000d7202 */ /* 0x000fce0000000f00 */
[----:B------:R-:W-:Y:S05]  /*4130*/  WARPSYNC.COLLECTIVE R15, `(.L_x_8798) ;  /* 0x000000000f087348 */ /* 0x000fea0003c00000 */
[----:B------:R0:W1:Y:S02]  /*4140*/  SHFL.BFLY P6, R14, R13, R12, R11 ;  /* 0x0c00000c0d0e7389 */ /* 0x00006400000c000b */
[----:B01----:R-:W-:Y:S05]  /*4150*/  ENDCOLLECTIVE ;  /* 0x000000000000791b */ /* 0x003fea0003800000 */
.L_x_8798:
[----:B------:R-:W-:Y:S02]  /*4160*/  MOV R12, 0x2 ;  /* 0x00000002000c7802 */ /* 0x000fe40000000f00 */
[----:B------:R-:W-:-:S05]  /*4170*/  FMNMX.FTZ R3, R2, R14, !PT ;  /* 0x0000000e02037209 */ /* 0x000fca0007810000 */
[----:B------:R-:W-:-:S07]  /*4180*/  IMAD.MOV.U32 R13, RZ, RZ, R3 ;  /* 0x000000ffff0d7224 */ /* 0x000fce00078e0003 */
[----:B------:R-:W-:Y:S05]  /*4190*/  WARPSYNC.COLLECTIVE R15, `(.L_x_8799) ;  /* 0x000000000f087348 */ /* 0x000fea0003c00000 */
[----:B------:R0:W1:Y:S02]  /*41a0*/  SHFL.BFLY P6, R14, R13, R12, R11 ;  /* 0x0c00000c0d0e7389 */ /* 0x00006400000c000b */
[----:B01----:R-:W-:Y:S05]  /*41b0*/  ENDCOLLECTIVE ;  /* 0x000000000000791b */ /* 0x003fea0003800000 */
.L_x_8799:
[----:B------:R-:W-:Y:S01]  /*41c0*/  IMAD.MOV.U32 R12, RZ, RZ, 0x1 ;  /* 0x00000001ff0c7424 */ /* 0x000fe200078e00ff */
[----:B------:R-:W-:-:S04]  /*41d0*/  FMNMX.FTZ R4, R3, R14, !PT ;  /* 0x0000000e03047209 */ /* 0x000fc80007810000 */
[----:B------:R-:W-:-:S07]  /*41e0*/  MOV R13, R4 ;  /* 0x00000004000d7202 */ /* 0x000fce0000000f00 */
[----:B------:R-:W-:Y:S05]  /*41f0*/  WARPSYNC.COLLECTIVE R15, `(.L_x_8800) ;  /* 0x000000000f087348 */ /* 0x000fea0003c00000 */
[----:B------:R0:W1:Y:S02]  /*4200*/  SHFL.BFLY P6, R14, R13, R12, R11 ;  /* 0x0c00000c0d0e7389 */ /* 0x00006400000c000b */
[----:B01----:R-:W-:Y:S05]  /*4210*/  ENDCOLLECTIVE ;  /* 0x000000000000791b */ /* 0x003fea0003800000 */
.L_x_8800:
[----:B------:R-:W-:Y:S05]  /*4220*/  BRA `(.L_x_8801) ;  /* 0xffffffc8005c7947 */ /* 0x000fea000383ffff */
.L_x_8786:
[----:B------:R-:W-:Y:S01]  /*4230*/  HFMA2 R13, -RZ, RZ, 0, 0 ;  /* 0x00000000ff0d7431 */ /* 0x000fe200000001ff */
[----:B------:R-:W-:Y:S01]  /*4240*/  MOV R12, 0x2 ;  /* 0x00000002000c7802 */ /* 0x000fe20000000f00 */
[----:B-1----:R-:W-:Y:S01]  /*4250*/  IMAD.MOV.U32 R11, RZ, RZ, 0x1f ;  /* 0x0000001fff0b7424 */ /* 0x002fe200078e00ff */
[----:B------:R-:W-:-:S07]  /*4260*/  MOV R15, 0xffffffff ;  /* 0xffffffff000f7802 */ /* 0x000fce0000000f00 */
[----:B0-----:R-:W-:Y:S05]  /*4270*/  WARPSYNC.COLLECTIVE R15, `(.L_x_8802) ;  /* 0x000000000f087348 */ /* 0x001fea0003c00000 */
[----:B------:R1:W2:Y:S02]  /*4280*/  SHFL.BFLY P6, R14, R13, R12, R11 ;  /* 0x0c00000c0d0e7389 */ /* 0x0002a400000c000b */
[----:B012---:R-:W-:Y:S05]  /*4290*/  ENDCOLLECTIVE ;  /* 0x000000000000791b */ /* 0x007fea0003800000 */
.L_x_8802:
[----:B------:R-:W-:Y:S01]  /*42a0*/  HFMA2 R12, -RZ, RZ, 0, 5.9604644775390625e-08 ;  /* 0x00000001ff0c7431 */ /* 0x000fe200000001ff */
[----:B------:R-:W-:-:S05]  /*42b0*/  MOV R37, R14 ;  /* 0x0000000e00257202 */ /* 0x000fca0000000f00 */
[----:B------:R-:W-:-:S04]  /*42c0*/  FADD.FTZ R37, RZ, R37 ;  /* 0x00000025ff257221 */ /* 0x000fc80000010000 */
[----:B------:R-:W-:-:S07]  /*42d0*/  IMAD.MOV.U32 R13, RZ, RZ, R37 ;  /* 0x000000ffff0d7224 */ /* 0x000fce00078e0025 */
[----:B------:R-:W-:Y:S05]  /*42e0*/  WARPSYNC.COLLECTIVE R15, `(.L_x_8803) ;  /* 0x000000000f087348 */ /* 0x000fea0003c00000 */
[----:B------:R0:W1:Y:S02]  /*42f0*/  SHFL.BFLY P6, R14, R13, R12, R11 ;  /* 0x0c00000c0d0e7389 */ /* 0x00006400000c000b */
[----:B01----:R-:W-:Y:S05]  /*4300*/  ENDCOLLECTIVE ;  /* 0x000000000000791b */ /* 0x003fea0003800000 */
.L_x_8803:
[----:B------:R-:W-:Y:S02]  /*4310*/  HFMA2 R13, -RZ, RZ, 0, 0 ;  /* 0x00000000ff0d7431 */ /* 0x000fe400000001ff */
[----:B------:R-:W-:Y:S01]  /*4320*/  IMAD.MOV.U32 R12, RZ, RZ, 0x2 ;  /* 0x00000002ff0c7424 */ /* 0x000fe200078e00ff */
[----:B------:R-:W-:-:S07]  /*4330*/  MOV R8, R14 ;  /* 0x0000000e00087202 */ /* 0x000fce0000000f00 */
[----:B------:R-:W-:Y:S05]  /*4340*/  WARPSYNC.COLLECTIVE R15, `(.L_x_8804) ;  /* 0x000000000f087348 */ /* 0x000fea0003c00000 */
[----:B------:R0:W1:Y:S02]  /*4350*/  SHFL.BFLY P6, R14, R13, R12, R11 ;  /* 0x0c00000c0d0e7389 */ /* 0x00006400000c000b */
[----:B01----:R-:W-:Y:S05]  /*4360*/  ENDCOLLECTIVE ;  /* 0x000000000000791b */ /* 0x003fea0003800000 */
.L_x_8804:
        /* <DEDUP_REMOVED lines=8> */
.L_x_8805:
[----:B------:R-:W-:Y:S01]  /*43f0*/  MOV R13, RZ ;  /* 0x000000ff000d7202 */ /* 0x000fe20000000f00 */
[----:B------:R-:W-:Y:S02]  /*4400*/  HFMA2 R12, -RZ, RZ, 0, 1.1920928955078125e-07 ;  /* 0x00000002ff0c7431 */ /* 0x000fe400000001ff */
[----:B------:R-:W-:-:S07]  /*4410*/  IMAD.MOV.U32 R7, RZ, RZ, R14 ;  /* 0x000000ffff077224 */ /* 0x000fce00078e000e */
[----:B------:R-:W-:Y:S05]  /*4420*/  WARPSYNC.COLLECTIVE R15, `(.L_x_8806) ;  /* 0x000000000f087348 */ /* 0x000fea0003c00000 */
[----:B------:R0:W1:Y:S02]  /*4430*/  SHFL.BFLY P6, R14, R13, R12, R11 ;  /* 0x0c00000c0d0e7389 */ /* 0x00006400000c000b */
[----:B01----:R-:W-:Y:S05]  /*4440*/  ENDCOLLECTIVE ;  /* 0x000000000000791b */ /* 0x003fea0003800000 */
.L_x_8806:
        /* <DEDUP_REMOVED lines=8> */
.L_x_8807:
[----:B------:R-:W-:Y:S02]  /*44d0*/  HFMA2 R13, -RZ, RZ, 0, 0 ;  /* 0x00000000ff0d7431 */ /* 0x000fe400000001ff */
[----:B------:R-:W-:Y:S01]  /*44e0*/  IMAD.MOV.U32 R12, RZ, RZ, 0x2 ;  /* 0x00000002ff0c7424 */ /* 0x000fe200078e00ff */
[----:B------:R-:W-:-:S07]  /*44f0*/  MOV R35, R14 ;  /* 0x0000000e00237202 */ /* 0x000fce0000000f00 */
[----:B------:R-:W-:Y:S05]  /*4500*/  WARPSYNC.COLLECTIVE R15, `(.L_x_8808) ;  /* 0x000000000f087348 */ /* 0x000fea0003c00000 */
[----:B------:R0:W1:Y:S02]  /*4510*/  SHFL.BFLY P6, R14, R13, R12, R11 ;  /* 0x0c00000c0d0e7389 */ /* 0x00006400000c000b */
[----:B01----:R-:W-:Y:S05]  /*4520*/  ENDCOLLECTIVE ;  /* 0x000000000000791b */ /* 0x003fea0003800000 */
.L_x_8808:
        /* <DEDUP_REMOVED lines=8> */
.L_x_8809:
[----:B------:R-:W-:Y:S01]  /*45b0*/  MOV R13, RZ ;  /* 0x000000ff000d7202 */ /* 0x000fe20000000f00 */
[----:B------:R-:W-:Y:S02]  /*45c0*/  HFMA2 R12, -RZ, RZ, 0, 1.1920928955078125e-07 ;  /* 0x00000002ff0c7431 */ /* 0x000fe400000001ff */
[----:B------:R-:W-:-:S07]  /*45d0*/  IMAD.MOV.U32 R32, RZ, RZ, R14 ;  /* 0x000000ffff207224 */ /* 0x000fce00078e000e */
[----:B------:R-:W-:Y:S05]  /*45e0*/  WARPSYNC.COLLECTIVE R15, `(.L_x_8810) ;  /* 0x000000000f087348 */ /* 0x000fea0003c00000 */
[----:B------:R0:W1:Y:S02]  /*45f0*/  SHFL.BFLY P6, R14, R13, R12, R11 ;  /* 0x0c00000c0d0e7389 */ /* 0x00006400000c000b */
[----:B01----:R-:W-:Y:S05]  /*4600*/  ENDCOLLECTIVE ;  /* 0x000000000000791b */ /* 0x003fea0003800000 */
.L_x_8810:
        /* <DEDUP_REMOVED lines=8> */
.L_x_8811:
[----:B------:R-:W-:Y:S02]  /*4690*/  HFMA2 R13, -RZ, RZ, 0, 0 ;  /* 0x00000000ff0d7431 */ /* 0x000fe400000001ff */
[----:B------:R-:W-:Y:S01]  /*46a0*/  IMAD.MOV.U32 R12, RZ, RZ, 0x2 ;  /* 0x00000002ff0c7424 */ /* 0x000fe200078e00ff */
[----:B------:R-:W-:-:S07]  /*46b0*/  MOV R33, R14 ;  /* 0x0000000e00217202 */ /* 0x000fce0000000f00 */
[----:B------:R-:W-:Y:S05]  /*46c0*/  WARPSYNC.COLLECTIVE R15, `(.L_x_8812) ;  /* 0x000000000f087348 */ /* 0x000fea0003c00000 */
[----:B------:R0:W1:Y:S02]  /*46d0*/  SHFL.BFLY P6, R14, R13, R12, R11 ;  /* 0x0c00000c0d0e7389 */ /* 0x00006400000c000b */
[----:B01----:R-:W-:Y:S05]  /*46e0*/  ENDCOLLECTIVE ;  /* 0x000000000000791b */ /* 0x003fea0003800000 */
.L_x_8812:
        /* <DEDUP_REMOVED lines=8> */
.L_x_8813:
[----:B------:R-:W-:Y:S01]  /*4770*/  MOV R13, RZ ;  /* 0x000000ff000d7202 */ /* 0x000fe20000000f00 */
[----:B------:R-:W-:Y:S02]  /*4780*/  HFMA2 R12, -RZ, RZ, 0, 1.1920928955078125e-07 ;  /* 0x00000002ff0c7431 */ /* 0x000fe400000001ff */
[----:B------:R-:W-:-:S07]  /*4790*/  IMAD.MOV.U32 R28, RZ, RZ, R14 ;  /* 0x000000ffff1c7224 */ /* 0x000fce00078e000e */
[----:B------:R-:W-:Y:S05]  /*47a0*/  WARPSYNC.COLLECTIVE R15, `(.L_x_8814) ;  /* 0x000000000f087348 */ /* 0x000fea0003c00000 */
[----:B------:R0:W1:Y:S02]  /*47b0*/  SHFL.BFLY P6, R14, R13, R12, R11 ;  /* 0x0c00000c0d0e7389 */ /* 0x00006400000c000b */
[----:B01----:R-:W-:Y:S05]  /*47c0*/  ENDCOLLECTIVE ;  /* 0x000000000000791b */ /* 0x003fea0003800000 */
.L_x_8814:
        /* <DEDUP_REMOVED lines=8> */
.L_x_8815:
[----:B------:R-:W-:Y:S02]  /*4850*/  HFMA2 R13, -RZ, RZ, 0, 0 ;  /* 0x00000000ff0d7431 */ /* 0x000fe400000001ff */
[----:B------:R-:W-:Y:S01]  /*4860*/  IMAD.MOV.U32 R12, RZ, RZ, 0x2 ;  /* 0x00000002ff0c7424 */ /* 0x000fe200078e00ff */
[----:B------:R-:W-:-:S07]  /*4870*/  MOV R31, R14 ;  /* 0x0000000e001f7202 */ /* 0x000fce0000000f00 */
[----:B------:R-:W-:Y:S05]  /*4880*/  WARPSYNC.COLLECTIVE R15, `(.L_x_8816) ;  /* 0x000000000f087348 */ /* 0x000fea0003c00000 */
[----:B------:R0:W1:Y:S02]  /*4890*/  SHFL.BFLY P6, R14, R13, R12, R11 ;  /* 0x0c00000c0d0e7389 */ /* 0x00006400000c000b */
[----:B01----:R-:W-:Y:S05]  /*48a0*/  ENDCOLLECTIVE ;  /* 0x000000000000791b */ /* 0x003fea0003800000 */
.L_x_8816:
        /* <DEDUP_REMOVED lines=8> */
.L_x_8817:
[----:B------:R-:W-:Y:S01]  /*4930*/  MOV R13, RZ ;  /* 0x000000ff000d7202 */ /* 0x000fe20000000f00 */
[----:B------:R-:W-:Y:S02]  /*4940*/  HFMA2 R12, -RZ, RZ, 0, 1.1920928955078125e-07 ;  /* 0x00000002ff0c7431 */ /* 0x000fe400000001ff */
[----:B------:R-:W-:-:S07]  /*4950*/  IMAD.MOV.U32 R29, RZ, RZ, R14 ;  /* 0x000000ffff1d7224 */ /* 0x000fce00078e000e */
[----:B------:R-:W-:Y:S05]  /*4960*/  WARPSYNC.COLLECTIVE R15, `(.L_x_8818) ;  /* 0x000000000f087348 */ /* 0x000fea0003c00000 */
[----:B------:R0:W1:Y:S02]  /*4970*/  SHFL.BFLY P6, R14, R13, R12, R11 ;  /* 0x0c00000c0d0e7389 */ /* 0x00006400000c000b */
[----:B01----:R-:W-:Y:S05]  /*4980*/  ENDCOLLECTIVE ;  /* 0x000000000000791b */ /* 0x003fea0003800000 */
.L_x_8818:
        /* <DEDUP_REMOVED lines=8> */
.L_x_8819:
[----:B------:R-:W-:Y:S02]  /*4a10*/  HFMA2 R13, -RZ, RZ, 0, 0 ;  /* 0x00000000ff0d7431 */ /* 0x000fe400000001ff */
[----:B------:R-:W-:Y:S01]  /*4a20*/  IMAD.MOV.U32 R12, RZ, RZ, 0x2 ;  /* 0x00000002ff0c7424 */ /* 0x000fe200078e00ff */
[----:B------:R-:W-:-:S07]  /*4a30*/  MOV R16, R14 ;  /* 0x0000000e00107202 */ /* 0x000fce0000000f00 */
[----:B------:R-:W-:Y:S05]  /*4a40*/  WARPSYNC.COLLECTIVE R15, `(.L_x_8820) ;  /* 0x000000000f087348 */ /* 0x000fea0003c00000 */
[----:B------:R0:W1:Y:S02]  /*4a50*/  SHFL.BFLY P6, R14, R13, R12, R11 ;  /* 0x0c00000c0d0e7389 */ /* 0x00006400000c000b */
[----:B01----:R-:W-:Y:S05]  /*4a60*/  ENDCOLLECTIVE ;  /* 0x000000000000791b */ /* 0x003fea0003800000 */
.L_x_8820:
        /* <DEDUP_REMOVED lines=8> */
.L_x_8821:
[----:B------:R-:W-:Y:S01]  /*4af0*/  MOV R13, RZ ;  /* 0x000000ff000d7202 */ /* 0x000fe20000000f00 */
[----:B------:R-:W-:Y:S02]  /*4b00*/  HFMA2 R12, -RZ, RZ, 0, 1.1920928955078125e-07 ;  /* 0x00000002ff0c7431 */ /* 0x000fe400000001ff */
[----:B------:R-:W-:-:S07]  /*4b10*/  IMAD.MOV.U32 R27, RZ, RZ, R14 ;  /* 0x000000ffff1b7224 */ /* 0x000fce00078e000e */
[----:B------:R-:W-:Y:S05]  /*4b20*/  WARPSYNC.COLLECTIVE R15, `(.L_x_8822) ;  /* 0x000000000f087348 */ /* 0x000fea0003c00000 */
[----:B------:R0:W1:Y:S02]  /*4b30*/  SHFL.BFLY P6, R14, R13, R12, R11 ;  /* 0x0c00000c0d0e7389 */ /* 0x00006400000c000b */
[----:B01----:R-:W-:Y:S05]  /*4b40*/  ENDCOLLECTIVE ;  /* 0x000000000000791b */ /* 0x003fea0003800000 */
.L_x_8822:
        /* <DEDUP_REMOVED lines=8> */
.L_x_8823:
[----:B------:R-:W-:Y:S02]  /*4bd0*/  HFMA2 R13, -RZ, RZ, 0, 0 ;  /* 0x00000000ff0d7431 */ /* 0x000fe400000001ff */
[----:B------:R-:W-:Y:S01]  /*4be0*/  IMAD.MOV.U32 R12, RZ, RZ, 0x2 ;  /* 0x00000002ff0c7424 */ /* 0x000fe200078e00ff */
[----:B------:R-:W-:-:S07]  /*4bf0*/  MOV R20, R14 ;  /* 0x0000000e00147202 */ /* 0x000fce0000000f00 */
[----:B------:R-:W-:Y:S05]  /*4c00*/  WARPSYNC.COLLECTIVE R15, `(.L_x_8824) ;  /* 0x000000000f087348 */ /* 0x000fea0003c00000 */
[----:B------:R0:W1:Y:S02]  /*4c10*/  SHFL.BFLY P6, R14, R13, R12, R11 ;  /* 0x0c00000c0d0e7389 */ /* 0x00006400000c000b */
[----:B01----:R-:W-:Y:S05]  /*4c20*/  ENDCOLLECTIVE ;  /* 0x000000000000791b */ /* 0x003fea0003800000 */
.L_x_8824:
        /* <DEDUP_REMOVED lines=8> */
.L_x_8825:
[----:B------:R-:W-:Y:S01]  /*4cb0*/  MOV R13, RZ ;  /* 0x000000ff000d7202 */ /* 0x000fe20000000f00 */
[----:B------:R-:W-:Y:S02]  /*4cc0*/  HFMA2 R12, -RZ, RZ, 0, 1.1920928955078125e-07 ;  /* 0x00000002ff0c7431 */ /* 0x000fe400000001ff */
[----:B------:R-:W-:-:S07]  /*4cd0*/  IMAD.MOV.U32 R19, RZ, RZ, R14 ;  /* 0x000000ffff137224 */ /* 0x000fce00078e000e */
[----:B------:R-:W-:Y:S05]  /*4ce0*/  WARPSYNC.COLLECTIVE R15, `(.L_x_8826) ;  /* 0x000000000f087348 */ /* 0x000fea0003c00000 */
[----:B------:R0:W1:Y:S02]  /*4cf0*/  SHFL.BFLY P6, R14, R13, R12, R11 ;  /* 0x0c00000c0d0e7389 */ /* 0x00006400000c000b */
[----:B01----:R-:W-:Y:S05]  /*4d00*/  ENDCOLLECTIVE ;  /* 0x000000000000791b */ /* 0x003fea0003800000 */
.L_x_8826:
        /* <DEDUP_REMOVED lines=8> */
.L_x_8827:
[----:B------:R-:W-:Y:S02]  /*4d90*/  HFMA2 R13, -RZ, RZ, 0, 0 ;  /* 0x00000000ff0d7431 */ /* 0x000fe400000001ff */
[----:B------:R-:W-:Y:S01]  /*4da0*/  IMAD.MOV.U32 R12, RZ, RZ, 0x2 ;  /* 0x00000002ff0c7424 */ /* 0x000fe200078e00ff */
[----:B------:R-:W-:-:S07]  /*4db0*/  MOV R30, R14 ;  /* 0x0000000e001e7202 */ /* 0x000fce0000000f00 */
[----:B------:R-:W-:Y:S05]  /*4dc0*/  WARPSYNC.COLLECTIVE R15, `(.L_x_8828) ;  /* 0x000000000f087348 */ /* 0x000fea0003c00000 */
[----:B------:R0:W1:Y:S02]  /*4dd0*/  SHFL.BFLY P6, R14, R13, R12, R11 ;  /* 0x0c00000c0d0e7389 */ /* 0x00006400000c000b */
[----:B01----:R-:W-:Y:S05]  /*4de0*/  ENDCOLLECTIVE ;  /* 0x000000000000791b */ /* 0x003fea0003800000 */
.L_x_8828:
[----:B------:R-:W-:Y:S01]  /*4df0*/  FADD.FTZ R21, R21, R30 ;  /* 0x0000001e15157221 */ /* 0x000fe20000010000 */
[----:B------:R-:W-:Y:S02]  /*4e00*/  HFMA2 R12, -RZ, RZ, 0, 5.9604644775390625e-08 ;  /* 0x00000001ff0c7431 */ /* 0x000fe400000001ff */
[----:B------:R-:W-:-:S05]  /*4e10*/  FADD.FTZ R25, RZ, R14 ;  /* 0x0000000eff197221 */ /* 0x000fca0000010000 */
[----:B------:R-:W-:-:S07]  /*4e20*/  MOV R13, R25 ;  /* 0x00000019000d7202 */ /* 0x000fce0000000f00 */
[----:B------:R-:W-:Y:S05]  /*4e30*/  WARPSYNC.COLLECTIVE R15, `(.L_x_8829) ;  /* 0x000000000f087348 */ /* 0x000fea0003c00000 */
[----:B------:R0:W1:Y:S02]  /*4e40*/  SHFL.BFLY P6, R14, R13, R12, R11 ;  /* 0x0c00000c0d0e7389 */ /* 0x00006400000c000b */
[----:B01----:R-:W-:Y:S05]  /*4e50*/  ENDCOLLECTIVE ;  /* 0x000000000000791b */ /* 0x003fea0003800000 */
.L_x_8829:
[----:B------:R-:W-:Y:S02]  /*4e60*/  IMAD.MOV.U32 R13, RZ, RZ, RZ ;  /* 0x000000ffff0d7224 */ /* 0x000fe400078e00ff */
[----:B------:R-:W-:Y:S01]  /*4e70*/  HFMA2 R12, -RZ, RZ, 0, 1.1920928955078125e-07 ;  /* 0x00000002ff0c7431 */ /* 0x000fe200000001ff */
[----:B------:R-:W-:-:S07]  /*4e80*/  MOV R26, R14 ;  /* 0x0000000e001a7202 */ /* 0x000fce0000000f00 */
[----:B------:R-:W-:Y:S05]  /*4e90*/  WARPSYNC.COLLECTIVE R15, `(.L_x_8830) ;  /* 0x000000000f087348 */ /* 0x000fea0003c00000 */
[----:B------:R0:W1:Y:S02]  /*4ea0*/  SHFL.BFLY P6, R14, R13, R12, R11 ;  /* 0x0c00000c0d0e7389 */ /* 0x00006400000c000b */
[----:B01----:R-:W-:Y:S05]  /*4eb0*/  ENDCOLLECTIVE ;  /* 0x000000000000791b */ /* 0x003fea0003800000 */
.L_x_8830:
[----:B------:R-:W-:Y:S01]  /*4ec0*/  FADD.FTZ R25, R25, R26 ;  /* 0x0000001a19197221 */ /* 0x000fe20000010000 */
[----:B------:R-:W-:Y:S02]  /*4ed0*/  HFMA2 R12, -RZ, RZ, 0, 5.9604644775390625e-08 ;  /* 0x00000001ff0c7431 */ /* 0x000fe400000001ff */
[----:B------:R-:W-:-:S05]  /*4ee0*/  FADD.FTZ R28, RZ, R14 ;  /* 0x0000000eff1c7221 */ /* 0x000fca0000010000 */
[----:B------:R-:W-:-:S07]  /*4ef0*/  MOV R13, R28 ;  /* 0x0000001c000d7202 */ /* 0x000fce0000000f00 */
[----:B------:R-:W-:Y:S05]  /*4f00*/  WARPSYNC.COLLECTIVE R15, `(.L_x_8831) ;  /* 0x000000000f087348 */ /* 0x000fea0003c00000 */
[----:B------:R0:W1:Y:S02]  /*4f10*/  SHFL.BFLY P6, R14, R13, R12, R11 ;  /* 0x0c00000c0d0e7389 */ /* 0x00006400000c000b */
[----:B01----:R-:W-:Y:S05]  /*4f20*/  ENDCOLLECTIVE ;  /* 0x000000000000791b */ /* 0x003fea0003800000 */
.L_x_8831:
[----:B------:R-:W-:Y:S01]  /*4f30*/  MOV R13, RZ ;  /* 0x000000ff000d7202 */ /* 0x000fe20000000f00 */
[----:B------:R-:W-:Y:S02]  /*4f40*/  HFMA2 R12, -RZ, RZ, 0, 1.1920928955078125e-07 ;  /* 0x00000002ff0c7431 */ /* 0x000fe400000001ff */
[----:B------:R-:W-:-:S07]  /*4f50*/  IMAD.MOV.U32 R31, RZ, RZ, R14 ;  /* 0x000000ffff1f7224 */ /* 0x000fce00078e000e */
[----:B------:R-:W-:Y:S05]  /*4f60*/  WARPSYNC.COLLECTIVE R15, `(.L_x_8832) ;  /* 0x000000000f087348 */ /* 0x000fea0003c00000 */
[----:B------:R0:W1:Y:S02]  /*4f70*/  SHFL.BFLY P6, R14, R13, R12, R11 ;  /* 0x0c00000c0d0e7389 */ /* 0x00006400000c000b */
[----:B01----:R-:W-:Y:S05]  /*4f80*/  ENDCOLLECTIVE ;  /* 0x000000000000791b */ /* 0x003fea0003800000 */
.L_x_8832:
        /* <DEDUP_REMOVED lines=8> */
.L_x_8833:
[----:B------:R-:W-:Y:S02]  /*5010*/  HFMA2 R13, -RZ, RZ, 0, 0 ;  /* 0x00000000ff0d7431 */ /* 0x000fe400000001ff */
[----:B------:R-:W-:Y:S01]  /*5020*/  IMAD.MOV.U32 R12, RZ, RZ, 0x2 ;  /* 0x00000002ff0c7424 */ /* 0x000fe200078e00ff */
[----:B------:R-:W-:-:S07]  /*5030*/  MOV R36, R14 ;  /* 0x0000000e00247202 */ /* 0x000fce0000000f00 */
[----:B------:R-:W-:Y:S05]  /*5040*/  WARPSYNC.COLLECTIVE R15, `(.L_x_8834) ;  /* 0x000000000f087348 */ /* 0x000fea0003c00000 */
[----:B------:R0:W1:Y:S02]  /*5050*/  SHFL.BFLY P6, R14, R13, R12, R11 ;  /* 0x0c00000c0d0e7389 */ /* 0x00006400000c000b */
[----:B01----:R-:W-:Y:S05]  /*5060*/  ENDCOLLECTIVE ;  /* 0x000000000000791b */ /* 0x003fea0003800000 */
.L_x_8834:
        /* <DEDUP_REMOVED lines=8> */
.L_x_8835:
[----:B------:R-:W-:Y:S01]  /*50f0*/  MOV R13, RZ ;  /* 0x000000ff000d7202 */ /* 0x000fe20000000f00 */
[----:B------:R-:W-:Y:S02]  /*5100*/  HFMA2 R12, -RZ, RZ, 0, 1.1920928955078125e-07 ;  /* 0x00000002ff0c7431 */ /* 0x000fe400000001ff */
[----:B------:R-:W-:-:S07]  /*5110*/  IMAD.MOV.U32 R19, RZ, RZ, R14 ;  /* 0x000000ffff137224 */ /* 0x000fce00078e000e */
[----:B------:R-:W-:Y:S05]  /*5120*/  WARPSYNC.COLLECTIVE R15, `(.L_x_8836) ;  /* 0x000000000f087348 */ /* 0x000fea0003c00000 */
[----:B------:R0:W1:Y:S02]  /*5130*/  SHFL.BFLY P6, R14, R13, R12, R11 ;  /* 0x0c00000c0d0e7389 */ /* 0x00006400000c000b */
[----:B01----:R-:W-:Y:S05]  /*5140*/  ENDCOLLECTIVE ;  /* 0x000000000000791b */ /* 0x003fea0003800000 */
.L_x_8836:
        /* <DEDUP_REMOVED lines=8> */
.L_x_8837:
[----:B------:R-:W-:Y:S02]  /*51d0*/  HFMA2 R13, -RZ, RZ, 0, 0 ;  /* 0x00000000ff0d7431 */ /* 0x000fe400000001ff */
[----:B------:R-:W-:Y:S01]  /*51e0*/  IMAD.MOV.U32 R12, RZ, RZ, 0x2 ;  /* 0x00000002ff0c7424 */ /* 0x000fe200078e00ff */
[----:B------:R-:W-:-:S07]  /*51f0*/  MOV R27, R14 ;  /* 0x0000000e001b7202 */ /* 0x000fce0000000f00 */
[----:B------:R-:W-:Y:S05]  /*5200*/  WARPSYNC.COLLECTIVE R15, `(.L_x_8838) ;  /* 0x000000000f087348 */ /* 0x000fea0003c00000 */
[----:B------:R0:W1:Y:S02]  /*5210*/  SHFL.BFLY P6, R14, R13, R12, R11 ;  /* 0x0c00000c0d0e7389 */ /* 0x00006400000c000b */
[----:B01----:R-:W-:Y:S05]  /*5220*/  ENDCOLLECTIVE ;  /* 0x000000000000791b */ /* 0x003fea0003800000 */
.L_x_8838:
        /* <DEDUP_REMOVED lines=8> */
.L_x_8839:
[----:B------:R-:W-:Y:S01]  /*52b0*/  MOV R13, RZ ;  /* 0x000000ff000d7202 */ /* 0x000fe20000000f00 */
[----:B------:R-:W-:Y:S02]  /*52c0*/  HFMA2 R12, -RZ, RZ, 0, 1.1920928955078125e-07 ;  /* 0x00000002ff0c7431 */ /* 0x000fe400000001ff */
[----:B------:R-:W-:-:S07]  /*52d0*/  IMAD.MOV.U32 R29, RZ, RZ, R14 ;  /* 0x000000ffff1d7224 */ /* 0x000fce00078e000e */
[----:B------:R-:W-:Y:S05]  /*52e0*/  WARPSYNC.COLLECTIVE R15, `(.L_x_8840) ;  /* 0x000000000f087348 */ /* 0x000fea0003c00000 */
[----:B------:R0:W1:Y:S02]  /*52f0*/  SHFL.BFLY P6, R14, R13, R12, R11 ;  /* 0x0c00000c0d0e7389 */ /* 0x00006400000c000b */
[----:B01----:R-:W-:Y:S05]  /*5300*/  ENDCOLLECTIVE ;  /* 0x000000000000791b */ /* 0x003fea0003800000 */
.L_x_8840:
        /* <DEDUP_REMOVED lines=8> */
.L_x_8841:
[----:B------:R-:W-:Y:S02]  /*5390*/  HFMA2 R13, -RZ, RZ, 0, 0 ;  /* 0x00000000ff0d7431 */ /* 0x000fe400000001ff */
[----:B------:R-:W-:Y:S01]  /*53a0*/  IMAD.MOV.U32 R12, RZ, RZ, 0x2 ;  /* 0x00000002ff0c7424 */ /* 0x000fe200078e00ff */
[----:B------:R-:W-:-:S07]  /*53b0*/  MOV R31, R14 ;  /* 0x0000000e001f7202 */ /* 0x000fce0000000f00 */
[----:B------:R-:W-:Y:S05]  /*53c0*/  WARPSYNC.COLLECTIVE R15, `(.L_x_8842) ;  /* 0x000000000f087348 */ /* 0x000fea0003c00000 */
[----:B------:R0:W1:Y:S02]  /*53d0*/  SHFL.BFLY P6, R14, R13, R12, R11 ;  /* 0x0c00000c0d0e7389 */ /* 0x00006400000c000b */
[----:B01----:R-:W-:Y:S05]  /*53e0*/  ENDCOLLECTIVE ;  /* 0x000000000000791b */ /* 0x003fea0003800000 */
.L_x_8842:
        /* <DEDUP_REMOVED lines=8> */
.L_x_8843:
[----:B------:R-:W-:Y:S01]  /*5470*/  MOV R13, RZ ;  /* 0x000000ff000d7202 */ /* 0x000fe20000000f00 */
[----:B------:R-:W-:Y:S02]  /*5480*/  HFMA2 R12, -RZ, RZ, 0, 1.1920928955078125e-07 ;  /* 0x00000002ff0c7431 */ /* 0x000fe400000001ff */
[----:B------:R-:W-:-:S07]  /*5490*/  IMAD.MOV.U32 R33, RZ, RZ, R14 ;  /* 0x000000ffff217224 */ /* 0x000fce00078e000e */
[----:B------:R-:W-:Y:S05]  /*54a0*/  WARPSYNC.COLLECTIVE R15, `(.L_x_8844) ;  /* 0x000000000f087348 */ /* 0x000fea0003c00000 */
[----:B------:R0:W1:Y:S02]  /*54b0*/  SHFL.BFLY P6, R14, R13, R12, R11 ;  /* 0x0c00000c0d0e7389 */ /* 0x00006400000c000b */
[----:B01----:R-:W-:Y:S05]  /*54c0*/  ENDCOLLECTIVE ;  /* 0x000000000000791b */ /* 0x003fea0003800000 */
.L_x_8844:
        /* <DEDUP_REMOVED lines=8> */
.L_x_8845:
[----:B------:R-:W-:Y:S01]  /*5550*/  MOV R13, RZ ;  /* 0x000000ff000d7202 */ /* 0x000fe20000000f00 */
[----:B------:R-:W-:Y:S02]  /*5560*/  HFMA2 R12, -RZ, RZ, 0, 1.1920928955078125e-07 ;  /* 0x00000002ff0c7431 */ /* 0x000fe400000001ff */
[----:B------:R-:W-:-:S07]  /*5570*/  FADD.FTZ R20, R34, R14 ;  /* 0x0000000e22147221 */ /* 0x000fce0000010000 */
[----:B------:R-:W-:Y:S05]  /*5580*/  WARPSYNC.COLLECTIVE R15, `(.L_x_8846) ;  /* 0x000000000f087348 */ /* 0x000fea0003c00000 */
[----:B------:R0:W1:Y:S02]  /*5590*/  SHFL.BFLY P6, R14, R13, R12, R11 ;  /* 0x0c00000c0d0e7389 */ /* 0x00006400000c000b */
[----:B01----:R-:W-:Y:S05]  /*55a0*/  ENDCOLLECTIVE ;  /* 0x000000000000791b */ /* 0x003fea0003800000 */
.L_x_8846:
[----:B------:R-:W-:Y:S01]  /*55b0*/  MOV R12, 0x1 ;  /* 0x00000001000c7802 */ /* 0x000fe20000000f00 */
[----:B------:R-:W-:-:S04]  /*55c0*/  FADD.FTZ R35, RZ, R14 ;  /* 0x0000000eff237221 */ /* 0x000fc80000010000 */
[----:B------:R-:W-:-:S07]  /*55d0*/  IMAD.MOV.U32 R13, RZ, RZ, R35 ;  /* 0x000000ffff0d7224 */ /* 0x000fce00078e0023 */
[----:B------:R-:W-:Y:S05]  /*55e0*/  WARPSYNC.COLLECTIVE R15, `(.L_x_8847) ;  /* 0x000000000f087348 */ /* 0x000fea0003c00000 */
[----:B------:R0:W1:Y:S02]  /*55f0*/  SHFL.BFLY P6, R14, R13, R12, R11 ;  /* 0x0c00000c0d0e7389 */ /* 0x00006400000c000b */
[----:B01----:R-:W-:Y:S05]  /*5600*/  ENDCOLLECTIVE ;  /* 0x000000000000791b */ /* 0x003fea0003800000 */
.L_x_8847:
[----:B------:R-:W-:Y:S01]  /*5610*/  HFMA2 R13, -RZ, RZ, 0, 0 ;  /* 0x00000000ff0d7431 */ /* 0x000fe200000001ff */
[----:B------:R-:W-:-:S05]  /*5620*/  MOV R12, R14 ;  /* 0x0000000e000c7202 */ /* 0x000fca0000000f00 */
[----:B------:R-:W-:Y:S01]  /*5630*/  FADD.FTZ R26, R35, R12 ;  /* 0x0000000c231a7221 */ /* 0x000fe20000010000 */
[----:B------:R-:W-:-:S07]  /*5640*/  IMAD.MOV.U32 R12, RZ, RZ, 0x2 ;  /* 0x00000002ff0c7424 */ /* 0x000fce00078e00ff */
[----:B------:R-:W-:Y:S05]  /*5650*/  WARPSYNC.COLLECTIVE R15, `(.L_x_8848) ;  /* 0x000000000f087348 */ /* 0x000fea0003c00000 */
[----:B------:R0:W1:Y:S02]  /*5660*/  SHFL.BFLY P6, R14, R13, R12, R11 ;  /* 0x0c00000c0d0e7389 */ /* 0x00006400000c000b */
[----:B01----:R-:W-:Y:S05]  /*5670*/  ENDCOLLECTIVE ;  /* 0x000000000000791b */ /* 0x003fea0003800000 */
.L_x_8848:
[----:B------:R-:W-:Y:S01]  /*5680*/  HFMA2 R12, -RZ, RZ, 0, 5.9604644775390625e-08 ;  /* 0x00000001ff0c7431 */ /* 0x000fe200000001ff */
[----:B------:R-:W-:-:S05]  /*5690*/  MOV R19, R14 ;  /* 0x0000000e00137202 */ /* 0x000fca0000000f00 */
[----:B------:R-:W-:-:S05]  /*56a0*/  FADD.FTZ R19, RZ, R19 ;  /* 0x00000013ff137221 */ /* 0x000fca0000010000 */
[----:B------:R-:W-:-:S07]  /*56b0*/  MOV R13, R19 ;  /* 0x00000013000d7202 */ /* 0x000fce0000000f00 */
[----:B------:R-:W-:Y:S05]  /*56c0*/  WARPSYNC.COLLECTIVE R15, `(.L_x_8849) ;  /* 0x000000000f087348 */ /* 0x000fea0003c00000 */
[----:B------:R0:W1:Y:S02]  /*56d0*/  SHFL.BFLY P6, R14, R13, R12, R11 ;  /* 0x0c00000c0d0e7389 */ /* 0x00006400000c000b */
[----:B01----:R-:W-:Y:S05]  /*56e0*/  ENDCOLLECTIVE ;  /* 0x000000000000791b */ /* 0x003fea0003800000 */
.L_x_8849:
[----:B------:R-:W-:Y:S05]  /*56f0*/  BRA `(.L_x_8850) ;  /* 0xffffffd800407947 */ /* 0x000fea000383ffff */
.L_x_8851:
        /* <DEDUP_REMOVED lines=16> */
.L_x_25744:


//--------------------- .text._ZN4vllm25paged_attention_v1_kernelI13__nv_bfloat16hLi128ELi32ELi128ELNS_18Fp8KVCacheDataTypeE1ELb1EEEvPT_PKS3_PKT0_S9_ifPKiSB_iPKfiiiSD_SD_iiiii --------------------------
	.section	.text._ZN4vllm25paged_attention_v1_kernelI13__nv_bfloat16hLi128ELi32ELi128ELNS_18Fp8KVCacheDataTypeE1ELb1EEEvPT_PKS3_PKT0_S9_ifPKiSB_iPKfiiiSD_SD_iiiii,"ax",@progbits
	.align	128
        .global         _ZN4vllm25paged_attention_v1_kernelI13__nv_bfloat16hLi128ELi32ELi128ELNS_18Fp8KVCacheDataTypeE1ELb1EEEvPT_PKS3_PKT0_S9_ifPKiSB_iPKfiiiSD_SD_iiiii
        .type           _ZN4vllm25paged_attention_v1_kernelI13__nv_bfloat16hLi128ELi32ELi128ELNS_18Fp8KVCacheDataTypeE1ELb1EEEvPT_PKS3_PKT0_S9_ifPKiSB_iPKfiiiSD_SD_iiiii,@function
        .size           _ZN4vllm25paged_attention_v1_kernelI13__nv_bfloat16hLi128ELi32ELi128ELNS_18Fp8KVCacheDataTypeE1ELb1EEEvPT_PKS3_PKT0_S9_ifPKiSB_iPKfiiiSD_SD_iiiii,(.L_x_25745 - _ZN4vllm25paged_attention_v1_kernelI13__nv_bfloat16hLi128ELi32ELi128ELNS_18Fp8KVCacheDataTypeE1ELb1EEEvPT_PKS3_PKT0_S9_ifPKiSB_iPKfiiiSD_SD_iiiii)
        .other          _ZN4vllm25paged_attention_v1_kernelI13__nv_bfloat16hLi128ELi32ELi128ELNS_18Fp8KVCacheDataTypeE1ELb1EEEvPT_PKS3_PKT0_S9_ifPKiSB_iPKfiiiSD_SD_iiiii,@"STO_CUDA_ENTRY STV_DEFAULT"
_ZN4vllm25paged_attention_v1_kernelI13__nv_bfloat16hLi128ELi32ELi128ELNS_18Fp8KVCacheDataTypeE1ELb1EEEvPT_PKS3_PKT0_S9_ifPKiSB_iPKfiiiSD_SD_iiiii:
.text._ZN4vllm25paged_attention_v1_kernelI13__nv_bfloat16hLi128ELi32ELi128ELNS_18Fp8KVCacheDataTypeE1ELb1EEEvPT_PKS3_PKT0_S9_ifPKiSB_iPKfiiiSD_SD_iiiii:
        /* <DEDUP_REMOVED lines=105> */
.L_x_8852:
        /* <DEDUP_REMOVED lines=25> */
.L_x_8856:
        /* <DEDUP_REMOVED lines=36> */
.L_x_8854:
[----:B------:R-:W-:Y:S05]  /*0a60*/  BSYNC.RECONVERGENT B6 ;  /* 0x0000000000067941 */ /* 0x000fea0003800200 */
.L_x_8853:
        /* <DEDUP_REMOVED lines=12> */
.L_x_8897:
        /* <DEDUP_REMOVED lines=39> */
.L_x_8862:
        /* <DEDUP_REMOVED lines=11> */
.L_x_8861:
[----:B------:R-:W-:Y:S05]  /*0e50*/  BSYNC.RECONVERGENT B1 ;  /* 0x0000000000017941 */ /* 0x000fea0003800200 */
.L_x_8860:
        /* <DEDUP_REMOVED lines=12> */
.L_x_8865:
        /* <DEDUP_REMOVED lines=100> */
.L_x_8864:
[----:B------:R-:W-:Y:S05]  /*1560*/  BSYNC.RECONVERGENT B1 ;  /* 0x0000000000017941 */ /* 0x000fea0003800200 */
.L_x_8863:
        /* <DEDUP_REMOVED lines=55> */
.L_x_8867:
[----:B------:R-:W-:Y:S05]  /*18e0*/  BSYNC.RECONVERGENT B1 ;  /* 0x0000000000017941 */ /* 0x000fea0003800200 */
.L_x_8866:
        /* <DEDUP_REMOVED lines=26> */
.L_x_8859:
[----:B------:R-:W-:Y:S05]  /*1a90*/  BSYNC.RECONVERGENT B0 ;  /* 0x0000000000007941 */ /* 0x000fea0003800200 */
.L_x_8858:
        /* <DEDUP_REMOVED lines=39> */
.L_x_8872:
[----:B------:R-:W0:Y:S01]  /*1d10*/  LDS R15, [R12] ;  /* 0x000000000c0f7984 */ /* 0x000e220000000800 */
[----:B------:R-:W-:-:S05]  /*1d20*/  VIADD R13, R13, 0x1 ;  /* 0x000000010d0d7836 */ /* 0x000fca0000000000 */
[----:B------:R-:W-:Y:S01]  /*1d30*/  ISETP.NE.AND P0, PT, R13, RZ, PT ;  /* 0x000000ff0d00720c */ /* 0x000fe20003f05270 */
[----:B0-----:R-:W-:-:S05]  /*1d40*/  FMUL.FTZ R15, R15, R2 ;  /* 0x000000020f0f7220 */ /* 0x001fca0000410000 */
[----:B------:R0:W-:Y:S02]  /*1d50*/  STS [R12], R15 ;  /* 0x0000000f0c007388 */ /* 0x0001e40000000800 */
[----:B0-----:R-:W-:-:S05]  /*1d60*/  IADD3 R12, PT, PT, R12, 0x200, RZ ;  /* 0x000002000c0c7810 */ /* 0x001fca0007ffe0ff */
[----:B------:R-:W-:Y:S05]  /*1d70*/  @P0 BRA `(.L_x_8872) ;  /* 0xfffffffc00e40947 */ /* 0x000fea000383ffff */
.L_x_8871:
[----:B------:R-:W-:Y:S05]  /*1d80*/  BSYNC.RECONVERGENT B1 ;  /* 0x0000000000017941 */ /* 0x000fea0003800200 */
.L_x_8870:
        /* <DEDUP_REMOVED lines=12> */
.L_x_8875:
        /* <DEDUP_REMOVED lines=52> */
.L_x_8874:
[----:B------:R-:W-:Y:S05]  /*2190*/  BSYNC.RECONVERGENT B1 ;  /* 0x0000000000017941 */ /* 0x000fea0003800200 */
.L_x_8873:
        /* <DEDUP_REMOVED lines=31> */
.L_x_8877:
[----:B------:R-:W-:Y:S05]  /*2390*/  BSYNC.RECONVERGENT B1 ;  /* 0x0000000000017941 */ /* 0x000fea0003800200 */
.L_x_8876:
        /* <DEDUP_REMOVED lines=14> */
.L_x_8869:
[----:B------:R-:W-:Y:S05]  /*2480*/  BSYNC.RECONVERGENT B0 ;  /* 0x0000000000007941 */ /* 0x000fea0003800200 */
.L_x_8868:
        /* <DEDUP_REMOVED lines=29> */
.L_x_8881:
        /* <DEDUP_REMOVED lines=34> */
.L_x_8880:
        /* <DEDUP_REMOVED lines=16> */
.L_x_8879:
[----:B------:R-:W-:Y:S05]  /*2980*/  BSYNC.RECONVERGENT B6 ;  /* 0x0000000000067941 */ /* 0x000fea0003800200 */
.L_x_8878:
        /* <DEDUP_REMOVED lines=62> */
.L_x_8930:
        /* <DEDUP_REMOVED lines=31> */
.L_x_8884:
[----:B------:R-:W-:Y:S05]  /*2f60*/  BSYNC.RECONVERGENT B0 ;  /* 0x0000000000007941 */ /* 0x000fea0003800200 */
.L_x_8883:
        /* <DEDUP_REMOVED lines=45> */
.L_x_8886:
[----:B------:R-:W-:Y:S05]  /*3240*/  BSYNC.RECONVERGENT B0 ;  /* 0x0000000000007941 */ /* 0x000fea0003800200 */
.L_x_8885:
        /* <DEDUP_REMOVED lines=20> */
.L_x_8888:
[----:B------:R-:W-:Y:S05]  /*3390*/  BSYNC.RECONVERGENT B0 ;  /* 0x0000000000007941 */ /* 0x000fea0003800200 */
.L_x_8887:
        /* <DEDUP_REMOVED lines=35> */
.L_x_8890:
[----:B------:R-:W-:Y:S05]  /*35d0*/  BSYNC.RECONVERGENT B0 ;  /* 0x0000000000007941 */ /* 0x000fea0003800200 */
.L_x_8889:
        /* <DEDUP_REMOVED lines=48> */
.L_x_8855:
        /* <DEDUP_REMOVED lines=16> */
.L_x_8891:
[----:B------:R-:W-:Y:S05]  /*39e0*/  EXIT ;  /* 0x000000000000794d */ /* 0x000fea0003800000 */
.L_x_8857:
[----:B------:R-:W-:Y:S02]  /*39f0*/  HFMA2 R12, -RZ, RZ, 0, 9.5367431640625e-07 ;  /* 0x00000010ff0c7431 */ /* 0x000fe400000001ff */
[----:B------:R-:W-:Y:S01]  /*3a00*/  IMAD.MOV.U32 R11, RZ, RZ, 0x1f ;  /* 0x0000001fff0b7424 */ /* 0x000fe200078e00ff */
[----:B------:R-:W-:-:S07]  /*3a10*/  MOV R15, 0xffffffff ;  /* 0xffffffff000f7802 */ /* 0x000fce0000000f00 */
[----:B------:R-:W-:Y:S05]  /*3a20*/  WARPSYNC.COLLECTIVE R15, `(.L_x_8892) ;  /* 0x000000000f087348 */ /* 0x000fea0003c00000 */
[----:B------:R0:W1:Y:S02]  /*3a30*/  SHFL.BFLY P6, R14, R13, R12, R11 ;  /* 0x0c00000c0d0e7389 */ /* 0x00006400000c000b */
[----:B01----:R-:W-:Y:S05]  /*3a40*/  ENDCOLLECTIVE ;  /* 0x000000000000791b */ /* 0x003fea0003800000 */
.L_x_8892:
[----:B------:R-:W-:Y:S01]  /*3a50*/  IMAD.MOV.U32 R12, RZ, RZ, 0x8 ;  /* 0x00000008ff0c7424 */ /* 0x000fe200078e00ff */
[----:B------:R-:W-:-:S04]  /*3a60*/  FMNMX.FTZ R0, R14, -3.40282346638528859812e+38, !PT ;  /* 0xff7fffff0e007809 */ /* 0x000fc80007810000 */
[----:B------:R-:W-:-:S07]  /*3a70*/  MOV R13, R0 ;  /* 0x00000000000d7202 */ /* 0x000fce0000000f00 */
[----:B------:R-:W-:Y:S05]  /*3a80*/  WARPSYNC.COLLECTIVE R15, `(.L_x_8893) ;  /* 0x000000000f087348 */ /* 0x000fea0003c00000 */
[----:B------:R0:W1:Y:S02]  /*3a90*/  SHFL.BFLY P6, R14, R13, R12, R11 ;  /* 0x0c00000c0d0e7389 */ /* 0x00006400000c000b */
[----:B01----:R-:W-:Y:S05]  /*3aa0*/  ENDCOLLECTIVE ;  /* 0x000000000000791b */ /* 0x003fea0003800000 */
.L_x_8893:
[----:B------:R-:W-:Y:S01]  /*3ab0*/  HFMA2 R12, -RZ, RZ, 0, 2.384185791015625e-07 ;  /* 0x00000004ff0c7431 */ /* 0x000fe200000001ff */
[----:B------:R-:W-:-:S04]  /*3ac0*/  FMNMX.FTZ R2, R0, R14, !PT ;  /* 0x0000000e00027209 */ /* 0x000fc80007810000 */
[----:B------:R-:W-:-:S07]  /*3ad0*/  MOV R13, R2 ;  /* 0x00000002000d7202 */ /* 0x000fce0000000f00 */
[----:B------:R-:W-:Y:S05]  /*3ae0*/  WARPSYNC.COLLECTIVE R15, `(.L_x_8894) ;  /* 0x000000000f087348 */ /* 0x000fea0003c00000 */
[----:B------:R0:W1:Y:S02]  /*3af0*/  SHFL.BFLY P6, R14, R13, R12, R11 ;  /* 0x0c00000c0d0e7389 */ /* 0x00006400000c000b */
[----:B01----:R-:W-:Y:S05]  /*3b00*/  ENDCOLLECTIVE ;  /* 0x000000000000791b */ /* 0x003fea0003800000 */
.L_x_8894:
[----:B------:R-:W-:Y:S02]  /*3b10*/  MOV R12, 0x2 ;  /* 0x00000002000c7802 */ /* 0x000fe40000000f00 */
[----:B------:R-:W-:-:S05]  /*3b20*/  FMNMX.FTZ R3, R2, R14, !PT ;  /* 0x0000000e02037209 */ /* 0x000fca0007810000 */
[----:B------:R-:W-:-:S07]  /*3b30*/  IMAD.MOV.U32 R13, RZ, RZ, R3 ;  /* 0x000000ffff0d7224 */ /* 0x000fce00078e0003 */
[----:B------:R-:W-:Y:S05]  /*3b40*/  WARPSYNC.COLLECTIVE R15, `(.L_x_8895) ;  /* 0x000000000f087348 */ /* 0x000fea0003c00000 */
[----:B------:R0:W1:Y:S02]  /*3b50*/  SHFL.BFLY P6, R14, R13, R12, R11 ;  /* 0x0c00000c0d0e7389 */ /* 0x00006400000c000b */
[----:B01----:R-:W-:Y:S05]  /*3b60*/  ENDCOLLECTIVE ;  /* 0x000000000000791b */ /* 0x003fea0003800000 */
.L_x_8895:
[----:B------:R-:W-:Y:S01]  /*3b70*/  IMAD.MOV.U32 R12, RZ, RZ, 0x1 ;  /* 0x00000001ff0c7424 */ /* 0x000fe200078e00ff */
[----:B------:R-:W-:-:S04]  /*3b80*/  FMNMX.FTZ R4, R3, R14, !PT ;  /* 0x0000000e03047209 */ /* 0x000fc80007810000 */
[----:B------:R-:W-:-:S07]  /*3b90*/  MOV R13, R4 ;  /* 0x00000004000d7202 */ /* 0x000fce0000000f00 */
[----:B------:R-:W-:Y:S05]  /*3ba0*/  WARPSYNC.COLLECTIVE R15, `(.L_x_8896) ;  /* 0x000000000f087348 */ /* 0x000fea0003c00000 */
[----:B------:R0:W1:Y:S02]  /*3bb0*/  SHFL.BFLY P6, R14, R13, R12, R11 ;  /* 0x0c00000c0d0e7389 */ /* 0x00006400000c000b */
[----:B01----:R-:W-:Y:S05]  /*3bc0*/  ENDCOLLECTIVE ;  /* 0x000000000000791b */ /* 0x003fea0003800000 */
.L_x_8896:
[----:B------:R-:W-:Y:S05]  /*3bd0*/  BRA `(.L_x_8897) ;  /* 0xffffffcc00d47947 */ /* 0x000fea000383ffff */
.L_x_8882:
[----:B-1----:R-:W-:Y:S01]  /*3be0*/  HFMA2 R13, -RZ, RZ, 0, 0 ;  /* 0x00000000ff0d7431 */ /* 0x002fe200000001ff */
[----:B------:R-:W-:Y:S01]  /*3bf0*/  MOV R12, 0x2 ;  /* 0x00000002000c7802 */ /* 0x000fe20000000f00 */
[----:B0-----:R-:W-:Y:S01]  /*3c00*/  IMAD.MOV.U32 R11, RZ, RZ, 0x1f ;  /* 0x0000001fff0b7424 */ /* 0x001fe200078e00ff */
[----:B------:R-:W-:-:S07]  /*3c10*/  MOV R15, 0xffffffff ;  /* 0xffffffff000f7802 */ /* 0x000fce0000000f00 */
[----:B------:R-:W-:Y:S05]  /*3c20*/  WARPSYNC.COLLECTIVE R15, `(.L_x_8898) ;  /* 0x000000000f087348 */ /* 0x000fea0003c00000 */
[----:B------:R0:W1:Y:S02]  /*3c30*/  SHFL.BFLY P6, R14, R13, R12, R11 ;  /* 0x0c00000c0d0e7389 */ /* 0x00006400000c000b */
[----:B01----:R-:W-:Y:S05]  /*3c40*/  ENDCOLLECTIVE ;  /* 0x000000000000791b */ /* 0x003fea0003800000 */
.L_x_8898:
[----:B------:R-:W-:Y:S02]  /*3c50*/  IMAD.MOV.U32 R12, RZ, RZ, 0x1 ;  /* 0x00000001ff0c7424 */ /* 0x000fe400078e00ff */
[----:B------:R-:W-:-:S05]  /*3c60*/  FADD.FTZ R29, RZ, R14 ;  /* 0x0000000eff1d7221 */ /* 0x000fca0000010000 */
[----:B------:R-:W-:-:S07]  /*3c70*/  MOV R13, R29 ;  /* 0x0000001d000d7202 */ /* 0x000fce0000000f00 */
[----:B------:R-:W-:Y:S05]  /*3c80*/  WARPSYNC.COLLECTIVE R15, `(.L_x_8899) ;  /* 0x000000000f087348 */ /* 0x000fea0003c00000 */
[----:B------:R0:W1:Y:S02]  /*3c90*/  SHFL.BFLY P6, R14, R13, R12, R11 ;  /* 0x0c00000c0d0e7389 */ /* 0x00006400000c000b */
[----:B01----:R-:W-:Y:S05]  /*3ca0*/  ENDCOLLECTIVE ;  /* 0x000000000000791b */ /* 0x003fea0003800000 */
.L_x_8899:
[----:B------:R-:W-:Y:S02]  /*3cb0*/  HFMA2 R13, -RZ, RZ, 0, 0 ;  /* 0x00000000ff0d7431 */ /* 0x000fe400000001ff */
[----:B------:R-:W-:Y:S01]  /*3cc0*/  IMAD.MOV.U32 R12, RZ, RZ, 0x2 ;  /* 0x00000002ff0c7424 */ /* 0x000fe200078e00ff */
[----:B------:R-:W-:-:S07]  /*3cd0*/  MOV R30, R14 ;  /* 0x0000000e001e7202 */ /* 0x000fce0000000f00 */
[----:B------:R-:W-:Y:S05]  /*3ce0*/  WARPSYNC.COLLECTIVE R15, `(.L_x_8900) ;  /* 0x000000000f087348 */ /* 0x000fea0003c00000 */
[----:B------:R0:W1:Y:S02]  /*3cf0*/  SHFL.BFLY P6, R14, R13, R12, R11 ;  /* 0x0c00000c0d0e7389 */ /* 0x00006400000c000b */
[----:B01----:R-:W-:Y:S05]  /*3d00*/  ENDCOLLECTIVE ;  /* 0x000000000000791b */ /* 0x003fea0003800000 */
.L_x_8900:
        /* <DEDUP_REMOVED lines=8> */
.L_x_8901:
[----:B------:R-:W-:Y:S02]  /*3d90*/  HFMA2 R13, -RZ, RZ, 0, 0 ;  /* 0x00000000ff0d7431 */ /* 0x000fe400000001ff */
[----:B------:R-:W-:Y:S01]  /*3da0*/  IMAD.MOV.U32 R12, RZ, RZ, 0x2 ;  /* 0x00000002ff0c7424 */ /* 0x000fe200078e00ff */
[----:B------:R-:W-:-:S07]  /*3db0*/  MOV R10, R14 ;  /* 0x0000000e000a7202 */ /* 0x000fce0000000f00 */
[----:B------:R-:W-:Y:S05]  /*3dc0*/  WARPSYNC.COLLECTIVE R15, `(.L_x_8902) ;  /* 0x000000000f087348 */ /* 0x000fea0003c00000 */
[----:B------:R0:W1:Y:S02]  /*3dd0*/  SHFL.BFLY P6, R14, R13, R12, R11 ;  /* 0x0c00000c0d0e7389 */ /* 0x00006400000c000b */
[----:B01----:R-:W-:Y:S05]  /*3de0*/  ENDCOLLECTIVE ;  /* 0x000000000000791b */ /* 0x003fea0003800000 */
.L_x_8902:
        /* <DEDUP_REMOVED lines=8> */
.L_x_8903:
[----:B------:R-:W-:Y:S02]  /*3e70*/  HFMA2 R13, -RZ, RZ, 0, 0 ;  /* 0x00000000ff0d7431 */ /* 0x000fe400000001ff */
[----:B------:R-:W-:Y:S01]  /*3e80*/  IMAD.MOV.U32 R12, RZ, RZ, 0x2 ;  /* 0x00000002ff0c7424 */ /* 0x000fe200078e00ff */
[----:B------:R-:W-:-:S07]  /*3e90*/  MOV R8, R14 ;  /* 0x0000000e00087202 */ /* 0x000fce0000000f00 */
[----:B------:R-:W-:Y:S05]  /*3ea0*/  WARPSYNC.COLLECTIVE R15, `(.L_x_8904) ;  /* 0x000000000f087348 */ /* 0x000fea0003c00000 */
[----:B------:R0:W1:Y:S02]  /*3eb0*/  SHFL.BFLY P6, R14, R13, R12, R11 ;  /* 0x0c00000c0d0e7389 */ /* 0x00006400000c000b */
[----:B01----:R-:W-:Y:S05]  /*3ec0*/  ENDCOLLECTIVE ;  /* 0x000000000000791b */ /* 0x003fea0003800000 */
.L_x_8904:
        /* <DEDUP_REMOVED lines=8> */
.L_x_8905:
[----:B------:R-:W-:Y:S02]  /*3f50*/  HFMA2 R13, -RZ, RZ, 0, 0 ;  /* 0x00000000ff0d7431 */ /* 0x000fe400000001ff */
[----:B------:R-:W-:Y:S01]  /*3f60*/  IMAD.MOV.U32 R12, RZ, RZ, 0x2 ;  /* 0x00000002ff0c7424 */ /* 0x000fe200078e00ff */
[----:B------:R-:W-:-:S07]  /*3f70*/  MOV R6, R14 ;  /* 0x0000000e00067202 */ /* 0x000fce0000000f00 */
[----:B------:R-:W-:Y:S05]  /*3f80*/  WARPSYNC.COLLECTIVE R15, `(.L_x_8906) ;  /* 0x000000000f087348 */ /* 0x000fea0003c00000 */
[----:B------:R0:W1:Y:S02]  /*3f90*/  SHFL.BFLY P6, R14, R13, R12, R11 ;  /* 0x0c00000c0d0e7389 */ /* 0x00006400000c000b */
[----:B01----:R-:W-:Y:S05]  /*3fa0*/  ENDCOLLECTIVE ;  /* 0x000000000000791b */ /* 0x003fea0003800000 */
.L_x_8906:
        /* <DEDUP_REMOVED lines=8> */
.L_x_8907:
[----:B------:R-:W-:Y:S02]  /*4030*/  HFMA2 R13, -RZ, RZ, 0, 0 ;  /* 0x00000000ff0d7431 */ /* 0x000fe400000001ff */
[----:B------:R-:W-:Y:S01]  /*4040*/  IMAD.MOV.U32 R12, RZ, RZ, 0x2 ;  /* 0x00000002ff0c7424 */ /* 0x000fe200078e00ff */
[----:B------:R-:W-:-:S07]  /*4050*/  MOV R4, R14 ;  /* 0x0000000e00047202 */ /* 0x000fce0000000f00 */
[----:B------:R-:W-:Y:S05]  /*4060*/  WARPSYNC.COLLECTIVE R15, `(.L_x_8908) ;  /* 0x000000000f087348 */ /* 0x000fea0003c00000 */
[----:B------:R0:W1:Y:S02]  /*4070*/  SHFL.BFLY P6, R14, R13, R12, R11 ;  /* 0x0c00000c0d0e7389 */ /* 0x00006400000c000b */
[----:B01----:R-:W-:Y:S05]  /*4080*/  ENDCOLLECTIVE ;  /* 0x000000000000791b */ /* 0x003fea0003800000 */
.L_x_8908:
        /* <DEDUP_REMOVED lines=8> */
.L_x_8909:
[----:B------:R-:W-:Y:S02]  /*4110*/  HFMA2 R13, -RZ, RZ, 0, 0 ;  /* 0x00000000ff0d7431 */ /* 0x000fe400000001ff */
[----:B------:R-:W-:Y:S01]  /*4120*/  IMAD.MOV.U32 R12, RZ, RZ, 0x2 ;  /* 0x00000002ff0c7424 */ /* 0x000fe200078e00ff */
[----:B------:R-:W-:-:S07]  /*4130*/  MOV R2, R14 ;  /* 0x0000000e00027202 */ /* 0x000fce0000000f00 */
[----:B------:R-:W-:Y:S05]  /*4140*/  WARPSYNC.COLLECTIVE R15, `(.L_x_8910) ;  /* 0x000000000f087348 */ /* 0x000fea0003c00000 */
[----:B------:R0:W1:Y:S02]  /*4150*/  SHFL.BFLY P6, R14, R13, R12, R11 ;  /* 0x0c00000c0d0e7389 */ /* 0x00006400000c000b */
[----:B01----:R-:W-:Y:S05]  /*4160*/  ENDCOLLECTIVE ;  /* 0x000000000000791b */ /* 0x003fea0003800000 */
.L_x_8910:
        /* <DEDUP_REMOVED lines=8> */
.L_x_8911:
[----:B------:R-:W-:Y:S02]  /*41f0*/  HFMA2 R13, -RZ, RZ, 0, 0 ;  /* 0x00000000ff0d7431 */ /* 0x000fe400000001ff */
[----:B------:R-:W-:Y:S01]  /*4200*/  IMAD.MOV.U32 R12, RZ, RZ, 0x2 ;  /* 0x00000002ff0c7424 */ /* 0x000fe200078e00ff */
[----:B------:R-:W-:-:S07]  /*4210*/  MOV R23, R14 ;  /* 0x0000000e00177202 */ /* 0x000fce0000000f00 */
[----:B------:R-:W-:Y:S05]  /*4220*/  WARPSYNC.COLLECTIVE R15, `(.L_x_8912) ;  /* 0x000000000f087348 */ /* 0x000fea0003c00000 */
[----:B------:R0:W1:Y:S02]  /*4230*/  SHFL.BFLY P6, R14, R13, R12, R11 ;  /* 0x0c00000c0d0e7389 */ /* 0x00006400000c000b */
[----:B01----:R-:W-:Y:S05]  /*4240*/  ENDCOLLECTIVE ;  /* 0x000000000000791b */ /* 0x003fea0003800000 */
.L_x_8912:
[----:B------:R-:W-:Y:S01]  /*4250*/  FADD.FTZ R0, R0, R23 ;  /* 0x0000001700007221 */ /* 0x000fe20000010000 */
[----:B------:R-:W-:Y:S02]  /*4260*/  HFMA2 R12, -RZ, RZ, 0, 5.9604644775390625e-08 ;  /* 0x00000001ff0c7431 */ /* 0x000fe400000001ff */
[----:B------:R-:W-:-:S05]  /*4270*/  FADD.FTZ R20, RZ, R14 ;  /* 0x0000000eff147221 */ /* 0x000fca0000010000 */
[----:B------:R-:W-:-:S07]  /*4280*/  MOV R13, R20 ;  /* 0x00000014000d7202 */ /* 0x000fce0000000f00 */
[----:B------:R-:W-:Y:S05]  /*4290*/  WARPSYNC.COLLECTIVE R15, `(.L_x_8913) ;  /* 0x000000000f087348 */ /* 0x000fea0003c00000 */
[----:B------:R0:W1:Y:S02]  /*42a0*/  SHFL.BFLY P6, R14, R13, R12, R11 ;  /* 0x0c00000c0d0e7389 */ /* 0x00006400000c000b */
[----:B01----:R-:W-:Y:S05]  /*42b0*/  ENDCOLLECTIVE ;  /* 0x000000000000791b */ /* 0x003fea0003800000 */
.L_x_8913:
[----:B------:R-:W-:Y:S01]  /*42c0*/  MOV R13, RZ ;  /* 0x000000ff000d7202 */ /* 0x000fe20000000f00 */
[----:B------:R-:W-:Y:S02]  /*42d0*/  HFMA2 R12, -RZ, RZ, 0, 1.1920928955078125e-07 ;  /* 0x00000002ff0c7431 */ /* 0x000fe400000001ff */
[----:B------:R-:W-:-:S07]  /*42e0*/  IMAD.MOV.U32 R25, RZ, RZ, R14 ;  /* 0x000000ffff197224 */ /* 0x000fce00078e000e */
[----:B------:R-:W-:Y:S05]  /*42f0*/  WARPSYNC.COLLECTIVE R15, `(.L_x_8914) ;  /* 0x000000000f087348 */ /* 0x000fea0003c00000 */
[----:B------:R0:W1:Y:S02]  /*4300*/  SHFL.BFLY P6, R14, R13, R12, R11 ;  /* 0x0c00000c0d0e7389 */ /* 0x00006400000c000b */
[----:B01----:R-:W-:Y:S05]  /*4310*/  ENDCOLLECTIVE ;  /* 0x000000000000791b */ /* 0x003fea0003800000 */
.L_x_8914:
        /* <DEDUP_REMOVED lines=8> */
.L_x_8915:
[----:B------:R-:W-:Y:S02]  /*43a0*/  HFMA2 R13, -RZ, RZ, 0, 0 ;  /* 0x00000000ff0d7431 */ /* 0x000fe400000001ff */
[----:B------:R-:W-:Y:S01]  /*43b0*/  IMAD.MOV.U32 R12, RZ, RZ, 0x2 ;  /* 0x00000002ff0c7424 */ /* 0x000fe200078e00ff */
[----:B------:R-:W-:-:S07]  /*43c0*/  MOV R27, R14 ;  /* 0x0000000e001b7202 */ /* 0x000fce0000000f00 */
[----:B------:R-:W-:Y:S05]  /*43d0*/  WARPSYNC.COLLECTIVE R15, `(.L_x_8916) ;  /* 0x000000000f087348 */ /* 0x000fea0003c00000 */
[----:B------:R0:W1:Y:S02]  /*43e0*/  SHFL.BFLY P6, R14, R13, R12, R11 ;  /* 0x0c00000c0d0e7389 */ /* 0x00006400000c000b */
[----:B01----:R-:W-:Y:S05]  /*43f0*/  ENDCOLLECTIVE ;  /* 0x000000000000791b */ /* 0x003fea0003800000 */
.L_x_8916:
[----:B------:R-:W-:Y:S01]  /*4400*/  FADD.FTZ R24, R24, R27 ;  /* 0x0000001b18187221 */ /* 0x000fe20000010000 */
[----:B------:R-:W-:Y:S02]  /*4410*/  HFMA2 R12, -RZ, RZ, 0, 5.9604644775390625e-08 ;  /* 0x00000001ff0c7431 */ /* 0x000fe400000001ff */
[----:B------:R-:W-:-:S05]  /*4420*/  FADD.FTZ R26, RZ, R14 ;  /* 0x0000000eff1a7221 */ /* 0x000fca0000010000 */
[----:B------:R-:W-:-:S07]  /*4430*/  MOV R13, R26 ;  /* 0x0000001a000d7202 */ /* 0x000fce0000000f00 */
[----:B------:R-:W-:Y:S05]  /*4440*/  WARPSYNC.COLLECTIVE R15, `(.L_x_8917) ;  /* 0x000000000f087348 */ /* 0x000fea0003c00000 */
[----:B------:R0:W1:Y:S02]  /*4450*/  SHFL.BFLY P6, R14, R13, R12, R11 ;  /* 0x0c00000c0d0e7389 */ /* 0x00006400000c000b */
[----:B01----:R-:W-:Y:S05]  /*4460*/  ENDCOLLECTIVE ;  /* 0x000000000000791b */ /* 0x003fea0003800000 */
.L_x_8917:
[----:B------:R-:W-:Y:S02]  /*4470*/  IMAD.MOV.U32 R13, RZ, RZ, RZ ;  /* 0x000000ffff0d7224 */ /* 0x000fe400078e00ff */
[----:B------:R-:W-:Y:S01]  /*4480*/  HFMA2 R12, -RZ, RZ, 0, 1.1920928955078125e-07 ;  /* 0x00000002ff0c7431 */ /* 0x000fe200000001ff */
[----:B------:R-:W-:-:S07]  /*4490*/  MOV R29, R14 ;  /* 0x0000000e001d7202 */ /* 0x000fce0000000f00 */
[----:B------:R-:W-:Y:S05]  /*44a0*/  WARPSYNC.COLLECTIVE R15, `(.L_x_8918) ;  /* 0x000000000f087348 */ /* 0x000fea0003c00000 */
[----:B------:R0:W1:Y:S02]  /*44b0*/  SHFL.BFLY P6, R14, R13, R12, R11 ;  /* 0x0c00000c0d0e7389 */ /* 0x00006400000c000b */
[----:B01----:R-:W-:Y:S05]  /*44c0*/  ENDCOLLECTIVE ;  /* 0x000000000000791b */ /* 0x003fea0003800000 */
.L_x_8918:
[----:B------:R-:W-:Y:S01]  /*44d0*/  FADD.FTZ R26, R26, R29 ;  /* 0x0000001d1a1a7221 */ /* 0x000fe20000010000 */
[----:B------:R-:W-:Y:S02]  /*44e0*/  HFMA2 R12, -RZ, RZ, 0, 5.9604644775390625e-08 ;  /* 0x00000001ff0c7431 */ /* 0x000fe400000001ff */
[----:B------:R-:W-:-:S05]  /*44f0*/  FADD.FTZ R5, RZ, R14 ;  /* 0x0000000eff057221 */ /* 0x000fca0000010000 */
[----:B------:R-:W-:-:S07]  /*4500*/  MOV R13, R5 ;  /* 0x00000005000d7202 */ /* 0x000fce0000000f00 */
[----:B------:R-:W-:Y:S05]  /*4510*/  WARPSYNC.COLLECTIVE R15, `(.L_x_8919) ;  /* 0x000000000f087348 */ /* 0x000fea0003c00000 */
[----:B------:R0:W1:Y:S02]  /*4520*/  SHFL.BFLY P6, R14, R13, R12, R11 ;  /* 0x0c00000c0d0e7389 */ /* 0x00006400000c000b */
[----:B01----:R-:W-:Y:S05]  /*4530*/  ENDCOLLECTIVE ;  /* 0x000000000000791b */ /* 0x003fea0003800000 */
.L_x_8919:
[----:B------:R-:W-:Y:S01]  /*4540*/  MOV R13, RZ ;  /* 0x000000ff000d7202 */ /* 0x000fe20000000f00 */
[----:B------:R-:W-:Y:S02]  /*4550*/  HFMA2 R12, -RZ, RZ, 0, 1.1920928955078125e-07 ;  /* 0x00000002ff0c7431 */ /* 0x000fe400000001ff */
[----:B------:R-:W-:-:S07]  /*4560*/  IMAD.MOV.U32 R32, RZ, RZ, R14 ;  /* 0x000000ffff207224 */ /* 0x000fce00078e000e */
[----:B------:R-:W-:Y:S05]  /*4570*/  WARPSYNC.COLLECTIVE R15, `(.L_x_8920) ;  /* 0x000000000f087348 */ /* 0x000fea0003c00000 */
[----:B------:R0:W1:Y:S02]  /*4580*/  SHFL.BFLY P6, R14, R13, R12, R11 ;  /* 0x0c00000c0d0e7389 */ /* 0x00006400000c000b */
[----:B01----:R-:W-:Y:S05]  /*4590*/  ENDCOLLECTIVE ;  /* 0x000000000000791b */ /* 0x003fea0003800000 */
.L_x_8920:
        /* <DEDUP_REMOVED lines=8> */
.L_x_8921:
[----:B------:R-:W-:Y:S02]  /*4620*/  HFMA2 R13, -RZ, RZ, 0, 0 ;  /* 0x00000000ff0d7431 */ /* 0x000fe400000001ff */
[----:B------:R-:W-:Y:S01]  /*4630*/  IMAD.MOV.U32 R12, RZ, RZ, 0x2 ;  /* 0x00000002ff0c7424 */ /* 0x000fe200078e00ff */
[----:B------:R-:W-:-:S07]  /*4640*/  MOV R23, R14 ;  /* 0x0000000e00177202 */ /* 0x000fce0000000f00 */
[----:B------:R-:W-:Y:S05]  /*4650*/  WARPSYNC.COLLECTIVE R15, `(.L_x_8922) ;  /* 0x000000000f087348 */ /* 0x000fea0003c00000 */
[----:B------:R0:W1:Y:S02]  /*4660*/  SHFL.BFLY P6, R14, R13, R12, R11 ;  /* 0x0c00000c0d0e7389 */ /* 0x00006400000c000b */
[----:B01----:R-:W-:Y:S05]  /*4670*/  ENDCOLLECTIVE ;  /* 0x000000000000791b */ /* 0x003fea0003800000 */
.L_x_8922:
[----:B------:R-:W-:Y:S01]  /*4680*/  FADD.FTZ R23, R7, R23 ;  /* 0x0000001707177221 */ /* 0x000fe20000010000 */
[----:B------:R-:W-:Y:S02]  /*4690*/  HFMA2 R12, -RZ, RZ, 0, 5.9604644775390625e-08 ;  /* 0x00000001ff0c7431 */ /* 0x000fe400000001ff */
[----:B------:R-:W-:-:S05]  /*46a0*/  FADD.FTZ R3, RZ, R14 ;  /* 0x0000000eff037221 */ /* 0x000fca0000010000 */
[----:B------:R-:W-:-:S07]  /*46b0*/  MOV R13, R3 ;  /* 0x00000003000d7202 */ /* 0x000fce0000000f00 */
[----:B------:R-:W-:Y:S05]  /*46c0*/  WARPSYNC.COLLECTIVE R15, `(.L_x_8923) ;  /* 0x000000000f087348 */ /* 0x000fea0003c00000 */
[----:B------:R0:W1:Y:S02]  /*46d0*/  SHFL.BFLY P6, R14, R13, R12, R11 ;  /* 0x0c00000c0d0e7389 */ /* 0x00006400000c000b */
[----:B01----:R-:W-:Y:S05]  /*46e0*/  ENDCOLLECTIVE ;  /* 0x000000000000791b */ /* 0x003fea0003800000 */
.L_x_8923:
[----:B------:R-:W-:Y:S01]  /*46f0*/  MOV R13, RZ ;  /* 0x000000ff000d7202 */ /* 0x000fe20000000f00 */
[----:B------:R-:W-:Y:S02]  /*4700*/  IMAD.MOV.U32 R12, RZ, RZ, 0x2 ;  /* 0x00000002ff0c7424 */ /* 0x000fe400078e00ff */
[----:B------:R-:W-:-:S07]  /*4710*/  FADD.FTZ R25, R3, R14 ;  /* 0x0000000e03197221 */ /* 0x000fce0000010000 */
[----:B------:R-:W-:Y:S05]  /*4720*/  WARPSYNC.COLLECTIVE R15, `(.L_x_8924) ;  /* 0x000000000f087348 */ /* 0x000fea0003c00000 */
[----:B------:R0:W1:Y:S02]  /*4730*/  SHFL.BFLY P6, R14, R13, R12, R11 ;  /* 0x0c00000c0d0e7389 */ /* 0x00006400000c000b */
[----:B01----:R-:W-:Y:S05]  /*4740*/  ENDCOLLECTIVE ;  /* 0x000000000000791b */ /* 0x003fea0003800000 */
.L_x_8924:
[----:B------:R-:W-:Y:S01]  /*4750*/  HFMA2 R12, -RZ, RZ, 0, 5.9604644775390625e-08 ;  /* 0x00000001ff0c7431 */ /* 0x000fe200000001ff */
[----:B------:R-:W-:-:S05]  /*4760*/  MOV R9, R14 ;  /* 0x0000000e00097202 */ /* 0x000fca0000000f00 */
[----:B------:R-:W-:-:S05]  /*4770*/  FADD.FTZ R9, RZ, R9 ;  /* 0x00000009ff097221 */ /* 0x000fca0000010000 */
[----:B------:R-:W-:-:S07]  /*4780*/  MOV R13, R9 ;  /* 0x00000009000d7202 */ /* 0x000fce0000000f00 */
[----:B------:R-:W-:Y:S05]  /*4790*/  WARPSYNC.COLLECTIVE R15, `(.L_x_8925) ;  /* 0x000000000f087348 */ /* 0x000fea0003c00000 */
[----:B------:R0:W1:Y:S02]  /*47a0*/  SHFL.BFLY P6, R14, R13, R12, R11 ;  /* 0x0c00000c0d0e7389 */ /* 0x00006400000c000b */
[----:B01----:R-:W-:Y:S05]  /*47b0*/  ENDCOLLECTIVE ;  /* 0x000000000000791b */ /* 0x003fea0003800000 */
.L_x_8925:
[----:B------:R-:W-:Y:S01]  /*47c0*/  MOV R13, RZ ;  /* 0x000000ff000d7202 */ /* 0x000fe20000000f00 */
[----:B------:R-:W-:Y:S02]  /*47d0*/  HFMA2 R12, -RZ, RZ, 0, 1.1920928955078125e-07 ;  /* 0x00000002ff0c7431 */ /* 0x000fe400000001ff */
[----:B------:R-:W-:-:S07]  /*47e0*/  IMAD.MOV.U32 R34, RZ, RZ, R14 ;  /* 0x000000ffff227224 */ /* 0x000fce00078e000e */
[----:B------:R-:W-:Y:S05]  /*47f0*/  WARPSYNC.COLLECTIVE R15, `(.L_x_8926) ;  /* 0x000000000f087348 */ /* 0x000fea0003c00000 */
[----:B------:R0:W1:Y:S02]  /*4800*/  SHFL.BFLY P6, R14, R13, R12, R11 ;  /* 0x0c00000c0d0e7389 */ /* 0x00006400000c000b */
[----:B01----:R-:W-:Y:S05]  /*4810*/  ENDCOLLECTIVE ;  /* 0x000000000000791b */ /* 0x003fea0003800000 */
.L_x_8926:
        /* <DEDUP_REMOVED lines=8> */
.L_x_8927:
[----:B------:R-:W-:Y:S02]  /*48a0*/  HFMA2 R13, -RZ, RZ, 0, 0 ;  /* 0x00000000ff0d7431 */ /* 0x000fe400000001ff */
[----:B------:R-:W-:Y:S01]  /*48b0*/  IMAD.MOV.U32 R12, RZ, RZ, 0x2 ;  /* 0x00000002ff0c7424 */ /* 0x000fe200078e00ff */
[----:B------:R-:W-:-:S07]  /*48c0*/  MOV R36, R14 ;  /* 0x0000000e00247202 */ /* 0x000fce0000000f00 */
[----:B------:R-:W-:Y:S05]  /*48d0*/  WARPSYNC.COLLECTIVE R15, `(.L_x_8928) ;  /* 0x000000000f087348 */ /* 0x000fea0003c00000 */
[----:B------:R0:W1:Y:S02]  /*48e0*/  SHFL.BFLY P6, R14, R13, R12, R11 ;  /* 0x0c00000c0d0e7389 */ /* 0x00006400000c000b */
[----:B01----:R-:W-:Y:S05]  /*48f0*/  ENDCOLLECTIVE ;  /* 0x000000000000791b */ /* 0x003fea0003800000 */
.L_x_8928:
        /* <DEDUP_REMOVED lines=8> */
.L_x_8929:
[----:B------:R-:W-:Y:S05]  /*4980*/  BRA `(.L_x_8930) ;  /* 0xffffffe000f87947 */ /* 0x000fea000383ffff */
.L_x_8931:
        /* <DEDUP_REMOVED lines=15> */
.L_x_25745:


//--------------------- .text._ZN4vllm25paged_attention_v1_kernelI13__nv_bfloat16hLi120ELi32ELi128ELNS_18Fp8KVCacheDataTypeE1ELb1EEEvPT_PKS3_PKT0_S9_ifPKiSB_iPKfiiiSD_SD_iiiii --------------------------
	.section	.text._ZN4vllm25paged_attention_v1_kernelI13__nv_bfloat16hLi120ELi32ELi128ELNS_18Fp8KVCacheDataTypeE1ELb1EEEvPT_PKS3_PKT0_S9_ifPKiSB_iPKfiiiSD_SD_iiiii,"ax",@progbits
	.align	128
        .global         _ZN4vllm25paged_attention_v1_kernelI13__nv_bfloat16hLi120ELi32ELi128ELNS_18Fp8KVCacheDataTypeE1ELb1EEEvPT_PKS3_PKT0_S9_ifPKiSB_iPKfiiiSD_SD_iiiii
        .type           _ZN4vllm25paged_attention_v1_kernelI13__nv_bfloat16hLi120ELi32ELi128ELNS_18Fp8KVCacheDataTypeE1ELb1EEEvPT_PKS3_PKT0_S9_ifPKiSB_iPKfiiiSD_SD_iiiii,@function
        .size           _ZN4vllm25paged_attention_v1_kernelI13__nv_bfloat16hLi120ELi32ELi128ELNS_18Fp8KVCacheDataTypeE1ELb1EEEvPT_PKS3_PKT0_S9_ifPKiSB_iPKfiiiSD_SD_iiiii,(.L_x_25746 - _ZN4vllm25paged_attention_v1_kernelI13__nv_bfloat16hLi120ELi32ELi128ELNS_18Fp8KVCacheDataTypeE1ELb1EEEvPT_PKS3_PKT0_S9_ifPKiSB_iPKfiiiSD_SD_iiiii)
        .other          _ZN4vllm25paged_attention_v1_kernelI13__nv_bfloat16hLi120ELi32ELi128ELNS_18Fp8KVCacheDataTypeE1ELb1EEEvPT_PKS3_PKT0_S9_ifPKiSB_iPKfiiiSD_SD_iiiii,@"STO_CUDA_ENTRY STV_DEFAULT"
_ZN4vllm25paged_attention_v1_kernelI13__nv_bfloat16hLi120ELi32ELi128ELNS_18Fp8KVCacheDataTypeE1ELb1EEEvPT_PKS3_PKT0_S9_ifPKiSB_iPKfiiiSD_SD_iiiii:
.text._ZN4vllm25paged_attention_v1_kernelI13__nv_bfloat16hLi120ELi32ELi128ELNS_18Fp8KVCacheDataTypeE1ELb1EEEvPT_PKS3_PKT0_S9_ifPKiSB_iPKfiiiSD_SD_iiiii:
        /* <DEDUP_REMOVED lines=105> */
.L_x_8932:
        /* <DEDUP_REMOVED lines=25> */
.L_x_8936:
        /* <DEDUP_REMOVED lines=36> */
.L_x_8934:
[----:B------:R-:W-:Y:S05]  /*0a60*/  BSYNC.RECONVERGENT B6 ;  /* 0x0000000000067941 */ /* 0x000fea0003800200 */
.L_x_8933:
        /* <DEDUP_REMOVED lines=12> */
.L_x_8977:
        /* <DEDUP_REMOVED lines=39> */
.L_x_8942:
        /* <DEDUP_REMOVED lines=11> */
.L_x_8941:
[----:B------:R-:W-:Y:S05]  /*0e50*/  BSYNC.RECONVERGENT B1 ;  /* 0x0000000000017941 */ /* 0x000fea0003800200 */
.L_x_8940:
        /* <DEDUP_REMOVED lines=12> */
.L_x_8945:
        /* <DEDUP_REMOVED lines=100> */
.L_x_8944:
[----:B------:R-:W-:Y:S05]  /*1560*/  BSYNC.RECONVERGENT B1 ;  /* 0x0000000000017941 */ /* 0x000fea0003800200 */
.L_x_8943:
        /* <DEDUP_REMOVED lines=55> */
.L_x_8947:
[----:B------:R-:W-:Y:S05]  /*18e0*/  BSYNC.RECONVERGENT B1 ;  /* 0x0000000000017941 */ /* 0x000fea0003800200 */
.L_x_8946:
        /* <DEDUP_REMOVED lines=26> */
.L_x_8939:
[----:B------:R-:W-:Y:S05]  /*1a90*/  BSYNC.RECONVERGENT B0 ;  /* 0x0000000000007941 */ /* 0x000fea0003800200 */
.L_x_8938:
        /* <DEDUP_REMOVED lines=39> */
.L_x_8952:
[----:B------:R-:W0:Y:S01]  /*1d10*/  LDS R15, [R12] ;  /* 0x000000000c0f7984 */ /* 0x000e220000000800 */
[----:B------:R-:W-:-:S05]  /*1d20*/  VIADD R13, R13, 0x1 ;  /* 0x000000010d0d7836 */ /* 0x000fca0000000000 */
[----:B------:R-:W-:Y:S01]  /*1d30*/  ISETP.NE.AND P0, PT, R13, RZ, PT ;  /* 0x000000ff0d00720c */ /* 0x000fe20003f05270 */
[----:B0-----:R-:W-:-:S05]  /*1d40*/  FMUL.FTZ R15, R15, R2 ;  /* 0x000000020f0f7220 */ /* 0x001fca0000410000 */
[----:B------:R0:W-:Y:S02]  /*1d50*/  STS [R12], R15 ;  /* 0x0000000f0c007388 */ /* 0x0001e40000000800 */
[----:B0-----:R-:W-:-:S05]  /*1d60*/  IADD3 R12, PT, PT, R12, 0x200, RZ ;  /* 0x000002000c0c7810 */ /* 0x001fca0007ffe0ff */
[----:B------:R-:W-:Y:S05]  /*1d70*/  @P0 BRA `(.L_x_8952) ;  /* 0xfffffffc00e40947 */ /* 0x000fea000383ffff */
.L_x_8951:
[----:B------:R-:W-:Y:S05]  /*1d80*/  BSYNC.RECONVERGENT B1 ;  /* 0x0000000000017941 */ /* 0x000fea0003800200 */
.L_x_8950:
        /* <DEDUP_REMOVED lines=12> */
.L_x_8955:
        /* <DEDUP_REMOVED lines=52> */
.L_x_8954:
[----:B------:R-:W-:Y:S05]  /*2190*/  BSYNC.RECONVERGENT B1 ;  /* 0x0000000000017941 */ /* 0x000fea0003800200 */
.L_x_8953:
        /* <DEDUP_REMOVED lines=31> */
.L_x_8957:
[----:B------:R-:W-:Y:S05]  /*2390*/  BSYNC.RECONVERGENT B1 ;  /* 0x0000000000017941 */ /* 0x000fea0003800200 */
.L_x_8956:
        /* <DEDUP_REMOVED lines=14> */
.L_x_8949:
[----:B------:R-:W-:Y:S05]  /*2480*/  BSYNC.RECONVERGENT B0 ;  /* 0x0000000000007941 */ /* 0x000fea0003800200 */
.L_x_8948:
        /* <DEDUP_REMOVED lines=29> */
.L_x_8961:
        /* <DEDUP_REMOVED lines=34> */
.L_x_8960:
        /* <DEDUP_REMOVED lines=16> */
.L_x_8959:
[----:B------:R-:W-:Y:S05]  /*2980*/  BSYNC.RECONVERGENT B6 ;  /* 0x0000000000067941 */ /* 0x000fea0003800200 */
.L_x_8958:
        /* <DEDUP_REMOVED lines=60> */
.L_x_9008:
        /* <DEDUP_REMOVED lines=36> */
.L_x_8964:
[----:B------:R-:W-:Y:S05]  /*2f90*/  BSYNC.RECONVERGENT B0 ;  /* 0x0000000000007941 */ /* 0x000fea0003800200 */
.L_x_8963:
        /* <DEDUP_REMOVED lines=33> */
.L_x_8966:
[----:B------:R-:W-:Y:S05]  /*31b0*/  BSYNC.RECONVERGENT B0 ;  /* 0x0000000000007941 */ /* 0x000fea0003800200 */
.L_x_8965:
        /* <DEDUP_REMOVED lines=18> */
.L_x_8968:
[----:B------:R-:W-:Y:S05]  /*32e0*/  BSYNC.RECONVERGENT B0 ;  /* 0x0000000000007941 */ /* 0x000fea0003800200 */
.L_x_8967:
        /* <DEDUP_REMOVED lines=33> */
.L_x_8970:
[----:B------:R-:W-:Y:S05]  /*3500*/  BSYNC.RECONVERGENT B0 ;  /* 0x0000000000007941 */ /* 0x000fea0003800200 */
.L_x_8969:
        /* <DEDUP_REMOVED lines=46> */
.L_x_8935:
        /* <DEDUP_REMOVED lines=16> */
.L_x_8971:
[----:B------:R-:W-:Y:S05]  /*38f0*/  EXIT ;  /* 0x000000000000794d */ /* 0x000fea0003800000 */
.L_x_8937:
[----:B------:R-:W-:Y:S02]  /*3900*/  IMAD.MOV.U32 R12, RZ, RZ, 0x10 ;  /* 0x00000010ff0c7424 */ /* 0x000fe400078e00ff */
[----:B------:R-:W-:Y:S01]  /*3910*/  HFMA2 R11, -RZ, RZ, 0, 1.847743988037109375e-06 ;  /* 0x0000001fff0b7431 */ /* 0x000fe200000001ff */
[----:B------:R-:W-:-:S07]  /*3920*/  MOV R15, 0xffffffff ;  /* 0xffffffff000f7802 */ /* 0x000fce0000000f00 */
[----:B------:R-:W-:Y:S05]  /*3930*/  WARPSYNC.COLLECTIVE R15, `(.L_x_8972) ;  /* 0x000000000f087348 */ /* 0x000fea0003c00000 */
[----:B------:R0:W1:Y:S02]  /*3940*/  SHFL.BFLY P6, R14, R13, R12, R11 ;  /* 0x0c00000c0d0e7389 */ /* 0x00006400000c000b */
[----:B01----:R-:W-:Y:S05]  /*3950*/  ENDCOLLECTIVE ;  /* 0x000000000000791b */ /* 0x003fea0003800000 */
.L_x_8972:
[----:B------:R-:W-:Y:S01]  /*3960*/  HFMA2 R12, -RZ, RZ, 0, 4.76837158203125e-07 ;  /* 0x00000008ff0c7431 */ /* 0x000fe200000001ff */
[----:B------:R-:W-:-:S05]  /*3970*/  FMNMX.FTZ R0, R14, -3.40282346638528859812e+38, !PT ;  /* 0xff7fffff0e007809 */ /* 0x000fca0007810000 */
[----:B------:R-:W-:-:S07]  /*3980*/  IMAD.MOV.U32 R13, RZ, RZ, R0 ;  /* 0x000000ffff0d7224 */ /* 0x000fce00078e0000 */
[----:B------:R-:W-:Y:S05]  /*3990*/  WARPSYNC.COLLECTIVE R15, `(.L_x_8973) ;  /* 0x000000000f087348 */ /* 0x000fea0003c00000 */
[----:B------:R0:W1:Y:S02]  /*39a0*/  SHFL.BFLY P6, R14, R13, R12, R11 ;  /* 0x0c00000c0d0e7389 */ /* 0x00006400000c000b */
[----:B01----:R-:W-:Y:S05]  /*39b0*/  ENDCOLLECTIVE ;  /* 0x000000000000791b */ /* 0x003fea0003800000 */
.L_x_8973:
[----:B------:R-:W-:Y:S01]  /*39c0*/  IMAD.MOV.U32 R12, RZ, RZ, 0x4 ;  /* 0x00000004ff0c7424 */ /* 0x000fe200078e00ff */
[----:B------:R-:W-:-:S04]  /*39d0*/  FMNMX.FTZ R2, R0, R14, !PT ;  /* 0x0000000e00027209 */ /* 0x000fc80007810000 */
[----:B------:R-:W-:-:S07]  /*39e0*/  MOV R13, R2 ;  /* 0x00000002000d7202 */ /* 0x000fce0000000f00 */
[----:B------:R-:W-:Y:S05]  /*39f0*/  WARPSYNC.COLLECTIVE R15, `(.L_x_8974) ;  /* 0x000000000f087348 */ /* 0x000fea0003c00000 */
[----:B------:R0:W1:Y:S02]  /*3a00*/  SHFL.BFLY P6, R14, R13, R12, R11 ;  /* 0x0c00000c0d0e7389 */ /* 0x00006400000c000b */
[----:B01----:R-:W-:Y:S05]  /*3a10*/  ENDCOLLECTIVE ;  /* 0x000000000000791b */ /* 0x003fea0003800000 */
.L_x_8974:
[----:B------:R-:W-:Y:S01]  /*3a20*/  HFMA2 R12, -RZ, RZ, 0, 1.1920928955078125e-07 ;  /* 0x00000002ff0c7431 */ /* 0x000fe200000001ff */
[----:B------:R-:W-:-:S04]  /*3a30*/  FMNMX.FTZ R3, R2, R14, !PT ;  /* 0x0000000e02037209 */ /* 0x000fc80007810000 */
[----:B------:R-:W-:-:S07]  /*3a40*/  MOV R13, R3 ;  /* 0x00000003000d7202 */ /* 0x000fce0000000f00 */
[----:B------:R-:W-:Y:S05]  /*3a50*/  WARPSYNC.COLLECTIVE R15, `(.L_x_8975) ;  /* 0x000000000f087348 */ /* 0x000fea0003c00000 */
[----:B------:R0:W1:Y:S02]  /*3a60*/  SHFL.BFLY P6, R14, R13, R12, R11 ;  /* 0x0c00000c0d0e7389 */ /* 0x00006400000c000b */
[----:B01----:R-:W-:Y:S05]  /*3a70*/  ENDCOLLECTIVE ;  /* 0x000000000000791b */ /* 0x003fea0003800000 */
.L_x_8975:
[----:B------:R-:W-:Y:S02]  /*3a80*/  MOV R12, 0x1 ;  /* 0x00000001000c7802 */ /* 0x000fe40000000f00 */
[----:B------:R-:W-:-:S05]  /*3a90*/  FMNMX.FTZ R4, R3, R14, !PT ;  /* 0x0000000e03047209 */ /* 0x000fca0007810000 */
[----:B------:R-:W-:-:S07]  /*3aa0*/  IMAD.MOV.U32 R13, RZ, RZ, R4 ;  /* 0x000000ffff0d7224 */ /* 0x000fce00078e0004 */
[----:B------:R-:W-:Y:S05]  /*3ab0*/  WARPSYNC.COLLECTIVE R15, `(.L_x_8976) ;  /* 0x000000000f087348 */ /* 0x000fea0003c00000 */
[----:B------:R0:W1:Y:S02]  /*3ac0*/  SHFL.BFLY P6, R14, R13, R12, R11 ;  /* 0x0c00000c0d0e7389 */ /* 0x00006400000c000b */
[----:B01----:R-:W-:Y:S05]  /*3ad0*/  ENDCOLLECTIVE ;  /* 0x000000000000791b */ /* 0x003fea0003800000 */
.L_x_8976:
[----:B------:R-:W-:Y:S05]  /*3ae0*/  BRA `(.L_x_8977) ;  /* 0xffffffd000107947 */ /* 0x000fea000383ffff */
.L_x_8962:
[----:B-1----:R-:W-:Y:S02]  /*3af0*/  HFMA2 R13, -RZ, RZ, 0, 0 ;  /* 0x00000000ff0d7431 */ /* 0x002fe400000001ff */
[----:B------:R-:W-:Y:S01]  /*3b00*/  IMAD.MOV.U32 R12, RZ, RZ, 0x2 ;  /* 0x00000002ff0c7424 */ /* 0x000fe200078e00ff */
[----:B0-----:R-:W-:Y:S02]  /*3b10*/  MOV R11, 0x1f ;  /* 0x0000001f000b7802 */ /* 0x001fe40000000f00 */
[----:B------:R-:W-:-:S07]  /*3b20*/  MOV R15, 0xffffffff ;  /* 0xffffffff000f7802 */ /* 0x000fce0000000f00 */
[----:B------:R-:W-:Y:S05]  /*3b30*/  WARPSYNC.COLLECTIVE R15, `(.L_x_8978) ;  /* 0x000000000f087348 */ /* 0x000fea0003c00000 */
[----:B------:R0:W1:Y:S02]  /*3b40*/  SHFL.BFLY P6, R14, R13, R12, R11 ;  /* 0x0c00000c0d0e7389 */ /* 0x00006400000c000b */
[----:B01----:R-:W-:Y:S05]  /*3b50*/  ENDCOLLECTIVE ;  /* 0x000000000000791b */ /* 0x003fea0003800000 */
.L_x_8978:
[----:B------:R-:W-:Y:S02]  /*3b60*/  HFMA2 R12, -RZ, RZ, 0, 5.9604644775390625e-08 ;  /* 0x00000001ff0c7431 */ /* 0x000fe400000001ff */
[----:B------:R-:W-:-:S04]  /*3b70*/  FADD.FTZ R24, RZ, R14 ;  /* 0x0000000eff187221 */ /* 0x000fc80000010000 */
[----:B------:R-:W-:-:S07]  /*3b80*/  IMAD.MOV.U32 R13, RZ, RZ, R24 ;  /* 0x000000ffff0d7224 */ /* 0x000fce00078e0018 */
[----:B------:R-:W-:Y:S05]  /*3b90*/  WARPSYNC.COLLECTIVE R15, `(.L_x_8979) ;  /* 0x000000000f087348 */ /* 0x000fea0003c00000 */
[----:B------:R0:W1:Y:S02]  /*3ba0*/  SHFL.BFLY P6, R14, R13, R12, R11 ;  /* 0x0c00000c0d0e7389 */ /* 0x00006400000c000b */
[----:B01----:R-:W-:Y:S05]  /*3bb0*/  ENDCOLLECTIVE ;  /* 0x000000000000791b */ /* 0x003fea0003800000 */
.L_x_8979:
[----:B------:R-:W-:Y:S02]  /*3bc0*/  IMAD.MOV.U32 R13, RZ, RZ, RZ ;  /* 0x000000ffff0d7224 */ /* 0x000fe400078e00ff */
[----:B------:R-:W-:Y:S01]  /*3bd0*/  HFMA2 R12, -RZ, RZ, 0, 1.1920928955078125e-07 ;  /* 0x00000002ff0c7431 */ /* 0x000fe200000001ff */
[----:B------:R-:W-:-:S07]  /*3be0*/  MOV R21, R14 ;  /* 0x0000000e00157202 */ /* 0x000fce0000000f00 */
[----:B------:R-:W-:Y:S05]  /*3bf0*/  WARPSYNC.COLLECTIVE R15, `(.L_x_8980) ;  /* 0x000000000f087348 */ /* 0x000fea0003c00000 */
[----:B------:R0:W1:Y:S02]  /*3c00*/  SHFL.BFLY P6, R14, R13, R12, R11 ;  /* 0x0c00000c0d0e7389 */ /* 0x00006400000c000b */
[----:B01----:R-:W-:Y:S05]  /*3c10*/  ENDCOLLECTIVE ;  /* 0x000000000000791b */ /* 0x003fea0003800000 */
.L_x_8980:
        /* <DEDUP_REMOVED lines=8> */
.L_x_8981:
[----:B------:R-:W-:Y:S02]  /*3ca0*/  IMAD.MOV.U32 R13, RZ, RZ, RZ ;  /* 0x000000ffff0d7224 */ /* 0x000fe400078e00ff */
[----:B------:R-:W-:Y:S01]  /*3cb0*/  HFMA2 R12, -RZ, RZ, 0, 1.1920928955078125e-07 ;  /* 0x00000002ff0c7431 */ /* 0x000fe200000001ff */
[----:B------:R-:W-:-:S07]  /*3cc0*/  MOV R20, R14 ;  /* 0x0000000e00147202 */ /* 0x000fce0000000f00 */
[----:B------:R-:W-:Y:S05]  /*3cd0*/  WARPSYNC.COLLECTIVE R15, `(.L_x_8982) ;  /* 0x000000000f087348 */ /* 0x000fea0003c00000 */
[----:B------:R0:W1:Y:S02]  /*3ce0*/  SHFL.BFLY P6, R14, R13, R12, R11 ;  /* 0x0c00000c0d0e7389 */ /* 0x00006400000c000b */
[----:B01----:R-:W-:Y:S05]  /*3cf0*/  ENDCOLLECTIVE ;  /* 0x000000000000791b */ /* 0x003fea0003800000 */
.L_x_8982:
        /* <DEDUP_REMOVED lines=8> */
.L_x_8983:
[----:B------:R-:W-:Y:S02]  /*3d80*/  IMAD.MOV.U32 R13, RZ, RZ, RZ ;  /* 0x000000ffff0d7224 */ /* 0x000fe400078e00ff */
[----:B------:R-:W-:Y:S01]  /*3d90*/  HFMA2 R12, -RZ, RZ, 0, 1.1920928955078125e-07 ;  /* 0x00000002ff0c7431 */ /* 0x000fe200000001ff */
[----:B------:R-:W-:-:S07]  /*3da0*/  MOV R10, R14 ;  /* 0x0000000e000a7202 */ /* 0x000fce0000000f00 */
[----:B------:R-:W-:Y:S05]  /*3db0*/  WARPSYNC.COLLECTIVE R15, `(.L_x_8984) ;  /* 0x000000000f087348 */ /* 0x000fea0003c00000 */
[----:B------:R0:W1:Y:S02]  /*3dc0*/  SHFL.BFLY P6, R14, R13, R12, R11 ;  /* 0x0c00000c0d0e7389 */ /* 0x00006400000c000b */
[----:B01----:R-:W-:Y:S05]  /*3dd0*/  ENDCOLLECTIVE ;  /* 0x000000000000791b */ /* 0x003fea0003800000 */
.L_x_8984:
        /* <DEDUP_REMOVED lines=8> */
.L_x_8985:
[----:B------:R-:W-:Y:S02]  /*3e60*/  IMAD.MOV.U32 R13, RZ, RZ, RZ ;  /* 0x000000ffff0d7224 */ /* 0x000fe400078e00ff */
[----:B------:R-:W-:Y:S01]  /*3e70*/  HFMA2 R12, -RZ, RZ, 0, 1.1920928955078125e-07 ;  /* 0x00000002ff0c7431 */ /* 0x000fe200000001ff */
[----:B------:R-:W-:-:S07]  /*3e80*/  MOV R2, R14 ;  /* 0x0000000e00027202 */ /* 0x000fce0000000f00 */
[----:B------:R-:W-:Y:S05]  /*3e90*/  WARPSYNC.COLLECTIVE R15, `(.L_x_8986) ;  /* 0x000000000f087348 */ /* 0x000fea0003c00000 */
[----:B------:R0:W1:Y:S02]  /*3ea0*/  SHFL.BFLY P6, R14, R13, R12, R11 ;  /* 0x0c00000c0d0e7389 */ /* 0x00006400000c000b */
[----:B01----:R-:W-:Y:S05]  /*3eb0*/  ENDCOLLECTIVE ;  /* 0x000000000000791b */ /* 0x003fea0003800000 */
.L_x_8986:
        /* <DEDUP_REMOVED lines=8> */
.L_x_8987:
[----:B------:R-:W-:Y:S02]  /*3f40*/  IMAD.MOV.U32 R13, RZ, RZ, RZ ;  /* 0x000000ffff0d7224 */ /* 0x000fe400078e00ff */
[----:B------:R-:W-:Y:S01]  /*3f50*/  HFMA2 R12, -RZ, RZ, 0, 1.1920928955078125e-07 ;  /* 0x00000002ff0c7431 */ /* 0x000fe200000001ff */
[----:B------:R-:W-:-:S07]  /*3f60*/  MOV R7, R14 ;  /* 0x0000000e00077202 */ /* 0x000fce0000000f00 */
[----:B------:R-:W-:Y:S05]  /*3f70*/  WARPSYNC.COLLECTIVE R15, `(.L_x_8988) ;  /* 0x000000000f087348 */ /* 0x000fea0003c00000 */
[----:B------:R0:W1:Y:S02]  /*3f80*/  SHFL.BFLY P6, R14, R13, R12, R11 ;  /* 0x0c00000c0d0e7389 */ /* 0x00006400000c000b */
[----:B01----:R-:W-:Y:S05]  /*3f90*/  ENDCOLLECTIVE ;  /* 0x000000000000791b */ /* 0x003fea0003800000 */
.L_x_8988:
        /* <DEDUP_REMOVED lines=8> */
.L_x_8989:
[----:B------:R-:W-:Y:S02]  /*4020*/  IMAD.MOV.U32 R13, RZ, RZ, RZ ;  /* 0x000000ffff0d7224 */ /* 0x000fe400078e00ff */
[----:B------:R-:W-:Y:S01]  /*4030*/  HFMA2 R12, -RZ, RZ, 0, 1.1920928955078125e-07 ;  /* 0x00000002ff0c7431 */ /* 0x000fe200000001ff */
[----:B------:R-:W-:-:S07]  /*4040*/  MOV R3, R14 ;  /* 0x0000000e00037202 */ /* 0x000fce0000000f00 */
[----:B------:R-:W-:Y:S05]  /*4050*/  WARPSYNC.COLLECTIVE R15, `(.L_x_8990) ;  /* 0x000000000f087348 */ /* 0x000fea0003c00000 */
[----:B------:R0:W1:Y:S02]  /*4060*/  SHFL.BFLY P6, R14, R13, R12, R11 ;  /* 0x0c00000c0d0e7389 */ /* 0x00006400000c000b */
[----:B01----:R-:W-:Y:S05]  /*4070*/  ENDCOLLECTIVE ;  /* 0x000000000000791b */ /* 0x003fea0003800000 */
.L_x_8990:
        /* <DEDUP_REMOVED lines=8> */
.L_x_8991:
[----:B------:R-:W-:Y:S02]  /*4100*/  IMAD.MOV.U32 R13, RZ, RZ, RZ ;  /* 0x000000ffff0d7224 */ /* 0x000fe400078e00ff */
[----:B------:R-:W-:Y:S01]  /*4110*/  HFMA2 R12, -RZ, RZ, 0, 1.1920928955078125e-07 ;  /* 0x00000002ff0c7431 */ /* 0x000fe200000001ff */
[----:B------:R-:W-:-:S07]  /*4120*/  MOV R0, R14 ;  /* 0x0000000e00007202 */ /* 0x000fce0000000f00 */
[----:B------:R-:W-:Y:S05]  /*4130*/  WARPSYNC.COLLECTIVE R15, `(.L_x_8992) ;  /* 0x000000000f087348 */ /* 0x000fea0003c00000 */
[----:B------:R0:W1:Y:S02]  /*4140*/  SHFL.BFLY P6, R14, R13, R12, R11 ;  /* 0x0c00000c0d0e7389 */ /* 0x00006400000c000b */
[----:B01----:R-:W-:Y:S05]  /*4150*/  ENDCOLLECTIVE ;  /* 0x000000000000791b */ /* 0x003fea0003800000 */
.L_x_8992:
[----:B------:R-:W-:Y:S01]  /*4160*/  FADD.FTZ R5, R5, R0 ;  /* 0x0000000005057221 */ /* 0x000fe20000010000 */
[----:B------:R-:W-:Y:S02]  /*4170*/  IMAD.MOV.U32 R12, RZ, RZ, 0x1 ;  /* 0x00000001ff0c7424 */ /* 0x000fe400078e00ff */
[----:B------:R-:W-:-:S05]  /*4180*/  FADD.FTZ R4, RZ, R14 ;  /* 0x0000000eff047221 */ /* 0x000fca0000010000 */
[----:B------:R-:W-:-:S07]  /*4190*/  MOV R13, R4 ;  /* 0x00000004000d7202 */ /* 0x000fce0000000f00 */
[----:B------:R-:W-:Y:S05]  /*41a0*/  WARPSYNC.COLLECTIVE R15, `(.L_x_8993) ;  /* 0x000000000f087348 */ /* 0x000fea0003c00000 */
[----:B------:R0:W1:Y:S02]  /*41b0*/  SHFL.BFLY P6, R14, R13, R12, R11 ;  /* 0x0c00000c0d0e7389 */ /* 0x00006400000c000b */
[----:B01----:R-:W-:Y:S05]  /*41c0*/  ENDCOLLECTIVE ;  /* 0x000000000000791b */ /* 0x003fea0003800000 */
.L_x_8993:
[----:B------:R-:W-:Y:S02]  /*41d0*/  HFMA2 R13, -RZ, RZ, 0, 0 ;  /* 0x00000000ff0d7431 */ /* 0x000fe400000001ff */
[----:B------:R-:W-:Y:S01]  /*41e0*/  IMAD.MOV.U32 R12, RZ, RZ, 0x2 ;  /* 0x00000002ff0c7424 */ /* 0x000fe200078e00ff */
[----:B------:R-:W-:-:S07]  /*41f0*/  MOV R29, R14 ;  /* 0x0000000e001d7202 */ /* 0x000fce0000000f00 */
[----:B------:R-:W-:Y:S05]  /*4200*/  WARPSYNC.COLLECTIVE R15, `(.L_x_8994) ;  /* 0x000000000f087348 */ /* 0x000fea0003c00000 */
[----:B------:R0:W1:Y:S02]  /*4210*/  SHFL.BFLY P6, R14, R13, R12, R11 ;  /* 0x0c00000c0d0e7389 */ /* 0x00006400000c000b */
[----:B01----:R-:W-:Y:S05]  /*4220*/  ENDCOLLECTIVE ;  /* 0x000000000000791b */ /* 0x003fea0003800000 */
.L_x_8994:
[----:B------:R-:W-:Y:S01]  /*4230*/  FADD.FTZ R4, R4, R29 ;  /* 0x0000001d04047221 */ /* 0x000fe20000010000 */
[----:B------:R-:W-:Y:S02]  /*4240*/  HFMA2 R12, -RZ, RZ, 0, 5.9604644775390625e-08 ;  /* 0x00000001ff0c7431 */ /* 0x000fe400000001ff */
[----:B------:R-:W-:-:S05]  /*4250*/  FADD.FTZ R27, RZ, R14 ;  /* 0x0000000eff1b7221 */ /* 0x000fca0000010000 */
[----:B------:R-:W-:-:S07]  /*4260*/  MOV R13, R27 ;  /* 0x0000001b000d7202 */ /* 0x000fce0000000f00 */
[----:B------:R-:W-:Y:S05]  /*4270*/  WARPSYNC.COLLECTIVE R15, `(.L_x_8995) ;  /* 0x000000000f087348 */ /* 0x000fea0003c00000 */
[----:B------:R0:W1:Y:S02]  /*4280*/  SHFL.BFLY P6, R14, R13, R12, R11 ;  /* 0x0c00000c0d0e7389 */ /* 0x00006400000c000b */
[----:B01----:R-:W-:Y:S05]  /*4290*/  ENDCOLLECTIVE ;  /* 0x000000000000791b */ /* 0x003fea0003800000 */
.L_x_8995:
[----:B------:R-:W-:Y:S01]  /*42a0*/  MOV R13, RZ ;  /* 0x000000ff000d7202 */ /* 0x000fe20000000f00 */
[----:B------:R-:W-:Y:S02]  /*42b0*/  HFMA2 R12, -RZ, RZ, 0, 1.1920928955078125e-07 ;  /* 0x00000002ff0c7431 */ /* 0x000fe400000001ff */
[----:B------:R-:W-:-:S07]  /*42c0*/  IMAD.MOV.U32 R26, RZ, RZ, R14 ;  /* 0x000000ffff1a7224 */ /* 0x000fce00078e000e */
[----:B------:R-:W-:Y:S05]  /*42d0*/  WARPSYNC.COLLECTIVE R15, `(.L_x_8996) ;  /* 0x000000000f087348 */ /* 0x000fea0003c00000 */
[----:B------:R0:W1:Y:S02]  /*42e0*/  SHFL.BFLY P6, R14, R13, R12, R11 ;  /* 0x0c00000c0d0e7389 */ /* 0x00006400000c000b */
[----:B01----:R-:W-:Y:S05]  /*42f0*/  ENDCOLLECTIVE ;  /* 0x000000000000791b */ /* 0x003fea0003800000 */
.L_x_8996:
        /* <DEDUP_REMOVED lines=8> */
.L_x_8997:
[----:B------:R-:W-:Y:S01]  /*4380*/  MOV R13, RZ ;  /* 0x000000ff000d7202 */ /* 0x000fe20000000f00 */
[----:B------:R-:W-:Y:S02]  /*4390*/  HFMA2 R12, -RZ, RZ, 0, 1.1920928955078125e-07 ;  /* 0x00000002ff0c7431 */ /* 0x000fe400000001ff */
[----:B------:R-:W-:-:S07]  /*43a0*/  IMAD.MOV.U32 R2, RZ, RZ, R14 ;  /* 0x000000ffff027224 */ /* 0x000fce00078e000e */
[----:B------:R-:W-:Y:S05]  /*43b0*/  WARPSYNC.COLLECTIVE R15, `(.L_x_8998) ;  /* 0x000000000f087348 */ /* 0x000fea0003c00000 */
[----:B------:R0:W1:Y:S02]  /*43c0*/  SHFL.BFLY P6, R14, R13, R12, R11 ;  /* 0x0c00000c0d0e7389 */ /* 0x00006400000c000b */
[----:B01----:R-:W-:Y:S05]  /*43d0*/  ENDCOLLECTIVE ;  /* 0x000000000000791b */ /* 0x003fea0003800000 */
.L_x_8998:
        /* <DEDUP_REMOVED lines=8> */
.L_x_8999:
[----:B------:R-:W-:Y:S02]  /*4460*/  IMAD.MOV.U32 R13, RZ, RZ, RZ ;  /* 0x000000ffff0d7224 */ /* 0x000fe400078e00ff */
[----:B------:R-:W-:Y:S01]  /*4470*/  HFMA2 R12, -RZ, RZ, 0, 1.1920928955078125e-07 ;  /* 0x00000002ff0c7431 */ /* 0x000fe200000001ff */
[----:B------:R-:W-:-:S07]  /*4480*/  MOV R0, R14 ;  /* 0x0000000e00007202 */ /* 0x000fce0000000f00 */
[----:B------:R-:W-:Y:S05]  /*4490*/  WARPSYNC.COLLECTIVE R15, `(.L_x_9000) ;  /* 0x000000000f087348 */ /* 0x000fea0003c00000 */
[----:B------:R0:W1:Y:S02]  /*44a0*/  SHFL.BFLY P6, R14, R13, R12, R11 ;  /* 0x0c00000c0d0e7389 */ /* 0x00006400000c000b */
[----:B01----:R-:W-:Y:S05]  /*44b0*/  ENDCOLLECTIVE ;  /* 0x000000000000791b */ /* 0x003fea0003800000 */
.L_x_9000:
        /* <DEDUP_REMOVED lines=8> */
.L_x_9001:
[----:B------:R-:W-:Y:S01]  /*4540*/  HFMA2 R13, -RZ, RZ, 0, 0 ;  /* 0x00000000ff0d7431 */ /* 0x000fe200000001ff */
[----:B------:R-:W-:Y:S01]  /*4550*/  MOV R12, 0x2 ;  /* 0x00000002000c7802 */ /* 0x000fe20000000f00 */
[----:B------:R-:W-:-:S07]  /*4560*/  FADD.FTZ R3, R23, R14 ;  /* 0x0000000e17037221 */ /* 0x000fce0000010000 */
[----:B------:R-:W-:Y:S05]  /*4570*/  WARPSYNC.COLLECTIVE R15, `(.L_x_9002) ;  /* 0x000000000f087348 */ /* 0x000fea0003c00000 */
[----:B------:R0:W1:Y:S02]  /*4580*/  SHFL.BFLY P6, R14, R13, R12, R11 ;  /* 0x0c00000c0d0e7389 */ /* 0x00006400000c000b */
[----:B01----:R-:W-:Y:S05]  /*4590*/  ENDCOLLECTIVE ;  /* 0x000000000000791b */ /* 0x003fea0003800000 */
.L_x_9002:
[----:B------:R-:W-:Y:S01]  /*45a0*/  HFMA2 R12, -RZ, RZ, 0, 5.9604644775390625e-08 ;  /* 0x00000001ff0c7431 */ /* 0x000fe200000001ff */
[----:B------:R-:W-:-:S05]  /*45b0*/  MOV R24, R14 ;  /* 0x0000000e00187202 */ /* 0x000fca0000000f00 */
[----:B------:R-:W-:-:S04]  /*45c0*/  FADD.FTZ R24, RZ, R24 ;  /* 0x00000018ff187221 */ /* 0x000fc80000010000 */
[----:B------:R-:W-:-:S07]  /*45d0*/  IMAD.MOV.U32 R13, RZ, RZ, R24 ;  /* 0x000000ffff0d7224 */ /* 0x000fce00078e0018 */
[----:B------:R-:W-:Y:S05]  /*45e0*/  WARPSYNC.COLLECTIVE R15, `(.L_x_9003) ;  /* 0x000000000f087348 */ /* 0x000fea0003c00000 */
[----:B------:R0:W1:Y:S02]  /*45f0*/  SHFL.BFLY P6, R14, R13, R12, R11 ;  /* 0x0c00000c0d0e7389 */ /* 0x00006400000c000b */
[----:B01----:R-:W-:Y:S05]  /*4600*/  ENDCOLLECTIVE ;  /* 0x000000000000791b */ /* 0x003fea0003800000 */
.L_x_9003:
[----:B------:R-:W-:Y:S02]  /*4610*/  HFMA2 R13, -RZ, RZ, 0, 0 ;  /* 0x00000000ff0d7431 */ /* 0x000fe400000001ff */
[----:B------:R-:W-:Y:S01]  /*4620*/  IMAD.MOV.U32 R12, RZ, RZ, 0x2 ;  /* 0x00000002ff0c7424 */ /* 0x000fe200078e00ff */
[----:B------:R-:W-:-:S07]  /*4630*/  MOV R29, R14 ;  /* 0x0000000e001d7202 */ /* 0x000fce0000000f00 */
[----:B------:R-:W-:Y:S05]  /*4640*/  WARPSYNC.COLLECTIVE R15, `(.L_x_9004) ;  /* 0x000000000f087348 */ /* 0x000fea0003c00000 */
[----:B------:R0:W1:Y:S02]  /*4650*/  SHFL.BFLY P6, R14, R13, R12, R11 ;  /* 0x0c00000c0d0e7389 */ /* 0x00006400000c000b */
[----:B01----:R-:W-:Y:S05]  /*4660*/  ENDCOLLECTIVE ;  /* 0x000000000000791b */ /* 0x003fea0003800000 */
.L_x_9004:
[----:B------:R-:W-:Y:S01]  /*4670*/  FADD.FTZ R29, R24, R29 ;  /* 0x0000001d181d7221 */ /* 0x000fe20000010000 */
[----:B------:R-:W-:Y:S02]  /*4680*/  HFMA2 R12, -RZ, RZ, 0, 5.9604644775390625e-08 ;  /* 0x00000001ff0c7431 */ /* 0x000fe400000001ff */
[----:B------:R-:W-:-:S05]  /*4690*/  FADD.FTZ R25, RZ, R14 ;  /* 0x0000000eff197221 */ /* 0x000fca0000010000 */
[----:B------:R-:W-:-:S07]  /*46a0*/  MOV R13, R25 ;  /* 0x00000019000d7202 */ /* 0x000fce0000000f00 */
[----:B------:R-:W-:Y:S05]  /*46b0*/  WARPSYNC.COLLECTIVE R15, `(.L_x_9005) ;  /* 0x000000000f087348 */ /* 0x000fea0003c00000 */
[----:B------:R0:W1:Y:S02]  /*46c0*/  SHFL.BFLY P6, R14, R13, R12, R11 ;  /* 0x0c00000c0d0e7389 */ /* 0x00006400000c000b */
[----:B01----:R-:W-:Y:S05]  /*46d0*/  ENDCOLLECTIVE ;  /* 0x000000000000791b */ /* 0x003fea0003800000 */
.L_x_9005:
[----:B------:R-:W-:Y:S01]  /*46e0*/  IMAD.MOV.U32 R13, RZ, RZ, RZ ;  /* 0x000000ffff0d7224 */ /* 0x000fe200078e00ff */
[----:B------:R-:W-:-:S05]  /*46f0*/  MOV R12, R14 ;  /* 0x0000000e000c7202 */ /* 0x000fca0000000f00 */
[----:B------:R-:W-:Y:S01]  /*4700*/  FADD.FTZ R23, R25, R12 ;  /* 0x0000000c19177221 */ /* 0x000fe20000010000 */
[----:B------:R-:W-:-:S07]  /*4710*/  HFMA2 R12, -RZ, RZ, 0, 1.1920928955078125e-07 ;  /* 0x00000002ff0c7431 */ /* 0x000fce00000001ff */
[----:B------:R-:W-:Y:S05]  /*4720*/  WARPSYNC.COLLECTIVE R15, `(.L_x_9006) ;  /* 0x000000000f087348 */ /* 0x000fea0003c00000 */
[----:B------:R0:W1:Y:S02]  /*4730*/  SHFL.BFLY P6, R14, R13, R12, R11 ;  /* 0x0c00000c0d0e7389 */ /* 0x00006400000c000b */
[----:B01----:R-:W-:Y:S05]  /*4740*/  ENDCOLLECTIVE ;  /* 0x000000000000791b */ /* 0x003fea0003800000 */
.L_x_9006:
[----:B------:R-:W-:Y:S01]  /*4750*/  IMAD.MOV.U32 R12, RZ, RZ, 0x1 ;  /* 0x00000001ff0c7424 */ /* 0x000fe200078e00ff */
[----:B------:R-:W-:-:S05]  /*4760*/  MOV R27, R14 ;  /* 0x0000000e001b7202 */ /* 0x000fca0000000f00 */
[----:B------:R-:W-:-:S05]  /*4770*/  FADD.FTZ R27, RZ, R27 ;  /* 0x0000001bff1b7221 */ /* 0x000fca0000010000 */
[----:B------:R-:W-:-:S07]  /*4780*/  MOV R13, R27 ;  /* 0x0000001b000d7202 */ /* 0x000fce0000000f00 */
[----:B------:R-:W-:Y:S05]  /*4790*/  WARPSYNC.COLLECTIVE R15, `(.L_x_9007) ;  /* 0x000000000f087348 */ /* 0x000fea0003c00000 */
[----:B------:R0:W1:Y:S02]  /*47a0*/  SHFL.BFLY P6, R14, R13, R12, R11 ;  /* 0x0c00000c0d0e7389 */ /* 0x00006400000c000b */
[----:B01----:R-:W-:Y:S05]  /*47b0*/  ENDCOLLECTIVE ;  /* 0x000000000000791b */ /* 0x003fea0003800000 */
.L_x_9007:
[----:B------:R-:W-:Y:S02]  /*47c0*/  MOV R11, R2 ;  /* 0x00000002000b7202 */ /* 0x000fe40000000f00 */
[----:B------:R-:W-:Y:S02]  /*47d0*/  MOV R13, R3 ;  /* 0x00000003000d7202 */ /* 0x000fe40000000f00 */
[----:B------:R-:W-:Y:S01]  /*47e0*/  MOV R7, R14 ;  /* 0x0000000e00077202 */ /* 0x000fe20000000f00 */
[----:B------:R-:W-:Y:S06]  /*47f0*/  BRA `(.L_x_9008) ;  /* 0xffffffe400547947 */ /* 0x000fec000383ffff */
.L_x_9009:
        /* <DEDUP_REMOVED lines=16> */
.L_x_25746:


//--------------------- .text._ZN4vllm25paged_attention_v1_kernelI13__nv_bfloat16hLi112ELi32ELi128ELNS_18Fp8KVCacheDataTypeE1ELb1EEEvPT_PKS3_PKT0_S9_ifPKiSB_iPKfiiiSD_SD_iiiii --------------------------
	.section	.text._ZN4vllm25paged_attention_v1_kernelI13__nv_bfloat16hLi112ELi32ELi128ELNS_18Fp8KVCacheDataTypeE1ELb1EEEvPT_PKS3_PKT0_S9_ifPKiSB_iPKfiiiSD_SD_iiiii,"ax",@progbits
	.align	128
        .global         _ZN4vllm25paged_attention_v1_kernelI13__nv_bfloat16hLi112ELi32ELi128ELNS_18Fp8KVCacheDataTypeE1ELb1EEEvPT_PKS3_PKT0_S9_ifPKiSB_iPKfiiiSD_SD_iiiii
        .type           _ZN4vllm25paged_attention_v1_kernelI13__nv_bfloat16hLi112ELi32ELi128ELNS_18Fp8KVCacheDataTypeE1ELb1EEEvPT_PKS3_PKT0_S9_ifPKiSB_iPKfiiiSD_SD_iiiii,@function
        .size           _ZN4vllm25paged_attention_v1_kernelI13__nv_bfloat16hLi112ELi32ELi128ELNS_18Fp8KVCacheDataTypeE1ELb1EEEvPT_PKS3_PKT0_S9_ifPKiSB_iPKfiiiSD_SD_iiiii,(.L_x_25747 - _ZN4vllm25paged_attention_v1_kernelI13__nv_bfloat16hLi112ELi32ELi128ELNS_18Fp8KVCacheDataTypeE1ELb1EEEvPT_PKS3_PKT0_S9_ifPKiSB_iPKfiiiSD_SD_iiiii)
        .other          _ZN4vllm25paged_attention_v1_kernelI13__nv_bfloat16hLi112ELi32ELi128ELNS_18Fp8KVCacheDataTypeE1ELb1EEEvPT_PKS3_PKT0_S9_ifPKiSB_iPKfiiiSD_SD_iiiii,@"STO_CUDA_ENTRY STV_DEFAULT"
_ZN4vllm25paged_attention_v1_kernelI13__nv_bfloat16hLi112ELi32ELi128ELNS_18Fp8KVCacheDataTypeE1ELb1EEEvPT_PKS3_PKT0_S9_ifPKiSB_iPKfiiiSD_SD_iiiii:
.text._ZN4vllm25paged_attention_v1_kernelI13__nv_bfloat16hLi112ELi32ELi128ELNS_18Fp8KVCacheDataTypeE1ELb1EEEvPT_PKS3_PKT0_S9_ifPKiSB_iPKfiiiSD_SD_iiiii:
        /* <DEDUP_REMOVED lines=105> */
.L_x_9010:
        /* <DEDUP_REMOVED lines=25> */
.L_x_9014:
        /* <DEDUP_REMOVED lines=36> */
.L_x_9012:
[----:B------:R-:W-:Y:S05]  /*0a60*/  BSYNC.RECONVERGENT B6 ;  /* 0x0000000000067941 */ /* 0x000fea0003800200 */
.L_x_9011:
        /* <DEDUP_REMOVED lines=12> */
.L_x_9055:
        /* <DEDUP_REMOVED lines=39> */
.L_x_9020:
        /* <DEDUP_REMOVED lines=11> */
.L_x_9019:
[----:B------:R-:W-:Y:S05]  /*0e50*/  BSYNC.RECONVERGENT B1 ;  /* 0x0000000000017941 */ /* 0x000fea0003800200 */
.L_x_9018:
        /* <DEDUP_REMOVED lines=12> */
.L_x_9023:
        /* <DEDUP_REMOVED lines=100> */
.L_x_9022:
[----:B------:R-:W-:Y:S05]  /*1560*/  BSYNC.RECONVERGENT B1 ;  /* 0x0000000000017941 */ /* 0x000fea0003800200 */
.L_x_9021:
        /* <DEDUP_REMOVED lines=55> */
.L_x_9025:
[----:B------:R-:W-:Y:S05]  /*18e0*/  BSYNC.RECONVERGENT B1 ;  /* 0x0000000000017941 */ /* 0x000fea0003800200 */
.L_x_9024:
        /* <DEDUP_REMOVED lines=26> */
.L_x_9017:
[----:B------:R-:W-:Y:S05]  /*1a90*/  BSYNC.RECONVERGENT B0 ;  /* 0x0000000000007941 */ /* 0x000fea0003800200 */
.L_x_9016:
        /* <DEDUP_REMOVED lines=39> */
.L_x_9030:
[----:B------:R-:W0:Y:S01]  /*1d10*/  LDS R15, [R12] ;  /* 0x000000000c0f7984 */ /* 0x000e220000000800 */
[----:B------:R-:W-:-:S05]  /*1d20*/  VIADD R13, R13, 0x1 ;  /* 0x000000010d0d7836 */ /* 0x000fca0000000000 */
[----:B------:R-:W-:Y:S01]  /*1d30*/  ISETP.NE.AND P0, PT, R13, RZ, PT ;  /* 0x000000ff0d00720c */ /* 0x000fe20003f05270 */
[----:B0-----:R-:W-:-:S05]  /*1d40*/  FMUL.FTZ R15, R15, R2 ;  /* 0x000000020f0f7220 */ /* 0x001fca0000410000 */
[----:B------:R0:W-:Y:S02]  /*1d50*/  STS [R12], R15 ;  /* 0x0000000f0c007388 */ /* 0x0001e40000000800 */
[----:B0-----:R-:W-:-:S05]  /*1d60*/  IADD3 R12, PT, PT, R12, 0x200, RZ ;  /* 0x000002000c0c7810 */ /* 0x001fca0007ffe0ff */
[----:B------:R-:W-:Y:S05]  /*1d70*/  @P0 BRA `(.L_x_9030) ;  /* 0xfffffffc00e40947 */ /* 0x000fea000383ffff */
.L_x_9029:
[----:B------:R-:W-:Y:S05]  /*1d80*/  BSYNC.RECONVERGENT B1 ;  /* 0x0000000000017941 */ /* 0x000fea0003800200 */
.L_x_9028:
        /* <DEDUP_REMOVED lines=12> */
.L_x_9033:
        /* <DEDUP_REMOVED lines=52> */
.L_x_9032:
[----:B------:R-:W-:Y:S05]  /*2190*/  BSYNC.RECONVERGENT B1 ;  /* 0x0000000000017941 */ /* 0x000fea0003800200 */
.L_x_9031:
        /* <DEDUP_REMOVED lines=31> */
.L_x_9035:
[----:B------:R-:W-:Y:S05]  /*2390*/  BSYNC.RECONVERGENT B1 ;  /* 0x0000000000017941 */ /* 0x000fea0003800200 */
.L_x_9034:
        /* <DEDUP_REMOVED lines=14> */
.L_x_9027:
[----:B------:R-:W-:Y:S05]  /*2480*/  BSYNC.RECONVERGENT B0 ;  /* 0x0000000000007941 */ /* 0x000fea0003800200 */
.L_x_9026:
        /* <DEDUP_REMOVED lines=29> */
.L_x_9039:
        /* <DEDUP_REMOVED lines=34> */
.L_x_9038:
        /* <DEDUP_REMOVED lines=16> */
.L_x_9037:
[----:B------:R-:W-:Y:S05]  /*2980*/  BSYNC.RECONVERGENT B6 ;  /* 0x0000000000067941 */ /* 0x000fea0003800200 */
.L_x_9036:
        /* <DEDUP_REMOVED lines=54> */
.L_x_9084:
        /* <DEDUP_REMOVED lines=35> */
.L_x_9042:
[----:B------:R-:W-:Y:S05]  /*2f20*/  BSYNC.RECONVERGENT B0 ;  /* 0x0000000000007941 */ /* 0x000fea0003800200 */
.L_x_9041:
        /* <DEDUP_REMOVED lines=31> */
.L_x_9044:
[----:B------:R-:W-:Y:S05]  /*3120*/  BSYNC.RECONVERGENT B0 ;  /* 0x0000000000007941 */ /* 0x000fea0003800200 */
.L_x_9043:
        /* <DEDUP_REMOVED lines=17> */
.L_x_9046:
[----:B------:R-:W-:Y:S05]  /*3240*/  BSYNC.RECONVERGENT B0 ;  /* 0x0000000000007941 */ /* 0x000fea0003800200 */
.L_x_9045:
        /* <DEDUP_REMOVED lines=31> */
.L_x_9048:
[----:B------:R-:W-:Y:S05]  /*3440*/  BSYNC.RECONVERGENT B0 ;  /* 0x0000000000007941 */ /* 0x000fea0003800200 */
.L_x_9047:
        /* <DEDUP_REMOVED lines=44> */
.L_x_9013:
        /* <DEDUP_REMOVED lines=16> */
.L_x_9049:
[----:B------:R-:W-:Y:S05]  /*3810*/  EXIT ;  /* 0x000000000000794d */ /* 0x000fea0003800000 */
.L_x_9015:
[----:B------:R-:W-:Y:S02]  /*3820*/  IMAD.MOV.U32 R12, RZ, RZ, 0x10 ;  /* 0x00000010ff0c7424 */ /* 0x000fe400078e00ff */
[----:B------:R-:W-:Y:S01]  /*3830*/  HFMA2 R11, -RZ, RZ, 0, 1.847743988037109375e-06 ;  /* 0x0000001fff0b7431 */ /* 0x000fe200000001ff */
[----:B------:R-:W-:-:S07]  /*3840*/  MOV R15, 0xffffffff ;  /* 0xffffffff000f7802 */ /* 0x000fce0000000f00 */
[----:B------:R-:W-:Y:S05]  /*3850*/  WARPSYNC.COLLECTIVE R15, `(.L_x_9050) ;  /* 0x000000000f087348 */ /* 0x000fea0003c00000 */
[----:B------:R0:W1:Y:S02]  /*3860*/  SHFL.BFLY P6, R14, R13, R12, R11 ;  /* 0x0c00000c0d0e7389 */ /* 0x00006400000c000b */
[----:B01----:R-:W-:Y:S05]  /*3870*/  ENDCOLLECTIVE ;  /* 0x000000000000791b */ /* 0x003fea0003800000 */
.L_x_9050:
[----:B------:R-:W-:Y:S01]  /*3880*/  HFMA2 R12, -RZ, RZ, 0, 4.76837158203125e-07 ;  /* 0x00000008ff0c7431 */ /* 0x000fe200000001ff */
[----:B------:R-:W-:-:S05]  /*3890*/  FMNMX.FTZ R0, R14, -3.40282346638528859812e+38, !PT ;  /* 0xff7fffff0e007809 */ /* 0x000fca0007810000 */
[----:B------:R-:W-:-:S07]  /*38a0*/  IMAD.MOV.U32 R13, RZ, RZ, R0 ;  /* 0x000000ffff0d7224 */ /* 0x000fce00078e0000 */
[----:B------:R-:W-:Y:S05]  /*38b0*/  WARPSYNC.COLLECTIVE R15, `(.L_x_9051) ;  /* 0x000000000f087348 */ /* 0x000fea0003c00000 */
[----:B------:R0:W1:Y:S02]  /*38c0*/  SHFL.BFLY P6, R14, R13, R12, R11 ;  /* 0x0c00000c0d0e7389 */ /* 0x00006400000c000b */
[----:B01----:R-:W-:Y:S05]  /*38d0*/  ENDCOLLECTIVE ;  /* 0x000000000000791b */ /* 0x003fea0003800000 */
.L_x_9051:
[----:B------:R-:W-:Y:S01]  /*38e0*/  IMAD.MOV.U32 R12, RZ, RZ, 0x4 ;  /* 0x00000004ff0c7424 */ /* 0x000fe200078e00ff */
[----:B------:R-:W-:-:S04]  /*38f0*/  FMNMX.FTZ R2, R0, R14, !PT ;  /* 0x0000000e00027209 */ /* 0x000fc80007810000 */
[----:B------:R-:W-:-:S07]  /*3900*/  MOV R13, R2 ;  /* 0x00000002000d7202 */ /* 0x000fce0000000f00 */
[----:B------:R-:W-:Y:S05]  /*3910*/  WARPSYNC.COLLECTIVE R15, `(.L_x_9052) ;  /* 0x000000000f087348 */ /* 0x000fea0003c00000 */
[----:B------:R0:W1:Y:S02]  /*3920*/  SHFL.BFLY P6, R14, R13, R12, R11 ;  /* 0x0c00000c0d0e7389 */ /* 0x00006400000c000b */
[----:B01----:R-:W-:Y:S05]  /*3930*/  ENDCOLLECTIVE ;  /* 0x000000000000791b */ /* 0x003fea0003800000 */
.L_x_9052:
[----:B------:R-:W-:Y:S01]  /*3940*/  HFMA2 R12, -RZ, RZ, 0, 1.1920928955078125e-07 ;  /* 0x00000002ff0c7431 */ /* 0x000fe200000001ff */
[----:B------:R-:W-:-:S04]  /*3950*/  FMNMX.FTZ R3, R2, R14, !PT ;  /* 0x0000000e02037209 */ /* 0x000fc80007810000 */
[----:B------:R-:W-:-:S07]  /*3960*/  MOV R13, R3 ;  /* 0x00000003000d7202 */ /* 0x000fce0000000f00 */
[----:B------:R-:W-:Y:S05]  /*3970*/  WARPSYNC.COLLECTIVE R15, `(.L_x_9053) ;  /* 0x000000000f087348 */ /* 0x000fea0003c00000 */
[----:B------:R0:W1:Y:S02]  /*3980*/  SHFL.BFLY P6, R14, R13, R12, R11 ;  /* 0x0c00000c0d0e7389 */ /* 0x00006400000c000b */
[----:B01----:R-:W-:Y:S05]  /*3990*/  ENDCOLLECTIVE ;  /* 0x000000000000791b */ /* 0x003fea0003800000 */
.L_x_9053:
[----:B------:R-:W-:Y:S02]  /*39a0*/  MOV R12, 0x1 ;  /* 0x00000001000c7802 */ /* 0x000fe40000000f00 */
[----:B------:R-:W-:-:S05]  /*39b0*/  FMNMX.FTZ R4, R3, R14, !PT ;  /* 0x0000000e03047209 */ /* 0x000fca0007810000 */
[----:B------:R-:W-:-:S07]  /*39c0*/  IMAD.MOV.U32 R13, RZ, RZ, R4 ;  /* 0x000000ffff0d7224 */ /* 0x000fce00078e0004 */
[----:B------:R-:W-:Y:S05]  /*39d0*/  WARPSYNC.COLLECTIVE R15, `(.L_x_9054) ;  /* 0x000000000f087348 */ /* 0x000fea0003c00000 */
[----:B------:R0:W1:Y:S02]  /*39e0*/  SHFL.BFLY P6, R14, R13, R12, R11 ;  /* 0x0c00000c0d0e7389 */ /* 0x00006400000c000b */
[----:B01----:R-:W-:Y:S05]  /*39f0*/  ENDCOLLECTIVE ;  /* 0x000000000000791b */ /* 0x003fea0003800000 */
.L_x_9054:
[----:B------:R-:W-:Y:S05]  /*3a00*/  BRA `(.L_x_9055) ;  /* 0xffffffd000487947 */ /* 0x000fea000383ffff */
.L_x_9040:
[----:B-1----:R-:W-:Y:S02]  /*3a10*/  HFMA2 R13, -RZ, RZ, 0, 0 ;  /* 0x00000000ff0d7431 */ /* 0x002fe400000001ff */
[----:B------:R-:W-:Y:S01]  /*3a20*/  IMAD.MOV.U32 R12, RZ, RZ, 0x2 ;  /* 0x00000002ff0c7424 */ /* 0x000fe200078e00ff */
[----:B0-----:R-:W-:Y:S02]  /*3a30*/  MOV R11, 0x1f ;  /* 0x0000001f000b7802 */ /* 0x001fe40000000f00 */
[----:B------:R-:W-:-:S07]  /*3a40*/  MOV R15, 0xffffffff ;  /* 0xffffffff000f7802 */ /* 0x000fce0000000f00 */
[----:B------:R-:W-:Y:S05]  /*3a50*/  WARPSYNC.COLLECTIVE R15, `(.L_x_9056) ;  /* 0x000000000f087348 */ /* 0x000fea0003c00000 */
[----:B------:R0:W1:Y:S02]  /*3a60*/  SHFL.BFLY P6, R14, R13, R12, R11 ;  /* 0x0c00000c0d0e7389 */ /* 0x00006400000c000b */
[----:B01----:R-:W-:Y:S05]  /*3a70*/  ENDCOLLECTIVE ;  /* 0x000000000000791b */ /* 0x003fea0003800000 */
.L_x_9056:
[----:B------:R-:W-:Y:S02]  /*3a80*/  HFMA2 R12, -RZ, RZ, 0, 5.9604644775390625e-08 ;  /* 0x00000001ff0c7431 */ /* 0x000fe400000001ff */
[----:B------:R-:W-:-:S04]  /*3a90*/  FADD.FTZ R23, RZ, R14 ;  /* 0x0000000eff177221 */ /* 0x000fc80000010000 */
[----:B------:R-:W-:-:S07]  /*3aa0*/  IMAD.MOV.U32 R13, RZ, RZ, R23 ;  /* 0x000000ffff0d7224 */ /* 0x000fce00078e0017 */
[----:B------:R-:W-:Y:S05]  /*3ab0*/  WARPSYNC.COLLECTIVE R15, `(.L_x_9057) ;  /* 0x000000000f087348 */ /* 0x000fea0003c00000 */
[----:B------:R0:W1:Y:S02]  /*3ac0*/  SHFL.BFLY P6, R14, R13, R12, R11 ;  /* 0x0c00000c0d0e7389 */ /* 0x00006400000c000b */
[----:B01----:R-:W-:Y:S05]  /*3ad0*/  ENDCOLLECTIVE ;  /* 0x000000000000791b */ /* 0x003fea0003800000 */
.L_x_9057:
[----:B------:R-:W-:Y:S02]  /*3ae0*/  IMAD.MOV.U32 R13, RZ, RZ, RZ ;  /* 0x000000ffff0d7224 */ /* 0x000fe400078e00ff */
[----:B------:R-:W-:Y:S01]  /*3af0*/  HFMA2 R12, -RZ, RZ, 0, 1.1920928955078125e-07 ;  /* 0x00000002ff0c7431 */ /* 0x000fe200000001ff */
[----:B------:R-:W-:-:S07]  /*3b00*/  MOV R0, R14 ;  /* 0x0000000e00007202 */ /* 0x000fce0000000f00 */
[----:B------:R-:W-:Y:S05]  /*3b10*/  WARPSYNC.COLLECTIVE R15, `(.L_x_9058) ;  /* 0x000000000f087348 */ /* 0x000fea0003c00000 */
[----:B------:R0:W1:Y:S02]  /*3b20*/  SHFL.BFLY P6, R14, R13, R12, R11 ;  /* 0x0c00000c0d0e7389 */ /* 0x00006400000c000b */
[----:B01----:R-:W-:Y:S05]  /*3b30*/  ENDCOLLECTIVE ;  /* 0x000000000000791b */ /* 0x003fea0003800000 */
.L_x_9058:
        /* <DEDUP_REMOVED lines=8> */
.L_x_9059:
[----:B------:R-:W-:Y:S02]  /*3bc0*/  IMAD.MOV.U32 R13, RZ, RZ, RZ ;  /* 0x000000ffff0d7224 */ /* 0x000fe400078e00ff */
[----:B------:R-:W-:Y:S01]  /*3bd0*/  HFMA2 R12, -RZ, RZ, 0, 1.1920928955078125e-07 ;  /* 0x00000002ff0c7431 */ /* 0x000fe200000001ff */
[----:B------:R-:W-:-:S07]  /*3be0*/  MOV R2, R14 ;  /* 0x0000000e00027202 */ /* 0x000fce0000000f00 */
[----:B------:R-:W-:Y:S05]  /*3bf0*/  WARPSYNC.COLLECTIVE R15, `(.L_x_9060) ;  /* 0x000000000f087348 */ /* 0x000fea0003c00000 */
[----:B------:R0:W1:Y:S02]  /*3c00*/  SHFL.BFLY P6, R14, R13, R12, R11 ;  /* 0x0c00000c0d0e7389 */ /* 0x00006400000c000b */
[----:B01----:R-:W-:Y:S05]  /*3c10*/  ENDCOLLECTIVE ;  /* 0x000000000000791b */ /* 0x003fea0003800000 */
.L_x_9060:
        /* <DEDUP_REMOVED lines=8> */
.L_x_9061:
[----:B------:R-:W-:Y:S02]  /*3ca0*/  IMAD.MOV.U32 R13, RZ, RZ, RZ ;  /* 0x000000ffff0d7224 */ /* 0x000fe400078e00ff */
[----:B------:R-:W-:Y:S01]  /*3cb0*/  HFMA2 R12, -RZ, RZ, 0, 1.1920928955078125e-07 ;  /* 0x00000002ff0c7431 */ /* 0x000fe200000001ff */
[----:B------:R-:W-:-:S07]  /*3cc0*/  MOV R4, R14 ;  /* 0x0000000e00047202 */ /* 0x000fce0000000f00 */
[----:B------:R-:W-:Y:S05]  /*3cd0*/  WARPSYNC.COLLECTIVE R15, `(.L_x_9062) ;  /* 0x000000000f087348 */ /* 0x000fea0003c00000 */
[----:B------:R0:W1:Y:S02]  /*3ce0*/  SHFL.BFLY P6, R14, R13, R12, R11 ;  /* 0x0c00000c0d0e7389 */ /* 0x00006400000c000b */
[----:B01----:R-:W-:Y:S05]  /*3cf0*/  ENDCOLLECTIVE ;  /* 0x000000000000791b */ /* 0x003fea0003800000 */
.L_x_9062:
        /* <DEDUP_REMOVED lines=8> */
.L_x_9063:
[----:B------:R-:W-:Y:S02]  /*3d80*/  IMAD.MOV.U32 R13, RZ, RZ, RZ ;  /* 0x000000ffff0d7224 */ /* 0x000fe400078e00ff */
[----:B------:R-:W-:Y:S01]  /*3d90*/  HFMA2 R12, -RZ, RZ, 0, 1.1920928955078125e-07 ;  /* 0x00000002ff0c7431 */ /* 0x000fe200000001ff */
[----:B------:R-:W-:-:S07]  /*3da0*/  MOV R5, R14 ;  /* 0x0000000e00057202 */ /* 0x000fce0000000f00 */
[----:B------:R-:W-:Y:S05]  /*3db0*/  WARPSYNC.COLLECTIVE R15, `(.L_x_9064) ;  /* 0x000000000f087348 */ /* 0x000fea0003c00000 */
[----:B------:R0:W1:Y:S02]  /*3dc0*/  SHFL.BFLY P6, R14, R13, R12, R11 ;  /* 0x0c00000c0d0e7389 */ /* 0x00006400000c000b */
[----:B01----:R-:W-:Y:S05]  /*3dd0*/  ENDCOLLECTIVE ;  /* 0x000000000000791b */ /* 0x003fea0003800000 */
.L_x_9064:
        /* <DEDUP_REMOVED lines=8> */
.L_x_9065:
[----:B------:R-:W-:Y:S02]  /*3e60*/  IMAD.MOV.U32 R13, RZ, RZ, RZ ;  /* 0x000000ffff0d7224 */ /* 0x000fe400078e00ff */
[----:B------:R-:W-:Y:S01]  /*3e70*/  HFMA2 R12, -RZ, RZ, 0, 1.1920928955078125e-07 ;  /* 0x00000002ff0c7431 */ /* 0x000fe200000001ff */
[----:B------:R-:W-:-:S07]  /*3e80*/  MOV R21, R14 ;  /* 0x0000000e00157202 */ /* 0x000fce0000000f00 */
[----:B------:R-:W-:Y:S05]  /*3e90*/  WARPSYNC.COLLECTIVE R15, `(.L_x_9066) ;  /* 0x000000000f087348 */ /* 0x000fea0003c00000 */
[----:B------:R0:W1:Y:S02]  /*3ea0*/  SHFL.BFLY P6, R14, R13, R12, R11 ;  /* 0x0c00000c0d0e7389 */ /* 0x00006400000c000b */
[----:B01----:R-:W-:Y:S05]  /*3eb0*/  ENDCOLLECTIVE ;  /* 0x000000000000791b */ /* 0x003fea0003800000 */
.L_x_9066:
[----:B------:R-:W-:Y:S01]  /*3ec0*/  FADD.FTZ R8, R10, R21 ;  /* 0x000000150a087221 */ /* 0x000fe20000010000 */
[----:B------:R-:W-:Y:S02]  /*3ed0*/  IMAD.MOV.U32 R12, RZ, RZ, 0x1 ;  /* 0x00000001ff0c7424 */ /* 0x000fe400078e00ff */
[----:B------:R-:W-:-:S05]  /*3ee0*/  FADD.FTZ R9, RZ, R14 ;  /* 0x0000000eff097221 */ /* 0x000fca0000010000 */
[----:B------:R-:W-:-:S07]  /*3ef0*/  MOV R13, R9 ;  /* 0x00000009000d7202 */ /* 0x000fce0000000f00 */
[----:B------:R-:W-:Y:S05]  /*3f00*/  WARPSYNC.COLLECTIVE R15, `(.L_x_9067) ;  /* 0x000000000f087348 */ /* 0x000fea0003c00000 */
[----:B------:R0:W1:Y:S02]  /*3f10*/  SHFL.BFLY P6, R14, R13, R12, R11 ;  /* 0x0c00000c0d0e7389 */ /* 0x00006400000c000b */
[----:B01----:R-:W-:Y:S05]  /*3f20*/  ENDCOLLECTIVE ;  /* 0x000000000000791b */ /* 0x003fea0003800000 */
.L_x_9067:
[----:B------:R-:W-:Y:S02]  /*3f30*/  HFMA2 R13, -RZ, RZ, 0, 0 ;  /* 0x00000000ff0d7431 */ /* 0x000fe400000001ff */
[----:B------:R-:W-:Y:S01]  /*3f40*/  IMAD.MOV.U32 R12, RZ, RZ, 0x2 ;  /* 0x00000002ff0c7424 */ /* 0x000fe200078e00ff */
[----:B------:R-:W-:-:S07]  /*3f50*/  MOV R24, R14 ;  /* 0x0000000e00187202 */ /* 0x000fce0000000f00 */
[----:B------:R-:W-:Y:S05]  /*3f60*/  WARPSYNC.COLLECTIVE R15, `(.L_x_9068) ;  /* 0x000000000f087348 */ /* 0x000fea0003c00000 */
[----:B------:R0:W1:Y:S02]  /*3f70*/  SHFL.BFLY P6, R14, R13, R12, R11 ;  /* 0x0c00000c0d0e7389 */ /* 0x00006400000c000b */
[----:B01----:R-:W-:Y:S05]  /*3f80*/  ENDCOLLECTIVE ;  /* 0x000000000000791b */ /* 0x003fea0003800000 */
.L_x_9068:
[----:B------:R-:W-:Y:S01]  /*3f90*/  FADD.FTZ R9, R9, R24 ;  /* 0x0000001809097221 */ /* 0x000fe20000010000 */
[----:B------:R-:W-:Y:S02]  /*3fa0*/  HFMA2 R12, -RZ, RZ, 0, 5.9604644775390625e-08 ;  /* 0x00000001ff0c7431 */ /* 0x000fe400000001ff */
[----:B------:R-:W-:-:S05]  /*3fb0*/  FADD.FTZ R29, RZ, R14 ;  /* 0x0000000eff1d7221 */ /* 0x000fca0000010000 */
[----:B------:R-:W-:-:S07]  /*3fc0*/  MOV R13, R29 ;  /* 0x0000001d000d7202 */ /* 0x000fce0000000f00 */
[----:B------:R-:W-:Y:S05]  /*3fd0*/  WARPSYNC.COLLECTIVE R15, `(.L_x_9069) ;  /* 0x000000000f087348 */ /* 0x000fea0003c00000 */
[----:B------:R0:W1:Y:S02]  /*3fe0*/  SHFL.BFLY P6, R14, R13, R12, R11 ;  /* 0x0c00000c0d0e7389 */ /* 0x00006400000c000b */
[----:B01----:R-:W-:Y:S05]  /*3ff0*/  ENDCOLLECTIVE ;  /* 0x000000000000791b */ /* 0x003fea0003800000 */
.L_x_9069:
[----:B------:R-:W-:Y:S01]  /*4000*/  MOV R13, RZ ;  /* 0x000000ff000d7202 */ /* 0x000fe20000000f00 */
[----:B------:R-:W-:Y:S02]  /*4010*/  HFMA2 R12, -RZ, RZ, 0, 1.1920928955078125e-07 ;  /* 0x00000002ff0c7431 */ /* 0x000fe400000001ff */
[----:B------:R-:W-:-:S07]  /*4020*/  IMAD.MOV.U32 R27, RZ, RZ, R14 ;  /* 0x000000ffff1b7224 */ /* 0x000fce00078e000e */
[----:B------:R-:W-:Y:S05]  /*4030*/  WARPSYNC.COLLECTIVE R15, `(.L_x_9070) ;  /* 0x000000000f087348 */ /* 0x000fea0003c00000 */
[----:B------:R0:W1:Y:S02]  /*4040*/  SHFL.BFLY P6, R14, R13, R12, R11 ;  /* 0x0c00000c0d0e7389 */ /* 0x00006400000c000b */
[----:B01----:R-:W-:Y:S05]  /*4050*/  ENDCOLLECTIVE ;  /* 0x000000000000791b */ /* 0x003fea0003800000 */
.L_x_9070:
        /* <DEDUP_REMOVED lines=8> */
.L_x_9071:
[----:B------:R-:W-:Y:S01]  /*40e0*/  MOV R13, RZ ;  /* 0x000000ff000d7202 */ /* 0x000fe20000000f00 */
[----:B------:R-:W-:Y:S02]  /*40f0*/  HFMA2 R12, -RZ, RZ, 0, 1.1920928955078125e-07 ;  /* 0x00000002ff0c7431 */ /* 0x000fe400000001ff */
[----:B------:R-:W-:-:S07]  /*4100*/  IMAD.MOV.U32 R6, RZ, RZ, R14 ;  /* 0x000000ffff067224 */ /* 0x000fce00078e000e */
[----:B------:R-:W-:Y:S05]  /*4110*/  WARPSYNC.COLLECTIVE R15, `(.L_x_9072) ;  /* 0x000000000f087348 */ /* 0x000fea0003c00000 */
[----:B------:R0:W1:Y:S02]  /*4120*/  SHFL.BFLY P6, R14, R13, R12, R11 ;  /* 0x0c00000c0d0e7389 */ /* 0x00006400000c000b */
[----:B01----:R-:W-:Y:S05]  /*4130*/  ENDCOLLECTIVE ;  /* 0x000000000000791b */ /* 0x003fea0003800000 */
.L_x_9072:
        /* <DEDUP_REMOVED lines=8> */
.L_x_9073:
[----:B------:R-:W-:Y:S01]  /*41c0*/  MOV R13, RZ ;  /* 0x000000ff000d7202 */ /* 0x000fe20000000f00 */
[----:B------:R-:W-:Y:S02]  /*41d0*/  HFMA2 R12, -RZ, RZ, 0, 1.1920928955078125e-07 ;  /* 0x00000002ff0c7431 */ /* 0x000fe400000001ff */
[----:B------:R-:W-:-:S07]  /*41e0*/  IMAD.MOV.U32 R10, RZ, RZ, R14 ;  /* 0x000000ffff0a7224 */ /* 0x000fce00078e000e */
[----:B------:R-:W-:Y:S05]  /*41f0*/  WARPSYNC.COLLECTIVE R15, `(.L_x_9074) ;  /* 0x000000000f087348 */ /* 0x000fea0003c00000 */
[----:B------:R0:W1:Y:S02]  /*4200*/  SHFL.BFLY P6, R14, R13, R12, R11 ;  /* 0x0c00000c0d0e7389 */ /* 0x00006400000c000b */
[----:B01----:R-:W-:Y:S05]  /*4210*/  ENDCOLLECTIVE ;  /* 0x000000000000791b */ /* 0x003fea0003800000 */
.L_x_9074:
        /* <DEDUP_REMOVED lines=8> */
.L_x_9075:
[----:B------:R-:W-:Y:S01]  /*42a0*/  MOV R13, RZ ;  /* 0x000000ff000d7202 */ /* 0x000fe20000000f00 */
[----:B------:R-:W-:Y:S02]  /*42b0*/  HFMA2 R12, -RZ, RZ, 0, 1.1920928955078125e-07 ;  /* 0x00000002ff0c7431 */ /* 0x000fe400000001ff */
[----:B------:R-:W-:-:S07]  /*42c0*/  IMAD.MOV.U32 R21, RZ, RZ, R14 ;  /* 0x000000ffff157224 */ /* 0x000fce00078e000e */
[----:B------:R-:W-:Y:S05]  /*42d0*/  WARPSYNC.COLLECTIVE R15, `(.L_x_9076) ;  /* 0x000000000f087348 */ /* 0x000fea0003c00000 */
[----:B------:R0:W1:Y:S02]  /*42e0*/  SHFL.BFLY P6, R14, R13, R12, R11 ;  /* 0x0c00000c0d0e7389 */ /* 0x00006400000c000b */
[----:B01----:R-:W-:Y:S05]  /*42f0*/  ENDCOLLECTIVE ;  /* 0x000000000000791b */ /* 0x003fea0003800000 */
.L_x_9076:
        /* <DEDUP_REMOVED lines=8> */
.L_x_9077:
[----:B------:R-:W-:Y:S02]  /*4380*/  IMAD.MOV.U32 R13, RZ, RZ, RZ ;  /* 0x000000ffff0d7224 */ /* 0x000fe400078e00ff */
[----:B------:R-:W-:Y:S01]  /*4390*/  HFMA2 R12, -RZ, RZ, 0, 1.1920928955078125e-07 ;  /* 0x00000002ff0c7431 */ /* 0x000fe200000001ff */
[----:B------:R-:W-:-:S07]  /*43a0*/  MOV R24, R14 ;  /* 0x0000000e00187202 */ /* 0x000fce0000000f00 */
[----:B------:R-:W-:Y:S05]  /*43b0*/  WARPSYNC.COLLECTIVE R15, `(.L_x_9078) ;  /* 0x000000000f087348 */ /* 0x000fea0003c00000 */
[----:B------:R0:W1:Y:S02]  /*43c0*/  SHFL.BFLY P6, R14, R13, R12, R11 ;  /* 0x0c00000c0d0e7389 */ /* 0x00006400000c000b */
[----:B01----:R-:W-:Y:S05]  /*43d0*/  ENDCOLLECTIVE ;  /* 0x000000000000791b */ /* 0x003fea0003800000 */
.L_x_9078:
        /* <DEDUP_REMOVED lines=8> */
.L_x_9079:
[----:B------:R-:W-:Y:S01]  /*4460*/  HFMA2 R13, -RZ, RZ, 0, 0 ;  /* 0x00000000ff0d7431 */ /* 0x000fe200000001ff */
[----:B------:R-:W-:Y:S01]  /*4470*/  MOV R12, 0x2 ;  /* 0x00000002000c7802 */ /* 0x000fe20000000f00 */
[----:B------:R-:W-:-:S07]  /*4480*/  FADD.FTZ R3, R26, R14 ;  /* 0x0000000e1a037221 */ /* 0x000fce0000010000 */
[----:B------:R-:W-:Y:S05]  /*4490*/  WARPSYNC.COLLECTIVE R15, `(.L_x_9080) ;  /* 0x000000000f087348 */ /* 0x000fea0003c00000 */
[----:B------:R0:W1:Y:S02]  /*44a0*/  SHFL.BFLY P6, R14, R13, R12, R11 ;  /* 0x0c00000c0d0e7389 */ /* 0x00006400000c000b */
[----:B01----:R-:W-:Y:S05]  /*44b0*/  ENDCOLLECTIVE ;  /* 0x000000000000791b */ /* 0x003fea0003800000 */
.L_x_9080:
[----:B------:R-:W-:Y:S02]  /*44c0*/  IMAD.MOV.U32 R12, RZ, RZ, 0x1 ;  /* 0x00000001ff0c7424 */ /* 0x000fe400078e00ff */
[----:B------:R-:W-:-:S05]  /*44d0*/  FADD.FTZ R25, RZ, R14 ;  /* 0x0000000eff197221 */ /* 0x000fca0000010000 */
[----:B------:R-:W-:-:S07]  /*44e0*/  MOV R13, R25 ;  /* 0x00000019000d7202 */ /* 0x000fce0000000f00 */
[----:B------:R-:W-:Y:S05]  /*44f0*/  WARPSYNC.COLLECTIVE R15, `(.L_x_9081) ;  /* 0x000000000f087348 */ /* 0x000fea0003c00000 */
[----:B------:R0:W1:Y:S02]  /*4500*/  SHFL.BFLY P6, R14, R13, R12, R11 ;  /* 0x0c00000c0d0e7389 */ /* 0x00006400000c000b */
[----:B01----:R-:W-:Y:S05]  /*4510*/  ENDCOLLECTIVE ;  /* 0x000000000000791b */ /* 0x003fea0003800000 */
.L_x_9081:
[----:B------:R-:W-:Y:S01]  /*4520*/  HFMA2 R13, -RZ, RZ, 0, 0 ;  /* 0x00000000ff0d7431 */ /* 0x000fe200000001ff */
[----:B------:R-:W-:-:S05]  /*4530*/  MOV R12, R14 ;  /* 0x0000000e000c7202 */ /* 0x000fca0000000f00 */
[----:B------:R-:W-:Y:S01]  /*4540*/  FADD.FTZ R20, R25, R12 ;  /* 0x0000000c19147221 */ /* 0x000fe20000010000 */
[----:B------:R-:W-:-:S07]  /*4550*/  MOV R12, 0x2 ;  /* 0x00000002000c7802 */ /* 0x000fce0000000f00 */
[----:B------:R-:W-:Y:S05]  /*4560*/  WARPSYNC.COLLECTIVE R15, `(.L_x_9082) ;  /* 0x000000000f087348 */ /* 0x000fea0003c00000 */
[----:B------:R0:W1:Y:S02]  /*4570*/  SHFL.BFLY P6, R14, R13, R12, R11 ;  /* 0x0c00000c0d0e7389 */ /* 0x00006400000c000b */
[----:B01----:R-:W-:Y:S05]  /*4580*/  ENDCOLLECTIVE ;  /* 0x000000000000791b */ /* 0x003fea0003800000 */
.L_x_9082:
[----:B------:R-:W-:Y:S02]  /*4590*/  HFMA2 R12, -RZ, RZ, 0, 5.9604644775390625e-08 ;  /* 0x00000001ff0c7431 */ /* 0x000fe400000001ff */
[----:B------:R-:W-:-:S04]  /*45a0*/  IMAD.MOV.U32 R29, RZ, RZ, R14 ;  /* 0x000000ffff1d7224 */ /* 0x000fc800078e000e */
[----:B------:R-:W-:-:S05]  /*45b0*/  FADD.FTZ R29, RZ, R29 ;  /* 0x0000001dff1d7221 */ /* 0x000fca0000010000 */
[----:B------:R-:W-:-:S07]  /*45c0*/  MOV R13, R29 ;  /* 0x0000001d000d7202 */ /* 0x000fce0000000f00 */
[----:B------:R-:W-:Y:S05]  /*45d0*/  WARPSYNC.COLLECTIVE R15, `(.L_x_9083) ;  /* 0x000000000f087348 */ /* 0x000fea0003c00000 */
[----:B------:R0:W1:Y:S02]  /*45e0*/  SHFL.BFLY P6, R14, R13, R12, R11 ;  /* 0x0c00000c0d0e7389 */ /* 0x00006400000c000b */
[----:B01----:R-:W-:Y:S05]  /*45f0*/  ENDCOLLECTIVE ;  /* 0x000000000000791b */ /* 0x003fea0003800000 */
.L_x_9083:
[----:B------:R-:W-:Y:S01]  /*4600*/  MOV R7, R14 ;  /* 0x0000000e00077202 */ /* 0x000fe20000000f00 */
[----:B------:R-:W-:Y:S06]  /*4610*/  BRA `(.L_x_9084) ;  /* 0xffffffe400b47947 */ /* 0x000fec000383ffff */
.L_x_9085:
        /* <DEDUP_REMOVED lines=14> */
.L_x_25747:


//--------------------- .text._ZN4vllm25paged_attention_v1_kernelI13__nv_bfloat16hLi96ELi32ELi128ELNS_18Fp8KVCacheDataTypeE1ELb1EEEvPT_PKS3_PKT0_S9_ifPKiSB_iPKfiiiSD_SD_iiiii --------------------------
	.section	.text._ZN4vllm25paged_attention_v1_kernelI13__nv_bfloat16hLi96ELi32ELi128ELNS_18Fp8KVCacheDataTypeE1ELb1EEEvPT_PKS3_PKT0_S9_ifPKiSB_iPKfiiiSD_SD_iiiii,"ax",@progbits
	.align	128
        .global         _ZN4vllm25paged_attention_v1_kernelI13__nv_bfloat16hLi96ELi32ELi128ELNS_18Fp8KVCacheDataTypeE1ELb1EEEvPT_PKS3_PKT0_S9_ifPKiSB_iPKfiiiSD_SD_iiiii
        .type           _ZN4vllm25paged_attention_v1_kernelI13__nv_bfloat16hLi96ELi32ELi128ELNS_18Fp8KVCacheDataTypeE1ELb1EEEvPT_PKS3_PKT0_S9_ifPKiSB_iPKfiiiSD_SD_iiiii,@function
        .size           _ZN4vllm25paged_attention_v1_kernelI13__nv_bfloat16hLi96ELi32ELi128ELNS_18Fp8KVCacheDataTypeE1ELb1EEEvPT_PKS3_PKT0_S9_ifPKiSB_iPKfiiiSD_SD_iiiii,(.L_x_25748 - _ZN4vllm25paged_attention_v1_kernelI13__nv_bfloat16hLi96ELi32ELi128ELNS_18Fp8KVCacheDataTypeE1ELb1EEEvPT_PKS3_PKT0_S9_ifPKiSB_iPKfiiiSD_SD_iiiii)
        .other          _ZN4vllm25paged_attention_v1_kernelI13__nv_bfloat16hLi96ELi32ELi128ELNS_18Fp8KVCacheDataTypeE1ELb1EEEvPT_PKS3_PKT0_S9_ifPKiSB_iPKfiiiSD_SD_iiiii,@"STO_CUDA_ENTRY STV_DEFAULT"
_ZN4vllm25paged_attention_v1_kernelI13__nv_bfloat16hLi96ELi32ELi128ELNS_18Fp8KVCacheDataTypeE1ELb1EEEvPT_PKS3_PKT0_S9_ifPKiSB_iPKfiiiSD_SD_iiiii:
.text._ZN4vllm25paged_attention_v1_kernelI13__nv_bfloat16hLi96ELi32ELi128ELNS_18Fp8KVCacheDataTypeE1ELb1EEEvPT_PKS3_PKT0_S9_ifPKiSB_iPKfiiiSD_SD_iiiii:
        /* <DEDUP_REMOVED lines=105> */
.L_x_9086:
        /* <DEDUP_REMOVED lines=25> */
.L_x_9090:
        /* <DEDUP_REMOVED lines=36> */
.L_x_9088:
[----:B------:R-:W-:Y:S05]  /*0a60*/  BSYNC.RECONVERGENT B6 ;  /* 0x0000000000067941 */ /* 0x000fea0003800200 */
.L_x_9087:
        /* <DEDUP_REMOVED lines=12> */
.L_x_9131:
        /* <DEDUP_REMOVED lines=39> */
.L_x_9096:
        /* <DEDUP_REMOVED lines=11> */
.L_x_9095:
[----:B------:R-:W-:Y:S05]  /*0e50*/  BSYNC.RECONVERGENT B1 ;  /* 0x0000000000017941 */ /* 0x000fea0003800200 */
.L_x_9094:
        /* <DEDUP_REMOVED lines=12> */
.L_x_9099:
        /* <DEDUP_REMOVED lines=100> */
.L_x_9098:
[----:B------:R-:W-:Y:S05]  /*1560*/  BSYNC.RECONVERGENT B1 ;  /* 0x0000000000017941 */ /* 0x000fea0003800200 */
.L_x_9097:
        /* <DEDUP_REMOVED lines=55> */
.L_x_9101:
[----:B------:R-:W-:Y:S05]  /*18e0*/  BSYNC.RECONVERGENT B1 ;  /* 0x0000000000017941 */ /* 0x000fea0003800200 */
.L_x_9100:
        /* <DEDUP_REMOVED lines=26> */
.L_x_9093:
[----:B------:R-:W-:Y:S05]  /*1a90*/  BSYNC.RECONVERGENT B0 ;  /* 0x0000000000007941 */ /* 0x000fea0003800200 */
.L_x_9092:
        /* <DEDUP_REMOVED lines=39> */
.L_x_9106:
[----:B------:R-:W0:Y:S01]  /*1d10*/  LDS R15, [R12] ;  /* 0x000000000c0f7984 */ /* 0x000e220000000800 */
[----:B------:R-:W-:-:S04]  /*1d20*/  IADD3 R13, PT, PT, R13, 0x1, RZ ;  /* 0x000000010d0d7810 */ /* 0x000fc80007ffe0ff */
[----:B------:R-:W-:Y:S01]  /*1d30*/  ISETP.NE.AND P0, PT, R13, RZ, PT ;  /* 0x000000ff0d00720c */ /* 0x000fe20003f05270 */
[----:B0-----:R-:W-:-:S05]  /*1d40*/  FMUL.FTZ R15, R15, R2 ;  /* 0x000000020f0f7220 */ /* 0x001fca0000410000 */
[----:B------:R0:W-:Y:S02]  /*1d50*/  STS [R12], R15 ;  /* 0x0000000f0c007388 */ /* 0x0001e40000000800 */
[----:B0-----:R-:W-:-:S05]  /*1d60*/  VIADD R12, R12, 0x200 ;  /* 0x000002000c0c7836 */ /* 0x001fca0000000000 */
[----:B------:R-:W-:Y:S05]  /*1d70*/  @P0 BRA `(.L_x_9106) ;  /* 0xfffffffc00e40947 */ /* 0x000fea000383ffff */
.L_x_9105:
[----:B------:R-:W-:Y:S05]  /*1d80*/  BSYNC.RECONVERGENT B1 ;  /* 0x0000000000017941 */ /* 0x000fea0003800200 */
.L_x_9104:
        /* <DEDUP_REMOVED lines=12> */
.L_x_9109:
        /* <DEDUP_REMOVED lines=52> */
.L_x_9108:
[----:B------:R-:W-:Y:S05]  /*2190*/  BSYNC.RECONVERGENT B1 ;  /* 0x0000000000017941 */ /* 0x000fea0003800200 */
.L_x_9107:
        /* <DEDUP_REMOVED lines=31> */
.L_x_9111:
[----:B------:R-:W-:Y:S05]  /*2390*/  BSYNC.RECONVERGENT B1 ;  /* 0x0000000000017941 */ /* 0x000fea0003800200 */
.L_x_9110:
        /* <DEDUP_REMOVED lines=14> */
.L_x_9103:
[----:B------:R-:W-:Y:S05]  /*2480*/  BSYNC.RECONVERGENT B0 ;  /* 0x0000000000007941 */ /* 0x000fea0003800200 */
.L_x_9102:
        /* <DEDUP_REMOVED lines=29> */
.L_x_9115:
        /* <DEDUP_REMOVED lines=34> */
.L_x_9114:
        /* <DEDUP_REMOVED lines=16> */
.L_x_9113:
[----:B------:R-:W-:Y:S05]  /*2980*/  BSYNC.RECONVERGENT B6 ;  /* 0x0000000000067941 */ /* 0x000fea0003800200 */
.L_x_9112:
        /* <DEDUP_REMOVED lines=44> */
.L_x_9156:
        /* <DEDUP_REMOVED lines=33> */
.L_x_9118:
[----:B------:R-:W-:Y:S05]  /*2e60*/  BSYNC.RECONVERGENT B0 ;  /* 0x0000000000007941 */ /* 0x000fea0003800200 */
.L_x_9117:
        /* <DEDUP_REMOVED lines=27> */
.L_x_9120:
[----:B------:R-:W-:Y:S05]  /*3020*/  BSYNC.RECONVERGENT B0 ;  /* 0x0000000000007941 */ /* 0x000fea0003800200 */
.L_x_9119:
        /* <DEDUP_REMOVED lines=15> */
.L_x_9122:
[----:B------:R-:W-:Y:S05]  /*3120*/  BSYNC.RECONVERGENT B0 ;  /* 0x0000000000007941 */ /* 0x000fea0003800200 */
.L_x_9121:
        /* <DEDUP_REMOVED lines=27> */
.L_x_9124:
[----:B------:R-:W-:Y:S05]  /*32e0*/  BSYNC.RECONVERGENT B0 ;  /* 0x0000000000007941 */ /* 0x000fea0003800200 */
.L_x_9123:
        /* <DEDUP_REMOVED lines=40> */
.L_x_9089:
        /* <DEDUP_REMOVED lines=16> */
.L_x_9125:
[----:B------:R-:W-:Y:S05]  /*3670*/  EXIT ;  /* 0x000000000000794d */ /* 0x000fea0003800000 */
.L_x_9091:
[----:B------:R-:W-:Y:S01]  /*3680*/  HFMA2 R12, -RZ, RZ, 0, 9.5367431640625e-07 ;  /* 0x00000010ff0c7431 */ /* 0x000fe200000001ff */
[----:B------:R-:W-:Y:S01]  /*3690*/  MOV R11, 0x1f ;  /* 0x0000001f000b7802 */ /* 0x000fe20000000f00 */
[----:B------:R-:W-:-:S07]  /*36a0*/  IMAD.MOV.U32 R15, RZ, RZ, -0x1 ;  /* 0xffffffffff0f7424 */ /* 0x000fce00078e00ff */
[----:B------:R-:W-:Y:S05]  /*36b0*/  WARPSYNC.COLLECTIVE R15, `(.L_x_9126) ;  /* 0x000000000f087348 */ /* 0x000fea0003c00000 */
[----:B------:R0:W1:Y:S02]  /*36c0*/  SHFL.BFLY P6, R14, R13, R12, R11 ;  /* 0x0c00000c0d0e7389 */ /* 0x00006400000c000b */
[----:B01----:R-:W-:Y:S05]  /*36d0*/  ENDCOLLECTIVE ;  /* 0x000000000000791b */ /* 0x003fea0003800000 */
.L_x_9126:
[----:B------:R-:W-:Y:S01]  /*36e0*/  HFMA2 R12, -RZ, RZ, 0, 4.76837158203125e-07 ;  /* 0x00000008ff0c7431 */ /* 0x000fe200000001ff */
[----:B------:R-:W-:-:S04]  /*36f0*/  FMNMX.FTZ R0, R14, -3.40282346638528859812e+38, !PT ;  /* 0xff7fffff0e007809 */ /* 0x000fc80007810000 */
[----:B------:R-:W-:-:S07]  /*3700*/  MOV R13, R0 ;  /* 0x00000000000d7202 */ /* 0x000fce0000000f00 */
[----:B------:R-:W-:Y:S05]  /*3710*/  WARPSYNC.COLLECTIVE R15, `(.L_x_9127) ;  /* 0x000000000f087348 */ /* 0x000fea0003c00000 */
[----:B------:R0:W1:Y:S02]  /*3720*/  SHFL.BFLY P6, R14, R13, R12, R11 ;  /* 0x0c00000c0d0e7389 */ /* 0x00006400000c000b */
[----:B01----:R-:W-:Y:S05]  /*3730*/  ENDCOLLECTIVE ;  /* 0x000000000000791b */ /* 0x003fea0003800000 */
.L_x_9127:
[----:B------:R-:W-:Y:S02]  /*3740*/  MOV R12, 0x4 ;  /* 0x00000004000c7802 */ /* 0x000fe40000000f00 */
[----:B------:R-:W-:-:S05]  /*3750*/  FMNMX.FTZ R2, R0, R14, !PT ;  /* 0x0000000e00027209 */ /* 0x000fca0007810000 */
[----:B------:R-:W-:-:S07]  /*3760*/  IMAD.MOV.U32 R13, RZ, RZ, R2 ;  /* 0x000000ffff0d7224 */ /* 0x000fce00078e0002 */
[----:B------:R-:W-:Y:S05]  /*3770*/  WARPSYNC.COLLECTIVE R15, `(.L_x_9128) ;  /* 0x000000000f087348 */ /* 0x000fea0003c00000 */
[----:B------:R0:W1:Y:S02]  /*3780*/  SHFL.BFLY P6, R14, R13, R12, R11 ;  /* 0x0c00000c0d0e7389 */ /* 0x00006400000c000b */
[----:B01----:R-:W-:Y:S05]  /*3790*/  ENDCOLLECTIVE ;  /* 0x000000000000791b */ /* 0x003fea0003800000 */
.L_x_9128:
[----:B------:R-:W-:Y:S01]  /*37a0*/  IMAD.MOV.U32 R12, RZ, RZ, 0x2 ;  /* 0x00000002ff0c7424 */ /* 0x000fe200078e00ff */
[----:B------:R-:W-:-:S04]  /*37b0*/  FMNMX.FTZ R3, R2, R14, !PT ;  /* 0x0000000e02037209 */ /* 0x000fc80007810000 */
[----:B------:R-:W-:-:S07]  /*37c0*/  MOV R13, R3 ;  /* 0x00000003000d7202 */ /* 0x000fce0000000f00 */
[----:B------:R-:W-:Y:S05]  /*37d0*/  WARPSYNC.COLLECTIVE R15, `(.L_x_9129) ;  /* 0x000000000f087348 */ /* 0x000fea0003c00000 */
[----:B------:R0:W1:Y:S02]  /*37e0*/  SHFL.BFLY P6, R14, R13, R12, R11 ;  /* 0x0c00000c0d0e7389 */ /* 0x00006400000c000b */
[----:B01----:R-:W-:Y:S05]  /*37f0*/  ENDCOLLECTIVE ;  /* 0x000000000000791b */ /* 0x003fea0003800000 */
.L_x_9129:
[----:B------:R-:W-:Y:S01]  /*3800*/  HFMA2 R12, -RZ, RZ, 0, 5.9604644775390625e-08 ;  /* 0x00000001ff0c7431 */ /* 0x000fe200000001ff */
[----:B------:R-:W-:-:S04]  /*3810*/  FMNMX.FTZ R4, R3, R14, !PT ;  /* 0x0000000e03047209 */ /* 0x000fc80007810000 */
[----:B------:R-:W-:-:S07]  /*3820*/  MOV R13, R4 ;  /* 0x00000004000d7202 */ /* 0x000fce0000000f00 */
[----:B------:R-:W-:Y:S05]  /*3830*/  WARPSYNC.COLLECTIVE R15, `(.L_x_9130) ;  /* 0x000000000f087348 */ /* 0x000fea0003c00000 */
[----:B------:R0:W1:Y:S02]  /*3840*/  SHFL.BFLY P6, R14, R13, R12, R11 ;  /* 0x0c00000c0d0e7389 */ /* 0x00006400000c000b */
[----:B01----:R-:W-:Y:S05]  /*3850*/  ENDCOLLECTIVE ;  /* 0x000000000000791b */ /* 0x003fea0003800000 */
.L_x_9130:
[----:B------:R-:W-:Y:S05]  /*3860*/  BRA `(.L_x_9131) ;  /* 0xffffffd000b07947 */ /* 0x000fea000383ffff */
.L_x_9116:
[----:B-1----:R-:W-:Y:S01]  /*3870*/  IMAD.MOV.U32 R13, RZ, RZ, RZ ;  /* 0x000000ffff0d7224 */ /* 0x002fe200078e00ff */
[----:B------:R-:W-:Y:S01]  /*3880*/  MOV R12, 0x2 ;  /* 0x00000002000c7802 */ /* 0x000fe20000000f00 */
[----:B0-----:R-:W-:Y:S02]  /*3890*/  HFMA2 R11, -RZ, RZ, 0, 1.847743988037109375e-06 ;  /* 0x0000001fff0b7431 */ /* 0x001fe400000001ff */
[----:B------:R-:W-:-:S07]  /*38a0*/  IMAD.MOV.U32 R15, RZ, RZ, -0x1 ;  /* 0xffffffffff0f7424 */ /* 0x000fce00078e00ff */
[----:B------:R-:W-:Y:S05]  /*38b0*/  WARPSYNC.COLLECTIVE R15, `(.L_x_9132) ;  /* 0x000000000f087348 */ /* 0x000fea0003c00000 */
[----:B------:R0:W1:Y:S02]  /*38c0*/  SHFL.BFLY P6, R14, R13, R12, R11 ;  /* 0x0c00000c0d0e7389 */ /* 0x00006400000c000b */
[----:B01----:R-:W-:Y:S05]  /*38d0*/  ENDCOLLECTIVE ;  /* 0x000000000000791b */ /* 0x003fea0003800000 */
.L_x_9132:
[----:B------:R-:W-:Y:S02]  /*38e0*/  HFMA2 R12, -RZ, RZ, 0, 5.9604644775390625e-08 ;  /* 0x00000001ff0c7431 */ /* 0x000fe400000001ff */
[----:B------:R-:W-:-:S05]  /*38f0*/  FADD.FTZ R10, RZ, R14 ;  /* 0x0000000eff0a7221 */ /* 0x000fca0000010000 */
[----:B------:R-:W-:-:S07]  /*3900*/  MOV R13, R10 ;  /* 0x0000000a000d7202 */ /* 0x000fce0000000f00 */
[----:B------:R-:W-:Y:S05]  /*3910*/  WARPSYNC.COLLECTIVE R15, `(.L_x_9133) ;  /* 0x000000000f087348 */ /* 0x000fea0003c00000 */
[----:B------:R0:W1:Y:S02]  /*3920*/  SHFL.BFLY P6, R14, R13, R12, R11 ;  /* 0x0c00000c0d0e7389 */ /* 0x00006400000c000b */
[----:B01----:R-:W-:Y:S05]  /*3930*/  ENDCOLLECTIVE ;  /* 0x000000000000791b */ /* 0x003fea0003800000 */
.L_x_9133:
[----:B------:R-:W-:Y:S01]  /*3940*/  MOV R13, RZ ;  /* 0x000000ff000d7202 */ /* 0x000fe20000000f00 */
[----:B------:R-:W-:Y:S02]  /*3950*/  HFMA2 R12, -RZ, RZ, 0, 1.1920928955078125e-07 ;  /* 0x00000002ff0c7431 */ /* 0x000fe400000001ff */
[----:B------:R-:W-:-:S07]  /*3960*/  IMAD.MOV.U32 R31, RZ, RZ, R14 ;  /* 0x000000ffff1f7224 */ /* 0x000fce00078e000e */
[----:B------:R-:W-:Y:S05]  /*3970*/  WARPSYNC.COLLECTIVE R15, `(.L_x_9134) ;  /* 0x000000000f087348 */ /* 0x000fea0003c00000 */
[----:B------:R0:W1:Y:S02]  /*3980*/  SHFL.BFLY P6, R14, R13, R12, R11 ;  /* 0x0c00000c0d0e7389 */ /* 0x00006400000c000b */
[----:B01----:R-:W-:Y:S05]  /*3990*/  ENDCOLLECTIVE ;  /* 0x000000000000791b */ /* 0x003fea0003800000 */
.L_x_9134:
        /* <DEDUP_REMOVED lines=8> */
.L_x_9135:
[----:B------:R-:W-:Y:S01]  /*3a20*/  MOV R13, RZ ;  /* 0x000000ff000d7202 */ /* 0x000fe20000000f00 */
[----:B------:R-:W-:Y:S02]  /*3a30*/  HFMA2 R12, -RZ, RZ, 0, 1.1920928955078125e-07 ;  /* 0x00000002ff0c7431 */ /* 0x000fe400000001ff */
[----:B------:R-:W-:-:S07]  /*3a40*/  IMAD.MOV.U32 R30, RZ, RZ, R14 ;  /* 0x000000ffff1e7224 */ /* 0x000fce00078e000e */
[----:B------:R-:W-:Y:S05]  /*3a50*/  WARPSYNC.COLLECTIVE R15, `(.L_x_9136) ;  /* 0x000000000f087348 */ /* 0x000fea0003c00000 */
[----:B------:R0:W1:Y:S02]  /*3a60*/  SHFL.BFLY P6, R14, R13, R12, R11 ;  /* 0x0c00000c0d0e7389 */ /* 0x00006400000c000b */
[----:B01----:R-:W-:Y:S05]  /*3a70*/  ENDCOLLECTIVE ;  /* 0x000000000000791b */ /* 0x003fea0003800000 */
.L_x_9136:
[----:B------:R-:W-:Y:S01]  /*3a80*/  FADD.FTZ R30, R21, R30 ;  /* 0x0000001e151e7221 */ /* 0x000fe20000010000 */
[----:B------:R-:W-:Y:S01]  /*3a90*/  MOV R12, 0x1 ;  /* 0x00000001000c7802 */ /* 0x000fe20000000f00 */
[----:B------:R-:W-:-:S04]  /*3aa0*/  FADD.FTZ R9, RZ, R14 ;  /* 0x0000000eff097221 */ /* 0x000fc80000010000 */
[----:B------:R-:W-:-:S07]  /*3ab0*/  IMAD.MOV.U32 R13, RZ, RZ, R9 ;  /* 0x000000ffff0d7224 */ /* 0x000fce00078e0009 */
[----:B------:R-:W-:Y:S05]  /*3ac0*/  WARPSYNC.COLLECTIVE R15, `(.L_x_9137) ;  /* 0x000000000f087348 */ /* 0x000fea0003c00000 */
[----:B------:R0:W1:Y:S02]  /*3ad0*/  SHFL.BFLY P6, R14, R13, R12, R11 ;  /* 0x0c00000c0d0e7389 */ /* 0x00006400000c000b */
[----:B01----:R-:W-:Y:S05]  /*3ae0*/  ENDCOLLECTIVE ;  /* 0x000000000000791b */ /* 0x003fea0003800000 */
.L_x_9137:
[----:B------:R-:W-:Y:S02]  /*3af0*/  IMAD.MOV.U32 R13, RZ, RZ, RZ ;  /* 0x000000ffff0d7224 */ /* 0x000fe400078e00ff */
[----:B------:R-:W-:Y:S01]  /*3b00*/  HFMA2 R12, -RZ, RZ, 0, 1.1920928955078125e-07 ;  /* 0x00000002ff0c7431 */ /* 0x000fe200000001ff */
[----:B------:R-:W-:-:S07]  /*3b10*/  MOV R8, R14 ;  /* 0x0000000e00087202 */ /* 0x000fce0000000f00 */
[----:B------:R-:W-:Y:S05]  /*3b20*/  WARPSYNC.COLLECTIVE R15, `(.L_x_9138) ;  /* 0x000000000f087348 */ /* 0x000fea0003c00000 */
[----:B------:R0:W1:Y:S02]  /*3b30*/  SHFL.BFLY P6, R14, R13, R12, R11 ;  /* 0x0c00000c0d0e7389 */ /* 0x00006400000c000b */
[----:B01----:R-:W-:Y:S05]  /*3b40*/  ENDCOLLECTIVE ;  /* 0x000000000000791b */ /* 0x003fea0003800000 */
.L_x_9138:
        /* <DEDUP_REMOVED lines=8> */
.L_x_9139:
[----:B------:R-:W-:Y:S02]  /*3bd0*/  IMAD.MOV.U32 R13, RZ, RZ, RZ ;  /* 0x000000ffff0d7224 */ /* 0x000fe400078e00ff */
[----:B------:R-:W-:Y:S01]  /*3be0*/  HFMA2 R12, -RZ, RZ, 0, 1.1920928955078125e-07 ;  /* 0x00000002ff0c7431 */ /* 0x000fe200000001ff */
[----:B------:R-:W-:-:S07]  /*3bf0*/  MOV R6, R14 ;  /* 0x0000000e00067202 */ /* 0x000fce0000000f00 */
[----:B------:R-:W-:Y:S05]  /*3c00*/  WARPSYNC.COLLECTIVE R15, `(.L_x_9140) ;  /* 0x000000000f087348 */ /* 0x000fea0003c00000 */
[----:B------:R0:W1:Y:S02]  /*3c10*/  SHFL.BFLY P6, R14, R13, R12, R11 ;  /* 0x0c00000c0d0e7389 */ /* 0x00006400000c000b */
[----:B01----:R-:W-:Y:S05]  /*3c20*/  ENDCOLLECTIVE ;  /* 0x000000000000791b */ /* 0x003fea0003800000 */
.L_x_9140:
        /* <DEDUP_REMOVED lines=8> */
.L_x_9141:
[----:B------:R-:W-:Y:S02]  /*3cb0*/  IMAD.MOV.U32 R13, RZ, RZ, RZ ;  /* 0x000000ffff0d7224 */ /* 0x000fe400078e00ff */
[----:B------:R-:W-:Y:S01]  /*3cc0*/  HFMA2 R12, -RZ, RZ, 0, 1.1920928955078125e-07 ;  /* 0x00000002ff0c7431 */ /* 0x000fe200000001ff */
[----:B------:R-:W-:-:S07]  /*3cd0*/  MOV R4, R14 ;  /* 0x0000000e00047202 */ /* 0x000fce0000000f00 */
[----:B------:R-:W-:Y:S05]  /*3ce0*/  WARPSYNC.COLLECTIVE R15, `(.L_x_9142) ;  /* 0x000000000f087348 */ /* 0x000fea0003c00000 */
[----:B------:R0:W1:Y:S02]  /*3cf0*/  SHFL.BFLY P6, R14, R13, R12, R11 ;  /* 0x0c00000c0d0e7389 */ /* 0x00006400000c000b */
[----:B01----:R-:W-:Y:S05]  /*3d00*/  ENDCOLLECTIVE ;  /* 0x000000000000791b */ /* 0x003fea0003800000 */
.L_x_9142:
        /* <DEDUP_REMOVED lines=8> */
.L_x_9143:
[----:B------:R-:W-:Y:S02]  /*3d90*/  IMAD.MOV.U32 R13, RZ, RZ, RZ ;  /* 0x000000ffff0d7224 */ /* 0x000fe400078e00ff */
[----:B------:R-:W-:Y:S01]  /*3da0*/  HFMA2 R12, -RZ, RZ, 0, 1.1920928955078125e-07 ;  /* 0x00000002ff0c7431 */ /* 0x000fe200000001ff */
[----:B------:R-:W-:-:S07]  /*3db0*/  MOV R2, R14 ;  /* 0x0000000e00027202 */ /* 0x000fce0000000f00 */
[----:B------:R-:W-:Y:S05]  /*3dc0*/  WARPSYNC.COLLECTIVE R15, `(.L_x_9144) ;  /* 0x000000000f087348 */ /* 0x000fea0003c00000 */
[----:B------:R0:W1:Y:S02]  /*3dd0*/  SHFL.BFLY P6, R14, R13, R12, R11 ;  /* 0x0c00000c0d0e7389 */ /* 0x00006400000c000b */
[----:B01----:R-:W-:Y:S05]  /*3de0*/  ENDCOLLECTIVE ;  /* 0x000000000000791b */ /* 0x003fea0003800000 */
.L_x_9144:
        /* <DEDUP_REMOVED lines=8> */
.L_x_9145:
[----:B------:R-:W-:Y:S02]  /*3e70*/  IMAD.MOV.U32 R13, RZ, RZ, RZ ;  /* 0x000000ffff0d7224 */ /* 0x000fe400078e00ff */
[----:B------:R-:W-:Y:S01]  /*3e80*/  HFMA2 R12, -RZ, RZ, 0, 1.1920928955078125e-07 ;  /* 0x00000002ff0c7431 */ /* 0x000fe200000001ff */
[----:B------:R-:W-:-:S07]  /*3e90*/  MOV R21, R14 ;  /* 0x0000000e00157202 */ /* 0x000fce0000000f00 */
[----:B------:R-:W-:Y:S05]  /*3ea0*/  WARPSYNC.COLLECTIVE R15, `(.L_x_9146) ;  /* 0x000000000f087348 */ /* 0x000fea0003c00000 */
[----:B------:R0:W1:Y:S02]  /*3eb0*/  SHFL.BFLY P6, R14, R13, R12, R11 ;  /* 0x0c00000c0d0e7389 */ /* 0x00006400000c000b */
[----:B01----:R-:W-:Y:S05]  /*3ec0*/  ENDCOLLECTIVE ;  /* 0x000000000000791b */ /* 0x003fea0003800000 */
.L_x_9146:
        /* <DEDUP_REMOVED lines=8> */
.L_x_9147:
[----:B------:R-:W-:Y:S02]  /*3f50*/  IMAD.MOV.U32 R13, RZ, RZ, RZ ;  /* 0x000000ffff0d7224 */ /* 0x000fe400078e00ff */
[----:B------:R-:W-:Y:S01]  /*3f60*/  HFMA2 R12, -RZ, RZ, 0, 1.1920928955078125e-07 ;  /* 0x00000002ff0c7431 */ /* 0x000fe200000001ff */
[----:B------:R-:W-:-:S07]  /*3f70*/  MOV R23, R14 ;  /* 0x0000000e00177202 */ /* 0x000fce0000000f00 */
[----:B------:R-:W-:Y:S05]  /*3f80*/  WARPSYNC.COLLECTIVE R15, `(.L_x_9148) ;  /* 0x000000000f087348 */ /* 0x000fea0003c00000 */
[----:B------:R0:W1:Y:S02]  /*3f90*/  SHFL.BFLY P6, R14, R13, R12, R11 ;  /* 0x0c00000c0d0e7389 */ /* 0x00006400000c000b */
[----:B01----:R-:W-:Y:S05]  /*3fa0*/  ENDCOLLECTIVE ;  /* 0x000000000000791b */ /* 0x003fea0003800000 */
.L_x_9148:
        /* <DEDUP_REMOVED lines=8> */
.L_x_9149:
[----:B------:R-:W-:Y:S02]  /*4030*/  IMAD.MOV.U32 R13, RZ, RZ, RZ ;  /* 0x000000ffff0d7224 */ /* 0x000fe400078e00ff */
[----:B------:R-:W-:Y:S01]  /*4040*/  HFMA2 R12, -RZ, RZ, 0, 1.1920928955078125e-07 ;  /* 0x00000002ff0c7431 */ /* 0x000fe200000001ff */
[----:B------:R-:W-:-:S07]  /*4050*/  MOV R25, R14 ;  /* 0x0000000e00197202 */ /* 0x000fce0000000f00 */
[----:B------:R-:W-:Y:S05]  /*4060*/  WARPSYNC.COLLECTIVE R15, `(.L_x_9150) ;  /* 0x000000000f087348 */ /* 0x000fea0003c00000 */
[----:B------:R0:W1:Y:S02]  /*4070*/  SHFL.BFLY P6, R14, R13, R12, R11 ;  /* 0x0c00000c0d0e7389 */ /* 0x00006400000c000b */
[----:B01----:R-:W-:Y:S05]  /*4080*/  ENDCOLLECTIVE ;  /* 0x000000000000791b */ /* 0x003fea0003800000 */
.L_x_9150:
        /* <DEDUP_REMOVED lines=8> */
.L_x_9151:
[----:B------:R-:W-:Y:S02]  /*4110*/  IMAD.MOV.U32 R13, RZ, RZ, RZ ;  /* 0x000000ffff0d7224 */ /* 0x000fe400078e00ff */
[----:B------:R-:W-:Y:S01]  /*4120*/  HFMA2 R12, -RZ, RZ, 0, 1.1920928955078125e-07 ;  /* 0x00000002ff0c7431 */ /* 0x000fe200000001ff */
[----:B------:R-:W-:-:S07]  /*4130*/  MOV R27, R14 ;  /* 0x0000000e001b7202 */ /* 0x000fce0000000f00 */
[----:B------:R-:W-:Y:S05]  /*4140*/  WARPSYNC.COLLECTIVE R15, `(.L_x_9152) ;  /* 0x000000000f087348 */ /* 0x000fea0003c00000 */
[----:B------:R0:W1:Y:S02]  /*4150*/  SHFL.BFLY P6, R14, R13, R12, R11 ;  /* 0x0c00000c0d0e7389 */ /* 0x00006400000c000b */
[----:B01----:R-:W-:Y:S05]  /*4160*/  ENDCOLLECTIVE ;  /* 0x000000000000791b */ /* 0x003fea0003800000 */
.L_x_9152:
[----:B------:R-:W-:Y:S01]  /*4170*/  FADD.FTZ R24, R24, R27 ;  /* 0x0000001b18187221 */ /* 0x000fe20000010000 */
[----:B------:R-:W-:Y:S02]  /*4180*/  IMAD.MOV.U32 R12, RZ, RZ, 0x1 ;  /* 0x00000001ff0c7424 */ /* 0x000fe400078e00ff */
[----:B------:R-:W-:-:S05]  /*4190*/  FADD.FTZ R26, RZ, R14 ;  /* 0x0000000eff1a7221 */ /* 0x000fca0000010000 */
[----:B------:R-:W-:-:S07]  /*41a0*/  MOV R13, R26 ;  /* 0x0000001a000d7202 */ /* 0x000fce0000000f00 */
[----:B------:R-:W-:Y:S05]  /*41b0*/  WARPSYNC.COLLECTIVE R15, `(.L_x_9153) ;  /* 0x000000000f087348 */ /* 0x000fea0003c00000 */
[----:B------:R0:W1:Y:S02]  /*41c0*/  SHFL.BFLY P6, R14, R13, R12, R11 ;  /* 0x0c00000c0d0e7389 */ /* 0x00006400000c000b */
[----:B01----:R-:W-:Y:S05]  /*41d0*/  ENDCOLLECTIVE ;  /* 0x000000000000791b */ /* 0x003fea0003800000 */
.L_x_9153:
[----:B------:R-:W-:Y:S02]  /*41e0*/  HFMA2 R13, -RZ, RZ, 0, 0 ;  /* 0x00000000ff0d7431 */ /* 0x000fe400000001ff */
[----:B------:R-:W-:Y:S01]  /*41f0*/  IMAD.MOV.U32 R12, RZ, RZ, 0x2 ;  /* 0x00000002ff0c7424 */ /* 0x000fe200078e00ff */
[----:B------:R-:W-:-:S07]  /*4200*/  MOV R29, R14 ;  /* 0x0000000e001d7202 */ /* 0x000fce0000000f00 */
[----:B------:R-:W-:Y:S05]  /*4210*/  WARPSYNC.COLLECTIVE R15, `(.L_x_9154) ;  /* 0x000000000f087348 */ /* 0x000fea0003c00000 */
[----:B------:R0:W1:Y:S02]  /*4220*/  SHFL.BFLY P6, R14, R13, R12, R11 ;  /* 0x0c00000c0d0e7389 */ /* 0x00006400000c000b */
[----:B01----:R-:W-:Y:S05]  /*4230*/  ENDCOLLECTIVE ;  /* 0x000000000000791b */ /* 0x003fea0003800000 */
.L_x_9154:
[----:B------:R-:W-:Y:S01]  /*4240*/  FADD.FTZ R26, R26, R29 ;  /* 0x0000001d1a1a7221 */ /* 0x000fe20000010000 */
[----:B------:R-:W-:Y:S02]  /*4250*/  HFMA2 R12, -RZ, RZ, 0, 5.9604644775390625e-08 ;  /* 0x00000001ff0c7431 */ /* 0x000fe400000001ff */
[----:B------:R-:W-:-:S05]  /*4260*/  FADD.FTZ R9, RZ, R14 ;  /* 0x0000000eff097221 */ /* 0x000fca0000010000 */
[----:B------:R-:W-:-:S07]  /*4270*/  MOV R13, R9 ;  /* 0x00000009000d7202 */ /* 0x000fce0000000f00 */
[----:B------:R-:W-:Y:S05]  /*4280*/  WARPSYNC.COLLECTIVE R15, `(.L_x_9155) ;  /* 0x000000000f087348 */ /* 0x000fea0003c00000 */
[----:B------:R0:W1:Y:S02]  /*4290*/  SHFL.BFLY P6, R14, R13, R12, R11 ;  /* 0x0c00000c0d0e7389 */ /* 0x00006400000c000b */
[----:B01----:R-:W-:Y:S05]  /*42a0*/  ENDCOLLECTIVE ;  /* 0x000000000000791b */ /* 0x003fea0003800000 */
.L_x_9155:
[----:B------:R-:W-:Y:S05]  /*42b0*/  BRA `(.L_x_9156) ;  /* 0xffffffe800647947 */ /* 0x000fea000383ffff */
.L_x_9157:
        /* <DEDUP_REMOVED lines=12> */
.L_x_25748:


//--------------------- .text._ZN4vllm25paged_attention_v1_kernelI13__nv_bfloat16hLi80ELi32ELi128ELNS_18Fp8KVCacheDataTypeE1ELb1EEEvPT_PKS3_PKT0_S9_ifPKiSB_iPKfiiiSD_SD_iiiii --------------------------
	.section	.text._ZN4vllm25paged_attention_v1_kernelI13__nv_bfloat16hLi80ELi32ELi128ELNS_18Fp8KVCacheDataTypeE1ELb1EEEvPT_PKS3_PKT0_S9_ifPKiSB_iPKfiiiSD_SD_iiiii,"ax",@progbits
	.align	128
        .global         _ZN4vllm25paged_attention_v1_kernelI13__nv_bfloat16hLi80ELi32ELi128ELNS_18Fp8KVCacheDataTypeE1ELb1EEEvPT_PKS3_PKT0_S9_ifPKiSB_iPKfiiiSD_SD_iiiii
        .type           _ZN4vllm25paged_attention_v1_kernelI13__nv_bfloat16hLi80ELi32ELi128ELNS_18Fp8KVCacheDataTypeE1ELb1EEEvPT_PKS3_PKT0_S9_ifPKiSB_iPKfiiiSD_SD_iiiii,@function
        .size           _ZN4vllm25paged_attention_v1_kernelI13__nv_bfloat16hLi80ELi32ELi128ELNS_18Fp8KVCacheDataTypeE1ELb1EEEvPT_PKS3_PKT0_S9_ifPKiSB_iPKfiiiSD_SD_iiiii,(.L_x_25749 - _ZN4vllm25paged_attention_v1_kernelI13__nv_bfloat16hLi80ELi32ELi128ELNS_18Fp8KVCacheDataTypeE1ELb1EEEvPT_PKS3_PKT0_S9_ifPKiSB_iPKfiiiSD_SD_iiiii)
        .other          _ZN4vllm25paged_attention_v1_kernelI13__nv_bfloat16hLi80ELi32ELi128ELNS_18Fp8KVCacheDataTypeE1ELb1EEEvPT_PKS3_PKT0_S9_ifPKiSB_iPKfiiiSD_SD_iiiii,@"STO_CUDA_ENTRY STV_DEFAULT"
_ZN4vllm25paged_attention_v1_kernelI13__nv_bfloat16hLi80ELi32ELi128ELNS_18Fp8KVCacheDataTypeE1ELb1EEEvPT_PKS3_PKT0_S9_ifPKiSB_iPKfiiiSD_SD_iiiii:
.text._ZN4vllm25paged_attention_v1_kernelI13__nv_bfloat16hLi80ELi32ELi128ELNS_18Fp8KVCacheDataTypeE1ELb1EEEvPT_PKS3_PKT0_S9_ifPKiSB_iPKfiiiSD_SD_iiiii:
        /* <DEDUP_REMOVED lines=105> */
.L_x_9158:
        /* <DEDUP_REMOVED lines=25> */
.L_x_9162:
        /* <DEDUP_REMOVED lines=36> */
.L_x_9160:
[----:B------:R-:W-:Y:S05]  /*0a60*/  BSYNC.RECONVERGENT B6 ;  /* 0x0000000000067941 */ /* 0x000fea0003800200 */
.L_x_9159:
        /* <DEDUP_REMOVED lines=12> */
.L_x_9203:
        /* <DEDUP_REMOVED lines=39> */
.L_x_9168:
        /* <DEDUP_REMOVED lines=11> */
.L_x_9167:
[----:B------:R-:W-:Y:S05]  /*0e50*/  BSYNC.RECONVERGENT B1 ;  /* 0x0000000000017941 */ /* 0x000fea0003800200 */
.L_x_9166:
        /* <DEDUP_REMOVED lines=12> */
.L_x_9171:
        /* <DEDUP_REMOVED lines=100> */
.L_x_9170:
[----:B------:R-:W-:Y:S05]  /*1560*/  BSYNC.RECONVERGENT B1 ;  /* 0x0000000000017941 */ /* 0x000fea0003800200 */
.L_x_9169:
        /* <DEDUP_REMOVED lines=55> */
.L_x_9173:
[----:B------:R-:W-:Y:S05]  /*18e0*/  BSYNC.RECONVERGENT B1 ;  /* 0x0000000000017941 */ /* 0x000fea0003800200 */
.L_x_9172:
        /* <DEDUP_REMOVED lines=26> */
.L_x_9165:
[----:B------:R-:W-:Y:S05]  /*1a90*/  BSYNC.RECONVERGENT B0 ;  /* 0x0000000000007941 */ /* 0x000fea0003800200 */
.L_x_9164:
        /* <DEDUP_REMOVED lines=39> */
.L_x_9178:
[----:B------:R-:W0:Y:S01]  /*1d10*/  LDS R15, [R12] ;  /* 0x000000000c0f7984 */ /* 0x000e220000000800 */
[----:B------:R-:W-:-:S05]  /*1d20*/  VIADD R13, R13, 0x1 ;  /* 0x000000010d0d7836 */ /* 0x000fca0000000000 */
[----:B------:R-:W-:Y:S01]  /*1d30*/  ISETP.NE.AND P0, PT, R13, RZ, PT ;  /* 0x000000ff0d00720c */ /* 0x000fe20003f05270 */
[----:B0-----:R-:W-:-:S05]  /*1d40*/  FMUL.FTZ R15, R15, R2 ;  /* 0x000000020f0f7220 */ /* 0x001fca0000410000 */
[----:B------:R0:W-:Y:S02]  /*1d50*/  STS [R12], R15 ;  /* 0x0000000f0c007388 */ /* 0x0001e40000000800 */
[----:B0-----:R-:W-:-:S05]  /*1d60*/  IADD3 R12, PT, PT, R12, 0x200, RZ ;  /* 0x000002000c0c7810 */ /* 0x001fca0007ffe0ff */
[----:B------:R-:W-:Y:S05]  /*1d70*/  @P0 BRA `(.L_x_9178) ;  /* 0xfffffffc00e40947 */ /* 0x000fea000383ffff */
.L_x_9177:
[----:B------:R-:W-:Y:S05]  /*1d80*/  BSYNC.RECONVERGENT B1 ;  /* 0x0000000000017941 */ /* 0x000fea0003800200 */
.L_x_9176:
        /* <DEDUP_REMOVED lines=12> */
.L_x_9181:
        /* <DEDUP_REMOVED lines=52> */
.L_x_9180:
[----:B------:R-:W-:Y:S05]  /*2190*/  BSYNC.RECONVERGENT B1 ;  /* 0x0000000000017941 */ /* 0x000fea0003800200 */
.L_x_9179:
        /* <DEDUP_REMOVED lines=31> */
.L_x_9183:
[----:B------:R-:W-:Y:S05]  /*2390*/  BSYNC.RECONVERGENT B1 ;  /* 0x0000000000017941 */ /* 0x000fea0003800200 */
.L_x_9182:
        /* <DEDUP_REMOVED lines=14> */
.L_x_9175:
[----:B------:R-:W-:Y:S05]  /*2480*/  BSYNC.RECONVERGENT B0 ;  /* 0x0000000000007941 */ /* 0x000fea0003800200 */
.L_x_9174:
        /* <DEDUP_REMOVED lines=29> */
.L_x_9187:
        /* <DEDUP_REMOVED lines=34> */
.L_x_9186:
        /* <DEDUP_REMOVED lines=16> */
.L_x_9185:
[----:B------:R-:W-:Y:S05]  /*2980*/  BSYNC.RECONVERGENT B6 ;  /* 0x0000000000067941 */ /* 0x000fea0003800200 */
.L_x_9184:
        /* <DEDUP_REMOVED lines=41> */
.L_x_9224:
        /* <DEDUP_REMOVED lines=31> */
.L_x_9190:
[----:B------:R-:W-:Y:S05]  /*2e10*/  BSYNC.RECONVERGENT B0 ;  /* 0x0000000000007941 */ /* 0x000fea0003800200 */
.L_x_9189:
        /* <DEDUP_REMOVED lines=23> */
.L_x_9192:
[----:B------:R-:W-:Y:S05]  /*2f90*/  BSYNC.RECONVERGENT B0 ;  /* 0x0000000000007941 */ /* 0x000fea0003800200 */
.L_x_9191:
        /* <DEDUP_REMOVED lines=13> */
.L_x_9194:
[----:B------:R-:W-:Y:S05]  /*3070*/  BSYNC.RECONVERGENT B0 ;  /* 0x0000000000007941 */ /* 0x000fea0003800200 */
.L_x_9193:
        /* <DEDUP_REMOVED lines=23> */
.L_x_9196:
[----:B------:R-:W-:Y:S05]  /*31f0*/  BSYNC.RECONVERGENT B0 ;  /* 0x0000000000007941 */ /* 0x000fea0003800200 */
.L_x_9195:
        /* <DEDUP_REMOVED lines=36> */
.L_x_9161:
        /* <DEDUP_REMOVED lines=16> */
.L_x_9197:
[----:B------:R-:W-:Y:S05]  /*3540*/  EXIT ;  /* 0x000000000000794d */ /* 0x000fea0003800000 */
.L_x_9163:
[----:B------:R-:W-:Y:S02]  /*3550*/  IMAD.MOV.U32 R12, RZ, RZ, 0x10 ;  /* 0x00000010ff0c7424 */ /* 0x000fe400078e00ff */
[----:B------:R-:W-:Y:S01]  /*3560*/  HFMA2 R11, -RZ, RZ, 0, 1.847743988037109375e-06 ;  /* 0x0000001fff0b7431 */ /* 0x000fe200000001ff */
[----:B------:R-:W-:-:S07]  /*3570*/  MOV R15, 0xffffffff ;  /* 0xffffffff000f7802 */ /* 0x000fce0000000f00 */
[----:B------:R-:W-:Y:S05]  /*3580*/  WARPSYNC.COLLECTIVE R15, `(.L_x_9198) ;  /* 0x000000000f087348 */ /* 0x000fea0003c00000 */
[----:B------:R0:W1:Y:S02]  /*3590*/  SHFL.BFLY P6, R14, R13, R12, R11 ;  /* 0x0c00000c0d0e7389 */ /* 0x00006400000c000b */
[----:B01----:R-:W-:Y:S05]  /*35a0*/  ENDCOLLECTIVE ;  /* 0x000000000000791b */ /* 0x003fea0003800000 */
.L_x_9198:
[----:B------:R-:W-:Y:S01]  /*35b0*/  HFMA2 R12, -RZ, RZ, 0, 4.76837158203125e-07 ;  /* 0x00000008ff0c7431 */ /* 0x000fe200000001ff */
[----:B------:R-:W-:-:S05]  /*35c0*/  FMNMX.FTZ R0, R14, -3.40282346638528859812e+38, !PT ;  /* 0xff7fffff0e007809 */ /* 0x000fca0007810000 */
[----:B------:R-:W-:-:S07]  /*35d0*/  IMAD.MOV.U32 R13, RZ, RZ, R0 ;  /* 0x000000ffff0d7224 */ /* 0x000fce00078e0000 */
[----:B------:R-:W-:Y:S05]  /*35e0*/  WARPSYNC.COLLECTIVE R15, `(.L_x_9199) ;  /* 0x000000000f087348 */ /* 0x000fea0003c00000 */
[----:B------:R0:W1:Y:S02]  /*35f0*/  SHFL.BFLY P6, R14, R13, R12, R11 ;  /* 0x0c00000c0d0e7389 */ /* 0x00006400000c000b */
[----:B01----:R-:W-:Y:S05]  /*3600*/  ENDCOLLECTIVE ;  /* 0x000000000000791b */ /* 0x003fea0003800000 */
.L_x_9199:
[----:B------:R-:W-:Y:S01]  /*3610*/  IMAD.MOV.U32 R12, RZ, RZ, 0x4 ;  /* 0x00000004ff0c7424 */ /* 0x000fe200078e00ff */
[----:B------:R-:W-:-:S04]  /*3620*/  FMNMX.FTZ R2, R0, R14, !PT ;  /* 0x0000000e00027209 */ /* 0x000fc80007810000 */
[----:B------:R-:W-:-:S07]  /*3630*/  MOV R13, R2 ;  /* 0x00000002000d7202 */ /* 0x000fce0000000f00 */
[----:B------:R-:W-:Y:S05]  /*3640*/  WARPSYNC.COLLECTIVE R15, `(.L_x_9200) ;  /* 0x000000000f087348 */ /* 0x000fea0003c00000 */
[----:B------:R0:W1:Y:S02]  /*3650*/  SHFL.BFLY P6, R14, R13, R12, R11 ;  /* 0x0c00000c0d0e7389 */ /* 0x00006400000c000b */
[----:B01----:R-:W-:Y:S05]  /*3660*/  ENDCOLLECTIVE ;  /* 0x000000000000791b */ /* 0x003fea0003800000 */
.L_x_9200:
[----:B------:R-:W-:Y:S01]  /*3670*/  HFMA2 R12, -RZ, RZ, 0, 1.1920928955078125e-07 ;  /* 0x00000002ff0c7431 */ /* 0x000fe200000001ff */
[----:B------:R-:W-:-:S04]  /*3680*/  FMNMX.FTZ R3, R2, R14, !PT ;  /* 0x0000000e02037209 */ /* 0x000fc80007810000 */
[----:B------:R-:W-:-:S07]  /*3690*/  MOV R13, R3 ;  /* 0x00000003000d7202 */ /* 0x000fce0000000f00 */
[----:B------:R-:W-:Y:S05]  /*36a0*/  WARPSYNC.COLLECTIVE R15, `(.L_x_9201) ;  /* 0x000000000f087348 */ /* 0x000fea0003c00000 */
[----:B------:R0:W1:Y:S02]  /*36b0*/  SHFL.BFLY P6, R14, R13, R12, R11 ;  /* 0x0c00000c0d0e7389 */ /* 0x00006400000c000b */
[----:B01----:R-:W-:Y:S05]  /*36c0*/  ENDCOLLECTIVE ;  /* 0x000000000000791b */ /* 0x003fea0003800000 */
.L_x_9201:
[----:B------:R-:W-:Y:S02]  /*36d0*/  MOV R12, 0x1 ;  /* 0x00000001000c7802 */ /* 0x000fe40000000f00 */
[----:B------:R-:W-:-:S05]  /*36e0*/  FMNMX.FTZ R4, R3, R14, !PT ;  /* 0x0000000e03047209 */ /* 0x000fca0007810000 */
[----:B------:R-:W-:-:S07]  /*36f0*/  IMAD.MOV.U32 R13, RZ, RZ, R4 ;  /* 0x000000ffff0d7224 */ /* 0x000fce00078e0004 */
[----:B------:R-:W-:Y:S05]  /*3700*/  WARPSYNC.COLLECTIVE R15, `(.L_x_9202) ;  /* 0x000000000f087348 */ /* 0x000fea0003c00000 */
[----:B------:R0:W1:Y:S02]  /*3710*/  SHFL.BFLY P6, R14, R13, R12, R11 ;  /* 0x0c00000c0d0e7389 */ /* 0x00006400000c000b */
[----:B01----:R-:W-:Y:S05]  /*3720*/  ENDCOLLECTIVE ;  /* 0x000000000000791b */ /* 0x003fea0003800000 */
.L_x_9202:
[----:B------:R-:W-:Y:S05]  /*3730*/  BRA `(.L_x_9203) ;  /* 0xffffffd000fc7947 */ /* 0x000fea000383ffff */
.L_x_9188:
[----:B-1----:R-:W-:Y:S02]  /*3740*/  HFMA2 R13, -RZ, RZ, 0, 0 ;  /* 0x00000000ff0d7431 */ /* 0x002fe400000001ff */
[----:B------:R-:W-:Y:S01]  /*3750*/  IMAD.MOV.U32 R12, RZ, RZ, 0x2 ;  /* 0x00000002ff0c7424 */ /* 0x000fe200078e00ff */
[----:B0-----:R-:W-:Y:S02]  /*3760*/  MOV R11, 0x1f ;  /* 0x0000001f000b7802 */ /* 0x001fe40000000f00 */
[----:B------:R-:W-:-:S07]  /*3770*/  MOV R15, 0xffffffff ;  /* 0xffffffff000f7802 */ /* 0x000fce0000000f00 */
[----:B------:R-:W-:Y:S05]  /*3780*/  WARPSYNC.COLLECTIVE R15, `(.L_x_9204) ;  /* 0x000000000f087348 */ /* 0x000fea0003c00000 */
[----:B------:R0:W1:Y:S02]  /*3790*/  SHFL.BFLY P6, R14, R13, R12, R11 ;  /* 0x0c00000c0d0e7389 */ /* 0x00006400000c000b */
[----:B01----:R-:W-:Y:S05]  /*37a0*/  ENDCOLLECTIVE ;  /* 0x000000000000791b */ /* 0x003fea0003800000 */
.L_x_9204:
[----:B------:R-:W-:Y:S02]  /*37b0*/  HFMA2 R12, -RZ, RZ, 0, 5.9604644775390625e-08 ;  /* 0x00000001ff0c7431 */ /* 0x000fe400000001ff */
[----:B------:R-:W-:-:S04]  /*37c0*/  IMAD.MOV.U32 R29, RZ, RZ, R14 ;  /* 0x000000ffff1d7224 */ /* 0x000fc800078e000e */
[----:B------:R-:W-:-:S05]  /*37d0*/  FADD.FTZ R29, RZ, R29 ;  /* 0x0000001dff1d7221 */ /* 0x000fca0000010000 */
[----:B------:R-:W-:-:S07]  /*37e0*/  MOV R13, R29 ;  /* 0x0000001d000d7202 */ /* 0x000fce0000000f00 */
[----:B------:R-:W-:Y:S05]  /*37f0*/  WARPSYNC.COLLECTIVE R15, `(.L_x_9205) ;  /* 0x000000000f087348 */ /* 0x000fea0003c00000 */
[----:B------:R0:W1:Y:S02]  /*3800*/  SHFL.BFLY P6, R14, R13, R12, R11 ;  /* 0x0c00000c0d0e7389 */ /* 0x00006400000c000b */
[----:B01----:R-:W-:Y:S05]  /*3810*/  ENDCOLLECTIVE ;  /* 0x000000000000791b */ /* 0x003fea0003800000 */
.L_x_9205:
[----:B------:R-:W-:Y:S01]  /*3820*/  MOV R13, RZ ;  /* 0x000000ff000d7202 */ /* 0x000fe20000000f00 */
[----:B------:R-:W-:Y:S02]  /*3830*/  HFMA2 R12, -RZ, RZ, 0, 1.1920928955078125e-07 ;  /* 0x00000002ff0c7431 */ /* 0x000fe400000001ff */
[----:B------:R-:W-:-:S07]  /*3840*/  IMAD.MOV.U32 R26, RZ, RZ, R14 ;  /* 0x000000ffff1a7224 */ /* 0x000fce00078e000e */
[----:B------:R-:W-:Y:S05]  /*3850*/  WARPSYNC.COLLECTIVE R15, `(.L_x_9206) ;  /* 0x000000000f087348 */ /* 0x000fea0003c00000 */
[----:B------:R0:W1:Y:S02]  /*3860*/  SHFL.BFLY P6, R14, R13, R12, R11 ;  /* 0x0c00000c0d0e7389 */ /* 0x00006400000c000b */
[----:B01----:R-:W-:Y:S05]  /*3870*/  ENDCOLLECTIVE ;  /* 0x000000000000791b */ /* 0x003fea0003800000 */
.L_x_9206:
        /* <DEDUP_REMOVED lines=8> */
.L_x_9207:
[----:B------:R-:W-:Y:S01]  /*3900*/  MOV R13, RZ ;  /* 0x000000ff000d7202 */ /* 0x000fe20000000f00 */
[----:B------:R-:W-:Y:S02]  /*3910*/  HFMA2 R12, -RZ, RZ, 0, 1.1920928955078125e-07 ;  /* 0x00000002ff0c7431 */ /* 0x000fe400000001ff */
[----:B------:R-:W-:-:S07]  /*3920*/  IMAD.MOV.U32 R24, RZ, RZ, R14 ;  /* 0x000000ffff187224 */ /* 0x000fce00078e000e */
[----:B------:R-:W-:Y:S05]  /*3930*/  WARPSYNC.COLLECTIVE R15, `(.L_x_9208) ;  /* 0x000000000f087348 */ /* 0x000fea0003c00000 */
[----:B------:R0:W1:Y:S02]  /*3940*/  SHFL.BFLY P6, R14, R13, R12, R11 ;  /* 0x0c00000c0d0e7389 */ /* 0x00006400000c000b */
[----:B01----:R-:W-:Y:S05]  /*3950*/  ENDCOLLECTIVE ;  /* 0x000000000000791b */ /* 0x003fea0003800000 */
.L_x_9208:
        /* <DEDUP_REMOVED lines=8> */
.L_x_9209:
[----:B------:R-:W-:Y:S01]  /*39e0*/  MOV R13, RZ ;  /* 0x000000ff000d7202 */ /* 0x000fe20000000f00 */
[----:B------:R-:W-:Y:S02]  /*39f0*/  HFMA2 R12, -RZ, RZ, 0, 1.1920928955078125e-07 ;  /* 0x00000002ff0c7431 */ /* 0x000fe400000001ff */
[----:B------:R-:W-:-:S07]  /*3a00*/  IMAD.MOV.U32 R20, RZ, RZ, R14 ;  /* 0x000000ffff147224 */ /* 0x000fce00078e000e */
[----:B------:R-:W-:Y:S05]  /*3a10*/  WARPSYNC.COLLECTIVE R15, `(.L_x_9210) ;  /* 0x000000000f087348 */ /* 0x000fea0003c00000 */
[----:B------:R0:W1:Y:S02]  /*3a20*/  SHFL.BFLY P6, R14, R13, R12, R11 ;  /* 0x0c00000c0d0e7389 */ /* 0x00006400000c000b */
[----:B01----:R-:W-:Y:S05]  /*3a30*/  ENDCOLLECTIVE ;  /* 0x000000000000791b */ /* 0x003fea0003800000 */
.L_x_9210:
        /* <DEDUP_REMOVED lines=8> */
.L_x_9211:
[----:B------:R-:W-:Y:S01]  /*3ac0*/  MOV R13, RZ ;  /* 0x000000ff000d7202 */ /* 0x000fe20000000f00 */
[----:B------:R-:W-:Y:S02]  /*3ad0*/  HFMA2 R12, -RZ, RZ, 0, 1.1920928955078125e-07 ;  /* 0x00000002ff0c7431 */ /* 0x000fe400000001ff */
[----:B------:R-:W-:-:S07]  /*3ae0*/  IMAD.MOV.U32 R10, RZ, RZ, R14 ;  /* 0x000000ffff0a7224 */ /* 0x000fce00078e000e */
[----:B------:R-:W-:Y:S05]  /*3af0*/  WARPSYNC.COLLECTIVE R15, `(.L_x_9212) ;  /* 0x000000000f087348 */ /* 0x000fea0003c00000 */
[----:B------:R0:W1:Y:S02]  /*3b00*/  SHFL.BFLY P6, R14, R13, R12, R11 ;  /* 0x0c00000c0d0e7389 */ /* 0x00006400000c000b */
[----:B01----:R-:W-:Y:S05]  /*3b10*/  ENDCOLLECTIVE ;  /* 0x000000000000791b */ /* 0x003fea0003800000 */
.L_x_9212:
        /* <DEDUP_REMOVED lines=8> */
.L_x_9213:
[----:B------:R-:W-:Y:S01]  /*3ba0*/  MOV R13, RZ ;  /* 0x000000ff000d7202 */ /* 0x000fe20000000f00 */
[----:B------:R-:W-:Y:S02]  /*3bb0*/  HFMA2 R12, -RZ, RZ, 0, 1.1920928955078125e-07 ;  /* 0x00000002ff0c7431 */ /* 0x000fe400000001ff */
[----:B------:R-:W-:-:S07]  /*3bc0*/  IMAD.MOV.U32 R8, RZ, RZ, R14 ;  /* 0x000000ffff087224 */ /* 0x000fce00078e000e */
[----:B------:R-:W-:Y:S05]  /*3bd0*/  WARPSYNC.COLLECTIVE R15, `(.L_x_9214) ;  /* 0x000000000f087348 */ /* 0x000fea0003c00000 */
[----:B------:R0:W1:Y:S02]  /*3be0*/  SHFL.BFLY P6, R14, R13, R12, R11 ;  /* 0x0c00000c0d0e7389 */ /* 0x00006400000c000b */
[----:B01----:R-:W-:Y:S05]  /*3bf0*/  ENDCOLLECTIVE ;  /* 0x000000000000791b */ /* 0x003fea0003800000 */
.L_x_9214:
        /* <DEDUP_REMOVED lines=8> */
.L_x_9215:
[----:B------:R-:W-:Y:S01]  /*3c80*/  MOV R13, RZ ;  /* 0x000000ff000d7202 */ /* 0x000fe20000000f00 */
[----:B------:R-:W-:Y:S02]  /*3c90*/  HFMA2 R12, -RZ, RZ, 0, 1.1920928955078125e-07 ;  /* 0x00000002ff0c7431 */ /* 0x000fe400000001ff */
[----:B------:R-:W-:-:S07]  /*3ca0*/  IMAD.MOV.U32 R6, RZ, RZ, R14 ;  /* 0x000000ffff067224 */ /* 0x000fce00078e000e */
[----:B------:R-:W-:Y:S05]  /*3cb0*/  WARPSYNC.COLLECTIVE R15, `(.L_x_9216) ;  /* 0x000000000f087348 */ /* 0x000fea0003c00000 */
[----:B------:R0:W1:Y:S02]  /*3cc0*/  SHFL.BFLY P6, R14, R13, R12, R11 ;  /* 0x0c00000c0d0e7389 */ /* 0x00006400000c000b */
[----:B01----:R-:W-:Y:S05]  /*3cd0*/  ENDCOLLECTIVE ;  /* 0x000000000000791b */ /* 0x003fea0003800000 */
.L_x_9216:
        /* <DEDUP_REMOVED lines=8> */
.L_x_9217:
[----:B------:R-:W-:Y:S01]  /*3d60*/  MOV R13, RZ ;  /* 0x000000ff000d7202 */ /* 0x000fe20000000f00 */
[----:B------:R-:W-:Y:S02]  /*3d70*/  HFMA2 R12, -RZ, RZ, 0, 1.1920928955078125e-07 ;  /* 0x00000002ff0c7431 */ /* 0x000fe400000001ff */
[----:B------:R-:W-:-:S07]  /*3d80*/  IMAD.MOV.U32 R4, RZ, RZ, R14 ;  /* 0x000000ffff047224 */ /* 0x000fce00078e000e */
[----:B------:R-:W-:Y:S05]  /*3d90*/  WARPSYNC.COLLECTIVE R15, `(.L_x_9218) ;  /* 0x000000000f087348 */ /* 0x000fea0003c00000 */
[----:B------:R0:W1:Y:S02]  /*3da0*/  SHFL.BFLY P6, R14, R13, R12, R11 ;  /* 0x0c00000c0d0e7389 */ /* 0x00006400000c000b */
[----:B01----:R-:W-:Y:S05]  /*3db0*/  ENDCOLLECTIVE ;  /* 0x000000000000791b */ /* 0x003fea0003800000 */
.L_x_9218:
        /* <DEDUP_REMOVED lines=8> */
.L_x_9219:
[----:B------:R-:W-:Y:S01]  /*3e40*/  MOV R13, RZ ;  /* 0x000000ff000d7202 */ /* 0x000fe20000000f00 */
[----:B------:R-:W-:Y:S02]  /*3e50*/  HFMA2 R12, -RZ, RZ, 0, 1.1920928955078125e-07 ;  /* 0x00000002ff0c7431 */ /* 0x000fe400000001ff */
[----:B------:R-:W-:-:S07]  /*3e60*/  IMAD.MOV.U32 R2, RZ, RZ, R14 ;  /* 0x000000ffff027224 */ /* 0x000fce00078e000e */
[----:B------:R-:W-:Y:S05]  /*3e70*/  WARPSYNC.COLLECTIVE R15, `(.L_x_9220) ;  /* 0x000000000f087348 */ /* 0x000fea0003c00000 */
[----:B------:R0:W1:Y:S02]  /*3e80*/  SHFL.BFLY P6, R14, R13, R12, R11 ;  /* 0x0c00000c0d0e7389 */ /* 0x00006400000c000b */
[----:B01----:R-:W-:Y:S05]  /*3e90*/  ENDCOLLECTIVE ;  /* 0x000000000000791b */ /* 0x003fea0003800000 */
.L_x_9220:
[----:B------:R-:W-:Y:S01]  /*3ea0*/  FADD.FTZ R2, R5, R2 ;  /* 0x0000000205027221 */ /* 0x000fe20000010000 */
[----:B------:R-:W-:Y:S01]  /*3eb0*/  MOV R12, 0x1 ;  /* 0x00000001000c7802 */ /* 0x000fe20000000f00 */
[----:B------:R-:W-:-:S04]  /*3ec0*/  FADD.FTZ R3, RZ, R14 ;  /* 0x0000000eff037221 */ /* 0x000fc80000010000 */
[----:B------:R-:W-:-:S07]  /*3ed0*/  IMAD.MOV.U32 R13, RZ, RZ, R3 ;  /* 0x000000ffff0d7224 */ /* 0x000fce00078e0003 */
[----:B------:R-:W-:Y:S05]  /*3ee0*/  WARPSYNC.COLLECTIVE R15, `(.L_x_9221) ;  /* 0x000000000f087348 */ /* 0x000fea0003c00000 */
[----:B------:R0:W1:Y:S02]  /*3ef0*/  SHFL.BFLY P6, R14, R13, R12, R11 ;  /* 0x0c00000c0d0e7389 */ /* 0x00006400000c000b */
[----:B01----:R-:W-:Y:S05]  /*3f00*/  ENDCOLLECTIVE ;  /* 0x000000000000791b */ /* 0x003fea0003800000 */
.L_x_9221:
[----:B------:R-:W-:Y:S02]  /*3f10*/  IMAD.MOV.U32 R13, RZ, RZ, RZ ;  /* 0x000000ffff0d7224 */ /* 0x000fe400078e00ff */
[----:B------:R-:W-:Y:S01]  /*3f20*/  HFMA2 R12, -RZ, RZ, 0, 1.1920928955078125e-07 ;  /* 0x00000002ff0c7431 */ /* 0x000fe200000001ff */
[----:B------:R-:W-:-:S07]  /*3f30*/  MOV R0, R14 ;  /* 0x0000000e00007202 */ /* 0x000fce0000000f00 */
[----:B------:R-:W-:Y:S05]  /*3f40*/  WARPSYNC.COLLECTIVE R15, `(.L_x_9222) ;  /* 0x000000000f087348 */ /* 0x000fea0003c00000 */
[----:B------:R0:W1:Y:S02]  /*3f50*/  SHFL.BFLY P6, R14, R13, R12, R11 ;  /* 0x0c00000c0d0e7389 */ /* 0x00006400000c000b */
[----:B01----:R-:W-:Y:S05]  /*3f60*/  ENDCOLLECTIVE ;  /* 0x000000000000791b */ /* 0x003fea0003800000 */
.L_x_9222:
[----:B------:R-:W-:Y:S01]  /*3f70*/  FADD.FTZ R0, R3, R0 ;  /* 0x0000000003007221 */ /* 0x000fe20000010000 */
[----:B------:R-:W-:Y:S01]  /*3f80*/  MOV R12, 0x1 ;  /* 0x00000001000c7802 */ /* 0x000fe20000000f00 */
[----:B------:R-:W-:-:S07]  /*3f90*/  FADD.FTZ R13, RZ, R14 ;  /* 0x0000000eff0d7221 */ /* 0x000fce0000010000 */
[----:B------:R-:W-:Y:S05]  /*3fa0*/  WARPSYNC.COLLECTIVE R15, `(.L_x_9223) ;  /* 0x000000000f087348 */ /* 0x000fea0003c00000 */
[----:B------:R0:W1:Y:S02]  /*3fb0*/  SHFL.BFLY P6, R14, R13, R12, R11 ;  /* 0x0c00000c0d0e7389 */ /* 0x00006400000c000b */
[----:B01----:R-:W-:Y:S05]  /*3fc0*/  ENDCOLLECTIVE ;  /* 0x000000000000791b */ /* 0x003fea0003800000 */
.L_x_9223:
[----:B------:R-:W-:Y:S05]  /*3fd0*/  BRA `(.L_x_9224) ;  /* 0xffffffec00107947 */ /* 0x000fea000383ffff */
.L_x_9225:
        /* <DEDUP_REMOVED lines=10> */
.L_x_25749:


//--------------------- .text._ZN4vllm25paged_attention_v1_kernelI13__nv_bfloat16hLi64ELi32ELi128ELNS_18Fp8KVCacheDataTypeE1ELb1EEEvPT_PKS3_PKT0_S9_ifPKiSB_iPKfiiiSD_SD_iiiii --------------------------
	.section	.text._ZN4vllm25paged_attention_v1_kernelI13__nv_bfloat16hLi64ELi32ELi128ELNS_18Fp8KVCacheDataTypeE1ELb1EEEvPT_PKS3_PKT0_S9_ifPKiSB_iPKfiiiSD_SD_iiiii,"ax",@progbits
	.align	128
        .global         _ZN4vllm25paged_attention_v1_kernelI13__nv_bfloat16hLi64ELi32ELi128ELNS_18Fp8KVCacheDataTypeE1ELb1EEEvPT_PKS3_PKT0_S9_ifPKiSB_iPKfiiiSD_SD_iiiii
        .type           _ZN4vllm25paged_attention_v1_kernelI13__nv_bfloat16hLi64ELi32ELi128ELNS_18Fp8KVCacheDataTypeE1ELb1EEEvPT_PKS3_PKT0_S9_ifPKiSB_iPKfiiiSD_SD_iiiii,@function
        .size           _ZN4vllm25paged_attention_v1_kernelI13__nv_bfloat16hLi64ELi32ELi128ELNS_18Fp8KVCacheDataTypeE1ELb1EEEvPT_PKS3_PKT0_S9_ifPKiSB_iPKfiiiSD_SD_iiiii,(.L_x_25750 - _ZN4vllm25paged_attention_v1_kernelI13__nv_bfloat16hLi64ELi32ELi128ELNS_18Fp8KVCacheDataTypeE1ELb1EEEvPT_PKS3_PKT0_S9_ifPKiSB_iPKfiiiSD_SD_iiiii)
        .other          _ZN4vllm25paged_attention_v1_kernelI13__nv_bfloat16hLi64ELi32ELi128ELNS_18Fp8KVCacheDataTypeE1ELb1EEEvPT_PKS3_PKT0_S9_ifPKiSB_iPKfiiiSD_SD_iiiii,@"STO_CUDA_ENTRY STV_DEFAULT"
_ZN4vllm25paged_attention_v1_kernelI13__nv_bfloat16hLi64ELi32ELi128ELNS_18Fp8KVCacheDataTypeE1ELb1EEEvPT_PKS3_PKT0_S9_ifPKiSB_iPKfiiiSD_SD_iiiii:
.text._ZN4vllm25paged_attention_v1_kernelI13__nv_bfloat16hLi64ELi32ELi128ELNS_18Fp8KVCacheDataTypeE1ELb1EEEvPT_PKS3_PKT0_S9_ifPKiSB_iPKfiiiSD_SD_iiiii:
        /* <DEDUP_REMOVED lines=105> */
.L_x_9226:
        /* <DEDUP_REMOVED lines=25> */
.L_x_9230:
        /* <DEDUP_REMOVED lines=36> */
.L_x_9228:
[----:B------:R-:W-:Y:S05]  /*0a60*/  BSYNC.RECONVERGENT B6 ;  /* 0x0000000000067941 */ /* 0x000fea0003800200 */
.L_x_9227:
        /* <DEDUP_REMOVED lines=12> */
.L_x_9271:
        /* <DEDUP_REMOVED lines=39> */
.L_x_9236:
        /* <DEDUP_REMOVED lines=11> */
.L_x_9235:
[----:B------:R-:W-:Y:S05]  /*0e50*/  BSYNC.RECONVERGENT B1 ;  /* 0x0000000000017941 */ /* 0x000fea0003800200 */
.L_x_9234:
        /* <DEDUP_REMOVED lines=12> */
.L_x_9239:
        /* <DEDUP_REMOVED lines=100> */
.L_x_9238:
[----:B------:R-:W-:Y:S05]  /*1560*/  BSYNC.RECONVERGENT B1 ;  /* 0x0000000000017941 */ /* 0x000fea0003800200 */
.L_x_9237:
        /* <DEDUP_REMOVED lines=55> */
.L_x_9241:
[----:B------:R-:W-:Y:S05]  /*18e0*/  BSYNC.RECONVERGENT B1 ;  /* 0x0000000000017941 */ /* 0x000fea0003800200 */
.L_x_9240:
        /* <DEDUP_REMOVED lines=26> */
.L_x_9233:
[----:B------:R-:W-:Y:S05]  /*1a90*/  BSYNC.RECONVERGENT B0 ;  /* 0x0000000000007941 */ /* 0x000fea0003800200 */
.L_x_9232:
        /* <DEDUP_REMOVED lines=39> */
.L_x_9246:
[----:B------:R-:W0:Y:S01]  /*1d10*/  LDS R15, [R12] ;  /* 0x000000000c0f7984 */ /* 0x000e220000000800 */
[----:B------:R-:W-:-:S04]  /*1d20*/  IADD3 R13, PT, PT, R13, 0x1, RZ ;  /* 0x000000010d0d7810 */ /* 0x000fc80007ffe0ff */
[----:B------:R-:W-:Y:S01]  /*1d30*/  ISETP.NE.AND P0, PT, R13, RZ, PT ;  /* 0x000000ff0d00720c */ /* 0x000fe20003f05270 */
[----:B0-----:R-:W-:-:S05]  /*1d40*/  FMUL.FTZ R15, R15, R2 ;  /* 0x000000020f0f7220 */ /* 0x001fca0000410000 */
[----:B------:R0:W-:Y:S02]  /*1d50*/  STS [R12], R15 ;  /* 0x0000000f0c007388 */ /* 0x0001e40000000800 */
[----:B0-----:R-:W-:-:S05]  /*1d60*/  IADD3 R12, PT, PT, R12, 0x200, RZ ;  /* 0x000002000c0c7810 */ /* 0x001fca0007ffe0ff */
[----:B------:R-:W-:Y:S05]  /*1d70*/  @P0 BRA `(.L_x_9246) ;  /* 0xfffffffc00e40947 */ /* 0x000fea000383ffff */
.L_x_9245:
[----:B------:R-:W-:Y:S05]  /*1d80*/  BSYNC.RECONVERGENT B1 ;  /* 0x0000000000017941 */ /* 0x000fea0003800200 */
.L_x_9244:
        /* <DEDUP_REMOVED lines=12> */
.L_x_9249:
        /* <DEDUP_REMOVED lines=52> */
.L_x_9248:
[----:B------:R-:W-:Y:S05]  /*2190*/  BSYNC.RECONVERGENT B1 ;  /* 0x0000000000017941 */ /* 0x000fea0003800200 */
.L_x_9247:
        /* <DEDUP_REMOVED lines=31> */
.L_x_9251:
[----:B------:R-:W-:Y:S05]  /*2390*/  BSYNC.RECONVERGENT B1 ;  /* 0x0000000000017941 */ /* 0x000fea0003800200 */
.L_x_9250:
        /* <DEDUP_REMOVED lines=14> */
.L_x_9243:
[----:B------:R-:W-:Y:S05]  /*2480*/  BSYNC.RECONVERGENT B0 ;  /* 0x0000000000007941 */ /* 0x000fea0003800200 */
.L_x_9242:
        /* <DEDUP_REMOVED lines=29> */
.L_x_9255:
        /* <DEDUP_REMOVED lines=34> */
.L_x_9254:
        /* <DEDUP_REMOVED lines=16> */
.L_x_9253:
[----:B------:R-:W-:Y:S05]  /*2980*/  BSYNC.RECONVERGENT B6 ;  /* 0x0000000000067941 */ /* 0x000fea0003800200 */
.L_x_9252:
        /* <DEDUP_REMOVED lines=35> */
.L_x_9288:
        /* <DEDUP_REMOVED lines=23> */
.L_x_9258:
[----:B------:R-:W-:Y:S05]  /*2d30*/  BSYNC.RECONVERGENT B0 ;  /* 0x0000000000007941 */ /* 0x000fea0003800200 */
.L_x_9257:
        /* <DEDUP_REMOVED lines=29> */
.L_x_9260:
[----:B------:R-:W-:Y:S05]  /*2f10*/  BSYNC.RECONVERGENT B0 ;  /* 0x0000000000007941 */ /* 0x000fea0003800200 */
.L_x_9259:
        /* <DEDUP_REMOVED lines=12> */
.L_x_9262:
[----:B------:R-:W-:Y:S05]  /*2fe0*/  BSYNC.RECONVERGENT B0 ;  /* 0x0000000000007941 */ /* 0x000fea0003800200 */
.L_x_9261:
        /* <DEDUP_REMOVED lines=19> */
.L_x_9264:
[----:B------:R-:W-:Y:S05]  /*3120*/  BSYNC.RECONVERGENT B0 ;  /* 0x0000000000007941 */ /* 0x000fea0003800200 */
.L_x_9263:
        /* <DEDUP_REMOVED lines=32> */
.L_x_9229:
        /* <DEDUP_REMOVED lines=16> */
.L_x_9265:
[----:B------:R-:W-:Y:S05]  /*3430*/  EXIT ;  /* 0x000000000000794d */ /* 0x000fea0003800000 */
.L_x_9231:
[----:B------:R-:W-:Y:S02]  /*3440*/  IMAD.MOV.U32 R12, RZ, RZ, 0x10 ;  /* 0x00000010ff0c7424 */ /* 0x000fe400078e00ff */
[----:B------:R-:W-:Y:S01]  /*3450*/  HFMA2 R11, -RZ, RZ, 0, 1.847743988037109375e-06 ;  /* 0x0000001fff0b7431 */ /* 0x000fe200000001ff */
[----:B------:R-:W-:-:S07]  /*3460*/  MOV R15, 0xffffffff ;  /* 0xffffffff000f7802 */ /* 0x000fce0000000f00 */
[----:B------:R-:W-:Y:S05]  /*3470*/  WARPSYNC.COLLECTIVE R15, `(.L_x_9266) ;  /* 0x000000000f087348 */ /* 0x000fea0003c00000 */
[----:B------:R0:W1:Y:S02]  /*3480*/  SHFL.BFLY P6, R14, R13, R12, R11 ;  /* 0x0c00000c0d0e7389 */ /* 0x00006400000c000b */
[----:B01----:R-:W-:Y:S05]  /*3490*/  ENDCOLLECTIVE ;  /* 0x000000000000791b */ /* 0x003fea0003800000 */
.L_x_9266:
[----:B------:R-:W-:Y:S01]  /*34a0*/  HFMA2 R12, -RZ, RZ, 0, 4.76837158203125e-07 ;  /* 0x00000008ff0c7431 */ /* 0x000fe200000001ff */
[----:B------:R-:W-:-:S05]  /*34b0*/  FMNMX.FTZ R0, R14, -3.40282346638528859812e+38, !PT ;  /* 0xff7fffff0e007809 */ /* 0x000fca0007810000 */
[----:B------:R-:W-:-:S07]  /*34c0*/  IMAD.MOV.U32 R13, RZ, RZ, R0 ;  /* 0x000000ffff0d7224 */ /* 0x000fce00078e0000 */
[----:B------:R-:W-:Y:S05]  /*34d0*/  WARPSYNC.COLLECTIVE R15, `(.L_x_9267) ;  /* 0x000000000f087348 */ /* 0x000fea0003c00000 */
[----:B------:R0:W1:Y:S02]  /*34e0*/  SHFL.BFLY P6, R14, R13, R12, R11 ;  /* 0x0c00000c0d0e7389 */ /* 0x00006400000c000b */
[----:B01----:R-:W-:Y:S05]  /*34f0*/  ENDCOLLECTIVE ;  /* 0x000000000000791b */ /* 0x003fea0003800000 */
.L_x_9267:
[----:B------:R-:W-:Y:S01]  /*3500*/  IMAD.MOV.U32 R12, RZ, RZ, 0x4 ;  /* 0x00000004ff0c7424 */ /* 0x000fe200078e00ff */
[----:B------:R-:W-:-:S04]  /*3510*/  FMNMX.FTZ R2, R0, R14, !PT ;  /* 0x0000000e00027209 */ /* 0x000fc80007810000 */
[----:B------:R-:W-:-:S07]  /*3520*/  MOV R13, R2 ;  /* 0x00000002000d7202 */ /* 0x000fce0000000f00 */
[----:B------:R-:W-:Y:S05]  /*3530*/  WARPSYNC.COLLECTIVE R15, `(.L_x_9268) ;  /* 0x000000000f087348 */ /* 0x000fea0003c00000 */
[----:B------:R0:W1:Y:S02]  /*3540*/  SHFL.BFLY P6, R14, R13, R12, R11 ;  /* 0x0c00000c0d0e7389 */ /* 0x00006400000c000b */
[----:B01----:R-:W-:Y:S05]  /*3550*/  ENDCOLLECTIVE ;  /* 0x000000000000791b */ /* 0x003fea0003800000 */
.L_x_9268:
[----:B------:R-:W-:Y:S01]  /*3560*/  HFMA2 R12, -RZ, RZ, 0, 1.1920928955078125e-07 ;  /* 0x00000002ff0c7431 */ /* 0x000fe200000001ff */
[----:B------:R-:W-:-:S04]  /*3570*/  FMNMX.FTZ R3, R2, R14, !PT ;  /* 0x0000000e02037209 */ /* 0x000fc80007810000 */
[----:B------:R-:W-:-:S07]  /*3580*/  MOV R13, R3 ;  /* 0x00000003000d7202 */ /* 0x000fce0000000f00 */
[----:B------:R-:W-:Y:S05]  /*3590*/  WARPSYNC.COLLECTIVE R15, `(.L_x_9269) ;  /* 0x000000000f087348 */ /* 0x000fea0003c00000 */
[----:B------:R0:W1:Y:S02]  /*35a0*/  SHFL.BFLY P6, R14, R13, R12, R11 ;  /* 0x0c00000c0d0e7389 */ /* 0x00006400000c000b */
[----:B01----:R-:W-:Y:S05]  /*35b0*/  ENDCOLLECTIVE ;  /* 0x000000000000791b */ /* 0x003fea0003800000 */
.L_x_9269:
[----:B------:R-:W-:Y:S02]  /*35c0*/  MOV R12, 0x1 ;  /* 0x00000001000c7802 */ /* 0x000fe40000000f00 */
[----:B------:R-:W-:-:S05]  /*35d0*/  FMNMX.FTZ R4, R3, R14, !PT ;  /* 0x0000000e03047209 */ /* 0x000fca0007810000 */
[----:B------:R-:W-:-:S07]  /*35e0*/  IMAD.MOV.U32 R13, RZ, RZ, R4 ;  /* 0x000000ffff0d7224 */ /* 0x000fce00078e0004 */
[----:B------:R-:W-:Y:S05]  /*35f0*/  WARPSYNC.COLLECTIVE R15, `(.L_x_9270) ;  /* 0x000000000f087348 */ /* 0x000fea0003c00000 */
[----:B------:R0:W1:Y:S02]  /*3600*/  SHFL.BFLY P6, R14, R13, R12, R11 ;  /* 0x0c00000c0d0e7389 */ /* 0x00006400000c000b */
[----:B01----:R-:W-:Y:S05]  /*3610*/  ENDCOLLECTIVE ;  /* 0x000000000000791b */ /* 0x003fea0003800000 */
.L_x_9270:
[----:B------:R-:W-:Y:S05]  /*3620*/  BRA `(.L_x_9271) ;  /* 0xffffffd400407947 */ /* 0x000fea000383ffff */
.L_x_9256:
[----:B-1----:R-:W-:Y:S02]  /*3630*/  HFMA2 R13, -RZ, RZ, 0, 0 ;  /* 0x00000000ff0d7431 */ /* 0x002fe400000001ff */
[----:B------:R-:W-:Y:S01]  /*3640*/  IMAD.MOV.U32 R12, RZ, RZ, 0x2 ;  /* 0x00000002ff0c7424 */ /* 0x000fe200078e00ff */
[----:B0-----:R-:W-:Y:S02]  /*3650*/  MOV R11, 0x1f ;  /* 0x0000001f000b7802 */ /* 0x001fe40000000f00 */
[----:B------:R-:W-:-:S07]  /*3660*/  MOV R15, 0xffffffff ;  /* 0xffffffff000f7802 */ /* 0x000fce0000000f00 */
[----:B------:R-:W-:Y:S05]  /*3670*/  WARPSYNC.COLLECTIVE R15, `(.L_x_9272) ;  /* 0x000000000f087348 */ /* 0x000fea0003c00000 */
[----:B------:R0:W1:Y:S02]  /*3680*/  SHFL.BFLY P6, R14, R13, R12, R11 ;  /* 0x0c00000c0d0e7389 */ /* 0x00006400000c000b */
[----:B01----:R-:W-:Y:S05]  /*3690*/  ENDCOLLECTIVE ;  /* 0x000000000000791b */ /* 0x003fea0003800000 */
.L_x_9272:
[----:B------:R-:W-:Y:S02]  /*36a0*/  HFMA2 R12, -RZ, RZ, 0, 5.9604644775390625e-08 ;  /* 0x00000001ff0c7431 */ /* 0x000fe400000001ff */
[----:B------:R-:W-:-:S04]  /*36b0*/  FADD.FTZ R25, RZ, R14 ;  /* 0x0000000eff197221 */ /* 0x000fc80000010000 */
[----:B------:R-:W-:-:S07]  /*36c0*/  IMAD.MOV.U32 R13, RZ, RZ, R25 ;  /* 0x000000ffff0d7224 */ /* 0x000fce00078e0019 */
[----:B------:R-:W-:Y:S05]  /*36d0*/  WARPSYNC.COLLECTIVE R15, `(.L_x_9273) ;  /* 0x000000000f087348 */ /* 0x000fea0003c00000 */
[----:B------:R0:W1:Y:S02]  /*36e0*/  SHFL.BFLY P6, R14, R13, R12, R11 ;  /* 0x0c00000c0d0e7389 */ /* 0x00006400000c000b */
[----:B01----:R-:W-:Y:S05]  /*36f0*/  ENDCOLLECTIVE ;  /* 0x000000000000791b */ /* 0x003fea0003800000 */
.L_x_9273:
[----:B------:R-:W-:Y:S02]  /*3700*/  IMAD.MOV.U32 R13, RZ, RZ, RZ ;  /* 0x000000ffff0d7224 */ /* 0x000fe400078e00ff */
[----:B------:R-:W-:Y:S01]  /*3710*/  HFMA2 R12, -RZ, RZ, 0, 1.1920928955078125e-07 ;  /* 0x00000002ff0c7431 */ /* 0x000fe200000001ff */
[----:B------:R-:W-:-:S07]  /*3720*/  MOV R24, R14 ;  /* 0x0000000e00187202 */ /* 0x000fce0000000f00 */
[----:B------:R-:W-:Y:S05]  /*3730*/  WARPSYNC.COLLECTIVE R15, `(.L_x_9274) ;  /* 0x000000000f087348 */ /* 0x000fea0003c00000 */
[----:B------:R0:W1:Y:S02]  /*3740*/  SHFL.BFLY P6, R14, R13, R12, R11 ;  /* 0x0c00000c0d0e7389 */ /* 0x00006400000c000b */
[----:B01----:R-:W-:Y:S05]  /*3750*/  ENDCOLLECTIVE ;  /* 0x000000000000791b */ /* 0x003fea0003800000 */
.L_x_9274:
        /* <DEDUP_REMOVED lines=8> */
.L_x_9275:
[----:B------:R-:W-:Y:S02]  /*37e0*/  IMAD.MOV.U32 R13, RZ, RZ, RZ ;  /* 0x000000ffff0d7224 */ /* 0x000fe400078e00ff */
[----:B------:R-:W-:Y:S01]  /*37f0*/  HFMA2 R12, -RZ, RZ, 0, 1.1920928955078125e-07 ;  /* 0x00000002ff0c7431 */ /* 0x000fe200000001ff */
[----:B------:R-:W-:-:S07]  /*3800*/  MOV R20, R14 ;  /* 0x0000000e00147202 */ /* 0x000fce0000000f00 */
[----:B------:R-:W-:Y:S05]  /*3810*/  WARPSYNC.COLLECTIVE R15, `(.L_x_9276) ;  /* 0x000000000f087348 */ /* 0x000fea0003c00000 */
[----:B------:R0:W1:Y:S02]  /*3820*/  SHFL.BFLY P6, R14, R13, R12, R11 ;  /* 0x0c00000c0d0e7389 */ /* 0x00006400000c000b */
[----:B01----:R-:W-:Y:S05]  /*3830*/  ENDCOLLECTIVE ;  /* 0x000000000000791b */ /* 0x003fea0003800000 */
.L_x_9276:
        /* <DEDUP_REMOVED lines=8> */
.L_x_9277:
[----:B------:R-:W-:Y:S02]  /*38c0*/  IMAD.MOV.U32 R13, RZ, RZ, RZ ;  /* 0x000000ffff0d7224 */ /* 0x000fe400078e00ff */
[----:B------:R-:W-:Y:S01]  /*38d0*/  HFMA2 R12, -RZ, RZ, 0, 1.1920928955078125e-07 ;  /* 0x00000002ff0c7431 */ /* 0x000fe200000001ff */
[----:B------:R-:W-:-:S07]  /*38e0*/  MOV R10, R14 ;  /* 0x0000000e000a7202 */ /* 0x000fce0000000f00 */
[----:B------:R-:W-:Y:S05]  /*38f0*/  WARPSYNC.COLLECTIVE R15, `(.L_x_9278) ;  /* 0x000000000f087348 */ /* 0x000fea0003c00000 */
[----:B------:R0:W1:Y:S02]  /*3900*/  SHFL.BFLY P6, R14, R13, R12, R11 ;  /* 0x0c00000c0d0e7389 */ /* 0x00006400000c000b */
[----:B01----:R-:W-:Y:S05]  /*3910*/  ENDCOLLECTIVE ;  /* 0x000000000000791b */ /* 0x003fea0003800000 */
.L_x_9278:
        /* <DEDUP_REMOVED lines=8> */
.L_x_9279:
[----:B------:R-:W-:Y:S02]  /*39a0*/  IMAD.MOV.U32 R13, RZ, RZ, RZ ;  /* 0x000000ffff0d7224 */ /* 0x000fe400078e00ff */
[----:B------:R-:W-:Y:S01]  /*39b0*/  HFMA2 R12, -RZ, RZ, 0, 1.1920928955078125e-07 ;  /* 0x00000002ff0c7431 */ /* 0x000fe200000001ff */
[----:B------:R-:W-:-:S07]  /*39c0*/  MOV R6, R14 ;  /* 0x0000000e00067202 */ /* 0x000fce0000000f00 */
[----:B------:R-:W-:Y:S05]  /*39d0*/  WARPSYNC.COLLECTIVE R15, `(.L_x_9280) ;  /* 0x000000000f087348 */ /* 0x000fea0003c00000 */
[----:B------:R0:W1:Y:S02]  /*39e0*/  SHFL.BFLY P6, R14, R13, R12, R11 ;  /* 0x0c00000c0d0e7389 */ /* 0x00006400000c000b */
[----:B01----:R-:W-:Y:S05]  /*39f0*/  ENDCOLLECTIVE ;  /* 0x000000000000791b */ /* 0x003fea0003800000 */
.L_x_9280:
        /* <DEDUP_REMOVED lines=8> */
.L_x_9281:
[----:B------:R-:W-:Y:S02]  /*3a80*/  IMAD.MOV.U32 R13, RZ, RZ, RZ ;  /* 0x000000ffff0d7224 */ /* 0x000fe400078e00ff */
[----:B------:R-:W-:Y:S01]  /*3a90*/  HFMA2 R12, -RZ, RZ, 0, 1.1920928955078125e-07 ;  /* 0x00000002ff0c7431 */ /* 0x000fe200000001ff */
[----:B------:R-:W-:-:S07]  /*3aa0*/  MOV R4, R14 ;  /* 0x0000000e00047202 */ /* 0x000fce0000000f00 */
[----:B------:R-:W-:Y:S05]  /*3ab0*/  WARPSYNC.COLLECTIVE R15, `(.L_x_9282) ;  /* 0x000000000f087348 */ /* 0x000fea0003c00000 */
[----:B------:R0:W1:Y:S02]  /*3ac0*/  SHFL.BFLY P6, R14, R13, R12, R11 ;  /* 0x0c00000c0d0e7389 */ /* 0x00006400000c000b */
[----:B01----:R-:W-:Y:S05]  /*3ad0*/  ENDCOLLECTIVE ;  /* 0x000000000000791b */ /* 0x003fea0003800000 */
.L_x_9282:
        /* <DEDUP_REMOVED lines=8> */
.L_x_9283:
[----:B------:R-:W-:Y:S02]  /*3b60*/  IMAD.MOV.U32 R13, RZ, RZ, RZ ;  /* 0x000000ffff0d7224 */ /* 0x000fe400078e00ff */
[----:B------:R-:W-:Y:S01]  /*3b70*/  HFMA2 R12, -RZ, RZ, 0, 1.1920928955078125e-07 ;  /* 0x00000002ff0c7431 */ /* 0x000fe200000001ff */
[----:B------:R-:W-:-:S07]  /*3b80*/  MOV R2, R14 ;  /* 0x0000000e00027202 */ /* 0x000fce0000000f00 */
[----:B------:R-:W-:Y:S05]  /*3b90*/  WARPSYNC.COLLECTIVE R15, `(.L_x_9284) ;  /* 0x000000000f087348 */ /* 0x000fea0003c00000 */
[----:B------:R0:W1:Y:S02]  /*3ba0*/  SHFL.BFLY P6, R14, R13, R12, R11 ;  /* 0x0c00000c0d0e7389 */ /* 0x00006400000c000b */
[----:B01----:R-:W-:Y:S05]  /*3bb0*/  ENDCOLLECTIVE ;  /* 0x000000000000791b */ /* 0x003fea0003800000 */
.L_x_9284:
        /* <DEDUP_REMOVED lines=8> */
.L_x_9285:
[----:B------:R-:W-:Y:S02]  /*3c40*/  IMAD.MOV.U32 R13, RZ, RZ, RZ ;  /* 0x000000ffff0d7224 */ /* 0x000fe400078e00ff */
[----:B------:R-:W-:Y:S01]  /*3c50*/  HFMA2 R12, -RZ, RZ, 0, 1.1920928955078125e-07 ;  /* 0x00000002ff0c7431 */ /* 0x000fe200000001ff */
[----:B------:R-:W-:-:S07]  /*3c60*/  MOV R0, R14 ;  /* 0x0000000e00007202 */ /* 0x000fce0000000f00 */
[----:B------:R-:W-:Y:S05]  /*3c70*/  WARPSYNC.COLLECTIVE R15, `(.L_x_9286) ;  /* 0x000000000f087348 */ /* 0x000fea0003c00000 */
[----:B------:R0:W1:Y:S02]  /*3c80*/  SHFL.BFLY P6, R14, R13, R12, R11 ;  /* 0x0c00000c0d0e7389 */ /* 0x00006400000c000b */
[----:B01----:R-:W-:Y:S05]  /*3c90*/  ENDCOLLECTIVE ;  /* 0x000000000000791b */ /* 0x003fea0003800000 */
.L_x_9286:
        /* <DEDUP_REMOVED lines=9> */
.L_x_9287:
[----:B------:R-:W-:Y:S05]  /*3d30*/  BRA `(.L_x_9288) ;  /* 0xffffffec00a07947 */ /* 0x000fea000383ffff */
.L_x_9289:
        /* <DEDUP_REMOVED lines=12> */
.L_x_25750:


//--------------------- .text._ZN4vllm25paged_attention_v1_kernelI13__nv_bfloat16hLi32ELi32ELi128ELNS_18Fp8KVCacheDataTypeE1ELb1EEEvPT_PKS3_PKT0_S9_ifPKiSB_iPKfiiiSD_SD_iiiii --------------------------
	.section	.text._ZN4vllm25paged_attention_v1_kernelI13__nv_bfloat16hLi32ELi32ELi128ELNS_18Fp8KVCacheDataTypeE1ELb1EEEvPT_PKS3_PKT0_S9_ifPKiSB_iPKfiiiSD_SD_iiiii,"ax",@progbits
	.align	128
        .global         _ZN4vllm25paged_attention_v1_kernelI13__nv_bfloat16hLi32ELi32ELi128ELNS_18Fp8KVCacheDataTypeE1ELb1EEEvPT_PKS3_PKT0_S9_ifPKiSB_iPKfiiiSD_SD_iiiii
        .type           _ZN4vllm25paged_attention_v1_kernelI13__nv_bfloat16hLi32ELi32ELi128ELNS_18Fp8KVCacheDataTypeE1ELb1EEEvPT_PKS3_PKT0_S9_ifPKiSB_iPKfiiiSD_SD_iiiii,@function
        .size           _ZN4vllm25paged_attention_v1_kernelI13__nv_bfloat16hLi32ELi32ELi128ELNS_18Fp8KVCacheDataTypeE1ELb1EEEvPT_PKS3_PKT0_S9_ifPKiSB_iPKfiiiSD_SD_iiiii,(.L_x_25751 - _ZN4vllm25paged_attention_v1_kernelI13__nv_bfloat16hLi32ELi32ELi128ELNS_18Fp8KVCacheDataTypeE1ELb1EEEvPT_PKS3_PKT0_S9_ifPKiSB_iPKfiiiSD_SD_iiiii)
        .other          _ZN4vllm25paged_attention_v1_kernelI13__nv_bfloat16hLi32ELi32ELi128ELNS_18Fp8KVCacheDataTypeE1ELb1EEEvPT_PKS3_PKT0_S9_ifPKiSB_iPKfiiiSD_SD_iiiii,@"STO_CUDA_ENTRY STV_DEFAULT"
_ZN4vllm25paged_attention_v1_kernelI13__nv_bfloat16hLi32ELi32ELi128ELNS_18Fp8KVCacheDataTypeE1ELb1EEEvPT_PKS3_PKT0_S9_ifPKiSB_iPKfiiiSD_SD_iiiii:
.text._ZN4vllm25paged_attention_v1_kernelI13__nv_bfloat16hLi32ELi32ELi128ELNS_18Fp8KVCacheDataTypeE1ELb1EEEvPT_PKS3_PKT0_S9_ifPKiSB_iPKfiiiSD_SD_iiiii:
        /* <DEDUP_REMOVED lines=105> */
.L_x_9290:
        /* <DEDUP_REMOVED lines=25> */
.L_x_9294:
        /* <DEDUP_REMOVED lines=36> */
.L_x_9292:
[----:B------:R-:W-:Y:S05]  /*0a60*/  BSYNC.RECONVERGENT B6 ;  /* 0x0000000000067941 */ /* 0x000fea0003800200 */
.L_x_9291:
        /* <DEDUP_REMOVED lines=12> */
.L_x_9329:
        /* <DEDUP_REMOVED lines=39> */
.L_x_9300:
        /* <DEDUP_REMOVED lines=11> */
.L_x_9299:
[----:B------:R-:W-:Y:S05]  /*0e50*/  BSYNC.RECONVERGENT B1 ;  /* 0x0000000000017941 */ /* 0x000fea0003800200 */
.L_x_9298:
        /* <DEDUP_REMOVED lines=12> */
.L_x_9303:
        /* <DEDUP_REMOVED lines=100> */
.L_x_9302:
[----:B------:R-:W-:Y:S05]  /*1560*/  BSYNC.RECONVERGENT B1 ;  /* 0x0000000000017941 */ /* 0x000fea0003800200 */
.L_x_9301:
        /* <DEDUP_REMOVED lines=55> */
.L_x_9305:
[----:B------:R-:W-:Y:S05]  /*18e0*/  BSYNC.RECONVERGENT B1 ;  /* 0x0000000000017941 */ /* 0x000fea0003800200 */
.L_x_9304:
        /* <DEDUP_REMOVED lines=26> */
.L_x_9297:
[----:B------:R-:W-:Y:S05]  /*1a90*/  BSYNC.RECONVERGENT B0 ;  /* 0x0000000000007941 */ /* 0x000fea0003800200 */
.L_x_9296:
        /* <DEDUP_REMOVED lines=39> */
.L_x_9310:
[----:B------:R-:W0:Y:S01]  /*1d10*/  LDS R15, [R12] ;  /* 0x000000000c0f7984 */ /* 0x000e220000000800 */
[----:B------:R-:W-:-:S04]  /*1d20*/  IADD3 R13, PT, PT, R13, 0x1, RZ ;  /* 0x000000010d0d7810 */ /* 0x000fc80007ffe0ff */
[----:B------:R-:W-:Y:S01]  /*1d30*/  ISETP.NE.AND P0, PT, R13, RZ, PT ;  /* 0x000000ff0d00720c */ /* 0x000fe20003f05270 */
[----:B0-----:R-:W-:-:S05]  /*1d40*/  FMUL.FTZ R15, R15, R2 ;  /* 0x000000020f0f7220 */ /* 0x001fca0000410000 */
[----:B------:R0:W-:Y:S02]  /*1d50*/  STS [R12], R15 ;  /* 0x0000000f0c007388 */ /* 0x0001e40000000800 */
[----:B0-----:R-:W-:-:S05]  /*1d60*/  IADD3 R12, PT, PT, R12, 0x200, RZ ;  /* 0x000002000c0c7810 */ /* 0x001fca0007ffe0ff */
[----:B------:R-:W-:Y:S05]  /*1d70*/  @P0 BRA `(.L_x_9310) ;  /* 0xfffffffc00e40947 */ /* 0x000fea000383ffff */
.L_x_9309:
[----:B------:R-:W-:Y:S05]  /*1d80*/  BSYNC.RECONVERGENT B1 ;  /* 0x0000000000017941 */ /* 0x000fea0003800200 */
.L_x_9308:
        /* <DEDUP_REMOVED lines=12> */
.L_x_9313:
        /* <DEDUP_REMOVED lines=52> */
.L_x_9312:
[----:B------:R-:W-:Y:S05]  /*2190*/  BSYNC.RECONVERGENT B1 ;  /* 0x0000000000017941 */ /* 0x000fea0003800200 */
.L_x_9311:
        /* <DEDUP_REMOVED lines=31> */
.L_x_9315:
[----:B------:R-:W-:Y:S05]  /*2390*/  BSYNC.RECONVERGENT B1 ;  /* 0x0000000000017941 */ /* 0x000fea0003800200 */
.L_x_9314:
        /* <DEDUP_REMOVED lines=14> */
.L_x_9307:
[----:B------:R-:W-:Y:S05]  /*2480*/  BSYNC.RECONVERGENT B0 ;  /* 0x0000000000007941 */ /* 0x000fea0003800200 */
.L_x_9306:
        /* <DEDUP_REMOVED lines=29> */
.L_x_9319:
        /* <DEDUP_REMOVED lines=34> */
.L_x_9318:
        /* <DEDUP_REMOVED lines=16> */
.L_x_9317:
[----:B------:R-:W-:Y:S05]  /*2980*/  BSYNC.RECONVERGENT B6 ;  /* 0x0000000000067941 */ /* 0x000fea0003800200 */
.L_x_9316:
        /* <DEDUP_REMOVED lines=16> */
.L_x_9338:
        /* <DEDUP_REMOVED lines=19> */
.L_x_9322:
[----:B------:R-:W-:Y:S05]  /*2bc0*/  BSYNC.RECONVERGENT B0 ;  /* 0x0000000000007941 */ /* 0x000fea0003800200 */
.L_x_9321:
        /* <DEDUP_REMOVED lines=58> */
.L_x_9293:
        /* <DEDUP_REMOVED lines=16> */
.L_x_9323:
[----:B------:R-:W-:Y:S05]  /*3070*/  EXIT ;  /* 0x000000000000794d */ /* 0x000fea0003800000 */
.L_x_9295:
[----:B------:R-:W-:Y:S02]  /*3080*/  HFMA2 R12, -RZ, RZ, 0, 9.5367431640625e-07 ;  /* 0x00000010ff0c7431 */ /* 0x000fe400000001ff */
[----:B------:R-:W-:Y:S01]  /*3090*/  IMAD.MOV.U32 R11, RZ, RZ, 0x1f ;  /* 0x0000001fff0b7424 */ /* 0x000fe200078e00ff */
[----:B------:R-:W-:-:S07]  /*30a0*/  MOV R15, 0xffffffff ;  /* 0xffffffff000f7802 */ /* 0x000fce0000000f00 */
[----:B------:R-:W-:Y:S05]  /*30b0*/  WARPSYNC.COLLECTIVE R15, `(.L_x_9324) ;  /* 0x000000000f087348 */ /* 0x000fea0003c00000 */
[----:B------:R0:W1:Y:S02]  /*30c0*/  SHFL.BFLY P6, R14, R13, R12, R11 ;  /* 0x0c00000c0d0e7389 */ /* 0x00006400000c000b */
[----:B01----:R-:W-:Y:S05]  /*30d0*/  ENDCOLLECTIVE ;  /* 0x000000000000791b */ /* 0x003fea0003800000 */
.L_x_9324:
[----:B------:R-:W-:Y:S01]  /*30e0*/  IMAD.MOV.U32 R12, RZ, RZ, 0x8 ;  /* 0x00000008ff0c7424 */ /* 0x000fe200078e00ff */
[----:B------:R-:W-:-:S04]  /*30f0*/  FMNMX.FTZ R0, R14, -3.40282346638528859812e+38, !PT ;  /* 0xff7fffff0e007809 */ /* 0x000fc80007810000 */
[----:B------:R-:W-:-:S07]  /*3100*/  MOV R13, R0 ;  /* 0x00000000000d7202 */ /* 0x000fce0000000f00 */
[----:B------:R-:W-:Y:S05]  /*3110*/  WARPSYNC.COLLECTIVE R15, `(.L_x_9325) ;  /* 0x000000000f087348 */ /* 0x000fea0003c00000 */
[----:B------:R0:W1:Y:S02]  /*3120*/  SHFL.BFLY P6, R14, R13, R12, R11 ;  /* 0x0c00000c0d0e7389 */ /* 0x00006400000c000b */
[----:B01----:R-:W-:Y:S05]  /*3130*/  ENDCOLLECTIVE ;  /* 0x000000000000791b */ /* 0x003fea0003800000 */
.L_x_9325:
[----:B------:R-:W-:Y:S01]  /*3140*/  HFMA2 R12, -RZ, RZ, 0, 2.384185791015625e-07 ;  /* 0x00000004ff0c7431 */ /* 0x000fe200000001ff */
[----:B------:R-:W-:-:S04]  /*3150*/  FMNMX.FTZ R2, R0, R14, !PT ;  /* 0x0000000e00027209 */ /* 0x000fc80007810000 */
[----:B------:R-:W-:-:S07]  /*3160*/  MOV R13, R2 ;  /* 0x00000002000d7202 */ /* 0x000fce0000000f00 */
[----:B------:R-:W-:Y:S05]  /*3170*/  WARPSYNC.COLLECTIVE R15, `(.L_x_9326) ;  /* 0x000000000f087348 */ /* 0x000fea0003c00000 */
[----:B------:R0:W1:Y:S02]  /*3180*/  SHFL.BFLY P6, R14, R13, R12, R11 ;  /* 0x0c00000c0d0e7389 */ /* 0x00006400000c000b */
[----:B01----:R-:W-:Y:S05]  /*3190*/  ENDCOLLECTIVE ;  /* 0x000000000000791b */ /* 0x003fea0003800000 */
.L_x_9326:
[----:B------:R-:W-:Y:S02]  /*31a0*/  MOV R12, 0x2 ;  /* 0x00000002000c7802 */ /* 0x000fe40000000f00 */
[----:B------:R-:W-:-:S05]  /*31b0*/  FMNMX.FTZ R3, R2, R14, !PT ;  /* 0x0000000e02037209 */ /* 0x000fca0007810000 */
[----:B------:R-:W-:-:S07]  /*31c0*/  IMAD.MOV.U32 R13, RZ, RZ, R3 ;  /* 0x000000ffff0d7224 */ /* 0x000fce00078e0003 */
[----:B------:R-:W-:Y:S05]  /*31d0*/  WARPSYNC.COLLECTIVE R15, `(.L_x_9327) ;  /* 0x000000000f087348 */ /* 0x000fea0003c00000 */
[----:B------:R0:W1:Y:S02]  /*31e0*/  SHFL.BFLY P6, R14, R13, R12, R11 ;  /* 0x0c00000c0d0e7389 */ /* 0x00006400000c000b */
[----:B01----:R-:W-:Y:S05]  /*31f0*/  ENDCOLLECTIVE ;  /* 0x000000000000791b */ /* 0x003fea0003800000 */
.L_x_9327:
[----:B------:R-:W-:Y:S01]  /*3200*/  IMAD.MOV.U32 R12, RZ, RZ, 0x1 ;  /* 0x00000001ff0c7424 */ /* 0x000fe200078e00ff */
[----:B------:R-:W-:-:S04]  /*3210*/  FMNMX.FTZ R4, R3, R14, !PT ;  /* 0x0000000e03047209 */ /* 0x000fc80007810000 */
[----:B------:R-:W-:-:S07]  /*3220*/  MOV R13, R4 ;  /* 0x00000004000d7202 */ /* 0x000fce0000000f00 */
[----:B------:R-:W-:Y:S05]  /*3230*/  WARPSYNC.COLLECTIVE R15, `(.L_x_9328) ;  /* 0x000000000f087348 */ /* 0x000fea0003c00000 */
[----:B------:R0:W1:Y:S02]  /*3240*/  SHFL.BFLY P6, R14, R13, R12, R11 ;  /* 0x0c00000c0d0e7389 */ /* 0x00006400000c000b */
[----:B01----:R-:W-:Y:S05]  /*3250*/  ENDCOLLECTIVE ;  /* 0x000000000000791b */ /* 0x003fea0003800000 */
.L_x_9328:
[----:B------:R-:W-:Y:S05]  /*3260*/  BRA `(.L_x_9329) ;  /* 0xffffffd800307947 */ /* 0x000fea000383ffff */
.L_x_9320:
[----:B-1----:R-:W-:Y:S01]  /*3270*/  HFMA2 R13, -RZ, RZ, 0, 0 ;  /* 0x00000000ff0d7431 */ /* 0x002fe200000001ff */
[----:B------:R-:W-:Y:S01]  /*3280*/  MOV R12, 0x2 ;  /* 0x00000002000c7802 */ /* 0x000fe20000000f00 */
[----:B0-----:R-:W-:Y:S01]  /*3290*/  IMAD.MOV.U32 R11, RZ, RZ, 0x1f ;  /* 0x0000001fff0b7424 */ /* 0x001fe200078e00ff */
[----:B------:R-:W-:-:S07]  /*32a0*/  MOV R15, 0xffffffff ;  /* 0xffffffff000f7802 */ /* 0x000fce0000000f00 */
[----:B------:R-:W-:Y:S05]  /*32b0*/  WARPSYNC.COLLECTIVE R15, `(.L_x_9330) ;  /* 0x000000000f087348 */ /* 0x000fea0003c00000 */
[----:B------:R0:W1:Y:S02]  /*32c0*/  SHFL.BFLY P6, R14, R13, R12, R11 ;  /* 0x0c00000c0d0e7389 */ /* 0x00006400000c000b */
[----:B01----:R-:W-:Y:S05]  /*32d0*/  ENDCOLLECTIVE ;  /* 0x000000000000791b */ /* 0x003fea0003800000 */
.L_x_9330:
[----:B------:R-:W-:Y:S02]  /*32e0*/  IMAD.MOV.U32 R12, RZ, RZ, 0x1 ;  /* 0x00000001ff0c7424 */ /* 0x000fe400078e00ff */
[----:B------:R-:W-:-:S05]  /*32f0*/  FADD.FTZ R2, RZ, R14 ;  /* 0x0000000eff027221 */ /* 0x000fca0000010000 */
[----:B------:R-:W-:-:S07]  /*3300*/  MOV R13, R2 ;  /* 0x00000002000d7202 */ /* 0x000fce0000000f00 */
[----:B------:R-:W-:Y:S05]  /*3310*/  WARPSYNC.COLLECTIVE R15, `(.L_x_9331) ;  /* 0x000000000f087348 */ /* 0x000fea0003c00000 */
[----:B------:R0:W1:Y:S02]  /*3320*/  SHFL.BFLY P6, R14, R13, R12, R11 ;  /* 0x0c00000c0d0e7389 */ /* 0x00006400000c000b */
[----:B01----:R-:W-:Y:S05]  /*3330*/  ENDCOLLECTIVE ;  /* 0x000000000000791b */ /* 0x003fea0003800000 */
.L_x_9331:
[----:B------:R-:W-:Y:S02]  /*3340*/  HFMA2 R13, -RZ, RZ, 0, 0 ;  /* 0x00000000ff0d7431 */ /* 0x000fe400000001ff */
[----:B------:R-:W-:Y:S01]  /*3350*/  IMAD.MOV.U32 R12, RZ, RZ, 0x2 ;  /* 0x00000002ff0c7424 */ /* 0x000fe200078e00ff */
[----:B------:R-:W-:-:S07]  /*3360*/  MOV R3, R14 ;  /* 0x0000000e00037202 */ /* 0x000fce0000000f00 */
[----:B------:R-:W-:Y:S05]  /*3370*/  WARPSYNC.COLLECTIVE R15, `(.L_x_9332) ;  /* 0x000000000f087348 */ /* 0x000fea0003c00000 */
[----:B------:R0:W1:Y:S02]  /*3380*/  SHFL.BFLY P6, R14, R13, R12, R11 ;  /* 0x0c00000c0d0e7389 */ /* 0x00006400000c000b */
[----:B01----:R-:W-:Y:S05]  /*3390*/  ENDCOLLECTIVE ;  /* 0x000000000000791b */ /* 0x003fea0003800000 */
.L_x_9332:
        /* <DEDUP_REMOVED lines=8> */
.L_x_9333:
[----:B------:R-:W-:Y:S02]  /*3420*/  HFMA2 R13, -RZ, RZ, 0, 0 ;  /* 0x00000000ff0d7431 */ /* 0x000fe400000001ff */
[----:B------:R-:W-:Y:S01]  /*3430*/  IMAD.MOV.U32 R12, RZ, RZ, 0x2 ;  /* 0x00000002ff0c7424 */ /* 0x000fe200078e00ff */
[----:B------:R-:W-:-:S07]  /*3440*/  MOV R5, R14 ;  /* 0x0000000e00057202 */ /* 0x000fce0000000f00 */
[----:B------:R-:W-:Y:S05]  /*3450*/  WARPSYNC.COLLECTIVE R15, `(.L_x_9334) ;  /* 0x000000000f087348 */ /* 0x000fea0003c00000 */
[----:B------:R0:W1:Y:S02]  /*3460*/  SHFL.BFLY P6, R14, R13, R12, R11 ;  /* 0x0c00000c0d0e7389 */ /* 0x00006400000c000b */
[----:B01----:R-:W-:Y:S05]  /*3470*/  ENDCOLLECTIVE ;  /* 0x000000000000791b */ /* 0x003fea0003800000 */
.L_x_9334:
        /* <DEDUP_REMOVED lines=8> */
.L_x_9335:
[----:B------:R-:W-:Y:S02]  /*3500*/  HFMA2 R13, -RZ, RZ, 0, 0 ;  /* 0x00000000ff0d7431 */ /* 0x000fe400000001ff */
[----:B------:R-:W-:Y:S01]  /*3510*/  IMAD.MOV.U32 R12, RZ, RZ, 0x2 ;  /* 0x00000002ff0c7424 */ /* 0x000fe200078e00ff */
[----:B------:R-:W-:-:S07]  /*3520*/  MOV R7, R14 ;  /* 0x0000000e00077202 */ /* 0x000fce0000000f00 */
[----:B------:R-:W-:Y:S05]  /*3530*/  WARPSYNC.COLLECTIVE R15, `(.L_x_9336) ;  /* 0x000000000f087348 */ /* 0x000fea0003c00000 */
[----:B------:R0:W1:Y:S02]  /*3540*/  SHFL.BFLY P6, R14, R13, R12, R11 ;  /* 0x0c00000c0d0e7389 */ /* 0x00006400000c000b */
[----:B01----:R-:W-:Y:S05]  /*3550*/  ENDCOLLECTIVE ;  /* 0x000000000000791b */ /* 0x003fea0003800000 */
.L_x_9336:
[----:B------:R-:W-:Y:S01]  /*3560*/  FADD.FTZ R2, R6, R7 ;  /* 0x0000000706027221 */ /* 0x000fe20000010000 */
[----:B------:R-:W-:Y:S02]  /*3570*/  HFMA2 R12, -RZ, RZ, 0, 5.9604644775390625e-08 ;  /* 0x00000001ff0c7431 */ /* 0x000fe400000001ff */
[----:B------:R-:W-:-:S05]  /*3580*/  FADD.FTZ R8, RZ, R14 ;  /* 0x0000000eff087221 */ /* 0x000fca0000010000 */
[----:B------:R-:W-:-:S07]  /*3590*/  MOV R13, R8 ;  /* 0x00000008000d7202 */ /* 0x000fce0000000f00 */
[----:B------:R-:W-:Y:S05]  /*35a0*/  WARPSYNC.COLLECTIVE R15, `(.L_x_9337) ;  /* 0x000000000f087348 */ /* 0x000fea0003c00000 */
[----:B------:R0:W1:Y:S02]  /*35b0*/  SHFL.BFLY P6, R14, R13, R12, R11 ;  /* 0x0c00000c0d0e7389 */ /* 0x00006400000c000b */
[----:B01----:R-:W-:Y:S05]  /*35c0*/  ENDCOLLECTIVE ;  /* 0x000000000000791b */ /* 0x003fea0003800000 */
.L_x_9337:
[----:B------:R-:W-:Y:S05]  /*35d0*/  BRA `(.L_x_9338) ;  /* 0xfffffff4002c7947 */ /* 0x000fea000383ffff */
.L_x_9339:
        /* <DEDUP_REMOVED lines=10> */
.L_x_25751:


//--------------------- .text._ZN4vllm25paged_attention_v1_kernelI13__nv_bfloat16hLi256ELi16ELi128ELNS_18Fp8KVCacheDataTypeE1ELb0EEEvPT_PKS3_PKT0_S9_ifPKiSB_iPKfiiiSD_SD_iiiii --------------------------
	.section	.text._ZN4vllm25paged_attention_v1_kernelI13__nv_bfloat16hLi256ELi16ELi128ELNS_18Fp8KVCacheDataTypeE1ELb0EEEvPT_PKS3_PKT0_S9_ifPKiSB_iPKfiiiSD_SD_iiiii,"ax",@progbits
	.align	128
        .global         _ZN4vllm25paged_attention_v1_kernelI13__nv_bfloat16hLi256ELi16ELi128ELNS_18Fp8KVCacheDataTypeE1ELb0EEEvPT_PKS3_PKT0_S9_ifPKiSB_iPKfiiiSD_SD_iiiii
        .type           _ZN4vllm25paged_attention_v1_kernelI13__nv_bfloat16hLi256ELi16ELi128ELNS_18Fp8KVCacheDataTypeE1ELb0EEEvPT_PKS3_PKT0_S9_ifPKiSB_iPKfiiiSD_SD_iiiii,@function
        .size           _ZN4vllm25paged_attention_v1_kernelI13__nv_bfloat16hLi256ELi16ELi128ELNS_18Fp8KVCacheDataTypeE1ELb0EEEvPT_PKS3_PKT0_S9_ifPKiSB_iPKfiiiSD_SD_iiiii,(.L_x_25752 - _ZN4vllm25paged_attention_v1_kernelI13__nv_bfloat16hLi256ELi16ELi128ELNS_18Fp8KVCacheDataTypeE1ELb0EEEvPT_PKS3_PKT0_S9_ifPKiSB_iPKfiiiSD_SD_iiiii)
        .other          _ZN4vllm25paged_attention_v1_kernelI13__nv_bfloat16hLi256ELi16ELi128ELNS_18Fp8KVCacheDataTypeE1ELb0EEEvPT_PKS3_PKT0_S9_ifPKiSB_iPKfiiiSD_SD_iiiii,@"STO_CUDA_ENTRY STV_DEFAULT"
_ZN4vllm25paged_attention_v1_kernelI13__nv_bfloat16hLi256ELi16ELi128ELNS_18Fp8KVCacheDataTypeE1ELb0EEEvPT_PKS3_PKT0_S9_ifPKiSB_iPKfiiiSD_SD_iiiii:
.text._ZN4vllm25paged_attention_v1_kernelI13__nv_bfloat16hLi256ELi16ELi128ELNS_18Fp8KVCacheDataTypeE1ELb0EEEvPT_PKS3_PKT0_S9_ifPKiSB_iPKfiiiSD_SD_iiiii:
        /* <DEDUP_REMOVED lines=35> */
.L_x_9341:
[----:B------:R-:W-:Y:S05]  /*0230*/  BSYNC.RECONVERGENT B6 ;  /* 0x0000000000067941 */ /* 0x000fea0003800200 */
.L_x_9340:
        /* <DEDUP_REMOVED lines=10> */
.L_x_9375:
        /* <DEDUP_REMOVED lines=39> */
.L_x_9347:
        /* <DEDUP_REMOVED lines=11> */
.L_x_9346:
[----:B------:R-:W-:Y:S05]  /*0600*/  BSYNC.RECONVERGENT B1 ;  /* 0x0000000000017941 */ /* 0x000fea0003800200 */
.L_x_9345:
        /* <DEDUP_REMOVED lines=12> */
.L_x_9350:
        /* <DEDUP_REMOVED lines=100> */
.L_x_9349:
[----:B------:R-:W-:Y:S05]  /*0d10*/  BSYNC.RECONVERGENT B1 ;  /* 0x0000000000017941 */ /* 0x000fea0003800200 */
.L_x_9348:
        /* <DEDUP_REMOVED lines=55> */
.L_x_9352:
[----:B------:R-:W-:Y:S05]  /*1090*/  BSYNC.RECONVERGENT B1 ;  /* 0x0000000000017941 */ /* 0x000fea0003800200 */
.L_x_9351:
        /* <DEDUP_REMOVED lines=26> */
.L_x_9344:
[----:B------:R-:W-:Y:S05]  /*1240*/  BSYNC.RECONVERGENT B0 ;  /* 0x0000000000007941 */ /* 0x000fea0003800200 */
.L_x_9343:
        /* <DEDUP_REMOVED lines=39> */
.L_x_9357:
[----:B------:R-:W0:Y:S01]  /*14c0*/  LDS R3, [R6] ;  /* 0x0000000006037984 */ /* 0x000e220000000800 */
[----:B------:R-:W-:-:S04]  /*14d0*/  IADD3 R7, PT, PT, R7, 0x1, RZ ;  /* 0x0000000107077810 */ /* 0x000fc80007ffe0ff */
[----:B------:R-:W-:Y:S01]  /*14e0*/  ISETP.NE.AND P0, PT, R7, RZ, PT ;  /* 0x000000ff0700720c */ /* 0x000fe20003f05270 */
[----:B0-----:R-:W-:-:S05]  /*14f0*/  FMUL.FTZ R3, R3, R2 ;  /* 0x0000000203037220 */ /* 0x001fca0000410000 */
[----:B------:R0:W-:Y:S02]  /*1500*/  STS [R6], R3 ;  /* 0x0000000306007388 */ /* 0x0001e40000000800 */
[----:B0-----:R-:W-:-:S05]  /*1510*/  IADD3 R6, PT, PT, R6, 0x200, RZ ;  /* 0x0000020006067810 */ /* 0x001fca0007ffe0ff */
[----:B------:R-:W-:Y:S05]  /*1520*/  @P0 BRA `(.L_x_9357) ;  /* 0xfffffffc00e40947 */ /* 0x000fea000383ffff */
.L_x_9356:
[----:B------:R-:W-:Y:S05]  /*1530*/  BSYNC.RECONVERGENT B1 ;  /* 0x0000000000017941 */ /* 0x000fea0003800200 */
.L_x_9355:
        /* <DEDUP_REMOVED lines=12> */
.L_x_9360:
        /* <DEDUP_REMOVED lines=52> */
.L_x_9359:
[----:B------:R-:W-:Y:S05]  /*1940*/  BSYNC.RECONVERGENT B1 ;  /* 0x0000000000017941 */ /* 0x000fea0003800200 */
.L_x_9358:
        /* <DEDUP_REMOVED lines=31> */
.L_x_9362:
[----:B------:R-:W-:Y:S05]  /*1b40*/  BSYNC.RECONVERGENT B1 ;  /* 0x0000000000017941 */ /* 0x000fea0003800200 */
.L_x_9361:
        /* <DEDUP_REMOVED lines=14> */
.L_x_9354:
[----:B------:R-:W-:Y:S05]  /*1c30*/  BSYNC.RECONVERGENT B0 ;  /* 0x0000000000007941 */ /* 0x000fea0003800200 */
.L_x_9353:
        /* <DEDUP_REMOVED lines=45> */
.L_x_9364:
[----:B------:R-:W-:Y:S05]  /*1f10*/  BSYNC.RECONVERGENT B0 ;  /* 0x0000000000007941 */ /* 0x000fea0003800200 */
.L_x_9363:
        /* <DEDUP_REMOVED lines=36> */
.L_x_9366:
[----:B------:R-:W-:Y:S05]  /*2160*/  BSYNC.RECONVERGENT B0 ;  /* 0x0000000000007941 */ /* 0x000fea0003800200 */
.L_x_9365:
        /* <DEDUP_REMOVED lines=20> */
.L_x_9368:
[----:B------:R-:W-:Y:S05]  /*22b0*/  BSYNC.RECONVERGENT B0 ;  /* 0x0000000000007941 */ /* 0x000fea0003800200 */
.L_x_9367:
        /* <DEDUP_REMOVED lines=35> */
.L_x_9370:
[----:B------:R-:W-:Y:S05]  /*24f0*/  BSYNC.RECONVERGENT B0 ;  /* 0x0000000000007941 */ /* 0x000fea0003800200 */
.L_x_9369:
        /* <DEDUP_REMOVED lines=50> */
.L_x_9342:
[----:B------:R-:W-:Y:S01]  /*2820*/  HFMA2 R12, -RZ, RZ, 0, 9.5367431640625e-07 ;  /* 0x00000010ff0c7431 */ /* 0x000fe200000001ff */
[----:B------:R-:W-:Y:S02]  /*2830*/  MOV R11, 0x1f ;  /* 0x0000001f000b7802 */ /* 0x000fe40000000f00 */
[----:B------:R-:W-:-:S07]  /*2840*/  MOV R15, 0xffffffff ;  /* 0xffffffff000f7802 */ /* 0x000fce0000000f00 */
[----:B------:R-:W-:Y:S05]  /*2850*/  WARPSYNC.COLLECTIVE R15, `(.L_x_9371) ;  /* 0x000000000f087348 */ /* 0x000fea0003c00000 */
[----:B------:R0:W1:Y:S02]  /*2860*/  SHFL.BFLY P6, R14, R13, R12, R11 ;  /* 0x0c00000c0d0e7389 */ /* 0x00006400000c000b */
[----:B01----:R-:W-:Y:S05]  /*2870*/  ENDCOLLECTIVE ;  /* 0x000000000000791b */ /* 0x003fea0003800000 */
.L_x_9371:
[----:B------:R-:W-:Y:S01]  /*2880*/  HFMA2 R12, -RZ, RZ, 0, 4.76837158203125e-07 ;  /* 0x00000008ff0c7431 */ /* 0x000fe200000001ff */
[----:B------:R-:W-:-:S04]  /*2890*/  FMNMX.FTZ R0, R14, -3.40282346638528859812e+38, !PT ;  /* 0xff7fffff0e007809 */ /* 0x000fc80007810000 */
[----:B------:R-:W-:-:S07]  /*28a0*/  MOV R13, R0 ;  /* 0x00000000000d7202 */ /* 0x000fce0000000f00 */
[----:B------:R-:W-:Y:S05]  /*28b0*/  WARPSYNC.COLLECTIVE R15, `(.L_x_9372) ;  /* 0x000000000f087348 */ /* 0x000fea0003c00000 */
[----:B------:R0:W1:Y:S02]  /*28c0*/  SHFL.BFLY P6, R14, R13, R12, R11 ;  /* 0x0c00000c0d0e7389 */ /* 0x00006400000c000b */
[----:B01----:R-:W-:Y:S05]  /*28d0*/  ENDCOLLECTIVE ;  /* 0x000000000000791b */ /* 0x003fea0003800000 */
.L_x_9372:
[----:B------:R-:W-:Y:S01]  /*28e0*/  HFMA2 R12, -RZ, RZ, 0, 2.384185791015625e-07 ;  /* 0x00000004ff0c7431 */ /* 0x000fe200000001ff */
[----:B------:R-:W-:-:S04]  /*28f0*/  FMNMX.FTZ R2, R0, R14, !PT ;  /* 0x0000000e00027209 */ /* 0x000fc80007810000 */
[----:B------:R-:W-:-:S07]  /*2900*/  MOV R13, R2 ;  /* 0x00000002000d7202 */ /* 0x000fce0000000f00 */
[----:B------:R-:W-:Y:S05]  /*2910*/  WARPSYNC.COLLECTIVE R15, `(.L_x_9373) ;  /* 0x000000000f087348 */ /* 0x000fea0003c00000 */
[----:B------:R0:W1:Y:S02]  /*2920*/  SHFL.BFLY P6, R14, R13, R12, R11 ;  /* 0x0c00000c0d0e7389 */ /* 0x00006400000c000b */
[----:B01----:R-:W-:Y:S05]  /*2930*/  ENDCOLLECTIVE ;  /* 0x000000000000791b */ /* 0x003fea0003800000 */
.L_x_9373:
[----:B------:R-:W-:Y:S01]  /*2940*/  HFMA2 R12, -RZ, RZ, 0, 1.1920928955078125e-07 ;  /* 0x00000002ff0c7431 */ /* 0x000fe200000001ff */
[----:B------:R-:W-:-:S04]  /*2950*/  FMNMX.FTZ R3, R2, R14, !PT ;  /* 0x0000000e02037209 */ /* 0x000fc80007810000 */
[----:B------:R-:W-:-:S07]  /*2960*/  MOV R13, R3 ;  /* 0x00000003000d7202 */ /* 0x000fce0000000f00 */
[----:B------:R-:W-:Y:S05]  /*2970*/  WARPSYNC.COLLECTIVE R15, `(.L_x_9374) ;  /* 0x000000000f087348 */ /* 0x000fea0003c00000 */
[----:B------:R0:W1:Y:S02]  /*2980*/  SHFL.BFLY P6, R14, R13, R12, R11 ;  /* 0x0c00000c0d0e7389 */ /* 0x00006400000c000b */
[----:B01----:R-:W-:Y:S05]  /*2990*/  ENDCOLLECTIVE ;  /* 0x000000000000791b */ /* 0x003fea0003800000 */
.L_x_9374:
[----:B------:R-:W-:Y:S05]  /*29a0*/  BRA `(.L_x_9375) ;  /* 0xffffffd8004c7947 */ /* 0x000fea000383ffff */
.L_x_9376:
        /* <DEDUP_REMOVED lines=13> */
.L_x_25752:


//--------------------- .text._ZN4vllm25paged_attention_v1_kernelI13__nv_bfloat16hLi192ELi16ELi128ELNS_18Fp8KVCacheDataTypeE1ELb0EEEvPT_PKS3_PKT0_S9_ifPKiSB_iPKfiiiSD_SD_iiiii --------------------------
	.section	.text._ZN4vllm25paged_attention_v1_kernelI13__nv_bfloat16hLi192ELi16ELi128ELNS_18Fp8KVCacheDataTypeE1ELb0EEEvPT_PKS3_PKT0_S9_ifPKiSB_iPKfiiiSD_SD_iiiii,"ax",@progbits
	.align	128
        .global         _ZN4vllm25paged_attention_v1_kernelI13__nv_bfloat16hLi192ELi16ELi128ELNS_18Fp8KVCacheDataTypeE1ELb0EEEvPT_PKS3_PKT0_S9_ifPKiSB_iPKfiiiSD_SD_iiiii
        .type           _ZN4vllm25paged_attention_v1_kernelI13__nv_bfloat16hLi192ELi16ELi128ELNS_18Fp8KVCacheDataTypeE1ELb0EEEvPT_PKS3_PKT0_S9_ifPKiSB_iPKfiiiSD_SD_iiiii,@function
        .size           _ZN4vllm25paged_attention_v1_kernelI13__nv_bfloat16hLi192ELi16ELi128ELNS_18Fp8KVCacheDataTypeE1ELb0EEEvPT_PKS3_PKT0_S9_ifPKiSB_iPKfiiiSD_SD_iiiii,(.L_x_25753 - _ZN4vllm25paged_attention_v1_kernelI13__nv_bfloat16hLi192ELi16ELi128ELNS_18Fp8KVCacheDataTypeE1ELb0EEEvPT_PKS3_PKT0_S9_ifPKiSB_iPKfiiiSD_SD_iiiii)
        .other          _ZN4vllm25paged_attention_v1_kernelI13__nv_bfloat16hLi192ELi16ELi128ELNS_18Fp8KVCacheDataTypeE1ELb0EEEvPT_PKS3_PKT0_S9_ifPKiSB_iPKfiiiSD_SD_iiiii,@"STO_CUDA_ENTRY STV_DEFAULT"
_ZN4vllm25paged_attention_v1_kernelI13__nv_bfloat16hLi192ELi16ELi128ELNS_18Fp8KVCacheDataTypeE1ELb0EEEvPT_PKS3_PKT0_S9_ifPKiSB_iPKfiiiSD_SD_iiiii:
.text._ZN4vllm25paged_attention_v1_kernelI13__nv_bfloat16hLi192ELi16ELi128ELNS_18Fp8KVCacheDataTypeE1ELb0EEEvPT_PKS3_PKT0_S9_ifPKiSB_iPKfiiiSD_SD_iiiii:
        /* <DEDUP_REMOVED lines=35> */
.L_x_9378:
[----:B------:R-:W-:Y:S05]  /*0230*/  BSYNC.RECONVERGENT B6 ;  /* 0x0000000000067941 */ /* 0x000fea0003800200 */
.L_x_9377:
        /* <DEDUP_REMOVED lines=10> */
.L_x_9412:
        /* <DEDUP_REMOVED lines=39> */
.L_x_9384:
        /* <DEDUP_REMOVED lines=11> */
.L_x_9383:
[----:B------:R-:W-:Y:S05]  /*0600*/  BSYNC.RECONVERGENT B1 ;  /* 0x0000000000017941 */ /* 0x000fea0003800200 */
.L_x_9382:
        /* <DEDUP_REMOVED lines=12> */
.L_x_9387:
        /* <DEDUP_REMOVED lines=100> */
.L_x_9386:
[----:B------:R-:W-:Y:S05]  /*0d10*/  BSYNC.RECONVERGENT B1 ;  /* 0x0000000000017941 */ /* 0x000fea0003800200 */
.L_x_9385:
        /* <DEDUP_REMOVED lines=55> */
.L_x_9389:
[----:B------:R-:W-:Y:S05]  /*1090*/  BSYNC.RECONVERGENT B1 ;  /* 0x0000000000017941 */ /* 0x000fea0003800200 */
.L_x_9388:
        /* <DEDUP_REMOVED lines=26> */
.L_x_9381:
[----:B------:R-:W-:Y:S05]  /*1240*/  BSYNC.RECONVERGENT B0 ;  /* 0x0000000000007941 */ /* 0x000fea0003800200 */
.L_x_9380:
        /* <DEDUP_REMOVED lines=39> */
.L_x_9394:
[----:B------:R-:W0:Y:S01]  /*14c0*/  LDS R3, [R6] ;  /* 0x0000000006037984 */ /* 0x000e220000000800 */
[----:B------:R-:W-:-:S04]  /*14d0*/  IADD3 R7, PT, PT, R7, 0x1, RZ ;  /* 0x0000000107077810 */ /* 0x000fc80007ffe0ff */
[----:B------:R-:W-:Y:S01]  /*14e0*/  ISETP.NE.AND P0, PT, R7, RZ, PT ;  /* 0x000000ff0700720c */ /* 0x000fe20003f05270 */
[----:B0-----:R-:W-:-:S05]  /*14f0*/  FMUL.FTZ R3, R3, R2 ;  /* 0x0000000203037220 */ /* 0x001fca0000410000 */
[----:B------:R0:W-:Y:S02]  /*1500*/  STS [R6], R3 ;  /* 0x0000000306007388 */ /* 0x0001e40000000800 */
[----:B0-----:R-:W-:-:S05]  /*1510*/  IADD3 R6, PT, PT, R6, 0x200, RZ ;  /* 0x0000020006067810 */ /* 0x001fca0007ffe0ff */
[----:B------:R-:W-:Y:S05]  /*1520*/  @P0 BRA `(.L_x_9394) ;  /* 0xfffffffc00e40947 */ /* 0x000fea000383ffff */
.L_x_9393:
[----:B------:R-:W-:Y:S05]  /*1530*/  BSYNC.RECONVERGENT B1 ;  /* 0x0000000000017941 */ /* 0x000fea0003800200 */
.L_x_9392:
        /* <DEDUP_REMOVED lines=12> */
.L_x_9397:
        /* <DEDUP_REMOVED lines=52> */
.L_x_9396:
[----:B------:R-:W-:Y:S05]  /*1940*/  BSYNC.RECONVERGENT B1 ;  /* 0x0000000000017941 */ /* 0x000fea0003800200 */
.L_x_9395:
        /* <DEDUP_REMOVED lines=31> */
.L_x_9399:
[----:B------:R-:W-:Y:S05]  /*1b40*/  BSYNC.RECONVERGENT B1 ;  /* 0x0000000000017941 */ /* 0x000fea0003800200 */
.L_x_9398:
        /* <DEDUP_REMOVED lines=14> */
.L_x_9391:
[----:B------:R-:W-:Y:S05]  /*1c30*/  BSYNC.RECONVERGENT B0 ;  /* 0x0000000000007941 */ /* 0x000fea0003800200 */
.L_x_9390:
        /* <DEDUP_REMOVED lines=37> */
.L_x_9401:
[----:B------:R-:W-:Y:S05]  /*1e90*/  BSYNC.RECONVERGENT B0 ;  /* 0x0000000000007941 */ /* 0x000fea0003800200 */
.L_x_9400:
        /* <DEDUP_REMOVED lines=27> */
.L_x_9403:
[----:B------:R-:W-:Y:S05]  /*2050*/  BSYNC.RECONVERGENT B0 ;  /* 0x0000000000007941 */ /* 0x000fea0003800200 */
.L_x_9402:
        /* <DEDUP_REMOVED lines=15> */
.L_x_9405:
[----:B------:R-:W-:Y:S05]  /*2150*/  BSYNC.RECONVERGENT B0 ;  /* 0x0000000000007941 */ /* 0x000fea0003800200 */
.L_x_9404:
        /* <DEDUP_REMOVED lines=27> */
.L_x_9407:
[----:B------:R-:W-:Y:S05]  /*2310*/  BSYNC.RECONVERGENT B0 ;  /* 0x0000000000007941 */ /* 0x000fea0003800200 */
.L_x_9406:
        /* <DEDUP_REMOVED lines=42> */
.L_x_9379:
[----:B------:R-:W-:Y:S01]  /*25c0*/  HFMA2 R12, -RZ, RZ, 0, 9.5367431640625e-07 ;  /* 0x00000010ff0c7431 */ /* 0x000fe200000001ff */
[----:B------:R-:W-:Y:S02]  /*25d0*/  MOV R11, 0x1f ;  /* 0x0000001f000b7802 */ /* 0x000fe40000000f00 */
[----:B------:R-:W-:-:S07]  /*25e0*/  MOV R15, 0xffffffff ;  /* 0xffffffff000f7802 */ /* 0x000fce0000000f00 */
[----:B------:R-:W-:Y:S05]  /*25f0*/  WARPSYNC.COLLECTIVE R15, `(.L_x_9408) ;  /* 0x000000000f087348 */ /* 0x000fea0003c00000 */
[----:B------:R0:W1:Y:S02]  /*2600*/  SHFL.BFLY P6, R14, R13, R12, R11 ;  /* 0x0c00000c0d0e7389 */ /* 0x00006400000c000b */
[----:B01----:R-:W-:Y:S05]  /*2610*/  ENDCOLLECTIVE ;  /* 0x000000000000791b */ /* 0x003fea0003800000 */
.L_x_9408:
[----:B------:R-:W-:Y:S01]  /*2620*/  HFMA2 R12, -RZ, RZ, 0, 4.76837158203125e-07 ;  /* 0x00000008ff0c7431 */ /* 0x000fe200000001ff */
[----:B------:R-:W-:-:S04]  /*2630*/  FMNMX.FTZ R0, R14, -3.40282346638528859812e+38, !PT ;  /* 0xff7fffff0e007809 */ /* 0x000fc80007810000 */
[----:B------:R-:W-:-:S07]  /*2640*/  MOV R13, R0 ;  /* 0x00000000000d7202 */ /* 0x000fce0000000f00 */
[----:B------:R-:W-:Y:S05]  /*2650*/  WARPSYNC.COLLECTIVE R15, `(.L_x_9409) ;  /* 0x000000000f087348 */ /* 0x000fea0003c00000 */
[----:B------:R0:W1:Y:S02]  /*2660*/  SHFL.BFLY P6, R14, R13, R12, R11 ;  /* 0x0c00000c0d0e7389 */ /* 0x00006400000c000b */
[----:B01----:R-:W-:Y:S05]  /*2670*/  ENDCOLLECTIVE ;  /* 0x000000000000791b */ /* 0x003fea0003800000 */
.L_x_9409:
[----:B------:R-:W-:Y:S01]  /*2680*/  HFMA2 R12, -RZ, RZ, 0, 2.384185791015625e-07 ;  /* 0x00000004ff0c7431 */ /* 0x000fe200000001ff */
[----:B------:R-:W-:-:S04]  /*2690*/  FMNMX.FTZ R2, R0, R14, !PT ;  /* 0x0000000e00027209 */ /* 0x000fc80007810000 */
[----:B------:R-:W-:-:S07]  /*26a0*/  MOV R13, R2 ;  /* 0x00000002000d7202 */ /* 0x000fce0000000f00 */
[----:B------:R-:W-:Y:S05]  /*26b0*/  WARPSYNC.COLLECTIVE R15, `(.L_x_9410) ;  /* 0x000000000f087348 */ /* 0x000fea0003c00000 */
[----:B------:R0:W1:Y:S02]  /*26c0*/  SHFL.BFLY P6, R14, R13, R12, R11 ;  /* 0x0c00000c0d0e7389 */ /* 0x00006400000c000b */
[----:B01----:R-:W-:Y:S05]  /*26d0*/  ENDCOLLECTIVE ;  /* 0x000000000000791b */ /* 0x003fea0003800000 */
.L_x_9410:
[----:B------:R-:W-:Y:S01]  /*26e0*/  HFMA2 R12, -RZ, RZ, 0, 1.1920928955078125e-07 ;  /* 0x00000002ff0c7431 */ /* 0x000fe200000001ff */
[----:B------:R-:W-:-:S04]  /*26f0*/  FMNMX.FTZ R3, R2, R14, !PT ;  /* 0x0000000e02037209 */ /* 0x000fc80007810000 */
[----:B------:R-:W-:-:S07]  /*2700*/  MOV R13, R3 ;  /* 0x00000003000d7202 */ /* 0x000fce0000000f00 */
[----:B------:R-:W-:Y:S05]  /*2710*/  WARPSYNC.COLLECTIVE R15, `(.L_x_9411) ;  /* 0x000000000f087348 */ /* 0x000fea0003c00000 */
[----:B------:R0:W1:Y:S02]  /*2720*/  SHFL.BFLY P6, R14, R13, R12, R11 ;  /* 0x0c00000c0d0e7389 */ /* 0x00006400000c000b */
[----:B01----:R-:W-:Y:S05]  /*2730*/  ENDCOLLECTIVE ;  /* 0x000000000000791b */ /* 0x003fea0003800000 */
.L_x_9411:
[----:B------:R-:W-:Y:S05]  /*2740*/  BRA `(.L_x_9412) ;  /* 0xffffffd800e47947 */ /* 0x000fea000383ffff */
.L_x_9413:
        /* <DEDUP_REMOVED lines=11> */
.L_x_25753:


//--------------------- .text._ZN4vllm25paged_attention_v1_kernelI13__nv_bfloat16hLi128ELi16ELi128ELNS_18Fp8KVCacheDataTypeE1ELb0EEEvPT_PKS3_PKT0_S9_ifPKiSB_iPKfiiiSD_SD_iiiii --------------------------
	.section	.text._ZN4vllm25paged_attention_v1_kernelI13__nv_bfloat16hLi128ELi16ELi128ELNS_18Fp8KVCacheDataTypeE1ELb0EEEvPT_PKS3_PKT0_S9_ifPKiSB_iPKfiiiSD_SD_iiiii,"ax",@progbits
	.align	128
        .global         _ZN4vllm25paged_attention_v1_kernelI13__nv_bfloat16hLi128ELi16ELi128ELNS_18Fp8KVCacheDataTypeE1ELb0EEEvPT_PKS3_PKT0_S9_ifPKiSB_iPKfiiiSD_SD_iiiii
        .type           _ZN4vllm25paged_attention_v1_kernelI13__nv_bfloat16hLi128ELi16ELi128ELNS_18Fp8KVCacheDataTypeE1ELb0EEEvPT_PKS3_PKT0_S9_ifPKiSB_iPKfiiiSD_SD_iiiii,@function
        .size           _ZN4vllm25paged_attention_v1_kernelI13__nv_bfloat16hLi128ELi16ELi128ELNS_18Fp8KVCacheDataTypeE1ELb0EEEvPT_PKS3_PKT0_S9_ifPKiSB_iPKfiiiSD_SD_iiiii,(.L_x_25754 - _ZN4vllm25paged_attention_v1_kernelI13__nv_bfloat16hLi128ELi16ELi128ELNS_18Fp8KVCacheDataTypeE1ELb0EEEvPT_PKS3_PKT0_S9_ifPKiSB_iPKfiiiSD_SD_iiiii)
        .other          _ZN4vllm25paged_attention_v1_kernelI13__nv_bfloat16hLi128ELi16ELi128ELNS_18Fp8KVCacheDataTypeE1ELb0EEEvPT_PKS3_PKT0_S9_ifPKiSB_iPKfiiiSD_SD_iiiii,@"STO_CUDA_ENTRY STV_DEFAULT"
_ZN4vllm25paged_attention_v1_kernelI13__nv_bfloat16hLi128ELi16ELi128ELNS_18Fp8KVCacheDataTypeE1ELb0EEEvPT_PKS3_PKT0_S9_ifPKiSB_iPKfiiiSD_SD_iiiii:
.text._ZN4vllm25paged_attention_v1_kernelI13__nv_bfloat16hLi128ELi16ELi128ELNS_18Fp8KVCacheDataTypeE1ELb0EEEvPT_PKS3_PKT0_S9_ifPKiSB_iPKfiiiSD_SD_iiiii:
        /* <DEDUP_REMOVED lines=35> */
.L_x_9415:
[----:B------:R-:W-:Y:S05]  /*0230*/  BSYNC.RECONVERGENT B6 ;  /* 0x0000000000067941 */ /* 0x000fea0003800200 */
.L_x_9414:
        /* <DEDUP_REMOVED lines=10> */
.L_x_9449:
        /* <DEDUP_REMOVED lines=39> */
.L_x_9421:
        /* <DEDUP_REMOVED lines=11> */
.L_x_9420:
[----:B------:R-:W-:Y:S05]  /*0600*/  BSYNC.RECONVERGENT B1 ;  /* 0x0000000000017941 */ /* 0x000fea0003800200 */
.L_x_9419:
        /* <DEDUP_REMOVED lines=12> */
.L_x_9424:
        /* <DEDUP_REMOVED lines=100> */
.L_x_9423:
[----:B------:R-:W-:Y:S05]  /*0d10*/  BSYNC.RECONVERGENT B1 ;  /* 0x0000000000017941 */ /* 0x000fea0003800200 */
.L_x_9422:
        /* <DEDUP_REMOVED lines=55> */
.L_x_9426:
[----:B------:R-:W-:Y:S05]  /*1090*/  BSYNC.RECONVERGENT B1 ;  /* 0x0000000000017941 */ /* 0x000fea0003800200 */
.L_x_9425:
        /* <DEDUP_REMOVED lines=26> */
.L_x_9418:
[----:B------:R-:W-:Y:S05]  /*1240*/  BSYNC.RECONVERGENT B0 ;  /* 0x0000000000007941 */ /* 0x000fea0003800200 */
.L_x_9417:
        /* <DEDUP_REMOVED lines=39> */
.L_x_9431:
[----:B------:R-:W0:Y:S01]  /*14c0*/  LDS R3, [R6] ;  /* 0x0000000006037984 */ /* 0x000e220000000800 */
[----:B------:R-:W-:-:S04]  /*14d0*/  IADD3 R7, PT, PT, R7, 0x1, RZ ;  /* 0x0000000107077810 */ /* 0x000fc80007ffe0ff */
[----:B------:R-:W-:Y:S01]  /*14e0*/  ISETP.NE.AND P0, PT, R7, RZ, PT ;  /* 0x000000ff0700720c */ /* 0x000fe20003f05270 */
[----:B0-----:R-:W-:-:S05]  /*14f0*/  FMUL.FTZ R3, R3, R2 ;  /* 0x0000000203037220 */ /* 0x001fca0000410000 */
[----:B------:R0:W-:Y:S02]  /*1500*/  STS [R6], R3 ;  /* 0x0000000306007388 */ /* 0x0001e40000000800 */
[----:B0-----:R-:W-:-:S05]  /*1510*/  IADD3 R6, PT, PT, R6, 0x200, RZ ;  /* 0x0000020006067810 */ /* 0x001fca0007ffe0ff */
[----:B------:R-:W-:Y:S05]  /*1520*/  @P0 BRA `(.L_x_9431) ;  /* 0xfffffffc00e40947 */ /* 0x000fea000383ffff */
.L_x_9430:
[----:B------:R-:W-:Y:S05]  /*1530*/  BSYNC.RECONVERGENT B1 ;  /* 0x0000000000017941 */ /* 0x000fea0003800200 */
.L_x_9429:
        /* <DEDUP_REMOVED lines=12> */
.L_x_9434:
        /* <DEDUP_REMOVED lines=52> */
.L_x_9433:
[----:B------:R-:W-:Y:S05]  /*1940*/  BSYNC.RECONVERGENT B1 ;  /* 0x0000000000017941 */ /* 0x000fea0003800200 */
.L_x_9432:
        /* <DEDUP_REMOVED lines=31> */
.L_x_9436:
[----:B------:R-:W-:Y:S05]  /*1b40*/  BSYNC.RECONVERGENT B1 ;  /* 0x0000000000017941 */ /* 0x000fea0003800200 */
.L_x_9435:
        /* <DEDUP_REMOVED lines=14> */
.L_x_9428:
[----:B------:R-:W-:Y:S05]  /*1c30*/  BSYNC.RECONVERGENT B0 ;  /* 0x0000000000007941 */ /* 0x000fea0003800200 */
.L_x_9427:
        /* <DEDUP_REMOVED lines=33> */
.L_x_9438:
[----:B------:R-:W-:Y:S05]  /*1e50*/  BSYNC.RECONVERGENT B0 ;  /* 0x0000000000007941 */ /* 0x000fea0003800200 */
.L_x_9437:
        /* <DEDUP_REMOVED lines=20> */
.L_x_9440:
[----:B------:R-:W-:Y:S05]  /*1fa0*/  BSYNC.RECONVERGENT B0 ;  /* 0x0000000000007941 */ /* 0x000fea0003800200 */
.L_x_9439:
        /* <DEDUP_REMOVED lines=12> */
.L_x_9442:
[----:B------:R-:W-:Y:S05]  /*2070*/  BSYNC.RECONVERGENT B0 ;  /* 0x0000000000007941 */ /* 0x000fea0003800200 */
.L_x_9441:
        /* <DEDUP_REMOVED lines=19> */
.L_x_9444:
[----:B------:R-:W-:Y:S05]  /*21b0*/  BSYNC.RECONVERGENT B0 ;  /* 0x0000000000007941 */ /* 0x000fea0003800200 */
.L_x_9443:
        /* <DEDUP_REMOVED lines=34> */
.L_x_9416:
[----:B------:R-:W-:Y:S01]  /*23e0*/  HFMA2 R12, -RZ, RZ, 0, 9.5367431640625e-07 ;  /* 0x00000010ff0c7431 */ /* 0x000fe200000001ff */
[----:B------:R-:W-:Y:S02]  /*23f0*/  MOV R11, 0x1f ;  /* 0x0000001f000b7802 */ /* 0x000fe40000000f00 */
[----:B------:R-:W-:-:S07]  /*2400*/  MOV R15, 0xffffffff ;  /* 0xffffffff000f7802 */ /* 0x000fce0000000f00 */
[----:B------:R-:W-:Y:S05]  /*2410*/  WARPSYNC.COLLECTIVE R15, `(.L_x_9445) ;  /* 0x000000000f087348 */ /* 0x000fea0003c00000 */
[----:B------:R0:W1:Y:S02]  /*2420*/  SHFL.BFLY P6, R14, R13, R12, R11 ;  /* 0x0c00000c0d0e7389 */ /* 0x00006400000c000b */
[----:B01----:R-:W-:Y:S05]  /*2430*/  ENDCOLLECTIVE ;  /* 0x000000000000791b */ /* 0x003fea0003800000 */
.L_x_9445:
[----:B------:R-:W-:Y:S01]  /*2440*/  HFMA2 R12, -RZ, RZ, 0, 4.76837158203125e-07 ;  /* 0x00000008ff0c7431 */ /* 0x000fe200000001ff */
[----:B------:R-:W-:-:S04]  /*2450*/  FMNMX.FTZ R0, R14, -3.40282346638528859812e+38, !PT ;  /* 0xff7fffff0e007809 */ /* 0x000fc80007810000 */
[----:B------:R-:W-:-:S07]  /*2460*/  MOV R13, R0 ;  /* 0x00000000000d7202 */ /* 0x000fce0000000f00 */
[----:B------:R-:W-:Y:S05]  /*2470*/  WARPSYNC.COLLECTIVE R15, `(.L_x_9446) ;  /* 0x000000000f087348 */ /* 0x000fea0003c00000 */
[----:B------:R0:W1:Y:S02]  /*2480*/  SHFL.BFLY P6, R14, R13, R12, R11 ;  /* 0x0c00000c0d0e7389 */ /* 0x00006400000c000b */
[----:B01----:R-:W-:Y:S05]  /*2490*/  ENDCOLLECTIVE ;  /* 0x000000000000791b */ /* 0x003fea0003800000 */
.L_x_9446:
[----:B------:R-:W-:Y:S01]  /*24a0*/  HFMA2 R12, -RZ, RZ, 0, 2.384185791015625e-07 ;  /* 0x00000004ff0c7431 */ /* 0x000fe200000001ff */
[----:B------:R-:W-:-:S04]  /*24b0*/  FMNMX.FTZ R2, R0, R14, !PT ;  /* 0x0000000e00027209 */ /* 0x000fc80007810000 */
[----:B------:R-:W-:-:S07]  /*24c0*/  MOV R13, R2 ;  /* 0x00000002000d7202 */ /* 0x000fce0000000f00 */
[----:B------:R-:W-:Y:S05]  /*24d0*/  WARPSYNC.COLLECTIVE R15, `(.L_x_9447) ;  /* 0x000000000f087348 */ /* 0x000fea0003c00000 */
[----:B------:R0:W1:Y:S02]  /*24e0*/  SHFL.BFLY P6, R14, R13, R12, R11 ;  /* 0x0c00000c0d0e7389 */ /* 0x00006400000c000b */
[----:B01----:R-:W-:Y:S05]  /*24f0*/  ENDCOLLECTIVE ;  /* 0x000000000000791b */ /* 0x003fea0003800000 */
.L_x_9447:
[----:B------:R-:W-:Y:S01]  /*2500*/  HFMA2 R12, -RZ, RZ, 0, 1.1920928955078125e-07 ;  /* 0x00000002ff0c7431 */ /* 0x000fe200000001ff */
[----:B------:R-:W-:-:S04]  /*2510*/  FMNMX.FTZ R3, R2, R14, !PT ;  /* 0x0000000e02037209 */ /* 0x000fc80007810000 */
[----:B------:R-:W-:-:S07]  /*2520*/  MOV R13, R3 ;  /* 0x00000003000d7202 */ /* 0x000fce0000000f00 */
[----:B------:R-:W-:Y:S05]  /*2530*/  WARPSYNC.COLLECTIVE R15, `(.L_x_9448) ;  /* 0x000000000f087348 */ /* 0x000fea0003c00000 */
[----:B------:R0:W1:Y:S02]  /*2540*/  SHFL.BFLY P6, R14, R13, R12, R11 ;  /* 0x0c00000c0d0e7389 */ /* 0x00006400000c000b */
[----:B01----:R-:W-:Y:S05]  /*2550*/  ENDCOLLECTIVE ;  /* 0x000000000000791b */ /* 0x003fea0003800000 */
.L_x_9448:
[----:B------:R-:W-:Y:S05]  /*2560*/  BRA `(.L_x_9449) ;  /* 0xffffffdc005c7947 */ /* 0x000fea000383ffff */
.L_x_9450:
        /* <DEDUP_REMOVED lines=9> */
.L_x_25754:


//--------------------- .text._ZN4vllm25paged_attention_v1_kernelI13__nv_bfloat16hLi120ELi16ELi128ELNS_18Fp8KVCacheDataTypeE1ELb0EEEvPT_PKS3_PKT0_S9_ifPKiSB_iPKfiiiSD_SD_iiiii --------------------------
	.section	.text._ZN4vllm25paged_attention_v1_kernelI13__nv_bfloat16hLi120ELi16ELi128ELNS_18Fp8KVCacheDataTypeE1ELb0EEEvPT_PKS3_PKT0_S9_ifPKiSB_iPKfiiiSD_SD_iiiii,"ax",@progbits
	.align	128
        .global         _ZN4vllm25paged_attention_v1_kernelI13__nv_bfloat16hLi120ELi16ELi128ELNS_18Fp8KVCacheDataTypeE1ELb0EEEvPT_PKS3_PKT0_S9_ifPKiSB_iPKfiiiSD_SD_iiiii
        .type           _ZN4vllm25paged_attention_v1_kernelI13__nv_bfloat16hLi120ELi16ELi128ELNS_18Fp8KVCacheDataTypeE1ELb0EEEvPT_PKS3_PKT0_S9_ifPKiSB_iPKfiiiSD_SD_iiiii,@function
        .size           _ZN4vllm25paged_attention_v1_kernelI13__nv_bfloat16hLi120ELi16ELi128ELNS_18Fp8KVCacheDataTypeE1ELb0EEEvPT_PKS3_PKT0_S9_ifPKiSB_iPKfiiiSD_SD_iiiii,(.L_x_25755 - _ZN4vllm25paged_attention_v1_kernelI13__nv_bfloat16hLi120ELi16ELi128ELNS_18Fp8KVCacheDataTypeE1ELb0EEEvPT_PKS3_PKT0_S9_ifPKiSB_iPKfiiiSD_SD_iiiii)
        .other          _ZN4vllm25paged_attention_v1_kernelI13__nv_bfloat16hLi120ELi16ELi128ELNS_18Fp8KVCacheDataTypeE1ELb0EEEvPT_PKS3_PKT0_S9_ifPKiSB_iPKfiiiSD_SD_iiiii,@"STO_CUDA_ENTRY STV_DEFAULT"
_ZN4vllm25paged_attention_v1_kernelI13__nv_bfloat16hLi120ELi16ELi128ELNS_18Fp8KVCacheDataTypeE1ELb0EEEvPT_PKS3_PKT0_S9_ifPKiSB_iPKfiiiSD_SD_iiiii:
.text._ZN4vllm25paged_attention_v1_kernelI13__nv_bfloat16hLi120ELi16ELi128ELNS_18Fp8KVCacheDataTypeE1ELb0EEEvPT_PKS3_PKT0_S9_ifPKiSB_iPKfiiiSD_SD_iiiii:
        /* <DEDUP_REMOVED lines=35> */
.L_x_9452:
[----:B------:R-:W-:Y:S05]  /*0230*/  BSYNC.RECONVERGENT B6 ;  /* 0x0000000000067941 */ /* 0x000fea0003800200 */
.L_x_9451:
        /* <DEDUP_REMOVED lines=10> */
.L_x_9492:
        /* <DEDUP_REMOVED lines=39> */
.L_x_9458:
        /* <DEDUP_REMOVED lines=11> */
.L_x_9457:
[----:B------:R-:W-:Y:S05]  /*0600*/  BSYNC.RECONVERGENT B1 ;  /* 0x0000000000017941 */ /* 0x000fea0003800200 */
.L_x_9456:
        /* <DEDUP_REMOVED lines=12> */
.L_x_9461:
        /* <DEDUP_REMOVED lines=100> */
.L_x_9460:
[----:B------:R-:W-:Y:S05]  /*0d10*/  BSYNC.RECONVERGENT B1 ;  /* 0x0000000000017941 */ /* 0x000fea0003800200 */
.L_x_9459:
        /* <DEDUP_REMOVED lines=55> */
.L_x_9463:
[----:B------:R-:W-:Y:S05]  /*1090*/  BSYNC.RECONVERGENT B1 ;  /* 0x0000000000017941 */ /* 0x000fea0003800200 */
.L_x_9462:
        /* <DEDUP_REMOVED lines=26> */
.L_x_9455:
[----:B------:R-:W-:Y:S05]  /*1240*/  BSYNC.RECONVERGENT B0 ;  /* 0x0000000000007941 */ /* 0x000fea0003800200 */
.L_x_9454:
        /* <DEDUP_REMOVED lines=39> */
.L_x_9468:
[----:B------:R-:W0:Y:S01]  /*14c0*/  LDS R3, [R6] ;  /* 0x0000000006037984 */ /* 0x000e220000000800 */
[----:B------:R-:W-:-:S04]  /*14d0*/  IADD3 R7, PT, PT, R7, 0x1, RZ ;  /* 0x0000000107077810 */ /* 0x000fc80007ffe0ff */
[----:B------:R-:W-:Y:S01]  /*14e0*/  ISETP.NE.AND P0, PT, R7, RZ, PT ;  /* 0x000000ff0700720c */ /* 0x000fe20003f05270 */
[----:B0-----:R-:W-:-:S05]  /*14f0*/  FMUL.FTZ R3, R3, R2 ;  /* 0x0000000203037220 */ /* 0x001fca0000410000 */
[----:B------:R0:W-:Y:S02]  /*1500*/  STS [R6], R3 ;  /* 0x0000000306007388 */ /* 0x0001e40000000800 */
[----:B0-----:R-:W-:-:S05]  /*1510*/  VIADD R6, R6, 0x200 ;  /* 0x0000020006067836 */ /* 0x001fca0000000000 */
[----:B------:R-:W-:Y:S05]  /*1520*/  @P0 BRA `(.L_x_9468) ;  /* 0xfffffffc00e40947 */ /* 0x000fea000383ffff */
.L_x_9467:
[----:B------:R-:W-:Y:S05]  /*1530*/  BSYNC.RECONVERGENT B1 ;  /* 0x0000000000017941 */ /* 0x000fea0003800200 */
.L_x_9466:
        /* <DEDUP_REMOVED lines=12> */
.L_x_9471:
        /* <DEDUP_REMOVED lines=52> */
.L_x_9470:
[----:B------:R-:W-:Y:S05]  /*1940*/  BSYNC.RECONVERGENT B1 ;  /* 0x0000000000017941 */ /* 0x000fea0003800200 */
.L_x_9469:
        /* <DEDUP_REMOVED lines=31> */
.L_x_9473:
[----:B------:R-:W-:Y:S05]  /*1b40*/  BSYNC.RECONVERGENT B1 ;  /* 0x0000000000017941 */ /* 0x000fea0003800200 */
.L_x_9472:
        /* <DEDUP_REMOVED lines=14> */
.L_x_9465:
[----:B------:R-:W-:Y:S05]  /*1c30*/  BSYNC.RECONVERGENT B0 ;  /* 0x0000000000007941 */ /* 0x000fea0003800200 */
.L_x_9464:
        /* <DEDUP_REMOVED lines=28> */
.L_x_9475:
[----:B------:R-:W-:Y:S05]  /*1e00*/  BSYNC.RECONVERGENT B0 ;  /* 0x0000000000007941 */ /* 0x000fea0003800200 */
.L_x_9474:
        /* <DEDUP_REMOVED lines=28> */
.L_x_9479:
[----:B------:R-:W-:Y:S05]  /*1fd0*/  BSYNC.RECONVERGENT B1 ;  /* 0x0000000000017941 */ /* 0x000fea0003800200 */
.L_x_9478:
[----:B-1----:R-:W-:-:S07]  /*1fe0*/  @!P0 FADD.FTZ R4, R4, R23 ;  /* 0x0000001704048221 */ /* 0x002fce0000010000 */
.L_x_9477:
[----:B------:R-:W-:Y:S05]  /*1ff0*/  BSYNC.RECONVERGENT B0 ;  /* 0x0000000000007941 */ /* 0x000fea0003800200 */
.L_x_9476:
        /* <DEDUP_REMOVED lines=20> */
.L_x_9481:
[----:B------:R-:W-:Y:S05]  /*2140*/  BSYNC.RECONVERGENT B0 ;  /* 0x0000000000007941 */ /* 0x000fea0003800200 */
.L_x_9480:
        /* <DEDUP_REMOVED lines=28> */
.L_x_9485:
[----:B------:R-:W-:Y:S05]  /*2310*/  BSYNC.RECONVERGENT B1 ;  /* 0x0000000000017941 */ /* 0x000fea0003800200 */
.L_x_9484:
[----:B01-3--:R-:W-:-:S07]  /*2320*/  @!P0 FADD.FTZ R4, R4, R17 ;  /* 0x0000001104048221 */ /* 0x00bfce0000010000 */
.L_x_9483:
[----:B------:R-:W-:Y:S05]  /*2330*/  BSYNC.RECONVERGENT B0 ;  /* 0x0000000000007941 */ /* 0x000fea0003800200 */
.L_x_9482:
        /* <DEDUP_REMOVED lines=34> */
.L_x_9487:
[----:B------:R-:W-:Y:S05]  /*2560*/  BSYNC.RECONVERGENT B0 ;  /* 0x0000000000007941 */ /* 0x000fea0003800200 */
.L_x_9486:
[----:B------:R-:W-:Y:S05]  /*2570*/  @P0 EXIT ;  /* 0x000000000000094d */ /* 0x000fea0003800000 */
[----:B------:R-:W-:-:S05]  /*2580*/  F2FP.BF16.F32.PACK_AB R4, RZ, R4 ;  /* 0x00000004ff04723e */ /* 0x000fca00000010ff */
[----:B------:R-:W-:Y:S01]  /*2590*/  STG.E.U16 desc[UR36][R12.64+0xe0], R4 ;  /* 0x0000e0040c007986 */ /* 0x000fe2000c101524 */
[----:B------:R-:W-:Y:S05]  /*25a0*/  EXIT ;  /* 0x000000000000794d */ /* 0x000fea0003800000 */
.L_x_9453:
[----:B------:R-:W-:Y:S01]  /*25b0*/  MOV R12, 0x10 ;  /* 0x00000010000c7802 */ /* 0x000fe20000000f00 */
[----:B------:R-:W-:Y:S01]  /*25c0*/  HFMA2 R11, -RZ, RZ, 0, 1.847743988037109375e-06 ;  /* 0x0000001fff0b7431 */ /* 0x000fe200000001ff */
[----:B------:R-:W-:-:S07]  /*25d0*/  MOV R15, 0xffffffff ;  /* 0xffffffff000f7802 */ /* 0x000fce0000000f00 */
[----:B------:R-:W-:Y:S05]  /*25e0*/  WARPSYNC.COLLECTIVE R15, `(.L_x_9488) ;  /* 0x000000000f087348 */ /* 0x000fea0003c00000 */
[----:B------:R0:W1:Y:S02]  /*25f0*/  SHFL.BFLY P6, R14, R13, R12, R11 ;  /* 0x0c00000c0d0e7389 */ /* 0x00006400000c000b */
[----:B01----:R-:W-:Y:S05]  /*2600*/  ENDCOLLECTIVE ;  /* 0x000000000000791b */ /* 0x003fea0003800000 */
.L_x_9488:
[----:B------:R-:W-:Y:S01]  /*2610*/  HFMA2 R12, -RZ, RZ, 0, 4.76837158203125e-07 ;  /* 0x00000008ff0c7431 */ /* 0x000fe200000001ff */
[----:B------:R-:W-:-:S05]  /*2620*/  FMNMX.FTZ R0, R14, -3.40282346638528859812e+38, !PT ;  /* 0xff7fffff0e007809 */ /* 0x000fca0007810000 */
[----:B------:R-:W-:-:S07]  /*2630*/  IMAD.MOV.U32 R13, RZ, RZ, R0 ;  /* 0x000000ffff0d7224 */ /* 0x000fce00078e0000 */
[----:B------:R-:W-:Y:S05]  /*2640*/  WARPSYNC.COLLECTIVE R15, `(.L_x_9489) ;  /* 0x000000000f087348 */ /* 0x000fea0003c00000 */
[----:B------:R0:W1:Y:S02]  /*2650*/  SHFL.BFLY P6, R14, R13, R12, R11 ;  /* 0x0c00000c0d0e7389 */ /* 0x00006400000c000b */
[----:B01----:R-:W-:Y:S05]  /*2660*/  ENDCOLLECTIVE ;  /* 0x000000000000791b */ /* 0x003fea0003800000 */
.L_x_9489:
[----:B------:R-:W-:Y:S01]  /*2670*/  HFMA2 R12, -RZ, RZ, 0, 2.384185791015625e-07 ;  /* 0x00000004ff0c7431 */ /* 0x000fe200000001ff */
[----:B------:R-:W-:-:S04]  /*2680*/  FMNMX.FTZ R2, R0, R14, !PT ;  /* 0x0000000e00027209 */ /* 0x000fc80007810000 */
[----:B------:R-:W-:-:S07]  /*2690*/  MOV R13, R2 ;  /* 0x00000002000d7202 */ /* 0x000fce0000000f00 */
[----:B------:R-:W-:Y:S05]  /*26a0*/  WARPSYNC.COLLECTIVE R15, `(.L_x_9490) ;  /* 0x000000000f087348 */ /* 0x000fea0003c00000 */
[----:B------:R0:W1:Y:S02]  /*26b0*/  SHFL.BFLY P6, R14, R13, R12, R11 ;  /* 0x0c00000c0d0e7389 */ /* 0x00006400000c000b */
[----:B01----:R-:W-:Y:S05]  /*26c0*/  ENDCOLLECTIVE ;  /* 0x000000000000791b */ /* 0x003fea0003800000 */
.L_x_9490:
[----:B------:R-:W-:Y:S01]  /*26d0*/  HFMA2 R12, -RZ, RZ, 0, 1.1920928955078125e-07 ;  /* 0x00000002ff0c7431 */ /* 0x000fe200000001ff */
[----:B------:R-:W-:-:S04]  /*26e0*/  FMNMX.FTZ R3, R2, R14, !PT ;  /* 0x0000000e02037209 */ /* 0x000fc80007810000 */
[----:B------:R-:W-:-:S07]  /*26f0*/  MOV R13, R3 ;  /* 0x00000003000d7202 */ /* 0x000fce0000000f00 */
[----:B------:R-:W-:Y:S05]  /*2700*/  WARPSYNC.COLLECTIVE R15, `(.L_x_9491) ;  /* 0x000000000f087348 */ /* 0x000fea0003c00000 */
[----:B------:R0:W1:Y:S02]  /*2710*/  SHFL.BFLY P6, R14, R13, R12, R11 ;  /* 0x0c00000c0d0e7389 */ /* 0x00006400000c000b */
[----:B01----:R-:W-:Y:S05]  /*2720*/  ENDCOLLECTIVE ;  /* 0x000000000000791b */ /* 0x003fea0003800000 */
.L_x_9491:
[----:B------:R-:W-:Y:S05]  /*2730*/  BRA `(.L_x_9492) ;  /* 0xffffffd800e87947 */ /* 0x000fea000383ffff */
.L_x_9493:
        /* <DEDUP_REMOVED lines=12> */
.L_x_25755:


//--------------------- .text._ZN4vllm25paged_attention_v1_kernelI13__nv_bfloat16hLi112ELi16ELi128ELNS_18Fp8KVCacheDataTypeE1ELb0EEEvPT_PKS3_PKT0_S9_ifPKiSB_iPKfiiiSD_SD_iiiii --------------------------
	.section	.text._ZN4vllm25paged_attention_v1_kernelI13__nv_bfloat16hLi112ELi16ELi128ELNS_18Fp8KVCacheDataTypeE1ELb0EEEvPT_PKS3_PKT0_S9_ifPKiSB_iPKfiiiSD_SD_iiiii,"ax",@progbits
	.align	128
        .global         _ZN4vllm25paged_attention_v1_kernelI13__nv_bfloat16hLi112ELi16ELi128ELNS_18Fp8KVCacheDataTypeE1ELb0EEEvPT_PKS3_PKT0_S9_ifPKiSB_iPKfiiiSD_SD_iiiii
        .type           _ZN4vllm25paged_attention_v1_kernelI13__nv_bfloat16hLi112ELi16ELi128ELNS_18Fp8KVCacheDataTypeE1ELb0EEEvPT_PKS3_PKT0_S9_ifPKiSB_iPKfiiiSD_SD_iiiii,@function
        .size           _ZN4vllm25paged_attention_v1_kernelI13__nv_bfloat16hLi112ELi16ELi128ELNS_18Fp8KVCacheDataTypeE1ELb0EEEvPT_PKS3_PKT0_S9_ifPKiSB_iPKfiiiSD_SD_iiiii,(.L_x_25756 - _ZN4vllm25paged_attention_v1_kernelI13__nv_bfloat16hLi112ELi16ELi128ELNS_18Fp8KVCacheDataTypeE1ELb0EEEvPT_PKS3_PKT0_S9_ifPKiSB_iPKfiiiSD_SD_iiiii)
        .other          _ZN4vllm25paged_attention_v1_kernelI13__nv_bfloat16hLi112ELi16ELi128ELNS_18Fp8KVCacheDataTypeE1ELb0EEEvPT_PKS3_PKT0_S9_ifPKiSB_iPKfiiiSD_SD_iiiii,@"STO_CUDA_ENTRY STV_DEFAULT"
_ZN4vllm25paged_attention_v1_kernelI13__nv_bfloat16hLi112ELi16ELi128ELNS_18Fp8KVCacheDataTypeE1ELb0EEEvPT_PKS3_PKT0_S9_ifPKiSB_iPKfiiiSD_SD_iiiii:
.text._ZN4vllm25paged_attention_v1_kernelI13__nv_bfloat16hLi112ELi16ELi128ELNS_18Fp8KVCacheDataTypeE1ELb0EEEvPT_PKS3_PKT0_S9_ifPKiSB_iPKfiiiSD_SD_iiiii:
        /* <DEDUP_REMOVED lines=35> */
.L_x_9495:
[----:B------:R-:W-:Y:S05]  /*0230*/  BSYNC.RECONVERGENT B6 ;  /* 0x0000000000067941 */ /* 0x000fea0003800200 */
.L_x_9494:
        /* <DEDUP_REMOVED lines=10> */
.L_x_9525:
        /* <DEDUP_REMOVED lines=39> */
.L_x_9501:
        /* <DEDUP_REMOVED lines=11> */
.L_x_9500:
[----:B------:R-:W-:Y:S05]  /*0600*/  BSYNC.RECONVERGENT B1 ;  /* 0x0000000000017941 */ /* 0x000fea0003800200 */
.L_x_9499:
        /* <DEDUP_REMOVED lines=12> */
.L_x_9504:
        /* <DEDUP_REMOVED lines=100> */
.L_x_9503:
[----:B------:R-:W-:Y:S05]  /*0d10*/  BSYNC.RECONVERGENT B1 ;  /* 0x0000000000017941 */ /* 0x000fea0003800200 */
.L_x_9502:
        /* <DEDUP_REMOVED lines=55> */
.L_x_9506:
[----:B------:R-:W-:Y:S05]  /*1090*/  BSYNC.RECONVERGENT B1 ;  /* 0x0000000000017941 */ /* 0x000fea0003800200 */
.L_x_9505:
        /* <DEDUP_REMOVED lines=26> */
.L_x_9498:
[----:B------:R-:W-:Y:S05]  /*1240*/  BSYNC.RECONVERGENT B0 ;  /* 0x0000000000007941 */ /* 0x000fea0003800200 */
.L_x_9497:
        /* <DEDUP_REMOVED lines=39> */
.L_x_9511:
[----:B------:R-:W0:Y:S01]  /*14c0*/  LDS R3, [R6] ;  /* 0x0000000006037984 */ /* 0x000e220000000800 */
[----:B------:R-:W-:-:S04]  /*14d0*/  IADD3 R7, PT, PT, R7, 0x1, RZ ;  /* 0x0000000107077810 */ /* 0x000fc80007ffe0ff */
[----:B------:R-:W-:Y:S01]  /*14e0*/  ISETP.NE.AND P0, PT, R7, RZ, PT ;  /* 0x000000ff0700720c */ /* 0x000fe20003f05270 */
[----:B0-----:R-:W-:-:S05]  /*14f0*/  FMUL.FTZ R3, R3, R2 ;  /* 0x0000000203037220 */ /* 0x001fca0000410000 */
[----:B------:R0:W-:Y:S02]  /*1500*/  STS [R6], R3 ;  /* 0x0000000306007388 */ /* 0x0001e40000000800 */
[----:B0-----:R-:W-:-:S05]  /*1510*/  IADD3 R6, PT, PT, R6, 0x200, RZ ;  /* 0x0000020006067810 */ /* 0x001fca0007ffe0ff */
[----:B------:R-:W-:Y:S05]  /*1520*/  @P0 BRA `(.L_x_9511) ;  /* 0xfffffffc00e40947 */ /* 0x000fea000383ffff */
.L_x_9510:
[----:B------:R-:W-:Y:S05]  /*1530*/  BSYNC.RECONVERGENT B1 ;  /* 0x0000000000017941 */ /* 0x000fea0003800200 */
.L_x_9509:
        /* <DEDUP_REMOVED lines=12> */
.L_x_9514:
        /* <DEDUP_REMOVED lines=52> */
.L_x_9513:
[----:B------:R-:W-:Y:S05]  /*1940*/  BSYNC.RECONVERGENT B1 ;  /* 0x0000000000017941 */ /* 0x000fea0003800200 */
.L_x_9512:
        /* <DEDUP_REMOVED lines=31> */
.L_x_9516:
[----:B------:R-:W-:Y:S05]  /*1b40*/  BSYNC.RECONVERGENT B1 ;  /* 0x0000000000017941 */ /* 0x000fea0003800200 */
.L_x_9515:
        /* <DEDUP_REMOVED lines=14> */
.L_x_9508:
[----:B------:R-:W-:Y:S05]  /*1c30*/  BSYNC.RECONVERGENT B0 ;  /* 0x0000000000007941 */ /* 0x000fea0003800200 */
.L_x_9507:
        /* <DEDUP_REMOVED lines=44> */
.L_x_9518:
[----:B------:R-:W-:Y:S05]  /*1f00*/  BSYNC.RECONVERGENT B0 ;  /* 0x0000000000007941 */ /* 0x000fea0003800200 */
.L_x_9517:
        /* <DEDUP_REMOVED lines=25> */
.L_x_9520:
[----:B------:R-:W-:Y:S05]  /*20a0*/  BSYNC.RECONVERGENT B0 ;  /* 0x0000000000007941 */ /* 0x000fea0003800200 */
.L_x_9519:
        /* <DEDUP_REMOVED lines=32> */
.L_x_9496:
[----:B------:R-:W-:Y:S01]  /*22b0*/  MOV R12, 0x10 ;  /* 0x00000010000c7802 */ /* 0x000fe20000000f00 */
[----:B------:R-:W-:Y:S01]  /*22c0*/  HFMA2 R11, -RZ, RZ, 0, 1.847743988037109375e-06 ;  /* 0x0000001fff0b7431 */ /* 0x000fe200000001ff */
[----:B------:R-:W-:-:S07]  /*22d0*/  MOV R15, 0xffffffff ;  /* 0xffffffff000f7802 */ /* 0x000fce0000000f00 */
[----:B------:R-:W-:Y:S05]  /*22e0*/  WARPSYNC.COLLECTIVE R15, `(.L_x_9521) ;  /* 0x000000000f087348 */ /* 0x000fea0003c00000 */
[----:B------:R0:W1:Y:S02]  /*22f0*/  SHFL.BFLY P6, R14, R13, R12, R11 ;  /* 0x0c00000c0d0e7389 */ /* 0x00006400000c000b */
[----:B01----:R-:W-:Y:S05]  /*2300*/  ENDCOLLECTIVE ;  /* 0x000000000000791b */ /* 0x003fea0003800000 */
.L_x_9521:
[----:B------:R-:W-:Y:S01]  /*2310*/  HFMA2 R12, -RZ, RZ, 0, 4.76837158203125e-07 ;  /* 0x00000008ff0c7431 */ /* 0x000fe200000001ff */
[----:B------:R-:W-:-:S04]  /*2320*/  FMNMX.FTZ R0, R14, -3.40282346638528859812e+38, !PT ;  /* 0xff7fffff0e007809 */ /* 0x000fc80007810000 */
[----:B------:R-:W-:-:S07]  /*2330*/  MOV R13, R0 ;  /* 0x00000000000d7202 */ /* 0x000fce0000000f00 */
[----:B------:R-:W-:Y:S05]  /*2340*/  WARPSYNC.COLLECTIVE R15, `(.L_x_9522) ;  /* 0x000000000f087348 */ /* 0x000fea0003c00000 */
[----:B------:R0:W1:Y:S02]  /*2350*/  SHFL.BFLY P6, R14, R13, R12, R11 ;  /* 0x0c00000c0d0e7389 */ /* 0x00006400000c000b */
[----:B01----:R-:W-:Y:S05]  /*2360*/  ENDCOLLECTIVE ;  /* 0x000000000000791b */ /* 0x003fea0003800000 */
.L_x_9522:
[----:B------:R-:W-:Y:S01]  /*2370*/  HFMA2 R12, -RZ, RZ, 0, 2.384185791015625e-07 ;  /* 0x00000004ff0c7431 */ /* 0x000fe200000001ff */
[----:B------:R-:W-:-:S04]  /*2380*/  FMNMX.FTZ R2, R0, R14, !PT ;  /* 0x0000000e00027209 */ /* 0x000fc80007810000 */
[----:B------:R-:W-:-:S07]  /*2390*/  MOV R13, R2 ;  /* 0x00000002000d7202 */ /* 0x000fce0000000f00 */
[----:B------:R-:W-:Y:S05]  /*23a0*/  WARPSYNC.COLLECTIVE R15, `(.L_x_9523) ;  /* 0x000000000f087348 */ /* 0x000fea0003c00000 */
[----:B------:R0:W1:Y:S02]  /*23b0*/  SHFL.BFLY P6, R14, R13, R12, R11 ;  /* 0x0c00000c0d0e7389 */ /* 0x00006400000c000b */
[----:B01----:R-:W-:Y:S05]  /*23c0*/  ENDCOLLECTIVE ;  /* 0x000000000000791b */ /* 0x003fea0003800000 */
.L_x_9523:
[----:B------:R-:W-:Y:S01]  /*23d0*/  HFMA2 R12, -RZ, RZ, 0, 1.1920928955078125e-07 ;  /* 0x00000002ff0c7431 */ /* 0x000fe200000001ff */
[----:B------:R-:W-:-:S04]  /*23e0*/  FMNMX.FTZ R3, R2, R14, !PT ;  /* 0x0000000e02037209 */ /* 0x000fc80007810000 */
[----:B------:R-:W-:-:S07]  /*23f0*/  MOV R13, R3 ;  /* 0x00000003000d7202 */ /* 0x000fce0000000f00 */
[----:B------:R-:W-:Y:S05]  /*2400*/  WARPSYNC.COLLECTIVE R15, `(.L_x_9524) ;  /* 0x000000000f087348 */ /* 0x000fea0003c00000 */
[----:B------:R0:W1:Y:S02]  /*2410*/  SHFL.BFLY P6, R14, R13, R12, R11 ;  /* 0x0c00000c0d0e7389 */ /* 0x00006400000c000b */
[----:B01----:R-:W-:Y:S05]  /*2420*/  ENDCOLLECTIVE ;  /* 0x000000000000791b */ /* 0x003fea0003800000 */
.L_x_9524:
[----:B------:R-:W-:Y:S05]  /*2430*/  BRA `(.L_x_9525) ;  /* 0xffffffdc00a87947 */ /* 0x000fea000383ffff */
.L_x_9526:
        /* <DEDUP_REMOVED lines=12> */
.L_x_25756:


//--------------------- .text._ZN4vllm25paged_attention_v1_kernelI13__nv_bfloat16hLi96ELi16ELi128ELNS_18Fp8KVCacheDataTypeE1ELb0EEEvPT_PKS3_PKT0_S9_ifPKiSB_iPKfiiiSD_SD_iiiii --------------------------
	.section	.text._ZN4vllm25paged_attention_v1_kernelI13__nv_bfloat16hLi96ELi16ELi128ELNS_18Fp8KVCacheDataTypeE1ELb0EEEvPT_PKS3_PKT0_S9_ifPKiSB_iPKfiiiSD_SD_iiiii,"ax",@progbits
	.align	128
        .global         _ZN4vllm25paged_attention_v1_kernelI13__nv_bfloat16hLi96ELi16ELi128ELNS_18Fp8KVCacheDataTypeE1ELb0EEEvPT_PKS3_PKT0_S9_ifPKiSB_iPKfiiiSD_SD_iiiii
        .type           _ZN4vllm25paged_attention_v1_kernelI13__nv_bfloat16hLi96ELi16ELi128ELNS_18Fp8KVCacheDataTypeE1ELb0EEEvPT_PKS3_PKT0_S9_ifPKiSB_iPKfiiiSD_SD_iiiii,@function
        .size           _ZN4vllm25paged_attention_v1_kernelI13__nv_bfloat16hLi96ELi16ELi128ELNS_18Fp8KVCacheDataTypeE1ELb0EEEvPT_PKS3_PKT0_S9_ifPKiSB_iPKfiiiSD_SD_iiiii,(.L_x_25757 - _ZN4vllm25paged_attention_v1_kernelI13__nv_bfloat16hLi96ELi16ELi128ELNS_18Fp8KVCacheDataTypeE1ELb0EEEvPT_PKS3_PKT0_S9_ifPKiSB_iPKfiiiSD_SD_iiiii)
        .other          _ZN4vllm25paged_attention_v1_kernelI13__nv_bfloat16hLi96ELi16ELi128ELNS_18Fp8KVCacheDataTypeE1ELb0EEEvPT_PKS3_PKT0_S9_ifPKiSB_iPKfiiiSD_SD_iiiii,@"STO_CUDA_ENTRY STV_DEFAULT"
_ZN4vllm25paged_attention_v1_kernelI13__nv_bfloat16hLi96ELi16ELi128ELNS_18Fp8KVCacheDataTypeE1ELb0EEEvPT_PKS3_PKT0_S9_ifPKiSB_iPKfiiiSD_SD_iiiii:
.text._ZN4vllm25paged_attention_v1_kernelI13__nv_bfloat16hLi96ELi16ELi128ELNS_18Fp8KVCacheDataTypeE1ELb0EEEvPT_PKS3_PKT0_S9_ifPKiSB_iPKfiiiSD_SD_iiiii:
        /* <DEDUP_REMOVED lines=35> */
.L_x_9528:
[----:B------:R-:W-:Y:S05]  /*0230*/  BSYNC.RECONVERGENT B6 ;  /* 0x0000000000067941 */ /* 0x000fea0003800200 */
.L_x_9527:
        /* <DEDUP_REMOVED lines=10> */
.L_x_9558:
        /* <DEDUP_REMOVED lines=39> */
.L_x_9534:
        /* <DEDUP_REMOVED lines=11> */
.L_x_9533:
[----:B------:R-:W-:Y:S05]  /*0600*/  BSYNC.RECONVERGENT B1 ;  /* 0x0000000000017941 */ /* 0x000fea0003800200 */
.L_x_9532:
        /* <DEDUP_REMOVED lines=12> */
.L_x_9537:
        /* <DEDUP_REMOVED lines=100> */
.L_x_9536:
[----:B------:R-:W-:Y:S05]  /*0d10*/  BSYNC.RECONVERGENT B1 ;  /* 0x0000000000017941 */ /* 0x000fea0003800200 */
.L_x_9535:
        /* <DEDUP_REMOVED lines=55> */
.L_x_9539:
[----:B------:R-:W-:Y:S05]  /*1090*/  BSYNC.RECONVERGENT B1 ;  /* 0x0000000000017941 */ /* 0x000fea0003800200 */
.L_x_9538:
        /* <DEDUP_REMOVED lines=26> */
.L_x_9531:
[----:B------:R-:W-:Y:S05]  /*1240*/  BSYNC.RECONVERGENT B0 ;  /* 0x0000000000007941 */ /* 0x000fea0003800200 */
.L_x_9530:
        /* <DEDUP_REMOVED lines=39> */
.L_x_9544:
[----:B------:R-:W0:Y:S01]  /*14c0*/  LDS R3, [R6] ;  /* 0x0000000006037984 */ /* 0x000e220000000800 */
[----:B------:R-:W-:-:S04]  /*14d0*/  IADD3 R7, PT, PT, R7, 0x1, RZ ;  /* 0x0000000107077810 */ /* 0x000fc80007ffe0ff */
[----:B------:R-:W-:Y:S01]  /*14e0*/  ISETP.NE.AND P0, PT, R7, RZ, PT ;  /* 0x000000ff0700720c */ /* 0x000fe20003f05270 */
[----:B0-----:R-:W-:-:S05]  /*14f0*/  FMUL.FTZ R3, R3, R2 ;  /* 0x0000000203037220 */ /* 0x001fca0000410000 */
[----:B------:R0:W-:Y:S02]  /*1500*/  STS [R6], R3 ;  /* 0x0000000306007388 */ /* 0x0001e40000000800 */
[----:B0-----:R-:W-:-:S05]  /*1510*/  IADD3 R6, PT, PT, R6, 0x200, RZ ;  /* 0x0000020006067810 */ /* 0x001fca0007ffe0ff */
[----:B------:R-:W-:Y:S05]  /*1520*/  @P0 BRA `(.L_x_9544) ;  /* 0xfffffffc00e40947 */ /* 0x000fea000383ffff */
.L_x_9543:
[----:B------:R-:W-:Y:S05]  /*1530*/  BSYNC.RECONVERGENT B1 ;  /* 0x0000000000017941 */ /* 0x000fea0003800200 */
.L_x_9542:
        /* <DEDUP_REMOVED lines=12> */
.L_x_9547:
        /* <DEDUP_REMOVED lines=52> */
.L_x_9546:
[----:B------:R-:W-:Y:S05]  /*1940*/  BSYNC.RECONVERGENT B1 ;  /* 0x0000000000017941 */ /* 0x000fea0003800200 */
.L_x_9545:
        /* <DEDUP_REMOVED lines=31> */
.L_x_9549:
[----:B------:R-:W-:Y:S05]  /*1b40*/  BSYNC.RECONVERGENT B1 ;  /* 0x0000000000017941 */ /* 0x000fea0003800200 */
.L_x_9548:
        /* <DEDUP_REMOVED lines=14> */
.L_x_9541:
[----:B------:R-:W-:Y:S05]  /*1c30*/  BSYNC.RECONVERGENT B0 ;  /* 0x0000000000007941 */ /* 0x000fea0003800200 */
.L_x_9540:
        /* <DEDUP_REMOVED lines=41> */
.L_x_9551:
[----:B------:R-:W-:Y:S05]  /*1ed0*/  BSYNC.RECONVERGENT B0 ;  /* 0x0000000000007941 */ /* 0x000fea0003800200 */
.L_x_9550:
        /* <DEDUP_REMOVED lines=22> */
.L_x_9553:
[----:B------:R-:W-:Y:S05]  /*2040*/  BSYNC.RECONVERGENT B0 ;  /* 0x0000000000007941 */ /* 0x000fea0003800200 */
.L_x_9552:
        /* <DEDUP_REMOVED lines=30> */
.L_x_9529:
[----:B------:R-:W-:Y:S01]  /*2230*/  HFMA2 R12, -RZ, RZ, 0, 9.5367431640625e-07 ;  /* 0x00000010ff0c7431 */ /* 0x000fe200000001ff */
[----:B------:R-:W-:Y:S02]  /*2240*/  MOV R11, 0x1f ;  /* 0x0000001f000b7802 */ /* 0x000fe40000000f00 */
[----:B------:R-:W-:-:S07]  /*2250*/  MOV R15, 0xffffffff ;  /* 0xffffffff000f7802 */ /* 0x000fce0000000f00 */
[----:B------:R-:W-:Y:S05]  /*2260*/  WARPSYNC.COLLECTIVE R15, `(.L_x_9554) ;  /* 0x000000000f087348 */ /* 0x000fea0003c00000 */
[----:B------:R0:W1:Y:S02]  /*2270*/  SHFL.BFLY P6, R14, R13, R12, R11 ;  /* 0x0c00000c0d0e7389 */ /* 0x00006400000c000b */
[----:B01----:R-:W-:Y:S05]  /*2280*/  ENDCOLLECTIVE ;  /* 0x000000000000791b */ /* 0x003fea0003800000 */
.L_x_9554:
[----:B------:R-:W-:Y:S01]  /*2290*/  HFMA2 R12, -RZ, RZ, 0, 4.76837158203125e-07 ;  /* 0x00000008ff0c7431 */ /* 0x000fe200000001ff */
[----:B------:R-:W-:-:S04]  /*22a0*/  FMNMX.FTZ R0, R14, -3.40282346638528859812e+38, !PT ;  /* 0xff7fffff0e007809 */ /* 0x000fc80007810000 */
[----:B------:R-:W-:-:S07]  /*22b0*/  MOV R13, R0 ;  /* 0x00000000000d7202 */ /* 0x000fce0000000f00 */
[----:B------:R-:W-:Y:S05]  /*22c0*/  WARPSYNC.COLLECTIVE R15, `(.L_x_9555) ;  /* 0x000000000f087348 */ /* 0x000fea0003c00000 */
[----:B------:R0:W1:Y:S02]  /*22d0*/  SHFL.BFLY P6, R14, R13, R12, R11 ;  /* 0x0c00000c0d0e7389 */ /* 0x00006400000c000b */
[----:B01----:R-:W-:Y:S05]  /*22e0*/  ENDCOLLECTIVE ;  /* 0x000000000000791b */ /* 0x003fea0003800000 */
.L_x_9555:
[----:B------:R-:W-:Y:S01]  /*22f0*/  HFMA2 R12, -RZ, RZ, 0, 2.384185791015625e-07 ;  /* 0x00000004ff0c7431 */ /* 0x000fe200000001ff */
[----:B------:R-:W-:-:S04]  /*2300*/  FMNMX.FTZ R2, R0, R14, !PT ;  /* 0x0000000e00027209 */ /* 0x000fc80007810000 */
[----:B------:R-:W-:-:S07]  /*2310*/  MOV R13, R2 ;  /* 0x00000002000d7202 */ /* 0x000fce0000000f00 */
[----:B------:R-:W-:Y:S05]  /*2320*/  WARPSYNC.COLLECTIVE R15, `(.L_x_9556) ;  /* 0x000000000f087348 */ /* 0x000fea0003c00000 */
[----:B------:R0:W1:Y:S02]  /*2330*/  SHFL.BFLY P6, R14, R13, R12, R11 ;  /* 0x0c00000c0d0e7389 */ /* 0x00006400000c000b */
[----:B01----:R-:W-:Y:S05]  /*2340*/  ENDCOLLECTIVE ;  /* 0x000000000000791b */ /* 0x003fea0003800000 */
.L_x_9556:
[----:B------:R-:W-:Y:S01]  /*2350*/  HFMA2 R12, -RZ, RZ, 0, 1.1920928955078125e-07 ;  /* 0x00000002ff0c7431 */ /* 0x000fe200000001ff */
[----:B------:R-:W-:-:S04]  /*2360*/  FMNMX.FTZ R3, R2, R14, !PT ;  /* 0x0000000e02037209 */ /* 0x000fc80007810000 */
[----:B------:R-:W-:-:S07]  /*2370*/  MOV R13, R3 ;  /* 0x00000003000d7202 */ /* 0x000fce0000000f00 */
[----:B------:R-:W-:Y:S05]  /*2380*/  WARPSYNC.COLLECTIVE R15, `(.L_x_9557) ;  /* 0x000000000f087348 */ /* 0x000fea0003c00000 */
[----:B------:R0:W1:Y:S02]  /*2390*/  SHFL.BFLY P6, R14, R13, R12, R11 ;  /* 0x0c00000c0d0e7389 */ /* 0x00006400000c000b */
[----:B01----:R-:W-:Y:S05]  /*23a0*/  ENDCOLLECTIVE ;  /* 0x000000000000791b */ /* 0x003fea0003800000 */
.L_x_9557:
[----:B------:R-:W-:Y:S05]  /*23b0*/  BRA `(.L_x_9558) ;  /* 0xffffffdc00c87947 */ /* 0x000fea000383ffff */
.L_x_9559:
        /* <DEDUP_REMOVED lines=12> */
.L_x_25757:


//--------------------- .text._ZN4vllm25paged_attention_v1_kernelI13__nv_bfloat16hLi80ELi16ELi128ELNS_18Fp8KVCacheDataTypeE1ELb0EEEvPT_PKS3_PKT0_S9_ifPKiSB_iPKfiiiSD_SD_iiiii --------------------------
	.section	.text._ZN4vllm25paged_attention_v1_kernelI13__nv_bfloat16hLi80ELi16ELi128ELNS_18Fp8KVCacheDataTypeE1ELb0EEEvPT_PKS3_PKT0_S9_ifPKiSB_iPKfiiiSD_SD_iiiii,"ax",@progbits
	.align	128
        .global         _ZN4vllm25paged_attention_v1_kernelI13__nv_bfloat16hLi80ELi16ELi128ELNS_18Fp8KVCacheDataTypeE1ELb0EEEvPT_PKS3_PKT0_S9_ifPKiSB_iPKfiiiSD_SD_iiiii
        .type           _ZN4vllm25paged_attention_v1_kernelI13__nv_bfloat16hLi80ELi16ELi128ELNS_18Fp8KVCacheDataTypeE1ELb0EEEvPT_PKS3_PKT0_S9_ifPKiSB_iPKfiiiSD_SD_iiiii,@function
        .size           _ZN4vllm25paged_attention_v1_kernelI13__nv_bfloat16hLi80ELi16ELi128ELNS_18Fp8KVCacheDataTypeE1ELb0EEEvPT_PKS3_PKT0_S9_ifPKiSB_iPKfiiiSD_SD_iiiii,(.L_x_25758 - _ZN4vllm25paged_attention_v1_kernelI13__nv_bfloat16hLi80ELi16ELi128ELNS_18Fp8KVCacheDataTypeE1ELb0EEEvPT_PKS3_PKT0_S9_ifPKiSB_iPKfiiiSD_SD_iiiii)
        .other          _ZN4vllm25paged_attention_v1_kernelI13__nv_bfloat16hLi80ELi16ELi128ELNS_18Fp8KVCacheDataTypeE1ELb0EEEvPT_PKS3_PKT0_S9_ifPKiSB_iPKfiiiSD_SD_iiiii,@"STO_CUDA_ENTRY STV_DEFAULT"
_ZN4vllm25paged_attention_v1_kernelI13__nv_bfloat16hLi80ELi16ELi128ELNS_18Fp8KVCacheDataTypeE1ELb0EEEvPT_PKS3_PKT0_S9_ifPKiSB_iPKfiiiSD_SD_iiiii:
.text._ZN4vllm25paged_attention_v1_kernelI13__nv_bfloat16hLi80ELi16ELi128ELNS_18Fp8KVCacheDataTypeE1ELb0EEEvPT_PKS3_PKT0_S9_ifPKiSB_iPKfiiiSD_SD_iiiii:
        /* <DEDUP_REMOVED lines=35> */
.L_x_9561:
[----:B------:R-:W-:Y:S05]  /*0230*/  BSYNC.RECONVERGENT B6 ;  /* 0x0000000000067941 */ /* 0x000fea0003800200 */
.L_x_9560:
        /* <DEDUP_REMOVED lines=10> */
.L_x_9591:
        /* <DEDUP_REMOVED lines=39> */
.L_x_9567:
        /* <DEDUP_REMOVED lines=11> */
.L_x_9566:
[----:B------:R-:W-:Y:S05]  /*0600*/  BSYNC.RECONVERGENT B1 ;  /* 0x0000000000017941 */ /* 0x000fea0003800200 */
.L_x_9565:
        /* <DEDUP_REMOVED lines=12> */
.L_x_9570:
        /* <DEDUP_REMOVED lines=100> */
.L_x_9569:
[----:B------:R-:W-:Y:S05]  /*0d10*/  BSYNC.RECONVERGENT B1 ;  /* 0x0000000000017941 */ /* 0x000fea0003800200 */
.L_x_9568:
        /* <DEDUP_REMOVED lines=55> */
.L_x_9572:
[----:B------:R-:W-:Y:S05]  /*1090*/  BSYNC.RECONVERGENT B1 ;  /* 0x0000000000017941 */ /* 0x000fea0003800200 */
.L_x_9571:
        /* <DEDUP_REMOVED lines=26> */
.L_x_9564:
[----:B------:R-:W-:Y:S05]  /*1240*/  BSYNC.RECONVERGENT B0 ;  /* 0x0000000000007941 */ /* 0x000fea0003800200 */
.L_x_9563:
        /* <DEDUP_REMOVED lines=39> */
.L_x_9577:
[----:B------:R-:W0:Y:S01]  /*14c0*/  LDS R3, [R6] ;  /* 0x0000000006037984 */ /* 0x000e220000000800 */
[----:B------:R-:W-:-:S04]  /*14d0*/  IADD3 R7, PT, PT, R7, 0x1, RZ ;  /* 0x0000000107077810 */ /* 0x000fc80007ffe0ff */
[----:B------:R-:W-:Y:S01]  /*14e0*/  ISETP.NE.AND P0, PT, R7, RZ, PT ;  /* 0x000000ff0700720c */ /* 0x000fe20003f05270 */
[----:B0-----:R-:W-:-:S05]  /*14f0*/  FMUL.FTZ R3, R3, R2 ;  /* 0x0000000203037220 */ /* 0x001fca0000410000 */
[----:B------:R0:W-:Y:S02]  /*1500*/  STS [R6], R3 ;  /* 0x0000000306007388 */ /* 0x0001e40000000800 */
[----:B0-----:R-:W-:-:S05]  /*1510*/  IADD3 R6, PT, PT, R6, 0x200, RZ ;  /* 0x0000020006067810 */ /* 0x001fca0007ffe0ff */
[----:B------:R-:W-:Y:S05]  /*1520*/  @P0 BRA `(.L_x_9577) ;  /* 0xfffffffc00e40947 */ /* 0x000fea000383ffff */
.L_x_9576:
[----:B------:R-:W-:Y:S05]  /*1530*/  BSYNC.RECONVERGENT B1 ;  /* 0x0000000000017941 */ /* 0x000fea0003800200 */
.L_x_9575:
        /* <DEDUP_REMOVED lines=12> */
.L_x_9580:
        /* <DEDUP_REMOVED lines=52> */
.L_x_9579:
[----:B------:R-:W-:Y:S05]  /*1940*/  BSYNC.RECONVERGENT B1 ;  /* 0x0000000000017941 */ /* 0x000fea0003800200 */
.L_x_9578:
        /* <DEDUP_REMOVED lines=31> */
.L_x_9582:
[----:B------:R-:W-:Y:S05]  /*1b40*/  BSYNC.RECONVERGENT B1 ;  /* 0x0000000000017941 */ /* 0x000fea0003800200 */
.L_x_9581:
        /* <DEDUP_REMOVED lines=14> */
.L_x_9574:
[----:B------:R-:W-:Y:S05]  /*1c30*/  BSYNC.RECONVERGENT B0 ;  /* 0x0000000000007941 */ /* 0x000fea0003800200 */
.L_x_9573:
        /* <DEDUP_REMOVED lines=38> */
.L_x_9584:
[----:B------:R-:W-:Y:S05]  /*1ea0*/  BSYNC.RECONVERGENT B0 ;  /* 0x0000000000007941 */ /* 0x000fea0003800200 */
.L_x_9583:
        /* <DEDUP_REMOVED lines=19> */
.L_x_9586:
[----:B------:R-:W-:Y:S05]  /*1fe0*/  BSYNC.RECONVERGENT B0 ;  /* 0x0000000000007941 */ /* 0x000fea0003800200 */
.L_x_9585:
        /* <DEDUP_REMOVED lines=28> */
.L_x_9562:
[----:B------:R-:W-:Y:S01]  /*21b0*/  MOV R12, 0x10 ;  /* 0x00000010000c7802 */ /* 0x000fe20000000f00 */
[----:B------:R-:W-:Y:S01]  /*21c0*/  HFMA2 R11, -RZ, RZ, 0, 1.847743988037109375e-06 ;  /* 0x0000001fff0b7431 */ /* 0x000fe200000001ff */
[----:B------:R-:W-:-:S07]  /*21d0*/  MOV R15, 0xffffffff ;  /* 0xffffffff000f7802 */ /* 0x000fce0000000f00 */
[----:B------:R-:W-:Y:S05]  /*21e0*/  WARPSYNC.COLLECTIVE R15, `(.L_x_9587) ;  /* 0x000000000f087348 */ /* 0x000fea0003c00000 */
[----:B------:R0:W1:Y:S02]  /*21f0*/  SHFL.BFLY P6, R14, R13, R12, R11 ;  /* 0x0c00000c0d0e7389 */ /* 0x00006400000c000b */
[----:B01----:R-:W-:Y:S05]  /*2200*/  ENDCOLLECTIVE ;  /* 0x000000000000791b */ /* 0x003fea0003800000 */
.L_x_9587:
[----:B------:R-:W-:Y:S01]  /*2210*/  HFMA2 R12, -RZ, RZ, 0, 4.76837158203125e-07 ;  /* 0x00000008ff0c7431 */ /* 0x000fe200000001ff */
[----:B------:R-:W-:-:S04]  /*2220*/  FMNMX.FTZ R0, R14, -3.40282346638528859812e+38, !PT ;  /* 0xff7fffff0e007809 */ /* 0x000fc80007810000 */
[----:B------:R-:W-:-:S07]  /*2230*/  MOV R13, R0 ;  /* 0x00000000000d7202 */ /* 0x000fce0000000f00 */
[----:B------:R-:W-:Y:S05]  /*2240*/  WARPSYNC.COLLECTIVE R15, `(.L_x_9588) ;  /* 0x000000000f087348 */ /* 0x000fea0003c00000 */
[----:B------:R0:W1:Y:S02]  /*2250*/  SHFL.BFLY P6, R14, R13, R12, R11 ;  /* 0x0c00000c0d0e7389 */ /* 0x00006400000c000b */
[----:B01----:R-:W-:Y:S05]  /*2260*/  ENDCOLLECTIVE ;  /* 0x000000000000791b */ /* 0x003fea0003800000 */
.L_x_9588:
[----:B------:R-:W-:Y:S01]  /*2270*/  HFMA2 R12, -RZ, RZ, 0, 2.384185791015625e-07 ;  /* 0x00000004ff0c7431 */ /* 0x000fe200000001ff */
[----:B------:R-:W-:-:S04]  /*2280*/  FMNMX.FTZ R2, R0, R14, !PT ;  /* 0x0000000e00027209 */ /* 0x000fc80007810000 */
[----:B------:R-:W-:-:S07]  /*2290*/  MOV R13, R2 ;  /* 0x00000002000d7202 */ /* 0x000fce0000000f00 */
[----:B------:R-:W-:Y:S05]  /*22a0*/  WARPSYNC.COLLECTIVE R15, `(.L_x_9589) ;  /* 0x000000000f087348 */ /* 0x000fea0003c00000 */
[----:B------:R0:W1:Y:S02]  /*22b0*/  SHFL.BFLY P6, R14, R13, R12, R11 ;  /* 0x0c00000c0d0e7389 */ /* 0x00006400000c000b */
[----:B01----:R-:W-:Y:S05]  /*22c0*/  ENDCOLLECTIVE ;  /* 0x000000000000791b */ /* 0x003fea0003800000 */
.L_x_9589:
[----:B------:R-:W-:Y:S01]  /*22d0*/  HFMA2 R12, -RZ, RZ, 0, 1.1920928955078125e-07 ;  /* 0x00000002ff0c7431 */ /* 0x000fe200000001ff */
[----:B------:R-:W-:-:S04]  /*22e0*/  FMNMX.FTZ R3, R2, R14, !PT ;  /* 0x0000000e02037209 */ /* 0x000fc80007810000 */
[----:B------:R-:W-:-:S07]  /*22f0*/  MOV R13, R3 ;  /* 0x00000003000d7202 */ /* 0x000fce0000000f00 */
[----:B------:R-:W-:Y:S05]  /*2300*/  WARPSYNC.COLLECTIVE R15, `(.L_x_9590) ;  /* 0x000000000f087348 */ /* 0x000fea0003c00000 */
[----:B------:R0:W1:Y:S02]  /*2310*/  SHFL.BFLY P6, R14, R13, R12, R11 ;  /* 0x0c00000c0d0e7389 */ /* 0x00006400000c000b */
[----:B01----:R-:W-:Y:S05]  /*2320*/  ENDCOLLECTIVE ;  /* 0x000000000000791b */ /* 0x003fea0003800000 */
.L_x_9590:
[----:B------:R-:W-:Y:S05]  /*2330*/  BRA `(.L_x_9591) ;  /* 0xffffffdc00e87947 */ /* 0x000fea000383ffff */
.L_x_9592:
        /* <DEDUP_REMOVED lines=12> */
.L_x_25758:


//--------------------- .text._ZN4vllm25paged_attention_v1_kernelI13__nv_bfloat16hLi64ELi16ELi128ELNS_18Fp8KVCacheDataTypeE1ELb0EEEvPT_PKS3_PKT0_S9_ifPKiSB_iPKfiiiSD_SD_iiiii --------------------------
	.section	.text._ZN4vllm25paged_attention_v1_kernelI13__nv_bfloat16hLi64ELi16ELi128ELNS_18Fp8KVCacheDataTypeE1ELb0EEEvPT_PKS3_PKT0_S9_ifPKiSB_iPKfiiiSD_SD_iiiii,"ax",@progbits
	.align	128
        .global         _ZN4vllm25paged_attention_v1_kernelI13__nv_bfloat16hLi64ELi16ELi128ELNS_18Fp8KVCacheDataTypeE1ELb0EEEvPT_PKS3_PKT0_S9_ifPKiSB_iPKfiiiSD_SD_iiiii
        .type           _ZN4vllm25paged_attention_v1_kernelI13__nv_bfloat16hLi64ELi16ELi128ELNS_18Fp8KVCacheDataTypeE1ELb0EEEvPT_PKS3_PKT0_S9_ifPKiSB_iPKfiiiSD_SD_iiiii,@function
        .size           _ZN4vllm25paged_attention_v1_kernelI13__nv_bfloat16hLi64ELi16ELi128ELNS_18Fp8KVCacheDataTypeE1ELb0EEEvPT_PKS3_PKT0_S9_ifPKiSB_iPKfiiiSD_SD_iiiii,(.L_x_25759 - _ZN4vllm25paged_attention_v1_kernelI13__nv_bfloat16hLi64ELi16ELi128ELNS_18Fp8KVCacheDataTypeE1ELb0EEEvPT_PKS3_PKT0_S9_ifPKiSB_iPKfiiiSD_SD_iiiii)
        .other          _ZN4vllm25paged_attention_v1_kernelI13__nv_bfloat16hLi64ELi16ELi128ELNS_18Fp8KVCacheDataTypeE1ELb0EEEvPT_PKS3_PKT0_S9_ifPKiSB_iPKfiiiSD_SD_iiiii,@"STO_CUDA_ENTRY STV_DEFAULT"
_ZN4vllm25paged_attention_v1_kernelI13__nv_bfloat16hLi64ELi16ELi128ELNS_18Fp8KVCacheDataTypeE1ELb0EEEvPT_PKS3_PKT0_S9_ifPKiSB_iPKfiiiSD_SD_iiiii:
.text._ZN4vllm25paged_attention_v1_kernelI13__nv_bfloat16hLi64ELi16ELi128ELNS_18Fp8KVCacheDataTypeE1ELb0EEEvPT_PKS3_PKT0_S9_ifPKiSB_iPKfiiiSD_SD_iiiii:
        /* <DEDUP_REMOVED lines=35> */
.L_x_9594:
[----:B------:R-:W-:Y:S05]  /*0230*/  BSYNC.RECONVERGENT B6 ;  /* 0x0000000000067941 */ /* 0x000fea0003800200 */
.L_x_9593:
        /* <DEDUP_REMOVED lines=10> */
.L_x_9620:
        /* <DEDUP_REMOVED lines=39> */
.L_x_9600:
        /* <DEDUP_REMOVED lines=11> */
.L_x_9599:
[----:B------:R-:W-:Y:S05]  /*0600*/  BSYNC.RECONVERGENT B1 ;  /* 0x0000000000017941 */ /* 0x000fea0003800200 */
.L_x_9598:
        /* <DEDUP_REMOVED lines=12> */
.L_x_9603:
        /* <DEDUP_REMOVED lines=100> */
.L_x_9602:
[----:B------:R-:W-:Y:S05]  /*0d10*/  BSYNC.RECONVERGENT B1 ;  /* 0x0000000000017941 */ /* 0x000fea0003800200 */
.L_x_9601:
        /* <DEDUP_REMOVED lines=55> */
.L_x_9605:
[----:B------:R-:W-:Y:S05]  /*1090*/  BSYNC.RECONVERGENT B1 ;  /* 0x0000000000017941 */ /* 0x000fea0003800200 */
.L_x_9604:
        /* <DEDUP_REMOVED lines=26> */
.L_x_9597:
[----:B------:R-:W-:Y:S05]  /*1240*/  BSYNC.RECONVERGENT B0 ;  /* 0x0000000000007941 */ /* 0x000fea0003800200 */
.L_x_9596:
        /* <DEDUP_REMOVED lines=39> */
.L_x_9610:
[----:B------:R-:W0:Y:S01]  /*14c0*/  LDS R3, [R6] ;  /* 0x0000000006037984 */ /* 0x000e220000000800 */
[----:B------:R-:W-:-:S04]  /*14d0*/  IADD3 R7, PT, PT, R7, 0x1, RZ ;  /* 0x0000000107077810 */ /* 0x000fc80007ffe0ff */
[----:B------:R-:W-:Y:S01]  /*14e0*/  ISETP.NE.AND P0, PT, R7, RZ, PT ;  /* 0x000000ff0700720c */ /* 0x000fe20003f05270 */
[----:B0-----:R-:W-:-:S05]  /*14f0*/  FMUL.FTZ R3, R3, R2 ;  /* 0x0000000203037220 */ /* 0x001fca0000410000 */
[----:B------:R0:W-:Y:S02]  /*1500*/  STS [R6], R3 ;  /* 0x0000000306007388 */ /* 0x0001e40000000800 */
[----:B0-----:R-:W-:-:S05]  /*1510*/  VIADD R6, R6, 0x200 ;  /* 0x0000020006067836 */ /* 0x001fca0000000000 */
[----:B------:R-:W-:Y:S05]  /*1520*/  @P0 BRA `(.L_x_9610) ;  /* 0xfffffffc00e40947 */ /* 0x000fea000383ffff */
.L_x_9609:
[----:B------:R-:W-:Y:S05]  /*1530*/  BSYNC.RECONVERGENT B1 ;  /* 0x0000000000017941 */ /* 0x000fea0003800200 */
.L_x_9608:
        /* <DEDUP_REMOVED lines=12> */
.L_x_9613:
        /* <DEDUP_REMOVED lines=52> */
.L_x_9612:
[----:B------:R-:W-:Y:S05]  /*1940*/  BSYNC.RECONVERGENT B1 ;  /* 0x0000000000017941 */ /* 0x000fea0003800200 */
.L_x_9611:
        /* <DEDUP_REMOVED lines=31> */
.L_x_9615:
[----:B------:R-:W-:Y:S05]  /*1b40*/  BSYNC.RECONVERGENT B1 ;  /* 0x0000000000017941 */ /* 0x000fea0003800200 */
.L_x_9614:
        /* <DEDUP_REMOVED lines=14> */
.L_x_9607:
[----:B------:R-:W-:Y:S05]  /*1c30*/  BSYNC.RECONVERGENT B0 ;  /* 0x0000000000007941 */ /* 0x000fea0003800200 */
.L_x_9606:
        /* <DEDUP_REMOVED lines=73> */
.L_x_9595:
[----:B------:R-:W-:Y:S02]  /*20d0*/  IMAD.MOV.U32 R12, RZ, RZ, 0x10 ;  /* 0x00000010ff0c7424 */ /* 0x000fe400078e00ff */
[----:B------:R-:W-:Y:S01]  /*20e0*/  HFMA2 R11, -RZ, RZ, 0, 1.847743988037109375e-06 ;  /* 0x0000001fff0b7431 */ /* 0x000fe200000001ff */
[----:B------:R-:W-:-:S07]  /*20f0*/  MOV R15, 0xffffffff ;  /* 0xffffffff000f7802 */ /* 0x000fce0000000f00 */
[----:B------:R-:W-:Y:S05]  /*2100*/  WARPSYNC.COLLECTIVE R15, `(.L_x_9616) ;  /* 0x000000000f087348 */ /* 0x000fea0003c00000 */
[----:B------:R0:W1:Y:S02]  /*2110*/  SHFL.BFLY P6, R14, R13, R12, R11 ;  /* 0x0c00000c0d0e7389 */ /* 0x00006400000c000b */
[----:B01----:R-:W-:Y:S05]  /*2120*/  ENDCOLLECTIVE ;  /* 0x000000000000791b */ /* 0x003fea0003800000 */
.L_x_9616:
[----:B------:R-:W-:Y:S01]  /*2130*/  HFMA2 R12, -RZ, RZ, 0, 4.76837158203125e-07 ;  /* 0x00000008ff0c7431 */ /* 0x000fe200000001ff */
[----:B------:R-:W-:-:S04]  /*2140*/  FMNMX.FTZ R0, R14, -3.40282346638528859812e+38, !PT ;  /* 0xff7fffff0e007809 */ /* 0x000fc80007810000 */
[----:B------:R-:W-:-:S07]  /*2150*/  MOV R13, R0 ;  /* 0x00000000000d7202 */ /* 0x000fce0000000f00 */
[----:B------:R-:W-:Y:S05]  /*2160*/  WARPSYNC.COLLECTIVE R15, `(.L_x_9617) ;  /* 0x000000000f087348 */ /* 0x000fea0003c00000 */
[----:B------:R0:W1:Y:S02]  /*2170*/  SHFL.BFLY P6, R14, R13, R12, R11 ;  /* 0x0c00000c0d0e7389 */ /* 0x00006400000c000b */
[----:B01----:R-:W-:Y:S05]  /*2180*/  ENDCOLLECTIVE ;  /* 0x000000000000791b */ /* 0x003fea0003800000 */
.L_x_9617:
[----:B------:R-:W-:Y:S01]  /*2190*/  HFMA2 R12, -RZ, RZ, 0, 2.384185791015625e-07 ;  /* 0x00000004ff0c7431 */ /* 0x000fe200000001ff */
[----:B------:R-:W-:-:S04]  /*21a0*/  FMNMX.FTZ R2, R0, R14, !PT ;  /* 0x0000000e00027209 */ /* 0x000fc80007810000 */
[----:B------:R-:W-:-:S07]  /*21b0*/  MOV R13, R2 ;  /* 0x00000002000d7202 */ /* 0x000fce0000000f00 */
[----:B------:R-:W-:Y:S05]  /*21c0*/  WARPSYNC.COLLECTIVE R15, `(.L_x_9618) ;  /* 0x000000000f087348 */ /* 0x000fea0003c00000 */
[----:B------:R0:W1:Y:S02]  /*21d0*/  SHFL.BFLY P6, R14, R13, R12, R11 ;  /* 0x0c00000c0d0e7389 */ /* 0x00006400000c000b */
[----:B01----:R-:W-:Y:S05]  /*21e0*/  ENDCOLLECTIVE ;  /* 0x000000000000791b */ /* 0x003fea0003800000 */
.L_x_9618:
[----:B------:R-:W-:Y:S01]  /*21f0*/  HFMA2 R12, -RZ, RZ, 0, 1.1920928955078125e-07 ;  /* 0x00000002ff0c7431 */ /* 0x000fe200000001ff */
[----:B------:R-:W-:-:S04]  /*2200*/  FMNMX.FTZ R3, R2, R14, !PT ;  /* 0x0000000e02037209 */ /* 0x000fc80007810000 */
[----:B------:R-:W-:-:S07]  /*2210*/  MOV R13, R3 ;  /* 0x00000003000d7202 */ /* 0x000fce0000000f00 */
[----:B------:R-:W-:Y:S05]  /*2220*/  WARPSYNC.COLLECTIVE R15, `(.L_x_9619) ;  /* 0x000000000f087348 */ /* 0x000fea0003c00000 */
[----:B------:R0:W1:Y:S02]  /*2230*/  SHFL.BFLY P6, R14, R13, R12, R11 ;  /* 0x0c00000c0d0e7389 */ /* 0x00006400000c000b */
[----:B01----:R-:W-:Y:S05]  /*2240*/  ENDCOLLECTIVE ;  /* 0x000000000000791b */ /* 0x003fea0003800000 */
.L_x_9619:
[----:B------:R-:W-:Y:S05]  /*2250*/  BRA `(.L_x_9620) ;  /* 0xffffffe000207947 */ /* 0x000fea000383ffff */
.L_x_9621:
        /* <DEDUP_REMOVED lines=10> */
.L_x_25759:


//--------------------- .text._ZN4vllm25paged_attention_v1_kernelI13__nv_bfloat16hLi32ELi16ELi128ELNS_18Fp8KVCacheDataTypeE1ELb0EEEvPT_PKS3_PKT0_S9_ifPKiSB_iPKfiiiSD_SD_iiiii --------------------------
	.section	.text._ZN4vllm25paged_attention_v1_kernelI13__nv_bfloat16hLi32ELi16ELi128ELNS_18Fp8KVCacheDataTypeE1ELb0EEEvPT_PKS3_PKT0_S9_ifPKiSB_iPKfiiiSD_SD_iiiii,"ax",@progbits
	.align	128
        .global         _ZN4vllm25paged_attention_v1_kernelI13__nv_bfloat16hLi32ELi16ELi128ELNS_18Fp8KVCacheDataTypeE1ELb0EEEvPT_PKS3_PKT0_S9_ifPKiSB_iPKfiiiSD_SD_iiiii
        .type           _ZN4vllm25paged_attention_v1_kernelI13__nv_bfloat16hLi32ELi16ELi128ELNS_18Fp8KVCacheDataTypeE1ELb0EEEvPT_PKS3_PKT0_S9_ifPKiSB_iPKfiiiSD_SD_iiiii,@function
        .size           _ZN4vllm25paged_attention_v1_kernelI13__nv_bfloat16hLi32ELi16ELi128ELNS_18Fp8KVCacheDataTypeE1ELb0EEEvPT_PKS3_PKT0_S9_ifPKiSB_iPKfiiiSD_SD_iiiii,(.L_x_25760 - _ZN4vllm25paged_attention_v1_kernelI13__nv_bfloat16hLi32ELi16ELi128ELNS_18Fp8KVCacheDataTypeE1ELb0EEEvPT_PKS3_PKT0_S9_ifPKiSB_iPKfiiiSD_SD_iiiii)
        .other          _ZN4vllm25paged_attention_v1_kernelI13__nv_bfloat16hLi32ELi16ELi128ELNS_18Fp8KVCacheDataTypeE1ELb0EEEvPT_PKS3_PKT0_S9_ifPKiSB_iPKfiiiSD_SD_iiiii,@"STO_CUDA_ENTRY STV_DEFAULT"
_ZN4vllm25paged_attention_v1_kernelI13__nv_bfloat16hLi32ELi16ELi128ELNS_18Fp8KVCacheDataTypeE1ELb0EEEvPT_PKS3_PKT0_S9_ifPKiSB_iPKfiiiSD_SD_iiiii:
.text._ZN4vllm25paged_attention_v1_kernelI13__nv_bfloat16hLi32ELi16ELi128ELNS_18Fp8KVCacheDataTypeE1ELb0EEEvPT_PKS3_PKT0_S9_ifPKiSB_iPKfiiiSD_SD_iiiii:
        /* <DEDUP_REMOVED lines=35> */
.L_x_9623:
[----:B------:R-:W-:Y:S05]  /*0230*/  BSYNC.RECONVERGENT B6 ;  /* 0x0000000000067941 */ /* 0x000fea0003800200 */
.L_x_9622:
        /* <DEDUP_REMOVED lines=10> */
.L_x_9649:
        /* <DEDUP_REMOVED lines=39> */
.L_x_9629:
        /* <DEDUP_REMOVED lines=11> */
.L_x_9628:
[----:B------:R-:W-:Y:S05]  /*0600*/  BSYNC.RECONVERGENT B1 ;  /* 0x0000000000017941 */ /* 0x000fea0003800200 */
.L_x_9627:
        /* <DEDUP_REMOVED lines=12> */
.L_x_9632:
        /* <DEDUP_REMOVED lines=100> */
.L_x_9631:
[----:B------:R-:W-:Y:S05]  /*0d10*/  BSYNC.RECONVERGENT B1 ;  /* 0x0000000000017941 */ /* 0x000fea0003800200 */
.L_x_9630:
        /* <DEDUP_REMOVED lines=55> */
.L_x_9634:
[----:B------:R-:W-:Y:S05]  /*1090*/  BSYNC.RECONVERGENT B1 ;  /* 0x0000000000017941 */ /* 0x000fea0003800200 */
.L_x_9633:
        /* <DEDUP_REMOVED lines=26> */
.L_x_9626:
[----:B------:R-:W-:Y:S05]  /*1240*/  BSYNC.RECONVERGENT B0 ;  /* 0x0000000000007941 */ /* 0x000fea0003800200 */
.L_x_9625:
        /* <DEDUP_REMOVED lines=39> */
.L_x_9639:
[----:B------:R-:W0:Y:S01]  /*14c0*/  LDS R3, [R6] ;  /* 0x0000000006037984 */ /* 0x000e220000000800 */
[----:B------:R-:W-:-:S05]  /*14d0*/  VIADD R7, R7, 0x1 ;  /* 0x0000000107077836 */ /* 0x000fca0000000000 */
[----:B------:R-:W-:Y:S01]  /*14e0*/  ISETP.NE.AND P0, PT, R7, RZ, PT ;  /* 0x000000ff0700720c */ /* 0x000fe20003f05270 */
[----:B0-----:R-:W-:-:S05]  /*14f0*/  FMUL.FTZ R3, R3, R2 ;  /* 0x0000000203037220 */ /* 0x001fca0000410000 */
[----:B------:R0:W-:Y:S02]  /*1500*/  STS [R6], R3 ;  /* 0x0000000306007388 */ /* 0x0001e40000000800 */
[----:B0-----:R-:W-:-:S05]  /*1510*/  IADD3 R6, PT, PT, R6, 0x200, RZ ;  /* 0x0000020006067810 */ /* 0x001fca0007ffe0ff */
[----:B------:R-:W-:Y:S05]  /*1520*/  @P0 BRA `(.L_x_9639) ;  /* 0xfffffffc00e40947 */ /* 0x000fea000383ffff */
.L_x_9638:
[----:B------:R-:W-:Y:S05]  /*1530*/  BSYNC.RECONVERGENT B1 ;  /* 0x0000000000017941 */ /* 0x000fea0003800200 */
.L_x_9637:
        /* <DEDUP_REMOVED lines=12> */
.L_x_9642:
        /* <DEDUP_REMOVED lines=52> */
.L_x_9641:
[----:B------:R-:W-:Y:S05]  /*1940*/  BSYNC.RECONVERGENT B1 ;  /* 0x0000000000017941 */ /* 0x000fea0003800200 */
.L_x_9640:
        /* <DEDUP_REMOVED lines=31> */
.L_x_9644:
[----:B------:R-:W-:Y:S05]  /*1b40*/  BSYNC.RECONVERGENT B1 ;  /* 0x0000000000017941 */ /* 0x000fea0003800200 */
.L_x_9643:
        /* <DEDUP_REMOVED lines=14> */
.L_x_9636:
[----:B------:R-:W-:Y:S05]  /*1c30*/  BSYNC.RECONVERGENT B0 ;  /* 0x0000000000007941 */ /* 0x000fea0003800200 */
.L_x_9635:
        /* <DEDUP_REMOVED lines=56> */
.L_x_9624:
[----:B------:R-:W-:Y:S02]  /*1fc0*/  IMAD.MOV.U32 R12, RZ, RZ, 0x10 ;  /* 0x00000010ff0c7424 */ /* 0x000fe400078e00ff */
[----:B------:R-:W-:Y:S01]  /*1fd0*/  HFMA2 R11, -RZ, RZ, 0, 1.847743988037109375e-06 ;  /* 0x0000001fff0b7431 */ /* 0x000fe200000001ff */
[----:B------:R-:W-:-:S07]  /*1fe0*/  MOV R15, 0xffffffff ;  /* 0xffffffff000f7802 */ /* 0x000fce0000000f00 */
[----:B------:R-:W-:Y:S05]  /*1ff0*/  WARPSYNC.COLLECTIVE R15, `(.L_x_9645) ;  /* 0x000000000f087348 */ /* 0x000fea0003c00000 */
[----:B------:R0:W1:Y:S02]  /*2000*/  SHFL.BFLY P6, R14, R13, R12, R11 ;  /* 0x0c00000c0d0e7389 */ /* 0x00006400000c000b */
[----:B01----:R-:W-:Y:S05]  /*2010*/  ENDCOLLECTIVE ;  /* 0x000000000000791b */ /* 0x003fea0003800000 */
.L_x_9645:
[----:B------:R-:W-:Y:S01]  /*2020*/  HFMA2 R12, -RZ, RZ, 0, 4.76837158203125e-07 ;  /* 0x00000008ff0c7431 */ /* 0x000fe200000001ff */
[----:B------:R-:W-:-:S04]  /*2030*/  FMNMX.FTZ R0, R14, -3.40282346638528859812e+38, !PT ;  /* 0xff7fffff0e007809 */ /* 0x000fc80007810000 */
[----:B------:R-:W-:-:S07]  /*2040*/  MOV R13, R0 ;  /* 0x00000000000d7202 */ /* 0x000fce0000000f00 */
[----:B------:R-:W-:Y:S05]  /*2050*/  WARPSYNC.COLLECTIVE R15, `(.L_x_9646) ;  /* 0x000000000f087348 */ /* 0x000fea0003c00000 */
[----:B------:R0:W1:Y:S02]  /*2060*/  SHFL.BFLY P6, R14, R13, R12, R11 ;  /* 0x0c00000c0d0e7389 */ /* 0x00006400000c000b */
[----:B01----:R-:W-:Y:S05]  /*2070*/  ENDCOLLECTIVE ;  /* 0x000000000000791b */ /* 0x003fea0003800000 */
.L_x_9646:
[----:B------:R-:W-:Y:S01]  /*2080*/  HFMA2 R12, -RZ, RZ, 0, 2.384185791015625e-07 ;  /* 0x00000004ff0c7431 */ /* 0x000fe200000001ff */
[----:B------:R-:W-:-:S04]  /*2090*/  FMNMX.FTZ R2, R0, R14, !PT ;  /* 0x0000000e00027209 */ /* 0x000fc80007810000 */
[----:B------:R-:W-:-:S07]  /*20a0*/  MOV R13, R2 ;  /* 0x00000002000d7202 */ /* 0x000fce0000000f00 */
[----:B------:R-:W-:Y:S05]  /*20b0*/  WARPSYNC.COLLECTIVE R15, `(.L_x_9647) ;  /* 0x000000000f087348 */ /* 0x000fea0003c00000 */
[----:B------:R0:W1:Y:S02]  /*20c0*/  SHFL.BFLY P6, R14, R13, R12, R11 ;  /* 0x0c00000c0d0e7389 */ /* 0x00006400000c000b */
[----:B01----:R-:W-:Y:S05]  /*20d0*/  ENDCOLLECTIVE ;  /* 0x000000000000791b */ /* 0x003fea0003800000 */
.L_x_9647:
[----:B------:R-:W-:Y:S01]  /*20e0*/  HFMA2 R12, -RZ, RZ, 0, 1.1920928955078125e-07 ;  /* 0x00000002ff0c7431 */ /* 0x000fe200000001ff */
[----:B------:R-:W-:-:S04]  /*20f0*/  FMNMX.FTZ R3, R2, R14, !PT ;  /* 0x0000000e02037209 */ /* 0x000fc80007810000 */
[----:B------:R-:W-:-:S07]  /*2100*/  MOV R13, R3 ;  /* 0x00000003000d7202 */ /* 0x000fce0000000f00 */
[----:B------:R-:W-:Y:S05]  /*2110*/  WARPSYNC.COLLECTIVE R15, `(.L_x_9648) ;  /* 0x000000000f087348 */ /* 0x000fea0003c00000 */
[----:B------:R0:W1:Y:S02]  /*2120*/  SHFL.BFLY P6, R14, R13, R12, R11 ;  /* 0x0c00000c0d0e7389 */ /* 0x00006400000c000b */
[----:B01----:R-:W-:Y:S05]  /*2130*/  ENDCOLLECTIVE ;  /* 0x000000000000791b */ /* 0x003fea0003800000 */
.L_x_9648:
[----:B------:R-:W-:Y:S05]  /*2140*/  BRA `(.L_x_9649) ;  /* 0xffffffe000647947 */ /* 0x000fea000383ffff */
.L_x_9650:
        /* <DEDUP_REMOVED lines=11> */
.L_x_25760:


//--------------------- .text._ZN4vllm25paged_attention_v1_kernelI13__nv_bfloat16hLi256ELi16ELi128ELNS_18Fp8KVCacheDataTypeE1ELb1EEEvPT_PKS3_PKT0_S9_ifPKiSB_iPKfiiiSD_SD_iiiii --------------------------
	.section	.text._ZN4vllm25paged_attention_v1_kernelI13__nv_bfloat16hLi256ELi16ELi128ELNS_18Fp8KVCacheDataTypeE1ELb1EEEvPT_PKS3_PKT0_S9_ifPKiSB_iPKfiiiSD_SD_iiiii,"ax",@progbits
	.align	128
        .global         _ZN4vllm25paged_attention_v1_kernelI13__nv_bfloat16hLi256ELi16ELi128ELNS_18Fp8KVCacheDataTypeE1ELb1EEEvPT_PKS3_PKT0_S9_ifPKiSB_iPKfiiiSD_SD_iiiii
        .type           _ZN4vllm25paged_attention_v1_kernelI13__nv_bfloat16hLi256ELi16ELi128ELNS_18Fp8KVCacheDataTypeE1ELb1EEEvPT_PKS3_PKT0_S9_ifPKiSB_iPKfiiiSD_SD_iiiii,@function
        .size           _ZN4vllm25paged_attention_v1_kernelI13__nv_bfloat16hLi256ELi16ELi128ELNS_18Fp8KVCacheDataTypeE1ELb1EEEvPT_PKS3_PKT0_S9_ifPKiSB_iPKfiiiSD_SD_iiiii,(.L_x_25761 - _ZN4vllm25paged_attention_v1_kernelI13__nv_bfloat16hLi256ELi16ELi128ELNS_18Fp8KVCacheDataTypeE1ELb1EEEvPT_PKS3_PKT0_S9_ifPKiSB_iPKfiiiSD_SD_iiiii)
        .other          _ZN4vllm25paged_attention_v1_kernelI13__nv_bfloat16hLi256ELi16ELi128ELNS_18Fp8KVCacheDataTypeE1ELb1EEEvPT_PKS3_PKT0_S9_ifPKiSB_iPKfiiiSD_SD_iiiii,@"STO_CUDA_ENTRY STV_DEFAULT"
_ZN4vllm25paged_attention_v1_kernelI13__nv_bfloat16hLi256ELi16ELi128ELNS_18Fp8KVCacheDataTypeE1ELb1EEEvPT_PKS3_PKT0_S9_ifPKiSB_iPKfiiiSD_SD_iiiii:
.text._ZN4vllm25paged_attention_v1_kernelI13__nv_bfloat16hLi256ELi16ELi128ELNS_18Fp8KVCacheDataTypeE1ELb1EEEvPT_PKS3_PKT0_S9_ifPKiSB_iPKfiiiSD_SD_iiiii:
        /* <DEDUP_REMOVED lines=105> */
.L_x_9651:
        /* <DEDUP_REMOVED lines=24> */
.L_x_9655:
        /* <DEDUP_REMOVED lines=41> */
.L_x_9653:
[----:B------:R-:W-:Y:S05]  /*0aa0*/  BSYNC.RECONVERGENT B6 ;  /* 0x0000000000067941 */ /* 0x000fea0003800200 */
.L_x_9652:
        /* <DEDUP_REMOVED lines=11> */
.L_x_9695:
        /* <DEDUP_REMOVED lines=39> */
.L_x_9661:
        /* <DEDUP_REMOVED lines=11> */
.L_x_9660:
[----:B------:R-:W-:Y:S05]  /*0e80*/  BSYNC.RECONVERGENT B1 ;  /* 0x0000000000017941 */ /* 0x000fea0003800200 */
.L_x_9659:
        /* <DEDUP_REMOVED lines=12> */
.L_x_9664:
        /* <DEDUP_REMOVED lines=100> */
.L_x_9663:
[----:B------:R-:W-:Y:S05]  /*1590*/  BSYNC.RECONVERGENT B1 ;  /* 0x0000000000017941 */ /* 0x000fea0003800200 */
.L_x_9662:
        /* <DEDUP_REMOVED lines=55> */
.L_x_9666:
[----:B------:R-:W-:Y:S05]  /*1910*/  BSYNC.RECONVERGENT B1 ;  /* 0x0000000000017941 */ /* 0x000fea0003800200 */
.L_x_9665:
        /* <DEDUP_REMOVED lines=26> */
.L_x_9658:
[----:B------:R-:W-:Y:S05]  /*1ac0*/  BSYNC.RECONVERGENT B0 ;  /* 0x0000000000007941 */ /* 0x000fea0003800200 */
.L_x_9657:
        /* <DEDUP_REMOVED lines=39> */
.L_x_9671:
[----:B------:R-:W0:Y:S01]  /*1d40*/  LDS R15, [R12] ;  /* 0x000000000c0f7984 */ /* 0x000e220000000800 */
[----:B------:R-:W-:-:S04]  /*1d50*/  IADD3 R13, PT, PT, R13, 0x1, RZ ;  /* 0x000000010d0d7810 */ /* 0x000fc80007ffe0ff */
[----:B------:R-:W-:Y:S01]  /*1d60*/  ISETP.NE.AND P0, PT, R13, RZ, PT ;  /* 0x000000ff0d00720c */ /* 0x000fe20003f05270 */
[----:B0-----:R-:W-:-:S05]  /*1d70*/  FMUL.FTZ R15, R15, R2 ;  /* 0x000000020f0f7220 */ /* 0x001fca0000410000 */
[----:B------:R0:W-:Y:S02]  /*1d80*/  STS [R12], R15 ;  /* 0x0000000f0c007388 */ /* 0x0001e40000000800 */
[----:B0-----:R-:W-:-:S05]  /*1d90*/  IADD3 R12, PT, PT, R12, 0x200, RZ ;  /* 0x000002000c0c7810 */ /* 0x001fca0007ffe0ff */
[----:B------:R-:W-:Y:S05]  /*1da0*/  @P0 BRA `(.L_x_9671) ;  /* 0xfffffffc00e40947 */ /* 0x000fea000383ffff */
.L_x_9670:
[----:B------:R-:W-:Y:S05]  /*1db0*/  BSYNC.RECONVERGENT B1 ;  /* 0x0000000000017941 */ /* 0x000fea0003800200 */
.L_x_9669:
        /* <DEDUP_REMOVED lines=12> */
.L_x_9674:
        /* <DEDUP_REMOVED lines=52> */
.L_x_9673:
[----:B------:R-:W-:Y:S05]  /*21c0*/  BSYNC.RECONVERGENT B1 ;  /* 0x0000000000017941 */ /* 0x000fea0003800200 */
.L_x_9672:
        /* <DEDUP_REMOVED lines=31> */
.L_x_9676:
[----:B------:R-:W-:Y:S05]  /*23c0*/  BSYNC.RECONVERGENT B1 ;  /* 0x0000000000017941 */ /* 0x000fea0003800200 */
.L_x_9675:
        /* <DEDUP_REMOVED lines=14> */
.L_x_9668:
[----:B------:R-:W-:Y:S05]  /*24b0*/  BSYNC.RECONVERGENT B0 ;  /* 0x0000000000007941 */ /* 0x000fea0003800200 */
.L_x_9667:
        /* <DEDUP_REMOVED lines=29> */
.L_x_9680:
        /* <DEDUP_REMOVED lines=34> */
.L_x_9679:
        /* <DEDUP_REMOVED lines=16> */
.L_x_9678:
[----:B------:R-:W-:Y:S05]  /*29b0*/  BSYNC.RECONVERGENT B6 ;  /* 0x0000000000067941 */ /* 0x000fea0003800200 */
.L_x_9677:
        /* <DEDUP_REMOVED lines=31> */
.L_x_9712:
        /* <DEDUP_REMOVED lines=31> */
.L_x_9683:
[----:B------:R-:W-:Y:S05]  /*2da0*/  BSYNC.RECONVERGENT B0 ;  /* 0x0000000000007941 */ /* 0x000fea0003800200 */
.L_x_9682:
        /* <DEDUP_REMOVED lines=45> */
.L_x_9685:
[----:B------:R-:W-:Y:S05]  /*3080*/  BSYNC.RECONVERGENT B0 ;  /* 0x0000000000007941 */ /* 0x000fea0003800200 */
.L_x_9684:
        /* <DEDUP_REMOVED lines=20> */
.L_x_9687:
[----:B------:R-:W-:Y:S05]  /*31d0*/  BSYNC.RECONVERGENT B0 ;  /* 0x0000000000007941 */ /* 0x000fea0003800200 */
.L_x_9686:
        /* <DEDUP_REMOVED lines=35> */
.L_x_9689:
[----:B------:R-:W-:Y:S05]  /*3410*/  BSYNC.RECONVERGENT B0 ;  /* 0x0000000000007941 */ /* 0x000fea0003800200 */
.L_x_9688:
        /* <DEDUP_REMOVED lines=49> */
.L_x_9654:
        /* <DEDUP_REMOVED lines=16> */
.L_x_9690:
[----:B------:R-:W-:Y:S05]  /*3830*/  EXIT ;  /* 0x000000000000794d */ /* 0x000fea0003800000 */
.L_x_9656:
[----:B------:R-:W-:Y:S02]  /*3840*/  IMAD.MOV.U32 R12, RZ, RZ, 0x10 ;  /* 0x00000010ff0c7424 */ /* 0x000fe400078e00ff */
[----:B------:R-:W-:Y:S01]  /*3850*/  HFMA2 R11, -RZ, RZ, 0, 1.847743988037109375e-06 ;  /* 0x0000001fff0b7431 */ /* 0x000fe200000001ff */
[----:B------:R-:W-:-:S07]  /*3860*/  MOV R15, 0xffffffff ;  /* 0xffffffff000f7802 */ /* 0x000fce0000000f00 */
[----:B------:R-:W-:Y:S05]  /*3870*/  WARPSYNC.COLLECTIVE R15, `(.L_x_9691) ;  /* 0x000000000f087348 */ /* 0x000fea0003c00000 */
[----:B------:R0:W1:Y:S02]  /*3880*/  SHFL.BFLY P6, R14, R13, R12, R11 ;  /* 0x0c00000c0d0e7389 */ /* 0x00006400000c000b */
[----:B01----:R-:W-:Y:S05]  /*3890*/  ENDCOLLECTIVE ;  /* 0x000000000000791b */ /* 0x003fea0003800000 */
.L_x_9691:
[----:B------:R-:W-:Y:S01]  /*38a0*/  HFMA2 R12, -RZ, RZ, 0, 4.76837158203125e-07 ;  /* 0x00000008ff0c7431 */ /* 0x000fe200000001ff */
[----:B------:R-:W-:-:S05]  /*38b0*/  FMNMX.FTZ R0, R14, -3.40282346638528859812e+38, !PT ;  /* 0xff7fffff0e007809 */ /* 0x000fca0007810000 */
[----:B------:R-:W-:-:S07]  /*38c0*/  IMAD.MOV.U32 R13, RZ, RZ, R0 ;  /* 0x000000ffff0d7224 */ /* 0x000fce00078e0000 */
[----:B------:R-:W-:Y:S05]  /*38d0*/  WARPSYNC.COLLECTIVE R15, `(.L_x_9692) ;  /* 0x000000000f087348 */ /* 0x000fea0003c00000 */
[----:B------:R0:W1:Y:S02]  /*38e0*/  SHFL.BFLY P6, R14, R13, R12, R11 ;  /* 0x0c00000c0d0e7389 */ /* 0x00006400000c000b */
[----:B01----:R-:W-:Y:S05]  /*38f0*/  ENDCOLLECTIVE ;  /* 0x000000000000791b */ /* 0x003fea0003800000 */
.L_x_9692:
[----:B------:R-:W-:Y:S01]  /*3900*/  IMAD.MOV.U32 R12, RZ, RZ, 0x4 ;  /* 0x00000004ff0c7424 */ /* 0x000fe200078e00ff */
[----:B------:R-:W-:-:S04]  /*3910*/  FMNMX.FTZ R2, R0, R14, !PT ;  /* 0x0000000e00027209 */ /* 0x000fc80007810000 */
[----:B------:R-:W-:-:S07]  /*3920*/  MOV R13, R2 ;  /* 0x00000002000d7202 */ /* 0x000fce0000000f00 */
[----:B------:R-:W-:Y:S05]  /*3930*/  WARPSYNC.COLLECTIVE R15, `(.L_x_9693) ;  /* 0x000000000f087348 */ /* 0x000fea0003c00000 */
[----:B------:R0:W1:Y:S02]  /*3940*/  SHFL.BFLY P6, R14, R13, R12, R11 ;  /* 0x0c00000c0d0e7389 */ /* 0x00006400000c000b */
[----:B01----:R-:W-:Y:S05]  /*3950*/  ENDCOLLECTIVE ;  /* 0x000000000000791b */ /* 0x003fea0003800000 */
.L_x_9693:
[----:B------:R-:W-:Y:S01]  /*3960*/  HFMA2 R12, -RZ, RZ, 0, 1.1920928955078125e-07 ;  /* 0x00000002ff0c7431 */ /* 0x000fe200000001ff */
[----:B------:R-:W-:-:S04]  /*3970*/  FMNMX.FTZ R3, R2, R14, !PT ;  /* 0x0000000e02037209 */ /* 0x000fc80007810000 */
[----:B------:R-:W-:-:S07]  /*3980*/  MOV R13, R3 ;  /* 0x00000003000d7202 */ /* 0x000fce0000000f00 */
[----:B------:R-:W-:Y:S05]  /*3990*/  WARPSYNC.COLLECTIVE R15, `(.L_x_9694) ;  /* 0x000000000f087348 */ /* 0x000fea0003c00000 */
[----:B------:R0:W1:Y:S02]  /*39a0*/  SHFL.BFLY P6, R14, R13, R12, R11 ;  /* 0x0c00000c0d0e7389 */ /* 0x00006400000c000b */
[----:B01----:R-:W-:Y:S05]  /*39b0*/  ENDCOLLECTIVE ;  /* 0x000000000000791b */ /* 0x003fea0003800000 */
.L_x_9694:
[----:B------:R-:W-:Y:S05]  /*39c0*/  BRA `(.L_x_9695) ;  /* 0xffffffd000647947 */ /* 0x000fea000383ffff */
.L_x_9681:
[----:B-1----:R-:W-:Y:S01]  /*39d0*/  IMAD.MOV.U32 R13, RZ, RZ, RZ ;  /* 0x000000ffff0d7224 */ /* 0x002fe200078e00ff */
[----:B------:R-:W-:Y:S01]  /*39e0*/  MOV R12, 0x1 ;  /* 0x00000001000c7802 */ /* 0x000fe20000000f00 */
[----:B------:R-:W-:Y:S02]  /*39f0*/  HFMA2 R11, -RZ, RZ, 0, 1.847743988037109375e-06 ;  /* 0x0000001fff0b7431 */ /* 0x000fe400000001ff */
[----:B------:R-:W-:-:S07]  /*3a00*/  IMAD.MOV.U32 R15, RZ, RZ, -0x1 ;  /* 0xffffffffff0f7424 */ /* 0x000fce00078e00ff */
[----:B0-----:R-:W-:Y:S05]  /*3a10*/  WARPSYNC.COLLECTIVE R15, `(.L_x_9696) ;  /* 0x000000000f087348 */ /* 0x001fea0003c00000 */
[----:B------:R1:W2:Y:S02]  /*3a20*/  SHFL.BFLY P6, R14, R13, R12, R11 ;  /* 0x0c00000c0d0e7389 */ /* 0x0002a400000c000b */
[----:B012---:R-:W-:Y:S05]  /*3a30*/  ENDCOLLECTIVE ;  /* 0x000000000000791b */ /* 0x007fea0003800000 */
.L_x_9696:
[----:B------:R-:W-:-:S07]  /*3a40*/  MOV R7, R14 ;  /* 0x0000000e00077202 */ /* 0x000fce0000000f00 */
[----:B------:R-:W-:Y:S05]  /*3a50*/  WARPSYNC.COLLECTIVE R15, `(.L_x_9697) ;  /* 0x000000000f087348 */ /* 0x000fea0003c00000 */
[----:B------:R0:W1:Y:S02]  /*3a60*/  SHFL.BFLY P6, R14, R13, R12, R11 ;  /* 0x0c00000c0d0e7389 */ /* 0x00006400000c000b */
[----:B01----:R-:W-:Y:S05]  /*3a70*/  ENDCOLLECTIVE ;  /* 0x000000000000791b */ /* 0x003fea0003800000 */
.L_x_9697:
[----:B------:R-:W-:Y:S01]  /*3a80*/  FADD.FTZ R7, RZ, R7 ;  /* 0x00000007ff077221 */ /* 0x000fe20000010000 */
[----:B------:R-:W-:-:S07]  /*3a90*/  MOV R8, R14 ;  /* 0x0000000e00087202 */ /* 0x000fce0000000f00 */
[----:B------:R-:W-:Y:S05]  /*3aa0*/  WARPSYNC.COLLECTIVE R15, `(.L_x_9698) ;  /* 0x000000000f087348 */ /* 0x000fea0003c00000 */
[----:B------:R0:W1:Y:S02]  /*3ab0*/  SHFL.BFLY P6, R14, R13, R12, R11 ;  /* 0x0c00000c0d0e7389 */ /* 0x00006400000c000b */
[----:B01----:R-:W-:Y:S05]  /*3ac0*/  ENDCOLLECTIVE ;  /* 0x000000000000791b */ /* 0x003fea0003800000 */
.L_x_9698:
[----:B------:R-:W-:Y:S01]  /*3ad0*/  FADD.FTZ R8, RZ, R8 ;  /* 0x00000008ff087221 */ /* 0x000fe20000010000 */
[----:B------:R-:W-:-:S07]  /*3ae0*/  IMAD.MOV.U32 R25, RZ, RZ, R14 ;  /* 0x000000ffff197224 */ /* 0x000fce00078e000e */
[----:B------:R-:W-:Y:S05]  /*3af0*/  WARPSYNC.COLLECTIVE R15, `(.L_x_9699) ;  /* 0x000000000f087348 */ /* 0x000fea0003c00000 */
[----:B------:R0:W1:Y:S02]  /*3b00*/  SHFL.BFLY P6, R14, R13, R12, R11 ;  /* 0x0c00000c0d0e7389 */ /* 0x00006400000c000b */
[----:B01----:R-:W-:Y:S05]  /*3b10*/  ENDCOLLECTIVE ;  /* 0x000000000000791b */ /* 0x003fea0003800000 */
.L_x_9699:
[----:B------:R-:W-:Y:S01]  /*3b20*/  FADD.FTZ R25, RZ, R25 ;  /* 0x00000019ff197221 */ /* 0x000fe20000010000 */
[----:B------:R-:W-:-:S07]  /*3b30*/  MOV R24, R14 ;  /* 0x0000000e00187202 */ /* 0x000fce0000000f00 */
[----:B------:R-:W-:Y:S05]  /*3b40*/  WARPSYNC.COLLECTIVE R15, `(.L_x_9700) ;  /* 0x000000000f087348 */ /* 0x000fea0003c00000 */
[----:B------:R0:W1:Y:S02]  /*3b50*/  SHFL.BFLY P6, R14, R13, R12, R11 ;  /* 0x0c00000c0d0e7389 */ /* 0x00006400000c000b */
[----:B01----:R-:W-:Y:S05]  /*3b60*/  ENDCOLLECTIVE ;  /* 0x000000000000791b */ /* 0x003fea0003800000 */
.L_x_9700:
[----:B------:R-:W-:Y:S01]  /*3b70*/  FADD.FTZ R24, RZ, R24 ;  /* 0x00000018ff187221 */ /* 0x000fe20000010000 */
[----:B------:R-:W-:-:S07]  /*3b80*/  MOV R10, R14 ;  /* 0x0000000e000a7202 */ /* 0x000fce0000000f00 */
[----:B------:R-:W-:Y:S05]  /*3b90*/  WARPSYNC.COLLECTIVE R15, `(.L_x_9701) ;  /* 0x000000000f087348 */ /* 0x000fea0003c00000 */
[----:B------:R0:W1:Y:S02]  /*3ba0*/  SHFL.BFLY P6, R14, R13, R12, R11 ;  /* 0x0c00000c0d0e7389 */ /* 0x00006400000c000b */
[----:B01----:R-:W-:Y:S05]  /*3bb0*/  ENDCOLLECTIVE ;  /* 0x000000000000791b */ /* 0x003fea0003800000 */
.L_x_9701:
[----:B------:R-:W-:Y:S01]  /*3bc0*/  FADD.FTZ R10, RZ, R10 ;  /* 0x0000000aff0a7221 */ /* 0x000fe20000010000 */
[----:B------:R-:W-:-:S07]  /*3bd0*/  IMAD.MOV.U32 R20, RZ, RZ, R14 ;  /* 0x000000ffff147224 */ /* 0x000fce00078e000e */
[----:B------:R-:W-:Y:S05]  /*3be0*/  WARPSYNC.COLLECTIVE R15, `(.L_x_9702) ;  /* 0x000000000f087348 */ /* 0x000fea0003c00000 */
[----:B------:R0:W1:Y:S02]  /*3bf0*/  SHFL.BFLY P6, R14, R13, R12, R11 ;  /* 0x0c00000c0d0e7389 */ /* 0x00006400000c000b */
[----:B01----:R-:W-:Y:S05]  /*3c00*/  ENDCOLLECTIVE ;  /* 0x000000000000791b */ /* 0x003fea0003800000 */
.L_x_9702:
[----:B------:R-:W-:Y:S01]  /*3c10*/  FADD.FTZ R20, RZ, R20 ;  /* 0x00000014ff147221 */ /* 0x000fe20000010000 */
[----:B------:R-:W-:-:S07]  /*3c20*/  MOV R21, R14 ;  /* 0x0000000e00157202 */ /* 0x000fce0000000f00 */
[----:B------:R-:W-:Y:S05]  /*3c30*/  WARPSYNC.COLLECTIVE R15, `(.L_x_9703) ;  /* 0x000000000f087348 */ /* 0x000fea0003c00000 */
[----:B------:R0:W1:Y:S02]  /*3c40*/  SHFL.BFLY P6, R14, R13, R12, R11 ;  /* 0x0c00000c0d0e7389 */ /* 0x00006400000c000b */
[----:B01----:R-:W-:Y:S05]  /*3c50*/  ENDCOLLECTIVE ;  /* 0x000000000000791b */ /* 0x003fea0003800000 */
.L_x_9703:
[----:B------:R-:W-:Y:S01]  /*3c60*/  FADD.FTZ R21, RZ, R21 ;  /* 0x00000015ff157221 */ /* 0x000fe20000010000 */
[----:B------:R-:W-:-:S07]  /*3c70*/  MOV R23, R14 ;  /* 0x0000000e00177202 */ /* 0x000fce0000000f00 */
[----:B------:R-:W-:Y:S05]  /*3c80*/  WARPSYNC.COLLECTIVE R15, `(.L_x_9704) ;  /* 0x000000000f087348 */ /* 0x000fea0003c00000 */
[----:B------:R0:W1:Y:S02]  /*3c90*/  SHFL.BFLY P6, R14, R13, R12, R11 ;  /* 0x0c00000c0d0e7389 */ /* 0x00006400000c000b */
[----:B01----:R-:W-:Y:S05]  /*3ca0*/  ENDCOLLECTIVE ;  /* 0x000000000000791b */ /* 0x003fea0003800000 */
.L_x_9704:
[----:B------:R-:W-:Y:S01]  /*3cb0*/  FADD.FTZ R23, RZ, R23 ;  /* 0x00000017ff177221 */ /* 0x000fe20000010000 */
[----:B------:R-:W-:-:S07]  /*3cc0*/  IMAD.MOV.U32 R0, RZ, RZ, R14 ;  /* 0x000000ffff007224 */ /* 0x000fce00078e000e */
[----:B------:R-:W-:Y:S05]  /*3cd0*/  WARPSYNC.COLLECTIVE R15, `(.L_x_9705) ;  /* 0x000000000f087348 */ /* 0x000fea0003c00000 */
[----:B------:R0:W1:Y:S02]  /*3ce0*/  SHFL.BFLY P6, R14, R13, R12, R11 ;  /* 0x0c00000c0d0e7389 */ /* 0x00006400000c000b */
[----:B01----:R-:W-:Y:S05]  /*3cf0*/  ENDCOLLECTIVE ;  /* 0x000000000000791b */ /* 0x003fea0003800000 */
.L_x_9705:
[----:B------:R-:W-:Y:S01]  /*3d00*/  FADD.FTZ R0, RZ, R0 ;  /* 0x00000000ff007221 */ /* 0x000fe20000010000 */
[----:B------:R-:W-:-:S07]  /*3d10*/  MOV R2, R14 ;  /* 0x0000000e00027202 */ /* 0x000fce0000000f00 */
[----:B------:R-:W-:Y:S05]  /*3d20*/  WARPSYNC.COLLECTIVE R15, `(.L_x_9706) ;  /* 0x000000000f087348 */ /* 0x000fea0003c00000 */
[----:B------:R0:W1:Y:S02]  /*3d30*/  SHFL.BFLY P6, R14, R13, R12, R11 ;  /* 0x0c00000c0d0e7389 */ /* 0x00006400000c000b */
[----:B01----:R-:W-:Y:S05]  /*3d40*/  ENDCOLLECTIVE ;  /* 0x000000000000791b */ /* 0x003fea0003800000 */
.L_x_9706:
[----:B------:R-:W-:Y:S01]  /*3d50*/  FADD.FTZ R2, RZ, R2 ;  /* 0x00000002ff027221 */ /* 0x000fe20000010000 */
[----:B------:R-:W-:-:S07]  /*3d60*/  MOV R3, R14 ;  /* 0x0000000e00037202 */ /* 0x000fce0000000f00 */
[----:B------:R-:W-:Y:S05]  /*3d70*/  WARPSYNC.COLLECTIVE R15, `(.L_x_9707) ;  /* 0x000000000f087348 */ /* 0x000fea0003c00000 */
[----:B------:R0:W1:Y:S02]  /*3d80*/  SHFL.BFLY P6, R14, R13, R12, R11 ;  /* 0x0c00000c0d0e7389 */ /* 0x00006400000c000b */
[----:B01----:R-:W-:Y:S05]  /*3d90*/  ENDCOLLECTIVE ;  /* 0x000000000000791b */ /* 0x003fea0003800000 */
.L_x_9707:
[----:B------:R-:W-:Y:S01]  /*3da0*/  FADD.FTZ R3, RZ, R3 ;  /* 0x00000003ff037221 */ /* 0x000fe20000010000 */
[----:B------:R-:W-:-:S07]  /*3db0*/  IMAD.MOV.U32 R4, RZ, RZ, R14 ;  /* 0x000000ffff047224 */ /* 0x000fce00078e000e */
[----:B------:R-:W-:Y:S05]  /*3dc0*/  WARPSYNC.COLLECTIVE R15, `(.L_x_9708) ;  /* 0x000000000f087348 */ /* 0x000fea0003c00000 */
[----:B------:R0:W1:Y:S02]  /*3dd0*/  SHFL.BFLY P6, R14, R13, R12, R11 ;  /* 0x0c00000c0d0e7389 */ /* 0x00006400000c000b */
[----:B01----:R-:W-:Y:S05]  /*3de0*/  ENDCOLLECTIVE ;  /* 0x000000000000791b */ /* 0x003fea0003800000 */
.L_x_9708:
[----:B------:R-:W-:Y:S01]  /*3df0*/  FADD.FTZ R4, RZ, R4 ;  /* 0x00000004ff047221 */ /* 0x000fe20000010000 */
[----:B------:R-:W-:-:S07]  /*3e00*/  MOV R5, R14 ;  /* 0x0000000e00057202 */ /* 0x000fce0000000f00 */
[----:B------:R-:W-:Y:S05]  /*3e10*/  WARPSYNC.COLLECTIVE R15, `(.L_x_9709) ;  /* 0x000000000f087348 */ /* 0x000fea0003c00000 */
[----:B------:R0:W1:Y:S02]  /*3e20*/  SHFL.BFLY P6, R14, R13, R12, R11 ;  /* 0x0c00000c0d0e7389 */ /* 0x00006400000c000b */
[----:B01----:R-:W-:Y:S05]  /*3e30*/  ENDCOLLECTIVE ;  /* 0x000000000000791b */ /* 0x003fea0003800000 */
.L_x_9709:
[----:B------:R-:W-:Y:S01]  /*3e40*/  FADD.FTZ R5, RZ, R5 ;  /* 0x00000005ff057221 */ /* 0x000fe20000010000 */
[----:B------:R-:W-:-:S07]  /*3e50*/  MOV R6, R14 ;  /* 0x0000000e00067202 */ /* 0x000fce0000000f00 */
[----:B------:R-:W-:Y:S05]  /*3e60*/  WARPSYNC.COLLECTIVE R15, `(.L_x_9710) ;  /* 0x000000000f087348 */ /* 0x000fea0003c00000 */
[----:B------:R0:W1:Y:S02]  /*3e70*/  SHFL.BFLY P6, R14, R13, R12, R11 ;  /* 0x0c00000c0d0e7389 */ /* 0x00006400000c000b */
[----:B01----:R-:W-:Y:S05]  /*3e80*/  ENDCOLLECTIVE ;  /* 0x000000000000791b */ /* 0x003fea0003800000 */
.L_x_9710:
[----:B------:R-:W-:Y:S01]  /*3e90*/  FADD.FTZ R6, RZ, R6 ;  /* 0x00000006ff067221 */ /* 0x000fe20000010000 */
[----:B------:R-:W-:-:S07]  /*3ea0*/  IMAD.MOV.U32 R9, RZ, RZ, R14 ;  /* 0x000000ffff097224 */ /* 0x000fce00078e000e */
[----:B------:R-:W-:Y:S05]  /*3eb0*/  WARPSYNC.COLLECTIVE R15, `(.L_x_9711) ;  /* 0x000000000f087348 */ /* 0x000fea0003c00000 */
[----:B------:R0:W1:Y:S02]  /*3ec0*/  SHFL.BFLY P6, R14, R13, R12, R11 ;  /* 0x0c00000c0d0e7389 */ /* 0x00006400000c000b */
[----:B01----:R-:W-:Y:S05]  /*3ed0*/  ENDCOLLECTIVE ;  /* 0x000000000000791b */ /* 0x003fea0003800000 */
.L_x_9711:
[----:B------:R-:W-:Y:S01]  /*3ee0*/  FADD.FTZ R9, RZ, R9 ;  /* 0x00000009ff097221 */ /* 0x000fe20000010000 */
[----:B------:R-:W-:Y:S02]  /*3ef0*/  MOV R12, R4 ;  /* 0x00000004000c7202 */ /* 0x000fe40000000f00 */
[----:B------:R-:W-:Y:S01]  /*3f00*/  MOV R11, R5 ;  /* 0x00000005000b7202 */ /* 0x000fe20000000f00 */
[----:B------:R-:W-:Y:S06]  /*3f10*/  BRA `(.L_x_9712) ;  /* 0xffffffec00247947 */ /* 0x000fec000383ffff */
.L_x_9713:
        /* <DEDUP_REMOVED lines=14> */
.L_x_25761:


//--------------------- .text._ZN4vllm25paged_attention_v1_kernelI13__nv_bfloat16hLi192ELi16ELi128ELNS_18Fp8KVCacheDataTypeE1ELb1EEEvPT_PKS3_PKT0_S9_ifPKiSB_iPKfiiiSD_SD_iiiii --------------------------
	.section	.text._ZN4vllm25paged_attention_v1_kernelI13__nv_bfloat16hLi192ELi16ELi128ELNS_18Fp8KVCacheDataTypeE1ELb1EEEvPT_PKS3_PKT0_S9_ifPKiSB_iPKfiiiSD_SD_iiiii,"ax",@progbits
	.align	128
        .global         _ZN4vllm25paged_attention_v1_kernelI13__nv_bfloat16hLi192ELi16ELi128ELNS_18Fp8KVCacheDataTypeE1ELb1EEEvPT_PKS3_PKT0_S9_ifPKiSB_iPKfiiiSD_SD_iiiii
        .type           _ZN4vllm25paged_attention_v1_kernelI13__nv_bfloat16hLi192ELi16ELi128ELNS_18Fp8KVCacheDataTypeE1ELb1EEEvPT_PKS3_PKT0_S9_ifPKiSB_iPKfiiiSD_SD_iiiii,@function
        .size           _ZN4vllm25paged_attention_v1_kernelI13__nv_bfloat16hLi192ELi16ELi128ELNS_18Fp8KVCacheDataTypeE1ELb1EEEvPT_PKS3_PKT0_S9_ifPKiSB_iPKfiiiSD_SD_iiiii,(.L_x_25762 - _ZN4vllm25paged_attention_v1_kernelI13__nv_bfloat16hLi192ELi16ELi128ELNS_18Fp8KVCacheDataTypeE1ELb1EEEvPT_PKS3_PKT0_S9_ifPKiSB_iPKfiiiSD_SD_iiiii)
        .other          _ZN4vllm25paged_attention_v1_kernelI13__nv_bfloat16hLi192ELi16ELi128ELNS_18Fp8KVCacheDataTypeE1ELb1EEEvPT_PKS3_PKT0_S9_ifPKiSB_iPKfiiiSD_SD_iiiii,@"STO_CUDA_ENTRY STV_DEFAULT"
_ZN4vllm25paged_attention_v1_kernelI13__nv_bfloat16hLi192ELi16ELi128ELNS_18Fp8KVCacheDataTypeE1ELb1EEEvPT_PKS3_PKT0_S9_ifPKiSB_iPKfiiiSD_SD_iiiii:
.text._ZN4vllm25paged_attention_v1_kernelI13__nv_bfloat16hLi192ELi16ELi128ELNS_18Fp8KVCacheDataTypeE1ELb1EEEvPT_PKS3_PKT0_S9_ifPKiSB_iPKfiiiSD_SD_iiiii:
        /* <DEDUP_REMOVED lines=105> */
.L_x_9714:
        /* <DEDUP_REMOVED lines=24> */
.L_x_9718:
        /* <DEDUP_REMOVED lines=41> */
.L_x_9716:
[----:B------:R-:W-:Y:S05]  /*0aa0*/  BSYNC.RECONVERGENT B6 ;  /* 0x0000000000067941 */ /* 0x000fea0003800200 */
.L_x_9715:
        /* <DEDUP_REMOVED lines=11> */
.L_x_9758:
        /* <DEDUP_REMOVED lines=39> */
.L_x_9724:
        /* <DEDUP_REMOVED lines=11> */
.L_x_9723:
[----:B------:R-:W-:Y:S05]  /*0e80*/  BSYNC.RECONVERGENT B1 ;  /* 0x0000000000017941 */ /* 0x000fea0003800200 */
.L_x_9722:
        /* <DEDUP_REMOVED lines=12> */
.L_x_9727:
        /* <DEDUP_REMOVED lines=100> */
.L_x_9726:
[----:B------:R-:W-:Y:S05]  /*1590*/  BSYNC.RECONVERGENT B1 ;  /* 0x0000000000017941 */ /* 0x000fea0003800200 */
.L_x_9725:
        /* <DEDUP_REMOVED lines=55> */
.L_x_9729:
[----:B------:R-:W-:Y:S05]  /*1910*/  BSYNC.RECONVERGENT B1 ;  /* 0x0000000000017941 */ /* 0x000fea0003800200 */
.L_x_9728:
        /* <DEDUP_REMOVED lines=26> */
.L_x_9721:
[----:B------:R-:W-:Y:S05]  /*1ac0*/  BSYNC.RECONVERGENT B0 ;  /* 0x0000000000007941 */ /* 0x000fea0003800200 */
.L_x_9720:
        /* <DEDUP_REMOVED lines=39> */
.L_x_9734:
[----:B------:R-:W0:Y:S01]  /*1d40*/  LDS R3, [R12] ;  /* 0x000000000c037984 */ /* 0x000e220000000800 */
[----:B------:R-:W-:-:S04]  /*1d50*/  IADD3 R13, PT, PT, R13, 0x1, RZ ;  /* 0x000000010d0d7810 */ /* 0x000fc80007ffe0ff */
[----:B------:R-:W-:Y:S01]  /*1d60*/  ISETP.NE.AND P0, PT, R13, RZ, PT ;  /* 0x000000ff0d00720c */ /* 0x000fe20003f05270 */
[----:B0-----:R-:W-:-:S05]  /*1d70*/  FMUL.FTZ R3, R3, R2 ;  /* 0x0000000203037220 */ /* 0x001fca0000410000 */
[----:B------:R0:W-:Y:S02]  /*1d80*/  STS [R12], R3 ;  /* 0x000000030c007388 */ /* 0x0001e40000000800 */
[----:B0-----:R-:W-:-:S05]  /*1d90*/  VIADD R12, R12, 0x200 ;  /* 0x000002000c0c7836 */ /* 0x001fca0000000000 */
[----:B------:R-:W-:Y:S05]  /*1da0*/  @P0 BRA `(.L_x_9734) ;  /* 0xfffffffc00e40947 */ /* 0x000fea000383ffff */
.L_x_9733:
[----:B------:R-:W-:Y:S05]  /*1db0*/  BSYNC.RECONVERGENT B1 ;  /* 0x0000000000017941 */ /* 0x000fea0003800200 */
.L_x_9732:
        /* <DEDUP_REMOVED lines=12> */
.L_x_9737:
        /* <DEDUP_REMOVED lines=52> */
.L_x_9736:
[----:B------:R-:W-:Y:S05]  /*21c0*/  BSYNC.RECONVERGENT B1 ;  /* 0x0000000000017941 */ /* 0x000fea0003800200 */
.L_x_9735:
        /* <DEDUP_REMOVED lines=31> */
.L_x_9739:
[----:B------:R-:W-:Y:S05]  /*23c0*/  BSYNC.RECONVERGENT B1 ;  /* 0x0000000000017941 */ /* 0x000fea0003800200 */
.L_x_9738:
        /* <DEDUP_REMOVED lines=14> */
.L_x_9731:
[----:B------:R-:W-:Y:S05]  /*24b0*/  BSYNC.RECONVERGENT B0 ;  /* 0x0000000000007941 */ /* 0x000fea0003800200 */
.L_x_9730:
        /* <DEDUP_REMOVED lines=29> */
.L_x_9743:
        /* <DEDUP_REMOVED lines=34> */
.L_x_9742:
        /* <DEDUP_REMOVED lines=16> */
.L_x_9741:
[----:B------:R-:W-:Y:S05]  /*29b0*/  BSYNC.RECONVERGENT B6 ;  /* 0x0000000000067941 */ /* 0x000fea0003800200 */
.L_x_9740:
        /* <DEDUP_REMOVED lines=23> */
.L_x_9771:
        /* <DEDUP_REMOVED lines=32> */
.L_x_9746:
[----:B------:R-:W-:Y:S05]  /*2d30*/  BSYNC.RECONVERGENT B0 ;  /* 0x0000000000007941 */ /* 0x000fea0003800200 */
.L_x_9745:
        /* <DEDUP_REMOVED lines=27> */
.L_x_9748:
[----:B------:R-:W-:Y:S05]  /*2ef0*/  BSYNC.RECONVERGENT B0 ;  /* 0x0000000000007941 */ /* 0x000fea0003800200 */
.L_x_9747:
        /* <DEDUP_REMOVED lines=15> */
.L_x_9750:
[----:B------:R-:W-:Y:S05]  /*2ff0*/  BSYNC.RECONVERGENT B0 ;  /* 0x0000000000007941 */ /* 0x000fea0003800200 */
.L_x_9749:
        /* <DEDUP_REMOVED lines=27> */
.L_x_9752:
[----:B------:R-:W-:Y:S05]  /*31b0*/  BSYNC.RECONVERGENT B0 ;  /* 0x0000000000007941 */ /* 0x000fea0003800200 */
.L_x_9751:
        /* <DEDUP_REMOVED lines=41> */
.L_x_9717:
        /* <DEDUP_REMOVED lines=16> */
.L_x_9753:
[----:B------:R-:W-:Y:S05]  /*3550*/  EXIT ;  /* 0x000000000000794d */ /* 0x000fea0003800000 */
.L_x_9719:
[----:B------:R-:W-:Y:S02]  /*3560*/  IMAD.MOV.U32 R12, RZ, RZ, 0x10 ;  /* 0x00000010ff0c7424 */ /* 0x000fe400078e00ff */
[----:B------:R-:W-:Y:S01]  /*3570*/  HFMA2 R11, -RZ, RZ, 0, 1.847743988037109375e-06 ;  /* 0x0000001fff0b7431 */ /* 0x000fe200000001ff */
[----:B------:R-:W-:-:S07]  /*3580*/  MOV R15, 0xffffffff ;  /* 0xffffffff000f7802 */ /* 0x000fce0000000f00 */
[----:B------:R-:W-:Y:S05]  /*3590*/  WARPSYNC.COLLECTIVE R15, `(.L_x_9754) ;  /* 0x000000000f087348 */ /* 0x000fea0003c00000 */
[----:B------:R0:W1:Y:S02]  /*35a0*/  SHFL.BFLY P6, R14, R13, R12, R11 ;  /* 0x0c00000c0d0e7389 */ /* 0x00006400000c000b */
[----:B01----:R-:W-:Y:S05]  /*35b0*/  ENDCOLLECTIVE ;  /* 0x000000000000791b */ /* 0x003fea0003800000 */
.L_x_9754:
[----:B------:R-:W-:Y:S01]  /*35c0*/  HFMA2 R12, -RZ, RZ, 0, 4.76837158203125e-07 ;  /* 0x00000008ff0c7431 */ /* 0x000fe200000001ff */
[----:B------:R-:W-:-:S05]  /*35d0*/  FMNMX.FTZ R0, R14, -3.40282346638528859812e+38, !PT ;  /* 0xff7fffff0e007809 */ /* 0x000fca0007810000 */
[----:B------:R-:W-:-:S07]  /*35e0*/  IMAD.MOV.U32 R13, RZ, RZ, R0 ;  /* 0x000000ffff0d7224 */ /* 0x000fce00078e0000 */
[----:B------:R-:W-:Y:S05]  /*35f0*/  WARPSYNC.COLLECTIVE R15, `(.L_x_9755) ;  /* 0x000000000f087348 */ /* 0x000fea0003c00000 */
[----:B------:R0:W1:Y:S02]  /*3600*/  SHFL.BFLY P6, R14, R13, R12, R11 ;  /* 0x0c00000c0d0e7389 */ /* 0x00006400000c000b */
[----:B01----:R-:W-:Y:S05]  /*3610*/  ENDCOLLECTIVE ;  /* 0x000000000000791b */ /* 0x003fea0003800000 */
.L_x_9755:
[----:B------:R-:W-:Y:S01]  /*3620*/  IMAD.MOV.U32 R12, RZ, RZ, 0x4 ;  /* 0x00000004ff0c7424 */ /* 0x000fe200078e00ff */
[----:B------:R-:W-:-:S04]  /*3630*/  FMNMX.FTZ R2, R0, R14, !PT ;  /* 0x0000000e00027209 */ /* 0x000fc80007810000 */
[----:B------:R-:W-:-:S07]  /*3640*/  MOV R13, R2 ;  /* 0x00000002000d7202 */ /* 0x000fce0000000f00 */
[----:B------:R-:W-:Y:S05]  /*3650*/  WARPSYNC.COLLECTIVE R15, `(.L_x_9756) ;  /* 0x000000000f087348 */ /* 0x000fea0003c00000 */
[----:B------:R0:W1:Y:S02]  /*3660*/  SHFL.BFLY P6, R14, R13, R12, R11 ;  /* 0x0c00000c0d0e7389 */ /* 0x00006400000c000b */
[----:B01----:R-:W-:Y:S05]  /*3670*/  ENDCOLLECTIVE ;  /* 0x000000000000791b */ /* 0x003fea0003800000 */
.L_x_9756:
[----:B------:R-:W-:Y:S01]  /*3680*/  HFMA2 R12, -RZ, RZ, 0, 1.1920928955078125e-07 ;  /* 0x00000002ff0c7431 */ /* 0x000fe200000001ff */
[----:B------:R-:W-:-:S04]  /*3690*/  FMNMX.FTZ R3, R2, R14, !PT ;  /* 0x0000000e02037209 */ /* 0x000fc80007810000 */
[----:B------:R-:W-:-:S07]  /*36a0*/  MOV R13, R3 ;  /* 0x00000003000d7202 */ /* 0x000fce0000000f00 */
[----:B------:R-:W-:Y:S05]  /*36b0*/  WARPSYNC.COLLECTIVE R15, `(.L_x_9757) ;  /* 0x000000000f087348 */ /* 0x000fea0003c00000 */
[----:B------:R0:W1:Y:S02]  /*36c0*/  SHFL.BFLY P6, R14, R13, R12, R11 ;  /* 0x0c00000c0d0e7389 */ /* 0x00006400000c000b */
[----:B01----:R-:W-:Y:S05]  /*36d0*/  ENDCOLLECTIVE ;  /* 0x000000000000791b */ /* 0x003fea0003800000 */
.L_x_9757:
[----:B------:R-:W-:Y:S05]  /*36e0*/  BRA `(.L_x_9758) ;  /* 0xffffffd4001c7947 */ /* 0x000fea000383ffff */
.L_x_9744:
[----:B-1----:R-:W-:Y:S01]  /*36f0*/  IMAD.MOV.U32 R13, RZ, RZ, RZ ;  /* 0x000000ffff0d7224 */ /* 0x002fe200078e00ff */
[----:B------:R-:W-:Y:S01]  /*3700*/  MOV R12, 0x1 ;  /* 0x00000001000c7802 */ /* 0x000fe20000000f00 */
[----:B------:R-:W-:Y:S02]  /*3710*/  HFMA2 R11, -RZ, RZ, 0, 1.847743988037109375e-06 ;  /* 0x0000001fff0b7431 */ /* 0x000fe400000001ff */
[----:B------:R-:W-:-:S07]  /*3720*/  IMAD.MOV.U32 R15, RZ, RZ, -0x1 ;  /* 0xffffffffff0f7424 */ /* 0x000fce00078e00ff */
[----:B0-----:R-:W-:Y:S05]  /*3730*/  WARPSYNC.COLLECTIVE R15, `(.L_x_9759) ;  /* 0x000000000f087348 */ /* 0x001fea0003c00000 */
[----:B------:R1:W2:Y:S02]  /*3740*/  SHFL.BFLY P6, R14, R13, R12, R11 ;  /* 0x0c00000c0d0e7389 */ /* 0x0002a400000c000b */
[----:B012---:R-:W-:Y:S05]  /*3750*/  ENDCOLLECTIVE ;  /* 0x000000000000791b */ /* 0x007fea0003800000 */
.L_x_9759:
[----:B------:R-:W-:-:S07]  /*3760*/  MOV R20, R14 ;  /* 0x0000000e00147202 */ /* 0x000fce0000000f00 */
[----:B------:R-:W-:Y:S05]  /*3770*/  WARPSYNC.COLLECTIVE R15, `(.L_x_9760) ;  /* 0x000000000f087348 */ /* 0x000fea0003c00000 */
[----:B------:R0:W1:Y:S02]  /*3780*/  SHFL.BFLY P6, R14, R13, R12, R11 ;  /* 0x0c00000c0d0e7389 */ /* 0x00006400000c000b */
[----:B01----:R-:W-:Y:S05]  /*3790*/  ENDCOLLECTIVE ;  /* 0x000000000000791b */ /* 0x003fea0003800000 */
.L_x_9760:
[----:B------:R-:W-:Y:S01]  /*37a0*/  FADD.FTZ R20, RZ, R20 ;  /* 0x00000014ff147221 */ /* 0x000fe20000010000 */
[----:B------:R-:W-:-:S07]  /*37b0*/  MOV R10, R14 ;  /* 0x0000000e000a7202 */ /* 0x000fce0000000f00 */
[----:B------:R-:W-:Y:S05]  /*37c0*/  WARPSYNC.COLLECTIVE R15, `(.L_x_9761) ;  /* 0x000000000f087348 */ /* 0x000fea0003c00000 */
[----:B------:R0:W1:Y:S02]  /*37d0*/  SHFL.BFLY P6, R14, R13, R12, R11 ;  /* 0x0c00000c0d0e7389 */ /* 0x00006400000c000b */
[----:B01----:R-:W-:Y:S05]  /*37e0*/  ENDCOLLECTIVE ;  /* 0x000000000000791b */ /* 0x003fea0003800000 */
.L_x_9761:
[----:B------:R-:W-:Y:S01]  /*37f0*/  FADD.FTZ R10, RZ, R10 ;  /* 0x0000000aff0a7221 */ /* 0x000fe20000010000 */
[----:B------:R-:W-:-:S07]  /*3800*/  IMAD.MOV.U32 R9, RZ, RZ, R14 ;  /* 0x000000ffff097224 */ /* 0x000fce00078e000e */
[----:B------:R-:W-:Y:S05]  /*3810*/  WARPSYNC.COLLECTIVE R15, `(.L_x_9762) ;  /* 0x000000000f087348 */ /* 0x000fea0003c00000 */
[----:B------:R0:W1:Y:S02]  /*3820*/  SHFL.BFLY P6, R14, R13, R12, R11 ;  /* 0x0c00000c0d0e7389 */ /* 0x00006400000c000b */
[----:B01----:R-:W-:Y:S05]  /*3830*/  ENDCOLLECTIVE ;  /* 0x000000000000791b */ /* 0x003fea0003800000 */
.L_x_9762:
[----:B------:R-:W-:Y:S01]  /*3840*/  FADD.FTZ R9, RZ, R9 ;  /* 0x00000009ff097221 */ /* 0x000fe20000010000 */
[----:B------:R-:W-:-:S07]  /*3850*/  MOV R8, R14 ;  /* 0x0000000e00087202 */ /* 0x000fce0000000f00 */
[----:B------:R-:W-:Y:S05]  /*3860*/  WARPSYNC.COLLECTIVE R15, `(.L_x_9763) ;  /* 0x000000000f087348 */ /* 0x000fea0003c00000 */
[----:B------:R0:W1:Y:S02]  /*3870*/  SHFL.BFLY P6, R14, R13, R12, R11 ;  /* 0x0c00000c0d0e7389 */ /* 0x00006400000c000b */
[----:B01----:R-:W-:Y:S05]  /*3880*/  ENDCOLLECTIVE ;  /* 0x000000000000791b */ /* 0x003fea0003800000 */
.L_x_9763:
[----:B------:R-:W-:Y:S01]  /*3890*/  FADD.FTZ R8, RZ, R8 ;  /* 0x00000008ff087221 */ /* 0x000fe20000010000 */
[----:B------:R-:W-:-:S07]  /*38a0*/  MOV R7, R14 ;  /* 0x0000000e00077202 */ /* 0x000fce0000000f00 */
[----:B------:R-:W-:Y:S05]  /*38b0*/  WARPSYNC.COLLECTIVE R15, `(.L_x_9764) ;  /* 0x000000000f087348 */ /* 0x000fea0003c00000 */
[----:B------:R0:W1:Y:S02]  /*38c0*/  SHFL.BFLY P6, R14, R13, R12, R11 ;  /* 0x0c00000c0d0e7389 */ /* 0x00006400000c000b */
[----:B01----:R-:W-:Y:S05]  /*38d0*/  ENDCOLLECTIVE ;  /* 0x000000000000791b */ /* 0x003fea0003800000 */
.L_x_9764:
[----:B------:R-:W-:Y:S01]  /*38e0*/  FADD.FTZ R7, RZ, R7 ;  /* 0x00000007ff077221 */ /* 0x000fe20000010000 */
[----:B------:R-:W-:-:S07]  /*38f0*/  IMAD.MOV.U32 R0, RZ, RZ, R14 ;  /* 0x000000ffff007224 */ /* 0x000fce00078e000e */
[----:B------:R-:W-:Y:S05]  /*3900*/  WARPSYNC.COLLECTIVE R15, `(.L_x_9765) ;  /* 0x000000000f087348 */ /* 0x000fea0003c00000 */
[----:B------:R0:W1:Y:S02]  /*3910*/  SHFL.BFLY P6, R14, R13, R12, R11 ;  /* 0x0c00000c0d0e7389 */ /* 0x00006400000c000b */
[----:B01----:R-:W-:Y:S05]  /*3920*/  ENDCOLLECTIVE ;  /* 0x000000000000791b */ /* 0x003fea0003800000 */
.L_x_9765:
[----:B------:R-:W-:Y:S01]  /*3930*/  FADD.FTZ R0, RZ, R0 ;  /* 0x00000000ff007221 */ /* 0x000fe20000010000 */
[----:B------:R-:W-:-:S07]  /*3940*/  MOV R2, R14 ;  /* 0x0000000e00027202 */ /* 0x000fce0000000f00 */
[----:B------:R-:W-:Y:S05]  /*3950*/  WARPSYNC.COLLECTIVE R15, `(.L_x_9766) ;  /* 0x000000000f087348 */ /* 0x000fea0003c00000 */
[----:B------:R0:W1:Y:S02]  /*3960*/  SHFL.BFLY P6, R14, R13, R12, R11 ;  /* 0x0c00000c0d0e7389 */ /* 0x00006400000c000b */
[----:B01----:R-:W-:Y:S05]  /*3970*/  ENDCOLLECTIVE ;  /* 0x000000000000791b */ /* 0x003fea0003800000 */
.L_x_9766:
[----:B------:R-:W-:Y:S01]  /*3980*/  FADD.FTZ R2, RZ, R2 ;  /* 0x00000002ff027221 */ /* 0x000fe20000010000 */
[----:B------:R-:W-:-:S07]  /*3990*/  MOV R3, R14 ;  /* 0x0000000e00037202 */ /* 0x000fce0000000f00 */
[----:B------:R-:W-:Y:S05]  /*39a0*/  WARPSYNC.COLLECTIVE R15, `(.L_x_9767) ;  /* 0x000000000f087348 */ /* 0x000fea0003c00000 */
[----:B------:R0:W1:Y:S02]  /*39b0*/  SHFL.BFLY P6, R14, R13, R12, R11 ;  /* 0x0c00000c0d0e7389 */ /* 0x00006400000c000b */
[----:B01----:R-:W-:Y:S05]  /*39c0*/  ENDCOLLECTIVE ;  /* 0x000000000000791b */ /* 0x003fea0003800000 */
.L_x_9767:
[----:B------:R-:W-:Y:S01]  /*39d0*/  FADD.FTZ R3, RZ, R3 ;  /* 0x00000003ff037221 */ /* 0x000fe20000010000 */
[----:B------:R-:W-:-:S07]  /*39e0*/  IMAD.MOV.U32 R4, RZ, RZ, R14 ;  /* 0x000000ffff047224 */ /* 0x000fce00078e000e */
[----:B------:R-:W-:Y:S05]  /*39f0*/  WARPSYNC.COLLECTIVE R15, `(.L_x_9768) ;  /* 0x000000000f087348 */ /* 0x000fea0003c00000 */
[----:B------:R0:W1:Y:S02]  /*3a00*/  SHFL.BFLY P6, R14, R13, R12, R11 ;  /* 0x0c00000c0d0e7389 */ /* 0x00006400000c000b */
[----:B01----:R-:W-:Y:S05]  /*3a10*/  ENDCOLLECTIVE ;  /* 0x000000000000791b */ /* 0x003fea0003800000 */
.L_x_9768:
[----:B------:R-:W-:Y:S01]  /*3a20*/  FADD.FTZ R4, RZ, R4 ;  /* 0x00000004ff047221 */ /* 0x000fe20000010000 */
[----:B------:R-:W-:-:S07]  /*3a30*/  MOV R5, R14 ;  /* 0x0000000e00057202 */ /* 0x000fce0000000f00 */
[----:B------:R-:W-:Y:S05]  /*3a40*/  WARPSYNC.COLLECTIVE R15, `(.L_x_9769) ;  /* 0x000000000f087348 */ /* 0x000fea0003c00000 */
[----:B------:R0:W1:Y:S02]  /*3a50*/  SHFL.BFLY P6, R14, R13, R12, R11 ;  /* 0x0c00000c0d0e7389 */ /* 0x00006400000c000b */
[----:B01----:R-:W-:Y:S05]  /*3a60*/  ENDCOLLECTIVE ;  /* 0x000000000000791b */ /* 0x003fea0003800000 */
.L_x_9769:
[----:B------:R-:W-:Y:S01]  /*3a70*/  FADD.FTZ R5, RZ, R5 ;  /* 0x00000005ff057221 */ /* 0x000fe20000010000 */
[----:B------:R-:W-:-:S07]  /*3a80*/  MOV R6, R14 ;  /* 0x0000000e00067202 */ /* 0x000fce0000000f00 */
[----:B------:R-:W-:Y:S05]  /*3a90*/  WARPSYNC.COLLECTIVE R15, `(.L_x_9770) ;  /* 0x000000000f087348 */ /* 0x000fea0003c00000 */
[----:B------:R0:W1:Y:S02]  /*3aa0*/  SHFL.BFLY P6, R14, R13, R12, R11 ;  /* 0x0c00000c0d0e7389 */ /* 0x00006400000c000b */
[----:B01----:R-:W-:Y:S05]  /*3ab0*/  ENDCOLLECTIVE ;  /* 0x000000000000791b */ /* 0x003fea0003800000 */
.L_x_9770:
[----:B------:R-:W-:Y:S01]  /*3ac0*/  FADD.FTZ R6, RZ, R6 ;  /* 0x00000006ff067221 */ /* 0x000fe20000010000 */
[----:B------:R-:W-:Y:S06]  /*3ad0*/  BRA `(.L_x_9771) ;  /* 0xfffffff000147947 */ /* 0x000fec000383ffff */
.L_x_9772:
        /* <DEDUP_REMOVED lines=10> */
.L_x_25762:


//--------------------- .text._ZN4vllm25paged_attention_v1_kernelI13__nv_bfloat16hLi128ELi16ELi128ELNS_18Fp8KVCacheDataTypeE1ELb1EEEvPT_PKS3_PKT0_S9_ifPKiSB_iPKfiiiSD_SD_iiiii --------------------------
	.section	.text._ZN4vllm25paged_attention_v1_kernelI13__nv_bfloat16hLi128ELi16ELi128ELNS_18Fp8KVCacheDataTypeE1ELb1EEEvPT_PKS3_PKT0_S9_ifPKiSB_iPKfiiiSD_SD_iiiii,"ax",@progbits
	.align	128
        .global         _ZN4vllm25paged_attention_v1_kernelI13__nv_bfloat16hLi128ELi16ELi128ELNS_18Fp8KVCacheDataTypeE1ELb1EEEvPT_PKS3_PKT0_S9_ifPKiSB_iPKfiiiSD_SD_iiiii
        .type           _ZN4vllm25paged_attention_v1_kernelI13__nv_bfloat16hLi128ELi16ELi128ELNS_18Fp8KVCacheDataTypeE1ELb1EEEvPT_PKS3_PKT0_S9_ifPKiSB_iPKfiiiSD_SD_iiiii,@function
        .size           _ZN4vllm25paged_attention_v1_kernelI13__nv_bfloat16hLi128ELi16ELi128ELNS_18Fp8KVCacheDataTypeE1ELb1EEEvPT_PKS3_PKT0_S9_ifPKiSB_iPKfiiiSD_SD_iiiii,(.L_x_25763 - _ZN4vllm25paged_attention_v1_kernelI13__nv_bfloat16hLi128ELi16ELi128ELNS_18Fp8KVCacheDataTypeE1ELb1EEEvPT_PKS3_PKT0_S9_ifPKiSB_iPKfiiiSD_SD_iiiii)
        .other          _ZN4vllm25paged_attention_v1_kernelI13__nv_bfloat16hLi128ELi16ELi128ELNS_18Fp8KVCacheDataTypeE1ELb1EEEvPT_PKS3_PKT0_S9_ifPKiSB_iPKfiiiSD_SD_iiiii,@"STO_CUDA_ENTRY STV_DEFAULT"
_ZN4vllm25paged_attention_v1_kernelI13__nv_bfloat16hLi128ELi16ELi128ELNS_18Fp8KVCacheDataTypeE1ELb1EEEvPT_PKS3_PKT0_S9_ifPKiSB_iPKfiiiSD_SD_iiiii:
.text._ZN4vllm25paged_attention_v1_kernelI13__nv_bfloat16hLi128ELi16ELi128ELNS_18Fp8KVCacheDataTypeE1ELb1EEEvPT_PKS3_PKT0_S9_ifPKiSB_iPKfiiiSD_SD_iiiii:
        /* <DEDUP_REMOVED lines=105> */
.L_x_9773:
        /* <DEDUP_REMOVED lines=24> */
.L_x_9777:
        /* <DEDUP_REMOVED lines=41> */
.L_x_9775:
[----:B------:R-:W-:Y:S05]  /*0aa0*/  BSYNC.RECONVERGENT B6 ;  /* 0x0000000000067941 */ /* 0x000fea0003800200 */
.L_x_9774:
        /* <DEDUP_REMOVED lines=11> */
.L_x_9817:
        /* <DEDUP_REMOVED lines=39> */
.L_x_9783:
        /* <DEDUP_REMOVED lines=11> */
.L_x_9782:
[----:B------:R-:W-:Y:S05]  /*0e80*/  BSYNC.RECONVERGENT B1 ;  /* 0x0000000000017941 */ /* 0x000fea0003800200 */
.L_x_9781:
        /* <DEDUP_REMOVED lines=12> */
.L_x_9786:
        /* <DEDUP_REMOVED lines=100> */
.L_x_9785:
[----:B------:R-:W-:Y:S05]  /*1590*/  BSYNC.RECONVERGENT B1 ;  /* 0x0000000000017941 */ /* 0x000fea0003800200 */
.L_x_9784:
        /* <DEDUP_REMOVED lines=55> */
.L_x_9788:
[----:B------:R-:W-:Y:S05]  /*1910*/  BSYNC.RECONVERGENT B1 ;  /* 0x0000000000017941 */ /* 0x000fea0003800200 */
.L_x_9787:
        /* <DEDUP_REMOVED lines=26> */
.L_x_9780:
[----:B------:R-:W-:Y:S05]  /*1ac0*/  BSYNC.RECONVERGENT B0 ;  /* 0x0000000000007941 */ /* 0x000fea0003800200 */
.L_x_9779:
        /* <DEDUP_REMOVED lines=39> */
.L_x_9793:
[----:B------:R-:W0:Y:S01]  /*1d40*/  LDS R3, [R12] ;  /* 0x000000000c037984 */ /* 0x000e220000000800 */
[----:B------:R-:W-:-:S05]  /*1d50*/  VIADD R13, R13, 0x1 ;  /* 0x000000010d0d7836 */ /* 0x000fca0000000000 */
[----:B------:R-:W-:Y:S01]  /*1d60*/  ISETP.NE.AND P0, PT, R13, RZ, PT ;  /* 0x000000ff0d00720c */ /* 0x000fe20003f05270 */
[----:B0-----:R-:W-:-:S05]  /*1d70*/  FMUL.FTZ R3, R3, R2 ;  /* 0x0000000203037220 */ /* 0x001fca0000410000 */
[----:B------:R0:W-:Y:S02]  /*1d80*/  STS [R12], R3 ;  /* 0x000000030c007388 */ /* 0x0001e40000000800 */
[----:B0-----:R-:W-:-:S05]  /*1d90*/  IADD3 R12, PT, PT, R12, 0x200, RZ ;  /* 0x000002000c0c7810 */ /* 0x001fca0007ffe0ff */
[----:B------:R-:W-:Y:S05]  /*1da0*/  @P0 BRA `(.L_x_9793) ;  /* 0xfffffffc00e40947 */ /* 0x000fea000383ffff */
.L_x_9792:
[----:B------:R-:W-:Y:S05]  /*1db0*/  BSYNC.RECONVERGENT B1 ;  /* 0x0000000000017941 */ /* 0x000fea0003800200 */
.L_x_9791:
        /* <DEDUP_REMOVED lines=12> */
.L_x_9796:
        /* <DEDUP_REMOVED lines=52> */
.L_x_9795:
[----:B------:R-:W-:Y:S05]  /*21c0*/  BSYNC.RECONVERGENT B1 ;  /* 0x0000000000017941 */ /* 0x000fea0003800200 */
.L_x_9794:
        /* <DEDUP_REMOVED lines=31> */
.L_x_9798:
[----:B------:R-:W-:Y:S05]  /*23c0*/  BSYNC.RECONVERGENT B1 ;  /* 0x0000000000017941 */ /* 0x000fea0003800200 */
.L_x_9797:
        /* <DEDUP_REMOVED lines=14> */
.L_x_9790:
[----:B------:R-:W-:Y:S05]  /*24b0*/  BSYNC.RECONVERGENT B0 ;  /* 0x0000000000007941 */ /* 0x000fea0003800200 */
.L_x_9789:
        /* <DEDUP_REMOVED lines=29> */
.L_x_9802:
        /* <DEDUP_REMOVED lines=34> */
.L_x_9801:
        /* <DEDUP_REMOVED lines=16> */
.L_x_9800:
[----:B------:R-:W-:Y:S05]  /*29b0*/  BSYNC.RECONVERGENT B6 ;  /* 0x0000000000067941 */ /* 0x000fea0003800200 */
.L_x_9799:
        /* <DEDUP_REMOVED lines=16> */
.L_x_9826:
        /* <DEDUP_REMOVED lines=23> */
.L_x_9805:
[----:B------:R-:W-:Y:S05]  /*2c30*/  BSYNC.RECONVERGENT B0 ;  /* 0x0000000000007941 */ /* 0x000fea0003800200 */
.L_x_9804:
        /* <DEDUP_REMOVED lines=29> */
.L_x_9807:
[----:B------:R-:W-:Y:S05]  /*2e10*/  BSYNC.RECONVERGENT B0 ;  /* 0x0000000000007941 */ /* 0x000fea0003800200 */
.L_x_9806:
        /* <DEDUP_REMOVED lines=12> */
.L_x_9809:
[----:B------:R-:W-:Y:S05]  /*2ee0*/  BSYNC.RECONVERGENT B0 ;  /* 0x0000000000007941 */ /* 0x000fea0003800200 */
.L_x_9808:
        /* <DEDUP_REMOVED lines=19> */
.L_x_9811:
[----:B------:R-:W-:Y:S05]  /*3020*/  BSYNC.RECONVERGENT B0 ;  /* 0x0000000000007941 */ /* 0x000fea0003800200 */
.L_x_9810:
        /* <DEDUP_REMOVED lines=33> */
.L_x_9776:
        /* <DEDUP_REMOVED lines=16> */
.L_x_9812:
[----:B------:R-:W-:Y:S05]  /*3340*/  EXIT ;  /* 0x000000000000794d */ /* 0x000fea0003800000 */
.L_x_9778:
[----:B------:R-:W-:Y:S01]  /*3350*/  HFMA2 R12, -RZ, RZ, 0, 9.5367431640625e-07 ;  /* 0x00000010ff0c7431 */ /* 0x000fe200000001ff */
[----:B------:R-:W-:Y:S01]  /*3360*/  MOV R11, 0x1f ;  /* 0x0000001f000b7802 */ /* 0x000fe20000000f00 */
[----:B------:R-:W-:-:S07]  /*3370*/  IMAD.MOV.U32 R15, RZ, RZ, -0x1 ;  /* 0xffffffffff0f7424 */ /* 0x000fce00078e00ff */
[----:B------:R-:W-:Y:S05]  /*3380*/  WARPSYNC.COLLECTIVE R15, `(.L_x_9813) ;  /* 0x000000000f087348 */ /* 0x000fea0003c00000 */
[----:B------:R0:W1:Y:S02]  /*3390*/  SHFL.BFLY P6, R14, R13, R12, R11 ;  /* 0x0c00000c0d0e7389 */ /* 0x00006400000c000b */
[----:B01----:R-:W-:Y:S05]  /*33a0*/  ENDCOLLECTIVE ;  /* 0x000000000000791b */ /* 0x003fea0003800000 */
.L_x_9813:
[----:B------:R-:W-:Y:S01]  /*33b0*/  HFMA2 R12, -RZ, RZ, 0, 4.76837158203125e-07 ;  /* 0x00000008ff0c7431 */ /* 0x000fe200000001ff */
[----:B------:R-:W-:-:S04]  /*33c0*/  FMNMX.FTZ R0, R14, -3.40282346638528859812e+38, !PT ;  /* 0xff7fffff0e007809 */ /* 0x000fc80007810000 */
[----:B------:R-:W-:-:S07]  /*33d0*/  MOV R13, R0 ;  /* 0x00000000000d7202 */ /* 0x000fce0000000f00 */
[----:B------:R-:W-:Y:S05]  /*33e0*/  WARPSYNC.COLLECTIVE R15, `(.L_x_9814) ;  /* 0x000000000f087348 */ /* 0x000fea0003c00000 */
[----:B------:R0:W1:Y:S02]  /*33f0*/  SHFL.BFLY P6, R14, R13, R12, R11 ;  /* 0x0c00000c0d0e7389 */ /* 0x00006400000c000b */
[----:B01----:R-:W-:Y:S05]  /*3400*/  ENDCOLLECTIVE ;  /* 0x000000000000791b */ /* 0x003fea0003800000 */
.L_x_9814:
[----:B------:R-:W-:Y:S02]  /*3410*/  MOV R12, 0x4 ;  /* 0x00000004000c7802 */ /* 0x000fe40000000f00 */
[----:B------:R-:W-:-:S05]  /*3420*/  FMNMX.FTZ R2, R0, R14, !PT ;  /* 0x0000000e00027209 */ /* 0x000fca0007810000 */
[----:B------:R-:W-:-:S07]  /*3430*/  IMAD.MOV.U32 R13, RZ, RZ, R2 ;  /* 0x000000ffff0d7224 */ /* 0x000fce00078e0002 */
[----:B------:R-:W-:Y:S05]  /*3440*/  WARPSYNC.COLLECTIVE R15, `(.L_x_9815) ;  /* 0x000000000f087348 */ /* 0x000fea0003c00000 */
[----:B------:R0:W1:Y:S02]  /*3450*/  SHFL.BFLY P6, R14, R13, R12, R11 ;  /* 0x0c00000c0d0e7389 */ /* 0x00006400000c000b */
[----:B01----:R-:W-:Y:S05]  /*3460*/  ENDCOLLECTIVE ;  /* 0x000000000000791b */ /* 0x003fea0003800000 */
.L_x_9815:
[----:B------:R-:W-:Y:S01]  /*3470*/  IMAD.MOV.U32 R12, RZ, RZ, 0x2 ;  /* 0x00000002ff0c7424 */ /* 0x000fe200078e00ff */
[----:B------:R-:W-:-:S04]  /*3480*/  FMNMX.FTZ R3, R2, R14, !PT ;  /* 0x0000000e02037209 */ /* 0x000fc80007810000 */
[----:B------:R-:W-:-:S07]  /*3490*/  MOV R13, R3 ;  /* 0x00000003000d7202 */ /* 0x000fce0000000f00 */
[----:B------:R-:W-:Y:S05]  /*34a0*/  WARPSYNC.COLLECTIVE R15, `(.L_x_9816) ;  /* 0x000000000f087348 */ /* 0x000fea0003c00000 */
[----:B------:R0:W1:Y:S02]  /*34b0*/  SHFL.BFLY P6, R14, R13, R12, R11 ;  /* 0x0c00000c0d0e7389 */ /* 0x00006400000c000b */
[----:B01----:R-:W-:Y:S05]  /*34c0*/  ENDCOLLECTIVE ;  /* 0x000000000000791b */ /* 0x003fea0003800000 */
.L_x_9816:
[----:B------:R-:W-:Y:S05]  /*34d0*/  BRA `(.L_x_9817) ;  /* 0xffffffd400a07947 */ /* 0x000fea000383ffff */
.L_x_9803:
[----:B-1----:R-:W-:Y:S01]  /*34e0*/  HFMA2 R13, -RZ, RZ, 0, 0 ;  /* 0x00000000ff0d7431 */ /* 0x002fe200000001ff */
[----:B------:R-:W-:Y:S01]  /*34f0*/  MOV R12, 0x1 ;  /* 0x00000001000c7802 */ /* 0x000fe20000000f00 */
[----:B------:R-:W-:Y:S01]  /*3500*/  IMAD.MOV.U32 R11, RZ, RZ, 0x1f ;  /* 0x0000001fff0b7424 */ /* 0x000fe200078e00ff */
[----:B------:R-:W-:-:S07]  /*3510*/  MOV R15, 0xffffffff ;  /* 0xffffffff000f7802 */ /* 0x000fce0000000f00 */
[----:B0-----:R-:W-:Y:S05]  /*3520*/  WARPSYNC.COLLECTIVE R15, `(.L_x_9818) ;  /* 0x000000000f087348 */ /* 0x001fea0003c00000 */
[----:B------:R1:W2:Y:S02]  /*3530*/  SHFL.BFLY P6, R14, R13, R12, R11 ;  /* 0x0c00000c0d0e7389 */ /* 0x0002a400000c000b */
[----:B012---:R-:W-:Y:S05]  /*3540*/  ENDCOLLECTIVE ;  /* 0x000000000000791b */ /* 0x007fea0003800000 */
.L_x_9818:
[----:B------:R-:W-:-:S07]  /*3550*/  MOV R2, R14 ;  /* 0x0000000e00027202 */ /* 0x000fce0000000f00 */
[----:B------:R-:W-:Y:S05]  /*3560*/  WARPSYNC.COLLECTIVE R15, `(.L_x_9819) ;  /* 0x000000000f087348 */ /* 0x000fea0003c00000 */
[----:B------:R0:W1:Y:S02]  /*3570*/  SHFL.BFLY P6, R14, R13, R12, R11 ;  /* 0x0c00000c0d0e7389 */ /* 0x00006400000c000b */
[----:B01----:R-:W-:Y:S05]  /*3580*/  ENDCOLLECTIVE ;  /* 0x000000000000791b */ /* 0x003fea0003800000 */
.L_x_9819:
[----:B------:R-:W-:Y:S01]  /*3590*/  FADD.FTZ R2, RZ, R2 ;  /* 0x00000002ff027221 */ /* 0x000fe20000010000 */
[----:B------:R-:W-:-:S07]  /*35a0*/  IMAD.MOV.U32 R3, RZ, RZ, R14 ;  /* 0x000000ffff037224 */ /* 0x000fce00078e000e */
[----:B------:R-:W-:Y:S05]  /*35b0*/  WARPSYNC.COLLECTIVE R15, `(.L_x_9820) ;  /* 0x000000000f087348 */ /* 0x000fea0003c00000 */
[----:B------:R0:W1:Y:S02]  /*35c0*/  SHFL.BFLY P6, R14, R13, R12, R11 ;  /* 0x0c00000c0d0e7389 */ /* 0x00006400000c000b */
[----:B01----:R-:W-:Y:S05]  /*35d0*/  ENDCOLLECTIVE ;  /* 0x000000000000791b */ /* 0x003fea0003800000 */
.L_x_9820:
[----:B------:R-:W-:Y:S01]  /*35e0*/  FADD.FTZ R3, RZ, R3 ;  /* 0x00000003ff037221 */ /* 0x000fe20000010000 */
[----:B------:R-:W-:-:S07]  /*35f0*/  MOV R4, R14 ;  /* 0x0000000e00047202 */ /* 0x000fce0000000f00 */
[----:B------:R-:W-:Y:S05]  /*3600*/  WARPSYNC.COLLECTIVE R15, `(.L_x_9821) ;  /* 0x000000000f087348 */ /* 0x000fea0003c00000 */
[----:B------:R0:W1:Y:S02]  /*3610*/  SHFL.BFLY P6, R14, R13, R12, R11 ;  /* 0x0c00000c0d0e7389 */ /* 0x00006400000c000b */
[----:B01----:R-:W-:Y:S05]  /*3620*/  ENDCOLLECTIVE ;  /* 0x000000000000791b */ /* 0x003fea0003800000 */
.L_x_9821:
[----:B------:R-:W-:Y:S01]  /*3630*/  FADD.FTZ R4, RZ, R4 ;  /* 0x00000004ff047221 */ /* 0x000fe20000010000 */
[----:B------:R-:W-:-:S07]  /*3640*/  MOV R5, R14 ;  /* 0x0000000e00057202 */ /* 0x000fce0000000f00 */
[----:B------:R-:W-:Y:S05]  /*3650*/  WARPSYNC.COLLECTIVE R15, `(.L_x_9822) ;  /* 0x000000000f087348 */ /* 0x000fea0003c00000 */
[----:B------:R0:W1:Y:S02]  /*3660*/  SHFL.BFLY P6, R14, R13, R12, R11 ;  /* 0x0c00000c0d0e7389 */ /* 0x00006400000c000b */
[----:B01----:R-:W-:Y:S05]  /*3670*/  ENDCOLLECTIVE ;  /* 0x000000000000791b */ /* 0x003fea0003800000 */
.L_x_9822:
[----:B------:R-:W-:Y:S01]  /*3680*/  FADD.FTZ R5, RZ, R5 ;  /* 0x00000005ff057221 */ /* 0x000fe20000010000 */
[----:B------:R-:W-:-:S07]  /*3690*/  IMAD.MOV.U32 R6, RZ, RZ, R14 ;  /* 0x000000ffff067224 */ /* 0x000fce00078e000e */
[----:B------:R-:W-:Y:S05]  /*36a0*/  WARPSYNC.COLLECTIVE R15, `(.L_x_9823) ;  /* 0x000000000f087348 */ /* 0x000fea0003c00000 */
[----:B------:R0:W1:Y:S02]  /*36b0*/  SHFL.BFLY P6, R14, R13, R12, R11 ;  /* 0x0c00000c0d0e7389 */ /* 0x00006400000c000b */
[----:B01----:R-:W-:Y:S05]  /*36c0*/  ENDCOLLECTIVE ;  /* 0x000000000000791b */ /* 0x003fea0003800000 */
.L_x_9823:
[----:B------:R-:W-:Y:S01]  /*36d0*/  FADD.FTZ R6, RZ, R6 ;  /* 0x00000006ff067221 */ /* 0x000fe20000010000 */
[----:B------:R-:W-:-:S07]  /*36e0*/  MOV R7, R14 ;  /* 0x0000000e00077202 */ /* 0x000fce0000000f00 */
[----:B------:R-:W-:Y:S05]  /*36f0*/  WARPSYNC.COLLECTIVE R15, `(.L_x_9824) ;  /* 0x000000000f087348 */ /* 0x000fea0003c00000 */
[----:B------:R0:W1:Y:S02]  /*3700*/  SHFL.BFLY P6, R14, R13, R12, R11 ;  /* 0x0c00000c0d0e7389 */ /* 0x00006400000c000b */
[----:B01----:R-:W-:Y:S05]  /*3710*/  ENDCOLLECTIVE ;  /* 0x000000000000791b */ /* 0x003fea0003800000 */
.L_x_9824:
[----:B------:R-:W-:Y:S01]  /*3720*/  FADD.FTZ R7, RZ, R7 ;  /* 0x00000007ff077221 */ /* 0x000fe20000010000 */
[----:B------:R-:W-:-:S07]  /*3730*/  MOV R0, R14 ;  /* 0x0000000e00007202 */ /* 0x000fce0000000f00 */
[----:B------:R-:W-:Y:S05]  /*3740*/  WARPSYNC.COLLECTIVE R15, `(.L_x_9825) ;  /* 0x000000000f087348 */ /* 0x000fea0003c00000 */
[----:B------:R0:W1:Y:S02]  /*3750*/  SHFL.BFLY P6, R14, R13, R12, R11 ;  /* 0x0c00000c0d0e7389 */ /* 0x00006400000c000b */
[----:B01----:R-:W-:Y:S05]  /*3760*/  ENDCOLLECTIVE ;  /* 0x000000000000791b */ /* 0x003fea0003800000 */
.L_x_9825:
[----:B------:R-:W-:Y:S01]  /*3770*/  FADD.FTZ R0, RZ, R0 ;  /* 0x00000000ff007221 */ /* 0x000fe20000010000 */
[----:B------:R-:W-:Y:S06]  /*3780*/  BRA `(.L_x_9826) ;  /* 0xfffffff000cc7947 */ /* 0x000fec000383ffff */
.L_x_9827:
        /* <DEDUP_REMOVED lines=15> */
.L_x_25763:


//--------------------- .text._ZN4vllm25paged_attention_v1_kernelI13__nv_bfloat16hLi120ELi16ELi128ELNS_18Fp8KVCacheDataTypeE1ELb1EEEvPT_PKS3_PKT0_S9_ifPKiSB_iPKfiiiSD_SD_iiiii --------------------------
	.section	.text._ZN4vllm25paged_attention_v1_kernelI13__nv_bfloat16hLi120ELi16ELi128ELNS_18Fp8KVCacheDataTypeE1ELb1EEEvPT_PKS3_PKT0_S9_ifPKiSB_iPKfiiiSD_SD_iiiii,"ax",@progbits
	.align	128
        .global         _ZN4vllm25paged_attention_v1_kernelI13__nv_bfloat16hLi120ELi16ELi128ELNS_18Fp8KVCacheDataTypeE1ELb1EEEvPT_PKS3_PKT0_S9_ifPKiSB_iPKfiiiSD_SD_iiiii
        .type           _ZN4vllm25paged_attention_v1_kernelI13__nv_bfloat16hLi120ELi16ELi128ELNS_18Fp8KVCacheDataTypeE1ELb1EEEvPT_PKS3_PKT0_S9_ifPKiSB_iPKfiiiSD_SD_iiiii,@function
        .size           _ZN4vllm25paged_attention_v1_kernelI13__nv_bfloat16hLi120ELi16ELi128ELNS_18Fp8KVCacheDataTypeE1ELb1EEEvPT_PKS3_PKT0_S9_ifPKiSB_iPKfiiiSD_SD_iiiii,(.L_x_25764 - _ZN4vllm25paged_attention_v1_kernelI13__nv_bfloat16hLi120ELi16ELi128ELNS_18Fp8KVCacheDataTypeE1ELb1EEEvPT_PKS3_PKT0_S9_ifPKiSB_iPKfiiiSD_SD_iiiii)
        .other          _ZN4vllm25paged_attention_v1_kernelI13__nv_bfloat16hLi120ELi16ELi128ELNS_18Fp8KVCacheDataTypeE1ELb1EEEvPT_PKS3_PKT0_S9_ifPKiSB_iPKfiiiSD_SD_iiiii,@"STO_CUDA_ENTRY STV_DEFAULT"
_ZN4vllm25paged_attention_v1_kernelI13__nv_bfloat16hLi120ELi16ELi128ELNS_18Fp8KVCacheDataTypeE1ELb1EEEvPT_PKS3_PKT0_S9_ifPKiSB_iPKfiiiSD_SD_iiiii:
.text._ZN4vllm25paged_attention_v1_kernelI13__nv_bfloat16hLi120ELi16ELi128ELNS_18Fp8KVCacheDataTypeE1ELb1EEEvPT_PKS3_PKT0_S9_ifPKiSB_iPKfiiiSD_SD_iiiii:
        /* <DEDUP_REMOVED lines=105> */
.L_x_9828:
        /* <DEDUP_REMOVED lines=24> */
.L_x_9832:
        /* <DEDUP_REMOVED lines=41> */
.L_x_9830:
[----:B------:R-:W-:Y:S05]  /*0aa0*/  BSYNC.RECONVERGENT B6 ;  /* 0x0000000000067941 */ /* 0x000fea0003800200 */
.L_x_9829:
        /* <DEDUP_REMOVED lines=11> */
.L_x_9878:
        /* <DEDUP_REMOVED lines=39> */
.L_x_9838:
        /* <DEDUP_REMOVED lines=11> */
.L_x_9837:
[----:B------:R-:W-:Y:S05]  /*0e80*/  BSYNC.RECONVERGENT B1 ;  /* 0x0000000000017941 */ /* 0x000fea0003800200 */
.L_x_9836:
        /* <DEDUP_REMOVED lines=12> */
.L_x_9841:
        /* <DEDUP_REMOVED lines=100> */
.L_x_9840:
[----:B------:R-:W-:Y:S05]  /*1590*/  BSYNC.RECONVERGENT B1 ;  /* 0x0000000000017941 */ /* 0x000fea0003800200 */
.L_x_9839:
        /* <DEDUP_REMOVED lines=55> */
.L_x_9843:
[----:B------:R-:W-:Y:S05]  /*1910*/  BSYNC.RECONVERGENT B1 ;  /* 0x0000000000017941 */ /* 0x000fea0003800200 */
.L_x_9842:
        /* <DEDUP_REMOVED lines=26> */
.L_x_9835:
[----:B------:R-:W-:Y:S05]  /*1ac0*/  BSYNC.RECONVERGENT B0 ;  /* 0x0000000000007941 */ /* 0x000fea0003800200 */
.L_x_9834:
        /* <DEDUP_REMOVED lines=39> */
.L_x_9848:
[----:B------:R-:W0:Y:S01]  /*1d40*/  LDS R3, [R12] ;  /* 0x000000000c037984 */ /* 0x000e220000000800 */
[----:B------:R-:W-:-:S04]  /*1d50*/  IADD3 R13, PT, PT, R13, 0x1, RZ ;  /* 0x000000010d0d7810 */ /* 0x000fc80007ffe0ff */
[----:B------:R-:W-:Y:S01]  /*1d60*/  ISETP.NE.AND P0, PT, R13, RZ, PT ;  /* 0x000000ff0d00720c */ /* 0x000fe20003f05270 */
[----:B0-----:R-:W-:-:S05]  /*1d70*/  FMUL.FTZ R3, R3, R2 ;  /* 0x0000000203037220 */ /* 0x001fca0000410000 */
[----:B------:R0:W-:Y:S02]  /*1d80*/  STS [R12], R3 ;  /* 0x000000030c007388 */ /* 0x0001e40000000800 */
[----:B0-----:R-:W-:-:S05]  /*1d90*/  VIADD R12, R12, 0x200 ;  /* 0x000002000c0c7836 */ /* 0x001fca0000000000 */
[----:B------:R-:W-:Y:S05]  /*1da0*/  @P0 BRA `(.L_x_9848) ;  /* 0xfffffffc00e40947 */ /* 0x000fea000383ffff */
.L_x_9847:
[----:B------:R-:W-:Y:S05]  /*1db0*/  BSYNC.RECONVERGENT B1 ;  /* 0x0000000000017941 */ /* 0x000fea0003800200 */
.L_x_9846:
        /* <DEDUP_REMOVED lines=12> */
.L_x_9851:
        /* <DEDUP_REMOVED lines=52> */
.L_x_9850:
[----:B------:R-:W-:Y:S05]  /*21c0*/  BSYNC.RECONVERGENT B1 ;  /* 0x0000000000017941 */ /* 0x000fea0003800200 */
.L_x_9849:
        /* <DEDUP_REMOVED lines=31> */
.L_x_9853:
[----:B------:R-:W-:Y:S05]  /*23c0*/  BSYNC.RECONVERGENT B1 ;  /* 0x0000000000017941 */ /* 0x000fea0003800200 */
.L_x_9852:
        /* <DEDUP_REMOVED lines=14> */
.L_x_9845:
[----:B------:R-:W-:Y:S05]  /*24b0*/  BSYNC.RECONVERGENT B0 ;  /* 0x0000000000007941 */ /* 0x000fea0003800200 */
.L_x_9844:
        /* <DEDUP_REMOVED lines=29> */
.L_x_9857:
        /* <DEDUP_REMOVED lines=34> */
.L_x_9856:
        /* <DEDUP_REMOVED lines=16> */
.L_x_9855:
[----:B------:R-:W-:Y:S05]  /*29b0*/  BSYNC.RECONVERGENT B6 ;  /* 0x0000000000067941 */ /* 0x000fea0003800200 */
.L_x_9854:
        /* <DEDUP_REMOVED lines=16> */
.L_x_9887:
        /* <DEDUP_REMOVED lines=25> */
.L_x_9860:
[----:B------:R-:W-:Y:S05]  /*2c50*/  BSYNC.RECONVERGENT B0 ;  /* 0x0000000000007941 */ /* 0x000fea0003800200 */
.L_x_9859:
        /* <DEDUP_REMOVED lines=30> */
.L_x_9864:
[----:B------:R-:W-:Y:S05]  /*2e40*/  BSYNC.RECONVERGENT B1 ;  /* 0x0000000000017941 */ /* 0x000fea0003800200 */
.L_x_9863:
[----:B0-2---:R-:W-:-:S07]  /*2e50*/  @!P0 FADD.FTZ R14, R14, R25 ;  /* 0x000000190e0e8221 */ /* 0x005fce0000010000 */
.L_x_9862:
[----:B------:R-:W-:Y:S05]  /*2e60*/  BSYNC.RECONVERGENT B0 ;  /* 0x0000000000007941 */ /* 0x000fea0003800200 */
.L_x_9861:
        /* <DEDUP_REMOVED lines=22> */
.L_x_9866:
[----:B------:R-:W-:Y:S05]  /*2fd0*/  BSYNC.RECONVERGENT B0 ;  /* 0x0000000000007941 */ /* 0x000fea0003800200 */
.L_x_9865:
        /* <DEDUP_REMOVED lines=30> */
.L_x_9870:
[----:B------:R-:W-:Y:S05]  /*31c0*/  BSYNC.RECONVERGENT B1 ;  /* 0x0000000000017941 */ /* 0x000fea0003800200 */
.L_x_9869:
[----:B0-2-4-:R-:W-:-:S07]  /*31d0*/  @!P0 FADD.FTZ R14, R14, R21 ;  /* 0x000000150e0e8221 */ /* 0x015fce0000010000 */
.L_x_9868:
[----:B------:R-:W-:Y:S05]  /*31e0*/  BSYNC.RECONVERGENT B0 ;  /* 0x0000000000007941 */ /* 0x000fea0003800200 */
.L_x_9867:
        /* <DEDUP_REMOVED lines=32> */
.L_x_9872:
[----:B------:R-:W-:Y:S05]  /*33f0*/  BSYNC.RECONVERGENT B0 ;  /* 0x0000000000007941 */ /* 0x000fea0003800200 */
.L_x_9871:
[----:B------:R-:W-:Y:S05]  /*3400*/  @P0 EXIT ;  /* 0x000000000000094d */ /* 0x000fea0003800000 */
[----:B--2---:R-:W-:-:S05]  /*3410*/  F2FP.BF16.F32.PACK_AB R14, RZ, R14 ;  /* 0x0000000eff0e723e */ /* 0x004fca00000010ff */
[----:B------:R-:W-:Y:S01]  /*3420*/  STG.E.U16 desc[UR36][R8.64+0xe0], R14 ;  /* 0x0000e00e08007986 */ /* 0x000fe2000c101524 */
[----:B------:R-:W-:Y:S05]  /*3430*/  EXIT ;  /* 0x000000000000794d */ /* 0x000fea0003800000 */
.L_x_9831:
        /* <DEDUP_REMOVED lines=16> */
.L_x_9873:
[----:B------:R-:W-:Y:S05]  /*3540*/  EXIT ;  /* 0x000000000000794d */ /* 0x000fea0003800000 */
.L_x_9833:
[----:B------:R-:W-:Y:S01]  /*3550*/  HFMA2 R12, -RZ, RZ, 0, 9.5367431640625e-07 ;  /* 0x00000010ff0c7431 */ /* 0x000fe200000001ff */
[----:B------:R-:W-:Y:S01]  /*3560*/  MOV R11, 0x1f ;  /* 0x0000001f000b7802 */ /* 0x000fe20000000f00 */
[----:B------:R-:W-:-:S07]  /*3570*/  IMAD.MOV.U32 R15, RZ, RZ, -0x1 ;  /* 0xffffffffff0f7424 */ /* 0x000fce00078e00ff */
[----:B------:R-:W-:Y:S05]  /*3580*/  WARPSYNC.COLLECTIVE R15, `(.L_x_9874) ;  /* 0x000000000f087348 */ /* 0x000fea0003c00000 */
[----:B------:R0:W1:Y:S02]  /*3590*/  SHFL.BFLY P6, R14, R13, R12, R11 ;  /* 0x0c00000c0d0e7389 */ /* 0x00006400000c000b */
[----:B01----:R-:W-:Y:S05]  /*35a0*/  ENDCOLLECTIVE ;  /* 0x000000000000791b */ /* 0x003fea0003800000 */
.L_x_9874:
[----:B------:R-:W-:Y:S01]  /*35b0*/  HFMA2 R12, -RZ, RZ, 0, 4.76837158203125e-07 ;  /* 0x00000008ff0c7431 */ /* 0x000fe200000001ff */
[----:B------:R-:W-:-:S04]  /*35c0*/  FMNMX.FTZ R0, R14, -3.40282346638528859812e+38, !PT ;  /* 0xff7fffff0e007809 */ /* 0x000fc80007810000 */
[----:B------:R-:W-:-:S07]  /*35d0*/  MOV R13, R0 ;  /* 0x00000000000d7202 */ /* 0x000fce0000000f00 */
[----:B------:R-:W-:Y:S05]  /*35e0*/  WARPSYNC.COLLECTIVE R15, `(.L_x_9875) ;  /* 0x000000000f087348 */ /* 0x000fea0003c00000 */
[----:B------:R0:W1:Y:S02]  /*35f0*/  SHFL.BFLY P6, R14, R13, R12, R11 ;  /* 0x0c00000c0d0e7389 */ /* 0x00006400000c000b */
[----:B01----:R-:W-:Y:S05]  /*3600*/  ENDCOLLECTIVE ;  /* 0x000000000000791b */ /* 0x003fea0003800000 */
.L_x_9875:
[----:B------:R-:W-:Y:S02]  /*3610*/  MOV R12, 0x4 ;  /* 0x00000004000c7802 */ /* 0x000fe40000000f00 */
[----:B------:R-:W-:-:S05]  /*3620*/  FMNMX.FTZ R2, R0, R14, !PT ;  /* 0x0000000e00027209 */ /* 0x000fca0007810000 */
[----:B------:R-:W-:-:S07]  /*3630*/  IMAD.MOV.U32 R13, RZ, RZ, R2 ;  /* 0x000000ffff0d7224 */ /* 0x000fce00078e0002 */
[----:B------:R-:W-:Y:S05]  /*3640*/  WARPSYNC.COLLECTIVE R15, `(.L_x_9876) ;  /* 0x000000000f087348 */ /* 0x000fea0003c00000 */
[----:B------:R0:W1:Y:S02]  /*3650*/  SHFL.BFLY P6, R14, R13, R12, R11 ;  /* 0x0c00000c0d0e7389 */ /* 0x00006400000c000b */
[----:B01----:R-:W-:Y:S05]  /*3660*/  ENDCOLLECTIVE ;  /* 0x000000000000791b */ /* 0x003fea0003800000 */
.L_x_9876:
[----:B------:R-:W-:Y:S01]  /*3670*/  IMAD.MOV.U32 R12, RZ, RZ, 0x2 ;  /* 0x00000002ff0c7424 */ /* 0x000fe200078e00ff */
[----:B------:R-:W-:-:S04]  /*3680*/  FMNMX.FTZ R3, R2, R14, !PT ;  /* 0x0000000e02037209 */ /* 0x000fc80007810000 */
[----:B------:R-:W-:-:S07]  /*3690*/  MOV R13, R3 ;  /* 0x00000003000d7202 */ /* 0x000fce0000000f00 */
[----:B------:R-:W-:Y:S05]  /*36a0*/  WARPSYNC.COLLECTIVE R15, `(.L_x_9877) ;  /* 0x000000000f087348 */ /* 0x000fea0003c00000 */
[----:B------:R0:W1:Y:S02]  /*36b0*/  SHFL.BFLY P6, R14, R13, R12, R11 ;  /* 0x0c00000c0d0e7389 */ /* 0x00006400000c000b */
[----:B01----:R-:W-:Y:S05]  /*36c0*/  ENDCOLLECTIVE ;  /* 0x000000000000791b */ /* 0x003fea0003800000 */
.L_x_9877:
[----:B------:R-:W-:Y:S05]  /*36d0*/  BRA `(.L_x_9878) ;  /* 0xffffffd400207947 */ /* 0x000fea000383ffff */
.L_x_9858:
[----:B-1----:R-:W-:Y:S01]  /*36e0*/  HFMA2 R13, -RZ, RZ, 0, 0 ;  /* 0x00000000ff0d7431 */ /* 0x002fe200000001ff */
[----:B------:R-:W-:Y:S01]  /*36f0*/  MOV R12, 0x1 ;  /* 0x00000001000c7802 */ /* 0x000fe20000000f00 */
[----:B------:R-:W-:Y:S01]  /*3700*/  IMAD.MOV.U32 R11, RZ, RZ, 0x1f ;  /* 0x0000001fff0b7424 */ /* 0x000fe200078e00ff */
[----:B------:R-:W-:-:S07]  /*3710*/  MOV R15, 0xffffffff ;  /* 0xffffffff000f7802 */ /* 0x000fce0000000f00 */
[----:B0-----:R-:W-:Y:S05]  /*3720*/  WARPSYNC.COLLECTIVE R15, `(.L_x_9879) ;  /* 0x000000000f087348 */ /* 0x001fea0003c00000 */
[----:B------:R1:W2:Y:S02]  /*3730*/  SHFL.BFLY P6, R14, R13, R12, R11 ;  /* 0x0c00000c0d0e7389 */ /* 0x0002a400000c000b */
[----:B012---:R-:W-:Y:S05]  /*3740*/  ENDCOLLECTIVE ;  /* 0x000000000000791b */ /* 0x007fea0003800000 */
.L_x_9879:
[----:B------:R-:W-:-:S07]  /*3750*/  MOV R2, R14 ;  /* 0x0000000e00027202 */ /* 0x000fce0000000f00 */
[----:B------:R-:W-:Y:S05]  /*3760*/  WARPSYNC.COLLECTIVE R15, `(.L_x_9880) ;  /* 0x000000000f087348 */ /* 0x000fea0003c00000 */
[----:B------:R0:W1:Y:S02]  /*3770*/  SHFL.BFLY P6, R14, R13, R12, R11 ;  /* 0x0c00000c0d0e7389 */ /* 0x00006400000c000b */
[----:B01----:R-:W-:Y:S05]  /*3780*/  ENDCOLLECTIVE ;  /* 0x000000000000791b */ /* 0x003fea0003800000 */
.L_x_9880:
[----:B------:R-:W-:Y:S01]  /*3790*/  FADD.FTZ R2, RZ, R2 ;  /* 0x00000002ff027221 */ /* 0x000fe20000010000 */
[----:B------:R-:W-:-:S07]  /*37a0*/  IMAD.MOV.U32 R3, RZ, RZ, R14 ;  /* 0x000000ffff037224 */ /* 0x000fce00078e000e */
[----:B------:R-:W-:Y:S05]  /*37b0*/  WARPSYNC.COLLECTIVE R15, `(.L_x_9881) ;  /* 0x000000000f087348 */ /* 0x000fea0003c00000 */
[----:B------:R0:W1:Y:S02]  /*37c0*/  SHFL.BFLY P6, R14, R13, R12, R11 ;  /* 0x0c00000c0d0e7389 */ /* 0x00006400000c000b */
[----:B01----:R-:W-:Y:S05]  /*37d0*/  ENDCOLLECTIVE ;  /* 0x000000000000791b */ /* 0x003fea0003800000 */
.L_x_9881:
[----:B------:R-:W-:Y:S01]  /*37e0*/  FADD.FTZ R3, RZ, R3 ;  /* 0x00000003ff037221 */ /* 0x000fe20000010000 */
[----:B------:R-:W-:-:S07]  /*37f0*/  MOV R4, R14 ;  /* 0x0000000e00047202 */ /* 0x000fce0000000f00 */
[----:B------:R-:W-:Y:S05]  /*3800*/  WARPSYNC.COLLECTIVE R15, `(.L_x_9882) ;  /* 0x000000000f087348 */ /* 0x000fea0003c00000 */
[----:B------:R0:W1:Y:S02]  /*3810*/  SHFL.BFLY P6, R14, R13, R12, R11 ;  /* 0x0c00000c0d0e7389 */ /* 0x00006400000c000b */
[----:B01----:R-:W-:Y:S05]  /*3820*/  ENDCOLLECTIVE ;  /* 0x000000000000791b */ /* 0x003fea0003800000 */
.L_x_9882:
[----:B------:R-:W-:Y:S01]  /*3830*/  FADD.FTZ R4, RZ, R4 ;  /* 0x00000004ff047221 */ /* 0x000fe20000010000 */
[----:B------:R-:W-:-:S07]  /*3840*/  MOV R5, R14 ;  /* 0x0000000e00057202 */ /* 0x000fce0000000f00 */
[----:B------:R-:W-:Y:S05]  /*3850*/  WARPSYNC.COLLECTIVE R15, `(.L_x_9883) ;  /* 0x000000000f087348 */ /* 0x000fea0003c00000 */
[----:B------:R0:W1:Y:S02]  /*3860*/  SHFL.BFLY P6, R14, R13, R12, R11 ;  /* 0x0c00000c0d0e7389 */ /* 0x00006400000c000b */
[----:B01----:R-:W-:Y:S05]  /*3870*/  ENDCOLLECTIVE ;  /* 0x000000000000791b */ /* 0x003fea0003800000 */
.L_x_9883:
[----:B------:R-:W-:Y:S01]  /*3880*/  FADD.FTZ R5, RZ, R5 ;  /* 0x00000005ff057221 */ /* 0x000fe20000010000 */
[----:B------:R-:W-:-:S07]  /*3890*/  IMAD.MOV.U32 R6, RZ, RZ, R14 ;  /* 0x000000ffff067224 */ /* 0x000fce00078e000e */
[----:B------:R-:W-:Y:S05]  /*38a0*/  WARPSYNC.COLLECTIVE R15, `(.L_x_9884) ;  /* 0x000000000f087348 */ /* 0x000fea0003c00000 */
[----:B------:R0:W1:Y:S02]  /*38b0*/  SHFL.BFLY P6, R14, R13, R12, R11 ;  /* 0x0c00000c0d0e7389 */ /* 0x00006400000c000b */
[----:B01----:R-:W-:Y:S05]  /*38c0*/  ENDCOLLECTIVE ;  /* 0x000000000000791b */ /* 0x003fea0003800000 */
.L_x_9884:
[----:B------:R-:W-:Y:S01]  /*38d0*/  FADD.FTZ R6, RZ, R6 ;  /* 0x00000006ff067221 */ /* 0x000fe20000010000 */
[----:B------:R-:W-:-:S07]  /*38e0*/  MOV R7, R14 ;  /* 0x0000000e00077202 */ /* 0x000fce0000000f00 */
[----:B------:R-:W-:Y:S05]  /*38f0*/  WARPSYNC.COLLECTIVE R15, `(.L_x_9885) ;  /* 0x000000000f087348 */ /* 0x000fea0003c00000 */
[----:B------:R0:W1:Y:S02]  /*3900*/  SHFL.BFLY P6, R14, R13, R12, R11 ;  /* 0x0c00000c0d0e7389 */ /* 0x00006400000c000b */
[----:B01----:R-:W-:Y:S05]  /*3910*/  ENDCOLLECTIVE ;  /* 0x000000000000791b */ /* 0x003fea0003800000 */
.L_x_9885:
[----:B------:R-:W-:Y:S01]  /*3920*/  FADD.FTZ R7, RZ, R7 ;  /* 0x00000007ff077221 */ /* 0x000fe20000010000 */
[----:B------:R-:W-:-:S07]  /*3930*/  MOV R0, R14 ;  /* 0x0000000e00007202 */ /* 0x000fce0000000f00 */
[----:B------:R-:W-:Y:S05]  /*3940*/  WARPSYNC.COLLECTIVE R15, `(.L_x_9886) ;  /* 0x000000000f087348 */ /* 0x000fea0003c00000 */
[----:B------:R0:W1:Y:S02]  /*3950*/  SHFL.BFLY P6, R14, R13, R12, R11 ;  /* 0x0c00000c0d0e7389 */ /* 0x00006400000c000b */
[----:B01----:R-:W-:Y:S05]  /*3960*/  ENDCOLLECTIVE ;  /* 0x000000000000791b */ /* 0x003fea0003800000 */
.L_x_9886:
[----:B------:R-:W-:Y:S01]  /*3970*/  FADD.FTZ R0, RZ, R0 ;  /* 0x00000000ff007221 */ /* 0x000fe20000010000 */
[----:B------:R-:W-:Y:S06]  /*3980*/  BRA `(.L_x_9887) ;  /* 0xfffffff0004c7947 */ /* 0x000fec000383ffff */
.L_x_9888:
        /* <DEDUP_REMOVED lines=15> */
.L_x_25764:


//--------------------- .text._ZN4vllm25paged_attention_v1_kernelI13__nv_bfloat16hLi112ELi16ELi128ELNS_18Fp8KVCacheDataTypeE1ELb1EEEvPT_PKS3_PKT0_S9_ifPKiSB_iPKfiiiSD_SD_iiiii --------------------------
	.section	.text._ZN4vllm25paged_attention_v1_kernelI13__nv_bfloat16hLi112ELi16ELi128ELNS_18Fp8KVCacheDataTypeE1ELb1EEEvPT_PKS3_PKT0_S9_ifPKiSB_iPKfiiiSD_SD_iiiii,"ax",@progbits
	.align	128
        .global         _ZN4vllm25paged_attention_v1_kernelI13__nv_bfloat16hLi112ELi16ELi128ELNS_18Fp8KVCacheDataTypeE1ELb1EEEvPT_PKS3_PKT0_S9_ifPKiSB_iPKfiiiSD_SD_iiiii
        .type           _ZN4vllm25paged_attention_v1_kernelI13__nv_bfloat16hLi112ELi16ELi128ELNS_18Fp8KVCacheDataTypeE1ELb1EEEvPT_PKS3_PKT0_S9_ifPKiSB_iPKfiiiSD_SD_iiiii,@function
        .size           _ZN4vllm25paged_attention_v1_kernelI13__nv_bfloat16hLi112ELi16ELi128ELNS_18Fp8KVCacheDataTypeE1ELb1EEEvPT_PKS3_PKT0_S9_ifPKiSB_iPKfiiiSD_SD_iiiii,(.L_x_25765 - _ZN4vllm25paged_attention_v1_kernelI13__nv_bfloat16hLi112ELi16ELi128ELNS_18Fp8KVCacheDataTypeE1ELb1EEEvPT_PKS3_PKT0_S9_ifPKiSB_iPKfiiiSD_SD_iiiii)
        .other          _ZN4vllm25paged_attention_v1_kernelI13__nv_bfloat16hLi112ELi16ELi128ELNS_18Fp8KVCacheDataTypeE1ELb1EEEvPT_PKS3_PKT0_S9_ifPKiSB_iPKfiiiSD_SD_iiiii,@"STO_CUDA_ENTRY STV_DEFAULT"
_ZN4vllm25paged_attention_v1_kernelI13__nv_bfloat16hLi112ELi16ELi128ELNS_18Fp8KVCacheDataTypeE1ELb1EEEvPT_PKS3_PKT0_S9_ifPKiSB_iPKfiiiSD_SD_iiiii:
.text._ZN4vllm25paged_attention_v1_kernelI13__nv_bfloat16hLi112ELi16ELi128ELNS_18Fp8KVCacheDataTypeE1ELb1EEEvPT_PKS3_PKT0_S9_ifPKiSB_iPKfiiiSD_SD_iiiii:
        /* <DEDUP_REMOVED lines=105> */
.L_x_9889:
        /* <DEDUP_REMOVED lines=24> */
.L_x_9893:
        /* <DEDUP_REMOVED lines=41> */
.L_x_9891:
[----:B------:R-:W-:Y:S05]  /*0aa0*/  BSYNC.RECONVERGENT B6 ;  /* 0x0000000000067941 */ /* 0x000fea0003800200 */
.L_x_9890:
        /* <DEDUP_REMOVED lines=11> */
.L_x_9929:
        /* <DEDUP_REMOVED lines=39> */
.L_x_9899:
        /* <DEDUP_REMOVED lines=11> */
.L_x_9898:
[----:B------:R-:W-:Y:S05]  /*0e80*/  BSYNC.RECONVERGENT B1 ;  /* 0x0000000000017941 */ /* 0x000fea0003800200 */
.L_x_9897:
        /* <DEDUP_REMOVED lines=12> */
.L_x_9902:
        /* <DEDUP_REMOVED lines=100> */
.L_x_9901:
[----:B------:R-:W-:Y:S05]  /*1590*/  BSYNC.RECONVERGENT B1 ;  /* 0x0000000000017941 */ /* 0x000fea0003800200 */
.L_x_9900:
        /* <DEDUP_REMOVED lines=55> */
.L_x_9904:
[----:B------:R-:W-:Y:S05]  /*1910*/  BSYNC.RECONVERGENT B1 ;  /* 0x0000000000017941 */ /* 0x000fea0003800200 */
.L_x_9903:
        /* <DEDUP_REMOVED lines=26> */
.L_x_9896:
[----:B------:R-:W-:Y:S05]  /*1ac0*/  BSYNC.RECONVERGENT B0 ;  /* 0x0000000000007941 */ /* 0x000fea0003800200 */
.L_x_9895:
        /* <DEDUP_REMOVED lines=39> */
.L_x_9909:
[----:B------:R-:W0:Y:S01]  /*1d40*/  LDS R3, [R12] ;  /* 0x000000000c037984 */ /* 0x000e220000000800 */
[----:B------:R-:W-:-:S04]  /*1d50*/  IADD3 R13, PT, PT, R13, 0x1, RZ ;  /* 0x000000010d0d7810 */ /* 0x000fc80007ffe0ff */
[----:B------:R-:W-:Y:S01]  /*1d60*/  ISETP.NE.AND P0, PT, R13, RZ, PT ;  /* 0x000000ff0d00720c */ /* 0x000fe20003f05270 */
[----:B0-----:R-:W-:-:S05]  /*1d70*/  FMUL.FTZ R3, R3, R2 ;  /* 0x0000000203037220 */ /* 0x001fca0000410000 */
[----:B------:R0:W-:Y:S02]  /*1d80*/  STS [R12], R3 ;  /* 0x000000030c007388 */ /* 0x0001e40000000800 */
[----:B0-----:R-:W-:-:S05]  /*1d90*/  VIADD R12, R12, 0x200 ;  /* 0x000002000c0c7836 */ /* 0x001fca0000000000 */
[----:B------:R-:W-:Y:S05]  /*1da0*/  @P0 BRA `(.L_x_9909) ;  /* 0xfffffffc00e40947 */ /* 0x000fea000383ffff */
.L_x_9908:
[----:B------:R-:W-:Y:S05]  /*1db0*/  BSYNC.RECONVERGENT B1 ;  /* 0x0000000000017941 */ /* 0x000fea0003800200 */
.L_x_9907:
        /* <DEDUP_REMOVED lines=12> */
.L_x_9912:
        /* <DEDUP_REMOVED lines=52> */
.L_x_9911:
[----:B------:R-:W-:Y:S05]  /*21c0*/  BSYNC.RECONVERGENT B1 ;  /* 0x0000000000017941 */ /* 0x000fea0003800200 */
.L_x_9910:
        /* <DEDUP_REMOVED lines=31> */
.L_x_9914:
[----:B------:R-:W-:Y:S05]  /*23c0*/  BSYNC.RECONVERGENT B1 ;  /* 0x0000000000017941 */ /* 0x000fea0003800200 */
.L_x_9913:
        /* <DEDUP_REMOVED lines=14> */
.L_x_9906:
[----:B------:R-:W-:Y:S05]  /*24b0*/  BSYNC.RECONVERGENT B0 ;  /* 0x0000000000007941 */ /* 0x000fea0003800200 */
.L_x_9905:
        /* <DEDUP_REMOVED lines=29> */
.L_x_9918:
        /* <DEDUP_REMOVED lines=34> */
.L_x_9917:
        /* <DEDUP_REMOVED lines=16> */
.L_x_9916:
[----:B------:R-:W-:Y:S05]  /*29b0*/  BSYNC.RECONVERGENT B6 ;  /* 0x0000000000067941 */ /* 0x000fea0003800200 */
.L_x_9915:
        /* <DEDUP_REMOVED lines=15> */
.L_x_9937:
        /* <DEDUP_REMOVED lines=42> */
.L_x_9921:
[----:B------:R-:W-:Y:S05]  /*2d50*/  BSYNC.RECONVERGENT B0 ;  /* 0x0000000000007941 */ /* 0x000fea0003800200 */
.L_x_9920:
        /* <DEDUP_REMOVED lines=25> */
.L_x_9923:
[----:B------:R-:W-:Y:S05]  /*2ef0*/  BSYNC.RECONVERGENT B0 ;  /* 0x0000000000007941 */ /* 0x000fea0003800200 */
.L_x_9922:
        /* <DEDUP_REMOVED lines=31> */
.L_x_9892:
        /* <DEDUP_REMOVED lines=16> */
.L_x_9924:
[----:B------:R-:W-:Y:S05]  /*31f0*/  EXIT ;  /* 0x000000000000794d */ /* 0x000fea0003800000 */
.L_x_9894:
[----:B------:R-:W-:Y:S02]  /*3200*/  HFMA2 R12, -RZ, RZ, 0, 9.5367431640625e-07 ;  /* 0x00000010ff0c7431 */ /* 0x000fe400000001ff */
[----:B------:R-:W-:Y:S01]  /*3210*/  IMAD.MOV.U32 R11, RZ, RZ, 0x1f ;  /* 0x0000001fff0b7424 */ /* 0x000fe200078e00ff */
[----:B------:R-:W-:-:S07]  /*3220*/  MOV R15, 0xffffffff ;  /* 0xffffffff000f7802 */ /* 0x000fce0000000f00 */
[----:B------:R-:W-:Y:S05]  /*3230*/  WARPSYNC.COLLECTIVE R15, `(.L_x_9925) ;  /* 0x000000000f087348 */ /* 0x000fea0003c00000 */
[----:B------:R0:W1:Y:S02]  /*3240*/  SHFL.BFLY P6, R14, R13, R12, R11 ;  /* 0x0c00000c0d0e7389 */ /* 0x00006400000c000b */
[----:B01----:R-:W-:Y:S05]  /*3250*/  ENDCOLLECTIVE ;  /* 0x000000000000791b */ /* 0x003fea0003800000 */
.L_x_9925:
[----:B------:R-:W-:Y:S01]  /*3260*/  IMAD.MOV.U32 R12, RZ, RZ, 0x8 ;  /* 0x00000008ff0c7424 */ /* 0x000fe200078e00ff */
[----:B------:R-:W-:-:S04]  /*3270*/  FMNMX.FTZ R0, R14, -3.40282346638528859812e+38, !PT ;  /* 0xff7fffff0e007809 */ /* 0x000fc80007810000 */
[----:B------:R-:W-:-:S07]  /*3280*/  MOV R13, R0 ;  /* 0x00000000000d7202 */ /* 0x000fce0000000f00 */
[----:B------:R-:W-:Y:S05]  /*3290*/  WARPSYNC.COLLECTIVE R15, `(.L_x_9926) ;  /* 0x000000000f087348 */ /* 0x000fea0003c00000 */
[----:B------:R0:W1:Y:S02]  /*32a0*/  SHFL.BFLY P6, R14, R13, R12, R11 ;  /* 0x0c00000c0d0e7389 */ /* 0x00006400000c000b */
[----:B01----:R-:W-:Y:S05]  /*32b0*/  ENDCOLLECTIVE ;  /* 0x000000000000791b */ /* 0x003fea0003800000 */
.L_x_9926:
[----:B------:R-:W-:Y:S01]  /*32c0*/  HFMA2 R12, -RZ, RZ, 0, 2.384185791015625e-07 ;  /* 0x00000004ff0c7431 */ /* 0x000fe200000001ff */
[----:B------:R-:W-:-:S04]  /*32d0*/  FMNMX.FTZ R2, R0, R14, !PT ;  /* 0x0000000e00027209 */ /* 0x000fc80007810000 */
[----:B------:R-:W-:-:S07]  /*32e0*/  MOV R13, R2 ;  /* 0x00000002000d7202 */ /* 0x000fce0000000f00 */
[----:B------:R-:W-:Y:S05]  /*32f0*/  WARPSYNC.COLLECTIVE R15, `(.L_x_9927) ;  /* 0x000000000f087348 */ /* 0x000fea0003c00000 */
[----:B------:R0:W1:Y:S02]  /*3300*/  SHFL.BFLY P6, R14, R13, R12, R11 ;  /* 0x0c00000c0d0e7389 */ /* 0x00006400000c000b */
[----:B01----:R-:W-:Y:S05]  /*3310*/  ENDCOLLECTIVE ;  /* 0x000000000000791b */ /* 0x003fea0003800000 */
.L_x_9927:
[----:B------:R-:W-:Y:S02]  /*3320*/  MOV R12, 0x2 ;  /* 0x00000002000c7802 */ /* 0x000fe40000000f00 */
[----:B------:R-:W-:-:S05]  /*3330*/  FMNMX.FTZ R3, R2, R14, !PT ;  /* 0x0000000e02037209 */ /* 0x000fca0007810000 */
[----:B------:R-:W-:-:S07]  /*3340*/  IMAD.MOV.U32 R13, RZ, RZ, R3 ;  /* 0x000000ffff0d7224 */ /* 0x000fce00078e0003 */
[----:B------:R-:W-:Y:S05]  /*3350*/  WARPSYNC.COLLECTIVE R15, `(.L_x_9928) ;  /* 0x000000000f087348 */ /* 0x000fea0003c00000 */
[----:B------:R0:W1:Y:S02]  /*3360*/  SHFL.BFLY P6, R14, R13, R12, R11 ;  /* 0x0c00000c0d0e7389 */ /* 0x00006400000c000b */
[----:B01----:R-:W-:Y:S05]  /*3370*/  ENDCOLLECTIVE ;  /* 0x000000000000791b */ /* 0x003fea0003800000 */
.L_x_9928:
[----:B------:R-:W-:Y:S05]  /*3380*/  BRA `(.L_x_9929) ;  /* 0xffffffd400f47947 */ /* 0x000fea000383ffff */
.L_x_9919:
[----:B-1----:R-:W-:Y:S02]  /*3390*/  HFMA2 R13, -RZ, RZ, 0, 0 ;  /* 0x00000000ff0d7431 */ /* 0x002fe400000001ff */
[----:B------:R-:W-:Y:S01]  /*33a0*/  IMAD.MOV.U32 R12, RZ, RZ, 0x1 ;  /* 0x00000001ff0c7424 */ /* 0x000fe200078e00ff */
[----:B------:R-:W-:Y:S02]  /*33b0*/  MOV R11, 0x1f ;  /* 0x0000001f000b7802 */ /* 0x000fe40000000f00 */
[----:B------:R-:W-:-:S07]  /*33c0*/  MOV R15, 0xffffffff ;  /* 0xffffffff000f7802 */ /* 0x000fce0000000f00 */
[----:B0-----:R-:W-:Y:S05]  /*33d0*/  WARPSYNC.COLLECTIVE R15, `(.L_x_9930) ;  /* 0x000000000f087348 */ /* 0x001fea0003c00000 */
[----:B------:R1:W2:Y:S02]  /*33e0*/  SHFL.BFLY P6, R14, R13, R12, R11 ;  /* 0x0c00000c0d0e7389 */ /* 0x0002a400000c000b */
[----:B012---:R-:W-:Y:S05]  /*33f0*/  ENDCOLLECTIVE ;  /* 0x000000000000791b */ /* 0x007fea0003800000 */
.L_x_9930:
[----:B------:R-:W-:-:S07]  /*3400*/  IMAD.MOV.U32 R0, RZ, RZ, R14 ;  /* 0x000000ffff007224 */ /* 0x000fce00078e000e */
[----:B------:R-:W-:Y:S05]  /*3410*/  WARPSYNC.COLLECTIVE R15, `(.L_x_9931) ;  /* 0x000000000f087348 */ /* 0x000fea0003c00000 */
[----:B------:R0:W1:Y:S02]  /*3420*/  SHFL.BFLY P6, R14, R13, R12, R11 ;  /* 0x0c00000c0d0e7389 */ /* 0x00006400000c000b */
[----:B01----:R-:W-:Y:S05]  /*3430*/  ENDCOLLECTIVE ;  /* 0x000000000000791b */ /* 0x003fea0003800000 */
.L_x_9931:
[----:B------:R-:W-:Y:S01]  /*3440*/  FADD.FTZ R0, RZ, R0 ;  /* 0x00000000ff007221 */ /* 0x000fe20000010000 */
[----:B------:R-:W-:-:S07]  /*3450*/  MOV R2, R14 ;  /* 0x0000000e00027202 */ /* 0x000fce0000000f00 */
[----:B------:R-:W-:Y:S05]  /*3460*/  WARPSYNC.COLLECTIVE R15, `(.L_x_9932) ;  /* 0x000000000f087348 */ /* 0x000fea0003c00000 */
[----:B------:R0:W1:Y:S02]  /*3470*/  SHFL.BFLY P6, R14, R13, R12, R11 ;  /* 0x0c00000c0d0e7389 */ /* 0x00006400000c000b */
[----:B01----:R-:W-:Y:S05]  /*3480*/  ENDCOLLECTIVE ;  /* 0x000000000000791b */ /* 0x003fea0003800000 */
.L_x_9932:
[----:B------:R-:W-:Y:S01]  /*3490*/  FADD.FTZ R3, RZ, R2 ;  /* 0x00000002ff037221 */ /* 0x000fe20000010000 */
[----:B------:R-:W-:-:S07]  /*34a0*/  MOV R4, R14 ;  /* 0x0000000e00047202 */ /* 0x000fce0000000f00 */
[----:B------:R-:W-:Y:S05]  /*34b0*/  WARPSYNC.COLLECTIVE R15, `(.L_x_9933) ;  /* 0x000000000f087348 */ /* 0x000fea0003c00000 */
[----:B------:R0:W1:Y:S02]  /*34c0*/  SHFL.BFLY P6, R14, R13, R12, R11 ;  /* 0x0c00000c0d0e7389 */ /* 0x00006400000c000b */
[----:B01----:R-:W-:Y:S05]  /*34d0*/  ENDCOLLECTIVE ;  /* 0x000000000000791b */ /* 0x003fea0003800000 */
.L_x_9933:
[----:B------:R-:W-:Y:S01]  /*34e0*/  FADD.FTZ R2, RZ, R4 ;  /* 0x00000004ff027221 */ /* 0x000fe20000010000 */
[----:B------:R-:W-:-:S07]  /*34f0*/  IMAD.MOV.U32 R5, RZ, RZ, R14 ;  /* 0x000000ffff057224 */ /* 0x000fce00078e000e */
[----:B------:R-:W-:Y:S05]  /*3500*/  WARPSYNC.COLLECTIVE R15, `(.L_x_9934) ;  /* 0x000000000f087348 */ /* 0x000fea0003c00000 */
[----:B------:R0:W1:Y:S02]  /*3510*/  SHFL.BFLY P6, R14, R13, R12, R11 ;  /* 0x0c00000c0d0e7389 */ /* 0x00006400000c000b */
[----:B01----:R-:W-:Y:S05]  /*3520*/  ENDCOLLECTIVE ;  /* 0x000000000000791b */ /* 0x003fea0003800000 */
.L_x_9934:
[----:B------:R-:W-:Y:S01]  /*3530*/  FADD.FTZ R5, RZ, R5 ;  /* 0x00000005ff057221 */ /* 0x000fe20000010000 */
[----:B------:R-:W-:-:S07]  /*3540*/  MOV R6, R14 ;  /* 0x0000000e00067202 */ /* 0x000fce0000000f00 */
[----:B------:R-:W-:Y:S05]  /*3550*/  WARPSYNC.COLLECTIVE R15, `(.L_x_9935) ;  /* 0x000000000f087348 */ /* 0x000fea0003c00000 */
[----:B------:R0:W1:Y:S02]  /*3560*/  SHFL.BFLY P6, R14, R13, R12, R11 ;  /* 0x0c00000c0d0e7389 */ /* 0x00006400000c000b */
[----:B01----:R-:W-:Y:S05]  /*3570*/  ENDCOLLECTIVE ;  /* 0x000000000000791b */ /* 0x003fea0003800000 */
.L_x_9935:
[----:B------:R-:W-:Y:S01]  /*3580*/  FADD.FTZ R6, RZ, R6 ;  /* 0x00000006ff067221 */ /* 0x000fe20000010000 */
[----:B------:R-:W-:-:S07]  /*3590*/  MOV R7, R14 ;  /* 0x0000000e00077202 */ /* 0x000fce0000000f00 */
[----:B------:R-:W-:Y:S05]  /*35a0*/  WARPSYNC.COLLECTIVE R15, `(.L_x_9936) ;  /* 0x000000000f087348 */ /* 0x000fea0003c00000 */
[----:B------:R0:W1:Y:S02]  /*35b0*/  SHFL.BFLY P6, R14, R13, R12, R11 ;  /* 0x0c00000c0d0e7389 */ /* 0x00006400000c000b */
[----:B01----:R-:W-:Y:S05]  /*35c0*/  ENDCOLLECTIVE ;  /* 0x000000000000791b */ /* 0x003fea0003800000 */
.L_x_9936:
[----:B------:R-:W-:Y:S01]  /*35d0*/  FADD.FTZ R7, RZ, R7 ;  /* 0x00000007ff077221 */ /* 0x000fe20000010000 */
[----:B------:R-:W-:Y:S06]  /*35e0*/  BRA `(.L_x_9937) ;  /* 0xfffffff400307947 */ /* 0x000fec000383ffff */
.L_x_9938:
        /* <DEDUP_REMOVED lines=9> */
.L_x_25765:


//--------------------- .text._ZN4vllm25paged_attention_v1_kernelI13__nv_bfloat16hLi96ELi16ELi128ELNS_18Fp8KVCacheDataTypeE1ELb1EEEvPT_PKS3_PKT0_S9_ifPKiSB_iPKfiiiSD_SD_iiiii --------------------------
	.section	.text._ZN4vllm25paged_attention_v1_kernelI13__nv_bfloat16hLi96ELi16ELi128ELNS_18Fp8KVCacheDataTypeE1ELb1EEEvPT_PKS3_PKT0_S9_ifPKiSB_iPKfiiiSD_SD_iiiii,"ax",@progbits
	.align	128
        .global         _ZN4vllm25paged_attention_v1_kernelI13__nv_bfloat16hLi96ELi16ELi128ELNS_18Fp8KVCacheDataTypeE1ELb1EEEvPT_PKS3_PKT0_S9_ifPKiSB_iPKfiiiSD_SD_iiiii
        .type           _ZN4vllm25paged_attention_v1_kernelI13__nv_bfloat16hLi96ELi16ELi128ELNS_18Fp8KVCacheDataTypeE1ELb1EEEvPT_PKS3_PKT0_S9_ifPKiSB_iPKfiiiSD_SD_iiiii,@function
        .size           _ZN4vllm25paged_attention_v1_kernelI13__nv_bfloat16hLi96ELi16ELi128ELNS_18Fp8KVCacheDataTypeE1ELb1EEEvPT_PKS3_PKT0_S9_ifPKiSB_iPKfiiiSD_SD_iiiii,(.L_x_25766 - _ZN4vllm25paged_attention_v1_kernelI13__nv_bfloat16hLi96ELi16ELi128ELNS_18Fp8KVCacheDataTypeE1ELb1EEEvPT_PKS3_PKT0_S9_ifPKiSB_iPKfiiiSD_SD_iiiii)
        .other          _ZN4vllm25paged_attention_v1_kernelI13__nv_bfloat16hLi96ELi16ELi128ELNS_18Fp8KVCacheDataTypeE1ELb1EEEvPT_PKS3_PKT0_S9_ifPKiSB_iPKfiiiSD_SD_iiiii,@"STO_CUDA_ENTRY STV_DEFAULT"
_ZN4vllm25paged_attention_v1_kernelI13__nv_bfloat16hLi96ELi16ELi128ELNS_18Fp8KVCacheDataTypeE1ELb1EEEvPT_PKS3_PKT0_S9_ifPKiSB_iPKfiiiSD_SD_iiiii:
.text._ZN4vllm25paged_attention_v1_kernelI13__nv_bfloat16hLi96ELi16ELi128ELNS_18Fp8KVCacheDataTypeE1ELb1EEEvPT_PKS3_PKT0_S9_ifPKiSB_iPKfiiiSD_SD_iiiii:
        /* <DEDUP_REMOVED lines=105> */
.L_x_9939:
        /* <DEDUP_REMOVED lines=24> */
.L_x_9943:
        /* <DEDUP_REMOVED lines=41> */
.L_x_9941:
[----:B------:R-:W-:Y:S05]  /*0aa0*/  BSYNC.RECONVERGENT B6 ;  /* 0x0000000000067941 */ /* 0x000fea0003800200 */
.L_x_9940:
        /* <DEDUP_REMOVED lines=11> */
.L_x_9979:
        /* <DEDUP_REMOVED lines=39> */
.L_x_9949:
        /* <DEDUP_REMOVED lines=11> */
.L_x_9948:
[----:B------:R-:W-:Y:S05]  /*0e80*/  BSYNC.RECONVERGENT B1 ;  /* 0x0000000000017941 */ /* 0x000fea0003800200 */
.L_x_9947:
        /* <DEDUP_REMOVED lines=12> */
.L_x_9952:
        /* <DEDUP_REMOVED lines=100> */
.L_x_9951:
[----:B------:R-:W-:Y:S05]  /*1590*/  BSYNC.RECONVERGENT B1 ;  /* 0x0000000000017941 */ /* 0x000fea0003800200 */
.L_x_9950:
        /* <DEDUP_REMOVED lines=55> */
.L_x_9954:
[----:B------:R-:W-:Y:S05]  /*1910*/  BSYNC.RECONVERGENT B1 ;  /* 0x0000000000017941 */ /* 0x000fea0003800200 */
.L_x_9953:
        /* <DEDUP_REMOVED lines=26> */
.L_x_9946:
[----:B------:R-:W-:Y:S05]  /*1ac0*/  BSYNC.RECONVERGENT B0 ;  /* 0x0000000000007941 */ /* 0x000fea0003800200 */
.L_x_9945:
        /* <DEDUP_REMOVED lines=39> */
.L_x_9959:
[----:B------:R-:W0:Y:S01]  /*1d40*/  LDS R3, [R12] ;  /* 0x000000000c037984 */ /* 0x000e220000000800 */
[----:B------:R-:W-:-:S04]  /*1d50*/  IADD3 R13, PT, PT, R13, 0x1, RZ ;  /* 0x000000010d0d7810 */ /* 0x000fc80007ffe0ff */
[----:B------:R-:W-:Y:S01]  /*1d60*/  ISETP.NE.AND P0, PT, R13, RZ, PT ;  /* 0x000000ff0d00720c */ /* 0x000fe20003f05270 */
[----:B0-----:R-:W-:-:S05]  /*1d70*/  FMUL.FTZ R3, R3, R2 ;  /* 0x0000000203037220 */ /* 0x001fca0000410000 */
[----:B------:R0:W-:Y:S02]  /*1d80*/  STS [R12], R3 ;  /* 0x000000030c007388 */ /* 0x0001e40000000800 */
[----:B0-----:R-:W-:-:S05]  /*1d90*/  VIADD R12, R12, 0x200 ;  /* 0x000002000c0c7836 */ /* 0x001fca0000000000 */
[----:B------:R-:W-:Y:S05]  /*1da0*/  @P0 BRA `(.L_x_9959) ;  /* 0xfffffffc00e40947 */ /* 0x000fea000383ffff */
.L_x_9958:
[----:B------:R-:W-:Y:S05]  /*1db0*/  BSYNC.RECONVERGENT B1 ;  /* 0x0000000000017941 */ /* 0x000fea0003800200 */
.L_x_9957:
        /* <DEDUP_REMOVED lines=12> */
.L_x_9962:
        /* <DEDUP_REMOVED lines=52> */
.L_x_9961:
[----:B------:R-:W-:Y:S05]  /*21c0*/  BSYNC.RECONVERGENT B1 ;  /* 0x0000000000017941 */ /* 0x000fea0003800200 */
.L_x_9960:
        /* <DEDUP_REMOVED lines=31> */
.L_x_9964:
[----:B------:R-:W-:Y:S05]  /*23c0*/  BSYNC.RECONVERGENT B1 ;  /* 0x0000000000017941 */ /* 0x000fea0003800200 */
.L_x_9963:
        /* <DEDUP_REMOVED lines=14> */
.L_x_9956:
[----:B------:R-:W-:Y:S05]  /*24b0*/  BSYNC.RECONVERGENT B0 ;  /* 0x0000000000007941 */ /* 0x000fea0003800200 */
.L_x_9955:
        /* <DEDUP_REMOVED lines=29> */
.L_x_9968:
        /* <DEDUP_REMOVED lines=34> */
.L_x_9967:
        /* <DEDUP_REMOVED lines=16> */
.L_x_9966:
[----:B------:R-:W-:Y:S05]  /*29b0*/  BSYNC.RECONVERGENT B6 ;  /* 0x0000000000067941 */ /* 0x000fea0003800200 */
.L_x_9965:
        /* <DEDUP_REMOVED lines=14> */
.L_x_9986:
        /* <DEDUP_REMOVED lines=39> */
.L_x_9971:
[----:B------:R-:W-:Y:S05]  /*2d10*/  BSYNC.RECONVERGENT B0 ;  /* 0x0000000000007941 */ /* 0x000fea0003800200 */
.L_x_9970:
        /* <DEDUP_REMOVED lines=22> */
.L_x_9973:
[----:B------:R-:W-:Y:S05]  /*2e80*/  BSYNC.RECONVERGENT B0 ;  /* 0x0000000000007941 */ /* 0x000fea0003800200 */
.L_x_9972:
        /* <DEDUP_REMOVED lines=29> */
.L_x_9942:
        /* <DEDUP_REMOVED lines=16> */
.L_x_9974:
[----:B------:R-:W-:Y:S05]  /*3160*/  EXIT ;  /* 0x000000000000794d */ /* 0x000fea0003800000 */
.L_x_9944:
[----:B------:R-:W-:Y:S02]  /*3170*/  IMAD.MOV.U32 R12, RZ, RZ, 0x10 ;  /* 0x00000010ff0c7424 */ /* 0x000fe400078e00ff */
[----:B------:R-:W-:Y:S01]  /*3180*/  HFMA2 R11, -RZ, RZ, 0, 1.847743988037109375e-06 ;  /* 0x0000001fff0b7431 */ /* 0x000fe200000001ff */
[----:B------:R-:W-:-:S07]  /*3190*/  MOV R15, 0xffffffff ;  /* 0xffffffff000f7802 */ /* 0x000fce0000000f00 */
[----:B------:R-:W-:Y:S05]  /*31a0*/  WARPSYNC.COLLECTIVE R15, `(.L_x_9975) ;  /* 0x000000000f087348 */ /* 0x000fea0003c00000 */
[----:B------:R0:W1:Y:S02]  /*31b0*/  SHFL.BFLY P6, R14, R13, R12, R11 ;  /* 0x0c00000c0d0e7389 */ /* 0x00006400000c000b */
[----:B01----:R-:W-:Y:S05]  /*31c0*/  ENDCOLLECTIVE ;  /* 0x000000000000791b */ /* 0x003fea0003800000 */
.L_x_9975:
[----:B------:R-:W-:Y:S01]  /*31d0*/  HFMA2 R12, -RZ, RZ, 0, 4.76837158203125e-07 ;  /* 0x00000008ff0c7431 */ /* 0x000fe200000001ff */
[----:B------:R-:W-:-:S05]  /*31e0*/  FMNMX.FTZ R0, R14, -3.40282346638528859812e+38, !PT ;  /* 0xff7fffff0e007809 */ /* 0x000fca0007810000 */
[----:B------:R-:W-:-:S07]  /*31f0*/  IMAD.MOV.U32 R13, RZ, RZ, R0 ;  /* 0x000000ffff0d7224 */ /* 0x000fce00078e0000 */
[----:B------:R-:W-:Y:S05]  /*3200*/  WARPSYNC.COLLECTIVE R15, `(.L_x_9976) ;  /* 0x000000000f087348 */ /* 0x000fea0003c00000 */
[----:B------:R0:W1:Y:S02]  /*3210*/  SHFL.BFLY P6, R14, R13, R12, R11 ;  /* 0x0c00000c0d0e7389 */ /* 0x00006400000c000b */
[----:B01----:R-:W-:Y:S05]  /*3220*/  ENDCOLLECTIVE ;  /* 0x000000000000791b */ /* 0x003fea0003800000 */
.L_x_9976:
[----:B------:R-:W-:Y:S01]  /*3230*/  IMAD.MOV.U32 R12, RZ, RZ, 0x4 ;  /* 0x00000004ff0c7424 */ /* 0x000fe200078e00ff */
[----:B------:R-:W-:-:S04]  /*3240*/  FMNMX.FTZ R2, R0, R14, !PT ;  /* 0x0000000e00027209 */ /* 0x000fc80007810000 */
[----:B------:R-:W-:-:S07]  /*3250*/  MOV R13, R2 ;  /* 0x00000002000d7202 */ /* 0x000fce0000000f00 */
[----:B------:R-:W-:Y:S05]  /*3260*/  WARPSYNC.COLLECTIVE R15, `(.L_x_9977) ;  /* 0x000000000f087348 */ /* 0x000fea0003c00000 */
[----:B------:R0:W1:Y:S02]  /*3270*/  SHFL.BFLY P6, R14, R13, R12, R11 ;  /* 0x0c00000c0d0e7389 */ /* 0x00006400000c000b */
[----:B01----:R-:W-:Y:S05]  /*3280*/  ENDCOLLECTIVE ;  /* 0x000000000000791b */ /* 0x003fea0003800000 */
.L_x_9977:
[----:B------:R-:W-:Y:S01]  /*3290*/  HFMA2 R12, -RZ, RZ, 0, 1.1920928955078125e-07 ;  /* 0x00000002ff0c7431 */ /* 0x000fe200000001ff */
[----:B------:R-:W-:-:S04]  /*32a0*/  FMNMX.FTZ R3, R2, R14, !PT ;  /* 0x0000000e02037209 */ /* 0x000fc80007810000 */
[----:B------:R-:W-:-:S07]  /*32b0*/  MOV R13, R3 ;  /* 0x00000003000d7202 */ /* 0x000fce0000000f00 */
[----:B------:R-:W-:Y:S05]  /*32c0*/  WARPSYNC.COLLECTIVE R15, `(.L_x_9978) ;  /* 0x000000000f087348 */ /* 0x000fea0003c00000 */
[----:B------:R0:W1:Y:S02]  /*32d0*/  SHFL.BFLY P6, R14, R13, R12, R11 ;  /* 0x0c00000c0d0e7389 */ /* 0x00006400000c000b */
[----:B01----:R-:W-:Y:S05]  /*32e0*/  ENDCOLLECTIVE ;  /* 0x000000000000791b */ /* 0x003fea0003800000 */
.L_x_9978:
[----:B------:R-:W-:Y:S05]  /*32f0*/  BRA `(.L_x_9979) ;  /* 0xffffffd800187947 */ /* 0x000fea000383ffff */
.L_x_9969:
[----:B------:R-:W-:Y:S01]  /*3300*/  IMAD.MOV.U32 R13, RZ, RZ, RZ ;  /* 0x000000ffff0d7224 */ /* 0x000fe200078e00ff */
[----:B------:R-:W-:Y:S01]  /*3310*/  MOV R12, 0x1 ;  /* 0x00000001000c7802 */ /* 0x000fe20000000f00 */
[----:B------:R-:W-:Y:S02]  /*3320*/  HFMA2 R11, -RZ, RZ, 0, 1.847743988037109375e-06 ;  /* 0x0000001fff0b7431 */ /* 0x000fe400000001ff */
[----:B------:R-:W-:-:S07]  /*3330*/  IMAD.MOV.U32 R15, RZ, RZ, -0x1 ;  /* 0xffffffffff0f7424 */ /* 0x000fce00078e00ff */
[----:B0-----:R-:W-:Y:S05]  /*3340*/  WARPSYNC.COLLECTIVE R15, `(.L_x_9980) ;  /* 0x000000000f087348 */ /* 0x001fea0003c00000 */
[----:B------:R1:W2:Y:S02]  /*3350*/  SHFL.BFLY P6, R14, R13, R12, R11 ;  /* 0x0c00000c0d0e7389 */ /* 0x0002a400000c000b */
[----:B012---:R-:W-:Y:S05]  /*3360*/  ENDCOLLECTIVE ;  /* 0x000000000000791b */ /* 0x007fea0003800000 */
.L_x_9980:
[----:B------:R-:W-:-:S07]  /*3370*/  MOV R0, R14 ;  /* 0x0000000e00007202 */ /* 0x000fce0000000f00 */
[----:B------:R-:W-:Y:S05]  /*3380*/  WARPSYNC.COLLECTIVE R15, `(.L_x_9981) ;  /* 0x000000000f087348 */ /* 0x000fea0003c00000 */
[----:B------:R0:W1:Y:S02]  /*3390*/  SHFL.BFLY P6, R14, R13, R12, R11 ;  /* 0x0c00000c0d0e7389 */ /* 0x00006400000c000b */
[----:B01----:R-:W-:Y:S05]  /*33a0*/  ENDCOLLECTIVE ;  /* 0x000000000000791b */ /* 0x003fea0003800000 */
.L_x_9981:
[----:B------:R-:W-:Y:S01]  /*33b0*/  FADD.FTZ R0, RZ, R0 ;  /* 0x00000000ff007221 */ /* 0x000fe20000010000 */
[----:B------:R-:W-:-:S07]  /*33c0*/  MOV R2, R14 ;  /* 0x0000000e00027202 */ /* 0x000fce0000000f00 */
[----:B------:R-:W-:Y:S05]  /*33d0*/  WARPSYNC.COLLECTIVE R15, `(.L_x_9982) ;  /* 0x000000000f087348 */ /* 0x000fea0003c00000 */
[----:B------:R0:W1:Y:S02]  /*33e0*/  SHFL.BFLY P6, R14, R13, R12, R11 ;  /* 0x0c00000c0d0e7389 */ /* 0x00006400000c000b */
[----:B01----:R-:W-:Y:S05]  /*33f0*/  ENDCOLLECTIVE ;  /* 0x000000000000791b */ /* 0x003fea0003800000 */
.L_x_9982:
[----:B------:R-:W-:Y:S01]  /*3400*/  FADD.FTZ R3, RZ, R2 ;  /* 0x00000002ff037221 */ /* 0x000fe20000010000 */
[----:B------:R-:W-:-:S07]  /*3410*/  IMAD.MOV.U32 R4, RZ, RZ, R14 ;  /* 0x000000ffff047224 */ /* 0x000fce00078e000e */
[----:B------:R-:W-:Y:S05]  /*3420*/  WARPSYNC.COLLECTIVE R15, `(.L_x_9983) ;  /* 0x000000000f087348 */ /* 0x000fea0003c00000 */
[----:B------:R0:W1:Y:S02]  /*3430*/  SHFL.BFLY P6, R14, R13, R12, R11 ;  /* 0x0c00000c0d0e7389 */ /* 0x00006400000c000b */
[----:B01----:R-:W-:Y:S05]  /*3440*/  ENDCOLLECTIVE ;  /* 0x000000000000791b */ /* 0x003fea0003800000 */
.L_x_9983:
[----:B------:R-:W-:Y:S01]  /*3450*/  FADD.FTZ R2, RZ, R4 ;  /* 0x00000004ff027221 */ /* 0x000fe20000010000 */
[----:B------:R-:W-:-:S07]  /*3460*/  MOV R5, R14 ;  /* 0x0000000e00057202 */ /* 0x000fce0000000f00 */
[----:B------:R-:W-:Y:S05]  /*3470*/  WARPSYNC.COLLECTIVE R15, `(.L_x_9984) ;  /* 0x000000000f087348 */ /* 0x000fea0003c00000 */
[----:B------:R0:W1:Y:S02]  /*3480*/  SHFL.BFLY P6, R14, R13, R12, R11 ;  /* 0x0c00000c0d0e7389 */ /* 0x00006400000c000b */
[----:B01----:R-:W-:Y:S05]  /*3490*/  ENDCOLLECTIVE ;  /* 0x000000000000791b */ /* 0x003fea0003800000 */
.L_x_9984:
[----:B------:R-:W-:Y:S01]  /*34a0*/  FADD.FTZ R5, RZ, R5 ;  /* 0x00000005ff057221 */ /* 0x000fe20000010000 */
[----:B------:R-:W-:-:S07]  /*34b0*/  MOV R6, R14 ;  /* 0x0000000e00067202 */ /* 0x000fce0000000f00 */
[----:B------:R-:W-:Y:S05]  /*34c0*/  WARPSYNC.COLLECTIVE R15, `(.L_x_9985) ;  /* 0x000000000f087348 */ /* 0x000fea0003c00000 */
[----:B------:R0:W1:Y:S02]  /*34d0*/  SHFL.BFLY P6, R14, R13, R12, R11 ;  /* 0x0c00000c0d0e7389 */ /* 0x00006400000c000b */
[----:B01----:R-:W-:Y:S05]  /*34e0*/  ENDCOLLECTIVE ;  /* 0x000000000000791b */ /* 0x003fea0003800000 */
.L_x_9985:
[----:B------:R-:W-:Y:S01]  /*34f0*/  FADD.FTZ R6, RZ, R6 ;  /* 0x00000006ff067221 */ /* 0x000fe20000010000 */
[----:B------:R-:W-:Y:S06]  /*3500*/  BRA `(.L_x_9986) ;  /* 0xfffffff400647947 */ /* 0x000fec000383ffff */
.L_x_9987:
        /* <DEDUP_REMOVED lines=15> */
.L_x_25766:


//--------------------- .text._ZN4vllm25paged_attention_v1_kernelI13__nv_bfloat16hLi80ELi16ELi128ELNS_18Fp8KVCacheDataTypeE1ELb1EEEvPT_PKS3_PKT0_S9_ifPKiSB_iPKfiiiSD_SD_iiiii --------------------------
	.section	.text._ZN4vllm25paged_attention_v1_kernelI13__nv_bfloat16hLi80ELi16ELi128ELNS_18Fp8KVCacheDataTypeE1ELb1EEEvPT_PKS3_PKT0_S9_ifPKiSB_iPKfiiiSD_SD_iiiii,"ax",@progbits
	.align	128
        .global         _ZN4vllm25paged_attention_v1_kernelI13__nv_bfloat16hLi80ELi16ELi128ELNS_18Fp8KVCacheDataTypeE1ELb1EEEvPT_PKS3_PKT0_S9_ifPKiSB_iPKfiiiSD_SD_iiiii
        .type           _ZN4vllm25paged_attention_v1_kernelI13__nv_bfloat16hLi80ELi16ELi128ELNS_18Fp8KVCacheDataTypeE1ELb1EEEvPT_PKS3_PKT0_S9_ifPKiSB_iPKfiiiSD_SD_iiiii,@function
        .size           _ZN4vllm25paged_attention_v1_kernelI13__nv_bfloat16hLi80ELi16ELi128ELNS_18Fp8KVCacheDataTypeE1ELb1EEEvPT_PKS3_PKT0_S9_ifPKiSB_iPKfiiiSD_SD_iiiii,(.L_x_25767 - _ZN4vllm25paged_attention_v1_kernelI13__nv_bfloat16hLi80ELi16ELi128ELNS_18Fp8KVCacheDataTypeE1ELb1EEEvPT_PKS3_PKT0_S9_ifPKiSB_iPKfiiiSD_SD_iiiii)
        .other          _ZN4vllm25paged_attention_v1_kernelI13__nv_bfloat16hLi80ELi16ELi128ELNS_18Fp8KVCacheDataTypeE1ELb1EEEvPT_PKS3_PKT0_S9_ifPKiSB_iPKfiiiSD_SD_iiiii,@"STO_CUDA_ENTRY STV_DEFAULT"
_ZN4vllm25paged_attention_v1_kernelI13__nv_bfloat16hLi80ELi16ELi128ELNS_18Fp8KVCacheDataTypeE1ELb1EEEvPT_PKS3_PKT0_S9_ifPKiSB_iPKfiiiSD_SD_iiiii:
.text._ZN4vllm25paged_attention_v1_kernelI13__nv_bfloat16hLi80ELi16ELi128ELNS_18Fp8KVCacheDataTypeE1ELb1EEEvPT_PKS3_PKT0_S9_ifPKiSB_iPKfiiiSD_SD_iiiii:
        /* <DEDUP_REMOVED lines=105> */
.L_x_9988:
        /* <DEDUP_REMOVED lines=24> */
.L_x_9992:
        /* <DEDUP_REMOVED lines=41> */
.L_x_9990:
[----:B------:R-:W-:Y:S05]  /*0aa0*/  BSYNC.RECONVERGENT B6 ;  /* 0x0000000000067941 */ /* 0x000fea0003800200 */
.L_x_9989:
        /* <DEDUP_REMOVED lines=11> */
.L_x_10028:
        /* <DEDUP_REMOVED lines=39> */
.L_x_9998:
        /* <DEDUP_REMOVED lines=11> */
.L_x_9997:
[----:B------:R-:W-:Y:S05]  /*0e80*/  BSYNC.RECONVERGENT B1 ;  /* 0x0000000000017941 */ /* 0x000fea0003800200 */
.L_x_9996:
        /* <DEDUP_REMOVED lines=12> */
.L_x_10001:
        /* <DEDUP_REMOVED lines=100> */
.L_x_10000:
[----:B------:R-:W-:Y:S05]  /*1590*/  BSYNC.RECONVERGENT B1 ;  /* 0x0000000000017941 */ /* 0x000fea0003800200 */
.L_x_9999:
        /* <DEDUP_REMOVED lines=55> */
.L_x_10003:
[----:B------:R-:W-:Y:S05]  /*1910*/  BSYNC.RECONVERGENT B1 ;  /* 0x0000000000017941 */ /* 0x000fea0003800200 */
.L_x_10002:
        /* <DEDUP_REMOVED lines=26> */
.L_x_9995:
[----:B------:R-:W-:Y:S05]  /*1ac0*/  BSYNC.RECONVERGENT B0 ;  /* 0x0000000000007941 */ /* 0x000fea0003800200 */
.L_x_9994:
        /* <DEDUP_REMOVED lines=39> */
.L_x_10008:
[----:B------:R-:W0:Y:S01]  /*1d40*/  LDS R3, [R12] ;  /* 0x000000000c037984 */ /* 0x000e220000000800 */
[----:B------:R-:W-:-:S04]  /*1d50*/  IADD3 R13, PT, PT, R13, 0x1, RZ ;  /* 0x000000010d0d7810 */ /* 0x000fc80007ffe0ff */
[----:B------:R-:W-:Y:S01]  /*1d60*/  ISETP.NE.AND P0, PT, R13, RZ, PT ;  /* 0x000000ff0d00720c */ /* 0x000fe20003f05270 */
[----:B0-----:R-:W-:-:S05]  /*1d70*/  FMUL.FTZ R3, R3, R2 ;  /* 0x0000000203037220 */ /* 0x001fca0000410000 */
[----:B------:R0:W-:Y:S02]  /*1d80*/  STS [R12], R3 ;  /* 0x000000030c007388 */ /* 0x0001e40000000800 */
[----:B0-----:R-:W-:-:S05]  /*1d90*/  IADD3 R12, PT, PT, R12, 0x200, RZ ;  /* 0x000002000c0c7810 */ /* 0x001fca0007ffe0ff */
[----:B------:R-:W-:Y:S05]  /*1da0*/  @P0 BRA `(.L_x_10008) ;  /* 0xfffffffc00e40947 */ /* 0x000fea000383ffff */
.L_x_10007:
[----:B------:R-:W-:Y:S05]  /*1db0*/  BSYNC.RECONVERGENT B1 ;  /* 0x0000000000017941 */ /* 0x000fea0003800200 */
.L_x_10006:
        /* <DEDUP_REMOVED lines=12> */
.L_x_10011:
        /* <DEDUP_REMOVED lines=52> */
.L_x_10010:
[----:B------:R-:W-:Y:S05]  /*21c0*/  BSYNC.RECONVERGENT B1 ;  /* 0x0000000000017941 */ /* 0x000fea0003800200 */
.L_x_10009:
        /* <DEDUP_REMOVED lines=31> */
.L_x_10013:
[----:B------:R-:W-:Y:S05]  /*23c0*/  BSYNC.RECONVERGENT B1 ;  /* 0x0000000000017941 */ /* 0x000fea0003800200 */
.L_x_10012:
        /* <DEDUP_REMOVED lines=14> */
.L_x_10005:
[----:B------:R-:W-:Y:S05]  /*24b0*/  BSYNC.RECONVERGENT B0 ;  /* 0x0000000000007941 */ /* 0x000fea0003800200 */
.L_x_10004:
        /* <DEDUP_REMOVED lines=29> */
.L_x_10017:
        /* <DEDUP_REMOVED lines=34> */
.L_x_10016:
        /* <DEDUP_REMOVED lines=16> */
.L_x_10015:
[----:B------:R-:W-:Y:S05]  /*29b0*/  BSYNC.RECONVERGENT B6 ;  /* 0x0000000000067941 */ /* 0x000fea0003800200 */
.L_x_10014:
        /* <DEDUP_REMOVED lines=12> */
.L_x_10034:
        /* <DEDUP_REMOVED lines=36> */
.L_x_10020:
[----:B------:R-:W-:Y:S05]  /*2cc0*/  BSYNC.RECONVERGENT B0 ;  /* 0x0000000000007941 */ /* 0x000fea0003800200 */
.L_x_10019:
        /* <DEDUP_REMOVED lines=19> */
.L_x_10022:
[----:B------:R-:W-:Y:S05]  /*2e00*/  BSYNC.RECONVERGENT B0 ;  /* 0x0000000000007941 */ /* 0x000fea0003800200 */
.L_x_10021:
        /* <DEDUP_REMOVED lines=27> */
.L_x_9991:
        /* <DEDUP_REMOVED lines=16> */
.L_x_10023:
[----:B------:R-:W-:Y:S05]  /*30c0*/  EXIT ;  /* 0x000000000000794d */ /* 0x000fea0003800000 */
.L_x_9993:
[----:B------:R-:W-:Y:S01]  /*30d0*/  HFMA2 R12, -RZ, RZ, 0, 9.5367431640625e-07 ;  /* 0x00000010ff0c7431 */ /* 0x000fe200000001ff */
[----:B------:R-:W-:Y:S01]  /*30e0*/  MOV R11, 0x1f ;  /* 0x0000001f000b7802 */ /* 0x000fe20000000f00 */
[----:B------:R-:W-:-:S07]  /*30f0*/  IMAD.MOV.U32 R15, RZ, RZ, -0x1 ;  /* 0xffffffffff0f7424 */ /* 0x000fce00078e00ff */
[----:B------:R-:W-:Y:S05]  /*3100*/  WARPSYNC.COLLECTIVE R15, `(.L_x_10024) ;  /* 0x000000000f087348 */ /* 0x000fea0003c00000 */
[----:B------:R0:W1:Y:S02]  /*3110*/  SHFL.BFLY P6, R14, R13, R12, R11 ;  /* 0x0c00000c0d0e7389 */ /* 0x00006400000c000b */
[----:B01----:R-:W-:Y:S05]  /*3120*/  ENDCOLLECTIVE ;  /* 0x000000000000791b */ /* 0x003fea0003800000 */
.L_x_10024:
[----:B------:R-:W-:Y:S01]  /*3130*/  HFMA2 R12, -RZ, RZ, 0, 4.76837158203125e-07 ;  /* 0x00000008ff0c7431 */ /* 0x000fe200000001ff */
[----:B------:R-:W-:-:S04]  /*3140*/  FMNMX.FTZ R0, R14, -3.40282346638528859812e+38, !PT ;  /* 0xff7fffff0e007809 */ /* 0x000fc80007810000 */
[----:B------:R-:W-:-:S07]  /*3150*/  MOV R13, R0 ;  /* 0x00000000000d7202 */ /* 0x000fce0000000f00 */
[----:B------:R-:W-:Y:S05]  /*3160*/  WARPSYNC.COLLECTIVE R15, `(.L_x_10025) ;  /* 0x000000000f087348 */ /* 0x000fea0003c00000 */
[----:B------:R0:W1:Y:S02]  /*3170*/  SHFL.BFLY P6, R14, R13, R12, R11 ;  /* 0x0c00000c0d0e7389 */ /* 0x00006400000c000b */
[----:B01----:R-:W-:Y:S05]  /*3180*/  ENDCOLLECTIVE ;  /* 0x000000000000791b */ /* 0x003fea0003800000 */
.L_x_10025:
[----:B------:R-:W-:Y:S02]  /*3190*/  MOV R12, 0x4 ;  /* 0x00000004000c7802 */ /* 0x000fe40000000f00 */
[----:B------:R-:W-:-:S05]  /*31a0*/  FMNMX.FTZ R2, R0, R14, !PT ;  /* 0x0000000e00027209 */ /* 0x000fca0007810000 */
[----:B------:R-:W-:-:S07]  /*31b0*/  IMAD.MOV.U32 R13, RZ, RZ, R2 ;  /* 0x000000ffff0d7224 */ /* 0x000fce00078e0002 */
[----:B------:R-:W-:Y:S05]  /*31c0*/  WARPSYNC.COLLECTIVE R15, `(.L_x_10026) ;  /* 0x000000000f087348 */ /* 0x000fea0003c00000 */
[----:B------:R0:W1:Y:S02]  /*31d0*/  SHFL.BFLY P6, R14, R13, R12, R11 ;  /* 0x0c00000c0d0e7389 */ /* 0x00006400000c000b */
[----:B01----:R-:W-:Y:S05]  /*31e0*/  ENDCOLLECTIVE ;  /* 0x000000000000791b */ /* 0x003fea0003800000 */
.L_x_10026:
[----:B------:R-:W-:Y:S01]  /*31f0*/  IMAD.MOV.U32 R12, RZ, RZ, 0x2 ;  /* 0x00000002ff0c7424 */ /* 0x000fe200078e00ff */
[----:B------:R-:W-:-:S04]  /*3200*/  FMNMX.FTZ R3, R2, R14, !PT ;  /* 0x0000000e02037209 */ /* 0x000fc80007810000 */
[----:B------:R-:W-:-:S07]  /*3210*/  MOV R13, R3 ;  /* 0x00000003000d7202 */ /* 0x000fce0000000f00 */
[----:B------:R-:W-:Y:S05]  /*3220*/  WARPSYNC.COLLECTIVE R15, `(.L_x_10027) ;  /* 0x000000000f087348 */ /* 0x000fea0003c00000 */
[----:B------:R0:W1:Y:S02]  /*3230*/  SHFL.BFLY P6, R14, R13, R12, R11 ;  /* 0x0c00000c0d0e7389 */ /* 0x00006400000c000b */
[----:B01----:R-:W-:Y:S05]  /*3240*/  ENDCOLLECTIVE ;  /* 0x000000000000791b */ /* 0x003fea0003800000 */
.L_x_10027:
[----:B------:R-:W-:Y:S05]  /*3250*/  BRA `(.L_x_10028) ;  /* 0xffffffd800407947 */ /* 0x000fea000383ffff */
.L_x_10018:
[----:B------:R-:W-:Y:S01]  /*3260*/  HFMA2 R13, -RZ, RZ, 0, 0 ;  /* 0x00000000ff0d7431 */ /* 0x000fe200000001ff */
[----:B------:R-:W-:Y:S01]  /*3270*/  MOV R12, 0x1 ;  /* 0x00000001000c7802 */ /* 0x000fe20000000f00 */
[----:B------:R-:W-:Y:S01]  /*3280*/  IMAD.MOV.U32 R11, RZ, RZ, 0x1f ;  /* 0x0000001fff0b7424 */ /* 0x000fe200078e00ff */
[----:B------:R-:W-:-:S07]  /*3290*/  MOV R15, 0xffffffff ;  /* 0xffffffff000f7802 */ /* 0x000fce0000000f00 */
[----:B0-----:R-:W-:Y:S05]  /*32a0*/  WARPSYNC.COLLECTIVE R15, `(.L_x_10029) ;  /* 0x000000000f087348 */ /* 0x001fea0003c00000 */
[----:B------:R1:W2:Y:S02]  /*32b0*/  SHFL.BFLY P6, R14, R13, R12, R11 ;  /* 0x0c00000c0d0e7389 */ /* 0x0002a400000c000b */
[----:B012---:R-:W-:Y:S05]  /*32c0*/  ENDCOLLECTIVE ;  /* 0x000000000000791b */ /* 0x007fea0003800000 */
.L_x_10029:
[----:B------:R-:W-:-:S07]  /*32d0*/  MOV R0, R14 ;  /* 0x0000000e00007202 */ /* 0x000fce0000000f00 */
[----:B------:R-:W-:Y:S05]  /*32e0*/  WARPSYNC.COLLECTIVE R15, `(.L_x_10030) ;  /* 0x000000000f087348 */ /* 0x000fea0003c00000 */
[----:B------:R0:W1:Y:S02]  /*32f0*/  SHFL.BFLY P6, R14, R13, R12, R11 ;  /* 0x0c00000c0d0e7389 */ /* 0x00006400000c000b */
[----:B01----:R-:W-:Y:S05]  /*3300*/  ENDCOLLECTIVE ;  /* 0x000000000000791b */ /* 0x003fea0003800000 */
.L_x_10030:
[----:B------:R-:W-:Y:S01]  /*3310*/  FADD.FTZ R0, RZ, R0 ;  /* 0x00000000ff007221 */ /* 0x000fe20000010000 */
[----:B------:R-:W-:-:S07]  /*3320*/  IMAD.MOV.U32 R2, RZ, RZ, R14 ;  /* 0x000000ffff027224 */ /* 0x000fce00078e000e */
[----:B------:R-:W-:Y:S05]  /*3330*/  WARPSYNC.COLLECTIVE R15, `(.L_x_10031) ;  /* 0x000000000f087348 */ /* 0x000fea0003c00000 */
[----:B------:R0:W1:Y:S02]  /*3340*/  SHFL.BFLY P6, R14, R13, R12, R11 ;  /* 0x0c00000c0d0e7389 */ /* 0x00006400000c000b */
[----:B01----:R-:W-:Y:S05]  /*3350*/  ENDCOLLECTIVE ;  /* 0x000000000000791b */ /* 0x003fea0003800000 */
.L_x_10031:
[----:B------:R-:W-:Y:S01]  /*3360*/  FADD.FTZ R3, RZ, R2 ;  /* 0x00000002ff037221 */ /* 0x000fe20000010000 */
[----:B------:R-:W-:-:S07]  /*3370*/  MOV R4, R14 ;  /* 0x0000000e00047202 */ /* 0x000fce0000000f00 */
[----:B------:R-:W-:Y:S05]  /*3380*/  WARPSYNC.COLLECTIVE R15, `(.L_x_10032) ;  /* 0x000000000f087348 */ /* 0x000fea0003c00000 */
[----:B------:R0:W1:Y:S02]  /*3390*/  SHFL.BFLY P6, R14, R13, R12, R11 ;  /* 0x0c00000c0d0e7389 */ /* 0x00006400000c000b */
[----:B01----:R-:W-:Y:S05]  /*33a0*/  ENDCOLLECTIVE ;  /* 0x000000000000791b */ /* 0x003fea0003800000 */
.L_x_10032:
[----:B------:R-:W-:Y:S01]  /*33b0*/  FADD.FTZ R2, RZ, R4 ;  /* 0x00000004ff027221 */ /* 0x000fe20000010000 */
[----:B------:R-:W-:-:S07]  /*33c0*/  MOV R5, R14 ;  /* 0x0000000e00057202 */ /* 0x000fce0000000f00 */
[----:B------:R-:W-:Y:S05]  /*33d0*/  WARPSYNC.COLLECTIVE R15, `(.L_x_10033) ;  /* 0x000000000f087348 */ /* 0x000fea0003c00000 */
[----:B------:R0:W1:Y:S02]  /*33e0*/  SHFL.BFLY P6, R14, R13, R12, R11 ;  /* 0x0c00000c0d0e7389 */ /* 0x00006400000c000b */
[----:B01----:R-:W-:Y:S05]  /*33f0*/  ENDCOLLECTIVE ;  /* 0x000000000000791b */ /* 0x003fea0003800000 */
.L_x_10033:
[----:B------:R-:W-:Y:S01]  /*3400*/  FADD.FTZ R5, RZ, R5 ;  /* 0x00000005ff057221 */ /* 0x000fe20000010000 */
[----:B------:R-:W-:Y:S06]  /*3410*/  BRA `(.L_x_10034) ;  /* 0xfffffff400987947 */ /* 0x000fec000383ffff */
.L_x_10035:
        /* <DEDUP_REMOVED lines=14> */
.L_x_25767:


//--------------------- .text._ZN4vllm25paged_attention_v1_kernelI13__nv_bfloat16hLi64ELi16ELi128ELNS_18Fp8KVCacheDataTypeE1ELb1EEEvPT_PKS3_PKT0_S9_ifPKiSB_iPKfiiiSD_SD_iiiii --------------------------
	.section	.text._ZN4vllm25paged_attention_v1_kernelI13__nv_bfloat16hLi64ELi16ELi128ELNS_18Fp8KVCacheDataTypeE1ELb1EEEvPT_PKS3_PKT0_S9_ifPKiSB_iPKfiiiSD_SD_iiiii,"ax",@progbits
	.align	128
        .global         _ZN4vllm25paged_attention_v1_kernelI13__nv_bfloat16hLi64ELi16ELi128ELNS_18Fp8KVCacheDataTypeE1ELb1EEEvPT_PKS3_PKT0_S9_ifPKiSB_iPKfiiiSD_SD_iiiii
        .type           _ZN4vllm25paged_attention_v1_kernelI13__nv_bfloat16hLi64ELi16ELi128ELNS_18Fp8KVCacheDataTypeE1ELb1EEEvPT_PKS3_PKT0_S9_ifPKiSB_iPKfiiiSD_SD_iiiii,@function
        .size           _ZN4vllm25paged_attention_v1_kernelI13__nv_bfloat16hLi64ELi16ELi128ELNS_18Fp8KVCacheDataTypeE1ELb1EEEvPT_PKS3_PKT0_S9_ifPKiSB_iPKfiiiSD_SD_iiiii,(.L_x_25768 - _ZN4vllm25paged_attention_v1_kernelI13__nv_bfloat16hLi64ELi16ELi128ELNS_18Fp8KVCacheDataTypeE1ELb1EEEvPT_PKS3_PKT0_S9_ifPKiSB_iPKfiiiSD_SD_iiiii)
        .other          _ZN4vllm25paged_attention_v1_kernelI13__nv_bfloat16hLi64ELi16ELi128ELNS_18Fp8KVCacheDataTypeE1ELb1EEEvPT_PKS3_PKT0_S9_ifPKiSB_iPKfiiiSD_SD_iiiii,@"STO_CUDA_ENTRY STV_DEFAULT"
_ZN4vllm25paged_attention_v1_kernelI13__nv_bfloat16hLi64ELi16ELi128ELNS_18Fp8KVCacheDataTypeE1ELb1EEEvPT_PKS3_PKT0_S9_ifPKiSB_iPKfiiiSD_SD_iiiii:
.text._ZN4vllm25paged_attention_v1_kernelI13__nv_bfloat16hLi64ELi16ELi128ELNS_18Fp8KVCacheDataTypeE1ELb1EEEvPT_PKS3_PKT0_S9_ifPKiSB_iPKfiiiSD_SD_iiiii:
        /* <DEDUP_REMOVED lines=105> */
.L_x_10036:
        /* <DEDUP_REMOVED lines=24> */
.L_x_10040:
        /* <DEDUP_REMOVED lines=41> */
.L_x_10038:
[----:B------:R-:W-:Y:S05]  /*0aa0*/  BSYNC.RECONVERGENT B6 ;  /* 0x0000000000067941 */ /* 0x000fea0003800200 */
.L_x_10037:
        /* <DEDUP_REMOVED lines=11> */
.L_x_10074:
        /* <DEDUP_REMOVED lines=39> */
.L_x_10046:
        /* <DEDUP_REMOVED lines=11> */
.L_x_10045:
[----:B------:R-:W-:Y:S05]  /*0e80*/  BSYNC.RECONVERGENT B1 ;  /* 0x0000000000017941 */ /* 0x000fea0003800200 */
.L_x_10044:
        /* <DEDUP_REMOVED lines=12> */
.L_x_10049:
        /* <DEDUP_REMOVED lines=100> */
.L_x_10048:
[----:B------:R-:W-:Y:S05]  /*1590*/  BSYNC.RECONVERGENT B1 ;  /* 0x0000000000017941 */ /* 0x000fea0003800200 */
.L_x_10047:
        /* <DEDUP_REMOVED lines=55> */
.L_x_10051:
[----:B------:R-:W-:Y:S05]  /*1910*/  BSYNC.RECONVERGENT B1 ;  /* 0x0000000000017941 */ /* 0x000fea0003800200 */
.L_x_10050:
        /* <DEDUP_REMOVED lines=26> */
.L_x_10043:
[----:B------:R-:W-:Y:S05]  /*1ac0*/  BSYNC.RECONVERGENT B0 ;  /* 0x0000000000007941 */ /* 0x000fea0003800200 */
.L_x_10042:
        /* <DEDUP_REMOVED lines=39> */
.L_x_10056:
[----:B------:R-:W0:Y:S01]  /*1d40*/  LDS R3, [R12] ;  /* 0x000000000c037984 */ /* 0x000e220000000800 */
[----:B------:R-:W-:-:S04]  /*1d50*/  IADD3 R13, PT, PT, R13, 0x1, RZ ;  /* 0x000000010d0d7810 */ /* 0x000fc80007ffe0ff */
[----:B------:R-:W-:Y:S01]  /*1d60*/  ISETP.NE.AND P0, PT, R13, RZ, PT ;  /* 0x000000ff0d00720c */ /* 0x000fe20003f05270 */
[----:B0-----:R-:W-:-:S05]  /*1d70*/  FMUL.FTZ R3, R3, R2 ;  /* 0x0000000203037220 */ /* 0x001fca0000410000 */
[----:B------:R0:W-:Y:S02]  /*1d80*/  STS [R12], R3 ;  /* 0x000000030c007388 */ /* 0x0001e40000000800 */
[----:B0-----:R-:W-:-:S05]  /*1d90*/  VIADD R12, R12, 0x200 ;  /* 0x000002000c0c7836 */ /* 0x001fca0000000000 */
[----:B------:R-:W-:Y:S05]  /*1da0*/  @P0 BRA `(.L_x_10056) ;  /* 0xfffffffc00e40947 */ /* 0x000fea000383ffff */
.L_x_10055:
[----:B------:R-:W-:Y:S05]  /*1db0*/  BSYNC.RECONVERGENT B1 ;  /* 0x0000000000017941 */ /* 0x000fea0003800200 */
.L_x_10054:
        /* <DEDUP_REMOVED lines=12> */
.L_x_10059:
        /* <DEDUP_REMOVED lines=52> */
.L_x_10058:
[----:B------:R-:W-:Y:S05]  /*21c0*/  BSYNC.RECONVERGENT B1 ;  /* 0x0000000000017941 */ /* 0x000fea0003800200 */
.L_x_10057:
        /* <DEDUP_REMOVED lines=31> */
.L_x_10061:
[----:B------:R-:W-:Y:S05]  /*23c0*/  BSYNC.RECONVERGENT B1 ;  /* 0x0000000000017941 */ /* 0x000fea0003800200 */
.L_x_10060:
        /* <DEDUP_REMOVED lines=14> */
.L_x_10053:
[----:B------:R-:W-:Y:S05]  /*24b0*/  BSYNC.RECONVERGENT B0 ;  /* 0x0000000000007941 */ /* 0x000fea0003800200 */
.L_x_10052:
        /* <DEDUP_REMOVED lines=29> */
.L_x_10065:
        /* <DEDUP_REMOVED lines=34> */
.L_x_10064:
        /* <DEDUP_REMOVED lines=16> */
.L_x_10063:
[----:B------:R-:W-:Y:S05]  /*29b0*/  BSYNC.RECONVERGENT B6 ;  /* 0x0000000000067941 */ /* 0x000fea0003800200 */
.L_x_10062:
        /* <DEDUP_REMOVED lines=11> */
.L_x_10079:
        /* <DEDUP_REMOVED lines=19> */
.L_x_10068:
[----:B------:R-:W-:Y:S05]  /*2ba0*/  BSYNC.RECONVERGENT B0 ;  /* 0x0000000000007941 */ /* 0x000fea0003800200 */
.L_x_10067:
        /* <DEDUP_REMOVED lines=59> */
.L_x_10039:
        /* <DEDUP_REMOVED lines=16> */
.L_x_10069:
[----:B------:R-:W-:Y:S05]  /*3060*/  EXIT ;  /* 0x000000000000794d */ /* 0x000fea0003800000 */
.L_x_10041:
[----:B------:R-:W-:Y:S02]  /*3070*/  HFMA2 R12, -RZ, RZ, 0, 9.5367431640625e-07 ;  /* 0x00000010ff0c7431 */ /* 0x000fe400000001ff */
[----:B------:R-:W-:Y:S01]  /*3080*/  IMAD.MOV.U32 R11, RZ, RZ, 0x1f ;  /* 0x0000001fff0b7424 */ /* 0x000fe200078e00ff */
[----:B------:R-:W-:-:S07]  /*3090*/  MOV R15, 0xffffffff ;  /* 0xffffffff000f7802 */ /* 0x000fce0000000f00 */
[----:B------:R-:W-:Y:S05]  /*30a0*/  WARPSYNC.COLLECTIVE R15, `(.L_x_10070) ;  /* 0x000000000f087348 */ /* 0x000fea0003c00000 */
[----:B------:R0:W1:Y:S02]  /*30b0*/  SHFL.BFLY P6, R14, R13, R12, R11 ;  /* 0x0c00000c0d0e7389 */ /* 0x00006400000c000b */
[----:B01----:R-:W-:Y:S05]  /*30c0*/  ENDCOLLECTIVE ;  /* 0x000000000000791b */ /* 0x003fea0003800000 */
.L_x_10070:
[----:B------:R-:W-:Y:S01]  /*30d0*/  IMAD.MOV.U32 R12, RZ, RZ, 0x8 ;  /* 0x00000008ff0c7424 */ /* 0x000fe200078e00ff */
[----:B------:R-:W-:-:S04]  /*30e0*/  FMNMX.FTZ R0, R14, -3.40282346638528859812e+38, !PT ;  /* 0xff7fffff0e007809 */ /* 0x000fc80007810000 */
[----:B------:R-:W-:-:S07]  /*30f0*/  MOV R13, R0 ;  /* 0x00000000000d7202 */ /* 0x000fce0000000f00 */
[----:B------:R-:W-:Y:S05]  /*3100*/  WARPSYNC.COLLECTIVE R15, `(.L_x_10071) ;  /* 0x000000000f087348 */ /* 0x000fea0003c00000 */
[----:B------:R0:W1:Y:S02]  /*3110*/  SHFL.BFLY P6, R14, R13, R12, R11 ;  /* 0x0c00000c0d0e7389 */ /* 0x00006400000c000b */
[----:B01----:R-:W-:Y:S05]  /*3120*/  ENDCOLLECTIVE ;  /* 0x000000000000791b */ /* 0x003fea0003800000 */
.L_x_10071:
[----:B------:R-:W-:Y:S01]  /*3130*/  HFMA2 R12, -RZ, RZ, 0, 2.384185791015625e-07 ;  /* 0x00000004ff0c7431 */ /* 0x000fe200000001ff */
[----:B------:R-:W-:-:S04]  /*3140*/  FMNMX.FTZ R2, R0, R14, !PT ;  /* 0x0000000e00027209 */ /* 0x000fc80007810000 */
[----:B------:R-:W-:-:S07]  /*3150*/  MOV R13, R2 ;  /* 0x00000002000d7202 */ /* 0x000fce0000000f00 */
[----:B------:R-:W-:Y:S05]  /*3160*/  WARPSYNC.COLLECTIVE R15, `(.L_x_10072) ;  /* 0x000000000f087348 */ /* 0x000fea0003c00000 */
[----:B------:R0:W1:Y:S02]  /*3170*/  SHFL.BFLY P6, R14, R13, R12, R11 ;  /* 0x0c00000c0d0e7389 */ /* 0x00006400000c000b */
[----:B01----:R-:W-:Y:S05]  /*3180*/  ENDCOLLECTIVE ;  /* 0x000000000000791b */ /* 0x003fea0003800000 */
.L_x_10072:
[----:B------:R-:W-:Y:S02]  /*3190*/  MOV R12, 0x2 ;  /* 0x00000002000c7802 */ /* 0x000fe40000000f00 */
[----:B------:R-:W-:-:S05]  /*31a0*/  FMNMX.FTZ R3, R2, R14, !PT ;  /* 0x0000000e02037209 */ /* 0x000fca0007810000 */
[----:B------:R-:W-:-:S07]  /*31b0*/  IMAD.MOV.U32 R13, RZ, RZ, R3 ;  /* 0x000000ffff0d7224 */ /* 0x000fce00078e0003 */
[----:B------:R-:W-:Y:S05]  /*31c0*/  WARPSYNC.COLLECTIVE R15, `(.L_x_10073) ;  /* 0x000000000f087348 */ /* 0x000fea0003c00000 */
[----:B------:R0:W1:Y:S02]  /*31d0*/  SHFL.BFLY P6, R14, R13, R12, R11 ;  /* 0x0c00000c0d0e7389 */ /* 0x00006400000c000b */
[----:B01----:R-:W-:Y:S05]  /*31e0*/  ENDCOLLECTIVE ;  /* 0x000000000000791b */ /* 0x003fea0003800000 */
.L_x_10073:
[----:B------:R-:W-:Y:S05]  /*31f0*/  BRA `(.L_x_10074) ;  /* 0xffffffd800587947 */ /* 0x000fea000383ffff */
.L_x_10066:
[----:B------:R-:W-:Y:S02]  /*3200*/  HFMA2 R13, -RZ, RZ, 0, 0 ;  /* 0x00000000ff0d7431 */ /* 0x000fe400000001ff */
[----:B------:R-:W-:Y:S01]  /*3210*/  IMAD.MOV.U32 R12, RZ, RZ, 0x1 ;  /* 0x00000001ff0c7424 */ /* 0x000fe200078e00ff */
[----:B------:R-:W-:Y:S02]  /*3220*/  MOV R11, 0x1f ;  /* 0x0000001f000b7802 */ /* 0x000fe40000000f00 */
[----:B------:R-:W-:-:S07]  /*3230*/  MOV R15, 0xffffffff ;  /* 0xffffffff000f7802 */ /* 0x000fce0000000f00 */
[----:B0-----:R-:W-:Y:S05]  /*3240*/  WARPSYNC.COLLECTIVE R15, `(.L_x_10075) ;  /* 0x000000000f087348 */ /* 0x001fea0003c00000 */
[----:B------:R1:W2:Y:S02]  /*3250*/  SHFL.BFLY P6, R14, R13, R12, R11 ;  /* 0x0c00000c0d0e7389 */ /* 0x0002a400000c000b */
[----:B012---:R-:W-:Y:S05]  /*3260*/  ENDCOLLECTIVE ;  /* 0x000000000000791b */ /* 0x007fea0003800000 */
.L_x_10075:
[----:B------:R-:W-:-:S07]  /*3270*/  IMAD.MOV.U32 R0, RZ, RZ, R14 ;  /* 0x000000ffff007224 */ /* 0x000fce00078e000e */
[----:B------:R-:W-:Y:S05]  /*3280*/  WARPSYNC.COLLECTIVE R15, `(.L_x_10076) ;  /* 0x000000000f087348 */ /* 0x000fea0003c00000 */
[----:B------:R0:W1:Y:S02]  /*3290*/  SHFL.BFLY P6, R14, R13, R12, R11 ;  /* 0x0c00000c0d0e7389 */ /* 0x00006400000c000b */
[----:B01----:R-:W-:Y:S05]  /*32a0*/  ENDCOLLECTIVE ;  /* 0x000000000000791b */ /* 0x003fea0003800000 */
.L_x_10076:
[----:B------:R-:W-:Y:S01]  /*32b0*/  FADD.FTZ R0, RZ, R0 ;  /* 0x00000000ff007221 */ /* 0x000fe20000010000 */
[----:B------:R-:W-:-:S07]  /*32c0*/  MOV R2, R14 ;  /* 0x0000000e00027202 */ /* 0x000fce0000000f00 */
[----:B------:R-:W-:Y:S05]  /*32d0*/  WARPSYNC.COLLECTIVE R15, `(.L_x_10077) ;  /* 0x000000000f087348 */ /* 0x000fea0003c00000 */
[----:B------:R0:W1:Y:S02]  /*32e0*/  SHFL.BFLY P6, R14, R13, R12, R11 ;  /* 0x0c00000c0d0e7389 */ /* 0x00006400000c000b */
[----:B01----:R-:W-:Y:S05]  /*32f0*/  ENDCOLLECTIVE ;  /* 0x000000000000791b */ /* 0x003fea0003800000 */
.L_x_10077:
[----:B------:R-:W-:Y:S01]  /*3300*/  FADD.FTZ R3, RZ, R2 ;  /* 0x00000002ff037221 */ /* 0x000fe20000010000 */
[----:B------:R-:W-:-:S07]  /*3310*/  MOV R4, R14 ;  /* 0x0000000e00047202 */ /* 0x000fce0000000f00 */
[----:B------:R-:W-:Y:S05]  /*3320*/  WARPSYNC.COLLECTIVE R15, `(.L_x_10078) ;  /* 0x000000000f087348 */ /* 0x000fea0003c00000 */
[----:B------:R0:W1:Y:S02]  /*3330*/  SHFL.BFLY P6, R14, R13, R12, R11 ;  /* 0x0c00000c0d0e7389 */ /* 0x00006400000c000b */
[----:B01----:R-:W-:Y:S05]  /*3340*/  ENDCOLLECTIVE ;  /* 0x000000000000791b */ /* 0x003fea0003800000 */
.L_x_10078:
[----:B------:R-:W-:Y:S01]  /*3350*/  FADD.FTZ R4, RZ, R4 ;  /* 0x00000004ff047221 */ /* 0x000fe20000010000 */
[----:B------:R-:W-:Y:S06]  /*3360*/  BRA `(.L_x_10079) ;  /* 0xfffffff400c07947 */ /* 0x000fec000383ffff */
.L_x_10080:
        /* <DEDUP_REMOVED lines=9> */
.L_x_25768:


//--------------------- .text._ZN4vllm25paged_attention_v1_kernelI13__nv_bfloat16hLi32ELi16ELi128ELNS_18Fp8KVCacheDataTypeE1ELb1EEEvPT_PKS3_PKT0_S9_ifPKiSB_iPKfiiiSD_SD_iiiii --------------------------
	.section	.text._ZN4vllm25paged_attention_v1_kernelI13__nv_bfloat16hLi32ELi16ELi128ELNS_18Fp8KVCacheDataTypeE1ELb1EEEvPT_PKS3_PKT0_S9_ifPKiSB_iPKfiiiSD_SD_iiiii,"ax",@progbits
	.align	128
        .global         _ZN4vllm25paged_attention_v1_kernelI13__nv_bfloat16hLi32ELi16ELi128ELNS_18Fp8KVCacheDataTypeE1ELb1EEEvPT_PKS3_PKT0_S9_ifPKiSB_iPKfiiiSD_SD_iiiii
        .type           _ZN4vllm25paged_attention_v1_kernelI13__nv_bfloat16hLi32ELi16ELi128ELNS_18Fp8KVCacheDataTypeE1ELb1EEEvPT_PKS3_PKT0_S9_ifPKiSB_iPKfiiiSD_SD_iiiii,@function
        .size           _ZN4vllm25paged_attention_v1_kernelI13__nv_bfloat16hLi32ELi16ELi128ELNS_18Fp8KVCacheDataTypeE1ELb1EEEvPT_PKS3_PKT0_S9_ifPKiSB_iPKfiiiSD_SD_iiiii,(.L_x_25769 - _ZN4vllm25paged_attention_v1_kernelI13__nv_bfloat16hLi32ELi16ELi128ELNS_18Fp8KVCacheDataTypeE1ELb1EEEvPT_PKS3_PKT0_S9_ifPKiSB_iPKfiiiSD_SD_iiiii)
        .other          _ZN4vllm25paged_attention_v1_kernelI13__nv_bfloat16hLi32ELi16ELi128ELNS_18Fp8KVCacheDataTypeE1ELb1EEEvPT_PKS3_PKT0_S9_ifPKiSB_iPKfiiiSD_SD_iiiii,@"STO_CUDA_ENTRY STV_DEFAULT"
_ZN4vllm25paged_attention_v1_kernelI13__nv_bfloat16hLi32ELi16ELi128ELNS_18Fp8KVCacheDataTypeE1ELb1EEEvPT_PKS3_PKT0_S9_ifPKiSB_iPKfiiiSD_SD_iiiii:
.text._ZN4vllm25paged_attention_v1_kernelI13__nv_bfloat16hLi32ELi16ELi128ELNS_18Fp8KVCacheDataTypeE1ELb1EEEvPT_PKS3_PKT0_S9_ifPKiSB_iPKfiiiSD_SD_iiiii:
        /* <DEDUP_REMOVED lines=102> */
.L_x_10081:
        /* <DEDUP_REMOVED lines=23> */
.L_x_10085:
        /* <DEDUP_REMOVED lines=41> */
.L_x_10083:
[----:B------:R-:W-:Y:S05]  /*0a60*/  BSYNC.RECONVERGENT B6 ;  /* 0x0000000000067941 */ /* 0x000fea0003800200 */
.L_x_10082:
        /* <DEDUP_REMOVED lines=11> */
.L_x_10117:
        /* <DEDUP_REMOVED lines=39> */
.L_x_10091:
        /* <DEDUP_REMOVED lines=11> */
.L_x_10090:
[----:B------:R-:W-:Y:S05]  /*0e40*/  BSYNC.RECONVERGENT B1 ;  /* 0x0000000000017941 */ /* 0x000fea0003800200 */
.L_x_10089:
        /* <DEDUP_REMOVED lines=12> */
.L_x_10094:
        /* <DEDUP_REMOVED lines=100> */
.L_x_10093:
[----:B------:R-:W-:Y:S05]  /*1550*/  BSYNC.RECONVERGENT B1 ;  /* 0x0000000000017941 */ /* 0x000fea0003800200 */
.L_x_10092:
        /* <DEDUP_REMOVED lines=55> */
.L_x_10096:
[----:B------:R-:W-:Y:S05]  /*18d0*/  BSYNC.RECONVERGENT B1 ;  /* 0x0000000000017941 */ /* 0x000fea0003800200 */
.L_x_10095:
        /* <DEDUP_REMOVED lines=26> */
.L_x_10088:
[----:B------:R-:W-:Y:S05]  /*1a80*/  BSYNC.RECONVERGENT B0 ;  /* 0x0000000000007941 */ /* 0x000fea0003800200 */
.L_x_10087:
        /* <DEDUP_REMOVED lines=39> */
.L_x_10101:
[----:B------:R-:W0:Y:S01]  /*1d00*/  LDS R3, [R12] ;  /* 0x000000000c037984 */ /* 0x000e220000000800 */
[----:B------:R-:W-:-:S05]  /*1d10*/  VIADD R13, R13, 0x1 ;  /* 0x000000010d0d7836 */ /* 0x000fca0000000000 */
[----:B------:R-:W-:Y:S01]  /*1d20*/  ISETP.NE.AND P0, PT, R13, RZ, PT ;  /* 0x000000ff0d00720c */ /* 0x000fe20003f05270 */
[----:B0-----:R-:W-:-:S05]  /*1d30*/  FMUL.FTZ R3, R3, R2 ;  /* 0x0000000203037220 */ /* 0x001fca0000410000 */
[----:B------:R0:W-:Y:S02]  /*1d40*/  STS [R12], R3 ;  /* 0x000000030c007388 */ /* 0x0001e40000000800 */
[----:B0-----:R-:W-:-:S05]  /*1d50*/  IADD3 R12, PT, PT, R12, 0x200, RZ ;  /* 0x000002000c0c7810 */ /* 0x001fca0007ffe0ff */
[----:B------:R-:W-:Y:S05]  /*1d60*/  @P0 BRA `(.L_x_10101) ;  /* 0xfffffffc00e40947 */ /* 0x000fea000383ffff */
.L_x_10100:
[----:B------:R-:W-:Y:S05]  /*1d70*/  BSYNC.RECONVERGENT B1 ;  /* 0x0000000000017941 */ /* 0x000fea0003800200 */
.L_x_10099:
        /* <DEDUP_REMOVED lines=12> */
.L_x_10104:
        /* <DEDUP_REMOVED lines=52> */
.L_x_10103:
[----:B------:R-:W-:Y:S05]  /*2180*/  BSYNC.RECONVERGENT B1 ;  /* 0x0000000000017941 */ /* 0x000fea0003800200 */
.L_x_10102:
        /* <DEDUP_REMOVED lines=31> */
.L_x_10106:
[----:B------:R-:W-:Y:S05]  /*2380*/  BSYNC.RECONVERGENT B1 ;  /* 0x0000000000017941 */ /* 0x000fea0003800200 */
.L_x_10105:
        /* <DEDUP_REMOVED lines=14> */
.L_x_10098:
[----:B------:R-:W-:Y:S05]  /*2470*/  BSYNC.RECONVERGENT B0 ;  /* 0x0000000000007941 */ /* 0x000fea0003800200 */
.L_x_10097:
        /* <DEDUP_REMOVED lines=29> */
.L_x_10110:
        /* <DEDUP_REMOVED lines=34> */
.L_x_10109:
        /* <DEDUP_REMOVED lines=16> */
.L_x_10108:
[----:B------:R-:W-:Y:S05]  /*2970*/  BSYNC.RECONVERGENT B6 ;  /* 0x0000000000067941 */ /* 0x000fea0003800200 */
.L_x_10107:
[----:B------:R-:W-:Y:S01]  /*2980*/  UMOV UR4, 0xffffffff ;  /* 0xffffffff00047882 */ /* 0x000fe20000000000 */
[----:B-1----:R-:W-:Y:S02]  /*2990*/  LOP3.LUT R5, R18, 0x1f, RZ, 0xc0, !PT ;  /* 0x0000001f12057812 */ /* 0x002fe400078ec0ff */
[----:B------:R-:W-:Y:S05]  /*29a0*/  BRA.DIV UR4, `(.L_x_10111) ;  /* 0x0000000604907947 */ /* 0x000fea000b800000 */
[----:B------:R-:W-:Y:S01]  /*29b0*/  HFMA2 R0, -RZ, RZ, 0, 0 ;  /* 0x00000000ff007431 */ /* 0x000fe200000001ff */
[----:B------:R-:W-:-:S04]  /*29c0*/  MOV R14, RZ ;  /* 0x000000ff000e7202 */ /* 0x000fc80000000f00 */
[----:B------:R-:W-:-:S07]  /*29d0*/  FADD.FTZ R0, RZ, R0 ;  /* 0x00000000ff007221 */ /* 0x000fce0000010000 */
.L_x_10120:
        /* <DEDUP_REMOVED lines=55> */
.L_x_10084:
        /* <DEDUP_REMOVED lines=16> */
.L_x_10112:
[----:B------:R-:W-:Y:S05]  /*2e50*/  EXIT ;  /* 0x000000000000794d */ /* 0x000fea0003800000 */
.L_x_10086:
[----:B------:R-:W-:Y:S01]  /*2e60*/  HFMA2 R12, -RZ, RZ, 0, 9.5367431640625e-07 ;  /* 0x00000010ff0c7431 */ /* 0x000fe200000001ff */
[----:B------:R-:W-:Y:S01]  /*2e70*/  MOV R11, 0x1f ;  /* 0x0000001f000b7802 */ /* 0x000fe20000000f00 */
[----:B------:R-:W-:-:S07]  /*2e80*/  IMAD.MOV.U32 R15, RZ, RZ, -0x1 ;  /* 0xffffffffff0f7424 */ /* 0x000fce00078e00ff */
[----:B------:R-:W-:Y:S05]  /*2e90*/  WARPSYNC.COLLECTIVE R15, `(.L_x_10113) ;  /* 0x000000000f087348 */ /* 0x000fea0003c00000 */
[----:B------:R0:W1:Y:S02]  /*2ea0*/  SHFL.BFLY P6, R14, R13, R12, R11 ;  /* 0x0c00000c0d0e7389 */ /* 0x00006400000c000b */
[----:B01----:R-:W-:Y:S05]  /*2eb0*/  ENDCOLLECTIVE ;  /* 0x000000000000791b */ /* 0x003fea0003800000 */
.L_x_10113:
[----:B------:R-:W-:Y:S01]  /*2ec0*/  HFMA2 R12, -RZ, RZ, 0, 4.76837158203125e-07 ;  /* 0x00000008ff0c7431 */ /* 0x000fe200000001ff */
[----:B------:R-:W-:-:S04]  /*2ed0*/  FMNMX.FTZ R0, R14, -3.40282346638528859812e+38, !PT ;  /* 0xff7fffff0e007809 */ /* 0x000fc80007810000 */
[----:B------:R-:W-:-:S07]  /*2ee0*/  MOV R13, R0 ;  /* 0x00000000000d7202 */ /* 0x000fce0000000f00 */
[----:B------:R-:W-:Y:S05]  /*2ef0*/  WARPSYNC.COLLECTIVE R15, `(.L_x_10114) ;  /* 0x000000000f087348 */ /* 0x000fea0003c00000 */
[----:B------:R0:W1:Y:S02]  /*2f00*/  SHFL.BFLY P6, R14, R13, R12, R11 ;  /* 0x0c00000c0d0e7389 */ /* 0x00006400000c000b */
[----:B01----:R-:W-:Y:S05]  /*2f10*/  ENDCOLLECTIVE ;  /* 0x000000000000791b */ /* 0x003fea0003800000 */
.L_x_10114:
[----:B------:R-:W-:Y:S02]  /*2f20*/  MOV R12, 0x4 ;  /* 0x00000004000c7802 */ /* 0x000fe40000000f00 */
[----:B------:R-:W-:-:S05]  /*2f30*/  FMNMX.FTZ R2, R0, R14, !PT ;  /* 0x0000000e00027209 */ /* 0x000fca0007810000 */
[----:B------:R-:W-:-:S07]  /*2f40*/  IMAD.MOV.U32 R13, RZ, RZ, R2 ;  /* 0x000000ffff0d7224 */ /* 0x000fce00078e0002 */
[----:B------:R-:W-:Y:S05]  /*2f50*/  WARPSYNC.COLLECTIVE R15, `(.L_x_10115) ;  /* 0x000000000f087348 */ /* 0x000fea0003c00000 */
[----:B------:R0:W1:Y:S02]  /*2f60*/  SHFL.BFLY P6, R14, R13, R12, R11 ;  /* 0x0c00000c0d0e7389 */ /* 0x00006400000c000b */
[----:B01----:R-:W-:Y:S05]  /*2f70*/  ENDCOLLECTIVE ;  /* 0x000000000000791b */ /* 0x003fea0003800000 */
.L_x_10115:
[----:B------:R-:W-:Y:S01]  /*2f80*/  IMAD.MOV.U32 R12, RZ, RZ, 0x2 ;  /* 0x00000002ff0c7424 */ /* 0x000fe200078e00ff */
[----:B------:R-:W-:-:S04]  /*2f90*/  FMNMX.FTZ R3, R2, R14, !PT ;  /* 0x0000000e02037209 */ /* 0x000fc80007810000 */
[----:B------:R-:W-:-:S07]  /*2fa0*/  MOV R13, R3 ;  /* 0x00000003000d7202 */ /* 0x000fce0000000f00 */
[----:B------:R-:W-:Y:S05]  /*2fb0*/  WARPSYNC.COLLECTIVE R15, `(.L_x_10116) ;  /* 0x000000000f087348 */ /* 0x000fea0003c00000 */
[----:B------:R0:W1:Y:S02]  /*2fc0*/  SHFL.BFLY P6, R14, R13, R12, R11 ;  /* 0x0c00000c0d0e7389 */ /* 0x00006400000c000b */
[----:B01----:R-:W-:Y:S05]  /*2fd0*/  ENDCOLLECTIVE ;  /* 0x000000000000791b */ /* 0x003fea0003800000 */
.L_x_10116:
[----:B------:R-:W-:Y:S05]  /*2fe0*/  BRA `(.L_x_10117) ;  /* 0xffffffd800cc7947 */ /* 0x000fea000383ffff */
.L_x_10111:
[----:B0-----:R-:W-:Y:S01]  /*2ff0*/  HFMA2 R13, -RZ, RZ, 0, 0 ;  /* 0x00000000ff0d7431 */ /* 0x001fe200000001ff */
[----:B------:R-:W-:Y:S01]  /*3000*/  MOV R12, 0x1 ;  /* 0x00000001000c7802 */ /* 0x000fe20000000f00 */
[----:B------:R-:W-:Y:S01]  /*3010*/  IMAD.MOV.U32 R11, RZ, RZ, 0x1f ;  /* 0x0000001fff0b7424 */ /* 0x000fe200078e00ff */
[----:B------:R-:W-:-:S07]  /*3020*/  MOV R15, 0xffffffff ;  /* 0xffffffff000f7802 */ /* 0x000fce0000000f00 */
[----:B------:R-:W-:Y:S05]  /*3030*/  WARPSYNC.COLLECTIVE R15, `(.L_x_10118) ;  /* 0x000000000f087348 */ /* 0x000fea0003c00000 */
[----:B------:R0:W1:Y:S02]  /*3040*/  SHFL.BFLY P6, R14, R13, R12, R11 ;  /* 0x0c00000c0d0e7389 */ /* 0x00006400000c000b */
[----:B01----:R-:W-:Y:S05]  /*3050*/  ENDCOLLECTIVE ;  /* 0x000000000000791b */ /* 0x003fea0003800000 */
.L_x_10118:
[----:B------:R-:W-:-:S07]  /*3060*/  MOV R0, R14 ;  /* 0x0000000e00007202 */ /* 0x000fce0000000f00 */
[----:B------:R-:W-:Y:S05]  /*3070*/  WARPSYNC.COLLECTIVE R15, `(.L_x_10119) ;  /* 0x000000000f087348 */ /* 0x000fea0003c00000 */
[----:B------:R0:W1:Y:S02]  /*3080*/  SHFL.BFLY P6, R14, R13, R12, R11 ;  /* 0x0c00000c0d0e7389 */ /* 0x00006400000c000b */
[----:B01----:R-:W-:Y:S05]  /*3090*/  ENDCOLLECTIVE ;  /* 0x000000000000791b */ /* 0x003fea0003800000 */
.L_x_10119:
[----:B------:R-:W-:Y:S01]  /*30a0*/  FADD.FTZ R0, RZ, R0 ;  /* 0x00000000ff007221 */ /* 0x000fe20000010000 */
[----:B------:R-:W-:Y:S06]  /*30b0*/  BRA `(.L_x_10120) ;  /* 0xfffffff800487947 */ /* 0x000fec000383ffff */
.L_x_10121:
        /* <DEDUP_REMOVED lines=12> */
.L_x_25769:


//--------------------- .text._ZN4vllm25paged_attention_v1_kernelI13__nv_bfloat16hLi256ELi8ELi128ELNS_18Fp8KVCacheDataTypeE1ELb0EEEvPT_PKS3_PKT0_S9_ifPKiSB_iPKfiiiSD_SD_iiiii --------------------------
	.section	.text._ZN4vllm25paged_attention_v1_kernelI13__nv_bfloat16hLi256ELi8ELi128ELNS_18Fp8KVCacheDataTypeE1ELb0EEEvPT_PKS3_PKT0_S9_ifPKiSB_iPKfiiiSD_SD_iiiii,"ax",@progbits
	.align	128
        .global         _ZN4vllm25paged_attention_v1_kernelI13__nv_bfloat16hLi256ELi8ELi128ELNS_18Fp8KVCacheDataTypeE1ELb0EEEvPT_PKS3_PKT0_S9_ifPKiSB_iPKfiiiSD_SD_iiiii
        .type           _ZN4vllm25paged_attention_v1_kernelI13__nv_bfloat16hLi256ELi8ELi128ELNS_18Fp8KVCacheDataTypeE1ELb0EEEvPT_PKS3_PKT0_S9_ifPKiSB_iPKfiiiSD_SD_iiiii,@function
        .size           _ZN4vllm25paged_attention_v1_kernelI13__nv_bfloat16hLi256ELi8ELi128ELNS_18Fp8KVCacheDataTypeE1ELb0EEEvPT_PKS3_PKT0_S9_ifPKiSB_iPKfiiiSD_SD_iiiii,(.L_x_25770 - _ZN4vllm25paged_attention_v1_kernelI13__nv_bfloat16hLi256ELi8ELi128ELNS_18Fp8KVCacheDataTypeE1ELb0EEEvPT_PKS3_PKT0_S9_ifPKiSB_iPKfiiiSD_SD_iiiii)
        .other          _ZN4vllm25paged_attention_v1_kernelI13__nv_bfloat16hLi256ELi8ELi128ELNS_18Fp8KVCacheDataTypeE1ELb0EEEvPT_PKS3_PKT0_S9_ifPKiSB_iPKfiiiSD_SD_iiiii,@"STO_CUDA_ENTRY STV_DEFAULT"
_ZN4vllm25paged_attention_v1_kernelI13__nv_bfloat16hLi256ELi8ELi128ELNS_18Fp8KVCacheDataTypeE1ELb0EEEvPT_PKS3_PKT0_S9_ifPKiSB_iPKfiiiSD_SD_iiiii:
.text._ZN4vllm25paged_attention_v1_kernelI13__nv_bfloat16hLi256ELi8ELi128ELNS_18Fp8KVCacheDataTypeE1ELb0EEEvPT_PKS3_PKT0_S9_ifPKiSB_iPKfiiiSD_SD_iiiii:
        /* <DEDUP_REMOVED lines=35> */
.L_x_10123:
[----:B------:R-:W-:Y:S05]  /*0230*/  BSYNC.RECONVERGENT B6 ;  /* 0x0000000000067941 */ /* 0x000fea0003800200 */
.L_x_10122:
        /* <DEDUP_REMOVED lines=8> */
.L_x_10156:
        /* <DEDUP_REMOVED lines=39> */
.L_x_10129:
        /* <DEDUP_REMOVED lines=11> */
.L_x_10128:
[----:B------:R-:W-:Y:S05]  /*05e0*/  BSYNC.RECONVERGENT B1 ;  /* 0x0000000000017941 */ /* 0x000fea0003800200 */
.L_x_10127:
        /* <DEDUP_REMOVED lines=12> */
.L_x_10132:
        /* <DEDUP_REMOVED lines=100> */
.L_x_10131:
[----:B------:R-:W-:Y:S05]  /*0cf0*/  BSYNC.RECONVERGENT B1 ;  /* 0x0000000000017941 */ /* 0x000fea0003800200 */
.L_x_10130:
        /* <DEDUP_REMOVED lines=55> */
.L_x_10134:
[----:B------:R-:W-:Y:S05]  /*1070*/  BSYNC.RECONVERGENT B1 ;  /* 0x0000000000017941 */ /* 0x000fea0003800200 */
.L_x_10133:
        /* <DEDUP_REMOVED lines=26> */
.L_x_10126:
[----:B------:R-:W-:Y:S05]  /*1220*/  BSYNC.RECONVERGENT B0 ;  /* 0x0000000000007941 */ /* 0x000fea0003800200 */
.L_x_10125:
        /* <DEDUP_REMOVED lines=39> */
.L_x_10139:
[----:B------:R-:W0:Y:S01]  /*14a0*/  LDS R5, [R4] ;  /* 0x0000000004057984 */ /* 0x000e220000000800 */
[----:B------:R-:W-:-:S04]  /*14b0*/  IADD3 R7, PT, PT, R7, 0x1, RZ ;  /* 0x0000000107077810 */ /* 0x000fc80007ffe0ff */
[----:B------:R-:W-:Y:S01]  /*14c0*/  ISETP.NE.AND P0, PT, R7, RZ, PT ;  /* 0x000000ff0700720c */ /* 0x000fe20003f05270 */
[----:B0-----:R-:W-:-:S05]  /*14d0*/  FMUL.FTZ R5, R5, R2 ;  /* 0x0000000205057220 */ /* 0x001fca0000410000 */
[----:B------:R0:W-:Y:S02]  /*14e0*/  STS [R4], R5 ;  /* 0x0000000504007388 */ /* 0x0001e40000000800 */
[----:B0-----:R-:W-:-:S05]  /*14f0*/  IADD3 R4, PT, PT, R4, 0x200, RZ ;  /* 0x0000020004047810 */ /* 0x001fca0007ffe0ff */
[----:B------:R-:W-:Y:S05]  /*1500*/  @P0 BRA `(.L_x_10139) ;  /* 0xfffffffc00e40947 */ /* 0x000fea000383ffff */
.L_x_10138:
[----:B------:R-:W-:Y:S05]  /*1510*/  BSYNC.RECONVERGENT B1 ;  /* 0x0000000000017941 */ /* 0x000fea0003800200 */
.L_x_10137:
        /* <DEDUP_REMOVED lines=12> */
.L_x_10142:
        /* <DEDUP_REMOVED lines=52> */
.L_x_10141:
[----:B------:R-:W-:Y:S05]  /*1920*/  BSYNC.RECONVERGENT B1 ;  /* 0x0000000000017941 */ /* 0x000fea0003800200 */
.L_x_10140:
        /* <DEDUP_REMOVED lines=31> */
.L_x_10144:
[----:B------:R-:W-:Y:S05]  /*1b20*/  BSYNC.RECONVERGENT B1 ;  /* 0x0000000000017941 */ /* 0x000fea0003800200 */
.L_x_10143:
        /* <DEDUP_REMOVED lines=14> */
.L_x_10136:
[----:B------:R-:W-:Y:S05]  /*1c10*/  BSYNC.RECONVERGENT B0 ;  /* 0x0000000000007941 */ /* 0x000fea0003800200 */
.L_x_10135:
        /* <DEDUP_REMOVED lines=27> */
.L_x_10146:
[----:B------:R-:W-:Y:S05]  /*1dd0*/  BSYNC.RECONVERGENT B0 ;  /* 0x0000000000007941 */ /* 0x000fea0003800200 */
.L_x_10145:
        /* <DEDUP_REMOVED lines=22> */
.L_x_10148:
[----:B------:R-:W-:Y:S05]  /*1f40*/  BSYNC.RECONVERGENT B0 ;  /* 0x0000000000007941 */ /* 0x000fea0003800200 */
.L_x_10147:
        /* <DEDUP_REMOVED lines=14> */
.L_x_10150:
[----:B------:R-:W-:Y:S05]  /*2030*/  BSYNC.RECONVERGENT B0 ;  /* 0x0000000000007941 */ /* 0x000fea0003800200 */
.L_x_10149:
        /* <DEDUP_REMOVED lines=22> */
.L_x_10152:
[----:B------:R-:W-:Y:S05]  /*21a0*/  BSYNC.RECONVERGENT B0 ;  /* 0x0000000000007941 */ /* 0x000fea0003800200 */
.L_x_10151:
        /* <DEDUP_REMOVED lines=32> */
.L_x_10124:
[----:B------:R-:W-:Y:S01]  /*23b0*/  HFMA2 R12, -RZ, RZ, 0, 9.5367431640625e-07 ;  /* 0x00000010ff0c7431 */ /* 0x000fe200000001ff */
[----:B------:R-:W-:Y:S02]  /*23c0*/  MOV R11, 0x1f ;  /* 0x0000001f000b7802 */ /* 0x000fe40000000f00 */
[----:B------:R-:W-:-:S07]  /*23d0*/  MOV R15, 0xffffffff ;  /* 0xffffffff000f7802 */ /* 0x000fce0000000f00 */
[----:B------:R-:W-:Y:S05]  /*23e0*/  WARPSYNC.COLLECTIVE R15, `(.L_x_10153) ;  /* 0x000000000f087348 */ /* 0x000fea0003c00000 */
[----:B------:R0:W1:Y:S02]  /*23f0*/  SHFL.BFLY P6, R14, R13, R12, R11 ;  /* 0x0c00000c0d0e7389 */ /* 0x00006400000c000b */
[----:B01----:R-:W-:Y:S05]  /*2400*/  ENDCOLLECTIVE ;  /* 0x000000000000791b */ /* 0x003fea0003800000 */
.L_x_10153:
[----:B------:R-:W-:Y:S01]  /*2410*/  HFMA2 R12, -RZ, RZ, 0, 4.76837158203125e-07 ;  /* 0x00000008ff0c7431 */ /* 0x000fe200000001ff */
[----:B------:R-:W-:-:S04]  /*2420*/  FMNMX.FTZ R0, R14, -3.40282346638528859812e+38, !PT ;  /* 0xff7fffff0e007809 */ /* 0x000fc80007810000 */
[----:B------:R-:W-:-:S07]  /*2430*/  MOV R13, R0 ;  /* 0x00000000000d7202 */ /* 0x000fce0000000f00 */
[----:B------:R-:W-:Y:S05]  /*2440*/  WARPSYNC.COLLECTIVE R15, `(.L_x_10154) ;  /* 0x000000000f087348 */ /* 0x000fea0003c00000 */
[----:B------:R0:W1:Y:S02]  /*2450*/  SHFL.BFLY P6, R14, R13, R12, R11 ;  /* 0x0c00000c0d0e7389 */ /* 0x00006400000c000b */
[----:B01----:R-:W-:Y:S05]  /*2460*/  ENDCOLLECTIVE ;  /* 0x000000000000791b */ /* 0x003fea0003800000 */
.L_x_10154:
[----:B------:R-:W-:Y:S01]  /*2470*/  HFMA2 R12, -RZ, RZ, 0, 2.384185791015625e-07 ;  /* 0x00000004ff0c7431 */ /* 0x000fe200000001ff */
[----:B------:R-:W-:-:S04]  /*2480*/  FMNMX.FTZ R2, R0, R14, !PT ;  /* 0x0000000e00027209 */ /* 0x000fc80007810000 */
[----:B------:R-:W-:-:S07]  /*2490*/  MOV R13, R2 ;  /* 0x00000002000d7202 */ /* 0x000fce0000000f00 */
[----:B------:R-:W-:Y:S05]  /*24a0*/  WARPSYNC.COLLECTIVE R15, `(.L_x_10155) ;  /* 0x000000000f087348 */ /* 0x000fea0003c00000 */
[----:B------:R0:W1:Y:S02]  /*24b0*/  SHFL.BFLY P6, R14, R13, R12, R11 ;  /* 0x0c00000c0d0e7389 */ /* 0x00006400000c000b */
[----:B01----:R-:W-:Y:S05]  /*24c0*/  ENDCOLLECTIVE ;  /* 0x000000000000791b */ /* 0x003fea0003800000 */
.L_x_10155:
[----:B------:R-:W-:Y:S05]  /*24d0*/  BRA `(.L_x_10156) ;  /* 0xffffffdc00787947 */ /* 0x000fea000383ffff */
.L_x_10157:
        /* <DEDUP_REMOVED lines=10> */
.L_x_25770:


//--------------------- .text._ZN4vllm25paged_attention_v1_kernelI13__nv_bfloat16hLi192ELi8ELi128ELNS_18Fp8KVCacheDataTypeE1ELb0EEEvPT_PKS3_PKT0_S9_ifPKiSB_iPKfiiiSD_SD_iiiii --------------------------
	.section	.text._ZN4vllm25paged_attention_v1_kernelI13__nv_bfloat16hLi192ELi8ELi128ELNS_18Fp8KVCacheDataTypeE1ELb0EEEvPT_PKS3_PKT0_S9_ifPKiSB_iPKfiiiSD_SD_iiiii,"ax",@progbits
	.align	128
        .global         _ZN4vllm25paged_attention_v1_kernelI13__nv_bfloat16hLi192ELi8ELi128ELNS_18Fp8KVCacheDataTypeE1ELb0EEEvPT_PKS3_PKT0_S9_ifPKiSB_iPKfiiiSD_SD_iiiii
        .type           _ZN4vllm25paged_attention_v1_kernelI13__nv_bfloat16hLi192ELi8ELi128ELNS_18Fp8KVCacheDataTypeE1ELb0EEEvPT_PKS3_PKT0_S9_ifPKiSB_iPKfiiiSD_SD_iiiii,@function
        .size           _ZN4vllm25paged_attention_v1_kernelI13__nv_bfloat16hLi192ELi8ELi128ELNS_18Fp8KVCacheDataTypeE1ELb0EEEvPT_PKS3_PKT0_S9_ifPKiSB_iPKfiiiSD_SD_iiiii,(.L_x_25771 - _ZN4vllm25paged_attention_v1_kernelI13__nv_bfloat16hLi192ELi8ELi128ELNS_18Fp8KVCacheDataTypeE1ELb0EEEvPT_PKS3_PKT0_S9_ifPKiSB_iPKfiiiSD_SD_iiiii)
        .other          _ZN4vllm25paged_attention_v1_kernelI13__nv_bfloat16hLi192ELi8ELi128ELNS_18Fp8KVCacheDataTypeE1ELb0EEEvPT_PKS3_PKT0_S9_ifPKiSB_iPKfiiiSD_SD_iiiii,@"STO_CUDA_ENTRY STV_DEFAULT"
_ZN4vllm25paged_attention_v1_kernelI13__nv_bfloat16hLi192ELi8ELi128ELNS_18Fp8KVCacheDataTypeE1ELb0EEEvPT_PKS3_PKT0_S9_ifPKiSB_iPKfiiiSD_SD_iiiii:
.text._ZN4vllm25paged_attention_v1_kernelI13__nv_bfloat16hLi192ELi8ELi128ELNS_18Fp8KVCacheDataTypeE1ELb0EEEvPT_PKS3_PKT0_S9_ifPKiSB_iPKfiiiSD_SD_iiiii:
        /* <DEDUP_REMOVED lines=35> */
.L_x_10159:
[----:B------:R-:W-:Y:S05]  /*0230*/  BSYNC.RECONVERGENT B6 ;  /* 0x0000000000067941 */ /* 0x000fea0003800200 */
.L_x_10158:
        /* <DEDUP_REMOVED lines=8> */
.L_x_10188:
        /* <DEDUP_REMOVED lines=39> */
.L_x_10165:
        /* <DEDUP_REMOVED lines=11> */
.L_x_10164:
[----:B------:R-:W-:Y:S05]  /*05e0*/  BSYNC.RECONVERGENT B1 ;  /* 0x0000000000017941 */ /* 0x000fea0003800200 */
.L_x_10163:
        /* <DEDUP_REMOVED lines=12> */
.L_x_10168:
        /* <DEDUP_REMOVED lines=100> */
.L_x_10167:
[----:B------:R-:W-:Y:S05]  /*0cf0*/  BSYNC.RECONVERGENT B1 ;  /* 0x0000000000017941 */ /* 0x000fea0003800200 */
.L_x_10166:
        /* <DEDUP_REMOVED lines=55> */
.L_x_10170:
[----:B------:R-:W-:Y:S05]  /*1070*/  BSYNC.RECONVERGENT B1 ;  /* 0x0000000000017941 */ /* 0x000fea0003800200 */
.L_x_10169:
        /* <DEDUP_REMOVED lines=26> */
.L_x_10162:
[----:B------:R-:W-:Y:S05]  /*1220*/  BSYNC.RECONVERGENT B0 ;  /* 0x0000000000007941 */ /* 0x000fea0003800200 */
.L_x_10161:
        /* <DEDUP_REMOVED lines=39> */
.L_x_10175:
[----:B------:R-:W0:Y:S01]  /*14a0*/  LDS R5, [R4] ;  /* 0x0000000004057984 */ /* 0x000e220000000800 */
[----:B------:R-:W-:-:S04]  /*14b0*/  IADD3 R7, PT, PT, R7, 0x1, RZ ;  /* 0x0000000107077810 */ /* 0x000fc80007ffe0ff */
[----:B------:R-:W-:Y:S01]  /*14c0*/  ISETP.NE.AND P0, PT, R7, RZ, PT ;  /* 0x000000ff0700720c */ /* 0x000fe20003f05270 */
[----:B0-----:R-:W-:-:S05]  /*14d0*/  FMUL.FTZ R5, R5, R2 ;  /* 0x0000000205057220 */ /* 0x001fca0000410000 */
[----:B------:R0:W-:Y:S02]  /*14e0*/  STS [R4], R5 ;  /* 0x0000000504007388 */ /* 0x0001e40000000800 */
[----:B0-----:R-:W-:-:S05]  /*14f0*/  IADD3 R4, PT, PT, R4, 0x200, RZ ;  /* 0x0000020004047810 */ /* 0x001fca0007ffe0ff */
[----:B------:R-:W-:Y:S05]  /*1500*/  @P0 BRA `(.L_x_10175) ;  /* 0xfffffffc00e40947 */ /* 0x000fea000383ffff */
.L_x_10174:
[----:B------:R-:W-:Y:S05]  /*1510*/  BSYNC.RECONVERGENT B1 ;  /* 0x0000000000017941 */ /* 0x000fea0003800200 */
.L_x_10173:
        /* <DEDUP_REMOVED lines=12> */
.L_x_10178:
        /* <DEDUP_REMOVED lines=52> */
.L_x_10177:
[----:B------:R-:W-:Y:S05]  /*1920*/  BSYNC.RECONVERGENT B1 ;  /* 0x0000000000017941 */ /* 0x000fea0003800200 */
.L_x_10176:
        /* <DEDUP_REMOVED lines=31> */
.L_x_10180:
[----:B------:R-:W-:Y:S05]  /*1b20*/  BSYNC.RECONVERGENT B1 ;  /* 0x0000000000017941 */ /* 0x000fea0003800200 */
.L_x_10179:
        /* <DEDUP_REMOVED lines=14> */
.L_x_10172:
[----:B------:R-:W-:Y:S05]  /*1c10*/  BSYNC.RECONVERGENT B0 ;  /* 0x0000000000007941 */ /* 0x000fea0003800200 */
.L_x_10171:
        /* <DEDUP_REMOVED lines=37> */
.L_x_10182:
[----:B------:R-:W-:Y:S05]  /*1e70*/  BSYNC.RECONVERGENT B0 ;  /* 0x0000000000007941 */ /* 0x000fea0003800200 */
.L_x_10181:
        /* <DEDUP_REMOVED lines=22> */
.L_x_10184:
[----:B------:R-:W-:Y:S05]  /*1fe0*/  BSYNC.RECONVERGENT B0 ;  /* 0x0000000000007941 */ /* 0x000fea0003800200 */
.L_x_10183:
        /* <DEDUP_REMOVED lines=29> */
.L_x_10160:
[----:B------:R-:W-:Y:S01]  /*21c0*/  HFMA2 R12, -RZ, RZ, 0, 9.5367431640625e-07 ;  /* 0x00000010ff0c7431 */ /* 0x000fe200000001ff */
[----:B------:R-:W-:Y:S02]  /*21d0*/  MOV R11, 0x1f ;  /* 0x0000001f000b7802 */ /* 0x000fe40000000f00 */
[----:B------:R-:W-:-:S07]  /*21e0*/  MOV R15, 0xffffffff ;  /* 0xffffffff000f7802 */ /* 0x000fce0000000f00 */
[----:B------:R-:W-:Y:S05]  /*21f0*/  WARPSYNC.COLLECTIVE R15, `(.L_x_10185) ;  /* 0x000000000f087348 */ /* 0x000fea0003c00000 */
[----:B------:R0:W1:Y:S02]  /*2200*/  SHFL.BFLY P6, R14, R13, R12, R11 ;  /* 0x0c00000c0d0e7389 */ /* 0x00006400000c000b */
[----:B01----:R-:W-:Y:S05]  /*2210*/  ENDCOLLECTIVE ;  /* 0x000000000000791b */ /* 0x003fea0003800000 */
.L_x_10185:
[----:B------:R-:W-:Y:S01]  /*2220*/  HFMA2 R12, -RZ, RZ, 0, 4.76837158203125e-07 ;  /* 0x00000008ff0c7431 */ /* 0x000fe200000001ff */
[----:B------:R-:W-:-:S04]  /*2230*/  FMNMX.FTZ R0, R14, -3.40282346638528859812e+38, !PT ;  /* 0xff7fffff0e007809 */ /* 0x000fc80007810000 */
[----:B------:R-:W-:-:S07]  /*2240*/  MOV R13, R0 ;  /* 0x00000000000d7202 */ /* 0x000fce0000000f00 */
[----:B------:R-:W-:Y:S05]  /*2250*/  WARPSYNC.COLLECTIVE R15, `(.L_x_10186) ;  /* 0x000000000f087348 */ /* 0x000fea0003c00000 */
[----:B------:R0:W1:Y:S02]  /*2260*/  SHFL.BFLY P6, R14, R13, R12, R11 ;  /* 0x0c00000c0d0e7389 */ /* 0x00006400000c000b */
[----:B01----:R-:W-:Y:S05]  /*2270*/  ENDCOLLECTIVE ;  /* 0x000000000000791b */ /* 0x003fea0003800000 */
.L_x_10186:
[----:B------:R-:W-:Y:S01]  /*2280*/  HFMA2 R12, -RZ, RZ, 0, 2.384185791015625e-07 ;  /* 0x00000004ff0c7431 */ /* 0x000fe200000001ff */
[----:B------:R-:W-:-:S04]  /*2290*/  FMNMX.FTZ R2, R0, R14, !PT ;  /* 0x0000000e00027209 */ /* 0x000fc80007810000 */
[----:B------:R-:W-:-:S07]  /*22a0*/  MOV R13, R2 ;  /* 0x00000002000d7202 */ /* 0x000fce0000000f00 */
[----:B------:R-:W-:Y:S05]  /*22b0*/  WARPSYNC.COLLECTIVE R15, `(.L_x_10187) ;  /* 0x000000000f087348 */ /* 0x000fea0003c00000 */
[----:B------:R0:W1:Y:S02]  /*22c0*/  SHFL.BFLY P6, R14, R13, R12, R11 ;  /* 0x0c00000c0d0e7389 */ /* 0x00006400000c000b */
[----:B01----:R-:W-:Y:S05]  /*22d0*/  ENDCOLLECTIVE ;  /* 0x000000000000791b */ /* 0x003fea0003800000 */
.L_x_10187:
[----:B------:R-:W-:Y:S05]  /*22e0*/  BRA `(.L_x_10188) ;  /* 0xffffffdc00f47947 */ /* 0x000fea000383ffff */
.L_x_10189:
        /* <DEDUP_REMOVED lines=9> */
.L_x_25771:


//--------------------- .text._ZN4vllm25paged_attention_v1_kernelI13__nv_bfloat16hLi128ELi8ELi128ELNS_18Fp8KVCacheDataTypeE1ELb0EEEvPT_PKS3_PKT0_S9_ifPKiSB_iPKfiiiSD_SD_iiiii --------------------------
	.section	.text._ZN4vllm25paged_attention_v1_kernelI13__nv_bfloat16hLi128ELi8ELi128ELNS_18Fp8KVCacheDataTypeE1ELb0EEEvPT_PKS3_PKT0_S9_ifPKiSB_iPKfiiiSD_SD_iiiii,"ax",@progbits
	.align	128
        .global         _ZN4vllm25paged_attention_v1_kernelI13__nv_bfloat16hLi128ELi8ELi128ELNS_18Fp8KVCacheDataTypeE1ELb0EEEvPT_PKS3_PKT0_S9_ifPKiSB_iPKfiiiSD_SD_iiiii
        .type           _ZN4vllm25paged_attention_v1_kernelI13__nv_bfloat16hLi128ELi8ELi128ELNS_18Fp8KVCacheDataTypeE1ELb0EEEvPT_PKS3_PKT0_S9_ifPKiSB_iPKfiiiSD_SD_iiiii,@function
        .size           _ZN4vllm25paged_attention_v1_kernelI13__nv_bfloat16hLi128ELi8ELi128ELNS_18Fp8KVCacheDataTypeE1ELb0EEEvPT_PKS3_PKT0_S9_ifPKiSB_iPKfiiiSD_SD_iiiii,(.L_x_25772 - _ZN4vllm25paged_attention_v1_kernelI13__nv_bfloat16hLi128ELi8ELi128ELNS_18Fp8KVCacheDataTypeE1ELb0EEEvPT_PKS3_PKT0_S9_ifPKiSB_iPKfiiiSD_SD_iiiii)
        .other          _ZN4vllm25paged_attention_v1_kernelI13__nv_bfloat16hLi128ELi8ELi128ELNS_18Fp8KVCacheDataTypeE1ELb0EEEvPT_PKS3_PKT0_S9_ifPKiSB_iPKfiiiSD_SD_iiiii,@"STO_CUDA_ENTRY STV_DEFAULT"
_ZN4vllm25paged_attention_v1_kernelI13__nv_bfloat16hLi128ELi8ELi128ELNS_18Fp8KVCacheDataTypeE1ELb0EEEvPT_PKS3_PKT0_S9_ifPKiSB_iPKfiiiSD_SD_iiiii:
.text._ZN4vllm25paged_attention_v1_kernelI13__nv_bfloat16hLi128ELi8ELi128ELNS_18Fp8KVCacheDataTypeE1ELb0EEEvPT_PKS3_PKT0_S9_ifPKiSB_iPKfiiiSD_SD_iiiii:
        /* <DEDUP_REMOVED lines=35> */
.L_x_10191:
[----:B------:R-:W-:Y:S05]  /*0230*/  BSYNC.RECONVERGENT B6 ;  /* 0x0000000000067941 */ /* 0x000fea0003800200 */
.L_x_10190:
        /* <DEDUP_REMOVED lines=8> */
.L_x_10220:
        /* <DEDUP_REMOVED lines=39> */
.L_x_10197:
        /* <DEDUP_REMOVED lines=11> */
.L_x_10196:
[----:B------:R-:W-:Y:S05]  /*05e0*/  BSYNC.RECONVERGENT B1 ;  /* 0x0000000000017941 */ /* 0x000fea0003800200 */
.L_x_10195:
        /* <DEDUP_REMOVED lines=12> */
.L_x_10200:
        /* <DEDUP_REMOVED lines=100> */
.L_x_10199:
[----:B------:R-:W-:Y:S05]  /*0cf0*/  BSYNC.RECONVERGENT B1 ;  /* 0x0000000000017941 */ /* 0x000fea0003800200 */
.L_x_10198:
        /* <DEDUP_REMOVED lines=55> */
.L_x_10202:
[----:B------:R-:W-:Y:S05]  /*1070*/  BSYNC.RECONVERGENT B1 ;  /* 0x0000000000017941 */ /* 0x000fea0003800200 */
.L_x_10201:
        /* <DEDUP_REMOVED lines=26> */
.L_x_10194:
[----:B------:R-:W-:Y:S05]  /*1220*/  BSYNC.RECONVERGENT B0 ;  /* 0x0000000000007941 */ /* 0x000fea0003800200 */
.L_x_10193:
        /* <DEDUP_REMOVED lines=39> */
.L_x_10207:
[----:B------:R-:W0:Y:S01]  /*14a0*/  LDS R5, [R4] ;  /* 0x0000000004057984 */ /* 0x000e220000000800 */
[----:B------:R-:W-:-:S04]  /*14b0*/  IADD3 R7, PT, PT, R7, 0x1, RZ ;  /* 0x0000000107077810 */ /* 0x000fc80007ffe0ff */
[----:B------:R-:W-:Y:S01]  /*14c0*/  ISETP.NE.AND P0, PT, R7, RZ, PT ;  /* 0x000000ff0700720c */ /* 0x000fe20003f05270 */
[----:B0-----:R-:W-:-:S05]  /*14d0*/  FMUL.FTZ R5, R5, R2 ;  /* 0x0000000205057220 */ /* 0x001fca0000410000 */
[----:B------:R0:W-:Y:S02]  /*14e0*/  STS [R4], R5 ;  /* 0x0000000504007388 */ /* 0x0001e40000000800 */
[----:B0-----:R-:W-:-:S05]  /*14f0*/  IADD3 R4, PT, PT, R4, 0x200, RZ ;  /* 0x0000020004047810 */ /* 0x001fca0007ffe0ff */
[----:B------:R-:W-:Y:S05]  /*1500*/  @P0 BRA `(.L_x_10207) ;  /* 0xfffffffc00e40947 */ /* 0x000fea000383ffff */
.L_x_10206:
[----:B------:R-:W-:Y:S05]  /*1510*/  BSYNC.RECONVERGENT B1 ;  /* 0x0000000000017941 */ /* 0x000fea0003800200 */
.L_x_10205:
        /* <DEDUP_REMOVED lines=12> */
.L_x_10210:
        /* <DEDUP_REMOVED lines=52> */
.L_x_10209:
[----:B------:R-:W-:Y:S05]  /*1920*/  BSYNC.RECONVERGENT B1 ;  /* 0x0000000000017941 */ /* 0x000fea0003800200 */
.L_x_10208:
        /* <DEDUP_REMOVED lines=31> */
.L_x_10212:
[----:B------:R-:W-:Y:S05]  /*1b20*/  BSYNC.RECONVERGENT B1 ;  /* 0x0000000000017941 */ /* 0x000fea0003800200 */
.L_x_10211:
        /* <DEDUP_REMOVED lines=14> */
.L_x_10204:
[----:B------:R-:W-:Y:S05]  /*1c10*/  BSYNC.RECONVERGENT B0 ;  /* 0x0000000000007941 */ /* 0x000fea0003800200 */
.L_x_10203:
        /* <DEDUP_REMOVED lines=36> */
.L_x_10214:
[----:B------:R-:W-:Y:S05]  /*1e60*/  BSYNC.RECONVERGENT B0 ;  /* 0x0000000000007941 */ /* 0x000fea0003800200 */
.L_x_10213:
        /* <DEDUP_REMOVED lines=19> */
.L_x_10216:
[----:B------:R-:W-:Y:S05]  /*1fa0*/  BSYNC.RECONVERGENT B0 ;  /* 0x0000000000007941 */ /* 0x000fea0003800200 */
.L_x_10215:
        /* <DEDUP_REMOVED lines=24> */
.L_x_10192:
[----:B------:R-:W-:Y:S01]  /*2130*/  HFMA2 R12, -RZ, RZ, 0, 9.5367431640625e-07 ;  /* 0x00000010ff0c7431 */ /* 0x000fe200000001ff */
[----:B------:R-:W-:Y:S02]  /*2140*/  MOV R11, 0x1f ;  /* 0x0000001f000b7802 */ /* 0x000fe40000000f00 */
[----:B------:R-:W-:-:S07]  /*2150*/  MOV R15, 0xffffffff ;  /* 0xffffffff000f7802 */ /* 0x000fce0000000f00 */
[----:B------:R-:W-:Y:S05]  /*2160*/  WARPSYNC.COLLECTIVE R15, `(.L_x_10217) ;  /* 0x000000000f087348 */ /* 0x000fea0003c00000 */
[----:B------:R0:W1:Y:S02]  /*2170*/  SHFL.BFLY P6, R14, R13, R12, R11 ;  /* 0x0c00000c0d0e7389 */ /* 0x00006400000c000b */
[----:B01----:R-:W-:Y:S05]  /*2180*/  ENDCOLLECTIVE ;  /* 0x000000000000791b */ /* 0x003fea0003800000 */
.L_x_10217:
[----:B------:R-:W-:Y:S01]  /*2190*/  HFMA2 R12, -RZ, RZ, 0, 4.76837158203125e-07 ;  /* 0x00000008ff0c7431 */ /* 0x000fe200000001ff */
[----:B------:R-:W-:-:S04]  /*21a0*/  FMNMX.FTZ R0, R14, -3.40282346638528859812e+38, !PT ;  /* 0xff7fffff0e007809 */ /* 0x000fc80007810000 */
[----:B------:R-:W-:-:S07]  /*21b0*/  MOV R13, R0 ;  /* 0x00000000000d7202 */ /* 0x000fce0000000f00 */
[----:B------:R-:W-:Y:S05]  /*21c0*/  WARPSYNC.COLLECTIVE R15, `(.L_x_10218) ;  /* 0x000000000f087348 */ /* 0x000fea0003c00000 */
[----:B------:R0:W1:Y:S02]  /*21d0*/  SHFL.BFLY P6, R14, R13, R12, R11 ;  /* 0x0c00000c0d0e7389 */ /* 0x00006400000c000b */
[----:B01----:R-:W-:Y:S05]  /*21e0*/  ENDCOLLECTIVE ;  /* 0x000000000000791b */ /* 0x003fea0003800000 */
.L_x_10218:
[----:B------:R-:W-:Y:S01]  /*21f0*/  HFMA2 R12, -RZ, RZ, 0, 2.384185791015625e-07 ;  /* 0x00000004ff0c7431 */ /* 0x000fe200000001ff */
[----:B------:R-:W-:-:S04]  /*2200*/  FMNMX.FTZ R2, R0, R14, !PT ;  /* 0x0000000e00027209 */ /* 0x000fc80007810000 */
[----:B------:R-:W-:-:S07]  /*2210*/  MOV R13, R2 ;  /* 0x00000002000d7202 */ /* 0x000fce0000000f00 */
[----:B------:R-:W-:Y:S05]  /*2220*/  WARPSYNC.COLLECTIVE R15, `(.L_x_10219) ;  /* 0x000000000f087348 */ /* 0x000fea0003c00000 */
[----:B------:R0:W1:Y:S02]  /*2230*/  SHFL.BFLY P6, R14, R13, R12, R11 ;  /* 0x0c00000c0d0e7389 */ /* 0x00006400000c000b */
[----:B01----:R-:W-:Y:S05]  /*2240*/  ENDCOLLECTIVE ;  /* 0x000000000000791b */ /* 0x003fea0003800000 */
.L_x_10219:
[----:B------:R-:W-:Y:S05]  /*2250*/  BRA `(.L_x_10220) ;  /* 0xffffffe000187947 */ /* 0x000fea000383ffff */
.L_x_10221:
        /* <DEDUP_REMOVED lines=10> */
.L_x_25772:


//--------------------- .text._ZN4vllm25paged_attention_v1_kernelI13__nv_bfloat16hLi120ELi8ELi128ELNS_18Fp8KVCacheDataTypeE1ELb0EEEvPT_PKS3_PKT0_S9_ifPKiSB_iPKfiiiSD_SD_iiiii --------------------------
	.section	.text._ZN4vllm25paged_attention_v1_kernelI13__nv_bfloat16hLi120ELi8ELi128ELNS_18Fp8KVCacheDataTypeE1ELb0EEEvPT_PKS3_PKT0_S9_ifPKiSB_iPKfiiiSD_SD_iiiii,"ax",@progbits
	.align	128
        .global         _ZN4vllm25paged_attention_v1_kernelI13__nv_bfloat16hLi120ELi8ELi128ELNS_18Fp8KVCacheDataTypeE1ELb0EEEvPT_PKS3_PKT0_S9_ifPKiSB_iPKfiiiSD_SD_iiiii
        .type           _ZN4vllm25paged_attention_v1_kernelI13__nv_bfloat16hLi120ELi8ELi128ELNS_18Fp8KVCacheDataTypeE1ELb0EEEvPT_PKS3_PKT0_S9_ifPKiSB_iPKfiiiSD_SD_iiiii,@function
        .size           _ZN4vllm25paged_attention_v1_kernelI13__nv_bfloat16hLi120ELi8ELi128ELNS_18Fp8KVCacheDataTypeE1ELb0EEEvPT_PKS3_PKT0_S9_ifPKiSB_iPKfiiiSD_SD_iiiii,(.L_x_25773 - _ZN4vllm25paged_attention_v1_kernelI13__nv_bfloat16hLi120ELi8ELi128ELNS_18Fp8KVCacheDataTypeE1ELb0EEEvPT_PKS3_PKT0_S9_ifPKiSB_iPKfiiiSD_SD_iiiii)
        .other          _ZN4vllm25paged_attention_v1_kernelI13__nv_bfloat16hLi120ELi8ELi128ELNS_18Fp8KVCacheDataTypeE1ELb0EEEvPT_PKS3_PKT0_S9_ifPKiSB_iPKfiiiSD_SD_iiiii,@"STO_CUDA_ENTRY STV_DEFAULT"
_ZN4vllm25paged_attention_v1_kernelI13__nv_bfloat16hLi120ELi8ELi128ELNS_18Fp8KVCacheDataTypeE1ELb0EEEvPT_PKS3_PKT0_S9_ifPKiSB_iPKfiiiSD_SD_iiiii:
.text._ZN4vllm25paged_attention_v1_kernelI13__nv_bfloat16hLi120ELi8ELi128ELNS_18Fp8KVCacheDataTypeE1ELb0EEEvPT_PKS3_PKT0_S9_ifPKiSB_iPKfiiiSD_SD_iiiii:
        /* <DEDUP_REMOVED lines=35> */
.L_x_10223:
[----:B------:R-:W-:Y:S05]  /*0230*/  BSYNC.RECONVERGENT B6 ;  /* 0x0000000000067941 */ /* 0x000fea0003800200 */
.L_x_10222:
        /* <DEDUP_REMOVED lines=8> */
.L_x_10256:
        /* <DEDUP_REMOVED lines=39> */
.L_x_10229:
        /* <DEDUP_REMOVED lines=11> */
.L_x_10228:
[----:B------:R-:W-:Y:S05]  /*05e0*/  BSYNC.RECONVERGENT B1 ;  /* 0x0000000000017941 */ /* 0x000fea0003800200 */
.L_x_10227:
        /* <DEDUP_REMOVED lines=12> */
.L_x_10232:
        /* <DEDUP_REMOVED lines=100> */
.L_x_10231:
[----:B------:R-:W-:Y:S05]  /*0cf0*/  BSYNC.RECONVERGENT B1 ;  /* 0x0000000000017941 */ /* 0x000fea0003800200 */
.L_x_10230:
        /* <DEDUP_REMOVED lines=55> */
.L_x_10234:
[----:B------:R-:W-:Y:S05]  /*1070*/  BSYNC.RECONVERGENT B1 ;  /* 0x0000000000017941 */ /* 0x000fea0003800200 */
.L_x_10233:
        /* <DEDUP_REMOVED lines=26> */
.L_x_10226:
[----:B------:R-:W-:Y:S05]  /*1220*/  BSYNC.RECONVERGENT B0 ;  /* 0x0000000000007941 */ /* 0x000fea0003800200 */
.L_x_10225:
        /* <DEDUP_REMOVED lines=39> */
.L_x_10239:
[----:B------:R-:W0:Y:S01]  /*14a0*/  LDS R5, [R4] ;  /* 0x0000000004057984 */ /* 0x000e220000000800 */
[----:B------:R-:W-:-:S04]  /*14b0*/  IADD3 R7, PT, PT, R7, 0x1, RZ ;  /* 0x0000000107077810 */ /* 0x000fc80007ffe0ff */
[----:B------:R-:W-:Y:S01]  /*14c0*/  ISETP.NE.AND P0, PT, R7, RZ, PT ;  /* 0x000000ff0700720c */ /* 0x000fe20003f05270 */
[----:B0-----:R-:W-:-:S05]  /*14d0*/  FMUL.FTZ R5, R5, R2 ;  /* 0x0000000205057220 */ /* 0x001fca0000410000 */
[----:B------:R0:W-:Y:S02]  /*14e0*/  STS [R4], R5 ;  /* 0x0000000504007388 */ /* 0x0001e40000000800 */
[----:B0-----:R-:W-:-:S05]  /*14f0*/  IADD3 R4, PT, PT, R4, 0x200, RZ ;  /* 0x0000020004047810 */ /* 0x001fca0007ffe0ff */
[----:B------:R-:W-:Y:S05]  /*1500*/  @P0 BRA `(.L_x_10239) ;  /* 0xfffffffc00e40947 */ /* 0x000fea000383ffff */
.L_x_10238:
[----:B------:R-:W-:Y:S05]  /*1510*/  BSYNC.RECONVERGENT B1 ;  /* 0x0000000000017941 */ /* 0x000fea0003800200 */
.L_x_10237:
        /* <DEDUP_REMOVED lines=12> */
.L_x_10242:
        /* <DEDUP_REMOVED lines=52> */
.L_x_10241:
[----:B------:R-:W-:Y:S05]  /*1920*/  BSYNC.RECONVERGENT B1 ;  /* 0x0000000000017941 */ /* 0x000fea0003800200 */
.L_x_10240:
        /* <DEDUP_REMOVED lines=31> */
.L_x_10244:
[----:B------:R-:W-:Y:S05]  /*1b20*/  BSYNC.RECONVERGENT B1 ;  /* 0x0000000000017941 */ /* 0x000fea0003800200 */
.L_x_10243:
        /* <DEDUP_REMOVED lines=14> */
.L_x_10236:
[----:B------:R-:W-:Y:S05]  /*1c10*/  BSYNC.RECONVERGENT B0 ;  /* 0x0000000000007941 */ /* 0x000fea0003800200 */
.L_x_10235:
        /* <DEDUP_REMOVED lines=23> */
.L_x_10246:
[----:B------:R-:W-:Y:S05]  /*1d90*/  BSYNC.RECONVERGENT B0 ;  /* 0x0000000000007941 */ /* 0x000fea0003800200 */
.L_x_10245:
        /* <DEDUP_REMOVED lines=12> */
.L_x_10248:
[----:B------:R-:W-:Y:S05]  /*1e60*/  BSYNC.RECONVERGENT B0 ;  /* 0x0000000000007941 */ /* 0x000fea0003800200 */
.L_x_10247:
        /* <DEDUP_REMOVED lines=8> */
.L_x_10250:
[----:B------:R-:W-:Y:S05]  /*1ef0*/  BSYNC.RECONVERGENT B0 ;  /* 0x0000000000007941 */ /* 0x000fea0003800200 */
.L_x_10249:
        /* <DEDUP_REMOVED lines=12> */
.L_x_10252:
[----:B------:R-:W-:Y:S05]  /*1fc0*/  BSYNC.RECONVERGENT B0 ;  /* 0x0000000000007941 */ /* 0x000fea0003800200 */
.L_x_10251:
        /* <DEDUP_REMOVED lines=26> */
.L_x_10224:
[----:B------:R-:W-:Y:S01]  /*2170*/  HFMA2 R12, -RZ, RZ, 0, 9.5367431640625e-07 ;  /* 0x00000010ff0c7431 */ /* 0x000fe200000001ff */
[----:B------:R-:W-:Y:S02]  /*2180*/  MOV R11, 0x1f ;  /* 0x0000001f000b7802 */ /* 0x000fe40000000f00 */
[----:B------:R-:W-:-:S07]  /*2190*/  MOV R15, 0xffffffff ;  /* 0xffffffff000f7802 */ /* 0x000fce0000000f00 */
[----:B------:R-:W-:Y:S05]  /*21a0*/  WARPSYNC.COLLECTIVE R15, `(.L_x_10253) ;  /* 0x000000000f087348 */ /* 0x000fea0003c00000 */
[----:B------:R0:W1:Y:S02]  /*21b0*/  SHFL.BFLY P6, R14, R13, R12, R11 ;  /* 0x0c00000c0d0e7389 */ /* 0x00006400000c000b */
[----:B01----:R-:W-:Y:S05]  /*21c0*/  ENDCOLLECTIVE ;  /* 0x000000000000791b */ /* 0x003fea0003800000 */
.L_x_10253:
[----:B------:R-:W-:Y:S01]  /*21d0*/  HFMA2 R12, -RZ, RZ, 0, 4.76837158203125e-07 ;  /* 0x00000008ff0c7431 */ /* 0x000fe200000001ff */
[----:B------:R-:W-:-:S04]  /*21e0*/  FMNMX.FTZ R0, R14, -3.40282346638528859812e+38, !PT ;  /* 0xff7fffff0e007809 */ /* 0x000fc80007810000 */
[----:B------:R-:W-:-:S07]  /*21f0*/  MOV R13, R0 ;  /* 0x00000000000d7202 */ /* 0x000fce0000000f00 */
[----:B------:R-:W-:Y:S05]  /*2200*/  WARPSYNC.COLLECTIVE R15, `(.L_x_10254) ;  /* 0x000000000f087348 */ /* 0x000fea0003c00000 */
[----:B------:R0:W1:Y:S02]  /*2210*/  SHFL.BFLY P6, R14, R13, R12, R11 ;  /* 0x0c00000c0d0e7389 */ /* 0x00006400000c000b */
[----:B01----:R-:W-:Y:S05]  /*2220*/  ENDCOLLECTIVE ;  /* 0x000000000000791b */ /* 0x003fea0003800000 */
.L_x_10254:
[----:B------:R-:W-:Y:S01]  /*2230*/  HFMA2 R12, -RZ, RZ, 0, 2.384185791015625e-07 ;  /* 0x00000004ff0c7431 */ /* 0x000fe200000001ff */
[----:B------:R-:W-:-:S04]  /*2240*/  FMNMX.FTZ R2, R0, R14, !PT ;  /* 0x0000000e00027209 */ /* 0x000fc80007810000 */
[----:B------:R-:W-:-:S07]  /*2250*/  MOV R13, R2 ;  /* 0x00000002000d7202 */ /* 0x000fce0000000f00 */
[----:B------:R-:W-:Y:S05]  /*2260*/  WARPSYNC.COLLECTIVE R15, `(.L_x_10255) ;  /* 0x000000000f087348 */ /* 0x000fea0003c00000 */
[----:B------:R0:W1:Y:S02]  /*2270*/  SHFL.BFLY P6, R14, R13, R12, R11 ;  /* 0x0c00000c0d0e7389 */ /* 0x00006400000c000b */
[----:B01----:R-:W-:Y:S05]  /*2280*/  ENDCOLLECTIVE ;  /* 0x000000000000791b */ /* 0x003fea0003800000 */
.L_x_10255:
[----:B------:R-:W-:Y:S05]  /*2290*/  BRA `(.L_x_10256) ;  /* 0xffffffe000087947 */ /* 0x000fea000383ffff */
.L_x_10257:
        /* <DEDUP_REMOVED lines=14> */
.L_x_25773:


//--------------------- .text._ZN4vllm25paged_attention_v1_kernelI13__nv_bfloat16hLi112ELi8ELi128ELNS_18Fp8KVCacheDataTypeE1ELb0EEEvPT_PKS3_PKT0_S9_ifPKiSB_iPKfiiiSD_SD_iiiii --------------------------
	.section	.text._ZN4vllm25paged_attention_v1_kernelI13__nv_bfloat16hLi112ELi8ELi128ELNS_18Fp8KVCacheDataTypeE1ELb0EEEvPT_PKS3_PKT0_S9_ifPKiSB_iPKfiiiSD_SD_iiiii,"ax",@progbits
	.align	128
        .global         _ZN4vllm25paged_attention_v1_kernelI13__nv_bfloat16hLi112ELi8ELi128ELNS_18Fp8KVCacheDataTypeE1ELb0EEEvPT_PKS3_PKT0_S9_ifPKiSB_iPKfiiiSD_SD_iiiii
        .type           _ZN4vllm25paged_attention_v1_kernelI13__nv_bfloat16hLi112ELi8ELi128ELNS_18Fp8KVCacheDataTypeE1ELb0EEEvPT_PKS3_PKT0_S9_ifPKiSB_iPKfiiiSD_SD_iiiii,@function
        .size           _ZN4vllm25paged_attention_v1_kernelI13__nv_bfloat16hLi112ELi8ELi128ELNS_18Fp8KVCacheDataTypeE1ELb0EEEvPT_PKS3_PKT0_S9_ifPKiSB_iPKfiiiSD_SD_iiiii,(.L_x_25774 - _ZN4vllm25paged_attention_v1_kernelI13__nv_bfloat16hLi112ELi8ELi128ELNS_18Fp8KVCacheDataTypeE1ELb0EEEvPT_PKS3_PKT0_S9_ifPKiSB_iPKfiiiSD_SD_iiiii)
        .other          _ZN4vllm25paged_attention_v1_kernelI13__nv_bfloat16hLi112ELi8ELi128ELNS_18Fp8KVCacheDataTypeE1ELb0EEEvPT_PKS3_PKT0_S9_ifPKiSB_iPKfiiiSD_SD_iiiii,@"STO_CUDA_ENTRY STV_DEFAULT"
_ZN4vllm25paged_attention_v1_kernelI13__nv_bfloat16hLi112ELi8ELi128ELNS_18Fp8KVCacheDataTypeE1ELb0EEEvPT_PKS3_PKT0_S9_ifPKiSB_iPKfiiiSD_SD_iiiii:
.text._ZN4vllm25paged_attention_v1_kernelI13__nv_bfloat16hLi112ELi8ELi128ELNS_18Fp8KVCacheDataTypeE1ELb0EEEvPT_PKS3_PKT0_S9_ifPKiSB_iPKfiiiSD_SD_iiiii:
        /* <DEDUP_REMOVED lines=35> */
.L_x_10259:
[----:B------:R-:W-:Y:S05]  /*0230*/  BSYNC.RECONVERGENT B6 ;  /* 0x0000000000067941 */ /* 0x000fea0003800200 */
.L_x_10258:
        /* <DEDUP_REMOVED lines=8> */
.L_x_10292:
        /* <DEDUP_REMOVED lines=39> */
.L_x_10265:
        /* <DEDUP_REMOVED lines=11> */
.L_x_10264:
[----:B------:R-:W-:Y:S05]  /*05e0*/  BSYNC.RECONVERGENT B1 ;  /* 0x0000000000017941 */ /* 0x000fea0003800200 */
.L_x_10263:
        /* <DEDUP_REMOVED lines=12> */
.L_x_10268:
        /* <DEDUP_REMOVED lines=100> */
.L_x_10267:
[----:B------:R-:W-:Y:S05]  /*0cf0*/  BSYNC.RECONVERGENT B1 ;  /* 0x0000000000017941 */ /* 0x000fea0003800200 */
.L_x_10266:
        /* <DEDUP_REMOVED lines=55> */
.L_x_10270:
[----:B------:R-:W-:Y:S05]  /*1070*/  BSYNC.RECONVERGENT B1 ;  /* 0x0000000000017941 */ /* 0x000fea0003800200 */
.L_x_10269:
        /* <DEDUP_REMOVED lines=26> */
.L_x_10262:
[----:B------:R-:W-:Y:S05]  /*1220*/  BSYNC.RECONVERGENT B0 ;  /* 0x0000000000007941 */ /* 0x000fea0003800200 */
.L_x_10261:
        /* <DEDUP_REMOVED lines=39> */
.L_x_10275:
[----:B------:R-:W0:Y:S01]  /*14a0*/  LDS R5, [R4] ;  /* 0x0000000004057984 */ /* 0x000e220000000800 */
[----:B------:R-:W-:-:S04]  /*14b0*/  IADD3 R7, PT, PT, R7, 0x1, RZ ;  /* 0x0000000107077810 */ /* 0x000fc80007ffe0ff */
[----:B------:R-:W-:Y:S01]  /*14c0*/  ISETP.NE.AND P0, PT, R7, RZ, PT ;  /* 0x000000ff0700720c */ /* 0x000fe20003f05270 */
[----:B0-----:R-:W-:-:S05]  /*14d0*/  FMUL.FTZ R5, R5, R2 ;  /* 0x0000000205057220 */ /* 0x001fca0000410000 */
[----:B------:R0:W-:Y:S02]  /*14e0*/  STS [R4], R5 ;  /* 0x0000000504007388 */ /* 0x0001e40000000800 */
[----:B0-----:R-:W-:-:S05]  /*14f0*/  IADD3 R4, PT, PT, R4, 0x200, RZ ;  /* 0x0000020004047810 */ /* 0x001fca0007ffe0ff */
[----:B------:R-:W-:Y:S05]  /*1500*/  @P0 BRA `(.L_x_10275) ;  /* 0xfffffffc00e40947 */ /* 0x000fea000383ffff */
.L_x_10274:
[----:B------:R-:W-:Y:S05]  /*1510*/  BSYNC.RECONVERGENT B1 ;  /* 0x0000000000017941 */ /* 0x000fea0003800200 */
.L_x_10273:
        /* <DEDUP_REMOVED lines=12> */
.L_x_10278:
        /* <DEDUP_REMOVED lines=52> */
.L_x_10277:
[----:B------:R-:W-:Y:S05]  /*1920*/  BSYNC.RECONVERGENT B1 ;  /* 0x0000000000017941 */ /* 0x000fea0003800200 */
.L_x_10276:
        /* <DEDUP_REMOVED lines=31> */
.L_x_10280:
[----:B------:R-:W-:Y:S05]  /*1b20*/  BSYNC.RECONVERGENT B1 ;  /* 0x0000000000017941 */ /* 0x000fea0003800200 */
.L_x_10279:
        /* <DEDUP_REMOVED lines=14> */
.L_x_10272:
[----:B------:R-:W-:Y:S05]  /*1c10*/  BSYNC.RECONVERGENT B0 ;  /* 0x0000000000007941 */ /* 0x000fea0003800200 */
.L_x_10271:
        /* <DEDUP_REMOVED lines=23> */
.L_x_10282:
[----:B------:R-:W-:Y:S05]  /*1d90*/  BSYNC.RECONVERGENT B0 ;  /* 0x0000000000007941 */ /* 0x000fea0003800200 */
.L_x_10281:
        /* <DEDUP_REMOVED lines=12> */
.L_x_10284:
[----:B------:R-:W-:Y:S05]  /*1e60*/  BSYNC.RECONVERGENT B0 ;  /* 0x0000000000007941 */ /* 0x000fea0003800200 */
.L_x_10283:
        /* <DEDUP_REMOVED lines=8> */
.L_x_10286:
[----:B------:R-:W-:Y:S05]  /*1ef0*/  BSYNC.RECONVERGENT B0 ;  /* 0x0000000000007941 */ /* 0x000fea0003800200 */
.L_x_10285:
        /* <DEDUP_REMOVED lines=12> */
.L_x_10288:
[----:B------:R-:W-:Y:S05]  /*1fc0*/  BSYNC.RECONVERGENT B0 ;  /* 0x0000000000007941 */ /* 0x000fea0003800200 */
.L_x_10287:
        /* <DEDUP_REMOVED lines=26> */
.L_x_10260:
[----:B------:R-:W-:Y:S01]  /*2170*/  HFMA2 R12, -RZ, RZ, 0, 9.5367431640625e-07 ;  /* 0x00000010ff0c7431 */ /* 0x000fe200000001ff */
[----:B------:R-:W-:Y:S02]  /*2180*/  MOV R11, 0x1f ;  /* 0x0000001f000b7802 */ /* 0x000fe40000000f00 */
[----:B------:R-:W-:-:S07]  /*2190*/  MOV R15, 0xffffffff ;  /* 0xffffffff000f7802 */ /* 0x000fce0000000f00 */
[----:B------:R-:W-:Y:S05]  /*21a0*/  WARPSYNC.COLLECTIVE R15, `(.L_x_10289) ;  /* 0x000000000f087348 */ /* 0x000fea0003c00000 */
[----:B------:R0:W1:Y:S02]  /*21b0*/  SHFL.BFLY P6, R14, R13, R12, R11 ;  /* 0x0c00000c0d0e7389 */ /* 0x00006400000c000b */
[----:B01----:R-:W-:Y:S05]  /*21c0*/  ENDCOLLECTIVE ;  /* 0x000000000000791b */ /* 0x003fea0003800000 */
.L_x_10289:
[----:B------:R-:W-:Y:S01]  /*21d0*/  HFMA2 R12, -RZ, RZ, 0, 4.76837158203125e-07 ;  /* 0x00000008ff0c7431 */ /* 0x000fe200000001ff */
[----:B------:R-:W-:-:S04]  /*21e0*/  FMNMX.FTZ R0, R14, -3.40282346638528859812e+38, !PT ;  /* 0xff7fffff0e007809 */ /* 0x000fc80007810000 */
[----:B------:R-:W-:-:S07]  /*21f0*/  MOV R13, R0 ;  /* 0x00000000000d7202 */ /* 0x000fce0000000f00 */
[----:B------:R-:W-:Y:S05]  /*2200*/  WARPSYNC.COLLECTIVE R15, `(.L_x_10290) ;  /* 0x000000000f087348 */ /* 0x000fea0003c00000 */
[----:B------:R0:W1:Y:S02]  /*2210*/  SHFL.BFLY P6, R14, R13, R12, R11 ;  /* 0x0c00000c0d0e7389 */ /* 0x00006400000c000b */
[----:B01----:R-:W-:Y:S05]  /*2220*/  ENDCOLLECTIVE ;  /* 0x000000000000791b */ /* 0x003fea0003800000 */
.L_x_10290:
[----:B------:R-:W-:Y:S01]  /*2230*/  HFMA2 R12, -RZ, RZ, 0, 2.384185791015625e-07 ;  /* 0x00000004ff0c7431 */ /* 0x000fe200000001ff */
[----:B------:R-:W-:-:S04]  /*2240*/  FMNMX.FTZ R2, R0, R14, !PT ;  /* 0x0000000e00027209 */ /* 0x000fc80007810000 */
[----:B------:R-:W-:-:S07]  /*2250*/  MOV R13, R2 ;  /* 0x00000002000d7202 */ /* 0x000fce0000000f00 */
[----:B------:R-:W-:Y:S05]  /*2260*/  WARPSYNC.COLLECTIVE R15, `(.L_x_10291) ;  /* 0x000000000f087348 */ /* 0x000fea0003c00000 */
[----:B------:R0:W1:Y:S02]  /*2270*/  SHFL.BFLY P6, R14, R13, R12, R11 ;  /* 0x0c00000c0d0e7389 */ /* 0x00006400000c000b */
[----:B01----:R-:W-:Y:S05]  /*2280*/  ENDCOLLECTIVE ;  /* 0x000000000000791b */ /* 0x003fea0003800000 */
.L_x_10291:
[----:B------:R-:W-:Y:S05]  /*2290*/  BRA `(.L_x_10292) ;  /* 0xffffffe000087947 */ /* 0x000fea000383ffff */
.L_x_10293:
        /* <DEDUP_REMOVED lines=14> */
.L_x_25774:


//--------------------- .text._ZN4vllm25paged_attention_v1_kernelI13__nv_bfloat16hLi96ELi8ELi128ELNS_18Fp8KVCacheDataTypeE1ELb0EEEvPT_PKS3_PKT0_S9_ifPKiSB_iPKfiiiSD_SD_iiiii --------------------------
	.section	.text._ZN4vllm25paged_attention_v1_kernelI13__nv_bfloat16hLi96ELi8ELi128ELNS_18Fp8KVCacheDataTypeE1ELb0EEEvPT_PKS3_PKT0_S9_ifPKiSB_iPKfiiiSD_SD_iiiii,"ax",@progbits
	.align	128
        .global         _ZN4vllm25paged_attention_v1_kernelI13__nv_bfloat16hLi96ELi8ELi128ELNS_18Fp8KVCacheDataTypeE1ELb0EEEvPT_PKS3_PKT0_S9_ifPKiSB_iPKfiiiSD_SD_iiiii
        .type           _ZN4vllm25paged_attention_v1_kernelI13__nv_bfloat16hLi96ELi8ELi128ELNS_18Fp8KVCacheDataTypeE1ELb0EEEvPT_PKS3_PKT0_S9_ifPKiSB_iPKfiiiSD_SD_iiiii,@function
        .size           _ZN4vllm25paged_attention_v1_kernelI13__nv_bfloat16hLi96ELi8ELi128ELNS_18Fp8KVCacheDataTypeE1ELb0EEEvPT_PKS3_PKT0_S9_ifPKiSB_iPKfiiiSD_SD_iiiii,(.L_x_25775 - _ZN4vllm25paged_attention_v1_kernelI13__nv_bfloat16hLi96ELi8ELi128ELNS_18Fp8KVCacheDataTypeE1ELb0EEEvPT_PKS3_PKT0_S9_ifPKiSB_iPKfiiiSD_SD_iiiii)
        .other          _ZN4vllm25paged_attention_v1_kernelI13__nv_bfloat16hLi96ELi8ELi128ELNS_18Fp8KVCacheDataTypeE1ELb0EEEvPT_PKS3_PKT0_S9_ifPKiSB_iPKfiiiSD_SD_iiiii,@"STO_CUDA_ENTRY STV_DEFAULT"
_ZN4vllm25paged_attention_v1_kernelI13__nv_bfloat16hLi96ELi8ELi128ELNS_18Fp8KVCacheDataTypeE1ELb0EEEvPT_PKS3_PKT0_S9_ifPKiSB_iPKfiiiSD_SD_iiiii:
.text._ZN4vllm25paged_attention_v1_kernelI13__nv_bfloat16hLi96ELi8ELi128ELNS_18Fp8KVCacheDataTypeE1ELb0EEEvPT_PKS3_PKT0_S9_ifPKiSB_iPKfiiiSD_SD_iiiii:
        /* <DEDUP_REMOVED lines=35> */
.L_x_10295:
[----:B------:R-:W-:Y:S05]  /*0230*/  BSYNC.RECONVERGENT B6 ;  /* 0x0000000000067941 */ /* 0x000fea0003800200 */
.L_x_10294:
        /* <DEDUP_REMOVED lines=8> */
.L_x_10320:
        /* <DEDUP_REMOVED lines=39> */
.L_x_10301:
        /* <DEDUP_REMOVED lines=11> */
.L_x_10300:
[----:B------:R-:W-:Y:S05]  /*05e0*/  BSYNC.RECONVERGENT B1 ;  /* 0x0000000000017941 */ /* 0x000fea0003800200 */
.L_x_10299:
        /* <DEDUP_REMOVED lines=12> */
.L_x_10304:
        /* <DEDUP_REMOVED lines=100> */
.L_x_10303:
[----:B------:R-:W-:Y:S05]  /*0cf0*/  BSYNC.RECONVERGENT B1 ;  /* 0x0000000000017941 */ /* 0x000fea0003800200 */
.L_x_10302:
        /* <DEDUP_REMOVED lines=55> */
.L_x_10306:
[----:B------:R-:W-:Y:S05]  /*1070*/  BSYNC.RECONVERGENT B1 ;  /* 0x0000000000017941 */ /* 0x000fea0003800200 */
.L_x_10305:
        /* <DEDUP_REMOVED lines=26> */
.L_x_10298:
[----:B------:R-:W-:Y:S05]  /*1220*/  BSYNC.RECONVERGENT B0 ;  /* 0x0000000000007941 */ /* 0x000fea0003800200 */
.L_x_10297:
        /* <DEDUP_REMOVED lines=39> */
.L_x_10311:
[----:B------:R-:W0:Y:S01]  /*14a0*/  LDS R5, [R4] ;  /* 0x0000000004057984 */ /* 0x000e220000000800 */
[----:B------:R-:W-:-:S04]  /*14b0*/  IADD3 R7, PT, PT, R7, 0x1, RZ ;  /* 0x0000000107077810 */ /* 0x000fc80007ffe0ff */
[----:B------:R-:W-:Y:S01]  /*14c0*/  ISETP.NE.AND P0, PT, R7, RZ, PT ;  /* 0x000000ff0700720c */ /* 0x000fe20003f05270 */
[----:B0-----:R-:W-:-:S05]  /*14d0*/  FMUL.FTZ R5, R5, R2 ;  /* 0x0000000205057220 */ /* 0x001fca0000410000 */
[----:B------:R0:W-:Y:S02]  /*14e0*/  STS [R4], R5 ;  /* 0x0000000504007388 */ /* 0x0001e40000000800 */
[----:B0-----:R-:W-:-:S05]  /*14f0*/  IADD3 R4, PT, PT, R4, 0x200, RZ ;  /* 0x0000020004047810 */ /* 0x001fca0007ffe0ff */
[----:B------:R-:W-:Y:S05]  /*1500*/  @P0 BRA `(.L_x_10311) ;  /* 0xfffffffc00e40947 */ /* 0x000fea000383ffff */
.L_x_10310:
[----:B------:R-:W-:Y:S05]  /*1510*/  BSYNC.RECONVERGENT B1 ;  /* 0x0000000000017941 */ /* 0x000fea0003800200 */
.L_x_10309:
        /* <DEDUP_REMOVED lines=12> */
.L_x_10314:
        /* <DEDUP_REMOVED lines=52> */
.L_x_10313:
[----:B------:R-:W-:Y:S05]  /*1920*/  BSYNC.RECONVERGENT B1 ;  /* 0x0000000000017941 */ /* 0x000fea0003800200 */
.L_x_10312:
        /* <DEDUP_REMOVED lines=31> */
.L_x_10316:
[----:B------:R-:W-:Y:S05]  /*1b20*/  BSYNC.RECONVERGENT B1 ;  /* 0x0000000000017941 */ /* 0x000fea0003800200 */
.L_x_10315:
        /* <DEDUP_REMOVED lines=14> */
.L_x_10308:
[----:B------:R-:W-:Y:S05]  /*1c10*/  BSYNC.RECONVERGENT B0 ;  /* 0x0000000000007941 */ /* 0x000fea0003800200 */
.L_x_10307:
        /* <DEDUP_REMOVED lines=59> */
.L_x_10296:
[----:B------:R-:W-:Y:S01]  /*1fd0*/  MOV R12, 0x10 ;  /* 0x00000010000c7802 */ /* 0x000fe20000000f00 */
[----:B------:R-:W-:Y:S01]  /*1fe0*/  HFMA2 R11, -RZ, RZ, 0, 1.847743988037109375e-06 ;  /* 0x0000001fff0b7431 */ /* 0x000fe200000001ff */
[----:B------:R-:W-:-:S07]  /*1ff0*/  MOV R15, 0xffffffff ;  /* 0xffffffff000f7802 */ /* 0x000fce0000000f00 */
[----:B------:R-:W-:Y:S05]  /*2000*/  WARPSYNC.COLLECTIVE R15, `(.L_x_10317) ;  /* 0x000000000f087348 */ /* 0x000fea0003c00000 */
[----:B------:R0:W1:Y:S02]  /*2010*/  SHFL.BFLY P6, R14, R13, R12, R11 ;  /* 0x0c00000c0d0e7389 */ /* 0x00006400000c000b */
[----:B01----:R-:W-:Y:S05]  /*2020*/  ENDCOLLECTIVE ;  /* 0x000000000000791b */ /* 0x003fea0003800000 */
.L_x_10317:
[----:B------:R-:W-:Y:S01]  /*2030*/  HFMA2 R12, -RZ, RZ, 0, 4.76837158203125e-07 ;  /* 0x00000008ff0c7431 */ /* 0x000fe200000001ff */
[----:B------:R-:W-:-:S04]  /*2040*/  FMNMX.FTZ R0, R14, -3.40282346638528859812e+38, !PT ;  /* 0xff7fffff0e007809 */ /* 0x000fc80007810000 */
[----:B------:R-:W-:-:S07]  /*2050*/  MOV R13, R0 ;  /* 0x00000000000d7202 */ /* 0x000fce0000000f00 */
[----:B------:R-:W-:Y:S05]  /*2060*/  WARPSYNC.COLLECTIVE R15, `(.L_x_10318) ;  /* 0x000000000f087348 */ /* 0x000fea0003c00000 */
[----:B------:R0:W1:Y:S02]  /*2070*/  SHFL.BFLY P6, R14, R13, R12, R11 ;  /* 0x0c00000c0d0e7389 */ /* 0x00006400000c000b */
[----:B01----:R-:W-:Y:S05]  /*2080*/  ENDCOLLECTIVE ;  /* 0x000000000000791b */ /* 0x003fea0003800000 */
.L_x_10318:
[----:B------:R-:W-:Y:S01]  /*2090*/  HFMA2 R12, -RZ, RZ, 0, 2.384185791015625e-07 ;  /* 0x00000004ff0c7431 */ /* 0x000fe200000001ff */
[----:B------:R-:W-:-:S04]  /*20a0*/  FMNMX.FTZ R2, R0, R14, !PT ;  /* 0x0000000e00027209 */ /* 0x000fc80007810000 */
[----:B------:R-:W-:-:S07]  /*20b0*/  MOV R13, R2 ;  /* 0x00000002000d7202 */ /* 0x000fce0000000f00 */
[----:B------:R-:W-:Y:S05]  /*20c0*/  WARPSYNC.COLLECTIVE R15, `(.L_x_10319) ;  /* 0x000000000f087348 */ /* 0x000fea0003c00000 */
[----:B------:R0:W1:Y:S02]  /*20d0*/  SHFL.BFLY P6, R14, R13, R12, R11 ;  /* 0x0c00000c0d0e7389 */ /* 0x00006400000c000b */
[----:B01----:R-:W-:Y:S05]  /*20e0*/  ENDCOLLECTIVE ;  /* 0x000000000000791b */ /* 0x003fea0003800000 */
.L_x_10319:
[----:B------:R-:W-:Y:S05]  /*20f0*/  BRA `(.L_x_10320) ;  /* 0xffffffe000707947 */ /* 0x000fea000383ffff */
.L_x_10321:
        /* <DEDUP_REMOVED lines=16> */
.L_x_25775:


//--------------------- .text._ZN4vllm25paged_attention_v1_kernelI13__nv_bfloat16hLi80ELi8ELi128ELNS_18Fp8KVCacheDataTypeE1ELb0EEEvPT_PKS3_PKT0_S9_ifPKiSB_iPKfiiiSD_SD_iiiii --------------------------
	.section	.text._ZN4vllm25paged_attention_v1_kernelI13__nv_bfloat16hLi80ELi8ELi128ELNS_18Fp8KVCacheDataTypeE1ELb0EEEvPT_PKS3_PKT0_S9_ifPKiSB_iPKfiiiSD_SD_iiiii,"ax",@progbits
	.align	128
        .global         _ZN4vllm25paged_attention_v1_kernelI13__nv_bfloat16hLi80ELi8ELi128ELNS_18Fp8KVCacheDataTypeE1ELb0EEEvPT_PKS3_PKT0_S9_ifPKiSB_iPKfiiiSD_SD_iiiii
        .type           _ZN4vllm25paged_attention_v1_kernelI13__nv_bfloat16hLi80ELi8ELi128ELNS_18Fp8KVCacheDataTypeE1ELb0EEEvPT_PKS3_PKT0_S9_ifPKiSB_iPKfiiiSD_SD_iiiii,@function
        .size           _ZN4vllm25paged_attention_v1_kernelI13__nv_bfloat16hLi80ELi8ELi128ELNS_18Fp8KVCacheDataTypeE1ELb0EEEvPT_PKS3_PKT0_S9_ifPKiSB_iPKfiiiSD_SD_iiiii,(.L_x_25776 - _ZN4vllm25paged_attention_v1_kernelI13__nv_bfloat16hLi80ELi8ELi128ELNS_18Fp8KVCacheDataTypeE1ELb0EEEvPT_PKS3_PKT0_S9_ifPKiSB_iPKfiiiSD_SD_iiiii)
        .other          _ZN4vllm25paged_attention_v1_kernelI13__nv_bfloat16hLi80ELi8ELi128ELNS_18Fp8KVCacheDataTypeE1ELb0EEEvPT_PKS3_PKT0_S9_ifPKiSB_iPKfiiiSD_SD_iiiii,@"STO_CUDA_ENTRY STV_DEFAULT"
_ZN4vllm25paged_attention_v1_kernelI13__nv_bfloat16hLi80ELi8ELi128ELNS_18Fp8KVCacheDataTypeE1ELb0EEEvPT_PKS3_PKT0_S9_ifPKiSB_iPKfiiiSD_SD_iiiii:
.text._ZN4vllm25paged_attention_v1_kernelI13__nv_bfloat16hLi80ELi8ELi128ELNS_18Fp8KVCacheDataTypeE1ELb0EEEvPT_PKS3_PKT0_S9_ifPKiSB_iPKfiiiSD_SD_iiiii:
        /* <DEDUP_REMOVED lines=35> */
.L_x_10323:
[----:B------:R-:W-:Y:S05]  /*0230*/  BSYNC.RECONVERGENT B6 ;  /* 0x0000000000067941 */ /* 0x000fea0003800200 */
.L_x_10322:
        /* <DEDUP_REMOVED lines=8> */
.L_x_10356:
        /* <DEDUP_REMOVED lines=39> */
.L_x_10329:
        /* <DEDUP_REMOVED lines=11> */
.L_x_10328:
[----:B------:R-:W-:Y:S05]  /*05e0*/  BSYNC.RECONVERGENT B1 ;  /* 0x0000000000017941 */ /* 0x000fea0003800200 */
.L_x_10327:
        /* <DEDUP_REMOVED lines=12> */
.L_x_10332:
        /* <DEDUP_REMOVED lines=100> */
.L_x_10331:
[----:B------:R-:W-:Y:S05]  /*0cf0*/  BSYNC.RECONVERGENT B1 ;  /* 0x0000000000017941 */ /* 0x000fea0003800200 */
.L_x_10330:
        /* <DEDUP_REMOVED lines=55> */
.L_x_10334:
[----:B------:R-:W-:Y:S05]  /*1070*/  BSYNC.RECONVERGENT B1 ;  /* 0x0000000000017941 */ /* 0x000fea0003800200 */
.L_x_10333:
        /* <DEDUP_REMOVED lines=26> */
.L_x_10326:
[----:B------:R-:W-:Y:S05]  /*1220*/  BSYNC.RECONVERGENT B0 ;  /* 0x0000000000007941 */ /* 0x000fea0003800200 */
.L_x_10325:
        /* <DEDUP_REMOVED lines=39> */
.L_x_10339:
[----:B------:R-:W0:Y:S01]  /*14a0*/  LDS R5, [R4] ;  /* 0x0000000004057984 */ /* 0x000e220000000800 */
[----:B------:R-:W-:-:S04]  /*14b0*/  IADD3 R7, PT, PT, R7, 0x1, RZ ;  /* 0x0000000107077810 */ /* 0x000fc80007ffe0ff */
[----:B------:R-:W-:Y:S01]  /*14c0*/  ISETP.NE.AND P0, PT, R7, RZ, PT ;  /* 0x000000ff0700720c */ /* 0x000fe20003f05270 */
[----:B0-----:R-:W-:-:S05]  /*14d0*/  FMUL.FTZ R5, R5, R2 ;  /* 0x0000000205057220 */ /* 0x001fca0000410000 */
[----:B------:R0:W-:Y:S02]  /*14e0*/  STS [R4], R5 ;  /* 0x0000000504007388 */ /* 0x0001e40000000800 */
[----:B0-----:R-:W-:-:S05]  /*14f0*/  IADD3 R4, PT, PT, R4, 0x200, RZ ;  /* 0x0000020004047810 */ /* 0x001fca0007ffe0ff */
[----:B------:R-:W-:Y:S05]  /*1500*/  @P0 BRA `(.L_x_10339) ;  /* 0xfffffffc00e40947 */ /* 0x000fea000383ffff */
.L_x_10338:
[----:B------:R-:W-:Y:S05]  /*1510*/  BSYNC.RECONVERGENT B1 ;  /* 0x0000000000017941 */ /* 0x000fea0003800200 */
.L_x_10337:
        /* <DEDUP_REMOVED lines=12> */
.L_x_10342:
        /* <DEDUP_REMOVED lines=52> */
.L_x_10341:
[----:B------:R-:W-:Y:S05]  /*1920*/  BSYNC.RECONVERGENT B1 ;  /* 0x0000000000017941 */ /* 0x000fea0003800200 */
.L_x_10340:
        /* <DEDUP_REMOVED lines=31> */
.L_x_10344:
[----:B------:R-:W-:Y:S05]  /*1b20*/  BSYNC.RECONVERGENT B1 ;  /* 0x0000000000017941 */ /* 0x000fea0003800200 */
.L_x_10343:
        /* <DEDUP_REMOVED lines=14> */
.L_x_10336:
[----:B------:R-:W-:Y:S05]  /*1c10*/  BSYNC.RECONVERGENT B0 ;  /* 0x0000000000007941 */ /* 0x000fea0003800200 */
.L_x_10335:
        /* <DEDUP_REMOVED lines=21> */
.L_x_10346:
[----:B------:R-:W-:Y:S05]  /*1d70*/  BSYNC.RECONVERGENT B0 ;  /* 0x0000000000007941 */ /* 0x000fea0003800200 */
.L_x_10345:
        /* <DEDUP_REMOVED lines=10> */
.L_x_10348:
[----:B------:R-:W-:Y:S05]  /*1e20*/  BSYNC.RECONVERGENT B0 ;  /* 0x0000000000007941 */ /* 0x000fea0003800200 */
.L_x_10347:
[----:B------:R-:W-:Y:S06]  /*1e30*/  BAR.SYNC.DEFER_BLOCKING 0x0 ;  /* 0x0000000000007b1d */ /* 0x000fec0000010000 */
[----:B------:R-:W-:Y:S04]  /*1e40*/  BSSY.RECONVERGENT B0, `(.L_x_10349) ;  /* 0x0000006000007945 */ /* 0x000fe80003800200 */
[----:B------:R-:W-:Y:S05]  /*1e50*/  @P1 BRA `(.L_x_10350) ;  /* 0x0000000000101947 */ /* 0x000fea0003800000 */
[----:B------:R-:W-:Y:S01]  /*1e60*/  ISETP.GT.U32.AND P1, PT, R16, 0xf, PT ;  /* 0x0000000f1000780c */ /* 0x000fe20003f24070 */
[----:B------:R1:W-:Y:S04]  /*1e70*/  STS [R19+-0x140], R3 ;  /* 0xfffec00313007388 */ /* 0x0003e80000000800 */
[----:B------:R1:W-:Y:S08]  /*1e80*/  STS [R19+-0xc0], R0 ;  /* 0xffff400013007388 */ /* 0x0003f00000000800 */
[----:B------:R1:W-:Y:S02]  /*1e90*/  @!P1 STS [R19+-0x40], R4 ;  /* 0xffffc00413009388 */ /* 0x0003e40000000800 */
.L_x_10350:
[----:B------:R-:W-:Y:S05]  /*1ea0*/  BSYNC.RECONVERGENT B0 ;  /* 0x0000000000007941 */ /* 0x000fea0003800200 */
.L_x_10349:
        /* <DEDUP_REMOVED lines=10> */
.L_x_10352:
[----:B------:R-:W-:Y:S05]  /*1f50*/  BSYNC.RECONVERGENT B0 ;  /* 0x0000000000007941 */ /* 0x000fea0003800200 */
.L_x_10351:
        /* <DEDUP_REMOVED lines=24> */
.L_x_10324:
[----:B------:R-:W-:Y:S01]  /*20e0*/  MOV R12, 0x10 ;  /* 0x00000010000c7802 */ /* 0x000fe20000000f00 */
[----:B------:R-:W-:Y:S01]  /*20f0*/  HFMA2 R11, -RZ, RZ, 0, 1.847743988037109375e-06 ;  /* 0x0000001fff0b7431 */ /* 0x000fe200000001ff */
[----:B------:R-:W-:-:S07]  /*2100*/  MOV R15, 0xffffffff ;  /* 0xffffffff000f7802 */ /* 0x000fce0000000f00 */
[----:B------:R-:W-:Y:S05]  /*2110*/  WARPSYNC.COLLECTIVE R15, `(.L_x_10353) ;  /* 0x000000000f087348 */ /* 0x000fea0003c00000 */
[----:B------:R0:W1:Y:S02]  /*2120*/  SHFL.BFLY P6, R14, R13, R12, R11 ;  /* 0x0c00000c0d0e7389 */ /* 0x00006400000c000b */
[----:B01----:R-:W-:Y:S05]  /*2130*/  ENDCOLLECTIVE ;  /* 0x000000000000791b */ /* 0x003fea0003800000 */
.L_x_10353:
[----:B------:R-:W-:Y:S01]  /*2140*/  HFMA2 R12, -RZ, RZ, 0, 4.76837158203125e-07 ;  /* 0x00000008ff0c7431 */ /* 0x000fe200000001ff */
[----:B------:R-:W-:-:S04]  /*2150*/  FMNMX.FTZ R0, R14, -3.40282346638528859812e+38, !PT ;  /* 0xff7fffff0e007809 */ /* 0x000fc80007810000 */
[----:B------:R-:W-:-:S07]  /*2160*/  MOV R13, R0 ;  /* 0x00000000000d7202 */ /* 0x000fce0000000f00 */
[----:B------:R-:W-:Y:S05]  /*2170*/  WARPSYNC.COLLECTIVE R15, `(.L_x_10354) ;  /* 0x000000000f087348 */ /* 0x000fea0003c00000 */
[----:B------:R0:W1:Y:S02]  /*2180*/  SHFL.BFLY P6, R14, R13, R12, R11 ;  /* 0x0c00000c0d0e7389 */ /* 0x00006400000c000b */
[----:B01----:R-:W-:Y:S05]  /*2190*/  ENDCOLLECTIVE ;  /* 0x000000000000791b */ /* 0x003fea0003800000 */
.L_x_10354:
[----:B------:R-:W-:Y:S01]  /*21a0*/  HFMA2 R12, -RZ, RZ, 0, 2.384185791015625e-07 ;  /* 0x00000004ff0c7431 */ /* 0x000fe200000001ff */
[----:B------:R-:W-:-:S04]  /*21b0*/  FMNMX.FTZ R2, R0, R14, !PT ;  /* 0x0000000e00027209 */ /* 0x000fc80007810000 */
[----:B------:R-:W-:-:S07]  /*21c0*/  MOV R13, R2 ;  /* 0x00000002000d7202 */ /* 0x000fce0000000f00 */
[----:B------:R-:W-:Y:S05]  /*21d0*/  WARPSYNC.COLLECTIVE R15, `(.L_x_10355) ;  /* 0x000000000f087348 */ /* 0x000fea0003c00000 */
[----:B------:R0:W1:Y:S02]  /*21e0*/  SHFL.BFLY P6, R14, R13, R12, R11 ;  /* 0x0c00000c0d0e7389 */ /* 0x00006400000c000b */
[----:B01----:R-:W-:Y:S05]  /*21f0*/  ENDCOLLECTIVE ;  /* 0x000000000000791b */ /* 0x003fea0003800000 */
.L_x_10355:
[----:B------:R-:W-:Y:S05]  /*2200*/  BRA `(.L_x_10356) ;  /* 0xffffffe0002c7947 */ /* 0x000fea000383ffff */
.L_x_10357:
        /* <DEDUP_REMOVED lines=15> */
.L_x_25776:


//--------------------- .text._ZN4vllm25paged_attention_v1_kernelI13__nv_bfloat16hLi64ELi8ELi128ELNS_18Fp8KVCacheDataTypeE1ELb0EEEvPT_PKS3_PKT0_S9_ifPKiSB_iPKfiiiSD_SD_iiiii --------------------------
	.section	.text._ZN4vllm25paged_attention_v1_kernelI13__nv_bfloat16hLi64ELi8ELi128ELNS_18Fp8KVCacheDataTypeE1ELb0EEEvPT_PKS3_PKT0_S9_ifPKiSB_iPKfiiiSD_SD_iiiii,"ax",@progbits
	.align	128
        .global         _ZN4vllm25paged_attention_v1_kernelI13__nv_bfloat16hLi64ELi8ELi128ELNS_18Fp8KVCacheDataTypeE1ELb0EEEvPT_PKS3_PKT0_S9_ifPKiSB_iPKfiiiSD_SD_iiiii
        .type           _ZN4vllm25paged_attention_v1_kernelI13__nv_bfloat16hLi64ELi8ELi128ELNS_18Fp8KVCacheDataTypeE1ELb0EEEvPT_PKS3_PKT0_S9_ifPKiSB_iPKfiiiSD_SD_iiiii,@function
        .size           _ZN4vllm25paged_attention_v1_kernelI13__nv_bfloat16hLi64ELi8ELi128ELNS_18Fp8KVCacheDataTypeE1ELb0EEEvPT_PKS3_PKT0_S9_ifPKiSB_iPKfiiiSD_SD_iiiii,(.L_x_25777 - _ZN4vllm25paged_attention_v1_kernelI13__nv_bfloat16hLi64ELi8ELi128ELNS_18Fp8KVCacheDataTypeE1ELb0EEEvPT_PKS3_PKT0_S9_ifPKiSB_iPKfiiiSD_SD_iiiii)
        .other          _ZN4vllm25paged_attention_v1_kernelI13__nv_bfloat16hLi64ELi8ELi128ELNS_18Fp8KVCacheDataTypeE1ELb0EEEvPT_PKS3_PKT0_S9_ifPKiSB_iPKfiiiSD_SD_iiiii,@"STO_CUDA_ENTRY STV_DEFAULT"
_ZN4vllm25paged_attention_v1_kernelI13__nv_bfloat16hLi64ELi8ELi128ELNS_18Fp8KVCacheDataTypeE1ELb0EEEvPT_PKS3_PKT0_S9_ifPKiSB_iPKfiiiSD_SD_iiiii:
.text._ZN4vllm25paged_attention_v1_kernelI13__nv_bfloat16hLi64ELi8ELi128ELNS_18Fp8KVCacheDataTypeE1ELb0EEEvPT_PKS3_PKT0_S9_ifPKiSB_iPKfiiiSD_SD_iiiii:
        /* <DEDUP_REMOVED lines=35> */
.L_x_10359:
[----:B------:R-:W-:Y:S05]  /*0230*/  BSYNC.RECONVERGENT B6 ;  /* 0x0000000000067941 */ /* 0x000fea0003800200 */
.L_x_10358:
        /* <DEDUP_REMOVED lines=8> */
.L_x_10384:
        /* <DEDUP_REMOVED lines=39> */
.L_x_10365:
        /* <DEDUP_REMOVED lines=11> */
.L_x_10364:
[----:B------:R-:W-:Y:S05]  /*05e0*/  BSYNC.RECONVERGENT B1 ;  /* 0x0000000000017941 */ /* 0x000fea0003800200 */
.L_x_10363:
        /* <DEDUP_REMOVED lines=12> */
.L_x_10368:
        /* <DEDUP_REMOVED lines=100> */
.L_x_10367:
[----:B------:R-:W-:Y:S05]  /*0cf0*/  BSYNC.RECONVERGENT B1 ;  /* 0x0000000000017941 */ /* 0x000fea0003800200 */
.L_x_10366:
        /* <DEDUP_REMOVED lines=55> */
.L_x_10370:
[----:B------:R-:W-:Y:S05]  /*1070*/  BSYNC.RECONVERGENT B1 ;  /* 0x0000000000017941 */ /* 0x000fea0003800200 */
.L_x_10369:
        /* <DEDUP_REMOVED lines=26> */
.L_x_10362:
[----:B------:R-:W-:Y:S05]  /*1220*/  BSYNC.RECONVERGENT B0 ;  /* 0x0000000000007941 */ /* 0x000fea0003800200 */
.L_x_10361:
        /* <DEDUP_REMOVED lines=39> */
.L_x_10375:
[----:B------:R-:W0:Y:S01]  /*14a0*/  LDS R5, [R4] ;  /* 0x0000000004057984 */ /* 0x000e220000000800 */
[----:B------:R-:W-:-:S04]  /*14b0*/  IADD3 R7, PT, PT, R7, 0x1, RZ ;  /* 0x0000000107077810 */ /* 0x000fc80007ffe0ff */
[----:B------:R-:W-:Y:S01]  /*14c0*/  ISETP.NE.AND P0, PT, R7, RZ, PT ;  /* 0x000000ff0700720c */ /* 0x000fe20003f05270 */
[----:B0-----:R-:W-:-:S05]  /*14d0*/  FMUL.FTZ R5, R5, R2 ;  /* 0x0000000205057220 */ /* 0x001fca0000410000 */
[----:B------:R0:W-:Y:S02]  /*14e0*/  STS [R4], R5 ;  /* 0x0000000504007388 */ /* 0x0001e40000000800 */
[----:B0-----:R-:W-:-:S05]  /*14f0*/  IADD3 R4, PT, PT, R4, 0x200, RZ ;  /* 0x0000020004047810 */ /* 0x001fca0007ffe0ff */
[----:B------:R-:W-:Y:S05]  /*1500*/  @P0 BRA `(.L_x_10375) ;  /* 0xfffffffc00e40947 */ /* 0x000fea000383ffff */
.L_x_10374:
[----:B------:R-:W-:Y:S05]  /*1510*/  BSYNC.RECONVERGENT B1 ;  /* 0x0000000000017941 */ /* 0x000fea0003800200 */
.L_x_10373:
        /* <DEDUP_REMOVED lines=12> */
.L_x_10378:
        /* <DEDUP_REMOVED lines=52> */
.L_x_10377:
[----:B------:R-:W-:Y:S05]  /*1920*/  BSYNC.RECONVERGENT B1 ;  /* 0x0000000000017941 */ /* 0x000fea0003800200 */
.L_x_10376:
        /* <DEDUP_REMOVED lines=31> */
.L_x_10380:
[----:B------:R-:W-:Y:S05]  /*1b20*/  BSYNC.RECONVERGENT B1 ;  /* 0x0000000000017941 */ /* 0x000fea0003800200 */
.L_x_10379:
        /* <DEDUP_REMOVED lines=14> */
.L_x_10372:
[----:B------:R-:W-:Y:S05]  /*1c10*/  BSYNC.RECONVERGENT B0 ;  /* 0x0000000000007941 */ /* 0x000fea0003800200 */
.L_x_10371:
        /* <DEDUP_REMOVED lines=58> */
.L_x_10360:
[----:B------:R-:W-:Y:S01]  /*1fc0*/  HFMA2 R12, -RZ, RZ, 0, 9.5367431640625e-07 ;  /* 0x00000010ff0c7431 */ /* 0x000fe200000001ff */
[----:B------:R-:W-:Y:S02]  /*1fd0*/  MOV R11, 0x1f ;  /* 0x0000001f000b7802 */ /* 0x000fe40000000f00 */
[----:B------:R-:W-:-:S07]  /*1fe0*/  MOV R15, 0xffffffff ;  /* 0xffffffff000f7802 */ /* 0x000fce0000000f00 */
[----:B------:R-:W-:Y:S05]  /*1ff0*/  WARPSYNC.COLLECTIVE R15, `(.L_x_10381) ;  /* 0x000000000f087348 */ /* 0x000fea0003c00000 */
[----:B------:R0:W1:Y:S02]  /*2000*/  SHFL.BFLY P6, R14, R13, R12, R11 ;  /* 0x0c00000c0d0e7389 */ /* 0x00006400000c000b */
[----:B01----:R-:W-:Y:S05]  /*2010*/  ENDCOLLECTIVE ;  /* 0x000000000000791b */ /* 0x003fea0003800000 */
.L_x_10381:
[----:B------:R-:W-:Y:S01]  /*2020*/  HFMA2 R12, -RZ, RZ, 0, 4.76837158203125e-07 ;  /* 0x00000008ff0c7431 */ /* 0x000fe200000001ff */
[----:B------:R-:W-:-:S04]  /*2030*/  FMNMX.FTZ R0, R14, -3.40282346638528859812e+38, !PT ;  /* 0xff7fffff0e007809 */ /* 0x000fc80007810000 */
[----:B------:R-:W-:-:S07]  /*2040*/  MOV R13, R0 ;  /* 0x00000000000d7202 */ /* 0x000fce0000000f00 */
[----:B------:R-:W-:Y:S05]  /*2050*/  WARPSYNC.COLLECTIVE R15, `(.L_x_10382) ;  /* 0x000000000f087348 */ /* 0x000fea0003c00000 */
[----:B------:R0:W1:Y:S02]  /*2060*/  SHFL.BFLY P6, R14, R13, R12, R11 ;  /* 0x0c00000c0d0e7389 */ /* 0x00006400000c000b */
[----:B01----:R-:W-:Y:S05]  /*2070*/  ENDCOLLECTIVE ;  /* 0x000000000000791b */ /* 0x003fea0003800000 */
.L_x_10382:
[----:B------:R-:W-:Y:S01]  /*2080*/  HFMA2 R12, -RZ, RZ, 0, 2.384185791015625e-07 ;  /* 0x00000004ff0c7431 */ /* 0x000fe200000001ff */
[----:B------:R-:W-:-:S04]  /*2090*/  FMNMX.FTZ R2, R0, R14, !PT ;  /* 0x0000000e00027209 */ /* 0x000fc80007810000 */
[----:B------:R-:W-:-:S07]  /*20a0*/  MOV R13, R2 ;  /* 0x00000002000d7202 */ /* 0x000fce0000000f00 */
[----:B------:R-:W-:Y:S05]  /*20b0*/  WARPSYNC.COLLECTIVE R15, `(.L_x_10383) ;  /* 0x000000000f087348 */ /* 0x000fea0003c00000 */
[----:B------:R0:W1:Y:S02]  /*20c0*/  SHFL.BFLY P6, R14, R13, R12, R11 ;  /* 0x0c00000c0d0e7389 */ /* 0x00006400000c000b */
[----:B01----:R-:W-:Y:S05]  /*20d0*/  ENDCOLLECTIVE ;  /* 0x000000000000791b */ /* 0x003fea0003800000 */
.L_x_10383:
[----:B------:R-:W-:Y:S05]  /*20e0*/  BRA `(.L_x_10384) ;  /* 0xffffffe000747947 */ /* 0x000fea000383ffff */
.L_x_10385:
        /* <DEDUP_REMOVED lines=9> */
.L_x_25777:


//--------------------- .text._ZN4vllm25paged_attention_v1_kernelI13__nv_bfloat16hLi32ELi8ELi128ELNS_18Fp8KVCacheDataTypeE1ELb0EEEvPT_PKS3_PKT0_S9_ifPKiSB_iPKfiiiSD_SD_iiiii --------------------------
	.section	.text._ZN4vllm25paged_attention_v1_kernelI13__nv_bfloat16hLi32ELi8ELi128ELNS_18Fp8KVCacheDataTypeE1ELb0EEEvPT_PKS3_PKT0_S9_ifPKiSB_iPKfiiiSD_SD_iiiii,"ax",@progbits
	.align	128
        .global         _ZN4vllm25paged_attention_v1_kernelI13__nv_bfloat16hLi32ELi8ELi128ELNS_18Fp8KVCacheDataTypeE1ELb0EEEvPT_PKS3_PKT0_S9_ifPKiSB_iPKfiiiSD_SD_iiiii
        .type           _ZN4vllm25paged_attention_v1_kernelI13__nv_bfloat16hLi32ELi8ELi128ELNS_18Fp8KVCacheDataTypeE1ELb0EEEvPT_PKS3_PKT0_S9_ifPKiSB_iPKfiiiSD_SD_iiiii,@function
        .size           _ZN4vllm25paged_attention_v1_kernelI13__nv_bfloat16hLi32ELi8ELi128ELNS_18Fp8KVCacheDataTypeE1ELb0EEEvPT_PKS3_PKT0_S9_ifPKiSB_iPKfiiiSD_SD_iiiii,(.L_x_25778 - _ZN4vllm25paged_attention_v1_kernelI13__nv_bfloat16hLi32ELi8ELi128ELNS_18Fp8KVCacheDataTypeE1ELb0EEEvPT_PKS3_PKT0_S9_ifPKiSB_iPKfiiiSD_SD_iiiii)
        .other          _ZN4vllm25paged_attention_v1_kernelI13__nv_bfloat16hLi32ELi8ELi128ELNS_18Fp8KVCacheDataTypeE1ELb0EEEvPT_PKS3_PKT0_S9_ifPKiSB_iPKfiiiSD_SD_iiiii,@"STO_CUDA_ENTRY STV_DEFAULT"
_ZN4vllm25paged_attention_v1_kernelI13__nv_bfloat16hLi32ELi8ELi128ELNS_18Fp8KVCacheDataTypeE1ELb0EEEvPT_PKS3_PKT0_S9_ifPKiSB_iPKfiiiSD_SD_iiiii:
.text._ZN4vllm25paged_attention_v1_kernelI13__nv_bfloat16hLi32ELi8ELi128ELNS_18Fp8KVCacheDataTypeE1ELb0EEEvPT_PKS3_PKT0_S9_ifPKiSB_iPKfiiiSD_SD_iiiii:
        /* <DEDUP_REMOVED lines=35> */
.L_x_10387:
[----:B------:R-:W-:Y:S05]  /*0230*/  BSYNC.RECONVERGENT B6 ;  /* 0x0000000000067941 */ /* 0x000fea0003800200 */
.L_x_10386:
        /* <DEDUP_REMOVED lines=8> */
.L_x_10412:
        /* <DEDUP_REMOVED lines=39> */
.L_x_10393:
        /* <DEDUP_REMOVED lines=11> */
.L_x_10392:
[----:B------:R-:W-:Y:S05]  /*05e0*/  BSYNC.RECONVERGENT B1 ;  /* 0x0000000000017941 */ /* 0x000fea0003800200 */
.L_x_10391:
        /* <DEDUP_REMOVED lines=12> */
.L_x_10396:
        /* <DEDUP_REMOVED lines=100> */
.L_x_10395:
[----:B------:R-:W-:Y:S05]  /*0cf0*/  BSYNC.RECONVERGENT B1 ;  /* 0x0000000000017941 */ /* 0x000fea0003800200 */
.L_x_10394:
        /* <DEDUP_REMOVED lines=55> */
.L_x_10398:
[----:B------:R-:W-:Y:S05]  /*1070*/  BSYNC.RECONVERGENT B1 ;  /* 0x0000000000017941 */ /* 0x000fea0003800200 */
.L_x_10397:
        /* <DEDUP_REMOVED lines=26> */
.L_x_10390:
[----:B------:R-:W-:Y:S05]  /*1220*/  BSYNC.RECONVERGENT B0 ;  /* 0x0000000000007941 */ /* 0x000fea0003800200 */
.L_x_10389:
        /* <DEDUP_REMOVED lines=39> */
.L_x_10403:
[----:B------:R-:W0:Y:S01]  /*14a0*/  LDS R5, [R4] ;  /* 0x0000000004057984 */ /* 0x000e220000000800 */
[----:B------:R-:W-:-:S04]  /*14b0*/  IADD3 R7, PT, PT, R7, 0x1, RZ ;  /* 0x0000000107077810 */ /* 0x000fc80007ffe0ff */
[----:B------:R-:W-:Y:S01]  /*14c0*/  ISETP.NE.AND P0, PT, R7, RZ, PT ;  /* 0x000000ff0700720c */ /* 0x000fe20003f05270 */
[----:B0-----:R-:W-:-:S05]  /*14d0*/  FMUL.FTZ R5, R5, R2 ;  /* 0x0000000205057220 */ /* 0x001fca0000410000 */
[----:B------:R0:W-:Y:S02]  /*14e0*/  STS [R4], R5 ;  /* 0x0000000504007388 */ /* 0x0001e40000000800 */
[----:B0-----:R-:W-:-:S05]  /*14f0*/  IADD3 R4, PT, PT, R4, 0x200, RZ ;  /* 0x0000020004047810 */ /* 0x001fca0007ffe0ff */
[----:B------:R-:W-:Y:S05]  /*1500*/  @P0 BRA `(.L_x_10403) ;  /* 0xfffffffc00e40947 */ /* 0x000fea000383ffff */
.L_x_10402:
[----:B------:R-:W-:Y:S05]  /*1510*/  BSYNC.RECONVERGENT B1 ;  /* 0x0000000000017941 */ /* 0x000fea0003800200 */
.L_x_10401:
        /* <DEDUP_REMOVED lines=12> */
.L_x_10406:
        /* <DEDUP_REMOVED lines=52> */
.L_x_10405:
[----:B------:R-:W-:Y:S05]  /*1920*/  BSYNC.RECONVERGENT B1 ;  /* 0x0000000000017941 */ /* 0x000fea0003800200 */
.L_x_10404:
        /* <DEDUP_REMOVED lines=31> */
.L_x_10408:
[----:B------:R-:W-:Y:S05]  /*1b20*/  BSYNC.RECONVERGENT B1 ;  /* 0x0000000000017941 */ /* 0x000fea0003800200 */
.L_x_10407:
        /* <DEDUP_REMOVED lines=14> */
.L_x_10400:
[----:B------:R-:W-:Y:S05]  /*1c10*/  BSYNC.RECONVERGENT B0 ;  /* 0x0000000000007941 */ /* 0x000fea0003800200 */
.L_x_10399:
        /* <DEDUP_REMOVED lines=40> */
.L_x_10388:
[----:B------:R-:W-:Y:S01]  /*1ea0*/  MOV R12, 0x10 ;  /* 0x00000010000c7802 */ /* 0x000fe20000000f00 */
[----:B------:R-:W-:Y:S01]  /*1eb0*/  HFMA2 R11, -RZ, RZ, 0, 1.847743988037109375e-06 ;  /* 0x0000001fff0b7431 */ /* 0x000fe200000001ff */
[----:B------:R-:W-:-:S07]  /*1ec0*/  MOV R15, 0xffffffff ;  /* 0xffffffff000f7802 */ /* 0x000fce0000000f00 */
[----:B------:R-:W-:Y:S05]  /*1ed0*/  WARPSYNC.COLLECTIVE R15, `(.L_x_10409) ;  /* 0x000000000f087348 */ /* 0x000fea0003c00000 */
[----:B------:R0:W1:Y:S02]  /*1ee0*/  SHFL.BFLY P6, R14, R13, R12, R11 ;  /* 0x0c00000c0d0e7389 */ /* 0x00006400000c000b */
[----:B01----:R-:W-:Y:S05]  /*1ef0*/  ENDCOLLECTIVE ;  /* 0x000000000000791b */ /* 0x003fea0003800000 */
.L_x_10409:
[----:B------:R-:W-:Y:S01]  /*1f00*/  HFMA2 R12, -RZ, RZ, 0, 4.76837158203125e-07 ;  /* 0x00000008ff0c7431 */ /* 0x000fe200000001ff */
[----:B------:R-:W-:-:S04]  /*1f10*/  FMNMX.FTZ R0, R14, -3.40282346638528859812e+38, !PT ;  /* 0xff7fffff0e007809 */ /* 0x000fc80007810000 */
[----:B------:R-:W-:-:S07]  /*1f20*/  MOV R13, R0 ;  /* 0x00000000000d7202 */ /* 0x000fce0000000f00 */
[----:B------:R-:W-:Y:S05]  /*1f30*/  WARPSYNC.COLLECTIVE R15, `(.L_x_10410) ;  /* 0x000000000f087348 */ /* 0x000fea0003c00000 */
[----:B------:R0:W1:Y:S02]  /*1f40*/  SHFL.BFLY P6, R14, R13, R12, R11 ;  /* 0x0c00000c0d0e7389 */ /* 0x00006400000c000b */
[----:B01----:R-:W-:Y:S05]  /*1f50*/  ENDCOLLECTIVE ;  /* 0x000000000000791b */ /* 0x003fea0003800000 */
.L_x_10410:
[----:B------:R-:W-:Y:S01]  /*1f60*/  HFMA2 R12, -RZ, RZ, 0, 2.384185791015625e-07 ;  /* 0x00000004ff0c7431 */ /* 0x000fe200000001ff */
[----:B------:R-:W-:-:S04]  /*1f70*/  FMNMX.FTZ R2, R0, R14, !PT ;  /* 0x0000000e00027209 */ /* 0x000fc80007810000 */
[----:B------:R-:W-:-:S07]  /*1f80*/  MOV R13, R2 ;  /* 0x00000002000d7202 */ /* 0x000fce0000000f00 */
[----:B------:R-:W-:Y:S05]  /*1f90*/  WARPSYNC.COLLECTIVE R15, `(.L_x_10411) ;  /* 0x000000000f087348 */ /* 0x000fea0003c00000 */
[----:B------:R0:W1:Y:S02]  /*1fa0*/  SHFL.BFLY P6, R14, R13, R12, R11 ;  /* 0x0c00000c0d0e7389 */ /* 0x00006400000c000b */
[----:B01----:R-:W-:Y:S05]  /*1fb0*/  ENDCOLLECTIVE ;  /* 0x000000000000791b */ /* 0x003fea0003800000 */
.L_x_10411:
[----:B------:R-:W-:Y:S05]  /*1fc0*/  BRA `(.L_x_10412) ;  /* 0xffffffe000bc7947 */ /* 0x000fea000383ffff */
.L_x_10413:
        /* <DEDUP_REMOVED lines=11> */
.L_x_25778:


//--------------------- .text._ZN4vllm25paged_attention_v1_kernelI13__nv_bfloat16hLi256ELi8ELi128ELNS_18Fp8KVCacheDataTypeE1ELb1EEEvPT_PKS3_PKT0_S9_ifPKiSB_iPKfiiiSD_SD_iiiii --------------------------
	.section	.text._ZN4vllm25paged_attention_v1_kernelI13__nv_bfloat16hLi256ELi8ELi128ELNS_18Fp8KVCacheDataTypeE1ELb1EEEvPT_PKS3_PKT0_S9_ifPKiSB_iPKfiiiSD_SD_iiiii,"ax",@progbits
	.align	128
        .global         _ZN4vllm25paged_attention_v1_kernelI13__nv_bfloat16hLi256ELi8ELi128ELNS_18Fp8KVCacheDataTypeE1ELb1EEEvPT_PKS3_PKT0_S9_ifPKiSB_iPKfiiiSD_SD_iiiii
        .type           _ZN4vllm25paged_attention_v1_kernelI13__nv_bfloat16hLi256ELi8ELi128ELNS_18Fp8KVCacheDataTypeE1ELb1EEEvPT_PKS3_PKT0_S9_ifPKiSB_iPKfiiiSD_SD_iiiii,@function
        .size           _ZN4vllm25paged_attention_v1_kernelI13__nv_bfloat16hLi256ELi8ELi128ELNS_18Fp8KVCacheDataTypeE1ELb1EEEvPT_PKS3_PKT0_S9_ifPKiSB_iPKfiiiSD_SD_iiiii,(.L_x_25779 - _ZN4vllm25paged_attention_v1_kernelI13__nv_bfloat16hLi256ELi8ELi128ELNS_18Fp8KVCacheDataTypeE1ELb1EEEvPT_PKS3_PKT0_S9_ifPKiSB_iPKfiiiSD_SD_iiiii)
        .other          _ZN4vllm25paged_attention_v1_kernelI13__nv_bfloat16hLi256ELi8ELi128ELNS_18Fp8KVCacheDataTypeE1ELb1EEEvPT_PKS3_PKT0_S9_ifPKiSB_iPKfiiiSD_SD_iiiii,@"STO_CUDA_ENTRY STV_DEFAULT"
_ZN4vllm25paged_attention_v1_kernelI13__nv_bfloat16hLi256ELi8ELi128ELNS_18Fp8KVCacheDataTypeE1ELb1EEEvPT_PKS3_PKT0_S9_ifPKiSB_iPKfiiiSD_SD_iiiii:
.text._ZN4vllm25paged_attention_v1_kernelI13__nv_bfloat16hLi256ELi8ELi128ELNS_18Fp8KVCacheDataTypeE1ELb1EEEvPT_PKS3_PKT0_S9_ifPKiSB_iPKfiiiSD_SD_iiiii:
        /* <DEDUP_REMOVED lines=110> */
.L_x_10414:
        /* <DEDUP_REMOVED lines=23> */
.L_x_10418:
        /* <DEDUP_REMOVED lines=42> */
.L_x_10416:
[----:B------:R-:W-:Y:S05]  /*0af0*/  BSYNC.RECONVERGENT B6 ;  /* 0x0000000000067941 */ /* 0x000fea0003800200 */
.L_x_10415:
        /* <DEDUP_REMOVED lines=8> */
.L_x_10456:
        /* <DEDUP_REMOVED lines=39> */
.L_x_10424:
        /* <DEDUP_REMOVED lines=11> */
.L_x_10423:
[----:B------:R-:W-:Y:S05]  /*0ea0*/  BSYNC.RECONVERGENT B1 ;  /* 0x0000000000017941 */ /* 0x000fea0003800200 */
.L_x_10422:
        /* <DEDUP_REMOVED lines=13> */
.L_x_10427:
        /* <DEDUP_REMOVED lines=100> */
.L_x_10426:
[----:B------:R-:W-:Y:S05]  /*15c0*/  BSYNC.RECONVERGENT B1 ;  /* 0x0000000000017941 */ /* 0x000fea0003800200 */
.L_x_10425:
        /* <DEDUP_REMOVED lines=55> */
.L_x_10429:
[----:B------:R-:W-:Y:S05]  /*1940*/  BSYNC.RECONVERGENT B1 ;  /* 0x0000000000017941 */ /* 0x000fea0003800200 */
.L_x_10428:
        /* <DEDUP_REMOVED lines=26> */
.L_x_10421:
[----:B------:R-:W-:Y:S05]  /*1af0*/  BSYNC.RECONVERGENT B0 ;  /* 0x0000000000007941 */ /* 0x000fea0003800200 */
.L_x_10420:
        /* <DEDUP_REMOVED lines=38> */
.L_x_10434:
[----:B------:R-:W0:Y:S01]  /*1d60*/  LDS R11, [R8] ;  /* 0x00000000080b7984 */ /* 0x000e220000000800 */
[----:B------:R-:W-:-:S05]  /*1d70*/  VIADD R9, R9, 0x1 ;  /* 0x0000000109097836 */ /* 0x000fca0000000000 */
[----:B------:R-:W-:Y:S01]  /*1d80*/  ISETP.NE.AND P0, PT, R9, RZ, PT ;  /* 0x000000ff0900720c */ /* 0x000fe20003f05270 */
[----:B0-----:R-:W-:-:S05]  /*1d90*/  FMUL.FTZ R11, R11, R2 ;  /* 0x000000020b0b7220 */ /* 0x001fca0000410000 */
[----:B------:R0:W-:Y:S02]  /*1da0*/  STS [R8], R11 ;  /* 0x0000000b08007388 */ /* 0x0001e40000000800 */
[----:B0-----:R-:W-:-:S05]  /*1db0*/  IADD3 R8, PT, PT, R8, 0x200, RZ ;  /* 0x0000020008087810 */ /* 0x001fca0007ffe0ff */
[----:B------:R-:W-:Y:S05]  /*1dc0*/  @P0 BRA `(.L_x_10434) ;  /* 0xfffffffc00e40947 */ /* 0x000fea000383ffff */
.L_x_10433:
[----:B------:R-:W-:Y:S05]  /*1dd0*/  BSYNC.RECONVERGENT B1 ;  /* 0x0000000000017941 */ /* 0x000fea0003800200 */
.L_x_10432:
        /* <DEDUP_REMOVED lines=13> */
.L_x_10437:
        /* <DEDUP_REMOVED lines=52> */
.L_x_10436:
[----:B------:R-:W-:Y:S05]  /*21f0*/  BSYNC.RECONVERGENT B1 ;  /* 0x0000000000017941 */ /* 0x000fea0003800200 */
.L_x_10435:
        /* <DEDUP_REMOVED lines=31> */
.L_x_10439:
[----:B------:R-:W-:Y:S05]  /*23f0*/  BSYNC.RECONVERGENT B1 ;  /* 0x0000000000017941 */ /* 0x000fea0003800200 */
.L_x_10438:
        /* <DEDUP_REMOVED lines=14> */
.L_x_10431:
[----:B------:R-:W-:Y:S05]  /*24e0*/  BSYNC.RECONVERGENT B0 ;  /* 0x0000000000007941 */ /* 0x000fea0003800200 */
.L_x_10430:
[----:B------:R-:W-:Y:S01]  /*24f0*/  BAR.SYNC.DEFER_BLOCKING 0x0 ;  /* 0x0000000000007b1d */ /* 0x000fe20000010000 */
[----:B------:R-:W-:-:S13]  /*2500*/  ISETP.GE.AND P0, PT, R4, UR43, PT ;  /* 0x0000002b04007c0c */ /* 0x000fda000bf06270 */
[----:B------:R-:W-:Y:S05]  /*2510*/  @P0 BRA `(.L_x_10440) ;  /* 0x0000000400480947 */ /* 0x000fea0003800000 */
[----:B------:R-:W2:Y:S01]  /*2520*/  LDCU UR4, c[0x0][0x3ec] ;  /* 0x00007d80ff0477ac */ /* 0x000ea20008000800 */
[----:B------:R-:W-:Y:S01]  /*2530*/  MOV R16, R4 ;  /* 0x0000000400107202 */ /* 0x000fe20000000f00 */
[----:B--2---:R-:W-:-:S07]  /*2540*/  VIADD R17, R5, -UR4 ;  /* 0x8000000405117c36 */ /* 0x004fce0008000000 */
.L_x_10443:
        /* <DEDUP_REMOVED lines=76> */
.L_x_10442:
[----:B------:R-:W-:Y:S05]  /*2a10*/  BSYNC.RECONVERGENT B6 ;  /* 0x0000000000067941 */ /* 0x000fea0003800200 */
.L_x_10441:
[----:B------:R-:W-:-:S13]  /*2a20*/  ISETP.NE.AND P6, PT, R18, RZ, PT ;  /* 0x000000ff1200720c */ /* 0x000fda0003fc5270 */
[----:B------:R-:W-:Y:S05]  /*2a30*/  @!P6 BRA `(.L_x_10443) ;  /* 0xfffffff800c4e947 */ /* 0x000fea000383ffff */
.L_x_10440:
        /* <DEDUP_REMOVED lines=32> */
.L_x_10445:
[----:B------:R-:W-:Y:S05]  /*2c40*/  BSYNC.RECONVERGENT B0 ;  /* 0x0000000000007941 */ /* 0x000fea0003800200 */
.L_x_10444:
        /* <DEDUP_REMOVED lines=24> */
.L_x_10447:
[----:B------:R-:W-:Y:S05]  /*2dd0*/  BSYNC.RECONVERGENT B0 ;  /* 0x0000000000007941 */ /* 0x000fea0003800200 */
.L_x_10446:
        /* <DEDUP_REMOVED lines=16> */
.L_x_10449:
[----:B------:R-:W-:Y:S05]  /*2ee0*/  BSYNC.RECONVERGENT B0 ;  /* 0x0000000000007941 */ /* 0x000fea0003800200 */
.L_x_10448:
        /* <DEDUP_REMOVED lines=24> */
.L_x_10451:
[----:B------:R-:W-:Y:S05]  /*3070*/  BSYNC.RECONVERGENT B0 ;  /* 0x0000000000007941 */ /* 0x000fea0003800200 */
.L_x_10450:
        /* <DEDUP_REMOVED lines=32> */
.L_x_10417:
        /* <DEDUP_REMOVED lines=16> */
.L_x_10452:
[----:B------:R-:W-:Y:S05]  /*3380*/  EXIT ;  /* 0x000000000000794d */ /* 0x000fea0003800000 */
.L_x_10419:
[----:B------:R-:W-:Y:S02]  /*3390*/  HFMA2 R12, -RZ, RZ, 0, 9.5367431640625e-07 ;  /* 0x00000010ff0c7431 */ /* 0x000fe400000001ff */
[----:B------:R-:W-:Y:S01]  /*33a0*/  IMAD.MOV.U32 R11, RZ, RZ, 0x1f ;  /* 0x0000001fff0b7424 */ /* 0x000fe200078e00ff */
[----:B------:R-:W-:-:S07]  /*33b0*/  MOV R15, 0xffffffff ;  /* 0xffffffff000f7802 */ /* 0x000fce0000000f00 */
[----:B------:R-:W-:Y:S05]  /*33c0*/  WARPSYNC.COLLECTIVE R15, `(.L_x_10453) ;  /* 0x000000000f087348 */ /* 0x000fea0003c00000 */
[----:B------:R0:W1:Y:S02]  /*33d0*/  SHFL.BFLY P6, R14, R13, R12, R11 ;  /* 0x0c00000c0d0e7389 */ /* 0x00006400000c000b */
[----:B01----:R-:W-:Y:S05]  /*33e0*/  ENDCOLLECTIVE ;  /* 0x000000000000791b */ /* 0x003fea0003800000 */
.L_x_10453:
[----:B------:R-:W-:Y:S01]  /*33f0*/  IMAD.MOV.U32 R12, RZ, RZ, 0x8 ;  /* 0x00000008ff0c7424 */ /* 0x000fe200078e00ff */
[----:B------:R-:W-:-:S04]  /*3400*/  FMNMX.FTZ R0, R14, -3.40282346638528859812e+38, !PT ;  /* 0xff7fffff0e007809 */ /* 0x000fc80007810000 */
[----:B------:R-:W-:-:S07]  /*3410*/  MOV R13, R0 ;  /* 0x00000000000d7202 */ /* 0x000fce0000000f00 */
[----:B------:R-:W-:Y:S05]  /*3420*/  WARPSYNC.COLLECTIVE R15, `(.L_x_10454) ;  /* 0x000000000f087348 */ /* 0x000fea0003c00000 */
[----:B------:R0:W1:Y:S02]  /*3430*/  SHFL.BFLY P6, R14, R13, R12, R11 ;  /* 0x0c00000c0d0e7389 */ /* 0x00006400000c000b */
[----:B01----:R-:W-:Y:S05]  /*3440*/  ENDCOLLECTIVE ;  /* 0x000000000000791b */ /* 0x003fea0003800000 */
.L_x_10454:
[----:B------:R-:W-:Y:S01]  /*3450*/  HFMA2 R12, -RZ, RZ, 0, 2.384185791015625e-07 ;  /* 0x00000004ff0c7431 */ /* 0x000fe200000001ff */
[----:B------:R-:W-:-:S04]  /*3460*/  FMNMX.FTZ R2, R0, R14, !PT ;  /* 0x0000000e00027209 */ /* 0x000fc80007810000 */
[----:B------:R-:W-:-:S07]  /*3470*/  MOV R13, R2 ;  /* 0x00000002000d7202 */ /* 0x000fce0000000f00 */
[----:B------:R-:W-:Y:S05]  /*3480*/  WARPSYNC.COLLECTIVE R15, `(.L_x_10455) ;  /* 0x000000000f087348 */ /* 0x000fea0003c00000 */
[----:B------:R0:W1:Y:S02]  /*3490*/  SHFL.BFLY P6, R14, R13, R12, R11 ;  /* 0x0c00000c0d0e7389 */ /* 0x00006400000c000b */
[----:B01----:R-:W-:Y:S05]  /*34a0*/  ENDCOLLECTIVE ;  /* 0x000000000000791b */ /* 0x003fea0003800000 */
.L_x_10455:
[----:B------:R-:W-:Y:S05]  /*34b0*/  BRA `(.L_x_10456) ;  /* 0xffffffd400b07947 */ /* 0x000fea000383ffff */
.L_x_10457:
        /* <DEDUP_REMOVED lines=12> */
.L_x_25779:


//--------------------- .text._ZN4vllm25paged_attention_v1_kernelI13__nv_bfloat16hLi192ELi8ELi128ELNS_18Fp8KVCacheDataTypeE1ELb1EEEvPT_PKS3_PKT0_S9_ifPKiSB_iPKfiiiSD_SD_iiiii --------------------------
	.section	.text._ZN4vllm25paged_attention_v1_kernelI13__nv_bfloat16hLi192ELi8ELi128ELNS_18Fp8KVCacheDataTypeE1ELb1EEEvPT_PKS3_PKT0_S9_ifPKiSB_iPKfiiiSD_SD_iiiii,"ax",@progbits
	.align	128
        .global         _ZN4vllm25paged_attention_v1_kernelI13__nv_bfloat16hLi192ELi8ELi128ELNS_18Fp8KVCacheDataTypeE1ELb1EEEvPT_PKS3_PKT0_S9_ifPKiSB_iPKfiiiSD_SD_iiiii
        .type           _ZN4vllm25paged_attention_v1_kernelI13__nv_bfloat16hLi192ELi8ELi128ELNS_18Fp8KVCacheDataTypeE1ELb1EEEvPT_PKS3_PKT0_S9_ifPKiSB_iPKfiiiSD_SD_iiiii,@function
        .size           _ZN4vllm25paged_attention_v1_kernelI13__nv_bfloat16hLi192ELi8ELi128ELNS_18Fp8KVCacheDataTypeE1ELb1EEEvPT_PKS3_PKT0_S9_ifPKiSB_iPKfiiiSD_SD_iiiii,(.L_x_25780 - _ZN4vllm25paged_attention_v1_kernelI13__nv_bfloat16hLi192ELi8ELi128ELNS_18Fp8KVCacheDataTypeE1ELb1EEEvPT_PKS3_PKT0_S9_ifPKiSB_iPKfiiiSD_SD_iiiii)
        .other          _ZN4vllm25paged_attention_v1_kernelI13__nv_bfloat16hLi192ELi8ELi128ELNS_18Fp8KVCacheDataTypeE1ELb1EEEvPT_PKS3_PKT0_S9_ifPKiSB_iPKfiiiSD_SD_iiiii,@"STO_CUDA_ENTRY STV_DEFAULT"
_ZN4vllm25paged_attention_v1_kernelI13__nv_bfloat16hLi192ELi8ELi128ELNS_18Fp8KVCacheDataTypeE1ELb1EEEvPT_PKS3_PKT0_S9_ifPKiSB_iPKfiiiSD_SD_iiiii:
.text._ZN4vllm25paged_attention_v1_kernelI13__nv_bfloat16hLi192ELi8ELi128ELNS_18Fp8KVCacheDataTypeE1ELb1EEEvPT_PKS3_PKT0_S9_ifPKiSB_iPKfiiiSD_SD_iiiii:
        /* <DEDUP_REMOVED lines=110> */
.L_x_10458:
        /* <DEDUP_REMOVED lines=23> */
.L_x_10462:
        /* <DEDUP_REMOVED lines=42> */
.L_x_10460:
[----:B------:R-:W-:Y:S05]  /*0af0*/  BSYNC.RECONVERGENT B6 ;  /* 0x0000000000067941 */ /* 0x000fea0003800200 */
.L_x_10459:
        /* <DEDUP_REMOVED lines=8> */
.L_x_10496:
        /* <DEDUP_REMOVED lines=39> */
.L_x_10468:
        /* <DEDUP_REMOVED lines=11> */
.L_x_10467:
[----:B------:R-:W-:Y:S05]  /*0ea0*/  BSYNC.RECONVERGENT B1 ;  /* 0x0000000000017941 */ /* 0x000fea0003800200 */
.L_x_10466:
        /* <DEDUP_REMOVED lines=13> */
.L_x_10471:
        /* <DEDUP_REMOVED lines=100> */
.L_x_10470:
[----:B------:R-:W-:Y:S05]  /*15c0*/  BSYNC.RECONVERGENT B1 ;  /* 0x0000000000017941 */ /* 0x000fea0003800200 */
.L_x_10469:
        /* <DEDUP_REMOVED lines=55> */
.L_x_10473:
[----:B------:R-:W-:Y:S05]  /*1940*/  BSYNC.RECONVERGENT B1 ;  /* 0x0000000000017941 */ /* 0x000fea0003800200 */
.L_x_10472:
        /* <DEDUP_REMOVED lines=26> */
.L_x_10465:
[----:B------:R-:W-:Y:S05]  /*1af0*/  BSYNC.RECONVERGENT B0 ;  /* 0x0000000000007941 */ /* 0x000fea0003800200 */
.L_x_10464:
        /* <DEDUP_REMOVED lines=38> */
.L_x_10478:
[----:B------:R-:W0:Y:S01]  /*1d60*/  LDS R11, [R8] ;  /* 0x00000000080b7984 */ /* 0x000e220000000800 */
[----:B------:R-:W-:-:S05]  /*1d70*/  VIADD R9, R9, 0x1 ;  /* 0x0000000109097836 */ /* 0x000fca0000000000 */
[----:B------:R-:W-:Y:S01]  /*1d80*/  ISETP.NE.AND P0, PT, R9, RZ, PT ;  /* 0x000000ff0900720c */ /* 0x000fe20003f05270 */
[----:B0-----:R-:W-:-:S05]  /*1d90*/  FMUL.FTZ R11, R11, R2 ;  /* 0x000000020b0b7220 */ /* 0x001fca0000410000 */
[----:B------:R0:W-:Y:S02]  /*1da0*/  STS [R8], R11 ;  /* 0x0000000b08007388 */ /* 0x0001e40000000800 */
[----:B0-----:R-:W-:-:S05]  /*1db0*/  IADD3 R8, PT, PT, R8, 0x200, RZ ;  /* 0x0000020008087810 */ /* 0x001fca0007ffe0ff */
[----:B------:R-:W-:Y:S05]  /*1dc0*/  @P0 BRA `(.L_x_10478) ;  /* 0xfffffffc00e40947 */ /* 0x000fea000383ffff */
.L_x_10477:
[----:B------:R-:W-:Y:S05]  /*1dd0*/  BSYNC.RECONVERGENT B1 ;  /* 0x0000000000017941 */ /* 0x000fea0003800200 */
.L_x_10476:
        /* <DEDUP_REMOVED lines=13> */
.L_x_10481:
        /* <DEDUP_REMOVED lines=52> */
.L_x_10480:
[----:B------:R-:W-:Y:S05]  /*21f0*/  BSYNC.RECONVERGENT B1 ;  /* 0x0000000000017941 */ /* 0x000fea0003800200 */
.L_x_10479:
        /* <DEDUP_REMOVED lines=31> */
.L_x_10483:
[----:B------:R-:W-:Y:S05]  /*23f0*/  BSYNC.RECONVERGENT B1 ;  /* 0x0000000000017941 */ /* 0x000fea0003800200 */
.L_x_10482:
        /* <DEDUP_REMOVED lines=14> */
.L_x_10475:
[----:B------:R-:W-:Y:S05]  /*24e0*/  BSYNC.RECONVERGENT B0 ;  /* 0x0000000000007941 */ /* 0x000fea0003800200 */
.L_x_10474:
[----:B------:R-:W-:Y:S01]  /*24f0*/  BAR.SYNC.DEFER_BLOCKING 0x0 ;  /* 0x0000000000007b1d */ /* 0x000fe20000010000 */
[----:B------:R-:W-:-:S13]  /*2500*/  ISETP.GE.AND P0, PT, R4, UR43, PT ;  /* 0x0000002b04007c0c */ /* 0x000fda000bf06270 */
[----:B------:R-:W-:Y:S05]  /*2510*/  @P0 BRA `(.L_x_10484) ;  /* 0x0000000400480947 */ /* 0x000fea0003800000 */
[----:B------:R-:W2:Y:S01]  /*2520*/  LDCU UR4, c[0x0][0x3ec] ;  /* 0x00007d80ff0477ac */ /* 0x000ea20008000800 */
[----:B------:R-:W-:Y:S01]  /*2530*/  MOV R16, R4 ;  /* 0x0000000400107202 */ /* 0x000fe20000000f00 */
[----:B--2---:R-:W-:-:S07]  /*2540*/  VIADD R17, R5, -UR4 ;  /* 0x8000000405117c36 */ /* 0x004fce0008000000 */
.L_x_10487:
        /* <DEDUP_REMOVED lines=76> */
.L_x_10486:
[----:B------:R-:W-:Y:S05]  /*2a10*/  BSYNC.RECONVERGENT B6 ;  /* 0x0000000000067941 */ /* 0x000fea0003800200 */
.L_x_10485:
[----:B------:R-:W-:-:S13]  /*2a20*/  ISETP.NE.AND P6, PT, R18, RZ, PT ;  /* 0x000000ff1200720c */ /* 0x000fda0003fc5270 */
[----:B------:R-:W-:Y:S05]  /*2a30*/  @!P6 BRA `(.L_x_10487) ;  /* 0xfffffff800c4e947 */ /* 0x000fea000383ffff */
.L_x_10484:
        /* <DEDUP_REMOVED lines=42> */
.L_x_10489:
[----:B------:R-:W-:Y:S05]  /*2ce0*/  BSYNC.RECONVERGENT B0 ;  /* 0x0000000000007941 */ /* 0x000fea0003800200 */
.L_x_10488:
        /* <DEDUP_REMOVED lines=22> */
.L_x_10491:
[----:B------:R-:W-:Y:S05]  /*2e50*/  BSYNC.RECONVERGENT B0 ;  /* 0x0000000000007941 */ /* 0x000fea0003800200 */
.L_x_10490:
        /* <DEDUP_REMOVED lines=29> */
.L_x_10461:
        /* <DEDUP_REMOVED lines=16> */
.L_x_10492:
[----:B------:R-:W-:Y:S05]  /*3130*/  EXIT ;  /* 0x000000000000794d */ /* 0x000fea0003800000 */
.L_x_10463:
[----:B------:R-:W-:Y:S02]  /*3140*/  HFMA2 R12, -RZ, RZ, 0, 9.5367431640625e-07 ;  /* 0x00000010ff0c7431 */ /* 0x000fe400000001ff */
[----:B------:R-:W-:Y:S01]  /*3150*/  IMAD.MOV.U32 R11, RZ, RZ, 0x1f ;  /* 0x0000001fff0b7424 */ /* 0x000fe200078e00ff */
[----:B------:R-:W-:-:S07]  /*3160*/  MOV R15, 0xffffffff ;  /* 0xffffffff000f7802 */ /* 0x000fce0000000f00 */
[----:B------:R-:W-:Y:S05]  /*3170*/  WARPSYNC.COLLECTIVE R15, `(.L_x_10493) ;  /* 0x000000000f087348 */ /* 0x000fea0003c00000 */
[----:B------:R0:W1:Y:S02]  /*3180*/  SHFL.BFLY P6, R14, R13, R12, R11 ;  /* 0x0c00000c0d0e7389 */ /* 0x00006400000c000b */
[----:B01----:R-:W-:Y:S05]  /*3190*/  ENDCOLLECTIVE ;  /* 0x000000000000791b */ /* 0x003fea0003800000 */
.L_x_10493:
[----:B------:R-:W-:Y:S01]  /*31a0*/  IMAD.MOV.U32 R12, RZ, RZ, 0x8 ;  /* 0x00000008ff0c7424 */ /* 0x000fe200078e00ff */
[----:B------:R-:W-:-:S04]  /*31b0*/  FMNMX.FTZ R0, R14, -3.40282346638528859812e+38, !PT ;  /* 0xff7fffff0e007809 */ /* 0x000fc80007810000 */
[----:B------:R-:W-:-:S07]  /*31c0*/  MOV R13, R0 ;  /* 0x00000000000d7202 */ /* 0x000fce0000000f00 */
[----:B------:R-:W-:Y:S05]  /*31d0*/  WARPSYNC.COLLECTIVE R15, `(.L_x_10494) ;  /* 0x000000000f087348 */ /* 0x000fea0003c00000 */
[----:B------:R0:W1:Y:S02]  /*31e0*/  SHFL.BFLY P6, R14, R13, R12, R11 ;  /* 0x0c00000c0d0e7389 */ /* 0x00006400000c000b */
[----:B01----:R-:W-:Y:S05]  /*31f0*/  ENDCOLLECTIVE ;  /* 0x000000000000791b */ /* 0x003fea0003800000 */
.L_x_10494:
[----:B------:R-:W-:Y:S01]  /*3200*/  HFMA2 R12, -RZ, RZ, 0, 2.384185791015625e-07 ;  /* 0x00000004ff0c7431 */ /* 0x000fe200000001ff */
[----:B------:R-:W-:-:S04]  /*3210*/  FMNMX.FTZ R2, R0, R14, !PT ;  /* 0x0000000e00027209 */ /* 0x000fc80007810000 */
[----:B------:R-:W-:-:S07]  /*3220*/  MOV R13, R2 ;  /* 0x00000002000d7202 */ /* 0x000fce0000000f00 */
[----:B------:R-:W-:Y:S05]  /*3230*/  WARPSYNC.COLLECTIVE R15, `(.L_x_10495) ;  /* 0x000000000f087348 */ /* 0x000fea0003c00000 */
[----:B------:R0:W1:Y:S02]  /*3240*/  SHFL.BFLY P6, R14, R13, R12, R11 ;  /* 0x0c00000c0d0e7389 */ /* 0x00006400000c000b */
[----:B01----:R-:W-:Y:S05]  /*3250*/  ENDCOLLECTIVE ;  /* 0x000000000000791b */ /* 0x003fea0003800000 */
.L_x_10495:
[----:B------:R-:W-:Y:S05]  /*3260*/  BRA `(.L_x_10496) ;  /* 0xffffffd800447947 */ /* 0x000fea000383ffff */
.L_x_10497:
        /* <DEDUP_REMOVED lines=9> */
.L_x_25780:


//--------------------- .text._ZN4vllm25paged_attention_v1_kernelI13__nv_bfloat16hLi128ELi8ELi128ELNS_18Fp8KVCacheDataTypeE1ELb1EEEvPT_PKS3_PKT0_S9_ifPKiSB_iPKfiiiSD_SD_iiiii --------------------------
	.section	.text._ZN4vllm25paged_attention_v1_kernelI13__nv_bfloat16hLi128ELi8ELi128ELNS_18Fp8KVCacheDataTypeE1ELb1EEEvPT_PKS3_PKT0_S9_ifPKiSB_iPKfiiiSD_SD_iiiii,"ax",@progbits
	.align	128
        .global         _ZN4vllm25paged_attention_v1_kernelI13__nv_bfloat16hLi128ELi8ELi128ELNS_18Fp8KVCacheDataTypeE1ELb1EEEvPT_PKS3_PKT0_S9_ifPKiSB_iPKfiiiSD_SD_iiiii
        .type           _ZN4vllm25paged_attention_v1_kernelI13__nv_bfloat16hLi128ELi8ELi128ELNS_18Fp8KVCacheDataTypeE1ELb1EEEvPT_PKS3_PKT0_S9_ifPKiSB_iPKfiiiSD_SD_iiiii,@function
        .size           _ZN4vllm25paged_attention_v1_kernelI13__nv_bfloat16hLi128ELi8ELi128ELNS_18Fp8KVCacheDataTypeE1ELb1EEEvPT_PKS3_PKT0_S9_ifPKiSB_iPKfiiiSD_SD_iiiii,(.L_x_25781 - _ZN4vllm25paged_attention_v1_kernelI13__nv_bfloat16hLi128ELi8ELi128ELNS_18Fp8KVCacheDataTypeE1ELb1EEEvPT_PKS3_PKT0_S9_ifPKiSB_iPKfiiiSD_SD_iiiii)
        .other          _ZN4vllm25paged_attention_v1_kernelI13__nv_bfloat16hLi128ELi8ELi128ELNS_18Fp8KVCacheDataTypeE1ELb1EEEvPT_PKS3_PKT0_S9_ifPKiSB_iPKfiiiSD_SD_iiiii,@"STO_CUDA_ENTRY STV_DEFAULT"
_ZN4vllm25paged_attention_v1_kernelI13__nv_bfloat16hLi128ELi8ELi128ELNS_18Fp8KVCacheDataTypeE1ELb1EEEvPT_PKS3_PKT0_S9_ifPKiSB_iPKfiiiSD_SD_iiiii:
.text._ZN4vllm25paged_attention_v1_kernelI13__nv_bfloat16hLi128ELi8ELi128ELNS_18Fp8KVCacheDataTypeE1ELb1EEEvPT_PKS3_PKT0_S9_ifPKiSB_iPKfiiiSD_SD_iiiii:
        /* <DEDUP_REMOVED lines=110> */
.L_x_10498:
        /* <DEDUP_REMOVED lines=23> */
.L_x_10502:
        /* <DEDUP_REMOVED lines=42> */
.L_x_10500:
[----:B------:R-:W-:Y:S05]  /*0af0*/  BSYNC.RECONVERGENT B6 ;  /* 0x0000000000067941 */ /* 0x000fea0003800200 */
.L_x_10499:
        /* <DEDUP_REMOVED lines=8> */
.L_x_10540:
        /* <DEDUP_REMOVED lines=39> */
.L_x_10508:
        /* <DEDUP_REMOVED lines=11> */
.L_x_10507:
[----:B------:R-:W-:Y:S05]  /*0ea0*/  BSYNC.RECONVERGENT B1 ;  /* 0x0000000000017941 */ /* 0x000fea0003800200 */
.L_x_10506:
        /* <DEDUP_REMOVED lines=13> */
.L_x_10511:
        /* <DEDUP_REMOVED lines=100> */
.L_x_10510:
[----:B------:R-:W-:Y:S05]  /*15c0*/  BSYNC.RECONVERGENT B1 ;  /* 0x0000000000017941 */ /* 0x000fea0003800200 */
.L_x_10509:
        /* <DEDUP_REMOVED lines=55> */
.L_x_10513:
[----:B------:R-:W-:Y:S05]  /*1940*/  BSYNC.RECONVERGENT B1 ;  /* 0x0000000000017941 */ /* 0x000fea0003800200 */
.L_x_10512:
        /* <DEDUP_REMOVED lines=26> */
.L_x_10505:
[----:B------:R-:W-:Y:S05]  /*1af0*/  BSYNC.RECONVERGENT B0 ;  /* 0x0000000000007941 */ /* 0x000fea0003800200 */
.L_x_10504:
        /* <DEDUP_REMOVED lines=38> */
.L_x_10518:
[----:B------:R-:W0:Y:S01]  /*1d60*/  LDS R11, [R8] ;  /* 0x00000000080b7984 */ /* 0x000e220000000800 */
[----:B------:R-:W-:-:S05]  /*1d70*/  VIADD R9, R9, 0x1 ;  /* 0x0000000109097836 */ /* 0x000fca0000000000 */
[----:B------:R-:W-:Y:S01]  /*1d80*/  ISETP.NE.AND P0, PT, R9, RZ, PT ;  /* 0x000000ff0900720c */ /* 0x000fe20003f05270 */
[----:B0-----:R-:W-:-:S05]  /*1d90*/  FMUL.FTZ R11, R11, R2 ;  /* 0x000000020b0b7220 */ /* 0x001fca0000410000 */
[----:B------:R0:W-:Y:S02]  /*1da0*/  STS [R8], R11 ;  /* 0x0000000b08007388 */ /* 0x0001e40000000800 */
[----:B0-----:R-:W-:-:S05]  /*1db0*/  IADD3 R8, PT, PT, R8, 0x200, RZ ;  /* 0x0000020008087810 */ /* 0x001fca0007ffe0ff */
[----:B------:R-:W-:Y:S05]  /*1dc0*/  @P0 BRA `(.L_x_10518) ;  /* 0xfffffffc00e40947 */ /* 0x000fea000383ffff */
.L_x_10517:
[----:B------:R-:W-:Y:S05]  /*1dd0*/  BSYNC.RECONVERGENT B1 ;  /* 0x0000000000017941 */ /* 0x000fea0003800200 */
.L_x_10516:
        /* <DEDUP_REMOVED lines=13> */
.L_x_10521:
        /* <DEDUP_REMOVED lines=52> */
.L_x_10520:
[----:B------:R-:W-:Y:S05]  /*21f0*/  BSYNC.RECONVERGENT B1 ;  /* 0x0000000000017941 */ /* 0x000fea0003800200 */
.L_x_10519:
        /* <DEDUP_REMOVED lines=31> */
.L_x_10523:
[----:B------:R-:W-:Y:S05]  /*23f0*/  BSYNC.RECONVERGENT B1 ;  /* 0x0000000000017941 */ /* 0x000fea0003800200 */
.L_x_10522:
        /* <DEDUP_REMOVED lines=14> */
.L_x_10515:
[----:B------:R-:W-:Y:S05]  /*24e0*/  BSYNC.RECONVERGENT B0 ;  /* 0x0000000000007941 */ /* 0x000fea0003800200 */
.L_x_10514:
[----:B------:R-:W-:Y:S01]  /*24f0*/  BAR.SYNC.DEFER_BLOCKING 0x0 ;  /* 0x0000000000007b1d */ /* 0x000fe20000010000 */
[----:B------:R-:W-:-:S13]  /*2500*/  ISETP.GE.AND P0, PT, R4, UR43, PT ;  /* 0x0000002b04007c0c */ /* 0x000fda000bf06270 */
[----:B------:R-:W-:Y:S05]  /*2510*/  @P0 BRA `(.L_x_10524) ;  /* 0x0000000400480947 */ /* 0x000fea0003800000 */
[----:B------:R-:W2:Y:S01]  /*2520*/  LDCU UR4, c[0x0][0x3ec] ;  /* 0x00007d80ff0477ac */ /* 0x000ea20008000800 */
[----:B------:R-:W-:Y:S01]  /*2530*/  MOV R16, R4 ;  /* 0x0000000400107202 */ /* 0x000fe20000000f00 */
[----:B--2---:R-:W-:-:S07]  /*2540*/  VIADD R17, R5, -UR4 ;  /* 0x8000000405117c36 */ /* 0x004fce0008000000 */
.L_x_10527:
        /* <DEDUP_REMOVED lines=76> */
.L_x_10526:
[----:B------:R-:W-:Y:S05]  /*2a10*/  BSYNC.RECONVERGENT B6 ;  /* 0x0000000000067941 */ /* 0x000fea0003800200 */
.L_x_10525:
[----:B------:R-:W-:-:S13]  /*2a20*/  ISETP.NE.AND P6, PT, R18, RZ, PT ;  /* 0x000000ff1200720c */ /* 0x000fda0003fc5270 */
[----:B------:R-:W-:Y:S05]  /*2a30*/  @!P6 BRA `(.L_x_10527) ;  /* 0xfffffff800c4e947 */ /* 0x000fea000383ffff */
.L_x_10524:
        /* <DEDUP_REMOVED lines=26> */
.L_x_10529:
[----:B------:R-:W-:Y:S05]  /*2be0*/  BSYNC.RECONVERGENT B0 ;  /* 0x0000000000007941 */ /* 0x000fea0003800200 */
.L_x_10528:
        /* <DEDUP_REMOVED lines=16> */
.L_x_10531:
[----:B------:R-:W-:Y:S05]  /*2cf0*/  BSYNC.RECONVERGENT B0 ;  /* 0x0000000000007941 */ /* 0x000fea0003800200 */
.L_x_10530:
        /* <DEDUP_REMOVED lines=12> */
.L_x_10533:
[----:B------:R-:W-:Y:S05]  /*2dc0*/  BSYNC.RECONVERGENT B0 ;  /* 0x0000000000007941 */ /* 0x000fea0003800200 */
.L_x_10532:
        /* <DEDUP_REMOVED lines=16> */
.L_x_10535:
[----:B------:R-:W-:Y:S05]  /*2ed0*/  BSYNC.RECONVERGENT B0 ;  /* 0x0000000000007941 */ /* 0x000fea0003800200 */
.L_x_10534:
        /* <DEDUP_REMOVED lines=24> */
.L_x_10501:
        /* <DEDUP_REMOVED lines=16> */
.L_x_10536:
[----:B------:R-:W-:Y:S05]  /*3160*/  EXIT ;  /* 0x000000000000794d */ /* 0x000fea0003800000 */
.L_x_10503:
[----:B------:R-:W-:Y:S02]  /*3170*/  HFMA2 R12, -RZ, RZ, 0, 9.5367431640625e-07 ;  /* 0x00000010ff0c7431 */ /* 0x000fe400000001ff */
[----:B------:R-:W-:Y:S01]  /*3180*/  IMAD.MOV.U32 R11, RZ, RZ, 0x1f ;  /* 0x0000001fff0b7424 */ /* 0x000fe200078e00ff */
[----:B------:R-:W-:-:S07]  /*3190*/  MOV R15, 0xffffffff ;  /* 0xffffffff000f7802 */ /* 0x000fce0000000f00 */
[----:B------:R-:W-:Y:S05]  /*31a0*/  WARPSYNC.COLLECTIVE R15, `(.L_x_10537) ;  /* 0x000000000f087348 */ /* 0x000fea0003c00000 */
[----:B------:R0:W1:Y:S02]  /*31b0*/  SHFL.BFLY P6, R14, R13, R12, R11 ;  /* 0x0c00000c0d0e7389 */ /* 0x00006400000c000b */
[----:B01----:R-:W-:Y:S05]  /*31c0*/  ENDCOLLECTIVE ;  /* 0x000000000000791b */ /* 0x003fea0003800000 */
.L_x_10537:
[----:B------:R-:W-:Y:S01]  /*31d0*/  IMAD.MOV.U32 R12, RZ, RZ, 0x8 ;  /* 0x00000008ff0c7424 */ /* 0x000fe200078e00ff */
[----:B------:R-:W-:-:S04]  /*31e0*/  FMNMX.FTZ R0, R14, -3.40282346638528859812e+38, !PT ;  /* 0xff7fffff0e007809 */ /* 0x000fc80007810000 */
[----:B------:R-:W-:-:S07]  /*31f0*/  MOV R13, R0 ;  /* 0x00000000000d7202 */ /* 0x000fce0000000f00 */
[----:B------:R-:W-:Y:S05]  /*3200*/  WARPSYNC.COLLECTIVE R15, `(.L_x_10538) ;  /* 0x000000000f087348 */ /* 0x000fea0003c00000 */
[----:B------:R0:W1:Y:S02]  /*3210*/  SHFL.BFLY P6, R14, R13, R12, R11 ;  /* 0x0c00000c0d0e7389 */ /* 0x00006400000c000b */
[----:B01----:R-:W-:Y:S05]  /*3220*/  ENDCOLLECTIVE ;  /* 0x000000000000791b */ /* 0x003fea0003800000 */
.L_x_10538:
[----:B------:R-:W-:Y:S01]  /*3230*/  HFMA2 R12, -RZ, RZ, 0, 2.384185791015625e-07 ;  /* 0x00000004ff0c7431 */ /* 0x000fe200000001ff */
[----:B------:R-:W-:-:S04]  /*3240*/  FMNMX.FTZ R2, R0, R14, !PT ;  /* 0x0000000e00027209 */ /* 0x000fc80007810000 */
[----:B------:R-:W-:-:S07]  /*3250*/  MOV R13, R2 ;  /* 0x00000002000d7202 */ /* 0x000fce0000000f00 */
[----:B------:R-:W-:Y:S05]  /*3260*/  WARPSYNC.COLLECTIVE R15, `(.L_x_10539) ;  /* 0x000000000f087348 */ /* 0x000fea0003c00000 */
[----:B------:R0:W1:Y:S02]  /*3270*/  SHFL.BFLY P6, R14, R13, R12, R11 ;  /* 0x0c00000c0d0e7389 */ /* 0x00006400000c000b */
[----:B01----:R-:W-:Y:S05]  /*3280*/  ENDCOLLECTIVE ;  /* 0x000000000000791b */ /* 0x003fea0003800000 */
.L_x_10539:
[----:B------:R-:W-:Y:S05]  /*3290*/  BRA `(.L_x_10540) ;  /* 0xffffffd800387947 */ /* 0x000fea000383ffff */
.L_x_10541:
        /* <DEDUP_REMOVED lines=14> */
.L_x_25781:


//--------------------- .text._ZN4vllm25paged_attention_v1_kernelI13__nv_bfloat16hLi120ELi8ELi128ELNS_18Fp8KVCacheDataTypeE1ELb1EEEvPT_PKS3_PKT0_S9_ifPKiSB_iPKfiiiSD_SD_iiiii --------------------------
	.section	.text._ZN4vllm25paged_attention_v1_kernelI13__nv_bfloat16hLi120ELi8ELi128ELNS_18Fp8KVCacheDataTypeE1ELb1EEEvPT_PKS3_PKT0_S9_ifPKiSB_iPKfiiiSD_SD_iiiii,"ax",@progbits
	.align	128
        .global         _ZN4vllm25paged_attention_v1_kernelI13__nv_bfloat16hLi120ELi8ELi128ELNS_18Fp8KVCacheDataTypeE1ELb1EEEvPT_PKS3_PKT0_S9_ifPKiSB_iPKfiiiSD_SD_iiiii
        .type           _ZN4vllm25paged_attention_v1_kernelI13__nv_bfloat16hLi120ELi8ELi128ELNS_18Fp8KVCacheDataTypeE1ELb1EEEvPT_PKS3_PKT0_S9_ifPKiSB_iPKfiiiSD_SD_iiiii,@function
        .size           _ZN4vllm25paged_attention_v1_kernelI13__nv_bfloat16hLi120ELi8ELi128ELNS_18Fp8KVCacheDataTypeE1ELb1EEEvPT_PKS3_PKT0_S9_ifPKiSB_iPKfiiiSD_SD_iiiii,(.L_x_25782 - _ZN4vllm25paged_attention_v1_kernelI13__nv_bfloat16hLi120ELi8ELi128ELNS_18Fp8KVCacheDataTypeE1ELb1EEEvPT_PKS3_PKT0_S9_ifPKiSB_iPKfiiiSD_SD_iiiii)
        .other          _ZN4vllm25paged_attention_v1_kernelI13__nv_bfloat16hLi120ELi8ELi128ELNS_18Fp8KVCacheDataTypeE1ELb1EEEvPT_PKS3_PKT0_S9_ifPKiSB_iPKfiiiSD_SD_iiiii,@"STO_CUDA_ENTRY STV_DEFAULT"
_ZN4vllm25paged_attention_v1_kernelI13__nv_bfloat16hLi120ELi8ELi128ELNS_18Fp8KVCacheDataTypeE1ELb1EEEvPT_PKS3_PKT0_S9_ifPKiSB_iPKfiiiSD_SD_iiiii:
.text._ZN4vllm25paged_attention_v1_kernelI13__nv_bfloat16hLi120ELi8ELi128ELNS_18Fp8KVCacheDataTypeE1ELb1EEEvPT_PKS3_PKT0_S9_ifPKiSB_iPKfiiiSD_SD_iiiii:
        /* <DEDUP_REMOVED lines=114> */
.L_x_10542:
        /* <DEDUP_REMOVED lines=23> */
.L_x_10546:
        /* <DEDUP_REMOVED lines=42> */
.L_x_10544:
[----:B------:R-:W-:Y:S05]  /*0b30*/  BSYNC.RECONVERGENT B6 ;  /* 0x0000000000067941 */ /* 0x000fea0003800200 */
.L_x_10543:
        /* <DEDUP_REMOVED lines=8> */
.L_x_10584:
        /* <DEDUP_REMOVED lines=39> */
.L_x_10552:
        /* <DEDUP_REMOVED lines=11> */
.L_x_10551:
[----:B------:R-:W-:Y:S05]  /*0ee0*/  BSYNC.RECONVERGENT B1 ;  /* 0x0000000000017941 */ /* 0x000fea0003800200 */
.L_x_10550:
        /* <DEDUP_REMOVED lines=13> */
.L_x_10555:
        /* <DEDUP_REMOVED lines=100> */
.L_x_10554:
[----:B------:R-:W-:Y:S05]  /*1600*/  BSYNC.RECONVERGENT B1 ;  /* 0x0000000000017941 */ /* 0x000fea0003800200 */
.L_x_10553:
        /* <DEDUP_REMOVED lines=55> */
.L_x_10557:
[----:B------:R-:W-:Y:S05]  /*1980*/  BSYNC.RECONVERGENT B1 ;  /* 0x0000000000017941 */ /* 0x000fea0003800200 */
.L_x_10556:
        /* <DEDUP_REMOVED lines=26> */
.L_x_10549:
[----:B------:R-:W-:Y:S05]  /*1b30*/  BSYNC.RECONVERGENT B0 ;  /* 0x0000000000007941 */ /* 0x000fea0003800200 */
.L_x_10548:
        /* <DEDUP_REMOVED lines=38> */
.L_x_10562:
[----:B------:R-:W0:Y:S01]  /*1da0*/  LDS R11, [R8] ;  /* 0x00000000080b7984 */ /* 0x000e220000000800 */
[----:B------:R-:W-:-:S05]  /*1db0*/  VIADD R9, R9, 0x1 ;  /* 0x0000000109097836 */ /* 0x000fca0000000000 */
[----:B------:R-:W-:Y:S01]  /*1dc0*/  ISETP.NE.AND P0, PT, R9, RZ, PT ;  /* 0x000000ff0900720c */ /* 0x000fe20003f05270 */
[----:B0-----:R-:W-:-:S05]  /*1dd0*/  FMUL.FTZ R11, R11, R2 ;  /* 0x000000020b0b7220 */ /* 0x001fca0000410000 */
[----:B------:R0:W-:Y:S02]  /*1de0*/  STS [R8], R11 ;  /* 0x0000000b08007388 */ /* 0x0001e40000000800 */
[----:B0-----:R-:W-:-:S05]  /*1df0*/  IADD3 R8, PT, PT, R8, 0x200, RZ ;  /* 0x0000020008087810 */ /* 0x001fca0007ffe0ff */
[----:B------:R-:W-:Y:S05]  /*1e00*/  @P0 BRA `(.L_x_10562) ;  /* 0xfffffffc00e40947 */ /* 0x000fea000383ffff */
.L_x_10561:
[----:B------:R-:W-:Y:S05]  /*1e10*/  BSYNC.RECONVERGENT B1 ;  /* 0x0000000000017941 */ /* 0x000fea0003800200 */
.L_x_10560:
        /* <DEDUP_REMOVED lines=13> */
.L_x_10565:
        /* <DEDUP_REMOVED lines=52> */
.L_x_10564:
[----:B------:R-:W-:Y:S05]  /*2230*/  BSYNC.RECONVERGENT B1 ;  /* 0x0000000000017941 */ /* 0x000fea0003800200 */
.L_x_10563:
        /* <DEDUP_REMOVED lines=31> */
.L_x_10567:
[----:B------:R-:W-:Y:S05]  /*2430*/  BSYNC.RECONVERGENT B1 ;  /* 0x0000000000017941 */ /* 0x000fea0003800200 */
.L_x_10566:
        /* <DEDUP_REMOVED lines=14> */
.L_x_10559:
[----:B------:R-:W-:Y:S05]  /*2520*/  BSYNC.RECONVERGENT B0 ;  /* 0x0000000000007941 */ /* 0x000fea0003800200 */
.L_x_10558:
[----:B------:R-:W-:Y:S01]  /*2530*/  BAR.SYNC.DEFER_BLOCKING 0x0 ;  /* 0x0000000000007b1d */ /* 0x000fe20000010000 */
[----:B------:R-:W-:-:S13]  /*2540*/  ISETP.GE.AND P0, PT, R4, UR43, PT ;  /* 0x0000002b04007c0c */ /* 0x000fda000bf06270 */
[----:B------:R-:W-:Y:S05]  /*2550*/  @P0 BRA `(.L_x_10568) ;  /* 0x0000000400480947 */ /* 0x000fea0003800000 */
[----:B------:R-:W2:Y:S01]  /*2560*/  LDCU UR4, c[0x0][0x3ec] ;  /* 0x00007d80ff0477ac */ /* 0x000ea20008000800 */
[----:B------:R-:W-:Y:S01]  /*2570*/  MOV R16, R4 ;  /* 0x0000000400107202 */ /* 0x000fe20000000f00 */
[----:B--2---:R-:W-:-:S07]  /*2580*/  VIADD R17, R5, -UR4 ;  /* 0x8000000405117c36 */ /* 0x004fce0008000000 */
.L_x_10571:
        /* <DEDUP_REMOVED lines=76> */
.L_x_10570:
[----:B------:R-:W-:Y:S05]  /*2a50*/  BSYNC.RECONVERGENT B6 ;  /* 0x0000000000067941 */ /* 0x000fea0003800200 */
.L_x_10569:
[----:B------:R-:W-:-:S13]  /*2a60*/  ISETP.NE.AND P6, PT, R18, RZ, PT ;  /* 0x000000ff1200720c */ /* 0x000fda0003fc5270 */
[----:B------:R-:W-:Y:S05]  /*2a70*/  @!P6 BRA `(.L_x_10571) ;  /* 0xfffffff800c4e947 */ /* 0x000fea000383ffff */
.L_x_10568:
        /* <DEDUP_REMOVED lines=27> */
.L_x_10573:
[----:B------:R-:W-:Y:S05]  /*2c30*/  BSYNC.RECONVERGENT B0 ;  /* 0x0000000000007941 */ /* 0x000fea0003800200 */
.L_x_10572:
        /* <DEDUP_REMOVED lines=12> */
.L_x_10575:
[----:B------:R-:W-:Y:S05]  /*2d00*/  BSYNC.RECONVERGENT B0 ;  /* 0x0000000000007941 */ /* 0x000fea0003800200 */
.L_x_10574:
        /* <DEDUP_REMOVED lines=8> */
.L_x_10577:
[----:B------:R-:W-:Y:S05]  /*2d90*/  BSYNC.RECONVERGENT B0 ;  /* 0x0000000000007941 */ /* 0x000fea0003800200 */
.L_x_10576:
        /* <DEDUP_REMOVED lines=12> */
.L_x_10579:
[----:B------:R-:W-:Y:S05]  /*2e60*/  BSYNC.RECONVERGENT B0 ;  /* 0x0000000000007941 */ /* 0x000fea0003800200 */
.L_x_10578:
        /* <DEDUP_REMOVED lines=25> */
.L_x_10545:
        /* <DEDUP_REMOVED lines=16> */
.L_x_10580:
[----:B------:R-:W-:Y:S05]  /*3100*/  EXIT ;  /* 0x000000000000794d */ /* 0x000fea0003800000 */
.L_x_10547:
[----:B------:R-:W-:Y:S02]  /*3110*/  HFMA2 R12, -RZ, RZ, 0, 9.5367431640625e-07 ;  /* 0x00000010ff0c7431 */ /* 0x000fe400000001ff */
[----:B------:R-:W-:Y:S01]  /*3120*/  IMAD.MOV.U32 R11, RZ, RZ, 0x1f ;  /* 0x0000001fff0b7424 */ /* 0x000fe200078e00ff */
[----:B------:R-:W-:-:S07]  /*3130*/  MOV R15, 0xffffffff ;  /* 0xffffffff000f7802 */ /* 0x000fce0000000f00 */
[----:B------:R-:W-:Y:S05]  /*3140*/  WARPSYNC.COLLECTIVE R15, `(.L_x_10581) ;  /* 0x000000000f087348 */ /* 0x000fea0003c00000 */
[----:B------:R0:W1:Y:S02]  /*3150*/  SHFL.BFLY P6, R14, R13, R12, R11 ;  /* 0x0c00000c0d0e7389 */ /* 0x00006400000c000b */
[----:B01----:R-:W-:Y:S05]  /*3160*/  ENDCOLLECTIVE ;  /* 0x000000000000791b */ /* 0x003fea0003800000 */
.L_x_10581:
[----:B------:R-:W-:Y:S01]  /*3170*/  IMAD.MOV.U32 R12, RZ, RZ, 0x8 ;  /* 0x00000008ff0c7424 */ /* 0x000fe200078e00ff */
[----:B------:R-:W-:-:S04]  /*3180*/  FMNMX.FTZ R0, R14, -3.40282346638528859812e+38, !PT ;  /* 0xff7fffff0e007809 */ /* 0x000fc80007810000 */
[----:B------:R-:W-:-:S07]  /*3190*/  MOV R13, R0 ;  /* 0x00000000000d7202 */ /* 0x000fce0000000f00 */
[----:B------:R-:W-:Y:S05]  /*31a0*/  WARPSYNC.COLLECTIVE R15, `(.L_x_10582) ;  /* 0x000000000f087348 */ /* 0x000fea0003c00000 */
[----:B------:R0:W1:Y:S02]  /*31b0*/  SHFL.BFLY P6, R14, R13, R12, R11 ;  /* 0x0c00000c0d0e7389 */ /* 0x00006400000c000b */
[----:B01----:R-:W-:Y:S05]  /*31c0*/  ENDCOLLECTIVE ;  /* 0x000000000000791b */ /* 0x003fea0003800000 */
.L_x_10582:
[----:B------:R-:W-:Y:S01]  /*31d0*/  HFMA2 R12, -RZ, RZ, 0, 2.384185791015625e-07 ;  /* 0x00000004ff0c7431 */ /* 0x000fe200000001ff */
[----:B------:R-:W-:-:S04]  /*31e0*/  FMNMX.FTZ R2, R0, R14, !PT ;  /* 0x0000000e00027209 */ /* 0x000fc80007810000 */
[----:B------:R-:W-:-:S07]  /*31f0*/  MOV R13, R2 ;  /* 0x00000002000d7202 */ /* 0x000fce0000000f00 */
[----:B------:R-:W-:Y:S05]  /*3200*/  WARPSYNC.COLLECTIVE R15, `(.L_x_10583) ;  /* 0x000000000f087348 */ /* 0x000fea0003c00000 */
[----:B------:R0:W1:Y:S02]  /*3210*/  SHFL.BFLY P6, R14, R13, R12, R11 ;  /* 0x0c00000c0d0e7389 */ /* 0x00006400000c000b */
[----:B01----:R-:W-:Y:S05]  /*3220*/  ENDCOLLECTIVE ;  /* 0x000000000000791b */ /* 0x003fea0003800000 */
.L_x_10583:
[----:B------:R-:W-:Y:S05]  /*3230*/  BRA `(.L_x_10584) ;  /* 0xffffffd800607947 */ /* 0x000fea000383ffff */
.L_x_10585:
        /* <DEDUP_REMOVED lines=12> */
.L_x_25782:


//--------------------- .text._ZN4vllm25paged_attention_v1_kernelI13__nv_bfloat16hLi112ELi8ELi128ELNS_18Fp8KVCacheDataTypeE1ELb1EEEvPT_PKS3_PKT0_S9_ifPKiSB_iPKfiiiSD_SD_iiiii --------------------------
	.section	.text._ZN4vllm25paged_attention_v1_kernelI13__nv_bfloat16hLi112ELi8ELi128ELNS_18Fp8KVCacheDataTypeE1ELb1EEEvPT_PKS3_PKT0_S9_ifPKiSB_iPKfiiiSD_SD_iiiii,"ax",@progbits
	.align	128
        .global         _ZN4vllm25paged_attention_v1_kernelI13__nv_bfloat16hLi112ELi8ELi128ELNS_18Fp8KVCacheDataTypeE1ELb1EEEvPT_PKS3_PKT0_S9_ifPKiSB_iPKfiiiSD_SD_iiiii
        .type           _ZN4vllm25paged_attention_v1_kernelI13__nv_bfloat16hLi112ELi8ELi128ELNS_18Fp8KVCacheDataTypeE1ELb1EEEvPT_PKS3_PKT0_S9_ifPKiSB_iPKfiiiSD_SD_iiiii,@function
        .size           _ZN4vllm25paged_attention_v1_kernelI13__nv_bfloat16hLi112ELi8ELi128ELNS_18Fp8KVCacheDataTypeE1ELb1EEEvPT_PKS3_PKT0_S9_ifPKiSB_iPKfiiiSD_SD_iiiii,(.L_x_25783 - _ZN4vllm25paged_attention_v1_kernelI13__nv_bfloat16hLi112ELi8ELi128ELNS_18Fp8KVCacheDataTypeE1ELb1EEEvPT_PKS3_PKT0_S9_ifPKiSB_iPKfiiiSD_SD_iiiii)
        .other          _ZN4vllm25paged_attention_v1_kernelI13__nv_bfloat16hLi112ELi8ELi128ELNS_18Fp8KVCacheDataTypeE1ELb1EEEvPT_PKS3_PKT0_S9_ifPKiSB_iPKfiiiSD_SD_iiiii,@"STO_CUDA_ENTRY STV_DEFAULT"
_ZN4vllm25paged_attention_v1_kernelI13__nv_bfloat16hLi112ELi8ELi128ELNS_18Fp8KVCacheDataTypeE1ELb1EEEvPT_PKS3_PKT0_S9_ifPKiSB_iPKfiiiSD_SD_iiiii:
.text._ZN4vllm25paged_attention_v1_kernelI13__nv_bfloat16hLi112ELi8ELi128ELNS_18Fp8KVCacheDataTypeE1ELb1EEEvPT_PKS3_PKT0_S9_ifPKiSB_iPKfiiiSD_SD_iiiii:
        /* <DEDUP_REMOVED lines=114> */
.L_x_10586:
        /* <DEDUP_REMOVED lines=23> */
.L_x_10590:
        /* <DEDUP_REMOVED lines=42> */
.L_x_10588:
[----:B------:R-:W-:Y:S05]  /*0b30*/  BSYNC.RECONVERGENT B6 ;  /* 0x0000000000067941 */ /* 0x000fea0003800200 */
.L_x_10587:
        /* <DEDUP_REMOVED lines=8> */
.L_x_10628:
        /* <DEDUP_REMOVED lines=39> */
.L_x_10596:
        /* <DEDUP_REMOVED lines=11> */
.L_x_10595:
[----:B------:R-:W-:Y:S05]  /*0ee0*/  BSYNC.RECONVERGENT B1 ;  /* 0x0000000000017941 */ /* 0x000fea0003800200 */
.L_x_10594:
        /* <DEDUP_REMOVED lines=13> */
.L_x_10599:
        /* <DEDUP_REMOVED lines=100> */
.L_x_10598:
[----:B------:R-:W-:Y:S05]  /*1600*/  BSYNC.RECONVERGENT B1 ;  /* 0x0000000000017941 */ /* 0x000fea0003800200 */
.L_x_10597:
        /* <DEDUP_REMOVED lines=55> */
.L_x_10601:
[----:B------:R-:W-:Y:S05]  /*1980*/  BSYNC.RECONVERGENT B1 ;  /* 0x0000000000017941 */ /* 0x000fea0003800200 */
.L_x_10600:
        /* <DEDUP_REMOVED lines=26> */
.L_x_10593:
[----:B------:R-:W-:Y:S05]  /*1b30*/  BSYNC.RECONVERGENT B0 ;  /* 0x0000000000007941 */ /* 0x000fea0003800200 */
.L_x_10592:
        /* <DEDUP_REMOVED lines=38> */
.L_x_10606:
[----:B------:R-:W0:Y:S01]  /*1da0*/  LDS R11, [R8] ;  /* 0x00000000080b7984 */ /* 0x000e220000000800 */
[----:B------:R-:W-:-:S05]  /*1db0*/  VIADD R9, R9, 0x1 ;  /* 0x0000000109097836 */ /* 0x000fca0000000000 */
[----:B------:R-:W-:Y:S01]  /*1dc0*/  ISETP.NE.AND P0, PT, R9, RZ, PT ;  /* 0x000000ff0900720c */ /* 0x000fe20003f05270 */
[----:B0-----:R-:W-:-:S05]  /*1dd0*/  FMUL.FTZ R11, R11, R2 ;  /* 0x000000020b0b7220 */ /* 0x001fca0000410000 */
[----:B------:R0:W-:Y:S02]  /*1de0*/  STS [R8], R11 ;  /* 0x0000000b08007388 */ /* 0x0001e40000000800 */
[----:B0-----:R-:W-:-:S05]  /*1df0*/  IADD3 R8, PT, PT, R8, 0x200, RZ ;  /* 0x0000020008087810 */ /* 0x001fca0007ffe0ff */
[----:B------:R-:W-:Y:S05]  /*1e00*/  @P0 BRA `(.L_x_10606) ;  /* 0xfffffffc00e40947 */ /* 0x000fea000383ffff */
.L_x_10605:
[----:B------:R-:W-:Y:S05]  /*1e10*/  BSYNC.RECONVERGENT B1 ;  /* 0x0000000000017941 */ /* 0x000fea0003800200 */
.L_x_10604:
        /* <DEDUP_REMOVED lines=13> */
.L_x_10609:
        /* <DEDUP_REMOVED lines=52> */
.L_x_10608:
[----:B------:R-:W-:Y:S05]  /*2230*/  BSYNC.RECONVERGENT B1 ;  /* 0x0000000000017941 */ /* 0x000fea0003800200 */
.L_x_10607:
        /* <DEDUP_REMOVED lines=31> */
.L_x_10611:
[----:B------:R-:W-:Y:S05]  /*2430*/  BSYNC.RECONVERGENT B1 ;  /* 0x0000000000017941 */ /* 0x000fea0003800200 */
.L_x_10610:
        /* <DEDUP_REMOVED lines=14> */
.L_x_10603:
[----:B------:R-:W-:Y:S05]  /*2520*/  BSYNC.RECONVERGENT B0 ;  /* 0x0000000000007941 */ /* 0x000fea0003800200 */
.L_x_10602:
[----:B------:R-:W-:Y:S01]  /*2530*/  BAR.SYNC.DEFER_BLOCKING 0x0 ;  /* 0x0000000000007b1d */ /* 0x000fe20000010000 */
[----:B------:R-:W-:-:S13]  /*2540*/  ISETP.GE.AND P0, PT, R4, UR43, PT ;  /* 0x0000002b04007c0c */ /* 0x000fda000bf06270 */
[----:B------:R-:W-:Y:S05]  /*2550*/  @P0 BRA `(.L_x_10612) ;  /* 0x0000000400480947 */ /* 0x000fea0003800000 */
[----:B------:R-:W2:Y:S01]  /*2560*/  LDCU UR4, c[0x0][0x3ec] ;  /* 0x00007d80ff0477ac */ /* 0x000ea20008000800 */
[----:B------:R-:W-:Y:S01]  /*2570*/  MOV R16, R4 ;  /* 0x0000000400107202 */ /* 0x000fe20000000f00 */
[----:B--2---:R-:W-:-:S07]  /*2580*/  VIADD R17, R5, -UR4 ;  /* 0x8000000405117c36 */ /* 0x004fce0008000000 */
.L_x_10615:
        /* <DEDUP_REMOVED lines=76> */
.L_x_10614:
[----:B------:R-:W-:Y:S05]  /*2a50*/  BSYNC.RECONVERGENT B6 ;  /* 0x0000000000067941 */ /* 0x000fea0003800200 */
.L_x_10613:
[----:B------:R-:W-:-:S13]  /*2a60*/  ISETP.NE.AND P6, PT, R18, RZ, PT ;  /* 0x000000ff1200720c */ /* 0x000fda0003fc5270 */
[----:B------:R-:W-:Y:S05]  /*2a70*/  @!P6 BRA `(.L_x_10615) ;  /* 0xfffffff800c4e947 */ /* 0x000fea000383ffff */
.L_x_10612:
        /* <DEDUP_REMOVED lines=27> */
.L_x_10617:
[----:B------:R-:W-:Y:S05]  /*2c30*/  BSYNC.RECONVERGENT B0 ;  /* 0x0000000000007941 */ /* 0x000fea0003800200 */
.L_x_10616:
        /* <DEDUP_REMOVED lines=12> */
.L_x_10619:
[----:B------:R-:W-:Y:S05]  /*2d00*/  BSYNC.RECONVERGENT B0 ;  /* 0x0000000000007941 */ /* 0x000fea0003800200 */
.L_x_10618:
        /* <DEDUP_REMOVED lines=8> */
.L_x_10621:
[----:B------:R-:W-:Y:S05]  /*2d90*/  BSYNC.RECONVERGENT B0 ;  /* 0x0000000000007941 */ /* 0x000fea0003800200 */
.L_x_10620:
        /* <DEDUP_REMOVED lines=12> */
.L_x_10623:
[----:B------:R-:W-:Y:S05]  /*2e60*/  BSYNC.RECONVERGENT B0 ;  /* 0x0000000000007941 */ /* 0x000fea0003800200 */
.L_x_10622:
        /* <DEDUP_REMOVED lines=25> */
.L_x_10589:
        /* <DEDUP_REMOVED lines=16> */
.L_x_10624:
[----:B------:R-:W-:Y:S05]  /*3100*/  EXIT ;  /* 0x000000000000794d */ /* 0x000fea0003800000 */
.L_x_10591:
[----:B------:R-:W-:Y:S02]  /*3110*/  HFMA2 R12, -RZ, RZ, 0, 9.5367431640625e-07 ;  /* 0x00000010ff0c7431 */ /* 0x000fe400000001ff */
[----:B------:R-:W-:Y:S01]  /*3120*/  IMAD.MOV.U32 R11, RZ, RZ, 0x1f ;  /* 0x0000001fff0b7424 */ /* 0x000fe200078e00ff */
[----:B------:R-:W-:-:S07]  /*3130*/  MOV R15, 0xffffffff ;  /* 0xffffffff000f7802 */ /* 0x000fce0000000f00 */
[----:B------:R-:W-:Y:S05]  /*3140*/  WARPSYNC.COLLECTIVE R15, `(.L_x_10625) ;  /* 0x000000000f087348 */ /* 0x000fea0003c00000 */
[----:B------:R0:W1:Y:S02]  /*3150*/  SHFL.BFLY P6, R14, R13, R12, R11 ;  /* 0x0c00000c0d0e7389 */ /* 0x00006400000c000b */
[----:B01----:R-:W-:Y:S05]  /*3160*/  ENDCOLLECTIVE ;  /* 0x000000000000791b */ /* 0x003fea0003800000 */
.L_x_10625:
[----:B------:R-:W-:Y:S01]  /*3170*/  IMAD.MOV.U32 R12, RZ, RZ, 0x8 ;  /* 0x00000008ff0c7424 */ /* 0x000fe200078e00ff */
[----:B------:R-:W-:-:S04]  /*3180*/  FMNMX.FTZ R0, R14, -3.40282346638528859812e+38, !PT ;  /* 0xff7fffff0e007809 */ /* 0x000fc80007810000 */
[----:B------:R-:W-:-:S07]  /*3190*/  MOV R13, R0 ;  /* 0x00000000000d7202 */ /* 0x000fce0000000f00 */
[----:B------:R-:W-:Y:S05]  /*31a0*/  WARPSYNC.COLLECTIVE R15, `(.L_x_10626) ;  /* 0x000000000f087348 */ /* 0x000fea0003c00000 */
[----:B------:R0:W1:Y:S02]  /*31b0*/  SHFL.BFLY P6, R14, R13, R12, R11 ;  /* 0x0c00000c0d0e7389 */ /* 0x00006400000c000b */
[----:B01----:R-:W-:Y:S05]  /*31c0*/  ENDCOLLECTIVE ;  /* 0x000000000000791b */ /* 0x003fea0003800000 */
.L_x_10626:
[----:B------:R-:W-:Y:S01]  /*31d0*/  HFMA2 R12, -RZ, RZ, 0, 2.384185791015625e-07 ;  /* 0x00000004ff0c7431 */ /* 0x000fe200000001ff */
[----:B------:R-:W-:-:S04]  /*31e0*/  FMNMX.FTZ R2, R0, R14, !PT ;  /* 0x0000000e00027209 */ /* 0x000fc80007810000 */
[----:B------:R-:W-:-:S07]  /*31f0*/  MOV R13, R2 ;  /* 0x00000002000d7202 */ /* 0x000fce0000000f00 */
[----:B------:R-:W-:Y:S05]  /*3200*/  WARPSYNC.COLLECTIVE R15, `(.L_x_10627) ;  /* 0x000000000f087348 */ /* 0x000fea0003c00000 */
[----:B------:R0:W1:Y:S02]  /*3210*/  SHFL.BFLY P6, R14, R13, R12, R11 ;  /* 0x0c00000c0d0e7389 */ /* 0x00006400000c000b */
[----:B01----:R-:W-:Y:S05]  /*3220*/  ENDCOLLECTIVE ;  /* 0x000000000000791b */ /* 0x003fea0003800000 */
.L_x_10627:
[----:B------:R-:W-:Y:S05]  /*3230*/  BRA `(.L_x_10628) ;  /* 0xffffffd800607947 */ /* 0x000fea000383ffff */
.L_x_10629:
        /* <DEDUP_REMOVED lines=12> */
.L_x_25783:


//--------------------- .text._ZN4vllm25paged_attention_v1_kernelI13__nv_bfloat16hLi96ELi8ELi128ELNS_18Fp8KVCacheDataTypeE1ELb1EEEvPT_PKS3_PKT0_S9_ifPKiSB_iPKfiiiSD_SD_iiiii --------------------------
	.section	.text._ZN4vllm25paged_attention_v1_kernelI13__nv_bfloat16hLi96ELi8ELi128ELNS_18Fp8KVCacheDataTypeE1ELb1EEEvPT_PKS3_PKT0_S9_ifPKiSB_iPKfiiiSD_SD_iiiii,"ax",@progbits
	.align	128
        .global         _ZN4vllm25paged_attention_v1_kernelI13__nv_bfloat16hLi96ELi8ELi128ELNS_18Fp8KVCacheDataTypeE1ELb1EEEvPT_PKS3_PKT0_S9_ifPKiSB_iPKfiiiSD_SD_iiiii
        .type           _ZN4vllm25paged_attention_v1_kernelI13__nv_bfloat16hLi96ELi8ELi128ELNS_18Fp8KVCacheDataTypeE1ELb1EEEvPT_PKS3_PKT0_S9_ifPKiSB_iPKfiiiSD_SD_iiiii,@function
        .size           _ZN4vllm25paged_attention_v1_kernelI13__nv_bfloat16hLi96ELi8ELi128ELNS_18Fp8KVCacheDataTypeE1ELb1EEEvPT_PKS3_PKT0_S9_ifPKiSB_iPKfiiiSD_SD_iiiii,(.L_x_25784 - _ZN4vllm25paged_attention_v1_kernelI13__nv_bfloat16hLi96ELi8ELi128ELNS_18Fp8KVCacheDataTypeE1ELb1EEEvPT_PKS3_PKT0_S9_ifPKiSB_iPKfiiiSD_SD_iiiii)
        .other          _ZN4vllm25paged_attention_v1_kernelI13__nv_bfloat16hLi96ELi8ELi128ELNS_18Fp8KVCacheDataTypeE1ELb1EEEvPT_PKS3_PKT0_S9_ifPKiSB_iPKfiiiSD_SD_iiiii,@"STO_CUDA_ENTRY STV_DEFAULT"
_ZN4vllm25paged_attention_v1_kernelI13__nv_bfloat16hLi96ELi8ELi128ELNS_18Fp8KVCacheDataTypeE1ELb1EEEvPT_PKS3_PKT0_S9_ifPKiSB_iPKfiiiSD_SD_iiiii:
.text._ZN4vllm25paged_attention_v1_kernelI13__nv_bfloat16hLi96ELi8ELi128ELNS_18Fp8KVCacheDataTypeE1ELb1EEEvPT_PKS3_PKT0_S9_ifPKiSB_iPKfiiiSD_SD_iiiii:
        /* <DEDUP_REMOVED lines=110> */
.L_x_10630:
        /* <DEDUP_REMOVED lines=23> */
.L_x_10634:
        /* <DEDUP_REMOVED lines=42> */
.L_x_10632:
[----:B------:R-:W-:Y:S05]  /*0af0*/  BSYNC.RECONVERGENT B6 ;  /* 0x0000000000067941 */ /* 0x000fea0003800200 */
.L_x_10631:
        /* <DEDUP_REMOVED lines=8> */
.L_x_10664:
        /* <DEDUP_REMOVED lines=39> */
.L_x_10640:
        /* <DEDUP_REMOVED lines=11> */
.L_x_10639:
[----:B------:R-:W-:Y:S05]  /*0ea0*/  BSYNC.RECONVERGENT B1 ;  /* 0x0000000000017941 */ /* 0x000fea0003800200 */
.L_x_10638:
        /* <DEDUP_REMOVED lines=13> */
.L_x_10643:
        /* <DEDUP_REMOVED lines=100> */
.L_x_10642:
[----:B------:R-:W-:Y:S05]  /*15c0*/  BSYNC.RECONVERGENT B1 ;  /* 0x0000000000017941 */ /* 0x000fea0003800200 */
.L_x_10641:
        /* <DEDUP_REMOVED lines=55> */
.L_x_10645:
[----:B------:R-:W-:Y:S05]  /*1940*/  BSYNC.RECONVERGENT B1 ;  /* 0x0000000000017941 */ /* 0x000fea0003800200 */
.L_x_10644:
        /* <DEDUP_REMOVED lines=26> */
.L_x_10637:
[----:B------:R-:W-:Y:S05]  /*1af0*/  BSYNC.RECONVERGENT B0 ;  /* 0x0000000000007941 */ /* 0x000fea0003800200 */
.L_x_10636:
        /* <DEDUP_REMOVED lines=38> */
.L_x_10650:
[----:B------:R-:W0:Y:S01]  /*1d60*/  LDS R11, [R8] ;  /* 0x00000000080b7984 */ /* 0x000e220000000800 */
[----:B------:R-:W-:-:S05]  /*1d70*/  VIADD R9, R9, 0x1 ;  /* 0x0000000109097836 */ /* 0x000fca0000000000 */
[----:B------:R-:W-:Y:S01]  /*1d80*/  ISETP.NE.AND P0, PT, R9, RZ, PT ;  /* 0x000000ff0900720c */ /* 0x000fe20003f05270 */
[----:B0-----:R-:W-:-:S05]  /*1d90*/  FMUL.FTZ R11, R11, R2 ;  /* 0x000000020b0b7220 */ /* 0x001fca0000410000 */
[----:B------:R0:W-:Y:S02]  /*1da0*/  STS [R8], R11 ;  /* 0x0000000b08007388 */ /* 0x0001e40000000800 */
[----:B0-----:R-:W-:-:S05]  /*1db0*/  IADD3 R8, PT, PT, R8, 0x200, RZ ;  /* 0x0000020008087810 */ /* 0x001fca0007ffe0ff */
[----:B------:R-:W-:Y:S05]  /*1dc0*/  @P0 BRA `(.L_x_10650) ;  /* 0xfffffffc00e40947 */ /* 0x000fea000383ffff */
.L_x_10649:
[----:B------:R-:W-:Y:S05]  /*1dd0*/  BSYNC.RECONVERGENT B1 ;  /* 0x0000000000017941 */ /* 0x000fea0003800200 */
.L_x_10648:
        /* <DEDUP_REMOVED lines=13> */
.L_x_10653:
        /* <DEDUP_REMOVED lines=52> */
.L_x_10652:
[----:B------:R-:W-:Y:S05]  /*21f0*/  BSYNC.RECONVERGENT B1 ;  /* 0x0000000000017941 */ /* 0x000fea0003800200 */
.L_x_10651:
        /* <DEDUP_REMOVED lines=31> */
.L_x_10655:
[----:B------:R-:W-:Y:S05]  /*23f0*/  BSYNC.RECONVERGENT B1 ;  /* 0x0000000000017941 */ /* 0x000fea0003800200 */
.L_x_10654:
        /* <DEDUP_REMOVED lines=14> */
.L_x_10647:
[----:B------:R-:W-:Y:S05]  /*24e0*/  BSYNC.RECONVERGENT B0 ;  /* 0x0000000000007941 */ /* 0x000fea0003800200 */
.L_x_10646:
[----:B------:R-:W-:Y:S01]  /*24f0*/  BAR.SYNC.DEFER_BLOCKING 0x0 ;  /* 0x0000000000007b1d */ /* 0x000fe20000010000 */
[----:B------:R-:W-:-:S13]  /*2500*/  ISETP.GE.AND P0, PT, R4, UR43, PT ;  /* 0x0000002b04007c0c */ /* 0x000fda000bf06270 */
[----:B------:R-:W-:Y:S05]  /*2510*/  @P0 BRA `(.L_x_10656) ;  /* 0x0000000400480947 */ /* 0x000fea0003800000 */
[----:B------:R-:W2:Y:S01]  /*2520*/  LDCU UR4, c[0x0][0x3ec] ;  /* 0x00007d80ff0477ac */ /* 0x000ea20008000800 */
[----:B------:R-:W-:Y:S01]  /*2530*/  MOV R16, R4 ;  /* 0x0000000400107202 */ /* 0x000fe20000000f00 */
[----:B--2---:R-:W-:-:S07]  /*2540*/  VIADD R17, R5, -UR4 ;  /* 0x8000000405117c36 */ /* 0x004fce0008000000 */
.L_x_10659:
        /* <DEDUP_REMOVED lines=76> */
.L_x_10658:
[----:B------:R-:W-:Y:S05]  /*2a10*/  BSYNC.RECONVERGENT B6 ;  /* 0x0000000000067941 */ /* 0x000fea0003800200 */
.L_x_10657:
[----:B------:R-:W-:-:S13]  /*2a20*/  ISETP.NE.AND P6, PT, R18, RZ, PT ;  /* 0x000000ff1200720c */ /* 0x000fda0003fc5270 */
[----:B------:R-:W-:Y:S05]  /*2a30*/  @!P6 BRA `(.L_x_10659) ;  /* 0xfffffff800c4e947 */ /* 0x000fea000383ffff */
.L_x_10656:
        /* <DEDUP_REMOVED lines=63> */
.L_x_10633:
        /* <DEDUP_REMOVED lines=16> */
.L_x_10660:
[----:B------:R-:W-:Y:S05]  /*2f30*/  EXIT ;  /* 0x000000000000794d */ /* 0x000fea0003800000 */
.L_x_10635:
[----:B------:R-:W-:Y:S02]  /*2f40*/  HFMA2 R12, -RZ, RZ, 0, 9.5367431640625e-07 ;  /* 0x00000010ff0c7431 */ /* 0x000fe400000001ff */
[----:B------:R-:W-:Y:S01]  /*2f50*/  IMAD.MOV.U32 R11, RZ, RZ, 0x1f ;  /* 0x0000001fff0b7424 */ /* 0x000fe200078e00ff */
[----:B------:R-:W-:-:S07]  /*2f60*/  MOV R15, 0xffffffff ;  /* 0xffffffff000f7802 */ /* 0x000fce0000000f00 */
[----:B------:R-:W-:Y:S05]  /*2f70*/  WARPSYNC.COLLECTIVE R15, `(.L_x_10661) ;  /* 0x000000000f087348 */ /* 0x000fea0003c00000 */
[----:B------:R0:W1:Y:S02]  /*2f80*/  SHFL.BFLY P6, R14, R13, R12, R11 ;  /* 0x0c00000c0d0e7389 */ /* 0x00006400000c000b */
[----:B01----:R-:W-:Y:S05]  /*2f90*/  ENDCOLLECTIVE ;  /* 0x000000000000791b */ /* 0x003fea0003800000 */
.L_x_10661:
[----:B------:R-:W-:Y:S01]  /*2fa0*/  IMAD.MOV.U32 R12, RZ, RZ, 0x8 ;  /* 0x00000008ff0c7424 */ /* 0x000fe200078e00ff */
[----:B------:R-:W-:-:S04]  /*2fb0*/  FMNMX.FTZ R0, R14, -3.40282346638528859812e+38, !PT ;  /* 0xff7fffff0e007809 */ /* 0x000fc80007810000 */
[----:B------:R-:W-:-:S07]  /*2fc0*/  MOV R13, R0 ;  /* 0x00000000000d7202 */ /* 0x000fce0000000f00 */
[----:B------:R-:W-:Y:S05]  /*2fd0*/  WARPSYNC.COLLECTIVE R15, `(.L_x_10662) ;  /* 0x000000000f087348 */ /* 0x000fea0003c00000 */
[----:B------:R0:W1:Y:S02]  /*2fe0*/  SHFL.BFLY P6, R14, R13, R12, R11 ;  /* 0x0c00000c0d0e7389 */ /* 0x00006400000c000b */
[----:B01----:R-:W-:Y:S05]  /*2ff0*/  ENDCOLLECTIVE ;  /* 0x000000000000791b */ /* 0x003fea0003800000 */
.L_x_10662:
[----:B------:R-:W-:Y:S01]  /*3000*/  HFMA2 R12, -RZ, RZ, 0, 2.384185791015625e-07 ;  /* 0x00000004ff0c7431 */ /* 0x000fe200000001ff */
[----:B------:R-:W-:-:S04]  /*3010*/  FMNMX.FTZ R2, R0, R14, !PT ;  /* 0x0000000e00027209 */ /* 0x000fc80007810000 */
[----:B------:R-:W-:-:S07]  /*3020*/  MOV R13, R2 ;  /* 0x00000002000d7202 */ /* 0x000fce0000000f00 */
[----:B------:R-:W-:Y:S05]  /*3030*/  WARPSYNC.COLLECTIVE R15, `(.L_x_10663) ;  /* 0x000000000f087348 */ /* 0x000fea0003c00000 */
[----:B------:R0:W1:Y:S02]  /*3040*/  SHFL.BFLY P6, R14, R13, R12, R11 ;  /* 0x0c00000c0d0e7389 */ /* 0x00006400000c000b */
[----:B01----:R-:W-:Y:S05]  /*3050*/  ENDCOLLECTIVE ;  /* 0x000000000000791b */ /* 0x003fea0003800000 */
.L_x_10663:
[----:B------:R-:W-:Y:S05]  /*3060*/  BRA `(.L_x_10664) ;  /* 0xffffffd800c47947 */ /* 0x000fea000383ffff */
.L_x_10665:
        /* <DEDUP_REMOVED lines=9> */
.L_x_25784:


//--------------------- .text._ZN4vllm25paged_attention_v1_kernelI13__nv_bfloat16hLi80ELi8ELi128ELNS_18Fp8KVCacheDataTypeE1ELb1EEEvPT_PKS3_PKT0_S9_ifPKiSB_iPKfiiiSD_SD_iiiii --------------------------
	.section	.text._ZN4vllm25paged_attention_v1_kernelI13__nv_bfloat16hLi80ELi8ELi128ELNS_18Fp8KVCacheDataTypeE1ELb1EEEvPT_PKS3_PKT0_S9_ifPKiSB_iPKfiiiSD_SD_iiiii,"ax",@progbits
	.align	128
        .global         _ZN4vllm25paged_attention_v1_kernelI13__nv_bfloat16hLi80ELi8ELi128ELNS_18Fp8KVCacheDataTypeE1ELb1EEEvPT_PKS3_PKT0_S9_ifPKiSB_iPKfiiiSD_SD_iiiii
        .type           _ZN4vllm25paged_attention_v1_kernelI13__nv_bfloat16hLi80ELi8ELi128ELNS_18Fp8KVCacheDataTypeE1ELb1EEEvPT_PKS3_PKT0_S9_ifPKiSB_iPKfiiiSD_SD_iiiii,@function
        .size           _ZN4vllm25paged_attention_v1_kernelI13__nv_bfloat16hLi80ELi8ELi128ELNS_18Fp8KVCacheDataTypeE1ELb1EEEvPT_PKS3_PKT0_S9_ifPKiSB_iPKfiiiSD_SD_iiiii,(.L_x_25785 - _ZN4vllm25paged_attention_v1_kernelI13__nv_bfloat16hLi80ELi8ELi128ELNS_18Fp8KVCacheDataTypeE1ELb1EEEvPT_PKS3_PKT0_S9_ifPKiSB_iPKfiiiSD_SD_iiiii)
        .other          _ZN4vllm25paged_attention_v1_kernelI13__nv_bfloat16hLi80ELi8ELi128ELNS_18Fp8KVCacheDataTypeE1ELb1EEEvPT_PKS3_PKT0_S9_ifPKiSB_iPKfiiiSD_SD_iiiii,@"STO_CUDA_ENTRY STV_DEFAULT"
_ZN4vllm25paged_attention_v1_kernelI13__nv_bfloat16hLi80ELi8ELi128ELNS_18Fp8KVCacheDataTypeE1ELb1EEEvPT_PKS3_PKT0_S9_ifPKiSB_iPKfiiiSD_SD_iiiii:
.text._ZN4vllm25paged_attention_v1_kernelI13__nv_bfloat16hLi80ELi8ELi128ELNS_18Fp8KVCacheDataTypeE1ELb1EEEvPT_PKS3_PKT0_S9_ifPKiSB_iPKfiiiSD_SD_iiiii:
        /* <DEDUP_REMOVED lines=114> */
.L_x_10666:
        /* <DEDUP_REMOVED lines=23> */
.L_x_10670:
        /* <DEDUP_REMOVED lines=42> */
.L_x_10668:
[----:B------:R-:W-:Y:S05]  /*0b30*/  BSYNC.RECONVERGENT B6 ;  /* 0x0000000000067941 */ /* 0x000fea0003800200 */
.L_x_10667:
        /* <DEDUP_REMOVED lines=8> */
.L_x_10708:
        /* <DEDUP_REMOVED lines=39> */
.L_x_10676:
        /* <DEDUP_REMOVED lines=11> */
.L_x_10675:
[----:B------:R-:W-:Y:S05]  /*0ee0*/  BSYNC.RECONVERGENT B1 ;  /* 0x0000000000017941 */ /* 0x000fea0003800200 */
.L_x_10674:
        /* <DEDUP_REMOVED lines=13> */
.L_x_10679:
        /* <DEDUP_REMOVED lines=100> */
.L_x_10678:
[----:B------:R-:W-:Y:S05]  /*1600*/  BSYNC.RECONVERGENT B1 ;  /* 0x0000000000017941 */ /* 0x000fea0003800200 */
.L_x_10677:
        /* <DEDUP_REMOVED lines=55> */
.L_x_10681:
[----:B------:R-:W-:Y:S05]  /*1980*/  BSYNC.RECONVERGENT B1 ;  /* 0x0000000000017941 */ /* 0x000fea0003800200 */
.L_x_10680:
        /* <DEDUP_REMOVED lines=26> */
.L_x_10673:
[----:B------:R-:W-:Y:S05]  /*1b30*/  BSYNC.RECONVERGENT B0 ;  /* 0x0000000000007941 */ /* 0x000fea0003800200 */
.L_x_10672:
        /* <DEDUP_REMOVED lines=38> */
.L_x_10686:
[----:B------:R-:W0:Y:S01]  /*1da0*/  LDS R11, [R8] ;  /* 0x00000000080b7984 */ /* 0x000e220000000800 */
[----:B------:R-:W-:-:S05]  /*1db0*/  VIADD R9, R9, 0x1 ;  /* 0x0000000109097836 */ /* 0x000fca0000000000 */
[----:B------:R-:W-:Y:S01]  /*1dc0*/  ISETP.NE.AND P0, PT, R9, RZ, PT ;  /* 0x000000ff0900720c */ /* 0x000fe20003f05270 */
[----:B0-----:R-:W-:-:S05]  /*1dd0*/  FMUL.FTZ R11, R11, R2 ;  /* 0x000000020b0b7220 */ /* 0x001fca0000410000 */
[----:B------:R0:W-:Y:S02]  /*1de0*/  STS [R8], R11 ;  /* 0x0000000b08007388 */ /* 0x0001e40000000800 */
[----:B0-----:R-:W-:-:S05]  /*1df0*/  IADD3 R8, PT, PT, R8, 0x200, RZ ;  /* 0x0000020008087810 */ /* 0x001fca0007ffe0ff */
[----:B------:R-:W-:Y:S05]  /*1e00*/  @P0 BRA `(.L_x_10686) ;  /* 0xfffffffc00e40947 */ /* 0x000fea000383ffff */
.L_x_10685:
[----:B------:R-:W-:Y:S05]  /*1e10*/  BSYNC.RECONVERGENT B1 ;  /* 0x0000000000017941 */ /* 0x000fea0003800200 */
.L_x_10684:
        /* <DEDUP_REMOVED lines=13> */
.L_x_10689:
        /* <DEDUP_REMOVED lines=52> */
.L_x_10688:
[----:B------:R-:W-:Y:S05]  /*2230*/  BSYNC.RECONVERGENT B1 ;  /* 0x0000000000017941 */ /* 0x000fea0003800200 */
.L_x_10687:
        /* <DEDUP_REMOVED lines=31> */
.L_x_10691:
[----:B------:R-:W-:Y:S05]  /*2430*/  BSYNC.RECONVERGENT B1 ;  /* 0x0000000000017941 */ /* 0x000fea0003800200 */
.L_x_10690:
        /* <DEDUP_REMOVED lines=14> */
.L_x_10683:
[----:B------:R-:W-:Y:S05]  /*2520*/  BSYNC.RECONVERGENT B0 ;  /* 0x0000000000007941 */ /* 0x000fea0003800200 */
.L_x_10682:
[----:B------:R-:W-:Y:S01]  /*2530*/  BAR.SYNC.DEFER_BLOCKING 0x0 ;  /* 0x0000000000007b1d */ /* 0x000fe20000010000 */
[----:B------:R-:W-:-:S13]  /*2540*/  ISETP.GE.AND P0, PT, R4, UR43, PT ;  /* 0x0000002b04007c0c */ /* 0x000fda000bf06270 */
[----:B------:R-:W-:Y:S05]  /*2550*/  @P0 BRA `(.L_x_10692) ;  /* 0x0000000400480947 */ /* 0x000fea0003800000 */
[----:B------:R-:W2:Y:S01]  /*2560*/  LDCU UR4, c[0x0][0x3ec] ;  /* 0x00007d80ff0477ac */ /* 0x000ea20008000800 */
[----:B------:R-:W-:Y:S01]  /*2570*/  MOV R16, R4 ;  /* 0x0000000400107202 */ /* 0x000fe20000000f00 */
[----:B--2---:R-:W-:-:S07]  /*2580*/  VIADD R17, R5, -UR4 ;  /* 0x8000000405117c36 */ /* 0x004fce0008000000 */
.L_x_10695:
        /* <DEDUP_REMOVED lines=76> */
.L_x_10694:
[----:B------:R-:W-:Y:S05]  /*2a50*/  BSYNC.RECONVERGENT B6 ;  /* 0x0000000000067941 */ /* 0x000fea0003800200 */
.L_x_10693:
[----:B------:R-:W-:-:S13]  /*2a60*/  ISETP.NE.AND P6, PT, R18, RZ, PT ;  /* 0x000000ff1200720c */ /* 0x000fda0003fc5270 */
[----:B------:R-:W-:Y:S05]  /*2a70*/  @!P6 BRA `(.L_x_10695) ;  /* 0xfffffff800c4e947 */ /* 0x000fea000383ffff */
.L_x_10692:
        /* <DEDUP_REMOVED lines=25> */
.L_x_10697:
[----:B------:R-:W-:Y:S05]  /*2c10*/  BSYNC.RECONVERGENT B0 ;  /* 0x0000000000007941 */ /* 0x000fea0003800200 */
.L_x_10696:
        /* <DEDUP_REMOVED lines=10> */
.L_x_10699:
[----:B------:R-:W-:Y:S05]  /*2cc0*/  BSYNC.RECONVERGENT B0 ;  /* 0x0000000000007941 */ /* 0x000fea0003800200 */
.L_x_10698:
[----:B------:R-:W-:Y:S06]  /*2cd0*/  BAR.SYNC.DEFER_BLOCKING 0x0 ;  /* 0x0000000000007b1d */ /* 0x000fec0000010000 */
[----:B------:R-:W-:Y:S04]  /*2ce0*/  BSSY.RECONVERGENT B0, `(.L_x_10700) ;  /* 0x0000006000007945 */ /* 0x000fe80003800200 */
[----:B------:R-:W-:Y:S05]  /*2cf0*/  @P3 BRA `(.L_x_10701) ;  /* 0x0000000000103947 */ /* 0x000fea0003800000 */
[----:B------:R-:W-:Y:S01]  /*2d00*/  ISETP.GT.U32.AND P1, PT, R9, 0xf, PT ;  /* 0x0000000f0900780c */ /* 0x000fe20003f24070 */
[----:B------:R1:W-:Y:S04]  /*2d10*/  STS [R0+-0x140], R4 ;  /* 0xfffec00400007388 */ /* 0x0003e80000000800 */
[----:B------:R1:W-:Y:S08]  /*2d20*/  STS [R0+-0xc0], R3 ;  /* 0xffff400300007388 */ /* 0x0003f00000000800 */
[----:B------:R1:W-:Y:S02]  /*2d30*/  @!P1 STS [R0+-0x40], R5 ;  /* 0xffffc00500009388 */ /* 0x0003e40000000800 */
.L_x_10701:
[----:B------:R-:W-:Y:S05]  /*2d40*/  BSYNC.RECONVERGENT B0 ;  /* 0x0000000000007941 */ /* 0x000fea0003800200 */
.L_x_10700:
        /* <DEDUP_REMOVED lines=10> */
.L_x_10703:
[----:B------:R-:W-:Y:S05]  /*2df0*/  BSYNC.RECONVERGENT B0 ;  /* 0x0000000000007941 */ /* 0x000fea0003800200 */
.L_x_10702:
        /* <DEDUP_REMOVED lines=23> */
.L_x_10669:
        /* <DEDUP_REMOVED lines=16> */
.L_x_10704:
[----:B------:R-:W-:Y:S05]  /*3070*/  EXIT ;  /* 0x000000000000794d */ /* 0x000fea0003800000 */
.L_x_10671:
[----:B------:R-:W-:Y:S02]  /*3080*/  HFMA2 R12, -RZ, RZ, 0, 9.5367431640625e-07 ;  /* 0x00000010ff0c7431 */ /* 0x000fe400000001ff */
[----:B------:R-:W-:Y:S01]  /*3090*/  IMAD.MOV.U32 R11, RZ, RZ, 0x1f ;  /* 0x0000001fff0b7424 */ /* 0x000fe200078e00ff */
[----:B------:R-:W-:-:S07]  /*30a0*/  MOV R15, 0xffffffff ;  /* 0xffffffff000f7802 */ /* 0x000fce0000000f00 */
[----:B------:R-:W-:Y:S05]  /*30b0*/  WARPSYNC.COLLECTIVE R15, `(.L_x_10705) ;  /* 0x000000000f087348 */ /* 0x000fea0003c00000 */
[----:B------:R0:W1:Y:S02]  /*30c0*/  SHFL.BFLY P6, R14, R13, R12, R11 ;  /* 0x0c00000c0d0e7389 */ /* 0x00006400000c000b */
[----:B01----:R-:W-:Y:S05]  /*30d0*/  ENDCOLLECTIVE ;  /* 0x000000000000791b */ /* 0x003fea0003800000 */
.L_x_10705:
[----:B------:R-:W-:Y:S01]  /*30e0*/  IMAD.MOV.U32 R12, RZ, RZ, 0x8 ;  /* 0x00000008ff0c7424 */ /* 0x000fe200078e00ff */
[----:B------:R-:W-:-:S04]  /*30f0*/  FMNMX.FTZ R0, R14, -3.40282346638528859812e+38, !PT ;  /* 0xff7fffff0e007809 */ /* 0x000fc80007810000 */
[----:B------:R-:W-:-:S07]  /*3100*/  MOV R13, R0 ;  /* 0x00000000000d7202 */ /* 0x000fce0000000f00 */
[----:B------:R-:W-:Y:S05]  /*3110*/  WARPSYNC.COLLECTIVE R15, `(.L_x_10706) ;  /* 0x000000000f087348 */ /* 0x000fea0003c00000 */
[----:B------:R0:W1:Y:S02]  /*3120*/  SHFL.BFLY P6, R14, R13, R12, R11 ;  /* 0x0c00000c0d0e7389 */ /* 0x00006400000c000b */
[----:B01----:R-:W-:Y:S05]  /*3130*/  ENDCOLLECTIVE ;  /* 0x000000000000791b */ /* 0x003fea0003800000 */
.L_x_10706:
[----:B------:R-:W-:Y:S01]  /*3140*/  HFMA2 R12, -RZ, RZ, 0, 2.384185791015625e-07 ;  /* 0x00000004ff0c7431 */ /* 0x000fe200000001ff */
[----:B------:R-:W-:-:S04]  /*3150*/  FMNMX.FTZ R2, R0, R14, !PT ;  /* 0x0000000e00027209 */ /* 0x000fc80007810000 */
[----:B------:R-:W-:-:S07]  /*3160*/  MOV R13, R2 ;  /* 0x00000002000d7202 */ /* 0x000fce0000000f00 */
[----:B------:R-:W-:Y:S05]  /*3170*/  WARPSYNC.COLLECTIVE R15, `(.L_x_10707) ;  /* 0x000000000f087348 */ /* 0x000fea0003c00000 */
[----:B------:R0:W1:Y:S02]  /*3180*/  SHFL.BFLY P6, R14, R13, R12, R11 ;  /* 0x0c00000c0d0e7389 */ /* 0x00006400000c000b */
[----:B01----:R-:W-:Y:S05]  /*3190*/  ENDCOLLECTIVE ;  /* 0x000000000000791b */ /* 0x003fea0003800000 */
.L_x_10707:
[----:B------:R-:W-:Y:S05]  /*31a0*/  BRA `(.L_x_10708) ;  /* 0xffffffd800847947 */ /* 0x000fea000383ffff */
.L_x_10709:
        /* <DEDUP_REMOVED lines=13> */
.L_x_25785:


//--------------------- .text._ZN4vllm25paged_attention_v1_kernelI13__nv_bfloat16hLi64ELi8ELi128ELNS_18Fp8KVCacheDataTypeE1ELb1EEEvPT_PKS3_PKT0_S9_ifPKiSB_iPKfiiiSD_SD_iiiii --------------------------
	.section	.text._ZN4vllm25paged_attention_v1_kernelI13__nv_bfloat16hLi64ELi8ELi128ELNS_18Fp8KVCacheDataTypeE1ELb1EEEvPT_PKS3_PKT0_S9_ifPKiSB_iPKfiiiSD_SD_iiiii,"ax",@progbits
	.align	128
        .global         _ZN4vllm25paged_attention_v1_kernelI13__nv_bfloat16hLi64ELi8ELi128ELNS_18Fp8KVCacheDataTypeE1ELb1EEEvPT_PKS3_PKT0_S9_ifPKiSB_iPKfiiiSD_SD_iiiii
        .type           _ZN4vllm25paged_attention_v1_kernelI13__nv_bfloat16hLi64ELi8ELi128ELNS_18Fp8KVCacheDataTypeE1ELb1EEEvPT_PKS3_PKT0_S9_ifPKiSB_iPKfiiiSD_SD_iiiii,@function
        .size           _ZN4vllm25paged_attention_v1_kernelI13__nv_bfloat16hLi64ELi8ELi128ELNS_18Fp8KVCacheDataTypeE1ELb1EEEvPT_PKS3_PKT0_S9_ifPKiSB_iPKfiiiSD_SD_iiiii,(.L_x_25786 - _ZN4vllm25paged_attention_v1_kernelI13__nv_bfloat16hLi64ELi8ELi128ELNS_18Fp8KVCacheDataTypeE1ELb1EEEvPT_PKS3_PKT0_S9_ifPKiSB_iPKfiiiSD_SD_iiiii)
        .other          _ZN4vllm25paged_attention_v1_kernelI13__nv_bfloat16hLi64ELi8ELi128ELNS_18Fp8KVCacheDataTypeE1ELb1EEEvPT_PKS3_PKT0_S9_ifPKiSB_iPKfiiiSD_SD_iiiii,@"STO_CUDA_ENTRY STV_DEFAULT"
_ZN4vllm25paged_attention_v1_kernelI13__nv_bfloat16hLi64ELi8ELi128ELNS_18Fp8KVCacheDataTypeE1ELb1EEEvPT_PKS3_PKT0_S9_ifPKiSB_iPKfiiiSD_SD_iiiii:
.text._ZN4vllm25paged_attention_v1_kernelI13__nv_bfloat16hLi64ELi8ELi128ELNS_18Fp8KVCacheDataTypeE1ELb1EEEvPT_PKS3_PKT0_S9_ifPKiSB_iPKfiiiSD_SD_iiiii:
        /* <DEDUP_REMOVED lines=110> */
.L_x_10710:
        /* <DEDUP_REMOVED lines=23> */
.L_x_10714:
        /* <DEDUP_REMOVED lines=42> */
.L_x_10712:
[----:B------:R-:W-:Y:S05]  /*0af0*/  BSYNC.RECONVERGENT B6 ;  /* 0x0000000000067941 */ /* 0x000fea0003800200 */
.L_x_10711:
        /* <DEDUP_REMOVED lines=8> */
.L_x_10749:
        /* <DEDUP_REMOVED lines=39> */
.L_x_10720:
        /* <DEDUP_REMOVED lines=11> */
.L_x_10719:
[----:B------:R-:W-:Y:S05]  /*0ea0*/  BSYNC.RECONVERGENT B1 ;  /* 0x0000000000017941 */ /* 0x000fea0003800200 */
.L_x_10718:
        /* <DEDUP_REMOVED lines=13> */
.L_x_10723:
        /* <DEDUP_REMOVED lines=100> */
.L_x_10722:
[----:B------:R-:W-:Y:S05]  /*15c0*/  BSYNC.RECONVERGENT B1 ;  /* 0x0000000000017941 */ /* 0x000fea0003800200 */
.L_x_10721:
        /* <DEDUP_REMOVED lines=55> */
.L_x_10725:
[----:B------:R-:W-:Y:S05]  /*1940*/  BSYNC.RECONVERGENT B1 ;  /* 0x0000000000017941 */ /* 0x000fea0003800200 */
.L_x_10724:
        /* <DEDUP_REMOVED lines=26> */
.L_x_10717:
[----:B------:R-:W-:Y:S05]  /*1af0*/  BSYNC.RECONVERGENT B0 ;  /* 0x0000000000007941 */ /* 0x000fea0003800200 */
.L_x_10716:
        /* <DEDUP_REMOVED lines=38> */
.L_x_10730:
[----:B------:R-:W0:Y:S01]  /*1d60*/  LDS R11, [R8] ;  /* 0x00000000080b7984 */ /* 0x000e220000000800 */
[----:B------:R-:W-:-:S05]  /*1d70*/  VIADD R9, R9, 0x1 ;  /* 0x0000000109097836 */ /* 0x000fca0000000000 */
[----:B------:R-:W-:Y:S01]  /*1d80*/  ISETP.NE.AND P0, PT, R9, RZ, PT ;  /* 0x000000ff0900720c */ /* 0x000fe20003f05270 */
[----:B0-----:R-:W-:-:S05]  /*1d90*/  FMUL.FTZ R11, R11, R2 ;  /* 0x000000020b0b7220 */ /* 0x001fca0000410000 */
[----:B------:R0:W-:Y:S02]  /*1da0*/  STS [R8], R11 ;  /* 0x0000000b08007388 */ /* 0x0001e40000000800 */
[----:B0-----:R-:W-:-:S05]  /*1db0*/  IADD3 R8, PT, PT, R8, 0x200, RZ ;  /* 0x0000020008087810 */ /* 0x001fca0007ffe0ff */
[----:B------:R-:W-:Y:S05]  /*1dc0*/  @P0 BRA `(.L_x_10730) ;  /* 0xfffffffc00e40947 */ /* 0x000fea000383ffff */
.L_x_10729:
[----:B------:R-:W-:Y:S05]  /*1dd0*/  BSYNC.RECONVERGENT B1 ;  /* 0x0000000000017941 */ /* 0x000fea0003800200 */
.L_x_10728:
        /* <DEDUP_REMOVED lines=13> */
.L_x_10733:
        /* <DEDUP_REMOVED lines=52> */
.L_x_10732:
[----:B------:R-:W-:Y:S05]  /*21f0*/  BSYNC.RECONVERGENT B1 ;  /* 0x0000000000017941 */ /* 0x000fea0003800200 */
.L_x_10731:
        /* <DEDUP_REMOVED lines=31> */
.L_x_10735:
[----:B------:R-:W-:Y:S05]  /*23f0*/  BSYNC.RECONVERGENT B1 ;  /* 0x0000000000017941 */ /* 0x000fea0003800200 */
.L_x_10734:
        /* <DEDUP_REMOVED lines=14> */
.L_x_10727:
[----:B------:R-:W-:Y:S05]  /*24e0*/  BSYNC.RECONVERGENT B0 ;  /* 0x0000000000007941 */ /* 0x000fea0003800200 */
.L_x_10726:
[----:B------:R-:W-:Y:S01]  /*24f0*/  BAR.SYNC.DEFER_BLOCKING 0x0 ;  /* 0x0000000000007b1d */ /* 0x000fe20000010000 */
[----:B------:R-:W-:-:S05]  /*2500*/  ISETP.GE.AND P0, PT, R4, UR43, PT ;  /* 0x0000002b04007c0c */ /* 0x000fca000bf06270 */
[----:B------:R-:W-:Y:S08]  /*2510*/  BSSY.RECONVERGENT B7, `(.L_x_10736) ;  /* 0x0000054000077945 */ /* 0x000ff00003800200 */
[----:B------:R-:W-:Y:S05]  /*2520*/  @P0 BRA `(.L_x_10737) ;  /* 0x0000000400480947 */ /* 0x000fea0003800000 */
[----:B------:R-:W2:Y:S01]  /*2530*/  LDCU UR4, c[0x0][0x3ec] ;  /* 0x00007d80ff0477ac */ /* 0x000ea20008000800 */
[----:B------:R-:W-:Y:S01]  /*2540*/  MOV R16, R4 ;  /* 0x0000000400107202 */ /* 0x000fe20000000f00 */
[----:B--2---:R-:W-:-:S07]  /*2550*/  VIADD R17, R5, -UR4 ;  /* 0x8000000405117c36 */ /* 0x004fce0008000000 */
.L_x_10740:
        /* <DEDUP_REMOVED lines=76> */
.L_x_10739:
[----:B------:R-:W-:Y:S05]  /*2a20*/  BSYNC.RECONVERGENT B6 ;  /* 0x0000000000067941 */ /* 0x000fea0003800200 */
.L_x_10738:
[----:B------:R-:W-:-:S13]  /*2a30*/  ISETP.NE.AND P6, PT, R18, RZ, PT ;  /* 0x000000ff1200720c */ /* 0x000fda0003fc5270 */
[----:B------:R-:W-:Y:S05]  /*2a40*/  @!P6 BRA `(.L_x_10740) ;  /* 0xfffffff800c4e947 */ /* 0x000fea000383ffff */
.L_x_10737:
[----:B------:R-:W-:Y:S05]  /*2a50*/  BSYNC.RECONVERGENT B7 ;  /* 0x0000000000077941 */ /* 0x000fea0003800200 */
.L_x_10736:
        /* <DEDUP_REMOVED lines=38> */
.L_x_10742:
[----:B------:R-:W-:Y:S05]  /*2cc0*/  BSYNC.RECONVERGENT B0 ;  /* 0x0000000000007941 */ /* 0x000fea0003800200 */
.L_x_10741:
        /* <DEDUP_REMOVED lines=15> */
.L_x_10744:
[----:B------:R-:W-:Y:S05]  /*2dc0*/  BSYNC.RECONVERGENT B0 ;  /* 0x0000000000007941 */ /* 0x000fea0003800200 */
.L_x_10743:
        /* <DEDUP_REMOVED lines=20> */
.L_x_10713:
        /* <DEDUP_REMOVED lines=16> */
.L_x_10745:
[----:B------:R-:W-:Y:S05]  /*3010*/  EXIT ;  /* 0x000000000000794d */ /* 0x000fea0003800000 */
.L_x_10715:
[----:B------:R-:W-:Y:S02]  /*3020*/  HFMA2 R12, -RZ, RZ, 0, 9.5367431640625e-07 ;  /* 0x00000010ff0c7431 */ /* 0x000fe400000001ff */
[----:B------:R-:W-:Y:S01]  /*3030*/  IMAD.MOV.U32 R11, RZ, RZ, 0x1f ;  /* 0x0000001fff0b7424 */ /* 0x000fe200078e00ff */
[----:B------:R-:W-:-:S07]  /*3040*/  MOV R15, 0xffffffff ;  /* 0xffffffff000f7802 */ /* 0x000fce0000000f00 */
[----:B------:R-:W-:Y:S05]  /*3050*/  WARPSYNC.COLLECTIVE R15, `(.L_x_10746) ;  /* 0x000000000f087348 */ /* 0x000fea0003c00000 */
[----:B------:R0:W1:Y:S02]  /*3060*/  SHFL.BFLY P6, R14, R13, R12, R11 ;  /* 0x0c00000c0d0e7389 */ /* 0x00006400000c000b */
[----:B01----:R-:W-:Y:S05]  /*3070*/  ENDCOLLECTIVE ;  /* 0x000000000000791b */ /* 0x003fea0003800000 */
.L_x_10746:
[----:B------:R-:W-:Y:S01]  /*3080*/  IMAD.MOV.U32 R12, RZ, RZ, 0x8 ;  /* 0x00000008ff0c7424 */ /* 0x000fe200078e00ff */
[----:B------:R-:W-:-:S04]  /*3090*/  FMNMX.FTZ R0, R14, -3.40282346638528859812e+38, !PT ;  /* 0xff7fffff0e007809 */ /* 0x000fc80007810000 */
[----:B------:R-:W-:-:S07]  /*30a0*/  MOV R13, R0 ;  /* 0x00000000000d7202 */ /* 0x000fce0000000f00 */
[----:B------:R-:W-:Y:S05]  /*30b0*/  WARPSYNC.COLLECTIVE R15, `(.L_x_10747) ;  /* 0x000000000f087348 */ /* 0x000fea0003c00000 */
[----:B------:R0:W1:Y:S02]  /*30c0*/  SHFL.BFLY P6, R14, R13, R12, R11 ;  /* 0x0c00000c0d0e7389 */ /* 0x00006400000c000b */
[----:B01----:R-:W-:Y:S05]  /*30d0*/  ENDCOLLECTIVE ;  /* 0x000000000000791b */ /* 0x003fea0003800000 */
.L_x_10747:
[----:B------:R-:W-:Y:S01]  /*30e0*/  HFMA2 R12, -RZ, RZ, 0, 2.384185791015625e-07 ;  /* 0x00000004ff0c7431 */ /* 0x000fe200000001ff */
[----:B------:R-:W-:-:S04]  /*30f0*/  FMNMX.FTZ R2, R0, R14, !PT ;  /* 0x0000000e00027209 */ /* 0x000fc80007810000 */
[----:B------:R-:W-:-:S07]  /*3100*/  MOV R13, R2 ;  /* 0x00000002000d7202 */ /* 0x000fce0000000f00 */
[----:B------:R-:W-:Y:S05]  /*3110*/  WARPSYNC.COLLECTIVE R15, `(.L_x_10748) ;  /* 0x000000000f087348 */ /* 0x000fea0003c00000 */
[----:B------:R0:W1:Y:S02]  /*3120*/  SHFL.BFLY P6, R14, R13, R12, R11 ;  /* 0x0c00000c0d0e7389 */ /* 0x00006400000c000b */
[----:B01----:R-:W-:Y:S05]  /*3130*/  ENDCOLLECTIVE ;  /* 0x000000000000791b */ /* 0x003fea0003800000 */
.L_x_10748:
[----:B------:R-:W-:Y:S05]  /*3140*/  BRA `(.L_x_10749) ;  /* 0xffffffd8008c7947 */ /* 0x000fea000383ffff */
.L_x_10750:
        /* <DEDUP_REMOVED lines=11> */
.L_x_25786:


//--------------------- .text._ZN4vllm25paged_attention_v1_kernelI13__nv_bfloat16hLi32ELi8ELi128ELNS_18Fp8KVCacheDataTypeE1ELb1EEEvPT_PKS3_PKT0_S9_ifPKiSB_iPKfiiiSD_SD_iiiii --------------------------
	.section	.text._ZN4vllm25paged_attention_v1_kernelI13__nv_bfloat16hLi32ELi8ELi128ELNS_18Fp8KVCacheDataTypeE1ELb1EEEvPT_PKS3_PKT0_S9_ifPKiSB_iPKfiiiSD_SD_iiiii,"ax",@progbits
	.align	128
        .global         _ZN4vllm25paged_attention_v1_kernelI13__nv_bfloat16hLi32ELi8ELi128ELNS_18Fp8KVCacheDataTypeE1ELb1EEEvPT_PKS3_PKT0_S9_ifPKiSB_iPKfiiiSD_SD_iiiii
        .type           _ZN4vllm25paged_attention_v1_kernelI13__nv_bfloat16hLi32ELi8ELi128ELNS_18Fp8KVCacheDataTypeE1ELb1EEEvPT_PKS3_PKT0_S9_ifPKiSB_iPKfiiiSD_SD_iiiii,@function
        .size           _ZN4vllm25paged_attention_v1_kernelI13__nv_bfloat16hLi32ELi8ELi128ELNS_18Fp8KVCacheDataTypeE1ELb1EEEvPT_PKS3_PKT0_S9_ifPKiSB_iPKfiiiSD_SD_iiiii,(.L_x_25787 - _ZN4vllm25paged_attention_v1_kernelI13__nv_bfloat16hLi32ELi8ELi128ELNS_18Fp8KVCacheDataTypeE1ELb1EEEvPT_PKS3_PKT0_S9_ifPKiSB_iPKfiiiSD_SD_iiiii)
        .other          _ZN4vllm25paged_attention_v1_kernelI13__nv_bfloat16hLi32ELi8ELi128ELNS_18Fp8KVCacheDataTypeE1ELb1EEEvPT_PKS3_PKT0_S9_ifPKiSB_iPKfiiiSD_SD_iiiii,@"STO_CUDA_ENTRY STV_DEFAULT"
_ZN4vllm25paged_attention_v1_kernelI13__nv_bfloat16hLi32ELi8ELi128ELNS_18Fp8KVCacheDataTypeE1ELb1EEEvPT_PKS3_PKT0_S9_ifPKiSB_iPKfiiiSD_SD_iiiii:
.text._ZN4vllm25paged_attention_v1_kernelI13__nv_bfloat16hLi32ELi8ELi128ELNS_18Fp8KVCacheDataTypeE1ELb1EEEvPT_PKS3_PKT0_S9_ifPKiSB_iPKfiiiSD_SD_iiiii:
        /* <DEDUP_REMOVED lines=114> */
.L_x_10751:
        /* <DEDUP_REMOVED lines=23> */
.L_x_10755:
        /* <DEDUP_REMOVED lines=42> */
.L_x_10753:
[----:B------:R-:W-:Y:S05]  /*0b30*/  BSYNC.RECONVERGENT B6 ;  /* 0x0000000000067941 */ /* 0x000fea0003800200 */
.L_x_10752:
        /* <DEDUP_REMOVED lines=8> */
.L_x_10785:
        /* <DEDUP_REMOVED lines=39> */
.L_x_10761:
        /* <DEDUP_REMOVED lines=11> */
.L_x_10760:
[----:B------:R-:W-:Y:S05]  /*0ee0*/  BSYNC.RECONVERGENT B1 ;  /* 0x0000000000017941 */ /* 0x000fea0003800200 */
.L_x_10759:
        /* <DEDUP_REMOVED lines=13> */
.L_x_10764:
        /* <DEDUP_REMOVED lines=100> */
.L_x_10763:
[----:B------:R-:W-:Y:S05]  /*1600*/  BSYNC.RECONVERGENT B1 ;  /* 0x0000000000017941 */ /* 0x000fea0003800200 */
.L_x_10762:
        /* <DEDUP_REMOVED lines=55> */
.L_x_10766:
[----:B------:R-:W-:Y:S05]  /*1980*/  BSYNC.RECONVERGENT B1 ;  /* 0x0000000000017941 */ /* 0x000fea0003800200 */
.L_x_10765:
        /* <DEDUP_REMOVED lines=26> */
.L_x_10758:
[----:B------:R-:W-:Y:S05]  /*1b30*/  BSYNC.RECONVERGENT B0 ;  /* 0x0000000000007941 */ /* 0x000fea0003800200 */
.L_x_10757:
        /* <DEDUP_REMOVED lines=38> */
.L_x_10771:
[----:B------:R-:W0:Y:S01]  /*1da0*/  LDS R9, [R7] ;  /* 0x0000000007097984 */ /* 0x000e220000000800 */
[----:B------:R-:W-:-:S05]  /*1db0*/  VIADD R8, R8, 0x1 ;  /* 0x0000000108087836 */ /* 0x000fca0000000000 */
[----:B------:R-:W-:Y:S01]  /*1dc0*/  ISETP.NE.AND P0, PT, R8, RZ, PT ;  /* 0x000000ff0800720c */ /* 0x000fe20003f05270 */
[----:B0-----:R-:W-:-:S05]  /*1dd0*/  FMUL.FTZ R6, R9, R2 ;  /* 0x0000000209067220 */ /* 0x001fca0000410000 */
[----:B------:R0:W-:Y:S02]  /*1de0*/  STS [R7], R6 ;  /* 0x0000000607007388 */ /* 0x0001e40000000800 */
[----:B0-----:R-:W-:-:S05]  /*1df0*/  IADD3 R7, PT, PT, R7, 0x200, RZ ;  /* 0x0000020007077810 */ /* 0x001fca0007ffe0ff */
[----:B------:R-:W-:Y:S05]  /*1e00*/  @P0 BRA `(.L_x_10771) ;  /* 0xfffffffc00e40947 */ /* 0x000fea000383ffff */
.L_x_10770:
[----:B------:R-:W-:Y:S05]  /*1e10*/  BSYNC.RECONVERGENT B1 ;  /* 0x0000000000017941 */ /* 0x000fea0003800200 */
.L_x_10769:
        /* <DEDUP_REMOVED lines=13> */
.L_x_10774:
        /* <DEDUP_REMOVED lines=52> */
.L_x_10773:
[----:B------:R-:W-:Y:S05]  /*2230*/  BSYNC.RECONVERGENT B1 ;  /* 0x0000000000017941 */ /* 0x000fea0003800200 */
.L_x_10772:
        /* <DEDUP_REMOVED lines=31> */
.L_x_10776:
[----:B------:R-:W-:Y:S05]  /*2430*/  BSYNC.RECONVERGENT B1 ;  /* 0x0000000000017941 */ /* 0x000fea0003800200 */
.L_x_10775:
        /* <DEDUP_REMOVED lines=14> */
.L_x_10768:
[----:B------:R-:W-:Y:S05]  /*2520*/  BSYNC.RECONVERGENT B0 ;  /* 0x0000000000007941 */ /* 0x000fea0003800200 */
.L_x_10767:
[----:B------:R-:W-:Y:S01]  /*2530*/  BAR.SYNC.DEFER_BLOCKING 0x0 ;  /* 0x0000000000007b1d */ /* 0x000fe20000010000 */
[----:B------:R-:W-:-:S13]  /*2540*/  ISETP.GE.AND P0, PT, R16, UR43, PT ;  /* 0x0000002b10007c0c */ /* 0x000fda000bf06270 */
[----:B------:R-:W-:Y:S05]  /*2550*/  @P0 BRA `(.L_x_10777) ;  /* 0x00000004003c0947 */ /* 0x000fea0003800000 */
[----:B------:R-:W2:Y:S02]  /*2560*/  LDCU UR4, c[0x0][0x3ec] ;  /* 0x00007d80ff0477ac */ /* 0x000ea40008000800 */
[----:B--2---:R-:W-:-:S07]  /*2570*/  IADD3 R17, PT, PT, R4, -UR4, RZ ;  /* 0x8000000404117c10 */ /* 0x004fce000fffe0ff */
.L_x_10780:
        /* <DEDUP_REMOVED lines=73> */
.L_x_10779:
[----:B------:R-:W-:Y:S05]  /*2a10*/  BSYNC.RECONVERGENT B6 ;  /* 0x0000000000067941 */ /* 0x000fea0003800200 */
.L_x_10778:
[----:B------:R-:W-:-:S05]  /*2a20*/  VIADD R16, R16, 0x4 ;  /* 0x0000000410107836 */ /* 0x000fca0000000000 */
[----:B------:R-:W-:-:S13]  /*2a30*/  ISETP.GE.AND P0, PT, R16, UR43, PT ;  /* 0x0000002b10007c0c */ /* 0x000fda000bf06270 */
[----:B------:R-:W-:Y:S05]  /*2a40*/  @!P0 BRA `(.L_x_10780) ;  /* 0xfffffff800cc8947 */ /* 0x000fea000383ffff */
.L_x_10777:
        /* <DEDUP_REMOVED lines=43> */
.L_x_10754:
        /* <DEDUP_REMOVED lines=16> */
.L_x_10781:
[----:B------:R-:W-:Y:S05]  /*2e00*/  EXIT ;  /* 0x000000000000794d */ /* 0x000fea0003800000 */
.L_x_10756:
[----:B------:R-:W-:Y:S02]  /*2e10*/  HFMA2 R12, -RZ, RZ, 0, 9.5367431640625e-07 ;  /* 0x00000010ff0c7431 */ /* 0x000fe400000001ff */
[----:B------:R-:W-:Y:S01]  /*2e20*/  IMAD.MOV.U32 R11, RZ, RZ, 0x1f ;  /* 0x0000001fff0b7424 */ /* 0x000fe200078e00ff */
[----:B------:R-:W-:-:S07]  /*2e30*/  MOV R15, 0xffffffff ;  /* 0xffffffff000f7802 */ /* 0x000fce0000000f00 */
[----:B------:R-:W-:Y:S05]  /*2e40*/  WARPSYNC.COLLECTIVE R15, `(.L_x_10782) ;  /* 0x000000000f087348 */ /* 0x000fea0003c00000 */
[----:B------:R0:W1:Y:S02]  /*2e50*/  SHFL.BFLY P6, R14, R13, R12, R11 ;  /* 0x0c00000c0d0e7389 */ /* 0x00006400000c000b */
[----:B01----:R-:W-:Y:S05]  /*2e60*/  ENDCOLLECTIVE ;  /* 0x000000000000791b */ /* 0x003fea0003800000 */
.L_x_10782:
[----:B------:R-:W-:Y:S01]  /*2e70*/  IMAD.MOV.U32 R12, RZ, RZ, 0x8 ;  /* 0x00000008ff0c7424 */ /* 0x000fe200078e00ff */
[----:B------:R-:W-:-:S04]  /*2e80*/  FMNMX.FTZ R0, R14, -3.40282346638528859812e+38, !PT ;  /* 0xff7fffff0e007809 */ /* 0x000fc80007810000 */
[----:B------:R-:W-:-:S07]  /*2e90*/  MOV R13, R0 ;  /* 0x00000000000d7202 */ /* 0x000fce0000000f00 */
[----:B------:R-:W-:Y:S05]  /*2ea0*/  WARPSYNC.COLLECTIVE R15, `(.L_x_10783) ;  /* 0x000000000f087348 */ /* 0x000fea0003c00000 */
[----:B------:R0:W1:Y:S02]  /*2eb0*/  SHFL.BFLY P6, R14, R13, R12, R11 ;  /* 0x0c00000c0d0e7389 */ /* 0x00006400000c000b */
[----:B01----:R-:W-:Y:S05]  /*2ec0*/  ENDCOLLECTIVE ;  /* 0x000000000000791b */ /* 0x003fea0003800000 */
.L_x_10783:
[----:B------:R-:W-:Y:S01]  /*2ed0*/  HFMA2 R12, -RZ, RZ, 0, 2.384185791015625e-07 ;  /* 0x00000004ff0c7431 */ /* 0x000fe200000001ff */
[----:B------:R-:W-:-:S04]  /*2ee0*/  FMNMX.FTZ R2, R0, R14, !PT ;  /* 0x0000000e00027209 */ /* 0x000fc80007810000 */
[----:B------:R-:W-:-:S07]  /*2ef0*/  MOV R13, R2 ;  /* 0x00000002000d7202 */ /* 0x000fce0000000f00 */
[----:B------:R-:W-:Y:S05]  /*2f00*/  WARPSYNC.COLLECTIVE R15, `(.L_x_10784) ;  /* 0x000000000f087348 */ /* 0x000fea0003c00000 */
[----:B------:R0:W1:Y:S02]  /*2f10*/  SHFL.BFLY P6, R14, R13, R12, R11 ;  /* 0x0c00000c0d0e7389 */ /* 0x00006400000c000b */
[----:B01----:R-:W-:Y:S05]  /*2f20*/  ENDCOLLECTIVE ;  /* 0x000000000000791b */ /* 0x003fea0003800000 */
.L_x_10784:
[----:B------:R-:W-:Y:S05]  /*2f30*/  BRA `(.L_x_10785) ;  /* 0xffffffdc00207947 */ /* 0x000fea000383ffff */
.L_x_10786:
        /* <DEDUP_REMOVED lines=12> */
.L_x_25787:


//--------------------- .text._ZN4vllm25paged_attention_v1_kernelIthLi256ELi32ELi128ELNS_18Fp8KVCacheDataTypeE1ELb0EEEvPT_PKS2_PKT0_S8_ifPKiSA_iPKfiiiSC_SC_iiiii --------------------------
	.section	.text._ZN4vllm25paged_attention_v1_kernelIthLi256ELi32ELi128ELNS_18Fp8KVCacheDataTypeE1ELb0EEEvPT_PKS2_PKT0_S8_ifPKiSA_iPKfiiiSC_SC_iiiii,"ax",@progbits
	.align	128
        .global         _ZN4vllm25paged_attention_v1_kernelIthLi256ELi32ELi128ELNS_18Fp8KVCacheDataTypeE1ELb0EEEvPT_PKS2_PKT0_S8_ifPKiSA_iPKfiiiSC_SC_iiiii
        .type           _ZN4vllm25paged_attention_v1_kernelIthLi256ELi32ELi128ELNS_18Fp8KVCacheDataTypeE1ELb0EEEvPT_PKS2_PKT0_S8_ifPKiSA_iPKfiiiSC_SC_iiiii,@function
        .size           _ZN4vllm25paged_attention_v1_kernelIthLi256ELi32ELi128ELNS_18Fp8KVCacheDataTypeE1ELb0EEEvPT_PKS2_PKT0_S8_ifPKiSA_iPKfiiiSC_SC_iiiii,(.L_x_25788 - _ZN4vllm25paged_attention_v1_kernelIthLi256ELi32ELi128ELNS_18Fp8KVCacheDataTypeE1ELb0EEEvPT_PKS2_PKT0_S8_ifPKiSA_iPKfiiiSC_SC_iiiii)
        .other          _ZN4vllm25paged_attention_v1_kernelIthLi256ELi32ELi128ELNS_18Fp8KVCacheDataTypeE1ELb0EEEvPT_PKS2_PKT0_S8_ifPKiSA_iPKfiiiSC_SC_iiiii,@"STO_CUDA_ENTRY STV_DEFAULT"
_ZN4vllm25paged_attention_v1_kernelIthLi256ELi32ELi128ELNS_18Fp8KVCacheDataTypeE1ELb0EEEvPT_PKS2_PKT0_S8_ifPKiSA_iPKfiiiSC_SC_iiiii:
.text._ZN4vllm25paged_attention_v1_kernelIthLi256ELi32ELi128ELNS_18Fp8KVCacheDataTypeE1ELb0EEEvPT_PKS2_PKT0_S8_ifPKiSA_iPKfiiiSC_SC_iiiii:
        /* <DEDUP_REMOVED lines=35> */
.L_x_10788:
[----:B------:R-:W-:Y:S05]  /*0230*/  BSYNC.RECONVERGENT B6 ;  /* 0x0000000000067941 */ /* 0x000fea0003800200 */
.L_x_10787:
        /* <DEDUP_REMOVED lines=12> */
.L_x_10823:
        /* <DEDUP_REMOVED lines=39> */
.L_x_10794:
        /* <DEDUP_REMOVED lines=11> */
.L_x_10793:
[----:B------:R-:W-:Y:S05]  /*0620*/  BSYNC.RECONVERGENT B1 ;  /* 0x0000000000017941 */ /* 0x000fea0003800200 */
.L_x_10792:
        /* <DEDUP_REMOVED lines=12> */
.L_x_10797:
        /* <DEDUP_REMOVED lines=100> */
.L_x_10796:
[----:B------:R-:W-:Y:S05]  /*0d30*/  BSYNC.RECONVERGENT B1 ;  /* 0x0000000000017941 */ /* 0x000fea0003800200 */
.L_x_10795:
        /* <DEDUP_REMOVED lines=55> */
.L_x_10799:
[----:B------:R-:W-:Y:S05]  /*10b0*/  BSYNC.RECONVERGENT B1 ;  /* 0x0000000000017941 */ /* 0x000fea0003800200 */
.L_x_10798:
        /* <DEDUP_REMOVED lines=26> */
.L_x_10791:
[----:B------:R-:W-:Y:S05]  /*1260*/  BSYNC.RECONVERGENT B0 ;  /* 0x0000000000007941 */ /* 0x000fea0003800200 */
.L_x_10790:
        /* <DEDUP_REMOVED lines=39> */
.L_x_10804:
[----:B------:R-:W0:Y:S01]  /*14e0*/  LDS R9, [R6] ;  /* 0x0000000006097984 */ /* 0x000e220000000800 */
[----:B------:R-:W-:-:S04]  /*14f0*/  IADD3 R7, PT, PT, R7, 0x1, RZ ;  /* 0x0000000107077810 */ /* 0x000fc80007ffe0ff */
[----:B------:R-:W-:Y:S01]  /*1500*/  ISETP.NE.AND P0, PT, R7, RZ, PT ;  /* 0x000000ff0700720c */ /* 0x000fe20003f05270 */
[----:B0-----:R-:W-:-:S05]  /*1510*/  FMUL.FTZ R9, R9, R2 ;  /* 0x0000000209097220 */ /* 0x001fca0000410000 */
[----:B------:R0:W-:Y:S02]  /*1520*/  STS [R6], R9 ;  /* 0x0000000906007388 */ /* 0x0001e40000000800 */
[----:B0-----:R-:W-:-:S05]  /*1530*/  IADD3 R6, PT, PT, R6, 0x200, RZ ;  /* 0x0000020006067810 */ /* 0x001fca0007ffe0ff */
[----:B------:R-:W-:Y:S05]  /*1540*/  @P0 BRA `(.L_x_10804) ;  /* 0xfffffffc00e40947 */ /* 0x000fea000383ffff */
.L_x_10803:
[----:B------:R-:W-:Y:S05]  /*1550*/  BSYNC.RECONVERGENT B1 ;  /* 0x0000000000017941 */ /* 0x000fea0003800200 */
.L_x_10802:
        /* <DEDUP_REMOVED lines=12> */
.L_x_10807:
        /* <DEDUP_REMOVED lines=52> */
.L_x_10806:
[----:B------:R-:W-:Y:S05]  /*1960*/  BSYNC.RECONVERGENT B1 ;  /* 0x0000000000017941 */ /* 0x000fea0003800200 */
.L_x_10805:
        /* <DEDUP_REMOVED lines=31> */
.L_x_10809:
[----:B------:R-:W-:Y:S05]  /*1b60*/  BSYNC.RECONVERGENT B1 ;  /* 0x0000000000017941 */ /* 0x000fea0003800200 */
.L_x_10808:
        /* <DEDUP_REMOVED lines=14> */
.L_x_10801:
[----:B------:R-:W-:Y:S05]  /*1c50*/  BSYNC.RECONVERGENT B0 ;  /* 0x0000000000007941 */ /* 0x000fea0003800200 */
.L_x_10800:
        /* <DEDUP_REMOVED lines=68> */
.L_x_10811:
[----:B------:R-:W-:Y:S05]  /*20a0*/  BSYNC.RECONVERGENT B0 ;  /* 0x0000000000007941 */ /* 0x000fea0003800200 */
.L_x_10810:
        /* <DEDUP_REMOVED lines=68> */
.L_x_10813:
[----:B------:R-:W-:Y:S05]  /*24f0*/  BSYNC.RECONVERGENT B0 ;  /* 0x0000000000007941 */ /* 0x000fea0003800200 */
.L_x_10812:
        /* <DEDUP_REMOVED lines=36> */
.L_x_10815:
[----:B------:R-:W-:Y:S05]  /*2740*/  BSYNC.RECONVERGENT B0 ;  /* 0x0000000000007941 */ /* 0x000fea0003800200 */
.L_x_10814:
        /* <DEDUP_REMOVED lines=67> */
.L_x_10817:
[----:B------:R-:W-:Y:S05]  /*2b80*/  BSYNC.RECONVERGENT B0 ;  /* 0x0000000000007941 */ /* 0x000fea0003800200 */
.L_x_10816:
        /* <DEDUP_REMOVED lines=82> */
.L_x_10789:
[----:B------:R-:W-:Y:S01]  /*30b0*/  HFMA2 R12, -RZ, RZ, 0, 9.5367431640625e-07 ;  /* 0x00000010ff0c7431 */ /* 0x000fe200000001ff */
[----:B------:R-:W-:Y:S02]  /*30c0*/  MOV R11, 0x1f ;  /* 0x0000001f000b7802 */ /* 0x000fe40000000f00 */
[----:B------:R-:W-:-:S07]  /*30d0*/  MOV R15, 0xffffffff ;  /* 0xffffffff000f7802 */ /* 0x000fce0000000f00 */
[----:B------:R-:W-:Y:S05]  /*30e0*/  WARPSYNC.COLLECTIVE R15, `(.L_x_10818) ;  /* 0x000000000f087348 */ /* 0x000fea0003c00000 */
[----:B------:R0:W1:Y:S02]  /*30f0*/  SHFL.BFLY P6, R14, R13, R12, R11 ;  /* 0x0c00000c0d0e7389 */ /* 0x00006400000c000b */
[----:B01----:R-:W-:Y:S05]  /*3100*/  ENDCOLLECTIVE ;  /* 0x000000000000791b */ /* 0x003fea0003800000 */
.L_x_10818:
[----:B------:R-:W-:Y:S01]  /*3110*/  HFMA2 R12, -RZ, RZ, 0, 4.76837158203125e-07 ;  /* 0x00000008ff0c7431 */ /* 0x000fe200000001ff */
[----:B------:R-:W-:-:S04]  /*3120*/  FMNMX.FTZ R0, R14, -3.40282346638528859812e+38, !PT ;  /* 0xff7fffff0e007809 */ /* 0x000fc80007810000 */
[----:B------:R-:W-:-:S07]  /*3130*/  MOV R13, R0 ;  /* 0x00000000000d7202 */ /* 0x000fce0000000f00 */
[----:B------:R-:W-:Y:S05]  /*3140*/  WARPSYNC.COLLECTIVE R15, `(.L_x_10819) ;  /* 0x000000000f087348 */ /* 0x000fea0003c00000 */
[----:B------:R0:W1:Y:S02]  /*3150*/  SHFL.BFLY P6, R14, R13, R12, R11 ;  /* 0x0c00000c0d0e7389 */ /* 0x00006400000c000b */
[----:B01----:R-:W-:Y:S05]  /*3160*/  ENDCOLLECTIVE ;  /* 0x000000000000791b */ /* 0x003fea0003800000 */
.L_x_10819:
[----:B------:R-:W-:Y:S01]  /*3170*/  HFMA2 R12, -RZ, RZ, 0, 2.384185791015625e-07 ;  /* 0x00000004ff0c7431 */ /* 0x000fe200000001ff */
[----:B------:R-:W-:-:S04]  /*3180*/  FMNMX.FTZ R2, R0, R14, !PT ;  /* 0x0000000e00027209 */ /* 0x000fc80007810000 */
[----:B------:R-:W-:-:S07]  /*3190*/  MOV R13, R2 ;  /* 0x00000002000d7202 */ /* 0x000fce0000000f00 */
[----:B------:R-:W-:Y:S05]  /*31a0*/  WARPSYNC.COLLECTIVE R15, `(.L_x_10820) ;  /* 0x000000000f087348 */ /* 0x000fea0003c00000 */
[----:B------:R0:W1:Y:S02]  /*31b0*/  SHFL.BFLY P6, R14, R13, R12, R11 ;  /* 0x0c00000c0d0e7389 */ /* 0x00006400000c000b */
[----:B01----:R-:W-:Y:S05]  /*31c0*/  ENDCOLLECTIVE ;  /* 0x000000000000791b */ /* 0x003fea0003800000 */
.L_x_10820:
[----:B------:R-:W-:Y:S01]  /*31d0*/  HFMA2 R12, -RZ, RZ, 0, 1.1920928955078125e-07 ;  /* 0x00000002ff0c7431 */ /* 0x000fe200000001ff */
[----:B------:R-:W-:-:S04]  /*31e0*/  FMNMX.FTZ R3, R2, R14, !PT ;  /* 0x0000000e02037209 */ /* 0x000fc80007810000 */
[----:B------:R-:W-:-:S07]  /*31f0*/  MOV R13, R3 ;  /* 0x00000003000d7202 */ /* 0x000fce0000000f00 */
[----:B------:R-:W-:Y:S05]  /*3200*/  WARPSYNC.COLLECTIVE R15, `(.L_x_10821) ;  /* 0x000000000f087348 */ /* 0x000fea0003c00000 */
[----:B------:R0:W1:Y:S02]  /*3210*/  SHFL.BFLY P6, R14, R13, R12, R11 ;  /* 0x0c00000c0d0e7389 */ /* 0x00006400000c000b */
[----:B01----:R-:W-:Y:S05]  /*3220*/  ENDCOLLECTIVE ;  /* 0x000000000000791b */ /* 0x003fea0003800000 */
.L_x_10821:
[----:B------:R-:W-:Y:S01]  /*3230*/  HFMA2 R12, -RZ, RZ, 0, 5.9604644775390625e-08 ;  /* 0x00000001ff0c7431 */ /* 0x000fe200000001ff */
[----:B------:R-:W-:-:S04]  /*3240*/  FMNMX.FTZ R4, R3, R14, !PT ;  /* 0x0000000e03047209 */ /* 0x000fc80007810000 */
[----:B------:R-:W-:-:S07]  /*3250*/  MOV R13, R4 ;  /* 0x00000004000d7202 */ /* 0x000fce0000000f00 */
[----:B------:R-:W-:Y:S05]  /*3260*/  WARPSYNC.COLLECTIVE R15, `(.L_x_10822) ;  /* 0x000000000f087348 */ /* 0x000fea0003c00000 */
[----:B------:R0:W1:Y:S02]  /*3270*/  SHFL.BFLY P6, R14, R13, R12, R11 ;  /* 0x0c00000c0d0e7389 */ /* 0x00006400000c000b */
[----:B01----:R-:W-:Y:S05]  /*3280*/  ENDCOLLECTIVE ;  /* 0x000000000000791b */ /* 0x003fea0003800000 */
.L_x_10822:
[----:B------:R-:W-:Y:S05]  /*3290*/  BRA `(.L_x_10823) ;  /* 0xffffffd000187947 */ /* 0x000fea000383ffff */
.L_x_10824:
        /* <DEDUP_REMOVED lines=14> */
.L_x_25788:


//--------------------- .text._ZN4vllm25paged_attention_v1_kernelIthLi192ELi32ELi128ELNS_18Fp8KVCacheDataTypeE1ELb0EEEvPT_PKS2_PKT0_S8_ifPKiSA_iPKfiiiSC_SC_iiiii --------------------------
	.section	.text._ZN4vllm25paged_attention_v1_kernelIthLi192ELi32ELi128ELNS_18Fp8KVCacheDataTypeE1ELb0EEEvPT_PKS2_PKT0_S8_ifPKiSA_iPKfiiiSC_SC_iiiii,"ax",@progbits
	.align	128
        .global         _ZN4vllm25paged_attention_v1_kernelIthLi192ELi32ELi128ELNS_18Fp8KVCacheDataTypeE1ELb0EEEvPT_PKS2_PKT0_S8_ifPKiSA_iPKfiiiSC_SC_iiiii
        .type           _ZN4vllm25paged_attention_v1_kernelIthLi192ELi32ELi128ELNS_18Fp8KVCacheDataTypeE1ELb0EEEvPT_PKS2_PKT0_S8_ifPKiSA_iPKfiiiSC_SC_iiiii,@function
        .size           _ZN4vllm25paged_attention_v1_kernelIthLi192ELi32ELi128ELNS_18Fp8KVCacheDataTypeE1ELb0EEEvPT_PKS2_PKT0_S8_ifPKiSA_iPKfiiiSC_SC_iiiii,(.L_x_25789 - _ZN4vllm25paged_attention_v1_kernelIthLi192ELi32ELi128ELNS_18Fp8KVCacheDataTypeE1ELb0EEEvPT_PKS2_PKT0_S8_ifPKiSA_iPKfiiiSC_SC_iiiii)
        .other          _ZN4vllm25paged_attention_v1_kernelIthLi192ELi32ELi128ELNS_18Fp8KVCacheDataTypeE1ELb0EEEvPT_PKS2_PKT0_S8_ifPKiSA_iPKfiiiSC_SC_iiiii,@"STO_CUDA_ENTRY STV_DEFAULT"
_ZN4vllm25paged_attention_v1_kernelIthLi192ELi32ELi128ELNS_18Fp8KVCacheDataTypeE1ELb0EEEvPT_PKS2_PKT0_S8_ifPKiSA_iPKfiiiSC_SC_iiiii:
.text._ZN4vllm25paged_attention_v1_kernelIthLi192ELi32ELi128ELNS_18Fp8KVCacheDataTypeE1ELb0EEEvPT_PKS2_PKT0_S8_ifPKiSA_iPKfiiiSC_SC_iiiii:
        /* <DEDUP_REMOVED lines=35> */
.L_x_10826:
[----:B------:R-:W-:Y:S05]  /*0230*/  BSYNC.RECONVERGENT B6 ;  /* 0x0000000000067941 */ /* 0x000fea0003800200 */
.L_x_10825:
        /* <DEDUP_REMOVED lines=12> */
.L_x_10861:
        /* <DEDUP_REMOVED lines=39> */
.L_x_10832:
        /* <DEDUP_REMOVED lines=11> */
.L_x_10831:
[----:B------:R-:W-:Y:S05]  /*0620*/  BSYNC.RECONVERGENT B1 ;  /* 0x0000000000017941 */ /* 0x000fea0003800200 */
.L_x_10830:
        /* <DEDUP_REMOVED lines=12> */
.L_x_10835:
        /* <DEDUP_REMOVED lines=100> */
.L_x_10834:
[----:B------:R-:W-:Y:S05]  /*0d30*/  BSYNC.RECONVERGENT B1 ;  /* 0x0000000000017941 */ /* 0x000fea0003800200 */
.L_x_10833:
        /* <DEDUP_REMOVED lines=55> */
.L_x_10837:
[----:B------:R-:W-:Y:S05]  /*10b0*/  BSYNC.RECONVERGENT B1 ;  /* 0x0000000000017941 */ /* 0x000fea0003800200 */
.L_x_10836:
        /* <DEDUP_REMOVED lines=26> */
.L_x_10829:
[----:B------:R-:W-:Y:S05]  /*1260*/  BSYNC.RECONVERGENT B0 ;  /* 0x0000000000007941 */ /* 0x000fea0003800200 */
.L_x_10828:
        /* <DEDUP_REMOVED lines=39> */
.L_x_10842:
[----:B------:R-:W0:Y:S01]  /*14e0*/  LDS R5, [R6] ;  /* 0x0000000006057984 */ /* 0x000e220000000800 */
[----:B------:R-:W-:-:S04]  /*14f0*/  IADD3 R7, PT, PT, R7, 0x1, RZ ;  /* 0x0000000107077810 */ /* 0x000fc80007ffe0ff */
[----:B------:R-:W-:Y:S01]  /*1500*/  ISETP.NE.AND P0, PT, R7, RZ, PT ;  /* 0x000000ff0700720c */ /* 0x000fe20003f05270 */
[----:B0-----:R-:W-:-:S05]  /*1510*/  FMUL.FTZ R5, R5, R2 ;  /* 0x0000000205057220 */ /* 0x001fca0000410000 */
[----:B------:R0:W-:Y:S02]  /*1520*/  STS [R6], R5 ;  /* 0x0000000506007388 */ /* 0x0001e40000000800 */
[----:B0-----:R-:W-:-:S05]  /*1530*/  IADD3 R6, PT, PT, R6, 0x200, RZ ;  /* 0x0000020006067810 */ /* 0x001fca0007ffe0ff */
[----:B------:R-:W-:Y:S05]  /*1540*/  @P0 BRA `(.L_x_10842) ;  /* 0xfffffffc00e40947 */ /* 0x000fea000383ffff */
.L_x_10841:
[----:B------:R-:W-:Y:S05]  /*1550*/  BSYNC.RECONVERGENT B1 ;  /* 0x0000000000017941 */ /* 0x000fea0003800200 */
.L_x_10840:
        /* <DEDUP_REMOVED lines=12> */
.L_x_10845:
        /* <DEDUP_REMOVED lines=52> */
.L_x_10844:
[----:B------:R-:W-:Y:S05]  /*1960*/  BSYNC.RECONVERGENT B1 ;  /* 0x0000000000017941 */ /* 0x000fea0003800200 */
.L_x_10843:
        /* <DEDUP_REMOVED lines=31> */
.L_x_10847:
[----:B------:R-:W-:Y:S05]  /*1b60*/  BSYNC.RECONVERGENT B1 ;  /* 0x0000000000017941 */ /* 0x000fea0003800200 */
.L_x_10846:
        /* <DEDUP_REMOVED lines=14> */
.L_x_10839:
[----:B------:R-:W-:Y:S05]  /*1c50*/  BSYNC.RECONVERGENT B0 ;  /* 0x0000000000007941 */ /* 0x000fea0003800200 */
.L_x_10838:
        /* <DEDUP_REMOVED lines=57> */
.L_x_10849:
[----:B------:R-:W-:Y:S05]  /*1ff0*/  BSYNC.RECONVERGENT B0 ;  /* 0x0000000000007941 */ /* 0x000fea0003800200 */
.L_x_10848:
        /* <DEDUP_REMOVED lines=51> */
.L_x_10851:
[----:B------:R-:W-:Y:S05]  /*2330*/  BSYNC.RECONVERGENT B0 ;  /* 0x0000000000007941 */ /* 0x000fea0003800200 */
.L_x_10850:
        /* <DEDUP_REMOVED lines=27> */
.L_x_10853:
[----:B------:R-:W-:Y:S05]  /*24f0*/  BSYNC.RECONVERGENT B0 ;  /* 0x0000000000007941 */ /* 0x000fea0003800200 */
.L_x_10852:
        /* <DEDUP_REMOVED lines=51> */
.L_x_10855:
[----:B------:R-:W-:Y:S05]  /*2830*/  BSYNC.RECONVERGENT B0 ;  /* 0x0000000000007941 */ /* 0x000fea0003800200 */
.L_x_10854:
        /* <DEDUP_REMOVED lines=66> */
.L_x_10827:
[----:B------:R-:W-:Y:S01]  /*2c60*/  HFMA2 R12, -RZ, RZ, 0, 9.5367431640625e-07 ;  /* 0x00000010ff0c7431 */ /* 0x000fe200000001ff */
[----:B------:R-:W-:Y:S02]  /*2c70*/  MOV R11, 0x1f ;  /* 0x0000001f000b7802 */ /* 0x000fe40000000f00 */
[----:B------:R-:W-:-:S07]  /*2c80*/  MOV R15, 0xffffffff ;  /* 0xffffffff000f7802 */ /* 0x000fce0000000f00 */
[----:B------:R-:W-:Y:S05]  /*2c90*/  WARPSYNC.COLLECTIVE R15, `(.L_x_10856) ;  /* 0x000000000f087348 */ /* 0x000fea0003c00000 */
[----:B------:R0:W1:Y:S02]  /*2ca0*/  SHFL.BFLY P6, R14, R13, R12, R11 ;  /* 0x0c00000c0d0e7389 */ /* 0x00006400000c000b */
[----:B01----:R-:W-:Y:S05]  /*2cb0*/  ENDCOLLECTIVE ;  /* 0x000000000000791b */ /* 0x003fea0003800000 */
.L_x_10856:
[----:B------:R-:W-:Y:S01]  /*2cc0*/  HFMA2 R12, -RZ, RZ, 0, 4.76837158203125e-07 ;  /* 0x00000008ff0c7431 */ /* 0x000fe200000001ff */
[----:B------:R-:W-:-:S04]  /*2cd0*/  FMNMX.FTZ R0, R14, -3.40282346638528859812e+38, !PT ;  /* 0xff7fffff0e007809 */ /* 0x000fc80007810000 */
[----:B------:R-:W-:-:S07]  /*2ce0*/  MOV R13, R0 ;  /* 0x00000000000d7202 */ /* 0x000fce0000000f00 */
[----:B------:R-:W-:Y:S05]  /*2cf0*/  WARPSYNC.COLLECTIVE R15, `(.L_x_10857) ;  /* 0x000000000f087348 */ /* 0x000fea0003c00000 */
[----:B------:R0:W1:Y:S02]  /*2d00*/  SHFL.BFLY P6, R14, R13, R12, R11 ;  /* 0x0c00000c0d0e7389 */ /* 0x00006400000c000b */
[----:B01----:R-:W-:Y:S05]  /*2d10*/  ENDCOLLECTIVE ;  /* 0x000000000000791b */ /* 0x003fea0003800000 */
.L_x_10857:
[----:B------:R-:W-:Y:S01]  /*2d20*/  HFMA2 R12, -RZ, RZ, 0, 2.384185791015625e-07 ;  /* 0x00000004ff0c7431 */ /* 0x000fe200000001ff */
[----:B------:R-:W-:-:S04]  /*2d30*/  FMNMX.FTZ R2, R0, R14, !PT ;  /* 0x0000000e00027209 */ /* 0x000fc80007810000 */
[----:B------:R-:W-:-:S07]  /*2d40*/  MOV R13, R2 ;  /* 0x00000002000d7202 */ /* 0x000fce0000000f00 */
[----:B------:R-:W-:Y:S05]  /*2d50*/  WARPSYNC.COLLECTIVE R15, `(.L_x_10858) ;  /* 0x000000000f087348 */ /* 0x000fea0003c00000 */
[----:B------:R0:W1:Y:S02]  /*2d60*/  SHFL.BFLY P6, R14, R13, R12, R11 ;  /* 0x0c00000c0d0e7389 */ /* 0x00006400000c000b */
[----:B01----:R-:W-:Y:S05]  /*2d70*/  ENDCOLLECTIVE ;  /* 0x000000000000791b */ /* 0x003fea0003800000 */
.L_x_10858:
[----:B------:R-:W-:Y:S01]  /*2d80*/  HFMA2 R12, -RZ, RZ, 0, 1.1920928955078125e-07 ;  /* 0x00000002ff0c7431 */ /* 0x000fe200000001ff */
[----:B------:R-:W-:-:S04]  /*2d90*/  FMNMX.FTZ R3, R2, R14, !PT ;  /* 0x0000000e02037209 */ /* 0x000fc80007810000 */
[----:B------:R-:W-:-:S07]  /*2da0*/  MOV R13, R3 ;  /* 0x00000003000d7202 */ /* 0x000fce0000000f00 */
[----:B------:R-:W-:Y:S05]  /*2db0*/  WARPSYNC.COLLECTIVE R15, `(.L_x_10859) ;  /* 0x000000000f087348 */ /* 0x000fea0003c00000 */
[----:B------:R0:W1:Y:S02]  /*2dc0*/  SHFL.BFLY P6, R14, R13, R12, R11 ;  /* 0x0c00000c0d0e7389 */ /* 0x00006400000c000b */
[----:B01----:R-:W-:Y:S05]  /*2dd0*/  ENDCOLLECTIVE ;  /* 0x000000000000791b */ /* 0x003fea0003800000 */
.L_x_10859:
[----:B------:R-:W-:Y:S01]  /*2de0*/  HFMA2 R12, -RZ, RZ, 0, 5.9604644775390625e-08 ;  /* 0x00000001ff0c7431 */ /* 0x000fe200000001ff */
[----:B------:R-:W-:-:S04]  /*2df0*/  FMNMX.FTZ R4, R3, R14, !PT ;  /* 0x0000000e03047209 */ /* 0x000fc80007810000 */
[----:B------:R-:W-:-:S07]  /*2e00*/  MOV R13, R4 ;  /* 0x00000004000d7202 */ /* 0x000fce0000000f00 */
[----:B------:R-:W-:Y:S05]  /*2e10*/  WARPSYNC.COLLECTIVE R15, `(.L_x_10860) ;  /* 0x000000000f087348 */ /* 0x000fea0003c00000 */
[----:B------:R0:W1:Y:S02]  /*2e20*/  SHFL.BFLY P6, R14, R13, R12, R11 ;  /* 0x0c00000c0d0e7389 */ /* 0x00006400000c000b */
[----:B01----:R-:W-:Y:S05]  /*2e30*/  ENDCOLLECTIVE ;  /* 0x000000000000791b */ /* 0x003fea0003800000 */
.L_x_10860:
[----:B------:R-:W-:Y:S05]  /*2e40*/  BRA `(.L_x_10861) ;  /* 0xffffffd4002c7947 */ /* 0x000fea000383ffff */
.L_x_10862:
        /* <DEDUP_REMOVED lines=11> */
.L_x_25789:


//--------------------- .text._ZN4vllm25paged_attention_v1_kernelIthLi128ELi32ELi128ELNS_18Fp8KVCacheDataTypeE1ELb0EEEvPT_PKS2_PKT0_S8_ifPKiSA_iPKfiiiSC_SC_iiiii --------------------------
	.section	.text._ZN4vllm25paged_attention_v1_kernelIthLi128ELi32ELi128ELNS_18Fp8KVCacheDataTypeE1ELb0EEEvPT_PKS2_PKT0_S8_ifPKiSA_iPKfiiiSC_SC_iiiii,"ax",@progbits
	.align	128
        .global         _ZN4vllm25paged_attention_v1_kernelIthLi128ELi32ELi128ELNS_18Fp8KVCacheDataTypeE1ELb0EEEvPT_PKS2_PKT0_S8_ifPKiSA_iPKfiiiSC_SC_iiiii
        .type           _ZN4vllm25paged_attention_v1_kernelIthLi128ELi32ELi128ELNS_18Fp8KVCacheDataTypeE1ELb0EEEvPT_PKS2_PKT0_S8_ifPKiSA_iPKfiiiSC_SC_iiiii,@function
        .size           _ZN4vllm25paged_attention_v1_kernelIthLi128ELi32ELi128ELNS_18Fp8KVCacheDataTypeE1ELb0EEEvPT_PKS2_PKT0_S8_ifPKiSA_iPKfiiiSC_SC_iiiii,(.L_x_25790 - _ZN4vllm25paged_attention_v1_kernelIthLi128ELi32ELi128ELNS_18Fp8KVCacheDataTypeE1ELb0EEEvPT_PKS2_PKT0_S8_ifPKiSA_iPKfiiiSC_SC_iiiii)
        .other          _ZN4vllm25paged_attention_v1_kernelIthLi128ELi32ELi128ELNS_18Fp8KVCacheDataTypeE1ELb0EEEvPT_PKS2_PKT0_S8_ifPKiSA_iPKfiiiSC_SC_iiiii,@"STO_CUDA_ENTRY STV_DEFAULT"
_ZN4vllm25paged_attention_v1_kernelIthLi128ELi32ELi128ELNS_18Fp8KVCacheDataTypeE1ELb0EEEvPT_PKS2_PKT0_S8_ifPKiSA_iPKfiiiSC_SC_iiiii:
.text._ZN4vllm25paged_attention_v1_kernelIthLi128ELi32ELi128ELNS_18Fp8KVCacheDataTypeE1ELb0EEEvPT_PKS2_PKT0_S8_ifPKiSA_iPKfiiiSC_SC_iiiii:
        /* <DEDUP_REMOVED lines=35> */
.L_x_10864:
[----:B------:R-:W-:Y:S05]  /*0230*/  BSYNC.RECONVERGENT B6 ;  /* 0x0000000000067941 */ /* 0x000fea0003800200 */
.L_x_10863:
        /* <DEDUP_REMOVED lines=12> */
.L_x_10899:
        /* <DEDUP_REMOVED lines=39> */
.L_x_10870:
        /* <DEDUP_REMOVED lines=11> */
.L_x_10869:
[----:B------:R-:W-:Y:S05]  /*0620*/  BSYNC.RECONVERGENT B1 ;  /* 0x0000000000017941 */ /* 0x000fea0003800200 */
.L_x_10868:
        /* <DEDUP_REMOVED lines=12> */
.L_x_10873:
        /* <DEDUP_REMOVED lines=100> */
.L_x_10872:
[----:B------:R-:W-:Y:S05]  /*0d30*/  BSYNC.RECONVERGENT B1 ;  /* 0x0000000000017941 */ /* 0x000fea0003800200 */
.L_x_10871:
        /* <DEDUP_REMOVED lines=55> */
.L_x_10875:
[----:B------:R-:W-:Y:S05]  /*10b0*/  BSYNC.RECONVERGENT B1 ;  /* 0x0000000000017941 */ /* 0x000fea0003800200 */
.L_x_10874:
        /* <DEDUP_REMOVED lines=26> */
.L_x_10867:
[----:B------:R-:W-:Y:S05]  /*1260*/  BSYNC.RECONVERGENT B0 ;  /* 0x0000000000007941 */ /* 0x000fea0003800200 */
.L_x_10866:
        /* <DEDUP_REMOVED lines=39> */
.L_x_10880:
[----:B------:R-:W0:Y:S01]  /*14e0*/  LDS R5, [R4] ;  /* 0x0000000004057984 */ /* 0x000e220000000800 */
[----:B------:R-:W-:-:S04]  /*14f0*/  IADD3 R7, PT, PT, R7, 0x1, RZ ;  /* 0x0000000107077810 */ /* 0x000fc80007ffe0ff */
[----:B------:R-:W-:Y:S01]  /*1500*/  ISETP.NE.AND P0, PT, R7, RZ, PT ;  /* 0x000000ff0700720c */ /* 0x000fe20003f05270 */
[----:B0-----:R-:W-:-:S05]  /*1510*/  FMUL.FTZ R5, R5, R2 ;  /* 0x0000000205057220 */ /* 0x001fca0000410000 */
[----:B------:R0:W-:Y:S02]  /*1520*/  STS [R4], R5 ;  /* 0x0000000504007388 */ /* 0x0001e40000000800 */
[----:B0-----:R-:W-:-:S05]  /*1530*/  IADD3 R4, PT, PT, R4, 0x200, RZ ;  /* 0x0000020004047810 */ /* 0x001fca0007ffe0ff */
[----:B------:R-:W-:Y:S05]  /*1540*/  @P0 BRA `(.L_x_10880) ;  /* 0xfffffffc00e40947 */ /* 0x000fea000383ffff */
.L_x_10879:
[----:B------:R-:W-:Y:S05]  /*1550*/  BSYNC.RECONVERGENT B1 ;  /* 0x0000000000017941 */ /* 0x000fea0003800200 */
.L_x_10878:
        /* <DEDUP_REMOVED lines=12> */
.L_x_10883:
        /* <DEDUP_REMOVED lines=52> */
.L_x_10882:
[----:B------:R-:W-:Y:S05]  /*1960*/  BSYNC.RECONVERGENT B1 ;  /* 0x0000000000017941 */ /* 0x000fea0003800200 */
.L_x_10881:
        /* <DEDUP_REMOVED lines=31> */
.L_x_10885:
[----:B------:R-:W-:Y:S05]  /*1b60*/  BSYNC.RECONVERGENT B1 ;  /* 0x0000000000017941 */ /* 0x000fea0003800200 */
.L_x_10884:
        /* <DEDUP_REMOVED lines=14> */
.L_x_10877:
[----:B------:R-:W-:Y:S05]  /*1c50*/  BSYNC.RECONVERGENT B0 ;  /* 0x0000000000007941 */ /* 0x000fea0003800200 */
.L_x_10876:
        /* <DEDUP_REMOVED lines=43> */
.L_x_10887:
[----:B------:R-:W-:Y:S05]  /*1f10*/  BSYNC.RECONVERGENT B0 ;  /* 0x0000000000007941 */ /* 0x000fea0003800200 */
.L_x_10886:
        /* <DEDUP_REMOVED lines=36> */
.L_x_10889:
[----:B------:R-:W-:Y:S05]  /*2160*/  BSYNC.RECONVERGENT B0 ;  /* 0x0000000000007941 */ /* 0x000fea0003800200 */
.L_x_10888:
        /* <DEDUP_REMOVED lines=20> */
.L_x_10891:
[----:B------:R-:W-:Y:S05]  /*22b0*/  BSYNC.RECONVERGENT B0 ;  /* 0x0000000000007941 */ /* 0x000fea0003800200 */
.L_x_10890:
        /* <DEDUP_REMOVED lines=35> */
.L_x_10893:
[----:B------:R-:W-:Y:S05]  /*24f0*/  BSYNC.RECONVERGENT B0 ;  /* 0x0000000000007941 */ /* 0x000fea0003800200 */
.L_x_10892:
        /* <DEDUP_REMOVED lines=50> */
.L_x_10865:
[----:B------:R-:W-:Y:S02]  /*2820*/  IMAD.MOV.U32 R12, RZ, RZ, 0x10 ;  /* 0x00000010ff0c7424 */ /* 0x000fe400078e00ff */
[----:B------:R-:W-:Y:S01]  /*2830*/  HFMA2 R11, -RZ, RZ, 0, 1.847743988037109375e-06 ;  /* 0x0000001fff0b7431 */ /* 0x000fe200000001ff */
[----:B------:R-:W-:-:S07]  /*2840*/  MOV R15, 0xffffffff ;  /* 0xffffffff000f7802 */ /* 0x000fce0000000f00 */
[----:B------:R-:W-:Y:S05]  /*2850*/  WARPSYNC.COLLECTIVE R15, `(.L_x_10894) ;  /* 0x000000000f087348 */ /* 0x000fea0003c00000 */
[----:B------:R0:W1:Y:S02]  /*2860*/  SHFL.BFLY P6, R14, R13, R12, R11 ;  /* 0x0c00000c0d0e7389 */ /* 0x00006400000c000b */
[----:B01----:R-:W-:Y:S05]  /*2870*/  ENDCOLLECTIVE ;  /* 0x000000000000791b */ /* 0x003fea0003800000 */
.L_x_10894:
[----:B------:R-:W-:Y:S01]  /*2880*/  HFMA2 R12, -RZ, RZ, 0, 4.76837158203125e-07 ;  /* 0x00000008ff0c7431 */ /* 0x000fe200000001ff */
[----:B------:R-:W-:-:S04]  /*2890*/  FMNMX.FTZ R0, R14, -3.40282346638528859812e+38, !PT ;  /* 0xff7fffff0e007809 */ /* 0x000fc80007810000 */
[----:B------:R-:W-:-:S07]  /*28a0*/  MOV R13, R0 ;  /* 0x00000000000d7202 */ /* 0x000fce0000000f00 */
[----:B------:R-:W-:Y:S05]  /*28b0*/  WARPSYNC.COLLECTIVE R15, `(.L_x_10895) ;  /* 0x000000000f087348 */ /* 0x000fea0003c00000 */
[----:B------:R0:W1:Y:S02]  /*28c0*/  SHFL.BFLY P6, R14, R13, R12, R11 ;  /* 0x0c00000c0d0e7389 */ /* 0x00006400000c000b */
[----:B01----:R-:W-:Y:S05]  /*28d0*/  ENDCOLLECTIVE ;  /* 0x000000000000791b */ /* 0x003fea0003800000 */
.L_x_10895:
[----:B------:R-:W-:Y:S01]  /*28e0*/  HFMA2 R12, -RZ, RZ, 0, 2.384185791015625e-07 ;  /* 0x00000004ff0c7431 */ /* 0x000fe200000001ff */
[----:B------:R-:W-:-:S04]  /*28f0*/  FMNMX.FTZ R2, R0, R14, !PT ;  /* 0x0000000e00027209 */ /* 0x000fc80007810000 */
[----:B------:R-:W-:-:S07]  /*2900*/  MOV R13, R2 ;  /* 0x00000002000d7202 */ /* 0x000fce0000000f00 */
[----:B------:R-:W-:Y:S05]  /*2910*/  WARPSYNC.COLLECTIVE R15, `(.L_x_10896) ;  /* 0x000000000f087348 */ /* 0x000fea0003c00000 */
[----:B------:R0:W1:Y:S02]  /*2920*/  SHFL.BFLY P6, R14, R13, R12, R11 ;  /* 0x0c00000c0d0e7389 */ /* 0x00006400000c000b */
[----:B01----:R-:W-:Y:S05]  /*2930*/  ENDCOLLECTIVE ;  /* 0x000000000000791b */ /* 0x003fea0003800000 */
.L_x_10896:
[----:B------:R-:W-:Y:S01]  /*2940*/  HFMA2 R12, -RZ, RZ, 0, 1.1920928955078125e-07 ;  /* 0x00000002ff0c7431 */ /* 0x000fe200000001ff */
[----:B------:R-:W-:-:S04]  /*2950*/  FMNMX.FTZ R3, R2, R14, !PT ;  /* 0x0000000e02037209 */ /* 0x000fc80007810000 */
[----:B------:R-:W-:-:S07]  /*2960*/  MOV R13, R3 ;  /* 0x00000003000d7202 */ /* 0x000fce0000000f00 */
[----:B------:R-:W-:Y:S05]  /*2970*/  WARPSYNC.COLLECTIVE R15, `(.L_x_10897) ;  /* 0x000000000f087348 */ /* 0x000fea0003c00000 */
[----:B------:R0:W1:Y:S02]  /*2980*/  SHFL.BFLY P6, R14, R13, R12, R11 ;  /* 0x0c00000c0d0e7389 */ /* 0x00006400000c000b */
[----:B01----:R-:W-:Y:S05]  /*2990*/  ENDCOLLECTIVE ;  /* 0x000000000000791b */ /* 0x003fea0003800000 */
.L_x_10897:
[----:B------:R-:W-:Y:S01]  /*29a0*/  HFMA2 R12, -RZ, RZ, 0, 5.9604644775390625e-08 ;  /* 0x00000001ff0c7431 */ /* 0x000fe200000001ff */
[----:B------:R-:W-:-:S04]  /*29b0*/  FMNMX.FTZ R4, R3, R14, !PT ;  /* 0x0000000e03047209 */ /* 0x000fc80007810000 */
[----:B------:R-:W-:-:S07]  /*29c0*/  MOV R13, R4 ;  /* 0x00000004000d7202 */ /* 0x000fce0000000f00 */
[----:B------:R-:W-:Y:S05]  /*29d0*/  WARPSYNC.COLLECTIVE R15, `(.L_x_10898) ;  /* 0x000000000f087348 */ /* 0x000fea0003c00000 */
[----:B------:R0:W1:Y:S02]  /*29e0*/  SHFL.BFLY P6, R14, R13, R12, R11 ;  /* 0x0c00000c0d0e7389 */ /* 0x00006400000c000b */
[----:B01----:R-:W-:Y:S05]  /*29f0*/  ENDCOLLECTIVE ;  /* 0x000000000000791b */ /* 0x003fea0003800000 */
.L_x_10898:
[----:B------:R-:W-:Y:S05]  /*2a00*/  BRA `(.L_x_10899) ;  /* 0xffffffd8003c7947 */ /* 0x000fea000383ffff */
.L_x_10900:
        /* <DEDUP_REMOVED lines=15> */
.L_x_25790:


//--------------------- .text._ZN4vllm25paged_attention_v1_kernelIthLi120ELi32ELi128ELNS_18Fp8KVCacheDataTypeE1ELb0EEEvPT_PKS2_PKT0_S8_ifPKiSA_iPKfiiiSC_SC_iiiii --------------------------
	.section	.text._ZN4vllm25paged_attention_v1_kernelIthLi120ELi32ELi128ELNS_18Fp8KVCacheDataTypeE1ELb0EEEvPT_PKS2_PKT0_S8_ifPKiSA_iPKfiiiSC_SC_iiiii,"ax",@progbits
	.align	128
        .global         _ZN4vllm25paged_attention_v1_kernelIthLi120ELi32ELi128ELNS_18Fp8KVCacheDataTypeE1ELb0EEEvPT_PKS2_PKT0_S8_ifPKiSA_iPKfiiiSC_SC_iiiii
        .type           _ZN4vllm25paged_attention_v1_kernelIthLi120ELi32ELi128ELNS_18Fp8KVCacheDataTypeE1ELb0EEEvPT_PKS2_PKT0_S8_ifPKiSA_iPKfiiiSC_SC_iiiii,@function
        .size           _ZN4vllm25paged_attention_v1_kernelIthLi120ELi32ELi128ELNS_18Fp8KVCacheDataTypeE1ELb0EEEvPT_PKS2_PKT0_S8_ifPKiSA_iPKfiiiSC_SC_iiiii,(.L_x_25791 - _ZN4vllm25paged_attention_v1_kernelIthLi120ELi32ELi128ELNS_18Fp8KVCacheDataTypeE1ELb0EEEvPT_PKS2_PKT0_S8_ifPKiSA_iPKfiiiSC_SC_iiiii)
        .other          _ZN4vllm25paged_attention_v1_kernelIthLi120ELi32ELi128ELNS_18Fp8KVCacheDataTypeE1ELb0EEEvPT_PKS2_PKT0_S8_ifPKiSA_iPKfiiiSC_SC_iiiii,@"STO_CUDA_ENTRY STV_DEFAULT"
_ZN4vllm25paged_attention_v1_kernelIthLi120ELi32ELi128ELNS_18Fp8KVCacheDataTypeE1ELb0EEEvPT_PKS2_PKT0_S8_ifPKiSA_iPKfiiiSC_SC_iiiii:
.text._ZN4vllm25paged_attention_v1_kernelIthLi120ELi32ELi128ELNS_18Fp8KVCacheDataTypeE1ELb0EEEvPT_PKS2_PKT0_S8_ifPKiSA_iPKfiiiSC_SC_iiiii:
        /* <DEDUP_REMOVED lines=35> */
.L_x_10902:
[----:B------:R-:W-:Y:S05]  /*0230*/  BSYNC.RECONVERGENT B6 ;  /* 0x0000000000067941 */ /* 0x000fea0003800200 */
.L_x_10901:
        /* <DEDUP_REMOVED lines=12> */
.L_x_10937:
        /* <DEDUP_REMOVED lines=39> */
.L_x_10908:
        /* <DEDUP_REMOVED lines=11> */
.L_x_10907:
[----:B------:R-:W-:Y:S05]  /*0620*/  BSYNC.RECONVERGENT B1 ;  /* 0x0000000000017941 */ /* 0x000fea0003800200 */
.L_x_10906:
        /* <DEDUP_REMOVED lines=12> */
.L_x_10911:
        /* <DEDUP_REMOVED lines=100> */
.L_x_10910:
[----:B------:R-:W-:Y:S05]  /*0d30*/  BSYNC.RECONVERGENT B1 ;  /* 0x0000000000017941 */ /* 0x000fea0003800200 */
.L_x_10909:
        /* <DEDUP_REMOVED lines=55> */
.L_x_10913:
[----:B------:R-:W-:Y:S05]  /*10b0*/  BSYNC.RECONVERGENT B1 ;  /* 0x0000000000017941 */ /* 0x000fea0003800200 */
.L_x_10912:
        /* <DEDUP_REMOVED lines=26> */
.L_x_10905:
[----:B------:R-:W-:Y:S05]  /*1260*/  BSYNC.RECONVERGENT B0 ;  /* 0x0000000000007941 */ /* 0x000fea0003800200 */
.L_x_10904:
        /* <DEDUP_REMOVED lines=39> */
.L_x_10918:
[----:B------:R-:W0:Y:S01]  /*14e0*/  LDS R5, [R4] ;  /* 0x0000000004057984 */ /* 0x000e220000000800 */
[----:B------:R-:W-:-:S05]  /*14f0*/  VIADD R7, R7, 0x1 ;  /* 0x0000000107077836 */ /* 0x000fca0000000000 */
[----:B------:R-:W-:Y:S01]  /*1500*/  ISETP.NE.AND P0, PT, R7, RZ, PT ;  /* 0x000000ff0700720c */ /* 0x000fe20003f05270 */
[----:B0-----:R-:W-:-:S05]  /*1510*/  FMUL.FTZ R5, R5, R2 ;  /* 0x0000000205057220 */ /* 0x001fca0000410000 */
[----:B------:R0:W-:Y:S02]  /*1520*/  STS [R4], R5 ;  /* 0x0000000504007388 */ /* 0x0001e40000000800 */
[----:B0-----:R-:W-:-:S05]  /*1530*/  IADD3 R4, PT, PT, R4, 0x200, RZ ;  /* 0x0000020004047810 */ /* 0x001fca0007ffe0ff */
[----:B------:R-:W-:Y:S05]  /*1540*/  @P0 BRA `(.L_x_10918) ;  /* 0xfffffffc00e40947 */ /* 0x000fea000383ffff */
.L_x_10917:
[----:B------:R-:W-:Y:S05]  /*1550*/  BSYNC.RECONVERGENT B1 ;  /* 0x0000000000017941 */ /* 0x000fea0003800200 */
.L_x_10916:
        /* <DEDUP_REMOVED lines=12> */
.L_x_10921:
        /* <DEDUP_REMOVED lines=52> */
.L_x_10920:
[----:B------:R-:W-:Y:S05]  /*1960*/  BSYNC.RECONVERGENT B1 ;  /* 0x0000000000017941 */ /* 0x000fea0003800200 */
.L_x_10919:
        /* <DEDUP_REMOVED lines=31> */
.L_x_10923:
[----:B------:R-:W-:Y:S05]  /*1b60*/  BSYNC.RECONVERGENT B1 ;  /* 0x0000000000017941 */ /* 0x000fea0003800200 */
.L_x_10922:
        /* <DEDUP_REMOVED lines=14> */
.L_x_10915:
[----:B------:R-:W-:Y:S05]  /*1c50*/  BSYNC.RECONVERGENT B0 ;  /* 0x0000000000007941 */ /* 0x000fea0003800200 */
.L_x_10914:
        /* <DEDUP_REMOVED lines=42> */
.L_x_10925:
[----:B------:R-:W-:Y:S05]  /*1f00*/  BSYNC.RECONVERGENT B0 ;  /* 0x0000000000007941 */ /* 0x000fea0003800200 */
.L_x_10924:
        /* <DEDUP_REMOVED lines=33> */
.L_x_10927:
[----:B------:R-:W-:Y:S05]  /*2120*/  BSYNC.RECONVERGENT B0 ;  /* 0x0000000000007941 */ /* 0x000fea0003800200 */
.L_x_10926:
        /* <DEDUP_REMOVED lines=18> */
.L_x_10929:
[----:B------:R-:W-:Y:S05]  /*2250*/  BSYNC.RECONVERGENT B0 ;  /* 0x0000000000007941 */ /* 0x000fea0003800200 */
.L_x_10928:
        /* <DEDUP_REMOVED lines=33> */
.L_x_10931:
[----:B------:R-:W-:Y:S05]  /*2470*/  BSYNC.RECONVERGENT B0 ;  /* 0x0000000000007941 */ /* 0x000fea0003800200 */
.L_x_10930:
        /* <DEDUP_REMOVED lines=48> */
.L_x_10903:
[----:B------:R-:W-:Y:S01]  /*2780*/  HFMA2 R12, -RZ, RZ, 0, 9.5367431640625e-07 ;  /* 0x00000010ff0c7431 */ /* 0x000fe200000001ff */
[----:B------:R-:W-:Y:S02]  /*2790*/  MOV R11, 0x1f ;  /* 0x0000001f000b7802 */ /* 0x000fe40000000f00 */
[----:B------:R-:W-:-:S07]  /*27a0*/  MOV R15, 0xffffffff ;  /* 0xffffffff000f7802 */ /* 0x000fce0000000f00 */
[----:B------:R-:W-:Y:S05]  /*27b0*/  WARPSYNC.COLLECTIVE R15, `(.L_x_10932) ;  /* 0x000000000f087348 */ /* 0x000fea0003c00000 */
[----:B------:R0:W1:Y:S02]  /*27c0*/  SHFL.BFLY P6, R14, R13, R12, R11 ;  /* 0x0c00000c0d0e7389 */ /* 0x00006400000c000b */
[----:B01----:R-:W-:Y:S05]  /*27d0*/  ENDCOLLECTIVE ;  /* 0x000000000000791b */ /* 0x003fea0003800000 */
.L_x_10932:
[----:B------:R-:W-:Y:S01]  /*27e0*/  HFMA2 R12, -RZ, RZ, 0, 4.76837158203125e-07 ;  /* 0x00000008ff0c7431 */ /* 0x000fe200000001ff */
[----:B------:R-:W-:-:S04]  /*27f0*/  FMNMX.FTZ R0, R14, -3.40282346638528859812e+38, !PT ;  /* 0xff7fffff0e007809 */ /* 0x000fc80007810000 */
[----:B------:R-:W-:-:S07]  /*2800*/  MOV R13, R0 ;  /* 0x00000000000d7202 */ /* 0x000fce0000000f00 */
[----:B------:R-:W-:Y:S05]  /*2810*/  WARPSYNC.COLLECTIVE R15, `(.L_x_10933) ;  /* 0x000000000f087348 */ /* 0x000fea0003c00000 */
[----:B------:R0:W1:Y:S02]  /*2820*/  SHFL.BFLY P6, R14, R13, R12, R11 ;  /* 0x0c00000c0d0e7389 */ /* 0x00006400000c000b */
[----:B01----:R-:W-:Y:S05]  /*2830*/  ENDCOLLECTIVE ;  /* 0x000000000000791b */ /* 0x003fea0003800000 */
.L_x_10933:
[----:B------:R-:W-:Y:S01]  /*2840*/  HFMA2 R12, -RZ, RZ, 0, 2.384185791015625e-07 ;  /* 0x00000004ff0c7431 */ /* 0x000fe200000001ff */
[----:B------:R-:W-:-:S04]  /*2850*/  FMNMX.FTZ R2, R0, R14, !PT ;  /* 0x0000000e00027209 */ /* 0x000fc80007810000 */
[----:B------:R-:W-:-:S07]  /*2860*/  MOV R13, R2 ;  /* 0x00000002000d7202 */ /* 0x000fce0000000f00 */
[----:B------:R-:W-:Y:S05]  /*2870*/  WARPSYNC.COLLECTIVE R15, `(.L_x_10934) ;  /* 0x000000000f087348 */ /* 0x000fea0003c00000 */
[----:B------:R0:W1:Y:S02]  /*2880*/  SHFL.BFLY P6, R14, R13, R12, R11 ;  /* 0x0c00000c0d0e7389 */ /* 0x00006400000c000b */
[----:B01----:R-:W-:Y:S05]  /*2890*/  ENDCOLLECTIVE ;  /* 0x000000000000791b */ /* 0x003fea0003800000 */
.L_x_10934:
[----:B------:R-:W-:Y:S01]  /*28a0*/  HFMA2 R12, -RZ, RZ, 0, 1.1920928955078125e-07 ;  /* 0x00000002ff0c7431 */ /* 0x000fe200000001ff */
[----:B------:R-:W-:-:S04]  /*28b0*/  FMNMX.FTZ R3, R2, R14, !PT ;  /* 0x0000000e02037209 */ /* 0x000fc80007810000 */
[----:B------:R-:W-:-:S07]  /*28c0*/  MOV R13, R3 ;  /* 0x00000003000d7202 */ /* 0x000fce0000000f00 */
[----:B------:R-:W-:Y:S05]  /*28d0*/  WARPSYNC.COLLECTIVE R15, `(.L_x_10935) ;  /* 0x000000000f087348 */ /* 0x000fea0003c00000 */
[----:B------:R0:W1:Y:S02]  /*28e0*/  SHFL.BFLY P6, R14, R13, R12, R11 ;  /* 0x0c00000c0d0e7389 */ /* 0x00006400000c000b */
[----:B01----:R-:W-:Y:S05]  /*28f0*/  ENDCOLLECTIVE ;  /* 0x000000000000791b */ /* 0x003fea0003800000 */
.L_x_10935:
[----:B------:R-:W-:Y:S01]  /*2900*/  HFMA2 R12, -RZ, RZ, 0, 5.9604644775390625e-08 ;  /* 0x00000001ff0c7431 */ /* 0x000fe200000001ff */
[----:B------:R-:W-:-:S04]  /*2910*/  FMNMX.FTZ R4, R3, R14, !PT ;  /* 0x0000000e03047209 */ /* 0x000fc80007810000 */
[----:B------:R-:W-:-:S07]  /*2920*/  MOV R13, R4 ;  /* 0x00000004000d7202 */ /* 0x000fce0000000f00 */
[----:B------:R-:W-:Y:S05]  /*2930*/  WARPSYNC.COLLECTIVE R15, `(.L_x_10936) ;  /* 0x000000000f087348 */ /* 0x000fea0003c00000 */
[----:B------:R0:W1:Y:S02]  /*2940*/  SHFL.BFLY P6, R14, R13, R12, R11 ;  /* 0x0c00000c0d0e7389 */ /* 0x00006400000c000b */
[----:B01----:R-:W-:Y:S05]  /*2950*/  ENDCOLLECTIVE ;  /* 0x000000000000791b */ /* 0x003fea0003800000 */
.L_x_10936:
[----:B------:R-:W-:Y:S05]  /*2960*/  BRA `(.L_x_10937) ;  /* 0xffffffd800647947 */ /* 0x000fea000383ffff */
.L_x_10938:
        /* <DEDUP_REMOVED lines=9> */
.L_x_25791:


//--------------------- .text._ZN4vllm25paged_attention_v1_kernelIthLi112ELi32ELi128ELNS_18Fp8KVCacheDataTypeE1ELb0EEEvPT_PKS2_PKT0_S8_ifPKiSA_iPKfiiiSC_SC_iiiii --------------------------
	.section	.text._ZN4vllm25paged_attention_v1_kernelIthLi112ELi32ELi128ELNS_18Fp8KVCacheDataTypeE1ELb0EEEvPT_PKS2_PKT0_S8_ifPKiSA_iPKfiiiSC_SC_iiiii,"ax",@progbits
	.align	128
        .global         _ZN4vllm25paged_attention_v1_kernelIthLi112ELi32ELi128ELNS_18Fp8KVCacheDataTypeE1ELb0EEEvPT_PKS2_PKT0_S8_ifPKiSA_iPKfiiiSC_SC_iiiii
        .type           _ZN4vllm25paged_attention_v1_kernelIthLi112ELi32ELi128ELNS_18Fp8KVCacheDataTypeE1ELb0EEEvPT_PKS2_PKT0_S8_ifPKiSA_iPKfiiiSC_SC_iiiii,@function
        .size           _ZN4vllm25paged_attention_v1_kernelIthLi112ELi32ELi128ELNS_18Fp8KVCacheDataTypeE1ELb0EEEvPT_PKS2_PKT0_S8_ifPKiSA_iPKfiiiSC_SC_iiiii,(.L_x_25792 - _ZN4vllm25paged_attention_v1_kernelIthLi112ELi32ELi128ELNS_18Fp8KVCacheDataTypeE1ELb0EEEvPT_PKS2_PKT0_S8_ifPKiSA_iPKfiiiSC_SC_iiiii)
        .other          _ZN4vllm25paged_attention_v1_kernelIthLi112ELi32ELi128ELNS_18Fp8KVCacheDataTypeE1ELb0EEEvPT_PKS2_PKT0_S8_ifPKiSA_iPKfiiiSC_SC_iiiii,@"STO_CUDA_ENTRY STV_DEFAULT"
_ZN4vllm25paged_attention_v1_kernelIthLi112ELi32ELi128ELNS_18Fp8KVCacheDataTypeE1ELb0EEEvPT_PKS2_PKT0_S8_ifPKiSA_iPKfiiiSC_SC_iiiii:
.text._ZN4vllm25paged_attention_v1_kernelIthLi112ELi32ELi128ELNS_18Fp8KVCacheDataTypeE1ELb0EEEvPT_PKS2_PKT0_S8_ifPKiSA_iPKfiiiSC_SC_iiiii:
        /* <DEDUP_REMOVED lines=35> */
.L_x_10940:
[----:B------:R-:W-:Y:S05]  /*0230*/  BSYNC.RECONVERGENT B6 ;  /* 0x0000000000067941 */ /* 0x000fea0003800200 */
.L_x_10939:
        /* <DEDUP_REMOVED lines=12> */
.L_x_10975:
        /* <DEDUP_REMOVED lines=39> */
.L_x_10946:
        /* <DEDUP_REMOVED lines=11> */
.L_x_10945:
[----:B------:R-:W-:Y:S05]  /*0620*/  BSYNC.RECONVERGENT B1 ;  /* 0x0000000000017941 */ /* 0x000fea0003800200 */
.L_x_10944:
        /* <DEDUP_REMOVED lines=12> */
.L_x_10949:
        /* <DEDUP_REMOVED lines=100> */
.L_x_10948:
[----:B------:R-:W-:Y:S05]  /*0d30*/  BSYNC.RECONVERGENT B1 ;  /* 0x0000000000017941 */ /* 0x000fea0003800200 */
.L_x_10947:
        /* <DEDUP_REMOVED lines=55> */
.L_x_10951:
[----:B------:R-:W-:Y:S05]  /*10b0*/  BSYNC.RECONVERGENT B1 ;  /* 0x0000000000017941 */ /* 0x000fea0003800200 */
.L_x_10950:
        /* <DEDUP_REMOVED lines=26> */
.L_x_10943:
[----:B------:R-:W-:Y:S05]  /*1260*/  BSYNC.RECONVERGENT B0 ;  /* 0x0000000000007941 */ /* 0x000fea0003800200 */
.L_x_10942:
        /* <DEDUP_REMOVED lines=39> */
.L_x_10956:
[----:B------:R-:W0:Y:S01]  /*14e0*/  LDS R5, [R4] ;  /* 0x0000000004057984 */ /* 0x000e220000000800 */
[----:B------:R-:W-:-:S04]  /*14f0*/  IADD3 R7, PT, PT, R7, 0x1, RZ ;  /* 0x0000000107077810 */ /* 0x000fc80007ffe0ff */
[----:B------:R-:W-:Y:S01]  /*1500*/  ISETP.NE.AND P0, PT, R7, RZ, PT ;  /* 0x000000ff0700720c */ /* 0x000fe20003f05270 */
[----:B0-----:R-:W-:-:S05]  /*1510*/  FMUL.FTZ R5, R5, R2 ;  /* 0x0000000205057220 */ /* 0x001fca0000410000 */
[----:B------:R0:W-:Y:S02]  /*1520*/  STS [R4], R5 ;  /* 0x0000000504007388 */ /* 0x0001e40000000800 */
[----:B0-----:R-:W-:-:S05]  /*1530*/  IADD3 R4, PT, PT, R4, 0x200, RZ ;  /* 0x0000020004047810 */ /* 0x001fca0007ffe0ff */
[----:B------:R-:W-:Y:S05]  /*1540*/  @P0 BRA `(.L_x_10956) ;  /* 0xfffffffc00e40947 */ /* 0x000fea000383ffff */
.L_x_10955:
[----:B------:R-:W-:Y:S05]  /*1550*/  BSYNC.RECONVERGENT B1 ;  /* 0x0000000000017941 */ /* 0x000fea0003800200 */
.L_x_10954:
        /* <DEDUP_REMOVED lines=12> */
.L_x_10959:
        /* <DEDUP_REMOVED lines=52> */
.L_x_10958:
[----:B------:R-:W-:Y:S05]  /*1960*/  BSYNC.RECONVERGENT B1 ;  /* 0x0000000000017941 */ /* 0x000fea0003800200 */
.L_x_10957:
        /* <DEDUP_REMOVED lines=31> */
.L_x_10961:
[----:B------:R-:W-:Y:S05]  /*1b60*/  BSYNC.RECONVERGENT B1 ;  /* 0x0000000000017941 */ /* 0x000fea0003800200 */
.L_x_10960:
        /* <DEDUP_REMOVED lines=14> */
.L_x_10953:
[----:B------:R-:W-:Y:S05]  /*1c50*/  BSYNC.RECONVERGENT B0 ;  /* 0x0000000000007941 */ /* 0x000fea0003800200 */
.L_x_10952:
        /* <DEDUP_REMOVED lines=40> */
.L_x_10963:
[----:B------:R-:W-:Y:S05]  /*1ee0*/  BSYNC.RECONVERGENT B0 ;  /* 0x0000000000007941 */ /* 0x000fea0003800200 */
.L_x_10962:
        /* <DEDUP_REMOVED lines=31> */
.L_x_10965:
[----:B------:R-:W-:Y:S05]  /*20e0*/  BSYNC.RECONVERGENT B0 ;  /* 0x0000000000007941 */ /* 0x000fea0003800200 */
.L_x_10964:
        /* <DEDUP_REMOVED lines=17> */
.L_x_10967:
[----:B------:R-:W-:Y:S05]  /*2200*/  BSYNC.RECONVERGENT B0 ;  /* 0x0000000000007941 */ /* 0x000fea0003800200 */
.L_x_10966:
        /* <DEDUP_REMOVED lines=31> */
.L_x_10969:
[----:B------:R-:W-:Y:S05]  /*2400*/  BSYNC.RECONVERGENT B0 ;  /* 0x0000000000007941 */ /* 0x000fea0003800200 */
.L_x_10968:
        /* <DEDUP_REMOVED lines=46> */
.L_x_10941:
[----:B------:R-:W-:Y:S01]  /*26f0*/  HFMA2 R12, -RZ, RZ, 0, 9.5367431640625e-07 ;  /* 0x00000010ff0c7431 */ /* 0x000fe200000001ff */
[----:B------:R-:W-:Y:S02]  /*2700*/  MOV R11, 0x1f ;  /* 0x0000001f000b7802 */ /* 0x000fe40000000f00 */
[----:B------:R-:W-:-:S07]  /*2710*/  MOV R15, 0xffffffff ;  /* 0xffffffff000f7802 */ /* 0x000fce0000000f00 */
[----:B------:R-:W-:Y:S05]  /*2720*/  WARPSYNC.COLLECTIVE R15, `(.L_x_10970) ;  /* 0x000000000f087348 */ /* 0x000fea0003c00000 */
[----:B------:R0:W1:Y:S02]  /*2730*/  SHFL.BFLY P6, R14, R13, R12, R11 ;  /* 0x0c00000c0d0e7389 */ /* 0x00006400000c000b */
[----:B01----:R-:W-:Y:S05]  /*2740*/  ENDCOLLECTIVE ;  /* 0x000000000000791b */ /* 0x003fea0003800000 */
.L_x_10970:
[----:B------:R-:W-:Y:S01]  /*2750*/  HFMA2 R12, -RZ, RZ, 0, 4.76837158203125e-07 ;  /* 0x00000008ff0c7431 */ /* 0x000fe200000001ff */
[----:B------:R-:W-:-:S04]  /*2760*/  FMNMX.FTZ R0, R14, -3.40282346638528859812e+38, !PT ;  /* 0xff7fffff0e007809 */ /* 0x000fc80007810000 */
[----:B------:R-:W-:-:S07]  /*2770*/  MOV R13, R0 ;  /* 0x00000000000d7202 */ /* 0x000fce0000000f00 */
[----:B------:R-:W-:Y:S05]  /*2780*/  WARPSYNC.COLLECTIVE R15, `(.L_x_10971) ;  /* 0x000000000f087348 */ /* 0x000fea0003c00000 */
[----:B------:R0:W1:Y:S02]  /*2790*/  SHFL.BFLY P6, R14, R13, R12, R11 ;  /* 0x0c00000c0d0e7389 */ /* 0x00006400000c000b */
[----:B01----:R-:W-:Y:S05]  /*27a0*/  ENDCOLLECTIVE ;  /* 0x000000000000791b */ /* 0x003fea0003800000 */
.L_x_10971:
[----:B------:R-:W-:Y:S01]  /*27b0*/  HFMA2 R12, -RZ, RZ, 0, 2.384185791015625e-07 ;  /* 0x00000004ff0c7431 */ /* 0x000fe200000001ff */
[----:B------:R-:W-:-:S04]  /*27c0*/  FMNMX.FTZ R2, R0, R14, !PT ;  /* 0x0000000e00027209 */ /* 0x000fc80007810000 */
[----:B------:R-:W-:-:S07]  /*27d0*/  MOV R13, R2 ;  /* 0x00000002000d7202 */ /* 0x000fce0000000f00 */
[----:B------:R-:W-:Y:S05]  /*27e0*/  WARPSYNC.COLLECTIVE R15, `(.L_x_10972) ;  /* 0x000000000f087348 */ /* 0x000fea0003c00000 */
[----:B------:R0:W1:Y:S02]  /*27f0*/  SHFL.BFLY P6, R14, R13, R12, R11 ;  /* 0x0c00000c0d0e7389 */ /* 0x00006400000c000b */
[----:B01----:R-:W-:Y:S05]  /*2800*/  ENDCOLLECTIVE ;  /* 0x000000000000791b */ /* 0x003fea0003800000 */
.L_x_10972:
[----:B------:R-:W-:Y:S01]  /*2810*/  HFMA2 R12, -RZ, RZ, 0, 1.1920928955078125e-07 ;  /* 0x00000002ff0c7431 */ /* 0x000fe200000001ff */
[----:B------:R-:W-:-:S04]  /*2820*/  FMNMX.FTZ R3, R2, R14, !PT ;  /* 0x0000000e02037209 */ /* 0x000fc80007810000 */
[----:B------:R-:W-:-:S07]  /*2830*/  MOV R13, R3 ;  /* 0x00000003000d7202 */ /* 0x000fce0000000f00 */
[----:B------:R-:W-:Y:S05]  /*2840*/  WARPSYNC.COLLECTIVE R15, `(.L_x_10973) ;  /* 0x000000000f087348 */ /* 0x000fea0003c00000 */
[----:B------:R0:W1:Y:S02]  /*2850*/  SHFL.BFLY P6, R14, R13, R12, R11 ;  /* 0x0c00000c0d0e7389 */ /* 0x00006400000c000b */
[----:B01----:R-:W-:Y:S05]  /*2860*/  ENDCOLLECTIVE ;  /* 0x000000000000791b */ /* 0x003fea0003800000 */
.L_x_10973:
[----:B------:R-:W-:Y:S01]  /*2870*/  HFMA2 R12, -RZ, RZ, 0, 5.9604644775390625e-08 ;  /* 0x00000001ff0c7431 */ /* 0x000fe200000001ff */
[----:B------:R-:W-:-:S04]  /*2880*/  FMNMX.FTZ R4, R3, R14, !PT ;  /* 0x0000000e03047209 */ /* 0x000fc80007810000 */
[----:B------:R-:W-:-:S07]  /*2890*/  MOV R13, R4 ;  /* 0x00000004000d7202 */ /* 0x000fce0000000f00 */
[----:B------:R-:W-:Y:S05]  /*28a0*/  WARPSYNC.COLLECTIVE R15, `(.L_x_10974) ;  /* 0x000000000f087348 */ /* 0x000fea0003c00000 */
[----:B------:R0:W1:Y:S02]  /*28b0*/  SHFL.BFLY P6, R14, R13, R12, R11 ;  /* 0x0c00000c0d0e7389 */ /* 0x00006400000c000b */
[----:B01----:R-:W-:Y:S05]  /*28c0*/  ENDCOLLECTIVE ;  /* 0x000000000000791b */ /* 0x003fea0003800000 */
.L_x_10974:
[----:B------:R-:W-:Y:S05]  /*28d0*/  BRA `(.L_x_10975) ;  /* 0xffffffd800887947 */ /* 0x000fea000383ffff */
.L_x_10976:
        /* <DEDUP_REMOVED lines=10> */
.L_x_25792:


//--------------------- .text._ZN4vllm25paged_attention_v1_kernelIthLi96ELi32ELi128ELNS_18Fp8KVCacheDataTypeE1ELb0EEEvPT_PKS2_PKT0_S8_ifPKiSA_iPKfiiiSC_SC_iiiii --------------------------
	.section	.text._ZN4vllm25paged_attention_v1_kernelIthLi96ELi32ELi128ELNS_18Fp8KVCacheDataTypeE1ELb0EEEvPT_PKS2_PKT0_S8_ifPKiSA_iPKfiiiSC_SC_iiiii,"ax",@progbits
	.align	128
        .global         _ZN4vllm25paged_attention_v1_kernelIthLi96ELi32ELi128ELNS_18Fp8KVCacheDataTypeE1ELb0EEEvPT_PKS2_PKT0_S8_ifPKiSA_iPKfiiiSC_SC_iiiii
        .type           _ZN4vllm25paged_attention_v1_kernelIthLi96ELi32ELi128ELNS_18Fp8KVCacheDataTypeE1ELb0EEEvPT_PKS2_PKT0_S8_ifPKiSA_iPKfiiiSC_SC_iiiii,@function
        .size           _ZN4vllm25paged_attention_v1_kernelIthLi96ELi32ELi128ELNS_18Fp8KVCacheDataTypeE1ELb0EEEvPT_PKS2_PKT0_S8_ifPKiSA_iPKfiiiSC_SC_iiiii,(.L_x_25793 - _ZN4vllm25paged_attention_v1_kernelIthLi96ELi32ELi128ELNS_18Fp8KVCacheDataTypeE1ELb0EEEvPT_PKS2_PKT0_S8_ifPKiSA_iPKfiiiSC_SC_iiiii)
        .other          _ZN4vllm25paged_attention_v1_kernelIthLi96ELi32ELi128ELNS_18Fp8KVCacheDataTypeE1ELb0EEEvPT_PKS2_PKT0_S8_ifPKiSA_iPKfiiiSC_SC_iiiii,@"STO_CUDA_ENTRY STV_DEFAULT"
_ZN4vllm25paged_attention_v1_kernelIthLi96ELi32ELi128ELNS_18Fp8KVCacheDataTypeE1ELb0EEEvPT_PKS2_PKT0_S8_ifPKiSA_iPKfiiiSC_SC_iiiii:
.text._ZN4vllm25paged_attention_v1_kernelIthLi96ELi32ELi128ELNS_18Fp8KVCacheDataTypeE1ELb0EEEvPT_PKS2_PKT0_S8_ifPKiSA_iPKfiiiSC_SC_iiiii:
        /* <DEDUP_REMOVED lines=35> */
.L_x_10978:
[----:B------:R-:W-:Y:S05]  /*0230*/  BSYNC.RECONVERGENT B6 ;  /* 0x0000000000067941 */ /* 0x000fea0003800200 */
.L_x_10977:
        /* <DEDUP_REMOVED lines=12> */
.L_x_11013:
        /* <DEDUP_REMOVED lines=39> */
.L_x_10984:
        /* <DEDUP_REMOVED lines=11> */
.L_x_10983:
[----:B------:R-:W-:Y:S05]  /*0620*/  BSYNC.RECONVERGENT B1 ;  /* 0x0000000000017941 */ /* 0x000fea0003800200 */
.L_x_10982:
        /* <DEDUP_REMOVED lines=12> */
.L_x_10987:
        /* <DEDUP_REMOVED lines=100> */
.L_x_10986:
[----:B------:R-:W-:Y:S05]  /*0d30*/  BSYNC.RECONVERGENT B1 ;  /* 0x0000000000017941 */ /* 0x000fea0003800200 */
.L_x_10985:
        /* <DEDUP_REMOVED lines=55> */
.L_x_10989:
[----:B------:R-:W-:Y:S05]  /*10b0*/  BSYNC.RECONVERGENT B1 ;  /* 0x0000000000017941 */ /* 0x000fea0003800200 */
.L_x_10988:
        /* <DEDUP_REMOVED lines=26> */
.L_x_10981:
[----:B------:R-:W-:Y:S05]  /*1260*/  BSYNC.RECONVERGENT B0 ;  /* 0x0000000000007941 */ /* 0x000fea0003800200 */
.L_x_10980:
        /* <DEDUP_REMOVED lines=39> */
.L_x_10994:
[----:B------:R-:W0:Y:S01]  /*14e0*/  LDS R5, [R4] ;  /* 0x0000000004057984 */ /* 0x000e220000000800 */
[----:B------:R-:W-:-:S04]  /*14f0*/  IADD3 R7, PT, PT, R7, 0x1, RZ ;  /* 0x0000000107077810 */ /* 0x000fc80007ffe0ff */
[----:B------:R-:W-:Y:S01]  /*1500*/  ISETP.NE.AND P0, PT, R7, RZ, PT ;  /* 0x000000ff0700720c */ /* 0x000fe20003f05270 */
[----:B0-----:R-:W-:-:S05]  /*1510*/  FMUL.FTZ R5, R5, R2 ;  /* 0x0000000205057220 */ /* 0x001fca0000410000 */
[----:B------:R0:W-:Y:S02]  /*1520*/  STS [R4], R5 ;  /* 0x0000000504007388 */ /* 0x0001e40000000800 */
[----:B0-----:R-:W-:-:S05]  /*1530*/  IADD3 R4, PT, PT, R4, 0x200, RZ ;  /* 0x0000020004047810 */ /* 0x001fca0007ffe0ff */
[----:B------:R-:W-:Y:S05]  /*1540*/  @P0 BRA `(.L_x_10994) ;  /* 0xfffffffc00e40947 */ /* 0x000fea000383ffff */
.L_x_10993:
[----:B------:R-:W-:Y:S05]  /*1550*/  BSYNC.RECONVERGENT B1 ;  /* 0x0000000000017941 */ /* 0x000fea0003800200 */
.L_x_10992:
        /* <DEDUP_REMOVED lines=12> */
.L_x_10997:
        /* <DEDUP_REMOVED lines=52> */
.L_x_10996:
[----:B------:R-:W-:Y:S05]  /*1960*/  BSYNC.RECONVERGENT B1 ;  /* 0x0000000000017941 */ /* 0x000fea0003800200 */
.L_x_10995:
        /* <DEDUP_REMOVED lines=31> */
.L_x_10999:
[----:B------:R-:W-:Y:S05]  /*1b60*/  BSYNC.RECONVERGENT B1 ;  /* 0x0000000000017941 */ /* 0x000fea0003800200 */
.L_x_10998:
        /* <DEDUP_REMOVED lines=14> */
.L_x_10991:
[----:B------:R-:W-:Y:S05]  /*1c50*/  BSYNC.RECONVERGENT B0 ;  /* 0x0000000000007941 */ /* 0x000fea0003800200 */
.L_x_10990:
        /* <DEDUP_REMOVED lines=37> */
.L_x_11001:
[----:B------:R-:W-:Y:S05]  /*1eb0*/  BSYNC.RECONVERGENT B0 ;  /* 0x0000000000007941 */ /* 0x000fea0003800200 */
.L_x_11000:
        /* <DEDUP_REMOVED lines=27> */
.L_x_11003:
[----:B------:R-:W-:Y:S05]  /*2070*/  BSYNC.RECONVERGENT B0 ;  /* 0x0000000000007941 */ /* 0x000fea0003800200 */
.L_x_11002:
        /* <DEDUP_REMOVED lines=15> */
.L_x_11005:
[----:B------:R-:W-:Y:S05]  /*2170*/  BSYNC.RECONVERGENT B0 ;  /* 0x0000000000007941 */ /* 0x000fea0003800200 */
.L_x_11004:
        /* <DEDUP_REMOVED lines=27> */
.L_x_11007:
[----:B------:R-:W-:Y:S05]  /*2330*/  BSYNC.RECONVERGENT B0 ;  /* 0x0000000000007941 */ /* 0x000fea0003800200 */
.L_x_11006:
        /* <DEDUP_REMOVED lines=42> */
.L_x_10979:
[----:B------:R-:W-:Y:S01]  /*25e0*/  HFMA2 R12, -RZ, RZ, 0, 9.5367431640625e-07 ;  /* 0x00000010ff0c7431 */ /* 0x000fe200000001ff */
[----:B------:R-:W-:Y:S02]  /*25f0*/  MOV R11, 0x1f ;  /* 0x0000001f000b7802 */ /* 0x000fe40000000f00 */
[----:B------:R-:W-:-:S07]  /*2600*/  MOV R15, 0xffffffff ;  /* 0xffffffff000f7802 */ /* 0x000fce0000000f00 */
[----:B------:R-:W-:Y:S05]  /*2610*/  WARPSYNC.COLLECTIVE R15, `(.L_x_11008) ;  /* 0x000000000f087348 */ /* 0x000fea0003c00000 */
[----:B------:R0:W1:Y:S02]  /*2620*/  SHFL.BFLY P6, R14, R13, R12, R11 ;  /* 0x0c00000c0d0e7389 */ /* 0x00006400000c000b */
[----:B01----:R-:W-:Y:S05]  /*2630*/  ENDCOLLECTIVE ;  /* 0x000000000000791b */ /* 0x003fea0003800000 */
.L_x_11008:
[----:B------:R-:W-:Y:S01]  /*2640*/  HFMA2 R12, -RZ, RZ, 0, 4.76837158203125e-07 ;  /* 0x00000008ff0c7431 */ /* 0x000fe200000001ff */
[----:B------:R-:W-:-:S04]  /*2650*/  FMNMX.FTZ R0, R14, -3.40282346638528859812e+38, !PT ;  /* 0xff7fffff0e007809 */ /* 0x000fc80007810000 */
[----:B------:R-:W-:-:S07]  /*2660*/  MOV R13, R0 ;  /* 0x00000000000d7202 */ /* 0x000fce0000000f00 */
[----:B------:R-:W-:Y:S05]  /*2670*/  WARPSYNC.COLLECTIVE R15, `(.L_x_11009) ;  /* 0x000000000f087348 */ /* 0x000fea0003c00000 */
[----:B------:R0:W1:Y:S02]  /*2680*/  SHFL.BFLY P6, R14, R13, R12, R11 ;  /* 0x0c00000c0d0e7389 */ /* 0x00006400000c000b */
[----:B01----:R-:W-:Y:S05]  /*2690*/  ENDCOLLECTIVE ;  /* 0x000000000000791b */ /* 0x003fea0003800000 */
.L_x_11009:
[----:B------:R-:W-:Y:S01]  /*26a0*/  HFMA2 R12, -RZ, RZ, 0, 2.384185791015625e-07 ;  /* 0x00000004ff0c7431 */ /* 0x000fe200000001ff */
[----:B------:R-:W-:-:S04]  /*26b0*/  FMNMX.FTZ R2, R0, R14, !PT ;  /* 0x0000000e00027209 */ /* 0x000fc80007810000 */
[----:B------:R-:W-:-:S07]  /*26c0*/  MOV R13, R2 ;  /* 0x00000002000d7202 */ /* 0x000fce0000000f00 */
[----:B------:R-:W-:Y:S05]  /*26d0*/  WARPSYNC.COLLECTIVE R15, `(.L_x_11010) ;  /* 0x000000000f087348 */ /* 0x000fea0003c00000 */
[----:B------:R0:W1:Y:S02]  /*26e0*/  SHFL.BFLY P6, R14, R13, R12, R11 ;  /* 0x0c00000c0d0e7389 */ /* 0x00006400000c000b */
[----:B01----:R-:W-:Y:S05]  /*26f0*/  ENDCOLLECTIVE ;  /* 0x000000000000791b */ /* 0x003fea0003800000 */
.L_x_11010:
[----:B------:R-:W-:Y:S01]  /*2700*/  HFMA2 R12, -RZ, RZ, 0, 1.1920928955078125e-07 ;  /* 0x00000002ff0c7431 */ /* 0x000fe200000001ff */
[----:B------:R-:W-:-:S04]  /*2710*/  FMNMX.FTZ R3, R2, R14, !PT ;  /* 0x0000000e02037209 */ /* 0x000fc80007810000 */
[----:B------:R-:W-:-:S07]  /*2720*/  MOV R13, R3 ;  /* 0x00000003000d7202 */ /* 0x000fce0000000f00 */
[----:B------:R-:W-:Y:S05]  /*2730*/  WARPSYNC.COLLECTIVE R15, `(.L_x_11011) ;  /* 0x000000000f087348 */ /* 0x000fea0003c00000 */
[----:B------:R0:W1:Y:S02]  /*2740*/  SHFL.BFLY P6, R14, R13, R12, R11 ;  /* 0x0c00000c0d0e7389 */ /* 0x00006400000c000b */
[----:B01----:R-:W-:Y:S05]  /*2750*/  ENDCOLLECTIVE ;  /* 0x000000000000791b */ /* 0x003fea0003800000 */
.L_x_11011:
[----:B------:R-:W-:Y:S01]  /*2760*/  HFMA2 R12, -RZ, RZ, 0, 5.9604644775390625e-08 ;  /* 0x00000001ff0c7431 */ /* 0x000fe200000001ff */
[----:B------:R-:W-:-:S04]  /*2770*/  FMNMX.FTZ R4, R3, R14, !PT ;  /* 0x0000000e03047209 */ /* 0x000fc80007810000 */
[----:B------:R-:W-:-:S07]  /*2780*/  MOV R13, R4 ;  /* 0x00000004000d7202 */ /* 0x000fce0000000f00 */
[----:B------:R-:W-:Y:S05]  /*2790*/  WARPSYNC.COLLECTIVE R15, `(.L_x_11012) ;  /* 0x000000000f087348 */ /* 0x000fea0003c00000 */
[----:B------:R0:W1:Y:S02]  /*27a0*/  SHFL.BFLY P6, R14, R13, R12, R11 ;  /* 0x0c00000c0d0e7389 */ /* 0x00006400000c000b */
[----:B01----:R-:W-:Y:S05]  /*27b0*/  ENDCOLLECTIVE ;  /* 0x000000000000791b */ /* 0x003fea0003800000 */
.L_x_11012:
[----:B------:R-:W-:Y:S05]  /*27c0*/  BRA `(.L_x_11013) ;  /* 0xffffffd800cc7947 */ /* 0x000fea000383ffff */
.L_x_11014:
        /* <DEDUP_REMOVED lines=11> */
.L_x_25793:


//--------------------- .text._ZN4vllm25paged_attention_v1_kernelIthLi80ELi32ELi128ELNS_18Fp8KVCacheDataTypeE1ELb0EEEvPT_PKS2_PKT0_S8_ifPKiSA_iPKfiiiSC_SC_iiiii --------------------------
	.section	.text._ZN4vllm25paged_attention_v1_kernelIthLi80ELi32ELi128ELNS_18Fp8KVCacheDataTypeE1ELb0EEEvPT_PKS2_PKT0_S8_ifPKiSA_iPKfiiiSC_SC_iiiii,"ax",@progbits
	.align	128
        .global         _ZN4vllm25paged_attention_v1_kernelIthLi80ELi32ELi128ELNS_18Fp8KVCacheDataTypeE1ELb0EEEvPT_PKS2_PKT0_S8_ifPKiSA_iPKfiiiSC_SC_iiiii
        .type           _ZN4vllm25paged_attention_v1_kernelIthLi80ELi32ELi128ELNS_18Fp8KVCacheDataTypeE1ELb0EEEvPT_PKS2_PKT0_S8_ifPKiSA_iPKfiiiSC_SC_iiiii,@function
        .size           _ZN4vllm25paged_attention_v1_kernelIthLi80ELi32ELi128ELNS_18Fp8KVCacheDataTypeE1ELb0EEEvPT_PKS2_PKT0_S8_ifPKiSA_iPKfiiiSC_SC_iiiii,(.L_x_25794 - _ZN4vllm25paged_attention_v1_kernelIthLi80ELi32ELi128ELNS_18Fp8KVCacheDataTypeE1ELb0EEEvPT_PKS2_PKT0_S8_ifPKiSA_iPKfiiiSC_SC_iiiii)
        .other          _ZN4vllm25paged_attention_v1_kernelIthLi80ELi32ELi128ELNS_18Fp8KVCacheDataTypeE1ELb0EEEvPT_PKS2_PKT0_S8_ifPKiSA_iPKfiiiSC_SC_iiiii,@"STO_CUDA_ENTRY STV_DEFAULT"
_ZN4vllm25paged_attention_v1_kernelIthLi80ELi32ELi128ELNS_18Fp8KVCacheDataTypeE1ELb0EEEvPT_PKS2_PKT0_S8_ifPKiSA_iPKfiiiSC_SC_iiiii:
.text._ZN4vllm25paged_attention_v1_kernelIthLi80ELi32ELi128ELNS_18Fp8KVCacheDataTypeE1ELb0EEEvPT_PKS2_PKT0_S8_ifPKiSA_iPKfiiiSC_SC_iiiii:
        /* <DEDUP_REMOVED lines=35> */
.L_x_11016:
[----:B------:R-:W-:Y:S05]  /*0230*/  BSYNC.RECONVERGENT B6 ;  /* 0x0000000000067941 */ /* 0x000fea0003800200 */
.L_x_11015:
        /* <DEDUP_REMOVED lines=12> */
.L_x_11051:
        /* <DEDUP_REMOVED lines=39> */
.L_x_11022:
        /* <DEDUP_REMOVED lines=11> */
.L_x_11021:
[----:B------:R-:W-:Y:S05]  /*0620*/  BSYNC.RECONVERGENT B1 ;  /* 0x0000000000017941 */ /* 0x000fea0003800200 */
.L_x_11020:
        /* <DEDUP_REMOVED lines=12> */
.L_x_11025:
        /* <DEDUP_REMOVED lines=100> */
.L_x_11024:
[----:B------:R-:W-:Y:S05]  /*0d30*/  BSYNC.RECONVERGENT B1 ;  /* 0x0000000000017941 */ /* 0x000fea0003800200 */
.L_x_11023:
        /* <DEDUP_REMOVED lines=55> */
.L_x_11027:
[----:B------:R-:W-:Y:S05]  /*10b0*/  BSYNC.RECONVERGENT B1 ;  /* 0x0000000000017941 */ /* 0x000fea0003800200 */
.L_x_11026:
        /* <DEDUP_REMOVED lines=26> */
.L_x_11019:
[----:B------:R-:W-:Y:S05]  /*1260*/  BSYNC.RECONVERGENT B0 ;  /* 0x0000000000007941 */ /* 0x000fea0003800200 */
.L_x_11018:
        /* <DEDUP_REMOVED lines=39> */
.L_x_11032:
[----:B------:R-:W0:Y:S01]  /*14e0*/  LDS R5, [R4] ;  /* 0x0000000004057984 */ /* 0x000e220000000800 */
[----:B------:R-:W-:-:S04]  /*14f0*/  IADD3 R7, PT, PT, R7, 0x1, RZ ;  /* 0x0000000107077810 */ /* 0x000fc80007ffe0ff */
[----:B------:R-:W-:Y:S01]  /*1500*/  ISETP.NE.AND P0, PT, R7, RZ, PT ;  /* 0x000000ff0700720c */ /* 0x000fe20003f05270 */
[----:B0-----:R-:W-:-:S05]  /*1510*/  FMUL.FTZ R5, R5, R2 ;  /* 0x0000000205057220 */ /* 0x001fca0000410000 */
[----:B------:R0:W-:Y:S02]  /*1520*/  STS [R4], R5 ;  /* 0x0000000504007388 */ /* 0x0001e40000000800 */
[----:B0-----:R-:W-:-:S05]  /*1530*/  IADD3 R4, PT, PT, R4, 0x200, RZ ;  /* 0x0000020004047810 */ /* 0x001fca0007ffe0ff */
[----:B------:R-:W-:Y:S05]  /*1540*/  @P0 BRA `(.L_x_11032) ;  /* 0xfffffffc00e40947 */ /* 0x000fea000383ffff */
.L_x_11031:
[----:B------:R-:W-:Y:S05]  /*1550*/  BSYNC.RECONVERGENT B1 ;  /* 0x0000000000017941 */ /* 0x000fea0003800200 */
.L_x_11030:
        /* <DEDUP_REMOVED lines=12> */
.L_x_11035:
        /* <DEDUP_REMOVED lines=52> */
.L_x_11034:
[----:B------:R-:W-:Y:S05]  /*1960*/  BSYNC.RECONVERGENT B1 ;  /* 0x0000000000017941 */ /* 0x000fea0003800200 */
.L_x_11033:
        /* <DEDUP_REMOVED lines=31> */
.L_x_11037:
[----:B------:R-:W-:Y:S05]  /*1b60*/  BSYNC.RECONVERGENT B1 ;  /* 0x0000000000017941 */ /* 0x000fea0003800200 */
.L_x_11036:
        /* <DEDUP_REMOVED lines=14> */
.L_x_11029:
[----:B------:R-:W-:Y:S05]  /*1c50*/  BSYNC.RECONVERGENT B0 ;  /* 0x0000000000007941 */ /* 0x000fea0003800200 */
.L_x_11028:
        /* <DEDUP_REMOVED lines=34> */
.L_x_11039:
[----:B------:R-:W-:Y:S05]  /*1e80*/  BSYNC.RECONVERGENT B0 ;  /* 0x0000000000007941 */ /* 0x000fea0003800200 */
.L_x_11038:
        /* <DEDUP_REMOVED lines=23> */
.L_x_11041:
[----:B------:R-:W-:Y:S05]  /*2000*/  BSYNC.RECONVERGENT B0 ;  /* 0x0000000000007941 */ /* 0x000fea0003800200 */
.L_x_11040:
        /* <DEDUP_REMOVED lines=13> */
.L_x_11043:
[----:B------:R-:W-:Y:S05]  /*20e0*/  BSYNC.RECONVERGENT B0 ;  /* 0x0000000000007941 */ /* 0x000fea0003800200 */
.L_x_11042:
        /* <DEDUP_REMOVED lines=23> */
.L_x_11045:
[----:B------:R-:W-:Y:S05]  /*2260*/  BSYNC.RECONVERGENT B0 ;  /* 0x0000000000007941 */ /* 0x000fea0003800200 */
.L_x_11044:
        /* <DEDUP_REMOVED lines=38> */
.L_x_11017:
[----:B------:R-:W-:Y:S01]  /*24d0*/  MOV R12, 0x10 ;  /* 0x00000010000c7802 */ /* 0x000fe20000000f00 */
[----:B------:R-:W-:Y:S01]  /*24e0*/  HFMA2 R11, -RZ, RZ, 0, 1.847743988037109375e-06 ;  /* 0x0000001fff0b7431 */ /* 0x000fe200000001ff */
[----:B------:R-:W-:-:S07]  /*24f0*/  MOV R15, 0xffffffff ;  /* 0xffffffff000f7802 */ /* 0x000fce0000000f00 */
[----:B------:R-:W-:Y:S05]  /*2500*/  WARPSYNC.COLLECTIVE R15, `(.L_x_11046) ;  /* 0x000000000f087348 */ /* 0x000fea0003c00000 */
[----:B------:R0:W1:Y:S02]  /*2510*/  SHFL.BFLY P6, R14, R13, R12, R11 ;  /* 0x0c00000c0d0e7389 */ /* 0x00006400000c000b */
[----:B01----:R-:W-:Y:S05]  /*2520*/  ENDCOLLECTIVE ;  /* 0x000000000000791b */ /* 0x003fea0003800000 */
.L_x_11046:
[----:B------:R-:W-:Y:S01]  /*2530*/  HFMA2 R12, -RZ, RZ, 0, 4.76837158203125e-07 ;  /* 0x00000008ff0c7431 */ /* 0x000fe200000001ff */
[----:B------:R-:W-:-:S04]  /*2540*/  FMNMX.FTZ R0, R14, -3.40282346638528859812e+38, !PT ;  /* 0xff7fffff0e007809 */ /* 0x000fc80007810000 */
[----:B------:R-:W-:-:S07]  /*2550*/  MOV R13, R0 ;  /* 0x00000000000d7202 */ /* 0x000fce0000000f00 */
[----:B------:R-:W-:Y:S05]  /*2560*/  WARPSYNC.COLLECTIVE R15, `(.L_x_11047) ;  /* 0x000000000f087348 */ /* 0x000fea0003c00000 */
[----:B------:R0:W1:Y:S02]  /*2570*/  SHFL.BFLY P6, R14, R13, R12, R11 ;  /* 0x0c00000c0d0e7389 */ /* 0x00006400000c000b */
[----:B01----:R-:W-:Y:S05]  /*2580*/  ENDCOLLECTIVE ;  /* 0x000000000000791b */ /* 0x003fea0003800000 */
.L_x_11047:
[----:B------:R-:W-:Y:S01]  /*2590*/  HFMA2 R12, -RZ, RZ, 0, 2.384185791015625e-07 ;  /* 0x00000004ff0c7431 */ /* 0x000fe200000001ff */
[----:B------:R-:W-:-:S04]  /*25a0*/  FMNMX.FTZ R2, R0, R14, !PT ;  /* 0x0000000e00027209 */ /* 0x000fc80007810000 */
[----:B------:R-:W-:-:S07]  /*25b0*/  MOV R13, R2 ;  /* 0x00000002000d7202 */ /* 0x000fce0000000f00 */
[----:B------:R-:W-:Y:S05]  /*25c0*/  WARPSYNC.COLLECTIVE R15, `(.L_x_11048) ;  /* 0x000000000f087348 */ /* 0x000fea0003c00000 */
[----:B------:R0:W1:Y:S02]  /*25d0*/  SHFL.BFLY P6, R14, R13, R12, R11 ;  /* 0x0c00000c0d0e7389 */ /* 0x00006400000c000b */
[----:B01----:R-:W-:Y:S05]  /*25e0*/  ENDCOLLECTIVE ;  /* 0x000000000000791b */ /* 0x003fea0003800000 */
.L_x_11048:
[----:B------:R-:W-:Y:S01]  /*25f0*/  HFMA2 R12, -RZ, RZ, 0, 1.1920928955078125e-07 ;  /* 0x00000002ff0c7431 */ /* 0x000fe200000001ff */
[----:B------:R-:W-:-:S04]  /*2600*/  FMNMX.FTZ R3, R2, R14, !PT ;  /* 0x0000000e02037209 */ /* 0x000fc80007810000 */
[----:B------:R-:W-:-:S07]  /*2610*/  MOV R13, R3 ;  /* 0x00000003000d7202 */ /* 0x000fce0000000f00 */
[----:B------:R-:W-:Y:S05]  /*2620*/  WARPSYNC.COLLECTIVE R15, `(.L_x_11049) ;  /* 0x000000000f087348 */ /* 0x000fea0003c00000 */
[----:B------:R0:W1:Y:S02]  /*2630*/  SHFL.BFLY P6, R14, R13, R12, R11 ;  /* 0x0c00000c0d0e7389 */ /* 0x00006400000c000b */
[----:B01----:R-:W-:Y:S05]  /*2640*/  ENDCOLLECTIVE ;  /* 0x000000000000791b */ /* 0x003fea0003800000 */
.L_x_11049:
[----:B------:R-:W-:Y:S01]  /*2650*/  HFMA2 R12, -RZ, RZ, 0, 5.9604644775390625e-08 ;  /* 0x00000001ff0c7431 */ /* 0x000fe200000001ff */
[----:B------:R-:W-:-:S04]  /*2660*/  FMNMX.FTZ R4, R3, R14, !PT ;  /* 0x0000000e03047209 */ /* 0x000fc80007810000 */
[----:B------:R-:W-:-:S07]  /*2670*/  MOV R13, R4 ;  /* 0x00000004000d7202 */ /* 0x000fce0000000f00 */
[----:B------:R-:W-:Y:S05]  /*2680*/  WARPSYNC.COLLECTIVE R15, `(.L_x_11050) ;  /* 0x000000000f087348 */ /* 0x000fea0003c00000 */
[----:B------:R0:W1:Y:S02]  /*2690*/  SHFL.BFLY P6, R14, R13, R12, R11 ;  /* 0x0c00000c0d0e7389 */ /* 0x00006400000c000b */
[----:B01----:R-:W-:Y:S05]  /*26a0*/  ENDCOLLECTIVE ;  /* 0x000000000000791b */ /* 0x003fea0003800000 */
.L_x_11050:
[----:B------:R-:W-:Y:S05]  /*26b0*/  BRA `(.L_x_11051) ;  /* 0xffffffdc00107947 */ /* 0x000fea000383ffff */
.L_x_11052:
        /* <DEDUP_REMOVED lines=12> */
.L_x_25794:


//--------------------- .text._ZN4vllm25paged_attention_v1_kernelIthLi64ELi32ELi128ELNS_18Fp8KVCacheDataTypeE1ELb0EEEvPT_PKS2_PKT0_S8_ifPKiSA_iPKfiiiSC_SC_iiiii --------------------------
	.section	.text._ZN4vllm25paged_attention_v1_kernelIthLi64ELi32ELi128ELNS_18Fp8KVCacheDataTypeE1ELb0EEEvPT_PKS2_PKT0_S8_ifPKiSA_iPKfiiiSC_SC_iiiii,"ax",@progbits
	.align	128
        .global         _ZN4vllm25paged_attention_v1_kernelIthLi64ELi32ELi128ELNS_18Fp8KVCacheDataTypeE1ELb0EEEvPT_PKS2_PKT0_S8_ifPKiSA_iPKfiiiSC_SC_iiiii
        .type           _ZN4vllm25paged_attention_v1_kernelIthLi64ELi32ELi128ELNS_18Fp8KVCacheDataTypeE1ELb0EEEvPT_PKS2_PKT0_S8_ifPKiSA_iPKfiiiSC_SC_iiiii,@function
        .size           _ZN4vllm25paged_attention_v1_kernelIthLi64ELi32ELi128ELNS_18Fp8KVCacheDataTypeE1ELb0EEEvPT_PKS2_PKT0_S8_ifPKiSA_iPKfiiiSC_SC_iiiii,(.L_x_25795 - _ZN4vllm25paged_attention_v1_kernelIthLi64ELi32ELi128ELNS_18Fp8KVCacheDataTypeE1ELb0EEEvPT_PKS2_PKT0_S8_ifPKiSA_iPKfiiiSC_SC_iiiii)
        .other          _ZN4vllm25paged_attention_v1_kernelIthLi64ELi32ELi128ELNS_18Fp8KVCacheDataTypeE1ELb0EEEvPT_PKS2_PKT0_S8_ifPKiSA_iPKfiiiSC_SC_iiiii,@"STO_CUDA_ENTRY STV_DEFAULT"
_ZN4vllm25paged_attention_v1_kernelIthLi64ELi32ELi128ELNS_18Fp8KVCacheDataTypeE1ELb0EEEvPT_PKS2_PKT0_S8_ifPKiSA_iPKfiiiSC_SC_iiiii:
.text._ZN4vllm25paged_attention_v1_kernelIthLi64ELi32ELi128ELNS_18Fp8KVCacheDataTypeE1ELb0EEEvPT_PKS2_PKT0_S8_ifPKiSA_iPKfiiiSC_SC_iiiii:
        /* <DEDUP_REMOVED lines=35> */
.L_x_11054:
[----:B------:R-:W-:Y:S05]  /*0230*/  BSYNC.RECONVERGENT B6 ;  /* 0x0000000000067941 */ /* 0x000fea0003800200 */
.L_x_11053:
        /* <DEDUP_REMOVED lines=12> */
.L_x_11089:
        /* <DEDUP_REMOVED lines=39> */
.L_x_11060:
        /* <DEDUP_REMOVED lines=11> */
.L_x_11059:
[----:B------:R-:W-:Y:S05]  /*0620*/  BSYNC.RECONVERGENT B1 ;  /* 0x0000000000017941 */ /* 0x000fea0003800200 */
.L_x_11058:
        /* <DEDUP_REMOVED lines=12> */
.L_x_11063:
        /* <DEDUP_REMOVED lines=100> */
.L_x_11062:
[----:B------:R-:W-:Y:S05]  /*0d30*/  BSYNC.RECONVERGENT B1 ;  /* 0x0000000000017941 */ /* 0x000fea0003800200 */
.L_x_11061:
        /* <DEDUP_REMOVED lines=55> */
.L_x_11065:
[----:B------:R-:W-:Y:S05]  /*10b0*/  BSYNC.RECONVERGENT B1 ;  /* 0x0000000000017941 */ /* 0x000fea0003800200 */
.L_x_11064:
        /* <DEDUP_REMOVED lines=26> */
.L_x_11057:
[----:B------:R-:W-:Y:S05]  /*1260*/  BSYNC.RECONVERGENT B0 ;  /* 0x0000000000007941 */ /* 0x000fea0003800200 */
.L_x_11056:
        /* <DEDUP_REMOVED lines=39> */
.L_x_11070:
[----:B------:R-:W0:Y:S01]  /*14e0*/  LDS R5, [R4] ;  /* 0x0000000004057984 */ /* 0x000e220000000800 */
[----:B------:R-:W-:-:S05]  /*14f0*/  VIADD R7, R7, 0x1 ;  /* 0x0000000107077836 */ /* 0x000fca0000000000 */
[----:B------:R-:W-:Y:S01]  /*1500*/  ISETP.NE.AND P0, PT, R7, RZ, PT ;  /* 0x000000ff0700720c */ /* 0x000fe20003f05270 */
[----:B0-----:R-:W-:-:S05]  /*1510*/  FMUL.FTZ R5, R5, R2 ;  /* 0x0000000205057220 */ /* 0x001fca0000410000 */
[----:B------:R0:W-:Y:S02]  /*1520*/  STS [R4], R5 ;  /* 0x0000000504007388 */ /* 0x0001e40000000800 */
[----:B0-----:R-:W-:-:S05]  /*1530*/  IADD3 R4, PT, PT, R4, 0x200, RZ ;  /* 0x0000020004047810 */ /* 0x001fca0007ffe0ff */
[----:B------:R-:W-:Y:S05]  /*1540*/  @P0 BRA `(.L_x_11070) ;  /* 0xfffffffc00e40947 */ /* 0x000fea000383ffff */
.L_x_11069:
[----:B------:R-:W-:Y:S05]  /*1550*/  BSYNC.RECONVERGENT B1 ;  /* 0x0000000000017941 */ /* 0x000fea0003800200 */
.L_x_11068:
        /* <DEDUP_REMOVED lines=12> */
.L_x_11073:
        /* <DEDUP_REMOVED lines=52> */
.L_x_11072:
[----:B------:R-:W-:Y:S05]  /*1960*/  BSYNC.RECONVERGENT B1 ;  /* 0x0000000000017941 */ /* 0x000fea0003800200 */
.L_x_11071:
        /* <DEDUP_REMOVED lines=31> */
.L_x_11075:
[----:B------:R-:W-:Y:S05]  /*1b60*/  BSYNC.RECONVERGENT B1 ;  /* 0x0000000000017941 */ /* 0x000fea0003800200 */
.L_x_11074:
        /* <DEDUP_REMOVED lines=14> */
.L_x_11067:
[----:B------:R-:W-:Y:S05]  /*1c50*/  BSYNC.RECONVERGENT B0 ;  /* 0x0000000000007941 */ /* 0x000fea0003800200 */
.L_x_11066:
        /* <DEDUP_REMOVED lines=32> */
.L_x_11077:
[----:B------:R-:W-:Y:S05]  /*1e60*/  BSYNC.RECONVERGENT B0 ;  /* 0x0000000000007941 */ /* 0x000fea0003800200 */
.L_x_11076:
        /* <DEDUP_REMOVED lines=20> */
.L_x_11079:
[----:B------:R-:W-:Y:S05]  /*1fb0*/  BSYNC.RECONVERGENT B0 ;  /* 0x0000000000007941 */ /* 0x000fea0003800200 */
.L_x_11078:
        /* <DEDUP_REMOVED lines=12> */
.L_x_11081:
[----:B------:R-:W-:Y:S05]  /*2080*/  BSYNC.RECONVERGENT B0 ;  /* 0x0000000000007941 */ /* 0x000fea0003800200 */
.L_x_11080:
        /* <DEDUP_REMOVED lines=19> */
.L_x_11083:
[----:B------:R-:W-:Y:S05]  /*21c0*/  BSYNC.RECONVERGENT B0 ;  /* 0x0000000000007941 */ /* 0x000fea0003800200 */
.L_x_11082:
        /* <DEDUP_REMOVED lines=34> */
.L_x_11055:
[----:B------:R-:W-:Y:S01]  /*23f0*/  HFMA2 R12, -RZ, RZ, 0, 9.5367431640625e-07 ;  /* 0x00000010ff0c7431 */ /* 0x000fe200000001ff */
[----:B------:R-:W-:Y:S02]  /*2400*/  MOV R11, 0x1f ;  /* 0x0000001f000b7802 */ /* 0x000fe40000000f00 */
[----:B------:R-:W-:-:S07]  /*2410*/  MOV R15, 0xffffffff ;  /* 0xffffffff000f7802 */ /* 0x000fce0000000f00 */
[----:B------:R-:W-:Y:S05]  /*2420*/  WARPSYNC.COLLECTIVE R15, `(.L_x_11084) ;  /* 0x000000000f087348 */ /* 0x000fea0003c00000 */
[----:B------:R0:W1:Y:S02]  /*2430*/  SHFL.BFLY P6, R14, R13, R12, R11 ;  /* 0x0c00000c0d0e7389 */ /* 0x00006400000c000b */
[----:B01----:R-:W-:Y:S05]  /*2440*/  ENDCOLLECTIVE ;  /* 0x000000000000791b */ /* 0x003fea0003800000 */
.L_x_11084:
[----:B------:R-:W-:Y:S01]  /*2450*/  HFMA2 R12, -RZ, RZ, 0, 4.76837158203125e-07 ;  /* 0x00000008ff0c7431 */ /* 0x000fe200000001ff */
[----:B------:R-:W-:-:S05]  /*2460*/  FMNMX.FTZ R0, R14, -3.40282346638528859812e+38, !PT ;  /* 0xff7fffff0e007809 */ /* 0x000fca0007810000 */
[----:B------:R-:W-:-:S07]  /*2470*/  IMAD.MOV.U32 R13, RZ, RZ, R0 ;  /* 0x000000ffff0d7224 */ /* 0x000fce00078e0000 */
[----:B------:R-:W-:Y:S05]  /*2480*/  WARPSYNC.COLLECTIVE R15, `(.L_x_11085) ;  /* 0x000000000f087348 */ /* 0x000fea0003c00000 */
[----:B------:R0:W1:Y:S02]  /*2490*/  SHFL.BFLY P6, R14, R13, R12, R11 ;  /* 0x0c00000c0d0e7389 */ /* 0x00006400000c000b */
[----:B01----:R-:W-:Y:S05]  /*24a0*/  ENDCOLLECTIVE ;  /* 0x000000000000791b */ /* 0x003fea0003800000 */
.L_x_11085:
[----:B------:R-:W-:Y:S01]  /*24b0*/  HFMA2 R12, -RZ, RZ, 0, 2.384185791015625e-07 ;  /* 0x00000004ff0c7431 */ /* 0x000fe200000001ff */
[----:B------:R-:W-:-:S04]  /*24c0*/  FMNMX.FTZ R2, R0, R14, !PT ;  /* 0x0000000e00027209 */ /* 0x000fc80007810000 */
[----:B------:R-:W-:-:S07]  /*24d0*/  MOV R13, R2 ;  /* 0x00000002000d7202 */ /* 0x000fce0000000f00 */
[----:B------:R-:W-:Y:S05]  /*24e0*/  WARPSYNC.COLLECTIVE R15, `(.L_x_11086) ;  /* 0x000000000f087348 */ /* 0x000fea0003c00000 */
[----:B------:R0:W1:Y:S02]  /*24f0*/  SHFL.BFLY P6, R14, R13, R12, R11 ;  /* 0x0c00000c0d0e7389 */ /* 0x00006400000c000b */
[----:B01----:R-:W-:Y:S05]  /*2500*/  ENDCOLLECTIVE ;  /* 0x000000000000791b */ /* 0x003fea0003800000 */
.L_x_11086:
[----:B------:R-:W-:Y:S01]  /*2510*/  HFMA2 R12, -RZ, RZ, 0, 1.1920928955078125e-07 ;  /* 0x00000002ff0c7431 */ /* 0x000fe200000001ff */
[----:B------:R-:W-:-:S04]  /*2520*/  FMNMX.FTZ R3, R2, R14, !PT ;  /* 0x0000000e02037209 */ /* 0x000fc80007810000 */
[----:B------:R-:W-:-:S07]  /*2530*/  MOV R13, R3 ;  /* 0x00000003000d7202 */ /* 0x000fce0000000f00 */
[----:B------:R-:W-:Y:S05]  /*2540*/  WARPSYNC.COLLECTIVE R15, `(.L_x_11087) ;  /* 0x000000000f087348 */ /* 0x000fea0003c00000 */
[----:B------:R0:W1:Y:S02]  /*2550*/  SHFL.BFLY P6, R14, R13, R12, R11 ;  /* 0x0c00000c0d0e7389 */ /* 0x00006400000c000b */
[----:B01----:R-:W-:Y:S05]  /*2560*/  ENDCOLLECTIVE ;  /* 0x000000000000791b */ /* 0x003fea0003800000 */
.L_x_11087:
[----:B------:R-:W-:Y:S01]  /*2570*/  HFMA2 R12, -RZ, RZ, 0, 5.9604644775390625e-08 ;  /* 0x00000001ff0c7431 */ /* 0x000fe200000001ff */
[----:B------:R-:W-:-:S04]  /*2580*/  FMNMX.FTZ R4, R3, R14, !PT ;  /* 0x0000000e03047209 */ /* 0x000fc80007810000 */
[----:B------:R-:W-:-:S07]  /*2590*/  MOV R13, R4 ;  /* 0x00000004000d7202 */ /* 0x000fce0000000f00 */
[----:B------:R-:W-:Y:S05]  /*25a0*/  WARPSYNC.COLLECTIVE R15, `(.L_x_11088) ;  /* 0x000000000f087348 */ /* 0x000fea0003c00000 */
[----:B------:R0:W1:Y:S02]  /*25b0*/  SHFL.BFLY P6, R14, R13, R12, R11 ;  /* 0x0c00000c0d0e7389 */ /* 0x00006400000c000b */
[----:B01----:R-:W-:Y:S05]  /*25c0*/  ENDCOLLECTIVE ;  /* 0x000000000000791b */ /* 0x003fea0003800000 */
.L_x_11088:
[----:B------:R-:W-:Y:S05]  /*25d0*/  BRA `(.L_x_11089) ;  /* 0xffffffdc00487947 */ /* 0x000fea000383ffff */
.L_x_11090:
        /* <DEDUP_REMOVED lines=10> */
.L_x_25795:


//--------------------- .text._ZN4vllm25paged_attention_v1_kernelIthLi32ELi32ELi128ELNS_18Fp8KVCacheDataTypeE1ELb0EEEvPT_PKS2_PKT0_S8_ifPKiSA_iPKfiiiSC_SC_iiiii --------------------------
	.section	.text._ZN4vllm25paged_attention_v1_kernelIthLi32ELi32ELi128ELNS_18Fp8KVCacheDataTypeE1ELb0EEEvPT_PKS2_PKT0_S8_ifPKiSA_iPKfiiiSC_SC_iiiii,"ax",@progbits
	.align	128
        .global         _ZN4vllm25paged_attention_v1_kernelIthLi32ELi32ELi128ELNS_18Fp8KVCacheDataTypeE1ELb0EEEvPT_PKS2_PKT0_S8_ifPKiSA_iPKfiiiSC_SC_iiiii
        .type           _ZN4vllm25paged_attention_v1_kernelIthLi32ELi32ELi128ELNS_18Fp8KVCacheDataTypeE1ELb0EEEvPT_PKS2_PKT0_S8_ifPKiSA_iPKfiiiSC_SC_iiiii,@function
        .size           _ZN4vllm25paged_attention_v1_kernelIthLi32ELi32ELi128ELNS_18Fp8KVCacheDataTypeE1ELb0EEEvPT_PKS2_PKT0_S8_ifPKiSA_iPKfiiiSC_SC_iiiii,(.L_x_25796 - _ZN4vllm25paged_attention_v1_kernelIthLi32ELi32ELi128ELNS_18Fp8KVCacheDataTypeE1ELb0EEEvPT_PKS2_PKT0_S8_ifPKiSA_iPKfiiiSC_SC_iiiii)
        .other          _ZN4vllm25paged_attention_v1_kernelIthLi32ELi32ELi128ELNS_18Fp8KVCacheDataTypeE1ELb0EEEvPT_PKS2_PKT0_S8_ifPKiSA_iPKfiiiSC_SC_iiiii,@"STO_CUDA_ENTRY STV_DEFAULT"
_ZN4vllm25paged_attention_v1_kernelIthLi32ELi32ELi128ELNS_18Fp8KVCacheDataTypeE1ELb0EEEvPT_PKS2_PKT0_S8_ifPKiSA_iPKfiiiSC_SC_iiiii:
.text._ZN4vllm25paged_attention_v1_kernelIthLi32ELi32ELi128ELNS_18Fp8KVCacheDataTypeE1ELb0EEEvPT_PKS2_PKT0_S8_ifPKiSA_iPKfiiiSC_SC_iiiii:
        /* <DEDUP_REMOVED lines=35> */
.L_x_11092:
[----:B------:R-:W-:Y:S05]  /*0230*/  BSYNC.RECONVERGENT B6 ;  /* 0x0000000000067941 */ /* 0x000fea0003800200 */
.L_x_11091:
        /* <DEDUP_REMOVED lines=12> */
.L_x_11119:
        /* <DEDUP_REMOVED lines=39> */
.L_x_11098:
        /* <DEDUP_REMOVED lines=11> */
.L_x_11097:
[----:B------:R-:W-:Y:S05]  /*0620*/  BSYNC.RECONVERGENT B1 ;  /* 0x0000000000017941 */ /* 0x000fea0003800200 */
.L_x_11096:
        /* <DEDUP_REMOVED lines=12> */
.L_x_11101:
        /* <DEDUP_REMOVED lines=100> */
.L_x_11100:
[----:B------:R-:W-:Y:S05]  /*0d30*/  BSYNC.RECONVERGENT B1 ;  /* 0x0000000000017941 */ /* 0x000fea0003800200 */
.L_x_11099:
        /* <DEDUP_REMOVED lines=55> */
.L_x_11103:
[----:B------:R-:W-:Y:S05]  /*10b0*/  BSYNC.RECONVERGENT B1 ;  /* 0x0000000000017941 */ /* 0x000fea0003800200 */
.L_x_11102:
        /* <DEDUP_REMOVED lines=26> */
.L_x_11095:
[----:B------:R-:W-:Y:S05]  /*1260*/  BSYNC.RECONVERGENT B0 ;  /* 0x0000000000007941 */ /* 0x000fea0003800200 */
.L_x_11094:
        /* <DEDUP_REMOVED lines=39> */
.L_x_11108:
[----:B------:R-:W0:Y:S01]  /*14e0*/  LDS R5, [R4] ;  /* 0x0000000004057984 */ /* 0x000e220000000800 */
[----:B------:R-:W-:-:S04]  /*14f0*/  IADD3 R7, PT, PT, R7, 0x1, RZ ;  /* 0x0000000107077810 */ /* 0x000fc80007ffe0ff */
[----:B------:R-:W-:Y:S01]  /*1500*/  ISETP.NE.AND P0, PT, R7, RZ, PT ;  /* 0x000000ff0700720c */ /* 0x000fe20003f05270 */
[----:B0-----:R-:W-:-:S05]  /*1510*/  FMUL.FTZ R5, R5, R2 ;  /* 0x0000000205057220 */ /* 0x001fca0000410000 */
[----:B------:R0:W-:Y:S02]  /*1520*/  STS [R4], R5 ;  /* 0x0000000504007388 */ /* 0x0001e40000000800 */
[----:B0-----:R-:W-:-:S05]  /*1530*/  IADD3 R4, PT, PT, R4, 0x200, RZ ;  /* 0x0000020004047810 */ /* 0x001fca0007ffe0ff */
[----:B------:R-:W-:Y:S05]  /*1540*/  @P0 BRA `(.L_x_11108) ;  /* 0xfffffffc00e40947 */ /* 0x000fea000383ffff */
.L_x_11107:
[----:B------:R-:W-:Y:S05]  /*1550*/  BSYNC.RECONVERGENT B1 ;  /* 0x0000000000017941 */ /* 0x000fea0003800200 */
.L_x_11106:
        /* <DEDUP_REMOVED lines=12> */
.L_x_11111:
        /* <DEDUP_REMOVED lines=52> */
.L_x_11110:
[----:B------:R-:W-:Y:S05]  /*1960*/  BSYNC.RECONVERGENT B1 ;  /* 0x0000000000017941 */ /* 0x000fea0003800200 */
.L_x_11109:
        /* <DEDUP_REMOVED lines=31> */
.L_x_11113:
[----:B------:R-:W-:Y:S05]  /*1b60*/  BSYNC.RECONVERGENT B1 ;  /* 0x0000000000017941 */ /* 0x000fea0003800200 */
.L_x_11112:
        /* <DEDUP_REMOVED lines=14> */
.L_x_11105:
[----:B------:R-:W-:Y:S05]  /*1c50*/  BSYNC.RECONVERGENT B0 ;  /* 0x0000000000007941 */ /* 0x000fea0003800200 */
.L_x_11104:
        /* <DEDUP_REMOVED lines=72> */
.L_x_11093:
[----:B------:R-:W-:Y:S01]  /*20e0*/  MOV R12, 0x10 ;  /* 0x00000010000c7802 */ /* 0x000fe20000000f00 */
[----:B------:R-:W-:Y:S01]  /*20f0*/  HFMA2 R11, -RZ, RZ, 0, 1.847743988037109375e-06 ;  /* 0x0000001fff0b7431 */ /* 0x000fe200000001ff */
[----:B------:R-:W-:-:S07]  /*2100*/  MOV R15, 0xffffffff ;  /* 0xffffffff000f7802 */ /* 0x000fce0000000f00 */
[----:B------:R-:W-:Y:S05]  /*2110*/  WARPSYNC.COLLECTIVE R15, `(.L_x_11114) ;  /* 0x000000000f087348 */ /* 0x000fea0003c00000 */
[----:B------:R0:W1:Y:S02]  /*2120*/  SHFL.BFLY P6, R14, R13, R12, R11 ;  /* 0x0c00000c0d0e7389 */ /* 0x00006400000c000b */
[----:B01----:R-:W-:Y:S05]  /*2130*/  ENDCOLLECTIVE ;  /* 0x000000000000791b */ /* 0x003fea0003800000 */
.L_x_11114:
[----:B------:R-:W-:Y:S01]  /*2140*/  HFMA2 R12, -RZ, RZ, 0, 4.76837158203125e-07 ;  /* 0x00000008ff0c7431 */ /* 0x000fe200000001ff */
[----:B------:R-:W-:-:S05]  /*2150*/  FMNMX.FTZ R0, R14, -3.40282346638528859812e+38, !PT ;  /* 0xff7fffff0e007809 */ /* 0x000fca0007810000 */
[----:B------:R-:W-:-:S07]  /*2160*/  IMAD.MOV.U32 R13, RZ, RZ, R0 ;  /* 0x000000ffff0d7224 */ /* 0x000fce00078e0000 */
[----:B------:R-:W-:Y:S05]  /*2170*/  WARPSYNC.COLLECTIVE R15, `(.L_x_11115) ;  /* 0x000000000f087348 */ /* 0x000fea0003c00000 */
[----:B------:R0:W1:Y:S02]  /*2180*/  SHFL.BFLY P6, R14, R13, R12, R11 ;  /* 0x0c00000c0d0e7389 */ /* 0x00006400000c000b */
[----:B01----:R-:W-:Y:S05]  /*2190*/  ENDCOLLECTIVE ;  /* 0x000000000000791b */ /* 0x003fea0003800000 */
.L_x_11115:
[----:B------:R-:W-:Y:S01]  /*21a0*/  HFMA2 R12, -RZ, RZ, 0, 2.384185791015625e-07 ;  /* 0x00000004ff0c7431 */ /* 0x000fe200000001ff */
[----:B------:R-:W-:-:S04]  /*21b0*/  FMNMX.FTZ R2, R0, R14, !PT ;  /* 0x0000000e00027209 */ /* 0x000fc80007810000 */
[----:B------:R-:W-:-:S07]  /*21c0*/  MOV R13, R2 ;  /* 0x00000002000d7202 */ /* 0x000fce0000000f00 */
[----:B------:R-:W-:Y:S05]  /*21d0*/  WARPSYNC.COLLECTIVE R15, `(.L_x_11116) ;  /* 0x000000000f087348 */ /* 0x000fea0003c00000 */
[----:B------:R0:W1:Y:S02]  /*21e0*/  SHFL.BFLY P6, R14, R13, R12, R11 ;  /* 0x0c00000c0d0e7389 */ /* 0x00006400000c000b */
[----:B01----:R-:W-:Y:S05]  /*21f0*/  ENDCOLLECTIVE ;  /* 0x000000000000791b */ /* 0x003fea0003800000 */
.L_x_11116:
[----:B------:R-:W-:Y:S01]  /*2200*/  HFMA2 R12, -RZ, RZ, 0, 1.1920928955078125e-07 ;  /* 0x00000002ff0c7431 */ /* 0x000fe200000001ff */
[----:B------:R-:W-:-:S04]  /*2210*/  FMNMX.FTZ R3, R2, R14, !PT ;  /* 0x0000000e02037209 */ /* 0x000fc80007810000 */
[----:B------:R-:W-:-:S07]  /*2220*/  MOV R13, R3 ;  /* 0x00000003000d7202 */ /* 0x000fce0000000f00 */
[----:B------:R-:W-:Y:S05]  /*2230*/  WARPSYNC.COLLECTIVE R15, `(.L_x_11117) ;  /* 0x000000000f087348 */ /* 0x000fea0003c00000 */
[----:B------:R0:W1:Y:S02]  /*2240*/  SHFL.BFLY P6, R14, R13, R12, R11 ;  /* 0x0c00000c0d0e7389 */ /* 0x00006400000c000b */
[----:B01----:R-:W-:Y:S05]  /*2250*/  ENDCOLLECTIVE ;  /* 0x000000000000791b */ /* 0x003fea0003800000 */
.L_x_11117:
[----:B------:R-:W-:Y:S01]  /*2260*/  HFMA2 R12, -RZ, RZ, 0, 5.9604644775390625e-08 ;  /* 0x00000001ff0c7431 */ /* 0x000fe200000001ff */
[----:B------:R-:W-:-:S04]  /*2270*/  FMNMX.FTZ R4, R3, R14, !PT ;  /* 0x0000000e03047209 */ /* 0x000fc80007810000 */
[----:B------:R-:W-:-:S07]  /*2280*/  MOV R13, R4 ;  /* 0x00000004000d7202 */ /* 0x000fce0000000f00 */
[----:B------:R-:W-:Y:S05]  /*2290*/  WARPSYNC.COLLECTIVE R15, `(.L_x_11118) ;  /* 0x000000000f087348 */ /* 0x000fea0003c00000 */
[----:B------:R0:W1:Y:S02]  /*22a0*/  SHFL.BFLY P6, R14, R13, R12, R11 ;  /* 0x0c00000c0d0e7389 */ /* 0x00006400000c000b */
[----:B01----:R-:W-:Y:S05]  /*22b0*/  ENDCOLLECTIVE ;  /* 0x000000000000791b */ /* 0x003fea0003800000 */
.L_x_11118:
[----:B------:R-:W-:Y:S05]  /*22c0*/  BRA `(.L_x_11119) ;  /* 0xffffffe0000c7947 */ /* 0x000fea000383ffff */
.L_x_11120:
        /* <DEDUP_REMOVED lines=11> */
.L_x_25796:


//--------------------- .text._ZN4vllm25paged_attention_v1_kernelIthLi256ELi32ELi128ELNS_18Fp8KVCacheDataTypeE1ELb1EEEvPT_PKS2_PKT0_S8_ifPKiSA_iPKfiiiSC_SC_iiiii --------------------------
	.section	.text._ZN4vllm25paged_attention_v1_kernelIthLi256ELi32ELi128ELNS_18Fp8KVCacheDataTypeE1ELb1EEEvPT_PKS2_PKT0_S8_ifPKiSA_iPKfiiiSC_SC_iiiii,"ax",@progbits
	.align	128
        .global         _ZN4vllm25paged_attention_v1_kernelIthLi256ELi32ELi128ELNS_18Fp8KVCacheDataTypeE1ELb1EEEvPT_PKS2_PKT0_S8_ifPKiSA_iPKfiiiSC_SC_iiiii
        .type           _ZN4vllm25paged_attention_v1_kernelIthLi256ELi32ELi128ELNS_18Fp8KVCacheDataTypeE1ELb1EEEvPT_PKS2_PKT0_S8_ifPKiSA_iPKfiiiSC_SC_iiiii,@function
        .size           _ZN4vllm25paged_attention_v1_kernelIthLi256ELi32ELi128ELNS_18Fp8KVCacheDataTypeE1ELb1EEEvPT_PKS2_PKT0_S8_ifPKiSA_iPKfiiiSC_SC_iiiii,(.L_x_25797 - _ZN4vllm25paged_attention_v1_kernelIthLi256ELi32ELi128ELNS_18Fp8KVCacheDataTypeE1ELb1EEEvPT_PKS2_PKT0_S8_ifPKiSA_iPKfiiiSC_SC_iiiii)
        .other          _ZN4vllm25paged_attention_v1_kernelIthLi256ELi32ELi128ELNS_18Fp8KVCacheDataTypeE1ELb1EEEvPT_PKS2_PKT0_S8_ifPKiSA_iPKfiiiSC_SC_iiiii,@"STO_CUDA_ENTRY STV_DEFAULT"
_ZN4vllm25paged_attention_v1_kernelIthLi256ELi32ELi128ELNS_18Fp8KVCacheDataTypeE1ELb1EEEvPT_PKS2_PKT0_S8_ifPKiSA_iPKfiiiSC_SC_iiiii:
.text._ZN4vllm25paged_attention_v1_kernelIthLi256ELi32ELi128ELNS_18Fp8KVCacheDataTypeE1ELb1EEEvPT_PKS2_PKT0_S8_ifPKiSA_iPKfiiiSC_SC_iiiii:
        /* <DEDUP_REMOVED lines=108> */
.L_x_11121:
        /* <DEDUP_REMOVED lines=26> */
.L_x_11125:
        /* <DEDUP_REMOVED lines=37> */
.L_x_11123:
[----:B------:R-:W-:Y:S05]  /*0ab0*/  BSYNC.RECONVERGENT B6 ;  /* 0x0000000000067941 */ /* 0x000fea0003800200 */
.L_x_11122:
        /* <DEDUP_REMOVED lines=12> */
.L_x_11166:
        /* <DEDUP_REMOVED lines=39> */
.L_x_11131:
        /* <DEDUP_REMOVED lines=11> */
.L_x_11130:
[----:B------:R-:W-:Y:S05]  /*0ea0*/  BSYNC.RECONVERGENT B1 ;  /* 0x0000000000017941 */ /* 0x000fea0003800200 */
.L_x_11129:
        /* <DEDUP_REMOVED lines=12> */
.L_x_11134:
        /* <DEDUP_REMOVED lines=100> */
.L_x_11133:
[----:B------:R-:W-:Y:S05]  /*15b0*/  BSYNC.RECONVERGENT B1 ;  /* 0x0000000000017941 */ /* 0x000fea0003800200 */
.L_x_11132:
        /* <DEDUP_REMOVED lines=55> */
.L_x_11136:
[----:B------:R-:W-:Y:S05]  /*1930*/  BSYNC.RECONVERGENT B1 ;  /* 0x0000000000017941 */ /* 0x000fea0003800200 */
.L_x_11135:
        /* <DEDUP_REMOVED lines=26> */
.L_x_11128:
[----:B------:R-:W-:Y:S05]  /*1ae0*/  BSYNC.RECONVERGENT B0 ;  /* 0x0000000000007941 */ /* 0x000fea0003800200 */
.L_x_11127:
        /* <DEDUP_REMOVED lines=39> */
.L_x_11141:
[----:B------:R-:W0:Y:S01]  /*1d60*/  LDS R11, [R8] ;  /* 0x00000000080b7984 */ /* 0x000e220000000800 */
[----:B------:R-:W-:-:S04]  /*1d70*/  IADD3 R10, PT, PT, R10, 0x1, RZ ;  /* 0x000000010a0a7810 */ /* 0x000fc80007ffe0ff */
[----:B------:R-:W-:Y:S01]  /*1d80*/  ISETP.NE.AND P0, PT, R10, RZ, PT ;  /* 0x000000ff0a00720c */ /* 0x000fe20003f05270 */
[----:B0-----:R-:W-:-:S05]  /*1d90*/  FMUL.FTZ R11, R11, R2 ;  /* 0x000000020b0b7220 */ /* 0x001fca0000410000 */
[----:B------:R0:W-:Y:S02]  /*1da0*/  STS [R8], R11 ;  /* 0x0000000b08007388 */ /* 0x0001e40000000800 */
[----:B0-----:R-:W-:-:S05]  /*1db0*/  VIADD R8, R8, 0x200 ;  /* 0x0000020008087836 */ /* 0x001fca0000000000 */
[----:B------:R-:W-:Y:S05]  /*1dc0*/  @P0 BRA `(.L_x_11141) ;  /* 0xfffffffc00e40947 */ /* 0x000fea000383ffff */
.L_x_11140:
[----:B------:R-:W-:Y:S05]  /*1dd0*/  BSYNC.RECONVERGENT B1 ;  /* 0x0000000000017941 */ /* 0x000fea0003800200 */
.L_x_11139:
        /* <DEDUP_REMOVED lines=12> */
.L_x_11144:
        /* <DEDUP_REMOVED lines=52> */
.L_x_11143:
[----:B------:R-:W-:Y:S05]  /*21e0*/  BSYNC.RECONVERGENT B1 ;  /* 0x0000000000017941 */ /* 0x000fea0003800200 */
.L_x_11142:
        /* <DEDUP_REMOVED lines=31> */
.L_x_11146:
[----:B------:R-:W-:Y:S05]  /*23e0*/  BSYNC.RECONVERGENT B1 ;  /* 0x0000000000017941 */ /* 0x000fea0003800200 */
.L_x_11145:
        /* <DEDUP_REMOVED lines=14> */
.L_x_11138:
[----:B------:R-:W-:Y:S05]  /*24d0*/  BSYNC.RECONVERGENT B0 ;  /* 0x0000000000007941 */ /* 0x000fea0003800200 */
.L_x_11137:
        /* <DEDUP_REMOVED lines=29> */
.L_x_11150:
        /* <DEDUP_REMOVED lines=33> */
.L_x_11149:
        /* <DEDUP_REMOVED lines=16> */
.L_x_11148:
[----:B------:R-:W-:Y:S05]  /*29c0*/  BSYNC.RECONVERGENT B6 ;  /* 0x0000000000067941 */ /* 0x000fea0003800200 */
.L_x_11147:
        /* <DEDUP_REMOVED lines=124> */
.L_x_11231:
        /* <DEDUP_REMOVED lines=47> */
.L_x_11153:
[----:B------:R-:W-:Y:S05]  /*3480*/  BSYNC.RECONVERGENT B0 ;  /* 0x0000000000007941 */ /* 0x000fea0003800200 */
.L_x_11152:
        /* <DEDUP_REMOVED lines=77> */
.L_x_11155:
[----:B------:R-:W-:Y:S05]  /*3960*/  BSYNC.RECONVERGENT B0 ;  /* 0x0000000000007941 */ /* 0x000fea0003800200 */
.L_x_11154:
        /* <DEDUP_REMOVED lines=36> */
.L_x_11157:
[----:B------:R-:W-:Y:S05]  /*3bb0*/  BSYNC.RECONVERGENT B0 ;  /* 0x0000000000007941 */ /* 0x000fea0003800200 */
.L_x_11156:
        /* <DEDUP_REMOVED lines=67> */
.L_x_11159:
[----:B------:R-:W-:Y:S05]  /*3ff0*/  BSYNC.RECONVERGENT B0 ;  /* 0x0000000000007941 */ /* 0x000fea0003800200 */
.L_x_11158:
        /* <DEDUP_REMOVED lines=81> */
.L_x_11124:
        /* <DEDUP_REMOVED lines=16> */
.L_x_11160:
[----:B------:R-:W-:Y:S05]  /*4610*/  EXIT ;  /* 0x000000000000794d */ /* 0x000fea0003800000 */
.L_x_11126:
[----:B------:R-:W-:Y:S01]  /*4620*/  HFMA2 R12, -RZ, RZ, 0, 9.5367431640625e-07 ;  /* 0x00000010ff0c7431 */ /* 0x000fe200000001ff */
[----:B------:R-:W-:Y:S01]  /*4630*/  MOV R11, 0x1f ;  /* 0x0000001f000b7802 */ /* 0x000fe20000000f00 */
[----:B------:R-:W-:-:S07]  /*4640*/  IMAD.MOV.U32 R15, RZ, RZ, -0x1 ;  /* 0xffffffffff0f7424 */ /* 0x000fce00078e00ff */
[----:B------:R-:W-:Y:S05]  /*4650*/  WARPSYNC.COLLECTIVE R15, `(.L_x_11161) ;  /* 0x000000000f087348 */ /* 0x000fea0003c00000 */
[----:B------:R0:W1:Y:S02]  /*4660*/  SHFL.BFLY P6, R14, R13, R12, R11 ;  /* 0x0c00000c0d0e7389 */ /* 0x00006400000c000b */
[----:B01----:R-:W-:Y:S05]  /*4670*/  ENDCOLLECTIVE ;  /* 0x000000000000791b */ /* 0x003fea0003800000 */
.L_x_11161:
[----:B------:R-:W-:Y:S01]  /*4680*/  HFMA2 R12, -RZ, RZ, 0, 4.76837158203125e-07 ;  /* 0x00000008ff0c7431 */ /* 0x000fe200000001ff */
[----:B------:R-:W-:-:S04]  /*4690*/  FMNMX.FTZ R0, R14, -3.40282346638528859812e+38, !PT ;  /* 0xff7fffff0e007809 */ /* 0x000fc80007810000 */
[----:B------:R-:W-:-:S07]  /*46a0*/  MOV R13, R0 ;  /* 0x00000000000d7202 */ /* 0x000fce0000000f00 */
[----:B------:R-:W-:Y:S05]  /*46b0*/  WARPSYNC.COLLECTIVE R15, `(.L_x_11162) ;  /* 0x000000000f087348 */ /* 0x000fea0003c00000 */
[----:B------:R0:W1:Y:S02]  /*46c0*/  SHFL.BFLY P6, R14, R13, R12, R11 ;  /* 0x0c00000c0d0e7389 */ /* 0x00006400000c000b */
[----:B01----:R-:W-:Y:S05]  /*46d0*/  ENDCOLLECTIVE ;  /* 0x000000000000791b */ /* 0x003fea0003800000 */
.L_x_11162:
[----:B------:R-:W-:Y:S01]  /*46e0*/  IMAD.MOV.U32 R12, RZ, RZ, 0x4 ;  /* 0x00000004ff0c7424 */ /* 0x000fe200078e00ff */
[----:B------:R-:W-:-:S04]  /*46f0*/  FMNMX.FTZ R2, R0, R14, !PT ;  /* 0x0000000e00027209 */ /* 0x000fc80007810000 */
[----:B------:R-:W-:-:S07]  /*4700*/  MOV R13, R2 ;  /* 0x00000002000d7202 */ /* 0x000fce0000000f00 */
[----:B------:R-:W-:Y:S05]  /*4710*/  WARPSYNC.COLLECTIVE R15, `(.L_x_11163) ;  /* 0x000000000f087348 */ /* 0x000fea0003c00000 */
[----:B------:R0:W1:Y:S02]  /*4720*/  SHFL.BFLY P6, R14, R13, R12, R11 ;  /* 0x0c00000c0d0e7389 */ /* 0x00006400000c000b */
[----:B01----:R-:W-:Y:S05]  /*4730*/  ENDCOLLECTIVE ;  /* 0x000000000000791b */ /* 0x003fea0003800000 */
.L_x_11163:
[----:B------:R-:W-:Y:S01]  /*4740*/  HFMA2 R12, -RZ, RZ, 0, 1.1920928955078125e-07 ;  /* 0x00000002ff0c7431 */ /* 0x000fe200000001ff */
[----:B------:R-:W-:-:S04]  /*4750*/  FMNMX.FTZ R3, R2, R14, !PT ;  /* 0x0000000e02037209 */ /* 0x000fc80007810000 */
[----:B------:R-:W-:-:S07]  /*4760*/  MOV R13, R3 ;  /* 0x00000003000d7202 */ /* 0x000fce0000000f00 */
[----:B------:R-:W-:Y:S05]  /*4770*/  WARPSYNC.COLLECTIVE R15, `(.L_x_11164) ;  /* 0x000000000f087348 */ /* 0x000fea0003c00000 */
[----:B------:R0:W1:Y:S02]  /*4780*/  SHFL.BFLY P6, R14, R13, R12, R11 ;  /* 0x0c00000c0d0e7389 */ /* 0x00006400000c000b */
[----:B01----:R-:W-:Y:S05]  /*4790*/  ENDCOLLECTIVE ;  /* 0x000000000000791b */ /* 0x003fea0003800000 */
.L_x_11164:
[----:B------:R-:W-:Y:S01]  /*47a0*/  IMAD.MOV.U32 R12, RZ, RZ, 0x1 ;  /* 0x00000001ff0c7424 */ /* 0x000fe200078e00ff */
[----:B------:R-:W-:-:S04]  /*47b0*/  FMNMX.FTZ R4, R3, R14, !PT ;  /* 0x0000000e03047209 */ /* 0x000fc80007810000 */
[----:B------:R-:W-:-:S07]  /*47c0*/  MOV R13, R4 ;  /* 0x00000004000d7202 */ /* 0x000fce0000000f00 */
[----:B------:R-:W-:Y:S05]  /*47d0*/  WARPSYNC.COLLECTIVE R15, `(.L_x_11165) ;  /* 0x000000000f087348 */ /* 0x000fea0003c00000 */
[----:B------:R0:W1:Y:S02]  /*47e0*/  SHFL.BFLY P6, R14, R13, R12, R11 ;  /* 0x0c00000c0d0e7389 */ /* 0x00006400000c000b */
[----:B01----:R-:W-:Y:S05]  /*47f0*/  ENDCOLLECTIVE ;  /* 0x000000000000791b */ /* 0x003fea0003800000 */
.L_x_11165:
[----:B------:R-:W-:Y:S05]  /*4800*/  BRA `(.L_x_11166) ;  /* 0xffffffc000dc7947 */ /* 0x000fea000383ffff */
.L_x_11151:
[----:B-1----:R-:W-:Y:S01]  /*4810*/  HFMA2 R13, -RZ, RZ, 0, 0 ;  /* 0x00000000ff0d7431 */ /* 0x002fe200000001ff */
[----:B------:R-:W-:Y:S01]  /*4820*/  MOV R12, 0x2 ;  /* 0x00000002000c7802 */ /* 0x000fe20000000f00 */
[----:B0-----:R-:W-:Y:S02]  /*4830*/  HFMA2 R11, -RZ, RZ, 0, 1.847743988037109375e-06 ;  /* 0x0000001fff0b7431 */ /* 0x001fe400000001ff */
[----:B------:R-:W-:-:S07]  /*4840*/  IMAD.MOV.U32 R15, RZ, RZ, -0x1 ;  /* 0xffffffffff0f7424 */ /* 0x000fce00078e00ff */
[----:B------:R-:W-:Y:S05]  /*4850*/  WARPSYNC.COLLECTIVE R15, `(.L_x_11167) ;  /* 0x000000000f087348 */ /* 0x000fea0003c00000 */
[----:B------:R0:W1:Y:S02]  /*4860*/  SHFL.BFLY P6, R14, R13, R12, R11 ;  /* 0x0c00000c0d0e7389 */ /* 0x00006400000c000b */
[----:B01----:R-:W-:Y:S05]  /*4870*/  ENDCOLLECTIVE ;  /* 0x000000000000791b */ /* 0x003fea0003800000 */
.L_x_11167:
[----:B------:R-:W-:Y:S02]  /*4880*/  HFMA2 R12, -RZ, RZ, 0, 5.9604644775390625e-08 ;  /* 0x00000001ff0c7431 */ /* 0x000fe400000001ff */
[----:B------:R-:W-:-:S05]  /*4890*/  FADD.FTZ R0, RZ, R14 ;  /* 0x0000000eff007221 */ /* 0x000fca0000010000 */
[----:B------:R-:W-:-:S07]  /*48a0*/  MOV R13, R0 ;  /* 0x00000000000d7202 */ /* 0x000fce0000000f00 */
[----:B------:R-:W-:Y:S05]  /*48b0*/  WARPSYNC.COLLECTIVE R15, `(.L_x_11168) ;  /* 0x000000000f087348 */ /* 0x000fea0003c00000 */
[----:B------:R0:W1:Y:S02]  /*48c0*/  SHFL.BFLY P6, R14, R13, R12, R11 ;  /* 0x0c00000c0d0e7389 */ /* 0x00006400000c000b */
[----:B01----:R-:W-:Y:S05]  /*48d0*/  ENDCOLLECTIVE ;  /* 0x000000000000791b */ /* 0x003fea0003800000 */
.L_x_11168:
[----:B------:R-:W-:Y:S02]  /*48e0*/  IMAD.MOV.U32 R13, RZ, RZ, RZ ;  /* 0x000000ffff0d7224 */ /* 0x000fe400078e00ff */
[----:B------:R-:W-:Y:S01]  /*48f0*/  HFMA2 R12, -RZ, RZ, 0, 1.1920928955078125e-07 ;  /* 0x00000002ff0c7431 */ /* 0x000fe200000001ff */
[----:B------:R-:W-:-:S07]  /*4900*/  MOV R47, R14 ;  /* 0x0000000e002f7202 */ /* 0x000fce0000000f00 */
[----:B------:R-:W-:Y:S05]  /*4910*/  WARPSYNC.COLLECTIVE R15, `(.L_x_11169) ;  /* 0x000000000f087348 */ /* 0x000fea0003c00000 */
[----:B------:R0:W1:Y:S02]  /*4920*/  SHFL.BFLY P6, R14, R13, R12, R11 ;  /* 0x0c00000c0d0e7389 */ /* 0x00006400000c000b */
[----:B01----:R-:W-:Y:S05]  /*4930*/  ENDCOLLECTIVE ;  /* 0x000000000000791b */ /* 0x003fea0003800000 */
.L_x_11169:
        /* <DEDUP_REMOVED lines=8> */
.L_x_11170:
[----:B------:R-:W-:Y:S01]  /*49c0*/  HFMA2 R13, -RZ, RZ, 0, 0 ;  /* 0x00000000ff0d7431 */ /* 0x000fe200000001ff */
[----:B------:R-:W-:Y:S02]  /*49d0*/  MOV R12, 0x2 ;  /* 0x00000002000c7802 */ /* 0x000fe40000000f00 */
[----:B------:R-:W-:-:S07]  /*49e0*/  MOV R46, R14 ;  /* 0x0000000e002e7202 */ /* 0x000fce0000000f00 */
[----:B------:R-:W-:Y:S05]  /*49f0*/  WARPSYNC.COLLECTIVE R15, `(.L_x_11171) ;  /* 0x000000000f087348 */ /* 0x000fea0003c00000 */
[----:B------:R0:W1:Y:S02]  /*4a00*/  SHFL.BFLY P6, R14, R13, R12, R11 ;  /* 0x0c00000c0d0e7389 */ /* 0x00006400000c000b */
[----:B01----:R-:W-:Y:S05]  /*4a10*/  ENDCOLLECTIVE ;  /* 0x000000000000791b */ /* 0x003fea0003800000 */
.L_x_11171:
        /* <DEDUP_REMOVED lines=8> */
.L_x_11172:
[----:B------:R-:W-:Y:S02]  /*4aa0*/  IMAD.MOV.U32 R13, RZ, RZ, RZ ;  /* 0x000000ffff0d7224 */ /* 0x000fe400078e00ff */
[----:B------:R-:W-:Y:S01]  /*4ab0*/  HFMA2 R12, -RZ, RZ, 0, 1.1920928955078125e-07 ;  /* 0x00000002ff0c7431 */ /* 0x000fe200000001ff */
[----:B------:R-:W-:-:S07]  /*4ac0*/  MOV R26, R14 ;  /* 0x0000000e001a7202 */ /* 0x000fce0000000f00 */
[----:B------:R-:W-:Y:S05]  /*4ad0*/  WARPSYNC.COLLECTIVE R15, `(.L_x_11173) ;  /* 0x000000000f087348 */ /* 0x000fea0003c00000 */
[----:B------:R0:W1:Y:S02]  /*4ae0*/  SHFL.BFLY P6, R14, R13, R12, R11 ;  /* 0x0c00000c0d0e7389 */ /* 0x00006400000c000b */
[----:B01----:R-:W-:Y:S05]  /*4af0*/  ENDCOLLECTIVE ;  /* 0x000000000000791b */ /* 0x003fea0003800000 */
.L_x_11173:
        /* <DEDUP_REMOVED lines=8> */
.L_x_11174:
[----:B------:R-:W-:Y:S01]  /*4b80*/  HFMA2 R13, -RZ, RZ, 0, 0 ;  /* 0x00000000ff0d7431 */ /* 0x000fe200000001ff */
[----:B------:R-:W-:Y:S02]  /*4b90*/  MOV R12, 0x2 ;  /* 0x00000002000c7802 */ /* 0x000fe40000000f00 */
[----:B------:R-:W-:-:S07]  /*4ba0*/  MOV R36, R14 ;  /* 0x0000000e00247202 */ /* 0x000fce0000000f00 */
[----:B------:R-:W-:Y:S05]  /*4bb0*/  WARPSYNC.COLLECTIVE R15, `(.L_x_11175) ;  /* 0x000000000f087348 */ /* 0x000fea0003c00000 */
[----:B------:R0:W1:Y:S02]  /*4bc0*/  SHFL.BFLY P6, R14, R13, R12, R11 ;  /* 0x0c00000c0d0e7389 */ /* 0x00006400000c000b */
[----:B01----:R-:W-:Y:S05]  /*4bd0*/  ENDCOLLECTIVE ;  /* 0x000000000000791b */ /* 0x003fea0003800000 */
.L_x_11175:
        /* <DEDUP_REMOVED lines=8> */
.L_x_11176:
[----:B------:R-:W-:Y:S02]  /*4c60*/  IMAD.MOV.U32 R13, RZ, RZ, RZ ;  /* 0x000000ffff0d7224 */ /* 0x000fe400078e00ff */
[----:B------:R-:W-:Y:S01]  /*4c70*/  HFMA2 R12, -RZ, RZ, 0, 1.1920928955078125e-07 ;  /* 0x00000002ff0c7431 */ /* 0x000fe200000001ff */
[----:B------:R-:W-:-:S07]  /*4c80*/  MOV R34, R14 ;  /* 0x0000000e00227202 */ /* 0x000fce0000000f00 */
[----:B------:R-:W-:Y:S05]  /*4c90*/  WARPSYNC.COLLECTIVE R15, `(.L_x_11177) ;  /* 0x000000000f087348 */ /* 0x000fea0003c00000 */
[----:B------:R0:W1:Y:S02]  /*4ca0*/  SHFL.BFLY P6, R14, R13, R12, R11 ;  /* 0x0c00000c0d0e7389 */ /* 0x00006400000c000b */
[----:B01----:R-:W-:Y:S05]  /*4cb0*/  ENDCOLLECTIVE ;  /* 0x000000000000791b */ /* 0x003fea0003800000 */
.L_x_11177:
        /* <DEDUP_REMOVED lines=8> */
.L_x_11178:
[----:B------:R-:W-:Y:S01]  /*4d40*/  HFMA2 R13, -RZ, RZ, 0, 0 ;  /* 0x00000000ff0d7431 */ /* 0x000fe200000001ff */
[----:B------:R-:W-:Y:S02]  /*4d50*/  MOV R12, 0x2 ;  /* 0x00000002000c7802 */ /* 0x000fe40000000f00 */
[----:B------:R-:W-:-:S07]  /*4d60*/  MOV R24, R14 ;  /* 0x0000000e00187202 */ /* 0x000fce0000000f00 */
[----:B------:R-:W-:Y:S05]  /*4d70*/  WARPSYNC.COLLECTIVE R15, `(.L_x_11179) ;  /* 0x000000000f087348 */ /* 0x000fea0003c00000 */
[----:B------:R0:W1:Y:S02]  /*4d80*/  SHFL.BFLY P6, R14, R13, R12, R11 ;  /* 0x0c00000c0d0e7389 */ /* 0x00006400000c000b */
[----:B01----:R-:W-:Y:S05]  /*4d90*/  ENDCOLLECTIVE ;  /* 0x000000000000791b */ /* 0x003fea0003800000 */
.L_x_11179:
        /* <DEDUP_REMOVED lines=8> */
.L_x_11180:
[----:B------:R-:W-:Y:S02]  /*4e20*/  IMAD.MOV.U32 R13, RZ, RZ, RZ ;  /* 0x000000ffff0d7224 */ /* 0x000fe400078e00ff */
[----:B------:R-:W-:Y:S01]  /*4e30*/  HFMA2 R12, -RZ, RZ, 0, 1.1920928955078125e-07 ;  /* 0x00000002ff0c7431 */ /* 0x000fe200000001ff */
[----:B------:R-:W-:-:S07]  /*4e40*/  MOV R22, R14 ;  /* 0x0000000e00167202 */ /* 0x000fce0000000f00 */
[----:B------:R-:W-:Y:S05]  /*4e50*/  WARPSYNC.COLLECTIVE R15, `(.L_x_11181) ;  /* 0x000000000f087348 */ /* 0x000fea0003c00000 */
[----:B------:R0:W1:Y:S02]  /*4e60*/  SHFL.BFLY P6, R14, R13, R12, R11 ;  /* 0x0c00000c0d0e7389 */ /* 0x00006400000c000b */
[----:B01----:R-:W-:Y:S05]  /*4e70*/  ENDCOLLECTIVE ;  /* 0x000000000000791b */ /* 0x003fea0003800000 */
.L_x_11181:
        /* <DEDUP_REMOVED lines=8> */
.L_x_11182:
[----:B------:R-:W-:Y:S01]  /*4f00*/  HFMA2 R13, -RZ, RZ, 0, 0 ;  /* 0x00000000ff0d7431 */ /* 0x000fe200000001ff */
[----:B------:R-:W-:Y:S02]  /*4f10*/  MOV R12, 0x2 ;  /* 0x00000002000c7802 */ /* 0x000fe40000000f00 */
[----:B------:R-:W-:-:S07]  /*4f20*/  MOV R20, R14 ;  /* 0x0000000e00147202 */ /* 0x000fce0000000f00 */
[----:B------:R-:W-:Y:S05]  /*4f30*/  WARPSYNC.COLLECTIVE R15, `(.L_x_11183) ;  /* 0x000000000f087348 */ /* 0x000fea0003c00000 */
[----:B------:R0:W1:Y:S02]  /*4f40*/  SHFL.BFLY P6, R14, R13, R12, R11 ;  /* 0x0c00000c0d0e7389 */ /* 0x00006400000c000b */
[----:B01----:R-:W-:Y:S05]  /*4f50*/  ENDCOLLECTIVE ;  /* 0x000000000000791b */ /* 0x003fea0003800000 */
.L_x_11183:
        /* <DEDUP_REMOVED lines=8> */
.L_x_11184:
[----:B------:R-:W-:Y:S02]  /*4fe0*/  IMAD.MOV.U32 R13, RZ, RZ, RZ ;  /* 0x000000ffff0d7224 */ /* 0x000fe400078e00ff */
[----:B------:R-:W-:Y:S01]  /*4ff0*/  HFMA2 R12, -RZ, RZ, 0, 1.1920928955078125e-07 ;  /* 0x00000002ff0c7431 */ /* 0x000fe200000001ff */
[----:B------:R-:W-:-:S07]  /*5000*/  MOV R18, R14 ;  /* 0x0000000e00127202 */ /* 0x000fce0000000f00 */
[----:B------:R-:W-:Y:S05]  /*5010*/  WARPSYNC.COLLECTIVE R15, `(.L_x_11185) ;  /* 0x000000000f087348 */ /* 0x000fea0003c00000 */
[----:B------:R0:W1:Y:S02]  /*5020*/  SHFL.BFLY P6, R14, R13, R12, R11 ;  /* 0x0c00000c0d0e7389 */ /* 0x00006400000c000b */
[----:B01----:R-:W-:Y:S05]  /*5030*/  ENDCOLLECTIVE ;  /* 0x000000000000791b */ /* 0x003fea0003800000 */
.L_x_11185:
        /* <DEDUP_REMOVED lines=8> */
.L_x_11186:
[----:B------:R-:W-:Y:S01]  /*50c0*/  HFMA2 R13, -RZ, RZ, 0, 0 ;  /* 0x00000000ff0d7431 */ /* 0x000fe200000001ff */
[----:B------:R-:W-:Y:S02]  /*50d0*/  MOV R12, 0x2 ;  /* 0x00000002000c7802 */ /* 0x000fe40000000f00 */
[----:B------:R-:W-:-:S07]  /*50e0*/  MOV R16, R14 ;  /* 0x0000000e00107202 */ /* 0x000fce0000000f00 */
[----:B------:R-:W-:Y:S05]  /*50f0*/  WARPSYNC.COLLECTIVE R15, `(.L_x_11187) ;  /* 0x000000000f087348 */ /* 0x000fea0003c00000 */
[----:B------:R0:W1:Y:S02]  /*5100*/  SHFL.BFLY P6, R14, R13, R12, R11 ;  /* 0x0c00000c0d0e7389 */ /* 0x00006400000c000b */
[----:B01----:R-:W-:Y:S05]  /*5110*/  ENDCOLLECTIVE ;  /* 0x000000000000791b */ /* 0x003fea0003800000 */
.L_x_11187:
        /* <DEDUP_REMOVED lines=8> */
.L_x_11188:
[----:B------:R-:W-:Y:S02]  /*51a0*/  IMAD.MOV.U32 R13, RZ, RZ, RZ ;  /* 0x000000ffff0d7224 */ /* 0x000fe400078e00ff */
[----:B------:R-:W-:Y:S01]  /*51b0*/  HFMA2 R12, -RZ, RZ, 0, 1.1920928955078125e-07 ;  /* 0x00000002ff0c7431 */ /* 0x000fe200000001ff */
[----:B------:R-:W-:-:S07]  /*51c0*/  MOV R10, R14 ;  /* 0x0000000e000a7202 */ /* 0x000fce0000000f00 */
[----:B------:R-:W-:Y:S05]  /*51d0*/  WARPSYNC.COLLECTIVE R15, `(.L_x_11189) ;  /* 0x000000000f087348 */ /* 0x000fea0003c00000 */
[----:B------:R0:W1:Y:S02]  /*51e0*/  SHFL.BFLY P6, R14, R13, R12, R11 ;  /* 0x0c00000c0d0e7389 */ /* 0x00006400000c000b */
[----:B01----:R-:W-:Y:S05]  /*51f0*/  ENDCOLLECTIVE ;  /* 0x000000000000791b */ /* 0x003fea0003800000 */
.L_x_11189:
        /* <DEDUP_REMOVED lines=8> */
.L_x_11190:
[----:B------:R-:W-:Y:S01]  /*5280*/  HFMA2 R13, -RZ, RZ, 0, 0 ;  /* 0x00000000ff0d7431 */ /* 0x000fe200000001ff */
[----:B------:R-:W-:Y:S02]  /*5290*/  MOV R12, 0x2 ;  /* 0x00000002000c7802 */ /* 0x000fe40000000f00 */
[----:B------:R-:W-:-:S07]  /*52a0*/  MOV R8, R14 ;  /* 0x0000000e00087202 */ /* 0x000fce0000000f00 */
[----:B------:R-:W-:Y:S05]  /*52b0*/  WARPSYNC.COLLECTIVE R15, `(.L_x_11191) ;  /* 0x000000000f087348 */ /* 0x000fea0003c00000 */
[----:B------:R0:W1:Y:S02]  /*52c0*/  SHFL.BFLY P6, R14, R13, R12, R11 ;  /* 0x0c00000c0d0e7389 */ /* 0x00006400000c000b */
[----:B01----:R-:W-:Y:S05]  /*52d0*/  ENDCOLLECTIVE ;  /* 0x000000000000791b */ /* 0x003fea0003800000 */
.L_x_11191:
        /* <DEDUP_REMOVED lines=8> */
.L_x_11192:
[----:B------:R-:W-:Y:S02]  /*5360*/  IMAD.MOV.U32 R13, RZ, RZ, RZ ;  /* 0x000000ffff0d7224 */ /* 0x000fe400078e00ff */
[----:B------:R-:W-:Y:S01]  /*5370*/  HFMA2 R12, -RZ, RZ, 0, 1.1920928955078125e-07 ;  /* 0x00000002ff0c7431 */ /* 0x000fe200000001ff */
[----:B------:R-:W-:-:S07]  /*5380*/  MOV R6, R14 ;  /* 0x0000000e00067202 */ /* 0x000fce0000000f00 */
[----:B------:R-:W-:Y:S05]  /*5390*/  WARPSYNC.COLLECTIVE R15, `(.L_x_11193) ;  /* 0x000000000f087348 */ /* 0x000fea0003c00000 */
[----:B------:R0:W1:Y:S02]  /*53a0*/  SHFL.BFLY P6, R14, R13, R12, R11 ;  /* 0x0c00000c0d0e7389 */ /* 0x00006400000c000b */
[----:B01----:R-:W-:Y:S05]  /*53b0*/  ENDCOLLECTIVE ;  /* 0x000000000000791b */ /* 0x003fea0003800000 */
.L_x_11193:
        /* <DEDUP_REMOVED lines=8> */
.L_x_11194:
[----:B------:R-:W-:Y:S01]  /*5440*/  HFMA2 R13, -RZ, RZ, 0, 0 ;  /* 0x00000000ff0d7431 */ /* 0x000fe200000001ff */
[----:B------:R-:W-:Y:S02]  /*5450*/  MOV R12, 0x2 ;  /* 0x00000002000c7802 */ /* 0x000fe40000000f00 */
[----:B------:R-:W-:-:S07]  /*5460*/  MOV R4, R14 ;  /* 0x0000000e00047202 */ /* 0x000fce0000000f00 */
[----:B------:R-:W-:Y:S05]  /*5470*/  WARPSYNC.COLLECTIVE R15, `(.L_x_11195) ;  /* 0x000000000f087348 */ /* 0x000fea0003c00000 */
[----:B------:R0:W1:Y:S02]  /*5480*/  SHFL.BFLY P6, R14, R13, R12, R11 ;  /* 0x0c00000c0d0e7389 */ /* 0x00006400000c000b */
[----:B01----:R-:W-:Y:S05]  /*5490*/  ENDCOLLECTIVE ;  /* 0x000000000000791b */ /* 0x003fea0003800000 */
.L_x_11195:
        /* <DEDUP_REMOVED lines=8> */
.L_x_11196:
[----:B------:R-:W-:Y:S02]  /*5520*/  IMAD.MOV.U32 R13, RZ, RZ, RZ ;  /* 0x000000ffff0d7224 */ /* 0x000fe400078e00ff */
[----:B------:R-:W-:Y:S01]  /*5530*/  HFMA2 R12, -RZ, RZ, 0, 1.1920928955078125e-07 ;  /* 0x00000002ff0c7431 */ /* 0x000fe200000001ff */
[----:B------:R-:W-:-:S07]  /*5540*/  MOV R2, R14 ;  /* 0x0000000e00027202 */ /* 0x000fce0000000f00 */
[----:B------:R-:W-:Y:S05]  /*5550*/  WARPSYNC.COLLECTIVE R15, `(.L_x_11197) ;  /* 0x000000000f087348 */ /* 0x000fea0003c00000 */
[----:B------:R0:W1:Y:S02]  /*5560*/  SHFL.BFLY P6, R14, R13, R12, R11 ;  /* 0x0c00000c0d0e7389 */ /* 0x00006400000c000b */
[----:B01----:R-:W-:Y:S05]  /*5570*/  ENDCOLLECTIVE ;  /* 0x000000000000791b */ /* 0x003fea0003800000 */
.L_x_11197:
        /* <DEDUP_REMOVED lines=8> */
.L_x_11198:
[----:B------:R-:W-:Y:S01]  /*5600*/  HFMA2 R13, -RZ, RZ, 0, 0 ;  /* 0x00000000ff0d7431 */ /* 0x000fe200000001ff */
[----:B------:R-:W-:Y:S02]  /*5610*/  MOV R12, 0x2 ;  /* 0x00000002000c7802 */ /* 0x000fe40000000f00 */
[----:B------:R-:W-:-:S07]  /*5620*/  MOV R29, R14 ;  /* 0x0000000e001d7202 */ /* 0x000fce0000000f00 */
[----:B------:R-:W-:Y:S05]  /*5630*/  WARPSYNC.COLLECTIVE R15, `(.L_x_11199) ;  /* 0x000000000f087348 */ /* 0x000fea0003c00000 */
[----:B------:R0:W1:Y:S02]  /*5640*/  SHFL.BFLY P6, R14, R13, R12, R11 ;  /* 0x0c00000c0d0e7389 */ /* 0x00006400000c000b */
[----:B01----:R-:W-:Y:S05]  /*5650*/  ENDCOLLECTIVE ;  /* 0x000000000000791b */ /* 0x003fea0003800000 */
.L_x_11199:
        /* <DEDUP_REMOVED lines=8> */
.L_x_11200:
[----:B------:R-:W-:Y:S02]  /*56e0*/  IMAD.MOV.U32 R13, RZ, RZ, RZ ;  /* 0x000000ffff0d7224 */ /* 0x000fe400078e00ff */
[----:B------:R-:W-:Y:S01]  /*56f0*/  HFMA2 R12, -RZ, RZ, 0, 1.1920928955078125e-07 ;  /* 0x00000002ff0c7431 */ /* 0x000fe200000001ff */
[----:B------:R-:W-:-:S07]  /*5700*/  MOV R35, R14 ;  /* 0x0000000e00237202 */ /* 0x000fce0000000f00 */
[----:B------:R-:W-:Y:S05]  /*5710*/  WARPSYNC.COLLECTIVE R15, `(.L_x_11201) ;  /* 0x000000000f087348 */ /* 0x000fea0003c00000 */
[----:B------:R0:W1:Y:S02]  /*5720*/  SHFL.BFLY P6, R14, R13, R12, R11 ;  /* 0x0c00000c0d0e7389 */ /* 0x00006400000c000b */
[----:B01----:R-:W-:Y:S05]  /*5730*/  ENDCOLLECTIVE ;  /* 0x000000000000791b */ /* 0x003fea0003800000 */
.L_x_11201:
        /* <DEDUP_REMOVED lines=8> */
.L_x_11202:
[----:B------:R-:W-:Y:S01]  /*57c0*/  HFMA2 R13, -RZ, RZ, 0, 0 ;  /* 0x00000000ff0d7431 */ /* 0x000fe200000001ff */
[----:B------:R-:W-:Y:S02]  /*57d0*/  MOV R12, 0x2 ;  /* 0x00000002000c7802 */ /* 0x000fe40000000f00 */
[----:B------:R-:W-:-:S07]  /*57e0*/  MOV R37, R14 ;  /* 0x0000000e00257202 */ /* 0x000fce0000000f00 */
[----:B------:R-:W-:Y:S05]  /*57f0*/  WARPSYNC.COLLECTIVE R15, `(.L_x_11203) ;  /* 0x000000000f087348 */ /* 0x000fea0003c00000 */
[----:B------:R0:W1:Y:S02]  /*5800*/  SHFL.BFLY P6, R14, R13, R12, R11 ;  /* 0x0c00000c0d0e7389 */ /* 0x00006400000c000b */
[----:B01----:R-:W-:Y:S05]  /*5810*/  ENDCOLLECTIVE ;  /* 0x000000000000791b */ /* 0x003fea0003800000 */
.L_x_11203:
        /* <DEDUP_REMOVED lines=8> */
.L_x_11204:
[----:B------:R-:W-:Y:S02]  /*58a0*/  IMAD.MOV.U32 R13, RZ, RZ, RZ ;  /* 0x000000ffff0d7224 */ /* 0x000fe400078e00ff */
[----:B------:R-:W-:Y:S01]  /*58b0*/  HFMA2 R12, -RZ, RZ, 0, 1.1920928955078125e-07 ;  /* 0x00000002ff0c7431 */ /* 0x000fe200000001ff */
[----:B------:R-:W-:-:S07]  /*58c0*/  MOV R39, R14 ;  /* 0x0000000e00277202 */ /* 0x000fce0000000f00 */
[----:B------:R-:W-:Y:S05]  /*58d0*/  WARPSYNC.COLLECTIVE R15, `(.L_x_11205) ;  /* 0x000000000f087348 */ /* 0x000fea0003c00000 */
[----:B------:R0:W1:Y:S02]  /*58e0*/  SHFL.BFLY P6, R14, R13, R12, R11 ;  /* 0x0c00000c0d0e7389 */ /* 0x00006400000c000b */
[----:B01----:R-:W-:Y:S05]  /*58f0*/  ENDCOLLECTIVE ;  /* 0x000000000000791b */ /* 0x003fea0003800000 */
.L_x_11205:
        /* <DEDUP_REMOVED lines=8> */
.L_x_11206:
[----:B------:R-:W-:Y:S01]  /*5980*/  HFMA2 R13, -RZ, RZ, 0, 0 ;  /* 0x00000000ff0d7431 */ /* 0x000fe200000001ff */
[----:B------:R-:W-:Y:S02]  /*5990*/  MOV R12, 0x2 ;  /* 0x00000002000c7802 */ /* 0x000fe40000000f00 */
[----:B------:R-:W-:-:S07]  /*59a0*/  MOV R41, R14 ;  /* 0x0000000e00297202 */ /* 0x000fce0000000f00 */
[----:B------:R-:W-:Y:S05]  /*59b0*/  WARPSYNC.COLLECTIVE R15, `(.L_x_11207) ;  /* 0x000000000f087348 */ /* 0x000fea0003c00000 */
[----:B------:R0:W1:Y:S02]  /*59c0*/  SHFL.BFLY P6, R14, R13, R12, R11 ;  /* 0x0c00000c0d0e7389 */ /* 0x00006400000c000b */
[----:B01----:R-:W-:Y:S05]  /*59d0*/  ENDCOLLECTIVE ;  /* 0x000000000000791b */ /* 0x003fea0003800000 */
.L_x_11207:
        /* <DEDUP_REMOVED lines=8> */
.L_x_11208:
[----:B------:R-:W-:Y:S02]  /*5a60*/  IMAD.MOV.U32 R13, RZ, RZ, RZ ;  /* 0x000000ffff0d7224 */ /* 0x000fe400078e00ff */
[----:B------:R-:W-:Y:S01]  /*5a70*/  HFMA2 R12, -RZ, RZ, 0, 1.1920928955078125e-07 ;  /* 0x00000002ff0c7431 */ /* 0x000fe200000001ff */
[----:B------:R-:W-:-:S07]  /*5a80*/  MOV R43, R14 ;  /* 0x0000000e002b7202 */ /* 0x000fce0000000f00 */
[----:B------:R-:W-:Y:S05]  /*5a90*/  WARPSYNC.COLLECTIVE R15, `(.L_x_11209) ;  /* 0x000000000f087348 */ /* 0x000fea0003c00000 */
[----:B------:R0:W1:Y:S02]  /*5aa0*/  SHFL.BFLY P6, R14, R13, R12, R11 ;  /* 0x0c00000c0d0e7389 */ /* 0x00006400000c000b */
[----:B01----:R-:W-:Y:S05]  /*5ab0*/  ENDCOLLECTIVE ;  /* 0x000000000000791b */ /* 0x003fea0003800000 */
.L_x_11209:
[----:B------:R-:W-:Y:S01]  /*5ac0*/  FADD.FTZ R43, R42, R43 ;  /* 0x0000002b2a2b7221 */ /* 0x000fe20000010000 */
[----:B------:R-:W-:Y:S02]  /*5ad0*/  HFMA2 R12, -RZ, RZ, 0, 5.9604644775390625e-08 ;  /* 0x00000001ff0c7431 */ /* 0x000fe400000001ff */
[----:B------:R-:W-:-:S05]  /*5ae0*/  FADD.FTZ R44, RZ, R14 ;  /* 0x0000000eff2c7221 */ /* 0x000fca0000010000 */
[----:B------:R-:W-:-:S07]  /*5af0*/  MOV R13, R44 ;  /* 0x0000002c000d7202 */ /* 0x000fce0000000f00 */
[----:B------:R-:W-:Y:S05]  /*5b00*/  WARPSYNC.COLLECTIVE R15, `(.L_x_11210) ;  /* 0x000000000f087348 */ /* 0x000fea0003c00000 */
[----:B------:R0:W1:Y:S02]  /*5b10*/  SHFL.BFLY P6, R14, R13, R12, R11 ;  /* 0x0c00000c0d0e7389 */ /* 0x00006400000c000b */
[----:B01----:R-:W-:Y:S05]  /*5b20*/  ENDCOLLECTIVE ;  /* 0x000000000000791b */ /* 0x003fea0003800000 */
.L_x_11210:
[----:B------:R-:W-:Y:S01]  /*5b30*/  MOV R13, RZ ;  /* 0x000000ff000d7202 */ /* 0x000fe20000000f00 */
[----:B------:R-:W-:Y:S02]  /*5b40*/  HFMA2 R12, -RZ, RZ, 0, 1.1920928955078125e-07 ;  /* 0x00000002ff0c7431 */ /* 0x000fe400000001ff */
[----:B------:R-:W-:-:S07]  /*5b50*/  IMAD.MOV.U32 R45, RZ, RZ, R14 ;  /* 0x000000ffff2d7224 */ /* 0x000fce00078e000e */
[----:B------:R-:W-:Y:S05]  /*5b60*/  WARPSYNC.COLLECTIVE R15, `(.L_x_11211) ;  /* 0x000000000f087348 */ /* 0x000fea0003c00000 */
[----:B------:R0:W1:Y:S02]  /*5b70*/  SHFL.BFLY P6, R14, R13, R12, R11 ;  /* 0x0c00000c0d0e7389 */ /* 0x00006400000c000b */
[----:B01----:R-:W-:Y:S05]  /*5b80*/  ENDCOLLECTIVE ;  /* 0x000000000000791b */ /* 0x003fea0003800000 */
.L_x_11211:
[----:B------:R-:W-:Y:S01]  /*5b90*/  FADD.FTZ R45, R44, R45 ;  /* 0x0000002d2c2d7221 */ /* 0x000fe20000010000 */
[----:B------:R-:W-:Y:S02]  /*5ba0*/  IMAD.MOV.U32 R12, RZ, RZ, 0x1 ;  /* 0x00000001ff0c7424 */ /* 0x000fe400078e00ff */
[----:B------:R-:W-:-:S05]  /*5bb0*/  FADD.FTZ R2, RZ, R14 ;  /* 0x0000000eff027221 */ /* 0x000fca0000010000 */
[----:B------:R-:W-:-:S07]  /*5bc0*/  MOV R13, R2 ;  /* 0x00000002000d7202 */ /* 0x000fce0000000f00 */
[----:B------:R-:W-:Y:S05]  /*5bd0*/  WARPSYNC.COLLECTIVE R15, `(.L_x_11212) ;  /* 0x000000000f087348 */ /* 0x000fea0003c00000 */
[----:B------:R0:W1:Y:S02]  /*5be0*/  SHFL.BFLY P6, R14, R13, R12, R11 ;  /* 0x0c00000c0d0e7389 */ /* 0x00006400000c000b */
[----:B01----:R-:W-:Y:S05]  /*5bf0*/  ENDCOLLECTIVE ;  /* 0x000000000000791b */ /* 0x003fea0003800000 */
.L_x_11212:
[----:B------:R-:W-:Y:S01]  /*5c00*/  HFMA2 R13, -RZ, RZ, 0, 0 ;  /* 0x00000000ff0d7431 */ /* 0x000fe200000001ff */
[----:B------:R-:W-:Y:S02]  /*5c10*/  MOV R12, 0x2 ;  /* 0x00000002000c7802 */ /* 0x000fe40000000f00 */
[----:B------:R-:W-:-:S07]  /*5c20*/  MOV R7, R14 ;  /* 0x0000000e00077202 */ /* 0x000fce0000000f00 */
[----:B------:R-:W-:Y:S05]  /*5c30*/  WARPSYNC.COLLECTIVE R15, `(.L_x_11213) ;  /* 0x000000000f087348 */ /* 0x000fea0003c00000 */
[----:B------:R0:W1:Y:S02]  /*5c40*/  SHFL.BFLY P6, R14, R13, R12, R11 ;  /* 0x0c00000c0d0e7389 */ /* 0x00006400000c000b */
[----:B01----:R-:W-:Y:S05]  /*5c50*/  ENDCOLLECTIVE ;  /* 0x000000000000791b */ /* 0x003fea0003800000 */
.L_x_11213:
        /* <DEDUP_REMOVED lines=8> */
.L_x_11214:
[----:B------:R-:W-:Y:S02]  /*5ce0*/  IMAD.MOV.U32 R13, RZ, RZ, RZ ;  /* 0x000000ffff0d7224 */ /* 0x000fe400078e00ff */
[----:B------:R-:W-:Y:S01]  /*5cf0*/  HFMA2 R12, -RZ, RZ, 0, 1.1920928955078125e-07 ;  /* 0x00000002ff0c7431 */ /* 0x000fe200000001ff */
[----:B------:R-:W-:-:S07]  /*5d00*/  MOV R38, R14 ;  /* 0x0000000e00267202 */ /* 0x000fce0000000f00 */
[----:B------:R-:W-:Y:S05]  /*5d10*/  WARPSYNC.COLLECTIVE R15, `(.L_x_11215) ;  /* 0x000000000f087348 */ /* 0x000fea0003c00000 */
[----:B------:R0:W1:Y:S02]  /*5d20*/  SHFL.BFLY P6, R14, R13, R12, R11 ;  /* 0x0c00000c0d0e7389 */ /* 0x00006400000c000b */
[----:B01----:R-:W-:Y:S05]  /*5d30*/  ENDCOLLECTIVE ;  /* 0x000000000000791b */ /* 0x003fea0003800000 */
.L_x_11215:
        /* <DEDUP_REMOVED lines=8> */
.L_x_11216:
[----:B------:R-:W-:Y:S01]  /*5dc0*/  HFMA2 R13, -RZ, RZ, 0, 0 ;  /* 0x00000000ff0d7431 */ /* 0x000fe200000001ff */
[----:B------:R-:W-:Y:S02]  /*5dd0*/  MOV R12, 0x2 ;  /* 0x00000002000c7802 */ /* 0x000fe40000000f00 */
[----:B------:R-:W-:-:S07]  /*5de0*/  MOV R42, R14 ;  /* 0x0000000e002a7202 */ /* 0x000fce0000000f00 */
[----:B------:R-:W-:Y:S05]  /*5df0*/  WARPSYNC.COLLECTIVE R15, `(.L_x_11217) ;  /* 0x000000000f087348 */ /* 0x000fea0003c00000 */
[----:B------:R0:W1:Y:S02]  /*5e00*/  SHFL.BFLY P6, R14, R13, R12, R11 ;  /* 0x0c00000c0d0e7389 */ /* 0x00006400000c000b */
[----:B01----:R-:W-:Y:S05]  /*5e10*/  ENDCOLLECTIVE ;  /* 0x000000000000791b */ /* 0x003fea0003800000 */
.L_x_11217:
        /* <DEDUP_REMOVED lines=8> */
.L_x_11218:
[----:B------:R-:W-:Y:S02]  /*5ea0*/  IMAD.MOV.U32 R13, RZ, RZ, RZ ;  /* 0x000000ffff0d7224 */ /* 0x000fe400078e00ff */
[----:B------:R-:W-:Y:S01]  /*5eb0*/  HFMA2 R12, -RZ, RZ, 0, 1.1920928955078125e-07 ;  /* 0x00000002ff0c7431 */ /* 0x000fe200000001ff */
[----:B------:R-:W-:-:S07]  /*5ec0*/  MOV R48, R14 ;  /* 0x0000000e00307202 */ /* 0x000fce0000000f00 */
[----:B------:R-:W-:Y:S05]  /*5ed0*/  WARPSYNC.COLLECTIVE R15, `(.L_x_11219) ;  /* 0x000000000f087348 */ /* 0x000fea0003c00000 */
[----:B------:R0:W1:Y:S02]  /*5ee0*/  SHFL.BFLY P6, R14, R13, R12, R11 ;  /* 0x0c00000c0d0e7389 */ /* 0x00006400000c000b */
[----:B01----:R-:W-:Y:S05]  /*5ef0*/  ENDCOLLECTIVE ;  /* 0x000000000000791b */ /* 0x003fea0003800000 */
.L_x_11219:
        /* <DEDUP_REMOVED lines=8> */
.L_x_11220:
[----:B------:R-:W-:Y:S01]  /*5f80*/  HFMA2 R13, -RZ, RZ, 0, 0 ;  /* 0x00000000ff0d7431 */ /* 0x000fe200000001ff */
[----:B------:R-:W-:Y:S02]  /*5f90*/  MOV R12, 0x2 ;  /* 0x00000002000c7802 */ /* 0x000fe40000000f00 */
[----:B------:R-:W-:-:S07]  /*5fa0*/  MOV R21, R14 ;  /* 0x0000000e00157202 */ /* 0x000fce0000000f00 */
[----:B------:R-:W-:Y:S05]  /*5fb0*/  WARPSYNC.COLLECTIVE R15, `(.L_x_11221) ;  /* 0x000000000f087348 */ /* 0x000fea0003c00000 */
[----:B------:R0:W1:Y:S02]  /*5fc0*/  SHFL.BFLY P6, R14, R13, R12, R11 ;  /* 0x0c00000c0d0e7389 */ /* 0x00006400000c000b */
[----:B01----:R-:W-:Y:S05]  /*5fd0*/  ENDCOLLECTIVE ;  /* 0x000000000000791b */ /* 0x003fea0003800000 */
.L_x_11221:
        /* <DEDUP_REMOVED lines=8> */
.L_x_11222:
[----:B------:R-:W-:Y:S02]  /*6060*/  IMAD.MOV.U32 R13, RZ, RZ, RZ ;  /* 0x000000ffff0d7224 */ /* 0x000fe400078e00ff */
[----:B------:R-:W-:Y:S01]  /*6070*/  HFMA2 R12, -RZ, RZ, 0, 1.1920928955078125e-07 ;  /* 0x00000002ff0c7431 */ /* 0x000fe200000001ff */
[----:B------:R-:W-:-:S07]  /*6080*/  MOV R50, R14 ;  /* 0x0000000e00327202 */ /* 0x000fce0000000f00 */
[----:B------:R-:W-:Y:S05]  /*6090*/  WARPSYNC.COLLECTIVE R15, `(.L_x_11223) ;  /* 0x000000000f087348 */ /* 0x000fea0003c00000 */
[----:B------:R0:W1:Y:S02]  /*60a0*/  SHFL.BFLY P6, R14, R13, R12, R11 ;  /* 0x0c00000c0d0e7389 */ /* 0x00006400000c000b */
[----:B01----:R-:W-:Y:S05]  /*60b0*/  ENDCOLLECTIVE ;  /* 0x000000000000791b */ /* 0x003fea0003800000 */
.L_x_11223:
        /* <DEDUP_REMOVED lines=8> */
.L_x_11224:
[----:B------:R-:W-:Y:S01]  /*6140*/  HFMA2 R13, -RZ, RZ, 0, 0 ;  /* 0x00000000ff0d7431 */ /* 0x000fe200000001ff */
[----:B------:R-:W-:Y:S01]  /*6150*/  MOV R12, 0x2 ;  /* 0x00000002000c7802 */ /* 0x000fe20000000f00 */
[----:B------:R-:W-:-:S07]  /*6160*/  FADD.FTZ R17, R23, R14 ;  /* 0x0000000e17117221 */ /* 0x000fce0000010000 */
[----:B------:R-:W-:Y:S05]  /*6170*/  WARPSYNC.COLLECTIVE R15, `(.L_x_11225) ;  /* 0x000000000f087348 */ /* 0x000fea0003c00000 */
[----:B------:R0:W1:Y:S02]  /*6180*/  SHFL.BFLY P6, R14, R13, R12, R11 ;  /* 0x0c00000c0d0e7389 */ /* 0x00006400000c000b */
[----:B01----:R-:W-:Y:S05]  /*6190*/  ENDCOLLECTIVE ;  /* 0x000000000000791b */ /* 0x003fea0003800000 */
.L_x_11225:
[----:B------:R-:W-:Y:S01]  /*61a0*/  HFMA2 R12, -RZ, RZ, 0, 5.9604644775390625e-08 ;  /* 0x00000001ff0c7431 */ /* 0x000fe200000001ff */
[----:B------:R-:W-:-:S05]  /*61b0*/  MOV R25, R14 ;  /* 0x0000000e00197202 */ /* 0x000fca0000000f00 */
[----:B------:R-:W-:-:S04]  /*61c0*/  FADD.FTZ R25, RZ, R25 ;  /* 0x00000019ff197221 */ /* 0x000fc80000010000 */
[----:B------:R-:W-:-:S07]  /*61d0*/  IMAD.MOV.U32 R13, RZ, RZ, R25 ;  /* 0x000000ffff0d7224 */ /* 0x000fce00078e0019 */
[----:B------:R-:W-:Y:S05]  /*61e0*/  WARPSYNC.COLLECTIVE R15, `(.L_x_11226) ;  /* 0x000000000f087348 */ /* 0x000fea0003c00000 */
[----:B------:R0:W1:Y:S02]  /*61f0*/  SHFL.BFLY P6, R14, R13, R12, R11 ;  /* 0x0c00000c0d0e7389 */ /* 0x00006400000c000b */
[----:B01----:R-:W-:Y:S05]  /*6200*/  ENDCOLLECTIVE ;  /* 0x000000000000791b */ /* 0x003fea0003800000 */
.L_x_11226:
[----:B------:R-:W-:Y:S02]  /*6210*/  HFMA2 R13, -RZ, RZ, 0, 0 ;  /* 0x00000000ff0d7431 */ /* 0x000fe400000001ff */
[----:B------:R-:W-:Y:S01]  /*6220*/  IMAD.MOV.U32 R12, RZ, RZ, 0x2 ;  /* 0x00000002ff0c7424 */ /* 0x000fe200078e00ff */
[----:B------:R-:W-:-:S07]  /*6230*/  MOV R52, R14 ;  /* 0x0000000e00347202 */ /* 0x000fce0000000f00 */
[----:B------:R-:W-:Y:S05]  /*6240*/  WARPSYNC.COLLECTIVE R15, `(.L_x_11227) ;  /* 0x000000000f087348 */ /* 0x000fea0003c00000 */
[----:B------:R0:W1:Y:S02]  /*6250*/  SHFL.BFLY P6, R14, R13, R12, R11 ;  /* 0x0c00000c0d0e7389 */ /* 0x00006400000c000b */
[----:B01----:R-:W-:Y:S05]  /*6260*/  ENDCOLLECTIVE ;  /* 0x000000000000791b */ /* 0x003fea0003800000 */
.L_x_11227:
[----:B------:R-:W-:Y:S01]  /*6270*/  FADD.FTZ R52, R25, R52 ;  /* 0x0000003419347221 */ /* 0x000fe20000010000 */
[----:B------:R-:W-:Y:S02]  /*6280*/  HFMA2 R12, -RZ, RZ, 0, 5.9604644775390625e-08 ;  /* 0x00000001ff0c7431 */ /* 0x000fe400000001ff */
[----:B------:R-:W-:-:S05]  /*6290*/  FADD.FTZ R27, RZ, R14 ;  /* 0x0000000eff1b7221 */ /* 0x000fca0000010000 */
[----:B------:R-:W-:-:S07]  /*62a0*/  MOV R13, R27 ;  /* 0x0000001b000d7202 */ /* 0x000fce0000000f00 */
[----:B------:R-:W-:Y:S05]  /*62b0*/  WARPSYNC.COLLECTIVE R15, `(.L_x_11228) ;  /* 0x000000000f087348 */ /* 0x000fea0003c00000 */
[----:B------:R0:W1:Y:S02]  /*62c0*/  SHFL.BFLY P6, R14, R13, R12, R11 ;  /* 0x0c00000c0d0e7389 */ /* 0x00006400000c000b */
[----:B01----:R-:W-:Y:S05]  /*62d0*/  ENDCOLLECTIVE ;  /* 0x000000000000791b */ /* 0x003fea0003800000 */
.L_x_11228:
[----:B------:R-:W-:Y:S02]  /*62e0*/  IMAD.MOV.U32 R13, RZ, RZ, RZ ;  /* 0x000000ffff0d7224 */ /* 0x000fe400078e00ff */
[----:B------:R-:W-:Y:S01]  /*62f0*/  HFMA2 R12, -RZ, RZ, 0, 1.1920928955078125e-07 ;  /* 0x00000002ff0c7431 */ /* 0x000fe200000001ff */
[----:B------:R-:W-:-:S07]  /*6300*/  MOV R7, R14 ;  /* 0x0000000e00077202 */ /* 0x000fce0000000f00 */
[----:B------:R-:W-:Y:S05]  /*6310*/  WARPSYNC.COLLECTIVE R15, `(.L_x_11229) ;  /* 0x000000000f087348 */ /* 0x000fea0003c00000 */
[----:B------:R0:W1:Y:S02]  /*6320*/  SHFL.BFLY P6, R14, R13, R12, R11 ;  /* 0x0c00000c0d0e7389 */ /* 0x00006400000c000b */
[----:B01----:R-:W-:Y:S05]  /*6330*/  ENDCOLLECTIVE ;  /* 0x000000000000791b */ /* 0x003fea0003800000 */
.L_x_11229:
[----:B------:R-:W-:Y:S01]  /*6340*/  FADD.FTZ R7, R27, R7 ;  /* 0x000000071b077221 */ /* 0x000fe20000010000 */
[----:B------:R-:W-:Y:S01]  /*6350*/  HFMA2 R12, -RZ, RZ, 0, 5.9604644775390625e-08 ;  /* 0x00000001ff0c7431 */ /* 0x000fe200000001ff */
[----:B------:R-:W-:-:S05]  /*6360*/  MOV R29, R14 ;  /* 0x0000000e001d7202 */ /* 0x000fca0000000f00 */
[----:B------:R-:W-:-:S07]  /*6370*/  FADD.FTZ R13, RZ, R29 ;  /* 0x0000001dff0d7221 */ /* 0x000fce0000010000 */
[----:B------:R-:W-:Y:S05]  /*6380*/  WARPSYNC.COLLECTIVE R15, `(.L_x_11230) ;  /* 0x000000000f087348 */ /* 0x000fea0003c00000 */
[----:B------:R0:W1:Y:S02]  /*6390*/  SHFL.BFLY P6, R14, R13, R12, R11 ;  /* 0x0c00000c0d0e7389 */ /* 0x00006400000c000b */
[----:B01----:R-:W-:Y:S05]  /*63a0*/  ENDCOLLECTIVE ;  /* 0x000000000000791b */ /* 0x003fea0003800000 */
.L_x_11230:
[----:B------:R-:W-:Y:S05]  /*63b0*/  BRA `(.L_x_11231) ;  /* 0xffffffcc00747947 */ /* 0x000fea000383ffff */
.L_x_11232:
        /* <DEDUP_REMOVED lines=12> */
.L_x_25797:


//--------------------- .text._ZN4vllm25paged_attention_v1_kernelIthLi192ELi32ELi128ELNS_18Fp8KVCacheDataTypeE1ELb1EEEvPT_PKS2_PKT0_S8_ifPKiSA_iPKfiiiSC_SC_iiiii --------------------------
	.section	.text._ZN4vllm25paged_attention_v1_kernelIthLi192ELi32ELi128ELNS_18Fp8KVCacheDataTypeE1ELb1EEEvPT_PKS2_PKT0_S8_ifPKiSA_iPKfiiiSC_SC_iiiii,"ax",@progbits
	.align	128
        .global         _ZN4vllm25paged_attention_v1_kernelIthLi192ELi32ELi128ELNS_18Fp8KVCacheDataTypeE1ELb1EEEvPT_PKS2_PKT0_S8_ifPKiSA_iPKfiiiSC_SC_iiiii
        .type           _ZN4vllm25paged_attention_v1_kernelIthLi192ELi32ELi128ELNS_18Fp8KVCacheDataTypeE1ELb1EEEvPT_PKS2_PKT0_S8_ifPKiSA_iPKfiiiSC_SC_iiiii,@function
        .size           _ZN4vllm25paged_attention_v1_kernelIthLi192ELi32ELi128ELNS_18Fp8KVCacheDataTypeE1ELb1EEEvPT_PKS2_PKT0_S8_ifPKiSA_iPKfiiiSC_SC_iiiii,(.L_x_25798 - _ZN4vllm25paged_attention_v1_kernelIthLi192ELi32ELi128ELNS_18Fp8KVCacheDataTypeE1ELb1EEEvPT_PKS2_PKT0_S8_ifPKiSA_iPKfiiiSC_SC_iiiii)
        .other          _ZN4vllm25paged_attention_v1_kernelIthLi192ELi32ELi128ELNS_18Fp8KVCacheDataTypeE1ELb1EEEvPT_PKS2_PKT0_S8_ifPKiSA_iPKfiiiSC_SC_iiiii,@"STO_CUDA_ENTRY STV_DEFAULT"
_ZN4vllm25paged_attention_v1_kernelIthLi192ELi32ELi128ELNS_18Fp8KVCacheDataTypeE1ELb1EEEvPT_PKS2_PKT0_S8_ifPKiSA_iPKfiiiSC_SC_iiiii:
.text._ZN4vllm25paged_attention_v1_kernelIthLi192ELi32ELi128ELNS_18Fp8KVCacheDataTypeE1ELb1EEEvPT_PKS2_PKT0_S8_ifPKiSA_iPKfiiiSC_SC_iiiii:
        /* <DEDUP_REMOVED lines=111> */
.L_x_11233:
        /* <DEDUP_REMOVED lines=25> */
.L_x_11237:
        /* <DEDUP_REMOVED lines=37> */
.L_x_11235:
[----:B------:R-:W-:Y:S05]  /*0ad0*/  BSYNC.RECONVERGENT B6 ;  /* 0x0000000000067941 */ /* 0x000fea0003800200 */
.L_x_11234:
        /* <DEDUP_REMOVED lines=12> */
.L_x_11278:
        /* <DEDUP_REMOVED lines=40> */
.L_x_11243:
        /* <DEDUP_REMOVED lines=11> */
.L_x_11242:
[----:B------:R-:W-:Y:S05]  /*0ed0*/  BSYNC.RECONVERGENT B1 ;  /* 0x0000000000017941 */ /* 0x000fea0003800200 */
.L_x_11241:
        /* <DEDUP_REMOVED lines=13> */
.L_x_11246:
        /* <DEDUP_REMOVED lines=100> */
.L_x_11245:
[----:B------:R-:W-:Y:S05]  /*15f0*/  BSYNC.RECONVERGENT B1 ;  /* 0x0000000000017941 */ /* 0x000fea0003800200 */
.L_x_11244:
        /* <DEDUP_REMOVED lines=55> */
.L_x_11248:
[----:B------:R-:W-:Y:S05]  /*1970*/  BSYNC.RECONVERGENT B1 ;  /* 0x0000000000017941 */ /* 0x000fea0003800200 */
.L_x_11247:
        /* <DEDUP_REMOVED lines=26> */
.L_x_11240:
[----:B------:R-:W-:Y:S05]  /*1b20*/  BSYNC.RECONVERGENT B0 ;  /* 0x0000000000007941 */ /* 0x000fea0003800200 */
.L_x_11239:
        /* <DEDUP_REMOVED lines=39> */
.L_x_11253:
[----:B------:R-:W0:Y:S01]  /*1da0*/  LDS R7, [R8] ;  /* 0x0000000008077984 */ /* 0x000e220000000800 */
[----:B------:R-:W-:-:S04]  /*1db0*/  IADD3 R9, PT, PT, R9, 0x1, RZ ;  /* 0x0000000109097810 */ /* 0x000fc80007ffe0ff */
[----:B------:R-:W-:Y:S01]  /*1dc0*/  ISETP.NE.AND P0, PT, R9, RZ, PT ;  /* 0x000000ff0900720c */ /* 0x000fe20003f05270 */
[----:B0-----:R-:W-:-:S05]  /*1dd0*/  FMUL.FTZ R7, R7, R2 ;  /* 0x0000000207077220 */ /* 0x001fca0000410000 */
[----:B------:R0:W-:Y:S02]  /*1de0*/  STS [R8], R7 ;  /* 0x0000000708007388 */ /* 0x0001e40000000800 */
[----:B0-----:R-:W-:-:S05]  /*1df0*/  VIADD R8, R8, 0x200 ;  /* 0x0000020008087836 */ /* 0x001fca0000000000 */
[----:B------:R-:W-:Y:S05]  /*1e00*/  @P0 BRA `(.L_x_11253) ;  /* 0xfffffffc00e40947 */ /* 0x000fea000383ffff */
.L_x_11252:
[----:B------:R-:W-:Y:S05]  /*1e10*/  BSYNC.RECONVERGENT B1 ;  /* 0x0000000000017941 */ /* 0x000fea0003800200 */
.L_x_11251:
        /* <DEDUP_REMOVED lines=13> */
.L_x_11256:
        /* <DEDUP_REMOVED lines=52> */
.L_x_11255:
[----:B------:R-:W-:Y:S05]  /*2230*/  BSYNC.RECONVERGENT B1 ;  /* 0x0000000000017941 */ /* 0x000fea0003800200 */
.L_x_11254:
        /* <DEDUP_REMOVED lines=31> */
.L_x_11258:
[----:B------:R-:W-:Y:S05]  /*2430*/  BSYNC.RECONVERGENT B1 ;  /* 0x0000000000017941 */ /* 0x000fea0003800200 */
.L_x_11257:
        /* <DEDUP_REMOVED lines=14> */
.L_x_11250:
[----:B------:R-:W-:Y:S05]  /*2520*/  BSYNC.RECONVERGENT B0 ;  /* 0x0000000000007941 */ /* 0x000fea0003800200 */
.L_x_11249:
        /* <DEDUP_REMOVED lines=29> */
.L_x_11262:
        /* <DEDUP_REMOVED lines=34> */
.L_x_11261:
        /* <DEDUP_REMOVED lines=16> */
.L_x_11260:
[----:B------:R-:W-:Y:S05]  /*2a20*/  BSYNC.RECONVERGENT B6 ;  /* 0x0000000000067941 */ /* 0x000fea0003800200 */
.L_x_11259:
        /* <DEDUP_REMOVED lines=93> */
.L_x_11327:
        /* <DEDUP_REMOVED lines=45> */
.L_x_11265:
[----:B------:R-:W-:Y:S05]  /*32d0*/  BSYNC.RECONVERGENT B0 ;  /* 0x0000000000007941 */ /* 0x000fea0003800200 */
.L_x_11264:
        /* <DEDUP_REMOVED lines=51> */
.L_x_11267:
[----:B------:R-:W-:Y:S05]  /*3610*/  BSYNC.RECONVERGENT B0 ;  /* 0x0000000000007941 */ /* 0x000fea0003800200 */
.L_x_11266:
        /* <DEDUP_REMOVED lines=27> */
.L_x_11269:
[----:B------:R-:W-:Y:S05]  /*37d0*/  BSYNC.RECONVERGENT B0 ;  /* 0x0000000000007941 */ /* 0x000fea0003800200 */
.L_x_11268:
        /* <DEDUP_REMOVED lines=51> */
.L_x_11271:
[----:B------:R-:W-:Y:S05]  /*3b10*/  BSYNC.RECONVERGENT B0 ;  /* 0x0000000000007941 */ /* 0x000fea0003800200 */
.L_x_11270:
        /* <DEDUP_REMOVED lines=65> */
.L_x_11236:
        /* <DEDUP_REMOVED lines=16> */
.L_x_11272:
[----:B------:R-:W-:Y:S05]  /*4030*/  EXIT ;  /* 0x000000000000794d */ /* 0x000fea0003800000 */
.L_x_11238:
[----:B------:R-:W-:Y:S02]  /*4040*/  HFMA2 R12, -RZ, RZ, 0, 9.5367431640625e-07 ;  /* 0x00000010ff0c7431 */ /* 0x000fe400000001ff */
[----:B------:R-:W-:Y:S01]  /*4050*/  IMAD.MOV.U32 R11, RZ, RZ, 0x1f ;  /* 0x0000001fff0b7424 */ /* 0x000fe200078e00ff */
[----:B------:R-:W-:-:S07]  /*4060*/  MOV R15, 0xffffffff ;  /* 0xffffffff000f7802 */ /* 0x000fce0000000f00 */
[----:B------:R-:W-:Y:S05]  /*4070*/  WARPSYNC.COLLECTIVE R15, `(.L_x_11273) ;  /* 0x000000000f087348 */ /* 0x000fea0003c00000 */
[----:B------:R0:W1:Y:S02]  /*4080*/  SHFL.BFLY P6, R14, R13, R12, R11 ;  /* 0x0c00000c0d0e7389 */ /* 0x00006400000c000b */
[----:B01----:R-:W-:Y:S05]  /*4090*/  ENDCOLLECTIVE ;  /* 0x000000000000791b */ /* 0x003fea0003800000 */
.L_x_11273:
[----:B------:R-:W-:Y:S01]  /*40a0*/  IMAD.MOV.U32 R12, RZ, RZ, 0x8 ;  /* 0x00000008ff0c7424 */ /* 0x000fe200078e00ff */
[----:B------:R-:W-:-:S04]  /*40b0*/  FMNMX.FTZ R0, R14, -3.40282346638528859812e+38, !PT ;  /* 0xff7fffff0e007809 */ /* 0x000fc80007810000 */
[----:B------:R-:W-:-:S07]  /*40c0*/  MOV R13, R0 ;  /* 0x00000000000d7202 */ /* 0x000fce0000000f00 */
[----:B------:R-:W-:Y:S05]  /*40d0*/  WARPSYNC.COLLECTIVE R15, `(.L_x_11274) ;  /* 0x000000000f087348 */ /* 0x000fea0003c00000 */
[----:B------:R0:W1:Y:S02]  /*40e0*/  SHFL.BFLY P6, R14, R13, R12, R11 ;  /* 0x0c00000c0d0e7389 */ /* 0x00006400000c000b */
[----:B01----:R-:W-:Y:S05]  /*40f0*/  ENDCOLLECTIVE ;  /* 0x000000000000791b */ /* 0x003fea0003800000 */
.L_x_11274:
[----:B------:R-:W-:Y:S01]  /*4100*/  HFMA2 R12, -RZ, RZ, 0, 2.384185791015625e-07 ;  /* 0x00000004ff0c7431 */ /* 0x000fe200000001ff */
[----:B------:R-:W-:-:S04]  /*4110*/  FMNMX.FTZ R2, R0, R14, !PT ;  /* 0x0000000e00027209 */ /* 0x000fc80007810000 */
[----:B------:R-:W-:-:S07]  /*4120*/  MOV R13, R2 ;  /* 0x00000002000d7202 */ /* 0x000fce0000000f00 */
[----:B------:R-:W-:Y:S05]  /*4130*/  WARPSYNC.COLLECTIVE R15, `(.L_x_11275) ;  /* 0x000000000f087348 */ /* 0x000fea0003c00000 */
[----:B------:R0:W1:Y:S02]  /*4140*/  SHFL.BFLY P6, R14, R13, R12, R11 ;  /* 0x0c00000c0d0e7389 */ /* 0x00006400000c000b */
[----:B01----:R-:W-:Y:S05]  /*4150*/  ENDCOLLECTIVE ;  /* 0x000000000000791b */ /* 0x003fea0003800000 */
.L_x_11275:
[----:B------:R-:W-:Y:S02]  /*4160*/  MOV R12, 0x2 ;  /* 0x00000002000c7802 */ /* 0x000fe40000000f00 */
[----:B------:R-:W-:-:S05]  /*4170*/  FMNMX.FTZ R3, R2, R14, !PT ;  /* 0x0000000e02037209 */ /* 0x000fca0007810000 */
[----:B------:R-:W-:-:S07]  /*4180*/  IMAD.MOV.U32 R13, RZ, RZ, R3 ;  /* 0x000000ffff0d7224 */ /* 0x000fce00078e0003 */
[----:B------:R-:W-:Y:S05]  /*4190*/  WARPSYNC.COLLECTIVE R15, `(.L_x_11276) ;  /* 0x000000000f087348 */ /* 0x000fea0003c00000 */
[----:B------:R0:W1:Y:S02]  /*41a0*/  SHFL.BFLY P6, R14, R13, R12, R11 ;  /* 0x0c00000c0d0e7389 */ /* 0x00006400000c000b */
[----:B01----:R-:W-:Y:S05]  /*41b0*/  ENDCOLLECTIVE ;  /* 0x000000000000791b */ /* 0x003fea0003800000 */
.L_x_11276:
[----:B------:R-:W-:Y:S01]  /*41c0*/  IMAD.MOV.U32 R12, RZ, RZ, 0x1 ;  /* 0x00000001ff0c7424 */ /* 0x000fe200078e00ff */
[----:B------:R-:W-:-:S04]  /*41d0*/  FMNMX.FTZ R4, R3, R14, !PT ;  /* 0x0000000e03047209 */ /* 0x000fc80007810000 */
[----:B------:R-:W-:-:S07]  /*41e0*/  MOV R13, R4 ;  /* 0x00000004000d7202 */ /* 0x000fce0000000f00 */
[----:B------:R-:W-:Y:S05]  /*41f0*/  WARPSYNC.COLLECTIVE R15, `(.L_x_11277) ;  /* 0x000000000f087348 */ /* 0x000fea0003c00000 */
[----:B------:R0:W1:Y:S02]  /*4200*/  SHFL.BFLY P6, R14, R13, R12, R11 ;  /* 0x0c00000c0d0e7389 */ /* 0x00006400000c000b */
[----:B01----:R-:W-:Y:S05]  /*4210*/  ENDCOLLECTIVE ;  /* 0x000000000000791b */ /* 0x003fea0003800000 */
.L_x_11277:
[----:B------:R-:W-:Y:S05]  /*4220*/  BRA `(.L_x_11278) ;  /* 0xffffffc8005c7947 */ /* 0x000fea000383ffff */
.L_x_11263:
[----:B------:R-:W-:Y:S01]  /*4230*/  HFMA2 R13, -RZ, RZ, 0, 0 ;  /* 0x00000000ff0d7431 */ /* 0x000fe200000001ff */
[----:B------:R-:W-:Y:S01]  /*4240*/  MOV R12, 0x2 ;  /* 0x00000002000c7802 */ /* 0x000fe20000000f00 */
[----:B-1----:R-:W-:Y:S01]  /*4250*/  IMAD.MOV.U32 R11, RZ, RZ, 0x1f ;  /* 0x0000001fff0b7424 */ /* 0x002fe200078e00ff */
[----:B------:R-:W-:-:S07]  /*4260*/  MOV R15, 0xffffffff ;  /* 0xffffffff000f7802 */ /* 0x000fce0000000f00 */
[----:B0-----:R-:W-:Y:S05]  /*4270*/  WARPSYNC.COLLECTIVE R15, `(.L_x_11279) ;  /* 0x000000000f087348 */ /* 0x001fea0003c00000 */
[----:B------:R1:W2:Y:S02]  /*4280*/  SHFL.BFLY P6, R14, R13, R12, R11 ;  /* 0x0c00000c0d0e7389 */ /* 0x0002a400000c000b */
[----:B012---:R-:W-:Y:S05]  /*4290*/  ENDCOLLECTIVE ;  /* 0x000000000000791b */ /* 0x007fea0003800000 */
.L_x_11279:
[----:B------:R-:W-:Y:S01]  /*42a0*/  HFMA2 R12, -RZ, RZ, 0, 5.9604644775390625e-08 ;  /* 0x00000001ff0c7431 */ /* 0x000fe200000001ff */
[----:B------:R-:W-:-:S05]  /*42b0*/  MOV R37, R14 ;  /* 0x0000000e00257202 */ /* 0x000fca0000000f00 */
[----:B------:R-:W-:-:S04]  /*42c0*/  FADD.FTZ R37, RZ, R37 ;  /* 0x00000025ff257221 */ /* 0x000fc80000010000 */
[----:B------:R-:W-:-:S07]  /*42d0*/  IMAD.MOV.U32 R13, RZ, RZ, R37 ;  /* 0x000000ffff0d7224 */ /* 0x000fce00078e0025 */
[----:B------:R-:W-:Y:S05]  /*42e0*/  WARPSYNC.COLLECTIVE R15, `(.L_x_11280) ;  /* 0x000000000f087348 */ /* 0x000fea0003c00000 */
[----:B------:R0:W1:Y:S02]  /*42f0*/  SHFL.BFLY P6, R14, R13, R12, R11 ;  /* 0x0c00000c0d0e7389 */ /* 0x00006400000c000b */
[----:B01----:R-:W-:Y:S05]  /*4300*/  ENDCOLLECTIVE ;  /* 0x000000000000791b */ /* 0x003fea0003800000 */
.L_x_11280:
[----:B------:R-:W-:Y:S02]  /*4310*/  HFMA2 R13, -RZ, RZ, 0, 0 ;  /* 0x00000000ff0d7431 */ /* 0x000fe400000001ff */
[----:B------:R-:W-:Y:S01]  /*4320*/  IMAD.MOV.U32 R12, RZ, RZ, 0x2 ;  /* 0x00000002ff0c7424 */ /* 0x000fe200078e00ff */
[----:B------:R-:W-:-:S07]  /*4330*/  MOV R8, R14 ;  /* 0x0000000e00087202 */ /* 0x000fce0000000f00 */
[----:B------:R-:W-:Y:S05]  /*4340*/  WARPSYNC.COLLECTIVE R15, `(.L_x_11281) ;  /* 0x000000000f087348 */ /* 0x000fea0003c00000 */
[----:B------:R0:W1:Y:S02]  /*4350*/  SHFL.BFLY P6, R14, R13, R12, R11 ;  /* 0x0c00000c0d0e7389 */ /* 0x00006400000c000b */
[----:B01----:R-:W-:Y:S05]  /*4360*/  ENDCOLLECTIVE ;  /* 0x000000000000791b */ /* 0x003fea0003800000 */
.L_x_11281:
        /* <DEDUP_REMOVED lines=8> */
.L_x_11282:
[----:B------:R-:W-:Y:S01]  /*43f0*/  MOV R13, RZ ;  /* 0x000000ff000d7202 */ /* 0x000fe20000000f00 */
[----:B------:R-:W-:Y:S02]  /*4400*/  HFMA2 R12, -RZ, RZ, 0, 1.1920928955078125e-07 ;  /* 0x00000002ff0c7431 */ /* 0x000fe400000001ff */
[----:B------:R-:W-:-:S07]  /*4410*/  IMAD.MOV.U32 R7, RZ, RZ, R14 ;  /* 0x000000ffff077224 */ /* 0x000fce00078e000e */
[----:B------:R-:W-:Y:S05]  /*4420*/  WARPSYNC.COLLECTIVE R15, `(.L_x_11283) ;  /* 0x000000000f087348 */ /* 0x000fea0003c00000 */
[----:B------:R0:W1:Y:S02]  /*4430*/  SHFL.BFLY P6, R14, R13, R12, R11 ;  /* 0x0c00000c0d0e7389 */ /* 0x00006400000c000b */
[----:B01----:R-:W-:Y:S05]  /*4440*/  ENDCOLLECTIVE ;  /* 0x000000000000791b */ /* 0x003fea0003800000 */
.L_x_11283:
        /* <DEDUP_REMOVED lines=8> */
.L_x_11284:
[----:B------:R-:W-:Y:S02]  /*44d0*/  HFMA2 R13, -RZ, RZ, 0, 0 ;  /* 0x00000000ff0d7431 */ /* 0x000fe400000001ff */
[----:B------:R-:W-:Y:S01]  /*44e0*/  IMAD.MOV.U32 R12, RZ, RZ, 0x2 ;  /* 0x00000002ff0c7424 */ /* 0x000fe200078e00ff */
[----:B------:R-:W-:-:S07]  /*44f0*/  MOV R35, R14 ;  /* 0x0000000e00237202 */ /* 0x000fce0000000f00 */
[----:B------:R-:W-:Y:S05]  /*4500*/  WARPSYNC.COLLECTIVE R15, `(.L_x_11285) ;  /* 0x000000000f087348 */ /* 0x000fea0003c00000 */
[----:B------:R0:W1:Y:S02]  /*4510*/  SHFL.BFLY P6, R14, R13, R12, R11 ;  /* 0x0c00000c0d0e7389 */ /* 0x00006400000c000b */
[----:B01----:R-:W-:Y:S05]  /*4520*/  ENDCOLLECTIVE ;  /* 0x000000000000791b */ /* 0x003fea0003800000 */
.L_x_11285:
        /* <DEDUP_REMOVED lines=8> */
.L_x_11286:
[----:B------:R-:W-:Y:S01]  /*45b0*/  MOV R13, RZ ;  /* 0x000000ff000d7202 */ /* 0x000fe20000000f00 */
[----:B------:R-:W-:Y:S02]  /*45c0*/  HFMA2 R12, -RZ, RZ, 0, 1.1920928955078125e-07 ;  /* 0x00000002ff0c7431 */ /* 0x000fe400000001ff */
[----:B------:R-:W-:-:S07]  /*45d0*/  IMAD.MOV.U32 R32, RZ, RZ, R14 ;  /* 0x000000ffff207224 */ /* 0x000fce00078e000e */
[----:B------:R-:W-:Y:S05]  /*45e0*/  WARPSYNC.COLLECTIVE R15, `(.L_x_11287) ;  /* 0x000000000f087348 */ /* 0x000fea0003c00000 */
[----:B------:R0:W1:Y:S02]  /*45f0*/  SHFL.BFLY P6, R14, R13, R12, R11 ;  /* 0x0c00000c0d0e7389 */ /* 0x00006400000c000b */
[----:B01----:R-:W-:Y:S05]  /*4600*/  ENDCOLLECTIVE ;  /* 0x000000000000791b */ /* 0x003fea0003800000 */
.L_x_11287:
        /* <DEDUP_REMOVED lines=8> */
.L_x_11288:
[----:B------:R-:W-:Y:S02]  /*4690*/  HFMA2 R13, -RZ, RZ, 0, 0 ;  /* 0x00000000ff0d7431 */ /* 0x000fe400000001ff */
[----:B------:R-:W-:Y:S01]  /*46a0*/  IMAD.MOV.U32 R12, RZ, RZ, 0x2 ;  /* 0x00000002ff0c7424 */ /* 0x000fe200078e00ff */
[----:B------:R-:W-:-:S07]  /*46b0*/  MOV R33, R14 ;  /* 0x0000000e00217202 */ /* 0x000fce0000000f00 */
[----:B------:R-:W-:Y:S05]  /*46c0*/  WARPSYNC.COLLECTIVE R15, `(.L_x_11289) ;  /* 0x000000000f087348 */ /* 0x000fea0003c00000 */
[----:B------:R0:W1:Y:S02]  /*46d0*/  SHFL.BFLY P6, R14, R13, R12, R11 ;  /* 0x0c00000c0d0e7389 */ /* 0x00006400000c000b */
[----:B01----:R-:W-:Y:S05]  /*46e0*/  ENDCOLLECTIVE ;  /* 0x000000000000791b */ /* 0x003fea0003800000 */
.L_x_11289:
        /* <DEDUP_REMOVED lines=8> */
.L_x_11290:
[----:B------:R-:W-:Y:S01]  /*4770*/  MOV R13, RZ ;  /* 0x000000ff000d7202 */ /* 0x000fe20000000f00 */
[----:B------:R-:W-:Y:S02]  /*4780*/  HFMA2 R12, -RZ, RZ, 0, 1.1920928955078125e-07 ;  /* 0x00000002ff0c7431 */ /* 0x000fe400000001ff */
[----:B------:R-:W-:-:S07]  /*4790*/  IMAD.MOV.U32 R28, RZ, RZ, R14 ;  /* 0x000000ffff1c7224 */ /* 0x000fce00078e000e */
[----:B------:R-:W-:Y:S05]  /*47a0*/  WARPSYNC.COLLECTIVE R15, `(.L_x_11291) ;  /* 0x000000000f087348 */ /* 0x000fea0003c00000 */
[----:B------:R0:W1:Y:S02]  /*47b0*/  SHFL.BFLY P6, R14, R13, R12, R11 ;  /* 0x0c00000c0d0e7389 */ /* 0x00006400000c000b */
[----:B01----:R-:W-:Y:S05]  /*47c0*/  ENDCOLLECTIVE ;  /* 0x000000000000791b */ /* 0x003fea0003800000 */
.L_x_11291:
        /* <DEDUP_REMOVED lines=8> */
.L_x_11292:
[----:B------:R-:W-:Y:S02]  /*4850*/  HFMA2 R13, -RZ, RZ, 0, 0 ;  /* 0x00000000ff0d7431 */ /* 0x000fe400000001ff */
[----:B------:R-:W-:Y:S01]  /*4860*/  IMAD.MOV.U32 R12, RZ, RZ, 0x2 ;  /* 0x00000002ff0c7424 */ /* 0x000fe200078e00ff */
[----:B------:R-:W-:-:S07]  /*4870*/  MOV R31, R14 ;  /* 0x0000000e001f7202 */ /* 0x000fce0000000f00 */
[----:B------:R-:W-:Y:S05]  /*4880*/  WARPSYNC.COLLECTIVE R15, `(.L_x_11293) ;  /* 0x000000000f087348 */ /* 0x000fea0003c00000 */
[----:B------:R0:W1:Y:S02]  /*4890*/  SHFL.BFLY P6, R14, R13, R12, R11 ;  /* 0x0c00000c0d0e7389 */ /* 0x00006400000c000b */
[----:B01----:R-:W-:Y:S05]  /*48a0*/  ENDCOLLECTIVE ;  /* 0x000000000000791b */ /* 0x003fea0003800000 */
.L_x_11293:
        /* <DEDUP_REMOVED lines=8> */
.L_x_11294:
[----:B------:R-:W-:Y:S01]  /*4930*/  MOV R13, RZ ;  /* 0x000000ff000d7202 */ /* 0x000fe20000000f00 */
[----:B------:R-:W-:Y:S02]  /*4940*/  HFMA2 R12, -RZ, RZ, 0, 1.1920928955078125e-07 ;  /* 0x00000002ff0c7431 */ /* 0x000fe400000001ff */
[----:B------:R-:W-:-:S07]  /*4950*/  IMAD.MOV.U32 R29, RZ, RZ, R14 ;  /* 0x000000ffff1d7224 */ /* 0x000fce00078e000e */
[----:B------:R-:W-:Y:S05]  /*4960*/  WARPSYNC.COLLECTIVE R15, `(.L_x_11295) ;  /* 0x000000000f087348 */ /* 0x000fea0003c00000 */
[----:B------:R0:W1:Y:S02]  /*4970*/  SHFL.BFLY P6, R14, R13, R12, R11 ;  /* 0x0c00000c0d0e7389 */ /* 0x00006400000c000b */
[----:B01----:R-:W-:Y:S05]  /*4980*/  ENDCOLLECTIVE ;  /* 0x000000000000791b */ /* 0x003fea0003800000 */
.L_x_11295:
        /* <DEDUP_REMOVED lines=8> */
.L_x_11296:
[----:B------:R-:W-:Y:S02]  /*4a10*/  HFMA2 R13, -RZ, RZ, 0, 0 ;  /* 0x00000000ff0d7431 */ /* 0x000fe400000001ff */
[----:B------:R-:W-:Y:S01]  /*4a20*/  IMAD.MOV.U32 R12, RZ, RZ, 0x2 ;  /* 0x00000002ff0c7424 */ /* 0x000fe200078e00ff */
[----:B------:R-:W-:-:S07]  /*4a30*/  MOV R16, R14 ;  /* 0x0000000e00107202 */ /* 0x000fce0000000f00 */
[----:B------:R-:W-:Y:S05]  /*4a40*/  WARPSYNC.COLLECTIVE R15, `(.L_x_11297) ;  /* 0x000000000f087348 */ /* 0x000fea0003c00000 */
[----:B------:R0:W1:Y:S02]  /*4a50*/  SHFL.BFLY P6, R14, R13, R12, R11 ;  /* 0x0c00000c0d0e7389 */ /* 0x00006400000c000b */
[----:B01----:R-:W-:Y:S05]  /*4a60*/  ENDCOLLECTIVE ;  /* 0x000000000000791b */ /* 0x003fea0003800000 */
.L_x_11297:
        /* <DEDUP_REMOVED lines=8> */
.L_x_11298:
[----:B------:R-:W-:Y:S01]  /*4af0*/  MOV R13, RZ ;  /* 0x000000ff000d7202 */ /* 0x000fe20000000f00 */
[----:B------:R-:W-:Y:S02]  /*4b00*/  HFMA2 R12, -RZ, RZ, 0, 1.1920928955078125e-07 ;  /* 0x00000002ff0c7431 */ /* 0x000fe400000001ff */
[----:B------:R-:W-:-:S07]  /*4b10*/  IMAD.MOV.U32 R27, RZ, RZ, R14 ;  /* 0x000000ffff1b7224 */ /* 0x000fce00078e000e */
[----:B------:R-:W-:Y:S05]  /*4b20*/  WARPSYNC.COLLECTIVE R15, `(.L_x_11299) ;  /* 0x000000000f087348 */ /* 0x000fea0003c00000 */
[----:B------:R0:W1:Y:S02]  /*4b30*/  SHFL.BFLY P6, R14, R13, R12, R11 ;  /* 0x0c00000c0d0e7389 */ /* 0x00006400000c000b */
[----:B01----:R-:W-:Y:S05]  /*4b40*/  ENDCOLLECTIVE ;  /* 0x000000000000791b */ /* 0x003fea0003800000 */
.L_x_11299:
        /* <DEDUP_REMOVED lines=8> */
.L_x_11300:
[----:B------:R-:W-:Y:S02]  /*4bd0*/  HFMA2 R13, -RZ, RZ, 0, 0 ;  /* 0x00000000ff0d7431 */ /* 0x000fe400000001ff */
[----:B------:R-:W-:Y:S01]  /*4be0*/  IMAD.MOV.U32 R12, RZ, RZ, 0x2 ;  /* 0x00000002ff0c7424 */ /* 0x000fe200078e00ff */
[----:B------:R-:W-:-:S07]  /*4bf0*/  MOV R20, R14 ;  /* 0x0000000e00147202 */ /* 0x000fce0000000f00 */
[----:B------:R-:W-:Y:S05]  /*4c00*/  WARPSYNC.COLLECTIVE R15, `(.L_x_11301) ;  /* 0x000000000f087348 */ /* 0x000fea0003c00000 */
[----:B------:R0:W1:Y:S02]  /*4c10*/  SHFL.BFLY P6, R14, R13, R12, R11 ;  /* 0x0c00000c0d0e7389 */ /* 0x00006400000c000b */
[----:B01----:R-:W-:Y:S05]  /*4c20*/  ENDCOLLECTIVE ;  /* 0x000000000000791b */ /* 0x003fea0003800000 */
.L_x_11301:
        /* <DEDUP_REMOVED lines=8> */
.L_x_11302:
[----:B------:R-:W-:Y:S01]  /*4cb0*/  MOV R13, RZ ;  /* 0x000000ff000d7202 */ /* 0x000fe20000000f00 */
[----:B------:R-:W-:Y:S02]  /*4cc0*/  HFMA2 R12, -RZ, RZ, 0, 1.1920928955078125e-07 ;  /* 0x00000002ff0c7431 */ /* 0x000fe400000001ff */
[----:B------:R-:W-:-:S07]  /*4cd0*/  IMAD.MOV.U32 R19, RZ, RZ, R14 ;  /* 0x000000ffff137224 */ /* 0x000fce00078e000e */
[----:B------:R-:W-:Y:S05]  /*4ce0*/  WARPSYNC.COLLECTIVE R15, `(.L_x_11303) ;  /* 0x000000000f087348 */ /* 0x000fea0003c00000 */
[----:B------:R0:W1:Y:S02]  /*4cf0*/  SHFL.BFLY P6, R14, R13, R12, R11 ;  /* 0x0c00000c0d0e7389 */ /* 0x00006400000c000b */
[----:B01----:R-:W-:Y:S05]  /*4d00*/  ENDCOLLECTIVE ;  /* 0x000000000000791b */ /* 0x003fea0003800000 */
.L_x_11303:
        /* <DEDUP_REMOVED lines=8> */
.L_x_11304:
[----:B------:R-:W-:Y:S02]  /*4d90*/  HFMA2 R13, -RZ, RZ, 0, 0 ;  /* 0x00000000ff0d7431 */ /* 0x000fe400000001ff */
[----:B------:R-:W-:Y:S01]  /*4da0*/  IMAD.MOV.U32 R12, RZ, RZ, 0x2 ;  /* 0x00000002ff0c7424 */ /* 0x000fe200078e00ff */
[----:B------:R-:W-:-:S07]  /*4db0*/  MOV R30, R14 ;  /* 0x0000000e001e7202 */ /* 0x000fce0000000f00 */
[----:B------:R-:W-:Y:S05]  /*4dc0*/  WARPSYNC.COLLECTIVE R15, `(.L_x_11305) ;  /* 0x000000000f087348 */ /* 0x000fea0003c00000 */
[----:B------:R0:W1:Y:S02]  /*4dd0*/  SHFL.BFLY P6, R14, R13, R12, R11 ;  /* 0x0c00000c0d0e7389 */ /* 0x00006400000c000b */
[----:B01----:R-:W-:Y:S05]  /*4de0*/  ENDCOLLECTIVE ;  /* 0x000000000000791b */ /* 0x003fea0003800000 */
.L_x_11305:
[----:B------:R-:W-:Y:S01]  /*4df0*/  FADD.FTZ R21, R21, R30 ;  /* 0x0000001e15157221 */ /* 0x000fe20000010000 */
[----:B------:R-:W-:Y:S02]  /*4e00*/  HFMA2 R12, -RZ, RZ, 0, 5.9604644775390625e-08 ;  /* 0x00000001ff0c7431 */ /* 0x000fe400000001ff */
[----:B------:R-:W-:-:S05]  /*4e10*/  FADD.FTZ R25, RZ, R14 ;  /* 0x0000000eff197221 */ /* 0x000fca0000010000 */
[----:B------:R-:W-:-:S07]  /*4e20*/  MOV R13, R25 ;  /* 0x00000019000d7202 */ /* 0x000fce0000000f00 */
[----:B------:R-:W-:Y:S05]  /*4e30*/  WARPSYNC.COLLECTIVE R15, `(.L_x_11306) ;  /* 0x000000000f087348 */ /* 0x000fea0003c00000 */
[----:B------:R0:W1:Y:S02]  /*4e40*/  SHFL.BFLY P6, R14, R13, R12, R11 ;  /* 0x0c00000c0d0e7389 */ /* 0x00006400000c000b */
[----:B01----:R-:W-:Y:S05]  /*4e50*/  ENDCOLLECTIVE ;  /* 0x000000000000791b */ /* 0x003fea0003800000 */
.L_x_11306:
[----:B------:R-:W-:Y:S02]  /*4e60*/  IMAD.MOV.U32 R13, RZ, RZ, RZ ;  /* 0x000000ffff0d7224 */ /* 0x000fe400078e00ff */
[----:B------:R-:W-:Y:S01]  /*4e70*/  HFMA2 R12, -RZ, RZ, 0, 1.1920928955078125e-07 ;  /* 0x00000002ff0c7431 */ /* 0x000fe200000001ff */
[----:B------:R-:W-:-:S07]  /*4e80*/  MOV R26, R14 ;  /* 0x0000000e001a7202 */ /* 0x000fce0000000f00 */
[----:B------:R-:W-:Y:S05]  /*4e90*/  WARPSYNC.COLLECTIVE R15, `(.L_x_11307) ;  /* 0x000000000f087348 */ /* 0x000fea0003c00000 */
[----:B------:R0:W1:Y:S02]  /*4ea0*/  SHFL.BFLY P6, R14, R13, R12, R11 ;  /* 0x0c00000c0d0e7389 */ /* 0x00006400000c000b */
[----:B01----:R-:W-:Y:S05]  /*4eb0*/  ENDCOLLECTIVE ;  /* 0x000000000000791b */ /* 0x003fea0003800000 */
.L_x_11307:
[----:B------:R-:W-:Y:S01]  /*4ec0*/  FADD.FTZ R25, R25, R26 ;  /* 0x0000001a19197221 */ /* 0x000fe20000010000 */
[----:B------:R-:W-:Y:S02]  /*4ed0*/  HFMA2 R12, -RZ, RZ, 0, 5.9604644775390625e-08 ;  /* 0x00000001ff0c7431 */ /* 0x000fe400000001ff */
[----:B------:R-:W-:-:S05]  /*4ee0*/  FADD.FTZ R28, RZ, R14 ;  /* 0x0000000eff1c7221 */ /* 0x000fca0000010000 */
[----:B------:R-:W-:-:S07]  /*4ef0*/  MOV R13, R28 ;  /* 0x0000001c000d7202 */ /* 0x000fce0000000f00 */
[----:B------:R-:W-:Y:S05]  /*4f00*/  WARPSYNC.COLLECTIVE R15, `(.L_x_11308) ;  /* 0x000000000f087348 */ /* 0x000fea0003c00000 */
[----:B------:R0:W1:Y:S02]  /*4f10*/  SHFL.BFLY P6, R14, R13, R12, R11 ;  /* 0x0c00000c0d0e7389 */ /* 0x00006400000c000b */
[----:B01----:R-:W-:Y:S05]  /*4f20*/  ENDCOLLECTIVE ;  /* 0x000000000000791b */ /* 0x003fea0003800000 */
.L_x_11308:
[----:B------:R-:W-:Y:S01]  /*4f30*/  MOV R13, RZ ;  /* 0x000000ff000d7202 */ /* 0x000fe20000000f00 */
[----:B------:R-:W-:Y:S02]  /*4f40*/  HFMA2 R12, -RZ, RZ, 0, 1.1920928955078125e-07 ;  /* 0x00000002ff0c7431 */ /* 0x000fe400000001ff */
[----:B------:R-:W-:-:S07]  /*4f50*/  IMAD.MOV.U32 R31, RZ, RZ, R14 ;  /* 0x000000ffff1f7224 */ /* 0x000fce00078e000e */
[----:B------:R-:W-:Y:S05]  /*4f60*/  WARPSYNC.COLLECTIVE R15, `(.L_x_11309) ;  /* 0x000000000f087348 */ /* 0x000fea0003c00000 */
[----:B------:R0:W1:Y:S02]  /*4f70*/  SHFL.BFLY P6, R14, R13, R12, R11 ;  /* 0x0c00000c0d0e7389 */ /* 0x00006400000c000b */
[----:B01----:R-:W-:Y:S05]  /*4f80*/  ENDCOLLECTIVE ;  /* 0x000000000000791b */ /* 0x003fea0003800000 */
.L_x_11309:
        /* <DEDUP_REMOVED lines=8> */
.L_x_11310:
[----:B------:R-:W-:Y:S02]  /*5010*/  HFMA2 R13, -RZ, RZ, 0, 0 ;  /* 0x00000000ff0d7431 */ /* 0x000fe400000001ff */
[----:B------:R-:W-:Y:S01]  /*5020*/  IMAD.MOV.U32 R12, RZ, RZ, 0x2 ;  /* 0x00000002ff0c7424 */ /* 0x000fe200078e00ff */
[----:B------:R-:W-:-:S07]  /*5030*/  MOV R36, R14 ;  /* 0x0000000e00247202 */ /* 0x000fce0000000f00 */
[----:B------:R-:W-:Y:S05]  /*5040*/  WARPSYNC.COLLECTIVE R15, `(.L_x_11311) ;  /* 0x000000000f087348 */ /* 0x000fea0003c00000 */
[----:B------:R0:W1:Y:S02]  /*5050*/  SHFL.BFLY P6, R14, R13, R12, R11 ;  /* 0x0c00000c0d0e7389 */ /* 0x00006400000c000b */
[----:B01----:R-:W-:Y:S05]  /*5060*/  ENDCOLLECTIVE ;  /* 0x000000000000791b */ /* 0x003fea0003800000 */
.L_x_11311:
        /* <DEDUP_REMOVED lines=8> */
.L_x_11312:
[----:B------:R-:W-:Y:S01]  /*50f0*/  MOV R13, RZ ;  /* 0x000000ff000d7202 */ /* 0x000fe20000000f00 */
[----:B------:R-:W-:Y:S02]  /*5100*/  HFMA2 R12, -RZ, RZ, 0, 1.1920928955078125e-07 ;  /* 0x00000002ff0c7431 */ /* 0x000fe400000001ff */
[----:B------:R-:W-:-:S07]  /*5110*/  IMAD.MOV.U32 R19, RZ, RZ, R14 ;  /* 0x000000ffff137224 */ /* 0x000fce00078e000e */
[----:B------:R-:W-:Y:S05]  /*5120*/  WARPSYNC.COLLECTIVE R15, `(.L_x_11313) ;  /* 0x000000000f087348 */ /* 0x000fea0003c00000 */
[----:B------:R0:W1:Y:S02]  /*5130*/  SHFL.BFLY P6, R14, R13, R12, R11 ;  /* 0x0c00000c0d0e7389 */ /* 0x00006400000c000b */
[----:B01----:R-:W-:Y:S05]  /*5140*/  ENDCOLLECTIVE ;  /* 0x000000000000791b */ /* 0x003fea0003800000 */
.L_x_11313:
        /* <DEDUP_REMOVED lines=8> */
.L_x_11314:
[----:B------:R-:W-:Y:S02]  /*51d0*/  HFMA2 R13, -RZ, RZ, 0, 0 ;  /* 0x00000000ff0d7431 */ /* 0x000fe400000001ff */
[----:B------:R-:W-:Y:S01]  /*51e0*/  IMAD.MOV.U32 R12, RZ, RZ, 0x2 ;  /* 0x00000002ff0c7424 */ /* 0x000fe200078e00ff */
[----:B------:R-:W-:-:S07]  /*51f0*/  MOV R27, R14 ;  /* 0x0000000e001b7202 */ /* 0x000fce0000000f00 */
[----:B------:R-:W-:Y:S05]  /*5200*/  WARPSYNC.COLLECTIVE R15, `(.L_x_11315) ;  /* 0x000000000f087348 */ /* 0x000fea0003c00000 */
[----:B------:R0:W1:Y:S02]  /*5210*/  SHFL.BFLY P6, R14, R13, R12, R11 ;  /* 0x0c00000c0d0e7389 */ /* 0x00006400000c000b */
[----:B01----:R-:W-:Y:S05]  /*5220*/  ENDCOLLECTIVE ;  /* 0x000000000000791b */ /* 0x003fea0003800000 */
.L_x_11315:
        /* <DEDUP_REMOVED lines=8> */
.L_x_11316:
[----:B------:R-:W-:Y:S01]  /*52b0*/  MOV R13, RZ ;  /* 0x000000ff000d7202 */ /* 0x000fe20000000f00 */
[----:B------:R-:W-:Y:S02]  /*52c0*/  HFMA2 R12, -RZ, RZ, 0, 1.1920928955078125e-07 ;  /* 0x00000002ff0c7431 */ /* 0x000fe400000001ff */
[----:B------:R-:W-:-:S07]  /*52d0*/  IMAD.MOV.U32 R29, RZ, RZ, R14 ;  /* 0x000000ffff1d7224 */ /* 0x000fce00078e000e */
[----:B------:R-:W-:Y:S05]  /*52e0*/  WARPSYNC.COLLECTIVE R15, `(.L_x_11317) ;  /* 0x000000000f087348 */ /* 0x000fea0003c00000 */
[----:B------:R0:W1:Y:S02]  /*52f0*/  SHFL.BFLY P6, R14, R13, R12, R11 ;  /* 0x0c00000c0d0e7389 */ /* 0x00006400000c000b */
[----:B01----:R-:W-:Y:S05]  /*5300*/  ENDCOLLECTIVE ;  /* 0x000000000000791b */ /* 0x003fea0003800000 */
.L_x_11317:
        /* <DEDUP_REMOVED lines=8> */
.L_x_11318:
[----:B------:R-:W-:Y:S02]  /*5390*/  HFMA2 R13, -RZ, RZ, 0, 0 ;  /* 0x00000000ff0d7431 */ /* 0x000fe400000001ff */
[----:B------:R-:W-:Y:S01]  /*53a0*/  IMAD.MOV.U32 R12, RZ, RZ, 0x2 ;  /* 0x00000002ff0c7424 */ /* 0x000fe200078e00ff */
[----:B------:R-:W-:-:S07]  /*53b0*/  MOV R31, R14 ;  /* 0x0000000e001f7202 */ /* 0x000fce0000000f00 */
[----:B------:R-:W-:Y:S05]  /*53c0*/  WARPSYNC.COLLECTIVE R15, `(.L_x_11319) ;  /* 0x000000000f087348 */ /* 0x000fea0003c00000 */
[----:B------:R0:W1:Y:S02]  /*53d0*/  SHFL.BFLY P6, R14, R13, R12, R11 ;  /* 0x0c00000c0d0e7389 */ /* 0x00006400000c000b */
[----:B01----:R-:W-:Y:S05]  /*53e0*/  ENDCOLLECTIVE ;  /* 0x000000000000791b */ /* 0x003fea0003800000 */
.L_x_11319:
        /* <DEDUP_REMOVED lines=8> */
.L_x_11320:
[----:B------:R-:W-:Y:S01]  /*5470*/  MOV R13, RZ ;  /* 0x000000ff000d7202 */ /* 0x000fe20000000f00 */
[----:B------:R-:W-:Y:S02]  /*5480*/  HFMA2 R12, -RZ, RZ, 0, 1.1920928955078125e-07 ;  /* 0x00000002ff0c7431 */ /* 0x000fe400000001ff */
[----:B------:R-:W-:-:S07]  /*5490*/  IMAD.MOV.U32 R33, RZ, RZ, R14 ;  /* 0x000000ffff217224 */ /* 0x000fce00078e000e */
[----:B------:R-:W-:Y:S05]  /*54a0*/  WARPSYNC.COLLECTIVE R15, `(.L_x_11321) ;  /* 0x000000000f087348 */ /* 0x000fea0003c00000 */
[----:B------:R0:W1:Y:S02]  /*54b0*/  SHFL.BFLY P6, R14, R13, R12, R11 ;  /* 0x0c00000c0d0e7389 */ /* 0x00006400000c000b */
[----:B01----:R-:W-:Y:S05]  /*54c0*/  ENDCOLLECTIVE ;  /* 0x000000000000791b */ /* 0x003fea0003800000 */
.L_x_11321:
        /* <DEDUP_REMOVED lines=8> */
.L_x_11322:
[----:B------:R-:W-:Y:S01]  /*5550*/  MOV R13, RZ ;  /* 0x000000ff000d7202 */ /* 0x000fe20000000f00 */
[----:B------:R-:W-:Y:S02]  /*5560*/  HFMA2 R12, -RZ, RZ, 0, 1.1920928955078125e-07 ;  /* 0x00000002ff0c7431 */ /* 0x000fe400000001ff */
[----:B------:R-:W-:-:S07]  /*5570*/  FADD.FTZ R20, R34, R14 ;  /* 0x0000000e22147221 */ /* 0x000fce0000010000 */
[----:B------:R-:W-:Y:S05]  /*5580*/  WARPSYNC.COLLECTIVE R15, `(.L_x_11323) ;  /* 0x000000000f087348 */ /* 0x000fea0003c00000 */
[----:B------:R0:W1:Y:S02]  /*5590*/  SHFL.BFLY P6, R14, R13, R12, R11 ;  /* 0x0c00000c0d0e7389 */ /* 0x00006400000c000b */
[----:B01----:R-:W-:Y:S05]  /*55a0*/  ENDCOLLECTIVE ;  /* 0x000000000000791b */ /* 0x003fea0003800000 */
.L_x_11323:
[----:B------:R-:W-:Y:S01]  /*55b0*/  MOV R12, 0x1 ;  /* 0x00000001000c7802 */ /* 0x000fe20000000f00 */
[----:B------:R-:W-:-:S04]  /*55c0*/  FADD.FTZ R35, RZ, R14 ;  /* 0x0000000eff237221 */ /* 0x000fc80000010000 */
[----:B------:R-:W-:-:S07]  /*55d0*/  IMAD.MOV.U32 R13, RZ, RZ, R35 ;  /* 0x000000ffff0d7224 */ /* 0x000fce00078e0023 */
[----:B------:R-:W-:Y:S05]  /*55e0*/  WARPSYNC.COLLECTIVE R15, `(.L_x_11324) ;  /* 0x000000000f087348 */ /* 0x000fea0003c00000 */
[----:B------:R0:W1:Y:S02]  /*55f0*/  SHFL.BFLY P6, R14, R13, R12, R11 ;  /* 0x0c00000c0d0e7389 */ /* 0x00006400000c000b */
[----:B01----:R-:W-:Y:S05]  /*5600*/  ENDCOLLECTIVE ;  /* 0x000000000000791b */ /* 0x003fea0003800000 */
.L_x_11324:
[----:B------:R-:W-:Y:S01]  /*5610*/  HFMA2 R13, -RZ, RZ, 0, 0 ;  /* 0x00000000ff0d7431 */ /* 0x000fe200000001ff */
[----:B------:R-:W-:-:S05]  /*5620*/  MOV R12, R14 ;  /* 0x0000000e000c7202 */ /* 0x000fca0000000f00 */
[----:B------:R-:W-:Y:S01]  /*5630*/  FADD.FTZ R26, R35, R12 ;  /* 0x0000000c231a7221 */ /* 0x000fe20000010000 */
[----:B------:R-:W-:-:S07]  /*5640*/  IMAD.MOV.U32 R12, RZ, RZ, 0x2 ;  /* 0x00000002ff0c7424 */ /* 0x000fce00078e00ff */
[----:B------:R-:W-:Y:S05]  /*5650*/  WARPSYNC.COLLECTIVE R15, `(.L_x_11325) ;  /* 0x000000000f087348 */ /* 0x000fea0003c00000 */
[----:B------:R0:W1:Y:S02]  /*5660*/  SHFL.BFLY P6, R14, R13, R12, R11 ;  /* 0x0c00000c0d0e7389 */ /* 0x00006400000c000b */
[----:B01----:R-:W-:Y:S05]  /*5670*/  ENDCOLLECTIVE ;  /* 0x000000000000791b */ /* 0x003fea0003800000 */
.L_x_11325:
[----:B------:R-:W-:Y:S01]  /*5680*/  HFMA2 R12, -RZ, RZ, 0, 5.9604644775390625e-08 ;  /* 0x00000001ff0c7431 */ /* 0x000fe200000001ff */
[----:B------:R-:W-:-:S05]  /*5690*/  MOV R19, R14 ;  /* 0x0000000e00137202 */ /* 0x000fca0000000f00 */
[----:B------:R-:W-:-:S05]  /*56a0*/  FADD.FTZ R19, RZ, R19 ;  /* 0x00000013ff137221 */ /* 0x000fca0000010000 */
[----:B------:R-:W-:-:S07]  /*56b0*/  MOV R13, R19 ;  /* 0x00000013000d7202 */ /* 0x000fce0000000f00 */
[----:B------:R-:W-:Y:S05]  /*56c0*/  WARPSYNC.COLLECTIVE R15, `(.L_x_11326) ;  /* 0x000000000f087348 */ /* 0x000fea0003c00000 */
[----:B------:R0:W1:Y:S02]  /*56d0*/  SHFL.BFLY P6, R14, R13, R12, R11 ;  /* 0x0c00000c0d0e7389 */ /* 0x00006400000c000b */
[----:B01----:R-:W-:Y:S05]  /*56e0*/  ENDCOLLECTIVE ;  /* 0x000000000000791b */ /* 0x003fea0003800000 */
.L_x_11326:
[----:B------:R-:W-:Y:S05]  /*56f0*/  BRA `(.L_x_11327) ;  /* 0xffffffd800407947 */ /* 0x000fea000383ffff */
.L_x_11328:
        /* <DEDUP_REMOVED lines=16> */
.L_x_25798:


//--------------------- .text._ZN4vllm25paged_attention_v1_kernelIthLi128ELi32ELi128ELNS_18Fp8KVCacheDataTypeE1ELb1EEEvPT_PKS2_PKT0_S8_ifPKiSA_iPKfiiiSC_SC_iiiii --------------------------
	.section	.text._ZN4vllm25paged_attention_v1_kernelIthLi128ELi32ELi128ELNS_18Fp8KVCacheDataTypeE1ELb1EEEvPT_PKS2_PKT0_S8_ifPKiSA_iPKfiiiSC_SC_iiiii,"ax",@progbits
	.align	128
        .global         _ZN4vllm25paged_attention_v1_kernelIthLi128ELi32ELi128ELNS_18Fp8KVCacheDataTypeE1ELb1EEEvPT_PKS2_PKT0_S8_ifPKiSA_iPKfiiiSC_SC_iiiii
        .type           _ZN4vllm25paged_attention_v1_kernelIthLi128ELi32ELi128ELNS_18Fp8KVCacheDataTypeE1ELb1EEEvPT_PKS2_PKT0_S8_ifPKiSA_iPKfiiiSC_SC_iiiii,@function
        .size           _ZN4vllm25paged_attention_v1_kernelIthLi128ELi32ELi128ELNS_18Fp8KVCacheDataTypeE1ELb1EEEvPT_PKS2_PKT0_S8_ifPKiSA_iPKfiiiSC_SC_iiiii,(.L_x_25799 - _ZN4vllm25paged_attention_v1_kernelIthLi128ELi32ELi128ELNS_18Fp8KVCacheDataTypeE1ELb1EEEvPT_PKS2_PKT0_S8_ifPKiSA_iPKfiiiSC_SC_iiiii)
        .other          _ZN4vllm25paged_attention_v1_kernelIthLi128ELi32ELi128ELNS_18Fp8KVCacheDataTypeE1ELb1EEEvPT_PKS2_PKT0_S8_ifPKiSA_iPKfiiiSC_SC_iiiii,@"STO_CUDA_ENTRY STV_DEFAULT"
_ZN4vllm25paged_attention_v1_kernelIthLi128ELi32ELi128ELNS_18Fp8KVCacheDataTypeE1ELb1EEEvPT_PKS2_PKT0_S8_ifPKiSA_iPKfiiiSC_SC_iiiii:
.text._ZN4vllm25paged_attention_v1_kernelIthLi128ELi32ELi128ELNS_18Fp8KVCacheDataTypeE1ELb1EEEvPT_PKS2_PKT0_S8_ifPKiSA_iPKfiiiSC_SC_iiiii:
        /* <DEDUP_REMOVED lines=105> */
.L_x_11329:
        /* <DEDUP_REMOVED lines=25> */
.L_x_11333:
        /* <DEDUP_REMOVED lines=36> */
.L_x_11331:
[----:B------:R-:W-:Y:S05]  /*0a60*/  BSYNC.RECONVERGENT B6 ;  /* 0x0000000000067941 */ /* 0x000fea0003800200 */
.L_x_11330:
        /* <DEDUP_REMOVED lines=12> */
.L_x_11374:
        /* <DEDUP_REMOVED lines=39> */
.L_x_11339:
        /* <DEDUP_REMOVED lines=11> */
.L_x_11338:
[----:B------:R-:W-:Y:S05]  /*0e50*/  BSYNC.RECONVERGENT B1 ;  /* 0x0000000000017941 */ /* 0x000fea0003800200 */
.L_x_11337:
        /* <DEDUP_REMOVED lines=12> */
.L_x_11342:
        /* <DEDUP_REMOVED lines=100> */
.L_x_11341:
[----:B------:R-:W-:Y:S05]  /*1560*/  BSYNC.RECONVERGENT B1 ;  /* 0x0000000000017941 */ /* 0x000fea0003800200 */
.L_x_11340:
        /* <DEDUP_REMOVED lines=55> */
.L_x_11344:
[----:B------:R-:W-:Y:S05]  /*18e0*/  BSYNC.RECONVERGENT B1 ;  /* 0x0000000000017941 */ /* 0x000fea0003800200 */
.L_x_11343:
        /* <DEDUP_REMOVED lines=26> */
.L_x_11336:
[----:B------:R-:W-:Y:S05]  /*1a90*/  BSYNC.RECONVERGENT B0 ;  /* 0x0000000000007941 */ /* 0x000fea0003800200 */
.L_x_11335:
        /* <DEDUP_REMOVED lines=39> */
.L_x_11349:
[----:B------:R-:W0:Y:S01]  /*1d10*/  LDS R15, [R12] ;  /* 0x000000000c0f7984 */ /* 0x000e220000000800 */
[----:B------:R-:W-:-:S05]  /*1d20*/  VIADD R13, R13, 0x1 ;  /* 0x000000010d0d7836 */ /* 0x000fca0000000000 */
[----:B------:R-:W-:Y:S01]  /*1d30*/  ISETP.NE.AND P0, PT, R13, RZ, PT ;  /* 0x000000ff0d00720c */ /* 0x000fe20003f05270 */
[----:B0-----:R-:W-:-:S05]  /*1d40*/  FMUL.FTZ R15, R15, R2 ;  /* 0x000000020f0f7220 */ /* 0x001fca0000410000 */
[----:B------:R0:W-:Y:S02]  /*1d50*/  STS [R12], R15 ;  /* 0x0000000f0c007388 */ /* 0x0001e40000000800 */
[----:B0-----:R-:W-:-:S05]  /*1d60*/  IADD3 R12, PT, PT, R12, 0x200, RZ ;  /* 0x000002000c0c7810 */ /* 0x001fca0007ffe0ff */
[----:B------:R-:W-:Y:S05]  /*1d70*/  @P0 BRA `(.L_x_11349) ;  /* 0xfffffffc00e40947 */ /* 0x000fea000383ffff */
.L_x_11348:
[----:B------:R-:W-:Y:S05]  /*1d80*/  BSYNC.RECONVERGENT B1 ;  /* 0x0000000000017941 */ /* 0x000fea0003800200 */
.L_x_11347:
        /* <DEDUP_REMOVED lines=12> */
.L_x_11352:
        /* <DEDUP_REMOVED lines=52> */
.L_x_11351:
[----:B------:R-:W-:Y:S05]  /*2190*/  BSYNC.RECONVERGENT B1 ;  /* 0x0000000000017941 */ /* 0x000fea0003800200 */
.L_x_11350:
        /* <DEDUP_REMOVED lines=31> */
.L_x_11354:
[----:B------:R-:W-:Y:S05]  /*2390*/  BSYNC.RECONVERGENT B1 ;  /* 0x0000000000017941 */ /* 0x000fea0003800200 */
.L_x_11353:
        /* <DEDUP_REMOVED lines=14> */
.L_x_11346:
[----:B------:R-:W-:Y:S05]  /*2480*/  BSYNC.RECONVERGENT B0 ;  /* 0x0000000000007941 */ /* 0x000fea0003800200 */
.L_x_11345:
        /* <DEDUP_REMOVED lines=29> */
.L_x_11358:
        /* <DEDUP_REMOVED lines=34> */
.L_x_11357:
        /* <DEDUP_REMOVED lines=16> */
.L_x_11356:
[----:B------:R-:W-:Y:S05]  /*2980*/  BSYNC.RECONVERGENT B6 ;  /* 0x0000000000067941 */ /* 0x000fea0003800200 */
.L_x_11355:
        /* <DEDUP_REMOVED lines=62> */
.L_x_11407:
        /* <DEDUP_REMOVED lines=31> */
.L_x_11361:
[----:B------:R-:W-:Y:S05]  /*2f60*/  BSYNC.RECONVERGENT B0 ;  /* 0x0000000000007941 */ /* 0x000fea0003800200 */
.L_x_11360:
        /* <DEDUP_REMOVED lines=45> */
.L_x_11363:
[----:B------:R-:W-:Y:S05]  /*3240*/  BSYNC.RECONVERGENT B0 ;  /* 0x0000000000007941 */ /* 0x000fea0003800200 */
.L_x_11362:
        /* <DEDUP_REMOVED lines=20> */
.L_x_11365:
[----:B------:R-:W-:Y:S05]  /*3390*/  BSYNC.RECONVERGENT B0 ;  /* 0x0000000000007941 */ /* 0x000fea0003800200 */
.L_x_11364:
        /* <DEDUP_REMOVED lines=35> */
.L_x_11367:
[----:B------:R-:W-:Y:S05]  /*35d0*/  BSYNC.RECONVERGENT B0 ;  /* 0x0000000000007941 */ /* 0x000fea0003800200 */
.L_x_11366:
        /* <DEDUP_REMOVED lines=48> */
.L_x_11332:
        /* <DEDUP_REMOVED lines=16> */
.L_x_11368:
[----:B------:R-:W-:Y:S05]  /*39e0*/  EXIT ;  /* 0x000000000000794d */ /* 0x000fea0003800000 */
.L_x_11334:
[----:B------:R-:W-:Y:S02]  /*39f0*/  HFMA2 R12, -RZ, RZ, 0, 9.5367431640625e-07 ;  /* 0x00000010ff0c7431 */ /* 0x000fe400000001ff */
[----:B------:R-:W-:Y:S01]  /*3a00*/  IMAD.MOV.U32 R11, RZ, RZ, 0x1f ;  /* 0x0000001fff0b7424 */ /* 0x000fe200078e00ff */
[----:B------:R-:W-:-:S07]  /*3a10*/  MOV R15, 0xffffffff ;  /* 0xffffffff000f7802 */ /* 0x000fce0000000f00 */
[----:B------:R-:W-:Y:S05]  /*3a20*/  WARPSYNC.COLLECTIVE R15, `(.L_x_11369) ;  /* 0x000000000f087348 */ /* 0x000fea0003c00000 */
[----:B------:R0:W1:Y:S02]  /*3a30*/  SHFL.BFLY P6, R14, R13, R12, R11 ;  /* 0x0c00000c0d0e7389 */ /* 0x00006400000c000b */
[----:B01----:R-:W-:Y:S05]  /*3a40*/  ENDCOLLECTIVE ;  /* 0x000000000000791b */ /* 0x003fea0003800000 */
.L_x_11369:
[----:B------:R-:W-:Y:S01]  /*3a50*/  IMAD.MOV.U32 R12, RZ, RZ, 0x8 ;  /* 0x00000008ff0c7424 */ /* 0x000fe200078e00ff */
[----:B------:R-:W-:-:S04]  /*3a60*/  FMNMX.FTZ R0, R14, -3.40282346638528859812e+38, !PT ;  /* 0xff7fffff0e007809 */ /* 0x000fc80007810000 */
[----:B------:R-:W-:-:S07]  /*3a70*/  MOV R13, R0 ;  /* 0x00000000000d7202 */ /* 0x000fce0000000f00 */
[----:B------:R-:W-:Y:S05]  /*3a80*/  WARPSYNC.COLLECTIVE R15, `(.L_x_11370) ;  /* 0x000000000f087348 */ /* 0x000fea0003c00000 */
[----:B------:R0:W1:Y:S02]  /*3a90*/  SHFL.BFLY P6, R14, R13, R12, R11 ;  /* 0x0c00000c0d0e7389 */ /* 0x00006400000c000b */
[----:B01----:R-:W-:Y:S05]  /*3aa0*/  ENDCOLLECTIVE ;  /* 0x000000000000791b */ /* 0x003fea0003800000 */
.L_x_11370:
[----:B------:R-:W-:Y:S01]  /*3ab0*/  HFMA2 R12, -RZ, RZ, 0, 2.384185791015625e-07 ;  /* 0x00000004ff0c7431 */ /* 0x000fe200000001ff */
[----:B------:R-:W-:-:S04]  /*3ac0*/  FMNMX.FTZ R2, R0, R14, !PT ;  /* 0x0000000e00027209 */ /* 0x000fc80007810000 */
[----:B------:R-:W-:-:S07]  /*3ad0*/  MOV R13, R2 ;  /* 0x00000002000d7202 */ /* 0x000fce0000000f00 */
[----:B------:R-:W-:Y:S05]  /*3ae0*/  WARPSYNC.COLLECTIVE R15, `(.L_x_11371) ;  /* 0x000000000f087348 */ /* 0x000fea0003c00000 */
[----:B------:R0:W1:Y:S02]  /*3af0*/  SHFL.BFLY P6, R14, R13, R12, R11 ;  /* 0x0c00000c0d0e7389 */ /* 0x00006400000c000b */
[----:B01----:R-:W-:Y:S05]  /*3b00*/  ENDCOLLECTIVE ;  /* 0x000000000000791b */ /* 0x003fea0003800000 */
.L_x_11371:
[----:B------:R-:W-:Y:S02]  /*3b10*/  MOV R12, 0x2 ;  /* 0x00000002000c7802 */ /* 0x000fe40000000f00 */
[----:B------:R-:W-:-:S05]  /*3b20*/  FMNMX.FTZ R3, R2, R14, !PT ;  /* 0x0000000e02037209 */ /* 0x000fca0007810000 */
[----:B------:R-:W-:-:S07]  /*3b30*/  IMAD.MOV.U32 R13, RZ, RZ, R3 ;  /* 0x000000ffff0d7224 */ /* 0x000fce00078e0003 */
[----:B------:R-:W-:Y:S05]  /*3b40*/  WARPSYNC.COLLECTIVE R15, `(.L_x_11372) ;  /* 0x000000000f087348 */ /* 0x000fea0003c00000 */
[----:B------:R0:W1:Y:S02]  /*3b50*/  SHFL.BFLY P6, R14, R13, R12, R11 ;  /* 0x0c00000c0d0e7389 */ /* 0x00006400000c000b */
[----:B01----:R-:W-:Y:S05]  /*3b60*/  ENDCOLLECTIVE ;  /* 0x000000000000791b */ /* 0x003fea0003800000 */
.L_x_11372:
[----:B------:R-:W-:Y:S01]  /*3b70*/  IMAD.MOV.U32 R12, RZ, RZ, 0x1 ;  /* 0x00000001ff0c7424 */ /* 0x000fe200078e00ff */
[----:B------:R-:W-:-:S04]  /*3b80*/  FMNMX.FTZ R4, R3, R14, !PT ;  /* 0x0000000e03047209 */ /* 0x000fc80007810000 */
[----:B------:R-:W-:-:S07]  /*3b90*/  MOV R13, R4 ;  /* 0x00000004000d7202 */ /* 0x000fce0000000f00 */
[----:B------:R-:W-:Y:S05]  /*3ba0*/  WARPSYNC.COLLECTIVE R15, `(.L_x_11373) ;  /* 0x000000000f087348 */ /* 0x000fea0003c00000 */
[----:B------:R0:W1:Y:S02]  /*3bb0*/  SHFL.BFLY P6, R14, R13, R12, R11 ;  /* 0x0c00000c0d0e7389 */ /* 0x00006400000c000b */
[----:B01----:R-:W-:Y:S05]  /*3bc0*/  ENDCOLLECTIVE ;  /* 0x000000000000791b */ /* 0x003fea0003800000 */
.L_x_11373:
[----:B------:R-:W-:Y:S05]  /*3bd0*/  BRA `(.L_x_11374) ;  /* 0xffffffcc00d47947 */ /* 0x000fea000383ffff */
.L_x_11359:
[----:B-1----:R-:W-:Y:S01]  /*3be0*/  HFMA2 R13, -RZ, RZ, 0, 0 ;  /* 0x00000000ff0d7431 */ /* 0x002fe200000001ff */
[----:B------:R-:W-:Y:S01]  /*3bf0*/  MOV R12, 0x2 ;  /* 0x00000002000c7802 */ /* 0x000fe20000000f00 */
[----:B0-----:R-:W-:Y:S01]  /*3c00*/  IMAD.MOV.U32 R11, RZ, RZ, 0x1f ;  /* 0x0000001fff0b7424 */ /* 0x001fe200078e00ff */
[----:B------:R-:W-:-:S07]  /*3c10*/  MOV R15, 0xffffffff ;  /* 0xffffffff000f7802 */ /* 0x000fce0000000f00 */
[----:B------:R-:W-:Y:S05]  /*3c20*/  WARPSYNC.COLLECTIVE R15, `(.L_x_11375) ;  /* 0x000000000f087348 */ /* 0x000fea0003c00000 */
[----:B------:R0:W1:Y:S02]  /*3c30*/  SHFL.BFLY P6, R14, R13, R12, R11 ;  /* 0x0c00000c0d0e7389 */ /* 0x00006400000c000b */
[----:B01----:R-:W-:Y:S05]  /*3c40*/  ENDCOLLECTIVE ;  /* 0x000000000000791b */ /* 0x003fea0003800000 */
.L_x_11375:
[----:B------:R-:W-:Y:S02]  /*3c50*/  IMAD.MOV.U32 R12, RZ, RZ, 0x1 ;  /* 0x00000001ff0c7424 */ /* 0x000fe400078e00ff */
[----:B------:R-:W-:-:S05]  /*3c60*/  FADD.FTZ R29, RZ, R14 ;  /* 0x0000000eff1d7221 */ /* 0x000fca0000010000 */
[----:B------:R-:W-:-:S07]  /*3c70*/  MOV R13, R29 ;  /* 0x0000001d000d7202 */ /* 0x000fce0000000f00 */
[----:B------:R-:W-:Y:S05]  /*3c80*/  WARPSYNC.COLLECTIVE R15, `(.L_x_11376) ;  /* 0x000000000f087348 */ /* 0x000fea0003c00000 */
[----:B------:R0:W1:Y:S02]  /*3c90*/  SHFL.BFLY P6, R14, R13, R12, R11 ;  /* 0x0c00000c0d0e7389 */ /* 0x00006400000c000b */
[----:B01----:R-:W-:Y:S05]  /*3ca0*/  ENDCOLLECTIVE ;  /* 0x000000000000791b */ /* 0x003fea0003800000 */
.L_x_11376:
[----:B------:R-:W-:Y:S02]  /*3cb0*/  HFMA2 R13, -RZ, RZ, 0, 0 ;  /* 0x00000000ff0d7431 */ /* 0x000fe400000001ff */
[----:B------:R-:W-:Y:S01]  /*3cc0*/  IMAD.MOV.U32 R12, RZ, RZ, 0x2 ;  /* 0x00000002ff0c7424 */ /* 0x000fe200078e00ff */
[----:B------:R-:W-:-:S07]  /*3cd0*/  MOV R30, R14 ;  /* 0x0000000e001e7202 */ /* 0x000fce0000000f00 */
[----:B------:R-:W-:Y:S05]  /*3ce0*/  WARPSYNC.COLLECTIVE R15, `(.L_x_11377) ;  /* 0x000000000f087348 */ /* 0x000fea0003c00000 */
[----:B------:R0:W1:Y:S02]  /*3cf0*/  SHFL.BFLY P6, R14, R13, R12, R11 ;  /* 0x0c00000c0d0e7389 */ /* 0x00006400000c000b */
[----:B01----:R-:W-:Y:S05]  /*3d00*/  ENDCOLLECTIVE ;  /* 0x000000000000791b */ /* 0x003fea0003800000 */
.L_x_11377:
        /* <DEDUP_REMOVED lines=8> */
.L_x_11378:
[----:B------:R-:W-:Y:S02]  /*3d90*/  HFMA2 R13, -RZ, RZ, 0, 0 ;  /* 0x00000000ff0d7431 */ /* 0x000fe400000001ff */
[----:B------:R-:W-:Y:S01]  /*3da0*/  IMAD.MOV.U32 R12, RZ, RZ, 0x2 ;  /* 0x00000002ff0c7424 */ /* 0x000fe200078e00ff */
[----:B------:R-:W-:-:S07]  /*3db0*/  MOV R10, R14 ;  /* 0x0000000e000a7202 */ /* 0x000fce0000000f00 */
[----:B------:R-:W-:Y:S05]  /*3dc0*/  WARPSYNC.COLLECTIVE R15, `(.L_x_11379) ;  /* 0x000000000f087348 */ /* 0x000fea0003c00000 */
[----:B------:R0:W1:Y:S02]  /*3dd0*/  SHFL.BFLY P6, R14, R13, R12, R11 ;  /* 0x0c00000c0d0e7389 */ /* 0x00006400000c000b */
[----:B01----:R-:W-:Y:S05]  /*3de0*/  ENDCOLLECTIVE ;  /* 0x000000000000791b */ /* 0x003fea0003800000 */
.L_x_11379:
        /* <DEDUP_REMOVED lines=8> */
.L_x_11380:
[----:B------:R-:W-:Y:S02]  /*3e70*/  HFMA2 R13, -RZ, RZ, 0, 0 ;  /* 0x00000000ff0d7431 */ /* 0x000fe400000001ff */
[----:B------:R-:W-:Y:S01]  /*3e80*/  IMAD.MOV.U32 R12, RZ, RZ, 0x2 ;  /* 0x00000002ff0c7424 */ /* 0x000fe200078e00ff */
[----:B------:R-:W-:-:S07]  /*3e90*/  MOV R8, R14 ;  /* 0x0000000e00087202 */ /* 0x000fce0000000f00 */
[----:B------:R-:W-:Y:S05]  /*3ea0*/  WARPSYNC.COLLECTIVE R15, `(.L_x_11381) ;  /* 0x000000000f087348 */ /* 0x000fea0003c00000 */
[----:B------:R0:W1:Y:S02]  /*3eb0*/  SHFL.BFLY P6, R14, R13, R12, R11 ;  /* 0x0c00000c0d0e7389 */ /* 0x00006400000c000b */
[----:B01----:R-:W-:Y:S05]  /*3ec0*/  ENDCOLLECTIVE ;  /* 0x000000000000791b */ /* 0x003fea0003800000 */
.L_x_11381:
        /* <DEDUP_REMOVED lines=8> */
.L_x_11382:
[----:B------:R-:W-:Y:S02]  /*3f50*/  HFMA2 R13, -RZ, RZ, 0, 0 ;  /* 0x00000000ff0d7431 */ /* 0x000fe400000001ff */
[----:B------:R-:W-:Y:S01]  /*3f60*/  IMAD.MOV.U32 R12, RZ, RZ, 0x2 ;  /* 0x00000002ff0c7424 */ /* 0x000fe200078e00ff */
[----:B------:R-:W-:-:S07]  /*3f70*/  MOV R6, R14 ;  /* 0x0000000e00067202 */ /* 0x000fce0000000f00 */
[----:B------:R-:W-:Y:S05]  /*3f80*/  WARPSYNC.COLLECTIVE R15, `(.L_x_11383) ;  /* 0x000000000f087348 */ /* 0x000fea0003c00000 */
[----:B------:R0:W1:Y:S02]  /*3f90*/  SHFL.BFLY P6, R14, R13, R12, R11 ;  /* 0x0c00000c0d0e7389 */ /* 0x00006400000c000b */
[----:B01----:R-:W-:Y:S05]  /*3fa0*/  ENDCOLLECTIVE ;  /* 0x000000000000791b */ /* 0x003fea0003800000 */
.L_x_11383:
        /* <DEDUP_REMOVED lines=8> */
.L_x_11384:
[----:B------:R-:W-:Y:S02]  /*4030*/  HFMA2 R13, -RZ, RZ, 0, 0 ;  /* 0x00000000ff0d7431 */ /* 0x000fe400000001ff */
[----:B------:R-:W-:Y:S01]  /*4040*/  IMAD.MOV.U32 R12, RZ, RZ, 0x2 ;  /* 0x00000002ff0c7424 */ /* 0x000fe200078e00ff */
[----:B------:R-:W-:-:S07]  /*4050*/  MOV R4, R14 ;  /* 0x0000000e00047202 */ /* 0x000fce0000000f00 */
[----:B------:R-:W-:Y:S05]  /*4060*/  WARPSYNC.COLLECTIVE R15, `(.L_x_11385) ;  /* 0x000000000f087348 */ /* 0x000fea0003c00000 */
[----:B------:R0:W1:Y:S02]  /*4070*/  SHFL.BFLY P6, R14, R13, R12, R11 ;  /* 0x0c00000c0d0e7389 */ /* 0x00006400000c000b */
[----:B01----:R-:W-:Y:S05]  /*4080*/  ENDCOLLECTIVE ;  /* 0x000000000000791b */ /* 0x003fea0003800000 */
.L_x_11385:
        /* <DEDUP_REMOVED lines=8> */
.L_x_11386:
[----:B------:R-:W-:Y:S02]  /*4110*/  HFMA2 R13, -RZ, RZ, 0, 0 ;  /* 0x00000000ff0d7431 */ /* 0x000fe400000001ff */
[----:B------:R-:W-:Y:S01]  /*4120*/  IMAD.MOV.U32 R12, RZ, RZ, 0x2 ;  /* 0x00000002ff0c7424 */ /* 0x000fe200078e00ff */
[----:B------:R-:W-:-:S07]  /*4130*/  MOV R2, R14 ;  /* 0x0000000e00027202 */ /* 0x000fce0000000f00 */
[----:B------:R-:W-:Y:S05]  /*4140*/  WARPSYNC.COLLECTIVE R15, `(.L_x_11387) ;  /* 0x000000000f087348 */ /* 0x000fea0003c00000 */
[----:B------:R0:W1:Y:S02]  /*4150*/  SHFL.BFLY P6, R14, R13, R12, R11 ;  /* 0x0c00000c0d0e7389 */ /* 0x00006400000c000b */
[----:B01----:R-:W-:Y:S05]  /*4160*/  ENDCOLLECTIVE ;  /* 0x000000000000791b */ /* 0x003fea0003800000 */
.L_x_11387:
        /* <DEDUP_REMOVED lines=8> */
.L_x_11388:
[----:B------:R-:W-:Y:S02]  /*41f0*/  HFMA2 R13, -RZ, RZ, 0, 0 ;  /* 0x00000000ff0d7431 */ /* 0x000fe400000001ff */
[----:B------:R-:W-:Y:S01]  /*4200*/  IMAD.MOV.U32 R12, RZ, RZ, 0x2 ;  /* 0x00000002ff0c7424 */ /* 0x000fe200078e00ff */
[----:B------:R-:W-:-:S07]  /*4210*/  MOV R23, R14 ;  /* 0x0000000e00177202 */ /* 0x000fce0000000f00 */
[----:B------:R-:W-:Y:S05]  /*4220*/  WARPSYNC.COLLECTIVE R15, `(.L_x_11389) ;  /* 0x000000000f087348 */ /* 0x000fea0003c00000 */
[----:B------:R0:W1:Y:S02]  /*4230*/  SHFL.BFLY P6, R14, R13, R12, R11 ;  /* 0x0c00000c0d0e7389 */ /* 0x00006400000c000b */
[----:B01----:R-:W-:Y:S05]  /*4240*/  ENDCOLLECTIVE ;  /* 0x000000000000791b */ /* 0x003fea0003800000 */
.L_x_11389:
[----:B------:R-:W-:Y:S01]  /*4250*/  FADD.FTZ R0, R0, R23 ;  /* 0x0000001700007221 */ /* 0x000fe20000010000 */
[----:B------:R-:W-:Y:S02]  /*4260*/  HFMA2 R12, -RZ, RZ, 0, 5.9604644775390625e-08 ;  /* 0x00000001ff0c7431 */ /* 0x000fe400000001ff */
[----:B------:R-:W-:-:S05]  /*4270*/  FADD.FTZ R20, RZ, R14 ;  /* 0x0000000eff147221 */ /* 0x000fca0000010000 */
[----:B------:R-:W-:-:S07]  /*4280*/  MOV R13, R20 ;  /* 0x00000014000d7202 */ /* 0x000fce0000000f00 */
[----:B------:R-:W-:Y:S05]  /*4290*/  WARPSYNC.COLLECTIVE R15, `(.L_x_11390) ;  /* 0x000000000f087348 */ /* 0x000fea0003c00000 */
[----:B------:R0:W1:Y:S02]  /*42a0*/  SHFL.BFLY P6, R14, R13, R12, R11 ;  /* 0x0c00000c0d0e7389 */ /* 0x00006400000c000b */
[----:B01----:R-:W-:Y:S05]  /*42b0*/  ENDCOLLECTIVE ;  /* 0x000000000000791b */ /* 0x003fea0003800000 */
.L_x_11390:
[----:B------:R-:W-:Y:S01]  /*42c0*/  MOV R13, RZ ;  /* 0x000000ff000d7202 */ /* 0x000fe20000000f00 */
[----:B------:R-:W-:Y:S02]  /*42d0*/  HFMA2 R12, -RZ, RZ, 0, 1.1920928955078125e-07 ;  /* 0x00000002ff0c7431 */ /* 0x000fe400000001ff */
[----:B------:R-:W-:-:S07]  /*42e0*/  IMAD.MOV.U32 R25, RZ, RZ, R14 ;  /* 0x000000ffff197224 */ /* 0x000fce00078e000e */
[----:B------:R-:W-:Y:S05]  /*42f0*/  WARPSYNC.COLLECTIVE R15, `(.L_x_11391) ;  /* 0x000000000f087348 */ /* 0x000fea0003c00000 */
[----:B------:R0:W1:Y:S02]  /*4300*/  SHFL.BFLY P6, R14, R13, R12, R11 ;  /* 0x0c00000c0d0e7389 */ /* 0x00006400000c000b */
[----:B01----:R-:W-:Y:S05]  /*4310*/  ENDCOLLECTIVE ;  /* 0x000000000000791b */ /* 0x003fea0003800000 */
.L_x_11391:
        /* <DEDUP_REMOVED lines=8> */
.L_x_11392:
[----:B------:R-:W-:Y:S02]  /*43a0*/  HFMA2 R13, -RZ, RZ, 0, 0 ;  /* 0x00000000ff0d7431 */ /* 0x000fe400000001ff */
[----:B------:R-:W-:Y:S01]  /*43b0*/  IMAD.MOV.U32 R12, RZ, RZ, 0x2 ;  /* 0x00000002ff0c7424 */ /* 0x000fe200078e00ff */
[----:B------:R-:W-:-:S07]  /*43c0*/  MOV R27, R14 ;  /* 0x0000000e001b7202 */ /* 0x000fce0000000f00 */
[----:B------:R-:W-:Y:S05]  /*43d0*/  WARPSYNC.COLLECTIVE R15, `(.L_x_11393) ;  /* 0x000000000f087348 */ /* 0x000fea0003c00000 */
[----:B------:R0:W1:Y:S02]  /*43e0*/  SHFL.BFLY P6, R14, R13, R12, R11 ;  /* 0x0c00000c0d0e7389 */ /* 0x00006400000c000b */
[----:B01----:R-:W-:Y:S05]  /*43f0*/  ENDCOLLECTIVE ;  /* 0x000000000000791b */ /* 0x003fea0003800000 */
.L_x_11393:
[----:B------:R-:W-:Y:S01]  /*4400*/  FADD.FTZ R24, R24, R27 ;  /* 0x0000001b18187221 */ /* 0x000fe20000010000 */
[----:B------:R-:W-:Y:S02]  /*4410*/  HFMA2 R12, -RZ, RZ, 0, 5.9604644775390625e-08 ;  /* 0x00000001ff0c7431 */ /* 0x000fe400000001ff */
[----:B------:R-:W-:-:S05]  /*4420*/  FADD.FTZ R26, RZ, R14 ;  /* 0x0000000eff1a7221 */ /* 0x000fca0000010000 */
[----:B------:R-:W-:-:S07]  /*4430*/  MOV R13, R26 ;  /* 0x0000001a000d7202 */ /* 0x000fce0000000f00 */
[----:B------:R-:W-:Y:S05]  /*4440*/  WARPSYNC.COLLECTIVE R15, `(.L_x_11394) ;  /* 0x000000000f087348 */ /* 0x000fea0003c00000 */
[----:B------:R0:W1:Y:S02]  /*4450*/  SHFL.BFLY P6, R14, R13, R12, R11 ;  /* 0x0c00000c0d0e7389 */ /* 0x00006400000c000b */
[----:B01----:R-:W-:Y:S05]  /*4460*/  ENDCOLLECTIVE ;  /* 0x000000000000791b */ /* 0x003fea0003800000 */
.L_x_11394:
[----:B------:R-:W-:Y:S02]  /*4470*/  IMAD.MOV.U32 R13, RZ, RZ, RZ ;  /* 0x000000ffff0d7224 */ /* 0x000fe400078e00ff */
[----:B------:R-:W-:Y:S01]  /*4480*/  HFMA2 R12, -RZ, RZ, 0, 1.1920928955078125e-07 ;  /* 0x00000002ff0c7431 */ /* 0x000fe200000001ff */
[----:B------:R-:W-:-:S07]  /*4490*/  MOV R29, R14 ;  /* 0x0000000e001d7202 */ /* 0x000fce0000000f00 */
[----:B------:R-:W-:Y:S05]  /*44a0*/  WARPSYNC.COLLECTIVE R15, `(.L_x_11395) ;  /* 0x000000000f087348 */ /* 0x000fea0003c00000 */
[----:B------:R0:W1:Y:S02]  /*44b0*/  SHFL.BFLY P6, R14, R13, R12, R11 ;  /* 0x0c00000c0d0e7389 */ /* 0x00006400000c000b */
[----:B01----:R-:W-:Y:S05]  /*44c0*/  ENDCOLLECTIVE ;  /* 0x000000000000791b */ /* 0x003fea0003800000 */
.L_x_11395:
[----:B------:R-:W-:Y:S01]  /*44d0*/  FADD.FTZ R26, R26, R29 ;  /* 0x0000001d1a1a7221 */ /* 0x000fe20000010000 */
[----:B------:R-:W-:Y:S02]  /*44e0*/  HFMA2 R12, -RZ, RZ, 0, 5.9604644775390625e-08 ;  /* 0x00000001ff0c7431 */ /* 0x000fe400000001ff */
[----:B------:R-:W-:-:S05]  /*44f0*/  FADD.FTZ R5, RZ, R14 ;  /* 0x0000000eff057221 */ /* 0x000fca0000010000 */
[----:B------:R-:W-:-:S07]  /*4500*/  MOV R13, R5 ;  /* 0x00000005000d7202 */ /* 0x000fce0000000f00 */
[----:B------:R-:W-:Y:S05]  /*4510*/  WARPSYNC.COLLECTIVE R15, `(.L_x_11396) ;  /* 0x000000000f087348 */ /* 0x000fea0003c00000 */
[----:B------:R0:W1:Y:S02]  /*4520*/  SHFL.BFLY P6, R14, R13, R12, R11 ;  /* 0x0c00000c0d0e7389 */ /* 0x00006400000c000b */
[----:B01----:R-:W-:Y:S05]  /*4530*/  ENDCOLLECTIVE ;  /* 0x000000000000791b */ /* 0x003fea0003800000 */
.L_x_11396:
[----:B------:R-:W-:Y:S01]  /*4540*/  MOV R13, RZ ;  /* 0x000000ff000d7202 */ /* 0x000fe20000000f00 */
[----:B------:R-:W-:Y:S02]  /*4550*/  HFMA2 R12, -RZ, RZ, 0, 1.1920928955078125e-07 ;  /* 0x00000002ff0c7431 */ /* 0x000fe400000001ff */
[----:B------:R-:W-:-:S07]  /*4560*/  IMAD.MOV.U32 R32, RZ, RZ, R14 ;  /* 0x000000ffff207224 */ /* 0x000fce00078e000e */
[----:B------:R-:W-:Y:S05]  /*4570*/  WARPSYNC.COLLECTIVE R15, `(.L_x_11397) ;  /* 0x000000000f087348 */ /* 0x000fea0003c00000 */
[----:B------:R0:W1:Y:S02]  /*4580*/  SHFL.BFLY P6, R14, R13, R12, R11 ;  /* 0x0c00000c0d0e7389 */ /* 0x00006400000c000b */
[----:B01----:R-:W-:Y:S05]  /*4590*/  ENDCOLLECTIVE ;  /* 0x000000000000791b */ /* 0x003fea0003800000 */
.L_x_11397:
        /* <DEDUP_REMOVED lines=8> */
.L_x_11398:
[----:B------:R-:W-:Y:S02]  /*4620*/  HFMA2 R13, -RZ, RZ, 0, 0 ;  /* 0x00000000ff0d7431 */ /* 0x000fe400000001ff */
[----:B------:R-:W-:Y:S01]  /*4630*/  IMAD.MOV.U32 R12, RZ, RZ, 0x2 ;  /* 0x00000002ff0c7424 */ /* 0x000fe200078e00ff */
[----:B------:R-:W-:-:S07]  /*4640*/  MOV R23, R14 ;  /* 0x0000000e00177202 */ /* 0x000fce0000000f00 */
[----:B------:R-:W-:Y:S05]  /*4650*/  WARPSYNC.COLLECTIVE R15, `(.L_x_11399) ;  /* 0x000000000f087348 */ /* 0x000fea0003c00000 */
[----:B------:R0:W1:Y:S02]  /*4660*/  SHFL.BFLY P6, R14, R13, R12, R11 ;  /* 0x0c00000c0d0e7389 */ /* 0x00006400000c000b */
[----:B01----:R-:W-:Y:S05]  /*4670*/  ENDCOLLECTIVE ;  /* 0x000000000000791b */ /* 0x003fea0003800000 */
.L_x_11399:
[----:B------:R-:W-:Y:S01]  /*4680*/  FADD.FTZ R23, R7, R23 ;  /* 0x0000001707177221 */ /* 0x000fe20000010000 */
[----:B------:R-:W-:Y:S02]  /*4690*/  HFMA2 R12, -RZ, RZ, 0, 5.9604644775390625e-08 ;  /* 0x00000001ff0c7431 */ /* 0x000fe400000001ff */
[----:B------:R-:W-:-:S05]  /*46a0*/  FADD.FTZ R3, RZ, R14 ;  /* 0x0000000eff037221 */ /* 0x000fca0000010000 */
[----:B------:R-:W-:-:S07]  /*46b0*/  MOV R13, R3 ;  /* 0x00000003000d7202 */ /* 0x000fce0000000f00 */
[----:B------:R-:W-:Y:S05]  /*46c0*/  WARPSYNC.COLLECTIVE R15, `(.L_x_11400) ;  /* 0x000000000f087348 */ /* 0x000fea0003c00000 */
[----:B------:R0:W1:Y:S02]  /*46d0*/  SHFL.BFLY P6, R14, R13, R12, R11 ;  /* 0x0c00000c0d0e7389 */ /* 0x00006400000c000b */
[----:B01----:R-:W-:Y:S05]  /*46e0*/  ENDCOLLECTIVE ;  /* 0x000000000000791b */ /* 0x003fea0003800000 */
.L_x_11400:
[----:B------:R-:W-:Y:S01]  /*46f0*/  MOV R13, RZ ;  /* 0x000000ff000d7202 */ /* 0x000fe20000000f00 */
[----:B------:R-:W-:Y:S02]  /*4700*/  IMAD.MOV.U32 R12, RZ, RZ, 0x2 ;  /* 0x00000002ff0c7424 */ /* 0x000fe400078e00ff */
[----:B------:R-:W-:-:S07]  /*4710*/  FADD.FTZ R25, R3, R14 ;  /* 0x0000000e03197221 */ /* 0x000fce0000010000 */
[----:B------:R-:W-:Y:S05]  /*4720*/  WARPSYNC.COLLECTIVE R15, `(.L_x_11401) ;  /* 0x000000000f087348 */ /* 0x000fea0003c00000 */
[----:B------:R0:W1:Y:S02]  /*4730*/  SHFL.BFLY P6, R14, R13, R12, R11 ;  /* 0x0c00000c0d0e7389 */ /* 0x00006400000c000b */
[----:B01----:R-:W-:Y:S05]  /*4740*/  ENDCOLLECTIVE ;  /* 0x000000000000791b */ /* 0x003fea0003800000 */
.L_x_11401:
[----:B------:R-:W-:Y:S01]  /*4750*/  HFMA2 R12, -RZ, RZ, 0, 5.9604644775390625e-08 ;  /* 0x00000001ff0c7431 */ /* 0x000fe200000001ff */
[----:B------:R-:W-:-:S05]  /*4760*/  MOV R9, R14 ;  /* 0x0000000e00097202 */ /* 0x000fca0000000f00 */
[----:B------:R-:W-:-:S05]  /*4770*/  FADD.FTZ R9, RZ, R9 ;  /* 0x00000009ff097221 */ /* 0x000fca0000010000 */
[----:B------:R-:W-:-:S07]  /*4780*/  MOV R13, R9 ;  /* 0x00000009000d7202 */ /* 0x000fce0000000f00 */
[----:B------:R-:W-:Y:S05]  /*4790*/  WARPSYNC.COLLECTIVE R15, `(.L_x_11402) ;  /* 0x000000000f087348 */ /* 0x000fea0003c00000 */
[----:B------:R0:W1:Y:S02]  /*47a0*/  SHFL.BFLY P6, R14, R13, R12, R11 ;  /* 0x0c00000c0d0e7389 */ /* 0x00006400000c000b */
[----:B01----:R-:W-:Y:S05]  /*47b0*/  ENDCOLLECTIVE ;  /* 0x000000000000791b */ /* 0x003fea0003800000 */
.L_x_11402:
[----:B------:R-:W-:Y:S01]  /*47c0*/  MOV R13, RZ ;  /* 0x000000ff000d7202 */ /* 0x000fe20000000f00 */
[----:B------:R-:W-:Y:S02]  /*47d0*/  HFMA2 R12, -RZ, RZ, 0, 1.1920928955078125e-07 ;  /* 0x00000002ff0c7431 */ /* 0x000fe400000001ff */
[----:B------:R-:W-:-:S07]  /*47e0*/  IMAD.MOV.U32 R34, RZ, RZ, R14 ;  /* 0x000000ffff227224 */ /* 0x000fce00078e000e */
[----:B------:R-:W-:Y:S05]  /*47f0*/  WARPSYNC.COLLECTIVE R15, `(.L_x_11403) ;  /* 0x000000000f087348 */ /* 0x000fea0003c00000 */
[----:B------:R0:W1:Y:S02]  /*4800*/  SHFL.BFLY P6, R14, R13, R12, R11 ;  /* 0x0c00000c0d0e7389 */ /* 0x00006400000c000b */
[----:B01----:R-:W-:Y:S05]  /*4810*/  ENDCOLLECTIVE ;  /* 0x000000000000791b */ /* 0x003fea0003800000 */
.L_x_11403:
        /* <DEDUP_REMOVED lines=8> */
.L_x_11404:
[----:B------:R-:W-:Y:S02]  /*48a0*/  HFMA2 R13, -RZ, RZ, 0, 0 ;  /* 0x00000000ff0d7431 */ /* 0x000fe400000001ff */
[----:B------:R-:W-:Y:S01]  /*48b0*/  IMAD.MOV.U32 R12, RZ, RZ, 0x2 ;  /* 0x00000002ff0c7424 */ /* 0x000fe200078e00ff */
[----:B------:R-:W-:-:S07]  /*48c0*/  MOV R36, R14 ;  /* 0x0000000e00247202 */ /* 0x000fce0000000f00 */
[----:B------:R-:W-:Y:S05]  /*48d0*/  WARPSYNC.COLLECTIVE R15, `(.L_x_11405) ;  /* 0x000000000f087348 */ /* 0x000fea0003c00000 */
[----:B------:R0:W1:Y:S02]  /*48e0*/  SHFL.BFLY P6, R14, R13, R12, R11 ;  /* 0x0c00000c0d0e7389 */ /* 0x00006400000c000b */
[----:B01----:R-:W-:Y:S05]  /*48f0*/  ENDCOLLECTIVE ;  /* 0x000000000000791b */ /* 0x003fea0003800000 */
.L_x_11405:
        /* <DEDUP_REMOVED lines=8> */
.L_x_11406:
[----:B------:R-:W-:Y:S05]  /*4980*/  BRA `(.L_x_11407) ;  /* 0xffffffe000f87947 */ /* 0x000fea000383ffff */
.L_x_11408:
        /* <DEDUP_REMOVED lines=15> */
.L_x_25799:


//--------------------- .text._ZN4vllm25paged_attention_v1_kernelIthLi120ELi32ELi128ELNS_18Fp8KVCacheDataTypeE1ELb1EEEvPT_PKS2_PKT0_S8_ifPKiSA_iPKfiiiSC_SC_iiiii --------------------------
	.section	.text._ZN4vllm25paged_attention_v1_kernelIthLi120ELi32ELi128ELNS_18Fp8KVCacheDataTypeE1ELb1EEEvPT_PKS2_PKT0_S8_ifPKiSA_iPKfiiiSC_SC_iiiii,"ax",@progbits
	.align	128
        .global         _ZN4vllm25paged_attention_v1_kernelIthLi120ELi32ELi128ELNS_18Fp8KVCacheDataTypeE1ELb1EEEvPT_PKS2_PKT0_S8_ifPKiSA_iPKfiiiSC_SC_iiiii
        .type           _ZN4vllm25paged_attention_v1_kernelIthLi120ELi32ELi128ELNS_18Fp8KVCacheDataTypeE1ELb1EEEvPT_PKS2_PKT0_S8_ifPKiSA_iPKfiiiSC_SC_iiiii,@function
        .size           _ZN4vllm25paged_attention_v1_kernelIthLi120ELi32ELi128ELNS_18Fp8KVCacheDataTypeE1ELb1EEEvPT_PKS2_PKT0_S8_ifPKiSA_iPKfiiiSC_SC_iiiii,(.L_x_25800 - _ZN4vllm25paged_attention_v1_kernelIthLi120ELi32ELi128ELNS_18Fp8KVCacheDataTypeE1ELb1EEEvPT_PKS2_PKT0_S8_ifPKiSA_iPKfiiiSC_SC_iiiii)
        .other          _ZN4vllm25paged_attention_v1_kernelIthLi120ELi32ELi128ELNS_18Fp8KVCacheDataTypeE1ELb1EEEvPT_PKS2_PKT0_S8_ifPKiSA_iPKfiiiSC_SC_iiiii,@"STO_CUDA_ENTRY STV_DEFAULT"
_ZN4vllm25paged_attention_v1_kernelIthLi120ELi32ELi128ELNS_18Fp8KVCacheDataTypeE1ELb1EEEvPT_PKS2_PKT0_S8_ifPKiSA_iPKfiiiSC_SC_iiiii:
.text._ZN4vllm25paged_attention_v1_kernelIthLi120ELi32ELi128ELNS_18Fp8KVCacheDataTypeE1ELb1EEEvPT_PKS2_PKT0_S8_ifPKiSA_iPKfiiiSC_SC_iiiii:
        /* <DEDUP_REMOVED lines=105> */
.L_x_11409:
        /* <DEDUP_REMOVED lines=25> */
.L_x_11413:
        /* <DEDUP_REMOVED lines=36> */
.L_x_11411:
[----:B------:R-:W-:Y:S05]  /*0a60*/  BSYNC.RECONVERGENT B6 ;  /* 0x0000000000067941 */ /* 0x000fea0003800200 */
.L_x_11410:
        /* <DEDUP_REMOVED lines=12> */
.L_x_11454:
        /* <DEDUP_REMOVED lines=39> */
.L_x_11419:
        /* <DEDUP_REMOVED lines=11> */
.L_x_11418:
[----:B------:R-:W-:Y:S05]  /*0e50*/  BSYNC.RECONVERGENT B1 ;  /* 0x0000000000017941 */ /* 0x000fea0003800200 */
.L_x_11417:
        /* <DEDUP_REMOVED lines=12> */
.L_x_11422:
        /* <DEDUP_REMOVED lines=100> */
.L_x_11421:
[----:B------:R-:W-:Y:S05]  /*1560*/  BSYNC.RECONVERGENT B1 ;  /* 0x0000000000017941 */ /* 0x000fea0003800200 */
.L_x_11420:
        /* <DEDUP_REMOVED lines=55> */
.L_x_11424:
[----:B------:R-:W-:Y:S05]  /*18e0*/  BSYNC.RECONVERGENT B1 ;  /* 0x0000000000017941 */ /* 0x000fea0003800200 */
.L_x_11423:
        /* <DEDUP_REMOVED lines=26> */
.L_x_11416:
[----:B------:R-:W-:Y:S05]  /*1a90*/  BSYNC.RECONVERGENT B0 ;  /* 0x0000000000007941 */ /* 0x000fea0003800200 */
.L_x_11415:
        /* <DEDUP_REMOVED lines=39> */
.L_x_11429:
[----:B------:R-:W0:Y:S01]  /*1d10*/  LDS R15, [R12] ;  /* 0x000000000c0f7984 */ /* 0x000e220000000800 */
[----:B------:R-:W-:-:S05]  /*1d20*/  VIADD R13, R13, 0x1 ;  /* 0x000000010d0d7836 */ /* 0x000fca0000000000 */
[----:B------:R-:W-:Y:S01]  /*1d30*/  ISETP.NE.AND P0, PT, R13, RZ, PT ;  /* 0x000000ff0d00720c */ /* 0x000fe20003f05270 */
[----:B0-----:R-:W-:-:S05]  /*1d40*/  FMUL.FTZ R15, R15, R2 ;  /* 0x000000020f0f7220 */ /* 0x001fca0000410000 */
[----:B------:R0:W-:Y:S02]  /*1d50*/  STS [R12], R15 ;  /* 0x0000000f0c007388 */ /* 0x0001e40000000800 */
[----:B0-----:R-:W-:-:S05]  /*1d60*/  IADD3 R12, PT, PT, R12, 0x200, RZ ;  /* 0x000002000c0c7810 */ /* 0x001fca0007ffe0ff */
[----:B------:R-:W-:Y:S05]  /*1d70*/  @P0 BRA `(.L_x_11429) ;  /* 0xfffffffc00e40947 */ /* 0x000fea000383ffff */
.L_x_11428:
[----:B------:R-:W-:Y:S05]  /*1d80*/  BSYNC.RECONVERGENT B1 ;  /* 0x0000000000017941 */ /* 0x000fea0003800200 */
.L_x_11427:
        /* <DEDUP_REMOVED lines=12> */
.L_x_11432:
        /* <DEDUP_REMOVED lines=52> */
.L_x_11431:
[----:B------:R-:W-:Y:S05]  /*2190*/  BSYNC.RECONVERGENT B1 ;  /* 0x0000000000017941 */ /* 0x000fea0003800200 */
.L_x_11430:
        /* <DEDUP_REMOVED lines=31> */
.L_x_11434:
[----:B------:R-:W-:Y:S05]  /*2390*/  BSYNC.RECONVERGENT B1 ;  /* 0x0000000000017941 */ /* 0x000fea0003800200 */
.L_x_11433:
        /* <DEDUP_REMOVED lines=14> */
.L_x_11426:
[----:B------:R-:W-:Y:S05]  /*2480*/  BSYNC.RECONVERGENT B0 ;  /* 0x0000000000007941 */ /* 0x000fea0003800200 */
.L_x_11425:
        /* <DEDUP_REMOVED lines=29> */
.L_x_11438:
        /* <DEDUP_REMOVED lines=34> */
.L_x_11437:
        /* <DEDUP_REMOVED lines=16> */
.L_x_11436:
[----:B------:R-:W-:Y:S05]  /*2980*/  BSYNC.RECONVERGENT B6 ;  /* 0x0000000000067941 */ /* 0x000fea0003800200 */
.L_x_11435:
        /* <DEDUP_REMOVED lines=60> */
.L_x_11485:
        /* <DEDUP_REMOVED lines=36> */
.L_x_11441:
[----:B------:R-:W-:Y:S05]  /*2f90*/  BSYNC.RECONVERGENT B0 ;  /* 0x0000000000007941 */ /* 0x000fea0003800200 */
.L_x_11440:
        /* <DEDUP_REMOVED lines=33> */
.L_x_11443:
[----:B------:R-:W-:Y:S05]  /*31b0*/  BSYNC.RECONVERGENT B0 ;  /* 0x0000000000007941 */ /* 0x000fea0003800200 */
.L_x_11442:
        /* <DEDUP_REMOVED lines=18> */
.L_x_11445:
[----:B------:R-:W-:Y:S05]  /*32e0*/  BSYNC.RECONVERGENT B0 ;  /* 0x0000000000007941 */ /* 0x000fea0003800200 */
.L_x_11444:
        /* <DEDUP_REMOVED lines=33> */
.L_x_11447:
[----:B------:R-:W-:Y:S05]  /*3500*/  BSYNC.RECONVERGENT B0 ;  /* 0x0000000000007941 */ /* 0x000fea0003800200 */
.L_x_11446:
        /* <DEDUP_REMOVED lines=46> */
.L_x_11412:
        /* <DEDUP_REMOVED lines=16> */
.L_x_11448:
[----:B------:R-:W-:Y:S05]  /*38f0*/  EXIT ;  /* 0x000000000000794d */ /* 0x000fea0003800000 */
.L_x_11414:
[----:B------:R-:W-:Y:S02]  /*3900*/  IMAD.MOV.U32 R12, RZ, RZ, 0x10 ;  /* 0x00000010ff0c7424 */ /* 0x000fe400078e00ff */
[----:B------:R-:W-:Y:S01]  /*3910*/  HFMA2 R11, -RZ, RZ, 0, 1.847743988037109375e-06 ;  /* 0x0000001fff0b7431 */ /* 0x000fe200000001ff */
[----:B------:R-:W-:-:S07]  /*3920*/  MOV R15, 0xffffffff ;  /* 0xffffffff000f7802 */ /* 0x000fce0000000f00 */
[----:B------:R-:W-:Y:S05]  /*3930*/  WARPSYNC.COLLECTIVE R15, `(.L_x_11449) ;  /* 0x000000000f087348 */ /* 0x000fea0003c00000 */
[----:B------:R0:W1:Y:S02]  /*3940*/  SHFL.BFLY P6, R14, R13, R12, R11 ;  /* 0x0c00000c0d0e7389 */ /* 0x00006400000c000b */
[----:B01----:R-:W-:Y:S05]  /*3950*/  ENDCOLLECTIVE ;  /* 0x000000000000791b */ /* 0x003fea0003800000 */
.L_x_11449:
[----:B------:R-:W-:Y:S01]  /*3960*/  HFMA2 R12, -RZ, RZ, 0, 4.76837158203125e-07 ;  /* 0x00000008ff0c7431 */ /* 0x000fe200000001ff */
[----:B------:R-:W-:-:S05]  /*3970*/  FMNMX.FTZ R0, R14, -3.40282346638528859812e+38, !PT ;  /* 0xff7fffff0e007809 */ /* 0x000fca0007810000 */
[----:B------:R-:W-:-:S07]  /*3980*/  IMAD.MOV.U32 R13, RZ, RZ, R0 ;  /* 0x000000ffff0d7224 */ /* 0x000fce00078e0000 */
[----:B------:R-:W-:Y:S05]  /*3990*/  WARPSYNC.COLLECTIVE R15, `(.L_x_11450) ;  /* 0x000000000f087348 */ /* 0x000fea0003c00000 */
[----:B------:R0:W1:Y:S02]  /*39a0*/  SHFL.BFLY P6, R14, R13, R12, R11 ;  /* 0x0c00000c0d0e7389 */ /* 0x00006400000c000b */
[----:B01----:R-:W-:Y:S05]  /*39b0*/  ENDCOLLECTIVE ;  /* 0x000000000000791b */ /* 0x003fea0003800000 */
.L_x_11450:
[----:B------:R-:W-:Y:S01]  /*39c0*/  IMAD.MOV.U32 R12, RZ, RZ, 0x4 ;  /* 0x00000004ff0c7424 */ /* 0x000fe200078e00ff */
[----:B------:R-:W-:-:S04]  /*39d0*/  FMNMX.FTZ R2, R0, R14, !PT ;  /* 0x0000000e00027209 */ /* 0x000fc80007810000 */
[----:B------:R-:W-:-:S07]  /*39e0*/  MOV R13, R2 ;  /* 0x00000002000d7202 */ /* 0x000fce0000000f00 */
[----:B------:R-:W-:Y:S05]  /*39f0*/  WARPSYNC.COLLECTIVE R15, `(.L_x_11451) ;  /* 0x000000000f087348 */ /* 0x000fea0003c00000 */
[----:B------:R0:W1:Y:S02]  /*3a00*/  SHFL.BFLY P6, R14, R13, R12, R11 ;  /* 0x0c00000c0d0e7389 */ /* 0x00006400000c000b */
[----:B01----:R-:W-:Y:S05]  /*3a10*/  ENDCOLLECTIVE ;  /* 0x000000000000791b */ /* 0x003fea0003800000 */
.L_x_11451:
[----:B------:R-:W-:Y:S01]  /*3a20*/  HFMA2 R12, -RZ, RZ, 0, 1.1920928955078125e-07 ;  /* 0x00000002ff0c7431 */ /* 0x000fe200000001ff */
[----:B------:R-:W-:-:S04]  /*3a30*/  FMNMX.FTZ R3, R2, R14, !PT ;  /* 0x0000000e02037209 */ /* 0x000fc80007810000 */
[----:B------:R-:W-:-:S07]  /*3a40*/  MOV R13, R3 ;  /* 0x00000003000d7202 */ /* 0x000fce0000000f00 */
[----:B------:R-:W-:Y:S05]  /*3a50*/  WARPSYNC.COLLECTIVE R15, `(.L_x_11452) ;  /* 0x000000000f087348 */ /* 0x000fea0003c00000 */
[----:B------:R0:W1:Y:S02]  /*3a60*/  SHFL.BFLY P6, R14, R13, R12, R11 ;  /* 0x0c00000c0d0e7389 */ /* 0x00006400000c000b */
[----:B01----:R-:W-:Y:S05]  /*3a70*/  ENDCOLLECTIVE ;  /* 0x000000000000791b */ /* 0x003fea0003800000 */
.L_x_11452:
[----:B------:R-:W-:Y:S02]  /*3a80*/  MOV R12, 0x1 ;  /* 0x00000001000c7802 */ /* 0x000fe40000000f00 */
[----:B------:R-:W-:-:S05]  /*3a90*/  FMNMX.FTZ R4, R3, R14, !PT ;  /* 0x0000000e03047209 */ /* 0x000fca0007810000 */
[----:B------:R-:W-:-:S07]  /*3aa0*/  IMAD.MOV.U32 R13, RZ, RZ, R4 ;  /* 0x000000ffff0d7224 */ /* 0x000fce00078e0004 */
[----:B------:R-:W-:Y:S05]  /*3ab0*/  WARPSYNC.COLLECTIVE R15, `(.L_x_11453) ;  /* 0x000000000f087348 */ /* 0x000fea0003c00000 */
[----:B------:R0:W1:Y:S02]  /*3ac0*/  SHFL.BFLY P6, R14, R13, R12, R11 ;  /* 0x0c00000c0d0e7389 */ /* 0x00006400000c000b */
[----:B01----:R-:W-:Y:S05]  /*3ad0*/  ENDCOLLECTIVE ;  /* 0x000000000000791b */ /* 0x003fea0003800000 */
.L_x_11453:
[----:B------:R-:W-:Y:S05]  /*3ae0*/  BRA `(.L_x_11454) ;  /* 0xffffffd000107947 */ /* 0x000fea000383ffff */
.L_x_11439:
[----:B-1----:R-:W-:Y:S02]  /*3af0*/  HFMA2 R13, -RZ, RZ, 0, 0 ;  /* 0x00000000ff0d7431 */ /* 0x002fe400000001ff */
[----:B------:R-:W-:Y:S01]  /*3b00*/  IMAD.MOV.U32 R12, RZ, RZ, 0x2 ;  /* 0x00000002ff0c7424 */ /* 0x000fe200078e00ff */
[----:B0-----:R-:W-:Y:S02]  /*3b10*/  MOV R11, 0x1f ;  /* 0x0000001f000b7802 */ /* 0x001fe40000000f00 */
[----:B------:R-:W-:-:S07]  /*3b20*/  MOV R15, 0xffffffff ;  /* 0xffffffff000f7802 */ /* 0x000fce0000000f00 */
[----:B------:R-:W-:Y:S05]  /*3b30*/  WARPSYNC.COLLECTIVE R15, `(.L_x_11455) ;  /* 0x000000000f087348 */ /* 0x000fea0003c00000 */
[----:B------:R0:W1:Y:S02]  /*3b40*/  SHFL.BFLY P6, R14, R13, R12, R11 ;  /* 0x0c00000c0d0e7389 */ /* 0x00006400000c000b */
[----:B01----:R-:W-:Y:S05]  /*3b50*/  ENDCOLLECTIVE ;  /* 0x000000000000791b */ /* 0x003fea0003800000 */
.L_x_11455:
[----:B------:R-:W-:Y:S02]  /*3b60*/  HFMA2 R12, -RZ, RZ, 0, 5.9604644775390625e-08 ;  /* 0x00000001ff0c7431 */ /* 0x000fe400000001ff */
[----:B------:R-:W-:-:S04]  /*3b70*/  FADD.FTZ R24, RZ, R14 ;  /* 0x0000000eff187221 */ /* 0x000fc80000010000 */
[----:B------:R-:W-:-:S07]  /*3b80*/  IMAD.MOV.U32 R13, RZ, RZ, R24 ;  /* 0x000000ffff0d7224 */ /* 0x000fce00078e0018 */
[----:B------:R-:W-:Y:S05]  /*3b90*/  WARPSYNC.COLLECTIVE R15, `(.L_x_11456) ;  /* 0x000000000f087348 */ /* 0x000fea0003c00000 */
[----:B------:R0:W1:Y:S02]  /*3ba0*/  SHFL.BFLY P6, R14, R13, R12, R11 ;  /* 0x0c00000c0d0e7389 */ /* 0x00006400000c000b */
[----:B01----:R-:W-:Y:S05]  /*3bb0*/  ENDCOLLECTIVE ;  /* 0x000000000000791b */ /* 0x003fea0003800000 */
.L_x_11456:
[----:B------:R-:W-:Y:S02]  /*3bc0*/  IMAD.MOV.U32 R13, RZ, RZ, RZ ;  /* 0x000000ffff0d7224 */ /* 0x000fe400078e00ff */
[----:B------:R-:W-:Y:S01]  /*3bd0*/  HFMA2 R12, -RZ, RZ, 0, 1.1920928955078125e-07 ;  /* 0x00000002ff0c7431 */ /* 0x000fe200000001ff */
[----:B------:R-:W-:-:S07]  /*3be0*/  MOV R21, R14 ;  /* 0x0000000e00157202 */ /* 0x000fce0000000f00 */
[----:B------:R-:W-:Y:S05]  /*3bf0*/  WARPSYNC.COLLECTIVE R15, `(.L_x_11457) ;  /* 0x000000000f087348 */ /* 0x000fea0003c00000 */
[----:B------:R0:W1:Y:S02]  /*3c00*/  SHFL.BFLY P6, R14, R13, R12, R11 ;  /* 0x0c00000c0d0e7389 */ /* 0x00006400000c000b */
[----:B01----:R-:W-:Y:S05]  /*3c10*/  ENDCOLLECTIVE ;  /* 0x000000000000791b */ /* 0x003fea0003800000 */
.L_x_11457:
        /* <DEDUP_REMOVED lines=8> */
.L_x_11458:
[----:B------:R-:W-:Y:S02]  /*3ca0*/  IMAD.MOV.U32 R13, RZ, RZ, RZ ;  /* 0x000000ffff0d7224 */ /* 0x000fe400078e00ff */
[----:B------:R-:W-:Y:S01]  /*3cb0*/  HFMA2 R12, -RZ, RZ, 0, 1.1920928955078125e-07 ;  /* 0x00000002ff0c7431 */ /* 0x000fe200000001ff */
[----:B------:R-:W-:-:S07]  /*3cc0*/  MOV R20, R14 ;  /* 0x0000000e00147202 */ /* 0x000fce0000000f00 */
[----:B------:R-:W-:Y:S05]  /*3cd0*/  WARPSYNC.COLLECTIVE R15, `(.L_x_11459) ;  /* 0x000000000f087348 */ /* 0x000fea0003c00000 */
[----:B------:R0:W1:Y:S02]  /*3ce0*/  SHFL.BFLY P6, R14, R13, R12, R11 ;  /* 0x0c00000c0d0e7389 */ /* 0x00006400000c000b */
[----:B01----:R-:W-:Y:S05]  /*3cf0*/  ENDCOLLECTIVE ;  /* 0x000000000000791b */ /* 0x003fea0003800000 */
.L_x_11459:
        /* <DEDUP_REMOVED lines=8> */
.L_x_11460:
[----:B------:R-:W-:Y:S02]  /*3d80*/  IMAD.MOV.U32 R13, RZ, RZ, RZ ;  /* 0x000000ffff0d7224 */ /* 0x000fe400078e00ff */
[----:B------:R-:W-:Y:S01]  /*3d90*/  HFMA2 R12, -RZ, RZ, 0, 1.1920928955078125e-07 ;  /* 0x00000002ff0c7431 */ /* 0x000fe200000001ff */
[----:B------:R-:W-:-:S07]  /*3da0*/  MOV R10, R14 ;  /* 0x0000000e000a7202 */ /* 0x000fce0000000f00 */
[----:B------:R-:W-:Y:S05]  /*3db0*/  WARPSYNC.COLLECTIVE R15, `(.L_x_11461) ;  /* 0x000000000f087348 */ /* 0x000fea0003c00000 */
[----:B------:R0:W1:Y:S02]  /*3dc0*/  SHFL.BFLY P6, R14, R13, R12, R11 ;  /* 0x0c00000c0d0e7389 */ /* 0x00006400000c000b */
[----:B01----:R-:W-:Y:S05]  /*3dd0*/  ENDCOLLECTIVE ;  /* 0x000000000000791b */ /* 0x003fea0003800000 */
.L_x_11461:
        /* <DEDUP_REMOVED lines=8> */
.L_x_11462:
[----:B------:R-:W-:Y:S02]  /*3e60*/  IMAD.MOV.U32 R13, RZ, RZ, RZ ;  /* 0x000000ffff0d7224 */ /* 0x000fe400078e00ff */
[----:B------:R-:W-:Y:S01]  /*3e70*/  HFMA2 R12, -RZ, RZ, 0, 1.1920928955078125e-07 ;  /* 0x00000002ff0c7431 */ /* 0x000fe200000001ff */
[----:B------:R-:W-:-:S07]  /*3e80*/  MOV R2, R14 ;  /* 0x0000000e00027202 */ /* 0x000fce0000000f00 */
[----:B------:R-:W-:Y:S05]  /*3e90*/  WARPSYNC.COLLECTIVE R15, `(.L_x_11463) ;  /* 0x000000000f087348 */ /* 0x000fea0003c00000 */
[----:B------:R0:W1:Y:S02]  /*3ea0*/  SHFL.BFLY P6, R14, R13, R12, R11 ;  /* 0x0c00000c0d0e7389 */ /* 0x00006400000c000b */
[----:B01----:R-:W-:Y:S05]  /*3eb0*/  ENDCOLLECTIVE ;  /* 0x000000000000791b */ /* 0x003fea0003800000 */
.L_x_11463:
        /* <DEDUP_REMOVED lines=8> */
.L_x_11464:
[----:B------:R-:W-:Y:S02]  /*3f40*/  IMAD.MOV.U32 R13, RZ, RZ, RZ ;  /* 0x000000ffff0d7224 */ /* 0x000fe400078e00ff */
[----:B------:R-:W-:Y:S01]  /*3f50*/  HFMA2 R12, -RZ, RZ, 0, 1.1920928955078125e-07 ;  /* 0x00000002ff0c7431 */ /* 0x000fe200000001ff */
[----:B------:R-:W-:-:S07]  /*3f60*/  MOV R7, R14 ;  /* 0x0000000e00077202 */ /* 0x000fce0000000f00 */
[----:B------:R-:W-:Y:S05]  /*3f70*/  WARPSYNC.COLLECTIVE R15, `(.L_x_11465) ;  /* 0x000000000f087348 */ /* 0x000fea0003c00000 */
[----:B------:R0:W1:Y:S02]  /*3f80*/  SHFL.BFLY P6, R14, R13, R12, R11 ;  /* 0x0c00000c0d0e7389 */ /* 0x00006400000c000b */
[----:B01----:R-:W-:Y:S05]  /*3f90*/  ENDCOLLECTIVE ;  /* 0x000000000000791b */ /* 0x003fea0003800000 */
.L_x_11465:
        /* <DEDUP_REMOVED lines=8> */
.L_x_11466:
[----:B------:R-:W-:Y:S02]  /*4020*/  IMAD.MOV.U32 R13, RZ, RZ, RZ ;  /* 0x000000ffff0d7224 */ /* 0x000fe400078e00ff */
[----:B------:R-:W-:Y:S01]  /*4030*/  HFMA2 R12, -RZ, RZ, 0, 1.1920928955078125e-07 ;  /* 0x00000002ff0c7431 */ /* 0x000fe200000001ff */
[----:B------:R-:W-:-:S07]  /*4040*/  MOV R3, R14 ;  /* 0x0000000e00037202 */ /* 0x000fce0000000f00 */
[----:B------:R-:W-:Y:S05]  /*4050*/  WARPSYNC.COLLECTIVE R15, `(.L_x_11467) ;  /* 0x000000000f087348 */ /* 0x000fea0003c00000 */
[----:B------:R0:W1:Y:S02]  /*4060*/  SHFL.BFLY P6, R14, R13, R12, R11 ;  /* 0x0c00000c0d0e7389 */ /* 0x00006400000c000b */
[----:B01----:R-:W-:Y:S05]  /*4070*/  ENDCOLLECTIVE ;  /* 0x000000000000791b */ /* 0x003fea0003800000 */
.L_x_11467:
        /* <DEDUP_REMOVED lines=8> */
.L_x_11468:
[----:B------:R-:W-:Y:S02]  /*4100*/  IMAD.MOV.U32 R13, RZ, RZ, RZ ;  /* 0x000000ffff0d7224 */ /* 0x000fe400078e00ff */
[----:B------:R-:W-:Y:S01]  /*4110*/  HFMA2 R12, -RZ, RZ, 0, 1.1920928955078125e-07 ;  /* 0x00000002ff0c7431 */ /* 0x000fe200000001ff */
[----:B------:R-:W-:-:S07]  /*4120*/  MOV R0, R14 ;  /* 0x0000000e00007202 */ /* 0x000fce0000000f00 */
[----:B------:R-:W-:Y:S05]  /*4130*/  WARPSYNC.COLLECTIVE R15, `(.L_x_11469) ;  /* 0x000000000f087348 */ /* 0x000fea0003c00000 */
[----:B------:R0:W1:Y:S02]  /*4140*/  SHFL.BFLY P6, R14, R13, R12, R11 ;  /* 0x0c00000c0d0e7389 */ /* 0x00006400000c000b */
[----:B01----:R-:W-:Y:S05]  /*4150*/  ENDCOLLECTIVE ;  /* 0x000000000000791b */ /* 0x003fea0003800000 */
.L_x_11469:
[----:B------:R-:W-:Y:S01]  /*4160*/  FADD.FTZ R5, R5, R0 ;  /* 0x0000000005057221 */ /* 0x000fe20000010000 */
[----:B------:R-:W-:Y:S02]  /*4170*/  IMAD.MOV.U32 R12, RZ, RZ, 0x1 ;  /* 0x00000001ff0c7424 */ /* 0x000fe400078e00ff */
[----:B------:R-:W-:-:S05]  /*4180*/  FADD.FTZ R4, RZ, R14 ;  /* 0x0000000eff047221 */ /* 0x000fca0000010000 */
[----:B------:R-:W-:-:S07]  /*4190*/  MOV R13, R4 ;  /* 0x00000004000d7202 */ /* 0x000fce0000000f00 */
[----:B------:R-:W-:Y:S05]  /*41a0*/  WARPSYNC.COLLECTIVE R15, `(.L_x_11470) ;  /* 0x000000000f087348 */ /* 0x000fea0003c00000 */
[----:B------:R0:W1:Y:S02]  /*41b0*/  SHFL.BFLY P6, R14, R13, R12, R11 ;  /* 0x0c00000c0d0e7389 */ /* 0x00006400000c000b */
[----:B01----:R-:W-:Y:S05]  /*41c0*/  ENDCOLLECTIVE ;  /* 0x000000000000791b */ /* 0x003fea0003800000 */
.L_x_11470:
[----:B------:R-:W-:Y:S02]  /*41d0*/  HFMA2 R13, -RZ, RZ, 0, 0 ;  /* 0x00000000ff0d7431 */ /* 0x000fe400000001ff */
[----:B------:R-:W-:Y:S01]  /*41e0*/  IMAD.MOV.U32 R12, RZ, RZ, 0x2 ;  /* 0x00000002ff0c7424 */ /* 0x000fe200078e00ff */
[----:B------:R-:W-:-:S07]  /*41f0*/  MOV R29, R14 ;  /* 0x0000000e001d7202 */ /* 0x000fce0000000f00 */
[----:B------:R-:W-:Y:S05]  /*4200*/  WARPSYNC.COLLECTIVE R15, `(.L_x_11471) ;  /* 0x000000000f087348 */ /* 0x000fea0003c00000 */
[----:B------:R0:W1:Y:S02]  /*4210*/  SHFL.BFLY P6, R14, R13, R12, R11 ;  /* 0x0c00000c0d0e7389 */ /* 0x00006400000c000b */
[----:B01----:R-:W-:Y:S05]  /*4220*/  ENDCOLLECTIVE ;  /* 0x000000000000791b */ /* 0x003fea0003800000 */
.L_x_11471:
[----:B------:R-:W-:Y:S01]  /*4230*/  FADD.FTZ R4, R4, R29 ;  /* 0x0000001d04047221 */ /* 0x000fe20000010000 */
[----:B------:R-:W-:Y:S02]  /*4240*/  HFMA2 R12, -RZ, RZ, 0, 5.9604644775390625e-08 ;  /* 0x00000001ff0c7431 */ /* 0x000fe400000001ff */
[----:B------:R-:W-:-:S05]  /*4250*/  FADD.FTZ R27, RZ, R14 ;  /* 0x0000000eff1b7221 */ /* 0x000fca0000010000 */
[----:B------:R-:W-:-:S07]  /*4260*/  MOV R13, R27 ;  /* 0x0000001b000d7202 */ /* 0x000fce0000000f00 */
[----:B------:R-:W-:Y:S05]  /*4270*/  WARPSYNC.COLLECTIVE R15, `(.L_x_11472) ;  /* 0x000000000f087348 */ /* 0x000fea0003c00000 */
[----:B------:R0:W1:Y:S02]  /*4280*/  SHFL.BFLY P6, R14, R13, R12, R11 ;  /* 0x0c00000c0d0e7389 */ /* 0x00006400000c000b */
[----:B01----:R-:W-:Y:S05]  /*4290*/  ENDCOLLECTIVE ;  /* 0x000000000000791b */ /* 0x003fea0003800000 */
.L_x_11472:
[----:B------:R-:W-:Y:S01]  /*42a0*/  MOV R13, RZ ;  /* 0x000000ff000d7202 */ /* 0x000fe20000000f00 */
[----:B------:R-:W-:Y:S02]  /*42b0*/  HFMA2 R12, -RZ, RZ, 0, 1.1920928955078125e-07 ;  /* 0x00000002ff0c7431 */ /* 0x000fe400000001ff */
[----:B------:R-:W-:-:S07]  /*42c0*/  IMAD.MOV.U32 R26, RZ, RZ, R14 ;  /* 0x000000ffff1a7224 */ /* 0x000fce00078e000e */
[----:B------:R-:W-:Y:S05]  /*42d0*/  WARPSYNC.COLLECTIVE R15, `(.L_x_11473) ;  /* 0x000000000f087348 */ /* 0x000fea0003c00000 */
[----:B------:R0:W1:Y:S02]  /*42e0*/  SHFL.BFLY P6, R14, R13, R12, R11 ;  /* 0x0c00000c0d0e7389 */ /* 0x00006400000c000b */
[----:B01----:R-:W-:Y:S05]  /*42f0*/  ENDCOLLECTIVE ;  /* 0x000000000000791b */ /* 0x003fea0003800000 */
.L_x_11473:
        /* <DEDUP_REMOVED lines=8> */
.L_x_11474:
[----:B------:R-:W-:Y:S01]  /*4380*/  MOV R13, RZ ;  /* 0x000000ff000d7202 */ /* 0x000fe20000000f00 */
[----:B------:R-:W-:Y:S02]  /*4390*/  HFMA2 R12, -RZ, RZ, 0, 1.1920928955078125e-07 ;  /* 0x00000002ff0c7431 */ /* 0x000fe400000001ff */
[----:B------:R-:W-:-:S07]  /*43a0*/  IMAD.MOV.U32 R2, RZ, RZ, R14 ;  /* 0x000000ffff027224 */ /* 0x000fce00078e000e */
[----:B------:R-:W-:Y:S05]  /*43b0*/  WARPSYNC.COLLECTIVE R15, `(.L_x_11475) ;  /* 0x000000000f087348 */ /* 0x000fea0003c00000 */
[----:B------:R0:W1:Y:S02]  /*43c0*/  SHFL.BFLY P6, R14, R13, R12, R11 ;  /* 0x0c00000c0d0e7389 */ /* 0x00006400000c000b */
[----:B01----:R-:W-:Y:S05]  /*43d0*/  ENDCOLLECTIVE ;  /* 0x000000000000791b */ /* 0x003fea0003800000 */
.L_x_11475:
        /* <DEDUP_REMOVED lines=8> */
.L_x_11476:
[----:B------:R-:W-:Y:S02]  /*4460*/  IMAD.MOV.U32 R13, RZ, RZ, RZ ;  /* 0x000000ffff0d7224 */ /* 0x000fe400078e00ff */
[----:B------:R-:W-:Y:S01]  /*4470*/  HFMA2 R12, -RZ, RZ, 0, 1.1920928955078125e-07 ;  /* 0x00000002ff0c7431 */ /* 0x000fe200000001ff */
[----:B------:R-:W-:-:S07]  /*4480*/  MOV R0, R14 ;  /* 0x0000000e00007202 */ /* 0x000fce0000000f00 */
[----:B------:R-:W-:Y:S05]  /*4490*/  WARPSYNC.COLLECTIVE R15, `(.L_x_11477) ;  /* 0x000000000f087348 */ /* 0x000fea0003c00000 */
[----:B------:R0:W1:Y:S02]  /*44a0*/  SHFL.BFLY P6, R14, R13, R12, R11 ;  /* 0x0c00000c0d0e7389 */ /* 0x00006400000c000b */
[----:B01----:R-:W-:Y:S05]  /*44b0*/  ENDCOLLECTIVE ;  /* 0x000000000000791b */ /* 0x003fea0003800000 */
.L_x_11477:
        /* <DEDUP_REMOVED lines=8> */
.L_x_11478:
[----:B------:R-:W-:Y:S01]  /*4540*/  HFMA2 R13, -RZ, RZ, 0, 0 ;  /* 0x00000000ff0d7431 */ /* 0x000fe200000001ff */
[----:B------:R-:W-:Y:S01]  /*4550*/  MOV R12, 0x2 ;  /* 0x00000002000c7802 */ /* 0x000fe20000000f00 */
[----:B------:R-:W-:-:S07]  /*4560*/  FADD.FTZ R3, R23, R14 ;  /* 0x0000000e17037221 */ /* 0x000fce0000010000 */
[----:B------:R-:W-:Y:S05]  /*4570*/  WARPSYNC.COLLECTIVE R15, `(.L_x_11479) ;  /* 0x000000000f087348 */ /* 0x000fea0003c00000 */
[----:B------:R0:W1:Y:S02]  /*4580*/  SHFL.BFLY P6, R14, R13, R12, R11 ;  /* 0x0c00000c0d0e7389 */ /* 0x00006400000c000b */
[----:B01----:R-:W-:Y:S05]  /*4590*/  ENDCOLLECTIVE ;  /* 0x000000000000791b */ /* 0x003fea0003800000 */
.L_x_11479:
[----:B------:R-:W-:Y:S01]  /*45a0*/  HFMA2 R12, -RZ, RZ, 0, 5.9604644775390625e-08 ;  /* 0x00000001ff0c7431 */ /* 0x000fe200000001ff */
[----:B------:R-:W-:-:S05]  /*45b0*/  MOV R24, R14 ;  /* 0x0000000e00187202 */ /* 0x000fca0000000f00 */
[----:B------:R-:W-:-:S04]  /*45c0*/  FADD.FTZ R24, RZ, R24 ;  /* 0x00000018ff187221 */ /* 0x000fc80000010000 */
[----:B------:R-:W-:-:S07]  /*45d0*/  IMAD.MOV.U32 R13, RZ, RZ, R24 ;  /* 0x000000ffff0d7224 */ /* 0x000fce00078e0018 */
[----:B------:R-:W-:Y:S05]  /*45e0*/  WARPSYNC.COLLECTIVE R15, `(.L_x_11480) ;  /* 0x000000000f087348 */ /* 0x000fea0003c00000 */
[----:B------:R0:W1:Y:S02]  /*45f0*/  SHFL.BFLY P6, R14, R13, R12, R11 ;  /* 0x0c00000c0d0e7389 */ /* 0x00006400000c000b */
[----:B01----:R-:W-:Y:S05]  /*4600*/  ENDCOLLECTIVE ;  /* 0x000000000000791b */ /* 0x003fea0003800000 */
.L_x_11480:
[----:B------:R-:W-:Y:S02]  /*4610*/  HFMA2 R13, -RZ, RZ, 0, 0 ;  /* 0x00000000ff0d7431 */ /* 0x000fe400000001ff */
[----:B------:R-:W-:Y:S01]  /*4620*/  IMAD.MOV.U32 R12, RZ, RZ, 0x2 ;  /* 0x00000002ff0c7424 */ /* 0x000fe200078e00ff */
[----:B------:R-:W-:-:S07]  /*4630*/  MOV R29, R14 ;  /* 0x0000000e001d7202 */ /* 0x000fce0000000f00 */
[----:B------:R-:W-:Y:S05]  /*4640*/  WARPSYNC.COLLECTIVE R15, `(.L_x_11481) ;  /* 0x000000000f087348 */ /* 0x000fea0003c00000 */
[----:B------:R0:W1:Y:S02]  /*4650*/  SHFL.BFLY P6, R14, R13, R12, R11 ;  /* 0x0c00000c0d0e7389 */ /* 0x00006400000c000b */
[----:B01----:R-:W-:Y:S05]  /*4660*/  ENDCOLLECTIVE ;  /* 0x000000000000791b */ /* 0x003fea0003800000 */
.L_x_11481:
[----:B------:R-:W-:Y:S01]  /*4670*/  FADD.FTZ R29, R24, R29 ;  /* 0x0000001d181d7221 */ /* 0x000fe20000010000 */
[----:B------:R-:W-:Y:S02]  /*4680*/  HFMA2 R12, -RZ, RZ, 0, 5.9604644775390625e-08 ;  /* 0x00000001ff0c7431 */ /* 0x000fe400000001ff */
[----:B------:R-:W-:-:S05]  /*4690*/  FADD.FTZ R25, RZ, R14 ;  /* 0x0000000eff197221 */ /* 0x000fca0000010000 */
[----:B------:R-:W-:-:S07]  /*46a0*/  MOV R13, R25 ;  /* 0x00000019000d7202 */ /* 0x000fce0000000f00 */
[----:B------:R-:W-:Y:S05]  /*46b0*/  WARPSYNC.COLLECTIVE R15, `(.L_x_11482) ;  /* 0x000000000f087348 */ /* 0x000fea0003c00000 */
[----:B------:R0:W1:Y:S02]  /*46c0*/  SHFL.BFLY P6, R14, R13, R12, R11 ;  /* 0x0c00000c0d0e7389 */ /* 0x00006400000c000b */
[----:B01----:R-:W-:Y:S05]  /*46d0*/  ENDCOLLECTIVE ;  /* 0x000000000000791b */ /* 0x003fea0003800000 */
.L_x_11482:
[----:B------:R-:W-:Y:S01]  /*46e0*/  IMAD.MOV.U32 R13, RZ, RZ, RZ ;  /* 0x000000ffff0d7224 */ /* 0x000fe200078e00ff */
[----:B------:R-:W-:-:S05]  /*46f0*/  MOV R12, R14 ;  /* 0x0000000e000c7202 */ /* 0x000fca0000000f00 */
[----:B------:R-:W-:Y:S01]  /*4700*/  FADD.FTZ R23, R25, R12 ;  /* 0x0000000c19177221 */ /* 0x000fe20000010000 */
[----:B------:R-:W-:-:S07]  /*4710*/  HFMA2 R12, -RZ, RZ, 0, 1.1920928955078125e-07 ;  /* 0x00000002ff0c7431 */ /* 0x000fce00000001ff */
[----:B------:R-:W-:Y:S05]  /*4720*/  WARPSYNC.COLLECTIVE R15, `(.L_x_11483) ;  /* 0x000000000f087348 */ /* 0x000fea0003c00000 */
[----:B------:R0:W1:Y:S02]  /*4730*/  SHFL.BFLY P6, R14, R13, R12, R11 ;  /* 0x0c00000c0d0e7389 */ /* 0x00006400000c000b */
[----:B01----:R-:W-:Y:S05]  /*4740*/  ENDCOLLECTIVE ;  /* 0x000000000000791b */ /* 0x003fea0003800000 */
.L_x_11483:
[----:B------:R-:W-:Y:S01]  /*4750*/  IMAD.MOV.U32 R12, RZ, RZ, 0x1 ;  /* 0x00000001ff0c7424 */ /* 0x000fe200078e00ff */
[----:B------:R-:W-:-:S05]  /*4760*/  MOV R27, R14 ;  /* 0x0000000e001b7202 */ /* 0x000fca0000000f00 */
[----:B------:R-:W-:-:S05]  /*4770*/  FADD.FTZ R27, RZ, R27 ;  /* 0x0000001bff1b7221 */ /* 0x000fca0000010000 */
[----:B------:R-:W-:-:S07]  /*4780*/  MOV R13, R27 ;  /* 0x0000001b000d7202 */ /* 0x000fce0000000f00 */
[----:B------:R-:W-:Y:S05]  /*4790*/  WARPSYNC.COLLECTIVE R15, `(.L_x_11484) ;  /* 0x000000000f087348 */ /* 0x000fea0003c00000 */
[----:B------:R0:W1:Y:S02]  /*47a0*/  SHFL.BFLY P6, R14, R13, R12, R11 ;  /* 0x0c00000c0d0e7389 */ /* 0x00006400000c000b */
[----:B01----:R-:W-:Y:S05]  /*47b0*/  ENDCOLLECTIVE ;  /* 0x000000000000791b */ /* 0x003fea0003800000 */
.L_x_11484:
[----:B------:R-:W-:Y:S02]  /*47c0*/  MOV R11, R2 ;  /* 0x00000002000b7202 */ /* 0x000fe40000000f00 */
[----:B------:R-:W-:Y:S02]  /*47d0*/  MOV R13, R3 ;  /* 0x00000003000d7202 */ /* 0x000fe40000000f00 */
[----:B------:R-:W-:Y:S01]  /*47e0*/  MOV R7, R14 ;  /* 0x0000000e00077202 */ /* 0x000fe20000000f00 */
[----:B------:R-:W-:Y:S06]  /*47f0*/  BRA `(.L_x_11485) ;  /* 0xffffffe400547947 */ /* 0x000fec000383ffff */
.L_x_11486:
        /* <DEDUP_REMOVED lines=16> */
.L_x_25800:


//--------------------- .text._ZN4vllm25paged_attention_v1_kernelIthLi112ELi32ELi128ELNS_18Fp8KVCacheDataTypeE1ELb1EEEvPT_PKS2_PKT0_S8_ifPKiSA_iPKfiiiSC_SC_iiiii --------------------------
	.section	.text._ZN4vllm25paged_attention_v1_kernelIthLi112ELi32ELi128ELNS_18Fp8KVCacheDataTypeE1ELb1EEEvPT_PKS2_PKT0_S8_ifPKiSA_iPKfiiiSC_SC_iiiii,"ax",@progbits
	.align	128
        .global         _ZN4vllm25paged_attention_v1_kernelIthLi112ELi32ELi128ELNS_18Fp8KVCacheDataTypeE1ELb1EEEvPT_PKS2_PKT0_S8_ifPKiSA_iPKfiiiSC_SC_iiiii
        .type           _ZN4vllm25paged_attention_v1_kernelIthLi112ELi32ELi128ELNS_18Fp8KVCacheDataTypeE1ELb1EEEvPT_PKS2_PKT0_S8_ifPKiSA_iPKfiiiSC_SC_iiiii,@function
        .size           _ZN4vllm25paged_attention_v1_kernelIthLi112ELi32ELi128ELNS_18Fp8KVCacheDataTypeE1ELb1EEEvPT_PKS2_PKT0_S8_ifPKiSA_iPKfiiiSC_SC_iiiii,(.L_x_25801 - _ZN4vllm25paged_attention_v1_kernelIthLi112ELi32ELi128ELNS_18Fp8KVCacheDataTypeE1ELb1EEEvPT_PKS2_PKT0_S8_ifPKiSA_iPKfiiiSC_SC_iiiii)
        .other          _ZN4vllm25paged_attention_v1_kernelIthLi112ELi32ELi128ELNS_18Fp8KVCacheDataTypeE1ELb1EEEvPT_PKS2_PKT0_S8_ifPKiSA_iPKfiiiSC_SC_iiiii,@"STO_CUDA_ENTRY STV_DEFAULT"
_ZN4vllm25paged_attention_v1_kernelIthLi112ELi32ELi128ELNS_18Fp8KVCacheDataTypeE1ELb1EEEvPT_PKS2_PKT0_S8_ifPKiSA_iPKfiiiSC_SC_iiiii:
.text._ZN4vllm25paged_attention_v1_kernelIthLi112ELi32ELi128ELNS_18Fp8KVCacheDataTypeE1ELb1EEEvPT_PKS2_PKT0_S8_ifPKiSA_iPKfiiiSC_SC_iiiii:
        /* <DEDUP_REMOVED lines=105> */
.L_x_11487:
        /* <DEDUP_REMOVED lines=25> */
.L_x_11491:
        /* <DEDUP_REMOVED lines=36> */
.L_x_11489:
[----:B------:R-:W-:Y:S05]  /*0a60*/  BSYNC.RECONVERGENT B6 ;  /* 0x0000000000067941 */ /* 0x000fea0003800200 */
.L_x_11488:
        /* <DEDUP_REMOVED lines=12> */
.L_x_11532:
        /* <DEDUP_REMOVED lines=39> */
.L_x_11497:
        /* <DEDUP_REMOVED lines=11> */
.L_x_11496:
[----:B------:R-:W-:Y:S05]  /*0e50*/  BSYNC.RECONVERGENT B1 ;  /* 0x0000000000017941 */ /* 0x000fea0003800200 */
.L_x_11495:
        /* <DEDUP_REMOVED lines=12> */
.L_x_11500:
        /* <DEDUP_REMOVED lines=100> */
.L_x_11499:
[----:B------:R-:W-:Y:S05]  /*1560*/  BSYNC.RECONVERGENT B1 ;  /* 0x0000000000017941 */ /* 0x000fea0003800200 */
.L_x_11498:
        /* <DEDUP_REMOVED lines=55> */
.L_x_11502:
[----:B------:R-:W-:Y:S05]  /*18e0*/  BSYNC.RECONVERGENT B1 ;  /* 0x0000000000017941 */ /* 0x000fea0003800200 */
.L_x_11501:
        /* <DEDUP_REMOVED lines=26> */
.L_x_11494:
[----:B------:R-:W-:Y:S05]  /*1a90*/  BSYNC.RECONVERGENT B0 ;  /* 0x0000000000007941 */ /* 0x000fea0003800200 */
.L_x_11493:
        /* <DEDUP_REMOVED lines=39> */
.L_x_11507:
[----:B------:R-:W0:Y:S01]  /*1d10*/  LDS R15, [R12] ;  /* 0x000000000c0f7984 */ /* 0x000e220000000800 */
[----:B------:R-:W-:-:S05]  /*1d20*/  VIADD R13, R13, 0x1 ;  /* 0x000000010d0d7836 */ /* 0x000fca0000000000 */
[----:B------:R-:W-:Y:S01]  /*1d30*/  ISETP.NE.AND P0, PT, R13, RZ, PT ;  /* 0x000000ff0d00720c */ /* 0x000fe20003f05270 */
[----:B0-----:R-:W-:-:S05]  /*1d40*/  FMUL.FTZ R15, R15, R2 ;  /* 0x000000020f0f7220 */ /* 0x001fca0000410000 */
[----:B------:R0:W-:Y:S02]  /*1d50*/  STS [R12], R15 ;  /* 0x0000000f0c007388 */ /* 0x0001e40000000800 */
[----:B0-----:R-:W-:-:S05]  /*1d60*/  IADD3 R12, PT, PT, R12, 0x200, RZ ;  /* 0x000002000c0c7810 */ /* 0x001fca0007ffe0ff */
[----:B------:R-:W-:Y:S05]  /*1d70*/  @P0 BRA `(.L_x_11507) ;  /* 0xfffffffc00e40947 */ /* 0x000fea000383ffff */
.L_x_11506:
[----:B------:R-:W-:Y:S05]  /*1d80*/  BSYNC.RECONVERGENT B1 ;  /* 0x0000000000017941 */ /* 0x000fea0003800200 */
.L_x_11505:
        /* <DEDUP_REMOVED lines=12> */
.L_x_11510:
        /* <DEDUP_REMOVED lines=52> */
.L_x_11509:
[----:B------:R-:W-:Y:S05]  /*2190*/  BSYNC.RECONVERGENT B1 ;  /* 0x0000000000017941 */ /* 0x000fea0003800200 */
.L_x_11508:
        /* <DEDUP_REMOVED lines=31> */
.L_x_11512:
[----:B------:R-:W-:Y:S05]  /*2390*/  BSYNC.RECONVERGENT B1 ;  /* 0x0000000000017941 */ /* 0x000fea0003800200 */
.L_x_11511:
        /* <DEDUP_REMOVED lines=14> */
.L_x_11504:
[----:B------:R-:W-:Y:S05]  /*2480*/  BSYNC.RECONVERGENT B0 ;  /* 0x0000000000007941 */ /* 0x000fea0003800200 */
.L_x_11503:
        /* <DEDUP_REMOVED lines=29> */
.L_x_11516:
        /* <DEDUP_REMOVED lines=34> */
.L_x_11515:
        /* <DEDUP_REMOVED lines=16> */
.L_x_11514:
[----:B------:R-:W-:Y:S05]  /*2980*/  BSYNC.RECONVERGENT B6 ;  /* 0x0000000000067941 */ /* 0x000fea0003800200 */
.L_x_11513:
        /* <DEDUP_REMOVED lines=54> */
.L_x_11561:
        /* <DEDUP_REMOVED lines=35> */
.L_x_11519:
[----:B------:R-:W-:Y:S05]  /*2f20*/  BSYNC.RECONVERGENT B0 ;  /* 0x0000000000007941 */ /* 0x000fea0003800200 */
.L_x_11518:
        /* <DEDUP_REMOVED lines=31> */
.L_x_11521:
[----:B------:R-:W-:Y:S05]  /*3120*/  BSYNC.RECONVERGENT B0 ;  /* 0x0000000000007941 */ /* 0x000fea0003800200 */
.L_x_11520:
        /* <DEDUP_REMOVED lines=17> */
.L_x_11523:
[----:B------:R-:W-:Y:S05]  /*3240*/  BSYNC.RECONVERGENT B0 ;  /* 0x0000000000007941 */ /* 0x000fea0003800200 */
.L_x_11522:
        /* <DEDUP_REMOVED lines=31> */
.L_x_11525:
[----:B------:R-:W-:Y:S05]  /*3440*/  BSYNC.RECONVERGENT B0 ;  /* 0x0000000000007941 */ /* 0x000fea0003800200 */
.L_x_11524:
        /* <DEDUP_REMOVED lines=44> */
.L_x_11490:
        /* <DEDUP_REMOVED lines=16> */
.L_x_11526:
[----:B------:R-:W-:Y:S05]  /*3810*/  EXIT ;  /* 0x000000000000794d */ /* 0x000fea0003800000 */
.L_x_11492:
[----:B------:R-:W-:Y:S02]  /*3820*/  IMAD.MOV.U32 R12, RZ, RZ, 0x10 ;  /* 0x00000010ff0c7424 */ /* 0x000fe400078e00ff */
[----:B------:R-:W-:Y:S01]  /*3830*/  HFMA2 R11, -RZ, RZ, 0, 1.847743988037109375e-06 ;  /* 0x0000001fff0b7431 */ /* 0x000fe200000001ff */
[----:B------:R-:W-:-:S07]  /*3840*/  MOV R15, 0xffffffff ;  /* 0xffffffff000f7802 */ /* 0x000fce0000000f00 */
[----:B------:R-:W-:Y:S05]  /*3850*/  WARPSYNC.COLLECTIVE R15, `(.L_x_11527) ;  /* 0x000000000f087348 */ /* 0x000fea0003c00000 */
[----:B------:R0:W1:Y:S02]  /*3860*/  SHFL.BFLY P6, R14, R13, R12, R11 ;  /* 0x0c00000c0d0e7389 */ /* 0x00006400000c000b */
[----:B01----:R-:W-:Y:S05]  /*3870*/  ENDCOLLECTIVE ;  /* 0x000000000000791b */ /* 0x003fea0003800000 */
.L_x_11527:
[----:B------:R-:W-:Y:S01]  /*3880*/  HFMA2 R12, -RZ, RZ, 0, 4.76837158203125e-07 ;  /* 0x00000008ff0c7431 */ /* 0x000fe200000001ff */
[----:B------:R-:W-:-:S05]  /*3890*/  FMNMX.FTZ R0, R14, -3.40282346638528859812e+38, !PT ;  /* 0xff7fffff0e007809 */ /* 0x000fca0007810000 */
[----:B------:R-:W-:-:S07]  /*38a0*/  IMAD.MOV.U32 R13, RZ, RZ, R0 ;  /* 0x000000ffff0d7224 */ /* 0x000fce00078e0000 */
[----:B------:R-:W-:Y:S05]  /*38b0*/  WARPSYNC.COLLECTIVE R15, `(.L_x_11528) ;  /* 0x000000000f087348 */ /* 0x000fea0003c00000 */
[----:B------:R0:W1:Y:S02]  /*38c0*/  SHFL.BFLY P6, R14, R13, R12, R11 ;  /* 0x0c00000c0d0e7389 */ /* 0x00006400000c000b */
[----:B01----:R-:W-:Y:S05]  /*38d0*/  ENDCOLLECTIVE ;  /* 0x000000000000791b */ /* 0x003fea0003800000 */
.L_x_11528:
[----:B------:R-:W-:Y:S01]  /*38e0*/  IMAD.MOV.U32 R12, RZ, RZ, 0x4 ;  /* 0x00000004ff0c7424 */ /* 0x000fe200078e00ff */
[----:B------:R-:W-:-:S04]  /*38f0*/  FMNMX.FTZ R2, R0, R14, !PT ;  /* 0x0000000e00027209 */ /* 0x000fc80007810000 */
[----:B------:R-:W-:-:S07]  /*3900*/  MOV R13, R2 ;  /* 0x00000002000d7202 */ /* 0x000fce0000000f00 */
[----:B------:R-:W-:Y:S05]  /*3910*/  WARPSYNC.COLLECTIVE R15, `(.L_x_11529) ;  /* 0x000000000f087348 */ /* 0x000fea0003c00000 */
[----:B------:R0:W1:Y:S02]  /*3920*/  SHFL.BFLY P6, R14, R13, R12, R11 ;  /* 0x0c00000c0d0e7389 */ /* 0x00006400000c000b */
[----:B01----:R-:W-:Y:S05]  /*3930*/  ENDCOLLECTIVE ;  /* 0x000000000000791b */ /* 0x003fea0003800000 */
.L_x_11529:
[----:B------:R-:W-:Y:S01]  /*3940*/  HFMA2 R12, -RZ, RZ, 0, 1.1920928955078125e-07 ;  /* 0x00000002ff0c7431 */ /* 0x000fe200000001ff */
[----:B------:R-:W-:-:S04]  /*3950*/  FMNMX.FTZ R3, R2, R14, !PT ;  /* 0x0000000e02037209 */ /* 0x000fc80007810000 */
[----:B------:R-:W-:-:S07]  /*3960*/  MOV R13, R3 ;  /* 0x00000003000d7202 */ /* 0x000fce0000000f00 */
[----:B------:R-:W-:Y:S05]  /*3970*/  WARPSYNC.COLLECTIVE R15, `(.L_x_11530) ;  /* 0x000000000f087348 */ /* 0x000fea0003c00000 */
[----:B------:R0:W1:Y:S02]  /*3980*/  SHFL.BFLY P6, R14, R13, R12, R11 ;  /* 0x0c00000c0d0e7389 */ /* 0x00006400000c000b */
[----:B01----:R-:W-:Y:S05]  /*3990*/  ENDCOLLECTIVE ;  /* 0x000000000000791b */ /* 0x003fea0003800000 */
.L_x_11530:
[----:B------:R-:W-:Y:S02]  /*39a0*/  MOV R12, 0x1 ;  /* 0x00000001000c7802 */ /* 0x000fe40000000f00 */
[----:B------:R-:W-:-:S05]  /*39b0*/  FMNMX.FTZ R4, R3, R14, !PT ;  /* 0x0000000e03047209 */ /* 0x000fca0007810000 */
[----:B------:R-:W-:-:S07]  /*39c0*/  IMAD.MOV.U32 R13, RZ, RZ, R4 ;  /* 0x000000ffff0d7224 */ /* 0x000fce00078e0004 */
[----:B------:R-:W-:Y:S05]  /*39d0*/  WARPSYNC.COLLECTIVE R15, `(.L_x_11531) ;  /* 0x000000000f087348 */ /* 0x000fea0003c00000 */
[----:B------:R0:W1:Y:S02]  /*39e0*/  SHFL.BFLY P6, R14, R13, R12, R11 ;  /* 0x0c00000c0d0e7389 */ /* 0x00006400000c000b */
[----:B01----:R-:W-:Y:S05]  /*39f0*/  ENDCOLLECTIVE ;  /* 0x000000000000791b */ /* 0x003fea0003800000 */
.L_x_11531:
[----:B------:R-:W-:Y:S05]  /*3a00*/  BRA `(.L_x_11532) ;  /* 0xffffffd000487947 */ /* 0x000fea000383ffff */
.L_x_11517:
[----:B-1----:R-:W-:Y:S02]  /*3a10*/  HFMA2 R13, -RZ, RZ, 0, 0 ;  /* 0x00000000ff0d7431 */ /* 0x002fe400000001ff */
[----:B------:R-:W-:Y:S01]  /*3a20*/  IMAD.MOV.U32 R12, RZ, RZ, 0x2 ;  /* 0x00000002ff0c7424 */ /* 0x000fe200078e00ff */
[----:B0-----:R-:W-:Y:S02]  /*3a30*/  MOV R11, 0x1f ;  /* 0x0000001f000b7802 */ /* 0x001fe40000000f00 */
[----:B------:R-:W-:-:S07]  /*3a40*/  MOV R15, 0xffffffff ;  /* 0xffffffff000f7802 */ /* 0x000fce0000000f00 */
[----:B------:R-:W-:Y:S05]  /*3a50*/  WARPSYNC.COLLECTIVE R15, `(.L_x_11533) ;  /* 0x000000000f087348 */ /* 0x000fea0003c00000 */
[----:B------:R0:W1:Y:S02]  /*3a60*/  SHFL.BFLY P6, R14, R13, R12, R11 ;  /* 0x0c00000c0d0e7389 */ /* 0x00006400000c000b */
[----:B01----:R-:W-:Y:S05]  /*3a70*/  ENDCOLLECTIVE ;  /* 0x000000000000791b */ /* 0x003fea0003800000 */
.L_x_11533:
[----:B------:R-:W-:Y:S02]  /*3a80*/  HFMA2 R12, -RZ, RZ, 0, 5.9604644775390625e-08 ;  /* 0x00000001ff0c7431 */ /* 0x000fe400000001ff */
[----:B------:R-:W-:-:S04]  /*3a90*/  FADD.FTZ R23, RZ, R14 ;  /* 0x0000000eff177221 */ /* 0x000fc80000010000 */
[----:B------:R-:W-:-:S07]  /*3aa0*/  IMAD.MOV.U32 R13, RZ, RZ, R23 ;  /* 0x000000ffff0d7224 */ /* 0x000fce00078e0017 */
[----:B------:R-:W-:Y:S05]  /*3ab0*/  WARPSYNC.COLLECTIVE R15, `(.L_x_11534) ;  /* 0x000000000f087348 */ /* 0x000fea0003c00000 */
[----:B------:R0:W1:Y:S02]  /*3ac0*/  SHFL.BFLY P6, R14, R13, R12, R11 ;  /* 0x0c00000c0d0e7389 */ /* 0x00006400000c000b */
[----:B01----:R-:W-:Y:S05]  /*3ad0*/  ENDCOLLECTIVE ;  /* 0x000000000000791b */ /* 0x003fea0003800000 */
.L_x_11534:
[----:B------:R-:W-:Y:S02]  /*3ae0*/  IMAD.MOV.U32 R13, RZ, RZ, RZ ;  /* 0x000000ffff0d7224 */ /* 0x000fe400078e00ff */
[----:B------:R-:W-:Y:S01]  /*3af0*/  HFMA2 R12, -RZ, RZ, 0, 1.1920928955078125e-07 ;  /* 0x00000002ff0c7431 */ /* 0x000fe200000001ff */
[----:B------:R-:W-:-:S07]  /*3b00*/  MOV R0, R14 ;  /* 0x0000000e00007202 */ /* 0x000fce0000000f00 */
[----:B------:R-:W-:Y:S05]  /*3b10*/  WARPSYNC.COLLECTIVE R15, `(.L_x_11535) ;  /* 0x000000000f087348 */ /* 0x000fea0003c00000 */
[----:B------:R0:W1:Y:S02]  /*3b20*/  SHFL.BFLY P6, R14, R13, R12, R11 ;  /* 0x0c00000c0d0e7389 */ /* 0x00006400000c000b */
[----:B01----:R-:W-:Y:S05]  /*3b30*/  ENDCOLLECTIVE ;  /* 0x000000000000791b */ /* 0x003fea0003800000 */
.L_x_11535:
        /* <DEDUP_REMOVED lines=8> */
.L_x_11536:
[----:B------:R-:W-:Y:S02]  /*3bc0*/  IMAD.MOV.U32 R13, RZ, RZ, RZ ;  /* 0x000000ffff0d7224 */ /* 0x000fe400078e00ff */
[----:B------:R-:W-:Y:S01]  /*3bd0*/  HFMA2 R12, -RZ, RZ, 0, 1.1920928955078125e-07 ;  /* 0x00000002ff0c7431 */ /* 0x000fe200000001ff */
[----:B------:R-:W-:-:S07]  /*3be0*/  MOV R2, R14 ;  /* 0x0000000e00027202 */ /* 0x000fce0000000f00 */
[----:B------:R-:W-:Y:S05]  /*3bf0*/  WARPSYNC.COLLECTIVE R15, `(.L_x_11537) ;  /* 0x000000000f087348 */ /* 0x000fea0003c00000 */
[----:B------:R0:W1:Y:S02]  /*3c00*/  SHFL.BFLY P6, R14, R13, R12, R11 ;  /* 0x0c00000c0d0e7389 */ /* 0x00006400000c000b */
[----:B01----:R-:W-:Y:S05]  /*3c10*/  ENDCOLLECTIVE ;  /* 0x000000000000791b */ /* 0x003fea0003800000 */
.L_x_11537:
        /* <DEDUP_REMOVED lines=8> */
.L_x_11538:
[----:B------:R-:W-:Y:S02]  /*3ca0*/  IMAD.MOV.U32 R13, RZ, RZ, RZ ;  /* 0x000000ffff0d7224 */ /* 0x000fe400078e00ff */
[----:B------:R-:W-:Y:S01]  /*3cb0*/  HFMA2 R12, -RZ, RZ, 0, 1.1920928955078125e-07 ;  /* 0x00000002ff0c7431 */ /* 0x000fe200000001ff */
[----:B------:R-:W-:-:S07]  /*3cc0*/  MOV R4, R14 ;  /* 0x0000000e00047202 */ /* 0x000fce0000000f00 */
[----:B------:R-:W-:Y:S05]  /*3cd0*/  WARPSYNC.COLLECTIVE R15, `(.L_x_11539) ;  /* 0x000000000f087348 */ /* 0x000fea0003c00000 */
[----:B------:R0:W1:Y:S02]  /*3ce0*/  SHFL.BFLY P6, R14, R13, R12, R11 ;  /* 0x0c00000c0d0e7389 */ /* 0x00006400000c000b */
[----:B01----:R-:W-:Y:S05]  /*3cf0*/  ENDCOLLECTIVE ;  /* 0x000000000000791b */ /* 0x003fea0003800000 */
.L_x_11539:
        /* <DEDUP_REMOVED lines=8> */
.L_x_11540:
[----:B------:R-:W-:Y:S02]  /*3d80*/  IMAD.MOV.U32 R13, RZ, RZ, RZ ;  /* 0x000000ffff0d7224 */ /* 0x000fe400078e00ff */
[----:B------:R-:W-:Y:S01]  /*3d90*/  HFMA2 R12, -RZ, RZ, 0, 1.1920928955078125e-07 ;  /* 0x00000002ff0c7431 */ /* 0x000fe200000001ff */
[----:B------:R-:W-:-:S07]  /*3da0*/  MOV R5, R14 ;  /* 0x0000000e00057202 */ /* 0x000fce0000000f00 */
[----:B------:R-:W-:Y:S05]  /*3db0*/  WARPSYNC.COLLECTIVE R15, `(.L_x_11541) ;  /* 0x000000000f087348 */ /* 0x000fea0003c00000 */
[----:B------:R0:W1:Y:S02]  /*3dc0*/  SHFL.BFLY P6, R14, R13, R12, R11 ;  /* 0x0c00000c0d0e7389 */ /* 0x00006400000c000b */
[----:B01----:R-:W-:Y:S05]  /*3dd0*/  ENDCOLLECTIVE ;  /* 0x000000000000791b */ /* 0x003fea0003800000 */
.L_x_11541:
        /* <DEDUP_REMOVED lines=8> */
.L_x_11542:
[----:B------:R-:W-:Y:S02]  /*3e60*/  IMAD.MOV.U32 R13, RZ, RZ, RZ ;  /* 0x000000ffff0d7224 */ /* 0x000fe400078e00ff */
[----:B------:R-:W-:Y:S01]  /*3e70*/  HFMA2 R12, -RZ, RZ, 0, 1.1920928955078125e-07 ;  /* 0x00000002ff0c7431 */ /* 0x000fe200000001ff */
[----:B------:R-:W-:-:S07]  /*3e80*/  MOV R21, R14 ;  /* 0x0000000e00157202 */ /* 0x000fce0000000f00 */
[----:B------:R-:W-:Y:S05]  /*3e90*/  WARPSYNC.COLLECTIVE R15, `(.L_x_11543) ;  /* 0x000000000f087348 */ /* 0x000fea0003c00000 */
[----:B------:R0:W1:Y:S02]  /*3ea0*/  SHFL.BFLY P6, R14, R13, R12, R11 ;  /* 0x0c00000c0d0e7389 */ /* 0x00006400000c000b */
[----:B01----:R-:W-:Y:S05]  /*3eb0*/  ENDCOLLECTIVE ;  /* 0x000000000000791b */ /* 0x003fea0003800000 */
.L_x_11543:
[----:B------:R-:W-:Y:S01]  /*3ec0*/  FADD.FTZ R8, R10, R21 ;  /* 0x000000150a087221 */ /* 0x000fe20000010000 */
[----:B------:R-:W-:Y:S02]  /*3ed0*/  IMAD.MOV.U32 R12, RZ, RZ, 0x1 ;  /* 0x00000001ff0c7424 */ /* 0x000fe400078e00ff */
[----:B------:R-:W-:-:S05]  /*3ee0*/  FADD.FTZ R9, RZ, R14 ;  /* 0x0000000eff097221 */ /* 0x000fca0000010000 */
[----:B------:R-:W-:-:S07]  /*3ef0*/  MOV R13, R9 ;  /* 0x00000009000d7202 */ /* 0x000fce0000000f00 */
[----:B------:R-:W-:Y:S05]  /*3f00*/  WARPSYNC.COLLECTIVE R15, `(.L_x_11544) ;  /* 0x000000000f087348 */ /* 0x000fea0003c00000 */
[----:B------:R0:W1:Y:S02]  /*3f10*/  SHFL.BFLY P6, R14, R13, R12, R11 ;  /* 0x0c00000c0d0e7389 */ /* 0x00006400000c000b */
[----:B01----:R-:W-:Y:S05]  /*3f20*/  ENDCOLLECTIVE ;  /* 0x000000000000791b */ /* 0x003fea0003800000 */
.L_x_11544:
[----:B------:R-:W-:Y:S02]  /*3f30*/  HFMA2 R13, -RZ, RZ, 0, 0 ;  /* 0x00000000ff0d7431 */ /* 0x000fe400000001ff */
[----:B------:R-:W-:Y:S01]  /*3f40*/  IMAD.MOV.U32 R12, RZ, RZ, 0x2 ;  /* 0x00000002ff0c7424 */ /* 0x000fe200078e00ff */
[----:B------:R-:W-:-:S07]  /*3f50*/  MOV R24, R14 ;  /* 0x0000000e00187202 */ /* 0x000fce0000000f00 */
[----:B------:R-:W-:Y:S05]  /*3f60*/  WARPSYNC.COLLECTIVE R15, `(.L_x_11545) ;  /* 0x000000000f087348 */ /* 0x000fea0003c00000 */
[----:B------:R0:W1:Y:S02]  /*3f70*/  SHFL.BFLY P6, R14, R13, R12, R11 ;  /* 0x0c00000c0d0e7389 */ /* 0x00006400000c000b */
[----:B01----:R-:W-:Y:S05]  /*3f80*/  ENDCOLLECTIVE ;  /* 0x000000000000791b */ /* 0x003fea0003800000 */
.L_x_11545:
[----:B------:R-:W-:Y:S01]  /*3f90*/  FADD.FTZ R9, R9, R24 ;  /* 0x0000001809097221 */ /* 0x000fe20000010000 */
[----:B------:R-:W-:Y:S02]  /*3fa0*/  HFMA2 R12, -RZ, RZ, 0, 5.9604644775390625e-08 ;  /* 0x00000001ff0c7431 */ /* 0x000fe400000001ff */
[----:B------:R-:W-:-:S05]  /*3fb0*/  FADD.FTZ R29, RZ, R14 ;  /* 0x0000000eff1d7221 */ /* 0x000fca0000010000 */
[----:B------:R-:W-:-:S07]  /*3fc0*/  MOV R13, R29 ;  /* 0x0000001d000d7202 */ /* 0x000fce0000000f00 */
[----:B------:R-:W-:Y:S05]  /*3fd0*/  WARPSYNC.COLLECTIVE R15, `(.L_x_11546) ;  /* 0x000000000f087348 */ /* 0x000fea0003c00000 */
[----:B------:R0:W1:Y:S02]  /*3fe0*/  SHFL.BFLY P6, R14, R13, R12, R11 ;  /* 0x0c00000c0d0e7389 */ /* 0x00006400000c000b */
[----:B01----:R-:W-:Y:S05]  /*3ff0*/  ENDCOLLECTIVE ;  /* 0x000000000000791b */ /* 0x003fea0003800000 */
.L_x_11546:
[----:B------:R-:W-:Y:S01]  /*4000*/  MOV R13, RZ ;  /* 0x000000ff000d7202 */ /* 0x000fe20000000f00 */
[----:B------:R-:W-:Y:S02]  /*4010*/  HFMA2 R12, -RZ, RZ, 0, 1.1920928955078125e-07 ;  /* 0x00000002ff0c7431 */ /* 0x000fe400000001ff */
[----:B------:R-:W-:-:S07]  /*4020*/  IMAD.MOV.U32 R27, RZ, RZ, R14 ;  /* 0x000000ffff1b7224 */ /* 0x000fce00078e000e */
[----:B------:R-:W-:Y:S05]  /*4030*/  WARPSYNC.COLLECTIVE R15, `(.L_x_11547) ;  /* 0x000000000f087348 */ /* 0x000fea0003c00000 */
[----:B------:R0:W1:Y:S02]  /*4040*/  SHFL.BFLY P6, R14, R13, R12, R11 ;  /* 0x0c00000c0d0e7389 */ /* 0x00006400000c000b */
[----:B01----:R-:W-:Y:S05]  /*4050*/  ENDCOLLECTIVE ;  /* 0x000000000000791b */ /* 0x003fea0003800000 */
.L_x_11547:
        /* <DEDUP_REMOVED lines=8> */
.L_x_11548:
[----:B------:R-:W-:Y:S01]  /*40e0*/  MOV R13, RZ ;  /* 0x000000ff000d7202 */ /* 0x000fe20000000f00 */
[----:B------:R-:W-:Y:S02]  /*40f0*/  HFMA2 R12, -RZ, RZ, 0, 1.1920928955078125e-07 ;  /* 0x00000002ff0c7431 */ /* 0x000fe400000001ff */
[----:B------:R-:W-:-:S07]  /*4100*/  IMAD.MOV.U32 R6, RZ, RZ, R14 ;  /* 0x000000ffff067224 */ /* 0x000fce00078e000e */
[----:B------:R-:W-:Y:S05]  /*4110*/  WARPSYNC.COLLECTIVE R15, `(.L_x_11549) ;  /* 0x000000000f087348 */ /* 0x000fea0003c00000 */
[----:B------:R0:W1:Y:S02]  /*4120*/  SHFL.BFLY P6, R14, R13, R12, R11 ;  /* 0x0c00000c0d0e7389 */ /* 0x00006400000c000b */
[----:B01----:R-:W-:Y:S05]  /*4130*/  ENDCOLLECTIVE ;  /* 0x000000000000791b */ /* 0x003fea0003800000 */
.L_x_11549:
        /* <DEDUP_REMOVED lines=8> */
.L_x_11550:
[----:B------:R-:W-:Y:S01]  /*41c0*/  MOV R13, RZ ;  /* 0x000000ff000d7202 */ /* 0x000fe20000000f00 */
[----:B------:R-:W-:Y:S02]  /*41d0*/  HFMA2 R12, -RZ, RZ, 0, 1.1920928955078125e-07 ;  /* 0x00000002ff0c7431 */ /* 0x000fe400000001ff */
[----:B------:R-:W-:-:S07]  /*41e0*/  IMAD.MOV.U32 R10, RZ, RZ, R14 ;  /* 0x000000ffff0a7224 */ /* 0x000fce00078e000e */
[----:B------:R-:W-:Y:S05]  /*41f0*/  WARPSYNC.COLLECTIVE R15, `(.L_x_11551) ;  /* 0x000000000f087348 */ /* 0x000fea0003c00000 */
[----:B------:R0:W1:Y:S02]  /*4200*/  SHFL.BFLY P6, R14, R13, R12, R11 ;  /* 0x0c00000c0d0e7389 */ /* 0x00006400000c000b */
[----:B01----:R-:W-:Y:S05]  /*4210*/  ENDCOLLECTIVE ;  /* 0x000000000000791b */ /* 0x003fea0003800000 */
.L_x_11551:
        /* <DEDUP_REMOVED lines=8> */
.L_x_11552:
[----:B------:R-:W-:Y:S01]  /*42a0*/  MOV R13, RZ ;  /* 0x000000ff000d7202 */ /* 0x000fe20000000f00 */
[----:B------:R-:W-:Y:S02]  /*42b0*/  HFMA2 R12, -RZ, RZ, 0, 1.1920928955078125e-07 ;  /* 0x00000002ff0c7431 */ /* 0x000fe400000001ff */
[----:B------:R-:W-:-:S07]  /*42c0*/  IMAD.MOV.U32 R21, RZ, RZ, R14 ;  /* 0x000000ffff157224 */ /* 0x000fce00078e000e */
[----:B------:R-:W-:Y:S05]  /*42d0*/  WARPSYNC.COLLECTIVE R15, `(.L_x_11553) ;  /* 0x000000000f087348 */ /* 0x000fea0003c00000 */
[----:B------:R0:W1:Y:S02]  /*42e0*/  SHFL.BFLY P6, R14, R13, R12, R11 ;  /* 0x0c00000c0d0e7389 */ /* 0x00006400000c000b */
[----:B01----:R-:W-:Y:S05]  /*42f0*/  ENDCOLLECTIVE ;  /* 0x000000000000791b */ /* 0x003fea0003800000 */
.L_x_11553:
        /* <DEDUP_REMOVED lines=8> */
.L_x_11554:
[----:B------:R-:W-:Y:S02]  /*4380*/  IMAD.MOV.U32 R13, RZ, RZ, RZ ;  /* 0x000000ffff0d7224 */ /* 0x000fe400078e00ff */
[----:B------:R-:W-:Y:S01]  /*4390*/  HFMA2 R12, -RZ, RZ, 0, 1.1920928955078125e-07 ;  /* 0x00000002ff0c7431 */ /* 0x000fe200000001ff */
[----:B------:R-:W-:-:S07]  /*43a0*/  MOV R24, R14 ;  /* 0x0000000e00187202 */ /* 0x000fce0000000f00 */
[----:B------:R-:W-:Y:S05]  /*43b0*/  WARPSYNC.COLLECTIVE R15, `(.L_x_11555) ;  /* 0x000000000f087348 */ /* 0x000fea0003c00000 */
[----:B------:R0:W1:Y:S02]  /*43c0*/  SHFL.BFLY P6, R14, R13, R12, R11 ;  /* 0x0c00000c0d0e7389 */ /* 0x00006400000c000b */
[----:B01----:R-:W-:Y:S05]  /*43d0*/  ENDCOLLECTIVE ;  /* 0x000000000000791b */ /* 0x003fea0003800000 */
.L_x_11555:
        /* <DEDUP_REMOVED lines=8> */
.L_x_11556:
[----:B------:R-:W-:Y:S01]  /*4460*/  HFMA2 R13, -RZ, RZ, 0, 0 ;  /* 0x00000000ff0d7431 */ /* 0x000fe200000001ff */
[----:B------:R-:W-:Y:S01]  /*4470*/  MOV R12, 0x2 ;  /* 0x00000002000c7802 */ /* 0x000fe20000000f00 */
[----:B------:R-:W-:-:S07]  /*4480*/  FADD.FTZ R3, R26, R14 ;  /* 0x0000000e1a037221 */ /* 0x000fce0000010000 */
[----:B------:R-:W-:Y:S05]  /*4490*/  WARPSYNC.COLLECTIVE R15, `(.L_x_11557) ;  /* 0x000000000f087348 */ /* 0x000fea0003c00000 */
[----:B------:R0:W1:Y:S02]  /*44a0*/  SHFL.BFLY P6, R14, R13, R12, R11 ;  /* 0x0c00000c0d0e7389 */ /* 0x00006400000c000b */
[----:B01----:R-:W-:Y:S05]  /*44b0*/  ENDCOLLECTIVE ;  /* 0x000000000000791b */ /* 0x003fea0003800000 */
.L_x_11557:
[----:B------:R-:W-:Y:S02]  /*44c0*/  IMAD.MOV.U32 R12, RZ, RZ, 0x1 ;  /* 0x00000001ff0c7424 */ /* 0x000fe400078e00ff */
[----:B------:R-:W-:-:S05]  /*44d0*/  FADD.FTZ R25, RZ, R14 ;  /* 0x0000000eff197221 */ /* 0x000fca0000010000 */
[----:B------:R-:W-:-:S07]  /*44e0*/  MOV R13, R25 ;  /* 0x00000019000d7202 */ /* 0x000fce0000000f00 */
[----:B------:R-:W-:Y:S05]  /*44f0*/  WARPSYNC.COLLECTIVE R15, `(.L_x_11558) ;  /* 0x000000000f087348 */ /* 0x000fea0003c00000 */
[----:B------:R0:W1:Y:S02]  /*4500*/  SHFL.BFLY P6, R14, R13, R12, R11 ;  /* 0x0c00000c0d0e7389 */ /* 0x00006400000c000b */
[----:B01----:R-:W-:Y:S05]  /*4510*/  ENDCOLLECTIVE ;  /* 0x000000000000791b */ /* 0x003fea0003800000 */
.L_x_11558:
[----:B------:R-:W-:Y:S01]  /*4520*/  HFMA2 R13, -RZ, RZ, 0, 0 ;  /* 0x00000000ff0d7431 */ /* 0x000fe200000001ff */
[----:B------:R-:W-:-:S05]  /*4530*/  MOV R12, R14 ;  /* 0x0000000e000c7202 */ /* 0x000fca0000000f00 */
[----:B------:R-:W-:Y:S01]  /*4540*/  FADD.FTZ R20, R25, R12 ;  /* 0x0000000c19147221 */ /* 0x000fe20000010000 */
[----:B------:R-:W-:-:S07]  /*4550*/  MOV R12, 0x2 ;  /* 0x00000002000c7802 */ /* 0x000fce0000000f00 */
[----:B------:R-:W-:Y:S05]  /*4560*/  WARPSYNC.COLLECTIVE R15, `(.L_x_11559) ;  /* 0x000000000f087348 */ /* 0x000fea0003c00000 */
[----:B------:R0:W1:Y:S02]  /*4570*/  SHFL.BFLY P6, R14, R13, R12, R11 ;  /* 0x0c00000c0d0e7389 */ /* 0x00006400000c000b */
[----:B01----:R-:W-:Y:S05]  /*4580*/  ENDCOLLECTIVE ;  /* 0x000000000000791b */ /* 0x003fea0003800000 */
.L_x_11559:
[----:B------:R-:W-:Y:S02]  /*4590*/  HFMA2 R12, -RZ, RZ, 0, 5.9604644775390625e-08 ;  /* 0x00000001ff0c7431 */ /* 0x000fe400000001ff */
[----:B------:R-:W-:-:S04]  /*45a0*/  IMAD.MOV.U32 R29, RZ, RZ, R14 ;  /* 0x000000ffff1d7224 */ /* 0x000fc800078e000e */
[----:B------:R-:W-:-:S05]  /*45b0*/  FADD.FTZ R29, RZ, R29 ;  /* 0x0000001dff1d7221 */ /* 0x000fca0000010000 */
[----:B------:R-:W-:-:S07]  /*45c0*/  MOV R13, R29 ;  /* 0x0000001d000d7202 */ /* 0x000fce0000000f00 */
[----:B------:R-:W-:Y:S05]  /*45d0*/  WARPSYNC.COLLECTIVE R15, `(.L_x_11560) ;  /* 0x000000000f087348 */ /* 0x000fea0003c00000 */
[----:B------:R0:W1:Y:S02]  /*45e0*/  SHFL.BFLY P6, R14, R13, R12, R11 ;  /* 0x0c00000c0d0e7389 */ /* 0x00006400000c000b */
[----:B01----:R-:W-:Y:S05]  /*45f0*/  ENDCOLLECTIVE ;  /* 0x000000000000791b */ /* 0x003fea0003800000 */
.L_x_11560:
[----:B------:R-:W-:Y:S01]  /*4600*/  MOV R7, R14 ;  /* 0x0000000e00077202 */ /* 0x000fe20000000f00 */
[----:B------:R-:W-:Y:S06]  /*4610*/  BRA `(.L_x_11561) ;  /* 0xffffffe400b47947 */ /* 0x000fec000383ffff */
.L_x_11562:
        /* <DEDUP_REMOVED lines=14> */
.L_x_25801:


//--------------------- .text._ZN4vllm25paged_attention_v1_kernelIthLi96ELi32ELi128ELNS_18Fp8KVCacheDataTypeE1ELb1EEEvPT_PKS2_PKT0_S8_ifPKiSA_iPKfiiiSC_SC_iiiii --------------------------
	.section	.text._ZN4vllm25paged_attention_v1_kernelIthLi96ELi32ELi128ELNS_18Fp8KVCacheDataTypeE1ELb1EEEvPT_PKS2_PKT0_S8_ifPKiSA_iPKfiiiSC_SC_iiiii,"ax",@progbits
	.align	128
        .global         _ZN4vllm25paged_attention_v1_kernelIthLi96ELi32ELi128ELNS_18Fp8KVCacheDataTypeE1ELb1EEEvPT_PKS2_PKT0_S8_ifPKiSA_iPKfiiiSC_SC_iiiii
        .type           _ZN4vllm25paged_attention_v1_kernelIthLi96ELi32ELi128ELNS_18Fp8KVCacheDataTypeE1ELb1EEEvPT_PKS2_PKT0_S8_ifPKiSA_iPKfiiiSC_SC_iiiii,@function
        .size           _ZN4vllm25paged_attention_v1_kernelIthLi96ELi32ELi128ELNS_18Fp8KVCacheDataTypeE1ELb1EEEvPT_PKS2_PKT0_S8_ifPKiSA_iPKfiiiSC_SC_iiiii,(.L_x_25802 - _ZN4vllm25paged_attention_v1_kernelIthLi96ELi32ELi128ELNS_18Fp8KVCacheDataTypeE1ELb1EEEvPT_PKS2_PKT0_S8_ifPKiSA_iPKfiiiSC_SC_iiiii)
        .other          _ZN4vllm25paged_attention_v1_kernelIthLi96ELi32ELi128ELNS_18Fp8KVCacheDataTypeE1ELb1EEEvPT_PKS2_PKT0_S8_ifPKiSA_iPKfiiiSC_SC_iiiii,@"STO_CUDA_ENTRY STV_DEFAULT"
_ZN4vllm25paged_attention_v1_kernelIthLi96ELi32ELi128ELNS_18Fp8KVCacheDataTypeE1ELb1EEEvPT_PKS2_PKT0_S8_ifPKiSA_iPKfiiiSC_SC_iiiii:
.text._ZN4vllm25paged_attention_v1_kernelIthLi96ELi32ELi128ELNS_18Fp8KVCacheDataTypeE1ELb1EEEvPT_PKS2_PKT0_S8_ifPKiSA_iPKfiiiSC_SC_iiiii:
        /* <DEDUP_REMOVED lines=105> */
.L_x_11563:
        /* <DEDUP_REMOVED lines=25> */
.L_x_11567:
        /* <DEDUP_REMOVED lines=36> */
.L_x_11565:
[----:B------:R-:W-:Y:S05]  /*0a60*/  BSYNC.RECONVERGENT B6 ;  /* 0x0000000000067941 */ /* 0x000fea0003800200 */
.L_x_11564:
        /* <DEDUP_REMOVED lines=12> */
.L_x_11608:
        /* <DEDUP_REMOVED lines=39> */
.L_x_11573:
        /* <DEDUP_REMOVED lines=11> */
.L_x_11572:
[----:B------:R-:W-:Y:S05]  /*0e50*/  BSYNC.RECONVERGENT B1 ;  /* 0x0000000000017941 */ /* 0x000fea0003800200 */
.L_x_11571:
        /* <DEDUP_REMOVED lines=12> */
.L_x_11576:
        /* <DEDUP_REMOVED lines=100> */
.L_x_11575:
[----:B------:R-:W-:Y:S05]  /*1560*/  BSYNC.RECONVERGENT B1 ;  /* 0x0000000000017941 */ /* 0x000fea0003800200 */
.L_x_11574:
        /* <DEDUP_REMOVED lines=55> */
.L_x_11578:
[----:B------:R-:W-:Y:S05]  /*18e0*/  BSYNC.RECONVERGENT B1 ;  /* 0x0000000000017941 */ /* 0x000fea0003800200 */
.L_x_11577:
        /* <DEDUP_REMOVED lines=26> */
.L_x_11570:
[----:B------:R-:W-:Y:S05]  /*1a90*/  BSYNC.RECONVERGENT B0 ;  /* 0x0000000000007941 */ /* 0x000fea0003800200 */
.L_x_11569:
        /* <DEDUP_REMOVED lines=39> */
.L_x_11583:
[----:B------:R-:W0:Y:S01]  /*1d10*/  LDS R15, [R12] ;  /* 0x000000000c0f7984 */ /* 0x000e220000000800 */
[----:B------:R-:W-:-:S04]  /*1d20*/  IADD3 R13, PT, PT, R13, 0x1, RZ ;  /* 0x000000010d0d7810 */ /* 0x000fc80007ffe0ff */
[----:B------:R-:W-:Y:S01]  /*1d30*/  ISETP.NE.AND P0, PT, R13, RZ, PT ;  /* 0x000000ff0d00720c */ /* 0x000fe20003f05270 */
[----:B0-----:R-:W-:-:S05]  /*1d40*/  FMUL.FTZ R15, R15, R2 ;  /* 0x000000020f0f7220 */ /* 0x001fca0000410000 */
[----:B------:R0:W-:Y:S02]  /*1d50*/  STS [R12], R15 ;  /* 0x0000000f0c007388 */ /* 0x0001e40000000800 */
[----:B0-----:R-:W-:-:S05]  /*1d60*/  VIADD R12, R12, 0x200 ;  /* 0x000002000c0c7836 */ /* 0x001fca0000000000 */
[----:B------:R-:W-:Y:S05]  /*1d70*/  @P0 BRA `(.L_x_11583) ;  /* 0xfffffffc00e40947 */ /* 0x000fea000383ffff */
.L_x_11582:
[----:B------:R-:W-:Y:S05]  /*1d80*/  BSYNC.RECONVERGENT B1 ;  /* 0x0000000000017941 */ /* 0x000fea0003800200 */
.L_x_11581:
        /* <DEDUP_REMOVED lines=12> */
.L_x_11586:
        /* <DEDUP_REMOVED lines=52> */
.L_x_11585:
[----:B------:R-:W-:Y:S05]  /*2190*/  BSYNC.RECONVERGENT B1 ;  /* 0x0000000000017941 */ /* 0x000fea0003800200 */
.L_x_11584:
        /* <DEDUP_REMOVED lines=31> */
.L_x_11588:
[----:B------:R-:W-:Y:S05]  /*2390*/  BSYNC.RECONVERGENT B1 ;  /* 0x0000000000017941 */ /* 0x000fea0003800200 */
.L_x_11587:
        /* <DEDUP_REMOVED lines=14> */
.L_x_11580:
[----:B------:R-:W-:Y:S05]  /*2480*/  BSYNC.RECONVERGENT B0 ;  /* 0x0000000000007941 */ /* 0x000fea0003800200 */
.L_x_11579:
        /* <DEDUP_REMOVED lines=29> */
.L_x_11592:
        /* <DEDUP_REMOVED lines=34> */
.L_x_11591:
        /* <DEDUP_REMOVED lines=16> */
.L_x_11590:
[----:B------:R-:W-:Y:S05]  /*2980*/  BSYNC.RECONVERGENT B6 ;  /* 0x0000000000067941 */ /* 0x000fea0003800200 */
.L_x_11589:
        /* <DEDUP_REMOVED lines=44> */
.L_x_11633:
        /* <DEDUP_REMOVED lines=33> */
.L_x_11595:
[----:B------:R-:W-:Y:S05]  /*2e60*/  BSYNC.RECONVERGENT B0 ;  /* 0x0000000000007941 */ /* 0x000fea0003800200 */
.L_x_11594:
        /* <DEDUP_REMOVED lines=27> */
.L_x_11597:
[----:B------:R-:W-:Y:S05]  /*3020*/  BSYNC.RECONVERGENT B0 ;  /* 0x0000000000007941 */ /* 0x000fea0003800200 */
.L_x_11596:
        /* <DEDUP_REMOVED lines=15> */
.L_x_11599:
[----:B------:R-:W-:Y:S05]  /*3120*/  BSYNC.RECONVERGENT B0 ;  /* 0x0000000000007941 */ /* 0x000fea0003800200 */
.L_x_11598:
        /* <DEDUP_REMOVED lines=27> */
.L_x_11601:
[----:B------:R-:W-:Y:S05]  /*32e0*/  BSYNC.RECONVERGENT B0 ;  /* 0x0000000000007941 */ /* 0x000fea0003800200 */
.L_x_11600:
        /* <DEDUP_REMOVED lines=40> */
.L_x_11566:
        /* <DEDUP_REMOVED lines=16> */
.L_x_11602:
[----:B------:R-:W-:Y:S05]  /*3670*/  EXIT ;  /* 0x000000000000794d */ /* 0x000fea0003800000 */
.L_x_11568:
[----:B------:R-:W-:Y:S01]  /*3680*/  HFMA2 R12, -RZ, RZ, 0, 9.5367431640625e-07 ;  /* 0x00000010ff0c7431 */ /* 0x000fe200000001ff */
[----:B------:R-:W-:Y:S01]  /*3690*/  MOV R11, 0x1f ;  /* 0x0000001f000b7802 */ /* 0x000fe20000000f00 */
[----:B------:R-:W-:-:S07]  /*36a0*/  IMAD.MOV.U32 R15, RZ, RZ, -0x1 ;  /* 0xffffffffff0f7424 */ /* 0x000fce00078e00ff */
[----:B------:R-:W-:Y:S05]  /*36b0*/  WARPSYNC.COLLECTIVE R15, `(.L_x_11603) ;  /* 0x000000000f087348 */ /* 0x000fea0003c00000 */
[----:B------:R0:W1:Y:S02]  /*36c0*/  SHFL.BFLY P6, R14, R13, R12, R11 ;  /* 0x0c00000c0d0e7389 */ /* 0x00006400000c000b */
[----:B01----:R-:W-:Y:S05]  /*36d0*/  ENDCOLLECTIVE ;  /* 0x000000000000791b */ /* 0x003fea0003800000 */
.L_x_11603:
[----:B------:R-:W-:Y:S01]  /*36e0*/  HFMA2 R12, -RZ, RZ, 0, 4.76837158203125e-07 ;  /* 0x00000008ff0c7431 */ /* 0x000fe200000001ff */
[----:B------:R-:W-:-:S04]  /*36f0*/  FMNMX.FTZ R0, R14, -3.40282346638528859812e+38, !PT ;  /* 0xff7fffff0e007809 */ /* 0x000fc80007810000 */
[----:B------:R-:W-:-:S07]  /*3700*/  MOV R13, R0 ;  /* 0x00000000000d7202 */ /* 0x000fce0000000f00 */
[----:B------:R-:W-:Y:S05]  /*3710*/  WARPSYNC.COLLECTIVE R15, `(.L_x_11604) ;  /* 0x000000000f087348 */ /* 0x000fea0003c00000 */
[----:B------:R0:W1:Y:S02]  /*3720*/  SHFL.BFLY P6, R14, R13, R12, R11 ;  /* 0x0c00000c0d0e7389 */ /* 0x00006400000c000b */
[----:B01----:R-:W-:Y:S05]  /*3730*/  ENDCOLLECTIVE ;  /* 0x000000000000791b */ /* 0x003fea0003800000 */
.L_x_11604:
[----:B------:R-:W-:Y:S02]  /*3740*/  MOV R12, 0x4 ;  /* 0x00000004000c7802 */ /* 0x000fe40000000f00 */
[----:B------:R-:W-:-:S05]  /*3750*/  FMNMX.FTZ R2, R0, R14, !PT ;  /* 0x0000000e00027209 */ /* 0x000fca0007810000 */
[----:B------:R-:W-:-:S07]  /*3760*/  IMAD.MOV.U32 R13, RZ, RZ, R2 ;  /* 0x000000ffff0d7224 */ /* 0x000fce00078e0002 */
[----:B------:R-:W-:Y:S05]  /*3770*/  WARPSYNC.COLLECTIVE R15, `(.L_x_11605) ;  /* 0x000000000f087348 */ /* 0x000fea0003c00000 */
[----:B------:R0:W1:Y:S02]  /*3780*/  SHFL.BFLY P6, R14, R13, R12, R11 ;  /* 0x0c00000c0d0e7389 */ /* 0x00006400000c000b */
[----:B01----:R-:W-:Y:S05]  /*3790*/  ENDCOLLECTIVE ;  /* 0x000000000000791b */ /* 0x003fea0003800000 */
.L_x_11605:
[----:B------:R-:W-:Y:S01]  /*37a0*/  IMAD.MOV.U32 R12, RZ, RZ, 0x2 ;  /* 0x00000002ff0c7424 */ /* 0x000fe200078e00ff */
[----:B------:R-:W-:-:S04]  /*37b0*/  FMNMX.FTZ R3, R2, R14, !PT ;  /* 0x0000000e02037209 */ /* 0x000fc80007810000 */
[----:B------:R-:W-:-:S07]  /*37c0*/  MOV R13, R3 ;  /* 0x00000003000d7202 */ /* 0x000fce0000000f00 */
[----:B------:R-:W-:Y:S05]  /*37d0*/  WARPSYNC.COLLECTIVE R15, `(.L_x_11606) ;  /* 0x000000000f087348 */ /* 0x000fea0003c00000 */
[----:B------:R0:W1:Y:S02]  /*37e0*/  SHFL.BFLY P6, R14, R13, R12, R11 ;  /* 0x0c00000c0d0e7389 */ /* 0x00006400000c000b */
[----:B01----:R-:W-:Y:S05]  /*37f0*/  ENDCOLLECTIVE ;  /* 0x000000000000791b */ /* 0x003fea0003800000 */
.L_x_11606:
[----:B------:R-:W-:Y:S01]  /*3800*/  HFMA2 R12, -RZ, RZ, 0, 5.9604644775390625e-08 ;  /* 0x00000001ff0c7431 */ /* 0x000fe200000001ff */
[----:B------:R-:W-:-:S04]  /*3810*/  FMNMX.FTZ R4, R3, R14, !PT ;  /* 0x0000000e03047209 */ /* 0x000fc80007810000 */
[----:B------:R-:W-:-:S07]  /*3820*/  MOV R13, R4 ;  /* 0x00000004000d7202 */ /* 0x000fce0000000f00 */
[----:B------:R-:W-:Y:S05]  /*3830*/  WARPSYNC.COLLECTIVE R15, `(.L_x_11607) ;  /* 0x000000000f087348 */ /* 0x000fea0003c00000 */
[----:B------:R0:W1:Y:S02]  /*3840*/  SHFL.BFLY P6, R14, R13, R12, R11 ;  /* 0x0c00000c0d0e7389 */ /* 0x00006400000c000b */
[----:B01----:R-:W-:Y:S05]  /*3850*/  ENDCOLLECTIVE ;  /* 0x000000000000791b */ /* 0x003fea0003800000 */
.L_x_11607:
[----:B------:R-:W-:Y:S05]  /*3860*/  BRA `(.L_x_11608) ;  /* 0xffffffd000b07947 */ /* 0x000fea000383ffff */
.L_x_11593:
[----:B-1----:R-:W-:Y:S01]  /*3870*/  IMAD.MOV.U32 R13, RZ, RZ, RZ ;  /* 0x000000ffff0d7224 */ /* 0x002fe200078e00ff */
[----:B------:R-:W-:Y:S01]  /*3880*/  MOV R12, 0x2 ;  /* 0x00000002000c7802 */ /* 0x000fe20000000f00 */
[----:B0-----:R-:W-:Y:S02]  /*3890*/  HFMA2 R11, -RZ, RZ, 0, 1.847743988037109375e-06 ;  /* 0x0000001fff0b7431 */ /* 0x001fe400000001ff */
[----:B------:R-:W-:-:S07]  /*38a0*/  IMAD.MOV.U32 R15, RZ, RZ, -0x1 ;  /* 0xffffffffff0f7424 */ /* 0x000fce00078e00ff */
[----:B------:R-:W-:Y:S05]  /*38b0*/  WARPSYNC.COLLECTIVE R15, `(.L_x_11609) ;  /* 0x000000000f087348 */ /* 0x000fea0003c00000 */
[----:B------:R0:W1:Y:S02]  /*38c0*/  SHFL.BFLY P6, R14, R13, R12, R11 ;  /* 0x0c00000c0d0e7389 */ /* 0x00006400000c000b */
[----:B01----:R-:W-:Y:S05]  /*38d0*/  ENDCOLLECTIVE ;  /* 0x000000000000791b */ /* 0x003fea0003800000 */
.L_x_11609:
[----:B------:R-:W-:Y:S02]  /*38e0*/  HFMA2 R12, -RZ, RZ, 0, 5.9604644775390625e-08 ;  /* 0x00000001ff0c7431 */ /* 0x000fe400000001ff */
[----:B------:R-:W-:-:S05]  /*38f0*/  FADD.FTZ R10, RZ, R14 ;  /* 0x0000000eff0a7221 */ /* 0x000fca0000010000 */
[----:B------:R-:W-:-:S07]  /*3900*/  MOV R13, R10 ;  /* 0x0000000a000d7202 */ /* 0x000fce0000000f00 */
[----:B------:R-:W-:Y:S05]  /*3910*/  WARPSYNC.COLLECTIVE R15, `(.L_x_11610) ;  /* 0x000000000f087348 */ /* 0x000fea0003c00000 */
[----:B------:R0:W1:Y:S02]  /*3920*/  SHFL.BFLY P6, R14, R13, R12, R11 ;  /* 0x0c00000c0d0e7389 */ /* 0x00006400000c000b */
[----:B01----:R-:W-:Y:S05]  /*3930*/  ENDCOLLECTIVE ;  /* 0x000000000000791b */ /* 0x003fea0003800000 */
.L_x_11610:
[----:B------:R-:W-:Y:S01]  /*3940*/  MOV R13, RZ ;  /* 0x000000ff000d7202 */ /* 0x000fe20000000f00 */
[----:B------:R-:W-:Y:S02]  /*3950*/  HFMA2 R12, -RZ, RZ, 0, 1.1920928955078125e-07 ;  /* 0x00000002ff0c7431 */ /* 0x000fe400000001ff */
[----:B------:R-:W-:-:S07]  /*3960*/  IMAD.MOV.U32 R31, RZ, RZ, R14 ;  /* 0x000000ffff1f7224 */ /* 0x000fce00078e000e */
[----:B------:R-:W-:Y:S05]  /*3970*/  WARPSYNC.COLLECTIVE R15, `(.L_x_11611) ;  /* 0x000000000f087348 */ /* 0x000fea0003c00000 */
[----:B------:R0:W1:Y:S02]  /*3980*/  SHFL.BFLY P6, R14, R13, R12, R11 ;  /* 0x0c00000c0d0e7389 */ /* 0x00006400000c000b */
[----:B01----:R-:W-:Y:S05]  /*3990*/  ENDCOLLECTIVE ;  /* 0x000000000000791b */ /* 0x003fea0003800000 */
.L_x_11611:
        /* <DEDUP_REMOVED lines=8> */
.L_x_11612:
[----:B------:R-:W-:Y:S01]  /*3a20*/  MOV R13, RZ ;  /* 0x000000ff000d7202 */ /* 0x000fe20000000f00 */
[----:B------:R-:W-:Y:S02]  /*3a30*/  HFMA2 R12, -RZ, RZ, 0, 1.1920928955078125e-07 ;  /* 0x00000002ff0c7431 */ /* 0x000fe400000001ff */
[----:B------:R-:W-:-:S07]  /*3a40*/  IMAD.MOV.U32 R30, RZ, RZ, R14 ;  /* 0x000000ffff1e7224 */ /* 0x000fce00078e000e */
[----:B------:R-:W-:Y:S05]  /*3a50*/  WARPSYNC.COLLECTIVE R15, `(.L_x_11613) ;  /* 0x000000000f087348 */ /* 0x000fea0003c00000 */
[----:B------:R0:W1:Y:S02]  /*3a60*/  SHFL.BFLY P6, R14, R13, R12, R11 ;  /* 0x0c00000c0d0e7389 */ /* 0x00006400000c000b */
[----:B01----:R-:W-:Y:S05]  /*3a70*/  ENDCOLLECTIVE ;  /* 0x000000000000791b */ /* 0x003fea0003800000 */
.L_x_11613:
[----:B------:R-:W-:Y:S01]  /*3a80*/  FADD.FTZ R30, R21, R30 ;  /* 0x0000001e151e7221 */ /* 0x000fe20000010000 */
[----:B------:R-:W-:Y:S01]  /*3a90*/  MOV R12, 0x1 ;  /* 0x00000001000c7802 */ /* 0x000fe20000000f00 */
[----:B------:R-:W-:-:S04]  /*3aa0*/  FADD.FTZ R9, RZ, R14 ;  /* 0x0000000eff097221 */ /* 0x000fc80000010000 */
[----:B------:R-:W-:-:S07]  /*3ab0*/  IMAD.MOV.U32 R13, RZ, RZ, R9 ;  /* 0x000000ffff0d7224 */ /* 0x000fce00078e0009 */
[----:B------:R-:W-:Y:S05]  /*3ac0*/  WARPSYNC.COLLECTIVE R15, `(.L_x_11614) ;  /* 0x000000000f087348 */ /* 0x000fea0003c00000 */
[----:B------:R0:W1:Y:S02]  /*3ad0*/  SHFL.BFLY P6, R14, R13, R12, R11 ;  /* 0x0c00000c0d0e7389 */ /* 0x00006400000c000b */
[----:B01----:R-:W-:Y:S05]  /*3ae0*/  ENDCOLLECTIVE ;  /* 0x000000000000791b */ /* 0x003fea0003800000 */
.L_x_11614:
[----:B------:R-:W-:Y:S02]  /*3af0*/  IMAD.MOV.U32 R13, RZ, RZ, RZ ;  /* 0x000000ffff0d7224 */ /* 0x000fe400078e00ff */
[----:B------:R-:W-:Y:S01]  /*3b00*/  HFMA2 R12, -RZ, RZ, 0, 1.1920928955078125e-07 ;  /* 0x00000002ff0c7431 */ /* 0x000fe200000001ff */
[----:B------:R-:W-:-:S07]  /*3b10*/  MOV R8, R14 ;  /* 0x0000000e00087202 */ /* 0x000fce0000000f00 */
[----:B------:R-:W-:Y:S05]  /*3b20*/  WARPSYNC.COLLECTIVE R15, `(.L_x_11615) ;  /* 0x000000000f087348 */ /* 0x000fea0003c00000 */
[----:B------:R0:W1:Y:S02]  /*3b30*/  SHFL.BFLY P6, R14, R13, R12, R11 ;  /* 0x0c00000c0d0e7389 */ /* 0x00006400000c000b */
[----:B01----:R-:W-:Y:S05]  /*3b40*/  ENDCOLLECTIVE ;  /* 0x000000000000791b */ /* 0x003fea0003800000 */
.L_x_11615:
        /* <DEDUP_REMOVED lines=8> */
.L_x_11616:
[----:B------:R-:W-:Y:S02]  /*3bd0*/  IMAD.MOV.U32 R13, RZ, RZ, RZ ;  /* 0x000000ffff0d7224 */ /* 0x000fe400078e00ff */
[----:B------:R-:W-:Y:S01]  /*3be0*/  HFMA2 R12, -RZ, RZ, 0, 1.1920928955078125e-07 ;  /* 0x00000002ff0c7431 */ /* 0x000fe200000001ff */
[----:B------:R-:W-:-:S07]  /*3bf0*/  MOV R6, R14 ;  /* 0x0000000e00067202 */ /* 0x000fce0000000f00 */
[----:B------:R-:W-:Y:S05]  /*3c00*/  WARPSYNC.COLLECTIVE R15, `(.L_x_11617) ;  /* 0x000000000f087348 */ /* 0x000fea0003c00000 */
[----:B------:R0:W1:Y:S02]  /*3c10*/  SHFL.BFLY P6, R14, R13, R12, R11 ;  /* 0x0c00000c0d0e7389 */ /* 0x00006400000c000b */
[----:B01----:R-:W-:Y:S05]  /*3c20*/  ENDCOLLECTIVE ;  /* 0x000000000000791b */ /* 0x003fea0003800000 */
.L_x_11617:
        /* <DEDUP_REMOVED lines=8> */
.L_x_11618:
[----:B------:R-:W-:Y:S02]  /*3cb0*/  IMAD.MOV.U32 R13, RZ, RZ, RZ ;  /* 0x000000ffff0d7224 */ /* 0x000fe400078e00ff */
[----:B------:R-:W-:Y:S01]  /*3cc0*/  HFMA2 R12, -RZ, RZ, 0, 1.1920928955078125e-07 ;  /* 0x00000002ff0c7431 */ /* 0x000fe200000001ff */
[----:B------:R-:W-:-:S07]  /*3cd0*/  MOV R4, R14 ;  /* 0x0000000e00047202 */ /* 0x000fce0000000f00 */
[----:B------:R-:W-:Y:S05]  /*3ce0*/  WARPSYNC.COLLECTIVE R15, `(.L_x_11619) ;  /* 0x000000000f087348 */ /* 0x000fea0003c00000 */
[----:B------:R0:W1:Y:S02]  /*3cf0*/  SHFL.BFLY P6, R14, R13, R12, R11 ;  /* 0x0c00000c0d0e7389 */ /* 0x00006400000c000b */
[----:B01----:R-:W-:Y:S05]  /*3d00*/  ENDCOLLECTIVE ;  /* 0x000000000000791b */ /* 0x003fea0003800000 */
.L_x_11619:
        /* <DEDUP_REMOVED lines=8> */
.L_x_11620:
[----:B------:R-:W-:Y:S02]  /*3d90*/  IMAD.MOV.U32 R13, RZ, RZ, RZ ;  /* 0x000000ffff0d7224 */ /* 0x000fe400078e00ff */
[----:B------:R-:W-:Y:S01]  /*3da0*/  HFMA2 R12, -RZ, RZ, 0, 1.1920928955078125e-07 ;  /* 0x00000002ff0c7431 */ /* 0x000fe200000001ff */
[----:B------:R-:W-:-:S07]  /*3db0*/  MOV R2, R14 ;  /* 0x0000000e00027202 */ /* 0x000fce0000000f00 */
[----:B------:R-:W-:Y:S05]  /*3dc0*/  WARPSYNC.COLLECTIVE R15, `(.L_x_11621) ;  /* 0x000000000f087348 */ /* 0x000fea0003c00000 */
[----:B------:R0:W1:Y:S02]  /*3dd0*/  SHFL.BFLY P6, R14, R13, R12, R11 ;  /* 0x0c00000c0d0e7389 */ /* 0x00006400000c000b */
[----:B01----:R-:W-:Y:S05]  /*3de0*/  ENDCOLLECTIVE ;  /* 0x000000000000791b */ /* 0x003fea0003800000 */
.L_x_11621:
        /* <DEDUP_REMOVED lines=8> */
.L_x_11622:
[----:B------:R-:W-:Y:S02]  /*3e70*/  IMAD.MOV.U32 R13, RZ, RZ, RZ ;  /* 0x000000ffff0d7224 */ /* 0x000fe400078e00ff */
[----:B------:R-:W-:Y:S01]  /*3e80*/  HFMA2 R12, -RZ, RZ, 0, 1.1920928955078125e-07 ;  /* 0x00000002ff0c7431 */ /* 0x000fe200000001ff */
[----:B------:R-:W-:-:S07]  /*3e90*/  MOV R21, R14 ;  /* 0x0000000e00157202 */ /* 0x000fce0000000f00 */
[----:B------:R-:W-:Y:S05]  /*3ea0*/  WARPSYNC.COLLECTIVE R15, `(.L_x_11623) ;  /* 0x000000000f087348 */ /* 0x000fea0003c00000 */
[----:B------:R0:W1:Y:S02]  /*3eb0*/  SHFL.BFLY P6, R14, R13, R12, R11 ;  /* 0x0c00000c0d0e7389 */ /* 0x00006400000c000b */
[----:B01----:R-:W-:Y:S05]  /*3ec0*/  ENDCOLLECTIVE ;  /* 0x000000000000791b */ /* 0x003fea0003800000 */
.L_x_11623:
        /* <DEDUP_REMOVED lines=8> */
.L_x_11624:
[----:B------:R-:W-:Y:S02]  /*3f50*/  IMAD.MOV.U32 R13, RZ, RZ, RZ ;  /* 0x000000ffff0d7224 */ /* 0x000fe400078e00ff */
[----:B------:R-:W-:Y:S01]  /*3f60*/  HFMA2 R12, -RZ, RZ, 0, 1.1920928955078125e-07 ;  /* 0x00000002ff0c7431 */ /* 0x000fe200000001ff */
[----:B------:R-:W-:-:S07]  /*3f70*/  MOV R23, R14 ;  /* 0x0000000e00177202 */ /* 0x000fce0000000f00 */
[----:B------:R-:W-:Y:S05]  /*3f80*/  WARPSYNC.COLLECTIVE R15, `(.L_x_11625) ;  /* 0x000000000f087348 */ /* 0x000fea0003c00000 */
[----:B------:R0:W1:Y:S02]  /*3f90*/  SHFL.BFLY P6, R14, R13, R12, R11 ;  /* 0x0c00000c0d0e7389 */ /* 0x00006400000c000b */
[----:B01----:R-:W-:Y:S05]  /*3fa0*/  ENDCOLLECTIVE ;  /* 0x000000000000791b */ /* 0x003fea0003800000 */
.L_x_11625:
        /* <DEDUP_REMOVED lines=8> */
.L_x_11626:
[----:B------:R-:W-:Y:S02]  /*4030*/  IMAD.MOV.U32 R13, RZ, RZ, RZ ;  /* 0x000000ffff0d7224 */ /* 0x000fe400078e00ff */
[----:B------:R-:W-:Y:S01]  /*4040*/  HFMA2 R12, -RZ, RZ, 0, 1.1920928955078125e-07 ;  /* 0x00000002ff0c7431 */ /* 0x000fe200000001ff */
[----:B------:R-:W-:-:S07]  /*4050*/  MOV R25, R14 ;  /* 0x0000000e00197202 */ /* 0x000fce0000000f00 */
[----:B------:R-:W-:Y:S05]  /*4060*/  WARPSYNC.COLLECTIVE R15, `(.L_x_11627) ;  /* 0x000000000f087348 */ /* 0x000fea0003c00000 */
[----:B------:R0:W1:Y:S02]  /*4070*/  SHFL.BFLY P6, R14, R13, R12, R11 ;  /* 0x0c00000c0d0e7389 */ /* 0x00006400000c000b */
[----:B01----:R-:W-:Y:S05]  /*4080*/  ENDCOLLECTIVE ;  /* 0x000000000000791b */ /* 0x003fea0003800000 */
.L_x_11627:
        /* <DEDUP_REMOVED lines=8> */
.L_x_11628:
[----:B------:R-:W-:Y:S02]  /*4110*/  IMAD.MOV.U32 R13, RZ, RZ, RZ ;  /* 0x000000ffff0d7224 */ /* 0x000fe400078e00ff */
[----:B------:R-:W-:Y:S01]  /*4120*/  HFMA2 R12, -RZ, RZ, 0, 1.1920928955078125e-07 ;  /* 0x00000002ff0c7431 */ /* 0x000fe200000001ff */
[----:B------:R-:W-:-:S07]  /*4130*/  MOV R27, R14 ;  /* 0x0000000e001b7202 */ /* 0x000fce0000000f00 */
[----:B------:R-:W-:Y:S05]  /*4140*/  WARPSYNC.COLLECTIVE R15, `(.L_x_11629) ;  /* 0x000000000f087348 */ /* 0x000fea0003c00000 */
[----:B------:R0:W1:Y:S02]  /*4150*/  SHFL.BFLY P6, R14, R13, R12, R11 ;  /* 0x0c00000c0d0e7389 */ /* 0x00006400000c000b */
[----:B01----:R-:W-:Y:S05]  /*4160*/  ENDCOLLECTIVE ;  /* 0x000000000000791b */ /* 0x003fea0003800000 */
.L_x_11629:
[----:B------:R-:W-:Y:S01]  /*4170*/  FADD.FTZ R24, R24, R27 ;  /* 0x0000001b18187221 */ /* 0x000fe20000010000 */
[----:B------:R-:W-:Y:S02]  /*4180*/  IMAD.MOV.U32 R12, RZ, RZ, 0x1 ;  /* 0x00000001ff0c7424 */ /* 0x000fe400078e00ff */
[----:B------:R-:W-:-:S05]  /*4190*/  FADD.FTZ R26, RZ, R14 ;  /* 0x0000000eff1a7221 */ /* 0x000fca0000010000 */
[----:B------:R-:W-:-:S07]  /*41a0*/  MOV R13, R26 ;  /* 0x0000001a000d7202 */ /* 0x000fce0000000f00 */
[----:B------:R-:W-:Y:S05]  /*41b0*/  WARPSYNC.COLLECTIVE R15, `(.L_x_11630) ;  /* 0x000000000f087348 */ /* 0x000fea0003c00000 */
[----:B------:R0:W1:Y:S02]  /*41c0*/  SHFL.BFLY P6, R14, R13, R12, R11 ;  /* 0x0c00000c0d0e7389 */ /* 0x00006400000c000b */
[----:B01----:R-:W-:Y:S05]  /*41d0*/  ENDCOLLECTIVE ;  /* 0x000000000000791b */ /* 0x003fea0003800000 */
.L_x_11630:
[----:B------:R-:W-:Y:S02]  /*41e0*/  HFMA2 R13, -RZ, RZ, 0, 0 ;  /* 0x00000000ff0d7431 */ /* 0x000fe400000001ff */
[----:B------:R-:W-:Y:S01]  /*41f0*/  IMAD.MOV.U32 R12, RZ, RZ, 0x2 ;  /* 0x00000002ff0c7424 */ /* 0x000fe200078e00ff */
[----:B------:R-:W-:-:S07]  /*4200*/  MOV R29, R14 ;  /* 0x0000000e001d7202 */ /* 0x000fce0000000f00 */
[----:B------:R-:W-:Y:S05]  /*4210*/  WARPSYNC.COLLECTIVE R15, `(.L_x_11631) ;  /* 0x000000000f087348 */ /* 0x000fea0003c00000 */
[----:B------:R0:W1:Y:S02]  /*4220*/  SHFL.BFLY P6, R14, R13, R12, R11 ;  /* 0x0c00000c0d0e7389 */ /* 0x00006400000c000b */
[----:B01----:R-:W-:Y:S05]  /*4230*/  ENDCOLLECTIVE ;  /* 0x000000000000791b */ /* 0x003fea0003800000 */
.L_x_11631:
[----:B------:R-:W-:Y:S01]  /*4240*/  FADD.FTZ R26, R26, R29 ;  /* 0x0000001d1a1a7221 */ /* 0x000fe20000010000 */
[----:B------:R-:W-:Y:S02]  /*4250*/  HFMA2 R12, -RZ, RZ, 0, 5.9604644775390625e-08 ;  /* 0x00000001ff0c7431 */ /* 0x000fe400000001ff */
[----:B------:R-:W-:-:S05]  /*4260*/  FADD.FTZ R9, RZ, R14 ;  /* 0x0000000eff097221 */ /* 0x000fca0000010000 */
[----:B------:R-:W-:-:S07]  /*4270*/  MOV R13, R9 ;  /* 0x00000009000d7202 */ /* 0x000fce0000000f00 */
[----:B------:R-:W-:Y:S05]  /*4280*/  WARPSYNC.COLLECTIVE R15, `(.L_x_11632) ;  /* 0x000000000f087348 */ /* 0x000fea0003c00000 */
[----:B------:R0:W1:Y:S02]  /*4290*/  SHFL.BFLY P6, R14, R13, R12, R11 ;  /* 0x0c00000c0d0e7389 */ /* 0x00006400000c000b */
[----:B01----:R-:W-:Y:S05]  /*42a0*/  ENDCOLLECTIVE ;  /* 0x000000000000791b */ /* 0x003fea0003800000 */
.L_x_11632:
[----:B------:R-:W-:Y:S05]  /*42b0*/  BRA `(.L_x_11633) ;  /* 0xffffffe800647947 */ /* 0x000fea000383ffff */
.L_x_11634:
        /* <DEDUP_REMOVED lines=12> */
.L_x_25802:


//--------------------- .text._ZN4vllm25paged_attention_v1_kernelIthLi80ELi32ELi128ELNS_18Fp8KVCacheDataTypeE1ELb1EEEvPT_PKS2_PKT0_S8_ifPKiSA_iPKfiiiSC_SC_iiiii --------------------------
	.section	.text._ZN4vllm25paged_attention_v1_kernelIthLi80ELi32ELi128ELNS_18Fp8KVCacheDataTypeE1ELb1EEEvPT_PKS2_PKT0_S8_ifPKiSA_iPKfiiiSC_SC_iiiii,"ax",@progbits
	.align	128
        .global         _ZN4vllm25paged_attention_v1_kernelIthLi80ELi32ELi128ELNS_18Fp8KVCacheDataTypeE1ELb1EEEvPT_PKS2_PKT0_S8_ifPKiSA_iPKfiiiSC_SC_iiiii
        .type           _ZN4vllm25paged_attention_v1_kernelIthLi80ELi32ELi128ELNS_18Fp8KVCacheDataTypeE1ELb1EEEvPT_PKS2_PKT0_S8_ifPKiSA_iPKfiiiSC_SC_iiiii,@function
        .size           _ZN4vllm25paged_attention_v1_kernelIthLi80ELi32ELi128ELNS_18Fp8KVCacheDataTypeE1ELb1EEEvPT_PKS2_PKT0_S8_ifPKiSA_iPKfiiiSC_SC_iiiii,(.L_x_25803 - _ZN4vllm25paged_attention_v1_kernelIthLi80ELi32ELi128ELNS_18Fp8KVCacheDataTypeE1ELb1EEEvPT_PKS2_PKT0_S8_ifPKiSA_iPKfiiiSC_SC_iiiii)
        .other          _ZN4vllm25paged_attention_v1_kernelIthLi80ELi32ELi128ELNS_18Fp8KVCacheDataTypeE1ELb1EEEvPT_PKS2_PKT0_S8_ifPKiSA_iPKfiiiSC_SC_iiiii,@"STO_CUDA_ENTRY STV_DEFAULT"
_ZN4vllm25paged_attention_v1_kernelIthLi80ELi32ELi128ELNS_18Fp8KVCacheDataTypeE1ELb1EEEvPT_PKS2_PKT0_S8_ifPKiSA_iPKfiiiSC_SC_iiiii:
.text._ZN4vllm25paged_attention_v1_kernelIthLi80ELi32ELi128ELNS_18Fp8KVCacheDataTypeE1ELb1EEEvPT_PKS2_PKT0_S8_ifPKiSA_iPKfiiiSC_SC_iiiii:
        /* <DEDUP_REMOVED lines=105> */
.L_x_11635:
        /* <DEDUP_REMOVED lines=25> */
.L_x_11639:
        /* <DEDUP_REMOVED lines=36> */
.L_x_11637:
[----:B------:R-:W-:Y:S05]  /*0a60*/  BSYNC.RECONVERGENT B6 ;  /* 0x0000000000067941 */ /* 0x000fea0003800200 */
.L_x_11636:
        /* <DEDUP_REMOVED lines=12> */
.L_x_11680:
        /* <DEDUP_REMOVED lines=39> */
.L_x_11645:
        /* <DEDUP_REMOVED lines=11> */
.L_x_11644:
[----:B------:R-:W-:Y:S05]  /*0e50*/  BSYNC.RECONVERGENT B1 ;  /* 0x0000000000017941 */ /* 0x000fea0003800200 */
.L_x_11643:
        /* <DEDUP_REMOVED lines=12> */
.L_x_11648:
        /* <DEDUP_REMOVED lines=100> */
.L_x_11647:
[----:B------:R-:W-:Y:S05]  /*1560*/  BSYNC.RECONVERGENT B1 ;  /* 0x0000000000017941 */ /* 0x000fea0003800200 */
.L_x_11646:
        /* <DEDUP_REMOVED lines=55> */
.L_x_11650:
[----:B------:R-:W-:Y:S05]  /*18e0*/  BSYNC.RECONVERGENT B1 ;  /* 0x0000000000017941 */ /* 0x000fea0003800200 */
.L_x_11649:
        /* <DEDUP_REMOVED lines=26> */
.L_x_11642:
[----:B------:R-:W-:Y:S05]  /*1a90*/  BSYNC.RECONVERGENT B0 ;  /* 0x0000000000007941 */ /* 0x000fea0003800200 */
.L_x_11641:
        /* <DEDUP_REMOVED lines=39> */
.L_x_11655:
[----:B------:R-:W0:Y:S01]  /*1d10*/  LDS R15, [R12] ;  /* 0x000000000c0f7984 */ /* 0x000e220000000800 */
[----:B------:R-:W-:-:S05]  /*1d20*/  VIADD R13, R13, 0x1 ;  /* 0x000000010d0d7836 */ /* 0x000fca0000000000 */
[----:B------:R-:W-:Y:S01]  /*1d30*/  ISETP.NE.AND P0, PT, R13, RZ, PT ;  /* 0x000000ff0d00720c */ /* 0x000fe20003f05270 */
[----:B0-----:R-:W-:-:S05]  /*1d40*/  FMUL.FTZ R15, R15, R2 ;  /* 0x000000020f0f7220 */ /* 0x001fca0000410000 */
[----:B------:R0:W-:Y:S02]  /*1d50*/  STS [R12], R15 ;  /* 0x0000000f0c007388 */ /* 0x0001e40000000800 */
[----:B0-----:R-:W-:-:S05]  /*1d60*/  IADD3 R12, PT, PT, R12, 0x200, RZ ;  /* 0x000002000c0c7810 */ /* 0x001fca0007ffe0ff */
[----:B------:R-:W-:Y:S05]  /*1d70*/  @P0 BRA `(.L_x_11655) ;  /* 0xfffffffc00e40947 */ /* 0x000fea000383ffff */
.L_x_11654:
[----:B------:R-:W-:Y:S05]  /*1d80*/  BSYNC.RECONVERGENT B1 ;  /* 0x0000000000017941 */ /* 0x000fea0003800200 */
.L_x_11653:
        /* <DEDUP_REMOVED lines=12> */
.L_x_11658:
        /* <DEDUP_REMOVED lines=52> */
.L_x_11657:
[----:B------:R-:W-:Y:S05]  /*2190*/  BSYNC.RECONVERGENT B1 ;  /* 0x0000000000017941 */ /* 0x000fea0003800200 */
.L_x_11656:
        /* <DEDUP_REMOVED lines=31> */
.L_x_11660:
[----:B------:R-:W-:Y:S05]  /*2390*/  BSYNC.RECONVERGENT B1 ;  /* 0x0000000000017941 */ /* 0x000fea0003800200 */
.L_x_11659:
        /* <DEDUP_REMOVED lines=14> */
.L_x_11652:
[----:B------:R-:W-:Y:S05]  /*2480*/  BSYNC.RECONVERGENT B0 ;  /* 0x0000000000007941 */ /* 0x000fea0003800200 */
.L_x_11651:
        /* <DEDUP_REMOVED lines=29> */
.L_x_11664:
        /* <DEDUP_REMOVED lines=34> */
.L_x_11663:
        /* <DEDUP_REMOVED lines=16> */
.L_x_11662:
[----:B------:R-:W-:Y:S05]  /*2980*/  BSYNC.RECONVERGENT B6 ;  /* 0x0000000000067941 */ /* 0x000fea0003800200 */
.L_x_11661:
        /* <DEDUP_REMOVED lines=41> */
.L_x_11701:
        /* <DEDUP_REMOVED lines=31> */
.L_x_11667:
[----:B------:R-:W-:Y:S05]  /*2e10*/  BSYNC.RECONVERGENT B0 ;  /* 0x0000000000007941 */ /* 0x000fea0003800200 */
.L_x_11666:
        /* <DEDUP_REMOVED lines=23> */
.L_x_11669:
[----:B------:R-:W-:Y:S05]  /*2f90*/  BSYNC.RECONVERGENT B0 ;  /* 0x0000000000007941 */ /* 0x000fea0003800200 */
.L_x_11668:
        /* <DEDUP_REMOVED lines=13> */
.L_x_11671:
[----:B------:R-:W-:Y:S05]  /*3070*/  BSYNC.RECONVERGENT B0 ;  /* 0x0000000000007941 */ /* 0x000fea0003800200 */
.L_x_11670:
        /* <DEDUP_REMOVED lines=23> */
.L_x_11673:
[----:B------:R-:W-:Y:S05]  /*31f0*/  BSYNC.RECONVERGENT B0 ;  /* 0x0000000000007941 */ /* 0x000fea0003800200 */
.L_x_11672:
        /* <DEDUP_REMOVED lines=36> */
.L_x_11638:
        /* <DEDUP_REMOVED lines=16> */
.L_x_11674:
[----:B------:R-:W-:Y:S05]  /*3540*/  EXIT ;  /* 0x000000000000794d */ /* 0x000fea0003800000 */
.L_x_11640:
[----:B------:R-:W-:Y:S02]  /*3550*/  IMAD.MOV.U32 R12, RZ, RZ, 0x10 ;  /* 0x00000010ff0c7424 */ /* 0x000fe400078e00ff */
[----:B------:R-:W-:Y:S01]  /*3560*/  HFMA2 R11, -RZ, RZ, 0, 1.847743988037109375e-06 ;  /* 0x0000001fff0b7431 */ /* 0x000fe200000001ff */
[----:B------:R-:W-:-:S07]  /*3570*/  MOV R15, 0xffffffff ;  /* 0xffffffff000f7802 */ /* 0x000fce0000000f00 */
[----:B------:R-:W-:Y:S05]  /*3580*/  WARPSYNC.COLLECTIVE R15, `(.L_x_11675) ;  /* 0x000000000f087348 */ /* 0x000fea0003c00000 */
[----:B------:R0:W1:Y:S02]  /*3590*/  SHFL.BFLY P6, R14, R13, R12, R11 ;  /* 0x0c00000c0d0e7389 */ /* 0x00006400000c000b */
[----:B01----:R-:W-:Y:S05]  /*35a0*/  ENDCOLLECTIVE ;  /* 0x000000000000791b */ /* 0x003fea0003800000 */
.L_x_11675:
[----:B------:R-:W-:Y:S01]  /*35b0*/  HFMA2 R12, -RZ, RZ, 0, 4.76837158203125e-07 ;  /* 0x00000008ff0c7431 */ /* 0x000fe200000001ff */
[----:B------:R-:W-:-:S05]  /*35c0*/  FMNMX.FTZ R0, R14, -3.40282346638528859812e+38, !PT ;  /* 0xff7fffff0e007809 */ /* 0x000fca0007810000 */
[----:B------:R-:W-:-:S07]  /*35d0*/  IMAD.MOV.U32 R13, RZ, RZ, R0 ;  /* 0x000000ffff0d7224 */ /* 0x000fce00078e0000 */
[----:B------:R-:W-:Y:S05]  /*35e0*/  WARPSYNC.COLLECTIVE R15, `(.L_x_11676) ;  /* 0x000000000f087348 */ /* 0x000fea0003c00000 */
[----:B------:R0:W1:Y:S02]  /*35f0*/  SHFL.BFLY P6, R14, R13, R12, R11 ;  /* 0x0c00000c0d0e7389 */ /* 0x00006400000c000b */
[----:B01----:R-:W-:Y:S05]  /*3600*/  ENDCOLLECTIVE ;  /* 0x000000000000791b */ /* 0x003fea0003800000 */
.L_x_11676:
[----:B------:R-:W-:Y:S01]  /*3610*/  IMAD.MOV.U32 R12, RZ, RZ, 0x4 ;  /* 0x00000004ff0c7424 */ /* 0x000fe200078e00ff */
[----:B------:R-:W-:-:S04]  /*3620*/  FMNMX.FTZ R2, R0, R14, !PT ;  /* 0x0000000e00027209 */ /* 0x000fc80007810000 */
[----:B------:R-:W-:-:S07]  /*3630*/  MOV R13, R2 ;  /* 0x00000002000d7202 */ /* 0x000fce0000000f00 */
[----:B------:R-:W-:Y:S05]  /*3640*/  WARPSYNC.COLLECTIVE R15, `(.L_x_11677) ;  /* 0x000000000f087348 */ /* 0x000fea0003c00000 */
[----:B------:R0:W1:Y:S02]  /*3650*/  SHFL.BFLY P6, R14, R13, R12, R11 ;  /* 0x0c00000c0d0e7389 */ /* 0x00006400000c000b */
[----:B01----:R-:W-:Y:S05]  /*3660*/  ENDCOLLECTIVE ;  /* 0x000000000000791b */ /* 0x003fea0003800000 */
.L_x_11677:
[----:B------:R-:W-:Y:S01]  /*3670*/  HFMA2 R12, -RZ, RZ, 0, 1.1920928955078125e-07 ;  /* 0x00000002ff0c7431 */ /* 0x000fe200000001ff */
[----:B------:R-:W-:-:S04]  /*3680*/  FMNMX.FTZ R3, R2, R14, !PT ;  /* 0x0000000e02037209 */ /* 0x000fc80007810000 */
[----:B------:R-:W-:-:S07]  /*3690*/  MOV R13, R3 ;  /* 0x00000003000d7202 */ /* 0x000fce0000000f00 */
[----:B------:R-:W-:Y:S05]  /*36a0*/  WARPSYNC.COLLECTIVE R15, `(.L_x_11678) ;  /* 0x000000000f087348 */ /* 0x000fea0003c00000 */
[----:B------:R0:W1:Y:S02]  /*36b0*/  SHFL.BFLY P6, R14, R13, R12, R11 ;  /* 0x0c00000c0d0e7389 */ /* 0x00006400000c000b */
[----:B01----:R-:W-:Y:S05]  /*36c0*/  ENDCOLLECTIVE ;  /* 0x000000000000791b */ /* 0x003fea0003800000 */
.L_x_11678:
[----:B------:R-:W-:Y:S02]  /*36d0*/  MOV R12, 0x1 ;  /* 0x00000001000c7802 */ /* 0x000fe40000000f00 */
[----:B------:R-:W-:-:S05]  /*36e0*/  FMNMX.FTZ R4, R3, R14, !PT ;  /* 0x0000000e03047209 */ /* 0x000fca0007810000 */
[----:B------:R-:W-:-:S07]  /*36f0*/  IMAD.MOV.U32 R13, RZ, RZ, R4 ;  /* 0x000000ffff0d7224 */ /* 0x000fce00078e0004 */
[----:B------:R-:W-:Y:S05]  /*3700*/  WARPSYNC.COLLECTIVE R15, `(.L_x_11679) ;  /* 0x000000000f087348 */ /* 0x000fea0003c00000 */
[----:B------:R0:W1:Y:S02]  /*3710*/  SHFL.BFLY P6, R14, R13, R12, R11 ;  /* 0x0c00000c0d0e7389 */ /* 0x00006400000c000b */
[----:B01----:R-:W-:Y:S05]  /*3720*/  ENDCOLLECTIVE ;  /* 0x000000000000791b */ /* 0x003fea0003800000 */
.L_x_11679:
[----:B------:R-:W-:Y:S05]  /*3730*/  BRA `(.L_x_11680) ;  /* 0xffffffd000fc7947 */ /* 0x000fea000383ffff */
.L_x_11665:
[----:B-1----:R-:W-:Y:S02]  /*3740*/  HFMA2 R13, -RZ, RZ, 0, 0 ;  /* 0x00000000ff0d7431 */ /* 0x002fe400000001ff */
[----:B------:R-:W-:Y:S01]  /*3750*/  IMAD.MOV.U32 R12, RZ, RZ, 0x2 ;  /* 0x00000002ff0c7424 */ /* 0x000fe200078e00ff */
[----:B0-----:R-:W-:Y:S02]  /*3760*/  MOV R11, 0x1f ;  /* 0x0000001f000b7802 */ /* 0x001fe40000000f00 */
[----:B------:R-:W-:-:S07]  /*3770*/  MOV R15, 0xffffffff ;  /* 0xffffffff000f7802 */ /* 0x000fce0000000f00 */
[----:B------:R-:W-:Y:S05]  /*3780*/  WARPSYNC.COLLECTIVE R15, `(.L_x_11681) ;  /* 0x000000000f087348 */ /* 0x000fea0003c00000 */
[----:B------:R0:W1:Y:S02]  /*3790*/  SHFL.BFLY P6, R14, R13, R12, R11 ;  /* 0x0c00000c0d0e7389 */ /* 0x00006400000c000b */
[----:B01----:R-:W-:Y:S05]  /*37a0*/  ENDCOLLECTIVE ;  /* 0x000000000000791b */ /* 0x003fea0003800000 */
.L_x_11681:
[----:B------:R-:W-:Y:S02]  /*37b0*/  HFMA2 R12, -RZ, RZ, 0, 5.9604644775390625e-08 ;  /* 0x00000001ff0c7431 */ /* 0x000fe400000001ff */
[----:B------:R-:W-:-:S04]  /*37c0*/  IMAD.MOV.U32 R29, RZ, RZ, R14 ;  /* 0x000000ffff1d7224 */ /* 0x000fc800078e000e */
[----:B------:R-:W-:-:S05]  /*37d0*/  FADD.FTZ R29, RZ, R29 ;  /* 0x0000001dff1d7221 */ /* 0x000fca0000010000 */
[----:B------:R-:W-:-:S07]  /*37e0*/  MOV R13, R29 ;  /* 0x0000001d000d7202 */ /* 0x000fce0000000f00 */
[----:B------:R-:W-:Y:S05]  /*37f0*/  WARPSYNC.COLLECTIVE R15, `(.L_x_11682) ;  /* 0x000000000f087348 */ /* 0x000fea0003c00000 */
[----:B------:R0:W1:Y:S02]  /*3800*/  SHFL.BFLY P6, R14, R13, R12, R11 ;  /* 0x0c00000c0d0e7389 */ /* 0x00006400000c000b */
[----:B01----:R-:W-:Y:S05]  /*3810*/  ENDCOLLECTIVE ;  /* 0x000000000000791b */ /* 0x003fea0003800000 */
.L_x_11682:
[----:B------:R-:W-:Y:S01]  /*3820*/  MOV R13, RZ ;  /* 0x000000ff000d7202 */ /* 0x000fe20000000f00 */
[----:B------:R-:W-:Y:S02]  /*3830*/  HFMA2 R12, -RZ, RZ, 0, 1.1920928955078125e-07 ;  /* 0x00000002ff0c7431 */ /* 0x000fe400000001ff */
[----:B------:R-:W-:-:S07]  /*3840*/  IMAD.MOV.U32 R26, RZ, RZ, R14 ;  /* 0x000000ffff1a7224 */ /* 0x000fce00078e000e */
[----:B------:R-:W-:Y:S05]  /*3850*/  WARPSYNC.COLLECTIVE R15, `(.L_x_11683) ;  /* 0x000000000f087348 */ /* 0x000fea0003c00000 */
[----:B------:R0:W1:Y:S02]  /*3860*/  SHFL.BFLY P6, R14, R13, R12, R11 ;  /* 0x0c00000c0d0e7389 */ /* 0x00006400000c000b */
[----:B01----:R-:W-:Y:S05]  /*3870*/  ENDCOLLECTIVE ;  /* 0x000000000000791b */ /* 0x003fea0003800000 */
.L_x_11683:
        /* <DEDUP_REMOVED lines=8> */
.L_x_11684:
[----:B------:R-:W-:Y:S01]  /*3900*/  MOV R13, RZ ;  /* 0x000000ff000d7202 */ /* 0x000fe20000000f00 */
[----:B------:R-:W-:Y:S02]  /*3910*/  HFMA2 R12, -RZ, RZ, 0, 1.1920928955078125e-07 ;  /* 0x00000002ff0c7431 */ /* 0x000fe400000001ff */
[----:B------:R-:W-:-:S07]  /*3920*/  IMAD.MOV.U32 R24, RZ, RZ, R14 ;  /* 0x000000ffff187224 */ /* 0x000fce00078e000e */
[----:B------:R-:W-:Y:S05]  /*3930*/  WARPSYNC.COLLECTIVE R15, `(.L_x_11685) ;  /* 0x000000000f087348 */ /* 0x000fea0003c00000 */
[----:B------:R0:W1:Y:S02]  /*3940*/  SHFL.BFLY P6, R14, R13, R12, R11 ;  /* 0x0c00000c0d0e7389 */ /* 0x00006400000c000b */
[----:B01----:R-:W-:Y:S05]  /*3950*/  ENDCOLLECTIVE ;  /* 0x000000000000791b */ /* 0x003fea0003800000 */
.L_x_11685:
        /* <DEDUP_REMOVED lines=8> */
.L_x_11686:
[----:B------:R-:W-:Y:S01]  /*39e0*/  MOV R13, RZ ;  /* 0x000000ff000d7202 */ /* 0x000fe20000000f00 */
[----:B------:R-:W-:Y:S02]  /*39f0*/  HFMA2 R12, -RZ, RZ, 0, 1.1920928955078125e-07 ;  /* 0x00000002ff0c7431 */ /* 0x000fe400000001ff */
[----:B------:R-:W-:-:S07]  /*3a00*/  IMAD.MOV.U32 R20, RZ, RZ, R14 ;  /* 0x000000ffff147224 */ /* 0x000fce00078e000e */
[----:B------:R-:W-:Y:S05]  /*3a10*/  WARPSYNC.COLLECTIVE R15, `(.L_x_11687) ;  /* 0x000000000f087348 */ /* 0x000fea0003c00000 */
[----:B------:R0:W1:Y:S02]  /*3a20*/  SHFL.BFLY P6, R14, R13, R12, R11 ;  /* 0x0c00000c0d0e7389 */ /* 0x00006400000c000b */
[----:B01----:R-:W-:Y:S05]  /*3a30*/  ENDCOLLECTIVE ;  /* 0x000000000000791b */ /* 0x003fea0003800000 */
.L_x_11687:
        /* <DEDUP_REMOVED lines=8> */
.L_x_11688:
[----:B------:R-:W-:Y:S01]  /*3ac0*/  MOV R13, RZ ;  /* 0x000000ff000d7202 */ /* 0x000fe20000000f00 */
[----:B------:R-:W-:Y:S02]  /*3ad0*/  HFMA2 R12, -RZ, RZ, 0, 1.1920928955078125e-07 ;  /* 0x00000002ff0c7431 */ /* 0x000fe400000001ff */
[----:B------:R-:W-:-:S07]  /*3ae0*/  IMAD.MOV.U32 R10, RZ, RZ, R14 ;  /* 0x000000ffff0a7224 */ /* 0x000fce00078e000e */
[----:B------:R-:W-:Y:S05]  /*3af0*/  WARPSYNC.COLLECTIVE R15, `(.L_x_11689) ;  /* 0x000000000f087348 */ /* 0x000fea0003c00000 */
[----:B------:R0:W1:Y:S02]  /*3b00*/  SHFL.BFLY P6, R14, R13, R12, R11 ;  /* 0x0c00000c0d0e7389 */ /* 0x00006400000c000b */
[----:B01----:R-:W-:Y:S05]  /*3b10*/  ENDCOLLECTIVE ;  /* 0x000000000000791b */ /* 0x003fea0003800000 */
.L_x_11689:
        /* <DEDUP_REMOVED lines=8> */
.L_x_11690:
[----:B------:R-:W-:Y:S01]  /*3ba0*/  MOV R13, RZ ;  /* 0x000000ff000d7202 */ /* 0x000fe20000000f00 */
[----:B------:R-:W-:Y:S02]  /*3bb0*/  HFMA2 R12, -RZ, RZ, 0, 1.1920928955078125e-07 ;  /* 0x00000002ff0c7431 */ /* 0x000fe400000001ff */
[----:B------:R-:W-:-:S07]  /*3bc0*/  IMAD.MOV.U32 R8, RZ, RZ, R14 ;  /* 0x000000ffff087224 */ /* 0x000fce00078e000e */
[----:B------:R-:W-:Y:S05]  /*3bd0*/  WARPSYNC.COLLECTIVE R15, `(.L_x_11691) ;  /* 0x000000000f087348 */ /* 0x000fea0003c00000 */
[----:B------:R0:W1:Y:S02]  /*3be0*/  SHFL.BFLY P6, R14, R13, R12, R11 ;  /* 0x0c00000c0d0e7389 */ /* 0x00006400000c000b */
[----:B01----:R-:W-:Y:S05]  /*3bf0*/  ENDCOLLECTIVE ;  /* 0x000000000000791b */ /* 0x003fea0003800000 */
.L_x_11691:
        /* <DEDUP_REMOVED lines=8> */
.L_x_11692:
[----:B------:R-:W-:Y:S01]  /*3c80*/  MOV R13, RZ ;  /* 0x000000ff000d7202 */ /* 0x000fe20000000f00 */
[----:B------:R-:W-:Y:S02]  /*3c90*/  HFMA2 R12, -RZ, RZ, 0, 1.1920928955078125e-07 ;  /* 0x00000002ff0c7431 */ /* 0x000fe400000001ff */
[----:B------:R-:W-:-:S07]  /*3ca0*/  IMAD.MOV.U32 R6, RZ, RZ, R14 ;  /* 0x000000ffff067224 */ /* 0x000fce00078e000e */
[----:B------:R-:W-:Y:S05]  /*3cb0*/  WARPSYNC.COLLECTIVE R15, `(.L_x_11693) ;  /* 0x000000000f087348 */ /* 0x000fea0003c00000 */
[----:B------:R0:W1:Y:S02]  /*3cc0*/  SHFL.BFLY P6, R14, R13, R12, R11 ;  /* 0x0c00000c0d0e7389 */ /* 0x00006400000c000b */
[----:B01----:R-:W-:Y:S05]  /*3cd0*/  ENDCOLLECTIVE ;  /* 0x000000000000791b */ /* 0x003fea0003800000 */
.L_x_11693:
        /* <DEDUP_REMOVED lines=8> */
.L_x_11694:
[----:B------:R-:W-:Y:S01]  /*3d60*/  MOV R13, RZ ;  /* 0x000000ff000d7202 */ /* 0x000fe20000000f00 */
[----:B------:R-:W-:Y:S02]  /*3d70*/  HFMA2 R12, -RZ, RZ, 0, 1.1920928955078125e-07 ;  /* 0x00000002ff0c7431 */ /* 0x000fe400000001ff */
[----:B------:R-:W-:-:S07]  /*3d80*/  IMAD.MOV.U32 R4, RZ, RZ, R14 ;  /* 0x000000ffff047224 */ /* 0x000fce00078e000e */
[----:B------:R-:W-:Y:S05]  /*3d90*/  WARPSYNC.COLLECTIVE R15, `(.L_x_11695) ;  /* 0x000000000f087348 */ /* 0x000fea0003c00000 */
[----:B------:R0:W1:Y:S02]  /*3da0*/  SHFL.BFLY P6, R14, R13, R12, R11 ;  /* 0x0c00000c0d0e7389 */ /* 0x00006400000c000b */
[----:B01----:R-:W-:Y:S05]  /*3db0*/  ENDCOLLECTIVE ;  /* 0x000000000000791b */ /* 0x003fea0003800000 */
.L_x_11695:
        /* <DEDUP_REMOVED lines=8> */
.L_x_11696:
[----:B------:R-:W-:Y:S01]  /*3e40*/  MOV R13, RZ ;  /* 0x000000ff000d7202 */ /* 0x000fe20000000f00 */
[----:B------:R-:W-:Y:S02]  /*3e50*/  HFMA2 R12, -RZ, RZ, 0, 1.1920928955078125e-07 ;  /* 0x00000002ff0c7431 */ /* 0x000fe400000001ff */
[----:B------:R-:W-:-:S07]  /*3e60*/  IMAD.MOV.U32 R2, RZ, RZ, R14 ;  /* 0x000000ffff027224 */ /* 0x000fce00078e000e */
[----:B------:R-:W-:Y:S05]  /*3e70*/  WARPSYNC.COLLECTIVE R15, `(.L_x_11697) ;  /* 0x000000000f087348 */ /* 0x000fea0003c00000 */
[----:B------:R0:W1:Y:S02]  /*3e80*/  SHFL.BFLY P6, R14, R13, R12, R11 ;  /* 0x0c00000c0d0e7389 */ /* 0x00006400000c000b */
[----:B01----:R-:W-:Y:S05]  /*3e90*/  ENDCOLLECTIVE ;  /* 0x000000000000791b */ /* 0x003fea0003800000 */
.L_x_11697:
[----:B------:R-:W-:Y:S01]  /*3ea0*/  FADD.FTZ R2, R5, R2 ;  /* 0x0000000205027221 */ /* 0x000fe20000010000 */
[----:B------:R-:W-:Y:S01]  /*3eb0*/  MOV R12, 0x1 ;  /* 0x00000001000c7802 */ /* 0x000fe20000000f00 */
[----:B------:R-:W-:-:S04]  /*3ec0*/  FADD.FTZ R3, RZ, R14 ;  /* 0x0000000eff037221 */ /* 0x000fc80000010000 */
[----:B------:R-:W-:-:S07]  /*3ed0*/  IMAD.MOV.U32 R13, RZ, RZ, R3 ;  /* 0x000000ffff0d7224 */ /* 0x000fce00078e0003 */
[----:B------:R-:W-:Y:S05]  /*3ee0*/  WARPSYNC.COLLECTIVE R15, `(.L_x_11698) ;  /* 0x000000000f087348 */ /* 0x000fea0003c00000 */
[----:B------:R0:W1:Y:S02]  /*3ef0*/  SHFL.BFLY P6, R14, R13, R12, R11 ;  /* 0x0c00000c0d0e7389 */ /* 0x00006400000c000b */
[----:B01----:R-:W-:Y:S05]  /*3f00*/  ENDCOLLECTIVE ;  /* 0x000000000000791b */ /* 0x003fea0003800000 */
.L_x_11698:
[----:B------:R-:W-:Y:S02]  /*3f10*/  IMAD.MOV.U32 R13, RZ, RZ, RZ ;  /* 0x000000ffff0d7224 */ /* 0x000fe400078e00ff */
[----:B------:R-:W-:Y:S01]  /*3f20*/  HFMA2 R12, -RZ, RZ, 0, 1.1920928955078125e-07 ;  /* 0x00000002ff0c7431 */ /* 0x000fe200000001ff */
[----:B------:R-:W-:-:S07]  /*3f30*/  MOV R0, R14 ;  /* 0x0000000e00007202 */ /* 0x000fce0000000f00 */
[----:B------:R-:W-:Y:S05]  /*3f40*/  WARPSYNC.COLLECTIVE R15, `(.L_x_11699) ;  /* 0x000000000f087348 */ /* 0x000fea0003c00000 */
[----:B------:R0:W1:Y:S02]  /*3f50*/  SHFL.BFLY P6, R14, R13, R12, R11 ;  /* 0x0c00000c0d0e7389 */ /* 0x00006400000c000b */
[----:B01----:R-:W-:Y:S05]  /*3f60*/  ENDCOLLECTIVE ;  /* 0x000000000000791b */ /* 0x003fea0003800000 */
.L_x_11699:
[----:B------:R-:W-:Y:S01]  /*3f70*/  FADD.FTZ R0, R3, R0 ;  /* 0x0000000003007221 */ /* 0x000fe20000010000 */
[----:B------:R-:W-:Y:S01]  /*3f80*/  MOV R12, 0x1 ;  /* 0x00000001000c7802 */ /* 0x000fe20000000f00 */
[----:B------:R-:W-:-:S07]  /*3f90*/  FADD.FTZ R13, RZ, R14 ;  /* 0x0000000eff0d7221 */ /* 0x000fce0000010000 */
[----:B------:R-:W-:Y:S05]  /*3fa0*/  WARPSYNC.COLLECTIVE R15, `(.L_x_11700) ;  /* 0x000000000f087348 */ /* 0x000fea0003c00000 */
[----:B------:R0:W1:Y:S02]  /*3fb0*/  SHFL.BFLY P6, R14, R13, R12, R11 ;  /* 0x0c00000c0d0e7389 */ /* 0x00006400000c000b */
[----:B01----:R-:W-:Y:S05]  /*3fc0*/  ENDCOLLECTIVE ;  /* 0x000000000000791b */ /* 0x003fea0003800000 */
.L_x_11700:
[----:B------:R-:W-:Y:S05]  /*3fd0*/  BRA `(.L_x_11701) ;  /* 0xffffffec00107947 */ /* 0x000fea000383ffff */
.L_x_11702:
        /* <DEDUP_REMOVED lines=10> */
.L_x_25803:


//--------------------- .text._ZN4vllm25paged_attention_v1_kernelIthLi64ELi32ELi128ELNS_18Fp8KVCacheDataTypeE1ELb1EEEvPT_PKS2_PKT0_S8_ifPKiSA_iPKfiiiSC_SC_iiiii --------------------------
	.section	.text._ZN4vllm25paged_attention_v1_kernelIthLi64ELi32ELi128ELNS_18Fp8KVCacheDataTypeE1ELb1EEEvPT_PKS2_PKT0_S8_ifPKiSA_iPKfiiiSC_SC_iiiii,"ax",@progbits
	.align	128
        .global         _ZN4vllm25paged_attention_v1_kernelIthLi64ELi32ELi128ELNS_18Fp8KVCacheDataTypeE1ELb1EEEvPT_PKS2_PKT0_S8_ifPKiSA_iPKfiiiSC_SC_iiiii
        .type           _ZN4vllm25paged_attention_v1_kernelIthLi64ELi32ELi128ELNS_18Fp8KVCacheDataTypeE1ELb1EEEvPT_PKS2_PKT0_S8_ifPKiSA_iPKfiiiSC_SC_iiiii,@function
        .size           _ZN4vllm25paged_attention_v1_kernelIthLi64ELi32ELi128ELNS_18Fp8KVCacheDataTypeE1ELb1EEEvPT_PKS2_PKT0_S8_ifPKiSA_iPKfiiiSC_SC_iiiii,(.L_x_25804 - _ZN4vllm25paged_attention_v1_kernelIthLi64ELi32ELi128ELNS_18Fp8KVCacheDataTypeE1ELb1EEEvPT_PKS2_PKT0_S8_ifPKiSA_iPKfiiiSC_SC_iiiii)
        .other          _ZN4vllm25paged_attention_v1_kernelIthLi64ELi32ELi128ELNS_18Fp8KVCacheDataTypeE1ELb1EEEvPT_PKS2_PKT0_S8_ifPKiSA_iPKfiiiSC_SC_iiiii,@"STO_CUDA_ENTRY STV_DEFAULT"
_ZN4vllm25paged_attention_v1_kernelIthLi64ELi32ELi128ELNS_18Fp8KVCacheDataTypeE1ELb1EEEvPT_PKS2_PKT0_S8_ifPKiSA_iPKfiiiSC_SC_iiiii:
.text._ZN4vllm25paged_attention_v1_kernelIthLi64ELi32ELi128ELNS_18Fp8KVCacheDataTypeE1ELb1EEEvPT_PKS2_PKT0_S8_ifPKiSA_iPKfiiiSC_SC_iiiii:
        /* <DEDUP_REMOVED lines=105> */
.L_x_11703:
        /* <DEDUP_REMOVED lines=25> */
.L_x_11707:
        /* <DEDUP_REMOVED lines=36> */
.L_x_11705:
[----:B------:R-:W-:Y:S05]  /*0a60*/  BSYNC.RECONVERGENT B6 ;  /* 0x0000000000067941 */ /* 0x000fea0003800200 */
.L_x_11704:
        /* <DEDUP_REMOVED lines=12> */
.L_x_11748:
        /* <DEDUP_REMOVED lines=39> */
.L_x_11713:
        /* <DEDUP_REMOVED lines=11> */
.L_x_11712:
[----:B------:R-:W-:Y:S05]  /*0e50*/  BSYNC.RECONVERGENT B1 ;  /* 0x0000000000017941 */ /* 0x000fea0003800200 */
.L_x_11711:
        /* <DEDUP_REMOVED lines=12> */
.L_x_11716:
        /* <DEDUP_REMOVED lines=100> */
.L_x_11715:
[----:B------:R-:W-:Y:S05]  /*1560*/  BSYNC.RECONVERGENT B1 ;  /* 0x0000000000017941 */ /* 0x000fea0003800200 */
.L_x_11714:
        /* <DEDUP_REMOVED lines=55> */
.L_x_11718:
[----:B------:R-:W-:Y:S05]  /*18e0*/  BSYNC.RECONVERGENT B1 ;  /* 0x0000000000017941 */ /* 0x000fea0003800200 */
.L_x_11717:
        /* <DEDUP_REMOVED lines=26> */
.L_x_11710:
[----:B------:R-:W-:Y:S05]  /*1a90*/  BSYNC.RECONVERGENT B0 ;  /* 0x0000000000007941 */ /* 0x000fea0003800200 */
.L_x_11709:
        /* <DEDUP_REMOVED lines=39> */
.L_x_11723:
[----:B------:R-:W0:Y:S01]  /*1d10*/  LDS R15, [R12] ;  /* 0x000000000c0f7984 */ /* 0x000e220000000800 */
[----:B------:R-:W-:-:S04]  /*1d20*/  IADD3 R13, PT, PT, R13, 0x1, RZ ;  /* 0x000000010d0d7810 */ /* 0x000fc80007ffe0ff */
[----:B------:R-:W-:Y:S01]  /*1d30*/  ISETP.NE.AND P0, PT, R13, RZ, PT ;  /* 0x000000ff0d00720c */ /* 0x000fe20003f05270 */
[----:B0-----:R-:W-:-:S05]  /*1d40*/  FMUL.FTZ R15, R15, R2 ;  /* 0x000000020f0f7220 */ /* 0x001fca0000410000 */
[----:B------:R0:W-:Y:S02]  /*1d50*/  STS [R12], R15 ;  /* 0x0000000f0c007388 */ /* 0x0001e40000000800 */
[----:B0-----:R-:W-:-:S05]  /*1d60*/  IADD3 R12, PT, PT, R12, 0x200, RZ ;  /* 0x000002000c0c7810 */ /* 0x001fca0007ffe0ff */
[----:B------:R-:W-:Y:S05]  /*1d70*/  @P0 BRA `(.L_x_11723) ;  /* 0xfffffffc00e40947 */ /* 0x000fea000383ffff */
.L_x_11722:
[----:B------:R-:W-:Y:S05]  /*1d80*/  BSYNC.RECONVERGENT B1 ;  /* 0x0000000000017941 */ /* 0x000fea0003800200 */
.L_x_11721:
        /* <DEDUP_REMOVED lines=12> */
.L_x_11726:
        /* <DEDUP_REMOVED lines=52> */
.L_x_11725:
[----:B------:R-:W-:Y:S05]  /*2190*/  BSYNC.RECONVERGENT B1 ;  /* 0x0000000000017941 */ /* 0x000fea0003800200 */
.L_x_11724:
        /* <DEDUP_REMOVED lines=31> */
.L_x_11728:
[----:B------:R-:W-:Y:S05]  /*2390*/  BSYNC.RECONVERGENT B1 ;  /* 0x0000000000017941 */ /* 0x000fea0003800200 */
.L_x_11727:
        /* <DEDUP_REMOVED lines=14> */
.L_x_11720:
[----:B------:R-:W-:Y:S05]  /*2480*/  BSYNC.RECONVERGENT B0 ;  /* 0x0000000000007941 */ /* 0x000fea0003800200 */
.L_x_11719:
        /* <DEDUP_REMOVED lines=29> */
.L_x_11732:
        /* <DEDUP_REMOVED lines=34> */
.L_x_11731:
        /* <DEDUP_REMOVED lines=16> */
.L_x_11730:
[----:B------:R-:W-:Y:S05]  /*2980*/  BSYNC.RECONVERGENT B6 ;  /* 0x0000000000067941 */ /* 0x000fea0003800200 */
.L_x_11729:
        /* <DEDUP_REMOVED lines=35> */
.L_x_11765:
        /* <DEDUP_REMOVED lines=23> */
.L_x_11735:
[----:B------:R-:W-:Y:S05]  /*2d30*/  BSYNC.RECONVERGENT B0 ;  /* 0x0000000000007941 */ /* 0x000fea0003800200 */
.L_x_11734:
        /* <DEDUP_REMOVED lines=29> */
.L_x_11737:
[----:B------:R-:W-:Y:S05]  /*2f10*/  BSYNC.RECONVERGENT B0 ;  /* 0x0000000000007941 */ /* 0x000fea0003800200 */
.L_x_11736:
        /* <DEDUP_REMOVED lines=12> */
.L_x_11739:
[----:B------:R-:W-:Y:S05]  /*2fe0*/  BSYNC.RECONVERGENT B0 ;  /* 0x0000000000007941 */ /* 0x000fea0003800200 */
.L_x_11738:
        /* <DEDUP_REMOVED lines=19> */
.L_x_11741:
[----:B------:R-:W-:Y:S05]  /*3120*/  BSYNC.RECONVERGENT B0 ;  /* 0x0000000000007941 */ /* 0x000fea0003800200 */
.L_x_11740:
        /* <DEDUP_REMOVED lines=32> */
.L_x_11706:
        /* <DEDUP_REMOVED lines=16> */
.L_x_11742:
[----:B------:R-:W-:Y:S05]  /*3430*/  EXIT ;  /* 0x000000000000794d */ /* 0x000fea0003800000 */
.L_x_11708:
[----:B------:R-:W-:Y:S02]  /*3440*/  IMAD.MOV.U32 R12, RZ, RZ, 0x10 ;  /* 0x00000010ff0c7424 */ /* 0x000fe400078e00ff */
[----:B------:R-:W-:Y:S01]  /*3450*/  HFMA2 R11, -RZ, RZ, 0, 1.847743988037109375e-06 ;  /* 0x0000001fff0b7431 */ /* 0x000fe200000001ff */
[----:B------:R-:W-:-:S07]  /*3460*/  MOV R15, 0xffffffff ;  /* 0xffffffff000f7802 */ /* 0x000fce0000000f00 */
[----:B------:R-:W-:Y:S05]  /*3470*/  WARPSYNC.COLLECTIVE R15, `(.L_x_11743) ;  /* 0x000000000f087348 */ /* 0x000fea0003c00000 */
[----:B------:R0:W1:Y:S02]  /*3480*/  SHFL.BFLY P6, R14, R13, R12, R11 ;  /* 0x0c00000c0d0e7389 */ /* 0x00006400000c000b */
[----:B01----:R-:W-:Y:S05]  /*3490*/  ENDCOLLECTIVE ;  /* 0x000000000000791b */ /* 0x003fea0003800000 */
.L_x_11743:
[----:B------:R-:W-:Y:S01]  /*34a0*/  HFMA2 R12, -RZ, RZ, 0, 4.76837158203125e-07 ;  /* 0x00000008ff0c7431 */ /* 0x000fe200000001ff */
[----:B------:R-:W-:-:S05]  /*34b0*/  FMNMX.FTZ R0, R14, -3.40282346638528859812e+38, !PT ;  /* 0xff7fffff0e007809 */ /* 0x000fca0007810000 */
[----:B------:R-:W-:-:S07]  /*34c0*/  IMAD.MOV.U32 R13, RZ, RZ, R0 ;  /* 0x000000ffff0d7224 */ /* 0x000fce00078e0000 */
[----:B------:R-:W-:Y:S05]  /*34d0*/  WARPSYNC.COLLECTIVE R15, `(.L_x_11744) ;  /* 0x000000000f087348 */ /* 0x000fea0003c00000 */
[----:B------:R0:W1:Y:S02]  /*34e0*/  SHFL.BFLY P6, R14, R13, R12, R11 ;  /* 0x0c00000c0d0e7389 */ /* 0x00006400000c000b */
[----:B01----:R-:W-:Y:S05]  /*34f0*/  ENDCOLLECTIVE ;  /* 0x000000000000791b */ /* 0x003fea0003800000 */
.L_x_11744:
[----:B------:R-:W-:Y:S01]  /*3500*/  IMAD.MOV.U32 R12, RZ, RZ, 0x4 ;  /* 0x00000004ff0c7424 */ /* 0x000fe200078e00ff */
[----:B------:R-:W-:-:S04]  /*3510*/  FMNMX.FTZ R2, R0, R14, !PT ;  /* 0x0000000e00027209 */ /* 0x000fc80007810000 */
[----:B------:R-:W-:-:S07]  /*3520*/  MOV R13, R2 ;  /* 0x00000002000d7202 */ /* 0x000fce0000000f00 */
[----:B------:R-:W-:Y:S05]  /*3530*/  WARPSYNC.COLLECTIVE R15, `(.L_x_11745) ;  /* 0x000000000f087348 */ /* 0x000fea0003c00000 */
[----:B------:R0:W1:Y:S02]  /*3540*/  SHFL.BFLY P6, R14, R13, R12, R11 ;  /* 0x0c00000c0d0e7389 */ /* 0x00006400000c000b */
[----:B01----:R-:W-:Y:S05]  /*3550*/  ENDCOLLECTIVE ;  /* 0x000000000000791b */ /* 0x003fea0003800000 */
.L_x_11745:
[----:B------:R-:W-:Y:S01]  /*3560*/  HFMA2 R12, -RZ, RZ, 0, 1.1920928955078125e-07 ;  /* 0x00000002ff0c7431 */ /* 0x000fe200000001ff */
[----:B------:R-:W-:-:S04]  /*3570*/  FMNMX.FTZ R3, R2, R14, !PT ;  /* 0x0000000e02037209 */ /* 0x000fc80007810000 */
[----:B------:R-:W-:-:S07]  /*3580*/  MOV R13, R3 ;  /* 0x00000003000d7202 */ /* 0x000fce0000000f00 */
[----:B------:R-:W-:Y:S05]  /*3590*/  WARPSYNC.COLLECTIVE R15, `(.L_x_11746) ;  /* 0x000000000f087348 */ /* 0x000fea0003c00000 */
[----:B------:R0:W1:Y:S02]  /*35a0*/  SHFL.BFLY P6, R14, R13, R12, R11 ;  /* 0x0c00000c0d0e7389 */ /* 0x00006400000c000b */
[----:B01----:R-:W-:Y:S05]  /*35b0*/  ENDCOLLECTIVE ;  /* 0x000000000000791b */ /* 0x003fea0003800000 */
.L_x_11746:
[----:B------:R-:W-:Y:S02]  /*35c0*/  MOV R12, 0x1 ;  /* 0x00000001000c7802 */ /* 0x000fe40000000f00 */
[----:B------:R-:W-:-:S05]  /*35d0*/  FMNMX.FTZ R4, R3, R14, !PT ;  /* 0x0000000e03047209 */ /* 0x000fca0007810000 */
[----:B------:R-:W-:-:S07]  /*35e0*/  IMAD.MOV.U32 R13, RZ, RZ, R4 ;  /* 0x000000ffff0d7224 */ /* 0x000fce00078e0004 */
[----:B------:R-:W-:Y:S05]  /*35f0*/  WARPSYNC.COLLECTIVE R15, `(.L_x_11747) ;  /* 0x000000000f087348 */ /* 0x000fea0003c00000 */
[----:B------:R0:W1:Y:S02]  /*3600*/  SHFL.BFLY P6, R14, R13, R12, R11 ;  /* 0x0c00000c0d0e7389 */ /* 0x00006400000c000b */
[----:B01----:R-:W-:Y:S05]  /*3610*/  ENDCOLLECTIVE ;  /* 0x000000000000791b */ /* 0x003fea0003800000 */
.L_x_11747:
[----:B------:R-:W-:Y:S05]  /*3620*/  BRA `(.L_x_11748) ;  /* 0xffffffd400407947 */ /* 0x000fea000383ffff */
.L_x_11733:
[----:B-1----:R-:W-:Y:S02]  /*3630*/  HFMA2 R13, -RZ, RZ, 0, 0 ;  /* 0x00000000ff0d7431 */ /* 0x002fe400000001ff */
[----:B------:R-:W-:Y:S01]  /*3640*/  IMAD.MOV.U32 R12, RZ, RZ, 0x2 ;  /* 0x00000002ff0c7424 */ /* 0x000fe200078e00ff */
[----:B0-----:R-:W-:Y:S02]  /*3650*/  MOV R11, 0x1f ;  /* 0x0000001f000b7802 */ /* 0x001fe40000000f00 */
[----:B------:R-:W-:-:S07]  /*3660*/  MOV R15, 0xffffffff ;  /* 0xffffffff000f7802 */ /* 0x000fce0000000f00 */
[----:B------:R-:W-:Y:S05]  /*3670*/  WARPSYNC.COLLECTIVE R15, `(.L_x_11749) ;  /* 0x000000000f087348 */ /* 0x000fea0003c00000 */
[----:B------:R0:W1:Y:S02]  /*3680*/  SHFL.BFLY P6, R14, R13, R12, R11 ;  /* 0x0c00000c0d0e7389 */ /* 0x00006400000c000b */
[----:B01----:R-:W-:Y:S05]  /*3690*/  ENDCOLLECTIVE ;  /* 0x000000000000791b */ /* 0x003fea0003800000 */
.L_x_11749:
[----:B------:R-:W-:Y:S02]  /*36a0*/  HFMA2 R12, -RZ, RZ, 0, 5.9604644775390625e-08 ;  /* 0x00000001ff0c7431 */ /* 0x000fe400000001ff */
[----:B------:R-:W-:-:S04]  /*36b0*/  FADD.FTZ R25, RZ, R14 ;  /* 0x0000000eff197221 */ /* 0x000fc80000010000 */
[----:B------:R-:W-:-:S07]  /*36c0*/  IMAD.MOV.U32 R13, RZ, RZ, R25 ;  /* 0x000000ffff0d7224 */ /* 0x000fce00078e0019 */
[----:B------:R-:W-:Y:S05]  /*36d0*/  WARPSYNC.COLLECTIVE R15, `(.L_x_11750) ;  /* 0x000000000f087348 */ /* 0x000fea0003c00000 */
[----:B------:R0:W1:Y:S02]  /*36e0*/  SHFL.BFLY P6, R14, R13, R12, R11 ;  /* 0x0c00000c0d0e7389 */ /* 0x00006400000c000b */
[----:B01----:R-:W-:Y:S05]  /*36f0*/  ENDCOLLECTIVE ;  /* 0x000000000000791b */ /* 0x003fea0003800000 */
.L_x_11750:
[----:B------:R-:W-:Y:S02]  /*3700*/  IMAD.MOV.U32 R13, RZ, RZ, RZ ;  /* 0x000000ffff0d7224 */ /* 0x000fe400078e00ff */
[----:B------:R-:W-:Y:S01]  /*3710*/  HFMA2 R12, -RZ, RZ, 0, 1.1920928955078125e-07 ;  /* 0x00000002ff0c7431 */ /* 0x000fe200000001ff */
[----:B------:R-:W-:-:S07]  /*3720*/  MOV R24, R14 ;  /* 0x0000000e00187202 */ /* 0x000fce0000000f00 */
[----:B------:R-:W-:Y:S05]  /*3730*/  WARPSYNC.COLLECTIVE R15, `(.L_x_11751) ;  /* 0x000000000f087348 */ /* 0x000fea0003c00000 */
[----:B------:R0:W1:Y:S02]  /*3740*/  SHFL.BFLY P6, R14, R13, R12, R11 ;  /* 0x0c00000c0d0e7389 */ /* 0x00006400000c000b */
[----:B01----:R-:W-:Y:S05]  /*3750*/  ENDCOLLECTIVE ;  /* 0x000000000000791b */ /* 0x003fea0003800000 */
.L_x_11751:
        /* <DEDUP_REMOVED lines=8> */
.L_x_11752:
[----:B------:R-:W-:Y:S02]  /*37e0*/  IMAD.MOV.U32 R13, RZ, RZ, RZ ;  /* 0x000000ffff0d7224 */ /* 0x000fe400078e00ff */
[----:B------:R-:W-:Y:S01]  /*37f0*/  HFMA2 R12, -RZ, RZ, 0, 1.1920928955078125e-07 ;  /* 0x00000002ff0c7431 */ /* 0x000fe200000001ff */
[----:B------:R-:W-:-:S07]  /*3800*/  MOV R20, R14 ;  /* 0x0000000e00147202 */ /* 0x000fce0000000f00 */
[----:B------:R-:W-:Y:S05]  /*3810*/  WARPSYNC.COLLECTIVE R15, `(.L_x_11753) ;  /* 0x000000000f087348 */ /* 0x000fea0003c00000 */
[----:B------:R0:W1:Y:S02]  /*3820*/  SHFL.BFLY P6, R14, R13, R12, R11 ;  /* 0x0c00000c0d0e7389 */ /* 0x00006400000c000b */
[----:B01----:R-:W-:Y:S05]  /*3830*/  ENDCOLLECTIVE ;  /* 0x000000000000791b */ /* 0x003fea0003800000 */
.L_x_11753:
        /* <DEDUP_REMOVED lines=8> */
.L_x_11754:
[----:B------:R-:W-:Y:S02]  /*38c0*/  IMAD.MOV.U32 R13, RZ, RZ, RZ ;  /* 0x000000ffff0d7224 */ /* 0x000fe400078e00ff */
[----:B------:R-:W-:Y:S01]  /*38d0*/  HFMA2 R12, -RZ, RZ, 0, 1.1920928955078125e-07 ;  /* 0x00000002ff0c7431 */ /* 0x000fe200000001ff */
[----:B------:R-:W-:-:S07]  /*38e0*/  MOV R10, R14 ;  /* 0x0000000e000a7202 */ /* 0x000fce0000000f00 */
[----:B------:R-:W-:Y:S05]  /*38f0*/  WARPSYNC.COLLECTIVE R15, `(.L_x_11755) ;  /* 0x000000000f087348 */ /* 0x000fea0003c00000 */
[----:B------:R0:W1:Y:S02]  /*3900*/  SHFL.BFLY P6, R14, R13, R12, R11 ;  /* 0x0c00000c0d0e7389 */ /* 0x00006400000c000b */
[----:B01----:R-:W-:Y:S05]  /*3910*/  ENDCOLLECTIVE ;  /* 0x000000000000791b */ /* 0x003fea0003800000 */
.L_x_11755:
        /* <DEDUP_REMOVED lines=8> */
.L_x_11756:
[----:B------:R-:W-:Y:S02]  /*39a0*/  IMAD.MOV.U32 R13, RZ, RZ, RZ ;  /* 0x000000ffff0d7224 */ /* 0x000fe400078e00ff */
[----:B------:R-:W-:Y:S01]  /*39b0*/  HFMA2 R12, -RZ, RZ, 0, 1.1920928955078125e-07 ;  /* 0x00000002ff0c7431 */ /* 0x000fe200000001ff */
[----:B------:R-:W-:-:S07]  /*39c0*/  MOV R6, R14 ;  /* 0x0000000e00067202 */ /* 0x000fce0000000f00 */
[----:B------:R-:W-:Y:S05]  /*39d0*/  WARPSYNC.COLLECTIVE R15, `(.L_x_11757) ;  /* 0x000000000f087348 */ /* 0x000fea0003c00000 */
[----:B------:R0:W1:Y:S02]  /*39e0*/  SHFL.BFLY P6, R14, R13, R12, R11 ;  /* 0x0c00000c0d0e7389 */ /* 0x00006400000c000b */
[----:B01----:R-:W-:Y:S05]  /*39f0*/  ENDCOLLECTIVE ;  /* 0x000000000000791b */ /* 0x003fea0003800000 */
.L_x_11757:
        /* <DEDUP_REMOVED lines=8> */
.L_x_11758:
[----:B------:R-:W-:Y:S02]  /*3a80*/  IMAD.MOV.U32 R13, RZ, RZ, RZ ;  /* 0x000000ffff0d7224 */ /* 0x000fe400078e00ff */
[----:B------:R-:W-:Y:S01]  /*3a90*/  HFMA2 R12, -RZ, RZ, 0, 1.1920928955078125e-07 ;  /* 0x00000002ff0c7431 */ /* 0x000fe200000001ff */
[----:B------:R-:W-:-:S07]  /*3aa0*/  MOV R4, R14 ;  /* 0x0000000e00047202 */ /* 0x000fce0000000f00 */
[----:B------:R-:W-:Y:S05]  /*3ab0*/  WARPSYNC.COLLECTIVE R15, `(.L_x_11759) ;  /* 0x000000000f087348 */ /* 0x000fea0003c00000 */
[----:B------:R0:W1:Y:S02]  /*3ac0*/  SHFL.BFLY P6, R14, R13, R12, R11 ;  /* 0x0c00000c0d0e7389 */ /* 0x00006400000c000b */
[----:B01----:R-:W-:Y:S05]  /*3ad0*/  ENDCOLLECTIVE ;  /* 0x000000000000791b */ /* 0x003fea0003800000 */
.L_x_11759:
        /* <DEDUP_REMOVED lines=8> */
.L_x_11760:
[----:B------:R-:W-:Y:S02]  /*3b60*/  IMAD.MOV.U32 R13, RZ, RZ, RZ ;  /* 0x000000ffff0d7224 */ /* 0x000fe400078e00ff */
[----:B------:R-:W-:Y:S01]  /*3b70*/  HFMA2 R12, -RZ, RZ, 0, 1.1920928955078125e-07 ;  /* 0x00000002ff0c7431 */ /* 0x000fe200000001ff */
[----:B------:R-:W-:-:S07]  /*3b80*/  MOV R2, R14 ;  /* 0x0000000e00027202 */ /* 0x000fce0000000f00 */
[----:B------:R-:W-:Y:S05]  /*3b90*/  WARPSYNC.COLLECTIVE R15, `(.L_x_11761) ;  /* 0x000000000f087348 */ /* 0x000fea0003c00000 */
[----:B------:R0:W1:Y:S02]  /*3ba0*/  SHFL.BFLY P6, R14, R13, R12, R11 ;  /* 0x0c00000c0d0e7389 */ /* 0x00006400000c000b */
[----:B01----:R-:W-:Y:S05]  /*3bb0*/  ENDCOLLECTIVE ;  /* 0x000000000000791b */ /* 0x003fea0003800000 */
.L_x_11761:
        /* <DEDUP_REMOVED lines=8> */
.L_x_11762:
[----:B------:R-:W-:Y:S02]  /*3c40*/  IMAD.MOV.U32 R13, RZ, RZ, RZ ;  /* 0x000000ffff0d7224 */ /* 0x000fe400078e00ff */
[----:B------:R-:W-:Y:S01]  /*3c50*/  HFMA2 R12, -RZ, RZ, 0, 1.1920928955078125e-07 ;  /* 0x00000002ff0c7431 */ /* 0x000fe200000001ff */
[----:B------:R-:W-:-:S07]  /*3c60*/  MOV R0, R14 ;  /* 0x0000000e00007202 */ /* 0x000fce0000000f00 */
[----:B------:R-:W-:Y:S05]  /*3c70*/  WARPSYNC.COLLECTIVE R15, `(.L_x_11763) ;  /* 0x000000000f087348 */ /* 0x000fea0003c00000 */
[----:B------:R0:W1:Y:S02]  /*3c80*/  SHFL.BFLY P6, R14, R13, R12, R11 ;  /* 0x0c00000c0d0e7389 */ /* 0x00006400000c000b */
[----:B01----:R-:W-:Y:S05]  /*3c90*/  ENDCOLLECTIVE ;  /* 0x000000000000791b */ /* 0x003fea0003800000 */
.L_x_11763:
        /* <DEDUP_REMOVED lines=9> */
.L_x_11764:
[----:B------:R-:W-:Y:S05]  /*3d30*/  BRA `(.L_x_11765) ;  /* 0xffffffec00a07947 */ /* 0x000fea000383ffff */
.L_x_11766:
        /* <DEDUP_REMOVED lines=12> */
.L_x_25804:


//--------------------- .text._ZN4vllm25paged_attention_v1_kernelIthLi32ELi32ELi128ELNS_18Fp8KVCacheDataTypeE1ELb1EEEvPT_PKS2_PKT0_S8_ifPKiSA_iPKfiiiSC_SC_iiiii --------------------------
	.section	.text._ZN4vllm25paged_attention_v1_kernelIthLi32ELi32ELi128ELNS_18Fp8KVCacheDataTypeE1ELb1EEEvPT_PKS2_PKT0_S8_ifPKiSA_iPKfiiiSC_SC_iiiii,"ax",@progbits
	.align	128
        .global         _ZN4vllm25paged_attention_v1_kernelIthLi32ELi32ELi128ELNS_18Fp8KVCacheDataTypeE1ELb1EEEvPT_PKS2_PKT0_S8_ifPKiSA_iPKfiiiSC_SC_iiiii
        .type           _ZN4vllm25paged_attention_v1_kernelIthLi32ELi32ELi128ELNS_18Fp8KVCacheDataTypeE1ELb1EEEvPT_PKS2_PKT0_S8_ifPKiSA_iPKfiiiSC_SC_iiiii,@function
        .size           _ZN4vllm25paged_attention_v1_kernelIthLi32ELi32ELi128ELNS_18Fp8KVCacheDataTypeE1ELb1EEEvPT_PKS2_PKT0_S8_ifPKiSA_iPKfiiiSC_SC_iiiii,(.L_x_25805 - _ZN4vllm25paged_attention_v1_kernelIthLi32ELi32ELi128ELNS_18Fp8KVCacheDataTypeE1ELb1EEEvPT_PKS2_PKT0_S8_ifPKiSA_iPKfiiiSC_SC_iiiii)
        .other          _ZN4vllm25paged_attention_v1_kernelIthLi32ELi32ELi128ELNS_18Fp8KVCacheDataTypeE1ELb1EEEvPT_PKS2_PKT0_S8_ifPKiSA_iPKfiiiSC_SC_iiiii,@"STO_CUDA_ENTRY STV_DEFAULT"
_ZN4vllm25paged_attention_v1_kernelIthLi32ELi32ELi128ELNS_18Fp8KVCacheDataTypeE1ELb1EEEvPT_PKS2_PKT0_S8_ifPKiSA_iPKfiiiSC_SC_iiiii:
.text._ZN4vllm25paged_attention_v1_kernelIthLi32ELi32ELi128ELNS_18Fp8KVCacheDataTypeE1ELb1EEEvPT_PKS2_PKT0_S8_ifPKiSA_iPKfiiiSC_SC_iiiii:
        /* <DEDUP_REMOVED lines=105> */
.L_x_11767:
        /* <DEDUP_REMOVED lines=25> */
.L_x_11771:
        /* <DEDUP_REMOVED lines=36> */
.L_x_11769:
[----:B------:R-:W-:Y:S05]  /*0a60*/  BSYNC.RECONVERGENT B6 ;  /* 0x0000000000067941 */ /* 0x000fea0003800200 */
.L_x_11768:
        /* <DEDUP_REMOVED lines=12> */
.L_x_11806:
        /* <DEDUP_REMOVED lines=39> */
.L_x_11777:
        /* <DEDUP_REMOVED lines=11> */
.L_x_11776:
[----:B------:R-:W-:Y:S05]  /*0e50*/  BSYNC.RECONVERGENT B1 ;  /* 0x0000000000017941 */ /* 0x000fea0003800200 */
.L_x_11775:
        /* <DEDUP_REMOVED lines=12> */
.L_x_11780:
        /* <DEDUP_REMOVED lines=100> */
.L_x_11779:
[----:B------:R-:W-:Y:S05]  /*1560*/  BSYNC.RECONVERGENT B1 ;  /* 0x0000000000017941 */ /* 0x000fea0003800200 */
.L_x_11778:
        /* <DEDUP_REMOVED lines=55> */
.L_x_11782:
[----:B------:R-:W-:Y:S05]  /*18e0*/  BSYNC.RECONVERGENT B1 ;  /* 0x0000000000017941 */ /* 0x000fea0003800200 */
.L_x_11781:
        /* <DEDUP_REMOVED lines=26> */
.L_x_11774:
[----:B------:R-:W-:Y:S05]  /*1a90*/  BSYNC.RECONVERGENT B0 ;  /* 0x0000000000007941 */ /* 0x000fea0003800200 */
.L_x_11773:
        /* <DEDUP_REMOVED lines=39> */
.L_x_11787:
[----:B------:R-:W0:Y:S01]  /*1d10*/  LDS R15, [R12] ;  /* 0x000000000c0f7984 */ /* 0x000e220000000800 */
[----:B------:R-:W-:-:S04]  /*1d20*/  IADD3 R13, PT, PT, R13, 0x1, RZ ;  /* 0x000000010d0d7810 */ /* 0x000fc80007ffe0ff */
[----:B------:R-:W-:Y:S01]  /*1d30*/  ISETP.NE.AND P0, PT, R13, RZ, PT ;  /* 0x000000ff0d00720c */ /* 0x000fe20003f05270 */
[----:B0-----:R-:W-:-:S05]  /*1d40*/  FMUL.FTZ R15, R15, R2 ;  /* 0x000000020f0f7220 */ /* 0x001fca0000410000 */
[----:B------:R0:W-:Y:S02]  /*1d50*/  STS [R12], R15 ;  /* 0x0000000f0c007388 */ /* 0x0001e40000000800 */
[----:B0-----:R-:W-:-:S05]  /*1d60*/  IADD3 R12, PT, PT, R12, 0x200, RZ ;  /* 0x000002000c0c7810 */ /* 0x001fca0007ffe0ff */
[----:B------:R-:W-:Y:S05]  /*1d70*/  @P0 BRA `(.L_x_11787) ;  /* 0xfffffffc00e40947 */ /* 0x000fea000383ffff */
.L_x_11786:
[----:B------:R-:W-:Y:S05]  /*1d80*/  BSYNC.RECONVERGENT B1 ;  /* 0x0000000000017941 */ /* 0x000fea0003800200 */
.L_x_11785:
        /* <DEDUP_REMOVED lines=12> */
.L_x_11790:
        /* <DEDUP_REMOVED lines=52> */
.L_x_11789:
[----:B------:R-:W-:Y:S05]  /*2190*/  BSYNC.RECONVERGENT B1 ;  /* 0x0000000000017941 */ /* 0x000fea0003800200 */
.L_x_11788:
        /* <DEDUP_REMOVED lines=31> */
.L_x_11792:
[----:B------:R-:W-:Y:S05]  /*2390*/  BSYNC.RECONVERGENT B1 ;  /* 0x0000000000017941 */ /* 0x000fea0003800200 */
.L_x_11791:
        /* <DEDUP_REMOVED lines=14> */
.L_x_11784:
[----:B------:R-:W-:Y:S05]  /*2480*/  BSYNC.RECONVERGENT B0 ;  /* 0x0000000000007941 */ /* 0x000fea0003800200 */
.L_x_11783:
        /* <DEDUP_REMOVED lines=29> */
.L_x_11796:
        /* <DEDUP_REMOVED lines=34> */
.L_x_11795:
        /* <DEDUP_REMOVED lines=16> */
.L_x_11794:
[----:B------:R-:W-:Y:S05]  /*2980*/  BSYNC.RECONVERGENT B6 ;  /* 0x0000000000067941 */ /* 0x000fea0003800200 */
.L_x_11793:
        /* <DEDUP_REMOVED lines=16> */
.L_x_11815:
        /* <DEDUP_REMOVED lines=19> */
.L_x_11799:
[----:B------:R-:W-:Y:S05]  /*2bc0*/  BSYNC.RECONVERGENT B0 ;  /* 0x0000000000007941 */ /* 0x000fea0003800200 */
.L_x_11798:
        /* <DEDUP_REMOVED lines=58> */
.L_x_11770:
        /* <DEDUP_REMOVED lines=16> */
.L_x_11800:
[----:B------:R-:W-:Y:S05]  /*3070*/  EXIT ;  /* 0x000000000000794d */ /* 0x000fea0003800000 */
.L_x_11772:
[----:B------:R-:W-:Y:S02]  /*3080*/  HFMA2 R12, -RZ, RZ, 0, 9.5367431640625e-07 ;  /* 0x00000010ff0c7431 */ /* 0x000fe400000001ff */
[----:B------:R-:W-:Y:S01]  /*3090*/  IMAD.MOV.U32 R11, RZ, RZ, 0x1f ;  /* 0x0000001fff0b7424 */ /* 0x000fe200078e00ff */
[----:B------:R-:W-:-:S07]  /*30a0*/  MOV R15, 0xffffffff ;  /* 0xffffffff000f7802 */ /* 0x000fce0000000f00 */
[----:B------:R-:W-:Y:S05]  /*30b0*/  WARPSYNC.COLLECTIVE R15, `(.L_x_11801) ;  /* 0x000000000f087348 */ /* 0x000fea0003c00000 */
[----:B------:R0:W1:Y:S02]  /*30c0*/  SHFL.BFLY P6, R14, R13, R12, R11 ;  /* 0x0c00000c0d0e7389 */ /* 0x00006400000c000b */
[----:B01----:R-:W-:Y:S05]  /*30d0*/  ENDCOLLECTIVE ;  /* 0x000000000000791b */ /* 0x003fea0003800000 */
.L_x_11801:
[----:B------:R-:W-:Y:S01]  /*30e0*/  IMAD.MOV.U32 R12, RZ, RZ, 0x8 ;  /* 0x00000008ff0c7424 */ /* 0x000fe200078e00ff */
[----:B------:R-:W-:-:S04]  /*30f0*/  FMNMX.FTZ R0, R14, -3.40282346638528859812e+38, !PT ;  /* 0xff7fffff0e007809 */ /* 0x000fc80007810000 */
[----:B------:R-:W-:-:S07]  /*3100*/  MOV R13, R0 ;  /* 0x00000000000d7202 */ /* 0x000fce0000000f00 */
[----:B------:R-:W-:Y:S05]  /*3110*/  WARPSYNC.COLLECTIVE R15, `(.L_x_11802) ;  /* 0x000000000f087348 */ /* 0x000fea0003c00000 */
[----:B------:R0:W1:Y:S02]  /*3120*/  SHFL.BFLY P6, R14, R13, R12, R11 ;  /* 0x0c00000c0d0e7389 */ /* 0x00006400000c000b */
[----:B01----:R-:W-:Y:S05]  /*3130*/  ENDCOLLECTIVE ;  /* 0x000000000000791b */ /* 0x003fea0003800000 */
.L_x_11802:
[----:B------:R-:W-:Y:S01]  /*3140*/  HFMA2 R12, -RZ, RZ, 0, 2.384185791015625e-07 ;  /* 0x00000004ff0c7431 */ /* 0x000fe200000001ff */
[----:B------:R-:W-:-:S04]  /*3150*/  FMNMX.FTZ R2, R0, R14, !PT ;  /* 0x0000000e00027209 */ /* 0x000fc80007810000 */
[----:B------:R-:W-:-:S07]  /*3160*/  MOV R13, R2 ;  /* 0x00000002000d7202 */ /* 0x000fce0000000f00 */
[----:B------:R-:W-:Y:S05]  /*3170*/  WARPSYNC.COLLECTIVE R15, `(.L_x_11803) ;  /* 0x000000000f087348 */ /* 0x000fea0003c00000 */
[----:B------:R0:W1:Y:S02]  /*3180*/  SHFL.BFLY P6, R14, R13, R12, R11 ;  /* 0x0c00000c0d0e7389 */ /* 0x00006400000c000b */
[----:B01----:R-:W-:Y:S05]  /*3190*/  ENDCOLLECTIVE ;  /* 0x000000000000791b */ /* 0x003fea0003800000 */
.L_x_11803:
[----:B------:R-:W-:Y:S02]  /*31a0*/  MOV R12, 0x2 ;  /* 0x00000002000c7802 */ /* 0x000fe40000000f00 */
[----:B------:R-:W-:-:S05]  /*31b0*/  FMNMX.FTZ R3, R2, R14, !PT ;  /* 0x0000000e02037209 */ /* 0x000fca0007810000 */
[----:B------:R-:W-:-:S07]  /*31c0*/  IMAD.MOV.U32 R13, RZ, RZ, R3 ;  /* 0x000000ffff0d7224 */ /* 0x000fce00078e0003 */
[----:B------:R-:W-:Y:S05]  /*31d0*/  WARPSYNC.COLLECTIVE R15, `(.L_x_11804) ;  /* 0x000000000f087348 */ /* 0x000fea0003c00000 */
[----:B------:R0:W1:Y:S02]  /*31e0*/  SHFL.BFLY P6, R14, R13, R12, R11 ;  /* 0x0c00000c0d0e7389 */ /* 0x00006400000c000b */
[----:B01----:R-:W-:Y:S05]  /*31f0*/  ENDCOLLECTIVE ;  /* 0x000000000000791b */ /* 0x003fea0003800000 */
.L_x_11804:
[----:B------:R-:W-:Y:S01]  /*3200*/  IMAD.MOV.U32 R12, RZ, RZ, 0x1 ;  /* 0x00000001ff0c7424 */ /* 0x000fe200078e00ff */
[----:B------:R-:W-:-:S04]  /*3210*/  FMNMX.FTZ R4, R3, R14, !PT ;  /* 0x0000000e03047209 */ /* 0x000fc80007810000 */
[----:B------:R-:W-:-:S07]  /*3220*/  MOV R13, R4 ;  /* 0x00000004000d7202 */ /* 0x000fce0000000f00 */
[----:B------:R-:W-:Y:S05]  /*3230*/  WARPSYNC.COLLECTIVE R15, `(.L_x_11805) ;  /* 0x000000000f087348 */ /* 0x000fea0003c00000 */
[----:B------:R0:W1:Y:S02]  /*3240*/  SHFL.BFLY P6, R14, R13, R12, R11 ;  /* 0x0c00000c0d0e7389 */ /* 0x00006400000c000b */
[----:B01----:R-:W-:Y:S05]  /*3250*/  ENDCOLLECTIVE ;  /* 0x000000000000791b */ /* 0x003fea0003800000 */
.L_x_11805:
[----:B------:R-:W-:Y:S05]  /*3260*/  BRA `(.L_x_11806) ;  /* 0xffffffd800307947 */ /* 0x000fea000383ffff */
.L_x_11797:
[----:B-1----:R-:W-:Y:S01]  /*3270*/  HFMA2 R13, -RZ, RZ, 0, 0 ;  /* 0x00000000ff0d7431 */ /* 0x002fe200000001ff */
[----:B------:R-:W-:Y:S01]  /*3280*/  MOV R12, 0x2 ;  /* 0x00000002000c7802 */ /* 0x000fe20000000f00 */
[----:B0-----:R-:W-:Y:S01]  /*3290*/  IMAD.MOV.U32 R11, RZ, RZ, 0x1f ;  /* 0x0000001fff0b7424 */ /* 0x001fe200078e00ff */
[----:B------:R-:W-:-:S07]  /*32a0*/  MOV R15, 0xffffffff ;  /* 0xffffffff000f7802 */ /* 0x000fce0000000f00 */
[----:B------:R-:W-:Y:S05]  /*32b0*/  WARPSYNC.COLLECTIVE R15, `(.L_x_11807) ;  /* 0x000000000f087348 */ /* 0x000fea0003c00000 */
[----:B------:R0:W1:Y:S02]  /*32c0*/  SHFL.BFLY P6, R14, R13, R12, R11 ;  /* 0x0c00000c0d0e7389 */ /* 0x00006400000c000b */
[----:B01----:R-:W-:Y:S05]  /*32d0*/  ENDCOLLECTIVE ;  /* 0x000000000000791b */ /* 0x003fea0003800000 */
.L_x_11807:
[----:B------:R-:W-:Y:S02]  /*32e0*/  IMAD.MOV.U32 R12, RZ, RZ, 0x1 ;  /* 0x00000001ff0c7424 */ /* 0x000fe400078e00ff */
[----:B------:R-:W-:-:S05]  /*32f0*/  FADD.FTZ R2, RZ, R14 ;  /* 0x0000000eff027221 */ /* 0x000fca0000010000 */
[----:B------:R-:W-:-:S07]  /*3300*/  MOV R13, R2 ;  /* 0x00000002000d7202 */ /* 0x000fce0000000f00 */
[----:B------:R-:W-:Y:S05]  /*3310*/  WARPSYNC.COLLECTIVE R15, `(.L_x_11808) ;  /* 0x000000000f087348 */ /* 0x000fea0003c00000 */
[----:B------:R0:W1:Y:S02]  /*3320*/  SHFL.BFLY P6, R14, R13, R12, R11 ;  /* 0x0c00000c0d0e7389 */ /* 0x00006400000c000b */
[----:B01----:R-:W-:Y:S05]  /*3330*/  ENDCOLLECTIVE ;  /* 0x000000000000791b */ /* 0x003fea0003800000 */
.L_x_11808:
[----:B------:R-:W-:Y:S02]  /*3340*/  HFMA2 R13, -RZ, RZ, 0, 0 ;  /* 0x00000000ff0d7431 */ /* 0x000fe400000001ff */
[----:B------:R-:W-:Y:S01]  /*3350*/  IMAD.MOV.U32 R12, RZ, RZ, 0x2 ;  /* 0x00000002ff0c7424 */ /* 0x000fe200078e00ff */
[----:B------:R-:W-:-:S07]  /*3360*/  MOV R3, R14 ;  /* 0x0000000e00037202 */ /* 0x000fce0000000f00 */
[----:B------:R-:W-:Y:S05]  /*3370*/  WARPSYNC.COLLECTIVE R15, `(.L_x_11809) ;  /* 0x000000000f087348 */ /* 0x000fea0003c00000 */
[----:B------:R0:W1:Y:S02]  /*3380*/  SHFL.BFLY P6, R14, R13, R12, R11 ;  /* 0x0c00000c0d0e7389 */ /* 0x00006400000c000b */
[----:B01----:R-:W-:Y:S05]  /*3390*/  ENDCOLLECTIVE ;  /* 0x000000000000791b */ /* 0x003fea0003800000 */
.L_x_11809:
        /* <DEDUP_REMOVED lines=8> */
.L_x_11810:
[----:B------:R-:W-:Y:S02]  /*3420*/  HFMA2 R13, -RZ, RZ, 0, 0 ;  /* 0x00000000ff0d7431 */ /* 0x000fe400000001ff */
[----:B------:R-:W-:Y:S01]  /*3430*/  IMAD.MOV.U32 R12, RZ, RZ, 0x2 ;  /* 0x00000002ff0c7424 */ /* 0x000fe200078e00ff */
[----:B------:R-:W-:-:S07]  /*3440*/  MOV R5, R14 ;  /* 0x0000000e00057202 */ /* 0x000fce0000000f00 */
[----:B------:R-:W-:Y:S05]  /*3450*/  WARPSYNC.COLLECTIVE R15, `(.L_x_11811) ;  /* 0x000000000f087348 */ /* 0x000fea0003c00000 */
[----:B------:R0:W1:Y:S02]  /*3460*/  SHFL.BFLY P6, R14, R13, R12, R11 ;  /* 0x0c00000c0d0e7389 */ /* 0x00006400000c000b */
[----:B01----:R-:W-:Y:S05]  /*3470*/  ENDCOLLECTIVE ;  /* 0x000000000000791b */ /* 0x003fea0003800000 */
.L_x_11811:
        /* <DEDUP_REMOVED lines=8> */
.L_x_11812:
[----:B------:R-:W-:Y:S02]  /*3500*/  HFMA2 R13, -RZ, RZ, 0, 0 ;  /* 0x00000000ff0d7431 */ /* 0x000fe400000001ff */
[----:B------:R-:W-:Y:S01]  /*3510*/  IMAD.MOV.U32 R12, RZ, RZ, 0x2 ;  /* 0x00000002ff0c7424 */ /* 0x000fe200078e00ff */
[----:B------:R-:W-:-:S07]  /*3520*/  MOV R7, R14 ;  /* 0x0000000e00077202 */ /* 0x000fce0000000f00 */
[----:B------:R-:W-:Y:S05]  /*3530*/  WARPSYNC.COLLECTIVE R15, `(.L_x_11813) ;  /* 0x000000000f087348 */ /* 0x000fea0003c00000 */
[----:B------:R0:W1:Y:S02]  /*3540*/  SHFL.BFLY P6, R14, R13, R12, R11 ;  /* 0x0c00000c0d0e7389 */ /* 0x00006400000c000b */
[----:B01----:R-:W-:Y:S05]  /*3550*/  ENDCOLLECTIVE ;  /* 0x000000000000791b */ /* 0x003fea0003800000 */
.L_x_11813:
[----:B------:R-:W-:Y:S01]  /*3560*/  FADD.FTZ R2, R6, R7 ;  /* 0x0000000706027221 */ /* 0x000fe20000010000 */
[----:B------:R-:W-:Y:S02]  /*3570*/  HFMA2 R12, -RZ, RZ, 0, 5.9604644775390625e-08 ;  /* 0x00000001ff0c7431 */ /* 0x000fe400000001ff */
[----:B------:R-:W-:-:S05]  /*3580*/  FADD.FTZ R8, RZ, R14 ;  /* 0x0000000eff087221 */ /* 0x000fca0000010000 */
[----:B------:R-:W-:-:S07]  /*3590*/  MOV R13, R8 ;  /* 0x00000008000d7202 */ /* 0x000fce0000000f00 */
[----:B------:R-:W-:Y:S05]  /*35a0*/  WARPSYNC.COLLECTIVE R15, `(.L_x_11814) ;  /* 0x000000000f087348 */ /* 0x000fea0003c00000 */
[----:B------:R0:W1:Y:S02]  /*35b0*/  SHFL.BFLY P6, R14, R13, R12, R11 ;  /* 0x0c00000c0d0e7389 */ /* 0x00006400000c000b */
[----:B01----:R-:W-:Y:S05]  /*35c0*/  ENDCOLLECTIVE ;  /* 0x000000000000791b */ /* 0x003fea0003800000 */
.L_x_11814:
[----:B------:R-:W-:Y:S05]  /*35d0*/  BRA `(.L_x_11815) ;  /* 0xfffffff4002c7947 */ /* 0x000fea000383ffff */
.L_x_11816:
        /* <DEDUP_REMOVED lines=10> */
.L_x_25805:


//--------------------- .text._ZN4vllm25paged_attention_v1_kernelIthLi256ELi16ELi128ELNS_18Fp8KVCacheDataTypeE1ELb0EEEvPT_PKS2_PKT0_S8_ifPKiSA_iPKfiiiSC_SC_iiiii --------------------------
	.section	.text._ZN4vllm25paged_attention_v1_kernelIthLi256ELi16ELi128ELNS_18Fp8KVCacheDataTypeE1ELb0EEEvPT_PKS2_PKT0_S8_ifPKiSA_iPKfiiiSC_SC_iiiii,"ax",@progbits
	.align	128
        .global         _ZN4vllm25paged_attention_v1_kernelIthLi256ELi16ELi128ELNS_18Fp8KVCacheDataTypeE1ELb0EEEvPT_PKS2_PKT0_S8_ifPKiSA_iPKfiiiSC_SC_iiiii
        .type           _ZN4vllm25paged_attention_v1_kernelIthLi256ELi16ELi128ELNS_18Fp8KVCacheDataTypeE1ELb0EEEvPT_PKS2_PKT0_S8_ifPKiSA_iPKfiiiSC_SC_iiiii,@function
        .size           _ZN4vllm25paged_attention_v1_kernelIthLi256ELi16ELi128ELNS_18Fp8KVCacheDataTypeE1ELb0EEEvPT_PKS2_PKT0_S8_ifPKiSA_iPKfiiiSC_SC_iiiii,(.L_x_25806 - _ZN4vllm25paged_attention_v1_kernelIthLi256ELi16ELi128ELNS_18Fp8KVCacheDataTypeE1ELb0EEEvPT_PKS2_PKT0_S8_ifPKiSA_iPKfiiiSC_SC_iiiii)
        .other          _ZN4vllm25paged_attention_v1_kernelIthLi256ELi16ELi128ELNS_18Fp8KVCacheDataTypeE1ELb0EEEvPT_PKS2_PKT0_S8_ifPKiSA_iPKfiiiSC_SC_iiiii,@"STO_CUDA_ENTRY STV_DEFAULT"
_ZN4vllm25paged_attention_v1_kernelIthLi256ELi16ELi128ELNS_18Fp8KVCacheDataTypeE1ELb0EEEvPT_PKS2_PKT0_S8_ifPKiSA_iPKfiiiSC_SC_iiiii:
.text._ZN4vllm25paged_attention_v1_kernelIthLi256ELi16ELi128ELNS_18Fp8KVCacheDataTypeE1ELb0EEEvPT_PKS2_PKT0_S8_ifPKiSA_iPKfiiiSC_SC_iiiii:
        /* <DEDUP_REMOVED lines=35> */
.L_x_11818:
[----:B------:R-:W-:Y:S05]  /*0230*/  BSYNC.RECONVERGENT B6 ;  /* 0x0000000000067941 */ /* 0x000fea0003800200 */
.L_x_11817:
        /* <DEDUP_REMOVED lines=10> */
.L_x_11852:
        /* <DEDUP_REMOVED lines=39> */
.L_x_11824:
        /* <DEDUP_REMOVED lines=11> */
.L_x_11823:
[----:B------:R-:W-:Y:S05]  /*0600*/  BSYNC.RECONVERGENT B1 ;  /* 0x0000000000017941 */ /* 0x000fea0003800200 */
.L_x_11822:
        /* <DEDUP_REMOVED lines=12> */
.L_x_11827:
        /* <DEDUP_REMOVED lines=100> */
.L_x_11826:
[----:B------:R-:W-:Y:S05]  /*0d10*/  BSYNC.RECONVERGENT B1 ;  /* 0x0000000000017941 */ /* 0x000fea0003800200 */
.L_x_11825:
        /* <DEDUP_REMOVED lines=55> */
.L_x_11829:
[----:B------:R-:W-:Y:S05]  /*1090*/  BSYNC.RECONVERGENT B1 ;  /* 0x0000000000017941 */ /* 0x000fea0003800200 */
.L_x_11828:
        /* <DEDUP_REMOVED lines=26> */
.L_x_11821:
[----:B------:R-:W-:Y:S05]  /*1240*/  BSYNC.RECONVERGENT B0 ;  /* 0x0000000000007941 */ /* 0x000fea0003800200 */
.L_x_11820:
        /* <DEDUP_REMOVED lines=39> */
.L_x_11834:
[----:B------:R-:W0:Y:S01]  /*14c0*/  LDS R3, [R6] ;  /* 0x0000000006037984 */ /* 0x000e220000000800 */
[----:B------:R-:W-:-:S04]  /*14d0*/  IADD3 R7, PT, PT, R7, 0x1, RZ ;  /* 0x0000000107077810 */ /* 0x000fc80007ffe0ff */
[----:B------:R-:W-:Y:S01]  /*14e0*/  ISETP.NE.AND P0, PT, R7, RZ, PT ;  /* 0x000000ff0700720c */ /* 0x000fe20003f05270 */
[----:B0-----:R-:W-:-:S05]  /*14f0*/  FMUL.FTZ R3, R3, R2 ;  /* 0x0000000203037220 */ /* 0x001fca0000410000 */
[----:B------:R0:W-:Y:S02]  /*1500*/  STS [R6], R3 ;  /* 0x0000000306007388 */ /* 0x0001e40000000800 */
[----:B0-----:R-:W-:-:S05]  /*1510*/  IADD3 R6, PT, PT, R6, 0x200, RZ ;  /* 0x0000020006067810 */ /* 0x001fca0007ffe0ff */
[----:B------:R-:W-:Y:S05]  /*1520*/  @P0 BRA `(.L_x_11834) ;  /* 0xfffffffc00e40947 */ /* 0x000fea000383ffff */
.L_x_11833:
[----:B------:R-:W-:Y:S05]  /*1530*/  BSYNC.RECONVERGENT B1 ;  /* 0x0000000000017941 */ /* 0x000fea0003800200 */
.L_x_11832:
        /* <DEDUP_REMOVED lines=12> */
.L_x_11837:
        /* <DEDUP_REMOVED lines=52> */
.L_x_11836:
[----:B------:R-:W-:Y:S05]  /*1940*/  BSYNC.RECONVERGENT B1 ;  /* 0x0000000000017941 */ /* 0x000fea0003800200 */
.L_x_11835:
        /* <DEDUP_REMOVED lines=31> */
.L_x_11839:
[----:B------:R-:W-:Y:S05]  /*1b40*/  BSYNC.RECONVERGENT B1 ;  /* 0x0000000000017941 */ /* 0x000fea0003800200 */
.L_x_11838:
        /* <DEDUP_REMOVED lines=14> */
.L_x_11831:
[----:B------:R-:W-:Y:S05]  /*1c30*/  BSYNC.RECONVERGENT B0 ;  /* 0x0000000000007941 */ /* 0x000fea0003800200 */
.L_x_11830:
        /* <DEDUP_REMOVED lines=45> */
.L_x_11841:
[----:B------:R-:W-:Y:S05]  /*1f10*/  BSYNC.RECONVERGENT B0 ;  /* 0x0000000000007941 */ /* 0x000fea0003800200 */
.L_x_11840:
        /* <DEDUP_REMOVED lines=36> */
.L_x_11843:
[----:B------:R-:W-:Y:S05]  /*2160*/  BSYNC.RECONVERGENT B0 ;  /* 0x0000000000007941 */ /* 0x000fea0003800200 */
.L_x_11842:
        /* <DEDUP_REMOVED lines=20> */
.L_x_11845:
[----:B------:R-:W-:Y:S05]  /*22b0*/  BSYNC.RECONVERGENT B0 ;  /* 0x0000000000007941 */ /* 0x000fea0003800200 */
.L_x_11844:
        /* <DEDUP_REMOVED lines=35> */
.L_x_11847:
[----:B------:R-:W-:Y:S05]  /*24f0*/  BSYNC.RECONVERGENT B0 ;  /* 0x0000000000007941 */ /* 0x000fea0003800200 */
.L_x_11846:
        /* <DEDUP_REMOVED lines=50> */
.L_x_11819:
[----:B------:R-:W-:Y:S01]  /*2820*/  HFMA2 R12, -RZ, RZ, 0, 9.5367431640625e-07 ;  /* 0x00000010ff0c7431 */ /* 0x000fe200000001ff */
[----:B------:R-:W-:Y:S02]  /*2830*/  MOV R11, 0x1f ;  /* 0x0000001f000b7802 */ /* 0x000fe40000000f00 */
[----:B------:R-:W-:-:S07]  /*2840*/  MOV R15, 0xffffffff ;  /* 0xffffffff000f7802 */ /* 0x000fce0000000f00 */
[----:B------:R-:W-:Y:S05]  /*2850*/  WARPSYNC.COLLECTIVE R15, `(.L_x_11848) ;  /* 0x000000000f087348 */ /* 0x000fea0003c00000 */
[----:B------:R0:W1:Y:S02]  /*2860*/  SHFL.BFLY P6, R14, R13, R12, R11 ;  /* 0x0c00000c0d0e7389 */ /* 0x00006400000c000b */
[----:B01----:R-:W-:Y:S05]  /*2870*/  ENDCOLLECTIVE ;  /* 0x000000000000791b */ /* 0x003fea0003800000 */
.L_x_11848:
[----:B------:R-:W-:Y:S01]  /*2880*/  HFMA2 R12, -RZ, RZ, 0, 4.76837158203125e-07 ;  /* 0x00000008ff0c7431 */ /* 0x000fe200000001ff */
[----:B------:R-:W-:-:S04]  /*2890*/  FMNMX.FTZ R0, R14, -3.40282346638528859812e+38, !PT ;  /* 0xff7fffff0e007809 */ /* 0x000fc80007810000 */
[----:B------:R-:W-:-:S07]  /*28a0*/  MOV R13, R0 ;  /* 0x00000000000d7202 */ /* 0x000fce0000000f00 */
[----:B------:R-:W-:Y:S05]  /*28b0*/  WARPSYNC.COLLECTIVE R15, `(.L_x_11849) ;  /* 0x000000000f087348 */ /* 0x000fea0003c00000 */
[----:B------:R0:W1:Y:S02]  /*28c0*/  SHFL.BFLY P6, R14, R13, R12, R11 ;  /* 0x0c00000c0d0e7389 */ /* 0x00006400000c000b */
[----:B01----:R-:W-:Y:S05]  /*28d0*/  ENDCOLLECTIVE ;  /* 0x000000000000791b */ /* 0x003fea0003800000 */
.L_x_11849:
[----:B------:R-:W-:Y:S01]  /*28e0*/  HFMA2 R12, -RZ, RZ, 0, 2.384185791015625e-07 ;  /* 0x00000004ff0c7431 */ /* 0x000fe200000001ff */
[----:B------:R-:W-:-:S04]  /*28f0*/  FMNMX.FTZ R2, R0, R14, !PT ;  /* 0x0000000e00027209 */ /* 0x000fc80007810000 */
[----:B------:R-:W-:-:S07]  /*2900*/  MOV R13, R2 ;  /* 0x00000002000d7202 */ /* 0x000fce0000000f00 */
[----:B------:R-:W-:Y:S05]  /*2910*/  WARPSYNC.COLLECTIVE R15, `(.L_x_11850) ;  /* 0x000000000f087348 */ /* 0x000fea0003c00000 */
[----:B------:R0:W1:Y:S02]  /*2920*/  SHFL.BFLY P6, R14, R13, R12, R11 ;  /* 0x0c00000c0d0e7389 */ /* 0x00006400000c000b */
[----:B01----:R-:W-:Y:S05]  /*2930*/  ENDCOLLECTIVE ;  /* 0x000000000000791b */ /* 0x003fea0003800000 */
.L_x_11850:
[----:B------:R-:W-:Y:S01]  /*2940*/  HFMA2 R12, -RZ, RZ, 0, 1.1920928955078125e-07 ;  /* 0x00000002ff0c7431 */ /* 0x000fe200000001ff */
[----:B------:R-:W-:-:S04]  /*2950*/  FMNMX.FTZ R3, R2, R14, !PT ;  /* 0x0000000e02037209 */ /* 0x000fc80007810000 */
[----:B------:R-:W-:-:S07]  /*2960*/  MOV R13, R3 ;  /* 0x00000003000d7202 */ /* 0x000fce0000000f00 */
[----:B------:R-:W-:Y:S05]  /*2970*/  WARPSYNC.COLLECTIVE R15, `(.L_x_11851) ;  /* 0x000000000f087348 */ /* 0x000fea0003c00000 */
[----:B------:R0:W1:Y:S02]  /*2980*/  SHFL.BFLY P6, R14, R13, R12, R11 ;  /* 0x0c00000c0d0e7389 */ /* 0x00006400000c000b */
[----:B01----:R-:W-:Y:S05]  /*2990*/  ENDCOLLECTIVE ;  /* 0x000000000000791b */ /* 0x003fea0003800000 */
.L_x_11851:
[----:B------:R-:W-:Y:S05]  /*29a0*/  BRA `(.L_x_11852) ;  /* 0xffffffd8004c7947 */ /* 0x000fea000383ffff */
.L_x_11853:
        /* <DEDUP_REMOVED lines=13> */
.L_x_25806:


//--------------------- .text._ZN4vllm25paged_attention_v1_kernelIthLi192ELi16ELi128ELNS_18Fp8KVCacheDataTypeE1ELb0EEEvPT_PKS2_PKT0_S8_ifPKiSA_iPKfiiiSC_SC_iiiii --------------------------
	.section	.text._ZN4vllm25paged_attention_v1_kernelIthLi192ELi16ELi128ELNS_18Fp8KVCacheDataTypeE1ELb0EEEvPT_PKS2_PKT0_S8_ifPKiSA_iPKfiiiSC_SC_iiiii,"ax",@progbits
	.align	128
        .global         _ZN4vllm25paged_attention_v1_kernelIthLi192ELi16ELi128ELNS_18Fp8KVCacheDataTypeE1ELb0EEEvPT_PKS2_PKT0_S8_ifPKiSA_iPKfiiiSC_SC_iiiii
        .type           _ZN4vllm25paged_attention_v1_kernelIthLi192ELi16ELi128ELNS_18Fp8KVCacheDataTypeE1ELb0EEEvPT_PKS2_PKT0_S8_ifPKiSA_iPKfiiiSC_SC_iiiii,@function
        .size           _ZN4vllm25paged_attention_v1_kernelIthLi192ELi16ELi128ELNS_18Fp8KVCacheDataTypeE1ELb0EEEvPT_PKS2_PKT0_S8_ifPKiSA_iPKfiiiSC_SC_iiiii,(.L_x_25807 - _ZN4vllm25paged_attention_v1_kernelIthLi192ELi16ELi128ELNS_18Fp8KVCacheDataTypeE1ELb0EEEvPT_PKS2_PKT0_S8_ifPKiSA_iPKfiiiSC_SC_iiiii)
        .other          _ZN4vllm25paged_attention_v1_kernelIthLi192ELi16ELi128ELNS_18Fp8KVCacheDataTypeE1ELb0EEEvPT_PKS2_PKT0_S8_ifPKiSA_iPKfiiiSC_SC_iiiii,@"STO_CUDA_ENTRY STV_DEFAULT"
_ZN4vllm25paged_attention_v1_kernelIthLi192ELi16ELi128ELNS_18Fp8KVCacheDataTypeE1ELb0EEEvPT_PKS2_PKT0_S8_ifPKiSA_iPKfiiiSC_SC_iiiii:
.text._ZN4vllm25paged_attention_v1_kernelIthLi192ELi16ELi128ELNS_18Fp8KVCacheDataTypeE1ELb0EEEvPT_PKS2_PKT0_S8_ifPKiSA_iPKfiiiSC_SC_iiiii:
        /* <DEDUP_REMOVED lines=35> */
.L_x_11855:
[----:B------:R-:W-:Y:S05]  /*0230*/  BSYNC.RECONVERGENT B6 ;  /* 0x0000000000067941 */ /* 0x000fea0003800200 */
.L_x_11854:
        /* <DEDUP_REMOVED lines=10> */
.L_x_11889:
        /* <DEDUP_REMOVED lines=39> */
.L_x_11861:
        /* <DEDUP_REMOVED lines=11> */
.L_x_11860:
[----:B------:R-:W-:Y:S05]  /*0600*/  BSYNC.RECONVERGENT B1 ;  /* 0x0000000000017941 */ /* 0x000fea0003800200 */
.L_x_11859:
        /* <DEDUP_REMOVED lines=12> */
.L_x_11864:
        /* <DEDUP_REMOVED lines=100> */
.L_x_11863:
[----:B------:R-:W-:Y:S05]  /*0d10*/  BSYNC.RECONVERGENT B1 ;  /* 0x0000000000017941 */ /* 0x000fea0003800200 */
.L_x_11862:
        /* <DEDUP_REMOVED lines=55> */
.L_x_11866:
[----:B------:R-:W-:Y:S05]  /*1090*/  BSYNC.RECONVERGENT B1 ;  /* 0x0000000000017941 */ /* 0x000fea0003800200 */
.L_x_11865:
        /* <DEDUP_REMOVED lines=26> */
.L_x_11858:
[----:B------:R-:W-:Y:S05]  /*1240*/  BSYNC.RECONVERGENT B0 ;  /* 0x0000000000007941 */ /* 0x000fea0003800200 */
.L_x_11857:
        /* <DEDUP_REMOVED lines=39> */
.L_x_11871:
[----:B------:R-:W0:Y:S01]  /*14c0*/  LDS R3, [R6] ;  /* 0x0000000006037984 */ /* 0x000e220000000800 */
[----:B------:R-:W-:-:S04]  /*14d0*/  IADD3 R7, PT, PT, R7, 0x1, RZ ;  /* 0x0000000107077810 */ /* 0x000fc80007ffe0ff */
[----:B------:R-:W-:Y:S01]  /*14e0*/  ISETP.NE.AND P0, PT, R7, RZ, PT ;  /* 0x000000ff0700720c */ /* 0x000fe20003f05270 */
[----:B0-----:R-:W-:-:S05]  /*14f0*/  FMUL.FTZ R3, R3, R2 ;  /* 0x0000000203037220 */ /* 0x001fca0000410000 */
[----:B------:R0:W-:Y:S02]  /*1500*/  STS [R6], R3 ;  /* 0x0000000306007388 */ /* 0x0001e40000000800 */
[----:B0-----:R-:W-:-:S05]  /*1510*/  IADD3 R6, PT, PT, R6, 0x200, RZ ;  /* 0x0000020006067810 */ /* 0x001fca0007ffe0ff */
[----:B------:R-:W-:Y:S05]  /*1520*/  @P0 BRA `(.L_x_11871) ;  /* 0xfffffffc00e40947 */ /* 0x000fea000383ffff */
.L_x_11870:
[----:B------:R-:W-:Y:S05]  /*1530*/  BSYNC.RECONVERGENT B1 ;  /* 0x0000000000017941 */ /* 0x000fea0003800200 */
.L_x_11869:
        /* <DEDUP_REMOVED lines=12> */
.L_x_11874:
        /* <DEDUP_REMOVED lines=52> */
.L_x_11873:
[----:B------:R-:W-:Y:S05]  /*1940*/  BSYNC.RECONVERGENT B1 ;  /* 0x0000000000017941 */ /* 0x000fea0003800200 */
.L_x_11872:
        /* <DEDUP_REMOVED lines=31> */
.L_x_11876:
[----:B------:R-:W-:Y:S05]  /*1b40*/  BSYNC.RECONVERGENT B1 ;  /* 0x0000000000017941 */ /* 0x000fea0003800200 */
.L_x_11875:
        /* <DEDUP_REMOVED lines=14> */
.L_x_11868:
[----:B------:R-:W-:Y:S05]  /*1c30*/  BSYNC.RECONVERGENT B0 ;  /* 0x0000000000007941 */ /* 0x000fea0003800200 */
.L_x_11867:
        /* <DEDUP_REMOVED lines=37> */
.L_x_11878:
[----:B------:R-:W-:Y:S05]  /*1e90*/  BSYNC.RECONVERGENT B0 ;  /* 0x0000000000007941 */ /* 0x000fea0003800200 */
.L_x_11877:
        /* <DEDUP_REMOVED lines=27> */
.L_x_11880:
[----:B------:R-:W-:Y:S05]  /*2050*/  BSYNC.RECONVERGENT B0 ;  /* 0x0000000000007941 */ /* 0x000fea0003800200 */
.L_x_11879:
        /* <DEDUP_REMOVED lines=15> */
.L_x_11882:
[----:B------:R-:W-:Y:S05]  /*2150*/  BSYNC.RECONVERGENT B0 ;  /* 0x0000000000007941 */ /* 0x000fea0003800200 */
.L_x_11881:
        /* <DEDUP_REMOVED lines=27> */
.L_x_11884:
[----:B------:R-:W-:Y:S05]  /*2310*/  BSYNC.RECONVERGENT B0 ;  /* 0x0000000000007941 */ /* 0x000fea0003800200 */
.L_x_11883:
        /* <DEDUP_REMOVED lines=42> */
.L_x_11856:
[----:B------:R-:W-:Y:S01]  /*25c0*/  HFMA2 R12, -RZ, RZ, 0, 9.5367431640625e-07 ;  /* 0x00000010ff0c7431 */ /* 0x000fe200000001ff */
[----:B------:R-:W-:Y:S02]  /*25d0*/  MOV R11, 0x1f ;  /* 0x0000001f000b7802 */ /* 0x000fe40000000f00 */
[----:B------:R-:W-:-:S07]  /*25e0*/  MOV R15, 0xffffffff ;  /* 0xffffffff000f7802 */ /* 0x000fce0000000f00 */
[----:B------:R-:W-:Y:S05]  /*25f0*/  WARPSYNC.COLLECTIVE R15, `(.L_x_11885) ;  /* 0x000000000f087348 */ /* 0x000fea0003c00000 */
[----:B------:R0:W1:Y:S02]  /*2600*/  SHFL.BFLY P6, R14, R13, R12, R11 ;  /* 0x0c00000c0d0e7389 */ /* 0x00006400000c000b */
[----:B01----:R-:W-:Y:S05]  /*2610*/  ENDCOLLECTIVE ;  /* 0x000000000000791b */ /* 0x003fea0003800000 */
.L_x_11885:
[----:B------:R-:W-:Y:S01]  /*2620*/  HFMA2 R12, -RZ, RZ, 0, 4.76837158203125e-07 ;  /* 0x00000008ff0c7431 */ /* 0x000fe200000001ff */
[----:B------:R-:W-:-:S04]  /*2630*/  FMNMX.FTZ R0, R14, -3.40282346638528859812e+38, !PT ;  /* 0xff7fffff0e007809 */ /* 0x000fc80007810000 */
[----:B------:R-:W-:-:S07]  /*2640*/  MOV R13, R0 ;  /* 0x00000000000d7202 */ /* 0x000fce0000000f00 */
[----:B------:R-:W-:Y:S05]  /*2650*/  WARPSYNC.COLLECTIVE R15, `(.L_x_11886) ;  /* 0x000000000f087348 */ /* 0x000fea0003c00000 */
[----:B------:R0:W1:Y:S02]  /*2660*/  SHFL.BFLY P6, R14, R13, R12, R11 ;  /* 0x0c00000c0d0e7389 */ /* 0x00006400000c000b */
[----:B01----:R-:W-:Y:S05]  /*2670*/  ENDCOLLECTIVE ;  /* 0x000000000000791b */ /* 0x003fea0003800000 */
.L_x_11886:
[----:B------:R-:W-:Y:S01]  /*2680*/  HFMA2 R12, -RZ, RZ, 0, 2.384185791015625e-07 ;  /* 0x00000004ff0c7431 */ /* 0x000fe200000001ff */
[----:B------:R-:W-:-:S04]  /*2690*/  FMNMX.FTZ R2, R0, R14, !PT ;  /* 0x0000000e00027209 */ /* 0x000fc80007810000 */
[----:B------:R-:W-:-:S07]  /*26a0*/  MOV R13, R2 ;  /* 0x00000002000d7202 */ /* 0x000fce0000000f00 */
[----:B------:R-:W-:Y:S05]  /*26b0*/  WARPSYNC.COLLECTIVE R15, `(.L_x_11887) ;  /* 0x000000000f087348 */ /* 0x000fea0003c00000 */
[----:B------:R0:W1:Y:S02]  /*26c0*/  SHFL.BFLY P6, R14, R13, R12, R11 ;  /* 0x0c00000c0d0e7389 */ /* 0x00006400000c000b */
[----:B01----:R-:W-:Y:S05]  /*26d0*/  ENDCOLLECTIVE ;  /* 0x000000000000791b */ /* 0x003fea0003800000 */
.L_x_11887:
[----:B------:R-:W-:Y:S01]  /*26e0*/  HFMA2 R12, -RZ, RZ, 0, 1.1920928955078125e-07 ;  /* 0x00000002ff0c7431 */ /* 0x000fe200000001ff */
[----:B------:R-:W-:-:S04]  /*26f0*/  FMNMX.FTZ R3, R2, R14, !PT ;  /* 0x0000000e02037209 */ /* 0x000fc80007810000 */
[----:B------:R-:W-:-:S07]  /*2700*/  MOV R13, R3 ;  /* 0x00000003000d7202 */ /* 0x000fce0000000f00 */
[----:B------:R-:W-:Y:S05]  /*2710*/  WARPSYNC.COLLECTIVE R15, `(.L_x_11888) ;  /* 0x000000000f087348 */ /* 0x000fea0003c00000 */
[----:B------:R0:W1:Y:S02]  /*2720*/  SHFL.BFLY P6, R14, R13, R12, R11 ;  /* 0x0c00000c0d0e7389 */ /* 0x00006400000c000b */
[----:B01----:R-:W-:Y:S05]  /*2730*/  ENDCOLLECTIVE ;  /* 0x000000000000791b */ /* 0x003fea0003800000 */
.L_x_11888:
[----:B------:R-:W-:Y:S05]  /*2740*/  BRA `(.L_x_11889) ;  /* 0xffffffd800e47947 */ /* 0x000fea000383ffff */
.L_x_11890:
        /* <DEDUP_REMOVED lines=11> */
.L_x_25807:


//--------------------- .text._ZN4vllm25paged_attention_v1_kernelIthLi128ELi16ELi128ELNS_18Fp8KVCacheDataTypeE1ELb0EEEvPT_PKS2_PKT0_S8_ifPKiSA_iPKfiiiSC_SC_iiiii --------------------------
	.section	.text._ZN4vllm25paged_attention_v1_kernelIthLi128ELi16ELi128ELNS_18Fp8KVCacheDataTypeE1ELb0EEEvPT_PKS2_PKT0_S8_ifPKiSA_iPKfiiiSC_SC_iiiii,"ax",@progbits
	.align	128
        .global         _ZN4vllm25paged_attention_v1_kernelIthLi128ELi16ELi128ELNS_18Fp8KVCacheDataTypeE1ELb0EEEvPT_PKS2_PKT0_S8_ifPKiSA_iPKfiiiSC_SC_iiiii
        .type           _ZN4vllm25paged_attention_v1_kernelIthLi128ELi16ELi128ELNS_18Fp8KVCacheDataTypeE1ELb0EEEvPT_PKS2_PKT0_S8_ifPKiSA_iPKfiiiSC_SC_iiiii,@function
        .size           _ZN4vllm25paged_attention_v1_kernelIthLi128ELi16ELi128ELNS_18Fp8KVCacheDataTypeE1ELb0EEEvPT_PKS2_PKT0_S8_ifPKiSA_iPKfiiiSC_SC_iiiii,(.L_x_25808 - _ZN4vllm25paged_attention_v1_kernelIthLi128ELi16ELi128ELNS_18Fp8KVCacheDataTypeE1ELb0EEEvPT_PKS2_PKT0_S8_ifPKiSA_iPKfiiiSC_SC_iiiii)
        .other          _ZN4vllm25paged_attention_v1_kernelIthLi128ELi16ELi128ELNS_18Fp8KVCacheDataTypeE1ELb0EEEvPT_PKS2_PKT0_S8_ifPKiSA_iPKfiiiSC_SC_iiiii,@"STO_CUDA_ENTRY STV_DEFAULT"
_ZN4vllm25paged_attention_v1_kernelIthLi128ELi16ELi128ELNS_18Fp8KVCacheDataTypeE1ELb0EEEvPT_PKS2_PKT0_S8_ifPKiSA_iPKfiiiSC_SC_iiiii:
.text._ZN4vllm25paged_attention_v1_kernelIthLi128ELi16ELi128ELNS_18Fp8KVCacheDataTypeE1ELb0EEEvPT_PKS2_PKT0_S8_ifPKiSA_iPKfiiiSC_SC_iiiii:
        /* <DEDUP_REMOVED lines=35> */
.L_x_11892:
[----:B------:R-:W-:Y:S05]  /*0230*/  BSYNC.RECONVERGENT B6 ;  /* 0x0000000000067941 */ /* 0x000fea0003800200 */
.L_x_11891:
        /* <DEDUP_REMOVED lines=10> */
.L_x_11926:
        /* <DEDUP_REMOVED lines=39> */
.L_x_11898:
        /* <DEDUP_REMOVED lines=11> */
.L_x_11897:
[----:B------:R-:W-:Y:S05]  /*0600*/  BSYNC.RECONVERGENT B1 ;  /* 0x0000000000017941 */ /* 0x000fea0003800200 */
.L_x_11896:
        /* <DEDUP_REMOVED lines=12> */
.L_x_11901:
        /* <DEDUP_REMOVED lines=100> */
.L_x_11900:
[----:B------:R-:W-:Y:S05]  /*0d10*/  BSYNC.RECONVERGENT B1 ;  /* 0x0000000000017941 */ /* 0x000fea0003800200 */
.L_x_11899:
        /* <DEDUP_REMOVED lines=55> */
.L_x_11903:
[----:B------:R-:W-:Y:S05]  /*1090*/  BSYNC.RECONVERGENT B1 ;  /* 0x0000000000017941 */ /* 0x000fea0003800200 */
.L_x_11902:
        /* <DEDUP_REMOVED lines=26> */
.L_x_11895:
[----:B------:R-:W-:Y:S05]  /*1240*/  BSYNC.RECONVERGENT B0 ;  /* 0x0000000000007941 */ /* 0x000fea0003800200 */
.L_x_11894:
        /* <DEDUP_REMOVED lines=39> */
.L_x_11908:
[----:B------:R-:W0:Y:S01]  /*14c0*/  LDS R3, [R6] ;  /* 0x0000000006037984 */ /* 0x000e220000000800 */
[----:B------:R-:W-:-:S04]  /*14d0*/  IADD3 R7, PT, PT, R7, 0x1, RZ ;  /* 0x0000000107077810 */ /* 0x000fc80007ffe0ff */
[----:B------:R-:W-:Y:S01]  /*14e0*/  ISETP.NE.AND P0, PT, R7, RZ, PT ;  /* 0x000000ff0700720c */ /* 0x000fe20003f05270 */
[----:B0-----:R-:W-:-:S05]  /*14f0*/  FMUL.FTZ R3, R3, R2 ;  /* 0x0000000203037220 */ /* 0x001fca0000410000 */
[----:B------:R0:W-:Y:S02]  /*1500*/  STS [R6], R3 ;  /* 0x0000000306007388 */ /* 0x0001e40000000800 */
[----:B0-----:R-:W-:-:S05]  /*1510*/  IADD3 R6, PT, PT, R6, 0x200, RZ ;  /* 0x0000020006067810 */ /* 0x001fca0007ffe0ff */
[----:B------:R-:W-:Y:S05]  /*1520*/  @P0 BRA `(.L_x_11908) ;  /* 0xfffffffc00e40947 */ /* 0x000fea000383ffff */
.L_x_11907:
[----:B------:R-:W-:Y:S05]  /*1530*/  BSYNC.RECONVERGENT B1 ;  /* 0x0000000000017941 */ /* 0x000fea0003800200 */
.L_x_11906:
        /* <DEDUP_REMOVED lines=12> */
.L_x_11911:
        /* <DEDUP_REMOVED lines=52> */
.L_x_11910:
[----:B------:R-:W-:Y:S05]  /*1940*/  BSYNC.RECONVERGENT B1 ;  /* 0x0000000000017941 */ /* 0x000fea0003800200 */
.L_x_11909:
        /* <DEDUP_REMOVED lines=31> */
.L_x_11913:
[----:B------:R-:W-:Y:S05]  /*1b40*/  BSYNC.RECONVERGENT B1 ;  /* 0x0000000000017941 */ /* 0x000fea0003800200 */
.L_x_11912:
        /* <DEDUP_REMOVED lines=14> */
.L_x_11905:
[----:B------:R-:W-:Y:S05]  /*1c30*/  BSYNC.RECONVERGENT B0 ;  /* 0x0000000000007941 */ /* 0x000fea0003800200 */
.L_x_11904:
        /* <DEDUP_REMOVED lines=33> */
.L_x_11915:
[----:B------:R-:W-:Y:S05]  /*1e50*/  BSYNC.RECONVERGENT B0 ;  /* 0x0000000000007941 */ /* 0x000fea0003800200 */
.L_x_11914:
        /* <DEDUP_REMOVED lines=20> */
.L_x_11917:
[----:B------:R-:W-:Y:S05]  /*1fa0*/  BSYNC.RECONVERGENT B0 ;  /* 0x0000000000007941 */ /* 0x000fea0003800200 */
.L_x_11916:
        /* <DEDUP_REMOVED lines=12> */
.L_x_11919:
[----:B------:R-:W-:Y:S05]  /*2070*/  BSYNC.RECONVERGENT B0 ;  /* 0x0000000000007941 */ /* 0x000fea0003800200 */
.L_x_11918:
        /* <DEDUP_REMOVED lines=19> */
.L_x_11921:
[----:B------:R-:W-:Y:S05]  /*21b0*/  BSYNC.RECONVERGENT B0 ;  /* 0x0000000000007941 */ /* 0x000fea0003800200 */
.L_x_11920:
        /* <DEDUP_REMOVED lines=34> */
.L_x_11893:
[----:B------:R-:W-:Y:S01]  /*23e0*/  HFMA2 R12, -RZ, RZ, 0, 9.5367431640625e-07 ;  /* 0x00000010ff0c7431 */ /* 0x000fe200000001ff */
[----:B------:R-:W-:Y:S02]  /*23f0*/  MOV R11, 0x1f ;  /* 0x0000001f000b7802 */ /* 0x000fe40000000f00 */
[----:B------:R-:W-:-:S07]  /*2400*/  MOV R15, 0xffffffff ;  /* 0xffffffff000f7802 */ /* 0x000fce0000000f00 */
[----:B------:R-:W-:Y:S05]  /*2410*/  WARPSYNC.COLLECTIVE R15, `(.L_x_11922) ;  /* 0x000000000f087348 */ /* 0x000fea0003c00000 */
[----:B------:R0:W1:Y:S02]  /*2420*/  SHFL.BFLY P6, R14, R13, R12, R11 ;  /* 0x0c00000c0d0e7389 */ /* 0x00006400000c000b */
[----:B01----:R-:W-:Y:S05]  /*2430*/  ENDCOLLECTIVE ;  /* 0x000000000000791b */ /* 0x003fea0003800000 */
.L_x_11922:
[----:B------:R-:W-:Y:S01]  /*2440*/  HFMA2 R12, -RZ, RZ, 0, 4.76837158203125e-07 ;  /* 0x00000008ff0c7431 */ /* 0x000fe200000001ff */
[----:B------:R-:W-:-:S04]  /*2450*/  FMNMX.FTZ R0, R14, -3.40282346638528859812e+38, !PT ;  /* 0xff7fffff0e007809 */ /* 0x000fc80007810000 */
[----:B------:R-:W-:-:S07]  /*2460*/  MOV R13, R0 ;  /* 0x00000000000d7202 */ /* 0x000fce0000000f00 */
[----:B------:R-:W-:Y:S05]  /*2470*/  WARPSYNC.COLLECTIVE R15, `(.L_x_11923) ;  /* 0x000000000f087348 */ /* 0x000fea0003c00000 */
[----:B------:R0:W1:Y:S02]  /*2480*/  SHFL.BFLY P6, R14, R13, R12, R11 ;  /* 0x0c00000c0d0e7389 */ /* 0x00006400000c000b */
[----:B01----:R-:W-:Y:S05]  /*2490*/  ENDCOLLECTIVE ;  /* 0x000000000000791b */ /* 0x003fea0003800000 */
.L_x_11923:
[----:B------:R-:W-:Y:S01]  /*24a0*/  HFMA2 R12, -RZ, RZ, 0, 2.384185791015625e-07 ;  /* 0x00000004ff0c7431 */ /* 0x000fe200000001ff */
[----:B------:R-:W-:-:S04]  /*24b0*/  FMNMX.FTZ R2, R0, R14, !PT ;  /* 0x0000000e00027209 */ /* 0x000fc80007810000 */
[----:B------:R-:W-:-:S07]  /*24c0*/  MOV R13, R2 ;  /* 0x00000002000d7202 */ /* 0x000fce0000000f00 */
[----:B------:R-:W-:Y:S05]  /*24d0*/  WARPSYNC.COLLECTIVE R15, `(.L_x_11924) ;  /* 0x000000000f087348 */ /* 0x000fea0003c00000 */
[----:B------:R0:W1:Y:S02]  /*24e0*/  SHFL.BFLY P6, R14, R13, R12, R11 ;  /* 0x0c00000c0d0e7389 */ /* 0x00006400000c000b */
[----:B01----:R-:W-:Y:S05]  /*24f0*/  ENDCOLLECTIVE ;  /* 0x000000000000791b */ /* 0x003fea0003800000 */
.L_x_11924:
[----:B------:R-:W-:Y:S01]  /*2500*/  HFMA2 R12, -RZ, RZ, 0, 1.1920928955078125e-07 ;  /* 0x00000002ff0c7431 */ /* 0x000fe200000001ff */
[----:B------:R-:W-:-:S04]  /*2510*/  FMNMX.FTZ R3, R2, R14, !PT ;  /* 0x0000000e02037209 */ /* 0x000fc80007810000 */
[----:B------:R-:W-:-:S07]  /*2520*/  MOV R13, R3 ;  /* 0x00000003000d7202 */ /* 0x000fce0000000f00 */
[----:B------:R-:W-:Y:S05]  /*2530*/  WARPSYNC.COLLECTIVE R15, `(.L_x_11925) ;  /* 0x000000000f087348 */ /* 0x000fea0003c00000 */
[----:B------:R0:W1:Y:S02]  /*2540*/  SHFL.BFLY P6, R14, R13, R12, R11 ;  /* 0x0c00000c0d0e7389 */ /* 0x00006400000c000b */
[----:B01----:R-:W-:Y:S05]  /*2550*/  ENDCOLLECTIVE ;  /* 0x000000000000791b */ /* 0x003fea0003800000 */
.L_x_11925:
[----:B------:R-:W-:Y:S05]  /*2560*/  BRA `(.L_x_11926) ;  /* 0xffffffdc005c7947 */ /* 0x000fea000383ffff */
.L_x_11927:
        /* <DEDUP_REMOVED lines=9> */
.L_x_25808:


//--------------------- .text._ZN4vllm25paged_attention_v1_kernelIthLi120ELi16ELi128ELNS_18Fp8KVCacheDataTypeE1ELb0EEEvPT_PKS2_PKT0_S8_ifPKiSA_iPKfiiiSC_SC_iiiii --------------------------
	.section	.text._ZN4vllm25paged_attention_v1_kernelIthLi120ELi16ELi128ELNS_18Fp8KVCacheDataTypeE1ELb0EEEvPT_PKS2_PKT0_S8_ifPKiSA_iPKfiiiSC_SC_iiiii,"ax",@progbits
	.align	128
        .global         _ZN4vllm25paged_attention_v1_kernelIthLi120ELi16ELi128ELNS_18Fp8KVCacheDataTypeE1ELb0EEEvPT_PKS2_PKT0_S8_ifPKiSA_iPKfiiiSC_SC_iiiii
        .type           _ZN4vllm25paged_attention_v1_kernelIthLi120ELi16ELi128ELNS_18Fp8KVCacheDataTypeE1ELb0EEEvPT_PKS2_PKT0_S8_ifPKiSA_iPKfiiiSC_SC_iiiii,@function
        .size           _ZN4vllm25paged_attention_v1_kernelIthLi120ELi16ELi128ELNS_18Fp8KVCacheDataTypeE1ELb0EEEvPT_PKS2_PKT0_S8_ifPKiSA_iPKfiiiSC_SC_iiiii,(.L_x_25809 - _ZN4vllm25paged_attention_v1_kernelIthLi120ELi16ELi128ELNS_18Fp8KVCacheDataTypeE1ELb0EEEvPT_PKS2_PKT0_S8_ifPKiSA_iPKfiiiSC_SC_iiiii)
        .other          _ZN4vllm25paged_attention_v1_kernelIthLi120ELi16ELi128ELNS_18Fp8KVCacheDataTypeE1ELb0EEEvPT_PKS2_PKT0_S8_ifPKiSA_iPKfiiiSC_SC_iiiii,@"STO_CUDA_ENTRY STV_DEFAULT"
_ZN4vllm25paged_attention_v1_kernelIthLi120ELi16ELi128ELNS_18Fp8KVCacheDataTypeE1ELb0EEEvPT_PKS2_PKT0_S8_ifPKiSA_iPKfiiiSC_SC_iiiii:
.text._ZN4vllm25paged_attention_v1_kernelIthLi120ELi16ELi128ELNS_18Fp8KVCacheDataTypeE1ELb0EEEvPT_PKS2_PKT0_S8_ifPKiSA_iPKfiiiSC_SC_iiiii:
        /* <DEDUP_REMOVED lines=35> */
.L_x_11929:
[----:B------:R-:W-:Y:S05]  /*0230*/  BSYNC.RECONVERGENT B6 ;  /* 0x0000000000067941 */ /* 0x000fea0003800200 */
.L_x_11928:
        /* <DEDUP_REMOVED lines=10> */
.L_x_11969:
        /* <DEDUP_REMOVED lines=39> */
.L_x_11935:
        /* <DEDUP_REMOVED lines=11> */
.L_x_11934:
[----:B------:R-:W-:Y:S05]  /*0600*/  BSYNC.RECONVERGENT B1 ;  /* 0x0000000000017941 */ /* 0x000fea0003800200 */
.L_x_11933:
        /* <DEDUP_REMOVED lines=12> */
.L_x_11938:
        /* <DEDUP_REMOVED lines=100> */
.L_x_11937:
[----:B------:R-:W-:Y:S05]  /*0d10*/  BSYNC.RECONVERGENT B1 ;  /* 0x0000000000017941 */ /* 0x000fea0003800200 */
.L_x_11936:
        /* <DEDUP_REMOVED lines=55> */
.L_x_11940:
[----:B------:R-:W-:Y:S05]  /*1090*/  BSYNC.RECONVERGENT B1 ;  /* 0x0000000000017941 */ /* 0x000fea0003800200 */
.L_x_11939:
        /* <DEDUP_REMOVED lines=26> */
.L_x_11932:
[----:B------:R-:W-:Y:S05]  /*1240*/  BSYNC.RECONVERGENT B0 ;  /* 0x0000000000007941 */ /* 0x000fea0003800200 */
.L_x_11931:
        /* <DEDUP_REMOVED lines=39> */
.L_x_11945:
[----:B------:R-:W0:Y:S01]  /*14c0*/  LDS R3, [R6] ;  /* 0x0000000006037984 */ /* 0x000e220000000800 */
[----:B------:R-:W-:-:S04]  /*14d0*/  IADD3 R7, PT, PT, R7, 0x1, RZ ;  /* 0x0000000107077810 */ /* 0x000fc80007ffe0ff */
[----:B------:R-:W-:Y:S01]  /*14e0*/  ISETP.NE.AND P0, PT, R7, RZ, PT ;  /* 0x000000ff0700720c */ /* 0x000fe20003f05270 */
[----:B0-----:R-:W-:-:S05]  /*14f0*/  FMUL.FTZ R3, R3, R2 ;  /* 0x0000000203037220 */ /* 0x001fca0000410000 */
[----:B------:R0:W-:Y:S02]  /*1500*/  STS [R6], R3 ;  /* 0x0000000306007388 */ /* 0x0001e40000000800 */
[----:B0-----:R-:W-:-:S05]  /*1510*/  VIADD R6, R6, 0x200 ;  /* 0x0000020006067836 */ /* 0x001fca0000000000 */
[----:B------:R-:W-:Y:S05]  /*1520*/  @P0 BRA `(.L_x_11945) ;  /* 0xfffffffc00e40947 */ /* 0x000fea000383ffff */
.L_x_11944:
[----:B------:R-:W-:Y:S05]  /*1530*/  BSYNC.RECONVERGENT B1 ;  /* 0x0000000000017941 */ /* 0x000fea0003800200 */
.L_x_11943:
        /* <DEDUP_REMOVED lines=12> */
.L_x_11948:
        /* <DEDUP_REMOVED lines=52> */
.L_x_11947:
[----:B------:R-:W-:Y:S05]  /*1940*/  BSYNC.RECONVERGENT B1 ;  /* 0x0000000000017941 */ /* 0x000fea0003800200 */
.L_x_11946:
        /* <DEDUP_REMOVED lines=31> */
.L_x_11950:
[----:B------:R-:W-:Y:S05]  /*1b40*/  BSYNC.RECONVERGENT B1 ;  /* 0x0000000000017941 */ /* 0x000fea0003800200 */
.L_x_11949:
        /* <DEDUP_REMOVED lines=14> */
.L_x_11942:
[----:B------:R-:W-:Y:S05]  /*1c30*/  BSYNC.RECONVERGENT B0 ;  /* 0x0000000000007941 */ /* 0x000fea0003800200 */
.L_x_11941:
        /* <DEDUP_REMOVED lines=28> */
.L_x_11952:
[----:B------:R-:W-:Y:S05]  /*1e00*/  BSYNC.RECONVERGENT B0 ;  /* 0x0000000000007941 */ /* 0x000fea0003800200 */
.L_x_11951:
        /* <DEDUP_REMOVED lines=28> */
.L_x_11956:
[----:B------:R-:W-:Y:S05]  /*1fd0*/  BSYNC.RECONVERGENT B1 ;  /* 0x0000000000017941 */ /* 0x000fea0003800200 */
.L_x_11955:
[----:B-1----:R-:W-:-:S07]  /*1fe0*/  @!P0 FADD.FTZ R4, R4, R23 ;  /* 0x0000001704048221 */ /* 0x002fce0000010000 */
.L_x_11954:
[----:B------:R-:W-:Y:S05]  /*1ff0*/  BSYNC.RECONVERGENT B0 ;  /* 0x0000000000007941 */ /* 0x000fea0003800200 */
.L_x_11953:
        /* <DEDUP_REMOVED lines=20> */
.L_x_11958:
[----:B------:R-:W-:Y:S05]  /*2140*/  BSYNC.RECONVERGENT B0 ;  /* 0x0000000000007941 */ /* 0x000fea0003800200 */
.L_x_11957:
        /* <DEDUP_REMOVED lines=28> */
.L_x_11962:
[----:B------:R-:W-:Y:S05]  /*2310*/  BSYNC.RECONVERGENT B1 ;  /* 0x0000000000017941 */ /* 0x000fea0003800200 */
.L_x_11961:
[----:B01-3--:R-:W-:-:S07]  /*2320*/  @!P0 FADD.FTZ R4, R4, R17 ;  /* 0x0000001104048221 */ /* 0x00bfce0000010000 */
.L_x_11960:
[----:B------:R-:W-:Y:S05]  /*2330*/  BSYNC.RECONVERGENT B0 ;  /* 0x0000000000007941 */ /* 0x000fea0003800200 */
.L_x_11959:
        /* <DEDUP_REMOVED lines=34> */
.L_x_11964:
[----:B------:R-:W-:Y:S05]  /*2560*/  BSYNC.RECONVERGENT B0 ;  /* 0x0000000000007941 */ /* 0x000fea0003800200 */
.L_x_11963:
[----:B------:R-:W-:Y:S05]  /*2570*/  @P0 EXIT ;  /* 0x000000000000094d */ /* 0x000fea0003800000 */
[----:B------:R-:W-:-:S05]  /*2580*/  F2FP.F16.F32.PACK_AB R4, RZ, R4 ;  /* 0x00000004ff04723e */ /* 0x000fca00000000ff */
[----:B------:R-:W-:Y:S01]  /*2590*/  STG.E.U16 desc[UR36][R12.64+0xe0], R4 ;  /* 0x0000e0040c007986 */ /* 0x000fe2000c101524 */
[----:B------:R-:W-:Y:S05]  /*25a0*/  EXIT ;  /* 0x000000000000794d */ /* 0x000fea0003800000 */
.L_x_11930:
[----:B------:R-:W-:Y:S01]  /*25b0*/  MOV R12, 0x10 ;  /* 0x00000010000c7802 */ /* 0x000fe20000000f00 */
[----:B------:R-:W-:Y:S01]  /*25c0*/  HFMA2 R11, -RZ, RZ, 0, 1.847743988037109375e-06 ;  /* 0x0000001fff0b7431 */ /* 0x000fe200000001ff */
[----:B------:R-:W-:-:S07]  /*25d0*/  MOV R15, 0xffffffff ;  /* 0xffffffff000f7802 */ /* 0x000fce0000000f00 */
[----:B------:R-:W-:Y:S05]  /*25e0*/  WARPSYNC.COLLECTIVE R15, `(.L_x_11965) ;  /* 0x000000000f087348 */ /* 0x000fea0003c00000 */
[----:B------:R0:W1:Y:S02]  /*25f0*/  SHFL.BFLY P6, R14, R13, R12, R11 ;  /* 0x0c00000c0d0e7389 */ /* 0x00006400000c000b */
[----:B01----:R-:W-:Y:S05]  /*2600*/  ENDCOLLECTIVE ;  /* 0x000000000000791b */ /* 0x003fea0003800000 */
.L_x_11965:
[----:B------:R-:W-:Y:S01]  /*2610*/  HFMA2 R12, -RZ, RZ, 0, 4.76837158203125e-07 ;  /* 0x00000008ff0c7431 */ /* 0x000fe200000001ff */
[----:B------:R-:W-:-:S05]  /*2620*/  FMNMX.FTZ R0, R14, -3.40282346638528859812e+38, !PT ;  /* 0xff7fffff0e007809 */ /* 0x000fca0007810000 */
[----:B------:R-:W-:-:S07]  /*2630*/  IMAD.MOV.U32 R13, RZ, RZ, R0 ;  /* 0x000000ffff0d7224 */ /* 0x000fce00078e0000 */
[----:B------:R-:W-:Y:S05]  /*2640*/  WARPSYNC.COLLECTIVE R15, `(.L_x_11966) ;  /* 0x000000000f087348 */ /* 0x000fea0003c00000 */
[----:B------:R0:W1:Y:S02]  /*2650*/  SHFL.BFLY P6, R14, R13, R12, R11 ;  /* 0x0c00000c0d0e7389 */ /* 0x00006400000c000b */
[----:B01----:R-:W-:Y:S05]  /*2660*/  ENDCOLLECTIVE ;  /* 0x000000000000791b */ /* 0x003fea0003800000 */
.L_x_11966:
[----:B------:R-:W-:Y:S01]  /*2670*/  HFMA2 R12, -RZ, RZ, 0, 2.384185791015625e-07 ;  /* 0x00000004ff0c7431 */ /* 0x000fe200000001ff */
[----:B------:R-:W-:-:S04]  /*2680*/  FMNMX.FTZ R2, R0, R14, !PT ;  /* 0x0000000e00027209 */ /* 0x000fc80007810000 */
[----:B------:R-:W-:-:S07]  /*2690*/  MOV R13, R2 ;  /* 0x00000002000d7202 */ /* 0x000fce0000000f00 */
[----:B------:R-:W-:Y:S05]  /*26a0*/  WARPSYNC.COLLECTIVE R15, `(.L_x_11967) ;  /* 0x000000000f087348 */ /* 0x000fea0003c00000 */
[----:B------:R0:W1:Y:S02]  /*26b0*/  SHFL.BFLY P6, R14, R13, R12, R11 ;  /* 0x0c00000c0d0e7389 */ /* 0x00006400000c000b */
[----:B01----:R-:W-:Y:S05]  /*26c0*/  ENDCOLLECTIVE ;  /* 0x000000000000791b */ /* 0x003fea0003800000 */
.L_x_11967:
[----:B------:R-:W-:Y:S01]  /*26d0*/  HFMA2 R12, -RZ, RZ, 0, 1.1920928955078125e-07 ;  /* 0x00000002ff0c7431 */ /* 0x000fe200000001ff */
[----:B------:R-:W-:-:S04]  /*26e0*/  FMNMX.FTZ R3, R2, R14, !PT ;  /* 0x0000000e02037209 */ /* 0x000fc80007810000 */
[----:B------:R-:W-:-:S07]  /*26f0*/  MOV R13, R3 ;  /* 0x00000003000d7202 */ /* 0x000fce0000000f00 */
[----:B------:R-:W-:Y:S05]  /*2700*/  WARPSYNC.COLLECTIVE R15, `(.L_x_11968) ;  /* 0x000000000f087348 */ /* 0x000fea0003c00000 */
[----:B------:R0:W1:Y:S02]  /*2710*/  SHFL.BFLY P6, R14, R13, R12, R11 ;  /* 0x0c00000c0d0e7389 */ /* 0x00006400000c000b */
[----:B01----:R-:W-:Y:S05]  /*2720*/  ENDCOLLECTIVE ;  /* 0x000000000000791b */ /* 0x003fea0003800000 */
.L_x_11968:
[----:B------:R-:W-:Y:S05]  /*2730*/  BRA `(.L_x_11969) ;  /* 0xffffffd800e87947 */ /* 0x000fea000383ffff */
.L_x_11970:
        /* <DEDUP_REMOVED lines=12> */
.L_x_25809:


//--------------------- .text._ZN4vllm25paged_attention_v1_kernelIthLi112ELi16ELi128ELNS_18Fp8KVCacheDataTypeE1ELb0EEEvPT_PKS2_PKT0_S8_ifPKiSA_iPKfiiiSC_SC_iiiii --------------------------
	.section	.text._ZN4vllm25paged_attention_v1_kernelIthLi112ELi16ELi128ELNS_18Fp8KVCacheDataTypeE1ELb0EEEvPT_PKS2_PKT0_S8_ifPKiSA_iPKfiiiSC_SC_iiiii,"ax",@progbits
	.align	128
        .global         _ZN4vllm25paged_attention_v1_kernelIthLi112ELi16ELi128ELNS_18Fp8KVCacheDataTypeE1ELb0EEEvPT_PKS2_PKT0_S8_ifPKiSA_iPKfiiiSC_SC_iiiii
        .type           _ZN4vllm25paged_attention_v1_kernelIthLi112ELi16ELi128ELNS_18Fp8KVCacheDataTypeE1ELb0EEEvPT_PKS2_PKT0_S8_ifPKiSA_iPKfiiiSC_SC_iiiii,@function
        .size           _ZN4vllm25paged_attention_v1_kernelIthLi112ELi16ELi128ELNS_18Fp8KVCacheDataTypeE1ELb0EEEvPT_PKS2_PKT0_S8_ifPKiSA_iPKfiiiSC_SC_iiiii,(.L_x_25810 - _ZN4vllm25paged_attention_v1_kernelIthLi112ELi16ELi128ELNS_18Fp8KVCacheDataTypeE1ELb0EEEvPT_PKS2_PKT0_S8_ifPKiSA_iPKfiiiSC_SC_iiiii)
        .other          _ZN4vllm25paged_attention_v1_kernelIthLi112ELi16ELi128ELNS_18Fp8KVCacheDataTypeE1ELb0EEEvPT_PKS2_PKT0_S8_ifPKiSA_iPKfiiiSC_SC_iiiii,@"STO_CUDA_ENTRY STV_DEFAULT"
_ZN4vllm25paged_attention_v1_kernelIthLi112ELi16ELi128ELNS_18Fp8KVCacheDataTypeE1ELb0EEEvPT_PKS2_PKT0_S8_ifPKiSA_iPKfiiiSC_SC_iiiii:
.text._ZN4vllm25paged_attention_v1_kernelIthLi112ELi16ELi128ELNS_18Fp8KVCacheDataTypeE1ELb0EEEvPT_PKS2_PKT0_S8_ifPKiSA_iPKfiiiSC_SC_iiiii:
        /* <DEDUP_REMOVED lines=35> */
.L_x_11972:
[----:B------:R-:W-:Y:S05]  /*0230*/  BSYNC.RECONVERGENT B6 ;  /* 0x0000000000067941 */ /* 0x000fea0003800200 */
.L_x_11971:
        /* <DEDUP_REMOVED lines=10> */
.L_x_12002:
        /* <DEDUP_REMOVED lines=39> */
.L_x_11978:
        /* <DEDUP_REMOVED lines=11> */
.L_x_11977:
[----:B------:R-:W-:Y:S05]  /*0600*/  BSYNC.RECONVERGENT B1 ;  /* 0x0000000000017941 */ /* 0x000fea0003800200 */
.L_x_11976:
        /* <DEDUP_REMOVED lines=12> */
.L_x_11981:
        /* <DEDUP_REMOVED lines=100> */
.L_x_11980:
[----:B------:R-:W-:Y:S05]  /*0d10*/  BSYNC.RECONVERGENT B1 ;  /* 0x0000000000017941 */ /* 0x000fea0003800200 */
.L_x_11979:
        /* <DEDUP_REMOVED lines=55> */
.L_x_11983:
[----:B------:R-:W-:Y:S05]  /*1090*/  BSYNC.RECONVERGENT B1 ;  /* 0x0000000000017941 */ /* 0x000fea0003800200 */
.L_x_11982:
        /* <DEDUP_REMOVED lines=26> */
.L_x_11975:
[----:B------:R-:W-:Y:S05]  /*1240*/  BSYNC.RECONVERGENT B0 ;  /* 0x0000000000007941 */ /* 0x000fea0003800200 */
.L_x_11974:
        /* <DEDUP_REMOVED lines=39> */
.L_x_11988:
[----:B------:R-:W0:Y:S01]  /*14c0*/  LDS R3, [R6] ;  /* 0x0000000006037984 */ /* 0x000e220000000800 */
[----:B------:R-:W-:-:S04]  /*14d0*/  IADD3 R7, PT, PT, R7, 0x1, RZ ;  /* 0x0000000107077810 */ /* 0x000fc80007ffe0ff */
[----:B------:R-:W-:Y:S01]  /*14e0*/  ISETP.NE.AND P0, PT, R7, RZ, PT ;  /* 0x000000ff0700720c */ /* 0x000fe20003f05270 */
[----:B0-----:R-:W-:-:S05]  /*14f0*/  FMUL.FTZ R3, R3, R2 ;  /* 0x0000000203037220 */ /* 0x001fca0000410000 */
[----:B------:R0:W-:Y:S02]  /*1500*/  STS [R6], R3 ;  /* 0x0000000306007388 */ /* 0x0001e40000000800 */
[----:B0-----:R-:W-:-:S05]  /*1510*/  IADD3 R6, PT, PT, R6, 0x200, RZ ;  /* 0x0000020006067810 */ /* 0x001fca0007ffe0ff */
[----:B------:R-:W-:Y:S05]  /*1520*/  @P0 BRA `(.L_x_11988) ;  /* 0xfffffffc00e40947 */ /* 0x000fea000383ffff */
.L_x_11987:
[----:B------:R-:W-:Y:S05]  /*1530*/  BSYNC.RECONVERGENT B1 ;  /* 0x0000000000017941 */ /* 0x000fea0003800200 */
.L_x_11986:
        /* <DEDUP_REMOVED lines=12> */
.L_x_11991:
        /* <DEDUP_REMOVED lines=52> */
.L_x_11990:
[----:B------:R-:W-:Y:S05]  /*1940*/  BSYNC.RECONVERGENT B1 ;  /* 0x0000000000017941 */ /* 0x000fea0003800200 */
.L_x_11989:
        /* <DEDUP_REMOVED lines=31> */
.L_x_11993:
[----:B------:R-:W-:Y:S05]  /*1b40*/  BSYNC.RECONVERGENT B1 ;  /* 0x0000000000017941 */ /* 0x000fea0003800200 */
.L_x_11992:
        /* <DEDUP_REMOVED lines=14> */
.L_x_11985:
[----:B------:R-:W-:Y:S05]  /*1c30*/  BSYNC.RECONVERGENT B0 ;  /* 0x0000000000007941 */ /* 0x000fea0003800200 */
.L_x_11984:
        /* <DEDUP_REMOVED lines=44> */
.L_x_11995:
[----:B------:R-:W-:Y:S05]  /*1f00*/  BSYNC.RECONVERGENT B0 ;  /* 0x0000000000007941 */ /* 0x000fea0003800200 */
.L_x_11994:
        /* <DEDUP_REMOVED lines=25> */
.L_x_11997:
[----:B------:R-:W-:Y:S05]  /*20a0*/  BSYNC.RECONVERGENT B0 ;  /* 0x0000000000007941 */ /* 0x000fea0003800200 */
.L_x_11996:
        /* <DEDUP_REMOVED lines=32> */
.L_x_11973:
[----:B------:R-:W-:Y:S01]  /*22b0*/  MOV R12, 0x10 ;  /* 0x00000010000c7802 */ /* 0x000fe20000000f00 */
[----:B------:R-:W-:Y:S01]  /*22c0*/  HFMA2 R11, -RZ, RZ, 0, 1.847743988037109375e-06 ;  /* 0x0000001fff0b7431 */ /* 0x000fe200000001ff */
[----:B------:R-:W-:-:S07]  /*22d0*/  MOV R15, 0xffffffff ;  /* 0xffffffff000f7802 */ /* 0x000fce0000000f00 */
[----:B------:R-:W-:Y:S05]  /*22e0*/  WARPSYNC.COLLECTIVE R15, `(.L_x_11998) ;  /* 0x000000000f087348 */ /* 0x000fea0003c00000 */
[----:B------:R0:W1:Y:S02]  /*22f0*/  SHFL.BFLY P6, R14, R13, R12, R11 ;  /* 0x0c00000c0d0e7389 */ /* 0x00006400000c000b */
[----:B01----:R-:W-:Y:S05]  /*2300*/  ENDCOLLECTIVE ;  /* 0x000000000000791b */ /* 0x003fea0003800000 */
.L_x_11998:
[----:B------:R-:W-:Y:S01]  /*2310*/  HFMA2 R12, -RZ, RZ, 0, 4.76837158203125e-07 ;  /* 0x00000008ff0c7431 */ /* 0x000fe200000001ff */
[----:B------:R-:W-:-:S04]  /*2320*/  FMNMX.FTZ R0, R14, -3.40282346638528859812e+38, !PT ;  /* 0xff7fffff0e007809 */ /* 0x000fc80007810000 */
[----:B------:R-:W-:-:S07]  /*2330*/  MOV R13, R0 ;  /* 0x00000000000d7202 */ /* 0x000fce0000000f00 */
[----:B------:R-:W-:Y:S05]  /*2340*/  WARPSYNC.COLLECTIVE R15, `(.L_x_11999) ;  /* 0x000000000f087348 */ /* 0x000fea0003c00000 */
[----:B------:R0:W1:Y:S02]  /*2350*/  SHFL.BFLY P6, R14, R13, R12, R11 ;  /* 0x0c00000c0d0e7389 */ /* 0x00006400000c000b */
[----:B01----:R-:W-:Y:S05]  /*2360*/  ENDCOLLECTIVE ;  /* 0x000000000000791b */ /* 0x003fea0003800000 */
.L_x_11999:
[----:B------:R-:W-:Y:S01]  /*2370*/  HFMA2 R12, -RZ, RZ, 0, 2.384185791015625e-07 ;  /* 0x00000004ff0c7431 */ /* 0x000fe200000001ff */
[----:B------:R-:W-:-:S04]  /*2380*/  FMNMX.FTZ R2, R0, R14, !PT ;  /* 0x0000000e00027209 */ /* 0x000fc80007810000 */
[----:B------:R-:W-:-:S07]  /*2390*/  MOV R13, R2 ;  /* 0x00000002000d7202 */ /* 0x000fce0000000f00 */
[----:B------:R-:W-:Y:S05]  /*23a0*/  WARPSYNC.COLLECTIVE R15, `(.L_x_12000) ;  /* 0x000000000f087348 */ /* 0x000fea0003c00000 */
[----:B------:R0:W1:Y:S02]  /*23b0*/  SHFL.BFLY P6, R14, R13, R12, R11 ;  /* 0x0c00000c0d0e7389 */ /* 0x00006400000c000b */
[----:B01----:R-:W-:Y:S05]  /*23c0*/  ENDCOLLECTIVE ;  /* 0x000000000000791b */ /* 0x003fea0003800000 */
.L_x_12000:
[----:B------:R-:W-:Y:S01]  /*23d0*/  HFMA2 R12, -RZ, RZ, 0, 1.1920928955078125e-07 ;  /* 0x00000002ff0c7431 */ /* 0x000fe200000001ff */
[----:B------:R-:W-:-:S04]  /*23e0*/  FMNMX.FTZ R3, R2, R14, !PT ;  /* 0x0000000e02037209 */ /* 0x000fc80007810000 */
[----:B------:R-:W-:-:S07]  /*23f0*/  MOV R13, R3 ;  /* 0x00000003000d7202 */ /* 0x000fce0000000f00 */
[----:B------:R-:W-:Y:S05]  /*2400*/  WARPSYNC.COLLECTIVE R15, `(.L_x_12001) ;  /* 0x000000000f087348 */ /* 0x000fea0003c00000 */
[----:B------:R0:W1:Y:S02]  /*2410*/  SHFL.BFLY P6, R14, R13, R12, R11 ;  /* 0x0c00000c0d0e7389 */ /* 0x00006400000c000b */
[----:B01----:R-:W-:Y:S05]  /*2420*/  ENDCOLLECTIVE ;  /* 0x000000000000791b */ /* 0x003fea0003800000 */
.L_x_12001:
[----:B------:R-:W-:Y:S05]  /*2430*/  BRA `(.L_x_12002) ;  /* 0xffffffdc00a87947 */ /* 0x000fea000383ffff */
.L_x_12003:
        /* <DEDUP_REMOVED lines=12> */
.L_x_25810:


//--------------------- .text._ZN4vllm25paged_attention_v1_kernelIthLi96ELi16ELi128ELNS_18Fp8KVCacheDataTypeE1ELb0EEEvPT_PKS2_PKT0_S8_ifPKiSA_iPKfiiiSC_SC_iiiii --------------------------
	.section	.text._ZN4vllm25paged_attention_v1_kernelIthLi96ELi16ELi128ELNS_18Fp8KVCacheDataTypeE1ELb0EEEvPT_PKS2_PKT0_S8_ifPKiSA_iPKfiiiSC_SC_iiiii,"ax",@progbits
	.align	128
        .global         _ZN4vllm25paged_attention_v1_kernelIthLi96ELi16ELi128ELNS_18Fp8KVCacheDataTypeE1ELb0EEEvPT_PKS2_PKT0_S8_ifPKiSA_iPKfiiiSC_SC_iiiii
        .type           _ZN4vllm25paged_attention_v1_kernelIthLi96ELi16ELi128ELNS_18Fp8KVCacheDataTypeE1ELb0EEEvPT_PKS2_PKT0_S8_ifPKiSA_iPKfiiiSC_SC_iiiii,@function
        .size           _ZN4vllm25paged_attention_v1_kernelIthLi96ELi16ELi128ELNS_18Fp8KVCacheDataTypeE1ELb0EEEvPT_PKS2_PKT0_S8_ifPKiSA_iPKfiiiSC_SC_iiiii,(.L_x_25811 - _ZN4vllm25paged_attention_v1_kernelIthLi96ELi16ELi128ELNS_18Fp8KVCacheDataTypeE1ELb0EEEvPT_PKS2_PKT0_S8_ifPKiSA_iPKfiiiSC_SC_iiiii)
        .other          _ZN4vllm25paged_attention_v1_kernelIthLi96ELi16ELi128ELNS_18Fp8KVCacheDataTypeE1ELb0EEEvPT_PKS2_PKT0_S8_ifPKiSA_iPKfiiiSC_SC_iiiii,@"STO_CUDA_ENTRY STV_DEFAULT"
_ZN4vllm25paged_attention_v1_kernelIthLi96ELi16ELi128ELNS_18Fp8KVCacheDataTypeE1ELb0EEEvPT_PKS2_PKT0_S8_ifPKiSA_iPKfiiiSC_SC_iiiii:
.text._ZN4vllm25paged_attention_v1_kernelIthLi96ELi16ELi128ELNS_18Fp8KVCacheDataTypeE1ELb0EEEvPT_PKS2_PKT0_S8_ifPKiSA_iPKfiiiSC_SC_iiiii:
        /* <DEDUP_REMOVED lines=35> */
.L_x_12005:
[----:B------:R-:W-:Y:S05]  /*0230*/  BSYNC.RECONVERGENT B6 ;  /* 0x0000000000067941 */ /* 0x000fea0003800200 */
.L_x_12004:
        /* <DEDUP_REMOVED lines=10> */
.L_x_12035:
        /* <DEDUP_REMOVED lines=39> */
.L_x_12011:
        /* <DEDUP_REMOVED lines=11> */
.L_x_12010:
[----:B------:R-:W-:Y:S05]  /*0600*/  BSYNC.RECONVERGENT B1 ;  /* 0x0000000000017941 */ /* 0x000fea0003800200 */
.L_x_12009:
        /* <DEDUP_REMOVED lines=12> */
.L_x_12014:
        /* <DEDUP_REMOVED lines=100> */
.L_x_12013:
[----:B------:R-:W-:Y:S05]  /*0d10*/  BSYNC.RECONVERGENT B1 ;  /* 0x0000000000017941 */ /* 0x000fea0003800200 */
.L_x_12012:
        /* <DEDUP_REMOVED lines=55> */
.L_x_12016:
[----:B------:R-:W-:Y:S05]  /*1090*/  BSYNC.RECONVERGENT B1 ;  /* 0x0000000000017941 */ /* 0x000fea0003800200 */
.L_x_12015:
        /* <DEDUP_REMOVED lines=26> */
.L_x_12008:
[----:B------:R-:W-:Y:S05]  /*1240*/  BSYNC.RECONVERGENT B0 ;  /* 0x0000000000007941 */ /* 0x000fea0003800200 */
.L_x_12007:
        /* <DEDUP_REMOVED lines=39> */
.L_x_12021:
[----:B------:R-:W0:Y:S01]  /*14c0*/  LDS R3, [R6] ;  /* 0x0000000006037984 */ /* 0x000e220000000800 */
[----:B------:R-:W-:-:S04]  /*14d0*/  IADD3 R7, PT, PT, R7, 0x1, RZ ;  /* 0x0000000107077810 */ /* 0x000fc80007ffe0ff */
[----:B------:R-:W-:Y:S01]  /*14e0*/  ISETP.NE.AND P0, PT, R7, RZ, PT ;  /* 0x000000ff0700720c */ /* 0x000fe20003f05270 */
[----:B0-----:R-:W-:-:S05]  /*14f0*/  FMUL.FTZ R3, R3, R2 ;  /* 0x0000000203037220 */ /* 0x001fca0000410000 */
[----:B------:R0:W-:Y:S02]  /*1500*/  STS [R6], R3 ;  /* 0x0000000306007388 */ /* 0x0001e40000000800 */
[----:B0-----:R-:W-:-:S05]  /*1510*/  IADD3 R6, PT, PT, R6, 0x200, RZ ;  /* 0x0000020006067810 */ /* 0x001fca0007ffe0ff */
[----:B------:R-:W-:Y:S05]  /*1520*/  @P0 BRA `(.L_x_12021) ;  /* 0xfffffffc00e40947 */ /* 0x000fea000383ffff */
.L_x_12020:
[----:B------:R-:W-:Y:S05]  /*1530*/  BSYNC.RECONVERGENT B1 ;  /* 0x0000000000017941 */ /* 0x000fea0003800200 */
.L_x_12019:
        /* <DEDUP_REMOVED lines=12> */
.L_x_12024:
        /* <DEDUP_REMOVED lines=52> */
.L_x_12023:
[----:B------:R-:W-:Y:S05]  /*1940*/  BSYNC.RECONVERGENT B1 ;  /* 0x0000000000017941 */ /* 0x000fea0003800200 */
.L_x_12022:
        /* <DEDUP_REMOVED lines=31> */
.L_x_12026:
[----:B------:R-:W-:Y:S05]  /*1b40*/  BSYNC.RECONVERGENT B1 ;  /* 0x0000000000017941 */ /* 0x000fea0003800200 */
.L_x_12025:
        /* <DEDUP_REMOVED lines=14> */
.L_x_12018:
[----:B------:R-:W-:Y:S05]  /*1c30*/  BSYNC.RECONVERGENT B0 ;  /* 0x0000000000007941 */ /* 0x000fea0003800200 */
.L_x_12017:
        /* <DEDUP_REMOVED lines=41> */
.L_x_12028:
[----:B------:R-:W-:Y:S05]  /*1ed0*/  BSYNC.RECONVERGENT B0 ;  /* 0x0000000000007941 */ /* 0x000fea0003800200 */
.L_x_12027:
        /* <DEDUP_REMOVED lines=22> */
.L_x_12030:
[----:B------:R-:W-:Y:S05]  /*2040*/  BSYNC.RECONVERGENT B0 ;  /* 0x0000000000007941 */ /* 0x000fea0003800200 */
.L_x_12029:
        /* <DEDUP_REMOVED lines=30> */
.L_x_12006:
[----:B------:R-:W-:Y:S01]  /*2230*/  HFMA2 R12, -RZ, RZ, 0, 9.5367431640625e-07 ;  /* 0x00000010ff0c7431 */ /* 0x000fe200000001ff */
[----:B------:R-:W-:Y:S02]  /*2240*/  MOV R11, 0x1f ;  /* 0x0000001f000b7802 */ /* 0x000fe40000000f00 */
[----:B------:R-:W-:-:S07]  /*2250*/  MOV R15, 0xffffffff ;  /* 0xffffffff000f7802 */ /* 0x000fce0000000f00 */
[----:B------:R-:W-:Y:S05]  /*2260*/  WARPSYNC.COLLECTIVE R15, `(.L_x_12031) ;  /* 0x000000000f087348 */ /* 0x000fea0003c00000 */
[----:B------:R0:W1:Y:S02]  /*2270*/  SHFL.BFLY P6, R14, R13, R12, R11 ;  /* 0x0c00000c0d0e7389 */ /* 0x00006400000c000b */
[----:B01----:R-:W-:Y:S05]  /*2280*/  ENDCOLLECTIVE ;  /* 0x000000000000791b */ /* 0x003fea0003800000 */
.L_x_12031:
[----:B------:R-:W-:Y:S01]  /*2290*/  HFMA2 R12, -RZ, RZ, 0, 4.76837158203125e-07 ;  /* 0x00000008ff0c7431 */ /* 0x000fe200000001ff */
[----:B------:R-:W-:-:S04]  /*22a0*/  FMNMX.FTZ R0, R14, -3.40282346638528859812e+38, !PT ;  /* 0xff7fffff0e007809 */ /* 0x000fc80007810000 */
[----:B------:R-:W-:-:S07]  /*22b0*/  MOV R13, R0 ;  /* 0x00000000000d7202 */ /* 0x000fce0000000f00 */
[----:B------:R-:W-:Y:S05]  /*22c0*/  WARPSYNC.COLLECTIVE R15, `(.L_x_12032) ;  /* 0x000000000f087348 */ /* 0x000fea0003c00000 */
[----:B------:R0:W1:Y:S02]  /*22d0*/  SHFL.BFLY P6, R14, R13, R12, R11 ;  /* 0x0c00000c0d0e7389 */ /* 0x00006400000c000b */
[----:B01----:R-:W-:Y:S05]  /*22e0*/  ENDCOLLECTIVE ;  /* 0x000000000000791b */ /* 0x003fea0003800000 */
.L_x_12032:
[----:B------:R-:W-:Y:S01]  /*22f0*/  HFMA2 R12, -RZ, RZ, 0, 2.384185791015625e-07 ;  /* 0x00000004ff0c7431 */ /* 0x000fe200000001ff */
[----:B------:R-:W-:-:S04]  /*2300*/  FMNMX.FTZ R2, R0, R14, !PT ;  /* 0x0000000e00027209 */ /* 0x000fc80007810000 */
[----:B------:R-:W-:-:S07]  /*2310*/  MOV R13, R2 ;  /* 0x00000002000d7202 */ /* 0x000fce0000000f00 */
[----:B------:R-:W-:Y:S05]  /*2320*/  WARPSYNC.COLLECTIVE R15, `(.L_x_12033) ;  /* 0x000000000f087348 */ /* 0x000fea0003c00000 */
[----:B------:R0:W1:Y:S02]  /*2330*/  SHFL.BFLY P6, R14, R13, R12, R11 ;  /* 0x0c00000c0d0e7389 */ /* 0x00006400000c000b */
[----:B01----:R-:W-:Y:S05]  /*2340*/  ENDCOLLECTIVE ;  /* 0x000000000000791b */ /* 0x003fea0003800000 */
.L_x_12033:
[----:B------:R-:W-:Y:S01]  /*2350*/  HFMA2 R12, -RZ, RZ, 0, 1.1920928955078125e-07 ;  /* 0x00000002ff0c7431 */ /* 0x000fe200000001ff */
[----:B------:R-:W-:-:S04]  /*2360*/  FMNMX.FTZ R3, R2, R14, !PT ;  /* 0x0000000e02037209 */ /* 0x000fc80007810000 */
[----:B------:R-:W-:-:S07]  /*2370*/  MOV R13, R3 ;  /* 0x00000003000d7202 */ /* 0x000fce0000000f00 */
[----:B------:R-:W-:Y:S05]  /*2380*/  WARPSYNC.COLLECTIVE R15, `(.L_x_12034) ;  /* 0x000000000f087348 */ /* 0x000fea0003c00000 */
[----:B------:R0:W1:Y:S02]  /*2390*/  SHFL.BFLY P6, R14, R13, R12, R11 ;  /* 0x0c00000c0d0e7389 */ /* 0x00006400000c000b */
[----:B01----:R-:W-:Y:S05]  /*23a0*/  ENDCOLLECTIVE ;  /* 0x000000000000791b */ /* 0x003fea0003800000 */
.L_x_12034:
[----:B------:R-:W-:Y:S05]  /*23b0*/  BRA `(.L_x_12035) ;  /* 0xffffffdc00c87947 */ /* 0x000fea000383ffff */
.L_x_12036:
        /* <DEDUP_REMOVED lines=12> */
.L_x_25811:


//--------------------- .text._ZN4vllm25paged_attention_v1_kernelIthLi80ELi16ELi128ELNS_18Fp8KVCacheDataTypeE1ELb0EEEvPT_PKS2_PKT0_S8_ifPKiSA_iPKfiiiSC_SC_iiiii --------------------------
	.section	.text._ZN4vllm25paged_attention_v1_kernelIthLi80ELi16ELi128ELNS_18Fp8KVCacheDataTypeE1ELb0EEEvPT_PKS2_PKT0_S8_ifPKiSA_iPKfiiiSC_SC_iiiii,"ax",@progbits
	.align	128
        .global         _ZN4vllm25paged_attention_v1_kernelIthLi80ELi16ELi128ELNS_18Fp8KVCacheDataTypeE1ELb0EEEvPT_PKS2_PKT0_S8_ifPKiSA_iPKfiiiSC_SC_iiiii
        .type           _ZN4vllm25paged_attention_v1_kernelIthLi80ELi16ELi128ELNS_18Fp8KVCacheDataTypeE1ELb0EEEvPT_PKS2_PKT0_S8_ifPKiSA_iPKfiiiSC_SC_iiiii,@function
        .size           _ZN4vllm25paged_attention_v1_kernelIthLi80ELi16ELi128ELNS_18Fp8KVCacheDataTypeE1ELb0EEEvPT_PKS2_PKT0_S8_ifPKiSA_iPKfiiiSC_SC_iiiii,(.L_x_25812 - _ZN4vllm25paged_attention_v1_kernelIthLi80ELi16ELi128ELNS_18Fp8KVCacheDataTypeE1ELb0EEEvPT_PKS2_PKT0_S8_ifPKiSA_iPKfiiiSC_SC_iiiii)
        .other          _ZN4vllm25paged_attention_v1_kernelIthLi80ELi16ELi128ELNS_18Fp8KVCacheDataTypeE1ELb0EEEvPT_PKS2_PKT0_S8_ifPKiSA_iPKfiiiSC_SC_iiiii,@"STO_CUDA_ENTRY STV_DEFAULT"
_ZN4vllm25paged_attention_v1_kernelIthLi80ELi16ELi128ELNS_18Fp8KVCacheDataTypeE1ELb0EEEvPT_PKS2_PKT0_S8_ifPKiSA_iPKfiiiSC_SC_iiiii:
.text._ZN4vllm25paged_attention_v1_kernelIthLi80ELi16ELi128ELNS_18Fp8KVCacheDataTypeE1ELb0EEEvPT_PKS2_PKT0_S8_ifPKiSA_iPKfiiiSC_SC_iiiii:
        /* <DEDUP_REMOVED lines=35> */
.L_x_12038:
[----:B------:R-:W-:Y:S05]  /*0230*/  BSYNC.RECONVERGENT B6 ;  /* 0x0000000000067941 */ /* 0x000fea0003800200 */
.L_x_12037:
        /* <DEDUP_REMOVED lines=10> */
.L_x_12068:
        /* <DEDUP_REMOVED lines=39> */
.L_x_12044:
        /* <DEDUP_REMOVED lines=11> */
.L_x_12043:
[----:B------:R-:W-:Y:S05]  /*0600*/  BSYNC.RECONVERGENT B1 ;  /* 0x0000000000017941 */ /* 0x000fea0003800200 */
.L_x_12042:
        /* <DEDUP_REMOVED lines=12> */
.L_x_12047:
        /* <DEDUP_REMOVED lines=100> */
.L_x_12046:
[----:B------:R-:W-:Y:S05]  /*0d10*/  BSYNC.RECONVERGENT B1 ;  /* 0x0000000000017941 */ /* 0x000fea0003800200 */
.L_x_12045:
        /* <DEDUP_REMOVED lines=55> */
.L_x_12049:
[----:B------:R-:W-:Y:S05]  /*1090*/  BSYNC.RECONVERGENT B1 ;  /* 0x0000000000017941 */ /* 0x000fea0003800200 */
.L_x_12048:
        /* <DEDUP_REMOVED lines=26> */
.L_x_12041:
[----:B------:R-:W-:Y:S05]  /*1240*/  BSYNC.RECONVERGENT B0 ;  /* 0x0000000000007941 */ /* 0x000fea0003800200 */
.L_x_12040:
        /* <DEDUP_REMOVED lines=39> */
.L_x_12054:
[----:B------:R-:W0:Y:S01]  /*14c0*/  LDS R3, [R6] ;  /* 0x0000000006037984 */ /* 0x000e220000000800 */
[----:B------:R-:W-:-:S04]  /*14d0*/  IADD3 R7, PT, PT, R7, 0x1, RZ ;  /* 0x0000000107077810 */ /* 0x000fc80007ffe0ff */
[----:B------:R-:W-:Y:S01]  /*14e0*/  ISETP.NE.AND P0, PT, R7, RZ, PT ;  /* 0x000000ff0700720c */ /* 0x000fe20003f05270 */
[----:B0-----:R-:W-:-:S05]  /*14f0*/  FMUL.FTZ R3, R3, R2 ;  /* 0x0000000203037220 */ /* 0x001fca0000410000 */
[----:B------:R0:W-:Y:S02]  /*1500*/  STS [R6], R3 ;  /* 0x0000000306007388 */ /* 0x0001e40000000800 */
[----:B0-----:R-:W-:-:S05]  /*1510*/  IADD3 R6, PT, PT, R6, 0x200, RZ ;  /* 0x0000020006067810 */ /* 0x001fca0007ffe0ff */
[----:B------:R-:W-:Y:S05]  /*1520*/  @P0 BRA `(.L_x_12054) ;  /* 0xfffffffc00e40947 */ /* 0x000fea000383ffff */
.L_x_12053:
[----:B------:R-:W-:Y:S05]  /*1530*/  BSYNC.RECONVERGENT B1 ;  /* 0x0000000000017941 */ /* 0x000fea0003800200 */
.L_x_12052:
        /* <DEDUP_REMOVED lines=12> */
.L_x_12057:
        /* <DEDUP_REMOVED lines=52> */
.L_x_12056:
[----:B------:R-:W-:Y:S05]  /*1940*/  BSYNC.RECONVERGENT B1 ;  /* 0x0000000000017941 */ /* 0x000fea0003800200 */
.L_x_12055:
        /* <DEDUP_REMOVED lines=31> */
.L_x_12059:
[----:B------:R-:W-:Y:S05]  /*1b40*/  BSYNC.RECONVERGENT B1 ;  /* 0x0000000000017941 */ /* 0x000fea0003800200 */
.L_x_12058:
        /* <DEDUP_REMOVED lines=14> */
.L_x_12051:
[----:B------:R-:W-:Y:S05]  /*1c30*/  BSYNC.RECONVERGENT B0 ;  /* 0x0000000000007941 */ /* 0x000fea0003800200 */
.L_x_12050:
        /* <DEDUP_REMOVED lines=38> */
.L_x_12061:
[----:B------:R-:W-:Y:S05]  /*1ea0*/  BSYNC.RECONVERGENT B0 ;  /* 0x0000000000007941 */ /* 0x000fea0003800200 */
.L_x_12060:
        /* <DEDUP_REMOVED lines=19> */
.L_x_12063:
[----:B------:R-:W-:Y:S05]  /*1fe0*/  BSYNC.RECONVERGENT B0 ;  /* 0x0000000000007941 */ /* 0x000fea0003800200 */
.L_x_12062:
        /* <DEDUP_REMOVED lines=28> */
.L_x_12039:
[----:B------:R-:W-:Y:S01]  /*21b0*/  MOV R12, 0x10 ;  /* 0x00000010000c7802 */ /* 0x000fe20000000f00 */
[----:B------:R-:W-:Y:S01]  /*21c0*/  HFMA2 R11, -RZ, RZ, 0, 1.847743988037109375e-06 ;  /* 0x0000001fff0b7431 */ /* 0x000fe200000001ff */
[----:B------:R-:W-:-:S07]  /*21d0*/  MOV R15, 0xffffffff ;  /* 0xffffffff000f7802 */ /* 0x000fce0000000f00 */
[----:B------:R-:W-:Y:S05]  /*21e0*/  WARPSYNC.COLLECTIVE R15, `(.L_x_12064) ;  /* 0x000000000f087348 */ /* 0x000fea0003c00000 */
[----:B------:R0:W1:Y:S02]  /*21f0*/  SHFL.BFLY P6, R14, R13, R12, R11 ;  /* 0x0c00000c0d0e7389 */ /* 0x00006400000c000b */
[----:B01----:R-:W-:Y:S05]  /*2200*/  ENDCOLLECTIVE ;  /* 0x000000000000791b */ /* 0x003fea0003800000 */
.L_x_12064:
[----:B------:R-:W-:Y:S01]  /*2210*/  HFMA2 R12, -RZ, RZ, 0, 4.76837158203125e-07 ;  /* 0x00000008ff0c7431 */ /* 0x000fe200000001ff */
[----:B------:R-:W-:-:S04]  /*2220*/  FMNMX.FTZ R0, R14, -3.40282346638528859812e+38, !PT ;  /* 0xff7fffff0e007809 */ /* 0x000fc80007810000 */
[----:B------:R-:W-:-:S07]  /*2230*/  MOV R13, R0 ;  /* 0x00000000000d7202 */ /* 0x000fce0000000f00 */
[----:B------:R-:W-:Y:S05]  /*2240*/  WARPSYNC.COLLECTIVE R15, `(.L_x_12065) ;  /* 0x000000000f087348 */ /* 0x000fea0003c00000 */
[----:B------:R0:W1:Y:S02]  /*2250*/  SHFL.BFLY P6, R14, R13, R12, R11 ;  /* 0x0c00000c0d0e7389 */ /* 0x00006400000c000b */
[----:B01----:R-:W-:Y:S05]  /*2260*/  ENDCOLLECTIVE ;  /* 0x000000000000791b */ /* 0x003fea0003800000 */
.L_x_12065:
[----:B------:R-:W-:Y:S01]  /*2270*/  HFMA2 R12, -RZ, RZ, 0, 2.384185791015625e-07 ;  /* 0x00000004ff0c7431 */ /* 0x000fe200000001ff */
[----:B------:R-:W-:-:S04]  /*2280*/  FMNMX.FTZ R2, R0, R14, !PT ;  /* 0x0000000e00027209 */ /* 0x000fc80007810000 */
[----:B------:R-:W-:-:S07]  /*2290*/  MOV R13, R2 ;  /* 0x00000002000d7202 */ /* 0x000fce0000000f00 */
[----:B------:R-:W-:Y:S05]  /*22a0*/  WARPSYNC.COLLECTIVE R15, `(.L_x_12066) ;  /* 0x000000000f087348 */ /* 0x000fea0003c00000 */
[----:B------:R0:W1:Y:S02]  /*22b0*/  SHFL.BFLY P6, R14, R13, R12, R11 ;  /* 0x0c00000c0d0e7389 */ /* 0x00006400000c000b */
[----:B01----:R-:W-:Y:S05]  /*22c0*/  ENDCOLLECTIVE ;  /* 0x000000000000791b */ /* 0x003fea0003800000 */
.L_x_12066:
[----:B------:R-:W-:Y:S01]  /*22d0*/  HFMA2 R12, -RZ, RZ, 0, 1.1920928955078125e-07 ;  /* 0x00000002ff0c7431 */ /* 0x000fe200000001ff */
[----:B------:R-:W-:-:S04]  /*22e0*/  FMNMX.FTZ R3, R2, R14, !PT ;  /* 0x0000000e02037209 */ /* 0x000fc80007810000 */
[----:B------:R-:W-:-:S07]  /*22f0*/  MOV R13, R3 ;  /* 0x00000003000d7202 */ /* 0x000fce0000000f00 */
[----:B------:R-:W-:Y:S05]  /*2300*/  WARPSYNC.COLLECTIVE R15, `(.L_x_12067) ;  /* 0x000000000f087348 */ /* 0x000fea0003c00000 */
[----:B------:R0:W1:Y:S02]  /*2310*/  SHFL.BFLY P6, R14, R13, R12, R11 ;  /* 0x0c00000c0d0e7389 */ /* 0x00006400000c000b */
[----:B01----:R-:W-:Y:S05]  /*2320*/  ENDCOLLECTIVE ;  /* 0x000000000000791b */ /* 0x003fea0003800000 */
.L_x_12067:
[----:B------:R-:W-:Y:S05]  /*2330*/  BRA `(.L_x_12068) ;  /* 0xffffffdc00e87947 */ /* 0x000fea000383ffff */
.L_x_12069:
        /* <DEDUP_REMOVED lines=12> */
.L_x_25812:


//--------------------- .text._ZN4vllm25paged_attention_v1_kernelIthLi64ELi16ELi128ELNS_18Fp8KVCacheDataTypeE1ELb0EEEvPT_PKS2_PKT0_S8_ifPKiSA_iPKfiiiSC_SC_iiiii --------------------------
	.section	.text._ZN4vllm25paged_attention_v1_kernelIthLi64ELi16ELi128ELNS_18Fp8KVCacheDataTypeE1ELb0EEEvPT_PKS2_PKT0_S8_ifPKiSA_iPKfiiiSC_SC_iiiii,"ax",@progbits
	.align	128
        .global         _ZN4vllm25paged_attention_v1_kernelIthLi64ELi16ELi128ELNS_18Fp8KVCacheDataTypeE1ELb0EEEvPT_PKS2_PKT0_S8_ifPKiSA_iPKfiiiSC_SC_iiiii
        .type           _ZN4vllm25paged_attention_v1_kernelIthLi64ELi16ELi128ELNS_18Fp8KVCacheDataTypeE1ELb0EEEvPT_PKS2_PKT0_S8_ifPKiSA_iPKfiiiSC_SC_iiiii,@function
        .size           _ZN4vllm25paged_attention_v1_kernelIthLi64ELi16ELi128ELNS_18Fp8KVCacheDataTypeE1ELb0EEEvPT_PKS2_PKT0_S8_ifPKiSA_iPKfiiiSC_SC_iiiii,(.L_x_25813 - _ZN4vllm25paged_attention_v1_kernelIthLi64ELi16ELi128ELNS_18Fp8KVCacheDataTypeE1ELb0EEEvPT_PKS2_PKT0_S8_ifPKiSA_iPKfiiiSC_SC_iiiii)
        .other          _ZN4vllm25paged_attention_v1_kernelIthLi64ELi16ELi128ELNS_18Fp8KVCacheDataTypeE1ELb0EEEvPT_PKS2_PKT0_S8_ifPKiSA_iPKfiiiSC_SC_iiiii,@"STO_CUDA_ENTRY STV_DEFAULT"
_ZN4vllm25paged_attention_v1_kernelIthLi64ELi16ELi128ELNS_18Fp8KVCacheDataTypeE1ELb0EEEvPT_PKS2_PKT0_S8_ifPKiSA_iPKfiiiSC_SC_iiiii:
.text._ZN4vllm25paged_attention_v1_kernelIthLi64ELi16ELi128ELNS_18Fp8KVCacheDataTypeE1ELb0EEEvPT_PKS2_PKT0_S8_ifPKiSA_iPKfiiiSC_SC_iiiii:
        /* <DEDUP_REMOVED lines=35> */
.L_x_12071:
[----:B------:R-:W-:Y:S05]  /*0230*/  BSYNC.RECONVERGENT B6 ;  /* 0x0000000000067941 */ /* 0x000fea0003800200 */
.L_x_12070:
        /* <DEDUP_REMOVED lines=10> */
.L_x_12097:
        /* <DEDUP_REMOVED lines=39> */
.L_x_12077:
        /* <DEDUP_REMOVED lines=11> */
.L_x_12076:
[----:B------:R-:W-:Y:S05]  /*0600*/  BSYNC.RECONVERGENT B1 ;  /* 0x0000000000017941 */ /* 0x000fea0003800200 */
.L_x_12075:
        /* <DEDUP_REMOVED lines=12> */
.L_x_12080:
        /* <DEDUP_REMOVED lines=100> */
.L_x_12079:
[----:B------:R-:W-:Y:S05]  /*0d10*/  BSYNC.RECONVERGENT B1 ;  /* 0x0000000000017941 */ /* 0x000fea0003800200 */
.L_x_12078:
        /* <DEDUP_REMOVED lines=55> */
.L_x_12082:
[----:B------:R-:W-:Y:S05]  /*1090*/  BSYNC.RECONVERGENT B1 ;  /* 0x0000000000017941 */ /* 0x000fea0003800200 */
.L_x_12081:
        /* <DEDUP_REMOVED lines=26> */
.L_x_12074:
[----:B------:R-:W-:Y:S05]  /*1240*/  BSYNC.RECONVERGENT B0 ;  /* 0x0000000000007941 */ /* 0x000fea0003800200 */
.L_x_12073:
        /* <DEDUP_REMOVED lines=39> */
.L_x_12087:
[----:B------:R-:W0:Y:S01]  /*14c0*/  LDS R3, [R6] ;  /* 0x0000000006037984 */ /* 0x000e220000000800 */
[----:B------:R-:W-:-:S04]  /*14d0*/  IADD3 R7, PT, PT, R7, 0x1, RZ ;  /* 0x0000000107077810 */ /* 0x000fc80007ffe0ff */
[----:B------:R-:W-:Y:S01]  /*14e0*/  ISETP.NE.AND P0, PT, R7, RZ, PT ;  /* 0x000000ff0700720c */ /* 0x000fe20003f05270 */
[----:B0-----:R-:W-:-:S05]  /*14f0*/  FMUL.FTZ R3, R3, R2 ;  /* 0x0000000203037220 */ /* 0x001fca0000410000 */
[----:B------:R0:W-:Y:S02]  /*1500*/  STS [R6], R3 ;  /* 0x0000000306007388 */ /* 0x0001e40000000800 */
[----:B0-----:R-:W-:-:S05]  /*1510*/  VIADD R6, R6, 0x200 ;  /* 0x0000020006067836 */ /* 0x001fca0000000000 */
[----:B------:R-:W-:Y:S05]  /*1520*/  @P0 BRA `(.L_x_12087) ;  /* 0xfffffffc00e40947 */ /* 0x000fea000383ffff */
.L_x_12086:
[----:B------:R-:W-:Y:S05]  /*1530*/  BSYNC.RECONVERGENT B1 ;  /* 0x0000000000017941 */ /* 0x000fea0003800200 */
.L_x_12085:
        /* <DEDUP_REMOVED lines=12> */
.L_x_12090:
        /* <DEDUP_REMOVED lines=52> */
.L_x_12089:
[----:B------:R-:W-:Y:S05]  /*1940*/  BSYNC.RECONVERGENT B1 ;  /* 0x0000000000017941 */ /* 0x000fea0003800200 */
.L_x_12088:
        /* <DEDUP_REMOVED lines=31> */
.L_x_12092:
[----:B------:R-:W-:Y:S05]  /*1b40*/  BSYNC.RECONVERGENT B1 ;  /* 0x0000000000017941 */ /* 0x000fea0003800200 */
.L_x_12091:
        /* <DEDUP_REMOVED lines=14> */
.L_x_12084:
[----:B------:R-:W-:Y:S05]  /*1c30*/  BSYNC.RECONVERGENT B0 ;  /* 0x0000000000007941 */ /* 0x000fea0003800200 */
.L_x_12083:
        /* <DEDUP_REMOVED lines=73> */
.L_x_12072:
[----:B------:R-:W-:Y:S02]  /*20d0*/  IMAD.MOV.U32 R12, RZ, RZ, 0x10 ;  /* 0x00000010ff0c7424 */ /* 0x000fe400078e00ff */
[----:B------:R-:W-:Y:S01]  /*20e0*/  HFMA2 R11, -RZ, RZ, 0, 1.847743988037109375e-06 ;  /* 0x0000001fff0b7431 */ /* 0x000fe200000001ff */
[----:B------:R-:W-:-:S07]  /*20f0*/  MOV R15, 0xffffffff ;  /* 0xffffffff000f7802 */ /* 0x000fce0000000f00 */
[----:B------:R-:W-:Y:S05]  /*2100*/  WARPSYNC.COLLECTIVE R15, `(.L_x_12093) ;  /* 0x000000000f087348 */ /* 0x000fea0003c00000 */
[----:B------:R0:W1:Y:S02]  /*2110*/  SHFL.BFLY P6, R14, R13, R12, R11 ;  /* 0x0c00000c0d0e7389 */ /* 0x00006400000c000b */
[----:B01----:R-:W-:Y:S05]  /*2120*/  ENDCOLLECTIVE ;  /* 0x000000000000791b */ /* 0x003fea0003800000 */
.L_x_12093:
[----:B------:R-:W-:Y:S01]  /*2130*/  HFMA2 R12, -RZ, RZ, 0, 4.76837158203125e-07 ;  /* 0x00000008ff0c7431 */ /* 0x000fe200000001ff */
[----:B------:R-:W-:-:S04]  /*2140*/  FMNMX.FTZ R0, R14, -3.40282346638528859812e+38, !PT ;  /* 0xff7fffff0e007809 */ /* 0x000fc80007810000 */
[----:B------:R-:W-:-:S07]  /*2150*/  MOV R13, R0 ;  /* 0x00000000000d7202 */ /* 0x000fce0000000f00 */
[----:B------:R-:W-:Y:S05]  /*2160*/  WARPSYNC.COLLECTIVE R15, `(.L_x_12094) ;  /* 0x000000000f087348 */ /* 0x000fea0003c00000 */
[----:B------:R0:W1:Y:S02]  /*2170*/  SHFL.BFLY P6, R14, R13, R12, R11 ;  /* 0x0c00000c0d0e7389 */ /* 0x00006400000c000b */
[----:B01----:R-:W-:Y:S05]  /*2180*/  ENDCOLLECTIVE ;  /* 0x000000000000791b */ /* 0x003fea0003800000 */
.L_x_12094:
[----:B------:R-:W-:Y:S01]  /*2190*/  HFMA2 R12, -RZ, RZ, 0, 2.384185791015625e-07 ;  /* 0x00000004ff0c7431 */ /* 0x000fe200000001ff */
[----:B------:R-:W-:-:S04]  /*21a0*/  FMNMX.FTZ R2, R0, R14, !PT ;  /* 0x0000000e00027209 */ /* 0x000fc80007810000 */
[----:B------:R-:W-:-:S07]  /*21b0*/  MOV R13, R2 ;  /* 0x00000002000d7202 */ /* 0x000fce0000000f00 */
[----:B------:R-:W-:Y:S05]  /*21c0*/  WARPSYNC.COLLECTIVE R15, `(.L_x_12095) ;  /* 0x000000000f087348 */ /* 0x000fea0003c00000 */
[----:B------:R0:W1:Y:S02]  /*21d0*/  SHFL.BFLY P6, R14, R13, R12, R11 ;  /* 0x0c00000c0d0e7389 */ /* 0x00006400000c000b */
[----:B01----:R-:W-:Y:S05]  /*21e0*/  ENDCOLLECTIVE ;  /* 0x000000000000791b */ /* 0x003fea0003800000 */
.L_x_12095:
[----:B------:R-:W-:Y:S01]  /*21f0*/  HFMA2 R12, -RZ, RZ, 0, 1.1920928955078125e-07 ;  /* 0x00000002ff0c7431 */ /* 0x000fe200000001ff */
[----:B------:R-:W-:-:S04]  /*2200*/  FMNMX.FTZ R3, R2, R14, !PT ;  /* 0x0000000e02037209 */ /* 0x000fc80007810000 */
[----:B------:R-:W-:-:S07]  /*2210*/  MOV R13, R3 ;  /* 0x00000003000d7202 */ /* 0x000fce0000000f00 */
[----:B------:R-:W-:Y:S05]  /*2220*/  WARPSYNC.COLLECTIVE R15, `(.L_x_12096) ;  /* 0x000000000f087348 */ /* 0x000fea0003c00000 */
[----:B------:R0:W1:Y:S02]  /*2230*/  SHFL.BFLY P6, R14, R13, R12, R11 ;  /* 0x0c00000c0d0e7389 */ /* 0x00006400000c000b */
[----:B01----:R-:W-:Y:S05]  /*2240*/  ENDCOLLECTIVE ;  /* 0x000000000000791b */ /* 0x003fea0003800000 */
.L_x_12096:
[----:B------:R-:W-:Y:S05]  /*2250*/  BRA `(.L_x_12097) ;  /* 0xffffffe000207947 */ /* 0x000fea000383ffff */
.L_x_12098:
        /* <DEDUP_REMOVED lines=10> */
.L_x_25813:


//--------------------- .text._ZN4vllm25paged_attention_v1_kernelIthLi32ELi16ELi128ELNS_18Fp8KVCacheDataTypeE1ELb0EEEvPT_PKS2_PKT0_S8_ifPKiSA_iPKfiiiSC_SC_iiiii --------------------------
	.section	.text._ZN4vllm25paged_attention_v1_kernelIthLi32ELi16ELi128ELNS_18Fp8KVCacheDataTypeE1ELb0EEEvPT_PKS2_PKT0_S8_ifPKiSA_iPKfiiiSC_SC_iiiii,"ax",@progbits
	.align	128
        .global         _ZN4vllm25paged_attention_v1_kernelIthLi32ELi16ELi128ELNS_18Fp8KVCacheDataTypeE1ELb0EEEvPT_PKS2_PKT0_S8_ifPKiSA_iPKfiiiSC_SC_iiiii
        .type           _ZN4vllm25paged_attention_v1_kernelIthLi32ELi16ELi128ELNS_18Fp8KVCacheDataTypeE1ELb0EEEvPT_PKS2_PKT0_S8_ifPKiSA_iPKfiiiSC_SC_iiiii,@function
        .size           _ZN4vllm25paged_attention_v1_kernelIthLi32ELi16ELi128ELNS_18Fp8KVCacheDataTypeE1ELb0EEEvPT_PKS2_PKT0_S8_ifPKiSA_iPKfiiiSC_SC_iiiii,(.L_x_25814 - _ZN4vllm25paged_attention_v1_kernelIthLi32ELi16ELi128ELNS_18Fp8KVCacheDataTypeE1ELb0EEEvPT_PKS2_PKT0_S8_ifPKiSA_iPKfiiiSC_SC_iiiii)
        .other          _ZN4vllm25paged_attention_v1_kernelIthLi32ELi16ELi128ELNS_18Fp8KVCacheDataTypeE1ELb0EEEvPT_PKS2_PKT0_S8_ifPKiSA_iPKfiiiSC_SC_iiiii,@"STO_CUDA_ENTRY STV_DEFAULT"
_ZN4vllm25paged_attention_v1_kernelIthLi32ELi16ELi128ELNS_18Fp8KVCacheDataTypeE1ELb0EEEvPT_PKS2_PKT0_S8_ifPKiSA_iPKfiiiSC_SC_iiiii:
.text._ZN4vllm25paged_attention_v1_kernelIthLi32ELi16ELi128ELNS_18Fp8KVCacheDataTypeE1ELb0EEEvPT_PKS2_PKT0_S8_ifPKiSA_iPKfiiiSC_SC_iiiii:
        /* <DEDUP_REMOVED lines=35> */
.L_x_12100:
[----:B------:R-:W-:Y:S05]  /*0230*/  BSYNC.RECONVERGENT B6 ;  /* 0x0000000000067941 */ /* 0x000fea0003800200 */
.L_x_12099:
        /* <DEDUP_REMOVED lines=10> */
.L_x_12126:
        /* <DEDUP_REMOVED lines=39> */
.L_x_12106:
        /* <DEDUP_REMOVED lines=11> */
.L_x_12105:
[----:B------:R-:W-:Y:S05]  /*0600*/  BSYNC.RECONVERGENT B1 ;  /* 0x0000000000017941 */ /* 0x000fea0003800200 */
.L_x_12104:
        /* <DEDUP_REMOVED lines=12> */
.L_x_12109:
        /* <DEDUP_REMOVED lines=100> */
.L_x_12108:
[----:B------:R-:W-:Y:S05]  /*0d10*/  BSYNC.RECONVERGENT B1 ;  /* 0x0000000000017941 */ /* 0x000fea0003800200 */
.L_x_12107:
        /* <DEDUP_REMOVED lines=55> */
.L_x_12111:
[----:B------:R-:W-:Y:S05]  /*1090*/  BSYNC.RECONVERGENT B1 ;  /* 0x0000000000017941 */ /* 0x000fea0003800200 */
.L_x_12110:
        /* <DEDUP_REMOVED lines=26> */
.L_x_12103:
[----:B------:R-:W-:Y:S05]  /*1240*/  BSYNC.RECONVERGENT B0 ;  /* 0x0000000000007941 */ /* 0x000fea0003800200 */
.L_x_12102:
        /* <DEDUP_REMOVED lines=39> */
.L_x_12116:
[----:B------:R-:W0:Y:S01]  /*14c0*/  LDS R3, [R6] ;  /* 0x0000000006037984 */ /* 0x000e220000000800 */
[----:B------:R-:W-:-:S05]  /*14d0*/  VIADD R7, R7, 0x1 ;  /* 0x0000000107077836 */ /* 0x000fca0000000000 */
[----:B------:R-:W-:Y:S01]  /*14e0*/  ISETP.NE.AND P0, PT, R7, RZ, PT ;  /* 0x000000ff0700720c */ /* 0x000fe20003f05270 */
[----:B0-----:R-:W-:-:S05]  /*14f0*/  FMUL.FTZ R3, R3, R2 ;  /* 0x0000000203037220 */ /* 0x001fca0000410000 */
[----:B------:R0:W-:Y:S02]  /*1500*/  STS [R6], R3 ;  /* 0x0000000306007388 */ /* 0x0001e40000000800 */
[----:B0-----:R-:W-:-:S05]  /*1510*/  IADD3 R6, PT, PT, R6, 0x200, RZ ;  /* 0x0000020006067810 */ /* 0x001fca0007ffe0ff */
[----:B------:R-:W-:Y:S05]  /*1520*/  @P0 BRA `(.L_x_12116) ;  /* 0xfffffffc00e40947 */ /* 0x000fea000383ffff */
.L_x_12115:
[----:B------:R-:W-:Y:S05]  /*1530*/  BSYNC.RECONVERGENT B1 ;  /* 0x0000000000017941 */ /* 0x000fea0003800200 */
.L_x_12114:
        /* <DEDUP_REMOVED lines=12> */
.L_x_12119:
        /* <DEDUP_REMOVED lines=52> */
.L_x_12118:
[----:B------:R-:W-:Y:S05]  /*1940*/  BSYNC.RECONVERGENT B1 ;  /* 0x0000000000017941 */ /* 0x000fea0003800200 */
.L_x_12117:
        /* <DEDUP_REMOVED lines=31> */
.L_x_12121:
[----:B------:R-:W-:Y:S05]  /*1b40*/  BSYNC.RECONVERGENT B1 ;  /* 0x0000000000017941 */ /* 0x000fea0003800200 */
.L_x_12120:
        /* <DEDUP_REMOVED lines=14> */
.L_x_12113:
[----:B------:R-:W-:Y:S05]  /*1c30*/  BSYNC.RECONVERGENT B0 ;  /* 0x0000000000007941 */ /* 0x000fea0003800200 */
.L_x_12112:
        /* <DEDUP_REMOVED lines=56> */
.L_x_12101:
[----:B------:R-:W-:Y:S02]  /*1fc0*/  IMAD.MOV.U32 R12, RZ, RZ, 0x10 ;  /* 0x00000010ff0c7424 */ /* 0x000fe400078e00ff */
[----:B------:R-:W-:Y:S01]  /*1fd0*/  HFMA2 R11, -RZ, RZ, 0, 1.847743988037109375e-06 ;  /* 0x0000001fff0b7431 */ /* 0x000fe200000001ff */
[----:B------:R-:W-:-:S07]  /*1fe0*/  MOV R15, 0xffffffff ;  /* 0xffffffff000f7802 */ /* 0x000fce0000000f00 */
[----:B------:R-:W-:Y:S05]  /*1ff0*/  WARPSYNC.COLLECTIVE R15, `(.L_x_12122) ;  /* 0x000000000f087348 */ /* 0x000fea0003c00000 */
[----:B------:R0:W1:Y:S02]  /*2000*/  SHFL.BFLY P6, R14, R13, R12, R11 ;  /* 0x0c00000c0d0e7389 */ /* 0x00006400000c000b */
[----:B01----:R-:W-:Y:S05]  /*2010*/  ENDCOLLECTIVE ;  /* 0x000000000000791b */ /* 0x003fea0003800000 */
.L_x_12122:
[----:B------:R-:W-:Y:S01]  /*2020*/  HFMA2 R12, -RZ, RZ, 0, 4.76837158203125e-07 ;  /* 0x00000008ff0c7431 */ /* 0x000fe200000001ff */
[----:B------:R-:W-:-:S04]  /*2030*/  FMNMX.FTZ R0, R14, -3.40282346638528859812e+38, !PT ;  /* 0xff7fffff0e007809 */ /* 0x000fc80007810000 */
[----:B------:R-:W-:-:S07]  /*2040*/  MOV R13, R0 ;  /* 0x00000000000d7202 */ /* 0x000fce0000000f00 */
[----:B------:R-:W-:Y:S05]  /*2050*/  WARPSYNC.COLLECTIVE R15, `(.L_x_12123) ;  /* 0x000000000f087348 */ /* 0x000fea0003c00000 */
[----:B------:R0:W1:Y:S02]  /*2060*/  SHFL.BFLY P6, R14, R13, R12, R11 ;  /* 0x0c00000c0d0e7389 */ /* 0x00006400000c000b */
[----:B01----:R-:W-:Y:S05]  /*2070*/  ENDCOLLECTIVE ;  /* 0x000000000000791b */ /* 0x003fea0003800000 */
.L_x_12123:
[----:B------:R-:W-:Y:S01]  /*2080*/  HFMA2 R12, -RZ, RZ, 0, 2.384185791015625e-07 ;  /* 0x00000004ff0c7431 */ /* 0x000fe200000001ff */
[----:B------:R-:W-:-:S04]  /*2090*/  FMNMX.FTZ R2, R0, R14, !PT ;  /* 0x0000000e00027209 */ /* 0x000fc80007810000 */
[----:B------:R-:W-:-:S07]  /*20a0*/  MOV R13, R2 ;  /* 0x00000002000d7202 */ /* 0x000fce0000000f00 */
[----:B------:R-:W-:Y:S05]  /*20b0*/  WARPSYNC.COLLECTIVE R15, `(.L_x_12124) ;  /* 0x000000000f087348 */ /* 0x000fea0003c00000 */
[----:B------:R0:W1:Y:S02]  /*20c0*/  SHFL.BFLY P6, R14, R13, R12, R11 ;  /* 0x0c00000c0d0e7389 */ /* 0x00006400000c000b */
[----:B01----:R-:W-:Y:S05]  /*20d0*/  ENDCOLLECTIVE ;  /* 0x000000000000791b */ /* 0x003fea0003800000 */
.L_x_12124:
[----:B------:R-:W-:Y:S01]  /*20e0*/  HFMA2 R12, -RZ, RZ, 0, 1.1920928955078125e-07 ;  /* 0x00000002ff0c7431 */ /* 0x000fe200000001ff */
[----:B------:R-:W-:-:S04]  /*20f0*/  FMNMX.FTZ R3, R2, R14, !PT ;  /* 0x0000000e02037209 */ /* 0x000fc80007810000 */
[----:B------:R-:W-:-:S07]  /*2100*/  MOV R13, R3 ;  /* 0x00000003000d7202 */ /* 0x000fce0000000f00 */
[----:B------:R-:W-:Y:S05]  /*2110*/  WARPSYNC.COLLECTIVE R15, `(.L_x_12125) ;  /* 0x000000000f087348 */ /* 0x000fea0003c00000 */
[----:B------:R0:W1:Y:S02]  /*2120*/  SHFL.BFLY P6, R14, R13, R12, R11 ;  /* 0x0c00000c0d0e7389 */ /* 0x00006400000c000b */
[----:B01----:R-:W-:Y:S05]  /*2130*/  ENDCOLLECTIVE ;  /* 0x000000000000791b */ /* 0x003fea0003800000 */
.L_x_12125:
[----:B------:R-:W-:Y:S05]  /*2140*/  BRA `(.L_x_12126) ;  /* 0xffffffe000647947 */ /* 0x000fea000383ffff */
.L_x_12127:
        /* <DEDUP_REMOVED lines=11> */
.L_x_25814:


//--------------------- .text._ZN4vllm25paged_attention_v1_kernelIthLi256ELi16ELi128ELNS_18Fp8KVCacheDataTypeE1ELb1EEEvPT_PKS2_PKT0_S8_ifPKiSA_iPKfiiiSC_SC_iiiii --------------------------
	.section	.text._ZN4vllm25paged_attention_v1_kernelIthLi256ELi16ELi128ELNS_18Fp8KVCacheDataTypeE1ELb1EEEvPT_PKS2_PKT0_S8_ifPKiSA_iPKfiiiSC_SC_iiiii,"ax",@progbits
	.align	128
        .global         _ZN4vllm25paged_attention_v1_kernelIthLi256ELi16ELi128ELNS_18Fp8KVCacheDataTypeE1ELb1EEEvPT_PKS2_PKT0_S8_ifPKiSA_iPKfiiiSC_SC_iiiii
        .type           _ZN4vllm25paged_attention_v1_kernelIthLi256ELi16ELi128ELNS_18Fp8KVCacheDataTypeE1ELb1EEEvPT_PKS2_PKT0_S8_ifPKiSA_iPKfiiiSC_SC_iiiii,@function
        .size           _ZN4vllm25paged_attention_v1_kernelIthLi256ELi16ELi128ELNS_18Fp8KVCacheDataTypeE1ELb1EEEvPT_PKS2_PKT0_S8_ifPKiSA_iPKfiiiSC_SC_iiiii,(.L_x_25815 - _ZN4vllm25paged_attention_v1_kernelIthLi256ELi16ELi128ELNS_18Fp8KVCacheDataTypeE1ELb1EEEvPT_PKS2_PKT0_S8_ifPKiSA_iPKfiiiSC_SC_iiiii)
        .other          _ZN4vllm25paged_attention_v1_kernelIthLi256ELi16ELi128ELNS_18Fp8KVCacheDataTypeE1ELb1EEEvPT_PKS2_PKT0_S8_ifPKiSA_iPKfiiiSC_SC_iiiii,@"STO_CUDA_ENTRY STV_DEFAULT"
_ZN4vllm25paged_attention_v1_kernelIthLi256ELi16ELi128ELNS_18Fp8KVCacheDataTypeE1ELb1EEEvPT_PKS2_PKT0_S8_ifPKiSA_iPKfiiiSC_SC_iiiii:
.text._ZN4vllm25paged_attention_v1_kernelIthLi256ELi16ELi128ELNS_18Fp8KVCacheDataTypeE1ELb1EEEvPT_PKS2_PKT0_S8_ifPKiSA_iPKfiiiSC_SC_iiiii:
        /* <DEDUP_REMOVED lines=105> */
.L_x_12128:
        /* <DEDUP_REMOVED lines=24> */
.L_x_12132:
        /* <DEDUP_REMOVED lines=41> */
.L_x_12130:
[----:B------:R-:W-:Y:S05]  /*0aa0*/  BSYNC.RECONVERGENT B6 ;  /* 0x0000000000067941 */ /* 0x000fea0003800200 */
.L_x_12129:
        /* <DEDUP_REMOVED lines=11> */
.L_x_12172:
        /* <DEDUP_REMOVED lines=39> */
.L_x_12138:
        /* <DEDUP_REMOVED lines=11> */
.L_x_12137:
[----:B------:R-:W-:Y:S05]  /*0e80*/  BSYNC.RECONVERGENT B1 ;  /* 0x0000000000017941 */ /* 0x000fea0003800200 */
.L_x_12136:
        /* <DEDUP_REMOVED lines=12> */
.L_x_12141:
        /* <DEDUP_REMOVED lines=100> */
.L_x_12140:
[----:B------:R-:W-:Y:S05]  /*1590*/  BSYNC.RECONVERGENT B1 ;  /* 0x0000000000017941 */ /* 0x000fea0003800200 */
.L_x_12139:
        /* <DEDUP_REMOVED lines=55> */
.L_x_12143:
[----:B------:R-:W-:Y:S05]  /*1910*/  BSYNC.RECONVERGENT B1 ;  /* 0x0000000000017941 */ /* 0x000fea0003800200 */
.L_x_12142:
        /* <DEDUP_REMOVED lines=26> */
.L_x_12135:
[----:B------:R-:W-:Y:S05]  /*1ac0*/  BSYNC.RECONVERGENT B0 ;  /* 0x0000000000007941 */ /* 0x000fea0003800200 */
.L_x_12134:
        /* <DEDUP_REMOVED lines=39> */
.L_x_12148:
[----:B------:R-:W0:Y:S01]  /*1d40*/  LDS R15, [R12] ;  /* 0x000000000c0f7984 */ /* 0x000e220000000800 */
[----:B------:R-:W-:-:S04]  /*1d50*/  IADD3 R13, PT, PT, R13, 0x1, RZ ;  /* 0x000000010d0d7810 */ /* 0x000fc80007ffe0ff */
[----:B------:R-:W-:Y:S01]  /*1d60*/  ISETP.NE.AND P0, PT, R13, RZ, PT ;  /* 0x000000ff0d00720c */ /* 0x000fe20003f05270 */
[----:B0-----:R-:W-:-:S05]  /*1d70*/  FMUL.FTZ R15, R15, R2 ;  /* 0x000000020f0f7220 */ /* 0x001fca0000410000 */
[----:B------:R0:W-:Y:S02]  /*1d80*/  STS [R12], R15 ;  /* 0x0000000f0c007388 */ /* 0x0001e40000000800 */
[----:B0-----:R-:W-:-:S05]  /*1d90*/  IADD3 R12, PT, PT, R12, 0x200, RZ ;  /* 0x000002000c0c7810 */ /* 0x001fca0007ffe0ff */
[----:B------:R-:W-:Y:S05]  /*1da0*/  @P0 BRA `(.L_x_12148) ;  /* 0xfffffffc00e40947 */ /* 0x000fea000383ffff */
.L_x_12147:
[----:B------:R-:W-:Y:S05]  /*1db0*/  BSYNC.RECONVERGENT B1 ;  /* 0x0000000000017941 */ /* 0x000fea0003800200 */
.L_x_12146:
        /* <DEDUP_REMOVED lines=12> */
.L_x_12151:
        /* <DEDUP_REMOVED lines=52> */
.L_x_12150:
[----:B------:R-:W-:Y:S05]  /*21c0*/  BSYNC.RECONVERGENT B1 ;  /* 0x0000000000017941 */ /* 0x000fea0003800200 */
.L_x_12149:
        /* <DEDUP_REMOVED lines=31> */
.L_x_12153:
[----:B------:R-:W-:Y:S05]  /*23c0*/  BSYNC.RECONVERGENT B1 ;  /* 0x0000000000017941 */ /* 0x000fea0003800200 */
.L_x_12152:
        /* <DEDUP_REMOVED lines=14> */
.L_x_12145:
[----:B------:R-:W-:Y:S05]  /*24b0*/  BSYNC.RECONVERGENT B0 ;  /* 0x0000000000007941 */ /* 0x000fea0003800200 */
.L_x_12144:
        /* <DEDUP_REMOVED lines=29> */
.L_x_12157:
        /* <DEDUP_REMOVED lines=34> */
.L_x_12156:
        /* <DEDUP_REMOVED lines=16> */
.L_x_12155:
[----:B------:R-:W-:Y:S05]  /*29b0*/  BSYNC.RECONVERGENT B6 ;  /* 0x0000000000067941 */ /* 0x000fea0003800200 */
.L_x_12154:
        /* <DEDUP_REMOVED lines=31> */
.L_x_12189:
        /* <DEDUP_REMOVED lines=31> */
.L_x_12160:
[----:B------:R-:W-:Y:S05]  /*2da0*/  BSYNC.RECONVERGENT B0 ;  /* 0x0000000000007941 */ /* 0x000fea0003800200 */
.L_x_12159:
        /* <DEDUP_REMOVED lines=45> */
.L_x_12162:
[----:B------:R-:W-:Y:S05]  /*3080*/  BSYNC.RECONVERGENT B0 ;  /* 0x0000000000007941 */ /* 0x000fea0003800200 */
.L_x_12161:
        /* <DEDUP_REMOVED lines=20> */
.L_x_12164:
[----:B------:R-:W-:Y:S05]  /*31d0*/  BSYNC.RECONVERGENT B0 ;  /* 0x0000000000007941 */ /* 0x000fea0003800200 */
.L_x_12163:
        /* <DEDUP_REMOVED lines=35> */
.L_x_12166:
[----:B------:R-:W-:Y:S05]  /*3410*/  BSYNC.RECONVERGENT B0 ;  /* 0x0000000000007941 */ /* 0x000fea0003800200 */
.L_x_12165:
        /* <DEDUP_REMOVED lines=49> */
.L_x_12131:
        /* <DEDUP_REMOVED lines=16> */
.L_x_12167:
[----:B------:R-:W-:Y:S05]  /*3830*/  EXIT ;  /* 0x000000000000794d */ /* 0x000fea0003800000 */
.L_x_12133:
[----:B------:R-:W-:Y:S02]  /*3840*/  IMAD.MOV.U32 R12, RZ, RZ, 0x10 ;  /* 0x00000010ff0c7424 */ /* 0x000fe400078e00ff */
[----:B------:R-:W-:Y:S01]  /*3850*/  HFMA2 R11, -RZ, RZ, 0, 1.847743988037109375e-06 ;  /* 0x0000001fff0b7431 */ /* 0x000fe200000001ff */
[----:B------:R-:W-:-:S07]  /*3860*/  MOV R15, 0xffffffff ;  /* 0xffffffff000f7802 */ /* 0x000fce0000000f00 */
[----:B------:R-:W-:Y:S05]  /*3870*/  WARPSYNC.COLLECTIVE R15, `(.L_x_12168) ;  /* 0x000000000f087348 */ /* 0x000fea0003c00000 */
[----:B------:R0:W1:Y:S02]  /*3880*/  SHFL.BFLY P6, R14, R13, R12, R11 ;  /* 0x0c00000c0d0e7389 */ /* 0x00006400000c000b */
[----:B01----:R-:W-:Y:S05]  /*3890*/  ENDCOLLECTIVE ;  /* 0x000000000000791b */ /* 0x003fea0003800000 */
.L_x_12168:
[----:B------:R-:W-:Y:S01]  /*38a0*/  HFMA2 R12, -RZ, RZ, 0, 4.76837158203125e-07 ;  /* 0x00000008ff0c7431 */ /* 0x000fe200000001ff */
[----:B------:R-:W-:-:S05]  /*38b0*/  FMNMX.FTZ R0, R14, -3.40282346638528859812e+38, !PT ;  /* 0xff7fffff0e007809 */ /* 0x000fca0007810000 */
[----:B------:R-:W-:-:S07]  /*38c0*/  IMAD.MOV.U32 R13, RZ, RZ, R0 ;  /* 0x000000ffff0d7224 */ /* 0x000fce00078e0000 */
[----:B------:R-:W-:Y:S05]  /*38d0*/  WARPSYNC.COLLECTIVE R15, `(.L_x_12169) ;  /* 0x000000000f087348 */ /* 0x000fea0003c00000 */
[----:B------:R0:W1:Y:S02]  /*38e0*/  SHFL.BFLY P6, R14, R13, R12, R11 ;  /* 0x0c00000c0d0e7389 */ /* 0x00006400000c000b */
[----:B01----:R-:W-:Y:S05]  /*38f0*/  ENDCOLLECTIVE ;  /* 0x000000000000791b */ /* 0x003fea0003800000 */
.L_x_12169:
[----:B------:R-:W-:Y:S01]  /*3900*/  IMAD.MOV.U32 R12, RZ, RZ, 0x4 ;  /* 0x00000004ff0c7424 */ /* 0x000fe200078e00ff */
[----:B------:R-:W-:-:S04]  /*3910*/  FMNMX.FTZ R2, R0, R14, !PT ;  /* 0x0000000e00027209 */ /* 0x000fc80007810000 */
[----:B------:R-:W-:-:S07]  /*3920*/  MOV R13, R2 ;  /* 0x00000002000d7202 */ /* 0x000fce0000000f00 */
[----:B------:R-:W-:Y:S05]  /*3930*/  WARPSYNC.COLLECTIVE R15, `(.L_x_12170) ;  /* 0x000000000f087348 */ /* 0x000fea0003c00000 */
[----:B------:R0:W1:Y:S02]  /*3940*/  SHFL.BFLY P6, R14, R13, R12, R11 ;  /* 0x0c00000c0d0e7389 */ /* 0x00006400000c000b */
[----:B01----:R-:W-:Y:S05]  /*3950*/  ENDCOLLECTIVE ;  /* 0x000000000000791b */ /* 0x003fea0003800000 */
.L_x_12170:
[----:B------:R-:W-:Y:S01]  /*3960*/  HFMA2 R12, -RZ, RZ, 0, 1.1920928955078125e-07 ;  /* 0x00000002ff0c7431 */ /* 0x000fe200000001ff */
[----:B------:R-:W-:-:S04]  /*3970*/  FMNMX.FTZ R3, R2, R14, !PT ;  /* 0x0000000e02037209 */ /* 0x000fc80007810000 */
[----:B------:R-:W-:-:S07]  /*3980*/  MOV R13, R3 ;  /* 0x00000003000d7202 */ /* 0x000fce0000000f00 */
[----:B------:R-:W-:Y:S05]  /*3990*/  WARPSYNC.COLLECTIVE R15, `(.L_x_12171) ;  /* 0x000000000f087348 */ /* 0x000fea0003c00000 */
[----:B------:R0:W1:Y:S02]  /*39a0*/  SHFL.BFLY P6, R14, R13, R12, R11 ;  /* 0x0c00000c0d0e7389 */ /* 0x00006400000c000b */
[----:B01----:R-:W-:Y:S05]  /*39b0*/  ENDCOLLECTIVE ;  /* 0x000000000000791b */ /* 0x003fea0003800000 */
.L_x_12171:
[----:B------:R-:W-:Y:S05]  /*39c0*/  BRA `(.L_x_12172) ;  /* 0xffffffd000647947 */ /* 0x000fea000383ffff */
.L_x_12158:
[----:B-1----:R-:W-:Y:S01]  /*39d0*/  IMAD.MOV.U32 R13, RZ, RZ, RZ ;  /* 0x000000ffff0d7224 */ /* 0x002fe200078e00ff */
[----:B------:R-:W-:Y:S01]  /*39e0*/  MOV R12, 0x1 ;  /* 0x00000001000c7802 */ /* 0x000fe20000000f00 */
[----:B------:R-:W-:Y:S02]  /*39f0*/  HFMA2 R11, -RZ, RZ, 0, 1.847743988037109375e-06 ;  /* 0x0000001fff0b7431 */ /* 0x000fe400000001ff */
[----:B------:R-:W-:-:S07]  /*3a00*/  IMAD.MOV.U32 R15, RZ, RZ, -0x1 ;  /* 0xffffffffff0f7424 */ /* 0x000fce00078e00ff */
[----:B0-----:R-:W-:Y:S05]  /*3a10*/  WARPSYNC.COLLECTIVE R15, `(.L_x_12173) ;  /* 0x000000000f087348 */ /* 0x001fea0003c00000 */
[----:B------:R1:W2:Y:S02]  /*3a20*/  SHFL.BFLY P6, R14, R13, R12, R11 ;  /* 0x0c00000c0d0e7389 */ /* 0x0002a400000c000b */
[----:B012---:R-:W-:Y:S05]  /*3a30*/  ENDCOLLECTIVE ;  /* 0x000000000000791b */ /* 0x007fea0003800000 */
.L_x_12173:
[----:B------:R-:W-:-:S07]  /*3a40*/  MOV R7, R14 ;  /* 0x0000000e00077202 */ /* 0x000fce0000000f00 */
[----:B------:R-:W-:Y:S05]  /*3a50*/  WARPSYNC.COLLECTIVE R15, `(.L_x_12174) ;  /* 0x000000000f087348 */ /* 0x000fea0003c00000 */
[----:B------:R0:W1:Y:S02]  /*3a60*/  SHFL.BFLY P6, R14, R13, R12, R11 ;  /* 0x0c00000c0d0e7389 */ /* 0x00006400000c000b */
[----:B01----:R-:W-:Y:S05]  /*3a70*/  ENDCOLLECTIVE ;  /* 0x000000000000791b */ /* 0x003fea0003800000 */
.L_x_12174:
[----:B------:R-:W-:Y:S01]  /*3a80*/  FADD.FTZ R7, RZ, R7 ;  /* 0x00000007ff077221 */ /* 0x000fe20000010000 */
[----:B------:R-:W-:-:S07]  /*3a90*/  MOV R8, R14 ;  /* 0x0000000e00087202 */ /* 0x000fce0000000f00 */
[----:B------:R-:W-:Y:S05]  /*3aa0*/  WARPSYNC.COLLECTIVE R15, `(.L_x_12175) ;  /* 0x000000000f087348 */ /* 0x000fea0003c00000 */
[----:B------:R0:W1:Y:S02]  /*3ab0*/  SHFL.BFLY P6, R14, R13, R12, R11 ;  /* 0x0c00000c0d0e7389 */ /* 0x00006400000c000b */
[----:B01----:R-:W-:Y:S05]  /*3ac0*/  ENDCOLLECTIVE ;  /* 0x000000000000791b */ /* 0x003fea0003800000 */
.L_x_12175:
[----:B------:R-:W-:Y:S01]  /*3ad0*/  FADD.FTZ R8, RZ, R8 ;  /* 0x00000008ff087221 */ /* 0x000fe20000010000 */
[----:B------:R-:W-:-:S07]  /*3ae0*/  IMAD.MOV.U32 R25, RZ, RZ, R14 ;  /* 0x000000ffff197224 */ /* 0x000fce00078e000e */
[----:B------:R-:W-:Y:S05]  /*3af0*/  WARPSYNC.COLLECTIVE R15, `(.L_x_12176) ;  /* 0x000000000f087348 */ /* 0x000fea0003c00000 */
[----:B------:R0:W1:Y:S02]  /*3b00*/  SHFL.BFLY P6, R14, R13, R12, R11 ;  /* 0x0c00000c0d0e7389 */ /* 0x00006400000c000b */
[----:B01----:R-:W-:Y:S05]  /*3b10*/  ENDCOLLECTIVE ;  /* 0x000000000000791b */ /* 0x003fea0003800000 */
.L_x_12176:
[----:B------:R-:W-:Y:S01]  /*3b20*/  FADD.FTZ R25, RZ, R25 ;  /* 0x00000019ff197221 */ /* 0x000fe20000010000 */
[----:B------:R-:W-:-:S07]  /*3b30*/  MOV R24, R14 ;  /* 0x0000000e00187202 */ /* 0x000fce0000000f00 */
[----:B------:R-:W-:Y:S05]  /*3b40*/  WARPSYNC.COLLECTIVE R15, `(.L_x_12177) ;  /* 0x000000000f087348 */ /* 0x000fea0003c00000 */
[----:B------:R0:W1:Y:S02]  /*3b50*/  SHFL.BFLY P6, R14, R13, R12, R11 ;  /* 0x0c00000c0d0e7389 */ /* 0x00006400000c000b */
[----:B01----:R-:W-:Y:S05]  /*3b60*/  ENDCOLLECTIVE ;  /* 0x000000000000791b */ /* 0x003fea0003800000 */
.L_x_12177:
[----:B------:R-:W-:Y:S01]  /*3b70*/  FADD.FTZ R24, RZ, R24 ;  /* 0x00000018ff187221 */ /* 0x000fe20000010000 */
[----:B------:R-:W-:-:S07]  /*3b80*/  MOV R10, R14 ;  /* 0x0000000e000a7202 */ /* 0x000fce0000000f00 */
[----:B------:R-:W-:Y:S05]  /*3b90*/  WARPSYNC.COLLECTIVE R15, `(.L_x_12178) ;  /* 0x000000000f087348 */ /* 0x000fea0003c00000 */
[----:B------:R0:W1:Y:S02]  /*3ba0*/  SHFL.BFLY P6, R14, R13, R12, R11 ;  /* 0x0c00000c0d0e7389 */ /* 0x00006400000c000b */
[----:B01----:R-:W-:Y:S05]  /*3bb0*/  ENDCOLLECTIVE ;  /* 0x000000000000791b */ /* 0x003fea0003800000 */
.L_x_12178:
[----:B------:R-:W-:Y:S01]  /*3bc0*/  FADD.FTZ R10, RZ, R10 ;  /* 0x0000000aff0a7221 */ /* 0x000fe20000010000 */
[----:B------:R-:W-:-:S07]  /*3bd0*/  IMAD.MOV.U32 R20, RZ, RZ, R14 ;  /* 0x000000ffff147224 */ /* 0x000fce00078e000e */
[----:B------:R-:W-:Y:S05]  /*3be0*/  WARPSYNC.COLLECTIVE R15, `(.L_x_12179) ;  /* 0x000000000f087348 */ /* 0x000fea0003c00000 */
[----:B------:R0:W1:Y:S02]  /*3bf0*/  SHFL.BFLY P6, R14, R13, R12, R11 ;  /* 0x0c00000c0d0e7389 */ /* 0x00006400000c000b */
[----:B01----:R-:W-:Y:S05]  /*3c00*/  ENDCOLLECTIVE ;  /* 0x000000000000791b */ /* 0x003fea0003800000 */
.L_x_12179:
[----:B------:R-:W-:Y:S01]  /*3c10*/  FADD.FTZ R20, RZ, R20 ;  /* 0x00000014ff147221 */ /* 0x000fe20000010000 */
[----:B------:R-:W-:-:S07]  /*3c20*/  MOV R21, R14 ;  /* 0x0000000e00157202 */ /* 0x000fce0000000f00 */
[----:B------:R-:W-:Y:S05]  /*3c30*/  WARPSYNC.COLLECTIVE R15, `(.L_x_12180) ;  /* 0x000000000f087348 */ /* 0x000fea0003c00000 */
[----:B------:R0:W1:Y:S02]  /*3c40*/  SHFL.BFLY P6, R14, R13, R12, R11 ;  /* 0x0c00000c0d0e7389 */ /* 0x00006400000c000b */
[----:B01----:R-:W-:Y:S05]  /*3c50*/  ENDCOLLECTIVE ;  /* 0x000000000000791b */ /* 0x003fea0003800000 */
.L_x_12180:
[----:B------:R-:W-:Y:S01]  /*3c60*/  FADD.FTZ R21, RZ, R21 ;  /* 0x00000015ff157221 */ /* 0x000fe20000010000 */
[----:B------:R-:W-:-:S07]  /*3c70*/  MOV R23, R14 ;  /* 0x0000000e00177202 */ /* 0x000fce0000000f00 */
[----:B------:R-:W-:Y:S05]  /*3c80*/  WARPSYNC.COLLECTIVE R15, `(.L_x_12181) ;  /* 0x000000000f087348 */ /* 0x000fea0003c00000 */
[----:B------:R0:W1:Y:S02]  /*3c90*/  SHFL.BFLY P6, R14, R13, R12, R11 ;  /* 0x0c00000c0d0e7389 */ /* 0x00006400000c000b */
[----:B01----:R-:W-:Y:S05]  /*3ca0*/  ENDCOLLECTIVE ;  /* 0x000000000000791b */ /* 0x003fea0003800000 */
.L_x_12181:
[----:B------:R-:W-:Y:S01]  /*3cb0*/  FADD.FTZ R23, RZ, R23 ;  /* 0x00000017ff177221 */ /* 0x000fe20000010000 */
[----:B------:R-:W-:-:S07]  /*3cc0*/  IMAD.MOV.U32 R0, RZ, RZ, R14 ;  /* 0x000000ffff007224 */ /* 0x000fce00078e000e */
[----:B------:R-:W-:Y:S05]  /*3cd0*/  WARPSYNC.COLLECTIVE R15, `(.L_x_12182) ;  /* 0x000000000f087348 */ /* 0x000fea0003c00000 */
[----:B------:R0:W1:Y:S02]  /*3ce0*/  SHFL.BFLY P6, R14, R13, R12, R11 ;  /* 0x0c00000c0d0e7389 */ /* 0x00006400000c000b */
[----:B01----:R-:W-:Y:S05]  /*3cf0*/  ENDCOLLECTIVE ;  /* 0x000000000000791b */ /* 0x003fea0003800000 */
.L_x_12182:
[----:B------:R-:W-:Y:S01]  /*3d00*/  FADD.FTZ R0, RZ, R0 ;  /* 0x00000000ff007221 */ /* 0x000fe20000010000 */
[----:B------:R-:W-:-:S07]  /*3d10*/  MOV R2, R14 ;  /* 0x0000000e00027202 */ /* 0x000fce0000000f00 */
[----:B------:R-:W-:Y:S05]  /*3d20*/  WARPSYNC.COLLECTIVE R15, `(.L_x_12183) ;  /* 0x000000000f087348 */ /* 0x000fea0003c00000 */
[----:B------:R0:W1:Y:S02]  /*3d30*/  SHFL.BFLY P6, R14, R13, R12, R11 ;  /* 0x0c00000c0d0e7389 */ /* 0x00006400000c000b */
[----:B01----:R-:W-:Y:S05]  /*3d40*/  ENDCOLLECTIVE ;  /* 0x000000000000791b */ /* 0x003fea0003800000 */
.L_x_12183:
[----:B------:R-:W-:Y:S01]  /*3d50*/  FADD.FTZ R2, RZ, R2 ;  /* 0x00000002ff027221 */ /* 0x000fe20000010000 */
[----:B------:R-:W-:-:S07]  /*3d60*/  MOV R3, R14 ;  /* 0x0000000e00037202 */ /* 0x000fce0000000f00 */
[----:B------:R-:W-:Y:S05]  /*3d70*/  WARPSYNC.COLLECTIVE R15, `(.L_x_12184) ;  /* 0x000000000f087348 */ /* 0x000fea0003c00000 */
[----:B------:R0:W1:Y:S02]  /*3d80*/  SHFL.BFLY P6, R14, R13, R12, R11 ;  /* 0x0c00000c0d0e7389 */ /* 0x00006400000c000b */
[----:B01----:R-:W-:Y:S05]  /*3d90*/  ENDCOLLECTIVE ;  /* 0x000000000000791b */ /* 0x003fea0003800000 */
.L_x_12184:
[----:B------:R-:W-:Y:S01]  /*3da0*/  FADD.FTZ R3, RZ, R3 ;  /* 0x00000003ff037221 */ /* 0x000fe20000010000 */
[----:B------:R-:W-:-:S07]  /*3db0*/  IMAD.MOV.U32 R4, RZ, RZ, R14 ;  /* 0x000000ffff047224 */ /* 0x000fce00078e000e */
[----:B------:R-:W-:Y:S05]  /*3dc0*/  WARPSYNC.COLLECTIVE R15, `(.L_x_12185) ;  /* 0x000000000f087348 */ /* 0x000fea0003c00000 */
[----:B------:R0:W1:Y:S02]  /*3dd0*/  SHFL.BFLY P6, R14, R13, R12, R11 ;  /* 0x0c00000c0d0e7389 */ /* 0x00006400000c000b */
[----:B01----:R-:W-:Y:S05]  /*3de0*/  ENDCOLLECTIVE ;  /* 0x000000000000791b */ /* 0x003fea0003800000 */
.L_x_12185:
[----:B------:R-:W-:Y:S01]  /*3df0*/  FADD.FTZ R4, RZ, R4 ;  /* 0x00000004ff047221 */ /* 0x000fe20000010000 */
[----:B------:R-:W-:-:S07]  /*3e00*/  MOV R5, R14 ;  /* 0x0000000e00057202 */ /* 0x000fce0000000f00 */
[----:B------:R-:W-:Y:S05]  /*3e10*/  WARPSYNC.COLLECTIVE R15, `(.L_x_12186) ;  /* 0x000000000f087348 */ /* 0x000fea0003c00000 */
[----:B------:R0:W1:Y:S02]  /*3e20*/  SHFL.BFLY P6, R14, R13, R12, R11 ;  /* 0x0c00000c0d0e7389 */ /* 0x00006400000c000b */
[----:B01----:R-:W-:Y:S05]  /*3e30*/  ENDCOLLECTIVE ;  /* 0x000000000000791b */ /* 0x003fea0003800000 */
.L_x_12186:
[----:B------:R-:W-:Y:S01]  /*3e40*/  FADD.FTZ R5, RZ, R5 ;  /* 0x00000005ff057221 */ /* 0x000fe20000010000 */
[----:B------:R-:W-:-:S07]  /*3e50*/  MOV R6, R14 ;  /* 0x0000000e00067202 */ /* 0x000fce0000000f00 */
[----:B------:R-:W-:Y:S05]  /*3e60*/  WARPSYNC.COLLECTIVE R15, `(.L_x_12187) ;  /* 0x000000000f087348 */ /* 0x000fea0003c00000 */
[----:B------:R0:W1:Y:S02]  /*3e70*/  SHFL.BFLY P6, R14, R13, R12, R11 ;  /* 0x0c00000c0d0e7389 */ /* 0x00006400000c000b */
[----:B01----:R-:W-:Y:S05]  /*3e80*/  ENDCOLLECTIVE ;  /* 0x000000000000791b */ /* 0x003fea0003800000 */
.L_x_12187:
[----:B------:R-:W-:Y:S01]  /*3e90*/  FADD.FTZ R6, RZ, R6 ;  /* 0x00000006ff067221 */ /* 0x000fe20000010000 */
[----:B------:R-:W-:-:S07]  /*3ea0*/  IMAD.MOV.U32 R9, RZ, RZ, R14 ;  /* 0x000000ffff097224 */ /* 0x000fce00078e000e */
[----:B------:R-:W-:Y:S05]  /*3eb0*/  WARPSYNC.COLLECTIVE R15, `(.L_x_12188) ;  /* 0x000000000f087348 */ /* 0x000fea0003c00000 */
[----:B------:R0:W1:Y:S02]  /*3ec0*/  SHFL.BFLY P6, R14, R13, R12, R11 ;  /* 0x0c00000c0d0e7389 */ /* 0x00006400000c000b */
[----:B01----:R-:W-:Y:S05]  /*3ed0*/  ENDCOLLECTIVE ;  /* 0x000000000000791b */ /* 0x003fea0003800000 */
.L_x_12188:
[----:B------:R-:W-:Y:S01]  /*3ee0*/  FADD.FTZ R9, RZ, R9 ;  /* 0x00000009ff097221 */ /* 0x000fe20000010000 */
[----:B------:R-:W-:Y:S02]  /*3ef0*/  MOV R12, R4 ;  /* 0x00000004000c7202 */ /* 0x000fe40000000f00 */
[----:B------:R-:W-:Y:S01]  /*3f00*/  MOV R11, R5 ;  /* 0x00000005000b7202 */ /* 0x000fe20000000f00 */
[----:B------:R-:W-:Y:S06]  /*3f10*/  BRA `(.L_x_12189) ;  /* 0xffffffec00247947 */ /* 0x000fec000383ffff */
.L_x_12190:
        /* <DEDUP_REMOVED lines=14> */
.L_x_25815:


//--------------------- .text._ZN4vllm25paged_attention_v1_kernelIthLi192ELi16ELi128ELNS_18Fp8KVCacheDataTypeE1ELb1EEEvPT_PKS2_PKT0_S8_ifPKiSA_iPKfiiiSC_SC_iiiii --------------------------
	.section	.text._ZN4vllm25paged_attention_v1_kernelIthLi192ELi16ELi128ELNS_18Fp8KVCacheDataTypeE1ELb1EEEvPT_PKS2_PKT0_S8_ifPKiSA_iPKfiiiSC_SC_iiiii,"ax",@progbits
	.align	128
        .global         _ZN4vllm25paged_attention_v1_kernelIthLi192ELi16ELi128ELNS_18Fp8KVCacheDataTypeE1ELb1EEEvPT_PKS2_PKT0_S8_ifPKiSA_iPKfiiiSC_SC_iiiii
        .type           _ZN4vllm25paged_attention_v1_kernelIthLi192ELi16ELi128ELNS_18Fp8KVCacheDataTypeE1ELb1EEEvPT_PKS2_PKT0_S8_ifPKiSA_iPKfiiiSC_SC_iiiii,@function
        .size           _ZN4vllm25paged_attention_v1_kernelIthLi192ELi16ELi128ELNS_18Fp8KVCacheDataTypeE1ELb1EEEvPT_PKS2_PKT0_S8_ifPKiSA_iPKfiiiSC_SC_iiiii,(.L_x_25816 - _ZN4vllm25paged_attention_v1_kernelIthLi192ELi16ELi128ELNS_18Fp8KVCacheDataTypeE1ELb1EEEvPT_PKS2_PKT0_S8_ifPKiSA_iPKfiiiSC_SC_iiiii)
        .other          _ZN4vllm25paged_attention_v1_kernelIthLi192ELi16ELi128ELNS_18Fp8KVCacheDataTypeE1ELb1EEEvPT_PKS2_PKT0_S8_ifPKiSA_iPKfiiiSC_SC_iiiii,@"STO_CUDA_ENTRY STV_DEFAULT"
_ZN4vllm25paged_attention_v1_kernelIthLi192ELi16ELi128ELNS_18Fp8KVCacheDataTypeE1ELb1EEEvPT_PKS2_PKT0_S8_ifPKiSA_iPKfiiiSC_SC_iiiii:
.text._ZN4vllm25paged_attention_v1_kernelIthLi192ELi16ELi128ELNS_18Fp8KVCacheDataTypeE1ELb1EEEvPT_PKS2_PKT0_S8_ifPKiSA_iPKfiiiSC_SC_iiiii:
        /* <DEDUP_REMOVED lines=105> */
.L_x_12191:
        /* <DEDUP_REMOVED lines=24> */
.L_x_12195:
        /* <DEDUP_REMOVED lines=41> */
.L_x_12193:
[----:B------:R-:W-:Y:S05]  /*0aa0*/  BSYNC.RECONVERGENT B6 ;  /* 0x0000000000067941 */ /* 0x000fea0003800200 */
.L_x_12192:
        /* <DEDUP_REMOVED lines=11> */
.L_x_12235:
        /* <DEDUP_REMOVED lines=39> */
.L_x_12201:
        /* <DEDUP_REMOVED lines=11> */
.L_x_12200:
[----:B------:R-:W-:Y:S05]  /*0e80*/  BSYNC.RECONVERGENT B1 ;  /* 0x0000000000017941 */ /* 0x000fea0003800200 */
.L_x_12199:
        /* <DEDUP_REMOVED lines=12> */
.L_x_12204:
        /* <DEDUP_REMOVED lines=100> */
.L_x_12203:
[----:B------:R-:W-:Y:S05]  /*1590*/  BSYNC.RECONVERGENT B1 ;  /* 0x0000000000017941 */ /* 0x000fea0003800200 */
.L_x_12202:
        /* <DEDUP_REMOVED lines=55> */
.L_x_12206:
[----:B------:R-:W-:Y:S05]  /*1910*/  BSYNC.RECONVERGENT B1 ;  /* 0x0000000000017941 */ /* 0x000fea0003800200 */
.L_x_12205:
        /* <DEDUP_REMOVED lines=26> */
.L_x_12198:
[----:B------:R-:W-:Y:S05]  /*1ac0*/  BSYNC.RECONVERGENT B0 ;  /* 0x0000000000007941 */ /* 0x000fea0003800200 */
.L_x_12197:
        /* <DEDUP_REMOVED lines=39> */
.L_x_12211:
[----:B------:R-:W0:Y:S01]  /*1d40*/  LDS R3, [R12] ;  /* 0x000000000c037984 */ /* 0x000e220000000800 */
[----:B------:R-:W-:-:S04]  /*1d50*/  IADD3 R13, PT, PT, R13, 0x1, RZ ;  /* 0x000000010d0d7810 */ /* 0x000fc80007ffe0ff */
[----:B------:R-:W-:Y:S01]  /*1d60*/  ISETP.NE.AND P0, PT, R13, RZ, PT ;  /* 0x000000ff0d00720c */ /* 0x000fe20003f05270 */
[----:B0-----:R-:W-:-:S05]  /*1d70*/  FMUL.FTZ R3, R3, R2 ;  /* 0x0000000203037220 */ /* 0x001fca0000410000 */
[----:B------:R0:W-:Y:S02]  /*1d80*/  STS [R12], R3 ;  /* 0x000000030c007388 */ /* 0x0001e40000000800 */
[----:B0-----:R-:W-:-:S05]  /*1d90*/  VIADD R12, R12, 0x200 ;  /* 0x000002000c0c7836 */ /* 0x001fca0000000000 */
[----:B------:R-:W-:Y:S05]  /*1da0*/  @P0 BRA `(.L_x_12211) ;  /* 0xfffffffc00e40947 */ /* 0x000fea000383ffff */
.L_x_12210:
[----:B------:R-:W-:Y:S05]  /*1db0*/  BSYNC.RECONVERGENT B1 ;  /* 0x0000000000017941 */ /* 0x000fea0003800200 */
.L_x_12209:
        /* <DEDUP_REMOVED lines=12> */
.L_x_12214:
        /* <DEDUP_REMOVED lines=52> */
.L_x_12213:
[----:B------:R-:W-:Y:S05]  /*21c0*/  BSYNC.RECONVERGENT B1 ;  /* 0x0000000000017941 */ /* 0x000fea0003800200 */
.L_x_12212:
        /* <DEDUP_REMOVED lines=31> */
.L_x_12216:
[----:B------:R-:W-:Y:S05]  /*23c0*/  BSYNC.RECONVERGENT B1 ;  /* 0x0000000000017941 */ /* 0x000fea0003800200 */
.L_x_12215:
        /* <DEDUP_REMOVED lines=14> */
.L_x_12208:
[----:B------:R-:W-:Y:S05]  /*24b0*/  BSYNC.RECONVERGENT B0 ;  /* 0x0000000000007941 */ /* 0x000fea0003800200 */
.L_x_12207:
        /* <DEDUP_REMOVED lines=29> */
.L_x_12220:
        /* <DEDUP_REMOVED lines=34> */
.L_x_12219:
        /* <DEDUP_REMOVED lines=16> */
.L_x_12218:
[----:B------:R-:W-:Y:S05]  /*29b0*/  BSYNC.RECONVERGENT B6 ;  /* 0x0000000000067941 */ /* 0x000fea0003800200 */
.L_x_12217:
        /* <DEDUP_REMOVED lines=23> */
.L_x_12248:
        /* <DEDUP_REMOVED lines=32> */
.L_x_12223:
[----:B------:R-:W-:Y:S05]  /*2d30*/  BSYNC.RECONVERGENT B0 ;  /* 0x0000000000007941 */ /* 0x000fea0003800200 */
.L_x_12222:
        /* <DEDUP_REMOVED lines=27> */
.L_x_12225:
[----:B------:R-:W-:Y:S05]  /*2ef0*/  BSYNC.RECONVERGENT B0 ;  /* 0x0000000000007941 */ /* 0x000fea0003800200 */
.L_x_12224:
        /* <DEDUP_REMOVED lines=15> */
.L_x_12227:
[----:B------:R-:W-:Y:S05]  /*2ff0*/  BSYNC.RECONVERGENT B0 ;  /* 0x0000000000007941 */ /* 0x000fea0003800200 */
.L_x_12226:
        /* <DEDUP_REMOVED lines=27> */
.L_x_12229:
[----:B------:R-:W-:Y:S05]  /*31b0*/  BSYNC.RECONVERGENT B0 ;  /* 0x0000000000007941 */ /* 0x000fea0003800200 */
.L_x_12228:
        /* <DEDUP_REMOVED lines=41> */
.L_x_12194:
        /* <DEDUP_REMOVED lines=16> */
.L_x_12230:
[----:B------:R-:W-:Y:S05]  /*3550*/  EXIT ;  /* 0x000000000000794d */ /* 0x000fea0003800000 */
.L_x_12196:
[----:B------:R-:W-:Y:S02]  /*3560*/  IMAD.MOV.U32 R12, RZ, RZ, 0x10 ;  /* 0x00000010ff0c7424 */ /* 0x000fe400078e00ff */
[----:B------:R-:W-:Y:S01]  /*3570*/  HFMA2 R11, -RZ, RZ, 0, 1.847743988037109375e-06 ;  /* 0x0000001fff0b7431 */ /* 0x000fe200000001ff */
[----:B------:R-:W-:-:S07]  /*3580*/  MOV R15, 0xffffffff ;  /* 0xffffffff000f7802 */ /* 0x000fce0000000f00 */
[----:B------:R-:W-:Y:S05]  /*3590*/  WARPSYNC.COLLECTIVE R15, `(.L_x_12231) ;  /* 0x000000000f087348 */ /* 0x000fea0003c00000 */
[----:B------:R0:W1:Y:S02]  /*35a0*/  SHFL.BFLY P6, R14, R13, R12, R11 ;  /* 0x0c00000c0d0e7389 */ /* 0x00006400000c000b */
[----:B01----:R-:W-:Y:S05]  /*35b0*/  ENDCOLLECTIVE ;  /* 0x000000000000791b */ /* 0x003fea0003800000 */
.L_x_12231:
[----:B------:R-:W-:Y:S01]  /*35c0*/  HFMA2 R12, -RZ, RZ, 0, 4.76837158203125e-07 ;  /* 0x00000008ff0c7431 */ /* 0x000fe200000001ff */
[----:B------:R-:W-:-:S05]  /*35d0*/  FMNMX.FTZ R0, R14, -3.40282346638528859812e+38, !PT ;  /* 0xff7fffff0e007809 */ /* 0x000fca0007810000 */
[----:B------:R-:W-:-:S07]  /*35e0*/  IMAD.MOV.U32 R13, RZ, RZ, R0 ;  /* 0x000000ffff0d7224 */ /* 0x000fce00078e0000 */
[----:B------:R-:W-:Y:S05]  /*35f0*/  WARPSYNC.COLLECTIVE R15, `(.L_x_12232) ;  /* 0x000000000f087348 */ /* 0x000fea0003c00000 */
[----:B------:R0:W1:Y:S02]  /*3600*/  SHFL.BFLY P6, R14, R13, R12, R11 ;  /* 0x0c00000c0d0e7389 */ /* 0x00006400000c000b */
[----:B01----:R-:W-:Y:S05]  /*3610*/  ENDCOLLECTIVE ;  /* 0x000000000000791b */ /* 0x003fea0003800000 */
.L_x_12232:
[----:B------:R-:W-:Y:S01]  /*3620*/  IMAD.MOV.U32 R12, RZ, RZ, 0x4 ;  /* 0x00000004ff0c7424 */ /* 0x000fe200078e00ff */
[----:B------:R-:W-:-:S04]  /*3630*/  FMNMX.FTZ R2, R0, R14, !PT ;  /* 0x0000000e00027209 */ /* 0x000fc80007810000 */
[----:B------:R-:W-:-:S07]  /*3640*/  MOV R13, R2 ;  /* 0x00000002000d7202 */ /* 0x000fce0000000f00 */
[----:B------:R-:W-:Y:S05]  /*3650*/  WARPSYNC.COLLECTIVE R15, `(.L_x_12233) ;  /* 0x000000000f087348 */ /* 0x000fea0003c00000 */
[----:B------:R0:W1:Y:S02]  /*3660*/  SHFL.BFLY P6, R14, R13, R12, R11 ;  /* 0x0c00000c0d0e7389 */ /* 0x00006400000c000b */
[----:B01----:R-:W-:Y:S05]  /*3670*/  ENDCOLLECTIVE ;  /* 0x000000000000791b */ /* 0x003fea0003800000 */
.L_x_12233:
[----:B------:R-:W-:Y:S01]  /*3680*/  HFMA2 R12, -RZ, RZ, 0, 1.1920928955078125e-07 ;  /* 0x00000002ff0c7431 */ /* 0x000fe200000001ff */
[----:B------:R-:W-:-:S04]  /*3690*/  FMNMX.FTZ R3, R2, R14, !PT ;  /* 0x0000000e02037209 */ /* 0x000fc80007810000 */
[----:B------:R-:W-:-:S07]  /*36a0*/  MOV R13, R3 ;  /* 0x00000003000d7202 */ /* 0x000fce0000000f00 */
[----:B------:R-:W-:Y:S05]  /*36b0*/  WARPSYNC.COLLECTIVE R15, `(.L_x_12234) ;  /* 0x000000000f087348 */ /* 0x000fea0003c00000 */
[----:B------:R0:W1:Y:S02]  /*36c0*/  SHFL.BFLY P6, R14, R13, R12, R11 ;  /* 0x0c00000c0d0e7389 */ /* 0x00006400000c000b */
[----:B01----:R-:W-:Y:S05]  /*36d0*/  ENDCOLLECTIVE ;  /* 0x000000000000791b */ /* 0x003fea0003800000 */
.L_x_12234:
[----:B------:R-:W-:Y:S05]  /*36e0*/  BRA `(.L_x_12235) ;  /* 0xffffffd4001c7947 */ /* 0x000fea000383ffff */
.L_x_12221:
[----:B-1----:R-:W-:Y:S01]  /*36f0*/  IMAD.MOV.U32 R13, RZ, RZ, RZ ;  /* 0x000000ffff0d7224 */ /* 0x002fe200078e00ff */
[----:B------:R-:W-:Y:S01]  /*3700*/  MOV R12, 0x1 ;  /* 0x00000001000c7802 */ /* 0x000fe20000000f00 */
[----:B------:R-:W-:Y:S02]  /*3710*/  HFMA2 R11, -RZ, RZ, 0, 1.847743988037109375e-06 ;  /* 0x0000001fff0b7431 */ /* 0x000fe400000001ff */
[----:B------:R-:W-:-:S07]  /*3720*/  IMAD.MOV.U32 R15, RZ, RZ, -0x1 ;  /* 0xffffffffff0f7424 */ /* 0x000fce00078e00ff */
[----:B0-----:R-:W-:Y:S05]  /*3730*/  WARPSYNC.COLLECTIVE R15, `(.L_x_12236) ;  /* 0x000000000f087348 */ /* 0x001fea0003c00000 */
[----:B------:R1:W2:Y:S02]  /*3740*/  SHFL.BFLY P6, R14, R13, R12, R11 ;  /* 0x0c00000c0d0e7389 */ /* 0x0002a400000c000b */
[----:B012---:R-:W-:Y:S05]  /*3750*/  ENDCOLLECTIVE ;  /* 0x000000000000791b */ /* 0x007fea0003800000 */
.L_x_12236:
[----:B------:R-:W-:-:S07]  /*3760*/  MOV R20, R14 ;  /* 0x0000000e00147202 */ /* 0x000fce0000000f00 */
[----:B------:R-:W-:Y:S05]  /*3770*/  WARPSYNC.COLLECTIVE R15, `(.L_x_12237) ;  /* 0x000000000f087348 */ /* 0x000fea0003c00000 */
[----:B------:R0:W1:Y:S02]  /*3780*/  SHFL.BFLY P6, R14, R13, R12, R11 ;  /* 0x0c00000c0d0e7389 */ /* 0x00006400000c000b */
[----:B01----:R-:W-:Y:S05]  /*3790*/  ENDCOLLECTIVE ;  /* 0x000000000000791b */ /* 0x003fea0003800000 */
.L_x_12237:
[----:B------:R-:W-:Y:S01]  /*37a0*/  FADD.FTZ R20, RZ, R20 ;  /* 0x00000014ff147221 */ /* 0x000fe20000010000 */
[----:B------:R-:W-:-:S07]  /*37b0*/  MOV R10, R14 ;  /* 0x0000000e000a7202 */ /* 0x000fce0000000f00 */
[----:B------:R-:W-:Y:S05]  /*37c0*/  WARPSYNC.COLLECTIVE R15, `(.L_x_12238) ;  /* 0x000000000f087348 */ /* 0x000fea0003c00000 */
[----:B------:R0:W1:Y:S02]  /*37d0*/  SHFL.BFLY P6, R14, R13, R12, R11 ;  /* 0x0c00000c0d0e7389 */ /* 0x00006400000c000b */
[----:B01----:R-:W-:Y:S05]  /*37e0*/  ENDCOLLECTIVE ;  /* 0x000000000000791b */ /* 0x003fea0003800000 */
.L_x_12238:
[----:B------:R-:W-:Y:S01]  /*37f0*/  FADD.FTZ R10, RZ, R10 ;  /* 0x0000000aff0a7221 */ /* 0x000fe20000010000 */
[----:B------:R-:W-:-:S07]  /*3800*/  IMAD.MOV.U32 R9, RZ, RZ, R14 ;  /* 0x000000ffff097224 */ /* 0x000fce00078e000e */
[----:B------:R-:W-:Y:S05]  /*3810*/  WARPSYNC.COLLECTIVE R15, `(.L_x_12239) ;  /* 0x000000000f087348 */ /* 0x000fea0003c00000 */
[----:B------:R0:W1:Y:S02]  /*3820*/  SHFL.BFLY P6, R14, R13, R12, R11 ;  /* 0x0c00000c0d0e7389 */ /* 0x00006400000c000b */
[----:B01----:R-:W-:Y:S05]  /*3830*/  ENDCOLLECTIVE ;  /* 0x000000000000791b */ /* 0x003fea0003800000 */
.L_x_12239:
[----:B------:R-:W-:Y:S01]  /*3840*/  FADD.FTZ R9, RZ, R9 ;  /* 0x00000009ff097221 */ /* 0x000fe20000010000 */
[----:B------:R-:W-:-:S07]  /*3850*/  MOV R8, R14 ;  /* 0x0000000e00087202 */ /* 0x000fce0000000f00 */
[----:B------:R-:W-:Y:S05]  /*3860*/  WARPSYNC.COLLECTIVE R15, `(.L_x_12240) ;  /* 0x000000000f087348 */ /* 0x000fea0003c00000 */
[----:B------:R0:W1:Y:S02]  /*3870*/  SHFL.BFLY P6, R14, R13, R12, R11 ;  /* 0x0c00000c0d0e7389 */ /* 0x00006400000c000b */
[----:B01----:R-:W-:Y:S05]  /*3880*/  ENDCOLLECTIVE ;  /* 0x000000000000791b */ /* 0x003fea0003800000 */
.L_x_12240:
[----:B------:R-:W-:Y:S01]  /*3890*/  FADD.FTZ R8, RZ, R8 ;  /* 0x00000008ff087221 */ /* 0x000fe20000010000 */
[----:B------:R-:W-:-:S07]  /*38a0*/  MOV R7, R14 ;  /* 0x0000000e00077202 */ /* 0x000fce0000000f00 */
[----:B------:R-:W-:Y:S05]  /*38b0*/  WARPSYNC.COLLECTIVE R15, `(.L_x_12241) ;  /* 0x000000000f087348 */ /* 0x000fea0003c00000 */
[----:B------:R0:W1:Y:S02]  /*38c0*/  SHFL.BFLY P6, R14, R13, R12, R11 ;  /* 0x0c00000c0d0e7389 */ /* 0x00006400000c000b */
[----:B01----:R-:W-:Y:S05]  /*38d0*/  ENDCOLLECTIVE ;  /* 0x000000000000791b */ /* 0x003fea0003800000 */
.L_x_12241:
[----:B------:R-:W-:Y:S01]  /*38e0*/  FADD.FTZ R7, RZ, R7 ;  /* 0x00000007ff077221 */ /* 0x000fe20000010000 */
[----:B------:R-:W-:-:S07]  /*38f0*/  IMAD.MOV.U32 R0, RZ, RZ, R14 ;  /* 0x000000ffff007224 */ /* 0x000fce00078e000e */
[----:B------:R-:W-:Y:S05]  /*3900*/  WARPSYNC.COLLECTIVE R15, `(.L_x_12242) ;  /* 0x000000000f087348 */ /* 0x000fea0003c00000 */
[----:B------:R0:W1:Y:S02]  /*3910*/  SHFL.BFLY P6, R14, R13, R12, R11 ;  /* 0x0c00000c0d0e7389 */ /* 0x00006400000c000b */
[----:B01----:R-:W-:Y:S05]  /*3920*/  ENDCOLLECTIVE ;  /* 0x000000000000791b */ /* 0x003fea0003800000 */
.L_x_12242:
[----:B------:R-:W-:Y:S01]  /*3930*/  FADD.FTZ R0, RZ, R0 ;  /* 0x00000000ff007221 */ /* 0x000fe20000010000 */
[----:B------:R-:W-:-:S07]  /*3940*/  MOV R2, R14 ;  /* 0x0000000e00027202 */ /* 0x000fce0000000f00 */
[----:B------:R-:W-:Y:S05]  /*3950*/  WARPSYNC.COLLECTIVE R15, `(.L_x_12243) ;  /* 0x000000000f087348 */ /* 0x000fea0003c00000 */
[----:B------:R0:W1:Y:S02]  /*3960*/  SHFL.BFLY P6, R14, R13, R12, R11 ;  /* 0x0c00000c0d0e7389 */ /* 0x00006400000c000b */
[----:B01----:R-:W-:Y:S05]  /*3970*/  ENDCOLLECTIVE ;  /* 0x000000000000791b */ /* 0x003fea0003800000 */
.L_x_12243:
[----:B------:R-:W-:Y:S01]  /*3980*/  FADD.FTZ R2, RZ, R2 ;  /* 0x00000002ff027221 */ /* 0x000fe20000010000 */
[----:B------:R-:W-:-:S07]  /*3990*/  MOV R3, R14 ;  /* 0x0000000e00037202 */ /* 0x000fce0000000f00 */
[----:B------:R-:W-:Y:S05]  /*39a0*/  WARPSYNC.COLLECTIVE R15, `(.L_x_12244) ;  /* 0x000000000f087348 */ /* 0x000fea0003c00000 */
[----:B------:R0:W1:Y:S02]  /*39b0*/  SHFL.BFLY P6, R14, R13, R12, R11 ;  /* 0x0c00000c0d0e7389 */ /* 0x00006400000c000b */
[----:B01----:R-:W-:Y:S05]  /*39c0*/  ENDCOLLECTIVE ;  /* 0x000000000000791b */ /* 0x003fea0003800000 */
.L_x_12244:
[----:B------:R-:W-:Y:S01]  /*39d0*/  FADD.FTZ R3, RZ, R3 ;  /* 0x00000003ff037221 */ /* 0x000fe20000010000 */
[----:B------:R-:W-:-:S07]  /*39e0*/  IMAD.MOV.U32 R4, RZ, RZ, R14 ;  /* 0x000000ffff047224 */ /* 0x000fce00078e000e */
[----:B------:R-:W-:Y:S05]  /*39f0*/  WARPSYNC.COLLECTIVE R15, `(.L_x_12245) ;  /* 0x000000000f087348 */ /* 0x000fea0003c00000 */
[----:B------:R0:W1:Y:S02]  /*3a00*/  SHFL.BFLY P6, R14, R13, R12, R11 ;  /* 0x0c00000c0d0e7389 */ /* 0x00006400000c000b */
[----:B01----:R-:W-:Y:S05]  /*3a10*/  ENDCOLLECTIVE ;  /* 0x000000000000791b */ /* 0x003fea0003800000 */
.L_x_12245:
[----:B------:R-:W-:Y:S01]  /*3a20*/  FADD.FTZ R4, RZ, R4 ;  /* 0x00000004ff047221 */ /* 0x000fe20000010000 */
[----:B------:R-:W-:-:S07]  /*3a30*/  MOV R5, R14 ;  /* 0x0000000e00057202 */ /* 0x000fce0000000f00 */
[----:B------:R-:W-:Y:S05]  /*3a40*/  WARPSYNC.COLLECTIVE R15, `(.L_x_12246) ;  /* 0x000000000f087348 */ /* 0x000fea0003c00000 */
[----:B------:R0:W1:Y:S02]  /*3a50*/  SHFL.BFLY P6, R14, R13, R12, R11 ;  /* 0x0c00000c0d0e7389 */ /* 0x00006400000c000b */
[----:B01----:R-:W-:Y:S05]  /*3a60*/  ENDCOLLECTIVE ;  /* 0x000000000000791b */ /* 0x003fea0003800000 */
.L_x_12246:
[----:B------:R-:W-:Y:S01]  /*3a70*/  FADD.FTZ R5, RZ, R5 ;  /* 0x00000005ff057221 */ /* 0x000fe20000010000 */
[----:B------:R-:W-:-:S07]  /*3a80*/  MOV R6, R14 ;  /* 0x0000000e00067202 */ /* 0x000fce0000000f00 */
[----:B------:R-:W-:Y:S05]  /*3a90*/  WARPSYNC.COLLECTIVE R15, `(.L_x_12247) ;  /* 0x000000000f087348 */ /* 0x000fea0003c00000 */
[----:B------:R0:W1:Y:S02]  /*3aa0*/  SHFL.BFLY P6, R14, R13, R12, R11 ;  /* 0x0c00000c0d0e7389 */ /* 0x00006400000c000b */
[----:B01----:R-:W-:Y:S05]  /*3ab0*/  ENDCOLLECTIVE ;  /* 0x000000000000791b */ /* 0x003fea0003800000 */
.L_x_12247:
[----:B------:R-:W-:Y:S01]  /*3ac0*/  FADD.FTZ R6, RZ, R6 ;  /* 0x00000006ff067221 */ /* 0x000fe20000010000 */
[----:B------:R-:W-:Y:S06]  /*3ad0*/  BRA `(.L_x_12248) ;  /* 0xfffffff000147947 */ /* 0x000fec000383ffff */
.L_x_12249:
        /* <DEDUP_REMOVED lines=10> */
.L_x_25816:


//--------------------- .text._ZN4vllm25paged_attention_v1_kernelIthLi128ELi16ELi128ELNS_18Fp8KVCacheDataTypeE1ELb1EEEvPT_PKS2_PKT0_S8_ifPKiSA_iPKfiiiSC_SC_iiiii --------------------------
	.section	.text._ZN4vllm25paged_attention_v1_kernelIthLi128ELi16ELi128ELNS_18Fp8KVCacheDataTypeE1ELb1EEEvPT_PKS2_PKT0_S8_ifPKiSA_iPKfiiiSC_SC_iiiii,"ax",@progbits
	.align	128
        .global         _ZN4vllm25paged_attention_v1_kernelIthLi128ELi16ELi128ELNS_18Fp8KVCacheDataTypeE1ELb1EEEvPT_PKS2_PKT0_S8_ifPKiSA_iPKfiiiSC_SC_iiiii
        .type           _ZN4vllm25paged_attention_v1_kernelIthLi128ELi16ELi128ELNS_18Fp8KVCacheDataTypeE1ELb1EEEvPT_PKS2_PKT0_S8_ifPKiSA_iPKfiiiSC_SC_iiiii,@function
        .size           _ZN4vllm25paged_attention_v1_kernelIthLi128ELi16ELi128ELNS_18Fp8KVCacheDataTypeE1ELb1EEEvPT_PKS2_PKT0_S8_ifPKiSA_iPKfiiiSC_SC_iiiii,(.L_x_25817 - _ZN4vllm25paged_attention_v1_kernelIthLi128ELi16ELi128ELNS_18Fp8KVCacheDataTypeE1ELb1EEEvPT_PKS2_PKT0_S8_ifPKiSA_iPKfiiiSC_SC_iiiii)
        .other          _ZN4vllm25paged_attention_v1_kernelIthLi128ELi16ELi128ELNS_18Fp8KVCacheDataTypeE1ELb1EEEvPT_PKS2_PKT0_S8_ifPKiSA_iPKfiiiSC_SC_iiiii,@"STO_CUDA_ENTRY STV_DEFAULT"
_ZN4vllm25paged_attention_v1_kernelIthLi128ELi16ELi128ELNS_18Fp8KVCacheDataTypeE1ELb1EEEvPT_PKS2_PKT0_S8_ifPKiSA_iPKfiiiSC_SC_iiiii:
.text._ZN4vllm25paged_attention_v1_kernelIthLi128ELi16ELi128ELNS_18Fp8KVCacheDataTypeE1ELb1EEEvPT_PKS2_PKT0_S8_ifPKiSA_iPKfiiiSC_SC_iiiii:
        /* <DEDUP_REMOVED lines=105> */
.L_x_12250:
        /* <DEDUP_REMOVED lines=24> */
.L_x_12254:
        /* <DEDUP_REMOVED lines=41> */
.L_x_12252:
[----:B------:R-:W-:Y:S05]  /*0aa0*/  BSYNC.RECONVERGENT B6 ;  /* 0x0000000000067941 */ /* 0x000fea0003800200 */
.L_x_12251:
        /* <DEDUP_REMOVED lines=11> */
.L_x_12294:
        /* <DEDUP_REMOVED lines=39> */
.L_x_12260:
        /* <DEDUP_REMOVED lines=11> */
.L_x_12259:
[----:B------:R-:W-:Y:S05]  /*0e80*/  BSYNC.RECONVERGENT B1 ;  /* 0x0000000000017941 */ /* 0x000fea0003800200 */
.L_x_12258:
        /* <DEDUP_REMOVED lines=12> */
.L_x_12263:
        /* <DEDUP_REMOVED lines=100> */
.L_x_12262:
[----:B------:R-:W-:Y:S05]  /*1590*/  BSYNC.RECONVERGENT B1 ;  /* 0x0000000000017941 */ /* 0x000fea0003800200 */
.L_x_12261:
        /* <DEDUP_REMOVED lines=55> */
.L_x_12265:
[----:B------:R-:W-:Y:S05]  /*1910*/  BSYNC.RECONVERGENT B1 ;  /* 0x0000000000017941 */ /* 0x000fea0003800200 */
.L_x_12264:
        /* <DEDUP_REMOVED lines=26> */
.L_x_12257:
[----:B------:R-:W-:Y:S05]  /*1ac0*/  BSYNC.RECONVERGENT B0 ;  /* 0x0000000000007941 */ /* 0x000fea0003800200 */
.L_x_12256:
        /* <DEDUP_REMOVED lines=39> */
.L_x_12270:
[----:B------:R-:W0:Y:S01]  /*1d40*/  LDS R3, [R12] ;  /* 0x000000000c037984 */ /* 0x000e220000000800 */
[----:B------:R-:W-:-:S05]  /*1d50*/  VIADD R13, R13, 0x1 ;  /* 0x000000010d0d7836 */ /* 0x000fca0000000000 */
[----:B------:R-:W-:Y:S01]  /*1d60*/  ISETP.NE.AND P0, PT, R13, RZ, PT ;  /* 0x000000ff0d00720c */ /* 0x000fe20003f05270 */
[----:B0-----:R-:W-:-:S05]  /*1d70*/  FMUL.FTZ R3, R3, R2 ;  /* 0x0000000203037220 */ /* 0x001fca0000410000 */
[----:B------:R0:W-:Y:S02]  /*1d80*/  STS [R12], R3 ;  /* 0x000000030c007388 */ /* 0x0001e40000000800 */
[----:B0-----:R-:W-:-:S05]  /*1d90*/  IADD3 R12, PT, PT, R12, 0x200, RZ ;  /* 0x000002000c0c7810 */ /* 0x001fca0007ffe0ff */
[----:B------:R-:W-:Y:S05]  /*1da0*/  @P0 BRA `(.L_x_12270) ;  /* 0xfffffffc00e40947 */ /* 0x000fea000383ffff */
.L_x_12269:
[----:B------:R-:W-:Y:S05]  /*1db0*/  BSYNC.RECONVERGENT B1 ;  /* 0x0000000000017941 */ /* 0x000fea0003800200 */
.L_x_12268:
        /* <DEDUP_REMOVED lines=12> */
.L_x_12273:
        /* <DEDUP_REMOVED lines=52> */
.L_x_12272:
[----:B------:R-:W-:Y:S05]  /*21c0*/  BSYNC.RECONVERGENT B1 ;  /* 0x0000000000017941 */ /* 0x000fea0003800200 */
.L_x_12271:
        /* <DEDUP_REMOVED lines=31> */
.L_x_12275:
[----:B------:R-:W-:Y:S05]  /*23c0*/  BSYNC.RECONVERGENT B1 ;  /* 0x0000000000017941 */ /* 0x000fea0003800200 */
.L_x_12274:
        /* <DEDUP_REMOVED lines=14> */
.L_x_12267:
[----:B------:R-:W-:Y:S05]  /*24b0*/  BSYNC.RECONVERGENT B0 ;  /* 0x0000000000007941 */ /* 0x000fea0003800200 */
.L_x_12266:
        /* <DEDUP_REMOVED lines=29> */
.L_x_12279:
        /* <DEDUP_REMOVED lines=34> */
.L_x_12278:
        /* <DEDUP_REMOVED lines=16> */
.L_x_12277:
[----:B------:R-:W-:Y:S05]  /*29b0*/  BSYNC.RECONVERGENT B6 ;  /* 0x0000000000067941 */ /* 0x000fea0003800200 */
.L_x_12276:
        /* <DEDUP_REMOVED lines=16> */
.L_x_12303:
        /* <DEDUP_REMOVED lines=23> */
.L_x_12282:
[----:B------:R-:W-:Y:S05]  /*2c30*/  BSYNC.RECONVERGENT B0 ;  /* 0x0000000000007941 */ /* 0x000fea0003800200 */
.L_x_12281:
        /* <DEDUP_REMOVED lines=29> */
.L_x_12284:
[----:B------:R-:W-:Y:S05]  /*2e10*/  BSYNC.RECONVERGENT B0 ;  /* 0x0000000000007941 */ /* 0x000fea0003800200 */
.L_x_12283:
        /* <DEDUP_REMOVED lines=12> */
.L_x_12286:
[----:B------:R-:W-:Y:S05]  /*2ee0*/  BSYNC.RECONVERGENT B0 ;  /* 0x0000000000007941 */ /* 0x000fea0003800200 */
.L_x_12285:
        /* <DEDUP_REMOVED lines=19> */
.L_x_12288:
[----:B------:R-:W-:Y:S05]  /*3020*/  BSYNC.RECONVERGENT B0 ;  /* 0x0000000000007941 */ /* 0x000fea0003800200 */
.L_x_12287:
        /* <DEDUP_REMOVED lines=33> */
.L_x_12253:
        /* <DEDUP_REMOVED lines=16> */
.L_x_12289:
[----:B------:R-:W-:Y:S05]  /*3340*/  EXIT ;  /* 0x000000000000794d */ /* 0x000fea0003800000 */
.L_x_12255:
[----:B------:R-:W-:Y:S01]  /*3350*/  HFMA2 R12, -RZ, RZ, 0, 9.5367431640625e-07 ;  /* 0x00000010ff0c7431 */ /* 0x000fe200000001ff */
[----:B------:R-:W-:Y:S01]  /*3360*/  MOV R11, 0x1f ;  /* 0x0000001f000b7802 */ /* 0x000fe20000000f00 */
[----:B------:R-:W-:-:S07]  /*3370*/  IMAD.MOV.U32 R15, RZ, RZ, -0x1 ;  /* 0xffffffffff0f7424 */ /* 0x000fce00078e00ff */
[----:B------:R-:W-:Y:S05]  /*3380*/  WARPSYNC.COLLECTIVE R15, `(.L_x_12290) ;  /* 0x000000000f087348 */ /* 0x000fea0003c00000 */
[----:B------:R0:W1:Y:S02]  /*3390*/  SHFL.BFLY P6, R14, R13, R12, R11 ;  /* 0x0c00000c0d0e7389 */ /* 0x00006400000c000b */
[----:B01----:R-:W-:Y:S05]  /*33a0*/  ENDCOLLECTIVE ;  /* 0x000000000000791b */ /* 0x003fea0003800000 */
.L_x_12290:
[----:B------:R-:W-:Y:S01]  /*33b0*/  HFMA2 R12, -RZ, RZ, 0, 4.76837158203125e-07 ;  /* 0x00000008ff0c7431 */ /* 0x000fe200000001ff */
[----:B------:R-:W-:-:S04]  /*33c0*/  FMNMX.FTZ R0, R14, -3.40282346638528859812e+38, !PT ;  /* 0xff7fffff0e007809 */ /* 0x000fc80007810000 */
[----:B------:R-:W-:-:S07]  /*33d0*/  MOV R13, R0 ;  /* 0x00000000000d7202 */ /* 0x000fce0000000f00 */
[----:B------:R-:W-:Y:S05]  /*33e0*/  WARPSYNC.COLLECTIVE R15, `(.L_x_12291) ;  /* 0x000000000f087348 */ /* 0x000fea0003c00000 */
[----:B------:R0:W1:Y:S02]  /*33f0*/  SHFL.BFLY P6, R14, R13, R12, R11 ;  /* 0x0c00000c0d0e7389 */ /* 0x00006400000c000b */
[----:B01----:R-:W-:Y:S05]  /*3400*/  ENDCOLLECTIVE ;  /* 0x000000000000791b */ /* 0x003fea0003800000 */
.L_x_12291:
[----:B------:R-:W-:Y:S02]  /*3410*/  MOV R12, 0x4 ;  /* 0x00000004000c7802 */ /* 0x000fe40000000f00 */
[----:B------:R-:W-:-:S05]  /*3420*/  FMNMX.FTZ R2, R0, R14, !PT ;  /* 0x0000000e00027209 */ /* 0x000fca0007810000 */
[----:B------:R-:W-:-:S07]  /*3430*/  IMAD.MOV.U32 R13, RZ, RZ, R2 ;  /* 0x000000ffff0d7224 */ /* 0x000fce00078e0002 */
[----:B------:R-:W-:Y:S05]  /*3440*/  WARPSYNC.COLLECTIVE R15, `(.L_x_12292) ;  /* 0x000000000f087348 */ /* 0x000fea0003c00000 */
[----:B------:R0:W1:Y:S02]  /*3450*/  SHFL.BFLY P6, R14, R13, R12, R11 ;  /* 0x0c00000c0d0e7389 */ /* 0x00006400000c000b */
[----:B01----:R-:W-:Y:S05]  /*3460*/  ENDCOLLECTIVE ;  /* 0x000000000000791b */ /* 0x003fea0003800000 */
.L_x_12292:
[----:B------:R-:W-:Y:S01]  /*3470*/  IMAD.MOV.U32 R12, RZ, RZ, 0x2 ;  /* 0x00000002ff0c7424 */ /* 0x000fe200078e00ff */
[----:B------:R-:W-:-:S04]  /*3480*/  FMNMX.FTZ R3, R2, R14, !PT ;  /* 0x0000000e02037209 */ /* 0x000fc80007810000 */
[----:B------:R-:W-:-:S07]  /*3490*/  MOV R13, R3 ;  /* 0x00000003000d7202 */ /* 0x000fce0000000f00 */
[----:B------:R-:W-:Y:S05]  /*34a0*/  WARPSYNC.COLLECTIVE R15, `(.L_x_12293) ;  /* 0x000000000f087348 */ /* 0x000fea0003c00000 */
[----:B------:R0:W1:Y:S02]  /*34b0*/  SHFL.BFLY P6, R14, R13, R12, R11 ;  /* 0x0c00000c0d0e7389 */ /* 0x00006400000c000b */
[----:B01----:R-:W-:Y:S05]  /*34c0*/  ENDCOLLECTIVE ;  /* 0x000000000000791b */ /* 0x003fea0003800000 */
.L_x_12293:
[----:B------:R-:W-:Y:S05]  /*34d0*/  BRA `(.L_x_12294) ;  /* 0xffffffd400a07947 */ /* 0x000fea000383ffff */
.L_x_12280:
[----:B-1----:R-:W-:Y:S01]  /*34e0*/  HFMA2 R13, -RZ, RZ, 0, 0 ;  /* 0x00000000ff0d7431 */ /* 0x002fe200000001ff */
[----:B------:R-:W-:Y:S01]  /*34f0*/  MOV R12, 0x1 ;  /* 0x00000001000c7802 */ /* 0x000fe20000000f00 */
[----:B------:R-:W-:Y:S01]  /*3500*/  IMAD.MOV.U32 R11, RZ, RZ, 0x1f ;  /* 0x0000001fff0b7424 */ /* 0x000fe200078e00ff */
[----:B------:R-:W-:-:S07]  /*3510*/  MOV R15, 0xffffffff ;  /* 0xffffffff000f7802 */ /* 0x000fce0000000f00 */
[----:B0-----:R-:W-:Y:S05]  /*3520*/  WARPSYNC.COLLECTIVE R15, `(.L_x_12295) ;  /* 0x000000000f087348 */ /* 0x001fea0003c00000 */
[----:B------:R1:W2:Y:S02]  /*3530*/  SHFL.BFLY P6, R14, R13, R12, R11 ;  /* 0x0c00000c0d0e7389 */ /* 0x0002a400000c000b */
[----:B012---:R-:W-:Y:S05]  /*3540*/  ENDCOLLECTIVE ;  /* 0x000000000000791b */ /* 0x007fea0003800000 */
.L_x_12295:
[----:B------:R-:W-:-:S07]  /*3550*/  MOV R2, R14 ;  /* 0x0000000e00027202 */ /* 0x000fce0000000f00 */
[----:B------:R-:W-:Y:S05]  /*3560*/  WARPSYNC.COLLECTIVE R15, `(.L_x_12296) ;  /* 0x000000000f087348 */ /* 0x000fea0003c00000 */
[----:B------:R0:W1:Y:S02]  /*3570*/  SHFL.BFLY P6, R14, R13, R12, R11 ;  /* 0x0c00000c0d0e7389 */ /* 0x00006400000c000b */
[----:B01----:R-:W-:Y:S05]  /*3580*/  ENDCOLLECTIVE ;  /* 0x000000000000791b */ /* 0x003fea0003800000 */
.L_x_12296:
[----:B------:R-:W-:Y:S01]  /*3590*/  FADD.FTZ R2, RZ, R2 ;  /* 0x00000002ff027221 */ /* 0x000fe20000010000 */
[----:B------:R-:W-:-:S07]  /*35a0*/  IMAD.MOV.U32 R3, RZ, RZ, R14 ;  /* 0x000000ffff037224 */ /* 0x000fce00078e000e */
[----:B------:R-:W-:Y:S05]  /*35b0*/  WARPSYNC.COLLECTIVE R15, `(.L_x_12297) ;  /* 0x000000000f087348 */ /* 0x000fea0003c00000 */
[----:B------:R0:W1:Y:S02]  /*35c0*/  SHFL.BFLY P6, R14, R13, R12, R11 ;  /* 0x0c00000c0d0e7389 */ /* 0x00006400000c000b */
[----:B01----:R-:W-:Y:S05]  /*35d0*/  ENDCOLLECTIVE ;  /* 0x000000000000791b */ /* 0x003fea0003800000 */
.L_x_12297:
[----:B------:R-:W-:Y:S01]  /*35e0*/  FADD.FTZ R3, RZ, R3 ;  /* 0x00000003ff037221 */ /* 0x000fe20000010000 */
[----:B------:R-:W-:-:S07]  /*35f0*/  MOV R4, R14 ;  /* 0x0000000e00047202 */ /* 0x000fce0000000f00 */
[----:B------:R-:W-:Y:S05]  /*3600*/  WARPSYNC.COLLECTIVE R15, `(.L_x_12298) ;  /* 0x000000000f087348 */ /* 0x000fea0003c00000 */
[----:B------:R0:W1:Y:S02]  /*3610*/  SHFL.BFLY P6, R14, R13, R12, R11 ;  /* 0x0c00000c0d0e7389 */ /* 0x00006400000c000b */
[----:B01----:R-:W-:Y:S05]  /*3620*/  ENDCOLLECTIVE ;  /* 0x000000000000791b */ /* 0x003fea0003800000 */
.L_x_12298:
[----:B------:R-:W-:Y:S01]  /*3630*/  FADD.FTZ R4, RZ, R4 ;  /* 0x00000004ff047221 */ /* 0x000fe20000010000 */
[----:B------:R-:W-:-:S07]  /*3640*/  MOV R5, R14 ;  /* 0x0000000e00057202 */ /* 0x000fce0000000f00 */
[----:B------:R-:W-:Y:S05]  /*3650*/  WARPSYNC.COLLECTIVE R15, `(.L_x_12299) ;  /* 0x000000000f087348 */ /* 0x000fea0003c00000 */
[----:B------:R0:W1:Y:S02]  /*3660*/  SHFL.BFLY P6, R14, R13, R12, R11 ;  /* 0x0c00000c0d0e7389 */ /* 0x00006400000c000b */
[----:B01----:R-:W-:Y:S05]  /*3670*/  ENDCOLLECTIVE ;  /* 0x000000000000791b */ /* 0x003fea0003800000 */
.L_x_12299:
[----:B------:R-:W-:Y:S01]  /*3680*/  FADD.FTZ R5, RZ, R5 ;  /* 0x00000005ff057221 */ /* 0x000fe20000010000 */
[----:B------:R-:W-:-:S07]  /*3690*/  IMAD.MOV.U32 R6, RZ, RZ, R14 ;  /* 0x000000ffff067224 */ /* 0x000fce00078e000e */
[----:B------:R-:W-:Y:S05]  /*36a0*/  WARPSYNC.COLLECTIVE R15, `(.L_x_12300) ;  /* 0x000000000f087348 */ /* 0x000fea0003c00000 */
[----:B------:R0:W1:Y:S02]  /*36b0*/  SHFL.BFLY P6, R14, R13, R12, R11 ;  /* 0x0c00000c0d0e7389 */ /* 0x00006400000c000b */
[----:B01----:R-:W-:Y:S05]  /*36c0*/  ENDCOLLECTIVE ;  /* 0x000000000000791b */ /* 0x003fea0003800000 */
.L_x_12300:
[----:B------:R-:W-:Y:S01]  /*36d0*/  FADD.FTZ R6, RZ, R6 ;  /* 0x00000006ff067221 */ /* 0x000fe20000010000 */
[----:B------:R-:W-:-:S07]  /*36e0*/  MOV R7, R14 ;  /* 0x0000000e00077202 */ /* 0x000fce0000000f00 */
[----:B------:R-:W-:Y:S05]  /*36f0*/  WARPSYNC.COLLECTIVE R15, `(.L_x_12301) ;  /* 0x000000000f087348 */ /* 0x000fea0003c00000 */
[----:B------:R0:W1:Y:S02]  /*3700*/  SHFL.BFLY P6, R14, R13, R12, R11 ;  /* 0x0c00000c0d0e7389 */ /* 0x00006400000c000b */
[----:B01----:R-:W-:Y:S05]  /*3710*/  ENDCOLLECTIVE ;  /* 0x000000000000791b */ /* 0x003fea0003800000 */
.L_x_12301:
[----:B------:R-:W-:Y:S01]  /*3720*/  FADD.FTZ R7, RZ, R7 ;  /* 0x00000007ff077221 */ /* 0x000fe20000010000 */
[----:B------:R-:W-:-:S07]  /*3730*/  MOV R0, R14 ;  /* 0x0000000e00007202 */ /* 0x000fce0000000f00 */
[----:B------:R-:W-:Y:S05]  /*3740*/  WARPSYNC.COLLECTIVE R15, `(.L_x_12302) ;  /* 0x000000000f087348 */ /* 0x000fea0003c00000 */
[----:B------:R0:W1:Y:S02]  /*3750*/  SHFL.BFLY P6, R14, R13, R12, R11 ;  /* 0x0c00000c0d0e7389 */ /* 0x00006400000c000b */
[----:B01----:R-:W-:Y:S05]  /*3760*/  ENDCOLLECTIVE ;  /* 0x000000000000791b */ /* 0x003fea0003800000 */
.L_x_12302:
[----:B------:R-:W-:Y:S01]  /*3770*/  FADD.FTZ R0, RZ, R0 ;  /* 0x00000000ff007221 */ /* 0x000fe20000010000 */
[----:B------:R-:W-:Y:S06]  /*3780*/  BRA `(.L_x_12303) ;  /* 0xfffffff000cc7947 */ /* 0x000fec000383ffff */
.L_x_12304:
        /* <DEDUP_REMOVED lines=15> */
.L_x_25817:


//--------------------- .text._ZN4vllm25paged_attention_v1_kernelIthLi120ELi16ELi128ELNS_18Fp8KVCacheDataTypeE1ELb1EEEvPT_PKS2_PKT0_S8_ifPKiSA_iPKfiiiSC_SC_iiiii --------------------------
	.section	.text._ZN4vllm25paged_attention_v1_kernelIthLi120ELi16ELi128ELNS_18Fp8KVCacheDataTypeE1ELb1EEEvPT_PKS2_PKT0_S8_ifPKiSA_iPKfiiiSC_SC_iiiii,"ax",@progbits
	.align	128
        .global         _ZN4vllm25paged_attention_v1_kernelIthLi120ELi16ELi128ELNS_18Fp8KVCacheDataTypeE1ELb1EEEvPT_PKS2_PKT0_S8_ifPKiSA_iPKfiiiSC_SC_iiiii
        .type           _ZN4vllm25paged_attention_v1_kernelIthLi120ELi16ELi128ELNS_18Fp8KVCacheDataTypeE1ELb1EEEvPT_PKS2_PKT0_S8_ifPKiSA_iPKfiiiSC_SC_iiiii,@function
        .size           _ZN4vllm25paged_attention_v1_kernelIthLi120ELi16ELi128ELNS_18Fp8KVCacheDataTypeE1ELb1EEEvPT_PKS2_PKT0_S8_ifPKiSA_iPKfiiiSC_SC_iiiii,(.L_x_25818 - _ZN4vllm25paged_attention_v1_kernelIthLi120ELi16ELi128ELNS_18Fp8KVCacheDataTypeE1ELb1EEEvPT_PKS2_PKT0_S8_ifPKiSA_iPKfiiiSC_SC_iiiii)
        .other          _ZN4vllm25paged_attention_v1_kernelIthLi120ELi16ELi128ELNS_18Fp8KVCacheDataTypeE1ELb1EEEvPT_PKS2_PKT0_S8_ifPKiSA_iPKfiiiSC_SC_iiiii,@"STO_CUDA_ENTRY STV_DEFAULT"
_ZN4vllm25paged_attention_v1_kernelIthLi120ELi16ELi128ELNS_18Fp8KVCacheDataTypeE1ELb1EEEvPT_PKS2_PKT0_S8_ifPKiSA_iPKfiiiSC_SC_iiiii:
.text._ZN4vllm25paged_attention_v1_kernelIthLi120ELi16ELi128ELNS_18Fp8KVCacheDataTypeE1ELb1EEEvPT_PKS2_PKT0_S8_ifPKiSA_iPKfiiiSC_SC_iiiii:
        /* <DEDUP_REMOVED lines=105> */
.L_x_12305:
        /* <DEDUP_REMOVED lines=24> */
.L_x_12309:
        /* <DEDUP_REMOVED lines=41> */
.L_x_12307:
[----:B------:R-:W-:Y:S05]  /*0aa0*/  BSYNC.RECONVERGENT B6 ;  /* 0x0000000000067941 */ /* 0x000fea0003800200 */
.L_x_12306:
        /* <DEDUP_REMOVED lines=11> */
.L_x_12355:
        /* <DEDUP_REMOVED lines=39> */
.L_x_12315:
        /* <DEDUP_REMOVED lines=11> */
.L_x_12314:
[----:B------:R-:W-:Y:S05]  /*0e80*/  BSYNC.RECONVERGENT B1 ;  /* 0x0000000000017941 */ /* 0x000fea0003800200 */
.L_x_12313:
        /* <DEDUP_REMOVED lines=12> */
.L_x_12318:
        /* <DEDUP_REMOVED lines=100> */
.L_x_12317:
[----:B------:R-:W-:Y:S05]  /*1590*/  BSYNC.RECONVERGENT B1 ;  /* 0x0000000000017941 */ /* 0x000fea0003800200 */
.L_x_12316:
        /* <DEDUP_REMOVED lines=55> */
.L_x_12320:
[----:B------:R-:W-:Y:S05]  /*1910*/  BSYNC.RECONVERGENT B1 ;  /* 0x0000000000017941 */ /* 0x000fea0003800200 */
.L_x_12319:
        /* <DEDUP_REMOVED lines=26> */
.L_x_12312:
[----:B------:R-:W-:Y:S05]  /*1ac0*/  BSYNC.RECONVERGENT B0 ;  /* 0x0000000000007941 */ /* 0x000fea0003800200 */
.L_x_12311:
        /* <DEDUP_REMOVED lines=39> */
.L_x_12325:
[----:B------:R-:W0:Y:S01]  /*1d40*/  LDS R3, [R12] ;  /* 0x000000000c037984 */ /* 0x000e220000000800 */
[----:B------:R-:W-:-:S04]  /*1d50*/  IADD3 R13, PT, PT, R13, 0x1, RZ ;  /* 0x000000010d0d7810 */ /* 0x000fc80007ffe0ff */
[----:B------:R-:W-:Y:S01]  /*1d60*/  ISETP.NE.AND P0, PT, R13, RZ, PT ;  /* 0x000000ff0d00720c */ /* 0x000fe20003f05270 */
[----:B0-----:R-:W-:-:S05]  /*1d70*/  FMUL.FTZ R3, R3, R2 ;  /* 0x0000000203037220 */ /* 0x001fca0000410000 */
[----:B------:R0:W-:Y:S02]  /*1d80*/  STS [R12], R3 ;  /* 0x000000030c007388 */ /* 0x0001e40000000800 */
[----:B0-----:R-:W-:-:S05]  /*1d90*/  VIADD R12, R12, 0x200 ;  /* 0x000002000c0c7836 */ /* 0x001fca0000000000 */
[----:B------:R-:W-:Y:S05]  /*1da0*/  @P0 BRA `(.L_x_12325) ;  /* 0xfffffffc00e40947 */ /* 0x000fea000383ffff */
.L_x_12324:
[----:B------:R-:W-:Y:S05]  /*1db0*/  BSYNC.RECONVERGENT B1 ;  /* 0x0000000000017941 */ /* 0x000fea0003800200 */
.L_x_12323:
        /* <DEDUP_REMOVED lines=12> */
.L_x_12328:
        /* <DEDUP_REMOVED lines=52> */
.L_x_12327:
[----:B------:R-:W-:Y:S05]  /*21c0*/  BSYNC.RECONVERGENT B1 ;  /* 0x0000000000017941 */ /* 0x000fea0003800200 */
.L_x_12326:
        /* <DEDUP_REMOVED lines=31> */
.L_x_12330:
[----:B------:R-:W-:Y:S05]  /*23c0*/  BSYNC.RECONVERGENT B1 ;  /* 0x0000000000017941 */ /* 0x000fea0003800200 */
.L_x_12329:
        /* <DEDUP_REMOVED lines=14> */
.L_x_12322:
[----:B------:R-:W-:Y:S05]  /*24b0*/  BSYNC.RECONVERGENT B0 ;  /* 0x0000000000007941 */ /* 0x000fea0003800200 */
.L_x_12321:
        /* <DEDUP_REMOVED lines=29> */
.L_x_12334:
        /* <DEDUP_REMOVED lines=34> */
.L_x_12333:
        /* <DEDUP_REMOVED lines=16> */
.L_x_12332:
[----:B------:R-:W-:Y:S05]  /*29b0*/  BSYNC.RECONVERGENT B6 ;  /* 0x0000000000067941 */ /* 0x000fea0003800200 */
.L_x_12331:
        /* <DEDUP_REMOVED lines=16> */
.L_x_12364:
        /* <DEDUP_REMOVED lines=25> */
.L_x_12337:
[----:B------:R-:W-:Y:S05]  /*2c50*/  BSYNC.RECONVERGENT B0 ;  /* 0x0000000000007941 */ /* 0x000fea0003800200 */
.L_x_12336:
        /* <DEDUP_REMOVED lines=30> */
.L_x_12341:
[----:B------:R-:W-:Y:S05]  /*2e40*/  BSYNC.RECONVERGENT B1 ;  /* 0x0000000000017941 */ /* 0x000fea0003800200 */
.L_x_12340:
[----:B0-2---:R-:W-:-:S07]  /*2e50*/  @!P0 FADD.FTZ R14, R14, R25 ;  /* 0x000000190e0e8221 */ /* 0x005fce0000010000 */
.L_x_12339:
[----:B------:R-:W-:Y:S05]  /*2e60*/  BSYNC.RECONVERGENT B0 ;  /* 0x0000000000007941 */ /* 0x000fea0003800200 */
.L_x_12338:
        /* <DEDUP_REMOVED lines=22> */
.L_x_12343:
[----:B------:R-:W-:Y:S05]  /*2fd0*/  BSYNC.RECONVERGENT B0 ;  /* 0x0000000000007941 */ /* 0x000fea0003800200 */
.L_x_12342:
        /* <DEDUP_REMOVED lines=30> */
.L_x_12347:
[----:B------:R-:W-:Y:S05]  /*31c0*/  BSYNC.RECONVERGENT B1 ;  /* 0x0000000000017941 */ /* 0x000fea0003800200 */
.L_x_12346:
[----:B0-2-4-:R-:W-:-:S07]  /*31d0*/  @!P0 FADD.FTZ R14, R14, R21 ;  /* 0x000000150e0e8221 */ /* 0x015fce0000010000 */
.L_x_12345:
[----:B------:R-:W-:Y:S05]  /*31e0*/  BSYNC.RECONVERGENT B0 ;  /* 0x0000000000007941 */ /* 0x000fea0003800200 */
.L_x_12344:
        /* <DEDUP_REMOVED lines=32> */
.L_x_12349:
[----:B------:R-:W-:Y:S05]  /*33f0*/  BSYNC.RECONVERGENT B0 ;  /* 0x0000000000007941 */ /* 0x000fea0003800200 */
.L_x_12348:
[----:B------:R-:W-:Y:S05]  /*3400*/  @P0 EXIT ;  /* 0x000000000000094d */ /* 0x000fea0003800000 */
[----:B--2---:R-:W-:-:S05]  /*3410*/  F2FP.F16.F32.PACK_AB R14, RZ, R14 ;  /* 0x0000000eff0e723e */ /* 0x004fca00000000ff */
[----:B------:R-:W-:Y:S01]  /*3420*/  STG.E.U16 desc[UR36][R8.64+0xe0], R14 ;  /* 0x0000e00e08007986 */ /* 0x000fe2000c101524 */
[----:B------:R-:W-:Y:S05]  /*3430*/  EXIT ;  /* 0x000000000000794d */ /* 0x000fea0003800000 */
.L_x_12308:
        /* <DEDUP_REMOVED lines=16> */
.L_x_12350:
[----:B------:R-:W-:Y:S05]  /*3540*/  EXIT ;  /* 0x000000000000794d */ /* 0x000fea0003800000 */
.L_x_12310:
[----:B------:R-:W-:Y:S01]  /*3550*/  HFMA2 R12, -RZ, RZ, 0, 9.5367431640625e-07 ;  /* 0x00000010ff0c7431 */ /* 0x000fe200000001ff */
[----:B------:R-:W-:Y:S01]  /*3560*/  MOV R11, 0x1f ;  /* 0x0000001f000b7802 */ /* 0x000fe20000000f00 */
[----:B------:R-:W-:-:S07]  /*3570*/  IMAD.MOV.U32 R15, RZ, RZ, -0x1 ;  /* 0xffffffffff0f7424 */ /* 0x000fce00078e00ff */
[----:B------:R-:W-:Y:S05]  /*3580*/  WARPSYNC.COLLECTIVE R15, `(.L_x_12351) ;  /* 0x000000000f087348 */ /* 0x000fea0003c00000 */
[----:B------:R0:W1:Y:S02]  /*3590*/  SHFL.BFLY P6, R14, R13, R12, R11 ;  /* 0x0c00000c0d0e7389 */ /* 0x00006400000c000b */
[----:B01----:R-:W-:Y:S05]  /*35a0*/  ENDCOLLECTIVE ;  /* 0x000000000000791b */ /* 0x003fea0003800000 */
.L_x_12351:
[----:B------:R-:W-:Y:S01]  /*35b0*/  HFMA2 R12, -RZ, RZ, 0, 4.76837158203125e-07 ;  /* 0x00000008ff0c7431 */ /* 0x000fe200000001ff */
[----:B------:R-:W-:-:S04]  /*35c0*/  FMNMX.FTZ R0, R14, -3.40282346638528859812e+38, !PT ;  /* 0xff7fffff0e007809 */ /* 0x000fc80007810000 */
[----:B------:R-:W-:-:S07]  /*35d0*/  MOV R13, R0 ;  /* 0x00000000000d7202 */ /* 0x000fce0000000f00 */
[----:B------:R-:W-:Y:S05]  /*35e0*/  WARPSYNC.COLLECTIVE R15, `(.L_x_12352) ;  /* 0x000000000f087348 */ /* 0x000fea0003c00000 */
[----:B------:R0:W1:Y:S02]  /*35f0*/  SHFL.BFLY P6, R14, R13, R12, R11 ;  /* 0x0c00000c0d0e7389 */ /* 0x00006400000c000b */
[----:B01----:R-:W-:Y:S05]  /*3600*/  ENDCOLLECTIVE ;  /* 0x000000000000791b */ /* 0x003fea0003800000 */
.L_x_12352:
[----:B------:R-:W-:Y:S02]  /*3610*/  MOV R12, 0x4 ;  /* 0x00000004000c7802 */ /* 0x000fe40000000f00 */
[----:B------:R-:W-:-:S05]  /*3620*/  FMNMX.FTZ R2, R0, R14, !PT ;  /* 0x0000000e00027209 */ /* 0x000fca0007810000 */
[----:B------:R-:W-:-:S07]  /*3630*/  IMAD.MOV.U32 R13, RZ, RZ, R2 ;  /* 0x000000ffff0d7224 */ /* 0x000fce00078e0002 */
[----:B------:R-:W-:Y:S05]  /*3640*/  WARPSYNC.COLLECTIVE R15, `(.L_x_12353) ;  /* 0x000000000f087348 */ /* 0x000fea0003c00000 */
[----:B------:R0:W1:Y:S02]  /*3650*/  SHFL.BFLY P6, R14, R13, R12, R11 ;  /* 0x0c00000c0d0e7389 */ /* 0x00006400000c000b */
[----:B01----:R-:W-:Y:S05]  /*3660*/  ENDCOLLECTIVE ;  /* 0x000000000000791b */ /* 0x003fea0003800000 */
.L_x_12353:
[----:B------:R-:W-:Y:S01]  /*3670*/  IMAD.MOV.U32 R12, RZ, RZ, 0x2 ;  /* 0x00000002ff0c7424 */ /* 0x000fe200078e00ff */
[----:B------:R-:W-:-:S04]  /*3680*/  FMNMX.FTZ R3, R2, R14, !PT ;  /* 0x0000000e02037209 */ /* 0x000fc80007810000 */
[----:B------:R-:W-:-:S07]  /*3690*/  MOV R13, R3 ;  /* 0x00000003000d7202 */ /* 0x000fce0000000f00 */
[----:B------:R-:W-:Y:S05]  /*36a0*/  WARPSYNC.COLLECTIVE R15, `(.L_x_12354) ;  /* 0x000000000f087348 */ /* 0x000fea0003c00000 */
[----:B------:R0:W1:Y:S02]  /*36b0*/  SHFL.BFLY P6, R14, R13, R12, R11 ;  /* 0x0c00000c0d0e7389 */ /* 0x00006400000c000b */
[----:B01----:R-:W-:Y:S05]  /*36c0*/  ENDCOLLECTIVE ;  /* 0x000000000000791b */ /* 0x003fea0003800000 */
.L_x_12354:
[----:B------:R-:W-:Y:S05]  /*36d0*/  BRA `(.L_x_12355) ;  /* 0xffffffd400207947 */ /* 0x000fea000383ffff */
.L_x_12335:
[----:B-1----:R-:W-:Y:S01]  /*36e0*/  HFMA2 R13, -RZ, RZ, 0, 0 ;  /* 0x00000000ff0d7431 */ /* 0x002fe200000001ff */
[----:B------:R-:W-:Y:S01]  /*36f0*/  MOV R12, 0x1 ;  /* 0x00000001000c7802 */ /* 0x000fe20000000f00 */
[----:B------:R-:W-:Y:S01]  /*3700*/  IMAD.MOV.U32 R11, RZ, RZ, 0x1f ;  /* 0x0000001fff0b7424 */ /* 0x000fe200078e00ff */
[----:B------:R-:W-:-:S07]  /*3710*/  MOV R15, 0xffffffff ;  /* 0xffffffff000f7802 */ /* 0x000fce0000000f00 */
[----:B0-----:R-:W-:Y:S05]  /*3720*/  WARPSYNC.COLLECTIVE R15, `(.L_x_12356) ;  /* 0x000000000f087348 */ /* 0x001fea0003c00000 */
[----:B------:R1:W2:Y:S02]  /*3730*/  SHFL.BFLY P6, R14, R13, R12, R11 ;  /* 0x0c00000c0d0e7389 */ /* 0x0002a400000c000b */
[----:B012---:R-:W-:Y:S05]  /*3740*/  ENDCOLLECTIVE ;  /* 0x000000000000791b */ /* 0x007fea0003800000 */
.L_x_12356:
[----:B------:R-:W-:-:S07]  /*3750*/  MOV R2, R14 ;  /* 0x0000000e00027202 */ /* 0x000fce0000000f00 */
[----:B------:R-:W-:Y:S05]  /*3760*/  WARPSYNC.COLLECTIVE R15, `(.L_x_12357) ;  /* 0x000000000f087348 */ /* 0x000fea0003c00000 */
[----:B------:R0:W1:Y:S02]  /*3770*/  SHFL.BFLY P6, R14, R13, R12, R11 ;  /* 0x0c00000c0d0e7389 */ /* 0x00006400000c000b */
[----:B01----:R-:W-:Y:S05]  /*3780*/  ENDCOLLECTIVE ;  /* 0x000000000000791b */ /* 0x003fea0003800000 */
.L_x_12357:
[----:B------:R-:W-:Y:S01]  /*3790*/  FADD.FTZ R2, RZ, R2 ;  /* 0x00000002ff027221 */ /* 0x000fe20000010000 */
[----:B------:R-:W-:-:S07]  /*37a0*/  IMAD.MOV.U32 R3, RZ, RZ, R14 ;  /* 0x000000ffff037224 */ /* 0x000fce00078e000e */
[----:B------:R-:W-:Y:S05]  /*37b0*/  WARPSYNC.COLLECTIVE R15, `(.L_x_12358) ;  /* 0x000000000f087348 */ /* 0x000fea0003c00000 */
[----:B------:R0:W1:Y:S02]  /*37c0*/  SHFL.BFLY P6, R14, R13, R12, R11 ;  /* 0x0c00000c0d0e7389 */ /* 0x00006400000c000b */
[----:B01----:R-:W-:Y:S05]  /*37d0*/  ENDCOLLECTIVE ;  /* 0x000000000000791b */ /* 0x003fea0003800000 */
.L_x_12358:
[----:B------:R-:W-:Y:S01]  /*37e0*/  FADD.FTZ R3, RZ, R3 ;  /* 0x00000003ff037221 */ /* 0x000fe20000010000 */
[----:B------:R-:W-:-:S07]  /*37f0*/  MOV R4, R14 ;  /* 0x0000000e00047202 */ /* 0x000fce0000000f00 */
[----:B------:R-:W-:Y:S05]  /*3800*/  WARPSYNC.COLLECTIVE R15, `(.L_x_12359) ;  /* 0x000000000f087348 */ /* 0x000fea0003c00000 */
[----:B------:R0:W1:Y:S02]  /*3810*/  SHFL.BFLY P6, R14, R13, R12, R11 ;  /* 0x0c00000c0d0e7389 */ /* 0x00006400000c000b */
[----:B01----:R-:W-:Y:S05]  /*3820*/  ENDCOLLECTIVE ;  /* 0x000000000000791b */ /* 0x003fea0003800000 */
.L_x_12359:
[----:B------:R-:W-:Y:S01]  /*3830*/  FADD.FTZ R4, RZ, R4 ;  /* 0x00000004ff047221 */ /* 0x000fe20000010000 */
[----:B------:R-:W-:-:S07]  /*3840*/  MOV R5, R14 ;  /* 0x0000000e00057202 */ /* 0x000fce0000000f00 */
[----:B------:R-:W-:Y:S05]  /*3850*/  WARPSYNC.COLLECTIVE R15, `(.L_x_12360) ;  /* 0x000000000f087348 */ /* 0x000fea0003c00000 */
[----:B------:R0:W1:Y:S02]  /*3860*/  SHFL.BFLY P6, R14, R13, R12, R11 ;  /* 0x0c00000c0d0e7389 */ /* 0x00006400000c000b */
[----:B01----:R-:W-:Y:S05]  /*3870*/  ENDCOLLECTIVE ;  /* 0x000000000000791b */ /* 0x003fea0003800000 */
.L_x_12360:
[----:B------:R-:W-:Y:S01]  /*3880*/  FADD.FTZ R5, RZ, R5 ;  /* 0x00000005ff057221 */ /* 0x000fe20000010000 */
[----:B------:R-:W-:-:S07]  /*3890*/  IMAD.MOV.U32 R6, RZ, RZ, R14 ;  /* 0x000000ffff067224 */ /* 0x000fce00078e000e */
[----:B------:R-:W-:Y:S05]  /*38a0*/  WARPSYNC.COLLECTIVE R15, `(.L_x_12361) ;  /* 0x000000000f087348 */ /* 0x000fea0003c00000 */
[----:B------:R0:W1:Y:S02]  /*38b0*/  SHFL.BFLY P6, R14, R13, R12, R11 ;  /* 0x0c00000c0d0e7389 */ /* 0x00006400000c000b */
[----:B01----:R-:W-:Y:S05]  /*38c0*/  ENDCOLLECTIVE ;  /* 0x000000000000791b */ /* 0x003fea0003800000 */
.L_x_12361:
[----:B------:R-:W-:Y:S01]  /*38d0*/  FADD.FTZ R6, RZ, R6 ;  /* 0x00000006ff067221 */ /* 0x000fe20000010000 */
[----:B------:R-:W-:-:S07]  /*38e0*/  MOV R7, R14 ;  /* 0x0000000e00077202 */ /* 0x000fce0000000f00 */
[----:B------:R-:W-:Y:S05]  /*38f0*/  WARPSYNC.COLLECTIVE R15, `(.L_x_12362) ;  /* 0x000000000f087348 */ /* 0x000fea0003c00000 */
[----:B------:R0:W1:Y:S02]  /*3900*/  SHFL.BFLY P6, R14, R13, R12, R11 ;  /* 0x0c00000c0d0e7389 */ /* 0x00006400000c000b */
[----:B01----:R-:W-:Y:S05]  /*3910*/  ENDCOLLECTIVE ;  /* 0x000000000000791b */ /* 0x003fea0003800000 */
.L_x_12362:
[----:B------:R-:W-:Y:S01]  /*3920*/  FADD.FTZ R7, RZ, R7 ;  /* 0x00000007ff077221 */ /* 0x000fe20000010000 */
[----:B------:R-:W-:-:S07]  /*3930*/  MOV R0, R14 ;  /* 0x0000000e00007202 */ /* 0x000fce0000000f00 */
[----:B------:R-:W-:Y:S05]  /*3940*/  WARPSYNC.COLLECTIVE R15, `(.L_x_12363) ;  /* 0x000000000f087348 */ /* 0x000fea0003c00000 */
[----:B------:R0:W1:Y:S02]  /*3950*/  SHFL.BFLY P6, R14, R13, R12, R11 ;  /* 0x0c00000c0d0e7389 */ /* 0x00006400000c000b */
[----:B01----:R-:W-:Y:S05]  /*3960*/  ENDCOLLECTIVE ;  /* 0x000000000000791b */ /* 0x003fea0003800000 */
.L_x_12363:
[----:B------:R-:W-:Y:S01]  /*3970*/  FADD.FTZ R0, RZ, R0 ;  /* 0x00000000ff007221 */ /* 0x000fe20000010000 */
[----:B------:R-:W-:Y:S06]  /*3980*/  BRA `(.L_x_12364) ;  /* 0xfffffff0004c7947 */ /* 0x000fec000383ffff */
.L_x_12365:
        /* <DEDUP_REMOVED lines=15> */
.L_x_25818:


//--------------------- .text._ZN4vllm25paged_attention_v1_kernelIthLi112ELi16ELi128ELNS_18Fp8KVCacheDataTypeE1ELb1EEEvPT_PKS2_PKT0_S8_ifPKiSA_iPKfiiiSC_SC_iiiii --------------------------
	.section	.text._ZN4vllm25paged_attention_v1_kernelIthLi112ELi16ELi128ELNS_18Fp8KVCacheDataTypeE1ELb1EEEvPT_PKS2_PKT0_S8_ifPKiSA_iPKfiiiSC_SC_iiiii,"ax",@progbits
	.align	128
        .global         _ZN4vllm25paged_attention_v1_kernelIthLi112ELi16ELi128ELNS_18Fp8KVCacheDataTypeE1ELb1EEEvPT_PKS2_PKT0_S8_ifPKiSA_iPKfiiiSC_SC_iiiii
        .type           _ZN4vllm25paged_attention_v1_kernelIthLi112ELi16ELi128ELNS_18Fp8KVCacheDataTypeE1ELb1EEEvPT_PKS2_PKT0_S8_ifPKiSA_iPKfiiiSC_SC_iiiii,@function
        .size           _ZN4vllm25paged_attention_v1_kernelIthLi112ELi16ELi128ELNS_18Fp8KVCacheDataTypeE1ELb1EEEvPT_PKS2_PKT0_S8_ifPKiSA_iPKfiiiSC_SC_iiiii,(.L_x_25819 - _ZN4vllm25paged_attention_v1_kernelIthLi112ELi16ELi128ELNS_18Fp8KVCacheDataTypeE1ELb1EEEvPT_PKS2_PKT0_S8_ifPKiSA_iPKfiiiSC_SC_iiiii)
        .other          _ZN4vllm25paged_attention_v1_kernelIthLi112ELi16ELi128ELNS_18Fp8KVCacheDataTypeE1ELb1EEEvPT_PKS2_PKT0_S8_ifPKiSA_iPKfiiiSC_SC_iiiii,@"STO_CUDA_ENTRY STV_DEFAULT"
_ZN4vllm25paged_attention_v1_kernelIthLi112ELi16ELi128ELNS_18Fp8KVCacheDataTypeE1ELb1EEEvPT_PKS2_PKT0_S8_ifPKiSA_iPKfiiiSC_SC_iiiii:
.text._ZN4vllm25paged_attention_v1_kernelIthLi112ELi16ELi128ELNS_18Fp8KVCacheDataTypeE1ELb1EEEvPT_PKS2_PKT0_S8_ifPKiSA_iPKfiiiSC_SC_iiiii:
        /* <DEDUP_REMOVED lines=105> */
.L_x_12366:
        /* <DEDUP_REMOVED lines=24> */
.L_x_12370:
        /* <DEDUP_REMOVED lines=41> */
.L_x_12368:
[----:B------:R-:W-:Y:S05]  /*0aa0*/  BSYNC.RECONVERGENT B6 ;  /* 0x0000000000067941 */ /* 0x000fea0003800200 */
.L_x_12367:
        /* <DEDUP_REMOVED lines=11> */
.L_x_12406:
        /* <DEDUP_REMOVED lines=39> */
.L_x_12376:
        /* <DEDUP_REMOVED lines=11> */
.L_x_12375:
[----:B------:R-:W-:Y:S05]  /*0e80*/  BSYNC.RECONVERGENT B1 ;  /* 0x0000000000017941 */ /* 0x000fea0003800200 */
.L_x_12374:
        /* <DEDUP_REMOVED lines=12> */
.L_x_12379:
        /* <DEDUP_REMOVED lines=100> */
.L_x_12378:
[----:B------:R-:W-:Y:S05]  /*1590*/  BSYNC.RECONVERGENT B1 ;  /* 0x0000000000017941 */ /* 0x000fea0003800200 */
.L_x_12377:
        /* <DEDUP_REMOVED lines=55> */
.L_x_12381:
[----:B------:R-:W-:Y:S05]  /*1910*/  BSYNC.RECONVERGENT B1 ;  /* 0x0000000000017941 */ /* 0x000fea0003800200 */
.L_x_12380:
        /* <DEDUP_REMOVED lines=26> */
.L_x_12373:
[----:B------:R-:W-:Y:S05]  /*1ac0*/  BSYNC.RECONVERGENT B0 ;  /* 0x0000000000007941 */ /* 0x000fea0003800200 */
.L_x_12372:
        /* <DEDUP_REMOVED lines=39> */
.L_x_12386:
[----:B------:R-:W0:Y:S01]  /*1d40*/  LDS R3, [R12] ;  /* 0x000000000c037984 */ /* 0x000e220000000800 */
[----:B------:R-:W-:-:S04]  /*1d50*/  IADD3 R13, PT, PT, R13, 0x1, RZ ;  /* 0x000000010d0d7810 */ /* 0x000fc80007ffe0ff */
[----:B------:R-:W-:Y:S01]  /*1d60*/  ISETP.NE.AND P0, PT, R13, RZ, PT ;  /* 0x000000ff0d00720c */ /* 0x000fe20003f05270 */
[----:B0-----:R-:W-:-:S05]  /*1d70*/  FMUL.FTZ R3, R3, R2 ;  /* 0x0000000203037220 */ /* 0x001fca0000410000 */
[----:B------:R0:W-:Y:S02]  /*1d80*/  STS [R12], R3 ;  /* 0x000000030c007388 */ /* 0x0001e40000000800 */
[----:B0-----:R-:W-:-:S05]  /*1d90*/  VIADD R12, R12, 0x200 ;  /* 0x000002000c0c7836 */ /* 0x001fca0000000000 */
[----:B------:R-:W-:Y:S05]  /*1da0*/  @P0 BRA `(.L_x_12386) ;  /* 0xfffffffc00e40947 */ /* 0x000fea000383ffff */
.L_x_12385:
[----:B------:R-:W-:Y:S05]  /*1db0*/  BSYNC.RECONVERGENT B1 ;  /* 0x0000000000017941 */ /* 0x000fea0003800200 */
.L_x_12384:
        /* <DEDUP_REMOVED lines=12> */
.L_x_12389:
        /* <DEDUP_REMOVED lines=52> */
.L_x_12388:
[----:B------:R-:W-:Y:S05]  /*21c0*/  BSYNC.RECONVERGENT B1 ;  /* 0x0000000000017941 */ /* 0x000fea0003800200 */
.L_x_12387:
        /* <DEDUP_REMOVED lines=31> */
.L_x_12391:
[----:B------:R-:W-:Y:S05]  /*23c0*/  BSYNC.RECONVERGENT B1 ;  /* 0x0000000000017941 */ /* 0x000fea0003800200 */
.L_x_12390:
        /* <DEDUP_REMOVED lines=14> */
.L_x_12383:
[----:B------:R-:W-:Y:S05]  /*24b0*/  BSYNC.RECONVERGENT B0 ;  /* 0x0000000000007941 */ /* 0x000fea0003800200 */
.L_x_12382:
        /* <DEDUP_REMOVED lines=29> */
.L_x_12395:
        /* <DEDUP_REMOVED lines=34> */
.L_x_12394:
        /* <DEDUP_REMOVED lines=16> */
.L_x_12393:
[----:B------:R-:W-:Y:S05]  /*29b0*/  BSYNC.RECONVERGENT B6 ;  /* 0x0000000000067941 */ /* 0x000fea0003800200 */
.L_x_12392:
        /* <DEDUP_REMOVED lines=15> */
.L_x_12414:
        /* <DEDUP_REMOVED lines=42> */
.L_x_12398:
[----:B------:R-:W-:Y:S05]  /*2d50*/  BSYNC.RECONVERGENT B0 ;  /* 0x0000000000007941 */ /* 0x000fea0003800200 */
.L_x_12397:
        /* <DEDUP_REMOVED lines=25> */
.L_x_12400:
[----:B------:R-:W-:Y:S05]  /*2ef0*/  BSYNC.RECONVERGENT B0 ;  /* 0x0000000000007941 */ /* 0x000fea0003800200 */
.L_x_12399:
        /* <DEDUP_REMOVED lines=31> */
.L_x_12369:
        /* <DEDUP_REMOVED lines=16> */
.L_x_12401:
[----:B------:R-:W-:Y:S05]  /*31f0*/  EXIT ;  /* 0x000000000000794d */ /* 0x000fea0003800000 */
.L_x_12371:
[----:B------:R-:W-:Y:S02]  /*3200*/  HFMA2 R12, -RZ, RZ, 0, 9.5367431640625e-07 ;  /* 0x00000010ff0c7431 */ /* 0x000fe400000001ff */
[----:B------:R-:W-:Y:S01]  /*3210*/  IMAD.MOV.U32 R11, RZ, RZ, 0x1f ;  /* 0x0000001fff0b7424 */ /* 0x000fe200078e00ff */
[----:B------:R-:W-:-:S07]  /*3220*/  MOV R15, 0xffffffff ;  /* 0xffffffff000f7802 */ /* 0x000fce0000000f00 */
[----:B------:R-:W-:Y:S05]  /*3230*/  WARPSYNC.COLLECTIVE R15, `(.L_x_12402) ;  /* 0x000000000f087348 */ /* 0x000fea0003c00000 */
[----:B------:R0:W1:Y:S02]  /*3240*/  SHFL.BFLY P6, R14, R13, R12, R11 ;  /* 0x0c00000c0d0e7389 */ /* 0x00006400000c000b */
[----:B01----:R-:W-:Y:S05]  /*3250*/  ENDCOLLECTIVE ;  /* 0x000000000000791b */ /* 0x003fea0003800000 */
.L_x_12402:
[----:B------:R-:W-:Y:S01]  /*3260*/  IMAD.MOV.U32 R12, RZ, RZ, 0x8 ;  /* 0x00000008ff0c7424 */ /* 0x000fe200078e00ff */
[----:B------:R-:W-:-:S04]  /*3270*/  FMNMX.FTZ R0, R14, -3.40282346638528859812e+38, !PT ;  /* 0xff7fffff0e007809 */ /* 0x000fc80007810000 */
[----:B------:R-:W-:-:S07]  /*3280*/  MOV R13, R0 ;  /* 0x00000000000d7202 */ /* 0x000fce0000000f00 */
[----:B------:R-:W-:Y:S05]  /*3290*/  WARPSYNC.COLLECTIVE R15, `(.L_x_12403) ;  /* 0x000000000f087348 */ /* 0x000fea0003c00000 */
[----:B------:R0:W1:Y:S02]  /*32a0*/  SHFL.BFLY P6, R14, R13, R12, R11 ;  /* 0x0c00000c0d0e7389 */ /* 0x00006400000c000b */
[----:B01----:R-:W-:Y:S05]  /*32b0*/  ENDCOLLECTIVE ;  /* 0x000000000000791b */ /* 0x003fea0003800000 */
.L_x_12403:
[----:B------:R-:W-:Y:S01]  /*32c0*/  HFMA2 R12, -RZ, RZ, 0, 2.384185791015625e-07 ;  /* 0x00000004ff0c7431 */ /* 0x000fe200000001ff */
[----:B------:R-:W-:-:S04]  /*32d0*/  FMNMX.FTZ R2, R0, R14, !PT ;  /* 0x0000000e00027209 */ /* 0x000fc80007810000 */
[----:B------:R-:W-:-:S07]  /*32e0*/  MOV R13, R2 ;  /* 0x00000002000d7202 */ /* 0x000fce0000000f00 */
[----:B------:R-:W-:Y:S05]  /*32f0*/  WARPSYNC.COLLECTIVE R15, `(.L_x_12404) ;  /* 0x000000000f087348 */ /* 0x000fea0003c00000 */
[----:B------:R0:W1:Y:S02]  /*3300*/  SHFL.BFLY P6, R14, R13, R12, R11 ;  /* 0x0c00000c0d0e7389 */ /* 0x00006400000c000b */
[----:B01----:R-:W-:Y:S05]  /*3310*/  ENDCOLLECTIVE ;  /* 0x000000000000791b */ /* 0x003fea0003800000 */
.L_x_12404:
[----:B------:R-:W-:Y:S02]  /*3320*/  MOV R12, 0x2 ;  /* 0x00000002000c7802 */ /* 0x000fe40000000f00 */
[----:B------:R-:W-:-:S05]  /*3330*/  FMNMX.FTZ R3, R2, R14, !PT ;  /* 0x0000000e02037209 */ /* 0x000fca0007810000 */
[----:B------:R-:W-:-:S07]  /*3340*/  IMAD.MOV.U32 R13, RZ, RZ, R3 ;  /* 0x000000ffff0d7224 */ /* 0x000fce00078e0003 */
[----:B------:R-:W-:Y:S05]  /*3350*/  WARPSYNC.COLLECTIVE R15, `(.L_x_12405) ;  /* 0x000000000f087348 */ /* 0x000fea0003c00000 */
[----:B------:R0:W1:Y:S02]  /*3360*/  SHFL.BFLY P6, R14, R13, R12, R11 ;  /* 0x0c00000c0d0e7389 */ /* 0x00006400000c000b */
[----:B01----:R-:W-:Y:S05]  /*3370*/  ENDCOLLECTIVE ;  /* 0x000000000000791b */ /* 0x003fea0003800000 */
.L_x_12405:
[----:B------:R-:W-:Y:S05]  /*3380*/  BRA `(.L_x_12406) ;  /* 0xffffffd400f47947 */ /* 0x000fea000383ffff */
.L_x_12396:
[----:B-1----:R-:W-:Y:S02]  /*3390*/  HFMA2 R13, -RZ, RZ, 0, 0 ;  /* 0x00000000ff0d7431 */ /* 0x002fe400000001ff */
[----:B------:R-:W-:Y:S01]  /*33a0*/  IMAD.MOV.U32 R12, RZ, RZ, 0x1 ;  /* 0x00000001ff0c7424 */ /* 0x000fe200078e00ff */
[----:B------:R-:W-:Y:S02]  /*33b0*/  MOV R11, 0x1f ;  /* 0x0000001f000b7802 */ /* 0x000fe40000000f00 */
[----:B------:R-:W-:-:S07]  /*33c0*/  MOV R15, 0xffffffff ;  /* 0xffffffff000f7802 */ /* 0x000fce0000000f00 */
[----:B0-----:R-:W-:Y:S05]  /*33d0*/  WARPSYNC.COLLECTIVE R15, `(.L_x_12407) ;  /* 0x000000000f087348 */ /* 0x001fea0003c00000 */
[----:B------:R1:W2:Y:S02]  /*33e0*/  SHFL.BFLY P6, R14, R13, R12, R11 ;  /* 0x0c00000c0d0e7389 */ /* 0x0002a400000c000b */
[----:B012---:R-:W-:Y:S05]  /*33f0*/  ENDCOLLECTIVE ;  /* 0x000000000000791b */ /* 0x007fea0003800000 */
.L_x_12407:
[----:B------:R-:W-:-:S07]  /*3400*/  IMAD.MOV.U32 R0, RZ, RZ, R14 ;  /* 0x000000ffff007224 */ /* 0x000fce00078e000e */
[----:B------:R-:W-:Y:S05]  /*3410*/  WARPSYNC.COLLECTIVE R15, `(.L_x_12408) ;  /* 0x000000000f087348 */ /* 0x000fea0003c00000 */
[----:B------:R0:W1:Y:S02]  /*3420*/  SHFL.BFLY P6, R14, R13, R12, R11 ;  /* 0x0c00000c0d0e7389 */ /* 0x00006400000c000b */
[----:B01----:R-:W-:Y:S05]  /*3430*/  ENDCOLLECTIVE ;  /* 0x000000000000791b */ /* 0x003fea0003800000 */
.L_x_12408:
[----:B------:R-:W-:Y:S01]  /*3440*/  FADD.FTZ R0, RZ, R0 ;  /* 0x00000000ff007221 */ /* 0x000fe20000010000 */
[----:B------:R-:W-:-:S07]  /*3450*/  MOV R2, R14 ;  /* 0x0000000e00027202 */ /* 0x000fce0000000f00 */
[----:B------:R-:W-:Y:S05]  /*3460*/  WARPSYNC.COLLECTIVE R15, `(.L_x_12409) ;  /* 0x000000000f087348 */ /* 0x000fea0003c00000 */
[----:B------:R0:W1:Y:S02]  /*3470*/  SHFL.BFLY P6, R14, R13, R12, R11 ;  /* 0x0c00000c0d0e7389 */ /* 0x00006400000c000b */
[----:B01----:R-:W-:Y:S05]  /*3480*/  ENDCOLLECTIVE ;  /* 0x000000000000791b */ /* 0x003fea0003800000 */
.L_x_12409:
[----:B------:R-:W-:Y:S01]  /*3490*/  FADD.FTZ R3, RZ, R2 ;  /* 0x00000002ff037221 */ /* 0x000fe20000010000 */
[----:B------:R-:W-:-:S07]  /*34a0*/  MOV R4, R14 ;  /* 0x0000000e00047202 */ /* 0x000fce0000000f00 */
[----:B------:R-:W-:Y:S05]  /*34b0*/  WARPSYNC.COLLECTIVE R15, `(.L_x_12410) ;  /* 0x000000000f087348 */ /* 0x000fea0003c00000 */
[----:B------:R0:W1:Y:S02]  /*34c0*/  SHFL.BFLY P6, R14, R13, R12, R11 ;  /* 0x0c00000c0d0e7389 */ /* 0x00006400000c000b */
[----:B01----:R-:W-:Y:S05]  /*34d0*/  ENDCOLLECTIVE ;  /* 0x000000000000791b */ /* 0x003fea0003800000 */
.L_x_12410:
[----:B------:R-:W-:Y:S01]  /*34e0*/  FADD.FTZ R2, RZ, R4 ;  /* 0x00000004ff027221 */ /* 0x000fe20000010000 */
[----:B------:R-:W-:-:S07]  /*34f0*/  IMAD.MOV.U32 R5, RZ, RZ, R14 ;  /* 0x000000ffff057224 */ /* 0x000fce00078e000e */
[----:B------:R-:W-:Y:S05]  /*3500*/  WARPSYNC.COLLECTIVE R15, `(.L_x_12411) ;  /* 0x000000000f087348 */ /* 0x000fea0003c00000 */
[----:B------:R0:W1:Y:S02]  /*3510*/  SHFL.BFLY P6, R14, R13, R12, R11 ;  /* 0x0c00000c0d0e7389 */ /* 0x00006400000c000b */
[----:B01----:R-:W-:Y:S05]  /*3520*/  ENDCOLLECTIVE ;  /* 0x000000000000791b */ /* 0x003fea0003800000 */
.L_x_12411:
[----:B------:R-:W-:Y:S01]  /*3530*/  FADD.FTZ R5, RZ, R5 ;  /* 0x00000005ff057221 */ /* 0x000fe20000010000 */
[----:B------:R-:W-:-:S07]  /*3540*/  MOV R6, R14 ;  /* 0x0000000e00067202 */ /* 0x000fce0000000f00 */
[----:B------:R-:W-:Y:S05]  /*3550*/  WARPSYNC.COLLECTIVE R15, `(.L_x_12412) ;  /* 0x000000000f087348 */ /* 0x000fea0003c00000 */
[----:B------:R0:W1:Y:S02]  /*3560*/  SHFL.BFLY P6, R14, R13, R12, R11 ;  /* 0x0c00000c0d0e7389 */ /* 0x00006400000c000b */
[----:B01----:R-:W-:Y:S05]  /*3570*/  ENDCOLLECTIVE ;  /* 0x000000000000791b */ /* 0x003fea0003800000 */
.L_x_12412:
[----:B------:R-:W-:Y:S01]  /*3580*/  FADD.FTZ R6, RZ, R6 ;  /* 0x00000006ff067221 */ /* 0x000fe20000010000 */
[----:B------:R-:W-:-:S07]  /*3590*/  MOV R7, R14 ;  /* 0x0000000e00077202 */ /* 0x000fce0000000f00 */
[----:B------:R-:W-:Y:S05]  /*35a0*/  WARPSYNC.COLLECTIVE R15, `(.L_x_12413) ;  /* 0x000000000f087348 */ /* 0x000fea0003c00000 */
[----:B------:R0:W1:Y:S02]  /*35b0*/  SHFL.BFLY P6, R14, R13, R12, R11 ;  /* 0x0c00000c0d0e7389 */ /* 0x00006400000c000b */
[----:B01----:R-:W-:Y:S05]  /*35c0*/  ENDCOLLECTIVE ;  /* 0x000000000000791b */ /* 0x003fea0003800000 */
.L_x_12413:
[----:B------:R-:W-:Y:S01]  /*35d0*/  FADD.FTZ R7, RZ, R7 ;  /* 0x00000007ff077221 */ /* 0x000fe20000010000 */
[----:B------:R-:W-:Y:S06]  /*35e0*/  BRA `(.L_x_12414) ;  /* 0xfffffff400307947 */ /* 0x000fec000383ffff */
.L_x_12415:
        /* <DEDUP_REMOVED lines=9> */
.L_x_25819:


//--------------------- .text._ZN4vllm25paged_attention_v1_kernelIthLi96ELi16ELi128ELNS_18Fp8KVCacheDataTypeE1ELb1EEEvPT_PKS2_PKT0_S8_ifPKiSA_iPKfiiiSC_SC_iiiii --------------------------
	.section	.text._ZN4vllm25paged_attention_v1_kernelIthLi96ELi16ELi128ELNS_18Fp8KVCacheDataTypeE1ELb1EEEvPT_PKS2_PKT0_S8_ifPKiSA_iPKfiiiSC_SC_iiiii,"ax",@progbits
	.align	128
        .global         _ZN4vllm25paged_attention_v1_kernelIthLi96ELi16ELi128ELNS_18Fp8KVCacheDataTypeE1ELb1EEEvPT_PKS2_PKT0_S8_ifPKiSA_iPKfiiiSC_SC_iiiii
        .type           _ZN4vllm25paged_attention_v1_kernelIthLi96ELi16ELi128ELNS_18Fp8KVCacheDataTypeE1ELb1EEEvPT_PKS2_PKT0_S8_ifPKiSA_iPKfiiiSC_SC_iiiii,@function
        .size           _ZN4vllm25paged_attention_v1_kernelIthLi96ELi16ELi128ELNS_18Fp8KVCacheDataTypeE1ELb1EEEvPT_PKS2_PKT0_S8_ifPKiSA_iPKfiiiSC_SC_iiiii,(.L_x_25820 - _ZN4vllm25paged_attention_v1_kernelIthLi96ELi16ELi128ELNS_18Fp8KVCacheDataTypeE1ELb1EEEvPT_PKS2_PKT0_S8_ifPKiSA_iPKfiiiSC_SC_iiiii)
        .other          _ZN4vllm25paged_attention_v1_kernelIthLi96ELi16ELi128ELNS_18Fp8KVCacheDataTypeE1ELb1EEEvPT_PKS2_PKT0_S8_ifPKiSA_iPKfiiiSC_SC_iiiii,@"STO_CUDA_ENTRY STV_DEFAULT"
_ZN4vllm25paged_attention_v1_kernelIthLi96ELi16ELi128ELNS_18Fp8KVCacheDataTypeE1ELb1EEEvPT_PKS2_PKT0_S8_ifPKiSA_iPKfiiiSC_SC_iiiii:
.text._ZN4vllm25paged_attention_v1_kernelIthLi96ELi16ELi128ELNS_18Fp8KVCacheDataTypeE1ELb1EEEvPT_PKS2_PKT0_S8_ifPKiSA_iPKfiiiSC_SC_iiiii:
        /* <DEDUP_REMOVED lines=105> */
.L_x_12416:
        /* <DEDUP_REMOVED lines=24> */
.L_x_12420:
        /* <DEDUP_REMOVED lines=41> */
.L_x_12418:
[----:B------:R-:W-:Y:S05]  /*0aa0*/  BSYNC.RECONVERGENT B6 ;  /* 0x0000000000067941 */ /* 0x000fea0003800200 */
.L_x_12417:
        /* <DEDUP_REMOVED lines=11> */
.L_x_12456:
        /* <DEDUP_REMOVED lines=39> */
.L_x_12426:
        /* <DEDUP_REMOVED lines=11> */
.L_x_12425:
[----:B------:R-:W-:Y:S05]  /*0e80*/  BSYNC.RECONVERGENT B1 ;  /* 0x0000000000017941 */ /* 0x000fea0003800200 */
.L_x_12424:
        /* <DEDUP_REMOVED lines=12> */
.L_x_12429:
        /* <DEDUP_REMOVED lines=100> */
.L_x_12428:
[----:B------:R-:W-:Y:S05]  /*1590*/  BSYNC.RECONVERGENT B1 ;  /* 0x0000000000017941 */ /* 0x000fea0003800200 */
.L_x_12427:
        /* <DEDUP_REMOVED lines=55> */
.L_x_12431:
[----:B------:R-:W-:Y:S05]  /*1910*/  BSYNC.RECONVERGENT B1 ;  /* 0x0000000000017941 */ /* 0x000fea0003800200 */
.L_x_12430:
        /* <DEDUP_REMOVED lines=26> */
.L_x_12423:
[----:B------:R-:W-:Y:S05]  /*1ac0*/  BSYNC.RECONVERGENT B0 ;  /* 0x0000000000007941 */ /* 0x000fea0003800200 */
.L_x_12422:
        /* <DEDUP_REMOVED lines=39> */
.L_x_12436:
[----:B------:R-:W0:Y:S01]  /*1d40*/  LDS R3, [R12] ;  /* 0x000000000c037984 */ /* 0x000e220000000800 */
[----:B------:R-:W-:-:S04]  /*1d50*/  IADD3 R13, PT, PT, R13, 0x1, RZ ;  /* 0x000000010d0d7810 */ /* 0x000fc80007ffe0ff */
[----:B------:R-:W-:Y:S01]  /*1d60*/  ISETP.NE.AND P0, PT, R13, RZ, PT ;  /* 0x000000ff0d00720c */ /* 0x000fe20003f05270 */
[----:B0-----:R-:W-:-:S05]  /*1d70*/  FMUL.FTZ R3, R3, R2 ;  /* 0x0000000203037220 */ /* 0x001fca0000410000 */
[----:B------:R0:W-:Y:S02]  /*1d80*/  STS [R12], R3 ;  /* 0x000000030c007388 */ /* 0x0001e40000000800 */
[----:B0-----:R-:W-:-:S05]  /*1d90*/  VIADD R12, R12, 0x200 ;  /* 0x000002000c0c7836 */ /* 0x001fca0000000000 */
[----:B------:R-:W-:Y:S05]  /*1da0*/  @P0 BRA `(.L_x_12436) ;  /* 0xfffffffc00e40947 */ /* 0x000fea000383ffff */
.L_x_12435:
[----:B------:R-:W-:Y:S05]  /*1db0*/  BSYNC.RECONVERGENT B1 ;  /* 0x0000000000017941 */ /* 0x000fea0003800200 */
.L_x_12434:
        /* <DEDUP_REMOVED lines=12> */
.L_x_12439:
        /* <DEDUP_REMOVED lines=52> */
.L_x_12438:
[----:B------:R-:W-:Y:S05]  /*21c0*/  BSYNC.RECONVERGENT B1 ;  /* 0x0000000000017941 */ /* 0x000fea0003800200 */
.L_x_12437:
        /* <DEDUP_REMOVED lines=31> */
.L_x_12441:
[----:B------:R-:W-:Y:S05]  /*23c0*/  BSYNC.RECONVERGENT B1 ;  /* 0x0000000000017941 */ /* 0x000fea0003800200 */
.L_x_12440:
        /* <DEDUP_REMOVED lines=14> */
.L_x_12433:
[----:B------:R-:W-:Y:S05]  /*24b0*/  BSYNC.RECONVERGENT B0 ;  /* 0x0000000000007941 */ /* 0x000fea0003800200 */
.L_x_12432:
        /* <DEDUP_REMOVED lines=29> */
.L_x_12445:
        /* <DEDUP_REMOVED lines=34> */
.L_x_12444:
        /* <DEDUP_REMOVED lines=16> */
.L_x_12443:
[----:B------:R-:W-:Y:S05]  /*29b0*/  BSYNC.RECONVERGENT B6 ;  /* 0x0000000000067941 */ /* 0x000fea0003800200 */
.L_x_12442:
        /* <DEDUP_REMOVED lines=14> */
.L_x_12463:
        /* <DEDUP_REMOVED lines=39> */
.L_x_12448:
[----:B------:R-:W-:Y:S05]  /*2d10*/  BSYNC.RECONVERGENT B0 ;  /* 0x0000000000007941 */ /* 0x000fea0003800200 */
.L_x_12447:
        /* <DEDUP_REMOVED lines=22> */
.L_x_12450:
[----:B------:R-:W-:Y:S05]  /*2e80*/  BSYNC.RECONVERGENT B0 ;  /* 0x0000000000007941 */ /* 0x000fea0003800200 */
.L_x_12449:
        /* <DEDUP_REMOVED lines=29> */
.L_x_12419:
        /* <DEDUP_REMOVED lines=16> */
.L_x_12451:
[----:B------:R-:W-:Y:S05]  /*3160*/  EXIT ;  /* 0x000000000000794d */ /* 0x000fea0003800000 */
.L_x_12421:
[----:B------:R-:W-:Y:S02]  /*3170*/  IMAD.MOV.U32 R12, RZ, RZ, 0x10 ;  /* 0x00000010ff0c7424 */ /* 0x000fe400078e00ff */
[----:B------:R-:W-:Y:S01]  /*3180*/  HFMA2 R11, -RZ, RZ, 0, 1.847743988037109375e-06 ;  /* 0x0000001fff0b7431 */ /* 0x000fe200000001ff */
[----:B------:R-:W-:-:S07]  /*3190*/  MOV R15, 0xffffffff ;  /* 0xffffffff000f7802 */ /* 0x000fce0000000f00 */
[----:B------:R-:W-:Y:S05]  /*31a0*/  WARPSYNC.COLLECTIVE R15, `(.L_x_12452) ;  /* 0x000000000f087348 */ /* 0x000fea0003c00000 */
[----:B------:R0:W1:Y:S02]  /*31b0*/  SHFL.BFLY P6, R14, R13, R12, R11 ;  /* 0x0c00000c0d0e7389 */ /* 0x00006400000c000b */
[----:B01----:R-:W-:Y:S05]  /*31c0*/  ENDCOLLECTIVE ;  /* 0x000000000000791b */ /* 0x003fea0003800000 */
.L_x_12452:
[----:B------:R-:W-:Y:S01]  /*31d0*/  HFMA2 R12, -RZ, RZ, 0, 4.76837158203125e-07 ;  /* 0x00000008ff0c7431 */ /* 0x000fe200000001ff */
[----:B------:R-:W-:-:S05]  /*31e0*/  FMNMX.FTZ R0, R14, -3.40282346638528859812e+38, !PT ;  /* 0xff7fffff0e007809 */ /* 0x000fca0007810000 */
[----:B------:R-:W-:-:S07]  /*31f0*/  IMAD.MOV.U32 R13, RZ, RZ, R0 ;  /* 0x000000ffff0d7224 */ /* 0x000fce00078e0000 */
[----:B------:R-:W-:Y:S05]  /*3200*/  WARPSYNC.COLLECTIVE R15, `(.L_x_12453) ;  /* 0x000000000f087348 */ /* 0x000fea0003c00000 */
[----:B------:R0:W1:Y:S02]  /*3210*/  SHFL.BFLY P6, R14, R13, R12, R11 ;  /* 0x0c00000c0d0e7389 */ /* 0x00006400000c000b */
[----:B01----:R-:W-:Y:S05]  /*3220*/  ENDCOLLECTIVE ;  /* 0x000000000000791b */ /* 0x003fea0003800000 */
.L_x_12453:
[----:B------:R-:W-:Y:S01]  /*3230*/  IMAD.MOV.U32 R12, RZ, RZ, 0x4 ;  /* 0x00000004ff0c7424 */ /* 0x000fe200078e00ff */
[----:B------:R-:W-:-:S04]  /*3240*/  FMNMX.FTZ R2, R0, R14, !PT ;  /* 0x0000000e00027209 */ /* 0x000fc80007810000 */
[----:B------:R-:W-:-:S07]  /*3250*/  MOV R13, R2 ;  /* 0x00000002000d7202 */ /* 0x000fce0000000f00 */
[----:B------:R-:W-:Y:S05]  /*3260*/  WARPSYNC.COLLECTIVE R15, `(.L_x_12454) ;  /* 0x000000000f087348 */ /* 0x000fea0003c00000 */
[----:B------:R0:W1:Y:S02]  /*3270*/  SHFL.BFLY P6, R14, R13, R12, R11 ;  /* 0x0c00000c0d0e7389 */ /* 0x00006400000c000b */
[----:B01----:R-:W-:Y:S05]  /*3280*/  ENDCOLLECTIVE ;  /* 0x000000000000791b */ /* 0x003fea0003800000 */
.L_x_12454:
[----:B------:R-:W-:Y:S01]  /*3290*/  HFMA2 R12, -RZ, RZ, 0, 1.1920928955078125e-07 ;  /* 0x00000002ff0c7431 */ /* 0x000fe200000001ff */
[----:B------:R-:W-:-:S04]  /*32a0*/  FMNMX.FTZ R3, R2, R14, !PT ;  /* 0x0000000e02037209 */ /* 0x000fc80007810000 */
[----:B------:R-:W-:-:S07]  /*32b0*/  MOV R13, R3 ;  /* 0x00000003000d7202 */ /* 0x000fce0000000f00 */
[----:B------:R-:W-:Y:S05]  /*32c0*/  WARPSYNC.COLLECTIVE R15, `(.L_x_12455) ;  /* 0x000000000f087348 */ /* 0x000fea0003c00000 */
[----:B------:R0:W1:Y:S02]  /*32d0*/  SHFL.BFLY P6, R14, R13, R12, R11 ;  /* 0x0c00000c0d0e7389 */ /* 0x00006400000c000b */
[----:B01----:R-:W-:Y:S05]  /*32e0*/  ENDCOLLECTIVE ;  /* 0x000000000000791b */ /* 0x003fea0003800000 */
.L_x_12455:
[----:B------:R-:W-:Y:S05]  /*32f0*/  BRA `(.L_x_12456) ;  /* 0xffffffd800187947 */ /* 0x000fea000383ffff */
.L_x_12446:
[----:B------:R-:W-:Y:S01]  /*3300*/  IMAD.MOV.U32 R13, RZ, RZ, RZ ;  /* 0x000000ffff0d7224 */ /* 0x000fe200078e00ff */
[----:B------:R-:W-:Y:S01]  /*3310*/  MOV R12, 0x1 ;  /* 0x00000001000c7802 */ /* 0x000fe20000000f00 */
[----:B------:R-:W-:Y:S02]  /*3320*/  HFMA2 R11, -RZ, RZ, 0, 1.847743988037109375e-06 ;  /* 0x0000001fff0b7431 */ /* 0x000fe400000001ff */
[----:B------:R-:W-:-:S07]  /*3330*/  IMAD.MOV.U32 R15, RZ, RZ, -0x1 ;  /* 0xffffffffff0f7424 */ /* 0x000fce00078e00ff */
[----:B0-----:R-:W-:Y:S05]  /*3340*/  WARPSYNC.COLLECTIVE R15, `(.L_x_12457) ;  /* 0x000000000f087348 */ /* 0x001fea0003c00000 */
[----:B------:R1:W2:Y:S02]  /*3350*/  SHFL.BFLY P6, R14, R13, R12, R11 ;  /* 0x0c00000c0d0e7389 */ /* 0x0002a400000c000b */
[----:B012---:R-:W-:Y:S05]  /*3360*/  ENDCOLLECTIVE ;  /* 0x000000000000791b */ /* 0x007fea0003800000 */
.L_x_12457:
[----:B------:R-:W-:-:S07]  /*3370*/  MOV R0, R14 ;  /* 0x0000000e00007202 */ /* 0x000fce0000000f00 */
[----:B------:R-:W-:Y:S05]  /*3380*/  WARPSYNC.COLLECTIVE R15, `(.L_x_12458) ;  /* 0x000000000f087348 */ /* 0x000fea0003c00000 */
[----:B------:R0:W1:Y:S02]  /*3390*/  SHFL.BFLY P6, R14, R13, R12, R11 ;  /* 0x0c00000c0d0e7389 */ /* 0x00006400000c000b */
[----:B01----:R-:W-:Y:S05]  /*33a0*/  ENDCOLLECTIVE ;  /* 0x000000000000791b */ /* 0x003fea0003800000 */
.L_x_12458:
[----:B------:R-:W-:Y:S01]  /*33b0*/  FADD.FTZ R0, RZ, R0 ;  /* 0x00000000ff007221 */ /* 0x000fe20000010000 */
[----:B------:R-:W-:-:S07]  /*33c0*/  MOV R2, R14 ;  /* 0x0000000e00027202 */ /* 0x000fce0000000f00 */
[----:B------:R-:W-:Y:S05]  /*33d0*/  WARPSYNC.COLLECTIVE R15, `(.L_x_12459) ;  /* 0x000000000f087348 */ /* 0x000fea0003c00000 */
[----:B------:R0:W1:Y:S02]  /*33e0*/  SHFL.BFLY P6, R14, R13, R12, R11 ;  /* 0x0c00000c0d0e7389 */ /* 0x00006400000c000b */
[----:B01----:R-:W-:Y:S05]  /*33f0*/  ENDCOLLECTIVE ;  /* 0x000000000000791b */ /* 0x003fea0003800000 */
.L_x_12459:
[----:B------:R-:W-:Y:S01]  /*3400*/  FADD.FTZ R3, RZ, R2 ;  /* 0x00000002ff037221 */ /* 0x000fe20000010000 */
[----:B------:R-:W-:-:S07]  /*3410*/  IMAD.MOV.U32 R4, RZ, RZ, R14 ;  /* 0x000000ffff047224 */ /* 0x000fce00078e000e */
[----:B------:R-:W-:Y:S05]  /*3420*/  WARPSYNC.COLLECTIVE R15, `(.L_x_12460) ;  /* 0x000000000f087348 */ /* 0x000fea0003c00000 */
[----:B------:R0:W1:Y:S02]  /*3430*/  SHFL.BFLY P6, R14, R13, R12, R11 ;  /* 0x0c00000c0d0e7389 */ /* 0x00006400000c000b */
[----:B01----:R-:W-:Y:S05]  /*3440*/  ENDCOLLECTIVE ;  /* 0x000000000000791b */ /* 0x003fea0003800000 */
.L_x_12460:
[----:B------:R-:W-:Y:S01]  /*3450*/  FADD.FTZ R2, RZ, R4 ;  /* 0x00000004ff027221 */ /* 0x000fe20000010000 */
[----:B------:R-:W-:-:S07]  /*3460*/  MOV R5, R14 ;  /* 0x0000000e00057202 */ /* 0x000fce0000000f00 */
[----:B------:R-:W-:Y:S05]  /*3470*/  WARPSYNC.COLLECTIVE R15, `(.L_x_12461) ;  /* 0x000000000f087348 */ /* 0x000fea0003c00000 */
[----:B------:R0:W1:Y:S02]  /*3480*/  SHFL.BFLY P6, R14, R13, R12, R11 ;  /* 0x0c00000c0d0e7389 */ /* 0x00006400000c000b */
[----:B01----:R-:W-:Y:S05]  /*3490*/  ENDCOLLECTIVE ;  /* 0x000000000000791b */ /* 0x003fea0003800000 */
.L_x_12461:
[----:B------:R-:W-:Y:S01]  /*34a0*/  FADD.FTZ R5, RZ, R5 ;  /* 0x00000005ff057221 */ /* 0x000fe20000010000 */
[----:B------:R-:W-:-:S07]  /*34b0*/  MOV R6, R14 ;  /* 0x0000000e00067202 */ /* 0x000fce0000000f00 */
[----:B------:R-:W-:Y:S05]  /*34c0*/  WARPSYNC.COLLECTIVE R15, `(.L_x_12462) ;  /* 0x000000000f087348 */ /* 0x000fea0003c00000 */
[----:B------:R0:W1:Y:S02]  /*34d0*/  SHFL.BFLY P6, R14, R13, R12, R11 ;  /* 0x0c00000c0d0e7389 */ /* 0x00006400000c000b */
[----:B01----:R-:W-:Y:S05]  /*34e0*/  ENDCOLLECTIVE ;  /* 0x000000000000791b */ /* 0x003fea0003800000 */
.L_x_12462:
[----:B------:R-:W-:Y:S01]  /*34f0*/  FADD.FTZ R6, RZ, R6 ;  /* 0x00000006ff067221 */ /* 0x000fe20000010000 */
[----:B------:R-:W-:Y:S06]  /*3500*/  BRA `(.L_x_12463) ;  /* 0xfffffff400647947 */ /* 0x000fec000383ffff */
.L_x_12464:
        /* <DEDUP_REMOVED lines=15> */
.L_x_25820:


//--------------------- .text._ZN4vllm25paged_attention_v1_kernelIthLi80ELi16ELi128ELNS_18Fp8KVCacheDataTypeE1ELb1EEEvPT_PKS2_PKT0_S8_ifPKiSA_iPKfiiiSC_SC_iiiii --------------------------
	.section	.text._ZN4vllm25paged_attention_v1_kernelIthLi80ELi16ELi128ELNS_18Fp8KVCacheDataTypeE1ELb1EEEvPT_PKS2_PKT0_S8_ifPKiSA_iPKfiiiSC_SC_iiiii,"ax",@progbits
	.align	128
        .global         _ZN4vllm25paged_attention_v1_kernelIthLi80ELi16ELi128ELNS_18Fp8KVCacheDataTypeE1ELb1EEEvPT_PKS2_PKT0_S8_ifPKiSA_iPKfiiiSC_SC_iiiii
        .type           _ZN4vllm25paged_attention_v1_kernelIthLi80ELi16ELi128ELNS_18Fp8KVCacheDataTypeE1ELb1EEEvPT_PKS2_PKT0_S8_ifPKiSA_iPKfiiiSC_SC_iiiii,@function
        .size           _ZN4vllm25paged_attention_v1_kernelIthLi80ELi16ELi128ELNS_18Fp8KVCacheDataTypeE1ELb1EEEvPT_PKS2_PKT0_S8_ifPKiSA_iPKfiiiSC_SC_iiiii,(.L_x_25821 - _ZN4vllm25paged_attention_v1_kernelIthLi80ELi16ELi128ELNS_18Fp8KVCacheDataTypeE1ELb1EEEvPT_PKS2_PKT0_S8_ifPKiSA_iPKfiiiSC_SC_iiiii)
        .other          _ZN4vllm25paged_attention_v1_kernelIthLi80ELi16ELi128ELNS_18Fp8KVCacheDataTypeE1ELb1EEEvPT_PKS2_PKT0_S8_ifPKiSA_iPKfiiiSC_SC_iiiii,@"STO_CUDA_ENTRY STV_DEFAULT"
_ZN4vllm25paged_attention_v1_kernelIthLi80ELi16ELi128ELNS_18Fp8KVCacheDataTypeE1ELb1EEEvPT_PKS2_PKT0_S8_ifPKiSA_iPKfiiiSC_SC_iiiii:
.text._ZN4vllm25paged_attention_v1_kernelIthLi80ELi16ELi128ELNS_18Fp8KVCacheDataTypeE1ELb1EEEvPT_PKS2_PKT0_S8_ifPKiSA_iPKfiiiSC_SC_iiiii:
        /* <DEDUP_REMOVED lines=105> */
.L_x_12465:
        /* <DEDUP_REMOVED lines=24> */
.L_x_12469:
        /* <DEDUP_REMOVED lines=41> */
.L_x_12467:
[----:B------:R-:W-:Y:S05]  /*0aa0*/  BSYNC.RECONVERGENT B6 ;  /* 0x0000000000067941 */ /* 0x000fea0003800200 */
.L_x_12466:
        /* <DEDUP_REMOVED lines=11> */
.L_x_12505:
        /* <DEDUP_REMOVED lines=39> */
.L_x_12475:
        /* <DEDUP_REMOVED lines=11> */
.L_x_12474:
[----:B------:R-:W-:Y:S05]  /*0e80*/  BSYNC.RECONVERGENT B1 ;  /* 0x0000000000017941 */ /* 0x000fea0003800200 */
.L_x_12473:
        /* <DEDUP_REMOVED lines=12> */
.L_x_12478:
        /* <DEDUP_REMOVED lines=100> */
.L_x_12477:
[----:B------:R-:W-:Y:S05]  /*1590*/  BSYNC.RECONVERGENT B1 ;  /* 0x0000000000017941 */ /* 0x000fea0003800200 */
.L_x_12476:
        /* <DEDUP_REMOVED lines=55> */
.L_x_12480:
[----:B------:R-:W-:Y:S05]  /*1910*/  BSYNC.RECONVERGENT B1 ;  /* 0x0000000000017941 */ /* 0x000fea0003800200 */
.L_x_12479:
        /* <DEDUP_REMOVED lines=26> */
.L_x_12472:
[----:B------:R-:W-:Y:S05]  /*1ac0*/  BSYNC.RECONVERGENT B0 ;  /* 0x0000000000007941 */ /* 0x000fea0003800200 */
.L_x_12471:
        /* <DEDUP_REMOVED lines=39> */
.L_x_12485:
[----:B------:R-:W0:Y:S01]  /*1d40*/  LDS R3, [R12] ;  /* 0x000000000c037984 */ /* 0x000e220000000800 */
[----:B------:R-:W-:-:S04]  /*1d50*/  IADD3 R13, PT, PT, R13, 0x1, RZ ;  /* 0x000000010d0d7810 */ /* 0x000fc80007ffe0ff */
[----:B------:R-:W-:Y:S01]  /*1d60*/  ISETP.NE.AND P0, PT, R13, RZ, PT ;  /* 0x000000ff0d00720c */ /* 0x000fe20003f05270 */
[----:B0-----:R-:W-:-:S05]  /*1d70*/  FMUL.FTZ R3, R3, R2 ;  /* 0x0000000203037220 */ /* 0x001fca0000410000 */
[----:B------:R0:W-:Y:S02]  /*1d80*/  STS [R12], R3 ;  /* 0x000000030c007388 */ /* 0x0001e40000000800 */
[----:B0-----:R-:W-:-:S05]  /*1d90*/  IADD3 R12, PT, PT, R12, 0x200, RZ ;  /* 0x000002000c0c7810 */ /* 0x001fca0007ffe0ff */
[----:B------:R-:W-:Y:S05]  /*1da0*/  @P0 BRA `(.L_x_12485) ;  /* 0xfffffffc00e40947 */ /* 0x000fea000383ffff */
.L_x_12484:
[----:B------:R-:W-:Y:S05]  /*1db0*/  BSYNC.RECONVERGENT B1 ;  /* 0x0000000000017941 */ /* 0x000fea0003800200 */
.L_x_12483:
        /* <DEDUP_REMOVED lines=12> */
.L_x_12488:
        /* <DEDUP_REMOVED lines=52> */
.L_x_12487:
[----:B------:R-:W-:Y:S05]  /*21c0*/  BSYNC.RECONVERGENT B1 ;  /* 0x0000000000017941 */ /* 0x000fea0003800200 */
.L_x_12486:
        /* <DEDUP_REMOVED lines=31> */
.L_x_12490:
[----:B------:R-:W-:Y:S05]  /*23c0*/  BSYNC.RECONVERGENT B1 ;  /* 0x0000000000017941 */ /* 0x000fea0003800200 */
.L_x_12489:
        /* <DEDUP_REMOVED lines=14> */
.L_x_12482:
[----:B------:R-:W-:Y:S05]  /*24b0*/  BSYNC.RECONVERGENT B0 ;  /* 0x0000000000007941 */ /* 0x000fea0003800200 */
.L_x_12481:
        /* <DEDUP_REMOVED lines=29> */
.L_x_12494:
        /* <DEDUP_REMOVED lines=34> */
.L_x_12493:
        /* <DEDUP_REMOVED lines=16> */
.L_x_12492:
[----:B------:R-:W-:Y:S05]  /*29b0*/  BSYNC.RECONVERGENT B6 ;  /* 0x0000000000067941 */ /* 0x000fea0003800200 */
.L_x_12491:
        /* <DEDUP_REMOVED lines=12> */
.L_x_12511:
        /* <DEDUP_REMOVED lines=36> */
.L_x_12497:
[----:B------:R-:W-:Y:S05]  /*2cc0*/  BSYNC.RECONVERGENT B0 ;  /* 0x0000000000007941 */ /* 0x000fea0003800200 */
.L_x_12496:
        /* <DEDUP_REMOVED lines=19> */
.L_x_12499:
[----:B------:R-:W-:Y:S05]  /*2e00*/  BSYNC.RECONVERGENT B0 ;  /* 0x0000000000007941 */ /* 0x000fea0003800200 */
.L_x_12498:
        /* <DEDUP_REMOVED lines=27> */
.L_x_12468:
        /* <DEDUP_REMOVED lines=16> */
.L_x_12500:
[----:B------:R-:W-:Y:S05]  /*30c0*/  EXIT ;  /* 0x000000000000794d */ /* 0x000fea0003800000 */
.L_x_12470:
[----:B------:R-:W-:Y:S01]  /*30d0*/  HFMA2 R12, -RZ, RZ, 0, 9.5367431640625e-07 ;  /* 0x00000010ff0c7431 */ /* 0x000fe200000001ff */
[----:B------:R-:W-:Y:S01]  /*30e0*/  MOV R11, 0x1f ;  /* 0x0000001f000b7802 */ /* 0x000fe20000000f00 */
[----:B------:R-:W-:-:S07]  /*30f0*/  IMAD.MOV.U32 R15, RZ, RZ, -0x1 ;  /* 0xffffffffff0f7424 */ /* 0x000fce00078e00ff */
[----:B------:R-:W-:Y:S05]  /*3100*/  WARPSYNC.COLLECTIVE R15, `(.L_x_12501) ;  /* 0x000000000f087348 */ /* 0x000fea0003c00000 */
[----:B------:R0:W1:Y:S02]  /*3110*/  SHFL.BFLY P6, R14, R13, R12, R11 ;  /* 0x0c00000c0d0e7389 */ /* 0x00006400000c000b */
[----:B01----:R-:W-:Y:S05]  /*3120*/  ENDCOLLECTIVE ;  /* 0x000000000000791b */ /* 0x003fea0003800000 */
.L_x_12501:
[----:B------:R-:W-:Y:S01]  /*3130*/  HFMA2 R12, -RZ, RZ, 0, 4.76837158203125e-07 ;  /* 0x00000008ff0c7431 */ /* 0x000fe200000001ff */
[----:B------:R-:W-:-:S04]  /*3140*/  FMNMX.FTZ R0, R14, -3.40282346638528859812e+38, !PT ;  /* 0xff7fffff0e007809 */ /* 0x000fc80007810000 */
[----:B------:R-:W-:-:S07]  /*3150*/  MOV R13, R0 ;  /* 0x00000000000d7202 */ /* 0x000fce0000000f00 */
[----:B------:R-:W-:Y:S05]  /*3160*/  WARPSYNC.COLLECTIVE R15, `(.L_x_12502) ;  /* 0x000000000f087348 */ /* 0x000fea0003c00000 */
[----:B------:R0:W1:Y:S02]  /*3170*/  SHFL.BFLY P6, R14, R13, R12, R11 ;  /* 0x0c00000c0d0e7389 */ /* 0x00006400000c000b */
[----:B01----:R-:W-:Y:S05]  /*3180*/  ENDCOLLECTIVE ;  /* 0x000000000000791b */ /* 0x003fea0003800000 */
.L_x_12502:
[----:B------:R-:W-:Y:S02]  /*3190*/  MOV R12, 0x4 ;  /* 0x00000004000c7802 */ /* 0x000fe40000000f00 */
[----:B------:R-:W-:-:S05]  /*31a0*/  FMNMX.FTZ R2, R0, R14, !PT ;  /* 0x0000000e00027209 */ /* 0x000fca0007810000 */
[----:B------:R-:W-:-:S07]  /*31b0*/  IMAD.MOV.U32 R13, RZ, RZ, R2 ;  /* 0x000000ffff0d7224 */ /* 0x000fce00078e0002 */
[----:B------:R-:W-:Y:S05]  /*31c0*/  WARPSYNC.COLLECTIVE R15, `(.L_x_12503) ;  /* 0x000000000f087348 */ /* 0x000fea0003c00000 */
[----:B------:R0:W1:Y:S02]  /*31d0*/  SHFL.BFLY P6, R14, R13, R12, R11 ;  /* 0x0c00000c0d0e7389 */ /* 0x00006400000c000b */
[----:B01----:R-:W-:Y:S05]  /*31e0*/  ENDCOLLECTIVE ;  /* 0x000000000000791b */ /* 0x003fea0003800000 */
.L_x_12503:
[----:B------:R-:W-:Y:S01]  /*31f0*/  IMAD.MOV.U32 R12, RZ, RZ, 0x2 ;  /* 0x00000002ff0c7424 */ /* 0x000fe200078e00ff */
[----:B------:R-:W-:-:S04]  /*3200*/  FMNMX.FTZ R3, R2, R14, !PT ;  /* 0x0000000e02037209 */ /* 0x000fc80007810000 */
[----:B------:R-:W-:-:S07]  /*3210*/  MOV R13, R3 ;  /* 0x00000003000d7202 */ /* 0x000fce0000000f00 */
[----:B------:R-:W-:Y:S05]  /*3220*/  WARPSYNC.COLLECTIVE R15, `(.L_x_12504) ;  /* 0x000000000f087348 */ /* 0x000fea0003c00000 */
[----:B------:R0:W1:Y:S02]  /*3230*/  SHFL.BFLY P6, R14, R13, R12, R11 ;  /* 0x0c00000c0d0e7389 */ /* 0x00006400000c000b */
[----:B01----:R-:W-:Y:S05]  /*3240*/  ENDCOLLECTIVE ;  /* 0x000000000000791b */ /* 0x003fea0003800000 */
.L_x_12504:
[----:B------:R-:W-:Y:S05]  /*3250*/  BRA `(.L_x_12505) ;  /* 0xffffffd800407947 */ /* 0x000fea000383ffff */
.L_x_12495:
[----:B------:R-:W-:Y:S01]  /*3260*/  HFMA2 R13, -RZ, RZ, 0, 0 ;  /* 0x00000000ff0d7431 */ /* 0x000fe200000001ff */
[----:B------:R-:W-:Y:S01]  /*3270*/  MOV R12, 0x1 ;  /* 0x00000001000c7802 */ /* 0x000fe20000000f00 */
[----:B------:R-:W-:Y:S01]  /*3280*/  IMAD.MOV.U32 R11, RZ, RZ, 0x1f ;  /* 0x0000001fff0b7424 */ /* 0x000fe200078e00ff */
[----:B------:R-:W-:-:S07]  /*3290*/  MOV R15, 0xffffffff ;  /* 0xffffffff000f7802 */ /* 0x000fce0000000f00 */
[----:B0-----:R-:W-:Y:S05]  /*32a0*/  WARPSYNC.COLLECTIVE R15, `(.L_x_12506) ;  /* 0x000000000f087348 */ /* 0x001fea0003c00000 */
[----:B------:R1:W2:Y:S02]  /*32b0*/  SHFL.BFLY P6, R14, R13, R12, R11 ;  /* 0x0c00000c0d0e7389 */ /* 0x0002a400000c000b */
[----:B012---:R-:W-:Y:S05]  /*32c0*/  ENDCOLLECTIVE ;  /* 0x000000000000791b */ /* 0x007fea0003800000 */
.L_x_12506:
[----:B------:R-:W-:-:S07]  /*32d0*/  MOV R0, R14 ;  /* 0x0000000e00007202 */ /* 0x000fce0000000f00 */
[----:B------:R-:W-:Y:S05]  /*32e0*/  WARPSYNC.COLLECTIVE R15, `(.L_x_12507) ;  /* 0x000000000f087348 */ /* 0x000fea0003c00000 */
[----:B------:R0:W1:Y:S02]  /*32f0*/  SHFL.BFLY P6, R14, R13, R12, R11 ;  /* 0x0c00000c0d0e7389 */ /* 0x00006400000c000b */
[----:B01----:R-:W-:Y:S05]  /*3300*/  ENDCOLLECTIVE ;  /* 0x000000000000791b */ /* 0x003fea0003800000 */
.L_x_12507:
[----:B------:R-:W-:Y:S01]  /*3310*/  FADD.FTZ R0, RZ, R0 ;  /* 0x00000000ff007221 */ /* 0x000fe20000010000 */
[----:B------:R-:W-:-:S07]  /*3320*/  IMAD.MOV.U32 R2, RZ, RZ, R14 ;  /* 0x000000ffff027224 */ /* 0x000fce00078e000e */
[----:B------:R-:W-:Y:S05]  /*3330*/  WARPSYNC.COLLECTIVE R15, `(.L_x_12508) ;  /* 0x000000000f087348 */ /* 0x000fea0003c00000 */
[----:B------:R0:W1:Y:S02]  /*3340*/  SHFL.BFLY P6, R14, R13, R12, R11 ;  /* 0x0c00000c0d0e7389 */ /* 0x00006400000c000b */
[----:B01----:R-:W-:Y:S05]  /*3350*/  ENDCOLLECTIVE ;  /* 0x000000000000791b */ /* 0x003fea0003800000 */
.L_x_12508:
[----:B------:R-:W-:Y:S01]  /*3360*/  FADD.FTZ R3, RZ, R2 ;  /* 0x00000002ff037221 */ /* 0x000fe20000010000 */
[----:B------:R-:W-:-:S07]  /*3370*/  MOV R4, R14 ;  /* 0x0000000e00047202 */ /* 0x000fce0000000f00 */
[----:B------:R-:W-:Y:S05]  /*3380*/  WARPSYNC.COLLECTIVE R15, `(.L_x_12509) ;  /* 0x000000000f087348 */ /* 0x000fea0003c00000 */
[----:B------:R0:W1:Y:S02]  /*3390*/  SHFL.BFLY P6, R14, R13, R12, R11 ;  /* 0x0c00000c0d0e7389 */ /* 0x00006400000c000b */
[----:B01----:R-:W-:Y:S05]  /*33a0*/  ENDCOLLECTIVE ;  /* 0x000000000000791b */ /* 0x003fea0003800000 */
.L_x_12509:
[----:B------:R-:W-:Y:S01]  /*33b0*/  FADD.FTZ R2, RZ, R4 ;  /* 0x00000004ff027221 */ /* 0x000fe20000010000 */
[----:B------:R-:W-:-:S07]  /*33c0*/  MOV R5, R14 ;  /* 0x0000000e00057202 */ /* 0x000fce0000000f00 */
[----:B------:R-:W-:Y:S05]  /*33d0*/  WARPSYNC.COLLECTIVE R15, `(.L_x_12510) ;  /* 0x000000000f087348 */ /* 0x000fea0003c00000 */
[----:B------:R0:W1:Y:S02]  /*33e0*/  SHFL.BFLY P6, R14, R13, R12, R11 ;  /* 0x0c00000c0d0e7389 */ /* 0x00006400000c000b */
[----:B01----:R-:W-:Y:S05]  /*33f0*/  ENDCOLLECTIVE ;  /* 0x000000000000791b */ /* 0x003fea0003800000 */
.L_x_12510:
[----:B------:R-:W-:Y:S01]  /*3400*/  FADD.FTZ R5, RZ, R5 ;  /* 0x00000005ff057221 */ /* 0x000fe20000010000 */
[----:B------:R-:W-:Y:S06]  /*3410*/  BRA `(.L_x_12511) ;  /* 0xfffffff400987947 */ /* 0x000fec000383ffff */
.L_x_12512:
        /* <DEDUP_REMOVED lines=14> */
.L_x_25821:


//--------------------- .text._ZN4vllm25paged_attention_v1_kernelIthLi64ELi16ELi128ELNS_18Fp8KVCacheDataTypeE1ELb1EEEvPT_PKS2_PKT0_S8_ifPKiSA_iPKfiiiSC_SC_iiiii --------------------------
	.section	.text._ZN4vllm25paged_attention_v1_kernelIthLi64ELi16ELi128ELNS_18Fp8KVCacheDataTypeE1ELb1EEEvPT_PKS2_PKT0_S8_ifPKiSA_iPKfiiiSC_SC_iiiii,"ax",@progbits
	.align	128
        .global         _ZN4vllm25paged_attention_v1_kernelIthLi64ELi16ELi128ELNS_18Fp8KVCacheDataTypeE1ELb1EEEvPT_PKS2_PKT0_S8_ifPKiSA_iPKfiiiSC_SC_iiiii
        .type           _ZN4vllm25paged_attention_v1_kernelIthLi64ELi16ELi128ELNS_18Fp8KVCacheDataTypeE1ELb1EEEvPT_PKS2_PKT0_S8_ifPKiSA_iPKfiiiSC_SC_iiiii,@function
        .size           _ZN4vllm25paged_attention_v1_kernelIthLi64ELi16ELi128ELNS_18Fp8KVCacheDataTypeE1ELb1EEEvPT_PKS2_PKT0_S8_ifPKiSA_iPKfiiiSC_SC_iiiii,(.L_x_25822 - _ZN4vllm25paged_attention_v1_kernelIthLi64ELi16ELi128ELNS_18Fp8KVCacheDataTypeE1ELb1EEEvPT_PKS2_PKT0_S8_ifPKiSA_iPKfiiiSC_SC_iiiii)
        .other          _ZN4vllm25paged_attention_v1_kernelIthLi64ELi16ELi128ELNS_18Fp8KVCacheDataTypeE1ELb1EEEvPT_PKS2_PKT0_S8_ifPKiSA_iPKfiiiSC_SC_iiiii,@"STO_CUDA_ENTRY STV_DEFAULT"
_ZN4vllm25paged_attention_v1_kernelIthLi64ELi16ELi128ELNS_18Fp8KVCacheDataTypeE1ELb1EEEvPT_PKS2_PKT0_S8_ifPKiSA_iPKfiiiSC_SC_iiiii:
.text._ZN4vllm25paged_attention_v1_kernelIthLi64ELi16ELi128ELNS_18Fp8KVCacheDataTypeE1ELb1EEEvPT_PKS2_PKT0_S8_ifPKiSA_iPKfiiiSC_SC_iiiii:
        /* <DEDUP_REMOVED lines=105> */
.L_x_12513:
        /* <DEDUP_REMOVED lines=24> */
.L_x_12517:
        /* <DEDUP_REMOVED lines=41> */
.L_x_12515:
[----:B------:R-:W-:Y:S05]  /*0aa0*/  BSYNC.RECONVERGENT B6 ;  /* 0x0000000000067941 */ /* 0x000fea0003800200 */
.L_x_12514:
        /* <DEDUP_REMOVED lines=11> */
.L_x_12551:
        /* <DEDUP_REMOVED lines=39> */
.L_x_12523:
        /* <DEDUP_REMOVED lines=11> */
.L_x_12522:
[----:B------:R-:W-:Y:S05]  /*0e80*/  BSYNC.RECONVERGENT B1 ;  /* 0x0000000000017941 */ /* 0x000fea0003800200 */
.L_x_12521:
        /* <DEDUP_REMOVED lines=12> */
.L_x_12526:
        /* <DEDUP_REMOVED lines=100> */
.L_x_12525:
[----:B------:R-:W-:Y:S05]  /*1590*/  BSYNC.RECONVERGENT B1 ;  /* 0x0000000000017941 */ /* 0x000fea0003800200 */
.L_x_12524:
        /* <DEDUP_REMOVED lines=55> */
.L_x_12528:
[----:B------:R-:W-:Y:S05]  /*1910*/  BSYNC.RECONVERGENT B1 ;  /* 0x0000000000017941 */ /* 0x000fea0003800200 */
.L_x_12527:
        /* <DEDUP_REMOVED lines=26> */
.L_x_12520:
[----:B------:R-:W-:Y:S05]  /*1ac0*/  BSYNC.RECONVERGENT B0 ;  /* 0x0000000000007941 */ /* 0x000fea0003800200 */
.L_x_12519:
        /* <DEDUP_REMOVED lines=39> */
.L_x_12533:
[----:B------:R-:W0:Y:S01]  /*1d40*/  LDS R3, [R12] ;  /* 0x000000000c037984 */ /* 0x000e220000000800 */
[----:B------:R-:W-:-:S04]  /*1d50*/  IADD3 R13, PT, PT, R13, 0x1, RZ ;  /* 0x000000010d0d7810 */ /* 0x000fc80007ffe0ff */
[----:B------:R-:W-:Y:S01]  /*1d60*/  ISETP.NE.AND P0, PT, R13, RZ, PT ;  /* 0x000000ff0d00720c */ /* 0x000fe20003f05270 */
[----:B0-----:R-:W-:-:S05]  /*1d70*/  FMUL.FTZ R3, R3, R2 ;  /* 0x0000000203037220 */ /* 0x001fca0000410000 */
[----:B------:R0:W-:Y:S02]  /*1d80*/  STS [R12], R3 ;  /* 0x000000030c007388 */ /* 0x0001e40000000800 */
[----:B0-----:R-:W-:-:S05]  /*1d90*/  VIADD R12, R12, 0x200 ;  /* 0x000002000c0c7836 */ /* 0x001fca0000000000 */
[----:B------:R-:W-:Y:S05]  /*1da0*/  @P0 BRA `(.L_x_12533) ;  /* 0xfffffffc00e40947 */ /* 0x000fea000383ffff */
.L_x_12532:
[----:B------:R-:W-:Y:S05]  /*1db0*/  BSYNC.RECONVERGENT B1 ;  /* 0x0000000000017941 */ /* 0x000fea0003800200 */
.L_x_12531:
        /* <DEDUP_REMOVED lines=12> */
.L_x_12536:
        /* <DEDUP_REMOVED lines=52> */
.L_x_12535:
[----:B------:R-:W-:Y:S05]  /*21c0*/  BSYNC.RECONVERGENT B1 ;  /* 0x0000000000017941 */ /* 0x000fea0003800200 */
.L_x_12534:
        /* <DEDUP_REMOVED lines=31> */
.L_x_12538:
[----:B------:R-:W-:Y:S05]  /*23c0*/  BSYNC.RECONVERGENT B1 ;  /* 0x0000000000017941 */ /* 0x000fea0003800200 */
.L_x_12537:
        /* <DEDUP_REMOVED lines=14> */
.L_x_12530:
[----:B------:R-:W-:Y:S05]  /*24b0*/  BSYNC.RECONVERGENT B0 ;  /* 0x0000000000007941 */ /* 0x000fea0003800200 */
.L_x_12529:
        /* <DEDUP_REMOVED lines=29> */
.L_x_12542:
        /* <DEDUP_REMOVED lines=34> */
.L_x_12541:
        /* <DEDUP_REMOVED lines=16> */
.L_x_12540:
[----:B------:R-:W-:Y:S05]  /*29b0*/  BSYNC.RECONVERGENT B6 ;  /* 0x0000000000067941 */ /* 0x000fea0003800200 */
.L_x_12539:
        /* <DEDUP_REMOVED lines=11> */
.L_x_12556:
        /* <DEDUP_REMOVED lines=19> */
.L_x_12545:
[----:B------:R-:W-:Y:S05]  /*2ba0*/  BSYNC.RECONVERGENT B0 ;  /* 0x0000000000007941 */ /* 0x000fea0003800200 */
.L_x_12544:
        /* <DEDUP_REMOVED lines=59> */
.L_x_12516:
        /* <DEDUP_REMOVED lines=16> */
.L_x_12546:
[----:B------:R-:W-:Y:S05]  /*3060*/  EXIT ;  /* 0x000000000000794d */ /* 0x000fea0003800000 */
.L_x_12518:
[----:B------:R-:W-:Y:S02]  /*3070*/  HFMA2 R12, -RZ, RZ, 0, 9.5367431640625e-07 ;  /* 0x00000010ff0c7431 */ /* 0x000fe400000001ff */
[----:B------:R-:W-:Y:S01]  /*3080*/  IMAD.MOV.U32 R11, RZ, RZ, 0x1f ;  /* 0x0000001fff0b7424 */ /* 0x000fe200078e00ff */
[----:B------:R-:W-:-:S07]  /*3090*/  MOV R15, 0xffffffff ;  /* 0xffffffff000f7802 */ /* 0x000fce0000000f00 */
[----:B------:R-:W-:Y:S05]  /*30a0*/  WARPSYNC.COLLECTIVE R15, `(.L_x_12547) ;  /* 0x000000000f087348 */ /* 0x000fea0003c00000 */
[----:B------:R0:W1:Y:S02]  /*30b0*/  SHFL.BFLY P6, R14, R13, R12, R11 ;  /* 0x0c00000c0d0e7389 */ /* 0x00006400000c000b */
[----:B01----:R-:W-:Y:S05]  /*30c0*/  ENDCOLLECTIVE ;  /* 0x000000000000791b */ /* 0x003fea0003800000 */
.L_x_12547:
[----:B------:R-:W-:Y:S01]  /*30d0*/  IMAD.MOV.U32 R12, RZ, RZ, 0x8 ;  /* 0x00000008ff0c7424 */ /* 0x000fe200078e00ff */
[----:B------:R-:W-:-:S04]  /*30e0*/  FMNMX.FTZ R0, R14, -3.40282346638528859812e+38, !PT ;  /* 0xff7fffff0e007809 */ /* 0x000fc80007810000 */
[----:B------:R-:W-:-:S07]  /*30f0*/  MOV R13, R0 ;  /* 0x00000000000d7202 */ /* 0x000fce0000000f00 */
[----:B------:R-:W-:Y:S05]  /*3100*/  WARPSYNC.COLLECTIVE R15, `(.L_x_12548) ;  /* 0x000000000f087348 */ /* 0x000fea0003c00000 */
[----:B------:R0:W1:Y:S02]  /*3110*/  SHFL.BFLY P6, R14, R13, R12, R11 ;  /* 0x0c00000c0d0e7389 */ /* 0x00006400000c000b */
[----:B01----:R-:W-:Y:S05]  /*3120*/  ENDCOLLECTIVE ;  /* 0x000000000000791b */ /* 0x003fea0003800000 */
.L_x_12548:
[----:B------:R-:W-:Y:S01]  /*3130*/  HFMA2 R12, -RZ, RZ, 0, 2.384185791015625e-07 ;  /* 0x00000004ff0c7431 */ /* 0x000fe200000001ff */
[----:B------:R-:W-:-:S04]  /*3140*/  FMNMX.FTZ R2, R0, R14, !PT ;  /* 0x0000000e00027209 */ /* 0x000fc80007810000 */
[----:B------:R-:W-:-:S07]  /*3150*/  MOV R13, R2 ;  /* 0x00000002000d7202 */ /* 0x000fce0000000f00 */
[----:B------:R-:W-:Y:S05]  /*3160*/  WARPSYNC.COLLECTIVE R15, `(.L_x_12549) ;  /* 0x000000000f087348 */ /* 0x000fea0003c00000 */
[----:B------:R0:W1:Y:S02]  /*3170*/  SHFL.BFLY P6, R14, R13, R12, R11 ;  /* 0x0c00000c0d0e7389 */ /* 0x00006400000c000b */
[----:B01----:R-:W-:Y:S05]  /*3180*/  ENDCOLLECTIVE ;  /* 0x000000000000791b */ /* 0x003fea0003800000 */
.L_x_12549:
[----:B------:R-:W-:Y:S02]  /*3190*/  MOV R12, 0x2 ;  /* 0x00000002000c7802 */ /* 0x000fe40000000f00 */
[----:B------:R-:W-:-:S05]  /*31a0*/  FMNMX.FTZ R3, R2, R14, !PT ;  /* 0x0000000e02037209 */ /* 0x000fca0007810000 */
[----:B------:R-:W-:-:S07]  /*31b0*/  IMAD.MOV.U32 R13, RZ, RZ, R3 ;  /* 0x000000ffff0d7224 */ /* 0x000fce00078e0003 */
[----:B------:R-:W-:Y:S05]  /*31c0*/  WARPSYNC.COLLECTIVE R15, `(.L_x_12550) ;  /* 0x000000000f087348 */ /* 0x000fea0003c00000 */
[----:B------:R0:W1:Y:S02]  /*31d0*/  SHFL.BFLY P6, R14, R13, R12, R11 ;  /* 0x0c00000c0d0e7389 */ /* 0x00006400000c000b */
[----:B01----:R-:W-:Y:S05]  /*31e0*/  ENDCOLLECTIVE ;  /* 0x000000000000791b */ /* 0x003fea0003800000 */
.L_x_12550:
[----:B------:R-:W-:Y:S05]  /*31f0*/  BRA `(.L_x_12551) ;  /* 0xffffffd800587947 */ /* 0x000fea000383ffff */
.L_x_12543:
[----:B------:R-:W-:Y:S02]  /*3200*/  HFMA2 R13, -RZ, RZ, 0, 0 ;  /* 0x00000000ff0d7431 */ /* 0x000fe400000001ff */
[----:B------:R-:W-:Y:S01]  /*3210*/  IMAD.MOV.U32 R12, RZ, RZ, 0x1 ;  /* 0x00000001ff0c7424 */ /* 0x000fe200078e00ff */
[----:B------:R-:W-:Y:S02]  /*3220*/  MOV R11, 0x1f ;  /* 0x0000001f000b7802 */ /* 0x000fe40000000f00 */
[----:B------:R-:W-:-:S07]  /*3230*/  MOV R15, 0xffffffff ;  /* 0xffffffff000f7802 */ /* 0x000fce0000000f00 */
[----:B0-----:R-:W-:Y:S05]  /*3240*/  WARPSYNC.COLLECTIVE R15, `(.L_x_12552) ;  /* 0x000000000f087348 */ /* 0x001fea0003c00000 */
[----:B------:R1:W2:Y:S02]  /*3250*/  SHFL.BFLY P6, R14, R13, R12, R11 ;  /* 0x0c00000c0d0e7389 */ /* 0x0002a400000c000b */
[----:B012---:R-:W-:Y:S05]  /*3260*/  ENDCOLLECTIVE ;  /* 0x000000000000791b */ /* 0x007fea0003800000 */
.L_x_12552:
[----:B------:R-:W-:-:S07]  /*3270*/  IMAD.MOV.U32 R0, RZ, RZ, R14 ;  /* 0x000000ffff007224 */ /* 0x000fce00078e000e */
[----:B------:R-:W-:Y:S05]  /*3280*/  WARPSYNC.COLLECTIVE R15, `(.L_x_12553) ;  /* 0x000000000f087348 */ /* 0x000fea0003c00000 */
[----:B------:R0:W1:Y:S02]  /*3290*/  SHFL.BFLY P6, R14, R13, R12, R11 ;  /* 0x0c00000c0d0e7389 */ /* 0x00006400000c000b */
[----:B01----:R-:W-:Y:S05]  /*32a0*/  ENDCOLLECTIVE ;  /* 0x000000000000791b */ /* 0x003fea0003800000 */
.L_x_12553:
[----:B------:R-:W-:Y:S01]  /*32b0*/  FADD.FTZ R0, RZ, R0 ;  /* 0x00000000ff007221 */ /* 0x000fe20000010000 */
[----:B------:R-:W-:-:S07]  /*32c0*/  MOV R2, R14 ;  /* 0x0000000e00027202 */ /* 0x000fce0000000f00 */
[----:B------:R-:W-:Y:S05]  /*32d0*/  WARPSYNC.COLLECTIVE R15, `(.L_x_12554) ;  /* 0x000000000f087348 */ /* 0x000fea0003c00000 */
[----:B------:R0:W1:Y:S02]  /*32e0*/  SHFL.BFLY P6, R14, R13, R12, R11 ;  /* 0x0c00000c0d0e7389 */ /* 0x00006400000c000b */
[----:B01----:R-:W-:Y:S05]  /*32f0*/  ENDCOLLECTIVE ;  /* 0x000000000000791b */ /* 0x003fea0003800000 */
.L_x_12554:
[----:B------:R-:W-:Y:S01]  /*3300*/  FADD.FTZ R3, RZ, R2 ;  /* 0x00000002ff037221 */ /* 0x000fe20000010000 */
[----:B------:R-:W-:-:S07]  /*3310*/  MOV R4, R14 ;  /* 0x0000000e00047202 */ /* 0x000fce0000000f00 */
[----:B------:R-:W-:Y:S05]  /*3320*/  WARPSYNC.COLLECTIVE R15, `(.L_x_12555) ;  /* 0x000000000f087348 */ /* 0x000fea0003c00000 */
[----:B------:R0:W1:Y:S02]  /*3330*/  SHFL.BFLY P6, R14, R13, R12, R11 ;  /* 0x0c00000c0d0e7389 */ /* 0x00006400000c000b */
[----:B01----:R-:W-:Y:S05]  /*3340*/  ENDCOLLECTIVE ;  /* 0x000000000000791b */ /* 0x003fea0003800000 */
.L_x_12555:
[----:B------:R-:W-:Y:S01]  /*3350*/  FADD.FTZ R4, RZ, R4 ;  /* 0x00000004ff047221 */ /* 0x000fe20000010000 */
[----:B------:R-:W-:Y:S06]  /*3360*/  BRA `(.L_x_12556) ;  /* 0xfffffff400c07947 */ /* 0x000fec000383ffff */
.L_x_12557:
        /* <DEDUP_REMOVED lines=9> */
.L_x_25822:


//--------------------- .text._ZN4vllm25paged_attention_v1_kernelIthLi32ELi16ELi128ELNS_18Fp8KVCacheDataTypeE1ELb1EEEvPT_PKS2_PKT0_S8_ifPKiSA_iPKfiiiSC_SC_iiiii --------------------------
	.section	.text._ZN4vllm25paged_attention_v1_kernelIthLi32ELi16ELi128ELNS_18Fp8KVCacheDataTypeE1ELb1EEEvPT_PKS2_PKT0_S8_ifPKiSA_iPKfiiiSC_SC_iiiii,"ax",@progbits
	.align	128
        .global         _ZN4vllm25paged_attention_v1_kernelIthLi32ELi16ELi128ELNS_18Fp8KVCacheDataTypeE1ELb1EEEvPT_PKS2_PKT0_S8_ifPKiSA_iPKfiiiSC_SC_iiiii
        .type           _ZN4vllm25paged_attention_v1_kernelIthLi32ELi16ELi128ELNS_18Fp8KVCacheDataTypeE1ELb1EEEvPT_PKS2_PKT0_S8_ifPKiSA_iPKfiiiSC_SC_iiiii,@function
        .size           _ZN4vllm25paged_attention_v1_kernelIthLi32ELi16ELi128ELNS_18Fp8KVCacheDataTypeE1ELb1EEEvPT_PKS2_PKT0_S8_ifPKiSA_iPKfiiiSC_SC_iiiii,(.L_x_25823 - _ZN4vllm25paged_attention_v1_kernelIthLi32ELi16ELi128ELNS_18Fp8KVCacheDataTypeE1ELb1EEEvPT_PKS2_PKT0_S8_ifPKiSA_iPKfiiiSC_SC_iiiii)
        .other          _ZN4vllm25paged_attention_v1_kernelIthLi32ELi16ELi128ELNS_18Fp8KVCacheDataTypeE1ELb1EEEvPT_PKS2_PKT0_S8_ifPKiSA_iPKfiiiSC_SC_iiiii,@"STO_CUDA_ENTRY STV_DEFAULT"
_ZN4vllm25paged_attention_v1_kernelIthLi32ELi16ELi128ELNS_18Fp8KVCacheDataTypeE1ELb1EEEvPT_PKS2_PKT0_S8_ifPKiSA_iPKfiiiSC_SC_iiiii:
.text._ZN4vllm25paged_attention_v1_kernelIthLi32ELi16ELi128ELNS_18Fp8KVCacheDataTypeE1ELb1EEEvPT_PKS2_PKT0_S8_ifPKiSA_iPKfiiiSC_SC_iiiii:
        /* <DEDUP_REMOVED lines=102> */
.L_x_12558:
        /* <DEDUP_REMOVED lines=23> */
.L_x_12562:
        /* <DEDUP_REMOVED lines=41> */
.L_x_12560:
[----:B------:R-:W-:Y:S05]  /*0a60*/  BSYNC.RECONVERGENT B6 ;  /* 0x0000000000067941 */ /* 0x000fea0003800200 */
.L_x_12559:
        /* <DEDUP_REMOVED lines=11> */
.L_x_12594:
        /* <DEDUP_REMOVED lines=39> */
.L_x_12568:
        /* <DEDUP_REMOVED lines=11> */
.L_x_12567:
[----:B------:R-:W-:Y:S05]  /*0e40*/  BSYNC.RECONVERGENT B1 ;  /* 0x0000000000017941 */ /* 0x000fea0003800200 */
.L_x_12566:
        /* <DEDUP_REMOVED lines=12> */
.L_x_12571:
        /* <DEDUP_REMOVED lines=100> */
.L_x_12570:
[----:B------:R-:W-:Y:S05]  /*1550*/  BSYNC.RECONVERGENT B1 ;  /* 0x0000000000017941 */ /* 0x000fea0003800200 */
.L_x_12569:
        /* <DEDUP_REMOVED lines=55> */
.L_x_12573:
[----:B------:R-:W-:Y:S05]  /*18d0*/  BSYNC.RECONVERGENT B1 ;  /* 0x0000000000017941 */ /* 0x000fea0003800200 */
.L_x_12572:
        /* <DEDUP_REMOVED lines=26> */
.L_x_12565:
[----:B------:R-:W-:Y:S05]  /*1a80*/  BSYNC.RECONVERGENT B0 ;  /* 0x0000000000007941 */ /* 0x000fea0003800200 */
.L_x_12564:
        /* <DEDUP_REMOVED lines=39> */
.L_x_12578:
[----:B------:R-:W0:Y:S01]  /*1d00*/  LDS R3, [R12] ;  /* 0x000000000c037984 */ /* 0x000e220000000800 */
[----:B------:R-:W-:-:S05]  /*1d10*/  VIADD R13, R13, 0x1 ;  /* 0x000000010d0d7836 */ /* 0x000fca0000000000 */
[----:B------:R-:W-:Y:S01]  /*1d20*/  ISETP.NE.AND P0, PT, R13, RZ, PT ;  /* 0x000000ff0d00720c */ /* 0x000fe20003f05270 */
[----:B0-----:R-:W-:-:S05]  /*1d30*/  FMUL.FTZ R3, R3, R2 ;  /* 0x0000000203037220 */ /* 0x001fca0000410000 */
[----:B------:R0:W-:Y:S02]  /*1d40*/  STS [R12], R3 ;  /* 0x000000030c007388 */ /* 0x0001e40000000800 */
[----:B0-----:R-:W-:-:S05]  /*1d50*/  IADD3 R12, PT, PT, R12, 0x200, RZ ;  /* 0x000002000c0c7810 */ /* 0x001fca0007ffe0ff */
[----:B------:R-:W-:Y:S05]  /*1d60*/  @P0 BRA `(.L_x_12578) ;  /* 0xfffffffc00e40947 */ /* 0x000fea000383ffff */
.L_x_12577:
[----:B------:R-:W-:Y:S05]  /*1d70*/  BSYNC.RECONVERGENT B1 ;  /* 0x0000000000017941 */ /* 0x000fea0003800200 */
.L_x_12576:
        /* <DEDUP_REMOVED lines=12> */
.L_x_12581:
        /* <DEDUP_REMOVED lines=52> */
.L_x_12580:
[----:B------:R-:W-:Y:S05]  /*2180*/  BSYNC.RECONVERGENT B1 ;  /* 0x0000000000017941 */ /* 0x000fea0003800200 */
.L_x_12579:
        /* <DEDUP_REMOVED lines=31> */
.L_x_12583:
[----:B------:R-:W-:Y:S05]  /*2380*/  BSYNC.RECONVERGENT B1 ;  /* 0x0000000000017941 */ /* 0x000fea0003800200 */
.L_x_12582:
        /* <DEDUP_REMOVED lines=14> */
.L_x_12575:
[----:B------:R-:W-:Y:S05]  /*2470*/  BSYNC.RECONVERGENT B0 ;  /* 0x0000000000007941 */ /* 0x000fea0003800200 */
.L_x_12574:
        /* <DEDUP_REMOVED lines=29> */
.L_x_12587:
        /* <DEDUP_REMOVED lines=34> */
.L_x_12586:
        /* <DEDUP_REMOVED lines=16> */
.L_x_12585:
[----:B------:R-:W-:Y:S05]  /*2970*/  BSYNC.RECONVERGENT B6 ;  /* 0x0000000000067941 */ /* 0x000fea0003800200 */
.L_x_12584:
[----:B------:R-:W-:Y:S01]  /*2980*/  UMOV UR4, 0xffffffff ;  /* 0xffffffff00047882 */ /* 0x000fe20000000000 */
[----:B-1----:R-:W-:Y:S02]  /*2990*/  LOP3.LUT R5, R18, 0x1f, RZ, 0xc0, !PT ;  /* 0x0000001f12057812 */ /* 0x002fe400078ec0ff */
[----:B------:R-:W-:Y:S05]  /*29a0*/  BRA.DIV UR4, `(.L_x_12588) ;  /* 0x0000000604907947 */ /* 0x000fea000b800000 */
[----:B------:R-:W-:Y:S01]  /*29b0*/  HFMA2 R0, -RZ, RZ, 0, 0 ;  /* 0x00000000ff007431 */ /* 0x000fe200000001ff */
[----:B------:R-:W-:-:S04]  /*29c0*/  MOV R14, RZ ;  /* 0x000000ff000e7202 */ /* 0x000fc80000000f00 */
[----:B------:R-:W-:-:S07]  /*29d0*/  FADD.FTZ R0, RZ, R0 ;  /* 0x00000000ff007221 */ /* 0x000fce0000010000 */
.L_x_12597:
        /* <DEDUP_REMOVED lines=55> */
.L_x_12561:
        /* <DEDUP_REMOVED lines=16> */
.L_x_12589:
[----:B------:R-:W-:Y:S05]  /*2e50*/  EXIT ;  /* 0x000000000000794d */ /* 0x000fea0003800000 */
.L_x_12563:
[----:B------:R-:W-:Y:S01]  /*2e60*/  HFMA2 R12, -RZ, RZ, 0, 9.5367431640625e-07 ;  /* 0x00000010ff0c7431 */ /* 0x000fe200000001ff */
[----:B------:R-:W-:Y:S01]  /*2e70*/  MOV R11, 0x1f ;  /* 0x0000001f000b7802 */ /* 0x000fe20000000f00 */
[----:B------:R-:W-:-:S07]  /*2e80*/  IMAD.MOV.U32 R15, RZ, RZ, -0x1 ;  /* 0xffffffffff0f7424 */ /* 0x000fce00078e00ff */
[----:B------:R-:W-:Y:S05]  /*2e90*/  WARPSYNC.COLLECTIVE R15, `(.L_x_12590) ;  /* 0x000000000f087348 */ /* 0x000fea0003c00000 */
[----:B------:R0:W1:Y:S02]  /*2ea0*/  SHFL.BFLY P6, R14, R13, R12, R11 ;  /* 0x0c00000c0d0e7389 */ /* 0x00006400000c000b */
[----:B01----:R-:W-:Y:S05]  /*2eb0*/  ENDCOLLECTIVE ;  /* 0x000000000000791b */ /* 0x003fea0003800000 */
.L_x_12590:
[----:B------:R-:W-:Y:S01]  /*2ec0*/  HFMA2 R12, -RZ, RZ, 0, 4.76837158203125e-07 ;  /* 0x00000008ff0c7431 */ /* 0x000fe200000001ff */
[----:B------:R-:W-:-:S04]  /*2ed0*/  FMNMX.FTZ R0, R14, -3.40282346638528859812e+38, !PT ;  /* 0xff7fffff0e007809 */ /* 0x000fc80007810000 */
[----:B------:R-:W-:-:S07]  /*2ee0*/  MOV R13, R0 ;  /* 0x00000000000d7202 */ /* 0x000fce0000000f00 */
[----:B------:R-:W-:Y:S05]  /*2ef0*/  WARPSYNC.COLLECTIVE R15, `(.L_x_12591) ;  /* 0x000000000f087348 */ /* 0x000fea0003c00000 */
[----:B------:R0:W1:Y:S02]  /*2f00*/  SHFL.BFLY P6, R14, R13, R12, R11 ;  /* 0x0c00000c0d0e7389 */ /* 0x00006400000c000b */
[----:B01----:R-:W-:Y:S05]  /*2f10*/  ENDCOLLECTIVE ;  /* 0x000000000000791b */ /* 0x003fea0003800000 */
.L_x_12591:
[----:B------:R-:W-:Y:S02]  /*2f20*/  MOV R12, 0x4 ;  /* 0x00000004000c7802 */ /* 0x000fe40000000f00 */
[----:B------:R-:W-:-:S05]  /*2f30*/  FMNMX.FTZ R2, R0, R14, !PT ;  /* 0x0000000e00027209 */ /* 0x000fca0007810000 */
[----:B------:R-:W-:-:S07]  /*2f40*/  IMAD.MOV.U32 R13, RZ, RZ, R2 ;  /* 0x000000ffff0d7224 */ /* 0x000fce00078e0002 */
[----:B------:R-:W-:Y:S05]  /*2f50*/  WARPSYNC.COLLECTIVE R15, `(.L_x_12592) ;  /* 0x000000000f087348 */ /* 0x000fea0003c00000 */
[----:B------:R0:W1:Y:S02]  /*2f60*/  SHFL.BFLY P6, R14, R13, R12, R11 ;  /* 0x0c00000c0d0e7389 */ /* 0x00006400000c000b */
[----:B01----:R-:W-:Y:S05]  /*2f70*/  ENDCOLLECTIVE ;  /* 0x000000000000791b */ /* 0x003fea0003800000 */
.L_x_12592:
[----:B------:R-:W-:Y:S01]  /*2f80*/  IMAD.MOV.U32 R12, RZ, RZ, 0x2 ;  /* 0x00000002ff0c7424 */ /* 0x000fe200078e00ff */
[----:B------:R-:W-:-:S04]  /*2f90*/  FMNMX.FTZ R3, R2, R14, !PT ;  /* 0x0000000e02037209 */ /* 0x000fc80007810000 */
[----:B------:R-:W-:-:S07]  /*2fa0*/  MOV R13, R3 ;  /* 0x00000003000d7202 */ /* 0x000fce0000000f00 */
[----:B------:R-:W-:Y:S05]  /*2fb0*/  WARPSYNC.COLLECTIVE R15, `(.L_x_12593) ;  /* 0x000000000f087348 */ /* 0x000fea0003c00000 */
[----:B------:R0:W1:Y:S02]  /*2fc0*/  SHFL.BFLY P6, R14, R13, R12, R11 ;  /* 0x0c00000c0d0e7389 */ /* 0x00006400000c000b */
[----:B01----:R-:W-:Y:S05]  /*2fd0*/  ENDCOLLECTIVE ;  /* 0x000000000000791b */ /* 0x003fea0003800000 */
.L_x_12593:
[----:B------:R-:W-:Y:S05]  /*2fe0*/  BRA `(.L_x_12594) ;  /* 0xffffffd800cc7947 */ /* 0x000fea000383ffff */
.L_x_12588:
[----:B0-----:R-:W-:Y:S01]  /*2ff0*/  HFMA2 R13, -RZ, RZ, 0, 0 ;  /* 0x00000000ff0d7431 */ /* 0x001fe200000001ff */
[----:B------:R-:W-:Y:S01]  /*3000*/  MOV R12, 0x1 ;  /* 0x00000001000c7802 */ /* 0x000fe20000000f00 */
[----:B------:R-:W-:Y:S01]  /*3010*/  IMAD.MOV.U32 R11, RZ, RZ, 0x1f ;  /* 0x0000001fff0b7424 */ /* 0x000fe200078e00ff */
[----:B------:R-:W-:-:S07]  /*3020*/  MOV R15, 0xffffffff ;  /* 0xffffffff000f7802 */ /* 0x000fce0000000f00 */
[----:B------:R-:W-:Y:S05]  /*3030*/  WARPSYNC.COLLECTIVE R15, `(.L_x_12595) ;  /* 0x000000000f087348 */ /* 0x000fea0003c00000 */
[----:B------:R0:W1:Y:S02]  /*3040*/  SHFL.BFLY P6, R14, R13, R12, R11 ;  /* 0x0c00000c0d0e7389 */ /* 0x00006400000c000b */
[----:B01----:R-:W-:Y:S05]  /*3050*/  ENDCOLLECTIVE ;  /* 0x000000000000791b */ /* 0x003fea0003800000 */
.L_x_12595:
[----:B------:R-:W-:-:S07]  /*3060*/  MOV R0, R14 ;  /* 0x0000000e00007202 */ /* 0x000fce0000000f00 */
[----:B------:R-:W-:Y:S05]  /*3070*/  WARPSYNC.COLLECTIVE R15, `(.L_x_12596) ;  /* 0x000000000f087348 */ /* 0x000fea0003c00000 */
[----:B------:R0:W1:Y:S02]  /*3080*/  SHFL.BFLY P6, R14, R13, R12, R11 ;  /* 0x0c00000c0d0e7389 */ /* 0x00006400000c000b */
[----:B01----:R-:W-:Y:S05]  /*3090*/  ENDCOLLECTIVE ;  /* 0x000000000000791b */ /* 0x003fea0003800000 */
.L_x_12596:
[----:B------:R-:W-:Y:S01]  /*30a0*/  FADD.FTZ R0, RZ, R0 ;  /* 0x00000000ff007221 */ /* 0x000fe20000010000 */
[----:B------:R-:W-:Y:S06]  /*30b0*/  BRA `(.L_x_12597) ;  /* 0xfffffff800487947 */ /* 0x000fec000383ffff */
.L_x_12598:
        /* <DEDUP_REMOVED lines=12> */
.L_x_25823:


//--------------------- .text._ZN4vllm25paged_attention_v1_kernelIthLi256ELi8ELi128ELNS_18Fp8KVCacheDataTypeE1ELb0EEEvPT_PKS2_PKT0_S8_ifPKiSA_iPKfiiiSC_SC_iiiii --------------------------
	.section	.text._ZN4vllm25paged_attention_v1_kernelIthLi256ELi8ELi128ELNS_18Fp8KVCacheDataTypeE1ELb0EEEvPT_PKS2_PKT0_S8_ifPKiSA_iPKfiiiSC_SC_iiiii,"ax",@progbits
	.align	128
        .global         _ZN4vllm25paged_attention_v1_kernelIthLi256ELi8ELi128ELNS_18Fp8KVCacheDataTypeE1ELb0EEEvPT_PKS2_PKT0_S8_ifPKiSA_iPKfiiiSC_SC_iiiii
        .type           _ZN4vllm25paged_attention_v1_kernelIthLi256ELi8ELi128ELNS_18Fp8KVCacheDataTypeE1ELb0EEEvPT_PKS2_PKT0_S8_ifPKiSA_iPKfiiiSC_SC_iiiii,@function
        .size           _ZN4vllm25paged_attention_v1_kernelIthLi256ELi8ELi128ELNS_18Fp8KVCacheDataTypeE1ELb0EEEvPT_PKS2_PKT0_S8_ifPKiSA_iPKfiiiSC_SC_iiiii,(.L_x_25824 - _ZN4vllm25paged_attention_v1_kernelIthLi256ELi8ELi128ELNS_18Fp8KVCacheDataTypeE1ELb0EEEvPT_PKS2_PKT0_S8_ifPKiSA_iPKfiiiSC_SC_iiiii)
        .other          _ZN4vllm25paged_attention_v1_kernelIthLi256ELi8ELi128ELNS_18Fp8KVCacheDataTypeE1ELb0EEEvPT_PKS2_PKT0_S8_ifPKiSA_iPKfiiiSC_SC_iiiii,@"STO_CUDA_ENTRY STV_DEFAULT"
_ZN4vllm25paged_attention_v1_kernelIthLi256ELi8ELi128ELNS_18Fp8KVCacheDataTypeE1ELb0EEEvPT_PKS2_PKT0_S8_ifPKiSA_iPKfiiiSC_SC_iiiii:
.text._ZN4vllm25paged_attention_v1_kernelIthLi256ELi8ELi128ELNS_18Fp8KVCacheDataTypeE1ELb0EEEvPT_PKS2_PKT0_S8_ifPKiSA_iPKfiiiSC_SC_iiiii:
        /* <DEDUP_REMOVED lines=35> */
.L_x_12600:
[----:B------:R-:W-:Y:S05]  /*0230*/  BSYNC.RECONVERGENT B6 ;  /* 0x0000000000067941 */ /* 0x000fea0003800200 */
.L_x_12599:
        /* <DEDUP_REMOVED lines=8> */
.L_x_12633:
        /* <DEDUP_REMOVED lines=39> */
.L_x_12606:
        /* <DEDUP_REMOVED lines=11> */
.L_x_12605:
[----:B------:R-:W-:Y:S05]  /*05e0*/  BSYNC.RECONVERGENT B1 ;  /* 0x0000000000017941 */ /* 0x000fea0003800200 */
.L_x_12604:
        /* <DEDUP_REMOVED lines=12> */
.L_x_12609:
        /* <DEDUP_REMOVED lines=100> */
.L_x_12608:
[----:B------:R-:W-:Y:S05]  /*0cf0*/  BSYNC.RECONVERGENT B1 ;  /* 0x0000000000017941 */ /* 0x000fea0003800200 */
.L_x_12607:
        /* <DEDUP_REMOVED lines=55> */
.L_x_12611:
[----:B------:R-:W-:Y:S05]  /*1070*/  BSYNC.RECONVERGENT B1 ;  /* 0x0000000000017941 */ /* 0x000fea0003800200 */
.L_x_12610:
        /* <DEDUP_REMOVED lines=26> */
.L_x_12603:
[----:B------:R-:W-:Y:S05]  /*1220*/  BSYNC.RECONVERGENT B0 ;  /* 0x0000000000007941 */ /* 0x000fea0003800200 */
.L_x_12602:
        /* <DEDUP_REMOVED lines=39> */
.L_x_12616:
[----:B------:R-:W0:Y:S01]  /*14a0*/  LDS R5, [R4] ;  /* 0x0000000004057984 */ /* 0x000e220000000800 */
[----:B------:R-:W-:-:S04]  /*14b0*/  IADD3 R7, PT, PT, R7, 0x1, RZ ;  /* 0x0000000107077810 */ /* 0x000fc80007ffe0ff */
[----:B------:R-:W-:Y:S01]  /*14c0*/  ISETP.NE.AND P0, PT, R7, RZ, PT ;  /* 0x000000ff0700720c */ /* 0x000fe20003f05270 */
[----:B0-----:R-:W-:-:S05]  /*14d0*/  FMUL.FTZ R5, R5, R2 ;  /* 0x0000000205057220 */ /* 0x001fca0000410000 */
[----:B------:R0:W-:Y:S02]  /*14e0*/  STS [R4], R5 ;  /* 0x0000000504007388 */ /* 0x0001e40000000800 */
[----:B0-----:R-:W-:-:S05]  /*14f0*/  IADD3 R4, PT, PT, R4, 0x200, RZ ;  /* 0x0000020004047810 */ /* 0x001fca0007ffe0ff */
[----:B------:R-:W-:Y:S05]  /*1500*/  @P0 BRA `(.L_x_12616) ;  /* 0xfffffffc00e40947 */ /* 0x000fea000383ffff */
.L_x_12615:
[----:B------:R-:W-:Y:S05]  /*1510*/  BSYNC.RECONVERGENT B1 ;  /* 0x0000000000017941 */ /* 0x000fea0003800200 */
.L_x_12614:
        /* <DEDUP_REMOVED lines=12> */
.L_x_12619:
        /* <DEDUP_REMOVED lines=52> */
.L_x_12618:
[----:B------:R-:W-:Y:S05]  /*1920*/  BSYNC.RECONVERGENT B1 ;  /* 0x0000000000017941 */ /* 0x000fea0003800200 */
.L_x_12617:
        /* <DEDUP_REMOVED lines=31> */
.L_x_12621:
[----:B------:R-:W-:Y:S05]  /*1b20*/  BSYNC.RECONVERGENT B1 ;  /* 0x0000000000017941 */ /* 0x000fea0003800200 */
.L_x_12620:
        /* <DEDUP_REMOVED lines=14> */
.L_x_12613:
[----:B------:R-:W-:Y:S05]  /*1c10*/  BSYNC.RECONVERGENT B0 ;  /* 0x0000000000007941 */ /* 0x000fea0003800200 */
.L_x_12612:
        /* <DEDUP_REMOVED lines=27> */
.L_x_12623:
[----:B------:R-:W-:Y:S05]  /*1dd0*/  BSYNC.RECONVERGENT B0 ;  /* 0x0000000000007941 */ /* 0x000fea0003800200 */
.L_x_12622:
        /* <DEDUP_REMOVED lines=22> */
.L_x_12625:
[----:B------:R-:W-:Y:S05]  /*1f40*/  BSYNC.RECONVERGENT B0 ;  /* 0x0000000000007941 */ /* 0x000fea0003800200 */
.L_x_12624:
        /* <DEDUP_REMOVED lines=14> */
.L_x_12627:
[----:B------:R-:W-:Y:S05]  /*2030*/  BSYNC.RECONVERGENT B0 ;  /* 0x0000000000007941 */ /* 0x000fea0003800200 */
.L_x_12626:
        /* <DEDUP_REMOVED lines=22> */
.L_x_12629:
[----:B------:R-:W-:Y:S05]  /*21a0*/  BSYNC.RECONVERGENT B0 ;  /* 0x0000000000007941 */ /* 0x000fea0003800200 */
.L_x_12628:
        /* <DEDUP_REMOVED lines=32> */
.L_x_12601:
[----:B------:R-:W-:Y:S01]  /*23b0*/  HFMA2 R12, -RZ, RZ, 0, 9.5367431640625e-07 ;  /* 0x00000010ff0c7431 */ /* 0x000fe200000001ff */
[----:B------:R-:W-:Y:S02]  /*23c0*/  MOV R11, 0x1f ;  /* 0x0000001f000b7802 */ /* 0x000fe40000000f00 */
[----:B------:R-:W-:-:S07]  /*23d0*/  MOV R15, 0xffffffff ;  /* 0xffffffff000f7802 */ /* 0x000fce0000000f00 */
[----:B------:R-:W-:Y:S05]  /*23e0*/  WARPSYNC.COLLECTIVE R15, `(.L_x_12630) ;  /* 0x000000000f087348 */ /* 0x000fea0003c00000 */
[----:B------:R0:W1:Y:S02]  /*23f0*/  SHFL.BFLY P6, R14, R13, R12, R11 ;  /* 0x0c00000c0d0e7389 */ /* 0x00006400000c000b */
[----:B01----:R-:W-:Y:S05]  /*2400*/  ENDCOLLECTIVE ;  /* 0x000000000000791b */ /* 0x003fea0003800000 */
.L_x_12630:
[----:B------:R-:W-:Y:S01]  /*2410*/  HFMA2 R12, -RZ, RZ, 0, 4.76837158203125e-07 ;  /* 0x00000008ff0c7431 */ /* 0x000fe200000001ff */
[----:B------:R-:W-:-:S04]  /*2420*/  FMNMX.FTZ R0, R14, -3.40282346638528859812e+38, !PT ;  /* 0xff7fffff0e007809 */ /* 0x000fc80007810000 */
[----:B------:R-:W-:-:S07]  /*2430*/  MOV R13, R0 ;  /* 0x00000000000d7202 */ /* 0x000fce0000000f00 */
[----:B------:R-:W-:Y:S05]  /*2440*/  WARPSYNC.COLLECTIVE R15, `(.L_x_12631) ;  /* 0x000000000f087348 */ /* 0x000fea0003c00000 */
[----:B------:R0:W1:Y:S02]  /*2450*/  SHFL.BFLY P6, R14, R13, R12, R11 ;  /* 0x0c00000c0d0e7389 */ /* 0x00006400000c000b */
[----:B01----:R-:W-:Y:S05]  /*2460*/  ENDCOLLECTIVE ;  /* 0x000000000000791b */ /* 0x003fea0003800000 */
.L_x_12631:
[----:B------:R-:W-:Y:S01]  /*2470*/  HFMA2 R12, -RZ, RZ, 0, 2.384185791015625e-07 ;  /* 0x00000004ff0c7431 */ /* 0x000fe200000001ff */
[----:B------:R-:W-:-:S04]  /*2480*/  FMNMX.FTZ R2, R0, R14, !PT ;  /* 0x0000000e00027209 */ /* 0x000fc80007810000 */
[----:B------:R-:W-:-:S07]  /*2490*/  MOV R13, R2 ;  /* 0x00000002000d7202 */ /* 0x000fce0000000f00 */
[----:B------:R-:W-:Y:S05]  /*24a0*/  WARPSYNC.COLLECTIVE R15, `(.L_x_12632) ;  /* 0x000000000f087348 */ /* 0x000fea0003c00000 */
[----:B------:R0:W1:Y:S02]  /*24b0*/  SHFL.BFLY P6, R14, R13, R12, R11 ;  /* 0x0c00000c0d0e7389 */ /* 0x00006400000c000b */
[----:B01----:R-:W-:Y:S05]  /*24c0*/  ENDCOLLECTIVE ;  /* 0x000000000000791b */ /* 0x003fea0003800000 */
.L_x_12632:
[----:B------:R-:W-:Y:S05]  /*24d0*/  BRA `(.L_x_12633) ;  /* 0xffffffdc00787947 */ /* 0x000fea000383ffff */
.L_x_12634:
        /* <DEDUP_REMOVED lines=10> */
.L_x_25824:


//--------------------- .text._ZN4vllm25paged_attention_v1_kernelIthLi192ELi8ELi128ELNS_18Fp8KVCacheDataTypeE1ELb0EEEvPT_PKS2_PKT0_S8_ifPKiSA_iPKfiiiSC_SC_iiiii --------------------------
	.section	.text._ZN4vllm25paged_attention_v1_kernelIthLi192ELi8ELi128ELNS_18Fp8KVCacheDataTypeE1ELb0EEEvPT_PKS2_PKT0_S8_ifPKiSA_iPKfiiiSC_SC_iiiii,"ax",@progbits
	.align	128
        .global         _ZN4vllm25paged_attention_v1_kernelIthLi192ELi8ELi128ELNS_18Fp8KVCacheDataTypeE1ELb0EEEvPT_PKS2_PKT0_S8_ifPKiSA_iPKfiiiSC_SC_iiiii
        .type           _ZN4vllm25paged_attention_v1_kernelIthLi192ELi8ELi128ELNS_18Fp8KVCacheDataTypeE1ELb0EEEvPT_PKS2_PKT0_S8_ifPKiSA_iPKfiiiSC_SC_iiiii,@function
        .size           _ZN4vllm25paged_attention_v1_kernelIthLi192ELi8ELi128ELNS_18Fp8KVCacheDataTypeE1ELb0EEEvPT_PKS2_PKT0_S8_ifPKiSA_iPKfiiiSC_SC_iiiii,(.L_x_25825 - _ZN4vllm25paged_attention_v1_kernelIthLi192ELi8ELi128ELNS_18Fp8KVCacheDataTypeE1ELb0EEEvPT_PKS2_PKT0_S8_ifPKiSA_iPKfiiiSC_SC_iiiii)
        .other          _ZN4vllm25paged_attention_v1_kernelIthLi192ELi8ELi128ELNS_18Fp8KVCacheDataTypeE1ELb0EEEvPT_PKS2_PKT0_S8_ifPKiSA_iPKfiiiSC_SC_iiiii,@"STO_CUDA_ENTRY STV_DEFAULT"
_ZN4vllm25paged_attention_v1_kernelIthLi192ELi8ELi128ELNS_18Fp8KVCacheDataTypeE1ELb0EEEvPT_PKS2_PKT0_S8_ifPKiSA_iPKfiiiSC_SC_iiiii:
.text._ZN4vllm25paged_attention_v1_kernelIthLi192ELi8ELi128ELNS_18Fp8KVCacheDataTypeE1ELb0EEEvPT_PKS2_PKT0_S8_ifPKiSA_iPKfiiiSC_SC_iiiii:
        /* <DEDUP_REMOVED lines=35> */
.L_x_12636:
[----:B------:R-:W-:Y:S05]  /*0230*/  BSYNC.RECONVERGENT B6 ;  /* 0x0000000000067941 */ /* 0x000fea0003800200 */
.L_x_12635:
        /* <DEDUP_REMOVED lines=8> */
.L_x_12665:
        /* <DEDUP_REMOVED lines=39> */
.L_x_12642:
        /* <DEDUP_REMOVED lines=11> */
.L_x_12641:
[----:B------:R-:W-:Y:S05]  /*05e0*/  BSYNC.RECONVERGENT B1 ;  /* 0x0000000000017941 */ /* 0x000fea0003800200 */
.L_x_12640:
        /* <DEDUP_REMOVED lines=12> */
.L_x_12645:
        /* <DEDUP_REMOVED lines=100> */
.L_x_12644:
[----:B------:R-:W-:Y:S05]  /*0cf0*/  BSYNC.RECONVERGENT B1 ;  /* 0x0000000000017941 */ /* 0x000fea0003800200 */
.L_x_12643:
        /* <DEDUP_REMOVED lines=55> */
.L_x_12647:
[----:B------:R-:W-:Y:S05]  /*1070*/  BSYNC.RECONVERGENT B1 ;  /* 0x0000000000017941 */ /* 0x000fea0003800200 */
.L_x_12646:
        /* <DEDUP_REMOVED lines=26> */
.L_x_12639:
[----:B------:R-:W-:Y:S05]  /*1220*/  BSYNC.RECONVERGENT B0 ;  /* 0x0000000000007941 */ /* 0x000fea0003800200 */
.L_x_12638:
        /* <DEDUP_REMOVED lines=39> */
.L_x_12652:
[----:B------:R-:W0:Y:S01]  /*14a0*/  LDS R5, [R4] ;  /* 0x0000000004057984 */ /* 0x000e220000000800 */
[----:B------:R-:W-:-:S04]  /*14b0*/  IADD3 R7, PT, PT, R7, 0x1, RZ ;  /* 0x0000000107077810 */ /* 0x000fc80007ffe0ff */
[----:B------:R-:W-:Y:S01]  /*14c0*/  ISETP.NE.AND P0, PT, R7, RZ, PT ;  /* 0x000000ff0700720c */ /* 0x000fe20003f05270 */
[----:B0-----:R-:W-:-:S05]  /*14d0*/  FMUL.FTZ R5, R5, R2 ;  /* 0x0000000205057220 */ /* 0x001fca0000410000 */
[----:B------:R0:W-:Y:S02]  /*14e0*/  STS [R4], R5 ;  /* 0x0000000504007388 */ /* 0x0001e40000000800 */
[----:B0-----:R-:W-:-:S05]  /*14f0*/  IADD3 R4, PT, PT, R4, 0x200, RZ ;  /* 0x0000020004047810 */ /* 0x001fca0007ffe0ff */
[----:B------:R-:W-:Y:S05]  /*1500*/  @P0 BRA `(.L_x_12652) ;  /* 0xfffffffc00e40947 */ /* 0x000fea000383ffff */
.L_x_12651:
[----:B------:R-:W-:Y:S05]  /*1510*/  BSYNC.RECONVERGENT B1 ;  /* 0x0000000000017941 */ /* 0x000fea0003800200 */
.L_x_12650:
        /* <DEDUP_REMOVED lines=12> */
.L_x_12655:
        /* <DEDUP_REMOVED lines=52> */
.L_x_12654:
[----:B------:R-:W-:Y:S05]  /*1920*/  BSYNC.RECONVERGENT B1 ;  /* 0x0000000000017941 */ /* 0x000fea0003800200 */
.L_x_12653:
        /* <DEDUP_REMOVED lines=31> */
.L_x_12657:
[----:B------:R-:W-:Y:S05]  /*1b20*/  BSYNC.RECONVERGENT B1 ;  /* 0x0000000000017941 */ /* 0x000fea0003800200 */
.L_x_12656:
        /* <DEDUP_REMOVED lines=14> */
.L_x_12649:
[----:B------:R-:W-:Y:S05]  /*1c10*/  BSYNC.RECONVERGENT B0 ;  /* 0x0000000000007941 */ /* 0x000fea0003800200 */
.L_x_12648:
        /* <DEDUP_REMOVED lines=37> */
.L_x_12659:
[----:B------:R-:W-:Y:S05]  /*1e70*/  BSYNC.RECONVERGENT B0 ;  /* 0x0000000000007941 */ /* 0x000fea0003800200 */
.L_x_12658:
        /* <DEDUP_REMOVED lines=22> */
.L_x_12661:
[----:B------:R-:W-:Y:S05]  /*1fe0*/  BSYNC.RECONVERGENT B0 ;  /* 0x0000000000007941 */ /* 0x000fea0003800200 */
.L_x_12660:
        /* <DEDUP_REMOVED lines=29> */
.L_x_12637:
[----:B------:R-:W-:Y:S01]  /*21c0*/  HFMA2 R12, -RZ, RZ, 0, 9.5367431640625e-07 ;  /* 0x00000010ff0c7431 */ /* 0x000fe200000001ff */
[----:B------:R-:W-:Y:S02]  /*21d0*/  MOV R11, 0x1f ;  /* 0x0000001f000b7802 */ /* 0x000fe40000000f00 */
[----:B------:R-:W-:-:S07]  /*21e0*/  MOV R15, 0xffffffff ;  /* 0xffffffff000f7802 */ /* 0x000fce0000000f00 */
[----:B------:R-:W-:Y:S05]  /*21f0*/  WARPSYNC.COLLECTIVE R15, `(.L_x_12662) ;  /* 0x000000000f087348 */ /* 0x000fea0003c00000 */
[----:B------:R0:W1:Y:S02]  /*2200*/  SHFL.BFLY P6, R14, R13, R12, R11 ;  /* 0x0c00000c0d0e7389 */ /* 0x00006400000c000b */
[----:B01----:R-:W-:Y:S05]  /*2210*/  ENDCOLLECTIVE ;  /* 0x000000000000791b */ /* 0x003fea0003800000 */
.L_x_12662:
[----:B------:R-:W-:Y:S01]  /*2220*/  HFMA2 R12, -RZ, RZ, 0, 4.76837158203125e-07 ;  /* 0x00000008ff0c7431 */ /* 0x000fe200000001ff */
[----:B------:R-:W-:-:S04]  /*2230*/  FMNMX.FTZ R0, R14, -3.40282346638528859812e+38, !PT ;  /* 0xff7fffff0e007809 */ /* 0x000fc80007810000 */
[----:B------:R-:W-:-:S07]  /*2240*/  MOV R13, R0 ;  /* 0x00000000000d7202 */ /* 0x000fce0000000f00 */
[----:B------:R-:W-:Y:S05]  /*2250*/  WARPSYNC.COLLECTIVE R15, `(.L_x_12663) ;  /* 0x000000000f087348 */ /* 0x000fea0003c00000 */
[----:B------:R0:W1:Y:S02]  /*2260*/  SHFL.BFLY P6, R14, R13, R12, R11 ;  /* 0x0c00000c0d0e7389 */ /* 0x00006400000c000b */
[----:B01----:R-:W-:Y:S05]  /*2270*/  ENDCOLLECTIVE ;  /* 0x000000000000791b */ /* 0x003fea0003800000 */
.L_x_12663:
[----:B------:R-:W-:Y:S01]  /*2280*/  HFMA2 R12, -RZ, RZ, 0, 2.384185791015625e-07 ;  /* 0x00000004ff0c7431 */ /* 0x000fe200000001ff */
[----:B------:R-:W-:-:S04]  /*2290*/  FMNMX.FTZ R2, R0, R14, !PT ;  /* 0x0000000e00027209 */ /* 0x000fc80007810000 */
[----:B------:R-:W-:-:S07]  /*22a0*/  MOV R13, R2 ;  /* 0x00000002000d7202 */ /* 0x000fce0000000f00 */
[----:B------:R-:W-:Y:S05]  /*22b0*/  WARPSYNC.COLLECTIVE R15, `(.L_x_12664) ;  /* 0x000000000f087348 */ /* 0x000fea0003c00000 */
[----:B------:R0:W1:Y:S02]  /*22c0*/  SHFL.BFLY P6, R14, R13, R12, R11 ;  /* 0x0c00000c0d0e7389 */ /* 0x00006400000c000b */
[----:B01----:R-:W-:Y:S05]  /*22d0*/  ENDCOLLECTIVE ;  /* 0x000000000000791b */ /* 0x003fea0003800000 */
.L_x_12664:
[----:B------:R-:W-:Y:S05]  /*22e0*/  BRA `(.L_x_12665) ;  /* 0xffffffdc00f47947 */ /* 0x000fea000383ffff */
.L_x_12666:
        /* <DEDUP_REMOVED lines=9> */
.L_x_25825:


//--------------------- .text._ZN4vllm25paged_attention_v1_kernelIthLi128ELi8ELi128ELNS_18Fp8KVCacheDataTypeE1ELb0EEEvPT_PKS2_PKT0_S8_ifPKiSA_iPKfiiiSC_SC_iiiii --------------------------
	.section	.text._ZN4vllm25paged_attention_v1_kernelIthLi128ELi8ELi128ELNS_18Fp8KVCacheDataTypeE1ELb0EEEvPT_PKS2_PKT0_S8_ifPKiSA_iPKfiiiSC_SC_iiiii,"ax",@progbits
	.align	128
        .global         _ZN4vllm25paged_attention_v1_kernelIthLi128ELi8ELi128ELNS_18Fp8KVCacheDataTypeE1ELb0EEEvPT_PKS2_PKT0_S8_ifPKiSA_iPKfiiiSC_SC_iiiii
        .type           _ZN4vllm25paged_attention_v1_kernelIthLi128ELi8ELi128ELNS_18Fp8KVCacheDataTypeE1ELb0EEEvPT_PKS2_PKT0_S8_ifPKiSA_iPKfiiiSC_SC_iiiii,@function
        .size           _ZN4vllm25paged_attention_v1_kernelIthLi128ELi8ELi128ELNS_18Fp8KVCacheDataTypeE1ELb0EEEvPT_PKS2_PKT0_S8_ifPKiSA_iPKfiiiSC_SC_iiiii,(.L_x_25826 - _ZN4vllm25paged_attention_v1_kernelIthLi128ELi8ELi128ELNS_18Fp8KVCacheDataTypeE1ELb0EEEvPT_PKS2_PKT0_S8_ifPKiSA_iPKfiiiSC_SC_iiiii)
        .other          _ZN4vllm25paged_attention_v1_kernelIthLi128ELi8ELi128ELNS_18Fp8KVCacheDataTypeE1ELb0EEEvPT_PKS2_PKT0_S8_ifPKiSA_iPKfiiiSC_SC_iiiii,@"STO_CUDA_ENTRY STV_DEFAULT"
_ZN4vllm25paged_attention_v1_kernelIthLi128ELi8ELi128ELNS_18Fp8KVCacheDataTypeE1ELb0EEEvPT_PKS2_PKT0_S8_ifPKiSA_iPKfiiiSC_SC_iiiii:
.text._ZN4vllm25paged_attention_v1_kernelIthLi128ELi8ELi128ELNS_18Fp8KVCacheDataTypeE1ELb0EEEvPT_PKS2_PKT0_S8_ifPKiSA_iPKfiiiSC_SC_iiiii:
        /* <DEDUP_REMOVED lines=35> */
.L_x_12668:
[----:B------:R-:W-:Y:S05]  /*0230*/  BSYNC.RECONVERGENT B6 ;  /* 0x0000000000067941 */ /* 0x000fea0003800200 */
.L_x_12667:
        /* <DEDUP_REMOVED lines=8> */
.L_x_12697:
        /* <DEDUP_REMOVED lines=39> */
.L_x_12674:
        /* <DEDUP_REMOVED lines=11> */
.L_x_12673:
[----:B------:R-:W-:Y:S05]  /*05e0*/  BSYNC.RECONVERGENT B1 ;  /* 0x0000000000017941 */ /* 0x000fea0003800200 */
.L_x_12672:
        /* <DEDUP_REMOVED lines=12> */
.L_x_12677:
        /* <DEDUP_REMOVED lines=100> */
.L_x_12676:
[----:B------:R-:W-:Y:S05]  /*0cf0*/  BSYNC.RECONVERGENT B1 ;  /* 0x0000000000017941 */ /* 0x000fea0003800200 */
.L_x_12675:
        /* <DEDUP_REMOVED lines=55> */
.L_x_12679:
[----:B------:R-:W-:Y:S05]  /*1070*/  BSYNC.RECONVERGENT B1 ;  /* 0x0000000000017941 */ /* 0x000fea0003800200 */
.L_x_12678:
        /* <DEDUP_REMOVED lines=26> */
.L_x_12671:
[----:B------:R-:W-:Y:S05]  /*1220*/  BSYNC.RECONVERGENT B0 ;  /* 0x0000000000007941 */ /* 0x000fea0003800200 */
.L_x_12670:
        /* <DEDUP_REMOVED lines=39> */
.L_x_12684:
[----:B------:R-:W0:Y:S01]  /*14a0*/  LDS R5, [R4] ;  /* 0x0000000004057984 */ /* 0x000e220000000800 */
[----:B------:R-:W-:-:S04]  /*14b0*/  IADD3 R7, PT, PT, R7, 0x1, RZ ;  /* 0x0000000107077810 */ /* 0x000fc80007ffe0ff */
[----:B------:R-:W-:Y:S01]  /*14c0*/  ISETP.NE.AND P0, PT, R7, RZ, PT ;  /* 0x000000ff0700720c */ /* 0x000fe20003f05270 */
[----:B0-----:R-:W-:-:S05]  /*14d0*/  FMUL.FTZ R5, R5, R2 ;  /* 0x0000000205057220 */ /* 0x001fca0000410000 */
[----:B------:R0:W-:Y:S02]  /*14e0*/  STS [R4], R5 ;  /* 0x0000000504007388 */ /* 0x0001e40000000800 */
[----:B0-----:R-:W-:-:S05]  /*14f0*/  IADD3 R4, PT, PT, R4, 0x200, RZ ;  /* 0x0000020004047810 */ /* 0x001fca0007ffe0ff */
[----:B------:R-:W-:Y:S05]  /*1500*/  @P0 BRA `(.L_x_12684) ;  /* 0xfffffffc00e40947 */ /* 0x000fea000383ffff */
.L_x_12683:
[----:B------:R-:W-:Y:S05]  /*1510*/  BSYNC.RECONVERGENT B1 ;  /* 0x0000000000017941 */ /* 0x000fea0003800200 */
.L_x_12682:
        /* <DEDUP_REMOVED lines=12> */
.L_x_12687:
        /* <DEDUP_REMOVED lines=52> */
.L_x_12686:
[----:B------:R-:W-:Y:S05]  /*1920*/  BSYNC.RECONVERGENT B1 ;  /* 0x0000000000017941 */ /* 0x000fea0003800200 */
.L_x_12685:
        /* <DEDUP_REMOVED lines=31> */
.L_x_12689:
[----:B------:R-:W-:Y:S05]  /*1b20*/  BSYNC.RECONVERGENT B1 ;  /* 0x0000000000017941 */ /* 0x000fea0003800200 */
.L_x_12688:
        /* <DEDUP_REMOVED lines=14> */
.L_x_12681:
[----:B------:R-:W-:Y:S05]  /*1c10*/  BSYNC.RECONVERGENT B0 ;  /* 0x0000000000007941 */ /* 0x000fea0003800200 */
.L_x_12680:
        /* <DEDUP_REMOVED lines=36> */
.L_x_12691:
[----:B------:R-:W-:Y:S05]  /*1e60*/  BSYNC.RECONVERGENT B0 ;  /* 0x0000000000007941 */ /* 0x000fea0003800200 */
.L_x_12690:
        /* <DEDUP_REMOVED lines=19> */
.L_x_12693:
[----:B------:R-:W-:Y:S05]  /*1fa0*/  BSYNC.RECONVERGENT B0 ;  /* 0x0000000000007941 */ /* 0x000fea0003800200 */
.L_x_12692:
        /* <DEDUP_REMOVED lines=24> */
.L_x_12669:
[----:B------:R-:W-:Y:S01]  /*2130*/  HFMA2 R12, -RZ, RZ, 0, 9.5367431640625e-07 ;  /* 0x00000010ff0c7431 */ /* 0x000fe200000001ff */
[----:B------:R-:W-:Y:S02]  /*2140*/  MOV R11, 0x1f ;  /* 0x0000001f000b7802 */ /* 0x000fe40000000f00 */
[----:B------:R-:W-:-:S07]  /*2150*/  MOV R15, 0xffffffff ;  /* 0xffffffff000f7802 */ /* 0x000fce0000000f00 */
[----:B------:R-:W-:Y:S05]  /*2160*/  WARPSYNC.COLLECTIVE R15, `(.L_x_12694) ;  /* 0x000000000f087348 */ /* 0x000fea0003c00000 */
[----:B------:R0:W1:Y:S02]  /*2170*/  SHFL.BFLY P6, R14, R13, R12, R11 ;  /* 0x0c00000c0d0e7389 */ /* 0x00006400000c000b */
[----:B01----:R-:W-:Y:S05]  /*2180*/  ENDCOLLECTIVE ;  /* 0x000000000000791b */ /* 0x003fea0003800000 */
.L_x_12694:
[----:B------:R-:W-:Y:S01]  /*2190*/  HFMA2 R12, -RZ, RZ, 0, 4.76837158203125e-07 ;  /* 0x00000008ff0c7431 */ /* 0x000fe200000001ff */
[----:B------:R-:W-:-:S04]  /*21a0*/  FMNMX.FTZ R0, R14, -3.40282346638528859812e+38, !PT ;  /* 0xff7fffff0e007809 */ /* 0x000fc80007810000 */
[----:B------:R-:W-:-:S07]  /*21b0*/  MOV R13, R0 ;  /* 0x00000000000d7202 */ /* 0x000fce0000000f00 */
[----:B------:R-:W-:Y:S05]  /*21c0*/  WARPSYNC.COLLECTIVE R15, `(.L_x_12695) ;  /* 0x000000000f087348 */ /* 0x000fea0003c00000 */
[----:B------:R0:W1:Y:S02]  /*21d0*/  SHFL.BFLY P6, R14, R13, R12, R11 ;  /* 0x0c00000c0d0e7389 */ /* 0x00006400000c000b */
[----:B01----:R-:W-:Y:S05]  /*21e0*/  ENDCOLLECTIVE ;  /* 0x000000000000791b */ /* 0x003fea0003800000 */
.L_x_12695:
[----:B------:R-:W-:Y:S01]  /*21f0*/  HFMA2 R12, -RZ, RZ, 0, 2.384185791015625e-07 ;  /* 0x00000004ff0c7431 */ /* 0x000fe200000001ff */
[----:B------:R-:W-:-:S04]  /*2200*/  FMNMX.FTZ R2, R0, R14, !PT ;  /* 0x0000000e00027209 */ /* 0x000fc80007810000 */
[----:B------:R-:W-:-:S07]  /*2210*/  MOV R13, R2 ;  /* 0x00000002000d7202 */ /* 0x000fce0000000f00 */
[----:B------:R-:W-:Y:S05]  /*2220*/  WARPSYNC.COLLECTIVE R15, `(.L_x_12696) ;  /* 0x000000000f087348 */ /* 0x000fea0003c00000 */
[----:B------:R0:W1:Y:S02]  /*2230*/  SHFL.BFLY P6, R14, R13, R12, R11 ;  /* 0x0c00000c0d0e7389 */ /* 0x00006400000c000b */
[----:B01----:R-:W-:Y:S05]  /*2240*/  ENDCOLLECTIVE ;  /* 0x000000000000791b */ /* 0x003fea0003800000 */
.L_x_12696:
[----:B------:R-:W-:Y:S05]  /*2250*/  BRA `(.L_x_12697) ;  /* 0xffffffe000187947 */ /* 0x000fea000383ffff */
.L_x_12698:
        /* <DEDUP_REMOVED lines=10> */
.L_x_25826:


//--------------------- .text._ZN4vllm25paged_attention_v1_kernelIthLi120ELi8ELi128ELNS_18Fp8KVCacheDataTypeE1ELb0EEEvPT_PKS2_PKT0_S8_ifPKiSA_iPKfiiiSC_SC_iiiii --------------------------
	.section	.text._ZN4vllm25paged_attention_v1_kernelIthLi120ELi8ELi128ELNS_18Fp8KVCacheDataTypeE1ELb0EEEvPT_PKS2_PKT0_S8_ifPKiSA_iPKfiiiSC_SC_iiiii,"ax",@progbits
	.align	128
        .global         _ZN4vllm25paged_attention_v1_kernelIthLi120ELi8ELi128ELNS_18Fp8KVCacheDataTypeE1ELb0EEEvPT_PKS2_PKT0_S8_ifPKiSA_iPKfiiiSC_SC_iiiii
        .type           _ZN4vllm25paged_attention_v1_kernelIthLi120ELi8ELi128ELNS_18Fp8KVCacheDataTypeE1ELb0EEEvPT_PKS2_PKT0_S8_ifPKiSA_iPKfiiiSC_SC_iiiii,@function
        .size           _ZN4vllm25paged_attention_v1_kernelIthLi120ELi8ELi128ELNS_18Fp8KVCacheDataTypeE1ELb0EEEvPT_PKS2_PKT0_S8_ifPKiSA_iPKfiiiSC_SC_iiiii,(.L_x_25827 - _ZN4vllm25paged_attention_v1_kernelIthLi120ELi8ELi128ELNS_18Fp8KVCacheDataTypeE1ELb0EEEvPT_PKS2_PKT0_S8_ifPKiSA_iPKfiiiSC_SC_iiiii)
        .other          _ZN4vllm25paged_attention_v1_kernelIthLi120ELi8ELi128ELNS_18Fp8KVCacheDataTypeE1ELb0EEEvPT_PKS2_PKT0_S8_ifPKiSA_iPKfiiiSC_SC_iiiii,@"STO_CUDA_ENTRY STV_DEFAULT"
_ZN4vllm25paged_attention_v1_kernelIthLi120ELi8ELi128ELNS_18Fp8KVCacheDataTypeE1ELb0EEEvPT_PKS2_PKT0_S8_ifPKiSA_iPKfiiiSC_SC_iiiii:
.text._ZN4vllm25paged_attention_v1_kernelIthLi120ELi8ELi128ELNS_18Fp8KVCacheDataTypeE1ELb0EEEvPT_PKS2_PKT0_S8_ifPKiSA_iPKfiiiSC_SC_iiiii:
        /* <DEDUP_REMOVED lines=35> */
.L_x_12700:
[----:B------:R-:W-:Y:S05]  /*0230*/  BSYNC.RECONVERGENT B6 ;  /* 0x0000000000067941 */ /* 0x000fea0003800200 */
.L_x_12699:
        /* <DEDUP_REMOVED lines=8> */
.L_x_12733:
        /* <DEDUP_REMOVED lines=39> */
.L_x_12706:
        /* <DEDUP_REMOVED lines=11> */
.L_x_12705:
[----:B------:R-:W-:Y:S05]  /*05e0*/  BSYNC.RECONVERGENT B1 ;  /* 0x0000000000017941 */ /* 0x000fea0003800200 */
.L_x_12704:
        /* <DEDUP_REMOVED lines=12> */
.L_x_12709:
        /* <DEDUP_REMOVED lines=100> */
.L_x_12708:
[----:B------:R-:W-:Y:S05]  /*0cf0*/  BSYNC.RECONVERGENT B1 ;  /* 0x0000000000017941 */ /* 0x000fea0003800200 */
.L_x_12707:
        /* <DEDUP_REMOVED lines=55> */
.L_x_12711:
[----:B------:R-:W-:Y:S05]  /*1070*/  BSYNC.RECONVERGENT B1 ;  /* 0x0000000000017941 */ /* 0x000fea0003800200 */
.L_x_12710:
        /* <DEDUP_REMOVED lines=26> */
.L_x_12703:
[----:B------:R-:W-:Y:S05]  /*1220*/  BSYNC.RECONVERGENT B0 ;  /* 0x0000000000007941 */ /* 0x000fea0003800200 */
.L_x_12702:
        /* <DEDUP_REMOVED lines=39> */
.L_x_12716:
[----:B------:R-:W0:Y:S01]  /*14a0*/  LDS R5, [R4] ;  /* 0x0000000004057984 */ /* 0x000e220000000800 */
[----:B------:R-:W-:-:S04]  /*14b0*/  IADD3 R7, PT, PT, R7, 0x1, RZ ;  /* 0x0000000107077810 */ /* 0x000fc80007ffe0ff */
[----:B------:R-:W-:Y:S01]  /*14c0*/  ISETP.NE.AND P0, PT, R7, RZ, PT ;  /* 0x000000ff0700720c */ /* 0x000fe20003f05270 */
[----:B0-----:R-:W-:-:S05]  /*14d0*/  FMUL.FTZ R5, R5, R2 ;  /* 0x0000000205057220 */ /* 0x001fca0000410000 */
[----:B------:R0:W-:Y:S02]  /*14e0*/  STS [R4], R5 ;  /* 0x0000000504007388 */ /* 0x0001e40000000800 */
[----:B0-----:R-:W-:-:S05]  /*14f0*/  IADD3 R4, PT, PT, R4, 0x200, RZ ;  /* 0x0000020004047810 */ /* 0x001fca0007ffe0ff */
[----:B------:R-:W-:Y:S05]  /*1500*/  @P0 BRA `(.L_x_12716) ;  /* 0xfffffffc00e40947 */ /* 0x000fea000383ffff */
.L_x_12715:
[----:B------:R-:W-:Y:S05]  /*1510*/  BSYNC.RECONVERGENT B1 ;  /* 0x0000000000017941 */ /* 0x000fea0003800200 */
.L_x_12714:
        /* <DEDUP_REMOVED lines=12> */
.L_x_12719:
        /* <DEDUP_REMOVED lines=52> */
.L_x_12718:
[----:B------:R-:W-:Y:S05]  /*1920*/  BSYNC.RECONVERGENT B1 ;  /* 0x0000000000017941 */ /* 0x000fea0003800200 */
.L_x_12717:
        /* <DEDUP_REMOVED lines=31> */
.L_x_12721:
[----:B------:R-:W-:Y:S05]  /*1b20*/  BSYNC.RECONVERGENT B1 ;  /* 0x0000000000017941 */ /* 0x000fea0003800200 */
.L_x_12720:
        /* <DEDUP_REMOVED lines=14> */
.L_x_12713:
[----:B------:R-:W-:Y:S05]  /*1c10*/  BSYNC.RECONVERGENT B0 ;  /* 0x0000000000007941 */ /* 0x000fea0003800200 */
.L_x_12712:
        /* <DEDUP_REMOVED lines=23> */
.L_x_12723:
[----:B------:R-:W-:Y:S05]  /*1d90*/  BSYNC.RECONVERGENT B0 ;  /* 0x0000000000007941 */ /* 0x000fea0003800200 */
.L_x_12722:
        /* <DEDUP_REMOVED lines=12> */
.L_x_12725:
[----:B------:R-:W-:Y:S05]  /*1e60*/  BSYNC.RECONVERGENT B0 ;  /* 0x0000000000007941 */ /* 0x000fea0003800200 */
.L_x_12724:
        /* <DEDUP_REMOVED lines=8> */
.L_x_12727:
[----:B------:R-:W-:Y:S05]  /*1ef0*/  BSYNC.RECONVERGENT B0 ;  /* 0x0000000000007941 */ /* 0x000fea0003800200 */
.L_x_12726:
        /* <DEDUP_REMOVED lines=12> */
.L_x_12729:
[----:B------:R-:W-:Y:S05]  /*1fc0*/  BSYNC.RECONVERGENT B0 ;  /* 0x0000000000007941 */ /* 0x000fea0003800200 */
.L_x_12728:
        /* <DEDUP_REMOVED lines=26> */
.L_x_12701:
[----:B------:R-:W-:Y:S01]  /*2170*/  HFMA2 R12, -RZ, RZ, 0, 9.5367431640625e-07 ;  /* 0x00000010ff0c7431 */ /* 0x000fe200000001ff */
[----:B------:R-:W-:Y:S02]  /*2180*/  MOV R11, 0x1f ;  /* 0x0000001f000b7802 */ /* 0x000fe40000000f00 */
[----:B------:R-:W-:-:S07]  /*2190*/  MOV R15, 0xffffffff ;  /* 0xffffffff000f7802 */ /* 0x000fce0000000f00 */
[----:B------:R-:W-:Y:S05]  /*21a0*/  WARPSYNC.COLLECTIVE R15, `(.L_x_12730) ;  /* 0x000000000f087348 */ /* 0x000fea0003c00000 */
[----:B------:R0:W1:Y:S02]  /*21b0*/  SHFL.BFLY P6, R14, R13, R12, R11 ;  /* 0x0c00000c0d0e7389 */ /* 0x00006400000c000b */
[----:B01----:R-:W-:Y:S05]  /*21c0*/  ENDCOLLECTIVE ;  /* 0x000000000000791b */ /* 0x003fea0003800000 */
.L_x_12730:
[----:B------:R-:W-:Y:S01]  /*21d0*/  HFMA2 R12, -RZ, RZ, 0, 4.76837158203125e-07 ;  /* 0x00000008ff0c7431 */ /* 0x000fe200000001ff */
[----:B------:R-:W-:-:S04]  /*21e0*/  FMNMX.FTZ R0, R14, -3.40282346638528859812e+38, !PT ;  /* 0xff7fffff0e007809 */ /* 0x000fc80007810000 */
[----:B------:R-:W-:-:S07]  /*21f0*/  MOV R13, R0 ;  /* 0x00000000000d7202 */ /* 0x000fce0000000f00 */
[----:B------:R-:W-:Y:S05]  /*2200*/  WARPSYNC.COLLECTIVE R15, `(.L_x_12731) ;  /* 0x000000000f087348 */ /* 0x000fea0003c00000 */
[----:B------:R0:W1:Y:S02]  /*2210*/  SHFL.BFLY P6, R14, R13, R12, R11 ;  /* 0x0c00000c0d0e7389 */ /* 0x00006400000c000b */
[----:B01----:R-:W-:Y:S05]  /*2220*/  ENDCOLLECTIVE ;  /* 0x000000000000791b */ /* 0x003fea0003800000 */
.L_x_12731:
[----:B------:R-:W-:Y:S01]  /*2230*/  HFMA2 R12, -RZ, RZ, 0, 2.384185791015625e-07 ;  /* 0x00000004ff0c7431 */ /* 0x000fe200000001ff */
[----:B------:R-:W-:-:S04]  /*2240*/  FMNMX.FTZ R2, R0, R14, !PT ;  /* 0x0000000e00027209 */ /* 0x000fc80007810000 */
[----:B------:R-:W-:-:S07]  /*2250*/  MOV R13, R2 ;  /* 0x00000002000d7202 */ /* 0x000fce0000000f00 */
[----:B------:R-:W-:Y:S05]  /*2260*/  WARPSYNC.COLLECTIVE R15, `(.L_x_12732) ;  /* 0x000000000f087348 */ /* 0x000fea0003c00000 */
[----:B------:R0:W1:Y:S02]  /*2270*/  SHFL.BFLY P6, R14, R13, R12, R11 ;  /* 0x0c00000c0d0e7389 */ /* 0x00006400000c000b */
[----:B01----:R-:W-:Y:S05]  /*2280*/  ENDCOLLECTIVE ;  /* 0x000000000000791b */ /* 0x003fea0003800000 */
.L_x_12732:
[----:B------:R-:W-:Y:S05]  /*2290*/  BRA `(.L_x_12733) ;  /* 0xffffffe000087947 */ /* 0x000fea000383ffff */
.L_x_12734:
        /* <DEDUP_REMOVED lines=14> */
.L_x_25827:


//--------------------- .text._ZN4vllm25paged_attention_v1_kernelIthLi112ELi8ELi128ELNS_18Fp8KVCacheDataTypeE1ELb0EEEvPT_PKS2_PKT0_S8_ifPKiSA_iPKfiiiSC_SC_iiiii --------------------------
	.section	.text._ZN4vllm25paged_attention_v1_kernelIthLi112ELi8ELi128ELNS_18Fp8KVCacheDataTypeE1ELb0EEEvPT_PKS2_PKT0_S8_ifPKiSA_iPKfiiiSC_SC_iiiii,"ax",@progbits
	.align	128
        .global         _ZN4vllm25paged_attention_v1_kernelIthLi112ELi8ELi128ELNS_18Fp8KVCacheDataTypeE1ELb0EEEvPT_PKS2_PKT0_S8_ifPKiSA_iPKfiiiSC_SC_iiiii
        .type           _ZN4vllm25paged_attention_v1_kernelIthLi112ELi8ELi128ELNS_18Fp8KVCacheDataTypeE1ELb0EEEvPT_PKS2_PKT0_S8_ifPKiSA_iPKfiiiSC_SC_iiiii,@function
        .size           _ZN4vllm25paged_attention_v1_kernelIthLi112ELi8ELi128ELNS_18Fp8KVCacheDataTypeE1ELb0EEEvPT_PKS2_PKT0_S8_ifPKiSA_iPKfiiiSC_SC_iiiii,(.L_x_25828 - _ZN4vllm25paged_attention_v1_kernelIthLi112ELi8ELi128ELNS_18Fp8KVCacheDataTypeE1ELb0EEEvPT_PKS2_PKT0_S8_ifPKiSA_iPKfiiiSC_SC_iiiii)
        .other          _ZN4vllm25paged_attention_v1_kernelIthLi112ELi8ELi128ELNS_18Fp8KVCacheDataTypeE1ELb0EEEvPT_PKS2_PKT0_S8_ifPKiSA_iPKfiiiSC_SC_iiiii,@"STO_CUDA_ENTRY STV_DEFAULT"
_ZN4vllm25paged_attention_v1_kernelIthLi112ELi8ELi128ELNS_18Fp8KVCacheDataTypeE1ELb0EEEvPT_PKS2_PKT0_S8_ifPKiSA_iPKfiiiSC_SC_iiiii:
.text._ZN4vllm25paged_attention_v1_kernelIthLi112ELi8ELi128ELNS_18Fp8KVCacheDataTypeE1ELb0EEEvPT_PKS2_PKT0_S8_ifPKiSA_iPKfiiiSC_SC_iiiii:
        /* <DEDUP_REMOVED lines=35> */
.L_x_12736:
[----:B------:R-:W-:Y:S05]  /*0230*/  BSYNC.RECONVERGENT B6 ;  /* 0x0000000000067941 */ /* 0x000fea0003800200 */
.L_x_12735:
        /* <DEDUP_REMOVED lines=8> */
.L_x_12769:
        /* <DEDUP_REMOVED lines=39> */
.L_x_12742:
        /* <DEDUP_REMOVED lines=11> */
.L_x_12741:
[----:B------:R-:W-:Y:S05]  /*05e0*/  BSYNC.RECONVERGENT B1 ;  /* 0x0000000000017941 */ /* 0x000fea0003800200 */
.L_x_12740:
        /* <DEDUP_REMOVED lines=12> */
.L_x_12745:
        /* <DEDUP_REMOVED lines=100> */
.L_x_12744:
[----:B------:R-:W-:Y:S05]  /*0cf0*/  BSYNC.RECONVERGENT B1 ;  /* 0x0000000000017941 */ /* 0x000fea0003800200 */
.L_x_12743:
        /* <DEDUP_REMOVED lines=55> */
.L_x_12747:
[----:B------:R-:W-:Y:S05]  /*1070*/  BSYNC.RECONVERGENT B1 ;  /* 0x0000000000017941 */ /* 0x000fea0003800200 */
.L_x_12746:
        /* <DEDUP_REMOVED lines=26> */
.L_x_12739:
[----:B------:R-:W-:Y:S05]  /*1220*/  BSYNC.RECONVERGENT B0 ;  /* 0x0000000000007941 */ /* 0x000fea0003800200 */
.L_x_12738:
        /* <DEDUP_REMOVED lines=39> */
.L_x_12752:
[----:B------:R-:W0:Y:S01]  /*14a0*/  LDS R5, [R4] ;  /* 0x0000000004057984 */ /* 0x000e220000000800 */
[----:B------:R-:W-:-:S04]  /*14b0*/  IADD3 R7, PT, PT, R7, 0x1, RZ ;  /* 0x0000000107077810 */ /* 0x000fc80007ffe0ff */
[----:B------:R-:W-:Y:S01]  /*14c0*/  ISETP.NE.AND P0, PT, R7, RZ, PT ;  /* 0x000000ff0700720c */ /* 0x000fe20003f05270 */
[----:B0-----:R-:W-:-:S05]  /*14d0*/  FMUL.FTZ R5, R5, R2 ;  /* 0x0000000205057220 */ /* 0x001fca0000410000 */
[----:B------:R0:W-:Y:S02]  /*14e0*/  STS [R4], R5 ;  /* 0x0000000504007388 */ /* 0x0001e40000000800 */
[----:B0-----:R-:W-:-:S05]  /*14f0*/  IADD3 R4, PT, PT, R4, 0x200, RZ ;  /* 0x0000020004047810 */ /* 0x001fca0007ffe0ff */
[----:B------:R-:W-:Y:S05]  /*1500*/  @P0 BRA `(.L_x_12752) ;  /* 0xfffffffc00e40947 */ /* 0x000fea000383ffff */
.L_x_12751:
[----:B------:R-:W-:Y:S05]  /*1510*/  BSYNC.RECONVERGENT B1 ;  /* 0x0000000000017941 */ /* 0x000fea0003800200 */
.L_x_12750:
        /* <DEDUP_REMOVED lines=12> */
.L_x_12755:
        /* <DEDUP_REMOVED lines=52> */
.L_x_12754:
[----:B------:R-:W-:Y:S05]  /*1920*/  BSYNC.RECONVERGENT B1 ;  /* 0x0000000000017941 */ /* 0x000fea0003800200 */
.L_x_12753:
        /* <DEDUP_REMOVED lines=31> */
.L_x_12757:
[----:B------:R-:W-:Y:S05]  /*1b20*/  BSYNC.RECONVERGENT B1 ;  /* 0x0000000000017941 */ /* 0x000fea0003800200 */
.L_x_12756:
        /* <DEDUP_REMOVED lines=14> */
.L_x_12749:
[----:B------:R-:W-:Y:S05]  /*1c10*/  BSYNC.RECONVERGENT B0 ;  /* 0x0000000000007941 */ /* 0x000fea0003800200 */
.L_x_12748:
        /* <DEDUP_REMOVED lines=23> */
.L_x_12759:
[----:B------:R-:W-:Y:S05]  /*1d90*/  BSYNC.RECONVERGENT B0 ;  /* 0x0000000000007941 */ /* 0x000fea0003800200 */
.L_x_12758:
        /* <DEDUP_REMOVED lines=12> */
.L_x_12761:
[----:B------:R-:W-:Y:S05]  /*1e60*/  BSYNC.RECONVERGENT B0 ;  /* 0x0000000000007941 */ /* 0x000fea0003800200 */
.L_x_12760:
        /* <DEDUP_REMOVED lines=8> */
.L_x_12763:
[----:B------:R-:W-:Y:S05]  /*1ef0*/  BSYNC.RECONVERGENT B0 ;  /* 0x0000000000007941 */ /* 0x000fea0003800200 */
.L_x_12762:
        /* <DEDUP_REMOVED lines=12> */
.L_x_12765:
[----:B------:R-:W-:Y:S05]  /*1fc0*/  BSYNC.RECONVERGENT B0 ;  /* 0x0000000000007941 */ /* 0x000fea0003800200 */
.L_x_12764:
        /* <DEDUP_REMOVED lines=26> */
.L_x_12737:
[----:B------:R-:W-:Y:S01]  /*2170*/  HFMA2 R12, -RZ, RZ, 0, 9.5367431640625e-07 ;  /* 0x00000010ff0c7431 */ /* 0x000fe200000001ff */
[----:B------:R-:W-:Y:S02]  /*2180*/  MOV R11, 0x1f ;  /* 0x0000001f000b7802 */ /* 0x000fe40000000f00 */
[----:B------:R-:W-:-:S07]  /*2190*/  MOV R15, 0xffffffff ;  /* 0xffffffff000f7802 */ /* 0x000fce0000000f00 */
[----:B------:R-:W-:Y:S05]  /*21a0*/  WARPSYNC.COLLECTIVE R15, `(.L_x_12766) ;  /* 0x000000000f087348 */ /* 0x000fea0003c00000 */
[----:B------:R0:W1:Y:S02]  /*21b0*/  SHFL.BFLY P6, R14, R13, R12, R11 ;  /* 0x0c00000c0d0e7389 */ /* 0x00006400000c000b */
[----:B01----:R-:W-:Y:S05]  /*21c0*/  ENDCOLLECTIVE ;  /* 0x000000000000791b */ /* 0x003fea0003800000 */
.L_x_12766:
[----:B------:R-:W-:Y:S01]  /*21d0*/  HFMA2 R12, -RZ, RZ, 0, 4.76837158203125e-07 ;  /* 0x00000008ff0c7431 */ /* 0x000fe200000001ff */
[----:B------:R-:W-:-:S04]  /*21e0*/  FMNMX.FTZ R0, R14, -3.40282346638528859812e+38, !PT ;  /* 0xff7fffff0e007809 */ /* 0x000fc80007810000 */
[----:B------:R-:W-:-:S07]  /*21f0*/  MOV R13, R0 ;  /* 0x00000000000d7202 */ /* 0x000fce0000000f00 */
[----:B------:R-:W-:Y:S05]  /*2200*/  WARPSYNC.COLLECTIVE R15, `(.L_x_12767) ;  /* 0x000000000f087348 */ /* 0x000fea0003c00000 */
[----:B------:R0:W1:Y:S02]  /*2210*/  SHFL.BFLY P6, R14, R13, R12, R11 ;  /* 0x0c00000c0d0e7389 */ /* 0x00006400000c000b */
[----:B01----:R-:W-:Y:S05]  /*2220*/  ENDCOLLECTIVE ;  /* 0x000000000000791b */ /* 0x003fea0003800000 */
.L_x_12767:
[----:B------:R-:W-:Y:S01]  /*2230*/  HFMA2 R12, -RZ, RZ, 0, 2.384185791015625e-07 ;  /* 0x00000004ff0c7431 */ /* 0x000fe200000001ff */
[----:B------:R-:W-:-:S04]  /*2240*/  FMNMX.FTZ R2, R0, R14, !PT ;  /* 0x0000000e00027209 */ /* 0x000fc80007810000 */
[----:B------:R-:W-:-:S07]  /*2250*/  MOV R13, R2 ;  /* 0x00000002000d7202 */ /* 0x000fce0000000f00 */
[----:B------:R-:W-:Y:S05]  /*2260*/  WARPSYNC.COLLECTIVE R15, `(.L_x_12768) ;  /* 0x000000000f087348 */ /* 0x000fea0003c00000 */
[----:B------:R0:W1:Y:S02]  /*2270*/  SHFL.BFLY P6, R14, R13, R12, R11 ;  /* 0x0c00000c0d0e7389 */ /* 0x00006400000c000b */
[----:B01----:R-:W-:Y:S05]  /*2280*/  ENDCOLLECTIVE ;  /* 0x000000000000791b */ /* 0x003fea0003800000 */
.L_x_12768:
[----:B------:R-:W-:Y:S05]  /*2290*/  BRA `(.L_x_12769) ;  /* 0xffffffe000087947 */ /* 0x000fea000383ffff */
.L_x_12770:
        /* <DEDUP_REMOVED lines=14> */
.L_x_25828:


//--------------------- .text._ZN4vllm25paged_attention_v1_kernelIthLi96ELi8ELi128ELNS_18Fp8KVCacheDataTypeE1ELb0EEEvPT_PKS2_PKT0_S8_ifPKiSA_iPKfiiiSC_SC_iiiii --------------------------
	.section	.text._ZN4vllm25paged_attention_v1_kernelIthLi96ELi8ELi128ELNS_18Fp8KVCacheDataTypeE1ELb0EEEvPT_PKS2_PKT0_S8_ifPKiSA_iPKfiiiSC_SC_iiiii,"ax",@progbits
	.align	128
        .global         _ZN4vllm25paged_attention_v1_kernelIthLi96ELi8ELi128ELNS_18Fp8KVCacheDataTypeE1ELb0EEEvPT_PKS2_PKT0_S8_ifPKiSA_iPKfiiiSC_SC_iiiii
        .type           _ZN4vllm25paged_attention_v1_kernelIthLi96ELi8ELi128ELNS_18Fp8KVCacheDataTypeE1ELb0EEEvPT_PKS2_PKT0_S8_ifPKiSA_iPKfiiiSC_SC_iiiii,@function
        .size           _ZN4vllm25paged_attention_v1_kernelIthLi96ELi8ELi128ELNS_18Fp8KVCacheDataTypeE1ELb0EEEvPT_PKS2_PKT0_S8_ifPKiSA_iPKfiiiSC_SC_iiiii,(.L_x_25829 - _ZN4vllm25paged_attention_v1_kernelIthLi96ELi8ELi128ELNS_18Fp8KVCacheDataTypeE1ELb0EEEvPT_PKS2_PKT0_S8_ifPKiSA_iPKfiiiSC_SC_iiiii)
        .other          _ZN4vllm25paged_attention_v1_kernelIthLi96ELi8ELi128ELNS_18Fp8KVCacheDataTypeE1ELb0EEEvPT_PKS2_PKT0_S8_ifPKiSA_iPKfiiiSC_SC_iiiii,@"STO_CUDA_ENTRY STV_DEFAULT"
_ZN4vllm25paged_attention_v1_kernelIthLi96ELi8ELi128ELNS_18Fp8KVCacheDataTypeE1ELb0EEEvPT_PKS2_PKT0_S8_ifPKiSA_iPKfiiiSC_SC_iiiii:
.text._ZN4vllm25paged_attention_v1_kernelIthLi96ELi8ELi128ELNS_18Fp8KVCacheDataTypeE1ELb0EEEvPT_PKS2_PKT0_S8_ifPKiSA_iPKfiiiSC_SC_iiiii:
        /* <DEDUP_REMOVED lines=35> */
.L_x_12772:
[----:B------:R-:W-:Y:S05]  /*0230*/  BSYNC.RECONVERGENT B6 ;  /* 0x0000000000067941 */ /* 0x000fea0003800200 */
.L_x_12771:
        /* <DEDUP_REMOVED lines=8> */
.L_x_12797:
        /* <DEDUP_REMOVED lines=39> */
.L_x_12778:
        /* <DEDUP_REMOVED lines=11> */
.L_x_12777:
[----:B------:R-:W-:Y:S05]  /*05e0*/  BSYNC.RECONVERGENT B1 ;  /* 0x0000000000017941 */ /* 0x000fea0003800200 */
.L_x_12776:
        /* <DEDUP_REMOVED lines=12> */
.L_x_12781:
        /* <DEDUP_REMOVED lines=100> */
.L_x_12780:
[----:B------:R-:W-:Y:S05]  /*0cf0*/  BSYNC.RECONVERGENT B1 ;  /* 0x0000000000017941 */ /* 0x000fea0003800200 */
.L_x_12779:
        /* <DEDUP_REMOVED lines=55> */
.L_x_12783:
[----:B------:R-:W-:Y:S05]  /*1070*/  BSYNC.RECONVERGENT B1 ;  /* 0x0000000000017941 */ /* 0x000fea0003800200 */
.L_x_12782:
        /* <DEDUP_REMOVED lines=26> */
.L_x_12775:
[----:B------:R-:W-:Y:S05]  /*1220*/  BSYNC.RECONVERGENT B0 ;  /* 0x0000000000007941 */ /* 0x000fea0003800200 */
.L_x_12774:
        /* <DEDUP_REMOVED lines=39> */
.L_x_12788:
[----:B------:R-:W0:Y:S01]  /*14a0*/  LDS R5, [R4] ;  /* 0x0000000004057984 */ /* 0x000e220000000800 */
[----:B------:R-:W-:-:S04]  /*14b0*/  IADD3 R7, PT, PT, R7, 0x1, RZ ;  /* 0x0000000107077810 */ /* 0x000fc80007ffe0ff */
[----:B------:R-:W-:Y:S01]  /*14c0*/  ISETP.NE.AND P0, PT, R7, RZ, PT ;  /* 0x000000ff0700720c */ /* 0x000fe20003f05270 */
[----:B0-----:R-:W-:-:S05]  /*14d0*/  FMUL.FTZ R5, R5, R2 ;  /* 0x0000000205057220 */ /* 0x001fca0000410000 */
[----:B------:R0:W-:Y:S02]  /*14e0*/  STS [R4], R5 ;  /* 0x0000000504007388 */ /* 0x0001e40000000800 */
[----:B0-----:R-:W-:-:S05]  /*14f0*/  IADD3 R4, PT, PT, R4, 0x200, RZ ;  /* 0x0000020004047810 */ /* 0x001fca0007ffe0ff */
[----:B------:R-:W-:Y:S05]  /*1500*/  @P0 BRA `(.L_x_12788) ;  /* 0xfffffffc00e40947 */ /* 0x000fea000383ffff */
.L_x_12787:
[----:B------:R-:W-:Y:S05]  /*1510*/  BSYNC.RECONVERGENT B1 ;  /* 0x0000000000017941 */ /* 0x000fea0003800200 */
.L_x_12786:
        /* <DEDUP_REMOVED lines=12> */
.L_x_12791:
        /* <DEDUP_REMOVED lines=52> */
.L_x_12790:
[----:B------:R-:W-:Y:S05]  /*1920*/  BSYNC.RECONVERGENT B1 ;  /* 0x0000000000017941 */ /* 0x000fea0003800200 */
.L_x_12789:
        /* <DEDUP_REMOVED lines=31> */
.L_x_12793:
[----:B------:R-:W-:Y:S05]  /*1b20*/  BSYNC.RECONVERGENT B1 ;  /* 0x0000000000017941 */ /* 0x000fea0003800200 */
.L_x_12792:
        /* <DEDUP_REMOVED lines=14> */
.L_x_12785:
[----:B------:R-:W-:Y:S05]  /*1c10*/  BSYNC.RECONVERGENT B0 ;  /* 0x0000000000007941 */ /* 0x000fea0003800200 */
.L_x_12784:
        /* <DEDUP_REMOVED lines=59> */
.L_x_12773:
[----:B------:R-:W-:Y:S01]  /*1fd0*/  MOV R12, 0x10 ;  /* 0x00000010000c7802 */ /* 0x000fe20000000f00 */
[----:B------:R-:W-:Y:S01]  /*1fe0*/  HFMA2 R11, -RZ, RZ, 0, 1.847743988037109375e-06 ;  /* 0x0000001fff0b7431 */ /* 0x000fe200000001ff */
[----:B------:R-:W-:-:S07]  /*1ff0*/  MOV R15, 0xffffffff ;  /* 0xffffffff000f7802 */ /* 0x000fce0000000f00 */
[----:B------:R-:W-:Y:S05]  /*2000*/  WARPSYNC.COLLECTIVE R15, `(.L_x_12794) ;  /* 0x000000000f087348 */ /* 0x000fea0003c00000 */
[----:B------:R0:W1:Y:S02]  /*2010*/  SHFL.BFLY P6, R14, R13, R12, R11 ;  /* 0x0c00000c0d0e7389 */ /* 0x00006400000c000b */
[----:B01----:R-:W-:Y:S05]  /*2020*/  ENDCOLLECTIVE ;  /* 0x000000000000791b */ /* 0x003fea0003800000 */
.L_x_12794:
[----:B------:R-:W-:Y:S01]  /*2030*/  HFMA2 R12, -RZ, RZ, 0, 4.76837158203125e-07 ;  /* 0x00000008ff0c7431 */ /* 0x000fe200000001ff */
[----:B------:R-:W-:-:S04]  /*2040*/  FMNMX.FTZ R0, R14, -3.40282346638528859812e+38, !PT ;  /* 0xff7fffff0e007809 */ /* 0x000fc80007810000 */
[----:B------:R-:W-:-:S07]  /*2050*/  MOV R13, R0 ;  /* 0x00000000000d7202 */ /* 0x000fce0000000f00 */
[----:B------:R-:W-:Y:S05]  /*2060*/  WARPSYNC.COLLECTIVE R15, `(.L_x_12795) ;  /* 0x000000000f087348 */ /* 0x000fea0003c00000 */
[----:B------:R0:W1:Y:S02]  /*2070*/  SHFL.BFLY P6, R14, R13, R12, R11 ;  /* 0x0c00000c0d0e7389 */ /* 0x00006400000c000b */
[----:B01----:R-:W-:Y:S05]  /*2080*/  ENDCOLLECTIVE ;  /* 0x000000000000791b */ /* 0x003fea0003800000 */
.L_x_12795:
[----:B------:R-:W-:Y:S01]  /*2090*/  HFMA2 R12, -RZ, RZ, 0, 2.384185791015625e-07 ;  /* 0x00000004ff0c7431 */ /* 0x000fe200000001ff */
[----:B------:R-:W-:-:S04]  /*20a0*/  FMNMX.FTZ R2, R0, R14, !PT ;  /* 0x0000000e00027209 */ /* 0x000fc80007810000 */
[----:B------:R-:W-:-:S07]  /*20b0*/  MOV R13, R2 ;  /* 0x00000002000d7202 */ /* 0x000fce0000000f00 */
[----:B------:R-:W-:Y:S05]  /*20c0*/  WARPSYNC.COLLECTIVE R15, `(.L_x_12796) ;  /* 0x000000000f087348 */ /* 0x000fea0003c00000 */
[----:B------:R0:W1:Y:S02]  /*20d0*/  SHFL.BFLY P6, R14, R13, R12, R11 ;  /* 0x0c00000c0d0e7389 */ /* 0x00006400000c000b */
[----:B01----:R-:W-:Y:S05]  /*20e0*/  ENDCOLLECTIVE ;  /* 0x000000000000791b */ /* 0x003fea0003800000 */
.L_x_12796:
[----:B------:R-:W-:Y:S05]  /*20f0*/  BRA `(.L_x_12797) ;  /* 0xffffffe000707947 */ /* 0x000fea000383ffff */
.L_x_12798:
        /* <DEDUP_REMOVED lines=16> */
.L_x_25829:


//--------------------- .text._ZN4vllm25paged_attention_v1_kernelIthLi80ELi8ELi128ELNS_18Fp8KVCacheDataTypeE1ELb0EEEvPT_PKS2_PKT0_S8_ifPKiSA_iPKfiiiSC_SC_iiiii --------------------------
	.section	.text._ZN4vllm25paged_attention_v1_kernelIthLi80ELi8ELi128ELNS_18Fp8KVCacheDataTypeE1ELb0EEEvPT_PKS2_PKT0_S8_ifPKiSA_iPKfiiiSC_SC_iiiii,"ax",@progbits
	.align	128
        .global         _ZN4vllm25paged_attention_v1_kernelIthLi80ELi8ELi128ELNS_18Fp8KVCacheDataTypeE1ELb0EEEvPT_PKS2_PKT0_S8_ifPKiSA_iPKfiiiSC_SC_iiiii
        .type           _ZN4vllm25paged_attention_v1_kernelIthLi80ELi8ELi128ELNS_18Fp8KVCacheDataTypeE1ELb0EEEvPT_PKS2_PKT0_S8_ifPKiSA_iPKfiiiSC_SC_iiiii,@function
        .size           _ZN4vllm25paged_attention_v1_kernelIthLi80ELi8ELi128ELNS_18Fp8KVCacheDataTypeE1ELb0EEEvPT_PKS2_PKT0_S8_ifPKiSA_iPKfiiiSC_SC_iiiii,(.L_x_25830 - _ZN4vllm25paged_attention_v1_kernelIthLi80ELi8ELi128ELNS_18Fp8KVCacheDataTypeE1ELb0EEEvPT_PKS2_PKT0_S8_ifPKiSA_iPKfiiiSC_SC_iiiii)
        .other          _ZN4vllm25paged_attention_v1_kernelIthLi80ELi8ELi128ELNS_18Fp8KVCacheDataTypeE1ELb0EEEvPT_PKS2_PKT0_S8_ifPKiSA_iPKfiiiSC_SC_iiiii,@"STO_CUDA_ENTRY STV_DEFAULT"
_ZN4vllm25paged_attention_v1_kernelIthLi80ELi8ELi128ELNS_18Fp8KVCacheDataTypeE1ELb0EEEvPT_PKS2_PKT0_S8_ifPKiSA_iPKfiiiSC_SC_iiiii:
.text._ZN4vllm25paged_attention_v1_kernelIthLi80ELi8ELi128ELNS_18Fp8KVCacheDataTypeE1ELb0EEEvPT_PKS2_PKT0_S8_ifPKiSA_iPKfiiiSC_SC_iiiii:
        /* <DEDUP_REMOVED lines=35> */
.L_x_12800:
[----:B------:R-:W-:Y:S05]  /*0230*/  BSYNC.RECONVERGENT B6 ;  /* 0x0000000000067941 */ /* 0x000fea0003800200 */
.L_x_12799:
        /* <DEDUP_REMOVED lines=8> */
.L_x_12833:
        /* <DEDUP_REMOVED lines=39> */
.L_x_12806:
        /* <DEDUP_REMOVED lines=11> */
.L_x_12805:
[----:B------:R-:W-:Y:S05]  /*05e0*/  BSYNC.RECONVERGENT B1 ;  /* 0x0000000000017941 */ /* 0x000fea0003800200 */
.L_x_12804:
        /* <DEDUP_REMOVED lines=12> */
.L_x_12809:
        /* <DEDUP_REMOVED lines=100> */
.L_x_12808:
[----:B------:R-:W-:Y:S05]  /*0cf0*/  BSYNC.RECONVERGENT B1 ;  /* 0x0000000000017941 */ /* 0x000fea0003800200 */
.L_x_12807:
        /* <DEDUP_REMOVED lines=55> */
.L_x_12811:
[----:B------:R-:W-:Y:S05]  /*1070*/  BSYNC.RECONVERGENT B1 ;  /* 0x0000000000017941 */ /* 0x000fea0003800200 */
.L_x_12810:
        /* <DEDUP_REMOVED lines=26> */
.L_x_12803:
[----:B------:R-:W-:Y:S05]  /*1220*/  BSYNC.RECONVERGENT B0 ;  /* 0x0000000000007941 */ /* 0x000fea0003800200 */
.L_x_12802:
        /* <DEDUP_REMOVED lines=39> */
.L_x_12816:
[----:B------:R-:W0:Y:S01]  /*14a0*/  LDS R5, [R4] ;  /* 0x0000000004057984 */ /* 0x000e220000000800 */
[----:B------:R-:W-:-:S04]  /*14b0*/  IADD3 R7, PT, PT, R7, 0x1, RZ ;  /* 0x0000000107077810 */ /* 0x000fc80007ffe0ff */
[----:B------:R-:W-:Y:S01]  /*14c0*/  ISETP.NE.AND P0, PT, R7, RZ, PT ;  /* 0x000000ff0700720c */ /* 0x000fe20003f05270 */
[----:B0-----:R-:W-:-:S05]  /*14d0*/  FMUL.FTZ R5, R5, R2 ;  /* 0x0000000205057220 */ /* 0x001fca0000410000 */
[----:B------:R0:W-:Y:S02]  /*14e0*/  STS [R4], R5 ;  /* 0x0000000504007388 */ /* 0x0001e40000000800 */
[----:B0-----:R-:W-:-:S05]  /*14f0*/  IADD3 R4, PT, PT, R4, 0x200, RZ ;  /* 0x0000020004047810 */ /* 0x001fca0007ffe0ff */
[----:B------:R-:W-:Y:S05]  /*1500*/  @P0 BRA `(.L_x_12816) ;  /* 0xfffffffc00e40947 */ /* 0x000fea000383ffff */
.L_x_12815:
[----:B------:R-:W-:Y:S05]  /*1510*/  BSYNC.RECONVERGENT B1 ;  /* 0x0000000000017941 */ /* 0x000fea0003800200 */
.L_x_12814:
        /* <DEDUP_REMOVED lines=12> */
.L_x_12819:
        /* <DEDUP_REMOVED lines=52> */
.L_x_12818:
[----:B------:R-:W-:Y:S05]  /*1920*/  BSYNC.RECONVERGENT B1 ;  /* 0x0000000000017941 */ /* 0x000fea0003800200 */
.L_x_12817:
        /* <DEDUP_REMOVED lines=31> */
.L_x_12821:
[----:B------:R-:W-:Y:S05]  /*1b20*/  BSYNC.RECONVERGENT B1 ;  /* 0x0000000000017941 */ /* 0x000fea0003800200 */
.L_x_12820:
        /* <DEDUP_REMOVED lines=14> */
.L_x_12813:
[----:B------:R-:W-:Y:S05]  /*1c10*/  BSYNC.RECONVERGENT B0 ;  /* 0x0000000000007941 */ /* 0x000fea0003800200 */
.L_x_12812:
        /* <DEDUP_REMOVED lines=21> */
.L_x_12823:
[----:B------:R-:W-:Y:S05]  /*1d70*/  BSYNC.RECONVERGENT B0 ;  /* 0x0000000000007941 */ /* 0x000fea0003800200 */
.L_x_12822:
        /* <DEDUP_REMOVED lines=10> */
.L_x_12825:
[----:B------:R-:W-:Y:S05]  /*1e20*/  BSYNC.RECONVERGENT B0 ;  /* 0x0000000000007941 */ /* 0x000fea0003800200 */
.L_x_12824:
[----:B------:R-:W-:Y:S06]  /*1e30*/  BAR.SYNC.DEFER_BLOCKING 0x0 ;  /* 0x0000000000007b1d */ /* 0x000fec0000010000 */
[----:B------:R-:W-:Y:S04]  /*1e40*/  BSSY.RECONVERGENT B0, `(.L_x_12826) ;  /* 0x0000006000007945 */ /* 0x000fe80003800200 */
[----:B------:R-:W-:Y:S05]  /*1e50*/  @P1 BRA `(.L_x_12827) ;  /* 0x0000000000101947 */ /* 0x000fea0003800000 */
[----:B------:R-:W-:Y:S01]  /*1e60*/  ISETP.GT.U32.AND P1, PT, R16, 0xf, PT ;  /* 0x0000000f1000780c */ /* 0x000fe20003f24070 */
[----:B------:R1:W-:Y:S04]  /*1e70*/  STS [R19+-0x140], R3 ;  /* 0xfffec00313007388 */ /* 0x0003e80000000800 */
[----:B------:R1:W-:Y:S08]  /*1e80*/  STS [R19+-0xc0], R0 ;  /* 0xffff400013007388 */ /* 0x0003f00000000800 */
[----:B------:R1:W-:Y:S02]  /*1e90*/  @!P1 STS [R19+-0x40], R4 ;  /* 0xffffc00413009388 */ /* 0x0003e40000000800 */
.L_x_12827:
[----:B------:R-:W-:Y:S05]  /*1ea0*/  BSYNC.RECONVERGENT B0 ;  /* 0x0000000000007941 */ /* 0x000fea0003800200 */
.L_x_12826:
        /* <DEDUP_REMOVED lines=10> */
.L_x_12829:
[----:B------:R-:W-:Y:S05]  /*1f50*/  BSYNC.RECONVERGENT B0 ;  /* 0x0000000000007941 */ /* 0x000fea0003800200 */
.L_x_12828:
        /* <DEDUP_REMOVED lines=24> */
.L_x_12801:
[----:B------:R-:W-:Y:S01]  /*20e0*/  MOV R12, 0x10 ;  /* 0x00000010000c7802 */ /* 0x000fe20000000f00 */
[----:B------:R-:W-:Y:S01]  /*20f0*/  HFMA2 R11, -RZ, RZ, 0, 1.847743988037109375e-06 ;  /* 0x0000001fff0b7431 */ /* 0x000fe200000001ff */
[----:B------:R-:W-:-:S07]  /*2100*/  MOV R15, 0xffffffff ;  /* 0xffffffff000f7802 */ /* 0x000fce0000000f00 */
[----:B------:R-:W-:Y:S05]  /*2110*/  WARPSYNC.COLLECTIVE R15, `(.L_x_12830) ;  /* 0x000000000f087348 */ /* 0x000fea0003c00000 */
[----:B------:R0:W1:Y:S02]  /*2120*/  SHFL.BFLY P6, R14, R13, R12, R11 ;  /* 0x0c00000c0d0e7389 */ /* 0x00006400000c000b */
[----:B01----:R-:W-:Y:S05]  /*2130*/  ENDCOLLECTIVE ;  /* 0x000000000000791b */ /* 0x003fea0003800000 */
.L_x_12830:
[----:B------:R-:W-:Y:S01]  /*2140*/  HFMA2 R12, -RZ, RZ, 0, 4.76837158203125e-07 ;  /* 0x00000008ff0c7431 */ /* 0x000fe200000001ff */
[----:B------:R-:W-:-:S04]  /*2150*/  FMNMX.FTZ R0, R14, -3.40282346638528859812e+38, !PT ;  /* 0xff7fffff0e007809 */ /* 0x000fc80007810000 */
[----:B------:R-:W-:-:S07]  /*2160*/  MOV R13, R0 ;  /* 0x00000000000d7202 */ /* 0x000fce0000000f00 */
[----:B------:R-:W-:Y:S05]  /*2170*/  WARPSYNC.COLLECTIVE R15, `(.L_x_12831) ;  /* 0x000000000f087348 */ /* 0x000fea0003c00000 */
[----:B------:R0:W1:Y:S02]  /*2180*/  SHFL.BFLY P6, R14, R13, R12, R11 ;  /* 0x0c00000c0d0e7389 */ /* 0x00006400000c000b */
[----:B01----:R-:W-:Y:S05]  /*2190*/  ENDCOLLECTIVE ;  /* 0x000000000000791b */ /* 0x003fea0003800000 */
.L_x_12831:
[----:B------:R-:W-:Y:S01]  /*21a0*/  HFMA2 R12, -RZ, RZ, 0, 2.384185791015625e-07 ;  /* 0x00000004ff0c7431 */ /* 0x000fe200000001ff */
[----:B------:R-:W-:-:S04]  /*21b0*/  FMNMX.FTZ R2, R0, R14, !PT ;  /* 0x0000000e00027209 */ /* 0x000fc80007810000 */
[----:B------:R-:W-:-:S07]  /*21c0*/  MOV R13, R2 ;  /* 0x00000002000d7202 */ /* 0x000fce0000000f00 */
[----:B------:R-:W-:Y:S05]  /*21d0*/  WARPSYNC.COLLECTIVE R15, `(.L_x_12832) ;  /* 0x000000000f087348 */ /* 0x000fea0003c00000 */
[----:B------:R0:W1:Y:S02]  /*21e0*/  SHFL.BFLY P6, R14, R13, R12, R11 ;  /* 0x0c00000c0d0e7389 */ /* 0x00006400000c000b */
[----:B01----:R-:W-:Y:S05]  /*21f0*/  ENDCOLLECTIVE ;  /* 0x000000000000791b */ /* 0x003fea0003800000 */
.L_x_12832:
[----:B------:R-:W-:Y:S05]  /*2200*/  BRA `(.L_x_12833) ;  /* 0xffffffe0002c7947 */ /* 0x000fea000383ffff */
.L_x_12834:
        /* <DEDUP_REMOVED lines=15> */
.L_x_25830:


//--------------------- .text._ZN4vllm25paged_attention_v1_kernelIthLi64ELi8ELi128ELNS_18Fp8KVCacheDataTypeE1ELb0EEEvPT_PKS2_PKT0_S8_ifPKiSA_iPKfiiiSC_SC_iiiii --------------------------
	.section	.text._ZN4vllm25paged_attention_v1_kernelIthLi64ELi8ELi128ELNS_18Fp8KVCacheDataTypeE1ELb0EEEvPT_PKS2_PKT0_S8_ifPKiSA_iPKfiiiSC_SC_iiiii,"ax",@progbits
	.align	128
        .global         _ZN4vllm25paged_attention_v1_kernelIthLi64ELi8ELi128ELNS_18Fp8KVCacheDataTypeE1ELb0EEEvPT_PKS2_PKT0_S8_ifPKiSA_iPKfiiiSC_SC_iiiii
        .type           _ZN4vllm25paged_attention_v1_kernelIthLi64ELi8ELi128ELNS_18Fp8KVCacheDataTypeE1ELb0EEEvPT_PKS2_PKT0_S8_ifPKiSA_iPKfiiiSC_SC_iiiii,@function
        .size           _ZN4vllm25paged_attention_v1_kernelIthLi64ELi8ELi128ELNS_18Fp8KVCacheDataTypeE1ELb0EEEvPT_PKS2_PKT0_S8_ifPKiSA_iPKfiiiSC_SC_iiiii,(.L_x_25831 - _ZN4vllm25paged_attention_v1_kernelIthLi64ELi8ELi128ELNS_18Fp8KVCacheDataTypeE1ELb0EEEvPT_PKS2_PKT0_S8_ifPKiSA_iPKfiiiSC_SC_iiiii)
        .other          _ZN4vllm25paged_attention_v1_kernelIthLi64ELi8ELi128ELNS_18Fp8KVCacheDataTypeE1ELb0EEEvPT_PKS2_PKT0_S8_ifPKiSA_iPKfiiiSC_SC_iiiii,@"STO_CUDA_ENTRY STV_DEFAULT"
_ZN4vllm25paged_attention_v1_kernelIthLi64ELi8ELi128ELNS_18Fp8KVCacheDataTypeE1ELb0EEEvPT_PKS2_PKT0_S8_ifPKiSA_iPKfiiiSC_SC_iiiii:
.text._ZN4vllm25paged_attention_v1_kernelIthLi64ELi8ELi128ELNS_18Fp8KVCacheDataTypeE1ELb0EEEvPT_PKS2_PKT0_S8_ifPKiSA_iPKfiiiSC_SC_iiiii:
        /* <DEDUP_REMOVED lines=35> */
.L_x_12836:
[----:B------:R-:W-:Y:S05]  /*0230*/  BSYNC.RECONVERGENT B6 ;  /* 0x0000000000067941 */ /* 0x000fea0003800200 */
.L_x_12835:
        /* <DEDUP_REMOVED lines=8> */
.L_x_12861:
        /* <DEDUP_REMOVED lines=39> */
.L_x_12842:
        /* <DEDUP_REMOVED lines=11> */
.L_x_12841:
[----:B------:R-:W-:Y:S05]  /*05e0*/  BSYNC.RECONVERGENT B1 ;  /* 0x0000000000017941 */ /* 0x000fea0003800200 */
.L_x_12840:
        /* <DEDUP_REMOVED lines=12> */
.L_x_12845:
        /* <DEDUP_REMOVED lines=100> */
.L_x_12844:
[----:B------:R-:W-:Y:S05]  /*0cf0*/  BSYNC.RECONVERGENT B1 ;  /* 0x0000000000017941 */ /* 0x000fea0003800200 */
.L_x_12843:
        /* <DEDUP_REMOVED lines=55> */
.L_x_12847:
[----:B------:R-:W-:Y:S05]  /*1070*/  BSYNC.RECONVERGENT B1 ;  /* 0x0000000000017941 */ /* 0x000fea0003800200 */
.L_x_12846:
        /* <DEDUP_REMOVED lines=26> */
.L_x_12839:
[----:B------:R-:W-:Y:S05]  /*1220*/  BSYNC.RECONVERGENT B0 ;  /* 0x0000000000007941 */ /* 0x000fea0003800200 */
.L_x_12838:
        /* <DEDUP_REMOVED lines=39> */
.L_x_12852:
[----:B------:R-:W0:Y:S01]  /*14a0*/  LDS R5, [R4] ;  /* 0x0000000004057984 */ /* 0x000e220000000800 */
[----:B------:R-:W-:-:S04]  /*14b0*/  IADD3 R7, PT, PT, R7, 0x1, RZ ;  /* 0x0000000107077810 */ /* 0x000fc80007ffe0ff */
[----:B------:R-:W-:Y:S01]  /*14c0*/  ISETP.NE.AND P0, PT, R7, RZ, PT ;  /* 0x000000ff0700720c */ /* 0x000fe20003f05270 */
[----:B0-----:R-:W-:-:S05]  /*14d0*/  FMUL.FTZ R5, R5, R2 ;  /* 0x0000000205057220 */ /* 0x001fca0000410000 */
[----:B------:R0:W-:Y:S02]  /*14e0*/  STS [R4], R5 ;  /* 0x0000000504007388 */ /* 0x0001e40000000800 */
[----:B0-----:R-:W-:-:S05]  /*14f0*/  IADD3 R4, PT, PT, R4, 0x200, RZ ;  /* 0x0000020004047810 */ /* 0x001fca0007ffe0ff */
[----:B------:R-:W-:Y:S05]  /*1500*/  @P0 BRA `(.L_x_12852) ;  /* 0xfffffffc00e40947 */ /* 0x000fea000383ffff */
.L_x_12851:
[----:B------:R-:W-:Y:S05]  /*1510*/  BSYNC.RECONVERGENT B1 ;  /* 0x0000000000017941 */ /* 0x000fea0003800200 */
.L_x_12850:
        /* <DEDUP_REMOVED lines=12> */
.L_x_12855:
        /* <DEDUP_REMOVED lines=52> */
.L_x_12854:
[----:B------:R-:W-:Y:S05]  /*1920*/  BSYNC.RECONVERGENT B1 ;  /* 0x0000000000017941 */ /* 0x000fea0003800200 */
.L_x_12853:
        /* <DEDUP_REMOVED lines=31> */
.L_x_12857:
[----:B------:R-:W-:Y:S05]  /*1b20*/  BSYNC.RECONVERGENT B1 ;  /* 0x0000000000017941 */ /* 0x000fea0003800200 */
.L_x_12856:
        /* <DEDUP_REMOVED lines=14> */
.L_x_12849:
[----:B------:R-:W-:Y:S05]  /*1c10*/  BSYNC.RECONVERGENT B0 ;  /* 0x0000000000007941 */ /* 0x000fea0003800200 */
.L_x_12848:
        /* <DEDUP_REMOVED lines=58> */
.L_x_12837:
[----:B------:R-:W-:Y:S01]  /*1fc0*/  HFMA2 R12, -RZ, RZ, 0, 9.5367431640625e-07 ;  /* 0x00000010ff0c7431 */ /* 0x000fe200000001ff */
[----:B------:R-:W-:Y:S02]  /*1fd0*/  MOV R11, 0x1f ;  /* 0x0000001f000b7802 */ /* 0x000fe40000000f00 */
[----:B------:R-:W-:-:S07]  /*1fe0*/  MOV R15, 0xffffffff ;  /* 0xffffffff000f7802 */ /* 0x000fce0000000f00 */
[----:B------:R-:W-:Y:S05]  /*1ff0*/  WARPSYNC.COLLECTIVE R15, `(.L_x_12858) ;  /* 0x000000000f087348 */ /* 0x000fea0003c00000 */
[----:B------:R0:W1:Y:S02]  /*2000*/  SHFL.BFLY P6, R14, R13, R12, R11 ;  /* 0x0c00000c0d0e7389 */ /* 0x00006400000c000b */
[----:B01----:R-:W-:Y:S05]  /*2010*/  ENDCOLLECTIVE ;  /* 0x000000000000791b */ /* 0x003fea0003800000 */
.L_x_12858:
[----:B------:R-:W-:Y:S01]  /*2020*/  HFMA2 R12, -RZ, RZ, 0, 4.76837158203125e-07 ;  /* 0x00000008ff0c7431 */ /* 0x000fe200000001ff */
[----:B------:R-:W-:-:S04]  /*2030*/  FMNMX.FTZ R0, R14, -3.40282346638528859812e+38, !PT ;  /* 0xff7fffff0e007809 */ /* 0x000fc80007810000 */
[----:B------:R-:W-:-:S07]  /*2040*/  MOV R13, R0 ;  /* 0x00000000000d7202 */ /* 0x000fce0000000f00 */
[----:B------:R-:W-:Y:S05]  /*2050*/  WARPSYNC.COLLECTIVE R15, `(.L_x_12859) ;  /* 0x000000000f087348 */ /* 0x000fea0003c00000 */
[----:B------:R0:W1:Y:S02]  /*2060*/  SHFL.BFLY P6, R14, R13, R12, R11 ;  /* 0x0c00000c0d0e7389 */ /* 0x00006400000c000b */
[----:B01----:R-:W-:Y:S05]  /*2070*/  ENDCOLLECTIVE ;  /* 0x000000000000791b */ /* 0x003fea0003800000 */
.L_x_12859:
[----:B------:R-:W-:Y:S01]  /*2080*/  HFMA2 R12, -RZ, RZ, 0, 2.384185791015625e-07 ;  /* 0x00000004ff0c7431 */ /* 0x000fe200000001ff */
[----:B------:R-:W-:-:S04]  /*2090*/  FMNMX.FTZ R2, R0, R14, !PT ;  /* 0x0000000e00027209 */ /* 0x000fc80007810000 */
[----:B------:R-:W-:-:S07]  /*20a0*/  MOV R13, R2 ;  /* 0x00000002000d7202 */ /* 0x000fce0000000f00 */
[----:B------:R-:W-:Y:S05]  /*20b0*/  WARPSYNC.COLLECTIVE R15, `(.L_x_12860) ;  /* 0x000000000f087348 */ /* 0x000fea0003c00000 */
[----:B------:R0:W1:Y:S02]  /*20c0*/  SHFL.BFLY P6, R14, R13, R12, R11 ;  /* 0x0c00000c0d0e7389 */ /* 0x00006400000c000b */
[----:B01----:R-:W-:Y:S05]  /*20d0*/  ENDCOLLECTIVE ;  /* 0x000000000000791b */ /* 0x003fea0003800000 */
.L_x_12860:
[----:B------:R-:W-:Y:S05]  /*20e0*/  BRA `(.L_x_12861) ;  /* 0xffffffe000747947 */ /* 0x000fea000383ffff */
.L_x_12862:
        /* <DEDUP_REMOVED lines=9> */
.L_x_25831:


//--------------------- .text._ZN4vllm25paged_attention_v1_kernelIthLi32ELi8ELi128ELNS_18Fp8KVCacheDataTypeE1ELb0EEEvPT_PKS2_PKT0_S8_ifPKiSA_iPKfiiiSC_SC_iiiii --------------------------
	.section	.text._ZN4vllm25paged_attention_v1_kernelIthLi32ELi8ELi128ELNS_18Fp8KVCacheDataTypeE1ELb0EEEvPT_PKS2_PKT0_S8_ifPKiSA_iPKfiiiSC_SC_iiiii,"ax",@progbits
	.align	128
        .global         _ZN4vllm25paged_attention_v1_kernelIthLi32ELi8ELi128ELNS_18Fp8KVCacheDataTypeE1ELb0EEEvPT_PKS2_PKT0_S8_ifPKiSA_iPKfiiiSC_SC_iiiii
        .type           _ZN4vllm25paged_attention_v1_kernelIthLi32ELi8ELi128ELNS_18Fp8KVCacheDataTypeE1ELb0EEEvPT_PKS2_PKT0_S8_ifPKiSA_iPKfiiiSC_SC_iiiii,@function
        .size           _ZN4vllm25paged_attention_v1_kernelIthLi32ELi8ELi128ELNS_18Fp8KVCacheDataTypeE1ELb0EEEvPT_PKS2_PKT0_S8_ifPKiSA_iPKfiiiSC_SC_iiiii,(.L_x_25832 - _ZN4vllm25paged_attention_v1_kernelIthLi32ELi8ELi128ELNS_18Fp8KVCacheDataTypeE1ELb0EEEvPT_PKS2_PKT0_S8_ifPKiSA_iPKfiiiSC_SC_iiiii)
        .other          _ZN4vllm25paged_attention_v1_kernelIthLi32ELi8ELi128ELNS_18Fp8KVCacheDataTypeE1ELb0EEEvPT_PKS2_PKT0_S8_ifPKiSA_iPKfiiiSC_SC_iiiii,@"STO_CUDA_ENTRY STV_DEFAULT"
_ZN4vllm25paged_attention_v1_kernelIthLi32ELi8ELi128ELNS_18Fp8KVCacheDataTypeE1ELb0EEEvPT_PKS2_PKT0_S8_ifPKiSA_iPKfiiiSC_SC_iiiii:
.text._ZN4vllm25paged_attention_v1_kernelIthLi32ELi8ELi128ELNS_18Fp8KVCacheDataTypeE1ELb0EEEvPT_PKS2_PKT0_S8_ifPKiSA_iPKfiiiSC_SC_iiiii:
        /* <DEDUP_REMOVED lines=35> */
.L_x_12864:
[----:B------:R-:W-:Y:S05]  /*0230*/  BSYNC.RECONVERGENT B6 ;  /* 0x0000000000067941 */ /* 0x000fea0003800200 */
.L_x_12863:
        /* <DEDUP_REMOVED lines=8> */
.L_x_12889:
        /* <DEDUP_REMOVED lines=39> */
.L_x_12870:
        /* <DEDUP_REMOVED lines=11> */
.L_x_12869:
[----:B------:R-:W-:Y:S05]  /*05e0*/  BSYNC.RECONVERGENT B1 ;  /* 0x0000000000017941 */ /* 0x000fea0003800200 */
.L_x_12868:
        /* <DEDUP_REMOVED lines=12> */
.L_x_12873:
        /* <DEDUP_REMOVED lines=100> */
.L_x_12872:
[----:B------:R-:W-:Y:S05]  /*0cf0*/  BSYNC.RECONVERGENT B1 ;  /* 0x0000000000017941 */ /* 0x000fea0003800200 */
.L_x_12871:
        /* <DEDUP_REMOVED lines=55> */
.L_x_12875:
[----:B------:R-:W-:Y:S05]  /*1070*/  BSYNC.RECONVERGENT B1 ;  /* 0x0000000000017941 */ /* 0x000fea0003800200 */
.L_x_12874:
        /* <DEDUP_REMOVED lines=26> */
.L_x_12867:
[----:B------:R-:W-:Y:S05]  /*1220*/  BSYNC.RECONVERGENT B0 ;  /* 0x0000000000007941 */ /* 0x000fea0003800200 */
.L_x_12866:
        /* <DEDUP_REMOVED lines=39> */
.L_x_12880:
[----:B------:R-:W0:Y:S01]  /*14a0*/  LDS R5, [R4] ;  /* 0x0000000004057984 */ /* 0x000e220000000800 */
[----:B------:R-:W-:-:S04]  /*14b0*/  IADD3 R7, PT, PT, R7, 0x1, RZ ;  /* 0x0000000107077810 */ /* 0x000fc80007ffe0ff */
[----:B------:R-:W-:Y:S01]  /*14c0*/  ISETP.NE.AND P0, PT, R7, RZ, PT ;  /* 0x000000ff0700720c */ /* 0x000fe20003f05270 */
[----:B0-----:R-:W-:-:S05]  /*14d0*/  FMUL.FTZ R5, R5, R2 ;  /* 0x0000000205057220 */ /* 0x001fca0000410000 */
[----:B------:R0:W-:Y:S02]  /*14e0*/  STS [R4], R5 ;  /* 0x0000000504007388 */ /* 0x0001e40000000800 */
[----:B0-----:R-:W-:-:S05]  /*14f0*/  IADD3 R4, PT, PT, R4, 0x200, RZ ;  /* 0x0000020004047810 */ /* 0x001fca0007ffe0ff */
[----:B------:R-:W-:Y:S05]  /*1500*/  @P0 BRA `(.L_x_12880) ;  /* 0xfffffffc00e40947 */ /* 0x000fea000383ffff */
.L_x_12879:
[----:B------:R-:W-:Y:S05]  /*1510*/  BSYNC.RECONVERGENT B1 ;  /* 0x0000000000017941 */ /* 0x000fea0003800200 */
.L_x_12878:
        /* <DEDUP_REMOVED lines=12> */
.L_x_12883:
        /* <DEDUP_REMOVED lines=52> */
.L_x_12882:
[----:B------:R-:W-:Y:S05]  /*1920*/  BSYNC.RECONVERGENT B1 ;  /* 0x0000000000017941 */ /* 0x000fea0003800200 */
.L_x_12881:
        /* <DEDUP_REMOVED lines=31> */
.L_x_12885:
[----:B------:R-:W-:Y:S05]  /*1b20*/  BSYNC.RECONVERGENT B1 ;  /* 0x0000000000017941 */ /* 0x000fea0003800200 */
.L_x_12884:
        /* <DEDUP_REMOVED lines=14> */
.L_x_12877:
[----:B------:R-:W-:Y:S05]  /*1c10*/  BSYNC.RECONVERGENT B0 ;  /* 0x0000000000007941 */ /* 0x000fea0003800200 */
.L_x_12876:
        /* <DEDUP_REMOVED lines=40> */
.L_x_12865:
[----:B------:R-:W-:Y:S01]  /*1ea0*/  MOV R12, 0x10 ;  /* 0x00000010000c7802 */ /* 0x000fe20000000f00 */
[----:B------:R-:W-:Y:S01]  /*1eb0*/  HFMA2 R11, -RZ, RZ, 0, 1.847743988037109375e-06 ;  /* 0x0000001fff0b7431 */ /* 0x000fe200000001ff */
[----:B------:R-:W-:-:S07]  /*1ec0*/  MOV R15, 0xffffffff ;  /* 0xffffffff000f7802 */ /* 0x000fce0000000f00 */
[----:B------:R-:W-:Y:S05]  /*1ed0*/  WARPSYNC.COLLECTIVE R15, `(.L_x_12886) ;  /* 0x000000000f087348 */ /* 0x000fea0003c00000 */
[----:B------:R0:W1:Y:S02]  /*1ee0*/  SHFL.BFLY P6, R14, R13, R12, R11 ;  /* 0x0c00000c0d0e7389 */ /* 0x00006400000c000b */
[----:B01----:R-:W-:Y:S05]  /*1ef0*/  ENDCOLLECTIVE ;  /* 0x000000000000791b */ /* 0x003fea0003800000 */
.L_x_12886:
[----:B------:R-:W-:Y:S01]  /*1f00*/  HFMA2 R12, -RZ, RZ, 0, 4.76837158203125e-07 ;  /* 0x00000008ff0c7431 */ /* 0x000fe200000001ff */
[----:B------:R-:W-:-:S04]  /*1f10*/  FMNMX.FTZ R0, R14, -3.40282346638528859812e+38, !PT ;  /* 0xff7fffff0e007809 */ /* 0x000fc80007810000 */
[----:B------:R-:W-:-:S07]  /*1f20*/  MOV R13, R0 ;  /* 0x00000000000d7202 */ /* 0x000fce0000000f00 */
[----:B------:R-:W-:Y:S05]  /*1f30*/  WARPSYNC.COLLECTIVE R15, `(.L_x_12887) ;  /* 0x000000000f087348 */ /* 0x000fea0003c00000 */
[----:B------:R0:W1:Y:S02]  /*1f40*/  SHFL.BFLY P6, R14, R13, R12, R11 ;  /* 0x0c00000c0d0e7389 */ /* 0x00006400000c000b */
[----:B01----:R-:W-:Y:S05]  /*1f50*/  ENDCOLLECTIVE ;  /* 0x000000000000791b */ /* 0x003fea0003800000 */
.L_x_12887:
[----:B------:R-:W-:Y:S01]  /*1f60*/  HFMA2 R12, -RZ, RZ, 0, 2.384185791015625e-07 ;  /* 0x00000004ff0c7431 */ /* 0x000fe200000001ff */
[----:B------:R-:W-:-:S04]  /*1f70*/  FMNMX.FTZ R2, R0, R14, !PT ;  /* 0x0000000e00027209 */ /* 0x000fc80007810000 */
[----:B------:R-:W-:-:S07]  /*1f80*/  MOV R13, R2 ;  /* 0x00000002000d7202 */ /* 0x000fce0000000f00 */
[----:B------:R-:W-:Y:S05]  /*1f90*/  WARPSYNC.COLLECTIVE R15, `(.L_x_12888) ;  /* 0x000000000f087348 */ /* 0x000fea0003c00000 */
[----:B------:R0:W1:Y:S02]  /*1fa0*/  SHFL.BFLY P6, R14, R13, R12, R11 ;  /* 0x0c00000c0d0e7389 */ /* 0x00006400000c000b */
[----:B01----:R-:W-:Y:S05]  /*1fb0*/  ENDCOLLECTIVE ;  /* 0x000000000000791b */ /* 0x003fea0003800000 */
.L_x_12888:
[----:B------:R-:W-:Y:S05]  /*1fc0*/  BRA `(.L_x_12889) ;  /* 0xffffffe000bc7947 */ /* 0x000fea000383ffff */
.L_x_12890:
        /* <DEDUP_REMOVED lines=11> */
.L_x_25832:


//--------------------- .text._ZN4vllm25paged_attention_v1_kernelIthLi256ELi8ELi128ELNS_18Fp8KVCacheDataTypeE1ELb1EEEvPT_PKS2_PKT0_S8_ifPKiSA_iPKfiiiSC_SC_iiiii --------------------------
	.section	.text._ZN4vllm25paged_attention_v1_kernelIthLi256ELi8ELi128ELNS_18Fp8KVCacheDataTypeE1ELb1EEEvPT_PKS2_PKT0_S8_ifPKiSA_iPKfiiiSC_SC_iiiii,"ax",@progbits
	.align	128
        .global         _ZN4vllm25paged_attention_v1_kernelIthLi256ELi8ELi128ELNS_18Fp8KVCacheDataTypeE1ELb1EEEvPT_PKS2_PKT0_S8_ifPKiSA_iPKfiiiSC_SC_iiiii
        .type           _ZN4vllm25paged_attention_v1_kernelIthLi256ELi8ELi128ELNS_18Fp8KVCacheDataTypeE1ELb1EEEvPT_PKS2_PKT0_S8_ifPKiSA_iPKfiiiSC_SC_iiiii,@function
        .size           _ZN4vllm25paged_attention_v1_kernelIthLi256ELi8ELi128ELNS_18Fp8KVCacheDataTypeE1ELb1EEEvPT_PKS2_PKT0_S8_ifPKiSA_iPKfiiiSC_SC_iiiii,(.L_x_25833 - _ZN4vllm25paged_attention_v1_kernelIthLi256ELi8ELi128ELNS_18Fp8KVCacheDataTypeE1ELb1EEEvPT_PKS2_PKT0_S8_ifPKiSA_iPKfiiiSC_SC_iiiii)
        .other          _ZN4vllm25paged_attention_v1_kernelIthLi256ELi8ELi128ELNS_18Fp8KVCacheDataTypeE1ELb1EEEvPT_PKS2_PKT0_S8_ifPKiSA_iPKfiiiSC_SC_iiiii,@"STO_CUDA_ENTRY STV_DEFAULT"
_ZN4vllm25paged_attention_v1_kernelIthLi256ELi8ELi128ELNS_18Fp8KVCacheDataTypeE1ELb1EEEvPT_PKS2_PKT0_S8_ifPKiSA_iPKfiiiSC_SC_iiiii:
.text._ZN4vllm25paged_attention_v1_kernelIthLi256ELi8ELi128ELNS_18Fp8KVCacheDataTypeE1ELb1EEEvPT_PKS2_PKT0_S8_ifPKiSA_iPKfiiiSC_SC_iiiii:
        /* <DEDUP_REMOVED lines=110> */
.L_x_12891:
        /* <DEDUP_REMOVED lines=23> */
.L_x_12895:
        /* <DEDUP_REMOVED lines=42> */
.L_x_12893:
[----:B------:R-:W-:Y:S05]  /*0af0*/  BSYNC.RECONVERGENT B6 ;  /* 0x0000000000067941 */ /* 0x000fea0003800200 */
.L_x_12892:
        /* <DEDUP_REMOVED lines=8> */
.L_x_12933:
        /* <DEDUP_REMOVED lines=39> */
.L_x_12901:
        /* <DEDUP_REMOVED lines=11> */
.L_x_12900:
[----:B------:R-:W-:Y:S05]  /*0ea0*/  BSYNC.RECONVERGENT B1 ;  /* 0x0000000000017941 */ /* 0x000fea0003800200 */
.L_x_12899:
        /* <DEDUP_REMOVED lines=13> */
.L_x_12904:
        /* <DEDUP_REMOVED lines=100> */
.L_x_12903:
[----:B------:R-:W-:Y:S05]  /*15c0*/  BSYNC.RECONVERGENT B1 ;  /* 0x0000000000017941 */ /* 0x000fea0003800200 */
.L_x_12902:
        /* <DEDUP_REMOVED lines=55> */
.L_x_12906:
[----:B------:R-:W-:Y:S05]  /*1940*/  BSYNC.RECONVERGENT B1 ;  /* 0x0000000000017941 */ /* 0x000fea0003800200 */
.L_x_12905:
        /* <DEDUP_REMOVED lines=26> */
.L_x_12898:
[----:B------:R-:W-:Y:S05]  /*1af0*/  BSYNC.RECONVERGENT B0 ;  /* 0x0000000000007941 */ /* 0x000fea0003800200 */
.L_x_12897:
        /* <DEDUP_REMOVED lines=38> */
.L_x_12911:
[----:B------:R-:W0:Y:S01]  /*1d60*/  LDS R11, [R8] ;  /* 0x00000000080b7984 */ /* 0x000e220000000800 */
[----:B------:R-:W-:-:S05]  /*1d70*/  VIADD R9, R9, 0x1 ;  /* 0x0000000109097836 */ /* 0x000fca0000000000 */
[----:B------:R-:W-:Y:S01]  /*1d80*/  ISETP.NE.AND P0, PT, R9, RZ, PT ;  /* 0x000000ff0900720c */ /* 0x000fe20003f05270 */
[----:B0-----:R-:W-:-:S05]  /*1d90*/  FMUL.FTZ R11, R11, R2 ;  /* 0x000000020b0b7220 */ /* 0x001fca0000410000 */
[----:B------:R0:W-:Y:S02]  /*1da0*/  STS [R8], R11 ;  /* 0x0000000b08007388 */ /* 0x0001e40000000800 */
[----:B0-----:R-:W-:-:S05]  /*1db0*/  IADD3 R8, PT, PT, R8, 0x200, RZ ;  /* 0x0000020008087810 */ /* 0x001fca0007ffe0ff */
[----:B------:R-:W-:Y:S05]  /*1dc0*/  @P0 BRA `(.L_x_12911) ;  /* 0xfffffffc00e40947 */ /* 0x000fea000383ffff */
.L_x_12910:
[----:B------:R-:W-:Y:S05]  /*1dd0*/  BSYNC.RECONVERGENT B1 ;  /* 0x0000000000017941 */ /* 0x000fea0003800200 */
.L_x_12909:
        /* <DEDUP_REMOVED lines=13> */
.L_x_12914:
        /* <DEDUP_REMOVED lines=52> */
.L_x_12913:
[----:B------:R-:W-:Y:S05]  /*21f0*/  BSYNC.RECONVERGENT B1 ;  /* 0x0000000000017941 */ /* 0x000fea0003800200 */
.L_x_12912:
        /* <DEDUP_REMOVED lines=31> */
.L_x_12916:
[----:B------:R-:W-:Y:S05]  /*23f0*/  BSYNC.RECONVERGENT B1 ;  /* 0x0000000000017941 */ /* 0x000fea0003800200 */
.L_x_12915:
        /* <DEDUP_REMOVED lines=14> */
.L_x_12908:
[----:B------:R-:W-:Y:S05]  /*24e0*/  BSYNC.RECONVERGENT B0 ;  /* 0x0000000000007941 */ /* 0x000fea0003800200 */
.L_x_12907:
[----:B------:R-:W-:Y:S01]  /*24f0*/  BAR.SYNC.DEFER_BLOCKING 0x0 ;  /* 0x0000000000007b1d */ /* 0x000fe20000010000 */
[----:B------:R-:W-:-:S13]  /*2500*/  ISETP.GE.AND P0, PT, R4, UR43, PT ;  /* 0x0000002b04007c0c */ /* 0x000fda000bf06270 */
[----:B------:R-:W-:Y:S05]  /*2510*/  @P0 BRA `(.L_x_12917) ;  /* 0x0000000400480947 */ /* 0x000fea0003800000 */
[----:B------:R-:W2:Y:S01]  /*2520*/  LDCU UR4, c[0x0][0x3ec] ;  /* 0x00007d80ff0477ac */ /* 0x000ea20008000800 */
[----:B------:R-:W-:Y:S01]  /*2530*/  MOV R16, R4 ;  /* 0x0000000400107202 */ /* 0x000fe20000000f00 */
[----:B--2---:R-:W-:-:S07]  /*2540*/  VIADD R17, R5, -UR4 ;  /* 0x8000000405117c36 */ /* 0x004fce0008000000 */
.L_x_12920:
        /* <DEDUP_REMOVED lines=76> */
.L_x_12919:
[----:B------:R-:W-:Y:S05]  /*2a10*/  BSYNC.RECONVERGENT B6 ;  /* 0x0000000000067941 */ /* 0x000fea0003800200 */
.L_x_12918:
[----:B------:R-:W-:-:S13]  /*2a20*/  ISETP.NE.AND P6, PT, R18, RZ, PT ;  /* 0x000000ff1200720c */ /* 0x000fda0003fc5270 */
[----:B------:R-:W-:Y:S05]  /*2a30*/  @!P6 BRA `(.L_x_12920) ;  /* 0xfffffff800c4e947 */ /* 0x000fea000383ffff */
.L_x_12917:
        /* <DEDUP_REMOVED lines=32> */
.L_x_12922:
[----:B------:R-:W-:Y:S05]  /*2c40*/  BSYNC.RECONVERGENT B0 ;  /* 0x0000000000007941 */ /* 0x000fea0003800200 */
.L_x_12921:
        /* <DEDUP_REMOVED lines=24> */
.L_x_12924:
[----:B------:R-:W-:Y:S05]  /*2dd0*/  BSYNC.RECONVERGENT B0 ;  /* 0x0000000000007941 */ /* 0x000fea0003800200 */
.L_x_12923:
        /* <DEDUP_REMOVED lines=16> */
.L_x_12926:
[----:B------:R-:W-:Y:S05]  /*2ee0*/  BSYNC.RECONVERGENT B0 ;  /* 0x0000000000007941 */ /* 0x000fea0003800200 */
.L_x_12925:
        /* <DEDUP_REMOVED lines=24> */
.L_x_12928:
[----:B------:R-:W-:Y:S05]  /*3070*/  BSYNC.RECONVERGENT B0 ;  /* 0x0000000000007941 */ /* 0x000fea0003800200 */
.L_x_12927:
        /* <DEDUP_REMOVED lines=32> */
.L_x_12894:
        /* <DEDUP_REMOVED lines=16> */
.L_x_12929:
[----:B------:R-:W-:Y:S05]  /*3380*/  EXIT ;  /* 0x000000000000794d */ /* 0x000fea0003800000 */
.L_x_12896:
[----:B------:R-:W-:Y:S02]  /*3390*/  HFMA2 R12, -RZ, RZ, 0, 9.5367431640625e-07 ;  /* 0x00000010ff0c7431 */ /* 0x000fe400000001ff */
[----:B------:R-:W-:Y:S01]  /*33a0*/  IMAD.MOV.U32 R11, RZ, RZ, 0x1f ;  /* 0x0000001fff0b7424 */ /* 0x000fe200078e00ff */
[----:B------:R-:W-:-:S07]  /*33b0*/  MOV R15, 0xffffffff ;  /* 0xffffffff000f7802 */ /* 0x000fce0000000f00 */
[----:B------:R-:W-:Y:S05]  /*33c0*/  WARPSYNC.COLLECTIVE R15, `(.L_x_12930) ;  /* 0x000000000f087348 */ /* 0x000fea0003c00000 */
[----:B------:R0:W1:Y:S02]  /*33d0*/  SHFL.BFLY P6, R14, R13, R12, R11 ;  /* 0x0c00000c0d0e7389 */ /* 0x00006400000c000b */
[----:B01----:R-:W-:Y:S05]  /*33e0*/  ENDCOLLECTIVE ;  /* 0x000000000000791b */ /* 0x003fea0003800000 */
.L_x_12930:
[----:B------:R-:W-:Y:S01]  /*33f0*/  IMAD.MOV.U32 R12, RZ, RZ, 0x8 ;  /* 0x00000008ff0c7424 */ /* 0x000fe200078e00ff */
[----:B------:R-:W-:-:S04]  /*3400*/  FMNMX.FTZ R0, R14, -3.40282346638528859812e+38, !PT ;  /* 0xff7fffff0e007809 */ /* 0x000fc80007810000 */
[----:B------:R-:W-:-:S07]  /*3410*/  MOV R13, R0 ;  /* 0x00000000000d7202 */ /* 0x000fce0000000f00 */
[----:B------:R-:W-:Y:S05]  /*3420*/  WARPSYNC.COLLECTIVE R15, `(.L_x_12931) ;  /* 0x000000000f087348 */ /* 0x000fea0003c00000 */
[----:B------:R0:W1:Y:S02]  /*3430*/  SHFL.BFLY P6, R14, R13, R12, R11 ;  /* 0x0c00000c0d0e7389 */ /* 0x00006400000c000b */
[----:B01----:R-:W-:Y:S05]  /*3440*/  ENDCOLLECTIVE ;  /* 0x000000000000791b */ /* 0x003fea0003800000 */
.L_x_12931:
[----:B------:R-:W-:Y:S01]  /*3450*/  HFMA2 R12, -RZ, RZ, 0, 2.384185791015625e-07 ;  /* 0x00000004ff0c7431 */ /* 0x000fe200000001ff */
[----:B------:R-:W-:-:S04]  /*3460*/  FMNMX.FTZ R2, R0, R14, !PT ;  /* 0x0000000e00027209 */ /* 0x000fc80007810000 */
[----:B------:R-:W-:-:S07]  /*3470*/  MOV R13, R2 ;  /* 0x00000002000d7202 */ /* 0x000fce0000000f00 */
[----:B------:R-:W-:Y:S05]  /*3480*/  WARPSYNC.COLLECTIVE R15, `(.L_x_12932) ;  /* 0x000000000f087348 */ /* 0x000fea0003c00000 */
[----:B------:R0:W1:Y:S02]  /*3490*/  SHFL.BFLY P6, R14, R13, R12, R11 ;  /* 0x0c00000c0d0e7389 */ /* 0x00006400000c000b */
[----:B01----:R-:W-:Y:S05]  /*34a0*/  ENDCOLLECTIVE ;  /* 0x000000000000791b */ /* 0x003fea0003800000 */
.L_x_12932:
[----:B------:R-:W-:Y:S05]  /*34b0*/  BRA `(.L_x_12933) ;  /* 0xffffffd400b07947 */ /* 0x000fea000383ffff */
.L_x_12934:
        /* <DEDUP_REMOVED lines=12> */
.L_x_25833:


//--------------------- .text._ZN4vllm25paged_attention_v1_kernelIthLi192ELi8ELi128ELNS_18Fp8KVCacheDataTypeE1ELb1EEEvPT_PKS2_PKT0_S8_ifPKiSA_iPKfiiiSC_SC_iiiii --------------------------
	.section	.text._ZN4vllm25paged_attention_v1_kernelIthLi192ELi8ELi128ELNS_18Fp8KVCacheDataTypeE1ELb1EEEvPT_PKS2_PKT0_S8_ifPKiSA_iPKfiiiSC_SC_iiiii,"ax",@progbits
	.align	128
        .global         _ZN4vllm25paged_attention_v1_kernelIthLi192ELi8ELi128ELNS_18Fp8KVCacheDataTypeE1ELb1EEEvPT_PKS2_PKT0_S8_ifPKiSA_iPKfiiiSC_SC_iiiii
        .type           _ZN4vllm25paged_attention_v1_kernelIthLi192ELi8ELi128ELNS_18Fp8KVCacheDataTypeE1ELb1EEEvPT_PKS2_PKT0_S8_ifPKiSA_iPKfiiiSC_SC_iiiii,@function
        .size           _ZN4vllm25paged_attention_v1_kernelIthLi192ELi8ELi128ELNS_18Fp8KVCacheDataTypeE1ELb1EEEvPT_PKS2_PKT0_S8_ifPKiSA_iPKfiiiSC_SC_iiiii,(.L_x_25834 - _ZN4vllm25paged_attention_v1_kernelIthLi192ELi8ELi128ELNS_18Fp8KVCacheDataTypeE1ELb1EEEvPT_PKS2_PKT0_S8_ifPKiSA_iPKfiiiSC_SC_iiiii)
        .other          _ZN4vllm25paged_attention_v1_kernelIthLi192ELi8ELi128ELNS_18Fp8KVCacheDataTypeE1ELb1EEEvPT_PKS2_PKT0_S8_ifPKiSA_iPKfiiiSC_SC_iiiii,@"STO_CUDA_ENTRY STV_DEFAULT"
_ZN4vllm25paged_attention_v1_kernelIthLi192ELi8ELi128ELNS_18Fp8KVCacheDataTypeE1ELb1EEEvPT_PKS2_PKT0_S8_ifPKiSA_iPKfiiiSC_SC_iiiii:
.text._ZN4vllm25paged_attention_v1_kernelIthLi192ELi8ELi128ELNS_18Fp8KVCacheDataTypeE1ELb1EEEvPT_PKS2_PKT0_S8_ifPKiSA_iPKfiiiSC_SC_iiiii:
        /* <DEDUP_REMOVED lines=110> */
.L_x_12935:
        /* <DEDUP_REMOVED lines=23> */
.L_x_12939:
        /* <DEDUP_REMOVED lines=42> */
.L_x_12937:
[----:B------:R-:W-:Y:S05]  /*0af0*/  BSYNC.RECONVERGENT B6 ;  /* 0x0000000000067941 */ /* 0x000fea0003800200 */
.L_x_12936:
        /* <DEDUP_REMOVED lines=8> */
.L_x_12973:
        /* <DEDUP_REMOVED lines=39> */
.L_x_12945:
        /* <DEDUP_REMOVED lines=11> */
.L_x_12944:
[----:B------:R-:W-:Y:S05]  /*0ea0*/  BSYNC.RECONVERGENT B1 ;  /* 0x0000000000017941 */ /* 0x000fea0003800200 */
.L_x_12943:
        /* <DEDUP_REMOVED lines=13> */
.L_x_12948:
        /* <DEDUP_REMOVED lines=100> */
.L_x_12947:
[----:B------:R-:W-:Y:S05]  /*15c0*/  BSYNC.RECONVERGENT B1 ;  /* 0x0000000000017941 */ /* 0x000fea0003800200 */
.L_x_12946:
        /* <DEDUP_REMOVED lines=55> */
.L_x_12950:
[----:B------:R-:W-:Y:S05]  /*1940*/  BSYNC.RECONVERGENT B1 ;  /* 0x0000000000017941 */ /* 0x000fea0003800200 */
.L_x_12949:
        /* <DEDUP_REMOVED lines=26> */
.L_x_12942:
[----:B------:R-:W-:Y:S05]  /*1af0*/  BSYNC.RECONVERGENT B0 ;  /* 0x0000000000007941 */ /* 0x000fea0003800200 */
.L_x_12941:
        /* <DEDUP_REMOVED lines=38> */
.L_x_12955:
[----:B------:R-:W0:Y:S01]  /*1d60*/  LDS R11, [R8] ;  /* 0x00000000080b7984 */ /* 0x000e220000000800 */
[----:B------:R-:W-:-:S05]  /*1d70*/  VIADD R9, R9, 0x1 ;  /* 0x0000000109097836 */ /* 0x000fca0000000000 */
[----:B------:R-:W-:Y:S01]  /*1d80*/  ISETP.NE.AND P0, PT, R9, RZ, PT ;  /* 0x000000ff0900720c */ /* 0x000fe20003f05270 */
[----:B0-----:R-:W-:-:S05]  /*1d90*/  FMUL.FTZ R11, R11, R2 ;  /* 0x000000020b0b7220 */ /* 0x001fca0000410000 */
[----:B------:R0:W-:Y:S02]  /*1da0*/  STS [R8], R11 ;  /* 0x0000000b08007388 */ /* 0x0001e40000000800 */
[----:B0-----:R-:W-:-:S05]  /*1db0*/  IADD3 R8, PT, PT, R8, 0x200, RZ ;  /* 0x0000020008087810 */ /* 0x001fca0007ffe0ff */
[----:B------:R-:W-:Y:S05]  /*1dc0*/  @P0 BRA `(.L_x_12955) ;  /* 0xfffffffc00e40947 */ /* 0x000fea000383ffff */
.L_x_12954:
[----:B------:R-:W-:Y:S05]  /*1dd0*/  BSYNC.RECONVERGENT B1 ;  /* 0x0000000000017941 */ /* 0x000fea0003800200 */
.L_x_12953:
        /* <DEDUP_REMOVED lines=13> */
.L_x_12958:
        /* <DEDUP_REMOVED lines=52> */
.L_x_12957:
[----:B------:R-:W-:Y:S05]  /*21f0*/  BSYNC.RECONVERGENT B1 ;  /* 0x0000000000017941 */ /* 0x000fea0003800200 */
.L_x_12956:
        /* <DEDUP_REMOVED lines=31> */
.L_x_12960:
[----:B------:R-:W-:Y:S05]  /*23f0*/  BSYNC.RECONVERGENT B1 ;  /* 0x0000000000017941 */ /* 0x000fea0003800200 */
.L_x_12959:
        /* <DEDUP_REMOVED lines=14> */
.L_x_12952:
[----:B------:R-:W-:Y:S05]  /*24e0*/  BSYNC.RECONVERGENT B0 ;  /* 0x0000000000007941 */ /* 0x000fea0003800200 */
.L_x_12951:
[----:B------:R-:W-:Y:S01]  /*24f0*/  BAR.SYNC.DEFER_BLOCKING 0x0 ;  /* 0x0000000000007b1d */ /* 0x000fe20000010000 */
[----:B------:R-:W-:-:S13]  /*2500*/  ISETP.GE.AND P0, PT, R4, UR43, PT ;  /* 0x0000002b04007c0c */ /* 0x000fda000bf06270 */
[----:B------:R-:W-:Y:S05]  /*2510*/  @P0 BRA `(.L_x_12961) ;  /* 0x0000000400480947 */ /* 0x000fea0003800000 */
[----:B------:R-:W2:Y:S01]  /*2520*/  LDCU UR4, c[0x0][0x3ec] ;  /* 0x00007d80ff0477ac */ /* 0x000ea20008000800 */
[----:B------:R-:W-:Y:S01]  /*2530*/  MOV R16, R4 ;  /* 0x0000000400107202 */ /* 0x000fe20000000f00 */
[----:B--2---:R-:W-:-:S07]  /*2540*/  VIADD R17, R5, -UR4 ;  /* 0x8000000405117c36 */ /* 0x004fce0008000000 */
.L_x_12964:
        /* <DEDUP_REMOVED lines=76> */
.L_x_12963:
[----:B------:R-:W-:Y:S05]  /*2a10*/  BSYNC.RECONVERGENT B6 ;  /* 0x0000000000067941 */ /* 0x000fea0003800200 */
.L_x_12962:
[----:B------:R-:W-:-:S13]  /*2a20*/  ISETP.NE.AND P6, PT, R18, RZ, PT ;  /* 0x000000ff1200720c */ /* 0x000fda0003fc5270 */
[----:B------:R-:W-:Y:S05]  /*2a30*/  @!P6 BRA `(.L_x_12964) ;  /* 0xfffffff800c4e947 */ /* 0x000fea000383ffff */
.L_x_12961:
        /* <DEDUP_REMOVED lines=42> */
.L_x_12966:
[----:B------:R-:W-:Y:S05]  /*2ce0*/  BSYNC.RECONVERGENT B0 ;  /* 0x0000000000007941 */ /* 0x000fea0003800200 */
.L_x_12965:
        /* <DEDUP_REMOVED lines=22> */
.L_x_12968:
[----:B------:R-:W-:Y:S05]  /*2e50*/  BSYNC.RECONVERGENT B0 ;  /* 0x0000000000007941 */ /* 0x000fea0003800200 */
.L_x_12967:
        /* <DEDUP_REMOVED lines=29> */
.L_x_12938:
        /* <DEDUP_REMOVED lines=16> */
.L_x_12969:
[----:B------:R-:W-:Y:S05]  /*3130*/  EXIT ;  /* 0x000000000000794d */ /* 0x000fea0003800000 */
.L_x_12940:
[----:B------:R-:W-:Y:S02]  /*3140*/  HFMA2 R12, -RZ, RZ, 0, 9.5367431640625e-07 ;  /* 0x00000010ff0c7431 */ /* 0x000fe400000001ff */
[----:B------:R-:W-:Y:S01]  /*3150*/  IMAD.MOV.U32 R11, RZ, RZ, 0x1f ;  /* 0x0000001fff0b7424 */ /* 0x000fe200078e00ff */
[----:B------:R-:W-:-:S07]  /*3160*/  MOV R15, 0xffffffff ;  /* 0xffffffff000f7802 */ /* 0x000fce0000000f00 */
[----:B------:R-:W-:Y:S05]  /*3170*/  WARPSYNC.COLLECTIVE R15, `(.L_x_12970) ;  /* 0x000000000f087348 */ /* 0x000fea0003c00000 */
[----:B------:R0:W1:Y:S02]  /*3180*/  SHFL.BFLY P6, R14, R13, R12, R11 ;  /* 0x0c00000c0d0e7389 */ /* 0x00006400000c000b */
[----:B01----:R-:W-:Y:S05]  /*3190*/  ENDCOLLECTIVE ;  /* 0x000000000000791b */ /* 0x003fea0003800000 */
.L_x_12970:
[----:B------:R-:W-:Y:S01]  /*31a0*/  IMAD.MOV.U32 R12, RZ, RZ, 0x8 ;  /* 0x00000008ff0c7424 */ /* 0x000fe200078e00ff */
[----:B------:R-:W-:-:S04]  /*31b0*/  FMNMX.FTZ R0, R14, -3.40282346638528859812e+38, !PT ;  /* 0xff7fffff0e007809 */ /* 0x000fc80007810000 */
[----:B------:R-:W-:-:S07]  /*31c0*/  MOV R13, R0 ;  /* 0x00000000000d7202 */ /* 0x000fce0000000f00 */
[----:B------:R-:W-:Y:S05]  /*31d0*/  WARPSYNC.COLLECTIVE R15, `(.L_x_12971) ;  /* 0x000000000f087348 */ /* 0x000fea0003c00000 */
[----:B------:R0:W1:Y:S02]  /*31e0*/  SHFL.BFLY P6, R14, R13, R12, R11 ;  /* 0x0c00000c0d0e7389 */ /* 0x00006400000c000b */
[----:B01----:R-:W-:Y:S05]  /*31f0*/  ENDCOLLECTIVE ;  /* 0x000000000000791b */ /* 0x003fea0003800000 */
.L_x_12971:
[----:B------:R-:W-:Y:S01]  /*3200*/  HFMA2 R12, -RZ, RZ, 0, 2.384185791015625e-07 ;  /* 0x00000004ff0c7431 */ /* 0x000fe200000001ff */
[----:B------:R-:W-:-:S04]  /*3210*/  FMNMX.FTZ R2, R0, R14, !PT ;  /* 0x0000000e00027209 */ /* 0x000fc80007810000 */
[----:B------:R-:W-:-:S07]  /*3220*/  MOV R13, R2 ;  /* 0x00000002000d7202 */ /* 0x000fce0000000f00 */
[----:B------:R-:W-:Y:S05]  /*3230*/  WARPSYNC.COLLECTIVE R15, `(.L_x_12972) ;  /* 0x000000000f087348 */ /* 0x000fea0003c00000 */
[----:B------:R0:W1:Y:S02]  /*3240*/  SHFL.BFLY P6, R14, R13, R12, R11 ;  /* 0x0c00000c0d0e7389 */ /* 0x00006400000c000b */
[----:B01----:R-:W-:Y:S05]  /*3250*/  ENDCOLLECTIVE ;  /* 0x000000000000791b */ /* 0x003fea0003800000 */
.L_x_12972:
[----:B------:R-:W-:Y:S05]  /*3260*/  BRA `(.L_x_12973) ;  /* 0xffffffd800447947 */ /* 0x000fea000383ffff */
.L_x_12974:
        /* <DEDUP_REMOVED lines=9> */
.L_x_25834:


//--------------------- .text._ZN4vllm25paged_attention_v1_kernelIthLi128ELi8ELi128ELNS_18Fp8KVCacheDataTypeE1ELb1EEEvPT_PKS2_PKT0_S8_ifPKiSA_iPKfiiiSC_SC_iiiii --------------------------
	.section	.text._ZN4vllm25paged_attention_v1_kernelIthLi128ELi8ELi128ELNS_18Fp8KVCacheDataTypeE1ELb1EEEvPT_PKS2_PKT0_S8_ifPKiSA_iPKfiiiSC_SC_iiiii,"ax",@progbits
	.align	128
        .global         _ZN4vllm25paged_attention_v1_kernelIthLi128ELi8ELi128ELNS_18Fp8KVCacheDataTypeE1ELb1EEEvPT_PKS2_PKT0_S8_ifPKiSA_iPKfiiiSC_SC_iiiii
        .type           _ZN4vllm25paged_attention_v1_kernelIthLi128ELi8ELi128ELNS_18Fp8KVCacheDataTypeE1ELb1EEEvPT_PKS2_PKT0_S8_ifPKiSA_iPKfiiiSC_SC_iiiii,@function
        .size           _ZN4vllm25paged_attention_v1_kernelIthLi128ELi8ELi128ELNS_18Fp8KVCacheDataTypeE1ELb1EEEvPT_PKS2_PKT0_S8_ifPKiSA_iPKfiiiSC_SC_iiiii,(.L_x_25835 - _ZN4vllm25paged_attention_v1_kernelIthLi128ELi8ELi128ELNS_18Fp8KVCacheDataTypeE1ELb1EEEvPT_PKS2_PKT0_S8_ifPKiSA_iPKfiiiSC_SC_iiiii)
        .other          _ZN4vllm25paged_attention_v1_kernelIthLi128ELi8ELi128ELNS_18Fp8KVCacheDataTypeE1ELb1EEEvPT_PKS2_PKT0_S8_ifPKiSA_iPKfiiiSC_SC_iiiii,@"STO_CUDA_ENTRY STV_DEFAULT"
_ZN4vllm25paged_attention_v1_kernelIthLi128ELi8ELi128ELNS_18Fp8KVCacheDataTypeE1ELb1EEEvPT_PKS2_PKT0_S8_ifPKiSA_iPKfiiiSC_SC_iiiii:
.text._ZN4vllm25paged_attention_v1_kernelIthLi128ELi8ELi128ELNS_18Fp8KVCacheDataTypeE1ELb1EEEvPT_PKS2_PKT0_S8_ifPKiSA_iPKfiiiSC_SC_iiiii:
        /* <DEDUP_REMOVED lines=110> */
.L_x_12975:
        /* <DEDUP_REMOVED lines=23> */
.L_x_12979:
        /* <DEDUP_REMOVED lines=42> */
.L_x_12977:
[----:B------:R-:W-:Y:S05]  /*0af0*/  BSYNC.RECONVERGENT B6 ;  /* 0x0000000000067941 */ /* 0x000fea0003800200 */
.L_x_12976:
        /* <DEDUP_REMOVED lines=8> */
.L_x_13017:
        /* <DEDUP_REMOVED lines=39> */
.L_x_12985:
        /* <DEDUP_REMOVED lines=11> */
.L_x_12984:
[----:B------:R-:W-:Y:S05]  /*0ea0*/  BSYNC.RECONVERGENT B1 ;  /* 0x0000000000017941 */ /* 0x000fea0003800200 */
.L_x_12983:
        /* <DEDUP_REMOVED lines=13> */
.L_x_12988:
        /* <DEDUP_REMOVED lines=100> */
.L_x_12987:
[----:B------:R-:W-:Y:S05]  /*15c0*/  BSYNC.RECONVERGENT B1 ;  /* 0x0000000000017941 */ /* 0x000fea0003800200 */
.L_x_12986:
        /* <DEDUP_REMOVED lines=55> */
.L_x_12990:
[----:B------:R-:W-:Y:S05]  /*1940*/  BSYNC.RECONVERGENT B1 ;  /* 0x0000000000017941 */ /* 0x000fea0003800200 */
.L_x_12989:
        /* <DEDUP_REMOVED lines=26> */
.L_x_12982:
[----:B------:R-:W-:Y:S05]  /*1af0*/  BSYNC.RECONVERGENT B0 ;  /* 0x0000000000007941 */ /* 0x000fea0003800200 */
.L_x_12981:
        /* <DEDUP_REMOVED lines=38> */
.L_x_12995:
[----:B------:R-:W0:Y:S01]  /*1d60*/  LDS R11, [R8] ;  /* 0x00000000080b7984 */ /* 0x000e220000000800 */
[----:B------:R-:W-:-:S05]  /*1d70*/  VIADD R9, R9, 0x1 ;  /* 0x0000000109097836 */ /* 0x000fca0000000000 */
[----:B------:R-:W-:Y:S01]  /*1d80*/  ISETP.NE.AND P0, PT, R9, RZ, PT ;  /* 0x000000ff0900720c */ /* 0x000fe20003f05270 */
[----:B0-----:R-:W-:-:S05]  /*1d90*/  FMUL.FTZ R11, R11, R2 ;  /* 0x000000020b0b7220 */ /* 0x001fca0000410000 */
[----:B------:R0:W-:Y:S02]  /*1da0*/  STS [R8], R11 ;  /* 0x0000000b08007388 */ /* 0x0001e40000000800 */
[----:B0-----:R-:W-:-:S05]  /*1db0*/  IADD3 R8, PT, PT, R8, 0x200, RZ ;  /* 0x0000020008087810 */ /* 0x001fca0007ffe0ff */
[----:B------:R-:W-:Y:S05]  /*1dc0*/  @P0 BRA `(.L_x_12995) ;  /* 0xfffffffc00e40947 */ /* 0x000fea000383ffff */
.L_x_12994:
[----:B------:R-:W-:Y:S05]  /*1dd0*/  BSYNC.RECONVERGENT B1 ;  /* 0x0000000000017941 */ /* 0x000fea0003800200 */
.L_x_12993:
        /* <DEDUP_REMOVED lines=13> */
.L_x_12998:
        /* <DEDUP_REMOVED lines=52> */
.L_x_12997:
[----:B------:R-:W-:Y:S05]  /*21f0*/  BSYNC.RECONVERGENT B1 ;  /* 0x0000000000017941 */ /* 0x000fea0003800200 */
.L_x_12996:
        /* <DEDUP_REMOVED lines=31> */
.L_x_13000:
[----:B------:R-:W-:Y:S05]  /*23f0*/  BSYNC.RECONVERGENT B1 ;  /* 0x0000000000017941 */ /* 0x000fea0003800200 */
.L_x_12999:
        /* <DEDUP_REMOVED lines=14> */
.L_x_12992:
[----:B------:R-:W-:Y:S05]  /*24e0*/  BSYNC.RECONVERGENT B0 ;  /* 0x0000000000007941 */ /* 0x000fea0003800200 */
.L_x_12991:
[----:B------:R-:W-:Y:S01]  /*24f0*/  BAR.SYNC.DEFER_BLOCKING 0x0 ;  /* 0x0000000000007b1d */ /* 0x000fe20000010000 */
[----:B------:R-:W-:-:S13]  /*2500*/  ISETP.GE.AND P0, PT, R4, UR43, PT ;  /* 0x0000002b04007c0c */ /* 0x000fda000bf06270 */
[----:B------:R-:W-:Y:S05]  /*2510*/  @P0 BRA `(.L_x_13001) ;  /* 0x0000000400480947 */ /* 0x000fea0003800000 */
[----:B------:R-:W2:Y:S01]  /*2520*/  LDCU UR4, c[0x0][0x3ec] ;  /* 0x00007d80ff0477ac */ /* 0x000ea20008000800 */
[----:B------:R-:W-:Y:S01]  /*2530*/  MOV R16, R4 ;  /* 0x0000000400107202 */ /* 0x000fe20000000f00 */
[----:B--2---:R-:W-:-:S07]  /*2540*/  VIADD R17, R5, -UR4 ;  /* 0x8000000405117c36 */ /* 0x004fce0008000000 */
.L_x_13004:
        /* <DEDUP_REMOVED lines=76> */
.L_x_13003:
[----:B------:R-:W-:Y:S05]  /*2a10*/  BSYNC.RECONVERGENT B6 ;  /* 0x0000000000067941 */ /* 0x000fea0003800200 */
.L_x_13002:
[----:B------:R-:W-:-:S13]  /*2a20*/  ISETP.NE.AND P6, PT, R18, RZ, PT ;  /* 0x000000ff1200720c */ /* 0x000fda0003fc5270 */
[----:B------:R-:W-:Y:S05]  /*2a30*/  @!P6 BRA `(.L_x_13004) ;  /* 0xfffffff800c4e947 */ /* 0x000fea000383ffff */
.L_x_13001:
        /* <DEDUP_REMOVED lines=26> */
.L_x_13006:
[----:B------:R-:W-:Y:S05]  /*2be0*/  BSYNC.RECONVERGENT B0 ;  /* 0x0000000000007941 */ /* 0x000fea0003800200 */
.L_x_13005:
        /* <DEDUP_REMOVED lines=16> */
.L_x_13008:
[----:B------:R-:W-:Y:S05]  /*2cf0*/  BSYNC.RECONVERGENT B0 ;  /* 0x0000000000007941 */ /* 0x000fea0003800200 */
.L_x_13007:
        /* <DEDUP_REMOVED lines=12> */
.L_x_13010:
[----:B------:R-:W-:Y:S05]  /*2dc0*/  BSYNC.RECONVERGENT B0 ;  /* 0x0000000000007941 */ /* 0x000fea0003800200 */
.L_x_13009:
        /* <DEDUP_REMOVED lines=16> */
.L_x_13012:
[----:B------:R-:W-:Y:S05]  /*2ed0*/  BSYNC.RECONVERGENT B0 ;  /* 0x0000000000007941 */ /* 0x000fea0003800200 */
.L_x_13011:
        /* <DEDUP_REMOVED lines=24> */
.L_x_12978:
        /* <DEDUP_REMOVED lines=16> */
.L_x_13013:
[----:B------:R-:W-:Y:S05]  /*3160*/  EXIT ;  /* 0x000000000000794d */ /* 0x000fea0003800000 */
.L_x_12980:
[----:B------:R-:W-:Y:S02]  /*3170*/  HFMA2 R12, -RZ, RZ, 0, 9.5367431640625e-07 ;  /* 0x00000010ff0c7431 */ /* 0x000fe400000001ff */
[----:B------:R-:W-:Y:S01]  /*3180*/  IMAD.MOV.U32 R11, RZ, RZ, 0x1f ;  /* 0x0000001fff0b7424 */ /* 0x000fe200078e00ff */
[----:B------:R-:W-:-:S07]  /*3190*/  MOV R15, 0xffffffff ;  /* 0xffffffff000f7802 */ /* 0x000fce0000000f00 */
[----:B------:R-:W-:Y:S05]  /*31a0*/  WARPSYNC.COLLECTIVE R15, `(.L_x_13014) ;  /* 0x000000000f087348 */ /* 0x000fea0003c00000 */
[----:B------:R0:W1:Y:S02]  /*31b0*/  SHFL.BFLY P6, R14, R13, R12, R11 ;  /* 0x0c00000c0d0e7389 */ /* 0x00006400000c000b */
[----:B01----:R-:W-:Y:S05]  /*31c0*/  ENDCOLLECTIVE ;  /* 0x000000000000791b */ /* 0x003fea0003800000 */
.L_x_13014:
[----:B------:R-:W-:Y:S01]  /*31d0*/  IMAD.MOV.U32 R12, RZ, RZ, 0x8 ;  /* 0x00000008ff0c7424 */ /* 0x000fe200078e00ff */
[----:B------:R-:W-:-:S04]  /*31e0*/  FMNMX.FTZ R0, R14, -3.40282346638528859812e+38, !PT ;  /* 0xff7fffff0e007809 */ /* 0x000fc80007810000 */
[----:B------:R-:W-:-:S07]  /*31f0*/  MOV R13, R0 ;  /* 0x00000000000d7202 */ /* 0x000fce0000000f00 */
[----:B------:R-:W-:Y:S05]  /*3200*/  WARPSYNC.COLLECTIVE R15, `(.L_x_13015) ;  /* 0x000000000f087348 */ /* 0x000fea0003c00000 */
[----:B------:R0:W1:Y:S02]  /*3210*/  SHFL.BFLY P6, R14, R13, R12, R11 ;  /* 0x0c00000c0d0e7389 */ /* 0x00006400000c000b */
[----:B01----:R-:W-:Y:S05]  /*3220*/  ENDCOLLECTIVE ;  /* 0x000000000000791b */ /* 0x003fea0003800000 */
.L_x_13015:
[----:B------:R-:W-:Y:S01]  /*3230*/  HFMA2 R12, -RZ, RZ, 0, 2.384185791015625e-07 ;  /* 0x00000004ff0c7431 */ /* 0x000fe200000001ff */
[----:B------:R-:W-:-:S04]  /*3240*/  FMNMX.FTZ R2, R0, R14, !PT ;  /* 0x0000000e00027209 */ /* 0x000fc80007810000 */
[----:B------:R-:W-:-:S07]  /*3250*/  MOV R13, R2 ;  /* 0x00000002000d7202 */ /* 0x000fce0000000f00 */
[----:B------:R-:W-:Y:S05]  /*3260*/  WARPSYNC.COLLECTIVE R15, `(.L_x_13016) ;  /* 0x000000000f087348 */ /* 0x000fea0003c00000 */
[----:B------:R0:W1:Y:S02]  /*3270*/  SHFL.BFLY P6, R14, R13, R12, R11 ;  /* 0x0c00000c0d0e7389 */ /* 0x00006400000c000b */
[----:B01----:R-:W-:Y:S05]  /*3280*/  ENDCOLLECTIVE ;  /* 0x000000000000791b */ /* 0x003fea0003800000 */
.L_x_13016:
[----:B------:R-:W-:Y:S05]  /*3290*/  BRA `(.L_x_13017) ;  /* 0xffffffd800387947 */ /* 0x000fea000383ffff */
.L_x_13018:
        /* <DEDUP_REMOVED lines=14> */
.L_x_25835:


//--------------------- .text._ZN4vllm25paged_attention_v1_kernelIthLi120ELi8ELi128ELNS_18Fp8KVCacheDataTypeE1ELb1EEEvPT_PKS2_PKT0_S8_ifPKiSA_iPKfiiiSC_SC_iiiii --------------------------
	.section	.text._ZN4vllm25paged_attention_v1_kernelIthLi120ELi8ELi128ELNS_18Fp8KVCacheDataTypeE1ELb1EEEvPT_PKS2_PKT0_S8_ifPKiSA_iPKfiiiSC_SC_iiiii,"ax",@progbits
	.align	128
        .global         _ZN4vllm25paged_attention_v1_kernelIthLi120ELi8ELi128ELNS_18Fp8KVCacheDataTypeE1ELb1EEEvPT_PKS2_PKT0_S8_ifPKiSA_iPKfiiiSC_SC_iiiii
        .type           _ZN4vllm25paged_attention_v1_kernelIthLi120ELi8ELi128ELNS_18Fp8KVCacheDataTypeE1ELb1EEEvPT_PKS2_PKT0_S8_ifPKiSA_iPKfiiiSC_SC_iiiii,@function
        .size           _ZN4vllm25paged_attention_v1_kernelIthLi120ELi8ELi128ELNS_18Fp8KVCacheDataTypeE1ELb1EEEvPT_PKS2_PKT0_S8_ifPKiSA_iPKfiiiSC_SC_iiiii,(.L_x_25836 - _ZN4vllm25paged_attention_v1_kernelIthLi120ELi8ELi128ELNS_18Fp8KVCacheDataTypeE1ELb1EEEvPT_PKS2_PKT0_S8_ifPKiSA_iPKfiiiSC_SC_iiiii)
        .other          _ZN4vllm25paged_attention_v1_kernelIthLi120ELi8ELi128ELNS_18Fp8KVCacheDataTypeE1ELb1EEEvPT_PKS2_PKT0_S8_ifPKiSA_iPKfiiiSC_SC_iiiii,@"STO_CUDA_ENTRY STV_DEFAULT"
_ZN4vllm25paged_attention_v1_kernelIthLi120ELi8ELi128ELNS_18Fp8KVCacheDataTypeE1ELb1EEEvPT_PKS2_PKT0_S8_ifPKiSA_iPKfiiiSC_SC_iiiii:
.text._ZN4vllm25paged_attention_v1_kernelIthLi120ELi8ELi128ELNS_18Fp8KVCacheDataTypeE1ELb1EEEvPT_PKS2_PKT0_S8_ifPKiSA_iPKfiiiSC_SC_iiiii:
        /* <DEDUP_REMOVED lines=114> */
.L_x_13019:
        /* <DEDUP_REMOVED lines=23> */
.L_x_13023:
        /* <DEDUP_REMOVED lines=42> */
.L_x_13021:
[----:B------:R-:W-:Y:S05]  /*0b30*/  BSYNC.RECONVERGENT B6 ;  /* 0x0000000000067941 */ /* 0x000fea0003800200 */
.L_x_13020:
        /* <DEDUP_REMOVED lines=8> */
.L_x_13061:
        /* <DEDUP_REMOVED lines=39> */
.L_x_13029:
        /* <DEDUP_REMOVED lines=11> */
.L_x_13028:
[----:B------:R-:W-:Y:S05]  /*0ee0*/  BSYNC.RECONVERGENT B1 ;  /* 0x0000000000017941 */ /* 0x000fea0003800200 */
.L_x_13027:
        /* <DEDUP_REMOVED lines=13> */
.L_x_13032:
        /* <DEDUP_REMOVED lines=100> */
.L_x_13031:
[----:B------:R-:W-:Y:S05]  /*1600*/  BSYNC.RECONVERGENT B1 ;  /* 0x0000000000017941 */ /* 0x000fea0003800200 */
.L_x_13030:
        /* <DEDUP_REMOVED lines=55> */
.L_x_13034:
[----:B------:R-:W-:Y:S05]  /*1980*/  BSYNC.RECONVERGENT B1 ;  /* 0x0000000000017941 */ /* 0x000fea0003800200 */
.L_x_13033:
        /* <DEDUP_REMOVED lines=26> */
.L_x_13026:
[----:B------:R-:W-:Y:S05]  /*1b30*/  BSYNC.RECONVERGENT B0 ;  /* 0x0000000000007941 */ /* 0x000fea0003800200 */
.L_x_13025:
        /* <DEDUP_REMOVED lines=38> */
.L_x_13039:
[----:B------:R-:W0:Y:S01]  /*1da0*/  LDS R11, [R8] ;  /* 0x00000000080b7984 */ /* 0x000e220000000800 */
[----:B------:R-:W-:-:S05]  /*1db0*/  VIADD R9, R9, 0x1 ;  /* 0x0000000109097836 */ /* 0x000fca0000000000 */
[----:B------:R-:W-:Y:S01]  /*1dc0*/  ISETP.NE.AND P0, PT, R9, RZ, PT ;  /* 0x000000ff0900720c */ /* 0x000fe20003f05270 */
[----:B0-----:R-:W-:-:S05]  /*1dd0*/  FMUL.FTZ R11, R11, R2 ;  /* 0x000000020b0b7220 */ /* 0x001fca0000410000 */
[----:B------:R0:W-:Y:S02]  /*1de0*/  STS [R8], R11 ;  /* 0x0000000b08007388 */ /* 0x0001e40000000800 */
[----:B0-----:R-:W-:-:S05]  /*1df0*/  IADD3 R8, PT, PT, R8, 0x200, RZ ;  /* 0x0000020008087810 */ /* 0x001fca0007ffe0ff */
[----:B------:R-:W-:Y:S05]  /*1e00*/  @P0 BRA `(.L_x_13039) ;  /* 0xfffffffc00e40947 */ /* 0x000fea000383ffff */
.L_x_13038:
[----:B------:R-:W-:Y:S05]  /*1e10*/  BSYNC.RECONVERGENT B1 ;  /* 0x0000000000017941 */ /* 0x000fea0003800200 */
.L_x_13037:
        /* <DEDUP_REMOVED lines=13> */
.L_x_13042:
        /* <DEDUP_REMOVED lines=52> */
.L_x_13041:
[----:B------:R-:W-:Y:S05]  /*2230*/  BSYNC.RECONVERGENT B1 ;  /* 0x0000000000017941 */ /* 0x000fea0003800200 */
.L_x_13040:
        /* <DEDUP_REMOVED lines=31> */
.L_x_13044:
[----:B------:R-:W-:Y:S05]  /*2430*/  BSYNC.RECONVERGENT B1 ;  /* 0x0000000000017941 */ /* 0x000fea0003800200 */
.L_x_13043:
        /* <DEDUP_REMOVED lines=14> */
.L_x_13036:
[----:B------:R-:W-:Y:S05]  /*2520*/  BSYNC.RECONVERGENT B0 ;  /* 0x0000000000007941 */ /* 0x000fea0003800200 */
.L_x_13035:
[----:B------:R-:W-:Y:S01]  /*2530*/  BAR.SYNC.DEFER_BLOCKING 0x0 ;  /* 0x0000000000007b1d */ /* 0x000fe20000010000 */
[----:B------:R-:W-:-:S13]  /*2540*/  ISETP.GE.AND P0, PT, R4, UR43, PT ;  /* 0x0000002b04007c0c */ /* 0x000fda000bf06270 */
[----:B------:R-:W-:Y:S05]  /*2550*/  @P0 BRA `(.L_x_13045) ;  /* 0x0000000400480947 */ /* 0x000fea0003800000 */
[----:B------:R-:W2:Y:S01]  /*2560*/  LDCU UR4, c[0x0][0x3ec] ;  /* 0x00007d80ff0477ac */ /* 0x000ea20008000800 */
[----:B------:R-:W-:Y:S01]  /*2570*/  MOV R16, R4 ;  /* 0x0000000400107202 */ /* 0x000fe20000000f00 */
[----:B--2---:R-:W-:-:S07]  /*2580*/  VIADD R17, R5, -UR4 ;  /* 0x8000000405117c36 */ /* 0x004fce0008000000 */
.L_x_13048:
        /* <DEDUP_REMOVED lines=76> */
.L_x_13047:
[----:B------:R-:W-:Y:S05]  /*2a50*/  BSYNC.RECONVERGENT B6 ;  /* 0x0000000000067941 */ /* 0x000fea0003800200 */
.L_x_13046:
[----:B------:R-:W-:-:S13]  /*2a60*/  ISETP.NE.AND P6, PT, R18, RZ, PT ;  /* 0x000000ff1200720c */ /* 0x000fda0003fc5270 */
[----:B------:R-:W-:Y:S05]  /*2a70*/  @!P6 BRA `(.L_x_13048) ;  /* 0xfffffff800c4e947 */ /* 0x000fea000383ffff */
.L_x_13045:
        /* <DEDUP_REMOVED lines=27> */
.L_x_13050:
[----:B------:R-:W-:Y:S05]  /*2c30*/  BSYNC.RECONVERGENT B0 ;  /* 0x0000000000007941 */ /* 0x000fea0003800200 */
.L_x_13049:
        /* <DEDUP_REMOVED lines=12> */
.L_x_13052:
[----:B------:R-:W-:Y:S05]  /*2d00*/  BSYNC.RECONVERGENT B0 ;  /* 0x0000000000007941 */ /* 0x000fea0003800200 */
.L_x_13051:
        /* <DEDUP_REMOVED lines=8> */
.L_x_13054:
[----:B------:R-:W-:Y:S05]  /*2d90*/  BSYNC.RECONVERGENT B0 ;  /* 0x0000000000007941 */ /* 0x000fea0003800200 */
.L_x_13053:
        /* <DEDUP_REMOVED lines=12> */
.L_x_13056:
[----:B------:R-:W-:Y:S05]  /*2e60*/  BSYNC.RECONVERGENT B0 ;  /* 0x0000000000007941 */ /* 0x000fea0003800200 */
.L_x_13055:
        /* <DEDUP_REMOVED lines=25> */
.L_x_13022:
        /* <DEDUP_REMOVED lines=16> */
.L_x_13057:
[----:B------:R-:W-:Y:S05]  /*3100*/  EXIT ;  /* 0x000000000000794d */ /* 0x000fea0003800000 */
.L_x_13024:
[----:B------:R-:W-:Y:S02]  /*3110*/  HFMA2 R12, -RZ, RZ, 0, 9.5367431640625e-07 ;  /* 0x00000010ff0c7431 */ /* 0x000fe400000001ff */
[----:B------:R-:W-:Y:S01]  /*3120*/  IMAD.MOV.U32 R11, RZ, RZ, 0x1f ;  /* 0x0000001fff0b7424 */ /* 0x000fe200078e00ff */
[----:B------:R-:W-:-:S07]  /*3130*/  MOV R15, 0xffffffff ;  /* 0xffffffff000f7802 */ /* 0x000fce0000000f00 */
[----:B------:R-:W-:Y:S05]  /*3140*/  WARPSYNC.COLLECTIVE R15, `(.L_x_13058) ;  /* 0x000000000f087348 */ /* 0x000fea0003c00000 */
[----:B------:R0:W1:Y:S02]  /*3150*/  SHFL.BFLY P6, R14, R13, R12, R11 ;  /* 0x0c00000c0d0e7389 */ /* 0x00006400000c000b */
[----:B01----:R-:W-:Y:S05]  /*3160*/  ENDCOLLECTIVE ;  /* 0x000000000000791b */ /* 0x003fea0003800000 */
.L_x_13058:
[----:B------:R-:W-:Y:S01]  /*3170*/  IMAD.MOV.U32 R12, RZ, RZ, 0x8 ;  /* 0x00000008ff0c7424 */ /* 0x000fe200078e00ff */
[----:B------:R-:W-:-:S04]  /*3180*/  FMNMX.FTZ R0, R14, -3.40282346638528859812e+38, !PT ;  /* 0xff7fffff0e007809 */ /* 0x000fc80007810000 */
[----:B------:R-:W-:-:S07]  /*3190*/  MOV R13, R0 ;  /* 0x00000000000d7202 */ /* 0x000fce0000000f00 */
[----:B------:R-:W-:Y:S05]  /*31a0*/  WARPSYNC.COLLECTIVE R15, `(.L_x_13059) ;  /* 0x000000000f087348 */ /* 0x000fea0003c00000 */
[----:B------:R0:W1:Y:S02]  /*31b0*/  SHFL.BFLY P6, R14, R13, R12, R11 ;  /* 0x0c00000c0d0e7389 */ /* 0x00006400000c000b */
[----:B01----:R-:W-:Y:S05]  /*31c0*/  ENDCOLLECTIVE ;  /* 0x000000000000791b */ /* 0x003fea0003800000 */
.L_x_13059:
[----:B------:R-:W-:Y:S01]  /*31d0*/  HFMA2 R12, -RZ, RZ, 0, 2.384185791015625e-07 ;  /* 0x00000004ff0c7431 */ /* 0x000fe200000001ff */
[----:B------:R-:W-:-:S04]  /*31e0*/  FMNMX.FTZ R2, R0, R14, !PT ;  /* 0x0000000e00027209 */ /* 0x000fc80007810000 */
[----:B------:R-:W-:-:S07]  /*31f0*/  MOV R13, R2 ;  /* 0x00000002000d7202 */ /* 0x000fce0000000f00 */
[----:B------:R-:W-:Y:S05]  /*3200*/  WARPSYNC.COLLECTIVE R15, `(.L_x_13060) ;  /* 0x000000000f087348 */ /* 0x000fea0003c00000 */
[----:B------:R0:W1:Y:S02]  /*3210*/  SHFL.BFLY P6, R14, R13, R12, R11 ;  /* 0x0c00000c0d0e7389 */ /* 0x00006400000c000b */
[----:B01----:R-:W-:Y:S05]  /*3220*/  ENDCOLLECTIVE ;  /* 0x000000000000791b */ /* 0x003fea0003800000 */
.L_x_13060:
[----:B------:R-:W-:Y:S05]  /*3230*/  BRA `(.L_x_13061) ;  /* 0xffffffd800607947 */ /* 0x000fea000383ffff */
.L_x_13062:
        /* <DEDUP_REMOVED lines=12> */
.L_x_25836:


//--------------------- .text._ZN4vllm25paged_attention_v1_kernelIthLi112ELi8ELi128ELNS_18Fp8KVCacheDataTypeE1ELb1EEEvPT_PKS2_PKT0_S8_ifPKiSA_iPKfiiiSC_SC_iiiii --------------------------
	.section	.text._ZN4vllm25paged_attention_v1_kernelIthLi112ELi8ELi128ELNS_18Fp8KVCacheDataTypeE1ELb1EEEvPT_PKS2_PKT0_S8_ifPKiSA_iPKfiiiSC_SC_iiiii,"ax",@progbits
	.align	128
        .global         _ZN4vllm25paged_attention_v1_kernelIthLi112ELi8ELi128ELNS_18Fp8KVCacheDataTypeE1ELb1EEEvPT_PKS2_PKT0_S8_ifPKiSA_iPKfiiiSC_SC_iiiii
        .type           _ZN4vllm25paged_attention_v1_kernelIthLi112ELi8ELi128ELNS_18Fp8KVCacheDataTypeE1ELb1EEEvPT_PKS2_PKT0_S8_ifPKiSA_iPKfiiiSC_SC_iiiii,@function
        .size           _ZN4vllm25paged_attention_v1_kernelIthLi112ELi8ELi128ELNS_18Fp8KVCacheDataTypeE1ELb1EEEvPT_PKS2_PKT0_S8_ifPKiSA_iPKfiiiSC_SC_iiiii,(.L_x_25837 - _ZN4vllm25paged_attention_v1_kernelIthLi112ELi8ELi128ELNS_18Fp8KVCacheDataTypeE1ELb1EEEvPT_PKS2_PKT0_S8_ifPKiSA_iPKfiiiSC_SC_iiiii)
        .other          _ZN4vllm25paged_attention_v1_kernelIthLi112ELi8ELi128ELNS_18Fp8KVCacheDataTypeE1ELb1EEEvPT_PKS2_PKT0_S8_ifPKiSA_iPKfiiiSC_SC_iiiii,@"STO_CUDA_ENTRY STV_DEFAULT"
_ZN4vllm25paged_attention_v1_kernelIthLi112ELi8ELi128ELNS_18Fp8KVCacheDataTypeE1ELb1EEEvPT_PKS2_PKT0_S8_ifPKiSA_iPKfiiiSC_SC_iiiii:
.text._ZN4vllm25paged_attention_v1_kernelIthLi112ELi8ELi128ELNS_18Fp8KVCacheDataTypeE1ELb1EEEvPT_PKS2_PKT0_S8_ifPKiSA_iPKfiiiSC_SC_iiiii:
        /* <DEDUP_REMOVED lines=114> */
.L_x_13063:
        /* <DEDUP_REMOVED lines=23> */
.L_x_13067:
        /* <DEDUP_REMOVED lines=42> */
.L_x_13065:
[----:B------:R-:W-:Y:S05]  /*0b30*/  BSYNC.RECONVERGENT B6 ;  /* 0x0000000000067941 */ /* 0x000fea0003800200 */
.L_x_13064:
        /* <DEDUP_REMOVED lines=8> */
.L_x_13105:
        /* <DEDUP_REMOVED lines=39> */
.L_x_13073:
        /* <DEDUP_REMOVED lines=11> */
.L_x_13072:
[----:B------:R-:W-:Y:S05]  /*0ee0*/  BSYNC.RECONVERGENT B1 ;  /* 0x0000000000017941 */ /* 0x000fea0003800200 */
.L_x_13071:
        /* <DEDUP_REMOVED lines=13> */
.L_x_13076:
        /* <DEDUP_REMOVED lines=100> */
.L_x_13075:
[----:B------:R-:W-:Y:S05]  /*1600*/  BSYNC.RECONVERGENT B1 ;  /* 0x0000000000017941 */ /* 0x000fea0003800200 */
.L_x_13074:
        /* <DEDUP_REMOVED lines=55> */
.L_x_13078:
[----:B------:R-:W-:Y:S05]  /*1980*/  BSYNC.RECONVERGENT B1 ;  /* 0x0000000000017941 */ /* 0x000fea0003800200 */
.L_x_13077:
        /* <DEDUP_REMOVED lines=26> */
.L_x_13070:
[----:B------:R-:W-:Y:S05]  /*1b30*/  BSYNC.RECONVERGENT B0 ;  /* 0x0000000000007941 */ /* 0x000fea0003800200 */
.L_x_13069:
        /* <DEDUP_REMOVED lines=38> */
.L_x_13083:
[----:B------:R-:W0:Y:S01]  /*1da0*/  LDS R11, [R8] ;  /* 0x00000000080b7984 */ /* 0x000e220000000800 */
[----:B------:R-:W-:-:S05]  /*1db0*/  VIADD R9, R9, 0x1 ;  /* 0x0000000109097836 */ /* 0x000fca0000000000 */
[----:B------:R-:W-:Y:S01]  /*1dc0*/  ISETP.NE.AND P0, PT, R9, RZ, PT ;  /* 0x000000ff0900720c */ /* 0x000fe20003f05270 */
[----:B0-----:R-:W-:-:S05]  /*1dd0*/  FMUL.FTZ R11, R11, R2 ;  /* 0x000000020b0b7220 */ /* 0x001fca0000410000 */
[----:B------:R0:W-:Y:S02]  /*1de0*/  STS [R8], R11 ;  /* 0x0000000b08007388 */ /* 0x0001e40000000800 */
[----:B0-----:R-:W-:-:S05]  /*1df0*/  IADD3 R8, PT, PT, R8, 0x200, RZ ;  /* 0x0000020008087810 */ /* 0x001fca0007ffe0ff */
[----:B------:R-:W-:Y:S05]  /*1e00*/  @P0 BRA `(.L_x_13083) ;  /* 0xfffffffc00e40947 */ /* 0x000fea000383ffff */
.L_x_13082:
[----:B------:R-:W-:Y:S05]  /*1e10*/  BSYNC.RECONVERGENT B1 ;  /* 0x0000000000017941 */ /* 0x000fea0003800200 */
.L_x_13081:
        /* <DEDUP_REMOVED lines=13> */
.L_x_13086:
        /* <DEDUP_REMOVED lines=52> */
.L_x_13085:
[----:B------:R-:W-:Y:S05]  /*2230*/  BSYNC.RECONVERGENT B1 ;  /* 0x0000000000017941 */ /* 0x000fea0003800200 */
.L_x_13084:
        /* <DEDUP_REMOVED lines=31> */
.L_x_13088:
[----:B------:R-:W-:Y:S05]  /*2430*/  BSYNC.RECONVERGENT B1 ;  /* 0x0000000000017941 */ /* 0x000fea0003800200 */
.L_x_13087:
        /* <DEDUP_REMOVED lines=14> */
.L_x_13080:
[----:B------:R-:W-:Y:S05]  /*2520*/  BSYNC.RECONVERGENT B0 ;  /* 0x0000000000007941 */ /* 0x000fea0003800200 */
.L_x_13079:
[----:B------:R-:W-:Y:S01]  /*2530*/  BAR.SYNC.DEFER_BLOCKING 0x0 ;  /* 0x0000000000007b1d */ /* 0x000fe20000010000 */
[----:B------:R-:W-:-:S13]  /*2540*/  ISETP.GE.AND P0, PT, R4, UR43, PT ;  /* 0x0000002b04007c0c */ /* 0x000fda000bf06270 */
[----:B------:R-:W-:Y:S05]  /*2550*/  @P0 BRA `(.L_x_13089) ;  /* 0x0000000400480947 */ /* 0x000fea0003800000 */
[----:B------:R-:W2:Y:S01]  /*2560*/  LDCU UR4, c[0x0][0x3ec] ;  /* 0x00007d80ff0477ac */ /* 0x000ea20008000800 */
[----:B------:R-:W-:Y:S01]  /*2570*/  MOV R16, R4 ;  /* 0x0000000400107202 */ /* 0x000fe20000000f00 */
[----:B--2---:R-:W-:-:S07]  /*2580*/  VIADD R17, R5, -UR4 ;  /* 0x8000000405117c36 */ /* 0x004fce0008000000 */
.L_x_13092:
        /* <DEDUP_REMOVED lines=76> */
.L_x_13091:
[----:B------:R-:W-:Y:S05]  /*2a50*/  BSYNC.RECONVERGENT B6 ;  /* 0x0000000000067941 */ /* 0x000fea0003800200 */
.L_x_13090:
[----:B------:R-:W-:-:S13]  /*2a60*/  ISETP.NE.AND P6, PT, R18, RZ, PT ;  /* 0x000000ff1200720c */ /* 0x000fda0003fc5270 */
[----:B------:R-:W-:Y:S05]  /*2a70*/  @!P6 BRA `(.L_x_13092) ;  /* 0xfffffff800c4e947 */ /* 0x000fea000383ffff */
.L_x_13089:
        /* <DEDUP_REMOVED lines=27> */
.L_x_13094:
[----:B------:R-:W-:Y:S05]  /*2c30*/  BSYNC.RECONVERGENT B0 ;  /* 0x0000000000007941 */ /* 0x000fea0003800200 */
.L_x_13093:
        /* <DEDUP_REMOVED lines=12> */
.L_x_13096:
[----:B------:R-:W-:Y:S05]  /*2d00*/  BSYNC.RECONVERGENT B0 ;  /* 0x0000000000007941 */ /* 0x000fea0003800200 */
.L_x_13095:
        /* <DEDUP_REMOVED lines=8> */
.L_x_13098:
[----:B------:R-:W-:Y:S05]  /*2d90*/  BSYNC.RECONVERGENT B0 ;  /* 0x0000000000007941 */ /* 0x000fea0003800200 */
.L_x_13097:
        /* <DEDUP_REMOVED lines=12> */
.L_x_13100:
[----:B------:R-:W-:Y:S05]  /*2e60*/  BSYNC.RECONVERGENT B0 ;  /* 0x0000000000007941 */ /* 0x000fea0003800200 */
.L_x_13099:
        /* <DEDUP_REMOVED lines=25> */
.L_x_13066:
        /* <DEDUP_REMOVED lines=16> */
.L_x_13101:
[----:B------:R-:W-:Y:S05]  /*3100*/  EXIT ;  /* 0x000000000000794d */ /* 0x000fea0003800000 */
.L_x_13068:
[----:B------:R-:W-:Y:S02]  /*3110*/  HFMA2 R12, -RZ, RZ, 0, 9.5367431640625e-07 ;  /* 0x00000010ff0c7431 */ /* 0x000fe400000001ff */
[----:B------:R-:W-:Y:S01]  /*3120*/  IMAD.MOV.U32 R11, RZ, RZ, 0x1f ;  /* 0x0000001fff0b7424 */ /* 0x000fe200078e00ff */
[----:B------:R-:W-:-:S07]  /*3130*/  MOV R15, 0xffffffff ;  /* 0xffffffff000f7802 */ /* 0x000fce0000000f00 */
[----:B------:R-:W-:Y:S05]  /*3140*/  WARPSYNC.COLLECTIVE R15, `(.L_x_13102) ;  /* 0x000000000f087348 */ /* 0x000fea0003c00000 */
[----:B------:R0:W1:Y:S02]  /*3150*/  SHFL.BFLY P6, R14, R13, R12, R11 ;  /* 0x0c00000c0d0e7389 */ /* 0x00006400000c000b */
[----:B01----:R-:W-:Y:S05]  /*3160*/  ENDCOLLECTIVE ;  /* 0x000000000000791b */ /* 0x003fea0003800000 */
.L_x_13102:
[----:B------:R-:W-:Y:S01]  /*3170*/  IMAD.MOV.U32 R12, RZ, RZ, 0x8 ;  /* 0x00000008ff0c7424 */ /* 0x000fe200078e00ff */
[----:B------:R-:W-:-:S04]  /*3180*/  FMNMX.FTZ R0, R14, -3.40282346638528859812e+38, !PT ;  /* 0xff7fffff0e007809 */ /* 0x000fc80007810000 */
[----:B------:R-:W-:-:S07]  /*3190*/  MOV R13, R0 ;  /* 0x00000000000d7202 */ /* 0x000fce0000000f00 */
[----:B------:R-:W-:Y:S05]  /*31a0*/  WARPSYNC.COLLECTIVE R15, `(.L_x_13103) ;  /* 0x000000000f087348 */ /* 0x000fea0003c00000 */
[----:B------:R0:W1:Y:S02]  /*31b0*/  SHFL.BFLY P6, R14, R13, R12, R11 ;  /* 0x0c00000c0d0e7389 */ /* 0x00006400000c000b */
[----:B01----:R-:W-:Y:S05]  /*31c0*/  ENDCOLLECTIVE ;  /* 0x000000000000791b */ /* 0x003fea0003800000 */
.L_x_13103:
[----:B------:R-:W-:Y:S01]  /*31d0*/  HFMA2 R12, -RZ, RZ, 0, 2.384185791015625e-07 ;  /* 0x00000004ff0c7431 */ /* 0x000fe200000001ff */
[----:B------:R-:W-:-:S04]  /*31e0*/  FMNMX.FTZ R2, R0, R14, !PT ;  /* 0x0000000e00027209 */ /* 0x000fc80007810000 */
[----:B------:R-:W-:-:S07]  /*31f0*/  MOV R13, R2 ;  /* 0x00000002000d7202 */ /* 0x000fce0000000f00 */
[----:B------:R-:W-:Y:S05]  /*3200*/  WARPSYNC.COLLECTIVE R15, `(.L_x_13104) ;  /* 0x000000000f087348 */ /* 0x000fea0003c00000 */
[----:B------:R0:W1:Y:S02]  /*3210*/  SHFL.BFLY P6, R14, R13, R12, R11 ;  /* 0x0c00000c0d0e7389 */ /* 0x00006400000c000b */
[----:B01----:R-:W-:Y:S05]  /*3220*/  ENDCOLLECTIVE ;  /* 0x000000000000791b */ /* 0x003fea0003800000 */
.L_x_13104:
[----:B------:R-:W-:Y:S05]  /*3230*/  BRA `(.L_x_13105) ;  /* 0xffffffd800607947 */ /* 0x000fea000383ffff */
.L_x_13106:
        /* <DEDUP_REMOVED lines=12> */
.L_x_25837:


//--------------------- .text._ZN4vllm25paged_attention_v1_kernelIthLi96ELi8ELi128ELNS_18Fp8KVCacheDataTypeE1ELb1EEEvPT_PKS2_PKT0_S8_ifPKiSA_iPKfiiiSC_SC_iiiii --------------------------
	.section	.text._ZN4vllm25paged_attention_v1_kernelIthLi96ELi8ELi128ELNS_18Fp8KVCacheDataTypeE1ELb1EEEvPT_PKS2_PKT0_S8_ifPKiSA_iPKfiiiSC_SC_iiiii,"ax",@progbits
	.align	128
        .global         _ZN4vllm25paged_attention_v1_kernelIthLi96ELi8ELi128ELNS_18Fp8KVCacheDataTypeE1ELb1EEEvPT_PKS2_PKT0_S8_ifPKiSA_iPKfiiiSC_SC_iiiii
        .type           _ZN4vllm25paged_attention_v1_kernelIthLi96ELi8ELi128ELNS_18Fp8KVCacheDataTypeE1ELb1EEEvPT_PKS2_PKT0_S8_ifPKiSA_iPKfiiiSC_SC_iiiii,@function
        .size           _ZN4vllm25paged_attention_v1_kernelIthLi96ELi8ELi128ELNS_18Fp8KVCacheDataTypeE1ELb1EEEvPT_PKS2_PKT0_S8_ifPKiSA_iPKfiiiSC_SC_iiiii,(.L_x_25838 - _ZN4vllm25paged_attention_v1_kernelIthLi96ELi8ELi128ELNS_18Fp8KVCacheDataTypeE1ELb1EEEvPT_PKS2_PKT0_S8_ifPKiSA_iPKfiiiSC_SC_iiiii)
        .other          _ZN4vllm25paged_attention_v1_kernelIthLi96ELi8ELi128ELNS_18Fp8KVCacheDataTypeE1ELb1EEEvPT_PKS2_PKT0_S8_ifPKiSA_iPKfiiiSC_SC_iiiii,@"STO_CUDA_ENTRY STV_DEFAULT"
_ZN4vllm25paged_attention_v1_kernelIthLi96ELi8ELi128ELNS_18Fp8KVCacheDataTypeE1ELb1EEEvPT_PKS2_PKT0_S8_ifPKiSA_iPKfiiiSC_SC_iiiii:
.text._ZN4vllm25paged_attention_v1_kernelIthLi96ELi8ELi128ELNS_18Fp8KVCacheDataTypeE1ELb1EEEvPT_PKS2_PKT0_S8_ifPKiSA_iPKfiiiSC_SC_iiiii:
        /* <DEDUP_REMOVED lines=110> */
.L_x_13107:
        /* <DEDUP_REMOVED lines=23> */
.L_x_13111:
        /* <DEDUP_REMOVED lines=42> */
.L_x_13109:
[----:B------:R-:W-:Y:S05]  /*0af0*/  BSYNC.RECONVERGENT B6 ;  /* 0x0000000000067941 */ /* 0x000fea0003800200 */
.L_x_13108:
        /* <DEDUP_REMOVED lines=8> */
.L_x_13141:
        /* <DEDUP_REMOVED lines=39> */
.L_x_13117:
        /* <DEDUP_REMOVED lines=11> */
.L_x_13116:
[----:B------:R-:W-:Y:S05]  /*0ea0*/  BSYNC.RECONVERGENT B1 ;  /* 0x0000000000017941 */ /* 0x000fea0003800200 */
.L_x_13115:
        /* <DEDUP_REMOVED lines=13> */
.L_x_13120:
        /* <DEDUP_REMOVED lines=100> */
.L_x_13119:
[----:B------:R-:W-:Y:S05]  /*15c0*/  BSYNC.RECONVERGENT B1 ;  /* 0x0000000000017941 */ /* 0x000fea0003800200 */
.L_x_13118:
        /* <DEDUP_REMOVED lines=55> */
.L_x_13122:
[----:B------:R-:W-:Y:S05]  /*1940*/  BSYNC.RECONVERGENT B1 ;  /* 0x0000000000017941 */ /* 0x000fea0003800200 */
.L_x_13121:
        /* <DEDUP_REMOVED lines=26> */
.L_x_13114:
[----:B------:R-:W-:Y:S05]  /*1af0*/  BSYNC.RECONVERGENT B0 ;  /* 0x0000000000007941 */ /* 0x000fea0003800200 */
.L_x_13113:
        /* <DEDUP_REMOVED lines=38> */
.L_x_13127:
[----:B------:R-:W0:Y:S01]  /*1d60*/  LDS R11, [R8] ;  /* 0x00000000080b7984 */ /* 0x000e220000000800 */
[----:B------:R-:W-:-:S05]  /*1d70*/  VIADD R9, R9, 0x1 ;  /* 0x0000000109097836 */ /* 0x000fca0000000000 */
[----:B------:R-:W-:Y:S01]  /*1d80*/  ISETP.NE.AND P0, PT, R9, RZ, PT ;  /* 0x000000ff0900720c */ /* 0x000fe20003f05270 */
[----:B0-----:R-:W-:-:S05]  /*1d90*/  FMUL.FTZ R11, R11, R2 ;  /* 0x000000020b0b7220 */ /* 0x001fca0000410000 */
[----:B------:R0:W-:Y:S02]  /*1da0*/  STS [R8], R11 ;  /* 0x0000000b08007388 */ /* 0x0001e40000000800 */
[----:B0-----:R-:W-:-:S05]  /*1db0*/  IADD3 R8, PT, PT, R8, 0x200, RZ ;  /* 0x0000020008087810 */ /* 0x001fca0007ffe0ff */
[----:B------:R-:W-:Y:S05]  /*1dc0*/  @P0 BRA `(.L_x_13127) ;  /* 0xfffffffc00e40947 */ /* 0x000fea000383ffff */
.L_x_13126:
[----:B------:R-:W-:Y:S05]  /*1dd0*/  BSYNC.RECONVERGENT B1 ;  /* 0x0000000000017941 */ /* 0x000fea0003800200 */
.L_x_13125:
        /* <DEDUP_REMOVED lines=13> */
.L_x_13130:
        /* <DEDUP_REMOVED lines=52> */
.L_x_13129:
[----:B------:R-:W-:Y:S05]  /*21f0*/  BSYNC.RECONVERGENT B1 ;  /* 0x0000000000017941 */ /* 0x000fea0003800200 */
.L_x_13128:
        /* <DEDUP_REMOVED lines=31> */
.L_x_13132:
[----:B------:R-:W-:Y:S05]  /*23f0*/  BSYNC.RECONVERGENT B1 ;  /* 0x0000000000017941 */ /* 0x000fea0003800200 */
.L_x_13131:
        /* <DEDUP_REMOVED lines=14> */
.L_x_13124:
[----:B------:R-:W-:Y:S05]  /*24e0*/  BSYNC.RECONVERGENT B0 ;  /* 0x0000000000007941 */ /* 0x000fea0003800200 */
.L_x_13123:
[----:B------:R-:W-:Y:S01]  /*24f0*/  BAR.SYNC.DEFER_BLOCKING 0x0 ;  /* 0x0000000000007b1d */ /* 0x000fe20000010000 */
[----:B------:R-:W-:-:S13]  /*2500*/  ISETP.GE.AND P0, PT, R4, UR43, PT ;  /* 0x0000002b04007c0c */ /* 0x000fda000bf06270 */
[----:B------:R-:W-:Y:S05]  /*2510*/  @P0 BRA `(.L_x_13133) ;  /* 0x0000000400480947 */ /* 0x000fea0003800000 */
[----:B------:R-:W2:Y:S01]  /*2520*/  LDCU UR4, c[0x0][0x3ec] ;  /* 0x00007d80ff0477ac */ /* 0x000ea20008000800 */
[----:B------:R-:W-:Y:S01]  /*2530*/  MOV R16, R4 ;  /* 0x0000000400107202 */ /* 0x000fe20000000f00 */
[----:B--2---:R-:W-:-:S07]  /*2540*/  VIADD R17, R5, -UR4 ;  /* 0x8000000405117c36 */ /* 0x004fce0008000000 */
.L_x_13136:
        /* <DEDUP_REMOVED lines=76> */
.L_x_13135:
[----:B------:R-:W-:Y:S05]  /*2a10*/  BSYNC.RECONVERGENT B6 ;  /* 0x0000000000067941 */ /* 0x000fea0003800200 */
.L_x_13134:
[----:B------:R-:W-:-:S13]  /*2a20*/  ISETP.NE.AND P6, PT, R18, RZ, PT ;  /* 0x000000ff1200720c */ /* 0x000fda0003fc5270 */
[----:B------:R-:W-:Y:S05]  /*2a30*/  @!P6 BRA `(.L_x_13136) ;  /* 0xfffffff800c4e947 */ /* 0x000fea000383ffff */
.L_x_13133:
        /* <DEDUP_REMOVED lines=63> */
.L_x_13110:
        /* <DEDUP_REMOVED lines=16> */
.L_x_13137:
[----:B------:R-:W-:Y:S05]  /*2f30*/  EXIT ;  /* 0x000000000000794d */ /* 0x000fea0003800000 */
.L_x_13112:
[----:B------:R-:W-:Y:S02]  /*2f40*/  HFMA2 R12, -RZ, RZ, 0, 9.5367431640625e-07 ;  /* 0x00000010ff0c7431 */ /* 0x000fe400000001ff */
[----:B------:R-:W-:Y:S01]  /*2f50*/  IMAD.MOV.U32 R11, RZ, RZ, 0x1f ;  /* 0x0000001fff0b7424 */ /* 0x000fe200078e00ff */
[----:B------:R-:W-:-:S07]  /*2f60*/  MOV R15, 0xffffffff ;  /* 0xffffffff000f7802 */ /* 0x000fce0000000f00 */
[----:B------:R-:W-:Y:S05]  /*2f70*/  WARPSYNC.COLLECTIVE R15, `(.L_x_13138) ;  /* 0x000000000f087348 */ /* 0x000fea0003c00000 */
[----:B------:R0:W1:Y:S02]  /*2f80*/  SHFL.BFLY P6, R14, R13, R12, R11 ;  /* 0x0c00000c0d0e7389 */ /* 0x00006400000c000b */
[----:B01----:R-:W-:Y:S05]  /*2f90*/  ENDCOLLECTIVE ;  /* 0x000000000000791b */ /* 0x003fea0003800000 */
.L_x_13138:
[----:B------:R-:W-:Y:S01]  /*2fa0*/  IMAD.MOV.U32 R12, RZ, RZ, 0x8 ;  /* 0x00000008ff0c7424 */ /* 0x000fe200078e00ff */
[----:B------:R-:W-:-:S04]  /*2fb0*/  FMNMX.FTZ R0, R14, -3.40282346638528859812e+38, !PT ;  /* 0xff7fffff0e007809 */ /* 0x000fc80007810000 */
[----:B------:R-:W-:-:S07]  /*2fc0*/  MOV R13, R0 ;  /* 0x00000000000d7202 */ /* 0x000fce0000000f00 */
[----:B------:R-:W-:Y:S05]  /*2fd0*/  WARPSYNC.COLLECTIVE R15, `(.L_x_13139) ;  /* 0x000000000f087348 */ /* 0x000fea0003c00000 */
[----:B------:R0:W1:Y:S02]  /*2fe0*/  SHFL.BFLY P6, R14, R13, R12, R11 ;  /* 0x0c00000c0d0e7389 */ /* 0x00006400000c000b */
[----:B01----:R-:W-:Y:S05]  /*2ff0*/  ENDCOLLECTIVE ;  /* 0x000000000000791b */ /* 0x003fea0003800000 */
.L_x_13139:
[----:B------:R-:W-:Y:S01]  /*3000*/  HFMA2 R12, -RZ, RZ, 0, 2.384185791015625e-07 ;  /* 0x00000004ff0c7431 */ /* 0x000fe200000001ff */
[----:B------:R-:W-:-:S04]  /*3010*/  FMNMX.FTZ R2, R0, R14, !PT ;  /* 0x0000000e00027209 */ /* 0x000fc80007810000 */
[----:B------:R-:W-:-:S07]  /*3020*/  MOV R13, R2 ;  /* 0x00000002000d7202 */ /* 0x000fce0000000f00 */
[----:B------:R-:W-:Y:S05]  /*3030*/  WARPSYNC.COLLECTIVE R15, `(.L_x_13140) ;  /* 0x000000000f087348 */ /* 0x000fea0003c00000 */
[----:B------:R0:W1:Y:S02]  /*3040*/  SHFL.BFLY P6, R14, R13, R12, R11 ;  /* 0x0c00000c0d0e7389 */ /* 0x00006400000c000b */
[----:B01----:R-:W-:Y:S05]  /*3050*/  ENDCOLLECTIVE ;  /* 0x000000000000791b */ /* 0x003fea0003800000 */
.L_x_13140:
[----:B------:R-:W-:Y:S05]  /*3060*/  BRA `(.L_x_13141) ;  /* 0xffffffd800c47947 */ /* 0x000fea000383ffff */
.L_x_13142:
        /* <DEDUP_REMOVED lines=9> */
.L_x_25838:


//--------------------- .text._ZN4vllm25paged_attention_v1_kernelIthLi80ELi8ELi128ELNS_18Fp8KVCacheDataTypeE1ELb1EEEvPT_PKS2_PKT0_S8_ifPKiSA_iPKfiiiSC_SC_iiiii --------------------------
	.section	.text._ZN4vllm25paged_attention_v1_kernelIthLi80ELi8ELi128ELNS_18Fp8KVCacheDataTypeE1ELb1EEEvPT_PKS2_PKT0_S8_ifPKiSA_iPKfiiiSC_SC_iiiii,"ax",@progbits
	.align	128
        .global         _ZN4vllm25paged_attention_v1_kernelIthLi80ELi8ELi128ELNS_18Fp8KVCacheDataTypeE1ELb1EEEvPT_PKS2_PKT0_S8_ifPKiSA_iPKfiiiSC_SC_iiiii
        .type           _ZN4vllm25paged_attention_v1_kernelIthLi80ELi8ELi128ELNS_18Fp8KVCacheDataTypeE1ELb1EEEvPT_PKS2_PKT0_S8_ifPKiSA_iPKfiiiSC_SC_iiiii,@function
        .size           _ZN4vllm25paged_attention_v1_kernelIthLi80ELi8ELi128ELNS_18Fp8KVCacheDataTypeE1ELb1EEEvPT_PKS2_PKT0_S8_ifPKiSA_iPKfiiiSC_SC_iiiii,(.L_x_25839 - _ZN4vllm25paged_attention_v1_kernelIthLi80ELi8ELi128ELNS_18Fp8KVCacheDataTypeE1ELb1EEEvPT_PKS2_PKT0_S8_ifPKiSA_iPKfiiiSC_SC_iiiii)
        .other          _ZN4vllm25paged_attention_v1_kernelIthLi80ELi8ELi128ELNS_18Fp8KVCacheDataTypeE1ELb1EEEvPT_PKS2_PKT0_S8_ifPKiSA_iPKfiiiSC_SC_iiiii,@"STO_CUDA_ENTRY STV_DEFAULT"
_ZN4vllm25paged_attention_v1_kernelIthLi80ELi8ELi128ELNS_18Fp8KVCacheDataTypeE1ELb1EEEvPT_PKS2_PKT0_S8_ifPKiSA_iPKfiiiSC_SC_iiiii:
.text._ZN4vllm25paged_attention_v1_kernelIthLi80ELi8ELi128ELNS_18Fp8KVCacheDataTypeE1ELb1EEEvPT_PKS2_PKT0_S8_ifPKiSA_iPKfiiiSC_SC_iiiii:
        /* <DEDUP_REMOVED lines=114> */
.L_x_13143:
        /* <DEDUP_REMOVED lines=23> */
.L_x_13147:
        /* <DEDUP_REMOVED lines=42> */
.L_x_13145:
[----:B------:R-:W-:Y:S05]  /*0b30*/  BSYNC.RECONVERGENT B6 ;  /* 0x0000000000067941 */ /* 0x000fea0003800200 */
.L_x_13144:
        /* <DEDUP_REMOVED lines=8> */
.L_x_13185:
        /* <DEDUP_REMOVED lines=39> */
.L_x_13153:
        /* <DEDUP_REMOVED lines=11> */
.L_x_13152:
[----:B------:R-:W-:Y:S05]  /*0ee0*/  BSYNC.RECONVERGENT B1 ;  /* 0x0000000000017941 */ /* 0x000fea0003800200 */
.L_x_13151:
        /* <DEDUP_REMOVED lines=13> */
.L_x_13156:
        /* <DEDUP_REMOVED lines=100> */
.L_x_13155:
[----:B------:R-:W-:Y:S05]  /*1600*/  BSYNC.RECONVERGENT B1 ;  /* 0x0000000000017941 */ /* 0x000fea0003800200 */
.L_x_13154:
        /* <DEDUP_REMOVED lines=55> */
.L_x_13158:
[----:B------:R-:W-:Y:S05]  /*1980*/  BSYNC.RECONVERGENT B1 ;  /* 0x0000000000017941 */ /* 0x000fea0003800200 */
.L_x_13157:
        /* <DEDUP_REMOVED lines=26> */
.L_x_13150:
[----:B------:R-:W-:Y:S05]  /*1b30*/  BSYNC.RECONVERGENT B0 ;  /* 0x0000000000007941 */ /* 0x000fea0003800200 */
.L_x_13149:
        /* <DEDUP_REMOVED lines=38> */
.L_x_13163:
[----:B------:R-:W0:Y:S01]  /*1da0*/  LDS R11, [R8] ;  /* 0x00000000080b7984 */ /* 0x000e220000000800 */
[----:B------:R-:W-:-:S05]  /*1db0*/  VIADD R9, R9, 0x1 ;  /* 0x0000000109097836 */ /* 0x000fca0000000000 */
[----:B------:R-:W-:Y:S01]  /*1dc0*/  ISETP.NE.AND P0, PT, R9, RZ, PT ;  /* 0x000000ff0900720c */ /* 0x000fe20003f05270 */
[----:B0-----:R-:W-:-:S05]  /*1dd0*/  FMUL.FTZ R11, R11, R2 ;  /* 0x000000020b0b7220 */ /* 0x001fca0000410000 */
[----:B------:R0:W-:Y:S02]  /*1de0*/  STS [R8], R11 ;  /* 0x0000000b08007388 */ /* 0x0001e40000000800 */
[----:B0-----:R-:W-:-:S05]  /*1df0*/  IADD3 R8, PT, PT, R8, 0x200, RZ ;  /* 0x0000020008087810 */ /* 0x001fca0007ffe0ff */
[----:B------:R-:W-:Y:S05]  /*1e00*/  @P0 BRA `(.L_x_13163) ;  /* 0xfffffffc00e40947 */ /* 0x000fea000383ffff */
.L_x_13162:
[----:B------:R-:W-:Y:S05]  /*1e10*/  BSYNC.RECONVERGENT B1 ;  /* 0x0000000000017941 */ /* 0x000fea0003800200 */
.L_x_13161:
        /* <DEDUP_REMOVED lines=13> */
.L_x_13166:
        /* <DEDUP_REMOVED lines=52> */
.L_x_13165:
[----:B------:R-:W-:Y:S05]  /*2230*/  BSYNC.RECONVERGENT B1 ;  /* 0x0000000000017941 */ /* 0x000fea0003800200 */
.L_x_13164:
        /* <DEDUP_REMOVED lines=31> */
.L_x_13168:
[----:B------:R-:W-:Y:S05]  /*2430*/  BSYNC.RECONVERGENT B1 ;  /* 0x0000000000017941 */ /* 0x000fea0003800200 */
.L_x_13167:
        /* <DEDUP_REMOVED lines=14> */
.L_x_13160:
[----:B------:R-:W-:Y:S05]  /*2520*/  BSYNC.RECONVERGENT B0 ;  /* 0x0000000000007941 */ /* 0x000fea0003800200 */
.L_x_13159:
[----:B------:R-:W-:Y:S01]  /*2530*/  BAR.SYNC.DEFER_BLOCKING 0x0 ;  /* 0x0000000000007b1d */ /* 0x000fe20000010000 */
[----:B------:R-:W-:-:S13]  /*2540*/  ISETP.GE.AND P0, PT, R4, UR43, PT ;  /* 0x0000002b04007c0c */ /* 0x000fda000bf06270 */
[----:B------:R-:W-:Y:S05]  /*2550*/  @P0 BRA `(.L_x_13169) ;  /* 0x0000000400480947 */ /* 0x000fea0003800000 */
[----:B------:R-:W2:Y:S01]  /*2560*/  LDCU UR4, c[0x0][0x3ec] ;  /* 0x00007d80ff0477ac */ /* 0x000ea20008000800 */
[----:B------:R-:W-:Y:S01]  /*2570*/  MOV R16, R4 ;  /* 0x0000000400107202 */ /* 0x000fe20000000f00 */
[----:B--2---:R-:W-:-:S07]  /*2580*/  VIADD R17, R5, -UR4 ;  /* 0x8000000405117c36 */ /* 0x004fce0008000000 */
.L_x_13172:
        /* <DEDUP_REMOVED lines=76> */
.L_x_13171:
[----:B------:R-:W-:Y:S05]  /*2a50*/  BSYNC.RECONVERGENT B6 ;  /* 0x0000000000067941 */ /* 0x000fea0003800200 */
.L_x_13170:
[----:B------:R-:W-:-:S13]  /*2a60*/  ISETP.NE.AND P6, PT, R18, RZ, PT ;  /* 0x000000ff1200720c */ /* 0x000fda0003fc5270 */
[----:B------:R-:W-:Y:S05]  /*2a70*/  @!P6 BRA `(.L_x_13172) ;  /* 0xfffffff800c4e947 */ /* 0x000fea000383ffff */
.L_x_13169:
        /* <DEDUP_REMOVED lines=25> */
.L_x_13174:
[----:B------:R-:W-:Y:S05]  /*2c10*/  BSYNC.RECONVERGENT B0 ;  /* 0x0000000000007941 */ /* 0x000fea0003800200 */
.L_x_13173:
        /* <DEDUP_REMOVED lines=10> */
.L_x_13176:
[----:B------:R-:W-:Y:S05]  /*2cc0*/  BSYNC.RECONVERGENT B0 ;  /* 0x0000000000007941 */ /* 0x000fea0003800200 */
.L_x_13175:
[----:B------:R-:W-:Y:S06]  /*2cd0*/  BAR.SYNC.DEFER_BLOCKING 0x0 ;  /* 0x0000000000007b1d */ /* 0x000fec0000010000 */
[----:B------:R-:W-:Y:S04]  /*2ce0*/  BSSY.RECONVERGENT B0, `(.L_x_13177) ;  /* 0x0000006000007945 */ /* 0x000fe80003800200 */
[----:B------:R-:W-:Y:S05]  /*2cf0*/  @P3 BRA `(.L_x_13178) ;  /* 0x0000000000103947 */ /* 0x000fea0003800000 */
[----:B------:R-:W-:Y:S01]  /*2d00*/  ISETP.GT.U32.AND P1, PT, R9, 0xf, PT ;  /* 0x0000000f0900780c */ /* 0x000fe20003f24070 */
[----:B------:R1:W-:Y:S04]  /*2d10*/  STS [R0+-0x140], R4 ;  /* 0xfffec00400007388 */ /* 0x0003e80000000800 */
[----:B------:R1:W-:Y:S08]  /*2d20*/  STS [R0+-0xc0], R3 ;  /* 0xffff400300007388 */ /* 0x0003f00000000800 */
[----:B------:R1:W-:Y:S02]  /*2d30*/  @!P1 STS [R0+-0x40], R5 ;  /* 0xffffc00500009388 */ /* 0x0003e40000000800 */
.L_x_13178:
[----:B------:R-:W-:Y:S05]  /*2d40*/  BSYNC.RECONVERGENT B0 ;  /* 0x0000000000007941 */ /* 0x000fea0003800200 */
.L_x_13177:
        /* <DEDUP_REMOVED lines=10> */
.L_x_13180:
[----:B------:R-:W-:Y:S05]  /*2df0*/  BSYNC.RECONVERGENT B0 ;  /* 0x0000000000007941 */ /* 0x000fea0003800200 */
.L_x_13179:
        /* <DEDUP_REMOVED lines=23> */
.L_x_13146:
        /* <DEDUP_REMOVED lines=16> */
.L_x_13181:
[----:B------:R-:W-:Y:S05]  /*3070*/  EXIT ;  /* 0x000000000000794d */ /* 0x000fea0003800000 */
.L_x_13148:
[----:B------:R-:W-:Y:S02]  /*3080*/  HFMA2 R12, -RZ, RZ, 0, 9.5367431640625e-07 ;  /* 0x00000010ff0c7431 */ /* 0x000fe400000001ff */
[----:B------:R-:W-:Y:S01]  /*3090*/  IMAD.MOV.U32 R11, RZ, RZ, 0x1f ;  /* 0x0000001fff0b7424 */ /* 0x000fe200078e00ff */
[----:B------:R-:W-:-:S07]  /*30a0*/  MOV R15, 0xffffffff ;  /* 0xffffffff000f7802 */ /* 0x000fce0000000f00 */
[----:B------:R-:W-:Y:S05]  /*30b0*/  WARPSYNC.COLLECTIVE R15, `(.L_x_13182) ;  /* 0x000000000f087348 */ /* 0x000fea0003c00000 */
[----:B------:R0:W1:Y:S02]  /*30c0*/  SHFL.BFLY P6, R14, R13, R12, R11 ;  /* 0x0c00000c0d0e7389 */ /* 0x00006400000c000b */
[----:B01----:R-:W-:Y:S05]  /*30d0*/  ENDCOLLECTIVE ;  /* 0x000000000000791b */ /* 0x003fea0003800000 */
.L_x_13182:
[----:B------:R-:W-:Y:S01]  /*30e0*/  IMAD.MOV.U32 R12, RZ, RZ, 0x8 ;  /* 0x00000008ff0c7424 */ /* 0x000fe200078e00ff */
[----:B------:R-:W-:-:S04]  /*30f0*/  FMNMX.FTZ R0, R14, -3.40282346638528859812e+38, !PT ;  /* 0xff7fffff0e007809 */ /* 0x000fc80007810000 */
[----:B------:R-:W-:-:S07]  /*3100*/  MOV R13, R0 ;  /* 0x00000000000d7202 */ /* 0x000fce0000000f00 */
[----:B------:R-:W-:Y:S05]  /*3110*/  WARPSYNC.COLLECTIVE R15, `(.L_x_13183) ;  /* 0x000000000f087348 */ /* 0x000fea0003c00000 */
[----:B------:R0:W1:Y:S02]  /*3120*/  SHFL.BFLY P6, R14, R13, R12, R11 ;  /* 0x0c00000c0d0e7389 */ /* 0x00006400000c000b */
[----:B01----:R-:W-:Y:S05]  /*3130*/  ENDCOLLECTIVE ;  /* 0x000000000000791b */ /* 0x003fea0003800000 */
.L_x_13183:
[----:B------:R-:W-:Y:S01]  /*3140*/  HFMA2 R12, -RZ, RZ, 0, 2.384185791015625e-07 ;  /* 0x00000004ff0c7431 */ /* 0x000fe200000001ff */
[----:B------:R-:W-:-:S04]  /*3150*/  FMNMX.FTZ R2, R0, R14, !PT ;  /* 0x0000000e00027209 */ /* 0x000fc80007810000 */
[----:B------:R-:W-:-:S07]  /*3160*/  MOV R13, R2 ;  /* 0x00000002000d7202 */ /* 0x000fce0000000f00 */
[----:B------:R-:W-:Y:S05]  /*3170*/  WARPSYNC.COLLECTIVE R15, `(.L_x_13184) ;  /* 0x000000000f087348 */ /* 0x000fea0003c00000 */
[----:B------:R0:W1:Y:S02]  /*3180*/  SHFL.BFLY P6, R14, R13, R12, R11 ;  /* 0x0c00000c0d0e7389 */ /* 0x00006400000c000b */
[----:B01----:R-:W-:Y:S05]  /*3190*/  ENDCOLLECTIVE ;  /* 0x000000000000791b */ /* 0x003fea0003800000 */
.L_x_13184:
[----:B------:R-:W-:Y:S05]  /*31a0*/  BRA `(.L_x_13185) ;  /* 0xffffffd800847947 */ /* 0x000fea000383ffff */
.L_x_13186:
        /* <DEDUP_REMOVED lines=13> */
.L_x_25839:


//--------------------- .text._ZN4vllm25paged_attention_v1_kernelIthLi64ELi8ELi128ELNS_18Fp8KVCacheDataTypeE1ELb1EEEvPT_PKS2_PKT0_S8_ifPKiSA_iPKfiiiSC_SC_iiiii --------------------------
	.section	.text._ZN4vllm25paged_attention_v1_kernelIthLi64ELi8ELi128ELNS_18Fp8KVCacheDataTypeE1ELb1EEEvPT_PKS2_PKT0_S8_ifPKiSA_iPKfiiiSC_SC_iiiii,"ax",@progbits
	.align	128
        .global         _ZN4vllm25paged_attention_v1_kernelIthLi64ELi8ELi128ELNS_18Fp8KVCacheDataTypeE1ELb1EEEvPT_PKS2_PKT0_S8_ifPKiSA_iPKfiiiSC_SC_iiiii
        .type           _ZN4vllm25paged_attention_v1_kernelIthLi64ELi8ELi128ELNS_18Fp8KVCacheDataTypeE1ELb1EEEvPT_PKS2_PKT0_S8_ifPKiSA_iPKfiiiSC_SC_iiiii,@function
        .size           _ZN4vllm25paged_attention_v1_kernelIthLi64ELi8ELi128ELNS_18Fp8KVCacheDataTypeE1ELb1EEEvPT_PKS2_PKT0_S8_ifPKiSA_iPKfiiiSC_SC_iiiii,(.L_x_25840 - _ZN4vllm25paged_attention_v1_kernelIthLi64ELi8ELi128ELNS_18Fp8KVCacheDataTypeE1ELb1EEEvPT_PKS2_PKT0_S8_ifPKiSA_iPKfiiiSC_SC_iiiii)
        .other          _ZN4vllm25paged_attention_v1_kernelIthLi64ELi8ELi128ELNS_18Fp8KVCacheDataTypeE1ELb1EEEvPT_PKS2_PKT0_S8_ifPKiSA_iPKfiiiSC_SC_iiiii,@"STO_CUDA_ENTRY STV_DEFAULT"
_ZN4vllm25paged_attention_v1_kernelIthLi64ELi8ELi128ELNS_18Fp8KVCacheDataTypeE1ELb1EEEvPT_PKS2_PKT0_S8_ifPKiSA_iPKfiiiSC_SC_iiiii:
.text._ZN4vllm25paged_attention_v1_kernelIthLi64ELi8ELi128ELNS_18Fp8KVCacheDataTypeE1ELb1EEEvPT_PKS2_PKT0_S8_ifPKiSA_iPKfiiiSC_SC_iiiii:
        /* <DEDUP_REMOVED lines=110> */
.L_x_13187:
        /* <DEDUP_REMOVED lines=23> */
.L_x_13191:
        /* <DEDUP_REMOVED lines=42> */
.L_x_13189:
[----:B------:R-:W-:Y:S05]  /*0af0*/  BSYNC.RECONVERGENT B6 ;  /* 0x0000000000067941 */ /* 0x000fea0003800200 */
.L_x_13188:
        /* <DEDUP_REMOVED lines=8> */
.L_x_13226:
        /* <DEDUP_REMOVED lines=39> */
.L_x_13197:
        /* <DEDUP_REMOVED lines=11> */
.L_x_13196:
[----:B------:R-:W-:Y:S05]  /*0ea0*/  BSYNC.RECONVERGENT B1 ;  /* 0x0000000000017941 */ /* 0x000fea0003800200 */
.L_x_13195:
        /* <DEDUP_REMOVED lines=13> */
.L_x_13200:
        /* <DEDUP_REMOVED lines=100> */
.L_x_13199:
[----:B------:R-:W-:Y:S05]  /*15c0*/  BSYNC.RECONVERGENT B1 ;  /* 0x0000000000017941 */ /* 0x000fea0003800200 */
.L_x_13198:
        /* <DEDUP_REMOVED lines=55> */
.L_x_13202:
[----:B------:R-:W-:Y:S05]  /*1940*/  BSYNC.RECONVERGENT B1 ;  /* 0x0000000000017941 */ /* 0x000fea0003800200 */
.L_x_13201:
        /* <DEDUP_REMOVED lines=26> */
.L_x_13194:
[----:B------:R-:W-:Y:S05]  /*1af0*/  BSYNC.RECONVERGENT B0 ;  /* 0x0000000000007941 */ /* 0x000fea0003800200 */
.L_x_13193:
        /* <DEDUP_REMOVED lines=38> */
.L_x_13207:
[----:B------:R-:W0:Y:S01]  /*1d60*/  LDS R11, [R8] ;  /* 0x00000000080b7984 */ /* 0x000e220000000800 */
[----:B------:R-:W-:-:S05]  /*1d70*/  VIADD R9, R9, 0x1 ;  /* 0x0000000109097836 */ /* 0x000fca0000000000 */
[----:B------:R-:W-:Y:S01]  /*1d80*/  ISETP.NE.AND P0, PT, R9, RZ, PT ;  /* 0x000000ff0900720c */ /* 0x000fe20003f05270 */
[----:B0-----:R-:W-:-:S05]  /*1d90*/  FMUL.FTZ R11, R11, R2 ;  /* 0x000000020b0b7220 */ /* 0x001fca0000410000 */
[----:B------:R0:W-:Y:S02]  /*1da0*/  STS [R8], R11 ;  /* 0x0000000b08007388 */ /* 0x0001e40000000800 */
[----:B0-----:R-:W-:-:S05]  /*1db0*/  IADD3 R8, PT, PT, R8, 0x200, RZ ;  /* 0x0000020008087810 */ /* 0x001fca0007ffe0ff */
[----:B------:R-:W-:Y:S05]  /*1dc0*/  @P0 BRA `(.L_x_13207) ;  /* 0xfffffffc00e40947 */ /* 0x000fea000383ffff */
.L_x_13206:
[----:B------:R-:W-:Y:S05]  /*1dd0*/  BSYNC.RECONVERGENT B1 ;  /* 0x0000000000017941 */ /* 0x000fea0003800200 */
.L_x_13205:
        /* <DEDUP_REMOVED lines=13> */
.L_x_13210:
        /* <DEDUP_REMOVED lines=52> */
.L_x_13209:
[----:B------:R-:W-:Y:S05]  /*21f0*/  BSYNC.RECONVERGENT B1 ;  /* 0x0000000000017941 */ /* 0x000fea0003800200 */
.L_x_13208:
        /* <DEDUP_REMOVED lines=31> */
.L_x_13212:
[----:B------:R-:W-:Y:S05]  /*23f0*/  BSYNC.RECONVERGENT B1 ;  /* 0x0000000000017941 */ /* 0x000fea0003800200 */
.L_x_13211:
        /* <DEDUP_REMOVED lines=14> */
.L_x_13204:
[----:B------:R-:W-:Y:S05]  /*24e0*/  BSYNC.RECONVERGENT B0 ;  /* 0x0000000000007941 */ /* 0x000fea0003800200 */
.L_x_13203:
[----:B------:R-:W-:Y:S01]  /*24f0*/  BAR.SYNC.DEFER_BLOCKING 0x0 ;  /* 0x0000000000007b1d */ /* 0x000fe20000010000 */
[----:B------:R-:W-:-:S05]  /*2500*/  ISETP.GE.AND P0, PT, R4, UR43, PT ;  /* 0x0000002b04007c0c */ /* 0x000fca000bf06270 */
[----:B------:R-:W-:Y:S08]  /*2510*/  BSSY.RECONVERGENT B7, `(.L_x_13213) ;  /* 0x0000054000077945 */ /* 0x000ff00003800200 */
[----:B------:R-:W-:Y:S05]  /*2520*/  @P0 BRA `(.L_x_13214) ;  /* 0x0000000400480947 */ /* 0x000fea0003800000 */
[----:B------:R-:W2:Y:S01]  /*2530*/  LDCU UR4, c[0x0][0x3ec] ;  /* 0x00007d80ff0477ac */ /* 0x000ea20008000800 */
[----:B------:R-:W-:Y:S01]  /*2540*/  MOV R16, R4 ;  /* 0x0000000400107202 */ /* 0x000fe20000000f00 */
[----:B--2---:R-:W-:-:S07]  /*2550*/  VIADD R17, R5, -UR4 ;  /* 0x8000000405117c36 */ /* 0x004fce0008000000 */
.L_x_13217:
        /* <DEDUP_REMOVED lines=76> */
.L_x_13216:
[----:B------:R-:W-:Y:S05]  /*2a20*/  BSYNC.RECONVERGENT B6 ;  /* 0x0000000000067941 */ /* 0x000fea0003800200 */
.L_x_13215:
[----:B------:R-:W-:-:S13]  /*2a30*/  ISETP.NE.AND P6, PT, R18, RZ, PT ;  /* 0x000000ff1200720c */ /* 0x000fda0003fc5270 */
[----:B------:R-:W-:Y:S05]  /*2a40*/  @!P6 BRA `(.L_x_13217) ;  /* 0xfffffff800c4e947 */ /* 0x000fea000383ffff */
.L_x_13214:
[----:B------:R-:W-:Y:S05]  /*2a50*/  BSYNC.RECONVERGENT B7 ;  /* 0x0000000000077941 */ /* 0x000fea0003800200 */
.L_x_13213:
        /* <DEDUP_REMOVED lines=38> */
.L_x_13219:
[----:B------:R-:W-:Y:S05]  /*2cc0*/  BSYNC.RECONVERGENT B0 ;  /* 0x0000000000007941 */ /* 0x000fea0003800200 */
.L_x_13218:
        /* <DEDUP_REMOVED lines=15> */
.L_x_13221:
[----:B------:R-:W-:Y:S05]  /*2dc0*/  BSYNC.RECONVERGENT B0 ;  /* 0x0000000000007941 */ /* 0x000fea0003800200 */
.L_x_13220:
        /* <DEDUP_REMOVED lines=20> */
.L_x_13190:
        /* <DEDUP_REMOVED lines=16> */
.L_x_13222:
[----:B------:R-:W-:Y:S05]  /*3010*/  EXIT ;  /* 0x000000000000794d */ /* 0x000fea0003800000 */
.L_x_13192:
[----:B------:R-:W-:Y:S02]  /*3020*/  HFMA2 R12, -RZ, RZ, 0, 9.5367431640625e-07 ;  /* 0x00000010ff0c7431 */ /* 0x000fe400000001ff */
[----:B------:R-:W-:Y:S01]  /*3030*/  IMAD.MOV.U32 R11, RZ, RZ, 0x1f ;  /* 0x0000001fff0b7424 */ /* 0x000fe200078e00ff */
[----:B------:R-:W-:-:S07]  /*3040*/  MOV R15, 0xffffffff ;  /* 0xffffffff000f7802 */ /* 0x000fce0000000f00 */
[----:B------:R-:W-:Y:S05]  /*3050*/  WARPSYNC.COLLECTIVE R15, `(.L_x_13223) ;  /* 0x000000000f087348 */ /* 0x000fea0003c00000 */
[----:B------:R0:W1:Y:S02]  /*3060*/  SHFL.BFLY P6, R14, R13, R12, R11 ;  /* 0x0c00000c0d0e7389 */ /* 0x00006400000c000b */
[----:B01----:R-:W-:Y:S05]  /*3070*/  ENDCOLLECTIVE ;  /* 0x000000000000791b */ /* 0x003fea0003800000 */
.L_x_13223:
[----:B------:R-:W-:Y:S01]  /*3080*/  IMAD.MOV.U32 R12, RZ, RZ, 0x8 ;  /* 0x00000008ff0c7424 */ /* 0x000fe200078e00ff */
[----:B------:R-:W-:-:S04]  /*3090*/  FMNMX.FTZ R0, R14, -3.40282346638528859812e+38, !PT ;  /* 0xff7fffff0e007809 */ /* 0x000fc80007810000 */
[----:B------:R-:W-:-:S07]  /*30a0*/  MOV R13, R0 ;  /* 0x00000000000d7202 */ /* 0x000fce0000000f00 */
[----:B------:R-:W-:Y:S05]  /*30b0*/  WARPSYNC.COLLECTIVE R15, `(.L_x_13224) ;  /* 0x000000000f087348 */ /* 0x000fea0003c00000 */
[----:B------:R0:W1:Y:S02]  /*30c0*/  SHFL.BFLY P6, R14, R13, R12, R11 ;  /* 0x0c00000c0d0e7389 */ /* 0x00006400000c000b */
[----:B01----:R-:W-:Y:S05]  /*30d0*/  ENDCOLLECTIVE ;  /* 0x000000000000791b */ /* 0x003fea0003800000 */
.L_x_13224:
[----:B------:R-:W-:Y:S01]  /*30e0*/  HFMA2 R12, -RZ, RZ, 0, 2.384185791015625e-07 ;  /* 0x00000004ff0c7431 */ /* 0x000fe200000001ff */
[----:B------:R-:W-:-:S04]  /*30f0*/  FMNMX.FTZ R2, R0, R14, !PT ;  /* 0x0000000e00027209 */ /* 0x000fc80007810000 */
[----:B------:R-:W-:-:S07]  /*3100*/  MOV R13, R2 ;  /* 0x00000002000d7202 */ /* 0x000fce0000000f00 */
[----:B------:R-:W-:Y:S05]  /*3110*/  WARPSYNC.COLLECTIVE R15, `(.L_x_13225) ;  /* 0x000000000f087348 */ /* 0x000fea0003c00000 */
[----:B------:R0:W1:Y:S02]  /*3120*/  SHFL.BFLY P6, R14, R13, R12, R11 ;  /* 0x0c00000c0d0e7389 */ /* 0x00006400000c000b */
[----:B01----:R-:W-:Y:S05]  /*3130*/  ENDCOLLECTIVE ;  /* 0x000000000000791b */ /* 0x003fea0003800000 */
.L_x_13225:
[----:B------:R-:W-:Y:S05]  /*3140*/  BRA `(.L_x_13226) ;  /* 0xffffffd8008c7947 */ /* 0x000fea000383ffff */
.L_x_13227:
        /* <DEDUP_REMOVED lines=11> */
.L_x_25840:


//--------------------- .text._ZN4vllm25paged_attention_v1_kernelIthLi32ELi8ELi128ELNS_18Fp8KVCacheDataTypeE1ELb1EEEvPT_PKS2_PKT0_S8_ifPKiSA_iPKfiiiSC_SC_iiiii --------------------------
	.section	.text._ZN4vllm25paged_attention_v1_kernelIthLi32ELi8ELi128ELNS_18Fp8KVCacheDataTypeE1ELb1EEEvPT_PKS2_PKT0_S8_ifPKiSA_iPKfiiiSC_SC_iiiii,"ax",@progbits
	.align	128
        .global         _ZN4vllm25paged_attention_v1_kernelIthLi32ELi8ELi128ELNS_18Fp8KVCacheDataTypeE1ELb1EEEvPT_PKS2_PKT0_S8_ifPKiSA_iPKfiiiSC_SC_iiiii
        .type           _ZN4vllm25paged_attention_v1_kernelIthLi32ELi8ELi128ELNS_18Fp8KVCacheDataTypeE1ELb1EEEvPT_PKS2_PKT0_S8_ifPKiSA_iPKfiiiSC_SC_iiiii,@function
        .size           _ZN4vllm25paged_attention_v1_kernelIthLi32ELi8ELi128ELNS_18Fp8KVCacheDataTypeE1ELb1EEEvPT_PKS2_PKT0_S8_ifPKiSA_iPKfiiiSC_SC_iiiii,(.L_x_25841 - _ZN4vllm25paged_attention_v1_kernelIthLi32ELi8ELi128ELNS_18Fp8KVCacheDataTypeE1ELb1EEEvPT_PKS2_PKT0_S8_ifPKiSA_iPKfiiiSC_SC_iiiii)
        .other          _ZN4vllm25paged_attention_v1_kernelIthLi32ELi8ELi128ELNS_18Fp8KVCacheDataTypeE1ELb1EEEvPT_PKS2_PKT0_S8_ifPKiSA_iPKfiiiSC_SC_iiiii,@"STO_CUDA_ENTRY STV_DEFAULT"
_ZN4vllm25paged_attention_v1_kernelIthLi32ELi8ELi128ELNS_18Fp8KVCacheDataTypeE1ELb1EEEvPT_PKS2_PKT0_S8_ifPKiSA_iPKfiiiSC_SC_iiiii:
.text._ZN4vllm25paged_attention_v1_kernelIthLi32ELi8ELi128ELNS_18Fp8KVCacheDataTypeE1ELb1EEEvPT_PKS2_PKT0_S8_ifPKiSA_iPKfiiiSC_SC_iiiii:
        /* <DEDUP_REMOVED lines=114> */
.L_x_13228:
        /* <DEDUP_REMOVED lines=23> */
.L_x_13232:
        /* <DEDUP_REMOVED lines=42> */
.L_x_13230:
[----:B------:R-:W-:Y:S05]  /*0b30*/  BSYNC.RECONVERGENT B6 ;  /* 0x0000000000067941 */ /* 0x000fea0003800200 */
.L_x_13229:
        /* <DEDUP_REMOVED lines=8> */
.L_x_13262:
        /* <DEDUP_REMOVED lines=39> */
.L_x_13238:
        /* <DEDUP_REMOVED lines=11> */
.L_x_13237:
[----:B------:R-:W-:Y:S05]  /*0ee0*/  BSYNC.RECONVERGENT B1 ;  /* 0x0000000000017941 */ /* 0x000fea0003800200 */
.L_x_13236:
        /* <DEDUP_REMOVED lines=13> */
.L_x_13241:
        /* <DEDUP_REMOVED lines=100> */
.L_x_13240:
[----:B------:R-:W-:Y:S05]  /*1600*/  BSYNC.RECONVERGENT B1 ;  /* 0x0000000000017941 */ /* 0x000fea0003800200 */
.L_x_13239:
        /* <DEDUP_REMOVED lines=55> */
.L_x_13243:
[----:B------:R-:W-:Y:S05]  /*1980*/  BSYNC.RECONVERGENT B1 ;  /* 0x0000000000017941 */ /* 0x000fea0003800200 */
.L_x_13242:
        /* <DEDUP_REMOVED lines=26> */
.L_x_13235:
[----:B------:R-:W-:Y:S05]  /*1b30*/  BSYNC.RECONVERGENT B0 ;  /* 0x0000000000007941 */ /* 0x000fea0003800200 */
.L_x_13234:
        /* <DEDUP_REMOVED lines=38> */
.L_x_13248:
[----:B------:R-:W0:Y:S01]  /*1da0*/  LDS R9, [R7] ;  /* 0x0000000007097984 */ /* 0x000e220000000800 */
[----:B------:R-:W-:-:S05]  /*1db0*/  VIADD R8, R8, 0x1 ;  /* 0x0000000108087836 */ /* 0x000fca0000000000 */
[----:B------:R-:W-:Y:S01]  /*1dc0*/  ISETP.NE.AND P0, PT, R8, RZ, PT ;  /* 0x000000ff0800720c */ /* 0x000fe20003f05270 */
[----:B0-----:R-:W-:-:S05]  /*1dd0*/  FMUL.FTZ R6, R9, R2 ;  /* 0x0000000209067220 */ /* 0x001fca0000410000 */
[----:B------:R0:W-:Y:S02]  /*1de0*/  STS [R7], R6 ;  /* 0x0000000607007388 */ /* 0x0001e40000000800 */
[----:B0-----:R-:W-:-:S05]  /*1df0*/  IADD3 R7, PT, PT, R7, 0x200, RZ ;  /* 0x0000020007077810 */ /* 0x001fca0007ffe0ff */
[----:B------:R-:W-:Y:S05]  /*1e00*/  @P0 BRA `(.L_x_13248) ;  /* 0xfffffffc00e40947 */ /* 0x000fea000383ffff */
.L_x_13247:
[----:B------:R-:W-:Y:S05]  /*1e10*/  BSYNC.RECONVERGENT B1 ;  /* 0x0000000000017941 */ /* 0x000fea0003800200 */
.L_x_13246:
        /* <DEDUP_REMOVED lines=13> */
.L_x_13251:
        /* <DEDUP_REMOVED lines=52> */
.L_x_13250:
[----:B------:R-:W-:Y:S05]  /*2230*/  BSYNC.RECONVERGENT B1 ;  /* 0x0000000000017941 */ /* 0x000fea0003800200 */
.L_x_13249:
        /* <DEDUP_REMOVED lines=31> */
.L_x_13253:
[----:B------:R-:W-:Y:S05]  /*2430*/  BSYNC.RECONVERGENT B1 ;  /* 0x0000000000017941 */ /* 0x000fea0003800200 */
.L_x_13252:
        /* <DEDUP_REMOVED lines=14> */
.L_x_13245:
[----:B------:R-:W-:Y:S05]  /*2520*/  BSYNC.RECONVERGENT B0 ;  /* 0x0000000000007941 */ /* 0x000fea0003800200 */
.L_x_13244:
[----:B------:R-:W-:Y:S01]  /*2530*/  BAR.SYNC.DEFER_BLOCKING 0x0 ;  /* 0x0000000000007b1d */ /* 0x000fe20000010000 */
[----:B------:R-:W-:-:S13]  /*2540*/  ISETP.GE.AND P0, PT, R16, UR43, PT ;  /* 0x0000002b10007c0c */ /* 0x000fda000bf06270 */
[----:B------:R-:W-:Y:S05]  /*2550*/  @P0 BRA `(.L_x_13254) ;  /* 0x00000004003c0947 */ /* 0x000fea0003800000 */
[----:B------:R-:W2:Y:S02]  /*2560*/  LDCU UR4, c[0x0][0x3ec] ;  /* 0x00007d80ff0477ac */ /* 0x000ea40008000800 */
[----:B--2---:R-:W-:-:S07]  /*2570*/  IADD3 R17, PT, PT, R4, -UR4, RZ ;  /* 0x8000000404117c10 */ /* 0x004fce000fffe0ff */
.L_x_13257:
        /* <DEDUP_REMOVED lines=73> */
.L_x_13256:
[----:B------:R-:W-:Y:S05]  /*2a10*/  BSYNC.RECONVERGENT B6 ;  /* 0x0000000000067941 */ /* 0x000fea0003800200 */
.L_x_13255:
[----:B------:R-:W-:-:S05]  /*2a20*/  VIADD R16, R16, 0x4 ;  /* 0x0000000410107836 */ /* 0x000fca0000000000 */
[----:B------:R-:W-:-:S13]  /*2a30*/  ISETP.GE.AND P0, PT, R16, UR43, PT ;  /* 0x0000002b10007c0c */ /* 0x000fda000bf06270 */
[----:B------:R-:W-:Y:S05]  /*2a40*/  @!P0 BRA `(.L_x_13257) ;  /* 0xfffffff800cc8947 */ /* 0x000fea000383ffff */
.L_x_13254:
        /* <DEDUP_REMOVED lines=43> */
.L_x_13231:
        /* <DEDUP_REMOVED lines=16> */
.L_x_13258:
[----:B------:R-:W-:Y:S05]  /*2e00*/  EXIT ;  /* 0x000000000000794d */ /* 0x000fea0003800000 */
.L_x_13233:
[----:B------:R-:W-:Y:S02]  /*2e10*/  HFMA2 R12, -RZ, RZ, 0, 9.5367431640625e-07 ;  /* 0x00000010ff0c7431 */ /* 0x000fe400000001ff */
[----:B------:R-:W-:Y:S01]  /*2e20*/  IMAD.MOV.U32 R11, RZ, RZ, 0x1f ;  /* 0x0000001fff0b7424 */ /* 0x000fe200078e00ff */
[----:B------:R-:W-:-:S07]  /*2e30*/  MOV R15, 0xffffffff ;  /* 0xffffffff000f7802 */ /* 0x000fce0000000f00 */
[----:B------:R-:W-:Y:S05]  /*2e40*/  WARPSYNC.COLLECTIVE R15, `(.L_x_13259) ;  /* 0x000000000f087348 */ /* 0x000fea0003c00000 */
[----:B------:R0:W1:Y:S02]  /*2e50*/  SHFL.BFLY P6, R14, R13, R12, R11 ;  /* 0x0c00000c0d0e7389 */ /* 0x00006400000c000b */
[----:B01----:R-:W-:Y:S05]  /*2e60*/  ENDCOLLECTIVE ;  /* 0x000000000000791b */ /* 0x003fea0003800000 */
.L_x_13259:
[----:B------:R-:W-:Y:S01]  /*2e70*/  IMAD.MOV.U32 R12, RZ, RZ, 0x8 ;  /* 0x00000008ff0c7424 */ /* 0x000fe200078e00ff */
[----:B------:R-:W-:-:S04]  /*2e80*/  FMNMX.FTZ R0, R14, -3.40282346638528859812e+38, !PT ;  /* 0xff7fffff0e007809 */ /* 0x000fc80007810000 */
[----:B------:R-:W-:-:S07]  /*2e90*/  MOV R13, R0 ;  /* 0x00000000000d7202 */ /* 0x000fce0000000f00 */
[----:B------:R-:W-:Y:S05]  /*2ea0*/  WARPSYNC.COLLECTIVE R15, `(.L_x_13260) ;  /* 0x000000000f087348 */ /* 0x000fea0003c00000 */
[----:B------:R0:W1:Y:S02]  /*2eb0*/  SHFL.BFLY P6, R14, R13, R12, R11 ;  /* 0x0c00000c0d0e7389 */ /* 0x00006400000c000b */
[----:B01----:R-:W-:Y:S05]  /*2ec0*/  ENDCOLLECTIVE ;  /* 0x000000000000791b */ /* 0x003fea0003800000 */
.L_x_13260:
[----:B------:R-:W-:Y:S01]  /*2ed0*/  HFMA2 R12, -RZ, RZ, 0, 2.384185791015625e-07 ;  /* 0x00000004ff0c7431 */ /* 0x000fe200000001ff */
[----:B------:R-:W-:-:S04]  /*2ee0*/  FMNMX.FTZ R2, R0, R14, !PT ;  /* 0x0000000e00027209 */ /* 0x000fc80007810000 */
[----:B------:R-:W-:-:S07]  /*2ef0*/  MOV R13, R2 ;  /* 0x00000002000d7202 */ /* 0x000fce0000000f00 */
[----:B------:R-:W-:Y:S05]  /*2f00*/  WARPSYNC.COLLECTIVE R15, `(.L_x_13261) ;  /* 0x000000000f087348 */ /* 0x000fea0003c00000 */
[----:B------:R0:W1:Y:S02]  /*2f10*/  SHFL.BFLY P6, R14, R13, R12, R11 ;  /* 0x0c00000c0d0e7389 */ /* 0x00006400000c000b */
[----:B01----:R-:W-:Y:S05]  /*2f20*/  ENDCOLLECTIVE ;  /* 0x000000000000791b */ /* 0x003fea0003800000 */
.L_x_13261:
[----:B------:R-:W-:Y:S05]  /*2f30*/  BRA `(.L_x_13262) ;  /* 0xffffffdc00207947 */ /* 0x000fea000383ffff */
.L_x_13263:
        /* <DEDUP_REMOVED lines=12> */
.L_x_25841:


//--------------------- .text._ZN4vllm25paged_attention_v1_kernelIfhLi256ELi32ELi128ELNS_18Fp8KVCacheDataTypeE1ELb0EEEvPT_PKS2_PKT0_S8_ifPKiSA_iPKfiiiSC_SC_iiiii --------------------------
	.section	.text._ZN4vllm25paged_attention_v1_kernelIfhLi256ELi32ELi128ELNS_18Fp8KVCacheDataTypeE1ELb0EEEvPT_PKS2_PKT0_S8_ifPKiSA_iPKfiiiSC_SC_iiiii,"ax",@progbits
	.align	128
        .global         _ZN4vllm25paged_attention_v1_kernelIfhLi256ELi32ELi128ELNS_18Fp8KVCacheDataTypeE1ELb0EEEvPT_PKS2_PKT0_S8_ifPKiSA_iPKfiiiSC_SC_iiiii
        .type           _ZN4vllm25paged_attention_v1_kernelIfhLi256ELi32ELi128ELNS_18Fp8KVCacheDataTypeE1ELb0EEEvPT_PKS2_PKT0_S8_ifPKiSA_iPKfiiiSC_SC_iiiii,@function
        .size           _ZN4vllm25paged_attention_v1_kernelIfhLi256ELi32ELi128ELNS_18Fp8KVCacheDataTypeE1ELb0EEEvPT_PKS2_PKT0_S8_ifPKiSA_iPKfiiiSC_SC_iiiii,(.L_x_25842 - _ZN4vllm25paged_attention_v1_kernelIfhLi256ELi32ELi128ELNS_18Fp8KVCacheDataTypeE1ELb0EEEvPT_PKS2_PKT0_S8_ifPKiSA_iPKfiiiSC_SC_iiiii)
        .other          _ZN4vllm25paged_attention_v1_kernelIfhLi256ELi32ELi128ELNS_18Fp8KVCacheDataTypeE1ELb0EEEvPT_PKS2_PKT0_S8_ifPKiSA_iPKfiiiSC_SC_iiiii,@"STO_CUDA_ENTRY STV_DEFAULT"
_ZN4vllm25paged_attention_v1_kernelIfhLi256ELi32ELi128ELNS_18Fp8KVCacheDataTypeE1ELb0EEEvPT_PKS2_PKT0_S8_ifPKiSA_iPKfiiiSC_SC_iiiii:
.text._ZN4vllm25paged_attention_v1_kernelIfhLi256ELi32ELi128ELNS_18Fp8KVCacheDataTypeE1ELb0EEEvPT_PKS2_PKT0_S8_ifPKiSA_iPKfiiiSC_SC_iiiii:
        /* <DEDUP_REMOVED lines=35> */
.L_x_13265:
[----:B------:R-:W-:Y:S05]  /*0230*/  BSYNC.RECONVERGENT B6 ;  /* 0x0000000000067941 */ /* 0x000fea0003800200 */
.L_x_13264:
        /* <DEDUP_REMOVED lines=12> */
.L_x_13300:
        /* <DEDUP_REMOVED lines=39> */
.L_x_13271:
        /* <DEDUP_REMOVED lines=11> */
.L_x_13270:
[----:B------:R-:W-:Y:S05]  /*0620*/  BSYNC.RECONVERGENT B1 ;  /* 0x0000000000017941 */ /* 0x000fea0003800200 */
.L_x_13269:
        /* <DEDUP_REMOVED lines=12> */
.L_x_13274:
        /* <DEDUP_REMOVED lines=100> */
.L_x_13273:
[----:B------:R-:W-:Y:S05]  /*0d30*/  BSYNC.RECONVERGENT B1 ;  /* 0x0000000000017941 */ /* 0x000fea0003800200 */
.L_x_13272:
        /* <DEDUP_REMOVED lines=55> */
.L_x_13276:
[----:B------:R-:W-:Y:S05]  /*10b0*/  BSYNC.RECONVERGENT B1 ;  /* 0x0000000000017941 */ /* 0x000fea0003800200 */
.L_x_13275:
        /* <DEDUP_REMOVED lines=26> */
.L_x_13268:
[----:B------:R-:W-:Y:S05]  /*1260*/  BSYNC.RECONVERGENT B0 ;  /* 0x0000000000007941 */ /* 0x000fea0003800200 */
.L_x_13267:
        /* <DEDUP_REMOVED lines=39> */
.L_x_13281:
[----:B------:R-:W0:Y:S01]  /*14e0*/  LDS R5, [R4] ;  /* 0x0000000004057984 */ /* 0x000e220000000800 */
[----:B------:R-:W-:-:S04]  /*14f0*/  IADD3 R6, PT, PT, R6, 0x1, RZ ;  /* 0x0000000106067810 */ /* 0x000fc80007ffe0ff */
[----:B------:R-:W-:Y:S01]  /*1500*/  ISETP.NE.AND P0, PT, R6, RZ, PT ;  /* 0x000000ff0600720c */ /* 0x000fe20003f05270 */
[----:B0-----:R-:W-:-:S05]  /*1510*/  FMUL.FTZ R5, R5, R2 ;  /* 0x0000000205057220 */ /* 0x001fca0000410000 */
[----:B------:R0:W-:Y:S02]  /*1520*/  STS [R4], R5 ;  /* 0x0000000504007388 */ /* 0x0001e40000000800 */
[----:B0-----:R-:W-:-:S05]  /*1530*/  IADD3 R4, PT, PT, R4, 0x200, RZ ;  /* 0x0000020004047810 */ /* 0x001fca0007ffe0ff */
[----:B------:R-:W-:Y:S05]  /*1540*/  @P0 BRA `(.L_x_13281) ;  /* 0xfffffffc00e40947 */ /* 0x000fea000383ffff */
.L_x_13280:
[----:B------:R-:W-:Y:S05]  /*1550*/  BSYNC.RECONVERGENT B1 ;  /* 0x0000000000017941 */ /* 0x000fea0003800200 */
.L_x_13279:
        /* <DEDUP_REMOVED lines=12> */
.L_x_13284:
        /* <DEDUP_REMOVED lines=52> */
.L_x_13283:
[----:B------:R-:W-:Y:S05]  /*1960*/  BSYNC.RECONVERGENT B1 ;  /* 0x0000000000017941 */ /* 0x000fea0003800200 */
.L_x_13282:
        /* <DEDUP_REMOVED lines=31> */
.L_x_13286:
[----:B------:R-:W-:Y:S05]  /*1b60*/  BSYNC.RECONVERGENT B1 ;  /* 0x0000000000017941 */ /* 0x000fea0003800200 */
.L_x_13285:
        /* <DEDUP_REMOVED lines=14> */
.L_x_13278:
[----:B------:R-:W-:Y:S05]  /*1c50*/  BSYNC.RECONVERGENT B0 ;  /* 0x0000000000007941 */ /* 0x000fea0003800200 */
.L_x_13277:
        /* <DEDUP_REMOVED lines=122> */
.L_x_13288:
[----:B------:R-:W-:Y:S05]  /*2400*/  BSYNC.RECONVERGENT B0 ;  /* 0x0000000000007941 */ /* 0x000fea0003800200 */
.L_x_13287:
        /* <DEDUP_REMOVED lines=138> */
.L_x_13290:
[----:B------:R-:W-:Y:S05]  /*2cb0*/  BSYNC.RECONVERGENT B0 ;  /* 0x0000000000007941 */ /* 0x000fea0003800200 */
.L_x_13289:
        /* <DEDUP_REMOVED lines=73> */
.L_x_13292:
[----:B------:R-:W-:Y:S05]  /*3150*/  BSYNC.RECONVERGENT B0 ;  /* 0x0000000000007941 */ /* 0x000fea0003800200 */
.L_x_13291:
        /* <DEDUP_REMOVED lines=138> */
.L_x_13294:
[----:B------:R-:W-:Y:S05]  /*3a00*/  BSYNC.RECONVERGENT B0 ;  /* 0x0000000000007941 */ /* 0x000fea0003800200 */
.L_x_13293:
        /* <DEDUP_REMOVED lines=84> */
.L_x_13266:
[----:B------:R-:W-:Y:S01]  /*3f50*/  HFMA2 R12, -RZ, RZ, 0, 9.5367431640625e-07 ;  /* 0x00000010ff0c7431 */ /* 0x000fe200000001ff */
[----:B------:R-:W-:Y:S02]  /*3f60*/  MOV R11, 0x1f ;  /* 0x0000001f000b7802 */ /* 0x000fe40000000f00 */
[----:B------:R-:W-:-:S07]  /*3f70*/  MOV R15, 0xffffffff ;  /* 0xffffffff000f7802 */ /* 0x000fce0000000f00 */
[----:B------:R-:W-:Y:S05]  /*3f80*/  WARPSYNC.COLLECTIVE R15, `(.L_x_13295) ;  /* 0x000000000f087348 */ /* 0x000fea0003c00000 */
[----:B------:R0:W1:Y:S02]  /*3f90*/  SHFL.BFLY P6, R14, R13, R12, R11 ;  /* 0x0c00000c0d0e7389 */ /* 0x00006400000c000b */
[----:B01----:R-:W-:Y:S05]  /*3fa0*/  ENDCOLLECTIVE ;  /* 0x000000000000791b */ /* 0x003fea0003800000 */
.L_x_13295:
[----:B------:R-:W-:Y:S01]  /*3fb0*/  HFMA2 R12, -RZ, RZ, 0, 4.76837158203125e-07 ;  /* 0x00000008ff0c7431 */ /* 0x000fe200000001ff */
[----:B------:R-:W-:-:S04]  /*3fc0*/  FMNMX.FTZ R0, R14, -3.40282346638528859812e+38, !PT ;  /* 0xff7fffff0e007809 */ /* 0x000fc80007810000 */
[----:B------:R-:W-:-:S07]  /*3fd0*/  MOV R13, R0 ;  /* 0x00000000000d7202 */ /* 0x000fce0000000f00 */
[----:B------:R-:W-:Y:S05]  /*3fe0*/  WARPSYNC.COLLECTIVE R15, `(.L_x_13296) ;  /* 0x000000000f087348 */ /* 0x000fea0003c00000 */
[----:B------:R0:W1:Y:S02]  /*3ff0*/  SHFL.BFLY P6, R14, R13, R12, R11 ;  /* 0x0c00000c0d0e7389 */ /* 0x00006400000c000b */
[----:B01----:R-:W-:Y:S05]  /*4000*/  ENDCOLLECTIVE ;  /* 0x000000000000791b */ /* 0x003fea0003800000 */
.L_x_13296:
[----:B------:R-:W-:Y:S01]  /*4010*/  HFMA2 R12, -RZ, RZ, 0, 2.384185791015625e-07 ;  /* 0x00000004ff0c7431 */ /* 0x000fe200000001ff */
[----:B------:R-:W-:-:S04]  /*4020*/  FMNMX.FTZ R2, R0, R14, !PT ;  /* 0x0000000e00027209 */ /* 0x000fc80007810000 */
[----:B------:R-:W-:-:S07]  /*4030*/  MOV R13, R2 ;  /* 0x00000002000d7202 */ /* 0x000fce0000000f00 */
[----:B------:R-:W-:Y:S05]  /*4040*/  WARPSYNC.COLLECTIVE R15, `(.L_x_13297) ;  /* 0x000000000f087348 */ /* 0x000fea0003c00000 */
[----:B------:R0:W1:Y:S02]  /*4050*/  SHFL.BFLY P6, R14, R13, R12, R11 ;  /* 0x0c00000c0d0e7389 */ /* 0x00006400000c000b */
[----:B01----:R-:W-:Y:S05]  /*4060*/  ENDCOLLECTIVE ;  /* 0x000000000000791b */ /* 0x003fea0003800000 */
.L_x_13297:
[----:B------:R-:W-:Y:S01]  /*4070*/  HFMA2 R12, -RZ, RZ, 0, 1.1920928955078125e-07 ;  /* 0x00000002ff0c7431 */ /* 0x000fe200000001ff */
[----:B------:R-:W-:-:S04]  /*4080*/  FMNMX.FTZ R3, R2, R14, !PT ;  /* 0x0000000e02037209 */ /* 0x000fc80007810000 */
[----:B------:R-:W-:-:S07]  /*4090*/  MOV R13, R3 ;  /* 0x00000003000d7202 */ /* 0x000fce0000000f00 */
[----:B------:R-:W-:Y:S05]  /*40a0*/  WARPSYNC.COLLECTIVE R15, `(.L_x_13298) ;  /* 0x000000000f087348 */ /* 0x000fea0003c00000 */
[----:B------:R0:W1:Y:S02]  /*40b0*/  SHFL.BFLY P6, R14, R13, R12, R11 ;  /* 0x0c00000c0d0e7389 */ /* 0x00006400000c000b */
[----:B01----:R-:W-:Y:S05]  /*40c0*/  ENDCOLLECTIVE ;  /* 0x000000000000791b */ /* 0x003fea0003800000 */
.L_x_13298:
[----:B------:R-:W-:Y:S01]  /*40d0*/  HFMA2 R12, -RZ, RZ, 0, 5.9604644775390625e-08 ;  /* 0x00000001ff0c7431 */ /* 0x000fe200000001ff */
[----:B------:R-:W-:-:S04]  /*40e0*/  FMNMX.FTZ R4, R3, R14, !PT ;  /* 0x0000000e03047209 */ /* 0x000fc80007810000 */
[----:B------:R-:W-:-:S07]  /*40f0*/  MOV R13, R4 ;  /* 0x00000004000d7202 */ /* 0x000fce0000000f00 */
[----:B------:R-:W-:Y:S05]  /*4100*/  WARPSYNC.COLLECTIVE R15, `(.L_x_13299) ;  /* 0x000000000f087348 */ /* 0x000fea0003c00000 */
[----:B------:R0:W1:Y:S02]  /*4110*/  SHFL.BFLY P6, R14, R13, R12, R11 ;  /* 0x0c00000c0d0e7389 */ /* 0x00006400000c000b */
[----:B01----:R-:W-:Y:S05]  /*4120*/  ENDCOLLECTIVE ;  /* 0x000000000000791b */ /* 0x003fea0003800000 */
.L_x_13299:
[----:B------:R-:W-:Y:S05]  /*4130*/  BRA `(.L_x_13300) ;  /* 0xffffffc000707947 */ /* 0x000fea000383ffff */
.L_x_13301:
        /* <DEDUP_REMOVED lines=12> */
.L_x_25842:


//--------------------- .text._ZN4vllm25paged_attention_v1_kernelIfhLi192ELi32ELi128ELNS_18Fp8KVCacheDataTypeE1ELb0EEEvPT_PKS2_PKT0_S8_ifPKiSA_iPKfiiiSC_SC_iiiii --------------------------
	.section	.text._ZN4vllm25paged_attention_v1_kernelIfhLi192ELi32ELi128ELNS_18Fp8KVCacheDataTypeE1ELb0EEEvPT_PKS2_PKT0_S8_ifPKiSA_iPKfiiiSC_SC_iiiii,"ax",@progbits
	.align	128
        .global         _ZN4vllm25paged_attention_v1_kernelIfhLi192ELi32ELi128ELNS_18Fp8KVCacheDataTypeE1ELb0EEEvPT_PKS2_PKT0_S8_ifPKiSA_iPKfiiiSC_SC_iiiii
        .type           _ZN4vllm25paged_attention_v1_kernelIfhLi192ELi32ELi128ELNS_18Fp8KVCacheDataTypeE1ELb0EEEvPT_PKS2_PKT0_S8_ifPKiSA_iPKfiiiSC_SC_iiiii,@function
        .size           _ZN4vllm25paged_attention_v1_kernelIfhLi192ELi32ELi128ELNS_18Fp8KVCacheDataTypeE1ELb0EEEvPT_PKS2_PKT0_S8_ifPKiSA_iPKfiiiSC_SC_iiiii,(.L_x_25843 - _ZN4vllm25paged_attention_v1_kernelIfhLi192ELi32ELi128ELNS_18Fp8KVCacheDataTypeE1ELb0EEEvPT_PKS2_PKT0_S8_ifPKiSA_iPKfiiiSC_SC_iiiii)
        .other          _ZN4vllm25paged_attention_v1_kernelIfhLi192ELi32ELi128ELNS_18Fp8KVCacheDataTypeE1ELb0EEEvPT_PKS2_PKT0_S8_ifPKiSA_iPKfiiiSC_SC_iiiii,@"STO_CUDA_ENTRY STV_DEFAULT"
_ZN4vllm25paged_attention_v1_kernelIfhLi192ELi32ELi128ELNS_18Fp8KVCacheDataTypeE1ELb0EEEvPT_PKS2_PKT0_S8_ifPKiSA_iPKfiiiSC_SC_iiiii:
.text._ZN4vllm25paged_attention_v1_kernelIfhLi192ELi32ELi128ELNS_18Fp8KVCacheDataTypeE1ELb0EEEvPT_PKS2_PKT0_S8_ifPKiSA_iPKfiiiSC_SC_iiiii:
        /* <DEDUP_REMOVED lines=35> */
.L_x_13303:
[----:B------:R-:W-:Y:S05]  /*0230*/  BSYNC.RECONVERGENT B6 ;  /* 0x0000000000067941 */ /* 0x000fea0003800200 */
.L_x_13302:
        /* <DEDUP_REMOVED lines=12> */
.L_x_13338:
        /* <DEDUP_REMOVED lines=39> */
.L_x_13309:
        /* <DEDUP_REMOVED lines=11> */
.L_x_13308:
[----:B------:R-:W-:Y:S05]  /*0620*/  BSYNC.RECONVERGENT B1 ;  /* 0x0000000000017941 */ /* 0x000fea0003800200 */
.L_x_13307:
        /* <DEDUP_REMOVED lines=12> */
.L_x_13312:
        /* <DEDUP_REMOVED lines=100> */
.L_x_13311:
[----:B------:R-:W-:Y:S05]  /*0d30*/  BSYNC.RECONVERGENT B1 ;  /* 0x0000000000017941 */ /* 0x000fea0003800200 */
.L_x_13310:
        /* <DEDUP_REMOVED lines=55> */
.L_x_13314:
[----:B------:R-:W-:Y:S05]  /*10b0*/  BSYNC.RECONVERGENT B1 ;  /* 0x0000000000017941 */ /* 0x000fea0003800200 */
.L_x_13313:
        /* <DEDUP_REMOVED lines=26> */
.L_x_13306:
[----:B------:R-:W-:Y:S05]  /*1260*/  BSYNC.RECONVERGENT B0 ;  /* 0x0000000000007941 */ /* 0x000fea0003800200 */
.L_x_13305:
        /* <DEDUP_REMOVED lines=39> */
.L_x_13319:
[----:B------:R-:W0:Y:S01]  /*14e0*/  LDS R5, [R4] ;  /* 0x0000000004057984 */ /* 0x000e220000000800 */
[----:B------:R-:W-:-:S04]  /*14f0*/  IADD3 R6, PT, PT, R6, 0x1, RZ ;  /* 0x0000000106067810 */ /* 0x000fc80007ffe0ff */
[----:B------:R-:W-:Y:S01]  /*1500*/  ISETP.NE.AND P0, PT, R6, RZ, PT ;  /* 0x000000ff0600720c */ /* 0x000fe20003f05270 */
[----:B0-----:R-:W-:-:S05]  /*1510*/  FMUL.FTZ R5, R5, R2 ;  /* 0x0000000205057220 */ /* 0x001fca0000410000 */
[----:B------:R0:W-:Y:S02]  /*1520*/  STS [R4], R5 ;  /* 0x0000000504007388 */ /* 0x0001e40000000800 */
[----:B0-----:R-:W-:-:S05]  /*1530*/  IADD3 R4, PT, PT, R4, 0x200, RZ ;  /* 0x0000020004047810 */ /* 0x001fca0007ffe0ff */
[----:B------:R-:W-:Y:S05]  /*1540*/  @P0 BRA `(.L_x_13319) ;  /* 0xfffffffc00e40947 */ /* 0x000fea000383ffff */
.L_x_13318:
[----:B------:R-:W-:Y:S05]  /*1550*/  BSYNC.RECONVERGENT B1 ;  /* 0x0000000000017941 */ /* 0x000fea0003800200 */
.L_x_13317:
        /* <DEDUP_REMOVED lines=12> */
.L_x_13322:
        /* <DEDUP_REMOVED lines=52> */
.L_x_13321:
[----:B------:R-:W-:Y:S05]  /*1960*/  BSYNC.RECONVERGENT B1 ;  /* 0x0000000000017941 */ /* 0x000fea0003800200 */
.L_x_13320:
        /* <DEDUP_REMOVED lines=31> */
.L_x_13324:
[----:B------:R-:W-:Y:S05]  /*1b60*/  BSYNC.RECONVERGENT B1 ;  /* 0x0000000000017941 */ /* 0x000fea0003800200 */
.L_x_13323:
        /* <DEDUP_REMOVED lines=14> */
.L_x_13316:
[----:B------:R-:W-:Y:S05]  /*1c50*/  BSYNC.RECONVERGENT B0 ;  /* 0x0000000000007941 */ /* 0x000fea0003800200 */
.L_x_13315:
        /* <DEDUP_REMOVED lines=98> */
.L_x_13326:
[----:B------:R-:W-:Y:S05]  /*2280*/  BSYNC.RECONVERGENT B0 ;  /* 0x0000000000007941 */ /* 0x000fea0003800200 */
.L_x_13325:
        /* <DEDUP_REMOVED lines=107> */
.L_x_13328:
[----:B------:R-:W-:Y:S05]  /*2940*/  BSYNC.RECONVERGENT B0 ;  /* 0x0000000000007941 */ /* 0x000fea0003800200 */
.L_x_13327:
        /* <DEDUP_REMOVED lines=59> */
.L_x_13330:
[----:B------:R-:W-:Y:S05]  /*2d00*/  BSYNC.RECONVERGENT B0 ;  /* 0x0000000000007941 */ /* 0x000fea0003800200 */
.L_x_13329:
        /* <DEDUP_REMOVED lines=107> */
.L_x_13332:
[----:B------:R-:W-:Y:S05]  /*33c0*/  BSYNC.RECONVERGENT B0 ;  /* 0x0000000000007941 */ /* 0x000fea0003800200 */
.L_x_13331:
        /* <DEDUP_REMOVED lines=68> */
.L_x_13304:
[----:B------:R-:W-:Y:S01]  /*3810*/  HFMA2 R12, -RZ, RZ, 0, 9.5367431640625e-07 ;  /* 0x00000010ff0c7431 */ /* 0x000fe200000001ff */
[----:B------:R-:W-:Y:S02]  /*3820*/  MOV R11, 0x1f ;  /* 0x0000001f000b7802 */ /* 0x000fe40000000f00 */
[----:B------:R-:W-:-:S07]  /*3830*/  MOV R15, 0xffffffff ;  /* 0xffffffff000f7802 */ /* 0x000fce0000000f00 */
[----:B------:R-:W-:Y:S05]  /*3840*/  WARPSYNC.COLLECTIVE R15, `(.L_x_13333) ;  /* 0x000000000f087348 */ /* 0x000fea0003c00000 */
[----:B------:R0:W1:Y:S02]  /*3850*/  SHFL.BFLY P6, R14, R13, R12, R11 ;  /* 0x0c00000c0d0e7389 */ /* 0x00006400000c000b */
[----:B01----:R-:W-:Y:S05]  /*3860*/  ENDCOLLECTIVE ;  /* 0x000000000000791b */ /* 0x003fea0003800000 */
.L_x_13333:
[----:B------:R-:W-:Y:S01]  /*3870*/  HFMA2 R12, -RZ, RZ, 0, 4.76837158203125e-07 ;  /* 0x00000008ff0c7431 */ /* 0x000fe200000001ff */
[----:B------:R-:W-:-:S04]  /*3880*/  FMNMX.FTZ R0, R14, -3.40282346638528859812e+38, !PT ;  /* 0xff7fffff0e007809 */ /* 0x000fc80007810000 */
[----:B------:R-:W-:-:S07]  /*3890*/  MOV R13, R0 ;  /* 0x00000000000d7202 */ /* 0x000fce0000000f00 */
[----:B------:R-:W-:Y:S05]  /*38a0*/  WARPSYNC.COLLECTIVE R15, `(.L_x_13334) ;  /* 0x000000000f087348 */ /* 0x000fea0003c00000 */
[----:B------:R0:W1:Y:S02]  /*38b0*/  SHFL.BFLY P6, R14, R13, R12, R11 ;  /* 0x0c00000c0d0e7389 */ /* 0x00006400000c000b */
[----:B01----:R-:W-:Y:S05]  /*38c0*/  ENDCOLLECTIVE ;  /* 0x000000000000791b */ /* 0x003fea0003800000 */
.L_x_13334:
[----:B------:R-:W-:Y:S01]  /*38d0*/  HFMA2 R12, -RZ, RZ, 0, 2.384185791015625e-07 ;  /* 0x00000004ff0c7431 */ /* 0x000fe200000001ff */
[----:B------:R-:W-:-:S04]  /*38e0*/  FMNMX.FTZ R2, R0, R14, !PT ;  /* 0x0000000e00027209 */ /* 0x000fc80007810000 */
[----:B------:R-:W-:-:S07]  /*38f0*/  MOV R13, R2 ;  /* 0x00000002000d7202 */ /* 0x000fce0000000f00 */
[----:B------:R-:W-:Y:S05]  /*3900*/  WARPSYNC.COLLECTIVE R15, `(.L_x_13335) ;  /* 0x000000000f087348 */ /* 0x000fea0003c00000 */
[----:B------:R0:W1:Y:S02]  /*3910*/  SHFL.BFLY P6, R14, R13, R12, R11 ;  /* 0x0c00000c0d0e7389 */ /* 0x00006400000c000b */
[----:B01----:R-:W-:Y:S05]  /*3920*/  ENDCOLLECTIVE ;  /* 0x000000000000791b */ /* 0x003fea0003800000 */
.L_x_13335:
[----:B------:R-:W-:Y:S01]  /*3930*/  HFMA2 R12, -RZ, RZ, 0, 1.1920928955078125e-07 ;  /* 0x00000002ff0c7431 */ /* 0x000fe200000001ff */
[----:B------:R-:W-:-:S04]  /*3940*/  FMNMX.FTZ R3, R2, R14, !PT ;  /* 0x0000000e02037209 */ /* 0x000fc80007810000 */
[----:B------:R-:W-:-:S07]  /*3950*/  MOV R13, R3 ;  /* 0x00000003000d7202 */ /* 0x000fce0000000f00 */
[----:B------:R-:W-:Y:S05]  /*3960*/  WARPSYNC.COLLECTIVE R15, `(.L_x_13336) ;  /* 0x000000000f087348 */ /* 0x000fea0003c00000 */
[----:B------:R0:W1:Y:S02]  /*3970*/  SHFL.BFLY P6, R14, R13, R12, R11 ;  /* 0x0c00000c0d0e7389 */ /* 0x00006400000c000b */
[----:B01----:R-:W-:Y:S05]  /*3980*/  ENDCOLLECTIVE ;  /* 0x000000000000791b */ /* 0x003fea0003800000 */
.L_x_13336:
[----:B------:R-:W-:Y:S01]  /*3990*/  HFMA2 R12, -RZ, RZ, 0, 5.9604644775390625e-08 ;  /* 0x00000001ff0c7431 */ /* 0x000fe200000001ff */
[----:B------:R-:W-:-:S04]  /*39a0*/  FMNMX.FTZ R4, R3, R14, !PT ;  /* 0x0000000e03047209 */ /* 0x000fc80007810000 */
[----:B------:R-:W-:-:S07]  /*39b0*/  MOV R13, R4 ;  /* 0x00000004000d7202 */ /* 0x000fce0000000f00 */
[----:B------:R-:W-:Y:S05]  /*39c0*/  WARPSYNC.COLLECTIVE R15, `(.L_x_13337) ;  /* 0x000000000f087348 */ /* 0x000fea0003c00000 */
[----:B------:R0:W1:Y:S02]  /*39d0*/  SHFL.BFLY P6, R14, R13, R12, R11 ;  /* 0x0c00000c0d0e7389 */ /* 0x00006400000c000b */
[----:B01----:R-:W-:Y:S05]  /*39e0*/  ENDCOLLECTIVE ;  /* 0x000000000000791b */ /* 0x003fea0003800000 */
.L_x_13337:
[----:B------:R-:W-:Y:S05]  /*39f0*/  BRA `(.L_x_13338) ;  /* 0xffffffc800407947 */ /* 0x000fea000383ffff */
.L_x_13339:
        /* <DEDUP_REMOVED lines=16> */
.L_x_25843:


//--------------------- .text._ZN4vllm25paged_attention_v1_kernelIfhLi128ELi32ELi128ELNS_18Fp8KVCacheDataTypeE1ELb0EEEvPT_PKS2_PKT0_S8_ifPKiSA_iPKfiiiSC_SC_iiiii --------------------------
	.section	.text._ZN4vllm25paged_attention_v1_kernelIfhLi128ELi32ELi128ELNS_18Fp8KVCacheDataTypeE1ELb0EEEvPT_PKS2_PKT0_S8_ifPKiSA_iPKfiiiSC_SC_iiiii,"ax",@progbits
	.align	128
        .global         _ZN4vllm25paged_attention_v1_kernelIfhLi128ELi32ELi128ELNS_18Fp8KVCacheDataTypeE1ELb0EEEvPT_PKS2_PKT0_S8_ifPKiSA_iPKfiiiSC_SC_iiiii
        .type           _ZN4vllm25paged_attention_v1_kernelIfhLi128ELi32ELi128ELNS_18Fp8KVCacheDataTypeE1ELb0EEEvPT_PKS2_PKT0_S8_ifPKiSA_iPKfiiiSC_SC_iiiii,@function
        .size           _ZN4vllm25paged_attention_v1_kernelIfhLi128ELi32ELi128ELNS_18Fp8KVCacheDataTypeE1ELb0EEEvPT_PKS2_PKT0_S8_ifPKiSA_iPKfiiiSC_SC_iiiii,(.L_x_25844 - _ZN4vllm25paged_attention_v1_kernelIfhLi128ELi32ELi128ELNS_18Fp8KVCacheDataTypeE1ELb0EEEvPT_PKS2_PKT0_S8_ifPKiSA_iPKfiiiSC_SC_iiiii)
        .other          _ZN4vllm25paged_attention_v1_kernelIfhLi128ELi32ELi128ELNS_18Fp8KVCacheDataTypeE1ELb0EEEvPT_PKS2_PKT0_S8_ifPKiSA_iPKfiiiSC_SC_iiiii,@"STO_CUDA_ENTRY STV_DEFAULT"
_ZN4vllm25paged_attention_v1_kernelIfhLi128ELi32ELi128ELNS_18Fp8KVCacheDataTypeE1ELb0EEEvPT_PKS2_PKT0_S8_ifPKiSA_iPKfiiiSC_SC_iiiii:
.text._ZN4vllm25paged_attention_v1_kernelIfhLi128ELi32ELi128ELNS_18Fp8KVCacheDataTypeE1ELb0EEEvPT_PKS2_PKT0_S8_ifPKiSA_iPKfiiiSC_SC_iiiii:
        /* <DEDUP_REMOVED lines=35> */
.L_x_13341:
[----:B------:R-:W-:Y:S05]  /*0230*/  BSYNC.RECONVERGENT B6 ;  /* 0x0000000000067941 */ /* 0x000fea0003800200 */
.L_x_13340:
        /* <DEDUP_REMOVED lines=12> */
.L_x_13376:
        /* <DEDUP_REMOVED lines=39> */
.L_x_13347:
        /* <DEDUP_REMOVED lines=11> */
.L_x_13346:
[----:B------:R-:W-:Y:S05]  /*0620*/  BSYNC.RECONVERGENT B1 ;  /* 0x0000000000017941 */ /* 0x000fea0003800200 */
.L_x_13345:
        /* <DEDUP_REMOVED lines=12> */
.L_x_13350:
        /* <DEDUP_REMOVED lines=100> */
.L_x_13349:
[----:B------:R-:W-:Y:S05]  /*0d30*/  BSYNC.RECONVERGENT B1 ;  /* 0x0000000000017941 */ /* 0x000fea0003800200 */
.L_x_13348:
        /* <DEDUP_REMOVED lines=55> */
.L_x_13352:
[----:B------:R-:W-:Y:S05]  /*10b0*/  BSYNC.RECONVERGENT B1 ;  /* 0x0000000000017941 */ /* 0x000fea0003800200 */
.L_x_13351:
        /* <DEDUP_REMOVED lines=26> */
.L_x_13344:
[----:B------:R-:W-:Y:S05]  /*1260*/  BSYNC.RECONVERGENT B0 ;  /* 0x0000000000007941 */ /* 0x000fea0003800200 */
.L_x_13343:
        /* <DEDUP_REMOVED lines=39> */
.L_x_13357:
[----:B------:R-:W0:Y:S01]  /*14e0*/  LDS R9, [R6] ;  /* 0x0000000006097984 */ /* 0x000e220000000800 */
[----:B------:R-:W-:-:S04]  /*14f0*/  IADD3 R7, PT, PT, R7, 0x1, RZ ;  /* 0x0000000107077810 */ /* 0x000fc80007ffe0ff */
[----:B------:R-:W-:Y:S01]  /*1500*/  ISETP.NE.AND P0, PT, R7, RZ, PT ;  /* 0x000000ff0700720c */ /* 0x000fe20003f05270 */
[----:B0-----:R-:W-:-:S05]  /*1510*/  FMUL.FTZ R9, R9, R2 ;  /* 0x0000000209097220 */ /* 0x001fca0000410000 */
[----:B------:R0:W-:Y:S02]  /*1520*/  STS [R6], R9 ;  /* 0x0000000906007388 */ /* 0x0001e40000000800 */
[----:B0-----:R-:W-:-:S05]  /*1530*/  IADD3 R6, PT, PT, R6, 0x200, RZ ;  /* 0x0000020006067810 */ /* 0x001fca0007ffe0ff */
[----:B------:R-:W-:Y:S05]  /*1540*/  @P0 BRA `(.L_x_13357) ;  /* 0xfffffffc00e40947 */ /* 0x000fea000383ffff */
.L_x_13356:
[----:B------:R-:W-:Y:S05]  /*1550*/  BSYNC.RECONVERGENT B1 ;  /* 0x0000000000017941 */ /* 0x000fea0003800200 */
.L_x_13355:
        /* <DEDUP_REMOVED lines=12> */
.L_x_13360:
        /* <DEDUP_REMOVED lines=52> */
.L_x_13359:
[----:B------:R-:W-:Y:S05]  /*1960*/  BSYNC.RECONVERGENT B1 ;  /* 0x0000000000017941 */ /* 0x000fea0003800200 */
.L_x_13358:
        /* <DEDUP_REMOVED lines=31> */
.L_x_13362:
[----:B------:R-:W-:Y:S05]  /*1b60*/  BSYNC.RECONVERGENT B1 ;  /* 0x0000000000017941 */ /* 0x000fea0003800200 */
.L_x_13361:
        /* <DEDUP_REMOVED lines=14> */
.L_x_13354:
[----:B------:R-:W-:Y:S05]  /*1c50*/  BSYNC.RECONVERGENT B0 ;  /* 0x0000000000007941 */ /* 0x000fea0003800200 */
.L_x_13353:
        /* <DEDUP_REMOVED lines=71> */
.L_x_13364:
[----:B------:R-:W-:Y:S05]  /*20d0*/  BSYNC.RECONVERGENT B0 ;  /* 0x0000000000007941 */ /* 0x000fea0003800200 */
.L_x_13363:
        /* <DEDUP_REMOVED lines=68> */
.L_x_13366:
[----:B------:R-:W-:Y:S05]  /*2520*/  BSYNC.RECONVERGENT B0 ;  /* 0x0000000000007941 */ /* 0x000fea0003800200 */
.L_x_13365:
        /* <DEDUP_REMOVED lines=36> */
.L_x_13368:
[----:B------:R-:W-:Y:S05]  /*2770*/  BSYNC.RECONVERGENT B0 ;  /* 0x0000000000007941 */ /* 0x000fea0003800200 */
.L_x_13367:
        /* <DEDUP_REMOVED lines=67> */
.L_x_13370:
[----:B------:R-:W-:Y:S05]  /*2bb0*/  BSYNC.RECONVERGENT B0 ;  /* 0x0000000000007941 */ /* 0x000fea0003800200 */
.L_x_13369:
        /* <DEDUP_REMOVED lines=50> */
.L_x_13342:
[----:B------:R-:W-:Y:S01]  /*2ee0*/  HFMA2 R12, -RZ, RZ, 0, 9.5367431640625e-07 ;  /* 0x00000010ff0c7431 */ /* 0x000fe200000001ff */
[----:B------:R-:W-:Y:S02]  /*2ef0*/  MOV R11, 0x1f ;  /* 0x0000001f000b7802 */ /* 0x000fe40000000f00 */
[----:B------:R-:W-:-:S07]  /*2f00*/  MOV R15, 0xffffffff ;  /* 0xffffffff000f7802 */ /* 0x000fce0000000f00 */
[----:B------:R-:W-:Y:S05]  /*2f10*/  WARPSYNC.COLLECTIVE R15, `(.L_x_13371) ;  /* 0x000000000f087348 */ /* 0x000fea0003c00000 */
[----:B------:R0:W1:Y:S02]  /*2f20*/  SHFL.BFLY P6, R14, R13, R12, R11 ;  /* 0x0c00000c0d0e7389 */ /* 0x00006400000c000b */
[----:B01----:R-:W-:Y:S05]  /*2f30*/  ENDCOLLECTIVE ;  /* 0x000000000000791b */ /* 0x003fea0003800000 */
.L_x_13371:
[----:B------:R-:W-:Y:S01]  /*2f40*/  HFMA2 R12, -RZ, RZ, 0, 4.76837158203125e-07 ;  /* 0x00000008ff0c7431 */ /* 0x000fe200000001ff */
[----:B------:R-:W-:-:S04]  /*2f50*/  FMNMX.FTZ R0, R14, -3.40282346638528859812e+38, !PT ;  /* 0xff7fffff0e007809 */ /* 0x000fc80007810000 */
[----:B------:R-:W-:-:S07]  /*2f60*/  MOV R13, R0 ;  /* 0x00000000000d7202 */ /* 0x000fce0000000f00 */
[----:B------:R-:W-:Y:S05]  /*2f70*/  WARPSYNC.COLLECTIVE R15, `(.L_x_13372) ;  /* 0x000000000f087348 */ /* 0x000fea0003c00000 */
[----:B------:R0:W1:Y:S02]  /*2f80*/  SHFL.BFLY P6, R14, R13, R12, R11 ;  /* 0x0c00000c0d0e7389 */ /* 0x00006400000c000b */
[----:B01----:R-:W-:Y:S05]  /*2f90*/  ENDCOLLECTIVE ;  /* 0x000000000000791b */ /* 0x003fea0003800000 */
.L_x_13372:
[----:B------:R-:W-:Y:S01]  /*2fa0*/  HFMA2 R12, -RZ, RZ, 0, 2.384185791015625e-07 ;  /* 0x00000004ff0c7431 */ /* 0x000fe200000001ff */
[----:B------:R-:W-:-:S04]  /*2fb0*/  FMNMX.FTZ R2, R0, R14, !PT ;  /* 0x0000000e00027209 */ /* 0x000fc80007810000 */
[----:B------:R-:W-:-:S07]  /*2fc0*/  MOV R13, R2 ;  /* 0x00000002000d7202 */ /* 0x000fce0000000f00 */
[----:B------:R-:W-:Y:S05]  /*2fd0*/  WARPSYNC.COLLECTIVE R15, `(.L_x_13373) ;  /* 0x000000000f087348 */ /* 0x000fea0003c00000 */
[----:B------:R0:W1:Y:S02]  /*2fe0*/  SHFL.BFLY P6, R14, R13, R12, R11 ;  /* 0x0c00000c0d0e7389 */ /* 0x00006400000c000b */
[----:B01----:R-:W-:Y:S05]  /*2ff0*/  ENDCOLLECTIVE ;  /* 0x000000000000791b */ /* 0x003fea0003800000 */
.L_x_13373:
[----:B------:R-:W-:Y:S01]  /*3000*/  HFMA2 R12, -RZ, RZ, 0, 1.1920928955078125e-07 ;  /* 0x00000002ff0c7431 */ /* 0x000fe200000001ff */
[----:B------:R-:W-:-:S04]  /*3010*/  FMNMX.FTZ R3, R2, R14, !PT ;  /* 0x0000000e02037209 */ /* 0x000fc80007810000 */
[----:B------:R-:W-:-:S07]  /*3020*/  MOV R13, R3 ;  /* 0x00000003000d7202 */ /* 0x000fce0000000f00 */
[----:B------:R-:W-:Y:S05]  /*3030*/  WARPSYNC.COLLECTIVE R15, `(.L_x_13374) ;  /* 0x000000000f087348 */ /* 0x000fea0003c00000 */
[----:B------:R0:W1:Y:S02]  /*3040*/  SHFL.BFLY P6, R14, R13, R12, R11 ;  /* 0x0c00000c0d0e7389 */ /* 0x00006400000c000b */
[----:B01----:R-:W-:Y:S05]  /*3050*/  ENDCOLLECTIVE ;  /* 0x000000000000791b */ /* 0x003fea0003800000 */
.L_x_13374:
[----:B------:R-:W-:Y:S01]  /*3060*/  HFMA2 R12, -RZ, RZ, 0, 5.9604644775390625e-08 ;  /* 0x00000001ff0c7431 */ /* 0x000fe200000001ff */
[----:B------:R-:W-:-:S04]  /*3070*/  FMNMX.FTZ R4, R3, R14, !PT ;  /* 0x0000000e03047209 */ /* 0x000fc80007810000 */
[----:B------:R-:W-:-:S07]  /*3080*/  MOV R13, R4 ;  /* 0x00000004000d7202 */ /* 0x000fce0000000f00 */
[----:B------:R-:W-:Y:S05]  /*3090*/  WARPSYNC.COLLECTIVE R15, `(.L_x_13375) ;  /* 0x000000000f087348 */ /* 0x000fea0003c00000 */
[----:B------:R0:W1:Y:S02]  /*30a0*/  SHFL.BFLY P6, R14, R13, R12, R11 ;  /* 0x0c00000c0d0e7389 */ /* 0x00006400000c000b */
[----:B01----:R-:W-:Y:S05]  /*30b0*/  ENDCOLLECTIVE ;  /* 0x000000000000791b */ /* 0x003fea0003800000 */
.L_x_13375:
[----:B------:R-:W-:Y:S05]  /*30c0*/  BRA `(.L_x_13376) ;  /* 0xffffffd0008c7947 */ /* 0x000fea000383ffff */
.L_x_13377:
        /* <DEDUP_REMOVED lines=11> */
.L_x_25844:


//--------------------- .text._ZN4vllm25paged_attention_v1_kernelIfhLi120ELi32ELi128ELNS_18Fp8KVCacheDataTypeE1ELb0EEEvPT_PKS2_PKT0_S8_ifPKiSA_iPKfiiiSC_SC_iiiii --------------------------
	.section	.text._ZN4vllm25paged_attention_v1_kernelIfhLi120ELi32ELi128ELNS_18Fp8KVCacheDataTypeE1ELb0EEEvPT_PKS2_PKT0_S8_ifPKiSA_iPKfiiiSC_SC_iiiii,"ax",@progbits
	.align	128
        .global         _ZN4vllm25paged_attention_v1_kernelIfhLi120ELi32ELi128ELNS_18Fp8KVCacheDataTypeE1ELb0EEEvPT_PKS2_PKT0_S8_ifPKiSA_iPKfiiiSC_SC_iiiii
        .type           _ZN4vllm25paged_attention_v1_kernelIfhLi120ELi32ELi128ELNS_18Fp8KVCacheDataTypeE1ELb0EEEvPT_PKS2_PKT0_S8_ifPKiSA_iPKfiiiSC_SC_iiiii,@function
        .size           _ZN4vllm25paged_attention_v1_kernelIfhLi120ELi32ELi128ELNS_18Fp8KVCacheDataTypeE1ELb0EEEvPT_PKS2_PKT0_S8_ifPKiSA_iPKfiiiSC_SC_iiiii,(.L_x_25845 - _ZN4vllm25paged_attention_v1_kernelIfhLi120ELi32ELi128ELNS_18Fp8KVCacheDataTypeE1ELb0EEEvPT_PKS2_PKT0_S8_ifPKiSA_iPKfiiiSC_SC_iiiii)
        .other          _ZN4vllm25paged_attention_v1_kernelIfhLi120ELi32ELi128ELNS_18Fp8KVCacheDataTypeE1ELb0EEEvPT_PKS2_PKT0_S8_ifPKiSA_iPKfiiiSC_SC_iiiii,@"STO_CUDA_ENTRY STV_DEFAULT"
_ZN4vllm25paged_attention_v1_kernelIfhLi120ELi32ELi128ELNS_18Fp8KVCacheDataTypeE1ELb0EEEvPT_PKS2_PKT0_S8_ifPKiSA_iPKfiiiSC_SC_iiiii:
.text._ZN4vllm25paged_attention_v1_kernelIfhLi120ELi32ELi128ELNS_18Fp8KVCacheDataTypeE1ELb0EEEvPT_PKS2_PKT0_S8_ifPKiSA_iPKfiiiSC_SC_iiiii:
        /* <DEDUP_REMOVED lines=35> */
.L_x_13379:
[----:B------:R-:W-:Y:S05]  /*0230*/  BSYNC.RECONVERGENT B6 ;  /* 0x0000000000067941 */ /* 0x000fea0003800200 */
.L_x_13378:
        /* <DEDUP_REMOVED lines=12> */
.L_x_13414:
        /* <DEDUP_REMOVED lines=39> */
.L_x_13385:
        /* <DEDUP_REMOVED lines=11> */
.L_x_13384:
[----:B------:R-:W-:Y:S05]  /*0620*/  BSYNC.RECONVERGENT B1 ;  /* 0x0000000000017941 */ /* 0x000fea0003800200 */
.L_x_13383:
        /* <DEDUP_REMOVED lines=12> */
.L_x_13388:
        /* <DEDUP_REMOVED lines=100> */
.L_x_13387:
[----:B------:R-:W-:Y:S05]  /*0d30*/  BSYNC.RECONVERGENT B1 ;  /* 0x0000000000017941 */ /* 0x000fea0003800200 */
.L_x_13386:
        /* <DEDUP_REMOVED lines=55> */
.L_x_13390:
[----:B------:R-:W-:Y:S05]  /*10b0*/  BSYNC.RECONVERGENT B1 ;  /* 0x0000000000017941 */ /* 0x000fea0003800200 */
.L_x_13389:
        /* <DEDUP_REMOVED lines=26> */
.L_x_13382:
[----:B------:R-:W-:Y:S05]  /*1260*/  BSYNC.RECONVERGENT B0 ;  /* 0x0000000000007941 */ /* 0x000fea0003800200 */
.L_x_13381:
        /* <DEDUP_REMOVED lines=39> */
.L_x_13395:
[----:B------:R-:W0:Y:S01]  /*14e0*/  LDS R5, [R4] ;  /* 0x0000000004057984 */ /* 0x000e220000000800 */
[----:B------:R-:W-:-:S04]  /*14f0*/  IADD3 R7, PT, PT, R7, 0x1, RZ ;  /* 0x0000000107077810 */ /* 0x000fc80007ffe0ff */
[----:B------:R-:W-:Y:S01]  /*1500*/  ISETP.NE.AND P0, PT, R7, RZ, PT ;  /* 0x000000ff0700720c */ /* 0x000fe20003f05270 */
[----:B0-----:R-:W-:-:S05]  /*1510*/  FMUL.FTZ R5, R5, R2 ;  /* 0x0000000205057220 */ /* 0x001fca0000410000 */
[----:B------:R0:W-:Y:S02]  /*1520*/  STS [R4], R5 ;  /* 0x0000000504007388 */ /* 0x0001e40000000800 */
[----:B0-----:R-:W-:-:S05]  /*1530*/  IADD3 R4, PT, PT, R4, 0x200, RZ ;  /* 0x0000020004047810 */ /* 0x001fca0007ffe0ff */
[----:B------:R-:W-:Y:S05]  /*1540*/  @P0 BRA `(.L_x_13395) ;  /* 0xfffffffc00e40947 */ /* 0x000fea000383ffff */
.L_x_13394:
[----:B------:R-:W-:Y:S05]  /*1550*/  BSYNC.RECONVERGENT B1 ;  /* 0x0000000000017941 */ /* 0x000fea0003800200 */
.L_x_13393:
        /* <DEDUP_REMOVED lines=12> */
.L_x_13398:
        /* <DEDUP_REMOVED lines=52> */
.L_x_13397:
[----:B------:R-:W-:Y:S05]  /*1960*/  BSYNC.RECONVERGENT B1 ;  /* 0x0000000000017941 */ /* 0x000fea0003800200 */
.L_x_13396:
        /* <DEDUP_REMOVED lines=31> */
.L_x_13400:
[----:B------:R-:W-:Y:S05]  /*1b60*/  BSYNC.RECONVERGENT B1 ;  /* 0x0000000000017941 */ /* 0x000fea0003800200 */
.L_x_13399:
        /* <DEDUP_REMOVED lines=14> */
.L_x_13392:
[----:B------:R-:W-:Y:S05]  /*1c50*/  BSYNC.RECONVERGENT B0 ;  /* 0x0000000000007941 */ /* 0x000fea0003800200 */
.L_x_13391:
        /* <DEDUP_REMOVED lines=66> */
.L_x_13402:
[----:B------:R-:W-:Y:S05]  /*2080*/  BSYNC.RECONVERGENT B0 ;  /* 0x0000000000007941 */ /* 0x000fea0003800200 */
.L_x_13401:
        /* <DEDUP_REMOVED lines=63> */
.L_x_13404:
[----:B------:R-:W-:Y:S05]  /*2480*/  BSYNC.RECONVERGENT B0 ;  /* 0x0000000000007941 */ /* 0x000fea0003800200 */
.L_x_13403:
        /* <DEDUP_REMOVED lines=33> */
.L_x_13406:
[----:B------:R-:W-:Y:S05]  /*26a0*/  BSYNC.RECONVERGENT B0 ;  /* 0x0000000000007941 */ /* 0x000fea0003800200 */
.L_x_13405:
        /* <DEDUP_REMOVED lines=63> */
.L_x_13408:
[----:B------:R-:W-:Y:S05]  /*2aa0*/  BSYNC.RECONVERGENT B0 ;  /* 0x0000000000007941 */ /* 0x000fea0003800200 */
.L_x_13407:
        /* <DEDUP_REMOVED lines=48> */
.L_x_13380:
[----:B------:R-:W-:Y:S01]  /*2db0*/  HFMA2 R12, -RZ, RZ, 0, 9.5367431640625e-07 ;  /* 0x00000010ff0c7431 */ /* 0x000fe200000001ff */
[----:B------:R-:W-:Y:S02]  /*2dc0*/  MOV R11, 0x1f ;  /* 0x0000001f000b7802 */ /* 0x000fe40000000f00 */
[----:B------:R-:W-:-:S07]  /*2dd0*/  MOV R15, 0xffffffff ;  /* 0xffffffff000f7802 */ /* 0x000fce0000000f00 */
[----:B------:R-:W-:Y:S05]  /*2de0*/  WARPSYNC.COLLECTIVE R15, `(.L_x_13409) ;  /* 0x000000000f087348 */ /* 0x000fea0003c00000 */
[----:B------:R0:W1:Y:S02]  /*2df0*/  SHFL.BFLY P6, R14, R13, R12, R11 ;  /* 0x0c00000c0d0e7389 */ /* 0x00006400000c000b */
[----:B01----:R-:W-:Y:S05]  /*2e00*/  ENDCOLLECTIVE ;  /* 0x000000000000791b */ /* 0x003fea0003800000 */
.L_x_13409:
[----:B------:R-:W-:Y:S01]  /*2e10*/  HFMA2 R12, -RZ, RZ, 0, 4.76837158203125e-07 ;  /* 0x00000008ff0c7431 */ /* 0x000fe200000001ff */
[----:B------:R-:W-:-:S04]  /*2e20*/  FMNMX.FTZ R0, R14, -3.40282346638528859812e+38, !PT ;  /* 0xff7fffff0e007809 */ /* 0x000fc80007810000 */
[----:B------:R-:W-:-:S07]  /*2e30*/  MOV R13, R0 ;  /* 0x00000000000d7202 */ /* 0x000fce0000000f00 */
[----:B------:R-:W-:Y:S05]  /*2e40*/  WARPSYNC.COLLECTIVE R15, `(.L_x_13410) ;  /* 0x000000000f087348 */ /* 0x000fea0003c00000 */
[----:B------:R0:W1:Y:S02]  /*2e50*/  SHFL.BFLY P6, R14, R13, R12, R11 ;  /* 0x0c00000c0d0e7389 */ /* 0x00006400000c000b */
[----:B01----:R-:W-:Y:S05]  /*2e60*/  ENDCOLLECTIVE ;  /* 0x000000000000791b */ /* 0x003fea0003800000 */
.L_x_13410:
[----:B------:R-:W-:Y:S01]  /*2e70*/  HFMA2 R12, -RZ, RZ, 0, 2.384185791015625e-07 ;  /* 0x00000004ff0c7431 */ /* 0x000fe200000001ff */
[----:B------:R-:W-:-:S04]  /*2e80*/  FMNMX.FTZ R2, R0, R14, !PT ;  /* 0x0000000e00027209 */ /* 0x000fc80007810000 */
[----:B------:R-:W-:-:S07]  /*2e90*/  MOV R13, R2 ;  /* 0x00000002000d7202 */ /* 0x000fce0000000f00 */
[----:B------:R-:W-:Y:S05]  /*2ea0*/  WARPSYNC.COLLECTIVE R15, `(.L_x_13411) ;  /* 0x000000000f087348 */ /* 0x000fea0003c00000 */
[----:B------:R0:W1:Y:S02]  /*2eb0*/  SHFL.BFLY P6, R14, R13, R12, R11 ;  /* 0x0c00000c0d0e7389 */ /* 0x00006400000c000b */
[----:B01----:R-:W-:Y:S05]  /*2ec0*/  ENDCOLLECTIVE ;  /* 0x000000000000791b */ /* 0x003fea0003800000 */
.L_x_13411:
[----:B------:R-:W-:Y:S01]  /*2ed0*/  HFMA2 R12, -RZ, RZ, 0, 1.1920928955078125e-07 ;  /* 0x00000002ff0c7431 */ /* 0x000fe200000001ff */
[----:B------:R-:W-:-:S04]  /*2ee0*/  FMNMX.FTZ R3, R2, R14, !PT ;  /* 0x0000000e02037209 */ /* 0x000fc80007810000 */
[----:B------:R-:W-:-:S07]  /*2ef0*/  MOV R13, R3 ;  /* 0x00000003000d7202 */ /* 0x000fce0000000f00 */
[----:B------:R-:W-:Y:S05]  /*2f00*/  WARPSYNC.COLLECTIVE R15, `(.L_x_13412) ;  /* 0x000000000f087348 */ /* 0x000fea0003c00000 */
[----:B------:R0:W1:Y:S02]  /*2f10*/  SHFL.BFLY P6, R14, R13, R12, R11 ;  /* 0x0c00000c0d0e7389 */ /* 0x00006400000c000b */
[----:B01----:R-:W-:Y:S05]  /*2f20*/  ENDCOLLECTIVE ;  /* 0x000000000000791b */ /* 0x003fea0003800000 */
.L_x_13412:
[----:B------:R-:W-:Y:S01]  /*2f30*/  HFMA2 R12, -RZ, RZ, 0, 5.9604644775390625e-08 ;  /* 0x00000001ff0c7431 */ /* 0x000fe200000001ff */
[----:B------:R-:W-:-:S04]  /*2f40*/  FMNMX.FTZ R4, R3, R14, !PT ;  /* 0x0000000e03047209 */ /* 0x000fc80007810000 */
[----:B------:R-:W-:-:S07]  /*2f50*/  MOV R13, R4 ;  /* 0x00000004000d7202 */ /* 0x000fce0000000f00 */
[----:B------:R-:W-:Y:S05]  /*2f60*/  WARPSYNC.COLLECTIVE R15, `(.L_x_13413) ;  /* 0x000000000f087348 */ /* 0x000fea0003c00000 */
[----:B------:R0:W1:Y:S02]  /*2f70*/  SHFL.BFLY P6, R14, R13, R12, R11 ;  /* 0x0c00000c0d0e7389 */ /* 0x00006400000c000b */
[----:B01----:R-:W-:Y:S05]  /*2f80*/  ENDCOLLECTIVE ;  /* 0x000000000000791b */ /* 0x003fea0003800000 */
.L_x_13413:
[----:B------:R-:W-:Y:S05]  /*2f90*/  BRA `(.L_x_13414) ;  /* 0xffffffd000d87947 */ /* 0x000fea000383ffff */
.L_x_13415:
        /* <DEDUP_REMOVED lines=14> */
.L_x_25845:


//--------------------- .text._ZN4vllm25paged_attention_v1_kernelIfhLi112ELi32ELi128ELNS_18Fp8KVCacheDataTypeE1ELb0EEEvPT_PKS2_PKT0_S8_ifPKiSA_iPKfiiiSC_SC_iiiii --------------------------
	.section	.text._ZN4vllm25paged_attention_v1_kernelIfhLi112ELi32ELi128ELNS_18Fp8KVCacheDataTypeE1ELb0EEEvPT_PKS2_PKT0_S8_ifPKiSA_iPKfiiiSC_SC_iiiii,"ax",@progbits
	.align	128
        .global         _ZN4vllm25paged_attention_v1_kernelIfhLi112ELi32ELi128ELNS_18Fp8KVCacheDataTypeE1ELb0EEEvPT_PKS2_PKT0_S8_ifPKiSA_iPKfiiiSC_SC_iiiii
        .type           _ZN4vllm25paged_attention_v1_kernelIfhLi112ELi32ELi128ELNS_18Fp8KVCacheDataTypeE1ELb0EEEvPT_PKS2_PKT0_S8_ifPKiSA_iPKfiiiSC_SC_iiiii,@function
        .size           _ZN4vllm25paged_attention_v1_kernelIfhLi112ELi32ELi128ELNS_18Fp8KVCacheDataTypeE1ELb0EEEvPT_PKS2_PKT0_S8_ifPKiSA_iPKfiiiSC_SC_iiiii,(.L_x_25846 - _ZN4vllm25paged_attention_v1_kernelIfhLi112ELi32ELi128ELNS_18Fp8KVCacheDataTypeE1ELb0EEEvPT_PKS2_PKT0_S8_ifPKiSA_iPKfiiiSC_SC_iiiii)
        .other          _ZN4vllm25paged_attention_v1_kernelIfhLi112ELi32ELi128ELNS_18Fp8KVCacheDataTypeE1ELb0EEEvPT_PKS2_PKT0_S8_ifPKiSA_iPKfiiiSC_SC_iiiii,@"STO_CUDA_ENTRY STV_DEFAULT"
_ZN4vllm25paged_attention_v1_kernelIfhLi112ELi32ELi128ELNS_18Fp8KVCacheDataTypeE1ELb0EEEvPT_PKS2_PKT0_S8_ifPKiSA_iPKfiiiSC_SC_iiiii:
.text._ZN4vllm25paged_attention_v1_kernelIfhLi112ELi32ELi128ELNS_18Fp8KVCacheDataTypeE1ELb0EEEvPT_PKS2_PKT0_S8_ifPKiSA_iPKfiiiSC_SC_iiiii:
        /* <DEDUP_REMOVED lines=35> */
.L_x_13417:
[----:B------:R-:W-:Y:S05]  /*0230*/  BSYNC.RECONVERGENT B6 ;  /* 0x0000000000067941 */ /* 0x000fea0003800200 */
.L_x_13416:
        /* <DEDUP_REMOVED lines=12> */
.L_x_13452:
        /* <DEDUP_REMOVED lines=39> */
.L_x_13423:
        /* <DEDUP_REMOVED lines=11> */
.L_x_13422:
[----:B------:R-:W-:Y:S05]  /*0620*/  BSYNC.RECONVERGENT B1 ;  /* 0x0000000000017941 */ /* 0x000fea0003800200 */
.L_x_13421:
        /* <DEDUP_REMOVED lines=12> */
.L_x_13426:
        /* <DEDUP_REMOVED lines=100> */
.L_x_13425:
[----:B------:R-:W-:Y:S05]  /*0d30*/  BSYNC.RECONVERGENT B1 ;  /* 0x0000000000017941 */ /* 0x000fea0003800200 */
.L_x_13424:
        /* <DEDUP_REMOVED lines=55> */
.L_x_13428:
[----:B------:R-:W-:Y:S05]  /*10b0*/  BSYNC.RECONVERGENT B1 ;  /* 0x0000000000017941 */ /* 0x000fea0003800200 */
.L_x_13427:
        /* <DEDUP_REMOVED lines=26> */
.L_x_13420:
[----:B------:R-:W-:Y:S05]  /*1260*/  BSYNC.RECONVERGENT B0 ;  /* 0x0000000000007941 */ /* 0x000fea0003800200 */
.L_x_13419:
        /* <DEDUP_REMOVED lines=39> */
.L_x_13433:
[----:B------:R-:W0:Y:S01]  /*14e0*/  LDS R5, [R4] ;  /* 0x0000000004057984 */ /* 0x000e220000000800 */
[----:B------:R-:W-:-:S04]  /*14f0*/  IADD3 R7, PT, PT, R7, 0x1, RZ ;  /* 0x0000000107077810 */ /* 0x000fc80007ffe0ff */
[----:B------:R-:W-:Y:S01]  /*1500*/  ISETP.NE.AND P0, PT, R7, RZ, PT ;  /* 0x000000ff0700720c */ /* 0x000fe20003f05270 */
[----:B0-----:R-:W-:-:S05]  /*1510*/  FMUL.FTZ R5, R5, R2 ;  /* 0x0000000205057220 */ /* 0x001fca0000410000 */
[----:B------:R0:W-:Y:S02]  /*1520*/  STS [R4], R5 ;  /* 0x0000000504007388 */ /* 0x0001e40000000800 */
[----:B0-----:R-:W-:-:S05]  /*1530*/  IADD3 R4, PT, PT, R4, 0x200, RZ ;  /* 0x0000020004047810 */ /* 0x001fca0007ffe0ff */
[----:B------:R-:W-:Y:S05]  /*1540*/  @P0 BRA `(.L_x_13433) ;  /* 0xfffffffc00e40947 */ /* 0x000fea000383ffff */
.L_x_13432:
[----:B------:R-:W-:Y:S05]  /*1550*/  BSYNC.RECONVERGENT B1 ;  /* 0x0000000000017941 */ /* 0x000fea0003800200 */
.L_x_13431:
        /* <DEDUP_REMOVED lines=12> */
.L_x_13436:
        /* <DEDUP_REMOVED lines=52> */
.L_x_13435:
[----:B------:R-:W-:Y:S05]  /*1960*/  BSYNC.RECONVERGENT B1 ;  /* 0x0000000000017941 */ /* 0x000fea0003800200 */
.L_x_13434:
        /* <DEDUP_REMOVED lines=31> */
.L_x_13438:
[----:B------:R-:W-:Y:S05]  /*1b60*/  BSYNC.RECONVERGENT B1 ;  /* 0x0000000000017941 */ /* 0x000fea0003800200 */
.L_x_13437:
        /* <DEDUP_REMOVED lines=14> */
.L_x_13430:
[----:B------:R-:W-:Y:S05]  /*1c50*/  BSYNC.RECONVERGENT B0 ;  /* 0x0000000000007941 */ /* 0x000fea0003800200 */
.L_x_13429:
        /* <DEDUP_REMOVED lines=64> */
.L_x_13440:
[----:B------:R-:W-:Y:S05]  /*2060*/  BSYNC.RECONVERGENT B0 ;  /* 0x0000000000007941 */ /* 0x000fea0003800200 */
.L_x_13439:
        /* <DEDUP_REMOVED lines=59> */
.L_x_13442:
[----:B------:R-:W-:Y:S05]  /*2420*/  BSYNC.RECONVERGENT B0 ;  /* 0x0000000000007941 */ /* 0x000fea0003800200 */
.L_x_13441:
        /* <DEDUP_REMOVED lines=31> */
.L_x_13444:
[----:B------:R-:W-:Y:S05]  /*2620*/  BSYNC.RECONVERGENT B0 ;  /* 0x0000000000007941 */ /* 0x000fea0003800200 */
.L_x_13443:
        /* <DEDUP_REMOVED lines=59> */
.L_x_13446:
[----:B------:R-:W-:Y:S05]  /*29e0*/  BSYNC.RECONVERGENT B0 ;  /* 0x0000000000007941 */ /* 0x000fea0003800200 */
.L_x_13445:
        /* <DEDUP_REMOVED lines=46> */
.L_x_13418:
[----:B------:R-:W-:Y:S01]  /*2cd0*/  HFMA2 R12, -RZ, RZ, 0, 9.5367431640625e-07 ;  /* 0x00000010ff0c7431 */ /* 0x000fe200000001ff */
[----:B------:R-:W-:Y:S02]  /*2ce0*/  MOV R11, 0x1f ;  /* 0x0000001f000b7802 */ /* 0x000fe40000000f00 */
[----:B------:R-:W-:-:S07]  /*2cf0*/  MOV R15, 0xffffffff ;  /* 0xffffffff000f7802 */ /* 0x000fce0000000f00 */
[----:B------:R-:W-:Y:S05]  /*2d00*/  WARPSYNC.COLLECTIVE R15, `(.L_x_13447) ;  /* 0x000000000f087348 */ /* 0x000fea0003c00000 */
[----:B------:R0:W1:Y:S02]  /*2d10*/  SHFL.BFLY P6, R14, R13, R12, R11 ;  /* 0x0c00000c0d0e7389 */ /* 0x00006400000c000b */
[----:B01----:R-:W-:Y:S05]  /*2d20*/  ENDCOLLECTIVE ;  /* 0x000000000000791b */ /* 0x003fea0003800000 */
.L_x_13447:
[----:B------:R-:W-:Y:S01]  /*2d30*/  HFMA2 R12, -RZ, RZ, 0, 4.76837158203125e-07 ;  /* 0x00000008ff0c7431 */ /* 0x000fe200000001ff */
[----:B------:R-:W-:-:S04]  /*2d40*/  FMNMX.FTZ R0, R14, -3.40282346638528859812e+38, !PT ;  /* 0xff7fffff0e007809 */ /* 0x000fc80007810000 */
[----:B------:R-:W-:-:S07]  /*2d50*/  MOV R13, R0 ;  /* 0x00000000000d7202 */ /* 0x000fce0000000f00 */
[----:B------:R-:W-:Y:S05]  /*2d60*/  WARPSYNC.COLLECTIVE R15, `(.L_x_13448) ;  /* 0x000000000f087348 */ /* 0x000fea0003c00000 */
[----:B------:R0:W1:Y:S02]  /*2d70*/  SHFL.BFLY P6, R14, R13, R12, R11 ;  /* 0x0c00000c0d0e7389 */ /* 0x00006400000c000b */
[----:B01----:R-:W-:Y:S05]  /*2d80*/  ENDCOLLECTIVE ;  /* 0x000000000000791b */ /* 0x003fea0003800000 */
.L_x_13448:
[----:B------:R-:W-:Y:S01]  /*2d90*/  HFMA2 R12, -RZ, RZ, 0, 2.384185791015625e-07 ;  /* 0x00000004ff0c7431 */ /* 0x000fe200000001ff */
[----:B------:R-:W-:-:S04]  /*2da0*/  FMNMX.FTZ R2, R0, R14, !PT ;  /* 0x0000000e00027209 */ /* 0x000fc80007810000 */
[----:B------:R-:W-:-:S07]  /*2db0*/  MOV R13, R2 ;  /* 0x00000002000d7202 */ /* 0x000fce0000000f00 */
[----:B------:R-:W-:Y:S05]  /*2dc0*/  WARPSYNC.COLLECTIVE R15, `(.L_x_13449) ;  /* 0x000000000f087348 */ /* 0x000fea0003c00000 */
[----:B------:R0:W1:Y:S02]  /*2dd0*/  SHFL.BFLY P6, R14, R13, R12, R11 ;  /* 0x0c00000c0d0e7389 */ /* 0x00006400000c000b */
[----:B01----:R-:W-:Y:S05]  /*2de0*/  ENDCOLLECTIVE ;  /* 0x000000000000791b */ /* 0x003fea0003800000 */
.L_x_13449:
[----:B------:R-:W-:Y:S01]  /*2df0*/  HFMA2 R12, -RZ, RZ, 0, 1.1920928955078125e-07 ;  /* 0x00000002ff0c7431 */ /* 0x000fe200000001ff */
[----:B------:R-:W-:-:S04]  /*2e00*/  FMNMX.FTZ R3, R2, R14, !PT ;  /* 0x0000000e02037209 */ /* 0x000fc80007810000 */
[----:B------:R-:W-:-:S07]  /*2e10*/  MOV R13, R3 ;  /* 0x00000003000d7202 */ /* 0x000fce0000000f00 */
[----:B------:R-:W-:Y:S05]  /*2e20*/  WARPSYNC.COLLECTIVE R15, `(.L_x_13450) ;  /* 0x000000000f087348 */ /* 0x000fea0003c00000 */
[----:B------:R0:W1:Y:S02]  /*2e30*/  SHFL.BFLY P6, R14, R13, R12, R11 ;  /* 0x0c00000c0d0e7389 */ /* 0x00006400000c000b */
[----:B01----:R-:W-:Y:S05]  /*2e40*/  ENDCOLLECTIVE ;  /* 0x000000000000791b */ /* 0x003fea0003800000 */
.L_x_13450:
[----:B------:R-:W-:Y:S01]  /*2e50*/  HFMA2 R12, -RZ, RZ, 0, 5.9604644775390625e-08 ;  /* 0x00000001ff0c7431 */ /* 0x000fe200000001ff */
[----:B------:R-:W-:-:S04]  /*2e60*/  FMNMX.FTZ R4, R3, R14, !PT ;  /* 0x0000000e03047209 */ /* 0x000fc80007810000 */
[----:B------:R-:W-:-:S07]  /*2e70*/  MOV R13, R4 ;  /* 0x00000004000d7202 */ /* 0x000fce0000000f00 */
[----:B------:R-:W-:Y:S05]  /*2e80*/  WARPSYNC.COLLECTIVE R15, `(.L_x_13451) ;  /* 0x000000000f087348 */ /* 0x000fea0003c00000 */
[----:B------:R0:W1:Y:S02]  /*2e90*/  SHFL.BFLY P6, R14, R13, R12, R11 ;  /* 0x0c00000c0d0e7389 */ /* 0x00006400000c000b */
[----:B01----:R-:W-:Y:S05]  /*2ea0*/  ENDCOLLECTIVE ;  /* 0x000000000000791b */ /* 0x003fea0003800000 */
.L_x_13451:
[----:B------:R-:W-:Y:S05]  /*2eb0*/  BRA `(.L_x_13452) ;  /* 0xffffffd400107947 */ /* 0x000fea000383ffff */
.L_x_13453:
        /* <DEDUP_REMOVED lines=12> */
.L_x_25846:


//--------------------- .text._ZN4vllm25paged_attention_v1_kernelIfhLi96ELi32ELi128ELNS_18Fp8KVCacheDataTypeE1ELb0EEEvPT_PKS2_PKT0_S8_ifPKiSA_iPKfiiiSC_SC_iiiii --------------------------
	.section	.text._ZN4vllm25paged_attention_v1_kernelIfhLi96ELi32ELi128ELNS_18Fp8KVCacheDataTypeE1ELb0EEEvPT_PKS2_PKT0_S8_ifPKiSA_iPKfiiiSC_SC_iiiii,"ax",@progbits
	.align	128
        .global         _ZN4vllm25paged_attention_v1_kernelIfhLi96ELi32ELi128ELNS_18Fp8KVCacheDataTypeE1ELb0EEEvPT_PKS2_PKT0_S8_ifPKiSA_iPKfiiiSC_SC_iiiii
        .type           _ZN4vllm25paged_attention_v1_kernelIfhLi96ELi32ELi128ELNS_18Fp8KVCacheDataTypeE1ELb0EEEvPT_PKS2_PKT0_S8_ifPKiSA_iPKfiiiSC_SC_iiiii,@function
        .size           _ZN4vllm25paged_attention_v1_kernelIfhLi96ELi32ELi128ELNS_18Fp8KVCacheDataTypeE1ELb0EEEvPT_PKS2_PKT0_S8_ifPKiSA_iPKfiiiSC_SC_iiiii,(.L_x_25847 - _ZN4vllm25paged_attention_v1_kernelIfhLi96ELi32ELi128ELNS_18Fp8KVCacheDataTypeE1ELb0EEEvPT_PKS2_PKT0_S8_ifPKiSA_iPKfiiiSC_SC_iiiii)
        .other          _ZN4vllm25paged_attention_v1_kernelIfhLi96ELi32ELi128ELNS_18Fp8KVCacheDataTypeE1ELb0EEEvPT_PKS2_PKT0_S8_ifPKiSA_iPKfiiiSC_SC_iiiii,@"STO_CUDA_ENTRY STV_DEFAULT"
_ZN4vllm25paged_attention_v1_kernelIfhLi96ELi32ELi128ELNS_18Fp8KVCacheDataTypeE1ELb0EEEvPT_PKS2_PKT0_S8_ifPKiSA_iPKfiiiSC_SC_iiiii:
.text._ZN4vllm25paged_attention_v1_kernelIfhLi96ELi32ELi128ELNS_18Fp8KVCacheDataTypeE1ELb0EEEvPT_PKS2_PKT0_S8_ifPKiSA_iPKfiiiSC_SC_iiiii:
        /* <DEDUP_REMOVED lines=35> */
.L_x_13455:
[----:B------:R-:W-:Y:S05]  /*0230*/  BSYNC.RECONVERGENT B6 ;  /* 0x0000000000067941 */ /* 0x000fea0003800200 */
.L_x_13454:
        /* <DEDUP_REMOVED lines=12> */
.L_x_13490:
        /* <DEDUP_REMOVED lines=39> */
.L_x_13461:
        /* <DEDUP_REMOVED lines=11> */
.L_x_13460:
[----:B------:R-:W-:Y:S05]  /*0620*/  BSYNC.RECONVERGENT B1 ;  /* 0x0000000000017941 */ /* 0x000fea0003800200 */
.L_x_13459:
        /* <DEDUP_REMOVED lines=12> */
.L_x_13464:
        /* <DEDUP_REMOVED lines=100> */
.L_x_13463:
[----:B------:R-:W-:Y:S05]  /*0d30*/  BSYNC.RECONVERGENT B1 ;  /* 0x0000000000017941 */ /* 0x000fea0003800200 */
.L_x_13462:
        /* <DEDUP_REMOVED lines=55> */
.L_x_13466:
[----:B------:R-:W-:Y:S05]  /*10b0*/  BSYNC.RECONVERGENT B1 ;  /* 0x0000000000017941 */ /* 0x000fea0003800200 */
.L_x_13465:
        /* <DEDUP_REMOVED lines=26> */
.L_x_13458:
[----:B------:R-:W-:Y:S05]  /*1260*/  BSYNC.RECONVERGENT B0 ;  /* 0x0000000000007941 */ /* 0x000fea0003800200 */
.L_x_13457:
        /* <DEDUP_REMOVED lines=39> */
.L_x_13471:
[----:B------:R-:W0:Y:S01]  /*14e0*/  LDS R5, [R6] ;  /* 0x0000000006057984 */ /* 0x000e220000000800 */
[----:B------:R-:W-:-:S04]  /*14f0*/  IADD3 R7, PT, PT, R7, 0x1, RZ ;  /* 0x0000000107077810 */ /* 0x000fc80007ffe0ff */
[----:B------:R-:W-:Y:S01]  /*1500*/  ISETP.NE.AND P0, PT, R7, RZ, PT ;  /* 0x000000ff0700720c */ /* 0x000fe20003f05270 */
[----:B0-----:R-:W-:-:S05]  /*1510*/  FMUL.FTZ R5, R5, R2 ;  /* 0x0000000205057220 */ /* 0x001fca0000410000 */
[----:B------:R0:W-:Y:S02]  /*1520*/  STS [R6], R5 ;  /* 0x0000000506007388 */ /* 0x0001e40000000800 */
[----:B0-----:R-:W-:-:S05]  /*1530*/  IADD3 R6, PT, PT, R6, 0x200, RZ ;  /* 0x0000020006067810 */ /* 0x001fca0007ffe0ff */
[----:B------:R-:W-:Y:S05]  /*1540*/  @P0 BRA `(.L_x_13471) ;  /* 0xfffffffc00e40947 */ /* 0x000fea000383ffff */
.L_x_13470:
[----:B------:R-:W-:Y:S05]  /*1550*/  BSYNC.RECONVERGENT B1 ;  /* 0x0000000000017941 */ /* 0x000fea0003800200 */
.L_x_13469:
        /* <DEDUP_REMOVED lines=12> */
.L_x_13474:
        /* <DEDUP_REMOVED lines=52> */
.L_x_13473:
[----:B------:R-:W-:Y:S05]  /*1960*/  BSYNC.RECONVERGENT B1 ;  /* 0x0000000000017941 */ /* 0x000fea0003800200 */
.L_x_13472:
        /* <DEDUP_REMOVED lines=31> */
.L_x_13476:
[----:B------:R-:W-:Y:S05]  /*1b60*/  BSYNC.RECONVERGENT B1 ;  /* 0x0000000000017941 */ /* 0x000fea0003800200 */
.L_x_13475:
        /* <DEDUP_REMOVED lines=14> */
.L_x_13468:
[----:B------:R-:W-:Y:S05]  /*1c50*/  BSYNC.RECONVERGENT B0 ;  /* 0x0000000000007941 */ /* 0x000fea0003800200 */
.L_x_13467:
        /* <DEDUP_REMOVED lines=60> */
.L_x_13478:
[----:B------:R-:W-:Y:S05]  /*2020*/  BSYNC.RECONVERGENT B0 ;  /* 0x0000000000007941 */ /* 0x000fea0003800200 */
.L_x_13477:
        /* <DEDUP_REMOVED lines=51> */
.L_x_13480:
[----:B------:R-:W-:Y:S05]  /*2360*/  BSYNC.RECONVERGENT B0 ;  /* 0x0000000000007941 */ /* 0x000fea0003800200 */
.L_x_13479:
        /* <DEDUP_REMOVED lines=27> */
.L_x_13482:
[----:B------:R-:W-:Y:S05]  /*2520*/  BSYNC.RECONVERGENT B0 ;  /* 0x0000000000007941 */ /* 0x000fea0003800200 */
.L_x_13481:
        /* <DEDUP_REMOVED lines=51> */
.L_x_13484:
[----:B------:R-:W-:Y:S05]  /*2860*/  BSYNC.RECONVERGENT B0 ;  /* 0x0000000000007941 */ /* 0x000fea0003800200 */
.L_x_13483:
        /* <DEDUP_REMOVED lines=42> */
.L_x_13456:
[----:B------:R-:W-:Y:S01]  /*2b10*/  HFMA2 R12, -RZ, RZ, 0, 9.5367431640625e-07 ;  /* 0x00000010ff0c7431 */ /* 0x000fe200000001ff */
[----:B------:R-:W-:Y:S02]  /*2b20*/  MOV R11, 0x1f ;  /* 0x0000001f000b7802 */ /* 0x000fe40000000f00 */
[----:B------:R-:W-:-:S07]  /*2b30*/  MOV R15, 0xffffffff ;  /* 0xffffffff000f7802 */ /* 0x000fce0000000f00 */
[----:B------:R-:W-:Y:S05]  /*2b40*/  WARPSYNC.COLLECTIVE R15, `(.L_x_13485) ;  /* 0x000000000f087348 */ /* 0x000fea0003c00000 */
[----:B------:R0:W1:Y:S02]  /*2b50*/  SHFL.BFLY P6, R14, R13, R12, R11 ;  /* 0x0c00000c0d0e7389 */ /* 0x00006400000c000b */
[----:B01----:R-:W-:Y:S05]  /*2b60*/  ENDCOLLECTIVE ;  /* 0x000000000000791b */ /* 0x003fea0003800000 */
.L_x_13485:
[----:B------:R-:W-:Y:S01]  /*2b70*/  HFMA2 R12, -RZ, RZ, 0, 4.76837158203125e-07 ;  /* 0x00000008ff0c7431 */ /* 0x000fe200000001ff */
[----:B------:R-:W-:-:S04]  /*2b80*/  FMNMX.FTZ R0, R14, -3.40282346638528859812e+38, !PT ;  /* 0xff7fffff0e007809 */ /* 0x000fc80007810000 */
[----:B------:R-:W-:-:S07]  /*2b90*/  MOV R13, R0 ;  /* 0x00000000000d7202 */ /* 0x000fce0000000f00 */
[----:B------:R-:W-:Y:S05]  /*2ba0*/  WARPSYNC.COLLECTIVE R15, `(.L_x_13486) ;  /* 0x000000000f087348 */ /* 0x000fea0003c00000 */
[----:B------:R0:W1:Y:S02]  /*2bb0*/  SHFL.BFLY P6, R14, R13, R12, R11 ;  /* 0x0c00000c0d0e7389 */ /* 0x00006400000c000b */
[----:B01----:R-:W-:Y:S05]  /*2bc0*/  ENDCOLLECTIVE ;  /* 0x000000000000791b */ /* 0x003fea0003800000 */
.L_x_13486:
[----:B------:R-:W-:Y:S01]  /*2bd0*/  HFMA2 R12, -RZ, RZ, 0, 2.384185791015625e-07 ;  /* 0x00000004ff0c7431 */ /* 0x000fe200000001ff */
[----:B------:R-:W-:-:S04]  /*2be0*/  FMNMX.FTZ R2, R0, R14, !PT ;  /* 0x0000000e00027209 */ /* 0x000fc80007810000 */
[----:B------:R-:W-:-:S07]  /*2bf0*/  MOV R13, R2 ;  /* 0x00000002000d7202 */ /* 0x000fce0000000f00 */
[----:B------:R-:W-:Y:S05]  /*2c00*/  WARPSYNC.COLLECTIVE R15, `(.L_x_13487) ;  /* 0x000000000f087348 */ /* 0x000fea0003c00000 */
[----:B------:R0:W1:Y:S02]  /*2c10*/  SHFL.BFLY P6, R14, R13, R12, R11 ;  /* 0x0c00000c0d0e7389 */ /* 0x00006400000c000b */
[----:B01----:R-:W-:Y:S05]  /*2c20*/  ENDCOLLECTIVE ;  /* 0x000000000000791b */ /* 0x003fea0003800000 */
.L_x_13487:
[----:B------:R-:W-:Y:S01]  /*2c30*/  HFMA2 R12, -RZ, RZ, 0, 1.1920928955078125e-07 ;  /* 0x00000002ff0c7431 */ /* 0x000fe200000001ff */
[----:B------:R-:W-:-:S04]  /*2c40*/  FMNMX.FTZ R3, R2, R14, !PT ;  /* 0x0000000e02037209 */ /* 0x000fc80007810000 */
[----:B------:R-:W-:-:S07]  /*2c50*/  MOV R13, R3 ;  /* 0x00000003000d7202 */ /* 0x000fce0000000f00 */
[----:B------:R-:W-:Y:S05]  /*2c60*/  WARPSYNC.COLLECTIVE R15, `(.L_x_13488) ;  /* 0x000000000f087348 */ /* 0x000fea0003c00000 */
[----:B------:R0:W1:Y:S02]  /*2c70*/  SHFL.BFLY P6, R14, R13, R12, R11 ;  /* 0x0c00000c0d0e7389 */ /* 0x00006400000c000b */
[----:B01----:R-:W-:Y:S05]  /*2c80*/  ENDCOLLECTIVE ;  /* 0x000000000000791b */ /* 0x003fea0003800000 */
.L_x_13488:
[----:B------:R-:W-:Y:S01]  /*2c90*/  HFMA2 R12, -RZ, RZ, 0, 5.9604644775390625e-08 ;  /* 0x00000001ff0c7431 */ /* 0x000fe200000001ff */
[----:B------:R-:W-:-:S04]  /*2ca0*/  FMNMX.FTZ R4, R3, R14, !PT ;  /* 0x0000000e03047209 */ /* 0x000fc80007810000 */
[----:B------:R-:W-:-:S07]  /*2cb0*/  MOV R13, R4 ;  /* 0x00000004000d7202 */ /* 0x000fce0000000f00 */
[----:B------:R-:W-:Y:S05]  /*2cc0*/  WARPSYNC.COLLECTIVE R15, `(.L_x_13489) ;  /* 0x000000000f087348 */ /* 0x000fea0003c00000 */
[----:B------:R0:W1:Y:S02]  /*2cd0*/  SHFL.BFLY P6, R14, R13, R12, R11 ;  /* 0x0c00000c0d0e7389 */ /* 0x00006400000c000b */
[----:B01----:R-:W-:Y:S05]  /*2ce0*/  ENDCOLLECTIVE ;  /* 0x000000000000791b */ /* 0x003fea0003800000 */
.L_x_13489:
[----:B------:R-:W-:Y:S05]  /*2cf0*/  BRA `(.L_x_13490) ;  /* 0xffffffd400807947 */ /* 0x000fea000383ffff */
.L_x_13491:
        /* <DEDUP_REMOVED lines=16> */
.L_x_25847:


//--------------------- .text._ZN4vllm25paged_attention_v1_kernelIfhLi80ELi32ELi128ELNS_18Fp8KVCacheDataTypeE1ELb0EEEvPT_PKS2_PKT0_S8_ifPKiSA_iPKfiiiSC_SC_iiiii --------------------------
	.section	.text._ZN4vllm25paged_attention_v1_kernelIfhLi80ELi32ELi128ELNS_18Fp8KVCacheDataTypeE1ELb0EEEvPT_PKS2_PKT0_S8_ifPKiSA_iPKfiiiSC_SC_iiiii,"ax",@progbits
	.align	128
        .global         _ZN4vllm25paged_attention_v1_kernelIfhLi80ELi32ELi128ELNS_18Fp8KVCacheDataTypeE1ELb0EEEvPT_PKS2_PKT0_S8_ifPKiSA_iPKfiiiSC_SC_iiiii
        .type           _ZN4vllm25paged_attention_v1_kernelIfhLi80ELi32ELi128ELNS_18Fp8KVCacheDataTypeE1ELb0EEEvPT_PKS2_PKT0_S8_ifPKiSA_iPKfiiiSC_SC_iiiii,@function
        .size           _ZN4vllm25paged_attention_v1_kernelIfhLi80ELi32ELi128ELNS_18Fp8KVCacheDataTypeE1ELb0EEEvPT_PKS2_PKT0_S8_ifPKiSA_iPKfiiiSC_SC_iiiii,(.L_x_25848 - _ZN4vllm25paged_attention_v1_kernelIfhLi80ELi32ELi128ELNS_18Fp8KVCacheDataTypeE1ELb0EEEvPT_PKS2_PKT0_S8_ifPKiSA_iPKfiiiSC_SC_iiiii)
        .other          _ZN4vllm25paged_attention_v1_kernelIfhLi80ELi32ELi128ELNS_18Fp8KVCacheDataTypeE1ELb0EEEvPT_PKS2_PKT0_S8_ifPKiSA_iPKfiiiSC_SC_iiiii,@"STO_CUDA_ENTRY STV_DEFAULT"
_ZN4vllm25paged_attention_v1_kernelIfhLi80ELi32ELi128ELNS_18Fp8KVCacheDataTypeE1ELb0EEEvPT_PKS2_PKT0_S8_ifPKiSA_iPKfiiiSC_SC_iiiii:
.text._ZN4vllm25paged_attention_v1_kernelIfhLi80ELi32ELi128ELNS_18Fp8KVCacheDataTypeE1ELb0EEEvPT_PKS2_PKT0_S8_ifPKiSA_iPKfiiiSC_SC_iiiii:
        /* <DEDUP_REMOVED lines=35> */
.L_x_13493:
[----:B------:R-:W-:Y:S05]  /*0230*/  BSYNC.RECONVERGENT B6 ;  /* 0x0000000000067941 */ /* 0x000fea0003800200 */
.L_x_13492:
        /* <DEDUP_REMOVED lines=12> */
.L_x_13528:
        /* <DEDUP_REMOVED lines=39> */
.L_x_13499:
        /* <DEDUP_REMOVED lines=11> */
.L_x_13498:
[----:B------:R-:W-:Y:S05]  /*0620*/  BSYNC.RECONVERGENT B1 ;  /* 0x0000000000017941 */ /* 0x000fea0003800200 */
.L_x_13497:
        /* <DEDUP_REMOVED lines=12> */
.L_x_13502:
        /* <DEDUP_REMOVED lines=100> */
.L_x_13501:
[----:B------:R-:W-:Y:S05]  /*0d30*/  BSYNC.RECONVERGENT B1 ;  /* 0x0000000000017941 */ /* 0x000fea0003800200 */
.L_x_13500:
        /* <DEDUP_REMOVED lines=55> */
.L_x_13504:
[----:B------:R-:W-:Y:S05]  /*10b0*/  BSYNC.RECONVERGENT B1 ;  /* 0x0000000000017941 */ /* 0x000fea0003800200 */
.L_x_13503:
        /* <DEDUP_REMOVED lines=26> */
.L_x_13496:
[----:B------:R-:W-:Y:S05]  /*1260*/  BSYNC.RECONVERGENT B0 ;  /* 0x0000000000007941 */ /* 0x000fea0003800200 */
.L_x_13495:
        /* <DEDUP_REMOVED lines=39> */
.L_x_13509:
[----:B------:R-:W0:Y:S01]  /*14e0*/  LDS R5, [R4] ;  /* 0x0000000004057984 */ /* 0x000e220000000800 */
[----:B------:R-:W-:-:S04]  /*14f0*/  IADD3 R7, PT, PT, R7, 0x1, RZ ;  /* 0x0000000107077810 */ /* 0x000fc80007ffe0ff */
[----:B------:R-:W-:Y:S01]  /*1500*/  ISETP.NE.AND P0, PT, R7, RZ, PT ;  /* 0x000000ff0700720c */ /* 0x000fe20003f05270 */
[----:B0-----:R-:W-:-:S05]  /*1510*/  FMUL.FTZ R5, R5, R2 ;  /* 0x0000000205057220 */ /* 0x001fca0000410000 */
[----:B------:R0:W-:Y:S02]  /*1520*/  STS [R4], R5 ;  /* 0x0000000504007388 */ /* 0x0001e40000000800 */
[----:B0-----:R-:W-:-:S05]  /*1530*/  IADD3 R4, PT, PT, R4, 0x200, RZ ;  /* 0x0000020004047810 */ /* 0x001fca0007ffe0ff */
[----:B------:R-:W-:Y:S05]  /*1540*/  @P0 BRA `(.L_x_13509) ;  /* 0xfffffffc00e40947 */ /* 0x000fea000383ffff */
.L_x_13508:
[----:B------:R-:W-:Y:S05]  /*1550*/  BSYNC.RECONVERGENT B1 ;  /* 0x0000000000017941 */ /* 0x000fea0003800200 */
.L_x_13507:
        /* <DEDUP_REMOVED lines=12> */
.L_x_13512:
        /* <DEDUP_REMOVED lines=52> */
.L_x_13511:
[----:B------:R-:W-:Y:S05]  /*1960*/  BSYNC.RECONVERGENT B1 ;  /* 0x0000000000017941 */ /* 0x000fea0003800200 */
.L_x_13510:
        /* <DEDUP_REMOVED lines=31> */
.L_x_13514:
[----:B------:R-:W-:Y:S05]  /*1b60*/  BSYNC.RECONVERGENT B1 ;  /* 0x0000000000017941 */ /* 0x000fea0003800200 */
.L_x_13513:
        /* <DEDUP_REMOVED lines=14> */
.L_x_13506:
[----:B------:R-:W-:Y:S05]  /*1c50*/  BSYNC.RECONVERGENT B0 ;  /* 0x0000000000007941 */ /* 0x000fea0003800200 */
.L_x_13505:
        /* <DEDUP_REMOVED lines=51> */
.L_x_13516:
[----:B------:R-:W-:Y:S05]  /*1f90*/  BSYNC.RECONVERGENT B0 ;  /* 0x0000000000007941 */ /* 0x000fea0003800200 */
.L_x_13515:
        /* <DEDUP_REMOVED lines=43> */
.L_x_13518:
[----:B------:R-:W-:Y:S05]  /*2250*/  BSYNC.RECONVERGENT B0 ;  /* 0x0000000000007941 */ /* 0x000fea0003800200 */
.L_x_13517:
        /* <DEDUP_REMOVED lines=23> */
.L_x_13520:
[----:B------:R-:W-:Y:S05]  /*23d0*/  BSYNC.RECONVERGENT B0 ;  /* 0x0000000000007941 */ /* 0x000fea0003800200 */
.L_x_13519:
        /* <DEDUP_REMOVED lines=43> */
.L_x_13522:
[----:B------:R-:W-:Y:S05]  /*2690*/  BSYNC.RECONVERGENT B0 ;  /* 0x0000000000007941 */ /* 0x000fea0003800200 */
.L_x_13521:
        /* <DEDUP_REMOVED lines=38> */
.L_x_13494:
[----:B------:R-:W-:Y:S01]  /*2900*/  HFMA2 R12, -RZ, RZ, 0, 9.5367431640625e-07 ;  /* 0x00000010ff0c7431 */ /* 0x000fe200000001ff */
[----:B------:R-:W-:Y:S02]  /*2910*/  MOV R11, 0x1f ;  /* 0x0000001f000b7802 */ /* 0x000fe40000000f00 */
[----:B------:R-:W-:-:S07]  /*2920*/  MOV R15, 0xffffffff ;  /* 0xffffffff000f7802 */ /* 0x000fce0000000f00 */
[----:B------:R-:W-:Y:S05]  /*2930*/  WARPSYNC.COLLECTIVE R15, `(.L_x_13523) ;  /* 0x000000000f087348 */ /* 0x000fea0003c00000 */
[----:B------:R0:W1:Y:S02]  /*2940*/  SHFL.BFLY P6, R14, R13, R12, R11 ;  /* 0x0c00000c0d0e7389 */ /* 0x00006400000c000b */
[----:B01----:R-:W-:Y:S05]  /*2950*/  ENDCOLLECTIVE ;  /* 0x000000000000791b */ /* 0x003fea0003800000 */
.L_x_13523:
[----:B------:R-:W-:Y:S01]  /*2960*/  HFMA2 R12, -RZ, RZ, 0, 4.76837158203125e-07 ;  /* 0x00000008ff0c7431 */ /* 0x000fe200000001ff */
[----:B------:R-:W-:-:S04]  /*2970*/  FMNMX.FTZ R0, R14, -3.40282346638528859812e+38, !PT ;  /* 0xff7fffff0e007809 */ /* 0x000fc80007810000 */
[----:B------:R-:W-:-:S07]  /*2980*/  MOV R13, R0 ;  /* 0x00000000000d7202 */ /* 0x000fce0000000f00 */
[----:B------:R-:W-:Y:S05]  /*2990*/  WARPSYNC.COLLECTIVE R15, `(.L_x_13524) ;  /* 0x000000000f087348 */ /* 0x000fea0003c00000 */
[----:B------:R0:W1:Y:S02]  /*29a0*/  SHFL.BFLY P6, R14, R13, R12, R11 ;  /* 0x0c00000c0d0e7389 */ /* 0x00006400000c000b */
[----:B01----:R-:W-:Y:S05]  /*29b0*/  ENDCOLLECTIVE ;  /* 0x000000000000791b */ /* 0x003fea0003800000 */
.L_x_13524:
[----:B------:R-:W-:Y:S01]  /*29c0*/  HFMA2 R12, -RZ, RZ, 0, 2.384185791015625e-07 ;  /* 0x00000004ff0c7431 */ /* 0x000fe200000001ff */
[----:B------:R-:W-:-:S04]  /*29d0*/  FMNMX.FTZ R2, R0, R14, !PT ;  /* 0x0000000e00027209 */ /* 0x000fc80007810000 */
[----:B------:R-:W-:-:S07]  /*29e0*/  MOV R13, R2 ;  /* 0x00000002000d7202 */ /* 0x000fce0000000f00 */
[----:B------:R-:W-:Y:S05]  /*29f0*/  WARPSYNC.COLLECTIVE R15, `(.L_x_13525) ;  /* 0x000000000f087348 */ /* 0x000fea0003c00000 */
[----:B------:R0:W1:Y:S02]  /*2a00*/  SHFL.BFLY P6, R14, R13, R12, R11 ;  /* 0x0c00000c0d0e7389 */ /* 0x00006400000c000b */
[----:B01----:R-:W-:Y:S05]  /*2a10*/  ENDCOLLECTIVE ;  /* 0x000000000000791b */ /* 0x003fea0003800000 */
.L_x_13525:
[----:B------:R-:W-:Y:S01]  /*2a20*/  HFMA2 R12, -RZ, RZ, 0, 1.1920928955078125e-07 ;  /* 0x00000002ff0c7431 */ /* 0x000fe200000001ff */
[----:B------:R-:W-:-:S04]  /*2a30*/  FMNMX.FTZ R3, R2, R14, !PT ;  /* 0x0000000e02037209 */ /* 0x000fc80007810000 */
[----:B------:R-:W-:-:S07]  /*2a40*/  MOV R13, R3 ;  /* 0x00000003000d7202 */ /* 0x000fce0000000f00 */
[----:B------:R-:W-:Y:S05]  /*2a50*/  WARPSYNC.COLLECTIVE R15, `(.L_x_13526) ;  /* 0x000000000f087348 */ /* 0x000fea0003c00000 */
[----:B------:R0:W1:Y:S02]  /*2a60*/  SHFL.BFLY P6, R14, R13, R12, R11 ;  /* 0x0c00000c0d0e7389 */ /* 0x00006400000c000b */
[----:B01----:R-:W-:Y:S05]  /*2a70*/  ENDCOLLECTIVE ;  /* 0x000000000000791b */ /* 0x003fea0003800000 */
.L_x_13526:
[----:B------:R-:W-:Y:S01]  /*2a80*/  HFMA2 R12, -RZ, RZ, 0, 5.9604644775390625e-08 ;  /* 0x00000001ff0c7431 */ /* 0x000fe200000001ff */
[----:B------:R-:W-:-:S04]  /*2a90*/  FMNMX.FTZ R4, R3, R14, !PT ;  /* 0x0000000e03047209 */ /* 0x000fc80007810000 */
[----:B------:R-:W-:-:S07]  /*2aa0*/  MOV R13, R4 ;  /* 0x00000004000d7202 */ /* 0x000fce0000000f00 */
[----:B------:R-:W-:Y:S05]  /*2ab0*/  WARPSYNC.COLLECTIVE R15, `(.L_x_13527) ;  /* 0x000000000f087348 */ /* 0x000fea0003c00000 */
[----:B------:R0:W1:Y:S02]  /*2ac0*/  SHFL.BFLY P6, R14, R13, R12, R11 ;  /* 0x0c00000c0d0e7389 */ /* 0x00006400000c000b */
[----:B01----:R-:W-:Y:S05]  /*2ad0*/  ENDCOLLECTIVE ;  /* 0x000000000000791b */ /* 0x003fea0003800000 */
.L_x_13527:
[----:B------:R-:W-:Y:S05]  /*2ae0*/  BRA `(.L_x_13528) ;  /* 0xffffffd800047947 */ /* 0x000fea000383ffff */
.L_x_13529:
        /* <DEDUP_REMOVED lines=9> */
.L_x_25848:


//--------------------- .text._ZN4vllm25paged_attention_v1_kernelIfhLi64ELi32ELi128ELNS_18Fp8KVCacheDataTypeE1ELb0EEEvPT_PKS2_PKT0_S8_ifPKiSA_iPKfiiiSC_SC_iiiii --------------------------
	.section	.text._ZN4vllm25paged_attention_v1_kernelIfhLi64ELi32ELi128ELNS_18Fp8KVCacheDataTypeE1ELb0EEEvPT_PKS2_PKT0_S8_ifPKiSA_iPKfiiiSC_SC_iiiii,"ax",@progbits
	.align	128
        .global         _ZN4vllm25paged_attention_v1_kernelIfhLi64ELi32ELi128ELNS_18Fp8KVCacheDataTypeE1ELb0EEEvPT_PKS2_PKT0_S8_ifPKiSA_iPKfiiiSC_SC_iiiii
        .type           _ZN4vllm25paged_attention_v1_kernelIfhLi64ELi32ELi128ELNS_18Fp8KVCacheDataTypeE1ELb0EEEvPT_PKS2_PKT0_S8_ifPKiSA_iPKfiiiSC_SC_iiiii,@function
        .size           _ZN4vllm25paged_attention_v1_kernelIfhLi64ELi32ELi128ELNS_18Fp8KVCacheDataTypeE1ELb0EEEvPT_PKS2_PKT0_S8_ifPKiSA_iPKfiiiSC_SC_iiiii,(.L_x_25849 - _ZN4vllm25paged_attention_v1_kernelIfhLi64ELi32ELi128ELNS_18Fp8KVCacheDataTypeE1ELb0EEEvPT_PKS2_PKT0_S8_ifPKiSA_iPKfiiiSC_SC_iiiii)
        .other          _ZN4vllm25paged_attention_v1_kernelIfhLi64ELi32ELi128ELNS_18Fp8KVCacheDataTypeE1ELb0EEEvPT_PKS2_PKT0_S8_ifPKiSA_iPKfiiiSC_SC_iiiii,@"STO_CUDA_ENTRY STV_DEFAULT"
_ZN4vllm25paged_attention_v1_kernelIfhLi64ELi32ELi128ELNS_18Fp8KVCacheDataTypeE1ELb0EEEvPT_PKS2_PKT0_S8_ifPKiSA_iPKfiiiSC_SC_iiiii:
.text._ZN4vllm25paged_attention_v1_kernelIfhLi64ELi32ELi128ELNS_18Fp8KVCacheDataTypeE1ELb0EEEvPT_PKS2_PKT0_S8_ifPKiSA_iPKfiiiSC_SC_iiiii:
        /* <DEDUP_REMOVED lines=35> */
.L_x_13531:
[----:B------:R-:W-:Y:S05]  /*0230*/  BSYNC.RECONVERGENT B6 ;  /* 0x0000000000067941 */ /* 0x000fea0003800200 */
.L_x_13530:
        /* <DEDUP_REMOVED lines=12> */
.L_x_13566:
        /* <DEDUP_REMOVED lines=39> */
.L_x_13537:
        /* <DEDUP_REMOVED lines=11> */
.L_x_13536:
[----:B------:R-:W-:Y:S05]  /*0620*/  BSYNC.RECONVERGENT B1 ;  /* 0x0000000000017941 */ /* 0x000fea0003800200 */
.L_x_13535:
        /* <DEDUP_REMOVED lines=12> */
.L_x_13540:
        /* <DEDUP_REMOVED lines=100> */
.L_x_13539:
[----:B------:R-:W-:Y:S05]  /*0d30*/  BSYNC.RECONVERGENT B1 ;  /* 0x0000000000017941 */ /* 0x000fea0003800200 */
.L_x_13538:
        /* <DEDUP_REMOVED lines=55> */
.L_x_13542:
[----:B------:R-:W-:Y:S05]  /*10b0*/  BSYNC.RECONVERGENT B1 ;  /* 0x0000000000017941 */ /* 0x000fea0003800200 */
.L_x_13541:
        /* <DEDUP_REMOVED lines=26> */
.L_x_13534:
[----:B------:R-:W-:Y:S05]  /*1260*/  BSYNC.RECONVERGENT B0 ;  /* 0x0000000000007941 */ /* 0x000fea0003800200 */
.L_x_13533:
        /* <DEDUP_REMOVED lines=39> */
.L_x_13547:
[----:B------:R-:W0:Y:S01]  /*14e0*/  LDS R5, [R4] ;  /* 0x0000000004057984 */ /* 0x000e220000000800 */
[----:B------:R-:W-:-:S04]  /*14f0*/  IADD3 R7, PT, PT, R7, 0x1, RZ ;  /* 0x0000000107077810 */ /* 0x000fc80007ffe0ff */
[----:B------:R-:W-:Y:S01]  /*1500*/  ISETP.NE.AND P0, PT, R7, RZ, PT ;  /* 0x000000ff0700720c */ /* 0x000fe20003f05270 */
[----:B0-----:R-:W-:-:S05]  /*1510*/  FMUL.FTZ R5, R5, R2 ;  /* 0x0000000205057220 */ /* 0x001fca0000410000 */
[----:B------:R0:W-:Y:S02]  /*1520*/  STS [R4], R5 ;  /* 0x0000000504007388 */ /* 0x0001e40000000800 */
[----:B0-----:R-:W-:-:S05]  /*1530*/  IADD3 R4, PT, PT, R4, 0x200, RZ ;  /* 0x0000020004047810 */ /* 0x001fca0007ffe0ff */
[----:B------:R-:W-:Y:S05]  /*1540*/  @P0 BRA `(.L_x_13547) ;  /* 0xfffffffc00e40947 */ /* 0x000fea000383ffff */
.L_x_13546:
[----:B------:R-:W-:Y:S05]  /*1550*/  BSYNC.RECONVERGENT B1 ;  /* 0x0000000000017941 */ /* 0x000fea0003800200 */
.L_x_13545:
        /* <DEDUP_REMOVED lines=12> */
.L_x_13550:
        /* <DEDUP_REMOVED lines=52> */
.L_x_13549:
[----:B------:R-:W-:Y:S05]  /*1960*/  BSYNC.RECONVERGENT B1 ;  /* 0x0000000000017941 */ /* 0x000fea0003800200 */
.L_x_13548:
        /* <DEDUP_REMOVED lines=31> */
.L_x_13552:
[----:B------:R-:W-:Y:S05]  /*1b60*/  BSYNC.RECONVERGENT B1 ;  /* 0x0000000000017941 */ /* 0x000fea0003800200 */
.L_x_13551:
        /* <DEDUP_REMOVED lines=14> */
.L_x_13544:
[----:B------:R-:W-:Y:S05]  /*1c50*/  BSYNC.RECONVERGENT B0 ;  /* 0x0000000000007941 */ /* 0x000fea0003800200 */
.L_x_13543:
        /* <DEDUP_REMOVED lines=47> */
.L_x_13554:
[----:B------:R-:W-:Y:S05]  /*1f50*/  BSYNC.RECONVERGENT B0 ;  /* 0x0000000000007941 */ /* 0x000fea0003800200 */
.L_x_13553:
        /* <DEDUP_REMOVED lines=36> */
.L_x_13556:
[----:B------:R-:W-:Y:S05]  /*21a0*/  BSYNC.RECONVERGENT B0 ;  /* 0x0000000000007941 */ /* 0x000fea0003800200 */
.L_x_13555:
        /* <DEDUP_REMOVED lines=20> */
.L_x_13558:
[----:B------:R-:W-:Y:S05]  /*22f0*/  BSYNC.RECONVERGENT B0 ;  /* 0x0000000000007941 */ /* 0x000fea0003800200 */
.L_x_13557:
        /* <DEDUP_REMOVED lines=35> */
.L_x_13560:
[----:B------:R-:W-:Y:S05]  /*2530*/  BSYNC.RECONVERGENT B0 ;  /* 0x0000000000007941 */ /* 0x000fea0003800200 */
.L_x_13559:
        /* <DEDUP_REMOVED lines=34> */
.L_x_13532:
[----:B------:R-:W-:Y:S01]  /*2760*/  HFMA2 R12, -RZ, RZ, 0, 9.5367431640625e-07 ;  /* 0x00000010ff0c7431 */ /* 0x000fe200000001ff */
[----:B------:R-:W-:Y:S02]  /*2770*/  MOV R11, 0x1f ;  /* 0x0000001f000b7802 */ /* 0x000fe40000000f00 */
[----:B------:R-:W-:-:S07]  /*2780*/  MOV R15, 0xffffffff ;  /* 0xffffffff000f7802 */ /* 0x000fce0000000f00 */
[----:B------:R-:W-:Y:S05]  /*2790*/  WARPSYNC.COLLECTIVE R15, `(.L_x_13561) ;  /* 0x000000000f087348 */ /* 0x000fea0003c00000 */
[----:B------:R0:W1:Y:S02]  /*27a0*/  SHFL.BFLY P6, R14, R13, R12, R11 ;  /* 0x0c00000c0d0e7389 */ /* 0x00006400000c000b */
[----:B01----:R-:W-:Y:S05]  /*27b0*/  ENDCOLLECTIVE ;  /* 0x000000000000791b */ /* 0x003fea0003800000 */
.L_x_13561:
[----:B------:R-:W-:Y:S01]  /*27c0*/  HFMA2 R12, -RZ, RZ, 0, 4.76837158203125e-07 ;  /* 0x00000008ff0c7431 */ /* 0x000fe200000001ff */
[----:B------:R-:W-:-:S04]  /*27d0*/  FMNMX.FTZ R0, R14, -3.40282346638528859812e+38, !PT ;  /* 0xff7fffff0e007809 */ /* 0x000fc80007810000 */
[----:B------:R-:W-:-:S07]  /*27e0*/  MOV R13, R0 ;  /* 0x00000000000d7202 */ /* 0x000fce0000000f00 */
[----:B------:R-:W-:Y:S05]  /*27f0*/  WARPSYNC.COLLECTIVE R15, `(.L_x_13562) ;  /* 0x000000000f087348 */ /* 0x000fea0003c00000 */
[----:B------:R0:W1:Y:S02]  /*2800*/  SHFL.BFLY P6, R14, R13, R12, R11 ;  /* 0x0c00000c0d0e7389 */ /* 0x00006400000c000b */
[----:B01----:R-:W-:Y:S05]  /*2810*/  ENDCOLLECTIVE ;  /* 0x000000000000791b */ /* 0x003fea0003800000 */
.L_x_13562:
[----:B------:R-:W-:Y:S01]  /*2820*/  HFMA2 R12, -RZ, RZ, 0, 2.384185791015625e-07 ;  /* 0x00000004ff0c7431 */ /* 0x000fe200000001ff */
[----:B------:R-:W-:-:S04]  /*2830*/  FMNMX.FTZ R2, R0, R14, !PT ;  /* 0x0000000e00027209 */ /* 0x000fc80007810000 */
[----:B------:R-:W-:-:S07]  /*2840*/  MOV R13, R2 ;  /* 0x00000002000d7202 */ /* 0x000fce0000000f00 */
[----:B------:R-:W-:Y:S05]  /*2850*/  WARPSYNC.COLLECTIVE R15, `(.L_x_13563) ;  /* 0x000000000f087348 */ /* 0x000fea0003c00000 */
[----:B------:R0:W1:Y:S02]  /*2860*/  SHFL.BFLY P6, R14, R13, R12, R11 ;  /* 0x0c00000c0d0e7389 */ /* 0x00006400000c000b */
[----:B01----:R-:W-:Y:S05]  /*2870*/  ENDCOLLECTIVE ;  /* 0x000000000000791b */ /* 0x003fea0003800000 */
.L_x_13563:
[----:B------:R-:W-:Y:S01]  /*2880*/  HFMA2 R12, -RZ, RZ, 0, 1.1920928955078125e-07 ;  /* 0x00000002ff0c7431 */ /* 0x000fe200000001ff */
[----:B------:R-:W-:-:S04]  /*2890*/  FMNMX.FTZ R3, R2, R14, !PT ;  /* 0x0000000e02037209 */ /* 0x000fc80007810000 */
[----:B------:R-:W-:-:S07]  /*28a0*/  MOV R13, R3 ;  /* 0x00000003000d7202 */ /* 0x000fce0000000f00 */
[----:B------:R-:W-:Y:S05]  /*28b0*/  WARPSYNC.COLLECTIVE R15, `(.L_x_13564) ;  /* 0x000000000f087348 */ /* 0x000fea0003c00000 */
[----:B------:R0:W1:Y:S02]  /*28c0*/  SHFL.BFLY P6, R14, R13, R12, R11 ;  /* 0x0c00000c0d0e7389 */ /* 0x00006400000c000b */
[----:B01----:R-:W-:Y:S05]  /*28d0*/  ENDCOLLECTIVE ;  /* 0x000000000000791b */ /* 0x003fea0003800000 */
.L_x_13564:
[----:B------:R-:W-:Y:S01]  /*28e0*/  HFMA2 R12, -RZ, RZ, 0, 5.9604644775390625e-08 ;  /* 0x00000001ff0c7431 */ /* 0x000fe200000001ff */
[----:B------:R-:W-:-:S04]  /*28f0*/  FMNMX.FTZ R4, R3, R14, !PT ;  /* 0x0000000e03047209 */ /* 0x000fc80007810000 */
[----:B------:R-:W-:-:S07]  /*2900*/  MOV R13, R4 ;  /* 0x00000004000d7202 */ /* 0x000fce0000000f00 */
[----:B------:R-:W-:Y:S05]  /*2910*/  WARPSYNC.COLLECTIVE R15, `(.L_x_13565) ;  /* 0x000000000f087348 */ /* 0x000fea0003c00000 */
[----:B------:R0:W1:Y:S02]  /*2920*/  SHFL.BFLY P6, R14, R13, R12, R11 ;  /* 0x0c00000c0d0e7389 */ /* 0x00006400000c000b */
[----:B01----:R-:W-:Y:S05]  /*2930*/  ENDCOLLECTIVE ;  /* 0x000000000000791b */ /* 0x003fea0003800000 */
.L_x_13565:
[----:B------:R-:W-:Y:S05]  /*2940*/  BRA `(.L_x_13566) ;  /* 0xffffffd8006c7947 */ /* 0x000fea000383ffff */
.L_x_13567:
        /* <DEDUP_REMOVED lines=11> */
.L_x_25849:


//--------------------- .text._ZN4vllm25paged_attention_v1_kernelIfhLi32ELi32ELi128ELNS_18Fp8KVCacheDataTypeE1ELb0EEEvPT_PKS2_PKT0_S8_ifPKiSA_iPKfiiiSC_SC_iiiii --------------------------
	.section	.text._ZN4vllm25paged_attention_v1_kernelIfhLi32ELi32ELi128ELNS_18Fp8KVCacheDataTypeE1ELb0EEEvPT_PKS2_PKT0_S8_ifPKiSA_iPKfiiiSC_SC_iiiii,"ax",@progbits
	.align	128
        .global         _ZN4vllm25paged_attention_v1_kernelIfhLi32ELi32ELi128ELNS_18Fp8KVCacheDataTypeE1ELb0EEEvPT_PKS2_PKT0_S8_ifPKiSA_iPKfiiiSC_SC_iiiii
        .type           _ZN4vllm25paged_attention_v1_kernelIfhLi32ELi32ELi128ELNS_18Fp8KVCacheDataTypeE1ELb0EEEvPT_PKS2_PKT0_S8_ifPKiSA_iPKfiiiSC_SC_iiiii,@function
        .size           _ZN4vllm25paged_attention_v1_kernelIfhLi32ELi32ELi128ELNS_18Fp8KVCacheDataTypeE1ELb0EEEvPT_PKS2_PKT0_S8_ifPKiSA_iPKfiiiSC_SC_iiiii,(.L_x_25850 - _ZN4vllm25paged_attention_v1_kernelIfhLi32ELi32ELi128ELNS_18Fp8KVCacheDataTypeE1ELb0EEEvPT_PKS2_PKT0_S8_ifPKiSA_iPKfiiiSC_SC_iiiii)
        .other          _ZN4vllm25paged_attention_v1_kernelIfhLi32ELi32ELi128ELNS_18Fp8KVCacheDataTypeE1ELb0EEEvPT_PKS2_PKT0_S8_ifPKiSA_iPKfiiiSC_SC_iiiii,@"STO_CUDA_ENTRY STV_DEFAULT"
_ZN4vllm25paged_attention_v1_kernelIfhLi32ELi32ELi128ELNS_18Fp8KVCacheDataTypeE1ELb0EEEvPT_PKS2_PKT0_S8_ifPKiSA_iPKfiiiSC_SC_iiiii:
.text._ZN4vllm25paged_attention_v1_kernelIfhLi32ELi32ELi128ELNS_18Fp8KVCacheDataTypeE1ELb0EEEvPT_PKS2_PKT0_S8_ifPKiSA_iPKfiiiSC_SC_iiiii:
        /* <DEDUP_REMOVED lines=35> */
.L_x_13569:
[----:B------:R-:W-:Y:S05]  /*0230*/  BSYNC.RECONVERGENT B6 ;  /* 0x0000000000067941 */ /* 0x000fea0003800200 */
.L_x_13568:
        /* <DEDUP_REMOVED lines=12> */
.L_x_13604:
        /* <DEDUP_REMOVED lines=39> */
.L_x_13575:
        /* <DEDUP_REMOVED lines=11> */
.L_x_13574:
[----:B------:R-:W-:Y:S05]  /*0620*/  BSYNC.RECONVERGENT B1 ;  /* 0x0000000000017941 */ /* 0x000fea0003800200 */
.L_x_13573:
        /* <DEDUP_REMOVED lines=12> */
.L_x_13578:
        /* <DEDUP_REMOVED lines=100> */
.L_x_13577:
[----:B------:R-:W-:Y:S05]  /*0d30*/  BSYNC.RECONVERGENT B1 ;  /* 0x0000000000017941 */ /* 0x000fea0003800200 */
.L_x_13576:
        /* <DEDUP_REMOVED lines=55> */
.L_x_13580:
[----:B------:R-:W-:Y:S05]  /*10b0*/  BSYNC.RECONVERGENT B1 ;  /* 0x0000000000017941 */ /* 0x000fea0003800200 */
.L_x_13579:
        /* <DEDUP_REMOVED lines=26> */
.L_x_13572:
[----:B------:R-:W-:Y:S05]  /*1260*/  BSYNC.RECONVERGENT B0 ;  /* 0x0000000000007941 */ /* 0x000fea0003800200 */
.L_x_13571:
        /* <DEDUP_REMOVED lines=39> */
.L_x_13585:
[----:B------:R-:W0:Y:S01]  /*14e0*/  LDS R5, [R4] ;  /* 0x0000000004057984 */ /* 0x000e220000000800 */
[----:B------:R-:W-:-:S04]  /*14f0*/  IADD3 R7, PT, PT, R7, 0x1, RZ ;  /* 0x0000000107077810 */ /* 0x000fc80007ffe0ff */
[----:B------:R-:W-:Y:S01]  /*1500*/  ISETP.NE.AND P0, PT, R7, RZ, PT ;  /* 0x000000ff0700720c */ /* 0x000fe20003f05270 */
[----:B0-----:R-:W-:-:S05]  /*1510*/  FMUL.FTZ R5, R5, R2 ;  /* 0x0000000205057220 */ /* 0x001fca0000410000 */
[----:B------:R0:W-:Y:S02]  /*1520*/  STS [R4], R5 ;  /* 0x0000000504007388 */ /* 0x0001e40000000800 */
[----:B0-----:R-:W-:-:S05]  /*1530*/  IADD3 R4, PT, PT, R4, 0x200, RZ ;  /* 0x0000020004047810 */ /* 0x001fca0007ffe0ff */
[----:B------:R-:W-:Y:S05]  /*1540*/  @P0 BRA `(.L_x_13585) ;  /* 0xfffffffc00e40947 */ /* 0x000fea000383ffff */
.L_x_13584:
[----:B------:R-:W-:Y:S05]  /*1550*/  BSYNC.RECONVERGENT B1 ;  /* 0x0000000000017941 */ /* 0x000fea0003800200 */
.L_x_13583:
        /* <DEDUP_REMOVED lines=12> */
.L_x_13588:
        /* <DEDUP_REMOVED lines=52> */
.L_x_13587:
[----:B------:R-:W-:Y:S05]  /*1960*/  BSYNC.RECONVERGENT B1 ;  /* 0x0000000000017941 */ /* 0x000fea0003800200 */
.L_x_13586:
        /* <DEDUP_REMOVED lines=31> */
.L_x_13590:
[----:B------:R-:W-:Y:S05]  /*1b60*/  BSYNC.RECONVERGENT B1 ;  /* 0x0000000000017941 */ /* 0x000fea0003800200 */
.L_x_13589:
        /* <DEDUP_REMOVED lines=14> */
.L_x_13582:
[----:B------:R-:W-:Y:S05]  /*1c50*/  BSYNC.RECONVERGENT B0 ;  /* 0x0000000000007941 */ /* 0x000fea0003800200 */
.L_x_13581:
        /* <DEDUP_REMOVED lines=32> */
.L_x_13592:
[----:B------:R-:W-:Y:S05]  /*1e60*/  BSYNC.RECONVERGENT B0 ;  /* 0x0000000000007941 */ /* 0x000fea0003800200 */
.L_x_13591:
        /* <DEDUP_REMOVED lines=20> */
.L_x_13594:
[----:B------:R-:W-:Y:S05]  /*1fb0*/  BSYNC.RECONVERGENT B0 ;  /* 0x0000000000007941 */ /* 0x000fea0003800200 */
.L_x_13593:
        /* <DEDUP_REMOVED lines=12> */
.L_x_13596:
[----:B------:R-:W-:Y:S05]  /*2080*/  BSYNC.RECONVERGENT B0 ;  /* 0x0000000000007941 */ /* 0x000fea0003800200 */
.L_x_13595:
        /* <DEDUP_REMOVED lines=19> */
.L_x_13598:
[----:B------:R-:W-:Y:S05]  /*21c0*/  BSYNC.RECONVERGENT B0 ;  /* 0x0000000000007941 */ /* 0x000fea0003800200 */
.L_x_13597:
        /* <DEDUP_REMOVED lines=26> */
.L_x_13570:
[----:B------:R-:W-:Y:S01]  /*2370*/  HFMA2 R12, -RZ, RZ, 0, 9.5367431640625e-07 ;  /* 0x00000010ff0c7431 */ /* 0x000fe200000001ff */
[----:B------:R-:W-:Y:S02]  /*2380*/  MOV R11, 0x1f ;  /* 0x0000001f000b7802 */ /* 0x000fe40000000f00 */
[----:B------:R-:W-:-:S07]  /*2390*/  MOV R15, 0xffffffff ;  /* 0xffffffff000f7802 */ /* 0x000fce0000000f00 */
[----:B------:R-:W-:Y:S05]  /*23a0*/  WARPSYNC.COLLECTIVE R15, `(.L_x_13599) ;  /* 0x000000000f087348 */ /* 0x000fea0003c00000 */
[----:B------:R0:W1:Y:S02]  /*23b0*/  SHFL.BFLY P6, R14, R13, R12, R11 ;  /* 0x0c00000c0d0e7389 */ /* 0x00006400000c000b */
[----:B01----:R-:W-:Y:S05]  /*23c0*/  ENDCOLLECTIVE ;  /* 0x000000000000791b */ /* 0x003fea0003800000 */
.L_x_13599:
[----:B------:R-:W-:Y:S01]  /*23d0*/  HFMA2 R12, -RZ, RZ, 0, 4.76837158203125e-07 ;  /* 0x00000008ff0c7431 */ /* 0x000fe200000001ff */
[----:B------:R-:W-:-:S04]  /*23e0*/  FMNMX.FTZ R0, R14, -3.40282346638528859812e+38, !PT ;  /* 0xff7fffff0e007809 */ /* 0x000fc80007810000 */
[----:B------:R-:W-:-:S07]  /*23f0*/  MOV R13, R0 ;  /* 0x00000000000d7202 */ /* 0x000fce0000000f00 */
[----:B------:R-:W-:Y:S05]  /*2400*/  WARPSYNC.COLLECTIVE R15, `(.L_x_13600) ;  /* 0x000000000f087348 */ /* 0x000fea0003c00000 */
[----:B------:R0:W1:Y:S02]  /*2410*/  SHFL.BFLY P6, R14, R13, R12, R11 ;  /* 0x0c00000c0d0e7389 */ /* 0x00006400000c000b */
[----:B01----:R-:W-:Y:S05]  /*2420*/  ENDCOLLECTIVE ;  /* 0x000000000000791b */ /* 0x003fea0003800000 */
.L_x_13600:
[----:B------:R-:W-:Y:S01]  /*2430*/  HFMA2 R12, -RZ, RZ, 0, 2.384185791015625e-07 ;  /* 0x00000004ff0c7431 */ /* 0x000fe200000001ff */
[----:B------:R-:W-:-:S04]  /*2440*/  FMNMX.FTZ R2, R0, R14, !PT ;  /* 0x0000000e00027209 */ /* 0x000fc80007810000 */
[----:B------:R-:W-:-:S07]  /*2450*/  MOV R13, R2 ;  /* 0x00000002000d7202 */ /* 0x000fce0000000f00 */
[----:B------:R-:W-:Y:S05]  /*2460*/  WARPSYNC.COLLECTIVE R15, `(.L_x_13601) ;  /* 0x000000000f087348 */ /* 0x000fea0003c00000 */
[----:B------:R0:W1:Y:S02]  /*2470*/  SHFL.BFLY P6, R14, R13, R12, R11 ;  /* 0x0c00000c0d0e7389 */ /* 0x00006400000c000b */
[----:B01----:R-:W-:Y:S05]  /*2480*/  ENDCOLLECTIVE ;  /* 0x000000000000791b */ /* 0x003fea0003800000 */
.L_x_13601:
[----:B------:R-:W-:Y:S01]  /*2490*/  HFMA2 R12, -RZ, RZ, 0, 1.1920928955078125e-07 ;  /* 0x00000002ff0c7431 */ /* 0x000fe200000001ff */
[----:B------:R-:W-:-:S04]  /*24a0*/  FMNMX.FTZ R3, R2, R14, !PT ;  /* 0x0000000e02037209 */ /* 0x000fc80007810000 */
[----:B------:R-:W-:-:S07]  /*24b0*/  MOV R13, R3 ;  /* 0x00000003000d7202 */ /* 0x000fce0000000f00 */
[----:B------:R-:W-:Y:S05]  /*24c0*/  WARPSYNC.COLLECTIVE R15, `(.L_x_13602) ;  /* 0x000000000f087348 */ /* 0x000fea0003c00000 */
[----:B------:R0:W1:Y:S02]  /*24d0*/  SHFL.BFLY P6, R14, R13, R12, R11 ;  /* 0x0c00000c0d0e7389 */ /* 0x00006400000c000b */
[----:B01----:R-:W-:Y:S05]  /*24e0*/  ENDCOLLECTIVE ;  /* 0x000000000000791b */ /* 0x003fea0003800000 */
.L_x_13602:
[----:B------:R-:W-:Y:S01]  /*24f0*/  HFMA2 R12, -RZ, RZ, 0, 5.9604644775390625e-08 ;  /* 0x00000001ff0c7431 */ /* 0x000fe200000001ff */
[----:B------:R-:W-:-:S04]  /*2500*/  FMNMX.FTZ R4, R3, R14, !PT ;  /* 0x0000000e03047209 */ /* 0x000fc80007810000 */
[----:B------:R-:W-:-:S07]  /*2510*/  MOV R13, R4 ;  /* 0x00000004000d7202 */ /* 0x000fce0000000f00 */
[----:B------:R-:W-:Y:S05]  /*2520*/  WARPSYNC.COLLECTIVE R15, `(.L_x_13603) ;  /* 0x000000000f087348 */ /* 0x000fea0003c00000 */
[----:B------:R0:W1:Y:S02]  /*2530*/  SHFL.BFLY P6, R14, R13, R12, R11 ;  /* 0x0c00000c0d0e7389 */ /* 0x00006400000c000b */
[----:B01----:R-:W-:Y:S05]  /*2540*/  ENDCOLLECTIVE ;  /* 0x000000000000791b */ /* 0x003fea0003800000 */
.L_x_13603:
[----:B------:R-:W-:Y:S05]  /*2550*/  BRA `(.L_x_13604) ;  /* 0xffffffdc00687947 */ /* 0x000fea000383ffff */
.L_x_13605:
        /* <DEDUP_REMOVED lines=10> */
.L_x_25850:


//--------------------- .text._ZN4vllm25paged_attention_v1_kernelIfhLi256ELi32ELi128ELNS_18Fp8KVCacheDataTypeE1ELb1EEEvPT_PKS2_PKT0_S8_ifPKiSA_iPKfiiiSC_SC_iiiii --------------------------
	.section	.text._ZN4vllm25paged_attention_v1_kernelIfhLi256ELi32ELi128ELNS_18Fp8KVCacheDataTypeE1ELb1EEEvPT_PKS2_PKT0_S8_ifPKiSA_iPKfiiiSC_SC_iiiii,"ax",@progbits
	.align	128
        .global         _ZN4vllm25paged_attention_v1_kernelIfhLi256ELi32ELi128ELNS_18Fp8KVCacheDataTypeE1ELb1EEEvPT_PKS2_PKT0_S8_ifPKiSA_iPKfiiiSC_SC_iiiii
        .type           _ZN4vllm25paged_attention_v1_kernelIfhLi256ELi32ELi128ELNS_18Fp8KVCacheDataTypeE1ELb1EEEvPT_PKS2_PKT0_S8_ifPKiSA_iPKfiiiSC_SC_iiiii,@function
        .size           _ZN4vllm25paged_attention_v1_kernelIfhLi256ELi32ELi128ELNS_18Fp8KVCacheDataTypeE1ELb1EEEvPT_PKS2_PKT0_S8_ifPKiSA_iPKfiiiSC_SC_iiiii,(.L_x_25851 - _ZN4vllm25paged_attention_v1_kernelIfhLi256ELi32ELi128ELNS_18Fp8KVCacheDataTypeE1ELb1EEEvPT_PKS2_PKT0_S8_ifPKiSA_iPKfiiiSC_SC_iiiii)
        .other          _ZN4vllm25paged_attention_v1_kernelIfhLi256ELi32ELi128ELNS_18Fp8KVCacheDataTypeE1ELb1EEEvPT_PKS2_PKT0_S8_ifPKiSA_iPKfiiiSC_SC_iiiii,@"STO_CUDA_ENTRY STV_DEFAULT"
_ZN4vllm25paged_attention_v1_kernelIfhLi256ELi32ELi128ELNS_18Fp8KVCacheDataTypeE1ELb1EEEvPT_PKS2_PKT0_S8_ifPKiSA_iPKfiiiSC_SC_iiiii:
.text._ZN4vllm25paged_attention_v1_kernelIfhLi256ELi32ELi128ELNS_18Fp8KVCacheDataTypeE1ELb1EEEvPT_PKS2_PKT0_S8_ifPKiSA_iPKfiiiSC_SC_iiiii:
        /* <DEDUP_REMOVED lines=103> */
.L_x_13606:
        /* <DEDUP_REMOVED lines=26> */
.L_x_13610:
        /* <DEDUP_REMOVED lines=37> */
.L_x_13608:
[----:B------:R-:W-:Y:S05]  /*0a60*/  BSYNC.RECONVERGENT B6 ;  /* 0x0000000000067941 */ /* 0x000fea0003800200 */
.L_x_13607:
        /* <DEDUP_REMOVED lines=12> */
.L_x_13651:
        /* <DEDUP_REMOVED lines=39> */
.L_x_13616:
        /* <DEDUP_REMOVED lines=11> */
.L_x_13615:
[----:B------:R-:W-:Y:S05]  /*0e50*/  BSYNC.RECONVERGENT B1 ;  /* 0x0000000000017941 */ /* 0x000fea0003800200 */
.L_x_13614:
        /* <DEDUP_REMOVED lines=12> */
.L_x_13619:
        /* <DEDUP_REMOVED lines=100> */
.L_x_13618:
[----:B------:R-:W-:Y:S05]  /*1560*/  BSYNC.RECONVERGENT B1 ;  /* 0x0000000000017941 */ /* 0x000fea0003800200 */
.L_x_13617:
        /* <DEDUP_REMOVED lines=55> */
.L_x_13621:
[----:B------:R-:W-:Y:S05]  /*18e0*/  BSYNC.RECONVERGENT B1 ;  /* 0x0000000000017941 */ /* 0x000fea0003800200 */
.L_x_13620:
        /* <DEDUP_REMOVED lines=26> */
.L_x_13613:
[----:B------:R-:W-:Y:S05]  /*1a90*/  BSYNC.RECONVERGENT B0 ;  /* 0x0000000000007941 */ /* 0x000fea0003800200 */
.L_x_13612:
        /* <DEDUP_REMOVED lines=39> */
.L_x_13626:
[----:B------:R-:W0:Y:S01]  /*1d10*/  LDS R11, [R4] ;  /* 0x00000000040b7984 */ /* 0x000e220000000800 */
[----:B------:R-:W-:-:S04]  /*1d20*/  IADD3 R12, PT, PT, R12, 0x1, RZ ;  /* 0x000000010c0c7810 */ /* 0x000fc80007ffe0ff */
[----:B------:R-:W-:Y:S01]  /*1d30*/  ISETP.NE.AND P0, PT, R12, RZ, PT ;  /* 0x000000ff0c00720c */ /* 0x000fe20003f05270 */
[----:B0-----:R-:W-:-:S05]  /*1d40*/  FMUL.FTZ R11, R11, R2 ;  /* 0x000000020b0b7220 */ /* 0x001fca0000410000 */
[----:B------:R0:W-:Y:S02]  /*1d50*/  STS [R4], R11 ;  /* 0x0000000b04007388 */ /* 0x0001e40000000800 */
[----:B0-----:R-:W-:-:S05]  /*1d60*/  IADD3 R4, PT, PT, R4, 0x200, RZ ;  /* 0x0000020004047810 */ /* 0x001fca0007ffe0ff */
[----:B------:R-:W-:Y:S05]  /*1d70*/  @P0 BRA `(.L_x_13626) ;  /* 0xfffffffc00e40947 */ /* 0x000fea000383ffff */
.L_x_13625:
[----:B------:R-:W-:Y:S05]  /*1d80*/  BSYNC.RECONVERGENT B1 ;  /* 0x0000000000017941 */ /* 0x000fea0003800200 */
.L_x_13624:
        /* <DEDUP_REMOVED lines=12> */
.L_x_13629:
        /* <DEDUP_REMOVED lines=52> */
.L_x_13628:
[----:B------:R-:W-:Y:S05]  /*2190*/  BSYNC.RECONVERGENT B1 ;  /* 0x0000000000017941 */ /* 0x000fea0003800200 */
.L_x_13627:
        /* <DEDUP_REMOVED lines=31> */
.L_x_13631:
[----:B------:R-:W-:Y:S05]  /*2390*/  BSYNC.RECONVERGENT B1 ;  /* 0x0000000000017941 */ /* 0x000fea0003800200 */
.L_x_13630:
        /* <DEDUP_REMOVED lines=14> */
.L_x_13623:
[----:B------:R-:W-:Y:S05]  /*2480*/  BSYNC.RECONVERGENT B0 ;  /* 0x0000000000007941 */ /* 0x000fea0003800200 */
.L_x_13622:
        /* <DEDUP_REMOVED lines=29> */
.L_x_13635:
        /* <DEDUP_REMOVED lines=34> */
.L_x_13634:
        /* <DEDUP_REMOVED lines=16> */
.L_x_13633:
[----:B------:R-:W-:Y:S05]  /*2980*/  BSYNC.RECONVERGENT B6 ;  /* 0x0000000000067941 */ /* 0x000fea0003800200 */
.L_x_13632:
        /* <DEDUP_REMOVED lines=367> */
.L_x_13844:
        /* <DEDUP_REMOVED lines=85> */
.L_x_13638:
[----:B------:R-:W-:Y:S05]  /*45d0*/  BSYNC.RECONVERGENT B0 ;  /* 0x0000000000007941 */ /* 0x000fea0003800200 */
.L_x_13637:
        /* <DEDUP_REMOVED lines=138> */
.L_x_13640:
[----:B------:R-:W-:Y:S05]  /*4e80*/  BSYNC.RECONVERGENT B0 ;  /* 0x0000000000007941 */ /* 0x000fea0003800200 */
.L_x_13639:
        /* <DEDUP_REMOVED lines=73> */
.L_x_13642:
[----:B------:R-:W-:Y:S05]  /*5320*/  BSYNC.RECONVERGENT B0 ;  /* 0x0000000000007941 */ /* 0x000fea0003800200 */
.L_x_13641:
        /* <DEDUP_REMOVED lines=138> */
.L_x_13644:
[----:B------:R-:W-:Y:S05]  /*5bd0*/  BSYNC.RECONVERGENT B0 ;  /* 0x0000000000007941 */ /* 0x000fea0003800200 */
.L_x_13643:
        /* <DEDUP_REMOVED lines=84> */
.L_x_13609:
        /* <DEDUP_REMOVED lines=16> */
.L_x_13645:
[----:B------:R-:W-:Y:S05]  /*6220*/  EXIT ;  /* 0x000000000000794d */ /* 0x000fea0003800000 */
.L_x_13611:
[----:B------:R-:W-:Y:S01]  /*6230*/  MOV R12, 0x10 ;  /* 0x00000010000c7802 */ /* 0x000fe20000000f00 */
[----:B------:R-:W-:Y:S01]  /*6240*/  IMAD.MOV.U32 R11, RZ, RZ, 0x1f ;  /* 0x0000001fff0b7424 */ /* 0x000fe200078e00ff */
[----:B------:R-:W-:-:S07]  /*6250*/  MOV R15, 0xffffffff ;  /* 0xffffffff000f7802 */ /* 0x000fce0000000f00 */
[----:B------:R-:W-:Y:S05]  /*6260*/  WARPSYNC.COLLECTIVE R15, `(.L_x_13646) ;  /* 0x000000000f087348 */ /* 0x000fea0003c00000 */
[----:B------:R0:W1:Y:S02]  /*6270*/  SHFL.BFLY P6, R14, R13, R12, R11 ;  /* 0x0c00000c0d0e7389 */ /* 0x00006400000c000b */
[----:B01----:R-:W-:Y:S05]  /*6280*/  ENDCOLLECTIVE ;  /* 0x000000000000791b */ /* 0x003fea0003800000 */
.L_x_13646:
[----:B------:R-:W-:Y:S01]  /*6290*/  HFMA2 R12, -RZ, RZ, 0, 4.76837158203125e-07 ;  /* 0x00000008ff0c7431 */ /* 0x000fe200000001ff */
[----:B------:R-:W-:-:S04]  /*62a0*/  FMNMX.FTZ R0, R14, -3.40282346638528859812e+38, !PT ;  /* 0xff7fffff0e007809 */ /* 0x000fc80007810000 */
[----:B------:R-:W-:-:S07]  /*62b0*/  MOV R13, R0 ;  /* 0x00000000000d7202 */ /* 0x000fce0000000f00 */
[----:B------:R-:W-:Y:S05]  /*62c0*/  WARPSYNC.COLLECTIVE R15, `(.L_x_13647) ;  /* 0x000000000f087348 */ /* 0x000fea0003c00000 */
[----:B------:R0:W1:Y:S02]  /*62d0*/  SHFL.BFLY P6, R14, R13, R12, R11 ;  /* 0x0c00000c0d0e7389 */ /* 0x00006400000c000b */
[----:B01----:R-:W-:Y:S05]  /*62e0*/  ENDCOLLECTIVE ;  /* 0x000000000000791b */ /* 0x003fea0003800000 */
.L_x_13647:
[----:B------:R-:W-:Y:S01]  /*62f0*/  HFMA2 R12, -RZ, RZ, 0, 2.384185791015625e-07 ;  /* 0x00000004ff0c7431 */ /* 0x000fe200000001ff */
[----:B------:R-:W-:-:S04]  /*6300*/  FMNMX.FTZ R2, R0, R14, !PT ;  /* 0x0000000e00027209 */ /* 0x000fc80007810000 */
[----:B------:R-:W-:-:S07]  /*6310*/  MOV R13, R2 ;  /* 0x00000002000d7202 */ /* 0x000fce0000000f00 */
[----:B------:R-:W-:Y:S05]  /*6320*/  WARPSYNC.COLLECTIVE R15, `(.L_x_13648) ;  /* 0x000000000f087348 */ /* 0x000fea0003c00000 */
[----:B------:R0:W1:Y:S02]  /*6330*/  SHFL.BFLY P6, R14, R13, R12, R11 ;  /* 0x0c00000c0d0e7389 */ /* 0x00006400000c000b */
[----:B01----:R-:W-:Y:S05]  /*6340*/  ENDCOLLECTIVE ;  /* 0x000000000000791b */ /* 0x003fea0003800000 */
.L_x_13648:
[----:B------:R-:W-:Y:S02]  /*6350*/  MOV R12, 0x2 ;  /* 0x00000002000c7802 */ /* 0x000fe40000000f00 */
[----:B------:R-:W-:-:S05]  /*6360*/  FMNMX.FTZ R3, R2, R14, !PT ;  /* 0x0000000e02037209 */ /* 0x000fca0007810000 */
[----:B------:R-:W-:-:S07]  /*6370*/  IMAD.MOV.U32 R13, RZ, RZ, R3 ;  /* 0x000000ffff0d7224 */ /* 0x000fce00078e0003 */
[----:B------:R-:W-:Y:S05]  /*6380*/  WARPSYNC.COLLECTIVE R15, `(.L_x_13649) ;  /* 0x000000000f087348 */ /* 0x000fea0003c00000 */
[----:B------:R0:W1:Y:S02]  /*6390*/  SHFL.BFLY P6, R14, R13, R12, R11 ;  /* 0x0c00000c0d0e7389 */ /* 0x00006400000c000b */
[----:B01----:R-:W-:Y:S05]  /*63a0*/  ENDCOLLECTIVE ;  /* 0x000000000000791b */ /* 0x003fea0003800000 */
.L_x_13649:
[----:B------:R-:W-:Y:S01]  /*63b0*/  HFMA2 R12, -RZ, RZ, 0, 5.9604644775390625e-08 ;  /* 0x00000001ff0c7431 */ /* 0x000fe200000001ff */
[----:B------:R-:W-:-:S04]  /*63c0*/  FMNMX.FTZ R4, R3, R14, !PT ;  /* 0x0000000e03047209 */ /* 0x000fc80007810000 */
[----:B------:R-:W-:-:S07]  /*63d0*/  MOV R13, R4 ;  /* 0x00000004000d7202 */ /* 0x000fce0000000f00 */
[----:B------:R-:W-:Y:S05]  /*63e0*/  WARPSYNC.COLLECTIVE R15, `(.L_x_13650) ;  /* 0x000000000f087348 */ /* 0x000fea0003c00000 */
[----:B------:R0:W1:Y:S02]  /*63f0*/  SHFL.BFLY P6, R14, R13, R12, R11 ;  /* 0x0c00000c0d0e7389 */ /* 0x00006400000c000b */
[----:B01----:R-:W-:Y:S05]  /*6400*/  ENDCOLLECTIVE ;  /* 0x000000000000791b */ /* 0x003fea0003800000 */
.L_x_13650:
[----:B------:R-:W-:Y:S05]  /*6410*/  BRA `(.L_x_13651) ;  /* 0xffffffa400c47947 */ /* 0x000fea000383ffff */
.L_x_13636:
[----:B-1----:R-:W-:Y:S01]  /*6420*/  MOV R13, RZ ;  /* 0x000000ff000d7202 */ /* 0x002fe20000000f00 */
[----:B------:R-:W-:Y:S02]  /*6430*/  HFMA2 R12, -RZ, RZ, 0, 2.384185791015625e-07 ;  /* 0x00000004ff0c7431 */ /* 0x000fe400000001ff */
[----:B0-----:R-:W-:Y:S01]  /*6440*/  IMAD.MOV.U32 R11, RZ, RZ, 0x1f ;  /* 0x0000001fff0b7424 */ /* 0x001fe200078e00ff */
[----:B------:R-:W-:-:S07]  /*6450*/  MOV R15, 0xffffffff ;  /* 0xffffffff000f7802 */ /* 0x000fce0000000f00 */
[----:B------:R-:W-:Y:S05]  /*6460*/  WARPSYNC.COLLECTIVE R15, `(.L_x_13652) ;  /* 0x000000000f087348 */ /* 0x000fea0003c00000 */
[----:B------:R0:W1:Y:S02]  /*6470*/  SHFL.BFLY P6, R14, R13, R12, R11 ;  /* 0x0c00000c0d0e7389 */ /* 0x00006400000c000b */
[----:B01----:R-:W-:Y:S05]  /*6480*/  ENDCOLLECTIVE ;  /* 0x000000000000791b */ /* 0x003fea0003800000 */
.L_x_13652:
[----:B------:R-:W-:Y:S02]  /*6490*/  HFMA2 R12, -RZ, RZ, 0, 1.1920928955078125e-07 ;  /* 0x00000002ff0c7431 */ /* 0x000fe400000001ff */
[----:B------:R-:W-:-:S05]  /*64a0*/  FADD.FTZ R80, RZ, R14 ;  /* 0x0000000eff507221 */ /* 0x000fca0000010000 */
[----:B------:R-:W-:-:S07]  /*64b0*/  MOV R13, R80 ;  /* 0x00000050000d7202 */ /* 0x000fce0000000f00 */
[----:B------:R-:W-:Y:S05]  /*64c0*/  WARPSYNC.COLLECTIVE R15, `(.L_x_13653) ;  /* 0x000000000f087348 */ /* 0x000fea0003c00000 */
[----:B------:R0:W1:Y:S02]  /*64d0*/  SHFL.BFLY P6, R14, R13, R12, R11 ;  /* 0x0c00000c0d0e7389 */ /* 0x00006400000c000b */
[----:B01----:R-:W-:Y:S05]  /*64e0*/  ENDCOLLECTIVE ;  /* 0x000000000000791b */ /* 0x003fea0003800000 */
.L_x_13653:
[----:B------:R-:W-:Y:S01]  /*64f0*/  IMAD.MOV.U32 R12, RZ, RZ, 0x1 ;  /* 0x00000001ff0c7424 */ /* 0x000fe200078e00ff */
[----:B------:R-:W-:-:S05]  /*6500*/  MOV R3, R14 ;  /* 0x0000000e00037202 */ /* 0x000fca0000000f00 */
[----:B------:R-:W-:-:S05]  /*6510*/  FADD.FTZ R80, R80, R3 ;  /* 0x0000000350507221 */ /* 0x000fca0000010000 */
[----:B------:R-:W-:-:S07]  /*6520*/  MOV R13, R80 ;  /* 0x00000050000d7202 */ /* 0x000fce0000000f00 */
[----:B------:R-:W-:Y:S05]  /*6530*/  WARPSYNC.COLLECTIVE R15, `(.L_x_13654) ;  /* 0x000000000f087348 */ /* 0x000fea0003c00000 */
[----:B------:R0:W1:Y:S02]  /*6540*/  SHFL.BFLY P6, R14, R13, R12, R11 ;  /* 0x0c00000c0d0e7389 */ /* 0x00006400000c000b */
[----:B01----:R-:W-:Y:S05]  /*6550*/  ENDCOLLECTIVE ;  /* 0x000000000000791b */ /* 0x003fea0003800000 */
.L_x_13654:
[----:B------:R-:W-:Y:S01]  /*6560*/  HFMA2 R13, -RZ, RZ, 0, 0 ;  /* 0x00000000ff0d7431 */ /* 0x000fe200000001ff */
[----:B------:R-:W-:Y:S02]  /*6570*/  MOV R12, 0x4 ;  /* 0x00000004000c7802 */ /* 0x000fe40000000f00 */
[----:B------:R-:W-:-:S07]  /*6580*/  MOV R99, R14 ;  /* 0x0000000e00637202 */ /* 0x000fce0000000f00 */
[----:B------:R-:W-:Y:S05]  /*6590*/  WARPSYNC.COLLECTIVE R15, `(.L_x_13655) ;  /* 0x000000000f087348 */ /* 0x000fea0003c00000 */
[----:B------:R0:W1:Y:S02]  /*65a0*/  SHFL.BFLY P6, R14, R13, R12, R11 ;  /* 0x0c00000c0d0e7389 */ /* 0x00006400000c000b */
[----:B01----:R-:W-:Y:S05]  /*65b0*/  ENDCOLLECTIVE ;  /* 0x000000000000791b */ /* 0x003fea0003800000 */
.L_x_13655:
        /* <DEDUP_REMOVED lines=8> */
.L_x_13656:
[----:B------:R-:W-:Y:S01]  /*6640*/  HFMA2 R12, -RZ, RZ, 0, 5.9604644775390625e-08 ;  /* 0x00000001ff0c7431 */ /* 0x000fe200000001ff */
[----:B------:R-:W-:-:S05]  /*6650*/  MOV R79, R14 ;  /* 0x0000000e004f7202 */ /* 0x000fca0000000f00 */
[----:B------:R-:W-:-:S05]  /*6660*/  FADD.FTZ R79, R0, R79 ;  /* 0x0000004f004f7221 */ /* 0x000fca0000010000 */
[----:B------:R-:W-:-:S07]  /*6670*/  MOV R13, R79 ;  /* 0x0000004f000d7202 */ /* 0x000fce0000000f00 */
[----:B------:R-:W-:Y:S05]  /*6680*/  WARPSYNC.COLLECTIVE R15, `(.L_x_13657) ;  /* 0x000000000f087348 */ /* 0x000fea0003c00000 */
[----:B------:R0:W1:Y:S02]  /*6690*/  SHFL.BFLY P6, R14, R13, R12, R11 ;  /* 0x0c00000c0d0e7389 */ /* 0x00006400000c000b */
[----:B01----:R-:W-:Y:S05]  /*66a0*/  ENDCOLLECTIVE ;  /* 0x000000000000791b */ /* 0x003fea0003800000 */
.L_x_13657:
[----:B------:R-:W-:Y:S02]  /*66b0*/  HFMA2 R13, -RZ, RZ, 0, 0 ;  /* 0x00000000ff0d7431 */ /* 0x000fe400000001ff */
[----:B------:R-:W-:Y:S01]  /*66c0*/  IMAD.MOV.U32 R12, RZ, RZ, 0x4 ;  /* 0x00000004ff0c7424 */ /* 0x000fe200078e00ff */
[----:B------:R-:W-:-:S07]  /*66d0*/  MOV R98, R14 ;  /* 0x0000000e00627202 */ /* 0x000fce0000000f00 */
[----:B------:R-:W-:Y:S05]  /*66e0*/  WARPSYNC.COLLECTIVE R15, `(.L_x_13658) ;  /* 0x000000000f087348 */ /* 0x000fea0003c00000 */
[----:B------:R0:W1:Y:S02]  /*66f0*/  SHFL.BFLY P6, R14, R13, R12, R11 ;  /* 0x0c00000c0d0e7389 */ /* 0x00006400000c000b */
[----:B01----:R-:W-:Y:S05]  /*6700*/  ENDCOLLECTIVE ;  /* 0x000000000000791b */ /* 0x003fea0003800000 */
.L_x_13658:
        /* <DEDUP_REMOVED lines=8> */
.L_x_13659:
[----:B------:R-:W-:Y:S01]  /*6790*/  IMAD.MOV.U32 R12, RZ, RZ, 0x1 ;  /* 0x00000001ff0c7424 */ /* 0x000fe200078e00ff */
[----:B------:R-:W-:-:S05]  /*67a0*/  MOV R5, R14 ;  /* 0x0000000e00057202 */ /* 0x000fca0000000f00 */
[----:B------:R-:W-:-:S05]  /*67b0*/  FADD.FTZ R78, R2, R5 ;  /* 0x00000005024e7221 */ /* 0x000fca0000010000 */
[----:B------:R-:W-:-:S07]  /*67c0*/  MOV R13, R78 ;  /* 0x0000004e000d7202 */ /* 0x000fce0000000f00 */
[----:B------:R-:W-:Y:S05]  /*67d0*/  WARPSYNC.COLLECTIVE R15, `(.L_x_13660) ;  /* 0x000000000f087348 */ /* 0x000fea0003c00000 */
[----:B------:R0:W1:Y:S02]  /*67e0*/  SHFL.BFLY P6, R14, R13, R12, R11 ;  /* 0x0c00000c0d0e7389 */ /* 0x00006400000c000b */
[----:B01----:R-:W-:Y:S05]  /*67f0*/  ENDCOLLECTIVE ;  /* 0x000000000000791b */ /* 0x003fea0003800000 */
.L_x_13660:
[----:B------:R-:W-:Y:S01]  /*6800*/  HFMA2 R13, -RZ, RZ, 0, 0 ;  /* 0x00000000ff0d7431 */ /* 0x000fe200000001ff */
[----:B------:R-:W-:Y:S02]  /*6810*/  MOV R12, 0x4 ;  /* 0x00000004000c7802 */ /* 0x000fe40000000f00 */
[----:B------:R-:W-:-:S07]  /*6820*/  MOV R97, R14 ;  /* 0x0000000e00617202 */ /* 0x000fce0000000f00 */
[----:B------:R-:W-:Y:S05]  /*6830*/  WARPSYNC.COLLECTIVE R15, `(.L_x_13661) ;  /* 0x000000000f087348 */ /* 0x000fea0003c00000 */
[----:B------:R0:W1:Y:S02]  /*6840*/  SHFL.BFLY P6, R14, R13, R12, R11 ;  /* 0x0c00000c0d0e7389 */ /* 0x00006400000c000b */
[----:B01----:R-:W-:Y:S05]  /*6850*/  ENDCOLLECTIVE ;  /* 0x000000000000791b */ /* 0x003fea0003800000 */
.L_x_13661:
        /* <DEDUP_REMOVED lines=8> */
.L_x_13662:
[----:B------:R-:W-:Y:S01]  /*68e0*/  HFMA2 R12, -RZ, RZ, 0, 5.9604644775390625e-08 ;  /* 0x00000001ff0c7431 */ /* 0x000fe200000001ff */
[----:B------:R-:W-:-:S05]  /*68f0*/  MOV R7, R14 ;  /* 0x0000000e00077202 */ /* 0x000fca0000000f00 */
[----:B------:R-:W-:-:S05]  /*6900*/  FADD.FTZ R16, R16, R7 ;  /* 0x0000000710107221 */ /* 0x000fca0000010000 */
[----:B------:R-:W-:-:S07]  /*6910*/  MOV R13, R16 ;  /* 0x00000010000d7202 */ /* 0x000fce0000000f00 */
[----:B------:R-:W-:Y:S05]  /*6920*/  WARPSYNC.COLLECTIVE R15, `(.L_x_13663) ;  /* 0x000000000f087348 */ /* 0x000fea0003c00000 */
[----:B------:R0:W1:Y:S02]  /*6930*/  SHFL.BFLY P6, R14, R13, R12, R11 ;  /* 0x0c00000c0d0e7389 */ /* 0x00006400000c000b */
[----:B01----:R-:W-:Y:S05]  /*6940*/  ENDCOLLECTIVE ;  /* 0x000000000000791b */ /* 0x003fea0003800000 */
.L_x_13663:
[----:B------:R-:W-:Y:S02]  /*6950*/  HFMA2 R13, -RZ, RZ, 0, 0 ;  /* 0x00000000ff0d7431 */ /* 0x000fe400000001ff */
[----:B------:R-:W-:Y:S01]  /*6960*/  IMAD.MOV.U32 R12, RZ, RZ, 0x4 ;  /* 0x00000004ff0c7424 */ /* 0x000fe200078e00ff */
[----:B------:R-:W-:-:S07]  /*6970*/  MOV R95, R14 ;  /* 0x0000000e005f7202 */ /* 0x000fce0000000f00 */
[----:B------:R-:W-:Y:S05]  /*6980*/  WARPSYNC.COLLECTIVE R15, `(.L_x_13664) ;  /* 0x000000000f087348 */ /* 0x000fea0003c00000 */
[----:B------:R0:W1:Y:S02]  /*6990*/  SHFL.BFLY P6, R14, R13, R12, R11 ;  /* 0x0c00000c0d0e7389 */ /* 0x00006400000c000b */
[----:B01----:R-:W-:Y:S05]  /*69a0*/  ENDCOLLECTIVE ;  /* 0x000000000000791b */ /* 0x003fea0003800000 */
.L_x_13664:
        /* <DEDUP_REMOVED lines=8> */
.L_x_13665:
[----:B------:R-:W-:Y:S01]  /*6a30*/  IMAD.MOV.U32 R12, RZ, RZ, 0x1 ;  /* 0x00000001ff0c7424 */ /* 0x000fe200078e00ff */
[----:B------:R-:W-:-:S05]  /*6a40*/  MOV R9, R14 ;  /* 0x0000000e00097202 */ /* 0x000fca0000000f00 */
[----:B------:R-:W-:-:S05]  /*6a50*/  FADD.FTZ R20, R4, R9 ;  /* 0x0000000904147221 */ /* 0x000fca0000010000 */
[----:B------:R-:W-:-:S07]  /*6a60*/  MOV R13, R20 ;  /* 0x00000014000d7202 */ /* 0x000fce0000000f00 */
[----:B------:R-:W-:Y:S05]  /*6a70*/  WARPSYNC.COLLECTIVE R15, `(.L_x_13666) ;  /* 0x000000000f087348 */ /* 0x000fea0003c00000 */
[----:B------:R0:W1:Y:S02]  /*6a80*/  SHFL.BFLY P6, R14, R13, R12, R11 ;  /* 0x0c00000c0d0e7389 */ /* 0x00006400000c000b */
[----:B01----:R-:W-:Y:S05]  /*6a90*/  ENDCOLLECTIVE ;  /* 0x000000000000791b */ /* 0x003fea0003800000 */
.L_x_13666:
[----:B------:R-:W-:Y:S01]  /*6aa0*/  HFMA2 R13, -RZ, RZ, 0, 0 ;  /* 0x00000000ff0d7431 */ /* 0x000fe200000001ff */
[----:B------:R-:W-:Y:S02]  /*6ab0*/  MOV R12, 0x4 ;  /* 0x00000004000c7802 */ /* 0x000fe40000000f00 */
[----:B------:R-:W-:-:S07]  /*6ac0*/  MOV R92, R14 ;  /* 0x0000000e005c7202 */ /* 0x000fce0000000f00 */
[----:B------:R-:W-:Y:S05]  /*6ad0*/  WARPSYNC.COLLECTIVE R15, `(.L_x_13667) ;  /* 0x000000000f087348 */ /* 0x000fea0003c00000 */
[----:B------:R0:W1:Y:S02]  /*6ae0*/  SHFL.BFLY P6, R14, R13, R12, R11 ;  /* 0x0c00000c0d0e7389 */ /* 0x00006400000c000b */
[----:B01----:R-:W-:Y:S05]  /*6af0*/  ENDCOLLECTIVE ;  /* 0x000000000000791b */ /* 0x003fea0003800000 */
.L_x_13667:
        /* <DEDUP_REMOVED lines=8> */
.L_x_13668:
[----:B------:R-:W-:Y:S01]  /*6b80*/  HFMA2 R12, -RZ, RZ, 0, 5.9604644775390625e-08 ;  /* 0x00000001ff0c7431 */ /* 0x000fe200000001ff */
[----:B------:R-:W-:-:S05]  /*6b90*/  MOV R17, R14 ;  /* 0x0000000e00117202 */ /* 0x000fca0000000f00 */
[----:B------:R-:W-:-:S05]  /*6ba0*/  FADD.FTZ R22, R22, R17 ;  /* 0x0000001116167221 */ /* 0x000fca0000010000 */
[----:B------:R-:W-:-:S07]  /*6bb0*/  MOV R13, R22 ;  /* 0x00000016000d7202 */ /* 0x000fce0000000f00 */
[----:B------:R-:W-:Y:S05]  /*6bc0*/  WARPSYNC.COLLECTIVE R15, `(.L_x_13669) ;  /* 0x000000000f087348 */ /* 0x000fea0003c00000 */
[----:B------:R0:W1:Y:S02]  /*6bd0*/  SHFL.BFLY P6, R14, R13, R12, R11 ;  /* 0x0c00000c0d0e7389 */ /* 0x00006400000c000b */
[----:B01----:R-:W-:Y:S05]  /*6be0*/  ENDCOLLECTIVE ;  /* 0x000000000000791b */ /* 0x003fea0003800000 */
.L_x_13669:
[----:B------:R-:W-:Y:S02]  /*6bf0*/  HFMA2 R13, -RZ, RZ, 0, 0 ;  /* 0x00000000ff0d7431 */ /* 0x000fe400000001ff */
[----:B------:R-:W-:Y:S01]  /*6c00*/  IMAD.MOV.U32 R12, RZ, RZ, 0x4 ;  /* 0x00000004ff0c7424 */ /* 0x000fe200078e00ff */
[----:B------:R-:W-:-:S07]  /*6c10*/  MOV R86, R14 ;  /* 0x0000000e00567202 */ /* 0x000fce0000000f00 */
[----:B------:R-:W-:Y:S05]  /*6c20*/  WARPSYNC.COLLECTIVE R15, `(.L_x_13670) ;  /* 0x000000000f087348 */ /* 0x000fea0003c00000 */
[----:B------:R0:W1:Y:S02]  /*6c30*/  SHFL.BFLY P6, R14, R13, R12, R11 ;  /* 0x0c00000c0d0e7389 */ /* 0x00006400000c000b */
[----:B01----:R-:W-:Y:S05]  /*6c40*/  ENDCOLLECTIVE ;  /* 0x000000000000791b */ /* 0x003fea0003800000 */
.L_x_13670:
        /* <DEDUP_REMOVED lines=8> */
.L_x_13671:
[----:B------:R-:W-:Y:S01]  /*6cd0*/  IMAD.MOV.U32 R12, RZ, RZ, 0x1 ;  /* 0x00000001ff0c7424 */ /* 0x000fe200078e00ff */
[----:B------:R-:W-:-:S05]  /*6ce0*/  MOV R19, R14 ;  /* 0x0000000e00137202 */ /* 0x000fca0000000f00 */
[----:B------:R-:W-:-:S05]  /*6cf0*/  FADD.FTZ R24, R6, R19 ;  /* 0x0000001306187221 */ /* 0x000fca0000010000 */
[----:B------:R-:W-:-:S07]  /*6d00*/  MOV R13, R24 ;  /* 0x00000018000d7202 */ /* 0x000fce0000000f00 */
[----:B------:R-:W-:Y:S05]  /*6d10*/  WARPSYNC.COLLECTIVE R15, `(.L_x_13672) ;  /* 0x000000000f087348 */ /* 0x000fea0003c00000 */
[----:B------:R0:W1:Y:S02]  /*6d20*/  SHFL.BFLY P6, R14, R13, R12, R11 ;  /* 0x0c00000c0d0e7389 */ /* 0x00006400000c000b */
[----:B01----:R-:W-:Y:S05]  /*6d30*/  ENDCOLLECTIVE ;  /* 0x000000000000791b */ /* 0x003fea0003800000 */
.L_x_13672:
[----:B------:R-:W-:Y:S01]  /*6d40*/  HFMA2 R13, -RZ, RZ, 0, 0 ;  /* 0x00000000ff0d7431 */ /* 0x000fe200000001ff */
[----:B------:R-:W-:Y:S02]  /*6d50*/  MOV R12, 0x4 ;  /* 0x00000004000c7802 */ /* 0x000fe40000000f00 */
[----:B------:R-:W-:-:S07]  /*6d60*/  MOV R30, R14 ;  /* 0x0000000e001e7202 */ /* 0x000fce0000000f00 */
[----:B------:R-:W-:Y:S05]  /*6d70*/  WARPSYNC.COLLECTIVE R15, `(.L_x_13673) ;  /* 0x000000000f087348 */ /* 0x000fea0003c00000 */
[----:B------:R0:W1:Y:S02]  /*6d80*/  SHFL.BFLY P6, R14, R13, R12, R11 ;  /* 0x0c00000c0d0e7389 */ /* 0x00006400000c000b */
[----:B01----:R-:W-:Y:S05]  /*6d90*/  ENDCOLLECTIVE ;  /* 0x000000000000791b */ /* 0x003fea0003800000 */
.L_x_13673:
        /* <DEDUP_REMOVED lines=8> */
.L_x_13674:
[----:B------:R-:W-:Y:S01]  /*6e20*/  HFMA2 R12, -RZ, RZ, 0, 5.9604644775390625e-08 ;  /* 0x00000001ff0c7431 */ /* 0x000fe200000001ff */
[----:B------:R-:W-:-:S05]  /*6e30*/  MOV R8, R14 ;  /* 0x0000000e00087202 */ /* 0x000fca0000000f00 */
[----:B------:R-:W-:-:S05]  /*6e40*/  FADD.FTZ R25, R25, R8 ;  /* 0x0000000819197221 */ /* 0x000fca0000010000 */
[----:B------:R-:W-:-:S07]  /*6e50*/  MOV R13, R25 ;  /* 0x00000019000d7202 */ /* 0x000fce0000000f00 */
[----:B------:R-:W-:Y:S05]  /*6e60*/  WARPSYNC.COLLECTIVE R15, `(.L_x_13675) ;  /* 0x000000000f087348 */ /* 0x000fea0003c00000 */
[----:B------:R0:W1:Y:S02]  /*6e70*/  SHFL.BFLY P6, R14, R13, R12, R11 ;  /* 0x0c00000c0d0e7389 */ /* 0x00006400000c000b */
[----:B01----:R-:W-:Y:S05]  /*6e80*/  ENDCOLLECTIVE ;  /* 0x000000000000791b */ /* 0x003fea0003800000 */
.L_x_13675:
[----:B------:R-:W-:Y:S02]  /*6e90*/  HFMA2 R13, -RZ, RZ, 0, 0 ;  /* 0x00000000ff0d7431 */ /* 0x000fe400000001ff */
[----:B------:R-:W-:Y:S01]  /*6ea0*/  IMAD.MOV.U32 R12, RZ, RZ, 0x4 ;  /* 0x00000004ff0c7424 */ /* 0x000fe200078e00ff */
[----:B------:R-:W-:-:S07]  /*6eb0*/  MOV R96, R14 ;  /* 0x0000000e00607202 */ /* 0x000fce0000000f00 */
[----:B------:R-:W-:Y:S05]  /*6ec0*/  WARPSYNC.COLLECTIVE R15, `(.L_x_13676) ;  /* 0x000000000f087348 */ /* 0x000fea0003c00000 */
[----:B------:R0:W1:Y:S02]  /*6ed0*/  SHFL.BFLY P6, R14, R13, R12, R11 ;  /* 0x0c00000c0d0e7389 */ /* 0x00006400000c000b */
[----:B01----:R-:W-:Y:S05]  /*6ee0*/  ENDCOLLECTIVE ;  /* 0x000000000000791b */ /* 0x003fea0003800000 */
.L_x_13676:
        /* <DEDUP_REMOVED lines=8> */
.L_x_13677:
[----:B------:R-:W-:Y:S01]  /*6f70*/  IMAD.MOV.U32 R12, RZ, RZ, 0x1 ;  /* 0x00000001ff0c7424 */ /* 0x000fe200078e00ff */
[----:B------:R-:W-:-:S05]  /*6f80*/  MOV R21, R14 ;  /* 0x0000000e00157202 */ /* 0x000fca0000000f00 */
[----:B------:R-:W-:-:S05]  /*6f90*/  FADD.FTZ R28, R28, R21 ;  /* 0x000000151c1c7221 */ /* 0x000fca0000010000 */
[----:B------:R-:W-:-:S07]  /*6fa0*/  MOV R13, R28 ;  /* 0x0000001c000d7202 */ /* 0x000fce0000000f00 */
[----:B------:R-:W-:Y:S05]  /*6fb0*/  WARPSYNC.COLLECTIVE R15, `(.L_x_13678) ;  /* 0x000000000f087348 */ /* 0x000fea0003c00000 */
[----:B------:R0:W1:Y:S02]  /*6fc0*/  SHFL.BFLY P6, R14, R13, R12, R11 ;  /* 0x0c00000c0d0e7389 */ /* 0x00006400000c000b */
[----:B01----:R-:W-:Y:S05]  /*6fd0*/  ENDCOLLECTIVE ;  /* 0x000000000000791b */ /* 0x003fea0003800000 */
.L_x_13678:
[----:B------:R-:W-:Y:S01]  /*6fe0*/  HFMA2 R13, -RZ, RZ, 0, 0 ;  /* 0x00000000ff0d7431 */ /* 0x000fe200000001ff */
[----:B------:R-:W-:Y:S02]  /*6ff0*/  MOV R12, 0x4 ;  /* 0x00000004000c7802 */ /* 0x000fe40000000f00 */
[----:B------:R-:W-:-:S07]  /*7000*/  MOV R90, R14 ;  /* 0x0000000e005a7202 */ /* 0x000fce0000000f00 */
[----:B------:R-:W-:Y:S05]  /*7010*/  WARPSYNC.COLLECTIVE R15, `(.L_x_13679) ;  /* 0x000000000f087348 */ /* 0x000fea0003c00000 */
[----:B------:R0:W1:Y:S02]  /*7020*/  SHFL.BFLY P6, R14, R13, R12, R11 ;  /* 0x0c00000c0d0e7389 */ /* 0x00006400000c000b */
[----:B01----:R-:W-:Y:S05]  /*7030*/  ENDCOLLECTIVE ;  /* 0x000000000000791b */ /* 0x003fea0003800000 */
.L_x_13679:
        /* <DEDUP_REMOVED lines=8> */
.L_x_13680:
[----:B------:R-:W-:Y:S01]  /*70c0*/  HFMA2 R12, -RZ, RZ, 0, 5.9604644775390625e-08 ;  /* 0x00000001ff0c7431 */ /* 0x000fe200000001ff */
[----:B------:R-:W-:-:S05]  /*70d0*/  MOV R10, R14 ;  /* 0x0000000e000a7202 */ /* 0x000fca0000000f00 */
[----:B------:R-:W-:-:S05]  /*70e0*/  FADD.FTZ R29, R29, R10 ;  /* 0x0000000a1d1d7221 */ /* 0x000fca0000010000 */
[----:B------:R-:W-:-:S07]  /*70f0*/  MOV R13, R29 ;  /* 0x0000001d000d7202 */ /* 0x000fce0000000f00 */
[----:B------:R-:W-:Y:S05]  /*7100*/  WARPSYNC.COLLECTIVE R15, `(.L_x_13681) ;  /* 0x000000000f087348 */ /* 0x000fea0003c00000 */
[----:B------:R0:W1:Y:S02]  /*7110*/  SHFL.BFLY P6, R14, R13, R12, R11 ;  /* 0x0c00000c0d0e7389 */ /* 0x00006400000c000b */
[----:B01----:R-:W-:Y:S05]  /*7120*/  ENDCOLLECTIVE ;  /* 0x000000000000791b */ /* 0x003fea0003800000 */
.L_x_13681:
[----:B------:R-:W-:Y:S02]  /*7130*/  HFMA2 R13, -RZ, RZ, 0, 0 ;  /* 0x00000000ff0d7431 */ /* 0x000fe400000001ff */
[----:B------:R-:W-:Y:S01]  /*7140*/  IMAD.MOV.U32 R12, RZ, RZ, 0x4 ;  /* 0x00000004ff0c7424 */ /* 0x000fe200078e00ff */
[----:B------:R-:W-:-:S07]  /*7150*/  MOV R34, R14 ;  /* 0x0000000e00227202 */ /* 0x000fce0000000f00 */
[----:B------:R-:W-:Y:S05]  /*7160*/  WARPSYNC.COLLECTIVE R15, `(.L_x_13682) ;  /* 0x000000000f087348 */ /* 0x000fea0003c00000 */
[----:B------:R0:W1:Y:S02]  /*7170*/  SHFL.BFLY P6, R14, R13, R12, R11 ;  /* 0x0c00000c0d0e7389 */ /* 0x00006400000c000b */
[----:B01----:R-:W-:Y:S05]  /*7180*/  ENDCOLLECTIVE ;  /* 0x000000000000791b */ /* 0x003fea0003800000 */
.L_x_13682:
        /* <DEDUP_REMOVED lines=8> */
.L_x_13683:
[----:B------:R-:W-:Y:S01]  /*7210*/  IMAD.MOV.U32 R12, RZ, RZ, 0x1 ;  /* 0x00000001ff0c7424 */ /* 0x000fe200078e00ff */
[----:B------:R-:W-:-:S05]  /*7220*/  MOV R23, R14 ;  /* 0x0000000e00177202 */ /* 0x000fca0000000f00 */
[----:B------:R-:W-:-:S05]  /*7230*/  FADD.FTZ R32, R32, R23 ;  /* 0x0000001720207221 */ /* 0x000fca0000010000 */
[----:B------:R-:W-:-:S07]  /*7240*/  MOV R13, R32 ;  /* 0x00000020000d7202 */ /* 0x000fce0000000f00 */
[----:B------:R-:W-:Y:S05]  /*7250*/  WARPSYNC.COLLECTIVE R15, `(.L_x_13684) ;  /* 0x000000000f087348 */ /* 0x000fea0003c00000 */
[----:B------:R0:W1:Y:S02]  /*7260*/  SHFL.BFLY P6, R14, R13, R12, R11 ;  /* 0x0c00000c0d0e7389 */ /* 0x00006400000c000b */
[----:B01----:R-:W-:Y:S05]  /*7270*/  ENDCOLLECTIVE ;  /* 0x000000000000791b */ /* 0x003fea0003800000 */
.L_x_13684:
[----:B------:R-:W-:Y:S01]  /*7280*/  HFMA2 R13, -RZ, RZ, 0, 0 ;  /* 0x00000000ff0d7431 */ /* 0x000fe200000001ff */
[----:B------:R-:W-:Y:S02]  /*7290*/  MOV R12, 0x4 ;  /* 0x00000004000c7802 */ /* 0x000fe40000000f00 */
[----:B------:R-:W-:-:S07]  /*72a0*/  MOV R94, R14 ;  /* 0x0000000e005e7202 */ /* 0x000fce0000000f00 */
[----:B------:R-:W-:Y:S05]  /*72b0*/  WARPSYNC.COLLECTIVE R15, `(.L_x_13685) ;  /* 0x000000000f087348 */ /* 0x000fea0003c00000 */
[----:B------:R0:W1:Y:S02]  /*72c0*/  SHFL.BFLY P6, R14, R13, R12, R11 ;  /* 0x0c00000c0d0e7389 */ /* 0x00006400000c000b */
[----:B01----:R-:W-:Y:S05]  /*72d0*/  ENDCOLLECTIVE ;  /* 0x000000000000791b */ /* 0x003fea0003800000 */
.L_x_13685:
        /* <DEDUP_REMOVED lines=8> */
.L_x_13686:
[----:B------:R-:W-:Y:S01]  /*7360*/  HFMA2 R12, -RZ, RZ, 0, 5.9604644775390625e-08 ;  /* 0x00000001ff0c7431 */ /* 0x000fe200000001ff */
[----:B------:R-:W-:-:S05]  /*7370*/  MOV R18, R14 ;  /* 0x0000000e00127202 */ /* 0x000fca0000000f00 */
[----:B------:R-:W-:-:S05]  /*7380*/  FADD.FTZ R33, R33, R18 ;  /* 0x0000001221217221 */ /* 0x000fca0000010000 */
[----:B------:R-:W-:-:S07]  /*7390*/  MOV R13, R33 ;  /* 0x00000021000d7202 */ /* 0x000fce0000000f00 */
[----:B------:R-:W-:Y:S05]  /*73a0*/  WARPSYNC.COLLECTIVE R15, `(.L_x_13687) ;  /* 0x000000000f087348 */ /* 0x000fea0003c00000 */
[----:B------:R0:W1:Y:S02]  /*73b0*/  SHFL.BFLY P6, R14, R13, R12, R11 ;  /* 0x0c00000c0d0e7389 */ /* 0x00006400000c000b */
[----:B01----:R-:W-:Y:S05]  /*73c0*/  ENDCOLLECTIVE ;  /* 0x000000000000791b */ /* 0x003fea0003800000 */
.L_x_13687:
[----:B------:R-:W-:Y:S02]  /*73d0*/  HFMA2 R13, -RZ, RZ, 0, 0 ;  /* 0x00000000ff0d7431 */ /* 0x000fe400000001ff */
[----:B------:R-:W-:Y:S01]  /*73e0*/  IMAD.MOV.U32 R12, RZ, RZ, 0x4 ;  /* 0x00000004ff0c7424 */ /* 0x000fe200078e00ff */
[----:B------:R-:W-:-:S07]  /*73f0*/  MOV R88, R14 ;  /* 0x0000000e00587202 */ /* 0x000fce0000000f00 */
[----:B------:R-:W-:Y:S05]  /*7400*/  WARPSYNC.COLLECTIVE R15, `(.L_x_13688) ;  /* 0x000000000f087348 */ /* 0x000fea0003c00000 */
[----:B------:R0:W1:Y:S02]  /*7410*/  SHFL.BFLY P6, R14, R13, R12, R11 ;  /* 0x0c00000c0d0e7389 */ /* 0x00006400000c000b */
[----:B01----:R-:W-:Y:S05]  /*7420*/  ENDCOLLECTIVE ;  /* 0x000000000000791b */ /* 0x003fea0003800000 */
.L_x_13688:
        /* <DEDUP_REMOVED lines=8> */
.L_x_13689:
[----:B------:R-:W-:Y:S01]  /*74b0*/  IMAD.MOV.U32 R12, RZ, RZ, 0x1 ;  /* 0x00000001ff0c7424 */ /* 0x000fe200078e00ff */
[----:B------:R-:W-:-:S05]  /*74c0*/  MOV R27, R14 ;  /* 0x0000000e001b7202 */ /* 0x000fca0000000f00 */
[----:B------:R-:W-:-:S05]  /*74d0*/  FADD.FTZ R36, R36, R27 ;  /* 0x0000001b24247221 */ /* 0x000fca0000010000 */
[----:B------:R-:W-:-:S07]  /*74e0*/  MOV R13, R36 ;  /* 0x00000024000d7202 */ /* 0x000fce0000000f00 */
[----:B------:R-:W-:Y:S05]  /*74f0*/  WARPSYNC.COLLECTIVE R15, `(.L_x_13690) ;  /* 0x000000000f087348 */ /* 0x000fea0003c00000 */
[----:B------:R0:W1:Y:S02]  /*7500*/  SHFL.BFLY P6, R14, R13, R12, R11 ;  /* 0x0c00000c0d0e7389 */ /* 0x00006400000c000b */
[----:B01----:R-:W-:Y:S05]  /*7510*/  ENDCOLLECTIVE ;  /* 0x000000000000791b */ /* 0x003fea0003800000 */
.L_x_13690:
[----:B------:R-:W-:Y:S01]  /*7520*/  HFMA2 R13, -RZ, RZ, 0, 0 ;  /* 0x00000000ff0d7431 */ /* 0x000fe200000001ff */
[----:B------:R-:W-:Y:S02]  /*7530*/  MOV R12, 0x4 ;  /* 0x00000004000c7802 */ /* 0x000fe40000000f00 */
[----:B------:R-:W-:-:S07]  /*7540*/  MOV R38, R14 ;  /* 0x0000000e00267202 */ /* 0x000fce0000000f00 */
[----:B------:R-:W-:Y:S05]  /*7550*/  WARPSYNC.COLLECTIVE R15, `(.L_x_13691) ;  /* 0x000000000f087348 */ /* 0x000fea0003c00000 */
[----:B------:R0:W1:Y:S02]  /*7560*/  SHFL.BFLY P6, R14, R13, R12, R11 ;  /* 0x0c00000c0d0e7389 */ /* 0x00006400000c000b */
[----:B01----:R-:W-:Y:S05]  /*7570*/  ENDCOLLECTIVE ;  /* 0x000000000000791b */ /* 0x003fea0003800000 */
.L_x_13691:
        /* <DEDUP_REMOVED lines=8> */
.L_x_13692:
[----:B------:R-:W-:Y:S01]  /*7600*/  HFMA2 R12, -RZ, RZ, 0, 5.9604644775390625e-08 ;  /* 0x00000001ff0c7431 */ /* 0x000fe200000001ff */
[----:B------:R-:W-:-:S05]  /*7610*/  MOV R26, R14 ;  /* 0x0000000e001a7202 */ /* 0x000fca0000000f00 */
[----:B------:R-:W-:-:S05]  /*7620*/  FADD.FTZ R37, R37, R26 ;  /* 0x0000001a25257221 */ /* 0x000fca0000010000 */
[----:B------:R-:W-:-:S07]  /*7630*/  MOV R13, R37 ;  /* 0x00000025000d7202 */ /* 0x000fce0000000f00 */
[----:B------:R-:W-:Y:S05]  /*7640*/  WARPSYNC.COLLECTIVE R15, `(.L_x_13693) ;  /* 0x000000000f087348 */ /* 0x000fea0003c00000 */
[----:B------:R0:W1:Y:S02]  /*7650*/  SHFL.BFLY P6, R14, R13, R12, R11 ;  /* 0x0c00000c0d0e7389 */ /* 0x00006400000c000b */
[----:B01----:R-:W-:Y:S05]  /*7660*/  ENDCOLLECTIVE ;  /* 0x000000000000791b */ /* 0x003fea0003800000 */
.L_x_13693:
[----:B------:R-:W-:Y:S02]  /*7670*/  HFMA2 R13, -RZ, RZ, 0, 0 ;  /* 0x00000000ff0d7431 */ /* 0x000fe400000001ff */
[----:B------:R-:W-:Y:S01]  /*7680*/  IMAD.MOV.U32 R12, RZ, RZ, 0x4 ;  /* 0x00000004ff0c7424 */ /* 0x000fe200078e00ff */
[----:B------:R-:W-:-:S07]  /*7690*/  MOV R84, R14 ;  /* 0x0000000e00547202 */ /* 0x000fce0000000f00 */
[----:B------:R-:W-:Y:S05]  /*76a0*/  WARPSYNC.COLLECTIVE R15, `(.L_x_13694) ;  /* 0x000000000f087348 */ /* 0x000fea0003c00000 */
[----:B------:R0:W1:Y:S02]  /*76b0*/  SHFL.BFLY P6, R14, R13, R12, R11 ;  /* 0x0c00000c0d0e7389 */ /* 0x00006400000c000b */
[----:B01----:R-:W-:Y:S05]  /*76c0*/  ENDCOLLECTIVE ;  /* 0x000000000000791b */ /* 0x003fea0003800000 */
.L_x_13694:
        /* <DEDUP_REMOVED lines=8> */
.L_x_13695:
[----:B------:R-:W-:Y:S01]  /*7750*/  IMAD.MOV.U32 R12, RZ, RZ, 0x1 ;  /* 0x00000001ff0c7424 */ /* 0x000fe200078e00ff */
[----:B------:R-:W-:-:S05]  /*7760*/  MOV R31, R14 ;  /* 0x0000000e001f7202 */ /* 0x000fca0000000f00 */
[----:B------:R-:W-:-:S05]  /*7770*/  FADD.FTZ R40, R40, R31 ;  /* 0x0000001f28287221 */ /* 0x000fca0000010000 */
[----:B------:R-:W-:-:S07]  /*7780*/  MOV R13, R40 ;  /* 0x00000028000d7202 */ /* 0x000fce0000000f00 */
[----:B------:R-:W-:Y:S05]  /*7790*/  WARPSYNC.COLLECTIVE R15, `(.L_x_13696) ;  /* 0x000000000f087348 */ /* 0x000fea0003c00000 */
[----:B------:R0:W1:Y:S02]  /*77a0*/  SHFL.BFLY P6, R14, R13, R12, R11 ;  /* 0x0c00000c0d0e7389 */ /* 0x00006400000c000b */
[----:B01----:R-:W-:Y:S05]  /*77b0*/  ENDCOLLECTIVE ;  /* 0x000000000000791b */ /* 0x003fea0003800000 */
.L_x_13696:
[----:B------:R-:W-:Y:S01]  /*77c0*/  HFMA2 R13, -RZ, RZ, 0, 0 ;  /* 0x00000000ff0d7431 */ /* 0x000fe200000001ff */
[----:B------:R-:W-:Y:S02]  /*77d0*/  MOV R12, 0x4 ;  /* 0x00000004000c7802 */ /* 0x000fe40000000f00 */
[----:B------:R-:W-:-:S07]  /*77e0*/  MOV R42, R14 ;  /* 0x0000000e002a7202 */ /* 0x000fce0000000f00 */
[----:B------:R-:W-:Y:S05]  /*77f0*/  WARPSYNC.COLLECTIVE R15, `(.L_x_13697) ;  /* 0x000000000f087348 */ /* 0x000fea0003c00000 */
[----:B------:R0:W1:Y:S02]  /*7800*/  SHFL.BFLY P6, R14, R13, R12, R11 ;  /* 0x0c00000c0d0e7389 */ /* 0x00006400000c000b */
[----:B01----:R-:W-:Y:S05]  /*7810*/  ENDCOLLECTIVE ;  /* 0x000000000000791b */ /* 0x003fea0003800000 */
.L_x_13697:
        /* <DEDUP_REMOVED lines=8> */
.L_x_13698:
[----:B------:R-:W-:Y:S01]  /*78a0*/  HFMA2 R12, -RZ, RZ, 0, 5.9604644775390625e-08 ;  /* 0x00000001ff0c7431 */ /* 0x000fe200000001ff */
[----:B------:R-:W-:-:S05]  /*78b0*/  MOV R46, R14 ;  /* 0x0000000e002e7202 */ /* 0x000fca0000000f00 */
[----:B------:R-:W-:-:S05]  /*78c0*/  FADD.FTZ R41, R41, R46 ;  /* 0x0000002e29297221 */ /* 0x000fca0000010000 */
[----:B------:R-:W-:-:S07]  /*78d0*/  MOV R13, R41 ;  /* 0x00000029000d7202 */ /* 0x000fce0000000f00 */
[----:B------:R-:W-:Y:S05]  /*78e0*/  WARPSYNC.COLLECTIVE R15, `(.L_x_13699) ;  /* 0x000000000f087348 */ /* 0x000fea0003c00000 */
[----:B------:R0:W1:Y:S02]  /*78f0*/  SHFL.BFLY P6, R14, R13, R12, R11 ;  /* 0x0c00000c0d0e7389 */ /* 0x00006400000c000b */
[----:B01----:R-:W-:Y:S05]  /*7900*/  ENDCOLLECTIVE ;  /* 0x000000000000791b */ /* 0x003fea0003800000 */
.L_x_13699:
[----:B------:R-:W-:Y:S02]  /*7910*/  HFMA2 R13, -RZ, RZ, 0, 0 ;  /* 0x00000000ff0d7431 */ /* 0x000fe400000001ff */
[----:B------:R-:W-:Y:S01]  /*7920*/  IMAD.MOV.U32 R12, RZ, RZ, 0x4 ;  /* 0x00000004ff0c7424 */ /* 0x000fe200078e00ff */
[----:B------:R-:W-:-:S07]  /*7930*/  MOV R46, R14 ;  /* 0x0000000e002e7202 */ /* 0x000fce0000000f00 */
[----:B------:R-:W-:Y:S05]  /*7940*/  WARPSYNC.COLLECTIVE R15, `(.L_x_13700) ;  /* 0x000000000f087348 */ /* 0x000fea0003c00000 */
[----:B------:R0:W1:Y:S02]  /*7950*/  SHFL.BFLY P6, R14, R13, R12, R11 ;  /* 0x0c00000c0d0e7389 */ /* 0x00006400000c000b */
[----:B01----:R-:W-:Y:S05]  /*7960*/  ENDCOLLECTIVE ;  /* 0x000000000000791b */ /* 0x003fea0003800000 */
.L_x_13700:
        /* <DEDUP_REMOVED lines=8> */
.L_x_13701:
[----:B------:R-:W-:Y:S01]  /*79f0*/  IMAD.MOV.U32 R12, RZ, RZ, 0x1 ;  /* 0x00000001ff0c7424 */ /* 0x000fe200078e00ff */
[----:B------:R-:W-:-:S05]  /*7a00*/  MOV R35, R14 ;  /* 0x0000000e00237202 */ /* 0x000fca0000000f00 */
[----:B------:R-:W-:-:S05]  /*7a10*/  FADD.FTZ R44, R44, R35 ;  /* 0x000000232c2c7221 */ /* 0x000fca0000010000 */
[----:B------:R-:W-:-:S07]  /*7a20*/  MOV R13, R44 ;  /* 0x0000002c000d7202 */ /* 0x000fce0000000f00 */
[----:B------:R-:W-:Y:S05]  /*7a30*/  WARPSYNC.COLLECTIVE R15, `(.L_x_13702) ;  /* 0x000000000f087348 */ /* 0x000fea0003c00000 */
[----:B------:R0:W1:Y:S02]  /*7a40*/  SHFL.BFLY P6, R14, R13, R12, R11 ;  /* 0x0c00000c0d0e7389 */ /* 0x00006400000c000b */
[----:B01----:R-:W-:Y:S05]  /*7a50*/  ENDCOLLECTIVE ;  /* 0x000000000000791b */ /* 0x003fea0003800000 */
.L_x_13702:
[----:B------:R-:W-:Y:S01]  /*7a60*/  HFMA2 R13, -RZ, RZ, 0, 0 ;  /* 0x00000000ff0d7431 */ /* 0x000fe200000001ff */
[----:B------:R-:W-:Y:S02]  /*7a70*/  MOV R12, 0x4 ;  /* 0x00000004000c7802 */ /* 0x000fe40000000f00 */
[----:B------:R-:W-:-:S07]  /*7a80*/  MOV R93, R14 ;  /* 0x0000000e005d7202 */ /* 0x000fce0000000f00 */
[----:B------:R-:W-:Y:S05]  /*7a90*/  WARPSYNC.COLLECTIVE R15, `(.L_x_13703) ;  /* 0x000000000f087348 */ /* 0x000fea0003c00000 */
[----:B------:R0:W1:Y:S02]  /*7aa0*/  SHFL.BFLY P6, R14, R13, R12, R11 ;  /* 0x0c00000c0d0e7389 */ /* 0x00006400000c000b */
[----:B01----:R-:W-:Y:S05]  /*7ab0*/  ENDCOLLECTIVE ;  /* 0x000000000000791b */ /* 0x003fea0003800000 */
.L_x_13703:
        /* <DEDUP_REMOVED lines=8> */
.L_x_13704:
[----:B------:R-:W-:Y:S01]  /*7b40*/  HFMA2 R12, -RZ, RZ, 0, 5.9604644775390625e-08 ;  /* 0x00000001ff0c7431 */ /* 0x000fe200000001ff */
[----:B------:R-:W-:-:S05]  /*7b50*/  MOV R50, R14 ;  /* 0x0000000e00327202 */ /* 0x000fca0000000f00 */
[----:B------:R-:W-:-:S05]  /*7b60*/  FADD.FTZ R45, R45, R50 ;  /* 0x000000322d2d7221 */ /* 0x000fca0000010000 */
[----:B------:R-:W-:-:S07]  /*7b70*/  MOV R13, R45 ;  /* 0x0000002d000d7202 */ /* 0x000fce0000000f00 */
[----:B------:R-:W-:Y:S05]  /*7b80*/  WARPSYNC.COLLECTIVE R15, `(.L_x_13705) ;  /* 0x000000000f087348 */ /* 0x000fea0003c00000 */
[----:B------:R0:W1:Y:S02]  /*7b90*/  SHFL.BFLY P6, R14, R13, R12, R11 ;  /* 0x0c00000c0d0e7389 */ /* 0x00006400000c000b */
[----:B01----:R-:W-:Y:S05]  /*7ba0*/  ENDCOLLECTIVE ;  /* 0x000000000000791b */ /* 0x003fea0003800000 */
.L_x_13705:
[----:B------:R-:W-:Y:S02]  /*7bb0*/  HFMA2 R13, -RZ, RZ, 0, 0 ;  /* 0x00000000ff0d7431 */ /* 0x000fe400000001ff */
[----:B------:R-:W-:Y:S01]  /*7bc0*/  IMAD.MOV.U32 R12, RZ, RZ, 0x4 ;  /* 0x00000004ff0c7424 */ /* 0x000fe200078e00ff */
[----:B------:R-:W-:-:S07]  /*7bd0*/  MOV R50, R14 ;  /* 0x0000000e00327202 */ /* 0x000fce0000000f00 */
[----:B------:R-:W-:Y:S05]  /*7be0*/  WARPSYNC.COLLECTIVE R15, `(.L_x_13706) ;  /* 0x000000000f087348 */ /* 0x000fea0003c00000 */
[----:B------:R0:W1:Y:S02]  /*7bf0*/  SHFL.BFLY P6, R14, R13, R12, R11 ;  /* 0x0c00000c0d0e7389 */ /* 0x00006400000c000b */
[----:B01----:R-:W-:Y:S05]  /*7c00*/  ENDCOLLECTIVE ;  /* 0x000000000000791b */ /* 0x003fea0003800000 */
.L_x_13706:
        /* <DEDUP_REMOVED lines=8> */
.L_x_13707:
[----:B------:R-:W-:Y:S01]  /*7c90*/  IMAD.MOV.U32 R12, RZ, RZ, 0x1 ;  /* 0x00000001ff0c7424 */ /* 0x000fe200078e00ff */
[----:B------:R-:W-:-:S05]  /*7ca0*/  MOV R39, R14 ;  /* 0x0000000e00277202 */ /* 0x000fca0000000f00 */
[----:B------:R-:W-:-:S05]  /*7cb0*/  FADD.FTZ R48, R48, R39 ;  /* 0x0000002730307221 */ /* 0x000fca0000010000 */
[----:B------:R-:W-:-:S07]  /*7cc0*/  MOV R13, R48 ;  /* 0x00000030000d7202 */ /* 0x000fce0000000f00 */
[----:B------:R-:W-:Y:S05]  /*7cd0*/  WARPSYNC.COLLECTIVE R15, `(.L_x_13708) ;  /* 0x000000000f087348 */ /* 0x000fea0003c00000 */
[----:B------:R0:W1:Y:S02]  /*7ce0*/  SHFL.BFLY P6, R14, R13, R12, R11 ;  /* 0x0c00000c0d0e7389 */ /* 0x00006400000c000b */
[----:B01----:R-:W-:Y:S05]  /*7cf0*/  ENDCOLLECTIVE ;  /* 0x000000000000791b */ /* 0x003fea0003800000 */
.L_x_13708:
[----:B------:R-:W-:Y:S01]  /*7d00*/  HFMA2 R13, -RZ, RZ, 0, 0 ;  /* 0x00000000ff0d7431 */ /* 0x000fe200000001ff */
[----:B------:R-:W-:Y:S02]  /*7d10*/  MOV R12, 0x4 ;  /* 0x00000004000c7802 */ /* 0x000fe40000000f00 */
[----:B------:R-:W-:-:S07]  /*7d20*/  MOV R91, R14 ;  /* 0x0000000e005b7202 */ /* 0x000fce0000000f00 */
[----:B------:R-:W-:Y:S05]  /*7d30*/  WARPSYNC.COLLECTIVE R15, `(.L_x_13709) ;  /* 0x000000000f087348 */ /* 0x000fea0003c00000 */
[----:B------:R0:W1:Y:S02]  /*7d40*/  SHFL.BFLY P6, R14, R13, R12, R11 ;  /* 0x0c00000c0d0e7389 */ /* 0x00006400000c000b */
[----:B01----:R-:W-:Y:S05]  /*7d50*/  ENDCOLLECTIVE ;  /* 0x000000000000791b */ /* 0x003fea0003800000 */
.L_x_13709:
        /* <DEDUP_REMOVED lines=8> */
.L_x_13710:
[----:B------:R-:W-:Y:S02]  /*7de0*/  HFMA2 R12, -RZ, RZ, 0, 5.9604644775390625e-08 ;  /* 0x00000001ff0c7431 */ /* 0x000fe400000001ff */
[----:B------:R-:W-:-:S05]  /*7df0*/  FADD.FTZ R49, R49, R14 ;  /* 0x0000000e31317221 */ /* 0x000fca0000010000 */
[----:B------:R-:W-:-:S07]  /*7e00*/  MOV R13, R49 ;  /* 0x00000031000d7202 */ /* 0x000fce0000000f00 */
[----:B------:R-:W-:Y:S05]  /*7e10*/  WARPSYNC.COLLECTIVE R15, `(.L_x_13711) ;  /* 0x000000000f087348 */ /* 0x000fea0003c00000 */
[----:B------:R0:W1:Y:S02]  /*7e20*/  SHFL.BFLY P6, R14, R13, R12, R11 ;  /* 0x0c00000c0d0e7389 */ /* 0x00006400000c000b */
[----:B01----:R-:W-:Y:S05]  /*7e30*/  ENDCOLLECTIVE ;  /* 0x000000000000791b */ /* 0x003fea0003800000 */
.L_x_13711:
[----:B------:R-:W-:Y:S01]  /*7e40*/  HFMA2 R13, -RZ, RZ, 0, 0 ;  /* 0x00000000ff0d7431 */ /* 0x000fe200000001ff */
[----:B------:R-:W-:Y:S02]  /*7e50*/  MOV R12, 0x4 ;  /* 0x00000004000c7802 */ /* 0x000fe40000000f00 */
[----:B------:R-:W-:-:S07]  /*7e60*/  MOV R54, R14 ;  /* 0x0000000e00367202 */ /* 0x000fce0000000f00 */
[----:B------:R-:W-:Y:S05]  /*7e70*/  WARPSYNC.COLLECTIVE R15, `(.L_x_13712) ;  /* 0x000000000f087348 */ /* 0x000fea0003c00000 */
[----:B------:R0:W1:Y:S02]  /*7e80*/  SHFL.BFLY P6, R14, R13, R12, R11 ;  /* 0x0c00000c0d0e7389 */ /* 0x00006400000c000b */
[----:B01----:R-:W-:Y:S05]  /*7e90*/  ENDCOLLECTIVE ;  /* 0x000000000000791b */ /* 0x003fea0003800000 */
.L_x_13712:
        /* <DEDUP_REMOVED lines=8> */
.L_x_13713:
[----:B------:R-:W-:Y:S01]  /*7f20*/  HFMA2 R12, -RZ, RZ, 0, 5.9604644775390625e-08 ;  /* 0x00000001ff0c7431 */ /* 0x000fe200000001ff */
[----:B------:R-:W-:-:S05]  /*7f30*/  MOV R65, R14 ;  /* 0x0000000e00417202 */ /* 0x000fca0000000f00 */
[----:B------:R-:W-:-:S05]  /*7f40*/  FADD.FTZ R52, R52, R65 ;  /* 0x0000004134347221 */ /* 0x000fca0000010000 */
[----:B------:R-:W-:-:S07]  /*7f50*/  MOV R13, R52 ;  /* 0x00000034000d7202 */ /* 0x000fce0000000f00 */
[----:B------:R-:W-:Y:S05]  /*7f60*/  WARPSYNC.COLLECTIVE R15, `(.L_x_13714) ;  /* 0x000000000f087348 */ /* 0x000fea0003c00000 */
[----:B------:R0:W1:Y:S02]  /*7f70*/  SHFL.BFLY P6, R14, R13, R12, R11 ;  /* 0x0c00000c0d0e7389 */ /* 0x00006400000c000b */
[----:B01----:R-:W-:Y:S05]  /*7f80*/  ENDCOLLECTIVE ;  /* 0x000000000000791b */ /* 0x003fea0003800000 */
.L_x_13714:
[----:B------:R-:W-:Y:S01]  /*7f90*/  MOV R13, RZ ;  /* 0x000000ff000d7202 */ /* 0x000fe20000000f00 */
[----:B------:R-:W-:Y:S02]  /*7fa0*/  HFMA2 R12, -RZ, RZ, 0, 2.384185791015625e-07 ;  /* 0x00000004ff0c7431 */ /* 0x000fe400000001ff */
[----:B------:R-:W-:-:S07]  /*7fb0*/  IMAD.MOV.U32 R89, RZ, RZ, R14 ;  /* 0x000000ffff597224 */ /* 0x000fce00078e000e */
[----:B------:R-:W-:Y:S05]  /*7fc0*/  WARPSYNC.COLLECTIVE R15, `(.L_x_13715) ;  /* 0x000000000f087348 */ /* 0x000fea0003c00000 */
[----:B------:R0:W1:Y:S02]  /*7fd0*/  SHFL.BFLY P6, R14, R13, R12, R11 ;  /* 0x0c00000c0d0e7389 */ /* 0x00006400000c000b */
[----:B01----:R-:W-:Y:S05]  /*7fe0*/  ENDCOLLECTIVE ;  /* 0x000000000000791b */ /* 0x003fea0003800000 */
.L_x_13715:
        /* <DEDUP_REMOVED lines=8> */
.L_x_13716:
[----:B------:R-:W-:Y:S02]  /*8070*/  HFMA2 R12, -RZ, RZ, 0, 5.9604644775390625e-08 ;  /* 0x00000001ff0c7431 */ /* 0x000fe400000001ff */
[----:B------:R-:W-:-:S04]  /*8080*/  IMAD.MOV.U32 R70, RZ, RZ, R14 ;  /* 0x000000ffff467224 */ /* 0x000fc800078e000e */
[----:B------:R-:W-:-:S05]  /*8090*/  FADD.FTZ R53, R53, R70 ;  /* 0x0000004635357221 */ /* 0x000fca0000010000 */
[----:B------:R-:W-:-:S07]  /*80a0*/  MOV R13, R53 ;  /* 0x00000035000d7202 */ /* 0x000fce0000000f00 */
[----:B------:R-:W-:Y:S05]  /*80b0*/  WARPSYNC.COLLECTIVE R15, `(.L_x_13717) ;  /* 0x000000000f087348 */ /* 0x000fea0003c00000 */
[----:B------:R0:W1:Y:S02]  /*80c0*/  SHFL.BFLY P6, R14, R13, R12, R11 ;  /* 0x0c00000c0d0e7389 */ /* 0x00006400000c000b */
[----:B01----:R-:W-:Y:S05]  /*80d0*/  ENDCOLLECTIVE ;  /* 0x000000000000791b */ /* 0x003fea0003800000 */
.L_x_13717:
[----:B------:R-:W-:Y:S01]  /*80e0*/  HFMA2 R13, -RZ, RZ, 0, 0 ;  /* 0x00000000ff0d7431 */ /* 0x000fe200000001ff */
[----:B------:R-:W-:Y:S02]  /*80f0*/  MOV R12, 0x4 ;  /* 0x00000004000c7802 */ /* 0x000fe40000000f00 */
[----:B------:R-:W-:-:S07]  /*8100*/  MOV R58, R14 ;  /* 0x0000000e003a7202 */ /* 0x000fce0000000f00 */
[----:B------:R-:W-:Y:S05]  /*8110*/  WARPSYNC.COLLECTIVE R15, `(.L_x_13718) ;  /* 0x000000000f087348 */ /* 0x000fea0003c00000 */
[----:B------:R0:W1:Y:S02]  /*8120*/  SHFL.BFLY P6, R14, R13, R12, R11 ;  /* 0x0c00000c0d0e7389 */ /* 0x00006400000c000b */
[----:B01----:R-:W-:Y:S05]  /*8130*/  ENDCOLLECTIVE ;  /* 0x000000000000791b */ /* 0x003fea0003800000 */
.L_x_13718:
        /* <DEDUP_REMOVED lines=8> */
.L_x_13719:
[----:B------:R-:W-:Y:S01]  /*81c0*/  HFMA2 R12, -RZ, RZ, 0, 5.9604644775390625e-08 ;  /* 0x00000001ff0c7431 */ /* 0x000fe200000001ff */
[----:B------:R-:W-:-:S05]  /*81d0*/  MOV R63, R14 ;  /* 0x0000000e003f7202 */ /* 0x000fca0000000f00 */
[----:B------:R-:W-:-:S05]  /*81e0*/  FADD.FTZ R56, R56, R63 ;  /* 0x0000003f38387221 */ /* 0x000fca0000010000 */
[----:B------:R-:W-:-:S07]  /*81f0*/  MOV R13, R56 ;  /* 0x00000038000d7202 */ /* 0x000fce0000000f00 */
[----:B------:R-:W-:Y:S05]  /*8200*/  WARPSYNC.COLLECTIVE R15, `(.L_x_13720) ;  /* 0x000000000f087348 */ /* 0x000fea0003c00000 */
[----:B------:R0:W1:Y:S02]  /*8210*/  SHFL.BFLY P6, R14, R13, R12, R11 ;  /* 0x0c00000c0d0e7389 */ /* 0x00006400000c000b */
[----:B01----:R-:W-:Y:S05]  /*8220*/  ENDCOLLECTIVE ;  /* 0x000000000000791b */ /* 0x003fea0003800000 */
.L_x_13720:
[----:B------:R-:W-:Y:S01]  /*8230*/  MOV R13, RZ ;  /* 0x000000ff000d7202 */ /* 0x000fe20000000f00 */
[----:B------:R-:W-:Y:S02]  /*8240*/  HFMA2 R12, -RZ, RZ, 0, 2.384185791015625e-07 ;  /* 0x00000004ff0c7431 */ /* 0x000fe400000001ff */
[----:B------:R-:W-:-:S07]  /*8250*/  IMAD.MOV.U32 R87, RZ, RZ, R14 ;  /* 0x000000ffff577224 */ /* 0x000fce00078e000e */
[----:B------:R-:W-:Y:S05]  /*8260*/  WARPSYNC.COLLECTIVE R15, `(.L_x_13721) ;  /* 0x000000000f087348 */ /* 0x000fea0003c00000 */
[----:B------:R0:W1:Y:S02]  /*8270*/  SHFL.BFLY P6, R14, R13, R12, R11 ;  /* 0x0c00000c0d0e7389 */ /* 0x00006400000c000b */
[----:B01----:R-:W-:Y:S05]  /*8280*/  ENDCOLLECTIVE ;  /* 0x000000000000791b */ /* 0x003fea0003800000 */
.L_x_13721:
        /* <DEDUP_REMOVED lines=8> */
.L_x_13722:
[----:B------:R-:W-:Y:S02]  /*8310*/  HFMA2 R12, -RZ, RZ, 0, 5.9604644775390625e-08 ;  /* 0x00000001ff0c7431 */ /* 0x000fe400000001ff */
[----:B------:R-:W-:-:S04]  /*8320*/  IMAD.MOV.U32 R68, RZ, RZ, R14 ;  /* 0x000000ffff447224 */ /* 0x000fc800078e000e */
[----:B------:R-:W-:-:S05]  /*8330*/  FADD.FTZ R57, R57, R68 ;  /* 0x0000004439397221 */ /* 0x000fca0000010000 */
[----:B------:R-:W-:-:S07]  /*8340*/  MOV R13, R57 ;  /* 0x00000039000d7202 */ /* 0x000fce0000000f00 */
[----:B------:R-:W-:Y:S05]  /*8350*/  WARPSYNC.COLLECTIVE R15, `(.L_x_13723) ;  /* 0x000000000f087348 */ /* 0x000fea0003c00000 */
[----:B------:R0:W1:Y:S02]  /*8360*/  SHFL.BFLY P6, R14, R13, R12, R11 ;  /* 0x0c00000c0d0e7389 */ /* 0x00006400000c000b */
[----:B01----:R-:W-:Y:S05]  /*8370*/  ENDCOLLECTIVE ;  /* 0x000000000000791b */ /* 0x003fea0003800000 */
.L_x_13723:
[----:B------:R-:W-:Y:S01]  /*8380*/  HFMA2 R13, -RZ, RZ, 0, 0 ;  /* 0x00000000ff0d7431 */ /* 0x000fe200000001ff */
[----:B------:R-:W-:Y:S02]  /*8390*/  MOV R12, 0x4 ;  /* 0x00000004000c7802 */ /* 0x000fe40000000f00 */
[----:B------:R-:W-:-:S07]  /*83a0*/  MOV R62, R14 ;  /* 0x0000000e003e7202 */ /* 0x000fce0000000f00 */
[----:B------:R-:W-:Y:S05]  /*83b0*/  WARPSYNC.COLLECTIVE R15, `(.L_x_13724) ;  /* 0x000000000f087348 */ /* 0x000fea0003c00000 */
[----:B------:R0:W1:Y:S02]  /*83c0*/  SHFL.BFLY P6, R14, R13, R12, R11 ;  /* 0x0c00000c0d0e7389 */ /* 0x00006400000c000b */
[----:B01----:R-:W-:Y:S05]  /*83d0*/  ENDCOLLECTIVE ;  /* 0x000000000000791b */ /* 0x003fea0003800000 */
.L_x_13724:
        /* <DEDUP_REMOVED lines=8> */
.L_x_13725:
[----:B------:R-:W-:Y:S01]  /*8460*/  HFMA2 R12, -RZ, RZ, 0, 5.9604644775390625e-08 ;  /* 0x00000001ff0c7431 */ /* 0x000fe200000001ff */
[----:B------:R-:W-:-:S05]  /*8470*/  MOV R61, R14 ;  /* 0x0000000e003d7202 */ /* 0x000fca0000000f00 */
[----:B------:R-:W-:-:S05]  /*8480*/  FADD.FTZ R60, R60, R61 ;  /* 0x0000003d3c3c7221 */ /* 0x000fca0000010000 */
[----:B------:R-:W-:-:S07]  /*8490*/  MOV R13, R60 ;  /* 0x0000003c000d7202 */ /* 0x000fce0000000f00 */
[----:B------:R-:W-:Y:S05]  /*84a0*/  WARPSYNC.COLLECTIVE R15, `(.L_x_13726) ;  /* 0x000000000f087348 */ /* 0x000fea0003c00000 */
[----:B------:R0:W1:Y:S02]  /*84b0*/  SHFL.BFLY P6, R14, R13, R12, R11 ;  /* 0x0c00000c0d0e7389 */ /* 0x00006400000c000b */
[----:B01----:R-:W-:Y:S05]  /*84c0*/  ENDCOLLECTIVE ;  /* 0x000000000000791b */ /* 0x003fea0003800000 */
.L_x_13726:
[----:B------:R-:W-:Y:S01]  /*84d0*/  MOV R13, RZ ;  /* 0x000000ff000d7202 */ /* 0x000fe20000000f00 */
[----:B------:R-:W-:Y:S02]  /*84e0*/  HFMA2 R12, -RZ, RZ, 0, 2.384185791015625e-07 ;  /* 0x00000004ff0c7431 */ /* 0x000fe400000001ff */
[----:B------:R-:W-:-:S07]  /*84f0*/  IMAD.MOV.U32 R85, RZ, RZ, R14 ;  /* 0x000000ffff557224 */ /* 0x000fce00078e000e */
[----:B------:R-:W-:Y:S05]  /*8500*/  WARPSYNC.COLLECTIVE R15, `(.L_x_13727) ;  /* 0x000000000f087348 */ /* 0x000fea0003c00000 */
[----:B------:R0:W1:Y:S02]  /*8510*/  SHFL.BFLY P6, R14, R13, R12, R11 ;  /* 0x0c00000c0d0e7389 */ /* 0x00006400000c000b */
[----:B01----:R-:W-:Y:S05]  /*8520*/  ENDCOLLECTIVE ;  /* 0x000000000000791b */ /* 0x003fea0003800000 */
.L_x_13727:
        /* <DEDUP_REMOVED lines=8> */
.L_x_13728:
[----:B------:R-:W-:Y:S02]  /*85b0*/  HFMA2 R12, -RZ, RZ, 0, 5.9604644775390625e-08 ;  /* 0x00000001ff0c7431 */ /* 0x000fe400000001ff */
[----:B------:R-:W-:-:S04]  /*85c0*/  IMAD.MOV.U32 R10, RZ, RZ, R14 ;  /* 0x000000ffff0a7224 */ /* 0x000fc800078e000e */
[----:B------:R-:W-:-:S05]  /*85d0*/  FADD.FTZ R17, R17, R10 ;  /* 0x0000000a11117221 */ /* 0x000fca0000010000 */
[----:B------:R-:W-:-:S07]  /*85e0*/  MOV R13, R17 ;  /* 0x00000011000d7202 */ /* 0x000fce0000000f00 */
[----:B------:R-:W-:Y:S05]  /*85f0*/  WARPSYNC.COLLECTIVE R15, `(.L_x_13729) ;  /* 0x000000000f087348 */ /* 0x000fea0003c00000 */
[----:B------:R0:W1:Y:S02]  /*8600*/  SHFL.BFLY P6, R14, R13, R12, R11 ;  /* 0x0c00000c0d0e7389 */ /* 0x00006400000c000b */
[----:B01----:R-:W-:Y:S05]  /*8610*/  ENDCOLLECTIVE ;  /* 0x000000000000791b */ /* 0x003fea0003800000 */
.L_x_13729:
[----:B------:R-:W-:Y:S01]  /*8620*/  HFMA2 R13, -RZ, RZ, 0, 0 ;  /* 0x00000000ff0d7431 */ /* 0x000fe200000001ff */
[----:B------:R-:W-:Y:S02]  /*8630*/  MOV R12, 0x4 ;  /* 0x00000004000c7802 */ /* 0x000fe40000000f00 */
[----:B------:R-:W-:-:S07]  /*8640*/  MOV R10, R14 ;  /* 0x0000000e000a7202 */ /* 0x000fce0000000f00 */
[----:B------:R-:W-:Y:S05]  /*8650*/  WARPSYNC.COLLECTIVE R15, `(.L_x_13730) ;  /* 0x000000000f087348 */ /* 0x000fea0003c00000 */
[----:B------:R0:W1:Y:S02]  /*8660*/  SHFL.BFLY P6, R14, R13, R12, R11 ;  /* 0x0c00000c0d0e7389 */ /* 0x00006400000c000b */
[----:B01----:R-:W-:Y:S05]  /*8670*/  ENDCOLLECTIVE ;  /* 0x000000000000791b */ /* 0x003fea0003800000 */
.L_x_13730:
        /* <DEDUP_REMOVED lines=8> */
.L_x_13731:
[----:B------:R-:W-:Y:S01]  /*8700*/  HFMA2 R12, -RZ, RZ, 0, 5.9604644775390625e-08 ;  /* 0x00000001ff0c7431 */ /* 0x000fe200000001ff */
[----:B------:R-:W-:-:S05]  /*8710*/  MOV R8, R14 ;  /* 0x0000000e00087202 */ /* 0x000fca0000000f00 */
[----:B------:R-:W-:-:S05]  /*8720*/  FADD.FTZ R9, R9, R8 ;  /* 0x0000000809097221 */ /* 0x000fca0000010000 */
[----:B------:R-:W-:-:S07]  /*8730*/  MOV R13, R9 ;  /* 0x00000009000d7202 */ /* 0x000fce0000000f00 */
[----:B------:R-:W-:Y:S05]  /*8740*/  WARPSYNC.COLLECTIVE R15, `(.L_x_13732) ;  /* 0x000000000f087348 */ /* 0x000fea0003c00000 */
[----:B------:R0:W1:Y:S02]  /*8750*/  SHFL.BFLY P6, R14, R13, R12, R11 ;  /* 0x0c00000c0d0e7389 */ /* 0x00006400000c000b */
[----:B01----:R-:W-:Y:S05]  /*8760*/  ENDCOLLECTIVE ;  /* 0x000000000000791b */ /* 0x003fea0003800000 */
.L_x_13732:
[----:B------:R-:W-:Y:S01]  /*8770*/  MOV R13, RZ ;  /* 0x000000ff000d7202 */ /* 0x000fe20000000f00 */
[----:B------:R-:W-:Y:S02]  /*8780*/  HFMA2 R12, -RZ, RZ, 0, 2.384185791015625e-07 ;  /* 0x00000004ff0c7431 */ /* 0x000fe400000001ff */
[----:B------:R-:W-:-:S07]  /*8790*/  IMAD.MOV.U32 R8, RZ, RZ, R14 ;  /* 0x000000ffff087224 */ /* 0x000fce00078e000e */
[----:B------:R-:W-:Y:S05]  /*87a0*/  WARPSYNC.COLLECTIVE R15, `(.L_x_13733) ;  /* 0x000000000f087348 */ /* 0x000fea0003c00000 */
[----:B------:R0:W1:Y:S02]  /*87b0*/  SHFL.BFLY P6, R14, R13, R12, R11 ;  /* 0x0c00000c0d0e7389 */ /* 0x00006400000c000b */
[----:B01----:R-:W-:Y:S05]  /*87c0*/  ENDCOLLECTIVE ;  /* 0x000000000000791b */ /* 0x003fea0003800000 */
.L_x_13733:
        /* <DEDUP_REMOVED lines=8> */
.L_x_13734:
[----:B------:R-:W-:Y:S02]  /*8850*/  HFMA2 R12, -RZ, RZ, 0, 5.9604644775390625e-08 ;  /* 0x00000001ff0c7431 */ /* 0x000fe400000001ff */
[----:B------:R-:W-:-:S04]  /*8860*/  IMAD.MOV.U32 R6, RZ, RZ, R14 ;  /* 0x000000ffff067224 */ /* 0x000fc800078e000e */
[----:B------:R-:W-:-:S05]  /*8870*/  FADD.FTZ R7, R7, R6 ;  /* 0x0000000607077221 */ /* 0x000fca0000010000 */
[----:B------:R-:W-:-:S07]  /*8880*/  MOV R13, R7 ;  /* 0x00000007000d7202 */ /* 0x000fce0000000f00 */
[----:B------:R-:W-:Y:S05]  /*8890*/  WARPSYNC.COLLECTIVE R15, `(.L_x_13735) ;  /* 0x000000000f087348 */ /* 0x000fea0003c00000 */
[----:B------:R0:W1:Y:S02]  /*88a0*/  SHFL.BFLY P6, R14, R13, R12, R11 ;  /* 0x0c00000c0d0e7389 */ /* 0x00006400000c000b */
[----:B01----:R-:W-:Y:S05]  /*88b0*/  ENDCOLLECTIVE ;  /* 0x000000000000791b */ /* 0x003fea0003800000 */
.L_x_13735:
[----:B------:R-:W-:Y:S01]  /*88c0*/  HFMA2 R13, -RZ, RZ, 0, 0 ;  /* 0x00000000ff0d7431 */ /* 0x000fe200000001ff */
[----:B------:R-:W-:Y:S02]  /*88d0*/  MOV R12, 0x4 ;  /* 0x00000004000c7802 */ /* 0x000fe40000000f00 */
[----:B------:R-:W-:-:S07]  /*88e0*/  MOV R6, R14 ;  /* 0x0000000e00067202 */ /* 0x000fce0000000f00 */
[----:B------:R-:W-:Y:S05]  /*88f0*/  WARPSYNC.COLLECTIVE R15, `(.L_x_13736) ;  /* 0x000000000f087348 */ /* 0x000fea0003c00000 */
[----:B------:R0:W1:Y:S02]  /*8900*/  SHFL.BFLY P6, R14, R13, R12, R11 ;  /* 0x0c00000c0d0e7389 */ /* 0x00006400000c000b */
[----:B01----:R-:W-:Y:S05]  /*8910*/  ENDCOLLECTIVE ;  /* 0x000000000000791b */ /* 0x003fea0003800000 */
.L_x_13736:
        /* <DEDUP_REMOVED lines=8> */
.L_x_13737:
[----:B------:R-:W-:Y:S01]  /*89a0*/  HFMA2 R12, -RZ, RZ, 0, 5.9604644775390625e-08 ;  /* 0x00000001ff0c7431 */ /* 0x000fe200000001ff */
[----:B------:R-:W-:-:S05]  /*89b0*/  MOV R4, R14 ;  /* 0x0000000e00047202 */ /* 0x000fca0000000f00 */
[----:B------:R-:W-:-:S05]  /*89c0*/  FADD.FTZ R5, R5, R4 ;  /* 0x0000000405057221 */ /* 0x000fca0000010000 */
[----:B------:R-:W-:-:S07]  /*89d0*/  MOV R13, R5 ;  /* 0x00000005000d7202 */ /* 0x000fce0000000f00 */
[----:B------:R-:W-:Y:S05]  /*89e0*/  WARPSYNC.COLLECTIVE R15, `(.L_x_13738) ;  /* 0x000000000f087348 */ /* 0x000fea0003c00000 */
[----:B------:R0:W1:Y:S02]  /*89f0*/  SHFL.BFLY P6, R14, R13, R12, R11 ;  /* 0x0c00000c0d0e7389 */ /* 0x00006400000c000b */
[----:B01----:R-:W-:Y:S05]  /*8a00*/  ENDCOLLECTIVE ;  /* 0x000000000000791b */ /* 0x003fea0003800000 */
.L_x_13738:
[----:B------:R-:W-:Y:S01]  /*8a10*/  MOV R13, RZ ;  /* 0x000000ff000d7202 */ /* 0x000fe20000000f00 */
[----:B------:R-:W-:Y:S02]  /*8a20*/  HFMA2 R12, -RZ, RZ, 0, 2.384185791015625e-07 ;  /* 0x00000004ff0c7431 */ /* 0x000fe400000001ff */
[----:B------:R-:W-:-:S07]  /*8a30*/  IMAD.MOV.U32 R4, RZ, RZ, R14 ;  /* 0x000000ffff047224 */ /* 0x000fce00078e000e */
[----:B------:R-:W-:Y:S05]  /*8a40*/  WARPSYNC.COLLECTIVE R15, `(.L_x_13739) ;  /* 0x000000000f087348 */ /* 0x000fea0003c00000 */
[----:B------:R0:W1:Y:S02]  /*8a50*/  SHFL.BFLY P6, R14, R13, R12, R11 ;  /* 0x0c00000c0d0e7389 */ /* 0x00006400000c000b */
[----:B01----:R-:W-:Y:S05]  /*8a60*/  ENDCOLLECTIVE ;  /* 0x000000000000791b */ /* 0x003fea0003800000 */
.L_x_13739:
        /* <DEDUP_REMOVED lines=8> */
.L_x_13740:
[----:B------:R-:W-:Y:S02]  /*8af0*/  HFMA2 R12, -RZ, RZ, 0, 5.9604644775390625e-08 ;  /* 0x00000001ff0c7431 */ /* 0x000fe400000001ff */
[----:B------:R-:W-:-:S04]  /*8b00*/  IMAD.MOV.U32 R2, RZ, RZ, R14 ;  /* 0x000000ffff027224 */ /* 0x000fc800078e000e */
[----:B------:R-:W-:-:S05]  /*8b10*/  FADD.FTZ R3, R3, R2 ;  /* 0x0000000203037221 */ /* 0x000fca0000010000 */
[----:B------:R-:W-:-:S07]  /*8b20*/  MOV R13, R3 ;  /* 0x00000003000d7202 */ /* 0x000fce0000000f00 */
[----:B------:R-:W-:Y:S05]  /*8b30*/  WARPSYNC.COLLECTIVE R15, `(.L_x_13741) ;  /* 0x000000000f087348 */ /* 0x000fea0003c00000 */
[----:B------:R0:W1:Y:S02]  /*8b40*/  SHFL.BFLY P6, R14, R13, R12, R11 ;  /* 0x0c00000c0d0e7389 */ /* 0x00006400000c000b */
[----:B01----:R-:W-:Y:S05]  /*8b50*/  ENDCOLLECTIVE ;  /* 0x000000000000791b */ /* 0x003fea0003800000 */
.L_x_13741:
[----:B------:R-:W-:Y:S01]  /*8b60*/  HFMA2 R13, -RZ, RZ, 0, 0 ;  /* 0x00000000ff0d7431 */ /* 0x000fe200000001ff */
[----:B------:R-:W-:Y:S02]  /*8b70*/  MOV R12, 0x4 ;  /* 0x00000004000c7802 */ /* 0x000fe40000000f00 */
[----:B------:R-:W-:-:S07]  /*8b80*/  MOV R2, R14 ;  /* 0x0000000e00027202 */ /* 0x000fce0000000f00 */
[----:B------:R-:W-:Y:S05]  /*8b90*/  WARPSYNC.COLLECTIVE R15, `(.L_x_13742) ;  /* 0x000000000f087348 */ /* 0x000fea0003c00000 */
[----:B------:R0:W1:Y:S02]  /*8ba0*/  SHFL.BFLY P6, R14, R13, R12, R11 ;  /* 0x0c00000c0d0e7389 */ /* 0x00006400000c000b */
[----:B01----:R-:W-:Y:S05]  /*8bb0*/  ENDCOLLECTIVE ;  /* 0x000000000000791b */ /* 0x003fea0003800000 */
.L_x_13742:
        /* <DEDUP_REMOVED lines=8> */
.L_x_13743:
[----:B------:R-:W-:Y:S01]  /*8c40*/  HFMA2 R12, -RZ, RZ, 0, 5.9604644775390625e-08 ;  /* 0x00000001ff0c7431 */ /* 0x000fe200000001ff */
[----:B------:R-:W-:-:S05]  /*8c50*/  MOV R19, R14 ;  /* 0x0000000e00137202 */ /* 0x000fca0000000f00 */
[----:B------:R-:W-:-:S05]  /*8c60*/  FADD.FTZ R0, R0, R19 ;  /* 0x0000001300007221 */ /* 0x000fca0000010000 */
[----:B------:R-:W-:-:S07]  /*8c70*/  MOV R13, R0 ;  /* 0x00000000000d7202 */ /* 0x000fce0000000f00 */
[----:B------:R-:W-:Y:S05]  /*8c80*/  WARPSYNC.COLLECTIVE R15, `(.L_x_13744) ;  /* 0x000000000f087348 */ /* 0x000fea0003c00000 */
[----:B------:R0:W1:Y:S02]  /*8c90*/  SHFL.BFLY P6, R14, R13, R12, R11 ;  /* 0x0c00000c0d0e7389 */ /* 0x00006400000c000b */
[----:B01----:R-:W-:Y:S05]  /*8ca0*/  ENDCOLLECTIVE ;  /* 0x000000000000791b */ /* 0x003fea0003800000 */
.L_x_13744:
[----:B------:R-:W-:Y:S01]  /*8cb0*/  MOV R13, RZ ;  /* 0x000000ff000d7202 */ /* 0x000fe20000000f00 */
[----:B------:R-:W-:Y:S02]  /*8cc0*/  HFMA2 R12, -RZ, RZ, 0, 2.384185791015625e-07 ;  /* 0x00000004ff0c7431 */ /* 0x000fe400000001ff */
[----:B------:R-:W-:-:S07]  /*8cd0*/  IMAD.MOV.U32 R19, RZ, RZ, R14 ;  /* 0x000000ffff137224 */ /* 0x000fce00078e000e */
[----:B------:R-:W-:Y:S05]  /*8ce0*/  WARPSYNC.COLLECTIVE R15, `(.L_x_13745) ;  /* 0x000000000f087348 */ /* 0x000fea0003c00000 */
[----:B------:R0:W1:Y:S02]  /*8cf0*/  SHFL.BFLY P6, R14, R13, R12, R11 ;  /* 0x0c00000c0d0e7389 */ /* 0x00006400000c000b */
[----:B01----:R-:W-:Y:S05]  /*8d00*/  ENDCOLLECTIVE ;  /* 0x000000000000791b */ /* 0x003fea0003800000 */
.L_x_13745:
        /* <DEDUP_REMOVED lines=8> */
.L_x_13746:
[----:B------:R-:W-:Y:S02]  /*8d90*/  HFMA2 R12, -RZ, RZ, 0, 5.9604644775390625e-08 ;  /* 0x00000001ff0c7431 */ /* 0x000fe400000001ff */
[----:B------:R-:W-:-:S04]  /*8da0*/  IMAD.MOV.U32 R21, RZ, RZ, R14 ;  /* 0x000000ffff157224 */ /* 0x000fc800078e000e */
[----:B------:R-:W-:-:S05]  /*8db0*/  FADD.FTZ R18, R18, R21 ;  /* 0x0000001512127221 */ /* 0x000fca0000010000 */
[----:B------:R-:W-:-:S07]  /*8dc0*/  MOV R13, R18 ;  /* 0x00000012000d7202 */ /* 0x000fce0000000f00 */
[----:B------:R-:W-:Y:S05]  /*8dd0*/  WARPSYNC.COLLECTIVE R15, `(.L_x_13747) ;  /* 0x000000000f087348 */ /* 0x000fea0003c00000 */
[----:B------:R0:W1:Y:S02]  /*8de0*/  SHFL.BFLY P6, R14, R13, R12, R11 ;  /* 0x0c00000c0d0e7389 */ /* 0x00006400000c000b */
[----:B01----:R-:W-:Y:S05]  /*8df0*/  ENDCOLLECTIVE ;  /* 0x000000000000791b */ /* 0x003fea0003800000 */
.L_x_13747:
[----:B------:R-:W-:Y:S01]  /*8e00*/  HFMA2 R13, -RZ, RZ, 0, 0 ;  /* 0x00000000ff0d7431 */ /* 0x000fe200000001ff */
[----:B------:R-:W-:Y:S02]  /*8e10*/  MOV R12, 0x4 ;  /* 0x00000004000c7802 */ /* 0x000fe40000000f00 */
[----:B------:R-:W-:-:S07]  /*8e20*/  MOV R21, R14 ;  /* 0x0000000e00157202 */ /* 0x000fce0000000f00 */
[----:B------:R-:W-:Y:S05]  /*8e30*/  WARPSYNC.COLLECTIVE R15, `(.L_x_13748) ;  /* 0x000000000f087348 */ /* 0x000fea0003c00000 */
[----:B------:R0:W1:Y:S02]  /*8e40*/  SHFL.BFLY P6, R14, R13, R12, R11 ;  /* 0x0c00000c0d0e7389 */ /* 0x00006400000c000b */
[----:B01----:R-:W-:Y:S05]  /*8e50*/  ENDCOLLECTIVE ;  /* 0x000000000000791b */ /* 0x003fea0003800000 */
.L_x_13748:
        /* <DEDUP_REMOVED lines=8> */
.L_x_13749:
[----:B------:R-:W-:Y:S01]  /*8ee0*/  HFMA2 R12, -RZ, RZ, 0, 5.9604644775390625e-08 ;  /* 0x00000001ff0c7431 */ /* 0x000fe200000001ff */
[----:B------:R-:W-:-:S05]  /*8ef0*/  MOV R26, R14 ;  /* 0x0000000e001a7202 */ /* 0x000fca0000000f00 */
[----:B------:R-:W-:-:S05]  /*8f00*/  FADD.FTZ R23, R23, R26 ;  /* 0x0000001a17177221 */ /* 0x000fca0000010000 */
[----:B------:R-:W-:-:S07]  /*8f10*/  MOV R13, R23 ;  /* 0x00000017000d7202 */ /* 0x000fce0000000f00 */
[----:B------:R-:W-:Y:S05]  /*8f20*/  WARPSYNC.COLLECTIVE R15, `(.L_x_13750) ;  /* 0x000000000f087348 */ /* 0x000fea0003c00000 */
[----:B------:R0:W1:Y:S02]  /*8f30*/  SHFL.BFLY P6, R14, R13, R12, R11 ;  /* 0x0c00000c0d0e7389 */ /* 0x00006400000c000b */
[----:B01----:R-:W-:Y:S05]  /*8f40*/  ENDCOLLECTIVE ;  /* 0x000000000000791b */ /* 0x003fea0003800000 */
.L_x_13750:
[----:B------:R-:W-:Y:S01]  /*8f50*/  MOV R13, RZ ;  /* 0x000000ff000d7202 */ /* 0x000fe20000000f00 */
[----:B------:R-:W-:Y:S02]  /*8f60*/  HFMA2 R12, -RZ, RZ, 0, 2.384185791015625e-07 ;  /* 0x00000004ff0c7431 */ /* 0x000fe400000001ff */
[----:B------:R-:W-:-:S07]  /*8f70*/  IMAD.MOV.U32 R26, RZ, RZ, R14 ;  /* 0x000000ffff1a7224 */ /* 0x000fce00078e000e */
[----:B------:R-:W-:Y:S05]  /*8f80*/  WARPSYNC.COLLECTIVE R15, `(.L_x_13751) ;  /* 0x000000000f087348 */ /* 0x000fea0003c00000 */
[----:B------:R0:W1:Y:S02]  /*8f90*/  SHFL.BFLY P6, R14, R13, R12, R11 ;  /* 0x0c00000c0d0e7389 */ /* 0x00006400000c000b */
[----:B01----:R-:W-:Y:S05]  /*8fa0*/  ENDCOLLECTIVE ;  /* 0x000000000000791b */ /* 0x003fea0003800000 */
.L_x_13751:
        /* <DEDUP_REMOVED lines=8> */
.L_x_13752:
[----:B------:R-:W-:Y:S02]  /*9030*/  HFMA2 R12, -RZ, RZ, 0, 5.9604644775390625e-08 ;  /* 0x00000001ff0c7431 */ /* 0x000fe400000001ff */
[----:B------:R-:W-:-:S04]  /*9040*/  IMAD.MOV.U32 R30, RZ, RZ, R14 ;  /* 0x000000ffff1e7224 */ /* 0x000fc800078e000e */
[----:B------:R-:W-:-:S05]  /*9050*/  FADD.FTZ R27, R27, R30 ;  /* 0x0000001e1b1b7221 */ /* 0x000fca0000010000 */
[----:B------:R-:W-:-:S07]  /*9060*/  MOV R13, R27 ;  /* 0x0000001b000d7202 */ /* 0x000fce0000000f00 */
[----:B------:R-:W-:Y:S05]  /*9070*/  WARPSYNC.COLLECTIVE R15, `(.L_x_13753) ;  /* 0x000000000f087348 */ /* 0x000fea0003c00000 */
[----:B------:R0:W1:Y:S02]  /*9080*/  SHFL.BFLY P6, R14, R13, R12, R11 ;  /* 0x0c00000c0d0e7389 */ /* 0x00006400000c000b */
[----:B01----:R-:W-:Y:S05]  /*9090*/  ENDCOLLECTIVE ;  /* 0x000000000000791b */ /* 0x003fea0003800000 */
.L_x_13753:
[----:B------:R-:W-:Y:S01]  /*90a0*/  HFMA2 R13, -RZ, RZ, 0, 0 ;  /* 0x00000000ff0d7431 */ /* 0x000fe200000001ff */
[----:B------:R-:W-:Y:S02]  /*90b0*/  MOV R12, 0x4 ;  /* 0x00000004000c7802 */ /* 0x000fe40000000f00 */
[----:B------:R-:W-:-:S07]  /*90c0*/  MOV R30, R14 ;  /* 0x0000000e001e7202 */ /* 0x000fce0000000f00 */
[----:B------:R-:W-:Y:S05]  /*90d0*/  WARPSYNC.COLLECTIVE R15, `(.L_x_13754) ;  /* 0x000000000f087348 */ /* 0x000fea0003c00000 */
[----:B------:R0:W1:Y:S02]  /*90e0*/  SHFL.BFLY P6, R14, R13, R12, R11 ;  /* 0x0c00000c0d0e7389 */ /* 0x00006400000c000b */
[----:B01----:R-:W-:Y:S05]  /*90f0*/  ENDCOLLECTIVE ;  /* 0x000000000000791b */ /* 0x003fea0003800000 */
.L_x_13754:
        /* <DEDUP_REMOVED lines=8> */
.L_x_13755:
[----:B------:R-:W-:Y:S01]  /*9180*/  HFMA2 R12, -RZ, RZ, 0, 5.9604644775390625e-08 ;  /* 0x00000001ff0c7431 */ /* 0x000fe200000001ff */
[----:B------:R-:W-:-:S05]  /*9190*/  MOV R34, R14 ;  /* 0x0000000e00227202 */ /* 0x000fca0000000f00 */
[----:B------:R-:W-:-:S05]  /*91a0*/  FADD.FTZ R31, R31, R34 ;  /* 0x000000221f1f7221 */ /* 0x000fca0000010000 */
[----:B------:R-:W-:-:S07]  /*91b0*/  MOV R13, R31 ;  /* 0x0000001f000d7202 */ /* 0x000fce0000000f00 */
[----:B------:R-:W-:Y:S05]  /*91c0*/  WARPSYNC.COLLECTIVE R15, `(.L_x_13756) ;  /* 0x000000000f087348 */ /* 0x000fea0003c00000 */
[----:B------:R0:W1:Y:S02]  /*91d0*/  SHFL.BFLY P6, R14, R13, R12, R11 ;  /* 0x0c00000c0d0e7389 */ /* 0x00006400000c000b */
[----:B01----:R-:W-:Y:S05]  /*91e0*/  ENDCOLLECTIVE ;  /* 0x000000000000791b */ /* 0x003fea0003800000 */
.L_x_13756:
[----:B------:R-:W-:Y:S01]  /*91f0*/  MOV R13, RZ ;  /* 0x000000ff000d7202 */ /* 0x000fe20000000f00 */
[----:B------:R-:W-:Y:S02]  /*9200*/  HFMA2 R12, -RZ, RZ, 0, 2.384185791015625e-07 ;  /* 0x00000004ff0c7431 */ /* 0x000fe400000001ff */
[----:B------:R-:W-:-:S07]  /*9210*/  IMAD.MOV.U32 R34, RZ, RZ, R14 ;  /* 0x000000ffff227224 */ /* 0x000fce00078e000e */
[----:B------:R-:W-:Y:S05]  /*9220*/  WARPSYNC.COLLECTIVE R15, `(.L_x_13757) ;  /* 0x000000000f087348 */ /* 0x000fea0003c00000 */
[----:B------:R0:W1:Y:S02]  /*9230*/  SHFL.BFLY P6, R14, R13, R12, R11 ;  /* 0x0c00000c0d0e7389 */ /* 0x00006400000c000b */
[----:B01----:R-:W-:Y:S05]  /*9240*/  ENDCOLLECTIVE ;  /* 0x000000000000791b */ /* 0x003fea0003800000 */
.L_x_13757:
        /* <DEDUP_REMOVED lines=8> */
.L_x_13758:
[----:B------:R-:W-:Y:S02]  /*92d0*/  HFMA2 R12, -RZ, RZ, 0, 5.9604644775390625e-08 ;  /* 0x00000001ff0c7431 */ /* 0x000fe400000001ff */
[----:B------:R-:W-:-:S04]  /*92e0*/  IMAD.MOV.U32 R66, RZ, RZ, R14 ;  /* 0x000000ffff427224 */ /* 0x000fc800078e000e */
[----:B------:R-:W-:-:S05]  /*92f0*/  FADD.FTZ R35, R35, R66 ;  /* 0x0000004223237221 */ /* 0x000fca0000010000 */
[----:B------:R-:W-:-:S07]  /*9300*/  MOV R13, R35 ;  /* 0x00000023000d7202 */ /* 0x000fce0000000f00 */
[----:B------:R-:W-:Y:S05]  /*9310*/  WARPSYNC.COLLECTIVE R15, `(.L_x_13759) ;  /* 0x000000000f087348 */ /* 0x000fea0003c00000 */
[----:B------:R0:W1:Y:S02]  /*9320*/  SHFL.BFLY P6, R14, R13, R12, R11 ;  /* 0x0c00000c0d0e7389 */ /* 0x00006400000c000b */
[----:B01----:R-:W-:Y:S05]  /*9330*/  ENDCOLLECTIVE ;  /* 0x000000000000791b */ /* 0x003fea0003800000 */
.L_x_13759:
[----:B------:R-:W-:Y:S01]  /*9340*/  HFMA2 R13, -RZ, RZ, 0, 0 ;  /* 0x00000000ff0d7431 */ /* 0x000fe200000001ff */
[----:B------:R-:W-:Y:S02]  /*9350*/  MOV R12, 0x4 ;  /* 0x00000004000c7802 */ /* 0x000fe40000000f00 */
[----:B------:R-:W-:-:S07]  /*9360*/  MOV R38, R14 ;  /* 0x0000000e00267202 */ /* 0x000fce0000000f00 */
[----:B------:R-:W-:Y:S05]  /*9370*/  WARPSYNC.COLLECTIVE R15, `(.L_x_13760) ;  /* 0x000000000f087348 */ /* 0x000fea0003c00000 */
[----:B------:R0:W1:Y:S02]  /*9380*/  SHFL.BFLY P6, R14, R13, R12, R11 ;  /* 0x0c00000c0d0e7389 */ /* 0x00006400000c000b */
[----:B01----:R-:W-:Y:S05]  /*9390*/  ENDCOLLECTIVE ;  /* 0x000000000000791b */ /* 0x003fea0003800000 */
.L_x_13760:
        /* <DEDUP_REMOVED lines=8> */
.L_x_13761:
[----:B------:R-:W-:Y:S01]  /*9420*/  HFMA2 R12, -RZ, RZ, 0, 5.9604644775390625e-08 ;  /* 0x00000001ff0c7431 */ /* 0x000fe200000001ff */
[----:B------:R-:W-:-:S05]  /*9430*/  MOV R64, R14 ;  /* 0x0000000e00407202 */ /* 0x000fca0000000f00 */
[----:B------:R-:W-:-:S05]  /*9440*/  FADD.FTZ R39, R39, R64 ;  /* 0x0000004027277221 */ /* 0x000fca0000010000 */
[----:B------:R-:W-:-:S07]  /*9450*/  MOV R13, R39 ;  /* 0x00000027000d7202 */ /* 0x000fce0000000f00 */
[----:B------:R-:W-:Y:S05]  /*9460*/  WARPSYNC.COLLECTIVE R15, `(.L_x_13762) ;  /* 0x000000000f087348 */ /* 0x000fea0003c00000 */
[----:B------:R0:W1:Y:S02]  /*9470*/  SHFL.BFLY P6, R14, R13, R12, R11 ;  /* 0x0c00000c0d0e7389 */ /* 0x00006400000c000b */
[----:B01----:R-:W-:Y:S05]  /*9480*/  ENDCOLLECTIVE ;  /* 0x000000000000791b */ /* 0x003fea0003800000 */
.L_x_13762:
[----:B------:R-:W-:Y:S01]  /*9490*/  MOV R13, RZ ;  /* 0x000000ff000d7202 */ /* 0x000fe20000000f00 */
[----:B------:R-:W-:Y:S02]  /*94a0*/  HFMA2 R12, -RZ, RZ, 0, 2.384185791015625e-07 ;  /* 0x00000004ff0c7431 */ /* 0x000fe400000001ff */
[----:B------:R-:W-:-:S07]  /*94b0*/  IMAD.MOV.U32 R42, RZ, RZ, R14 ;  /* 0x000000ffff2a7224 */ /* 0x000fce00078e000e */
[----:B------:R-:W-:Y:S05]  /*94c0*/  WARPSYNC.COLLECTIVE R15, `(.L_x_13763) ;  /* 0x000000000f087348 */ /* 0x000fea0003c00000 */
[----:B------:R0:W1:Y:S02]  /*94d0*/  SHFL.BFLY P6, R14, R13, R12, R11 ;  /* 0x0c00000c0d0e7389 */ /* 0x00006400000c000b */
[----:B01----:R-:W-:Y:S05]  /*94e0*/  ENDCOLLECTIVE ;  /* 0x000000000000791b */ /* 0x003fea0003800000 */
.L_x_13763:
        /* <DEDUP_REMOVED lines=8> */
.L_x_13764:
[----:B------:R-:W-:Y:S02]  /*9570*/  HFMA2 R12, -RZ, RZ, 0, 5.9604644775390625e-08 ;  /* 0x00000001ff0c7431 */ /* 0x000fe400000001ff */
[----:B------:R-:W-:-:S04]  /*9580*/  IMAD.MOV.U32 R46, RZ, RZ, R14 ;  /* 0x000000ffff2e7224 */ /* 0x000fc800078e000e */
[----:B------:R-:W-:-:S05]  /*9590*/  FADD.FTZ R43, R43, R46 ;  /* 0x0000002e2b2b7221 */ /* 0x000fca0000010000 */
[----:B------:R-:W-:-:S07]  /*95a0*/  MOV R13, R43 ;  /* 0x0000002b000d7202 */ /* 0x000fce0000000f00 */
[----:B------:R-:W-:Y:S05]  /*95b0*/  WARPSYNC.COLLECTIVE R15, `(.L_x_13765) ;  /* 0x000000000f087348 */ /* 0x000fea0003c00000 */
[----:B------:R0:W1:Y:S02]  /*95c0*/  SHFL.BFLY P6, R14, R13, R12, R11 ;  /* 0x0c00000c0d0e7389 */ /* 0x00006400000c000b */
[----:B01----:R-:W-:Y:S05]  /*95d0*/  ENDCOLLECTIVE ;  /* 0x000000000000791b */ /* 0x003fea0003800000 */
.L_x_13765:
[----:B------:R-:W-:Y:S01]  /*95e0*/  HFMA2 R13, -RZ, RZ, 0, 0 ;  /* 0x00000000ff0d7431 */ /* 0x000fe200000001ff */
[----:B------:R-:W-:Y:S02]  /*95f0*/  MOV R12, 0x4 ;  /* 0x00000004000c7802 */ /* 0x000fe40000000f00 */
[----:B------:R-:W-:-:S07]  /*9600*/  MOV R46, R14 ;  /* 0x0000000e002e7202 */ /* 0x000fce0000000f00 */
[----:B------:R-:W-:Y:S05]  /*9610*/  WARPSYNC.COLLECTIVE R15, `(.L_x_13766) ;  /* 0x000000000f087348 */ /* 0x000fea0003c00000 */
[----:B------:R0:W1:Y:S02]  /*9620*/  SHFL.BFLY P6, R14, R13, R12, R11 ;  /* 0x0c00000c0d0e7389 */ /* 0x00006400000c000b */
[----:B01----:R-:W-:Y:S05]  /*9630*/  ENDCOLLECTIVE ;  /* 0x000000000000791b */ /* 0x003fea0003800000 */
.L_x_13766:
        /* <DEDUP_REMOVED lines=8> */
.L_x_13767:
[----:B------:R-:W-:Y:S01]  /*96c0*/  HFMA2 R12, -RZ, RZ, 0, 5.9604644775390625e-08 ;  /* 0x00000001ff0c7431 */ /* 0x000fe200000001ff */
[----:B------:R-:W-:-:S05]  /*96d0*/  MOV R50, R14 ;  /* 0x0000000e00327202 */ /* 0x000fca0000000f00 */
[----:B------:R-:W-:-:S05]  /*96e0*/  FADD.FTZ R47, R47, R50 ;  /* 0x000000322f2f7221 */ /* 0x000fca0000010000 */
[----:B------:R-:W-:-:S07]  /*96f0*/  MOV R13, R47 ;  /* 0x0000002f000d7202 */ /* 0x000fce0000000f00 */
[----:B------:R-:W-:Y:S05]  /*9700*/  WARPSYNC.COLLECTIVE R15, `(.L_x_13768) ;  /* 0x000000000f087348 */ /* 0x000fea0003c00000 */
[----:B------:R0:W1:Y:S02]  /*9710*/  SHFL.BFLY P6, R14, R13, R12, R11 ;  /* 0x0c00000c0d0e7389 */ /* 0x00006400000c000b */
[----:B01----:R-:W-:Y:S05]  /*9720*/  ENDCOLLECTIVE ;  /* 0x000000000000791b */ /* 0x003fea0003800000 */
.L_x_13768:
[----:B------:R-:W-:Y:S01]  /*9730*/  MOV R13, RZ ;  /* 0x000000ff000d7202 */ /* 0x000fe20000000f00 */
[----:B------:R-:W-:Y:S02]  /*9740*/  HFMA2 R12, -RZ, RZ, 0, 2.384185791015625e-07 ;  /* 0x00000004ff0c7431 */ /* 0x000fe400000001ff */
[----:B------:R-:W-:-:S07]  /*9750*/  IMAD.MOV.U32 R50, RZ, RZ, R14 ;  /* 0x000000ffff327224 */ /* 0x000fce00078e000e */
[----:B------:R-:W-:Y:S05]  /*9760*/  WARPSYNC.COLLECTIVE R15, `(.L_x_13769) ;  /* 0x000000000f087348 */ /* 0x000fea0003c00000 */
[----:B------:R0:W1:Y:S02]  /*9770*/  SHFL.BFLY P6, R14, R13, R12, R11 ;  /* 0x0c00000c0d0e7389 */ /* 0x00006400000c000b */
[----:B01----:R-:W-:Y:S05]  /*9780*/  ENDCOLLECTIVE ;  /* 0x000000000000791b */ /* 0x003fea0003800000 */
.L_x_13769:
        /* <DEDUP_REMOVED lines=8> */
.L_x_13770:
[----:B------:R-:W-:Y:S02]  /*9810*/  HFMA2 R12, -RZ, RZ, 0, 5.9604644775390625e-08 ;  /* 0x00000001ff0c7431 */ /* 0x000fe400000001ff */
[----:B------:R-:W-:-:S04]  /*9820*/  IMAD.MOV.U32 R54, RZ, RZ, R14 ;  /* 0x000000ffff367224 */ /* 0x000fc800078e000e */
[----:B------:R-:W-:-:S05]  /*9830*/  FADD.FTZ R51, R51, R54 ;  /* 0x0000003633337221 */ /* 0x000fca0000010000 */
[----:B------:R-:W-:-:S07]  /*9840*/  MOV R13, R51 ;  /* 0x00000033000d7202 */ /* 0x000fce0000000f00 */
[----:B------:R-:W-:Y:S05]  /*9850*/  WARPSYNC.COLLECTIVE R15, `(.L_x_13771) ;  /* 0x000000000f087348 */ /* 0x000fea0003c00000 */
[----:B------:R0:W1:Y:S02]  /*9860*/  SHFL.BFLY P6, R14, R13, R12, R11 ;  /* 0x0c00000c0d0e7389 */ /* 0x00006400000c000b */
[----:B01----:R-:W-:Y:S05]  /*9870*/  ENDCOLLECTIVE ;  /* 0x000000000000791b */ /* 0x003fea0003800000 */
.L_x_13771:
[----:B------:R-:W-:Y:S01]  /*9880*/  HFMA2 R13, -RZ, RZ, 0, 0 ;  /* 0x00000000ff0d7431 */ /* 0x000fe200000001ff */
[----:B------:R-:W-:Y:S02]  /*9890*/  MOV R12, 0x4 ;  /* 0x00000004000c7802 */ /* 0x000fe40000000f00 */
[----:B------:R-:W-:-:S07]  /*98a0*/  MOV R54, R14 ;  /* 0x0000000e00367202 */ /* 0x000fce0000000f00 */
[----:B------:R-:W-:Y:S05]  /*98b0*/  WARPSYNC.COLLECTIVE R15, `(.L_x_13772) ;  /* 0x000000000f087348 */ /* 0x000fea0003c00000 */
[----:B------:R0:W1:Y:S02]  /*98c0*/  SHFL.BFLY P6, R14, R13, R12, R11 ;  /* 0x0c00000c0d0e7389 */ /* 0x00006400000c000b */
[----:B01----:R-:W-:Y:S05]  /*98d0*/  ENDCOLLECTIVE ;  /* 0x000000000000791b */ /* 0x003fea0003800000 */
.L_x_13772:
        /* <DEDUP_REMOVED lines=8> */
.L_x_13773:
[----:B------:R-:W-:Y:S01]  /*9960*/  HFMA2 R12, -RZ, RZ, 0, 5.9604644775390625e-08 ;  /* 0x00000001ff0c7431 */ /* 0x000fe200000001ff */
[----:B------:R-:W-:-:S05]  /*9970*/  MOV R58, R14 ;  /* 0x0000000e003a7202 */ /* 0x000fca0000000f00 */
[----:B------:R-:W-:-:S05]  /*9980*/  FADD.FTZ R55, R55, R58 ;  /* 0x0000003a37377221 */ /* 0x000fca0000010000 */
[----:B------:R-:W-:-:S07]  /*9990*/  MOV R13, R55 ;  /* 0x00000037000d7202 */ /* 0x000fce0000000f00 */
[----:B------:R-:W-:Y:S05]  /*99a0*/  WARPSYNC.COLLECTIVE R15, `(.L_x_13774) ;  /* 0x000000000f087348 */ /* 0x000fea0003c00000 */
[----:B------:R0:W1:Y:S02]  /*99b0*/  SHFL.BFLY P6, R14, R13, R12, R11 ;  /* 0x0c00000c0d0e7389 */ /* 0x00006400000c000b */
[----:B01----:R-:W-:Y:S05]  /*99c0*/  ENDCOLLECTIVE ;  /* 0x000000000000791b */ /* 0x003fea0003800000 */
.L_x_13774:
[----:B------:R-:W-:Y:S01]  /*99d0*/  MOV R13, RZ ;  /* 0x000000ff000d7202 */ /* 0x000fe20000000f00 */
[----:B------:R-:W-:Y:S02]  /*99e0*/  HFMA2 R12, -RZ, RZ, 0, 2.384185791015625e-07 ;  /* 0x00000004ff0c7431 */ /* 0x000fe400000001ff */
[----:B------:R-:W-:-:S07]  /*99f0*/  IMAD.MOV.U32 R58, RZ, RZ, R14 ;  /* 0x000000ffff3a7224 */ /* 0x000fce00078e000e */
[----:B------:R-:W-:Y:S05]  /*9a00*/  WARPSYNC.COLLECTIVE R15, `(.L_x_13775) ;  /* 0x000000000f087348 */ /* 0x000fea0003c00000 */
[----:B------:R0:W1:Y:S02]  /*9a10*/  SHFL.BFLY P6, R14, R13, R12, R11 ;  /* 0x0c00000c0d0e7389 */ /* 0x00006400000c000b */
[----:B01----:R-:W-:Y:S05]  /*9a20*/  ENDCOLLECTIVE ;  /* 0x000000000000791b */ /* 0x003fea0003800000 */
.L_x_13775:
[----:B------:R-:W-:Y:S01]  /*9a30*/  FADD.FTZ R55, R55, R58 ;  /* 0x0000003a37377221 */ /* 0x000fe20000010000 */
[----:B------:R-:W-:Y:S02]  /*9a40*/  HFMA2 R12, -RZ, RZ, 0, 1.1920928955078125e-07 ;  /* 0x00000002ff0c7431 */ /* 0x000fe400000001ff */
[----:B------:R-:W-:-:S05]  /*9a50*/  FADD.FTZ R59, RZ, R14 ;  /* 0x0000000eff3b7221 */ /* 0x000fca0000010000 */
[----:B------:R-:W-:-:S07]  /*9a60*/  MOV R13, R59 ;  /* 0x0000003b000d7202 */ /* 0x000fce0000000f00 */
[----:B------:R-:W-:Y:S05]  /*9a70*/  WARPSYNC.COLLECTIVE R15, `(.L_x_13776) ;  /* 0x000000000f087348 */ /* 0x000fea0003c00000 */
[----:B------:R0:W1:Y:S02]  /*9a80*/  SHFL.BFLY P6, R14, R13, R12, R11 ;  /* 0x0c00000c0d0e7389 */ /* 0x00006400000c000b */
[----:B01----:R-:W-:Y:S05]  /*9a90*/  ENDCOLLECTIVE ;  /* 0x000000000000791b */ /* 0x003fea0003800000 */
.L_x_13776:
[----:B------:R-:W-:Y:S01]  /*9aa0*/  HFMA2 R12, -RZ, RZ, 0, 5.9604644775390625e-08 ;  /* 0x00000001ff0c7431 */ /* 0x000fe200000001ff */
[----:B------:R-:W-:-:S05]  /*9ab0*/  MOV R62, R14 ;  /* 0x0000000e003e7202 */ /* 0x000fca0000000f00 */
[----:B------:R-:W-:-:S04]  /*9ac0*/  FADD.FTZ R59, R59, R62 ;  /* 0x0000003e3b3b7221 */ /* 0x000fc80000010000 */
[----:B------:R-:W-:-:S07]  /*9ad0*/  IMAD.MOV.U32 R13, RZ, RZ, R59 ;  /* 0x000000ffff0d7224 */ /* 0x000fce00078e003b */
[----:B------:R-:W-:Y:S05]  /*9ae0*/  WARPSYNC.COLLECTIVE R15, `(.L_x_13777) ;  /* 0x000000000f087348 */ /* 0x000fea0003c00000 */
[----:B------:R0:W1:Y:S02]  /*9af0*/  SHFL.BFLY P6, R14, R13, R12, R11 ;  /* 0x0c00000c0d0e7389 */ /* 0x00006400000c000b */
[----:B01----:R-:W-:Y:S05]  /*9b00*/  ENDCOLLECTIVE ;  /* 0x000000000000791b */ /* 0x003fea0003800000 */
.L_x_13777:
[----:B------:R-:W-:Y:S01]  /*9b10*/  HFMA2 R13, -RZ, RZ, 0, 0 ;  /* 0x00000000ff0d7431 */ /* 0x000fe200000001ff */
[----:B------:R-:W-:Y:S02]  /*9b20*/  MOV R12, 0x4 ;  /* 0x00000004000c7802 */ /* 0x000fe40000000f00 */
[----:B------:R-:W-:-:S07]  /*9b30*/  MOV R62, R14 ;  /* 0x0000000e003e7202 */ /* 0x000fce0000000f00 */
[----:B------:R-:W-:Y:S05]  /*9b40*/  WARPSYNC.COLLECTIVE R15, `(.L_x_13778) ;  /* 0x000000000f087348 */ /* 0x000fea0003c00000 */
[----:B------:R0:W1:Y:S02]  /*9b50*/  SHFL.BFLY P6, R14, R13, R12, R11 ;  /* 0x0c00000c0d0e7389 */ /* 0x00006400000c000b */
[----:B01----:R-:W-:Y:S05]  /*9b60*/  ENDCOLLECTIVE ;  /* 0x000000000000791b */ /* 0x003fea0003800000 */
.L_x_13778:
[----:B------:R-:W-:Y:S01]  /*9b70*/  FADD.FTZ R59, R59, R62 ;  /* 0x0000003e3b3b7221 */ /* 0x000fe20000010000 */
[----:B------:R-:W-:Y:S02]  /*9b80*/  IMAD.MOV.U32 R12, RZ, RZ, 0x2 ;  /* 0x00000002ff0c7424 */ /* 0x000fe400078e00ff */
[----:B------:R-:W-:-:S05]  /*9b90*/  FADD.FTZ R61, RZ, R14 ;  /* 0x0000000eff3d7221 */ /* 0x000fca0000010000 */
[----:B------:R-:W-:-:S07]  /*9ba0*/  MOV R13, R61 ;  /* 0x0000003d000d7202 */ /* 0x000fce0000000f00 */
[----:B------:R-:W-:Y:S05]  /*9bb0*/  WARPSYNC.COLLECTIVE R15, `(.L_x_13779) ;  /* 0x000000000f087348 */ /* 0x000fea0003c00000 */
[----:B------:R0:W1:Y:S02]  /*9bc0*/  SHFL.BFLY P6, R14, R13, R12, R11 ;  /* 0x0c00000c0d0e7389 */ /* 0x00006400000c000b */
[----:B01----:R-:W-:Y:S05]  /*9bd0*/  ENDCOLLECTIVE ;  /* 0x000000000000791b */ /* 0x003fea0003800000 */
.L_x_13779:
[----:B------:R-:W-:Y:S01]  /*9be0*/  HFMA2 R12, -RZ, RZ, 0, 5.9604644775390625e-08 ;  /* 0x00000001ff0c7431 */ /* 0x000fe200000001ff */
[----:B------:R-:W-:-:S05]  /*9bf0*/  MOV R72, R14 ;  /* 0x0000000e00487202 */ /* 0x000fca0000000f00 */
[----:B------:R-:W-:-:S05]  /*9c00*/  FADD.FTZ R61, R61, R72 ;  /* 0x000000483d3d7221 */ /* 0x000fca0000010000 */
[----:B------:R-:W-:-:S07]  /*9c10*/  MOV R13, R61 ;  /* 0x0000003d000d7202 */ /* 0x000fce0000000f00 */
[----:B------:R-:W-:Y:S05]  /*9c20*/  WARPSYNC.COLLECTIVE R15, `(.L_x_13780) ;  /* 0x000000000f087348 */ /* 0x000fea0003c00000 */
[----:B------:R0:W1:Y:S02]  /*9c30*/  SHFL.BFLY P6, R14, R13, R12, R11 ;  /* 0x0c00000c0d0e7389 */ /* 0x00006400000c000b */
[----:B01----:R-:W-:Y:S05]  /*9c40*/  ENDCOLLECTIVE ;  /* 0x000000000000791b */ /* 0x003fea0003800000 */
.L_x_13780:
[----:B------:R-:W-:Y:S02]  /*9c50*/  HFMA2 R13, -RZ, RZ, 0, 0 ;  /* 0x00000000ff0d7431 */ /* 0x000fe400000001ff */
[----:B------:R-:W-:Y:S01]  /*9c60*/  IMAD.MOV.U32 R12, RZ, RZ, 0x4 ;  /* 0x00000004ff0c7424 */ /* 0x000fe200078e00ff */
[----:B------:R-:W-:-:S07]  /*9c70*/  MOV R84, R14 ;  /* 0x0000000e00547202 */ /* 0x000fce0000000f00 */
[----:B------:R-:W-:Y:S05]  /*9c80*/  WARPSYNC.COLLECTIVE R15, `(.L_x_13781) ;  /* 0x000000000f087348 */ /* 0x000fea0003c00000 */
[----:B------:R0:W1:Y:S02]  /*9c90*/  SHFL.BFLY P6, R14, R13, R12, R11 ;  /* 0x0c00000c0d0e7389 */ /* 0x00006400000c000b */
[----:B01----:R-:W-:Y:S05]  /*9ca0*/  ENDCOLLECTIVE ;  /* 0x000000000000791b */ /* 0x003fea0003800000 */
.L_x_13781:
        /* <DEDUP_REMOVED lines=8> */
.L_x_13782:
[----:B------:R-:W-:Y:S01]  /*9d30*/  IMAD.MOV.U32 R12, RZ, RZ, 0x1 ;  /* 0x00000001ff0c7424 */ /* 0x000fe200078e00ff */
[----:B------:R-:W-:-:S05]  /*9d40*/  MOV R82, R14 ;  /* 0x0000000e00527202 */ /* 0x000fca0000000f00 */
[----:B------:R-:W-:-:S05]  /*9d50*/  FADD.FTZ R63, R63, R82 ;  /* 0x000000523f3f7221 */ /* 0x000fca0000010000 */
[----:B------:R-:W-:-:S07]  /*9d60*/  MOV R13, R63 ;  /* 0x0000003f000d7202 */ /* 0x000fce0000000f00 */
[----:B------:R-:W-:Y:S05]  /*9d70*/  WARPSYNC.COLLECTIVE R15, `(.L_x_13783) ;  /* 0x000000000f087348 */ /* 0x000fea0003c00000 */
[----:B------:R0:W1:Y:S02]  /*9d80*/  SHFL.BFLY P6, R14, R13, R12, R11 ;  /* 0x0c00000c0d0e7389 */ /* 0x00006400000c000b */
[----:B01----:R-:W-:Y:S05]  /*9d90*/  ENDCOLLECTIVE ;  /* 0x000000000000791b */ /* 0x003fea0003800000 */
.L_x_13783:
[----:B------:R-:W-:Y:S01]  /*9da0*/  HFMA2 R13, -RZ, RZ, 0, 0 ;  /* 0x00000000ff0d7431 */ /* 0x000fe200000001ff */
[----:B------:R-:W-:Y:S02]  /*9db0*/  MOV R12, 0x4 ;  /* 0x00000004000c7802 */ /* 0x000fe40000000f00 */
[----:B------:R-:W-:-:S07]  /*9dc0*/  MOV R86, R14 ;  /* 0x0000000e00567202 */ /* 0x000fce0000000f00 */
[----:B------:R-:W-:Y:S05]  /*9dd0*/  WARPSYNC.COLLECTIVE R15, `(.L_x_13784) ;  /* 0x000000000f087348 */ /* 0x000fea0003c00000 */
[----:B------:R0:W1:Y:S02]  /*9de0*/  SHFL.BFLY P6, R14, R13, R12, R11 ;  /* 0x0c00000c0d0e7389 */ /* 0x00006400000c000b */
[----:B01----:R-:W-:Y:S05]  /*9df0*/  ENDCOLLECTIVE ;  /* 0x000000000000791b */ /* 0x003fea0003800000 */
.L_x_13784:
        /* <DEDUP_REMOVED lines=8> */
.L_x_13785:
[----:B------:R-:W-:Y:S02]  /*9e80*/  HFMA2 R12, -RZ, RZ, 0, 5.9604644775390625e-08 ;  /* 0x00000001ff0c7431 */ /* 0x000fe400000001ff */
[----:B------:R-:W-:-:S05]  /*9e90*/  FADD.FTZ R64, R64, R14 ;  /* 0x0000000e40407221 */ /* 0x000fca0000010000 */
[----:B------:R-:W-:-:S07]  /*9ea0*/  MOV R13, R64 ;  /* 0x00000040000d7202 */ /* 0x000fce0000000f00 */
[----:B------:R-:W-:Y:S05]  /*9eb0*/  WARPSYNC.COLLECTIVE R15, `(.L_x_13786) ;  /* 0x000000000f087348 */ /* 0x000fea0003c00000 */
[----:B------:R0:W1:Y:S02]  /*9ec0*/  SHFL.BFLY P6, R14, R13, R12, R11 ;  /* 0x0c00000c0d0e7389 */ /* 0x00006400000c000b */
[----:B01----:R-:W-:Y:S05]  /*9ed0*/  ENDCOLLECTIVE ;  /* 0x000000000000791b */ /* 0x003fea0003800000 */
.L_x_13786:
[----:B------:R-:W-:Y:S01]  /*9ee0*/  HFMA2 R13, -RZ, RZ, 0, 0 ;  /* 0x00000000ff0d7431 */ /* 0x000fe200000001ff */
[----:B------:R-:W-:Y:S02]  /*9ef0*/  MOV R12, 0x4 ;  /* 0x00000004000c7802 */ /* 0x000fe40000000f00 */
[----:B------:R-:W-:-:S07]  /*9f00*/  MOV R3, R14 ;  /* 0x0000000e00037202 */ /* 0x000fce0000000f00 */
[----:B------:R-:W-:Y:S05]  /*9f10*/  WARPSYNC.COLLECTIVE R15, `(.L_x_13787) ;  /* 0x000000000f087348 */ /* 0x000fea0003c00000 */
[----:B------:R0:W1:Y:S02]  /*9f20*/  SHFL.BFLY P6, R14, R13, R12, R11 ;  /* 0x0c00000c0d0e7389 */ /* 0x00006400000c000b */
[----:B01----:R-:W-:Y:S05]  /*9f30*/  ENDCOLLECTIVE ;  /* 0x000000000000791b */ /* 0x003fea0003800000 */
.L_x_13787:
        /* <DEDUP_REMOVED lines=8> */
.L_x_13788:
[----:B------:R-:W-:Y:S01]  /*9fc0*/  HFMA2 R12, -RZ, RZ, 0, 5.9604644775390625e-08 ;  /* 0x00000001ff0c7431 */ /* 0x000fe200000001ff */
[----:B------:R-:W-:-:S05]  /*9fd0*/  MOV R76, R14 ;  /* 0x0000000e004c7202 */ /* 0x000fca0000000f00 */
[----:B------:R-:W-:-:S05]  /*9fe0*/  FADD.FTZ R65, R65, R76 ;  /* 0x0000004c41417221 */ /* 0x000fca0000010000 */
[----:B------:R-:W-:-:S07]  /*9ff0*/  MOV R13, R65 ;  /* 0x00000041000d7202 */ /* 0x000fce0000000f00 */
[----:B------:R-:W-:Y:S05]  /*a000*/  WARPSYNC.COLLECTIVE R15, `(.L_x_13789) ;  /* 0x000000000f087348 */ /* 0x000fea0003c00000 */
[----:B------:R0:W1:Y:S02]  /*a010*/  SHFL.BFLY P6, R14, R13, R12, R11 ;  /* 0x0c00000c0d0e7389 */ /* 0x00006400000c000b */
[----:B01----:R-:W-:Y:S05]  /*a020*/  ENDCOLLECTIVE ;  /* 0x000000000000791b */ /* 0x003fea0003800000 */
.L_x_13789:
[----:B------:R-:W-:Y:S01]  /*a030*/  MOV R13, RZ ;  /* 0x000000ff000d7202 */ /* 0x000fe20000000f00 */
[----:B------:R-:W-:Y:S02]  /*a040*/  HFMA2 R12, -RZ, RZ, 0, 2.384185791015625e-07 ;  /* 0x00000004ff0c7431 */ /* 0x000fe400000001ff */
[----:B------:R-:W-:-:S07]  /*a050*/  IMAD.MOV.U32 R88, RZ, RZ, R14 ;  /* 0x000000ffff587224 */ /* 0x000fce00078e000e */
[----:B------:R-:W-:Y:S05]  /*a060*/  WARPSYNC.COLLECTIVE R15, `(.L_x_13790) ;  /* 0x000000000f087348 */ /* 0x000fea0003c00000 */
[----:B------:R0:W1:Y:S02]  /*a070*/  SHFL.BFLY P6, R14, R13, R12, R11 ;  /* 0x0c00000c0d0e7389 */ /* 0x00006400000c000b */
[----:B01----:R-:W-:Y:S05]  /*a080*/  ENDCOLLECTIVE ;  /* 0x000000000000791b */ /* 0x003fea0003800000 */
.L_x_13790:
        /* <DEDUP_REMOVED lines=8> */
.L_x_13791:
[----:B------:R-:W-:Y:S02]  /*a110*/  HFMA2 R12, -RZ, RZ, 0, 5.9604644775390625e-08 ;  /* 0x00000001ff0c7431 */ /* 0x000fe400000001ff */
[----:B------:R-:W-:-:S04]  /*a120*/  IMAD.MOV.U32 R19, RZ, RZ, R14 ;  /* 0x000000ffff137224 */ /* 0x000fc800078e000e */
[----:B------:R-:W-:-:S05]  /*a130*/  FADD.FTZ R66, R66, R19 ;  /* 0x0000001342427221 */ /* 0x000fca0000010000 */
[----:B------:R-:W-:-:S07]  /*a140*/  MOV R13, R66 ;  /* 0x00000042000d7202 */ /* 0x000fce0000000f00 */
[----:B------:R-:W-:Y:S05]  /*a150*/  WARPSYNC.COLLECTIVE R15, `(.L_x_13792) ;  /* 0x000000000f087348 */ /* 0x000fea0003c00000 */
[----:B------:R0:W1:Y:S02]  /*a160*/  SHFL.BFLY P6, R14, R13, R12, R11 ;  /* 0x0c00000c0d0e7389 */ /* 0x00006400000c000b */
[----:B01----:R-:W-:Y:S05]  /*a170*/  ENDCOLLECTIVE ;  /* 0x000000000000791b */ /* 0x003fea0003800000 */
.L_x_13792:
[----:B------:R-:W-:Y:S01]  /*a180*/  HFMA2 R13, -RZ, RZ, 0, 0 ;  /* 0x00000000ff0d7431 */ /* 0x000fe200000001ff */
[----:B------:R-:W-:Y:S02]  /*a190*/  MOV R12, 0x4 ;  /* 0x00000004000c7802 */ /* 0x000fe40000000f00 */
[----:B------:R-:W-:-:S07]  /*a1a0*/  MOV R5, R14 ;  /* 0x0000000e00057202 */ /* 0x000fce0000000f00 */
[----:B------:R-:W-:Y:S05]  /*a1b0*/  WARPSYNC.COLLECTIVE R15, `(.L_x_13793) ;  /* 0x000000000f087348 */ /* 0x000fea0003c00000 */
[----:B------:R0:W1:Y:S02]  /*a1c0*/  SHFL.BFLY P6, R14, R13, R12, R11 ;  /* 0x0c00000c0d0e7389 */ /* 0x00006400000c000b */
[----:B01----:R-:W-:Y:S05]  /*a1d0*/  ENDCOLLECTIVE ;  /* 0x000000000000791b */ /* 0x003fea0003800000 */
.L_x_13793:
[----:B------:R-:W-:Y:S01]  /*a1e0*/  FADD.FTZ R66, R66, R5 ;  /* 0x0000000542427221 */ /* 0x000fe20000010000 */
[----:B------:R-:W-:Y:S02]  /*a1f0*/  IMAD.MOV.U32 R12, RZ, RZ, 0x2 ;  /* 0x00000002ff0c7424 */ /* 0x000fe400078e00ff */
[----:B------:R-:W-:-:S05]  /*a200*/  FADD.FTZ R67, RZ, R14 ;  /* 0x0000000eff437221 */ /* 0x000fca0000010000 */
[----:B------:R-:W-:-:S07]  /*a210*/  MOV R13, R67 ;  /* 0x00000043000d7202 */ /* 0x000fce0000000f00 */
[----:B------:R-:W-:Y:S05]  /*a220*/  WARPSYNC.COLLECTIVE R15, `(.L_x_13794) ;  /* 0x000000000f087348 */ /* 0x000fea0003c00000 */
[----:B------:R0:W1:Y:S02]  /*a230*/  SHFL.BFLY P6, R14, R13, R12, R11 ;  /* 0x0c00000c0d0e7389 */ /* 0x00006400000c000b */
[----:B01----:R-:W-:Y:S05]  /*a240*/  ENDCOLLECTIVE ;  /* 0x000000000000791b */ /* 0x003fea0003800000 */
.L_x_13794:
[----:B------:R-:W-:Y:S01]  /*a250*/  HFMA2 R12, -RZ, RZ, 0, 5.9604644775390625e-08 ;  /* 0x00000001ff0c7431 */ /* 0x000fe200000001ff */
[----:B------:R-:W-:-:S05]  /*a260*/  MOV R26, R14 ;  /* 0x0000000e001a7202 */ /* 0x000fca0000000f00 */
[----:B------:R-:W-:-:S05]  /*a270*/  FADD.FTZ R67, R67, R26 ;  /* 0x0000001a43437221 */ /* 0x000fca0000010000 */
[----:B------:R-:W-:-:S07]  /*a280*/  MOV R13, R67 ;  /* 0x00000043000d7202 */ /* 0x000fce0000000f00 */
[----:B------:R-:W-:Y:S05]  /*a290*/  WARPSYNC.COLLECTIVE R15, `(.L_x_13795) ;  /* 0x000000000f087348 */ /* 0x000fea0003c00000 */
[----:B------:R0:W1:Y:S02]  /*a2a0*/  SHFL.BFLY P6, R14, R13, R12, R11 ;  /* 0x0c00000c0d0e7389 */ /* 0x00006400000c000b */
[----:B01----:R-:W-:Y:S05]  /*a2b0*/  ENDCOLLECTIVE ;  /* 0x000000000000791b */ /* 0x003fea0003800000 */
.L_x_13795:
[----:B------:R-:W-:Y:S01]  /*a2c0*/  HFMA2 R13, -RZ, RZ, 0, 0 ;  /* 0x00000000ff0d7431 */ /* 0x000fe200000001ff */
[----:B------:R-:W-:Y:S02]  /*a2d0*/  MOV R12, 0x4 ;  /* 0x00000004000c7802 */ /* 0x000fe40000000f00 */
[----:B------:R-:W-:-:S07]  /*a2e0*/  MOV R26, R14 ;  /* 0x0000000e001a7202 */ /* 0x000fce0000000f00 */
[----:B------:R-:W-:Y:S05]  /*a2f0*/  WARPSYNC.COLLECTIVE R15, `(.L_x_13796) ;  /* 0x000000000f087348 */ /* 0x000fea0003c00000 */
[----:B------:R0:W1:Y:S02]  /*a300*/  SHFL.BFLY P6, R14, R13, R12, R11 ;  /* 0x0c00000c0d0e7389 */ /* 0x00006400000c000b */
[----:B01----:R-:W-:Y:S05]  /*a310*/  ENDCOLLECTIVE ;  /* 0x000000000000791b */ /* 0x003fea0003800000 */
.L_x_13796:
        /* <DEDUP_REMOVED lines=8> */
.L_x_13797:
[----:B------:R-:W-:Y:S01]  /*a3a0*/  HFMA2 R12, -RZ, RZ, 0, 5.9604644775390625e-08 ;  /* 0x00000001ff0c7431 */ /* 0x000fe200000001ff */
[----:B------:R-:W-:-:S05]  /*a3b0*/  MOV R77, R14 ;  /* 0x0000000e004d7202 */ /* 0x000fca0000000f00 */
[----:B------:R-:W-:-:S05]  /*a3c0*/  FADD.FTZ R68, R68, R77 ;  /* 0x0000004d44447221 */ /* 0x000fca0000010000 */
[----:B------:R-:W-:-:S07]  /*a3d0*/  MOV R13, R68 ;  /* 0x00000044000d7202 */ /* 0x000fce0000000f00 */
[----:B------:R-:W-:Y:S05]  /*a3e0*/  WARPSYNC.COLLECTIVE R15, `(.L_x_13798) ;  /* 0x000000000f087348 */ /* 0x000fea0003c00000 */
[----:B------:R0:W1:Y:S02]  /*a3f0*/  SHFL.BFLY P6, R14, R13, R12, R11 ;  /* 0x0c00000c0d0e7389 */ /* 0x00006400000c000b */
[----:B01----:R-:W-:Y:S05]  /*a400*/  ENDCOLLECTIVE ;  /* 0x000000000000791b */ /* 0x003fea0003800000 */
.L_x_13798:
[----:B------:R-:W-:Y:S02]  /*a410*/  IMAD.MOV.U32 R13, RZ, RZ, RZ ;  /* 0x000000ffff0d7224 */ /* 0x000fe400078e00ff */
[----:B------:R-:W-:Y:S01]  /*a420*/  HFMA2 R12, -RZ, RZ, 0, 2.384185791015625e-07 ;  /* 0x00000004ff0c7431 */ /* 0x000fe200000001ff */
[----:B------:R-:W-:-:S07]  /*a430*/  MOV R7, R14 ;  /* 0x0000000e00077202 */ /* 0x000fce0000000f00 */
[----:B------:R-:W-:Y:S05]  /*a440*/  WARPSYNC.COLLECTIVE R15, `(.L_x_13799) ;  /* 0x000000000f087348 */ /* 0x000fea0003c00000 */
[----:B------:R0:W1:Y:S02]  /*a450*/  SHFL.BFLY P6, R14, R13, R12, R11 ;  /* 0x0c00000c0d0e7389 */ /* 0x00006400000c000b */
[----:B01----:R-:W-:Y:S05]  /*a460*/  ENDCOLLECTIVE ;  /* 0x000000000000791b */ /* 0x003fea0003800000 */
.L_x_13799:
        /* <DEDUP_REMOVED lines=8> */
.L_x_13800:
[----:B------:R-:W-:Y:S01]  /*a4f0*/  IMAD.MOV.U32 R12, RZ, RZ, 0x1 ;  /* 0x00000001ff0c7424 */ /* 0x000fe200078e00ff */
[----:B------:R-:W-:-:S05]  /*a500*/  MOV R34, R14 ;  /* 0x0000000e00227202 */ /* 0x000fca0000000f00 */
[----:B------:R-:W-:-:S05]  /*a510*/  FADD.FTZ R69, R69, R34 ;  /* 0x0000002245457221 */ /* 0x000fca0000010000 */
[----:B------:R-:W-:-:S07]  /*a520*/  MOV R13, R69 ;  /* 0x00000045000d7202 */ /* 0x000fce0000000f00 */
[----:B------:R-:W-:Y:S05]  /*a530*/  WARPSYNC.COLLECTIVE R15, `(.L_x_13801) ;  /* 0x000000000f087348 */ /* 0x000fea0003c00000 */
[----:B------:R0:W1:Y:S02]  /*a540*/  SHFL.BFLY P6, R14, R13, R12, R11 ;  /* 0x0c00000c0d0e7389 */ /* 0x00006400000c000b */
[----:B01----:R-:W-:Y:S05]  /*a550*/  ENDCOLLECTIVE ;  /* 0x000000000000791b */ /* 0x003fea0003800000 */
.L_x_13801:
[----:B------:R-:W-:Y:S01]  /*a560*/  HFMA2 R13, -RZ, RZ, 0, 0 ;  /* 0x00000000ff0d7431 */ /* 0x000fe200000001ff */
[----:B------:R-:W-:Y:S02]  /*a570*/  MOV R12, 0x4 ;  /* 0x00000004000c7802 */ /* 0x000fe40000000f00 */
[----:B------:R-:W-:-:S07]  /*a580*/  MOV R34, R14 ;  /* 0x0000000e00227202 */ /* 0x000fce0000000f00 */
[----:B------:R-:W-:Y:S05]  /*a590*/  WARPSYNC.COLLECTIVE R15, `(.L_x_13802) ;  /* 0x000000000f087348 */ /* 0x000fea0003c00000 */
[----:B------:R0:W1:Y:S02]  /*a5a0*/  SHFL.BFLY P6, R14, R13, R12, R11 ;  /* 0x0c00000c0d0e7389 */ /* 0x00006400000c000b */
[----:B01----:R-:W-:Y:S05]  /*a5b0*/  ENDCOLLECTIVE ;  /* 0x000000000000791b */ /* 0x003fea0003800000 */
.L_x_13802:
        /* <DEDUP_REMOVED lines=8> */
.L_x_13803:
[----:B------:R-:W-:Y:S02]  /*a640*/  HFMA2 R12, -RZ, RZ, 0, 5.9604644775390625e-08 ;  /* 0x00000001ff0c7431 */ /* 0x000fe400000001ff */
[----:B------:R-:W-:-:S04]  /*a650*/  IMAD.MOV.U32 R83, RZ, RZ, R14 ;  /* 0x000000ffff537224 */ /* 0x000fc800078e000e */
[----:B------:R-:W-:-:S05]  /*a660*/  FADD.FTZ R70, R70, R83 ;  /* 0x0000005346467221 */ /* 0x000fca0000010000 */
[----:B------:R-:W-:-:S07]  /*a670*/  MOV R13, R70 ;  /* 0x00000046000d7202 */ /* 0x000fce0000000f00 */
[----:B------:R-:W-:Y:S05]  /*a680*/  WARPSYNC.COLLECTIVE R15, `(.L_x_13804) ;  /* 0x000000000f087348 */ /* 0x000fea0003c00000 */
[----:B------:R0:W1:Y:S02]  /*a690*/  SHFL.BFLY P6, R14, R13, R12, R11 ;  /* 0x0c00000c0d0e7389 */ /* 0x00006400000c000b */
[----:B01----:R-:W-:Y:S05]  /*a6a0*/  ENDCOLLECTIVE ;  /* 0x000000000000791b */ /* 0x003fea0003800000 */
.L_x_13804:
[----:B------:R-:W-:Y:S01]  /*a6b0*/  HFMA2 R13, -RZ, RZ, 0, 0 ;  /* 0x00000000ff0d7431 */ /* 0x000fe200000001ff */
[----:B------:R-:W-:Y:S02]  /*a6c0*/  MOV R12, 0x4 ;  /* 0x00000004000c7802 */ /* 0x000fe40000000f00 */
[----:B------:R-:W-:-:S07]  /*a6d0*/  MOV R17, R14 ;  /* 0x0000000e00117202 */ /* 0x000fce0000000f00 */
[----:B------:R-:W-:Y:S05]  /*a6e0*/  WARPSYNC.COLLECTIVE R15, `(.L_x_13805) ;  /* 0x000000000f087348 */ /* 0x000fea0003c00000 */
[----:B------:R0:W1:Y:S02]  /*a6f0*/  SHFL.BFLY P6, R14, R13, R12, R11 ;  /* 0x0c00000c0d0e7389 */ /* 0x00006400000c000b */
[----:B01----:R-:W-:Y:S05]  /*a700*/  ENDCOLLECTIVE ;  /* 0x000000000000791b */ /* 0x003fea0003800000 */
.L_x_13805:
        /* <DEDUP_REMOVED lines=8> */
.L_x_13806:
[----:B------:R-:W-:Y:S01]  /*a790*/  HFMA2 R12, -RZ, RZ, 0, 5.9604644775390625e-08 ;  /* 0x00000001ff0c7431 */ /* 0x000fe200000001ff */
[----:B------:R-:W-:-:S05]  /*a7a0*/  MOV R30, R14 ;  /* 0x0000000e001e7202 */ /* 0x000fca0000000f00 */
[----:B------:R-:W-:-:S05]  /*a7b0*/  FADD.FTZ R71, R71, R30 ;  /* 0x0000001e47477221 */ /* 0x000fca0000010000 */
[----:B------:R-:W-:-:S07]  /*a7c0*/  MOV R13, R71 ;  /* 0x00000047000d7202 */ /* 0x000fce0000000f00 */
[----:B------:R-:W-:Y:S05]  /*a7d0*/  WARPSYNC.COLLECTIVE R15, `(.L_x_13807) ;  /* 0x000000000f087348 */ /* 0x000fea0003c00000 */
[----:B------:R0:W1:Y:S02]  /*a7e0*/  SHFL.BFLY P6, R14, R13, R12, R11 ;  /* 0x0c00000c0d0e7389 */ /* 0x00006400000c000b */
[----:B01----:R-:W-:Y:S05]  /*a7f0*/  ENDCOLLECTIVE ;  /* 0x000000000000791b */ /* 0x003fea0003800000 */
.L_x_13807:
[----:B------:R-:W-:Y:S02]  /*a800*/  HFMA2 R13, -RZ, RZ, 0, 0 ;  /* 0x00000000ff0d7431 */ /* 0x000fe400000001ff */
[----:B------:R-:W-:Y:S01]  /*a810*/  IMAD.MOV.U32 R12, RZ, RZ, 0x4 ;  /* 0x00000004ff0c7424 */ /* 0x000fe200078e00ff */
[----:B------:R-:W-:-:S07]  /*a820*/  MOV R30, R14 ;  /* 0x0000000e001e7202 */ /* 0x000fce0000000f00 */
[----:B------:R-:W-:Y:S05]  /*a830*/  WARPSYNC.COLLECTIVE R15, `(.L_x_13808) ;  /* 0x000000000f087348 */ /* 0x000fea0003c00000 */
[----:B------:R0:W1:Y:S02]  /*a840*/  SHFL.BFLY P6, R14, R13, R12, R11 ;  /* 0x0c00000c0d0e7389 */ /* 0x00006400000c000b */
[----:B01----:R-:W-:Y:S05]  /*a850*/  ENDCOLLECTIVE ;  /* 0x000000000000791b */ /* 0x003fea0003800000 */
.L_x_13808:
        /* <DEDUP_REMOVED lines=8> */
.L_x_13809:
[----:B------:R-:W-:Y:S01]  /*a8e0*/  HFMA2 R12, -RZ, RZ, 0, 5.9604644775390625e-08 ;  /* 0x00000001ff0c7431 */ /* 0x000fe200000001ff */
[----:B------:R-:W-:-:S05]  /*a8f0*/  MOV R21, R14 ;  /* 0x0000000e00157202 */ /* 0x000fca0000000f00 */
[----:B------:R-:W-:-:S05]  /*a900*/  FADD.FTZ R72, R72, R21 ;  /* 0x0000001548487221 */ /* 0x000fca0000010000 */
[----:B------:R-:W-:-:S07]  /*a910*/  MOV R13, R72 ;  /* 0x00000048000d7202 */ /* 0x000fce0000000f00 */
[----:B------:R-:W-:Y:S05]  /*a920*/  WARPSYNC.COLLECTIVE R15, `(.L_x_13810) ;  /* 0x000000000f087348 */ /* 0x000fea0003c00000 */
[----:B------:R0:W1:Y:S02]  /*a930*/  SHFL.BFLY P6, R14, R13, R12, R11 ;  /* 0x0c00000c0d0e7389 */ /* 0x00006400000c000b */
[----:B01----:R-:W-:Y:S05]  /*a940*/  ENDCOLLECTIVE ;  /* 0x000000000000791b */ /* 0x003fea0003800000 */
.L_x_13810:
[----:B------:R-:W-:Y:S01]  /*a950*/  MOV R13, RZ ;  /* 0x000000ff000d7202 */ /* 0x000fe20000000f00 */
[----:B------:R-:W-:Y:S02]  /*a960*/  HFMA2 R12, -RZ, RZ, 0, 2.384185791015625e-07 ;  /* 0x00000004ff0c7431 */ /* 0x000fe400000001ff */
[----:B------:R-:W-:-:S07]  /*a970*/  IMAD.MOV.U32 R21, RZ, RZ, R14 ;  /* 0x000000ffff157224 */ /* 0x000fce00078e000e */
[----:B------:R-:W-:Y:S05]  /*a980*/  WARPSYNC.COLLECTIVE R15, `(.L_x_13811) ;  /* 0x000000000f087348 */ /* 0x000fea0003c00000 */
[----:B------:R0:W1:Y:S02]  /*a990*/  SHFL.BFLY P6, R14, R13, R12, R11 ;  /* 0x0c00000c0d0e7389 */ /* 0x00006400000c000b */
[----:B01----:R-:W-:Y:S05]  /*a9a0*/  ENDCOLLECTIVE ;  /* 0x000000000000791b */ /* 0x003fea0003800000 */
.L_x_13811:
        /* <DEDUP_REMOVED lines=8> */
.L_x_13812:
[----:B------:R-:W-:Y:S01]  /*aa30*/  HFMA2 R12, -RZ, RZ, 0, 5.9604644775390625e-08 ;  /* 0x00000001ff0c7431 */ /* 0x000fe200000001ff */
[----:B------:R-:W-:-:S05]  /*aa40*/  MOV R38, R14 ;  /* 0x0000000e00267202 */ /* 0x000fca0000000f00 */
[----:B------:R-:W-:-:S04]  /*aa50*/  FADD.FTZ R73, R73, R38 ;  /* 0x0000002649497221 */ /* 0x000fc80000010000 */
[----:B------:R-:W-:-:S07]  /*aa60*/  IMAD.MOV.U32 R13, RZ, RZ, R73 ;  /* 0x000000ffff0d7224 */ /* 0x000fce00078e0049 */
[----:B------:R-:W-:Y:S05]  /*aa70*/  WARPSYNC.COLLECTIVE R15, `(.L_x_13813) ;  /* 0x000000000f087348 */ /* 0x000fea0003c00000 */
[----:B------:R0:W1:Y:S02]  /*aa80*/  SHFL.BFLY P6, R14, R13, R12, R11 ;  /* 0x0c00000c0d0e7389 */ /* 0x00006400000c000b */
[----:B01----:R-:W-:Y:S05]  /*aa90*/  ENDCOLLECTIVE ;  /* 0x000000000000791b */ /* 0x003fea0003800000 */
.L_x_13813:
[----:B------:R-:W-:Y:S01]  /*aaa0*/  HFMA2 R13, -RZ, RZ, 0, 0 ;  /* 0x00000000ff0d7431 */ /* 0x000fe200000001ff */
[----:B------:R-:W-:Y:S02]  /*aab0*/  MOV R12, 0x4 ;  /* 0x00000004000c7802 */ /* 0x000fe40000000f00 */
[----:B------:R-:W-:-:S07]  /*aac0*/  MOV R38, R14 ;  /* 0x0000000e00267202 */ /* 0x000fce0000000f00 */
[----:B------:R-:W-:Y:S05]  /*aad0*/  WARPSYNC.COLLECTIVE R15, `(.L_x_13814) ;  /* 0x000000000f087348 */ /* 0x000fea0003c00000 */
[----:B------:R0:W1:Y:S02]  /*aae0*/  SHFL.BFLY P6, R14, R13, R12, R11 ;  /* 0x0c00000c0d0e7389 */ /* 0x00006400000c000b */
[----:B01----:R-:W-:Y:S05]  /*aaf0*/  ENDCOLLECTIVE ;  /* 0x000000000000791b */ /* 0x003fea0003800000 */
.L_x_13814:
        /* <DEDUP_REMOVED lines=8> */
.L_x_13815:
[----:B------:R-:W-:Y:S01]  /*ab80*/  HFMA2 R12, -RZ, RZ, 0, 5.9604644775390625e-08 ;  /* 0x00000001ff0c7431 */ /* 0x000fe200000001ff */
[----:B------:R-:W-:-:S05]  /*ab90*/  MOV R81, R14 ;  /* 0x0000000e00517202 */ /* 0x000fca0000000f00 */
[----:B------:R-:W-:-:S05]  /*aba0*/  FADD.FTZ R74, R74, R81 ;  /* 0x000000514a4a7221 */ /* 0x000fca0000010000 */
[----:B------:R-:W-:-:S07]  /*abb0*/  MOV R13, R74 ;  /* 0x0000004a000d7202 */ /* 0x000fce0000000f00 */
[----:B------:R-:W-:Y:S05]  /*abc0*/  WARPSYNC.COLLECTIVE R15, `(.L_x_13816) ;  /* 0x000000000f087348 */ /* 0x000fea0003c00000 */
[----:B------:R0:W1:Y:S02]  /*abd0*/  SHFL.BFLY P6, R14, R13, R12, R11 ;  /* 0x0c00000c0d0e7389 */ /* 0x00006400000c000b */
[----:B01----:R-:W-:Y:S05]  /*abe0*/  ENDCOLLECTIVE ;  /* 0x000000000000791b */ /* 0x003fea0003800000 */
.L_x_13816:
[----:B------:R-:W-:Y:S01]  /*abf0*/  HFMA2 R13, -RZ, RZ, 0, 0 ;  /* 0x00000000ff0d7431 */ /* 0x000fe200000001ff */
[----:B------:R-:W-:Y:S02]  /*ac00*/  MOV R12, 0x4 ;  /* 0x00000004000c7802 */ /* 0x000fe40000000f00 */
[----:B------:R-:W-:-:S07]  /*ac10*/  MOV R87, R14 ;  /* 0x0000000e00577202 */ /* 0x000fce0000000f00 */
[----:B------:R-:W-:Y:S05]  /*ac20*/  WARPSYNC.COLLECTIVE R15, `(.L_x_13817) ;  /* 0x000000000f087348 */ /* 0x000fea0003c00000 */
[----:B------:R0:W1:Y:S02]  /*ac30*/  SHFL.BFLY P6, R14, R13, R12, R11 ;  /* 0x0c00000c0d0e7389 */ /* 0x00006400000c000b */
[----:B01----:R-:W-:Y:S05]  /*ac40*/  ENDCOLLECTIVE ;  /* 0x000000000000791b */ /* 0x003fea0003800000 */
.L_x_13817:
        /* <DEDUP_REMOVED lines=8> */
.L_x_13818:
[----:B------:R-:W-:Y:S02]  /*acd0*/  HFMA2 R12, -RZ, RZ, 0, 5.9604644775390625e-08 ;  /* 0x00000001ff0c7431 */ /* 0x000fe400000001ff */
[----:B------:R-:W-:-:S05]  /*ace0*/  FADD.FTZ R75, R75, R14 ;  /* 0x0000000e4b4b7221 */ /* 0x000fca0000010000 */
[----:B------:R-:W-:-:S07]  /*acf0*/  MOV R13, R75 ;  /* 0x0000004b000d7202 */ /* 0x000fce0000000f00 */
[----:B------:R-:W-:Y:S05]  /*ad00*/  WARPSYNC.COLLECTIVE R15, `(.L_x_13819) ;  /* 0x000000000f087348 */ /* 0x000fea0003c00000 */
[----:B------:R0:W1:Y:S02]  /*ad10*/  SHFL.BFLY P6, R14, R13, R12, R11 ;  /* 0x0c00000c0d0e7389 */ /* 0x00006400000c000b */
[----:B01----:R-:W-:Y:S05]  /*ad20*/  ENDCOLLECTIVE ;  /* 0x000000000000791b */ /* 0x003fea0003800000 */
.L_x_13819:
[----:B------:R-:W-:Y:S02]  /*ad30*/  HFMA2 R13, -RZ, RZ, 0, 0 ;  /* 0x00000000ff0d7431 */ /* 0x000fe400000001ff */
[----:B------:R-:W-:Y:S01]  /*ad40*/  IMAD.MOV.U32 R12, RZ, RZ, 0x4 ;  /* 0x00000004ff0c7424 */ /* 0x000fe200078e00ff */
[----:B------:R-:W-:-:S07]  /*ad50*/  MOV R42, R14 ;  /* 0x0000000e002a7202 */ /* 0x000fce0000000f00 */
[----:B------:R-:W-:Y:S05]  /*ad60*/  WARPSYNC.COLLECTIVE R15, `(.L_x_13820) ;  /* 0x000000000f087348 */ /* 0x000fea0003c00000 */
[----:B------:R0:W1:Y:S02]  /*ad70*/  SHFL.BFLY P6, R14, R13, R12, R11 ;  /* 0x0c00000c0d0e7389 */ /* 0x00006400000c000b */
[----:B01----:R-:W-:Y:S05]  /*ad80*/  ENDCOLLECTIVE ;  /* 0x000000000000791b */ /* 0x003fea0003800000 */
.L_x_13820:
        /* <DEDUP_REMOVED lines=8> */
.L_x_13821:
[----:B------:R-:W-:Y:S01]  /*ae10*/  HFMA2 R12, -RZ, RZ, 0, 5.9604644775390625e-08 ;  /* 0x00000001ff0c7431 */ /* 0x000fe200000001ff */
[----:B------:R-:W-:-:S05]  /*ae20*/  MOV R85, R14 ;  /* 0x0000000e00557202 */ /* 0x000fca0000000f00 */
[----:B------:R-:W-:-:S05]  /*ae30*/  FADD.FTZ R76, R76, R85 ;  /* 0x000000554c4c7221 */ /* 0x000fca0000010000 */
[----:B------:R-:W-:-:S07]  /*ae40*/  MOV R13, R76 ;  /* 0x0000004c000d7202 */ /* 0x000fce0000000f00 */
[----:B------:R-:W-:Y:S05]  /*ae50*/  WARPSYNC.COLLECTIVE R15, `(.L_x_13822) ;  /* 0x000000000f087348 */ /* 0x000fea0003c00000 */
[----:B------:R0:W1:Y:S02]  /*ae60*/  SHFL.BFLY P6, R14, R13, R12, R11 ;  /* 0x0c00000c0d0e7389 */ /* 0x00006400000c000b */
[----:B01----:R-:W-:Y:S05]  /*ae70*/  ENDCOLLECTIVE ;  /* 0x000000000000791b */ /* 0x003fea0003800000 */
.L_x_13822:
[----:B------:R-:W-:Y:S01]  /*ae80*/  MOV R13, RZ ;  /* 0x000000ff000d7202 */ /* 0x000fe20000000f00 */
[----:B------:R-:W-:Y:S02]  /*ae90*/  HFMA2 R12, -RZ, RZ, 0, 2.384185791015625e-07 ;  /* 0x00000004ff0c7431 */ /* 0x000fe400000001ff */
[----:B------:R-:W-:-:S07]  /*aea0*/  IMAD.MOV.U32 R21, RZ, RZ, R14 ;  /* 0x000000ffff157224 */ /* 0x000fce00078e000e */
[----:B------:R-:W-:Y:S05]  /*aeb0*/  WARPSYNC.COLLECTIVE R15, `(.L_x_13823) ;  /* 0x000000000f087348 */ /* 0x000fea0003c00000 */
[----:B------:R0:W1:Y:S02]  /*aec0*/  SHFL.BFLY P6, R14, R13, R12, R11 ;  /* 0x0c00000c0d0e7389 */ /* 0x00006400000c000b */
[----:B01----:R-:W-:Y:S05]  /*aed0*/  ENDCOLLECTIVE ;  /* 0x000000000000791b */ /* 0x003fea0003800000 */
.L_x_13823:
[----:B------:R-:W-:Y:S01]  /*aee0*/  HFMA2 R12, -RZ, RZ, 0, 1.1920928955078125e-07 ;  /* 0x00000002ff0c7431 */ /* 0x000fe200000001ff */
[----:B------:R-:W-:-:S05]  /*aef0*/  MOV R77, R14 ;  /* 0x0000000e004d7202 */ /* 0x000fca0000000f00 */
[----:B------:R-:W-:-:S05]  /*af00*/  FADD.FTZ R77, RZ, R77 ;  /* 0x0000004dff4d7221 */ /* 0x000fca0000010000 */
[----:B------:R-:W-:-:S07]  /*af10*/  MOV R13, R77 ;  /* 0x0000004d000d7202 */ /* 0x000fce0000000f00 */
[----:B------:R-:W-:Y:S05]  /*af20*/  WARPSYNC.COLLECTIVE R15, `(.L_x_13824) ;  /* 0x000000000f087348 */ /* 0x000fea0003c00000 */
[----:B------:R0:W1:Y:S02]  /*af30*/  SHFL.BFLY P6, R14, R13, R12, R11 ;  /* 0x0c00000c0d0e7389 */ /* 0x00006400000c000b */
[----:B01----:R-:W-:Y:S05]  /*af40*/  ENDCOLLECTIVE ;  /* 0x000000000000791b */ /* 0x003fea0003800000 */
.L_x_13824:
        /* <DEDUP_REMOVED lines=8> */
.L_x_13825:
[----:B------:R-:W-:Y:S01]  /*afd0*/  HFMA2 R13, -RZ, RZ, 0, 0 ;  /* 0x00000000ff0d7431 */ /* 0x000fe200000001ff */
[----:B------:R-:W-:Y:S02]  /*afe0*/  MOV R12, 0x4 ;  /* 0x00000004000c7802 */ /* 0x000fe40000000f00 */
[----:B------:R-:W-:-:S07]  /*aff0*/  MOV R46, R14 ;  /* 0x0000000e002e7202 */ /* 0x000fce0000000f00 */
[----:B------:R-:W-:Y:S05]  /*b000*/  WARPSYNC.COLLECTIVE R15, `(.L_x_13826) ;  /* 0x000000000f087348 */ /* 0x000fea0003c00000 */
[----:B------:R0:W1:Y:S02]  /*b010*/  SHFL.BFLY P6, R14, R13, R12, R11 ;  /* 0x0c00000c0d0e7389 */ /* 0x00006400000c000b */
[----:B01----:R-:W-:Y:S05]  /*b020*/  ENDCOLLECTIVE ;  /* 0x000000000000791b */ /* 0x003fea0003800000 */
.L_x_13826:
        /* <DEDUP_REMOVED lines=8> */
.L_x_13827:
[----:B------:R-:W-:Y:S01]  /*b0b0*/  HFMA2 R12, -RZ, RZ, 0, 5.9604644775390625e-08 ;  /* 0x00000001ff0c7431 */ /* 0x000fe200000001ff */
[----:B------:R-:W-:-:S05]  /*b0c0*/  MOV R26, R14 ;  /* 0x0000000e001a7202 */ /* 0x000fca0000000f00 */
[----:B------:R-:W-:-:S05]  /*b0d0*/  FADD.FTZ R83, R83, R26 ;  /* 0x0000001a53537221 */ /* 0x000fca0000010000 */
[----:B------:R-:W-:-:S07]  /*b0e0*/  MOV R13, R83 ;  /* 0x00000053000d7202 */ /* 0x000fce0000000f00 */
[----:B------:R-:W-:Y:S05]  /*b0f0*/  WARPSYNC.COLLECTIVE R15, `(.L_x_13828) ;  /* 0x000000000f087348 */ /* 0x000fea0003c00000 */
[----:B------:R0:W1:Y:S02]  /*b100*/  SHFL.BFLY P6, R14, R13, R12, R11 ;  /* 0x0c00000c0d0e7389 */ /* 0x00006400000c000b */
[----:B01----:R-:W-:Y:S05]  /*b110*/  ENDCOLLECTIVE ;  /* 0x000000000000791b */ /* 0x003fea0003800000 */
.L_x_13828:
[----:B------:R-:W-:Y:S01]  /*b120*/  HFMA2 R13, -RZ, RZ, 0, 0 ;  /* 0x00000000ff0d7431 */ /* 0x000fe200000001ff */
[----:B------:R-:W-:Y:S02]  /*b130*/  MOV R12, 0x4 ;  /* 0x00000004000c7802 */ /* 0x000fe40000000f00 */
[----:B------:R-:W-:-:S07]  /*b140*/  MOV R26, R14 ;  /* 0x0000000e001a7202 */ /* 0x000fce0000000f00 */
[----:B------:R-:W-:Y:S05]  /*b150*/  WARPSYNC.COLLECTIVE R15, `(.L_x_13829) ;  /* 0x000000000f087348 */ /* 0x000fea0003c00000 */
[----:B------:R0:W1:Y:S02]  /*b160*/  SHFL.BFLY P6, R14, R13, R12, R11 ;  /* 0x0c00000c0d0e7389 */ /* 0x00006400000c000b */
[----:B01----:R-:W-:Y:S05]  /*b170*/  ENDCOLLECTIVE ;  /* 0x000000000000791b */ /* 0x003fea0003800000 */
.L_x_13829:
        /* <DEDUP_REMOVED lines=8> */
.L_x_13830:
[----:B------:R-:W-:Y:S01]  /*b200*/  HFMA2 R12, -RZ, RZ, 0, 5.9604644775390625e-08 ;  /* 0x00000001ff0c7431 */ /* 0x000fe200000001ff */
[----:B------:R-:W-:-:S05]  /*b210*/  MOV R21, R14 ;  /* 0x0000000e00157202 */ /* 0x000fca0000000f00 */
[----:B------:R-:W-:-:S05]  /*b220*/  FADD.FTZ R82, R82, R21 ;  /* 0x0000001552527221 */ /* 0x000fca0000010000 */
[----:B------:R-:W-:-:S07]  /*b230*/  MOV R13, R82 ;  /* 0x00000052000d7202 */ /* 0x000fce0000000f00 */
[----:B------:R-:W-:Y:S05]  /*b240*/  WARPSYNC.COLLECTIVE R15, `(.L_x_13831) ;  /* 0x000000000f087348 */ /* 0x000fea0003c00000 */
[----:B------:R0:W1:Y:S02]  /*b250*/  SHFL.BFLY P6, R14, R13, R12, R11 ;  /* 0x0c00000c0d0e7389 */ /* 0x00006400000c000b */
[----:B01----:R-:W-:Y:S05]  /*b260*/  ENDCOLLECTIVE ;  /* 0x000000000000791b */ /* 0x003fea0003800000 */
.L_x_13831:
[----:B------:R-:W-:Y:S02]  /*b270*/  IMAD.MOV.U32 R13, RZ, RZ, RZ ;  /* 0x000000ffff0d7224 */ /* 0x000fe400078e00ff */
[----:B------:R-:W-:Y:S01]  /*b280*/  HFMA2 R12, -RZ, RZ, 0, 2.384185791015625e-07 ;  /* 0x00000004ff0c7431 */ /* 0x000fe200000001ff */
[----:B------:R-:W-:-:S07]  /*b290*/  MOV R71, R14 ;  /* 0x0000000e00477202 */ /* 0x000fce0000000f00 */
[----:B------:R-:W-:Y:S05]  /*b2a0*/  WARPSYNC.COLLECTIVE R15, `(.L_x_13832) ;  /* 0x000000000f087348 */ /* 0x000fea0003c00000 */
[----:B------:R0:W1:Y:S02]  /*b2b0*/  SHFL.BFLY P6, R14, R13, R12, R11 ;  /* 0x0c00000c0d0e7389 */ /* 0x00006400000c000b */
[----:B01----:R-:W-:Y:S05]  /*b2c0*/  ENDCOLLECTIVE ;  /* 0x000000000000791b */ /* 0x003fea0003800000 */
.L_x_13832:
        /* <DEDUP_REMOVED lines=8> */
.L_x_13833:
[----:B------:R-:W-:Y:S02]  /*b350*/  HFMA2 R12, -RZ, RZ, 0, 5.9604644775390625e-08 ;  /* 0x00000001ff0c7431 */ /* 0x000fe400000001ff */
[----:B------:R-:W-:-:S05]  /*b360*/  FADD.FTZ R81, R19, R14 ;  /* 0x0000000e13517221 */ /* 0x000fca0000010000 */
[----:B------:R-:W-:-:S07]  /*b370*/  MOV R13, R81 ;  /* 0x00000051000d7202 */ /* 0x000fce0000000f00 */
[----:B------:R-:W-:Y:S05]  /*b380*/  WARPSYNC.COLLECTIVE R15, `(.L_x_13834) ;  /* 0x000000000f087348 */ /* 0x000fea0003c00000 */
[----:B------:R0:W1:Y:S02]  /*b390*/  SHFL.BFLY P6, R14, R13, R12, R11 ;  /* 0x0c00000c0d0e7389 */ /* 0x00006400000c000b */
[----:B01----:R-:W-:Y:S05]  /*b3a0*/  ENDCOLLECTIVE ;  /* 0x000000000000791b */ /* 0x003fea0003800000 */
.L_x_13834:
[----:B------:R-:W-:Y:S01]  /*b3b0*/  MOV R13, RZ ;  /* 0x000000ff000d7202 */ /* 0x000fe20000000f00 */
[----:B------:R-:W-:Y:S02]  /*b3c0*/  HFMA2 R12, -RZ, RZ, 0, 2.384185791015625e-07 ;  /* 0x00000004ff0c7431 */ /* 0x000fe400000001ff */
[----:B------:R-:W-:-:S07]  /*b3d0*/  IMAD.MOV.U32 R50, RZ, RZ, R14 ;  /* 0x000000ffff327224 */ /* 0x000fce00078e000e */
[----:B------:R-:W-:Y:S05]  /*b3e0*/  WARPSYNC.COLLECTIVE R15, `(.L_x_13835) ;  /* 0x000000000f087348 */ /* 0x000fea0003c00000 */
[----:B------:R0:W1:Y:S02]  /*b3f0*/  SHFL.BFLY P6, R14, R13, R12, R11 ;  /* 0x0c00000c0d0e7389 */ /* 0x00006400000c000b */
[----:B01----:R-:W-:Y:S05]  /*b400*/  ENDCOLLECTIVE ;  /* 0x000000000000791b */ /* 0x003fea0003800000 */
.L_x_13835:
[----:B------:R-:W-:Y:S01]  /*b410*/  FADD.FTZ R50, R81, R50 ;  /* 0x0000003251327221 */ /* 0x000fe20000010000 */
[----:B------:R-:W-:Y:S02]  /*b420*/  HFMA2 R12, -RZ, RZ, 0, 1.1920928955078125e-07 ;  /* 0x00000002ff0c7431 */ /* 0x000fe400000001ff */
[----:B------:R-:W-:-:S05]  /*b430*/  FADD.FTZ R5, RZ, R14 ;  /* 0x0000000eff057221 */ /* 0x000fca0000010000 */
[----:B------:R-:W-:-:S07]  /*b440*/  MOV R13, R5 ;  /* 0x00000005000d7202 */ /* 0x000fce0000000f00 */
[----:B------:R-:W-:Y:S05]  /*b450*/  WARPSYNC.COLLECTIVE R15, `(.L_x_13836) ;  /* 0x000000000f087348 */ /* 0x000fea0003c00000 */
[----:B------:R0:W1:Y:S02]  /*b460*/  SHFL.BFLY P6, R14, R13, R12, R11 ;  /* 0x0c00000c0d0e7389 */ /* 0x00006400000c000b */
[----:B01----:R-:W-:Y:S05]  /*b470*/  ENDCOLLECTIVE ;  /* 0x000000000000791b */ /* 0x003fea0003800000 */
.L_x_13836:
[----:B------:R-:W-:Y:S02]  /*b480*/  HFMA2 R12, -RZ, RZ, 0, 5.9604644775390625e-08 ;  /* 0x00000001ff0c7431 */ /* 0x000fe400000001ff */
[----:B------:R-:W-:-:S05]  /*b490*/  FADD.FTZ R9, R5, R14 ;  /* 0x0000000e05097221 */ /* 0x000fca0000010000 */
[----:B------:R-:W-:-:S07]  /*b4a0*/  MOV R13, R9 ;  /* 0x00000009000d7202 */ /* 0x000fce0000000f00 */
[----:B------:R-:W-:Y:S05]  /*b4b0*/  WARPSYNC.COLLECTIVE R15, `(.L_x_13837) ;  /* 0x000000000f087348 */ /* 0x000fea0003c00000 */
[----:B------:R0:W1:Y:S02]  /*b4c0*/  SHFL.BFLY P6, R14, R13, R12, R11 ;  /* 0x0c00000c0d0e7389 */ /* 0x00006400000c000b */
[----:B01----:R-:W-:Y:S05]  /*b4d0*/  ENDCOLLECTIVE ;  /* 0x000000000000791b */ /* 0x003fea0003800000 */
.L_x_13837:
[----:B------:R-:W-:Y:S01]  /*b4e0*/  MOV R13, RZ ;  /* 0x000000ff000d7202 */ /* 0x000fe20000000f00 */
[----:B------:R-:W-:Y:S02]  /*b4f0*/  HFMA2 R12, -RZ, RZ, 0, 2.384185791015625e-07 ;  /* 0x00000004ff0c7431 */ /* 0x000fe400000001ff */
[----:B------:R-:W-:-:S07]  /*b500*/  IMAD.MOV.U32 R58, RZ, RZ, R14 ;  /* 0x000000ffff3a7224 */ /* 0x000fce00078e000e */
[----:B------:R-:W-:Y:S05]  /*b510*/  WARPSYNC.COLLECTIVE R15, `(.L_x_13838) ;  /* 0x000000000f087348 */ /* 0x000fea0003c00000 */
[----:B------:R0:W1:Y:S02]  /*b520*/  SHFL.BFLY P6, R14, R13, R12, R11 ;  /* 0x0c00000c0d0e7389 */ /* 0x00006400000c000b */
[----:B01----:R-:W-:Y:S05]  /*b530*/  ENDCOLLECTIVE ;  /* 0x000000000000791b */ /* 0x003fea0003800000 */
.L_x_13838:
[----:B------:R-:W-:Y:S01]  /*b540*/  FADD.FTZ R58, R9, R58 ;  /* 0x0000003a093a7221 */ /* 0x000fe20000010000 */
[----:B------:R-:W-:Y:S02]  /*b550*/  HFMA2 R12, -RZ, RZ, 0, 1.1920928955078125e-07 ;  /* 0x00000002ff0c7431 */ /* 0x000fe400000001ff */
[----:B------:R-:W-:-:S05]  /*b560*/  FADD.FTZ R19, RZ, R14 ;  /* 0x0000000eff137221 */ /* 0x000fca0000010000 */
[----:B------:R-:W-:-:S07]  /*b570*/  MOV R13, R19 ;  /* 0x00000013000d7202 */ /* 0x000fce0000000f00 */
[----:B------:R-:W-:Y:S05]  /*b580*/  WARPSYNC.COLLECTIVE R15, `(.L_x_13839) ;  /* 0x000000000f087348 */ /* 0x000fea0003c00000 */
[----:B------:R0:W1:Y:S02]  /*b590*/  SHFL.BFLY P6, R14, R13, R12, R11 ;  /* 0x0c00000c0d0e7389 */ /* 0x00006400000c000b */
[----:B01----:R-:W-:Y:S05]  /*b5a0*/  ENDCOLLECTIVE ;  /* 0x000000000000791b */ /* 0x003fea0003800000 */
.L_x_13839:
[----:B------:R-:W-:Y:S02]  /*b5b0*/  HFMA2 R12, -RZ, RZ, 0, 5.9604644775390625e-08 ;  /* 0x00000001ff0c7431 */ /* 0x000fe400000001ff */
[----:B------:R-:W-:-:S05]  /*b5c0*/  FADD.FTZ R19, R19, R14 ;  /* 0x0000000e13137221 */ /* 0x000fca0000010000 */
[----:B------:R-:W-:-:S07]  /*b5d0*/  MOV R13, R19 ;  /* 0x00000013000d7202 */ /* 0x000fce0000000f00 */
[----:B------:R-:W-:Y:S05]  /*b5e0*/  WARPSYNC.COLLECTIVE R15, `(.L_x_13840) ;  /* 0x000000000f087348 */ /* 0x000fea0003c00000 */
[----:B------:R0:W1:Y:S02]  /*b5f0*/  SHFL.BFLY P6, R14, R13, R12, R11 ;  /* 0x0c00000c0d0e7389 */ /* 0x00006400000c000b */
[----:B01----:R-:W-:Y:S05]  /*b600*/  ENDCOLLECTIVE ;  /* 0x000000000000791b */ /* 0x003fea0003800000 */
.L_x_13840:
[----:B------:R-:W-:Y:S01]  /*b610*/  IMAD.MOV.U32 R13, RZ, RZ, RZ ;  /* 0x000000ffff0d7224 */ /* 0x000fe200078e00ff */
[----:B------:R-:W-:Y:S01]  /*b620*/  MOV R12, 0x4 ;  /* 0x00000004000c7802 */ /* 0x000fe20000000f00 */
[----:B------:R-:W-:-:S07]  /*b630*/  FADD.FTZ R62, R19, R14 ;  /* 0x0000000e133e7221 */ /* 0x000fce0000010000 */
[----:B------:R-:W-:Y:S05]  /*b640*/  WARPSYNC.COLLECTIVE R15, `(.L_x_13841) ;  /* 0x000000000f087348 */ /* 0x000fea0003c00000 */
[----:B------:R0:W1:Y:S02]  /*b650*/  SHFL.BFLY P6, R14, R13, R12, R11 ;  /* 0x0c00000c0d0e7389 */ /* 0x00006400000c000b */
[----:B01----:R-:W-:Y:S05]  /*b660*/  ENDCOLLECTIVE ;  /* 0x000000000000791b */ /* 0x003fea0003800000 */
.L_x_13841:
[----:B------:R-:W-:Y:S02]  /*b670*/  HFMA2 R12, -RZ, RZ, 0, 1.1920928955078125e-07 ;  /* 0x00000002ff0c7431 */ /* 0x000fe400000001ff */
[----:B------:R-:W-:-:S05]  /*b680*/  FADD.FTZ R5, RZ, R14 ;  /* 0x0000000eff057221 */ /* 0x000fca0000010000 */
[----:B------:R-:W-:-:S07]  /*b690*/  MOV R13, R5 ;  /* 0x00000005000d7202 */ /* 0x000fce0000000f00 */
[----:B------:R-:W-:Y:S05]  /*b6a0*/  WARPSYNC.COLLECTIVE R15, `(.L_x_13842) ;  /* 0x000000000f087348 */ /* 0x000fea0003c00000 */
[----:B------:R0:W1:Y:S02]  /*b6b0*/  SHFL.BFLY P6, R14, R13, R12, R11 ;  /* 0x0c00000c0d0e7389 */ /* 0x00006400000c000b */
[----:B01----:R-:W-:Y:S05]  /*b6c0*/  ENDCOLLECTIVE ;  /* 0x000000000000791b */ /* 0x003fea0003800000 */
.L_x_13842:
[----:B------:R-:W-:Y:S01]  /*b6d0*/  HFMA2 R12, -RZ, RZ, 0, 5.9604644775390625e-08 ;  /* 0x00000001ff0c7431 */ /* 0x000fe200000001ff */
[----:B------:R-:W-:-:S05]  /*b6e0*/  MOV R54, R14 ;  /* 0x0000000e00367202 */ /* 0x000fca0000000f00 */
[----:B------:R-:W-:-:S05]  /*b6f0*/  FADD.FTZ R54, R5, R54 ;  /* 0x0000003605367221 */ /* 0x000fca0000010000 */
[----:B------:R-:W-:-:S07]  /*b700*/  MOV R13, R54 ;  /* 0x00000036000d7202 */ /* 0x000fce0000000f00 */
[----:B------:R-:W-:Y:S05]  /*b710*/  WARPSYNC.COLLECTIVE R15, `(.L_x_13843) ;  /* 0x000000000f087348 */ /* 0x000fea0003c00000 */
[----:B------:R0:W1:Y:S02]  /*b720*/  SHFL.BFLY P6, R14, R13, R12, R11 ;  /* 0x0c00000c0d0e7389 */ /* 0x00006400000c000b */
[----:B01----:R-:W-:Y:S05]  /*b730*/  ENDCOLLECTIVE ;  /* 0x000000000000791b */ /* 0x003fea0003800000 */
.L_x_13843:
[----:B------:R-:W-:Y:S05]  /*b740*/  BRA `(.L_x_13844) ;  /* 0xffffff88004c7947 */ /* 0x000fea000383ffff */
.L_x_13845:
        /* <DEDUP_REMOVED lines=11> */
.L_x_25851:


//--------------------- .text._ZN4vllm25paged_attention_v1_kernelIfhLi192ELi32ELi128ELNS_18Fp8KVCacheDataTypeE1ELb1EEEvPT_PKS2_PKT0_S8_ifPKiSA_iPKfiiiSC_SC_iiiii --------------------------
	.section	.text._ZN4vllm25paged_attention_v1_kernelIfhLi192ELi32ELi128ELNS_18Fp8KVCacheDataTypeE1ELb1EEEvPT_PKS2_PKT0_S8_ifPKiSA_iPKfiiiSC_SC_iiiii,"ax",@progbits
	.align	128
        .global         _ZN4vllm25paged_attention_v1_kernelIfhLi192ELi32ELi128ELNS_18Fp8KVCacheDataTypeE1ELb1EEEvPT_PKS2_PKT0_S8_ifPKiSA_iPKfiiiSC_SC_iiiii
        .type           _ZN4vllm25paged_attention_v1_kernelIfhLi192ELi32ELi128ELNS_18Fp8KVCacheDataTypeE1ELb1EEEvPT_PKS2_PKT0_S8_ifPKiSA_iPKfiiiSC_SC_iiiii,@function
        .size           _ZN4vllm25paged_attention_v1_kernelIfhLi192ELi32ELi128ELNS_18Fp8KVCacheDataTypeE1ELb1EEEvPT_PKS2_PKT0_S8_ifPKiSA_iPKfiiiSC_SC_iiiii,(.L_x_25852 - _ZN4vllm25paged_attention_v1_kernelIfhLi192ELi32ELi128ELNS_18Fp8KVCacheDataTypeE1ELb1EEEvPT_PKS2_PKT0_S8_ifPKiSA_iPKfiiiSC_SC_iiiii)
        .other          _ZN4vllm25paged_attention_v1_kernelIfhLi192ELi32ELi128ELNS_18Fp8KVCacheDataTypeE1ELb1EEEvPT_PKS2_PKT0_S8_ifPKiSA_iPKfiiiSC_SC_iiiii,@"STO_CUDA_ENTRY STV_DEFAULT"
_ZN4vllm25paged_attention_v1_kernelIfhLi192ELi32ELi128ELNS_18Fp8KVCacheDataTypeE1ELb1EEEvPT_PKS2_PKT0_S8_ifPKiSA_iPKfiiiSC_SC_iiiii:
.text._ZN4vllm25paged_attention_v1_kernelIfhLi192ELi32ELi128ELNS_18Fp8KVCacheDataTypeE1ELb1EEEvPT_PKS2_PKT0_S8_ifPKiSA_iPKfiiiSC_SC_iiiii:
        /* <DEDUP_REMOVED lines=105> */
.L_x_13846:
        /* <DEDUP_REMOVED lines=26> */
.L_x_13850:
        /* <DEDUP_REMOVED lines=37> */
.L_x_13848:
[----:B------:R-:W-:Y:S05]  /*0a80*/  BSYNC.RECONVERGENT B6 ;  /* 0x0000000000067941 */ /* 0x000fea0003800200 */
.L_x_13847:
        /* <DEDUP_REMOVED lines=12> */
.L_x_13891:
        /* <DEDUP_REMOVED lines=39> */
.L_x_13856:
        /* <DEDUP_REMOVED lines=11> */
.L_x_13855:
[----:B------:R-:W-:Y:S05]  /*0e70*/  BSYNC.RECONVERGENT B1 ;  /* 0x0000000000017941 */ /* 0x000fea0003800200 */
.L_x_13854:
        /* <DEDUP_REMOVED lines=12> */
.L_x_13859:
        /* <DEDUP_REMOVED lines=100> */
.L_x_13858:
[----:B------:R-:W-:Y:S05]  /*1580*/  BSYNC.RECONVERGENT B1 ;  /* 0x0000000000017941 */ /* 0x000fea0003800200 */
.L_x_13857:
        /* <DEDUP_REMOVED lines=55> */
.L_x_13861:
[----:B------:R-:W-:Y:S05]  /*1900*/  BSYNC.RECONVERGENT B1 ;  /* 0x0000000000017941 */ /* 0x000fea0003800200 */
.L_x_13860:
        /* <DEDUP_REMOVED lines=26> */
.L_x_13853:
[----:B------:R-:W-:Y:S05]  /*1ab0*/  BSYNC.RECONVERGENT B0 ;  /* 0x0000000000007941 */ /* 0x000fea0003800200 */
.L_x_13852:
        /* <DEDUP_REMOVED lines=39> */
.L_x_13866:
[----:B------:R-:W0:Y:S01]  /*1d30*/  LDS R11, [R4] ;  /* 0x00000000040b7984 */ /* 0x000e220000000800 */
[----:B------:R-:W-:-:S04]  /*1d40*/  IADD3 R12, PT, PT, R12, 0x1, RZ ;  /* 0x000000010c0c7810 */ /* 0x000fc80007ffe0ff */
[----:B------:R-:W-:Y:S01]  /*1d50*/  ISETP.NE.AND P0, PT, R12, RZ, PT ;  /* 0x000000ff0c00720c */ /* 0x000fe20003f05270 */
[----:B0-----:R-:W-:-:S05]  /*1d60*/  FMUL.FTZ R11, R11, R2 ;  /* 0x000000020b0b7220 */ /* 0x001fca0000410000 */
[----:B------:R0:W-:Y:S02]  /*1d70*/  STS [R4], R11 ;  /* 0x0000000b04007388 */ /* 0x0001e40000000800 */
[----:B0-----:R-:W-:-:S05]  /*1d80*/  IADD3 R4, PT, PT, R4, 0x200, RZ ;  /* 0x0000020004047810 */ /* 0x001fca0007ffe0ff */
[----:B------:R-:W-:Y:S05]  /*1d90*/  @P0 BRA `(.L_x_13866) ;  /* 0xfffffffc00e40947 */ /* 0x000fea000383ffff */
.L_x_13865:
[----:B------:R-:W-:Y:S05]  /*1da0*/  BSYNC.RECONVERGENT B1 ;  /* 0x0000000000017941 */ /* 0x000fea0003800200 */
.L_x_13864:
        /* <DEDUP_REMOVED lines=12> */
.L_x_13869:
        /* <DEDUP_REMOVED lines=52> */
.L_x_13868:
[----:B------:R-:W-:Y:S05]  /*21b0*/  BSYNC.RECONVERGENT B1 ;  /* 0x0000000000017941 */ /* 0x000fea0003800200 */
.L_x_13867:
        /* <DEDUP_REMOVED lines=31> */
.L_x_13871:
[----:B------:R-:W-:Y:S05]  /*23b0*/  BSYNC.RECONVERGENT B1 ;  /* 0x0000000000017941 */ /* 0x000fea0003800200 */
.L_x_13870:
        /* <DEDUP_REMOVED lines=14> */
.L_x_13863:
[----:B------:R-:W-:Y:S05]  /*24a0*/  BSYNC.RECONVERGENT B0 ;  /* 0x0000000000007941 */ /* 0x000fea0003800200 */
.L_x_13862:
        /* <DEDUP_REMOVED lines=29> */
.L_x_13875:
        /* <DEDUP_REMOVED lines=34> */
.L_x_13874:
        /* <DEDUP_REMOVED lines=16> */
.L_x_13873:
[----:B------:R-:W-:Y:S05]  /*29a0*/  BSYNC.RECONVERGENT B6 ;  /* 0x0000000000067941 */ /* 0x000fea0003800200 */
.L_x_13872:
        /* <DEDUP_REMOVED lines=281> */
.L_x_14036:
        /* <DEDUP_REMOVED lines=71> */
.L_x_13878:
[----:B------:R-:W-:Y:S05]  /*3fb0*/  BSYNC.RECONVERGENT B0 ;  /* 0x0000000000007941 */ /* 0x000fea0003800200 */
.L_x_13877:
        /* <DEDUP_REMOVED lines=108> */
.L_x_13880:
[----:B------:R-:W-:Y:S05]  /*4680*/  BSYNC.RECONVERGENT B0 ;  /* 0x0000000000007941 */ /* 0x000fea0003800200 */
.L_x_13879:
        /* <DEDUP_REMOVED lines=60> */
.L_x_13882:
[----:B------:R-:W-:Y:S05]  /*4a50*/  BSYNC.RECONVERGENT B0 ;  /* 0x0000000000007941 */ /* 0x000fea0003800200 */
.L_x_13881:
        /* <DEDUP_REMOVED lines=108> */
.L_x_13884:
[----:B------:R-:W-:Y:S05]  /*5120*/  BSYNC.RECONVERGENT B0 ;  /* 0x0000000000007941 */ /* 0x000fea0003800200 */
.L_x_13883:
        /* <DEDUP_REMOVED lines=68> */
.L_x_13849:
        /* <DEDUP_REMOVED lines=16> */
.L_x_13885:
[----:B------:R-:W-:Y:S05]  /*5670*/  EXIT ;  /* 0x000000000000794d */ /* 0x000fea0003800000 */
.L_x_13851:
[----:B------:R-:W-:Y:S01]  /*5680*/  MOV R12, 0x10 ;  /* 0x00000010000c7802 */ /* 0x000fe20000000f00 */
[----:B------:R-:W-:Y:S01]  /*5690*/  IMAD.MOV.U32 R11, RZ, RZ, 0x1f ;  /* 0x0000001fff0b7424 */ /* 0x000fe200078e00ff */
[----:B------:R-:W-:-:S07]  /*56a0*/  MOV R15, 0xffffffff ;  /* 0xffffffff000f7802 */ /* 0x000fce0000000f00 */
[----:B------:R-:W-:Y:S05]  /*56b0*/  WARPSYNC.COLLECTIVE R15, `(.L_x_13886) ;  /* 0x000000000f087348 */ /* 0x000fea0003c00000 */
[----:B------:R0:W1:Y:S02]  /*56c0*/  SHFL.BFLY P6, R14, R13, R12, R11 ;  /* 0x0c00000c0d0e7389 */ /* 0x00006400000c000b */
[----:B01----:R-:W-:Y:S05]  /*56d0*/  ENDCOLLECTIVE ;  /* 0x000000000000791b */ /* 0x003fea0003800000 */
.L_x_13886:
[----:B------:R-:W-:Y:S01]  /*56e0*/  HFMA2 R12, -RZ, RZ, 0, 4.76837158203125e-07 ;  /* 0x00000008ff0c7431 */ /* 0x000fe200000001ff */
[----:B------:R-:W-:-:S04]  /*56f0*/  FMNMX.FTZ R0, R14, -3.40282346638528859812e+38, !PT ;  /* 0xff7fffff0e007809 */ /* 0x000fc80007810000 */
[----:B------:R-:W-:-:S07]  /*5700*/  MOV R13, R0 ;  /* 0x00000000000d7202 */ /* 0x000fce0000000f00 */
[----:B------:R-:W-:Y:S05]  /*5710*/  WARPSYNC.COLLECTIVE R15, `(.L_x_13887) ;  /* 0x000000000f087348 */ /* 0x000fea0003c00000 */
[----:B------:R0:W1:Y:S02]  /*5720*/  SHFL.BFLY P6, R14, R13, R12, R11 ;  /* 0x0c00000c0d0e7389 */ /* 0x00006400000c000b */
[----:B01----:R-:W-:Y:S05]  /*5730*/  ENDCOLLECTIVE ;  /* 0x000000000000791b */ /* 0x003fea0003800000 */
.L_x_13887:
[----:B------:R-:W-:Y:S01]  /*5740*/  IMAD.MOV.U32 R12, RZ, RZ, 0x4 ;  /* 0x00000004ff0c7424 */ /* 0x000fe200078e00ff */
[----:B------:R-:W-:-:S04]  /*5750*/  FMNMX.FTZ R2, R0, R14, !PT ;  /* 0x0000000e00027209 */ /* 0x000fc80007810000 */
[----:B------:R-:W-:-:S07]  /*5760*/  MOV R13, R2 ;  /* 0x00000002000d7202 */ /* 0x000fce0000000f00 */
[----:B------:R-:W-:Y:S05]  /*5770*/  WARPSYNC.COLLECTIVE R15, `(.L_x_13888) ;  /* 0x000000000f087348 */ /* 0x000fea0003c00000 */
[----:B------:R0:W1:Y:S02]  /*5780*/  SHFL.BFLY P6, R14, R13, R12, R11 ;  /* 0x0c00000c0d0e7389 */ /* 0x00006400000c000b */
[----:B01----:R-:W-:Y:S05]  /*5790*/  ENDCOLLECTIVE ;  /* 0x000000000000791b */ /* 0x003fea0003800000 */
.L_x_13888:
[----:B------:R-:W-:Y:S01]  /*57a0*/  HFMA2 R12, -RZ, RZ, 0, 1.1920928955078125e-07 ;  /* 0x00000002ff0c7431 */ /* 0x000fe200000001ff */
[----:B------:R-:W-:-:S04]  /*57b0*/  FMNMX.FTZ R3, R2, R14, !PT ;  /* 0x0000000e02037209 */ /* 0x000fc80007810000 */
[----:B------:R-:W-:-:S07]  /*57c0*/  MOV R13, R3 ;  /* 0x00000003000d7202 */ /* 0x000fce0000000f00 */
[----:B------:R-:W-:Y:S05]  /*57d0*/  WARPSYNC.COLLECTIVE R15, `(.L_x_13889) ;  /* 0x000000000f087348 */ /* 0x000fea0003c00000 */
[----:B------:R0:W1:Y:S02]  /*57e0*/  SHFL.BFLY P6, R14, R13, R12, R11 ;  /* 0x0c00000c0d0e7389 */ /* 0x00006400000c000b */
[----:B01----:R-:W-:Y:S05]  /*57f0*/  ENDCOLLECTIVE ;  /* 0x000000000000791b */ /* 0x003fea0003800000 */
.L_x_13889:
[----:B------:R-:W-:Y:S01]  /*5800*/  HFMA2 R12, -RZ, RZ, 0, 5.9604644775390625e-08 ;  /* 0x00000001ff0c7431 */ /* 0x000fe200000001ff */
[----:B------:R-:W-:-:S04]  /*5810*/  FMNMX.FTZ R4, R3, R14, !PT ;  /* 0x0000000e03047209 */ /* 0x000fc80007810000 */
[----:B------:R-:W-:-:S07]  /*5820*/  MOV R13, R4 ;  /* 0x00000004000d7202 */ /* 0x000fce0000000f00 */
[----:B------:R-:W-:Y:S05]  /*5830*/  WARPSYNC.COLLECTIVE R15, `(.L_x_13890) ;  /* 0x000000000f087348 */ /* 0x000fea0003c00000 */
[----:B------:R0:W1:Y:S02]  /*5840*/  SHFL.BFLY P6, R14, R13, R12, R11 ;  /* 0x0c00000c0d0e7389 */ /* 0x00006400000c000b */
[----:B01----:R-:W-:Y:S05]  /*5850*/  ENDCOLLECTIVE ;  /* 0x000000000000791b */ /* 0x003fea0003800000 */
.L_x_13890:
[----:B------:R-:W-:Y:S05]  /*5860*/  BRA `(.L_x_13891) ;  /* 0xffffffb000b87947 */ /* 0x000fea000383ffff */
.L_x_13876:
[----:B-1----:R-:W-:Y:S01]  /*5870*/  IMAD.MOV.U32 R13, RZ, RZ, RZ ;  /* 0x000000ffff0d7224 */ /* 0x002fe200078e00ff */
[----:B------:R-:W-:Y:S01]  /*5880*/  MOV R12, 0x4 ;  /* 0x00000004000c7802 */ /* 0x000fe20000000f00 */
[----:B0-----:R-:W-:Y:S01]  /*5890*/  HFMA2 R11, -RZ, RZ, 0, 1.847743988037109375e-06 ;  /* 0x0000001fff0b7431 */ /* 0x001fe200000001ff */
[----:B------:R-:W-:-:S07]  /*58a0*/  MOV R15, 0xffffffff ;  /* 0xffffffff000f7802 */ /* 0x000fce0000000f00 */
[----:B------:R-:W-:Y:S05]  /*58b0*/  WARPSYNC.COLLECTIVE R15, `(.L_x_13892) ;  /* 0x000000000f087348 */ /* 0x000fea0003c00000 */
[----:B------:R0:W1:Y:S02]  /*58c0*/  SHFL.BFLY P6, R14, R13, R12, R11 ;  /* 0x0c00000c0d0e7389 */ /* 0x00006400000c000b */
[----:B01----:R-:W-:Y:S05]  /*58d0*/  ENDCOLLECTIVE ;  /* 0x000000000000791b */ /* 0x003fea0003800000 */
.L_x_13892:
[----:B------:R-:W-:Y:S02]  /*58e0*/  IMAD.MOV.U32 R12, RZ, RZ, 0x2 ;  /* 0x00000002ff0c7424 */ /* 0x000fe400078e00ff */
[----:B------:R-:W-:-:S05]  /*58f0*/  FADD.FTZ R73, RZ, R14 ;  /* 0x0000000eff497221 */ /* 0x000fca0000010000 */
[----:B------:R-:W-:-:S07]  /*5900*/  MOV R13, R73 ;  /* 0x00000049000d7202 */ /* 0x000fce0000000f00 */
[----:B------:R-:W-:Y:S05]  /*5910*/  WARPSYNC.COLLECTIVE R15, `(.L_x_13893) ;  /* 0x000000000f087348 */ /* 0x000fea0003c00000 */
[----:B------:R0:W1:Y:S02]  /*5920*/  SHFL.BFLY P6, R14, R13, R12, R11 ;  /* 0x0c00000c0d0e7389 */ /* 0x00006400000c000b */
[----:B01----:R-:W-:Y:S05]  /*5930*/  ENDCOLLECTIVE ;  /* 0x000000000000791b */ /* 0x003fea0003800000 */
.L_x_13893:
[----:B------:R-:W-:Y:S02]  /*5940*/  HFMA2 R12, -RZ, RZ, 0, 5.9604644775390625e-08 ;  /* 0x00000001ff0c7431 */ /* 0x000fe400000001ff */
[----:B------:R-:W-:-:S05]  /*5950*/  FADD.FTZ R73, R73, R14 ;  /* 0x0000000e49497221 */ /* 0x000fca0000010000 */
[----:B------:R-:W-:-:S07]  /*5960*/  MOV R13, R73 ;  /* 0x00000049000d7202 */ /* 0x000fce0000000f00 */
[----:B------:R-:W-:Y:S05]  /*5970*/  WARPSYNC.COLLECTIVE R15, `(.L_x_13894) ;  /* 0x000000000f087348 */ /* 0x000fea0003c00000 */
[----:B------:R0:W1:Y:S02]  /*5980*/  SHFL.BFLY P6, R14, R13, R12, R11 ;  /* 0x0c00000c0d0e7389 */ /* 0x00006400000c000b */
[----:B01----:R-:W-:Y:S05]  /*5990*/  ENDCOLLECTIVE ;  /* 0x000000000000791b */ /* 0x003fea0003800000 */
.L_x_13894:
[----:B------:R-:W-:Y:S02]  /*59a0*/  HFMA2 R13, -RZ, RZ, 0, 0 ;  /* 0x00000000ff0d7431 */ /* 0x000fe400000001ff */
[----:B------:R-:W-:Y:S01]  /*59b0*/  IMAD.MOV.U32 R12, RZ, RZ, 0x4 ;  /* 0x00000004ff0c7424 */ /* 0x000fe200078e00ff */
[----:B------:R-:W-:-:S07]  /*59c0*/  MOV R72, R14 ;  /* 0x0000000e00487202 */ /* 0x000fce0000000f00 */
[----:B------:R-:W-:Y:S05]  /*59d0*/  WARPSYNC.COLLECTIVE R15, `(.L_x_13895) ;  /* 0x000000000f087348 */ /* 0x000fea0003c00000 */
[----:B------:R0:W1:Y:S02]  /*59e0*/  SHFL.BFLY P6, R14, R13, R12, R11 ;  /* 0x0c00000c0d0e7389 */ /* 0x00006400000c000b */
[----:B01----:R-:W-:Y:S05]  /*59f0*/  ENDCOLLECTIVE ;  /* 0x000000000000791b */ /* 0x003fea0003800000 */
.L_x_13895:
        /* <DEDUP_REMOVED lines=8> */
.L_x_13896:
[----:B------:R-:W-:Y:S01]  /*5a80*/  HFMA2 R12, -RZ, RZ, 0, 5.9604644775390625e-08 ;  /* 0x00000001ff0c7431 */ /* 0x000fe200000001ff */
[----:B------:R-:W-:-:S05]  /*5a90*/  MOV R71, R14 ;  /* 0x0000000e00477202 */ /* 0x000fca0000000f00 */
[----:B------:R-:W-:-:S04]  /*5aa0*/  FADD.FTZ R71, R0, R71 ;  /* 0x0000004700477221 */ /* 0x000fc80000010000 */
[----:B------:R-:W-:-:S07]  /*5ab0*/  IMAD.MOV.U32 R13, RZ, RZ, R71 ;  /* 0x000000ffff0d7224 */ /* 0x000fce00078e0047 */
[----:B------:R-:W-:Y:S05]  /*5ac0*/  WARPSYNC.COLLECTIVE R15, `(.L_x_13897) ;  /* 0x000000000f087348 */ /* 0x000fea0003c00000 */
[----:B------:R0:W1:Y:S02]  /*5ad0*/  SHFL.BFLY P6, R14, R13, R12, R11 ;  /* 0x0c00000c0d0e7389 */ /* 0x00006400000c000b */
[----:B01----:R-:W-:Y:S05]  /*5ae0*/  ENDCOLLECTIVE ;  /* 0x000000000000791b */ /* 0x003fea0003800000 */
.L_x_13897:
[----:B------:R-:W-:Y:S01]  /*5af0*/  HFMA2 R13, -RZ, RZ, 0, 0 ;  /* 0x00000000ff0d7431 */ /* 0x000fe200000001ff */
[----:B------:R-:W-:Y:S02]  /*5b00*/  MOV R12, 0x4 ;  /* 0x00000004000c7802 */ /* 0x000fe40000000f00 */
[----:B------:R-:W-:-:S07]  /*5b10*/  MOV R70, R14 ;  /* 0x0000000e00467202 */ /* 0x000fce0000000f00 */
[----:B------:R-:W-:Y:S05]  /*5b20*/  WARPSYNC.COLLECTIVE R15, `(.L_x_13898) ;  /* 0x000000000f087348 */ /* 0x000fea0003c00000 */
[----:B------:R0:W1:Y:S02]  /*5b30*/  SHFL.BFLY P6, R14, R13, R12, R11 ;  /* 0x0c00000c0d0e7389 */ /* 0x00006400000c000b */
[----:B01----:R-:W-:Y:S05]  /*5b40*/  ENDCOLLECTIVE ;  /* 0x000000000000791b */ /* 0x003fea0003800000 */
.L_x_13898:
        /* <DEDUP_REMOVED lines=8> */
.L_x_13899:
[----:B------:R-:W-:Y:S01]  /*5bd0*/  IMAD.MOV.U32 R12, RZ, RZ, 0x1 ;  /* 0x00000001ff0c7424 */ /* 0x000fe200078e00ff */
[----:B------:R-:W-:-:S05]  /*5be0*/  MOV R69, R14 ;  /* 0x0000000e00457202 */ /* 0x000fca0000000f00 */
[----:B------:R-:W-:-:S05]  /*5bf0*/  FADD.FTZ R69, R2, R69 ;  /* 0x0000004502457221 */ /* 0x000fca0000010000 */
[----:B------:R-:W-:-:S07]  /*5c00*/  MOV R13, R69 ;  /* 0x00000045000d7202 */ /* 0x000fce0000000f00 */
[----:B------:R-:W-:Y:S05]  /*5c10*/  WARPSYNC.COLLECTIVE R15, `(.L_x_13900) ;  /* 0x000000000f087348 */ /* 0x000fea0003c00000 */
[----:B------:R0:W1:Y:S02]  /*5c20*/  SHFL.BFLY P6, R14, R13, R12, R11 ;  /* 0x0c00000c0d0e7389 */ /* 0x00006400000c000b */
[----:B01----:R-:W-:Y:S05]  /*5c30*/  ENDCOLLECTIVE ;  /* 0x000000000000791b */ /* 0x003fea0003800000 */
.L_x_13900:
[----:B------:R-:W-:Y:S01]  /*5c40*/  HFMA2 R13, -RZ, RZ, 0, 0 ;  /* 0x00000000ff0d7431 */ /* 0x000fe200000001ff */
[----:B------:R-:W-:Y:S02]  /*5c50*/  MOV R12, 0x4 ;  /* 0x00000004000c7802 */ /* 0x000fe40000000f00 */
[----:B------:R-:W-:-:S07]  /*5c60*/  MOV R68, R14 ;  /* 0x0000000e00447202 */ /* 0x000fce0000000f00 */
[----:B------:R-:W-:Y:S05]  /*5c70*/  WARPSYNC.COLLECTIVE R15, `(.L_x_13901) ;  /* 0x000000000f087348 */ /* 0x000fea0003c00000 */
[----:B------:R0:W1:Y:S02]  /*5c80*/  SHFL.BFLY P6, R14, R13, R12, R11 ;  /* 0x0c00000c0d0e7389 */ /* 0x00006400000c000b */
[----:B01----:R-:W-:Y:S05]  /*5c90*/  ENDCOLLECTIVE ;  /* 0x000000000000791b */ /* 0x003fea0003800000 */
.L_x_13901:
        /* <DEDUP_REMOVED lines=8> */
.L_x_13902:
[----:B------:R-:W-:Y:S01]  /*5d20*/  HFMA2 R12, -RZ, RZ, 0, 5.9604644775390625e-08 ;  /* 0x00000001ff0c7431 */ /* 0x000fe200000001ff */
[----:B------:R-:W-:-:S05]  /*5d30*/  MOV R4, R14 ;  /* 0x0000000e00047202 */ /* 0x000fca0000000f00 */
[----:B------:R-:W-:-:S05]  /*5d40*/  FADD.FTZ R67, R3, R4 ;  /* 0x0000000403437221 */ /* 0x000fca0000010000 */
[----:B------:R-:W-:-:S07]  /*5d50*/  MOV R13, R67 ;  /* 0x00000043000d7202 */ /* 0x000fce0000000f00 */
[----:B------:R-:W-:Y:S05]  /*5d60*/  WARPSYNC.COLLECTIVE R15, `(.L_x_13903) ;  /* 0x000000000f087348 */ /* 0x000fea0003c00000 */
[----:B------:R0:W1:Y:S02]  /*5d70*/  SHFL.BFLY P6, R14, R13, R12, R11 ;  /* 0x0c00000c0d0e7389 */ /* 0x00006400000c000b */
[----:B01----:R-:W-:Y:S05]  /*5d80*/  ENDCOLLECTIVE ;  /* 0x000000000000791b */ /* 0x003fea0003800000 */
.L_x_13903:
[----:B------:R-:W-:Y:S01]  /*5d90*/  MOV R13, RZ ;  /* 0x000000ff000d7202 */ /* 0x000fe20000000f00 */
[----:B------:R-:W-:Y:S02]  /*5da0*/  HFMA2 R12, -RZ, RZ, 0, 2.384185791015625e-07 ;  /* 0x00000004ff0c7431 */ /* 0x000fe400000001ff */
[----:B------:R-:W-:-:S07]  /*5db0*/  IMAD.MOV.U32 R66, RZ, RZ, R14 ;  /* 0x000000ffff427224 */ /* 0x000fce00078e000e */
[----:B------:R-:W-:Y:S05]  /*5dc0*/  WARPSYNC.COLLECTIVE R15, `(.L_x_13904) ;  /* 0x000000000f087348 */ /* 0x000fea0003c00000 */
[----:B------:R0:W1:Y:S02]  /*5dd0*/  SHFL.BFLY P6, R14, R13, R12, R11 ;  /* 0x0c00000c0d0e7389 */ /* 0x00006400000c000b */
[----:B01----:R-:W-:Y:S05]  /*5de0*/  ENDCOLLECTIVE ;  /* 0x000000000000791b */ /* 0x003fea0003800000 */
.L_x_13904:
        /* <DEDUP_REMOVED lines=8> */
.L_x_13905:
[----:B------:R-:W-:Y:S01]  /*5e70*/  HFMA2 R12, -RZ, RZ, 0, 5.9604644775390625e-08 ;  /* 0x00000001ff0c7431 */ /* 0x000fe200000001ff */
[----:B------:R-:W-:-:S05]  /*5e80*/  MOV R6, R14 ;  /* 0x0000000e00067202 */ /* 0x000fca0000000f00 */
[----:B------:R-:W-:-:S05]  /*5e90*/  FADD.FTZ R65, R65, R6 ;  /* 0x0000000641417221 */ /* 0x000fca0000010000 */
[----:B------:R-:W-:-:S07]  /*5ea0*/  MOV R13, R65 ;  /* 0x00000041000d7202 */ /* 0x000fce0000000f00 */
[----:B------:R-:W-:Y:S05]  /*5eb0*/  WARPSYNC.COLLECTIVE R15, `(.L_x_13906) ;  /* 0x000000000f087348 */ /* 0x000fea0003c00000 */
[----:B------:R0:W1:Y:S02]  /*5ec0*/  SHFL.BFLY P6, R14, R13, R12, R11 ;  /* 0x0c00000c0d0e7389 */ /* 0x00006400000c000b */
[----:B01----:R-:W-:Y:S05]  /*5ed0*/  ENDCOLLECTIVE ;  /* 0x000000000000791b */ /* 0x003fea0003800000 */
.L_x_13906:
[----:B------:R-:W-:Y:S02]  /*5ee0*/  IMAD.MOV.U32 R13, RZ, RZ, RZ ;  /* 0x000000ffff0d7224 */ /* 0x000fe400078e00ff */
[----:B------:R-:W-:Y:S01]  /*5ef0*/  HFMA2 R12, -RZ, RZ, 0, 2.384185791015625e-07 ;  /* 0x00000004ff0c7431 */ /* 0x000fe200000001ff */
[----:B------:R-:W-:-:S07]  /*5f00*/  MOV R64, R14 ;  /* 0x0000000e00407202 */ /* 0x000fce0000000f00 */
[----:B------:R-:W-:Y:S05]  /*5f10*/  WARPSYNC.COLLECTIVE R15, `(.L_x_13907) ;  /* 0x000000000f087348 */ /* 0x000fea0003c00000 */
[----:B------:R0:W1:Y:S02]  /*5f20*/  SHFL.BFLY P6, R14, R13, R12, R11 ;  /* 0x0c00000c0d0e7389 */ /* 0x00006400000c000b */
[----:B01----:R-:W-:Y:S05]  /*5f30*/  ENDCOLLECTIVE ;  /* 0x000000000000791b */ /* 0x003fea0003800000 */
.L_x_13907:
        /* <DEDUP_REMOVED lines=8> */
.L_x_13908:
[----:B------:R-:W-:Y:S02]  /*5fc0*/  HFMA2 R12, -RZ, RZ, 0, 5.9604644775390625e-08 ;  /* 0x00000001ff0c7431 */ /* 0x000fe400000001ff */
[----:B------:R-:W-:-:S04]  /*5fd0*/  IMAD.MOV.U32 R8, RZ, RZ, R14 ;  /* 0x000000ffff087224 */ /* 0x000fc800078e000e */
[----:B------:R-:W-:-:S05]  /*5fe0*/  FADD.FTZ R63, R5, R8 ;  /* 0x00000008053f7221 */ /* 0x000fca0000010000 */
[----:B------:R-:W-:-:S07]  /*5ff0*/  MOV R13, R63 ;  /* 0x0000003f000d7202 */ /* 0x000fce0000000f00 */
[----:B------:R-:W-:Y:S05]  /*6000*/  WARPSYNC.COLLECTIVE R15, `(.L_x_13909) ;  /* 0x000000000f087348 */ /* 0x000fea0003c00000 */
[----:B------:R0:W1:Y:S02]  /*6010*/  SHFL.BFLY P6, R14, R13, R12, R11 ;  /* 0x0c00000c0d0e7389 */ /* 0x00006400000c000b */
[----:B01----:R-:W-:Y:S05]  /*6020*/  ENDCOLLECTIVE ;  /* 0x000000000000791b */ /* 0x003fea0003800000 */
.L_x_13909:
[----:B------:R-:W-:Y:S02]  /*6030*/  HFMA2 R13, -RZ, RZ, 0, 0 ;  /* 0x00000000ff0d7431 */ /* 0x000fe400000001ff */
[----:B------:R-:W-:Y:S01]  /*6040*/  IMAD.MOV.U32 R12, RZ, RZ, 0x4 ;  /* 0x00000004ff0c7424 */ /* 0x000fe200078e00ff */
[----:B------:R-:W-:-:S07]  /*6050*/  MOV R62, R14 ;  /* 0x0000000e003e7202 */ /* 0x000fce0000000f00 */
[----:B------:R-:W-:Y:S05]  /*6060*/  WARPSYNC.COLLECTIVE R15, `(.L_x_13910) ;  /* 0x000000000f087348 */ /* 0x000fea0003c00000 */
[----:B------:R0:W1:Y:S02]  /*6070*/  SHFL.BFLY P6, R14, R13, R12, R11 ;  /* 0x0c00000c0d0e7389 */ /* 0x00006400000c000b */
[----:B01----:R-:W-:Y:S05]  /*6080*/  ENDCOLLECTIVE ;  /* 0x000000000000791b */ /* 0x003fea0003800000 */
.L_x_13910:
        /* <DEDUP_REMOVED lines=8> */
.L_x_13911:
[----:B------:R-:W-:Y:S01]  /*6110*/  HFMA2 R12, -RZ, RZ, 0, 5.9604644775390625e-08 ;  /* 0x00000001ff0c7431 */ /* 0x000fe200000001ff */
[----:B------:R-:W-:-:S05]  /*6120*/  MOV R10, R14 ;  /* 0x0000000e000a7202 */ /* 0x000fca0000000f00 */
[----:B------:R-:W-:-:S04]  /*6130*/  FADD.FTZ R0, R7, R10 ;  /* 0x0000000a07007221 */ /* 0x000fc80000010000 */
[----:B------:R-:W-:-:S07]  /*6140*/  IMAD.MOV.U32 R13, RZ, RZ, R0 ;  /* 0x000000ffff0d7224 */ /* 0x000fce00078e0000 */
[----:B------:R-:W-:Y:S05]  /*6150*/  WARPSYNC.COLLECTIVE R15, `(.L_x_13912) ;  /* 0x000000000f087348 */ /* 0x000fea0003c00000 */
[----:B------:R0:W1:Y:S02]  /*6160*/  SHFL.BFLY P6, R14, R13, R12, R11 ;  /* 0x0c00000c0d0e7389 */ /* 0x00006400000c000b */
[----:B01----:R-:W-:Y:S05]  /*6170*/  ENDCOLLECTIVE ;  /* 0x000000000000791b */ /* 0x003fea0003800000 */
.L_x_13912:
[----:B------:R-:W-:Y:S01]  /*6180*/  HFMA2 R13, -RZ, RZ, 0, 0 ;  /* 0x00000000ff0d7431 */ /* 0x000fe200000001ff */
[----:B------:R-:W-:Y:S02]  /*6190*/  MOV R12, 0x4 ;  /* 0x00000004000c7802 */ /* 0x000fe40000000f00 */
[----:B------:R-:W-:-:S07]  /*61a0*/  MOV R3, R14 ;  /* 0x0000000e00037202 */ /* 0x000fce0000000f00 */
[----:B------:R-:W-:Y:S05]  /*61b0*/  WARPSYNC.COLLECTIVE R15, `(.L_x_13913) ;  /* 0x000000000f087348 */ /* 0x000fea0003c00000 */
[----:B------:R0:W1:Y:S02]  /*61c0*/  SHFL.BFLY P6, R14, R13, R12, R11 ;  /* 0x0c00000c0d0e7389 */ /* 0x00006400000c000b */
[----:B01----:R-:W-:Y:S05]  /*61d0*/  ENDCOLLECTIVE ;  /* 0x000000000000791b */ /* 0x003fea0003800000 */
.L_x_13913:
        /* <DEDUP_REMOVED lines=8> */
.L_x_13914:
[----:B------:R-:W-:Y:S01]  /*6260*/  IMAD.MOV.U32 R12, RZ, RZ, 0x1 ;  /* 0x00000001ff0c7424 */ /* 0x000fe200078e00ff */
[----:B------:R-:W-:-:S05]  /*6270*/  MOV R16, R14 ;  /* 0x0000000e00107202 */ /* 0x000fca0000000f00 */
[----:B------:R-:W-:-:S05]  /*6280*/  FADD.FTZ R2, R9, R16 ;  /* 0x0000001009027221 */ /* 0x000fca0000010000 */
[----:B------:R-:W-:-:S07]  /*6290*/  MOV R13, R2 ;  /* 0x00000002000d7202 */ /* 0x000fce0000000f00 */
[----:B------:R-:W-:Y:S05]  /*62a0*/  WARPSYNC.COLLECTIVE R15, `(.L_x_13915) ;  /* 0x000000000f087348 */ /* 0x000fea0003c00000 */
[----:B------:R0:W1:Y:S02]  /*62b0*/  SHFL.BFLY P6, R14, R13, R12, R11 ;  /* 0x0c00000c0d0e7389 */ /* 0x00006400000c000b */
[----:B01----:R-:W-:Y:S05]  /*62c0*/  ENDCOLLECTIVE ;  /* 0x000000000000791b */ /* 0x003fea0003800000 */
.L_x_13915:
[----:B------:R-:W-:Y:S01]  /*62d0*/  HFMA2 R13, -RZ, RZ, 0, 0 ;  /* 0x00000000ff0d7431 */ /* 0x000fe200000001ff */
[----:B------:R-:W-:Y:S02]  /*62e0*/  MOV R12, 0x4 ;  /* 0x00000004000c7802 */ /* 0x000fe40000000f00 */
[----:B------:R-:W-:-:S07]  /*62f0*/  MOV R5, R14 ;  /* 0x0000000e00057202 */ /* 0x000fce0000000f00 */
[----:B------:R-:W-:Y:S05]  /*6300*/  WARPSYNC.COLLECTIVE R15, `(.L_x_13916) ;  /* 0x000000000f087348 */ /* 0x000fea0003c00000 */
[----:B------:R0:W1:Y:S02]  /*6310*/  SHFL.BFLY P6, R14, R13, R12, R11 ;  /* 0x0c00000c0d0e7389 */ /* 0x00006400000c000b */
[----:B01----:R-:W-:Y:S05]  /*6320*/  ENDCOLLECTIVE ;  /* 0x000000000000791b */ /* 0x003fea0003800000 */
.L_x_13916:
        /* <DEDUP_REMOVED lines=8> */
.L_x_13917:
[----:B------:R-:W-:Y:S01]  /*63b0*/  HFMA2 R12, -RZ, RZ, 0, 5.9604644775390625e-08 ;  /* 0x00000001ff0c7431 */ /* 0x000fe200000001ff */
[----:B------:R-:W-:-:S05]  /*63c0*/  MOV R18, R14 ;  /* 0x0000000e00127202 */ /* 0x000fca0000000f00 */
[----:B------:R-:W-:-:S05]  /*63d0*/  FADD.FTZ R4, R17, R18 ;  /* 0x0000001211047221 */ /* 0x000fca0000010000 */
[----:B------:R-:W-:-:S07]  /*63e0*/  MOV R13, R4 ;  /* 0x00000004000d7202 */ /* 0x000fce0000000f00 */
[----:B------:R-:W-:Y:S05]  /*63f0*/  WARPSYNC.COLLECTIVE R15, `(.L_x_13918) ;  /* 0x000000000f087348 */ /* 0x000fea0003c00000 */
[----:B------:R0:W1:Y:S02]  /*6400*/  SHFL.BFLY P6, R14, R13, R12, R11 ;  /* 0x0c00000c0d0e7389 */ /* 0x00006400000c000b */
[----:B01----:R-:W-:Y:S05]  /*6410*/  ENDCOLLECTIVE ;  /* 0x000000000000791b */ /* 0x003fea0003800000 */
.L_x_13918:
[----:B------:R-:W-:Y:S01]  /*6420*/  MOV R13, RZ ;  /* 0x000000ff000d7202 */ /* 0x000fe20000000f00 */
[----:B------:R-:W-:Y:S02]  /*6430*/  HFMA2 R12, -RZ, RZ, 0, 2.384185791015625e-07 ;  /* 0x00000004ff0c7431 */ /* 0x000fe400000001ff */
[----:B------:R-:W-:-:S07]  /*6440*/  IMAD.MOV.U32 R7, RZ, RZ, R14 ;  /* 0x000000ffff077224 */ /* 0x000fce00078e000e */
[----:B------:R-:W-:Y:S05]  /*6450*/  WARPSYNC.COLLECTIVE R15, `(.L_x_13919) ;  /* 0x000000000f087348 */ /* 0x000fea0003c00000 */
[----:B------:R0:W1:Y:S02]  /*6460*/  SHFL.BFLY P6, R14, R13, R12, R11 ;  /* 0x0c00000c0d0e7389 */ /* 0x00006400000c000b */
[----:B01----:R-:W-:Y:S05]  /*6470*/  ENDCOLLECTIVE ;  /* 0x000000000000791b */ /* 0x003fea0003800000 */
.L_x_13919:
        /* <DEDUP_REMOVED lines=8> */
.L_x_13920:
[----:B------:R-:W-:Y:S01]  /*6500*/  HFMA2 R12, -RZ, RZ, 0, 5.9604644775390625e-08 ;  /* 0x00000001ff0c7431 */ /* 0x000fe200000001ff */
[----:B------:R-:W-:-:S05]  /*6510*/  MOV R20, R14 ;  /* 0x0000000e00147202 */ /* 0x000fca0000000f00 */
[----:B------:R-:W-:-:S05]  /*6520*/  FADD.FTZ R6, R19, R20 ;  /* 0x0000001413067221 */ /* 0x000fca0000010000 */
[----:B------:R-:W-:-:S07]  /*6530*/  MOV R13, R6 ;  /* 0x00000006000d7202 */ /* 0x000fce0000000f00 */
[----:B------:R-:W-:Y:S05]  /*6540*/  WARPSYNC.COLLECTIVE R15, `(.L_x_13921) ;  /* 0x000000000f087348 */ /* 0x000fea0003c00000 */
[----:B------:R0:W1:Y:S02]  /*6550*/  SHFL.BFLY P6, R14, R13, R12, R11 ;  /* 0x0c00000c0d0e7389 */ /* 0x00006400000c000b */
[----:B01----:R-:W-:Y:S05]  /*6560*/  ENDCOLLECTIVE ;  /* 0x000000000000791b */ /* 0x003fea0003800000 */
.L_x_13921:
[----:B------:R-:W-:Y:S02]  /*6570*/  IMAD.MOV.U32 R13, RZ, RZ, RZ ;  /* 0x000000ffff0d7224 */ /* 0x000fe400078e00ff */
[----:B------:R-:W-:Y:S01]  /*6580*/  HFMA2 R12, -RZ, RZ, 0, 2.384185791015625e-07 ;  /* 0x00000004ff0c7431 */ /* 0x000fe200000001ff */
[----:B------:R-:W-:-:S07]  /*6590*/  MOV R9, R14 ;  /* 0x0000000e00097202 */ /* 0x000fce0000000f00 */
[----:B------:R-:W-:Y:S05]  /*65a0*/  WARPSYNC.COLLECTIVE R15, `(.L_x_13922) ;  /* 0x000000000f087348 */ /* 0x000fea0003c00000 */
[----:B------:R0:W1:Y:S02]  /*65b0*/  SHFL.BFLY P6, R14, R13, R12, R11 ;  /* 0x0c00000c0d0e7389 */ /* 0x00006400000c000b */
[----:B01----:R-:W-:Y:S05]  /*65c0*/  ENDCOLLECTIVE ;  /* 0x000000000000791b */ /* 0x003fea0003800000 */
.L_x_13922:
        /* <DEDUP_REMOVED lines=8> */
.L_x_13923:
[----:B------:R-:W-:Y:S02]  /*6650*/  HFMA2 R12, -RZ, RZ, 0, 5.9604644775390625e-08 ;  /* 0x00000001ff0c7431 */ /* 0x000fe400000001ff */
[----:B------:R-:W-:-:S04]  /*6660*/  IMAD.MOV.U32 R22, RZ, RZ, R14 ;  /* 0x000000ffff167224 */ /* 0x000fc800078e000e */
[----:B------:R-:W-:-:S05]  /*6670*/  FADD.FTZ R8, R21, R22 ;  /* 0x0000001615087221 */ /* 0x000fca0000010000 */
[----:B------:R-:W-:-:S07]  /*6680*/  MOV R13, R8 ;  /* 0x00000008000d7202 */ /* 0x000fce0000000f00 */
[----:B------:R-:W-:Y:S05]  /*6690*/  WARPSYNC.COLLECTIVE R15, `(.L_x_13924) ;  /* 0x000000000f087348 */ /* 0x000fea0003c00000 */
[----:B------:R0:W1:Y:S02]  /*66a0*/  SHFL.BFLY P6, R14, R13, R12, R11 ;  /* 0x0c00000c0d0e7389 */ /* 0x00006400000c000b */
[----:B01----:R-:W-:Y:S05]  /*66b0*/  ENDCOLLECTIVE ;  /* 0x000000000000791b */ /* 0x003fea0003800000 */
.L_x_13924:
[----:B------:R-:W-:Y:S02]  /*66c0*/  HFMA2 R13, -RZ, RZ, 0, 0 ;  /* 0x00000000ff0d7431 */ /* 0x000fe400000001ff */
[----:B------:R-:W-:Y:S01]  /*66d0*/  IMAD.MOV.U32 R12, RZ, RZ, 0x4 ;  /* 0x00000004ff0c7424 */ /* 0x000fe200078e00ff */
[----:B------:R-:W-:-:S07]  /*66e0*/  MOV R17, R14 ;  /* 0x0000000e00117202 */ /* 0x000fce0000000f00 */
[----:B------:R-:W-:Y:S05]  /*66f0*/  WARPSYNC.COLLECTIVE R15, `(.L_x_13925) ;  /* 0x000000000f087348 */ /* 0x000fea0003c00000 */
[----:B------:R0:W1:Y:S02]  /*6700*/  SHFL.BFLY P6, R14, R13, R12, R11 ;  /* 0x0c00000c0d0e7389 */ /* 0x00006400000c000b */
[----:B01----:R-:W-:Y:S05]  /*6710*/  ENDCOLLECTIVE ;  /* 0x000000000000791b */ /* 0x003fea0003800000 */
.L_x_13925:
        /* <DEDUP_REMOVED lines=8> */
.L_x_13926:
[----:B------:R-:W-:Y:S01]  /*67a0*/  HFMA2 R12, -RZ, RZ, 0, 5.9604644775390625e-08 ;  /* 0x00000001ff0c7431 */ /* 0x000fe200000001ff */
[----:B------:R-:W-:-:S05]  /*67b0*/  MOV R24, R14 ;  /* 0x0000000e00187202 */ /* 0x000fca0000000f00 */
[----:B------:R-:W-:-:S04]  /*67c0*/  FADD.FTZ R10, R23, R24 ;  /* 0x00000018170a7221 */ /* 0x000fc80000010000 */
[----:B------:R-:W-:-:S07]  /*67d0*/  IMAD.MOV.U32 R13, RZ, RZ, R10 ;  /* 0x000000ffff0d7224 */ /* 0x000fce00078e000a */
[----:B------:R-:W-:Y:S05]  /*67e0*/  WARPSYNC.COLLECTIVE R15, `(.L_x_13927) ;  /* 0x000000000f087348 */ /* 0x000fea0003c00000 */
[----:B------:R0:W1:Y:S02]  /*67f0*/  SHFL.BFLY P6, R14, R13, R12, R11 ;  /* 0x0c00000c0d0e7389 */ /* 0x00006400000c000b */
[----:B01----:R-:W-:Y:S05]  /*6800*/  ENDCOLLECTIVE ;  /* 0x000000000000791b */ /* 0x003fea0003800000 */
.L_x_13927:
[----:B------:R-:W-:Y:S01]  /*6810*/  HFMA2 R13, -RZ, RZ, 0, 0 ;  /* 0x00000000ff0d7431 */ /* 0x000fe200000001ff */
[----:B------:R-:W-:Y:S02]  /*6820*/  MOV R12, 0x4 ;  /* 0x00000004000c7802 */ /* 0x000fe40000000f00 */
[----:B------:R-:W-:-:S07]  /*6830*/  MOV R19, R14 ;  /* 0x0000000e00137202 */ /* 0x000fce0000000f00 */
[----:B------:R-:W-:Y:S05]  /*6840*/  WARPSYNC.COLLECTIVE R15, `(.L_x_13928) ;  /* 0x000000000f087348 */ /* 0x000fea0003c00000 */
[----:B------:R0:W1:Y:S02]  /*6850*/  SHFL.BFLY P6, R14, R13, R12, R11 ;  /* 0x0c00000c0d0e7389 */ /* 0x00006400000c000b */
[----:B01----:R-:W-:Y:S05]  /*6860*/  ENDCOLLECTIVE ;  /* 0x000000000000791b */ /* 0x003fea0003800000 */
.L_x_13928:
        /* <DEDUP_REMOVED lines=8> */
.L_x_13929:
[----:B------:R-:W-:Y:S01]  /*68f0*/  IMAD.MOV.U32 R12, RZ, RZ, 0x1 ;  /* 0x00000001ff0c7424 */ /* 0x000fe200078e00ff */
[----:B------:R-:W-:-:S05]  /*6900*/  MOV R26, R14 ;  /* 0x0000000e001a7202 */ /* 0x000fca0000000f00 */
[----:B------:R-:W-:-:S05]  /*6910*/  FADD.FTZ R16, R25, R26 ;  /* 0x0000001a19107221 */ /* 0x000fca0000010000 */
[----:B------:R-:W-:-:S07]  /*6920*/  MOV R13, R16 ;  /* 0x00000010000d7202 */ /* 0x000fce0000000f00 */
[----:B------:R-:W-:Y:S05]  /*6930*/  WARPSYNC.COLLECTIVE R15, `(.L_x_13930) ;  /* 0x000000000f087348 */ /* 0x000fea0003c00000 */
[----:B------:R0:W1:Y:S02]  /*6940*/  SHFL.BFLY P6, R14, R13, R12, R11 ;  /* 0x0c00000c0d0e7389 */ /* 0x00006400000c000b */
[----:B01----:R-:W-:Y:S05]  /*6950*/  ENDCOLLECTIVE ;  /* 0x000000000000791b */ /* 0x003fea0003800000 */
.L_x_13930:
[----:B------:R-:W-:Y:S01]  /*6960*/  HFMA2 R13, -RZ, RZ, 0, 0 ;  /* 0x00000000ff0d7431 */ /* 0x000fe200000001ff */
[----:B------:R-:W-:Y:S02]  /*6970*/  MOV R12, 0x4 ;  /* 0x00000004000c7802 */ /* 0x000fe40000000f00 */
[----:B------:R-:W-:-:S07]  /*6980*/  MOV R21, R14 ;  /* 0x0000000e00157202 */ /* 0x000fce0000000f00 */
[----:B------:R-:W-:Y:S05]  /*6990*/  WARPSYNC.COLLECTIVE R15, `(.L_x_13931) ;  /* 0x000000000f087348 */ /* 0x000fea0003c00000 */
[----:B------:R0:W1:Y:S02]  /*69a0*/  SHFL.BFLY P6, R14, R13, R12, R11 ;  /* 0x0c00000c0d0e7389 */ /* 0x00006400000c000b */
[----:B01----:R-:W-:Y:S05]  /*69b0*/  ENDCOLLECTIVE ;  /* 0x000000000000791b */ /* 0x003fea0003800000 */
.L_x_13931:
        /* <DEDUP_REMOVED lines=8> */
.L_x_13932:
[----:B------:R-:W-:Y:S01]  /*6a40*/  HFMA2 R12, -RZ, RZ, 0, 5.9604644775390625e-08 ;  /* 0x00000001ff0c7431 */ /* 0x000fe200000001ff */
[----:B------:R-:W-:-:S05]  /*6a50*/  MOV R23, R14 ;  /* 0x0000000e00177202 */ /* 0x000fca0000000f00 */
[----:B------:R-:W-:-:S05]  /*6a60*/  FADD.FTZ R18, R18, R23 ;  /* 0x0000001712127221 */ /* 0x000fca0000010000 */
[----:B------:R-:W-:-:S07]  /*6a70*/  MOV R13, R18 ;  /* 0x00000012000d7202 */ /* 0x000fce0000000f00 */
[----:B------:R-:W-:Y:S05]  /*6a80*/  WARPSYNC.COLLECTIVE R15, `(.L_x_13933) ;  /* 0x000000000f087348 */ /* 0x000fea0003c00000 */
[----:B------:R0:W1:Y:S02]  /*6a90*/  SHFL.BFLY P6, R14, R13, R12, R11 ;  /* 0x0c00000c0d0e7389 */ /* 0x00006400000c000b */
[----:B01----:R-:W-:Y:S05]  /*6aa0*/  ENDCOLLECTIVE ;  /* 0x000000000000791b */ /* 0x003fea0003800000 */
.L_x_13933:
[----:B------:R-:W-:Y:S01]  /*6ab0*/  MOV R13, RZ ;  /* 0x000000ff000d7202 */ /* 0x000fe20000000f00 */
[----:B------:R-:W-:Y:S02]  /*6ac0*/  HFMA2 R12, -RZ, RZ, 0, 2.384185791015625e-07 ;  /* 0x00000004ff0c7431 */ /* 0x000fe400000001ff */
[----:B------:R-:W-:-:S07]  /*6ad0*/  IMAD.MOV.U32 R23, RZ, RZ, R14 ;  /* 0x000000ffff177224 */ /* 0x000fce00078e000e */
[----:B------:R-:W-:Y:S05]  /*6ae0*/  WARPSYNC.COLLECTIVE R15, `(.L_x_13934) ;  /* 0x000000000f087348 */ /* 0x000fea0003c00000 */
[----:B------:R0:W1:Y:S02]  /*6af0*/  SHFL.BFLY P6, R14, R13, R12, R11 ;  /* 0x0c00000c0d0e7389 */ /* 0x00006400000c000b */
[----:B01----:R-:W-:Y:S05]  /*6b00*/  ENDCOLLECTIVE ;  /* 0x000000000000791b */ /* 0x003fea0003800000 */
.L_x_13934:
        /* <DEDUP_REMOVED lines=8> */
.L_x_13935:
[----:B------:R-:W-:Y:S01]  /*6b90*/  HFMA2 R12, -RZ, RZ, 0, 5.9604644775390625e-08 ;  /* 0x00000001ff0c7431 */ /* 0x000fe200000001ff */
[----:B------:R-:W-:-:S05]  /*6ba0*/  MOV R25, R14 ;  /* 0x0000000e00197202 */ /* 0x000fca0000000f00 */
[----:B------:R-:W-:-:S05]  /*6bb0*/  FADD.FTZ R20, R20, R25 ;  /* 0x0000001914147221 */ /* 0x000fca0000010000 */
[----:B------:R-:W-:-:S07]  /*6bc0*/  MOV R13, R20 ;  /* 0x00000014000d7202 */ /* 0x000fce0000000f00 */
[----:B------:R-:W-:Y:S05]  /*6bd0*/  WARPSYNC.COLLECTIVE R15, `(.L_x_13936) ;  /* 0x000000000f087348 */ /* 0x000fea0003c00000 */
[----:B------:R0:W1:Y:S02]  /*6be0*/  SHFL.BFLY P6, R14, R13, R12, R11 ;  /* 0x0c00000c0d0e7389 */ /* 0x00006400000c000b */
[----:B01----:R-:W-:Y:S05]  /*6bf0*/  ENDCOLLECTIVE ;  /* 0x000000000000791b */ /* 0x003fea0003800000 */
.L_x_13936:
[----:B------:R-:W-:Y:S02]  /*6c00*/  IMAD.MOV.U32 R13, RZ, RZ, RZ ;  /* 0x000000ffff0d7224 */ /* 0x000fe400078e00ff */
[----:B------:R-:W-:Y:S01]  /*6c10*/  HFMA2 R12, -RZ, RZ, 0, 2.384185791015625e-07 ;  /* 0x00000004ff0c7431 */ /* 0x000fe200000001ff */
[----:B------:R-:W-:-:S07]  /*6c20*/  MOV R25, R14 ;  /* 0x0000000e00197202 */ /* 0x000fce0000000f00 */
[----:B------:R-:W-:Y:S05]  /*6c30*/  WARPSYNC.COLLECTIVE R15, `(.L_x_13937) ;  /* 0x000000000f087348 */ /* 0x000fea0003c00000 */
[----:B------:R0:W1:Y:S02]  /*6c40*/  SHFL.BFLY P6, R14, R13, R12, R11 ;  /* 0x0c00000c0d0e7389 */ /* 0x00006400000c000b */
[----:B01----:R-:W-:Y:S05]  /*6c50*/  ENDCOLLECTIVE ;  /* 0x000000000000791b */ /* 0x003fea0003800000 */
.L_x_13937:
        /* <DEDUP_REMOVED lines=8> */
.L_x_13938:
[----:B------:R-:W-:Y:S02]  /*6ce0*/  HFMA2 R12, -RZ, RZ, 0, 5.9604644775390625e-08 ;  /* 0x00000001ff0c7431 */ /* 0x000fe400000001ff */
[----:B------:R-:W-:-:S04]  /*6cf0*/  IMAD.MOV.U32 R27, RZ, RZ, R14 ;  /* 0x000000ffff1b7224 */ /* 0x000fc800078e000e */
[----:B------:R-:W-:-:S05]  /*6d00*/  FADD.FTZ R22, R22, R27 ;  /* 0x0000001b16167221 */ /* 0x000fca0000010000 */
[----:B------:R-:W-:-:S07]  /*6d10*/  MOV R13, R22 ;  /* 0x00000016000d7202 */ /* 0x000fce0000000f00 */
[----:B------:R-:W-:Y:S05]  /*6d20*/  WARPSYNC.COLLECTIVE R15, `(.L_x_13939) ;  /* 0x000000000f087348 */ /* 0x000fea0003c00000 */
[----:B------:R0:W1:Y:S02]  /*6d30*/  SHFL.BFLY P6, R14, R13, R12, R11 ;  /* 0x0c00000c0d0e7389 */ /* 0x00006400000c000b */
[----:B01----:R-:W-:Y:S05]  /*6d40*/  ENDCOLLECTIVE ;  /* 0x000000000000791b */ /* 0x003fea0003800000 */
.L_x_13939:
[----:B------:R-:W-:Y:S02]  /*6d50*/  HFMA2 R13, -RZ, RZ, 0, 0 ;  /* 0x00000000ff0d7431 */ /* 0x000fe400000001ff */
[----:B------:R-:W-:Y:S01]  /*6d60*/  IMAD.MOV.U32 R12, RZ, RZ, 0x4 ;  /* 0x00000004ff0c7424 */ /* 0x000fe200078e00ff */
[----:B------:R-:W-:-:S07]  /*6d70*/  MOV R27, R14 ;  /* 0x0000000e001b7202 */ /* 0x000fce0000000f00 */
[----:B------:R-:W-:Y:S05]  /*6d80*/  WARPSYNC.COLLECTIVE R15, `(.L_x_13940) ;  /* 0x000000000f087348 */ /* 0x000fea0003c00000 */
[----:B------:R0:W1:Y:S02]  /*6d90*/  SHFL.BFLY P6, R14, R13, R12, R11 ;  /* 0x0c00000c0d0e7389 */ /* 0x00006400000c000b */
[----:B01----:R-:W-:Y:S05]  /*6da0*/  ENDCOLLECTIVE ;  /* 0x000000000000791b */ /* 0x003fea0003800000 */
.L_x_13940:
        /* <DEDUP_REMOVED lines=8> */
.L_x_13941:
[----:B------:R-:W-:Y:S01]  /*6e30*/  HFMA2 R12, -RZ, RZ, 0, 5.9604644775390625e-08 ;  /* 0x00000001ff0c7431 */ /* 0x000fe200000001ff */
[----:B------:R-:W-:-:S05]  /*6e40*/  MOV R29, R14 ;  /* 0x0000000e001d7202 */ /* 0x000fca0000000f00 */
[----:B------:R-:W-:-:S04]  /*6e50*/  FADD.FTZ R24, R24, R29 ;  /* 0x0000001d18187221 */ /* 0x000fc80000010000 */
[----:B------:R-:W-:-:S07]  /*6e60*/  IMAD.MOV.U32 R13, RZ, RZ, R24 ;  /* 0x000000ffff0d7224 */ /* 0x000fce00078e0018 */
[----:B------:R-:W-:Y:S05]  /*6e70*/  WARPSYNC.COLLECTIVE R15, `(.L_x_13942) ;  /* 0x000000000f087348 */ /* 0x000fea0003c00000 */
[----:B------:R0:W1:Y:S02]  /*6e80*/  SHFL.BFLY P6, R14, R13, R12, R11 ;  /* 0x0c00000c0d0e7389 */ /* 0x00006400000c000b */
[----:B01----:R-:W-:Y:S05]  /*6e90*/  ENDCOLLECTIVE ;  /* 0x000000000000791b */ /* 0x003fea0003800000 */
.L_x_13942:
[----:B------:R-:W-:Y:S01]  /*6ea0*/  HFMA2 R13, -RZ, RZ, 0, 0 ;  /* 0x00000000ff0d7431 */ /* 0x000fe200000001ff */
[----:B------:R-:W-:Y:S02]  /*6eb0*/  MOV R12, 0x4 ;  /* 0x00000004000c7802 */ /* 0x000fe40000000f00 */
[----:B------:R-:W-:-:S07]  /*6ec0*/  MOV R29, R14 ;  /* 0x0000000e001d7202 */ /* 0x000fce0000000f00 */
[----:B------:R-:W-:Y:S05]  /*6ed0*/  WARPSYNC.COLLECTIVE R15, `(.L_x_13943) ;  /* 0x000000000f087348 */ /* 0x000fea0003c00000 */
[----:B------:R0:W1:Y:S02]  /*6ee0*/  SHFL.BFLY P6, R14, R13, R12, R11 ;  /* 0x0c00000c0d0e7389 */ /* 0x00006400000c000b */
[----:B01----:R-:W-:Y:S05]  /*6ef0*/  ENDCOLLECTIVE ;  /* 0x000000000000791b */ /* 0x003fea0003800000 */
.L_x_13943:
        /* <DEDUP_REMOVED lines=8> */
.L_x_13944:
[----:B------:R-:W-:Y:S01]  /*6f80*/  IMAD.MOV.U32 R12, RZ, RZ, 0x1 ;  /* 0x00000001ff0c7424 */ /* 0x000fe200078e00ff */
[----:B------:R-:W-:-:S05]  /*6f90*/  MOV R31, R14 ;  /* 0x0000000e001f7202 */ /* 0x000fca0000000f00 */
[----:B------:R-:W-:-:S05]  /*6fa0*/  FADD.FTZ R26, R26, R31 ;  /* 0x0000001f1a1a7221 */ /* 0x000fca0000010000 */
[----:B------:R-:W-:-:S07]  /*6fb0*/  MOV R13, R26 ;  /* 0x0000001a000d7202 */ /* 0x000fce0000000f00 */
[----:B------:R-:W-:Y:S05]  /*6fc0*/  WARPSYNC.COLLECTIVE R15, `(.L_x_13945) ;  /* 0x000000000f087348 */ /* 0x000fea0003c00000 */
[----:B------:R0:W1:Y:S02]  /*6fd0*/  SHFL.BFLY P6, R14, R13, R12, R11 ;  /* 0x0c00000c0d0e7389 */ /* 0x00006400000c000b */
[----:B01----:R-:W-:Y:S05]  /*6fe0*/  ENDCOLLECTIVE ;  /* 0x000000000000791b */ /* 0x003fea0003800000 */
.L_x_13945:
[----:B------:R-:W-:Y:S01]  /*6ff0*/  HFMA2 R13, -RZ, RZ, 0, 0 ;  /* 0x00000000ff0d7431 */ /* 0x000fe200000001ff */
[----:B------:R-:W-:Y:S02]  /*7000*/  MOV R12, 0x4 ;  /* 0x00000004000c7802 */ /* 0x000fe40000000f00 */
[----:B------:R-:W-:-:S07]  /*7010*/  MOV R31, R14 ;  /* 0x0000000e001f7202 */ /* 0x000fce0000000f00 */
[----:B------:R-:W-:Y:S05]  /*7020*/  WARPSYNC.COLLECTIVE R15, `(.L_x_13946) ;  /* 0x000000000f087348 */ /* 0x000fea0003c00000 */
[----:B------:R0:W1:Y:S02]  /*7030*/  SHFL.BFLY P6, R14, R13, R12, R11 ;  /* 0x0c00000c0d0e7389 */ /* 0x00006400000c000b */
[----:B01----:R-:W-:Y:S05]  /*7040*/  ENDCOLLECTIVE ;  /* 0x000000000000791b */ /* 0x003fea0003800000 */
.L_x_13946:
        /* <DEDUP_REMOVED lines=8> */
.L_x_13947:
[----:B------:R-:W-:Y:S01]  /*70d0*/  HFMA2 R12, -RZ, RZ, 0, 5.9604644775390625e-08 ;  /* 0x00000001ff0c7431 */ /* 0x000fe200000001ff */
[----:B------:R-:W-:-:S05]  /*70e0*/  MOV R33, R14 ;  /* 0x0000000e00217202 */ /* 0x000fca0000000f00 */
[----:B------:R-:W-:-:S05]  /*70f0*/  FADD.FTZ R28, R28, R33 ;  /* 0x000000211c1c7221 */ /* 0x000fca0000010000 */
[----:B------:R-:W-:-:S07]  /*7100*/  MOV R13, R28 ;  /* 0x0000001c000d7202 */ /* 0x000fce0000000f00 */
[----:B------:R-:W-:Y:S05]  /*7110*/  WARPSYNC.COLLECTIVE R15, `(.L_x_13948) ;  /* 0x000000000f087348 */ /* 0x000fea0003c00000 */
[----:B------:R0:W1:Y:S02]  /*7120*/  SHFL.BFLY P6, R14, R13, R12, R11 ;  /* 0x0c00000c0d0e7389 */ /* 0x00006400000c000b */
[----:B01----:R-:W-:Y:S05]  /*7130*/  ENDCOLLECTIVE ;  /* 0x000000000000791b */ /* 0x003fea0003800000 */
.L_x_13948:
[----:B------:R-:W-:Y:S01]  /*7140*/  MOV R13, RZ ;  /* 0x000000ff000d7202 */ /* 0x000fe20000000f00 */
[----:B------:R-:W-:Y:S02]  /*7150*/  HFMA2 R12, -RZ, RZ, 0, 2.384185791015625e-07 ;  /* 0x00000004ff0c7431 */ /* 0x000fe400000001ff */
[----:B------:R-:W-:-:S07]  /*7160*/  IMAD.MOV.U32 R33, RZ, RZ, R14 ;  /* 0x000000ffff217224 */ /* 0x000fce00078e000e */
[----:B------:R-:W-:Y:S05]  /*7170*/  WARPSYNC.COLLECTIVE R15, `(.L_x_13949) ;  /* 0x000000000f087348 */ /* 0x000fea0003c00000 */
[----:B------:R0:W1:Y:S02]  /*7180*/  SHFL.BFLY P6, R14, R13, R12, R11 ;  /* 0x0c00000c0d0e7389 */ /* 0x00006400000c000b */
[----:B01----:R-:W-:Y:S05]  /*7190*/  ENDCOLLECTIVE ;  /* 0x000000000000791b */ /* 0x003fea0003800000 */
.L_x_13949:
        /* <DEDUP_REMOVED lines=8> */
.L_x_13950:
[----:B------:R-:W-:Y:S01]  /*7220*/  HFMA2 R12, -RZ, RZ, 0, 5.9604644775390625e-08 ;  /* 0x00000001ff0c7431 */ /* 0x000fe200000001ff */
[----:B------:R-:W-:-:S05]  /*7230*/  MOV R35, R14 ;  /* 0x0000000e00237202 */ /* 0x000fca0000000f00 */
[----:B------:R-:W-:-:S05]  /*7240*/  FADD.FTZ R30, R30, R35 ;  /* 0x000000231e1e7221 */ /* 0x000fca0000010000 */
[----:B------:R-:W-:-:S07]  /*7250*/  MOV R13, R30 ;  /* 0x0000001e000d7202 */ /* 0x000fce0000000f00 */
[----:B------:R-:W-:Y:S05]  /*7260*/  WARPSYNC.COLLECTIVE R15, `(.L_x_13951) ;  /* 0x000000000f087348 */ /* 0x000fea0003c00000 */
[----:B------:R0:W1:Y:S02]  /*7270*/  SHFL.BFLY P6, R14, R13, R12, R11 ;  /* 0x0c00000c0d0e7389 */ /* 0x00006400000c000b */
[----:B01----:R-:W-:Y:S05]  /*7280*/  ENDCOLLECTIVE ;  /* 0x000000000000791b */ /* 0x003fea0003800000 */
.L_x_13951:
[----:B------:R-:W-:Y:S02]  /*7290*/  IMAD.MOV.U32 R13, RZ, RZ, RZ ;  /* 0x000000ffff0d7224 */ /* 0x000fe400078e00ff */
[----:B------:R-:W-:Y:S01]  /*72a0*/  HFMA2 R12, -RZ, RZ, 0, 2.384185791015625e-07 ;  /* 0x00000004ff0c7431 */ /* 0x000fe200000001ff */
[----:B------:R-:W-:-:S07]  /*72b0*/  MOV R35, R14 ;  /* 0x0000000e00237202 */ /* 0x000fce0000000f00 */
[----:B------:R-:W-:Y:S05]  /*72c0*/  WARPSYNC.COLLECTIVE R15, `(.L_x_13952) ;  /* 0x000000000f087348 */ /* 0x000fea0003c00000 */
[----:B------:R0:W1:Y:S02]  /*72d0*/  SHFL.BFLY P6, R14, R13, R12, R11 ;  /* 0x0c00000c0d0e7389 */ /* 0x00006400000c000b */
[----:B01----:R-:W-:Y:S05]  /*72e0*/  ENDCOLLECTIVE ;  /* 0x000000000000791b */ /* 0x003fea0003800000 */
.L_x_13952:
        /* <DEDUP_REMOVED lines=8> */
.L_x_13953:
[----:B------:R-:W-:Y:S02]  /*7370*/  HFMA2 R12, -RZ, RZ, 0, 5.9604644775390625e-08 ;  /* 0x00000001ff0c7431 */ /* 0x000fe400000001ff */
[----:B------:R-:W-:-:S04]  /*7380*/  IMAD.MOV.U32 R37, RZ, RZ, R14 ;  /* 0x000000ffff257224 */ /* 0x000fc800078e000e */
[----:B------:R-:W-:-:S05]  /*7390*/  FADD.FTZ R32, R32, R37 ;  /* 0x0000002520207221 */ /* 0x000fca0000010000 */
[----:B------:R-:W-:-:S07]  /*73a0*/  MOV R13, R32 ;  /* 0x00000020000d7202 */ /* 0x000fce0000000f00 */
[----:B------:R-:W-:Y:S05]  /*73b0*/  WARPSYNC.COLLECTIVE R15, `(.L_x_13954) ;  /* 0x000000000f087348 */ /* 0x000fea0003c00000 */
[----:B------:R0:W1:Y:S02]  /*73c0*/  SHFL.BFLY P6, R14, R13, R12, R11 ;  /* 0x0c00000c0d0e7389 */ /* 0x00006400000c000b */
[----:B01----:R-:W-:Y:S05]  /*73d0*/  ENDCOLLECTIVE ;  /* 0x000000000000791b */ /* 0x003fea0003800000 */
.L_x_13954:
[----:B------:R-:W-:Y:S02]  /*73e0*/  HFMA2 R13, -RZ, RZ, 0, 0 ;  /* 0x00000000ff0d7431 */ /* 0x000fe400000001ff */
[----:B------:R-:W-:Y:S01]  /*73f0*/  IMAD.MOV.U32 R12, RZ, RZ, 0x4 ;  /* 0x00000004ff0c7424 */ /* 0x000fe200078e00ff */
[----:B------:R-:W-:-:S07]  /*7400*/  MOV R37, R14 ;  /* 0x0000000e00257202 */ /* 0x000fce0000000f00 */
[----:B------:R-:W-:Y:S05]  /*7410*/  WARPSYNC.COLLECTIVE R15, `(.L_x_13955) ;  /* 0x000000000f087348 */ /* 0x000fea0003c00000 */
[----:B------:R0:W1:Y:S02]  /*7420*/  SHFL.BFLY P6, R14, R13, R12, R11 ;  /* 0x0c00000c0d0e7389 */ /* 0x00006400000c000b */
[----:B01----:R-:W-:Y:S05]  /*7430*/  ENDCOLLECTIVE ;  /* 0x000000000000791b */ /* 0x003fea0003800000 */
.L_x_13955:
        /* <DEDUP_REMOVED lines=8> */
.L_x_13956:
[----:B------:R-:W-:Y:S01]  /*74c0*/  IMAD.MOV.U32 R12, RZ, RZ, 0x1 ;  /* 0x00000001ff0c7424 */ /* 0x000fe200078e00ff */
[----:B------:R-:W-:-:S05]  /*74d0*/  MOV R39, R14 ;  /* 0x0000000e00277202 */ /* 0x000fca0000000f00 */
[----:B------:R-:W-:-:S05]  /*74e0*/  FADD.FTZ R34, R34, R39 ;  /* 0x0000002722227221 */ /* 0x000fca0000010000 */
[----:B------:R-:W-:-:S07]  /*74f0*/  MOV R13, R34 ;  /* 0x00000022000d7202 */ /* 0x000fce0000000f00 */
[----:B------:R-:W-:Y:S05]  /*7500*/  WARPSYNC.COLLECTIVE R15, `(.L_x_13957) ;  /* 0x000000000f087348 */ /* 0x000fea0003c00000 */
[----:B------:R0:W1:Y:S02]  /*7510*/  SHFL.BFLY P6, R14, R13, R12, R11 ;  /* 0x0c00000c0d0e7389 */ /* 0x00006400000c000b */
[----:B01----:R-:W-:Y:S05]  /*7520*/  ENDCOLLECTIVE ;  /* 0x000000000000791b */ /* 0x003fea0003800000 */
.L_x_13957:
[----:B------:R-:W-:Y:S01]  /*7530*/  HFMA2 R13, -RZ, RZ, 0, 0 ;  /* 0x00000000ff0d7431 */ /* 0x000fe200000001ff */
[----:B------:R-:W-:Y:S02]  /*7540*/  MOV R12, 0x4 ;  /* 0x00000004000c7802 */ /* 0x000fe40000000f00 */
[----:B------:R-:W-:-:S07]  /*7550*/  MOV R39, R14 ;  /* 0x0000000e00277202 */ /* 0x000fce0000000f00 */
[----:B------:R-:W-:Y:S05]  /*7560*/  WARPSYNC.COLLECTIVE R15, `(.L_x_13958) ;  /* 0x000000000f087348 */ /* 0x000fea0003c00000 */
[----:B------:R0:W1:Y:S02]  /*7570*/  SHFL.BFLY P6, R14, R13, R12, R11 ;  /* 0x0c00000c0d0e7389 */ /* 0x00006400000c000b */
[----:B01----:R-:W-:Y:S05]  /*7580*/  ENDCOLLECTIVE ;  /* 0x000000000000791b */ /* 0x003fea0003800000 */
.L_x_13958:
        /* <DEDUP_REMOVED lines=8> */
.L_x_13959:
[----:B------:R-:W-:Y:S01]  /*7610*/  HFMA2 R12, -RZ, RZ, 0, 5.9604644775390625e-08 ;  /* 0x00000001ff0c7431 */ /* 0x000fe200000001ff */
[----:B------:R-:W-:-:S05]  /*7620*/  MOV R41, R14 ;  /* 0x0000000e00297202 */ /* 0x000fca0000000f00 */
[----:B------:R-:W-:-:S05]  /*7630*/  FADD.FTZ R36, R36, R41 ;  /* 0x0000002924247221 */ /* 0x000fca0000010000 */
[----:B------:R-:W-:-:S07]  /*7640*/  MOV R13, R36 ;  /* 0x00000024000d7202 */ /* 0x000fce0000000f00 */
[----:B------:R-:W-:Y:S05]  /*7650*/  WARPSYNC.COLLECTIVE R15, `(.L_x_13960) ;  /* 0x000000000f087348 */ /* 0x000fea0003c00000 */
[----:B------:R0:W1:Y:S02]  /*7660*/  SHFL.BFLY P6, R14, R13, R12, R11 ;  /* 0x0c00000c0d0e7389 */ /* 0x00006400000c000b */
[----:B01----:R-:W-:Y:S05]  /*7670*/  ENDCOLLECTIVE ;  /* 0x000000000000791b */ /* 0x003fea0003800000 */
.L_x_13960:
[----:B------:R-:W-:Y:S02]  /*7680*/  HFMA2 R13, -RZ, RZ, 0, 0 ;  /* 0x00000000ff0d7431 */ /* 0x000fe400000001ff */
[----:B------:R-:W-:Y:S01]  /*7690*/  IMAD.MOV.U32 R12, RZ, RZ, 0x4 ;  /* 0x00000004ff0c7424 */ /* 0x000fe200078e00ff */
[----:B------:R-:W-:-:S07]  /*76a0*/  MOV R41, R14 ;  /* 0x0000000e00297202 */ /* 0x000fce0000000f00 */
[----:B------:R-:W-:Y:S05]  /*76b0*/  WARPSYNC.COLLECTIVE R15, `(.L_x_13961) ;  /* 0x000000000f087348 */ /* 0x000fea0003c00000 */
[----:B------:R0:W1:Y:S02]  /*76c0*/  SHFL.BFLY P6, R14, R13, R12, R11 ;  /* 0x0c00000c0d0e7389 */ /* 0x00006400000c000b */
[----:B01----:R-:W-:Y:S05]  /*76d0*/  ENDCOLLECTIVE ;  /* 0x000000000000791b */ /* 0x003fea0003800000 */
.L_x_13961:
        /* <DEDUP_REMOVED lines=8> */
.L_x_13962:
[----:B------:R-:W-:Y:S01]  /*7760*/  IMAD.MOV.U32 R12, RZ, RZ, 0x1 ;  /* 0x00000001ff0c7424 */ /* 0x000fe200078e00ff */
[----:B------:R-:W-:-:S05]  /*7770*/  MOV R57, R14 ;  /* 0x0000000e00397202 */ /* 0x000fca0000000f00 */
[----:B------:R-:W-:-:S05]  /*7780*/  FADD.FTZ R38, R38, R57 ;  /* 0x0000003926267221 */ /* 0x000fca0000010000 */
[----:B------:R-:W-:-:S07]  /*7790*/  MOV R13, R38 ;  /* 0x00000026000d7202 */ /* 0x000fce0000000f00 */
[----:B------:R-:W-:Y:S05]  /*77a0*/  WARPSYNC.COLLECTIVE R15, `(.L_x_13963) ;  /* 0x000000000f087348 */ /* 0x000fea0003c00000 */
[----:B------:R0:W1:Y:S02]  /*77b0*/  SHFL.BFLY P6, R14, R13, R12, R11 ;  /* 0x0c00000c0d0e7389 */ /* 0x00006400000c000b */
[----:B01----:R-:W-:Y:S05]  /*77c0*/  ENDCOLLECTIVE ;  /* 0x000000000000791b */ /* 0x003fea0003800000 */
.L_x_13963:
[----:B------:R-:W-:Y:S01]  /*77d0*/  HFMA2 R13, -RZ, RZ, 0, 0 ;  /* 0x00000000ff0d7431 */ /* 0x000fe200000001ff */
[----:B------:R-:W-:Y:S02]  /*77e0*/  MOV R12, 0x4 ;  /* 0x00000004000c7802 */ /* 0x000fe40000000f00 */
[----:B------:R-:W-:-:S07]  /*77f0*/  MOV R71, R14 ;  /* 0x0000000e00477202 */ /* 0x000fce0000000f00 */
[----:B------:R-:W-:Y:S05]  /*7800*/  WARPSYNC.COLLECTIVE R15, `(.L_x_13964) ;  /* 0x000000000f087348 */ /* 0x000fea0003c00000 */
[----:B------:R0:W1:Y:S02]  /*7810*/  SHFL.BFLY P6, R14, R13, R12, R11 ;  /* 0x0c00000c0d0e7389 */ /* 0x00006400000c000b */
[----:B01----:R-:W-:Y:S05]  /*7820*/  ENDCOLLECTIVE ;  /* 0x000000000000791b */ /* 0x003fea0003800000 */
.L_x_13964:
        /* <DEDUP_REMOVED lines=8> */
.L_x_13965:
[----:B------:R-:W-:Y:S01]  /*78b0*/  HFMA2 R12, -RZ, RZ, 0, 5.9604644775390625e-08 ;  /* 0x00000001ff0c7431 */ /* 0x000fe200000001ff */
[----:B------:R-:W-:-:S05]  /*78c0*/  MOV R55, R14 ;  /* 0x0000000e00377202 */ /* 0x000fca0000000f00 */
[----:B------:R-:W-:-:S05]  /*78d0*/  FADD.FTZ R40, R40, R55 ;  /* 0x0000003728287221 */ /* 0x000fca0000010000 */
[----:B------:R-:W-:-:S07]  /*78e0*/  MOV R13, R40 ;  /* 0x00000028000d7202 */ /* 0x000fce0000000f00 */
[----:B------:R-:W-:Y:S05]  /*78f0*/  WARPSYNC.COLLECTIVE R15, `(.L_x_13966) ;  /* 0x000000000f087348 */ /* 0x000fea0003c00000 */
[----:B------:R0:W1:Y:S02]  /*7900*/  SHFL.BFLY P6, R14, R13, R12, R11 ;  /* 0x0c00000c0d0e7389 */ /* 0x00006400000c000b */
[----:B01----:R-:W-:Y:S05]  /*7910*/  ENDCOLLECTIVE ;  /* 0x000000000000791b */ /* 0x003fea0003800000 */
.L_x_13966:
[----:B------:R-:W-:Y:S02]  /*7920*/  HFMA2 R13, -RZ, RZ, 0, 0 ;  /* 0x00000000ff0d7431 */ /* 0x000fe400000001ff */
[----:B------:R-:W-:Y:S01]  /*7930*/  IMAD.MOV.U32 R12, RZ, RZ, 0x4 ;  /* 0x00000004ff0c7424 */ /* 0x000fe200078e00ff */
[----:B------:R-:W-:-:S07]  /*7940*/  MOV R67, R14 ;  /* 0x0000000e00437202 */ /* 0x000fce0000000f00 */
[----:B------:R-:W-:Y:S05]  /*7950*/  WARPSYNC.COLLECTIVE R15, `(.L_x_13967) ;  /* 0x000000000f087348 */ /* 0x000fea0003c00000 */
[----:B------:R0:W1:Y:S02]  /*7960*/  SHFL.BFLY P6, R14, R13, R12, R11 ;  /* 0x0c00000c0d0e7389 */ /* 0x00006400000c000b */
[----:B01----:R-:W-:Y:S05]  /*7970*/  ENDCOLLECTIVE ;  /* 0x000000000000791b */ /* 0x003fea0003800000 */
.L_x_13967:
        /* <DEDUP_REMOVED lines=8> */
.L_x_13968:
[----:B------:R-:W-:Y:S01]  /*7a00*/  IMAD.MOV.U32 R12, RZ, RZ, 0x1 ;  /* 0x00000001ff0c7424 */ /* 0x000fe200078e00ff */
[----:B------:R-:W-:-:S05]  /*7a10*/  MOV R53, R14 ;  /* 0x0000000e00357202 */ /* 0x000fca0000000f00 */
[----:B------:R-:W-:-:S05]  /*7a20*/  FADD.FTZ R42, R42, R53 ;  /* 0x000000352a2a7221 */ /* 0x000fca0000010000 */
[----:B------:R-:W-:-:S07]  /*7a30*/  MOV R13, R42 ;  /* 0x0000002a000d7202 */ /* 0x000fce0000000f00 */
[----:B------:R-:W-:Y:S05]  /*7a40*/  WARPSYNC.COLLECTIVE R15, `(.L_x_13969) ;  /* 0x000000000f087348 */ /* 0x000fea0003c00000 */
[----:B------:R0:W1:Y:S02]  /*7a50*/  SHFL.BFLY P6, R14, R13, R12, R11 ;  /* 0x0c00000c0d0e7389 */ /* 0x00006400000c000b */
[----:B01----:R-:W-:Y:S05]  /*7a60*/  ENDCOLLECTIVE ;  /* 0x000000000000791b */ /* 0x003fea0003800000 */
.L_x_13969:
[----:B------:R-:W-:Y:S01]  /*7a70*/  HFMA2 R13, -RZ, RZ, 0, 0 ;  /* 0x00000000ff0d7431 */ /* 0x000fe200000001ff */
[----:B------:R-:W-:Y:S02]  /*7a80*/  MOV R12, 0x4 ;  /* 0x00000004000c7802 */ /* 0x000fe40000000f00 */
[----:B------:R-:W-:-:S07]  /*7a90*/  MOV R63, R14 ;  /* 0x0000000e003f7202 */ /* 0x000fce0000000f00 */
[----:B------:R-:W-:Y:S05]  /*7aa0*/  WARPSYNC.COLLECTIVE R15, `(.L_x_13970) ;  /* 0x000000000f087348 */ /* 0x000fea0003c00000 */
[----:B------:R0:W1:Y:S02]  /*7ab0*/  SHFL.BFLY P6, R14, R13, R12, R11 ;  /* 0x0c00000c0d0e7389 */ /* 0x00006400000c000b */
[----:B01----:R-:W-:Y:S05]  /*7ac0*/  ENDCOLLECTIVE ;  /* 0x000000000000791b */ /* 0x003fea0003800000 */
.L_x_13970:
        /* <DEDUP_REMOVED lines=8> */
.L_x_13971:
[----:B------:R-:W-:Y:S01]  /*7b50*/  HFMA2 R12, -RZ, RZ, 0, 5.9604644775390625e-08 ;  /* 0x00000001ff0c7431 */ /* 0x000fe200000001ff */
[----:B------:R-:W-:-:S05]  /*7b60*/  MOV R58, R14 ;  /* 0x0000000e003a7202 */ /* 0x000fca0000000f00 */
[----:B------:R-:W-:-:S05]  /*7b70*/  FADD.FTZ R43, R43, R58 ;  /* 0x0000003a2b2b7221 */ /* 0x000fca0000010000 */
[----:B------:R-:W-:-:S07]  /*7b80*/  MOV R13, R43 ;  /* 0x0000002b000d7202 */ /* 0x000fce0000000f00 */
[----:B------:R-:W-:Y:S05]  /*7b90*/  WARPSYNC.COLLECTIVE R15, `(.L_x_13972) ;  /* 0x000000000f087348 */ /* 0x000fea0003c00000 */
[----:B------:R0:W1:Y:S02]  /*7ba0*/  SHFL.BFLY P6, R14, R13, R12, R11 ;  /* 0x0c00000c0d0e7389 */ /* 0x00006400000c000b */
[----:B01----:R-:W-:Y:S05]  /*7bb0*/  ENDCOLLECTIVE ;  /* 0x000000000000791b */ /* 0x003fea0003800000 */
.L_x_13972:
[----:B------:R-:W-:Y:S02]  /*7bc0*/  HFMA2 R13, -RZ, RZ, 0, 0 ;  /* 0x00000000ff0d7431 */ /* 0x000fe400000001ff */
[----:B------:R-:W-:Y:S01]  /*7bd0*/  IMAD.MOV.U32 R12, RZ, RZ, 0x4 ;  /* 0x00000004ff0c7424 */ /* 0x000fe200078e00ff */
[----:B------:R-:W-:-:S07]  /*7be0*/  MOV R2, R14 ;  /* 0x0000000e00027202 */ /* 0x000fce0000000f00 */
[----:B------:R-:W-:Y:S05]  /*7bf0*/  WARPSYNC.COLLECTIVE R15, `(.L_x_13973) ;  /* 0x000000000f087348 */ /* 0x000fea0003c00000 */
[----:B------:R0:W1:Y:S02]  /*7c00*/  SHFL.BFLY P6, R14, R13, R12, R11 ;  /* 0x0c00000c0d0e7389 */ /* 0x00006400000c000b */
[----:B01----:R-:W-:Y:S05]  /*7c10*/  ENDCOLLECTIVE ;  /* 0x000000000000791b */ /* 0x003fea0003800000 */
.L_x_13973:
        /* <DEDUP_REMOVED lines=8> */
.L_x_13974:
[----:B------:R-:W-:Y:S01]  /*7ca0*/  IMAD.MOV.U32 R12, RZ, RZ, 0x1 ;  /* 0x00000001ff0c7424 */ /* 0x000fe200078e00ff */
[----:B------:R-:W-:-:S05]  /*7cb0*/  MOV R3, R14 ;  /* 0x0000000e00037202 */ /* 0x000fca0000000f00 */
[----:B------:R-:W-:-:S05]  /*7cc0*/  FADD.FTZ R44, R44, R3 ;  /* 0x000000032c2c7221 */ /* 0x000fca0000010000 */
[----:B------:R-:W-:-:S07]  /*7cd0*/  MOV R13, R44 ;  /* 0x0000002c000d7202 */ /* 0x000fce0000000f00 */
[----:B------:R-:W-:Y:S05]  /*7ce0*/  WARPSYNC.COLLECTIVE R15, `(.L_x_13975) ;  /* 0x000000000f087348 */ /* 0x000fea0003c00000 */
[----:B------:R0:W1:Y:S02]  /*7cf0*/  SHFL.BFLY P6, R14, R13, R12, R11 ;  /* 0x0c00000c0d0e7389 */ /* 0x00006400000c000b */
[----:B01----:R-:W-:Y:S05]  /*7d00*/  ENDCOLLECTIVE ;  /* 0x000000000000791b */ /* 0x003fea0003800000 */
.L_x_13975:
[----:B------:R-:W-:Y:S01]  /*7d10*/  HFMA2 R13, -RZ, RZ, 0, 0 ;  /* 0x00000000ff0d7431 */ /* 0x000fe200000001ff */
[----:B------:R-:W-:Y:S02]  /*7d20*/  MOV R12, 0x4 ;  /* 0x00000004000c7802 */ /* 0x000fe40000000f00 */
[----:B------:R-:W-:-:S07]  /*7d30*/  MOV R3, R14 ;  /* 0x0000000e00037202 */ /* 0x000fce0000000f00 */
[----:B------:R-:W-:Y:S05]  /*7d40*/  WARPSYNC.COLLECTIVE R15, `(.L_x_13976) ;  /* 0x000000000f087348 */ /* 0x000fea0003c00000 */
[----:B------:R0:W1:Y:S02]  /*7d50*/  SHFL.BFLY P6, R14, R13, R12, R11 ;  /* 0x0c00000c0d0e7389 */ /* 0x00006400000c000b */
[----:B01----:R-:W-:Y:S05]  /*7d60*/  ENDCOLLECTIVE ;  /* 0x000000000000791b */ /* 0x003fea0003800000 */
.L_x_13976:
        /* <DEDUP_REMOVED lines=8> */
.L_x_13977:
[----:B------:R-:W-:Y:S01]  /*7df0*/  HFMA2 R12, -RZ, RZ, 0, 5.9604644775390625e-08 ;  /* 0x00000001ff0c7431 */ /* 0x000fe200000001ff */
[----:B------:R-:W-:-:S05]  /*7e00*/  MOV R56, R14 ;  /* 0x0000000e00387202 */ /* 0x000fca0000000f00 */
[----:B------:R-:W-:-:S05]  /*7e10*/  FADD.FTZ R45, R45, R56 ;  /* 0x000000382d2d7221 */ /* 0x000fca0000010000 */
[----:B------:R-:W-:-:S07]  /*7e20*/  MOV R13, R45 ;  /* 0x0000002d000d7202 */ /* 0x000fce0000000f00 */
[----:B------:R-:W-:Y:S05]  /*7e30*/  WARPSYNC.COLLECTIVE R15, `(.L_x_13978) ;  /* 0x000000000f087348 */ /* 0x000fea0003c00000 */
[----:B------:R0:W1:Y:S02]  /*7e40*/  SHFL.BFLY P6, R14, R13, R12, R11 ;  /* 0x0c00000c0d0e7389 */ /* 0x00006400000c000b */
[----:B01----:R-:W-:Y:S05]  /*7e50*/  ENDCOLLECTIVE ;  /* 0x000000000000791b */ /* 0x003fea0003800000 */
.L_x_13978:
[----:B------:R-:W-:Y:S02]  /*7e60*/  HFMA2 R13, -RZ, RZ, 0, 0 ;  /* 0x00000000ff0d7431 */ /* 0x000fe400000001ff */
[----:B------:R-:W-:Y:S01]  /*7e70*/  IMAD.MOV.U32 R12, RZ, RZ, 0x4 ;  /* 0x00000004ff0c7424 */ /* 0x000fe200078e00ff */
[----:B------:R-:W-:-:S07]  /*7e80*/  MOV R76, R14 ;  /* 0x0000000e004c7202 */ /* 0x000fce0000000f00 */
[----:B------:R-:W-:Y:S05]  /*7e90*/  WARPSYNC.COLLECTIVE R15, `(.L_x_13979) ;  /* 0x000000000f087348 */ /* 0x000fea0003c00000 */
[----:B------:R0:W1:Y:S02]  /*7ea0*/  SHFL.BFLY P6, R14, R13, R12, R11 ;  /* 0x0c00000c0d0e7389 */ /* 0x00006400000c000b */
[----:B01----:R-:W-:Y:S05]  /*7eb0*/  ENDCOLLECTIVE ;  /* 0x000000000000791b */ /* 0x003fea0003800000 */
.L_x_13979:
        /* <DEDUP_REMOVED lines=8> */
.L_x_13980:
[----:B------:R-:W-:Y:S01]  /*7f40*/  IMAD.MOV.U32 R12, RZ, RZ, 0x1 ;  /* 0x00000001ff0c7424 */ /* 0x000fe200078e00ff */
[----:B------:R-:W-:-:S05]  /*7f50*/  MOV R7, R14 ;  /* 0x0000000e00077202 */ /* 0x000fca0000000f00 */
[----:B------:R-:W-:-:S05]  /*7f60*/  FADD.FTZ R46, R46, R7 ;  /* 0x000000072e2e7221 */ /* 0x000fca0000010000 */
[----:B------:R-:W-:-:S07]  /*7f70*/  MOV R13, R46 ;  /* 0x0000002e000d7202 */ /* 0x000fce0000000f00 */
[----:B------:R-:W-:Y:S05]  /*7f80*/  WARPSYNC.COLLECTIVE R15, `(.L_x_13981) ;  /* 0x000000000f087348 */ /* 0x000fea0003c00000 */
[----:B------:R0:W1:Y:S02]  /*7f90*/  SHFL.BFLY P6, R14, R13, R12, R11 ;  /* 0x0c00000c0d0e7389 */ /* 0x00006400000c000b */
[----:B01----:R-:W-:Y:S05]  /*7fa0*/  ENDCOLLECTIVE ;  /* 0x000000000000791b */ /* 0x003fea0003800000 */
.L_x_13981:
[----:B------:R-:W-:Y:S01]  /*7fb0*/  HFMA2 R13, -RZ, RZ, 0, 0 ;  /* 0x00000000ff0d7431 */ /* 0x000fe200000001ff */
[----:B------:R-:W-:Y:S02]  /*7fc0*/  MOV R12, 0x4 ;  /* 0x00000004000c7802 */ /* 0x000fe40000000f00 */
[----:B------:R-:W-:-:S07]  /*7fd0*/  MOV R7, R14 ;  /* 0x0000000e00077202 */ /* 0x000fce0000000f00 */
[----:B------:R-:W-:Y:S05]  /*7fe0*/  WARPSYNC.COLLECTIVE R15, `(.L_x_13982) ;  /* 0x000000000f087348 */ /* 0x000fea0003c00000 */
[----:B------:R0:W1:Y:S02]  /*7ff0*/  SHFL.BFLY P6, R14, R13, R12, R11 ;  /* 0x0c00000c0d0e7389 */ /* 0x00006400000c000b */
[----:B01----:R-:W-:Y:S05]  /*8000*/  ENDCOLLECTIVE ;  /* 0x000000000000791b */ /* 0x003fea0003800000 */
.L_x_13982:
        /* <DEDUP_REMOVED lines=8> */
.L_x_13983:
[----:B------:R-:W-:Y:S01]  /*8090*/  HFMA2 R12, -RZ, RZ, 0, 5.9604644775390625e-08 ;  /* 0x00000001ff0c7431 */ /* 0x000fe200000001ff */
[----:B------:R-:W-:-:S05]  /*80a0*/  MOV R54, R14 ;  /* 0x0000000e00367202 */ /* 0x000fca0000000f00 */
[----:B------:R-:W-:-:S05]  /*80b0*/  FADD.FTZ R47, R47, R54 ;  /* 0x000000362f2f7221 */ /* 0x000fca0000010000 */
[----:B------:R-:W-:-:S07]  /*80c0*/  MOV R13, R47 ;  /* 0x0000002f000d7202 */ /* 0x000fce0000000f00 */
[----:B------:R-:W-:Y:S05]  /*80d0*/  WARPSYNC.COLLECTIVE R15, `(.L_x_13984) ;  /* 0x000000000f087348 */ /* 0x000fea0003c00000 */
[----:B------:R0:W1:Y:S02]  /*80e0*/  SHFL.BFLY P6, R14, R13, R12, R11 ;  /* 0x0c00000c0d0e7389 */ /* 0x00006400000c000b */
[----:B01----:R-:W-:Y:S05]  /*80f0*/  ENDCOLLECTIVE ;  /* 0x000000000000791b */ /* 0x003fea0003800000 */
.L_x_13984:
[----:B------:R-:W-:Y:S02]  /*8100*/  HFMA2 R13, -RZ, RZ, 0, 0 ;  /* 0x00000000ff0d7431 */ /* 0x000fe400000001ff */
[----:B------:R-:W-:Y:S01]  /*8110*/  IMAD.MOV.U32 R12, RZ, RZ, 0x4 ;  /* 0x00000004ff0c7424 */ /* 0x000fe200078e00ff */
[----:B------:R-:W-:-:S07]  /*8120*/  MOV R9, R14 ;  /* 0x0000000e00097202 */ /* 0x000fce0000000f00 */
[----:B------:R-:W-:Y:S05]  /*8130*/  WARPSYNC.COLLECTIVE R15, `(.L_x_13985) ;  /* 0x000000000f087348 */ /* 0x000fea0003c00000 */
[----:B------:R0:W1:Y:S02]  /*8140*/  SHFL.BFLY P6, R14, R13, R12, R11 ;  /* 0x0c00000c0d0e7389 */ /* 0x00006400000c000b */
[----:B01----:R-:W-:Y:S05]  /*8150*/  ENDCOLLECTIVE ;  /* 0x000000000000791b */ /* 0x003fea0003800000 */
.L_x_13985:
        /* <DEDUP_REMOVED lines=8> */
.L_x_13986:
[----:B------:R-:W-:Y:S01]  /*81e0*/  IMAD.MOV.U32 R12, RZ, RZ, 0x1 ;  /* 0x00000001ff0c7424 */ /* 0x000fe200078e00ff */
[----:B------:R-:W-:-:S05]  /*81f0*/  MOV R17, R14 ;  /* 0x0000000e00117202 */ /* 0x000fca0000000f00 */
[----:B------:R-:W-:-:S05]  /*8200*/  FADD.FTZ R48, R48, R17 ;  /* 0x0000001130307221 */ /* 0x000fca0000010000 */
[----:B------:R-:W-:-:S07]  /*8210*/  MOV R13, R48 ;  /* 0x00000030000d7202 */ /* 0x000fce0000000f00 */
[----:B------:R-:W-:Y:S05]  /*8220*/  WARPSYNC.COLLECTIVE R15, `(.L_x_13987) ;  /* 0x000000000f087348 */ /* 0x000fea0003c00000 */
[----:B------:R0:W1:Y:S02]  /*8230*/  SHFL.BFLY P6, R14, R13, R12, R11 ;  /* 0x0c00000c0d0e7389 */ /* 0x00006400000c000b */
[----:B01----:R-:W-:Y:S05]  /*8240*/  ENDCOLLECTIVE ;  /* 0x000000000000791b */ /* 0x003fea0003800000 */
.L_x_13987:
[----:B------:R-:W-:Y:S01]  /*8250*/  HFMA2 R13, -RZ, RZ, 0, 0 ;  /* 0x00000000ff0d7431 */ /* 0x000fe200000001ff */
[----:B------:R-:W-:Y:S02]  /*8260*/  MOV R12, 0x4 ;  /* 0x00000004000c7802 */ /* 0x000fe40000000f00 */
[----:B------:R-:W-:-:S07]  /*8270*/  MOV R17, R14 ;  /* 0x0000000e00117202 */ /* 0x000fce0000000f00 */
[----:B------:R-:W-:Y:S05]  /*8280*/  WARPSYNC.COLLECTIVE R15, `(.L_x_13988) ;  /* 0x000000000f087348 */ /* 0x000fea0003c00000 */
[----:B------:R0:W1:Y:S02]  /*8290*/  SHFL.BFLY P6, R14, R13, R12, R11 ;  /* 0x0c00000c0d0e7389 */ /* 0x00006400000c000b */
[----:B01----:R-:W-:Y:S05]  /*82a0*/  ENDCOLLECTIVE ;  /* 0x000000000000791b */ /* 0x003fea0003800000 */
.L_x_13988:
        /* <DEDUP_REMOVED lines=8> */
.L_x_13989:
[----:B------:R-:W-:Y:S01]  /*8330*/  HFMA2 R12, -RZ, RZ, 0, 5.9604644775390625e-08 ;  /* 0x00000001ff0c7431 */ /* 0x000fe200000001ff */
[----:B------:R-:W-:-:S05]  /*8340*/  MOV R52, R14 ;  /* 0x0000000e00347202 */ /* 0x000fca0000000f00 */
[----:B------:R-:W-:-:S05]  /*8350*/  FADD.FTZ R49, R49, R52 ;  /* 0x0000003431317221 */ /* 0x000fca0000010000 */
[----:B------:R-:W-:-:S07]  /*8360*/  MOV R13, R49 ;  /* 0x00000031000d7202 */ /* 0x000fce0000000f00 */
[----:B------:R-:W-:Y:S05]  /*8370*/  WARPSYNC.COLLECTIVE R15, `(.L_x_13990) ;  /* 0x000000000f087348 */ /* 0x000fea0003c00000 */
[----:B------:R0:W1:Y:S02]  /*8380*/  SHFL.BFLY P6, R14, R13, R12, R11 ;  /* 0x0c00000c0d0e7389 */ /* 0x00006400000c000b */
[----:B01----:R-:W-:Y:S05]  /*8390*/  ENDCOLLECTIVE ;  /* 0x000000000000791b */ /* 0x003fea0003800000 */
.L_x_13990:
[----:B------:R-:W-:Y:S02]  /*83a0*/  HFMA2 R13, -RZ, RZ, 0, 0 ;  /* 0x00000000ff0d7431 */ /* 0x000fe400000001ff */
[----:B------:R-:W-:Y:S01]  /*83b0*/  IMAD.MOV.U32 R12, RZ, RZ, 0x4 ;  /* 0x00000004ff0c7424 */ /* 0x000fe200078e00ff */
[----:B------:R-:W-:-:S07]  /*83c0*/  MOV R19, R14 ;  /* 0x0000000e00137202 */ /* 0x000fce0000000f00 */
[----:B------:R-:W-:Y:S05]  /*83d0*/  WARPSYNC.COLLECTIVE R15, `(.L_x_13991) ;  /* 0x000000000f087348 */ /* 0x000fea0003c00000 */
[----:B------:R0:W1:Y:S02]  /*83e0*/  SHFL.BFLY P6, R14, R13, R12, R11 ;  /* 0x0c00000c0d0e7389 */ /* 0x00006400000c000b */
[----:B01----:R-:W-:Y:S05]  /*83f0*/  ENDCOLLECTIVE ;  /* 0x000000000000791b */ /* 0x003fea0003800000 */
.L_x_13991:
        /* <DEDUP_REMOVED lines=8> */
.L_x_13992:
[----:B------:R-:W-:Y:S01]  /*8480*/  IMAD.MOV.U32 R12, RZ, RZ, 0x1 ;  /* 0x00000001ff0c7424 */ /* 0x000fe200078e00ff */
[----:B------:R-:W-:-:S05]  /*8490*/  MOV R21, R14 ;  /* 0x0000000e00157202 */ /* 0x000fca0000000f00 */
[----:B------:R-:W-:-:S05]  /*84a0*/  FADD.FTZ R50, R50, R21 ;  /* 0x0000001532327221 */ /* 0x000fca0000010000 */
[----:B------:R-:W-:-:S07]  /*84b0*/  MOV R13, R50 ;  /* 0x00000032000d7202 */ /* 0x000fce0000000f00 */
[----:B------:R-:W-:Y:S05]  /*84c0*/  WARPSYNC.COLLECTIVE R15, `(.L_x_13993) ;  /* 0x000000000f087348 */ /* 0x000fea0003c00000 */
[----:B------:R0:W1:Y:S02]  /*84d0*/  SHFL.BFLY P6, R14, R13, R12, R11 ;  /* 0x0c00000c0d0e7389 */ /* 0x00006400000c000b */
[----:B01----:R-:W-:Y:S05]  /*84e0*/  ENDCOLLECTIVE ;  /* 0x000000000000791b */ /* 0x003fea0003800000 */
.L_x_13993:
[----:B------:R-:W-:Y:S01]  /*84f0*/  HFMA2 R13, -RZ, RZ, 0, 0 ;  /* 0x00000000ff0d7431 */ /* 0x000fe200000001ff */
[----:B------:R-:W-:Y:S02]  /*8500*/  MOV R12, 0x4 ;  /* 0x00000004000c7802 */ /* 0x000fe40000000f00 */
[----:B------:R-:W-:-:S07]  /*8510*/  MOV R27, R14 ;  /* 0x0000000e001b7202 */ /* 0x000fce0000000f00 */
[----:B------:R-:W-:Y:S05]  /*8520*/  WARPSYNC.COLLECTIVE R15, `(.L_x_13994) ;  /* 0x000000000f087348 */ /* 0x000fea0003c00000 */
[----:B------:R0:W1:Y:S02]  /*8530*/  SHFL.BFLY P6, R14, R13, R12, R11 ;  /* 0x0c00000c0d0e7389 */ /* 0x00006400000c000b */
[----:B01----:R-:W-:Y:S05]  /*8540*/  ENDCOLLECTIVE ;  /* 0x000000000000791b */ /* 0x003fea0003800000 */
.L_x_13994:
[----:B------:R-:W-:Y:S01]  /*8550*/  FADD.FTZ R27, R50, R27 ;  /* 0x0000001b321b7221 */ /* 0x000fe20000010000 */
[----:B------:R-:W-:Y:S02]  /*8560*/  HFMA2 R12, -RZ, RZ, 0, 1.1920928955078125e-07 ;  /* 0x00000002ff0c7431 */ /* 0x000fe400000001ff */
[----:B------:R-:W-:-:S05]  /*8570*/  FADD.FTZ R51, RZ, R14 ;  /* 0x0000000eff337221 */ /* 0x000fca0000010000 */
[----:B------:R-:W-:-:S07]  /*8580*/  MOV R13, R51 ;  /* 0x00000033000d7202 */ /* 0x000fce0000000f00 */
[----:B------:R-:W-:Y:S05]  /*8590*/  WARPSYNC.COLLECTIVE R15, `(.L_x_13995) ;  /* 0x000000000f087348 */ /* 0x000fea0003c00000 */
[----:B------:R0:W1:Y:S02]  /*85a0*/  SHFL.BFLY P6, R14, R13, R12, R11 ;  /* 0x0c00000c0d0e7389 */ /* 0x00006400000c000b */
[----:B01----:R-:W-:Y:S05]  /*85b0*/  ENDCOLLECTIVE ;  /* 0x000000000000791b */ /* 0x003fea0003800000 */
.L_x_13995:
[----:B------:R-:W-:Y:S01]  /*85c0*/  MOV R12, 0x1 ;  /* 0x00000001000c7802 */ /* 0x000fe20000000f00 */
[----:B------:R-:W-:-:S04]  /*85d0*/  FADD.FTZ R51, R51, R14 ;  /* 0x0000000e33337221 */ /* 0x000fc80000010000 */
[----:B------:R-:W-:-:S07]  /*85e0*/  IMAD.MOV.U32 R13, RZ, RZ, R51 ;  /* 0x000000ffff0d7224 */ /* 0x000fce00078e0033 */
[----:B------:R-:W-:Y:S05]  /*85f0*/  WARPSYNC.COLLECTIVE R15, `(.L_x_13996) ;  /* 0x000000000f087348 */ /* 0x000fea0003c00000 */
[----:B------:R0:W1:Y:S02]  /*8600*/  SHFL.BFLY P6, R14, R13, R12, R11 ;  /* 0x0c00000c0d0e7389 */ /* 0x00006400000c000b */
[----:B01----:R-:W-:Y:S05]  /*8610*/  ENDCOLLECTIVE ;  /* 0x000000000000791b */ /* 0x003fea0003800000 */
.L_x_13996:
[----:B------:R-:W-:Y:S01]  /*8620*/  HFMA2 R13, -RZ, RZ, 0, 0 ;  /* 0x00000000ff0d7431 */ /* 0x000fe200000001ff */
[----:B------:R-:W-:Y:S02]  /*8630*/  MOV R12, 0x4 ;  /* 0x00000004000c7802 */ /* 0x000fe40000000f00 */
[----:B------:R-:W-:-:S07]  /*8640*/  MOV R29, R14 ;  /* 0x0000000e001d7202 */ /* 0x000fce0000000f00 */
[----:B------:R-:W-:Y:S05]  /*8650*/  WARPSYNC.COLLECTIVE R15, `(.L_x_13997) ;  /* 0x000000000f087348 */ /* 0x000fea0003c00000 */
[----:B------:R0:W1:Y:S02]  /*8660*/  SHFL.BFLY P6, R14, R13, R12, R11 ;  /* 0x0c00000c0d0e7389 */ /* 0x00006400000c000b */
[----:B01----:R-:W-:Y:S05]  /*8670*/  ENDCOLLECTIVE ;  /* 0x000000000000791b */ /* 0x003fea0003800000 */
.L_x_13997:
        /* <DEDUP_REMOVED lines=8> */
.L_x_13998:
[----:B------:R-:W-:Y:S02]  /*8700*/  HFMA2 R12, -RZ, RZ, 0, 5.9604644775390625e-08 ;  /* 0x00000001ff0c7431 */ /* 0x000fe400000001ff */
[----:B------:R-:W-:-:S05]  /*8710*/  FADD.FTZ R52, R52, R14 ;  /* 0x0000000e34347221 */ /* 0x000fca0000010000 */
[----:B------:R-:W-:-:S07]  /*8720*/  MOV R13, R52 ;  /* 0x00000034000d7202 */ /* 0x000fce0000000f00 */
[----:B------:R-:W-:Y:S05]  /*8730*/  WARPSYNC.COLLECTIVE R15, `(.L_x_13999) ;  /* 0x000000000f087348 */ /* 0x000fea0003c00000 */
[----:B------:R0:W1:Y:S02]  /*8740*/  SHFL.BFLY P6, R14, R13, R12, R11 ;  /* 0x0c00000c0d0e7389 */ /* 0x00006400000c000b */
[----:B01----:R-:W-:Y:S05]  /*8750*/  ENDCOLLECTIVE ;  /* 0x000000000000791b */ /* 0x003fea0003800000 */
.L_x_13999:
[----:B------:R-:W-:Y:S02]  /*8760*/  HFMA2 R13, -RZ, RZ, 0, 0 ;  /* 0x00000000ff0d7431 */ /* 0x000fe400000001ff */
[----:B------:R-:W-:Y:S01]  /*8770*/  IMAD.MOV.U32 R12, RZ, RZ, 0x4 ;  /* 0x00000004ff0c7424 */ /* 0x000fe200078e00ff */
[----:B------:R-:W-:-:S07]  /*8780*/  MOV R31, R14 ;  /* 0x0000000e001f7202 */ /* 0x000fce0000000f00 */
[----:B------:R-:W-:Y:S05]  /*8790*/  WARPSYNC.COLLECTIVE R15, `(.L_x_14000) ;  /* 0x000000000f087348 */ /* 0x000fea0003c00000 */
[----:B------:R0:W1:Y:S02]  /*87a0*/  SHFL.BFLY P6, R14, R13, R12, R11 ;  /* 0x0c00000c0d0e7389 */ /* 0x00006400000c000b */
[----:B01----:R-:W-:Y:S05]  /*87b0*/  ENDCOLLECTIVE ;  /* 0x000000000000791b */ /* 0x003fea0003800000 */
.L_x_14000:
        /* <DEDUP_REMOVED lines=8> */
.L_x_14001:
[----:B------:R-:W-:Y:S01]  /*8840*/  IMAD.MOV.U32 R12, RZ, RZ, 0x1 ;  /* 0x00000001ff0c7424 */ /* 0x000fe200078e00ff */
[----:B------:R-:W-:-:S05]  /*8850*/  MOV R25, R14 ;  /* 0x0000000e00197202 */ /* 0x000fca0000000f00 */
[----:B------:R-:W-:-:S05]  /*8860*/  FADD.FTZ R53, R53, R25 ;  /* 0x0000001935357221 */ /* 0x000fca0000010000 */
[----:B------:R-:W-:-:S07]  /*8870*/  MOV R13, R53 ;  /* 0x00000035000d7202 */ /* 0x000fce0000000f00 */
[----:B------:R-:W-:Y:S05]  /*8880*/  WARPSYNC.COLLECTIVE R15, `(.L_x_14002) ;  /* 0x000000000f087348 */ /* 0x000fea0003c00000 */
[----:B------:R0:W1:Y:S02]  /*8890*/  SHFL.BFLY P6, R14, R13, R12, R11 ;  /* 0x0c00000c0d0e7389 */ /* 0x00006400000c000b */
[----:B01----:R-:W-:Y:S05]  /*88a0*/  ENDCOLLECTIVE ;  /* 0x000000000000791b */ /* 0x003fea0003800000 */
.L_x_14002:
[----:B------:R-:W-:Y:S01]  /*88b0*/  HFMA2 R13, -RZ, RZ, 0, 0 ;  /* 0x00000000ff0d7431 */ /* 0x000fe200000001ff */
[----:B------:R-:W-:Y:S02]  /*88c0*/  MOV R12, 0x4 ;  /* 0x00000004000c7802 */ /* 0x000fe40000000f00 */
[----:B------:R-:W-:-:S07]  /*88d0*/  MOV R3, R14 ;  /* 0x0000000e00037202 */ /* 0x000fce0000000f00 */
[----:B------:R-:W-:Y:S05]  /*88e0*/  WARPSYNC.COLLECTIVE R15, `(.L_x_14003) ;  /* 0x000000000f087348 */ /* 0x000fea0003c00000 */
[----:B------:R0:W1:Y:S02]  /*88f0*/  SHFL.BFLY P6, R14, R13, R12, R11 ;  /* 0x0c00000c0d0e7389 */ /* 0x00006400000c000b */
[----:B01----:R-:W-:Y:S05]  /*8900*/  ENDCOLLECTIVE ;  /* 0x000000000000791b */ /* 0x003fea0003800000 */
.L_x_14003:
[----:B------:R-:W-:Y:S01]  /*8910*/  FADD.FTZ R53, R53, R3 ;  /* 0x0000000335357221 */ /* 0x000fe20000010000 */
[----:B------:R-:W-:Y:S02]  /*8920*/  HFMA2 R12, -RZ, RZ, 0, 1.1920928955078125e-07 ;  /* 0x00000002ff0c7431 */ /* 0x000fe400000001ff */
[----:B------:R-:W-:-:S05]  /*8930*/  FADD.FTZ R54, RZ, R14 ;  /* 0x0000000eff367221 */ /* 0x000fca0000010000 */
[----:B------:R-:W-:-:S07]  /*8940*/  MOV R13, R54 ;  /* 0x00000036000d7202 */ /* 0x000fce0000000f00 */
[----:B------:R-:W-:Y:S05]  /*8950*/  WARPSYNC.COLLECTIVE R15, `(.L_x_14004) ;  /* 0x000000000f087348 */ /* 0x000fea0003c00000 */
[----:B------:R0:W1:Y:S02]  /*8960*/  SHFL.BFLY P6, R14, R13, R12, R11 ;  /* 0x0c00000c0d0e7389 */ /* 0x00006400000c000b */
[----:B01----:R-:W-:Y:S05]  /*8970*/  ENDCOLLECTIVE ;  /* 0x000000000000791b */ /* 0x003fea0003800000 */
.L_x_14004:
[----:B------:R-:W-:Y:S02]  /*8980*/  HFMA2 R12, -RZ, RZ, 0, 5.9604644775390625e-08 ;  /* 0x00000001ff0c7431 */ /* 0x000fe400000001ff */
[----:B------:R-:W-:-:S04]  /*8990*/  IMAD.MOV.U32 R23, RZ, RZ, R14 ;  /* 0x000000ffff177224 */ /* 0x000fc800078e000e */
[----:B------:R-:W-:-:S05]  /*89a0*/  FADD.FTZ R54, R54, R23 ;  /* 0x0000001736367221 */ /* 0x000fca0000010000 */
[----:B------:R-:W-:-:S07]  /*89b0*/  MOV R13, R54 ;  /* 0x00000036000d7202 */ /* 0x000fce0000000f00 */
[----:B------:R-:W-:Y:S05]  /*89c0*/  WARPSYNC.COLLECTIVE R15, `(.L_x_14005) ;  /* 0x000000000f087348 */ /* 0x000fea0003c00000 */
[----:B------:R0:W1:Y:S02]  /*89d0*/  SHFL.BFLY P6, R14, R13, R12, R11 ;  /* 0x0c00000c0d0e7389 */ /* 0x00006400000c000b */
[----:B01----:R-:W-:Y:S05]  /*89e0*/  ENDCOLLECTIVE ;  /* 0x000000000000791b */ /* 0x003fea0003800000 */
.L_x_14005:
[----:B------:R-:W-:Y:S01]  /*89f0*/  HFMA2 R13, -RZ, RZ, 0, 0 ;  /* 0x00000000ff0d7431 */ /* 0x000fe200000001ff */
[----:B------:R-:W-:Y:S02]  /*8a00*/  MOV R12, 0x4 ;  /* 0x00000004000c7802 */ /* 0x000fe40000000f00 */
[----:B------:R-:W-:-:S07]  /*8a10*/  MOV R23, R14 ;  /* 0x0000000e00177202 */ /* 0x000fce0000000f00 */
[----:B------:R-:W-:Y:S05]  /*8a20*/  WARPSYNC.COLLECTIVE R15, `(.L_x_14006) ;  /* 0x000000000f087348 */ /* 0x000fea0003c00000 */
[----:B------:R0:W1:Y:S02]  /*8a30*/  SHFL.BFLY P6, R14, R13, R12, R11 ;  /* 0x0c00000c0d0e7389 */ /* 0x00006400000c000b */
[----:B01----:R-:W-:Y:S05]  /*8a40*/  ENDCOLLECTIVE ;  /* 0x000000000000791b */ /* 0x003fea0003800000 */
.L_x_14006:
        /* <DEDUP_REMOVED lines=8> */
.L_x_14007:
[----:B------:R-:W-:Y:S01]  /*8ad0*/  HFMA2 R12, -RZ, RZ, 0, 5.9604644775390625e-08 ;  /* 0x00000001ff0c7431 */ /* 0x000fe200000001ff */
[----:B------:R-:W-:-:S05]  /*8ae0*/  MOV R21, R14 ;  /* 0x0000000e00157202 */ /* 0x000fca0000000f00 */
[----:B------:R-:W-:-:S05]  /*8af0*/  FADD.FTZ R55, R55, R21 ;  /* 0x0000001537377221 */ /* 0x000fca0000010000 */
[----:B------:R-:W-:-:S07]  /*8b00*/  MOV R13, R55 ;  /* 0x00000037000d7202 */ /* 0x000fce0000000f00 */
[----:B------:R-:W-:Y:S05]  /*8b10*/  WARPSYNC.COLLECTIVE R15, `(.L_x_14008) ;  /* 0x000000000f087348 */ /* 0x000fea0003c00000 */
[----:B------:R0:W1:Y:S02]  /*8b20*/  SHFL.BFLY P6, R14, R13, R12, R11 ;  /* 0x0c00000c0d0e7389 */ /* 0x00006400000c000b */
[----:B01----:R-:W-:Y:S05]  /*8b30*/  ENDCOLLECTIVE ;  /* 0x000000000000791b */ /* 0x003fea0003800000 */
.L_x_14008:
[----:B------:R-:W-:Y:S01]  /*8b40*/  MOV R13, RZ ;  /* 0x000000ff000d7202 */ /* 0x000fe20000000f00 */
[----:B------:R-:W-:Y:S02]  /*8b50*/  HFMA2 R12, -RZ, RZ, 0, 2.384185791015625e-07 ;  /* 0x00000004ff0c7431 */ /* 0x000fe400000001ff */
[----:B------:R-:W-:-:S07]  /*8b60*/  IMAD.MOV.U32 R76, RZ, RZ, R14 ;  /* 0x000000ffff4c7224 */ /* 0x000fce00078e000e */
[----:B------:R-:W-:Y:S05]  /*8b70*/  WARPSYNC.COLLECTIVE R15, `(.L_x_14009) ;  /* 0x000000000f087348 */ /* 0x000fea0003c00000 */
[----:B------:R0:W1:Y:S02]  /*8b80*/  SHFL.BFLY P6, R14, R13, R12, R11 ;  /* 0x0c00000c0d0e7389 */ /* 0x00006400000c000b */
[----:B01----:R-:W-:Y:S05]  /*8b90*/  ENDCOLLECTIVE ;  /* 0x000000000000791b */ /* 0x003fea0003800000 */
.L_x_14009:
[----:B------:R-:W-:Y:S01]  /*8ba0*/  HFMA2 R12, -RZ, RZ, 0, 1.1920928955078125e-07 ;  /* 0x00000002ff0c7431 */ /* 0x000fe200000001ff */
[----:B------:R-:W-:-:S05]  /*8bb0*/  MOV R56, R14 ;  /* 0x0000000e00387202 */ /* 0x000fca0000000f00 */
[----:B------:R-:W-:-:S05]  /*8bc0*/  FADD.FTZ R56, RZ, R56 ;  /* 0x00000038ff387221 */ /* 0x000fca0000010000 */
[----:B------:R-:W-:-:S07]  /*8bd0*/  MOV R13, R56 ;  /* 0x00000038000d7202 */ /* 0x000fce0000000f00 */
[----:B------:R-:W-:Y:S05]  /*8be0*/  WARPSYNC.COLLECTIVE R15, `(.L_x_14010) ;  /* 0x000000000f087348 */ /* 0x000fea0003c00000 */
[----:B------:R0:W1:Y:S02]  /*8bf0*/  SHFL.BFLY P6, R14, R13, R12, R11 ;  /* 0x0c00000c0d0e7389 */ /* 0x00006400000c000b */
[----:B01----:R-:W-:Y:S05]  /*8c00*/  ENDCOLLECTIVE ;  /* 0x000000000000791b */ /* 0x003fea0003800000 */
.L_x_14010:
[----:B------:R-:W-:Y:S02]  /*8c10*/  HFMA2 R12, -RZ, RZ, 0, 5.9604644775390625e-08 ;  /* 0x00000001ff0c7431 */ /* 0x000fe400000001ff */
[----:B------:R-:W-:-:S04]  /*8c20*/  IMAD.MOV.U32 R19, RZ, RZ, R14 ;  /* 0x000000ffff137224 */ /* 0x000fc800078e000e */
[----:B------:R-:W-:-:S05]  /*8c30*/  FADD.FTZ R56, R56, R19 ;  /* 0x0000001338387221 */ /* 0x000fca0000010000 */
[----:B------:R-:W-:-:S07]  /*8c40*/  MOV R13, R56 ;  /* 0x00000038000d7202 */ /* 0x000fce0000000f00 */
[----:B------:R-:W-:Y:S05]  /*8c50*/  WARPSYNC.COLLECTIVE R15, `(.L_x_14011) ;  /* 0x000000000f087348 */ /* 0x000fea0003c00000 */
[----:B------:R0:W1:Y:S02]  /*8c60*/  SHFL.BFLY P6, R14, R13, R12, R11 ;  /* 0x0c00000c0d0e7389 */ /* 0x00006400000c000b */
[----:B01----:R-:W-:Y:S05]  /*8c70*/  ENDCOLLECTIVE ;  /* 0x000000000000791b */ /* 0x003fea0003800000 */
.L_x_14011:
[----:B------:R-:W-:Y:S01]  /*8c80*/  HFMA2 R13, -RZ, RZ, 0, 0 ;  /* 0x00000000ff0d7431 */ /* 0x000fe200000001ff */
[----:B------:R-:W-:Y:S02]  /*8c90*/  MOV R12, 0x4 ;  /* 0x00000004000c7802 */ /* 0x000fe40000000f00 */
[----:B------:R-:W-:-:S07]  /*8ca0*/  MOV R19, R14 ;  /* 0x0000000e00137202 */ /* 0x000fce0000000f00 */
[----:B------:R-:W-:Y:S05]  /*8cb0*/  WARPSYNC.COLLECTIVE R15, `(.L_x_14012) ;  /* 0x000000000f087348 */ /* 0x000fea0003c00000 */
[----:B------:R0:W1:Y:S02]  /*8cc0*/  SHFL.BFLY P6, R14, R13, R12, R11 ;  /* 0x0c00000c0d0e7389 */ /* 0x00006400000c000b */
[----:B01----:R-:W-:Y:S05]  /*8cd0*/  ENDCOLLECTIVE ;  /* 0x000000000000791b */ /* 0x003fea0003800000 */
.L_x_14012:
        /* <DEDUP_REMOVED lines=8> */
.L_x_14013:
[----:B------:R-:W-:Y:S01]  /*8d60*/  HFMA2 R12, -RZ, RZ, 0, 5.9604644775390625e-08 ;  /* 0x00000001ff0c7431 */ /* 0x000fe200000001ff */
[----:B------:R-:W-:-:S05]  /*8d70*/  MOV R17, R14 ;  /* 0x0000000e00117202 */ /* 0x000fca0000000f00 */
[----:B------:R-:W-:-:S05]  /*8d80*/  FADD.FTZ R57, R57, R17 ;  /* 0x0000001139397221 */ /* 0x000fca0000010000 */
[----:B------:R-:W-:-:S07]  /*8d90*/  MOV R13, R57 ;  /* 0x00000039000d7202 */ /* 0x000fce0000000f00 */
[----:B------:R-:W-:Y:S05]  /*8da0*/  WARPSYNC.COLLECTIVE R15, `(.L_x_14014) ;  /* 0x000000000f087348 */ /* 0x000fea0003c00000 */
[----:B------:R0:W1:Y:S02]  /*8db0*/  SHFL.BFLY P6, R14, R13, R12, R11 ;  /* 0x0c00000c0d0e7389 */ /* 0x00006400000c000b */
[----:B01----:R-:W-:Y:S05]  /*8dc0*/  ENDCOLLECTIVE ;  /* 0x000000000000791b */ /* 0x003fea0003800000 */
.L_x_14014:
[----:B------:R-:W-:Y:S01]  /*8dd0*/  MOV R13, RZ ;  /* 0x000000ff000d7202 */ /* 0x000fe20000000f00 */
[----:B------:R-:W-:Y:S02]  /*8de0*/  HFMA2 R12, -RZ, RZ, 0, 2.384185791015625e-07 ;  /* 0x00000004ff0c7431 */ /* 0x000fe400000001ff */
[----:B------:R-:W-:-:S07]  /*8df0*/  IMAD.MOV.U32 R50, RZ, RZ, R14 ;  /* 0x000000ffff327224 */ /* 0x000fce00078e000e */
[----:B------:R-:W-:Y:S05]  /*8e00*/  WARPSYNC.COLLECTIVE R15, `(.L_x_14015) ;  /* 0x000000000f087348 */ /* 0x000fea0003c00000 */
[----:B------:R0:W1:Y:S02]  /*8e10*/  SHFL.BFLY P6, R14, R13, R12, R11 ;  /* 0x0c00000c0d0e7389 */ /* 0x00006400000c000b */
[----:B01----:R-:W-:Y:S05]  /*8e20*/  ENDCOLLECTIVE ;  /* 0x000000000000791b */ /* 0x003fea0003800000 */
.L_x_14015:
        /* <DEDUP_REMOVED lines=8> */
.L_x_14016:
        /* <DEDUP_REMOVED lines=8> */
.L_x_14017:
[----:B------:R-:W-:Y:S01]  /*8f30*/  HFMA2 R13, -RZ, RZ, 0, 0 ;  /* 0x00000000ff0d7431 */ /* 0x000fe200000001ff */
[----:B------:R-:W-:Y:S02]  /*8f40*/  MOV R12, 0x4 ;  /* 0x00000004000c7802 */ /* 0x000fe40000000f00 */
[----:B------:R-:W-:-:S07]  /*8f50*/  MOV R17, R14 ;  /* 0x0000000e00117202 */ /* 0x000fce0000000f00 */
[----:B------:R-:W-:Y:S05]  /*8f60*/  WARPSYNC.COLLECTIVE R15, `(.L_x_14018) ;  /* 0x000000000f087348 */ /* 0x000fea0003c00000 */
[----:B------:R0:W1:Y:S02]  /*8f70*/  SHFL.BFLY P6, R14, R13, R12, R11 ;  /* 0x0c00000c0d0e7389 */ /* 0x00006400000c000b */
[----:B01----:R-:W-:Y:S05]  /*8f80*/  ENDCOLLECTIVE ;  /* 0x000000000000791b */ /* 0x003fea0003800000 */
.L_x_14018:
        /* <DEDUP_REMOVED lines=8> */
.L_x_14019:
[----:B------:R-:W-:Y:S01]  /*9010*/  HFMA2 R12, -RZ, RZ, 0, 5.9604644775390625e-08 ;  /* 0x00000001ff0c7431 */ /* 0x000fe200000001ff */
[----:B------:R-:W-:-:S05]  /*9020*/  MOV R7, R14 ;  /* 0x0000000e00077202 */ /* 0x000fca0000000f00 */
[----:B------:R-:W-:-:S05]  /*9030*/  FADD.FTZ R59, R59, R7 ;  /* 0x000000073b3b7221 */ /* 0x000fca0000010000 */
[----:B------:R-:W-:-:S07]  /*9040*/  MOV R13, R59 ;  /* 0x0000003b000d7202 */ /* 0x000fce0000000f00 */
[----:B------:R-:W-:Y:S05]  /*9050*/  WARPSYNC.COLLECTIVE R15, `(.L_x_14020) ;  /* 0x000000000f087348 */ /* 0x000fea0003c00000 */
[----:B------:R0:W1:Y:S02]  /*9060*/  SHFL.BFLY P6, R14, R13, R12, R11 ;  /* 0x0c00000c0d0e7389 */ /* 0x00006400000c000b */
[----:B01----:R-:W-:Y:S05]  /*9070*/  ENDCOLLECTIVE ;  /* 0x000000000000791b */ /* 0x003fea0003800000 */
.L_x_14020:
[----:B------:R-:W-:Y:S01]  /*9080*/  MOV R13, RZ ;  /* 0x000000ff000d7202 */ /* 0x000fe20000000f00 */
[----:B------:R-:W-:Y:S02]  /*9090*/  HFMA2 R12, -RZ, RZ, 0, 2.384185791015625e-07 ;  /* 0x00000004ff0c7431 */ /* 0x000fe400000001ff */
[----:B------:R-:W-:-:S07]  /*90a0*/  IMAD.MOV.U32 R52, RZ, RZ, R14 ;  /* 0x000000ffff347224 */ /* 0x000fce00078e000e */
[----:B------:R-:W-:Y:S05]  /*90b0*/  WARPSYNC.COLLECTIVE R15, `(.L_x_14021) ;  /* 0x000000000f087348 */ /* 0x000fea0003c00000 */
[----:B------:R0:W1:Y:S02]  /*90c0*/  SHFL.BFLY P6, R14, R13, R12, R11 ;  /* 0x0c00000c0d0e7389 */ /* 0x00006400000c000b */
[----:B01----:R-:W-:Y:S05]  /*90d0*/  ENDCOLLECTIVE ;  /* 0x000000000000791b */ /* 0x003fea0003800000 */
.L_x_14021:
        /* <DEDUP_REMOVED lines=8> */
.L_x_14022:
[----:B------:R-:W-:Y:S02]  /*9160*/  HFMA2 R12, -RZ, RZ, 0, 5.9604644775390625e-08 ;  /* 0x00000001ff0c7431 */ /* 0x000fe400000001ff */
[----:B------:R-:W-:-:S04]  /*9170*/  IMAD.MOV.U32 R3, RZ, RZ, R14 ;  /* 0x000000ffff037224 */ /* 0x000fc800078e000e */
[----:B------:R-:W-:-:S05]  /*9180*/  FADD.FTZ R60, R60, R3 ;  /* 0x000000033c3c7221 */ /* 0x000fca0000010000 */
[----:B------:R-:W-:-:S07]  /*9190*/  MOV R13, R60 ;  /* 0x0000003c000d7202 */ /* 0x000fce0000000f00 */
[----:B------:R-:W-:Y:S05]  /*91a0*/  WARPSYNC.COLLECTIVE R15, `(.L_x_14023) ;  /* 0x000000000f087348 */ /* 0x000fea0003c00000 */
[----:B------:R0:W1:Y:S02]  /*91b0*/  SHFL.BFLY P6, R14, R13, R12, R11 ;  /* 0x0c00000c0d0e7389 */ /* 0x00006400000c000b */
[----:B01----:R-:W-:Y:S05]  /*91c0*/  ENDCOLLECTIVE ;  /* 0x000000000000791b */ /* 0x003fea0003800000 */
.L_x_14023:
[----:B------:R-:W-:Y:S01]  /*91d0*/  HFMA2 R13, -RZ, RZ, 0, 0 ;  /* 0x00000000ff0d7431 */ /* 0x000fe200000001ff */
[----:B------:R-:W-:Y:S02]  /*91e0*/  MOV R12, 0x4 ;  /* 0x00000004000c7802 */ /* 0x000fe40000000f00 */
[----:B------:R-:W-:-:S07]  /*91f0*/  MOV R3, R14 ;  /* 0x0000000e00037202 */ /* 0x000fce0000000f00 */
[----:B------:R-:W-:Y:S05]  /*9200*/  WARPSYNC.COLLECTIVE R15, `(.L_x_14024) ;  /* 0x000000000f087348 */ /* 0x000fea0003c00000 */
[----:B------:R0:W1:Y:S02]  /*9210*/  SHFL.BFLY P6, R14, R13, R12, R11 ;  /* 0x0c00000c0d0e7389 */ /* 0x00006400000c000b */
[----:B01----:R-:W-:Y:S05]  /*9220*/  ENDCOLLECTIVE ;  /* 0x000000000000791b */ /* 0x003fea0003800000 */
.L_x_14024:
        /* <DEDUP_REMOVED lines=8> */
.L_x_14025:
[----:B------:R-:W-:Y:S01]  /*92b0*/  HFMA2 R12, -RZ, RZ, 0, 5.9604644775390625e-08 ;  /* 0x00000001ff0c7431 */ /* 0x000fe200000001ff */
[----:B------:R-:W-:-:S05]  /*92c0*/  MOV R76, R14 ;  /* 0x0000000e004c7202 */ /* 0x000fca0000000f00 */
[----:B------:R-:W-:-:S05]  /*92d0*/  FADD.FTZ R61, R61, R76 ;  /* 0x0000004c3d3d7221 */ /* 0x000fca0000010000 */
[----:B------:R-:W-:-:S07]  /*92e0*/  MOV R13, R61 ;  /* 0x0000003d000d7202 */ /* 0x000fce0000000f00 */
[----:B------:R-:W-:Y:S05]  /*92f0*/  WARPSYNC.COLLECTIVE R15, `(.L_x_14026) ;  /* 0x000000000f087348 */ /* 0x000fea0003c00000 */
[----:B------:R0:W1:Y:S02]  /*9300*/  SHFL.BFLY P6, R14, R13, R12, R11 ;  /* 0x0c00000c0d0e7389 */ /* 0x00006400000c000b */
[----:B01----:R-:W-:Y:S05]  /*9310*/  ENDCOLLECTIVE ;  /* 0x000000000000791b */ /* 0x003fea0003800000 */
.L_x_14026:
[----:B------:R-:W-:Y:S01]  /*9320*/  MOV R13, RZ ;  /* 0x000000ff000d7202 */ /* 0x000fe20000000f00 */
[----:B------:R-:W-:Y:S02]  /*9330*/  HFMA2 R12, -RZ, RZ, 0, 2.384185791015625e-07 ;  /* 0x00000004ff0c7431 */ /* 0x000fe400000001ff */
[----:B------:R-:W-:-:S07]  /*9340*/  IMAD.MOV.U32 R54, RZ, RZ, R14 ;  /* 0x000000ffff367224 */ /* 0x000fce00078e000e */
[----:B------:R-:W-:Y:S05]  /*9350*/  WARPSYNC.COLLECTIVE R15, `(.L_x_14027) ;  /* 0x000000000f087348 */ /* 0x000fea0003c00000 */
[----:B------:R0:W1:Y:S02]  /*9360*/  SHFL.BFLY P6, R14, R13, R12, R11 ;  /* 0x0c00000c0d0e7389 */ /* 0x00006400000c000b */
[----:B01----:R-:W-:Y:S05]  /*9370*/  ENDCOLLECTIVE ;  /* 0x000000000000791b */ /* 0x003fea0003800000 */
.L_x_14027:
        /* <DEDUP_REMOVED lines=8> */
.L_x_14028:
[----:B------:R-:W-:Y:S01]  /*9400*/  MOV R12, 0x1 ;  /* 0x00000001000c7802 */ /* 0x000fe20000000f00 */
[----:B------:R-:W-:-:S04]  /*9410*/  FADD.FTZ R74, R74, R14 ;  /* 0x0000000e4a4a7221 */ /* 0x000fc80000010000 */
[----:B------:R-:W-:-:S07]  /*9420*/  IMAD.MOV.U32 R13, RZ, RZ, R74 ;  /* 0x000000ffff0d7224 */ /* 0x000fce00078e004a */
[----:B------:R-:W-:Y:S05]  /*9430*/  WARPSYNC.COLLECTIVE R15, `(.L_x_14029) ;  /* 0x000000000f087348 */ /* 0x000fea0003c00000 */
[----:B------:R0:W1:Y:S02]  /*9440*/  SHFL.BFLY P6, R14, R13, R12, R11 ;  /* 0x0c00000c0d0e7389 */ /* 0x00006400000c000b */
[----:B01----:R-:W-:Y:S05]  /*9450*/  ENDCOLLECTIVE ;  /* 0x000000000000791b */ /* 0x003fea0003800000 */
.L_x_14029:
[----:B------:R-:W-:Y:S01]  /*9460*/  HFMA2 R13, -RZ, RZ, 0, 0 ;  /* 0x00000000ff0d7431 */ /* 0x000fe200000001ff */
[----:B------:R-:W-:Y:S02]  /*9470*/  MOV R12, 0x4 ;  /* 0x00000004000c7802 */ /* 0x000fe40000000f00 */
[----:B------:R-:W-:-:S07]  /*9480*/  MOV R33, R14 ;  /* 0x0000000e00217202 */ /* 0x000fce0000000f00 */
[----:B------:R-:W-:Y:S05]  /*9490*/  WARPSYNC.COLLECTIVE R15, `(.L_x_14030) ;  /* 0x000000000f087348 */ /* 0x000fea0003c00000 */
[----:B------:R0:W1:Y:S02]  /*94a0*/  SHFL.BFLY P6, R14, R13, R12, R11 ;  /* 0x0c00000c0d0e7389 */ /* 0x00006400000c000b */
[----:B01----:R-:W-:Y:S05]  /*94b0*/  ENDCOLLECTIVE ;  /* 0x000000000000791b */ /* 0x003fea0003800000 */
.L_x_14030:
[----:B------:R-:W-:Y:S01]  /*94c0*/  FADD.FTZ R33, R74, R33 ;  /* 0x000000214a217221 */ /* 0x000fe20000010000 */
[----:B------:R-:W-:Y:S02]  /*94d0*/  IMAD.MOV.U32 R12, RZ, RZ, 0x2 ;  /* 0x00000002ff0c7424 */ /* 0x000fe400078e00ff */
[----:B------:R-:W-:-:S05]  /*94e0*/  FADD.FTZ R21, RZ, R14 ;  /* 0x0000000eff157221 */ /* 0x000fca0000010000 */
[----:B------:R-:W-:-:S07]  /*94f0*/  MOV R13, R21 ;  /* 0x00000015000d7202 */ /* 0x000fce0000000f00 */
[----:B------:R-:W-:Y:S05]  /*9500*/  WARPSYNC.COLLECTIVE R15, `(.L_x_14031) ;  /* 0x000000000f087348 */ /* 0x000fea0003c00000 */
[----:B------:R0:W1:Y:S02]  /*9510*/  SHFL.BFLY P6, R14, R13, R12, R11 ;  /* 0x0c00000c0d0e7389 */ /* 0x00006400000c000b */
[----:B01----:R-:W-:Y:S05]  /*9520*/  ENDCOLLECTIVE ;  /* 0x000000000000791b */ /* 0x003fea0003800000 */
.L_x_14031:
[----:B------:R-:W-:Y:S02]  /*9530*/  HFMA2 R12, -RZ, RZ, 0, 5.9604644775390625e-08 ;  /* 0x00000001ff0c7431 */ /* 0x000fe400000001ff */
[----:B------:R-:W-:-:S05]  /*9540*/  FADD.FTZ R21, R21, R14 ;  /* 0x0000000e15157221 */ /* 0x000fca0000010000 */
[----:B------:R-:W-:-:S07]  /*9550*/  MOV R13, R21 ;  /* 0x00000015000d7202 */ /* 0x000fce0000000f00 */
[----:B------:R-:W-:Y:S05]  /*9560*/  WARPSYNC.COLLECTIVE R15, `(.L_x_14032) ;  /* 0x000000000f087348 */ /* 0x000fea0003c00000 */
[----:B------:R0:W1:Y:S02]  /*9570*/  SHFL.BFLY P6, R14, R13, R12, R11 ;  /* 0x0c00000c0d0e7389 */ /* 0x00006400000c000b */
[----:B01----:R-:W-:Y:S05]  /*9580*/  ENDCOLLECTIVE ;  /* 0x000000000000791b */ /* 0x003fea0003800000 */
.L_x_14032:
[----:B------:R-:W-:Y:S01]  /*9590*/  MOV R13, RZ ;  /* 0x000000ff000d7202 */ /* 0x000fe20000000f00 */
[----:B------:R-:W-:Y:S02]  /*95a0*/  HFMA2 R12, -RZ, RZ, 0, 2.384185791015625e-07 ;  /* 0x00000004ff0c7431 */ /* 0x000fe400000001ff */
[----:B------:R-:W-:-:S07]  /*95b0*/  FADD.FTZ R35, R21, R14 ;  /* 0x0000000e15237221 */ /* 0x000fce0000010000 */
[----:B------:R-:W-:Y:S05]  /*95c0*/  WARPSYNC.COLLECTIVE R15, `(.L_x_14033) ;  /* 0x000000000f087348 */ /* 0x000fea0003c00000 */
[----:B------:R0:W1:Y:S02]  /*95d0*/  SHFL.BFLY P6, R14, R13, R12, R11 ;  /* 0x0c00000c0d0e7389 */ /* 0x00006400000c000b */
[----:B01----:R-:W-:Y:S05]  /*95e0*/  ENDCOLLECTIVE ;  /* 0x000000000000791b */ /* 0x003fea0003800000 */
.L_x_14033:
[----:B------:R-:W-:Y:S02]  /*95f0*/  IMAD.MOV.U32 R12, RZ, RZ, 0x2 ;  /* 0x00000002ff0c7424 */ /* 0x000fe400078e00ff */
[----:B------:R-:W-:-:S05]  /*9600*/  FADD.FTZ R7, RZ, R14 ;  /* 0x0000000eff077221 */ /* 0x000fca0000010000 */
[----:B------:R-:W-:-:S07]  /*9610*/  MOV R13, R7 ;  /* 0x00000007000d7202 */ /* 0x000fce0000000f00 */
[----:B------:R-:W-:Y:S05]  /*9620*/  WARPSYNC.COLLECTIVE R15, `(.L_x_14034) ;  /* 0x000000000f087348 */ /* 0x000fea0003c00000 */
[----:B------:R0:W1:Y:S02]  /*9630*/  SHFL.BFLY P6, R14, R13, R12, R11 ;  /* 0x0c00000c0d0e7389 */ /* 0x00006400000c000b */
[----:B01----:R-:W-:Y:S05]  /*9640*/  ENDCOLLECTIVE ;  /* 0x000000000000791b */ /* 0x003fea0003800000 */
.L_x_14034:
        /* <DEDUP_REMOVED lines=8> */
.L_x_14035:
[----:B------:R-:W-:Y:S01]  /*96d0*/  MOV R11, R3 ;  /* 0x00000003000b7202 */ /* 0x000fe20000000f00 */
[----:B------:R-:W-:Y:S06]  /*96e0*/  BRA `(.L_x_14036) ;  /* 0xffffffa400147947 */ /* 0x000fec000383ffff */
.L_x_14037:
        /* <DEDUP_REMOVED lines=9> */
.L_x_25852:


//--------------------- .text._ZN4vllm25paged_attention_v1_kernelIfhLi128ELi32ELi128ELNS_18Fp8KVCacheDataTypeE1ELb1EEEvPT_PKS2_PKT0_S8_ifPKiSA_iPKfiiiSC_SC_iiiii --------------------------
	.section	.text._ZN4vllm25paged_attention_v1_kernelIfhLi128ELi32ELi128ELNS_18Fp8KVCacheDataTypeE1ELb1EEEvPT_PKS2_PKT0_S8_ifPKiSA_iPKfiiiSC_SC_iiiii,"ax",@progbits
	.align	128
        .global         _ZN4vllm25paged_attention_v1_kernelIfhLi128ELi32ELi128ELNS_18Fp8KVCacheDataTypeE1ELb1EEEvPT_PKS2_PKT0_S8_ifPKiSA_iPKfiiiSC_SC_iiiii
        .type           _ZN4vllm25paged_attention_v1_kernelIfhLi128ELi32ELi128ELNS_18Fp8KVCacheDataTypeE1ELb1EEEvPT_PKS2_PKT0_S8_ifPKiSA_iPKfiiiSC_SC_iiiii,@function
        .size           _ZN4vllm25paged_attention_v1_kernelIfhLi128ELi32ELi128ELNS_18Fp8KVCacheDataTypeE1ELb1EEEvPT_PKS2_PKT0_S8_ifPKiSA_iPKfiiiSC_SC_iiiii,(.L_x_25853 - _ZN4vllm25paged_attention_v1_kernelIfhLi128ELi32ELi128ELNS_18Fp8KVCacheDataTypeE1ELb1EEEvPT_PKS2_PKT0_S8_ifPKiSA_iPKfiiiSC_SC_iiiii)
        .other          _ZN4vllm25paged_attention_v1_kernelIfhLi128ELi32ELi128ELNS_18Fp8KVCacheDataTypeE1ELb1EEEvPT_PKS2_PKT0_S8_ifPKiSA_iPKfiiiSC_SC_iiiii,@"STO_CUDA_ENTRY STV_DEFAULT"
_ZN4vllm25paged_attention_v1_kernelIfhLi128ELi32ELi128ELNS_18Fp8KVCacheDataTypeE1ELb1EEEvPT_PKS2_PKT0_S8_ifPKiSA_iPKfiiiSC_SC_iiiii:
.text._ZN4vllm25paged_attention_v1_kernelIfhLi128ELi32ELi128ELNS_18Fp8KVCacheDataTypeE1ELb1EEEvPT_PKS2_PKT0_S8_ifPKiSA_iPKfiiiSC_SC_iiiii:
        /* <DEDUP_REMOVED lines=108> */
.L_x_14038:
        /* <DEDUP_REMOVED lines=26> */
.L_x_14042:
        /* <DEDUP_REMOVED lines=37> */
.L_x_14040:
[----:B------:R-:W-:Y:S05]  /*0ab0*/  BSYNC.RECONVERGENT B6 ;  /* 0x0000000000067941 */ /* 0x000fea0003800200 */
.L_x_14039:
        /* <DEDUP_REMOVED lines=12> */
.L_x_14083:
        /* <DEDUP_REMOVED lines=39> */
.L_x_14048:
        /* <DEDUP_REMOVED lines=11> */
.L_x_14047:
[----:B------:R-:W-:Y:S05]  /*0ea0*/  BSYNC.RECONVERGENT B1 ;  /* 0x0000000000017941 */ /* 0x000fea0003800200 */
.L_x_14046:
        /* <DEDUP_REMOVED lines=12> */
.L_x_14051:
        /* <DEDUP_REMOVED lines=100> */
.L_x_14050:
[----:B------:R-:W-:Y:S05]  /*15b0*/  BSYNC.RECONVERGENT B1 ;  /* 0x0000000000017941 */ /* 0x000fea0003800200 */
.L_x_14049:
        /* <DEDUP_REMOVED lines=55> */
.L_x_14053:
[----:B------:R-:W-:Y:S05]  /*1930*/  BSYNC.RECONVERGENT B1 ;  /* 0x0000000000017941 */ /* 0x000fea0003800200 */
.L_x_14052:
        /* <DEDUP_REMOVED lines=26> */
.L_x_14045:
[----:B------:R-:W-:Y:S05]  /*1ae0*/  BSYNC.RECONVERGENT B0 ;  /* 0x0000000000007941 */ /* 0x000fea0003800200 */
.L_x_14044:
        /* <DEDUP_REMOVED lines=39> */
.L_x_14058:
[----:B------:R-:W0:Y:S01]  /*1d60*/  LDS R13, [R10] ;  /* 0x000000000a0d7984 */ /* 0x000e220000000800 */
[----:B------:R-:W-:-:S04]  /*1d70*/  IADD3 R11, PT, PT, R11, 0x1, RZ ;  /* 0x000000010b0b7810 */ /* 0x000fc80007ffe0ff */
[----:B------:R-:W-:Y:S01]  /*1d80*/  ISETP.NE.AND P0, PT, R11, RZ, PT ;  /* 0x000000ff0b00720c */ /* 0x000fe20003f05270 */
[----:B0-----:R-:W-:-:S05]  /*1d90*/  FMUL.FTZ R13, R13, R2 ;  /* 0x000000020d0d7220 */ /* 0x001fca0000410000 */
[----:B------:R0:W-:Y:S02]  /*1da0*/  STS [R10], R13 ;  /* 0x0000000d0a007388 */ /* 0x0001e40000000800 */
[----:B0-----:R-:W-:-:S05]  /*1db0*/  IADD3 R10, PT, PT, R10, 0x200, RZ ;  /* 0x000002000a0a7810 */ /* 0x001fca0007ffe0ff */
[----:B------:R-:W-:Y:S05]  /*1dc0*/  @P0 BRA `(.L_x_14058) ;  /* 0xfffffffc00e40947 */ /* 0x000fea000383ffff */
.L_x_14057:
[----:B------:R-:W-:Y:S05]  /*1dd0*/  BSYNC.RECONVERGENT B1 ;  /* 0x0000000000017941 */ /* 0x000fea0003800200 */
.L_x_14056:
        /* <DEDUP_REMOVED lines=12> */
.L_x_14061:
        /* <DEDUP_REMOVED lines=52> */
.L_x_14060:
[----:B------:R-:W-:Y:S05]  /*21e0*/  BSYNC.RECONVERGENT B1 ;  /* 0x0000000000017941 */ /* 0x000fea0003800200 */
.L_x_14059:
        /* <DEDUP_REMOVED lines=31> */
.L_x_14063:
[----:B------:R-:W-:Y:S05]  /*23e0*/  BSYNC.RECONVERGENT B1 ;  /* 0x0000000000017941 */ /* 0x000fea0003800200 */
.L_x_14062:
        /* <DEDUP_REMOVED lines=14> */
.L_x_14055:
[----:B------:R-:W-:Y:S05]  /*24d0*/  BSYNC.RECONVERGENT B0 ;  /* 0x0000000000007941 */ /* 0x000fea0003800200 */
.L_x_14054:
        /* <DEDUP_REMOVED lines=29> */
.L_x_14067:
        /* <DEDUP_REMOVED lines=33> */
.L_x_14066:
        /* <DEDUP_REMOVED lines=16> */
.L_x_14065:
[----:B------:R-:W-:Y:S05]  /*29c0*/  BSYNC.RECONVERGENT B6 ;  /* 0x0000000000067941 */ /* 0x000fea0003800200 */
.L_x_14064:
        /* <DEDUP_REMOVED lines=181> */
.L_x_14180:
        /* <DEDUP_REMOVED lines=47> */
.L_x_14070:
[----:B------:R-:W-:Y:S05]  /*3810*/  BSYNC.RECONVERGENT B0 ;  /* 0x0000000000007941 */ /* 0x000fea0003800200 */
.L_x_14069:
        /* <DEDUP_REMOVED lines=77> */
.L_x_14072:
[----:B------:R-:W-:Y:S05]  /*3cf0*/  BSYNC.RECONVERGENT B0 ;  /* 0x0000000000007941 */ /* 0x000fea0003800200 */
.L_x_14071:
        /* <DEDUP_REMOVED lines=36> */
.L_x_14074:
[----:B------:R-:W-:Y:S05]  /*3f40*/  BSYNC.RECONVERGENT B0 ;  /* 0x0000000000007941 */ /* 0x000fea0003800200 */
.L_x_14073:
        /* <DEDUP_REMOVED lines=67> */
.L_x_14076:
[----:B------:R-:W-:Y:S05]  /*4380*/  BSYNC.RECONVERGENT B0 ;  /* 0x0000000000007941 */ /* 0x000fea0003800200 */
.L_x_14075:
        /* <DEDUP_REMOVED lines=49> */
.L_x_14041:
        /* <DEDUP_REMOVED lines=16> */
.L_x_14077:
[----:B------:R-:W-:Y:S05]  /*47a0*/  EXIT ;  /* 0x000000000000794d */ /* 0x000fea0003800000 */
.L_x_14043:
[----:B------:R-:W-:Y:S01]  /*47b0*/  HFMA2 R12, -RZ, RZ, 0, 9.5367431640625e-07 ;  /* 0x00000010ff0c7431 */ /* 0x000fe200000001ff */
[----:B------:R-:W-:Y:S02]  /*47c0*/  MOV R11, 0x1f ;  /* 0x0000001f000b7802 */ /* 0x000fe40000000f00 */
[----:B------:R-:W-:-:S07]  /*47d0*/  MOV R15, 0xffffffff ;  /* 0xffffffff000f7802 */ /* 0x000fce0000000f00 */
[----:B------:R-:W-:Y:S05]  /*47e0*/  WARPSYNC.COLLECTIVE R15, `(.L_x_14078) ;  /* 0x000000000f087348 */ /* 0x000fea0003c00000 */
[----:B------:R0:W1:Y:S02]  /*47f0*/  SHFL.BFLY P6, R14, R13, R12, R11 ;  /* 0x0c00000c0d0e7389 */ /* 0x00006400000c000b */
[----:B01----:R-:W-:Y:S05]  /*4800*/  ENDCOLLECTIVE ;  /* 0x000000000000791b */ /* 0x003fea0003800000 */
.L_x_14078:
[----:B------:R-:W-:Y:S01]  /*4810*/  HFMA2 R12, -RZ, RZ, 0, 4.76837158203125e-07 ;  /* 0x00000008ff0c7431 */ /* 0x000fe200000001ff */
[----:B------:R-:W-:-:S05]  /*4820*/  FMNMX.FTZ R0, R14, -3.40282346638528859812e+38, !PT ;  /* 0xff7fffff0e007809 */ /* 0x000fca0007810000 */
[----:B------:R-:W-:-:S07]  /*4830*/  IMAD.MOV.U32 R13, RZ, RZ, R0 ;  /* 0x000000ffff0d7224 */ /* 0x000fce00078e0000 */
[----:B------:R-:W-:Y:S05]  /*4840*/  WARPSYNC.COLLECTIVE R15, `(.L_x_14079) ;  /* 0x000000000f087348 */ /* 0x000fea0003c00000 */
[----:B------:R0:W1:Y:S02]  /*4850*/  SHFL.BFLY P6, R14, R13, R12, R11 ;  /* 0x0c00000c0d0e7389 */ /* 0x00006400000c000b */
[----:B01----:R-:W-:Y:S05]  /*4860*/  ENDCOLLECTIVE ;  /* 0x000000000000791b */ /* 0x003fea0003800000 */
.L_x_14079:
[----:B------:R-:W-:Y:S01]  /*4870*/  HFMA2 R12, -RZ, RZ, 0, 2.384185791015625e-07 ;  /* 0x00000004ff0c7431 */ /* 0x000fe200000001ff */
[----:B------:R-:W-:-:S04]  /*4880*/  FMNMX.FTZ R2, R0, R14, !PT ;  /* 0x0000000e00027209 */ /* 0x000fc80007810000 */
[----:B------:R-:W-:-:S07]  /*4890*/  MOV R13, R2 ;  /* 0x00000002000d7202 */ /* 0x000fce0000000f00 */
[----:B------:R-:W-:Y:S05]  /*48a0*/  WARPSYNC.COLLECTIVE R15, `(.L_x_14080) ;  /* 0x000000000f087348 */ /* 0x000fea0003c00000 */
[----:B------:R0:W1:Y:S02]  /*48b0*/  SHFL.BFLY P6, R14, R13, R12, R11 ;  /* 0x0c00000c0d0e7389 */ /* 0x00006400000c000b */
[----:B01----:R-:W-:Y:S05]  /*48c0*/  ENDCOLLECTIVE ;  /* 0x000000000000791b */ /* 0x003fea0003800000 */
.L_x_14080:
[----:B------:R-:W-:Y:S01]  /*48d0*/  IMAD.MOV.U32 R12, RZ, RZ, 0x2 ;  /* 0x00000002ff0c7424 */ /* 0x000fe200078e00ff */
[----:B------:R-:W-:-:S04]  /*48e0*/  FMNMX.FTZ R3, R2, R14, !PT ;  /* 0x0000000e02037209 */ /* 0x000fc80007810000 */
[----:B------:R-:W-:-:S07]  /*48f0*/  MOV R13, R3 ;  /* 0x00000003000d7202 */ /* 0x000fce0000000f00 */
[----:B------:R-:W-:Y:S05]  /*4900*/  WARPSYNC.COLLECTIVE R15, `(.L_x_14081) ;  /* 0x000000000f087348 */ /* 0x000fea0003c00000 */
[----:B------:R0:W1:Y:S02]  /*4910*/  SHFL.BFLY P6, R14, R13, R12, R11 ;  /* 0x0c00000c0d0e7389 */ /* 0x00006400000c000b */
[----:B01----:R-:W-:Y:S05]  /*4920*/  ENDCOLLECTIVE ;  /* 0x000000000000791b */ /* 0x003fea0003800000 */
.L_x_14081:
[----:B------:R-:W-:Y:S01]  /*4930*/  HFMA2 R12, -RZ, RZ, 0, 5.9604644775390625e-08 ;  /* 0x00000001ff0c7431 */ /* 0x000fe200000001ff */
[----:B------:R-:W-:-:S04]  /*4940*/  FMNMX.FTZ R4, R3, R14, !PT ;  /* 0x0000000e03047209 */ /* 0x000fc80007810000 */
[----:B------:R-:W-:-:S07]  /*4950*/  MOV R13, R4 ;  /* 0x00000004000d7202 */ /* 0x000fce0000000f00 */
[----:B------:R-:W-:Y:S05]  /*4960*/  WARPSYNC.COLLECTIVE R15, `(.L_x_14082) ;  /* 0x000000000f087348 */ /* 0x000fea0003c00000 */
[----:B------:R0:W1:Y:S02]  /*4970*/  SHFL.BFLY P6, R14, R13, R12, R11 ;  /* 0x0c00000c0d0e7389 */ /* 0x00006400000c000b */
[----:B01----:R-:W-:Y:S05]  /*4980*/  ENDCOLLECTIVE ;  /* 0x000000000000791b */ /* 0x003fea0003800000 */
.L_x_14082:
[----:B------:R-:W-:Y:S05]  /*4990*/  BRA `(.L_x_14083) ;  /* 0xffffffc000787947 */ /* 0x000fea000383ffff */
.L_x_14068:
[----:B-1----:R-:W-:Y:S01]  /*49a0*/  MOV R13, RZ ;  /* 0x000000ff000d7202 */ /* 0x002fe20000000f00 */
[----:B------:R-:W-:Y:S02]  /*49b0*/  HFMA2 R12, -RZ, RZ, 0, 2.384185791015625e-07 ;  /* 0x00000004ff0c7431 */ /* 0x000fe400000001ff */
[----:B------:R-:W-:Y:S01]  /*49c0*/  IMAD.MOV.U32 R11, RZ, RZ, 0x1f ;  /* 0x0000001fff0b7424 */ /* 0x000fe200078e00ff */
[----:B------:R-:W-:-:S07]  /*49d0*/  MOV R15, 0xffffffff ;  /* 0xffffffff000f7802 */ /* 0x000fce0000000f00 */
[----:B0-----:R-:W-:Y:S05]  /*49e0*/  WARPSYNC.COLLECTIVE R15, `(.L_x_14084) ;  /* 0x000000000f087348 */ /* 0x001fea0003c00000 */
[----:B------:R1:W2:Y:S02]  /*49f0*/  SHFL.BFLY P6, R14, R13, R12, R11 ;  /* 0x0c00000c0d0e7389 */ /* 0x0002a400000c000b */
[----:B012---:R-:W-:Y:S05]  /*4a00*/  ENDCOLLECTIVE ;  /* 0x000000000000791b */ /* 0x007fea0003800000 */
.L_x_14084:
[----:B------:R-:W-:Y:S01]  /*4a10*/  HFMA2 R12, -RZ, RZ, 0, 1.1920928955078125e-07 ;  /* 0x00000002ff0c7431 */ /* 0x000fe200000001ff */
[----:B------:R-:W-:-:S05]  /*4a20*/  MOV R16, R14 ;  /* 0x0000000e00107202 */ /* 0x000fca0000000f00 */
[----:B------:R-:W-:-:S05]  /*4a30*/  FADD.FTZ R16, RZ, R16 ;  /* 0x00000010ff107221 */ /* 0x000fca0000010000 */
[----:B------:R-:W-:-:S07]  /*4a40*/  MOV R13, R16 ;  /* 0x00000010000d7202 */ /* 0x000fce0000000f00 */
[----:B------:R-:W-:Y:S05]  /*4a50*/  WARPSYNC.COLLECTIVE R15, `(.L_x_14085) ;  /* 0x000000000f087348 */ /* 0x000fea0003c00000 */
[----:B------:R0:W1:Y:S02]  /*4a60*/  SHFL.BFLY P6, R14, R13, R12, R11 ;  /* 0x0c00000c0d0e7389 */ /* 0x00006400000c000b */
[----:B01----:R-:W-:Y:S05]  /*4a70*/  ENDCOLLECTIVE ;  /* 0x000000000000791b */ /* 0x003fea0003800000 */
.L_x_14085:
[----:B------:R-:W-:Y:S02]  /*4a80*/  HFMA2 R12, -RZ, RZ, 0, 5.9604644775390625e-08 ;  /* 0x00000001ff0c7431 */ /* 0x000fe400000001ff */
[----:B------:R-:W-:-:S04]  /*4a90*/  IMAD.MOV.U32 R43, RZ, RZ, R14 ;  /* 0x000000ffff2b7224 */ /* 0x000fc800078e000e */
[----:B------:R-:W-:-:S05]  /*4aa0*/  FADD.FTZ R16, R16, R43 ;  /* 0x0000002b10107221 */ /* 0x000fca0000010000 */
[----:B------:R-:W-:-:S07]  /*4ab0*/  MOV R13, R16 ;  /* 0x00000010000d7202 */ /* 0x000fce0000000f00 */
[----:B------:R-:W-:Y:S05]  /*4ac0*/  WARPSYNC.COLLECTIVE R15, `(.L_x_14086) ;  /* 0x000000000f087348 */ /* 0x000fea0003c00000 */
[----:B------:R0:W1:Y:S02]  /*4ad0*/  SHFL.BFLY P6, R14, R13, R12, R11 ;  /* 0x0c00000c0d0e7389 */ /* 0x00006400000c000b */
[----:B01----:R-:W-:Y:S05]  /*4ae0*/  ENDCOLLECTIVE ;  /* 0x000000000000791b */ /* 0x003fea0003800000 */
.L_x_14086:
[----:B------:R-:W-:Y:S02]  /*4af0*/  HFMA2 R13, -RZ, RZ, 0, 0 ;  /* 0x00000000ff0d7431 */ /* 0x000fe400000001ff */
[----:B------:R-:W-:Y:S01]  /*4b00*/  IMAD.MOV.U32 R12, RZ, RZ, 0x4 ;  /* 0x00000004ff0c7424 */ /* 0x000fe200078e00ff */
[----:B------:R-:W-:-:S07]  /*4b10*/  MOV R42, R14 ;  /* 0x0000000e002a7202 */ /* 0x000fce0000000f00 */
[----:B------:R-:W-:Y:S05]  /*4b20*/  WARPSYNC.COLLECTIVE R15, `(.L_x_14087) ;  /* 0x000000000f087348 */ /* 0x000fea0003c00000 */
[----:B------:R0:W1:Y:S02]  /*4b30*/  SHFL.BFLY P6, R14, R13, R12, R11 ;  /* 0x0c00000c0d0e7389 */ /* 0x00006400000c000b */
[----:B01----:R-:W-:Y:S05]  /*4b40*/  ENDCOLLECTIVE ;  /* 0x000000000000791b */ /* 0x003fea0003800000 */
.L_x_14087:
        /* <DEDUP_REMOVED lines=8> */
.L_x_14088:
[----:B------:R-:W-:Y:S01]  /*4bd0*/  HFMA2 R12, -RZ, RZ, 0, 5.9604644775390625e-08 ;  /* 0x00000001ff0c7431 */ /* 0x000fe200000001ff */
[----:B------:R-:W-:-:S05]  /*4be0*/  MOV R45, R14 ;  /* 0x0000000e002d7202 */ /* 0x000fca0000000f00 */
[----:B------:R-:W-:-:S04]  /*4bf0*/  FADD.FTZ R10, R10, R45 ;  /* 0x0000002d0a0a7221 */ /* 0x000fc80000010000 */
[----:B------:R-:W-:-:S07]  /*4c00*/  IMAD.MOV.U32 R13, RZ, RZ, R10 ;  /* 0x000000ffff0d7224 */ /* 0x000fce00078e000a */
[----:B------:R-:W-:Y:S05]  /*4c10*/  WARPSYNC.COLLECTIVE R15, `(.L_x_14089) ;  /* 0x000000000f087348 */ /* 0x000fea0003c00000 */
[----:B------:R0:W1:Y:S02]  /*4c20*/  SHFL.BFLY P6, R14, R13, R12, R11 ;  /* 0x0c00000c0d0e7389 */ /* 0x00006400000c000b */
[----:B01----:R-:W-:Y:S05]  /*4c30*/  ENDCOLLECTIVE ;  /* 0x000000000000791b */ /* 0x003fea0003800000 */
.L_x_14089:
[----:B------:R-:W-:Y:S01]  /*4c40*/  HFMA2 R13, -RZ, RZ, 0, 0 ;  /* 0x00000000ff0d7431 */ /* 0x000fe200000001ff */
[----:B------:R-:W-:Y:S02]  /*4c50*/  MOV R12, 0x4 ;  /* 0x00000004000c7802 */ /* 0x000fe40000000f00 */
[----:B------:R-:W-:-:S07]  /*4c60*/  MOV R50, R14 ;  /* 0x0000000e00327202 */ /* 0x000fce0000000f00 */
[----:B------:R-:W-:Y:S05]  /*4c70*/  WARPSYNC.COLLECTIVE R15, `(.L_x_14090) ;  /* 0x000000000f087348 */ /* 0x000fea0003c00000 */
[----:B------:R0:W1:Y:S02]  /*4c80*/  SHFL.BFLY P6, R14, R13, R12, R11 ;  /* 0x0c00000c0d0e7389 */ /* 0x00006400000c000b */
[----:B01----:R-:W-:Y:S05]  /*4c90*/  ENDCOLLECTIVE ;  /* 0x000000000000791b */ /* 0x003fea0003800000 */
.L_x_14090:
        /* <DEDUP_REMOVED lines=8> */
.L_x_14091:
[----:B------:R-:W-:Y:S01]  /*4d20*/  IMAD.MOV.U32 R12, RZ, RZ, 0x1 ;  /* 0x00000001ff0c7424 */ /* 0x000fe200078e00ff */
[----:B------:R-:W-:-:S05]  /*4d30*/  MOV R47, R14 ;  /* 0x0000000e002f7202 */ /* 0x000fca0000000f00 */
[----:B------:R-:W-:-:S05]  /*4d40*/  FADD.FTZ R8, R8, R47 ;  /* 0x0000002f08087221 */ /* 0x000fca0000010000 */
[----:B------:R-:W-:-:S07]  /*4d50*/  MOV R13, R8 ;  /* 0x00000008000d7202 */ /* 0x000fce0000000f00 */
[----:B------:R-:W-:Y:S05]  /*4d60*/  WARPSYNC.COLLECTIVE R15, `(.L_x_14092) ;  /* 0x000000000f087348 */ /* 0x000fea0003c00000 */
[----:B------:R0:W1:Y:S02]  /*4d70*/  SHFL.BFLY P6, R14, R13, R12, R11 ;  /* 0x0c00000c0d0e7389 */ /* 0x00006400000c000b */
[----:B01----:R-:W-:Y:S05]  /*4d80*/  ENDCOLLECTIVE ;  /* 0x000000000000791b */ /* 0x003fea0003800000 */
.L_x_14092:
[----:B------:R-:W-:Y:S01]  /*4d90*/  HFMA2 R13, -RZ, RZ, 0, 0 ;  /* 0x00000000ff0d7431 */ /* 0x000fe200000001ff */
[----:B------:R-:W-:Y:S02]  /*4da0*/  MOV R12, 0x4 ;  /* 0x00000004000c7802 */ /* 0x000fe40000000f00 */
[----:B------:R-:W-:-:S07]  /*4db0*/  MOV R44, R14 ;  /* 0x0000000e002c7202 */ /* 0x000fce0000000f00 */
[----:B------:R-:W-:Y:S05]  /*4dc0*/  WARPSYNC.COLLECTIVE R15, `(.L_x_14093) ;  /* 0x000000000f087348 */ /* 0x000fea0003c00000 */
[----:B------:R0:W1:Y:S02]  /*4dd0*/  SHFL.BFLY P6, R14, R13, R12, R11 ;  /* 0x0c00000c0d0e7389 */ /* 0x00006400000c000b */
[----:B01----:R-:W-:Y:S05]  /*4de0*/  ENDCOLLECTIVE ;  /* 0x000000000000791b */ /* 0x003fea0003800000 */
.L_x_14093:
        /* <DEDUP_REMOVED lines=8> */
.L_x_14094:
[----:B------:R-:W-:Y:S01]  /*4e70*/  HFMA2 R12, -RZ, RZ, 0, 5.9604644775390625e-08 ;  /* 0x00000001ff0c7431 */ /* 0x000fe200000001ff */
[----:B------:R-:W-:-:S05]  /*4e80*/  MOV R40, R14 ;  /* 0x0000000e00287202 */ /* 0x000fca0000000f00 */
[----:B------:R-:W-:-:S05]  /*4e90*/  FADD.FTZ R7, R7, R40 ;  /* 0x0000002807077221 */ /* 0x000fca0000010000 */
[----:B------:R-:W-:-:S07]  /*4ea0*/  MOV R13, R7 ;  /* 0x00000007000d7202 */ /* 0x000fce0000000f00 */
[----:B------:R-:W-:Y:S05]  /*4eb0*/  WARPSYNC.COLLECTIVE R15, `(.L_x_14095) ;  /* 0x000000000f087348 */ /* 0x000fea0003c00000 */
[----:B------:R0:W1:Y:S02]  /*4ec0*/  SHFL.BFLY P6, R14, R13, R12, R11 ;  /* 0x0c00000c0d0e7389 */ /* 0x00006400000c000b */
[----:B01----:R-:W-:Y:S05]  /*4ed0*/  ENDCOLLECTIVE ;  /* 0x000000000000791b */ /* 0x003fea0003800000 */
.L_x_14095:
[----:B------:R-:W-:Y:S01]  /*4ee0*/  MOV R13, RZ ;  /* 0x000000ff000d7202 */ /* 0x000fe20000000f00 */
[----:B------:R-:W-:Y:S02]  /*4ef0*/  HFMA2 R12, -RZ, RZ, 0, 2.384185791015625e-07 ;  /* 0x00000004ff0c7431 */ /* 0x000fe400000001ff */
[----:B------:R-:W-:-:S07]  /*4f00*/  IMAD.MOV.U32 R43, RZ, RZ, R14 ;  /* 0x000000ffff2b7224 */ /* 0x000fce00078e000e */
[----:B------:R-:W-:Y:S05]  /*4f10*/  WARPSYNC.COLLECTIVE R15, `(.L_x_14096) ;  /* 0x000000000f087348 */ /* 0x000fea0003c00000 */
[----:B------:R0:W1:Y:S02]  /*4f20*/  SHFL.BFLY P6, R14, R13, R12, R11 ;  /* 0x0c00000c0d0e7389 */ /* 0x00006400000c000b */
[----:B01----:R-:W-:Y:S05]  /*4f30*/  ENDCOLLECTIVE ;  /* 0x000000000000791b */ /* 0x003fea0003800000 */
.L_x_14096:
        /* <DEDUP_REMOVED lines=8> */
.L_x_14097:
[----:B------:R-:W-:Y:S01]  /*4fc0*/  HFMA2 R12, -RZ, RZ, 0, 5.9604644775390625e-08 ;  /* 0x00000001ff0c7431 */ /* 0x000fe200000001ff */
[----:B------:R-:W-:-:S05]  /*4fd0*/  MOV R38, R14 ;  /* 0x0000000e00267202 */ /* 0x000fca0000000f00 */
[----:B------:R-:W-:-:S05]  /*4fe0*/  FADD.FTZ R5, R5, R38 ;  /* 0x0000002605057221 */ /* 0x000fca0000010000 */
[----:B------:R-:W-:-:S07]  /*4ff0*/  MOV R13, R5 ;  /* 0x00000005000d7202 */ /* 0x000fce0000000f00 */
[----:B------:R-:W-:Y:S05]  /*5000*/  WARPSYNC.COLLECTIVE R15, `(.L_x_14098) ;  /* 0x000000000f087348 */ /* 0x000fea0003c00000 */
[----:B------:R0:W1:Y:S02]  /*5010*/  SHFL.BFLY P6, R14, R13, R12, R11 ;  /* 0x0c00000c0d0e7389 */ /* 0x00006400000c000b */
[----:B01----:R-:W-:Y:S05]  /*5020*/  ENDCOLLECTIVE ;  /* 0x000000000000791b */ /* 0x003fea0003800000 */
.L_x_14098:
[----:B------:R-:W-:Y:S02]  /*5030*/  IMAD.MOV.U32 R13, RZ, RZ, RZ ;  /* 0x000000ffff0d7224 */ /* 0x000fe400078e00ff */
[----:B------:R-:W-:Y:S01]  /*5040*/  HFMA2 R12, -RZ, RZ, 0, 2.384185791015625e-07 ;  /* 0x00000004ff0c7431 */ /* 0x000fe200000001ff */
[----:B------:R-:W-:-:S07]  /*5050*/  MOV R52, R14 ;  /* 0x0000000e00347202 */ /* 0x000fce0000000f00 */
[----:B------:R-:W-:Y:S05]  /*5060*/  WARPSYNC.COLLECTIVE R15, `(.L_x_14099) ;  /* 0x000000000f087348 */ /* 0x000fea0003c00000 */
[----:B------:R0:W1:Y:S02]  /*5070*/  SHFL.BFLY P6, R14, R13, R12, R11 ;  /* 0x0c00000c0d0e7389 */ /* 0x00006400000c000b */
[----:B01----:R-:W-:Y:S05]  /*5080*/  ENDCOLLECTIVE ;  /* 0x000000000000791b */ /* 0x003fea0003800000 */
.L_x_14099:
        /* <DEDUP_REMOVED lines=8> */
.L_x_14100:
[----:B------:R-:W-:Y:S02]  /*5110*/  HFMA2 R12, -RZ, RZ, 0, 5.9604644775390625e-08 ;  /* 0x00000001ff0c7431 */ /* 0x000fe400000001ff */
[----:B------:R-:W-:-:S04]  /*5120*/  IMAD.MOV.U32 R41, RZ, RZ, R14 ;  /* 0x000000ffff297224 */ /* 0x000fc800078e000e */
[----:B------:R-:W-:-:S05]  /*5130*/  FADD.FTZ R4, R4, R41 ;  /* 0x0000002904047221 */ /* 0x000fca0000010000 */
[----:B------:R-:W-:-:S07]  /*5140*/  MOV R13, R4 ;  /* 0x00000004000d7202 */ /* 0x000fce0000000f00 */
[----:B------:R-:W-:Y:S05]  /*5150*/  WARPSYNC.COLLECTIVE R15, `(.L_x_14101) ;  /* 0x000000000f087348 */ /* 0x000fea0003c00000 */
[----:B------:R0:W1:Y:S02]  /*5160*/  SHFL.BFLY P6, R14, R13, R12, R11 ;  /* 0x0c00000c0d0e7389 */ /* 0x00006400000c000b */
[----:B01----:R-:W-:Y:S05]  /*5170*/  ENDCOLLECTIVE ;  /* 0x000000000000791b */ /* 0x003fea0003800000 */
.L_x_14101:
[----:B------:R-:W-:Y:S02]  /*5180*/  HFMA2 R13, -RZ, RZ, 0, 0 ;  /* 0x00000000ff0d7431 */ /* 0x000fe400000001ff */
[----:B------:R-:W-:Y:S01]  /*5190*/  IMAD.MOV.U32 R12, RZ, RZ, 0x4 ;  /* 0x00000004ff0c7424 */ /* 0x000fe200078e00ff */
[----:B------:R-:W-:-:S07]  /*51a0*/  MOV R49, R14 ;  /* 0x0000000e00317202 */ /* 0x000fce0000000f00 */
[----:B------:R-:W-:Y:S05]  /*51b0*/  WARPSYNC.COLLECTIVE R15, `(.L_x_14102) ;  /* 0x000000000f087348 */ /* 0x000fea0003c00000 */
[----:B------:R0:W1:Y:S02]  /*51c0*/  SHFL.BFLY P6, R14, R13, R12, R11 ;  /* 0x0c00000c0d0e7389 */ /* 0x00006400000c000b */
[----:B01----:R-:W-:Y:S05]  /*51d0*/  ENDCOLLECTIVE ;  /* 0x000000000000791b */ /* 0x003fea0003800000 */
.L_x_14102:
        /* <DEDUP_REMOVED lines=8> */
.L_x_14103:
[----:B------:R-:W-:Y:S01]  /*5260*/  HFMA2 R12, -RZ, RZ, 0, 5.9604644775390625e-08 ;  /* 0x00000001ff0c7431 */ /* 0x000fe200000001ff */
[----:B------:R-:W-:-:S05]  /*5270*/  MOV R39, R14 ;  /* 0x0000000e00277202 */ /* 0x000fca0000000f00 */
[----:B------:R-:W-:-:S04]  /*5280*/  FADD.FTZ R24, R24, R39 ;  /* 0x0000002718187221 */ /* 0x000fc80000010000 */
[----:B------:R-:W-:-:S07]  /*5290*/  IMAD.MOV.U32 R13, RZ, RZ, R24 ;  /* 0x000000ffff0d7224 */ /* 0x000fce00078e0018 */
[----:B------:R-:W-:Y:S05]  /*52a0*/  WARPSYNC.COLLECTIVE R15, `(.L_x_14104) ;  /* 0x000000000f087348 */ /* 0x000fea0003c00000 */
[----:B------:R0:W1:Y:S02]  /*52b0*/  SHFL.BFLY P6, R14, R13, R12, R11 ;  /* 0x0c00000c0d0e7389 */ /* 0x00006400000c000b */
[----:B01----:R-:W-:Y:S05]  /*52c0*/  ENDCOLLECTIVE ;  /* 0x000000000000791b */ /* 0x003fea0003800000 */
.L_x_14104:
[----:B------:R-:W-:Y:S01]  /*52d0*/  HFMA2 R13, -RZ, RZ, 0, 0 ;  /* 0x00000000ff0d7431 */ /* 0x000fe200000001ff */
[----:B------:R-:W-:Y:S02]  /*52e0*/  MOV R12, 0x4 ;  /* 0x00000004000c7802 */ /* 0x000fe40000000f00 */
[----:B------:R-:W-:-:S07]  /*52f0*/  MOV R51, R14 ;  /* 0x0000000e00337202 */ /* 0x000fce0000000f00 */
[----:B------:R-:W-:Y:S05]  /*5300*/  WARPSYNC.COLLECTIVE R15, `(.L_x_14105) ;  /* 0x000000000f087348 */ /* 0x000fea0003c00000 */
[----:B------:R0:W1:Y:S02]  /*5310*/  SHFL.BFLY P6, R14, R13, R12, R11 ;  /* 0x0c00000c0d0e7389 */ /* 0x00006400000c000b */
[----:B01----:R-:W-:Y:S05]  /*5320*/  ENDCOLLECTIVE ;  /* 0x000000000000791b */ /* 0x003fea0003800000 */
.L_x_14105:
        /* <DEDUP_REMOVED lines=8> */
.L_x_14106:
[----:B------:R-:W-:Y:S01]  /*53b0*/  IMAD.MOV.U32 R12, RZ, RZ, 0x1 ;  /* 0x00000001ff0c7424 */ /* 0x000fe200078e00ff */
[----:B------:R-:W-:-:S05]  /*53c0*/  MOV R37, R14 ;  /* 0x0000000e00257202 */ /* 0x000fca0000000f00 */
[----:B------:R-:W-:-:S05]  /*53d0*/  FADD.FTZ R34, R34, R37 ;  /* 0x0000002522227221 */ /* 0x000fca0000010000 */
[----:B------:R-:W-:-:S07]  /*53e0*/  MOV R13, R34 ;  /* 0x00000022000d7202 */ /* 0x000fce0000000f00 */
[----:B------:R-:W-:Y:S05]  /*53f0*/  WARPSYNC.COLLECTIVE R15, `(.L_x_14107) ;  /* 0x000000000f087348 */ /* 0x000fea0003c00000 */
[----:B------:R0:W1:Y:S02]  /*5400*/  SHFL.BFLY P6, R14, R13, R12, R11 ;  /* 0x0c00000c0d0e7389 */ /* 0x00006400000c000b */
[----:B01----:R-:W-:Y:S05]  /*5410*/  ENDCOLLECTIVE ;  /* 0x000000000000791b */ /* 0x003fea0003800000 */
.L_x_14107:
[----:B------:R-:W-:Y:S01]  /*5420*/  HFMA2 R13, -RZ, RZ, 0, 0 ;  /* 0x00000000ff0d7431 */ /* 0x000fe200000001ff */
[----:B------:R-:W-:Y:S02]  /*5430*/  MOV R12, 0x4 ;  /* 0x00000004000c7802 */ /* 0x000fe40000000f00 */
[----:B------:R-:W-:-:S07]  /*5440*/  MOV R48, R14 ;  /* 0x0000000e00307202 */ /* 0x000fce0000000f00 */
[----:B------:R-:W-:Y:S05]  /*5450*/  WARPSYNC.COLLECTIVE R15, `(.L_x_14108) ;  /* 0x000000000f087348 */ /* 0x000fea0003c00000 */
[----:B------:R0:W1:Y:S02]  /*5460*/  SHFL.BFLY P6, R14, R13, R12, R11 ;  /* 0x0c00000c0d0e7389 */ /* 0x00006400000c000b */
[----:B01----:R-:W-:Y:S05]  /*5470*/  ENDCOLLECTIVE ;  /* 0x000000000000791b */ /* 0x003fea0003800000 */
.L_x_14108:
        /* <DEDUP_REMOVED lines=8> */
.L_x_14109:
[----:B------:R-:W-:Y:S01]  /*5500*/  HFMA2 R12, -RZ, RZ, 0, 5.9604644775390625e-08 ;  /* 0x00000001ff0c7431 */ /* 0x000fe200000001ff */
[----:B------:R-:W-:-:S05]  /*5510*/  MOV R36, R14 ;  /* 0x0000000e00247202 */ /* 0x000fca0000000f00 */
[----:B------:R-:W-:-:S05]  /*5520*/  FADD.FTZ R35, R35, R36 ;  /* 0x0000002423237221 */ /* 0x000fca0000010000 */
[----:B------:R-:W-:-:S07]  /*5530*/  MOV R13, R35 ;  /* 0x00000023000d7202 */ /* 0x000fce0000000f00 */
[----:B------:R-:W-:Y:S05]  /*5540*/  WARPSYNC.COLLECTIVE R15, `(.L_x_14110) ;  /* 0x000000000f087348 */ /* 0x000fea0003c00000 */
[----:B------:R0:W1:Y:S02]  /*5550*/  SHFL.BFLY P6, R14, R13, R12, R11 ;  /* 0x0c00000c0d0e7389 */ /* 0x00006400000c000b */
[----:B01----:R-:W-:Y:S05]  /*5560*/  ENDCOLLECTIVE ;  /* 0x000000000000791b */ /* 0x003fea0003800000 */
.L_x_14110:
[----:B------:R-:W-:Y:S01]  /*5570*/  MOV R13, RZ ;  /* 0x000000ff000d7202 */ /* 0x000fe20000000f00 */
[----:B------:R-:W-:Y:S02]  /*5580*/  HFMA2 R12, -RZ, RZ, 0, 2.384185791015625e-07 ;  /* 0x00000004ff0c7431 */ /* 0x000fe400000001ff */
[----:B------:R-:W-:-:S07]  /*5590*/  IMAD.MOV.U32 R45, RZ, RZ, R14 ;  /* 0x000000ffff2d7224 */ /* 0x000fce00078e000e */
[----:B------:R-:W-:Y:S05]  /*55a0*/  WARPSYNC.COLLECTIVE R15, `(.L_x_14111) ;  /* 0x000000000f087348 */ /* 0x000fea0003c00000 */
[----:B------:R0:W1:Y:S02]  /*55b0*/  SHFL.BFLY P6, R14, R13, R12, R11 ;  /* 0x0c00000c0d0e7389 */ /* 0x00006400000c000b */
[----:B01----:R-:W-:Y:S05]  /*55c0*/  ENDCOLLECTIVE ;  /* 0x000000000000791b */ /* 0x003fea0003800000 */
.L_x_14111:
        /* <DEDUP_REMOVED lines=8> */
.L_x_14112:
[----:B------:R-:W-:Y:S01]  /*5650*/  HFMA2 R12, -RZ, RZ, 0, 5.9604644775390625e-08 ;  /* 0x00000001ff0c7431 */ /* 0x000fe200000001ff */
[----:B------:R-:W-:-:S05]  /*5660*/  MOV R32, R14 ;  /* 0x0000000e00207202 */ /* 0x000fca0000000f00 */
[----:B------:R-:W-:-:S05]  /*5670*/  FADD.FTZ R25, R25, R32 ;  /* 0x0000002019197221 */ /* 0x000fca0000010000 */
[----:B------:R-:W-:-:S07]  /*5680*/  MOV R13, R25 ;  /* 0x00000019000d7202 */ /* 0x000fce0000000f00 */
[----:B------:R-:W-:Y:S05]  /*5690*/  WARPSYNC.COLLECTIVE R15, `(.L_x_14113) ;  /* 0x000000000f087348 */ /* 0x000fea0003c00000 */
[----:B------:R0:W1:Y:S02]  /*56a0*/  SHFL.BFLY P6, R14, R13, R12, R11 ;  /* 0x0c00000c0d0e7389 */ /* 0x00006400000c000b */
[----:B01----:R-:W-:Y:S05]  /*56b0*/  ENDCOLLECTIVE ;  /* 0x000000000000791b */ /* 0x003fea0003800000 */
.L_x_14113:
[----:B------:R-:W-:Y:S02]  /*56c0*/  IMAD.MOV.U32 R13, RZ, RZ, RZ ;  /* 0x000000ffff0d7224 */ /* 0x000fe400078e00ff */
[----:B------:R-:W-:Y:S01]  /*56d0*/  HFMA2 R12, -RZ, RZ, 0, 2.384185791015625e-07 ;  /* 0x00000004ff0c7431 */ /* 0x000fe200000001ff */
[----:B------:R-:W-:-:S07]  /*56e0*/  MOV R47, R14 ;  /* 0x0000000e002f7202 */ /* 0x000fce0000000f00 */
[----:B------:R-:W-:Y:S05]  /*56f0*/  WARPSYNC.COLLECTIVE R15, `(.L_x_14114) ;  /* 0x000000000f087348 */ /* 0x000fea0003c00000 */
[----:B------:R0:W1:Y:S02]  /*5700*/  SHFL.BFLY P6, R14, R13, R12, R11 ;  /* 0x0c00000c0d0e7389 */ /* 0x00006400000c000b */
[----:B01----:R-:W-:Y:S05]  /*5710*/  ENDCOLLECTIVE ;  /* 0x000000000000791b */ /* 0x003fea0003800000 */
.L_x_14114:
        /* <DEDUP_REMOVED lines=8> */
.L_x_14115:
[----:B------:R-:W-:Y:S02]  /*57a0*/  HFMA2 R12, -RZ, RZ, 0, 5.9604644775390625e-08 ;  /* 0x00000001ff0c7431 */ /* 0x000fe400000001ff */
[----:B------:R-:W-:-:S04]  /*57b0*/  IMAD.MOV.U32 R28, RZ, RZ, R14 ;  /* 0x000000ffff1c7224 */ /* 0x000fc800078e000e */
[----:B------:R-:W-:-:S05]  /*57c0*/  FADD.FTZ R21, R21, R28 ;  /* 0x0000001c15157221 */ /* 0x000fca0000010000 */
[----:B------:R-:W-:-:S07]  /*57d0*/  MOV R13, R21 ;  /* 0x00000015000d7202 */ /* 0x000fce0000000f00 */
[----:B------:R-:W-:Y:S05]  /*57e0*/  WARPSYNC.COLLECTIVE R15, `(.L_x_14116) ;  /* 0x000000000f087348 */ /* 0x000fea0003c00000 */
[----:B------:R0:W1:Y:S02]  /*57f0*/  SHFL.BFLY P6, R14, R13, R12, R11 ;  /* 0x0c00000c0d0e7389 */ /* 0x00006400000c000b */
[----:B01----:R-:W-:Y:S05]  /*5800*/  ENDCOLLECTIVE ;  /* 0x000000000000791b */ /* 0x003fea0003800000 */
.L_x_14116:
[----:B------:R-:W-:Y:S02]  /*5810*/  HFMA2 R13, -RZ, RZ, 0, 0 ;  /* 0x00000000ff0d7431 */ /* 0x000fe400000001ff */
[----:B------:R-:W-:Y:S01]  /*5820*/  IMAD.MOV.U32 R12, RZ, RZ, 0x4 ;  /* 0x00000004ff0c7424 */ /* 0x000fe200078e00ff */
[----:B------:R-:W-:-:S07]  /*5830*/  MOV R46, R14 ;  /* 0x0000000e002e7202 */ /* 0x000fce0000000f00 */
[----:B------:R-:W-:Y:S05]  /*5840*/  WARPSYNC.COLLECTIVE R15, `(.L_x_14117) ;  /* 0x000000000f087348 */ /* 0x000fea0003c00000 */
[----:B------:R0:W1:Y:S02]  /*5850*/  SHFL.BFLY P6, R14, R13, R12, R11 ;  /* 0x0c00000c0d0e7389 */ /* 0x00006400000c000b */
[----:B01----:R-:W-:Y:S05]  /*5860*/  ENDCOLLECTIVE ;  /* 0x000000000000791b */ /* 0x003fea0003800000 */
.L_x_14117:
        /* <DEDUP_REMOVED lines=8> */
.L_x_14118:
[----:B------:R-:W-:Y:S01]  /*58f0*/  HFMA2 R12, -RZ, RZ, 0, 5.9604644775390625e-08 ;  /* 0x00000001ff0c7431 */ /* 0x000fe200000001ff */
[----:B------:R-:W-:-:S05]  /*5900*/  MOV R33, R14 ;  /* 0x0000000e00217202 */ /* 0x000fca0000000f00 */
[----:B------:R-:W-:-:S04]  /*5910*/  FADD.FTZ R20, R20, R33 ;  /* 0x0000002114147221 */ /* 0x000fc80000010000 */
[----:B------:R-:W-:-:S07]  /*5920*/  IMAD.MOV.U32 R13, RZ, RZ, R20 ;  /* 0x000000ffff0d7224 */ /* 0x000fce00078e0014 */
[----:B------:R-:W-:Y:S05]  /*5930*/  WARPSYNC.COLLECTIVE R15, `(.L_x_14119) ;  /* 0x000000000f087348 */ /* 0x000fea0003c00000 */
[----:B------:R0:W1:Y:S02]  /*5940*/  SHFL.BFLY P6, R14, R13, R12, R11 ;  /* 0x0c00000c0d0e7389 */ /* 0x00006400000c000b */
[----:B01----:R-:W-:Y:S05]  /*5950*/  ENDCOLLECTIVE ;  /* 0x000000000000791b */ /* 0x003fea0003800000 */
.L_x_14119:
[----:B------:R-:W-:Y:S01]  /*5960*/  HFMA2 R13, -RZ, RZ, 0, 0 ;  /* 0x00000000ff0d7431 */ /* 0x000fe200000001ff */
[----:B------:R-:W-:Y:S02]  /*5970*/  MOV R12, 0x4 ;  /* 0x00000004000c7802 */ /* 0x000fe40000000f00 */
[----:B------:R-:W-:-:S07]  /*5980*/  MOV R41, R14 ;  /* 0x0000000e00297202 */ /* 0x000fce0000000f00 */
[----:B------:R-:W-:Y:S05]  /*5990*/  WARPSYNC.COLLECTIVE R15, `(.L_x_14120) ;  /* 0x000000000f087348 */ /* 0x000fea0003c00000 */
[----:B------:R0:W1:Y:S02]  /*59a0*/  SHFL.BFLY P6, R14, R13, R12, R11 ;  /* 0x0c00000c0d0e7389 */ /* 0x00006400000c000b */
[----:B01----:R-:W-:Y:S05]  /*59b0*/  ENDCOLLECTIVE ;  /* 0x000000000000791b */ /* 0x003fea0003800000 */
.L_x_14120:
        /* <DEDUP_REMOVED lines=8> */
.L_x_14121:
[----:B------:R-:W-:Y:S01]  /*5a40*/  IMAD.MOV.U32 R12, RZ, RZ, 0x1 ;  /* 0x00000001ff0c7424 */ /* 0x000fe200078e00ff */
[----:B------:R-:W-:-:S05]  /*5a50*/  MOV R26, R14 ;  /* 0x0000000e001a7202 */ /* 0x000fca0000000f00 */
[----:B------:R-:W-:-:S05]  /*5a60*/  FADD.FTZ R19, R19, R26 ;  /* 0x0000001a13137221 */ /* 0x000fca0000010000 */
[----:B------:R-:W-:-:S07]  /*5a70*/  MOV R13, R19 ;  /* 0x00000013000d7202 */ /* 0x000fce0000000f00 */
[----:B------:R-:W-:Y:S05]  /*5a80*/  WARPSYNC.COLLECTIVE R15, `(.L_x_14122) ;  /* 0x000000000f087348 */ /* 0x000fea0003c00000 */
[----:B------:R0:W1:Y:S02]  /*5a90*/  SHFL.BFLY P6, R14, R13, R12, R11 ;  /* 0x0c00000c0d0e7389 */ /* 0x00006400000c000b */
[----:B01----:R-:W-:Y:S05]  /*5aa0*/  ENDCOLLECTIVE ;  /* 0x000000000000791b */ /* 0x003fea0003800000 */
.L_x_14122:
[----:B------:R-:W-:Y:S01]  /*5ab0*/  HFMA2 R13, -RZ, RZ, 0, 0 ;  /* 0x00000000ff0d7431 */ /* 0x000fe200000001ff */
[----:B------:R-:W-:Y:S02]  /*5ac0*/  MOV R12, 0x4 ;  /* 0x00000004000c7802 */ /* 0x000fe40000000f00 */
[----:B------:R-:W-:-:S07]  /*5ad0*/  MOV R37, R14 ;  /* 0x0000000e00257202 */ /* 0x000fce0000000f00 */
[----:B------:R-:W-:Y:S05]  /*5ae0*/  WARPSYNC.COLLECTIVE R15, `(.L_x_14123) ;  /* 0x000000000f087348 */ /* 0x000fea0003c00000 */
[----:B------:R0:W1:Y:S02]  /*5af0*/  SHFL.BFLY P6, R14, R13, R12, R11 ;  /* 0x0c00000c0d0e7389 */ /* 0x00006400000c000b */
[----:B01----:R-:W-:Y:S05]  /*5b00*/  ENDCOLLECTIVE ;  /* 0x000000000000791b */ /* 0x003fea0003800000 */
.L_x_14123:
        /* <DEDUP_REMOVED lines=8> */
.L_x_14124:
[----:B------:R-:W-:Y:S01]  /*5b90*/  HFMA2 R12, -RZ, RZ, 0, 5.9604644775390625e-08 ;  /* 0x00000001ff0c7431 */ /* 0x000fe200000001ff */
[----:B------:R-:W-:-:S05]  /*5ba0*/  MOV R27, R14 ;  /* 0x0000000e001b7202 */ /* 0x000fca0000000f00 */
[----:B------:R-:W-:-:S05]  /*5bb0*/  FADD.FTZ R18, R18, R27 ;  /* 0x0000001b12127221 */ /* 0x000fca0000010000 */
[----:B------:R-:W-:-:S07]  /*5bc0*/  MOV R13, R18 ;  /* 0x00000012000d7202 */ /* 0x000fce0000000f00 */
[----:B------:R-:W-:Y:S05]  /*5bd0*/  WARPSYNC.COLLECTIVE R15, `(.L_x_14125) ;  /* 0x000000000f087348 */ /* 0x000fea0003c00000 */
[----:B------:R0:W1:Y:S02]  /*5be0*/  SHFL.BFLY P6, R14, R13, R12, R11 ;  /* 0x0c00000c0d0e7389 */ /* 0x00006400000c000b */
[----:B01----:R-:W-:Y:S05]  /*5bf0*/  ENDCOLLECTIVE ;  /* 0x000000000000791b */ /* 0x003fea0003800000 */
.L_x_14125:
[----:B------:R-:W-:Y:S01]  /*5c00*/  MOV R13, RZ ;  /* 0x000000ff000d7202 */ /* 0x000fe20000000f00 */
[----:B------:R-:W-:Y:S02]  /*5c10*/  HFMA2 R12, -RZ, RZ, 0, 2.384185791015625e-07 ;  /* 0x00000004ff0c7431 */ /* 0x000fe400000001ff */
[----:B------:R-:W-:-:S07]  /*5c20*/  IMAD.MOV.U32 R27, RZ, RZ, R14 ;  /* 0x000000ffff1b7224 */ /* 0x000fce00078e000e */
[----:B------:R-:W-:Y:S05]  /*5c30*/  WARPSYNC.COLLECTIVE R15, `(.L_x_14126) ;  /* 0x000000000f087348 */ /* 0x000fea0003c00000 */
[----:B------:R0:W1:Y:S02]  /*5c40*/  SHFL.BFLY P6, R14, R13, R12, R11 ;  /* 0x0c00000c0d0e7389 */ /* 0x00006400000c000b */
[----:B01----:R-:W-:Y:S05]  /*5c50*/  ENDCOLLECTIVE ;  /* 0x000000000000791b */ /* 0x003fea0003800000 */
.L_x_14126:
        /* <DEDUP_REMOVED lines=8> */
.L_x_14127:
[----:B------:R-:W-:Y:S01]  /*5ce0*/  HFMA2 R12, -RZ, RZ, 0, 5.9604644775390625e-08 ;  /* 0x00000001ff0c7431 */ /* 0x000fe200000001ff */
[----:B------:R-:W-:-:S05]  /*5cf0*/  MOV R22, R14 ;  /* 0x0000000e00167202 */ /* 0x000fca0000000f00 */
[----:B------:R-:W-:-:S05]  /*5d00*/  FADD.FTZ R17, R17, R22 ;  /* 0x0000001611117221 */ /* 0x000fca0000010000 */
[----:B------:R-:W-:-:S07]  /*5d10*/  MOV R13, R17 ;  /* 0x00000011000d7202 */ /* 0x000fce0000000f00 */
[----:B------:R-:W-:Y:S05]  /*5d20*/  WARPSYNC.COLLECTIVE R15, `(.L_x_14128) ;  /* 0x000000000f087348 */ /* 0x000fea0003c00000 */
[----:B------:R0:W1:Y:S02]  /*5d30*/  SHFL.BFLY P6, R14, R13, R12, R11 ;  /* 0x0c00000c0d0e7389 */ /* 0x00006400000c000b */
[----:B01----:R-:W-:Y:S05]  /*5d40*/  ENDCOLLECTIVE ;  /* 0x000000000000791b */ /* 0x003fea0003800000 */
.L_x_14128:
[----:B------:R-:W-:Y:S02]  /*5d50*/  IMAD.MOV.U32 R13, RZ, RZ, RZ ;  /* 0x000000ffff0d7224 */ /* 0x000fe400078e00ff */
[----:B------:R-:W-:Y:S01]  /*5d60*/  HFMA2 R12, -RZ, RZ, 0, 2.384185791015625e-07 ;  /* 0x00000004ff0c7431 */ /* 0x000fe200000001ff */
[----:B------:R-:W-:-:S07]  /*5d70*/  MOV R26, R14 ;  /* 0x0000000e001a7202 */ /* 0x000fce0000000f00 */
[----:B------:R-:W-:Y:S05]  /*5d80*/  WARPSYNC.COLLECTIVE R15, `(.L_x_14129) ;  /* 0x000000000f087348 */ /* 0x000fea0003c00000 */
[----:B------:R0:W1:Y:S02]  /*5d90*/  SHFL.BFLY P6, R14, R13, R12, R11 ;  /* 0x0c00000c0d0e7389 */ /* 0x00006400000c000b */
[----:B01----:R-:W-:Y:S05]  /*5da0*/  ENDCOLLECTIVE ;  /* 0x000000000000791b */ /* 0x003fea0003800000 */
.L_x_14129:
        /* <DEDUP_REMOVED lines=8> */
.L_x_14130:
[----:B------:R-:W-:Y:S02]  /*5e30*/  HFMA2 R12, -RZ, RZ, 0, 5.9604644775390625e-08 ;  /* 0x00000001ff0c7431 */ /* 0x000fe400000001ff */
[----:B------:R-:W-:-:S04]  /*5e40*/  IMAD.MOV.U32 R2, RZ, RZ, R14 ;  /* 0x000000ffff027224 */ /* 0x000fc800078e000e */
[----:B------:R-:W-:-:S05]  /*5e50*/  FADD.FTZ R9, R9, R2 ;  /* 0x0000000209097221 */ /* 0x000fca0000010000 */
[----:B------:R-:W-:-:S07]  /*5e60*/  MOV R13, R9 ;  /* 0x00000009000d7202 */ /* 0x000fce0000000f00 */
[----:B------:R-:W-:Y:S05]  /*5e70*/  WARPSYNC.COLLECTIVE R15, `(.L_x_14131) ;  /* 0x000000000f087348 */ /* 0x000fea0003c00000 */
[----:B------:R0:W1:Y:S02]  /*5e80*/  SHFL.BFLY P6, R14, R13, R12, R11 ;  /* 0x0c00000c0d0e7389 */ /* 0x00006400000c000b */
[----:B01----:R-:W-:Y:S05]  /*5e90*/  ENDCOLLECTIVE ;  /* 0x000000000000791b */ /* 0x003fea0003800000 */
.L_x_14131:
[----:B------:R-:W-:Y:S02]  /*5ea0*/  HFMA2 R13, -RZ, RZ, 0, 0 ;  /* 0x00000000ff0d7431 */ /* 0x000fe400000001ff */
[----:B------:R-:W-:Y:S01]  /*5eb0*/  IMAD.MOV.U32 R12, RZ, RZ, 0x4 ;  /* 0x00000004ff0c7424 */ /* 0x000fe200078e00ff */
[----:B------:R-:W-:-:S07]  /*5ec0*/  MOV R28, R14 ;  /* 0x0000000e001c7202 */ /* 0x000fce0000000f00 */
[----:B------:R-:W-:Y:S05]  /*5ed0*/  WARPSYNC.COLLECTIVE R15, `(.L_x_14132) ;  /* 0x000000000f087348 */ /* 0x000fea0003c00000 */
[----:B------:R0:W1:Y:S02]  /*5ee0*/  SHFL.BFLY P6, R14, R13, R12, R11 ;  /* 0x0c00000c0d0e7389 */ /* 0x00006400000c000b */
[----:B01----:R-:W-:Y:S05]  /*5ef0*/  ENDCOLLECTIVE ;  /* 0x000000000000791b */ /* 0x003fea0003800000 */
.L_x_14132:
        /* <DEDUP_REMOVED lines=8> */
.L_x_14133:
[----:B------:R-:W-:Y:S01]  /*5f80*/  HFMA2 R12, -RZ, RZ, 0, 5.9604644775390625e-08 ;  /* 0x00000001ff0c7431 */ /* 0x000fe200000001ff */
[----:B------:R-:W-:-:S05]  /*5f90*/  MOV R23, R14 ;  /* 0x0000000e00177202 */ /* 0x000fca0000000f00 */
[----:B------:R-:W-:-:S04]  /*5fa0*/  FADD.FTZ R6, R6, R23 ;  /* 0x0000001706067221 */ /* 0x000fc80000010000 */
[----:B------:R-:W-:-:S07]  /*5fb0*/  IMAD.MOV.U32 R13, RZ, RZ, R6 ;  /* 0x000000ffff0d7224 */ /* 0x000fce00078e0006 */
[----:B------:R-:W-:Y:S05]  /*5fc0*/  WARPSYNC.COLLECTIVE R15, `(.L_x_14134) ;  /* 0x000000000f087348 */ /* 0x000fea0003c00000 */
[----:B------:R0:W1:Y:S02]  /*5fd0*/  SHFL.BFLY P6, R14, R13, R12, R11 ;  /* 0x0c00000c0d0e7389 */ /* 0x00006400000c000b */
[----:B01----:R-:W-:Y:S05]  /*5fe0*/  ENDCOLLECTIVE ;  /* 0x000000000000791b */ /* 0x003fea0003800000 */
.L_x_14134:
[----:B------:R-:W-:Y:S01]  /*5ff0*/  HFMA2 R13, -RZ, RZ, 0, 0 ;  /* 0x00000000ff0d7431 */ /* 0x000fe200000001ff */
[----:B------:R-:W-:Y:S02]  /*6000*/  MOV R12, 0x4 ;  /* 0x00000004000c7802 */ /* 0x000fe40000000f00 */
[----:B------:R-:W-:-:S07]  /*6010*/  MOV R43, R14 ;  /* 0x0000000e002b7202 */ /* 0x000fce0000000f00 */
[----:B------:R-:W-:Y:S05]  /*6020*/  WARPSYNC.COLLECTIVE R15, `(.L_x_14135) ;  /* 0x000000000f087348 */ /* 0x000fea0003c00000 */
[----:B------:R0:W1:Y:S02]  /*6030*/  SHFL.BFLY P6, R14, R13, R12, R11 ;  /* 0x0c00000c0d0e7389 */ /* 0x00006400000c000b */
[----:B01----:R-:W-:Y:S05]  /*6040*/  ENDCOLLECTIVE ;  /* 0x000000000000791b */ /* 0x003fea0003800000 */
.L_x_14135:
[----:B------:R-:W-:Y:S01]  /*6050*/  FADD.FTZ R6, R6, R43 ;  /* 0x0000002b06067221 */ /* 0x000fe20000010000 */
[----:B------:R-:W-:Y:S02]  /*6060*/  HFMA2 R12, -RZ, RZ, 0, 1.1920928955078125e-07 ;  /* 0x00000002ff0c7431 */ /* 0x000fe400000001ff */
[----:B------:R-:W-:-:S04]  /*6070*/  FADD.FTZ R3, RZ, R14 ;  /* 0x0000000eff037221 */ /* 0x000fc80000010000 */
[----:B------:R-:W-:-:S07]  /*6080*/  IMAD.MOV.U32 R13, RZ, RZ, R3 ;  /* 0x000000ffff0d7224 */ /* 0x000fce00078e0003 */
[----:B------:R-:W-:Y:S05]  /*6090*/  WARPSYNC.COLLECTIVE R15, `(.L_x_14136) ;  /* 0x000000000f087348 */ /* 0x000fea0003c00000 */
[----:B------:R0:W1:Y:S02]  /*60a0*/  SHFL.BFLY P6, R14, R13, R12, R11 ;  /* 0x0c00000c0d0e7389 */ /* 0x00006400000c000b */
[----:B01----:R-:W-:Y:S05]  /*60b0*/  ENDCOLLECTIVE ;  /* 0x000000000000791b */ /* 0x003fea0003800000 */
.L_x_14136:
[----:B------:R-:W-:Y:S01]  /*60c0*/  HFMA2 R12, -RZ, RZ, 0, 5.9604644775390625e-08 ;  /* 0x00000001ff0c7431 */ /* 0x000fe200000001ff */
[----:B------:R-:W-:-:S05]  /*60d0*/  MOV R0, R14 ;  /* 0x0000000e00007202 */ /* 0x000fca0000000f00 */
[----:B------:R-:W-:-:S05]  /*60e0*/  FADD.FTZ R3, R3, R0 ;  /* 0x0000000003037221 */ /* 0x000fca0000010000 */
[----:B------:R-:W-:-:S07]  /*60f0*/  MOV R13, R3 ;  /* 0x00000003000d7202 */ /* 0x000fce0000000f00 */
[----:B------:R-:W-:Y:S05]  /*6100*/  WARPSYNC.COLLECTIVE R15, `(.L_x_14137) ;  /* 0x000000000f087348 */ /* 0x000fea0003c00000 */
[----:B------:R0:W1:Y:S02]  /*6110*/  SHFL.BFLY P6, R14, R13, R12, R11 ;  /* 0x0c00000c0d0e7389 */ /* 0x00006400000c000b */
[----:B01----:R-:W-:Y:S05]  /*6120*/  ENDCOLLECTIVE ;  /* 0x000000000000791b */ /* 0x003fea0003800000 */
.L_x_14137:
[----:B------:R-:W-:Y:S01]  /*6130*/  MOV R13, RZ ;  /* 0x000000ff000d7202 */ /* 0x000fe20000000f00 */
[----:B------:R-:W-:Y:S02]  /*6140*/  HFMA2 R12, -RZ, RZ, 0, 2.384185791015625e-07 ;  /* 0x00000004ff0c7431 */ /* 0x000fe400000001ff */
[----:B------:R-:W-:-:S07]  /*6150*/  IMAD.MOV.U32 R44, RZ, RZ, R14 ;  /* 0x000000ffff2c7224 */ /* 0x000fce00078e000e */
[----:B------:R-:W-:Y:S05]  /*6160*/  WARPSYNC.COLLECTIVE R15, `(.L_x_14138) ;  /* 0x000000000f087348 */ /* 0x000fea0003c00000 */
[----:B------:R0:W1:Y:S02]  /*6170*/  SHFL.BFLY P6, R14, R13, R12, R11 ;  /* 0x0c00000c0d0e7389 */ /* 0x00006400000c000b */
[----:B01----:R-:W-:Y:S05]  /*6180*/  ENDCOLLECTIVE ;  /* 0x000000000000791b */ /* 0x003fea0003800000 */
.L_x_14138:
[----:B------:R-:W-:Y:S01]  /*6190*/  FADD.FTZ R3, R3, R44 ;  /* 0x0000002c03037221 */ /* 0x000fe20000010000 */
[----:B------:R-:W-:Y:S02]  /*61a0*/  HFMA2 R12, -RZ, RZ, 0, 1.1920928955078125e-07 ;  /* 0x00000002ff0c7431 */ /* 0x000fe400000001ff */
[----:B------:R-:W-:-:S05]  /*61b0*/  FADD.FTZ R2, RZ, R14 ;  /* 0x0000000eff027221 */ /* 0x000fca0000010000 */
[----:B------:R-:W-:-:S07]  /*61c0*/  MOV R13, R2 ;  /* 0x00000002000d7202 */ /* 0x000fce0000000f00 */
[----:B------:R-:W-:Y:S05]  /*61d0*/  WARPSYNC.COLLECTIVE R15, `(.L_x_14139) ;  /* 0x000000000f087348 */ /* 0x000fea0003c00000 */
[----:B------:R0:W1:Y:S02]  /*61e0*/  SHFL.BFLY P6, R14, R13, R12, R11 ;  /* 0x0c00000c0d0e7389 */ /* 0x00006400000c000b */
[----:B01----:R-:W-:Y:S05]  /*61f0*/  ENDCOLLECTIVE ;  /* 0x000000000000791b */ /* 0x003fea0003800000 */
.L_x_14139:
[----:B------:R-:W-:-:S04]  /*6200*/  IMAD.MOV.U32 R12, RZ, RZ, R14 ;  /* 0x000000ffff0c7224 */ /* 0x000fc800078e000e */
[----:B------:R-:W-:Y:S01]  /*6210*/  FADD.FTZ R2, R2, R12 ;  /* 0x0000000c02027221 */ /* 0x000fe20000010000 */
[----:B------:R-:W-:-:S04]  /*6220*/  HFMA2 R12, -RZ, RZ, 0, 5.9604644775390625e-08 ;  /* 0x00000001ff0c7431 */ /* 0x000fc800000001ff */
[----:B------:R-:W-:-:S07]  /*6230*/  MOV R13, R2 ;  /* 0x00000002000d7202 */ /* 0x000fce0000000f00 */
[----:B------:R-:W-:Y:S05]  /*6240*/  WARPSYNC.COLLECTIVE R15, `(.L_x_14140) ;  /* 0x000000000f087348 */ /* 0x000fea0003c00000 */
[----:B------:R0:W1:Y:S02]  /*6250*/  SHFL.BFLY P6, R14, R13, R12, R11 ;  /* 0x0c00000c0d0e7389 */ /* 0x00006400000c000b */
[----:B01----:R-:W-:Y:S05]  /*6260*/  ENDCOLLECTIVE ;  /* 0x000000000000791b */ /* 0x003fea0003800000 */
.L_x_14140:
[----:B------:R-:W-:Y:S02]  /*6270*/  HFMA2 R13, -RZ, RZ, 0, 0 ;  /* 0x00000000ff0d7431 */ /* 0x000fe400000001ff */
[----:B------:R-:W-:Y:S01]  /*6280*/  IMAD.MOV.U32 R12, RZ, RZ, 0x4 ;  /* 0x00000004ff0c7424 */ /* 0x000fe200078e00ff */
[----:B------:R-:W-:-:S07]  /*6290*/  MOV R45, R14 ;  /* 0x0000000e002d7202 */ /* 0x000fce0000000f00 */
[----:B------:R-:W-:Y:S05]  /*62a0*/  WARPSYNC.COLLECTIVE R15, `(.L_x_14141) ;  /* 0x000000000f087348 */ /* 0x000fea0003c00000 */
[----:B------:R0:W1:Y:S02]  /*62b0*/  SHFL.BFLY P6, R14, R13, R12, R11 ;  /* 0x0c00000c0d0e7389 */ /* 0x00006400000c000b */
[----:B01----:R-:W-:Y:S05]  /*62c0*/  ENDCOLLECTIVE ;  /* 0x000000000000791b */ /* 0x003fea0003800000 */
.L_x_14141:
        /* <DEDUP_REMOVED lines=8> */
.L_x_14142:
[----:B------:R-:W-:Y:S01]  /*6350*/  HFMA2 R12, -RZ, RZ, 0, 5.9604644775390625e-08 ;  /* 0x00000001ff0c7431 */ /* 0x000fe200000001ff */
[----:B------:R-:W-:-:S05]  /*6360*/  MOV R42, R14 ;  /* 0x0000000e002a7202 */ /* 0x000fca0000000f00 */
[----:B------:R-:W-:-:S04]  /*6370*/  FADD.FTZ R0, R0, R42 ;  /* 0x0000002a00007221 */ /* 0x000fc80000010000 */
[----:B------:R-:W-:-:S07]  /*6380*/  IMAD.MOV.U32 R13, RZ, RZ, R0 ;  /* 0x000000ffff0d7224 */ /* 0x000fce00078e0000 */
[----:B------:R-:W-:Y:S05]  /*6390*/  WARPSYNC.COLLECTIVE R15, `(.L_x_14143) ;  /* 0x000000000f087348 */ /* 0x000fea0003c00000 */
[----:B------:R0:W1:Y:S02]  /*63a0*/  SHFL.BFLY P6, R14, R13, R12, R11 ;  /* 0x0c00000c0d0e7389 */ /* 0x00006400000c000b */
[----:B01----:R-:W-:Y:S05]  /*63b0*/  ENDCOLLECTIVE ;  /* 0x000000000000791b */ /* 0x003fea0003800000 */
.L_x_14143:
[----:B------:R-:W-:Y:S01]  /*63c0*/  HFMA2 R13, -RZ, RZ, 0, 0 ;  /* 0x00000000ff0d7431 */ /* 0x000fe200000001ff */
[----:B------:R-:W-:Y:S02]  /*63d0*/  MOV R12, 0x4 ;  /* 0x00000004000c7802 */ /* 0x000fe40000000f00 */
[----:B------:R-:W-:-:S07]  /*63e0*/  MOV R42, R14 ;  /* 0x0000000e002a7202 */ /* 0x000fce0000000f00 */
[----:B------:R-:W-:Y:S05]  /*63f0*/  WARPSYNC.COLLECTIVE R15, `(.L_x_14144) ;  /* 0x000000000f087348 */ /* 0x000fea0003c00000 */
[----:B------:R0:W1:Y:S02]  /*6400*/  SHFL.BFLY P6, R14, R13, R12, R11 ;  /* 0x0c00000c0d0e7389 */ /* 0x00006400000c000b */
[----:B01----:R-:W-:Y:S05]  /*6410*/  ENDCOLLECTIVE ;  /* 0x000000000000791b */ /* 0x003fea0003800000 */
.L_x_14144:
        /* <DEDUP_REMOVED lines=8> */
.L_x_14145:
[----:B------:R-:W-:Y:S01]  /*64a0*/  IMAD.MOV.U32 R12, RZ, RZ, 0x1 ;  /* 0x00000001ff0c7424 */ /* 0x000fe200078e00ff */
[----:B------:R-:W-:-:S05]  /*64b0*/  MOV R41, R14 ;  /* 0x0000000e00297202 */ /* 0x000fca0000000f00 */
[----:B------:R-:W-:-:S05]  /*64c0*/  FADD.FTZ R23, R23, R41 ;  /* 0x0000002917177221 */ /* 0x000fca0000010000 */
[----:B------:R-:W-:-:S07]  /*64d0*/  MOV R13, R23 ;  /* 0x00000017000d7202 */ /* 0x000fce0000000f00 */
[----:B------:R-:W-:Y:S05]  /*64e0*/  WARPSYNC.COLLECTIVE R15, `(.L_x_14146) ;  /* 0x000000000f087348 */ /* 0x000fea0003c00000 */
[----:B------:R0:W1:Y:S02]  /*64f0*/  SHFL.BFLY P6, R14, R13, R12, R11 ;  /* 0x0c00000c0d0e7389 */ /* 0x00006400000c000b */
[----:B01----:R-:W-:Y:S05]  /*6500*/  ENDCOLLECTIVE ;  /* 0x000000000000791b */ /* 0x003fea0003800000 */
.L_x_14146:
[----:B------:R-:W-:Y:S01]  /*6510*/  HFMA2 R13, -RZ, RZ, 0, 0 ;  /* 0x00000000ff0d7431 */ /* 0x000fe200000001ff */
[----:B------:R-:W-:Y:S02]  /*6520*/  MOV R12, 0x4 ;  /* 0x00000004000c7802 */ /* 0x000fe40000000f00 */
[----:B------:R-:W-:-:S07]  /*6530*/  MOV R37, R14 ;  /* 0x0000000e00257202 */ /* 0x000fce0000000f00 */
[----:B------:R-:W-:Y:S05]  /*6540*/  WARPSYNC.COLLECTIVE R15, `(.L_x_14147) ;  /* 0x000000000f087348 */ /* 0x000fea0003c00000 */
[----:B------:R0:W1:Y:S02]  /*6550*/  SHFL.BFLY P6, R14, R13, R12, R11 ;  /* 0x0c00000c0d0e7389 */ /* 0x00006400000c000b */
[----:B01----:R-:W-:Y:S05]  /*6560*/  ENDCOLLECTIVE ;  /* 0x000000000000791b */ /* 0x003fea0003800000 */
.L_x_14147:
        /* <DEDUP_REMOVED lines=8> */
.L_x_14148:
[----:B------:R-:W-:Y:S01]  /*65f0*/  HFMA2 R12, -RZ, RZ, 0, 5.9604644775390625e-08 ;  /* 0x00000001ff0c7431 */ /* 0x000fe200000001ff */
[----:B------:R-:W-:-:S05]  /*6600*/  MOV R40, R14 ;  /* 0x0000000e00287202 */ /* 0x000fca0000000f00 */
[----:B------:R-:W-:-:S05]  /*6610*/  FADD.FTZ R33, R33, R40 ;  /* 0x0000002821217221 */ /* 0x000fca0000010000 */
[----:B------:R-:W-:-:S07]  /*6620*/  MOV R13, R33 ;  /* 0x00000021000d7202 */ /* 0x000fce0000000f00 */
[----:B------:R-:W-:Y:S05]  /*6630*/  WARPSYNC.COLLECTIVE R15, `(.L_x_14149) ;  /* 0x000000000f087348 */ /* 0x000fea0003c00000 */
[----:B------:R0:W1:Y:S02]  /*6640*/  SHFL.BFLY P6, R14, R13, R12, R11 ;  /* 0x0c00000c0d0e7389 */ /* 0x00006400000c000b */
[----:B01----:R-:W-:Y:S05]  /*6650*/  ENDCOLLECTIVE ;  /* 0x000000000000791b */ /* 0x003fea0003800000 */
.L_x_14149:
[----:B------:R-:W-:Y:S01]  /*6660*/  MOV R13, RZ ;  /* 0x000000ff000d7202 */ /* 0x000fe20000000f00 */
[----:B------:R-:W-:Y:S02]  /*6670*/  HFMA2 R12, -RZ, RZ, 0, 2.384185791015625e-07 ;  /* 0x00000004ff0c7431 */ /* 0x000fe400000001ff */
[----:B------:R-:W-:-:S07]  /*6680*/  IMAD.MOV.U32 R26, RZ, RZ, R14 ;  /* 0x000000ffff1a7224 */ /* 0x000fce00078e000e */
[----:B------:R-:W-:Y:S05]  /*6690*/  WARPSYNC.COLLECTIVE R15, `(.L_x_14150) ;  /* 0x000000000f087348 */ /* 0x000fea0003c00000 */
[----:B------:R0:W1:Y:S02]  /*66a0*/  SHFL.BFLY P6, R14, R13, R12, R11 ;  /* 0x0c00000c0d0e7389 */ /* 0x00006400000c000b */
[----:B01----:R-:W-:Y:S05]  /*66b0*/  ENDCOLLECTIVE ;  /* 0x000000000000791b */ /* 0x003fea0003800000 */
.L_x_14150:
        /* <DEDUP_REMOVED lines=8> */
.L_x_14151:
[----:B------:R-:W-:Y:S01]  /*6740*/  HFMA2 R12, -RZ, RZ, 0, 5.9604644775390625e-08 ;  /* 0x00000001ff0c7431 */ /* 0x000fe200000001ff */
[----:B------:R-:W-:-:S05]  /*6750*/  MOV R39, R14 ;  /* 0x0000000e00277202 */ /* 0x000fca0000000f00 */
[----:B------:R-:W-:-:S05]  /*6760*/  FADD.FTZ R36, R36, R39 ;  /* 0x0000002724247221 */ /* 0x000fca0000010000 */
[----:B------:R-:W-:-:S07]  /*6770*/  MOV R13, R36 ;  /* 0x00000024000d7202 */ /* 0x000fce0000000f00 */
[----:B------:R-:W-:Y:S05]  /*6780*/  WARPSYNC.COLLECTIVE R15, `(.L_x_14152) ;  /* 0x000000000f087348 */ /* 0x000fea0003c00000 */
[----:B------:R0:W1:Y:S02]  /*6790*/  SHFL.BFLY P6, R14, R13, R12, R11 ;  /* 0x0c00000c0d0e7389 */ /* 0x00006400000c000b */
[----:B01----:R-:W-:Y:S05]  /*67a0*/  ENDCOLLECTIVE ;  /* 0x000000000000791b */ /* 0x003fea0003800000 */
.L_x_14152:
[----:B------:R-:W-:Y:S02]  /*67b0*/  IMAD.MOV.U32 R13, RZ, RZ, RZ ;  /* 0x000000ffff0d7224 */ /* 0x000fe400078e00ff */
[----:B------:R-:W-:Y:S01]  /*67c0*/  HFMA2 R12, -RZ, RZ, 0, 2.384185791015625e-07 ;  /* 0x00000004ff0c7431 */ /* 0x000fe200000001ff */
[----:B------:R-:W-:-:S07]  /*67d0*/  MOV R27, R14 ;  /* 0x0000000e001b7202 */ /* 0x000fce0000000f00 */
[----:B------:R-:W-:Y:S05]  /*67e0*/  WARPSYNC.COLLECTIVE R15, `(.L_x_14153) ;  /* 0x000000000f087348 */ /* 0x000fea0003c00000 */
[----:B------:R0:W1:Y:S02]  /*67f0*/  SHFL.BFLY P6, R14, R13, R12, R11 ;  /* 0x0c00000c0d0e7389 */ /* 0x00006400000c000b */
[----:B01----:R-:W-:Y:S05]  /*6800*/  ENDCOLLECTIVE ;  /* 0x000000000000791b */ /* 0x003fea0003800000 */
.L_x_14153:
        /* <DEDUP_REMOVED lines=8> */
.L_x_14154:
[----:B------:R-:W-:Y:S02]  /*6890*/  HFMA2 R12, -RZ, RZ, 0, 5.9604644775390625e-08 ;  /* 0x00000001ff0c7431 */ /* 0x000fe400000001ff */
[----:B------:R-:W-:-:S04]  /*68a0*/  IMAD.MOV.U32 R38, RZ, RZ, R14 ;  /* 0x000000ffff267224 */ /* 0x000fc800078e000e */
[----:B------:R-:W-:-:S05]  /*68b0*/  FADD.FTZ R32, R32, R38 ;  /* 0x0000002620207221 */ /* 0x000fca0000010000 */
[----:B------:R-:W-:-:S07]  /*68c0*/  MOV R13, R32 ;  /* 0x00000020000d7202 */ /* 0x000fce0000000f00 */
[----:B------:R-:W-:Y:S05]  /*68d0*/  WARPSYNC.COLLECTIVE R15, `(.L_x_14155) ;  /* 0x000000000f087348 */ /* 0x000fea0003c00000 */
[----:B------:R0:W1:Y:S02]  /*68e0*/  SHFL.BFLY P6, R14, R13, R12, R11 ;  /* 0x0c00000c0d0e7389 */ /* 0x00006400000c000b */
[----:B01----:R-:W-:Y:S05]  /*68f0*/  ENDCOLLECTIVE ;  /* 0x000000000000791b */ /* 0x003fea0003800000 */
.L_x_14155:
[----:B------:R-:W-:Y:S02]  /*6900*/  HFMA2 R13, -RZ, RZ, 0, 0 ;  /* 0x00000000ff0d7431 */ /* 0x000fe400000001ff */
[----:B------:R-:W-:Y:S01]  /*6910*/  IMAD.MOV.U32 R12, RZ, RZ, 0x4 ;  /* 0x00000004ff0c7424 */ /* 0x000fe200078e00ff */
[----:B------:R-:W-:-:S07]  /*6920*/  MOV R28, R14 ;  /* 0x0000000e001c7202 */ /* 0x000fce0000000f00 */
[----:B------:R-:W-:Y:S05]  /*6930*/  WARPSYNC.COLLECTIVE R15, `(.L_x_14156) ;  /* 0x000000000f087348 */ /* 0x000fea0003c00000 */
[----:B------:R0:W1:Y:S02]  /*6940*/  SHFL.BFLY P6, R14, R13, R12, R11 ;  /* 0x0c00000c0d0e7389 */ /* 0x00006400000c000b */
[----:B01----:R-:W-:Y:S05]  /*6950*/  ENDCOLLECTIVE ;  /* 0x000000000000791b */ /* 0x003fea0003800000 */
.L_x_14156:
        /* <DEDUP_REMOVED lines=8> */
.L_x_14157:
        /* <DEDUP_REMOVED lines=8> */
.L_x_14158:
[----:B------:R-:W-:Y:S02]  /*6a60*/  HFMA2 R13, -RZ, RZ, 0, 0 ;  /* 0x00000000ff0d7431 */ /* 0x000fe400000001ff */
[----:B------:R-:W-:Y:S01]  /*6a70*/  IMAD.MOV.U32 R12, RZ, RZ, 0x4 ;  /* 0x00000004ff0c7424 */ /* 0x000fe200078e00ff */
[----:B------:R-:W-:-:S07]  /*6a80*/  MOV R41, R14 ;  /* 0x0000000e00297202 */ /* 0x000fce0000000f00 */
[----:B------:R-:W-:Y:S05]  /*6a90*/  WARPSYNC.COLLECTIVE R15, `(.L_x_14159) ;  /* 0x000000000f087348 */ /* 0x000fea0003c00000 */
[----:B------:R0:W1:Y:S02]  /*6aa0*/  SHFL.BFLY P6, R14, R13, R12, R11 ;  /* 0x0c00000c0d0e7389 */ /* 0x00006400000c000b */
[----:B01----:R-:W-:Y:S05]  /*6ab0*/  ENDCOLLECTIVE ;  /* 0x000000000000791b */ /* 0x003fea0003800000 */
.L_x_14159:
[----:B------:R-:W-:Y:S01]  /*6ac0*/  FADD.FTZ R22, R22, R41 ;  /* 0x0000002916167221 */ /* 0x000fe20000010000 */
[----:B------:R-:W-:Y:S01]  /*6ad0*/  HFMA2 R12, -RZ, RZ, 0, 1.1920928955078125e-07 ;  /* 0x00000002ff0c7431 */ /* 0x000fe200000001ff */
[----:B------:R-:W-:-:S05]  /*6ae0*/  MOV R13, R14 ;  /* 0x0000000e000d7202 */ /* 0x000fca0000000f00 */
[----:B------:R-:W-:-:S07]  /*6af0*/  FADD.FTZ R13, RZ, R13 ;  /* 0x0000000dff0d7221 */ /* 0x000fce0000010000 */
[----:B------:R-:W-:Y:S05]  /*6b00*/  WARPSYNC.COLLECTIVE R15, `(.L_x_14160) ;  /* 0x000000000f087348 */ /* 0x000fea0003c00000 */
[----:B------:R0:W1:Y:S02]  /*6b10*/  SHFL.BFLY P6, R14, R13, R12, R11 ;  /* 0x0c00000c0d0e7389 */ /* 0x00006400000c000b */
[----:B01----:R-:W-:Y:S05]  /*6b20*/  ENDCOLLECTIVE ;  /* 0x000000000000791b */ /* 0x003fea0003800000 */
.L_x_14160:
[----:B------:R-:W-:-:S05]  /*6b30*/  MOV R12, R14 ;  /* 0x0000000e000c7202 */ /* 0x000fca0000000f00 */
[----:B------:R-:W-:Y:S01]  /*6b40*/  FADD.FTZ R38, R13, R12 ;  /* 0x0000000c0d267221 */ /* 0x000fe20000010000 */
[----:B------:R-:W-:-:S04]  /*6b50*/  IMAD.MOV.U32 R12, RZ, RZ, 0x1 ;  /* 0x00000001ff0c7424 */ /* 0x000fc800078e00ff */
[----:B------:R-:W-:-:S07]  /*6b60*/  MOV R13, R38 ;  /* 0x00000026000d7202 */ /* 0x000fce0000000f00 */
[----:B------:R-:W-:Y:S05]  /*6b70*/  WARPSYNC.COLLECTIVE R15, `(.L_x_14161) ;  /* 0x000000000f087348 */ /* 0x000fea0003c00000 */
[----:B------:R0:W1:Y:S02]  /*6b80*/  SHFL.BFLY P6, R14, R13, R12, R11 ;  /* 0x0c00000c0d0e7389 */ /* 0x00006400000c000b */
[----:B01----:R-:W-:Y:S05]  /*6b90*/  ENDCOLLECTIVE ;  /* 0x000000000000791b */ /* 0x003fea0003800000 */
.L_x_14161:
[----:B------:R-:W-:Y:S01]  /*6ba0*/  HFMA2 R13, -RZ, RZ, 0, 0 ;  /* 0x00000000ff0d7431 */ /* 0x000fe200000001ff */
[----:B------:R-:W-:Y:S02]  /*6bb0*/  MOV R12, 0x4 ;  /* 0x00000004000c7802 */ /* 0x000fe40000000f00 */
[----:B------:R-:W-:-:S07]  /*6bc0*/  MOV R37, R14 ;  /* 0x0000000e00257202 */ /* 0x000fce0000000f00 */
[----:B------:R-:W-:Y:S05]  /*6bd0*/  WARPSYNC.COLLECTIVE R15, `(.L_x_14162) ;  /* 0x000000000f087348 */ /* 0x000fea0003c00000 */
[----:B------:R0:W1:Y:S02]  /*6be0*/  SHFL.BFLY P6, R14, R13, R12, R11 ;  /* 0x0c00000c0d0e7389 */ /* 0x00006400000c000b */
[----:B01----:R-:W-:Y:S05]  /*6bf0*/  ENDCOLLECTIVE ;  /* 0x000000000000791b */ /* 0x003fea0003800000 */
.L_x_14162:
        /* <DEDUP_REMOVED lines=8> */
.L_x_14163:
[----:B------:R-:W-:Y:S02]  /*6c80*/  HFMA2 R12, -RZ, RZ, 0, 5.9604644775390625e-08 ;  /* 0x00000001ff0c7431 */ /* 0x000fe400000001ff */
[----:B------:R-:W-:-:S05]  /*6c90*/  FADD.FTZ R39, R26, R14 ;  /* 0x0000000e1a277221 */ /* 0x000fca0000010000 */
[----:B------:R-:W-:-:S07]  /*6ca0*/  MOV R13, R39 ;  /* 0x00000027000d7202 */ /* 0x000fce0000000f00 */
[----:B------:R-:W-:Y:S05]  /*6cb0*/  WARPSYNC.COLLECTIVE R15, `(.L_x_14164) ;  /* 0x000000000f087348 */ /* 0x000fea0003c00000 */
[----:B------:R0:W1:Y:S02]  /*6cc0*/  SHFL.BFLY P6, R14, R13, R12, R11 ;  /* 0x0c00000c0d0e7389 */ /* 0x00006400000c000b */
[----:B01----:R-:W-:Y:S05]  /*6cd0*/  ENDCOLLECTIVE ;  /* 0x000000000000791b */ /* 0x003fea0003800000 */
.L_x_14164:
[----:B------:R-:W-:Y:S02]  /*6ce0*/  IMAD.MOV.U32 R13, RZ, RZ, RZ ;  /* 0x000000ffff0d7224 */ /* 0x000fe400078e00ff */
[----:B------:R-:W-:Y:S01]  /*6cf0*/  HFMA2 R12, -RZ, RZ, 0, 2.384185791015625e-07 ;  /* 0x00000004ff0c7431 */ /* 0x000fe200000001ff */
[----:B------:R-:W-:-:S07]  /*6d00*/  MOV R28, R14 ;  /* 0x0000000e001c7202 */ /* 0x000fce0000000f00 */
[----:B------:R-:W-:Y:S05]  /*6d10*/  WARPSYNC.COLLECTIVE R15, `(.L_x_14165) ;  /* 0x000000000f087348 */ /* 0x000fea0003c00000 */
[----:B------:R0:W1:Y:S02]  /*6d20*/  SHFL.BFLY P6, R14, R13, R12, R11 ;  /* 0x0c00000c0d0e7389 */ /* 0x00006400000c000b */
[----:B01----:R-:W-:Y:S05]  /*6d30*/  ENDCOLLECTIVE ;  /* 0x000000000000791b */ /* 0x003fea0003800000 */
.L_x_14165:
        /* <DEDUP_REMOVED lines=8> */
.L_x_14166:
        /* <DEDUP_REMOVED lines=8> */
.L_x_14167:
[----:B------:R-:W-:Y:S02]  /*6e40*/  IMAD.MOV.U32 R13, RZ, RZ, RZ ;  /* 0x000000ffff0d7224 */ /* 0x000fe400078e00ff */
[----:B------:R-:W-:Y:S01]  /*6e50*/  HFMA2 R12, -RZ, RZ, 0, 2.384185791015625e-07 ;  /* 0x00000004ff0c7431 */ /* 0x000fe200000001ff */
[----:B------:R-:W-:-:S07]  /*6e60*/  MOV R26, R14 ;  /* 0x0000000e001a7202 */ /* 0x000fce0000000f00 */
[----:B------:R-:W-:Y:S05]  /*6e70*/  WARPSYNC.COLLECTIVE R15, `(.L_x_14168) ;  /* 0x000000000f087348 */ /* 0x000fea0003c00000 */
[----:B------:R0:W1:Y:S02]  /*6e80*/  SHFL.BFLY P6, R14, R13, R12, R11 ;  /* 0x0c00000c0d0e7389 */ /* 0x00006400000c000b */
[----:B01----:R-:W-:Y:S05]  /*6e90*/  ENDCOLLECTIVE ;  /* 0x000000000000791b */ /* 0x003fea0003800000 */
.L_x_14168:
        /* <DEDUP_REMOVED lines=8> */
.L_x_14169:
[----:B------:R-:W-:Y:S01]  /*6f20*/  MOV R12, 0x1 ;  /* 0x00000001000c7802 */ /* 0x000fe20000000f00 */
[----:B------:R-:W-:-:S04]  /*6f30*/  IMAD.MOV.U32 R37, RZ, RZ, R14 ;  /* 0x000000ffff257224 */ /* 0x000fc800078e000e */
[----:B------:R-:W-:-:S07]  /*6f40*/  FADD.FTZ R13, R28, R37 ;  /* 0x000000251c0d7221 */ /* 0x000fce0000010000 */
[----:B------:R-:W-:Y:S05]  /*6f50*/  WARPSYNC.COLLECTIVE R15, `(.L_x_14170) ;  /* 0x000000000f087348 */ /* 0x000fea0003c00000 */
[----:B------:R0:W1:Y:S02]  /*6f60*/  SHFL.BFLY P6, R14, R13, R12, R11 ;  /* 0x0c00000c0d0e7389 */ /* 0x00006400000c000b */
[----:B01----:R-:W-:Y:S05]  /*6f70*/  ENDCOLLECTIVE ;  /* 0x000000000000791b */ /* 0x003fea0003800000 */
.L_x_14170:
[----:B------:R-:W-:Y:S02]  /*6f80*/  MOV R12, 0x4 ;  /* 0x00000004000c7802 */ /* 0x000fe40000000f00 */
[----:B------:R-:W-:-:S05]  /*6f90*/  MOV R44, R14 ;  /* 0x0000000e002c7202 */ /* 0x000fca0000000f00 */
[----:B------:R-:W-:Y:S01]  /*6fa0*/  FADD.FTZ R26, R13, R44 ;  /* 0x0000002c0d1a7221 */ /* 0x000fe20000010000 */
[----:B------:R-:W-:-:S07]  /*6fb0*/  HFMA2 R13, -RZ, RZ, 0, 0 ;  /* 0x00000000ff0d7431 */ /* 0x000fce00000001ff */
[----:B------:R-:W-:Y:S05]  /*6fc0*/  WARPSYNC.COLLECTIVE R15, `(.L_x_14171) ;  /* 0x000000000f087348 */ /* 0x000fea0003c00000 */
[----:B------:R0:W1:Y:S02]  /*6fd0*/  SHFL.BFLY P6, R14, R13, R12, R11 ;  /* 0x0c00000c0d0e7389 */ /* 0x00006400000c000b */
[----:B01----:R-:W-:Y:S05]  /*6fe0*/  ENDCOLLECTIVE ;  /* 0x000000000000791b */ /* 0x003fea0003800000 */
.L_x_14171:
[----:B------:R-:W-:Y:S02]  /*6ff0*/  HFMA2 R12, -RZ, RZ, 0, 1.1920928955078125e-07 ;  /* 0x00000002ff0c7431 */ /* 0x000fe400000001ff */
[----:B------:R-:W-:-:S04]  /*7000*/  IMAD.MOV.U32 R42, RZ, RZ, R14 ;  /* 0x000000ffff2a7224 */ /* 0x000fc800078e000e */
[----:B------:R-:W-:-:S05]  /*7010*/  FADD.FTZ R42, RZ, R42 ;  /* 0x0000002aff2a7221 */ /* 0x000fca0000010000 */
[----:B------:R-:W-:-:S07]  /*7020*/  MOV R13, R42 ;  /* 0x0000002a000d7202 */ /* 0x000fce0000000f00 */
[----:B------:R-:W-:Y:S05]  /*7030*/  WARPSYNC.COLLECTIVE R15, `(.L_x_14172) ;  /* 0x000000000f087348 */ /* 0x000fea0003c00000 */
[----:B------:R0:W1:Y:S02]  /*7040*/  SHFL.BFLY P6, R14, R13, R12, R11 ;  /* 0x0c00000c0d0e7389 */ /* 0x00006400000c000b */
[----:B01----:R-:W-:Y:S05]  /*7050*/  ENDCOLLECTIVE ;  /* 0x000000000000791b */ /* 0x003fea0003800000 */
.L_x_14172:
[----:B------:R-:W-:Y:S02]  /*7060*/  HFMA2 R12, -RZ, RZ, 0, 5.9604644775390625e-08 ;  /* 0x00000001ff0c7431 */ /* 0x000fe400000001ff */
[----:B------:R-:W-:-:S05]  /*7070*/  FADD.FTZ R47, R42, R14 ;  /* 0x0000000e2a2f7221 */ /* 0x000fca0000010000 */
[----:B------:R-:W-:-:S07]  /*7080*/  MOV R13, R47 ;  /* 0x0000002f000d7202 */ /* 0x000fce0000000f00 */
[----:B------:R-:W-:Y:S05]  /*7090*/  WARPSYNC.COLLECTIVE R15, `(.L_x_14173) ;  /* 0x000000000f087348 */ /* 0x000fea0003c00000 */
[----:B------:R0:W1:Y:S02]  /*70a0*/  SHFL.BFLY P6, R14, R13, R12, R11 ;  /* 0x0c00000c0d0e7389 */ /* 0x00006400000c000b */
[----:B01----:R-:W-:Y:S05]  /*70b0*/  ENDCOLLECTIVE ;  /* 0x000000000000791b */ /* 0x003fea0003800000 */
.L_x_14173:
[----:B------:R-:W-:Y:S01]  /*70c0*/  MOV R13, RZ ;  /* 0x000000ff000d7202 */ /* 0x000fe20000000f00 */
[----:B------:R-:W-:-:S04]  /*70d0*/  IMAD.MOV.U32 R12, RZ, RZ, R14 ;  /* 0x000000ffff0c7224 */ /* 0x000fc800078e000e */
[----:B------:R-:W-:Y:S01]  /*70e0*/  FADD.FTZ R47, R47, R12 ;  /* 0x0000000c2f2f7221 */ /* 0x000fe20000010000 */
[----:B------:R-:W-:-:S07]  /*70f0*/  HFMA2 R12, -RZ, RZ, 0, 2.384185791015625e-07 ;  /* 0x00000004ff0c7431 */ /* 0x000fce00000001ff */
[----:B------:R-:W-:Y:S05]  /*7100*/  WARPSYNC.COLLECTIVE R15, `(.L_x_14174) ;  /* 0x000000000f087348 */ /* 0x000fea0003c00000 */
[----:B------:R0:W1:Y:S02]  /*7110*/  SHFL.BFLY P6, R14, R13, R12, R11 ;  /* 0x0c00000c0d0e7389 */ /* 0x00006400000c000b */
[----:B01----:R-:W-:Y:S05]  /*7120*/  ENDCOLLECTIVE ;  /* 0x000000000000791b */ /* 0x003fea0003800000 */
.L_x_14174:
[----:B------:R-:W-:Y:S02]  /*7130*/  HFMA2 R12, -RZ, RZ, 0, 1.1920928955078125e-07 ;  /* 0x00000002ff0c7431 */ /* 0x000fe400000001ff */
[----:B------:R-:W-:-:S05]  /*7140*/  FADD.FTZ R46, RZ, R14 ;  /* 0x0000000eff2e7221 */ /* 0x000fca0000010000 */
[----:B------:R-:W-:-:S07]  /*7150*/  MOV R13, R46 ;  /* 0x0000002e000d7202 */ /* 0x000fce0000000f00 */
[----:B------:R-:W-:Y:S05]  /*7160*/  WARPSYNC.COLLECTIVE R15, `(.L_x_14175) ;  /* 0x000000000f087348 */ /* 0x000fea0003c00000 */
[----:B------:R0:W1:Y:S02]  /*7170*/  SHFL.BFLY P6, R14, R13, R12, R11 ;  /* 0x0c00000c0d0e7389 */ /* 0x00006400000c000b */
[----:B01----:R-:W-:Y:S05]  /*7180*/  ENDCOLLECTIVE ;  /* 0x000000000000791b */ /* 0x003fea0003800000 */
.L_x_14175:
[----:B------:R-:W-:Y:S01]  /*7190*/  MOV R12, 0x1 ;  /* 0x00000001000c7802 */ /* 0x000fe20000000f00 */
[----:B------:R-:W-:-:S04]  /*71a0*/  FADD.FTZ R46, R46, R14 ;  /* 0x0000000e2e2e7221 */ /* 0x000fc80000010000 */
[----:B------:R-:W-:-:S07]  /*71b0*/  IMAD.MOV.U32 R13, RZ, RZ, R46 ;  /* 0x000000ffff0d7224 */ /* 0x000fce00078e002e */
[----:B------:R-:W-:Y:S05]  /*71c0*/  WARPSYNC.COLLECTIVE R15, `(.L_x_14176) ;  /* 0x000000000f087348 */ /* 0x000fea0003c00000 */
[----:B------:R0:W1:Y:S02]  /*71d0*/  SHFL.BFLY P6, R14, R13, R12, R11 ;  /* 0x0c00000c0d0e7389 */ /* 0x00006400000c000b */
[----:B01----:R-:W-:Y:S05]  /*71e0*/  ENDCOLLECTIVE ;  /* 0x000000000000791b */ /* 0x003fea0003800000 */
.L_x_14176:
[----:B------:R-:W-:Y:S01]  /*71f0*/  HFMA2 R13, -RZ, RZ, 0, 0 ;  /* 0x00000000ff0d7431 */ /* 0x000fe200000001ff */
[----:B------:R-:W-:Y:S01]  /*7200*/  MOV R12, 0x4 ;  /* 0x00000004000c7802 */ /* 0x000fe20000000f00 */
[----:B------:R-:W-:-:S07]  /*7210*/  FADD.FTZ R27, R46, R14 ;  /* 0x0000000e2e1b7221 */ /* 0x000fce0000010000 */
[----:B------:R-:W-:Y:S05]  /*7220*/  WARPSYNC.COLLECTIVE R15, `(.L_x_14177) ;  /* 0x000000000f087348 */ /* 0x000fea0003c00000 */
[----:B------:R0:W1:Y:S02]  /*7230*/  SHFL.BFLY P6, R14, R13, R12, R11 ;  /* 0x0c00000c0d0e7389 */ /* 0x00006400000c000b */
[----:B01----:R-:W-:Y:S05]  /*7240*/  ENDCOLLECTIVE ;  /* 0x000000000000791b */ /* 0x003fea0003800000 */
.L_x_14177:
[----:B------:R-:W-:Y:S02]  /*7250*/  IMAD.MOV.U32 R12, RZ, RZ, 0x2 ;  /* 0x00000002ff0c7424 */ /* 0x000fe400078e00ff */
[----:B------:R-:W-:-:S05]  /*7260*/  FADD.FTZ R42, RZ, R14 ;  /* 0x0000000eff2a7221 */ /* 0x000fca0000010000 */
[----:B------:R-:W-:-:S07]  /*7270*/  MOV R13, R42 ;  /* 0x0000002a000d7202 */ /* 0x000fce0000000f00 */
[----:B------:R-:W-:Y:S05]  /*7280*/  WARPSYNC.COLLECTIVE R15, `(.L_x_14178) ;  /* 0x000000000f087348 */ /* 0x000fea0003c00000 */
[----:B------:R0:W1:Y:S02]  /*7290*/  SHFL.BFLY P6, R14, R13, R12, R11 ;  /* 0x0c00000c0d0e7389 */ /* 0x00006400000c000b */
[----:B01----:R-:W-:Y:S05]  /*72a0*/  ENDCOLLECTIVE ;  /* 0x000000000000791b */ /* 0x003fea0003800000 */
.L_x_14178:
        /* <DEDUP_REMOVED lines=8> */
.L_x_14179:
[----:B------:R-:W-:Y:S05]  /*7330*/  BRA `(.L_x_14180) ;  /* 0xffffffc000787947 */ /* 0x000fea000383ffff */
.L_x_14181:
        /* <DEDUP_REMOVED lines=12> */
.L_x_25853:


//--------------------- .text._ZN4vllm25paged_attention_v1_kernelIfhLi120ELi32ELi128ELNS_18Fp8KVCacheDataTypeE1ELb1EEEvPT_PKS2_PKT0_S8_ifPKiSA_iPKfiiiSC_SC_iiiii --------------------------
	.section	.text._ZN4vllm25paged_attention_v1_kernelIfhLi120ELi32ELi128ELNS_18Fp8KVCacheDataTypeE1ELb1EEEvPT_PKS2_PKT0_S8_ifPKiSA_iPKfiiiSC_SC_iiiii,"ax",@progbits
	.align	128
        .global         _ZN4vllm25paged_attention_v1_kernelIfhLi120ELi32ELi128ELNS_18Fp8KVCacheDataTypeE1ELb1EEEvPT_PKS2_PKT0_S8_ifPKiSA_iPKfiiiSC_SC_iiiii
        .type           _ZN4vllm25paged_attention_v1_kernelIfhLi120ELi32ELi128ELNS_18Fp8KVCacheDataTypeE1ELb1EEEvPT_PKS2_PKT0_S8_ifPKiSA_iPKfiiiSC_SC_iiiii,@function
        .size           _ZN4vllm25paged_attention_v1_kernelIfhLi120ELi32ELi128ELNS_18Fp8KVCacheDataTypeE1ELb1EEEvPT_PKS2_PKT0_S8_ifPKiSA_iPKfiiiSC_SC_iiiii,(.L_x_25854 - _ZN4vllm25paged_attention_v1_kernelIfhLi120ELi32ELi128ELNS_18Fp8KVCacheDataTypeE1ELb1EEEvPT_PKS2_PKT0_S8_ifPKiSA_iPKfiiiSC_SC_iiiii)
        .other          _ZN4vllm25paged_attention_v1_kernelIfhLi120ELi32ELi128ELNS_18Fp8KVCacheDataTypeE1ELb1EEEvPT_PKS2_PKT0_S8_ifPKiSA_iPKfiiiSC_SC_iiiii,@"STO_CUDA_ENTRY STV_DEFAULT"
_ZN4vllm25paged_attention_v1_kernelIfhLi120ELi32ELi128ELNS_18Fp8KVCacheDataTypeE1ELb1EEEvPT_PKS2_PKT0_S8_ifPKiSA_iPKfiiiSC_SC_iiiii:
.text._ZN4vllm25paged_attention_v1_kernelIfhLi120ELi32ELi128ELNS_18Fp8KVCacheDataTypeE1ELb1EEEvPT_PKS2_PKT0_S8_ifPKiSA_iPKfiiiSC_SC_iiiii:
        /* <DEDUP_REMOVED lines=112> */
.L_x_14182:
        /* <DEDUP_REMOVED lines=25> */
.L_x_14186:
        /* <DEDUP_REMOVED lines=37> */
.L_x_14184:
[----:B------:R-:W-:Y:S05]  /*0ae0*/  BSYNC.RECONVERGENT B6 ;  /* 0x0000000000067941 */ /* 0x000fea0003800200 */
.L_x_14183:
        /* <DEDUP_REMOVED lines=12> */
.L_x_14227:
        /* <DEDUP_REMOVED lines=39> */
.L_x_14192:
        /* <DEDUP_REMOVED lines=11> */
.L_x_14191:
[----:B------:R-:W-:Y:S05]  /*0ed0*/  BSYNC.RECONVERGENT B1 ;  /* 0x0000000000017941 */ /* 0x000fea0003800200 */
.L_x_14190:
        /* <DEDUP_REMOVED lines=13> */
.L_x_14195:
        /* <DEDUP_REMOVED lines=100> */
.L_x_14194:
[----:B------:R-:W-:Y:S05]  /*15f0*/  BSYNC.RECONVERGENT B1 ;  /* 0x0000000000017941 */ /* 0x000fea0003800200 */
.L_x_14193:
        /* <DEDUP_REMOVED lines=55> */
.L_x_14197:
[----:B------:R-:W-:Y:S05]  /*1970*/  BSYNC.RECONVERGENT B1 ;  /* 0x0000000000017941 */ /* 0x000fea0003800200 */
.L_x_14196:
        /* <DEDUP_REMOVED lines=26> */
.L_x_14189:
[----:B------:R-:W-:Y:S05]  /*1b20*/  BSYNC.RECONVERGENT B0 ;  /* 0x0000000000007941 */ /* 0x000fea0003800200 */
.L_x_14188:
        /* <DEDUP_REMOVED lines=39> */
.L_x_14202:
[----:B------:R-:W0:Y:S01]  /*1da0*/  LDS R7, [R8] ;  /* 0x0000000008077984 */ /* 0x000e220000000800 */
[----:B------:R-:W-:-:S04]  /*1db0*/  IADD3 R9, PT, PT, R9, 0x1, RZ ;  /* 0x0000000109097810 */ /* 0x000fc80007ffe0ff */
[----:B------:R-:W-:Y:S01]  /*1dc0*/  ISETP.NE.AND P0, PT, R9, RZ, PT ;  /* 0x000000ff0900720c */ /* 0x000fe20003f05270 */
[----:B0-----:R-:W-:-:S05]  /*1dd0*/  FMUL.FTZ R7, R7, R2 ;  /* 0x0000000207077220 */ /* 0x001fca0000410000 */
[----:B------:R0:W-:Y:S02]  /*1de0*/  STS [R8], R7 ;  /* 0x0000000708007388 */ /* 0x0001e40000000800 */
[----:B0-----:R-:W-:-:S05]  /*1df0*/  VIADD R8, R8, 0x200 ;  /* 0x0000020008087836 */ /* 0x001fca0000000000 */
[----:B------:R-:W-:Y:S05]  /*1e00*/  @P0 BRA `(.L_x_14202) ;  /* 0xfffffffc00e40947 */ /* 0x000fea000383ffff */
.L_x_14201:
[----:B------:R-:W-:Y:S05]  /*1e10*/  BSYNC.RECONVERGENT B1 ;  /* 0x0000000000017941 */ /* 0x000fea0003800200 */
.L_x_14200:
        /* <DEDUP_REMOVED lines=13> */
.L_x_14205:
        /* <DEDUP_REMOVED lines=52> */
.L_x_14204:
[----:B------:R-:W-:Y:S05]  /*2230*/  BSYNC.RECONVERGENT B1 ;  /* 0x0000000000017941 */ /* 0x000fea0003800200 */
.L_x_14203:
        /* <DEDUP_REMOVED lines=31> */
.L_x_14207:
[----:B------:R-:W-:Y:S05]  /*2430*/  BSYNC.RECONVERGENT B1 ;  /* 0x0000000000017941 */ /* 0x000fea0003800200 */
.L_x_14206:
        /* <DEDUP_REMOVED lines=14> */
.L_x_14199:
[----:B------:R-:W-:Y:S05]  /*2520*/  BSYNC.RECONVERGENT B0 ;  /* 0x0000000000007941 */ /* 0x000fea0003800200 */
.L_x_14198:
        /* <DEDUP_REMOVED lines=30> */
.L_x_14211:
        /* <DEDUP_REMOVED lines=34> */
.L_x_14210:
        /* <DEDUP_REMOVED lines=16> */
.L_x_14209:
[----:B------:R-:W-:Y:S05]  /*2a30*/  BSYNC.RECONVERGENT B6 ;  /* 0x0000000000067941 */ /* 0x000fea0003800200 */
.L_x_14208:
        /* <DEDUP_REMOVED lines=176> */
.L_x_14318:
        /* <DEDUP_REMOVED lines=51> */
.L_x_14214:
[----:B------:R-:W-:Y:S05]  /*3870*/  BSYNC.RECONVERGENT B0 ;  /* 0x0000000000007941 */ /* 0x000fea0003800200 */
.L_x_14213:
        /* <DEDUP_REMOVED lines=63> */
.L_x_14216:
[----:B------:R-:W-:Y:S05]  /*3c70*/  BSYNC.RECONVERGENT B0 ;  /* 0x0000000000007941 */ /* 0x000fea0003800200 */
.L_x_14215:
        /* <DEDUP_REMOVED lines=33> */
.L_x_14218:
[----:B------:R-:W-:Y:S05]  /*3e90*/  BSYNC.RECONVERGENT B0 ;  /* 0x0000000000007941 */ /* 0x000fea0003800200 */
.L_x_14217:
        /* <DEDUP_REMOVED lines=63> */
.L_x_14220:
[----:B------:R-:W-:Y:S05]  /*4290*/  BSYNC.RECONVERGENT B0 ;  /* 0x0000000000007941 */ /* 0x000fea0003800200 */
.L_x_14219:
        /* <DEDUP_REMOVED lines=47> */
.L_x_14185:
        /* <DEDUP_REMOVED lines=16> */
.L_x_14221:
[----:B------:R-:W-:Y:S05]  /*4690*/  EXIT ;  /* 0x000000000000794d */ /* 0x000fea0003800000 */
.L_x_14187:
[----:B------:R-:W-:Y:S01]  /*46a0*/  HFMA2 R12, -RZ, RZ, 0, 9.5367431640625e-07 ;  /* 0x00000010ff0c7431 */ /* 0x000fe200000001ff */
[----:B------:R-:W-:Y:S02]  /*46b0*/  MOV R11, 0x1f ;  /* 0x0000001f000b7802 */ /* 0x000fe40000000f00 */
[----:B------:R-:W-:-:S07]  /*46c0*/  MOV R15, 0xffffffff ;  /* 0xffffffff000f7802 */ /* 0x000fce0000000f00 */
[----:B------:R-:W-:Y:S05]  /*46d0*/  WARPSYNC.COLLECTIVE R15, `(.L_x_14222) ;  /* 0x000000000f087348 */ /* 0x000fea0003c00000 */
[----:B------:R0:W1:Y:S02]  /*46e0*/  SHFL.BFLY P6, R14, R13, R12, R11 ;  /* 0x0c00000c0d0e7389 */ /* 0x00006400000c000b */
[----:B01----:R-:W-:Y:S05]  /*46f0*/  ENDCOLLECTIVE ;  /* 0x000000000000791b */ /* 0x003fea0003800000 */
.L_x_14222:
[----:B------:R-:W-:Y:S01]  /*4700*/  IMAD.MOV.U32 R12, RZ, RZ, 0x8 ;  /* 0x00000008ff0c7424 */ /* 0x000fe200078e00ff */
[----:B------:R-:W-:-:S04]  /*4710*/  FMNMX.FTZ R0, R14, -3.40282346638528859812e+38, !PT ;  /* 0xff7fffff0e007809 */ /* 0x000fc80007810000 */
[----:B------:R-:W-:-:S07]  /*4720*/  MOV R13, R0 ;  /* 0x00000000000d7202 */ /* 0x000fce0000000f00 */
[----:B------:R-:W-:Y:S05]  /*4730*/  WARPSYNC.COLLECTIVE R15, `(.L_x_14223) ;  /* 0x000000000f087348 */ /* 0x000fea0003c00000 */
[----:B------:R0:W1:Y:S02]  /*4740*/  SHFL.BFLY P6, R14, R13, R12, R11 ;  /* 0x0c00000c0d0e7389 */ /* 0x00006400000c000b */
[----:B01----:R-:W-:Y:S05]  /*4750*/  ENDCOLLECTIVE ;  /* 0x000000000000791b */ /* 0x003fea0003800000 */
.L_x_14223:
[----:B------:R-:W-:Y:S01]  /*4760*/  HFMA2 R12, -RZ, RZ, 0, 2.384185791015625e-07 ;  /* 0x00000004ff0c7431 */ /* 0x000fe200000001ff */
[----:B------:R-:W-:-:S04]  /*4770*/  FMNMX.FTZ R2, R0, R14, !PT ;  /* 0x0000000e00027209 */ /* 0x000fc80007810000 */
[----:B------:R-:W-:-:S07]  /*4780*/  MOV R13, R2 ;  /* 0x00000002000d7202 */ /* 0x000fce0000000f00 */
[----:B------:R-:W-:Y:S05]  /*4790*/  WARPSYNC.COLLECTIVE R15, `(.L_x_14224) ;  /* 0x000000000f087348 */ /* 0x000fea0003c00000 */
[----:B------:R0:W1:Y:S02]  /*47a0*/  SHFL.BFLY P6, R14, R13, R12, R11 ;  /* 0x0c00000c0d0e7389 */ /* 0x00006400000c000b */
[----:B01----:R-:W-:Y:S05]  /*47b0*/  ENDCOLLECTIVE ;  /* 0x000000000000791b */ /* 0x003fea0003800000 */
.L_x_14224:
[----:B------:R-:W-:Y:S01]  /*47c0*/  HFMA2 R12, -RZ, RZ, 0, 1.1920928955078125e-07 ;  /* 0x00000002ff0c7431 */ /* 0x000fe200000001ff */
[----:B------:R-:W-:-:S04]  /*47d0*/  FMNMX.FTZ R3, R2, R14, !PT ;  /* 0x0000000e02037209 */ /* 0x000fc80007810000 */
[----:B------:R-:W-:-:S07]  /*47e0*/  MOV R13, R3 ;  /* 0x00000003000d7202 */ /* 0x000fce0000000f00 */
[----:B------:R-:W-:Y:S05]  /*47f0*/  WARPSYNC.COLLECTIVE R15, `(.L_x_14225) ;  /* 0x000000000f087348 */ /* 0x000fea0003c00000 */
[----:B------:R0:W1:Y:S02]  /*4800*/  SHFL.BFLY P6, R14, R13, R12, R11 ;  /* 0x0c00000c0d0e7389 */ /* 0x00006400000c000b */
[----:B01----:R-:W-:Y:S05]  /*4810*/  ENDCOLLECTIVE ;  /* 0x000000000000791b */ /* 0x003fea0003800000 */
.L_x_14225:
[----:B------:R-:W-:Y:S02]  /*4820*/  MOV R12, 0x1 ;  /* 0x00000001000c7802 */ /* 0x000fe40000000f00 */
[----:B------:R-:W-:-:S05]  /*4830*/  FMNMX.FTZ R4, R3, R14, !PT ;  /* 0x0000000e03047209 */ /* 0x000fca0007810000 */
[----:B------:R-:W-:-:S07]  /*4840*/  IMAD.MOV.U32 R13, RZ, RZ, R4 ;  /* 0x000000ffff0d7224 */ /* 0x000fce00078e0004 */
[----:B------:R-:W-:Y:S05]  /*4850*/  WARPSYNC.COLLECTIVE R15, `(.L_x_14226) ;  /* 0x000000000f087348 */ /* 0x000fea0003c00000 */
[----:B------:R0:W1:Y:S02]  /*4860*/  SHFL.BFLY P6, R14, R13, R12, R11 ;  /* 0x0c00000c0d0e7389 */ /* 0x00006400000c000b */
[----:B01----:R-:W-:Y:S05]  /*4870*/  ENDCOLLECTIVE ;  /* 0x000000000000791b */ /* 0x003fea0003800000 */
.L_x_14226:
[----:B------:R-:W-:Y:S05]  /*4880*/  BRA `(.L_x_14227) ;  /* 0xffffffc000c87947 */ /* 0x000fea000383ffff */
.L_x_14212:
[----:B------:R-:W-:Y:S01]  /*4890*/  HFMA2 R13, -RZ, RZ, 0, 0 ;  /* 0x00000000ff0d7431 */ /* 0x000fe200000001ff */
[----:B------:R-:W-:Y:S01]  /*48a0*/  MOV R12, 0x4 ;  /* 0x00000004000c7802 */ /* 0x000fe20000000f00 */
[----:B-1----:R-:W-:Y:S02]  /*48b0*/  HFMA2 R11, -RZ, RZ, 0, 1.847743988037109375e-06 ;  /* 0x0000001fff0b7431 */ /* 0x002fe400000001ff */
[----:B------:R-:W-:-:S07]  /*48c0*/  IMAD.MOV.U32 R15, RZ, RZ, -0x1 ;  /* 0xffffffffff0f7424 */ /* 0x000fce00078e00ff */
[----:B0-----:R-:W-:Y:S05]  /*48d0*/  WARPSYNC.COLLECTIVE R15, `(.L_x_14228) ;  /* 0x000000000f087348 */ /* 0x001fea0003c00000 */
[----:B------:R1:W2:Y:S02]  /*48e0*/  SHFL.BFLY P6, R14, R13, R12, R11 ;  /* 0x0c00000c0d0e7389 */ /* 0x0002a400000c000b */
[----:B012---:R-:W-:Y:S05]  /*48f0*/  ENDCOLLECTIVE ;  /* 0x000000000000791b */ /* 0x007fea0003800000 */
.L_x_14228:
[----:B------:R-:W-:Y:S02]  /*4900*/  HFMA2 R12, -RZ, RZ, 0, 1.1920928955078125e-07 ;  /* 0x00000002ff0c7431 */ /* 0x000fe400000001ff */
[----:B------:R-:W-:-:S05]  /*4910*/  FADD.FTZ R40, RZ, R14 ;  /* 0x0000000eff287221 */ /* 0x000fca0000010000 */
[----:B------:R-:W-:-:S07]  /*4920*/  MOV R13, R40 ;  /* 0x00000028000d7202 */ /* 0x000fce0000000f00 */
[----:B------:R-:W-:Y:S05]  /*4930*/  WARPSYNC.COLLECTIVE R15, `(.L_x_14229) ;  /* 0x000000000f087348 */ /* 0x000fea0003c00000 */
[----:B------:R0:W1:Y:S02]  /*4940*/  SHFL.BFLY P6, R14, R13, R12, R11 ;  /* 0x0c00000c0d0e7389 */ /* 0x00006400000c000b */
[----:B01----:R-:W-:Y:S05]  /*4950*/  ENDCOLLECTIVE ;  /* 0x000000000000791b */ /* 0x003fea0003800000 */
.L_x_14229:
[----:B------:R-:W-:Y:S01]  /*4960*/  IMAD.MOV.U32 R12, RZ, RZ, 0x1 ;  /* 0x00000001ff0c7424 */ /* 0x000fe200078e00ff */
[----:B------:R-:W-:-:S05]  /*4970*/  MOV R33, R14 ;  /* 0x0000000e00217202 */ /* 0x000fca0000000f00 */
[----:B------:R-:W-:-:S05]  /*4980*/  FADD.FTZ R40, R40, R33 ;  /* 0x0000002128287221 */ /* 0x000fca0000010000 */
[----:B------:R-:W-:-:S07]  /*4990*/  MOV R13, R40 ;  /* 0x00000028000d7202 */ /* 0x000fce0000000f00 */
[----:B------:R-:W-:Y:S05]  /*49a0*/  WARPSYNC.COLLECTIVE R15, `(.L_x_14230) ;  /* 0x000000000f087348 */ /* 0x000fea0003c00000 */
[----:B------:R0:W1:Y:S02]  /*49b0*/  SHFL.BFLY P6, R14, R13, R12, R11 ;  /* 0x0c00000c0d0e7389 */ /* 0x00006400000c000b */
[----:B01----:R-:W-:Y:S05]  /*49c0*/  ENDCOLLECTIVE ;  /* 0x000000000000791b */ /* 0x003fea0003800000 */
.L_x_14230:
[----:B------:R-:W-:Y:S01]  /*49d0*/  HFMA2 R13, -RZ, RZ, 0, 0 ;  /* 0x00000000ff0d7431 */ /* 0x000fe200000001ff */
[----:B------:R-:W-:Y:S02]  /*49e0*/  MOV R12, 0x4 ;  /* 0x00000004000c7802 */ /* 0x000fe40000000f00 */
[----:B------:R-:W-:-:S07]  /*49f0*/  MOV R39, R14 ;  /* 0x0000000e00277202 */ /* 0x000fce0000000f00 */
[----:B------:R-:W-:Y:S05]  /*4a00*/  WARPSYNC.COLLECTIVE R15, `(.L_x_14231) ;  /* 0x000000000f087348 */ /* 0x000fea0003c00000 */
[----:B------:R0:W1:Y:S02]  /*4a10*/  SHFL.BFLY P6, R14, R13, R12, R11 ;  /* 0x0c00000c0d0e7389 */ /* 0x00006400000c000b */
[----:B01----:R-:W-:Y:S05]  /*4a20*/  ENDCOLLECTIVE ;  /* 0x000000000000791b */ /* 0x003fea0003800000 */
.L_x_14231:
        /* <DEDUP_REMOVED lines=8> */
.L_x_14232:
[----:B------:R-:W-:Y:S01]  /*4ab0*/  HFMA2 R12, -RZ, RZ, 0, 5.9604644775390625e-08 ;  /* 0x00000001ff0c7431 */ /* 0x000fe200000001ff */
[----:B------:R-:W-:-:S05]  /*4ac0*/  MOV R32, R14 ;  /* 0x0000000e00207202 */ /* 0x000fca0000000f00 */
[----:B------:R-:W-:-:S05]  /*4ad0*/  FADD.FTZ R29, R29, R32 ;  /* 0x000000201d1d7221 */ /* 0x000fca0000010000 */
[----:B------:R-:W-:-:S07]  /*4ae0*/  MOV R13, R29 ;  /* 0x0000001d000d7202 */ /* 0x000fce0000000f00 */
[----:B------:R-:W-:Y:S05]  /*4af0*/  WARPSYNC.COLLECTIVE R15, `(.L_x_14233) ;  /* 0x000000000f087348 */ /* 0x000fea0003c00000 */
[----:B------:R0:W1:Y:S02]  /*4b00*/  SHFL.BFLY P6, R14, R13, R12, R11 ;  /* 0x0c00000c0d0e7389 */ /* 0x00006400000c000b */
[----:B01----:R-:W-:Y:S05]  /*4b10*/  ENDCOLLECTIVE ;  /* 0x000000000000791b */ /* 0x003fea0003800000 */
.L_x_14233:
[----:B------:R-:W-:Y:S01]  /*4b20*/  MOV R13, RZ ;  /* 0x000000ff000d7202 */ /* 0x000fe20000000f00 */
[----:B------:R-:W-:Y:S02]  /*4b30*/  HFMA2 R12, -RZ, RZ, 0, 2.384185791015625e-07 ;  /* 0x00000004ff0c7431 */ /* 0x000fe400000001ff */
[----:B------:R-:W-:-:S07]  /*4b40*/  IMAD.MOV.U32 R38, RZ, RZ, R14 ;  /* 0x000000ffff267224 */ /* 0x000fce00078e000e */
[----:B------:R-:W-:Y:S05]  /*4b50*/  WARPSYNC.COLLECTIVE R15, `(.L_x_14234) ;  /* 0x000000000f087348 */ /* 0x000fea0003c00000 */
[----:B------:R0:W1:Y:S02]  /*4b60*/  SHFL.BFLY P6, R14, R13, R12, R11 ;  /* 0x0c00000c0d0e7389 */ /* 0x00006400000c000b */
[----:B01----:R-:W-:Y:S05]  /*4b70*/  ENDCOLLECTIVE ;  /* 0x000000000000791b */ /* 0x003fea0003800000 */
.L_x_14234:
        /* <DEDUP_REMOVED lines=8> */
.L_x_14235:
[----:B------:R-:W-:Y:S01]  /*4c00*/  HFMA2 R12, -RZ, RZ, 0, 5.9604644775390625e-08 ;  /* 0x00000001ff0c7431 */ /* 0x000fe200000001ff */
[----:B------:R-:W-:-:S05]  /*4c10*/  MOV R26, R14 ;  /* 0x0000000e001a7202 */ /* 0x000fca0000000f00 */
[----:B------:R-:W-:-:S05]  /*4c20*/  FADD.FTZ R27, R27, R26 ;  /* 0x0000001a1b1b7221 */ /* 0x000fca0000010000 */
[----:B------:R-:W-:-:S07]  /*4c30*/  MOV R13, R27 ;  /* 0x0000001b000d7202 */ /* 0x000fce0000000f00 */
[----:B------:R-:W-:Y:S05]  /*4c40*/  WARPSYNC.COLLECTIVE R15, `(.L_x_14236) ;  /* 0x000000000f087348 */ /* 0x000fea0003c00000 */
[----:B------:R0:W1:Y:S02]  /*4c50*/  SHFL.BFLY P6, R14, R13, R12, R11 ;  /* 0x0c00000c0d0e7389 */ /* 0x00006400000c000b */
[----:B01----:R-:W-:Y:S05]  /*4c60*/  ENDCOLLECTIVE ;  /* 0x000000000000791b */ /* 0x003fea0003800000 */
.L_x_14236:
[----:B------:R-:W-:Y:S02]  /*4c70*/  IMAD.MOV.U32 R13, RZ, RZ, RZ ;  /* 0x000000ffff0d7224 */ /* 0x000fe400078e00ff */
[----:B------:R-:W-:Y:S01]  /*4c80*/  HFMA2 R12, -RZ, RZ, 0, 2.384185791015625e-07 ;  /* 0x00000004ff0c7431 */ /* 0x000fe200000001ff */
[----:B------:R-:W-:-:S07]  /*4c90*/  MOV R26, R14 ;  /* 0x0000000e001a7202 */ /* 0x000fce0000000f00 */
[----:B------:R-:W-:Y:S05]  /*4ca0*/  WARPSYNC.COLLECTIVE R15, `(.L_x_14237) ;  /* 0x000000000f087348 */ /* 0x000fea0003c00000 */
[----:B------:R0:W1:Y:S02]  /*4cb0*/  SHFL.BFLY P6, R14, R13, R12, R11 ;  /* 0x0c00000c0d0e7389 */ /* 0x00006400000c000b */
[----:B01----:R-:W-:Y:S05]  /*4cc0*/  ENDCOLLECTIVE ;  /* 0x000000000000791b */ /* 0x003fea0003800000 */
.L_x_14237:
        /* <DEDUP_REMOVED lines=8> */
.L_x_14238:
[----:B------:R-:W-:Y:S02]  /*4d50*/  HFMA2 R12, -RZ, RZ, 0, 5.9604644775390625e-08 ;  /* 0x00000001ff0c7431 */ /* 0x000fe400000001ff */
[----:B------:R-:W-:-:S04]  /*4d60*/  IMAD.MOV.U32 R20, RZ, RZ, R14 ;  /* 0x000000ffff147224 */ /* 0x000fc800078e000e */
[----:B------:R-:W-:-:S05]  /*4d70*/  FADD.FTZ R25, R25, R20 ;  /* 0x0000001419197221 */ /* 0x000fca0000010000 */
[----:B------:R-:W-:-:S07]  /*4d80*/  MOV R13, R25 ;  /* 0x00000019000d7202 */ /* 0x000fce0000000f00 */
[----:B------:R-:W-:Y:S05]  /*4d90*/  WARPSYNC.COLLECTIVE R15, `(.L_x_14239) ;  /* 0x000000000f087348 */ /* 0x000fea0003c00000 */
[----:B------:R0:W1:Y:S02]  /*4da0*/  SHFL.BFLY P6, R14, R13, R12, R11 ;  /* 0x0c00000c0d0e7389 */ /* 0x00006400000c000b */
[----:B01----:R-:W-:Y:S05]  /*4db0*/  ENDCOLLECTIVE ;  /* 0x000000000000791b */ /* 0x003fea0003800000 */
.L_x_14239:
[----:B------:R-:W-:Y:S02]  /*4dc0*/  HFMA2 R13, -RZ, RZ, 0, 0 ;  /* 0x00000000ff0d7431 */ /* 0x000fe400000001ff */
[----:B------:R-:W-:Y:S01]  /*4dd0*/  IMAD.MOV.U32 R12, RZ, RZ, 0x4 ;  /* 0x00000004ff0c7424 */ /* 0x000fe200078e00ff */
[----:B------:R-:W-:-:S07]  /*4de0*/  MOV R20, R14 ;  /* 0x0000000e00147202 */ /* 0x000fce0000000f00 */
[----:B------:R-:W-:Y:S05]  /*4df0*/  WARPSYNC.COLLECTIVE R15, `(.L_x_14240) ;  /* 0x000000000f087348 */ /* 0x000fea0003c00000 */
[----:B------:R0:W1:Y:S02]  /*4e00*/  SHFL.BFLY P6, R14, R13, R12, R11 ;  /* 0x0c00000c0d0e7389 */ /* 0x00006400000c000b */
[----:B01----:R-:W-:Y:S05]  /*4e10*/  ENDCOLLECTIVE ;  /* 0x000000000000791b */ /* 0x003fea0003800000 */
.L_x_14240:
        /* <DEDUP_REMOVED lines=8> */
.L_x_14241:
[----:B------:R-:W-:Y:S01]  /*4ea0*/  HFMA2 R12, -RZ, RZ, 0, 5.9604644775390625e-08 ;  /* 0x00000001ff0c7431 */ /* 0x000fe200000001ff */
[----:B------:R-:W-:-:S05]  /*4eb0*/  MOV R18, R14 ;  /* 0x0000000e00127202 */ /* 0x000fca0000000f00 */
[----:B------:R-:W-:-:S04]  /*4ec0*/  FADD.FTZ R21, R21, R18 ;  /* 0x0000001215157221 */ /* 0x000fc80000010000 */
[----:B------:R-:W-:-:S07]  /*4ed0*/  IMAD.MOV.U32 R13, RZ, RZ, R21 ;  /* 0x000000ffff0d7224 */ /* 0x000fce00078e0015 */
[----:B------:R-:W-:Y:S05]  /*4ee0*/  WARPSYNC.COLLECTIVE R15, `(.L_x_14242) ;  /* 0x000000000f087348 */ /* 0x000fea0003c00000 */
[----:B------:R0:W1:Y:S02]  /*4ef0*/  SHFL.BFLY P6, R14, R13, R12, R11 ;  /* 0x0c00000c0d0e7389 */ /* 0x00006400000c000b */
[----:B01----:R-:W-:Y:S05]  /*4f00*/  ENDCOLLECTIVE ;  /* 0x000000000000791b */ /* 0x003fea0003800000 */
.L_x_14242:
[----:B------:R-:W-:Y:S01]  /*4f10*/  HFMA2 R13, -RZ, RZ, 0, 0 ;  /* 0x00000000ff0d7431 */ /* 0x000fe200000001ff */
[----:B------:R-:W-:Y:S02]  /*4f20*/  MOV R12, 0x4 ;  /* 0x00000004000c7802 */ /* 0x000fe40000000f00 */
[----:B------:R-:W-:-:S07]  /*4f30*/  MOV R18, R14 ;  /* 0x0000000e00127202 */ /* 0x000fce0000000f00 */
[----:B------:R-:W-:Y:S05]  /*4f40*/  WARPSYNC.COLLECTIVE R15, `(.L_x_14243) ;  /* 0x000000000f087348 */ /* 0x000fea0003c00000 */
[----:B------:R0:W1:Y:S02]  /*4f50*/  SHFL.BFLY P6, R14, R13, R12, R11 ;  /* 0x0c00000c0d0e7389 */ /* 0x00006400000c000b */
[----:B01----:R-:W-:Y:S05]  /*4f60*/  ENDCOLLECTIVE ;  /* 0x000000000000791b */ /* 0x003fea0003800000 */
.L_x_14243:
        /* <DEDUP_REMOVED lines=8> */
.L_x_14244:
[----:B------:R-:W-:Y:S01]  /*4ff0*/  IMAD.MOV.U32 R12, RZ, RZ, 0x1 ;  /* 0x00000001ff0c7424 */ /* 0x000fe200078e00ff */
[----:B------:R-:W-:-:S05]  /*5000*/  MOV R16, R14 ;  /* 0x0000000e00107202 */ /* 0x000fca0000000f00 */
[----:B------:R-:W-:-:S05]  /*5010*/  FADD.FTZ R19, R19, R16 ;  /* 0x0000001013137221 */ /* 0x000fca0000010000 */
[----:B------:R-:W-:-:S07]  /*5020*/  MOV R13, R19 ;  /* 0x00000013000d7202 */ /* 0x000fce0000000f00 */
[----:B------:R-:W-:Y:S05]  /*5030*/  WARPSYNC.COLLECTIVE R15, `(.L_x_14245) ;  /* 0x000000000f087348 */ /* 0x000fea0003c00000 */
[----:B------:R0:W1:Y:S02]  /*5040*/  SHFL.BFLY P6, R14, R13, R12, R11 ;  /* 0x0c00000c0d0e7389 */ /* 0x00006400000c000b */
[----:B01----:R-:W-:Y:S05]  /*5050*/  ENDCOLLECTIVE ;  /* 0x000000000000791b */ /* 0x003fea0003800000 */
.L_x_14245:
[----:B------:R-:W-:Y:S01]  /*5060*/  HFMA2 R13, -RZ, RZ, 0, 0 ;  /* 0x00000000ff0d7431 */ /* 0x000fe200000001ff */
[----:B------:R-:W-:Y:S02]  /*5070*/  MOV R12, 0x4 ;  /* 0x00000004000c7802 */ /* 0x000fe40000000f00 */
[----:B------:R-:W-:-:S07]  /*5080*/  MOV R16, R14 ;  /* 0x0000000e00107202 */ /* 0x000fce0000000f00 */
[----:B------:R-:W-:Y:S05]  /*5090*/  WARPSYNC.COLLECTIVE R15, `(.L_x_14246) ;  /* 0x000000000f087348 */ /* 0x000fea0003c00000 */
[----:B------:R0:W1:Y:S02]  /*50a0*/  SHFL.BFLY P6, R14, R13, R12, R11 ;  /* 0x0c00000c0d0e7389 */ /* 0x00006400000c000b */
[----:B01----:R-:W-:Y:S05]  /*50b0*/  ENDCOLLECTIVE ;  /* 0x000000000000791b */ /* 0x003fea0003800000 */
.L_x_14246:
        /* <DEDUP_REMOVED lines=8> */
.L_x_14247:
[----:B------:R-:W-:Y:S01]  /*5140*/  HFMA2 R12, -RZ, RZ, 0, 5.9604644775390625e-08 ;  /* 0x00000001ff0c7431 */ /* 0x000fe200000001ff */
[----:B------:R-:W-:-:S05]  /*5150*/  MOV R10, R14 ;  /* 0x0000000e000a7202 */ /* 0x000fca0000000f00 */
[----:B------:R-:W-:-:S05]  /*5160*/  FADD.FTZ R17, R17, R10 ;  /* 0x0000000a11117221 */ /* 0x000fca0000010000 */
[----:B------:R-:W-:-:S07]  /*5170*/  MOV R13, R17 ;  /* 0x00000011000d7202 */ /* 0x000fce0000000f00 */
[----:B------:R-:W-:Y:S05]  /*5180*/  WARPSYNC.COLLECTIVE R15, `(.L_x_14248) ;  /* 0x000000000f087348 */ /* 0x000fea0003c00000 */
[----:B------:R0:W1:Y:S02]  /*5190*/  SHFL.BFLY P6, R14, R13, R12, R11 ;  /* 0x0c00000c0d0e7389 */ /* 0x00006400000c000b */
[----:B01----:R-:W-:Y:S05]  /*51a0*/  ENDCOLLECTIVE ;  /* 0x000000000000791b */ /* 0x003fea0003800000 */
.L_x_14248:
[----:B------:R-:W-:Y:S01]  /*51b0*/  MOV R13, RZ ;  /* 0x000000ff000d7202 */ /* 0x000fe20000000f00 */
[----:B------:R-:W-:Y:S02]  /*51c0*/  HFMA2 R12, -RZ, RZ, 0, 2.384185791015625e-07 ;  /* 0x00000004ff0c7431 */ /* 0x000fe400000001ff */
[----:B------:R-:W-:-:S07]  /*51d0*/  IMAD.MOV.U32 R10, RZ, RZ, R14 ;  /* 0x000000ffff0a7224 */ /* 0x000fce00078e000e */
[----:B------:R-:W-:Y:S05]  /*51e0*/  WARPSYNC.COLLECTIVE R15, `(.L_x_14249) ;  /* 0x000000000f087348 */ /* 0x000fea0003c00000 */
[----:B------:R0:W1:Y:S02]  /*51f0*/  SHFL.BFLY P6, R14, R13, R12, R11 ;  /* 0x0c00000c0d0e7389 */ /* 0x00006400000c000b */
[----:B01----:R-:W-:Y:S05]  /*5200*/  ENDCOLLECTIVE ;  /* 0x000000000000791b */ /* 0x003fea0003800000 */
.L_x_14249:
        /* <DEDUP_REMOVED lines=8> */
.L_x_14250:
[----:B------:R-:W-:Y:S01]  /*5290*/  HFMA2 R12, -RZ, RZ, 0, 5.9604644775390625e-08 ;  /* 0x00000001ff0c7431 */ /* 0x000fe200000001ff */
[----:B------:R-:W-:-:S05]  /*52a0*/  MOV R8, R14 ;  /* 0x0000000e00087202 */ /* 0x000fca0000000f00 */
[----:B------:R-:W-:-:S05]  /*52b0*/  FADD.FTZ R9, R9, R8 ;  /* 0x0000000809097221 */ /* 0x000fca0000010000 */
[----:B------:R-:W-:-:S07]  /*52c0*/  MOV R13, R9 ;  /* 0x00000009000d7202 */ /* 0x000fce0000000f00 */
[----:B------:R-:W-:Y:S05]  /*52d0*/  WARPSYNC.COLLECTIVE R15, `(.L_x_14251) ;  /* 0x000000000f087348 */ /* 0x000fea0003c00000 */
[----:B------:R0:W1:Y:S02]  /*52e0*/  SHFL.BFLY P6, R14, R13, R12, R11 ;  /* 0x0c00000c0d0e7389 */ /* 0x00006400000c000b */
[----:B01----:R-:W-:Y:S05]  /*52f0*/  ENDCOLLECTIVE ;  /* 0x000000000000791b */ /* 0x003fea0003800000 */
.L_x_14251:
[----:B------:R-:W-:Y:S02]  /*5300*/  IMAD.MOV.U32 R13, RZ, RZ, RZ ;  /* 0x000000ffff0d7224 */ /* 0x000fe400078e00ff */
[----:B------:R-:W-:Y:S01]  /*5310*/  HFMA2 R12, -RZ, RZ, 0, 2.384185791015625e-07 ;  /* 0x00000004ff0c7431 */ /* 0x000fe200000001ff */
[----:B------:R-:W-:-:S07]  /*5320*/  MOV R8, R14 ;  /* 0x0000000e00087202 */ /* 0x000fce0000000f00 */
[----:B------:R-:W-:Y:S05]  /*5330*/  WARPSYNC.COLLECTIVE R15, `(.L_x_14252) ;  /* 0x000000000f087348 */ /* 0x000fea0003c00000 */
[----:B------:R0:W1:Y:S02]  /*5340*/  SHFL.BFLY P6, R14, R13, R12, R11 ;  /* 0x0c00000c0d0e7389 */ /* 0x00006400000c000b */
[----:B01----:R-:W-:Y:S05]  /*5350*/  ENDCOLLECTIVE ;  /* 0x000000000000791b */ /* 0x003fea0003800000 */
.L_x_14252:
        /* <DEDUP_REMOVED lines=8> */
.L_x_14253:
[----:B------:R-:W-:Y:S02]  /*53e0*/  HFMA2 R12, -RZ, RZ, 0, 5.9604644775390625e-08 ;  /* 0x00000001ff0c7431 */ /* 0x000fe400000001ff */
[----:B------:R-:W-:-:S04]  /*53f0*/  IMAD.MOV.U32 R6, RZ, RZ, R14 ;  /* 0x000000ffff067224 */ /* 0x000fc800078e000e */
[----:B------:R-:W-:-:S05]  /*5400*/  FADD.FTZ R7, R7, R6 ;  /* 0x0000000607077221 */ /* 0x000fca0000010000 */
[----:B------:R-:W-:-:S07]  /*5410*/  MOV R13, R7 ;  /* 0x00000007000d7202 */ /* 0x000fce0000000f00 */
[----:B------:R-:W-:Y:S05]  /*5420*/  WARPSYNC.COLLECTIVE R15, `(.L_x_14254) ;  /* 0x000000000f087348 */ /* 0x000fea0003c00000 */
[----:B------:R0:W1:Y:S02]  /*5430*/  SHFL.BFLY P6, R14, R13, R12, R11 ;  /* 0x0c00000c0d0e7389 */ /* 0x00006400000c000b */
[----:B01----:R-:W-:Y:S05]  /*5440*/  ENDCOLLECTIVE ;  /* 0x000000000000791b */ /* 0x003fea0003800000 */
.L_x_14254:
[----:B------:R-:W-:Y:S02]  /*5450*/  HFMA2 R13, -RZ, RZ, 0, 0 ;  /* 0x00000000ff0d7431 */ /* 0x000fe400000001ff */
[----:B------:R-:W-:Y:S01]  /*5460*/  IMAD.MOV.U32 R12, RZ, RZ, 0x4 ;  /* 0x00000004ff0c7424 */ /* 0x000fe200078e00ff */
[----:B------:R-:W-:-:S07]  /*5470*/  MOV R6, R14 ;  /* 0x0000000e00067202 */ /* 0x000fce0000000f00 */
[----:B------:R-:W-:Y:S05]  /*5480*/  WARPSYNC.COLLECTIVE R15, `(.L_x_14255) ;  /* 0x000000000f087348 */ /* 0x000fea0003c00000 */
[----:B------:R0:W1:Y:S02]  /*5490*/  SHFL.BFLY P6, R14, R13, R12, R11 ;  /* 0x0c00000c0d0e7389 */ /* 0x00006400000c000b */
[----:B01----:R-:W-:Y:S05]  /*54a0*/  ENDCOLLECTIVE ;  /* 0x000000000000791b */ /* 0x003fea0003800000 */
.L_x_14255:
        /* <DEDUP_REMOVED lines=8> */
.L_x_14256:
[----:B------:R-:W-:Y:S01]  /*5530*/  HFMA2 R12, -RZ, RZ, 0, 5.9604644775390625e-08 ;  /* 0x00000001ff0c7431 */ /* 0x000fe200000001ff */
[----:B------:R-:W-:-:S05]  /*5540*/  MOV R4, R14 ;  /* 0x0000000e00047202 */ /* 0x000fca0000000f00 */
[----:B------:R-:W-:-:S04]  /*5550*/  FADD.FTZ R5, R5, R4 ;  /* 0x0000000405057221 */ /* 0x000fc80000010000 */
[----:B------:R-:W-:-:S07]  /*5560*/  IMAD.MOV.U32 R13, RZ, RZ, R5 ;  /* 0x000000ffff0d7224 */ /* 0x000fce00078e0005 */
[----:B------:R-:W-:Y:S05]  /*5570*/  WARPSYNC.COLLECTIVE R15, `(.L_x_14257) ;  /* 0x000000000f087348 */ /* 0x000fea0003c00000 */
[----:B------:R0:W1:Y:S02]  /*5580*/  SHFL.BFLY P6, R14, R13, R12, R11 ;  /* 0x0c00000c0d0e7389 */ /* 0x00006400000c000b */
[----:B01----:R-:W-:Y:S05]  /*5590*/  ENDCOLLECTIVE ;  /* 0x000000000000791b */ /* 0x003fea0003800000 */
.L_x_14257:
[----:B------:R-:W-:Y:S01]  /*55a0*/  HFMA2 R13, -RZ, RZ, 0, 0 ;  /* 0x00000000ff0d7431 */ /* 0x000fe200000001ff */
[----:B------:R-:W-:Y:S02]  /*55b0*/  MOV R12, 0x4 ;  /* 0x00000004000c7802 */ /* 0x000fe40000000f00 */
[----:B------:R-:W-:-:S07]  /*55c0*/  MOV R4, R14 ;  /* 0x0000000e00047202 */ /* 0x000fce0000000f00 */
[----:B------:R-:W-:Y:S05]  /*55d0*/  WARPSYNC.COLLECTIVE R15, `(.L_x_14258) ;  /* 0x000000000f087348 */ /* 0x000fea0003c00000 */
[----:B------:R0:W1:Y:S02]  /*55e0*/  SHFL.BFLY P6, R14, R13, R12, R11 ;  /* 0x0c00000c0d0e7389 */ /* 0x00006400000c000b */
[----:B01----:R-:W-:Y:S05]  /*55f0*/  ENDCOLLECTIVE ;  /* 0x000000000000791b */ /* 0x003fea0003800000 */
.L_x_14258:
        /* <DEDUP_REMOVED lines=8> */
.L_x_14259:
[----:B------:R-:W-:Y:S01]  /*5680*/  IMAD.MOV.U32 R12, RZ, RZ, 0x1 ;  /* 0x00000001ff0c7424 */ /* 0x000fe200078e00ff */
[----:B------:R-:W-:-:S05]  /*5690*/  MOV R2, R14 ;  /* 0x0000000e00027202 */ /* 0x000fca0000000f00 */
[----:B------:R-:W-:-:S05]  /*56a0*/  FADD.FTZ R3, R3, R2 ;  /* 0x0000000203037221 */ /* 0x000fca0000010000 */
[----:B------:R-:W-:-:S07]  /*56b0*/  MOV R13, R3 ;  /* 0x00000003000d7202 */ /* 0x000fce0000000f00 */
[----:B------:R-:W-:Y:S05]  /*56c0*/  WARPSYNC.COLLECTIVE R15, `(.L_x_14260) ;  /* 0x000000000f087348 */ /* 0x000fea0003c00000 */
[----:B------:R0:W1:Y:S02]  /*56d0*/  SHFL.BFLY P6, R14, R13, R12, R11 ;  /* 0x0c00000c0d0e7389 */ /* 0x00006400000c000b */
[----:B01----:R-:W-:Y:S05]  /*56e0*/  ENDCOLLECTIVE ;  /* 0x000000000000791b */ /* 0x003fea0003800000 */
.L_x_14260:
[----:B------:R-:W-:Y:S01]  /*56f0*/  HFMA2 R13, -RZ, RZ, 0, 0 ;  /* 0x00000000ff0d7431 */ /* 0x000fe200000001ff */
[----:B------:R-:W-:Y:S02]  /*5700*/  MOV R12, 0x4 ;  /* 0x00000004000c7802 */ /* 0x000fe40000000f00 */
[----:B------:R-:W-:-:S07]  /*5710*/  MOV R2, R14 ;  /* 0x0000000e00027202 */ /* 0x000fce0000000f00 */
[----:B------:R-:W-:Y:S05]  /*5720*/  WARPSYNC.COLLECTIVE R15, `(.L_x_14261) ;  /* 0x000000000f087348 */ /* 0x000fea0003c00000 */
[----:B------:R0:W1:Y:S02]  /*5730*/  SHFL.BFLY P6, R14, R13, R12, R11 ;  /* 0x0c00000c0d0e7389 */ /* 0x00006400000c000b */
[----:B01----:R-:W-:Y:S05]  /*5740*/  ENDCOLLECTIVE ;  /* 0x000000000000791b */ /* 0x003fea0003800000 */
.L_x_14261:
        /* <DEDUP_REMOVED lines=8> */
.L_x_14262:
[----:B------:R-:W-:Y:S01]  /*57d0*/  HFMA2 R12, -RZ, RZ, 0, 5.9604644775390625e-08 ;  /* 0x00000001ff0c7431 */ /* 0x000fe200000001ff */
[----:B------:R-:W-:-:S05]  /*57e0*/  MOV R37, R14 ;  /* 0x0000000e00257202 */ /* 0x000fca0000000f00 */
[----:B------:R-:W-:-:S05]  /*57f0*/  FADD.FTZ R0, R0, R37 ;  /* 0x0000002500007221 */ /* 0x000fca0000010000 */
[----:B------:R-:W-:-:S07]  /*5800*/  MOV R13, R0 ;  /* 0x00000000000d7202 */ /* 0x000fce0000000f00 */
[----:B------:R-:W-:Y:S05]  /*5810*/  WARPSYNC.COLLECTIVE R15, `(.L_x_14263) ;  /* 0x000000000f087348 */ /* 0x000fea0003c00000 */
[----:B------:R0:W1:Y:S02]  /*5820*/  SHFL.BFLY P6, R14, R13, R12, R11 ;  /* 0x0c00000c0d0e7389 */ /* 0x00006400000c000b */
[----:B01----:R-:W-:Y:S05]  /*5830*/  ENDCOLLECTIVE ;  /* 0x000000000000791b */ /* 0x003fea0003800000 */
.L_x_14263:
[----:B------:R-:W-:Y:S01]  /*5840*/  MOV R13, RZ ;  /* 0x000000ff000d7202 */ /* 0x000fe20000000f00 */
[----:B------:R-:W-:Y:S02]  /*5850*/  HFMA2 R12, -RZ, RZ, 0, 2.384185791015625e-07 ;  /* 0x00000004ff0c7431 */ /* 0x000fe400000001ff */
[----:B------:R-:W-:-:S07]  /*5860*/  IMAD.MOV.U32 R29, RZ, RZ, R14 ;  /* 0x000000ffff1d7224 */ /* 0x000fce00078e000e */
[----:B------:R-:W-:Y:S05]  /*5870*/  WARPSYNC.COLLECTIVE R15, `(.L_x_14264) ;  /* 0x000000000f087348 */ /* 0x000fea0003c00000 */
[----:B------:R0:W1:Y:S02]  /*5880*/  SHFL.BFLY P6, R14, R13, R12, R11 ;  /* 0x0c00000c0d0e7389 */ /* 0x00006400000c000b */
[----:B01----:R-:W-:Y:S05]  /*5890*/  ENDCOLLECTIVE ;  /* 0x000000000000791b */ /* 0x003fea0003800000 */
.L_x_14264:
        /* <DEDUP_REMOVED lines=8> */
.L_x_14265:
[----:B------:R-:W-:Y:S01]  /*5920*/  HFMA2 R12, -RZ, RZ, 0, 5.9604644775390625e-08 ;  /* 0x00000001ff0c7431 */ /* 0x000fe200000001ff */
[----:B------:R-:W-:-:S05]  /*5930*/  MOV R35, R14 ;  /* 0x0000000e00237202 */ /* 0x000fca0000000f00 */
[----:B------:R-:W-:-:S05]  /*5940*/  FADD.FTZ R28, R28, R35 ;  /* 0x000000231c1c7221 */ /* 0x000fca0000010000 */
[----:B------:R-:W-:-:S07]  /*5950*/  MOV R13, R28 ;  /* 0x0000001c000d7202 */ /* 0x000fce0000000f00 */
[----:B------:R-:W-:Y:S05]  /*5960*/  WARPSYNC.COLLECTIVE R15, `(.L_x_14266) ;  /* 0x000000000f087348 */ /* 0x000fea0003c00000 */
[----:B------:R0:W1:Y:S02]  /*5970*/  SHFL.BFLY P6, R14, R13, R12, R11 ;  /* 0x0c00000c0d0e7389 */ /* 0x00006400000c000b */
[----:B01----:R-:W-:Y:S05]  /*5980*/  ENDCOLLECTIVE ;  /* 0x000000000000791b */ /* 0x003fea0003800000 */
.L_x_14266:
[----:B------:R-:W-:Y:S02]  /*5990*/  IMAD.MOV.U32 R13, RZ, RZ, RZ ;  /* 0x000000ffff0d7224 */ /* 0x000fe400078e00ff */
[----:B------:R-:W-:Y:S01]  /*59a0*/  HFMA2 R12, -RZ, RZ, 0, 2.384185791015625e-07 ;  /* 0x00000004ff0c7431 */ /* 0x000fe200000001ff */
[----:B------:R-:W-:-:S07]  /*59b0*/  MOV R25, R14 ;  /* 0x0000000e00197202 */ /* 0x000fce0000000f00 */
[----:B------:R-:W-:Y:S05]  /*59c0*/  WARPSYNC.COLLECTIVE R15, `(.L_x_14267) ;  /* 0x000000000f087348 */ /* 0x000fea0003c00000 */
[----:B------:R0:W1:Y:S02]  /*59d0*/  SHFL.BFLY P6, R14, R13, R12, R11 ;  /* 0x0c00000c0d0e7389 */ /* 0x00006400000c000b */
[----:B01----:R-:W-:Y:S05]  /*59e0*/  ENDCOLLECTIVE ;  /* 0x000000000000791b */ /* 0x003fea0003800000 */
.L_x_14267:
        /* <DEDUP_REMOVED lines=8> */
.L_x_14268:
[----:B------:R-:W-:Y:S02]  /*5a70*/  HFMA2 R12, -RZ, RZ, 0, 5.9604644775390625e-08 ;  /* 0x00000001ff0c7431 */ /* 0x000fe400000001ff */
[----:B------:R-:W-:-:S04]  /*5a80*/  IMAD.MOV.U32 R45, RZ, RZ, R14 ;  /* 0x000000ffff2d7224 */ /* 0x000fc800078e000e */
[----:B------:R-:W-:-:S05]  /*5a90*/  FADD.FTZ R30, R30, R45 ;  /* 0x0000002d1e1e7221 */ /* 0x000fca0000010000 */
[----:B------:R-:W-:-:S07]  /*5aa0*/  MOV R13, R30 ;  /* 0x0000001e000d7202 */ /* 0x000fce0000000f00 */
[----:B------:R-:W-:Y:S05]  /*5ab0*/  WARPSYNC.COLLECTIVE R15, `(.L_x_14269) ;  /* 0x000000000f087348 */ /* 0x000fea0003c00000 */
[----:B------:R0:W1:Y:S02]  /*5ac0*/  SHFL.BFLY P6, R14, R13, R12, R11 ;  /* 0x0c00000c0d0e7389 */ /* 0x00006400000c000b */
[----:B01----:R-:W-:Y:S05]  /*5ad0*/  ENDCOLLECTIVE ;  /* 0x000000000000791b */ /* 0x003fea0003800000 */
.L_x_14269:
[----:B------:R-:W-:Y:S02]  /*5ae0*/  HFMA2 R13, -RZ, RZ, 0, 0 ;  /* 0x00000000ff0d7431 */ /* 0x000fe400000001ff */
[----:B------:R-:W-:Y:S01]  /*5af0*/  IMAD.MOV.U32 R12, RZ, RZ, 0x4 ;  /* 0x00000004ff0c7424 */ /* 0x000fe200078e00ff */
[----:B------:R-:W-:-:S07]  /*5b00*/  MOV R19, R14 ;  /* 0x0000000e00137202 */ /* 0x000fce0000000f00 */
[----:B------:R-:W-:Y:S05]  /*5b10*/  WARPSYNC.COLLECTIVE R15, `(.L_x_14270) ;  /* 0x000000000f087348 */ /* 0x000fea0003c00000 */
[----:B------:R0:W1:Y:S02]  /*5b20*/  SHFL.BFLY P6, R14, R13, R12, R11 ;  /* 0x0c00000c0d0e7389 */ /* 0x00006400000c000b */
[----:B01----:R-:W-:Y:S05]  /*5b30*/  ENDCOLLECTIVE ;  /* 0x000000000000791b */ /* 0x003fea0003800000 */
.L_x_14270:
        /* <DEDUP_REMOVED lines=8> */
.L_x_14271:
[----:B------:R-:W-:Y:S01]  /*5bc0*/  HFMA2 R12, -RZ, RZ, 0, 5.9604644775390625e-08 ;  /* 0x00000001ff0c7431 */ /* 0x000fe200000001ff */
[----:B------:R-:W-:-:S05]  /*5bd0*/  MOV R42, R14 ;  /* 0x0000000e002a7202 */ /* 0x000fca0000000f00 */
[----:B------:R-:W-:-:S04]  /*5be0*/  FADD.FTZ R31, R31, R42 ;  /* 0x0000002a1f1f7221 */ /* 0x000fc80000010000 */
[----:B------:R-:W-:-:S07]  /*5bf0*/  IMAD.MOV.U32 R13, RZ, RZ, R31 ;  /* 0x000000ffff0d7224 */ /* 0x000fce00078e001f */
[----:B------:R-:W-:Y:S05]  /*5c00*/  WARPSYNC.COLLECTIVE R15, `(.L_x_14272) ;  /* 0x000000000f087348 */ /* 0x000fea0003c00000 */
[----:B------:R0:W1:Y:S02]  /*5c10*/  SHFL.BFLY P6, R14, R13, R12, R11 ;  /* 0x0c00000c0d0e7389 */ /* 0x00006400000c000b */
[----:B01----:R-:W-:Y:S05]  /*5c20*/  ENDCOLLECTIVE ;  /* 0x000000000000791b */ /* 0x003fea0003800000 */
.L_x_14272:
[----:B------:R-:W-:Y:S01]  /*5c30*/  HFMA2 R13, -RZ, RZ, 0, 0 ;  /* 0x00000000ff0d7431 */ /* 0x000fe200000001ff */
[----:B------:R-:W-:Y:S02]  /*5c40*/  MOV R12, 0x4 ;  /* 0x00000004000c7802 */ /* 0x000fe40000000f00 */
[----:B------:R-:W-:-:S07]  /*5c50*/  MOV R40, R14 ;  /* 0x0000000e00287202 */ /* 0x000fce0000000f00 */
[----:B------:R-:W-:Y:S05]  /*5c60*/  WARPSYNC.COLLECTIVE R15, `(.L_x_14273) ;  /* 0x000000000f087348 */ /* 0x000fea0003c00000 */
[----:B------:R0:W1:Y:S02]  /*5c70*/  SHFL.BFLY P6, R14, R13, R12, R11 ;  /* 0x0c00000c0d0e7389 */ /* 0x00006400000c000b */
[----:B01----:R-:W-:Y:S05]  /*5c80*/  ENDCOLLECTIVE ;  /* 0x000000000000791b */ /* 0x003fea0003800000 */
.L_x_14273:
[----:B------:R-:W-:Y:S01]  /*5c90*/  FADD.FTZ R0, R31, R40 ;  /* 0x000000281f007221 */ /* 0x000fe20000010000 */
[----:B------:R-:W-:Y:S02]  /*5ca0*/  HFMA2 R12, -RZ, RZ, 0, 1.1920928955078125e-07 ;  /* 0x00000002ff0c7431 */ /* 0x000fe400000001ff */
[----:B------:R-:W-:-:S04]  /*5cb0*/  FADD.FTZ R32, RZ, R14 ;  /* 0x0000000eff207221 */ /* 0x000fc80000010000 */
[----:B------:R-:W-:-:S07]  /*5cc0*/  IMAD.MOV.U32 R13, RZ, RZ, R32 ;  /* 0x000000ffff0d7224 */ /* 0x000fce00078e0020 */
[----:B------:R-:W-:Y:S05]  /*5cd0*/  WARPSYNC.COLLECTIVE R15, `(.L_x_14274) ;  /* 0x000000000f087348 */ /* 0x000fea0003c00000 */
[----:B------:R0:W1:Y:S02]  /*5ce0*/  SHFL.BFLY P6, R14, R13, R12, R11 ;  /* 0x0c00000c0d0e7389 */ /* 0x00006400000c000b */
[----:B01----:R-:W-:Y:S05]  /*5cf0*/  ENDCOLLECTIVE ;  /* 0x000000000000791b */ /* 0x003fea0003800000 */
.L_x_14274:
[----:B------:R-:W-:Y:S01]  /*5d00*/  HFMA2 R12, -RZ, RZ, 0, 5.9604644775390625e-08 ;  /* 0x00000001ff0c7431 */ /* 0x000fe200000001ff */
[----:B------:R-:W-:-:S05]  /*5d10*/  MOV R43, R14 ;  /* 0x0000000e002b7202 */ /* 0x000fca0000000f00 */
[----:B------:R-:W-:-:S05]  /*5d20*/  FADD.FTZ R32, R32, R43 ;  /* 0x0000002b20207221 */ /* 0x000fca0000010000 */
[----:B------:R-:W-:-:S07]  /*5d30*/  MOV R13, R32 ;  /* 0x00000020000d7202 */ /* 0x000fce0000000f00 */
[----:B------:R-:W-:Y:S05]  /*5d40*/  WARPSYNC.COLLECTIVE R15, `(.L_x_14275) ;  /* 0x000000000f087348 */ /* 0x000fea0003c00000 */
[----:B------:R0:W1:Y:S02]  /*5d50*/  SHFL.BFLY P6, R14, R13, R12, R11 ;  /* 0x0c00000c0d0e7389 */ /* 0x00006400000c000b */
[----:B01----:R-:W-:Y:S05]  /*5d60*/  ENDCOLLECTIVE ;  /* 0x000000000000791b */ /* 0x003fea0003800000 */
.L_x_14275:
[----:B------:R-:W-:Y:S01]  /*5d70*/  MOV R13, RZ ;  /* 0x000000ff000d7202 */ /* 0x000fe20000000f00 */
[----:B------:R-:W-:Y:S02]  /*5d80*/  HFMA2 R12, -RZ, RZ, 0, 2.384185791015625e-07 ;  /* 0x00000004ff0c7431 */ /* 0x000fe400000001ff */
[----:B------:R-:W-:-:S07]  /*5d90*/  IMAD.MOV.U32 R9, RZ, RZ, R14 ;  /* 0x000000ffff097224 */ /* 0x000fce00078e000e */
[----:B------:R-:W-:Y:S05]  /*5da0*/  WARPSYNC.COLLECTIVE R15, `(.L_x_14276) ;  /* 0x000000000f087348 */ /* 0x000fea0003c00000 */
[----:B------:R0:W1:Y:S02]  /*5db0*/  SHFL.BFLY P6, R14, R13, R12, R11 ;  /* 0x0c00000c0d0e7389 */ /* 0x00006400000c000b */
[----:B01----:R-:W-:Y:S05]  /*5dc0*/  ENDCOLLECTIVE ;  /* 0x000000000000791b */ /* 0x003fea0003800000 */
.L_x_14276:
        /* <DEDUP_REMOVED lines=8> */
.L_x_14277:
[----:B------:R-:W-:Y:S01]  /*5e50*/  HFMA2 R12, -RZ, RZ, 0, 5.9604644775390625e-08 ;  /* 0x00000001ff0c7431 */ /* 0x000fe200000001ff */
[----:B------:R-:W-:-:S05]  /*5e60*/  MOV R41, R14 ;  /* 0x0000000e00297202 */ /* 0x000fca0000000f00 */
[----:B------:R-:W-:-:S05]  /*5e70*/  FADD.FTZ R33, R33, R41 ;  /* 0x0000002921217221 */ /* 0x000fca0000010000 */
[----:B------:R-:W-:-:S07]  /*5e80*/  MOV R13, R33 ;  /* 0x00000021000d7202 */ /* 0x000fce0000000f00 */
[----:B------:R-:W-:Y:S05]  /*5e90*/  WARPSYNC.COLLECTIVE R15, `(.L_x_14278) ;  /* 0x000000000f087348 */ /* 0x000fea0003c00000 */
[----:B------:R0:W1:Y:S02]  /*5ea0*/  SHFL.BFLY P6, R14, R13, R12, R11 ;  /* 0x0c00000c0d0e7389 */ /* 0x00006400000c000b */
[----:B01----:R-:W-:Y:S05]  /*5eb0*/  ENDCOLLECTIVE ;  /* 0x000000000000791b */ /* 0x003fea0003800000 */
.L_x_14278:
[----:B------:R-:W-:Y:S02]  /*5ec0*/  IMAD.MOV.U32 R13, RZ, RZ, RZ ;  /* 0x000000ffff0d7224 */ /* 0x000fe400078e00ff */
[----:B------:R-:W-:Y:S01]  /*5ed0*/  HFMA2 R12, -RZ, RZ, 0, 2.384185791015625e-07 ;  /* 0x00000004ff0c7431 */ /* 0x000fe200000001ff */
[----:B------:R-:W-:-:S07]  /*5ee0*/  MOV R2, R14 ;  /* 0x0000000e00027202 */ /* 0x000fce0000000f00 */
[----:B------:R-:W-:Y:S05]  /*5ef0*/  WARPSYNC.COLLECTIVE R15, `(.L_x_14279) ;  /* 0x000000000f087348 */ /* 0x000fea0003c00000 */
[----:B------:R0:W1:Y:S02]  /*5f00*/  SHFL.BFLY P6, R14, R13, R12, R11 ;  /* 0x0c00000c0d0e7389 */ /* 0x00006400000c000b */
[----:B01----:R-:W-:Y:S05]  /*5f10*/  ENDCOLLECTIVE ;  /* 0x000000000000791b */ /* 0x003fea0003800000 */
.L_x_14279:
[----:B------:R-:W-:Y:S01]  /*5f20*/  FADD.FTZ R3, R33, R2 ;  /* 0x0000000221037221 */ /* 0x000fe20000010000 */
[----:B------:R-:W-:Y:S02]  /*5f30*/  HFMA2 R12, -RZ, RZ, 0, 1.1920928955078125e-07 ;  /* 0x00000002ff0c7431 */ /* 0x000fe400000001ff */
[----:B------:R-:W-:-:S05]  /*5f40*/  FADD.FTZ R34, RZ, R14 ;  /* 0x0000000eff227221 */ /* 0x000fca0000010000 */
[----:B------:R-:W-:-:S07]  /*5f50*/  MOV R13, R34 ;  /* 0x00000022000d7202 */ /* 0x000fce0000000f00 */
[----:B------:R-:W-:Y:S05]  /*5f60*/  WARPSYNC.COLLECTIVE R15, `(.L_x_14280) ;  /* 0x000000000f087348 */ /* 0x000fea0003c00000 */
[----:B------:R0:W1:Y:S02]  /*5f70*/  SHFL.BFLY P6, R14, R13, R12, R11 ;  /* 0x0c00000c0d0e7389 */ /* 0x00006400000c000b */
[----:B01----:R-:W-:Y:S05]  /*5f80*/  ENDCOLLECTIVE ;  /* 0x000000000000791b */ /* 0x003fea0003800000 */
.L_x_14280:
[----:B------:R-:W-:Y:S02]  /*5f90*/  IMAD.MOV.U32 R12, RZ, RZ, 0x1 ;  /* 0x00000001ff0c7424 */ /* 0x000fe400078e00ff */
[----:B------:R-:W-:-:S05]  /*5fa0*/  FADD.FTZ R34, R34, R14 ;  /* 0x0000000e22227221 */ /* 0x000fca0000010000 */
[----:B------:R-:W-:-:S07]  /*5fb0*/  MOV R13, R34 ;  /* 0x00000022000d7202 */ /* 0x000fce0000000f00 */
[----:B------:R-:W-:Y:S05]  /*5fc0*/  WARPSYNC.COLLECTIVE R15, `(.L_x_14281) ;  /* 0x000000000f087348 */ /* 0x000fea0003c00000 */
[----:B------:R0:W1:Y:S02]  /*5fd0*/  SHFL.BFLY P6, R14, R13, R12, R11 ;  /* 0x0c00000c0d0e7389 */ /* 0x00006400000c000b */
[----:B01----:R-:W-:Y:S05]  /*5fe0*/  ENDCOLLECTIVE ;  /* 0x000000000000791b */ /* 0x003fea0003800000 */
.L_x_14281:
[----:B------:R-:W-:Y:S01]  /*5ff0*/  HFMA2 R13, -RZ, RZ, 0, 0 ;  /* 0x00000000ff0d7431 */ /* 0x000fe200000001ff */
[----:B------:R-:W-:Y:S02]  /*6000*/  MOV R12, 0x4 ;  /* 0x00000004000c7802 */ /* 0x000fe40000000f00 */
[----:B------:R-:W-:-:S07]  /*6010*/  MOV R27, R14 ;  /* 0x0000000e001b7202 */ /* 0x000fce0000000f00 */
[----:B------:R-:W-:Y:S05]  /*6020*/  WARPSYNC.COLLECTIVE R15, `(.L_x_14282) ;  /* 0x000000000f087348 */ /* 0x000fea0003c00000 */
[----:B------:R0:W1:Y:S02]  /*6030*/  SHFL.BFLY P6, R14, R13, R12, R11 ;  /* 0x0c00000c0d0e7389 */ /* 0x00006400000c000b */
[----:B01----:R-:W-:Y:S05]  /*6040*/  ENDCOLLECTIVE ;  /* 0x000000000000791b */ /* 0x003fea0003800000 */
.L_x_14282:
        /* <DEDUP_REMOVED lines=8> */
.L_x_14283:
[----:B------:R-:W-:Y:S01]  /*60d0*/  HFMA2 R12, -RZ, RZ, 0, 5.9604644775390625e-08 ;  /* 0x00000001ff0c7431 */ /* 0x000fe200000001ff */
[----:B------:R-:W-:-:S05]  /*60e0*/  MOV R44, R14 ;  /* 0x0000000e002c7202 */ /* 0x000fca0000000f00 */
[----:B------:R-:W-:-:S05]  /*60f0*/  FADD.FTZ R35, R35, R44 ;  /* 0x0000002c23237221 */ /* 0x000fca0000010000 */
[----:B------:R-:W-:-:S07]  /*6100*/  MOV R13, R35 ;  /* 0x00000023000d7202 */ /* 0x000fce0000000f00 */
[----:B------:R-:W-:Y:S05]  /*6110*/  WARPSYNC.COLLECTIVE R15, `(.L_x_14284) ;  /* 0x000000000f087348 */ /* 0x000fea0003c00000 */
[----:B------:R0:W1:Y:S02]  /*6120*/  SHFL.BFLY P6, R14, R13, R12, R11 ;  /* 0x0c00000c0d0e7389 */ /* 0x00006400000c000b */
[----:B01----:R-:W-:Y:S05]  /*6130*/  ENDCOLLECTIVE ;  /* 0x000000000000791b */ /* 0x003fea0003800000 */
.L_x_14284:
[----:B------:R-:W-:Y:S01]  /*6140*/  MOV R13, RZ ;  /* 0x000000ff000d7202 */ /* 0x000fe20000000f00 */
[----:B------:R-:W-:Y:S02]  /*6150*/  HFMA2 R12, -RZ, RZ, 0, 2.384185791015625e-07 ;  /* 0x00000004ff0c7431 */ /* 0x000fe400000001ff */
[----:B------:R-:W-:-:S07]  /*6160*/  IMAD.MOV.U32 R28, RZ, RZ, R14 ;  /* 0x000000ffff1c7224 */ /* 0x000fce00078e000e */
[----:B------:R-:W-:Y:S05]  /*6170*/  WARPSYNC.COLLECTIVE R15, `(.L_x_14285) ;  /* 0x000000000f087348 */ /* 0x000fea0003c00000 */
[----:B------:R0:W1:Y:S02]  /*6180*/  SHFL.BFLY P6, R14, R13, R12, R11 ;  /* 0x0c00000c0d0e7389 */ /* 0x00006400000c000b */
[----:B01----:R-:W-:Y:S05]  /*6190*/  ENDCOLLECTIVE ;  /* 0x000000000000791b */ /* 0x003fea0003800000 */
.L_x_14285:
        /* <DEDUP_REMOVED lines=8> */
.L_x_14286:
[----:B------:R-:W-:Y:S01]  /*6220*/  HFMA2 R12, -RZ, RZ, 0, 5.9604644775390625e-08 ;  /* 0x00000001ff0c7431 */ /* 0x000fe200000001ff */
[----:B------:R-:W-:-:S05]  /*6230*/  MOV R45, R14 ;  /* 0x0000000e002d7202 */ /* 0x000fca0000000f00 */
[----:B------:R-:W-:-:S05]  /*6240*/  FADD.FTZ R36, R36, R45 ;  /* 0x0000002d24247221 */ /* 0x000fca0000010000 */
[----:B------:R-:W-:-:S07]  /*6250*/  MOV R13, R36 ;  /* 0x00000024000d7202 */ /* 0x000fce0000000f00 */
[----:B------:R-:W-:Y:S05]  /*6260*/  WARPSYNC.COLLECTIVE R15, `(.L_x_14287) ;  /* 0x000000000f087348 */ /* 0x000fea0003c00000 */
[----:B------:R0:W1:Y:S02]  /*6270*/  SHFL.BFLY P6, R14, R13, R12, R11 ;  /* 0x0c00000c0d0e7389 */ /* 0x00006400000c000b */
[----:B01----:R-:W-:Y:S05]  /*6280*/  ENDCOLLECTIVE ;  /* 0x000000000000791b */ /* 0x003fea0003800000 */
.L_x_14287:
[----:B------:R-:W-:Y:S02]  /*6290*/  IMAD.MOV.U32 R13, RZ, RZ, RZ ;  /* 0x000000ffff0d7224 */ /* 0x000fe400078e00ff */
[----:B------:R-:W-:Y:S01]  /*62a0*/  HFMA2 R12, -RZ, RZ, 0, 2.384185791015625e-07 ;  /* 0x00000004ff0c7431 */ /* 0x000fe200000001ff */
[----:B------:R-:W-:-:S07]  /*62b0*/  MOV R31, R14 ;  /* 0x0000000e001f7202 */ /* 0x000fce0000000f00 */
[----:B------:R-:W-:Y:S05]  /*62c0*/  WARPSYNC.COLLECTIVE R15, `(.L_x_14288) ;  /* 0x000000000f087348 */ /* 0x000fea0003c00000 */
[----:B------:R0:W1:Y:S02]  /*62d0*/  SHFL.BFLY P6, R14, R13, R12, R11 ;  /* 0x0c00000c0d0e7389 */ /* 0x00006400000c000b */
[----:B01----:R-:W-:Y:S05]  /*62e0*/  ENDCOLLECTIVE ;  /* 0x000000000000791b */ /* 0x003fea0003800000 */
.L_x_14288:
        /* <DEDUP_REMOVED lines=8> */
.L_x_14289:
[----:B------:R-:W-:Y:S02]  /*6370*/  HFMA2 R12, -RZ, RZ, 0, 5.9604644775390625e-08 ;  /* 0x00000001ff0c7431 */ /* 0x000fe400000001ff */
[----:B------:R-:W-:-:S04]  /*6380*/  IMAD.MOV.U32 R42, RZ, RZ, R14 ;  /* 0x000000ffff2a7224 */ /* 0x000fc800078e000e */
[----:B------:R-:W-:-:S05]  /*6390*/  FADD.FTZ R37, R37, R42 ;  /* 0x0000002a25257221 */ /* 0x000fca0000010000 */
[----:B------:R-:W-:-:S07]  /*63a0*/  MOV R13, R37 ;  /* 0x00000025000d7202 */ /* 0x000fce0000000f00 */
[----:B------:R-:W-:Y:S05]  /*63b0*/  WARPSYNC.COLLECTIVE R15, `(.L_x_14290) ;  /* 0x000000000f087348 */ /* 0x000fea0003c00000 */
[----:B------:R0:W1:Y:S02]  /*63c0*/  SHFL.BFLY P6, R14, R13, R12, R11 ;  /* 0x0c00000c0d0e7389 */ /* 0x00006400000c000b */
[----:B01----:R-:W-:Y:S05]  /*63d0*/  ENDCOLLECTIVE ;  /* 0x000000000000791b */ /* 0x003fea0003800000 */
.L_x_14290:
[----:B------:R-:W-:Y:S02]  /*63e0*/  HFMA2 R13, -RZ, RZ, 0, 0 ;  /* 0x00000000ff0d7431 */ /* 0x000fe400000001ff */
[----:B------:R-:W-:Y:S01]  /*63f0*/  IMAD.MOV.U32 R12, RZ, RZ, 0x4 ;  /* 0x00000004ff0c7424 */ /* 0x000fe200078e00ff */
[----:B------:R-:W-:-:S07]  /*6400*/  MOV R2, R14 ;  /* 0x0000000e00027202 */ /* 0x000fce0000000f00 */
[----:B------:R-:W-:Y:S05]  /*6410*/  WARPSYNC.COLLECTIVE R15, `(.L_x_14291) ;  /* 0x000000000f087348 */ /* 0x000fea0003c00000 */
[----:B------:R0:W1:Y:S02]  /*6420*/  SHFL.BFLY P6, R14, R13, R12, R11 ;  /* 0x0c00000c0d0e7389 */ /* 0x00006400000c000b */
[----:B01----:R-:W-:Y:S05]  /*6430*/  ENDCOLLECTIVE ;  /* 0x000000000000791b */ /* 0x003fea0003800000 */
.L_x_14291:
        /* <DEDUP_REMOVED lines=8> */
.L_x_14292:
[----:B------:R-:W-:Y:S01]  /*64c0*/  HFMA2 R12, -RZ, RZ, 0, 5.9604644775390625e-08 ;  /* 0x00000001ff0c7431 */ /* 0x000fe200000001ff */
[----:B------:R-:W-:-:S05]  /*64d0*/  MOV R43, R14 ;  /* 0x0000000e002b7202 */ /* 0x000fca0000000f00 */
[----:B------:R-:W-:-:S04]  /*64e0*/  FADD.FTZ R43, R6, R43 ;  /* 0x0000002b062b7221 */ /* 0x000fc80000010000 */
[----:B------:R-:W-:-:S07]  /*64f0*/  IMAD.MOV.U32 R13, RZ, RZ, R43 ;  /* 0x000000ffff0d7224 */ /* 0x000fce00078e002b */
[----:B------:R-:W-:Y:S05]  /*6500*/  WARPSYNC.COLLECTIVE R15, `(.L_x_14293) ;  /* 0x000000000f087348 */ /* 0x000fea0003c00000 */
[----:B------:R0:W1:Y:S02]  /*6510*/  SHFL.BFLY P6, R14, R13, R12, R11 ;  /* 0x0c00000c0d0e7389 */ /* 0x00006400000c000b */
[----:B01----:R-:W-:Y:S05]  /*6520*/  ENDCOLLECTIVE ;  /* 0x000000000000791b */ /* 0x003fea0003800000 */
.L_x_14293:
[----:B------:R-:W-:Y:S01]  /*6530*/  HFMA2 R13, -RZ, RZ, 0, 0 ;  /* 0x00000000ff0d7431 */ /* 0x000fe200000001ff */
[----:B------:R-:W-:Y:S02]  /*6540*/  MOV R12, 0x4 ;  /* 0x00000004000c7802 */ /* 0x000fe40000000f00 */
[----:B------:R-:W-:-:S07]  /*6550*/  MOV R32, R14 ;  /* 0x0000000e00207202 */ /* 0x000fce0000000f00 */
[----:B------:R-:W-:Y:S05]  /*6560*/  WARPSYNC.COLLECTIVE R15, `(.L_x_14294) ;  /* 0x000000000f087348 */ /* 0x000fea0003c00000 */
[----:B------:R0:W1:Y:S02]  /*6570*/  SHFL.BFLY P6, R14, R13, R12, R11 ;  /* 0x0c00000c0d0e7389 */ /* 0x00006400000c000b */
[----:B01----:R-:W-:Y:S05]  /*6580*/  ENDCOLLECTIVE ;  /* 0x000000000000791b */ /* 0x003fea0003800000 */
.L_x_14294:
        /* <DEDUP_REMOVED lines=8> */
.L_x_14295:
[----:B------:R-:W-:Y:S01]  /*6610*/  IMAD.MOV.U32 R12, RZ, RZ, 0x1 ;  /* 0x00000001ff0c7424 */ /* 0x000fe200078e00ff */
[----:B------:R-:W-:-:S05]  /*6620*/  MOV R41, R14 ;  /* 0x0000000e00297202 */ /* 0x000fca0000000f00 */
[----:B------:R-:W-:-:S05]  /*6630*/  FADD.FTZ R42, R4, R41 ;  /* 0x00000029042a7221 */ /* 0x000fca0000010000 */
[----:B------:R-:W-:-:S07]  /*6640*/  MOV R13, R42 ;  /* 0x0000002a000d7202 */ /* 0x000fce0000000f00 */
[----:B------:R-:W-:Y:S05]  /*6650*/  WARPSYNC.COLLECTIVE R15, `(.L_x_14296) ;  /* 0x000000000f087348 */ /* 0x000fea0003c00000 */
[----:B------:R0:W1:Y:S02]  /*6660*/  SHFL.BFLY P6, R14, R13, R12, R11 ;  /* 0x0c00000c0d0e7389 */ /* 0x00006400000c000b */
[----:B01----:R-:W-:Y:S05]  /*6670*/  ENDCOLLECTIVE ;  /* 0x000000000000791b */ /* 0x003fea0003800000 */
.L_x_14296:
[----:B------:R-:W-:Y:S01]  /*6680*/  HFMA2 R13, -RZ, RZ, 0, 0 ;  /* 0x00000000ff0d7431 */ /* 0x000fe200000001ff */
[----:B------:R-:W-:Y:S02]  /*6690*/  MOV R12, 0x4 ;  /* 0x00000004000c7802 */ /* 0x000fe40000000f00 */
[----:B------:R-:W-:-:S07]  /*66a0*/  MOV R33, R14 ;  /* 0x0000000e00217202 */ /* 0x000fce0000000f00 */
[----:B------:R-:W-:Y:S05]  /*66b0*/  WARPSYNC.COLLECTIVE R15, `(.L_x_14297) ;  /* 0x000000000f087348 */ /* 0x000fea0003c00000 */
[----:B------:R0:W1:Y:S02]  /*66c0*/  SHFL.BFLY P6, R14, R13, R12, R11 ;  /* 0x0c00000c0d0e7389 */ /* 0x00006400000c000b */
[----:B01----:R-:W-:Y:S05]  /*66d0*/  ENDCOLLECTIVE ;  /* 0x000000000000791b */ /* 0x003fea0003800000 */
.L_x_14297:
        /* <DEDUP_REMOVED lines=8> */
.L_x_14298:
[----:B------:R-:W-:Y:S02]  /*6760*/  HFMA2 R12, -RZ, RZ, 0, 5.9604644775390625e-08 ;  /* 0x00000001ff0c7431 */ /* 0x000fe400000001ff */
[----:B------:R-:W-:-:S05]  /*6770*/  FADD.FTZ R41, R2, R14 ;  /* 0x0000000e02297221 */ /* 0x000fca0000010000 */
[----:B------:R-:W-:-:S07]  /*6780*/  MOV R13, R41 ;  /* 0x00000029000d7202 */ /* 0x000fce0000000f00 */
[----:B------:R-:W-:Y:S05]  /*6790*/  WARPSYNC.COLLECTIVE R15, `(.L_x_14299) ;  /* 0x000000000f087348 */ /* 0x000fea0003c00000 */
[----:B------:R0:W1:Y:S02]  /*67a0*/  SHFL.BFLY P6, R14, R13, R12, R11 ;  /* 0x0c00000c0d0e7389 */ /* 0x00006400000c000b */
[----:B01----:R-:W-:Y:S05]  /*67b0*/  ENDCOLLECTIVE ;  /* 0x000000000000791b */ /* 0x003fea0003800000 */
.L_x_14299:
[----:B------:R-:W-:Y:S02]  /*67c0*/  IMAD.MOV.U32 R13, RZ, RZ, RZ ;  /* 0x000000ffff0d7224 */ /* 0x000fe400078e00ff */
[----:B------:R-:W-:Y:S01]  /*67d0*/  HFMA2 R12, -RZ, RZ, 0, 2.384185791015625e-07 ;  /* 0x00000004ff0c7431 */ /* 0x000fe200000001ff */
[----:B------:R-:W-:-:S07]  /*67e0*/  MOV R2, R14 ;  /* 0x0000000e00027202 */ /* 0x000fce0000000f00 */
[----:B------:R-:W-:Y:S05]  /*67f0*/  WARPSYNC.COLLECTIVE R15, `(.L_x_14300) ;  /* 0x000000000f087348 */ /* 0x000fea0003c00000 */
[----:B------:R0:W1:Y:S02]  /*6800*/  SHFL.BFLY P6, R14, R13, R12, R11 ;  /* 0x0c00000c0d0e7389 */ /* 0x00006400000c000b */
[----:B01----:R-:W-:Y:S05]  /*6810*/  ENDCOLLECTIVE ;  /* 0x000000000000791b */ /* 0x003fea0003800000 */
.L_x_14300:
[----:B------:R-:W-:Y:S01]  /*6820*/  FADD.FTZ R2, R41, R2 ;  /* 0x0000000229027221 */ /* 0x000fe20000010000 */
[----:B------:R-:W-:Y:S02]  /*6830*/  HFMA2 R12, -RZ, RZ, 0, 1.1920928955078125e-07 ;  /* 0x00000002ff0c7431 */ /* 0x000fe400000001ff */
[----:B------:R-:W-:-:S05]  /*6840*/  FADD.FTZ R40, RZ, R14 ;  /* 0x0000000eff287221 */ /* 0x000fca0000010000 */
[----:B------:R-:W-:-:S07]  /*6850*/  MOV R13, R40 ;  /* 0x00000028000d7202 */ /* 0x000fce0000000f00 */
[----:B------:R-:W-:Y:S05]  /*6860*/  WARPSYNC.COLLECTIVE R15, `(.L_x_14301) ;  /* 0x000000000f087348 */ /* 0x000fea0003c00000 */
[----:B------:R0:W1:Y:S02]  /*6870*/  SHFL.BFLY P6, R14, R13, R12, R11 ;  /* 0x0c00000c0d0e7389 */ /* 0x00006400000c000b */
[----:B01----:R-:W-:Y:S05]  /*6880*/  ENDCOLLECTIVE ;  /* 0x000000000000791b */ /* 0x003fea0003800000 */
.L_x_14301:
[----:B------:R-:W-:Y:S02]  /*6890*/  IMAD.MOV.U32 R12, RZ, RZ, 0x1 ;  /* 0x00000001ff0c7424 */ /* 0x000fe400078e00ff */
[----:B------:R-:W-:-:S05]  /*68a0*/  FADD.FTZ R21, R40, R14 ;  /* 0x0000000e28157221 */ /* 0x000fca0000010000 */
[----:B------:R-:W-:-:S07]  /*68b0*/  MOV R13, R21 ;  /* 0x00000015000d7202 */ /* 0x000fce0000000f00 */
[----:B------:R-:W-:Y:S05]  /*68c0*/  WARPSYNC.COLLECTIVE R15, `(.L_x_14302) ;  /* 0x000000000f087348 */ /* 0x000fea0003c00000 */
[----:B------:R0:W1:Y:S02]  /*68d0*/  SHFL.BFLY P6, R14, R13, R12, R11 ;  /* 0x0c00000c0d0e7389 */ /* 0x00006400000c000b */
[----:B01----:R-:W-:Y:S05]  /*68e0*/  ENDCOLLECTIVE ;  /* 0x000000000000791b */ /* 0x003fea0003800000 */
.L_x_14302:
[----:B------:R-:W-:Y:S01]  /*68f0*/  HFMA2 R13, -RZ, RZ, 0, 0 ;  /* 0x00000000ff0d7431 */ /* 0x000fe200000001ff */
[----:B------:R-:W-:Y:S02]  /*6900*/  MOV R12, 0x4 ;  /* 0x00000004000c7802 */ /* 0x000fe40000000f00 */
[----:B------:R-:W-:-:S07]  /*6910*/  MOV R34, R14 ;  /* 0x0000000e00227202 */ /* 0x000fce0000000f00 */
[----:B------:R-:W-:Y:S05]  /*6920*/  WARPSYNC.COLLECTIVE R15, `(.L_x_14303) ;  /* 0x000000000f087348 */ /* 0x000fea0003c00000 */
[----:B------:R0:W1:Y:S02]  /*6930*/  SHFL.BFLY P6, R14, R13, R12, R11 ;  /* 0x0c00000c0d0e7389 */ /* 0x00006400000c000b */
[----:B01----:R-:W-:Y:S05]  /*6940*/  ENDCOLLECTIVE ;  /* 0x000000000000791b */ /* 0x003fea0003800000 */
.L_x_14303:
[----:B------:R-:W-:Y:S01]  /*6950*/  FADD.FTZ R34, R21, R34 ;  /* 0x0000002215227221 */ /* 0x000fe20000010000 */
[----:B------:R-:W-:Y:S02]  /*6960*/  IMAD.MOV.U32 R12, RZ, RZ, 0x2 ;  /* 0x00000002ff0c7424 */ /* 0x000fe400078e00ff */
[----:B------:R-:W-:-:S05]  /*6970*/  FADD.FTZ R6, RZ, R14 ;  /* 0x0000000eff067221 */ /* 0x000fca0000010000 */
[----:B------:R-:W-:-:S07]  /*6980*/  MOV R13, R6 ;  /* 0x00000006000d7202 */ /* 0x000fce0000000f00 */
[----:B------:R-:W-:Y:S05]  /*6990*/  WARPSYNC.COLLECTIVE R15, `(.L_x_14304) ;  /* 0x000000000f087348 */ /* 0x000fea0003c00000 */
[----:B------:R0:W1:Y:S02]  /*69a0*/  SHFL.BFLY P6, R14, R13, R12, R11 ;  /* 0x0c00000c0d0e7389 */ /* 0x00006400000c000b */
[----:B01----:R-:W-:Y:S05]  /*69b0*/  ENDCOLLECTIVE ;  /* 0x000000000000791b */ /* 0x003fea0003800000 */
.L_x_14304:
[----:B------:R-:W-:Y:S02]  /*69c0*/  HFMA2 R12, -RZ, RZ, 0, 5.9604644775390625e-08 ;  /* 0x00000001ff0c7431 */ /* 0x000fe400000001ff */
[----:B------:R-:W-:-:S05]  /*69d0*/  FADD.FTZ R4, R6, R14 ;  /* 0x0000000e06047221 */ /* 0x000fca0000010000 */
[----:B------:R-:W-:-:S07]  /*69e0*/  MOV R13, R4 ;  /* 0x00000004000d7202 */ /* 0x000fce0000000f00 */
[----:B------:R-:W-:Y:S05]  /*69f0*/  WARPSYNC.COLLECTIVE R15, `(.L_x_14305) ;  /* 0x000000000f087348 */ /* 0x000fea0003c00000 */
[----:B------:R0:W1:Y:S02]  /*6a00*/  SHFL.BFLY P6, R14, R13, R12, R11 ;  /* 0x0c00000c0d0e7389 */ /* 0x00006400000c000b */
[----:B01----:R-:W-:Y:S05]  /*6a10*/  ENDCOLLECTIVE ;  /* 0x000000000000791b */ /* 0x003fea0003800000 */
.L_x_14305:
[----:B------:R-:W-:Y:S02]  /*6a20*/  HFMA2 R13, -RZ, RZ, 0, 0 ;  /* 0x00000000ff0d7431 */ /* 0x000fe400000001ff */
[----:B------:R-:W-:Y:S01]  /*6a30*/  IMAD.MOV.U32 R12, RZ, RZ, 0x4 ;  /* 0x00000004ff0c7424 */ /* 0x000fe200078e00ff */
[----:B------:R-:W-:-:S07]  /*6a40*/  MOV R37, R14 ;  /* 0x0000000e00257202 */ /* 0x000fce0000000f00 */
[----:B------:R-:W-:Y:S05]  /*6a50*/  WARPSYNC.COLLECTIVE R15, `(.L_x_14306) ;  /* 0x000000000f087348 */ /* 0x000fea0003c00000 */
[----:B------:R0:W1:Y:S02]  /*6a60*/  SHFL.BFLY P6, R14, R13, R12, R11 ;  /* 0x0c00000c0d0e7389 */ /* 0x00006400000c000b */
[----:B01----:R-:W-:Y:S05]  /*6a70*/  ENDCOLLECTIVE ;  /* 0x000000000000791b */ /* 0x003fea0003800000 */
.L_x_14306:
[----:B------:R-:W-:Y:S01]  /*6a80*/  FADD.FTZ R37, R4, R37 ;  /* 0x0000002504257221 */ /* 0x000fe20000010000 */
[----:B------:R-:W-:Y:S02]  /*6a90*/  HFMA2 R12, -RZ, RZ, 0, 1.1920928955078125e-07 ;  /* 0x00000002ff0c7431 */ /* 0x000fe400000001ff */
[----:B------:R-:W-:-:S05]  /*6aa0*/  FADD.FTZ R6, RZ, R14 ;  /* 0x0000000eff067221 */ /* 0x000fca0000010000 */
[----:B------:R-:W-:-:S07]  /*6ab0*/  MOV R13, R6 ;  /* 0x00000006000d7202 */ /* 0x000fce0000000f00 */
[----:B------:R-:W-:Y:S05]  /*6ac0*/  WARPSYNC.COLLECTIVE R15, `(.L_x_14307) ;  /* 0x000000000f087348 */ /* 0x000fea0003c00000 */
[----:B------:R0:W1:Y:S02]  /*6ad0*/  SHFL.BFLY P6, R14, R13, R12, R11 ;  /* 0x0c00000c0d0e7389 */ /* 0x00006400000c000b */
[----:B01----:R-:W-:Y:S05]  /*6ae0*/  ENDCOLLECTIVE ;  /* 0x000000000000791b */ /* 0x003fea0003800000 */
.L_x_14307:
[----:B------:R-:W-:Y:S02]  /*6af0*/  HFMA2 R12, -RZ, RZ, 0, 5.9604644775390625e-08 ;  /* 0x00000001ff0c7431 */ /* 0x000fe400000001ff */
[----:B------:R-:W-:-:S05]  /*6b00*/  FADD.FTZ R35, R6, R14 ;  /* 0x0000000e06237221 */ /* 0x000fca0000010000 */
[----:B------:R-:W-:-:S07]  /*6b10*/  MOV R13, R35 ;  /* 0x00000023000d7202 */ /* 0x000fce0000000f00 */
[----:B------:R-:W-:Y:S05]  /*6b20*/  WARPSYNC.COLLECTIVE R15, `(.L_x_14308) ;  /* 0x000000000f087348 */ /* 0x000fea0003c00000 */
[----:B------:R0:W1:Y:S02]  /*6b30*/  SHFL.BFLY P6, R14, R13, R12, R11 ;  /* 0x0c00000c0d0e7389 */ /* 0x00006400000c000b */
[----:B01----:R-:W-:Y:S05]  /*6b40*/  ENDCOLLECTIVE ;  /* 0x000000000000791b */ /* 0x003fea0003800000 */
.L_x_14308:
[----:B------:R-:W-:Y:S01]  /*6b50*/  IMAD.MOV.U32 R13, RZ, RZ, RZ ;  /* 0x000000ffff0d7224 */ /* 0x000fe200078e00ff */
[----:B------:R-:W-:Y:S01]  /*6b60*/  MOV R12, 0x4 ;  /* 0x00000004000c7802 */ /* 0x000fe20000000f00 */
[----:B------:R-:W-:-:S07]  /*6b70*/  FADD.FTZ R40, R35, R14 ;  /* 0x0000000e23287221 */ /* 0x000fce0000010000 */
[----:B------:R-:W-:Y:S05]  /*6b80*/  WARPSYNC.COLLECTIVE R15, `(.L_x_14309) ;  /* 0x000000000f087348 */ /* 0x000fea0003c00000 */
[----:B------:R0:W1:Y:S02]  /*6b90*/  SHFL.BFLY P6, R14, R13, R12, R11 ;  /* 0x0c00000c0d0e7389 */ /* 0x00006400000c000b */
[----:B01----:R-:W-:Y:S05]  /*6ba0*/  ENDCOLLECTIVE ;  /* 0x000000000000791b */ /* 0x003fea0003800000 */
.L_x_14309:
[----:B------:R-:W-:Y:S02]  /*6bb0*/  HFMA2 R12, -RZ, RZ, 0, 1.1920928955078125e-07 ;  /* 0x00000002ff0c7431 */ /* 0x000fe400000001ff */
[----:B------:R-:W-:-:S05]  /*6bc0*/  FADD.FTZ R36, RZ, R14 ;  /* 0x0000000eff247221 */ /* 0x000fca0000010000 */
[----:B------:R-:W-:-:S07]  /*6bd0*/  MOV R13, R36 ;  /* 0x00000024000d7202 */ /* 0x000fce0000000f00 */
[----:B------:R-:W-:Y:S05]  /*6be0*/  WARPSYNC.COLLECTIVE R15, `(.L_x_14310) ;  /* 0x000000000f087348 */ /* 0x000fea0003c00000 */
[----:B------:R0:W1:Y:S02]  /*6bf0*/  SHFL.BFLY P6, R14, R13, R12, R11 ;  /* 0x0c00000c0d0e7389 */ /* 0x00006400000c000b */
[----:B01----:R-:W-:Y:S05]  /*6c00*/  ENDCOLLECTIVE ;  /* 0x000000000000791b */ /* 0x003fea0003800000 */
.L_x_14310:
[----:B------:R-:W-:Y:S02]  /*6c10*/  IMAD.MOV.U32 R12, RZ, RZ, 0x1 ;  /* 0x00000001ff0c7424 */ /* 0x000fe400078e00ff */
[----:B------:R-:W-:-:S05]  /*6c20*/  FADD.FTZ R6, R36, R14 ;  /* 0x0000000e24067221 */ /* 0x000fca0000010000 */
[----:B------:R-:W-:-:S07]  /*6c30*/  MOV R13, R6 ;  /* 0x00000006000d7202 */ /* 0x000fce0000000f00 */
[----:B------:R-:W-:Y:S05]  /*6c40*/  WARPSYNC.COLLECTIVE R15, `(.L_x_14311) ;  /* 0x000000000f087348 */ /* 0x000fea0003c00000 */
[----:B------:R0:W1:Y:S02]  /*6c50*/  SHFL.BFLY P6, R14, R13, R12, R11 ;  /* 0x0c00000c0d0e7389 */ /* 0x00006400000c000b */
[----:B01----:R-:W-:Y:S05]  /*6c60*/  ENDCOLLECTIVE ;  /* 0x000000000000791b */ /* 0x003fea0003800000 */
.L_x_14311:
[----:B------:R-:W-:Y:S01]  /*6c70*/  HFMA2 R13, -RZ, RZ, 0, 0 ;  /* 0x00000000ff0d7431 */ /* 0x000fe200000001ff */
[----:B------:R-:W-:Y:S01]  /*6c80*/  MOV R12, 0x4 ;  /* 0x00000004000c7802 */ /* 0x000fe20000000f00 */
[----:B------:R-:W-:-:S07]  /*6c90*/  FADD.FTZ R4, R6, R14 ;  /* 0x0000000e06047221 */ /* 0x000fce0000010000 */
[----:B------:R-:W-:Y:S05]  /*6ca0*/  WARPSYNC.COLLECTIVE R15, `(.L_x_14312) ;  /* 0x000000000f087348 */ /* 0x000fea0003c00000 */
[----:B------:R0:W1:Y:S02]  /*6cb0*/  SHFL.BFLY P6, R14, R13, R12, R11 ;  /* 0x0c00000c0d0e7389 */ /* 0x00006400000c000b */
[----:B01----:R-:W-:Y:S05]  /*6cc0*/  ENDCOLLECTIVE ;  /* 0x000000000000791b */ /* 0x003fea0003800000 */
.L_x_14312:
[----:B------:R-:W-:Y:S02]  /*6cd0*/  HFMA2 R12, -RZ, RZ, 0, 1.1920928955078125e-07 ;  /* 0x00000002ff0c7431 */ /* 0x000fe400000001ff */
[----:B------:R-:W-:-:S05]  /*6ce0*/  FADD.FTZ R41, RZ, R14 ;  /* 0x0000000eff297221 */ /* 0x000fca0000010000 */
[----:B------:R-:W-:-:S07]  /*6cf0*/  MOV R13, R41 ;  /* 0x00000029000d7202 */ /* 0x000fce0000000f00 */
[----:B------:R-:W-:Y:S05]  /*6d00*/  WARPSYNC.COLLECTIVE R15, `(.L_x_14313) ;  /* 0x000000000f087348 */ /* 0x000fea0003c00000 */
[----:B------:R0:W1:Y:S02]  /*6d10*/  SHFL.BFLY P6, R14, R13, R12, R11 ;  /* 0x0c00000c0d0e7389 */ /* 0x00006400000c000b */
[----:B01----:R-:W-:Y:S05]  /*6d20*/  ENDCOLLECTIVE ;  /* 0x000000000000791b */ /* 0x003fea0003800000 */
.L_x_14313:
[----:B------:R-:W-:Y:S02]  /*6d30*/  HFMA2 R12, -RZ, RZ, 0, 5.9604644775390625e-08 ;  /* 0x00000001ff0c7431 */ /* 0x000fe400000001ff */
[----:B------:R-:W-:-:S04]  /*6d40*/  IMAD.MOV.U32 R42, RZ, RZ, R14 ;  /* 0x000000ffff2a7224 */ /* 0x000fc800078e000e */
[----:B------:R-:W-:-:S05]  /*6d50*/  FADD.FTZ R42, R41, R42 ;  /* 0x0000002a292a7221 */ /* 0x000fca0000010000 */
[----:B------:R-:W-:-:S07]  /*6d60*/  MOV R13, R42 ;  /* 0x0000002a000d7202 */ /* 0x000fce0000000f00 */
[----:B------:R-:W-:Y:S05]  /*6d70*/  WARPSYNC.COLLECTIVE R15, `(.L_x_14314) ;  /* 0x000000000f087348 */ /* 0x000fea0003c00000 */
[----:B------:R0:W1:Y:S02]  /*6d80*/  SHFL.BFLY P6, R14, R13, R12, R11 ;  /* 0x0c00000c0d0e7389 */ /* 0x00006400000c000b */
[----:B01----:R-:W-:Y:S05]  /*6d90*/  ENDCOLLECTIVE ;  /* 0x000000000000791b */ /* 0x003fea0003800000 */
.L_x_14314:
[----:B------:R-:W-:Y:S02]  /*6da0*/  HFMA2 R13, -RZ, RZ, 0, 0 ;  /* 0x00000000ff0d7431 */ /* 0x000fe400000001ff */
[----:B------:R-:W-:Y:S01]  /*6db0*/  IMAD.MOV.U32 R12, RZ, RZ, 0x4 ;  /* 0x00000004ff0c7424 */ /* 0x000fe200078e00ff */
[----:B------:R-:W-:-:S07]  /*6dc0*/  MOV R21, R14 ;  /* 0x0000000e00157202 */ /* 0x000fce0000000f00 */
[----:B------:R-:W-:Y:S05]  /*6dd0*/  WARPSYNC.COLLECTIVE R15, `(.L_x_14315) ;  /* 0x000000000f087348 */ /* 0x000fea0003c00000 */
[----:B------:R0:W1:Y:S02]  /*6de0*/  SHFL.BFLY P6, R14, R13, R12, R11 ;  /* 0x0c00000c0d0e7389 */ /* 0x00006400000c000b */
[----:B01----:R-:W-:Y:S05]  /*6df0*/  ENDCOLLECTIVE ;  /* 0x000000000000791b */ /* 0x003fea0003800000 */
.L_x_14315:
[----:B------:R-:W-:Y:S01]  /*6e00*/  FADD.FTZ R21, R42, R21 ;  /* 0x000000152a157221 */ /* 0x000fe20000010000 */
[----:B------:R-:W-:Y:S02]  /*6e10*/  HFMA2 R12, -RZ, RZ, 0, 1.1920928955078125e-07 ;  /* 0x00000002ff0c7431 */ /* 0x000fe400000001ff */
[----:B------:R-:W-:-:S05]  /*6e20*/  FADD.FTZ R36, RZ, R14 ;  /* 0x0000000eff247221 */ /* 0x000fca0000010000 */
[----:B------:R-:W-:-:S07]  /*6e30*/  MOV R13, R36 ;  /* 0x00000024000d7202 */ /* 0x000fce0000000f00 */
[----:B------:R-:W-:Y:S05]  /*6e40*/  WARPSYNC.COLLECTIVE R15, `(.L_x_14316) ;  /* 0x000000000f087348 */ /* 0x000fea0003c00000 */
[----:B------:R0:W1:Y:S02]  /*6e50*/  SHFL.BFLY P6, R14, R13, R12, R11 ;  /* 0x0c00000c0d0e7389 */ /* 0x00006400000c000b */
[----:B01----:R-:W-:Y:S05]  /*6e60*/  ENDCOLLECTIVE ;  /* 0x000000000000791b */ /* 0x003fea0003800000 */
.L_x_14316:
[----:B------:R-:W-:Y:S02]  /*6e70*/  HFMA2 R12, -RZ, RZ, 0, 5.9604644775390625e-08 ;  /* 0x00000001ff0c7431 */ /* 0x000fe400000001ff */
[----:B------:R-:W-:-:S05]  /*6e80*/  FADD.FTZ R35, R36, R14 ;  /* 0x0000000e24237221 */ /* 0x000fca0000010000 */
[----:B------:R-:W-:-:S07]  /*6e90*/  MOV R13, R35 ;  /* 0x00000023000d7202 */ /* 0x000fce0000000f00 */
[----:B------:R-:W-:Y:S05]  /*6ea0*/  WARPSYNC.COLLECTIVE R15, `(.L_x_14317) ;  /* 0x000000000f087348 */ /* 0x000fea0003c00000 */
[----:B------:R0:W1:Y:S02]  /*6eb0*/  SHFL.BFLY P6, R14, R13, R12, R11 ;  /* 0x0c00000c0d0e7389 */ /* 0x00006400000c000b */
[----:B01----:R-:W-:Y:S05]  /*6ec0*/  ENDCOLLECTIVE ;  /* 0x000000000000791b */ /* 0x003fea0003800000 */
.L_x_14317:
[----:B------:R-:W-:Y:S05]  /*6ed0*/  BRA `(.L_x_14318) ;  /* 0xffffffc400987947 */ /* 0x000fea000383ffff */
.L_x_14319:
        /* <DEDUP_REMOVED lines=10> */
.L_x_25854:


//--------------------- .text._ZN4vllm25paged_attention_v1_kernelIfhLi112ELi32ELi128ELNS_18Fp8KVCacheDataTypeE1ELb1EEEvPT_PKS2_PKT0_S8_ifPKiSA_iPKfiiiSC_SC_iiiii --------------------------
	.section	.text._ZN4vllm25paged_attention_v1_kernelIfhLi112ELi32ELi128ELNS_18Fp8KVCacheDataTypeE1ELb1EEEvPT_PKS2_PKT0_S8_ifPKiSA_iPKfiiiSC_SC_iiiii,"ax",@progbits
	.align	128
        .global         _ZN4vllm25paged_attention_v1_kernelIfhLi112ELi32ELi128ELNS_18Fp8KVCacheDataTypeE1ELb1EEEvPT_PKS2_PKT0_S8_ifPKiSA_iPKfiiiSC_SC_iiiii
        .type           _ZN4vllm25paged_attention_v1_kernelIfhLi112ELi32ELi128ELNS_18Fp8KVCacheDataTypeE1ELb1EEEvPT_PKS2_PKT0_S8_ifPKiSA_iPKfiiiSC_SC_iiiii,@function
        .size           _ZN4vllm25paged_attention_v1_kernelIfhLi112ELi32ELi128ELNS_18Fp8KVCacheDataTypeE1ELb1EEEvPT_PKS2_PKT0_S8_ifPKiSA_iPKfiiiSC_SC_iiiii,(.L_x_25855 - _ZN4vllm25paged_attention_v1_kernelIfhLi112ELi32ELi128ELNS_18Fp8KVCacheDataTypeE1ELb1EEEvPT_PKS2_PKT0_S8_ifPKiSA_iPKfiiiSC_SC_iiiii)
        .other          _ZN4vllm25paged_attention_v1_kernelIfhLi112ELi32ELi128ELNS_18Fp8KVCacheDataTypeE1ELb1EEEvPT_PKS2_PKT0_S8_ifPKiSA_iPKfiiiSC_SC_iiiii,@"STO_CUDA_ENTRY STV_DEFAULT"
_ZN4vllm25paged_attention_v1_kernelIfhLi112ELi32ELi128ELNS_18Fp8KVCacheDataTypeE1ELb1EEEvPT_PKS2_PKT0_S8_ifPKiSA_iPKfiiiSC_SC_iiiii:
.text._ZN4vllm25paged_attention_v1_kernelIfhLi112ELi32ELi128ELNS_18Fp8KVCacheDataTypeE1ELb1EEEvPT_PKS2_PKT0_S8_ifPKiSA_iPKfiiiSC_SC_iiiii:
        /* <DEDUP_REMOVED lines=112> */
.L_x_14320:
        /* <DEDUP_REMOVED lines=25> */
.L_x_14324:
        /* <DEDUP_REMOVED lines=37> */
.L_x_14322:
[----:B------:R-:W-:Y:S05]  /*0ae0*/  BSYNC.RECONVERGENT B6 ;  /* 0x0000000000067941 */ /* 0x000fea0003800200 */
.L_x_14321:
        /* <DEDUP_REMOVED lines=12> */
.L_x_14365:
        /* <DEDUP_REMOVED lines=39> */
.L_x_14330:
        /* <DEDUP_REMOVED lines=11> */
.L_x_14329:
[----:B------:R-:W-:Y:S05]  /*0ed0*/  BSYNC.RECONVERGENT B1 ;  /* 0x0000000000017941 */ /* 0x000fea0003800200 */
.L_x_14328:
        /* <DEDUP_REMOVED lines=13> */
.L_x_14333:
        /* <DEDUP_REMOVED lines=100> */
.L_x_14332:
[----:B------:R-:W-:Y:S05]  /*15f0*/  BSYNC.RECONVERGENT B1 ;  /* 0x0000000000017941 */ /* 0x000fea0003800200 */
.L_x_14331:
        /* <DEDUP_REMOVED lines=55> */
.L_x_14335:
[----:B------:R-:W-:Y:S05]  /*1970*/  BSYNC.RECONVERGENT B1 ;  /* 0x0000000000017941 */ /* 0x000fea0003800200 */
.L_x_14334:
        /* <DEDUP_REMOVED lines=26> */
.L_x_14327:
[----:B------:R-:W-:Y:S05]  /*1b20*/  BSYNC.RECONVERGENT B0 ;  /* 0x0000000000007941 */ /* 0x000fea0003800200 */
.L_x_14326:
        /* <DEDUP_REMOVED lines=39> */
.L_x_14340:
[----:B------:R-:W0:Y:S01]  /*1da0*/  LDS R7, [R8] ;  /* 0x0000000008077984 */ /* 0x000e220000000800 */
[----:B------:R-:W-:-:S04]  /*1db0*/  IADD3 R9, PT, PT, R9, 0x1, RZ ;  /* 0x0000000109097810 */ /* 0x000fc80007ffe0ff */
[----:B------:R-:W-:Y:S01]  /*1dc0*/  ISETP.NE.AND P0, PT, R9, RZ, PT ;  /* 0x000000ff0900720c */ /* 0x000fe20003f05270 */
[----:B0-----:R-:W-:-:S05]  /*1dd0*/  FMUL.FTZ R7, R7, R2 ;  /* 0x0000000207077220 */ /* 0x001fca0000410000 */
[----:B------:R0:W-:Y:S02]  /*1de0*/  STS [R8], R7 ;  /* 0x0000000708007388 */ /* 0x0001e40000000800 */
[----:B0-----:R-:W-:-:S05]  /*1df0*/  VIADD R8, R8, 0x200 ;  /* 0x0000020008087836 */ /* 0x001fca0000000000 */
[----:B------:R-:W-:Y:S05]  /*1e00*/  @P0 BRA `(.L_x_14340) ;  /* 0xfffffffc00e40947 */ /* 0x000fea000383ffff */
.L_x_14339:
[----:B------:R-:W-:Y:S05]  /*1e10*/  BSYNC.RECONVERGENT B1 ;  /* 0x0000000000017941 */ /* 0x000fea0003800200 */
.L_x_14338:
        /* <DEDUP_REMOVED lines=13> */
.L_x_14343:
        /* <DEDUP_REMOVED lines=52> */
.L_x_14342:
[----:B------:R-:W-:Y:S05]  /*2230*/  BSYNC.RECONVERGENT B1 ;  /* 0x0000000000017941 */ /* 0x000fea0003800200 */
.L_x_14341:
        /* <DEDUP_REMOVED lines=31> */
.L_x_14345:
[----:B------:R-:W-:Y:S05]  /*2430*/  BSYNC.RECONVERGENT B1 ;  /* 0x0000000000017941 */ /* 0x000fea0003800200 */
.L_x_14344:
        /* <DEDUP_REMOVED lines=14> */
.L_x_14337:
[----:B------:R-:W-:Y:S05]  /*2520*/  BSYNC.RECONVERGENT B0 ;  /* 0x0000000000007941 */ /* 0x000fea0003800200 */
.L_x_14336:
        /* <DEDUP_REMOVED lines=30> */
.L_x_14349:
        /* <DEDUP_REMOVED lines=34> */
.L_x_14348:
        /* <DEDUP_REMOVED lines=16> */
.L_x_14347:
[----:B------:R-:W-:Y:S05]  /*2a30*/  BSYNC.RECONVERGENT B6 ;  /* 0x0000000000067941 */ /* 0x000fea0003800200 */
.L_x_14346:
        /* <DEDUP_REMOVED lines=162> */
.L_x_14450:
        /* <DEDUP_REMOVED lines=49> */
.L_x_14352:
[----:B------:R-:W-:Y:S05]  /*3770*/  BSYNC.RECONVERGENT B0 ;  /* 0x0000000000007941 */ /* 0x000fea0003800200 */
.L_x_14351:
        /* <DEDUP_REMOVED lines=59> */
.L_x_14354:
[----:B------:R-:W-:Y:S05]  /*3b30*/  BSYNC.RECONVERGENT B0 ;  /* 0x0000000000007941 */ /* 0x000fea0003800200 */
.L_x_14353:
        /* <DEDUP_REMOVED lines=31> */
.L_x_14356:
[----:B------:R-:W-:Y:S05]  /*3d30*/  BSYNC.RECONVERGENT B0 ;  /* 0x0000000000007941 */ /* 0x000fea0003800200 */
.L_x_14355:
        /* <DEDUP_REMOVED lines=59> */
.L_x_14358:
[----:B------:R-:W-:Y:S05]  /*40f0*/  BSYNC.RECONVERGENT B0 ;  /* 0x0000000000007941 */ /* 0x000fea0003800200 */
.L_x_14357:
        /* <DEDUP_REMOVED lines=45> */
.L_x_14323:
        /* <DEDUP_REMOVED lines=16> */
.L_x_14359:
[----:B------:R-:W-:Y:S05]  /*44d0*/  EXIT ;  /* 0x000000000000794d */ /* 0x000fea0003800000 */
.L_x_14325:
[----:B------:R-:W-:Y:S01]  /*44e0*/  HFMA2 R12, -RZ, RZ, 0, 9.5367431640625e-07 ;  /* 0x00000010ff0c7431 */ /* 0x000fe200000001ff */
[----:B------:R-:W-:Y:S02]  /*44f0*/  MOV R11, 0x1f ;  /* 0x0000001f000b7802 */ /* 0x000fe40000000f00 */
[----:B------:R-:W-:-:S07]  /*4500*/  MOV R15, 0xffffffff ;  /* 0xffffffff000f7802 */ /* 0x000fce0000000f00 */
[----:B------:R-:W-:Y:S05]  /*4510*/  WARPSYNC.COLLECTIVE R15, `(.L_x_14360) ;  /* 0x000000000f087348 */ /* 0x000fea0003c00000 */
[----:B------:R0:W1:Y:S02]  /*4520*/  SHFL.BFLY P6, R14, R13, R12, R11 ;  /* 0x0c00000c0d0e7389 */ /* 0x00006400000c000b */
[----:B01----:R-:W-:Y:S05]  /*4530*/  ENDCOLLECTIVE ;  /* 0x000000000000791b */ /* 0x003fea0003800000 */
.L_x_14360:
[----:B------:R-:W-:Y:S01]  /*4540*/  HFMA2 R12, -RZ, RZ, 0, 4.76837158203125e-07 ;  /* 0x00000008ff0c7431 */ /* 0x000fe200000001ff */
[----:B------:R-:W-:-:S05]  /*4550*/  FMNMX.FTZ R0, R14, -3.40282346638528859812e+38, !PT ;  /* 0xff7fffff0e007809 */ /* 0x000fca0007810000 */
[----:B------:R-:W-:-:S07]  /*4560*/  IMAD.MOV.U32 R13, RZ, RZ, R0 ;  /* 0x000000ffff0d7224 */ /* 0x000fce00078e0000 */
[----:B------:R-:W-:Y:S05]  /*4570*/  WARPSYNC.COLLECTIVE R15, `(.L_x_14361) ;  /* 0x000000000f087348 */ /* 0x000fea0003c00000 */
[----:B------:R0:W1:Y:S02]  /*4580*/  SHFL.BFLY P6, R14, R13, R12, R11 ;  /* 0x0c00000c0d0e7389 */ /* 0x00006400000c000b */
[----:B01----:R-:W-:Y:S05]  /*4590*/  ENDCOLLECTIVE ;  /* 0x000000000000791b */ /* 0x003fea0003800000 */
.L_x_14361:
[----:B------:R-:W-:Y:S01]  /*45a0*/  HFMA2 R12, -RZ, RZ, 0, 2.384185791015625e-07 ;  /* 0x00000004ff0c7431 */ /* 0x000fe200000001ff */
[----:B------:R-:W-:-:S04]  /*45b0*/  FMNMX.FTZ R2, R0, R14, !PT ;  /* 0x0000000e00027209 */ /* 0x000fc80007810000 */
[----:B------:R-:W-:-:S07]  /*45c0*/  MOV R13, R2 ;  /* 0x00000002000d7202 */ /* 0x000fce0000000f00 */
[----:B------:R-:W-:Y:S05]  /*45d0*/  WARPSYNC.COLLECTIVE R15, `(.L_x_14362) ;  /* 0x000000000f087348 */ /* 0x000fea0003c00000 */
[----:B------:R0:W1:Y:S02]  /*45e0*/  SHFL.BFLY P6, R14, R13, R12, R11 ;  /* 0x0c00000c0d0e7389 */ /* 0x00006400000c000b */
[----:B01----:R-:W-:Y:S05]  /*45f0*/  ENDCOLLECTIVE ;  /* 0x000000000000791b */ /* 0x003fea0003800000 */
.L_x_14362:
[----:B------:R-:W-:Y:S01]  /*4600*/  IMAD.MOV.U32 R12, RZ, RZ, 0x2 ;  /* 0x00000002ff0c7424 */ /* 0x000fe200078e00ff */
[----:B------:R-:W-:-:S04]  /*4610*/  FMNMX.FTZ R3, R2, R14, !PT ;  /* 0x0000000e02037209 */ /* 0x000fc80007810000 */
[----:B------:R-:W-:-:S07]  /*4620*/  MOV R13, R3 ;  /* 0x00000003000d7202 */ /* 0x000fce0000000f00 */
[----:B------:R-:W-:Y:S05]  /*4630*/  WARPSYNC.COLLECTIVE R15, `(.L_x_14363) ;  /* 0x000000000f087348 */ /* 0x000fea0003c00000 */
[----:B------:R0:W1:Y:S02]  /*4640*/  SHFL.BFLY P6, R14, R13, R12, R11 ;  /* 0x0c00000c0d0e7389 */ /* 0x00006400000c000b */
[----:B01----:R-:W-:Y:S05]  /*4650*/  ENDCOLLECTIVE ;  /* 0x000000000000791b */ /* 0x003fea0003800000 */
.L_x_14363:
[----:B------:R-:W-:Y:S01]  /*4660*/  HFMA2 R12, -RZ, RZ, 0, 5.9604644775390625e-08 ;  /* 0x00000001ff0c7431 */ /* 0x000fe200000001ff */
[----:B------:R-:W-:-:S04]  /*4670*/  FMNMX.FTZ R4, R3, R14, !PT ;  /* 0x0000000e03047209 */ /* 0x000fc80007810000 */
[----:B------:R-:W-:-:S07]  /*4680*/  MOV R13, R4 ;  /* 0x00000004000d7202 */ /* 0x000fce0000000f00 */
[----:B------:R-:W-:Y:S05]  /*4690*/  WARPSYNC.COLLECTIVE R15, `(.L_x_14364) ;  /* 0x000000000f087348 */ /* 0x000fea0003c00000 */
[----:B------:R0:W1:Y:S02]  /*46a0*/  SHFL.BFLY P6, R14, R13, R12, R11 ;  /* 0x0c00000c0d0e7389 */ /* 0x00006400000c000b */
[----:B01----:R-:W-:Y:S05]  /*46b0*/  ENDCOLLECTIVE ;  /* 0x000000000000791b */ /* 0x003fea0003800000 */
.L_x_14364:
[----:B------:R-:W-:Y:S05]  /*46c0*/  BRA `(.L_x_14365) ;  /* 0xffffffc400387947 */ /* 0x000fea000383ffff */
.L_x_14350:
[----:B------:R-:W-:Y:S01]  /*46d0*/  MOV R13, RZ ;  /* 0x000000ff000d7202 */ /* 0x000fe20000000f00 */
[----:B------:R-:W-:Y:S02]  /*46e0*/  HFMA2 R12, -RZ, RZ, 0, 2.384185791015625e-07 ;  /* 0x00000004ff0c7431 */ /* 0x000fe400000001ff */
[----:B-1----:R-:W-:Y:S01]  /*46f0*/  IMAD.MOV.U32 R11, RZ, RZ, 0x1f ;  /* 0x0000001fff0b7424 */ /* 0x002fe200078e00ff */
[----:B------:R-:W-:-:S07]  /*4700*/  MOV R15, 0xffffffff ;  /* 0xffffffff000f7802 */ /* 0x000fce0000000f00 */
[----:B0-----:R-:W-:Y:S05]  /*4710*/  WARPSYNC.COLLECTIVE R15, `(.L_x_14366) ;  /* 0x000000000f087348 */ /* 0x001fea0003c00000 */
[----:B------:R1:W2:Y:S02]  /*4720*/  SHFL.BFLY P6, R14, R13, R12, R11 ;  /* 0x0c00000c0d0e7389 */ /* 0x0002a400000c000b */
[----:B012---:R-:W-:Y:S05]  /*4730*/  ENDCOLLECTIVE ;  /* 0x000000000000791b */ /* 0x007fea0003800000 */
.L_x_14366:
[----:B------:R-:W-:Y:S02]  /*4740*/  HFMA2 R12, -RZ, RZ, 0, 1.1920928955078125e-07 ;  /* 0x00000002ff0c7431 */ /* 0x000fe400000001ff */
[----:B------:R-:W-:-:S05]  /*4750*/  FADD.FTZ R40, RZ, R14 ;  /* 0x0000000eff287221 */ /* 0x000fca0000010000 */
[----:B------:R-:W-:-:S07]  /*4760*/  MOV R13, R40 ;  /* 0x00000028000d7202 */ /* 0x000fce0000000f00 */
[----:B------:R-:W-:Y:S05]  /*4770*/  WARPSYNC.COLLECTIVE R15, `(.L_x_14367) ;  /* 0x000000000f087348 */ /* 0x000fea0003c00000 */
[----:B------:R0:W1:Y:S02]  /*4780*/  SHFL.BFLY P6, R14, R13, R12, R11 ;  /* 0x0c00000c0d0e7389 */ /* 0x00006400000c000b */
[----:B01----:R-:W-:Y:S05]  /*4790*/  ENDCOLLECTIVE ;  /* 0x000000000000791b */ /* 0x003fea0003800000 */
.L_x_14367:
[----:B------:R-:W-:Y:S01]  /*47a0*/  HFMA2 R12, -RZ, RZ, 0, 5.9604644775390625e-08 ;  /* 0x00000001ff0c7431 */ /* 0x000fe200000001ff */
[----:B------:R-:W-:-:S05]  /*47b0*/  MOV R31, R14 ;  /* 0x0000000e001f7202 */ /* 0x000fca0000000f00 */
[----:B------:R-:W-:-:S04]  /*47c0*/  FADD.FTZ R40, R40, R31 ;  /* 0x0000001f28287221 */ /* 0x000fc80000010000 */
[----:B------:R-:W-:-:S07]  /*47d0*/  IMAD.MOV.U32 R13, RZ, RZ, R40 ;  /* 0x000000ffff0d7224 */ /* 0x000fce00078e0028 */
[----:B------:R-:W-:Y:S05]  /*47e0*/  WARPSYNC.COLLECTIVE R15, `(.L_x_14368) ;  /* 0x000000000f087348 */ /* 0x000fea0003c00000 */
[----:B------:R0:W1:Y:S02]  /*47f0*/  SHFL.BFLY P6, R14, R13, R12, R11 ;  /* 0x0c00000c0d0e7389 */ /* 0x00006400000c000b */
[----:B01----:R-:W-:Y:S05]  /*4800*/  ENDCOLLECTIVE ;  /* 0x000000000000791b */ /* 0x003fea0003800000 */
.L_x_14368:
[----:B------:R-:W-:Y:S01]  /*4810*/  HFMA2 R13, -RZ, RZ, 0, 0 ;  /* 0x00000000ff0d7431 */ /* 0x000fe200000001ff */
[----:B------:R-:W-:Y:S02]  /*4820*/  MOV R12, 0x4 ;  /* 0x00000004000c7802 */ /* 0x000fe40000000f00 */
[----:B------:R-:W-:-:S07]  /*4830*/  MOV R39, R14 ;  /* 0x0000000e00277202 */ /* 0x000fce0000000f00 */
[----:B------:R-:W-:Y:S05]  /*4840*/  WARPSYNC.COLLECTIVE R15, `(.L_x_14369) ;  /* 0x000000000f087348 */ /* 0x000fea0003c00000 */
[----:B------:R0:W1:Y:S02]  /*4850*/  SHFL.BFLY P6, R14, R13, R12, R11 ;  /* 0x0c00000c0d0e7389 */ /* 0x00006400000c000b */
[----:B01----:R-:W-:Y:S05]  /*4860*/  ENDCOLLECTIVE ;  /* 0x000000000000791b */ /* 0x003fea0003800000 */
.L_x_14369:
        /* <DEDUP_REMOVED lines=8> */
.L_x_14370:
[----:B------:R-:W-:Y:S01]  /*48f0*/  IMAD.MOV.U32 R12, RZ, RZ, 0x1 ;  /* 0x00000001ff0c7424 */ /* 0x000fe200078e00ff */
[----:B------:R-:W-:-:S05]  /*4900*/  MOV R30, R14 ;  /* 0x0000000e001e7202 */ /* 0x000fca0000000f00 */
[----:B------:R-:W-:-:S05]  /*4910*/  FADD.FTZ R29, R29, R30 ;  /* 0x0000001e1d1d7221 */ /* 0x000fca0000010000 */
[----:B------:R-:W-:-:S07]  /*4920*/  MOV R13, R29 ;  /* 0x0000001d000d7202 */ /* 0x000fce0000000f00 */
[----:B------:R-:W-:Y:S05]  /*4930*/  WARPSYNC.COLLECTIVE R15, `(.L_x_14371) ;  /* 0x000000000f087348 */ /* 0x000fea0003c00000 */
[----:B------:R0:W1:Y:S02]  /*4940*/  SHFL.BFLY P6, R14, R13, R12, R11 ;  /* 0x0c00000c0d0e7389 */ /* 0x00006400000c000b */
[----:B01----:R-:W-:Y:S05]  /*4950*/  ENDCOLLECTIVE ;  /* 0x000000000000791b */ /* 0x003fea0003800000 */
.L_x_14371:
[----:B------:R-:W-:Y:S01]  /*4960*/  HFMA2 R13, -RZ, RZ, 0, 0 ;  /* 0x00000000ff0d7431 */ /* 0x000fe200000001ff */
[----:B------:R-:W-:Y:S02]  /*4970*/  MOV R12, 0x4 ;  /* 0x00000004000c7802 */ /* 0x000fe40000000f00 */
[----:B------:R-:W-:-:S07]  /*4980*/  MOV R38, R14 ;  /* 0x0000000e00267202 */ /* 0x000fce0000000f00 */
[----:B------:R-:W-:Y:S05]  /*4990*/  WARPSYNC.COLLECTIVE R15, `(.L_x_14372) ;  /* 0x000000000f087348 */ /* 0x000fea0003c00000 */
[----:B------:R0:W1:Y:S02]  /*49a0*/  SHFL.BFLY P6, R14, R13, R12, R11 ;  /* 0x0c00000c0d0e7389 */ /* 0x00006400000c000b */
[----:B01----:R-:W-:Y:S05]  /*49b0*/  ENDCOLLECTIVE ;  /* 0x000000000000791b */ /* 0x003fea0003800000 */
.L_x_14372:
        /* <DEDUP_REMOVED lines=8> */
.L_x_14373:
[----:B------:R-:W-:Y:S01]  /*4a40*/  HFMA2 R12, -RZ, RZ, 0, 5.9604644775390625e-08 ;  /* 0x00000001ff0c7431 */ /* 0x000fe200000001ff */
[----:B------:R-:W-:-:S05]  /*4a50*/  MOV R26, R14 ;  /* 0x0000000e001a7202 */ /* 0x000fca0000000f00 */
[----:B------:R-:W-:-:S05]  /*4a60*/  FADD.FTZ R27, R27, R26 ;  /* 0x0000001a1b1b7221 */ /* 0x000fca0000010000 */
[----:B------:R-:W-:-:S07]  /*4a70*/  MOV R13, R27 ;  /* 0x0000001b000d7202 */ /* 0x000fce0000000f00 */
[----:B------:R-:W-:Y:S05]  /*4a80*/  WARPSYNC.COLLECTIVE R15, `(.L_x_14374) ;  /* 0x000000000f087348 */ /* 0x000fea0003c00000 */
[----:B------:R0:W1:Y:S02]  /*4a90*/  SHFL.BFLY P6, R14, R13, R12, R11 ;  /* 0x0c00000c0d0e7389 */ /* 0x00006400000c000b */
[----:B01----:R-:W-:Y:S05]  /*4aa0*/  ENDCOLLECTIVE ;  /* 0x000000000000791b */ /* 0x003fea0003800000 */
.L_x_14374:
[----:B------:R-:W-:Y:S01]  /*4ab0*/  MOV R13, RZ ;  /* 0x000000ff000d7202 */ /* 0x000fe20000000f00 */
[----:B------:R-:W-:Y:S02]  /*4ac0*/  HFMA2 R12, -RZ, RZ, 0, 2.384185791015625e-07 ;  /* 0x00000004ff0c7431 */ /* 0x000fe400000001ff */
[----:B------:R-:W-:-:S07]  /*4ad0*/  IMAD.MOV.U32 R26, RZ, RZ, R14 ;  /* 0x000000ffff1a7224 */ /* 0x000fce00078e000e */
[----:B------:R-:W-:Y:S05]  /*4ae0*/  WARPSYNC.COLLECTIVE R15, `(.L_x_14375) ;  /* 0x000000000f087348 */ /* 0x000fea0003c00000 */
[----:B------:R0:W1:Y:S02]  /*4af0*/  SHFL.BFLY P6, R14, R13, R12, R11 ;  /* 0x0c00000c0d0e7389 */ /* 0x00006400000c000b */
[----:B01----:R-:W-:Y:S05]  /*4b00*/  ENDCOLLECTIVE ;  /* 0x000000000000791b */ /* 0x003fea0003800000 */
.L_x_14375:
        /* <DEDUP_REMOVED lines=8> */
.L_x_14376:
[----:B------:R-:W-:Y:S01]  /*4b90*/  HFMA2 R12, -RZ, RZ, 0, 5.9604644775390625e-08 ;  /* 0x00000001ff0c7431 */ /* 0x000fe200000001ff */
[----:B------:R-:W-:-:S05]  /*4ba0*/  MOV R20, R14 ;  /* 0x0000000e00147202 */ /* 0x000fca0000000f00 */
[----:B------:R-:W-:-:S05]  /*4bb0*/  FADD.FTZ R25, R25, R20 ;  /* 0x0000001419197221 */ /* 0x000fca0000010000 */
[----:B------:R-:W-:-:S07]  /*4bc0*/  MOV R13, R25 ;  /* 0x00000019000d7202 */ /* 0x000fce0000000f00 */
[----:B------:R-:W-:Y:S05]  /*4bd0*/  WARPSYNC.COLLECTIVE R15, `(.L_x_14377) ;  /* 0x000000000f087348 */ /* 0x000fea0003c00000 */
[----:B------:R0:W1:Y:S02]  /*4be0*/  SHFL.BFLY P6, R14, R13, R12, R11 ;  /* 0x0c00000c0d0e7389 */ /* 0x00006400000c000b */
[----:B01----:R-:W-:Y:S05]  /*4bf0*/  ENDCOLLECTIVE ;  /* 0x000000000000791b */ /* 0x003fea0003800000 */
.L_x_14377:
[----:B------:R-:W-:Y:S02]  /*4c00*/  IMAD.MOV.U32 R13, RZ, RZ, RZ ;  /* 0x000000ffff0d7224 */ /* 0x000fe400078e00ff */
[----:B------:R-:W-:Y:S01]  /*4c10*/  HFMA2 R12, -RZ, RZ, 0, 2.384185791015625e-07 ;  /* 0x00000004ff0c7431 */ /* 0x000fe200000001ff */
[----:B------:R-:W-:-:S07]  /*4c20*/  MOV R20, R14 ;  /* 0x0000000e00147202 */ /* 0x000fce0000000f00 */
[----:B------:R-:W-:Y:S05]  /*4c30*/  WARPSYNC.COLLECTIVE R15, `(.L_x_14378) ;  /* 0x000000000f087348 */ /* 0x000fea0003c00000 */
[----:B------:R0:W1:Y:S02]  /*4c40*/  SHFL.BFLY P6, R14, R13, R12, R11 ;  /* 0x0c00000c0d0e7389 */ /* 0x00006400000c000b */
[----:B01----:R-:W-:Y:S05]  /*4c50*/  ENDCOLLECTIVE ;  /* 0x000000000000791b */ /* 0x003fea0003800000 */
.L_x_14378:
        /* <DEDUP_REMOVED lines=8> */
.L_x_14379:
[----:B------:R-:W-:Y:S02]  /*4ce0*/  HFMA2 R12, -RZ, RZ, 0, 5.9604644775390625e-08 ;  /* 0x00000001ff0c7431 */ /* 0x000fe400000001ff */
[----:B------:R-:W-:-:S04]  /*4cf0*/  IMAD.MOV.U32 R18, RZ, RZ, R14 ;  /* 0x000000ffff127224 */ /* 0x000fc800078e000e */
[----:B------:R-:W-:-:S05]  /*4d00*/  FADD.FTZ R21, R21, R18 ;  /* 0x0000001215157221 */ /* 0x000fca0000010000 */
[----:B------:R-:W-:-:S07]  /*4d10*/  MOV R13, R21 ;  /* 0x00000015000d7202 */ /* 0x000fce0000000f00 */
[----:B------:R-:W-:Y:S05]  /*4d20*/  WARPSYNC.COLLECTIVE R15, `(.L_x_14380) ;  /* 0x000000000f087348 */ /* 0x000fea0003c00000 */
[----:B------:R0:W1:Y:S02]  /*4d30*/  SHFL.BFLY P6, R14, R13, R12, R11 ;  /* 0x0c00000c0d0e7389 */ /* 0x00006400000c000b */
[----:B01----:R-:W-:Y:S05]  /*4d40*/  ENDCOLLECTIVE ;  /* 0x000000000000791b */ /* 0x003fea0003800000 */
.L_x_14380:
[----:B------:R-:W-:Y:S02]  /*4d50*/  HFMA2 R13, -RZ, RZ, 0, 0 ;  /* 0x00000000ff0d7431 */ /* 0x000fe400000001ff */
[----:B------:R-:W-:Y:S01]  /*4d60*/  IMAD.MOV.U32 R12, RZ, RZ, 0x4 ;  /* 0x00000004ff0c7424 */ /* 0x000fe200078e00ff */
[----:B------:R-:W-:-:S07]  /*4d70*/  MOV R18, R14 ;  /* 0x0000000e00127202 */ /* 0x000fce0000000f00 */
[----:B------:R-:W-:Y:S05]  /*4d80*/  WARPSYNC.COLLECTIVE R15, `(.L_x_14381) ;  /* 0x000000000f087348 */ /* 0x000fea0003c00000 */
[----:B------:R0:W1:Y:S02]  /*4d90*/  SHFL.BFLY P6, R14, R13, R12, R11 ;  /* 0x0c00000c0d0e7389 */ /* 0x00006400000c000b */
[----:B01----:R-:W-:Y:S05]  /*4da0*/  ENDCOLLECTIVE ;  /* 0x000000000000791b */ /* 0x003fea0003800000 */
.L_x_14381:
[----:B------:R-:W-:Y:S01]  /*4db0*/  FADD.FTZ R18, R21, R18 ;  /* 0x0000001215127221 */ /* 0x000fe20000010000 */
[----:B------:R-:W-:Y:S02]  /*4dc0*/  HFMA2 R12, -RZ, RZ, 0, 1.1920928955078125e-07 ;  /* 0x00000002ff0c7431 */ /* 0x000fe400000001ff */
[----:B------:R-:W-:-:S05]  /*4dd0*/  FADD.FTZ R19, RZ, R14 ;  /* 0x0000000eff137221 */ /* 0x000fca0000010000 */
[----:B------:R-:W-:-:S07]  /*4de0*/  MOV R13, R19 ;  /* 0x00000013000d7202 */ /* 0x000fce0000000f00 */
[----:B------:R-:W-:Y:S05]  /*4df0*/  WARPSYNC.COLLECTIVE R15, `(.L_x_14382) ;  /* 0x000000000f087348 */ /* 0x000fea0003c00000 */
[----:B------:R0:W1:Y:S02]  /*4e00*/  SHFL.BFLY P6, R14, R13, R12, R11 ;  /* 0x0c00000c0d0e7389 */ /* 0x00006400000c000b */
[----:B01----:R-:W-:Y:S05]  /*4e10*/  ENDCOLLECTIVE ;  /* 0x000000000000791b */ /* 0x003fea0003800000 */
.L_x_14382:
[----:B------:R-:W-:Y:S01]  /*4e20*/  IMAD.MOV.U32 R12, RZ, RZ, 0x1 ;  /* 0x00000001ff0c7424 */ /* 0x000fe200078e00ff */
[----:B------:R-:W-:-:S05]  /*4e30*/  MOV R16, R14 ;  /* 0x0000000e00107202 */ /* 0x000fca0000000f00 */
[----:B------:R-:W-:-:S05]  /*4e40*/  FADD.FTZ R19, R19, R16 ;  /* 0x0000001013137221 */ /* 0x000fca0000010000 */
[----:B------:R-:W-:-:S07]  /*4e50*/  MOV R13, R19 ;  /* 0x00000013000d7202 */ /* 0x000fce0000000f00 */
[----:B------:R-:W-:Y:S05]  /*4e60*/  WARPSYNC.COLLECTIVE R15, `(.L_x_14383) ;  /* 0x000000000f087348 */ /* 0x000fea0003c00000 */
[----:B------:R0:W1:Y:S02]  /*4e70*/  SHFL.BFLY P6, R14, R13, R12, R11 ;  /* 0x0c00000c0d0e7389 */ /* 0x00006400000c000b */
[----:B01----:R-:W-:Y:S05]  /*4e80*/  ENDCOLLECTIVE ;  /* 0x000000000000791b */ /* 0x003fea0003800000 */
.L_x_14383:
[----:B------:R-:W-:Y:S01]  /*4e90*/  HFMA2 R13, -RZ, RZ, 0, 0 ;  /* 0x00000000ff0d7431 */ /* 0x000fe200000001ff */
[----:B------:R-:W-:Y:S02]  /*4ea0*/  MOV R12, 0x4 ;  /* 0x00000004000c7802 */ /* 0x000fe40000000f00 */
[----:B------:R-:W-:-:S07]  /*4eb0*/  MOV R16, R14 ;  /* 0x0000000e00107202 */ /* 0x000fce0000000f00 */
[----:B------:R-:W-:Y:S05]  /*4ec0*/  WARPSYNC.COLLECTIVE R15, `(.L_x_14384) ;  /* 0x000000000f087348 */ /* 0x000fea0003c00000 */
[----:B------:R0:W1:Y:S02]  /*4ed0*/  SHFL.BFLY P6, R14, R13, R12, R11 ;  /* 0x0c00000c0d0e7389 */ /* 0x00006400000c000b */
[----:B01----:R-:W-:Y:S05]  /*4ee0*/  ENDCOLLECTIVE ;  /* 0x000000000000791b */ /* 0x003fea0003800000 */
.L_x_14384:
        /* <DEDUP_REMOVED lines=8> */
.L_x_14385:
[----:B------:R-:W-:Y:S01]  /*4f70*/  HFMA2 R12, -RZ, RZ, 0, 5.9604644775390625e-08 ;  /* 0x00000001ff0c7431 */ /* 0x000fe200000001ff */
[----:B------:R-:W-:-:S05]  /*4f80*/  MOV R10, R14 ;  /* 0x0000000e000a7202 */ /* 0x000fca0000000f00 */
[----:B------:R-:W-:-:S05]  /*4f90*/  FADD.FTZ R17, R17, R10 ;  /* 0x0000000a11117221 */ /* 0x000fca0000010000 */
[----:B------:R-:W-:-:S07]  /*4fa0*/  MOV R13, R17 ;  /* 0x00000011000d7202 */ /* 0x000fce0000000f00 */
[----:B------:R-:W-:Y:S05]  /*4fb0*/  WARPSYNC.COLLECTIVE R15, `(.L_x_14386) ;  /* 0x000000000f087348 */ /* 0x000fea0003c00000 */
[----:B------:R0:W1:Y:S02]  /*4fc0*/  SHFL.BFLY P6, R14, R13, R12, R11 ;  /* 0x0c00000c0d0e7389 */ /* 0x00006400000c000b */
[----:B01----:R-:W-:Y:S05]  /*4fd0*/  ENDCOLLECTIVE ;  /* 0x000000000000791b */ /* 0x003fea0003800000 */
.L_x_14386:
[----:B------:R-:W-:Y:S01]  /*4fe0*/  MOV R13, RZ ;  /* 0x000000ff000d7202 */ /* 0x000fe20000000f00 */
[----:B------:R-:W-:Y:S02]  /*4ff0*/  HFMA2 R12, -RZ, RZ, 0, 2.384185791015625e-07 ;  /* 0x00000004ff0c7431 */ /* 0x000fe400000001ff */
[----:B------:R-:W-:-:S07]  /*5000*/  IMAD.MOV.U32 R10, RZ, RZ, R14 ;  /* 0x000000ffff0a7224 */ /* 0x000fce00078e000e */
[----:B------:R-:W-:Y:S05]  /*5010*/  WARPSYNC.COLLECTIVE R15, `(.L_x_14387) ;  /* 0x000000000f087348 */ /* 0x000fea0003c00000 */
[----:B------:R0:W1:Y:S02]  /*5020*/  SHFL.BFLY P6, R14, R13, R12, R11 ;  /* 0x0c00000c0d0e7389 */ /* 0x00006400000c000b */
[----:B01----:R-:W-:Y:S05]  /*5030*/  ENDCOLLECTIVE ;  /* 0x000000000000791b */ /* 0x003fea0003800000 */
.L_x_14387:
        /* <DEDUP_REMOVED lines=8> */
.L_x_14388:
[----:B------:R-:W-:Y:S01]  /*50c0*/  HFMA2 R12, -RZ, RZ, 0, 5.9604644775390625e-08 ;  /* 0x00000001ff0c7431 */ /* 0x000fe200000001ff */
[----:B------:R-:W-:-:S05]  /*50d0*/  MOV R8, R14 ;  /* 0x0000000e00087202 */ /* 0x000fca0000000f00 */
[----:B------:R-:W-:-:S05]  /*50e0*/  FADD.FTZ R9, R9, R8 ;  /* 0x0000000809097221 */ /* 0x000fca0000010000 */
[----:B------:R-:W-:-:S07]  /*50f0*/  MOV R13, R9 ;  /* 0x00000009000d7202 */ /* 0x000fce0000000f00 */
[----:B------:R-:W-:Y:S05]  /*5100*/  WARPSYNC.COLLECTIVE R15, `(.L_x_14389) ;  /* 0x000000000f087348 */ /* 0x000fea0003c00000 */
[----:B------:R0:W1:Y:S02]  /*5110*/  SHFL.BFLY P6, R14, R13, R12, R11 ;  /* 0x0c00000c0d0e7389 */ /* 0x00006400000c000b */
[----:B01----:R-:W-:Y:S05]  /*5120*/  ENDCOLLECTIVE ;  /* 0x000000000000791b */ /* 0x003fea0003800000 */
.L_x_14389:
[----:B------:R-:W-:Y:S02]  /*5130*/  IMAD.MOV.U32 R13, RZ, RZ, RZ ;  /* 0x000000ffff0d7224 */ /* 0x000fe400078e00ff */
[----:B------:R-:W-:Y:S01]  /*5140*/  HFMA2 R12, -RZ, RZ, 0, 2.384185791015625e-07 ;  /* 0x00000004ff0c7431 */ /* 0x000fe200000001ff */
[----:B------:R-:W-:-:S07]  /*5150*/  MOV R8, R14 ;  /* 0x0000000e00087202 */ /* 0x000fce0000000f00 */
[----:B------:R-:W-:Y:S05]  /*5160*/  WARPSYNC.COLLECTIVE R15, `(.L_x_14390) ;  /* 0x000000000f087348 */ /* 0x000fea0003c00000 */
[----:B------:R0:W1:Y:S02]  /*5170*/  SHFL.BFLY P6, R14, R13, R12, R11 ;  /* 0x0c00000c0d0e7389 */ /* 0x00006400000c000b */
[----:B01----:R-:W-:Y:S05]  /*5180*/  ENDCOLLECTIVE ;  /* 0x000000000000791b */ /* 0x003fea0003800000 */
.L_x_14390:
        /* <DEDUP_REMOVED lines=8> */
.L_x_14391:
[----:B------:R-:W-:Y:S02]  /*5210*/  HFMA2 R12, -RZ, RZ, 0, 5.9604644775390625e-08 ;  /* 0x00000001ff0c7431 */ /* 0x000fe400000001ff */
[----:B------:R-:W-:-:S04]  /*5220*/  IMAD.MOV.U32 R6, RZ, RZ, R14 ;  /* 0x000000ffff067224 */ /* 0x000fc800078e000e */
[----:B------:R-:W-:-:S05]  /*5230*/  FADD.FTZ R7, R7, R6 ;  /* 0x0000000607077221 */ /* 0x000fca0000010000 */
[----:B------:R-:W-:-:S07]  /*5240*/  MOV R13, R7 ;  /* 0x00000007000d7202 */ /* 0x000fce0000000f00 */
[----:B------:R-:W-:Y:S05]  /*5250*/  WARPSYNC.COLLECTIVE R15, `(.L_x_14392) ;  /* 0x000000000f087348 */ /* 0x000fea0003c00000 */
[----:B------:R0:W1:Y:S02]  /*5260*/  SHFL.BFLY P6, R14, R13, R12, R11 ;  /* 0x0c00000c0d0e7389 */ /* 0x00006400000c000b */
[----:B01----:R-:W-:Y:S05]  /*5270*/  ENDCOLLECTIVE ;  /* 0x000000000000791b */ /* 0x003fea0003800000 */
.L_x_14392:
[----:B------:R-:W-:Y:S02]  /*5280*/  HFMA2 R13, -RZ, RZ, 0, 0 ;  /* 0x00000000ff0d7431 */ /* 0x000fe400000001ff */
[----:B------:R-:W-:Y:S01]  /*5290*/  IMAD.MOV.U32 R12, RZ, RZ, 0x4 ;  /* 0x00000004ff0c7424 */ /* 0x000fe200078e00ff */
[----:B------:R-:W-:-:S07]  /*52a0*/  MOV R6, R14 ;  /* 0x0000000e00067202 */ /* 0x000fce0000000f00 */
[----:B------:R-:W-:Y:S05]  /*52b0*/  WARPSYNC.COLLECTIVE R15, `(.L_x_14393) ;  /* 0x000000000f087348 */ /* 0x000fea0003c00000 */
[----:B------:R0:W1:Y:S02]  /*52c0*/  SHFL.BFLY P6, R14, R13, R12, R11 ;  /* 0x0c00000c0d0e7389 */ /* 0x00006400000c000b */
[----:B01----:R-:W-:Y:S05]  /*52d0*/  ENDCOLLECTIVE ;  /* 0x000000000000791b */ /* 0x003fea0003800000 */
.L_x_14393:
[----:B------:R-:W-:Y:S01]  /*52e0*/  FADD.FTZ R6, R7, R6 ;  /* 0x0000000607067221 */ /* 0x000fe20000010000 */
[----:B------:R-:W-:Y:S02]  /*52f0*/  HFMA2 R12, -RZ, RZ, 0, 1.1920928955078125e-07 ;  /* 0x00000002ff0c7431 */ /* 0x000fe400000001ff */
[----:B------:R-:W-:-:S05]  /*5300*/  FADD.FTZ R5, RZ, R14 ;  /* 0x0000000eff057221 */ /* 0x000fca0000010000 */
[----:B------:R-:W-:-:S07]  /*5310*/  MOV R13, R5 ;  /* 0x00000005000d7202 */ /* 0x000fce0000000f00 */
[----:B------:R-:W-:Y:S05]  /*5320*/  WARPSYNC.COLLECTIVE R15, `(.L_x_14394) ;  /* 0x000000000f087348 */ /* 0x000fea0003c00000 */
[----:B------:R0:W1:Y:S02]  /*5330*/  SHFL.BFLY P6, R14, R13, R12, R11 ;  /* 0x0c00000c0d0e7389 */ /* 0x00006400000c000b */
[----:B01----:R-:W-:Y:S05]  /*5340*/  ENDCOLLECTIVE ;  /* 0x000000000000791b */ /* 0x003fea0003800000 */
.L_x_14394:
[----:B------:R-:W-:Y:S01]  /*5350*/  IMAD.MOV.U32 R12, RZ, RZ, 0x1 ;  /* 0x00000001ff0c7424 */ /* 0x000fe200078e00ff */
[----:B------:R-:W-:-:S05]  /*5360*/  MOV R4, R14 ;  /* 0x0000000e00047202 */ /* 0x000fca0000000f00 */
[----:B------:R-:W-:-:S05]  /*5370*/  FADD.FTZ R5, R5, R4 ;  /* 0x0000000405057221 */ /* 0x000fca0000010000 */
[----:B------:R-:W-:-:S07]  /*5380*/  MOV R13, R5 ;  /* 0x00000005000d7202 */ /* 0x000fce0000000f00 */
[----:B------:R-:W-:Y:S05]  /*5390*/  WARPSYNC.COLLECTIVE R15, `(.L_x_14395) ;  /* 0x000000000f087348 */ /* 0x000fea0003c00000 */
[----:B------:R0:W1:Y:S02]  /*53a0*/  SHFL.BFLY P6, R14, R13, R12, R11 ;  /* 0x0c00000c0d0e7389 */ /* 0x00006400000c000b */
[----:B01----:R-:W-:Y:S05]  /*53b0*/  ENDCOLLECTIVE ;  /* 0x000000000000791b */ /* 0x003fea0003800000 */
.L_x_14395:
[----:B------:R-:W-:Y:S01]  /*53c0*/  HFMA2 R13, -RZ, RZ, 0, 0 ;  /* 0x00000000ff0d7431 */ /* 0x000fe200000001ff */
[----:B------:R-:W-:Y:S02]  /*53d0*/  MOV R12, 0x4 ;  /* 0x00000004000c7802 */ /* 0x000fe40000000f00 */
[----:B------:R-:W-:-:S07]  /*53e0*/  MOV R4, R14 ;  /* 0x0000000e00047202 */ /* 0x000fce0000000f00 */
[----:B------:R-:W-:Y:S05]  /*53f0*/  WARPSYNC.COLLECTIVE R15, `(.L_x_14396) ;  /* 0x000000000f087348 */ /* 0x000fea0003c00000 */
[----:B------:R0:W1:Y:S02]  /*5400*/  SHFL.BFLY P6, R14, R13, R12, R11 ;  /* 0x0c00000c0d0e7389 */ /* 0x00006400000c000b */
[----:B01----:R-:W-:Y:S05]  /*5410*/  ENDCOLLECTIVE ;  /* 0x000000000000791b */ /* 0x003fea0003800000 */
.L_x_14396:
        /* <DEDUP_REMOVED lines=8> */
.L_x_14397:
[----:B------:R-:W-:Y:S01]  /*54a0*/  HFMA2 R12, -RZ, RZ, 0, 5.9604644775390625e-08 ;  /* 0x00000001ff0c7431 */ /* 0x000fe200000001ff */
[----:B------:R-:W-:-:S05]  /*54b0*/  MOV R2, R14 ;  /* 0x0000000e00027202 */ /* 0x000fca0000000f00 */
[----:B------:R-:W-:-:S05]  /*54c0*/  FADD.FTZ R3, R3, R2 ;  /* 0x0000000203037221 */ /* 0x000fca0000010000 */
[----:B------:R-:W-:-:S07]  /*54d0*/  MOV R13, R3 ;  /* 0x00000003000d7202 */ /* 0x000fce0000000f00 */
[----:B------:R-:W-:Y:S05]  /*54e0*/  WARPSYNC.COLLECTIVE R15, `(.L_x_14398) ;  /* 0x000000000f087348 */ /* 0x000fea0003c00000 */
[----:B------:R0:W1:Y:S02]  /*54f0*/  SHFL.BFLY P6, R14, R13, R12, R11 ;  /* 0x0c00000c0d0e7389 */ /* 0x00006400000c000b */
[----:B01----:R-:W-:Y:S05]  /*5500*/  ENDCOLLECTIVE ;  /* 0x000000000000791b */ /* 0x003fea0003800000 */
.L_x_14398:
[----:B------:R-:W-:Y:S01]  /*5510*/  MOV R13, RZ ;  /* 0x000000ff000d7202 */ /* 0x000fe20000000f00 */
[----:B------:R-:W-:Y:S02]  /*5520*/  HFMA2 R12, -RZ, RZ, 0, 2.384185791015625e-07 ;  /* 0x00000004ff0c7431 */ /* 0x000fe400000001ff */
[----:B------:R-:W-:-:S07]  /*5530*/  IMAD.MOV.U32 R2, RZ, RZ, R14 ;  /* 0x000000ffff027224 */ /* 0x000fce00078e000e */
[----:B------:R-:W-:Y:S05]  /*5540*/  WARPSYNC.COLLECTIVE R15, `(.L_x_14399) ;  /* 0x000000000f087348 */ /* 0x000fea0003c00000 */
[----:B------:R0:W1:Y:S02]  /*5550*/  SHFL.BFLY P6, R14, R13, R12, R11 ;  /* 0x0c00000c0d0e7389 */ /* 0x00006400000c000b */
[----:B01----:R-:W-:Y:S05]  /*5560*/  ENDCOLLECTIVE ;  /* 0x000000000000791b */ /* 0x003fea0003800000 */
.L_x_14399:
        /* <DEDUP_REMOVED lines=8> */
.L_x_14400:
[----:B------:R-:W-:Y:S01]  /*55f0*/  HFMA2 R12, -RZ, RZ, 0, 5.9604644775390625e-08 ;  /* 0x00000001ff0c7431 */ /* 0x000fe200000001ff */
[----:B------:R-:W-:-:S05]  /*5600*/  MOV R45, R14 ;  /* 0x0000000e002d7202 */ /* 0x000fca0000000f00 */
[----:B------:R-:W-:-:S05]  /*5610*/  FADD.FTZ R0, R0, R45 ;  /* 0x0000002d00007221 */ /* 0x000fca0000010000 */
[----:B------:R-:W-:-:S07]  /*5620*/  MOV R13, R0 ;  /* 0x00000000000d7202 */ /* 0x000fce0000000f00 */
[----:B------:R-:W-:Y:S05]  /*5630*/  WARPSYNC.COLLECTIVE R15, `(.L_x_14401) ;  /* 0x000000000f087348 */ /* 0x000fea0003c00000 */
[----:B------:R0:W1:Y:S02]  /*5640*/  SHFL.BFLY P6, R14, R13, R12, R11 ;  /* 0x0c00000c0d0e7389 */ /* 0x00006400000c000b */
[----:B01----:R-:W-:Y:S05]  /*5650*/  ENDCOLLECTIVE ;  /* 0x000000000000791b */ /* 0x003fea0003800000 */
.L_x_14401:
[----:B------:R-:W-:Y:S02]  /*5660*/  IMAD.MOV.U32 R13, RZ, RZ, RZ ;  /* 0x000000ffff0d7224 */ /* 0x000fe400078e00ff */
[----:B------:R-:W-:Y:S01]  /*5670*/  HFMA2 R12, -RZ, RZ, 0, 2.384185791015625e-07 ;  /* 0x00000004ff0c7431 */ /* 0x000fe200000001ff */
[----:B------:R-:W-:-:S07]  /*5680*/  MOV R29, R14 ;  /* 0x0000000e001d7202 */ /* 0x000fce0000000f00 */
[----:B------:R-:W-:Y:S05]  /*5690*/  WARPSYNC.COLLECTIVE R15, `(.L_x_14402) ;  /* 0x000000000f087348 */ /* 0x000fea0003c00000 */
[----:B------:R0:W1:Y:S02]  /*56a0*/  SHFL.BFLY P6, R14, R13, R12, R11 ;  /* 0x0c00000c0d0e7389 */ /* 0x00006400000c000b */
[----:B01----:R-:W-:Y:S05]  /*56b0*/  ENDCOLLECTIVE ;  /* 0x000000000000791b */ /* 0x003fea0003800000 */
.L_x_14402:
[----:B------:R-:W-:Y:S01]  /*56c0*/  FADD.FTZ R29, R0, R29 ;  /* 0x0000001d001d7221 */ /* 0x000fe20000010000 */
[----:B------:R-:W-:Y:S02]  /*56d0*/  HFMA2 R12, -RZ, RZ, 0, 1.1920928955078125e-07 ;  /* 0x00000002ff0c7431 */ /* 0x000fe400000001ff */
[----:B------:R-:W-:-:S05]  /*56e0*/  FADD.FTZ R28, RZ, R14 ;  /* 0x0000000eff1c7221 */ /* 0x000fca0000010000 */
[----:B------:R-:W-:-:S07]  /*56f0*/  MOV R13, R28 ;  /* 0x0000001c000d7202 */ /* 0x000fce0000000f00 */
[----:B------:R-:W-:Y:S05]  /*5700*/  WARPSYNC.COLLECTIVE R15, `(.L_x_14403) ;  /* 0x000000000f087348 */ /* 0x000fea0003c00000 */
[----:B------:R0:W1:Y:S02]  /*5710*/  SHFL.BFLY P6, R14, R13, R12, R11 ;  /* 0x0c00000c0d0e7389 */ /* 0x00006400000c000b */
[----:B01----:R-:W-:Y:S05]  /*5720*/  ENDCOLLECTIVE ;  /* 0x000000000000791b */ /* 0x003fea0003800000 */
.L_x_14403:
[----:B------:R-:W-:Y:S01]  /*5730*/  HFMA2 R12, -RZ, RZ, 0, 5.9604644775390625e-08 ;  /* 0x00000001ff0c7431 */ /* 0x000fe200000001ff */
[----:B------:R-:W-:-:S05]  /*5740*/  MOV R37, R14 ;  /* 0x0000000e00257202 */ /* 0x000fca0000000f00 */
[----:B------:R-:W-:-:S04]  /*5750*/  FADD.FTZ R28, R28, R37 ;  /* 0x000000251c1c7221 */ /* 0x000fc80000010000 */
[----:B------:R-:W-:-:S07]  /*5760*/  IMAD.MOV.U32 R13, RZ, RZ, R28 ;  /* 0x000000ffff0d7224 */ /* 0x000fce00078e001c */
[----:B------:R-:W-:Y:S05]  /*5770*/  WARPSYNC.COLLECTIVE R15, `(.L_x_14404) ;  /* 0x000000000f087348 */ /* 0x000fea0003c00000 */
[----:B------:R0:W1:Y:S02]  /*5780*/  SHFL.BFLY P6, R14, R13, R12, R11 ;  /* 0x0c00000c0d0e7389 */ /* 0x00006400000c000b */
[----:B01----:R-:W-:Y:S05]  /*5790*/  ENDCOLLECTIVE ;  /* 0x000000000000791b */ /* 0x003fea0003800000 */
.L_x_14404:
[----:B------:R-:W-:Y:S01]  /*57a0*/  HFMA2 R13, -RZ, RZ, 0, 0 ;  /* 0x00000000ff0d7431 */ /* 0x000fe200000001ff */
[----:B------:R-:W-:Y:S02]  /*57b0*/  MOV R12, 0x4 ;  /* 0x00000004000c7802 */ /* 0x000fe40000000f00 */
[----:B------:R-:W-:-:S07]  /*57c0*/  MOV R25, R14 ;  /* 0x0000000e00197202 */ /* 0x000fce0000000f00 */
[----:B------:R-:W-:Y:S05]  /*57d0*/  WARPSYNC.COLLECTIVE R15, `(.L_x_14405) ;  /* 0x000000000f087348 */ /* 0x000fea0003c00000 */
[----:B------:R0:W1:Y:S02]  /*57e0*/  SHFL.BFLY P6, R14, R13, R12, R11 ;  /* 0x0c00000c0d0e7389 */ /* 0x00006400000c000b */
[----:B01----:R-:W-:Y:S05]  /*57f0*/  ENDCOLLECTIVE ;  /* 0x000000000000791b */ /* 0x003fea0003800000 */
.L_x_14405:
        /* <DEDUP_REMOVED lines=8> */
.L_x_14406:
[----:B------:R-:W-:Y:S01]  /*5880*/  IMAD.MOV.U32 R12, RZ, RZ, 0x1 ;  /* 0x00000001ff0c7424 */ /* 0x000fe200078e00ff */
[----:B------:R-:W-:-:S05]  /*5890*/  MOV R41, R14 ;  /* 0x0000000e00297202 */ /* 0x000fca0000000f00 */
[----:B------:R-:W-:-:S05]  /*58a0*/  FADD.FTZ R30, R30, R41 ;  /* 0x000000291e1e7221 */ /* 0x000fca0000010000 */
[----:B------:R-:W-:-:S07]  /*58b0*/  MOV R13, R30 ;  /* 0x0000001e000d7202 */ /* 0x000fce0000000f00 */
[----:B------:R-:W-:Y:S05]  /*58c0*/  WARPSYNC.COLLECTIVE R15, `(.L_x_14407) ;  /* 0x000000000f087348 */ /* 0x000fea0003c00000 */
[----:B------:R0:W1:Y:S02]  /*58d0*/  SHFL.BFLY P6, R14, R13, R12, R11 ;  /* 0x0c00000c0d0e7389 */ /* 0x00006400000c000b */
[----:B01----:R-:W-:Y:S05]  /*58e0*/  ENDCOLLECTIVE ;  /* 0x000000000000791b */ /* 0x003fea0003800000 */
.L_x_14407:
[----:B------:R-:W-:Y:S01]  /*58f0*/  HFMA2 R13, -RZ, RZ, 0, 0 ;  /* 0x00000000ff0d7431 */ /* 0x000fe200000001ff */
[----:B------:R-:W-:Y:S02]  /*5900*/  MOV R12, 0x4 ;  /* 0x00000004000c7802 */ /* 0x000fe40000000f00 */
[----:B------:R-:W-:-:S07]  /*5910*/  MOV R19, R14 ;  /* 0x0000000e00137202 */ /* 0x000fce0000000f00 */
[----:B------:R-:W-:Y:S05]  /*5920*/  WARPSYNC.COLLECTIVE R15, `(.L_x_14408) ;  /* 0x000000000f087348 */ /* 0x000fea0003c00000 */
[----:B------:R0:W1:Y:S02]  /*5930*/  SHFL.BFLY P6, R14, R13, R12, R11 ;  /* 0x0c00000c0d0e7389 */ /* 0x00006400000c000b */
[----:B01----:R-:W-:Y:S05]  /*5940*/  ENDCOLLECTIVE ;  /* 0x000000000000791b */ /* 0x003fea0003800000 */
.L_x_14408:
[----:B------:R-:W-:Y:S01]  /*5950*/  FADD.FTZ R19, R30, R19 ;  /* 0x000000131e137221 */ /* 0x000fe20000010000 */
[----:B------:R-:W-:Y:S02]  /*5960*/  IMAD.MOV.U32 R12, RZ, RZ, 0x2 ;  /* 0x00000002ff0c7424 */ /* 0x000fe400078e00ff */
[----:B------:R-:W-:-:S05]  /*5970*/  FADD.FTZ R31, RZ, R14 ;  /* 0x0000000eff1f7221 */ /* 0x000fca0000010000 */
[----:B------:R-:W-:-:S07]  /*5980*/  MOV R13, R31 ;  /* 0x0000001f000d7202 */ /* 0x000fce0000000f00 */
[----:B------:R-:W-:Y:S05]  /*5990*/  WARPSYNC.COLLECTIVE R15, `(.L_x_14409) ;  /* 0x000000000f087348 */ /* 0x000fea0003c00000 */
[----:B------:R0:W1:Y:S02]  /*59a0*/  SHFL.BFLY P6, R14, R13, R12, R11 ;  /* 0x0c00000c0d0e7389 */ /* 0x00006400000c000b */
[----:B01----:R-:W-:Y:S05]  /*59b0*/  ENDCOLLECTIVE ;  /* 0x000000000000791b */ /* 0x003fea0003800000 */
.L_x_14409:
[----:B------:R-:W-:Y:S01]  /*59c0*/  HFMA2 R12, -RZ, RZ, 0, 5.9604644775390625e-08 ;  /* 0x00000001ff0c7431 */ /* 0x000fe200000001ff */
[----:B------:R-:W-:-:S05]  /*59d0*/  MOV R44, R14 ;  /* 0x0000000e002c7202 */ /* 0x000fca0000000f00 */
[----:B------:R-:W-:-:S05]  /*59e0*/  FADD.FTZ R31, R31, R44 ;  /* 0x0000002c1f1f7221 */ /* 0x000fca0000010000 */
[----:B------:R-:W-:-:S07]  /*59f0*/  MOV R13, R31 ;  /* 0x0000001f000d7202 */ /* 0x000fce0000000f00 */
[----:B------:R-:W-:Y:S05]  /*5a00*/  WARPSYNC.COLLECTIVE R15, `(.L_x_14410) ;  /* 0x000000000f087348 */ /* 0x000fea0003c00000 */
[----:B------:R0:W1:Y:S02]  /*5a10*/  SHFL.BFLY P6, R14, R13, R12, R11 ;  /* 0x0c00000c0d0e7389 */ /* 0x00006400000c000b */
[----:B01----:R-:W-:Y:S05]  /*5a20*/  ENDCOLLECTIVE ;  /* 0x000000000000791b */ /* 0x003fea0003800000 */
.L_x_14410:
[----:B------:R-:W-:Y:S02]  /*5a30*/  IMAD.MOV.U32 R13, RZ, RZ, RZ ;  /* 0x000000ffff0d7224 */ /* 0x000fe400078e00ff */
[----:B------:R-:W-:Y:S01]  /*5a40*/  HFMA2 R12, -RZ, RZ, 0, 2.384185791015625e-07 ;  /* 0x00000004ff0c7431 */ /* 0x000fe200000001ff */
[----:B------:R-:W-:-:S07]  /*5a50*/  MOV R44, R14 ;  /* 0x0000000e002c7202 */ /* 0x000fce0000000f00 */
[----:B------:R-:W-:Y:S05]  /*5a60*/  WARPSYNC.COLLECTIVE R15, `(.L_x_14411) ;  /* 0x000000000f087348 */ /* 0x000fea0003c00000 */
[----:B------:R0:W1:Y:S02]  /*5a70*/  SHFL.BFLY P6, R14, R13, R12, R11 ;  /* 0x0c00000c0d0e7389 */ /* 0x00006400000c000b */
[----:B01----:R-:W-:Y:S05]  /*5a80*/  ENDCOLLECTIVE ;  /* 0x000000000000791b */ /* 0x003fea0003800000 */
.L_x_14411:
        /* <DEDUP_REMOVED lines=8> */
.L_x_14412:
[----:B------:R-:W-:Y:S02]  /*5b10*/  HFMA2 R12, -RZ, RZ, 0, 5.9604644775390625e-08 ;  /* 0x00000001ff0c7431 */ /* 0x000fe400000001ff */
[----:B------:R-:W-:-:S04]  /*5b20*/  IMAD.MOV.U32 R43, RZ, RZ, R14 ;  /* 0x000000ffff2b7224 */ /* 0x000fc800078e000e */
[----:B------:R-:W-:-:S05]  /*5b30*/  FADD.FTZ R32, R32, R43 ;  /* 0x0000002b20207221 */ /* 0x000fca0000010000 */
[----:B------:R-:W-:-:S07]  /*5b40*/  MOV R13, R32 ;  /* 0x00000020000d7202 */ /* 0x000fce0000000f00 */
[----:B------:R-:W-:Y:S05]  /*5b50*/  WARPSYNC.COLLECTIVE R15, `(.L_x_14413) ;  /* 0x000000000f087348 */ /* 0x000fea0003c00000 */
[----:B------:R0:W1:Y:S02]  /*5b60*/  SHFL.BFLY P6, R14, R13, R12, R11 ;  /* 0x0c00000c0d0e7389 */ /* 0x00006400000c000b */
[----:B01----:R-:W-:Y:S05]  /*5b70*/  ENDCOLLECTIVE ;  /* 0x000000000000791b */ /* 0x003fea0003800000 */
.L_x_14413:
[----:B------:R-:W-:Y:S02]  /*5b80*/  HFMA2 R13, -RZ, RZ, 0, 0 ;  /* 0x00000000ff0d7431 */ /* 0x000fe400000001ff */
[----:B------:R-:W-:Y:S01]  /*5b90*/  IMAD.MOV.U32 R12, RZ, RZ, 0x4 ;  /* 0x00000004ff0c7424 */ /* 0x000fe200078e00ff */
[----:B------:R-:W-:-:S07]  /*5ba0*/  MOV R5, R14 ;  /* 0x0000000e00057202 */ /* 0x000fce0000000f00 */
[----:B------:R-:W-:Y:S05]  /*5bb0*/  WARPSYNC.COLLECTIVE R15, `(.L_x_14414) ;  /* 0x000000000f087348 */ /* 0x000fea0003c00000 */
[----:B------:R0:W1:Y:S02]  /*5bc0*/  SHFL.BFLY P6, R14, R13, R12, R11 ;  /* 0x0c00000c0d0e7389 */ /* 0x00006400000c000b */
[----:B01----:R-:W-:Y:S05]  /*5bd0*/  ENDCOLLECTIVE ;  /* 0x000000000000791b */ /* 0x003fea0003800000 */
.L_x_14414:
[----:B------:R-:W-:Y:S01]  /*5be0*/  FADD.FTZ R5, R32, R5 ;  /* 0x0000000520057221 */ /* 0x000fe20000010000 */
[----:B------:R-:W-:Y:S02]  /*5bf0*/  HFMA2 R12, -RZ, RZ, 0, 1.1920928955078125e-07 ;  /* 0x00000002ff0c7431 */ /* 0x000fe400000001ff */
[----:B------:R-:W-:-:S05]  /*5c00*/  FADD.FTZ R33, RZ, R14 ;  /* 0x0000000eff217221 */ /* 0x000fca0000010000 */
[----:B------:R-:W-:-:S07]  /*5c10*/  MOV R13, R33 ;  /* 0x00000021000d7202 */ /* 0x000fce0000000f00 */
[----:B------:R-:W-:Y:S05]  /*5c20*/  WARPSYNC.COLLECTIVE R15, `(.L_x_14415) ;  /* 0x000000000f087348 */ /* 0x000fea0003c00000 */
[----:B------:R0:W1:Y:S02]  /*5c30*/  SHFL.BFLY P6, R14, R13, R12, R11 ;  /* 0x0c00000c0d0e7389 */ /* 0x00006400000c000b */
[----:B01----:R-:W-:Y:S05]  /*5c40*/  ENDCOLLECTIVE ;  /* 0x000000000000791b */ /* 0x003fea0003800000 */
.L_x_14415:
[----:B------:R-:W-:Y:S01]  /*5c50*/  IMAD.MOV.U32 R12, RZ, RZ, 0x1 ;  /* 0x00000001ff0c7424 */ /* 0x000fe200078e00ff */
[----:B------:R-:W-:-:S05]  /*5c60*/  MOV R2, R14 ;  /* 0x0000000e00027202 */ /* 0x000fca0000000f00 */
[----:B------:R-:W-:-:S05]  /*5c70*/  FADD.FTZ R33, R33, R2 ;  /* 0x0000000221217221 */ /* 0x000fca0000010000 */
[----:B------:R-:W-:-:S07]  /*5c80*/  MOV R13, R33 ;  /* 0x00000021000d7202 */ /* 0x000fce0000000f00 */
[----:B------:R-:W-:Y:S05]  /*5c90*/  WARPSYNC.COLLECTIVE R15, `(.L_x_14416) ;  /* 0x000000000f087348 */ /* 0x000fea0003c00000 */
[----:B------:R0:W1:Y:S02]  /*5ca0*/  SHFL.BFLY P6, R14, R13, R12, R11 ;  /* 0x0c00000c0d0e7389 */ /* 0x00006400000c000b */
[----:B01----:R-:W-:Y:S05]  /*5cb0*/  ENDCOLLECTIVE ;  /* 0x000000000000791b */ /* 0x003fea0003800000 */
.L_x_14416:
[----:B------:R-:W-:Y:S01]  /*5cc0*/  HFMA2 R13, -RZ, RZ, 0, 0 ;  /* 0x00000000ff0d7431 */ /* 0x000fe200000001ff */
[----:B------:R-:W-:Y:S02]  /*5cd0*/  MOV R12, 0x4 ;  /* 0x00000004000c7802 */ /* 0x000fe40000000f00 */
[----:B------:R-:W-:-:S07]  /*5ce0*/  MOV R2, R14 ;  /* 0x0000000e00027202 */ /* 0x000fce0000000f00 */
[----:B------:R-:W-:Y:S05]  /*5cf0*/  WARPSYNC.COLLECTIVE R15, `(.L_x_14417) ;  /* 0x000000000f087348 */ /* 0x000fea0003c00000 */
[----:B------:R0:W1:Y:S02]  /*5d00*/  SHFL.BFLY P6, R14, R13, R12, R11 ;  /* 0x0c00000c0d0e7389 */ /* 0x00006400000c000b */
[----:B01----:R-:W-:Y:S05]  /*5d10*/  ENDCOLLECTIVE ;  /* 0x000000000000791b */ /* 0x003fea0003800000 */
.L_x_14417:
        /* <DEDUP_REMOVED lines=8> */
.L_x_14418:
        /* <DEDUP_REMOVED lines=8> */
.L_x_14419:
[----:B------:R-:W-:Y:S01]  /*5e20*/  HFMA2 R13, -RZ, RZ, 0, 0 ;  /* 0x00000000ff0d7431 */ /* 0x000fe200000001ff */
[----:B------:R-:W-:Y:S02]  /*5e30*/  MOV R12, 0x4 ;  /* 0x00000004000c7802 */ /* 0x000fe40000000f00 */
[----:B------:R-:W-:-:S07]  /*5e40*/  MOV R21, R14 ;  /* 0x0000000e00157202 */ /* 0x000fce0000000f00 */
[----:B------:R-:W-:Y:S05]  /*5e50*/  WARPSYNC.COLLECTIVE R15, `(.L_x_14420) ;  /* 0x000000000f087348 */ /* 0x000fea0003c00000 */
[----:B------:R0:W1:Y:S02]  /*5e60*/  SHFL.BFLY P6, R14, R13, R12, R11 ;  /* 0x0c00000c0d0e7389 */ /* 0x00006400000c000b */
[----:B01----:R-:W-:Y:S05]  /*5e70*/  ENDCOLLECTIVE ;  /* 0x000000000000791b */ /* 0x003fea0003800000 */
.L_x_14420:
        /* <DEDUP_REMOVED lines=8> */
.L_x_14421:
[----:B------:R-:W-:Y:S01]  /*5f00*/  HFMA2 R12, -RZ, RZ, 0, 5.9604644775390625e-08 ;  /* 0x00000001ff0c7431 */ /* 0x000fe200000001ff */
[----:B------:R-:W-:-:S05]  /*5f10*/  MOV R45, R14 ;  /* 0x0000000e002d7202 */ /* 0x000fca0000000f00 */
[----:B------:R-:W-:-:S05]  /*5f20*/  FADD.FTZ R35, R35, R45 ;  /* 0x0000002d23237221 */ /* 0x000fca0000010000 */
[----:B------:R-:W-:-:S07]  /*5f30*/  MOV R13, R35 ;  /* 0x00000023000d7202 */ /* 0x000fce0000000f00 */
[----:B------:R-:W-:Y:S05]  /*5f40*/  WARPSYNC.COLLECTIVE R15, `(.L_x_14422) ;  /* 0x000000000f087348 */ /* 0x000fea0003c00000 */
[----:B------:R0:W1:Y:S02]  /*5f50*/  SHFL.BFLY P6, R14, R13, R12, R11 ;  /* 0x0c00000c0d0e7389 */ /* 0x00006400000c000b */
[----:B01----:R-:W-:Y:S05]  /*5f60*/  ENDCOLLECTIVE ;  /* 0x000000000000791b */ /* 0x003fea0003800000 */
.L_x_14422:
[----:B------:R-:W-:Y:S01]  /*5f70*/  MOV R13, RZ ;  /* 0x000000ff000d7202 */ /* 0x000fe20000000f00 */
[----:B------:R-:W-:Y:S02]  /*5f80*/  HFMA2 R12, -RZ, RZ, 0, 2.384185791015625e-07 ;  /* 0x00000004ff0c7431 */ /* 0x000fe400000001ff */
[----:B------:R-:W-:-:S07]  /*5f90*/  IMAD.MOV.U32 R28, RZ, RZ, R14 ;  /* 0x000000ffff1c7224 */ /* 0x000fce00078e000e */
[----:B------:R-:W-:Y:S05]  /*5fa0*/  WARPSYNC.COLLECTIVE R15, `(.L_x_14423) ;  /* 0x000000000f087348 */ /* 0x000fea0003c00000 */
[----:B------:R0:W1:Y:S02]  /*5fb0*/  SHFL.BFLY P6, R14, R13, R12, R11 ;  /* 0x0c00000c0d0e7389 */ /* 0x00006400000c000b */
[----:B01----:R-:W-:Y:S05]  /*5fc0*/  ENDCOLLECTIVE ;  /* 0x000000000000791b */ /* 0x003fea0003800000 */
.L_x_14423:
[----:B------:R-:W-:Y:S01]  /*5fd0*/  FADD.FTZ R28, R35, R28 ;  /* 0x0000001c231c7221 */ /* 0x000fe20000010000 */
[----:B------:R-:W-:Y:S02]  /*5fe0*/  HFMA2 R12, -RZ, RZ, 0, 1.1920928955078125e-07 ;  /* 0x00000002ff0c7431 */ /* 0x000fe400000001ff */
[----:B------:R-:W-:-:S05]  /*5ff0*/  FADD.FTZ R36, RZ, R14 ;  /* 0x0000000eff247221 */ /* 0x000fca0000010000 */
[----:B------:R-:W-:-:S07]  /*6000*/  MOV R13, R36 ;  /* 0x00000024000d7202 */ /* 0x000fce0000000f00 */
[----:B------:R-:W-:Y:S05]  /*6010*/  WARPSYNC.COLLECTIVE R15, `(.L_x_14424) ;  /* 0x000000000f087348 */ /* 0x000fea0003c00000 */
[----:B------:R0:W1:Y:S02]  /*6020*/  SHFL.BFLY P6, R14, R13, R12, R11 ;  /* 0x0c00000c0d0e7389 */ /* 0x00006400000c000b */
[----:B01----:R-:W-:Y:S05]  /*6030*/  ENDCOLLECTIVE ;  /* 0x000000000000791b */ /* 0x003fea0003800000 */
.L_x_14424:
[----:B------:R-:W-:Y:S01]  /*6040*/  MOV R12, 0x1 ;  /* 0x00000001000c7802 */ /* 0x000fe20000000f00 */
[----:B------:R-:W-:-:S04]  /*6050*/  FADD.FTZ R36, R36, R14 ;  /* 0x0000000e24247221 */ /* 0x000fc80000010000 */
[----:B------:R-:W-:-:S07]  /*6060*/  IMAD.MOV.U32 R13, RZ, RZ, R36 ;  /* 0x000000ffff0d7224 */ /* 0x000fce00078e0024 */
[----:B------:R-:W-:Y:S05]  /*6070*/  WARPSYNC.COLLECTIVE R15, `(.L_x_14425) ;  /* 0x000000000f087348 */ /* 0x000fea0003c00000 */
[----:B------:R0:W1:Y:S02]  /*6080*/  SHFL.BFLY P6, R14, R13, R12, R11 ;  /* 0x0c00000c0d0e7389 */ /* 0x00006400000c000b */
[----:B01----:R-:W-:Y:S05]  /*6090*/  ENDCOLLECTIVE ;  /* 0x000000000000791b */ /* 0x003fea0003800000 */
.L_x_14425:
[----:B------:R-:W-:Y:S01]  /*60a0*/  HFMA2 R13, -RZ, RZ, 0, 0 ;  /* 0x00000000ff0d7431 */ /* 0x000fe200000001ff */
[----:B------:R-:W-:Y:S02]  /*60b0*/  MOV R12, 0x4 ;  /* 0x00000004000c7802 */ /* 0x000fe40000000f00 */
[----:B------:R-:W-:-:S07]  /*60c0*/  MOV R27, R14 ;  /* 0x0000000e001b7202 */ /* 0x000fce0000000f00 */
[----:B------:R-:W-:Y:S05]  /*60d0*/  WARPSYNC.COLLECTIVE R15, `(.L_x_14426) ;  /* 0x000000000f087348 */ /* 0x000fea0003c00000 */
[----:B------:R0:W1:Y:S02]  /*60e0*/  SHFL.BFLY P6, R14, R13, R12, R11 ;  /* 0x0c00000c0d0e7389 */ /* 0x00006400000c000b */
[----:B01----:R-:W-:Y:S05]  /*60f0*/  ENDCOLLECTIVE ;  /* 0x000000000000791b */ /* 0x003fea0003800000 */
.L_x_14426:
        /* <DEDUP_REMOVED lines=8> */
.L_x_14427:
[----:B------:R-:W-:Y:S01]  /*6180*/  IMAD.MOV.U32 R12, RZ, RZ, 0x1 ;  /* 0x00000001ff0c7424 */ /* 0x000fe200078e00ff */
[----:B------:R-:W-:-:S05]  /*6190*/  MOV R44, R14 ;  /* 0x0000000e002c7202 */ /* 0x000fca0000000f00 */
[----:B------:R-:W-:-:S05]  /*61a0*/  FADD.FTZ R37, R37, R44 ;  /* 0x0000002c25257221 */ /* 0x000fca0000010000 */
[----:B------:R-:W-:-:S07]  /*61b0*/  MOV R13, R37 ;  /* 0x00000025000d7202 */ /* 0x000fce0000000f00 */
[----:B------:R-:W-:Y:S05]  /*61c0*/  WARPSYNC.COLLECTIVE R15, `(.L_x_14428) ;  /* 0x000000000f087348 */ /* 0x000fea0003c00000 */
[----:B------:R0:W1:Y:S02]  /*61d0*/  SHFL.BFLY P6, R14, R13, R12, R11 ;  /* 0x0c00000c0d0e7389 */ /* 0x00006400000c000b */
[----:B01----:R-:W-:Y:S05]  /*61e0*/  ENDCOLLECTIVE ;  /* 0x000000000000791b */ /* 0x003fea0003800000 */
.L_x_14428:
[----:B------:R-:W-:Y:S01]  /*61f0*/  HFMA2 R13, -RZ, RZ, 0, 0 ;  /* 0x00000000ff0d7431 */ /* 0x000fe200000001ff */
[----:B------:R-:W-:Y:S02]  /*6200*/  MOV R12, 0x4 ;  /* 0x00000004000c7802 */ /* 0x000fe40000000f00 */
[----:B------:R-:W-:-:S07]  /*6210*/  MOV R2, R14 ;  /* 0x0000000e00027202 */ /* 0x000fce0000000f00 */
[----:B------:R-:W-:Y:S05]  /*6220*/  WARPSYNC.COLLECTIVE R15, `(.L_x_14429) ;  /* 0x000000000f087348 */ /* 0x000fea0003c00000 */
[----:B------:R0:W1:Y:S02]  /*6230*/  SHFL.BFLY P6, R14, R13, R12, R11 ;  /* 0x0c00000c0d0e7389 */ /* 0x00006400000c000b */
[----:B01----:R-:W-:Y:S05]  /*6240*/  ENDCOLLECTIVE ;  /* 0x000000000000791b */ /* 0x003fea0003800000 */
.L_x_14429:
        /* <DEDUP_REMOVED lines=8> */
.L_x_14430:
[----:B------:R-:W-:Y:S01]  /*62d0*/  HFMA2 R12, -RZ, RZ, 0, 5.9604644775390625e-08 ;  /* 0x00000001ff0c7431 */ /* 0x000fe200000001ff */
[----:B------:R-:W-:-:S05]  /*62e0*/  MOV R43, R14 ;  /* 0x0000000e002b7202 */ /* 0x000fca0000000f00 */
[----:B------:R-:W-:-:S05]  /*62f0*/  FADD.FTZ R42, R42, R43 ;  /* 0x0000002b2a2a7221 */ /* 0x000fca0000010000 */
[----:B------:R-:W-:-:S07]  /*6300*/  MOV R13, R42 ;  /* 0x0000002a000d7202 */ /* 0x000fce0000000f00 */
[----:B------:R-:W-:Y:S05]  /*6310*/  WARPSYNC.COLLECTIVE R15, `(.L_x_14431) ;  /* 0x000000000f087348 */ /* 0x000fea0003c00000 */
[----:B------:R0:W1:Y:S02]  /*6320*/  SHFL.BFLY P6, R14, R13, R12, R11 ;  /* 0x0c00000c0d0e7389 */ /* 0x00006400000c000b */
[----:B01----:R-:W-:Y:S05]  /*6330*/  ENDCOLLECTIVE ;  /* 0x000000000000791b */ /* 0x003fea0003800000 */
.L_x_14431:
[----:B------:R-:W-:Y:S01]  /*6340*/  MOV R13, RZ ;  /* 0x000000ff000d7202 */ /* 0x000fe20000000f00 */
[----:B------:R-:W-:Y:S02]  /*6350*/  HFMA2 R12, -RZ, RZ, 0, 2.384185791015625e-07 ;  /* 0x00000004ff0c7431 */ /* 0x000fe400000001ff */
[----:B------:R-:W-:-:S07]  /*6360*/  IMAD.MOV.U32 R33, RZ, RZ, R14 ;  /* 0x000000ffff217224 */ /* 0x000fce00078e000e */
[----:B------:R-:W-:Y:S05]  /*6370*/  WARPSYNC.COLLECTIVE R15, `(.L_x_14432) ;  /* 0x000000000f087348 */ /* 0x000fea0003c00000 */
[----:B------:R0:W1:Y:S02]  /*6380*/  SHFL.BFLY P6, R14, R13, R12, R11 ;  /* 0x0c00000c0d0e7389 */ /* 0x00006400000c000b */
[----:B01----:R-:W-:Y:S05]  /*6390*/  ENDCOLLECTIVE ;  /* 0x000000000000791b */ /* 0x003fea0003800000 */
.L_x_14432:
        /* <DEDUP_REMOVED lines=8> */
.L_x_14433:
[----:B------:R-:W-:Y:S01]  /*6420*/  HFMA2 R12, -RZ, RZ, 0, 5.9604644775390625e-08 ;  /* 0x00000001ff0c7431 */ /* 0x000fe200000001ff */
[----:B------:R-:W-:-:S05]  /*6430*/  MOV R4, R14 ;  /* 0x0000000e00047202 */ /* 0x000fca0000000f00 */
[----:B------:R-:W-:-:S05]  /*6440*/  FADD.FTZ R41, R41, R4 ;  /* 0x0000000429297221 */ /* 0x000fca0000010000 */
[----:B------:R-:W-:-:S07]  /*6450*/  MOV R13, R41 ;  /* 0x00000029000d7202 */ /* 0x000fce0000000f00 */
[----:B------:R-:W-:Y:S05]  /*6460*/  WARPSYNC.COLLECTIVE R15, `(.L_x_14434) ;  /* 0x000000000f087348 */ /* 0x000fea0003c00000 */
[----:B------:R0:W1:Y:S02]  /*6470*/  SHFL.BFLY P6, R14, R13, R12, R11 ;  /* 0x0c00000c0d0e7389 */ /* 0x00006400000c000b */
[----:B01----:R-:W-:Y:S05]  /*6480*/  ENDCOLLECTIVE ;  /* 0x000000000000791b */ /* 0x003fea0003800000 */
.L_x_14434:
[----:B------:R-:W-:Y:S02]  /*6490*/  IMAD.MOV.U32 R13, RZ, RZ, RZ ;  /* 0x000000ffff0d7224 */ /* 0x000fe400078e00ff */
[----:B------:R-:W-:Y:S01]  /*64a0*/  HFMA2 R12, -RZ, RZ, 0, 2.384185791015625e-07 ;  /* 0x00000004ff0c7431 */ /* 0x000fe200000001ff */
[----:B------:R-:W-:-:S07]  /*64b0*/  MOV R2, R14 ;  /* 0x0000000e00027202 */ /* 0x000fce0000000f00 */
[----:B------:R-:W-:Y:S05]  /*64c0*/  WARPSYNC.COLLECTIVE R15, `(.L_x_14435) ;  /* 0x000000000f087348 */ /* 0x000fea0003c00000 */
[----:B------:R0:W1:Y:S02]  /*64d0*/  SHFL.BFLY P6, R14, R13, R12, R11 ;  /* 0x0c00000c0d0e7389 */ /* 0x00006400000c000b */
[----:B01----:R-:W-:Y:S05]  /*64e0*/  ENDCOLLECTIVE ;  /* 0x000000000000791b */ /* 0x003fea0003800000 */
.L_x_14435:
        /* <DEDUP_REMOVED lines=8> */
.L_x_14436:
[----:B------:R-:W-:Y:S01]  /*6570*/  MOV R12, 0x1 ;  /* 0x00000001000c7802 */ /* 0x000fe20000000f00 */
[----:B------:R-:W-:-:S04]  /*6580*/  FADD.FTZ R40, R2, R14 ;  /* 0x0000000e02287221 */ /* 0x000fc80000010000 */
[----:B------:R-:W-:-:S07]  /*6590*/  IMAD.MOV.U32 R13, RZ, RZ, R40 ;  /* 0x000000ffff0d7224 */ /* 0x000fce00078e0028 */
[----:B------:R-:W-:Y:S05]  /*65a0*/  WARPSYNC.COLLECTIVE R15, `(.L_x_14437) ;  /* 0x000000000f087348 */ /* 0x000fea0003c00000 */
[----:B------:R0:W1:Y:S02]  /*65b0*/  SHFL.BFLY P6, R14, R13, R12, R11 ;  /* 0x0c00000c0d0e7389 */ /* 0x00006400000c000b */
[----:B01----:R-:W-:Y:S05]  /*65c0*/  ENDCOLLECTIVE ;  /* 0x000000000000791b */ /* 0x003fea0003800000 */
.L_x_14437:
[----:B------:R-:W-:Y:S01]  /*65d0*/  HFMA2 R13, -RZ, RZ, 0, 0 ;  /* 0x00000000ff0d7431 */ /* 0x000fe200000001ff */
[----:B------:R-:W-:Y:S02]  /*65e0*/  MOV R12, 0x4 ;  /* 0x00000004000c7802 */ /* 0x000fe40000000f00 */
[----:B------:R-:W-:-:S07]  /*65f0*/  MOV R27, R14 ;  /* 0x0000000e001b7202 */ /* 0x000fce0000000f00 */
[----:B------:R-:W-:Y:S05]  /*6600*/  WARPSYNC.COLLECTIVE R15, `(.L_x_14438) ;  /* 0x000000000f087348 */ /* 0x000fea0003c00000 */
[----:B------:R0:W1:Y:S02]  /*6610*/  SHFL.BFLY P6, R14, R13, R12, R11 ;  /* 0x0c00000c0d0e7389 */ /* 0x00006400000c000b */
[----:B01----:R-:W-:Y:S05]  /*6620*/  ENDCOLLECTIVE ;  /* 0x000000000000791b */ /* 0x003fea0003800000 */
.L_x_14438:
[----:B------:R-:W-:Y:S01]  /*6630*/  FADD.FTZ R2, R40, R27 ;  /* 0x0000001b28027221 */ /* 0x000fe20000010000 */
[----:B------:R-:W-:Y:S02]  /*6640*/  HFMA2 R12, -RZ, RZ, 0, 1.1920928955078125e-07 ;  /* 0x00000002ff0c7431 */ /* 0x000fe400000001ff */
[----:B------:R-:W-:-:S04]  /*6650*/  FADD.FTZ R27, RZ, R14 ;  /* 0x0000000eff1b7221 */ /* 0x000fc80000010000 */
[----:B------:R-:W-:-:S07]  /*6660*/  IMAD.MOV.U32 R13, RZ, RZ, R27 ;  /* 0x000000ffff0d7224 */ /* 0x000fce00078e001b */
[----:B------:R-:W-:Y:S05]  /*6670*/  WARPSYNC.COLLECTIVE R15, `(.L_x_14439) ;  /* 0x000000000f087348 */ /* 0x000fea0003c00000 */
[----:B------:R0:W1:Y:S02]  /*6680*/  SHFL.BFLY P6, R14, R13, R12, R11 ;  /* 0x0c00000c0d0e7389 */ /* 0x00006400000c000b */
[----:B01----:R-:W-:Y:S05]  /*6690*/  ENDCOLLECTIVE ;  /* 0x000000000000791b */ /* 0x003fea0003800000 */
.L_x_14439:
[----:B------:R-:W-:Y:S02]  /*66a0*/  HFMA2 R12, -RZ, RZ, 0, 5.9604644775390625e-08 ;  /* 0x00000001ff0c7431 */ /* 0x000fe400000001ff */
[----:B------:R-:W-:-:S05]  /*66b0*/  FADD.FTZ R17, R27, R14 ;  /* 0x0000000e1b117221 */ /* 0x000fca0000010000 */
[----:B------:R-:W-:-:S07]  /*66c0*/  MOV R13, R17 ;  /* 0x00000011000d7202 */ /* 0x000fce0000000f00 */
[----:B------:R-:W-:Y:S05]  /*66d0*/  WARPSYNC.COLLECTIVE R15, `(.L_x_14440) ;  /* 0x000000000f087348 */ /* 0x000fea0003c00000 */
[----:B------:R0:W1:Y:S02]  /*66e0*/  SHFL.BFLY P6, R14, R13, R12, R11 ;  /* 0x0c00000c0d0e7389 */ /* 0x00006400000c000b */
[----:B01----:R-:W-:Y:S05]  /*66f0*/  ENDCOLLECTIVE ;  /* 0x000000000000791b */ /* 0x003fea0003800000 */
.L_x_14440:
[----:B------:R-:W-:Y:S02]  /*6700*/  IMAD.MOV.U32 R13, RZ, RZ, RZ ;  /* 0x000000ffff0d7224 */ /* 0x000fe400078e00ff */
[----:B------:R-:W-:Y:S01]  /*6710*/  HFMA2 R12, -RZ, RZ, 0, 2.384185791015625e-07 ;  /* 0x00000004ff0c7431 */ /* 0x000fe200000001ff */
[----:B------:R-:W-:-:S07]  /*6720*/  MOV R42, R14 ;  /* 0x0000000e002a7202 */ /* 0x000fce0000000f00 */
[----:B------:R-:W-:Y:S05]  /*6730*/  WARPSYNC.COLLECTIVE R15, `(.L_x_14441) ;  /* 0x000000000f087348 */ /* 0x000fea0003c00000 */
[----:B------:R0:W1:Y:S02]  /*6740*/  SHFL.BFLY P6, R14, R13, R12, R11 ;  /* 0x0c00000c0d0e7389 */ /* 0x00006400000c000b */
[----:B01----:R-:W-:Y:S05]  /*6750*/  ENDCOLLECTIVE ;  /* 0x000000000000791b */ /* 0x003fea0003800000 */
.L_x_14441:
[----:B------:R-:W-:Y:S01]  /*6760*/  FADD.FTZ R27, R17, R42 ;  /* 0x0000002a111b7221 */ /* 0x000fe20000010000 */
[----:B------:R-:W-:Y:S02]  /*6770*/  HFMA2 R12, -RZ, RZ, 0, 1.1920928955078125e-07 ;  /* 0x00000002ff0c7431 */ /* 0x000fe400000001ff */
[----:B------:R-:W-:-:S05]  /*6780*/  FADD.FTZ R4, RZ, R14 ;  /* 0x0000000eff047221 */ /* 0x000fca0000010000 */
[----:B------:R-:W-:-:S07]  /*6790*/  MOV R13, R4 ;  /* 0x00000004000d7202 */ /* 0x000fce0000000f00 */
[----:B------:R-:W-:Y:S05]  /*67a0*/  WARPSYNC.COLLECTIVE R15, `(.L_x_14442) ;  /* 0x000000000f087348 */ /* 0x000fea0003c00000 */
[----:B------:R0:W1:Y:S02]  /*67b0*/  SHFL.BFLY P6, R14, R13, R12, R11 ;  /* 0x0c00000c0d0e7389 */ /* 0x00006400000c000b */
[----:B01----:R-:W-:Y:S05]  /*67c0*/  ENDCOLLECTIVE ;  /* 0x000000000000791b */ /* 0x003fea0003800000 */
.L_x_14442:
[----:B------:R-:W-:Y:S02]  /*67d0*/  IMAD.MOV.U32 R12, RZ, RZ, 0x1 ;  /* 0x00000001ff0c7424 */ /* 0x000fe400078e00ff */
[----:B------:R-:W-:-:S05]  /*67e0*/  FADD.FTZ R34, R4, R14 ;  /* 0x0000000e04227221 */ /* 0x000fca0000010000 */
[----:B------:R-:W-:-:S07]  /*67f0*/  MOV R13, R34 ;  /* 0x00000022000d7202 */ /* 0x000fce0000000f00 */
[----:B------:R-:W-:Y:S05]  /*6800*/  WARPSYNC.COLLECTIVE R15, `(.L_x_14443) ;  /* 0x000000000f087348 */ /* 0x000fea0003c00000 */
[----:B------:R0:W1:Y:S02]  /*6810*/  SHFL.BFLY P6, R14, R13, R12, R11 ;  /* 0x0c00000c0d0e7389 */ /* 0x00006400000c000b */
[----:B01----:R-:W-:Y:S05]  /*6820*/  ENDCOLLECTIVE ;  /* 0x000000000000791b */ /* 0x003fea0003800000 */
.L_x_14443:
[----:B------:R-:W-:Y:S01]  /*6830*/  HFMA2 R13, -RZ, RZ, 0, 0 ;  /* 0x00000000ff0d7431 */ /* 0x000fe200000001ff */
[----:B------:R-:W-:Y:S01]  /*6840*/  MOV R12, 0x4 ;  /* 0x00000004000c7802 */ /* 0x000fe20000000f00 */
[----:B------:R-:W-:-:S07]  /*6850*/  FADD.FTZ R17, R34, R14 ;  /* 0x0000000e22117221 */ /* 0x000fce0000010000 */
[----:B------:R-:W-:Y:S05]  /*6860*/  WARPSYNC.COLLECTIVE R15, `(.L_x_14444) ;  /* 0x000000000f087348 */ /* 0x000fea0003c00000 */
[----:B------:R0:W1:Y:S02]  /*6870*/  SHFL.BFLY P6, R14, R13, R12, R11 ;  /* 0x0c00000c0d0e7389 */ /* 0x00006400000c000b */
[----:B01----:R-:W-:Y:S05]  /*6880*/  ENDCOLLECTIVE ;  /* 0x000000000000791b */ /* 0x003fea0003800000 */
.L_x_14444:
[----:B------:R-:W-:Y:S02]  /*6890*/  HFMA2 R12, -RZ, RZ, 0, 1.1920928955078125e-07 ;  /* 0x00000002ff0c7431 */ /* 0x000fe400000001ff */
[----:B------:R-:W-:-:S05]  /*68a0*/  FADD.FTZ R4, RZ, R14 ;  /* 0x0000000eff047221 */ /* 0x000fca0000010000 */
[----:B------:R-:W-:-:S07]  /*68b0*/  MOV R13, R4 ;  /* 0x00000004000d7202 */ /* 0x000fce0000000f00 */
[----:B------:R-:W-:Y:S05]  /*68c0*/  WARPSYNC.COLLECTIVE R15, `(.L_x_14445) ;  /* 0x000000000f087348 */ /* 0x000fea0003c00000 */
[----:B------:R0:W1:Y:S02]  /*68d0*/  SHFL.BFLY P6, R14, R13, R12, R11 ;  /* 0x0c00000c0d0e7389 */ /* 0x00006400000c000b */
[----:B01----:R-:W-:Y:S05]  /*68e0*/  ENDCOLLECTIVE ;  /* 0x000000000000791b */ /* 0x003fea0003800000 */
.L_x_14445:
[----:B------:R-:W-:Y:S01]  /*68f0*/  MOV R12, 0x1 ;  /* 0x00000001000c7802 */ /* 0x000fe20000000f00 */
[----:B------:R-:W-:-:S04]  /*6900*/  FADD.FTZ R36, R4, R14 ;  /* 0x0000000e04247221 */ /* 0x000fc80000010000 */
[----:B------:R-:W-:-:S07]  /*6910*/  IMAD.MOV.U32 R13, RZ, RZ, R36 ;  /* 0x000000ffff0d7224 */ /* 0x000fce00078e0024 */
[----:B------:R-:W-:Y:S05]  /*6920*/  WARPSYNC.COLLECTIVE R15, `(.L_x_14446) ;  /* 0x000000000f087348 */ /* 0x000fea0003c00000 */
[----:B------:R0:W1:Y:S02]  /*6930*/  SHFL.BFLY P6, R14, R13, R12, R11 ;  /* 0x0c00000c0d0e7389 */ /* 0x00006400000c000b */
[----:B01----:R-:W-:Y:S05]  /*6940*/  ENDCOLLECTIVE ;  /* 0x000000000000791b */ /* 0x003fea0003800000 */
.L_x_14446:
[----:B------:R-:W-:Y:S01]  /*6950*/  HFMA2 R13, -RZ, RZ, 0, 0 ;  /* 0x00000000ff0d7431 */ /* 0x000fe200000001ff */
[----:B------:R-:W-:Y:S02]  /*6960*/  MOV R12, 0x4 ;  /* 0x00000004000c7802 */ /* 0x000fe40000000f00 */
[----:B------:R-:W-:-:S07]  /*6970*/  MOV R37, R14 ;  /* 0x0000000e00257202 */ /* 0x000fce0000000f00 */
[----:B------:R-:W-:Y:S05]  /*6980*/  WARPSYNC.COLLECTIVE R15, `(.L_x_14447) ;  /* 0x000000000f087348 */ /* 0x000fea0003c00000 */
[----:B------:R0:W1:Y:S02]  /*6990*/  SHFL.BFLY P6, R14, R13, R12, R11 ;  /* 0x0c00000c0d0e7389 */ /* 0x00006400000c000b */
[----:B01----:R-:W-:Y:S05]  /*69a0*/  ENDCOLLECTIVE ;  /* 0x000000000000791b */ /* 0x003fea0003800000 */
.L_x_14447:
[----:B------:R-:W-:Y:S01]  /*69b0*/  FADD.FTZ R37, R36, R37 ;  /* 0x0000002524257221 */ /* 0x000fe20000010000 */
[----:B------:R-:W-:Y:S02]  /*69c0*/  HFMA2 R12, -RZ, RZ, 0, 1.1920928955078125e-07 ;  /* 0x00000002ff0c7431 */ /* 0x000fe400000001ff */
[----:B------:R-:W-:-:S04]  /*69d0*/  FADD.FTZ R35, RZ, R14 ;  /* 0x0000000eff237221 */ /* 0x000fc80000010000 */
[----:B------:R-:W-:-:S07]  /*69e0*/  IMAD.MOV.U32 R13, RZ, RZ, R35 ;  /* 0x000000ffff0d7224 */ /* 0x000fce00078e0023 */
[----:B------:R-:W-:Y:S05]  /*69f0*/  WARPSYNC.COLLECTIVE R15, `(.L_x_14448) ;  /* 0x000000000f087348 */ /* 0x000fea0003c00000 */
[----:B------:R0:W1:Y:S02]  /*6a00*/  SHFL.BFLY P6, R14, R13, R12, R11 ;  /* 0x0c00000c0d0e7389 */ /* 0x00006400000c000b */
[----:B01----:R-:W-:Y:S05]  /*6a10*/  ENDCOLLECTIVE ;  /* 0x000000000000791b */ /* 0x003fea0003800000 */
.L_x_14448:
[----:B------:R-:W-:Y:S01]  /*6a20*/  HFMA2 R12, -RZ, RZ, 0, 5.9604644775390625e-08 ;  /* 0x00000001ff0c7431 */ /* 0x000fe200000001ff */
[----:B------:R-:W-:-:S05]  /*6a30*/  MOV R4, R14 ;  /* 0x0000000e00047202 */ /* 0x000fca0000000f00 */
[----:B------:R-:W-:-:S05]  /*6a40*/  FADD.FTZ R4, R35, R4 ;  /* 0x0000000423047221 */ /* 0x000fca0000010000 */
[----:B------:R-:W-:-:S07]  /*6a50*/  MOV R13, R4 ;  /* 0x00000004000d7202 */ /* 0x000fce0000000f00 */
[----:B------:R-:W-:Y:S05]  /*6a60*/  WARPSYNC.COLLECTIVE R15, `(.L_x_14449) ;  /* 0x000000000f087348 */ /* 0x000fea0003c00000 */
[----:B------:R0:W1:Y:S02]  /*6a70*/  SHFL.BFLY P6, R14, R13, R12, R11 ;  /* 0x0c00000c0d0e7389 */ /* 0x00006400000c000b */
[----:B01----:R-:W-:Y:S05]  /*6a80*/  ENDCOLLECTIVE ;  /* 0x000000000000791b */ /* 0x003fea0003800000 */
.L_x_14449:
[----:B------:R-:W-:Y:S05]  /*6a90*/  BRA `(.L_x_14450) ;  /* 0xffffffc800707947 */ /* 0x000fea000383ffff */
.L_x_14451:
        /* <DEDUP_REMOVED lines=14> */
.L_x_25855:


//--------------------- .text._ZN4vllm25paged_attention_v1_kernelIfhLi96ELi32ELi128ELNS_18Fp8KVCacheDataTypeE1ELb1EEEvPT_PKS2_PKT0_S8_ifPKiSA_iPKfiiiSC_SC_iiiii --------------------------
	.section	.text._ZN4vllm25paged_attention_v1_kernelIfhLi96ELi32ELi128ELNS_18Fp8KVCacheDataTypeE1ELb1EEEvPT_PKS2_PKT0_S8_ifPKiSA_iPKfiiiSC_SC_iiiii,"ax",@progbits
	.align	128
        .global         _ZN4vllm25paged_attention_v1_kernelIfhLi96ELi32ELi128ELNS_18Fp8KVCacheDataTypeE1ELb1EEEvPT_PKS2_PKT0_S8_ifPKiSA_iPKfiiiSC_SC_iiiii
        .type           _ZN4vllm25paged_attention_v1_kernelIfhLi96ELi32ELi128ELNS_18Fp8KVCacheDataTypeE1ELb1EEEvPT_PKS2_PKT0_S8_ifPKiSA_iPKfiiiSC_SC_iiiii,@function
        .size           _ZN4vllm25paged_attention_v1_kernelIfhLi96ELi32ELi128ELNS_18Fp8KVCacheDataTypeE1ELb1EEEvPT_PKS2_PKT0_S8_ifPKiSA_iPKfiiiSC_SC_iiiii,(.L_x_25856 - _ZN4vllm25paged_attention_v1_kernelIfhLi96ELi32ELi128ELNS_18Fp8KVCacheDataTypeE1ELb1EEEvPT_PKS2_PKT0_S8_ifPKiSA_iPKfiiiSC_SC_iiiii)
        .other          _ZN4vllm25paged_attention_v1_kernelIfhLi96ELi32ELi128ELNS_18Fp8KVCacheDataTypeE1ELb1EEEvPT_PKS2_PKT0_S8_ifPKiSA_iPKfiiiSC_SC_iiiii,@"STO_CUDA_ENTRY STV_DEFAULT"
_ZN4vllm25paged_attention_v1_kernelIfhLi96ELi32ELi128ELNS_18Fp8KVCacheDataTypeE1ELb1EEEvPT_PKS2_PKT0_S8_ifPKiSA_iPKfiiiSC_SC_iiiii:
.text._ZN4vllm25paged_attention_v1_kernelIfhLi96ELi32ELi128ELNS_18Fp8KVCacheDataTypeE1ELb1EEEvPT_PKS2_PKT0_S8_ifPKiSA_iPKfiiiSC_SC_iiiii:
        /* <DEDUP_REMOVED lines=112> */
.L_x_14452:
        /* <DEDUP_REMOVED lines=25> */
.L_x_14456:
        /* <DEDUP_REMOVED lines=37> */
.L_x_14454:
[----:B------:R-:W-:Y:S05]  /*0ae0*/  BSYNC.RECONVERGENT B6 ;  /* 0x0000000000067941 */ /* 0x000fea0003800200 */
.L_x_14453:
        /* <DEDUP_REMOVED lines=12> */
.L_x_14497:
        /* <DEDUP_REMOVED lines=39> */
.L_x_14462:
        /* <DEDUP_REMOVED lines=11> */
.L_x_14461:
[----:B------:R-:W-:Y:S05]  /*0ed0*/  BSYNC.RECONVERGENT B1 ;  /* 0x0000000000017941 */ /* 0x000fea0003800200 */
.L_x_14460:
        /* <DEDUP_REMOVED lines=13> */
.L_x_14465:
        /* <DEDUP_REMOVED lines=100> */
.L_x_14464:
[----:B------:R-:W-:Y:S05]  /*15f0*/  BSYNC.RECONVERGENT B1 ;  /* 0x0000000000017941 */ /* 0x000fea0003800200 */
.L_x_14463:
        /* <DEDUP_REMOVED lines=55> */
.L_x_14467:
[----:B------:R-:W-:Y:S05]  /*1970*/  BSYNC.RECONVERGENT B1 ;  /* 0x0000000000017941 */ /* 0x000fea0003800200 */
.L_x_14466:
        /* <DEDUP_REMOVED lines=26> */
.L_x_14459:
[----:B------:R-:W-:Y:S05]  /*1b20*/  BSYNC.RECONVERGENT B0 ;  /* 0x0000000000007941 */ /* 0x000fea0003800200 */
.L_x_14458:
        /* <DEDUP_REMOVED lines=39> */
.L_x_14472:
[----:B------:R-:W0:Y:S01]  /*1da0*/  LDS R7, [R8] ;  /* 0x0000000008077984 */ /* 0x000e220000000800 */
[----:B------:R-:W-:-:S04]  /*1db0*/  IADD3 R9, PT, PT, R9, 0x1, RZ ;  /* 0x0000000109097810 */ /* 0x000fc80007ffe0ff */
[----:B------:R-:W-:Y:S01]  /*1dc0*/  ISETP.NE.AND P0, PT, R9, RZ, PT ;  /* 0x000000ff0900720c */ /* 0x000fe20003f05270 */
[----:B0-----:R-:W-:-:S05]  /*1dd0*/  FMUL.FTZ R7, R7, R2 ;  /* 0x0000000207077220 */ /* 0x001fca0000410000 */
[----:B------:R0:W-:Y:S02]  /*1de0*/  STS [R8], R7 ;  /* 0x0000000708007388 */ /* 0x0001e40000000800 */
[----:B0-----:R-:W-:-:S05]  /*1df0*/  VIADD R8, R8, 0x200 ;  /* 0x0000020008087836 */ /* 0x001fca0000000000 */
[----:B------:R-:W-:Y:S05]  /*1e00*/  @P0 BRA `(.L_x_14472) ;  /* 0xfffffffc00e40947 */ /* 0x000fea000383ffff */
.L_x_14471:
[----:B------:R-:W-:Y:S05]  /*1e10*/  BSYNC.RECONVERGENT B1 ;  /* 0x0000000000017941 */ /* 0x000fea0003800200 */
.L_x_14470:
        /* <DEDUP_REMOVED lines=13> */
.L_x_14475:
        /* <DEDUP_REMOVED lines=52> */
.L_x_14474:
[----:B------:R-:W-:Y:S05]  /*2230*/  BSYNC.RECONVERGENT B1 ;  /* 0x0000000000017941 */ /* 0x000fea0003800200 */
.L_x_14473:
        /* <DEDUP_REMOVED lines=31> */
.L_x_14477:
[----:B------:R-:W-:Y:S05]  /*2430*/  BSYNC.RECONVERGENT B1 ;  /* 0x0000000000017941 */ /* 0x000fea0003800200 */
.L_x_14476:
        /* <DEDUP_REMOVED lines=14> */
.L_x_14469:
[----:B------:R-:W-:Y:S05]  /*2520*/  BSYNC.RECONVERGENT B0 ;  /* 0x0000000000007941 */ /* 0x000fea0003800200 */
.L_x_14468:
        /* <DEDUP_REMOVED lines=30> */
.L_x_14481:
        /* <DEDUP_REMOVED lines=34> */
.L_x_14480:
        /* <DEDUP_REMOVED lines=16> */
.L_x_14479:
[----:B------:R-:W-:Y:S05]  /*2a30*/  BSYNC.RECONVERGENT B6 ;  /* 0x0000000000067941 */ /* 0x000fea0003800200 */
.L_x_14478:
        /* <DEDUP_REMOVED lines=137> */
.L_x_14570:
        /* <DEDUP_REMOVED lines=45> */
.L_x_14484:
[----:B------:R-:W-:Y:S05]  /*35a0*/  BSYNC.RECONVERGENT B0 ;  /* 0x0000000000007941 */ /* 0x000fea0003800200 */
.L_x_14483:
        /* <DEDUP_REMOVED lines=51> */
.L_x_14486:
[----:B------:R-:W-:Y:S05]  /*38e0*/  BSYNC.RECONVERGENT B0 ;  /* 0x0000000000007941 */ /* 0x000fea0003800200 */
.L_x_14485:
        /* <DEDUP_REMOVED lines=27> */
.L_x_14488:
[----:B------:R-:W-:Y:S05]  /*3aa0*/  BSYNC.RECONVERGENT B0 ;  /* 0x0000000000007941 */ /* 0x000fea0003800200 */
.L_x_14487:
        /* <DEDUP_REMOVED lines=51> */
.L_x_14490:
[----:B------:R-:W-:Y:S05]  /*3de0*/  BSYNC.RECONVERGENT B0 ;  /* 0x0000000000007941 */ /* 0x000fea0003800200 */
.L_x_14489:
        /* <DEDUP_REMOVED lines=41> */
.L_x_14455:
        /* <DEDUP_REMOVED lines=16> */
.L_x_14491:
[----:B------:R-:W-:Y:S05]  /*4180*/  EXIT ;  /* 0x000000000000794d */ /* 0x000fea0003800000 */
.L_x_14457:
[----:B------:R-:W-:Y:S01]  /*4190*/  HFMA2 R12, -RZ, RZ, 0, 9.5367431640625e-07 ;  /* 0x00000010ff0c7431 */ /* 0x000fe200000001ff */
[----:B------:R-:W-:Y:S01]  /*41a0*/  MOV R11, 0x1f ;  /* 0x0000001f000b7802 */ /* 0x000fe20000000f00 */
[----:B------:R-:W-:-:S07]  /*41b0*/  IMAD.MOV.U32 R15, RZ, RZ, -0x1 ;  /* 0xffffffffff0f7424 */ /* 0x000fce00078e00ff */
[----:B------:R-:W-:Y:S05]  /*41c0*/  WARPSYNC.COLLECTIVE R15, `(.L_x_14492) ;  /* 0x000000000f087348 */ /* 0x000fea0003c00000 */
[----:B------:R0:W1:Y:S02]  /*41d0*/  SHFL.BFLY P6, R14, R13, R12, R11 ;  /* 0x0c00000c0d0e7389 */ /* 0x00006400000c000b */
[----:B01----:R-:W-:Y:S05]  /*41e0*/  ENDCOLLECTIVE ;  /* 0x000000000000791b */ /* 0x003fea0003800000 */
.L_x_14492:
[----:B------:R-:W-:Y:S01]  /*41f0*/  HFMA2 R12, -RZ, RZ, 0, 4.76837158203125e-07 ;  /* 0x00000008ff0c7431 */ /* 0x000fe200000001ff */
[----:B------:R-:W-:-:S04]  /*4200*/  FMNMX.FTZ R0, R14, -3.40282346638528859812e+38, !PT ;  /* 0xff7fffff0e007809 */ /* 0x000fc80007810000 */
[----:B------:R-:W-:-:S07]  /*4210*/  MOV R13, R0 ;  /* 0x00000000000d7202 */ /* 0x000fce0000000f00 */
[----:B------:R-:W-:Y:S05]  /*4220*/  WARPSYNC.COLLECTIVE R15, `(.L_x_14493) ;  /* 0x000000000f087348 */ /* 0x000fea0003c00000 */
[----:B------:R0:W1:Y:S02]  /*4230*/  SHFL.BFLY P6, R14, R13, R12, R11 ;  /* 0x0c00000c0d0e7389 */ /* 0x00006400000c000b */
[----:B01----:R-:W-:Y:S05]  /*4240*/  ENDCOLLECTIVE ;  /* 0x000000000000791b */ /* 0x003fea0003800000 */
.L_x_14493:
[----:B------:R-:W-:Y:S01]  /*4250*/  IMAD.MOV.U32 R12, RZ, RZ, 0x4 ;  /* 0x00000004ff0c7424 */ /* 0x000fe200078e00ff */
[----:B------:R-:W-:-:S04]  /*4260*/  FMNMX.FTZ R2, R0, R14, !PT ;  /* 0x0000000e00027209 */ /* 0x000fc80007810000 */
[----:B------:R-:W-:-:S07]  /*4270*/  MOV R13, R2 ;  /* 0x00000002000d7202 */ /* 0x000fce0000000f00 */
[----:B------:R-:W-:Y:S05]  /*4280*/  WARPSYNC.COLLECTIVE R15, `(.L_x_14494) ;  /* 0x000000000f087348 */ /* 0x000fea0003c00000 */
[----:B------:R0:W1:Y:S02]  /*4290*/  SHFL.BFLY P6, R14, R13, R12, R11 ;  /* 0x0c00000c0d0e7389 */ /* 0x00006400000c000b */
[----:B01----:R-:W-:Y:S05]  /*42a0*/  ENDCOLLECTIVE ;  /* 0x000000000000791b */ /* 0x003fea0003800000 */
.L_x_14494:
[----:B------:R-:W-:Y:S01]  /*42b0*/  HFMA2 R12, -RZ, RZ, 0, 1.1920928955078125e-07 ;  /* 0x00000002ff0c7431 */ /* 0x000fe200000001ff */
[----:B------:R-:W-:-:S04]  /*42c0*/  FMNMX.FTZ R3, R2, R14, !PT ;  /* 0x0000000e02037209 */ /* 0x000fc80007810000 */
[----:B------:R-:W-:-:S07]  /*42d0*/  MOV R13, R3 ;  /* 0x00000003000d7202 */ /* 0x000fce0000000f00 */
[----:B------:R-:W-:Y:S05]  /*42e0*/  WARPSYNC.COLLECTIVE R15, `(.L_x_14495) ;  /* 0x000000000f087348 */ /* 0x000fea0003c00000 */
[----:B------:R0:W1:Y:S02]  /*42f0*/  SHFL.BFLY P6, R14, R13, R12, R11 ;  /* 0x0c00000c0d0e7389 */ /* 0x00006400000c000b */
[----:B01----:R-:W-:Y:S05]  /*4300*/  ENDCOLLECTIVE ;  /* 0x000000000000791b */ /* 0x003fea0003800000 */
.L_x_14495:
[----:B------:R-:W-:Y:S01]  /*4310*/  IMAD.MOV.U32 R12, RZ, RZ, 0x1 ;  /* 0x00000001ff0c7424 */ /* 0x000fe200078e00ff */
[----:B------:R-:W-:-:S04]  /*4320*/  FMNMX.FTZ R4, R3, R14, !PT ;  /* 0x0000000e03047209 */ /* 0x000fc80007810000 */
[----:B------:R-:W-:-:S07]  /*4330*/  MOV R13, R4 ;  /* 0x00000004000d7202 */ /* 0x000fce0000000f00 */
[----:B------:R-:W-:Y:S05]  /*4340*/  WARPSYNC.COLLECTIVE R15, `(.L_x_14496) ;  /* 0x000000000f087348 */ /* 0x000fea0003c00000 */
[----:B------:R0:W1:Y:S02]  /*4350*/  SHFL.BFLY P6, R14, R13, R12, R11 ;  /* 0x0c00000c0d0e7389 */ /* 0x00006400000c000b */
[----:B01----:R-:W-:Y:S05]  /*4360*/  ENDCOLLECTIVE ;  /* 0x000000000000791b */ /* 0x003fea0003800000 */
.L_x_14496:
[----:B------:R-:W-:Y:S05]  /*4370*/  BRA `(.L_x_14497) ;  /* 0xffffffc8000c7947 */ /* 0x000fea000383ffff */
.L_x_14482:
[----:B------:R-:W-:Y:S01]  /*4380*/  HFMA2 R13, -RZ, RZ, 0, 0 ;  /* 0x00000000ff0d7431 */ /* 0x000fe200000001ff */
[----:B------:R-:W-:Y:S01]  /*4390*/  MOV R12, 0x4 ;  /* 0x00000004000c7802 */ /* 0x000fe20000000f00 */
[----:B-1----:R-:W-:Y:S02]  /*43a0*/  HFMA2 R11, -RZ, RZ, 0, 1.847743988037109375e-06 ;  /* 0x0000001fff0b7431 */ /* 0x002fe400000001ff */
[----:B------:R-:W-:-:S07]  /*43b0*/  IMAD.MOV.U32 R15, RZ, RZ, -0x1 ;  /* 0xffffffffff0f7424 */ /* 0x000fce00078e00ff */
[----:B0-----:R-:W-:Y:S05]  /*43c0*/  WARPSYNC.COLLECTIVE R15, `(.L_x_14498) ;  /* 0x000000000f087348 */ /* 0x001fea0003c00000 */
[----:B------:R1:W2:Y:S02]  /*43d0*/  SHFL.BFLY P6, R14, R13, R12, R11 ;  /* 0x0c00000c0d0e7389 */ /* 0x0002a400000c000b */
[----:B012---:R-:W-:Y:S05]  /*43e0*/  ENDCOLLECTIVE ;  /* 0x000000000000791b */ /* 0x007fea0003800000 */
.L_x_14498:
[----:B------:R-:W-:Y:S01]  /*43f0*/  HFMA2 R12, -RZ, RZ, 0, 1.1920928955078125e-07 ;  /* 0x00000002ff0c7431 */ /* 0x000fe200000001ff */
[----:B------:R-:W-:-:S05]  /*4400*/  MOV R35, R14 ;  /* 0x0000000e00237202 */ /* 0x000fca0000000f00 */
[----:B------:R-:W-:-:S05]  /*4410*/  FADD.FTZ R35, RZ, R35 ;  /* 0x00000023ff237221 */ /* 0x000fca0000010000 */
[----:B------:R-:W-:-:S07]  /*4420*/  MOV R13, R35 ;  /* 0x00000023000d7202 */ /* 0x000fce0000000f00 */
[----:B------:R-:W-:Y:S05]  /*4430*/  WARPSYNC.COLLECTIVE R15, `(.L_x_14499) ;  /* 0x000000000f087348 */ /* 0x000fea0003c00000 */
[----:B------:R0:W1:Y:S02]  /*4440*/  SHFL.BFLY P6, R14, R13, R12, R11 ;  /* 0x0c00000c0d0e7389 */ /* 0x00006400000c000b */
[----:B01----:R-:W-:Y:S05]  /*4450*/  ENDCOLLECTIVE ;  /* 0x000000000000791b */ /* 0x003fea0003800000 */
.L_x_14499:
[----:B------:R-:W-:Y:S02]  /*4460*/  HFMA2 R12, -RZ, RZ, 0, 5.9604644775390625e-08 ;  /* 0x00000001ff0c7431 */ /* 0x000fe400000001ff */
[----:B------:R-:W-:-:S04]  /*4470*/  IMAD.MOV.U32 R18, RZ, RZ, R14 ;  /* 0x000000ffff127224 */ /* 0x000fc800078e000e */
[----:B------:R-:W-:-:S05]  /*4480*/  FADD.FTZ R35, R35, R18 ;  /* 0x0000001223237221 */ /* 0x000fca0000010000 */
[----:B------:R-:W-:-:S07]  /*4490*/  MOV R13, R35 ;  /* 0x00000023000d7202 */ /* 0x000fce0000000f00 */
[----:B------:R-:W-:Y:S05]  /*44a0*/  WARPSYNC.COLLECTIVE R15, `(.L_x_14500) ;  /* 0x000000000f087348 */ /* 0x000fea0003c00000 */
[----:B------:R0:W1:Y:S02]  /*44b0*/  SHFL.BFLY P6, R14, R13, R12, R11 ;  /* 0x0c00000c0d0e7389 */ /* 0x00006400000c000b */
[----:B01----:R-:W-:Y:S05]  /*44c0*/  ENDCOLLECTIVE ;  /* 0x000000000000791b */ /* 0x003fea0003800000 */
.L_x_14500:
[----:B------:R-:W-:Y:S02]  /*44d0*/  IMAD.MOV.U32 R13, RZ, RZ, RZ ;  /* 0x000000ffff0d7224 */ /* 0x000fe400078e00ff */
[----:B------:R-:W-:Y:S01]  /*44e0*/  HFMA2 R12, -RZ, RZ, 0, 2.384185791015625e-07 ;  /* 0x00000004ff0c7431 */ /* 0x000fe200000001ff */
[----:B------:R-:W-:-:S07]  /*44f0*/  MOV R32, R14 ;  /* 0x0000000e00207202 */ /* 0x000fce0000000f00 */
[----:B------:R-:W-:Y:S05]  /*4500*/  WARPSYNC.COLLECTIVE R15, `(.L_x_14501) ;  /* 0x000000000f087348 */ /* 0x000fea0003c00000 */
[----:B------:R0:W1:Y:S02]  /*4510*/  SHFL.BFLY P6, R14, R13, R12, R11 ;  /* 0x0c00000c0d0e7389 */ /* 0x00006400000c000b */
[----:B01----:R-:W-:Y:S05]  /*4520*/  ENDCOLLECTIVE ;  /* 0x000000000000791b */ /* 0x003fea0003800000 */
.L_x_14501:
        /* <DEDUP_REMOVED lines=8> */
.L_x_14502:
[----:B------:R-:W-:Y:S01]  /*45b0*/  HFMA2 R12, -RZ, RZ, 0, 5.9604644775390625e-08 ;  /* 0x00000001ff0c7431 */ /* 0x000fe200000001ff */
[----:B------:R-:W-:-:S05]  /*45c0*/  MOV R19, R14 ;  /* 0x0000000e00137202 */ /* 0x000fca0000000f00 */
[----:B------:R-:W-:-:S05]  /*45d0*/  FADD.FTZ R34, R34, R19 ;  /* 0x0000001322227221 */ /* 0x000fca0000010000 */
[----:B------:R-:W-:-:S07]  /*45e0*/  MOV R13, R34 ;  /* 0x00000022000d7202 */ /* 0x000fce0000000f00 */
[----:B------:R-:W-:Y:S05]  /*45f0*/  WARPSYNC.COLLECTIVE R15, `(.L_x_14503) ;  /* 0x000000000f087348 */ /* 0x000fea0003c00000 */
[----:B------:R0:W1:Y:S02]  /*4600*/  SHFL.BFLY P6, R14, R13, R12, R11 ;  /* 0x0c00000c0d0e7389 */ /* 0x00006400000c000b */
[----:B01----:R-:W-:Y:S05]  /*4610*/  ENDCOLLECTIVE ;  /* 0x000000000000791b */ /* 0x003fea0003800000 */
.L_x_14503:
[----:B------:R-:W-:Y:S01]  /*4620*/  MOV R13, RZ ;  /* 0x000000ff000d7202 */ /* 0x000fe20000000f00 */
[----:B------:R-:W-:Y:S02]  /*4630*/  HFMA2 R12, -RZ, RZ, 0, 2.384185791015625e-07 ;  /* 0x00000004ff0c7431 */ /* 0x000fe400000001ff */
[----:B------:R-:W-:-:S07]  /*4640*/  IMAD.MOV.U32 R33, RZ, RZ, R14 ;  /* 0x000000ffff217224 */ /* 0x000fce00078e000e */
[----:B------:R-:W-:Y:S05]  /*4650*/  WARPSYNC.COLLECTIVE R15, `(.L_x_14504) ;  /* 0x000000000f087348 */ /* 0x000fea0003c00000 */
[----:B------:R0:W1:Y:S02]  /*4660*/  SHFL.BFLY P6, R14, R13, R12, R11 ;  /* 0x0c00000c0d0e7389 */ /* 0x00006400000c000b */
[----:B01----:R-:W-:Y:S05]  /*4670*/  ENDCOLLECTIVE ;  /* 0x000000000000791b */ /* 0x003fea0003800000 */
.L_x_14504:
        /* <DEDUP_REMOVED lines=8> */
.L_x_14505:
[----:B------:R-:W-:Y:S01]  /*4700*/  IMAD.MOV.U32 R12, RZ, RZ, 0x1 ;  /* 0x00000001ff0c7424 */ /* 0x000fe200078e00ff */
[----:B------:R-:W-:-:S05]  /*4710*/  MOV R27, R14 ;  /* 0x0000000e001b7202 */ /* 0x000fca0000000f00 */
[----:B------:R-:W-:-:S05]  /*4720*/  FADD.FTZ R0, R0, R27 ;  /* 0x0000001b00007221 */ /* 0x000fca0000010000 */
[----:B------:R-:W-:-:S07]  /*4730*/  MOV R13, R0 ;  /* 0x00000000000d7202 */ /* 0x000fce0000000f00 */
[----:B------:R-:W-:Y:S05]  /*4740*/  WARPSYNC.COLLECTIVE R15, `(.L_x_14506) ;  /* 0x000000000f087348 */ /* 0x000fea0003c00000 */
[----:B------:R0:W1:Y:S02]  /*4750*/  SHFL.BFLY P6, R14, R13, R12, R11 ;  /* 0x0c00000c0d0e7389 */ /* 0x00006400000c000b */
[----:B01----:R-:W-:Y:S05]  /*4760*/  ENDCOLLECTIVE ;  /* 0x000000000000791b */ /* 0x003fea0003800000 */
.L_x_14506:
[----:B------:R-:W-:Y:S01]  /*4770*/  HFMA2 R13, -RZ, RZ, 0, 0 ;  /* 0x00000000ff0d7431 */ /* 0x000fe200000001ff */
[----:B------:R-:W-:Y:S02]  /*4780*/  MOV R12, 0x4 ;  /* 0x00000004000c7802 */ /* 0x000fe40000000f00 */
[----:B------:R-:W-:-:S07]  /*4790*/  MOV R39, R14 ;  /* 0x0000000e00277202 */ /* 0x000fce0000000f00 */
[----:B------:R-:W-:Y:S05]  /*47a0*/  WARPSYNC.COLLECTIVE R15, `(.L_x_14507) ;  /* 0x000000000f087348 */ /* 0x000fea0003c00000 */
[----:B------:R0:W1:Y:S02]  /*47b0*/  SHFL.BFLY P6, R14, R13, R12, R11 ;  /* 0x0c00000c0d0e7389 */ /* 0x00006400000c000b */
[----:B01----:R-:W-:Y:S05]  /*47c0*/  ENDCOLLECTIVE ;  /* 0x000000000000791b */ /* 0x003fea0003800000 */
.L_x_14507:
        /* <DEDUP_REMOVED lines=8> */
.L_x_14508:
[----:B------:R-:W-:Y:S01]  /*4850*/  HFMA2 R12, -RZ, RZ, 0, 5.9604644775390625e-08 ;  /* 0x00000001ff0c7431 */ /* 0x000fe200000001ff */
[----:B------:R-:W-:-:S05]  /*4860*/  MOV R29, R14 ;  /* 0x0000000e001d7202 */ /* 0x000fca0000000f00 */
[----:B------:R-:W-:-:S04]  /*4870*/  FADD.FTZ R2, R2, R29 ;  /* 0x0000001d02027221 */ /* 0x000fc80000010000 */
[----:B------:R-:W-:-:S07]  /*4880*/  IMAD.MOV.U32 R13, RZ, RZ, R2 ;  /* 0x000000ffff0d7224 */ /* 0x000fce00078e0002 */
[----:B------:R-:W-:Y:S05]  /*4890*/  WARPSYNC.COLLECTIVE R15, `(.L_x_14509) ;  /* 0x000000000f087348 */ /* 0x000fea0003c00000 */
[----:B------:R0:W1:Y:S02]  /*48a0*/  SHFL.BFLY P6, R14, R13, R12, R11 ;  /* 0x0c00000c0d0e7389 */ /* 0x00006400000c000b */
[----:B01----:R-:W-:Y:S05]  /*48b0*/  ENDCOLLECTIVE ;  /* 0x000000000000791b */ /* 0x003fea0003800000 */
.L_x_14509:
[----:B------:R-:W-:Y:S02]  /*48c0*/  HFMA2 R13, -RZ, RZ, 0, 0 ;  /* 0x00000000ff0d7431 */ /* 0x000fe400000001ff */
[----:B------:R-:W-:Y:S01]  /*48d0*/  IMAD.MOV.U32 R12, RZ, RZ, 0x4 ;  /* 0x00000004ff0c7424 */ /* 0x000fe200078e00ff */
[----:B------:R-:W-:-:S07]  /*48e0*/  MOV R41, R14 ;  /* 0x0000000e00297202 */ /* 0x000fce0000000f00 */
[----:B------:R-:W-:Y:S05]  /*48f0*/  WARPSYNC.COLLECTIVE R15, `(.L_x_14510) ;  /* 0x000000000f087348 */ /* 0x000fea0003c00000 */
[----:B------:R0:W1:Y:S02]  /*4900*/  SHFL.BFLY P6, R14, R13, R12, R11 ;  /* 0x0c00000c0d0e7389 */ /* 0x00006400000c000b */
[----:B01----:R-:W-:Y:S05]  /*4910*/  ENDCOLLECTIVE ;  /* 0x000000000000791b */ /* 0x003fea0003800000 */
.L_x_14510:
        /* <DEDUP_REMOVED lines=8> */
.L_x_14511:
[----:B------:R-:W-:Y:S02]  /*49a0*/  HFMA2 R12, -RZ, RZ, 0, 5.9604644775390625e-08 ;  /* 0x00000001ff0c7431 */ /* 0x000fe400000001ff */
[----:B------:R-:W-:-:S04]  /*49b0*/  IMAD.MOV.U32 R26, RZ, RZ, R14 ;  /* 0x000000ffff1a7224 */ /* 0x000fc800078e000e */
[----:B------:R-:W-:-:S05]  /*49c0*/  FADD.FTZ R3, R3, R26 ;  /* 0x0000001a03037221 */ /* 0x000fca0000010000 */
[----:B------:R-:W-:-:S07]  /*49d0*/  MOV R13, R3 ;  /* 0x00000003000d7202 */ /* 0x000fce0000000f00 */
[----:B------:R-:W-:Y:S05]  /*49e0*/  WARPSYNC.COLLECTIVE R15, `(.L_x_14512) ;  /* 0x000000000f087348 */ /* 0x000fea0003c00000 */
[----:B------:R0:W1:Y:S02]  /*49f0*/  SHFL.BFLY P6, R14, R13, R12, R11 ;  /* 0x0c00000c0d0e7389 */ /* 0x00006400000c000b */
[----:B01----:R-:W-:Y:S05]  /*4a00*/  ENDCOLLECTIVE ;  /* 0x000000000000791b */ /* 0x003fea0003800000 */
.L_x_14512:
[----:B------:R-:W-:Y:S02]  /*4a10*/  IMAD.MOV.U32 R13, RZ, RZ, RZ ;  /* 0x000000ffff0d7224 */ /* 0x000fe400078e00ff */
[----:B------:R-:W-:Y:S01]  /*4a20*/  HFMA2 R12, -RZ, RZ, 0, 2.384185791015625e-07 ;  /* 0x00000004ff0c7431 */ /* 0x000fe200000001ff */
[----:B------:R-:W-:-:S07]  /*4a30*/  MOV R38, R14 ;  /* 0x0000000e00267202 */ /* 0x000fce0000000f00 */
[----:B------:R-:W-:Y:S05]  /*4a40*/  WARPSYNC.COLLECTIVE R15, `(.L_x_14513) ;  /* 0x000000000f087348 */ /* 0x000fea0003c00000 */
[----:B------:R0:W1:Y:S02]  /*4a50*/  SHFL.BFLY P6, R14, R13, R12, R11 ;  /* 0x0c00000c0d0e7389 */ /* 0x00006400000c000b */
[----:B01----:R-:W-:Y:S05]  /*4a60*/  ENDCOLLECTIVE ;  /* 0x000000000000791b */ /* 0x003fea0003800000 */
.L_x_14513:
        /* <DEDUP_REMOVED lines=8> */
.L_x_14514:
[----:B------:R-:W-:Y:S01]  /*4af0*/  HFMA2 R12, -RZ, RZ, 0, 5.9604644775390625e-08 ;  /* 0x00000001ff0c7431 */ /* 0x000fe200000001ff */
[----:B------:R-:W-:-:S05]  /*4b00*/  MOV R25, R14 ;  /* 0x0000000e00197202 */ /* 0x000fca0000000f00 */
[----:B------:R-:W-:-:S05]  /*4b10*/  FADD.FTZ R4, R4, R25 ;  /* 0x0000001904047221 */ /* 0x000fca0000010000 */
[----:B------:R-:W-:-:S07]  /*4b20*/  MOV R13, R4 ;  /* 0x00000004000d7202 */ /* 0x000fce0000000f00 */
[----:B------:R-:W-:Y:S05]  /*4b30*/  WARPSYNC.COLLECTIVE R15, `(.L_x_14515) ;  /* 0x000000000f087348 */ /* 0x000fea0003c00000 */
[----:B------:R0:W1:Y:S02]  /*4b40*/  SHFL.BFLY P6, R14, R13, R12, R11 ;  /* 0x0c00000c0d0e7389 */ /* 0x00006400000c000b */
[----:B01----:R-:W-:Y:S05]  /*4b50*/  ENDCOLLECTIVE ;  /* 0x000000000000791b */ /* 0x003fea0003800000 */
.L_x_14515:
[----:B------:R-:W-:Y:S01]  /*4b60*/  MOV R13, RZ ;  /* 0x000000ff000d7202 */ /* 0x000fe20000000f00 */
[----:B------:R-:W-:Y:S02]  /*4b70*/  HFMA2 R12, -RZ, RZ, 0, 2.384185791015625e-07 ;  /* 0x00000004ff0c7431 */ /* 0x000fe400000001ff */
[----:B------:R-:W-:-:S07]  /*4b80*/  IMAD.MOV.U32 R36, RZ, RZ, R14 ;  /* 0x000000ffff247224 */ /* 0x000fce00078e000e */
[----:B------:R-:W-:Y:S05]  /*4b90*/  WARPSYNC.COLLECTIVE R15, `(.L_x_14516) ;  /* 0x000000000f087348 */ /* 0x000fea0003c00000 */
[----:B------:R0:W1:Y:S02]  /*4ba0*/  SHFL.BFLY P6, R14, R13, R12, R11 ;  /* 0x0c00000c0d0e7389 */ /* 0x00006400000c000b */
[----:B01----:R-:W-:Y:S05]  /*4bb0*/  ENDCOLLECTIVE ;  /* 0x000000000000791b */ /* 0x003fea0003800000 */
.L_x_14516:
        /* <DEDUP_REMOVED lines=8> */
.L_x_14517:
[----:B------:R-:W-:Y:S01]  /*4c40*/  IMAD.MOV.U32 R12, RZ, RZ, 0x1 ;  /* 0x00000001ff0c7424 */ /* 0x000fe200078e00ff */
[----:B------:R-:W-:-:S05]  /*4c50*/  MOV R20, R14 ;  /* 0x0000000e00147202 */ /* 0x000fca0000000f00 */
[----:B------:R-:W-:-:S05]  /*4c60*/  FADD.FTZ R5, R5, R20 ;  /* 0x0000001405057221 */ /* 0x000fca0000010000 */
[----:B------:R-:W-:-:S07]  /*4c70*/  MOV R13, R5 ;  /* 0x00000005000d7202 */ /* 0x000fce0000000f00 */
[----:B------:R-:W-:Y:S05]  /*4c80*/  WARPSYNC.COLLECTIVE R15, `(.L_x_14518) ;  /* 0x000000000f087348 */ /* 0x000fea0003c00000 */
[----:B------:R0:W1:Y:S02]  /*4c90*/  SHFL.BFLY P6, R14, R13, R12, R11 ;  /* 0x0c00000c0d0e7389 */ /* 0x00006400000c000b */
[----:B01----:R-:W-:Y:S05]  /*4ca0*/  ENDCOLLECTIVE ;  /* 0x000000000000791b */ /* 0x003fea0003800000 */
.L_x_14518:
[----:B------:R-:W-:Y:S01]  /*4cb0*/  HFMA2 R13, -RZ, RZ, 0, 0 ;  /* 0x00000000ff0d7431 */ /* 0x000fe200000001ff */
[----:B------:R-:W-:Y:S02]  /*4cc0*/  MOV R12, 0x4 ;  /* 0x00000004000c7802 */ /* 0x000fe40000000f00 */
[----:B------:R-:W-:-:S07]  /*4cd0*/  MOV R37, R14 ;  /* 0x0000000e00257202 */ /* 0x000fce0000000f00 */
[----:B------:R-:W-:Y:S05]  /*4ce0*/  WARPSYNC.COLLECTIVE R15, `(.L_x_14519) ;  /* 0x000000000f087348 */ /* 0x000fea0003c00000 */
[----:B------:R0:W1:Y:S02]  /*4cf0*/  SHFL.BFLY P6, R14, R13, R12, R11 ;  /* 0x0c00000c0d0e7389 */ /* 0x00006400000c000b */
[----:B01----:R-:W-:Y:S05]  /*4d00*/  ENDCOLLECTIVE ;  /* 0x000000000000791b */ /* 0x003fea0003800000 */
.L_x_14519:
        /* <DEDUP_REMOVED lines=8> */
.L_x_14520:
[----:B------:R-:W-:Y:S01]  /*4d90*/  HFMA2 R12, -RZ, RZ, 0, 5.9604644775390625e-08 ;  /* 0x00000001ff0c7431 */ /* 0x000fe200000001ff */
[----:B------:R-:W-:-:S05]  /*4da0*/  MOV R7, R14 ;  /* 0x0000000e00077202 */ /* 0x000fca0000000f00 */
[----:B------:R-:W-:-:S04]  /*4db0*/  FADD.FTZ R6, R6, R7 ;  /* 0x0000000706067221 */ /* 0x000fc80000010000 */
[----:B------:R-:W-:-:S07]  /*4dc0*/  IMAD.MOV.U32 R13, RZ, RZ, R6 ;  /* 0x000000ffff0d7224 */ /* 0x000fce00078e0006 */
[----:B------:R-:W-:Y:S05]  /*4dd0*/  WARPSYNC.COLLECTIVE R15, `(.L_x_14521) ;  /* 0x000000000f087348 */ /* 0x000fea0003c00000 */
[----:B------:R0:W1:Y:S02]  /*4de0*/  SHFL.BFLY P6, R14, R13, R12, R11 ;  /* 0x0c00000c0d0e7389 */ /* 0x00006400000c000b */
[----:B01----:R-:W-:Y:S05]  /*4df0*/  ENDCOLLECTIVE ;  /* 0x000000000000791b */ /* 0x003fea0003800000 */
.L_x_14521:
[----:B------:R-:W-:Y:S02]  /*4e00*/  HFMA2 R13, -RZ, RZ, 0, 0 ;  /* 0x00000000ff0d7431 */ /* 0x000fe400000001ff */
[----:B------:R-:W-:Y:S01]  /*4e10*/  IMAD.MOV.U32 R12, RZ, RZ, 0x4 ;  /* 0x00000004ff0c7424 */ /* 0x000fe200078e00ff */
[----:B------:R-:W-:-:S07]  /*4e20*/  MOV R7, R14 ;  /* 0x0000000e00077202 */ /* 0x000fce0000000f00 */
[----:B------:R-:W-:Y:S05]  /*4e30*/  WARPSYNC.COLLECTIVE R15, `(.L_x_14522) ;  /* 0x000000000f087348 */ /* 0x000fea0003c00000 */
[----:B------:R0:W1:Y:S02]  /*4e40*/  SHFL.BFLY P6, R14, R13, R12, R11 ;  /* 0x0c00000c0d0e7389 */ /* 0x00006400000c000b */
[----:B01----:R-:W-:Y:S05]  /*4e50*/  ENDCOLLECTIVE ;  /* 0x000000000000791b */ /* 0x003fea0003800000 */
.L_x_14522:
        /* <DEDUP_REMOVED lines=8> */
.L_x_14523:
[----:B------:R-:W-:Y:S02]  /*4ee0*/  HFMA2 R12, -RZ, RZ, 0, 5.9604644775390625e-08 ;  /* 0x00000001ff0c7431 */ /* 0x000fe400000001ff */
[----:B------:R-:W-:-:S04]  /*4ef0*/  IMAD.MOV.U32 R9, RZ, RZ, R14 ;  /* 0x000000ffff097224 */ /* 0x000fc800078e000e */
[----:B------:R-:W-:-:S05]  /*4f00*/  FADD.FTZ R8, R8, R9 ;  /* 0x0000000908087221 */ /* 0x000fca0000010000 */
[----:B------:R-:W-:-:S07]  /*4f10*/  MOV R13, R8 ;  /* 0x00000008000d7202 */ /* 0x000fce0000000f00 */
[----:B------:R-:W-:Y:S05]  /*4f20*/  WARPSYNC.COLLECTIVE R15, `(.L_x_14524) ;  /* 0x000000000f087348 */ /* 0x000fea0003c00000 */
[----:B------:R0:W1:Y:S02]  /*4f30*/  SHFL.BFLY P6, R14, R13, R12, R11 ;  /* 0x0c00000c0d0e7389 */ /* 0x00006400000c000b */
[----:B01----:R-:W-:Y:S05]  /*4f40*/  ENDCOLLECTIVE ;  /* 0x000000000000791b */ /* 0x003fea0003800000 */
.L_x_14524:
[----:B------:R-:W-:Y:S02]  /*4f50*/  IMAD.MOV.U32 R13, RZ, RZ, RZ ;  /* 0x000000ffff0d7224 */ /* 0x000fe400078e00ff */
[----:B------:R-:W-:Y:S01]  /*4f60*/  HFMA2 R12, -RZ, RZ, 0, 2.384185791015625e-07 ;  /* 0x00000004ff0c7431 */ /* 0x000fe200000001ff */
[----:B------:R-:W-:-:S07]  /*4f70*/  MOV R9, R14 ;  /* 0x0000000e00097202 */ /* 0x000fce0000000f00 */
[----:B------:R-:W-:Y:S05]  /*4f80*/  WARPSYNC.COLLECTIVE R15, `(.L_x_14525) ;  /* 0x000000000f087348 */ /* 0x000fea0003c00000 */
[----:B------:R0:W1:Y:S02]  /*4f90*/  SHFL.BFLY P6, R14, R13, R12, R11 ;  /* 0x0c00000c0d0e7389 */ /* 0x00006400000c000b */
[----:B01----:R-:W-:Y:S05]  /*4fa0*/  ENDCOLLECTIVE ;  /* 0x000000000000791b */ /* 0x003fea0003800000 */
.L_x_14525:
        /* <DEDUP_REMOVED lines=8> */
.L_x_14526:
[----:B------:R-:W-:Y:S01]  /*5030*/  HFMA2 R12, -RZ, RZ, 0, 5.9604644775390625e-08 ;  /* 0x00000001ff0c7431 */ /* 0x000fe200000001ff */
[----:B------:R-:W-:-:S05]  /*5040*/  MOV R17, R14 ;  /* 0x0000000e00117202 */ /* 0x000fca0000000f00 */
[----:B------:R-:W-:-:S05]  /*5050*/  FADD.FTZ R10, R10, R17 ;  /* 0x000000110a0a7221 */ /* 0x000fca0000010000 */
[----:B------:R-:W-:-:S07]  /*5060*/  MOV R13, R10 ;  /* 0x0000000a000d7202 */ /* 0x000fce0000000f00 */
[----:B------:R-:W-:Y:S05]  /*5070*/  WARPSYNC.COLLECTIVE R15, `(.L_x_14527) ;  /* 0x000000000f087348 */ /* 0x000fea0003c00000 */
[----:B------:R0:W1:Y:S02]  /*5080*/  SHFL.BFLY P6, R14, R13, R12, R11 ;  /* 0x0c00000c0d0e7389 */ /* 0x00006400000c000b */
[----:B01----:R-:W-:Y:S05]  /*5090*/  ENDCOLLECTIVE ;  /* 0x000000000000791b */ /* 0x003fea0003800000 */
.L_x_14527:
[----:B------:R-:W-:Y:S01]  /*50a0*/  MOV R13, RZ ;  /* 0x000000ff000d7202 */ /* 0x000fe20000000f00 */
[----:B------:R-:W-:Y:S02]  /*50b0*/  HFMA2 R12, -RZ, RZ, 0, 2.384185791015625e-07 ;  /* 0x00000004ff0c7431 */ /* 0x000fe400000001ff */
[----:B------:R-:W-:-:S07]  /*50c0*/  IMAD.MOV.U32 R17, RZ, RZ, R14 ;  /* 0x000000ffff117224 */ /* 0x000fce00078e000e */
[----:B------:R-:W-:Y:S05]  /*50d0*/  WARPSYNC.COLLECTIVE R15, `(.L_x_14528) ;  /* 0x000000000f087348 */ /* 0x000fea0003c00000 */
[----:B------:R0:W1:Y:S02]  /*50e0*/  SHFL.BFLY P6, R14, R13, R12, R11 ;  /* 0x0c00000c0d0e7389 */ /* 0x00006400000c000b */
[----:B01----:R-:W-:Y:S05]  /*50f0*/  ENDCOLLECTIVE ;  /* 0x000000000000791b */ /* 0x003fea0003800000 */
.L_x_14528:
[----:B------:R-:W-:Y:S01]  /*5100*/  FADD.FTZ R10, R10, R17 ;  /* 0x000000110a0a7221 */ /* 0x000fe20000010000 */
[----:B------:R-:W-:Y:S02]  /*5110*/  IMAD.MOV.U32 R12, RZ, RZ, 0x2 ;  /* 0x00000002ff0c7424 */ /* 0x000fe400078e00ff */
[----:B------:R-:W-:-:S05]  /*5120*/  FADD.FTZ R16, RZ, R14 ;  /* 0x0000000eff107221 */ /* 0x000fca0000010000 */
[----:B------:R-:W-:-:S07]  /*5130*/  MOV R13, R16 ;  /* 0x00000010000d7202 */ /* 0x000fce0000000f00 */
[----:B------:R-:W-:Y:S05]  /*5140*/  WARPSYNC.COLLECTIVE R15, `(.L_x_14529) ;  /* 0x000000000f087348 */ /* 0x000fea0003c00000 */
[----:B------:R0:W1:Y:S02]  /*5150*/  SHFL.BFLY P6, R14, R13, R12, R11 ;  /* 0x0c00000c0d0e7389 */ /* 0x00006400000c000b */
[----:B01----:R-:W-:Y:S05]  /*5160*/  ENDCOLLECTIVE ;  /* 0x000000000000791b */ /* 0x003fea0003800000 */
.L_x_14529:
[----:B------:R-:W-:Y:S01]  /*5170*/  HFMA2 R12, -RZ, RZ, 0, 5.9604644775390625e-08 ;  /* 0x00000001ff0c7431 */ /* 0x000fe200000001ff */
[----:B------:R-:W-:-:S05]  /*5180*/  MOV R21, R14 ;  /* 0x0000000e00157202 */ /* 0x000fca0000000f00 */
[----:B------:R-:W-:-:S05]  /*5190*/  FADD.FTZ R16, R16, R21 ;  /* 0x0000001510107221 */ /* 0x000fca0000010000 */
[----:B------:R-:W-:-:S07]  /*51a0*/  MOV R13, R16 ;  /* 0x00000010000d7202 */ /* 0x000fce0000000f00 */
[----:B------:R-:W-:Y:S05]  /*51b0*/  WARPSYNC.COLLECTIVE R15, `(.L_x_14530) ;  /* 0x000000000f087348 */ /* 0x000fea0003c00000 */
[----:B------:R0:W1:Y:S02]  /*51c0*/  SHFL.BFLY P6, R14, R13, R12, R11 ;  /* 0x0c00000c0d0e7389 */ /* 0x00006400000c000b */
[----:B01----:R-:W-:Y:S05]  /*51d0*/  ENDCOLLECTIVE ;  /* 0x000000000000791b */ /* 0x003fea0003800000 */
.L_x_14530:
[----:B------:R-:W-:Y:S01]  /*51e0*/  MOV R13, RZ ;  /* 0x000000ff000d7202 */ /* 0x000fe20000000f00 */
[----:B------:R-:W-:Y:S02]  /*51f0*/  HFMA2 R12, -RZ, RZ, 0, 2.384185791015625e-07 ;  /* 0x00000004ff0c7431 */ /* 0x000fe400000001ff */
[----:B------:R-:W-:-:S07]  /*5200*/  IMAD.MOV.U32 R31, RZ, RZ, R14 ;  /* 0x000000ffff1f7224 */ /* 0x000fce00078e000e */
[----:B------:R-:W-:Y:S05]  /*5210*/  WARPSYNC.COLLECTIVE R15, `(.L_x_14531) ;  /* 0x000000000f087348 */ /* 0x000fea0003c00000 */
[----:B------:R0:W1:Y:S02]  /*5220*/  SHFL.BFLY P6, R14, R13, R12, R11 ;  /* 0x0c00000c0d0e7389 */ /* 0x00006400000c000b */
[----:B01----:R-:W-:Y:S05]  /*5230*/  ENDCOLLECTIVE ;  /* 0x000000000000791b */ /* 0x003fea0003800000 */
.L_x_14531:
[----:B------:R-:W-:Y:S01]  /*5240*/  FADD.FTZ R16, R16, R31 ;  /* 0x0000001f10107221 */ /* 0x000fe20000010000 */
[----:B------:R-:W-:Y:S02]  /*5250*/  IMAD.MOV.U32 R12, RZ, RZ, 0x2 ;  /* 0x00000002ff0c7424 */ /* 0x000fe400078e00ff */
[----:B------:R-:W-:-:S05]  /*5260*/  FADD.FTZ R18, RZ, R14 ;  /* 0x0000000eff127221 */ /* 0x000fca0000010000 */
[----:B------:R-:W-:-:S07]  /*5270*/  MOV R13, R18 ;  /* 0x00000012000d7202 */ /* 0x000fce0000000f00 */
[----:B------:R-:W-:Y:S05]  /*5280*/  WARPSYNC.COLLECTIVE R15, `(.L_x_14532) ;  /* 0x000000000f087348 */ /* 0x000fea0003c00000 */
[----:B------:R0:W1:Y:S02]  /*5290*/  SHFL.BFLY P6, R14, R13, R12, R11 ;  /* 0x0c00000c0d0e7389 */ /* 0x00006400000c000b */
[----:B01----:R-:W-:Y:S05]  /*52a0*/  ENDCOLLECTIVE ;  /* 0x000000000000791b */ /* 0x003fea0003800000 */
.L_x_14532:
[----:B------:R-:W-:Y:S01]  /*52b0*/  HFMA2 R12, -RZ, RZ, 0, 5.9604644775390625e-08 ;  /* 0x00000001ff0c7431 */ /* 0x000fe200000001ff */
[----:B------:R-:W-:-:S05]  /*52c0*/  MOV R43, R14 ;  /* 0x0000000e002b7202 */ /* 0x000fca0000000f00 */
[----:B------:R-:W-:-:S05]  /*52d0*/  FADD.FTZ R18, R18, R43 ;  /* 0x0000002b12127221 */ /* 0x000fca0000010000 */
[----:B------:R-:W-:-:S07]  /*52e0*/  MOV R13, R18 ;  /* 0x00000012000d7202 */ /* 0x000fce0000000f00 */
[----:B------:R-:W-:Y:S05]  /*52f0*/  WARPSYNC.COLLECTIVE R15, `(.L_x_14533) ;  /* 0x000000000f087348 */ /* 0x000fea0003c00000 */
[----:B------:R0:W1:Y:S02]  /*5300*/  SHFL.BFLY P6, R14, R13, R12, R11 ;  /* 0x0c00000c0d0e7389 */ /* 0x00006400000c000b */
[----:B01----:R-:W-:Y:S05]  /*5310*/  ENDCOLLECTIVE ;  /* 0x000000000000791b */ /* 0x003fea0003800000 */
.L_x_14533:
[----:B------:R-:W-:Y:S02]  /*5320*/  IMAD.MOV.U32 R13, RZ, RZ, RZ ;  /* 0x000000ffff0d7224 */ /* 0x000fe400078e00ff */
[----:B------:R-:W-:Y:S01]  /*5330*/  HFMA2 R12, -RZ, RZ, 0, 2.384185791015625e-07 ;  /* 0x00000004ff0c7431 */ /* 0x000fe200000001ff */
[----:B------:R-:W-:-:S07]  /*5340*/  MOV R35, R14 ;  /* 0x0000000e00237202 */ /* 0x000fce0000000f00 */
[----:B------:R-:W-:Y:S05]  /*5350*/  WARPSYNC.COLLECTIVE R15, `(.L_x_14534) ;  /* 0x000000000f087348 */ /* 0x000fea0003c00000 */
[----:B------:R0:W1:Y:S02]  /*5360*/  SHFL.BFLY P6, R14, R13, R12, R11 ;  /* 0x0c00000c0d0e7389 */ /* 0x00006400000c000b */
[----:B01----:R-:W-:Y:S05]  /*5370*/  ENDCOLLECTIVE ;  /* 0x000000000000791b */ /* 0x003fea0003800000 */
.L_x_14534:
        /* <DEDUP_REMOVED lines=8> */
.L_x_14535:
[----:B------:R-:W-:Y:S02]  /*5400*/  HFMA2 R12, -RZ, RZ, 0, 5.9604644775390625e-08 ;  /* 0x00000001ff0c7431 */ /* 0x000fe400000001ff */
[----:B------:R-:W-:-:S04]  /*5410*/  IMAD.MOV.U32 R40, RZ, RZ, R14 ;  /* 0x000000ffff287224 */ /* 0x000fc800078e000e */
[----:B------:R-:W-:-:S05]  /*5420*/  FADD.FTZ R19, R19, R40 ;  /* 0x0000002813137221 */ /* 0x000fca0000010000 */
[----:B------:R-:W-:-:S07]  /*5430*/  MOV R13, R19 ;  /* 0x00000013000d7202 */ /* 0x000fce0000000f00 */
[----:B------:R-:W-:Y:S05]  /*5440*/  WARPSYNC.COLLECTIVE R15, `(.L_x_14536) ;  /* 0x000000000f087348 */ /* 0x000fea0003c00000 */
[----:B------:R0:W1:Y:S02]  /*5450*/  SHFL.BFLY P6, R14, R13, R12, R11 ;  /* 0x0c00000c0d0e7389 */ /* 0x00006400000c000b */
[----:B01----:R-:W-:Y:S05]  /*5460*/  ENDCOLLECTIVE ;  /* 0x000000000000791b */ /* 0x003fea0003800000 */
.L_x_14536:
[----:B------:R-:W-:Y:S02]  /*5470*/  HFMA2 R13, -RZ, RZ, 0, 0 ;  /* 0x00000000ff0d7431 */ /* 0x000fe400000001ff */
[----:B------:R-:W-:Y:S01]  /*5480*/  IMAD.MOV.U32 R12, RZ, RZ, 0x4 ;  /* 0x00000004ff0c7424 */ /* 0x000fe200078e00ff */
[----:B------:R-:W-:-:S07]  /*5490*/  MOV R34, R14 ;  /* 0x0000000e00227202 */ /* 0x000fce0000000f00 */
[----:B------:R-:W-:Y:S05]  /*54a0*/  WARPSYNC.COLLECTIVE R15, `(.L_x_14537) ;  /* 0x000000000f087348 */ /* 0x000fea0003c00000 */
[----:B------:R0:W1:Y:S02]  /*54b0*/  SHFL.BFLY P6, R14, R13, R12, R11 ;  /* 0x0c00000c0d0e7389 */ /* 0x00006400000c000b */
[----:B01----:R-:W-:Y:S05]  /*54c0*/  ENDCOLLECTIVE ;  /* 0x000000000000791b */ /* 0x003fea0003800000 */
.L_x_14537:
[----:B------:R-:W-:Y:S01]  /*54d0*/  FADD.FTZ R34, R19, R34 ;  /* 0x0000002213227221 */ /* 0x000fe20000010000 */
[----:B------:R-:W-:Y:S02]  /*54e0*/  HFMA2 R12, -RZ, RZ, 0, 1.1920928955078125e-07 ;  /* 0x00000002ff0c7431 */ /* 0x000fe400000001ff */
[----:B------:R-:W-:-:S05]  /*54f0*/  FADD.FTZ R20, RZ, R14 ;  /* 0x0000000eff147221 */ /* 0x000fca0000010000 */
[----:B------:R-:W-:-:S07]  /*5500*/  MOV R13, R20 ;  /* 0x00000014000d7202 */ /* 0x000fce0000000f00 */
[----:B------:R-:W-:Y:S05]  /*5510*/  WARPSYNC.COLLECTIVE R15, `(.L_x_14538) ;  /* 0x000000000f087348 */ /* 0x000fea0003c00000 */
[----:B------:R0:W1:Y:S02]  /*5520*/  SHFL.BFLY P6, R14, R13, R12, R11 ;  /* 0x0c00000c0d0e7389 */ /* 0x00006400000c000b */
[----:B01----:R-:W-:Y:S05]  /*5530*/  ENDCOLLECTIVE ;  /* 0x000000000000791b */ /* 0x003fea0003800000 */
.L_x_14538:
[----:B------:R-:W-:Y:S01]  /*5540*/  IMAD.MOV.U32 R12, RZ, RZ, 0x1 ;  /* 0x00000001ff0c7424 */ /* 0x000fe200078e00ff */
[----:B------:R-:W-:-:S05]  /*5550*/  MOV R39, R14 ;  /* 0x0000000e00277202 */ /* 0x000fca0000000f00 */
[----:B------:R-:W-:-:S05]  /*5560*/  FADD.FTZ R20, R20, R39 ;  /* 0x0000002714147221 */ /* 0x000fca0000010000 */
[----:B------:R-:W-:-:S07]  /*5570*/  MOV R13, R20 ;  /* 0x00000014000d7202 */ /* 0x000fce0000000f00 */
[----:B------:R-:W-:Y:S05]  /*5580*/  WARPSYNC.COLLECTIVE R15, `(.L_x_14539) ;  /* 0x000000000f087348 */ /* 0x000fea0003c00000 */
[----:B------:R0:W1:Y:S02]  /*5590*/  SHFL.BFLY P6, R14, R13, R12, R11 ;  /* 0x0c00000c0d0e7389 */ /* 0x00006400000c000b */
[----:B01----:R-:W-:Y:S05]  /*55a0*/  ENDCOLLECTIVE ;  /* 0x000000000000791b */ /* 0x003fea0003800000 */
.L_x_14539:
[----:B------:R-:W-:Y:S01]  /*55b0*/  HFMA2 R13, -RZ, RZ, 0, 0 ;  /* 0x00000000ff0d7431 */ /* 0x000fe200000001ff */
[----:B------:R-:W-:Y:S02]  /*55c0*/  MOV R12, 0x4 ;  /* 0x00000004000c7802 */ /* 0x000fe40000000f00 */
[----:B------:R-:W-:-:S07]  /*55d0*/  MOV R36, R14 ;  /* 0x0000000e00247202 */ /* 0x000fce0000000f00 */
[----:B------:R-:W-:Y:S05]  /*55e0*/  WARPSYNC.COLLECTIVE R15, `(.L_x_14540) ;  /* 0x000000000f087348 */ /* 0x000fea0003c00000 */
[----:B------:R0:W1:Y:S02]  /*55f0*/  SHFL.BFLY P6, R14, R13, R12, R11 ;  /* 0x0c00000c0d0e7389 */ /* 0x00006400000c000b */
[----:B01----:R-:W-:Y:S05]  /*5600*/  ENDCOLLECTIVE ;  /* 0x000000000000791b */ /* 0x003fea0003800000 */
.L_x_14540:
[----:B------:R-:W-:Y:S01]  /*5610*/  HFMA2 R12, -RZ, RZ, 0, 1.1920928955078125e-07 ;  /* 0x00000002ff0c7431 */ /* 0x000fe200000001ff */
[----:B------:R-:W-:-:S05]  /*5620*/  MOV R21, R14 ;  /* 0x0000000e00157202 */ /* 0x000fca0000000f00 */
[----:B------:R-:W-:-:S04]  /*5630*/  FADD.FTZ R21, RZ, R21 ;  /* 0x00000015ff157221 */ /* 0x000fc80000010000 */
[----:B------:R-:W-:-:S07]  /*5640*/  IMAD.MOV.U32 R13, RZ, RZ, R21 ;  /* 0x000000ffff0d7224 */ /* 0x000fce00078e0015 */
[----:B------:R-:W-:Y:S05]  /*5650*/  WARPSYNC.COLLECTIVE R15, `(.L_x_14541) ;  /* 0x000000000f087348 */ /* 0x000fea0003c00000 */
[----:B------:R0:W1:Y:S02]  /*5660*/  SHFL.BFLY P6, R14, R13, R12, R11 ;  /* 0x0c00000c0d0e7389 */ /* 0x00006400000c000b */
[----:B01----:R-:W-:Y:S05]  /*5670*/  ENDCOLLECTIVE ;  /* 0x000000000000791b */ /* 0x003fea0003800000 */
.L_x_14541:
[----:B------:R-:W-:Y:S01]  /*5680*/  HFMA2 R12, -RZ, RZ, 0, 5.9604644775390625e-08 ;  /* 0x00000001ff0c7431 */ /* 0x000fe200000001ff */
[----:B------:R-:W-:-:S05]  /*5690*/  MOV R37, R14 ;  /* 0x0000000e00257202 */ /* 0x000fca0000000f00 */
[----:B------:R-:W-:-:S05]  /*56a0*/  FADD.FTZ R21, R21, R37 ;  /* 0x0000002515157221 */ /* 0x000fca0000010000 */
[----:B------:R-:W-:-:S07]  /*56b0*/  MOV R13, R21 ;  /* 0x00000015000d7202 */ /* 0x000fce0000000f00 */
[----:B------:R-:W-:Y:S05]  /*56c0*/  WARPSYNC.COLLECTIVE R15, `(.L_x_14542) ;  /* 0x000000000f087348 */ /* 0x000fea0003c00000 */
[----:B------:R0:W1:Y:S02]  /*56d0*/  SHFL.BFLY P6, R14, R13, R12, R11 ;  /* 0x0c00000c0d0e7389 */ /* 0x00006400000c000b */
[----:B01----:R-:W-:Y:S05]  /*56e0*/  ENDCOLLECTIVE ;  /* 0x000000000000791b */ /* 0x003fea0003800000 */
.L_x_14542:
[----:B------:R-:W-:Y:S01]  /*56f0*/  MOV R13, RZ ;  /* 0x000000ff000d7202 */ /* 0x000fe20000000f00 */
[----:B------:R-:W-:Y:S02]  /*5700*/  HFMA2 R12, -RZ, RZ, 0, 2.384185791015625e-07 ;  /* 0x00000004ff0c7431 */ /* 0x000fe400000001ff */
[----:B------:R-:W-:-:S07]  /*5710*/  IMAD.MOV.U32 R38, RZ, RZ, R14 ;  /* 0x000000ffff267224 */ /* 0x000fce00078e000e */
[----:B------:R-:W-:Y:S05]  /*5720*/  WARPSYNC.COLLECTIVE R15, `(.L_x_14543) ;  /* 0x000000000f087348 */ /* 0x000fea0003c00000 */
[----:B------:R0:W1:Y:S02]  /*5730*/  SHFL.BFLY P6, R14, R13, R12, R11 ;  /* 0x0c00000c0d0e7389 */ /* 0x00006400000c000b */
[----:B01----:R-:W-:Y:S05]  /*5740*/  ENDCOLLECTIVE ;  /* 0x000000000000791b */ /* 0x003fea0003800000 */
.L_x_14543:
        /* <DEDUP_REMOVED lines=8> */
.L_x_14544:
[----:B------:R-:W-:Y:S02]  /*57d0*/  HFMA2 R12, -RZ, RZ, 0, 5.9604644775390625e-08 ;  /* 0x00000001ff0c7431 */ /* 0x000fe400000001ff */
[----:B------:R-:W-:-:S05]  /*57e0*/  FADD.FTZ R25, R25, R14 ;  /* 0x0000000e19197221 */ /* 0x000fca0000010000 */
[----:B------:R-:W-:-:S07]  /*57f0*/  MOV R13, R25 ;  /* 0x00000019000d7202 */ /* 0x000fce0000000f00 */
[----:B------:R-:W-:Y:S05]  /*5800*/  WARPSYNC.COLLECTIVE R15, `(.L_x_14545) ;  /* 0x000000000f087348 */ /* 0x000fea0003c00000 */
[----:B------:R0:W1:Y:S02]  /*5810*/  SHFL.BFLY P6, R14, R13, R12, R11 ;  /* 0x0c00000c0d0e7389 */ /* 0x00006400000c000b */
[----:B01----:R-:W-:Y:S05]  /*5820*/  ENDCOLLECTIVE ;  /* 0x000000000000791b */ /* 0x003fea0003800000 */
.L_x_14545:
[----:B------:R-:W-:Y:S02]  /*5830*/  HFMA2 R13, -RZ, RZ, 0, 0 ;  /* 0x00000000ff0d7431 */ /* 0x000fe400000001ff */
[----:B------:R-:W-:Y:S01]  /*5840*/  IMAD.MOV.U32 R12, RZ, RZ, 0x4 ;  /* 0x00000004ff0c7424 */ /* 0x000fe200078e00ff */
[----:B------:R-:W-:-:S07]  /*5850*/  MOV R42, R14 ;  /* 0x0000000e002a7202 */ /* 0x000fce0000000f00 */
[----:B------:R-:W-:Y:S05]  /*5860*/  WARPSYNC.COLLECTIVE R15, `(.L_x_14546) ;  /* 0x000000000f087348 */ /* 0x000fea0003c00000 */
[----:B------:R0:W1:Y:S02]  /*5870*/  SHFL.BFLY P6, R14, R13, R12, R11 ;  /* 0x0c00000c0d0e7389 */ /* 0x00006400000c000b */
[----:B01----:R-:W-:Y:S05]  /*5880*/  ENDCOLLECTIVE ;  /* 0x000000000000791b */ /* 0x003fea0003800000 */
.L_x_14546:
        /* <DEDUP_REMOVED lines=8> */
.L_x_14547:
        /* <DEDUP_REMOVED lines=8> */
.L_x_14548:
[----:B------:R-:W-:Y:S02]  /*5990*/  HFMA2 R13, -RZ, RZ, 0, 0 ;  /* 0x00000000ff0d7431 */ /* 0x000fe400000001ff */
[----:B------:R-:W-:Y:S01]  /*59a0*/  IMAD.MOV.U32 R12, RZ, RZ, 0x4 ;  /* 0x00000004ff0c7424 */ /* 0x000fe200078e00ff */
[----:B------:R-:W-:-:S07]  /*59b0*/  MOV R7, R14 ;  /* 0x0000000e00077202 */ /* 0x000fce0000000f00 */
[----:B------:R-:W-:Y:S05]  /*59c0*/  WARPSYNC.COLLECTIVE R15, `(.L_x_14549) ;  /* 0x000000000f087348 */ /* 0x000fea0003c00000 */
[----:B------:R0:W1:Y:S02]  /*59d0*/  SHFL.BFLY P6, R14, R13, R12, R11 ;  /* 0x0c00000c0d0e7389 */ /* 0x00006400000c000b */
[----:B01----:R-:W-:Y:S05]  /*59e0*/  ENDCOLLECTIVE ;  /* 0x000000000000791b */ /* 0x003fea0003800000 */
.L_x_14549:
[----:B------:R-:W-:Y:S02]  /*59f0*/  HFMA2 R12, -RZ, RZ, 0, 1.1920928955078125e-07 ;  /* 0x00000002ff0c7431 */ /* 0x000fe400000001ff */
[----:B------:R-:W-:-:S05]  /*5a00*/  FADD.FTZ R27, RZ, R14 ;  /* 0x0000000eff1b7221 */ /* 0x000fca0000010000 */
[----:B------:R-:W-:-:S07]  /*5a10*/  MOV R13, R27 ;  /* 0x0000001b000d7202 */ /* 0x000fce0000000f00 */
[----:B------:R-:W-:Y:S05]  /*5a20*/  WARPSYNC.COLLECTIVE R15, `(.L_x_14550) ;  /* 0x000000000f087348 */ /* 0x000fea0003c00000 */
[----:B------:R0:W1:Y:S02]  /*5a30*/  SHFL.BFLY P6, R14, R13, R12, R11 ;  /* 0x0c00000c0d0e7389 */ /* 0x00006400000c000b */
[----:B01----:R-:W-:Y:S05]  /*5a40*/  ENDCOLLECTIVE ;  /* 0x000000000000791b */ /* 0x003fea0003800000 */
.L_x_14550:
        /* <DEDUP_REMOVED lines=8> */
.L_x_14551:
[----:B------:R-:W-:Y:S01]  /*5ad0*/  HFMA2 R13, -RZ, RZ, 0, 0 ;  /* 0x00000000ff0d7431 */ /* 0x000fe200000001ff */
[----:B------:R-:W-:Y:S02]  /*5ae0*/  MOV R12, 0x4 ;  /* 0x00000004000c7802 */ /* 0x000fe40000000f00 */
[----:B------:R-:W-:-:S07]  /*5af0*/  MOV R18, R14 ;  /* 0x0000000e00127202 */ /* 0x000fce0000000f00 */
[----:B------:R-:W-:Y:S05]  /*5b00*/  WARPSYNC.COLLECTIVE R15, `(.L_x_14552) ;  /* 0x000000000f087348 */ /* 0x000fea0003c00000 */
[----:B------:R0:W1:Y:S02]  /*5b10*/  SHFL.BFLY P6, R14, R13, R12, R11 ;  /* 0x0c00000c0d0e7389 */ /* 0x00006400000c000b */
[----:B01----:R-:W-:Y:S05]  /*5b20*/  ENDCOLLECTIVE ;  /* 0x000000000000791b */ /* 0x003fea0003800000 */
.L_x_14552:
        /* <DEDUP_REMOVED lines=8> */
.L_x_14553:
        /* <DEDUP_REMOVED lines=8> */
.L_x_14554:
[----:B------:R-:W-:Y:S01]  /*5c30*/  MOV R13, RZ ;  /* 0x000000ff000d7202 */ /* 0x000fe20000000f00 */
[----:B------:R-:W-:Y:S02]  /*5c40*/  HFMA2 R12, -RZ, RZ, 0, 2.384185791015625e-07 ;  /* 0x00000004ff0c7431 */ /* 0x000fe400000001ff */
[----:B------:R-:W-:-:S07]  /*5c50*/  IMAD.MOV.U32 R21, RZ, RZ, R14 ;  /* 0x000000ffff157224 */ /* 0x000fce00078e000e */
[----:B------:R-:W-:Y:S05]  /*5c60*/  WARPSYNC.COLLECTIVE R15, `(.L_x_14555) ;  /* 0x000000000f087348 */ /* 0x000fea0003c00000 */
[----:B------:R0:W1:Y:S02]  /*5c70*/  SHFL.BFLY P6, R14, R13, R12, R11 ;  /* 0x0c00000c0d0e7389 */ /* 0x00006400000c000b */
[----:B01----:R-:W-:Y:S05]  /*5c80*/  ENDCOLLECTIVE ;  /* 0x000000000000791b */ /* 0x003fea0003800000 */
.L_x_14555:
        /* <DEDUP_REMOVED lines=8> */
.L_x_14556:
[----:B------:R-:W-:Y:S01]  /*5d10*/  HFMA2 R12, -RZ, RZ, 0, 5.9604644775390625e-08 ;  /* 0x00000001ff0c7431 */ /* 0x000fe200000001ff */
[----:B------:R-:W-:-:S05]  /*5d20*/  MOV R36, R14 ;  /* 0x0000000e00247202 */ /* 0x000fca0000000f00 */
[----:B------:R-:W-:-:S05]  /*5d30*/  FADD.FTZ R29, R29, R36 ;  /* 0x000000241d1d7221 */ /* 0x000fca0000010000 */
[----:B------:R-:W-:-:S07]  /*5d40*/  MOV R13, R29 ;  /* 0x0000001d000d7202 */ /* 0x000fce0000000f00 */
[----:B------:R-:W-:Y:S05]  /*5d50*/  WARPSYNC.COLLECTIVE R15, `(.L_x_14557) ;  /* 0x000000000f087348 */ /* 0x000fea0003c00000 */
[----:B------:R0:W1:Y:S02]  /*5d60*/  SHFL.BFLY P6, R14, R13, R12, R11 ;  /* 0x0c00000c0d0e7389 */ /* 0x00006400000c000b */
[----:B01----:R-:W-:Y:S05]  /*5d70*/  ENDCOLLECTIVE ;  /* 0x000000000000791b */ /* 0x003fea0003800000 */
.L_x_14557:
[----:B------:R-:W-:Y:S02]  /*5d80*/  IMAD.MOV.U32 R13, RZ, RZ, RZ ;  /* 0x000000ffff0d7224 */ /* 0x000fe400078e00ff */
[----:B------:R-:W-:Y:S01]  /*5d90*/  HFMA2 R12, -RZ, RZ, 0, 2.384185791015625e-07 ;  /* 0x00000004ff0c7431 */ /* 0x000fe200000001ff */
[----:B------:R-:W-:-:S07]  /*5da0*/  MOV R20, R14 ;  /* 0x0000000e00147202 */ /* 0x000fce0000000f00 */
[----:B------:R-:W-:Y:S05]  /*5db0*/  WARPSYNC.COLLECTIVE R15, `(.L_x_14558) ;  /* 0x000000000f087348 */ /* 0x000fea0003c00000 */
[----:B------:R0:W1:Y:S02]  /*5dc0*/  SHFL.BFLY P6, R14, R13, R12, R11 ;  /* 0x0c00000c0d0e7389 */ /* 0x00006400000c000b */
[----:B01----:R-:W-:Y:S05]  /*5dd0*/  ENDCOLLECTIVE ;  /* 0x000000000000791b */ /* 0x003fea0003800000 */
.L_x_14558:
        /* <DEDUP_REMOVED lines=8> */
.L_x_14559:
[----:B------:R-:W-:Y:S02]  /*5e60*/  HFMA2 R12, -RZ, RZ, 0, 5.9604644775390625e-08 ;  /* 0x00000001ff0c7431 */ /* 0x000fe400000001ff */
[----:B------:R-:W-:-:S04]  /*5e70*/  IMAD.MOV.U32 R7, RZ, RZ, R14 ;  /* 0x000000ffff077224 */ /* 0x000fc800078e000e */
[----:B------:R-:W-:-:S05]  /*5e80*/  FADD.FTZ R30, R30, R7 ;  /* 0x000000071e1e7221 */ /* 0x000fca0000010000 */
[----:B------:R-:W-:-:S07]  /*5e90*/  MOV R13, R30 ;  /* 0x0000001e000d7202 */ /* 0x000fce0000000f00 */
[----:B------:R-:W-:Y:S05]  /*5ea0*/  WARPSYNC.COLLECTIVE R15, `(.L_x_14560) ;  /* 0x000000000f087348 */ /* 0x000fea0003c00000 */
[----:B------:R0:W1:Y:S02]  /*5eb0*/  SHFL.BFLY P6, R14, R13, R12, R11 ;  /* 0x0c00000c0d0e7389 */ /* 0x00006400000c000b */
[----:B01----:R-:W-:Y:S05]  /*5ec0*/  ENDCOLLECTIVE ;  /* 0x000000000000791b */ /* 0x003fea0003800000 */
.L_x_14560:
[----:B------:R-:W-:Y:S02]  /*5ed0*/  HFMA2 R13, -RZ, RZ, 0, 0 ;  /* 0x00000000ff0d7431 */ /* 0x000fe400000001ff */
[----:B------:R-:W-:Y:S01]  /*5ee0*/  IMAD.MOV.U32 R12, RZ, RZ, 0x4 ;  /* 0x00000004ff0c7424 */ /* 0x000fe200078e00ff */
[----:B------:R-:W-:-:S07]  /*5ef0*/  MOV R7, R14 ;  /* 0x0000000e00077202 */ /* 0x000fce0000000f00 */
[----:B------:R-:W-:Y:S05]  /*5f00*/  WARPSYNC.COLLECTIVE R15, `(.L_x_14561) ;  /* 0x000000000f087348 */ /* 0x000fea0003c00000 */
[----:B------:R0:W1:Y:S02]  /*5f10*/  SHFL.BFLY P6, R14, R13, R12, R11 ;  /* 0x0c00000c0d0e7389 */ /* 0x00006400000c000b */
[----:B01----:R-:W-:Y:S05]  /*5f20*/  ENDCOLLECTIVE ;  /* 0x000000000000791b */ /* 0x003fea0003800000 */
.L_x_14561:
        /* <DEDUP_REMOVED lines=8> */
.L_x_14562:
[----:B------:R-:W-:Y:S02]  /*5fb0*/  IMAD.MOV.U32 R12, RZ, RZ, 0x1 ;  /* 0x00000001ff0c7424 */ /* 0x000fe400078e00ff */
[----:B------:R-:W-:-:S05]  /*5fc0*/  FADD.FTZ R40, R31, R14 ;  /* 0x0000000e1f287221 */ /* 0x000fca0000010000 */
[----:B------:R-:W-:-:S07]  /*5fd0*/  MOV R13, R40 ;  /* 0x00000028000d7202 */ /* 0x000fce0000000f00 */
[----:B------:R-:W-:Y:S05]  /*5fe0*/  WARPSYNC.COLLECTIVE R15, `(.L_x_14563) ;  /* 0x000000000f087348 */ /* 0x000fea0003c00000 */
[----:B------:R0:W1:Y:S02]  /*5ff0*/  SHFL.BFLY P6, R14, R13, R12, R11 ;  /* 0x0c00000c0d0e7389 */ /* 0x00006400000c000b */
[----:B01----:R-:W-:Y:S05]  /*6000*/  ENDCOLLECTIVE ;  /* 0x000000000000791b */ /* 0x003fea0003800000 */
.L_x_14563:
[----:B------:R-:W-:Y:S01]  /*6010*/  HFMA2 R13, -RZ, RZ, 0, 0 ;  /* 0x00000000ff0d7431 */ /* 0x000fe200000001ff */
[----:B------:R-:W-:Y:S02]  /*6020*/  MOV R12, 0x4 ;  /* 0x00000004000c7802 */ /* 0x000fe40000000f00 */
[----:B------:R-:W-:-:S07]  /*6030*/  MOV R31, R14 ;  /* 0x0000000e001f7202 */ /* 0x000fce0000000f00 */
[----:B------:R-:W-:Y:S05]  /*6040*/  WARPSYNC.COLLECTIVE R15, `(.L_x_14564) ;  /* 0x000000000f087348 */ /* 0x000fea0003c00000 */
[----:B------:R0:W1:Y:S02]  /*6050*/  SHFL.BFLY P6, R14, R13, R12, R11 ;  /* 0x0c00000c0d0e7389 */ /* 0x00006400000c000b */
[----:B01----:R-:W-:Y:S05]  /*6060*/  ENDCOLLECTIVE ;  /* 0x000000000000791b */ /* 0x003fea0003800000 */
.L_x_14564:
[----:B------:R-:W-:Y:S01]  /*6070*/  FADD.FTZ R26, R40, R31 ;  /* 0x0000001f281a7221 */ /* 0x000fe20000010000 */
[----:B------:R-:W-:Y:S02]  /*6080*/  IMAD.MOV.U32 R12, RZ, RZ, 0x2 ;  /* 0x00000002ff0c7424 */ /* 0x000fe400078e00ff */
[----:B------:R-:W-:-:S05]  /*6090*/  FADD.FTZ R39, RZ, R14 ;  /* 0x0000000eff277221 */ /* 0x000fca0000010000 */
[----:B------:R-:W-:-:S07]  /*60a0*/  MOV R13, R39 ;  /* 0x00000027000d7202 */ /* 0x000fce0000000f00 */
[----:B------:R-:W-:Y:S05]  /*60b0*/  WARPSYNC.COLLECTIVE R15, `(.L_x_14565) ;  /* 0x000000000f087348 */ /* 0x000fea0003c00000 */
[----:B------:R0:W1:Y:S02]  /*60c0*/  SHFL.BFLY P6, R14, R13, R12, R11 ;  /* 0x0c00000c0d0e7389 */ /* 0x00006400000c000b */
[----:B01----:R-:W-:Y:S05]  /*60d0*/  ENDCOLLECTIVE ;  /* 0x000000000000791b */ /* 0x003fea0003800000 */
.L_x_14565:
[----:B------:R-:W-:Y:S02]  /*60e0*/  HFMA2 R12, -RZ, RZ, 0, 5.9604644775390625e-08 ;  /* 0x00000001ff0c7431 */ /* 0x000fe400000001ff */
[----:B------:R-:W-:-:S05]  /*60f0*/  FADD.FTZ R39, R39, R14 ;  /* 0x0000000e27277221 */ /* 0x000fca0000010000 */
[----:B------:R-:W-:-:S07]  /*6100*/  MOV R13, R39 ;  /* 0x00000027000d7202 */ /* 0x000fce0000000f00 */
[----:B------:R-:W-:Y:S05]  /*6110*/  WARPSYNC.COLLECTIVE R15, `(.L_x_14566) ;  /* 0x000000000f087348 */ /* 0x000fea0003c00000 */
[----:B------:R0:W1:Y:S02]  /*6120*/  SHFL.BFLY P6, R14, R13, R12, R11 ;  /* 0x0c00000c0d0e7389 */ /* 0x00006400000c000b */
[----:B01----:R-:W-:Y:S05]  /*6130*/  ENDCOLLECTIVE ;  /* 0x000000000000791b */ /* 0x003fea0003800000 */
.L_x_14566:
[----:B------:R-:W-:Y:S01]  /*6140*/  MOV R13, RZ ;  /* 0x000000ff000d7202 */ /* 0x000fe20000000f00 */
[----:B------:R-:W-:Y:S02]  /*6150*/  HFMA2 R12, -RZ, RZ, 0, 2.384185791015625e-07 ;  /* 0x00000004ff0c7431 */ /* 0x000fe400000001ff */
[----:B------:R-:W-:-:S07]  /*6160*/  FADD.FTZ R27, R39, R14 ;  /* 0x0000000e271b7221 */ /* 0x000fce0000010000 */
[----:B------:R-:W-:Y:S05]  /*6170*/  WARPSYNC.COLLECTIVE R15, `(.L_x_14567) ;  /* 0x000000000f087348 */ /* 0x000fea0003c00000 */
[----:B------:R0:W1:Y:S02]  /*6180*/  SHFL.BFLY P6, R14, R13, R12, R11 ;  /* 0x0c00000c0d0e7389 */ /* 0x00006400000c000b */
[----:B01----:R-:W-:Y:S05]  /*6190*/  ENDCOLLECTIVE ;  /* 0x000000000000791b */ /* 0x003fea0003800000 */
.L_x_14567:
[----:B------:R-:W-:Y:S01]  /*61a0*/  MOV R12, 0x2 ;  /* 0x00000002000c7802 */ /* 0x000fe20000000f00 */
[----:B------:R-:W-:-:S04]  /*61b0*/  FADD.FTZ R19, RZ, R14 ;  /* 0x0000000eff137221 */ /* 0x000fc80000010000 */
[----:B------:R-:W-:-:S07]  /*61c0*/  IMAD.MOV.U32 R13, RZ, RZ, R19 ;  /* 0x000000ffff0d7224 */ /* 0x000fce00078e0013 */
[----:B------:R-:W-:Y:S05]  /*61d0*/  WARPSYNC.COLLECTIVE R15, `(.L_x_14568) ;  /* 0x000000000f087348 */ /* 0x000fea0003c00000 */
[----:B------:R0:W1:Y:S02]  /*61e0*/  SHFL.BFLY P6, R14, R13, R12, R11 ;  /* 0x0c00000c0d0e7389 */ /* 0x00006400000c000b */
[----:B01----:R-:W-:Y:S05]  /*61f0*/  ENDCOLLECTIVE ;  /* 0x000000000000791b */ /* 0x003fea0003800000 */
.L_x_14568:
[----:B------:R-:W-:Y:S01]  /*6200*/  HFMA2 R12, -RZ, RZ, 0, 5.9604644775390625e-08 ;  /* 0x00000001ff0c7431 */ /* 0x000fe200000001ff */
[----:B------:R-:W-:-:S05]  /*6210*/  MOV R36, R14 ;  /* 0x0000000e00247202 */ /* 0x000fca0000000f00 */
[----:B------:R-:W-:-:S05]  /*6220*/  FADD.FTZ R25, R19, R36 ;  /* 0x0000002413197221 */ /* 0x000fca0000010000 */
[----:B------:R-:W-:-:S07]  /*6230*/  MOV R13, R25 ;  /* 0x00000019000d7202 */ /* 0x000fce0000000f00 */
[----:B------:R-:W-:Y:S05]  /*6240*/  WARPSYNC.COLLECTIVE R15, `(.L_x_14569) ;  /* 0x000000000f087348 */ /* 0x000fea0003c00000 */
[----:B------:R0:W1:Y:S02]  /*6250*/  SHFL.BFLY P6, R14, R13, R12, R11 ;  /* 0x0c00000c0d0e7389 */ /* 0x00006400000c000b */
[----:B01----:R-:W-:Y:S05]  /*6260*/  ENDCOLLECTIVE ;  /* 0x000000000000791b */ /* 0x003fea0003800000 */
.L_x_14569:
[----:B------:R-:W-:Y:S05]  /*6270*/  BRA `(.L_x_14570) ;  /* 0xffffffd000147947 */ /* 0x000fea000383ffff */
.L_x_14571:
        /* <DEDUP_REMOVED lines=16> */
.L_x_25856:


//--------------------- .text._ZN4vllm25paged_attention_v1_kernelIfhLi80ELi32ELi128ELNS_18Fp8KVCacheDataTypeE1ELb1EEEvPT_PKS2_PKT0_S8_ifPKiSA_iPKfiiiSC_SC_iiiii --------------------------
	.section	.text._ZN4vllm25paged_attention_v1_kernelIfhLi80ELi32ELi128ELNS_18Fp8KVCacheDataTypeE1ELb1EEEvPT_PKS2_PKT0_S8_ifPKiSA_iPKfiiiSC_SC_iiiii,"ax",@progbits
	.align	128
        .global         _ZN4vllm25paged_attention_v1_kernelIfhLi80ELi32ELi128ELNS_18Fp8KVCacheDataTypeE1ELb1EEEvPT_PKS2_PKT0_S8_ifPKiSA_iPKfiiiSC_SC_iiiii
        .type           _ZN4vllm25paged_attention_v1_kernelIfhLi80ELi32ELi128ELNS_18Fp8KVCacheDataTypeE1ELb1EEEvPT_PKS2_PKT0_S8_ifPKiSA_iPKfiiiSC_SC_iiiii,@function
        .size           _ZN4vllm25paged_attention_v1_kernelIfhLi80ELi32ELi128ELNS_18Fp8KVCacheDataTypeE1ELb1EEEvPT_PKS2_PKT0_S8_ifPKiSA_iPKfiiiSC_SC_iiiii,(.L_x_25857 - _ZN4vllm25paged_attention_v1_kernelIfhLi80ELi32ELi128ELNS_18Fp8KVCacheDataTypeE1ELb1EEEvPT_PKS2_PKT0_S8_ifPKiSA_iPKfiiiSC_SC_iiiii)
        .other          _ZN4vllm25paged_attention_v1_kernelIfhLi80ELi32ELi128ELNS_18Fp8KVCacheDataTypeE1ELb1EEEvPT_PKS2_PKT0_S8_ifPKiSA_iPKfiiiSC_SC_iiiii,@"STO_CUDA_ENTRY STV_DEFAULT"
_ZN4vllm25paged_attention_v1_kernelIfhLi80ELi32ELi128ELNS_18Fp8KVCacheDataTypeE1ELb1EEEvPT_PKS2_PKT0_S8_ifPKiSA_iPKfiiiSC_SC_iiiii:
.text._ZN4vllm25paged_attention_v1_kernelIfhLi80ELi32ELi128ELNS_18Fp8KVCacheDataTypeE1ELb1EEEvPT_PKS2_PKT0_S8_ifPKiSA_iPKfiiiSC_SC_iiiii:
        /* <DEDUP_REMOVED lines=104> */
.L_x_14572:
        /* <DEDUP_REMOVED lines=25> */
.L_x_14576:
        /* <DEDUP_REMOVED lines=37> */
.L_x_14574:
[----:B------:R-:W-:Y:S05]  /*0a60*/  BSYNC.RECONVERGENT B6 ;  /* 0x0000000000067941 */ /* 0x000fea0003800200 */
.L_x_14573:
        /* <DEDUP_REMOVED lines=12> */
.L_x_14617:
        /* <DEDUP_REMOVED lines=39> */
.L_x_14582:
        /* <DEDUP_REMOVED lines=11> */
.L_x_14581:
[----:B------:R-:W-:Y:S05]  /*0e50*/  BSYNC.RECONVERGENT B1 ;  /* 0x0000000000017941 */ /* 0x000fea0003800200 */
.L_x_14580:
        /* <DEDUP_REMOVED lines=12> */
.L_x_14585:
        /* <DEDUP_REMOVED lines=100> */
.L_x_14584:
[----:B------:R-:W-:Y:S05]  /*1560*/  BSYNC.RECONVERGENT B1 ;  /* 0x0000000000017941 */ /* 0x000fea0003800200 */
.L_x_14583:
        /* <DEDUP_REMOVED lines=55> */
.L_x_14587:
[----:B------:R-:W-:Y:S05]  /*18e0*/  BSYNC.RECONVERGENT B1 ;  /* 0x0000000000017941 */ /* 0x000fea0003800200 */
.L_x_14586:
        /* <DEDUP_REMOVED lines=26> */
.L_x_14579:
[----:B------:R-:W-:Y:S05]  /*1a90*/  BSYNC.RECONVERGENT B0 ;  /* 0x0000000000007941 */ /* 0x000fea0003800200 */
.L_x_14578:
        /* <DEDUP_REMOVED lines=39> */
.L_x_14592:
[----:B------:R-:W0:Y:S01]  /*1d10*/  LDS R15, [R12] ;  /* 0x000000000c0f7984 */ /* 0x000e220000000800 */
[----:B------:R-:W-:-:S04]  /*1d20*/  IADD3 R13, PT, PT, R13, 0x1, RZ ;  /* 0x000000010d0d7810 */ /* 0x000fc80007ffe0ff */
[----:B------:R-:W-:Y:S01]  /*1d30*/  ISETP.NE.AND P0, PT, R13, RZ, PT ;  /* 0x000000ff0d00720c */ /* 0x000fe20003f05270 */
[----:B0-----:R-:W-:-:S05]  /*1d40*/  FMUL.FTZ R15, R15, R2 ;  /* 0x000000020f0f7220 */ /* 0x001fca0000410000 */
[----:B------:R0:W-:Y:S02]  /*1d50*/  STS [R12], R15 ;  /* 0x0000000f0c007388 */ /* 0x0001e40000000800 */
[----:B0-----:R-:W-:-:S05]  /*1d60*/  VIADD R12, R12, 0x200 ;  /* 0x000002000c0c7836 */ /* 0x001fca0000000000 */
[----:B------:R-:W-:Y:S05]  /*1d70*/  @P0 BRA `(.L_x_14592) ;  /* 0xfffffffc00e40947 */ /* 0x000fea000383ffff */
.L_x_14591:
[----:B------:R-:W-:Y:S05]  /*1d80*/  BSYNC.RECONVERGENT B1 ;  /* 0x0000000000017941 */ /* 0x000fea0003800200 */
.L_x_14590:
        /* <DEDUP_REMOVED lines=12> */
.L_x_14595:
        /* <DEDUP_REMOVED lines=52> */
.L_x_14594:
[----:B------:R-:W-:Y:S05]  /*2190*/  BSYNC.RECONVERGENT B1 ;  /* 0x0000000000017941 */ /* 0x000fea0003800200 */
.L_x_14593:
        /* <DEDUP_REMOVED lines=31> */
.L_x_14597:
[----:B------:R-:W-:Y:S05]  /*2390*/  BSYNC.RECONVERGENT B1 ;  /* 0x0000000000017941 */ /* 0x000fea0003800200 */
.L_x_14596:
        /* <DEDUP_REMOVED lines=14> */
.L_x_14589:
[----:B------:R-:W-:Y:S05]  /*2480*/  BSYNC.RECONVERGENT B0 ;  /* 0x0000000000007941 */ /* 0x000fea0003800200 */
.L_x_14588:
        /* <DEDUP_REMOVED lines=30> */
.L_x_14601:
        /* <DEDUP_REMOVED lines=33> */
.L_x_14600:
        /* <DEDUP_REMOVED lines=16> */
.L_x_14599:
[----:B------:R-:W-:Y:S05]  /*2980*/  BSYNC.RECONVERGENT B6 ;  /* 0x0000000000067941 */ /* 0x000fea0003800200 */
.L_x_14598:
        /* <DEDUP_REMOVED lines=118> */
.L_x_14678:
        /* <DEDUP_REMOVED lines=41> */
.L_x_14604:
[----:B------:R-:W-:Y:S05]  /*3380*/  BSYNC.RECONVERGENT B0 ;  /* 0x0000000000007941 */ /* 0x000fea0003800200 */
.L_x_14603:
        /* <DEDUP_REMOVED lines=43> */
.L_x_14606:
[----:B------:R-:W-:Y:S05]  /*3640*/  BSYNC.RECONVERGENT B0 ;  /* 0x0000000000007941 */ /* 0x000fea0003800200 */
.L_x_14605:
        /* <DEDUP_REMOVED lines=23> */
.L_x_14608:
[----:B------:R-:W-:Y:S05]  /*37c0*/  BSYNC.RECONVERGENT B0 ;  /* 0x0000000000007941 */ /* 0x000fea0003800200 */
.L_x_14607:
        /* <DEDUP_REMOVED lines=43> */
.L_x_14610:
[----:B------:R-:W-:Y:S05]  /*3a80*/  BSYNC.RECONVERGENT B0 ;  /* 0x0000000000007941 */ /* 0x000fea0003800200 */
.L_x_14609:
        /* <DEDUP_REMOVED lines=36> */
.L_x_14575:
        /* <DEDUP_REMOVED lines=16> */
.L_x_14611:
[----:B------:R-:W-:Y:S05]  /*3dd0*/  EXIT ;  /* 0x000000000000794d */ /* 0x000fea0003800000 */
.L_x_14577:
[----:B------:R-:W-:Y:S02]  /*3de0*/  HFMA2 R12, -RZ, RZ, 0, 9.5367431640625e-07 ;  /* 0x00000010ff0c7431 */ /* 0x000fe400000001ff */
[----:B------:R-:W-:Y:S01]  /*3df0*/  IMAD.MOV.U32 R11, RZ, RZ, 0x1f ;  /* 0x0000001fff0b7424 */ /* 0x000fe200078e00ff */
[----:B------:R-:W-:-:S07]  /*3e00*/  MOV R15, 0xffffffff ;  /* 0xffffffff000f7802 */ /* 0x000fce0000000f00 */
[----:B------:R-:W-:Y:S05]  /*3e10*/  WARPSYNC.COLLECTIVE R15, `(.L_x_14612) ;  /* 0x000000000f087348 */ /* 0x000fea0003c00000 */
[----:B------:R0:W1:Y:S02]  /*3e20*/  SHFL.BFLY P6, R14, R13, R12, R11 ;  /* 0x0c00000c0d0e7389 */ /* 0x00006400000c000b */
[----:B01----:R-:W-:Y:S05]  /*3e30*/  ENDCOLLECTIVE ;  /* 0x000000000000791b */ /* 0x003fea0003800000 */
.L_x_14612:
[----:B------:R-:W-:Y:S01]  /*3e40*/  HFMA2 R12, -RZ, RZ, 0, 4.76837158203125e-07 ;  /* 0x00000008ff0c7431 */ /* 0x000fe200000001ff */
[----:B------:R-:W-:-:S04]  /*3e50*/  FMNMX.FTZ R0, R14, -3.40282346638528859812e+38, !PT ;  /* 0xff7fffff0e007809 */ /* 0x000fc80007810000 */
[----:B------:R-:W-:-:S07]  /*3e60*/  MOV R13, R0 ;  /* 0x00000000000d7202 */ /* 0x000fce0000000f00 */
[----:B------:R-:W-:Y:S05]  /*3e70*/  WARPSYNC.COLLECTIVE R15, `(.L_x_14613) ;  /* 0x000000000f087348 */ /* 0x000fea0003c00000 */
[----:B------:R0:W1:Y:S02]  /*3e80*/  SHFL.BFLY P6, R14, R13, R12, R11 ;  /* 0x0c00000c0d0e7389 */ /* 0x00006400000c000b */
[----:B01----:R-:W-:Y:S05]  /*3e90*/  ENDCOLLECTIVE ;  /* 0x000000000000791b */ /* 0x003fea0003800000 */
.L_x_14613:
[----:B------:R-:W-:Y:S02]  /*3ea0*/  MOV R12, 0x4 ;  /* 0x00000004000c7802 */ /* 0x000fe40000000f00 */
[----:B------:R-:W-:-:S05]  /*3eb0*/  FMNMX.FTZ R2, R0, R14, !PT ;  /* 0x0000000e00027209 */ /* 0x000fca0007810000 */
[----:B------:R-:W-:-:S07]  /*3ec0*/  IMAD.MOV.U32 R13, RZ, RZ, R2 ;  /* 0x000000ffff0d7224 */ /* 0x000fce00078e0002 */
[----:B------:R-:W-:Y:S05]  /*3ed0*/  WARPSYNC.COLLECTIVE R15, `(.L_x_14614) ;  /* 0x000000000f087348 */ /* 0x000fea0003c00000 */
[----:B------:R0:W1:Y:S02]  /*3ee0*/  SHFL.BFLY P6, R14, R13, R12, R11 ;  /* 0x0c00000c0d0e7389 */ /* 0x00006400000c000b */
[----:B01----:R-:W-:Y:S05]  /*3ef0*/  ENDCOLLECTIVE ;  /* 0x000000000000791b */ /* 0x003fea0003800000 */
.L_x_14614:
[----:B------:R-:W-:Y:S01]  /*3f00*/  HFMA2 R12, -RZ, RZ, 0, 1.1920928955078125e-07 ;  /* 0x00000002ff0c7431 */ /* 0x000fe200000001ff */
[----:B------:R-:W-:-:S04]  /*3f10*/  FMNMX.FTZ R3, R2, R14, !PT ;  /* 0x0000000e02037209 */ /* 0x000fc80007810000 */
[----:B------:R-:W-:-:S07]  /*3f20*/  MOV R13, R3 ;  /* 0x00000003000d7202 */ /* 0x000fce0000000f00 */
[----:B------:R-:W-:Y:S05]  /*3f30*/  WARPSYNC.COLLECTIVE R15, `(.L_x_14615) ;  /* 0x000000000f087348 */ /* 0x000fea0003c00000 */
[----:B------:R0:W1:Y:S02]  /*3f40*/  SHFL.BFLY P6, R14, R13, R12, R11 ;  /* 0x0c00000c0d0e7389 */ /* 0x00006400000c000b */
[----:B01----:R-:W-:Y:S05]  /*3f50*/  ENDCOLLECTIVE ;  /* 0x000000000000791b */ /* 0x003fea0003800000 */
.L_x_14615:
[----:B------:R-:W-:Y:S02]  /*3f60*/  MOV R12, 0x1 ;  /* 0x00000001000c7802 */ /* 0x000fe40000000f00 */
[----:B------:R-:W-:-:S05]  /*3f70*/  FMNMX.FTZ R4, R3, R14, !PT ;  /* 0x0000000e03047209 */ /* 0x000fca0007810000 */
[----:B------:R-:W-:-:S07]  /*3f80*/  IMAD.MOV.U32 R13, RZ, RZ, R4 ;  /* 0x000000ffff0d7224 */ /* 0x000fce00078e0004 */
[----:B------:R-:W-:Y:S05]  /*3f90*/  WARPSYNC.COLLECTIVE R15, `(.L_x_14616) ;  /* 0x000000000f087348 */ /* 0x000fea0003c00000 */
[----:B------:R0:W1:Y:S02]  /*3fa0*/  SHFL.BFLY P6, R14, R13, R12, R11 ;  /* 0x0c00000c0d0e7389 */ /* 0x00006400000c000b */
[----:B01----:R-:W-:Y:S05]  /*3fb0*/  ENDCOLLECTIVE ;  /* 0x000000000000791b */ /* 0x003fea0003800000 */
.L_x_14616:
[----:B------:R-:W-:Y:S05]  /*3fc0*/  BRA `(.L_x_14617) ;  /* 0xffffffc800d87947 */ /* 0x000fea000383ffff */
.L_x_14602:
[----:B-1----:R-:W-:Y:S01]  /*3fd0*/  HFMA2 R13, -RZ, RZ, 0, 0 ;  /* 0x00000000ff0d7431 */ /* 0x002fe200000001ff */
[----:B------:R-:W-:Y:S01]  /*3fe0*/  MOV R12, 0x4 ;  /* 0x00000004000c7802 */ /* 0x000fe20000000f00 */
[----:B0-----:R-:W-:Y:S01]  /*3ff0*/  IMAD.MOV.U32 R11, RZ, RZ, 0x1f ;  /* 0x0000001fff0b7424 */ /* 0x001fe200078e00ff */
[----:B------:R-:W-:-:S07]  /*4000*/  MOV R15, 0xffffffff ;  /* 0xffffffff000f7802 */ /* 0x000fce0000000f00 */
[----:B------:R-:W-:Y:S05]  /*4010*/  WARPSYNC.COLLECTIVE R15, `(.L_x_14618) ;  /* 0x000000000f087348 */ /* 0x000fea0003c00000 */
[----:B------:R0:W1:Y:S02]  /*4020*/  SHFL.BFLY P6, R14, R13, R12, R11 ;  /* 0x0c00000c0d0e7389 */ /* 0x00006400000c000b */
[----:B01----:R-:W-:Y:S05]  /*4030*/  ENDCOLLECTIVE ;  /* 0x000000000000791b */ /* 0x003fea0003800000 */
.L_x_14618:
[----:B------:R-:W-:Y:S02]  /*4040*/  HFMA2 R12, -RZ, RZ, 0, 1.1920928955078125e-07 ;  /* 0x00000002ff0c7431 */ /* 0x000fe400000001ff */
[----:B------:R-:W-:-:S05]  /*4050*/  FADD.FTZ R19, RZ, R14 ;  /* 0x0000000eff137221 */ /* 0x000fca0000010000 */
[----:B------:R-:W-:-:S07]  /*4060*/  MOV R13, R19 ;  /* 0x00000013000d7202 */ /* 0x000fce0000000f00 */
[----:B------:R-:W-:Y:S05]  /*4070*/  WARPSYNC.COLLECTIVE R15, `(.L_x_14619) ;  /* 0x000000000f087348 */ /* 0x000fea0003c00000 */
[----:B------:R0:W1:Y:S02]  /*4080*/  SHFL.BFLY P6, R14, R13, R12, R11 ;  /* 0x0c00000c0d0e7389 */ /* 0x00006400000c000b */
[----:B01----:R-:W-:Y:S05]  /*4090*/  ENDCOLLECTIVE ;  /* 0x000000000000791b */ /* 0x003fea0003800000 */
.L_x_14619:
[----:B------:R-:W-:Y:S02]  /*40a0*/  HFMA2 R12, -RZ, RZ, 0, 5.9604644775390625e-08 ;  /* 0x00000001ff0c7431 */ /* 0x000fe400000001ff */
[----:B------:R-:W-:-:S04]  /*40b0*/  IMAD.MOV.U32 R0, RZ, RZ, R14 ;  /* 0x000000ffff007224 */ /* 0x000fc800078e000e */
[----:B------:R-:W-:-:S05]  /*40c0*/  FADD.FTZ R19, R19, R0 ;  /* 0x0000000013137221 */ /* 0x000fca0000010000 */
[----:B------:R-:W-:-:S07]  /*40d0*/  MOV R13, R19 ;  /* 0x00000013000d7202 */ /* 0x000fce0000000f00 */
[----:B------:R-:W-:Y:S05]  /*40e0*/  WARPSYNC.COLLECTIVE R15, `(.L_x_14620) ;  /* 0x000000000f087348 */ /* 0x000fea0003c00000 */
[----:B------:R0:W1:Y:S02]  /*40f0*/  SHFL.BFLY P6, R14, R13, R12, R11 ;  /* 0x0c00000c0d0e7389 */ /* 0x00006400000c000b */
[----:B01----:R-:W-:Y:S05]  /*4100*/  ENDCOLLECTIVE ;  /* 0x000000000000791b */ /* 0x003fea0003800000 */
.L_x_14620:
[----:B------:R-:W-:Y:S02]  /*4110*/  IMAD.MOV.U32 R13, RZ, RZ, RZ ;  /* 0x000000ffff0d7224 */ /* 0x000fe400078e00ff */
[----:B------:R-:W-:Y:S01]  /*4120*/  HFMA2 R12, -RZ, RZ, 0, 2.384185791015625e-07 ;  /* 0x00000004ff0c7431 */ /* 0x000fe200000001ff */
[----:B------:R-:W-:-:S07]  /*4130*/  MOV R10, R14 ;  /* 0x0000000e000a7202 */ /* 0x000fce0000000f00 */
[----:B------:R-:W-:Y:S05]  /*4140*/  WARPSYNC.COLLECTIVE R15, `(.L_x_14621) ;  /* 0x000000000f087348 */ /* 0x000fea0003c00000 */
[----:B------:R0:W1:Y:S02]  /*4150*/  SHFL.BFLY P6, R14, R13, R12, R11 ;  /* 0x0c00000c0d0e7389 */ /* 0x00006400000c000b */
[----:B01----:R-:W-:Y:S05]  /*4160*/  ENDCOLLECTIVE ;  /* 0x000000000000791b */ /* 0x003fea0003800000 */
.L_x_14621:
        /* <DEDUP_REMOVED lines=8> */
.L_x_14622:
[----:B------:R-:W-:Y:S01]  /*41f0*/  HFMA2 R12, -RZ, RZ, 0, 5.9604644775390625e-08 ;  /* 0x00000001ff0c7431 */ /* 0x000fe200000001ff */
[----:B------:R-:W-:-:S05]  /*4200*/  MOV R5, R14 ;  /* 0x0000000e00057202 */ /* 0x000fca0000000f00 */
[----:B------:R-:W-:-:S05]  /*4210*/  FADD.FTZ R20, R20, R5 ;  /* 0x0000000514147221 */ /* 0x000fca0000010000 */
[----:B------:R-:W-:-:S07]  /*4220*/  MOV R13, R20 ;  /* 0x00000014000d7202 */ /* 0x000fce0000000f00 */
[----:B------:R-:W-:Y:S05]  /*4230*/  WARPSYNC.COLLECTIVE R15, `(.L_x_14623) ;  /* 0x000000000f087348 */ /* 0x000fea0003c00000 */
[----:B------:R0:W1:Y:S02]  /*4240*/  SHFL.BFLY P6, R14, R13, R12, R11 ;  /* 0x0c00000c0d0e7389 */ /* 0x00006400000c000b */
[----:B01----:R-:W-:Y:S05]  /*4250*/  ENDCOLLECTIVE ;  /* 0x000000000000791b */ /* 0x003fea0003800000 */
.L_x_14623:
[----:B------:R-:W-:Y:S01]  /*4260*/  MOV R13, RZ ;  /* 0x000000ff000d7202 */ /* 0x000fe20000000f00 */
[----:B------:R-:W-:Y:S02]  /*4270*/  HFMA2 R12, -RZ, RZ, 0, 2.384185791015625e-07 ;  /* 0x00000004ff0c7431 */ /* 0x000fe400000001ff */
[----:B------:R-:W-:-:S07]  /*4280*/  IMAD.MOV.U32 R29, RZ, RZ, R14 ;  /* 0x000000ffff1d7224 */ /* 0x000fce00078e000e */
[----:B------:R-:W-:Y:S05]  /*4290*/  WARPSYNC.COLLECTIVE R15, `(.L_x_14624) ;  /* 0x000000000f087348 */ /* 0x000fea0003c00000 */
[----:B------:R0:W1:Y:S02]  /*42a0*/  SHFL.BFLY P6, R14, R13, R12, R11 ;  /* 0x0c00000c0d0e7389 */ /* 0x00006400000c000b */
[----:B01----:R-:W-:Y:S05]  /*42b0*/  ENDCOLLECTIVE ;  /* 0x000000000000791b */ /* 0x003fea0003800000 */
.L_x_14624:
[----:B------:R-:W-:Y:S01]  /*42c0*/  FADD.FTZ R19, R20, R29 ;  /* 0x0000001d14137221 */ /* 0x000fe20000010000 */
[----:B------:R-:W-:Y:S02]  /*42d0*/  IMAD.MOV.U32 R12, RZ, RZ, 0x2 ;  /* 0x00000002ff0c7424 */ /* 0x000fe400078e00ff */
[----:B------:R-:W-:-:S05]  /*42e0*/  FADD.FTZ R18, RZ, R14 ;  /* 0x0000000eff127221 */ /* 0x000fca0000010000 */
[----:B------:R-:W-:-:S07]  /*42f0*/  MOV R13, R18 ;  /* 0x00000012000d7202 */ /* 0x000fce0000000f00 */
[----:B------:R-:W-:Y:S05]  /*4300*/  WARPSYNC.COLLECTIVE R15, `(.L_x_14625) ;  /* 0x000000000f087348 */ /* 0x000fea0003c00000 */
[----:B------:R0:W1:Y:S02]  /*4310*/  SHFL.BFLY P6, R14, R13, R12, R11 ;  /* 0x0c00000c0d0e7389 */ /* 0x00006400000c000b */
[----:B01----:R-:W-:Y:S05]  /*4320*/  ENDCOLLECTIVE ;  /* 0x000000000000791b */ /* 0x003fea0003800000 */
.L_x_14625:
[----:B------:R-:W-:Y:S01]  /*4330*/  HFMA2 R12, -RZ, RZ, 0, 5.9604644775390625e-08 ;  /* 0x00000001ff0c7431 */ /* 0x000fe200000001ff */
[----:B------:R-:W-:-:S05]  /*4340*/  MOV R21, R14 ;  /* 0x0000000e00157202 */ /* 0x000fca0000000f00 */
[----:B------:R-:W-:-:S05]  /*4350*/  FADD.FTZ R18, R18, R21 ;  /* 0x0000001512127221 */ /* 0x000fca0000010000 */
[----:B------:R-:W-:-:S07]  /*4360*/  MOV R13, R18 ;  /* 0x00000012000d7202 */ /* 0x000fce0000000f00 */
[----:B------:R-:W-:Y:S05]  /*4370*/  WARPSYNC.COLLECTIVE R15, `(.L_x_14626) ;  /* 0x000000000f087348 */ /* 0x000fea0003c00000 */
[----:B------:R0:W1:Y:S02]  /*4380*/  SHFL.BFLY P6, R14, R13, R12, R11 ;  /* 0x0c00000c0d0e7389 */ /* 0x00006400000c000b */
[----:B01----:R-:W-:Y:S05]  /*4390*/  ENDCOLLECTIVE ;  /* 0x000000000000791b */ /* 0x003fea0003800000 */
.L_x_14626:
[----:B------:R-:W-:Y:S01]  /*43a0*/  MOV R13, RZ ;  /* 0x000000ff000d7202 */ /* 0x000fe20000000f00 */
[----:B------:R-:W-:Y:S02]  /*43b0*/  HFMA2 R12, -RZ, RZ, 0, 2.384185791015625e-07 ;  /* 0x00000004ff0c7431 */ /* 0x000fe400000001ff */
[----:B------:R-:W-:-:S07]  /*43c0*/  IMAD.MOV.U32 R21, RZ, RZ, R14 ;  /* 0x000000ffff157224 */ /* 0x000fce00078e000e */
[----:B------:R-:W-:Y:S05]  /*43d0*/  WARPSYNC.COLLECTIVE R15, `(.L_x_14627) ;  /* 0x000000000f087348 */ /* 0x000fea0003c00000 */
[----:B------:R0:W1:Y:S02]  /*43e0*/  SHFL.BFLY P6, R14, R13, R12, R11 ;  /* 0x0c00000c0d0e7389 */ /* 0x00006400000c000b */
[----:B01----:R-:W-:Y:S05]  /*43f0*/  ENDCOLLECTIVE ;  /* 0x000000000000791b */ /* 0x003fea0003800000 */
.L_x_14627:
[----:B------:R-:W-:Y:S01]  /*4400*/  FADD.FTZ R21, R18, R21 ;  /* 0x0000001512157221 */ /* 0x000fe20000010000 */
[----:B------:R-:W-:Y:S02]  /*4410*/  IMAD.MOV.U32 R12, RZ, RZ, 0x2 ;  /* 0x00000002ff0c7424 */ /* 0x000fe400078e00ff */
[----:B------:R-:W-:-:S05]  /*4420*/  FADD.FTZ R16, RZ, R14 ;  /* 0x0000000eff107221 */ /* 0x000fca0000010000 */
[----:B------:R-:W-:-:S07]  /*4430*/  MOV R13, R16 ;  /* 0x00000010000d7202 */ /* 0x000fce0000000f00 */
[----:B------:R-:W-:Y:S05]  /*4440*/  WARPSYNC.COLLECTIVE R15, `(.L_x_14628) ;  /* 0x000000000f087348 */ /* 0x000fea0003c00000 */
[----:B------:R0:W1:Y:S02]  /*4450*/  SHFL.BFLY P6, R14, R13, R12, R11 ;  /* 0x0c00000c0d0e7389 */ /* 0x00006400000c000b */
[----:B01----:R-:W-:Y:S05]  /*4460*/  ENDCOLLECTIVE ;  /* 0x000000000000791b */ /* 0x003fea0003800000 */
.L_x_14628:
[----:B------:R-:W-:Y:S01]  /*4470*/  HFMA2 R12, -RZ, RZ, 0, 5.9604644775390625e-08 ;  /* 0x00000001ff0c7431 */ /* 0x000fe200000001ff */
[----:B------:R-:W-:-:S05]  /*4480*/  MOV R17, R14 ;  /* 0x0000000e00117202 */ /* 0x000fca0000000f00 */
[----:B------:R-:W-:-:S05]  /*4490*/  FADD.FTZ R16, R16, R17 ;  /* 0x0000001110107221 */ /* 0x000fca0000010000 */
[----:B------:R-:W-:-:S07]  /*44a0*/  MOV R13, R16 ;  /* 0x00000010000d7202 */ /* 0x000fce0000000f00 */
[----:B------:R-:W-:Y:S05]  /*44b0*/  WARPSYNC.COLLECTIVE R15, `(.L_x_14629) ;  /* 0x000000000f087348 */ /* 0x000fea0003c00000 */
[----:B------:R0:W1:Y:S02]  /*44c0*/  SHFL.BFLY P6, R14, R13, R12, R11 ;  /* 0x0c00000c0d0e7389 */ /* 0x00006400000c000b */
[----:B01----:R-:W-:Y:S05]  /*44d0*/  ENDCOLLECTIVE ;  /* 0x000000000000791b */ /* 0x003fea0003800000 */
.L_x_14629:
[----:B------:R-:W-:Y:S01]  /*44e0*/  MOV R13, RZ ;  /* 0x000000ff000d7202 */ /* 0x000fe20000000f00 */
[----:B------:R-:W-:Y:S02]  /*44f0*/  HFMA2 R12, -RZ, RZ, 0, 2.384185791015625e-07 ;  /* 0x00000004ff0c7431 */ /* 0x000fe400000001ff */
[----:B------:R-:W-:-:S07]  /*4500*/  IMAD.MOV.U32 R33, RZ, RZ, R14 ;  /* 0x000000ffff217224 */ /* 0x000fce00078e000e */
[----:B------:R-:W-:Y:S05]  /*4510*/  WARPSYNC.COLLECTIVE R15, `(.L_x_14630) ;  /* 0x000000000f087348 */ /* 0x000fea0003c00000 */
[----:B------:R0:W1:Y:S02]  /*4520*/  SHFL.BFLY P6, R14, R13, R12, R11 ;  /* 0x0c00000c0d0e7389 */ /* 0x00006400000c000b */
[----:B01----:R-:W-:Y:S05]  /*4530*/  ENDCOLLECTIVE ;  /* 0x000000000000791b */ /* 0x003fea0003800000 */
.L_x_14630:
        /* <DEDUP_REMOVED lines=8> */
.L_x_14631:
[----:B------:R-:W-:Y:S01]  /*45c0*/  IMAD.MOV.U32 R12, RZ, RZ, 0x1 ;  /* 0x00000001ff0c7424 */ /* 0x000fe200078e00ff */
[----:B------:R-:W-:-:S05]  /*45d0*/  MOV R9, R14 ;  /* 0x0000000e00097202 */ /* 0x000fca0000000f00 */
[----:B------:R-:W-:-:S05]  /*45e0*/  FADD.FTZ R8, R8, R9 ;  /* 0x0000000908087221 */ /* 0x000fca0000010000 */
[----:B------:R-:W-:-:S07]  /*45f0*/  MOV R13, R8 ;  /* 0x00000008000d7202 */ /* 0x000fce0000000f00 */
[----:B------:R-:W-:Y:S05]  /*4600*/  WARPSYNC.COLLECTIVE R15, `(.L_x_14632) ;  /* 0x000000000f087348 */ /* 0x000fea0003c00000 */
[----:B------:R0:W1:Y:S02]  /*4610*/  SHFL.BFLY P6, R14, R13, R12, R11 ;  /* 0x0c00000c0d0e7389 */ /* 0x00006400000c000b */
[----:B01----:R-:W-:Y:S05]  /*4620*/  ENDCOLLECTIVE ;  /* 0x000000000000791b */ /* 0x003fea0003800000 */
.L_x_14632:
[----:B------:R-:W-:Y:S01]  /*4630*/  HFMA2 R13, -RZ, RZ, 0, 0 ;  /* 0x00000000ff0d7431 */ /* 0x000fe200000001ff */
[----:B------:R-:W-:Y:S02]  /*4640*/  MOV R12, 0x4 ;  /* 0x00000004000c7802 */ /* 0x000fe40000000f00 */
[----:B------:R-:W-:-:S07]  /*4650*/  MOV R31, R14 ;  /* 0x0000000e001f7202 */ /* 0x000fce0000000f00 */
[----:B------:R-:W-:Y:S05]  /*4660*/  WARPSYNC.COLLECTIVE R15, `(.L_x_14633) ;  /* 0x000000000f087348 */ /* 0x000fea0003c00000 */
[----:B------:R0:W1:Y:S02]  /*4670*/  SHFL.BFLY P6, R14, R13, R12, R11 ;  /* 0x0c00000c0d0e7389 */ /* 0x00006400000c000b */
[----:B01----:R-:W-:Y:S05]  /*4680*/  ENDCOLLECTIVE ;  /* 0x000000000000791b */ /* 0x003fea0003800000 */
.L_x_14633:
        /* <DEDUP_REMOVED lines=8> */
.L_x_14634:
[----:B------:R-:W-:Y:S02]  /*4710*/  IMAD.MOV.U32 R12, RZ, RZ, 0x1 ;  /* 0x00000001ff0c7424 */ /* 0x000fe400078e00ff */
[----:B------:R-:W-:-:S05]  /*4720*/  FADD.FTZ R3, R3, R14 ;  /* 0x0000000e03037221 */ /* 0x000fca0000010000 */
[----:B------:R-:W-:-:S07]  /*4730*/  MOV R13, R3 ;  /* 0x00000003000d7202 */ /* 0x000fce0000000f00 */
[----:B------:R-:W-:Y:S05]  /*4740*/  WARPSYNC.COLLECTIVE R15, `(.L_x_14635) ;  /* 0x000000000f087348 */ /* 0x000fea0003c00000 */
[----:B------:R0:W1:Y:S02]  /*4750*/  SHFL.BFLY P6, R14, R13, R12, R11 ;  /* 0x0c00000c0d0e7389 */ /* 0x00006400000c000b */
[----:B01----:R-:W-:Y:S05]  /*4760*/  ENDCOLLECTIVE ;  /* 0x000000000000791b */ /* 0x003fea0003800000 */
.L_x_14635:
[----:B------:R-:W-:Y:S01]  /*4770*/  HFMA2 R13, -RZ, RZ, 0, 0 ;  /* 0x00000000ff0d7431 */ /* 0x000fe200000001ff */
[----:B------:R-:W-:Y:S02]  /*4780*/  MOV R12, 0x4 ;  /* 0x00000004000c7802 */ /* 0x000fe40000000f00 */
[----:B------:R-:W-:-:S07]  /*4790*/  MOV R28, R14 ;  /* 0x0000000e001c7202 */ /* 0x000fce0000000f00 */
[----:B------:R-:W-:Y:S05]  /*47a0*/  WARPSYNC.COLLECTIVE R15, `(.L_x_14636) ;  /* 0x000000000f087348 */ /* 0x000fea0003c00000 */
[----:B------:R0:W1:Y:S02]  /*47b0*/  SHFL.BFLY P6, R14, R13, R12, R11 ;  /* 0x0c00000c0d0e7389 */ /* 0x00006400000c000b */
[----:B01----:R-:W-:Y:S05]  /*47c0*/  ENDCOLLECTIVE ;  /* 0x000000000000791b */ /* 0x003fea0003800000 */
.L_x_14636:
        /* <DEDUP_REMOVED lines=8> */
.L_x_14637:
[----:B------:R-:W-:Y:S01]  /*4850*/  HFMA2 R12, -RZ, RZ, 0, 5.9604644775390625e-08 ;  /* 0x00000001ff0c7431 */ /* 0x000fe200000001ff */
[----:B------:R-:W-:-:S05]  /*4860*/  MOV R37, R14 ;  /* 0x0000000e00257202 */ /* 0x000fca0000000f00 */
[----:B------:R-:W-:-:S04]  /*4870*/  FADD.FTZ R2, R2, R37 ;  /* 0x0000002502027221 */ /* 0x000fc80000010000 */
[----:B------:R-:W-:-:S07]  /*4880*/  IMAD.MOV.U32 R13, RZ, RZ, R2 ;  /* 0x000000ffff0d7224 */ /* 0x000fce00078e0002 */
[----:B------:R-:W-:Y:S05]  /*4890*/  WARPSYNC.COLLECTIVE R15, `(.L_x_14638) ;  /* 0x000000000f087348 */ /* 0x000fea0003c00000 */
[----:B------:R0:W1:Y:S02]  /*48a0*/  SHFL.BFLY P6, R14, R13, R12, R11 ;  /* 0x0c00000c0d0e7389 */ /* 0x00006400000c000b */
[----:B01----:R-:W-:Y:S05]  /*48b0*/  ENDCOLLECTIVE ;  /* 0x000000000000791b */ /* 0x003fea0003800000 */
.L_x_14638:
[----:B------:R-:W-:Y:S02]  /*48c0*/  HFMA2 R13, -RZ, RZ, 0, 0 ;  /* 0x00000000ff0d7431 */ /* 0x000fe400000001ff */
[----:B------:R-:W-:Y:S01]  /*48d0*/  IMAD.MOV.U32 R12, RZ, RZ, 0x4 ;  /* 0x00000004ff0c7424 */ /* 0x000fe200078e00ff */
[----:B------:R-:W-:-:S07]  /*48e0*/  MOV R29, R14 ;  /* 0x0000000e001d7202 */ /* 0x000fce0000000f00 */
[----:B------:R-:W-:Y:S05]  /*48f0*/  WARPSYNC.COLLECTIVE R15, `(.L_x_14639) ;  /* 0x000000000f087348 */ /* 0x000fea0003c00000 */
[----:B------:R0:W1:Y:S02]  /*4900*/  SHFL.BFLY P6, R14, R13, R12, R11 ;  /* 0x0c00000c0d0e7389 */ /* 0x00006400000c000b */
[----:B01----:R-:W-:Y:S05]  /*4910*/  ENDCOLLECTIVE ;  /* 0x000000000000791b */ /* 0x003fea0003800000 */
.L_x_14639:
        /* <DEDUP_REMOVED lines=8> */
.L_x_14640:
[----:B------:R-:W-:Y:S02]  /*49a0*/  HFMA2 R12, -RZ, RZ, 0, 5.9604644775390625e-08 ;  /* 0x00000001ff0c7431 */ /* 0x000fe400000001ff */
[----:B------:R-:W-:-:S04]  /*49b0*/  IMAD.MOV.U32 R35, RZ, RZ, R14 ;  /* 0x000000ffff237224 */ /* 0x000fc800078e000e */
[----:B------:R-:W-:-:S05]  /*49c0*/  FADD.FTZ R0, R0, R35 ;  /* 0x0000002300007221 */ /* 0x000fca0000010000 */
[----:B------:R-:W-:-:S07]  /*49d0*/  MOV R13, R0 ;  /* 0x00000000000d7202 */ /* 0x000fce0000000f00 */
[----:B------:R-:W-:Y:S05]  /*49e0*/  WARPSYNC.COLLECTIVE R15, `(.L_x_14641) ;  /* 0x000000000f087348 */ /* 0x000fea0003c00000 */
[----:B------:R0:W1:Y:S02]  /*49f0*/  SHFL.BFLY P6, R14, R13, R12, R11 ;  /* 0x0c00000c0d0e7389 */ /* 0x00006400000c000b */
[----:B01----:R-:W-:Y:S05]  /*4a00*/  ENDCOLLECTIVE ;  /* 0x000000000000791b */ /* 0x003fea0003800000 */
.L_x_14641:
[----:B------:R-:W-:Y:S02]  /*4a10*/  IMAD.MOV.U32 R13, RZ, RZ, RZ ;  /* 0x000000ffff0d7224 */ /* 0x000fe400078e00ff */
[----:B------:R-:W-:Y:S01]  /*4a20*/  HFMA2 R12, -RZ, RZ, 0, 2.384185791015625e-07 ;  /* 0x00000004ff0c7431 */ /* 0x000fe200000001ff */
[----:B------:R-:W-:-:S07]  /*4a30*/  MOV R9, R14 ;  /* 0x0000000e00097202 */ /* 0x000fce0000000f00 */
[----:B------:R-:W-:Y:S05]  /*4a40*/  WARPSYNC.COLLECTIVE R15, `(.L_x_14642) ;  /* 0x000000000f087348 */ /* 0x000fea0003c00000 */
[----:B------:R0:W1:Y:S02]  /*4a50*/  SHFL.BFLY P6, R14, R13, R12, R11 ;  /* 0x0c00000c0d0e7389 */ /* 0x00006400000c000b */
[----:B01----:R-:W-:Y:S05]  /*4a60*/  ENDCOLLECTIVE ;  /* 0x000000000000791b */ /* 0x003fea0003800000 */
.L_x_14642:
        /* <DEDUP_REMOVED lines=8> */
.L_x_14643:
[----:B------:R-:W-:Y:S01]  /*4af0*/  HFMA2 R12, -RZ, RZ, 0, 5.9604644775390625e-08 ;  /* 0x00000001ff0c7431 */ /* 0x000fe200000001ff */
[----:B------:R-:W-:-:S05]  /*4b00*/  MOV R33, R14 ;  /* 0x0000000e00217202 */ /* 0x000fca0000000f00 */
[----:B------:R-:W-:-:S05]  /*4b10*/  FADD.FTZ R4, R4, R33 ;  /* 0x0000002104047221 */ /* 0x000fca0000010000 */
[----:B------:R-:W-:-:S07]  /*4b20*/  MOV R13, R4 ;  /* 0x00000004000d7202 */ /* 0x000fce0000000f00 */
[----:B------:R-:W-:Y:S05]  /*4b30*/  WARPSYNC.COLLECTIVE R15, `(.L_x_14644) ;  /* 0x000000000f087348 */ /* 0x000fea0003c00000 */
[----:B------:R0:W1:Y:S02]  /*4b40*/  SHFL.BFLY P6, R14, R13, R12, R11 ;  /* 0x0c00000c0d0e7389 */ /* 0x00006400000c000b */
[----:B01----:R-:W-:Y:S05]  /*4b50*/  ENDCOLLECTIVE ;  /* 0x000000000000791b */ /* 0x003fea0003800000 */
.L_x_14644:
[----:B------:R-:W-:Y:S01]  /*4b60*/  MOV R13, RZ ;  /* 0x000000ff000d7202 */ /* 0x000fe20000000f00 */
[----:B------:R-:W-:Y:S02]  /*4b70*/  HFMA2 R12, -RZ, RZ, 0, 2.384185791015625e-07 ;  /* 0x00000004ff0c7431 */ /* 0x000fe400000001ff */
[----:B------:R-:W-:-:S07]  /*4b80*/  IMAD.MOV.U32 R33, RZ, RZ, R14 ;  /* 0x000000ffff217224 */ /* 0x000fce00078e000e */
[----:B------:R-:W-:Y:S05]  /*4b90*/  WARPSYNC.COLLECTIVE R15, `(.L_x_14645) ;  /* 0x000000000f087348 */ /* 0x000fea0003c00000 */
[----:B------:R0:W1:Y:S02]  /*4ba0*/  SHFL.BFLY P6, R14, R13, R12, R11 ;  /* 0x0c00000c0d0e7389 */ /* 0x00006400000c000b */
[----:B01----:R-:W-:Y:S05]  /*4bb0*/  ENDCOLLECTIVE ;  /* 0x000000000000791b */ /* 0x003fea0003800000 */
.L_x_14645:
        /* <DEDUP_REMOVED lines=8> */
.L_x_14646:
[----:B------:R-:W-:Y:S01]  /*4c40*/  IMAD.MOV.U32 R12, RZ, RZ, 0x1 ;  /* 0x00000001ff0c7424 */ /* 0x000fe200078e00ff */
[----:B------:R-:W-:-:S05]  /*4c50*/  MOV R34, R14 ;  /* 0x0000000e00227202 */ /* 0x000fca0000000f00 */
[----:B------:R-:W-:-:S05]  /*4c60*/  FADD.FTZ R5, R5, R34 ;  /* 0x0000002205057221 */ /* 0x000fca0000010000 */
[----:B------:R-:W-:-:S07]  /*4c70*/  MOV R13, R5 ;  /* 0x00000005000d7202 */ /* 0x000fce0000000f00 */
[----:B------:R-:W-:Y:S05]  /*4c80*/  WARPSYNC.COLLECTIVE R15, `(.L_x_14647) ;  /* 0x000000000f087348 */ /* 0x000fea0003c00000 */
[----:B------:R0:W1:Y:S02]  /*4c90*/  SHFL.BFLY P6, R14, R13, R12, R11 ;  /* 0x0c00000c0d0e7389 */ /* 0x00006400000c000b */
[----:B01----:R-:W-:Y:S05]  /*4ca0*/  ENDCOLLECTIVE ;  /* 0x000000000000791b */ /* 0x003fea0003800000 */
.L_x_14647:
[----:B------:R-:W-:Y:S01]  /*4cb0*/  HFMA2 R13, -RZ, RZ, 0, 0 ;  /* 0x00000000ff0d7431 */ /* 0x000fe200000001ff */
[----:B------:R-:W-:Y:S02]  /*4cc0*/  MOV R12, 0x4 ;  /* 0x00000004000c7802 */ /* 0x000fe40000000f00 */
[----:B------:R-:W-:-:S07]  /*4cd0*/  MOV R28, R14 ;  /* 0x0000000e001c7202 */ /* 0x000fce0000000f00 */
[----:B------:R-:W-:Y:S05]  /*4ce0*/  WARPSYNC.COLLECTIVE R15, `(.L_x_14648) ;  /* 0x000000000f087348 */ /* 0x000fea0003c00000 */
[----:B------:R0:W1:Y:S02]  /*4cf0*/  SHFL.BFLY P6, R14, R13, R12, R11 ;  /* 0x0c00000c0d0e7389 */ /* 0x00006400000c000b */
[----:B01----:R-:W-:Y:S05]  /*4d00*/  ENDCOLLECTIVE ;  /* 0x000000000000791b */ /* 0x003fea0003800000 */
.L_x_14648:
        /* <DEDUP_REMOVED lines=8> */
.L_x_14649:
[----:B------:R-:W-:Y:S01]  /*4d90*/  HFMA2 R12, -RZ, RZ, 0, 5.9604644775390625e-08 ;  /* 0x00000001ff0c7431 */ /* 0x000fe200000001ff */
[----:B------:R-:W-:-:S05]  /*4da0*/  MOV R9, R14 ;  /* 0x0000000e00097202 */ /* 0x000fca0000000f00 */
[----:B------:R-:W-:-:S05]  /*4db0*/  FADD.FTZ R6, R6, R9 ;  /* 0x0000000906067221 */ /* 0x000fca0000010000 */
[----:B------:R-:W-:-:S07]  /*4dc0*/  MOV R13, R6 ;  /* 0x00000006000d7202 */ /* 0x000fce0000000f00 */
[----:B------:R-:W-:Y:S05]  /*4dd0*/  WARPSYNC.COLLECTIVE R15, `(.L_x_14650) ;  /* 0x000000000f087348 */ /* 0x000fea0003c00000 */
[----:B------:R0:W1:Y:S02]  /*4de0*/  SHFL.BFLY P6, R14, R13, R12, R11 ;  /* 0x0c00000c0d0e7389 */ /* 0x00006400000c000b */
[----:B01----:R-:W-:Y:S05]  /*4df0*/  ENDCOLLECTIVE ;  /* 0x000000000000791b */ /* 0x003fea0003800000 */
.L_x_14650:
[----:B------:R-:W-:Y:S01]  /*4e00*/  MOV R13, RZ ;  /* 0x000000ff000d7202 */ /* 0x000fe20000000f00 */
[----:B------:R-:W-:Y:S02]  /*4e10*/  HFMA2 R12, -RZ, RZ, 0, 2.384185791015625e-07 ;  /* 0x00000004ff0c7431 */ /* 0x000fe400000001ff */
[----:B------:R-:W-:-:S07]  /*4e20*/  IMAD.MOV.U32 R9, RZ, RZ, R14 ;  /* 0x000000ffff097224 */ /* 0x000fce00078e000e */
[----:B------:R-:W-:Y:S05]  /*4e30*/  WARPSYNC.COLLECTIVE R15, `(.L_x_14651) ;  /* 0x000000000f087348 */ /* 0x000fea0003c00000 */
[----:B------:R0:W1:Y:S02]  /*4e40*/  SHFL.BFLY P6, R14, R13, R12, R11 ;  /* 0x0c00000c0d0e7389 */ /* 0x00006400000c000b */
[----:B01----:R-:W-:Y:S05]  /*4e50*/  ENDCOLLECTIVE ;  /* 0x000000000000791b */ /* 0x003fea0003800000 */
.L_x_14651:
        /* <DEDUP_REMOVED lines=8> */
.L_x_14652:
[----:B------:R-:W-:Y:S01]  /*4ee0*/  HFMA2 R12, -RZ, RZ, 0, 5.9604644775390625e-08 ;  /* 0x00000001ff0c7431 */ /* 0x000fe200000001ff */
[----:B------:R-:W-:-:S05]  /*4ef0*/  MOV R32, R14 ;  /* 0x0000000e00207202 */ /* 0x000fca0000000f00 */
[----:B------:R-:W-:-:S05]  /*4f00*/  FADD.FTZ R7, R7, R32 ;  /* 0x0000002007077221 */ /* 0x000fca0000010000 */
[----:B------:R-:W-:-:S07]  /*4f10*/  MOV R13, R7 ;  /* 0x00000007000d7202 */ /* 0x000fce0000000f00 */
[----:B------:R-:W-:Y:S05]  /*4f20*/  WARPSYNC.COLLECTIVE R15, `(.L_x_14653) ;  /* 0x000000000f087348 */ /* 0x000fea0003c00000 */
[----:B------:R0:W1:Y:S02]  /*4f30*/  SHFL.BFLY P6, R14, R13, R12, R11 ;  /* 0x0c00000c0d0e7389 */ /* 0x00006400000c000b */
[----:B01----:R-:W-:Y:S05]  /*4f40*/  ENDCOLLECTIVE ;  /* 0x000000000000791b */ /* 0x003fea0003800000 */
.L_x_14653:
[----:B------:R-:W-:Y:S01]  /*4f50*/  MOV R13, RZ ;  /* 0x000000ff000d7202 */ /* 0x000fe20000000f00 */
[----:B------:R-:W-:Y:S02]  /*4f60*/  IMAD.MOV.U32 R12, RZ, RZ, 0x4 ;  /* 0x00000004ff0c7424 */ /* 0x000fe400078e00ff */
[----:B------:R-:W-:-:S07]  /*4f70*/  FADD.FTZ R5, R7, R14 ;  /* 0x0000000e07057221 */ /* 0x000fce0000010000 */
[----:B------:R-:W-:Y:S05]  /*4f80*/  WARPSYNC.COLLECTIVE R15, `(.L_x_14654) ;  /* 0x000000000f087348 */ /* 0x000fea0003c00000 */
[----:B------:R0:W1:Y:S02]  /*4f90*/  SHFL.BFLY P6, R14, R13, R12, R11 ;  /* 0x0c00000c0d0e7389 */ /* 0x00006400000c000b */
[----:B01----:R-:W-:Y:S05]  /*4fa0*/  ENDCOLLECTIVE ;  /* 0x000000000000791b */ /* 0x003fea0003800000 */
.L_x_14654:
[----:B------:R-:W-:Y:S01]  /*4fb0*/  HFMA2 R12, -RZ, RZ, 0, 1.1920928955078125e-07 ;  /* 0x00000002ff0c7431 */ /* 0x000fe200000001ff */
[----:B------:R-:W-:-:S05]  /*4fc0*/  MOV R17, R14 ;  /* 0x0000000e00117202 */ /* 0x000fca0000000f00 */
[----:B------:R-:W-:-:S05]  /*4fd0*/  FADD.FTZ R17, RZ, R17 ;  /* 0x00000011ff117221 */ /* 0x000fca0000010000 */
[----:B------:R-:W-:-:S07]  /*4fe0*/  MOV R13, R17 ;  /* 0x00000011000d7202 */ /* 0x000fce0000000f00 */
[----:B------:R-:W-:Y:S05]  /*4ff0*/  WARPSYNC.COLLECTIVE R15, `(.L_x_14655) ;  /* 0x000000000f087348 */ /* 0x000fea0003c00000 */
[----:B------:R0:W1:Y:S02]  /*5000*/  SHFL.BFLY P6, R14, R13, R12, R11 ;  /* 0x0c00000c0d0e7389 */ /* 0x00006400000c000b */
[----:B01----:R-:W-:Y:S05]  /*5010*/  ENDCOLLECTIVE ;  /* 0x000000000000791b */ /* 0x003fea0003800000 */
.L_x_14655:
[----:B------:R-:W-:Y:S01]  /*5020*/  HFMA2 R12, -RZ, RZ, 0, 5.9604644775390625e-08 ;  /* 0x00000001ff0c7431 */ /* 0x000fe200000001ff */
[----:B------:R-:W-:-:S05]  /*5030*/  MOV R28, R14 ;  /* 0x0000000e001c7202 */ /* 0x000fca0000000f00 */
[----:B------:R-:W-:-:S04]  /*5040*/  FADD.FTZ R17, R17, R28 ;  /* 0x0000001c11117221 */ /* 0x000fc80000010000 */
[----:B------:R-:W-:-:S07]  /*5050*/  IMAD.MOV.U32 R13, RZ, RZ, R17 ;  /* 0x000000ffff0d7224 */ /* 0x000fce00078e0011 */
[----:B------:R-:W-:Y:S05]  /*5060*/  WARPSYNC.COLLECTIVE R15, `(.L_x_14656) ;  /* 0x000000000f087348 */ /* 0x000fea0003c00000 */
[----:B------:R0:W1:Y:S02]  /*5070*/  SHFL.BFLY P6, R14, R13, R12, R11 ;  /* 0x0c00000c0d0e7389 */ /* 0x00006400000c000b */
[----:B01----:R-:W-:Y:S05]  /*5080*/  ENDCOLLECTIVE ;  /* 0x000000000000791b */ /* 0x003fea0003800000 */
.L_x_14656:
[----:B------:R-:W-:Y:S01]  /*5090*/  HFMA2 R13, -RZ, RZ, 0, 0 ;  /* 0x00000000ff0d7431 */ /* 0x000fe200000001ff */
[----:B------:R-:W-:Y:S02]  /*50a0*/  MOV R12, 0x4 ;  /* 0x00000004000c7802 */ /* 0x000fe40000000f00 */
[----:B------:R-:W-:-:S07]  /*50b0*/  MOV R34, R14 ;  /* 0x0000000e00227202 */ /* 0x000fce0000000f00 */
[----:B------:R-:W-:Y:S05]  /*50c0*/  WARPSYNC.COLLECTIVE R15, `(.L_x_14657) ;  /* 0x000000000f087348 */ /* 0x000fea0003c00000 */
[----:B------:R0:W1:Y:S02]  /*50d0*/  SHFL.BFLY P6, R14, R13, R12, R11 ;  /* 0x0c00000c0d0e7389 */ /* 0x00006400000c000b */
[----:B01----:R-:W-:Y:S05]  /*50e0*/  ENDCOLLECTIVE ;  /* 0x000000000000791b */ /* 0x003fea0003800000 */
.L_x_14657:
[----:B------:R-:W-:Y:S01]  /*50f0*/  FADD.FTZ R6, R17, R34 ;  /* 0x0000002211067221 */ /* 0x000fe20000010000 */
[----:B------:R-:W-:Y:S02]  /*5100*/  HFMA2 R12, -RZ, RZ, 0, 1.1920928955078125e-07 ;  /* 0x00000002ff0c7431 */ /* 0x000fe400000001ff */
[----:B------:R-:W-:-:S04]  /*5110*/  FADD.FTZ R27, RZ, R14 ;  /* 0x0000000eff1b7221 */ /* 0x000fc80000010000 */
[----:B------:R-:W-:-:S07]  /*5120*/  IMAD.MOV.U32 R13, RZ, RZ, R27 ;  /* 0x000000ffff0d7224 */ /* 0x000fce00078e001b */
[----:B------:R-:W-:Y:S05]  /*5130*/  WARPSYNC.COLLECTIVE R15, `(.L_x_14658) ;  /* 0x000000000f087348 */ /* 0x000fea0003c00000 */
[----:B------:R0:W1:Y:S02]  /*5140*/  SHFL.BFLY P6, R14, R13, R12, R11 ;  /* 0x0c00000c0d0e7389 */ /* 0x00006400000c000b */
[----:B01----:R-:W-:Y:S05]  /*5150*/  ENDCOLLECTIVE ;  /* 0x000000000000791b */ /* 0x003fea0003800000 */
.L_x_14658:
[----:B------:R-:W-:Y:S02]  /*5160*/  HFMA2 R12, -RZ, RZ, 0, 5.9604644775390625e-08 ;  /* 0x00000001ff0c7431 */ /* 0x000fe400000001ff */
[----:B------:R-:W-:-:S05]  /*5170*/  FADD.FTZ R27, R27, R14 ;  /* 0x0000000e1b1b7221 */ /* 0x000fca0000010000 */
[----:B------:R-:W-:-:S07]  /*5180*/  MOV R13, R27 ;  /* 0x0000001b000d7202 */ /* 0x000fce0000000f00 */
[----:B------:R-:W-:Y:S05]  /*5190*/  WARPSYNC.COLLECTIVE R15, `(.L_x_14659) ;  /* 0x000000000f087348 */ /* 0x000fea0003c00000 */
[----:B------:R0:W1:Y:S02]  /*51a0*/  SHFL.BFLY P6, R14, R13, R12, R11 ;  /* 0x0c00000c0d0e7389 */ /* 0x00006400000c000b */
[----:B01----:R-:W-:Y:S05]  /*51b0*/  ENDCOLLECTIVE ;  /* 0x000000000000791b */ /* 0x003fea0003800000 */
.L_x_14659:
[----:B------:R-:W-:Y:S01]  /*51c0*/  MOV R13, RZ ;  /* 0x000000ff000d7202 */ /* 0x000fe20000000f00 */
[----:B------:R-:W-:Y:S02]  /*51d0*/  IMAD.MOV.U32 R12, RZ, RZ, 0x4 ;  /* 0x00000004ff0c7424 */ /* 0x000fe400078e00ff */
[----:B------:R-:W-:-:S07]  /*51e0*/  FADD.FTZ R7, R27, R14 ;  /* 0x0000000e1b077221 */ /* 0x000fce0000010000 */
[----:B------:R-:W-:Y:S05]  /*51f0*/  WARPSYNC.COLLECTIVE R15, `(.L_x_14660) ;  /* 0x000000000f087348 */ /* 0x000fea0003c00000 */
[----:B------:R0:W1:Y:S02]  /*5200*/  SHFL.BFLY P6, R14, R13, R12, R11 ;  /* 0x0c00000c0d0e7389 */ /* 0x00006400000c000b */
[----:B01----:R-:W-:Y:S05]  /*5210*/  ENDCOLLECTIVE ;  /* 0x000000000000791b */ /* 0x003fea0003800000 */
.L_x_14660:
[----:B------:R-:W-:Y:S01]  /*5220*/  HFMA2 R12, -RZ, RZ, 0, 1.1920928955078125e-07 ;  /* 0x00000002ff0c7431 */ /* 0x000fe200000001ff */
[----:B------:R-:W-:-:S05]  /*5230*/  MOV R9, R14 ;  /* 0x0000000e00097202 */ /* 0x000fca0000000f00 */
[----:B------:R-:W-:-:S05]  /*5240*/  FADD.FTZ R9, RZ, R9 ;  /* 0x00000009ff097221 */ /* 0x000fca0000010000 */
[----:B------:R-:W-:-:S07]  /*5250*/  MOV R13, R9 ;  /* 0x00000009000d7202 */ /* 0x000fce0000000f00 */
[----:B------:R-:W-:Y:S05]  /*5260*/  WARPSYNC.COLLECTIVE R15, `(.L_x_14661) ;  /* 0x000000000f087348 */ /* 0x000fea0003c00000 */
[----:B------:R0:W1:Y:S02]  /*5270*/  SHFL.BFLY P6, R14, R13, R12, R11 ;  /* 0x0c00000c0d0e7389 */ /* 0x00006400000c000b */
[----:B01----:R-:W-:Y:S05]  /*5280*/  ENDCOLLECTIVE ;  /* 0x000000000000791b */ /* 0x003fea0003800000 */
.L_x_14661:
[----:B------:R-:W-:Y:S02]  /*5290*/  IMAD.MOV.U32 R12, RZ, RZ, 0x1 ;  /* 0x00000001ff0c7424 */ /* 0x000fe400078e00ff */
[----:B------:R-:W-:-:S05]  /*52a0*/  FADD.FTZ R20, R9, R14 ;  /* 0x0000000e09147221 */ /* 0x000fca0000010000 */
[----:B------:R-:W-:-:S07]  /*52b0*/  MOV R13, R20 ;  /* 0x00000014000d7202 */ /* 0x000fce0000000f00 */
[----:B------:R-:W-:Y:S05]  /*52c0*/  WARPSYNC.COLLECTIVE R15, `(.L_x_14662) ;  /* 0x000000000f087348 */ /* 0x000fea0003c00000 */
[----:B------:R0:W1:Y:S02]  /*52d0*/  SHFL.BFLY P6, R14, R13, R12, R11 ;  /* 0x0c00000c0d0e7389 */ /* 0x00006400000c000b */
[----:B01----:R-:W-:Y:S05]  /*52e0*/  ENDCOLLECTIVE ;  /* 0x000000000000791b */ /* 0x003fea0003800000 */
.L_x_14662:
[----:B------:R-:W-:Y:S01]  /*52f0*/  HFMA2 R13, -RZ, RZ, 0, 0 ;  /* 0x00000000ff0d7431 */ /* 0x000fe200000001ff */
[----:B------:R-:W-:Y:S02]  /*5300*/  MOV R12, 0x4 ;  /* 0x00000004000c7802 */ /* 0x000fe40000000f00 */
[----:B------:R-:W-:-:S07]  /*5310*/  MOV R9, R14 ;  /* 0x0000000e00097202 */ /* 0x000fce0000000f00 */
[----:B------:R-:W-:Y:S05]  /*5320*/  WARPSYNC.COLLECTIVE R15, `(.L_x_14663) ;  /* 0x000000000f087348 */ /* 0x000fea0003c00000 */
[----:B------:R0:W1:Y:S02]  /*5330*/  SHFL.BFLY P6, R14, R13, R12, R11 ;  /* 0x0c00000c0d0e7389 */ /* 0x00006400000c000b */
[----:B01----:R-:W-:Y:S05]  /*5340*/  ENDCOLLECTIVE ;  /* 0x000000000000791b */ /* 0x003fea0003800000 */
.L_x_14663:
[----:B------:R-:W-:Y:S01]  /*5350*/  FADD.FTZ R9, R20, R9 ;  /* 0x0000000914097221 */ /* 0x000fe20000010000 */
[----:B------:R-:W-:Y:S02]  /*5360*/  IMAD.MOV.U32 R12, RZ, RZ, 0x2 ;  /* 0x00000002ff0c7424 */ /* 0x000fe400078e00ff */
[----:B------:R-:W-:-:S05]  /*5370*/  FADD.FTZ R16, RZ, R14 ;  /* 0x0000000eff107221 */ /* 0x000fca0000010000 */
[----:B------:R-:W-:-:S07]  /*5380*/  MOV R13, R16 ;  /* 0x00000010000d7202 */ /* 0x000fce0000000f00 */
[----:B------:R-:W-:Y:S05]  /*5390*/  WARPSYNC.COLLECTIVE R15, `(.L_x_14664) ;  /* 0x000000000f087348 */ /* 0x000fea0003c00000 */
[----:B------:R0:W1:Y:S02]  /*53a0*/  SHFL.BFLY P6, R14, R13, R12, R11 ;  /* 0x0c00000c0d0e7389 */ /* 0x00006400000c000b */
[----:B01----:R-:W-:Y:S05]  /*53b0*/  ENDCOLLECTIVE ;  /* 0x000000000000791b */ /* 0x003fea0003800000 */
.L_x_14664:
[----:B------:R-:W-:Y:S01]  /*53c0*/  HFMA2 R12, -RZ, RZ, 0, 5.9604644775390625e-08 ;  /* 0x00000001ff0c7431 */ /* 0x000fe200000001ff */
[----:B------:R-:W-:-:S05]  /*53d0*/  MOV R35, R14 ;  /* 0x0000000e00237202 */ /* 0x000fca0000000f00 */
[----:B------:R-:W-:-:S05]  /*53e0*/  FADD.FTZ R32, R16, R35 ;  /* 0x0000002310207221 */ /* 0x000fca0000010000 */
[----:B------:R-:W-:-:S07]  /*53f0*/  MOV R13, R32 ;  /* 0x00000020000d7202 */ /* 0x000fce0000000f00 */
[----:B------:R-:W-:Y:S05]  /*5400*/  WARPSYNC.COLLECTIVE R15, `(.L_x_14665) ;  /* 0x000000000f087348 */ /* 0x000fea0003c00000 */
[----:B------:R0:W1:Y:S02]  /*5410*/  SHFL.BFLY P6, R14, R13, R12, R11 ;  /* 0x0c00000c0d0e7389 */ /* 0x00006400000c000b */
[----:B01----:R-:W-:Y:S05]  /*5420*/  ENDCOLLECTIVE ;  /* 0x000000000000791b */ /* 0x003fea0003800000 */
.L_x_14665:
[----:B------:R-:W-:Y:S01]  /*5430*/  MOV R13, RZ ;  /* 0x000000ff000d7202 */ /* 0x000fe20000000f00 */
[----:B------:R-:W-:Y:S02]  /*5440*/  IMAD.MOV.U32 R12, RZ, RZ, 0x4 ;  /* 0x00000004ff0c7424 */ /* 0x000fe400078e00ff */
[----:B------:R-:W-:-:S07]  /*5450*/  FADD.FTZ R16, R32, R14 ;  /* 0x0000000e20107221 */ /* 0x000fce0000010000 */
[----:B------:R-:W-:Y:S05]  /*5460*/  WARPSYNC.COLLECTIVE R15, `(.L_x_14666) ;  /* 0x000000000f087348 */ /* 0x000fea0003c00000 */
[----:B------:R0:W1:Y:S02]  /*5470*/  SHFL.BFLY P6, R14, R13, R12, R11 ;  /* 0x0c00000c0d0e7389 */ /* 0x00006400000c000b */
[----:B01----:R-:W-:Y:S05]  /*5480*/  ENDCOLLECTIVE ;  /* 0x000000000000791b */ /* 0x003fea0003800000 */
.L_x_14666:
[----:B------:R-:W-:Y:S01]  /*5490*/  HFMA2 R12, -RZ, RZ, 0, 1.1920928955078125e-07 ;  /* 0x00000002ff0c7431 */ /* 0x000fe200000001ff */
[----:B------:R-:W-:-:S05]  /*54a0*/  MOV R28, R14 ;  /* 0x0000000e001c7202 */ /* 0x000fca0000000f00 */
[----:B------:R-:W-:-:S05]  /*54b0*/  FADD.FTZ R28, RZ, R28 ;  /* 0x0000001cff1c7221 */ /* 0x000fca0000010000 */
[----:B------:R-:W-:-:S07]  /*54c0*/  MOV R13, R28 ;  /* 0x0000001c000d7202 */ /* 0x000fce0000000f00 */
[----:B------:R-:W-:Y:S05]  /*54d0*/  WARPSYNC.COLLECTIVE R15, `(.L_x_14667) ;  /* 0x000000000f087348 */ /* 0x000fea0003c00000 */
[----:B------:R0:W1:Y:S02]  /*54e0*/  SHFL.BFLY P6, R14, R13, R12, R11 ;  /* 0x0c00000c0d0e7389 */ /* 0x00006400000c000b */
[----:B01----:R-:W-:Y:S05]  /*54f0*/  ENDCOLLECTIVE ;  /* 0x000000000000791b */ /* 0x003fea0003800000 */
.L_x_14667:
[----:B------:R-:W-:Y:S01]  /*5500*/  HFMA2 R12, -RZ, RZ, 0, 5.9604644775390625e-08 ;  /* 0x00000001ff0c7431 */ /* 0x000fe200000001ff */
[----:B------:R-:W-:-:S05]  /*5510*/  MOV R33, R14 ;  /* 0x0000000e00217202 */ /* 0x000fca0000000f00 */
[----:B------:R-:W-:-:S04]  /*5520*/  FADD.FTZ R33, R28, R33 ;  /* 0x000000211c217221 */ /* 0x000fc80000010000 */
[----:B------:R-:W-:-:S07]  /*5530*/  IMAD.MOV.U32 R13, RZ, RZ, R33 ;  /* 0x000000ffff0d7224 */ /* 0x000fce00078e0021 */
[----:B------:R-:W-:Y:S05]  /*5540*/  WARPSYNC.COLLECTIVE R15, `(.L_x_14668) ;  /* 0x000000000f087348 */ /* 0x000fea0003c00000 */
[----:B------:R0:W1:Y:S02]  /*5550*/  SHFL.BFLY P6, R14, R13, R12, R11 ;  /* 0x0c00000c0d0e7389 */ /* 0x00006400000c000b */
[----:B01----:R-:W-:Y:S05]  /*5560*/  ENDCOLLECTIVE ;  /* 0x000000000000791b */ /* 0x003fea0003800000 */
.L_x_14668:
[----:B------:R-:W-:Y:S01]  /*5570*/  MOV R13, RZ ;  /* 0x000000ff000d7202 */ /* 0x000fe20000000f00 */
[----:B------:R-:W-:Y:S02]  /*5580*/  HFMA2 R12, -RZ, RZ, 0, 2.384185791015625e-07 ;  /* 0x00000004ff0c7431 */ /* 0x000fe400000001ff */
[----:B------:R-:W-:-:S07]  /*5590*/  FADD.FTZ R27, R33, R14 ;  /* 0x0000000e211b7221 */ /* 0x000fce0000010000 */
[----:B------:R-:W-:Y:S05]  /*55a0*/  WARPSYNC.COLLECTIVE R15, `(.L_x_14669) ;  /* 0x000000000f087348 */ /* 0x000fea0003c00000 */
[----:B------:R0:W1:Y:S02]  /*55b0*/  SHFL.BFLY P6, R14, R13, R12, R11 ;  /* 0x0c00000c0d0e7389 */ /* 0x00006400000c000b */
[----:B01----:R-:W-:Y:S05]  /*55c0*/  ENDCOLLECTIVE ;  /* 0x000000000000791b */ /* 0x003fea0003800000 */
.L_x_14669:
[----:B------:R-:W-:Y:S01]  /*55d0*/  HFMA2 R12, -RZ, RZ, 0, 1.1920928955078125e-07 ;  /* 0x00000002ff0c7431 */ /* 0x000fe200000001ff */
[----:B------:R-:W-:-:S05]  /*55e0*/  MOV R34, R14 ;  /* 0x0000000e00227202 */ /* 0x000fca0000000f00 */
[----:B------:R-:W-:-:S04]  /*55f0*/  FADD.FTZ R34, RZ, R34 ;  /* 0x00000022ff227221 */ /* 0x000fc80000010000 */
[----:B------:R-:W-:-:S07]  /*5600*/  IMAD.MOV.U32 R13, RZ, RZ, R34 ;  /* 0x000000ffff0d7224 */ /* 0x000fce00078e0022 */
[----:B------:R-:W-:Y:S05]  /*5610*/  WARPSYNC.COLLECTIVE R15, `(.L_x_14670) ;  /* 0x000000000f087348 */ /* 0x000fea0003c00000 */
[----:B------:R0:W1:Y:S02]  /*5620*/  SHFL.BFLY P6, R14, R13, R12, R11 ;  /* 0x0c00000c0d0e7389 */ /* 0x00006400000c000b */
[----:B01----:R-:W-:Y:S05]  /*5630*/  ENDCOLLECTIVE ;  /* 0x000000000000791b */ /* 0x003fea0003800000 */
.L_x_14670:
[----:B------:R-:W-:Y:S01]  /*5640*/  HFMA2 R12, -RZ, RZ, 0, 5.9604644775390625e-08 ;  /* 0x00000001ff0c7431 */ /* 0x000fe200000001ff */
[----:B------:R-:W-:-:S05]  /*5650*/  MOV R17, R14 ;  /* 0x0000000e00117202 */ /* 0x000fca0000000f00 */
[----:B------:R-:W-:-:S05]  /*5660*/  FADD.FTZ R28, R34, R17 ;  /* 0x00000011221c7221 */ /* 0x000fca0000010000 */
[----:B------:R-:W-:-:S07]  /*5670*/  MOV R13, R28 ;  /* 0x0000001c000d7202 */ /* 0x000fce0000000f00 */
[----:B------:R-:W-:Y:S05]  /*5680*/  WARPSYNC.COLLECTIVE R15, `(.L_x_14671) ;  /* 0x000000000f087348 */ /* 0x000fea0003c00000 */
[----:B------:R0:W1:Y:S02]  /*5690*/  SHFL.BFLY P6, R14, R13, R12, R11 ;  /* 0x0c00000c0d0e7389 */ /* 0x00006400000c000b */
[----:B01----:R-:W-:Y:S05]  /*56a0*/  ENDCOLLECTIVE ;  /* 0x000000000000791b */ /* 0x003fea0003800000 */
.L_x_14671:
[----:B------:R-:W-:Y:S01]  /*56b0*/  MOV R13, RZ ;  /* 0x000000ff000d7202 */ /* 0x000fe20000000f00 */
[----:B------:R-:W-:Y:S02]  /*56c0*/  HFMA2 R12, -RZ, RZ, 0, 2.384185791015625e-07 ;  /* 0x00000004ff0c7431 */ /* 0x000fe400000001ff */
[----:B------:R-:W-:-:S07]  /*56d0*/  IMAD.MOV.U32 R17, RZ, RZ, R14 ;  /* 0x000000ffff117224 */ /* 0x000fce00078e000e */
[----:B------:R-:W-:Y:S05]  /*56e0*/  WARPSYNC.COLLECTIVE R15, `(.L_x_14672) ;  /* 0x000000000f087348 */ /* 0x000fea0003c00000 */
[----:B------:R0:W1:Y:S02]  /*56f0*/  SHFL.BFLY P6, R14, R13, R12, R11 ;  /* 0x0c00000c0d0e7389 */ /* 0x00006400000c000b */
[----:B01----:R-:W-:Y:S05]  /*5700*/  ENDCOLLECTIVE ;  /* 0x000000000000791b */ /* 0x003fea0003800000 */
.L_x_14672:
[----:B------:R-:W-:Y:S01]  /*5710*/  FADD.FTZ R20, R28, R17 ;  /* 0x000000111c147221 */ /* 0x000fe20000010000 */
[----:B------:R-:W-:Y:S02]  /*5720*/  HFMA2 R12, -RZ, RZ, 0, 1.1920928955078125e-07 ;  /* 0x00000002ff0c7431 */ /* 0x000fe400000001ff */
[----:B------:R-:W-:-:S05]  /*5730*/  FADD.FTZ R35, RZ, R14 ;  /* 0x0000000eff237221 */ /* 0x000fca0000010000 */
[----:B------:R-:W-:-:S07]  /*5740*/  MOV R13, R35 ;  /* 0x00000023000d7202 */ /* 0x000fce0000000f00 */
[----:B------:R-:W-:Y:S05]  /*5750*/  WARPSYNC.COLLECTIVE R15, `(.L_x_14673) ;  /* 0x000000000f087348 */ /* 0x000fea0003c00000 */
[----:B------:R0:W1:Y:S02]  /*5760*/  SHFL.BFLY P6, R14, R13, R12, R11 ;  /* 0x0c00000c0d0e7389 */ /* 0x00006400000c000b */
[----:B01----:R-:W-:Y:S05]  /*5770*/  ENDCOLLECTIVE ;  /* 0x000000000000791b */ /* 0x003fea0003800000 */
.L_x_14673:
[----:B------:R-:W-:Y:S01]  /*5780*/  MOV R12, 0x1 ;  /* 0x00000001000c7802 */ /* 0x000fe20000000f00 */
[----:B------:R-:W-:-:S04]  /*5790*/  FADD.FTZ R32, R35, R14 ;  /* 0x0000000e23207221 */ /* 0x000fc80000010000 */
[----:B------:R-:W-:-:S07]  /*57a0*/  IMAD.MOV.U32 R13, RZ, RZ, R32 ;  /* 0x000000ffff0d7224 */ /* 0x000fce00078e0020 */
[----:B------:R-:W-:Y:S05]  /*57b0*/  WARPSYNC.COLLECTIVE R15, `(.L_x_14674) ;  /* 0x000000000f087348 */ /* 0x000fea0003c00000 */
[----:B------:R0:W1:Y:S02]  /*57c0*/  SHFL.BFLY P6, R14, R13, R12, R11 ;  /* 0x0c00000c0d0e7389 */ /* 0x00006400000c000b */
[----:B01----:R-:W-:Y:S05]  /*57d0*/  ENDCOLLECTIVE ;  /* 0x000000000000791b */ /* 0x003fea0003800000 */
.L_x_14674:
[----:B------:R-:W-:Y:S01]  /*57e0*/  HFMA2 R13, -RZ, RZ, 0, 0 ;  /* 0x00000000ff0d7431 */ /* 0x000fe200000001ff */
[----:B------:R-:W-:Y:S01]  /*57f0*/  MOV R12, 0x4 ;  /* 0x00000004000c7802 */ /* 0x000fe20000000f00 */
[----:B------:R-:W-:-:S07]  /*5800*/  FADD.FTZ R17, R32, R14 ;  /* 0x0000000e20117221 */ /* 0x000fce0000010000 */
[----:B------:R-:W-:Y:S05]  /*5810*/  WARPSYNC.COLLECTIVE R15, `(.L_x_14675) ;  /* 0x000000000f087348 */ /* 0x000fea0003c00000 */
[----:B------:R0:W1:Y:S02]  /*5820*/  SHFL.BFLY P6, R14, R13, R12, R11 ;  /* 0x0c00000c0d0e7389 */ /* 0x00006400000c000b */
[----:B01----:R-:W-:Y:S05]  /*5830*/  ENDCOLLECTIVE ;  /* 0x000000000000791b */ /* 0x003fea0003800000 */
.L_x_14675:
[----:B------:R-:W-:Y:S02]  /*5840*/  IMAD.MOV.U32 R12, RZ, RZ, 0x2 ;  /* 0x00000002ff0c7424 */ /* 0x000fe400078e00ff */
[----:B------:R-:W-:-:S05]  /*5850*/  FADD.FTZ R33, RZ, R14 ;  /* 0x0000000eff217221 */ /* 0x000fca0000010000 */
[----:B------:R-:W-:-:S07]  /*5860*/  MOV R13, R33 ;  /* 0x00000021000d7202 */ /* 0x000fce0000000f00 */
[----:B------:R-:W-:Y:S05]  /*5870*/  WARPSYNC.COLLECTIVE R15, `(.L_x_14676) ;  /* 0x000000000f087348 */ /* 0x000fea0003c00000 */
[----:B------:R0:W1:Y:S02]  /*5880*/  SHFL.BFLY P6, R14, R13, R12, R11 ;  /* 0x0c00000c0d0e7389 */ /* 0x00006400000c000b */
[----:B01----:R-:W-:Y:S05]  /*5890*/  ENDCOLLECTIVE ;  /* 0x000000000000791b */ /* 0x003fea0003800000 */
.L_x_14676:
[----:B------:R-:W-:Y:S02]  /*58a0*/  HFMA2 R12, -RZ, RZ, 0, 5.9604644775390625e-08 ;  /* 0x00000001ff0c7431 */ /* 0x000fe400000001ff */
[----:B------:R-:W-:-:S05]  /*58b0*/  FADD.FTZ R28, R33, R14 ;  /* 0x0000000e211c7221 */ /* 0x000fca0000010000 */
[----:B------:R-:W-:-:S07]  /*58c0*/  MOV R13, R28 ;  /* 0x0000001c000d7202 */ /* 0x000fce0000000f00 */
[----:B------:R-:W-:Y:S05]  /*58d0*/  WARPSYNC.COLLECTIVE R15, `(.L_x_14677) ;  /* 0x000000000f087348 */ /* 0x000fea0003c00000 */
[----:B------:R0:W1:Y:S02]  /*58e0*/  SHFL.BFLY P6, R14, R13, R12, R11 ;  /* 0x0c00000c0d0e7389 */ /* 0x00006400000c000b */
[----:B01----:R-:W-:Y:S05]  /*58f0*/  ENDCOLLECTIVE ;  /* 0x000000000000791b */ /* 0x003fea0003800000 */
.L_x_14677:
[----:B------:R-:W-:Y:S02]  /*5900*/  MOV R11, R6 ;  /* 0x00000006000b7202 */ /* 0x000fe40000000f00 */
[----:B------:R-:W-:Y:S01]  /*5910*/  MOV R13, R7 ;  /* 0x00000007000d7202 */ /* 0x000fe20000000f00 */
[----:B------:R-:W-:Y:S06]  /*5920*/  BRA `(.L_x_14678) ;  /* 0xffffffd400f07947 */ /* 0x000fec000383ffff */
.L_x_14679:
        /* <DEDUP_REMOVED lines=13> */
.L_x_25857:


//--------------------- .text._ZN4vllm25paged_attention_v1_kernelIfhLi64ELi32ELi128ELNS_18Fp8KVCacheDataTypeE1ELb1EEEvPT_PKS2_PKT0_S8_ifPKiSA_iPKfiiiSC_SC_iiiii --------------------------
	.section	.text._ZN4vllm25paged_attention_v1_kernelIfhLi64ELi32ELi128ELNS_18Fp8KVCacheDataTypeE1ELb1EEEvPT_PKS2_PKT0_S8_ifPKiSA_iPKfiiiSC_SC_iiiii,"ax",@progbits
	.align	128
        .global         _ZN4vllm25paged_attention_v1_kernelIfhLi64ELi32ELi128ELNS_18Fp8KVCacheDataTypeE1ELb1EEEvPT_PKS2_PKT0_S8_ifPKiSA_iPKfiiiSC_SC_iiiii
        .type           _ZN4vllm25paged_attention_v1_kernelIfhLi64ELi32ELi128ELNS_18Fp8KVCacheDataTypeE1ELb1EEEvPT_PKS2_PKT0_S8_ifPKiSA_iPKfiiiSC_SC_iiiii,@function
        .size           _ZN4vllm25paged_attention_v1_kernelIfhLi64ELi32ELi128ELNS_18Fp8KVCacheDataTypeE1ELb1EEEvPT_PKS2_PKT0_S8_ifPKiSA_iPKfiiiSC_SC_iiiii,(.L_x_25858 - _ZN4vllm25paged_attention_v1_kernelIfhLi64ELi32ELi128ELNS_18Fp8KVCacheDataTypeE1ELb1EEEvPT_PKS2_PKT0_S8_ifPKiSA_iPKfiiiSC_SC_iiiii)
        .other          _ZN4vllm25paged_attention_v1_kernelIfhLi64ELi32ELi128ELNS_18Fp8KVCacheDataTypeE1ELb1EEEvPT_PKS2_PKT0_S8_ifPKiSA_iPKfiiiSC_SC_iiiii,@"STO_CUDA_ENTRY STV_DEFAULT"
_ZN4vllm25paged_attention_v1_kernelIfhLi64ELi32ELi128ELNS_18Fp8KVCacheDataTypeE1ELb1EEEvPT_PKS2_PKT0_S8_ifPKiSA_iPKfiiiSC_SC_iiiii:
.text._ZN4vllm25paged_attention_v1_kernelIfhLi64ELi32ELi128ELNS_18Fp8KVCacheDataTypeE1ELb1EEEvPT_PKS2_PKT0_S8_ifPKiSA_iPKfiiiSC_SC_iiiii:
        /* <DEDUP_REMOVED lines=105> */
.L_x_14680:
        /* <DEDUP_REMOVED lines=25> */
.L_x_14684:
        /* <DEDUP_REMOVED lines=36> */
.L_x_14682:
[----:B------:R-:W-:Y:S05]  /*0a60*/  BSYNC.RECONVERGENT B6 ;  /* 0x0000000000067941 */ /* 0x000fea0003800200 */
.L_x_14681:
        /* <DEDUP_REMOVED lines=12> */
.L_x_14725:
        /* <DEDUP_REMOVED lines=39> */
.L_x_14690:
        /* <DEDUP_REMOVED lines=11> */
.L_x_14689:
[----:B------:R-:W-:Y:S05]  /*0e50*/  BSYNC.RECONVERGENT B1 ;  /* 0x0000000000017941 */ /* 0x000fea0003800200 */
.L_x_14688:
        /* <DEDUP_REMOVED lines=12> */
.L_x_14693:
        /* <DEDUP_REMOVED lines=100> */
.L_x_14692:
[----:B------:R-:W-:Y:S05]  /*1560*/  BSYNC.RECONVERGENT B1 ;  /* 0x0000000000017941 */ /* 0x000fea0003800200 */
.L_x_14691:
        /* <DEDUP_REMOVED lines=55> */
.L_x_14695:
[----:B------:R-:W-:Y:S05]  /*18e0*/  BSYNC.RECONVERGENT B1 ;  /* 0x0000000000017941 */ /* 0x000fea0003800200 */
.L_x_14694:
        /* <DEDUP_REMOVED lines=26> */
.L_x_14687:
[----:B------:R-:W-:Y:S05]  /*1a90*/  BSYNC.RECONVERGENT B0 ;  /* 0x0000000000007941 */ /* 0x000fea0003800200 */
.L_x_14686:
        /* <DEDUP_REMOVED lines=39> */
.L_x_14700:
[----:B------:R-:W0:Y:S01]  /*1d10*/  LDS R15, [R12] ;  /* 0x000000000c0f7984 */ /* 0x000e220000000800 */
[----:B------:R-:W-:-:S04]  /*1d20*/  IADD3 R13, PT, PT, R13, 0x1, RZ ;  /* 0x000000010d0d7810 */ /* 0x000fc80007ffe0ff */
[----:B------:R-:W-:Y:S01]  /*1d30*/  ISETP.NE.AND P0, PT, R13, RZ, PT ;  /* 0x000000ff0d00720c */ /* 0x000fe20003f05270 */
[----:B0-----:R-:W-:-:S05]  /*1d40*/  FMUL.FTZ R15, R15, R2 ;  /* 0x000000020f0f7220 */ /* 0x001fca0000410000 */
[----:B------:R0:W-:Y:S02]  /*1d50*/  STS [R12], R15 ;  /* 0x0000000f0c007388 */ /* 0x0001e40000000800 */
[----:B0-----:R-:W-:-:S05]  /*1d60*/  VIADD R12, R12, 0x200 ;  /* 0x000002000c0c7836 */ /* 0x001fca0000000000 */
[----:B------:R-:W-:Y:S05]  /*1d70*/  @P0 BRA `(.L_x_14700) ;  /* 0xfffffffc00e40947 */ /* 0x000fea000383ffff */
.L_x_14699:
[----:B------:R-:W-:Y:S05]  /*1d80*/  BSYNC.RECONVERGENT B1 ;  /* 0x0000000000017941 */ /* 0x000fea0003800200 */
.L_x_14698:
        /* <DEDUP_REMOVED lines=12> */
.L_x_14703:
        /* <DEDUP_REMOVED lines=52> */
.L_x_14702:
[----:B------:R-:W-:Y:S05]  /*2190*/  BSYNC.RECONVERGENT B1 ;  /* 0x0000000000017941 */ /* 0x000fea0003800200 */
.L_x_14701:
        /* <DEDUP_REMOVED lines=31> */
.L_x_14705:
[----:B------:R-:W-:Y:S05]  /*2390*/  BSYNC.RECONVERGENT B1 ;  /* 0x0000000000017941 */ /* 0x000fea0003800200 */
.L_x_14704:
        /* <DEDUP_REMOVED lines=14> */
.L_x_14697:
[----:B------:R-:W-:Y:S05]  /*2480*/  BSYNC.RECONVERGENT B0 ;  /* 0x0000000000007941 */ /* 0x000fea0003800200 */
.L_x_14696:
        /* <DEDUP_REMOVED lines=29> */
.L_x_14709:
        /* <DEDUP_REMOVED lines=34> */
.L_x_14708:
        /* <DEDUP_REMOVED lines=16> */
.L_x_14707:
[----:B------:R-:W-:Y:S05]  /*2980*/  BSYNC.RECONVERGENT B6 ;  /* 0x0000000000067941 */ /* 0x000fea0003800200 */
.L_x_14706:
        /* <DEDUP_REMOVED lines=96> */
.L_x_14774:
        /* <DEDUP_REMOVED lines=31> */
.L_x_14712:
[----:B------:R-:W-:Y:S05]  /*3180*/  BSYNC.RECONVERGENT B0 ;  /* 0x0000000000007941 */ /* 0x000fea0003800200 */
.L_x_14711:
        /* <DEDUP_REMOVED lines=45> */
.L_x_14714:
[----:B------:R-:W-:Y:S05]  /*3460*/  BSYNC.RECONVERGENT B0 ;  /* 0x0000000000007941 */ /* 0x000fea0003800200 */
.L_x_14713:
        /* <DEDUP_REMOVED lines=20> */
.L_x_14716:
[----:B------:R-:W-:Y:S05]  /*35b0*/  BSYNC.RECONVERGENT B0 ;  /* 0x0000000000007941 */ /* 0x000fea0003800200 */
.L_x_14715:
        /* <DEDUP_REMOVED lines=35> */
.L_x_14718:
[----:B------:R-:W-:Y:S05]  /*37f0*/  BSYNC.RECONVERGENT B0 ;  /* 0x0000000000007941 */ /* 0x000fea0003800200 */
.L_x_14717:
        /* <DEDUP_REMOVED lines=32> */
.L_x_14683:
        /* <DEDUP_REMOVED lines=16> */
.L_x_14719:
[----:B------:R-:W-:Y:S05]  /*3b00*/  EXIT ;  /* 0x000000000000794d */ /* 0x000fea0003800000 */
.L_x_14685:
[----:B------:R-:W-:Y:S01]  /*3b10*/  HFMA2 R12, -RZ, RZ, 0, 9.5367431640625e-07 ;  /* 0x00000010ff0c7431 */ /* 0x000fe200000001ff */
[----:B------:R-:W-:Y:S02]  /*3b20*/  MOV R11, 0x1f ;  /* 0x0000001f000b7802 */ /* 0x000fe40000000f00 */
[----:B------:R-:W-:-:S07]  /*3b30*/  MOV R15, 0xffffffff ;  /* 0xffffffff000f7802 */ /* 0x000fce0000000f00 */
[----:B------:R-:W-:Y:S05]  /*3b40*/  WARPSYNC.COLLECTIVE R15, `(.L_x_14720) ;  /* 0x000000000f087348 */ /* 0x000fea0003c00000 */
[----:B------:R0:W1:Y:S02]  /*3b50*/  SHFL.BFLY P6, R14, R13, R12, R11 ;  /* 0x0c00000c0d0e7389 */ /* 0x00006400000c000b */
[----:B01----:R-:W-:Y:S05]  /*3b60*/  ENDCOLLECTIVE ;  /* 0x000000000000791b */ /* 0x003fea0003800000 */
.L_x_14720:
[----:B------:R-:W-:Y:S01]  /*3b70*/  HFMA2 R12, -RZ, RZ, 0, 4.76837158203125e-07 ;  /* 0x00000008ff0c7431 */ /* 0x000fe200000001ff */
[----:B------:R-:W-:-:S05]  /*3b80*/  FMNMX.FTZ R0, R14, -3.40282346638528859812e+38, !PT ;  /* 0xff7fffff0e007809 */ /* 0x000fca0007810000 */
[----:B------:R-:W-:-:S07]  /*3b90*/  IMAD.MOV.U32 R13, RZ, RZ, R0 ;  /* 0x000000ffff0d7224 */ /* 0x000fce00078e0000 */
[----:B------:R-:W-:Y:S05]  /*3ba0*/  WARPSYNC.COLLECTIVE R15, `(.L_x_14721) ;  /* 0x000000000f087348 */ /* 0x000fea0003c00000 */
[----:B------:R0:W1:Y:S02]  /*3bb0*/  SHFL.BFLY P6, R14, R13, R12, R11 ;  /* 0x0c00000c0d0e7389 */ /* 0x00006400000c000b */
[----:B01----:R-:W-:Y:S05]  /*3bc0*/  ENDCOLLECTIVE ;  /* 0x000000000000791b */ /* 0x003fea0003800000 */
.L_x_14721:
[----:B------:R-:W-:Y:S01]  /*3bd0*/  HFMA2 R12, -RZ, RZ, 0, 2.384185791015625e-07 ;  /* 0x00000004ff0c7431 */ /* 0x000fe200000001ff */
[----:B------:R-:W-:-:S04]  /*3be0*/  FMNMX.FTZ R2, R0, R14, !PT ;  /* 0x0000000e00027209 */ /* 0x000fc80007810000 */
[----:B------:R-:W-:-:S07]  /*3bf0*/  MOV R13, R2 ;  /* 0x00000002000d7202 */ /* 0x000fce0000000f00 */
[----:B------:R-:W-:Y:S05]  /*3c00*/  WARPSYNC.COLLECTIVE R15, `(.L_x_14722) ;  /* 0x000000000f087348 */ /* 0x000fea0003c00000 */
[----:B------:R0:W1:Y:S02]  /*3c10*/  SHFL.BFLY P6, R14, R13, R12, R11 ;  /* 0x0c00000c0d0e7389 */ /* 0x00006400000c000b */
[----:B01----:R-:W-:Y:S05]  /*3c20*/  ENDCOLLECTIVE ;  /* 0x000000000000791b */ /* 0x003fea0003800000 */
.L_x_14722:
[----:B------:R-:W-:Y:S02]  /*3c30*/  MOV R12, 0x2 ;  /* 0x00000002000c7802 */ /* 0x000fe40000000f00 */
[----:B------:R-:W-:-:S05]  /*3c40*/  FMNMX.FTZ R3, R2, R14, !PT ;  /* 0x0000000e02037209 */ /* 0x000fca0007810000 */
[----:B------:R-:W-:-:S07]  /*3c50*/  IMAD.MOV.U32 R13, RZ, RZ, R3 ;  /* 0x000000ffff0d7224 */ /* 0x000fce00078e0003 */
[----:B------:R-:W-:Y:S05]  /*3c60*/  WARPSYNC.COLLECTIVE R15, `(.L_x_14723) ;  /* 0x000000000f087348 */ /* 0x000fea0003c00000 */
[----:B------:R0:W1:Y:S02]  /*3c70*/  SHFL.BFLY P6, R14, R13, R12, R11 ;  /* 0x0c00000c0d0e7389 */ /* 0x00006400000c000b */
[----:B01----:R-:W-:Y:S05]  /*3c80*/  ENDCOLLECTIVE ;  /* 0x000000000000791b */ /* 0x003fea0003800000 */
.L_x_14723:
[----:B------:R-:W-:Y:S01]  /*3c90*/  HFMA2 R12, -RZ, RZ, 0, 5.9604644775390625e-08 ;  /* 0x00000001ff0c7431 */ /* 0x000fe200000001ff */
[----:B------:R-:W-:-:S04]  /*3ca0*/  FMNMX.FTZ R4, R3, R14, !PT ;  /* 0x0000000e03047209 */ /* 0x000fc80007810000 */
[----:B------:R-:W-:-:S07]  /*3cb0*/  MOV R13, R4 ;  /* 0x00000004000d7202 */ /* 0x000fce0000000f00 */
[----:B------:R-:W-:Y:S05]  /*3cc0*/  WARPSYNC.COLLECTIVE R15, `(.L_x_14724) ;  /* 0x000000000f087348 */ /* 0x000fea0003c00000 */
[----:B------:R0:W1:Y:S02]  /*3cd0*/  SHFL.BFLY P6, R14, R13, R12, R11 ;  /* 0x0c00000c0d0e7389 */ /* 0x00006400000c000b */
[----:B01----:R-:W-:Y:S05]  /*3ce0*/  ENDCOLLECTIVE ;  /* 0x000000000000791b */ /* 0x003fea0003800000 */
.L_x_14724:
[----:B------:R-:W-:Y:S05]  /*3cf0*/  BRA `(.L_x_14725) ;  /* 0xffffffcc008c7947 */ /* 0x000fea000383ffff */
.L_x_14710:
[----:B-1----:R-:W-:Y:S01]  /*3d00*/  IMAD.MOV.U32 R13, RZ, RZ, RZ ;  /* 0x000000ffff0d7224 */ /* 0x002fe200078e00ff */
[----:B------:R-:W-:Y:S01]  /*3d10*/  MOV R12, 0x4 ;  /* 0x00000004000c7802 */ /* 0x000fe20000000f00 */
[----:B0-----:R-:W-:Y:S01]  /*3d20*/  HFMA2 R11, -RZ, RZ, 0, 1.847743988037109375e-06 ;  /* 0x0000001fff0b7431 */ /* 0x001fe200000001ff */
[----:B------:R-:W-:-:S07]  /*3d30*/  MOV R15, 0xffffffff ;  /* 0xffffffff000f7802 */ /* 0x000fce0000000f00 */
[----:B------:R-:W-:Y:S05]  /*3d40*/  WARPSYNC.COLLECTIVE R15, `(.L_x_14726) ;  /* 0x000000000f087348 */ /* 0x000fea0003c00000 */
[----:B------:R0:W1:Y:S02]  /*3d50*/  SHFL.BFLY P6, R14, R13, R12, R11 ;  /* 0x0c00000c0d0e7389 */ /* 0x00006400000c000b */
[----:B01----:R-:W-:Y:S05]  /*3d60*/  ENDCOLLECTIVE ;  /* 0x000000000000791b */ /* 0x003fea0003800000 */
.L_x_14726:
[----:B------:R-:W-:Y:S02]  /*3d70*/  HFMA2 R12, -RZ, RZ, 0, 1.1920928955078125e-07 ;  /* 0x00000002ff0c7431 */ /* 0x000fe400000001ff */
[----:B------:R-:W-:-:S04]  /*3d80*/  FADD.FTZ R27, RZ, R14 ;  /* 0x0000000eff1b7221 */ /* 0x000fc80000010000 */
[----:B------:R-:W-:-:S07]  /*3d90*/  IMAD.MOV.U32 R13, RZ, RZ, R27 ;  /* 0x000000ffff0d7224 */ /* 0x000fce00078e001b */
[----:B------:R-:W-:Y:S05]  /*3da0*/  WARPSYNC.COLLECTIVE R15, `(.L_x_14727) ;  /* 0x000000000f087348 */ /* 0x000fea0003c00000 */
[----:B------:R0:W1:Y:S02]  /*3db0*/  SHFL.BFLY P6, R14, R13, R12, R11 ;  /* 0x0c00000c0d0e7389 */ /* 0x00006400000c000b */
[----:B01----:R-:W-:Y:S05]  /*3dc0*/  ENDCOLLECTIVE ;  /* 0x000000000000791b */ /* 0x003fea0003800000 */
.L_x_14727:
[----:B------:R-:W-:Y:S01]  /*3dd0*/  IMAD.MOV.U32 R12, RZ, RZ, 0x1 ;  /* 0x00000001ff0c7424 */ /* 0x000fe200078e00ff */
[----:B------:R-:W-:-:S05]  /*3de0*/  MOV R0, R14 ;  /* 0x0000000e00007202 */ /* 0x000fca0000000f00 */
[----:B------:R-:W-:-:S05]  /*3df0*/  FADD.FTZ R27, R27, R0 ;  /* 0x000000001b1b7221 */ /* 0x000fca0000010000 */
[----:B------:R-:W-:-:S07]  /*3e00*/  MOV R13, R27 ;  /* 0x0000001b000d7202 */ /* 0x000fce0000000f00 */
[----:B------:R-:W-:Y:S05]  /*3e10*/  WARPSYNC.COLLECTIVE R15, `(.L_x_14728) ;  /* 0x000000000f087348 */ /* 0x000fea0003c00000 */
[----:B------:R0:W1:Y:S02]  /*3e20*/  SHFL.BFLY P6, R14, R13, R12, R11 ;  /* 0x0c00000c0d0e7389 */ /* 0x00006400000c000b */
[----:B01----:R-:W-:Y:S05]  /*3e30*/  ENDCOLLECTIVE ;  /* 0x000000000000791b */ /* 0x003fea0003800000 */
.L_x_14728:
[----:B------:R-:W-:Y:S01]  /*3e40*/  HFMA2 R13, -RZ, RZ, 0, 0 ;  /* 0x00000000ff0d7431 */ /* 0x000fe200000001ff */
[----:B------:R-:W-:Y:S02]  /*3e50*/  MOV R12, 0x4 ;  /* 0x00000004000c7802 */ /* 0x000fe40000000f00 */
[----:B------:R-:W-:-:S07]  /*3e60*/  MOV R26, R14 ;  /* 0x0000000e001a7202 */ /* 0x000fce0000000f00 */
[----:B------:R-:W-:Y:S05]  /*3e70*/  WARPSYNC.COLLECTIVE R15, `(.L_x_14729) ;  /* 0x000000000f087348 */ /* 0x000fea0003c00000 */
[----:B------:R0:W1:Y:S02]  /*3e80*/  SHFL.BFLY P6, R14, R13, R12, R11 ;  /* 0x0c00000c0d0e7389 */ /* 0x00006400000c000b */
[----:B01----:R-:W-:Y:S05]  /*3e90*/  ENDCOLLECTIVE ;  /* 0x000000000000791b */ /* 0x003fea0003800000 */
.L_x_14729:
[----:B------:R-:W-:Y:S01]  /*3ea0*/  FADD.FTZ R26, R27, R26 ;  /* 0x0000001a1b1a7221 */ /* 0x000fe20000010000 */
[----:B------:R-:W-:Y:S02]  /*3eb0*/  HFMA2 R12, -RZ, RZ, 0, 1.1920928955078125e-07 ;  /* 0x00000002ff0c7431 */ /* 0x000fe400000001ff */
[----:B------:R-:W-:-:S04]  /*3ec0*/  FADD.FTZ R25, RZ, R14 ;  /* 0x0000000eff197221 */ /* 0x000fc80000010000 */
[----:B------:R-:W-:-:S07]  /*3ed0*/  IMAD.MOV.U32 R13, RZ, RZ, R25 ;  /* 0x000000ffff0d7224 */ /* 0x000fce00078e0019 */
[----:B------:R-:W-:Y:S05]  /*3ee0*/  WARPSYNC.COLLECTIVE R15, `(.L_x_14730) ;  /* 0x000000000f087348 */ /* 0x000fea0003c00000 */
[----:B------:R0:W1:Y:S02]  /*3ef0*/  SHFL.BFLY P6, R14, R13, R12, R11 ;  /* 0x0c00000c0d0e7389 */ /* 0x00006400000c000b */
[----:B01----:R-:W-:Y:S05]  /*3f00*/  ENDCOLLECTIVE ;  /* 0x000000000000791b */ /* 0x003fea0003800000 */
.L_x_14730:
[----:B------:R-:W-:Y:S01]  /*3f10*/  IMAD.MOV.U32 R12, RZ, RZ, 0x1 ;  /* 0x00000001ff0c7424 */ /* 0x000fe200078e00ff */
[----:B------:R-:W-:-:S05]  /*3f20*/  MOV R20, R14 ;  /* 0x0000000e00147202 */ /* 0x000fca0000000f00 */
[----:B------:R-:W-:-:S05]  /*3f30*/  FADD.FTZ R25, R25, R20 ;  /* 0x0000001419197221 */ /* 0x000fca0000010000 */
[----:B------:R-:W-:-:S07]  /*3f40*/  MOV R13, R25 ;  /* 0x00000019000d7202 */ /* 0x000fce0000000f00 */
[----:B------:R-:W-:Y:S05]  /*3f50*/  WARPSYNC.COLLECTIVE R15, `(.L_x_14731) ;  /* 0x000000000f087348 */ /* 0x000fea0003c00000 */
[----:B------:R0:W1:Y:S02]  /*3f60*/  SHFL.BFLY P6, R14, R13, R12, R11 ;  /* 0x0c00000c0d0e7389 */ /* 0x00006400000c000b */
[----:B01----:R-:W-:Y:S05]  /*3f70*/  ENDCOLLECTIVE ;  /* 0x000000000000791b */ /* 0x003fea0003800000 */
.L_x_14731:
[----:B------:R-:W-:Y:S01]  /*3f80*/  HFMA2 R13, -RZ, RZ, 0, 0 ;  /* 0x00000000ff0d7431 */ /* 0x000fe200000001ff */
[----:B------:R-:W-:Y:S02]  /*3f90*/  MOV R12, 0x4 ;  /* 0x00000004000c7802 */ /* 0x000fe40000000f00 */
[----:B------:R-:W-:-:S07]  /*3fa0*/  MOV R24, R14 ;  /* 0x0000000e00187202 */ /* 0x000fce0000000f00 */
[----:B------:R-:W-:Y:S05]  /*3fb0*/  WARPSYNC.COLLECTIVE R15, `(.L_x_14732) ;  /* 0x000000000f087348 */ /* 0x000fea0003c00000 */
[----:B------:R0:W1:Y:S02]  /*3fc0*/  SHFL.BFLY P6, R14, R13, R12, R11 ;  /* 0x0c00000c0d0e7389 */ /* 0x00006400000c000b */
[----:B01----:R-:W-:Y:S05]  /*3fd0*/  ENDCOLLECTIVE ;  /* 0x000000000000791b */ /* 0x003fea0003800000 */
.L_x_14732:
        /* <DEDUP_REMOVED lines=8> */
.L_x_14733:
[----:B------:R-:W-:Y:S01]  /*4060*/  HFMA2 R12, -RZ, RZ, 0, 5.9604644775390625e-08 ;  /* 0x00000001ff0c7431 */ /* 0x000fe200000001ff */
[----:B------:R-:W-:-:S05]  /*4070*/  MOV R10, R14 ;  /* 0x0000000e000a7202 */ /* 0x000fca0000000f00 */
[----:B------:R-:W-:-:S04]  /*4080*/  FADD.FTZ R23, R23, R10 ;  /* 0x0000000a17177221 */ /* 0x000fc80000010000 */
[----:B------:R-:W-:-:S07]  /*4090*/  IMAD.MOV.U32 R13, RZ, RZ, R23 ;  /* 0x000000ffff0d7224 */ /* 0x000fce00078e0017 */
[----:B------:R-:W-:Y:S05]  /*40a0*/  WARPSYNC.COLLECTIVE R15, `(.L_x_14734) ;  /* 0x000000000f087348 */ /* 0x000fea0003c00000 */
[----:B------:R0:W1:Y:S02]  /*40b0*/  SHFL.BFLY P6, R14, R13, R12, R11 ;  /* 0x0c00000c0d0e7389 */ /* 0x00006400000c000b */
[----:B01----:R-:W-:Y:S05]  /*40c0*/  ENDCOLLECTIVE ;  /* 0x000000000000791b */ /* 0x003fea0003800000 */
.L_x_14734:
[----:B------:R-:W-:Y:S02]  /*40d0*/  HFMA2 R13, -RZ, RZ, 0, 0 ;  /* 0x00000000ff0d7431 */ /* 0x000fe400000001ff */
[----:B------:R-:W-:Y:S01]  /*40e0*/  IMAD.MOV.U32 R12, RZ, RZ, 0x4 ;  /* 0x00000004ff0c7424 */ /* 0x000fe200078e00ff */
[----:B------:R-:W-:-:S07]  /*40f0*/  MOV R20, R14 ;  /* 0x0000000e00147202 */ /* 0x000fce0000000f00 */
[----:B------:R-:W-:Y:S05]  /*4100*/  WARPSYNC.COLLECTIVE R15, `(.L_x_14735) ;  /* 0x000000000f087348 */ /* 0x000fea0003c00000 */
[----:B------:R0:W1:Y:S02]  /*4110*/  SHFL.BFLY P6, R14, R13, R12, R11 ;  /* 0x0c00000c0d0e7389 */ /* 0x00006400000c000b */
[----:B01----:R-:W-:Y:S05]  /*4120*/  ENDCOLLECTIVE ;  /* 0x000000000000791b */ /* 0x003fea0003800000 */
.L_x_14735:
        /* <DEDUP_REMOVED lines=8> */
.L_x_14736:
[----:B------:R-:W-:Y:S02]  /*41b0*/  HFMA2 R12, -RZ, RZ, 0, 5.9604644775390625e-08 ;  /* 0x00000001ff0c7431 */ /* 0x000fe400000001ff */
[----:B------:R-:W-:-:S04]  /*41c0*/  IMAD.MOV.U32 R8, RZ, RZ, R14 ;  /* 0x000000ffff087224 */ /* 0x000fc800078e000e */
[----:B------:R-:W-:-:S05]  /*41d0*/  FADD.FTZ R21, R21, R8 ;  /* 0x0000000815157221 */ /* 0x000fca0000010000 */
[----:B------:R-:W-:-:S07]  /*41e0*/  MOV R13, R21 ;  /* 0x00000015000d7202 */ /* 0x000fce0000000f00 */
[----:B------:R-:W-:Y:S05]  /*41f0*/  WARPSYNC.COLLECTIVE R15, `(.L_x_14737) ;  /* 0x000000000f087348 */ /* 0x000fea0003c00000 */
[----:B------:R0:W1:Y:S02]  /*4200*/  SHFL.BFLY P6, R14, R13, R12, R11 ;  /* 0x0c00000c0d0e7389 */ /* 0x00006400000c000b */
[----:B01----:R-:W-:Y:S05]  /*4210*/  ENDCOLLECTIVE ;  /* 0x000000000000791b */ /* 0x003fea0003800000 */
.L_x_14737:
[----:B------:R-:W-:Y:S02]  /*4220*/  IMAD.MOV.U32 R13, RZ, RZ, RZ ;  /* 0x000000ffff0d7224 */ /* 0x000fe400078e00ff */
[----:B------:R-:W-:Y:S01]  /*4230*/  HFMA2 R12, -RZ, RZ, 0, 2.384185791015625e-07 ;  /* 0x00000004ff0c7431 */ /* 0x000fe200000001ff */
[----:B------:R-:W-:-:S07]  /*4240*/  MOV R10, R14 ;  /* 0x0000000e000a7202 */ /* 0x000fce0000000f00 */
[----:B------:R-:W-:Y:S05]  /*4250*/  WARPSYNC.COLLECTIVE R15, `(.L_x_14738) ;  /* 0x000000000f087348 */ /* 0x000fea0003c00000 */
[----:B------:R0:W1:Y:S02]  /*4260*/  SHFL.BFLY P6, R14, R13, R12, R11 ;  /* 0x0c00000c0d0e7389 */ /* 0x00006400000c000b */
[----:B01----:R-:W-:Y:S05]  /*4270*/  ENDCOLLECTIVE ;  /* 0x000000000000791b */ /* 0x003fea0003800000 */
.L_x_14738:
        /* <DEDUP_REMOVED lines=8> */
.L_x_14739:
[----:B------:R-:W-:Y:S01]  /*4300*/  HFMA2 R12, -RZ, RZ, 0, 5.9604644775390625e-08 ;  /* 0x00000001ff0c7431 */ /* 0x000fe200000001ff */
[----:B------:R-:W-:-:S05]  /*4310*/  MOV R6, R14 ;  /* 0x0000000e00067202 */ /* 0x000fca0000000f00 */
[----:B------:R-:W-:-:S05]  /*4320*/  FADD.FTZ R9, R9, R6 ;  /* 0x0000000609097221 */ /* 0x000fca0000010000 */
[----:B------:R-:W-:-:S07]  /*4330*/  MOV R13, R9 ;  /* 0x00000009000d7202 */ /* 0x000fce0000000f00 */
[----:B------:R-:W-:Y:S05]  /*4340*/  WARPSYNC.COLLECTIVE R15, `(.L_x_14740) ;  /* 0x000000000f087348 */ /* 0x000fea0003c00000 */
[----:B------:R0:W1:Y:S02]  /*4350*/  SHFL.BFLY P6, R14, R13, R12, R11 ;  /* 0x0c00000c0d0e7389 */ /* 0x00006400000c000b */
[----:B01----:R-:W-:Y:S05]  /*4360*/  ENDCOLLECTIVE ;  /* 0x000000000000791b */ /* 0x003fea0003800000 */
.L_x_14740:
[----:B------:R-:W-:Y:S01]  /*4370*/  MOV R13, RZ ;  /* 0x000000ff000d7202 */ /* 0x000fe20000000f00 */
[----:B------:R-:W-:Y:S02]  /*4380*/  HFMA2 R12, -RZ, RZ, 0, 2.384185791015625e-07 ;  /* 0x00000004ff0c7431 */ /* 0x000fe400000001ff */
[----:B------:R-:W-:-:S07]  /*4390*/  IMAD.MOV.U32 R8, RZ, RZ, R14 ;  /* 0x000000ffff087224 */ /* 0x000fce00078e000e */
[----:B------:R-:W-:Y:S05]  /*43a0*/  WARPSYNC.COLLECTIVE R15, `(.L_x_14741) ;  /* 0x000000000f087348 */ /* 0x000fea0003c00000 */
[----:B------:R0:W1:Y:S02]  /*43b0*/  SHFL.BFLY P6, R14, R13, R12, R11 ;  /* 0x0c00000c0d0e7389 */ /* 0x00006400000c000b */
[----:B01----:R-:W-:Y:S05]  /*43c0*/  ENDCOLLECTIVE ;  /* 0x000000000000791b */ /* 0x003fea0003800000 */
.L_x_14741:
        /* <DEDUP_REMOVED lines=8> */
.L_x_14742:
[----:B------:R-:W-:Y:S01]  /*4450*/  IMAD.MOV.U32 R12, RZ, RZ, 0x1 ;  /* 0x00000001ff0c7424 */ /* 0x000fe200078e00ff */
[----:B------:R-:W-:-:S05]  /*4460*/  MOV R32, R14 ;  /* 0x0000000e00207202 */ /* 0x000fca0000000f00 */
[----:B------:R-:W-:-:S05]  /*4470*/  FADD.FTZ R7, R7, R32 ;  /* 0x0000002007077221 */ /* 0x000fca0000010000 */
[----:B------:R-:W-:-:S07]  /*4480*/  MOV R13, R7 ;  /* 0x00000007000d7202 */ /* 0x000fce0000000f00 */
[----:B------:R-:W-:Y:S05]  /*4490*/  WARPSYNC.COLLECTIVE R15, `(.L_x_14743) ;  /* 0x000000000f087348 */ /* 0x000fea0003c00000 */
[----:B------:R0:W1:Y:S02]  /*44a0*/  SHFL.BFLY P6, R14, R13, R12, R11 ;  /* 0x0c00000c0d0e7389 */ /* 0x00006400000c000b */
[----:B01----:R-:W-:Y:S05]  /*44b0*/  ENDCOLLECTIVE ;  /* 0x000000000000791b */ /* 0x003fea0003800000 */
.L_x_14743:
[----:B------:R-:W-:Y:S01]  /*44c0*/  HFMA2 R13, -RZ, RZ, 0, 0 ;  /* 0x00000000ff0d7431 */ /* 0x000fe200000001ff */
[----:B------:R-:W-:Y:S02]  /*44d0*/  MOV R12, 0x4 ;  /* 0x00000004000c7802 */ /* 0x000fe40000000f00 */
[----:B------:R-:W-:-:S07]  /*44e0*/  MOV R6, R14 ;  /* 0x0000000e00067202 */ /* 0x000fce0000000f00 */
[----:B------:R-:W-:Y:S05]  /*44f0*/  WARPSYNC.COLLECTIVE R15, `(.L_x_14744) ;  /* 0x000000000f087348 */ /* 0x000fea0003c00000 */
[----:B------:R0:W1:Y:S02]  /*4500*/  SHFL.BFLY P6, R14, R13, R12, R11 ;  /* 0x0c00000c0d0e7389 */ /* 0x00006400000c000b */
[----:B01----:R-:W-:Y:S05]  /*4510*/  ENDCOLLECTIVE ;  /* 0x000000000000791b */ /* 0x003fea0003800000 */
.L_x_14744:
        /* <DEDUP_REMOVED lines=8> */
.L_x_14745:
[----:B------:R-:W-:Y:S01]  /*45a0*/  HFMA2 R12, -RZ, RZ, 0, 5.9604644775390625e-08 ;  /* 0x00000001ff0c7431 */ /* 0x000fe200000001ff */
[----:B------:R-:W-:-:S05]  /*45b0*/  MOV R28, R14 ;  /* 0x0000000e001c7202 */ /* 0x000fca0000000f00 */
[----:B------:R-:W-:-:S04]  /*45c0*/  FADD.FTZ R5, R5, R28 ;  /* 0x0000001c05057221 */ /* 0x000fc80000010000 */
[----:B------:R-:W-:-:S07]  /*45d0*/  IMAD.MOV.U32 R13, RZ, RZ, R5 ;  /* 0x000000ffff0d7224 */ /* 0x000fce00078e0005 */
[----:B------:R-:W-:Y:S05]  /*45e0*/  WARPSYNC.COLLECTIVE R15, `(.L_x_14746) ;  /* 0x000000000f087348 */ /* 0x000fea0003c00000 */
[----:B------:R0:W1:Y:S02]  /*45f0*/  SHFL.BFLY P6, R14, R13, R12, R11 ;  /* 0x0c00000c0d0e7389 */ /* 0x00006400000c000b */
[----:B01----:R-:W-:Y:S05]  /*4600*/  ENDCOLLECTIVE ;  /* 0x000000000000791b */ /* 0x003fea0003800000 */
.L_x_14746:
[----:B------:R-:W-:Y:S02]  /*4610*/  HFMA2 R13, -RZ, RZ, 0, 0 ;  /* 0x00000000ff0d7431 */ /* 0x000fe400000001ff */
[----:B------:R-:W-:Y:S01]  /*4620*/  IMAD.MOV.U32 R12, RZ, RZ, 0x4 ;  /* 0x00000004ff0c7424 */ /* 0x000fe200078e00ff */
[----:B------:R-:W-:-:S07]  /*4630*/  MOV R32, R14 ;  /* 0x0000000e00207202 */ /* 0x000fce0000000f00 */
[----:B------:R-:W-:Y:S05]  /*4640*/  WARPSYNC.COLLECTIVE R15, `(.L_x_14747) ;  /* 0x000000000f087348 */ /* 0x000fea0003c00000 */
[----:B------:R0:W1:Y:S02]  /*4650*/  SHFL.BFLY P6, R14, R13, R12, R11 ;  /* 0x0c00000c0d0e7389 */ /* 0x00006400000c000b */
[----:B01----:R-:W-:Y:S05]  /*4660*/  ENDCOLLECTIVE ;  /* 0x000000000000791b */ /* 0x003fea0003800000 */
.L_x_14747:
        /* <DEDUP_REMOVED lines=8> */
.L_x_14748:
[----:B------:R-:W-:Y:S02]  /*46f0*/  HFMA2 R12, -RZ, RZ, 0, 5.9604644775390625e-08 ;  /* 0x00000001ff0c7431 */ /* 0x000fe400000001ff */
[----:B------:R-:W-:-:S04]  /*4700*/  IMAD.MOV.U32 R31, RZ, RZ, R14 ;  /* 0x000000ffff1f7224 */ /* 0x000fc800078e000e */
[----:B------:R-:W-:-:S05]  /*4710*/  FADD.FTZ R4, R4, R31 ;  /* 0x0000001f04047221 */ /* 0x000fca0000010000 */
[----:B------:R-:W-:-:S07]  /*4720*/  MOV R13, R4 ;  /* 0x00000004000d7202 */ /* 0x000fce0000000f00 */
[----:B------:R-:W-:Y:S05]  /*4730*/  WARPSYNC.COLLECTIVE R15, `(.L_x_14749) ;  /* 0x000000000f087348 */ /* 0x000fea0003c00000 */
[----:B------:R0:W1:Y:S02]  /*4740*/  SHFL.BFLY P6, R14, R13, R12, R11 ;  /* 0x0c00000c0d0e7389 */ /* 0x00006400000c000b */
[----:B01----:R-:W-:Y:S05]  /*4750*/  ENDCOLLECTIVE ;  /* 0x000000000000791b */ /* 0x003fea0003800000 */
.L_x_14749:
[----:B------:R-:W-:Y:S02]  /*4760*/  IMAD.MOV.U32 R13, RZ, RZ, RZ ;  /* 0x000000ffff0d7224 */ /* 0x000fe400078e00ff */
[----:B------:R-:W-:Y:S01]  /*4770*/  HFMA2 R12, -RZ, RZ, 0, 2.384185791015625e-07 ;  /* 0x00000004ff0c7431 */ /* 0x000fe200000001ff */
[----:B------:R-:W-:-:S07]  /*4780*/  MOV R23, R14 ;  /* 0x0000000e00177202 */ /* 0x000fce0000000f00 */
[----:B------:R-:W-:Y:S05]  /*4790*/  WARPSYNC.COLLECTIVE R15, `(.L_x_14750) ;  /* 0x000000000f087348 */ /* 0x000fea0003c00000 */
[----:B------:R0:W1:Y:S02]  /*47a0*/  SHFL.BFLY P6, R14, R13, R12, R11 ;  /* 0x0c00000c0d0e7389 */ /* 0x00006400000c000b */
[----:B01----:R-:W-:Y:S05]  /*47b0*/  ENDCOLLECTIVE ;  /* 0x000000000000791b */ /* 0x003fea0003800000 */
.L_x_14750:
[----:B------:R-:W-:Y:S01]  /*47c0*/  FADD.FTZ R23, R4, R23 ;  /* 0x0000001704177221 */ /* 0x000fe20000010000 */
[----:B------:R-:W-:Y:S02]  /*47d0*/  HFMA2 R12, -RZ, RZ, 0, 1.1920928955078125e-07 ;  /* 0x00000002ff0c7431 */ /* 0x000fe400000001ff */
[----:B------:R-:W-:-:S05]  /*47e0*/  FADD.FTZ R3, RZ, R14 ;  /* 0x0000000eff037221 */ /* 0x000fca0000010000 */
[----:B------:R-:W-:-:S07]  /*47f0*/  MOV R13, R3 ;  /* 0x00000003000d7202 */ /* 0x000fce0000000f00 */
[----:B------:R-:W-:Y:S05]  /*4800*/  WARPSYNC.COLLECTIVE R15, `(.L_x_14751) ;  /* 0x000000000f087348 */ /* 0x000fea0003c00000 */
[----:B------:R0:W1:Y:S02]  /*4810*/  SHFL.BFLY P6, R14, R13, R12, R11 ;  /* 0x0c00000c0d0e7389 */ /* 0x00006400000c000b */
[----:B01----:R-:W-:Y:S05]  /*4820*/  ENDCOLLECTIVE ;  /* 0x000000000000791b */ /* 0x003fea0003800000 */
.L_x_14751:
[----:B------:R-:W-:Y:S02]  /*4830*/  HFMA2 R12, -RZ, RZ, 0, 5.9604644775390625e-08 ;  /* 0x00000001ff0c7431 */ /* 0x000fe400000001ff */
[----:B------:R-:W-:-:S04]  /*4840*/  IMAD.MOV.U32 R34, RZ, RZ, R14 ;  /* 0x000000ffff227224 */ /* 0x000fc800078e000e */
[----:B------:R-:W-:-:S05]  /*4850*/  FADD.FTZ R3, R3, R34 ;  /* 0x0000002203037221 */ /* 0x000fca0000010000 */
[----:B------:R-:W-:-:S07]  /*4860*/  MOV R13, R3 ;  /* 0x00000003000d7202 */ /* 0x000fce0000000f00 */
[----:B------:R-:W-:Y:S05]  /*4870*/  WARPSYNC.COLLECTIVE R15, `(.L_x_14752) ;  /* 0x000000000f087348 */ /* 0x000fea0003c00000 */
[----:B------:R0:W1:Y:S02]  /*4880*/  SHFL.BFLY P6, R14, R13, R12, R11 ;  /* 0x0c00000c0d0e7389 */ /* 0x00006400000c000b */
[----:B01----:R-:W-:Y:S05]  /*4890*/  ENDCOLLECTIVE ;  /* 0x000000000000791b */ /* 0x003fea0003800000 */
.L_x_14752:
[----:B------:R-:W-:Y:S02]  /*48a0*/  IMAD.MOV.U32 R13, RZ, RZ, RZ ;  /* 0x000000ffff0d7224 */ /* 0x000fe400078e00ff */
[----:B------:R-:W-:Y:S01]  /*48b0*/  HFMA2 R12, -RZ, RZ, 0, 2.384185791015625e-07 ;  /* 0x00000004ff0c7431 */ /* 0x000fe200000001ff */
[----:B------:R-:W-:-:S07]  /*48c0*/  MOV R6, R14 ;  /* 0x0000000e00067202 */ /* 0x000fce0000000f00 */
[----:B------:R-:W-:Y:S05]  /*48d0*/  WARPSYNC.COLLECTIVE R15, `(.L_x_14753) ;  /* 0x000000000f087348 */ /* 0x000fea0003c00000 */
[----:B------:R0:W1:Y:S02]  /*48e0*/  SHFL.BFLY P6, R14, R13, R12, R11 ;  /* 0x0c00000c0d0e7389 */ /* 0x00006400000c000b */
[----:B01----:R-:W-:Y:S05]  /*48f0*/  ENDCOLLECTIVE ;  /* 0x000000000000791b */ /* 0x003fea0003800000 */
.L_x_14753:
        /* <DEDUP_REMOVED lines=8> */
.L_x_14754:
[----:B------:R-:W-:Y:S01]  /*4980*/  HFMA2 R12, -RZ, RZ, 0, 5.9604644775390625e-08 ;  /* 0x00000001ff0c7431 */ /* 0x000fe200000001ff */
[----:B------:R-:W-:-:S05]  /*4990*/  MOV R35, R14 ;  /* 0x0000000e00237202 */ /* 0x000fca0000000f00 */
[----:B------:R-:W-:-:S05]  /*49a0*/  FADD.FTZ R2, R2, R35 ;  /* 0x0000002302027221 */ /* 0x000fca0000010000 */
[----:B------:R-:W-:-:S07]  /*49b0*/  MOV R13, R2 ;  /* 0x00000002000d7202 */ /* 0x000fce0000000f00 */
[----:B------:R-:W-:Y:S05]  /*49c0*/  WARPSYNC.COLLECTIVE R15, `(.L_x_14755) ;  /* 0x000000000f087348 */ /* 0x000fea0003c00000 */
[----:B------:R0:W1:Y:S02]  /*49d0*/  SHFL.BFLY P6, R14, R13, R12, R11 ;  /* 0x0c00000c0d0e7389 */ /* 0x00006400000c000b */
[----:B01----:R-:W-:Y:S05]  /*49e0*/  ENDCOLLECTIVE ;  /* 0x000000000000791b */ /* 0x003fea0003800000 */
.L_x_14755:
[----:B------:R-:W-:Y:S01]  /*49f0*/  MOV R13, RZ ;  /* 0x000000ff000d7202 */ /* 0x000fe20000000f00 */
[----:B------:R-:W-:Y:S02]  /*4a00*/  HFMA2 R12, -RZ, RZ, 0, 2.384185791015625e-07 ;  /* 0x00000004ff0c7431 */ /* 0x000fe400000001ff */
[----:B------:R-:W-:-:S07]  /*4a10*/  IMAD.MOV.U32 R5, RZ, RZ, R14 ;  /* 0x000000ffff057224 */ /* 0x000fce00078e000e */
[----:B------:R-:W-:Y:S05]  /*4a20*/  WARPSYNC.COLLECTIVE R15, `(.L_x_14756) ;  /* 0x000000000f087348 */ /* 0x000fea0003c00000 */
[----:B------:R0:W1:Y:S02]  /*4a30*/  SHFL.BFLY P6, R14, R13, R12, R11 ;  /* 0x0c00000c0d0e7389 */ /* 0x00006400000c000b */
[----:B01----:R-:W-:Y:S05]  /*4a40*/  ENDCOLLECTIVE ;  /* 0x000000000000791b */ /* 0x003fea0003800000 */
.L_x_14756:
[----:B------:R-:W-:Y:S01]  /*4a50*/  FADD.FTZ R5, R2, R5 ;  /* 0x0000000502057221 */ /* 0x000fe20000010000 */
[----:B------:R-:W-:Y:S02]  /*4a60*/  IMAD.MOV.U32 R12, RZ, RZ, 0x2 ;  /* 0x00000002ff0c7424 */ /* 0x000fe400078e00ff */
[----:B------:R-:W-:-:S05]  /*4a70*/  FADD.FTZ R0, RZ, R14 ;  /* 0x0000000eff007221 */ /* 0x000fca0000010000 */
[----:B------:R-:W-:-:S07]  /*4a80*/  MOV R13, R0 ;  /* 0x00000000000d7202 */ /* 0x000fce0000000f00 */
[----:B------:R-:W-:Y:S05]  /*4a90*/  WARPSYNC.COLLECTIVE R15, `(.L_x_14757) ;  /* 0x000000000f087348 */ /* 0x000fea0003c00000 */
[----:B------:R0:W1:Y:S02]  /*4aa0*/  SHFL.BFLY P6, R14, R13, R12, R11 ;  /* 0x0c00000c0d0e7389 */ /* 0x00006400000c000b */
[----:B01----:R-:W-:Y:S05]  /*4ab0*/  ENDCOLLECTIVE ;  /* 0x000000000000791b */ /* 0x003fea0003800000 */
.L_x_14757:
[----:B------:R-:W-:Y:S02]  /*4ac0*/  HFMA2 R12, -RZ, RZ, 0, 5.9604644775390625e-08 ;  /* 0x00000001ff0c7431 */ /* 0x000fe400000001ff */
[----:B------:R-:W-:-:S05]  /*4ad0*/  FADD.FTZ R0, R0, R14 ;  /* 0x0000000e00007221 */ /* 0x000fca0000010000 */
[----:B------:R-:W-:-:S07]  /*4ae0*/  MOV R13, R0 ;  /* 0x00000000000d7202 */ /* 0x000fce0000000f00 */
[----:B------:R-:W-:Y:S05]  /*4af0*/  WARPSYNC.COLLECTIVE R15, `(.L_x_14758) ;  /* 0x000000000f087348 */ /* 0x000fea0003c00000 */
[----:B------:R0:W1:Y:S02]  /*4b00*/  SHFL.BFLY P6, R14, R13, R12, R11 ;  /* 0x0c00000c0d0e7389 */ /* 0x00006400000c000b */
[----:B01----:R-:W-:Y:S05]  /*4b10*/  ENDCOLLECTIVE ;  /* 0x000000000000791b */ /* 0x003fea0003800000 */
.L_x_14758:
[----:B------:R-:W-:Y:S02]  /*4b20*/  IMAD.MOV.U32 R13, RZ, RZ, RZ ;  /* 0x000000ffff0d7224 */ /* 0x000fe400078e00ff */
[----:B------:R-:W-:Y:S01]  /*4b30*/  HFMA2 R12, -RZ, RZ, 0, 2.384185791015625e-07 ;  /* 0x00000004ff0c7431 */ /* 0x000fe200000001ff */
[----:B------:R-:W-:-:S07]  /*4b40*/  MOV R7, R14 ;  /* 0x0000000e00077202 */ /* 0x000fce0000000f00 */
[----:B------:R-:W-:Y:S05]  /*4b50*/  WARPSYNC.COLLECTIVE R15, `(.L_x_14759) ;  /* 0x000000000f087348 */ /* 0x000fea0003c00000 */
[----:B------:R0:W1:Y:S02]  /*4b60*/  SHFL.BFLY P6, R14, R13, R12, R11 ;  /* 0x0c00000c0d0e7389 */ /* 0x00006400000c000b */
[----:B01----:R-:W-:Y:S05]  /*4b70*/  ENDCOLLECTIVE ;  /* 0x000000000000791b */ /* 0x003fea0003800000 */
.L_x_14759:
        /* <DEDUP_REMOVED lines=8> */
.L_x_14760:
[----:B------:R-:W-:Y:S01]  /*4c00*/  HFMA2 R12, -RZ, RZ, 0, 5.9604644775390625e-08 ;  /* 0x00000001ff0c7431 */ /* 0x000fe200000001ff */
[----:B------:R-:W-:-:S05]  /*4c10*/  MOV R33, R14 ;  /* 0x0000000e00217202 */ /* 0x000fca0000000f00 */
[----:B------:R-:W-:-:S05]  /*4c20*/  FADD.FTZ R30, R30, R33 ;  /* 0x000000211e1e7221 */ /* 0x000fca0000010000 */
[----:B------:R-:W-:-:S07]  /*4c30*/  MOV R13, R30 ;  /* 0x0000001e000d7202 */ /* 0x000fce0000000f00 */
[----:B------:R-:W-:Y:S05]  /*4c40*/  WARPSYNC.COLLECTIVE R15, `(.L_x_14761) ;  /* 0x000000000f087348 */ /* 0x000fea0003c00000 */
[----:B------:R0:W1:Y:S02]  /*4c50*/  SHFL.BFLY P6, R14, R13, R12, R11 ;  /* 0x0c00000c0d0e7389 */ /* 0x00006400000c000b */
[----:B01----:R-:W-:Y:S05]  /*4c60*/  ENDCOLLECTIVE ;  /* 0x000000000000791b */ /* 0x003fea0003800000 */
.L_x_14761:
[----:B------:R-:W-:Y:S01]  /*4c70*/  MOV R13, RZ ;  /* 0x000000ff000d7202 */ /* 0x000fe20000000f00 */
[----:B------:R-:W-:Y:S02]  /*4c80*/  HFMA2 R12, -RZ, RZ, 0, 2.384185791015625e-07 ;  /* 0x00000004ff0c7431 */ /* 0x000fe400000001ff */
[----:B------:R-:W-:-:S07]  /*4c90*/  IMAD.MOV.U32 R33, RZ, RZ, R14 ;  /* 0x000000ffff217224 */ /* 0x000fce00078e000e */
[----:B------:R-:W-:Y:S05]  /*4ca0*/  WARPSYNC.COLLECTIVE R15, `(.L_x_14762) ;  /* 0x000000000f087348 */ /* 0x000fea0003c00000 */
[----:B------:R0:W1:Y:S02]  /*4cb0*/  SHFL.BFLY P6, R14, R13, R12, R11 ;  /* 0x0c00000c0d0e7389 */ /* 0x00006400000c000b */
[----:B01----:R-:W-:Y:S05]  /*4cc0*/  ENDCOLLECTIVE ;  /* 0x000000000000791b */ /* 0x003fea0003800000 */
.L_x_14762:
        /* <DEDUP_REMOVED lines=8> */
.L_x_14763:
[----:B------:R-:W-:Y:S01]  /*4d50*/  IMAD.MOV.U32 R12, RZ, RZ, 0x1 ;  /* 0x00000001ff0c7424 */ /* 0x000fe200078e00ff */
[----:B------:R-:W-:-:S05]  /*4d60*/  MOV R31, R14 ;  /* 0x0000000e001f7202 */ /* 0x000fca0000000f00 */
[----:B------:R-:W-:-:S05]  /*4d70*/  FADD.FTZ R28, R6, R31 ;  /* 0x0000001f061c7221 */ /* 0x000fca0000010000 */
[----:B------:R-:W-:-:S07]  /*4d80*/  MOV R13, R28 ;  /* 0x0000001c000d7202 */ /* 0x000fce0000000f00 */
[----:B------:R-:W-:Y:S05]  /*4d90*/  WARPSYNC.COLLECTIVE R15, `(.L_x_14764) ;  /* 0x000000000f087348 */ /* 0x000fea0003c00000 */
[----:B------:R0:W1:Y:S02]  /*4da0*/  SHFL.BFLY P6, R14, R13, R12, R11 ;  /* 0x0c00000c0d0e7389 */ /* 0x00006400000c000b */
[----:B01----:R-:W-:Y:S05]  /*4db0*/  ENDCOLLECTIVE ;  /* 0x000000000000791b */ /* 0x003fea0003800000 */
.L_x_14764:
[----:B------:R-:W-:Y:S01]  /*4dc0*/  HFMA2 R13, -RZ, RZ, 0, 0 ;  /* 0x00000000ff0d7431 */ /* 0x000fe200000001ff */
[----:B------:R-:W-:Y:S02]  /*4dd0*/  MOV R12, 0x4 ;  /* 0x00000004000c7802 */ /* 0x000fe40000000f00 */
[----:B------:R-:W-:-:S07]  /*4de0*/  MOV R7, R14 ;  /* 0x0000000e00077202 */ /* 0x000fce0000000f00 */
[----:B------:R-:W-:Y:S05]  /*4df0*/  WARPSYNC.COLLECTIVE R15, `(.L_x_14765) ;  /* 0x000000000f087348 */ /* 0x000fea0003c00000 */
[----:B------:R0:W1:Y:S02]  /*4e00*/  SHFL.BFLY P6, R14, R13, R12, R11 ;  /* 0x0c00000c0d0e7389 */ /* 0x00006400000c000b */
[----:B01----:R-:W-:Y:S05]  /*4e10*/  ENDCOLLECTIVE ;  /* 0x000000000000791b */ /* 0x003fea0003800000 */
.L_x_14765:
[----:B------:R-:W-:Y:S01]  /*4e20*/  FADD.FTZ R0, R28, R7 ;  /* 0x000000071c007221 */ /* 0x000fe20000010000 */
[----:B------:R-:W-:Y:S02]  /*4e30*/  HFMA2 R12, -RZ, RZ, 0, 1.1920928955078125e-07 ;  /* 0x00000002ff0c7431 */ /* 0x000fe400000001ff */
[----:B------:R-:W-:-:S04]  /*4e40*/  IMAD.MOV.U32 R28, RZ, RZ, R14 ;  /* 0x000000ffff1c7224 */ /* 0x000fc800078e000e */
[----:B------:R-:W-:-:S07]  /*4e50*/  FADD.FTZ R13, RZ, R28 ;  /* 0x0000001cff0d7221 */ /* 0x000fce0000010000 */
[----:B------:R-:W-:Y:S05]  /*4e60*/  WARPSYNC.COLLECTIVE R15, `(.L_x_14766) ;  /* 0x000000000f087348 */ /* 0x000fea0003c00000 */
[----:B------:R0:W1:Y:S02]  /*4e70*/  SHFL.BFLY P6, R14, R13, R12, R11 ;  /* 0x0c00000c0d0e7389 */ /* 0x00006400000c000b */
[----:B01----:R-:W-:Y:S05]  /*4e80*/  ENDCOLLECTIVE ;  /* 0x000000000000791b */ /* 0x003fea0003800000 */
.L_x_14766:
[----:B------:R-:W-:Y:S02]  /*4e90*/  HFMA2 R12, -RZ, RZ, 0, 5.9604644775390625e-08 ;  /* 0x00000001ff0c7431 */ /* 0x000fe400000001ff */
[----:B------:R-:W-:-:S05]  /*4ea0*/  FADD.FTZ R25, R13, R14 ;  /* 0x0000000e0d197221 */ /* 0x000fca0000010000 */
[----:B------:R-:W-:-:S07]  /*4eb0*/  MOV R13, R25 ;  /* 0x00000019000d7202 */ /* 0x000fce0000000f00 */
[----:B------:R-:W-:Y:S05]  /*4ec0*/  WARPSYNC.COLLECTIVE R15, `(.L_x_14767) ;  /* 0x000000000f087348 */ /* 0x000fea0003c00000 */
[----:B------:R0:W1:Y:S02]  /*4ed0*/  SHFL.BFLY P6, R14, R13, R12, R11 ;  /* 0x0c00000c0d0e7389 */ /* 0x00006400000c000b */
[----:B01----:R-:W-:Y:S05]  /*4ee0*/  ENDCOLLECTIVE ;  /* 0x000000000000791b */ /* 0x003fea0003800000 */
.L_x_14767:
[----:B------:R-:W-:Y:S01]  /*4ef0*/  MOV R13, RZ ;  /* 0x000000ff000d7202 */ /* 0x000fe20000000f00 */
[----:B------:R-:W-:Y:S02]  /*4f00*/  HFMA2 R12, -RZ, RZ, 0, 2.384185791015625e-07 ;  /* 0x00000004ff0c7431 */ /* 0x000fe400000001ff */
[----:B------:R-:W-:-:S07]  /*4f10*/  IMAD.MOV.U32 R6, RZ, RZ, R14 ;  /* 0x000000ffff067224 */ /* 0x000fce00078e000e */
[----:B------:R-:W-:Y:S05]  /*4f20*/  WARPSYNC.COLLECTIVE R15, `(.L_x_14768) ;  /* 0x000000000f087348 */ /* 0x000fea0003c00000 */
[----:B------:R0:W1:Y:S02]  /*4f30*/  SHFL.BFLY P6, R14, R13, R12, R11 ;  /* 0x0c00000c0d0e7389 */ /* 0x00006400000c000b */
[----:B01----:R-:W-:Y:S05]  /*4f40*/  ENDCOLLECTIVE ;  /* 0x000000000000791b */ /* 0x003fea0003800000 */
.L_x_14768:
[----:B------:R-:W-:Y:S01]  /*4f50*/  FADD.FTZ R6, R25, R6 ;  /* 0x0000000619067221 */ /* 0x000fe20000010000 */
[----:B------:R-:W-:Y:S02]  /*4f60*/  IMAD.MOV.U32 R12, RZ, RZ, 0x2 ;  /* 0x00000002ff0c7424 */ /* 0x000fe400078e00ff */
[----:B------:R-:W-:-:S05]  /*4f70*/  FADD.FTZ R27, RZ, R14 ;  /* 0x0000000eff1b7221 */ /* 0x000fca0000010000 */
[----:B------:R-:W-:-:S07]  /*4f80*/  MOV R13, R27 ;  /* 0x0000001b000d7202 */ /* 0x000fce0000000f00 */
[----:B------:R-:W-:Y:S05]  /*4f90*/  WARPSYNC.COLLECTIVE R15, `(.L_x_14769) ;  /* 0x000000000f087348 */ /* 0x000fea0003c00000 */
[----:B------:R0:W1:Y:S02]  /*4fa0*/  SHFL.BFLY P6, R14, R13, R12, R11 ;  /* 0x0c00000c0d0e7389 */ /* 0x00006400000c000b */
[----:B01----:R-:W-:Y:S05]  /*4fb0*/  ENDCOLLECTIVE ;  /* 0x000000000000791b */ /* 0x003fea0003800000 */
.L_x_14769:
[----:B------:R-:W-:Y:S02]  /*4fc0*/  HFMA2 R12, -RZ, RZ, 0, 5.9604644775390625e-08 ;  /* 0x00000001ff0c7431 */ /* 0x000fe400000001ff */
[----:B------:R-:W-:-:S05]  /*4fd0*/  FADD.FTZ R31, R27, R14 ;  /* 0x0000000e1b1f7221 */ /* 0x000fca0000010000 */
[----:B------:R-:W-:-:S07]  /*4fe0*/  MOV R13, R31 ;  /* 0x0000001f000d7202 */ /* 0x000fce0000000f00 */
[----:B------:R-:W-:Y:S05]  /*4ff0*/  WARPSYNC.COLLECTIVE R15, `(.L_x_14770) ;  /* 0x000000000f087348 */ /* 0x000fea0003c00000 */
[----:B------:R0:W1:Y:S02]  /*5000*/  SHFL.BFLY P6, R14, R13, R12, R11 ;  /* 0x0c00000c0d0e7389 */ /* 0x00006400000c000b */
[----:B01----:R-:W-:Y:S05]  /*5010*/  ENDCOLLECTIVE ;  /* 0x000000000000791b */ /* 0x003fea0003800000 */
.L_x_14770:
[----:B------:R-:W-:Y:S02]  /*5020*/  IMAD.MOV.U32 R13, RZ, RZ, RZ ;  /* 0x000000ffff0d7224 */ /* 0x000fe400078e00ff */
[----:B------:R-:W-:Y:S01]  /*5030*/  HFMA2 R12, -RZ, RZ, 0, 2.384185791015625e-07 ;  /* 0x00000004ff0c7431 */ /* 0x000fe200000001ff */
[----:B------:R-:W-:-:S07]  /*5040*/  MOV R30, R14 ;  /* 0x0000000e001e7202 */ /* 0x000fce0000000f00 */
[----:B------:R-:W-:Y:S05]  /*5050*/  WARPSYNC.COLLECTIVE R15, `(.L_x_14771) ;  /* 0x000000000f087348 */ /* 0x000fea0003c00000 */
[----:B------:R0:W1:Y:S02]  /*5060*/  SHFL.BFLY P6, R14, R13, R12, R11 ;  /* 0x0c00000c0d0e7389 */ /* 0x00006400000c000b */
[----:B01----:R-:W-:Y:S05]  /*5070*/  ENDCOLLECTIVE ;  /* 0x000000000000791b */ /* 0x003fea0003800000 */
.L_x_14771:
[----:B------:R-:W-:Y:S01]  /*5080*/  FADD.FTZ R7, R31, R30 ;  /* 0x0000001e1f077221 */ /* 0x000fe20000010000 */
[----:B------:R-:W-:Y:S02]  /*5090*/  HFMA2 R12, -RZ, RZ, 0, 1.1920928955078125e-07 ;  /* 0x00000002ff0c7431 */ /* 0x000fe400000001ff */
[----:B------:R-:W-:-:S05]  /*50a0*/  FADD.FTZ R21, RZ, R14 ;  /* 0x0000000eff157221 */ /* 0x000fca0000010000 */
[----:B------:R-:W-:-:S07]  /*50b0*/  MOV R13, R21 ;  /* 0x00000015000d7202 */ /* 0x000fce0000000f00 */
[----:B------:R-:W-:Y:S05]  /*50c0*/  WARPSYNC.COLLECTIVE R15, `(.L_x_14772) ;  /* 0x000000000f087348 */ /* 0x000fea0003c00000 */
[----:B------:R0:W1:Y:S02]  /*50d0*/  SHFL.BFLY P6, R14, R13, R12, R11 ;  /* 0x0c00000c0d0e7389 */ /* 0x00006400000c000b */
[----:B01----:R-:W-:Y:S05]  /*50e0*/  ENDCOLLECTIVE ;  /* 0x000000000000791b */ /* 0x003fea0003800000 */
.L_x_14772:
[----:B------:R-:W-:Y:S01]  /*50f0*/  MOV R12, 0x1 ;  /* 0x00000001000c7802 */ /* 0x000fe20000000f00 */
[----:B------:R-:W-:-:S04]  /*5100*/  FADD.FTZ R27, R21, R14 ;  /* 0x0000000e151b7221 */ /* 0x000fc80000010000 */
[----:B------:R-:W-:-:S07]  /*5110*/  IMAD.MOV.U32 R13, RZ, RZ, R27 ;  /* 0x000000ffff0d7224 */ /* 0x000fce00078e001b */
[----:B------:R-:W-:Y:S05]  /*5120*/  WARPSYNC.COLLECTIVE R15, `(.L_x_14773) ;  /* 0x000000000f087348 */ /* 0x000fea0003c00000 */
[----:B------:R0:W1:Y:S02]  /*5130*/  SHFL.BFLY P6, R14, R13, R12, R11 ;  /* 0x0c00000c0d0e7389 */ /* 0x00006400000c000b */
[----:B01----:R-:W-:Y:S05]  /*5140*/  ENDCOLLECTIVE ;  /* 0x000000000000791b */ /* 0x003fea0003800000 */
.L_x_14773:
[----:B------:R-:W-:Y:S02]  /*5150*/  MOV R11, R3 ;  /* 0x00000003000b7202 */ /* 0x000fe40000000f00 */
[----:B------:R-:W-:Y:S01]  /*5160*/  MOV R13, R2 ;  /* 0x00000002000d7202 */ /* 0x000fe20000000f00 */
[----:B------:R-:W-:Y:S06]  /*5170*/  BRA `(.L_x_14774) ;  /* 0xffffffdc00847947 */ /* 0x000fec000383ffff */
.L_x_14775:
        /* <DEDUP_REMOVED lines=16> */
.L_x_25858:


//--------------------- .text._ZN4vllm25paged_attention_v1_kernelIfhLi32ELi32ELi128ELNS_18Fp8KVCacheDataTypeE1ELb1EEEvPT_PKS2_PKT0_S8_ifPKiSA_iPKfiiiSC_SC_iiiii --------------------------
	.section	.text._ZN4vllm25paged_attention_v1_kernelIfhLi32ELi32ELi128ELNS_18Fp8KVCacheDataTypeE1ELb1EEEvPT_PKS2_PKT0_S8_ifPKiSA_iPKfiiiSC_SC_iiiii,"ax",@progbits
	.align	128
        .global         _ZN4vllm25paged_attention_v1_kernelIfhLi32ELi32ELi128ELNS_18Fp8KVCacheDataTypeE1ELb1EEEvPT_PKS2_PKT0_S8_ifPKiSA_iPKfiiiSC_SC_iiiii
        .type           _ZN4vllm25paged_attention_v1_kernelIfhLi32ELi32ELi128ELNS_18Fp8KVCacheDataTypeE1ELb1EEEvPT_PKS2_PKT0_S8_ifPKiSA_iPKfiiiSC_SC_iiiii,@function
        .size           _ZN4vllm25paged_attention_v1_kernelIfhLi32ELi32ELi128ELNS_18Fp8KVCacheDataTypeE1ELb1EEEvPT_PKS2_PKT0_S8_ifPKiSA_iPKfiiiSC_SC_iiiii,(.L_x_25859 - _ZN4vllm25paged_attention_v1_kernelIfhLi32ELi32ELi128ELNS_18Fp8KVCacheDataTypeE1ELb1EEEvPT_PKS2_PKT0_S8_ifPKiSA_iPKfiiiSC_SC_iiiii)
        .other          _ZN4vllm25paged_attention_v1_kernelIfhLi32ELi32ELi128ELNS_18Fp8KVCacheDataTypeE1ELb1EEEvPT_PKS2_PKT0_S8_ifPKiSA_iPKfiiiSC_SC_iiiii,@"STO_CUDA_ENTRY STV_DEFAULT"
_ZN4vllm25paged_attention_v1_kernelIfhLi32ELi32ELi128ELNS_18Fp8KVCacheDataTypeE1ELb1EEEvPT_PKS2_PKT0_S8_ifPKiSA_iPKfiiiSC_SC_iiiii:
.text._ZN4vllm25paged_attention_v1_kernelIfhLi32ELi32ELi128ELNS_18Fp8KVCacheDataTypeE1ELb1EEEvPT_PKS2_PKT0_S8_ifPKiSA_iPKfiiiSC_SC_iiiii:
        /* <DEDUP_REMOVED lines=105> */
.L_x_14776:
        /* <DEDUP_REMOVED lines=25> */
.L_x_14780:
        /* <DEDUP_REMOVED lines=36> */
.L_x_14778:
[----:B------:R-:W-:Y:S05]  /*0a60*/  BSYNC.RECONVERGENT B6 ;  /* 0x0000000000067941 */ /* 0x000fea0003800200 */
.L_x_14777:
        /* <DEDUP_REMOVED lines=12> */
.L_x_14821:
        /* <DEDUP_REMOVED lines=39> */
.L_x_14786:
        /* <DEDUP_REMOVED lines=11> */
.L_x_14785:
[----:B------:R-:W-:Y:S05]  /*0e50*/  BSYNC.RECONVERGENT B1 ;  /* 0x0000000000017941 */ /* 0x000fea0003800200 */
.L_x_14784:
        /* <DEDUP_REMOVED lines=12> */
.L_x_14789:
        /* <DEDUP_REMOVED lines=100> */
.L_x_14788:
[----:B------:R-:W-:Y:S05]  /*1560*/  BSYNC.RECONVERGENT B1 ;  /* 0x0000000000017941 */ /* 0x000fea0003800200 */
.L_x_14787:
        /* <DEDUP_REMOVED lines=55> */
.L_x_14791:
[----:B------:R-:W-:Y:S05]  /*18e0*/  BSYNC.RECONVERGENT B1 ;  /* 0x0000000000017941 */ /* 0x000fea0003800200 */
.L_x_14790:
        /* <DEDUP_REMOVED lines=26> */
.L_x_14783:
[----:B------:R-:W-:Y:S05]  /*1a90*/  BSYNC.RECONVERGENT B0 ;  /* 0x0000000000007941 */ /* 0x000fea0003800200 */
.L_x_14782:
        /* <DEDUP_REMOVED lines=39> */
.L_x_14796:
[----:B------:R-:W0:Y:S01]  /*1d10*/  LDS R15, [R12] ;  /* 0x000000000c0f7984 */ /* 0x000e220000000800 */
[----:B------:R-:W-:-:S04]  /*1d20*/  IADD3 R13, PT, PT, R13, 0x1, RZ ;  /* 0x000000010d0d7810 */ /* 0x000fc80007ffe0ff */
[----:B------:R-:W-:Y:S01]  /*1d30*/  ISETP.NE.AND P0, PT, R13, RZ, PT ;  /* 0x000000ff0d00720c */ /* 0x000fe20003f05270 */
[----:B0-----:R-:W-:-:S05]  /*1d40*/  FMUL.FTZ R15, R15, R2 ;  /* 0x000000020f0f7220 */ /* 0x001fca0000410000 */
[----:B------:R0:W-:Y:S02]  /*1d50*/  STS [R12], R15 ;  /* 0x0000000f0c007388 */ /* 0x0001e40000000800 */
[----:B0-----:R-:W-:-:S05]  /*1d60*/  VIADD R12, R12, 0x200 ;  /* 0x000002000c0c7836 */ /* 0x001fca0000000000 */
[----:B------:R-:W-:Y:S05]  /*1d70*/  @P0 BRA `(.L_x_14796) ;  /* 0xfffffffc00e40947 */ /* 0x000fea000383ffff */
.L_x_14795:
[----:B------:R-:W-:Y:S05]  /*1d80*/  BSYNC.RECONVERGENT B1 ;  /* 0x0000000000017941 */ /* 0x000fea0003800200 */
.L_x_14794:
        /* <DEDUP_REMOVED lines=12> */
.L_x_14799:
        /* <DEDUP_REMOVED lines=52> */
.L_x_14798:
[----:B------:R-:W-:Y:S05]  /*2190*/  BSYNC.RECONVERGENT B1 ;  /* 0x0000000000017941 */ /* 0x000fea0003800200 */
.L_x_14797:
        /* <DEDUP_REMOVED lines=31> */
.L_x_14801:
[----:B------:R-:W-:Y:S05]  /*2390*/  BSYNC.RECONVERGENT B1 ;  /* 0x0000000000017941 */ /* 0x000fea0003800200 */
.L_x_14800:
        /* <DEDUP_REMOVED lines=14> */
.L_x_14793:
[----:B------:R-:W-:Y:S05]  /*2480*/  BSYNC.RECONVERGENT B0 ;  /* 0x0000000000007941 */ /* 0x000fea0003800200 */
.L_x_14792:
        /* <DEDUP_REMOVED lines=29> */
.L_x_14805:
        /* <DEDUP_REMOVED lines=34> */
.L_x_14804:
        /* <DEDUP_REMOVED lines=16> */
.L_x_14803:
[----:B------:R-:W-:Y:S05]  /*2980*/  BSYNC.RECONVERGENT B6 ;  /* 0x0000000000067941 */ /* 0x000fea0003800200 */
.L_x_14802:
        /* <DEDUP_REMOVED lines=49> */
.L_x_14846:
        /* <DEDUP_REMOVED lines=23> */
.L_x_14808:
[----:B------:R-:W-:Y:S05]  /*2e10*/  BSYNC.RECONVERGENT B0 ;  /* 0x0000000000007941 */ /* 0x000fea0003800200 */
.L_x_14807:
        /* <DEDUP_REMOVED lines=29> */
.L_x_14810:
[----:B------:R-:W-:Y:S05]  /*2ff0*/  BSYNC.RECONVERGENT B0 ;  /* 0x0000000000007941 */ /* 0x000fea0003800200 */
.L_x_14809:
        /* <DEDUP_REMOVED lines=12> */
.L_x_14812:
[----:B------:R-:W-:Y:S05]  /*30c0*/  BSYNC.RECONVERGENT B0 ;  /* 0x0000000000007941 */ /* 0x000fea0003800200 */
.L_x_14811:
        /* <DEDUP_REMOVED lines=19> */
.L_x_14814:
[----:B------:R-:W-:Y:S05]  /*3200*/  BSYNC.RECONVERGENT B0 ;  /* 0x0000000000007941 */ /* 0x000fea0003800200 */
.L_x_14813:
        /* <DEDUP_REMOVED lines=24> */
.L_x_14779:
        /* <DEDUP_REMOVED lines=16> */
.L_x_14815:
[----:B------:R-:W-:Y:S05]  /*3490*/  EXIT ;  /* 0x000000000000794d */ /* 0x000fea0003800000 */
.L_x_14781:
[----:B------:R-:W-:Y:S01]  /*34a0*/  HFMA2 R12, -RZ, RZ, 0, 9.5367431640625e-07 ;  /* 0x00000010ff0c7431 */ /* 0x000fe200000001ff */
[----:B------:R-:W-:Y:S01]  /*34b0*/  MOV R11, 0x1f ;  /* 0x0000001f000b7802 */ /* 0x000fe20000000f00 */
[----:B------:R-:W-:-:S07]  /*34c0*/  IMAD.MOV.U32 R15, RZ, RZ, -0x1 ;  /* 0xffffffffff0f7424 */ /* 0x000fce00078e00ff */
[----:B------:R-:W-:Y:S05]  /*34d0*/  WARPSYNC.COLLECTIVE R15, `(.L_x_14816) ;  /* 0x000000000f087348 */ /* 0x000fea0003c00000 */
[----:B------:R0:W1:Y:S02]  /*34e0*/  SHFL.BFLY P6, R14, R13, R12, R11 ;  /* 0x0c00000c0d0e7389 */ /* 0x00006400000c000b */
[----:B01----:R-:W-:Y:S05]  /*34f0*/  ENDCOLLECTIVE ;  /* 0x000000000000791b */ /* 0x003fea0003800000 */
.L_x_14816:
[----:B------:R-:W-:Y:S01]  /*3500*/  HFMA2 R12, -RZ, RZ, 0, 4.76837158203125e-07 ;  /* 0x00000008ff0c7431 */ /* 0x000fe200000001ff */
[----:B------:R-:W-:-:S04]  /*3510*/  FMNMX.FTZ R0, R14, -3.40282346638528859812e+38, !PT ;  /* 0xff7fffff0e007809 */ /* 0x000fc80007810000 */
[----:B------:R-:W-:-:S07]  /*3520*/  MOV R13, R0 ;  /* 0x00000000000d7202 */ /* 0x000fce0000000f00 */
[----:B------:R-:W-:Y:S05]  /*3530*/  WARPSYNC.COLLECTIVE R15, `(.L_x_14817) ;  /* 0x000000000f087348 */ /* 0x000fea0003c00000 */
[----:B------:R0:W1:Y:S02]  /*3540*/  SHFL.BFLY P6, R14, R13, R12, R11 ;  /* 0x0c00000c0d0e7389 */ /* 0x00006400000c000b */
[----:B01----:R-:W-:Y:S05]  /*3550*/  ENDCOLLECTIVE ;  /* 0x000000000000791b */ /* 0x003fea0003800000 */
.L_x_14817:
[----:B------:R-:W-:Y:S02]  /*3560*/  MOV R12, 0x4 ;  /* 0x00000004000c7802 */ /* 0x000fe40000000f00 */
[----:B------:R-:W-:-:S05]  /*3570*/  FMNMX.FTZ R2, R0, R14, !PT ;  /* 0x0000000e00027209 */ /* 0x000fca0007810000 */
[----:B------:R-:W-:-:S07]  /*3580*/  IMAD.MOV.U32 R13, RZ, RZ, R2 ;  /* 0x000000ffff0d7224 */ /* 0x000fce00078e0002 */
[----:B------:R-:W-:Y:S05]  /*3590*/  WARPSYNC.COLLECTIVE R15, `(.L_x_14818) ;  /* 0x000000000f087348 */ /* 0x000fea0003c00000 */
[----:B------:R0:W1:Y:S02]  /*35a0*/  SHFL.BFLY P6, R14, R13, R12, R11 ;  /* 0x0c00000c0d0e7389 */ /* 0x00006400000c000b */
[----:B01----:R-:W-:Y:S05]  /*35b0*/  ENDCOLLECTIVE ;  /* 0x000000000000791b */ /* 0x003fea0003800000 */
.L_x_14818:
[----:B------:R-:W-:Y:S01]  /*35c0*/  IMAD.MOV.U32 R12, RZ, RZ, 0x2 ;  /* 0x00000002ff0c7424 */ /* 0x000fe200078e00ff */
[----:B------:R-:W-:-:S04]  /*35d0*/  FMNMX.FTZ R3, R2, R14, !PT ;  /* 0x0000000e02037209 */ /* 0x000fc80007810000 */
[----:B------:R-:W-:-:S07]  /*35e0*/  MOV R13, R3 ;  /* 0x00000003000d7202 */ /* 0x000fce0000000f00 */
[----:B------:R-:W-:Y:S05]  /*35f0*/  WARPSYNC.COLLECTIVE R15, `(.L_x_14819) ;  /* 0x000000000f087348 */ /* 0x000fea0003c00000 */
[----:B------:R0:W1:Y:S02]  /*3600*/  SHFL.BFLY P6, R14, R13, R12, R11 ;  /* 0x0c00000c0d0e7389 */ /* 0x00006400000c000b */
[----:B01----:R-:W-:Y:S05]  /*3610*/  ENDCOLLECTIVE ;  /* 0x000000000000791b */ /* 0x003fea0003800000 */
.L_x_14819:
[----:B------:R-:W-:Y:S01]  /*3620*/  HFMA2 R12, -RZ, RZ, 0, 5.9604644775390625e-08 ;  /* 0x00000001ff0c7431 */ /* 0x000fe200000001ff */
[----:B------:R-:W-:-:S04]  /*3630*/  FMNMX.FTZ R4, R3, R14, !PT ;  /* 0x0000000e03047209 */ /* 0x000fc80007810000 */
[----:B------:R-:W-:-:S07]  /*3640*/  MOV R13, R4 ;  /* 0x00000004000d7202 */ /* 0x000fce0000000f00 */
[----:B------:R-:W-:Y:S05]  /*3650*/  WARPSYNC.COLLECTIVE R15, `(.L_x_14820) ;  /* 0x000000000f087348 */ /* 0x000fea0003c00000 */
[----:B------:R0:W1:Y:S02]  /*3660*/  SHFL.BFLY P6, R14, R13, R12, R11 ;  /* 0x0c00000c0d0e7389 */ /* 0x00006400000c000b */
[----:B01----:R-:W-:Y:S05]  /*3670*/  ENDCOLLECTIVE ;  /* 0x000000000000791b */ /* 0x003fea0003800000 */
.L_x_14820:
[----:B------:R-:W-:Y:S05]  /*3680*/  BRA `(.L_x_14821) ;  /* 0xffffffd400287947 */ /* 0x000fea000383ffff */
.L_x_14806:
[----:B-1----:R-:W-:Y:S01]  /*3690*/  IMAD.MOV.U32 R13, RZ, RZ, RZ ;  /* 0x000000ffff0d7224 */ /* 0x002fe200078e00ff */
[----:B------:R-:W-:Y:S01]  /*36a0*/  MOV R12, 0x4 ;  /* 0x00000004000c7802 */ /* 0x000fe20000000f00 */
[----:B0-----:R-:W-:Y:S02]  /*36b0*/  HFMA2 R11, -RZ, RZ, 0, 1.847743988037109375e-06 ;  /* 0x0000001fff0b7431 */ /* 0x001fe400000001ff */
[----:B------:R-:W-:-:S07]  /*36c0*/  IMAD.MOV.U32 R15, RZ, RZ, -0x1 ;  /* 0xffffffffff0f7424 */ /* 0x000fce00078e00ff */
[----:B------:R-:W-:Y:S05]  /*36d0*/  WARPSYNC.COLLECTIVE R15, `(.L_x_14822) ;  /* 0x000000000f087348 */ /* 0x000fea0003c00000 */
[----:B------:R0:W1:Y:S02]  /*36e0*/  SHFL.BFLY P6, R14, R13, R12, R11 ;  /* 0x0c00000c0d0e7389 */ /* 0x00006400000c000b */
[----:B01----:R-:W-:Y:S05]  /*36f0*/  ENDCOLLECTIVE ;  /* 0x000000000000791b */ /* 0x003fea0003800000 */
.L_x_14822:
[----:B------:R-:W-:Y:S01]  /*3700*/  IMAD.MOV.U32 R12, RZ, RZ, 0x2 ;  /* 0x00000002ff0c7424 */ /* 0x000fe200078e00ff */
[----:B------:R-:W-:-:S05]  /*3710*/  MOV R4, R14 ;  /* 0x0000000e00047202 */ /* 0x000fca0000000f00 */
[----:B------:R-:W-:-:S05]  /*3720*/  FADD.FTZ R4, RZ, R4 ;  /* 0x00000004ff047221 */ /* 0x000fca0000010000 */
[----:B------:R-:W-:-:S07]  /*3730*/  MOV R13, R4 ;  /* 0x00000004000d7202 */ /* 0x000fce0000000f00 */
[----:B------:R-:W-:Y:S05]  /*3740*/  WARPSYNC.COLLECTIVE R15, `(.L_x_14823) ;  /* 0x000000000f087348 */ /* 0x000fea0003c00000 */
[----:B------:R0:W1:Y:S02]  /*3750*/  SHFL.BFLY P6, R14, R13, R12, R11 ;  /* 0x0c00000c0d0e7389 */ /* 0x00006400000c000b */
[----:B01----:R-:W-:Y:S05]  /*3760*/  ENDCOLLECTIVE ;  /* 0x000000000000791b */ /* 0x003fea0003800000 */
.L_x_14823:
[----:B------:R-:W-:Y:S01]  /*3770*/  IMAD.MOV.U32 R12, RZ, RZ, 0x1 ;  /* 0x00000001ff0c7424 */ /* 0x000fe200078e00ff */
[----:B------:R-:W-:-:S05]  /*3780*/  MOV R9, R14 ;  /* 0x0000000e00097202 */ /* 0x000fca0000000f00 */
[----:B------:R-:W-:-:S05]  /*3790*/  FADD.FTZ R9, R4, R9 ;  /* 0x0000000904097221 */ /* 0x000fca0000010000 */
[----:B------:R-:W-:-:S07]  /*37a0*/  MOV R13, R9 ;  /* 0x00000009000d7202 */ /* 0x000fce0000000f00 */
[----:B------:R-:W-:Y:S05]  /*37b0*/  WARPSYNC.COLLECTIVE R15, `(.L_x_14824) ;  /* 0x000000000f087348 */ /* 0x000fea0003c00000 */
[----:B------:R0:W1:Y:S02]  /*37c0*/  SHFL.BFLY P6, R14, R13, R12, R11 ;  /* 0x0c00000c0d0e7389 */ /* 0x00006400000c000b */
[----:B01----:R-:W-:Y:S05]  /*37d0*/  ENDCOLLECTIVE ;  /* 0x000000000000791b */ /* 0x003fea0003800000 */
.L_x_14824:
[----:B------:R-:W-:Y:S02]  /*37e0*/  HFMA2 R13, -RZ, RZ, 0, 0 ;  /* 0x00000000ff0d7431 */ /* 0x000fe400000001ff */
[----:B------:R-:W-:Y:S01]  /*37f0*/  IMAD.MOV.U32 R12, RZ, RZ, 0x4 ;  /* 0x00000004ff0c7424 */ /* 0x000fe200078e00ff */
[----:B------:R-:W-:-:S07]  /*3800*/  MOV R6, R14 ;  /* 0x0000000e00067202 */ /* 0x000fce0000000f00 */
[----:B------:R-:W-:Y:S05]  /*3810*/  WARPSYNC.COLLECTIVE R15, `(.L_x_14825) ;  /* 0x000000000f087348 */ /* 0x000fea0003c00000 */
[----:B------:R0:W1:Y:S02]  /*3820*/  SHFL.BFLY P6, R14, R13, R12, R11 ;  /* 0x0c00000c0d0e7389 */ /* 0x00006400000c000b */
[----:B01----:R-:W-:Y:S05]  /*3830*/  ENDCOLLECTIVE ;  /* 0x000000000000791b */ /* 0x003fea0003800000 */
.L_x_14825:
        /* <DEDUP_REMOVED lines=8> */
.L_x_14826:
[----:B------:R-:W-:Y:S01]  /*38c0*/  IMAD.MOV.U32 R12, RZ, RZ, 0x1 ;  /* 0x00000001ff0c7424 */ /* 0x000fe200078e00ff */
[----:B------:R-:W-:-:S05]  /*38d0*/  MOV R26, R14 ;  /* 0x0000000e001a7202 */ /* 0x000fca0000000f00 */
[----:B------:R-:W-:-:S05]  /*38e0*/  FADD.FTZ R7, R3, R26 ;  /* 0x0000001a03077221 */ /* 0x000fca0000010000 */
[----:B------:R-:W-:-:S07]  /*38f0*/  MOV R13, R7 ;  /* 0x00000007000d7202 */ /* 0x000fce0000000f00 */
[----:B------:R-:W-:Y:S05]  /*3900*/  WARPSYNC.COLLECTIVE R15, `(.L_x_14827) ;  /* 0x000000000f087348 */ /* 0x000fea0003c00000 */
[----:B------:R0:W1:Y:S02]  /*3910*/  SHFL.BFLY P6, R14, R13, R12, R11 ;  /* 0x0c00000c0d0e7389 */ /* 0x00006400000c000b */
[----:B01----:R-:W-:Y:S05]  /*3920*/  ENDCOLLECTIVE ;  /* 0x000000000000791b */ /* 0x003fea0003800000 */
.L_x_14827:
[----:B------:R-:W-:Y:S02]  /*3930*/  HFMA2 R13, -RZ, RZ, 0, 0 ;  /* 0x00000000ff0d7431 */ /* 0x000fe400000001ff */
[----:B------:R-:W-:Y:S01]  /*3940*/  IMAD.MOV.U32 R12, RZ, RZ, 0x4 ;  /* 0x00000004ff0c7424 */ /* 0x000fe200078e00ff */
[----:B------:R-:W-:-:S07]  /*3950*/  MOV R4, R14 ;  /* 0x0000000e00047202 */ /* 0x000fce0000000f00 */
[----:B------:R-:W-:Y:S05]  /*3960*/  WARPSYNC.COLLECTIVE R15, `(.L_x_14828) ;  /* 0x000000000f087348 */ /* 0x000fea0003c00000 */
[----:B------:R0:W1:Y:S02]  /*3970*/  SHFL.BFLY P6, R14, R13, R12, R11 ;  /* 0x0c00000c0d0e7389 */ /* 0x00006400000c000b */
[----:B01----:R-:W-:Y:S05]  /*3980*/  ENDCOLLECTIVE ;  /* 0x000000000000791b */ /* 0x003fea0003800000 */
.L_x_14828:
        /* <DEDUP_REMOVED lines=8> */
.L_x_14829:
[----:B------:R-:W-:Y:S01]  /*3a10*/  IMAD.MOV.U32 R12, RZ, RZ, 0x1 ;  /* 0x00000001ff0c7424 */ /* 0x000fe200078e00ff */
[----:B------:R-:W-:-:S05]  /*3a20*/  MOV R5, R14 ;  /* 0x0000000e00057202 */ /* 0x000fca0000000f00 */
[----:B------:R-:W-:-:S05]  /*3a30*/  FADD.FTZ R5, R2, R5 ;  /* 0x0000000502057221 */ /* 0x000fca0000010000 */
[----:B------:R-:W-:-:S07]  /*3a40*/  MOV R13, R5 ;  /* 0x00000005000d7202 */ /* 0x000fce0000000f00 */
[----:B------:R-:W-:Y:S05]  /*3a50*/  WARPSYNC.COLLECTIVE R15, `(.L_x_14830) ;  /* 0x000000000f087348 */ /* 0x000fea0003c00000 */
[----:B------:R0:W1:Y:S02]  /*3a60*/  SHFL.BFLY P6, R14, R13, R12, R11 ;  /* 0x0c00000c0d0e7389 */ /* 0x00006400000c000b */
[----:B01----:R-:W-:Y:S05]  /*3a70*/  ENDCOLLECTIVE ;  /* 0x000000000000791b */ /* 0x003fea0003800000 */
.L_x_14830:
[----:B------:R-:W-:Y:S02]  /*3a80*/  HFMA2 R13, -RZ, RZ, 0, 0 ;  /* 0x00000000ff0d7431 */ /* 0x000fe400000001ff */
[----:B------:R-:W-:Y:S01]  /*3a90*/  IMAD.MOV.U32 R12, RZ, RZ, 0x4 ;  /* 0x00000004ff0c7424 */ /* 0x000fe200078e00ff */
[----:B------:R-:W-:-:S07]  /*3aa0*/  MOV R2, R14 ;  /* 0x0000000e00027202 */ /* 0x000fce0000000f00 */
[----:B------:R-:W-:Y:S05]  /*3ab0*/  WARPSYNC.COLLECTIVE R15, `(.L_x_14831) ;  /* 0x000000000f087348 */ /* 0x000fea0003c00000 */
[----:B------:R0:W1:Y:S02]  /*3ac0*/  SHFL.BFLY P6, R14, R13, R12, R11 ;  /* 0x0c00000c0d0e7389 */ /* 0x00006400000c000b */
[----:B01----:R-:W-:Y:S05]  /*3ad0*/  ENDCOLLECTIVE ;  /* 0x000000000000791b */ /* 0x003fea0003800000 */
.L_x_14831:
        /* <DEDUP_REMOVED lines=8> */
.L_x_14832:
[----:B------:R-:W-:Y:S01]  /*3b60*/  IMAD.MOV.U32 R12, RZ, RZ, 0x1 ;  /* 0x00000001ff0c7424 */ /* 0x000fe200078e00ff */
[----:B------:R-:W-:-:S05]  /*3b70*/  MOV R27, R14 ;  /* 0x0000000e001b7202 */ /* 0x000fca0000000f00 */
[----:B------:R-:W-:-:S05]  /*3b80*/  FADD.FTZ R3, R0, R27 ;  /* 0x0000001b00037221 */ /* 0x000fca0000010000 */
[----:B------:R-:W-:-:S07]  /*3b90*/  MOV R13, R3 ;  /* 0x00000003000d7202 */ /* 0x000fce0000000f00 */
[----:B------:R-:W-:Y:S05]  /*3ba0*/  WARPSYNC.COLLECTIVE R15, `(.L_x_14833) ;  /* 0x000000000f087348 */ /* 0x000fea0003c00000 */
[----:B------:R0:W1:Y:S02]  /*3bb0*/  SHFL.BFLY P6, R14, R13, R12, R11 ;  /* 0x0c00000c0d0e7389 */ /* 0x00006400000c000b */
[----:B01----:R-:W-:Y:S05]  /*3bc0*/  ENDCOLLECTIVE ;  /* 0x000000000000791b */ /* 0x003fea0003800000 */
.L_x_14833:
[----:B------:R-:W-:Y:S02]  /*3bd0*/  HFMA2 R13, -RZ, RZ, 0, 0 ;  /* 0x00000000ff0d7431 */ /* 0x000fe400000001ff */
[----:B------:R-:W-:Y:S01]  /*3be0*/  IMAD.MOV.U32 R12, RZ, RZ, 0x4 ;  /* 0x00000004ff0c7424 */ /* 0x000fe200078e00ff */
[----:B------:R-:W-:-:S07]  /*3bf0*/  MOV R0, R14 ;  /* 0x0000000e00007202 */ /* 0x000fce0000000f00 */
[----:B------:R-:W-:Y:S05]  /*3c00*/  WARPSYNC.COLLECTIVE R15, `(.L_x_14834) ;  /* 0x000000000f087348 */ /* 0x000fea0003c00000 */
[----:B------:R0:W1:Y:S02]  /*3c10*/  SHFL.BFLY P6, R14, R13, R12, R11 ;  /* 0x0c00000c0d0e7389 */ /* 0x00006400000c000b */
[----:B01----:R-:W-:Y:S05]  /*3c20*/  ENDCOLLECTIVE ;  /* 0x000000000000791b */ /* 0x003fea0003800000 */
.L_x_14834:
        /* <DEDUP_REMOVED lines=10> */
.L_x_14835:
[----:B------:R-:W-:Y:S01]  /*3cd0*/  IMAD.MOV.U32 R12, RZ, RZ, 0x1 ;  /* 0x00000001ff0c7424 */ /* 0x000fe200078e00ff */
[----:B------:R-:W-:-:S05]  /*3ce0*/  MOV R21, R14 ;  /* 0x0000000e00157202 */ /* 0x000fca0000000f00 */
[----:B------:R-:W-:-:S05]  /*3cf0*/  FADD.FTZ R21, R8, R21 ;  /* 0x0000001508157221 */ /* 0x000fca0000010000 */
[----:B------:R-:W-:-:S07]  /*3d00*/  MOV R13, R21 ;  /* 0x00000015000d7202 */ /* 0x000fce0000000f00 */
[----:B------:R-:W-:Y:S05]  /*3d10*/  WARPSYNC.COLLECTIVE R15, `(.L_x_14836) ;  /* 0x000000000f087348 */ /* 0x000fea0003c00000 */
[----:B------:R0:W1:Y:S02]  /*3d20*/  SHFL.BFLY P6, R14, R13, R12, R11 ;  /* 0x0c00000c0d0e7389 */ /* 0x00006400000c000b */
[----:B01----:R-:W-:Y:S05]  /*3d30*/  ENDCOLLECTIVE ;  /* 0x000000000000791b */ /* 0x003fea0003800000 */
.L_x_14836:
[----:B------:R-:W-:Y:S02]  /*3d40*/  HFMA2 R13, -RZ, RZ, 0, 0 ;  /* 0x00000000ff0d7431 */ /* 0x000fe400000001ff */
[----:B------:R-:W-:Y:S01]  /*3d50*/  IMAD.MOV.U32 R12, RZ, RZ, 0x4 ;  /* 0x00000004ff0c7424 */ /* 0x000fe200078e00ff */
[----:B------:R-:W-:-:S07]  /*3d60*/  MOV R8, R14 ;  /* 0x0000000e00087202 */ /* 0x000fce0000000f00 */
[----:B------:R-:W-:Y:S05]  /*3d70*/  WARPSYNC.COLLECTIVE R15, `(.L_x_14837) ;  /* 0x000000000f087348 */ /* 0x000fea0003c00000 */
[----:B------:R0:W1:Y:S02]  /*3d80*/  SHFL.BFLY P6, R14, R13, R12, R11 ;  /* 0x0c00000c0d0e7389 */ /* 0x00006400000c000b */
[----:B01----:R-:W-:Y:S05]  /*3d90*/  ENDCOLLECTIVE ;  /* 0x000000000000791b */ /* 0x003fea0003800000 */
.L_x_14837:
        /* <DEDUP_REMOVED lines=8> */
.L_x_14838:
[----:B------:R-:W-:Y:S01]  /*3e20*/  IMAD.MOV.U32 R12, RZ, RZ, 0x1 ;  /* 0x00000001ff0c7424 */ /* 0x000fe200078e00ff */
[----:B------:R-:W-:-:S05]  /*3e30*/  MOV R23, R14 ;  /* 0x0000000e00177202 */ /* 0x000fca0000000f00 */
[----:B------:R-:W-:-:S05]  /*3e40*/  FADD.FTZ R23, R20, R23 ;  /* 0x0000001714177221 */ /* 0x000fca0000010000 */
[----:B------:R-:W-:-:S07]  /*3e50*/  MOV R13, R23 ;  /* 0x00000017000d7202 */ /* 0x000fce0000000f00 */
[----:B------:R-:W-:Y:S05]  /*3e60*/  WARPSYNC.COLLECTIVE R15, `(.L_x_14839) ;  /* 0x000000000f087348 */ /* 0x000fea0003c00000 */
[----:B------:R0:W1:Y:S02]  /*3e70*/  SHFL.BFLY P6, R14, R13, R12, R11 ;  /* 0x0c00000c0d0e7389 */ /* 0x00006400000c000b */
[----:B01----:R-:W-:Y:S05]  /*3e80*/  ENDCOLLECTIVE ;  /* 0x000000000000791b */ /* 0x003fea0003800000 */
.L_x_14839:
[----:B------:R-:W-:Y:S02]  /*3e90*/  HFMA2 R13, -RZ, RZ, 0, 0 ;  /* 0x00000000ff0d7431 */ /* 0x000fe400000001ff */
[----:B------:R-:W-:Y:S01]  /*3ea0*/  IMAD.MOV.U32 R12, RZ, RZ, 0x4 ;  /* 0x00000004ff0c7424 */ /* 0x000fe200078e00ff */
[----:B------:R-:W-:-:S07]  /*3eb0*/  MOV R20, R14 ;  /* 0x0000000e00147202 */ /* 0x000fce0000000f00 */
[----:B------:R-:W-:Y:S05]  /*3ec0*/  WARPSYNC.COLLECTIVE R15, `(.L_x_14840) ;  /* 0x000000000f087348 */ /* 0x000fea0003c00000 */
[----:B------:R0:W1:Y:S02]  /*3ed0*/  SHFL.BFLY P6, R14, R13, R12, R11 ;  /* 0x0c00000c0d0e7389 */ /* 0x00006400000c000b */
[----:B01----:R-:W-:Y:S05]  /*3ee0*/  ENDCOLLECTIVE ;  /* 0x000000000000791b */ /* 0x003fea0003800000 */
.L_x_14840:
[----:B------:R-:W-:Y:S01]  /*3ef0*/  FADD.FTZ R20, R23, R20 ;  /* 0x0000001417147221 */ /* 0x000fe20000010000 */
[----:B------:R-:W-:Y:S02]  /*3f00*/  HFMA2 R12, -RZ, RZ, 0, 1.1920928955078125e-07 ;  /* 0x00000002ff0c7431 */ /* 0x000fe400000001ff */
[----:B------:R-:W-:-:S05]  /*3f10*/  FADD.FTZ R24, RZ, R14 ;  /* 0x0000000eff187221 */ /* 0x000fca0000010000 */
[----:B------:R-:W-:-:S07]  /*3f20*/  MOV R13, R24 ;  /* 0x00000018000d7202 */ /* 0x000fce0000000f00 */
[----:B------:R-:W-:Y:S05]  /*3f30*/  WARPSYNC.COLLECTIVE R15, `(.L_x_14841) ;  /* 0x000000000f087348 */ /* 0x000fea0003c00000 */
[----:B------:R0:W1:Y:S02]  /*3f40*/  SHFL.BFLY P6, R14, R13, R12, R11 ;  /* 0x0c00000c0d0e7389 */ /* 0x00006400000c000b */
[----:B01----:R-:W-:Y:S05]  /*3f50*/  ENDCOLLECTIVE ;  /* 0x000000000000791b */ /* 0x003fea0003800000 */
.L_x_14841:
[----:B------:R-:W-:Y:S02]  /*3f60*/  HFMA2 R12, -RZ, RZ, 0, 5.9604644775390625e-08 ;  /* 0x00000001ff0c7431 */ /* 0x000fe400000001ff */
[----:B------:R-:W-:-:S04]  /*3f70*/  IMAD.MOV.U32 R25, RZ, RZ, R14 ;  /* 0x000000ffff197224 */ /* 0x000fc800078e000e */
[----:B------:R-:W-:-:S05]  /*3f80*/  FADD.FTZ R25, R24, R25 ;  /* 0x0000001918197221 */ /* 0x000fca0000010000 */
[----:B------:R-:W-:-:S07]  /*3f90*/  MOV R13, R25 ;  /* 0x00000019000d7202 */ /* 0x000fce0000000f00 */
[----:B------:R-:W-:Y:S05]  /*3fa0*/  WARPSYNC.COLLECTIVE R15, `(.L_x_14842) ;  /* 0x000000000f087348 */ /* 0x000fea0003c00000 */
[----:B------:R0:W1:Y:S02]  /*3fb0*/  SHFL.BFLY P6, R14, R13, R12, R11 ;  /* 0x0c00000c0d0e7389 */ /* 0x00006400000c000b */
[----:B01----:R-:W-:Y:S05]  /*3fc0*/  ENDCOLLECTIVE ;  /* 0x000000000000791b */ /* 0x003fea0003800000 */
.L_x_14842:
[----:B------:R-:W-:Y:S01]  /*3fd0*/  MOV R13, RZ ;  /* 0x000000ff000d7202 */ /* 0x000fe20000000f00 */
[----:B------:R-:W-:Y:S02]  /*3fe0*/  HFMA2 R12, -RZ, RZ, 0, 2.384185791015625e-07 ;  /* 0x00000004ff0c7431 */ /* 0x000fe400000001ff */
[----:B------:R-:W-:-:S07]  /*3ff0*/  IMAD.MOV.U32 R24, RZ, RZ, R14 ;  /* 0x000000ffff187224 */ /* 0x000fce00078e000e */
[----:B------:R-:W-:Y:S05]  /*4000*/  WARPSYNC.COLLECTIVE R15, `(.L_x_14843) ;  /* 0x000000000f087348 */ /* 0x000fea0003c00000 */
[----:B------:R0:W1:Y:S02]  /*4010*/  SHFL.BFLY P6, R14, R13, R12, R11 ;  /* 0x0c00000c0d0e7389 */ /* 0x00006400000c000b */
[----:B01----:R-:W-:Y:S05]  /*4020*/  ENDCOLLECTIVE ;  /* 0x000000000000791b */ /* 0x003fea0003800000 */
.L_x_14843:
[----:B------:R-:W-:Y:S01]  /*4030*/  FADD.FTZ R24, R25, R24 ;  /* 0x0000001819187221 */ /* 0x000fe20000010000 */
[----:B------:R-:W-:Y:S01]  /*4040*/  MOV R12, 0x2 ;  /* 0x00000002000c7802 */ /* 0x000fe20000000f00 */
[----:B------:R-:W-:-:S04]  /*4050*/  FADD.FTZ R10, RZ, R14 ;  /* 0x0000000eff0a7221 */ /* 0x000fc80000010000 */
[----:B------:R-:W-:-:S07]  /*4060*/  IMAD.MOV.U32 R13, RZ, RZ, R10 ;  /* 0x000000ffff0d7224 */ /* 0x000fce00078e000a */
[----:B------:R-:W-:Y:S05]  /*4070*/  WARPSYNC.COLLECTIVE R15, `(.L_x_14844) ;  /* 0x000000000f087348 */ /* 0x000fea0003c00000 */
[----:B------:R0:W1:Y:S02]  /*4080*/  SHFL.BFLY P6, R14, R13, R12, R11 ;  /* 0x0c00000c0d0e7389 */ /* 0x00006400000c000b */
[----:B01----:R-:W-:Y:S05]  /*4090*/  ENDCOLLECTIVE ;  /* 0x000000000000791b */ /* 0x003fea0003800000 */
.L_x_14844:
[----:B------:R-:W-:Y:S02]  /*40a0*/  IMAD.MOV.U32 R12, RZ, RZ, 0x1 ;  /* 0x00000001ff0c7424 */ /* 0x000fe400078e00ff */
[----:B------:R-:W-:-:S05]  /*40b0*/  FADD.FTZ R10, R10, R14 ;  /* 0x0000000e0a0a7221 */ /* 0x000fca0000010000 */
[----:B------:R-:W-:-:S07]  /*40c0*/  MOV R13, R10 ;  /* 0x0000000a000d7202 */ /* 0x000fce0000000f00 */
[----:B------:R-:W-:Y:S05]  /*40d0*/  WARPSYNC.COLLECTIVE R15, `(.L_x_14845) ;  /* 0x000000000f087348 */ /* 0x000fea0003c00000 */
[----:B------:R0:W1:Y:S02]  /*40e0*/  SHFL.BFLY P6, R14, R13, R12, R11 ;  /* 0x0c00000c0d0e7389 */ /* 0x00006400000c000b */
[----:B01----:R-:W-:Y:S05]  /*40f0*/  ENDCOLLECTIVE ;  /* 0x000000000000791b */ /* 0x003fea0003800000 */
.L_x_14845:
[----:B------:R-:W-:Y:S05]  /*4100*/  BRA `(.L_x_14846) ;  /* 0xffffffe800e47947 */ /* 0x000fea000383ffff */
.L_x_14847:
        /* <DEDUP_REMOVED lines=15> */
.L_x_25859:


//--------------------- .text._ZN4vllm25paged_attention_v1_kernelIfhLi256ELi16ELi128ELNS_18Fp8KVCacheDataTypeE1ELb0EEEvPT_PKS2_PKT0_S8_ifPKiSA_iPKfiiiSC_SC_iiiii --------------------------
	.section	.text._ZN4vllm25paged_attention_v1_kernelIfhLi256ELi16ELi128ELNS_18Fp8KVCacheDataTypeE1ELb0EEEvPT_PKS2_PKT0_S8_ifPKiSA_iPKfiiiSC_SC_iiiii,"ax",@progbits
	.align	128
        .global         _ZN4vllm25paged_attention_v1_kernelIfhLi256ELi16ELi128ELNS_18Fp8KVCacheDataTypeE1ELb0EEEvPT_PKS2_PKT0_S8_ifPKiSA_iPKfiiiSC_SC_iiiii
        .type           _ZN4vllm25paged_attention_v1_kernelIfhLi256ELi16ELi128ELNS_18Fp8KVCacheDataTypeE1ELb0EEEvPT_PKS2_PKT0_S8_ifPKiSA_iPKfiiiSC_SC_iiiii,@function
        .size           _ZN4vllm25paged_attention_v1_kernelIfhLi256ELi16ELi128ELNS_18Fp8KVCacheDataTypeE1ELb0EEEvPT_PKS2_PKT0_S8_ifPKiSA_iPKfiiiSC_SC_iiiii,(.L_x_25860 - _ZN4vllm25paged_attention_v1_kernelIfhLi256ELi16ELi128ELNS_18Fp8KVCacheDataTypeE1ELb0EEEvPT_PKS2_PKT0_S8_ifPKiSA_iPKfiiiSC_SC_iiiii)
        .other          _ZN4vllm25paged_attention_v1_kernelIfhLi256ELi16ELi128ELNS_18Fp8KVCacheDataTypeE1ELb0EEEvPT_PKS2_PKT0_S8_ifPKiSA_iPKfiiiSC_SC_iiiii,@"STO_CUDA_ENTRY STV_DEFAULT"
_ZN4vllm25paged_attention_v1_kernelIfhLi256ELi16ELi128ELNS_18Fp8KVCacheDataTypeE1ELb0EEEvPT_PKS2_PKT0_S8_ifPKiSA_iPKfiiiSC_SC_iiiii:
.text._ZN4vllm25paged_attention_v1_kernelIfhLi256ELi16ELi128ELNS_18Fp8KVCacheDataTypeE1ELb0EEEvPT_PKS2_PKT0_S8_ifPKiSA_iPKfiiiSC_SC_iiiii:
        /* <DEDUP_REMOVED lines=35> */
.L_x_14849:
[----:B------:R-:W-:Y:S05]  /*0230*/  BSYNC.RECONVERGENT B6 ;  /* 0x0000000000067941 */ /* 0x000fea0003800200 */
.L_x_14848:
        /* <DEDUP_REMOVED lines=10> */
.L_x_14883:
        /* <DEDUP_REMOVED lines=39> */
.L_x_14855:
        /* <DEDUP_REMOVED lines=11> */
.L_x_14854:
[----:B------:R-:W-:Y:S05]  /*0600*/  BSYNC.RECONVERGENT B1 ;  /* 0x0000000000017941 */ /* 0x000fea0003800200 */
.L_x_14853:
        /* <DEDUP_REMOVED lines=12> */
.L_x_14858:
        /* <DEDUP_REMOVED lines=100> */
.L_x_14857:
[----:B------:R-:W-:Y:S05]  /*0d10*/  BSYNC.RECONVERGENT B1 ;  /* 0x0000000000017941 */ /* 0x000fea0003800200 */
.L_x_14856:
        /* <DEDUP_REMOVED lines=55> */
.L_x_14860:
[----:B------:R-:W-:Y:S05]  /*1090*/  BSYNC.RECONVERGENT B1 ;  /* 0x0000000000017941 */ /* 0x000fea0003800200 */
.L_x_14859:
        /* <DEDUP_REMOVED lines=26> */
.L_x_14852:
[----:B------:R-:W-:Y:S05]  /*1240*/  BSYNC.RECONVERGENT B0 ;  /* 0x0000000000007941 */ /* 0x000fea0003800200 */
.L_x_14851:
        /* <DEDUP_REMOVED lines=39> */
.L_x_14865:
[----:B------:R-:W0:Y:S01]  /*14c0*/  LDS R9, [R3] ;  /* 0x0000000003097984 */ /* 0x000e220000000800 */
[----:B------:R-:W-:-:S04]  /*14d0*/  IADD3 R6, PT, PT, R6, 0x1, RZ ;  /* 0x0000000106067810 */ /* 0x000fc80007ffe0ff */
[----:B------:R-:W-:Y:S01]  /*14e0*/  ISETP.NE.AND P0, PT, R6, RZ, PT ;  /* 0x000000ff0600720c */ /* 0x000fe20003f05270 */
[----:B0-----:R-:W-:-:S05]  /*14f0*/  FMUL.FTZ R4, R9, R2 ;  /* 0x0000000209047220 */ /* 0x001fca0000410000 */
[----:B------:R0:W-:Y:S02]  /*1500*/  STS [R3], R4 ;  /* 0x0000000403007388 */ /* 0x0001e40000000800 */
[----:B0-----:R-:W-:-:S05]  /*1510*/  IADD3 R3, PT, PT, R3, 0x200, RZ ;  /* 0x0000020003037810 */ /* 0x001fca0007ffe0ff */
[----:B------:R-:W-:Y:S05]  /*1520*/  @P0 BRA `(.L_x_14865) ;  /* 0xfffffffc00e40947 */ /* 0x000fea000383ffff */
.L_x_14864:
[----:B------:R-:W-:Y:S05]  /*1530*/  BSYNC.RECONVERGENT B1 ;  /* 0x0000000000017941 */ /* 0x000fea0003800200 */
.L_x_14863:
        /* <DEDUP_REMOVED lines=12> */
.L_x_14868:
        /* <DEDUP_REMOVED lines=52> */
.L_x_14867:
[----:B------:R-:W-:Y:S05]  /*1940*/  BSYNC.RECONVERGENT B1 ;  /* 0x0000000000017941 */ /* 0x000fea0003800200 */
.L_x_14866:
        /* <DEDUP_REMOVED lines=31> */
.L_x_14870:
[----:B------:R-:W-:Y:S05]  /*1b40*/  BSYNC.RECONVERGENT B1 ;  /* 0x0000000000017941 */ /* 0x000fea0003800200 */
.L_x_14869:
        /* <DEDUP_REMOVED lines=14> */
.L_x_14862:
[----:B------:R-:W-:Y:S05]  /*1c30*/  BSYNC.RECONVERGENT B0 ;  /* 0x0000000000007941 */ /* 0x000fea0003800200 */
.L_x_14861:
        /* <DEDUP_REMOVED lines=71> */
.L_x_14872:
[----:B------:R-:W-:Y:S05]  /*20b0*/  BSYNC.RECONVERGENT B0 ;  /* 0x0000000000007941 */ /* 0x000fea0003800200 */
.L_x_14871:
        /* <DEDUP_REMOVED lines=68> */
.L_x_14874:
[----:B------:R-:W-:Y:S05]  /*2500*/  BSYNC.RECONVERGENT B0 ;  /* 0x0000000000007941 */ /* 0x000fea0003800200 */
.L_x_14873:
        /* <DEDUP_REMOVED lines=36> */
.L_x_14876:
[----:B------:R-:W-:Y:S05]  /*2750*/  BSYNC.RECONVERGENT B0 ;  /* 0x0000000000007941 */ /* 0x000fea0003800200 */
.L_x_14875:
        /* <DEDUP_REMOVED lines=67> */
.L_x_14878:
[----:B------:R-:W-:Y:S05]  /*2b90*/  BSYNC.RECONVERGENT B0 ;  /* 0x0000000000007941 */ /* 0x000fea0003800200 */
.L_x_14877:
        /* <DEDUP_REMOVED lines=50> */
.L_x_14850:
[----:B------:R-:W-:Y:S01]  /*2ec0*/  HFMA2 R12, -RZ, RZ, 0, 9.5367431640625e-07 ;  /* 0x00000010ff0c7431 */ /* 0x000fe200000001ff */
[----:B------:R-:W-:Y:S02]  /*2ed0*/  MOV R11, 0x1f ;  /* 0x0000001f000b7802 */ /* 0x000fe40000000f00 */
[----:B------:R-:W-:-:S07]  /*2ee0*/  MOV R15, 0xffffffff ;  /* 0xffffffff000f7802 */ /* 0x000fce0000000f00 */
[----:B------:R-:W-:Y:S05]  /*2ef0*/  WARPSYNC.COLLECTIVE R15, `(.L_x_14879) ;  /* 0x000000000f087348 */ /* 0x000fea0003c00000 */
[----:B------:R0:W1:Y:S02]  /*2f00*/  SHFL.BFLY P6, R14, R13, R12, R11 ;  /* 0x0c00000c0d0e7389 */ /* 0x00006400000c000b */
[----:B01----:R-:W-:Y:S05]  /*2f10*/  ENDCOLLECTIVE ;  /* 0x000000000000791b */ /* 0x003fea0003800000 */
.L_x_14879:
[----:B------:R-:W-:Y:S01]  /*2f20*/  HFMA2 R12, -RZ, RZ, 0, 4.76837158203125e-07 ;  /* 0x00000008ff0c7431 */ /* 0x000fe200000001ff */
[----:B------:R-:W-:-:S04]  /*2f30*/  FMNMX.FTZ R0, R14, -3.40282346638528859812e+38, !PT ;  /* 0xff7fffff0e007809 */ /* 0x000fc80007810000 */
[----:B------:R-:W-:-:S07]  /*2f40*/  MOV R13, R0 ;  /* 0x00000000000d7202 */ /* 0x000fce0000000f00 */
[----:B------:R-:W-:Y:S05]  /*2f50*/  WARPSYNC.COLLECTIVE R15, `(.L_x_14880) ;  /* 0x000000000f087348 */ /* 0x000fea0003c00000 */
[----:B------:R0:W1:Y:S02]  /*2f60*/  SHFL.BFLY P6, R14, R13, R12, R11 ;  /* 0x0c00000c0d0e7389 */ /* 0x00006400000c000b */
[----:B01----:R-:W-:Y:S05]  /*2f70*/  ENDCOLLECTIVE ;  /* 0x000000000000791b */ /* 0x003fea0003800000 */
.L_x_14880:
[----:B------:R-:W-:Y:S01]  /*2f80*/  HFMA2 R12, -RZ, RZ, 0, 2.384185791015625e-07 ;  /* 0x00000004ff0c7431 */ /* 0x000fe200000001ff */
[----:B------:R-:W-:-:S04]  /*2f90*/  FMNMX.FTZ R2, R0, R14, !PT ;  /* 0x0000000e00027209 */ /* 0x000fc80007810000 */
[----:B------:R-:W-:-:S07]  /*2fa0*/  MOV R13, R2 ;  /* 0x00000002000d7202 */ /* 0x000fce0000000f00 */
[----:B------:R-:W-:Y:S05]  /*2fb0*/  WARPSYNC.COLLECTIVE R15, `(.L_x_14881) ;  /* 0x000000000f087348 */ /* 0x000fea0003c00000 */
[----:B------:R0:W1:Y:S02]  /*2fc0*/  SHFL.BFLY P6, R14, R13, R12, R11 ;  /* 0x0c00000c0d0e7389 */ /* 0x00006400000c000b */
[----:B01----:R-:W-:Y:S05]  /*2fd0*/  ENDCOLLECTIVE ;  /* 0x000000000000791b */ /* 0x003fea0003800000 */
.L_x_14881:
[----:B------:R-:W-:Y:S01]  /*2fe0*/  HFMA2 R12, -RZ, RZ, 0, 1.1920928955078125e-07 ;  /* 0x00000002ff0c7431 */ /* 0x000fe200000001ff */
[----:B------:R-:W-:-:S04]  /*2ff0*/  FMNMX.FTZ R3, R2, R14, !PT ;  /* 0x0000000e02037209 */ /* 0x000fc80007810000 */
[----:B------:R-:W-:-:S07]  /*3000*/  MOV R13, R3 ;  /* 0x00000003000d7202 */ /* 0x000fce0000000f00 */
[----:B------:R-:W-:Y:S05]  /*3010*/  WARPSYNC.COLLECTIVE R15, `(.L_x_14882) ;  /* 0x000000000f087348 */ /* 0x000fea0003c00000 */
[----:B------:R0:W1:Y:S02]  /*3020*/  SHFL.BFLY P6, R14, R13, R12, R11 ;  /* 0x0c00000c0d0e7389 */ /* 0x00006400000c000b */
[----:B01----:R-:W-:Y:S05]  /*3030*/  ENDCOLLECTIVE ;  /* 0x000000000000791b */ /* 0x003fea0003800000 */
.L_x_14882:
[----:B------:R-:W-:Y:S05]  /*3040*/  BRA `(.L_x_14883) ;  /* 0xffffffd000a47947 */ /* 0x000fea000383ffff */
.L_x_14884:
        /* <DEDUP_REMOVED lines=11> */
.L_x_25860:


//--------------------- .text._ZN4vllm25paged_attention_v1_kernelIfhLi192ELi16ELi128ELNS_18Fp8KVCacheDataTypeE1ELb0EEEvPT_PKS2_PKT0_S8_ifPKiSA_iPKfiiiSC_SC_iiiii --------------------------
	.section	.text._ZN4vllm25paged_attention_v1_kernelIfhLi192ELi16ELi128ELNS_18Fp8KVCacheDataTypeE1ELb0EEEvPT_PKS2_PKT0_S8_ifPKiSA_iPKfiiiSC_SC_iiiii,"ax",@progbits
	.align	128
        .global         _ZN4vllm25paged_attention_v1_kernelIfhLi192ELi16ELi128ELNS_18Fp8KVCacheDataTypeE1ELb0EEEvPT_PKS2_PKT0_S8_ifPKiSA_iPKfiiiSC_SC_iiiii
        .type           _ZN4vllm25paged_attention_v1_kernelIfhLi192ELi16ELi128ELNS_18Fp8KVCacheDataTypeE1ELb0EEEvPT_PKS2_PKT0_S8_ifPKiSA_iPKfiiiSC_SC_iiiii,@function
        .size           _ZN4vllm25paged_attention_v1_kernelIfhLi192ELi16ELi128ELNS_18Fp8KVCacheDataTypeE1ELb0EEEvPT_PKS2_PKT0_S8_ifPKiSA_iPKfiiiSC_SC_iiiii,(.L_x_25861 - _ZN4vllm25paged_attention_v1_kernelIfhLi192ELi16ELi128ELNS_18Fp8KVCacheDataTypeE1ELb0EEEvPT_PKS2_PKT0_S8_ifPKiSA_iPKfiiiSC_SC_iiiii)
        .other          _ZN4vllm25paged_attention_v1_kernelIfhLi192ELi16ELi128ELNS_18Fp8KVCacheDataTypeE1ELb0EEEvPT_PKS2_PKT0_S8_ifPKiSA_iPKfiiiSC_SC_iiiii,@"STO_CUDA_ENTRY STV_DEFAULT"
_ZN4vllm25paged_attention_v1_kernelIfhLi192ELi16ELi128ELNS_18Fp8KVCacheDataTypeE1ELb0EEEvPT_PKS2_PKT0_S8_ifPKiSA_iPKfiiiSC_SC_iiiii:
.text._ZN4vllm25paged_attention_v1_kernelIfhLi192ELi16ELi128ELNS_18Fp8KVCacheDataTypeE1ELb0EEEvPT_PKS2_PKT0_S8_ifPKiSA_iPKfiiiSC_SC_iiiii:
        /* <DEDUP_REMOVED lines=35> */
.L_x_14886:
[----:B------:R-:W-:Y:S05]  /*0230*/  BSYNC.RECONVERGENT B6 ;  /* 0x0000000000067941 */ /* 0x000fea0003800200 */
.L_x_14885:
        /* <DEDUP_REMOVED lines=10> */
.L_x_14920:
        /* <DEDUP_REMOVED lines=39> */
.L_x_14892:
        /* <DEDUP_REMOVED lines=11> */
.L_x_14891:
[----:B------:R-:W-:Y:S05]  /*0600*/  BSYNC.RECONVERGENT B1 ;  /* 0x0000000000017941 */ /* 0x000fea0003800200 */
.L_x_14890:
        /* <DEDUP_REMOVED lines=12> */
.L_x_14895:
        /* <DEDUP_REMOVED lines=100> */
.L_x_14894:
[----:B------:R-:W-:Y:S05]  /*0d10*/  BSYNC.RECONVERGENT B1 ;  /* 0x0000000000017941 */ /* 0x000fea0003800200 */
.L_x_14893:
        /* <DEDUP_REMOVED lines=55> */
.L_x_14897:
[----:B------:R-:W-:Y:S05]  /*1090*/  BSYNC.RECONVERGENT B1 ;  /* 0x0000000000017941 */ /* 0x000fea0003800200 */
.L_x_14896:
        /* <DEDUP_REMOVED lines=26> */
.L_x_14889:
[----:B------:R-:W-:Y:S05]  /*1240*/  BSYNC.RECONVERGENT B0 ;  /* 0x0000000000007941 */ /* 0x000fea0003800200 */
.L_x_14888:
        /* <DEDUP_REMOVED lines=39> */
.L_x_14902:
[----:B------:R-:W0:Y:S01]  /*14c0*/  LDS R3, [R6] ;  /* 0x0000000006037984 */ /* 0x000e220000000800 */
[----:B------:R-:W-:-:S04]  /*14d0*/  IADD3 R7, PT, PT, R7, 0x1, RZ ;  /* 0x0000000107077810 */ /* 0x000fc80007ffe0ff */
[----:B------:R-:W-:Y:S01]  /*14e0*/  ISETP.NE.AND P0, PT, R7, RZ, PT ;  /* 0x000000ff0700720c */ /* 0x000fe20003f05270 */
[----:B0-----:R-:W-:-:S05]  /*14f0*/  FMUL.FTZ R3, R3, R2 ;  /* 0x0000000203037220 */ /* 0x001fca0000410000 */
[----:B------:R0:W-:Y:S02]  /*1500*/  STS [R6], R3 ;  /* 0x0000000306007388 */ /* 0x0001e40000000800 */
[----:B0-----:R-:W-:-:S05]  /*1510*/  IADD3 R6, PT, PT, R6, 0x200, RZ ;  /* 0x0000020006067810 */ /* 0x001fca0007ffe0ff */
[----:B------:R-:W-:Y:S05]  /*1520*/  @P0 BRA `(.L_x_14902) ;  /* 0xfffffffc00e40947 */ /* 0x000fea000383ffff */
.L_x_14901:
[----:B------:R-:W-:Y:S05]  /*1530*/  BSYNC.RECONVERGENT B1 ;  /* 0x0000000000017941 */ /* 0x000fea0003800200 */
.L_x_14900:
        /* <DEDUP_REMOVED lines=12> */
.L_x_14905:
        /* <DEDUP_REMOVED lines=52> */
.L_x_14904:
[----:B------:R-:W-:Y:S05]  /*1940*/  BSYNC.RECONVERGENT B1 ;  /* 0x0000000000017941 */ /* 0x000fea0003800200 */
.L_x_14903:
        /* <DEDUP_REMOVED lines=31> */
.L_x_14907:
[----:B------:R-:W-:Y:S05]  /*1b40*/  BSYNC.RECONVERGENT B1 ;  /* 0x0000000000017941 */ /* 0x000fea0003800200 */
.L_x_14906:
        /* <DEDUP_REMOVED lines=14> */
.L_x_14899:
[----:B------:R-:W-:Y:S05]  /*1c30*/  BSYNC.RECONVERGENT B0 ;  /* 0x0000000000007941 */ /* 0x000fea0003800200 */
.L_x_14898:
        /* <DEDUP_REMOVED lines=60> */
.L_x_14909:
[----:B------:R-:W-:Y:S05]  /*2000*/  BSYNC.RECONVERGENT B0 ;  /* 0x0000000000007941 */ /* 0x000fea0003800200 */
.L_x_14908:
        /* <DEDUP_REMOVED lines=51> */
.L_x_14911:
[----:B------:R-:W-:Y:S05]  /*2340*/  BSYNC.RECONVERGENT B0 ;  /* 0x0000000000007941 */ /* 0x000fea0003800200 */
.L_x_14910:
        /* <DEDUP_REMOVED lines=27> */
.L_x_14913:
[----:B------:R-:W-:Y:S05]  /*2500*/  BSYNC.RECONVERGENT B0 ;  /* 0x0000000000007941 */ /* 0x000fea0003800200 */
.L_x_14912:
        /* <DEDUP_REMOVED lines=51> */
.L_x_14915:
[----:B------:R-:W-:Y:S05]  /*2840*/  BSYNC.RECONVERGENT B0 ;  /* 0x0000000000007941 */ /* 0x000fea0003800200 */
.L_x_14914:
        /* <DEDUP_REMOVED lines=42> */
.L_x_14887:
[----:B------:R-:W-:Y:S01]  /*2af0*/  HFMA2 R12, -RZ, RZ, 0, 9.5367431640625e-07 ;  /* 0x00000010ff0c7431 */ /* 0x000fe200000001ff */
[----:B------:R-:W-:Y:S02]  /*2b00*/  MOV R11, 0x1f ;  /* 0x0000001f000b7802 */ /* 0x000fe40000000f00 */
[----:B------:R-:W-:-:S07]  /*2b10*/  MOV R15, 0xffffffff ;  /* 0xffffffff000f7802 */ /* 0x000fce0000000f00 */
[----:B------:R-:W-:Y:S05]  /*2b20*/  WARPSYNC.COLLECTIVE R15, `(.L_x_14916) ;  /* 0x000000000f087348 */ /* 0x000fea0003c00000 */
[----:B------:R0:W1:Y:S02]  /*2b30*/  SHFL.BFLY P6, R14, R13, R12, R11 ;  /* 0x0c00000c0d0e7389 */ /* 0x00006400000c000b */
[----:B01----:R-:W-:Y:S05]  /*2b40*/  ENDCOLLECTIVE ;  /* 0x000000000000791b */ /* 0x003fea0003800000 */
.L_x_14916:
[----:B------:R-:W-:Y:S01]  /*2b50*/  HFMA2 R12, -RZ, RZ, 0, 4.76837158203125e-07 ;  /* 0x00000008ff0c7431 */ /* 0x000fe200000001ff */
[----:B------:R-:W-:-:S04]  /*2b60*/  FMNMX.FTZ R0, R14, -3.40282346638528859812e+38, !PT ;  /* 0xff7fffff0e007809 */ /* 0x000fc80007810000 */
[----:B------:R-:W-:-:S07]  /*2b70*/  MOV R13, R0 ;  /* 0x00000000000d7202 */ /* 0x000fce0000000f00 */
[----:B------:R-:W-:Y:S05]  /*2b80*/  WARPSYNC.COLLECTIVE R15, `(.L_x_14917) ;  /* 0x000000000f087348 */ /* 0x000fea0003c00000 */
[----:B------:R0:W1:Y:S02]  /*2b90*/  SHFL.BFLY P6, R14, R13, R12, R11 ;  /* 0x0c00000c0d0e7389 */ /* 0x00006400000c000b */
[----:B01----:R-:W-:Y:S05]  /*2ba0*/  ENDCOLLECTIVE ;  /* 0x000000000000791b */ /* 0x003fea0003800000 */
.L_x_14917:
[----:B------:R-:W-:Y:S01]  /*2bb0*/  HFMA2 R12, -RZ, RZ, 0, 2.384185791015625e-07 ;  /* 0x00000004ff0c7431 */ /* 0x000fe200000001ff */
[----:B------:R-:W-:-:S04]  /*2bc0*/  FMNMX.FTZ R2, R0, R14, !PT ;  /* 0x0000000e00027209 */ /* 0x000fc80007810000 */
[----:B------:R-:W-:-:S07]  /*2bd0*/  MOV R13, R2 ;  /* 0x00000002000d7202 */ /* 0x000fce0000000f00 */
[----:B------:R-:W-:Y:S05]  /*2be0*/  WARPSYNC.COLLECTIVE R15, `(.L_x_14918) ;  /* 0x000000000f087348 */ /* 0x000fea0003c00000 */
[----:B------:R0:W1:Y:S02]  /*2bf0*/  SHFL.BFLY P6, R14, R13, R12, R11 ;  /* 0x0c00000c0d0e7389 */ /* 0x00006400000c000b */
[----:B01----:R-:W-:Y:S05]  /*2c00*/  ENDCOLLECTIVE ;  /* 0x000000000000791b */ /* 0x003fea0003800000 */
.L_x_14918:
[----:B------:R-:W-:Y:S01]  /*2c10*/  HFMA2 R12, -RZ, RZ, 0, 1.1920928955078125e-07 ;  /* 0x00000002ff0c7431 */ /* 0x000fe200000001ff */
[----:B------:R-:W-:-:S04]  /*2c20*/  FMNMX.FTZ R3, R2, R14, !PT ;  /* 0x0000000e02037209 */ /* 0x000fc80007810000 */
[----:B------:R-:W-:-:S07]  /*2c30*/  MOV R13, R3 ;  /* 0x00000003000d7202 */ /* 0x000fce0000000f00 */
[----:B------:R-:W-:Y:S05]  /*2c40*/  WARPSYNC.COLLECTIVE R15, `(.L_x_14919) ;  /* 0x000000000f087348 */ /* 0x000fea0003c00000 */
[----:B------:R0:W1:Y:S02]  /*2c50*/  SHFL.BFLY P6, R14, R13, R12, R11 ;  /* 0x0c00000c0d0e7389 */ /* 0x00006400000c000b */
[----:B01----:R-:W-:Y:S05]  /*2c60*/  ENDCOLLECTIVE ;  /* 0x000000000000791b */ /* 0x003fea0003800000 */
.L_x_14919:
[----:B------:R-:W-:Y:S05]  /*2c70*/  BRA `(.L_x_14920) ;  /* 0xffffffd400987947 */ /* 0x000fea000383ffff */
.L_x_14921:
        /* <DEDUP_REMOVED lines=16> */
.L_x_25861:


//--------------------- .text._ZN4vllm25paged_attention_v1_kernelIfhLi128ELi16ELi128ELNS_18Fp8KVCacheDataTypeE1ELb0EEEvPT_PKS2_PKT0_S8_ifPKiSA_iPKfiiiSC_SC_iiiii --------------------------
	.section	.text._ZN4vllm25paged_attention_v1_kernelIfhLi128ELi16ELi128ELNS_18Fp8KVCacheDataTypeE1ELb0EEEvPT_PKS2_PKT0_S8_ifPKiSA_iPKfiiiSC_SC_iiiii,"ax",@progbits
	.align	128
        .global         _ZN4vllm25paged_attention_v1_kernelIfhLi128ELi16ELi128ELNS_18Fp8KVCacheDataTypeE1ELb0EEEvPT_PKS2_PKT0_S8_ifPKiSA_iPKfiiiSC_SC_iiiii
        .type           _ZN4vllm25paged_attention_v1_kernelIfhLi128ELi16ELi128ELNS_18Fp8KVCacheDataTypeE1ELb0EEEvPT_PKS2_PKT0_S8_ifPKiSA_iPKfiiiSC_SC_iiiii,@function
        .size           _ZN4vllm25paged_attention_v1_kernelIfhLi128ELi16ELi128ELNS_18Fp8KVCacheDataTypeE1ELb0EEEvPT_PKS2_PKT0_S8_ifPKiSA_iPKfiiiSC_SC_iiiii,(.L_x_25862 - _ZN4vllm25paged_attention_v1_kernelIfhLi128ELi16ELi128ELNS_18Fp8KVCacheDataTypeE1ELb0EEEvPT_PKS2_PKT0_S8_ifPKiSA_iPKfiiiSC_SC_iiiii)
        .other          _ZN4vllm25paged_attention_v1_kernelIfhLi128ELi16ELi128ELNS_18Fp8KVCacheDataTypeE1ELb0EEEvPT_PKS2_PKT0_S8_ifPKiSA_iPKfiiiSC_SC_iiiii,@"STO_CUDA_ENTRY STV_DEFAULT"
_ZN4vllm25paged_attention_v1_kernelIfhLi128ELi16ELi128ELNS_18Fp8KVCacheDataTypeE1ELb0EEEvPT_PKS2_PKT0_S8_ifPKiSA_iPKfiiiSC_SC_iiiii:
.text._ZN4vllm25paged_attention_v1_kernelIfhLi128ELi16ELi128ELNS_18Fp8KVCacheDataTypeE1ELb0EEEvPT_PKS2_PKT0_S8_ifPKiSA_iPKfiiiSC_SC_iiiii:
        /* <DEDUP_REMOVED lines=35> */
.L_x_14923:
[----:B------:R-:W-:Y:S05]  /*0230*/  BSYNC.RECONVERGENT B6 ;  /* 0x0000000000067941 */ /* 0x000fea0003800200 */
.L_x_14922:
        /* <DEDUP_REMOVED lines=10> */
.L_x_14957:
        /* <DEDUP_REMOVED lines=39> */
.L_x_14929:
        /* <DEDUP_REMOVED lines=11> */
.L_x_14928:
[----:B------:R-:W-:Y:S05]  /*0600*/  BSYNC.RECONVERGENT B1 ;  /* 0x0000000000017941 */ /* 0x000fea0003800200 */
.L_x_14927:
        /* <DEDUP_REMOVED lines=12> */
.L_x_14932:
        /* <DEDUP_REMOVED lines=100> */
.L_x_14931:
[----:B------:R-:W-:Y:S05]  /*0d10*/  BSYNC.RECONVERGENT B1 ;  /* 0x0000000000017941 */ /* 0x000fea0003800200 */
.L_x_14930:
        /* <DEDUP_REMOVED lines=55> */
.L_x_14934:
[----:B------:R-:W-:Y:S05]  /*1090*/  BSYNC.RECONVERGENT B1 ;  /* 0x0000000000017941 */ /* 0x000fea0003800200 */
.L_x_14933:
        /* <DEDUP_REMOVED lines=26> */
.L_x_14926:
[----:B------:R-:W-:Y:S05]  /*1240*/  BSYNC.RECONVERGENT B0 ;  /* 0x0000000000007941 */ /* 0x000fea0003800200 */
.L_x_14925:
        /* <DEDUP_REMOVED lines=39> */
.L_x_14939:
[----:B------:R-:W0:Y:S01]  /*14c0*/  LDS R3, [R6] ;  /* 0x0000000006037984 */ /* 0x000e220000000800 */
[----:B------:R-:W-:-:S04]  /*14d0*/  IADD3 R7, PT, PT, R7, 0x1, RZ ;  /* 0x0000000107077810 */ /* 0x000fc80007ffe0ff */
[----:B------:R-:W-:Y:S01]  /*14e0*/  ISETP.NE.AND P0, PT, R7, RZ, PT ;  /* 0x000000ff0700720c */ /* 0x000fe20003f05270 */
[----:B0-----:R-:W-:-:S05]  /*14f0*/  FMUL.FTZ R3, R3, R2 ;  /* 0x0000000203037220 */ /* 0x001fca0000410000 */
[----:B------:R0:W-:Y:S02]  /*1500*/  STS [R6], R3 ;  /* 0x0000000306007388 */ /* 0x0001e40000000800 */
[----:B0-----:R-:W-:-:S05]  /*1510*/  IADD3 R6, PT, PT, R6, 0x200, RZ ;  /* 0x0000020006067810 */ /* 0x001fca0007ffe0ff */
[----:B------:R-:W-:Y:S05]  /*1520*/  @P0 BRA `(.L_x_14939) ;  /* 0xfffffffc00e40947 */ /* 0x000fea000383ffff */
.L_x_14938:
[----:B------:R-:W-:Y:S05]  /*1530*/  BSYNC.RECONVERGENT B1 ;  /* 0x0000000000017941 */ /* 0x000fea0003800200 */
.L_x_14937:
        /* <DEDUP_REMOVED lines=12> */
.L_x_14942:
        /* <DEDUP_REMOVED lines=52> */
.L_x_14941:
[----:B------:R-:W-:Y:S05]  /*1940*/  BSYNC.RECONVERGENT B1 ;  /* 0x0000000000017941 */ /* 0x000fea0003800200 */
.L_x_14940:
        /* <DEDUP_REMOVED lines=31> */
.L_x_14944:
[----:B------:R-:W-:Y:S05]  /*1b40*/  BSYNC.RECONVERGENT B1 ;  /* 0x0000000000017941 */ /* 0x000fea0003800200 */
.L_x_14943:
        /* <DEDUP_REMOVED lines=14> */
.L_x_14936:
[----:B------:R-:W-:Y:S05]  /*1c30*/  BSYNC.RECONVERGENT B0 ;  /* 0x0000000000007941 */ /* 0x000fea0003800200 */
.L_x_14935:
        /* <DEDUP_REMOVED lines=47> */
.L_x_14946:
[----:B------:R-:W-:Y:S05]  /*1f30*/  BSYNC.RECONVERGENT B0 ;  /* 0x0000000000007941 */ /* 0x000fea0003800200 */
.L_x_14945:
        /* <DEDUP_REMOVED lines=36> */
.L_x_14948:
[----:B------:R-:W-:Y:S05]  /*2180*/  BSYNC.RECONVERGENT B0 ;  /* 0x0000000000007941 */ /* 0x000fea0003800200 */
.L_x_14947:
        /* <DEDUP_REMOVED lines=20> */
.L_x_14950:
[----:B------:R-:W-:Y:S05]  /*22d0*/  BSYNC.RECONVERGENT B0 ;  /* 0x0000000000007941 */ /* 0x000fea0003800200 */
.L_x_14949:
        /* <DEDUP_REMOVED lines=35> */
.L_x_14952:
[----:B------:R-:W-:Y:S05]  /*2510*/  BSYNC.RECONVERGENT B0 ;  /* 0x0000000000007941 */ /* 0x000fea0003800200 */
.L_x_14951:
        /* <DEDUP_REMOVED lines=34> */
.L_x_14924:
[----:B------:R-:W-:Y:S01]  /*2740*/  HFMA2 R12, -RZ, RZ, 0, 9.5367431640625e-07 ;  /* 0x00000010ff0c7431 */ /* 0x000fe200000001ff */
[----:B------:R-:W-:Y:S02]  /*2750*/  MOV R11, 0x1f ;  /* 0x0000001f000b7802 */ /* 0x000fe40000000f00 */
[----:B------:R-:W-:-:S07]  /*2760*/  MOV R15, 0xffffffff ;  /* 0xffffffff000f7802 */ /* 0x000fce0000000f00 */
[----:B------:R-:W-:Y:S05]  /*2770*/  WARPSYNC.COLLECTIVE R15, `(.L_x_14953) ;  /* 0x000000000f087348 */ /* 0x000fea0003c00000 */
[----:B------:R0:W1:Y:S02]  /*2780*/  SHFL.BFLY P6, R14, R13, R12, R11 ;  /* 0x0c00000c0d0e7389 */ /* 0x00006400000c000b */
[----:B01----:R-:W-:Y:S05]  /*2790*/  ENDCOLLECTIVE ;  /* 0x000000000000791b */ /* 0x003fea0003800000 */
.L_x_14953:
[----:B------:R-:W-:Y:S01]  /*27a0*/  HFMA2 R12, -RZ, RZ, 0, 4.76837158203125e-07 ;  /* 0x00000008ff0c7431 */ /* 0x000fe200000001ff */
[----:B------:R-:W-:-:S04]  /*27b0*/  FMNMX.FTZ R0, R14, -3.40282346638528859812e+38, !PT ;  /* 0xff7fffff0e007809 */ /* 0x000fc80007810000 */
[----:B------:R-:W-:-:S07]  /*27c0*/  MOV R13, R0 ;  /* 0x00000000000d7202 */ /* 0x000fce0000000f00 */
[----:B------:R-:W-:Y:S05]  /*27d0*/  WARPSYNC.COLLECTIVE R15, `(.L_x_14954) ;  /* 0x000000000f087348 */ /* 0x000fea0003c00000 */
[----:B------:R0:W1:Y:S02]  /*27e0*/  SHFL.BFLY P6, R14, R13, R12, R11 ;  /* 0x0c00000c0d0e7389 */ /* 0x00006400000c000b */
[----:B01----:R-:W-:Y:S05]  /*27f0*/  ENDCOLLECTIVE ;  /* 0x000000000000791b */ /* 0x003fea0003800000 */
.L_x_14954:
[----:B------:R-:W-:Y:S01]  /*2800*/  HFMA2 R12, -RZ, RZ, 0, 2.384185791015625e-07 ;  /* 0x00000004ff0c7431 */ /* 0x000fe200000001ff */
[----:B------:R-:W-:-:S04]  /*2810*/  FMNMX.FTZ R2, R0, R14, !PT ;  /* 0x0000000e00027209 */ /* 0x000fc80007810000 */
[----:B------:R-:W-:-:S07]  /*2820*/  MOV R13, R2 ;  /* 0x00000002000d7202 */ /* 0x000fce0000000f00 */
[----:B------:R-:W-:Y:S05]  /*2830*/  WARPSYNC.COLLECTIVE R15, `(.L_x_14955) ;  /* 0x000000000f087348 */ /* 0x000fea0003c00000 */
[----:B------:R0:W1:Y:S02]  /*2840*/  SHFL.BFLY P6, R14, R13, R12, R11 ;  /* 0x0c00000c0d0e7389 */ /* 0x00006400000c000b */
[----:B01----:R-:W-:Y:S05]  /*2850*/  ENDCOLLECTIVE ;  /* 0x000000000000791b */ /* 0x003fea0003800000 */
.L_x_14955:
[----:B------:R-:W-:Y:S01]  /*2860*/  HFMA2 R12, -RZ, RZ, 0, 1.1920928955078125e-07 ;  /* 0x00000002ff0c7431 */ /* 0x000fe200000001ff */
[----:B------:R-:W-:-:S04]  /*2870*/  FMNMX.FTZ R3, R2, R14, !PT ;  /* 0x0000000e02037209 */ /* 0x000fc80007810000 */
[----:B------:R-:W-:-:S07]  /*2880*/  MOV R13, R3 ;  /* 0x00000003000d7202 */ /* 0x000fce0000000f00 */
[----:B------:R-:W-:Y:S05]  /*2890*/  WARPSYNC.COLLECTIVE R15, `(.L_x_14956) ;  /* 0x000000000f087348 */ /* 0x000fea0003c00000 */
[----:B------:R0:W1:Y:S02]  /*28a0*/  SHFL.BFLY P6, R14, R13, R12, R11 ;  /* 0x0c00000c0d0e7389 */ /* 0x00006400000c000b */
[----:B01----:R-:W-:Y:S05]  /*28b0*/  ENDCOLLECTIVE ;  /* 0x000000000000791b */ /* 0x003fea0003800000 */
.L_x_14956:
[----:B------:R-:W-:Y:S05]  /*28c0*/  BRA `(.L_x_14957) ;  /* 0xffffffd800847947 */ /* 0x000fea000383ffff */
.L_x_14958:
        /* <DEDUP_REMOVED lines=11> */
.L_x_25862:


//--------------------- .text._ZN4vllm25paged_attention_v1_kernelIfhLi120ELi16ELi128ELNS_18Fp8KVCacheDataTypeE1ELb0EEEvPT_PKS2_PKT0_S8_ifPKiSA_iPKfiiiSC_SC_iiiii --------------------------
	.section	.text._ZN4vllm25paged_attention_v1_kernelIfhLi120ELi16ELi128ELNS_18Fp8KVCacheDataTypeE1ELb0EEEvPT_PKS2_PKT0_S8_ifPKiSA_iPKfiiiSC_SC_iiiii,"ax",@progbits
	.align	128
        .global         _ZN4vllm25paged_attention_v1_kernelIfhLi120ELi16ELi128ELNS_18Fp8KVCacheDataTypeE1ELb0EEEvPT_PKS2_PKT0_S8_ifPKiSA_iPKfiiiSC_SC_iiiii
        .type           _ZN4vllm25paged_attention_v1_kernelIfhLi120ELi16ELi128ELNS_18Fp8KVCacheDataTypeE1ELb0EEEvPT_PKS2_PKT0_S8_ifPKiSA_iPKfiiiSC_SC_iiiii,@function
        .size           _ZN4vllm25paged_attention_v1_kernelIfhLi120ELi16ELi128ELNS_18Fp8KVCacheDataTypeE1ELb0EEEvPT_PKS2_PKT0_S8_ifPKiSA_iPKfiiiSC_SC_iiiii,(.L_x_25863 - _ZN4vllm25paged_attention_v1_kernelIfhLi120ELi16ELi128ELNS_18Fp8KVCacheDataTypeE1ELb0EEEvPT_PKS2_PKT0_S8_ifPKiSA_iPKfiiiSC_SC_iiiii)
        .other          _ZN4vllm25paged_attention_v1_kernelIfhLi120ELi16ELi128ELNS_18Fp8KVCacheDataTypeE1ELb0EEEvPT_PKS2_PKT0_S8_ifPKiSA_iPKfiiiSC_SC_iiiii,@"STO_CUDA_ENTRY STV_DEFAULT"
_ZN4vllm25paged_attention_v1_kernelIfhLi120ELi16ELi128ELNS_18Fp8KVCacheDataTypeE1ELb0EEEvPT_PKS2_PKT0_S8_ifPKiSA_iPKfiiiSC_SC_iiiii:
.text._ZN4vllm25paged_attention_v1_kernelIfhLi120ELi16ELi128ELNS_18Fp8KVCacheDataTypeE1ELb0EEEvPT_PKS2_PKT0_S8_ifPKiSA_iPKfiiiSC_SC_iiiii:
        /* <DEDUP_REMOVED lines=35> */
.L_x_14960:
[----:B------:R-:W-:Y:S05]  /*0230*/  BSYNC.RECONVERGENT B6 ;  /* 0x0000000000067941 */ /* 0x000fea0003800200 */
.L_x_14959:
        /* <DEDUP_REMOVED lines=10> */
.L_x_14994:
        /* <DEDUP_REMOVED lines=39> */
.L_x_14966:
        /* <DEDUP_REMOVED lines=11> */
.L_x_14965:
[----:B------:R-:W-:Y:S05]  /*0600*/  BSYNC.RECONVERGENT B1 ;  /* 0x0000000000017941 */ /* 0x000fea0003800200 */
.L_x_14964:
        /* <DEDUP_REMOVED lines=12> */
.L_x_14969:
        /* <DEDUP_REMOVED lines=100> */
.L_x_14968:
[----:B------:R-:W-:Y:S05]  /*0d10*/  BSYNC.RECONVERGENT B1 ;  /* 0x0000000000017941 */ /* 0x000fea0003800200 */
.L_x_14967:
        /* <DEDUP_REMOVED lines=55> */
.L_x_14971:
[----:B------:R-:W-:Y:S05]  /*1090*/  BSYNC.RECONVERGENT B1 ;  /* 0x0000000000017941 */ /* 0x000fea0003800200 */
.L_x_14970:
        /* <DEDUP_REMOVED lines=26> */
.L_x_14963:
[----:B------:R-:W-:Y:S05]  /*1240*/  BSYNC.RECONVERGENT B0 ;  /* 0x0000000000007941 */ /* 0x000fea0003800200 */
.L_x_14962:
        /* <DEDUP_REMOVED lines=39> */
.L_x_14976:
[----:B------:R-:W0:Y:S01]  /*14c0*/  LDS R3, [R6] ;  /* 0x0000000006037984 */ /* 0x000e220000000800 */
[----:B------:R-:W-:-:S04]  /*14d0*/  IADD3 R7, PT, PT, R7, 0x1, RZ ;  /* 0x0000000107077810 */ /* 0x000fc80007ffe0ff */
[----:B------:R-:W-:Y:S01]  /*14e0*/  ISETP.NE.AND P0, PT, R7, RZ, PT ;  /* 0x000000ff0700720c */ /* 0x000fe20003f05270 */
[----:B0-----:R-:W-:-:S05]  /*14f0*/  FMUL.FTZ R3, R3, R2 ;  /* 0x0000000203037220 */ /* 0x001fca0000410000 */
[----:B------:R0:W-:Y:S02]  /*1500*/  STS [R6], R3 ;  /* 0x0000000306007388 */ /* 0x0001e40000000800 */
[----:B0-----:R-:W-:-:S05]  /*1510*/  IADD3 R6, PT, PT, R6, 0x200, RZ ;  /* 0x0000020006067810 */ /* 0x001fca0007ffe0ff */
[----:B------:R-:W-:Y:S05]  /*1520*/  @P0 BRA `(.L_x_14976) ;  /* 0xfffffffc00e40947 */ /* 0x000fea000383ffff */
.L_x_14975:
[----:B------:R-:W-:Y:S05]  /*1530*/  BSYNC.RECONVERGENT B1 ;  /* 0x0000000000017941 */ /* 0x000fea0003800200 */
.L_x_14974:
        /* <DEDUP_REMOVED lines=12> */
.L_x_14979:
        /* <DEDUP_REMOVED lines=52> */
.L_x_14978:
[----:B------:R-:W-:Y:S05]  /*1940*/  BSYNC.RECONVERGENT B1 ;  /* 0x0000000000017941 */ /* 0x000fea0003800200 */
.L_x_14977:
        /* <DEDUP_REMOVED lines=31> */
.L_x_14981:
[----:B------:R-:W-:Y:S05]  /*1b40*/  BSYNC.RECONVERGENT B1 ;  /* 0x0000000000017941 */ /* 0x000fea0003800200 */
.L_x_14980:
        /* <DEDUP_REMOVED lines=14> */
.L_x_14973:
[----:B------:R-:W-:Y:S05]  /*1c30*/  BSYNC.RECONVERGENT B0 ;  /* 0x0000000000007941 */ /* 0x000fea0003800200 */
.L_x_14972:
        /* <DEDUP_REMOVED lines=46> */
.L_x_14983:
[----:B------:R-:W-:Y:S05]  /*1f20*/  BSYNC.RECONVERGENT B0 ;  /* 0x0000000000007941 */ /* 0x000fea0003800200 */
.L_x_14982:
        /* <DEDUP_REMOVED lines=33> */
.L_x_14985:
[----:B------:R-:W-:Y:S05]  /*2140*/  BSYNC.RECONVERGENT B0 ;  /* 0x0000000000007941 */ /* 0x000fea0003800200 */
.L_x_14984:
        /* <DEDUP_REMOVED lines=18> */
.L_x_14987:
[----:B------:R-:W-:Y:S05]  /*2270*/  BSYNC.RECONVERGENT B0 ;  /* 0x0000000000007941 */ /* 0x000fea0003800200 */
.L_x_14986:
        /* <DEDUP_REMOVED lines=33> */
.L_x_14989:
[----:B------:R-:W-:Y:S05]  /*2490*/  BSYNC.RECONVERGENT B0 ;  /* 0x0000000000007941 */ /* 0x000fea0003800200 */
.L_x_14988:
        /* <DEDUP_REMOVED lines=33> */
.L_x_14961:
[----:B------:R-:W-:Y:S01]  /*26b0*/  MOV R12, 0x10 ;  /* 0x00000010000c7802 */ /* 0x000fe20000000f00 */
[----:B------:R-:W-:Y:S01]  /*26c0*/  HFMA2 R11, -RZ, RZ, 0, 1.847743988037109375e-06 ;  /* 0x0000001fff0b7431 */ /* 0x000fe200000001ff */
[----:B------:R-:W-:-:S07]  /*26d0*/  MOV R15, 0xffffffff ;  /* 0xffffffff000f7802 */ /* 0x000fce0000000f00 */
[----:B------:R-:W-:Y:S05]  /*26e0*/  WARPSYNC.COLLECTIVE R15, `(.L_x_14990) ;  /* 0x000000000f087348 */ /* 0x000fea0003c00000 */
[----:B------:R0:W1:Y:S02]  /*26f0*/  SHFL.BFLY P6, R14, R13, R12, R11 ;  /* 0x0c00000c0d0e7389 */ /* 0x00006400000c000b */
[----:B01----:R-:W-:Y:S05]  /*2700*/  ENDCOLLECTIVE ;  /* 0x000000000000791b */ /* 0x003fea0003800000 */
.L_x_14990:
[----:B------:R-:W-:Y:S01]  /*2710*/  HFMA2 R12, -RZ, RZ, 0, 4.76837158203125e-07 ;  /* 0x00000008ff0c7431 */ /* 0x000fe200000001ff */
[----:B------:R-:W-:-:S04]  /*2720*/  FMNMX.FTZ R0, R14, -3.40282346638528859812e+38, !PT ;  /* 0xff7fffff0e007809 */ /* 0x000fc80007810000 */
[----:B------:R-:W-:-:S07]  /*2730*/  MOV R13, R0 ;  /* 0x00000000000d7202 */ /* 0x000fce0000000f00 */
[----:B------:R-:W-:Y:S05]  /*2740*/  WARPSYNC.COLLECTIVE R15, `(.L_x_14991) ;  /* 0x000000000f087348 */ /* 0x000fea0003c00000 */
[----:B------:R0:W1:Y:S02]  /*2750*/  SHFL.BFLY P6, R14, R13, R12, R11 ;  /* 0x0c00000c0d0e7389 */ /* 0x00006400000c000b */
[----:B01----:R-:W-:Y:S05]  /*2760*/  ENDCOLLECTIVE ;  /* 0x000000000000791b */ /* 0x003fea0003800000 */
.L_x_14991:
[----:B------:R-:W-:Y:S01]  /*2770*/  HFMA2 R12, -RZ, RZ, 0, 2.384185791015625e-07 ;  /* 0x00000004ff0c7431 */ /* 0x000fe200000001ff */
[----:B------:R-:W-:-:S04]  /*2780*/  FMNMX.FTZ R2, R0, R14, !PT ;  /* 0x0000000e00027209 */ /* 0x000fc80007810000 */
[----:B------:R-:W-:-:S07]  /*2790*/  MOV R13, R2 ;  /* 0x00000002000d7202 */ /* 0x000fce0000000f00 */
[----:B------:R-:W-:Y:S05]  /*27a0*/  WARPSYNC.COLLECTIVE R15, `(.L_x_14992) ;  /* 0x000000000f087348 */ /* 0x000fea0003c00000 */
[----:B------:R0:W1:Y:S02]  /*27b0*/  SHFL.BFLY P6, R14, R13, R12, R11 ;  /* 0x0c00000c0d0e7389 */ /* 0x00006400000c000b */
[----:B01----:R-:W-:Y:S05]  /*27c0*/  ENDCOLLECTIVE ;  /* 0x000000000000791b */ /* 0x003fea0003800000 */
.L_x_14992:
[----:B------:R-:W-:Y:S01]  /*27d0*/  HFMA2 R12, -RZ, RZ, 0, 1.1920928955078125e-07 ;  /* 0x00000002ff0c7431 */ /* 0x000fe200000001ff */
[----:B------:R-:W-:-:S04]  /*27e0*/  FMNMX.FTZ R3, R2, R14, !PT ;  /* 0x0000000e02037209 */ /* 0x000fc80007810000 */
[----:B------:R-:W-:-:S07]  /*27f0*/  MOV R13, R3 ;  /* 0x00000003000d7202 */ /* 0x000fce0000000f00 */
[----:B------:R-:W-:Y:S05]  /*2800*/  WARPSYNC.COLLECTIVE R15, `(.L_x_14993) ;  /* 0x000000000f087348 */ /* 0x000fea0003c00000 */
[----:B------:R0:W1:Y:S02]  /*2810*/  SHFL.BFLY P6, R14, R13, R12, R11 ;  /* 0x0c00000c0d0e7389 */ /* 0x00006400000c000b */
[----:B01----:R-:W-:Y:S05]  /*2820*/  ENDCOLLECTIVE ;  /* 0x000000000000791b */ /* 0x003fea0003800000 */
.L_x_14993:
[----:B------:R-:W-:Y:S05]  /*2830*/  BRA `(.L_x_14994) ;  /* 0xffffffd800a87947 */ /* 0x000fea000383ffff */
.L_x_14995:
        /* <DEDUP_REMOVED lines=12> */
.L_x_25863:


//--------------------- .text._ZN4vllm25paged_attention_v1_kernelIfhLi112ELi16ELi128ELNS_18Fp8KVCacheDataTypeE1ELb0EEEvPT_PKS2_PKT0_S8_ifPKiSA_iPKfiiiSC_SC_iiiii --------------------------
	.section	.text._ZN4vllm25paged_attention_v1_kernelIfhLi112ELi16ELi128ELNS_18Fp8KVCacheDataTypeE1ELb0EEEvPT_PKS2_PKT0_S8_ifPKiSA_iPKfiiiSC_SC_iiiii,"ax",@progbits
	.align	128
        .global         _ZN4vllm25paged_attention_v1_kernelIfhLi112ELi16ELi128ELNS_18Fp8KVCacheDataTypeE1ELb0EEEvPT_PKS2_PKT0_S8_ifPKiSA_iPKfiiiSC_SC_iiiii
        .type           _ZN4vllm25paged_attention_v1_kernelIfhLi112ELi16ELi128ELNS_18Fp8KVCacheDataTypeE1ELb0EEEvPT_PKS2_PKT0_S8_ifPKiSA_iPKfiiiSC_SC_iiiii,@function
        .size           _ZN4vllm25paged_attention_v1_kernelIfhLi112ELi16ELi128ELNS_18Fp8KVCacheDataTypeE1ELb0EEEvPT_PKS2_PKT0_S8_ifPKiSA_iPKfiiiSC_SC_iiiii,(.L_x_25864 - _ZN4vllm25paged_attention_v1_kernelIfhLi112ELi16ELi128ELNS_18Fp8KVCacheDataTypeE1ELb0EEEvPT_PKS2_PKT0_S8_ifPKiSA_iPKfiiiSC_SC_iiiii)
        .other          _ZN4vllm25paged_attention_v1_kernelIfhLi112ELi16ELi128ELNS_18Fp8KVCacheDataTypeE1ELb0EEEvPT_PKS2_PKT0_S8_ifPKiSA_iPKfiiiSC_SC_iiiii,@"STO_CUDA_ENTRY STV_DEFAULT"
_ZN4vllm25paged_attention_v1_kernelIfhLi112ELi16ELi128ELNS_18Fp8KVCacheDataTypeE1ELb0EEEvPT_PKS2_PKT0_S8_ifPKiSA_iPKfiiiSC_SC_iiiii:
.text._ZN4vllm25paged_attention_v1_kernelIfhLi112ELi16ELi128ELNS_18Fp8KVCacheDataTypeE1ELb0EEEvPT_PKS2_PKT0_S8_ifPKiSA_iPKfiiiSC_SC_iiiii:
        /* <DEDUP_REMOVED lines=35> */
.L_x_14997:
[----:B------:R-:W-:Y:S05]  /*0230*/  BSYNC.RECONVERGENT B6 ;  /* 0x0000000000067941 */ /* 0x000fea0003800200 */
.L_x_14996:
        /* <DEDUP_REMOVED lines=10> */
.L_x_15031:
        /* <DEDUP_REMOVED lines=39> */
.L_x_15003:
        /* <DEDUP_REMOVED lines=11> */
.L_x_15002:
[----:B------:R-:W-:Y:S05]  /*0600*/  BSYNC.RECONVERGENT B1 ;  /* 0x0000000000017941 */ /* 0x000fea0003800200 */
.L_x_15001:
        /* <DEDUP_REMOVED lines=12> */
.L_x_15006:
        /* <DEDUP_REMOVED lines=100> */
.L_x_15005:
[----:B------:R-:W-:Y:S05]  /*0d10*/  BSYNC.RECONVERGENT B1 ;  /* 0x0000000000017941 */ /* 0x000fea0003800200 */
.L_x_15004:
        /* <DEDUP_REMOVED lines=55> */
.L_x_15008:
[----:B------:R-:W-:Y:S05]  /*1090*/  BSYNC.RECONVERGENT B1 ;  /* 0x0000000000017941 */ /* 0x000fea0003800200 */
.L_x_15007:
        /* <DEDUP_REMOVED lines=26> */
.L_x_15000:
[----:B------:R-:W-:Y:S05]  /*1240*/  BSYNC.RECONVERGENT B0 ;  /* 0x0000000000007941 */ /* 0x000fea0003800200 */
.L_x_14999:
        /* <DEDUP_REMOVED lines=39> */
.L_x_15013:
[----:B------:R-:W0:Y:S01]  /*14c0*/  LDS R3, [R6] ;  /* 0x0000000006037984 */ /* 0x000e220000000800 */
[----:B------:R-:W-:-:S04]  /*14d0*/  IADD3 R7, PT, PT, R7, 0x1, RZ ;  /* 0x0000000107077810 */ /* 0x000fc80007ffe0ff */
[----:B------:R-:W-:Y:S01]  /*14e0*/  ISETP.NE.AND P0, PT, R7, RZ, PT ;  /* 0x000000ff0700720c */ /* 0x000fe20003f05270 */
[----:B0-----:R-:W-:-:S05]  /*14f0*/  FMUL.FTZ R3, R3, R2 ;  /* 0x0000000203037220 */ /* 0x001fca0000410000 */
[----:B------:R0:W-:Y:S02]  /*1500*/  STS [R6], R3 ;  /* 0x0000000306007388 */ /* 0x0001e40000000800 */
[----:B0-----:R-:W-:-:S05]  /*1510*/  IADD3 R6, PT, PT, R6, 0x200, RZ ;  /* 0x0000020006067810 */ /* 0x001fca0007ffe0ff */
[----:B------:R-:W-:Y:S05]  /*1520*/  @P0 BRA `(.L_x_15013) ;  /* 0xfffffffc00e40947 */ /* 0x000fea000383ffff */
.L_x_15012:
[----:B------:R-:W-:Y:S05]  /*1530*/  BSYNC.RECONVERGENT B1 ;  /* 0x0000000000017941 */ /* 0x000fea0003800200 */
.L_x_15011:
        /* <DEDUP_REMOVED lines=12> */
.L_x_15016:
        /* <DEDUP_REMOVED lines=52> */
.L_x_15015:
[----:B------:R-:W-:Y:S05]  /*1940*/  BSYNC.RECONVERGENT B1 ;  /* 0x0000000000017941 */ /* 0x000fea0003800200 */
.L_x_15014:
        /* <DEDUP_REMOVED lines=31> */
.L_x_15018:
[----:B------:R-:W-:Y:S05]  /*1b40*/  BSYNC.RECONVERGENT B1 ;  /* 0x0000000000017941 */ /* 0x000fea0003800200 */
.L_x_15017:
        /* <DEDUP_REMOVED lines=14> */
.L_x_15010:
[----:B------:R-:W-:Y:S05]  /*1c30*/  BSYNC.RECONVERGENT B0 ;  /* 0x0000000000007941 */ /* 0x000fea0003800200 */
.L_x_15009:
        /* <DEDUP_REMOVED lines=45> */
.L_x_15020:
[----:B------:R-:W-:Y:S05]  /*1f10*/  BSYNC.RECONVERGENT B0 ;  /* 0x0000000000007941 */ /* 0x000fea0003800200 */
.L_x_15019:
        /* <DEDUP_REMOVED lines=31> */
.L_x_15022:
[----:B------:R-:W-:Y:S05]  /*2110*/  BSYNC.RECONVERGENT B0 ;  /* 0x0000000000007941 */ /* 0x000fea0003800200 */
.L_x_15021:
        /* <DEDUP_REMOVED lines=17> */
.L_x_15024:
[----:B------:R-:W-:Y:S05]  /*2230*/  BSYNC.RECONVERGENT B0 ;  /* 0x0000000000007941 */ /* 0x000fea0003800200 */
.L_x_15023:
        /* <DEDUP_REMOVED lines=31> */
.L_x_15026:
[----:B------:R-:W-:Y:S05]  /*2430*/  BSYNC.RECONVERGENT B0 ;  /* 0x0000000000007941 */ /* 0x000fea0003800200 */
.L_x_15025:
        /* <DEDUP_REMOVED lines=32> */
.L_x_14998:
[----:B------:R-:W-:Y:S01]  /*2640*/  HFMA2 R12, -RZ, RZ, 0, 9.5367431640625e-07 ;  /* 0x00000010ff0c7431 */ /* 0x000fe200000001ff */
[----:B------:R-:W-:Y:S02]  /*2650*/  MOV R11, 0x1f ;  /* 0x0000001f000b7802 */ /* 0x000fe40000000f00 */
[----:B------:R-:W-:-:S07]  /*2660*/  MOV R15, 0xffffffff ;  /* 0xffffffff000f7802 */ /* 0x000fce0000000f00 */
[----:B------:R-:W-:Y:S05]  /*2670*/  WARPSYNC.COLLECTIVE R15, `(.L_x_15027) ;  /* 0x000000000f087348 */ /* 0x000fea0003c00000 */
[----:B------:R0:W1:Y:S02]  /*2680*/  SHFL.BFLY P6, R14, R13, R12, R11 ;  /* 0x0c00000c0d0e7389 */ /* 0x00006400000c000b */
[----:B01----:R-:W-:Y:S05]  /*2690*/  ENDCOLLECTIVE ;  /* 0x000000000000791b */ /* 0x003fea0003800000 */
.L_x_15027:
[----:B------:R-:W-:Y:S01]  /*26a0*/  HFMA2 R12, -RZ, RZ, 0, 4.76837158203125e-07 ;  /* 0x00000008ff0c7431 */ /* 0x000fe200000001ff */
[----:B------:R-:W-:-:S04]  /*26b0*/  FMNMX.FTZ R0, R14, -3.40282346638528859812e+38, !PT ;  /* 0xff7fffff0e007809 */ /* 0x000fc80007810000 */
[----:B------:R-:W-:-:S07]  /*26c0*/  MOV R13, R0 ;  /* 0x00000000000d7202 */ /* 0x000fce0000000f00 */
[----:B------:R-:W-:Y:S05]  /*26d0*/  WARPSYNC.COLLECTIVE R15, `(.L_x_15028) ;  /* 0x000000000f087348 */ /* 0x000fea0003c00000 */
[----:B------:R0:W1:Y:S02]  /*26e0*/  SHFL.BFLY P6, R14, R13, R12, R11 ;  /* 0x0c00000c0d0e7389 */ /* 0x00006400000c000b */
[----:B01----:R-:W-:Y:S05]  /*26f0*/  ENDCOLLECTIVE ;  /* 0x000000000000791b */ /* 0x003fea0003800000 */
.L_x_15028:
[----:B------:R-:W-:Y:S01]  /*2700*/  HFMA2 R12, -RZ, RZ, 0, 2.384185791015625e-07 ;  /* 0x00000004ff0c7431 */ /* 0x000fe200000001ff */
[----:B------:R-:W-:-:S04]  /*2710*/  FMNMX.FTZ R2, R0, R14, !PT ;  /* 0x0000000e00027209 */ /* 0x000fc80007810000 */
[----:B------:R-:W-:-:S07]  /*2720*/  MOV R13, R2 ;  /* 0x00000002000d7202 */ /* 0x000fce0000000f00 */
[----:B------:R-:W-:Y:S05]  /*2730*/  WARPSYNC.COLLECTIVE R15, `(.L_x_15029) ;  /* 0x000000000f087348 */ /* 0x000fea0003c00000 */
[----:B------:R0:W1:Y:S02]  /*2740*/  SHFL.BFLY P6, R14, R13, R12, R11 ;  /* 0x0c00000c0d0e7389 */ /* 0x00006400000c000b */
[----:B01----:R-:W-:Y:S05]  /*2750*/  ENDCOLLECTIVE ;  /* 0x000000000000791b */ /* 0x003fea0003800000 */
.L_x_15029:
[----:B------:R-:W-:Y:S01]  /*2760*/  HFMA2 R12, -RZ, RZ, 0, 1.1920928955078125e-07 ;  /* 0x00000002ff0c7431 */ /* 0x000fe200000001ff */
[----:B------:R-:W-:-:S04]  /*2770*/  FMNMX.FTZ R3, R2, R14, !PT ;  /* 0x0000000e02037209 */ /* 0x000fc80007810000 */
[----:B------:R-:W-:-:S07]  /*2780*/  MOV R13, R3 ;  /* 0x00000003000d7202 */ /* 0x000fce0000000f00 */
[----:B------:R-:W-:Y:S05]  /*2790*/  WARPSYNC.COLLECTIVE R15, `(.L_x_15030) ;  /* 0x000000000f087348 */ /* 0x000fea0003c00000 */
[----:B------:R0:W1:Y:S02]  /*27a0*/  SHFL.BFLY P6, R14, R13, R12, R11 ;  /* 0x0c00000c0d0e7389 */ /* 0x00006400000c000b */
[----:B01----:R-:W-:Y:S05]  /*27b0*/  ENDCOLLECTIVE ;  /* 0x000000000000791b */ /* 0x003fea0003800000 */
.L_x_15030:
[----:B------:R-:W-:Y:S05]  /*27c0*/  BRA `(.L_x_15031) ;  /* 0xffffffd800c47947 */ /* 0x000fea000383ffff */
.L_x_15032:
        /* <DEDUP_REMOVED lines=11> */
.L_x_25864:


//--------------------- .text._ZN4vllm25paged_attention_v1_kernelIfhLi96ELi16ELi128ELNS_18Fp8KVCacheDataTypeE1ELb0EEEvPT_PKS2_PKT0_S8_ifPKiSA_iPKfiiiSC_SC_iiiii --------------------------
	.section	.text._ZN4vllm25paged_attention_v1_kernelIfhLi96ELi16ELi128ELNS_18Fp8KVCacheDataTypeE1ELb0EEEvPT_PKS2_PKT0_S8_ifPKiSA_iPKfiiiSC_SC_iiiii,"ax",@progbits
	.align	128
        .global         _ZN4vllm25paged_attention_v1_kernelIfhLi96ELi16ELi128ELNS_18Fp8KVCacheDataTypeE1ELb0EEEvPT_PKS2_PKT0_S8_ifPKiSA_iPKfiiiSC_SC_iiiii
        .type           _ZN4vllm25paged_attention_v1_kernelIfhLi96ELi16ELi128ELNS_18Fp8KVCacheDataTypeE1ELb0EEEvPT_PKS2_PKT0_S8_ifPKiSA_iPKfiiiSC_SC_iiiii,@function
        .size           _ZN4vllm25paged_attention_v1_kernelIfhLi96ELi16ELi128ELNS_18Fp8KVCacheDataTypeE1ELb0EEEvPT_PKS2_PKT0_S8_ifPKiSA_iPKfiiiSC_SC_iiiii,(.L_x_25865 - _ZN4vllm25paged_attention_v1_kernelIfhLi96ELi16ELi128ELNS_18Fp8KVCacheDataTypeE1ELb0EEEvPT_PKS2_PKT0_S8_ifPKiSA_iPKfiiiSC_SC_iiiii)
        .other          _ZN4vllm25paged_attention_v1_kernelIfhLi96ELi16ELi128ELNS_18Fp8KVCacheDataTypeE1ELb0EEEvPT_PKS2_PKT0_S8_ifPKiSA_iPKfiiiSC_SC_iiiii,@"STO_CUDA_ENTRY STV_DEFAULT"
_ZN4vllm25paged_attention_v1_kernelIfhLi96ELi16ELi128ELNS_18Fp8KVCacheDataTypeE1ELb0EEEvPT_PKS2_PKT0_S8_ifPKiSA_iPKfiiiSC_SC_iiiii:
.text._ZN4vllm25paged_attention_v1_kernelIfhLi96ELi16ELi128ELNS_18Fp8KVCacheDataTypeE1ELb0EEEvPT_PKS2_PKT0_S8_ifPKiSA_iPKfiiiSC_SC_iiiii:
        /* <DEDUP_REMOVED lines=35> */
.L_x_15034:
[----:B------:R-:W-:Y:S05]  /*0230*/  BSYNC.RECONVERGENT B6 ;  /* 0x0000000000067941 */ /* 0x000fea0003800200 */
.L_x_15033:
        /* <DEDUP_REMOVED lines=10> */
.L_x_15068:
        /* <DEDUP_REMOVED lines=39> */
.L_x_15040:
        /* <DEDUP_REMOVED lines=11> */
.L_x_15039:
[----:B------:R-:W-:Y:S05]  /*0600*/  BSYNC.RECONVERGENT B1 ;  /* 0x0000000000017941 */ /* 0x000fea0003800200 */
.L_x_15038:
        /* <DEDUP_REMOVED lines=12> */
.L_x_15043:
        /* <DEDUP_REMOVED lines=100> */
.L_x_15042:
[----:B------:R-:W-:Y:S05]  /*0d10*/  BSYNC.RECONVERGENT B1 ;  /* 0x0000000000017941 */ /* 0x000fea0003800200 */
.L_x_15041:
        /* <DEDUP_REMOVED lines=55> */
.L_x_15045:
[----:B------:R-:W-:Y:S05]  /*1090*/  BSYNC.RECONVERGENT B1 ;  /* 0x0000000000017941 */ /* 0x000fea0003800200 */
.L_x_15044:
        /* <DEDUP_REMOVED lines=26> */
.L_x_15037:
[----:B------:R-:W-:Y:S05]  /*1240*/  BSYNC.RECONVERGENT B0 ;  /* 0x0000000000007941 */ /* 0x000fea0003800200 */
.L_x_15036:
        /* <DEDUP_REMOVED lines=39> */
.L_x_15050:
[----:B------:R-:W0:Y:S01]  /*14c0*/  LDS R3, [R6] ;  /* 0x0000000006037984 */ /* 0x000e220000000800 */
[----:B------:R-:W-:-:S04]  /*14d0*/  IADD3 R7, PT, PT, R7, 0x1, RZ ;  /* 0x0000000107077810 */ /* 0x000fc80007ffe0ff */
[----:B------:R-:W-:Y:S01]  /*14e0*/  ISETP.NE.AND P0, PT, R7, RZ, PT ;  /* 0x000000ff0700720c */ /* 0x000fe20003f05270 */
[----:B0-----:R-:W-:-:S05]  /*14f0*/  FMUL.FTZ R3, R3, R2 ;  /* 0x0000000203037220 */ /* 0x001fca0000410000 */
[----:B------:R0:W-:Y:S02]  /*1500*/  STS [R6], R3 ;  /* 0x0000000306007388 */ /* 0x0001e40000000800 */
[----:B0-----:R-:W-:-:S05]  /*1510*/  IADD3 R6, PT, PT, R6, 0x200, RZ ;  /* 0x0000020006067810 */ /* 0x001fca0007ffe0ff */
[----:B------:R-:W-:Y:S05]  /*1520*/  @P0 BRA `(.L_x_15050) ;  /* 0xfffffffc00e40947 */ /* 0x000fea000383ffff */
.L_x_15049:
[----:B------:R-:W-:Y:S05]  /*1530*/  BSYNC.RECONVERGENT B1 ;  /* 0x0000000000017941 */ /* 0x000fea0003800200 */
.L_x_15048:
        /* <DEDUP_REMOVED lines=12> */
.L_x_15053:
        /* <DEDUP_REMOVED lines=52> */
.L_x_15052:
[----:B------:R-:W-:Y:S05]  /*1940*/  BSYNC.RECONVERGENT B1 ;  /* 0x0000000000017941 */ /* 0x000fea0003800200 */
.L_x_15051:
        /* <DEDUP_REMOVED lines=31> */
.L_x_15055:
[----:B------:R-:W-:Y:S05]  /*1b40*/  BSYNC.RECONVERGENT B1 ;  /* 0x0000000000017941 */ /* 0x000fea0003800200 */
.L_x_15054:
        /* <DEDUP_REMOVED lines=14> */
.L_x_15047:
[----:B------:R-:W-:Y:S05]  /*1c30*/  BSYNC.RECONVERGENT B0 ;  /* 0x0000000000007941 */ /* 0x000fea0003800200 */
.L_x_15046:
        /* <DEDUP_REMOVED lines=37> */
.L_x_15057:
[----:B------:R-:W-:Y:S05]  /*1e90*/  BSYNC.RECONVERGENT B0 ;  /* 0x0000000000007941 */ /* 0x000fea0003800200 */
.L_x_15056:
        /* <DEDUP_REMOVED lines=27> */
.L_x_15059:
[----:B------:R-:W-:Y:S05]  /*2050*/  BSYNC.RECONVERGENT B0 ;  /* 0x0000000000007941 */ /* 0x000fea0003800200 */
.L_x_15058:
        /* <DEDUP_REMOVED lines=15> */
.L_x_15061:
[----:B------:R-:W-:Y:S05]  /*2150*/  BSYNC.RECONVERGENT B0 ;  /* 0x0000000000007941 */ /* 0x000fea0003800200 */
.L_x_15060:
        /* <DEDUP_REMOVED lines=27> */
.L_x_15063:
[----:B------:R-:W-:Y:S05]  /*2310*/  BSYNC.RECONVERGENT B0 ;  /* 0x0000000000007941 */ /* 0x000fea0003800200 */
.L_x_15062:
        /* <DEDUP_REMOVED lines=30> */
.L_x_15035:
[----:B------:R-:W-:Y:S01]  /*2500*/  HFMA2 R12, -RZ, RZ, 0, 9.5367431640625e-07 ;  /* 0x00000010ff0c7431 */ /* 0x000fe200000001ff */
[----:B------:R-:W-:Y:S02]  /*2510*/  MOV R11, 0x1f ;  /* 0x0000001f000b7802 */ /* 0x000fe40000000f00 */
[----:B------:R-:W-:-:S07]  /*2520*/  MOV R15, 0xffffffff ;  /* 0xffffffff000f7802 */ /* 0x000fce0000000f00 */
[----:B------:R-:W-:Y:S05]  /*2530*/  WARPSYNC.COLLECTIVE R15, `(.L_x_15064) ;  /* 0x000000000f087348 */ /* 0x000fea0003c00000 */
[----:B------:R0:W1:Y:S02]  /*2540*/  SHFL.BFLY P6, R14, R13, R12, R11 ;  /* 0x0c00000c0d0e7389 */ /* 0x00006400000c000b */
[----:B01----:R-:W-:Y:S05]  /*2550*/  ENDCOLLECTIVE ;  /* 0x000000000000791b */ /* 0x003fea0003800000 */
.L_x_15064:
[----:B------:R-:W-:Y:S01]  /*2560*/  HFMA2 R12, -RZ, RZ, 0, 4.76837158203125e-07 ;  /* 0x00000008ff0c7431 */ /* 0x000fe200000001ff */
[----:B------:R-:W-:-:S04]  /*2570*/  FMNMX.FTZ R0, R14, -3.40282346638528859812e+38, !PT ;  /* 0xff7fffff0e007809 */ /* 0x000fc80007810000 */
[----:B------:R-:W-:-:S07]  /*2580*/  MOV R13, R0 ;  /* 0x00000000000d7202 */ /* 0x000fce0000000f00 */
[----:B------:R-:W-:Y:S05]  /*2590*/  WARPSYNC.COLLECTIVE R15, `(.L_x_15065) ;  /* 0x000000000f087348 */ /* 0x000fea0003c00000 */
[----:B------:R0:W1:Y:S02]  /*25a0*/  SHFL.BFLY P6, R14, R13, R12, R11 ;  /* 0x0c00000c0d0e7389 */ /* 0x00006400000c000b */
[----:B01----:R-:W-:Y:S05]  /*25b0*/  ENDCOLLECTIVE ;  /* 0x000000000000791b */ /* 0x003fea0003800000 */
.L_x_15065:
[----:B------:R-:W-:Y:S01]  /*25c0*/  HFMA2 R12, -RZ, RZ, 0, 2.384185791015625e-07 ;  /* 0x00000004ff0c7431 */ /* 0x000fe200000001ff */
[----:B------:R-:W-:-:S04]  /*25d0*/  FMNMX.FTZ R2, R0, R14, !PT ;  /* 0x0000000e00027209 */ /* 0x000fc80007810000 */
[----:B------:R-:W-:-:S07]  /*25e0*/  MOV R13, R2 ;  /* 0x00000002000d7202 */ /* 0x000fce0000000f00 */
[----:B------:R-:W-:Y:S05]  /*25f0*/  WARPSYNC.COLLECTIVE R15, `(.L_x_15066) ;  /* 0x000000000f087348 */ /* 0x000fea0003c00000 */
[----:B------:R0:W1:Y:S02]  /*2600*/  SHFL.BFLY P6, R14, R13, R12, R11 ;  /* 0x0c00000c0d0e7389 */ /* 0x00006400000c000b */
[----:B01----:R-:W-:Y:S05]  /*2610*/  ENDCOLLECTIVE ;  /* 0x000000000000791b */ /* 0x003fea0003800000 */
.L_x_15066:
[----:B------:R-:W-:Y:S01]  /*2620*/  HFMA2 R12, -RZ, RZ, 0, 1.1920928955078125e-07 ;  /* 0x00000002ff0c7431 */ /* 0x000fe200000001ff */
[----:B------:R-:W-:-:S04]  /*2630*/  FMNMX.FTZ R3, R2, R14, !PT ;  /* 0x0000000e02037209 */ /* 0x000fc80007810000 */
[----:B------:R-:W-:-:S07]  /*2640*/  MOV R13, R3 ;  /* 0x00000003000d7202 */ /* 0x000fce0000000f00 */
[----:B------:R-:W-:Y:S05]  /*2650*/  WARPSYNC.COLLECTIVE R15, `(.L_x_15067) ;  /* 0x000000000f087348 */ /* 0x000fea0003c00000 */
[----:B------:R0:W1:Y:S02]  /*2660*/  SHFL.BFLY P6, R14, R13, R12, R11 ;  /* 0x0c00000c0d0e7389 */ /* 0x00006400000c000b */
[----:B01----:R-:W-:Y:S05]  /*2670*/  ENDCOLLECTIVE ;  /* 0x000000000000791b */ /* 0x003fea0003800000 */
.L_x_15067:
[----:B------:R-:W-:Y:S05]  /*2680*/  BRA `(.L_x_15068) ;  /* 0xffffffdc00147947 */ /* 0x000fea000383ffff */
.L_x_15069:
        /* <DEDUP_REMOVED lines=15> */
.L_x_25865:


//--------------------- .text._ZN4vllm25paged_attention_v1_kernelIfhLi80ELi16ELi128ELNS_18Fp8KVCacheDataTypeE1ELb0EEEvPT_PKS2_PKT0_S8_ifPKiSA_iPKfiiiSC_SC_iiiii --------------------------
	.section	.text._ZN4vllm25paged_attention_v1_kernelIfhLi80ELi16ELi128ELNS_18Fp8KVCacheDataTypeE1ELb0EEEvPT_PKS2_PKT0_S8_ifPKiSA_iPKfiiiSC_SC_iiiii,"ax",@progbits
	.align	128
        .global         _ZN4vllm25paged_attention_v1_kernelIfhLi80ELi16ELi128ELNS_18Fp8KVCacheDataTypeE1ELb0EEEvPT_PKS2_PKT0_S8_ifPKiSA_iPKfiiiSC_SC_iiiii
        .type           _ZN4vllm25paged_attention_v1_kernelIfhLi80ELi16ELi128ELNS_18Fp8KVCacheDataTypeE1ELb0EEEvPT_PKS2_PKT0_S8_ifPKiSA_iPKfiiiSC_SC_iiiii,@function
        .size           _ZN4vllm25paged_attention_v1_kernelIfhLi80ELi16ELi128ELNS_18Fp8KVCacheDataTypeE1ELb0EEEvPT_PKS2_PKT0_S8_ifPKiSA_iPKfiiiSC_SC_iiiii,(.L_x_25866 - _ZN4vllm25paged_attention_v1_kernelIfhLi80ELi16ELi128ELNS_18Fp8KVCacheDataTypeE1ELb0EEEvPT_PKS2_PKT0_S8_ifPKiSA_iPKfiiiSC_SC_iiiii)
        .other          _ZN4vllm25paged_attention_v1_kernelIfhLi80ELi16ELi128ELNS_18Fp8KVCacheDataTypeE1ELb0EEEvPT_PKS2_PKT0_S8_ifPKiSA_iPKfiiiSC_SC_iiiii,@"STO_CUDA_ENTRY STV_DEFAULT"
_ZN4vllm25paged_attention_v1_kernelIfhLi80ELi16ELi128ELNS_18Fp8KVCacheDataTypeE1ELb0EEEvPT_PKS2_PKT0_S8_ifPKiSA_iPKfiiiSC_SC_iiiii:
.text._ZN4vllm25paged_attention_v1_kernelIfhLi80ELi16ELi128ELNS_18Fp8KVCacheDataTypeE1ELb0EEEvPT_PKS2_PKT0_S8_ifPKiSA_iPKfiiiSC_SC_iiiii:
        /* <DEDUP_REMOVED lines=35> */
.L_x_15071:
[----:B------:R-:W-:Y:S05]  /*0230*/  BSYNC.RECONVERGENT B6 ;  /* 0x0000000000067941 */ /* 0x000fea0003800200 */
.L_x_15070:
        /* <DEDUP_REMOVED lines=10> */
.L_x_15105:
        /* <DEDUP_REMOVED lines=39> */
.L_x_15077:
        /* <DEDUP_REMOVED lines=11> */
.L_x_15076:
[----:B------:R-:W-:Y:S05]  /*0600*/  BSYNC.RECONVERGENT B1 ;  /* 0x0000000000017941 */ /* 0x000fea0003800200 */
.L_x_15075:
        /* <DEDUP_REMOVED lines=12> */
.L_x_15080:
        /* <DEDUP_REMOVED lines=100> */
.L_x_15079:
[----:B------:R-:W-:Y:S05]  /*0d10*/  BSYNC.RECONVERGENT B1 ;  /* 0x0000000000017941 */ /* 0x000fea0003800200 */
.L_x_15078:
        /* <DEDUP_REMOVED lines=55> */
.L_x_15082:
[----:B------:R-:W-:Y:S05]  /*1090*/  BSYNC.RECONVERGENT B1 ;  /* 0x0000000000017941 */ /* 0x000fea0003800200 */
.L_x_15081:
        /* <DEDUP_REMOVED lines=26> */
.L_x_15074:
[----:B------:R-:W-:Y:S05]  /*1240*/  BSYNC.RECONVERGENT B0 ;  /* 0x0000000000007941 */ /* 0x000fea0003800200 */
.L_x_15073:
        /* <DEDUP_REMOVED lines=39> */
.L_x_15087:
[----:B------:R-:W0:Y:S01]  /*14c0*/  LDS R3, [R6] ;  /* 0x0000000006037984 */ /* 0x000e220000000800 */
[----:B------:R-:W-:-:S04]  /*14d0*/  IADD3 R7, PT, PT, R7, 0x1, RZ ;  /* 0x0000000107077810 */ /* 0x000fc80007ffe0ff */
[----:B------:R-:W-:Y:S01]  /*14e0*/  ISETP.NE.AND P0, PT, R7, RZ, PT ;  /* 0x000000ff0700720c */ /* 0x000fe20003f05270 */
[----:B0-----:R-:W-:-:S05]  /*14f0*/  FMUL.FTZ R3, R3, R2 ;  /* 0x0000000203037220 */ /* 0x001fca0000410000 */
[----:B------:R0:W-:Y:S02]  /*1500*/  STS [R6], R3 ;  /* 0x0000000306007388 */ /* 0x0001e40000000800 */
[----:B0-----:R-:W-:-:S05]  /*1510*/  IADD3 R6, PT, PT, R6, 0x200, RZ ;  /* 0x0000020006067810 */ /* 0x001fca0007ffe0ff */
[----:B------:R-:W-:Y:S05]  /*1520*/  @P0 BRA `(.L_x_15087) ;  /* 0xfffffffc00e40947 */ /* 0x000fea000383ffff */
.L_x_15086:
[----:B------:R-:W-:Y:S05]  /*1530*/  BSYNC.RECONVERGENT B1 ;  /* 0x0000000000017941 */ /* 0x000fea0003800200 */
.L_x_15085:
        /* <DEDUP_REMOVED lines=12> */
.L_x_15090:
        /* <DEDUP_REMOVED lines=52> */
.L_x_15089:
[----:B------:R-:W-:Y:S05]  /*1940*/  BSYNC.RECONVERGENT B1 ;  /* 0x0000000000017941 */ /* 0x000fea0003800200 */
.L_x_15088:
        /* <DEDUP_REMOVED lines=31> */
.L_x_15092:
[----:B------:R-:W-:Y:S05]  /*1b40*/  BSYNC.RECONVERGENT B1 ;  /* 0x0000000000017941 */ /* 0x000fea0003800200 */
.L_x_15091:
        /* <DEDUP_REMOVED lines=14> */
.L_x_15084:
[----:B------:R-:W-:Y:S05]  /*1c30*/  BSYNC.RECONVERGENT B0 ;  /* 0x0000000000007941 */ /* 0x000fea0003800200 */
.L_x_15083:
        /* <DEDUP_REMOVED lines=34> */
.L_x_15094:
[----:B------:R-:W-:Y:S05]  /*1e60*/  BSYNC.RECONVERGENT B0 ;  /* 0x0000000000007941 */ /* 0x000fea0003800200 */
.L_x_15093:
        /* <DEDUP_REMOVED lines=23> */
.L_x_15096:
[----:B------:R-:W-:Y:S05]  /*1fe0*/  BSYNC.RECONVERGENT B0 ;  /* 0x0000000000007941 */ /* 0x000fea0003800200 */
.L_x_15095:
        /* <DEDUP_REMOVED lines=13> */
.L_x_15098:
[----:B------:R-:W-:Y:S05]  /*20c0*/  BSYNC.RECONVERGENT B0 ;  /* 0x0000000000007941 */ /* 0x000fea0003800200 */
.L_x_15097:
        /* <DEDUP_REMOVED lines=23> */
.L_x_15100:
[----:B------:R-:W-:Y:S05]  /*2240*/  BSYNC.RECONVERGENT B0 ;  /* 0x0000000000007941 */ /* 0x000fea0003800200 */
.L_x_15099:
        /* <DEDUP_REMOVED lines=28> */
.L_x_15072:
[----:B------:R-:W-:Y:S01]  /*2410*/  HFMA2 R12, -RZ, RZ, 0, 9.5367431640625e-07 ;  /* 0x00000010ff0c7431 */ /* 0x000fe200000001ff */
[----:B------:R-:W-:Y:S02]  /*2420*/  MOV R11, 0x1f ;  /* 0x0000001f000b7802 */ /* 0x000fe40000000f00 */
[----:B------:R-:W-:-:S07]  /*2430*/  MOV R15, 0xffffffff ;  /* 0xffffffff000f7802 */ /* 0x000fce0000000f00 */
[----:B------:R-:W-:Y:S05]  /*2440*/  WARPSYNC.COLLECTIVE R15, `(.L_x_15101) ;  /* 0x000000000f087348 */ /* 0x000fea0003c00000 */
[----:B------:R0:W1:Y:S02]  /*2450*/  SHFL.BFLY P6, R14, R13, R12, R11 ;  /* 0x0c00000c0d0e7389 */ /* 0x00006400000c000b */
[----:B01----:R-:W-:Y:S05]  /*2460*/  ENDCOLLECTIVE ;  /* 0x000000000000791b */ /* 0x003fea0003800000 */
.L_x_15101:
[----:B------:R-:W-:Y:S01]  /*2470*/  HFMA2 R12, -RZ, RZ, 0, 4.76837158203125e-07 ;  /* 0x00000008ff0c7431 */ /* 0x000fe200000001ff */
[----:B------:R-:W-:-:S04]  /*2480*/  FMNMX.FTZ R0, R14, -3.40282346638528859812e+38, !PT ;  /* 0xff7fffff0e007809 */ /* 0x000fc80007810000 */
[----:B------:R-:W-:-:S07]  /*2490*/  MOV R13, R0 ;  /* 0x00000000000d7202 */ /* 0x000fce0000000f00 */
[----:B------:R-:W-:Y:S05]  /*24a0*/  WARPSYNC.COLLECTIVE R15, `(.L_x_15102) ;  /* 0x000000000f087348 */ /* 0x000fea0003c00000 */
[----:B------:R0:W1:Y:S02]  /*24b0*/  SHFL.BFLY P6, R14, R13, R12, R11 ;  /* 0x0c00000c0d0e7389 */ /* 0x00006400000c000b */
[----:B01----:R-:W-:Y:S05]  /*24c0*/  ENDCOLLECTIVE ;  /* 0x000000000000791b */ /* 0x003fea0003800000 */
.L_x_15102:
[----:B------:R-:W-:Y:S01]  /*24d0*/  HFMA2 R12, -RZ, RZ, 0, 2.384185791015625e-07 ;  /* 0x00000004ff0c7431 */ /* 0x000fe200000001ff */
[----:B------:R-:W-:-:S04]  /*24e0*/  FMNMX.FTZ R2, R0, R14, !PT ;  /* 0x0000000e00027209 */ /* 0x000fc80007810000 */
[----:B------:R-:W-:-:S07]  /*24f0*/  MOV R13, R2 ;  /* 0x00000002000d7202 */ /* 0x000fce0000000f00 */
[----:B------:R-:W-:Y:S05]  /*2500*/  WARPSYNC.COLLECTIVE R15, `(.L_x_15103) ;  /* 0x000000000f087348 */ /* 0x000fea0003c00000 */
[----:B------:R0:W1:Y:S02]  /*2510*/  SHFL.BFLY P6, R14, R13, R12, R11 ;  /* 0x0c00000c0d0e7389 */ /* 0x00006400000c000b */
[----:B01----:R-:W-:Y:S05]  /*2520*/  ENDCOLLECTIVE ;  /* 0x000000000000791b */ /* 0x003fea0003800000 */
.L_x_15103:
[----:B------:R-:W-:Y:S01]  /*2530*/  HFMA2 R12, -RZ, RZ, 0, 1.1920928955078125e-07 ;  /* 0x00000002ff0c7431 */ /* 0x000fe200000001ff */
[----:B------:R-:W-:-:S04]  /*2540*/  FMNMX.FTZ R3, R2, R14, !PT ;  /* 0x0000000e02037209 */ /* 0x000fc80007810000 */
[----:B------:R-:W-:-:S07]  /*2550*/  MOV R13, R3 ;  /* 0x00000003000d7202 */ /* 0x000fce0000000f00 */
[----:B------:R-:W-:Y:S05]  /*2560*/  WARPSYNC.COLLECTIVE R15, `(.L_x_15104) ;  /* 0x000000000f087348 */ /* 0x000fea0003c00000 */
[----:B------:R0:W1:Y:S02]  /*2570*/  SHFL.BFLY P6, R14, R13, R12, R11 ;  /* 0x0c00000c0d0e7389 */ /* 0x00006400000c000b */
[----:B01----:R-:W-:Y:S05]  /*2580*/  ENDCOLLECTIVE ;  /* 0x000000000000791b */ /* 0x003fea0003800000 */
.L_x_15104:
[----:B------:R-:W-:Y:S05]  /*2590*/  BRA `(.L_x_15105) ;  /* 0xffffffdc00507947 */ /* 0x000fea000383ffff */
.L_x_15106:
        /* <DEDUP_REMOVED lines=14> */
.L_x_25866:


//--------------------- .text._ZN4vllm25paged_attention_v1_kernelIfhLi64ELi16ELi128ELNS_18Fp8KVCacheDataTypeE1ELb0EEEvPT_PKS2_PKT0_S8_ifPKiSA_iPKfiiiSC_SC_iiiii --------------------------
	.section	.text._ZN4vllm25paged_attention_v1_kernelIfhLi64ELi16ELi128ELNS_18Fp8KVCacheDataTypeE1ELb0EEEvPT_PKS2_PKT0_S8_ifPKiSA_iPKfiiiSC_SC_iiiii,"ax",@progbits
	.align	128
        .global         _ZN4vllm25paged_attention_v1_kernelIfhLi64ELi16ELi128ELNS_18Fp8KVCacheDataTypeE1ELb0EEEvPT_PKS2_PKT0_S8_ifPKiSA_iPKfiiiSC_SC_iiiii
        .type           _ZN4vllm25paged_attention_v1_kernelIfhLi64ELi16ELi128ELNS_18Fp8KVCacheDataTypeE1ELb0EEEvPT_PKS2_PKT0_S8_ifPKiSA_iPKfiiiSC_SC_iiiii,@function
        .size           _ZN4vllm25paged_attention_v1_kernelIfhLi64ELi16ELi128ELNS_18Fp8KVCacheDataTypeE1ELb0EEEvPT_PKS2_PKT0_S8_ifPKiSA_iPKfiiiSC_SC_iiiii,(.L_x_25867 - _ZN4vllm25paged_attention_v1_kernelIfhLi64ELi16ELi128ELNS_18Fp8KVCacheDataTypeE1ELb0EEEvPT_PKS2_PKT0_S8_ifPKiSA_iPKfiiiSC_SC_iiiii)
        .other          _ZN4vllm25paged_attention_v1_kernelIfhLi64ELi16ELi128ELNS_18Fp8KVCacheDataTypeE1ELb0EEEvPT_PKS2_PKT0_S8_ifPKiSA_iPKfiiiSC_SC_iiiii,@"STO_CUDA_ENTRY STV_DEFAULT"
_ZN4vllm25paged_attention_v1_kernelIfhLi64ELi16ELi128ELNS_18Fp8KVCacheDataTypeE1ELb0EEEvPT_PKS2_PKT0_S8_ifPKiSA_iPKfiiiSC_SC_iiiii:
.text._ZN4vllm25paged_attention_v1_kernelIfhLi64ELi16ELi128ELNS_18Fp8KVCacheDataTypeE1ELb0EEEvPT_PKS2_PKT0_S8_ifPKiSA_iPKfiiiSC_SC_iiiii:
        /* <DEDUP_REMOVED lines=35> */
.L_x_15108:
[----:B------:R-:W-:Y:S05]  /*0230*/  BSYNC.RECONVERGENT B6 ;  /* 0x0000000000067941 */ /* 0x000fea0003800200 */
.L_x_15107:
        /* <DEDUP_REMOVED lines=10> */
.L_x_15142:
        /* <DEDUP_REMOVED lines=39> */
.L_x_15114:
        /* <DEDUP_REMOVED lines=11> */
.L_x_15113:
[----:B------:R-:W-:Y:S05]  /*0600*/  BSYNC.RECONVERGENT B1 ;  /* 0x0000000000017941 */ /* 0x000fea0003800200 */
.L_x_15112:
        /* <DEDUP_REMOVED lines=12> */
.L_x_15117:
        /* <DEDUP_REMOVED lines=100> */
.L_x_15116:
[----:B------:R-:W-:Y:S05]  /*0d10*/  BSYNC.RECONVERGENT B1 ;  /* 0x0000000000017941 */ /* 0x000fea0003800200 */
.L_x_15115:
        /* <DEDUP_REMOVED lines=55> */
.L_x_15119:
[----:B------:R-:W-:Y:S05]  /*1090*/  BSYNC.RECONVERGENT B1 ;  /* 0x0000000000017941 */ /* 0x000fea0003800200 */
.L_x_15118:
        /* <DEDUP_REMOVED lines=26> */
.L_x_15111:
[----:B------:R-:W-:Y:S05]  /*1240*/  BSYNC.RECONVERGENT B0 ;  /* 0x0000000000007941 */ /* 0x000fea0003800200 */
.L_x_15110:
        /* <DEDUP_REMOVED lines=39> */
.L_x_15124:
[----:B------:R-:W0:Y:S01]  /*14c0*/  LDS R3, [R6] ;  /* 0x0000000006037984 */ /* 0x000e220000000800 */
[----:B------:R-:W-:-:S04]  /*14d0*/  IADD3 R7, PT, PT, R7, 0x1, RZ ;  /* 0x0000000107077810 */ /* 0x000fc80007ffe0ff */
[----:B------:R-:W-:Y:S01]  /*14e0*/  ISETP.NE.AND P0, PT, R7, RZ, PT ;  /* 0x000000ff0700720c */ /* 0x000fe20003f05270 */
[----:B0-----:R-:W-:-:S05]  /*14f0*/  FMUL.FTZ R3, R3, R2 ;  /* 0x0000000203037220 */ /* 0x001fca0000410000 */
[----:B------:R0:W-:Y:S02]  /*1500*/  STS [R6], R3 ;  /* 0x0000000306007388 */ /* 0x0001e40000000800 */
[----:B0-----:R-:W-:-:S05]  /*1510*/  IADD3 R6, PT, PT, R6, 0x200, RZ ;  /* 0x0000020006067810 */ /* 0x001fca0007ffe0ff */
[----:B------:R-:W-:Y:S05]  /*1520*/  @P0 BRA `(.L_x_15124) ;  /* 0xfffffffc00e40947 */ /* 0x000fea000383ffff */
.L_x_15123:
[----:B------:R-:W-:Y:S05]  /*1530*/  BSYNC.RECONVERGENT B1 ;  /* 0x0000000000017941 */ /* 0x000fea0003800200 */
.L_x_15122:
        /* <DEDUP_REMOVED lines=12> */
.L_x_15127:
        /* <DEDUP_REMOVED lines=52> */
.L_x_15126:
[----:B------:R-:W-:Y:S05]  /*1940*/  BSYNC.RECONVERGENT B1 ;  /* 0x0000000000017941 */ /* 0x000fea0003800200 */
.L_x_15125:
        /* <DEDUP_REMOVED lines=31> */
.L_x_15129:
[----:B------:R-:W-:Y:S05]  /*1b40*/  BSYNC.RECONVERGENT B1 ;  /* 0x0000000000017941 */ /* 0x000fea0003800200 */
.L_x_15128:
        /* <DEDUP_REMOVED lines=14> */
.L_x_15121:
[----:B------:R-:W-:Y:S05]  /*1c30*/  BSYNC.RECONVERGENT B0 ;  /* 0x0000000000007941 */ /* 0x000fea0003800200 */
.L_x_15120:
        /* <DEDUP_REMOVED lines=32> */
.L_x_15131:
[----:B------:R-:W-:Y:S05]  /*1e40*/  BSYNC.RECONVERGENT B0 ;  /* 0x0000000000007941 */ /* 0x000fea0003800200 */
.L_x_15130:
        /* <DEDUP_REMOVED lines=20> */
.L_x_15133:
[----:B------:R-:W-:Y:S05]  /*1f90*/  BSYNC.RECONVERGENT B0 ;  /* 0x0000000000007941 */ /* 0x000fea0003800200 */
.L_x_15132:
        /* <DEDUP_REMOVED lines=12> */
.L_x_15135:
[----:B------:R-:W-:Y:S05]  /*2060*/  BSYNC.RECONVERGENT B0 ;  /* 0x0000000000007941 */ /* 0x000fea0003800200 */
.L_x_15134:
        /* <DEDUP_REMOVED lines=19> */
.L_x_15137:
[----:B------:R-:W-:Y:S05]  /*21a0*/  BSYNC.RECONVERGENT B0 ;  /* 0x0000000000007941 */ /* 0x000fea0003800200 */
.L_x_15136:
        /* <DEDUP_REMOVED lines=26> */
.L_x_15109:
[----:B------:R-:W-:Y:S01]  /*2350*/  MOV R12, 0x10 ;  /* 0x00000010000c7802 */ /* 0x000fe20000000f00 */
[----:B------:R-:W-:Y:S01]  /*2360*/  HFMA2 R11, -RZ, RZ, 0, 1.847743988037109375e-06 ;  /* 0x0000001fff0b7431 */ /* 0x000fe200000001ff */
[----:B------:R-:W-:-:S07]  /*2370*/  MOV R15, 0xffffffff ;  /* 0xffffffff000f7802 */ /* 0x000fce0000000f00 */
[----:B------:R-:W-:Y:S05]  /*2380*/  WARPSYNC.COLLECTIVE R15, `(.L_x_15138) ;  /* 0x000000000f087348 */ /* 0x000fea0003c00000 */
[----:B------:R0:W1:Y:S02]  /*2390*/  SHFL.BFLY P6, R14, R13, R12, R11 ;  /* 0x0c00000c0d0e7389 */ /* 0x00006400000c000b */
[----:B01----:R-:W-:Y:S05]  /*23a0*/  ENDCOLLECTIVE ;  /* 0x000000000000791b */ /* 0x003fea0003800000 */
.L_x_15138:
[----:B------:R-:W-:Y:S01]  /*23b0*/  HFMA2 R12, -RZ, RZ, 0, 4.76837158203125e-07 ;  /* 0x00000008ff0c7431 */ /* 0x000fe200000001ff */
[----:B------:R-:W-:-:S04]  /*23c0*/  FMNMX.FTZ R0, R14, -3.40282346638528859812e+38, !PT ;  /* 0xff7fffff0e007809 */ /* 0x000fc80007810000 */
[----:B------:R-:W-:-:S07]  /*23d0*/  MOV R13, R0 ;  /* 0x00000000000d7202 */ /* 0x000fce0000000f00 */
[----:B------:R-:W-:Y:S05]  /*23e0*/  WARPSYNC.COLLECTIVE R15, `(.L_x_15139) ;  /* 0x000000000f087348 */ /* 0x000fea0003c00000 */
[----:B------:R0:W1:Y:S02]  /*23f0*/  SHFL.BFLY P6, R14, R13, R12, R11 ;  /* 0x0c00000c0d0e7389 */ /* 0x00006400000c000b */
[----:B01----:R-:W-:Y:S05]  /*2400*/  ENDCOLLECTIVE ;  /* 0x000000000000791b */ /* 0x003fea0003800000 */
.L_x_15139:
[----:B------:R-:W-:Y:S01]  /*2410*/  HFMA2 R12, -RZ, RZ, 0, 2.384185791015625e-07 ;  /* 0x00000004ff0c7431 */ /* 0x000fe200000001ff */
[----:B------:R-:W-:-:S04]  /*2420*/  FMNMX.FTZ R2, R0, R14, !PT ;  /* 0x0000000e00027209 */ /* 0x000fc80007810000 */
[----:B------:R-:W-:-:S07]  /*2430*/  MOV R13, R2 ;  /* 0x00000002000d7202 */ /* 0x000fce0000000f00 */
[----:B------:R-:W-:Y:S05]  /*2440*/  WARPSYNC.COLLECTIVE R15, `(.L_x_15140) ;  /* 0x000000000f087348 */ /* 0x000fea0003c00000 */
[----:B------:R0:W1:Y:S02]  /*2450*/  SHFL.BFLY P6, R14, R13, R12, R11 ;  /* 0x0c00000c0d0e7389 */ /* 0x00006400000c000b */
[----:B01----:R-:W-:Y:S05]  /*2460*/  ENDCOLLECTIVE ;  /* 0x000000000000791b */ /* 0x003fea0003800000 */
.L_x_15140:
[----:B------:R-:W-:Y:S01]  /*2470*/  HFMA2 R12, -RZ, RZ, 0, 1.1920928955078125e-07 ;  /* 0x00000002ff0c7431 */ /* 0x000fe200000001ff */
[----:B------:R-:W-:-:S04]  /*2480*/  FMNMX.FTZ R3, R2, R14, !PT ;  /* 0x0000000e02037209 */ /* 0x000fc80007810000 */
[----:B------:R-:W-:-:S07]  /*2490*/  MOV R13, R3 ;  /* 0x00000003000d7202 */ /* 0x000fce0000000f00 */
[----:B------:R-:W-:Y:S05]  /*24a0*/  WARPSYNC.COLLECTIVE R15, `(.L_x_15141) ;  /* 0x000000000f087348 */ /* 0x000fea0003c00000 */
[----:B------:R0:W1:Y:S02]  /*24b0*/  SHFL.BFLY P6, R14, R13, R12, R11 ;  /* 0x0c00000c0d0e7389 */ /* 0x00006400000c000b */
[----:B01----:R-:W-:Y:S05]  /*24c0*/  ENDCOLLECTIVE ;  /* 0x000000000000791b */ /* 0x003fea0003800000 */
.L_x_15141:
[----:B------:R-:W-:Y:S05]  /*24d0*/  BRA `(.L_x_15142) ;  /* 0xffffffdc00807947 */ /* 0x000fea000383ffff */
.L_x_15143:
        /* <DEDUP_REMOVED lines=10> */
.L_x_25867:


//--------------------- .text._ZN4vllm25paged_attention_v1_kernelIfhLi32ELi16ELi128ELNS_18Fp8KVCacheDataTypeE1ELb0EEEvPT_PKS2_PKT0_S8_ifPKiSA_iPKfiiiSC_SC_iiiii --------------------------
	.section	.text._ZN4vllm25paged_attention_v1_kernelIfhLi32ELi16ELi128ELNS_18Fp8KVCacheDataTypeE1ELb0EEEvPT_PKS2_PKT0_S8_ifPKiSA_iPKfiiiSC_SC_iiiii,"ax",@progbits
	.align	128
        .global         _ZN4vllm25paged_attention_v1_kernelIfhLi32ELi16ELi128ELNS_18Fp8KVCacheDataTypeE1ELb0EEEvPT_PKS2_PKT0_S8_ifPKiSA_iPKfiiiSC_SC_iiiii
        .type           _ZN4vllm25paged_attention_v1_kernelIfhLi32ELi16ELi128ELNS_18Fp8KVCacheDataTypeE1ELb0EEEvPT_PKS2_PKT0_S8_ifPKiSA_iPKfiiiSC_SC_iiiii,@function
        .size           _ZN4vllm25paged_attention_v1_kernelIfhLi32ELi16ELi128ELNS_18Fp8KVCacheDataTypeE1ELb0EEEvPT_PKS2_PKT0_S8_ifPKiSA_iPKfiiiSC_SC_iiiii,(.L_x_25868 - _ZN4vllm25paged_attention_v1_kernelIfhLi32ELi16ELi128ELNS_18Fp8KVCacheDataTypeE1ELb0EEEvPT_PKS2_PKT0_S8_ifPKiSA_iPKfiiiSC_SC_iiiii)
        .other          _ZN4vllm25paged_attention_v1_kernelIfhLi32ELi16ELi128ELNS_18Fp8KVCacheDataTypeE1ELb0EEEvPT_PKS2_PKT0_S8_ifPKiSA_iPKfiiiSC_SC_iiiii,@"STO_CUDA_ENTRY STV_DEFAULT"
_ZN4vllm25paged_attention_v1_kernelIfhLi32ELi16ELi128ELNS_18Fp8KVCacheDataTypeE1ELb0EEEvPT_PKS2_PKT0_S8_ifPKiSA_iPKfiiiSC_SC_iiiii:
.text._ZN4vllm25paged_attention_v1_kernelIfhLi32ELi16ELi128ELNS_18Fp8KVCacheDataTypeE1ELb0EEEvPT_PKS2_PKT0_S8_ifPKiSA_iPKfiiiSC_SC_iiiii:
        /* <DEDUP_REMOVED lines=35> */
.L_x_15145:
[----:B------:R-:W-:Y:S05]  /*0230*/  BSYNC.RECONVERGENT B6 ;  /* 0x0000000000067941 */ /* 0x000fea0003800200 */
.L_x_15144:
        /* <DEDUP_REMOVED lines=10> */
.L_x_15171:
        /* <DEDUP_REMOVED lines=39> */
.L_x_15151:
        /* <DEDUP_REMOVED lines=11> */
.L_x_15150:
[----:B------:R-:W-:Y:S05]  /*0600*/  BSYNC.RECONVERGENT B1 ;  /* 0x0000000000017941 */ /* 0x000fea0003800200 */
.L_x_15149:
        /* <DEDUP_REMOVED lines=12> */
.L_x_15154:
        /* <DEDUP_REMOVED lines=100> */
.L_x_15153:
[----:B------:R-:W-:Y:S05]  /*0d10*/  BSYNC.RECONVERGENT B1 ;  /* 0x0000000000017941 */ /* 0x000fea0003800200 */
.L_x_15152:
        /* <DEDUP_REMOVED lines=55> */
.L_x_15156:
[----:B------:R-:W-:Y:S05]  /*1090*/  BSYNC.RECONVERGENT B1 ;  /* 0x0000000000017941 */ /* 0x000fea0003800200 */
.L_x_15155:
        /* <DEDUP_REMOVED lines=26> */
.L_x_15148:
[----:B------:R-:W-:Y:S05]  /*1240*/  BSYNC.RECONVERGENT B0 ;  /* 0x0000000000007941 */ /* 0x000fea0003800200 */
.L_x_15147:
        /* <DEDUP_REMOVED lines=39> */
.L_x_15161:
[----:B------:R-:W0:Y:S01]  /*14c0*/  LDS R3, [R6] ;  /* 0x0000000006037984 */ /* 0x000e220000000800 */
[----:B------:R-:W-:-:S04]  /*14d0*/  IADD3 R7, PT, PT, R7, 0x1, RZ ;  /* 0x0000000107077810 */ /* 0x000fc80007ffe0ff */
[----:B------:R-:W-:Y:S01]  /*14e0*/  ISETP.NE.AND P0, PT, R7, RZ, PT ;  /* 0x000000ff0700720c */ /* 0x000fe20003f05270 */
[----:B0-----:R-:W-:-:S05]  /*14f0*/  FMUL.FTZ R3, R3, R2 ;  /* 0x0000000203037220 */ /* 0x001fca0000410000 */
[----:B------:R0:W-:Y:S02]  /*1500*/  STS [R6], R3 ;  /* 0x0000000306007388 */ /* 0x0001e40000000800 */
[----:B0-----:R-:W-:-:S05]  /*1510*/  IADD3 R6, PT, PT, R6, 0x200, RZ ;  /* 0x0000020006067810 */ /* 0x001fca0007ffe0ff */
[----:B------:R-:W-:Y:S05]  /*1520*/  @P0 BRA `(.L_x_15161) ;  /* 0xfffffffc00e40947 */ /* 0x000fea000383ffff */
.L_x_15160:
[----:B------:R-:W-:Y:S05]  /*1530*/  BSYNC.RECONVERGENT B1 ;  /* 0x0000000000017941 */ /* 0x000fea0003800200 */
.L_x_15159:
        /* <DEDUP_REMOVED lines=12> */
.L_x_15164:
        /* <DEDUP_REMOVED lines=52> */
.L_x_15163:
[----:B------:R-:W-:Y:S05]  /*1940*/  BSYNC.RECONVERGENT B1 ;  /* 0x0000000000017941 */ /* 0x000fea0003800200 */
.L_x_15162:
        /* <DEDUP_REMOVED lines=31> */
.L_x_15166:
[----:B------:R-:W-:Y:S05]  /*1b40*/  BSYNC.RECONVERGENT B1 ;  /* 0x0000000000017941 */ /* 0x000fea0003800200 */
.L_x_15165:
        /* <DEDUP_REMOVED lines=14> */
.L_x_15158:
[----:B------:R-:W-:Y:S05]  /*1c30*/  BSYNC.RECONVERGENT B0 ;  /* 0x0000000000007941 */ /* 0x000fea0003800200 */
.L_x_15157:
        /* <DEDUP_REMOVED lines=69> */
.L_x_15146:
[----:B------:R-:W-:Y:S01]  /*2090*/  MOV R12, 0x10 ;  /* 0x00000010000c7802 */ /* 0x000fe20000000f00 */
[----:B------:R-:W-:Y:S01]  /*20a0*/  HFMA2 R11, -RZ, RZ, 0, 1.847743988037109375e-06 ;  /* 0x0000001fff0b7431 */ /* 0x000fe200000001ff */
[----:B------:R-:W-:-:S07]  /*20b0*/  MOV R15, 0xffffffff ;  /* 0xffffffff000f7802 */ /* 0x000fce0000000f00 */
[----:B------:R-:W-:Y:S05]  /*20c0*/  WARPSYNC.COLLECTIVE R15, `(.L_x_15167) ;  /* 0x000000000f087348 */ /* 0x000fea0003c00000 */
[----:B------:R0:W1:Y:S02]  /*20d0*/  SHFL.BFLY P6, R14, R13, R12, R11 ;  /* 0x0c00000c0d0e7389 */ /* 0x00006400000c000b */
[----:B01----:R-:W-:Y:S05]  /*20e0*/  ENDCOLLECTIVE ;  /* 0x000000000000791b */ /* 0x003fea0003800000 */
.L_x_15167:
[----:B------:R-:W-:Y:S01]  /*20f0*/  HFMA2 R12, -RZ, RZ, 0, 4.76837158203125e-07 ;  /* 0x00000008ff0c7431 */ /* 0x000fe200000001ff */
[----:B------:R-:W-:-:S04]  /*2100*/  FMNMX.FTZ R0, R14, -3.40282346638528859812e+38, !PT ;  /* 0xff7fffff0e007809 */ /* 0x000fc80007810000 */
[----:B------:R-:W-:-:S07]  /*2110*/  MOV R13, R0 ;  /* 0x00000000000d7202 */ /* 0x000fce0000000f00 */
[----:B------:R-:W-:Y:S05]  /*2120*/  WARPSYNC.COLLECTIVE R15, `(.L_x_15168) ;  /* 0x000000000f087348 */ /* 0x000fea0003c00000 */
[----:B------:R0:W1:Y:S02]  /*2130*/  SHFL.BFLY P6, R14, R13, R12, R11 ;  /* 0x0c00000c0d0e7389 */ /* 0x00006400000c000b */
[----:B01----:R-:W-:Y:S05]  /*2140*/  ENDCOLLECTIVE ;  /* 0x000000000000791b */ /* 0x003fea0003800000 */
.L_x_15168:
[----:B------:R-:W-:Y:S01]  /*2150*/  HFMA2 R12, -RZ, RZ, 0, 2.384185791015625e-07 ;  /* 0x00000004ff0c7431 */ /* 0x000fe200000001ff */
[----:B------:R-:W-:-:S04]  /*2160*/  FMNMX.FTZ R2, R0, R14, !PT ;  /* 0x0000000e00027209 */ /* 0x000fc80007810000 */
[----:B------:R-:W-:-:S07]  /*2170*/  MOV R13, R2 ;  /* 0x00000002000d7202 */ /* 0x000fce0000000f00 */
[----:B------:R-:W-:Y:S05]  /*2180*/  WARPSYNC.COLLECTIVE R15, `(.L_x_15169) ;  /* 0x000000000f087348 */ /* 0x000fea0003c00000 */
[----:B------:R0:W1:Y:S02]  /*2190*/  SHFL.BFLY P6, R14, R13, R12, R11 ;  /* 0x0c00000c0d0e7389 */ /* 0x00006400000c000b */
[----:B01----:R-:W-:Y:S05]  /*21a0*/  ENDCOLLECTIVE ;  /* 0x000000000000791b */ /* 0x003fea0003800000 */
.L_x_15169:
[----:B------:R-:W-:Y:S01]  /*21b0*/  HFMA2 R12, -RZ, RZ, 0, 1.1920928955078125e-07 ;  /* 0x00000002ff0c7431 */ /* 0x000fe200000001ff */
[----:B------:R-:W-:-:S04]  /*21c0*/  FMNMX.FTZ R3, R2, R14, !PT ;  /* 0x0000000e02037209 */ /* 0x000fc80007810000 */
[----:B------:R-:W-:-:S07]  /*21d0*/  MOV R13, R3 ;  /* 0x00000003000d7202 */ /* 0x000fce0000000f00 */
[----:B------:R-:W-:Y:S05]  /*21e0*/  WARPSYNC.COLLECTIVE R15, `(.L_x_15170) ;  /* 0x000000000f087348 */ /* 0x000fea0003c00000 */
[----:B------:R0:W1:Y:S02]  /*21f0*/  SHFL.BFLY P6, R14, R13, R12, R11 ;  /* 0x0c00000c0d0e7389 */ /* 0x00006400000c000b */
[----:B01----:R-:W-:Y:S05]  /*2200*/  ENDCOLLECTIVE ;  /* 0x000000000000791b */ /* 0x003fea0003800000 */
.L_x_15170:
[----:B------:R-:W-:Y:S05]  /*2210*/  BRA `(.L_x_15171) ;  /* 0xffffffe000307947 */ /* 0x000fea000383ffff */
.L_x_15172:
        /* <DEDUP_REMOVED lines=14> */
.L_x_25868:


//--------------------- .text._ZN4vllm25paged_attention_v1_kernelIfhLi256ELi16ELi128ELNS_18Fp8KVCacheDataTypeE1ELb1EEEvPT_PKS2_PKT0_S8_ifPKiSA_iPKfiiiSC_SC_iiiii --------------------------
	.section	.text._ZN4vllm25paged_attention_v1_kernelIfhLi256ELi16ELi128ELNS_18Fp8KVCacheDataTypeE1ELb1EEEvPT_PKS2_PKT0_S8_ifPKiSA_iPKfiiiSC_SC_iiiii,"ax",@progbits
	.align	128
        .global         _ZN4vllm25paged_attention_v1_kernelIfhLi256ELi16ELi128ELNS_18Fp8KVCacheDataTypeE1ELb1EEEvPT_PKS2_PKT0_S8_ifPKiSA_iPKfiiiSC_SC_iiiii
        .type           _ZN4vllm25paged_attention_v1_kernelIfhLi256ELi16ELi128ELNS_18Fp8KVCacheDataTypeE1ELb1EEEvPT_PKS2_PKT0_S8_ifPKiSA_iPKfiiiSC_SC_iiiii,@function
        .size           _ZN4vllm25paged_attention_v1_kernelIfhLi256ELi16ELi128ELNS_18Fp8KVCacheDataTypeE1ELb1EEEvPT_PKS2_PKT0_S8_ifPKiSA_iPKfiiiSC_SC_iiiii,(.L_x_25869 - _ZN4vllm25paged_attention_v1_kernelIfhLi256ELi16ELi128ELNS_18Fp8KVCacheDataTypeE1ELb1EEEvPT_PKS2_PKT0_S8_ifPKiSA_iPKfiiiSC_SC_iiiii)
        .other          _ZN4vllm25paged_attention_v1_kernelIfhLi256ELi16ELi128ELNS_18Fp8KVCacheDataTypeE1ELb1EEEvPT_PKS2_PKT0_S8_ifPKiSA_iPKfiiiSC_SC_iiiii,@"STO_CUDA_ENTRY STV_DEFAULT"
_ZN4vllm25paged_attention_v1_kernelIfhLi256ELi16ELi128ELNS_18Fp8KVCacheDataTypeE1ELb1EEEvPT_PKS2_PKT0_S8_ifPKiSA_iPKfiiiSC_SC_iiiii:
.text._ZN4vllm25paged_attention_v1_kernelIfhLi256ELi16ELi128ELNS_18Fp8KVCacheDataTypeE1ELb1EEEvPT_PKS2_PKT0_S8_ifPKiSA_iPKfiiiSC_SC_iiiii:
        /* <DEDUP_REMOVED lines=109> */
.L_x_15173:
        /* <DEDUP_REMOVED lines=24> */
.L_x_15177:
        /* <DEDUP_REMOVED lines=42> */
.L_x_15175:
[----:B------:R-:W-:Y:S05]  /*0af0*/  BSYNC.RECONVERGENT B6 ;  /* 0x0000000000067941 */ /* 0x000fea0003800200 */
.L_x_15174:
        /* <DEDUP_REMOVED lines=10> */
.L_x_15217:
        /* <DEDUP_REMOVED lines=39> */
.L_x_15183:
        /* <DEDUP_REMOVED lines=11> */
.L_x_15182:
[----:B------:R-:W-:Y:S05]  /*0ec0*/  BSYNC.RECONVERGENT B1 ;  /* 0x0000000000017941 */ /* 0x000fea0003800200 */
.L_x_15181:
        /* <DEDUP_REMOVED lines=12> */
.L_x_15186:
        /* <DEDUP_REMOVED lines=100> */
.L_x_15185:
[----:B------:R-:W-:Y:S05]  /*15d0*/  BSYNC.RECONVERGENT B1 ;  /* 0x0000000000017941 */ /* 0x000fea0003800200 */
.L_x_15184:
        /* <DEDUP_REMOVED lines=55> */
.L_x_15188:
[----:B------:R-:W-:Y:S05]  /*1950*/  BSYNC.RECONVERGENT B1 ;  /* 0x0000000000017941 */ /* 0x000fea0003800200 */
.L_x_15187:
        /* <DEDUP_REMOVED lines=26> */
.L_x_15180:
[----:B------:R-:W-:Y:S05]  /*1b00*/  BSYNC.RECONVERGENT B0 ;  /* 0x0000000000007941 */ /* 0x000fea0003800200 */
.L_x_15179:
        /* <DEDUP_REMOVED lines=39> */
.L_x_15193:
[----:B------:R-:W0:Y:S01]  /*1d80*/  LDS R3, [R10] ;  /* 0x000000000a037984 */ /* 0x000e220000000800 */
[----:B------:R-:W-:-:S04]  /*1d90*/  IADD3 R11, PT, PT, R11, 0x1, RZ ;  /* 0x000000010b0b7810 */ /* 0x000fc80007ffe0ff */
[----:B------:R-:W-:Y:S01]  /*1da0*/  ISETP.NE.AND P0, PT, R11, RZ, PT ;  /* 0x000000ff0b00720c */ /* 0x000fe20003f05270 */
[----:B0-----:R-:W-:-:S05]  /*1db0*/  FMUL.FTZ R3, R3, R2 ;  /* 0x0000000203037220 */ /* 0x001fca0000410000 */
[----:B------:R0:W-:Y:S02]  /*1dc0*/  STS [R10], R3 ;  /* 0x000000030a007388 */ /* 0x0001e40000000800 */
[----:B0-----:R-:W-:-:S05]  /*1dd0*/  IADD3 R10, PT, PT, R10, 0x200, RZ ;  /* 0x000002000a0a7810 */ /* 0x001fca0007ffe0ff */
[----:B------:R-:W-:Y:S05]  /*1de0*/  @P0 BRA `(.L_x_15193) ;  /* 0xfffffffc00e40947 */ /* 0x000fea000383ffff */
.L_x_15192:
[----:B------:R-:W-:Y:S05]  /*1df0*/  BSYNC.RECONVERGENT B1 ;  /* 0x0000000000017941 */ /* 0x000fea0003800200 */
.L_x_15191:
        /* <DEDUP_REMOVED lines=12> */
.L_x_15196:
        /* <DEDUP_REMOVED lines=52> */
.L_x_15195:
[----:B------:R-:W-:Y:S05]  /*2200*/  BSYNC.RECONVERGENT B1 ;  /* 0x0000000000017941 */ /* 0x000fea0003800200 */
.L_x_15194:
        /* <DEDUP_REMOVED lines=31> */
.L_x_15198:
[----:B------:R-:W-:Y:S05]  /*2400*/  BSYNC.RECONVERGENT B1 ;  /* 0x0000000000017941 */ /* 0x000fea0003800200 */
.L_x_15197:
        /* <DEDUP_REMOVED lines=14> */
.L_x_15190:
[----:B------:R-:W-:Y:S05]  /*24f0*/  BSYNC.RECONVERGENT B0 ;  /* 0x0000000000007941 */ /* 0x000fea0003800200 */
.L_x_15189:
        /* <DEDUP_REMOVED lines=30> */
.L_x_15202:
        /* <DEDUP_REMOVED lines=34> */
.L_x_15201:
        /* <DEDUP_REMOVED lines=16> */
.L_x_15200:
[----:B------:R-:W-:Y:S05]  /*2a00*/  BSYNC.RECONVERGENT B6 ;  /* 0x0000000000067941 */ /* 0x000fea0003800200 */
.L_x_15199:
        /* <DEDUP_REMOVED lines=124> */
.L_x_15282:
        /* <DEDUP_REMOVED lines=47> */
.L_x_15205:
[----:B------:R-:W-:Y:S05]  /*34c0*/  BSYNC.RECONVERGENT B0 ;  /* 0x0000000000007941 */ /* 0x000fea0003800200 */
.L_x_15204:
        /* <DEDUP_REMOVED lines=77> */
.L_x_15207:
[----:B------:R-:W-:Y:S05]  /*39a0*/  BSYNC.RECONVERGENT B0 ;  /* 0x0000000000007941 */ /* 0x000fea0003800200 */
.L_x_15206:
        /* <DEDUP_REMOVED lines=36> */
.L_x_15209:
[----:B------:R-:W-:Y:S05]  /*3bf0*/  BSYNC.RECONVERGENT B0 ;  /* 0x0000000000007941 */ /* 0x000fea0003800200 */
.L_x_15208:
        /* <DEDUP_REMOVED lines=67> */
.L_x_15211:
[----:B------:R-:W-:Y:S05]  /*4030*/  BSYNC.RECONVERGENT B0 ;  /* 0x0000000000007941 */ /* 0x000fea0003800200 */
.L_x_15210:
        /* <DEDUP_REMOVED lines=49> */
.L_x_15176:
        /* <DEDUP_REMOVED lines=16> */
.L_x_15212:
[----:B------:R-:W-:Y:S05]  /*4450*/  EXIT ;  /* 0x000000000000794d */ /* 0x000fea0003800000 */
.L_x_15178:
[----:B------:R-:W-:Y:S01]  /*4460*/  HFMA2 R12, -RZ, RZ, 0, 9.5367431640625e-07 ;  /* 0x00000010ff0c7431 */ /* 0x000fe200000001ff */
[----:B------:R-:W-:Y:S02]  /*4470*/  MOV R11, 0x1f ;  /* 0x0000001f000b7802 */ /* 0x000fe40000000f00 */
[----:B------:R-:W-:-:S07]  /*4480*/  MOV R15, 0xffffffff ;  /* 0xffffffff000f7802 */ /* 0x000fce0000000f00 */
[----:B------:R-:W-:Y:S05]  /*4490*/  WARPSYNC.COLLECTIVE R15, `(.L_x_15213) ;  /* 0x000000000f087348 */ /* 0x000fea0003c00000 */
[----:B------:R0:W1:Y:S02]  /*44a0*/  SHFL.BFLY P6, R14, R13, R12, R11 ;  /* 0x0c00000c0d0e7389 */ /* 0x00006400000c000b */
[----:B01----:R-:W-:Y:S05]  /*44b0*/  ENDCOLLECTIVE ;  /* 0x000000000000791b */ /* 0x003fea0003800000 */
.L_x_15213:
[----:B------:R-:W-:Y:S01]  /*44c0*/  HFMA2 R12, -RZ, RZ, 0, 4.76837158203125e-07 ;  /* 0x00000008ff0c7431 */ /* 0x000fe200000001ff */
[----:B------:R-:W-:-:S05]  /*44d0*/  FMNMX.FTZ R0, R14, -3.40282346638528859812e+38, !PT ;  /* 0xff7fffff0e007809 */ /* 0x000fca0007810000 */
[----:B------:R-:W-:-:S07]  /*44e0*/  IMAD.MOV.U32 R13, RZ, RZ, R0 ;  /* 0x000000ffff0d7224 */ /* 0x000fce00078e0000 */
[----:B------:R-:W-:Y:S05]  /*44f0*/  WARPSYNC.COLLECTIVE R15, `(.L_x_15214) ;  /* 0x000000000f087348 */ /* 0x000fea0003c00000 */
[----:B------:R0:W1:Y:S02]  /*4500*/  SHFL.BFLY P6, R14, R13, R12, R11 ;  /* 0x0c00000c0d0e7389 */ /* 0x00006400000c000b */
[----:B01----:R-:W-:Y:S05]  /*4510*/  ENDCOLLECTIVE ;  /* 0x000000000000791b */ /* 0x003fea0003800000 */
.L_x_15214:
[----:B------:R-:W-:Y:S01]  /*4520*/  HFMA2 R12, -RZ, RZ, 0, 2.384185791015625e-07 ;  /* 0x00000004ff0c7431 */ /* 0x000fe200000001ff */
[----:B------:R-:W-:-:S04]  /*4530*/  FMNMX.FTZ R2, R0, R14, !PT ;  /* 0x0000000e00027209 */ /* 0x000fc80007810000 */
[----:B------:R-:W-:-:S07]  /*4540*/  MOV R13, R2 ;  /* 0x00000002000d7202 */ /* 0x000fce0000000f00 */
[----:B------:R-:W-:Y:S05]  /*4550*/  WARPSYNC.COLLECTIVE R15, `(.L_x_15215) ;  /* 0x000000000f087348 */ /* 0x000fea0003c00000 */
[----:B------:R0:W1:Y:S02]  /*4560*/  SHFL.BFLY P6, R14, R13, R12, R11 ;  /* 0x0c00000c0d0e7389 */ /* 0x00006400000c000b */
[----:B01----:R-:W-:Y:S05]  /*4570*/  ENDCOLLECTIVE ;  /* 0x000000000000791b */ /* 0x003fea0003800000 */
.L_x_15215:
[----:B------:R-:W-:Y:S02]  /*4580*/  MOV R12, 0x2 ;  /* 0x00000002000c7802 */ /* 0x000fe40000000f00 */
[----:B------:R-:W-:-:S05]  /*4590*/  FMNMX.FTZ R3, R2, R14, !PT ;  /* 0x0000000e02037209 */ /* 0x000fca0007810000 */
[----:B------:R-:W-:-:S07]  /*45a0*/  IMAD.MOV.U32 R13, RZ, RZ, R3 ;  /* 0x000000ffff0d7224 */ /* 0x000fce00078e0003 */
[----:B------:R-:W-:Y:S05]  /*45b0*/  WARPSYNC.COLLECTIVE R15, `(.L_x_15216) ;  /* 0x000000000f087348 */ /* 0x000fea0003c00000 */
[----:B------:R0:W1:Y:S02]  /*45c0*/  SHFL.BFLY P6, R14, R13, R12, R11 ;  /* 0x0c00000c0d0e7389 */ /* 0x00006400000c000b */
[----:B01----:R-:W-:Y:S05]  /*45d0*/  ENDCOLLECTIVE ;  /* 0x000000000000791b */ /* 0x003fea0003800000 */
.L_x_15216:
[----:B------:R-:W-:Y:S05]  /*45e0*/  BRA `(.L_x_15217) ;  /* 0xffffffc4006c7947 */ /* 0x000fea000383ffff */
.L_x_15203:
[----:B------:R-:W-:Y:S01]  /*45f0*/  HFMA2 R13, -RZ, RZ, 0, 0 ;  /* 0x00000000ff0d7431 */ /* 0x000fe200000001ff */
[----:B------:R-:W-:Y:S01]  /*4600*/  MOV R12, 0x2 ;  /* 0x00000002000c7802 */ /* 0x000fe20000000f00 */
[----:B01----:R-:W-:Y:S01]  /*4610*/  IMAD.MOV.U32 R11, RZ, RZ, 0x1f ;  /* 0x0000001fff0b7424 */ /* 0x003fe200078e00ff */
[----:B------:R-:W-:-:S07]  /*4620*/  MOV R15, 0xffffffff ;  /* 0xffffffff000f7802 */ /* 0x000fce0000000f00 */
[----:B------:R-:W-:Y:S05]  /*4630*/  WARPSYNC.COLLECTIVE R15, `(.L_x_15218) ;  /* 0x000000000f087348 */ /* 0x000fea0003c00000 */
[----:B------:R0:W1:Y:S02]  /*4640*/  SHFL.BFLY P6, R14, R13, R12, R11 ;  /* 0x0c00000c0d0e7389 */ /* 0x00006400000c000b */
[----:B01----:R-:W-:Y:S05]  /*4650*/  ENDCOLLECTIVE ;  /* 0x000000000000791b */ /* 0x003fea0003800000 */
.L_x_15218:
[----:B------:R-:W-:Y:S02]  /*4660*/  HFMA2 R12, -RZ, RZ, 0, 5.9604644775390625e-08 ;  /* 0x00000001ff0c7431 */ /* 0x000fe400000001ff */
[----:B------:R-:W-:-:S05]  /*4670*/  FADD.FTZ R0, RZ, R14 ;  /* 0x0000000eff007221 */ /* 0x000fca0000010000 */
[----:B------:R-:W-:-:S07]  /*4680*/  MOV R13, R0 ;  /* 0x00000000000d7202 */ /* 0x000fce0000000f00 */
[----:B------:R-:W-:Y:S05]  /*4690*/  WARPSYNC.COLLECTIVE R15, `(.L_x_15219) ;  /* 0x000000000f087348 */ /* 0x000fea0003c00000 */
[----:B------:R0:W1:Y:S02]  /*46a0*/  SHFL.BFLY P6, R14, R13, R12, R11 ;  /* 0x0c00000c0d0e7389 */ /* 0x00006400000c000b */
[----:B01----:R-:W-:Y:S05]  /*46b0*/  ENDCOLLECTIVE ;  /* 0x000000000000791b */ /* 0x003fea0003800000 */
.L_x_15219:
[----:B------:R-:W-:Y:S01]  /*46c0*/  MOV R13, RZ ;  /* 0x000000ff000d7202 */ /* 0x000fe20000000f00 */
[----:B------:R-:W-:Y:S02]  /*46d0*/  HFMA2 R12, -RZ, RZ, 0, 1.1920928955078125e-07 ;  /* 0x00000002ff0c7431 */ /* 0x000fe400000001ff */
[----:B------:R-:W-:-:S07]  /*46e0*/  IMAD.MOV.U32 R47, RZ, RZ, R14 ;  /* 0x000000ffff2f7224 */ /* 0x000fce00078e000e */
[----:B------:R-:W-:Y:S05]  /*46f0*/  WARPSYNC.COLLECTIVE R15, `(.L_x_15220) ;  /* 0x000000000f087348 */ /* 0x000fea0003c00000 */
[----:B------:R0:W1:Y:S02]  /*4700*/  SHFL.BFLY P6, R14, R13, R12, R11 ;  /* 0x0c00000c0d0e7389 */ /* 0x00006400000c000b */
[----:B01----:R-:W-:Y:S05]  /*4710*/  ENDCOLLECTIVE ;  /* 0x000000000000791b */ /* 0x003fea0003800000 */
.L_x_15220:
        /* <DEDUP_REMOVED lines=8> */
.L_x_15221:
[----:B------:R-:W-:Y:S02]  /*47a0*/  HFMA2 R13, -RZ, RZ, 0, 0 ;  /* 0x00000000ff0d7431 */ /* 0x000fe400000001ff */
[----:B------:R-:W-:Y:S01]  /*47b0*/  IMAD.MOV.U32 R12, RZ, RZ, 0x2 ;  /* 0x00000002ff0c7424 */ /* 0x000fe200078e00ff */
[----:B------:R-:W-:-:S07]  /*47c0*/  MOV R46, R14 ;  /* 0x0000000e002e7202 */ /* 0x000fce0000000f00 */
[----:B------:R-:W-:Y:S05]  /*47d0*/  WARPSYNC.COLLECTIVE R15, `(.L_x_15222) ;  /* 0x000000000f087348 */ /* 0x000fea0003c00000 */
[----:B------:R0:W1:Y:S02]  /*47e0*/  SHFL.BFLY P6, R14, R13, R12, R11 ;  /* 0x0c00000c0d0e7389 */ /* 0x00006400000c000b */
[----:B01----:R-:W-:Y:S05]  /*47f0*/  ENDCOLLECTIVE ;  /* 0x000000000000791b */ /* 0x003fea0003800000 */
.L_x_15222:
        /* <DEDUP_REMOVED lines=8> */
.L_x_15223:
[----:B------:R-:W-:Y:S01]  /*4880*/  MOV R13, RZ ;  /* 0x000000ff000d7202 */ /* 0x000fe20000000f00 */
[----:B------:R-:W-:Y:S02]  /*4890*/  HFMA2 R12, -RZ, RZ, 0, 1.1920928955078125e-07 ;  /* 0x00000002ff0c7431 */ /* 0x000fe400000001ff */
[----:B------:R-:W-:-:S07]  /*48a0*/  IMAD.MOV.U32 R26, RZ, RZ, R14 ;  /* 0x000000ffff1a7224 */ /* 0x000fce00078e000e */
[----:B------:R-:W-:Y:S05]  /*48b0*/  WARPSYNC.COLLECTIVE R15, `(.L_x_15224) ;  /* 0x000000000f087348 */ /* 0x000fea0003c00000 */
[----:B------:R0:W1:Y:S02]  /*48c0*/  SHFL.BFLY P6, R14, R13, R12, R11 ;  /* 0x0c00000c0d0e7389 */ /* 0x00006400000c000b */
[----:B01----:R-:W-:Y:S05]  /*48d0*/  ENDCOLLECTIVE ;  /* 0x000000000000791b */ /* 0x003fea0003800000 */
.L_x_15224:
        /* <DEDUP_REMOVED lines=8> */
.L_x_15225:
[----:B------:R-:W-:Y:S02]  /*4960*/  HFMA2 R13, -RZ, RZ, 0, 0 ;  /* 0x00000000ff0d7431 */ /* 0x000fe400000001ff */
[----:B------:R-:W-:Y:S01]  /*4970*/  IMAD.MOV.U32 R12, RZ, RZ, 0x2 ;  /* 0x00000002ff0c7424 */ /* 0x000fe200078e00ff */
[----:B------:R-:W-:-:S07]  /*4980*/  MOV R36, R14 ;  /* 0x0000000e00247202 */ /* 0x000fce0000000f00 */
[----:B------:R-:W-:Y:S05]  /*4990*/  WARPSYNC.COLLECTIVE R15, `(.L_x_15226) ;  /* 0x000000000f087348 */ /* 0x000fea0003c00000 */
[----:B------:R0:W1:Y:S02]  /*49a0*/  SHFL.BFLY P6, R14, R13, R12, R11 ;  /* 0x0c00000c0d0e7389 */ /* 0x00006400000c000b */
[----:B01----:R-:W-:Y:S05]  /*49b0*/  ENDCOLLECTIVE ;  /* 0x000000000000791b */ /* 0x003fea0003800000 */
.L_x_15226:
        /* <DEDUP_REMOVED lines=8> */
.L_x_15227:
[----:B------:R-:W-:Y:S01]  /*4a40*/  MOV R13, RZ ;  /* 0x000000ff000d7202 */ /* 0x000fe20000000f00 */
[----:B------:R-:W-:Y:S02]  /*4a50*/  HFMA2 R12, -RZ, RZ, 0, 1.1920928955078125e-07 ;  /* 0x00000002ff0c7431 */ /* 0x000fe400000001ff */
[----:B------:R-:W-:-:S07]  /*4a60*/  IMAD.MOV.U32 R34, RZ, RZ, R14 ;  /* 0x000000ffff227224 */ /* 0x000fce00078e000e */
[----:B------:R-:W-:Y:S05]  /*4a70*/  WARPSYNC.COLLECTIVE R15, `(.L_x_15228) ;  /* 0x000000000f087348 */ /* 0x000fea0003c00000 */
[----:B------:R0:W1:Y:S02]  /*4a80*/  SHFL.BFLY P6, R14, R13, R12, R11 ;  /* 0x0c00000c0d0e7389 */ /* 0x00006400000c000b */
[----:B01----:R-:W-:Y:S05]  /*4a90*/  ENDCOLLECTIVE ;  /* 0x000000000000791b */ /* 0x003fea0003800000 */
.L_x_15228:
        /* <DEDUP_REMOVED lines=8> */
.L_x_15229:
[----:B------:R-:W-:Y:S02]  /*4b20*/  HFMA2 R13, -RZ, RZ, 0, 0 ;  /* 0x00000000ff0d7431 */ /* 0x000fe400000001ff */
[----:B------:R-:W-:Y:S01]  /*4b30*/  IMAD.MOV.U32 R12, RZ, RZ, 0x2 ;  /* 0x00000002ff0c7424 */ /* 0x000fe200078e00ff */
[----:B------:R-:W-:-:S07]  /*4b40*/  MOV R24, R14 ;  /* 0x0000000e00187202 */ /* 0x000fce0000000f00 */
[----:B------:R-:W-:Y:S05]  /*4b50*/  WARPSYNC.COLLECTIVE R15, `(.L_x_15230) ;  /* 0x000000000f087348 */ /* 0x000fea0003c00000 */
[----:B------:R0:W1:Y:S02]  /*4b60*/  SHFL.BFLY P6, R14, R13, R12, R11 ;  /* 0x0c00000c0d0e7389 */ /* 0x00006400000c000b */
[----:B01----:R-:W-:Y:S05]  /*4b70*/  ENDCOLLECTIVE ;  /* 0x000000000000791b */ /* 0x003fea0003800000 */
.L_x_15230:
        /* <DEDUP_REMOVED lines=8> */
.L_x_15231:
[----:B------:R-:W-:Y:S01]  /*4c00*/  MOV R13, RZ ;  /* 0x000000ff000d7202 */ /* 0x000fe20000000f00 */
[----:B------:R-:W-:Y:S02]  /*4c10*/  HFMA2 R12, -RZ, RZ, 0, 1.1920928955078125e-07 ;  /* 0x00000002ff0c7431 */ /* 0x000fe400000001ff */
[----:B------:R-:W-:-:S07]  /*4c20*/  IMAD.MOV.U32 R22, RZ, RZ, R14 ;  /* 0x000000ffff167224 */ /* 0x000fce00078e000e */
[----:B------:R-:W-:Y:S05]  /*4c30*/  WARPSYNC.COLLECTIVE R15, `(.L_x_15232) ;  /* 0x000000000f087348 */ /* 0x000fea0003c00000 */
[----:B------:R0:W1:Y:S02]  /*4c40*/  SHFL.BFLY P6, R14, R13, R12, R11 ;  /* 0x0c00000c0d0e7389 */ /* 0x00006400000c000b */
[----:B01----:R-:W-:Y:S05]  /*4c50*/  ENDCOLLECTIVE ;  /* 0x000000000000791b */ /* 0x003fea0003800000 */
.L_x_15232:
        /* <DEDUP_REMOVED lines=8> */
.L_x_15233:
[----:B------:R-:W-:Y:S02]  /*4ce0*/  HFMA2 R13, -RZ, RZ, 0, 0 ;  /* 0x00000000ff0d7431 */ /* 0x000fe400000001ff */
[----:B------:R-:W-:Y:S01]  /*4cf0*/  IMAD.MOV.U32 R12, RZ, RZ, 0x2 ;  /* 0x00000002ff0c7424 */ /* 0x000fe200078e00ff */
[----:B------:R-:W-:-:S07]  /*4d00*/  MOV R20, R14 ;  /* 0x0000000e00147202 */ /* 0x000fce0000000f00 */
[----:B------:R-:W-:Y:S05]  /*4d10*/  WARPSYNC.COLLECTIVE R15, `(.L_x_15234) ;  /* 0x000000000f087348 */ /* 0x000fea0003c00000 */
[----:B------:R0:W1:Y:S02]  /*4d20*/  SHFL.BFLY P6, R14, R13, R12, R11 ;  /* 0x0c00000c0d0e7389 */ /* 0x00006400000c000b */
[----:B01----:R-:W-:Y:S05]  /*4d30*/  ENDCOLLECTIVE ;  /* 0x000000000000791b */ /* 0x003fea0003800000 */
.L_x_15234:
        /* <DEDUP_REMOVED lines=8> */
.L_x_15235:
[----:B------:R-:W-:Y:S01]  /*4dc0*/  MOV R13, RZ ;  /* 0x000000ff000d7202 */ /* 0x000fe20000000f00 */
[----:B------:R-:W-:Y:S02]  /*4dd0*/  HFMA2 R12, -RZ, RZ, 0, 1.1920928955078125e-07 ;  /* 0x00000002ff0c7431 */ /* 0x000fe400000001ff */
[----:B------:R-:W-:-:S07]  /*4de0*/  IMAD.MOV.U32 R18, RZ, RZ, R14 ;  /* 0x000000ffff127224 */ /* 0x000fce00078e000e */
[----:B------:R-:W-:Y:S05]  /*4df0*/  WARPSYNC.COLLECTIVE R15, `(.L_x_15236) ;  /* 0x000000000f087348 */ /* 0x000fea0003c00000 */
[----:B------:R0:W1:Y:S02]  /*4e00*/  SHFL.BFLY P6, R14, R13, R12, R11 ;  /* 0x0c00000c0d0e7389 */ /* 0x00006400000c000b */
[----:B01----:R-:W-:Y:S05]  /*4e10*/  ENDCOLLECTIVE ;  /* 0x000000000000791b */ /* 0x003fea0003800000 */
.L_x_15236:
        /* <DEDUP_REMOVED lines=8> */
.L_x_15237:
[----:B------:R-:W-:Y:S02]  /*4ea0*/  HFMA2 R13, -RZ, RZ, 0, 0 ;  /* 0x00000000ff0d7431 */ /* 0x000fe400000001ff */
[----:B------:R-:W-:Y:S01]  /*4eb0*/  IMAD.MOV.U32 R12, RZ, RZ, 0x2 ;  /* 0x00000002ff0c7424 */ /* 0x000fe200078e00ff */
[----:B------:R-:W-:-:S07]  /*4ec0*/  MOV R16, R14 ;  /* 0x0000000e00107202 */ /* 0x000fce0000000f00 */
[----:B------:R-:W-:Y:S05]  /*4ed0*/  WARPSYNC.COLLECTIVE R15, `(.L_x_15238) ;  /* 0x000000000f087348 */ /* 0x000fea0003c00000 */
[----:B------:R0:W1:Y:S02]  /*4ee0*/  SHFL.BFLY P6, R14, R13, R12, R11 ;  /* 0x0c00000c0d0e7389 */ /* 0x00006400000c000b */
[----:B01----:R-:W-:Y:S05]  /*4ef0*/  ENDCOLLECTIVE ;  /* 0x000000000000791b */ /* 0x003fea0003800000 */
.L_x_15238:
        /* <DEDUP_REMOVED lines=8> */
.L_x_15239:
[----:B------:R-:W-:Y:S02]  /*4f80*/  IMAD.MOV.U32 R13, RZ, RZ, RZ ;  /* 0x000000ffff0d7224 */ /* 0x000fe400078e00ff */
[----:B------:R-:W-:Y:S01]  /*4f90*/  HFMA2 R12, -RZ, RZ, 0, 1.1920928955078125e-07 ;  /* 0x00000002ff0c7431 */ /* 0x000fe200000001ff */
[----:B------:R-:W-:-:S07]  /*4fa0*/  MOV R10, R14 ;  /* 0x0000000e000a7202 */ /* 0x000fce0000000f00 */
[----:B------:R-:W-:Y:S05]  /*4fb0*/  WARPSYNC.COLLECTIVE R15, `(.L_x_15240) ;  /* 0x000000000f087348 */ /* 0x000fea0003c00000 */
[----:B------:R0:W1:Y:S02]  /*4fc0*/  SHFL.BFLY P6, R14, R13, R12, R11 ;  /* 0x0c00000c0d0e7389 */ /* 0x00006400000c000b */
[----:B01----:R-:W-:Y:S05]  /*4fd0*/  ENDCOLLECTIVE ;  /* 0x000000000000791b */ /* 0x003fea0003800000 */
.L_x_15240:
        /* <DEDUP_REMOVED lines=8> */
.L_x_15241:
[----:B------:R-:W-:Y:S01]  /*5060*/  MOV R13, RZ ;  /* 0x000000ff000d7202 */ /* 0x000fe20000000f00 */
[----:B------:R-:W-:Y:S02]  /*5070*/  HFMA2 R12, -RZ, RZ, 0, 1.1920928955078125e-07 ;  /* 0x00000002ff0c7431 */ /* 0x000fe400000001ff */
[----:B------:R-:W-:-:S07]  /*5080*/  IMAD.MOV.U32 R8, RZ, RZ, R14 ;  /* 0x000000ffff087224 */ /* 0x000fce00078e000e */
[----:B------:R-:W-:Y:S05]  /*5090*/  WARPSYNC.COLLECTIVE R15, `(.L_x_15242) ;  /* 0x000000000f087348 */ /* 0x000fea0003c00000 */
[----:B------:R0:W1:Y:S02]  /*50a0*/  SHFL.BFLY P6, R14, R13, R12, R11 ;  /* 0x0c00000c0d0e7389 */ /* 0x00006400000c000b */
[----:B01----:R-:W-:Y:S05]  /*50b0*/  ENDCOLLECTIVE ;  /* 0x000000000000791b */ /* 0x003fea0003800000 */
.L_x_15242:
        /* <DEDUP_REMOVED lines=8> */
.L_x_15243:
[----:B------:R-:W-:Y:S01]  /*5140*/  HFMA2 R13, -RZ, RZ, 0, 0 ;  /* 0x00000000ff0d7431 */ /* 0x000fe200000001ff */
[----:B------:R-:W-:Y:S02]  /*5150*/  MOV R12, 0x2 ;  /* 0x00000002000c7802 */ /* 0x000fe40000000f00 */
[----:B------:R-:W-:-:S07]  /*5160*/  MOV R6, R14 ;  /* 0x0000000e00067202 */ /* 0x000fce0000000f00 */
[----:B------:R-:W-:Y:S05]  /*5170*/  WARPSYNC.COLLECTIVE R15, `(.L_x_15244) ;  /* 0x000000000f087348 */ /* 0x000fea0003c00000 */
[----:B------:R0:W1:Y:S02]  /*5180*/  SHFL.BFLY P6, R14, R13, R12, R11 ;  /* 0x0c00000c0d0e7389 */ /* 0x00006400000c000b */
[----:B01----:R-:W-:Y:S05]  /*5190*/  ENDCOLLECTIVE ;  /* 0x000000000000791b */ /* 0x003fea0003800000 */
.L_x_15244:
        /* <DEDUP_REMOVED lines=8> */
.L_x_15245:
[----:B------:R-:W-:Y:S01]  /*5220*/  HFMA2 R13, -RZ, RZ, 0, 0 ;  /* 0x00000000ff0d7431 */ /* 0x000fe200000001ff */
[----:B------:R-:W-:Y:S02]  /*5230*/  MOV R12, 0x2 ;  /* 0x00000002000c7802 */ /* 0x000fe40000000f00 */
[----:B------:R-:W-:-:S07]  /*5240*/  MOV R4, R14 ;  /* 0x0000000e00047202 */ /* 0x000fce0000000f00 */
[----:B------:R-:W-:Y:S05]  /*5250*/  WARPSYNC.COLLECTIVE R15, `(.L_x_15246) ;  /* 0x000000000f087348 */ /* 0x000fea0003c00000 */
[----:B------:R0:W1:Y:S02]  /*5260*/  SHFL.BFLY P6, R14, R13, R12, R11 ;  /* 0x0c00000c0d0e7389 */ /* 0x00006400000c000b */
[----:B01----:R-:W-:Y:S05]  /*5270*/  ENDCOLLECTIVE ;  /* 0x000000000000791b */ /* 0x003fea0003800000 */
.L_x_15246:
        /* <DEDUP_REMOVED lines=8> */
.L_x_15247:
[----:B------:R-:W-:Y:S02]  /*5300*/  HFMA2 R13, -RZ, RZ, 0, 0 ;  /* 0x00000000ff0d7431 */ /* 0x000fe400000001ff */
[----:B------:R-:W-:Y:S01]  /*5310*/  IMAD.MOV.U32 R12, RZ, RZ, 0x2 ;  /* 0x00000002ff0c7424 */ /* 0x000fe200078e00ff */
[----:B------:R-:W-:-:S07]  /*5320*/  MOV R2, R14 ;  /* 0x0000000e00027202 */ /* 0x000fce0000000f00 */
[----:B------:R-:W-:Y:S05]  /*5330*/  WARPSYNC.COLLECTIVE R15, `(.L_x_15248) ;  /* 0x000000000f087348 */ /* 0x000fea0003c00000 */
[----:B------:R0:W1:Y:S02]  /*5340*/  SHFL.BFLY P6, R14, R13, R12, R11 ;  /* 0x0c00000c0d0e7389 */ /* 0x00006400000c000b */
[----:B01----:R-:W-:Y:S05]  /*5350*/  ENDCOLLECTIVE ;  /* 0x000000000000791b */ /* 0x003fea0003800000 */
.L_x_15248:
        /* <DEDUP_REMOVED lines=8> */
.L_x_15249:
[----:B------:R-:W-:Y:S02]  /*53e0*/  IMAD.MOV.U32 R13, RZ, RZ, RZ ;  /* 0x000000ffff0d7224 */ /* 0x000fe400078e00ff */
[----:B------:R-:W-:Y:S01]  /*53f0*/  HFMA2 R12, -RZ, RZ, 0, 1.1920928955078125e-07 ;  /* 0x00000002ff0c7431 */ /* 0x000fe200000001ff */
[----:B------:R-:W-:-:S07]  /*5400*/  MOV R29, R14 ;  /* 0x0000000e001d7202 */ /* 0x000fce0000000f00 */
[----:B------:R-:W-:Y:S05]  /*5410*/  WARPSYNC.COLLECTIVE R15, `(.L_x_15250) ;  /* 0x000000000f087348 */ /* 0x000fea0003c00000 */
[----:B------:R0:W1:Y:S02]  /*5420*/  SHFL.BFLY P6, R14, R13, R12, R11 ;  /* 0x0c00000c0d0e7389 */ /* 0x00006400000c000b */
[----:B01----:R-:W-:Y:S05]  /*5430*/  ENDCOLLECTIVE ;  /* 0x000000000000791b */ /* 0x003fea0003800000 */
.L_x_15250:
        /* <DEDUP_REMOVED lines=8> */
.L_x_15251:
[----:B------:R-:W-:Y:S01]  /*54c0*/  MOV R13, RZ ;  /* 0x000000ff000d7202 */ /* 0x000fe20000000f00 */
[----:B------:R-:W-:Y:S02]  /*54d0*/  HFMA2 R12, -RZ, RZ, 0, 1.1920928955078125e-07 ;  /* 0x00000002ff0c7431 */ /* 0x000fe400000001ff */
[----:B------:R-:W-:-:S07]  /*54e0*/  IMAD.MOV.U32 R35, RZ, RZ, R14 ;  /* 0x000000ffff237224 */ /* 0x000fce00078e000e */
[----:B------:R-:W-:Y:S05]  /*54f0*/  WARPSYNC.COLLECTIVE R15, `(.L_x_15252) ;  /* 0x000000000f087348 */ /* 0x000fea0003c00000 */
[----:B------:R0:W1:Y:S02]  /*5500*/  SHFL.BFLY P6, R14, R13, R12, R11 ;  /* 0x0c00000c0d0e7389 */ /* 0x00006400000c000b */
[----:B01----:R-:W-:Y:S05]  /*5510*/  ENDCOLLECTIVE ;  /* 0x000000000000791b */ /* 0x003fea0003800000 */
.L_x_15252:
        /* <DEDUP_REMOVED lines=8> */
.L_x_15253:
[----:B------:R-:W-:Y:S01]  /*55a0*/  HFMA2 R13, -RZ, RZ, 0, 0 ;  /* 0x00000000ff0d7431 */ /* 0x000fe200000001ff */
[----:B------:R-:W-:Y:S02]  /*55b0*/  MOV R12, 0x2 ;  /* 0x00000002000c7802 */ /* 0x000fe40000000f00 */
[----:B------:R-:W-:-:S07]  /*55c0*/  MOV R37, R14 ;  /* 0x0000000e00257202 */ /* 0x000fce0000000f00 */
[----:B------:R-:W-:Y:S05]  /*55d0*/  WARPSYNC.COLLECTIVE R15, `(.L_x_15254) ;  /* 0x000000000f087348 */ /* 0x000fea0003c00000 */
[----:B------:R0:W1:Y:S02]  /*55e0*/  SHFL.BFLY P6, R14, R13, R12, R11 ;  /* 0x0c00000c0d0e7389 */ /* 0x00006400000c000b */
[----:B01----:R-:W-:Y:S05]  /*55f0*/  ENDCOLLECTIVE ;  /* 0x000000000000791b */ /* 0x003fea0003800000 */
.L_x_15254:
        /* <DEDUP_REMOVED lines=8> */
.L_x_15255:
[----:B------:R-:W-:Y:S01]  /*5680*/  HFMA2 R13, -RZ, RZ, 0, 0 ;  /* 0x00000000ff0d7431 */ /* 0x000fe200000001ff */
[----:B------:R-:W-:Y:S02]  /*5690*/  MOV R12, 0x2 ;  /* 0x00000002000c7802 */ /* 0x000fe40000000f00 */
[----:B------:R-:W-:-:S07]  /*56a0*/  MOV R39, R14 ;  /* 0x0000000e00277202 */ /* 0x000fce0000000f00 */
[----:B------:R-:W-:Y:S05]  /*56b0*/  WARPSYNC.COLLECTIVE R15, `(.L_x_15256) ;  /* 0x000000000f087348 */ /* 0x000fea0003c00000 */
[----:B------:R0:W1:Y:S02]  /*56c0*/  SHFL.BFLY P6, R14, R13, R12, R11 ;  /* 0x0c00000c0d0e7389 */ /* 0x00006400000c000b */
[----:B01----:R-:W-:Y:S05]  /*56d0*/  ENDCOLLECTIVE ;  /* 0x000000000000791b */ /* 0x003fea0003800000 */
.L_x_15256:
        /* <DEDUP_REMOVED lines=8> */
.L_x_15257:
[----:B------:R-:W-:Y:S02]  /*5760*/  HFMA2 R13, -RZ, RZ, 0, 0 ;  /* 0x00000000ff0d7431 */ /* 0x000fe400000001ff */
[----:B------:R-:W-:Y:S01]  /*5770*/  IMAD.MOV.U32 R12, RZ, RZ, 0x2 ;  /* 0x00000002ff0c7424 */ /* 0x000fe200078e00ff */
[----:B------:R-:W-:-:S07]  /*5780*/  MOV R41, R14 ;  /* 0x0000000e00297202 */ /* 0x000fce0000000f00 */
[----:B------:R-:W-:Y:S05]  /*5790*/  WARPSYNC.COLLECTIVE R15, `(.L_x_15258) ;  /* 0x000000000f087348 */ /* 0x000fea0003c00000 */
[----:B------:R0:W1:Y:S02]  /*57a0*/  SHFL.BFLY P6, R14, R13, R12, R11 ;  /* 0x0c00000c0d0e7389 */ /* 0x00006400000c000b */
[----:B01----:R-:W-:Y:S05]  /*57b0*/  ENDCOLLECTIVE ;  /* 0x000000000000791b */ /* 0x003fea0003800000 */
.L_x_15258:
        /* <DEDUP_REMOVED lines=8> */
.L_x_15259:
[----:B------:R-:W-:Y:S02]  /*5840*/  IMAD.MOV.U32 R13, RZ, RZ, RZ ;  /* 0x000000ffff0d7224 */ /* 0x000fe400078e00ff */
[----:B------:R-:W-:Y:S01]  /*5850*/  HFMA2 R12, -RZ, RZ, 0, 1.1920928955078125e-07 ;  /* 0x00000002ff0c7431 */ /* 0x000fe200000001ff */
[----:B------:R-:W-:-:S07]  /*5860*/  MOV R43, R14 ;  /* 0x0000000e002b7202 */ /* 0x000fce0000000f00 */
[----:B------:R-:W-:Y:S05]  /*5870*/  WARPSYNC.COLLECTIVE R15, `(.L_x_15260) ;  /* 0x000000000f087348 */ /* 0x000fea0003c00000 */
[----:B------:R0:W1:Y:S02]  /*5880*/  SHFL.BFLY P6, R14, R13, R12, R11 ;  /* 0x0c00000c0d0e7389 */ /* 0x00006400000c000b */
[----:B01----:R-:W-:Y:S05]  /*5890*/  ENDCOLLECTIVE ;  /* 0x000000000000791b */ /* 0x003fea0003800000 */
.L_x_15260:
[----:B------:R-:W-:Y:S01]  /*58a0*/  FADD.FTZ R43, R42, R43 ;  /* 0x0000002b2a2b7221 */ /* 0x000fe20000010000 */
[----:B------:R-:W-:Y:S02]  /*58b0*/  HFMA2 R12, -RZ, RZ, 0, 5.9604644775390625e-08 ;  /* 0x00000001ff0c7431 */ /* 0x000fe400000001ff */
[----:B------:R-:W-:-:S05]  /*58c0*/  FADD.FTZ R44, RZ, R14 ;  /* 0x0000000eff2c7221 */ /* 0x000fca0000010000 */
[----:B------:R-:W-:-:S07]  /*58d0*/  MOV R13, R44 ;  /* 0x0000002c000d7202 */ /* 0x000fce0000000f00 */
[----:B------:R-:W-:Y:S05]  /*58e0*/  WARPSYNC.COLLECTIVE R15, `(.L_x_15261) ;  /* 0x000000000f087348 */ /* 0x000fea0003c00000 */
[----:B------:R0:W1:Y:S02]  /*58f0*/  SHFL.BFLY P6, R14, R13, R12, R11 ;  /* 0x0c00000c0d0e7389 */ /* 0x00006400000c000b */
[----:B01----:R-:W-:Y:S05]  /*5900*/  ENDCOLLECTIVE ;  /* 0x000000000000791b */ /* 0x003fea0003800000 */
.L_x_15261:
[----:B------:R-:W-:Y:S02]  /*5910*/  IMAD.MOV.U32 R13, RZ, RZ, RZ ;  /* 0x000000ffff0d7224 */ /* 0x000fe400078e00ff */
[----:B------:R-:W-:Y:S01]  /*5920*/  HFMA2 R12, -RZ, RZ, 0, 1.1920928955078125e-07 ;  /* 0x00000002ff0c7431 */ /* 0x000fe200000001ff */
[----:B------:R-:W-:-:S07]  /*5930*/  MOV R45, R14 ;  /* 0x0000000e002d7202 */ /* 0x000fce0000000f00 */
[----:B------:R-:W-:Y:S05]  /*5940*/  WARPSYNC.COLLECTIVE R15, `(.L_x_15262) ;  /* 0x000000000f087348 */ /* 0x000fea0003c00000 */
[----:B------:R0:W1:Y:S02]  /*5950*/  SHFL.BFLY P6, R14, R13, R12, R11 ;  /* 0x0c00000c0d0e7389 */ /* 0x00006400000c000b */
[----:B01----:R-:W-:Y:S05]  /*5960*/  ENDCOLLECTIVE ;  /* 0x000000000000791b */ /* 0x003fea0003800000 */
.L_x_15262:
[----:B------:R-:W-:Y:S01]  /*5970*/  FADD.FTZ R45, R44, R45 ;  /* 0x0000002d2c2d7221 */ /* 0x000fe20000010000 */
[----:B------:R-:W-:Y:S02]  /*5980*/  HFMA2 R12, -RZ, RZ, 0, 5.9604644775390625e-08 ;  /* 0x00000001ff0c7431 */ /* 0x000fe400000001ff */
[----:B------:R-:W-:-:S05]  /*5990*/  FADD.FTZ R2, RZ, R14 ;  /* 0x0000000eff027221 */ /* 0x000fca0000010000 */
[----:B------:R-:W-:-:S07]  /*59a0*/  MOV R13, R2 ;  /* 0x00000002000d7202 */ /* 0x000fce0000000f00 */
[----:B------:R-:W-:Y:S05]  /*59b0*/  WARPSYNC.COLLECTIVE R15, `(.L_x_15263) ;  /* 0x000000000f087348 */ /* 0x000fea0003c00000 */
[----:B------:R0:W1:Y:S02]  /*59c0*/  SHFL.BFLY P6, R14, R13, R12, R11 ;  /* 0x0c00000c0d0e7389 */ /* 0x00006400000c000b */
[----:B01----:R-:W-:Y:S05]  /*59d0*/  ENDCOLLECTIVE ;  /* 0x000000000000791b */ /* 0x003fea0003800000 */
.L_x_15263:
[----:B------:R-:W-:Y:S02]  /*59e0*/  IMAD.MOV.U32 R13, RZ, RZ, RZ ;  /* 0x000000ffff0d7224 */ /* 0x000fe400078e00ff */
[----:B------:R-:W-:Y:S01]  /*59f0*/  HFMA2 R12, -RZ, RZ, 0, 1.1920928955078125e-07 ;  /* 0x00000002ff0c7431 */ /* 0x000fe200000001ff */
[----:B------:R-:W-:-:S07]  /*5a00*/  MOV R7, R14 ;  /* 0x0000000e00077202 */ /* 0x000fce0000000f00 */
[----:B------:R-:W-:Y:S05]  /*5a10*/  WARPSYNC.COLLECTIVE R15, `(.L_x_15264) ;  /* 0x000000000f087348 */ /* 0x000fea0003c00000 */
[----:B------:R0:W1:Y:S02]  /*5a20*/  SHFL.BFLY P6, R14, R13, R12, R11 ;  /* 0x0c00000c0d0e7389 */ /* 0x00006400000c000b */
[----:B01----:R-:W-:Y:S05]  /*5a30*/  ENDCOLLECTIVE ;  /* 0x000000000000791b */ /* 0x003fea0003800000 */
.L_x_15264:
        /* <DEDUP_REMOVED lines=8> */
.L_x_15265:
[----:B------:R-:W-:Y:S01]  /*5ac0*/  MOV R13, RZ ;  /* 0x000000ff000d7202 */ /* 0x000fe20000000f00 */
[----:B------:R-:W-:Y:S02]  /*5ad0*/  HFMA2 R12, -RZ, RZ, 0, 1.1920928955078125e-07 ;  /* 0x00000002ff0c7431 */ /* 0x000fe400000001ff */
[----:B------:R-:W-:-:S07]  /*5ae0*/  IMAD.MOV.U32 R38, RZ, RZ, R14 ;  /* 0x000000ffff267224 */ /* 0x000fce00078e000e */
[----:B------:R-:W-:Y:S05]  /*5af0*/  WARPSYNC.COLLECTIVE R15, `(.L_x_15266) ;  /* 0x000000000f087348 */ /* 0x000fea0003c00000 */
[----:B------:R0:W1:Y:S02]  /*5b00*/  SHFL.BFLY P6, R14, R13, R12, R11 ;  /* 0x0c00000c0d0e7389 */ /* 0x00006400000c000b */
[----:B01----:R-:W-:Y:S05]  /*5b10*/  ENDCOLLECTIVE ;  /* 0x000000000000791b */ /* 0x003fea0003800000 */
.L_x_15266:
        /* <DEDUP_REMOVED lines=8> */
.L_x_15267:
[----:B------:R-:W-:Y:S01]  /*5ba0*/  HFMA2 R13, -RZ, RZ, 0, 0 ;  /* 0x00000000ff0d7431 */ /* 0x000fe200000001ff */
[----:B------:R-:W-:Y:S02]  /*5bb0*/  MOV R12, 0x2 ;  /* 0x00000002000c7802 */ /* 0x000fe40000000f00 */
[----:B------:R-:W-:-:S07]  /*5bc0*/  MOV R42, R14 ;  /* 0x0000000e002a7202 */ /* 0x000fce0000000f00 */
[----:B------:R-:W-:Y:S05]  /*5bd0*/  WARPSYNC.COLLECTIVE R15, `(.L_x_15268) ;  /* 0x000000000f087348 */ /* 0x000fea0003c00000 */
[----:B------:R0:W1:Y:S02]  /*5be0*/  SHFL.BFLY P6, R14, R13, R12, R11 ;  /* 0x0c00000c0d0e7389 */ /* 0x00006400000c000b */
[----:B01----:R-:W-:Y:S05]  /*5bf0*/  ENDCOLLECTIVE ;  /* 0x000000000000791b */ /* 0x003fea0003800000 */
.L_x_15268:
        /* <DEDUP_REMOVED lines=8> */
.L_x_15269:
[----:B------:R-:W-:Y:S01]  /*5c80*/  HFMA2 R13, -RZ, RZ, 0, 0 ;  /* 0x00000000ff0d7431 */ /* 0x000fe200000001ff */
[----:B------:R-:W-:Y:S02]  /*5c90*/  MOV R12, 0x2 ;  /* 0x00000002000c7802 */ /* 0x000fe40000000f00 */
[----:B------:R-:W-:-:S07]  /*5ca0*/  MOV R48, R14 ;  /* 0x0000000e00307202 */ /* 0x000fce0000000f00 */
[----:B------:R-:W-:Y:S05]  /*5cb0*/  WARPSYNC.COLLECTIVE R15, `(.L_x_15270) ;  /* 0x000000000f087348 */ /* 0x000fea0003c00000 */
[----:B------:R0:W1:Y:S02]  /*5cc0*/  SHFL.BFLY P6, R14, R13, R12, R11 ;  /* 0x0c00000c0d0e7389 */ /* 0x00006400000c000b */
[----:B01----:R-:W-:Y:S05]  /*5cd0*/  ENDCOLLECTIVE ;  /* 0x000000000000791b */ /* 0x003fea0003800000 */
.L_x_15270:
        /* <DEDUP_REMOVED lines=8> */
.L_x_15271:
[----:B------:R-:W-:Y:S02]  /*5d60*/  HFMA2 R13, -RZ, RZ, 0, 0 ;  /* 0x00000000ff0d7431 */ /* 0x000fe400000001ff */
[----:B------:R-:W-:Y:S01]  /*5d70*/  IMAD.MOV.U32 R12, RZ, RZ, 0x2 ;  /* 0x00000002ff0c7424 */ /* 0x000fe200078e00ff */
[----:B------:R-:W-:-:S07]  /*5d80*/  MOV R21, R14 ;  /* 0x0000000e00157202 */ /* 0x000fce0000000f00 */
[----:B------:R-:W-:Y:S05]  /*5d90*/  WARPSYNC.COLLECTIVE R15, `(.L_x_15272) ;  /* 0x000000000f087348 */ /* 0x000fea0003c00000 */
[----:B------:R0:W1:Y:S02]  /*5da0*/  SHFL.BFLY P6, R14, R13, R12, R11 ;  /* 0x0c00000c0d0e7389 */ /* 0x00006400000c000b */
[----:B01----:R-:W-:Y:S05]  /*5db0*/  ENDCOLLECTIVE ;  /* 0x000000000000791b */ /* 0x003fea0003800000 */
.L_x_15272:
        /* <DEDUP_REMOVED lines=8> */
.L_x_15273:
[----:B------:R-:W-:Y:S02]  /*5e40*/  IMAD.MOV.U32 R13, RZ, RZ, RZ ;  /* 0x000000ffff0d7224 */ /* 0x000fe400078e00ff */
[----:B------:R-:W-:Y:S01]  /*5e50*/  HFMA2 R12, -RZ, RZ, 0, 1.1920928955078125e-07 ;  /* 0x00000002ff0c7431 */ /* 0x000fe200000001ff */
[----:B------:R-:W-:-:S07]  /*5e60*/  MOV R50, R14 ;  /* 0x0000000e00327202 */ /* 0x000fce0000000f00 */
[----:B------:R-:W-:Y:S05]  /*5e70*/  WARPSYNC.COLLECTIVE R15, `(.L_x_15274) ;  /* 0x000000000f087348 */ /* 0x000fea0003c00000 */
[----:B------:R0:W1:Y:S02]  /*5e80*/  SHFL.BFLY P6, R14, R13, R12, R11 ;  /* 0x0c00000c0d0e7389 */ /* 0x00006400000c000b */
[----:B01----:R-:W-:Y:S05]  /*5e90*/  ENDCOLLECTIVE ;  /* 0x000000000000791b */ /* 0x003fea0003800000 */
.L_x_15274:
        /* <DEDUP_REMOVED lines=8> */
.L_x_15275:
[----:B------:R-:W-:Y:S01]  /*5f20*/  IMAD.MOV.U32 R13, RZ, RZ, RZ ;  /* 0x000000ffff0d7224 */ /* 0x000fe200078e00ff */
[----:B------:R-:W-:Y:S01]  /*5f30*/  MOV R12, 0x2 ;  /* 0x00000002000c7802 */ /* 0x000fe20000000f00 */
[----:B------:R-:W-:-:S07]  /*5f40*/  FADD.FTZ R17, R23, R14 ;  /* 0x0000000e17117221 */ /* 0x000fce0000010000 */
[----:B------:R-:W-:Y:S05]  /*5f50*/  WARPSYNC.COLLECTIVE R15, `(.L_x_15276) ;  /* 0x000000000f087348 */ /* 0x000fea0003c00000 */
[----:B------:R0:W1:Y:S02]  /*5f60*/  SHFL.BFLY P6, R14, R13, R12, R11 ;  /* 0x0c00000c0d0e7389 */ /* 0x00006400000c000b */
[----:B01----:R-:W-:Y:S05]  /*5f70*/  ENDCOLLECTIVE ;  /* 0x000000000000791b */ /* 0x003fea0003800000 */
.L_x_15276:
[----:B------:R-:W-:Y:S01]  /*5f80*/  HFMA2 R12, -RZ, RZ, 0, 5.9604644775390625e-08 ;  /* 0x00000001ff0c7431 */ /* 0x000fe200000001ff */
[----:B------:R-:W-:-:S05]  /*5f90*/  MOV R25, R14 ;  /* 0x0000000e00197202 */ /* 0x000fca0000000f00 */
[----:B------:R-:W-:-:S05]  /*5fa0*/  FADD.FTZ R25, RZ, R25 ;  /* 0x00000019ff197221 */ /* 0x000fca0000010000 */
[----:B------:R-:W-:-:S07]  /*5fb0*/  MOV R13, R25 ;  /* 0x00000019000d7202 */ /* 0x000fce0000000f00 */
[----:B------:R-:W-:Y:S05]  /*5fc0*/  WARPSYNC.COLLECTIVE R15, `(.L_x_15277) ;  /* 0x000000000f087348 */ /* 0x000fea0003c00000 */
[----:B------:R0:W1:Y:S02]  /*5fd0*/  SHFL.BFLY P6, R14, R13, R12, R11 ;  /* 0x0c00000c0d0e7389 */ /* 0x00006400000c000b */
[----:B01----:R-:W-:Y:S05]  /*5fe0*/  ENDCOLLECTIVE ;  /* 0x000000000000791b */ /* 0x003fea0003800000 */
.L_x_15277:
[----:B------:R-:W-:Y:S01]  /*5ff0*/  MOV R13, RZ ;  /* 0x000000ff000d7202 */ /* 0x000fe20000000f00 */
[----:B------:R-:W-:Y:S02]  /*6000*/  HFMA2 R12, -RZ, RZ, 0, 1.1920928955078125e-07 ;  /* 0x00000002ff0c7431 */ /* 0x000fe400000001ff */
[----:B------:R-:W-:-:S07]  /*6010*/  IMAD.MOV.U32 R52, RZ, RZ, R14 ;  /* 0x000000ffff347224 */ /* 0x000fce00078e000e */
[----:B------:R-:W-:Y:S05]  /*6020*/  WARPSYNC.COLLECTIVE R15, `(.L_x_15278) ;  /* 0x000000000f087348 */ /* 0x000fea0003c00000 */
[----:B------:R0:W1:Y:S02]  /*6030*/  SHFL.BFLY P6, R14, R13, R12, R11 ;  /* 0x0c00000c0d0e7389 */ /* 0x00006400000c000b */
[----:B01----:R-:W-:Y:S05]  /*6040*/  ENDCOLLECTIVE ;  /* 0x000000000000791b */ /* 0x003fea0003800000 */
.L_x_15278:
[----:B------:R-:W-:Y:S01]  /*6050*/  FADD.FTZ R52, R25, R52 ;  /* 0x0000003419347221 */ /* 0x000fe20000010000 */
[----:B------:R-:W-:Y:S02]  /*6060*/  HFMA2 R12, -RZ, RZ, 0, 5.9604644775390625e-08 ;  /* 0x00000001ff0c7431 */ /* 0x000fe400000001ff */
[----:B------:R-:W-:-:S05]  /*6070*/  FADD.FTZ R27, RZ, R14 ;  /* 0x0000000eff1b7221 */ /* 0x000fca0000010000 */
[----:B------:R-:W-:-:S07]  /*6080*/  MOV R13, R27 ;  /* 0x0000001b000d7202 */ /* 0x000fce0000000f00 */
[----:B------:R-:W-:Y:S05]  /*6090*/  WARPSYNC.COLLECTIVE R15, `(.L_x_15279) ;  /* 0x000000000f087348 */ /* 0x000fea0003c00000 */
[----:B------:R0:W1:Y:S02]  /*60a0*/  SHFL.BFLY P6, R14, R13, R12, R11 ;  /* 0x0c00000c0d0e7389 */ /* 0x00006400000c000b */
[----:B01----:R-:W-:Y:S05]  /*60b0*/  ENDCOLLECTIVE ;  /* 0x000000000000791b */ /* 0x003fea0003800000 */
.L_x_15279:
[----:B------:R-:W-:Y:S01]  /*60c0*/  MOV R13, RZ ;  /* 0x000000ff000d7202 */ /* 0x000fe20000000f00 */
[----:B------:R-:W-:Y:S02]  /*60d0*/  HFMA2 R12, -RZ, RZ, 0, 1.1920928955078125e-07 ;  /* 0x00000002ff0c7431 */ /* 0x000fe400000001ff */
[----:B------:R-:W-:-:S07]  /*60e0*/  IMAD.MOV.U32 R7, RZ, RZ, R14 ;  /* 0x000000ffff077224 */ /* 0x000fce00078e000e */
[----:B------:R-:W-:Y:S05]  /*60f0*/  WARPSYNC.COLLECTIVE R15, `(.L_x_15280) ;  /* 0x000000000f087348 */ /* 0x000fea0003c00000 */
[----:B------:R0:W1:Y:S02]  /*6100*/  SHFL.BFLY P6, R14, R13, R12, R11 ;  /* 0x0c00000c0d0e7389 */ /* 0x00006400000c000b */
[----:B01----:R-:W-:Y:S05]  /*6110*/  ENDCOLLECTIVE ;  /* 0x000000000000791b */ /* 0x003fea0003800000 */
.L_x_15280:
[----:B------:R-:W-:Y:S01]  /*6120*/  FADD.FTZ R7, R27, R7 ;  /* 0x000000071b077221 */ /* 0x000fe20000010000 */
[----:B------:R-:W-:Y:S01]  /*6130*/  HFMA2 R12, -RZ, RZ, 0, 5.9604644775390625e-08 ;  /* 0x00000001ff0c7431 */ /* 0x000fe200000001ff */
[----:B------:R-:W-:-:S05]  /*6140*/  MOV R29, R14 ;  /* 0x0000000e001d7202 */ /* 0x000fca0000000f00 */
[----:B------:R-:W-:-:S07]  /*6150*/  FADD.FTZ R13, RZ, R29 ;  /* 0x0000001dff0d7221 */ /* 0x000fce0000010000 */
[----:B------:R-:W-:Y:S05]  /*6160*/  WARPSYNC.COLLECTIVE R15, `(.L_x_15281) ;  /* 0x000000000f087348 */ /* 0x000fea0003c00000 */
[----:B------:R0:W1:Y:S02]  /*6170*/  SHFL.BFLY P6, R14, R13, R12, R11 ;  /* 0x0c00000c0d0e7389 */ /* 0x00006400000c000b */
[----:B01----:R-:W-:Y:S05]  /*6180*/  ENDCOLLECTIVE ;  /* 0x000000000000791b */ /* 0x003fea0003800000 */
.L_x_15281:
[----:B------:R-:W-:Y:S05]  /*6190*/  BRA `(.L_x_15282) ;  /* 0xffffffd0000c7947 */ /* 0x000fea000383ffff */
.L_x_15283:
        /* <DEDUP_REMOVED lines=14> */
.L_x_25869:


//--------------------- .text._ZN4vllm25paged_attention_v1_kernelIfhLi192ELi16ELi128ELNS_18Fp8KVCacheDataTypeE1ELb1EEEvPT_PKS2_PKT0_S8_ifPKiSA_iPKfiiiSC_SC_iiiii --------------------------
	.section	.text._ZN4vllm25paged_attention_v1_kernelIfhLi192ELi16ELi128ELNS_18Fp8KVCacheDataTypeE1ELb1EEEvPT_PKS2_PKT0_S8_ifPKiSA_iPKfiiiSC_SC_iiiii,"ax",@progbits
	.align	128
        .global         _ZN4vllm25paged_attention_v1_kernelIfhLi192ELi16ELi128ELNS_18Fp8KVCacheDataTypeE1ELb1EEEvPT_PKS2_PKT0_S8_ifPKiSA_iPKfiiiSC_SC_iiiii
        .type           _ZN4vllm25paged_attention_v1_kernelIfhLi192ELi16ELi128ELNS_18Fp8KVCacheDataTypeE1ELb1EEEvPT_PKS2_PKT0_S8_ifPKiSA_iPKfiiiSC_SC_iiiii,@function
        .size           _ZN4vllm25paged_attention_v1_kernelIfhLi192ELi16ELi128ELNS_18Fp8KVCacheDataTypeE1ELb1EEEvPT_PKS2_PKT0_S8_ifPKiSA_iPKfiiiSC_SC_iiiii,(.L_x_25870 - _ZN4vllm25paged_attention_v1_kernelIfhLi192ELi16ELi128ELNS_18Fp8KVCacheDataTypeE1ELb1EEEvPT_PKS2_PKT0_S8_ifPKiSA_iPKfiiiSC_SC_iiiii)
        .other          _ZN4vllm25paged_attention_v1_kernelIfhLi192ELi16ELi128ELNS_18Fp8KVCacheDataTypeE1ELb1EEEvPT_PKS2_PKT0_S8_ifPKiSA_iPKfiiiSC_SC_iiiii,@"STO_CUDA_ENTRY STV_DEFAULT"
_ZN4vllm25paged_attention_v1_kernelIfhLi192ELi16ELi128ELNS_18Fp8KVCacheDataTypeE1ELb1EEEvPT_PKS2_PKT0_S8_ifPKiSA_iPKfiiiSC_SC_iiiii:
.text._ZN4vllm25paged_attention_v1_kernelIfhLi192ELi16ELi128ELNS_18Fp8KVCacheDataTypeE1ELb1EEEvPT_PKS2_PKT0_S8_ifPKiSA_iPKfiiiSC_SC_iiiii:
        /* <DEDUP_REMOVED lines=112> */
.L_x_15284:
        /* <DEDUP_REMOVED lines=24> */
.L_x_15288:
        /* <DEDUP_REMOVED lines=42> */
.L_x_15286:
[----:B------:R-:W-:Y:S05]  /*0b20*/  BSYNC.RECONVERGENT B6 ;  /* 0x0000000000067941 */ /* 0x000fea0003800200 */
.L_x_15285:
        /* <DEDUP_REMOVED lines=10> */
.L_x_15328:
        /* <DEDUP_REMOVED lines=40> */
.L_x_15294:
        /* <DEDUP_REMOVED lines=11> */
.L_x_15293:
[----:B------:R-:W-:Y:S05]  /*0f00*/  BSYNC.RECONVERGENT B1 ;  /* 0x0000000000017941 */ /* 0x000fea0003800200 */
.L_x_15292:
        /* <DEDUP_REMOVED lines=13> */
.L_x_15297:
        /* <DEDUP_REMOVED lines=100> */
.L_x_15296:
[----:B------:R-:W-:Y:S05]  /*1620*/  BSYNC.RECONVERGENT B1 ;  /* 0x0000000000017941 */ /* 0x000fea0003800200 */
.L_x_15295:
        /* <DEDUP_REMOVED lines=55> */
.L_x_15299:
[----:B------:R-:W-:Y:S05]  /*19a0*/  BSYNC.RECONVERGENT B1 ;  /* 0x0000000000017941 */ /* 0x000fea0003800200 */
.L_x_15298:
        /* <DEDUP_REMOVED lines=26> */
.L_x_15291:
[----:B------:R-:W-:Y:S05]  /*1b50*/  BSYNC.RECONVERGENT B0 ;  /* 0x0000000000007941 */ /* 0x000fea0003800200 */
.L_x_15290:
        /* <DEDUP_REMOVED lines=39> */
.L_x_15304:
[----:B------:R-:W0:Y:S01]  /*1dd0*/  LDS R9, [R6] ;  /* 0x0000000006097984 */ /* 0x000e220000000800 */
[----:B------:R-:W-:-:S04]  /*1de0*/  IADD3 R8, PT, PT, R8, 0x1, RZ ;  /* 0x0000000108087810 */ /* 0x000fc80007ffe0ff */
[----:B------:R-:W-:Y:S01]  /*1df0*/  ISETP.NE.AND P0, PT, R8, RZ, PT ;  /* 0x000000ff0800720c */ /* 0x000fe20003f05270 */
[----:B0-----:R-:W-:-:S05]  /*1e00*/  FMUL.FTZ R9, R9, R2 ;  /* 0x0000000209097220 */ /* 0x001fca0000410000 */
[----:B------:R0:W-:Y:S02]  /*1e10*/  STS [R6], R9 ;  /* 0x0000000906007388 */ /* 0x0001e40000000800 */
[----:B0-----:R-:W-:-:S05]  /*1e20*/  IADD3 R6, PT, PT, R6, 0x200, RZ ;  /* 0x0000020006067810 */ /* 0x001fca0007ffe0ff */
[----:B------:R-:W-:Y:S05]  /*1e30*/  @P0 BRA `(.L_x_15304) ;  /* 0xfffffffc00e40947 */ /* 0x000fea000383ffff */
.L_x_15303:
[----:B------:R-:W-:Y:S05]  /*1e40*/  BSYNC.RECONVERGENT B1 ;  /* 0x0000000000017941 */ /* 0x000fea0003800200 */
.L_x_15302:
        /* <DEDUP_REMOVED lines=13> */
.L_x_15307:
        /* <DEDUP_REMOVED lines=52> */
.L_x_15306:
[----:B------:R-:W-:Y:S05]  /*2260*/  BSYNC.RECONVERGENT B1 ;  /* 0x0000000000017941 */ /* 0x000fea0003800200 */
.L_x_15305:
        /* <DEDUP_REMOVED lines=31> */
.L_x_15309:
[----:B------:R-:W-:Y:S05]  /*2460*/  BSYNC.RECONVERGENT B1 ;  /* 0x0000000000017941 */ /* 0x000fea0003800200 */
.L_x_15308:
        /* <DEDUP_REMOVED lines=14> */
.L_x_15301:
[----:B------:R-:W-:Y:S05]  /*2550*/  BSYNC.RECONVERGENT B0 ;  /* 0x0000000000007941 */ /* 0x000fea0003800200 */
.L_x_15300:
        /* <DEDUP_REMOVED lines=30> */
.L_x_15313:
        /* <DEDUP_REMOVED lines=33> */
.L_x_15312:
        /* <DEDUP_REMOVED lines=16> */
.L_x_15311:
[----:B------:R-:W-:Y:S05]  /*2a50*/  BSYNC.RECONVERGENT B6 ;  /* 0x0000000000067941 */ /* 0x000fea0003800200 */
.L_x_15310:
        /* <DEDUP_REMOVED lines=93> */
.L_x_15377:
        /* <DEDUP_REMOVED lines=45> */
.L_x_15316:
[----:B------:R-:W-:Y:S05]  /*3300*/  BSYNC.RECONVERGENT B0 ;  /* 0x0000000000007941 */ /* 0x000fea0003800200 */
.L_x_15315:
        /* <DEDUP_REMOVED lines=51> */
.L_x_15318:
[----:B------:R-:W-:Y:S05]  /*3640*/  BSYNC.RECONVERGENT B0 ;  /* 0x0000000000007941 */ /* 0x000fea0003800200 */
.L_x_15317:
        /* <DEDUP_REMOVED lines=27> */
.L_x_15320:
[----:B------:R-:W-:Y:S05]  /*3800*/  BSYNC.RECONVERGENT B0 ;  /* 0x0000000000007941 */ /* 0x000fea0003800200 */
.L_x_15319:
        /* <DEDUP_REMOVED lines=51> */
.L_x_15322:
[----:B------:R-:W-:Y:S05]  /*3b40*/  BSYNC.RECONVERGENT B0 ;  /* 0x0000000000007941 */ /* 0x000fea0003800200 */
.L_x_15321:
        /* <DEDUP_REMOVED lines=41> */
.L_x_15287:
        /* <DEDUP_REMOVED lines=16> */
.L_x_15323:
[----:B------:R-:W-:Y:S05]  /*3ee0*/  EXIT ;  /* 0x000000000000794d */ /* 0x000fea0003800000 */
.L_x_15289:
[----:B------:R-:W-:Y:S01]  /*3ef0*/  HFMA2 R12, -RZ, RZ, 0, 9.5367431640625e-07 ;  /* 0x00000010ff0c7431 */ /* 0x000fe200000001ff */
[----:B------:R-:W-:Y:S01]  /*3f00*/  MOV R11, 0x1f ;  /* 0x0000001f000b7802 */ /* 0x000fe20000000f00 */
[----:B------:R-:W-:-:S07]  /*3f10*/  IMAD.MOV.U32 R15, RZ, RZ, -0x1 ;  /* 0xffffffffff0f7424 */ /* 0x000fce00078e00ff */
[----:B------:R-:W-:Y:S05]  /*3f20*/  WARPSYNC.COLLECTIVE R15, `(.L_x_15324) ;  /* 0x000000000f087348 */ /* 0x000fea0003c00000 */
[----:B------:R0:W1:Y:S02]  /*3f30*/  SHFL.BFLY P6, R14, R13, R12, R11 ;  /* 0x0c00000c0d0e7389 */ /* 0x00006400000c000b */
[----:B01----:R-:W-:Y:S05]  /*3f40*/  ENDCOLLECTIVE ;  /* 0x000000000000791b */ /* 0x003fea0003800000 */
.L_x_15324:
[----:B------:R-:W-:Y:S01]  /*3f50*/  HFMA2 R12, -RZ, RZ, 0, 4.76837158203125e-07 ;  /* 0x00000008ff0c7431 */ /* 0x000fe200000001ff */
[----:B------:R-:W-:-:S04]  /*3f60*/  FMNMX.FTZ R0, R14, -3.40282346638528859812e+38, !PT ;  /* 0xff7fffff0e007809 */ /* 0x000fc80007810000 */
[----:B------:R-:W-:-:S07]  /*3f70*/  MOV R13, R0 ;  /* 0x00000000000d7202 */ /* 0x000fce0000000f00 */
[----:B------:R-:W-:Y:S05]  /*3f80*/  WARPSYNC.COLLECTIVE R15, `(.L_x_15325) ;  /* 0x000000000f087348 */ /* 0x000fea0003c00000 */
[----:B------:R0:W1:Y:S02]  /*3f90*/  SHFL.BFLY P6, R14, R13, R12, R11 ;  /* 0x0c00000c0d0e7389 */ /* 0x00006400000c000b */
[----:B01----:R-:W-:Y:S05]  /*3fa0*/  ENDCOLLECTIVE ;  /* 0x000000000000791b */ /* 0x003fea0003800000 */
.L_x_15325:
[----:B------:R-:W-:Y:S01]  /*3fb0*/  IMAD.MOV.U32 R12, RZ, RZ, 0x4 ;  /* 0x00000004ff0c7424 */ /* 0x000fe200078e00ff */
[----:B------:R-:W-:-:S04]  /*3fc0*/  FMNMX.FTZ R2, R0, R14, !PT ;  /* 0x0000000e00027209 */ /* 0x000fc80007810000 */
[----:B------:R-:W-:-:S07]  /*3fd0*/  MOV R13, R2 ;  /* 0x00000002000d7202 */ /* 0x000fce0000000f00 */
[----:B------:R-:W-:Y:S05]  /*3fe0*/  WARPSYNC.COLLECTIVE R15, `(.L_x_15326) ;  /* 0x000000000f087348 */ /* 0x000fea0003c00000 */
[----:B------:R0:W1:Y:S02]  /*3ff0*/  SHFL.BFLY P6, R14, R13, R12, R11 ;  /* 0x0c00000c0d0e7389 */ /* 0x00006400000c000b */
[----:B01----:R-:W-:Y:S05]  /*4000*/  ENDCOLLECTIVE ;  /* 0x000000000000791b */ /* 0x003fea0003800000 */
.L_x_15326:
[----:B------:R-:W-:Y:S01]  /*4010*/  HFMA2 R12, -RZ, RZ, 0, 1.1920928955078125e-07 ;  /* 0x00000002ff0c7431 */ /* 0x000fe200000001ff */
[----:B------:R-:W-:-:S04]  /*4020*/  FMNMX.FTZ R3, R2, R14, !PT ;  /* 0x0000000e02037209 */ /* 0x000fc80007810000 */
[----:B------:R-:W-:-:S07]  /*4030*/  MOV R13, R3 ;  /* 0x00000003000d7202 */ /* 0x000fce0000000f00 */
[----:B------:R-:W-:Y:S05]  /*4040*/  WARPSYNC.COLLECTIVE R15, `(.L_x_15327) ;  /* 0x000000000f087348 */ /* 0x000fea0003c00000 */
[----:B------:R0:W1:Y:S02]  /*4050*/  SHFL.BFLY P6, R14, R13, R12, R11 ;  /* 0x0c00000c0d0e7389 */ /* 0x00006400000c000b */
[----:B01----:R-:W-:Y:S05]  /*4060*/  ENDCOLLECTIVE ;  /* 0x000000000000791b */ /* 0x003fea0003800000 */
.L_x_15327:
[----:B------:R-:W-:Y:S05]  /*4070*/  BRA `(.L_x_15328) ;  /* 0xffffffc800d47947 */ /* 0x000fea000383ffff */
.L_x_15314:
[----:B------:R-:W-:Y:S01]  /*4080*/  MOV R13, RZ ;  /* 0x000000ff000d7202 */ /* 0x000fe20000000f00 */
[----:B------:R-:W-:Y:S02]  /*4090*/  IMAD.MOV.U32 R12, RZ, RZ, 0x2 ;  /* 0x00000002ff0c7424 */ /* 0x000fe400078e00ff */
[----:B-1----:R-:W-:Y:S01]  /*40a0*/  HFMA2 R11, -RZ, RZ, 0, 1.847743988037109375e-06 ;  /* 0x0000001fff0b7431 */ /* 0x002fe200000001ff */
[----:B------:R-:W-:-:S07]  /*40b0*/  MOV R15, 0xffffffff ;  /* 0xffffffff000f7802 */ /* 0x000fce0000000f00 */
[----:B0-----:R-:W-:Y:S05]  /*40c0*/  WARPSYNC.COLLECTIVE R15, `(.L_x_15329) ;  /* 0x000000000f087348 */ /* 0x001fea0003c00000 */
[----:B------:R1:W2:Y:S02]  /*40d0*/  SHFL.BFLY P6, R14, R13, R12, R11 ;  /* 0x0c00000c0d0e7389 */ /* 0x0002a400000c000b */
[----:B012---:R-:W-:Y:S05]  /*40e0*/  ENDCOLLECTIVE ;  /* 0x000000000000791b */ /* 0x007fea0003800000 */
.L_x_15329:
[----:B------:R-:W-:Y:S01]  /*40f0*/  HFMA2 R12, -RZ, RZ, 0, 5.9604644775390625e-08 ;  /* 0x00000001ff0c7431 */ /* 0x000fe200000001ff */
[----:B------:R-:W-:-:S05]  /*4100*/  MOV R37, R14 ;  /* 0x0000000e00257202 */ /* 0x000fca0000000f00 */
[----:B------:R-:W-:-:S04]  /*4110*/  FADD.FTZ R37, RZ, R37 ;  /* 0x00000025ff257221 */ /* 0x000fc80000010000 */
[----:B------:R-:W-:-:S07]  /*4120*/  IMAD.MOV.U32 R13, RZ, RZ, R37 ;  /* 0x000000ffff0d7224 */ /* 0x000fce00078e0025 */
[----:B------:R-:W-:Y:S05]  /*4130*/  WARPSYNC.COLLECTIVE R15, `(.L_x_15330) ;  /* 0x000000000f087348 */ /* 0x000fea0003c00000 */
[----:B------:R0:W1:Y:S02]  /*4140*/  SHFL.BFLY P6, R14, R13, R12, R11 ;  /* 0x0c00000c0d0e7389 */ /* 0x00006400000c000b */
[----:B01----:R-:W-:Y:S05]  /*4150*/  ENDCOLLECTIVE ;  /* 0x000000000000791b */ /* 0x003fea0003800000 */
.L_x_15330:
[----:B------:R-:W-:Y:S02]  /*4160*/  HFMA2 R13, -RZ, RZ, 0, 0 ;  /* 0x00000000ff0d7431 */ /* 0x000fe400000001ff */
[----:B------:R-:W-:Y:S01]  /*4170*/  IMAD.MOV.U32 R12, RZ, RZ, 0x2 ;  /* 0x00000002ff0c7424 */ /* 0x000fe200078e00ff */
[----:B------:R-:W-:-:S07]  /*4180*/  MOV R8, R14 ;  /* 0x0000000e00087202 */ /* 0x000fce0000000f00 */
[----:B------:R-:W-:Y:S05]  /*4190*/  WARPSYNC.COLLECTIVE R15, `(.L_x_15331) ;  /* 0x000000000f087348 */ /* 0x000fea0003c00000 */
[----:B------:R0:W1:Y:S02]  /*41a0*/  SHFL.BFLY P6, R14, R13, R12, R11 ;  /* 0x0c00000c0d0e7389 */ /* 0x00006400000c000b */
[----:B01----:R-:W-:Y:S05]  /*41b0*/  ENDCOLLECTIVE ;  /* 0x000000000000791b */ /* 0x003fea0003800000 */
.L_x_15331:
        /* <DEDUP_REMOVED lines=8> */
.L_x_15332:
[----:B------:R-:W-:Y:S01]  /*4240*/  MOV R13, RZ ;  /* 0x000000ff000d7202 */ /* 0x000fe20000000f00 */
[----:B------:R-:W-:Y:S02]  /*4250*/  HFMA2 R12, -RZ, RZ, 0, 1.1920928955078125e-07 ;  /* 0x00000002ff0c7431 */ /* 0x000fe400000001ff */
[----:B------:R-:W-:-:S07]  /*4260*/  IMAD.MOV.U32 R7, RZ, RZ, R14 ;  /* 0x000000ffff077224 */ /* 0x000fce00078e000e */
[----:B------:R-:W-:Y:S05]  /*4270*/  WARPSYNC.COLLECTIVE R15, `(.L_x_15333) ;  /* 0x000000000f087348 */ /* 0x000fea0003c00000 */
[----:B------:R0:W1:Y:S02]  /*4280*/  SHFL.BFLY P6, R14, R13, R12, R11 ;  /* 0x0c00000c0d0e7389 */ /* 0x00006400000c000b */
[----:B01----:R-:W-:Y:S05]  /*4290*/  ENDCOLLECTIVE ;  /* 0x000000000000791b */ /* 0x003fea0003800000 */
.L_x_15333:
        /* <DEDUP_REMOVED lines=8> */
.L_x_15334:
[----:B------:R-:W-:Y:S02]  /*4320*/  HFMA2 R13, -RZ, RZ, 0, 0 ;  /* 0x00000000ff0d7431 */ /* 0x000fe400000001ff */
[----:B------:R-:W-:Y:S01]  /*4330*/  IMAD.MOV.U32 R12, RZ, RZ, 0x2 ;  /* 0x00000002ff0c7424 */ /* 0x000fe200078e00ff */
[----:B------:R-:W-:-:S07]  /*4340*/  MOV R35, R14 ;  /* 0x0000000e00237202 */ /* 0x000fce0000000f00 */
[----:B------:R-:W-:Y:S05]  /*4350*/  WARPSYNC.COLLECTIVE R15, `(.L_x_15335) ;  /* 0x000000000f087348 */ /* 0x000fea0003c00000 */
[----:B------:R0:W1:Y:S02]  /*4360*/  SHFL.BFLY P6, R14, R13, R12, R11 ;  /* 0x0c00000c0d0e7389 */ /* 0x00006400000c000b */
[----:B01----:R-:W-:Y:S05]  /*4370*/  ENDCOLLECTIVE ;  /* 0x000000000000791b */ /* 0x003fea0003800000 */
.L_x_15335:
        /* <DEDUP_REMOVED lines=8> */
.L_x_15336:
[----:B------:R-:W-:Y:S01]  /*4400*/  MOV R13, RZ ;  /* 0x000000ff000d7202 */ /* 0x000fe20000000f00 */
[----:B------:R-:W-:Y:S02]  /*4410*/  HFMA2 R12, -RZ, RZ, 0, 1.1920928955078125e-07 ;  /* 0x00000002ff0c7431 */ /* 0x000fe400000001ff */
[----:B------:R-:W-:-:S07]  /*4420*/  IMAD.MOV.U32 R32, RZ, RZ, R14 ;  /* 0x000000ffff207224 */ /* 0x000fce00078e000e */
[----:B------:R-:W-:Y:S05]  /*4430*/  WARPSYNC.COLLECTIVE R15, `(.L_x_15337) ;  /* 0x000000000f087348 */ /* 0x000fea0003c00000 */
[----:B------:R0:W1:Y:S02]  /*4440*/  SHFL.BFLY P6, R14, R13, R12, R11 ;  /* 0x0c00000c0d0e7389 */ /* 0x00006400000c000b */
[----:B01----:R-:W-:Y:S05]  /*4450*/  ENDCOLLECTIVE ;  /* 0x000000000000791b */ /* 0x003fea0003800000 */
.L_x_15337:
        /* <DEDUP_REMOVED lines=8> */
.L_x_15338:
[----:B------:R-:W-:Y:S02]  /*44e0*/  HFMA2 R13, -RZ, RZ, 0, 0 ;  /* 0x00000000ff0d7431 */ /* 0x000fe400000001ff */
[----:B------:R-:W-:Y:S01]  /*44f0*/  IMAD.MOV.U32 R12, RZ, RZ, 0x2 ;  /* 0x00000002ff0c7424 */ /* 0x000fe200078e00ff */
[----:B------:R-:W-:-:S07]  /*4500*/  MOV R33, R14 ;  /* 0x0000000e00217202 */ /* 0x000fce0000000f00 */
[----:B------:R-:W-:Y:S05]  /*4510*/  WARPSYNC.COLLECTIVE R15, `(.L_x_15339) ;  /* 0x000000000f087348 */ /* 0x000fea0003c00000 */
[----:B------:R0:W1:Y:S02]  /*4520*/  SHFL.BFLY P6, R14, R13, R12, R11 ;  /* 0x0c00000c0d0e7389 */ /* 0x00006400000c000b */
[----:B01----:R-:W-:Y:S05]  /*4530*/  ENDCOLLECTIVE ;  /* 0x000000000000791b */ /* 0x003fea0003800000 */
.L_x_15339:
        /* <DEDUP_REMOVED lines=8> */
.L_x_15340:
[----:B------:R-:W-:Y:S01]  /*45c0*/  MOV R13, RZ ;  /* 0x000000ff000d7202 */ /* 0x000fe20000000f00 */
[----:B------:R-:W-:Y:S02]  /*45d0*/  HFMA2 R12, -RZ, RZ, 0, 1.1920928955078125e-07 ;  /* 0x00000002ff0c7431 */ /* 0x000fe400000001ff */
[----:B------:R-:W-:-:S07]  /*45e0*/  IMAD.MOV.U32 R28, RZ, RZ, R14 ;  /* 0x000000ffff1c7224 */ /* 0x000fce00078e000e */
[----:B------:R-:W-:Y:S05]  /*45f0*/  WARPSYNC.COLLECTIVE R15, `(.L_x_15341) ;  /* 0x000000000f087348 */ /* 0x000fea0003c00000 */
[----:B------:R0:W1:Y:S02]  /*4600*/  SHFL.BFLY P6, R14, R13, R12, R11 ;  /* 0x0c00000c0d0e7389 */ /* 0x00006400000c000b */
[----:B01----:R-:W-:Y:S05]  /*4610*/  ENDCOLLECTIVE ;  /* 0x000000000000791b */ /* 0x003fea0003800000 */
.L_x_15341:
        /* <DEDUP_REMOVED lines=8> */
.L_x_15342:
[----:B------:R-:W-:Y:S02]  /*46a0*/  HFMA2 R13, -RZ, RZ, 0, 0 ;  /* 0x00000000ff0d7431 */ /* 0x000fe400000001ff */
[----:B------:R-:W-:Y:S01]  /*46b0*/  IMAD.MOV.U32 R12, RZ, RZ, 0x2 ;  /* 0x00000002ff0c7424 */ /* 0x000fe200078e00ff */
[----:B------:R-:W-:-:S07]  /*46c0*/  MOV R31, R14 ;  /* 0x0000000e001f7202 */ /* 0x000fce0000000f00 */
[----:B------:R-:W-:Y:S05]  /*46d0*/  WARPSYNC.COLLECTIVE R15, `(.L_x_15343) ;  /* 0x000000000f087348 */ /* 0x000fea0003c00000 */
[----:B------:R0:W1:Y:S02]  /*46e0*/  SHFL.BFLY P6, R14, R13, R12, R11 ;  /* 0x0c00000c0d0e7389 */ /* 0x00006400000c000b */
[----:B01----:R-:W-:Y:S05]  /*46f0*/  ENDCOLLECTIVE ;  /* 0x000000000000791b */ /* 0x003fea0003800000 */
.L_x_15343:
        /* <DEDUP_REMOVED lines=8> */
.L_x_15344:
[----:B------:R-:W-:Y:S01]  /*4780*/  MOV R13, RZ ;  /* 0x000000ff000d7202 */ /* 0x000fe20000000f00 */
[----:B------:R-:W-:Y:S02]  /*4790*/  HFMA2 R12, -RZ, RZ, 0, 1.1920928955078125e-07 ;  /* 0x00000002ff0c7431 */ /* 0x000fe400000001ff */
[----:B------:R-:W-:-:S07]  /*47a0*/  IMAD.MOV.U32 R29, RZ, RZ, R14 ;  /* 0x000000ffff1d7224 */ /* 0x000fce00078e000e */
[----:B------:R-:W-:Y:S05]  /*47b0*/  WARPSYNC.COLLECTIVE R15, `(.L_x_15345) ;  /* 0x000000000f087348 */ /* 0x000fea0003c00000 */
[----:B------:R0:W1:Y:S02]  /*47c0*/  SHFL.BFLY P6, R14, R13, R12, R11 ;  /* 0x0c00000c0d0e7389 */ /* 0x00006400000c000b */
[----:B01----:R-:W-:Y:S05]  /*47d0*/  ENDCOLLECTIVE ;  /* 0x000000000000791b */ /* 0x003fea0003800000 */
.L_x_15345:
        /* <DEDUP_REMOVED lines=8> */
.L_x_15346:
[----:B------:R-:W-:Y:S02]  /*4860*/  HFMA2 R13, -RZ, RZ, 0, 0 ;  /* 0x00000000ff0d7431 */ /* 0x000fe400000001ff */
[----:B------:R-:W-:Y:S01]  /*4870*/  IMAD.MOV.U32 R12, RZ, RZ, 0x2 ;  /* 0x00000002ff0c7424 */ /* 0x000fe200078e00ff */
[----:B------:R-:W-:-:S07]  /*4880*/  MOV R16, R14 ;  /* 0x0000000e00107202 */ /* 0x000fce0000000f00 */
[----:B------:R-:W-:Y:S05]  /*4890*/  WARPSYNC.COLLECTIVE R15, `(.L_x_15347) ;  /* 0x000000000f087348 */ /* 0x000fea0003c00000 */
[----:B------:R0:W1:Y:S02]  /*48a0*/  SHFL.BFLY P6, R14, R13, R12, R11 ;  /* 0x0c00000c0d0e7389 */ /* 0x00006400000c000b */
[----:B01----:R-:W-:Y:S05]  /*48b0*/  ENDCOLLECTIVE ;  /* 0x000000000000791b */ /* 0x003fea0003800000 */
.L_x_15347:
        /* <DEDUP_REMOVED lines=8> */
.L_x_15348:
[----:B------:R-:W-:Y:S01]  /*4940*/  MOV R13, RZ ;  /* 0x000000ff000d7202 */ /* 0x000fe20000000f00 */
[----:B------:R-:W-:Y:S02]  /*4950*/  HFMA2 R12, -RZ, RZ, 0, 1.1920928955078125e-07 ;  /* 0x00000002ff0c7431 */ /* 0x000fe400000001ff */
[----:B------:R-:W-:-:S07]  /*4960*/  IMAD.MOV.U32 R27, RZ, RZ, R14 ;  /* 0x000000ffff1b7224 */ /* 0x000fce00078e000e */
[----:B------:R-:W-:Y:S05]  /*4970*/  WARPSYNC.COLLECTIVE R15, `(.L_x_15349) ;  /* 0x000000000f087348 */ /* 0x000fea0003c00000 */
[----:B------:R0:W1:Y:S02]  /*4980*/  SHFL.BFLY P6, R14, R13, R12, R11 ;  /* 0x0c00000c0d0e7389 */ /* 0x00006400000c000b */
[----:B01----:R-:W-:Y:S05]  /*4990*/  ENDCOLLECTIVE ;  /* 0x000000000000791b */ /* 0x003fea0003800000 */
.L_x_15349:
        /* <DEDUP_REMOVED lines=8> */
.L_x_15350:
[----:B------:R-:W-:Y:S02]  /*4a20*/  HFMA2 R13, -RZ, RZ, 0, 0 ;  /* 0x00000000ff0d7431 */ /* 0x000fe400000001ff */
[----:B------:R-:W-:Y:S01]  /*4a30*/  IMAD.MOV.U32 R12, RZ, RZ, 0x2 ;  /* 0x00000002ff0c7424 */ /* 0x000fe200078e00ff */
[----:B------:R-:W-:-:S07]  /*4a40*/  MOV R20, R14 ;  /* 0x0000000e00147202 */ /* 0x000fce0000000f00 */
[----:B------:R-:W-:Y:S05]  /*4a50*/  WARPSYNC.COLLECTIVE R15, `(.L_x_15351) ;  /* 0x000000000f087348 */ /* 0x000fea0003c00000 */
[----:B------:R0:W1:Y:S02]  /*4a60*/  SHFL.BFLY P6, R14, R13, R12, R11 ;  /* 0x0c00000c0d0e7389 */ /* 0x00006400000c000b */
[----:B01----:R-:W-:Y:S05]  /*4a70*/  ENDCOLLECTIVE ;  /* 0x000000000000791b */ /* 0x003fea0003800000 */
.L_x_15351:
        /* <DEDUP_REMOVED lines=8> */
.L_x_15352:
[----:B------:R-:W-:Y:S01]  /*4b00*/  MOV R13, RZ ;  /* 0x000000ff000d7202 */ /* 0x000fe20000000f00 */
[----:B------:R-:W-:Y:S02]  /*4b10*/  HFMA2 R12, -RZ, RZ, 0, 1.1920928955078125e-07 ;  /* 0x00000002ff0c7431 */ /* 0x000fe400000001ff */
[----:B------:R-:W-:-:S07]  /*4b20*/  IMAD.MOV.U32 R19, RZ, RZ, R14 ;  /* 0x000000ffff137224 */ /* 0x000fce00078e000e */
[----:B------:R-:W-:Y:S05]  /*4b30*/  WARPSYNC.COLLECTIVE R15, `(.L_x_15353) ;  /* 0x000000000f087348 */ /* 0x000fea0003c00000 */
[----:B------:R0:W1:Y:S02]  /*4b40*/  SHFL.BFLY P6, R14, R13, R12, R11 ;  /* 0x0c00000c0d0e7389 */ /* 0x00006400000c000b */
[----:B01----:R-:W-:Y:S05]  /*4b50*/  ENDCOLLECTIVE ;  /* 0x000000000000791b */ /* 0x003fea0003800000 */
.L_x_15353:
        /* <DEDUP_REMOVED lines=8> */
.L_x_15354:
[----:B------:R-:W-:Y:S02]  /*4be0*/  HFMA2 R13, -RZ, RZ, 0, 0 ;  /* 0x00000000ff0d7431 */ /* 0x000fe400000001ff */
[----:B------:R-:W-:Y:S01]  /*4bf0*/  IMAD.MOV.U32 R12, RZ, RZ, 0x2 ;  /* 0x00000002ff0c7424 */ /* 0x000fe200078e00ff */
[----:B------:R-:W-:-:S07]  /*4c00*/  MOV R30, R14 ;  /* 0x0000000e001e7202 */ /* 0x000fce0000000f00 */
[----:B------:R-:W-:Y:S05]  /*4c10*/  WARPSYNC.COLLECTIVE R15, `(.L_x_15355) ;  /* 0x000000000f087348 */ /* 0x000fea0003c00000 */
[----:B------:R0:W1:Y:S02]  /*4c20*/  SHFL.BFLY P6, R14, R13, R12, R11 ;  /* 0x0c00000c0d0e7389 */ /* 0x00006400000c000b */
[----:B01----:R-:W-:Y:S05]  /*4c30*/  ENDCOLLECTIVE ;  /* 0x000000000000791b */ /* 0x003fea0003800000 */
.L_x_15355:
[----:B------:R-:W-:Y:S01]  /*4c40*/  FADD.FTZ R21, R21, R30 ;  /* 0x0000001e15157221 */ /* 0x000fe20000010000 */
[----:B------:R-:W-:Y:S02]  /*4c50*/  HFMA2 R12, -RZ, RZ, 0, 5.9604644775390625e-08 ;  /* 0x00000001ff0c7431 */ /* 0x000fe400000001ff */
[----:B------:R-:W-:-:S05]  /*4c60*/  FADD.FTZ R25, RZ, R14 ;  /* 0x0000000eff197221 */ /* 0x000fca0000010000 */
[----:B------:R-:W-:-:S07]  /*4c70*/  MOV R13, R25 ;  /* 0x00000019000d7202 */ /* 0x000fce0000000f00 */
[----:B------:R-:W-:Y:S05]  /*4c80*/  WARPSYNC.COLLECTIVE R15, `(.L_x_15356) ;  /* 0x000000000f087348 */ /* 0x000fea0003c00000 */
[----:B------:R0:W1:Y:S02]  /*4c90*/  SHFL.BFLY P6, R14, R13, R12, R11 ;  /* 0x0c00000c0d0e7389 */ /* 0x00006400000c000b */
[----:B01----:R-:W-:Y:S05]  /*4ca0*/  ENDCOLLECTIVE ;  /* 0x000000000000791b */ /* 0x003fea0003800000 */
.L_x_15356:
[----:B------:R-:W-:Y:S02]  /*4cb0*/  IMAD.MOV.U32 R13, RZ, RZ, RZ ;  /* 0x000000ffff0d7224 */ /* 0x000fe400078e00ff */
[----:B------:R-:W-:Y:S01]  /*4cc0*/  HFMA2 R12, -RZ, RZ, 0, 1.1920928955078125e-07 ;  /* 0x00000002ff0c7431 */ /* 0x000fe200000001ff */
[----:B------:R-:W-:-:S07]  /*4cd0*/  MOV R26, R14 ;  /* 0x0000000e001a7202 */ /* 0x000fce0000000f00 */
[----:B------:R-:W-:Y:S05]  /*4ce0*/  WARPSYNC.COLLECTIVE R15, `(.L_x_15357) ;  /* 0x000000000f087348 */ /* 0x000fea0003c00000 */
[----:B------:R0:W1:Y:S02]  /*4cf0*/  SHFL.BFLY P6, R14, R13, R12, R11 ;  /* 0x0c00000c0d0e7389 */ /* 0x00006400000c000b */
[----:B01----:R-:W-:Y:S05]  /*4d00*/  ENDCOLLECTIVE ;  /* 0x000000000000791b */ /* 0x003fea0003800000 */
.L_x_15357:
[----:B------:R-:W-:Y:S01]  /*4d10*/  FADD.FTZ R25, R25, R26 ;  /* 0x0000001a19197221 */ /* 0x000fe20000010000 */
[----:B------:R-:W-:Y:S02]  /*4d20*/  HFMA2 R12, -RZ, RZ, 0, 5.9604644775390625e-08 ;  /* 0x00000001ff0c7431 */ /* 0x000fe400000001ff */
[----:B------:R-:W-:-:S05]  /*4d30*/  FADD.FTZ R28, RZ, R14 ;  /* 0x0000000eff1c7221 */ /* 0x000fca0000010000 */
[----:B------:R-:W-:-:S07]  /*4d40*/  MOV R13, R28 ;  /* 0x0000001c000d7202 */ /* 0x000fce0000000f00 */
[----:B------:R-:W-:Y:S05]  /*4d50*/  WARPSYNC.COLLECTIVE R15, `(.L_x_15358) ;  /* 0x000000000f087348 */ /* 0x000fea0003c00000 */
[----:B------:R0:W1:Y:S02]  /*4d60*/  SHFL.BFLY P6, R14, R13, R12, R11 ;  /* 0x0c00000c0d0e7389 */ /* 0x00006400000c000b */
[----:B01----:R-:W-:Y:S05]  /*4d70*/  ENDCOLLECTIVE ;  /* 0x000000000000791b */ /* 0x003fea0003800000 */
.L_x_15358:
[----:B------:R-:W-:Y:S01]  /*4d80*/  MOV R13, RZ ;  /* 0x000000ff000d7202 */ /* 0x000fe20000000f00 */
[----:B------:R-:W-:Y:S02]  /*4d90*/  HFMA2 R12, -RZ, RZ, 0, 1.1920928955078125e-07 ;  /* 0x00000002ff0c7431 */ /* 0x000fe400000001ff */
[----:B------:R-:W-:-:S07]  /*4da0*/  IMAD.MOV.U32 R31, RZ, RZ, R14 ;  /* 0x000000ffff1f7224 */ /* 0x000fce00078e000e */
[----:B------:R-:W-:Y:S05]  /*4db0*/  WARPSYNC.COLLECTIVE R15, `(.L_x_15359) ;  /* 0x000000000f087348 */ /* 0x000fea0003c00000 */
[----:B------:R0:W1:Y:S02]  /*4dc0*/  SHFL.BFLY P6, R14, R13, R12, R11 ;  /* 0x0c00000c0d0e7389 */ /* 0x00006400000c000b */
[----:B01----:R-:W-:Y:S05]  /*4dd0*/  ENDCOLLECTIVE ;  /* 0x000000000000791b */ /* 0x003fea0003800000 */
.L_x_15359:
        /* <DEDUP_REMOVED lines=8> */
.L_x_15360:
[----:B------:R-:W-:Y:S02]  /*4e60*/  HFMA2 R13, -RZ, RZ, 0, 0 ;  /* 0x00000000ff0d7431 */ /* 0x000fe400000001ff */
[----:B------:R-:W-:Y:S01]  /*4e70*/  IMAD.MOV.U32 R12, RZ, RZ, 0x2 ;  /* 0x00000002ff0c7424 */ /* 0x000fe200078e00ff */
[----:B------:R-:W-:-:S07]  /*4e80*/  MOV R36, R14 ;  /* 0x0000000e00247202 */ /* 0x000fce0000000f00 */
[----:B------:R-:W-:Y:S05]  /*4e90*/  WARPSYNC.COLLECTIVE R15, `(.L_x_15361) ;  /* 0x000000000f087348 */ /* 0x000fea0003c00000 */
[----:B------:R0:W1:Y:S02]  /*4ea0*/  SHFL.BFLY P6, R14, R13, R12, R11 ;  /* 0x0c00000c0d0e7389 */ /* 0x00006400000c000b */
[----:B01----:R-:W-:Y:S05]  /*4eb0*/  ENDCOLLECTIVE ;  /* 0x000000000000791b */ /* 0x003fea0003800000 */
.L_x_15361:
        /* <DEDUP_REMOVED lines=8> */
.L_x_15362:
[----:B------:R-:W-:Y:S01]  /*4f40*/  MOV R13, RZ ;  /* 0x000000ff000d7202 */ /* 0x000fe20000000f00 */
[----:B------:R-:W-:Y:S02]  /*4f50*/  HFMA2 R12, -RZ, RZ, 0, 1.1920928955078125e-07 ;  /* 0x00000002ff0c7431 */ /* 0x000fe400000001ff */
[----:B------:R-:W-:-:S07]  /*4f60*/  IMAD.MOV.U32 R19, RZ, RZ, R14 ;  /* 0x000000ffff137224 */ /* 0x000fce00078e000e */
[----:B------:R-:W-:Y:S05]  /*4f70*/  WARPSYNC.COLLECTIVE R15, `(.L_x_15363) ;  /* 0x000000000f087348 */ /* 0x000fea0003c00000 */
[----:B------:R0:W1:Y:S02]  /*4f80*/  SHFL.BFLY P6, R14, R13, R12, R11 ;  /* 0x0c00000c0d0e7389 */ /* 0x00006400000c000b */
[----:B01----:R-:W-:Y:S05]  /*4f90*/  ENDCOLLECTIVE ;  /* 0x000000000000791b */ /* 0x003fea0003800000 */
.L_x_15363:
        /* <DEDUP_REMOVED lines=8> */
.L_x_15364:
[----:B------:R-:W-:Y:S02]  /*5020*/  HFMA2 R13, -RZ, RZ, 0, 0 ;  /* 0x00000000ff0d7431 */ /* 0x000fe400000001ff */
[----:B------:R-:W-:Y:S01]  /*5030*/  IMAD.MOV.U32 R12, RZ, RZ, 0x2 ;  /* 0x00000002ff0c7424 */ /* 0x000fe200078e00ff */
[----:B------:R-:W-:-:S07]  /*5040*/  MOV R27, R14 ;  /* 0x0000000e001b7202 */ /* 0x000fce0000000f00 */
[----:B------:R-:W-:Y:S05]  /*5050*/  WARPSYNC.COLLECTIVE R15, `(.L_x_15365) ;  /* 0x000000000f087348 */ /* 0x000fea0003c00000 */
[----:B------:R0:W1:Y:S02]  /*5060*/  SHFL.BFLY P6, R14, R13, R12, R11 ;  /* 0x0c00000c0d0e7389 */ /* 0x00006400000c000b */
[----:B01----:R-:W-:Y:S05]  /*5070*/  ENDCOLLECTIVE ;  /* 0x000000000000791b */ /* 0x003fea0003800000 */
.L_x_15365:
        /* <DEDUP_REMOVED lines=8> */
.L_x_15366:
[----:B------:R-:W-:Y:S01]  /*5100*/  MOV R13, RZ ;  /* 0x000000ff000d7202 */ /* 0x000fe20000000f00 */
[----:B------:R-:W-:Y:S02]  /*5110*/  HFMA2 R12, -RZ, RZ, 0, 1.1920928955078125e-07 ;  /* 0x00000002ff0c7431 */ /* 0x000fe400000001ff */
[----:B------:R-:W-:-:S07]  /*5120*/  IMAD.MOV.U32 R29, RZ, RZ, R14 ;  /* 0x000000ffff1d7224 */ /* 0x000fce00078e000e */
[----:B------:R-:W-:Y:S05]  /*5130*/  WARPSYNC.COLLECTIVE R15, `(.L_x_15367) ;  /* 0x000000000f087348 */ /* 0x000fea0003c00000 */
[----:B------:R0:W1:Y:S02]  /*5140*/  SHFL.BFLY P6, R14, R13, R12, R11 ;  /* 0x0c00000c0d0e7389 */ /* 0x00006400000c000b */
[----:B01----:R-:W-:Y:S05]  /*5150*/  ENDCOLLECTIVE ;  /* 0x000000000000791b */ /* 0x003fea0003800000 */
.L_x_15367:
        /* <DEDUP_REMOVED lines=8> */
.L_x_15368:
[----:B------:R-:W-:Y:S02]  /*51e0*/  HFMA2 R13, -RZ, RZ, 0, 0 ;  /* 0x00000000ff0d7431 */ /* 0x000fe400000001ff */
[----:B------:R-:W-:Y:S01]  /*51f0*/  IMAD.MOV.U32 R12, RZ, RZ, 0x2 ;  /* 0x00000002ff0c7424 */ /* 0x000fe200078e00ff */
[----:B------:R-:W-:-:S07]  /*5200*/  MOV R31, R14 ;  /* 0x0000000e001f7202 */ /* 0x000fce0000000f00 */
[----:B------:R-:W-:Y:S05]  /*5210*/  WARPSYNC.COLLECTIVE R15, `(.L_x_15369) ;  /* 0x000000000f087348 */ /* 0x000fea0003c00000 */
[----:B------:R0:W1:Y:S02]  /*5220*/  SHFL.BFLY P6, R14, R13, R12, R11 ;  /* 0x0c00000c0d0e7389 */ /* 0x00006400000c000b */
[----:B01----:R-:W-:Y:S05]  /*5230*/  ENDCOLLECTIVE ;  /* 0x000000000000791b */ /* 0x003fea0003800000 */
.L_x_15369:
        /* <DEDUP_REMOVED lines=8> */
.L_x_15370:
[----:B------:R-:W-:Y:S01]  /*52c0*/  MOV R13, RZ ;  /* 0x000000ff000d7202 */ /* 0x000fe20000000f00 */
[----:B------:R-:W-:Y:S02]  /*52d0*/  HFMA2 R12, -RZ, RZ, 0, 1.1920928955078125e-07 ;  /* 0x00000002ff0c7431 */ /* 0x000fe400000001ff */
[----:B------:R-:W-:-:S07]  /*52e0*/  IMAD.MOV.U32 R33, RZ, RZ, R14 ;  /* 0x000000ffff217224 */ /* 0x000fce00078e000e */
[----:B------:R-:W-:Y:S05]  /*52f0*/  WARPSYNC.COLLECTIVE R15, `(.L_x_15371) ;  /* 0x000000000f087348 */ /* 0x000fea0003c00000 */
[----:B------:R0:W1:Y:S02]  /*5300*/  SHFL.BFLY P6, R14, R13, R12, R11 ;  /* 0x0c00000c0d0e7389 */ /* 0x00006400000c000b */
[----:B01----:R-:W-:Y:S05]  /*5310*/  ENDCOLLECTIVE ;  /* 0x000000000000791b */ /* 0x003fea0003800000 */
.L_x_15371:
        /* <DEDUP_REMOVED lines=8> */
.L_x_15372:
[----:B------:R-:W-:Y:S01]  /*53a0*/  MOV R13, RZ ;  /* 0x000000ff000d7202 */ /* 0x000fe20000000f00 */
[----:B------:R-:W-:Y:S02]  /*53b0*/  HFMA2 R12, -RZ, RZ, 0, 1.1920928955078125e-07 ;  /* 0x00000002ff0c7431 */ /* 0x000fe400000001ff */
[----:B------:R-:W-:-:S07]  /*53c0*/  FADD.FTZ R20, R34, R14 ;  /* 0x0000000e22147221 */ /* 0x000fce0000010000 */
[----:B------:R-:W-:Y:S05]  /*53d0*/  WARPSYNC.COLLECTIVE R15, `(.L_x_15373) ;  /* 0x000000000f087348 */ /* 0x000fea0003c00000 */
[----:B------:R0:W1:Y:S02]  /*53e0*/  SHFL.BFLY P6, R14, R13, R12, R11 ;  /* 0x0c00000c0d0e7389 */ /* 0x00006400000c000b */
[----:B01----:R-:W-:Y:S05]  /*53f0*/  ENDCOLLECTIVE ;  /* 0x000000000000791b */ /* 0x003fea0003800000 */
.L_x_15373:
[----:B------:R-:W-:Y:S01]  /*5400*/  MOV R12, 0x1 ;  /* 0x00000001000c7802 */ /* 0x000fe20000000f00 */
[----:B------:R-:W-:-:S04]  /*5410*/  FADD.FTZ R35, RZ, R14 ;  /* 0x0000000eff237221 */ /* 0x000fc80000010000 */
[----:B------:R-:W-:-:S07]  /*5420*/  IMAD.MOV.U32 R13, RZ, RZ, R35 ;  /* 0x000000ffff0d7224 */ /* 0x000fce00078e0023 */
[----:B------:R-:W-:Y:S05]  /*5430*/  WARPSYNC.COLLECTIVE R15, `(.L_x_15374) ;  /* 0x000000000f087348 */ /* 0x000fea0003c00000 */
[----:B------:R0:W1:Y:S02]  /*5440*/  SHFL.BFLY P6, R14, R13, R12, R11 ;  /* 0x0c00000c0d0e7389 */ /* 0x00006400000c000b */
[----:B01----:R-:W-:Y:S05]  /*5450*/  ENDCOLLECTIVE ;  /* 0x000000000000791b */ /* 0x003fea0003800000 */
.L_x_15374:
[----:B------:R-:W-:Y:S01]  /*5460*/  HFMA2 R13, -RZ, RZ, 0, 0 ;  /* 0x00000000ff0d7431 */ /* 0x000fe200000001ff */
[----:B------:R-:W-:-:S05]  /*5470*/  MOV R12, R14 ;  /* 0x0000000e000c7202 */ /* 0x000fca0000000f00 */
[----:B------:R-:W-:Y:S01]  /*5480*/  FADD.FTZ R26, R35, R12 ;  /* 0x0000000c231a7221 */ /* 0x000fe20000010000 */
[----:B------:R-:W-:-:S07]  /*5490*/  IMAD.MOV.U32 R12, RZ, RZ, 0x2 ;  /* 0x00000002ff0c7424 */ /* 0x000fce00078e00ff */
[----:B------:R-:W-:Y:S05]  /*54a0*/  WARPSYNC.COLLECTIVE R15, `(.L_x_15375) ;  /* 0x000000000f087348 */ /* 0x000fea0003c00000 */
[----:B------:R0:W1:Y:S02]  /*54b0*/  SHFL.BFLY P6, R14, R13, R12, R11 ;  /* 0x0c00000c0d0e7389 */ /* 0x00006400000c000b */
[----:B01----:R-:W-:Y:S05]  /*54c0*/  ENDCOLLECTIVE ;  /* 0x000000000000791b */ /* 0x003fea0003800000 */
.L_x_15375:
[----:B------:R-:W-:Y:S01]  /*54d0*/  HFMA2 R12, -RZ, RZ, 0, 5.9604644775390625e-08 ;  /* 0x00000001ff0c7431 */ /* 0x000fe200000001ff */
[----:B------:R-:W-:-:S05]  /*54e0*/  MOV R19, R14 ;  /* 0x0000000e00137202 */ /* 0x000fca0000000f00 */
[----:B------:R-:W-:-:S05]  /*54f0*/  FADD.FTZ R19, RZ, R19 ;  /* 0x00000013ff137221 */ /* 0x000fca0000010000 */
[----:B------:R-:W-:-:S07]  /*5500*/  MOV R13, R19 ;  /* 0x00000013000d7202 */ /* 0x000fce0000000f00 */
[----:B------:R-:W-:Y:S05]  /*5510*/  WARPSYNC.COLLECTIVE R15, `(.L_x_15376) ;  /* 0x000000000f087348 */ /* 0x000fea0003c00000 */
[----:B------:R0:W1:Y:S02]  /*5520*/  SHFL.BFLY P6, R14, R13, R12, R11 ;  /* 0x0c00000c0d0e7389 */ /* 0x00006400000c000b */
[----:B01----:R-:W-:Y:S05]  /*5530*/  ENDCOLLECTIVE ;  /* 0x000000000000791b */ /* 0x003fea0003800000 */
.L_x_15376:
[----:B------:R-:W-:Y:S05]  /*5540*/  BRA `(.L_x_15377) ;  /* 0xffffffd800b87947 */ /* 0x000fea000383ffff */
.L_x_15378:
        /* <DEDUP_REMOVED lines=11> */
.L_x_25870:


//--------------------- .text._ZN4vllm25paged_attention_v1_kernelIfhLi128ELi16ELi128ELNS_18Fp8KVCacheDataTypeE1ELb1EEEvPT_PKS2_PKT0_S8_ifPKiSA_iPKfiiiSC_SC_iiiii --------------------------
	.section	.text._ZN4vllm25paged_attention_v1_kernelIfhLi128ELi16ELi128ELNS_18Fp8KVCacheDataTypeE1ELb1EEEvPT_PKS2_PKT0_S8_ifPKiSA_iPKfiiiSC_SC_iiiii,"ax",@progbits
	.align	128
        .global         _ZN4vllm25paged_attention_v1_kernelIfhLi128ELi16ELi128ELNS_18Fp8KVCacheDataTypeE1ELb1EEEvPT_PKS2_PKT0_S8_ifPKiSA_iPKfiiiSC_SC_iiiii
        .type           _ZN4vllm25paged_attention_v1_kernelIfhLi128ELi16ELi128ELNS_18Fp8KVCacheDataTypeE1ELb1EEEvPT_PKS2_PKT0_S8_ifPKiSA_iPKfiiiSC_SC_iiiii,@function
        .size           _ZN4vllm25paged_attention_v1_kernelIfhLi128ELi16ELi128ELNS_18Fp8KVCacheDataTypeE1ELb1EEEvPT_PKS2_PKT0_S8_ifPKiSA_iPKfiiiSC_SC_iiiii,(.L_x_25871 - _ZN4vllm25paged_attention_v1_kernelIfhLi128ELi16ELi128ELNS_18Fp8KVCacheDataTypeE1ELb1EEEvPT_PKS2_PKT0_S8_ifPKiSA_iPKfiiiSC_SC_iiiii)
        .other          _ZN4vllm25paged_attention_v1_kernelIfhLi128ELi16ELi128ELNS_18Fp8KVCacheDataTypeE1ELb1EEEvPT_PKS2_PKT0_S8_ifPKiSA_iPKfiiiSC_SC_iiiii,@"STO_CUDA_ENTRY STV_DEFAULT"
_ZN4vllm25paged_attention_v1_kernelIfhLi128ELi16ELi128ELNS_18Fp8KVCacheDataTypeE1ELb1EEEvPT_PKS2_PKT0_S8_ifPKiSA_iPKfiiiSC_SC_iiiii:
.text._ZN4vllm25paged_attention_v1_kernelIfhLi128ELi16ELi128ELNS_18Fp8KVCacheDataTypeE1ELb1EEEvPT_PKS2_PKT0_S8_ifPKiSA_iPKfiiiSC_SC_iiiii:
        /* <DEDUP_REMOVED lines=103> */
.L_x_15379:
        /* <DEDUP_REMOVED lines=24> */
.L_x_15383:
        /* <DEDUP_REMOVED lines=41> */
.L_x_15381:
[----:B------:R-:W-:Y:S05]  /*0a80*/  BSYNC.RECONVERGENT B6 ;  /* 0x0000000000067941 */ /* 0x000fea0003800200 */
.L_x_15380:
        /* <DEDUP_REMOVED lines=10> */
.L_x_15423:
        /* <DEDUP_REMOVED lines=39> */
.L_x_15389:
        /* <DEDUP_REMOVED lines=11> */
.L_x_15388:
[----:B------:R-:W-:Y:S05]  /*0e50*/  BSYNC.RECONVERGENT B1 ;  /* 0x0000000000017941 */ /* 0x000fea0003800200 */
.L_x_15387:
        /* <DEDUP_REMOVED lines=12> */
.L_x_15392:
        /* <DEDUP_REMOVED lines=100> */
.L_x_15391:
[----:B------:R-:W-:Y:S05]  /*1560*/  BSYNC.RECONVERGENT B1 ;  /* 0x0000000000017941 */ /* 0x000fea0003800200 */
.L_x_15390:
        /* <DEDUP_REMOVED lines=55> */
.L_x_15394:
[----:B------:R-:W-:Y:S05]  /*18e0*/  BSYNC.RECONVERGENT B1 ;  /* 0x0000000000017941 */ /* 0x000fea0003800200 */
.L_x_15393:
        /* <DEDUP_REMOVED lines=26> */
.L_x_15386:
[----:B------:R-:W-:Y:S05]  /*1a90*/  BSYNC.RECONVERGENT B0 ;  /* 0x0000000000007941 */ /* 0x000fea0003800200 */
.L_x_15385:
        /* <DEDUP_REMOVED lines=39> */
.L_x_15399:
[----:B------:R-:W0:Y:S01]  /*1d10*/  LDS R15, [R12] ;  /* 0x000000000c0f7984 */ /* 0x000e220000000800 */
[----:B------:R-:W-:-:S04]  /*1d20*/  IADD3 R13, PT, PT, R13, 0x1, RZ ;  /* 0x000000010d0d7810 */ /* 0x000fc80007ffe0ff */
[----:B------:R-:W-:Y:S01]  /*1d30*/  ISETP.NE.AND P0, PT, R13, RZ, PT ;  /* 0x000000ff0d00720c */ /* 0x000fe20003f05270 */
[----:B0-----:R-:W-:-:S05]  /*1d40*/  FMUL.FTZ R15, R15, R2 ;  /* 0x000000020f0f7220 */ /* 0x001fca0000410000 */
[----:B------:R0:W-:Y:S02]  /*1d50*/  STS [R12], R15 ;  /* 0x0000000f0c007388 */ /* 0x0001e40000000800 */
[----:B0-----:R-:W-:-:S05]  /*1d60*/  VIADD R12, R12, 0x200 ;  /* 0x000002000c0c7836 */ /* 0x001fca0000000000 */
[----:B------:R-:W-:Y:S05]  /*1d70*/  @P0 BRA `(.L_x_15399) ;  /* 0xfffffffc00e40947 */ /* 0x000fea000383ffff */
.L_x_15398:
[----:B------:R-:W-:Y:S05]  /*1d80*/  BSYNC.RECONVERGENT B1 ;  /* 0x0000000000017941 */ /* 0x000fea0003800200 */
.L_x_15397:
        /* <DEDUP_REMOVED lines=12> */
.L_x_15402:
        /* <DEDUP_REMOVED lines=52> */
.L_x_15401:
[----:B------:R-:W-:Y:S05]  /*2190*/  BSYNC.RECONVERGENT B1 ;  /* 0x0000000000017941 */ /* 0x000fea0003800200 */
.L_x_15400:
        /* <DEDUP_REMOVED lines=31> */
.L_x_15404:
[----:B------:R-:W-:Y:S05]  /*2390*/  BSYNC.RECONVERGENT B1 ;  /* 0x0000000000017941 */ /* 0x000fea0003800200 */
.L_x_15403:
        /* <DEDUP_REMOVED lines=14> */
.L_x_15396:
[----:B------:R-:W-:Y:S05]  /*2480*/  BSYNC.RECONVERGENT B0 ;  /* 0x0000000000007941 */ /* 0x000fea0003800200 */
.L_x_15395:
        /* <DEDUP_REMOVED lines=29> */
.L_x_15408:
        /* <DEDUP_REMOVED lines=33> */
.L_x_15407:
        /* <DEDUP_REMOVED lines=16> */
.L_x_15406:
[----:B------:R-:W-:Y:S05]  /*2970*/  BSYNC.RECONVERGENT B6 ;  /* 0x0000000000067941 */ /* 0x000fea0003800200 */
.L_x_15405:
        /* <DEDUP_REMOVED lines=62> */
.L_x_15456:
        /* <DEDUP_REMOVED lines=31> */
.L_x_15411:
[----:B------:R-:W-:Y:S05]  /*2f50*/  BSYNC.RECONVERGENT B0 ;  /* 0x0000000000007941 */ /* 0x000fea0003800200 */
.L_x_15410:
        /* <DEDUP_REMOVED lines=45> */
.L_x_15413:
[----:B------:R-:W-:Y:S05]  /*3230*/  BSYNC.RECONVERGENT B0 ;  /* 0x0000000000007941 */ /* 0x000fea0003800200 */
.L_x_15412:
        /* <DEDUP_REMOVED lines=20> */
.L_x_15415:
[----:B------:R-:W-:Y:S05]  /*3380*/  BSYNC.RECONVERGENT B0 ;  /* 0x0000000000007941 */ /* 0x000fea0003800200 */
.L_x_15414:
        /* <DEDUP_REMOVED lines=35> */
.L_x_15417:
[----:B------:R-:W-:Y:S05]  /*35c0*/  BSYNC.RECONVERGENT B0 ;  /* 0x0000000000007941 */ /* 0x000fea0003800200 */
.L_x_15416:
        /* <DEDUP_REMOVED lines=32> */
.L_x_15382:
        /* <DEDUP_REMOVED lines=16> */
.L_x_15418:
[----:B------:R-:W-:Y:S05]  /*38d0*/  EXIT ;  /* 0x000000000000794d */ /* 0x000fea0003800000 */
.L_x_15384:
[----:B------:R-:W-:Y:S01]  /*38e0*/  IMAD.MOV.U32 R12, RZ, RZ, 0x10 ;  /* 0x00000010ff0c7424 */ /* 0x000fe200078e00ff */
[----:B------:R-:W-:Y:S02]  /*38f0*/  MOV R11, 0x1f ;  /* 0x0000001f000b7802 */ /* 0x000fe40000000f00 */
[----:B------:R-:W-:-:S07]  /*3900*/  MOV R15, 0xffffffff ;  /* 0xffffffff000f7802 */ /* 0x000fce0000000f00 */
[----:B------:R-:W-:Y:S05]  /*3910*/  WARPSYNC.COLLECTIVE R15, `(.L_x_15419) ;  /* 0x000000000f087348 */ /* 0x000fea0003c00000 */
[----:B------:R0:W1:Y:S02]  /*3920*/  SHFL.BFLY P6, R14, R13, R12, R11 ;  /* 0x0c00000c0d0e7389 */ /* 0x00006400000c000b */
[----:B01----:R-:W-:Y:S05]  /*3930*/  ENDCOLLECTIVE ;  /* 0x000000000000791b */ /* 0x003fea0003800000 */
.L_x_15419:
[----:B------:R-:W-:Y:S01]  /*3940*/  IMAD.MOV.U32 R12, RZ, RZ, 0x8 ;  /* 0x00000008ff0c7424 */ /* 0x000fe200078e00ff */
[----:B------:R-:W-:-:S04]  /*3950*/  FMNMX.FTZ R0, R14, -3.40282346638528859812e+38, !PT ;  /* 0xff7fffff0e007809 */ /* 0x000fc80007810000 */
[----:B------:R-:W-:-:S07]  /*3960*/  MOV R13, R0 ;  /* 0x00000000000d7202 */ /* 0x000fce0000000f00 */
[----:B------:R-:W-:Y:S05]  /*3970*/  WARPSYNC.COLLECTIVE R15, `(.L_x_15420) ;  /* 0x000000000f087348 */ /* 0x000fea0003c00000 */
[----:B------:R0:W1:Y:S02]  /*3980*/  SHFL.BFLY P6, R14, R13, R12, R11 ;  /* 0x0c00000c0d0e7389 */ /* 0x00006400000c000b */
[----:B01----:R-:W-:Y:S05]  /*3990*/  ENDCOLLECTIVE ;  /* 0x000000000000791b */ /* 0x003fea0003800000 */
.L_x_15420:
[----:B------:R-:W-:Y:S01]  /*39a0*/  HFMA2 R12, -RZ, RZ, 0, 2.384185791015625e-07 ;  /* 0x00000004ff0c7431 */ /* 0x000fe200000001ff */
[----:B------:R-:W-:-:S04]  /*39b0*/  FMNMX.FTZ R2, R0, R14, !PT ;  /* 0x0000000e00027209 */ /* 0x000fc80007810000 */
[----:B------:R-:W-:-:S07]  /*39c0*/  MOV R13, R2 ;  /* 0x00000002000d7202 */ /* 0x000fce0000000f00 */
[----:B------:R-:W-:Y:S05]  /*39d0*/  WARPSYNC.COLLECTIVE R15, `(.L_x_15421) ;  /* 0x000000000f087348 */ /* 0x000fea0003c00000 */
[----:B------:R0:W1:Y:S02]  /*39e0*/  SHFL.BFLY P6, R14, R13, R12, R11 ;  /* 0x0c00000c0d0e7389 */ /* 0x00006400000c000b */
[----:B01----:R-:W-:Y:S05]  /*39f0*/  ENDCOLLECTIVE ;  /* 0x000000000000791b */ /* 0x003fea0003800000 */
.L_x_15421:
[----:B------:R-:W-:Y:S01]  /*3a00*/  IMAD.MOV.U32 R12, RZ, RZ, 0x2 ;  /* 0x00000002ff0c7424 */ /* 0x000fe200078e00ff */
[----:B------:R-:W-:-:S04]  /*3a10*/  FMNMX.FTZ R3, R2, R14, !PT ;  /* 0x0000000e02037209 */ /* 0x000fc80007810000 */
[----:B------:R-:W-:-:S07]  /*3a20*/  MOV R13, R3 ;  /* 0x00000003000d7202 */ /* 0x000fce0000000f00 */
[----:B------:R-:W-:Y:S05]  /*3a30*/  WARPSYNC.COLLECTIVE R15, `(.L_x_15422) ;  /* 0x000000000f087348 */ /* 0x000fea0003c00000 */
[----:B------:R0:W1:Y:S02]  /*3a40*/  SHFL.BFLY P6, R14, R13, R12, R11 ;  /* 0x0c00000c0d0e7389 */ /* 0x00006400000c000b */
[----:B01----:R-:W-:Y:S05]  /*3a50*/  ENDCOLLECTIVE ;  /* 0x000000000000791b */ /* 0x003fea0003800000 */
.L_x_15422:
[----:B------:R-:W-:Y:S05]  /*3a60*/  BRA `(.L_x_15423) ;  /* 0xffffffd000307947 */ /* 0x000fea000383ffff */
.L_x_15409:
[----:B01----:R-:W-:Y:S01]  /*3a70*/  HFMA2 R13, -RZ, RZ, 0, 0 ;  /* 0x00000000ff0d7431 */ /* 0x003fe200000001ff */
[----:B------:R-:W-:Y:S01]  /*3a80*/  MOV R12, 0x2 ;  /* 0x00000002000c7802 */ /* 0x000fe20000000f00 */
[----:B------:R-:W-:Y:S02]  /*3a90*/  HFMA2 R11, -RZ, RZ, 0, 1.847743988037109375e-06 ;  /* 0x0000001fff0b7431 */ /* 0x000fe400000001ff */
[----:B------:R-:W-:-:S07]  /*3aa0*/  IMAD.MOV.U32 R15, RZ, RZ, -0x1 ;  /* 0xffffffffff0f7424 */ /* 0x000fce00078e00ff */
[----:B------:R-:W-:Y:S05]  /*3ab0*/  WARPSYNC.COLLECTIVE R15, `(.L_x_15424) ;  /* 0x000000000f087348 */ /* 0x000fea0003c00000 */
[----:B------:R0:W1:Y:S02]  /*3ac0*/  SHFL.BFLY P6, R14, R13, R12, R11 ;  /* 0x0c00000c0d0e7389 */ /* 0x00006400000c000b */
[----:B01----:R-:W-:Y:S05]  /*3ad0*/  ENDCOLLECTIVE ;  /* 0x000000000000791b */ /* 0x003fea0003800000 */
.L_x_15424:
[----:B------:R-:W-:Y:S02]  /*3ae0*/  HFMA2 R12, -RZ, RZ, 0, 5.9604644775390625e-08 ;  /* 0x00000001ff0c7431 */ /* 0x000fe400000001ff */
[----:B------:R-:W-:-:S05]  /*3af0*/  FADD.FTZ R29, RZ, R14 ;  /* 0x0000000eff1d7221 */ /* 0x000fca0000010000 */
[----:B------:R-:W-:-:S07]  /*3b00*/  MOV R13, R29 ;  /* 0x0000001d000d7202 */ /* 0x000fce0000000f00 */
[----:B------:R-:W-:Y:S05]  /*3b10*/  WARPSYNC.COLLECTIVE R15, `(.L_x_15425) ;  /* 0x000000000f087348 */ /* 0x000fea0003c00000 */
[----:B------:R0:W1:Y:S02]  /*3b20*/  SHFL.BFLY P6, R14, R13, R12, R11 ;  /* 0x0c00000c0d0e7389 */ /* 0x00006400000c000b */
[----:B01----:R-:W-:Y:S05]  /*3b30*/  ENDCOLLECTIVE ;  /* 0x000000000000791b */ /* 0x003fea0003800000 */
.L_x_15425:
[----:B------:R-:W-:Y:S02]  /*3b40*/  IMAD.MOV.U32 R13, RZ, RZ, RZ ;  /* 0x000000ffff0d7224 */ /* 0x000fe400078e00ff */
[----:B------:R-:W-:Y:S01]  /*3b50*/  HFMA2 R12, -RZ, RZ, 0, 1.1920928955078125e-07 ;  /* 0x00000002ff0c7431 */ /* 0x000fe200000001ff */
[----:B------:R-:W-:-:S07]  /*3b60*/  MOV R30, R14 ;  /* 0x0000000e001e7202 */ /* 0x000fce0000000f00 */
[----:B------:R-:W-:Y:S05]  /*3b70*/  WARPSYNC.COLLECTIVE R15, `(.L_x_15426) ;  /* 0x000000000f087348 */ /* 0x000fea0003c00000 */
[----:B------:R0:W1:Y:S02]  /*3b80*/  SHFL.BFLY P6, R14, R13, R12, R11 ;  /* 0x0c00000c0d0e7389 */ /* 0x00006400000c000b */
[----:B01----:R-:W-:Y:S05]  /*3b90*/  ENDCOLLECTIVE ;  /* 0x000000000000791b */ /* 0x003fea0003800000 */
.L_x_15426:
        /* <DEDUP_REMOVED lines=8> */
.L_x_15427:
[----:B------:R-:W-:Y:S01]  /*3c20*/  HFMA2 R13, -RZ, RZ, 0, 0 ;  /* 0x00000000ff0d7431 */ /* 0x000fe200000001ff */
[----:B------:R-:W-:Y:S02]  /*3c30*/  MOV R12, 0x2 ;  /* 0x00000002000c7802 */ /* 0x000fe40000000f00 */
[----:B------:R-:W-:-:S07]  /*3c40*/  MOV R10, R14 ;  /* 0x0000000e000a7202 */ /* 0x000fce0000000f00 */
[----:B------:R-:W-:Y:S05]  /*3c50*/  WARPSYNC.COLLECTIVE R15, `(.L_x_15428) ;  /* 0x000000000f087348 */ /* 0x000fea0003c00000 */
[----:B------:R0:W1:Y:S02]  /*3c60*/  SHFL.BFLY P6, R14, R13, R12, R11 ;  /* 0x0c00000c0d0e7389 */ /* 0x00006400000c000b */
[----:B01----:R-:W-:Y:S05]  /*3c70*/  ENDCOLLECTIVE ;  /* 0x000000000000791b */ /* 0x003fea0003800000 */
.L_x_15428:
        /* <DEDUP_REMOVED lines=8> */
.L_x_15429:
[----:B------:R-:W-:Y:S02]  /*3d00*/  IMAD.MOV.U32 R13, RZ, RZ, RZ ;  /* 0x000000ffff0d7224 */ /* 0x000fe400078e00ff */
[----:B------:R-:W-:Y:S01]  /*3d10*/  HFMA2 R12, -RZ, RZ, 0, 1.1920928955078125e-07 ;  /* 0x00000002ff0c7431 */ /* 0x000fe200000001ff */
[----:B------:R-:W-:-:S07]  /*3d20*/  MOV R8, R14 ;  /* 0x0000000e00087202 */ /* 0x000fce0000000f00 */
[----:B------:R-:W-:Y:S05]  /*3d30*/  WARPSYNC.COLLECTIVE R15, `(.L_x_15430) ;  /* 0x000000000f087348 */ /* 0x000fea0003c00000 */
[----:B------:R0:W1:Y:S02]  /*3d40*/  SHFL.BFLY P6, R14, R13, R12, R11 ;  /* 0x0c00000c0d0e7389 */ /* 0x00006400000c000b */
[----:B01----:R-:W-:Y:S05]  /*3d50*/  ENDCOLLECTIVE ;  /* 0x000000000000791b */ /* 0x003fea0003800000 */
.L_x_15430:
        /* <DEDUP_REMOVED lines=8> */
.L_x_15431:
[----:B------:R-:W-:Y:S01]  /*3de0*/  HFMA2 R13, -RZ, RZ, 0, 0 ;  /* 0x00000000ff0d7431 */ /* 0x000fe200000001ff */
[----:B------:R-:W-:Y:S02]  /*3df0*/  MOV R12, 0x2 ;  /* 0x00000002000c7802 */ /* 0x000fe40000000f00 */
[----:B------:R-:W-:-:S07]  /*3e00*/  MOV R6, R14 ;  /* 0x0000000e00067202 */ /* 0x000fce0000000f00 */
[----:B------:R-:W-:Y:S05]  /*3e10*/  WARPSYNC.COLLECTIVE R15, `(.L_x_15432) ;  /* 0x000000000f087348 */ /* 0x000fea0003c00000 */
[----:B------:R0:W1:Y:S02]  /*3e20*/  SHFL.BFLY P6, R14, R13, R12, R11 ;  /* 0x0c00000c0d0e7389 */ /* 0x00006400000c000b */
[----:B01----:R-:W-:Y:S05]  /*3e30*/  ENDCOLLECTIVE ;  /* 0x000000000000791b */ /* 0x003fea0003800000 */
.L_x_15432:
        /* <DEDUP_REMOVED lines=8> */
.L_x_15433:
[----:B------:R-:W-:Y:S02]  /*3ec0*/  IMAD.MOV.U32 R13, RZ, RZ, RZ ;  /* 0x000000ffff0d7224 */ /* 0x000fe400078e00ff */
[----:B------:R-:W-:Y:S01]  /*3ed0*/  HFMA2 R12, -RZ, RZ, 0, 1.1920928955078125e-07 ;  /* 0x00000002ff0c7431 */ /* 0x000fe200000001ff */
[----:B------:R-:W-:-:S07]  /*3ee0*/  MOV R4, R14 ;  /* 0x0000000e00047202 */ /* 0x000fce0000000f00 */
[----:B------:R-:W-:Y:S05]  /*3ef0*/  WARPSYNC.COLLECTIVE R15, `(.L_x_15434) ;  /* 0x000000000f087348 */ /* 0x000fea0003c00000 */
[----:B------:R0:W1:Y:S02]  /*3f00*/  SHFL.BFLY P6, R14, R13, R12, R11 ;  /* 0x0c00000c0d0e7389 */ /* 0x00006400000c000b */
[----:B01----:R-:W-:Y:S05]  /*3f10*/  ENDCOLLECTIVE ;  /* 0x000000000000791b */ /* 0x003fea0003800000 */
.L_x_15434:
        /* <DEDUP_REMOVED lines=8> */
.L_x_15435:
[----:B------:R-:W-:Y:S01]  /*3fa0*/  HFMA2 R13, -RZ, RZ, 0, 0 ;  /* 0x00000000ff0d7431 */ /* 0x000fe200000001ff */
[----:B------:R-:W-:Y:S02]  /*3fb0*/  MOV R12, 0x2 ;  /* 0x00000002000c7802 */ /* 0x000fe40000000f00 */
[----:B------:R-:W-:-:S07]  /*3fc0*/  MOV R2, R14 ;  /* 0x0000000e00027202 */ /* 0x000fce0000000f00 */
[----:B------:R-:W-:Y:S05]  /*3fd0*/  WARPSYNC.COLLECTIVE R15, `(.L_x_15436) ;  /* 0x000000000f087348 */ /* 0x000fea0003c00000 */
[----:B------:R0:W1:Y:S02]  /*3fe0*/  SHFL.BFLY P6, R14, R13, R12, R11 ;  /* 0x0c00000c0d0e7389 */ /* 0x00006400000c000b */
[----:B01----:R-:W-:Y:S05]  /*3ff0*/  ENDCOLLECTIVE ;  /* 0x000000000000791b */ /* 0x003fea0003800000 */
.L_x_15436:
        /* <DEDUP_REMOVED lines=8> */
.L_x_15437:
[----:B------:R-:W-:Y:S02]  /*4080*/  IMAD.MOV.U32 R13, RZ, RZ, RZ ;  /* 0x000000ffff0d7224 */ /* 0x000fe400078e00ff */
[----:B------:R-:W-:Y:S01]  /*4090*/  HFMA2 R12, -RZ, RZ, 0, 1.1920928955078125e-07 ;  /* 0x00000002ff0c7431 */ /* 0x000fe200000001ff */
[----:B------:R-:W-:-:S07]  /*40a0*/  MOV R23, R14 ;  /* 0x0000000e00177202 */ /* 0x000fce0000000f00 */
[----:B------:R-:W-:Y:S05]  /*40b0*/  WARPSYNC.COLLECTIVE R15, `(.L_x_15438) ;  /* 0x000000000f087348 */ /* 0x000fea0003c00000 */
[----:B------:R0:W1:Y:S02]  /*40c0*/  SHFL.BFLY P6, R14, R13, R12, R11 ;  /* 0x0c00000c0d0e7389 */ /* 0x00006400000c000b */
[----:B01----:R-:W-:Y:S05]  /*40d0*/  ENDCOLLECTIVE ;  /* 0x000000000000791b */ /* 0x003fea0003800000 */
.L_x_15438:
[----:B------:R-:W-:Y:S01]  /*40e0*/  FADD.FTZ R0, R0, R23 ;  /* 0x0000001700007221 */ /* 0x000fe20000010000 */
[----:B------:R-:W-:Y:S02]  /*40f0*/  HFMA2 R12, -RZ, RZ, 0, 5.9604644775390625e-08 ;  /* 0x00000001ff0c7431 */ /* 0x000fe400000001ff */
[----:B------:R-:W-:-:S05]  /*4100*/  FADD.FTZ R20, RZ, R14 ;  /* 0x0000000eff147221 */ /* 0x000fca0000010000 */
[----:B------:R-:W-:-:S07]  /*4110*/  MOV R13, R20 ;  /* 0x00000014000d7202 */ /* 0x000fce0000000f00 */
[----:B------:R-:W-:Y:S05]  /*4120*/  WARPSYNC.COLLECTIVE R15, `(.L_x_15439) ;  /* 0x000000000f087348 */ /* 0x000fea0003c00000 */
[----:B------:R0:W1:Y:S02]  /*4130*/  SHFL.BFLY P6, R14, R13, R12, R11 ;  /* 0x0c00000c0d0e7389 */ /* 0x00006400000c000b */
[----:B01----:R-:W-:Y:S05]  /*4140*/  ENDCOLLECTIVE ;  /* 0x000000000000791b */ /* 0x003fea0003800000 */
.L_x_15439:
[----:B------:R-:W-:Y:S01]  /*4150*/  MOV R13, RZ ;  /* 0x000000ff000d7202 */ /* 0x000fe20000000f00 */
[----:B------:R-:W-:Y:S02]  /*4160*/  HFMA2 R12, -RZ, RZ, 0, 1.1920928955078125e-07 ;  /* 0x00000002ff0c7431 */ /* 0x000fe400000001ff */
[----:B------:R-:W-:-:S07]  /*4170*/  IMAD.MOV.U32 R25, RZ, RZ, R14 ;  /* 0x000000ffff197224 */ /* 0x000fce00078e000e */
[----:B------:R-:W-:Y:S05]  /*4180*/  WARPSYNC.COLLECTIVE R15, `(.L_x_15440) ;  /* 0x000000000f087348 */ /* 0x000fea0003c00000 */
[----:B------:R0:W1:Y:S02]  /*4190*/  SHFL.BFLY P6, R14, R13, R12, R11 ;  /* 0x0c00000c0d0e7389 */ /* 0x00006400000c000b */
[----:B01----:R-:W-:Y:S05]  /*41a0*/  ENDCOLLECTIVE ;  /* 0x000000000000791b */ /* 0x003fea0003800000 */
.L_x_15440:
        /* <DEDUP_REMOVED lines=8> */
.L_x_15441:
[----:B------:R-:W-:Y:S02]  /*4230*/  HFMA2 R13, -RZ, RZ, 0, 0 ;  /* 0x00000000ff0d7431 */ /* 0x000fe400000001ff */
[----:B------:R-:W-:Y:S01]  /*4240*/  IMAD.MOV.U32 R12, RZ, RZ, 0x2 ;  /* 0x00000002ff0c7424 */ /* 0x000fe200078e00ff */
[----:B------:R-:W-:-:S07]  /*4250*/  MOV R27, R14 ;  /* 0x0000000e001b7202 */ /* 0x000fce0000000f00 */
[----:B------:R-:W-:Y:S05]  /*4260*/  WARPSYNC.COLLECTIVE R15, `(.L_x_15442) ;  /* 0x000000000f087348 */ /* 0x000fea0003c00000 */
[----:B------:R0:W1:Y:S02]  /*4270*/  SHFL.BFLY P6, R14, R13, R12, R11 ;  /* 0x0c00000c0d0e7389 */ /* 0x00006400000c000b */
[----:B01----:R-:W-:Y:S05]  /*4280*/  ENDCOLLECTIVE ;  /* 0x000000000000791b */ /* 0x003fea0003800000 */
.L_x_15442:
[----:B------:R-:W-:Y:S01]  /*4290*/  FADD.FTZ R24, R24, R27 ;  /* 0x0000001b18187221 */ /* 0x000fe20000010000 */
[----:B------:R-:W-:Y:S02]  /*42a0*/  HFMA2 R12, -RZ, RZ, 0, 5.9604644775390625e-08 ;  /* 0x00000001ff0c7431 */ /* 0x000fe400000001ff */
[----:B------:R-:W-:-:S05]  /*42b0*/  FADD.FTZ R26, RZ, R14 ;  /* 0x0000000eff1a7221 */ /* 0x000fca0000010000 */
[----:B------:R-:W-:-:S07]  /*42c0*/  MOV R13, R26 ;  /* 0x0000001a000d7202 */ /* 0x000fce0000000f00 */
[----:B------:R-:W-:Y:S05]  /*42d0*/  WARPSYNC.COLLECTIVE R15, `(.L_x_15443) ;  /* 0x000000000f087348 */ /* 0x000fea0003c00000 */
[----:B------:R0:W1:Y:S02]  /*42e0*/  SHFL.BFLY P6, R14, R13, R12, R11 ;  /* 0x0c00000c0d0e7389 */ /* 0x00006400000c000b */
[----:B01----:R-:W-:Y:S05]  /*42f0*/  ENDCOLLECTIVE ;  /* 0x000000000000791b */ /* 0x003fea0003800000 */
.L_x_15443:
[----:B------:R-:W-:Y:S02]  /*4300*/  IMAD.MOV.U32 R13, RZ, RZ, RZ ;  /* 0x000000ffff0d7224 */ /* 0x000fe400078e00ff */
[----:B------:R-:W-:Y:S01]  /*4310*/  HFMA2 R12, -RZ, RZ, 0, 1.1920928955078125e-07 ;  /* 0x00000002ff0c7431 */ /* 0x000fe200000001ff */
[----:B------:R-:W-:-:S07]  /*4320*/  MOV R29, R14 ;  /* 0x0000000e001d7202 */ /* 0x000fce0000000f00 */
[----:B------:R-:W-:Y:S05]  /*4330*/  WARPSYNC.COLLECTIVE R15, `(.L_x_15444) ;  /* 0x000000000f087348 */ /* 0x000fea0003c00000 */
[----:B------:R0:W1:Y:S02]  /*4340*/  SHFL.BFLY P6, R14, R13, R12, R11 ;  /* 0x0c00000c0d0e7389 */ /* 0x00006400000c000b */
[----:B01----:R-:W-:Y:S05]  /*4350*/  ENDCOLLECTIVE ;  /* 0x000000000000791b */ /* 0x003fea0003800000 */
.L_x_15444:
[----:B------:R-:W-:Y:S01]  /*4360*/  FADD.FTZ R26, R26, R29 ;  /* 0x0000001d1a1a7221 */ /* 0x000fe20000010000 */
[----:B------:R-:W-:Y:S02]  /*4370*/  HFMA2 R12, -RZ, RZ, 0, 5.9604644775390625e-08 ;  /* 0x00000001ff0c7431 */ /* 0x000fe400000001ff */
[----:B------:R-:W-:-:S05]  /*4380*/  FADD.FTZ R5, RZ, R14 ;  /* 0x0000000eff057221 */ /* 0x000fca0000010000 */
[----:B------:R-:W-:-:S07]  /*4390*/  MOV R13, R5 ;  /* 0x00000005000d7202 */ /* 0x000fce0000000f00 */
[----:B------:R-:W-:Y:S05]  /*43a0*/  WARPSYNC.COLLECTIVE R15, `(.L_x_15445) ;  /* 0x000000000f087348 */ /* 0x000fea0003c00000 */
[----:B------:R0:W1:Y:S02]  /*43b0*/  SHFL.BFLY P6, R14, R13, R12, R11 ;  /* 0x0c00000c0d0e7389 */ /* 0x00006400000c000b */
[----:B01----:R-:W-:Y:S05]  /*43c0*/  ENDCOLLECTIVE ;  /* 0x000000000000791b */ /* 0x003fea0003800000 */
.L_x_15445:
[----:B------:R-:W-:Y:S01]  /*43d0*/  MOV R13, RZ ;  /* 0x000000ff000d7202 */ /* 0x000fe20000000f00 */
[----:B------:R-:W-:Y:S02]  /*43e0*/  HFMA2 R12, -RZ, RZ, 0, 1.1920928955078125e-07 ;  /* 0x00000002ff0c7431 */ /* 0x000fe400000001ff */
[----:B------:R-:W-:-:S07]  /*43f0*/  IMAD.MOV.U32 R32, RZ, RZ, R14 ;  /* 0x000000ffff207224 */ /* 0x000fce00078e000e */
[----:B------:R-:W-:Y:S05]  /*4400*/  WARPSYNC.COLLECTIVE R15, `(.L_x_15446) ;  /* 0x000000000f087348 */ /* 0x000fea0003c00000 */
[----:B------:R0:W1:Y:S02]  /*4410*/  SHFL.BFLY P6, R14, R13, R12, R11 ;  /* 0x0c00000c0d0e7389 */ /* 0x00006400000c000b */
[----:B01----:R-:W-:Y:S05]  /*4420*/  ENDCOLLECTIVE ;  /* 0x000000000000791b */ /* 0x003fea0003800000 */
.L_x_15446:
        /* <DEDUP_REMOVED lines=8> */
.L_x_15447:
[----:B------:R-:W-:Y:S02]  /*44b0*/  HFMA2 R13, -RZ, RZ, 0, 0 ;  /* 0x00000000ff0d7431 */ /* 0x000fe400000001ff */
[----:B------:R-:W-:Y:S01]  /*44c0*/  IMAD.MOV.U32 R12, RZ, RZ, 0x2 ;  /* 0x00000002ff0c7424 */ /* 0x000fe200078e00ff */
[----:B------:R-:W-:-:S07]  /*44d0*/  MOV R23, R14 ;  /* 0x0000000e00177202 */ /* 0x000fce0000000f00 */
[----:B------:R-:W-:Y:S05]  /*44e0*/  WARPSYNC.COLLECTIVE R15, `(.L_x_15448) ;  /* 0x000000000f087348 */ /* 0x000fea0003c00000 */
[----:B------:R0:W1:Y:S02]  /*44f0*/  SHFL.BFLY P6, R14, R13, R12, R11 ;  /* 0x0c00000c0d0e7389 */ /* 0x00006400000c000b */
[----:B01----:R-:W-:Y:S05]  /*4500*/  ENDCOLLECTIVE ;  /* 0x000000000000791b */ /* 0x003fea0003800000 */
.L_x_15448:
[----:B------:R-:W-:Y:S01]  /*4510*/  FADD.FTZ R23, R7, R23 ;  /* 0x0000001707177221 */ /* 0x000fe20000010000 */
[----:B------:R-:W-:Y:S02]  /*4520*/  HFMA2 R12, -RZ, RZ, 0, 5.9604644775390625e-08 ;  /* 0x00000001ff0c7431 */ /* 0x000fe400000001ff */
[----:B------:R-:W-:-:S05]  /*4530*/  FADD.FTZ R3, RZ, R14 ;  /* 0x0000000eff037221 */ /* 0x000fca0000010000 */
[----:B------:R-:W-:-:S07]  /*4540*/  MOV R13, R3 ;  /* 0x00000003000d7202 */ /* 0x000fce0000000f00 */
[----:B------:R-:W-:Y:S05]  /*4550*/  WARPSYNC.COLLECTIVE R15, `(.L_x_15449) ;  /* 0x000000000f087348 */ /* 0x000fea0003c00000 */
[----:B------:R0:W1:Y:S02]  /*4560*/  SHFL.BFLY P6, R14, R13, R12, R11 ;  /* 0x0c00000c0d0e7389 */ /* 0x00006400000c000b */
[----:B01----:R-:W-:Y:S05]  /*4570*/  ENDCOLLECTIVE ;  /* 0x000000000000791b */ /* 0x003fea0003800000 */
.L_x_15449:
[----:B------:R-:W-:Y:S01]  /*4580*/  MOV R13, RZ ;  /* 0x000000ff000d7202 */ /* 0x000fe20000000f00 */
[----:B------:R-:W-:Y:S02]  /*4590*/  IMAD.MOV.U32 R12, RZ, RZ, 0x2 ;  /* 0x00000002ff0c7424 */ /* 0x000fe400078e00ff */
[----:B------:R-:W-:-:S07]  /*45a0*/  FADD.FTZ R25, R3, R14 ;  /* 0x0000000e03197221 */ /* 0x000fce0000010000 */
[----:B------:R-:W-:Y:S05]  /*45b0*/  WARPSYNC.COLLECTIVE R15, `(.L_x_15450) ;  /* 0x000000000f087348 */ /* 0x000fea0003c00000 */
[----:B------:R0:W1:Y:S02]  /*45c0*/  SHFL.BFLY P6, R14, R13, R12, R11 ;  /* 0x0c00000c0d0e7389 */ /* 0x00006400000c000b */
[----:B01----:R-:W-:Y:S05]  /*45d0*/  ENDCOLLECTIVE ;  /* 0x000000000000791b */ /* 0x003fea0003800000 */
.L_x_15450:
[----:B------:R-:W-:Y:S01]  /*45e0*/  HFMA2 R12, -RZ, RZ, 0, 5.9604644775390625e-08 ;  /* 0x00000001ff0c7431 */ /* 0x000fe200000001ff */
[----:B------:R-:W-:-:S05]  /*45f0*/  MOV R9, R14 ;  /* 0x0000000e00097202 */ /* 0x000fca0000000f00 */
[----:B------:R-:W-:-:S05]  /*4600*/  FADD.FTZ R9, RZ, R9 ;  /* 0x00000009ff097221 */ /* 0x000fca0000010000 */
[----:B------:R-:W-:-:S07]  /*4610*/  MOV R13, R9 ;  /* 0x00000009000d7202 */ /* 0x000fce0000000f00 */
[----:B------:R-:W-:Y:S05]  /*4620*/  WARPSYNC.COLLECTIVE R15, `(.L_x_15451) ;  /* 0x000000000f087348 */ /* 0x000fea0003c00000 */
[----:B------:R0:W1:Y:S02]  /*4630*/  SHFL.BFLY P6, R14, R13, R12, R11 ;  /* 0x0c00000c0d0e7389 */ /* 0x00006400000c000b */
[----:B01----:R-:W-:Y:S05]  /*4640*/  ENDCOLLECTIVE ;  /* 0x000000000000791b */ /* 0x003fea0003800000 */
.L_x_15451:
[----:B------:R-:W-:Y:S01]  /*4650*/  MOV R13, RZ ;  /* 0x000000ff000d7202 */ /* 0x000fe20000000f00 */
[----:B------:R-:W-:Y:S02]  /*4660*/  HFMA2 R12, -RZ, RZ, 0, 1.1920928955078125e-07 ;  /* 0x00000002ff0c7431 */ /* 0x000fe400000001ff */
[----:B------:R-:W-:-:S07]  /*4670*/  IMAD.MOV.U32 R34, RZ, RZ, R14 ;  /* 0x000000ffff227224 */ /* 0x000fce00078e000e */
[----:B------:R-:W-:Y:S05]  /*4680*/  WARPSYNC.COLLECTIVE R15, `(.L_x_15452) ;  /* 0x000000000f087348 */ /* 0x000fea0003c00000 */
[----:B------:R0:W1:Y:S02]  /*4690*/  SHFL.BFLY P6, R14, R13, R12, R11 ;  /* 0x0c00000c0d0e7389 */ /* 0x00006400000c000b */
[----:B01----:R-:W-:Y:S05]  /*46a0*/  ENDCOLLECTIVE ;  /* 0x000000000000791b */ /* 0x003fea0003800000 */
.L_x_15452:
        /* <DEDUP_REMOVED lines=8> */
.L_x_15453:
[----:B------:R-:W-:Y:S02]  /*4730*/  HFMA2 R13, -RZ, RZ, 0, 0 ;  /* 0x00000000ff0d7431 */ /* 0x000fe400000001ff */
[----:B------:R-:W-:Y:S01]  /*4740*/  IMAD.MOV.U32 R12, RZ, RZ, 0x2 ;  /* 0x00000002ff0c7424 */ /* 0x000fe200078e00ff */
[----:B------:R-:W-:-:S07]  /*4750*/  MOV R36, R14 ;  /* 0x0000000e00247202 */ /* 0x000fce0000000f00 */
[----:B------:R-:W-:Y:S05]  /*4760*/  WARPSYNC.COLLECTIVE R15, `(.L_x_15454) ;  /* 0x000000000f087348 */ /* 0x000fea0003c00000 */
[----:B------:R0:W1:Y:S02]  /*4770*/  SHFL.BFLY P6, R14, R13, R12, R11 ;  /* 0x0c00000c0d0e7389 */ /* 0x00006400000c000b */
[----:B01----:R-:W-:Y:S05]  /*4780*/  ENDCOLLECTIVE ;  /* 0x000000000000791b */ /* 0x003fea0003800000 */
.L_x_15454:
        /* <DEDUP_REMOVED lines=8> */
.L_x_15455:
[----:B------:R-:W-:Y:S05]  /*4810*/  BRA `(.L_x_15456) ;  /* 0xffffffe400507947 */ /* 0x000fea000383ffff */
.L_x_15457:
        /* <DEDUP_REMOVED lines=14> */
.L_x_25871:


//--------------------- .text._ZN4vllm25paged_attention_v1_kernelIfhLi120ELi16ELi128ELNS_18Fp8KVCacheDataTypeE1ELb1EEEvPT_PKS2_PKT0_S8_ifPKiSA_iPKfiiiSC_SC_iiiii --------------------------
	.section	.text._ZN4vllm25paged_attention_v1_kernelIfhLi120ELi16ELi128ELNS_18Fp8KVCacheDataTypeE1ELb1EEEvPT_PKS2_PKT0_S8_ifPKiSA_iPKfiiiSC_SC_iiiii,"ax",@progbits
	.align	128
        .global         _ZN4vllm25paged_attention_v1_kernelIfhLi120ELi16ELi128ELNS_18Fp8KVCacheDataTypeE1ELb1EEEvPT_PKS2_PKT0_S8_ifPKiSA_iPKfiiiSC_SC_iiiii
        .type           _ZN4vllm25paged_attention_v1_kernelIfhLi120ELi16ELi128ELNS_18Fp8KVCacheDataTypeE1ELb1EEEvPT_PKS2_PKT0_S8_ifPKiSA_iPKfiiiSC_SC_iiiii,@function
        .size           _ZN4vllm25paged_attention_v1_kernelIfhLi120ELi16ELi128ELNS_18Fp8KVCacheDataTypeE1ELb1EEEvPT_PKS2_PKT0_S8_ifPKiSA_iPKfiiiSC_SC_iiiii,(.L_x_25872 - _ZN4vllm25paged_attention_v1_kernelIfhLi120ELi16ELi128ELNS_18Fp8KVCacheDataTypeE1ELb1EEEvPT_PKS2_PKT0_S8_ifPKiSA_iPKfiiiSC_SC_iiiii)
        .other          _ZN4vllm25paged_attention_v1_kernelIfhLi120ELi16ELi128ELNS_18Fp8KVCacheDataTypeE1ELb1EEEvPT_PKS2_PKT0_S8_ifPKiSA_iPKfiiiSC_SC_iiiii,@"STO_CUDA_ENTRY STV_DEFAULT"
_ZN4vllm25paged_attention_v1_kernelIfhLi120ELi16ELi128ELNS_18Fp8KVCacheDataTypeE1ELb1EEEvPT_PKS2_PKT0_S8_ifPKiSA_iPKfiiiSC_SC_iiiii:
.text._ZN4vllm25paged_attention_v1_kernelIfhLi120ELi16ELi128ELNS_18Fp8KVCacheDataTypeE1ELb1EEEvPT_PKS2_PKT0_S8_ifPKiSA_iPKfiiiSC_SC_iiiii:
        /* <DEDUP_REMOVED lines=103> */
.L_x_15458:
        /* <DEDUP_REMOVED lines=24> */
.L_x_15462:
        /* <DEDUP_REMOVED lines=41> */
.L_x_15460:
[----:B------:R-:W-:Y:S05]  /*0a80*/  BSYNC.RECONVERGENT B6 ;  /* 0x0000000000067941 */ /* 0x000fea0003800200 */
.L_x_15459:
        /* <DEDUP_REMOVED lines=10> */
.L_x_15502:
        /* <DEDUP_REMOVED lines=39> */
.L_x_15468:
        /* <DEDUP_REMOVED lines=11> */
.L_x_15467:
[----:B------:R-:W-:Y:S05]  /*0e50*/  BSYNC.RECONVERGENT B1 ;  /* 0x0000000000017941 */ /* 0x000fea0003800200 */
.L_x_15466:
        /* <DEDUP_REMOVED lines=12> */
.L_x_15471:
        /* <DEDUP_REMOVED lines=100> */
.L_x_15470:
[----:B------:R-:W-:Y:S05]  /*1560*/  BSYNC.RECONVERGENT B1 ;  /* 0x0000000000017941 */ /* 0x000fea0003800200 */
.L_x_15469:
        /* <DEDUP_REMOVED lines=55> */
.L_x_15473:
[----:B------:R-:W-:Y:S05]  /*18e0*/  BSYNC.RECONVERGENT B1 ;  /* 0x0000000000017941 */ /* 0x000fea0003800200 */
.L_x_15472:
        /* <DEDUP_REMOVED lines=26> */
.L_x_15465:
[----:B------:R-:W-:Y:S05]  /*1a90*/  BSYNC.RECONVERGENT B0 ;  /* 0x0000000000007941 */ /* 0x000fea0003800200 */
.L_x_15464:
        /* <DEDUP_REMOVED lines=39> */
.L_x_15478:
[----:B------:R-:W0:Y:S01]  /*1d10*/  LDS R15, [R12] ;  /* 0x000000000c0f7984 */ /* 0x000e220000000800 */
[----:B------:R-:W-:-:S04]  /*1d20*/  IADD3 R13, PT, PT, R13, 0x1, RZ ;  /* 0x000000010d0d7810 */ /* 0x000fc80007ffe0ff */
[----:B------:R-:W-:Y:S01]  /*1d30*/  ISETP.NE.AND P0, PT, R13, RZ, PT ;  /* 0x000000ff0d00720c */ /* 0x000fe20003f05270 */
[----:B0-----:R-:W-:-:S05]  /*1d40*/  FMUL.FTZ R15, R15, R2 ;  /* 0x000000020f0f7220 */ /* 0x001fca0000410000 */
[----:B------:R0:W-:Y:S02]  /*1d50*/  STS [R12], R15 ;  /* 0x0000000f0c007388 */ /* 0x0001e40000000800 */
[----:B0-----:R-:W-:-:S05]  /*1d60*/  VIADD R12, R12, 0x200 ;  /* 0x000002000c0c7836 */ /* 0x001fca0000000000 */
[----:B------:R-:W-:Y:S05]  /*1d70*/  @P0 BRA `(.L_x_15478) ;  /* 0xfffffffc00e40947 */ /* 0x000fea000383ffff */
.L_x_15477:
[----:B------:R-:W-:Y:S05]  /*1d80*/  BSYNC.RECONVERGENT B1 ;  /* 0x0000000000017941 */ /* 0x000fea0003800200 */
.L_x_15476:
        /* <DEDUP_REMOVED lines=12> */
.L_x_15481:
        /* <DEDUP_REMOVED lines=52> */
.L_x_15480:
[----:B------:R-:W-:Y:S05]  /*2190*/  BSYNC.RECONVERGENT B1 ;  /* 0x0000000000017941 */ /* 0x000fea0003800200 */
.L_x_15479:
        /* <DEDUP_REMOVED lines=31> */
.L_x_15483:
[----:B------:R-:W-:Y:S05]  /*2390*/  BSYNC.RECONVERGENT B1 ;  /* 0x0000000000017941 */ /* 0x000fea0003800200 */
.L_x_15482:
        /* <DEDUP_REMOVED lines=14> */
.L_x_15475:
[----:B------:R-:W-:Y:S05]  /*2480*/  BSYNC.RECONVERGENT B0 ;  /* 0x0000000000007941 */ /* 0x000fea0003800200 */
.L_x_15474:
        /* <DEDUP_REMOVED lines=29> */
.L_x_15487:
        /* <DEDUP_REMOVED lines=33> */
.L_x_15486:
        /* <DEDUP_REMOVED lines=16> */
.L_x_15485:
[----:B------:R-:W-:Y:S05]  /*2970*/  BSYNC.RECONVERGENT B6 ;  /* 0x0000000000067941 */ /* 0x000fea0003800200 */
.L_x_15484:
        /* <DEDUP_REMOVED lines=60> */
.L_x_15533:
        /* <DEDUP_REMOVED lines=36> */
.L_x_15490:
[----:B------:R-:W-:Y:S05]  /*2f80*/  BSYNC.RECONVERGENT B0 ;  /* 0x0000000000007941 */ /* 0x000fea0003800200 */
.L_x_15489:
        /* <DEDUP_REMOVED lines=33> */
.L_x_15492:
[----:B------:R-:W-:Y:S05]  /*31a0*/  BSYNC.RECONVERGENT B0 ;  /* 0x0000000000007941 */ /* 0x000fea0003800200 */
.L_x_15491:
        /* <DEDUP_REMOVED lines=18> */
.L_x_15494:
[----:B------:R-:W-:Y:S05]  /*32d0*/  BSYNC.RECONVERGENT B0 ;  /* 0x0000000000007941 */ /* 0x000fea0003800200 */
.L_x_15493:
        /* <DEDUP_REMOVED lines=33> */
.L_x_15496:
[----:B------:R-:W-:Y:S05]  /*34f0*/  BSYNC.RECONVERGENT B0 ;  /* 0x0000000000007941 */ /* 0x000fea0003800200 */
.L_x_15495:
        /* <DEDUP_REMOVED lines=31> */
.L_x_15461:
        /* <DEDUP_REMOVED lines=16> */
.L_x_15497:
[----:B------:R-:W-:Y:S05]  /*37f0*/  EXIT ;  /* 0x000000000000794d */ /* 0x000fea0003800000 */
.L_x_15463:
[----:B------:R-:W-:Y:S01]  /*3800*/  HFMA2 R12, -RZ, RZ, 0, 9.5367431640625e-07 ;  /* 0x00000010ff0c7431 */ /* 0x000fe200000001ff */
[----:B------:R-:W-:Y:S01]  /*3810*/  MOV R11, 0x1f ;  /* 0x0000001f000b7802 */ /* 0x000fe20000000f00 */
[----:B------:R-:W-:-:S07]  /*3820*/  IMAD.MOV.U32 R15, RZ, RZ, -0x1 ;  /* 0xffffffffff0f7424 */ /* 0x000fce00078e00ff */
[----:B------:R-:W-:Y:S05]  /*3830*/  WARPSYNC.COLLECTIVE R15, `(.L_x_15498) ;  /* 0x000000000f087348 */ /* 0x000fea0003c00000 */
[----:B------:R0:W1:Y:S02]  /*3840*/  SHFL.BFLY P6, R14, R13, R12, R11 ;  /* 0x0c00000c0d0e7389 */ /* 0x00006400000c000b */
[----:B01----:R-:W-:Y:S05]  /*3850*/  ENDCOLLECTIVE ;  /* 0x000000000000791b */ /* 0x003fea0003800000 */
.L_x_15498:
[----:B------:R-:W-:Y:S01]  /*3860*/  HFMA2 R12, -RZ, RZ, 0, 4.76837158203125e-07 ;  /* 0x00000008ff0c7431 */ /* 0x000fe200000001ff */
[----:B------:R-:W-:-:S04]  /*3870*/  FMNMX.FTZ R0, R14, -3.40282346638528859812e+38, !PT ;  /* 0xff7fffff0e007809 */ /* 0x000fc80007810000 */
[----:B------:R-:W-:-:S07]  /*3880*/  MOV R13, R0 ;  /* 0x00000000000d7202 */ /* 0x000fce0000000f00 */
[----:B------:R-:W-:Y:S05]  /*3890*/  WARPSYNC.COLLECTIVE R15, `(.L_x_15499) ;  /* 0x000000000f087348 */ /* 0x000fea0003c00000 */
[----:B------:R0:W1:Y:S02]  /*38a0*/  SHFL.BFLY P6, R14, R13, R12, R11 ;  /* 0x0c00000c0d0e7389 */ /* 0x00006400000c000b */
[----:B01----:R-:W-:Y:S05]  /*38b0*/  ENDCOLLECTIVE ;  /* 0x000000000000791b */ /* 0x003fea0003800000 */
.L_x_15499:
[----:B------:R-:W-:Y:S01]  /*38c0*/  IMAD.MOV.U32 R12, RZ, RZ, 0x4 ;  /* 0x00000004ff0c7424 */ /* 0x000fe200078e00ff */
[----:B------:R-:W-:-:S04]  /*38d0*/  FMNMX.FTZ R2, R0, R14, !PT ;  /* 0x0000000e00027209 */ /* 0x000fc80007810000 */
[----:B------:R-:W-:-:S07]  /*38e0*/  MOV R13, R2 ;  /* 0x00000002000d7202 */ /* 0x000fce0000000f00 */
[----:B------:R-:W-:Y:S05]  /*38f0*/  WARPSYNC.COLLECTIVE R15, `(.L_x_15500) ;  /* 0x000000000f087348 */ /* 0x000fea0003c00000 */
[----:B------:R0:W1:Y:S02]  /*3900*/  SHFL.BFLY P6, R14, R13, R12, R11 ;  /* 0x0c00000c0d0e7389 */ /* 0x00006400000c000b */
[----:B01----:R-:W-:Y:S05]  /*3910*/  ENDCOLLECTIVE ;  /* 0x000000000000791b */ /* 0x003fea0003800000 */
.L_x_15500:
[----:B------:R-:W-:Y:S01]  /*3920*/  HFMA2 R12, -RZ, RZ, 0, 1.1920928955078125e-07 ;  /* 0x00000002ff0c7431 */ /* 0x000fe200000001ff */
[----:B------:R-:W-:-:S04]  /*3930*/  FMNMX.FTZ R3, R2, R14, !PT ;  /* 0x0000000e02037209 */ /* 0x000fc80007810000 */
[----:B------:R-:W-:-:S07]  /*3940*/  MOV R13, R3 ;  /* 0x00000003000d7202 */ /* 0x000fce0000000f00 */
[----:B------:R-:W-:Y:S05]  /*3950*/  WARPSYNC.COLLECTIVE R15, `(.L_x_15501) ;  /* 0x000000000f087348 */ /* 0x000fea0003c00000 */
[----:B------:R0:W1:Y:S02]  /*3960*/  SHFL.BFLY P6, R14, R13, R12, R11 ;  /* 0x0c00000c0d0e7389 */ /* 0x00006400000c000b */
[----:B01----:R-:W-:Y:S05]  /*3970*/  ENDCOLLECTIVE ;  /* 0x000000000000791b */ /* 0x003fea0003800000 */
.L_x_15501:
[----:B------:R-:W-:Y:S05]  /*3980*/  BRA `(.L_x_15502) ;  /* 0xffffffd000687947 */ /* 0x000fea000383ffff */
.L_x_15488:
[----:B01----:R-:W-:Y:S01]  /*3990*/  MOV R13, RZ ;  /* 0x000000ff000d7202 */ /* 0x003fe20000000f00 */
[----:B------:R-:W-:Y:S02]  /*39a0*/  IMAD.MOV.U32 R12, RZ, RZ, 0x2 ;  /* 0x00000002ff0c7424 */ /* 0x000fe400078e00ff */
[----:B------:R-:W-:Y:S01]  /*39b0*/  HFMA2 R11, -RZ, RZ, 0, 1.847743988037109375e-06 ;  /* 0x0000001fff0b7431 */ /* 0x000fe200000001ff */
[----:B------:R-:W-:-:S07]  /*39c0*/  MOV R15, 0xffffffff ;  /* 0xffffffff000f7802 */ /* 0x000fce0000000f00 */
[----:B------:R-:W-:Y:S05]  /*39d0*/  WARPSYNC.COLLECTIVE R15, `(.L_x_15503) ;  /* 0x000000000f087348 */ /* 0x000fea0003c00000 */
[----:B------:R0:W1:Y:S02]  /*39e0*/  SHFL.BFLY P6, R14, R13, R12, R11 ;  /* 0x0c00000c0d0e7389 */ /* 0x00006400000c000b */
[----:B01----:R-:W-:Y:S05]  /*39f0*/  ENDCOLLECTIVE ;  /* 0x000000000000791b */ /* 0x003fea0003800000 */
.L_x_15503:
[----:B------:R-:W-:Y:S02]  /*3a00*/  IMAD.MOV.U32 R12, RZ, RZ, 0x1 ;  /* 0x00000001ff0c7424 */ /* 0x000fe400078e00ff */
[----:B------:R-:W-:-:S05]  /*3a10*/  FADD.FTZ R24, RZ, R14 ;  /* 0x0000000eff187221 */ /* 0x000fca0000010000 */
[----:B------:R-:W-:-:S07]  /*3a20*/  MOV R13, R24 ;  /* 0x00000018000d7202 */ /* 0x000fce0000000f00 */
[----:B------:R-:W-:Y:S05]  /*3a30*/  WARPSYNC.COLLECTIVE R15, `(.L_x_15504) ;  /* 0x000000000f087348 */ /* 0x000fea0003c00000 */
[----:B------:R0:W1:Y:S02]  /*3a40*/  SHFL.BFLY P6, R14, R13, R12, R11 ;  /* 0x0c00000c0d0e7389 */ /* 0x00006400000c000b */
[----:B01----:R-:W-:Y:S05]  /*3a50*/  ENDCOLLECTIVE ;  /* 0x000000000000791b */ /* 0x003fea0003800000 */
.L_x_15504:
[----:B------:R-:W-:Y:S01]  /*3a60*/  HFMA2 R13, -RZ, RZ, 0, 0 ;  /* 0x00000000ff0d7431 */ /* 0x000fe200000001ff */
[----:B------:R-:W-:Y:S02]  /*3a70*/  MOV R12, 0x2 ;  /* 0x00000002000c7802 */ /* 0x000fe40000000f00 */
[----:B------:R-:W-:-:S07]  /*3a80*/  MOV R21, R14 ;  /* 0x0000000e00157202 */ /* 0x000fce0000000f00 */
[----:B------:R-:W-:Y:S05]  /*3a90*/  WARPSYNC.COLLECTIVE R15, `(.L_x_15505) ;  /* 0x000000000f087348 */ /* 0x000fea0003c00000 */
[----:B------:R0:W1:Y:S02]  /*3aa0*/  SHFL.BFLY P6, R14, R13, R12, R11 ;  /* 0x0c00000c0d0e7389 */ /* 0x00006400000c000b */
[----:B01----:R-:W-:Y:S05]  /*3ab0*/  ENDCOLLECTIVE ;  /* 0x000000000000791b */ /* 0x003fea0003800000 */
.L_x_15505:
        /* <DEDUP_REMOVED lines=8> */
.L_x_15506:
[----:B------:R-:W-:Y:S02]  /*3b40*/  IMAD.MOV.U32 R13, RZ, RZ, RZ ;  /* 0x000000ffff0d7224 */ /* 0x000fe400078e00ff */
[----:B------:R-:W-:Y:S01]  /*3b50*/  HFMA2 R12, -RZ, RZ, 0, 1.1920928955078125e-07 ;  /* 0x00000002ff0c7431 */ /* 0x000fe200000001ff */
[----:B------:R-:W-:-:S07]  /*3b60*/  MOV R20, R14 ;  /* 0x0000000e00147202 */ /* 0x000fce0000000f00 */
[----:B------:R-:W-:Y:S05]  /*3b70*/  WARPSYNC.COLLECTIVE R15, `(.L_x_15507) ;  /* 0x000000000f087348 */ /* 0x000fea0003c00000 */
[----:B------:R0:W1:Y:S02]  /*3b80*/  SHFL.BFLY P6, R14, R13, R12, R11 ;  /* 0x0c00000c0d0e7389 */ /* 0x00006400000c000b */
[----:B01----:R-:W-:Y:S05]  /*3b90*/  ENDCOLLECTIVE ;  /* 0x000000000000791b */ /* 0x003fea0003800000 */
.L_x_15507:
        /* <DEDUP_REMOVED lines=8> */
.L_x_15508:
[----:B------:R-:W-:Y:S01]  /*3c20*/  HFMA2 R13, -RZ, RZ, 0, 0 ;  /* 0x00000000ff0d7431 */ /* 0x000fe200000001ff */
[----:B------:R-:W-:Y:S02]  /*3c30*/  MOV R12, 0x2 ;  /* 0x00000002000c7802 */ /* 0x000fe40000000f00 */
[----:B------:R-:W-:-:S07]  /*3c40*/  MOV R10, R14 ;  /* 0x0000000e000a7202 */ /* 0x000fce0000000f00 */
[----:B------:R-:W-:Y:S05]  /*3c50*/  WARPSYNC.COLLECTIVE R15, `(.L_x_15509) ;  /* 0x000000000f087348 */ /* 0x000fea0003c00000 */
[----:B------:R0:W1:Y:S02]  /*3c60*/  SHFL.BFLY P6, R14, R13, R12, R11 ;  /* 0x0c00000c0d0e7389 */ /* 0x00006400000c000b */
[----:B01----:R-:W-:Y:S05]  /*3c70*/  ENDCOLLECTIVE ;  /* 0x000000000000791b */ /* 0x003fea0003800000 */
.L_x_15509:
        /* <DEDUP_REMOVED lines=8> */
.L_x_15510:
[----:B------:R-:W-:Y:S02]  /*3d00*/  IMAD.MOV.U32 R13, RZ, RZ, RZ ;  /* 0x000000ffff0d7224 */ /* 0x000fe400078e00ff */
[----:B------:R-:W-:Y:S01]  /*3d10*/  HFMA2 R12, -RZ, RZ, 0, 1.1920928955078125e-07 ;  /* 0x00000002ff0c7431 */ /* 0x000fe200000001ff */
[----:B------:R-:W-:-:S07]  /*3d20*/  MOV R2, R14 ;  /* 0x0000000e00027202 */ /* 0x000fce0000000f00 */
[----:B------:R-:W-:Y:S05]  /*3d30*/  WARPSYNC.COLLECTIVE R15, `(.L_x_15511) ;  /* 0x000000000f087348 */ /* 0x000fea0003c00000 */
[----:B------:R0:W1:Y:S02]  /*3d40*/  SHFL.BFLY P6, R14, R13, R12, R11 ;  /* 0x0c00000c0d0e7389 */ /* 0x00006400000c000b */
[----:B01----:R-:W-:Y:S05]  /*3d50*/  ENDCOLLECTIVE ;  /* 0x000000000000791b */ /* 0x003fea0003800000 */
.L_x_15511:
        /* <DEDUP_REMOVED lines=8> */
.L_x_15512:
[----:B------:R-:W-:Y:S01]  /*3de0*/  HFMA2 R13, -RZ, RZ, 0, 0 ;  /* 0x00000000ff0d7431 */ /* 0x000fe200000001ff */
[----:B------:R-:W-:Y:S02]  /*3df0*/  MOV R12, 0x2 ;  /* 0x00000002000c7802 */ /* 0x000fe40000000f00 */
[----:B------:R-:W-:-:S07]  /*3e00*/  MOV R7, R14 ;  /* 0x0000000e00077202 */ /* 0x000fce0000000f00 */
[----:B------:R-:W-:Y:S05]  /*3e10*/  WARPSYNC.COLLECTIVE R15, `(.L_x_15513) ;  /* 0x000000000f087348 */ /* 0x000fea0003c00000 */
[----:B------:R0:W1:Y:S02]  /*3e20*/  SHFL.BFLY P6, R14, R13, R12, R11 ;  /* 0x0c00000c0d0e7389 */ /* 0x00006400000c000b */
[----:B01----:R-:W-:Y:S05]  /*3e30*/  ENDCOLLECTIVE ;  /* 0x000000000000791b */ /* 0x003fea0003800000 */
.L_x_15513:
        /* <DEDUP_REMOVED lines=8> */
.L_x_15514:
[----:B------:R-:W-:Y:S02]  /*3ec0*/  IMAD.MOV.U32 R13, RZ, RZ, RZ ;  /* 0x000000ffff0d7224 */ /* 0x000fe400078e00ff */
[----:B------:R-:W-:Y:S01]  /*3ed0*/  HFMA2 R12, -RZ, RZ, 0, 1.1920928955078125e-07 ;  /* 0x00000002ff0c7431 */ /* 0x000fe200000001ff */
[----:B------:R-:W-:-:S07]  /*3ee0*/  MOV R3, R14 ;  /* 0x0000000e00037202 */ /* 0x000fce0000000f00 */
[----:B------:R-:W-:Y:S05]  /*3ef0*/  WARPSYNC.COLLECTIVE R15, `(.L_x_15515) ;  /* 0x000000000f087348 */ /* 0x000fea0003c00000 */
[----:B------:R0:W1:Y:S02]  /*3f00*/  SHFL.BFLY P6, R14, R13, R12, R11 ;  /* 0x0c00000c0d0e7389 */ /* 0x00006400000c000b */
[----:B01----:R-:W-:Y:S05]  /*3f10*/  ENDCOLLECTIVE ;  /* 0x000000000000791b */ /* 0x003fea0003800000 */
.L_x_15515:
        /* <DEDUP_REMOVED lines=8> */
.L_x_15516:
[----:B------:R-:W-:Y:S01]  /*3fa0*/  HFMA2 R13, -RZ, RZ, 0, 0 ;  /* 0x00000000ff0d7431 */ /* 0x000fe200000001ff */
[----:B------:R-:W-:Y:S02]  /*3fb0*/  MOV R12, 0x2 ;  /* 0x00000002000c7802 */ /* 0x000fe40000000f00 */
[----:B------:R-:W-:-:S07]  /*3fc0*/  MOV R0, R14 ;  /* 0x0000000e00007202 */ /* 0x000fce0000000f00 */
[----:B------:R-:W-:Y:S05]  /*3fd0*/  WARPSYNC.COLLECTIVE R15, `(.L_x_15517) ;  /* 0x000000000f087348 */ /* 0x000fea0003c00000 */
[----:B------:R0:W1:Y:S02]  /*3fe0*/  SHFL.BFLY P6, R14, R13, R12, R11 ;  /* 0x0c00000c0d0e7389 */ /* 0x00006400000c000b */
[----:B01----:R-:W-:Y:S05]  /*3ff0*/  ENDCOLLECTIVE ;  /* 0x000000000000791b */ /* 0x003fea0003800000 */
.L_x_15517:
[----:B------:R-:W-:Y:S01]  /*4000*/  FADD.FTZ R5, R5, R0 ;  /* 0x0000000005057221 */ /* 0x000fe20000010000 */
[----:B------:R-:W-:Y:S02]  /*4010*/  HFMA2 R12, -RZ, RZ, 0, 5.9604644775390625e-08 ;  /* 0x00000001ff0c7431 */ /* 0x000fe400000001ff */
[----:B------:R-:W-:-:S04]  /*4020*/  FADD.FTZ R4, RZ, R14 ;  /* 0x0000000eff047221 */ /* 0x000fc80000010000 */
[----:B------:R-:W-:-:S07]  /*4030*/  IMAD.MOV.U32 R13, RZ, RZ, R4 ;  /* 0x000000ffff0d7224 */ /* 0x000fce00078e0004 */
[----:B------:R-:W-:Y:S05]  /*4040*/  WARPSYNC.COLLECTIVE R15, `(.L_x_15518) ;  /* 0x000000000f087348 */ /* 0x000fea0003c00000 */
[----:B------:R0:W1:Y:S02]  /*4050*/  SHFL.BFLY P6, R14, R13, R12, R11 ;  /* 0x0c00000c0d0e7389 */ /* 0x00006400000c000b */
[----:B01----:R-:W-:Y:S05]  /*4060*/  ENDCOLLECTIVE ;  /* 0x000000000000791b */ /* 0x003fea0003800000 */
.L_x_15518:
[----:B------:R-:W-:Y:S02]  /*4070*/  HFMA2 R13, -RZ, RZ, 0, 0 ;  /* 0x00000000ff0d7431 */ /* 0x000fe400000001ff */
[----:B------:R-:W-:Y:S01]  /*4080*/  IMAD.MOV.U32 R12, RZ, RZ, 0x2 ;  /* 0x00000002ff0c7424 */ /* 0x000fe200078e00ff */
[----:B------:R-:W-:-:S07]  /*4090*/  MOV R29, R14 ;  /* 0x0000000e001d7202 */ /* 0x000fce0000000f00 */
[----:B------:R-:W-:Y:S05]  /*40a0*/  WARPSYNC.COLLECTIVE R15, `(.L_x_15519) ;  /* 0x000000000f087348 */ /* 0x000fea0003c00000 */
[----:B------:R0:W1:Y:S02]  /*40b0*/  SHFL.BFLY P6, R14, R13, R12, R11 ;  /* 0x0c00000c0d0e7389 */ /* 0x00006400000c000b */
[----:B01----:R-:W-:Y:S05]  /*40c0*/  ENDCOLLECTIVE ;  /* 0x000000000000791b */ /* 0x003fea0003800000 */
.L_x_15519:
[----:B------:R-:W-:Y:S01]  /*40d0*/  FADD.FTZ R4, R4, R29 ;  /* 0x0000001d04047221 */ /* 0x000fe20000010000 */
[----:B------:R-:W-:Y:S02]  /*40e0*/  HFMA2 R12, -RZ, RZ, 0, 5.9604644775390625e-08 ;  /* 0x00000001ff0c7431 */ /* 0x000fe400000001ff */
[----:B------:R-:W-:-:S05]  /*40f0*/  FADD.FTZ R27, RZ, R14 ;  /* 0x0000000eff1b7221 */ /* 0x000fca0000010000 */
[----:B------:R-:W-:-:S07]  /*4100*/  MOV R13, R27 ;  /* 0x0000001b000d7202 */ /* 0x000fce0000000f00 */
[----:B------:R-:W-:Y:S05]  /*4110*/  WARPSYNC.COLLECTIVE R15, `(.L_x_15520) ;  /* 0x000000000f087348 */ /* 0x000fea0003c00000 */
[----:B------:R0:W1:Y:S02]  /*4120*/  SHFL.BFLY P6, R14, R13, R12, R11 ;  /* 0x0c00000c0d0e7389 */ /* 0x00006400000c000b */
[----:B01----:R-:W-:Y:S05]  /*4130*/  ENDCOLLECTIVE ;  /* 0x000000000000791b */ /* 0x003fea0003800000 */
.L_x_15520:
[----:B------:R-:W-:Y:S02]  /*4140*/  IMAD.MOV.U32 R13, RZ, RZ, RZ ;  /* 0x000000ffff0d7224 */ /* 0x000fe400078e00ff */
[----:B------:R-:W-:Y:S01]  /*4150*/  HFMA2 R12, -RZ, RZ, 0, 1.1920928955078125e-07 ;  /* 0x00000002ff0c7431 */ /* 0x000fe200000001ff */
[----:B------:R-:W-:-:S07]  /*4160*/  MOV R26, R14 ;  /* 0x0000000e001a7202 */ /* 0x000fce0000000f00 */
[----:B------:R-:W-:Y:S05]  /*4170*/  WARPSYNC.COLLECTIVE R15, `(.L_x_15521) ;  /* 0x000000000f087348 */ /* 0x000fea0003c00000 */
[----:B------:R0:W1:Y:S02]  /*4180*/  SHFL.BFLY P6, R14, R13, R12, R11 ;  /* 0x0c00000c0d0e7389 */ /* 0x00006400000c000b */
[----:B01----:R-:W-:Y:S05]  /*4190*/  ENDCOLLECTIVE ;  /* 0x000000000000791b */ /* 0x003fea0003800000 */
.L_x_15521:
        /* <DEDUP_REMOVED lines=8> */
.L_x_15522:
[----:B------:R-:W-:Y:S01]  /*4220*/  HFMA2 R13, -RZ, RZ, 0, 0 ;  /* 0x00000000ff0d7431 */ /* 0x000fe200000001ff */
[----:B------:R-:W-:Y:S02]  /*4230*/  MOV R12, 0x2 ;  /* 0x00000002000c7802 */ /* 0x000fe40000000f00 */
[----:B------:R-:W-:-:S07]  /*4240*/  MOV R2, R14 ;  /* 0x0000000e00027202 */ /* 0x000fce0000000f00 */
[----:B------:R-:W-:Y:S05]  /*4250*/  WARPSYNC.COLLECTIVE R15, `(.L_x_15523) ;  /* 0x000000000f087348 */ /* 0x000fea0003c00000 */
[----:B------:R0:W1:Y:S02]  /*4260*/  SHFL.BFLY P6, R14, R13, R12, R11 ;  /* 0x0c00000c0d0e7389 */ /* 0x00006400000c000b */
[----:B01----:R-:W-:Y:S05]  /*4270*/  ENDCOLLECTIVE ;  /* 0x000000000000791b */ /* 0x003fea0003800000 */
.L_x_15523:
        /* <DEDUP_REMOVED lines=8> */
.L_x_15524:
[----:B------:R-:W-:Y:S02]  /*4300*/  IMAD.MOV.U32 R13, RZ, RZ, RZ ;  /* 0x000000ffff0d7224 */ /* 0x000fe400078e00ff */
[----:B------:R-:W-:Y:S01]  /*4310*/  HFMA2 R12, -RZ, RZ, 0, 1.1920928955078125e-07 ;  /* 0x00000002ff0c7431 */ /* 0x000fe200000001ff */
[----:B------:R-:W-:-:S07]  /*4320*/  MOV R0, R14 ;  /* 0x0000000e00007202 */ /* 0x000fce0000000f00 */
[----:B------:R-:W-:Y:S05]  /*4330*/  WARPSYNC.COLLECTIVE R15, `(.L_x_15525) ;  /* 0x000000000f087348 */ /* 0x000fea0003c00000 */
[----:B------:R0:W1:Y:S02]  /*4340*/  SHFL.BFLY P6, R14, R13, R12, R11 ;  /* 0x0c00000c0d0e7389 */ /* 0x00006400000c000b */
[----:B01----:R-:W-:Y:S05]  /*4350*/  ENDCOLLECTIVE ;  /* 0x000000000000791b */ /* 0x003fea0003800000 */
.L_x_15525:
        /* <DEDUP_REMOVED lines=8> */
.L_x_15526:
[----:B------:R-:W-:Y:S01]  /*43e0*/  HFMA2 R13, -RZ, RZ, 0, 0 ;  /* 0x00000000ff0d7431 */ /* 0x000fe200000001ff */
[----:B------:R-:W-:Y:S01]  /*43f0*/  MOV R12, 0x2 ;  /* 0x00000002000c7802 */ /* 0x000fe20000000f00 */
[----:B------:R-:W-:-:S07]  /*4400*/  FADD.FTZ R3, R23, R14 ;  /* 0x0000000e17037221 */ /* 0x000fce0000010000 */
[----:B------:R-:W-:Y:S05]  /*4410*/  WARPSYNC.COLLECTIVE R15, `(.L_x_15527) ;  /* 0x000000000f087348 */ /* 0x000fea0003c00000 */
[----:B------:R0:W1:Y:S02]  /*4420*/  SHFL.BFLY P6, R14, R13, R12, R11 ;  /* 0x0c00000c0d0e7389 */ /* 0x00006400000c000b */
[----:B01----:R-:W-:Y:S05]  /*4430*/  ENDCOLLECTIVE ;  /* 0x000000000000791b */ /* 0x003fea0003800000 */
.L_x_15527:
[----:B------:R-:W-:Y:S01]  /*4440*/  HFMA2 R12, -RZ, RZ, 0, 5.9604644775390625e-08 ;  /* 0x00000001ff0c7431 */ /* 0x000fe200000001ff */
[----:B------:R-:W-:-:S05]  /*4450*/  MOV R24, R14 ;  /* 0x0000000e00187202 */ /* 0x000fca0000000f00 */
[----:B------:R-:W-:-:S04]  /*4460*/  FADD.FTZ R24, RZ, R24 ;  /* 0x00000018ff187221 */ /* 0x000fc80000010000 */
[----:B------:R-:W-:-:S07]  /*4470*/  IMAD.MOV.U32 R13, RZ, RZ, R24 ;  /* 0x000000ffff0d7224 */ /* 0x000fce00078e0018 */
[----:B------:R-:W-:Y:S05]  /*4480*/  WARPSYNC.COLLECTIVE R15, `(.L_x_15528) ;  /* 0x000000000f087348 */ /* 0x000fea0003c00000 */
[----:B------:R0:W1:Y:S02]  /*4490*/  SHFL.BFLY P6, R14, R13, R12, R11 ;  /* 0x0c00000c0d0e7389 */ /* 0x00006400000c000b */
[----:B01----:R-:W-:Y:S05]  /*44a0*/  ENDCOLLECTIVE ;  /* 0x000000000000791b */ /* 0x003fea0003800000 */
.L_x_15528:
[----:B------:R-:W-:Y:S02]  /*44b0*/  HFMA2 R13, -RZ, RZ, 0, 0 ;  /* 0x00000000ff0d7431 */ /* 0x000fe400000001ff */
[----:B------:R-:W-:Y:S01]  /*44c0*/  IMAD.MOV.U32 R12, RZ, RZ, 0x2 ;  /* 0x00000002ff0c7424 */ /* 0x000fe200078e00ff */
[----:B------:R-:W-:-:S07]  /*44d0*/  MOV R29, R14 ;  /* 0x0000000e001d7202 */ /* 0x000fce0000000f00 */
[----:B------:R-:W-:Y:S05]  /*44e0*/  WARPSYNC.COLLECTIVE R15, `(.L_x_15529) ;  /* 0x000000000f087348 */ /* 0x000fea0003c00000 */
[----:B------:R0:W1:Y:S02]  /*44f0*/  SHFL.BFLY P6, R14, R13, R12, R11 ;  /* 0x0c00000c0d0e7389 */ /* 0x00006400000c000b */
[----:B01----:R-:W-:Y:S05]  /*4500*/  ENDCOLLECTIVE ;  /* 0x000000000000791b */ /* 0x003fea0003800000 */
.L_x_15529:
[----:B------:R-:W-:Y:S01]  /*4510*/  FADD.FTZ R29, R24, R29 ;  /* 0x0000001d181d7221 */ /* 0x000fe20000010000 */
[----:B------:R-:W-:Y:S02]  /*4520*/  HFMA2 R12, -RZ, RZ, 0, 5.9604644775390625e-08 ;  /* 0x00000001ff0c7431 */ /* 0x000fe400000001ff */
[----:B------:R-:W-:-:S05]  /*4530*/  FADD.FTZ R25, RZ, R14 ;  /* 0x0000000eff197221 */ /* 0x000fca0000010000 */
[----:B------:R-:W-:-:S07]  /*4540*/  MOV R13, R25 ;  /* 0x00000019000d7202 */ /* 0x000fce0000000f00 */
[----:B------:R-:W-:Y:S05]  /*4550*/  WARPSYNC.COLLECTIVE R15, `(.L_x_15530) ;  /* 0x000000000f087348 */ /* 0x000fea0003c00000 */
[----:B------:R0:W1:Y:S02]  /*4560*/  SHFL.BFLY P6, R14, R13, R12, R11 ;  /* 0x0c00000c0d0e7389 */ /* 0x00006400000c000b */
[----:B01----:R-:W-:Y:S05]  /*4570*/  ENDCOLLECTIVE ;  /* 0x000000000000791b */ /* 0x003fea0003800000 */
.L_x_15530:
[----:B------:R-:W-:Y:S01]  /*4580*/  IMAD.MOV.U32 R13, RZ, RZ, RZ ;  /* 0x000000ffff0d7224 */ /* 0x000fe200078e00ff */
[----:B------:R-:W-:-:S05]  /*4590*/  MOV R12, R14 ;  /* 0x0000000e000c7202 */ /* 0x000fca0000000f00 */
[----:B------:R-:W-:Y:S01]  /*45a0*/  FADD.FTZ R23, R25, R12 ;  /* 0x0000000c19177221 */ /* 0x000fe20000010000 */
[----:B------:R-:W-:-:S07]  /*45b0*/  HFMA2 R12, -RZ, RZ, 0, 1.1920928955078125e-07 ;  /* 0x00000002ff0c7431 */ /* 0x000fce00000001ff */
[----:B------:R-:W-:Y:S05]  /*45c0*/  WARPSYNC.COLLECTIVE R15, `(.L_x_15531) ;  /* 0x000000000f087348 */ /* 0x000fea0003c00000 */
[----:B------:R0:W1:Y:S02]  /*45d0*/  SHFL.BFLY P6, R14, R13, R12, R11 ;  /* 0x0c00000c0d0e7389 */ /* 0x00006400000c000b */
[----:B01----:R-:W-:Y:S05]  /*45e0*/  ENDCOLLECTIVE ;  /* 0x000000000000791b */ /* 0x003fea0003800000 */
.L_x_15531:
[----:B------:R-:W-:Y:S01]  /*45f0*/  IMAD.MOV.U32 R12, RZ, RZ, 0x1 ;  /* 0x00000001ff0c7424 */ /* 0x000fe200078e00ff */
[----:B------:R-:W-:-:S05]  /*4600*/  MOV R27, R14 ;  /* 0x0000000e001b7202 */ /* 0x000fca0000000f00 */
[----:B------:R-:W-:-:S05]  /*4610*/  FADD.FTZ R27, RZ, R27 ;  /* 0x0000001bff1b7221 */ /* 0x000fca0000010000 */
[----:B------:R-:W-:-:S07]  /*4620*/  MOV R13, R27 ;  /* 0x0000001b000d7202 */ /* 0x000fce0000000f00 */
[----:B------:R-:W-:Y:S05]  /*4630*/  WARPSYNC.COLLECTIVE R15, `(.L_x_15532) ;  /* 0x000000000f087348 */ /* 0x000fea0003c00000 */
[----:B------:R0:W1:Y:S02]  /*4640*/  SHFL.BFLY P6, R14, R13, R12, R11 ;  /* 0x0c00000c0d0e7389 */ /* 0x00006400000c000b */
[----:B01----:R-:W-:Y:S05]  /*4650*/  ENDCOLLECTIVE ;  /* 0x000000000000791b */ /* 0x003fea0003800000 */
.L_x_15532:
[----:B------:R-:W-:Y:S02]  /*4660*/  MOV R11, R2 ;  /* 0x00000002000b7202 */ /* 0x000fe40000000f00 */
[----:B------:R-:W-:Y:S02]  /*4670*/  MOV R13, R3 ;  /* 0x00000003000d7202 */ /* 0x000fe40000000f00 */
[----:B------:R-:W-:Y:S01]  /*4680*/  MOV R7, R14 ;  /* 0x0000000e00077202 */ /* 0x000fe20000000f00 */
[----:B------:R-:W-:Y:S06]  /*4690*/  BRA `(.L_x_15533) ;  /* 0xffffffe400a87947 */ /* 0x000fec000383ffff */
.L_x_15534:
        /* <DEDUP_REMOVED lines=14> */
.L_x_25872:


//--------------------- .text._ZN4vllm25paged_attention_v1_kernelIfhLi112ELi16ELi128ELNS_18Fp8KVCacheDataTypeE1ELb1EEEvPT_PKS2_PKT0_S8_ifPKiSA_iPKfiiiSC_SC_iiiii --------------------------
	.section	.text._ZN4vllm25paged_attention_v1_kernelIfhLi112ELi16ELi128ELNS_18Fp8KVCacheDataTypeE1ELb1EEEvPT_PKS2_PKT0_S8_ifPKiSA_iPKfiiiSC_SC_iiiii,"ax",@progbits
	.align	128
        .global         _ZN4vllm25paged_attention_v1_kernelIfhLi112ELi16ELi128ELNS_18Fp8KVCacheDataTypeE1ELb1EEEvPT_PKS2_PKT0_S8_ifPKiSA_iPKfiiiSC_SC_iiiii
        .type           _ZN4vllm25paged_attention_v1_kernelIfhLi112ELi16ELi128ELNS_18Fp8KVCacheDataTypeE1ELb1EEEvPT_PKS2_PKT0_S8_ifPKiSA_iPKfiiiSC_SC_iiiii,@function
        .size           _ZN4vllm25paged_attention_v1_kernelIfhLi112ELi16ELi128ELNS_18Fp8KVCacheDataTypeE1ELb1EEEvPT_PKS2_PKT0_S8_ifPKiSA_iPKfiiiSC_SC_iiiii,(.L_x_25873 - _ZN4vllm25paged_attention_v1_kernelIfhLi112ELi16ELi128ELNS_18Fp8KVCacheDataTypeE1ELb1EEEvPT_PKS2_PKT0_S8_ifPKiSA_iPKfiiiSC_SC_iiiii)
        .other          _ZN4vllm25paged_attention_v1_kernelIfhLi112ELi16ELi128ELNS_18Fp8KVCacheDataTypeE1ELb1EEEvPT_PKS2_PKT0_S8_ifPKiSA_iPKfiiiSC_SC_iiiii,@"STO_CUDA_ENTRY STV_DEFAULT"
_ZN4vllm25paged_attention_v1_kernelIfhLi112ELi16ELi128ELNS_18Fp8KVCacheDataTypeE1ELb1EEEvPT_PKS2_PKT0_S8_ifPKiSA_iPKfiiiSC_SC_iiiii:
.text._ZN4vllm25paged_attention_v1_kernelIfhLi112ELi16ELi128ELNS_18Fp8KVCacheDataTypeE1ELb1EEEvPT_PKS2_PKT0_S8_ifPKiSA_iPKfiiiSC_SC_iiiii:
        /* <DEDUP_REMOVED lines=103> */
.L_x_15535:
        /* <DEDUP_REMOVED lines=24> */
.L_x_15539:
        /* <DEDUP_REMOVED lines=41> */
.L_x_15537:
[----:B------:R-:W-:Y:S05]  /*0a80*/  BSYNC.RECONVERGENT B6 ;  /* 0x0000000000067941 */ /* 0x000fea0003800200 */
.L_x_15536:
        /* <DEDUP_REMOVED lines=10> */
.L_x_15579:
        /* <DEDUP_REMOVED lines=39> */
.L_x_15545:
        /* <DEDUP_REMOVED lines=11> */
.L_x_15544:
[----:B------:R-:W-:Y:S05]  /*0e50*/  BSYNC.RECONVERGENT B1 ;  /* 0x0000000000017941 */ /* 0x000fea0003800200 */
.L_x_15543:
        /* <DEDUP_REMOVED lines=12> */
.L_x_15548:
        /* <DEDUP_REMOVED lines=100> */
.L_x_15547:
[----:B------:R-:W-:Y:S05]  /*1560*/  BSYNC.RECONVERGENT B1 ;  /* 0x0000000000017941 */ /* 0x000fea0003800200 */
.L_x_15546:
        /* <DEDUP_REMOVED lines=55> */
.L_x_15550:
[----:B------:R-:W-:Y:S05]  /*18e0*/  BSYNC.RECONVERGENT B1 ;  /* 0x0000000000017941 */ /* 0x000fea0003800200 */
.L_x_15549:
        /* <DEDUP_REMOVED lines=26> */
.L_x_15542:
[----:B------:R-:W-:Y:S05]  /*1a90*/  BSYNC.RECONVERGENT B0 ;  /* 0x0000000000007941 */ /* 0x000fea0003800200 */
.L_x_15541:
        /* <DEDUP_REMOVED lines=39> */
.L_x_15555:
[----:B------:R-:W0:Y:S01]  /*1d10*/  LDS R15, [R12] ;  /* 0x000000000c0f7984 */ /* 0x000e220000000800 */
[----:B------:R-:W-:-:S04]  /*1d20*/  IADD3 R13, PT, PT, R13, 0x1, RZ ;  /* 0x000000010d0d7810 */ /* 0x000fc80007ffe0ff */
[----:B------:R-:W-:Y:S01]  /*1d30*/  ISETP.NE.AND P0, PT, R13, RZ, PT ;  /* 0x000000ff0d00720c */ /* 0x000fe20003f05270 */
[----:B0-----:R-:W-:-:S05]  /*1d40*/  FMUL.FTZ R15, R15, R2 ;  /* 0x000000020f0f7220 */ /* 0x001fca0000410000 */
[----:B------:R0:W-:Y:S02]  /*1d50*/  STS [R12], R15 ;  /* 0x0000000f0c007388 */ /* 0x0001e40000000800 */
[----:B0-----:R-:W-:-:S05]  /*1d60*/  VIADD R12, R12, 0x200 ;  /* 0x000002000c0c7836 */ /* 0x001fca0000000000 */
[----:B------:R-:W-:Y:S05]  /*1d70*/  @P0 BRA `(.L_x_15555) ;  /* 0xfffffffc00e40947 */ /* 0x000fea000383ffff */
.L_x_15554:
[----:B------:R-:W-:Y:S05]  /*1d80*/  BSYNC.RECONVERGENT B1 ;  /* 0x0000000000017941 */ /* 0x000fea0003800200 */
.L_x_15553:
        /* <DEDUP_REMOVED lines=12> */
.L_x_15558:
        /* <DEDUP_REMOVED lines=52> */
.L_x_15557:
[----:B------:R-:W-:Y:S05]  /*2190*/  BSYNC.RECONVERGENT B1 ;  /* 0x0000000000017941 */ /* 0x000fea0003800200 */
.L_x_15556:
        /* <DEDUP_REMOVED lines=31> */
.L_x_15560:
[----:B------:R-:W-:Y:S05]  /*2390*/  BSYNC.RECONVERGENT B1 ;  /* 0x0000000000017941 */ /* 0x000fea0003800200 */
.L_x_15559:
        /* <DEDUP_REMOVED lines=14> */
.L_x_15552:
[----:B------:R-:W-:Y:S05]  /*2480*/  BSYNC.RECONVERGENT B0 ;  /* 0x0000000000007941 */ /* 0x000fea0003800200 */
.L_x_15551:
        /* <DEDUP_REMOVED lines=29> */
.L_x_15564:
        /* <DEDUP_REMOVED lines=33> */
.L_x_15563:
        /* <DEDUP_REMOVED lines=16> */
.L_x_15562:
[----:B------:R-:W-:Y:S05]  /*2970*/  BSYNC.RECONVERGENT B6 ;  /* 0x0000000000067941 */ /* 0x000fea0003800200 */
.L_x_15561:
        /* <DEDUP_REMOVED lines=54> */
.L_x_15608:
        /* <DEDUP_REMOVED lines=35> */
.L_x_15567:
[----:B------:R-:W-:Y:S05]  /*2f10*/  BSYNC.RECONVERGENT B0 ;  /* 0x0000000000007941 */ /* 0x000fea0003800200 */
.L_x_15566:
        /* <DEDUP_REMOVED lines=31> */
.L_x_15569:
[----:B------:R-:W-:Y:S05]  /*3110*/  BSYNC.RECONVERGENT B0 ;  /* 0x0000000000007941 */ /* 0x000fea0003800200 */
.L_x_15568:
        /* <DEDUP_REMOVED lines=17> */
.L_x_15571:
[----:B------:R-:W-:Y:S05]  /*3230*/  BSYNC.RECONVERGENT B0 ;  /* 0x0000000000007941 */ /* 0x000fea0003800200 */
.L_x_15570:
        /* <DEDUP_REMOVED lines=31> */
.L_x_15573:
[----:B------:R-:W-:Y:S05]  /*3430*/  BSYNC.RECONVERGENT B0 ;  /* 0x0000000000007941 */ /* 0x000fea0003800200 */
.L_x_15572:
        /* <DEDUP_REMOVED lines=30> */
.L_x_15538:
        /* <DEDUP_REMOVED lines=16> */
.L_x_15574:
[----:B------:R-:W-:Y:S05]  /*3720*/  EXIT ;  /* 0x000000000000794d */ /* 0x000fea0003800000 */
.L_x_15540:
[----:B------:R-:W-:Y:S01]  /*3730*/  HFMA2 R12, -RZ, RZ, 0, 9.5367431640625e-07 ;  /* 0x00000010ff0c7431 */ /* 0x000fe200000001ff */
[----:B------:R-:W-:Y:S01]  /*3740*/  MOV R11, 0x1f ;  /* 0x0000001f000b7802 */ /* 0x000fe20000000f00 */
[----:B------:R-:W-:-:S07]  /*3750*/  IMAD.MOV.U32 R15, RZ, RZ, -0x1 ;  /* 0xffffffffff0f7424 */ /* 0x000fce00078e00ff */
[----:B------:R-:W-:Y:S05]  /*3760*/  WARPSYNC.COLLECTIVE R15, `(.L_x_15575) ;  /* 0x000000000f087348 */ /* 0x000fea0003c00000 */
[----:B------:R0:W1:Y:S02]  /*3770*/  SHFL.BFLY P6, R14, R13, R12, R11 ;  /* 0x0c00000c0d0e7389 */ /* 0x00006400000c000b */
[----:B01----:R-:W-:Y:S05]  /*3780*/  ENDCOLLECTIVE ;  /* 0x000000000000791b */ /* 0x003fea0003800000 */
.L_x_15575:
[----:B------:R-:W-:Y:S01]  /*3790*/  HFMA2 R12, -RZ, RZ, 0, 4.76837158203125e-07 ;  /* 0x00000008ff0c7431 */ /* 0x000fe200000001ff */
[----:B------:R-:W-:-:S04]  /*37a0*/  FMNMX.FTZ R0, R14, -3.40282346638528859812e+38, !PT ;  /* 0xff7fffff0e007809 */ /* 0x000fc80007810000 */
[----:B------:R-:W-:-:S07]  /*37b0*/  MOV R13, R0 ;  /* 0x00000000000d7202 */ /* 0x000fce0000000f00 */
[----:B------:R-:W-:Y:S05]  /*37c0*/  WARPSYNC.COLLECTIVE R15, `(.L_x_15576) ;  /* 0x000000000f087348 */ /* 0x000fea0003c00000 */
[----:B------:R0:W1:Y:S02]  /*37d0*/  SHFL.BFLY P6, R14, R13, R12, R11 ;  /* 0x0c00000c0d0e7389 */ /* 0x00006400000c000b */
[----:B01----:R-:W-:Y:S05]  /*37e0*/  ENDCOLLECTIVE ;  /* 0x000000000000791b */ /* 0x003fea0003800000 */
.L_x_15576:
[----:B------:R-:W-:Y:S01]  /*37f0*/  IMAD.MOV.U32 R12, RZ, RZ, 0x4 ;  /* 0x00000004ff0c7424 */ /* 0x000fe200078e00ff */
[----:B------:R-:W-:-:S04]  /*3800*/  FMNMX.FTZ R2, R0, R14, !PT ;  /* 0x0000000e00027209 */ /* 0x000fc80007810000 */
[----:B------:R-:W-:-:S07]  /*3810*/  MOV R13, R2 ;  /* 0x00000002000d7202 */ /* 0x000fce0000000f00 */
[----:B------:R-:W-:Y:S05]  /*3820*/  WARPSYNC.COLLECTIVE R15, `(.L_x_15577) ;  /* 0x000000000f087348 */ /* 0x000fea0003c00000 */
[----:B------:R0:W1:Y:S02]  /*3830*/  SHFL.BFLY P6, R14, R13, R12, R11 ;  /* 0x0c00000c0d0e7389 */ /* 0x00006400000c000b */
[----:B01----:R-:W-:Y:S05]  /*3840*/  ENDCOLLECTIVE ;  /* 0x000000000000791b */ /* 0x003fea0003800000 */
.L_x_15577:
[----:B------:R-:W-:Y:S01]  /*3850*/  HFMA2 R12, -RZ, RZ, 0, 1.1920928955078125e-07 ;  /* 0x00000002ff0c7431 */ /* 0x000fe200000001ff */
[----:B------:R-:W-:-:S04]  /*3860*/  FMNMX.FTZ R3, R2, R14, !PT ;  /* 0x0000000e02037209 */ /* 0x000fc80007810000 */
[----:B------:R-:W-:-:S07]  /*3870*/  MOV R13, R3 ;  /* 0x00000003000d7202 */ /* 0x000fce0000000f00 */
[----:B------:R-:W-:Y:S05]  /*3880*/  WARPSYNC.COLLECTIVE R15, `(.L_x_15578) ;  /* 0x000000000f087348 */ /* 0x000fea0003c00000 */
[----:B------:R0:W1:Y:S02]  /*3890*/  SHFL.BFLY P6, R14, R13, R12, R11 ;  /* 0x0c00000c0d0e7389 */ /* 0x00006400000c000b */
[----:B01----:R-:W-:Y:S05]  /*38a0*/  ENDCOLLECTIVE ;  /* 0x000000000000791b */ /* 0x003fea0003800000 */
.L_x_15578:
[----:B------:R-:W-:Y:S05]  /*38b0*/  BRA `(.L_x_15579) ;  /* 0xffffffd0009c7947 */ /* 0x000fea000383ffff */
.L_x_15565:
[----:B01----:R-:W-:Y:S01]  /*38c0*/  MOV R13, RZ ;  /* 0x000000ff000d7202 */ /* 0x003fe20000000f00 */
[----:B------:R-:W-:Y:S02]  /*38d0*/  IMAD.MOV.U32 R12, RZ, RZ, 0x2 ;  /* 0x00000002ff0c7424 */ /* 0x000fe400078e00ff */
[----:B------:R-:W-:Y:S01]  /*38e0*/  HFMA2 R11, -RZ, RZ, 0, 1.847743988037109375e-06 ;  /* 0x0000001fff0b7431 */ /* 0x000fe200000001ff */
[----:B------:R-:W-:-:S07]  /*38f0*/  MOV R15, 0xffffffff ;  /* 0xffffffff000f7802 */ /* 0x000fce0000000f00 */
[----:B------:R-:W-:Y:S05]  /*3900*/  WARPSYNC.COLLECTIVE R15, `(.L_x_15580) ;  /* 0x000000000f087348 */ /* 0x000fea0003c00000 */
[----:B------:R0:W1:Y:S02]  /*3910*/  SHFL.BFLY P6, R14, R13, R12, R11 ;  /* 0x0c00000c0d0e7389 */ /* 0x00006400000c000b */
[----:B01----:R-:W-:Y:S05]  /*3920*/  ENDCOLLECTIVE ;  /* 0x000000000000791b */ /* 0x003fea0003800000 */
.L_x_15580:
[----:B------:R-:W-:Y:S02]  /*3930*/  IMAD.MOV.U32 R12, RZ, RZ, 0x1 ;  /* 0x00000001ff0c7424 */ /* 0x000fe400078e00ff */
[----:B------:R-:W-:-:S05]  /*3940*/  FADD.FTZ R23, RZ, R14 ;  /* 0x0000000eff177221 */ /* 0x000fca0000010000 */
[----:B------:R-:W-:-:S07]  /*3950*/  MOV R13, R23 ;  /* 0x00000017000d7202 */ /* 0x000fce0000000f00 */
[----:B------:R-:W-:Y:S05]  /*3960*/  WARPSYNC.COLLECTIVE R15, `(.L_x_15581) ;  /* 0x000000000f087348 */ /* 0x000fea0003c00000 */
[----:B------:R0:W1:Y:S02]  /*3970*/  SHFL.BFLY P6, R14, R13, R12, R11 ;  /* 0x0c00000c0d0e7389 */ /* 0x00006400000c000b */
[----:B01----:R-:W-:Y:S05]  /*3980*/  ENDCOLLECTIVE ;  /* 0x000000000000791b */ /* 0x003fea0003800000 */
.L_x_15581:
[----:B------:R-:W-:Y:S01]  /*3990*/  HFMA2 R13, -RZ, RZ, 0, 0 ;  /* 0x00000000ff0d7431 */ /* 0x000fe200000001ff */
[----:B------:R-:W-:Y:S02]  /*39a0*/  MOV R12, 0x2 ;  /* 0x00000002000c7802 */ /* 0x000fe40000000f00 */
[----:B------:R-:W-:-:S07]  /*39b0*/  MOV R0, R14 ;  /* 0x0000000e00007202 */ /* 0x000fce0000000f00 */
[----:B------:R-:W-:Y:S05]  /*39c0*/  WARPSYNC.COLLECTIVE R15, `(.L_x_15582) ;  /* 0x000000000f087348 */ /* 0x000fea0003c00000 */
[----:B------:R0:W1:Y:S02]  /*39d0*/  SHFL.BFLY P6, R14, R13, R12, R11 ;  /* 0x0c00000c0d0e7389 */ /* 0x00006400000c000b */
[----:B01----:R-:W-:Y:S05]  /*39e0*/  ENDCOLLECTIVE ;  /* 0x000000000000791b */ /* 0x003fea0003800000 */
.L_x_15582:
        /* <DEDUP_REMOVED lines=8> */
.L_x_15583:
[----:B------:R-:W-:Y:S02]  /*3a70*/  IMAD.MOV.U32 R13, RZ, RZ, RZ ;  /* 0x000000ffff0d7224 */ /* 0x000fe400078e00ff */
[----:B------:R-:W-:Y:S01]  /*3a80*/  HFMA2 R12, -RZ, RZ, 0, 1.1920928955078125e-07 ;  /* 0x00000002ff0c7431 */ /* 0x000fe200000001ff */
[----:B------:R-:W-:-:S07]  /*3a90*/  MOV R2, R14 ;  /* 0x0000000e00027202 */ /* 0x000fce0000000f00 */
[----:B------:R-:W-:Y:S05]  /*3aa0*/  WARPSYNC.COLLECTIVE R15, `(.L_x_15584) ;  /* 0x000000000f087348 */ /* 0x000fea0003c00000 */
[----:B------:R0:W1:Y:S02]  /*3ab0*/  SHFL.BFLY P6, R14, R13, R12, R11 ;  /* 0x0c00000c0d0e7389 */ /* 0x00006400000c000b */
[----:B01----:R-:W-:Y:S05]  /*3ac0*/  ENDCOLLECTIVE ;  /* 0x000000000000791b */ /* 0x003fea0003800000 */
.L_x_15584:
        /* <DEDUP_REMOVED lines=8> */
.L_x_15585:
[----:B------:R-:W-:Y:S01]  /*3b50*/  HFMA2 R13, -RZ, RZ, 0, 0 ;  /* 0x00000000ff0d7431 */ /* 0x000fe200000001ff */
[----:B------:R-:W-:Y:S02]  /*3b60*/  MOV R12, 0x2 ;  /* 0x00000002000c7802 */ /* 0x000fe40000000f00 */
[----:B------:R-:W-:-:S07]  /*3b70*/  MOV R4, R14 ;  /* 0x0000000e00047202 */ /* 0x000fce0000000f00 */
[----:B------:R-:W-:Y:S05]  /*3b80*/  WARPSYNC.COLLECTIVE R15, `(.L_x_15586) ;  /* 0x000000000f087348 */ /* 0x000fea0003c00000 */
[----:B------:R0:W1:Y:S02]  /*3b90*/  SHFL.BFLY P6, R14, R13, R12, R11 ;  /* 0x0c00000c0d0e7389 */ /* 0x00006400000c000b */
[----:B01----:R-:W-:Y:S05]  /*3ba0*/  ENDCOLLECTIVE ;  /* 0x000000000000791b */ /* 0x003fea0003800000 */
.L_x_15586:
        /* <DEDUP_REMOVED lines=8> */
.L_x_15587:
[----:B------:R-:W-:Y:S02]  /*3c30*/  IMAD.MOV.U32 R13, RZ, RZ, RZ ;  /* 0x000000ffff0d7224 */ /* 0x000fe400078e00ff */
[----:B------:R-:W-:Y:S01]  /*3c40*/  HFMA2 R12, -RZ, RZ, 0, 1.1920928955078125e-07 ;  /* 0x00000002ff0c7431 */ /* 0x000fe200000001ff */
[----:B------:R-:W-:-:S07]  /*3c50*/  MOV R5, R14 ;  /* 0x0000000e00057202 */ /* 0x000fce0000000f00 */
[----:B------:R-:W-:Y:S05]  /*3c60*/  WARPSYNC.COLLECTIVE R15, `(.L_x_15588) ;  /* 0x000000000f087348 */ /* 0x000fea0003c00000 */
[----:B------:R0:W1:Y:S02]  /*3c70*/  SHFL.BFLY P6, R14, R13, R12, R11 ;  /* 0x0c00000c0d0e7389 */ /* 0x00006400000c000b */
[----:B01----:R-:W-:Y:S05]  /*3c80*/  ENDCOLLECTIVE ;  /* 0x000000000000791b */ /* 0x003fea0003800000 */
.L_x_15588:
        /* <DEDUP_REMOVED lines=8> */
.L_x_15589:
[----:B------:R-:W-:Y:S01]  /*3d10*/  HFMA2 R13, -RZ, RZ, 0, 0 ;  /* 0x00000000ff0d7431 */ /* 0x000fe200000001ff */
[----:B------:R-:W-:Y:S02]  /*3d20*/  MOV R12, 0x2 ;  /* 0x00000002000c7802 */ /* 0x000fe40000000f00 */
[----:B------:R-:W-:-:S07]  /*3d30*/  MOV R21, R14 ;  /* 0x0000000e00157202 */ /* 0x000fce0000000f00 */
[----:B------:R-:W-:Y:S05]  /*3d40*/  WARPSYNC.COLLECTIVE R15, `(.L_x_15590) ;  /* 0x000000000f087348 */ /* 0x000fea0003c00000 */
[----:B------:R0:W1:Y:S02]  /*3d50*/  SHFL.BFLY P6, R14, R13, R12, R11 ;  /* 0x0c00000c0d0e7389 */ /* 0x00006400000c000b */
[----:B01----:R-:W-:Y:S05]  /*3d60*/  ENDCOLLECTIVE ;  /* 0x000000000000791b */ /* 0x003fea0003800000 */
.L_x_15590:
[----:B------:R-:W-:Y:S01]  /*3d70*/  FADD.FTZ R8, R10, R21 ;  /* 0x000000150a087221 */ /* 0x000fe20000010000 */
[----:B------:R-:W-:Y:S02]  /*3d80*/  HFMA2 R12, -RZ, RZ, 0, 5.9604644775390625e-08 ;  /* 0x00000001ff0c7431 */ /* 0x000fe400000001ff */
[----:B------:R-:W-:-:S04]  /*3d90*/  FADD.FTZ R9, RZ, R14 ;  /* 0x0000000eff097221 */ /* 0x000fc80000010000 */
[----:B------:R-:W-:-:S07]  /*3da0*/  IMAD.MOV.U32 R13, RZ, RZ, R9 ;  /* 0x000000ffff0d7224 */ /* 0x000fce00078e0009 */
[----:B------:R-:W-:Y:S05]  /*3db0*/  WARPSYNC.COLLECTIVE R15, `(.L_x_15591) ;  /* 0x000000000f087348 */ /* 0x000fea0003c00000 */
[----:B------:R0:W1:Y:S02]  /*3dc0*/  SHFL.BFLY P6, R14, R13, R12, R11 ;  /* 0x0c00000c0d0e7389 */ /* 0x00006400000c000b */
[----:B01----:R-:W-:Y:S05]  /*3dd0*/  ENDCOLLECTIVE ;  /* 0x000000000000791b */ /* 0x003fea0003800000 */
.L_x_15591:
[----:B------:R-:W-:Y:S02]  /*3de0*/  HFMA2 R13, -RZ, RZ, 0, 0 ;  /* 0x00000000ff0d7431 */ /* 0x000fe400000001ff */
[----:B------:R-:W-:Y:S01]  /*3df0*/  IMAD.MOV.U32 R12, RZ, RZ, 0x2 ;  /* 0x00000002ff0c7424 */ /* 0x000fe200078e00ff */
[----:B------:R-:W-:-:S07]  /*3e00*/  MOV R24, R14 ;  /* 0x0000000e00187202 */ /* 0x000fce0000000f00 */
[----:B------:R-:W-:Y:S05]  /*3e10*/  WARPSYNC.COLLECTIVE R15, `(.L_x_15592) ;  /* 0x000000000f087348 */ /* 0x000fea0003c00000 */
[----:B------:R0:W1:Y:S02]  /*3e20*/  SHFL.BFLY P6, R14, R13, R12, R11 ;  /* 0x0c00000c0d0e7389 */ /* 0x00006400000c000b */
[----:B01----:R-:W-:Y:S05]  /*3e30*/  ENDCOLLECTIVE ;  /* 0x000000000000791b */ /* 0x003fea0003800000 */
.L_x_15592:
[----:B------:R-:W-:Y:S01]  /*3e40*/  FADD.FTZ R9, R9, R24 ;  /* 0x0000001809097221 */ /* 0x000fe20000010000 */
[----:B------:R-:W-:Y:S02]  /*3e50*/  HFMA2 R12, -RZ, RZ, 0, 5.9604644775390625e-08 ;  /* 0x00000001ff0c7431 */ /* 0x000fe400000001ff */
[----:B------:R-:W-:-:S05]  /*3e60*/  FADD.FTZ R29, RZ, R14 ;  /* 0x0000000eff1d7221 */ /* 0x000fca0000010000 */
[----:B------:R-:W-:-:S07]  /*3e70*/  MOV R13, R29 ;  /* 0x0000001d000d7202 */ /* 0x000fce0000000f00 */
[----:B------:R-:W-:Y:S05]  /*3e80*/  WARPSYNC.COLLECTIVE R15, `(.L_x_15593) ;  /* 0x000000000f087348 */ /* 0x000fea0003c00000 */
[----:B------:R0:W1:Y:S02]  /*3e90*/  SHFL.BFLY P6, R14, R13, R12, R11 ;  /* 0x0c00000c0d0e7389 */ /* 0x00006400000c000b */
[----:B01----:R-:W-:Y:S05]  /*3ea0*/  ENDCOLLECTIVE ;  /* 0x000000000000791b */ /* 0x003fea0003800000 */
.L_x_15593:
[----:B------:R-:W-:Y:S02]  /*3eb0*/  IMAD.MOV.U32 R13, RZ, RZ, RZ ;  /* 0x000000ffff0d7224 */ /* 0x000fe400078e00ff */
[----:B------:R-:W-:Y:S01]  /*3ec0*/  HFMA2 R12, -RZ, RZ, 0, 1.1920928955078125e-07 ;  /* 0x00000002ff0c7431 */ /* 0x000fe200000001ff */
[----:B------:R-:W-:-:S07]  /*3ed0*/  MOV R27, R14 ;  /* 0x0000000e001b7202 */ /* 0x000fce0000000f00 */
[----:B------:R-:W-:Y:S05]  /*3ee0*/  WARPSYNC.COLLECTIVE R15, `(.L_x_15594) ;  /* 0x000000000f087348 */ /* 0x000fea0003c00000 */
[----:B------:R0:W1:Y:S02]  /*3ef0*/  SHFL.BFLY P6, R14, R13, R12, R11 ;  /* 0x0c00000c0d0e7389 */ /* 0x00006400000c000b */
[----:B01----:R-:W-:Y:S05]  /*3f00*/  ENDCOLLECTIVE ;  /* 0x000000000000791b */ /* 0x003fea0003800000 */
.L_x_15594:
        /* <DEDUP_REMOVED lines=8> */
.L_x_15595:
[----:B------:R-:W-:Y:S01]  /*3f90*/  HFMA2 R13, -RZ, RZ, 0, 0 ;  /* 0x00000000ff0d7431 */ /* 0x000fe200000001ff */
[----:B------:R-:W-:Y:S02]  /*3fa0*/  MOV R12, 0x2 ;  /* 0x00000002000c7802 */ /* 0x000fe40000000f00 */
[----:B------:R-:W-:-:S07]  /*3fb0*/  MOV R6, R14 ;  /* 0x0000000e00067202 */ /* 0x000fce0000000f00 */
[----:B------:R-:W-:Y:S05]  /*3fc0*/  WARPSYNC.COLLECTIVE R15, `(.L_x_15596) ;  /* 0x000000000f087348 */ /* 0x000fea0003c00000 */
[----:B------:R0:W1:Y:S02]  /*3fd0*/  SHFL.BFLY P6, R14, R13, R12, R11 ;  /* 0x0c00000c0d0e7389 */ /* 0x00006400000c000b */
[----:B01----:R-:W-:Y:S05]  /*3fe0*/  ENDCOLLECTIVE ;  /* 0x000000000000791b */ /* 0x003fea0003800000 */
.L_x_15596:
        /* <DEDUP_REMOVED lines=8> */
.L_x_15597:
[----:B------:R-:W-:Y:S02]  /*4070*/  IMAD.MOV.U32 R13, RZ, RZ, RZ ;  /* 0x000000ffff0d7224 */ /* 0x000fe400078e00ff */
[----:B------:R-:W-:Y:S01]  /*4080*/  HFMA2 R12, -RZ, RZ, 0, 1.1920928955078125e-07 ;  /* 0x00000002ff0c7431 */ /* 0x000fe200000001ff */
[----:B------:R-:W-:-:S07]  /*4090*/  MOV R10, R14 ;  /* 0x0000000e000a7202 */ /* 0x000fce0000000f00 */
[----:B------:R-:W-:Y:S05]  /*40a0*/  WARPSYNC.COLLECTIVE R15, `(.L_x_15598) ;  /* 0x000000000f087348 */ /* 0x000fea0003c00000 */
[----:B------:R0:W1:Y:S02]  /*40b0*/  SHFL.BFLY P6, R14, R13, R12, R11 ;  /* 0x0c00000c0d0e7389 */ /* 0x00006400000c000b */
[----:B01----:R-:W-:Y:S05]  /*40c0*/  ENDCOLLECTIVE ;  /* 0x000000000000791b */ /* 0x003fea0003800000 */
.L_x_15598:
        /* <DEDUP_REMOVED lines=8> */
.L_x_15599:
[----:B------:R-:W-:Y:S01]  /*4150*/  HFMA2 R13, -RZ, RZ, 0, 0 ;  /* 0x00000000ff0d7431 */ /* 0x000fe200000001ff */
[----:B------:R-:W-:Y:S02]  /*4160*/  MOV R12, 0x2 ;  /* 0x00000002000c7802 */ /* 0x000fe40000000f00 */
[----:B------:R-:W-:-:S07]  /*4170*/  MOV R21, R14 ;  /* 0x0000000e00157202 */ /* 0x000fce0000000f00 */
[----:B------:R-:W-:Y:S05]  /*4180*/  WARPSYNC.COLLECTIVE R15, `(.L_x_15600) ;  /* 0x000000000f087348 */ /* 0x000fea0003c00000 */
[----:B------:R0:W1:Y:S02]  /*4190*/  SHFL.BFLY P6, R14, R13, R12, R11 ;  /* 0x0c00000c0d0e7389 */ /* 0x00006400000c000b */
[----:B01----:R-:W-:Y:S05]  /*41a0*/  ENDCOLLECTIVE ;  /* 0x000000000000791b */ /* 0x003fea0003800000 */
.L_x_15600:
        /* <DEDUP_REMOVED lines=8> */
.L_x_15601:
[----:B------:R-:W-:Y:S02]  /*4230*/  IMAD.MOV.U32 R13, RZ, RZ, RZ ;  /* 0x000000ffff0d7224 */ /* 0x000fe400078e00ff */
[----:B------:R-:W-:Y:S01]  /*4240*/  HFMA2 R12, -RZ, RZ, 0, 1.1920928955078125e-07 ;  /* 0x00000002ff0c7431 */ /* 0x000fe200000001ff */
[----:B------:R-:W-:-:S07]  /*4250*/  MOV R24, R14 ;  /* 0x0000000e00187202 */ /* 0x000fce0000000f00 */
[----:B------:R-:W-:Y:S05]  /*4260*/  WARPSYNC.COLLECTIVE R15, `(.L_x_15602) ;  /* 0x000000000f087348 */ /* 0x000fea0003c00000 */
[----:B------:R0:W1:Y:S02]  /*4270*/  SHFL.BFLY P6, R14, R13, R12, R11 ;  /* 0x0c00000c0d0e7389 */ /* 0x00006400000c000b */
[----:B01----:R-:W-:Y:S05]  /*4280*/  ENDCOLLECTIVE ;  /* 0x000000000000791b */ /* 0x003fea0003800000 */
.L_x_15602:
        /* <DEDUP_REMOVED lines=8> */
.L_x_15603:
[----:B------:R-:W-:Y:S01]  /*4310*/  HFMA2 R13, -RZ, RZ, 0, 0 ;  /* 0x00000000ff0d7431 */ /* 0x000fe200000001ff */
[----:B------:R-:W-:Y:S01]  /*4320*/  MOV R12, 0x2 ;  /* 0x00000002000c7802 */ /* 0x000fe20000000f00 */
[----:B------:R-:W-:-:S07]  /*4330*/  FADD.FTZ R3, R26, R14 ;  /* 0x0000000e1a037221 */ /* 0x000fce0000010000 */
[----:B------:R-:W-:Y:S05]  /*4340*/  WARPSYNC.COLLECTIVE R15, `(.L_x_15604) ;  /* 0x000000000f087348 */ /* 0x000fea0003c00000 */
[----:B------:R0:W1:Y:S02]  /*4350*/  SHFL.BFLY P6, R14, R13, R12, R11 ;  /* 0x0c00000c0d0e7389 */ /* 0x00006400000c000b */
[----:B01----:R-:W-:Y:S05]  /*4360*/  ENDCOLLECTIVE ;  /* 0x000000000000791b */ /* 0x003fea0003800000 */
.L_x_15604:
[----:B------:R-:W-:Y:S02]  /*4370*/  IMAD.MOV.U32 R12, RZ, RZ, 0x1 ;  /* 0x00000001ff0c7424 */ /* 0x000fe400078e00ff */
[----:B------:R-:W-:-:S05]  /*4380*/  FADD.FTZ R25, RZ, R14 ;  /* 0x0000000eff197221 */ /* 0x000fca0000010000 */
[----:B------:R-:W-:-:S07]  /*4390*/  MOV R13, R25 ;  /* 0x00000019000d7202 */ /* 0x000fce0000000f00 */
[----:B------:R-:W-:Y:S05]  /*43a0*/  WARPSYNC.COLLECTIVE R15, `(.L_x_15605) ;  /* 0x000000000f087348 */ /* 0x000fea0003c00000 */
[----:B------:R0:W1:Y:S02]  /*43b0*/  SHFL.BFLY P6, R14, R13, R12, R11 ;  /* 0x0c00000c0d0e7389 */ /* 0x00006400000c000b */
[----:B01----:R-:W-:Y:S05]  /*43c0*/  ENDCOLLECTIVE ;  /* 0x000000000000791b */ /* 0x003fea0003800000 */
.L_x_15605:
[----:B------:R-:W-:Y:S01]  /*43d0*/  HFMA2 R13, -RZ, RZ, 0, 0 ;  /* 0x00000000ff0d7431 */ /* 0x000fe200000001ff */
[----:B------:R-:W-:-:S05]  /*43e0*/  MOV R12, R14 ;  /* 0x0000000e000c7202 */ /* 0x000fca0000000f00 */
[----:B------:R-:W-:Y:S01]  /*43f0*/  FADD.FTZ R20, R25, R12 ;  /* 0x0000000c19147221 */ /* 0x000fe20000010000 */
[----:B------:R-:W-:-:S07]  /*4400*/  MOV R12, 0x2 ;  /* 0x00000002000c7802 */ /* 0x000fce0000000f00 */
[----:B------:R-:W-:Y:S05]  /*4410*/  WARPSYNC.COLLECTIVE R15, `(.L_x_15606) ;  /* 0x000000000f087348 */ /* 0x000fea0003c00000 */
[----:B------:R0:W1:Y:S02]  /*4420*/  SHFL.BFLY P6, R14, R13, R12, R11 ;  /* 0x0c00000c0d0e7389 */ /* 0x00006400000c000b */
[----:B01----:R-:W-:Y:S05]  /*4430*/  ENDCOLLECTIVE ;  /* 0x000000000000791b */ /* 0x003fea0003800000 */
.L_x_15606:
[----:B------:R-:W-:Y:S02]  /*4440*/  HFMA2 R12, -RZ, RZ, 0, 5.9604644775390625e-08 ;  /* 0x00000001ff0c7431 */ /* 0x000fe400000001ff */
[----:B------:R-:W-:-:S04]  /*4450*/  IMAD.MOV.U32 R29, RZ, RZ, R14 ;  /* 0x000000ffff1d7224 */ /* 0x000fc800078e000e */
[----:B------:R-:W-:-:S05]  /*4460*/  FADD.FTZ R29, RZ, R29 ;  /* 0x0000001dff1d7221 */ /* 0x000fca0000010000 */
[----:B------:R-:W-:-:S07]  /*4470*/  MOV R13, R29 ;  /* 0x0000001d000d7202 */ /* 0x000fce0000000f00 */
[----:B------:R-:W-:Y:S05]  /*4480*/  WARPSYNC.COLLECTIVE R15, `(.L_x_15607) ;  /* 0x000000000f087348 */ /* 0x000fea0003c00000 */
[----:B------:R0:W1:Y:S02]  /*4490*/  SHFL.BFLY P6, R14, R13, R12, R11 ;  /* 0x0c00000c0d0e7389 */ /* 0x00006400000c000b */
[----:B01----:R-:W-:Y:S05]  /*44a0*/  ENDCOLLECTIVE ;  /* 0x000000000000791b */ /* 0x003fea0003800000 */
.L_x_15607:
[----:B------:R-:W-:Y:S01]  /*44b0*/  MOV R7, R14 ;  /* 0x0000000e00077202 */ /* 0x000fe20000000f00 */
[----:B------:R-:W-:Y:S06]  /*44c0*/  BRA `(.L_x_15608) ;  /* 0xffffffe800047947 */ /* 0x000fec000383ffff */
.L_x_15609:
        /* <DEDUP_REMOVED lines=11> */
.L_x_25873:


//--------------------- .text._ZN4vllm25paged_attention_v1_kernelIfhLi96ELi16ELi128ELNS_18Fp8KVCacheDataTypeE1ELb1EEEvPT_PKS2_PKT0_S8_ifPKiSA_iPKfiiiSC_SC_iiiii --------------------------
	.section	.text._ZN4vllm25paged_attention_v1_kernelIfhLi96ELi16ELi128ELNS_18Fp8KVCacheDataTypeE1ELb1EEEvPT_PKS2_PKT0_S8_ifPKiSA_iPKfiiiSC_SC_iiiii,"ax",@progbits
	.align	128
        .global         _ZN4vllm25paged_attention_v1_kernelIfhLi96ELi16ELi128ELNS_18Fp8KVCacheDataTypeE1ELb1EEEvPT_PKS2_PKT0_S8_ifPKiSA_iPKfiiiSC_SC_iiiii
        .type           _ZN4vllm25paged_attention_v1_kernelIfhLi96ELi16ELi128ELNS_18Fp8KVCacheDataTypeE1ELb1EEEvPT_PKS2_PKT0_S8_ifPKiSA_iPKfiiiSC_SC_iiiii,@function
        .size           _ZN4vllm25paged_attention_v1_kernelIfhLi96ELi16ELi128ELNS_18Fp8KVCacheDataTypeE1ELb1EEEvPT_PKS2_PKT0_S8_ifPKiSA_iPKfiiiSC_SC_iiiii,(.L_x_25874 - _ZN4vllm25paged_attention_v1_kernelIfhLi96ELi16ELi128ELNS_18Fp8KVCacheDataTypeE1ELb1EEEvPT_PKS2_PKT0_S8_ifPKiSA_iPKfiiiSC_SC_iiiii)
        .other          _ZN4vllm25paged_attention_v1_kernelIfhLi96ELi16ELi128ELNS_18Fp8KVCacheDataTypeE1ELb1EEEvPT_PKS2_PKT0_S8_ifPKiSA_iPKfiiiSC_SC_iiiii,@"STO_CUDA_ENTRY STV_DEFAULT"
_ZN4vllm25paged_attention_v1_kernelIfhLi96ELi16ELi128ELNS_18Fp8KVCacheDataTypeE1ELb1EEEvPT_PKS2_PKT0_S8_ifPKiSA_iPKfiiiSC_SC_iiiii:
.text._ZN4vllm25paged_attention_v1_kernelIfhLi96ELi16ELi128ELNS_18Fp8KVCacheDataTypeE1ELb1EEEvPT_PKS2_PKT0_S8_ifPKiSA_iPKfiiiSC_SC_iiiii:
        /* <DEDUP_REMOVED lines=103> */
.L_x_15610:
        /* <DEDUP_REMOVED lines=24> */
.L_x_15614:
        /* <DEDUP_REMOVED lines=41> */
.L_x_15612:
[----:B------:R-:W-:Y:S05]  /*0a80*/  BSYNC.RECONVERGENT B6 ;  /* 0x0000000000067941 */ /* 0x000fea0003800200 */
.L_x_15611:
        /* <DEDUP_REMOVED lines=10> */
.L_x_15654:
        /* <DEDUP_REMOVED lines=39> */
.L_x_15620:
        /* <DEDUP_REMOVED lines=11> */
.L_x_15619:
[----:B------:R-:W-:Y:S05]  /*0e50*/  BSYNC.RECONVERGENT B1 ;  /* 0x0000000000017941 */ /* 0x000fea0003800200 */
.L_x_15618:
        /* <DEDUP_REMOVED lines=12> */
.L_x_15623:
        /* <DEDUP_REMOVED lines=100> */
.L_x_15622:
[----:B------:R-:W-:Y:S05]  /*1560*/  BSYNC.RECONVERGENT B1 ;  /* 0x0000000000017941 */ /* 0x000fea0003800200 */
.L_x_15621:
        /* <DEDUP_REMOVED lines=55> */
.L_x_15625:
[----:B------:R-:W-:Y:S05]  /*18e0*/  BSYNC.RECONVERGENT B1 ;  /* 0x0000000000017941 */ /* 0x000fea0003800200 */
.L_x_15624:
        /* <DEDUP_REMOVED lines=26> */
.L_x_15617:
[----:B------:R-:W-:Y:S05]  /*1a90*/  BSYNC.RECONVERGENT B0 ;  /* 0x0000000000007941 */ /* 0x000fea0003800200 */
.L_x_15616:
        /* <DEDUP_REMOVED lines=39> */
.L_x_15630:
[----:B------:R-:W0:Y:S01]  /*1d10*/  LDS R15, [R12] ;  /* 0x000000000c0f7984 */ /* 0x000e220000000800 */
[----:B------:R-:W-:-:S04]  /*1d20*/  IADD3 R13, PT, PT, R13, 0x1, RZ ;  /* 0x000000010d0d7810 */ /* 0x000fc80007ffe0ff */
[----:B------:R-:W-:Y:S01]  /*1d30*/  ISETP.NE.AND P0, PT, R13, RZ, PT ;  /* 0x000000ff0d00720c */ /* 0x000fe20003f05270 */
[----:B0-----:R-:W-:-:S05]  /*1d40*/  FMUL.FTZ R15, R15, R2 ;  /* 0x000000020f0f7220 */ /* 0x001fca0000410000 */
[----:B------:R0:W-:Y:S02]  /*1d50*/  STS [R12], R15 ;  /* 0x0000000f0c007388 */ /* 0x0001e40000000800 */
[----:B0-----:R-:W-:-:S05]  /*1d60*/  VIADD R12, R12, 0x200 ;  /* 0x000002000c0c7836 */ /* 0x001fca0000000000 */
[----:B------:R-:W-:Y:S05]  /*1d70*/  @P0 BRA `(.L_x_15630) ;  /* 0xfffffffc00e40947 */ /* 0x000fea000383ffff */
.L_x_15629:
[----:B------:R-:W-:Y:S05]  /*1d80*/  BSYNC.RECONVERGENT B1 ;  /* 0x0000000000017941 */ /* 0x000fea0003800200 */
.L_x_15628:
        /* <DEDUP_REMOVED lines=12> */
.L_x_15633:
        /* <DEDUP_REMOVED lines=52> */
.L_x_15632:
[----:B------:R-:W-:Y:S05]  /*2190*/  BSYNC.RECONVERGENT B1 ;  /* 0x0000000000017941 */ /* 0x000fea0003800200 */
.L_x_15631:
        /* <DEDUP_REMOVED lines=31> */
.L_x_15635:
[----:B------:R-:W-:Y:S05]  /*2390*/  BSYNC.RECONVERGENT B1 ;  /* 0x0000000000017941 */ /* 0x000fea0003800200 */
.L_x_15634:
        /* <DEDUP_REMOVED lines=14> */
.L_x_15627:
[----:B------:R-:W-:Y:S05]  /*2480*/  BSYNC.RECONVERGENT B0 ;  /* 0x0000000000007941 */ /* 0x000fea0003800200 */
.L_x_15626:
        /* <DEDUP_REMOVED lines=29> */
.L_x_15639:
        /* <DEDUP_REMOVED lines=33> */
.L_x_15638:
        /* <DEDUP_REMOVED lines=16> */
.L_x_15637:
[----:B------:R-:W-:Y:S05]  /*2970*/  BSYNC.RECONVERGENT B6 ;  /* 0x0000000000067941 */ /* 0x000fea0003800200 */
.L_x_15636:
        /* <DEDUP_REMOVED lines=44> */
.L_x_15679:
        /* <DEDUP_REMOVED lines=33> */
.L_x_15642:
[----:B------:R-:W-:Y:S05]  /*2e50*/  BSYNC.RECONVERGENT B0 ;  /* 0x0000000000007941 */ /* 0x000fea0003800200 */
.L_x_15641:
        /* <DEDUP_REMOVED lines=27> */
.L_x_15644:
[----:B------:R-:W-:Y:S05]  /*3010*/  BSYNC.RECONVERGENT B0 ;  /* 0x0000000000007941 */ /* 0x000fea0003800200 */
.L_x_15643:
        /* <DEDUP_REMOVED lines=15> */
.L_x_15646:
[----:B------:R-:W-:Y:S05]  /*3110*/  BSYNC.RECONVERGENT B0 ;  /* 0x0000000000007941 */ /* 0x000fea0003800200 */
.L_x_15645:
        /* <DEDUP_REMOVED lines=27> */
.L_x_15648:
[----:B------:R-:W-:Y:S05]  /*32d0*/  BSYNC.RECONVERGENT B0 ;  /* 0x0000000000007941 */ /* 0x000fea0003800200 */
.L_x_15647:
        /* <DEDUP_REMOVED lines=28> */
.L_x_15613:
        /* <DEDUP_REMOVED lines=16> */
.L_x_15649:
[----:B------:R-:W-:Y:S05]  /*35a0*/  EXIT ;  /* 0x000000000000794d */ /* 0x000fea0003800000 */
.L_x_15615:
[----:B------:R-:W-:Y:S02]  /*35b0*/  IMAD.MOV.U32 R12, RZ, RZ, 0x10 ;  /* 0x00000010ff0c7424 */ /* 0x000fe400078e00ff */
[----:B------:R-:W-:Y:S01]  /*35c0*/  HFMA2 R11, -RZ, RZ, 0, 1.847743988037109375e-06 ;  /* 0x0000001fff0b7431 */ /* 0x000fe200000001ff */
[----:B------:R-:W-:-:S07]  /*35d0*/  MOV R15, 0xffffffff ;  /* 0xffffffff000f7802 */ /* 0x000fce0000000f00 */
[----:B------:R-:W-:Y:S05]  /*35e0*/  WARPSYNC.COLLECTIVE R15, `(.L_x_15650) ;  /* 0x000000000f087348 */ /* 0x000fea0003c00000 */
[----:B------:R0:W1:Y:S02]  /*35f0*/  SHFL.BFLY P6, R14, R13, R12, R11 ;  /* 0x0c00000c0d0e7389 */ /* 0x00006400000c000b */
[----:B01----:R-:W-:Y:S05]  /*3600*/  ENDCOLLECTIVE ;  /* 0x000000000000791b */ /* 0x003fea0003800000 */
.L_x_15650:
[----:B------:R-:W-:Y:S01]  /*3610*/  HFMA2 R12, -RZ, RZ, 0, 4.76837158203125e-07 ;  /* 0x00000008ff0c7431 */ /* 0x000fe200000001ff */
[----:B------:R-:W-:-:S05]  /*3620*/  FMNMX.FTZ R0, R14, -3.40282346638528859812e+38, !PT ;  /* 0xff7fffff0e007809 */ /* 0x000fca0007810000 */
[----:B------:R-:W-:-:S07]  /*3630*/  IMAD.MOV.U32 R13, RZ, RZ, R0 ;  /* 0x000000ffff0d7224 */ /* 0x000fce00078e0000 */
[----:B------:R-:W-:Y:S05]  /*3640*/  WARPSYNC.COLLECTIVE R15, `(.L_x_15651) ;  /* 0x000000000f087348 */ /* 0x000fea0003c00000 */
[----:B------:R0:W1:Y:S02]  /*3650*/  SHFL.BFLY P6, R14, R13, R12, R11 ;  /* 0x0c00000c0d0e7389 */ /* 0x00006400000c000b */
[----:B01----:R-:W-:Y:S05]  /*3660*/  ENDCOLLECTIVE ;  /* 0x000000000000791b */ /* 0x003fea0003800000 */
.L_x_15651:
[----:B------:R-:W-:Y:S01]  /*3670*/  IMAD.MOV.U32 R12, RZ, RZ, 0x4 ;  /* 0x00000004ff0c7424 */ /* 0x000fe200078e00ff */
[----:B------:R-:W-:-:S04]  /*3680*/  FMNMX.FTZ R2, R0, R14, !PT ;  /* 0x0000000e00027209 */ /* 0x000fc80007810000 */
[----:B------:R-:W-:-:S07]  /*3690*/  MOV R13, R2 ;  /* 0x00000002000d7202 */ /* 0x000fce0000000f00 */
[----:B------:R-:W-:Y:S05]  /*36a0*/  WARPSYNC.COLLECTIVE R15, `(.L_x_15652) ;  /* 0x000000000f087348 */ /* 0x000fea0003c00000 */
[----:B------:R0:W1:Y:S02]  /*36b0*/  SHFL.BFLY P6, R14, R13, R12, R11 ;  /* 0x0c00000c0d0e7389 */ /* 0x00006400000c000b */
[----:B01----:R-:W-:Y:S05]  /*36c0*/  ENDCOLLECTIVE ;  /* 0x000000000000791b */ /* 0x003fea0003800000 */
.L_x_15652:
[----:B------:R-:W-:Y:S01]  /*36d0*/  HFMA2 R12, -RZ, RZ, 0, 1.1920928955078125e-07 ;  /* 0x00000002ff0c7431 */ /* 0x000fe200000001ff */
[----:B------:R-:W-:-:S04]  /*36e0*/  FMNMX.FTZ R3, R2, R14, !PT ;  /* 0x0000000e02037209 */ /* 0x000fc80007810000 */
[----:B------:R-:W-:-:S07]  /*36f0*/  MOV R13, R3 ;  /* 0x00000003000d7202 */ /* 0x000fce0000000f00 */
[----:B------:R-:W-:Y:S05]  /*3700*/  WARPSYNC.COLLECTIVE R15, `(.L_x_15653) ;  /* 0x000000000f087348 */ /* 0x000fea0003c00000 */
[----:B------:R0:W1:Y:S02]  /*3710*/  SHFL.BFLY P6, R14, R13, R12, R11 ;  /* 0x0c00000c0d0e7389 */ /* 0x00006400000c000b */
[----:B01----:R-:W-:Y:S05]  /*3720*/  ENDCOLLECTIVE ;  /* 0x000000000000791b */ /* 0x003fea0003800000 */
.L_x_15653:
[----:B------:R-:W-:Y:S05]  /*3730*/  BRA `(.L_x_15654) ;  /* 0xffffffd000fc7947 */ /* 0x000fea000383ffff */
.L_x_15640:
[----:B01----:R-:W-:Y:S01]  /*3740*/  IMAD.MOV.U32 R13, RZ, RZ, RZ ;  /* 0x000000ffff0d7224 */ /* 0x003fe200078e00ff */
[----:B------:R-:W-:Y:S01]  /*3750*/  MOV R12, 0x2 ;  /* 0x00000002000c7802 */ /* 0x000fe20000000f00 */
[----:B------:R-:W-:Y:S02]  /*3760*/  HFMA2 R11, -RZ, RZ, 0, 1.847743988037109375e-06 ;  /* 0x0000001fff0b7431 */ /* 0x000fe400000001ff */
[----:B------:R-:W-:-:S07]  /*3770*/  IMAD.MOV.U32 R15, RZ, RZ, -0x1 ;  /* 0xffffffffff0f7424 */ /* 0x000fce00078e00ff */
[----:B------:R-:W-:Y:S05]  /*3780*/  WARPSYNC.COLLECTIVE R15, `(.L_x_15655) ;  /* 0x000000000f087348 */ /* 0x000fea0003c00000 */
[----:B------:R0:W1:Y:S02]  /*3790*/  SHFL.BFLY P6, R14, R13, R12, R11 ;  /* 0x0c00000c0d0e7389 */ /* 0x00006400000c000b */
[----:B01----:R-:W-:Y:S05]  /*37a0*/  ENDCOLLECTIVE ;  /* 0x000000000000791b */ /* 0x003fea0003800000 */
.L_x_15655:
[----:B------:R-:W-:Y:S02]  /*37b0*/  HFMA2 R12, -RZ, RZ, 0, 5.9604644775390625e-08 ;  /* 0x00000001ff0c7431 */ /* 0x000fe400000001ff */
[----:B------:R-:W-:-:S05]  /*37c0*/  FADD.FTZ R10, RZ, R14 ;  /* 0x0000000eff0a7221 */ /* 0x000fca0000010000 */
[----:B------:R-:W-:-:S07]  /*37d0*/  MOV R13, R10 ;  /* 0x0000000a000d7202 */ /* 0x000fce0000000f00 */
[----:B------:R-:W-:Y:S05]  /*37e0*/  WARPSYNC.COLLECTIVE R15, `(.L_x_15656) ;  /* 0x000000000f087348 */ /* 0x000fea0003c00000 */
[----:B------:R0:W1:Y:S02]  /*37f0*/  SHFL.BFLY P6, R14, R13, R12, R11 ;  /* 0x0c00000c0d0e7389 */ /* 0x00006400000c000b */
[----:B01----:R-:W-:Y:S05]  /*3800*/  ENDCOLLECTIVE ;  /* 0x000000000000791b */ /* 0x003fea0003800000 */
.L_x_15656:
[----:B------:R-:W-:Y:S01]  /*3810*/  MOV R13, RZ ;  /* 0x000000ff000d7202 */ /* 0x000fe20000000f00 */
[----:B------:R-:W-:Y:S02]  /*3820*/  HFMA2 R12, -RZ, RZ, 0, 1.1920928955078125e-07 ;  /* 0x00000002ff0c7431 */ /* 0x000fe400000001ff */
[----:B------:R-:W-:-:S07]  /*3830*/  IMAD.MOV.U32 R31, RZ, RZ, R14 ;  /* 0x000000ffff1f7224 */ /* 0x000fce00078e000e */
[----:B------:R-:W-:Y:S05]  /*3840*/  WARPSYNC.COLLECTIVE R15, `(.L_x_15657) ;  /* 0x000000000f087348 */ /* 0x000fea0003c00000 */
[----:B------:R0:W1:Y:S02]  /*3850*/  SHFL.BFLY P6, R14, R13, R12, R11 ;  /* 0x0c00000c0d0e7389 */ /* 0x00006400000c000b */
[----:B01----:R-:W-:Y:S05]  /*3860*/  ENDCOLLECTIVE ;  /* 0x000000000000791b */ /* 0x003fea0003800000 */
.L_x_15657:
        /* <DEDUP_REMOVED lines=8> */
.L_x_15658:
[----:B------:R-:W-:Y:S02]  /*38f0*/  IMAD.MOV.U32 R13, RZ, RZ, RZ ;  /* 0x000000ffff0d7224 */ /* 0x000fe400078e00ff */
[----:B------:R-:W-:Y:S01]  /*3900*/  HFMA2 R12, -RZ, RZ, 0, 1.1920928955078125e-07 ;  /* 0x00000002ff0c7431 */ /* 0x000fe200000001ff */
[----:B------:R-:W-:-:S07]  /*3910*/  MOV R30, R14 ;  /* 0x0000000e001e7202 */ /* 0x000fce0000000f00 */
[----:B------:R-:W-:Y:S05]  /*3920*/  WARPSYNC.COLLECTIVE R15, `(.L_x_15659) ;  /* 0x000000000f087348 */ /* 0x000fea0003c00000 */
[----:B------:R0:W1:Y:S02]  /*3930*/  SHFL.BFLY P6, R14, R13, R12, R11 ;  /* 0x0c00000c0d0e7389 */ /* 0x00006400000c000b */
[----:B01----:R-:W-:Y:S05]  /*3940*/  ENDCOLLECTIVE ;  /* 0x000000000000791b */ /* 0x003fea0003800000 */
.L_x_15659:
[----:B------:R-:W-:Y:S01]  /*3950*/  FADD.FTZ R30, R21, R30 ;  /* 0x0000001e151e7221 */ /* 0x000fe20000010000 */
[----:B------:R-:W-:Y:S02]  /*3960*/  HFMA2 R12, -RZ, RZ, 0, 5.9604644775390625e-08 ;  /* 0x00000001ff0c7431 */ /* 0x000fe400000001ff */
[----:B------:R-:W-:-:S05]  /*3970*/  FADD.FTZ R9, RZ, R14 ;  /* 0x0000000eff097221 */ /* 0x000fca0000010000 */
[----:B------:R-:W-:-:S07]  /*3980*/  MOV R13, R9 ;  /* 0x00000009000d7202 */ /* 0x000fce0000000f00 */
[----:B------:R-:W-:Y:S05]  /*3990*/  WARPSYNC.COLLECTIVE R15, `(.L_x_15660) ;  /* 0x000000000f087348 */ /* 0x000fea0003c00000 */
[----:B------:R0:W1:Y:S02]  /*39a0*/  SHFL.BFLY P6, R14, R13, R12, R11 ;  /* 0x0c00000c0d0e7389 */ /* 0x00006400000c000b */
[----:B01----:R-:W-:Y:S05]  /*39b0*/  ENDCOLLECTIVE ;  /* 0x000000000000791b */ /* 0x003fea0003800000 */
.L_x_15660:
[----:B------:R-:W-:Y:S01]  /*39c0*/  MOV R13, RZ ;  /* 0x000000ff000d7202 */ /* 0x000fe20000000f00 */
[----:B------:R-:W-:Y:S02]  /*39d0*/  HFMA2 R12, -RZ, RZ, 0, 1.1920928955078125e-07 ;  /* 0x00000002ff0c7431 */ /* 0x000fe400000001ff */
[----:B------:R-:W-:-:S07]  /*39e0*/  IMAD.MOV.U32 R8, RZ, RZ, R14 ;  /* 0x000000ffff087224 */ /* 0x000fce00078e000e */
[----:B------:R-:W-:Y:S05]  /*39f0*/  WARPSYNC.COLLECTIVE R15, `(.L_x_15661) ;  /* 0x000000000f087348 */ /* 0x000fea0003c00000 */
[----:B------:R0:W1:Y:S02]  /*3a00*/  SHFL.BFLY P6, R14, R13, R12, R11 ;  /* 0x0c00000c0d0e7389 */ /* 0x00006400000c000b */
[----:B01----:R-:W-:Y:S05]  /*3a10*/  ENDCOLLECTIVE ;  /* 0x000000000000791b */ /* 0x003fea0003800000 */
.L_x_15661:
        /* <DEDUP_REMOVED lines=8> */
.L_x_15662:
[----:B------:R-:W-:Y:S02]  /*3aa0*/  HFMA2 R13, -RZ, RZ, 0, 0 ;  /* 0x00000000ff0d7431 */ /* 0x000fe400000001ff */
[----:B------:R-:W-:Y:S01]  /*3ab0*/  IMAD.MOV.U32 R12, RZ, RZ, 0x2 ;  /* 0x00000002ff0c7424 */ /* 0x000fe200078e00ff */
[----:B------:R-:W-:-:S07]  /*3ac0*/  MOV R6, R14 ;  /* 0x0000000e00067202 */ /* 0x000fce0000000f00 */
[----:B------:R-:W-:Y:S05]  /*3ad0*/  WARPSYNC.COLLECTIVE R15, `(.L_x_15663) ;  /* 0x000000000f087348 */ /* 0x000fea0003c00000 */
[----:B------:R0:W1:Y:S02]  /*3ae0*/  SHFL.BFLY P6, R14, R13, R12, R11 ;  /* 0x0c00000c0d0e7389 */ /* 0x00006400000c000b */
[----:B01----:R-:W-:Y:S05]  /*3af0*/  ENDCOLLECTIVE ;  /* 0x000000000000791b */ /* 0x003fea0003800000 */
.L_x_15663:
        /* <DEDUP_REMOVED lines=8> */
.L_x_15664:
[----:B------:R-:W-:Y:S01]  /*3b80*/  MOV R13, RZ ;  /* 0x000000ff000d7202 */ /* 0x000fe20000000f00 */
[----:B------:R-:W-:Y:S02]  /*3b90*/  HFMA2 R12, -RZ, RZ, 0, 1.1920928955078125e-07 ;  /* 0x00000002ff0c7431 */ /* 0x000fe400000001ff */
[----:B------:R-:W-:-:S07]  /*3ba0*/  IMAD.MOV.U32 R4, RZ, RZ, R14 ;  /* 0x000000ffff047224 */ /* 0x000fce00078e000e */
[----:B------:R-:W-:Y:S05]  /*3bb0*/  WARPSYNC.COLLECTIVE R15, `(.L_x_15665) ;  /* 0x000000000f087348 */ /* 0x000fea0003c00000 */
[----:B------:R0:W1:Y:S02]  /*3bc0*/  SHFL.BFLY P6, R14, R13, R12, R11 ;  /* 0x0c00000c0d0e7389 */ /* 0x00006400000c000b */
[----:B01----:R-:W-:Y:S05]  /*3bd0*/  ENDCOLLECTIVE ;  /* 0x000000000000791b */ /* 0x003fea0003800000 */
.L_x_15665:
        /* <DEDUP_REMOVED lines=8> */
.L_x_15666:
[----:B------:R-:W-:Y:S02]  /*3c60*/  HFMA2 R13, -RZ, RZ, 0, 0 ;  /* 0x00000000ff0d7431 */ /* 0x000fe400000001ff */
[----:B------:R-:W-:Y:S01]  /*3c70*/  IMAD.MOV.U32 R12, RZ, RZ, 0x2 ;  /* 0x00000002ff0c7424 */ /* 0x000fe200078e00ff */
[----:B------:R-:W-:-:S07]  /*3c80*/  MOV R2, R14 ;  /* 0x0000000e00027202 */ /* 0x000fce0000000f00 */
[----:B------:R-:W-:Y:S05]  /*3c90*/  WARPSYNC.COLLECTIVE R15, `(.L_x_15667) ;  /* 0x000000000f087348 */ /* 0x000fea0003c00000 */
[----:B------:R0:W1:Y:S02]  /*3ca0*/  SHFL.BFLY P6, R14, R13, R12, R11 ;  /* 0x0c00000c0d0e7389 */ /* 0x00006400000c000b */
[----:B01----:R-:W-:Y:S05]  /*3cb0*/  ENDCOLLECTIVE ;  /* 0x000000000000791b */ /* 0x003fea0003800000 */
.L_x_15667:
        /* <DEDUP_REMOVED lines=8> */
.L_x_15668:
[----:B------:R-:W-:Y:S01]  /*3d40*/  MOV R13, RZ ;  /* 0x000000ff000d7202 */ /* 0x000fe20000000f00 */
[----:B------:R-:W-:Y:S02]  /*3d50*/  HFMA2 R12, -RZ, RZ, 0, 1.1920928955078125e-07 ;  /* 0x00000002ff0c7431 */ /* 0x000fe400000001ff */
[----:B------:R-:W-:-:S07]  /*3d60*/  IMAD.MOV.U32 R21, RZ, RZ, R14 ;  /* 0x000000ffff157224 */ /* 0x000fce00078e000e */
[----:B------:R-:W-:Y:S05]  /*3d70*/  WARPSYNC.COLLECTIVE R15, `(.L_x_15669) ;  /* 0x000000000f087348 */ /* 0x000fea0003c00000 */
[----:B------:R0:W1:Y:S02]  /*3d80*/  SHFL.BFLY P6, R14, R13, R12, R11 ;  /* 0x0c00000c0d0e7389 */ /* 0x00006400000c000b */
[----:B01----:R-:W-:Y:S05]  /*3d90*/  ENDCOLLECTIVE ;  /* 0x000000000000791b */ /* 0x003fea0003800000 */
.L_x_15669:
        /* <DEDUP_REMOVED lines=8> */
.L_x_15670:
[----:B------:R-:W-:Y:S02]  /*3e20*/  HFMA2 R13, -RZ, RZ, 0, 0 ;  /* 0x00000000ff0d7431 */ /* 0x000fe400000001ff */
[----:B------:R-:W-:Y:S01]  /*3e30*/  IMAD.MOV.U32 R12, RZ, RZ, 0x2 ;  /* 0x00000002ff0c7424 */ /* 0x000fe200078e00ff */
[----:B------:R-:W-:-:S07]  /*3e40*/  MOV R23, R14 ;  /* 0x0000000e00177202 */ /* 0x000fce0000000f00 */
[----:B------:R-:W-:Y:S05]  /*3e50*/  WARPSYNC.COLLECTIVE R15, `(.L_x_15671) ;  /* 0x000000000f087348 */ /* 0x000fea0003c00000 */
[----:B------:R0:W1:Y:S02]  /*3e60*/  SHFL.BFLY P6, R14, R13, R12, R11 ;  /* 0x0c00000c0d0e7389 */ /* 0x00006400000c000b */
[----:B01----:R-:W-:Y:S05]  /*3e70*/  ENDCOLLECTIVE ;  /* 0x000000000000791b */ /* 0x003fea0003800000 */
.L_x_15671:
        /* <DEDUP_REMOVED lines=8> */
.L_x_15672:
[----:B------:R-:W-:Y:S01]  /*3f00*/  MOV R13, RZ ;  /* 0x000000ff000d7202 */ /* 0x000fe20000000f00 */
[----:B------:R-:W-:Y:S02]  /*3f10*/  HFMA2 R12, -RZ, RZ, 0, 1.1920928955078125e-07 ;  /* 0x00000002ff0c7431 */ /* 0x000fe400000001ff */
[----:B------:R-:W-:-:S07]  /*3f20*/  IMAD.MOV.U32 R25, RZ, RZ, R14 ;  /* 0x000000ffff197224 */ /* 0x000fce00078e000e */
[----:B------:R-:W-:Y:S05]  /*3f30*/  WARPSYNC.COLLECTIVE R15, `(.L_x_15673) ;  /* 0x000000000f087348 */ /* 0x000fea0003c00000 */
[----:B------:R0:W1:Y:S02]  /*3f40*/  SHFL.BFLY P6, R14, R13, R12, R11 ;  /* 0x0c00000c0d0e7389 */ /* 0x00006400000c000b */
[----:B01----:R-:W-:Y:S05]  /*3f50*/  ENDCOLLECTIVE ;  /* 0x000000000000791b */ /* 0x003fea0003800000 */
.L_x_15673:
        /* <DEDUP_REMOVED lines=8> */
.L_x_15674:
[----:B------:R-:W-:Y:S02]  /*3fe0*/  HFMA2 R13, -RZ, RZ, 0, 0 ;  /* 0x00000000ff0d7431 */ /* 0x000fe400000001ff */
[----:B------:R-:W-:Y:S01]  /*3ff0*/  IMAD.MOV.U32 R12, RZ, RZ, 0x2 ;  /* 0x00000002ff0c7424 */ /* 0x000fe200078e00ff */
[----:B------:R-:W-:-:S07]  /*4000*/  MOV R27, R14 ;  /* 0x0000000e001b7202 */ /* 0x000fce0000000f00 */
[----:B------:R-:W-:Y:S05]  /*4010*/  WARPSYNC.COLLECTIVE R15, `(.L_x_15675) ;  /* 0x000000000f087348 */ /* 0x000fea0003c00000 */
[----:B------:R0:W1:Y:S02]  /*4020*/  SHFL.BFLY P6, R14, R13, R12, R11 ;  /* 0x0c00000c0d0e7389 */ /* 0x00006400000c000b */
[----:B01----:R-:W-:Y:S05]  /*4030*/  ENDCOLLECTIVE ;  /* 0x000000000000791b */ /* 0x003fea0003800000 */
.L_x_15675:
[----:B------:R-:W-:Y:S01]  /*4040*/  FADD.FTZ R24, R24, R27 ;  /* 0x0000001b18187221 */ /* 0x000fe20000010000 */
[----:B------:R-:W-:Y:S02]  /*4050*/  HFMA2 R12, -RZ, RZ, 0, 5.9604644775390625e-08 ;  /* 0x00000001ff0c7431 */ /* 0x000fe400000001ff */
[----:B------:R-:W-:-:S05]  /*4060*/  FADD.FTZ R26, RZ, R14 ;  /* 0x0000000eff1a7221 */ /* 0x000fca0000010000 */
[----:B------:R-:W-:-:S07]  /*4070*/  MOV R13, R26 ;  /* 0x0000001a000d7202 */ /* 0x000fce0000000f00 */
[----:B------:R-:W-:Y:S05]  /*4080*/  WARPSYNC.COLLECTIVE R15, `(.L_x_15676) ;  /* 0x000000000f087348 */ /* 0x000fea0003c00000 */
[----:B------:R0:W1:Y:S02]  /*4090*/  SHFL.BFLY P6, R14, R13, R12, R11 ;  /* 0x0c00000c0d0e7389 */ /* 0x00006400000c000b */
[----:B01----:R-:W-:Y:S05]  /*40a0*/  ENDCOLLECTIVE ;  /* 0x000000000000791b */ /* 0x003fea0003800000 */
.L_x_15676:
[----:B------:R-:W-:Y:S02]  /*40b0*/  IMAD.MOV.U32 R13, RZ, RZ, RZ ;  /* 0x000000ffff0d7224 */ /* 0x000fe400078e00ff */
[----:B------:R-:W-:Y:S01]  /*40c0*/  HFMA2 R12, -RZ, RZ, 0, 1.1920928955078125e-07 ;  /* 0x00000002ff0c7431 */ /* 0x000fe200000001ff */
[----:B------:R-:W-:-:S07]  /*40d0*/  MOV R29, R14 ;  /* 0x0000000e001d7202 */ /* 0x000fce0000000f00 */
[----:B------:R-:W-:Y:S05]  /*40e0*/  WARPSYNC.COLLECTIVE R15, `(.L_x_15677) ;  /* 0x000000000f087348 */ /* 0x000fea0003c00000 */
[----:B------:R0:W1:Y:S02]  /*40f0*/  SHFL.BFLY P6, R14, R13, R12, R11 ;  /* 0x0c00000c0d0e7389 */ /* 0x00006400000c000b */
[----:B01----:R-:W-:Y:S05]  /*4100*/  ENDCOLLECTIVE ;  /* 0x000000000000791b */ /* 0x003fea0003800000 */
.L_x_15677:
[----:B------:R-:W-:Y:S01]  /*4110*/  FADD.FTZ R26, R26, R29 ;  /* 0x0000001d1a1a7221 */ /* 0x000fe20000010000 */
[----:B------:R-:W-:Y:S02]  /*4120*/  HFMA2 R12, -RZ, RZ, 0, 5.9604644775390625e-08 ;  /* 0x00000001ff0c7431 */ /* 0x000fe400000001ff */
[----:B------:R-:W-:-:S05]  /*4130*/  FADD.FTZ R9, RZ, R14 ;  /* 0x0000000eff097221 */ /* 0x000fca0000010000 */
[----:B------:R-:W-:-:S07]  /*4140*/  MOV R13, R9 ;  /* 0x00000009000d7202 */ /* 0x000fce0000000f00 */
[----:B------:R-:W-:Y:S05]  /*4150*/  WARPSYNC.COLLECTIVE R15, `(.L_x_15678) ;  /* 0x000000000f087348 */ /* 0x000fea0003c00000 */
[----:B------:R0:W1:Y:S02]  /*4160*/  SHFL.BFLY P6, R14, R13, R12, R11 ;  /* 0x0c00000c0d0e7389 */ /* 0x00006400000c000b */
[----:B01----:R-:W-:Y:S05]  /*4170*/  ENDCOLLECTIVE ;  /* 0x000000000000791b */ /* 0x003fea0003800000 */
.L_x_15678:
[----:B------:R-:W-:Y:S05]  /*4180*/  BRA `(.L_x_15679) ;  /* 0xffffffe800ac7947 */ /* 0x000fea000383ffff */
.L_x_15680:
        /* <DEDUP_REMOVED lines=15> */
.L_x_25874:


//--------------------- .text._ZN4vllm25paged_attention_v1_kernelIfhLi80ELi16ELi128ELNS_18Fp8KVCacheDataTypeE1ELb1EEEvPT_PKS2_PKT0_S8_ifPKiSA_iPKfiiiSC_SC_iiiii --------------------------
	.section	.text._ZN4vllm25paged_attention_v1_kernelIfhLi80ELi16ELi128ELNS_18Fp8KVCacheDataTypeE1ELb1EEEvPT_PKS2_PKT0_S8_ifPKiSA_iPKfiiiSC_SC_iiiii,"ax",@progbits
	.align	128
        .global         _ZN4vllm25paged_attention_v1_kernelIfhLi80ELi16ELi128ELNS_18Fp8KVCacheDataTypeE1ELb1EEEvPT_PKS2_PKT0_S8_ifPKiSA_iPKfiiiSC_SC_iiiii
        .type           _ZN4vllm25paged_attention_v1_kernelIfhLi80ELi16ELi128ELNS_18Fp8KVCacheDataTypeE1ELb1EEEvPT_PKS2_PKT0_S8_ifPKiSA_iPKfiiiSC_SC_iiiii,@function
        .size           _ZN4vllm25paged_attention_v1_kernelIfhLi80ELi16ELi128ELNS_18Fp8KVCacheDataTypeE1ELb1EEEvPT_PKS2_PKT0_S8_ifPKiSA_iPKfiiiSC_SC_iiiii,(.L_x_25875 - _ZN4vllm25paged_attention_v1_kernelIfhLi80ELi16ELi128ELNS_18Fp8KVCacheDataTypeE1ELb1EEEvPT_PKS2_PKT0_S8_ifPKiSA_iPKfiiiSC_SC_iiiii)
        .other          _ZN4vllm25paged_attention_v1_kernelIfhLi80ELi16ELi128ELNS_18Fp8KVCacheDataTypeE1ELb1EEEvPT_PKS2_PKT0_S8_ifPKiSA_iPKfiiiSC_SC_iiiii,@"STO_CUDA_ENTRY STV_DEFAULT"
_ZN4vllm25paged_attention_v1_kernelIfhLi80ELi16ELi128ELNS_18Fp8KVCacheDataTypeE1ELb1EEEvPT_PKS2_PKT0_S8_ifPKiSA_iPKfiiiSC_SC_iiiii:
.text._ZN4vllm25paged_attention_v1_kernelIfhLi80ELi16ELi128ELNS_18Fp8KVCacheDataTypeE1ELb1EEEvPT_PKS2_PKT0_S8_ifPKiSA_iPKfiiiSC_SC_iiiii:
        /* <DEDUP_REMOVED lines=103> */
.L_x_15681:
        /* <DEDUP_REMOVED lines=24> */
.L_x_15685:
        /* <DEDUP_REMOVED lines=41> */
.L_x_15683:
[----:B------:R-:W-:Y:S05]  /*0a80*/  BSYNC.RECONVERGENT B6 ;  /* 0x0000000000067941 */ /* 0x000fea0003800200 */
.L_x_15682:
        /* <DEDUP_REMOVED lines=10> */
.L_x_15725:
        /* <DEDUP_REMOVED lines=39> */
.L_x_15691:
        /* <DEDUP_REMOVED lines=11> */
.L_x_15690:
[----:B------:R-:W-:Y:S05]  /*0e50*/  BSYNC.RECONVERGENT B1 ;  /* 0x0000000000017941 */ /* 0x000fea0003800200 */
.L_x_15689:
        /* <DEDUP_REMOVED lines=12> */
.L_x_15694:
        /* <DEDUP_REMOVED lines=100> */
.L_x_15693:
[----:B------:R-:W-:Y:S05]  /*1560*/  BSYNC.RECONVERGENT B1 ;  /* 0x0000000000017941 */ /* 0x000fea0003800200 */
.L_x_15692:
        /* <DEDUP_REMOVED lines=55> */
.L_x_15696:
[----:B------:R-:W-:Y:S05]  /*18e0*/  BSYNC.RECONVERGENT B1 ;  /* 0x0000000000017941 */ /* 0x000fea0003800200 */
.L_x_15695:
        /* <DEDUP_REMOVED lines=26> */
.L_x_15688:
[----:B------:R-:W-:Y:S05]  /*1a90*/  BSYNC.RECONVERGENT B0 ;  /* 0x0000000000007941 */ /* 0x000fea0003800200 */
.L_x_15687:
        /* <DEDUP_REMOVED lines=39> */
.L_x_15701:
[----:B------:R-:W0:Y:S01]  /*1d10*/  LDS R15, [R12] ;  /* 0x000000000c0f7984 */ /* 0x000e220000000800 */
[----:B------:R-:W-:-:S04]  /*1d20*/  IADD3 R13, PT, PT, R13, 0x1, RZ ;  /* 0x000000010d0d7810 */ /* 0x000fc80007ffe0ff */
[----:B------:R-:W-:Y:S01]  /*1d30*/  ISETP.NE.AND P0, PT, R13, RZ, PT ;  /* 0x000000ff0d00720c */ /* 0x000fe20003f05270 */
[----:B0-----:R-:W-:-:S05]  /*1d40*/  FMUL.FTZ R15, R15, R2 ;  /* 0x000000020f0f7220 */ /* 0x001fca0000410000 */
[----:B------:R0:W-:Y:S02]  /*1d50*/  STS [R12], R15 ;  /* 0x0000000f0c007388 */ /* 0x0001e40000000800 */
[----:B0-----:R-:W-:-:S05]  /*1d60*/  VIADD R12, R12, 0x200 ;  /* 0x000002000c0c7836 */ /* 0x001fca0000000000 */
[----:B------:R-:W-:Y:S05]  /*1d70*/  @P0 BRA `(.L_x_15701) ;  /* 0xfffffffc00e40947 */ /* 0x000fea000383ffff */
.L_x_15700:
[----:B------:R-:W-:Y:S05]  /*1d80*/  BSYNC.RECONVERGENT B1 ;  /* 0x0000000000017941 */ /* 0x000fea0003800200 */
.L_x_15699:
        /* <DEDUP_REMOVED lines=12> */
.L_x_15704:
        /* <DEDUP_REMOVED lines=52> */
.L_x_15703:
[----:B------:R-:W-:Y:S05]  /*2190*/  BSYNC.RECONVERGENT B1 ;  /* 0x0000000000017941 */ /* 0x000fea0003800200 */
.L_x_15702:
        /* <DEDUP_REMOVED lines=31> */
.L_x_15706:
[----:B------:R-:W-:Y:S05]  /*2390*/  BSYNC.RECONVERGENT B1 ;  /* 0x0000000000017941 */ /* 0x000fea0003800200 */
.L_x_15705:
        /* <DEDUP_REMOVED lines=14> */
.L_x_15698:
[----:B------:R-:W-:Y:S05]  /*2480*/  BSYNC.RECONVERGENT B0 ;  /* 0x0000000000007941 */ /* 0x000fea0003800200 */
.L_x_15697:
        /* <DEDUP_REMOVED lines=29> */
.L_x_15710:
        /* <DEDUP_REMOVED lines=33> */
.L_x_15709:
        /* <DEDUP_REMOVED lines=16> */
.L_x_15708:
[----:B------:R-:W-:Y:S05]  /*2970*/  BSYNC.RECONVERGENT B6 ;  /* 0x0000000000067941 */ /* 0x000fea0003800200 */
.L_x_15707:
        /* <DEDUP_REMOVED lines=41> */
.L_x_15746:
        /* <DEDUP_REMOVED lines=31> */
.L_x_15713:
[----:B------:R-:W-:Y:S05]  /*2e00*/  BSYNC.RECONVERGENT B0 ;  /* 0x0000000000007941 */ /* 0x000fea0003800200 */
.L_x_15712:
        /* <DEDUP_REMOVED lines=23> */
.L_x_15715:
[----:B------:R-:W-:Y:S05]  /*2f80*/  BSYNC.RECONVERGENT B0 ;  /* 0x0000000000007941 */ /* 0x000fea0003800200 */
.L_x_15714:
        /* <DEDUP_REMOVED lines=13> */
.L_x_15717:
[----:B------:R-:W-:Y:S05]  /*3060*/  BSYNC.RECONVERGENT B0 ;  /* 0x0000000000007941 */ /* 0x000fea0003800200 */
.L_x_15716:
        /* <DEDUP_REMOVED lines=23> */
.L_x_15719:
[----:B------:R-:W-:Y:S05]  /*31e0*/  BSYNC.RECONVERGENT B0 ;  /* 0x0000000000007941 */ /* 0x000fea0003800200 */
.L_x_15718:
        /* <DEDUP_REMOVED lines=26> */
.L_x_15684:
        /* <DEDUP_REMOVED lines=16> */
.L_x_15720:
[----:B------:R-:W-:Y:S05]  /*3490*/  EXIT ;  /* 0x000000000000794d */ /* 0x000fea0003800000 */
.L_x_15686:
[----:B------:R-:W-:Y:S01]  /*34a0*/  HFMA2 R12, -RZ, RZ, 0, 9.5367431640625e-07 ;  /* 0x00000010ff0c7431 */ /* 0x000fe200000001ff */
[----:B------:R-:W-:Y:S01]  /*34b0*/  MOV R11, 0x1f ;  /* 0x0000001f000b7802 */ /* 0x000fe20000000f00 */
[----:B------:R-:W-:-:S07]  /*34c0*/  IMAD.MOV.U32 R15, RZ, RZ, -0x1 ;  /* 0xffffffffff0f7424 */ /* 0x000fce00078e00ff */
[----:B------:R-:W-:Y:S05]  /*34d0*/  WARPSYNC.COLLECTIVE R15, `(.L_x_15721) ;  /* 0x000000000f087348 */ /* 0x000fea0003c00000 */
[----:B------:R0:W1:Y:S02]  /*34e0*/  SHFL.BFLY P6, R14, R13, R12, R11 ;  /* 0x0c00000c0d0e7389 */ /* 0x00006400000c000b */
[----:B01----:R-:W-:Y:S05]  /*34f0*/  ENDCOLLECTIVE ;  /* 0x000000000000791b */ /* 0x003fea0003800000 */
.L_x_15721:
[----:B------:R-:W-:Y:S01]  /*3500*/  HFMA2 R12, -RZ, RZ, 0, 4.76837158203125e-07 ;  /* 0x00000008ff0c7431 */ /* 0x000fe200000001ff */
[----:B------:R-:W-:-:S04]  /*3510*/  FMNMX.FTZ R0, R14, -3.40282346638528859812e+38, !PT ;  /* 0xff7fffff0e007809 */ /* 0x000fc80007810000 */
[----:B------:R-:W-:-:S07]  /*3520*/  MOV R13, R0 ;  /* 0x00000000000d7202 */ /* 0x000fce0000000f00 */
[----:B------:R-:W-:Y:S05]  /*3530*/  WARPSYNC.COLLECTIVE R15, `(.L_x_15722) ;  /* 0x000000000f087348 */ /* 0x000fea0003c00000 */
[----:B------:R0:W1:Y:S02]  /*3540*/  SHFL.BFLY P6, R14, R13, R12, R11 ;  /* 0x0c00000c0d0e7389 */ /* 0x00006400000c000b */
[----:B01----:R-:W-:Y:S05]  /*3550*/  ENDCOLLECTIVE ;  /* 0x000000000000791b */ /* 0x003fea0003800000 */
.L_x_15722:
[----:B------:R-:W-:Y:S02]  /*3560*/  MOV R12, 0x4 ;  /* 0x00000004000c7802 */ /* 0x000fe40000000f00 */
[----:B------:R-:W-:-:S05]  /*3570*/  FMNMX.FTZ R2, R0, R14, !PT ;  /* 0x0000000e00027209 */ /* 0x000fca0007810000 */
[----:B------:R-:W-:-:S07]  /*3580*/  IMAD.MOV.U32 R13, RZ, RZ, R2 ;  /* 0x000000ffff0d7224 */ /* 0x000fce00078e0002 */
[----:B------:R-:W-:Y:S05]  /*3590*/  WARPSYNC.COLLECTIVE R15, `(.L_x_15723) ;  /* 0x000000000f087348 */ /* 0x000fea0003c00000 */
[----:B------:R0:W1:Y:S02]  /*35a0*/  SHFL.BFLY P6, R14, R13, R12, R11 ;  /* 0x0c00000c0d0e7389 */ /* 0x00006400000c000b */
[----:B01----:R-:W-:Y:S05]  /*35b0*/  ENDCOLLECTIVE ;  /* 0x000000000000791b */ /* 0x003fea0003800000 */
.L_x_15723:
[----:B------:R-:W-:Y:S01]  /*35c0*/  IMAD.MOV.U32 R12, RZ, RZ, 0x2 ;  /* 0x00000002ff0c7424 */ /* 0x000fe200078e00ff */
[----:B------:R-:W-:-:S04]  /*35d0*/  FMNMX.FTZ R3, R2, R14, !PT ;  /* 0x0000000e02037209 */ /* 0x000fc80007810000 */
[----:B------:R-:W-:-:S07]  /*35e0*/  MOV R13, R3 ;  /* 0x00000003000d7202 */ /* 0x000fce0000000f00 */
[----:B------:R-:W-:Y:S05]  /*35f0*/  WARPSYNC.COLLECTIVE R15, `(.L_x_15724) ;  /* 0x000000000f087348 */ /* 0x000fea0003c00000 */
[----:B------:R0:W1:Y:S02]  /*3600*/  SHFL.BFLY P6, R14, R13, R12, R11 ;  /* 0x0c00000c0d0e7389 */ /* 0x00006400000c000b */
[----:B01----:R-:W-:Y:S05]  /*3610*/  ENDCOLLECTIVE ;  /* 0x000000000000791b */ /* 0x003fea0003800000 */
.L_x_15724:
[----:B------:R-:W-:Y:S05]  /*3620*/  BRA `(.L_x_15725) ;  /* 0xffffffd400407947 */ /* 0x000fea000383ffff */
.L_x_15711:
[----:B01----:R-:W-:Y:S01]  /*3630*/  HFMA2 R13, -RZ, RZ, 0, 0 ;  /* 0x00000000ff0d7431 */ /* 0x003fe200000001ff */
[----:B------:R-:W-:Y:S01]  /*3640*/  MOV R12, 0x2 ;  /* 0x00000002000c7802 */ /* 0x000fe20000000f00 */
[----:B------:R-:W-:Y:S01]  /*3650*/  IMAD.MOV.U32 R11, RZ, RZ, 0x1f ;  /* 0x0000001fff0b7424 */ /* 0x000fe200078e00ff */
[----:B------:R-:W-:-:S07]  /*3660*/  MOV R15, 0xffffffff ;  /* 0xffffffff000f7802 */ /* 0x000fce0000000f00 */
[----:B------:R-:W-:Y:S05]  /*3670*/  WARPSYNC.COLLECTIVE R15, `(.L_x_15726) ;  /* 0x000000000f087348 */ /* 0x000fea0003c00000 */
[----:B------:R0:W1:Y:S02]  /*3680*/  SHFL.BFLY P6, R14, R13, R12, R11 ;  /* 0x0c00000c0d0e7389 */ /* 0x00006400000c000b */
[----:B01----:R-:W-:Y:S05]  /*3690*/  ENDCOLLECTIVE ;  /* 0x000000000000791b */ /* 0x003fea0003800000 */
.L_x_15726:
[----:B------:R-:W-:Y:S01]  /*36a0*/  HFMA2 R12, -RZ, RZ, 0, 5.9604644775390625e-08 ;  /* 0x00000001ff0c7431 */ /* 0x000fe200000001ff */
[----:B------:R-:W-:-:S05]  /*36b0*/  MOV R29, R14 ;  /* 0x0000000e001d7202 */ /* 0x000fca0000000f00 */
[----:B------:R-:W-:-:S04]  /*36c0*/  FADD.FTZ R29, RZ, R29 ;  /* 0x0000001dff1d7221 */ /* 0x000fc80000010000 */
[----:B------:R-:W-:-:S07]  /*36d0*/  IMAD.MOV.U32 R13, RZ, RZ, R29 ;  /* 0x000000ffff0d7224 */ /* 0x000fce00078e001d */
[----:B------:R-:W-:Y:S05]  /*36e0*/  WARPSYNC.COLLECTIVE R15, `(.L_x_15727) ;  /* 0x000000000f087348 */ /* 0x000fea0003c00000 */
[----:B------:R0:W1:Y:S02]  /*36f0*/  SHFL.BFLY P6, R14, R13, R12, R11 ;  /* 0x0c00000c0d0e7389 */ /* 0x00006400000c000b */
[----:B01----:R-:W-:Y:S05]  /*3700*/  ENDCOLLECTIVE ;  /* 0x000000000000791b */ /* 0x003fea0003800000 */
.L_x_15727:
[----:B------:R-:W-:Y:S02]  /*3710*/  IMAD.MOV.U32 R13, RZ, RZ, RZ ;  /* 0x000000ffff0d7224 */ /* 0x000fe400078e00ff */
[----:B------:R-:W-:Y:S01]  /*3720*/  HFMA2 R12, -RZ, RZ, 0, 1.1920928955078125e-07 ;  /* 0x00000002ff0c7431 */ /* 0x000fe200000001ff */
[----:B------:R-:W-:-:S07]  /*3730*/  MOV R26, R14 ;  /* 0x0000000e001a7202 */ /* 0x000fce0000000f00 */
[----:B------:R-:W-:Y:S05]  /*3740*/  WARPSYNC.COLLECTIVE R15, `(.L_x_15728) ;  /* 0x000000000f087348 */ /* 0x000fea0003c00000 */
[----:B------:R0:W1:Y:S02]  /*3750*/  SHFL.BFLY P6, R14, R13, R12, R11 ;  /* 0x0c00000c0d0e7389 */ /* 0x00006400000c000b */
[----:B01----:R-:W-:Y:S05]  /*3760*/  ENDCOLLECTIVE ;  /* 0x000000000000791b */ /* 0x003fea0003800000 */
.L_x_15728:
        /* <DEDUP_REMOVED lines=8> */
.L_x_15729:
[----:B------:R-:W-:Y:S02]  /*37f0*/  IMAD.MOV.U32 R13, RZ, RZ, RZ ;  /* 0x000000ffff0d7224 */ /* 0x000fe400078e00ff */
[----:B------:R-:W-:Y:S01]  /*3800*/  HFMA2 R12, -RZ, RZ, 0, 1.1920928955078125e-07 ;  /* 0x00000002ff0c7431 */ /* 0x000fe200000001ff */
[----:B------:R-:W-:-:S07]  /*3810*/  MOV R24, R14 ;  /* 0x0000000e00187202 */ /* 0x000fce0000000f00 */
[----:B------:R-:W-:Y:S05]  /*3820*/  WARPSYNC.COLLECTIVE R15, `(.L_x_15730) ;  /* 0x000000000f087348 */ /* 0x000fea0003c00000 */
[----:B------:R0:W1:Y:S02]  /*3830*/  SHFL.BFLY P6, R14, R13, R12, R11 ;  /* 0x0c00000c0d0e7389 */ /* 0x00006400000c000b */
[----:B01----:R-:W-:Y:S05]  /*3840*/  ENDCOLLECTIVE ;  /* 0x000000000000791b */ /* 0x003fea0003800000 */
.L_x_15730:
        /* <DEDUP_REMOVED lines=8> */
.L_x_15731:
[----:B------:R-:W-:Y:S02]  /*38d0*/  IMAD.MOV.U32 R13, RZ, RZ, RZ ;  /* 0x000000ffff0d7224 */ /* 0x000fe400078e00ff */
[----:B------:R-:W-:Y:S01]  /*38e0*/  HFMA2 R12, -RZ, RZ, 0, 1.1920928955078125e-07 ;  /* 0x00000002ff0c7431 */ /* 0x000fe200000001ff */
[----:B------:R-:W-:-:S07]  /*38f0*/  MOV R20, R14 ;  /* 0x0000000e00147202 */ /* 0x000fce0000000f00 */
[----:B------:R-:W-:Y:S05]  /*3900*/  WARPSYNC.COLLECTIVE R15, `(.L_x_15732) ;  /* 0x000000000f087348 */ /* 0x000fea0003c00000 */
[----:B------:R0:W1:Y:S02]  /*3910*/  SHFL.BFLY P6, R14, R13, R12, R11 ;  /* 0x0c00000c0d0e7389 */ /* 0x00006400000c000b */
[----:B01----:R-:W-:Y:S05]  /*3920*/  ENDCOLLECTIVE ;  /* 0x000000000000791b */ /* 0x003fea0003800000 */
.L_x_15732:
        /* <DEDUP_REMOVED lines=8> */
.L_x_15733:
[----:B------:R-:W-:Y:S02]  /*39b0*/  IMAD.MOV.U32 R13, RZ, RZ, RZ ;  /* 0x000000ffff0d7224 */ /* 0x000fe400078e00ff */
[----:B------:R-:W-:Y:S01]  /*39c0*/  HFMA2 R12, -RZ, RZ, 0, 1.1920928955078125e-07 ;  /* 0x00000002ff0c7431 */ /* 0x000fe200000001ff */
[----:B------:R-:W-:-:S07]  /*39d0*/  MOV R10, R14 ;  /* 0x0000000e000a7202 */ /* 0x000fce0000000f00 */
[----:B------:R-:W-:Y:S05]  /*39e0*/  WARPSYNC.COLLECTIVE R15, `(.L_x_15734) ;  /* 0x000000000f087348 */ /* 0x000fea0003c00000 */
[----:B------:R0:W1:Y:S02]  /*39f0*/  SHFL.BFLY P6, R14, R13, R12, R11 ;  /* 0x0c00000c0d0e7389 */ /* 0x00006400000c000b */
[----:B01----:R-:W-:Y:S05]  /*3a00*/  ENDCOLLECTIVE ;  /* 0x000000000000791b */ /* 0x003fea0003800000 */
.L_x_15734:
        /* <DEDUP_REMOVED lines=8> */
.L_x_15735:
[----:B------:R-:W-:Y:S02]  /*3a90*/  IMAD.MOV.U32 R13, RZ, RZ, RZ ;  /* 0x000000ffff0d7224 */ /* 0x000fe400078e00ff */
[----:B------:R-:W-:Y:S01]  /*3aa0*/  HFMA2 R12, -RZ, RZ, 0, 1.1920928955078125e-07 ;  /* 0x00000002ff0c7431 */ /* 0x000fe200000001ff */
[----:B------:R-:W-:-:S07]  /*3ab0*/  MOV R8, R14 ;  /* 0x0000000e00087202 */ /* 0x000fce0000000f00 */
[----:B------:R-:W-:Y:S05]  /*3ac0*/  WARPSYNC.COLLECTIVE R15, `(.L_x_15736) ;  /* 0x000000000f087348 */ /* 0x000fea0003c00000 */
[----:B------:R0:W1:Y:S02]  /*3ad0*/  SHFL.BFLY P6, R14, R13, R12, R11 ;  /* 0x0c00000c0d0e7389 */ /* 0x00006400000c000b */
[----:B01----:R-:W-:Y:S05]  /*3ae0*/  ENDCOLLECTIVE ;  /* 0x000000000000791b */ /* 0x003fea0003800000 */
.L_x_15736:
        /* <DEDUP_REMOVED lines=8> */
.L_x_15737:
[----:B------:R-:W-:Y:S02]  /*3b70*/  IMAD.MOV.U32 R13, RZ, RZ, RZ ;  /* 0x000000ffff0d7224 */ /* 0x000fe400078e00ff */
[----:B------:R-:W-:Y:S01]  /*3b80*/  HFMA2 R12, -RZ, RZ, 0, 1.1920928955078125e-07 ;  /* 0x00000002ff0c7431 */ /* 0x000fe200000001ff */
[----:B------:R-:W-:-:S07]  /*3b90*/  MOV R6, R14 ;  /* 0x0000000e00067202 */ /* 0x000fce0000000f00 */
[----:B------:R-:W-:Y:S05]  /*3ba0*/  WARPSYNC.COLLECTIVE R15, `(.L_x_15738) ;  /* 0x000000000f087348 */ /* 0x000fea0003c00000 */
[----:B------:R0:W1:Y:S02]  /*3bb0*/  SHFL.BFLY P6, R14, R13, R12, R11 ;  /* 0x0c00000c0d0e7389 */ /* 0x00006400000c000b */
[----:B01----:R-:W-:Y:S05]  /*3bc0*/  ENDCOLLECTIVE ;  /* 0x000000000000791b */ /* 0x003fea0003800000 */
.L_x_15738:
        /* <DEDUP_REMOVED lines=8> */
.L_x_15739:
[----:B------:R-:W-:Y:S01]  /*3c50*/  HFMA2 R13, -RZ, RZ, 0, 0 ;  /* 0x00000000ff0d7431 */ /* 0x000fe200000001ff */
[----:B------:R-:W-:Y:S02]  /*3c60*/  MOV R12, 0x2 ;  /* 0x00000002000c7802 */ /* 0x000fe40000000f00 */
[----:B------:R-:W-:-:S07]  /*3c70*/  MOV R4, R14 ;  /* 0x0000000e00047202 */ /* 0x000fce0000000f00 */
[----:B------:R-:W-:Y:S05]  /*3c80*/  WARPSYNC.COLLECTIVE R15, `(.L_x_15740) ;  /* 0x000000000f087348 */ /* 0x000fea0003c00000 */
[----:B------:R0:W1:Y:S02]  /*3c90*/  SHFL.BFLY P6, R14, R13, R12, R11 ;  /* 0x0c00000c0d0e7389 */ /* 0x00006400000c000b */
[----:B01----:R-:W-:Y:S05]  /*3ca0*/  ENDCOLLECTIVE ;  /* 0x000000000000791b */ /* 0x003fea0003800000 */
.L_x_15740:
        /* <DEDUP_REMOVED lines=8> */
.L_x_15741:
[----:B------:R-:W-:Y:S02]  /*3d30*/  IMAD.MOV.U32 R13, RZ, RZ, RZ ;  /* 0x000000ffff0d7224 */ /* 0x000fe400078e00ff */
[----:B------:R-:W-:Y:S01]  /*3d40*/  HFMA2 R12, -RZ, RZ, 0, 1.1920928955078125e-07 ;  /* 0x00000002ff0c7431 */ /* 0x000fe200000001ff */
[----:B------:R-:W-:-:S07]  /*3d50*/  MOV R2, R14 ;  /* 0x0000000e00027202 */ /* 0x000fce0000000f00 */
[----:B------:R-:W-:Y:S05]  /*3d60*/  WARPSYNC.COLLECTIVE R15, `(.L_x_15742) ;  /* 0x000000000f087348 */ /* 0x000fea0003c00000 */
[----:B------:R0:W1:Y:S02]  /*3d70*/  SHFL.BFLY P6, R14, R13, R12, R11 ;  /* 0x0c00000c0d0e7389 */ /* 0x00006400000c000b */
[----:B01----:R-:W-:Y:S05]  /*3d80*/  ENDCOLLECTIVE ;  /* 0x000000000000791b */ /* 0x003fea0003800000 */
.L_x_15742:
[----:B------:R-:W-:Y:S01]  /*3d90*/  FADD.FTZ R2, R5, R2 ;  /* 0x0000000205027221 */ /* 0x000fe20000010000 */
[----:B------:R-:W-:Y:S02]  /*3da0*/  HFMA2 R12, -RZ, RZ, 0, 5.9604644775390625e-08 ;  /* 0x00000001ff0c7431 */ /* 0x000fe400000001ff */
[----:B------:R-:W-:-:S05]  /*3db0*/  FADD.FTZ R3, RZ, R14 ;  /* 0x0000000eff037221 */ /* 0x000fca0000010000 */
[----:B------:R-:W-:-:S07]  /*3dc0*/  MOV R13, R3 ;  /* 0x00000003000d7202 */ /* 0x000fce0000000f00 */
[----:B------:R-:W-:Y:S05]  /*3dd0*/  WARPSYNC.COLLECTIVE R15, `(.L_x_15743) ;  /* 0x000000000f087348 */ /* 0x000fea0003c00000 */
[----:B------:R0:W1:Y:S02]  /*3de0*/  SHFL.BFLY P6, R14, R13, R12, R11 ;  /* 0x0c00000c0d0e7389 */ /* 0x00006400000c000b */
[----:B01----:R-:W-:Y:S05]  /*3df0*/  ENDCOLLECTIVE ;  /* 0x000000000000791b */ /* 0x003fea0003800000 */
.L_x_15743:
[----:B------:R-:W-:Y:S01]  /*3e00*/  MOV R13, RZ ;  /* 0x000000ff000d7202 */ /* 0x000fe20000000f00 */
[----:B------:R-:W-:Y:S02]  /*3e10*/  HFMA2 R12, -RZ, RZ, 0, 1.1920928955078125e-07 ;  /* 0x00000002ff0c7431 */ /* 0x000fe400000001ff */
[----:B------:R-:W-:-:S07]  /*3e20*/  IMAD.MOV.U32 R0, RZ, RZ, R14 ;  /* 0x000000ffff007224 */ /* 0x000fce00078e000e */
[----:B------:R-:W-:Y:S05]  /*3e30*/  WARPSYNC.COLLECTIVE R15, `(.L_x_15744) ;  /* 0x000000000f087348 */ /* 0x000fea0003c00000 */
[----:B------:R0:W1:Y:S02]  /*3e40*/  SHFL.BFLY P6, R14, R13, R12, R11 ;  /* 0x0c00000c0d0e7389 */ /* 0x00006400000c000b */
[----:B01----:R-:W-:Y:S05]  /*3e50*/  ENDCOLLECTIVE ;  /* 0x000000000000791b */ /* 0x003fea0003800000 */
.L_x_15744:
[----:B------:R-:W-:Y:S01]  /*3e60*/  FADD.FTZ R0, R3, R0 ;  /* 0x0000000003007221 */ /* 0x000fe20000010000 */
[----:B------:R-:W-:Y:S01]  /*3e70*/  MOV R12, 0x1 ;  /* 0x00000001000c7802 */ /* 0x000fe20000000f00 */
[----:B------:R-:W-:-:S07]  /*3e80*/  FADD.FTZ R13, RZ, R14 ;  /* 0x0000000eff0d7221 */ /* 0x000fce0000010000 */
[----:B------:R-:W-:Y:S05]  /*3e90*/  WARPSYNC.COLLECTIVE R15, `(.L_x_15745) ;  /* 0x000000000f087348 */ /* 0x000fea0003c00000 */
[----:B------:R0:W1:Y:S02]  /*3ea0*/  SHFL.BFLY P6, R14, R13, R12, R11 ;  /* 0x0c00000c0d0e7389 */ /* 0x00006400000c000b */
[----:B01----:R-:W-:Y:S05]  /*3eb0*/  ENDCOLLECTIVE ;  /* 0x000000000000791b */ /* 0x003fea0003800000 */
.L_x_15745:
[----:B------:R-:W-:Y:S05]  /*3ec0*/  BRA `(.L_x_15746) ;  /* 0xffffffec00507947 */ /* 0x000fea000383ffff */
.L_x_15747:
        /* <DEDUP_REMOVED lines=11> */
.L_x_25875:


//--------------------- .text._ZN4vllm25paged_attention_v1_kernelIfhLi64ELi16ELi128ELNS_18Fp8KVCacheDataTypeE1ELb1EEEvPT_PKS2_PKT0_S8_ifPKiSA_iPKfiiiSC_SC_iiiii --------------------------
	.section	.text._ZN4vllm25paged_attention_v1_kernelIfhLi64ELi16ELi128ELNS_18Fp8KVCacheDataTypeE1ELb1EEEvPT_PKS2_PKT0_S8_ifPKiSA_iPKfiiiSC_SC_iiiii,"ax",@progbits
	.align	128
        .global         _ZN4vllm25paged_attention_v1_kernelIfhLi64ELi16ELi128ELNS_18Fp8KVCacheDataTypeE1ELb1EEEvPT_PKS2_PKT0_S8_ifPKiSA_iPKfiiiSC_SC_iiiii
        .type           _ZN4vllm25paged_attention_v1_kernelIfhLi64ELi16ELi128ELNS_18Fp8KVCacheDataTypeE1ELb1EEEvPT_PKS2_PKT0_S8_ifPKiSA_iPKfiiiSC_SC_iiiii,@function
        .size           _ZN4vllm25paged_attention_v1_kernelIfhLi64ELi16ELi128ELNS_18Fp8KVCacheDataTypeE1ELb1EEEvPT_PKS2_PKT0_S8_ifPKiSA_iPKfiiiSC_SC_iiiii,(.L_x_25876 - _ZN4vllm25paged_attention_v1_kernelIfhLi64ELi16ELi128ELNS_18Fp8KVCacheDataTypeE1ELb1EEEvPT_PKS2_PKT0_S8_ifPKiSA_iPKfiiiSC_SC_iiiii)
        .other          _ZN4vllm25paged_attention_v1_kernelIfhLi64ELi16ELi128ELNS_18Fp8KVCacheDataTypeE1ELb1EEEvPT_PKS2_PKT0_S8_ifPKiSA_iPKfiiiSC_SC_iiiii,@"STO_CUDA_ENTRY STV_DEFAULT"
_ZN4vllm25paged_attention_v1_kernelIfhLi64ELi16ELi128ELNS_18Fp8KVCacheDataTypeE1ELb1EEEvPT_PKS2_PKT0_S8_ifPKiSA_iPKfiiiSC_SC_iiiii:
.text._ZN4vllm25paged_attention_v1_kernelIfhLi64ELi16ELi128ELNS_18Fp8KVCacheDataTypeE1ELb1EEEvPT_PKS2_PKT0_S8_ifPKiSA_iPKfiiiSC_SC_iiiii:
        /* <DEDUP_REMOVED lines=103> */
.L_x_15748:
        /* <DEDUP_REMOVED lines=24> */
.L_x_15752:
        /* <DEDUP_REMOVED lines=41> */
.L_x_15750:
[----:B------:R-:W-:Y:S05]  /*0a80*/  BSYNC.RECONVERGENT B6 ;  /* 0x0000000000067941 */ /* 0x000fea0003800200 */
.L_x_15749:
        /* <DEDUP_REMOVED lines=10> */
.L_x_15792:
        /* <DEDUP_REMOVED lines=39> */
.L_x_15758:
        /* <DEDUP_REMOVED lines=11> */
.L_x_15757:
[----:B------:R-:W-:Y:S05]  /*0e50*/  BSYNC.RECONVERGENT B1 ;  /* 0x0000000000017941 */ /* 0x000fea0003800200 */
.L_x_15756:
        /* <DEDUP_REMOVED lines=12> */
.L_x_15761:
        /* <DEDUP_REMOVED lines=100> */
.L_x_15760:
[----:B------:R-:W-:Y:S05]  /*1560*/  BSYNC.RECONVERGENT B1 ;  /* 0x0000000000017941 */ /* 0x000fea0003800200 */
.L_x_15759:
        /* <DEDUP_REMOVED lines=55> */
.L_x_15763:
[----:B------:R-:W-:Y:S05]  /*18e0*/  BSYNC.RECONVERGENT B1 ;  /* 0x0000000000017941 */ /* 0x000fea0003800200 */
.L_x_15762:
        /* <DEDUP_REMOVED lines=26> */
.L_x_15755:
[----:B------:R-:W-:Y:S05]  /*1a90*/  BSYNC.RECONVERGENT B0 ;  /* 0x0000000000007941 */ /* 0x000fea0003800200 */
.L_x_15754:
        /* <DEDUP_REMOVED lines=39> */
.L_x_15768:
[----:B------:R-:W0:Y:S01]  /*1d10*/  LDS R15, [R12] ;  /* 0x000000000c0f7984 */ /* 0x000e220000000800 */
[----:B------:R-:W-:-:S04]  /*1d20*/  IADD3 R13, PT, PT, R13, 0x1, RZ ;  /* 0x000000010d0d7810 */ /* 0x000fc80007ffe0ff */
[----:B------:R-:W-:Y:S01]  /*1d30*/  ISETP.NE.AND P0, PT, R13, RZ, PT ;  /* 0x000000ff0d00720c */ /* 0x000fe20003f05270 */
[----:B0-----:R-:W-:-:S05]  /*1d40*/  FMUL.FTZ R15, R15, R2 ;  /* 0x000000020f0f7220 */ /* 0x001fca0000410000 */
[----:B------:R0:W-:Y:S02]  /*1d50*/  STS [R12], R15 ;  /* 0x0000000f0c007388 */ /* 0x0001e40000000800 */
[----:B0-----:R-:W-:-:S05]  /*1d60*/  IADD3 R12, PT, PT, R12, 0x200, RZ ;  /* 0x000002000c0c7810 */ /* 0x001fca0007ffe0ff */
[----:B------:R-:W-:Y:S05]  /*1d70*/  @P0 BRA `(.L_x_15768) ;  /* 0xfffffffc00e40947 */ /* 0x000fea000383ffff */
.L_x_15767:
[----:B------:R-:W-:Y:S05]  /*1d80*/  BSYNC.RECONVERGENT B1 ;  /* 0x0000000000017941 */ /* 0x000fea0003800200 */
.L_x_15766:
        /* <DEDUP_REMOVED lines=12> */
.L_x_15771:
        /* <DEDUP_REMOVED lines=52> */
.L_x_15770:
[----:B------:R-:W-:Y:S05]  /*2190*/  BSYNC.RECONVERGENT B1 ;  /* 0x0000000000017941 */ /* 0x000fea0003800200 */
.L_x_15769:
        /* <DEDUP_REMOVED lines=31> */
.L_x_15773:
[----:B------:R-:W-:Y:S05]  /*2390*/  BSYNC.RECONVERGENT B1 ;  /* 0x0000000000017941 */ /* 0x000fea0003800200 */
.L_x_15772:
        /* <DEDUP_REMOVED lines=14> */
.L_x_15765:
[----:B------:R-:W-:Y:S05]  /*2480*/  BSYNC.RECONVERGENT B0 ;  /* 0x0000000000007941 */ /* 0x000fea0003800200 */
.L_x_15764:
        /* <DEDUP_REMOVED lines=29> */
.L_x_15777:
        /* <DEDUP_REMOVED lines=33> */
.L_x_15776:
        /* <DEDUP_REMOVED lines=16> */
.L_x_15775:
[----:B------:R-:W-:Y:S05]  /*2970*/  BSYNC.RECONVERGENT B6 ;  /* 0x0000000000067941 */ /* 0x000fea0003800200 */
.L_x_15774:
        /* <DEDUP_REMOVED lines=35> */
.L_x_15809:
        /* <DEDUP_REMOVED lines=23> */
.L_x_15780:
[----:B------:R-:W-:Y:S05]  /*2d20*/  BSYNC.RECONVERGENT B0 ;  /* 0x0000000000007941 */ /* 0x000fea0003800200 */
.L_x_15779:
        /* <DEDUP_REMOVED lines=29> */
.L_x_15782:
[----:B------:R-:W-:Y:S05]  /*2f00*/  BSYNC.RECONVERGENT B0 ;  /* 0x0000000000007941 */ /* 0x000fea0003800200 */
.L_x_15781:
        /* <DEDUP_REMOVED lines=12> */
.L_x_15784:
[----:B------:R-:W-:Y:S05]  /*2fd0*/  BSYNC.RECONVERGENT B0 ;  /* 0x0000000000007941 */ /* 0x000fea0003800200 */
.L_x_15783:
        /* <DEDUP_REMOVED lines=19> */
.L_x_15786:
[----:B------:R-:W-:Y:S05]  /*3110*/  BSYNC.RECONVERGENT B0 ;  /* 0x0000000000007941 */ /* 0x000fea0003800200 */
.L_x_15785:
        /* <DEDUP_REMOVED lines=24> */
.L_x_15751:
        /* <DEDUP_REMOVED lines=16> */
.L_x_15787:
[----:B------:R-:W-:Y:S05]  /*33a0*/  EXIT ;  /* 0x000000000000794d */ /* 0x000fea0003800000 */
.L_x_15753:
[----:B------:R-:W-:Y:S02]  /*33b0*/  HFMA2 R12, -RZ, RZ, 0, 9.5367431640625e-07 ;  /* 0x00000010ff0c7431 */ /* 0x000fe400000001ff */
[----:B------:R-:W-:Y:S01]  /*33c0*/  IMAD.MOV.U32 R11, RZ, RZ, 0x1f ;  /* 0x0000001fff0b7424 */ /* 0x000fe200078e00ff */
[----:B------:R-:W-:-:S07]  /*33d0*/  MOV R15, 0xffffffff ;  /* 0xffffffff000f7802 */ /* 0x000fce0000000f00 */
[----:B------:R-:W-:Y:S05]  /*33e0*/  WARPSYNC.COLLECTIVE R15, `(.L_x_15788) ;  /* 0x000000000f087348 */ /* 0x000fea0003c00000 */
[----:B------:R0:W1:Y:S02]  /*33f0*/  SHFL.BFLY P6, R14, R13, R12, R11 ;  /* 0x0c00000c0d0e7389 */ /* 0x00006400000c000b */
[----:B01----:R-:W-:Y:S05]  /*3400*/  ENDCOLLECTIVE ;  /* 0x000000000000791b */ /* 0x003fea0003800000 */
.L_x_15788:
[----:B------:R-:W-:Y:S01]  /*3410*/  IMAD.MOV.U32 R12, RZ, RZ, 0x8 ;  /* 0x00000008ff0c7424 */ /* 0x000fe200078e00ff */
[----:B------:R-:W-:-:S04]  /*3420*/  FMNMX.FTZ R0, R14, -3.40282346638528859812e+38, !PT ;  /* 0xff7fffff0e007809 */ /* 0x000fc80007810000 */
[----:B------:R-:W-:-:S07]  /*3430*/  MOV R13, R0 ;  /* 0x00000000000d7202 */ /* 0x000fce0000000f00 */
[----:B------:R-:W-:Y:S05]  /*3440*/  WARPSYNC.COLLECTIVE R15, `(.L_x_15789) ;  /* 0x000000000f087348 */ /* 0x000fea0003c00000 */
[----:B------:R0:W1:Y:S02]  /*3450*/  SHFL.BFLY P6, R14, R13, R12, R11 ;  /* 0x0c00000c0d0e7389 */ /* 0x00006400000c000b */
[----:B01----:R-:W-:Y:S05]  /*3460*/  ENDCOLLECTIVE ;  /* 0x000000000000791b */ /* 0x003fea0003800000 */
.L_x_15789:
[----:B------:R-:W-:Y:S01]  /*3470*/  HFMA2 R12, -RZ, RZ, 0, 2.384185791015625e-07 ;  /* 0x00000004ff0c7431 */ /* 0x000fe200000001ff */
[----:B------:R-:W-:-:S04]  /*3480*/  FMNMX.FTZ R2, R0, R14, !PT ;  /* 0x0000000e00027209 */ /* 0x000fc80007810000 */
[----:B------:R-:W-:-:S07]  /*3490*/  MOV R13, R2 ;  /* 0x00000002000d7202 */ /* 0x000fce0000000f00 */
[----:B------:R-:W-:Y:S05]  /*34a0*/  WARPSYNC.COLLECTIVE R15, `(.L_x_15790) ;  /* 0x000000000f087348 */ /* 0x000fea0003c00000 */
[----:B------:R0:W1:Y:S02]  /*34b0*/  SHFL.BFLY P6, R14, R13, R12, R11 ;  /* 0x0c00000c0d0e7389 */ /* 0x00006400000c000b */
[----:B01----:R-:W-:Y:S05]  /*34c0*/  ENDCOLLECTIVE ;  /* 0x000000000000791b */ /* 0x003fea0003800000 */
.L_x_15790:
[----:B------:R-:W-:Y:S02]  /*34d0*/  MOV R12, 0x2 ;  /* 0x00000002000c7802 */ /* 0x000fe40000000f00 */
[----:B------:R-:W-:-:S05]  /*34e0*/  FMNMX.FTZ R3, R2, R14, !PT ;  /* 0x0000000e02037209 */ /* 0x000fca0007810000 */
[----:B------:R-:W-:-:S07]  /*34f0*/  IMAD.MOV.U32 R13, RZ, RZ, R3 ;  /* 0x000000ffff0d7224 */ /* 0x000fce00078e0003 */
[----:B------:R-:W-:Y:S05]  /*3500*/  WARPSYNC.COLLECTIVE R15, `(.L_x_15791) ;  /* 0x000000000f087348 */ /* 0x000fea0003c00000 */
[----:B------:R0:W1:Y:S02]  /*3510*/  SHFL.BFLY P6, R14, R13, R12, R11 ;  /* 0x0c00000c0d0e7389 */ /* 0x00006400000c000b */
[----:B01----:R-:W-:Y:S05]  /*3520*/  ENDCOLLECTIVE ;  /* 0x000000000000791b */ /* 0x003fea0003800000 */
.L_x_15791:
[----:B------:R-:W-:Y:S05]  /*3530*/  BRA `(.L_x_15792) ;  /* 0xffffffd4007c7947 */ /* 0x000fea000383ffff */
.L_x_15778:
[----:B01----:R-:W-:Y:S02]  /*3540*/  HFMA2 R13, -RZ, RZ, 0, 0 ;  /* 0x00000000ff0d7431 */ /* 0x003fe400000001ff */
[----:B------:R-:W-:Y:S01]  /*3550*/  IMAD.MOV.U32 R12, RZ, RZ, 0x2 ;  /* 0x00000002ff0c7424 */ /* 0x000fe200078e00ff */
[----:B------:R-:W-:Y:S02]  /*3560*/  MOV R11, 0x1f ;  /* 0x0000001f000b7802 */ /* 0x000fe40000000f00 */
[----:B------:R-:W-:-:S07]  /*3570*/  MOV R15, 0xffffffff ;  /* 0xffffffff000f7802 */ /* 0x000fce0000000f00 */
[----:B------:R-:W-:Y:S05]  /*3580*/  WARPSYNC.COLLECTIVE R15, `(.L_x_15793) ;  /* 0x000000000f087348 */ /* 0x000fea0003c00000 */
[----:B------:R0:W1:Y:S02]  /*3590*/  SHFL.BFLY P6, R14, R13, R12, R11 ;  /* 0x0c00000c0d0e7389 */ /* 0x00006400000c000b */
[----:B01----:R-:W-:Y:S05]  /*35a0*/  ENDCOLLECTIVE ;  /* 0x000000000000791b */ /* 0x003fea0003800000 */
.L_x_15793:
[----:B------:R-:W-:Y:S02]  /*35b0*/  HFMA2 R12, -RZ, RZ, 0, 5.9604644775390625e-08 ;  /* 0x00000001ff0c7431 */ /* 0x000fe400000001ff */
[----:B------:R-:W-:-:S04]  /*35c0*/  FADD.FTZ R25, RZ, R14 ;  /* 0x0000000eff197221 */ /* 0x000fc80000010000 */
[----:B------:R-:W-:-:S07]  /*35d0*/  IMAD.MOV.U32 R13, RZ, RZ, R25 ;  /* 0x000000ffff0d7224 */ /* 0x000fce00078e0019 */
[----:B------:R-:W-:Y:S05]  /*35e0*/  WARPSYNC.COLLECTIVE R15, `(.L_x_15794) ;  /* 0x000000000f087348 */ /* 0x000fea0003c00000 */
[----:B------:R0:W1:Y:S02]  /*35f0*/  SHFL.BFLY P6, R14, R13, R12, R11 ;  /* 0x0c00000c0d0e7389 */ /* 0x00006400000c000b */
[----:B01----:R-:W-:Y:S05]  /*3600*/  ENDCOLLECTIVE ;  /* 0x000000000000791b */ /* 0x003fea0003800000 */
.L_x_15794:
[----:B------:R-:W-:Y:S02]  /*3610*/  IMAD.MOV.U32 R13, RZ, RZ, RZ ;  /* 0x000000ffff0d7224 */ /* 0x000fe400078e00ff */
[----:B------:R-:W-:Y:S01]  /*3620*/  HFMA2 R12, -RZ, RZ, 0, 1.1920928955078125e-07 ;  /* 0x00000002ff0c7431 */ /* 0x000fe200000001ff */
[----:B------:R-:W-:-:S07]  /*3630*/  MOV R24, R14 ;  /* 0x0000000e00187202 */ /* 0x000fce0000000f00 */
[----:B------:R-:W-:Y:S05]  /*3640*/  WARPSYNC.COLLECTIVE R15, `(.L_x_15795) ;  /* 0x000000000f087348 */ /* 0x000fea0003c00000 */
[----:B------:R0:W1:Y:S02]  /*3650*/  SHFL.BFLY P6, R14, R13, R12, R11 ;  /* 0x0c00000c0d0e7389 */ /* 0x00006400000c000b */
[----:B01----:R-:W-:Y:S05]  /*3660*/  ENDCOLLECTIVE ;  /* 0x000000000000791b */ /* 0x003fea0003800000 */
.L_x_15795:
        /* <DEDUP_REMOVED lines=8> */
.L_x_15796:
[----:B------:R-:W-:Y:S02]  /*36f0*/  IMAD.MOV.U32 R13, RZ, RZ, RZ ;  /* 0x000000ffff0d7224 */ /* 0x000fe400078e00ff */
[----:B------:R-:W-:Y:S01]  /*3700*/  HFMA2 R12, -RZ, RZ, 0, 1.1920928955078125e-07 ;  /* 0x00000002ff0c7431 */ /* 0x000fe200000001ff */
[----:B------:R-:W-:-:S07]  /*3710*/  MOV R20, R14 ;  /* 0x0000000e00147202 */ /* 0x000fce0000000f00 */
[----:B------:R-:W-:Y:S05]  /*3720*/  WARPSYNC.COLLECTIVE R15, `(.L_x_15797) ;  /* 0x000000000f087348 */ /* 0x000fea0003c00000 */
[----:B------:R0:W1:Y:S02]  /*3730*/  SHFL.BFLY P6, R14, R13, R12, R11 ;  /* 0x0c00000c0d0e7389 */ /* 0x00006400000c000b */
[----:B01----:R-:W-:Y:S05]  /*3740*/  ENDCOLLECTIVE ;  /* 0x000000000000791b */ /* 0x003fea0003800000 */
.L_x_15797:
        /* <DEDUP_REMOVED lines=8> */
.L_x_15798:
[----:B------:R-:W-:Y:S02]  /*37d0*/  IMAD.MOV.U32 R13, RZ, RZ, RZ ;  /* 0x000000ffff0d7224 */ /* 0x000fe400078e00ff */
[----:B------:R-:W-:Y:S01]  /*37e0*/  HFMA2 R12, -RZ, RZ, 0, 1.1920928955078125e-07 ;  /* 0x00000002ff0c7431 */ /* 0x000fe200000001ff */
[----:B------:R-:W-:-:S07]  /*37f0*/  MOV R10, R14 ;  /* 0x0000000e000a7202 */ /* 0x000fce0000000f00 */
[----:B------:R-:W-:Y:S05]  /*3800*/  WARPSYNC.COLLECTIVE R15, `(.L_x_15799) ;  /* 0x000000000f087348 */ /* 0x000fea0003c00000 */
[----:B------:R0:W1:Y:S02]  /*3810*/  SHFL.BFLY P6, R14, R13, R12, R11 ;  /* 0x0c00000c0d0e7389 */ /* 0x00006400000c000b */
[----:B01----:R-:W-:Y:S05]  /*3820*/  ENDCOLLECTIVE ;  /* 0x000000000000791b */ /* 0x003fea0003800000 */
.L_x_15799:
        /* <DEDUP_REMOVED lines=8> */
.L_x_15800:
[----:B------:R-:W-:Y:S02]  /*38b0*/  IMAD.MOV.U32 R13, RZ, RZ, RZ ;  /* 0x000000ffff0d7224 */ /* 0x000fe400078e00ff */
[----:B------:R-:W-:Y:S01]  /*38c0*/  HFMA2 R12, -RZ, RZ, 0, 1.1920928955078125e-07 ;  /* 0x00000002ff0c7431 */ /* 0x000fe200000001ff */
[----:B------:R-:W-:-:S07]  /*38d0*/  MOV R6, R14 ;  /* 0x0000000e00067202 */ /* 0x000fce0000000f00 */
[----:B------:R-:W-:Y:S05]  /*38e0*/  WARPSYNC.COLLECTIVE R15, `(.L_x_15801) ;  /* 0x000000000f087348 */ /* 0x000fea0003c00000 */
[----:B------:R0:W1:Y:S02]  /*38f0*/  SHFL.BFLY P6, R14, R13, R12, R11 ;  /* 0x0c00000c0d0e7389 */ /* 0x00006400000c000b */
[----:B01----:R-:W-:Y:S05]  /*3900*/  ENDCOLLECTIVE ;  /* 0x000000000000791b */ /* 0x003fea0003800000 */
.L_x_15801:
        /* <DEDUP_REMOVED lines=8> */
.L_x_15802:
[----:B------:R-:W-:Y:S02]  /*3990*/  IMAD.MOV.U32 R13, RZ, RZ, RZ ;  /* 0x000000ffff0d7224 */ /* 0x000fe400078e00ff */
[----:B------:R-:W-:Y:S01]  /*39a0*/  HFMA2 R12, -RZ, RZ, 0, 1.1920928955078125e-07 ;  /* 0x00000002ff0c7431 */ /* 0x000fe200000001ff */
[----:B------:R-:W-:-:S07]  /*39b0*/  MOV R4, R14 ;  /* 0x0000000e00047202 */ /* 0x000fce0000000f00 */
[----:B------:R-:W-:Y:S05]  /*39c0*/  WARPSYNC.COLLECTIVE R15, `(.L_x_15803) ;  /* 0x000000000f087348 */ /* 0x000fea0003c00000 */
[----:B------:R0:W1:Y:S02]  /*39d0*/  SHFL.BFLY P6, R14, R13, R12, R11 ;  /* 0x0c00000c0d0e7389 */ /* 0x00006400000c000b */
[----:B01----:R-:W-:Y:S05]  /*39e0*/  ENDCOLLECTIVE ;  /* 0x000000000000791b */ /* 0x003fea0003800000 */
.L_x_15803:
        /* <DEDUP_REMOVED lines=8> */
.L_x_15804:
[----:B------:R-:W-:Y:S02]  /*3a70*/  IMAD.MOV.U32 R13, RZ, RZ, RZ ;  /* 0x000000ffff0d7224 */ /* 0x000fe400078e00ff */
[----:B------:R-:W-:Y:S01]  /*3a80*/  HFMA2 R12, -RZ, RZ, 0, 1.1920928955078125e-07 ;  /* 0x00000002ff0c7431 */ /* 0x000fe200000001ff */
[----:B------:R-:W-:-:S07]  /*3a90*/  MOV R2, R14 ;  /* 0x0000000e00027202 */ /* 0x000fce0000000f00 */
[----:B------:R-:W-:Y:S05]  /*3aa0*/  WARPSYNC.COLLECTIVE R15, `(.L_x_15805) ;  /* 0x000000000f087348 */ /* 0x000fea0003c00000 */
[----:B------:R0:W1:Y:S02]  /*3ab0*/  SHFL.BFLY P6, R14, R13, R12, R11 ;  /* 0x0c00000c0d0e7389 */ /* 0x00006400000c000b */
[----:B01----:R-:W-:Y:S05]  /*3ac0*/  ENDCOLLECTIVE ;  /* 0x000000000000791b */ /* 0x003fea0003800000 */
.L_x_15805:
        /* <DEDUP_REMOVED lines=9> */
.L_x_15806:
[----:B------:R-:W-:Y:S02]  /*3b60*/  IMAD.MOV.U32 R13, RZ, RZ, RZ ;  /* 0x000000ffff0d7224 */ /* 0x000fe400078e00ff */
[----:B------:R-:W-:Y:S01]  /*3b70*/  HFMA2 R12, -RZ, RZ, 0, 1.1920928955078125e-07 ;  /* 0x00000002ff0c7431 */ /* 0x000fe200000001ff */
[----:B------:R-:W-:-:S07]  /*3b80*/  MOV R0, R14 ;  /* 0x0000000e00007202 */ /* 0x000fce0000000f00 */
[----:B------:R-:W-:Y:S05]  /*3b90*/  WARPSYNC.COLLECTIVE R15, `(.L_x_15807) ;  /* 0x000000000f087348 */ /* 0x000fea0003c00000 */
[----:B------:R0:W1:Y:S02]  /*3ba0*/  SHFL.BFLY P6, R14, R13, R12, R11 ;  /* 0x0c00000c0d0e7389 */ /* 0x00006400000c000b */
[----:B01----:R-:W-:Y:S05]  /*3bb0*/  ENDCOLLECTIVE ;  /* 0x000000000000791b */ /* 0x003fea0003800000 */
.L_x_15807:
        /* <DEDUP_REMOVED lines=8> */
.L_x_15808:
[----:B------:R-:W-:Y:S05]  /*3c40*/  BRA `(.L_x_15809) ;  /* 0xffffffec00d87947 */ /* 0x000fea000383ffff */
.L_x_15810:
        /* <DEDUP_REMOVED lines=11> */
.L_x_25876:


//--------------------- .text._ZN4vllm25paged_attention_v1_kernelIfhLi32ELi16ELi128ELNS_18Fp8KVCacheDataTypeE1ELb1EEEvPT_PKS2_PKT0_S8_ifPKiSA_iPKfiiiSC_SC_iiiii --------------------------
	.section	.text._ZN4vllm25paged_attention_v1_kernelIfhLi32ELi16ELi128ELNS_18Fp8KVCacheDataTypeE1ELb1EEEvPT_PKS2_PKT0_S8_ifPKiSA_iPKfiiiSC_SC_iiiii,"ax",@progbits
	.align	128
        .global         _ZN4vllm25paged_attention_v1_kernelIfhLi32ELi16ELi128ELNS_18Fp8KVCacheDataTypeE1ELb1EEEvPT_PKS2_PKT0_S8_ifPKiSA_iPKfiiiSC_SC_iiiii
        .type           _ZN4vllm25paged_attention_v1_kernelIfhLi32ELi16ELi128ELNS_18Fp8KVCacheDataTypeE1ELb1EEEvPT_PKS2_PKT0_S8_ifPKiSA_iPKfiiiSC_SC_iiiii,@function
        .size           _ZN4vllm25paged_attention_v1_kernelIfhLi32ELi16ELi128ELNS_18Fp8KVCacheDataTypeE1ELb1EEEvPT_PKS2_PKT0_S8_ifPKiSA_iPKfiiiSC_SC_iiiii,(.L_x_25877 - _ZN4vllm25paged_attention_v1_kernelIfhLi32ELi16ELi128ELNS_18Fp8KVCacheDataTypeE1ELb1EEEvPT_PKS2_PKT0_S8_ifPKiSA_iPKfiiiSC_SC_iiiii)
        .other          _ZN4vllm25paged_attention_v1_kernelIfhLi32ELi16ELi128ELNS_18Fp8KVCacheDataTypeE1ELb1EEEvPT_PKS2_PKT0_S8_ifPKiSA_iPKfiiiSC_SC_iiiii,@"STO_CUDA_ENTRY STV_DEFAULT"
_ZN4vllm25paged_attention_v1_kernelIfhLi32ELi16ELi128ELNS_18Fp8KVCacheDataTypeE1ELb1EEEvPT_PKS2_PKT0_S8_ifPKiSA_iPKfiiiSC_SC_iiiii:
.text._ZN4vllm25paged_attention_v1_kernelIfhLi32ELi16ELi128ELNS_18Fp8KVCacheDataTypeE1ELb1EEEvPT_PKS2_PKT0_S8_ifPKiSA_iPKfiiiSC_SC_iiiii:
        /* <DEDUP_REMOVED lines=103> */
.L_x_15811:
        /* <DEDUP_REMOVED lines=24> */
.L_x_15815:
        /* <DEDUP_REMOVED lines=41> */
.L_x_15813:
[----:B------:R-:W-:Y:S05]  /*0a80*/  BSYNC.RECONVERGENT B6 ;  /* 0x0000000000067941 */ /* 0x000fea0003800200 */
.L_x_15812:
        /* <DEDUP_REMOVED lines=10> */
.L_x_15849:
        /* <DEDUP_REMOVED lines=39> */
.L_x_15821:
        /* <DEDUP_REMOVED lines=11> */
.L_x_15820:
[----:B------:R-:W-:Y:S05]  /*0e50*/  BSYNC.RECONVERGENT B1 ;  /* 0x0000000000017941 */ /* 0x000fea0003800200 */
.L_x_15819:
        /* <DEDUP_REMOVED lines=12> */
.L_x_15824:
        /* <DEDUP_REMOVED lines=100> */
.L_x_15823:
[----:B------:R-:W-:Y:S05]  /*1560*/  BSYNC.RECONVERGENT B1 ;  /* 0x0000000000017941 */ /* 0x000fea0003800200 */
.L_x_15822:
        /* <DEDUP_REMOVED lines=55> */
.L_x_15826:
[----:B------:R-:W-:Y:S05]  /*18e0*/  BSYNC.RECONVERGENT B1 ;  /* 0x0000000000017941 */ /* 0x000fea0003800200 */
.L_x_15825:
        /* <DEDUP_REMOVED lines=26> */
.L_x_15818:
[----:B------:R-:W-:Y:S05]  /*1a90*/  BSYNC.RECONVERGENT B0 ;  /* 0x0000000000007941 */ /* 0x000fea0003800200 */
.L_x_15817:
        /* <DEDUP_REMOVED lines=39> */
.L_x_15831:
[----:B------:R-:W0:Y:S01]  /*1d10*/  LDS R15, [R12] ;  /* 0x000000000c0f7984 */ /* 0x000e220000000800 */
[----:B------:R-:W-:-:S04]  /*1d20*/  IADD3 R13, PT, PT, R13, 0x1, RZ ;  /* 0x000000010d0d7810 */ /* 0x000fc80007ffe0ff */
[----:B------:R-:W-:Y:S01]  /*1d30*/  ISETP.NE.AND P0, PT, R13, RZ, PT ;  /* 0x000000ff0d00720c */ /* 0x000fe20003f05270 */
[----:B0-----:R-:W-:-:S05]  /*1d40*/  FMUL.FTZ R15, R15, R2 ;  /* 0x000000020f0f7220 */ /* 0x001fca0000410000 */
[----:B------:R0:W-:Y:S02]  /*1d50*/  STS [R12], R15 ;  /* 0x0000000f0c007388 */ /* 0x0001e40000000800 */
[----:B0-----:R-:W-:-:S05]  /*1d60*/  IADD3 R12, PT, PT, R12, 0x200, RZ ;  /* 0x000002000c0c7810 */ /* 0x001fca0007ffe0ff */
[----:B------:R-:W-:Y:S05]  /*1d70*/  @P0 BRA `(.L_x_15831) ;  /* 0xfffffffc00e40947 */ /* 0x000fea000383ffff */
.L_x_15830:
[----:B------:R-:W-:Y:S05]  /*1d80*/  BSYNC.RECONVERGENT B1 ;  /* 0x0000000000017941 */ /* 0x000fea0003800200 */
.L_x_15829:
        /* <DEDUP_REMOVED lines=12> */
.L_x_15834:
        /* <DEDUP_REMOVED lines=52> */
.L_x_15833:
[----:B------:R-:W-:Y:S05]  /*2190*/  BSYNC.RECONVERGENT B1 ;  /* 0x0000000000017941 */ /* 0x000fea0003800200 */
.L_x_15832:
        /* <DEDUP_REMOVED lines=31> */
.L_x_15836:
[----:B------:R-:W-:Y:S05]  /*2390*/  BSYNC.RECONVERGENT B1 ;  /* 0x0000000000017941 */ /* 0x000fea0003800200 */
.L_x_15835:
        /* <DEDUP_REMOVED lines=14> */
.L_x_15828:
[----:B------:R-:W-:Y:S05]  /*2480*/  BSYNC.RECONVERGENT B0 ;  /* 0x0000000000007941 */ /* 0x000fea0003800200 */
.L_x_15827:
        /* <DEDUP_REMOVED lines=29> */
.L_x_15840:
        /* <DEDUP_REMOVED lines=33> */
.L_x_15839:
        /* <DEDUP_REMOVED lines=16> */
.L_x_15838:
[----:B------:R-:W-:Y:S05]  /*2970*/  BSYNC.RECONVERGENT B6 ;  /* 0x0000000000067941 */ /* 0x000fea0003800200 */
.L_x_15837:
        /* <DEDUP_REMOVED lines=16> */
.L_x_15858:
        /* <DEDUP_REMOVED lines=19> */
.L_x_15843:
[----:B------:R-:W-:Y:S05]  /*2bb0*/  BSYNC.RECONVERGENT B0 ;  /* 0x0000000000007941 */ /* 0x000fea0003800200 */
.L_x_15842:
        /* <DEDUP_REMOVED lines=54> */
.L_x_15814:
        /* <DEDUP_REMOVED lines=16> */
.L_x_15844:
[----:B------:R-:W-:Y:S05]  /*3020*/  EXIT ;  /* 0x000000000000794d */ /* 0x000fea0003800000 */
.L_x_15816:
[----:B------:R-:W-:Y:S01]  /*3030*/  HFMA2 R12, -RZ, RZ, 0, 9.5367431640625e-07 ;  /* 0x00000010ff0c7431 */ /* 0x000fe200000001ff */
[----:B------:R-:W-:Y:S01]  /*3040*/  MOV R11, 0x1f ;  /* 0x0000001f000b7802 */ /* 0x000fe20000000f00 */
[----:B------:R-:W-:-:S07]  /*3050*/  IMAD.MOV.U32 R15, RZ, RZ, -0x1 ;  /* 0xffffffffff0f7424 */ /* 0x000fce00078e00ff */
[----:B------:R-:W-:Y:S05]  /*3060*/  WARPSYNC.COLLECTIVE R15, `(.L_x_15845) ;  /* 0x000000000f087348 */ /* 0x000fea0003c00000 */
[----:B------:R0:W1:Y:S02]  /*3070*/  SHFL.BFLY P6, R14, R13, R12, R11 ;  /* 0x0c00000c0d0e7389 */ /* 0x00006400000c000b */
[----:B01----:R-:W-:Y:S05]  /*3080*/  ENDCOLLECTIVE ;  /* 0x000000000000791b */ /* 0x003fea0003800000 */
.L_x_15845:
[----:B------:R-:W-:Y:S01]  /*3090*/  HFMA2 R12, -RZ, RZ, 0, 4.76837158203125e-07 ;  /* 0x00000008ff0c7431 */ /* 0x000fe200000001ff */
[----:B------:R-:W-:-:S04]  /*30a0*/  FMNMX.FTZ R0, R14, -3.40282346638528859812e+38, !PT ;  /* 0xff7fffff0e007809 */ /* 0x000fc80007810000 */
[----:B------:R-:W-:-:S07]  /*30b0*/  MOV R13, R0 ;  /* 0x00000000000d7202 */ /* 0x000fce0000000f00 */
[----:B------:R-:W-:Y:S05]  /*30c0*/  WARPSYNC.COLLECTIVE R15, `(.L_x_15846) ;  /* 0x000000000f087348 */ /* 0x000fea0003c00000 */
[----:B------:R0:W1:Y:S02]  /*30d0*/  SHFL.BFLY P6, R14, R13, R12, R11 ;  /* 0x0c00000c0d0e7389 */ /* 0x00006400000c000b */
[----:B01----:R-:W-:Y:S05]  /*30e0*/  ENDCOLLECTIVE ;  /* 0x000000000000791b */ /* 0x003fea0003800000 */
.L_x_15846:
[----:B------:R-:W-:Y:S02]  /*30f0*/  MOV R12, 0x4 ;  /* 0x00000004000c7802 */ /* 0x000fe40000000f00 */
[----:B------:R-:W-:-:S05]  /*3100*/  FMNMX.FTZ R2, R0, R14, !PT ;  /* 0x0000000e00027209 */ /* 0x000fca0007810000 */
[----:B------:R-:W-:-:S07]  /*3110*/  IMAD.MOV.U32 R13, RZ, RZ, R2 ;  /* 0x000000ffff0d7224 */ /* 0x000fce00078e0002 */
[----:B------:R-:W-:Y:S05]  /*3120*/  WARPSYNC.COLLECTIVE R15, `(.L_x_15847) ;  /* 0x000000000f087348 */ /* 0x000fea0003c00000 */
[----:B------:R0:W1:Y:S02]  /*3130*/  SHFL.BFLY P6, R14, R13, R12, R11 ;  /* 0x0c00000c0d0e7389 */ /* 0x00006400000c000b */
[----:B01----:R-:W-:Y:S05]  /*3140*/  ENDCOLLECTIVE ;  /* 0x000000000000791b */ /* 0x003fea0003800000 */
.L_x_15847:
[----:B------:R-:W-:Y:S01]  /*3150*/  IMAD.MOV.U32 R12, RZ, RZ, 0x2 ;  /* 0x00000002ff0c7424 */ /* 0x000fe200078e00ff */
[----:B------:R-:W-:-:S04]  /*3160*/  FMNMX.FTZ R3, R2, R14, !PT ;  /* 0x0000000e02037209 */ /* 0x000fc80007810000 */
[----:B------:R-:W-:-:S07]  /*3170*/  MOV R13, R3 ;  /* 0x00000003000d7202 */ /* 0x000fce0000000f00 */
[----:B------:R-:W-:Y:S05]  /*3180*/  WARPSYNC.COLLECTIVE R15, `(.L_x_15848) ;  /* 0x000000000f087348 */ /* 0x000fea0003c00000 */
[----:B------:R0:W1:Y:S02]  /*3190*/  SHFL.BFLY P6, R14, R13, R12, R11 ;  /* 0x0c00000c0d0e7389 */ /* 0x00006400000c000b */
[----:B01----:R-:W-:Y:S05]  /*31a0*/  ENDCOLLECTIVE ;  /* 0x000000000000791b */ /* 0x003fea0003800000 */
.L_x_15848:
[----:B------:R-:W-:Y:S05]  /*31b0*/  BRA `(.L_x_15849) ;  /* 0xffffffd8005c7947 */ /* 0x000fea000383ffff */
.L_x_15841:
[----:B01----:R-:W-:Y:S01]  /*31c0*/  HFMA2 R13, -RZ, RZ, 0, 0 ;  /* 0x00000000ff0d7431 */ /* 0x003fe200000001ff */
[----:B------:R-:W-:Y:S01]  /*31d0*/  MOV R12, 0x2 ;  /* 0x00000002000c7802 */ /* 0x000fe20000000f00 */
[----:B------:R-:W-:Y:S01]  /*31e0*/  IMAD.MOV.U32 R11, RZ, RZ, 0x1f ;  /* 0x0000001fff0b7424 */ /* 0x000fe200078e00ff */
[----:B------:R-:W-:-:S07]  /*31f0*/  MOV R15, 0xffffffff ;  /* 0xffffffff000f7802 */ /* 0x000fce0000000f00 */
[----:B------:R-:W-:Y:S05]  /*3200*/  WARPSYNC.COLLECTIVE R15, `(.L_x_15850) ;  /* 0x000000000f087348 */ /* 0x000fea0003c00000 */
[----:B------:R0:W1:Y:S02]  /*3210*/  SHFL.BFLY P6, R14, R13, R12, R11 ;  /* 0x0c00000c0d0e7389 */ /* 0x00006400000c000b */
[----:B01----:R-:W-:Y:S05]  /*3220*/  ENDCOLLECTIVE ;  /* 0x000000000000791b */ /* 0x003fea0003800000 */
.L_x_15850:
[----:B------:R-:W-:Y:S02]  /*3230*/  IMAD.MOV.U32 R12, RZ, RZ, 0x1 ;  /* 0x00000001ff0c7424 */ /* 0x000fe400078e00ff */
[----:B------:R-:W-:-:S05]  /*3240*/  FADD.FTZ R3, RZ, R14 ;  /* 0x0000000eff037221 */ /* 0x000fca0000010000 */
[----:B------:R-:W-:-:S07]  /*3250*/  MOV R13, R3 ;  /* 0x00000003000d7202 */ /* 0x000fce0000000f00 */
[----:B------:R-:W-:Y:S05]  /*3260*/  WARPSYNC.COLLECTIVE R15, `(.L_x_15851) ;  /* 0x000000000f087348 */ /* 0x000fea0003c00000 */
[----:B------:R0:W1:Y:S02]  /*3270*/  SHFL.BFLY P6, R14, R13, R12, R11 ;  /* 0x0c00000c0d0e7389 */ /* 0x00006400000c000b */
[----:B01----:R-:W-:Y:S05]  /*3280*/  ENDCOLLECTIVE ;  /* 0x000000000000791b */ /* 0x003fea0003800000 */
.L_x_15851:
[----:B------:R-:W-:Y:S02]  /*3290*/  HFMA2 R13, -RZ, RZ, 0, 0 ;  /* 0x00000000ff0d7431 */ /* 0x000fe400000001ff */
[----:B------:R-:W-:Y:S01]  /*32a0*/  IMAD.MOV.U32 R12, RZ, RZ, 0x2 ;  /* 0x00000002ff0c7424 */ /* 0x000fe200078e00ff */
[----:B------:R-:W-:-:S07]  /*32b0*/  MOV R0, R14 ;  /* 0x0000000e00007202 */ /* 0x000fce0000000f00 */
[----:B------:R-:W-:Y:S05]  /*32c0*/  WARPSYNC.COLLECTIVE R15, `(.L_x_15852) ;  /* 0x000000000f087348 */ /* 0x000fea0003c00000 */
[----:B------:R0:W1:Y:S02]  /*32d0*/  SHFL.BFLY P6, R14, R13, R12, R11 ;  /* 0x0c00000c0d0e7389 */ /* 0x00006400000c000b */
[----:B01----:R-:W-:Y:S05]  /*32e0*/  ENDCOLLECTIVE ;  /* 0x000000000000791b */ /* 0x003fea0003800000 */
.L_x_15852:
        /* <DEDUP_REMOVED lines=8> */
.L_x_15853:
[----:B------:R-:W-:Y:S02]  /*3370*/  HFMA2 R13, -RZ, RZ, 0, 0 ;  /* 0x00000000ff0d7431 */ /* 0x000fe400000001ff */
[----:B------:R-:W-:Y:S01]  /*3380*/  IMAD.MOV.U32 R12, RZ, RZ, 0x2 ;  /* 0x00000002ff0c7424 */ /* 0x000fe200078e00ff */
[----:B------:R-:W-:-:S07]  /*3390*/  MOV R5, R14 ;  /* 0x0000000e00057202 */ /* 0x000fce0000000f00 */
[----:B------:R-:W-:Y:S05]  /*33a0*/  WARPSYNC.COLLECTIVE R15, `(.L_x_15854) ;  /* 0x000000000f087348 */ /* 0x000fea0003c00000 */
[----:B------:R0:W1:Y:S02]  /*33b0*/  SHFL.BFLY P6, R14, R13, R12, R11 ;  /* 0x0c00000c0d0e7389 */ /* 0x00006400000c000b */
[----:B01----:R-:W-:Y:S05]  /*33c0*/  ENDCOLLECTIVE ;  /* 0x000000000000791b */ /* 0x003fea0003800000 */
.L_x_15854:
        /* <DEDUP_REMOVED lines=8> */
.L_x_15855:
[----:B------:R-:W-:Y:S02]  /*3450*/  HFMA2 R13, -RZ, RZ, 0, 0 ;  /* 0x00000000ff0d7431 */ /* 0x000fe400000001ff */
[----:B------:R-:W-:Y:S01]  /*3460*/  IMAD.MOV.U32 R12, RZ, RZ, 0x2 ;  /* 0x00000002ff0c7424 */ /* 0x000fe200078e00ff */
[----:B------:R-:W-:-:S07]  /*3470*/  MOV R7, R14 ;  /* 0x0000000e00077202 */ /* 0x000fce0000000f00 */
[----:B------:R-:W-:Y:S05]  /*3480*/  WARPSYNC.COLLECTIVE R15, `(.L_x_15856) ;  /* 0x000000000f087348 */ /* 0x000fea0003c00000 */
[----:B------:R0:W1:Y:S02]  /*3490*/  SHFL.BFLY P6, R14, R13, R12, R11 ;  /* 0x0c00000c0d0e7389 */ /* 0x00006400000c000b */
[----:B01----:R-:W-:Y:S05]  /*34a0*/  ENDCOLLECTIVE ;  /* 0x000000000000791b */ /* 0x003fea0003800000 */
.L_x_15856:
[----:B------:R-:W-:Y:S01]  /*34b0*/  FADD.FTZ R3, R6, R7 ;  /* 0x0000000706037221 */ /* 0x000fe20000010000 */
[----:B------:R-:W-:Y:S02]  /*34c0*/  HFMA2 R12, -RZ, RZ, 0, 5.9604644775390625e-08 ;  /* 0x00000001ff0c7431 */ /* 0x000fe400000001ff */
[----:B------:R-:W-:-:S05]  /*34d0*/  FADD.FTZ R8, RZ, R14 ;  /* 0x0000000eff087221 */ /* 0x000fca0000010000 */
[----:B------:R-:W-:-:S07]  /*34e0*/  MOV R13, R8 ;  /* 0x00000008000d7202 */ /* 0x000fce0000000f00 */
[----:B------:R-:W-:Y:S05]  /*34f0*/  WARPSYNC.COLLECTIVE R15, `(.L_x_15857) ;  /* 0x000000000f087348 */ /* 0x000fea0003c00000 */
[----:B------:R0:W1:Y:S02]  /*3500*/  SHFL.BFLY P6, R14, R13, R12, R11 ;  /* 0x0c00000c0d0e7389 */ /* 0x00006400000c000b */
[----:B01----:R-:W-:Y:S05]  /*3510*/  ENDCOLLECTIVE ;  /* 0x000000000000791b */ /* 0x003fea0003800000 */
.L_x_15857:
[----:B------:R-:W-:Y:S05]  /*3520*/  BRA `(.L_x_15858) ;  /* 0xfffffff400547947 */ /* 0x000fea000383ffff */
.L_x_15859:
        /* <DEDUP_REMOVED lines=13> */
.L_x_25877:


//--------------------- .text._ZN4vllm25paged_attention_v1_kernelIfhLi256ELi8ELi128ELNS_18Fp8KVCacheDataTypeE1ELb0EEEvPT_PKS2_PKT0_S8_ifPKiSA_iPKfiiiSC_SC_iiiii --------------------------
	.section	.text._ZN4vllm25paged_attention_v1_kernelIfhLi256ELi8ELi128ELNS_18Fp8KVCacheDataTypeE1ELb0EEEvPT_PKS2_PKT0_S8_ifPKiSA_iPKfiiiSC_SC_iiiii,"ax",@progbits
	.align	128
        .global         _ZN4vllm25paged_attention_v1_kernelIfhLi256ELi8ELi128ELNS_18Fp8KVCacheDataTypeE1ELb0EEEvPT_PKS2_PKT0_S8_ifPKiSA_iPKfiiiSC_SC_iiiii
        .type           _ZN4vllm25paged_attention_v1_kernelIfhLi256ELi8ELi128ELNS_18Fp8KVCacheDataTypeE1ELb0EEEvPT_PKS2_PKT0_S8_ifPKiSA_iPKfiiiSC_SC_iiiii,@function
        .size           _ZN4vllm25paged_attention_v1_kernelIfhLi256ELi8ELi128ELNS_18Fp8KVCacheDataTypeE1ELb0EEEvPT_PKS2_PKT0_S8_ifPKiSA_iPKfiiiSC_SC_iiiii,(.L_x_25878 - _ZN4vllm25paged_attention_v1_kernelIfhLi256ELi8ELi128ELNS_18Fp8KVCacheDataTypeE1ELb0EEEvPT_PKS2_PKT0_S8_ifPKiSA_iPKfiiiSC_SC_iiiii)
        .other          _ZN4vllm25paged_attention_v1_kernelIfhLi256ELi8ELi128ELNS_18Fp8KVCacheDataTypeE1ELb0EEEvPT_PKS2_PKT0_S8_ifPKiSA_iPKfiiiSC_SC_iiiii,@"STO_CUDA_ENTRY STV_DEFAULT"
_ZN4vllm25paged_attention_v1_kernelIfhLi256ELi8ELi128ELNS_18Fp8KVCacheDataTypeE1ELb0EEEvPT_PKS2_PKT0_S8_ifPKiSA_iPKfiiiSC_SC_iiiii:
.text._ZN4vllm25paged_attention_v1_kernelIfhLi256ELi8ELi128ELNS_18Fp8KVCacheDataTypeE1ELb0EEEvPT_PKS2_PKT0_S8_ifPKiSA_iPKfiiiSC_SC_iiiii:
        /* <DEDUP_REMOVED lines=35> */
.L_x_15861:
[----:B------:R-:W-:Y:S05]  /*0230*/  BSYNC.RECONVERGENT B6 ;  /* 0x0000000000067941 */ /* 0x000fea0003800200 */
.L_x_15860:
        /* <DEDUP_REMOVED lines=8> */
.L_x_15894:
        /* <DEDUP_REMOVED lines=39> */
.L_x_15867:
        /* <DEDUP_REMOVED lines=11> */
.L_x_15866:
[----:B------:R-:W-:Y:S05]  /*05e0*/  BSYNC.RECONVERGENT B1 ;  /* 0x0000000000017941 */ /* 0x000fea0003800200 */
.L_x_15865:
        /* <DEDUP_REMOVED lines=12> */
.L_x_15870:
        /* <DEDUP_REMOVED lines=100> */
.L_x_15869:
[----:B------:R-:W-:Y:S05]  /*0cf0*/  BSYNC.RECONVERGENT B1 ;  /* 0x0000000000017941 */ /* 0x000fea0003800200 */
.L_x_15868:
        /* <DEDUP_REMOVED lines=55> */
.L_x_15872:
[----:B------:R-:W-:Y:S05]  /*1070*/  BSYNC.RECONVERGENT B1 ;  /* 0x0000000000017941 */ /* 0x000fea0003800200 */
.L_x_15871:
        /* <DEDUP_REMOVED lines=26> */
.L_x_15864:
[----:B------:R-:W-:Y:S05]  /*1220*/  BSYNC.RECONVERGENT B0 ;  /* 0x0000000000007941 */ /* 0x000fea0003800200 */
.L_x_15863:
        /* <DEDUP_REMOVED lines=39> */
.L_x_15877:
[----:B------:R-:W0:Y:S01]  /*14a0*/  LDS R5, [R4] ;  /* 0x0000000004057984 */ /* 0x000e220000000800 */
[----:B------:R-:W-:-:S04]  /*14b0*/  IADD3 R7, PT, PT, R7, 0x1, RZ ;  /* 0x0000000107077810 */ /* 0x000fc80007ffe0ff */
[----:B------:R-:W-:Y:S01]  /*14c0*/  ISETP.NE.AND P0, PT, R7, RZ, PT ;  /* 0x000000ff0700720c */ /* 0x000fe20003f05270 */
[----:B0-----:R-:W-:-:S05]  /*14d0*/  FMUL.FTZ R5, R5, R2 ;  /* 0x0000000205057220 */ /* 0x001fca0000410000 */
[----:B------:R0:W-:Y:S02]  /*14e0*/  STS [R4], R5 ;  /* 0x0000000504007388 */ /* 0x0001e40000000800 */
[----:B0-----:R-:W-:-:S05]  /*14f0*/  IADD3 R4, PT, PT, R4, 0x200, RZ ;  /* 0x0000020004047810 */ /* 0x001fca0007ffe0ff */
[----:B------:R-:W-:Y:S05]  /*1500*/  @P0 BRA `(.L_x_15877) ;  /* 0xfffffffc00e40947 */ /* 0x000fea000383ffff */
.L_x_15876:
[----:B------:R-:W-:Y:S05]  /*1510*/  BSYNC.RECONVERGENT B1 ;  /* 0x0000000000017941 */ /* 0x000fea0003800200 */
.L_x_15875:
        /* <DEDUP_REMOVED lines=12> */
.L_x_15880:
        /* <DEDUP_REMOVED lines=52> */
.L_x_15879:
[----:B------:R-:W-:Y:S05]  /*1920*/  BSYNC.RECONVERGENT B1 ;  /* 0x0000000000017941 */ /* 0x000fea0003800200 */
.L_x_15878:
        /* <DEDUP_REMOVED lines=31> */
.L_x_15882:
[----:B------:R-:W-:Y:S05]  /*1b20*/  BSYNC.RECONVERGENT B1 ;  /* 0x0000000000017941 */ /* 0x000fea0003800200 */
.L_x_15881:
        /* <DEDUP_REMOVED lines=14> */
.L_x_15874:
[----:B------:R-:W-:Y:S05]  /*1c10*/  BSYNC.RECONVERGENT B0 ;  /* 0x0000000000007941 */ /* 0x000fea0003800200 */
.L_x_15873:
        /* <DEDUP_REMOVED lines=48> */
.L_x_15884:
[----:B------:R-:W-:Y:S05]  /*1f20*/  BSYNC.RECONVERGENT B0 ;  /* 0x0000000000007941 */ /* 0x000fea0003800200 */
.L_x_15883:
        /* <DEDUP_REMOVED lines=36> */
.L_x_15886:
[----:B------:R-:W-:Y:S05]  /*2170*/  BSYNC.RECONVERGENT B0 ;  /* 0x0000000000007941 */ /* 0x000fea0003800200 */
.L_x_15885:
        /* <DEDUP_REMOVED lines=20> */
.L_x_15888:
[----:B------:R-:W-:Y:S05]  /*22c0*/  BSYNC.RECONVERGENT B0 ;  /* 0x0000000000007941 */ /* 0x000fea0003800200 */
.L_x_15887:
        /* <DEDUP_REMOVED lines=35> */
.L_x_15890:
[----:B------:R-:W-:Y:S05]  /*2500*/  BSYNC.RECONVERGENT B0 ;  /* 0x0000000000007941 */ /* 0x000fea0003800200 */
.L_x_15889:
        /* <DEDUP_REMOVED lines=34> */
.L_x_15862:
[----:B------:R-:W-:Y:S01]  /*2730*/  HFMA2 R12, -RZ, RZ, 0, 9.5367431640625e-07 ;  /* 0x00000010ff0c7431 */ /* 0x000fe200000001ff */
[----:B------:R-:W-:Y:S02]  /*2740*/  MOV R11, 0x1f ;  /* 0x0000001f000b7802 */ /* 0x000fe40000000f00 */
[----:B------:R-:W-:-:S07]  /*2750*/  MOV R15, 0xffffffff ;  /* 0xffffffff000f7802 */ /* 0x000fce0000000f00 */
[----:B------:R-:W-:Y:S05]  /*2760*/  WARPSYNC.COLLECTIVE R15, `(.L_x_15891) ;  /* 0x000000000f087348 */ /* 0x000fea0003c00000 */
[----:B------:R0:W1:Y:S02]  /*2770*/  SHFL.BFLY P6, R14, R13, R12, R11 ;  /* 0x0c00000c0d0e7389 */ /* 0x00006400000c000b */
[----:B01----:R-:W-:Y:S05]  /*2780*/  ENDCOLLECTIVE ;  /* 0x000000000000791b */ /* 0x003fea0003800000 */
.L_x_15891:
[----:B------:R-:W-:Y:S01]  /*2790*/  HFMA2 R12, -RZ, RZ, 0, 4.76837158203125e-07 ;  /* 0x00000008ff0c7431 */ /* 0x000fe200000001ff */
[----:B------:R-:W-:-:S04]  /*27a0*/  FMNMX.FTZ R0, R14, -3.40282346638528859812e+38, !PT ;  /* 0xff7fffff0e007809 */ /* 0x000fc80007810000 */
[----:B------:R-:W-:-:S07]  /*27b0*/  MOV R13, R0 ;  /* 0x00000000000d7202 */ /* 0x000fce0000000f00 */
[----:B------:R-:W-:Y:S05]  /*27c0*/  WARPSYNC.COLLECTIVE R15, `(.L_x_15892) ;  /* 0x000000000f087348 */ /* 0x000fea0003c00000 */
[----:B------:R0:W1:Y:S02]  /*27d0*/  SHFL.BFLY P6, R14, R13, R12, R11 ;  /* 0x0c00000c0d0e7389 */ /* 0x00006400000c000b */
[----:B01----:R-:W-:Y:S05]  /*27e0*/  ENDCOLLECTIVE ;  /* 0x000000000000791b */ /* 0x003fea0003800000 */
.L_x_15892:
[----:B------:R-:W-:Y:S01]  /*27f0*/  HFMA2 R12, -RZ, RZ, 0, 2.384185791015625e-07 ;  /* 0x00000004ff0c7431 */ /* 0x000fe200000001ff */
[----:B------:R-:W-:-:S04]  /*2800*/  FMNMX.FTZ R2, R0, R14, !PT ;  /* 0x0000000e00027209 */ /* 0x000fc80007810000 */
[----:B------:R-:W-:-:S07]  /*2810*/  MOV R13, R2 ;  /* 0x00000002000d7202 */ /* 0x000fce0000000f00 */
[----:B------:R-:W-:Y:S05]  /*2820*/  WARPSYNC.COLLECTIVE R15, `(.L_x_15893) ;  /* 0x000000000f087348 */ /* 0x000fea0003c00000 */
[----:B------:R0:W1:Y:S02]  /*2830*/  SHFL.BFLY P6, R14, R13, R12, R11 ;  /* 0x0c00000c0d0e7389 */ /* 0x00006400000c000b */
[----:B01----:R-:W-:Y:S05]  /*2840*/  ENDCOLLECTIVE ;  /* 0x000000000000791b */ /* 0x003fea0003800000 */
.L_x_15893:
[----:B------:R-:W-:Y:S05]  /*2850*/  BRA `(.L_x_15894) ;  /* 0xffffffd800987947 */ /* 0x000fea000383ffff */
.L_x_15895:
        /* <DEDUP_REMOVED lines=10> */
.L_x_25878:


//--------------------- .text._ZN4vllm25paged_attention_v1_kernelIfhLi192ELi8ELi128ELNS_18Fp8KVCacheDataTypeE1ELb0EEEvPT_PKS2_PKT0_S8_ifPKiSA_iPKfiiiSC_SC_iiiii --------------------------
	.section	.text._ZN4vllm25paged_attention_v1_kernelIfhLi192ELi8ELi128ELNS_18Fp8KVCacheDataTypeE1ELb0EEEvPT_PKS2_PKT0_S8_ifPKiSA_iPKfiiiSC_SC_iiiii,"ax",@progbits
	.align	128
        .global         _ZN4vllm25paged_attention_v1_kernelIfhLi192ELi8ELi128ELNS_18Fp8KVCacheDataTypeE1ELb0EEEvPT_PKS2_PKT0_S8_ifPKiSA_iPKfiiiSC_SC_iiiii
        .type           _ZN4vllm25paged_attention_v1_kernelIfhLi192ELi8ELi128ELNS_18Fp8KVCacheDataTypeE1ELb0EEEvPT_PKS2_PKT0_S8_ifPKiSA_iPKfiiiSC_SC_iiiii,@function
        .size           _ZN4vllm25paged_attention_v1_kernelIfhLi192ELi8ELi128ELNS_18Fp8KVCacheDataTypeE1ELb0EEEvPT_PKS2_PKT0_S8_ifPKiSA_iPKfiiiSC_SC_iiiii,(.L_x_25879 - _ZN4vllm25paged_attention_v1_kernelIfhLi192ELi8ELi128ELNS_18Fp8KVCacheDataTypeE1ELb0EEEvPT_PKS2_PKT0_S8_ifPKiSA_iPKfiiiSC_SC_iiiii)
        .other          _ZN4vllm25paged_attention_v1_kernelIfhLi192ELi8ELi128ELNS_18Fp8KVCacheDataTypeE1ELb0EEEvPT_PKS2_PKT0_S8_ifPKiSA_iPKfiiiSC_SC_iiiii,@"STO_CUDA_ENTRY STV_DEFAULT"
_ZN4vllm25paged_attention_v1_kernelIfhLi192ELi8ELi128ELNS_18Fp8KVCacheDataTypeE1ELb0EEEvPT_PKS2_PKT0_S8_ifPKiSA_iPKfiiiSC_SC_iiiii:
.text._ZN4vllm25paged_attention_v1_kernelIfhLi192ELi8ELi128ELNS_18Fp8KVCacheDataTypeE1ELb0EEEvPT_PKS2_PKT0_S8_ifPKiSA_iPKfiiiSC_SC_iiiii:
        /* <DEDUP_REMOVED lines=35> */
.L_x_15897:
[----:B------:R-:W-:Y:S05]  /*0230*/  BSYNC.RECONVERGENT B6 ;  /* 0x0000000000067941 */ /* 0x000fea0003800200 */
.L_x_15896:
        /* <DEDUP_REMOVED lines=8> */
.L_x_15930:
        /* <DEDUP_REMOVED lines=39> */
.L_x_15903:
        /* <DEDUP_REMOVED lines=11> */
.L_x_15902:
[----:B------:R-:W-:Y:S05]  /*05e0*/  BSYNC.RECONVERGENT B1 ;  /* 0x0000000000017941 */ /* 0x000fea0003800200 */
.L_x_15901:
        /* <DEDUP_REMOVED lines=12> */
.L_x_15906:
        /* <DEDUP_REMOVED lines=100> */
.L_x_15905:
[----:B------:R-:W-:Y:S05]  /*0cf0*/  BSYNC.RECONVERGENT B1 ;  /* 0x0000000000017941 */ /* 0x000fea0003800200 */
.L_x_15904:
        /* <DEDUP_REMOVED lines=55> */
.L_x_15908:
[----:B------:R-:W-:Y:S05]  /*1070*/  BSYNC.RECONVERGENT B1 ;  /* 0x0000000000017941 */ /* 0x000fea0003800200 */
.L_x_15907:
        /* <DEDUP_REMOVED lines=26> */
.L_x_15900:
[----:B------:R-:W-:Y:S05]  /*1220*/  BSYNC.RECONVERGENT B0 ;  /* 0x0000000000007941 */ /* 0x000fea0003800200 */
.L_x_15899:
        /* <DEDUP_REMOVED lines=39> */
.L_x_15913:
[----:B------:R-:W0:Y:S01]  /*14a0*/  LDS R5, [R4] ;  /* 0x0000000004057984 */ /* 0x000e220000000800 */
[----:B------:R-:W-:-:S04]  /*14b0*/  IADD3 R7, PT, PT, R7, 0x1, RZ ;  /* 0x0000000107077810 */ /* 0x000fc80007ffe0ff */
[----:B------:R-:W-:Y:S01]  /*14c0*/  ISETP.NE.AND P0, PT, R7, RZ, PT ;  /* 0x000000ff0700720c */ /* 0x000fe20003f05270 */
[----:B0-----:R-:W-:-:S05]  /*14d0*/  FMUL.FTZ R5, R5, R2 ;  /* 0x0000000205057220 */ /* 0x001fca0000410000 */
[----:B------:R0:W-:Y:S02]  /*14e0*/  STS [R4], R5 ;  /* 0x0000000504007388 */ /* 0x0001e40000000800 */
[----:B0-----:R-:W-:-:S05]  /*14f0*/  IADD3 R4, PT, PT, R4, 0x200, RZ ;  /* 0x0000020004047810 */ /* 0x001fca0007ffe0ff */
[----:B------:R-:W-:Y:S05]  /*1500*/  @P0 BRA `(.L_x_15913) ;  /* 0xfffffffc00e40947 */ /* 0x000fea000383ffff */
.L_x_15912:
[----:B------:R-:W-:Y:S05]  /*1510*/  BSYNC.RECONVERGENT B1 ;  /* 0x0000000000017941 */ /* 0x000fea0003800200 */
.L_x_15911:
        /* <DEDUP_REMOVED lines=12> */
.L_x_15916:
        /* <DEDUP_REMOVED lines=52> */
.L_x_15915:
[----:B------:R-:W-:Y:S05]  /*1920*/  BSYNC.RECONVERGENT B1 ;  /* 0x0000000000017941 */ /* 0x000fea0003800200 */
.L_x_15914:
        /* <DEDUP_REMOVED lines=31> */
.L_x_15918:
[----:B------:R-:W-:Y:S05]  /*1b20*/  BSYNC.RECONVERGENT B1 ;  /* 0x0000000000017941 */ /* 0x000fea0003800200 */
.L_x_15917:
        /* <DEDUP_REMOVED lines=14> */
.L_x_15910:
[----:B------:R-:W-:Y:S05]  /*1c10*/  BSYNC.RECONVERGENT B0 ;  /* 0x0000000000007941 */ /* 0x000fea0003800200 */
.L_x_15909:
        /* <DEDUP_REMOVED lines=37> */
.L_x_15920:
[----:B------:R-:W-:Y:S05]  /*1e70*/  BSYNC.RECONVERGENT B0 ;  /* 0x0000000000007941 */ /* 0x000fea0003800200 */
.L_x_15919:
        /* <DEDUP_REMOVED lines=27> */
.L_x_15922:
[----:B------:R-:W-:Y:S05]  /*2030*/  BSYNC.RECONVERGENT B0 ;  /* 0x0000000000007941 */ /* 0x000fea0003800200 */
.L_x_15921:
        /* <DEDUP_REMOVED lines=15> */
.L_x_15924:
[----:B------:R-:W-:Y:S05]  /*2130*/  BSYNC.RECONVERGENT B0 ;  /* 0x0000000000007941 */ /* 0x000fea0003800200 */
.L_x_15923:
        /* <DEDUP_REMOVED lines=27> */
.L_x_15926:
[----:B------:R-:W-:Y:S05]  /*22f0*/  BSYNC.RECONVERGENT B0 ;  /* 0x0000000000007941 */ /* 0x000fea0003800200 */
.L_x_15925:
        /* <DEDUP_REMOVED lines=30> */
.L_x_15898:
[----:B------:R-:W-:Y:S01]  /*24e0*/  HFMA2 R12, -RZ, RZ, 0, 9.5367431640625e-07 ;  /* 0x00000010ff0c7431 */ /* 0x000fe200000001ff */
[----:B------:R-:W-:Y:S02]  /*24f0*/  MOV R11, 0x1f ;  /* 0x0000001f000b7802 */ /* 0x000fe40000000f00 */
[----:B------:R-:W-:-:S07]  /*2500*/  MOV R15, 0xffffffff ;  /* 0xffffffff000f7802 */ /* 0x000fce0000000f00 */
[----:B------:R-:W-:Y:S05]  /*2510*/  WARPSYNC.COLLECTIVE R15, `(.L_x_15927) ;  /* 0x000000000f087348 */ /* 0x000fea0003c00000 */
[----:B------:R0:W1:Y:S02]  /*2520*/  SHFL.BFLY P6, R14, R13, R12, R11 ;  /* 0x0c00000c0d0e7389 */ /* 0x00006400000c000b */
[----:B01----:R-:W-:Y:S05]  /*2530*/  ENDCOLLECTIVE ;  /* 0x000000000000791b */ /* 0x003fea0003800000 */
.L_x_15927:
[----:B------:R-:W-:Y:S01]  /*2540*/  HFMA2 R12, -RZ, RZ, 0, 4.76837158203125e-07 ;  /* 0x00000008ff0c7431 */ /* 0x000fe200000001ff */
[----:B------:R-:W-:-:S04]  /*2550*/  FMNMX.FTZ R0, R14, -3.40282346638528859812e+38, !PT ;  /* 0xff7fffff0e007809 */ /* 0x000fc80007810000 */
[----:B------:R-:W-:-:S07]  /*2560*/  MOV R13, R0 ;  /* 0x00000000000d7202 */ /* 0x000fce0000000f00 */
[----:B------:R-:W-:Y:S05]  /*2570*/  WARPSYNC.COLLECTIVE R15, `(.L_x_15928) ;  /* 0x000000000f087348 */ /* 0x000fea0003c00000 */
[----:B------:R0:W1:Y:S02]  /*2580*/  SHFL.BFLY P6, R14, R13, R12, R11 ;  /* 0x0c00000c0d0e7389 */ /* 0x00006400000c000b */
[----:B01----:R-:W-:Y:S05]  /*2590*/  ENDCOLLECTIVE ;  /* 0x000000000000791b */ /* 0x003fea0003800000 */
.L_x_15928:
[----:B------:R-:W-:Y:S01]  /*25a0*/  HFMA2 R12, -RZ, RZ, 0, 2.384185791015625e-07 ;  /* 0x00000004ff0c7431 */ /* 0x000fe200000001ff */
[----:B------:R-:W-:-:S04]  /*25b0*/  FMNMX.FTZ R2, R0, R14, !PT ;  /* 0x0000000e00027209 */ /* 0x000fc80007810000 */
[----:B------:R-:W-:-:S07]  /*25c0*/  MOV R13, R2 ;  /* 0x00000002000d7202 */ /* 0x000fce0000000f00 */
[----:B------:R-:W-:Y:S05]  /*25d0*/  WARPSYNC.COLLECTIVE R15, `(.L_x_15929) ;  /* 0x000000000f087348 */ /* 0x000fea0003c00000 */
[----:B------:R0:W1:Y:S02]  /*25e0*/  SHFL.BFLY P6, R14, R13, R12, R11 ;  /* 0x0c00000c0d0e7389 */ /* 0x00006400000c000b */
[----:B01----:R-:W-:Y:S05]  /*25f0*/  ENDCOLLECTIVE ;  /* 0x000000000000791b */ /* 0x003fea0003800000 */
.L_x_15929:
[----:B------:R-:W-:Y:S05]  /*2600*/  BRA `(.L_x_15930) ;  /* 0xffffffdc002c7947 */ /* 0x000fea000383ffff */
.L_x_15931:
        /* <DEDUP_REMOVED lines=15> */
.L_x_25879:


//--------------------- .text._ZN4vllm25paged_attention_v1_kernelIfhLi128ELi8ELi128ELNS_18Fp8KVCacheDataTypeE1ELb0EEEvPT_PKS2_PKT0_S8_ifPKiSA_iPKfiiiSC_SC_iiiii --------------------------
	.section	.text._ZN4vllm25paged_attention_v1_kernelIfhLi128ELi8ELi128ELNS_18Fp8KVCacheDataTypeE1ELb0EEEvPT_PKS2_PKT0_S8_ifPKiSA_iPKfiiiSC_SC_iiiii,"ax",@progbits
	.align	128
        .global         _ZN4vllm25paged_attention_v1_kernelIfhLi128ELi8ELi128ELNS_18Fp8KVCacheDataTypeE1ELb0EEEvPT_PKS2_PKT0_S8_ifPKiSA_iPKfiiiSC_SC_iiiii
        .type           _ZN4vllm25paged_attention_v1_kernelIfhLi128ELi8ELi128ELNS_18Fp8KVCacheDataTypeE1ELb0EEEvPT_PKS2_PKT0_S8_ifPKiSA_iPKfiiiSC_SC_iiiii,@function
        .size           _ZN4vllm25paged_attention_v1_kernelIfhLi128ELi8ELi128ELNS_18Fp8KVCacheDataTypeE1ELb0EEEvPT_PKS2_PKT0_S8_ifPKiSA_iPKfiiiSC_SC_iiiii,(.L_x_25880 - _ZN4vllm25paged_attention_v1_kernelIfhLi128ELi8ELi128ELNS_18Fp8KVCacheDataTypeE1ELb0EEEvPT_PKS2_PKT0_S8_ifPKiSA_iPKfiiiSC_SC_iiiii)
        .other          _ZN4vllm25paged_attention_v1_kernelIfhLi128ELi8ELi128ELNS_18Fp8KVCacheDataTypeE1ELb0EEEvPT_PKS2_PKT0_S8_ifPKiSA_iPKfiiiSC_SC_iiiii,@"STO_CUDA_ENTRY STV_DEFAULT"
_ZN4vllm25paged_attention_v1_kernelIfhLi128ELi8ELi128ELNS_18Fp8KVCacheDataTypeE1ELb0EEEvPT_PKS2_PKT0_S8_ifPKiSA_iPKfiiiSC_SC_iiiii:
.text._ZN4vllm25paged_attention_v1_kernelIfhLi128ELi8ELi128ELNS_18Fp8KVCacheDataTypeE1ELb0EEEvPT_PKS2_PKT0_S8_ifPKiSA_iPKfiiiSC_SC_iiiii:
        /* <DEDUP_REMOVED lines=35> */
.L_x_15933:
[----:B------:R-:W-:Y:S05]  /*0230*/  BSYNC.RECONVERGENT B6 ;  /* 0x0000000000067941 */ /* 0x000fea0003800200 */
.L_x_15932:
        /* <DEDUP_REMOVED lines=8> */
.L_x_15966:
        /* <DEDUP_REMOVED lines=39> */
.L_x_15939:
        /* <DEDUP_REMOVED lines=11> */
.L_x_15938:
[----:B------:R-:W-:Y:S05]  /*05e0*/  BSYNC.RECONVERGENT B1 ;  /* 0x0000000000017941 */ /* 0x000fea0003800200 */
.L_x_15937:
        /* <DEDUP_REMOVED lines=12> */
.L_x_15942:
        /* <DEDUP_REMOVED lines=100> */
.L_x_15941:
[----:B------:R-:W-:Y:S05]  /*0cf0*/  BSYNC.RECONVERGENT B1 ;  /* 0x0000000000017941 */ /* 0x000fea0003800200 */
.L_x_15940:
        /* <DEDUP_REMOVED lines=55> */
.L_x_15944:
[----:B------:R-:W-:Y:S05]  /*1070*/  BSYNC.RECONVERGENT B1 ;  /* 0x0000000000017941 */ /* 0x000fea0003800200 */
.L_x_15943:
        /* <DEDUP_REMOVED lines=26> */
.L_x_15936:
[----:B------:R-:W-:Y:S05]  /*1220*/  BSYNC.RECONVERGENT B0 ;  /* 0x0000000000007941 */ /* 0x000fea0003800200 */
.L_x_15935:
        /* <DEDUP_REMOVED lines=39> */
.L_x_15949:
[----:B------:R-:W0:Y:S01]  /*14a0*/  LDS R5, [R4] ;  /* 0x0000000004057984 */ /* 0x000e220000000800 */
[----:B------:R-:W-:-:S04]  /*14b0*/  IADD3 R7, PT, PT, R7, 0x1, RZ ;  /* 0x0000000107077810 */ /* 0x000fc80007ffe0ff */
[----:B------:R-:W-:Y:S01]  /*14c0*/  ISETP.NE.AND P0, PT, R7, RZ, PT ;  /* 0x000000ff0700720c */ /* 0x000fe20003f05270 */
[----:B0-----:R-:W-:-:S05]  /*14d0*/  FMUL.FTZ R5, R5, R2 ;  /* 0x0000000205057220 */ /* 0x001fca0000410000 */
[----:B------:R0:W-:Y:S02]  /*14e0*/  STS [R4], R5 ;  /* 0x0000000504007388 */ /* 0x0001e40000000800 */
[----:B0-----:R-:W-:-:S05]  /*14f0*/  IADD3 R4, PT, PT, R4, 0x200, RZ ;  /* 0x0000020004047810 */ /* 0x001fca0007ffe0ff */
[----:B------:R-:W-:Y:S05]  /*1500*/  @P0 BRA `(.L_x_15949) ;  /* 0xfffffffc00e40947 */ /* 0x000fea000383ffff */
.L_x_15948:
[----:B------:R-:W-:Y:S05]  /*1510*/  BSYNC.RECONVERGENT B1 ;  /* 0x0000000000017941 */ /* 0x000fea0003800200 */
.L_x_15947:
        /* <DEDUP_REMOVED lines=12> */
.L_x_15952:
        /* <DEDUP_REMOVED lines=52> */
.L_x_15951:
[----:B------:R-:W-:Y:S05]  /*1920*/  BSYNC.RECONVERGENT B1 ;  /* 0x0000000000017941 */ /* 0x000fea0003800200 */
.L_x_15950:
        /* <DEDUP_REMOVED lines=31> */
.L_x_15954:
[----:B------:R-:W-:Y:S05]  /*1b20*/  BSYNC.RECONVERGENT B1 ;  /* 0x0000000000017941 */ /* 0x000fea0003800200 */
.L_x_15953:
        /* <DEDUP_REMOVED lines=14> */
.L_x_15946:
[----:B------:R-:W-:Y:S05]  /*1c10*/  BSYNC.RECONVERGENT B0 ;  /* 0x0000000000007941 */ /* 0x000fea0003800200 */
.L_x_15945:
        /* <DEDUP_REMOVED lines=33> */
.L_x_15956:
[----:B------:R-:W-:Y:S05]  /*1e30*/  BSYNC.RECONVERGENT B0 ;  /* 0x0000000000007941 */ /* 0x000fea0003800200 */
.L_x_15955:
        /* <DEDUP_REMOVED lines=20> */
.L_x_15958:
[----:B------:R-:W-:Y:S05]  /*1f80*/  BSYNC.RECONVERGENT B0 ;  /* 0x0000000000007941 */ /* 0x000fea0003800200 */
.L_x_15957:
        /* <DEDUP_REMOVED lines=12> */
.L_x_15960:
[----:B------:R-:W-:Y:S05]  /*2050*/  BSYNC.RECONVERGENT B0 ;  /* 0x0000000000007941 */ /* 0x000fea0003800200 */
.L_x_15959:
        /* <DEDUP_REMOVED lines=19> */
.L_x_15962:
[----:B------:R-:W-:Y:S05]  /*2190*/  BSYNC.RECONVERGENT B0 ;  /* 0x0000000000007941 */ /* 0x000fea0003800200 */
.L_x_15961:
        /* <DEDUP_REMOVED lines=26> */
.L_x_15934:
[----:B------:R-:W-:Y:S01]  /*2340*/  HFMA2 R12, -RZ, RZ, 0, 9.5367431640625e-07 ;  /* 0x00000010ff0c7431 */ /* 0x000fe200000001ff */
[----:B------:R-:W-:Y:S02]  /*2350*/  MOV R11, 0x1f ;  /* 0x0000001f000b7802 */ /* 0x000fe40000000f00 */
[----:B------:R-:W-:-:S07]  /*2360*/  MOV R15, 0xffffffff ;  /* 0xffffffff000f7802 */ /* 0x000fce0000000f00 */
[----:B------:R-:W-:Y:S05]  /*2370*/  WARPSYNC.COLLECTIVE R15, `(.L_x_15963) ;  /* 0x000000000f087348 */ /* 0x000fea0003c00000 */
[----:B------:R0:W1:Y:S02]  /*2380*/  SHFL.BFLY P6, R14, R13, R12, R11 ;  /* 0x0c00000c0d0e7389 */ /* 0x00006400000c000b */
[----:B01----:R-:W-:Y:S05]  /*2390*/  ENDCOLLECTIVE ;  /* 0x000000000000791b */ /* 0x003fea0003800000 */
.L_x_15963:
[----:B------:R-:W-:Y:S01]  /*23a0*/  HFMA2 R12, -RZ, RZ, 0, 4.76837158203125e-07 ;  /* 0x00000008ff0c7431 */ /* 0x000fe200000001ff */
[----:B------:R-:W-:-:S04]  /*23b0*/  FMNMX.FTZ R0, R14, -3.40282346638528859812e+38, !PT ;  /* 0xff7fffff0e007809 */ /* 0x000fc80007810000 */
[----:B------:R-:W-:-:S07]  /*23c0*/  MOV R13, R0 ;  /* 0x00000000000d7202 */ /* 0x000fce0000000f00 */
[----:B------:R-:W-:Y:S05]  /*23d0*/  WARPSYNC.COLLECTIVE R15, `(.L_x_15964) ;  /* 0x000000000f087348 */ /* 0x000fea0003c00000 */
[----:B------:R0:W1:Y:S02]  /*23e0*/  SHFL.BFLY P6, R14, R13, R12, R11 ;  /* 0x0c00000c0d0e7389 */ /* 0x00006400000c000b */
[----:B01----:R-:W-:Y:S05]  /*23f0*/  ENDCOLLECTIVE ;  /* 0x000000000000791b */ /* 0x003fea0003800000 */
.L_x_15964:
[----:B------:R-:W-:Y:S01]  /*2400*/  HFMA2 R12, -RZ, RZ, 0, 2.384185791015625e-07 ;  /* 0x00000004ff0c7431 */ /* 0x000fe200000001ff */
[----:B------:R-:W-:-:S04]  /*2410*/  FMNMX.FTZ R2, R0, R14, !PT ;  /* 0x0000000e00027209 */ /* 0x000fc80007810000 */
[----:B------:R-:W-:-:S07]  /*2420*/  MOV R13, R2 ;  /* 0x00000002000d7202 */ /* 0x000fce0000000f00 */
[----:B------:R-:W-:Y:S05]  /*2430*/  WARPSYNC.COLLECTIVE R15, `(.L_x_15965) ;  /* 0x000000000f087348 */ /* 0x000fea0003c00000 */
[----:B------:R0:W1:Y:S02]  /*2440*/  SHFL.BFLY P6, R14, R13, R12, R11 ;  /* 0x0c00000c0d0e7389 */ /* 0x00006400000c000b */
[----:B01----:R-:W-:Y:S05]  /*2450*/  ENDCOLLECTIVE ;  /* 0x000000000000791b */ /* 0x003fea0003800000 */
.L_x_15965:
[----:B------:R-:W-:Y:S05]  /*2460*/  BRA `(.L_x_15966) ;  /* 0xffffffdc00947947 */ /* 0x000fea000383ffff */
.L_x_15967:
        /* <DEDUP_REMOVED lines=9> */
.L_x_25880:


//--------------------- .text._ZN4vllm25paged_attention_v1_kernelIfhLi120ELi8ELi128ELNS_18Fp8KVCacheDataTypeE1ELb0EEEvPT_PKS2_PKT0_S8_ifPKiSA_iPKfiiiSC_SC_iiiii --------------------------
	.section	.text._ZN4vllm25paged_attention_v1_kernelIfhLi120ELi8ELi128ELNS_18Fp8KVCacheDataTypeE1ELb0EEEvPT_PKS2_PKT0_S8_ifPKiSA_iPKfiiiSC_SC_iiiii,"ax",@progbits
	.align	128
        .global         _ZN4vllm25paged_attention_v1_kernelIfhLi120ELi8ELi128ELNS_18Fp8KVCacheDataTypeE1ELb0EEEvPT_PKS2_PKT0_S8_ifPKiSA_iPKfiiiSC_SC_iiiii
        .type           _ZN4vllm25paged_attention_v1_kernelIfhLi120ELi8ELi128ELNS_18Fp8KVCacheDataTypeE1ELb0EEEvPT_PKS2_PKT0_S8_ifPKiSA_iPKfiiiSC_SC_iiiii,@function
        .size           _ZN4vllm25paged_attention_v1_kernelIfhLi120ELi8ELi128ELNS_18Fp8KVCacheDataTypeE1ELb0EEEvPT_PKS2_PKT0_S8_ifPKiSA_iPKfiiiSC_SC_iiiii,(.L_x_25881 - _ZN4vllm25paged_attention_v1_kernelIfhLi120ELi8ELi128ELNS_18Fp8KVCacheDataTypeE1ELb0EEEvPT_PKS2_PKT0_S8_ifPKiSA_iPKfiiiSC_SC_iiiii)
        .other          _ZN4vllm25paged_attention_v1_kernelIfhLi120ELi8ELi128ELNS_18Fp8KVCacheDataTypeE1ELb0EEEvPT_PKS2_PKT0_S8_ifPKiSA_iPKfiiiSC_SC_iiiii,@"STO_CUDA_ENTRY STV_DEFAULT"
_ZN4vllm25paged_attention_v1_kernelIfhLi120ELi8ELi128ELNS_18Fp8KVCacheDataTypeE1ELb0EEEvPT_PKS2_PKT0_S8_ifPKiSA_iPKfiiiSC_SC_iiiii:
.text._ZN4vllm25paged_attention_v1_kernelIfhLi120ELi8ELi128ELNS_18Fp8KVCacheDataTypeE1ELb0EEEvPT_PKS2_PKT0_S8_ifPKiSA_iPKfiiiSC_SC_iiiii:
        /* <DEDUP_REMOVED lines=35> */
.L_x_15969:
[----:B------:R-:W-:Y:S05]  /*0230*/  BSYNC.RECONVERGENT B6 ;  /* 0x0000000000067941 */ /* 0x000fea0003800200 */
.L_x_15968:
        /* <DEDUP_REMOVED lines=8> */
.L_x_16006:
        /* <DEDUP_REMOVED lines=39> */
.L_x_15975:
        /* <DEDUP_REMOVED lines=11> */
.L_x_15974:
[----:B------:R-:W-:Y:S05]  /*05e0*/  BSYNC.RECONVERGENT B1 ;  /* 0x0000000000017941 */ /* 0x000fea0003800200 */
.L_x_15973:
        /* <DEDUP_REMOVED lines=12> */
.L_x_15978:
        /* <DEDUP_REMOVED lines=100> */
.L_x_15977:
[----:B------:R-:W-:Y:S05]  /*0cf0*/  BSYNC.RECONVERGENT B1 ;  /* 0x0000000000017941 */ /* 0x000fea0003800200 */
.L_x_15976:
        /* <DEDUP_REMOVED lines=55> */
.L_x_15980:
[----:B------:R-:W-:Y:S05]  /*1070*/  BSYNC.RECONVERGENT B1 ;  /* 0x0000000000017941 */ /* 0x000fea0003800200 */
.L_x_15979:
        /* <DEDUP_REMOVED lines=26> */
.L_x_15972:
[----:B------:R-:W-:Y:S05]  /*1220*/  BSYNC.RECONVERGENT B0 ;  /* 0x0000000000007941 */ /* 0x000fea0003800200 */
.L_x_15971:
        /* <DEDUP_REMOVED lines=39> */
.L_x_15985:
[----:B------:R-:W0:Y:S01]  /*14a0*/  LDS R5, [R4] ;  /* 0x0000000004057984 */ /* 0x000e220000000800 */
[----:B------:R-:W-:-:S04]  /*14b0*/  IADD3 R7, PT, PT, R7, 0x1, RZ ;  /* 0x0000000107077810 */ /* 0x000fc80007ffe0ff */
[----:B------:R-:W-:Y:S01]  /*14c0*/  ISETP.NE.AND P0, PT, R7, RZ, PT ;  /* 0x000000ff0700720c */ /* 0x000fe20003f05270 */
[----:B0-----:R-:W-:-:S05]  /*14d0*/  FMUL.FTZ R5, R5, R2 ;  /* 0x0000000205057220 */ /* 0x001fca0000410000 */
[----:B------:R0:W-:Y:S02]  /*14e0*/  STS [R4], R5 ;  /* 0x0000000504007388 */ /* 0x0001e40000000800 */
[----:B0-----:R-:W-:-:S05]  /*14f0*/  IADD3 R4, PT, PT, R4, 0x200, RZ ;  /* 0x0000020004047810 */ /* 0x001fca0007ffe0ff */
[----:B------:R-:W-:Y:S05]  /*1500*/  @P0 BRA `(.L_x_15985) ;  /* 0xfffffffc00e40947 */ /* 0x000fea000383ffff */
.L_x_15984:
[----:B------:R-:W-:Y:S05]  /*1510*/  BSYNC.RECONVERGENT B1 ;  /* 0x0000000000017941 */ /* 0x000fea0003800200 */
.L_x_15983:
        /* <DEDUP_REMOVED lines=12> */
.L_x_15988:
        /* <DEDUP_REMOVED lines=52> */
.L_x_15987:
[----:B------:R-:W-:Y:S05]  /*1920*/  BSYNC.RECONVERGENT B1 ;  /* 0x0000000000017941 */ /* 0x000fea0003800200 */
.L_x_15986:
        /* <DEDUP_REMOVED lines=31> */
.L_x_15990:
[----:B------:R-:W-:Y:S05]  /*1b20*/  BSYNC.RECONVERGENT B1 ;  /* 0x0000000000017941 */ /* 0x000fea0003800200 */
.L_x_15989:
        /* <DEDUP_REMOVED lines=14> */
.L_x_15982:
[----:B------:R-:W-:Y:S05]  /*1c10*/  BSYNC.RECONVERGENT B0 ;  /* 0x0000000000007941 */ /* 0x000fea0003800200 */
.L_x_15981:
        /* <DEDUP_REMOVED lines=28> */
.L_x_15992:
[----:B------:R-:W-:Y:S05]  /*1de0*/  BSYNC.RECONVERGENT B0 ;  /* 0x0000000000007941 */ /* 0x000fea0003800200 */
.L_x_15991:
        /* <DEDUP_REMOVED lines=28> */
.L_x_15996:
[----:B------:R-:W-:Y:S05]  /*1fb0*/  BSYNC.RECONVERGENT B1 ;  /* 0x0000000000017941 */ /* 0x000fea0003800200 */
.L_x_15995:
[----:B-1----:R-:W-:-:S07]  /*1fc0*/  @!P0 FADD.FTZ R5, R5, R20 ;  /* 0x0000001405058221 */ /* 0x002fce0000010000 */
.L_x_15994:
[----:B------:R-:W-:Y:S05]  /*1fd0*/  BSYNC.RECONVERGENT B0 ;  /* 0x0000000000007941 */ /* 0x000fea0003800200 */
.L_x_15993:
        /* <DEDUP_REMOVED lines=20> */
.L_x_15998:
[----:B------:R-:W-:Y:S05]  /*2120*/  BSYNC.RECONVERGENT B0 ;  /* 0x0000000000007941 */ /* 0x000fea0003800200 */
.L_x_15997:
        /* <DEDUP_REMOVED lines=28> */
.L_x_16002:
[----:B------:R-:W-:Y:S05]  /*22f0*/  BSYNC.RECONVERGENT B1 ;  /* 0x0000000000017941 */ /* 0x000fea0003800200 */
.L_x_16001:
[----:B01-3--:R-:W-:-:S07]  /*2300*/  @!P0 FADD.FTZ R5, R5, R14 ;  /* 0x0000000e05058221 */ /* 0x00bfce0000010000 */
.L_x_16000:
[----:B------:R-:W-:Y:S05]  /*2310*/  BSYNC.RECONVERGENT B0 ;  /* 0x0000000000007941 */ /* 0x000fea0003800200 */
.L_x_15999:
        /* <DEDUP_REMOVED lines=28> */
.L_x_15970:
[----:B------:R-:W-:Y:S01]  /*24e0*/  HFMA2 R12, -RZ, RZ, 0, 9.5367431640625e-07 ;  /* 0x00000010ff0c7431 */ /* 0x000fe200000001ff */
[----:B------:R-:W-:Y:S02]  /*24f0*/  MOV R11, 0x1f ;  /* 0x0000001f000b7802 */ /* 0x000fe40000000f00 */
[----:B------:R-:W-:-:S07]  /*2500*/  MOV R15, 0xffffffff ;  /* 0xffffffff000f7802 */ /* 0x000fce0000000f00 */
[----:B------:R-:W-:Y:S05]  /*2510*/  WARPSYNC.COLLECTIVE R15, `(.L_x_16003) ;  /* 0x000000000f087348 */ /* 0x000fea0003c00000 */
[----:B------:R0:W1:Y:S02]  /*2520*/  SHFL.BFLY P6, R14, R13, R12, R11 ;  /* 0x0c00000c0d0e7389 */ /* 0x00006400000c000b */
[----:B01----:R-:W-:Y:S05]  /*2530*/  ENDCOLLECTIVE ;  /* 0x000000000000791b */ /* 0x003fea0003800000 */
.L_x_16003:
[----:B------:R-:W-:Y:S01]  /*2540*/  HFMA2 R12, -RZ, RZ, 0, 4.76837158203125e-07 ;  /* 0x00000008ff0c7431 */ /* 0x000fe200000001ff */
[----:B------:R-:W-:-:S04]  /*2550*/  FMNMX.FTZ R0, R14, -3.40282346638528859812e+38, !PT ;  /* 0xff7fffff0e007809 */ /* 0x000fc80007810000 */
[----:B------:R-:W-:-:S07]  /*2560*/  MOV R13, R0 ;  /* 0x00000000000d7202 */ /* 0x000fce0000000f00 */
[----:B------:R-:W-:Y:S05]  /*2570*/  WARPSYNC.COLLECTIVE R15, `(.L_x_16004) ;  /* 0x000000000f087348 */ /* 0x000fea0003c00000 */
[----:B------:R0:W1:Y:S02]  /*2580*/  SHFL.BFLY P6, R14, R13, R12, R11 ;  /* 0x0c00000c0d0e7389 */ /* 0x00006400000c000b */
[----:B01----:R-:W-:Y:S05]  /*2590*/  ENDCOLLECTIVE ;  /* 0x000000000000791b */ /* 0x003fea0003800000 */
.L_x_16004:
[----:B------:R-:W-:Y:S01]  /*25a0*/  HFMA2 R12, -RZ, RZ, 0, 2.384185791015625e-07 ;  /* 0x00000004ff0c7431 */ /* 0x000fe200000001ff */
[----:B------:R-:W-:-:S04]  /*25b0*/  FMNMX.FTZ R2, R0, R14, !PT ;  /* 0x0000000e00027209 */ /* 0x000fc80007810000 */
[----:B------:R-:W-:-:S07]  /*25c0*/  MOV R13, R2 ;  /* 0x00000002000d7202 */ /* 0x000fce0000000f00 */
[----:B------:R-:W-:Y:S05]  /*25d0*/  WARPSYNC.COLLECTIVE R15, `(.L_x_16005) ;  /* 0x000000000f087348 */ /* 0x000fea0003c00000 */
[----:B------:R0:W1:Y:S02]  /*25e0*/  SHFL.BFLY P6, R14, R13, R12, R11 ;  /* 0x0c00000c0d0e7389 */ /* 0x00006400000c000b */
[----:B01----:R-:W-:Y:S05]  /*25f0*/  ENDCOLLECTIVE ;  /* 0x000000000000791b */ /* 0x003fea0003800000 */
.L_x_16005:
[----:B------:R-:W-:Y:S05]  /*2600*/  BRA `(.L_x_16006) ;  /* 0xffffffdc002c7947 */ /* 0x000fea000383ffff */
.L_x_16007:
        /* <DEDUP_REMOVED lines=15> */
.L_x_25881:


//--------------------- .text._ZN4vllm25paged_attention_v1_kernelIfhLi112ELi8ELi128ELNS_18Fp8KVCacheDataTypeE1ELb0EEEvPT_PKS2_PKT0_S8_ifPKiSA_iPKfiiiSC_SC_iiiii --------------------------
	.section	.text._ZN4vllm25paged_attention_v1_kernelIfhLi112ELi8ELi128ELNS_18Fp8KVCacheDataTypeE1ELb0EEEvPT_PKS2_PKT0_S8_ifPKiSA_iPKfiiiSC_SC_iiiii,"ax",@progbits
	.align	128
        .global         _ZN4vllm25paged_attention_v1_kernelIfhLi112ELi8ELi128ELNS_18Fp8KVCacheDataTypeE1ELb0EEEvPT_PKS2_PKT0_S8_ifPKiSA_iPKfiiiSC_SC_iiiii
        .type           _ZN4vllm25paged_attention_v1_kernelIfhLi112ELi8ELi128ELNS_18Fp8KVCacheDataTypeE1ELb0EEEvPT_PKS2_PKT0_S8_ifPKiSA_iPKfiiiSC_SC_iiiii,@function
        .size           _ZN4vllm25paged_attention_v1_kernelIfhLi112ELi8ELi128ELNS_18Fp8KVCacheDataTypeE1ELb0EEEvPT_PKS2_PKT0_S8_ifPKiSA_iPKfiiiSC_SC_iiiii,(.L_x_25882 - _ZN4vllm25paged_attention_v1_kernelIfhLi112ELi8ELi128ELNS_18Fp8KVCacheDataTypeE1ELb0EEEvPT_PKS2_PKT0_S8_ifPKiSA_iPKfiiiSC_SC_iiiii)
        .other          _ZN4vllm25paged_attention_v1_kernelIfhLi112ELi8ELi128ELNS_18Fp8KVCacheDataTypeE1ELb0EEEvPT_PKS2_PKT0_S8_ifPKiSA_iPKfiiiSC_SC_iiiii,@"STO_CUDA_ENTRY STV_DEFAULT"
_ZN4vllm25paged_attention_v1_kernelIfhLi112ELi8ELi128ELNS_18Fp8KVCacheDataTypeE1ELb0EEEvPT_PKS2_PKT0_S8_ifPKiSA_iPKfiiiSC_SC_iiiii:
.text._ZN4vllm25paged_attention_v1_kernelIfhLi112ELi8ELi128ELNS_18Fp8KVCacheDataTypeE1ELb0EEEvPT_PKS2_PKT0_S8_ifPKiSA_iPKfiiiSC_SC_iiiii:
        /* <DEDUP_REMOVED lines=35> */
.L_x_16009:
[----:B------:R-:W-:Y:S05]  /*0230*/  BSYNC.RECONVERGENT B6 ;  /* 0x0000000000067941 */ /* 0x000fea0003800200 */
.L_x_16008:
        /* <DEDUP_REMOVED lines=8> */
.L_x_16038:
        /* <DEDUP_REMOVED lines=39> */
.L_x_16015:
        /* <DEDUP_REMOVED lines=11> */
.L_x_16014:
[----:B------:R-:W-:Y:S05]  /*05e0*/  BSYNC.RECONVERGENT B1 ;  /* 0x0000000000017941 */ /* 0x000fea0003800200 */
.L_x_16013:
        /* <DEDUP_REMOVED lines=12> */
.L_x_16018:
        /* <DEDUP_REMOVED lines=100> */
.L_x_16017:
[----:B------:R-:W-:Y:S05]  /*0cf0*/  BSYNC.RECONVERGENT B1 ;  /* 0x0000000000017941 */ /* 0x000fea0003800200 */
.L_x_16016:
        /* <DEDUP_REMOVED lines=55> */
.L_x_16020:
[----:B------:R-:W-:Y:S05]  /*1070*/  BSYNC.RECONVERGENT B1 ;  /* 0x0000000000017941 */ /* 0x000fea0003800200 */
.L_x_16019:
        /* <DEDUP_REMOVED lines=26> */
.L_x_16012:
[----:B------:R-:W-:Y:S05]  /*1220*/  BSYNC.RECONVERGENT B0 ;  /* 0x0000000000007941 */ /* 0x000fea0003800200 */
.L_x_16011:
        /* <DEDUP_REMOVED lines=39> */
.L_x_16025:
[----:B------:R-:W0:Y:S01]  /*14a0*/  LDS R5, [R4] ;  /* 0x0000000004057984 */ /* 0x000e220000000800 */
[----:B------:R-:W-:-:S04]  /*14b0*/  IADD3 R7, PT, PT, R7, 0x1, RZ ;  /* 0x0000000107077810 */ /* 0x000fc80007ffe0ff */
[----:B------:R-:W-:Y:S01]  /*14c0*/  ISETP.NE.AND P0, PT, R7, RZ, PT ;  /* 0x000000ff0700720c */ /* 0x000fe20003f05270 */
[----:B0-----:R-:W-:-:S05]  /*14d0*/  FMUL.FTZ R5, R5, R2 ;  /* 0x0000000205057220 */ /* 0x001fca0000410000 */
[----:B------:R0:W-:Y:S02]  /*14e0*/  STS [R4], R5 ;  /* 0x0000000504007388 */ /* 0x0001e40000000800 */
[----:B0-----:R-:W-:-:S05]  /*14f0*/  IADD3 R4, PT, PT, R4, 0x200, RZ ;  /* 0x0000020004047810 */ /* 0x001fca0007ffe0ff */
[----:B------:R-:W-:Y:S05]  /*1500*/  @P0 BRA `(.L_x_16025) ;  /* 0xfffffffc00e40947 */ /* 0x000fea000383ffff */
.L_x_16024:
[----:B------:R-:W-:Y:S05]  /*1510*/  BSYNC.RECONVERGENT B1 ;  /* 0x0000000000017941 */ /* 0x000fea0003800200 */
.L_x_16023:
        /* <DEDUP_REMOVED lines=12> */
.L_x_16028:
        /* <DEDUP_REMOVED lines=52> */
.L_x_16027:
[----:B------:R-:W-:Y:S05]  /*1920*/  BSYNC.RECONVERGENT B1 ;  /* 0x0000000000017941 */ /* 0x000fea0003800200 */
.L_x_16026:
        /* <DEDUP_REMOVED lines=31> */
.L_x_16030:
[----:B------:R-:W-:Y:S05]  /*1b20*/  BSYNC.RECONVERGENT B1 ;  /* 0x0000000000017941 */ /* 0x000fea0003800200 */
.L_x_16029:
        /* <DEDUP_REMOVED lines=14> */
.L_x_16022:
[----:B------:R-:W-:Y:S05]  /*1c10*/  BSYNC.RECONVERGENT B0 ;  /* 0x0000000000007941 */ /* 0x000fea0003800200 */
.L_x_16021:
        /* <DEDUP_REMOVED lines=44> */
.L_x_16032:
[----:B------:R-:W-:Y:S05]  /*1ee0*/  BSYNC.RECONVERGENT B0 ;  /* 0x0000000000007941 */ /* 0x000fea0003800200 */
.L_x_16031:
        /* <DEDUP_REMOVED lines=25> */
.L_x_16034:
[----:B------:R-:W-:Y:S05]  /*2080*/  BSYNC.RECONVERGENT B0 ;  /* 0x0000000000007941 */ /* 0x000fea0003800200 */
.L_x_16033:
        /* <DEDUP_REMOVED lines=25> */
.L_x_16010:
[----:B------:R-:W-:Y:S01]  /*2220*/  MOV R12, 0x10 ;  /* 0x00000010000c7802 */ /* 0x000fe20000000f00 */
[----:B------:R-:W-:Y:S01]  /*2230*/  HFMA2 R11, -RZ, RZ, 0, 1.847743988037109375e-06 ;  /* 0x0000001fff0b7431 */ /* 0x000fe200000001ff */
[----:B------:R-:W-:-:S07]  /*2240*/  MOV R15, 0xffffffff ;  /* 0xffffffff000f7802 */ /* 0x000fce0000000f00 */
[----:B------:R-:W-:Y:S05]  /*2250*/  WARPSYNC.COLLECTIVE R15, `(.L_x_16035) ;  /* 0x000000000f087348 */ /* 0x000fea0003c00000 */
[----:B------:R0:W1:Y:S02]  /*2260*/  SHFL.BFLY P6, R14, R13, R12, R11 ;  /* 0x0c00000c0d0e7389 */ /* 0x00006400000c000b */
[----:B01----:R-:W-:Y:S05]  /*2270*/  ENDCOLLECTIVE ;  /* 0x000000000000791b */ /* 0x003fea0003800000 */
.L_x_16035:
[----:B------:R-:W-:Y:S01]  /*2280*/  HFMA2 R12, -RZ, RZ, 0, 4.76837158203125e-07 ;  /* 0x00000008ff0c7431 */ /* 0x000fe200000001ff */
[----:B------:R-:W-:-:S04]  /*2290*/  FMNMX.FTZ R0, R14, -3.40282346638528859812e+38, !PT ;  /* 0xff7fffff0e007809 */ /* 0x000fc80007810000 */
[----:B------:R-:W-:-:S07]  /*22a0*/  MOV R13, R0 ;  /* 0x00000000000d7202 */ /* 0x000fce0000000f00 */
[----:B------:R-:W-:Y:S05]  /*22b0*/  WARPSYNC.COLLECTIVE R15, `(.L_x_16036) ;  /* 0x000000000f087348 */ /* 0x000fea0003c00000 */
[----:B------:R0:W1:Y:S02]  /*22c0*/  SHFL.BFLY P6, R14, R13, R12, R11 ;  /* 0x0c00000c0d0e7389 */ /* 0x00006400000c000b */
[----:B01----:R-:W-:Y:S05]  /*22d0*/  ENDCOLLECTIVE ;  /* 0x000000000000791b */ /* 0x003fea0003800000 */
.L_x_16036:
[----:B------:R-:W-:Y:S01]  /*22e0*/  HFMA2 R12, -RZ, RZ, 0, 2.384185791015625e-07 ;  /* 0x00000004ff0c7431 */ /* 0x000fe200000001ff */
[----:B------:R-:W-:-:S04]  /*22f0*/  FMNMX.FTZ R2, R0, R14, !PT ;  /* 0x0000000e00027209 */ /* 0x000fc80007810000 */
[----:B------:R-:W-:-:S07]  /*2300*/  MOV R13, R2 ;  /* 0x00000002000d7202 */ /* 0x000fce0000000f00 */
[----:B------:R-:W-:Y:S05]  /*2310*/  WARPSYNC.COLLECTIVE R15, `(.L_x_16037) ;  /* 0x000000000f087348 */ /* 0x000fea0003c00000 */
[----:B------:R0:W1:Y:S02]  /*2320*/  SHFL.BFLY P6, R14, R13, R12, R11 ;  /* 0x0c00000c0d0e7389 */ /* 0x00006400000c000b */
[----:B01----:R-:W-:Y:S05]  /*2330*/  ENDCOLLECTIVE ;  /* 0x000000000000791b */ /* 0x003fea0003800000 */
.L_x_16037:
[----:B------:R-:W-:Y:S05]  /*2340*/  BRA `(.L_x_16038) ;  /* 0xffffffdc00dc7947 */ /* 0x000fea000383ffff */
.L_x_16039:
        /* <DEDUP_REMOVED lines=11> */
.L_x_25882:


//--------------------- .text._ZN4vllm25paged_attention_v1_kernelIfhLi96ELi8ELi128ELNS_18Fp8KVCacheDataTypeE1ELb0EEEvPT_PKS2_PKT0_S8_ifPKiSA_iPKfiiiSC_SC_iiiii --------------------------
	.section	.text._ZN4vllm25paged_attention_v1_kernelIfhLi96ELi8ELi128ELNS_18Fp8KVCacheDataTypeE1ELb0EEEvPT_PKS2_PKT0_S8_ifPKiSA_iPKfiiiSC_SC_iiiii,"ax",@progbits
	.align	128
        .global         _ZN4vllm25paged_attention_v1_kernelIfhLi96ELi8ELi128ELNS_18Fp8KVCacheDataTypeE1ELb0EEEvPT_PKS2_PKT0_S8_ifPKiSA_iPKfiiiSC_SC_iiiii
        .type           _ZN4vllm25paged_attention_v1_kernelIfhLi96ELi8ELi128ELNS_18Fp8KVCacheDataTypeE1ELb0EEEvPT_PKS2_PKT0_S8_ifPKiSA_iPKfiiiSC_SC_iiiii,@function
        .size           _ZN4vllm25paged_attention_v1_kernelIfhLi96ELi8ELi128ELNS_18Fp8KVCacheDataTypeE1ELb0EEEvPT_PKS2_PKT0_S8_ifPKiSA_iPKfiiiSC_SC_iiiii,(.L_x_25883 - _ZN4vllm25paged_attention_v1_kernelIfhLi96ELi8ELi128ELNS_18Fp8KVCacheDataTypeE1ELb0EEEvPT_PKS2_PKT0_S8_ifPKiSA_iPKfiiiSC_SC_iiiii)
        .other          _ZN4vllm25paged_attention_v1_kernelIfhLi96ELi8ELi128ELNS_18Fp8KVCacheDataTypeE1ELb0EEEvPT_PKS2_PKT0_S8_ifPKiSA_iPKfiiiSC_SC_iiiii,@"STO_CUDA_ENTRY STV_DEFAULT"
_ZN4vllm25paged_attention_v1_kernelIfhLi96ELi8ELi128ELNS_18Fp8KVCacheDataTypeE1ELb0EEEvPT_PKS2_PKT0_S8_ifPKiSA_iPKfiiiSC_SC_iiiii:
.text._ZN4vllm25paged_attention_v1_kernelIfhLi96ELi8ELi128ELNS_18Fp8KVCacheDataTypeE1ELb0EEEvPT_PKS2_PKT0_S8_ifPKiSA_iPKfiiiSC_SC_iiiii:
        /* <DEDUP_REMOVED lines=35> */
.L_x_16041:
[----:B------:R-:W-:Y:S05]  /*0230*/  BSYNC.RECONVERGENT B6 ;  /* 0x0000000000067941 */ /* 0x000fea0003800200 */
.L_x_16040:
        /* <DEDUP_REMOVED lines=8> */
.L_x_16070:
        /* <DEDUP_REMOVED lines=39> */
.L_x_16047:
        /* <DEDUP_REMOVED lines=11> */
.L_x_16046:
[----:B------:R-:W-:Y:S05]  /*05e0*/  BSYNC.RECONVERGENT B1 ;  /* 0x0000000000017941 */ /* 0x000fea0003800200 */
.L_x_16045:
        /* <DEDUP_REMOVED lines=12> */
.L_x_16050:
        /* <DEDUP_REMOVED lines=100> */
.L_x_16049:
[----:B------:R-:W-:Y:S05]  /*0cf0*/  BSYNC.RECONVERGENT B1 ;  /* 0x0000000000017941 */ /* 0x000fea0003800200 */
.L_x_16048:
        /* <DEDUP_REMOVED lines=55> */
.L_x_16052:
[----:B------:R-:W-:Y:S05]  /*1070*/  BSYNC.RECONVERGENT B1 ;  /* 0x0000000000017941 */ /* 0x000fea0003800200 */
.L_x_16051:
        /* <DEDUP_REMOVED lines=26> */
.L_x_16044:
[----:B------:R-:W-:Y:S05]  /*1220*/  BSYNC.RECONVERGENT B0 ;  /* 0x0000000000007941 */ /* 0x000fea0003800200 */
.L_x_16043:
        /* <DEDUP_REMOVED lines=39> */
.L_x_16057:
[----:B------:R-:W0:Y:S01]  /*14a0*/  LDS R5, [R4] ;  /* 0x0000000004057984 */ /* 0x000e220000000800 */
[----:B------:R-:W-:-:S04]  /*14b0*/  IADD3 R7, PT, PT, R7, 0x1, RZ ;  /* 0x0000000107077810 */ /* 0x000fc80007ffe0ff */
[----:B------:R-:W-:Y:S01]  /*14c0*/  ISETP.NE.AND P0, PT, R7, RZ, PT ;  /* 0x000000ff0700720c */ /* 0x000fe20003f05270 */
[----:B0-----:R-:W-:-:S05]  /*14d0*/  FMUL.FTZ R5, R5, R2 ;  /* 0x0000000205057220 */ /* 0x001fca0000410000 */
[----:B------:R0:W-:Y:S02]  /*14e0*/  STS [R4], R5 ;  /* 0x0000000504007388 */ /* 0x0001e40000000800 */
[----:B0-----:R-:W-:-:S05]  /*14f0*/  IADD3 R4, PT, PT, R4, 0x200, RZ ;  /* 0x0000020004047810 */ /* 0x001fca0007ffe0ff */
[----:B------:R-:W-:Y:S05]  /*1500*/  @P0 BRA `(.L_x_16057) ;  /* 0xfffffffc00e40947 */ /* 0x000fea000383ffff */
.L_x_16056:
[----:B------:R-:W-:Y:S05]  /*1510*/  BSYNC.RECONVERGENT B1 ;  /* 0x0000000000017941 */ /* 0x000fea0003800200 */
.L_x_16055:
        /* <DEDUP_REMOVED lines=12> */
.L_x_16060:
        /* <DEDUP_REMOVED lines=52> */
.L_x_16059:
[----:B------:R-:W-:Y:S05]  /*1920*/  BSYNC.RECONVERGENT B1 ;  /* 0x0000000000017941 */ /* 0x000fea0003800200 */
.L_x_16058:
        /* <DEDUP_REMOVED lines=31> */
.L_x_16062:
[----:B------:R-:W-:Y:S05]  /*1b20*/  BSYNC.RECONVERGENT B1 ;  /* 0x0000000000017941 */ /* 0x000fea0003800200 */
.L_x_16061:
        /* <DEDUP_REMOVED lines=14> */
.L_x_16054:
[----:B------:R-:W-:Y:S05]  /*1c10*/  BSYNC.RECONVERGENT B0 ;  /* 0x0000000000007941 */ /* 0x000fea0003800200 */
.L_x_16053:
        /* <DEDUP_REMOVED lines=41> */
.L_x_16064:
[----:B------:R-:W-:Y:S05]  /*1eb0*/  BSYNC.RECONVERGENT B0 ;  /* 0x0000000000007941 */ /* 0x000fea0003800200 */
.L_x_16063:
        /* <DEDUP_REMOVED lines=22> */
.L_x_16066:
[----:B------:R-:W-:Y:S05]  /*2020*/  BSYNC.RECONVERGENT B0 ;  /* 0x0000000000007941 */ /* 0x000fea0003800200 */
.L_x_16065:
        /* <DEDUP_REMOVED lines=24> */
.L_x_16042:
[----:B------:R-:W-:Y:S01]  /*21b0*/  HFMA2 R12, -RZ, RZ, 0, 9.5367431640625e-07 ;  /* 0x00000010ff0c7431 */ /* 0x000fe200000001ff */
[----:B------:R-:W-:Y:S02]  /*21c0*/  MOV R11, 0x1f ;  /* 0x0000001f000b7802 */ /* 0x000fe40000000f00 */
[----:B------:R-:W-:-:S07]  /*21d0*/  MOV R15, 0xffffffff ;  /* 0xffffffff000f7802 */ /* 0x000fce0000000f00 */
[----:B------:R-:W-:Y:S05]  /*21e0*/  WARPSYNC.COLLECTIVE R15, `(.L_x_16067) ;  /* 0x000000000f087348 */ /* 0x000fea0003c00000 */
[----:B------:R0:W1:Y:S02]  /*21f0*/  SHFL.BFLY P6, R14, R13, R12, R11 ;  /* 0x0c00000c0d0e7389 */ /* 0x00006400000c000b */
[----:B01----:R-:W-:Y:S05]  /*2200*/  ENDCOLLECTIVE ;  /* 0x000000000000791b */ /* 0x003fea0003800000 */
.L_x_16067:
[----:B------:R-:W-:Y:S01]  /*2210*/  HFMA2 R12, -RZ, RZ, 0, 4.76837158203125e-07 ;  /* 0x00000008ff0c7431 */ /* 0x000fe200000001ff */
[----:B------:R-:W-:-:S04]  /*2220*/  FMNMX.FTZ R0, R14, -3.40282346638528859812e+38, !PT ;  /* 0xff7fffff0e007809 */ /* 0x000fc80007810000 */
[----:B------:R-:W-:-:S07]  /*2230*/  MOV R13, R0 ;  /* 0x00000000000d7202 */ /* 0x000fce0000000f00 */
[----:B------:R-:W-:Y:S05]  /*2240*/  WARPSYNC.COLLECTIVE R15, `(.L_x_16068) ;  /* 0x000000000f087348 */ /* 0x000fea0003c00000 */
[----:B------:R0:W1:Y:S02]  /*2250*/  SHFL.BFLY P6, R14, R13, R12, R11 ;  /* 0x0c00000c0d0e7389 */ /* 0x00006400000c000b */
[----:B01----:R-:W-:Y:S05]  /*2260*/  ENDCOLLECTIVE ;  /* 0x000000000000791b */ /* 0x003fea0003800000 */
.L_x_16068:
[----:B------:R-:W-:Y:S01]  /*2270*/  HFMA2 R12, -RZ, RZ, 0, 2.384185791015625e-07 ;  /* 0x00000004ff0c7431 */ /* 0x000fe200000001ff */
[----:B------:R-:W-:-:S04]  /*2280*/  FMNMX.FTZ R2, R0, R14, !PT ;  /* 0x0000000e00027209 */ /* 0x000fc80007810000 */
[----:B------:R-:W-:-:S07]  /*2290*/  MOV R13, R2 ;  /* 0x00000002000d7202 */ /* 0x000fce0000000f00 */
[----:B------:R-:W-:Y:S05]  /*22a0*/  WARPSYNC.COLLECTIVE R15, `(.L_x_16069) ;  /* 0x000000000f087348 */ /* 0x000fea0003c00000 */
[----:B------:R0:W1:Y:S02]  /*22b0*/  SHFL.BFLY P6, R14, R13, R12, R11 ;  /* 0x0c00000c0d0e7389 */ /* 0x00006400000c000b */
[----:B01----:R-:W-:Y:S05]  /*22c0*/  ENDCOLLECTIVE ;  /* 0x000000000000791b */ /* 0x003fea0003800000 */
.L_x_16069:
[----:B------:R-:W-:Y:S05]  /*22d0*/  BRA `(.L_x_16070) ;  /* 0xffffffdc00f87947 */ /* 0x000fea000383ffff */
.L_x_16071:
        /* <DEDUP_REMOVED lines=10> */
.L_x_25883:


//--------------------- .text._ZN4vllm25paged_attention_v1_kernelIfhLi80ELi8ELi128ELNS_18Fp8KVCacheDataTypeE1ELb0EEEvPT_PKS2_PKT0_S8_ifPKiSA_iPKfiiiSC_SC_iiiii --------------------------
	.section	.text._ZN4vllm25paged_attention_v1_kernelIfhLi80ELi8ELi128ELNS_18Fp8KVCacheDataTypeE1ELb0EEEvPT_PKS2_PKT0_S8_ifPKiSA_iPKfiiiSC_SC_iiiii,"ax",@progbits
	.align	128
        .global         _ZN4vllm25paged_attention_v1_kernelIfhLi80ELi8ELi128ELNS_18Fp8KVCacheDataTypeE1ELb0EEEvPT_PKS2_PKT0_S8_ifPKiSA_iPKfiiiSC_SC_iiiii
        .type           _ZN4vllm25paged_attention_v1_kernelIfhLi80ELi8ELi128ELNS_18Fp8KVCacheDataTypeE1ELb0EEEvPT_PKS2_PKT0_S8_ifPKiSA_iPKfiiiSC_SC_iiiii,@function
        .size           _ZN4vllm25paged_attention_v1_kernelIfhLi80ELi8ELi128ELNS_18Fp8KVCacheDataTypeE1ELb0EEEvPT_PKS2_PKT0_S8_ifPKiSA_iPKfiiiSC_SC_iiiii,(.L_x_25884 - _ZN4vllm25paged_attention_v1_kernelIfhLi80ELi8ELi128ELNS_18Fp8KVCacheDataTypeE1ELb0EEEvPT_PKS2_PKT0_S8_ifPKiSA_iPKfiiiSC_SC_iiiii)
        .other          _ZN4vllm25paged_attention_v1_kernelIfhLi80ELi8ELi128ELNS_18Fp8KVCacheDataTypeE1ELb0EEEvPT_PKS2_PKT0_S8_ifPKiSA_iPKfiiiSC_SC_iiiii,@"STO_CUDA_ENTRY STV_DEFAULT"
_ZN4vllm25paged_attention_v1_kernelIfhLi80ELi8ELi128ELNS_18Fp8KVCacheDataTypeE1ELb0EEEvPT_PKS2_PKT0_S8_ifPKiSA_iPKfiiiSC_SC_iiiii:
.text._ZN4vllm25paged_attention_v1_kernelIfhLi80ELi8ELi128ELNS_18Fp8KVCacheDataTypeE1ELb0EEEvPT_PKS2_PKT0_S8_ifPKiSA_iPKfiiiSC_SC_iiiii:
        /* <DEDUP_REMOVED lines=35> */
.L_x_16073:
[----:B------:R-:W-:Y:S05]  /*0230*/  BSYNC.RECONVERGENT B6 ;  /* 0x0000000000067941 */ /* 0x000fea0003800200 */
.L_x_16072:
        /* <DEDUP_REMOVED lines=8> */
.L_x_16102:
        /* <DEDUP_REMOVED lines=39> */
.L_x_16079:
        /* <DEDUP_REMOVED lines=11> */
.L_x_16078:
[----:B------:R-:W-:Y:S05]  /*05e0*/  BSYNC.RECONVERGENT B1 ;  /* 0x0000000000017941 */ /* 0x000fea0003800200 */
.L_x_16077:
        /* <DEDUP_REMOVED lines=12> */
.L_x_16082:
        /* <DEDUP_REMOVED lines=100> */
.L_x_16081:
[----:B------:R-:W-:Y:S05]  /*0cf0*/  BSYNC.RECONVERGENT B1 ;  /* 0x0000000000017941 */ /* 0x000fea0003800200 */
.L_x_16080:
        /* <DEDUP_REMOVED lines=55> */
.L_x_16084:
[----:B------:R-:W-:Y:S05]  /*1070*/  BSYNC.RECONVERGENT B1 ;  /* 0x0000000000017941 */ /* 0x000fea0003800200 */
.L_x_16083:
        /* <DEDUP_REMOVED lines=26> */
.L_x_16076:
[----:B------:R-:W-:Y:S05]  /*1220*/  BSYNC.RECONVERGENT B0 ;  /* 0x0000000000007941 */ /* 0x000fea0003800200 */
.L_x_16075:
        /* <DEDUP_REMOVED lines=39> */
.L_x_16089:
[----:B------:R-:W0:Y:S01]  /*14a0*/  LDS R5, [R4] ;  /* 0x0000000004057984 */ /* 0x000e220000000800 */
[----:B------:R-:W-:-:S04]  /*14b0*/  IADD3 R7, PT, PT, R7, 0x1, RZ ;  /* 0x0000000107077810 */ /* 0x000fc80007ffe0ff */
[----:B------:R-:W-:Y:S01]  /*14c0*/  ISETP.NE.AND P0, PT, R7, RZ, PT ;  /* 0x000000ff0700720c */ /* 0x000fe20003f05270 */
[----:B0-----:R-:W-:-:S05]  /*14d0*/  FMUL.FTZ R5, R5, R2 ;  /* 0x0000000205057220 */ /* 0x001fca0000410000 */
[----:B------:R0:W-:Y:S02]  /*14e0*/  STS [R4], R5 ;  /* 0x0000000504007388 */ /* 0x0001e40000000800 */
[----:B0-----:R-:W-:-:S05]  /*14f0*/  IADD3 R4, PT, PT, R4, 0x200, RZ ;  /* 0x0000020004047810 */ /* 0x001fca0007ffe0ff */
[----:B------:R-:W-:Y:S05]  /*1500*/  @P0 BRA `(.L_x_16089) ;  /* 0xfffffffc00e40947 */ /* 0x000fea000383ffff */
.L_x_16088:
[----:B------:R-:W-:Y:S05]  /*1510*/  BSYNC.RECONVERGENT B1 ;  /* 0x0000000000017941 */ /* 0x000fea0003800200 */
.L_x_16087:
        /* <DEDUP_REMOVED lines=12> */
.L_x_16092:
        /* <DEDUP_REMOVED lines=52> */
.L_x_16091:
[----:B------:R-:W-:Y:S05]  /*1920*/  BSYNC.RECONVERGENT B1 ;  /* 0x0000000000017941 */ /* 0x000fea0003800200 */
.L_x_16090:
        /* <DEDUP_REMOVED lines=31> */
.L_x_16094:
[----:B------:R-:W-:Y:S05]  /*1b20*/  BSYNC.RECONVERGENT B1 ;  /* 0x0000000000017941 */ /* 0x000fea0003800200 */
.L_x_16093:
        /* <DEDUP_REMOVED lines=14> */
.L_x_16086:
[----:B------:R-:W-:Y:S05]  /*1c10*/  BSYNC.RECONVERGENT B0 ;  /* 0x0000000000007941 */ /* 0x000fea0003800200 */
.L_x_16085:
        /* <DEDUP_REMOVED lines=39> */
.L_x_16096:
[----:B------:R-:W-:Y:S05]  /*1e90*/  BSYNC.RECONVERGENT B0 ;  /* 0x0000000000007941 */ /* 0x000fea0003800200 */
.L_x_16095:
        /* <DEDUP_REMOVED lines=19> */
.L_x_16098:
[----:B------:R-:W-:Y:S05]  /*1fd0*/  BSYNC.RECONVERGENT B0 ;  /* 0x0000000000007941 */ /* 0x000fea0003800200 */
.L_x_16097:
        /* <DEDUP_REMOVED lines=23> */
.L_x_16074:
[----:B------:R-:W-:Y:S01]  /*2150*/  MOV R12, 0x10 ;  /* 0x00000010000c7802 */ /* 0x000fe20000000f00 */
[----:B------:R-:W-:Y:S01]  /*2160*/  HFMA2 R11, -RZ, RZ, 0, 1.847743988037109375e-06 ;  /* 0x0000001fff0b7431 */ /* 0x000fe200000001ff */
[----:B------:R-:W-:-:S07]  /*2170*/  MOV R15, 0xffffffff ;  /* 0xffffffff000f7802 */ /* 0x000fce0000000f00 */
[----:B------:R-:W-:Y:S05]  /*2180*/  WARPSYNC.COLLECTIVE R15, `(.L_x_16099) ;  /* 0x000000000f087348 */ /* 0x000fea0003c00000 */
[----:B------:R0:W1:Y:S02]  /*2190*/  SHFL.BFLY P6, R14, R13, R12, R11 ;  /* 0x0c00000c0d0e7389 */ /* 0x00006400000c000b */
[----:B01----:R-:W-:Y:S05]  /*21a0*/  ENDCOLLECTIVE ;  /* 0x000000000000791b */ /* 0x003fea0003800000 */
.L_x_16099:
[----:B------:R-:W-:Y:S01]  /*21b0*/  HFMA2 R12, -RZ, RZ, 0, 4.76837158203125e-07 ;  /* 0x00000008ff0c7431 */ /* 0x000fe200000001ff */
[----:B------:R-:W-:-:S04]  /*21c0*/  FMNMX.FTZ R0, R14, -3.40282346638528859812e+38, !PT ;  /* 0xff7fffff0e007809 */ /* 0x000fc80007810000 */
[----:B------:R-:W-:-:S07]  /*21d0*/  MOV R13, R0 ;  /* 0x00000000000d7202 */ /* 0x000fce0000000f00 */
[----:B------:R-:W-:Y:S05]  /*21e0*/  WARPSYNC.COLLECTIVE R15, `(.L_x_16100) ;  /* 0x000000000f087348 */ /* 0x000fea0003c00000 */
[----:B------:R0:W1:Y:S02]  /*21f0*/  SHFL.BFLY P6, R14, R13, R12, R11 ;  /* 0x0c00000c0d0e7389 */ /* 0x00006400000c000b */
[----:B01----:R-:W-:Y:S05]  /*2200*/  ENDCOLLECTIVE ;  /* 0x000000000000791b */ /* 0x003fea0003800000 */
.L_x_16100:
[----:B------:R-:W-:Y:S01]  /*2210*/  HFMA2 R12, -RZ, RZ, 0, 2.384185791015625e-07 ;  /* 0x00000004ff0c7431 */ /* 0x000fe200000001ff */
[----:B------:R-:W-:-:S04]  /*2220*/  FMNMX.FTZ R2, R0, R14, !PT ;  /* 0x0000000e00027209 */ /* 0x000fc80007810000 */
[----:B------:R-:W-:-:S07]  /*2230*/  MOV R13, R2 ;  /* 0x00000002000d7202 */ /* 0x000fce0000000f00 */
[----:B------:R-:W-:Y:S05]  /*2240*/  WARPSYNC.COLLECTIVE R15, `(.L_x_16101) ;  /* 0x000000000f087348 */ /* 0x000fea0003c00000 */
[----:B------:R0:W1:Y:S02]  /*2250*/  SHFL.BFLY P6, R14, R13, R12, R11 ;  /* 0x0c00000c0d0e7389 */ /* 0x00006400000c000b */
[----:B01----:R-:W-:Y:S05]  /*2260*/  ENDCOLLECTIVE ;  /* 0x000000000000791b */ /* 0x003fea0003800000 */
.L_x_16101:
[----:B------:R-:W-:Y:S05]  /*2270*/  BRA `(.L_x_16102) ;  /* 0xffffffe000107947 */ /* 0x000fea000383ffff */
.L_x_16103:
        /* <DEDUP_REMOVED lines=16> */
.L_x_25884:


//--------------------- .text._ZN4vllm25paged_attention_v1_kernelIfhLi64ELi8ELi128ELNS_18Fp8KVCacheDataTypeE1ELb0EEEvPT_PKS2_PKT0_S8_ifPKiSA_iPKfiiiSC_SC_iiiii --------------------------
	.section	.text._ZN4vllm25paged_attention_v1_kernelIfhLi64ELi8ELi128ELNS_18Fp8KVCacheDataTypeE1ELb0EEEvPT_PKS2_PKT0_S8_ifPKiSA_iPKfiiiSC_SC_iiiii,"ax",@progbits
	.align	128
        .global         _ZN4vllm25paged_attention_v1_kernelIfhLi64ELi8ELi128ELNS_18Fp8KVCacheDataTypeE1ELb0EEEvPT_PKS2_PKT0_S8_ifPKiSA_iPKfiiiSC_SC_iiiii
        .type           _ZN4vllm25paged_attention_v1_kernelIfhLi64ELi8ELi128ELNS_18Fp8KVCacheDataTypeE1ELb0EEEvPT_PKS2_PKT0_S8_ifPKiSA_iPKfiiiSC_SC_iiiii,@function
        .size           _ZN4vllm25paged_attention_v1_kernelIfhLi64ELi8ELi128ELNS_18Fp8KVCacheDataTypeE1ELb0EEEvPT_PKS2_PKT0_S8_ifPKiSA_iPKfiiiSC_SC_iiiii,(.L_x_25885 - _ZN4vllm25paged_attention_v1_kernelIfhLi64ELi8ELi128ELNS_18Fp8KVCacheDataTypeE1ELb0EEEvPT_PKS2_PKT0_S8_ifPKiSA_iPKfiiiSC_SC_iiiii)
        .other          _ZN4vllm25paged_attention_v1_kernelIfhLi64ELi8ELi128ELNS_18Fp8KVCacheDataTypeE1ELb0EEEvPT_PKS2_PKT0_S8_ifPKiSA_iPKfiiiSC_SC_iiiii,@"STO_CUDA_ENTRY STV_DEFAULT"
_ZN4vllm25paged_attention_v1_kernelIfhLi64ELi8ELi128ELNS_18Fp8KVCacheDataTypeE1ELb0EEEvPT_PKS2_PKT0_S8_ifPKiSA_iPKfiiiSC_SC_iiiii:
.text._ZN4vllm25paged_attention_v1_kernelIfhLi64ELi8ELi128ELNS_18Fp8KVCacheDataTypeE1ELb0EEEvPT_PKS2_PKT0_S8_ifPKiSA_iPKfiiiSC_SC_iiiii:
        /* <DEDUP_REMOVED lines=35> */
.L_x_16105:
[----:B------:R-:W-:Y:S05]  /*0230*/  BSYNC.RECONVERGENT B6 ;  /* 0x0000000000067941 */ /* 0x000fea0003800200 */
.L_x_16104:
        /* <DEDUP_REMOVED lines=8> */
.L_x_16130:
        /* <DEDUP_REMOVED lines=39> */
.L_x_16111:
        /* <DEDUP_REMOVED lines=11> */
.L_x_16110:
[----:B------:R-:W-:Y:S05]  /*05e0*/  BSYNC.RECONVERGENT B1 ;  /* 0x0000000000017941 */ /* 0x000fea0003800200 */
.L_x_16109:
        /* <DEDUP_REMOVED lines=12> */
.L_x_16114:
        /* <DEDUP_REMOVED lines=100> */
.L_x_16113:
[----:B------:R-:W-:Y:S05]  /*0cf0*/  BSYNC.RECONVERGENT B1 ;  /* 0x0000000000017941 */ /* 0x000fea0003800200 */
.L_x_16112:
        /* <DEDUP_REMOVED lines=55> */
.L_x_16116:
[----:B------:R-:W-:Y:S05]  /*1070*/  BSYNC.RECONVERGENT B1 ;  /* 0x0000000000017941 */ /* 0x000fea0003800200 */
.L_x_16115:
        /* <DEDUP_REMOVED lines=26> */
.L_x_16108:
[----:B------:R-:W-:Y:S05]  /*1220*/  BSYNC.RECONVERGENT B0 ;  /* 0x0000000000007941 */ /* 0x000fea0003800200 */
.L_x_16107:
        /* <DEDUP_REMOVED lines=39> */
.L_x_16121:
[----:B------:R-:W0:Y:S01]  /*14a0*/  LDS R5, [R4] ;  /* 0x0000000004057984 */ /* 0x000e220000000800 */
[----:B------:R-:W-:-:S04]  /*14b0*/  IADD3 R7, PT, PT, R7, 0x1, RZ ;  /* 0x0000000107077810 */ /* 0x000fc80007ffe0ff */
[----:B------:R-:W-:Y:S01]  /*14c0*/  ISETP.NE.AND P0, PT, R7, RZ, PT ;  /* 0x000000ff0700720c */ /* 0x000fe20003f05270 */
[----:B0-----:R-:W-:-:S05]  /*14d0*/  FMUL.FTZ R5, R5, R2 ;  /* 0x0000000205057220 */ /* 0x001fca0000410000 */
[----:B------:R0:W-:Y:S02]  /*14e0*/  STS [R4], R5 ;  /* 0x0000000504007388 */ /* 0x0001e40000000800 */
[----:B0-----:R-:W-:-:S05]  /*14f0*/  IADD3 R4, PT, PT, R4, 0x200, RZ ;  /* 0x0000020004047810 */ /* 0x001fca0007ffe0ff */
[----:B------:R-:W-:Y:S05]  /*1500*/  @P0 BRA `(.L_x_16121) ;  /* 0xfffffffc00e40947 */ /* 0x000fea000383ffff */
.L_x_16120:
[----:B------:R-:W-:Y:S05]  /*1510*/  BSYNC.RECONVERGENT B1 ;  /* 0x0000000000017941 */ /* 0x000fea0003800200 */
.L_x_16119:
        /* <DEDUP_REMOVED lines=12> */
.L_x_16124:
        /* <DEDUP_REMOVED lines=52> */
.L_x_16123:
[----:B------:R-:W-:Y:S05]  /*1920*/  BSYNC.RECONVERGENT B1 ;  /* 0x0000000000017941 */ /* 0x000fea0003800200 */
.L_x_16122:
        /* <DEDUP_REMOVED lines=31> */
.L_x_16126:
[----:B------:R-:W-:Y:S05]  /*1b20*/  BSYNC.RECONVERGENT B1 ;  /* 0x0000000000017941 */ /* 0x000fea0003800200 */
.L_x_16125:
        /* <DEDUP_REMOVED lines=14> */
.L_x_16118:
[----:B------:R-:W-:Y:S05]  /*1c10*/  BSYNC.RECONVERGENT B0 ;  /* 0x0000000000007941 */ /* 0x000fea0003800200 */
.L_x_16117:
        /* <DEDUP_REMOVED lines=70> */
.L_x_16106:
[----:B------:R-:W-:Y:S01]  /*2080*/  HFMA2 R12, -RZ, RZ, 0, 9.5367431640625e-07 ;  /* 0x00000010ff0c7431 */ /* 0x000fe200000001ff */
[----:B------:R-:W-:Y:S02]  /*2090*/  MOV R11, 0x1f ;  /* 0x0000001f000b7802 */ /* 0x000fe40000000f00 */
[----:B------:R-:W-:-:S07]  /*20a0*/  MOV R15, 0xffffffff ;  /* 0xffffffff000f7802 */ /* 0x000fce0000000f00 */
[----:B------:R-:W-:Y:S05]  /*20b0*/  WARPSYNC.COLLECTIVE R15, `(.L_x_16127) ;  /* 0x000000000f087348 */ /* 0x000fea0003c00000 */
[----:B------:R0:W1:Y:S02]  /*20c0*/  SHFL.BFLY P6, R14, R13, R12, R11 ;  /* 0x0c00000c0d0e7389 */ /* 0x00006400000c000b */
[----:B01----:R-:W-:Y:S05]  /*20d0*/  ENDCOLLECTIVE ;  /* 0x000000000000791b */ /* 0x003fea0003800000 */
.L_x_16127:
[----:B------:R-:W-:Y:S01]  /*20e0*/  HFMA2 R12, -RZ, RZ, 0, 4.76837158203125e-07 ;  /* 0x00000008ff0c7431 */ /* 0x000fe200000001ff */
[----:B------:R-:W-:-:S04]  /*20f0*/  FMNMX.FTZ R0, R14, -3.40282346638528859812e+38, !PT ;  /* 0xff7fffff0e007809 */ /* 0x000fc80007810000 */
[----:B------:R-:W-:-:S07]  /*2100*/  MOV R13, R0 ;  /* 0x00000000000d7202 */ /* 0x000fce0000000f00 */
[----:B------:R-:W-:Y:S05]  /*2110*/  WARPSYNC.COLLECTIVE R15, `(.L_x_16128) ;  /* 0x000000000f087348 */ /* 0x000fea0003c00000 */
[----:B------:R0:W1:Y:S02]  /*2120*/  SHFL.BFLY P6, R14, R13, R12, R11 ;  /* 0x0c00000c0d0e7389 */ /* 0x00006400000c000b */
[----:B01----:R-:W-:Y:S05]  /*2130*/  ENDCOLLECTIVE ;  /* 0x000000000000791b */ /* 0x003fea0003800000 */
.L_x_16128:
[----:B------:R-:W-:Y:S01]  /*2140*/  HFMA2 R12, -RZ, RZ, 0, 2.384185791015625e-07 ;  /* 0x00000004ff0c7431 */ /* 0x000fe200000001ff */
[----:B------:R-:W-:-:S04]  /*2150*/  FMNMX.FTZ R2, R0, R14, !PT ;  /* 0x0000000e00027209 */ /* 0x000fc80007810000 */
[----:B------:R-:W-:-:S07]  /*2160*/  MOV R13, R2 ;  /* 0x00000002000d7202 */ /* 0x000fce0000000f00 */
[----:B------:R-:W-:Y:S05]  /*2170*/  WARPSYNC.COLLECTIVE R15, `(.L_x_16129) ;  /* 0x000000000f087348 */ /* 0x000fea0003c00000 */
[----:B------:R0:W1:Y:S02]  /*2180*/  SHFL.BFLY P6, R14, R13, R12, R11 ;  /* 0x0c00000c0d0e7389 */ /* 0x00006400000c000b */
[----:B01----:R-:W-:Y:S05]  /*2190*/  ENDCOLLECTIVE ;  /* 0x000000000000791b */ /* 0x003fea0003800000 */
.L_x_16129:
[----:B------:R-:W-:Y:S05]  /*21a0*/  BRA `(.L_x_16130) ;  /* 0xffffffe000447947 */ /* 0x000fea000383ffff */
.L_x_16131:
        /* <DEDUP_REMOVED lines=13> */
.L_x_25885:


//--------------------- .text._ZN4vllm25paged_attention_v1_kernelIfhLi32ELi8ELi128ELNS_18Fp8KVCacheDataTypeE1ELb0EEEvPT_PKS2_PKT0_S8_ifPKiSA_iPKfiiiSC_SC_iiiii --------------------------
	.section	.text._ZN4vllm25paged_attention_v1_kernelIfhLi32ELi8ELi128ELNS_18Fp8KVCacheDataTypeE1ELb0EEEvPT_PKS2_PKT0_S8_ifPKiSA_iPKfiiiSC_SC_iiiii,"ax",@progbits
	.align	128
        .global         _ZN4vllm25paged_attention_v1_kernelIfhLi32ELi8ELi128ELNS_18Fp8KVCacheDataTypeE1ELb0EEEvPT_PKS2_PKT0_S8_ifPKiSA_iPKfiiiSC_SC_iiiii
        .type           _ZN4vllm25paged_attention_v1_kernelIfhLi32ELi8ELi128ELNS_18Fp8KVCacheDataTypeE1ELb0EEEvPT_PKS2_PKT0_S8_ifPKiSA_iPKfiiiSC_SC_iiiii,@function
        .size           _ZN4vllm25paged_attention_v1_kernelIfhLi32ELi8ELi128ELNS_18Fp8KVCacheDataTypeE1ELb0EEEvPT_PKS2_PKT0_S8_ifPKiSA_iPKfiiiSC_SC_iiiii,(.L_x_25886 - _ZN4vllm25paged_attention_v1_kernelIfhLi32ELi8ELi128ELNS_18Fp8KVCacheDataTypeE1ELb0EEEvPT_PKS2_PKT0_S8_ifPKiSA_iPKfiiiSC_SC_iiiii)
        .other          _ZN4vllm25paged_attention_v1_kernelIfhLi32ELi8ELi128ELNS_18Fp8KVCacheDataTypeE1ELb0EEEvPT_PKS2_PKT0_S8_ifPKiSA_iPKfiiiSC_SC_iiiii,@"STO_CUDA_ENTRY STV_DEFAULT"
_ZN4vllm25paged_attention_v1_kernelIfhLi32ELi8ELi128ELNS_18Fp8KVCacheDataTypeE1ELb0EEEvPT_PKS2_PKT0_S8_ifPKiSA_iPKfiiiSC_SC_iiiii:
.text._ZN4vllm25paged_attention_v1_kernelIfhLi32ELi8ELi128ELNS_18Fp8KVCacheDataTypeE1ELb0EEEvPT_PKS2_PKT0_S8_ifPKiSA_iPKfiiiSC_SC_iiiii:
        /* <DEDUP_REMOVED lines=35> */
.L_x_16133:
[----:B------:R-:W-:Y:S05]  /*0230*/  BSYNC.RECONVERGENT B6 ;  /* 0x0000000000067941 */ /* 0x000fea0003800200 */
.L_x_16132:
        /* <DEDUP_REMOVED lines=8> */
.L_x_16158:
        /* <DEDUP_REMOVED lines=39> */
.L_x_16139:
        /* <DEDUP_REMOVED lines=11> */
.L_x_16138:
[----:B------:R-:W-:Y:S05]  /*05e0*/  BSYNC.RECONVERGENT B1 ;  /* 0x0000000000017941 */ /* 0x000fea0003800200 */
.L_x_16137:
        /* <DEDUP_REMOVED lines=12> */
.L_x_16142:
        /* <DEDUP_REMOVED lines=100> */
.L_x_16141:
[----:B------:R-:W-:Y:S05]  /*0cf0*/  BSYNC.RECONVERGENT B1 ;  /* 0x0000000000017941 */ /* 0x000fea0003800200 */
.L_x_16140:
        /* <DEDUP_REMOVED lines=55> */
.L_x_16144:
[----:B------:R-:W-:Y:S05]  /*1070*/  BSYNC.RECONVERGENT B1 ;  /* 0x0000000000017941 */ /* 0x000fea0003800200 */
.L_x_16143:
        /* <DEDUP_REMOVED lines=26> */
.L_x_16136:
[----:B------:R-:W-:Y:S05]  /*1220*/  BSYNC.RECONVERGENT B0 ;  /* 0x0000000000007941 */ /* 0x000fea0003800200 */
.L_x_16135:
        /* <DEDUP_REMOVED lines=39> */
.L_x_16149:
[----:B------:R-:W0:Y:S01]  /*14a0*/  LDS R5, [R4] ;  /* 0x0000000004057984 */ /* 0x000e220000000800 */
[----:B------:R-:W-:-:S04]  /*14b0*/  IADD3 R7, PT, PT, R7, 0x1, RZ ;  /* 0x0000000107077810 */ /* 0x000fc80007ffe0ff */
[----:B------:R-:W-:Y:S01]  /*14c0*/  ISETP.NE.AND P0, PT, R7, RZ, PT ;  /* 0x000000ff0700720c */ /* 0x000fe20003f05270 */
[----:B0-----:R-:W-:-:S05]  /*14d0*/  FMUL.FTZ R5, R5, R2 ;  /* 0x0000000205057220 */ /* 0x001fca0000410000 */
[----:B------:R0:W-:Y:S02]  /*14e0*/  STS [R4], R5 ;  /* 0x0000000504007388 */ /* 0x0001e40000000800 */
[----:B0-----:R-:W-:-:S05]  /*14f0*/  IADD3 R4, PT, PT, R4, 0x200, RZ ;  /* 0x0000020004047810 */ /* 0x001fca0007ffe0ff */
[----:B------:R-:W-:Y:S05]  /*1500*/  @P0 BRA `(.L_x_16149) ;  /* 0xfffffffc00e40947 */ /* 0x000fea000383ffff */
.L_x_16148:
[----:B------:R-:W-:Y:S05]  /*1510*/  BSYNC.RECONVERGENT B1 ;  /* 0x0000000000017941 */ /* 0x000fea0003800200 */
.L_x_16147:
        /* <DEDUP_REMOVED lines=12> */
.L_x_16152:
        /* <DEDUP_REMOVED lines=52> */
.L_x_16151:
[----:B------:R-:W-:Y:S05]  /*1920*/  BSYNC.RECONVERGENT B1 ;  /* 0x0000000000017941 */ /* 0x000fea0003800200 */
.L_x_16150:
        /* <DEDUP_REMOVED lines=31> */
.L_x_16154:
[----:B------:R-:W-:Y:S05]  /*1b20*/  BSYNC.RECONVERGENT B1 ;  /* 0x0000000000017941 */ /* 0x000fea0003800200 */
.L_x_16153:
        /* <DEDUP_REMOVED lines=14> */
.L_x_16146:
[----:B------:R-:W-:Y:S05]  /*1c10*/  BSYNC.RECONVERGENT B0 ;  /* 0x0000000000007941 */ /* 0x000fea0003800200 */
.L_x_16145:
        /* <DEDUP_REMOVED lines=54> */
.L_x_16134:
[----:B------:R-:W-:Y:S01]  /*1f80*/  HFMA2 R12, -RZ, RZ, 0, 9.5367431640625e-07 ;  /* 0x00000010ff0c7431 */ /* 0x000fe200000001ff */
[----:B------:R-:W-:Y:S02]  /*1f90*/  MOV R11, 0x1f ;  /* 0x0000001f000b7802 */ /* 0x000fe40000000f00 */
[----:B------:R-:W-:-:S07]  /*1fa0*/  MOV R15, 0xffffffff ;  /* 0xffffffff000f7802 */ /* 0x000fce0000000f00 */
[----:B------:R-:W-:Y:S05]  /*1fb0*/  WARPSYNC.COLLECTIVE R15, `(.L_x_16155) ;  /* 0x000000000f087348 */ /* 0x000fea0003c00000 */
[----:B------:R0:W1:Y:S02]  /*1fc0*/  SHFL.BFLY P6, R14, R13, R12, R11 ;  /* 0x0c00000c0d0e7389 */ /* 0x00006400000c000b */
[----:B01----:R-:W-:Y:S05]  /*1fd0*/  ENDCOLLECTIVE ;  /* 0x000000000000791b */ /* 0x003fea0003800000 */
.L_x_16155:
[----:B------:R-:W-:Y:S01]  /*1fe0*/  HFMA2 R12, -RZ, RZ, 0, 4.76837158203125e-07 ;  /* 0x00000008ff0c7431 */ /* 0x000fe200000001ff */
[----:B------:R-:W-:-:S04]  /*1ff0*/  FMNMX.FTZ R0, R14, -3.40282346638528859812e+38, !PT ;  /* 0xff7fffff0e007809 */ /* 0x000fc80007810000 */
[----:B------:R-:W-:-:S07]  /*2000*/  MOV R13, R0 ;  /* 0x00000000000d7202 */ /* 0x000fce0000000f00 */
[----:B------:R-:W-:Y:S05]  /*2010*/  WARPSYNC.COLLECTIVE R15, `(.L_x_16156) ;  /* 0x000000000f087348 */ /* 0x000fea0003c00000 */
[----:B------:R0:W1:Y:S02]  /*2020*/  SHFL.BFLY P6, R14, R13, R12, R11 ;  /* 0x0c00000c0d0e7389 */ /* 0x00006400000c000b */
[----:B01----:R-:W-:Y:S05]  /*2030*/  ENDCOLLECTIVE ;  /* 0x000000000000791b */ /* 0x003fea0003800000 */
.L_x_16156:
[----:B------:R-:W-:Y:S01]  /*2040*/  HFMA2 R12, -RZ, RZ, 0, 2.384185791015625e-07 ;  /* 0x00000004ff0c7431 */ /* 0x000fe200000001ff */
[----:B------:R-:W-:-:S04]  /*2050*/  FMNMX.FTZ R2, R0, R14, !PT ;  /* 0x0000000e00027209 */ /* 0x000fc80007810000 */
[----:B------:R-:W-:-:S07]  /*2060*/  MOV R13, R2 ;  /* 0x00000002000d7202 */ /* 0x000fce0000000f00 */
[----:B------:R-:W-:Y:S05]  /*2070*/  WARPSYNC.COLLECTIVE R15, `(.L_x_16157) ;  /* 0x000000000f087348 */ /* 0x000fea0003c00000 */
[----:B------:R0:W1:Y:S02]  /*2080*/  SHFL.BFLY P6, R14, R13, R12, R11 ;  /* 0x0c00000c0d0e7389 */ /* 0x00006400000c000b */
[----:B01----:R-:W-:Y:S05]  /*2090*/  ENDCOLLECTIVE ;  /* 0x000000000000791b */ /* 0x003fea0003800000 */
.L_x_16157:
[----:B------:R-:W-:Y:S05]  /*20a0*/  BRA `(.L_x_16158) ;  /* 0xffffffe000847947 */ /* 0x000fea000383ffff */
.L_x_16159:
        /* <DEDUP_REMOVED lines=13> */
.L_x_25886:


//--------------------- .text._ZN4vllm25paged_attention_v1_kernelIfhLi256ELi8ELi128ELNS_18Fp8KVCacheDataTypeE1ELb1EEEvPT_PKS2_PKT0_S8_ifPKiSA_iPKfiiiSC_SC_iiiii --------------------------
	.section	.text._ZN4vllm25paged_attention_v1_kernelIfhLi256ELi8ELi128ELNS_18Fp8KVCacheDataTypeE1ELb1EEEvPT_PKS2_PKT0_S8_ifPKiSA_iPKfiiiSC_SC_iiiii,"ax",@progbits
	.align	128
        .global         _ZN4vllm25paged_attention_v1_kernelIfhLi256ELi8ELi128ELNS_18Fp8KVCacheDataTypeE1ELb1EEEvPT_PKS2_PKT0_S8_ifPKiSA_iPKfiiiSC_SC_iiiii
        .type           _ZN4vllm25paged_attention_v1_kernelIfhLi256ELi8ELi128ELNS_18Fp8KVCacheDataTypeE1ELb1EEEvPT_PKS2_PKT0_S8_ifPKiSA_iPKfiiiSC_SC_iiiii,@function
        .size           _ZN4vllm25paged_attention_v1_kernelIfhLi256ELi8ELi128ELNS_18Fp8KVCacheDataTypeE1ELb1EEEvPT_PKS2_PKT0_S8_ifPKiSA_iPKfiiiSC_SC_iiiii,(.L_x_25887 - _ZN4vllm25paged_attention_v1_kernelIfhLi256ELi8ELi128ELNS_18Fp8KVCacheDataTypeE1ELb1EEEvPT_PKS2_PKT0_S8_ifPKiSA_iPKfiiiSC_SC_iiiii)
        .other          _ZN4vllm25paged_attention_v1_kernelIfhLi256ELi8ELi128ELNS_18Fp8KVCacheDataTypeE1ELb1EEEvPT_PKS2_PKT0_S8_ifPKiSA_iPKfiiiSC_SC_iiiii,@"STO_CUDA_ENTRY STV_DEFAULT"
_ZN4vllm25paged_attention_v1_kernelIfhLi256ELi8ELi128ELNS_18Fp8KVCacheDataTypeE1ELb1EEEvPT_PKS2_PKT0_S8_ifPKiSA_iPKfiiiSC_SC_iiiii:
.text._ZN4vllm25paged_attention_v1_kernelIfhLi256ELi8ELi128ELNS_18Fp8KVCacheDataTypeE1ELb1EEEvPT_PKS2_PKT0_S8_ifPKiSA_iPKfiiiSC_SC_iiiii:
        /* <DEDUP_REMOVED lines=104> */
.L_x_16160:
        /* <DEDUP_REMOVED lines=23> */
.L_x_16164:
        /* <DEDUP_REMOVED lines=41> */
.L_x_16162:
[----:B------:R-:W-:Y:S05]  /*0a80*/  BSYNC.RECONVERGENT B6 ;  /* 0x0000000000067941 */ /* 0x000fea0003800200 */
.L_x_16161:
        /* <DEDUP_REMOVED lines=8> */
.L_x_16203:
        /* <DEDUP_REMOVED lines=39> */
.L_x_16170:
        /* <DEDUP_REMOVED lines=11> */
.L_x_16169:
[----:B------:R-:W-:Y:S05]  /*0e30*/  BSYNC.RECONVERGENT B1 ;  /* 0x0000000000017941 */ /* 0x000fea0003800200 */
.L_x_16168:
        /* <DEDUP_REMOVED lines=12> */
.L_x_16173:
        /* <DEDUP_REMOVED lines=100> */
.L_x_16172:
[----:B------:R-:W-:Y:S05]  /*1540*/  BSYNC.RECONVERGENT B1 ;  /* 0x0000000000017941 */ /* 0x000fea0003800200 */
.L_x_16171:
        /* <DEDUP_REMOVED lines=55> */
.L_x_16175:
[----:B------:R-:W-:Y:S05]  /*18c0*/  BSYNC.RECONVERGENT B1 ;  /* 0x0000000000017941 */ /* 0x000fea0003800200 */
.L_x_16174:
        /* <DEDUP_REMOVED lines=26> */
.L_x_16167:
[----:B------:R-:W-:Y:S05]  /*1a70*/  BSYNC.RECONVERGENT B0 ;  /* 0x0000000000007941 */ /* 0x000fea0003800200 */
.L_x_16166:
        /* <DEDUP_REMOVED lines=39> */
.L_x_16180:
[----:B------:R-:W0:Y:S01]  /*1cf0*/  LDS R15, [R12] ;  /* 0x000000000c0f7984 */ /* 0x000e220000000800 */
[----:B------:R-:W-:-:S04]  /*1d00*/  IADD3 R13, PT, PT, R13, 0x1, RZ ;  /* 0x000000010d0d7810 */ /* 0x000fc80007ffe0ff */
[----:B------:R-:W-:Y:S01]  /*1d10*/  ISETP.NE.AND P0, PT, R13, RZ, PT ;  /* 0x000000ff0d00720c */ /* 0x000fe20003f05270 */
[----:B0-----:R-:W-:-:S05]  /*1d20*/  FMUL.FTZ R15, R15, R2 ;  /* 0x000000020f0f7220 */ /* 0x001fca0000410000 */
[----:B------:R0:W-:Y:S02]  /*1d30*/  STS [R12], R15 ;  /* 0x0000000f0c007388 */ /* 0x0001e40000000800 */
[----:B0-----:R-:W-:-:S05]  /*1d40*/  VIADD R12, R12, 0x200 ;  /* 0x000002000c0c7836 */ /* 0x001fca0000000000 */
[----:B------:R-:W-:Y:S05]  /*1d50*/  @P0 BRA `(.L_x_16180) ;  /* 0xfffffffc00e40947 */ /* 0x000fea000383ffff */
.L_x_16179:
[----:B------:R-:W-:Y:S05]  /*1d60*/  BSYNC.RECONVERGENT B1 ;  /* 0x0000000000017941 */ /* 0x000fea0003800200 */
.L_x_16178:
        /* <DEDUP_REMOVED lines=12> */
.L_x_16183:
        /* <DEDUP_REMOVED lines=52> */
.L_x_16182:
[----:B------:R-:W-:Y:S05]  /*2170*/  BSYNC.RECONVERGENT B1 ;  /* 0x0000000000017941 */ /* 0x000fea0003800200 */
.L_x_16181:
        /* <DEDUP_REMOVED lines=31> */
.L_x_16185:
[----:B------:R-:W-:Y:S05]  /*2370*/  BSYNC.RECONVERGENT B1 ;  /* 0x0000000000017941 */ /* 0x000fea0003800200 */
.L_x_16184:
        /* <DEDUP_REMOVED lines=14> */
.L_x_16177:
[----:B------:R-:W-:Y:S05]  /*2460*/  BSYNC.RECONVERGENT B0 ;  /* 0x0000000000007941 */ /* 0x000fea0003800200 */
.L_x_16176:
        /* <DEDUP_REMOVED lines=28> */
.L_x_16189:
        /* <DEDUP_REMOVED lines=34> */
.L_x_16188:
        /* <DEDUP_REMOVED lines=16> */
.L_x_16187:
[----:B------:R-:W-:Y:S05]  /*2950*/  BSYNC.RECONVERGENT B6 ;  /* 0x0000000000067941 */ /* 0x000fea0003800200 */
.L_x_16186:
        /* <DEDUP_REMOVED lines=30> */
.L_x_16220:
        /* <DEDUP_REMOVED lines=32> */
.L_x_16192:
[----:B------:R-:W-:Y:S05]  /*2d40*/  BSYNC.RECONVERGENT B0 ;  /* 0x0000000000007941 */ /* 0x000fea0003800200 */
.L_x_16191:
        /* <DEDUP_REMOVED lines=45> */
.L_x_16194:
[----:B------:R-:W-:Y:S05]  /*3020*/  BSYNC.RECONVERGENT B0 ;  /* 0x0000000000007941 */ /* 0x000fea0003800200 */
.L_x_16193:
        /* <DEDUP_REMOVED lines=20> */
.L_x_16196:
[----:B------:R-:W-:Y:S05]  /*3170*/  BSYNC.RECONVERGENT B0 ;  /* 0x0000000000007941 */ /* 0x000fea0003800200 */
.L_x_16195:
        /* <DEDUP_REMOVED lines=35> */
.L_x_16198:
[----:B------:R-:W-:Y:S05]  /*33b0*/  BSYNC.RECONVERGENT B0 ;  /* 0x0000000000007941 */ /* 0x000fea0003800200 */
.L_x_16197:
        /* <DEDUP_REMOVED lines=32> */
.L_x_16163:
        /* <DEDUP_REMOVED lines=16> */
.L_x_16199:
[----:B------:R-:W-:Y:S05]  /*36c0*/  EXIT ;  /* 0x000000000000794d */ /* 0x000fea0003800000 */
.L_x_16165:
[----:B------:R-:W-:Y:S01]  /*36d0*/  IMAD.MOV.U32 R12, RZ, RZ, 0x10 ;  /* 0x00000010ff0c7424 */ /* 0x000fe200078e00ff */
[----:B------:R-:W-:Y:S02]  /*36e0*/  MOV R11, 0x1f ;  /* 0x0000001f000b7802 */ /* 0x000fe40000000f00 */
[----:B------:R-:W-:-:S07]  /*36f0*/  MOV R15, 0xffffffff ;  /* 0xffffffff000f7802 */ /* 0x000fce0000000f00 */
[----:B------:R-:W-:Y:S05]  /*3700*/  WARPSYNC.COLLECTIVE R15, `(.L_x_16200) ;  /* 0x000000000f087348 */ /* 0x000fea0003c00000 */
[----:B------:R0:W1:Y:S02]  /*3710*/  SHFL.BFLY P6, R14, R13, R12, R11 ;  /* 0x0c00000c0d0e7389 */ /* 0x00006400000c000b */
[----:B01----:R-:W-:Y:S05]  /*3720*/  ENDCOLLECTIVE ;  /* 0x000000000000791b */ /* 0x003fea0003800000 */
.L_x_16200:
[----:B------:R-:W-:Y:S01]  /*3730*/  IMAD.MOV.U32 R12, RZ, RZ, 0x8 ;  /* 0x00000008ff0c7424 */ /* 0x000fe200078e00ff */
[----:B------:R-:W-:-:S04]  /*3740*/  FMNMX.FTZ R0, R14, -3.40282346638528859812e+38, !PT ;  /* 0xff7fffff0e007809 */ /* 0x000fc80007810000 */
[----:B------:R-:W-:-:S07]  /*3750*/  MOV R13, R0 ;  /* 0x00000000000d7202 */ /* 0x000fce0000000f00 */
[----:B------:R-:W-:Y:S05]  /*3760*/  WARPSYNC.COLLECTIVE R15, `(.L_x_16201) ;  /* 0x000000000f087348 */ /* 0x000fea0003c00000 */
[----:B------:R0:W1:Y:S02]  /*3770*/  SHFL.BFLY P6, R14, R13, R12, R11 ;  /* 0x0c00000c0d0e7389 */ /* 0x00006400000c000b */
[----:B01----:R-:W-:Y:S05]  /*3780*/  ENDCOLLECTIVE ;  /* 0x000000000000791b */ /* 0x003fea0003800000 */
.L_x_16201:
[----:B------:R-:W-:Y:S01]  /*3790*/  HFMA2 R12, -RZ, RZ, 0, 2.384185791015625e-07 ;  /* 0x00000004ff0c7431 */ /* 0x000fe200000001ff */
[----:B------:R-:W-:-:S04]  /*37a0*/  FMNMX.FTZ R2, R0, R14, !PT ;  /* 0x0000000e00027209 */ /* 0x000fc80007810000 */
[----:B------:R-:W-:-:S07]  /*37b0*/  MOV R13, R2 ;  /* 0x00000002000d7202 */ /* 0x000fce0000000f00 */
[----:B------:R-:W-:Y:S05]  /*37c0*/  WARPSYNC.COLLECTIVE R15, `(.L_x_16202) ;  /* 0x000000000f087348 */ /* 0x000fea0003c00000 */
[----:B------:R0:W1:Y:S02]  /*37d0*/  SHFL.BFLY P6, R14, R13, R12, R11 ;  /* 0x0c00000c0d0e7389 */ /* 0x00006400000c000b */
[----:B01----:R-:W-:Y:S05]  /*37e0*/  ENDCOLLECTIVE ;  /* 0x000000000000791b */ /* 0x003fea0003800000 */
.L_x_16202:
[----:B------:R-:W-:Y:S05]  /*37f0*/  BRA `(.L_x_16203) ;  /* 0xffffffd000c47947 */ /* 0x000fea000383ffff */
.L_x_16190:
[----:B-1----:R-:W-:Y:S01]  /*3800*/  MOV R13, RZ ;  /* 0x000000ff000d7202 */ /* 0x002fe20000000f00 */
[----:B------:R-:W-:Y:S02]  /*3810*/  IMAD.MOV.U32 R12, RZ, RZ, 0x1 ;  /* 0x00000001ff0c7424 */ /* 0x000fe400078e00ff */
[----:B0-----:R-:W-:Y:S01]  /*3820*/  HFMA2 R11, -RZ, RZ, 0, 1.847743988037109375e-06 ;  /* 0x0000001fff0b7431 */ /* 0x001fe200000001ff */
[----:B------:R-:W-:-:S07]  /*3830*/  MOV R15, 0xffffffff ;  /* 0xffffffff000f7802 */ /* 0x000fce0000000f00 */
[----:B------:R-:W-:Y:S05]  /*3840*/  WARPSYNC.COLLECTIVE R15, `(.L_x_16204) ;  /* 0x000000000f087348 */ /* 0x000fea0003c00000 */
[----:B------:R0:W1:Y:S02]  /*3850*/  SHFL.BFLY P6, R14, R13, R12, R11 ;  /* 0x0c00000c0d0e7389 */ /* 0x00006400000c000b */
[----:B01----:R-:W-:Y:S05]  /*3860*/  ENDCOLLECTIVE ;  /* 0x000000000000791b */ /* 0x003fea0003800000 */
.L_x_16204:
[----:B------:R-:W-:-:S07]  /*3870*/  MOV R2, R14 ;  /* 0x0000000e00027202 */ /* 0x000fce0000000f00 */
[----:B------:R-:W-:Y:S05]  /*3880*/  WARPSYNC.COLLECTIVE R15, `(.L_x_16205) ;  /* 0x000000000f087348 */ /* 0x000fea0003c00000 */
[----:B------:R0:W1:Y:S02]  /*3890*/  SHFL.BFLY P6, R14, R13, R12, R11 ;  /* 0x0c00000c0d0e7389 */ /* 0x00006400000c000b */
[----:B01----:R-:W-:Y:S05]  /*38a0*/  ENDCOLLECTIVE ;  /* 0x000000000000791b */ /* 0x003fea0003800000 */
.L_x_16205:
[----:B------:R-:W-:Y:S01]  /*38b0*/  FADD.FTZ R2, RZ, R2 ;  /* 0x00000002ff027221 */ /* 0x000fe20000010000 */
[----:B------:R-:W-:-:S07]  /*38c0*/  IMAD.MOV.U32 R0, RZ, RZ, R14 ;  /* 0x000000ffff007224 */ /* 0x000fce00078e000e */
[----:B------:R-:W-:Y:S05]  /*38d0*/  WARPSYNC.COLLECTIVE R15, `(.L_x_16206) ;  /* 0x000000000f087348 */ /* 0x000fea0003c00000 */
[----:B------:R0:W1:Y:S02]  /*38e0*/  SHFL.BFLY P6, R14, R13, R12, R11 ;  /* 0x0c00000c0d0e7389 */ /* 0x00006400000c000b */
[----:B01----:R-:W-:Y:S05]  /*38f0*/  ENDCOLLECTIVE ;  /* 0x000000000000791b */ /* 0x003fea0003800000 */
.L_x_16206:
[----:B------:R-:W-:Y:S01]  /*3900*/  FADD.FTZ R0, RZ, R0 ;  /* 0x00000000ff007221 */ /* 0x000fe20000010000 */
[----:B------:R-:W-:-:S07]  /*3910*/  MOV R25, R14 ;  /* 0x0000000e00197202 */ /* 0x000fce0000000f00 */
[----:B------:R-:W-:Y:S05]  /*3920*/  WARPSYNC.COLLECTIVE R15, `(.L_x_16207) ;  /* 0x000000000f087348 */ /* 0x000fea0003c00000 */
[----:B------:R0:W1:Y:S02]  /*3930*/  SHFL.BFLY P6, R14, R13, R12, R11 ;  /* 0x0c00000c0d0e7389 */ /* 0x00006400000c000b */
[----:B01----:R-:W-:Y:S05]  /*3940*/  ENDCOLLECTIVE ;  /* 0x000000000000791b */ /* 0x003fea0003800000 */
.L_x_16207:
[----:B------:R-:W-:Y:S01]  /*3950*/  FADD.FTZ R25, RZ, R25 ;  /* 0x00000019ff197221 */ /* 0x000fe20000010000 */
[----:B------:R-:W-:-:S07]  /*3960*/  MOV R23, R14 ;  /* 0x0000000e00177202 */ /* 0x000fce0000000f00 */
[----:B------:R-:W-:Y:S05]  /*3970*/  WARPSYNC.COLLECTIVE R15, `(.L_x_16208) ;  /* 0x000000000f087348 */ /* 0x000fea0003c00000 */
[----:B------:R0:W1:Y:S02]  /*3980*/  SHFL.BFLY P6, R14, R13, R12, R11 ;  /* 0x0c00000c0d0e7389 */ /* 0x00006400000c000b */
[----:B01----:R-:W-:Y:S05]  /*3990*/  ENDCOLLECTIVE ;  /* 0x000000000000791b */ /* 0x003fea0003800000 */
.L_x_16208:
[----:B------:R-:W-:Y:S01]  /*39a0*/  FADD.FTZ R23, RZ, R23 ;  /* 0x00000017ff177221 */ /* 0x000fe20000010000 */
[----:B------:R-:W-:-:S07]  /*39b0*/  MOV R10, R14 ;  /* 0x0000000e000a7202 */ /* 0x000fce0000000f00 */
[----:B------:R-:W-:Y:S05]  /*39c0*/  WARPSYNC.COLLECTIVE R15, `(.L_x_16209) ;  /* 0x000000000f087348 */ /* 0x000fea0003c00000 */
[----:B------:R0:W1:Y:S02]  /*39d0*/  SHFL.BFLY P6, R14, R13, R12, R11 ;  /* 0x0c00000c0d0e7389 */ /* 0x00006400000c000b */
[----:B01----:R-:W-:Y:S05]  /*39e0*/  ENDCOLLECTIVE ;  /* 0x000000000000791b */ /* 0x003fea0003800000 */
.L_x_16209:
[----:B------:R-:W-:Y:S01]  /*39f0*/  FADD.FTZ R10, RZ, R10 ;  /* 0x0000000aff0a7221 */ /* 0x000fe20000010000 */
[----:B------:R-:W-:-:S07]  /*3a00*/  IMAD.MOV.U32 R20, RZ, RZ, R14 ;  /* 0x000000ffff147224 */ /* 0x000fce00078e000e */
[----:B------:R-:W-:Y:S05]  /*3a10*/  WARPSYNC.COLLECTIVE R15, `(.L_x_16210) ;  /* 0x000000000f087348 */ /* 0x000fea0003c00000 */
[----:B------:R0:W1:Y:S02]  /*3a20*/  SHFL.BFLY P6, R14, R13, R12, R11 ;  /* 0x0c00000c0d0e7389 */ /* 0x00006400000c000b */
[----:B01----:R-:W-:Y:S05]  /*3a30*/  ENDCOLLECTIVE ;  /* 0x000000000000791b */ /* 0x003fea0003800000 */
.L_x_16210:
[----:B------:R-:W-:Y:S01]  /*3a40*/  FADD.FTZ R20, RZ, R20 ;  /* 0x00000014ff147221 */ /* 0x000fe20000010000 */
[----:B------:R-:W-:-:S07]  /*3a50*/  MOV R24, R14 ;  /* 0x0000000e00187202 */ /* 0x000fce0000000f00 */
[----:B------:R-:W-:Y:S05]  /*3a60*/  WARPSYNC.COLLECTIVE R15, `(.L_x_16211) ;  /* 0x000000000f087348 */ /* 0x000fea0003c00000 */
[----:B------:R0:W1:Y:S02]  /*3a70*/  SHFL.BFLY P6, R14, R13, R12, R11 ;  /* 0x0c00000c0d0e7389 */ /* 0x00006400000c000b */
[----:B01----:R-:W-:Y:S05]  /*3a80*/  ENDCOLLECTIVE ;  /* 0x000000000000791b */ /* 0x003fea0003800000 */
.L_x_16211:
[----:B------:R-:W-:Y:S01]  /*3a90*/  FADD.FTZ R24, RZ, R24 ;  /* 0x00000018ff187221 */ /* 0x000fe20000010000 */
[----:B------:R-:W-:-:S07]  /*3aa0*/  MOV R21, R14 ;  /* 0x0000000e00157202 */ /* 0x000fce0000000f00 */
[----:B------:R-:W-:Y:S05]  /*3ab0*/  WARPSYNC.COLLECTIVE R15, `(.L_x_16212) ;  /* 0x000000000f087348 */ /* 0x000fea0003c00000 */
[----:B------:R0:W1:Y:S02]  /*3ac0*/  SHFL.BFLY P6, R14, R13, R12, R11 ;  /* 0x0c00000c0d0e7389 */ /* 0x00006400000c000b */
[----:B01----:R-:W-:Y:S05]  /*3ad0*/  ENDCOLLECTIVE ;  /* 0x000000000000791b */ /* 0x003fea0003800000 */
.L_x_16212:
[----:B------:R-:W-:Y:S01]  /*3ae0*/  FADD.FTZ R21, RZ, R21 ;  /* 0x00000015ff157221 */ /* 0x000fe20000010000 */
[----:B------:R-:W-:-:S07]  /*3af0*/  MOV R8, R14 ;  /* 0x0000000e00087202 */ /* 0x000fce0000000f00 */
[----:B------:R-:W-:Y:S05]  /*3b00*/  WARPSYNC.COLLECTIVE R15, `(.L_x_16213) ;  /* 0x000000000f087348 */ /* 0x000fea0003c00000 */
[----:B------:R0:W1:Y:S02]  /*3b10*/  SHFL.BFLY P6, R14, R13, R12, R11 ;  /* 0x0c00000c0d0e7389 */ /* 0x00006400000c000b */
[----:B01----:R-:W-:Y:S05]  /*3b20*/  ENDCOLLECTIVE ;  /* 0x000000000000791b */ /* 0x003fea0003800000 */
.L_x_16213:
[----:B------:R-:W-:Y:S01]  /*3b30*/  FADD.FTZ R8, RZ, R8 ;  /* 0x00000008ff087221 */ /* 0x000fe20000010000 */
[----:B------:R-:W-:-:S07]  /*3b40*/  IMAD.MOV.U32 R7, RZ, RZ, R14 ;  /* 0x000000ffff077224 */ /* 0x000fce00078e000e */
[----:B------:R-:W-:Y:S05]  /*3b50*/  WARPSYNC.COLLECTIVE R15, `(.L_x_16214) ;  /* 0x000000000f087348 */ /* 0x000fea0003c00000 */
[----:B------:R0:W1:Y:S02]  /*3b60*/  SHFL.BFLY P6, R14, R13, R12, R11 ;  /* 0x0c00000c0d0e7389 */ /* 0x00006400000c000b */
[----:B01----:R-:W-:Y:S05]  /*3b70*/  ENDCOLLECTIVE ;  /* 0x000000000000791b */ /* 0x003fea0003800000 */
.L_x_16214:
[----:B------:R-:W-:Y:S01]  /*3b80*/  FADD.FTZ R7, RZ, R7 ;  /* 0x00000007ff077221 */ /* 0x000fe20000010000 */
[----:B------:R-:W-:-:S07]  /*3b90*/  MOV R6, R14 ;  /* 0x0000000e00067202 */ /* 0x000fce0000000f00 */
[----:B------:R-:W-:Y:S05]  /*3ba0*/  WARPSYNC.COLLECTIVE R15, `(.L_x_16215) ;  /* 0x000000000f087348 */ /* 0x000fea0003c00000 */
[----:B------:R0:W1:Y:S02]  /*3bb0*/  SHFL.BFLY P6, R14, R13, R12, R11 ;  /* 0x0c00000c0d0e7389 */ /* 0x00006400000c000b */
[----:B01----:R-:W-:Y:S05]  /*3bc0*/  ENDCOLLECTIVE ;  /* 0x000000000000791b */ /* 0x003fea0003800000 */
.L_x_16215:
[----:B------:R-:W-:Y:S01]  /*3bd0*/  FADD.FTZ R6, RZ, R6 ;  /* 0x00000006ff067221 */ /* 0x000fe20000010000 */
[----:B------:R-:W-:-:S07]  /*3be0*/  MOV R5, R14 ;  /* 0x0000000e00057202 */ /* 0x000fce0000000f00 */
[----:B------:R-:W-:Y:S05]  /*3bf0*/  WARPSYNC.COLLECTIVE R15, `(.L_x_16216) ;  /* 0x000000000f087348 */ /* 0x000fea0003c00000 */
[----:B------:R0:W1:Y:S02]  /*3c00*/  SHFL.BFLY P6, R14, R13, R12, R11 ;  /* 0x0c00000c0d0e7389 */ /* 0x00006400000c000b */
[----:B01----:R-:W-:Y:S05]  /*3c10*/  ENDCOLLECTIVE ;  /* 0x000000000000791b */ /* 0x003fea0003800000 */
.L_x_16216:
[----:B------:R-:W-:Y:S01]  /*3c20*/  FADD.FTZ R5, RZ, R5 ;  /* 0x00000005ff057221 */ /* 0x000fe20000010000 */
[----:B------:R-:W-:-:S07]  /*3c30*/  MOV R4, R14 ;  /* 0x0000000e00047202 */ /* 0x000fce0000000f00 */
[----:B------:R-:W-:Y:S05]  /*3c40*/  WARPSYNC.COLLECTIVE R15, `(.L_x_16217) ;  /* 0x000000000f087348 */ /* 0x000fea0003c00000 */
[----:B------:R0:W1:Y:S02]  /*3c50*/  SHFL.BFLY P6, R14, R13, R12, R11 ;  /* 0x0c00000c0d0e7389 */ /* 0x00006400000c000b */
[----:B01----:R-:W-:Y:S05]  /*3c60*/  ENDCOLLECTIVE ;  /* 0x000000000000791b */ /* 0x003fea0003800000 */
.L_x_16217:
[----:B------:R-:W-:Y:S01]  /*3c70*/  FADD.FTZ R4, RZ, R4 ;  /* 0x00000004ff047221 */ /* 0x000fe20000010000 */
[----:B------:R-:W-:-:S07]  /*3c80*/  IMAD.MOV.U32 R3, RZ, RZ, R14 ;  /* 0x000000ffff037224 */ /* 0x000fce00078e000e */
[----:B------:R-:W-:Y:S05]  /*3c90*/  WARPSYNC.COLLECTIVE R15, `(.L_x_16218) ;  /* 0x000000000f087348 */ /* 0x000fea0003c00000 */
[----:B------:R0:W1:Y:S02]  /*3ca0*/  SHFL.BFLY P6, R14, R13, R12, R11 ;  /* 0x0c00000c0d0e7389 */ /* 0x00006400000c000b */
[----:B01----:R-:W-:Y:S05]  /*3cb0*/  ENDCOLLECTIVE ;  /* 0x000000000000791b */ /* 0x003fea0003800000 */
.L_x_16218:
[----:B------:R-:W-:Y:S01]  /*3cc0*/  FADD.FTZ R3, RZ, R3 ;  /* 0x00000003ff037221 */ /* 0x000fe20000010000 */
[----:B------:R-:W-:-:S07]  /*3cd0*/  MOV R9, R14 ;  /* 0x0000000e00097202 */ /* 0x000fce0000000f00 */
[----:B------:R-:W-:Y:S05]  /*3ce0*/  WARPSYNC.COLLECTIVE R15, `(.L_x_16219) ;  /* 0x000000000f087348 */ /* 0x000fea0003c00000 */
[----:B------:R0:W1:Y:S02]  /*3cf0*/  SHFL.BFLY P6, R14, R13, R12, R11 ;  /* 0x0c00000c0d0e7389 */ /* 0x00006400000c000b */
[----:B01----:R-:W-:Y:S05]  /*3d00*/  ENDCOLLECTIVE ;  /* 0x000000000000791b */ /* 0x003fea0003800000 */
.L_x_16219:
[----:B------:R-:W-:Y:S01]  /*3d10*/  FADD.FTZ R9, RZ, R9 ;  /* 0x00000009ff097221 */ /* 0x000fe20000010000 */
[----:B------:R-:W-:Y:S02]  /*3d20*/  MOV R11, R5 ;  /* 0x00000005000b7202 */ /* 0x000fe40000000f00 */
[----:B------:R-:W-:Y:S01]  /*3d30*/  MOV R13, R4 ;  /* 0x00000004000d7202 */ /* 0x000fe20000000f00 */
[----:B------:R-:W-:Y:S06]  /*3d40*/  BRA `(.L_x_16220) ;  /* 0xffffffec007c7947 */ /* 0x000fec000383ffff */
.L_x_16221:
        /* <DEDUP_REMOVED lines=11> */
.L_x_25887:


//--------------------- .text._ZN4vllm25paged_attention_v1_kernelIfhLi192ELi8ELi128ELNS_18Fp8KVCacheDataTypeE1ELb1EEEvPT_PKS2_PKT0_S8_ifPKiSA_iPKfiiiSC_SC_iiiii --------------------------
	.section	.text._ZN4vllm25paged_attention_v1_kernelIfhLi192ELi8ELi128ELNS_18Fp8KVCacheDataTypeE1ELb1EEEvPT_PKS2_PKT0_S8_ifPKiSA_iPKfiiiSC_SC_iiiii,"ax",@progbits
	.align	128
        .global         _ZN4vllm25paged_attention_v1_kernelIfhLi192ELi8ELi128ELNS_18Fp8KVCacheDataTypeE1ELb1EEEvPT_PKS2_PKT0_S8_ifPKiSA_iPKfiiiSC_SC_iiiii
        .type           _ZN4vllm25paged_attention_v1_kernelIfhLi192ELi8ELi128ELNS_18Fp8KVCacheDataTypeE1ELb1EEEvPT_PKS2_PKT0_S8_ifPKiSA_iPKfiiiSC_SC_iiiii,@function
        .size           _ZN4vllm25paged_attention_v1_kernelIfhLi192ELi8ELi128ELNS_18Fp8KVCacheDataTypeE1ELb1EEEvPT_PKS2_PKT0_S8_ifPKiSA_iPKfiiiSC_SC_iiiii,(.L_x_25888 - _ZN4vllm25paged_attention_v1_kernelIfhLi192ELi8ELi128ELNS_18Fp8KVCacheDataTypeE1ELb1EEEvPT_PKS2_PKT0_S8_ifPKiSA_iPKfiiiSC_SC_iiiii)
        .other          _ZN4vllm25paged_attention_v1_kernelIfhLi192ELi8ELi128ELNS_18Fp8KVCacheDataTypeE1ELb1EEEvPT_PKS2_PKT0_S8_ifPKiSA_iPKfiiiSC_SC_iiiii,@"STO_CUDA_ENTRY STV_DEFAULT"
_ZN4vllm25paged_attention_v1_kernelIfhLi192ELi8ELi128ELNS_18Fp8KVCacheDataTypeE1ELb1EEEvPT_PKS2_PKT0_S8_ifPKiSA_iPKfiiiSC_SC_iiiii:
.text._ZN4vllm25paged_attention_v1_kernelIfhLi192ELi8ELi128ELNS_18Fp8KVCacheDataTypeE1ELb1EEEvPT_PKS2_PKT0_S8_ifPKiSA_iPKfiiiSC_SC_iiiii:
        /* <DEDUP_REMOVED lines=104> */
.L_x_16222:
        /* <DEDUP_REMOVED lines=23> */
.L_x_16226:
        /* <DEDUP_REMOVED lines=41> */
.L_x_16224:
[----:B------:R-:W-:Y:S05]  /*0a80*/  BSYNC.RECONVERGENT B6 ;  /* 0x0000000000067941 */ /* 0x000fea0003800200 */
.L_x_16223:
        /* <DEDUP_REMOVED lines=8> */
.L_x_16265:
        /* <DEDUP_REMOVED lines=39> */
.L_x_16232:
        /* <DEDUP_REMOVED lines=11> */
.L_x_16231:
[----:B------:R-:W-:Y:S05]  /*0e30*/  BSYNC.RECONVERGENT B1 ;  /* 0x0000000000017941 */ /* 0x000fea0003800200 */
.L_x_16230:
        /* <DEDUP_REMOVED lines=12> */
.L_x_16235:
        /* <DEDUP_REMOVED lines=100> */
.L_x_16234:
[----:B------:R-:W-:Y:S05]  /*1540*/  BSYNC.RECONVERGENT B1 ;  /* 0x0000000000017941 */ /* 0x000fea0003800200 */
.L_x_16233:
        /* <DEDUP_REMOVED lines=55> */
.L_x_16237:
[----:B------:R-:W-:Y:S05]  /*18c0*/  BSYNC.RECONVERGENT B1 ;  /* 0x0000000000017941 */ /* 0x000fea0003800200 */
.L_x_16236:
        /* <DEDUP_REMOVED lines=26> */
.L_x_16229:
[----:B------:R-:W-:Y:S05]  /*1a70*/  BSYNC.RECONVERGENT B0 ;  /* 0x0000000000007941 */ /* 0x000fea0003800200 */
.L_x_16228:
        /* <DEDUP_REMOVED lines=39> */
.L_x_16242:
[----:B------:R-:W0:Y:S01]  /*1cf0*/  LDS R15, [R12] ;  /* 0x000000000c0f7984 */ /* 0x000e220000000800 */
[----:B------:R-:W-:-:S04]  /*1d00*/  IADD3 R13, PT, PT, R13, 0x1, RZ ;  /* 0x000000010d0d7810 */ /* 0x000fc80007ffe0ff */
[----:B------:R-:W-:Y:S01]  /*1d10*/  ISETP.NE.AND P0, PT, R13, RZ, PT ;  /* 0x000000ff0d00720c */ /* 0x000fe20003f05270 */
[----:B0-----:R-:W-:-:S05]  /*1d20*/  FMUL.FTZ R15, R15, R2 ;  /* 0x000000020f0f7220 */ /* 0x001fca0000410000 */
[----:B------:R0:W-:Y:S02]  /*1d30*/  STS [R12], R15 ;  /* 0x0000000f0c007388 */ /* 0x0001e40000000800 */
[----:B0-----:R-:W-:-:S05]  /*1d40*/  VIADD R12, R12, 0x200 ;  /* 0x000002000c0c7836 */ /* 0x001fca0000000000 */
[----:B------:R-:W-:Y:S05]  /*1d50*/  @P0 BRA `(.L_x_16242) ;  /* 0xfffffffc00e40947 */ /* 0x000fea000383ffff */
.L_x_16241:
[----:B------:R-:W-:Y:S05]  /*1d60*/  BSYNC.RECONVERGENT B1 ;  /* 0x0000000000017941 */ /* 0x000fea0003800200 */
.L_x_16240:
        /* <DEDUP_REMOVED lines=12> */
.L_x_16245:
        /* <DEDUP_REMOVED lines=52> */
.L_x_16244:
[----:B------:R-:W-:Y:S05]  /*2170*/  BSYNC.RECONVERGENT B1 ;  /* 0x0000000000017941 */ /* 0x000fea0003800200 */
.L_x_16243:
        /* <DEDUP_REMOVED lines=31> */
.L_x_16247:
[----:B------:R-:W-:Y:S05]  /*2370*/  BSYNC.RECONVERGENT B1 ;  /* 0x0000000000017941 */ /* 0x000fea0003800200 */
.L_x_16246:
        /* <DEDUP_REMOVED lines=14> */
.L_x_16239:
[----:B------:R-:W-:Y:S05]  /*2460*/  BSYNC.RECONVERGENT B0 ;  /* 0x0000000000007941 */ /* 0x000fea0003800200 */
.L_x_16238:
        /* <DEDUP_REMOVED lines=28> */
.L_x_16251:
        /* <DEDUP_REMOVED lines=34> */
.L_x_16250:
        /* <DEDUP_REMOVED lines=16> */
.L_x_16249:
[----:B------:R-:W-:Y:S05]  /*2950*/  BSYNC.RECONVERGENT B6 ;  /* 0x0000000000067941 */ /* 0x000fea0003800200 */
.L_x_16248:
        /* <DEDUP_REMOVED lines=22> */
.L_x_16278:
        /* <DEDUP_REMOVED lines=33> */
.L_x_16254:
[----:B------:R-:W-:Y:S05]  /*2cd0*/  BSYNC.RECONVERGENT B0 ;  /* 0x0000000000007941 */ /* 0x000fea0003800200 */
.L_x_16253:
        /* <DEDUP_REMOVED lines=27> */
.L_x_16256:
[----:B------:R-:W-:Y:S05]  /*2e90*/  BSYNC.RECONVERGENT B0 ;  /* 0x0000000000007941 */ /* 0x000fea0003800200 */
.L_x_16255:
        /* <DEDUP_REMOVED lines=15> */
.L_x_16258:
[----:B------:R-:W-:Y:S05]  /*2f90*/  BSYNC.RECONVERGENT B0 ;  /* 0x0000000000007941 */ /* 0x000fea0003800200 */
.L_x_16257:
        /* <DEDUP_REMOVED lines=27> */
.L_x_16260:
[----:B------:R-:W-:Y:S05]  /*3150*/  BSYNC.RECONVERGENT B0 ;  /* 0x0000000000007941 */ /* 0x000fea0003800200 */
.L_x_16259:
        /* <DEDUP_REMOVED lines=28> */
.L_x_16225:
        /* <DEDUP_REMOVED lines=16> */
.L_x_16261:
[----:B------:R-:W-:Y:S05]  /*3420*/  EXIT ;  /* 0x000000000000794d */ /* 0x000fea0003800000 */
.L_x_16227:
[----:B------:R-:W-:Y:S01]  /*3430*/  HFMA2 R12, -RZ, RZ, 0, 9.5367431640625e-07 ;  /* 0x00000010ff0c7431 */ /* 0x000fe200000001ff */
[----:B------:R-:W-:Y:S01]  /*3440*/  MOV R11, 0x1f ;  /* 0x0000001f000b7802 */ /* 0x000fe20000000f00 */
[----:B------:R-:W-:-:S07]  /*3450*/  IMAD.MOV.U32 R15, RZ, RZ, -0x1 ;  /* 0xffffffffff0f7424 */ /* 0x000fce00078e00ff */
[----:B------:R-:W-:Y:S05]  /*3460*/  WARPSYNC.COLLECTIVE R15, `(.L_x_16262) ;  /* 0x000000000f087348 */ /* 0x000fea0003c00000 */
[----:B------:R0:W1:Y:S02]  /*3470*/  SHFL.BFLY P6, R14, R13, R12, R11 ;  /* 0x0c00000c0d0e7389 */ /* 0x00006400000c000b */
[----:B01----:R-:W-:Y:S05]  /*3480*/  ENDCOLLECTIVE ;  /* 0x000000000000791b */ /* 0x003fea0003800000 */
.L_x_16262:
[----:B------:R-:W-:Y:S01]  /*3490*/  HFMA2 R12, -RZ, RZ, 0, 4.76837158203125e-07 ;  /* 0x00000008ff0c7431 */ /* 0x000fe200000001ff */
[----:B------:R-:W-:-:S04]  /*34a0*/  FMNMX.FTZ R0, R14, -3.40282346638528859812e+38, !PT ;  /* 0xff7fffff0e007809 */ /* 0x000fc80007810000 */
[----:B------:R-:W-:-:S07]  /*34b0*/  MOV R13, R0 ;  /* 0x00000000000d7202 */ /* 0x000fce0000000f00 */
[----:B------:R-:W-:Y:S05]  /*34c0*/  WARPSYNC.COLLECTIVE R15, `(.L_x_16263) ;  /* 0x000000000f087348 */ /* 0x000fea0003c00000 */
[----:B------:R0:W1:Y:S02]  /*34d0*/  SHFL.BFLY P6, R14, R13, R12, R11 ;  /* 0x0c00000c0d0e7389 */ /* 0x00006400000c000b */
[----:B01----:R-:W-:Y:S05]  /*34e0*/  ENDCOLLECTIVE ;  /* 0x000000000000791b */ /* 0x003fea0003800000 */
.L_x_16263:
[----:B------:R-:W-:Y:S01]  /*34f0*/  IMAD.MOV.U32 R12, RZ, RZ, 0x4 ;  /* 0x00000004ff0c7424 */ /* 0x000fe200078e00ff */
[----:B------:R-:W-:-:S04]  /*3500*/  FMNMX.FTZ R2, R0, R14, !PT ;  /* 0x0000000e00027209 */ /* 0x000fc80007810000 */
[----:B------:R-:W-:-:S07]  /*3510*/  MOV R13, R2 ;  /* 0x00000002000d7202 */ /* 0x000fce0000000f00 */
[----:B------:R-:W-:Y:S05]  /*3520*/  WARPSYNC.COLLECTIVE R15, `(.L_x_16264) ;  /* 0x000000000f087348 */ /* 0x000fea0003c00000 */
[----:B------:R0:W1:Y:S02]  /*3530*/  SHFL.BFLY P6, R14, R13, R12, R11 ;  /* 0x0c00000c0d0e7389 */ /* 0x00006400000c000b */
[----:B01----:R-:W-:Y:S05]  /*3540*/  ENDCOLLECTIVE ;  /* 0x000000000000791b */ /* 0x003fea0003800000 */
.L_x_16264:
[----:B------:R-:W-:Y:S05]  /*3550*/  BRA `(.L_x_16265) ;  /* 0xffffffd4006c7947 */ /* 0x000fea000383ffff */
.L_x_16252:
[----:B-1----:R-:W-:Y:S01]  /*3560*/  HFMA2 R13, -RZ, RZ, 0, 0 ;  /* 0x00000000ff0d7431 */ /* 0x002fe200000001ff */
[----:B------:R-:W-:Y:S01]  /*3570*/  MOV R12, 0x1 ;  /* 0x00000001000c7802 */ /* 0x000fe20000000f00 */
[----:B0-----:R-:W-:Y:S02]  /*3580*/  HFMA2 R11, -RZ, RZ, 0, 1.847743988037109375e-06 ;  /* 0x0000001fff0b7431 */ /* 0x001fe400000001ff */
[----:B------:R-:W-:-:S07]  /*3590*/  IMAD.MOV.U32 R15, RZ, RZ, -0x1 ;  /* 0xffffffffff0f7424 */ /* 0x000fce00078e00ff */
[----:B------:R-:W-:Y:S05]  /*35a0*/  WARPSYNC.COLLECTIVE R15, `(.L_x_16266) ;  /* 0x000000000f087348 */ /* 0x000fea0003c00000 */
[----:B------:R0:W1:Y:S02]  /*35b0*/  SHFL.BFLY P6, R14, R13, R12, R11 ;  /* 0x0c00000c0d0e7389 */ /* 0x00006400000c000b */
[----:B01----:R-:W-:Y:S05]  /*35c0*/  ENDCOLLECTIVE ;  /* 0x000000000000791b */ /* 0x003fea0003800000 */
.L_x_16266:
[----:B------:R-:W-:-:S07]  /*35d0*/  MOV R10, R14 ;  /* 0x0000000e000a7202 */ /* 0x000fce0000000f00 */
[----:B------:R-:W-:Y:S05]  /*35e0*/  WARPSYNC.COLLECTIVE R15, `(.L_x_16267) ;  /* 0x000000000f087348 */ /* 0x000fea0003c00000 */
[----:B------:R0:W1:Y:S02]  /*35f0*/  SHFL.BFLY P6, R14, R13, R12, R11 ;  /* 0x0c00000c0d0e7389 */ /* 0x00006400000c000b */
[----:B01----:R-:W-:Y:S05]  /*3600*/  ENDCOLLECTIVE ;  /* 0x000000000000791b */ /* 0x003fea0003800000 */
.L_x_16267:
[----:B------:R-:W-:Y:S01]  /*3610*/  FADD.FTZ R10, RZ, R10 ;  /* 0x0000000aff0a7221 */ /* 0x000fe20000010000 */
[----:B------:R-:W-:-:S07]  /*3620*/  MOV R9, R14 ;  /* 0x0000000e00097202 */ /* 0x000fce0000000f00 */
[----:B------:R-:W-:Y:S05]  /*3630*/  WARPSYNC.COLLECTIVE R15, `(.L_x_16268) ;  /* 0x000000000f087348 */ /* 0x000fea0003c00000 */
[----:B------:R0:W1:Y:S02]  /*3640*/  SHFL.BFLY P6, R14, R13, R12, R11 ;  /* 0x0c00000c0d0e7389 */ /* 0x00006400000c000b */
[----:B01----:R-:W-:Y:S05]  /*3650*/  ENDCOLLECTIVE ;  /* 0x000000000000791b */ /* 0x003fea0003800000 */
.L_x_16268:
[----:B------:R-:W-:Y:S01]  /*3660*/  FADD.FTZ R9, RZ, R9 ;  /* 0x00000009ff097221 */ /* 0x000fe20000010000 */
[----:B------:R-:W-:-:S07]  /*3670*/  MOV R8, R14 ;  /* 0x0000000e00087202 */ /* 0x000fce0000000f00 */
[----:B------:R-:W-:Y:S05]  /*3680*/  WARPSYNC.COLLECTIVE R15, `(.L_x_16269) ;  /* 0x000000000f087348 */ /* 0x000fea0003c00000 */
[----:B------:R0:W1:Y:S02]  /*3690*/  SHFL.BFLY P6, R14, R13, R12, R11 ;  /* 0x0c00000c0d0e7389 */ /* 0x00006400000c000b */
[----:B01----:R-:W-:Y:S05]  /*36a0*/  ENDCOLLECTIVE ;  /* 0x000000000000791b */ /* 0x003fea0003800000 */
.L_x_16269:
[----:B------:R-:W-:Y:S01]  /*36b0*/  FADD.FTZ R8, RZ, R8 ;  /* 0x00000008ff087221 */ /* 0x000fe20000010000 */
[----:B------:R-:W-:-:S07]  /*36c0*/  IMAD.MOV.U32 R7, RZ, RZ, R14 ;  /* 0x000000ffff077224 */ /* 0x000fce00078e000e */
[----:B------:R-:W-:Y:S05]  /*36d0*/  WARPSYNC.COLLECTIVE R15, `(.L_x_16270) ;  /* 0x000000000f087348 */ /* 0x000fea0003c00000 */
[----:B------:R0:W1:Y:S02]  /*36e0*/  SHFL.BFLY P6, R14, R13, R12, R11 ;  /* 0x0c00000c0d0e7389 */ /* 0x00006400000c000b */
[----:B01----:R-:W-:Y:S05]  /*36f0*/  ENDCOLLECTIVE ;  /* 0x000000000000791b */ /* 0x003fea0003800000 */
.L_x_16270:
[----:B------:R-:W-:Y:S01]  /*3700*/  FADD.FTZ R7, RZ, R7 ;  /* 0x00000007ff077221 */ /* 0x000fe20000010000 */
[----:B------:R-:W-:-:S07]  /*3710*/  MOV R20, R14 ;  /* 0x0000000e00147202 */ /* 0x000fce0000000f00 */
[----:B------:R-:W-:Y:S05]  /*3720*/  WARPSYNC.COLLECTIVE R15, `(.L_x_16271) ;  /* 0x000000000f087348 */ /* 0x000fea0003c00000 */
[----:B------:R0:W1:Y:S02]  /*3730*/  SHFL.BFLY P6, R14, R13, R12, R11 ;  /* 0x0c00000c0d0e7389 */ /* 0x00006400000c000b */
[----:B01----:R-:W-:Y:S05]  /*3740*/  ENDCOLLECTIVE ;  /* 0x000000000000791b */ /* 0x003fea0003800000 */
.L_x_16271:
[----:B------:R-:W-:Y:S01]  /*3750*/  FADD.FTZ R20, RZ, R20 ;  /* 0x00000014ff147221 */ /* 0x000fe20000010000 */
[----:B------:R-:W-:-:S07]  /*3760*/  MOV R0, R14 ;  /* 0x0000000e00007202 */ /* 0x000fce0000000f00 */
[----:B------:R-:W-:Y:S05]  /*3770*/  WARPSYNC.COLLECTIVE R15, `(.L_x_16272) ;  /* 0x000000000f087348 */ /* 0x000fea0003c00000 */
[----:B------:R0:W1:Y:S02]  /*3780*/  SHFL.BFLY P6, R14, R13, R12, R11 ;  /* 0x0c00000c0d0e7389 */ /* 0x00006400000c000b */
[----:B01----:R-:W-:Y:S05]  /*3790*/  ENDCOLLECTIVE ;  /* 0x000000000000791b */ /* 0x003fea0003800000 */
.L_x_16272:
[----:B------:R-:W-:Y:S01]  /*37a0*/  FADD.FTZ R0, RZ, R0 ;  /* 0x00000000ff007221 */ /* 0x000fe20000010000 */
[----:B------:R-:W-:-:S07]  /*37b0*/  MOV R2, R14 ;  /* 0x0000000e00027202 */ /* 0x000fce0000000f00 */
[----:B------:R-:W-:Y:S05]  /*37c0*/  WARPSYNC.COLLECTIVE R15, `(.L_x_16273) ;  /* 0x000000000f087348 */ /* 0x000fea0003c00000 */
[----:B------:R0:W1:Y:S02]  /*37d0*/  SHFL.BFLY P6, R14, R13, R12, R11 ;  /* 0x0c00000c0d0e7389 */ /* 0x00006400000c000b */
[----:B01----:R-:W-:Y:S05]  /*37e0*/  ENDCOLLECTIVE ;  /* 0x000000000000791b */ /* 0x003fea0003800000 */
.L_x_16273:
[----:B------:R-:W-:Y:S01]  /*37f0*/  FADD.FTZ R2, RZ, R2 ;  /* 0x00000002ff027221 */ /* 0x000fe20000010000 */
[----:B------:R-:W-:-:S07]  /*3800*/  IMAD.MOV.U32 R3, RZ, RZ, R14 ;  /* 0x000000ffff037224 */ /* 0x000fce00078e000e */
[----:B------:R-:W-:Y:S05]  /*3810*/  WARPSYNC.COLLECTIVE R15, `(.L_x_16274) ;  /* 0x000000000f087348 */ /* 0x000fea0003c00000 */
[----:B------:R0:W1:Y:S02]  /*3820*/  SHFL.BFLY P6, R14, R13, R12, R11 ;  /* 0x0c00000c0d0e7389 */ /* 0x00006400000c000b */
[----:B01----:R-:W-:Y:S05]  /*3830*/  ENDCOLLECTIVE ;  /* 0x000000000000791b */ /* 0x003fea0003800000 */
.L_x_16274:
[----:B------:R-:W-:Y:S01]  /*3840*/  FADD.FTZ R3, RZ, R3 ;  /* 0x00000003ff037221 */ /* 0x000fe20000010000 */
[----:B------:R-:W-:-:S07]  /*3850*/  MOV R4, R14 ;  /* 0x0000000e00047202 */ /* 0x000fce0000000f00 */
[----:B------:R-:W-:Y:S05]  /*3860*/  WARPSYNC.COLLECTIVE R15, `(.L_x_16275) ;  /* 0x000000000f087348 */ /* 0x000fea0003c00000 */
[----:B------:R0:W1:Y:S02]  /*3870*/  SHFL.BFLY P6, R14, R13, R12, R11 ;  /* 0x0c00000c0d0e7389 */ /* 0x00006400000c000b */
[----:B01----:R-:W-:Y:S05]  /*3880*/  ENDCOLLECTIVE ;  /* 0x000000000000791b */ /* 0x003fea0003800000 */
.L_x_16275:
[----:B------:R-:W-:Y:S01]  /*3890*/  FADD.FTZ R4, RZ, R4 ;  /* 0x00000004ff047221 */ /* 0x000fe20000010000 */
[----:B------:R-:W-:-:S07]  /*38a0*/  MOV R5, R14 ;  /* 0x0000000e00057202 */ /* 0x000fce0000000f00 */
[----:B------:R-:W-:Y:S05]  /*38b0*/  WARPSYNC.COLLECTIVE R15, `(.L_x_16276) ;  /* 0x000000000f087348 */ /* 0x000fea0003c00000 */
[----:B------:R0:W1:Y:S02]  /*38c0*/  SHFL.BFLY P6, R14, R13, R12, R11 ;  /* 0x0c00000c0d0e7389 */ /* 0x00006400000c000b */
[----:B01----:R-:W-:Y:S05]  /*38d0*/  ENDCOLLECTIVE ;  /* 0x000000000000791b */ /* 0x003fea0003800000 */
.L_x_16276:
[----:B------:R-:W-:Y:S01]  /*38e0*/  FADD.FTZ R5, RZ, R5 ;  /* 0x00000005ff057221 */ /* 0x000fe20000010000 */
[----:B------:R-:W-:-:S07]  /*38f0*/  MOV R6, R14 ;  /* 0x0000000e00067202 */ /* 0x000fce0000000f00 */
[----:B------:R-:W-:Y:S05]  /*3900*/  WARPSYNC.COLLECTIVE R15, `(.L_x_16277) ;  /* 0x000000000f087348 */ /* 0x000fea0003c00000 */
[----:B------:R0:W1:Y:S02]  /*3910*/  SHFL.BFLY P6, R14, R13, R12, R11 ;  /* 0x0c00000c0d0e7389 */ /* 0x00006400000c000b */
[----:B01----:R-:W-:Y:S05]  /*3920*/  ENDCOLLECTIVE ;  /* 0x000000000000791b */ /* 0x003fea0003800000 */
.L_x_16277:
[----:B------:R-:W-:Y:S01]  /*3930*/  FADD.FTZ R6, RZ, R6 ;  /* 0x00000006ff067221 */ /* 0x000fe20000010000 */
[----:B------:R-:W-:Y:S06]  /*3940*/  BRA `(.L_x_16278) ;  /* 0xfffffff0005c7947 */ /* 0x000fec000383ffff */
.L_x_16279:
        /* <DEDUP_REMOVED lines=11> */
.L_x_25888:


//--------------------- .text._ZN4vllm25paged_attention_v1_kernelIfhLi128ELi8ELi128ELNS_18Fp8KVCacheDataTypeE1ELb1EEEvPT_PKS2_PKT0_S8_ifPKiSA_iPKfiiiSC_SC_iiiii --------------------------
	.section	.text._ZN4vllm25paged_attention_v1_kernelIfhLi128ELi8ELi128ELNS_18Fp8KVCacheDataTypeE1ELb1EEEvPT_PKS2_PKT0_S8_ifPKiSA_iPKfiiiSC_SC_iiiii,"ax",@progbits
	.align	128
        .global         _ZN4vllm25paged_attention_v1_kernelIfhLi128ELi8ELi128ELNS_18Fp8KVCacheDataTypeE1ELb1EEEvPT_PKS2_PKT0_S8_ifPKiSA_iPKfiiiSC_SC_iiiii
        .type           _ZN4vllm25paged_attention_v1_kernelIfhLi128ELi8ELi128ELNS_18Fp8KVCacheDataTypeE1ELb1EEEvPT_PKS2_PKT0_S8_ifPKiSA_iPKfiiiSC_SC_iiiii,@function
        .size           _ZN4vllm25paged_attention_v1_kernelIfhLi128ELi8ELi128ELNS_18Fp8KVCacheDataTypeE1ELb1EEEvPT_PKS2_PKT0_S8_ifPKiSA_iPKfiiiSC_SC_iiiii,(.L_x_25889 - _ZN4vllm25paged_attention_v1_kernelIfhLi128ELi8ELi128ELNS_18Fp8KVCacheDataTypeE1ELb1EEEvPT_PKS2_PKT0_S8_ifPKiSA_iPKfiiiSC_SC_iiiii)
        .other          _ZN4vllm25paged_attention_v1_kernelIfhLi128ELi8ELi128ELNS_18Fp8KVCacheDataTypeE1ELb1EEEvPT_PKS2_PKT0_S8_ifPKiSA_iPKfiiiSC_SC_iiiii,@"STO_CUDA_ENTRY STV_DEFAULT"
_ZN4vllm25paged_attention_v1_kernelIfhLi128ELi8ELi128ELNS_18Fp8KVCacheDataTypeE1ELb1EEEvPT_PKS2_PKT0_S8_ifPKiSA_iPKfiiiSC_SC_iiiii:
.text._ZN4vllm25paged_attention_v1_kernelIfhLi128ELi8ELi128ELNS_18Fp8KVCacheDataTypeE1ELb1EEEvPT_PKS2_PKT0_S8_ifPKiSA_iPKfiiiSC_SC_iiiii:
        /* <DEDUP_REMOVED lines=104> */
.L_x_16280:
        /* <DEDUP_REMOVED lines=23> */
.L_x_16284:
        /* <DEDUP_REMOVED lines=41> */
.L_x_16282:
[----:B------:R-:W-:Y:S05]  /*0a80*/  BSYNC.RECONVERGENT B6 ;  /* 0x0000000000067941 */ /* 0x000fea0003800200 */
.L_x_16281:
        /* <DEDUP_REMOVED lines=8> */
.L_x_16323:
        /* <DEDUP_REMOVED lines=39> */
.L_x_16290:
        /* <DEDUP_REMOVED lines=11> */
.L_x_16289:
[----:B------:R-:W-:Y:S05]  /*0e30*/  BSYNC.RECONVERGENT B1 ;  /* 0x0000000000017941 */ /* 0x000fea0003800200 */
.L_x_16288:
        /* <DEDUP_REMOVED lines=12> */
.L_x_16293:
        /* <DEDUP_REMOVED lines=100> */
.L_x_16292:
[----:B------:R-:W-:Y:S05]  /*1540*/  BSYNC.RECONVERGENT B1 ;  /* 0x0000000000017941 */ /* 0x000fea0003800200 */
.L_x_16291:
        /* <DEDUP_REMOVED lines=55> */
.L_x_16295:
[----:B------:R-:W-:Y:S05]  /*18c0*/  BSYNC.RECONVERGENT B1 ;  /* 0x0000000000017941 */ /* 0x000fea0003800200 */
.L_x_16294:
        /* <DEDUP_REMOVED lines=26> */
.L_x_16287:
[----:B------:R-:W-:Y:S05]  /*1a70*/  BSYNC.RECONVERGENT B0 ;  /* 0x0000000000007941 */ /* 0x000fea0003800200 */
.L_x_16286:
        /* <DEDUP_REMOVED lines=39> */
.L_x_16300:
[----:B------:R-:W0:Y:S01]  /*1cf0*/  LDS R15, [R12] ;  /* 0x000000000c0f7984 */ /* 0x000e220000000800 */
[----:B------:R-:W-:-:S05]  /*1d00*/  VIADD R13, R13, 0x1 ;  /* 0x000000010d0d7836 */ /* 0x000fca0000000000 */
[----:B------:R-:W-:Y:S01]  /*1d10*/  ISETP.NE.AND P0, PT, R13, RZ, PT ;  /* 0x000000ff0d00720c */ /* 0x000fe20003f05270 */
[----:B0-----:R-:W-:-:S05]  /*1d20*/  FMUL.FTZ R15, R15, R2 ;  /* 0x000000020f0f7220 */ /* 0x001fca0000410000 */
[----:B------:R0:W-:Y:S02]  /*1d30*/  STS [R12], R15 ;  /* 0x0000000f0c007388 */ /* 0x0001e40000000800 */
[----:B0-----:R-:W-:-:S05]  /*1d40*/  IADD3 R12, PT, PT, R12, 0x200, RZ ;  /* 0x000002000c0c7810 */ /* 0x001fca0007ffe0ff */
[----:B------:R-:W-:Y:S05]  /*1d50*/  @P0 BRA `(.L_x_16300) ;  /* 0xfffffffc00e40947 */ /* 0x000fea000383ffff */
.L_x_16299:
[----:B------:R-:W-:Y:S05]  /*1d60*/  BSYNC.RECONVERGENT B1 ;  /* 0x0000000000017941 */ /* 0x000fea0003800200 */
.L_x_16298:
        /* <DEDUP_REMOVED lines=12> */
.L_x_16303:
        /* <DEDUP_REMOVED lines=52> */
.L_x_16302:
[----:B------:R-:W-:Y:S05]  /*2170*/  BSYNC.RECONVERGENT B1 ;  /* 0x0000000000017941 */ /* 0x000fea0003800200 */
.L_x_16301:
        /* <DEDUP_REMOVED lines=31> */
.L_x_16305:
[----:B------:R-:W-:Y:S05]  /*2370*/  BSYNC.RECONVERGENT B1 ;  /* 0x0000000000017941 */ /* 0x000fea0003800200 */
.L_x_16304:
        /* <DEDUP_REMOVED lines=14> */
.L_x_16297:
[----:B------:R-:W-:Y:S05]  /*2460*/  BSYNC.RECONVERGENT B0 ;  /* 0x0000000000007941 */ /* 0x000fea0003800200 */
.L_x_16296:
        /* <DEDUP_REMOVED lines=28> */
.L_x_16309:
        /* <DEDUP_REMOVED lines=34> */
.L_x_16308:
        /* <DEDUP_REMOVED lines=16> */
.L_x_16307:
[----:B------:R-:W-:Y:S05]  /*2950*/  BSYNC.RECONVERGENT B6 ;  /* 0x0000000000067941 */ /* 0x000fea0003800200 */
.L_x_16306:
        /* <DEDUP_REMOVED lines=15> */
.L_x_16332:
        /* <DEDUP_REMOVED lines=24> */
.L_x_16312:
[----:B------:R-:W-:Y:S05]  /*2bd0*/  BSYNC.RECONVERGENT B0 ;  /* 0x0000000000007941 */ /* 0x000fea0003800200 */
.L_x_16311:
        /* <DEDUP_REMOVED lines=29> */
.L_x_16314:
[----:B------:R-:W-:Y:S05]  /*2db0*/  BSYNC.RECONVERGENT B0 ;  /* 0x0000000000007941 */ /* 0x000fea0003800200 */
.L_x_16313:
        /* <DEDUP_REMOVED lines=12> */
.L_x_16316:
[----:B------:R-:W-:Y:S05]  /*2e80*/  BSYNC.RECONVERGENT B0 ;  /* 0x0000000000007941 */ /* 0x000fea0003800200 */
.L_x_16315:
        /* <DEDUP_REMOVED lines=19> */
.L_x_16318:
[----:B------:R-:W-:Y:S05]  /*2fc0*/  BSYNC.RECONVERGENT B0 ;  /* 0x0000000000007941 */ /* 0x000fea0003800200 */
.L_x_16317:
        /* <DEDUP_REMOVED lines=24> */
.L_x_16283:
        /* <DEDUP_REMOVED lines=16> */
.L_x_16319:
[----:B------:R-:W-:Y:S05]  /*3250*/  EXIT ;  /* 0x000000000000794d */ /* 0x000fea0003800000 */
.L_x_16285:
[----:B------:R-:W-:Y:S02]  /*3260*/  IMAD.MOV.U32 R12, RZ, RZ, 0x10 ;  /* 0x00000010ff0c7424 */ /* 0x000fe400078e00ff */
[----:B------:R-:W-:Y:S01]  /*3270*/  HFMA2 R11, -RZ, RZ, 0, 1.847743988037109375e-06 ;  /* 0x0000001fff0b7431 */ /* 0x000fe200000001ff */
[----:B------:R-:W-:-:S07]  /*3280*/  MOV R15, 0xffffffff ;  /* 0xffffffff000f7802 */ /* 0x000fce0000000f00 */
[----:B------:R-:W-:Y:S05]  /*3290*/  WARPSYNC.COLLECTIVE R15, `(.L_x_16320) ;  /* 0x000000000f087348 */ /* 0x000fea0003c00000 */
[----:B------:R0:W1:Y:S02]  /*32a0*/  SHFL.BFLY P6, R14, R13, R12, R11 ;  /* 0x0c00000c0d0e7389 */ /* 0x00006400000c000b */
[----:B01----:R-:W-:Y:S05]  /*32b0*/  ENDCOLLECTIVE ;  /* 0x000000000000791b */ /* 0x003fea0003800000 */
.L_x_16320:
[----:B------:R-:W-:Y:S01]  /*32c0*/  HFMA2 R12, -RZ, RZ, 0, 4.76837158203125e-07 ;  /* 0x00000008ff0c7431 */ /* 0x000fe200000001ff */
[----:B------:R-:W-:-:S05]  /*32d0*/  FMNMX.FTZ R0, R14, -3.40282346638528859812e+38, !PT ;  /* 0xff7fffff0e007809 */ /* 0x000fca0007810000 */
[----:B------:R-:W-:-:S07]  /*32e0*/  IMAD.MOV.U32 R13, RZ, RZ, R0 ;  /* 0x000000ffff0d7224 */ /* 0x000fce00078e0000 */
[----:B------:R-:W-:Y:S05]  /*32f0*/  WARPSYNC.COLLECTIVE R15, `(.L_x_16321) ;  /* 0x000000000f087348 */ /* 0x000fea0003c00000 */
[----:B------:R0:W1:Y:S02]  /*3300*/  SHFL.BFLY P6, R14, R13, R12, R11 ;  /* 0x0c00000c0d0e7389 */ /* 0x00006400000c000b */
[----:B01----:R-:W-:Y:S05]  /*3310*/  ENDCOLLECTIVE ;  /* 0x000000000000791b */ /* 0x003fea0003800000 */
.L_x_16321:
[----:B------:R-:W-:Y:S01]  /*3320*/  IMAD.MOV.U32 R12, RZ, RZ, 0x4 ;  /* 0x00000004ff0c7424 */ /* 0x000fe200078e00ff */
[----:B------:R-:W-:-:S04]  /*3330*/  FMNMX.FTZ R2, R0, R14, !PT ;  /* 0x0000000e00027209 */ /* 0x000fc80007810000 */
[----:B------:R-:W-:-:S07]  /*3340*/  MOV R13, R2 ;  /* 0x00000002000d7202 */ /* 0x000fce0000000f00 */
[----:B------:R-:W-:Y:S05]  /*3350*/  WARPSYNC.COLLECTIVE R15, `(.L_x_16322) ;  /* 0x000000000f087348 */ /* 0x000fea0003c00000 */
[----:B------:R0:W1:Y:S02]  /*3360*/  SHFL.BFLY P6, R14, R13, R12, R11 ;  /* 0x0c00000c0d0e7389 */ /* 0x00006400000c000b */
[----:B01----:R-:W-:Y:S05]  /*3370*/  ENDCOLLECTIVE ;  /* 0x000000000000791b */ /* 0x003fea0003800000 */
.L_x_16322:
[----:B------:R-:W-:Y:S05]  /*3380*/  BRA `(.L_x_16323) ;  /* 0xffffffd400e07947 */ /* 0x000fea000383ffff */
.L_x_16310:
[----:B-1----:R-:W-:Y:S01]  /*3390*/  HFMA2 R13, -RZ, RZ, 0, 0 ;  /* 0x00000000ff0d7431 */ /* 0x002fe200000001ff */
[----:B------:R-:W-:Y:S01]  /*33a0*/  MOV R12, 0x1 ;  /* 0x00000001000c7802 */ /* 0x000fe20000000f00 */
[----:B0-----:R-:W-:Y:S01]  /*33b0*/  IMAD.MOV.U32 R11, RZ, RZ, 0x1f ;  /* 0x0000001fff0b7424 */ /* 0x001fe200078e00ff */
[----:B------:R-:W-:-:S07]  /*33c0*/  MOV R15, 0xffffffff ;  /* 0xffffffff000f7802 */ /* 0x000fce0000000f00 */
[----:B------:R-:W-:Y:S05]  /*33d0*/  WARPSYNC.COLLECTIVE R15, `(.L_x_16324) ;  /* 0x000000000f087348 */ /* 0x000fea0003c00000 */
[----:B------:R0:W1:Y:S02]  /*33e0*/  SHFL.BFLY P6, R14, R13, R12, R11 ;  /* 0x0c00000c0d0e7389 */ /* 0x00006400000c000b */
[----:B01----:R-:W-:Y:S05]  /*33f0*/  ENDCOLLECTIVE ;  /* 0x000000000000791b */ /* 0x003fea0003800000 */
.L_x_16324:
[----:B------:R-:W-:-:S07]  /*3400*/  MOV R2, R14 ;  /* 0x0000000e00027202 */ /* 0x000fce0000000f00 */
[----:B------:R-:W-:Y:S05]  /*3410*/  WARPSYNC.COLLECTIVE R15, `(.L_x_16325) ;  /* 0x000000000f087348 */ /* 0x000fea0003c00000 */
[----:B------:R0:W1:Y:S02]  /*3420*/  SHFL.BFLY P6, R14, R13, R12, R11 ;  /* 0x0c00000c0d0e7389 */ /* 0x00006400000c000b */
[----:B01----:R-:W-:Y:S05]  /*3430*/  ENDCOLLECTIVE ;  /* 0x000000000000791b */ /* 0x003fea0003800000 */
.L_x_16325:
[----:B------:R-:W-:Y:S01]  /*3440*/  FADD.FTZ R2, RZ, R2 ;  /* 0x00000002ff027221 */ /* 0x000fe20000010000 */
[----:B------:R-:W-:-:S07]  /*3450*/  IMAD.MOV.U32 R3, RZ, RZ, R14 ;  /* 0x000000ffff037224 */ /* 0x000fce00078e000e */
[----:B------:R-:W-:Y:S05]  /*3460*/  WARPSYNC.COLLECTIVE R15, `(.L_x_16326) ;  /* 0x000000000f087348 */ /* 0x000fea0003c00000 */
[----:B------:R0:W1:Y:S02]  /*3470*/  SHFL.BFLY P6, R14, R13, R12, R11 ;  /* 0x0c00000c0d0e7389 */ /* 0x00006400000c000b */
[----:B01----:R-:W-:Y:S05]  /*3480*/  ENDCOLLECTIVE ;  /* 0x000000000000791b */ /* 0x003fea0003800000 */
.L_x_16326:
[----:B------:R-:W-:Y:S01]  /*3490*/  FADD.FTZ R3, RZ, R3 ;  /* 0x00000003ff037221 */ /* 0x000fe20000010000 */
[----:B------:R-:W-:-:S07]  /*34a0*/  MOV R4, R14 ;  /* 0x0000000e00047202 */ /* 0x000fce0000000f00 */
[----:B------:R-:W-:Y:S05]  /*34b0*/  WARPSYNC.COLLECTIVE R15, `(.L_x_16327) ;  /* 0x000000000f087348 */ /* 0x000fea0003c00000 */
[----:B------:R0:W1:Y:S02]  /*34c0*/  SHFL.BFLY P6, R14, R13, R12, R11 ;  /* 0x0c00000c0d0e7389 */ /* 0x00006400000c000b */
[----:B01----:R-:W-:Y:S05]  /*34d0*/  ENDCOLLECTIVE ;  /* 0x000000000000791b */ /* 0x003fea0003800000 */
.L_x_16327:
[----:B------:R-:W-:Y:S01]  /*34e0*/  FADD.FTZ R4, RZ, R4 ;  /* 0x00000004ff047221 */ /* 0x000fe20000010000 */
[----:B------:R-:W-:-:S07]  /*34f0*/  MOV R5, R14 ;  /* 0x0000000e00057202 */ /* 0x000fce0000000f00 */
[----:B------:R-:W-:Y:S05]  /*3500*/  WARPSYNC.COLLECTIVE R15, `(.L_x_16328) ;  /* 0x000000000f087348 */ /* 0x000fea0003c00000 */
[----:B------:R0:W1:Y:S02]  /*3510*/  SHFL.BFLY P6, R14, R13, R12, R11 ;  /* 0x0c00000c0d0e7389 */ /* 0x00006400000c000b */
[----:B01----:R-:W-:Y:S05]  /*3520*/  ENDCOLLECTIVE ;  /* 0x000000000000791b */ /* 0x003fea0003800000 */
.L_x_16328:
[----:B------:R-:W-:Y:S01]  /*3530*/  FADD.FTZ R5, RZ, R5 ;  /* 0x00000005ff057221 */ /* 0x000fe20000010000 */
[----:B------:R-:W-:-:S07]  /*3540*/  IMAD.MOV.U32 R6, RZ, RZ, R14 ;  /* 0x000000ffff067224 */ /* 0x000fce00078e000e */
[----:B------:R-:W-:Y:S05]  /*3550*/  WARPSYNC.COLLECTIVE R15, `(.L_x_16329) ;  /* 0x000000000f087348 */ /* 0x000fea0003c00000 */
[----:B------:R0:W1:Y:S02]  /*3560*/  SHFL.BFLY P6, R14, R13, R12, R11 ;  /* 0x0c00000c0d0e7389 */ /* 0x00006400000c000b */
[----:B01----:R-:W-:Y:S05]  /*3570*/  ENDCOLLECTIVE ;  /* 0x000000000000791b */ /* 0x003fea0003800000 */
.L_x_16329:
[----:B------:R-:W-:Y:S01]  /*3580*/  FADD.FTZ R6, RZ, R6 ;  /* 0x00000006ff067221 */ /* 0x000fe20000010000 */
[----:B------:R-:W-:-:S07]  /*3590*/  MOV R7, R14 ;  /* 0x0000000e00077202 */ /* 0x000fce0000000f00 */
[----:B------:R-:W-:Y:S05]  /*35a0*/  WARPSYNC.COLLECTIVE R15, `(.L_x_16330) ;  /* 0x000000000f087348 */ /* 0x000fea0003c00000 */
[----:B------:R0:W1:Y:S02]  /*35b0*/  SHFL.BFLY P6, R14, R13, R12, R11 ;  /* 0x0c00000c0d0e7389 */ /* 0x00006400000c000b */
[----:B01----:R-:W-:Y:S05]  /*35c0*/  ENDCOLLECTIVE ;  /* 0x000000000000791b */ /* 0x003fea0003800000 */
.L_x_16330:
[----:B------:R-:W-:Y:S01]  /*35d0*/  FADD.FTZ R7, RZ, R7 ;  /* 0x00000007ff077221 */ /* 0x000fe20000010000 */
[----:B------:R-:W-:-:S07]  /*35e0*/  MOV R0, R14 ;  /* 0x0000000e00007202 */ /* 0x000fce0000000f00 */
[----:B------:R-:W-:Y:S05]  /*35f0*/  WARPSYNC.COLLECTIVE R15, `(.L_x_16331) ;  /* 0x000000000f087348 */ /* 0x000fea0003c00000 */
[----:B------:R0:W1:Y:S02]  /*3600*/  SHFL.BFLY P6, R14, R13, R12, R11 ;  /* 0x0c00000c0d0e7389 */ /* 0x00006400000c000b */
[----:B01----:R-:W-:Y:S05]  /*3610*/  ENDCOLLECTIVE ;  /* 0x000000000000791b */ /* 0x003fea0003800000 */
.L_x_16331:
[----:B------:R-:W-:Y:S01]  /*3620*/  FADD.FTZ R0, RZ, R0 ;  /* 0x00000000ff007221 */ /* 0x000fe20000010000 */
[----:B------:R-:W-:Y:S06]  /*3630*/  BRA `(.L_x_16332) ;  /* 0xfffffff400047947 */ /* 0x000fec000383ffff */
.L_x_16333:
        /* <DEDUP_REMOVED lines=12> */
.L_x_25889:


//--------------------- .text._ZN4vllm25paged_attention_v1_kernelIfhLi120ELi8ELi128ELNS_18Fp8KVCacheDataTypeE1ELb1EEEvPT_PKS2_PKT0_S8_ifPKiSA_iPKfiiiSC_SC_iiiii --------------------------
	.section	.text._ZN4vllm25paged_attention_v1_kernelIfhLi120ELi8ELi128ELNS_18Fp8KVCacheDataTypeE1ELb1EEEvPT_PKS2_PKT0_S8_ifPKiSA_iPKfiiiSC_SC_iiiii,"ax",@progbits
	.align	128
        .global         _ZN4vllm25paged_attention_v1_kernelIfhLi120ELi8ELi128ELNS_18Fp8KVCacheDataTypeE1ELb1EEEvPT_PKS2_PKT0_S8_ifPKiSA_iPKfiiiSC_SC_iiiii
        .type           _ZN4vllm25paged_attention_v1_kernelIfhLi120ELi8ELi128ELNS_18Fp8KVCacheDataTypeE1ELb1EEEvPT_PKS2_PKT0_S8_ifPKiSA_iPKfiiiSC_SC_iiiii,@function
        .size           _ZN4vllm25paged_attention_v1_kernelIfhLi120ELi8ELi128ELNS_18Fp8KVCacheDataTypeE1ELb1EEEvPT_PKS2_PKT0_S8_ifPKiSA_iPKfiiiSC_SC_iiiii,(.L_x_25890 - _ZN4vllm25paged_attention_v1_kernelIfhLi120ELi8ELi128ELNS_18Fp8KVCacheDataTypeE1ELb1EEEvPT_PKS2_PKT0_S8_ifPKiSA_iPKfiiiSC_SC_iiiii)
        .other          _ZN4vllm25paged_attention_v1_kernelIfhLi120ELi8ELi128ELNS_18Fp8KVCacheDataTypeE1ELb1EEEvPT_PKS2_PKT0_S8_ifPKiSA_iPKfiiiSC_SC_iiiii,@"STO_CUDA_ENTRY STV_DEFAULT"
_ZN4vllm25paged_attention_v1_kernelIfhLi120ELi8ELi128ELNS_18Fp8KVCacheDataTypeE1ELb1EEEvPT_PKS2_PKT0_S8_ifPKiSA_iPKfiiiSC_SC_iiiii:
.text._ZN4vllm25paged_attention_v1_kernelIfhLi120ELi8ELi128ELNS_18Fp8KVCacheDataTypeE1ELb1EEEvPT_PKS2_PKT0_S8_ifPKiSA_iPKfiiiSC_SC_iiiii:
        /* <DEDUP_REMOVED lines=104> */
.L_x_16334:
        /* <DEDUP_REMOVED lines=23> */
.L_x_16338:
        /* <DEDUP_REMOVED lines=41> */
.L_x_16336:
[----:B------:R-:W-:Y:S05]  /*0a80*/  BSYNC.RECONVERGENT B6 ;  /* 0x0000000000067941 */ /* 0x000fea0003800200 */
.L_x_16335:
        /* <DEDUP_REMOVED lines=8> */
.L_x_16381:
        /* <DEDUP_REMOVED lines=39> */
.L_x_16344:
        /* <DEDUP_REMOVED lines=11> */
.L_x_16343:
[----:B------:R-:W-:Y:S05]  /*0e30*/  BSYNC.RECONVERGENT B1 ;  /* 0x0000000000017941 */ /* 0x000fea0003800200 */
.L_x_16342:
        /* <DEDUP_REMOVED lines=12> */
.L_x_16347:
        /* <DEDUP_REMOVED lines=100> */
.L_x_16346:
[----:B------:R-:W-:Y:S05]  /*1540*/  BSYNC.RECONVERGENT B1 ;  /* 0x0000000000017941 */ /* 0x000fea0003800200 */
.L_x_16345:
        /* <DEDUP_REMOVED lines=55> */
.L_x_16349:
[----:B------:R-:W-:Y:S05]  /*18c0*/  BSYNC.RECONVERGENT B1 ;  /* 0x0000000000017941 */ /* 0x000fea0003800200 */
.L_x_16348:
        /* <DEDUP_REMOVED lines=26> */
.L_x_16341:
[----:B------:R-:W-:Y:S05]  /*1a70*/  BSYNC.RECONVERGENT B0 ;  /* 0x0000000000007941 */ /* 0x000fea0003800200 */
.L_x_16340:
        /* <DEDUP_REMOVED lines=39> */
.L_x_16354:
[----:B------:R-:W0:Y:S01]  /*1cf0*/  LDS R15, [R12] ;  /* 0x000000000c0f7984 */ /* 0x000e220000000800 */
[----:B------:R-:W-:-:S04]  /*1d00*/  IADD3 R13, PT, PT, R13, 0x1, RZ ;  /* 0x000000010d0d7810 */ /* 0x000fc80007ffe0ff */
[----:B------:R-:W-:Y:S01]  /*1d10*/  ISETP.NE.AND P0, PT, R13, RZ, PT ;  /* 0x000000ff0d00720c */ /* 0x000fe20003f05270 */
[----:B0-----:R-:W-:-:S05]  /*1d20*/  FMUL.FTZ R15, R15, R2 ;  /* 0x000000020f0f7220 */ /* 0x001fca0000410000 */
[----:B------:R0:W-:Y:S02]  /*1d30*/  STS [R12], R15 ;  /* 0x0000000f0c007388 */ /* 0x0001e40000000800 */
[----:B0-----:R-:W-:-:S05]  /*1d40*/  VIADD R12, R12, 0x200 ;  /* 0x000002000c0c7836 */ /* 0x001fca0000000000 */
[----:B------:R-:W-:Y:S05]  /*1d50*/  @P0 BRA `(.L_x_16354) ;  /* 0xfffffffc00e40947 */ /* 0x000fea000383ffff */
.L_x_16353:
[----:B------:R-:W-:Y:S05]  /*1d60*/  BSYNC.RECONVERGENT B1 ;  /* 0x0000000000017941 */ /* 0x000fea0003800200 */
.L_x_16352:
        /* <DEDUP_REMOVED lines=12> */
.L_x_16357:
        /* <DEDUP_REMOVED lines=52> */
.L_x_16356:
[----:B------:R-:W-:Y:S05]  /*2170*/  BSYNC.RECONVERGENT B1 ;  /* 0x0000000000017941 */ /* 0x000fea0003800200 */
.L_x_16355:
        /* <DEDUP_REMOVED lines=31> */
.L_x_16359:
[----:B------:R-:W-:Y:S05]  /*2370*/  BSYNC.RECONVERGENT B1 ;  /* 0x0000000000017941 */ /* 0x000fea0003800200 */
.L_x_16358:
        /* <DEDUP_REMOVED lines=14> */
.L_x_16351:
[----:B------:R-:W-:Y:S05]  /*2460*/  BSYNC.RECONVERGENT B0 ;  /* 0x0000000000007941 */ /* 0x000fea0003800200 */
.L_x_16350:
        /* <DEDUP_REMOVED lines=28> */
.L_x_16363:
        /* <DEDUP_REMOVED lines=34> */
.L_x_16362:
        /* <DEDUP_REMOVED lines=16> */
.L_x_16361:
[----:B------:R-:W-:Y:S05]  /*2950*/  BSYNC.RECONVERGENT B6 ;  /* 0x0000000000067941 */ /* 0x000fea0003800200 */
.L_x_16360:
        /* <DEDUP_REMOVED lines=15> */
.L_x_16390:
        /* <DEDUP_REMOVED lines=26> */
.L_x_16366:
[----:B------:R-:W-:Y:S05]  /*2bf0*/  BSYNC.RECONVERGENT B0 ;  /* 0x0000000000007941 */ /* 0x000fea0003800200 */
.L_x_16365:
        /* <DEDUP_REMOVED lines=30> */
.L_x_16370:
[----:B------:R-:W-:Y:S05]  /*2de0*/  BSYNC.RECONVERGENT B1 ;  /* 0x0000000000017941 */ /* 0x000fea0003800200 */
.L_x_16369:
[----:B-1-3--:R-:W-:-:S07]  /*2df0*/  @!P0 FADD.FTZ R14, R14, R23 ;  /* 0x000000170e0e8221 */ /* 0x00afce0000010000 */
.L_x_16368:
[----:B------:R-:W-:Y:S05]  /*2e00*/  BSYNC.RECONVERGENT B0 ;  /* 0x0000000000007941 */ /* 0x000fea0003800200 */
.L_x_16367:
        /* <DEDUP_REMOVED lines=22> */
.L_x_16372:
[----:B------:R-:W-:Y:S05]  /*2f70*/  BSYNC.RECONVERGENT B0 ;  /* 0x0000000000007941 */ /* 0x000fea0003800200 */
.L_x_16371:
        /* <DEDUP_REMOVED lines=30> */
.L_x_16376:
[----:B------:R-:W-:Y:S05]  /*3160*/  BSYNC.RECONVERGENT B1 ;  /* 0x0000000000017941 */ /* 0x000fea0003800200 */
.L_x_16375:
[----:B01-3--:R-:W-:-:S07]  /*3170*/  @!P0 FADD.FTZ R14, R14, R21 ;  /* 0x000000150e0e8221 */ /* 0x00bfce0000010000 */
.L_x_16374:
[----:B------:R-:W-:Y:S05]  /*3180*/  BSYNC.RECONVERGENT B0 ;  /* 0x0000000000007941 */ /* 0x000fea0003800200 */
.L_x_16373:
        /* <DEDUP_REMOVED lines=26> */
.L_x_16337:
        /* <DEDUP_REMOVED lines=16> */
.L_x_16377:
[----:B------:R-:W-:Y:S05]  /*3430*/  EXIT ;  /* 0x000000000000794d */ /* 0x000fea0003800000 */
.L_x_16339:
[----:B------:R-:W-:Y:S02]  /*3440*/  IMAD.MOV.U32 R12, RZ, RZ, 0x10 ;  /* 0x00000010ff0c7424 */ /* 0x000fe400078e00ff */
[----:B------:R-:W-:Y:S01]  /*3450*/  HFMA2 R11, -RZ, RZ, 0, 1.847743988037109375e-06 ;  /* 0x0000001fff0b7431 */ /* 0x000fe200000001ff */
[----:B------:R-:W-:-:S07]  /*3460*/  MOV R15, 0xffffffff ;  /* 0xffffffff000f7802 */ /* 0x000fce0000000f00 */
[----:B------:R-:W-:Y:S05]  /*3470*/  WARPSYNC.COLLECTIVE R15, `(.L_x_16378) ;  /* 0x000000000f087348 */ /* 0x000fea0003c00000 */
[----:B------:R0:W1:Y:S02]  /*3480*/  SHFL.BFLY P6, R14, R13, R12, R11 ;  /* 0x0c00000c0d0e7389 */ /* 0x00006400000c000b */
[----:B01----:R-:W-:Y:S05]  /*3490*/  ENDCOLLECTIVE ;  /* 0x000000000000791b */ /* 0x003fea0003800000 */
.L_x_16378:
[----:B------:R-:W-:Y:S01]  /*34a0*/  HFMA2 R12, -RZ, RZ, 0, 4.76837158203125e-07 ;  /* 0x00000008ff0c7431 */ /* 0x000fe200000001ff */
[----:B------:R-:W-:-:S05]  /*34b0*/  FMNMX.FTZ R0, R14, -3.40282346638528859812e+38, !PT ;  /* 0xff7fffff0e007809 */ /* 0x000fca0007810000 */
[----:B------:R-:W-:-:S07]  /*34c0*/  IMAD.MOV.U32 R13, RZ, RZ, R0 ;  /* 0x000000ffff0d7224 */ /* 0x000fce00078e0000 */
[----:B------:R-:W-:Y:S05]  /*34d0*/  WARPSYNC.COLLECTIVE R15, `(.L_x_16379) ;  /* 0x000000000f087348 */ /* 0x000fea0003c00000 */
[----:B------:R0:W1:Y:S02]  /*34e0*/  SHFL.BFLY P6, R14, R13, R12, R11 ;  /* 0x0c00000c0d0e7389 */ /* 0x00006400000c000b */
[----:B01----:R-:W-:Y:S05]  /*34f0*/  ENDCOLLECTIVE ;  /* 0x000000000000791b */ /* 0x003fea0003800000 */
.L_x_16379:
[----:B------:R-:W-:Y:S01]  /*3500*/  IMAD.MOV.U32 R12, RZ, RZ, 0x4 ;  /* 0x00000004ff0c7424 */ /* 0x000fe200078e00ff */
[----:B------:R-:W-:-:S04]  /*3510*/  FMNMX.FTZ R2, R0, R14, !PT ;  /* 0x0000000e00027209 */ /* 0x000fc80007810000 */
[----:B------:R-:W-:-:S07]  /*3520*/  MOV R13, R2 ;  /* 0x00000002000d7202 */ /* 0x000fce0000000f00 */
[----:B------:R-:W-:Y:S05]  /*3530*/  WARPSYNC.COLLECTIVE R15, `(.L_x_16380) ;  /* 0x000000000f087348 */ /* 0x000fea0003c00000 */
[----:B------:R0:W1:Y:S02]  /*3540*/  SHFL.BFLY P6, R14, R13, R12, R11 ;  /* 0x0c00000c0d0e7389 */ /* 0x00006400000c000b */
[----:B01----:R-:W-:Y:S05]  /*3550*/  ENDCOLLECTIVE ;  /* 0x000000000000791b */ /* 0x003fea0003800000 */
.L_x_16380:
[----:B------:R-:W-:Y:S05]  /*3560*/  BRA `(.L_x_16381) ;  /* 0xffffffd400687947 */ /* 0x000fea000383ffff */
.L_x_16364:
[----:B-1----:R-:W-:Y:S01]  /*3570*/  HFMA2 R13, -RZ, RZ, 0, 0 ;  /* 0x00000000ff0d7431 */ /* 0x002fe200000001ff */
[----:B------:R-:W-:Y:S01]  /*3580*/  MOV R12, 0x1 ;  /* 0x00000001000c7802 */ /* 0x000fe20000000f00 */
[----:B0-----:R-:W-:Y:S01]  /*3590*/  IMAD.MOV.U32 R11, RZ, RZ, 0x1f ;  /* 0x0000001fff0b7424 */ /* 0x001fe200078e00ff */
[----:B------:R-:W-:-:S07]  /*35a0*/  MOV R15, 0xffffffff ;  /* 0xffffffff000f7802 */ /* 0x000fce0000000f00 */
[----:B------:R-:W-:Y:S05]  /*35b0*/  WARPSYNC.COLLECTIVE R15, `(.L_x_16382) ;  /* 0x000000000f087348 */ /* 0x000fea0003c00000 */
[----:B------:R0:W1:Y:S02]  /*35c0*/  SHFL.BFLY P6, R14, R13, R12, R11 ;  /* 0x0c00000c0d0e7389 */ /* 0x00006400000c000b */
[----:B01----:R-:W-:Y:S05]  /*35d0*/  ENDCOLLECTIVE ;  /* 0x000000000000791b */ /* 0x003fea0003800000 */
.L_x_16382:
[----:B------:R-:W-:-:S07]  /*35e0*/  MOV R2, R14 ;  /* 0x0000000e00027202 */ /* 0x000fce0000000f00 */
[----:B------:R-:W-:Y:S05]  /*35f0*/  WARPSYNC.COLLECTIVE R15, `(.L_x_16383) ;  /* 0x000000000f087348 */ /* 0x000fea0003c00000 */
[----:B------:R0:W1:Y:S02]  /*3600*/  SHFL.BFLY P6, R14, R13, R12, R11 ;  /* 0x0c00000c0d0e7389 */ /* 0x00006400000c000b */
[----:B01----:R-:W-:Y:S05]  /*3610*/  ENDCOLLECTIVE ;  /* 0x000000000000791b */ /* 0x003fea0003800000 */
.L_x_16383:
[----:B------:R-:W-:Y:S01]  /*3620*/  FADD.FTZ R2, RZ, R2 ;  /* 0x00000002ff027221 */ /* 0x000fe20000010000 */
[----:B------:R-:W-:-:S07]  /*3630*/  IMAD.MOV.U32 R3, RZ, RZ, R14 ;  /* 0x000000ffff037224 */ /* 0x000fce00078e000e */
[----:B------:R-:W-:Y:S05]  /*3640*/  WARPSYNC.COLLECTIVE R15, `(.L_x_16384) ;  /* 0x000000000f087348 */ /* 0x000fea0003c00000 */
[----:B------:R0:W1:Y:S02]  /*3650*/  SHFL.BFLY P6, R14, R13, R12, R11 ;  /* 0x0c00000c0d0e7389 */ /* 0x00006400000c000b */
[----:B01----:R-:W-:Y:S05]  /*3660*/  ENDCOLLECTIVE ;  /* 0x000000000000791b */ /* 0x003fea0003800000 */
.L_x_16384:
[----:B------:R-:W-:Y:S01]  /*3670*/  FADD.FTZ R3, RZ, R3 ;  /* 0x00000003ff037221 */ /* 0x000fe20000010000 */
[----:B------:R-:W-:-:S07]  /*3680*/  MOV R4, R14 ;  /* 0x0000000e00047202 */ /* 0x000fce0000000f00 */
[----:B------:R-:W-:Y:S05]  /*3690*/  WARPSYNC.COLLECTIVE R15, `(.L_x_16385) ;  /* 0x000000000f087348 */ /* 0x000fea0003c00000 */
[----:B------:R0:W1:Y:S02]  /*36a0*/  SHFL.BFLY P6, R14, R13, R12, R11 ;  /* 0x0c00000c0d0e7389 */ /* 0x00006400000c000b */
[----:B01----:R-:W-:Y:S05]  /*36b0*/  ENDCOLLECTIVE ;  /* 0x000000000000791b */ /* 0x003fea0003800000 */
.L_x_16385:
[----:B------:R-:W-:Y:S01]  /*36c0*/  FADD.FTZ R4, RZ, R4 ;  /* 0x00000004ff047221 */ /* 0x000fe20000010000 */
[----:B------:R-:W-:-:S07]  /*36d0*/  MOV R5, R14 ;  /* 0x0000000e00057202 */ /* 0x000fce0000000f00 */
[----:B------:R-:W-:Y:S05]  /*36e0*/  WARPSYNC.COLLECTIVE R15, `(.L_x_16386) ;  /* 0x000000000f087348 */ /* 0x000fea0003c00000 */
[----:B------:R0:W1:Y:S02]  /*36f0*/  SHFL.BFLY P6, R14, R13, R12, R11 ;  /* 0x0c00000c0d0e7389 */ /* 0x00006400000c000b */
[----:B01----:R-:W-:Y:S05]  /*3700*/  ENDCOLLECTIVE ;  /* 0x000000000000791b */ /* 0x003fea0003800000 */
.L_x_16386:
[----:B------:R-:W-:Y:S01]  /*3710*/  FADD.FTZ R5, RZ, R5 ;  /* 0x00000005ff057221 */ /* 0x000fe20000010000 */
[----:B------:R-:W-:-:S07]  /*3720*/  IMAD.MOV.U32 R6, RZ, RZ, R14 ;  /* 0x000000ffff067224 */ /* 0x000fce00078e000e */
[----:B------:R-:W-:Y:S05]  /*3730*/  WARPSYNC.COLLECTIVE R15, `(.L_x_16387) ;  /* 0x000000000f087348 */ /* 0x000fea0003c00000 */
[----:B------:R0:W1:Y:S02]  /*3740*/  SHFL.BFLY P6, R14, R13, R12, R11 ;  /* 0x0c00000c0d0e7389 */ /* 0x00006400000c000b */
[----:B01----:R-:W-:Y:S05]  /*3750*/  ENDCOLLECTIVE ;  /* 0x000000000000791b */ /* 0x003fea0003800000 */
.L_x_16387:
[----:B------:R-:W-:Y:S01]  /*3760*/  FADD.FTZ R6, RZ, R6 ;  /* 0x00000006ff067221 */ /* 0x000fe20000010000 */
[----:B------:R-:W-:-:S07]  /*3770*/  MOV R7, R14 ;  /* 0x0000000e00077202 */ /* 0x000fce0000000f00 */
[----:B------:R-:W-:Y:S05]  /*3780*/  WARPSYNC.COLLECTIVE R15, `(.L_x_16388) ;  /* 0x000000000f087348 */ /* 0x000fea0003c00000 */
[----:B------:R0:W1:Y:S02]  /*3790*/  SHFL.BFLY P6, R14, R13, R12, R11 ;  /* 0x0c00000c0d0e7389 */ /* 0x00006400000c000b */
[----:B01----:R-:W-:Y:S05]  /*37a0*/  ENDCOLLECTIVE ;  /* 0x000000000000791b */ /* 0x003fea0003800000 */
.L_x_16388:
[----:B------:R-:W-:Y:S01]  /*37b0*/  FADD.FTZ R7, RZ, R7 ;  /* 0x00000007ff077221 */ /* 0x000fe20000010000 */
[----:B------:R-:W-:-:S07]  /*37c0*/  MOV R0, R14 ;  /* 0x0000000e00007202 */ /* 0x000fce0000000f00 */
[----:B------:R-:W-:Y:S05]  /*37d0*/  WARPSYNC.COLLECTIVE R15, `(.L_x_16389) ;  /* 0x000000000f087348 */ /* 0x000fea0003c00000 */
[----:B------:R0:W1:Y:S02]  /*37e0*/  SHFL.BFLY P6, R14, R13, R12, R11 ;  /* 0x0c00000c0d0e7389 */ /* 0x00006400000c000b */
[----:B01----:R-:W-:Y:S05]  /*37f0*/  ENDCOLLECTIVE ;  /* 0x000000000000791b */ /* 0x003fea0003800000 */
.L_x_16389:
[----:B------:R-:W-:Y:S01]  /*3800*/  FADD.FTZ R0, RZ, R0 ;  /* 0x00000000ff007221 */ /* 0x000fe20000010000 */
[----:B------:R-:W-:Y:S06]  /*3810*/  BRA `(.L_x_16390) ;  /* 0xfffffff0008c7947 */ /* 0x000fec000383ffff */
.L_x_16391:
        /* <DEDUP_REMOVED lines=14> */
.L_x_25890:


//--------------------- .text._ZN4vllm25paged_attention_v1_kernelIfhLi112ELi8ELi128ELNS_18Fp8KVCacheDataTypeE1ELb1EEEvPT_PKS2_PKT0_S8_ifPKiSA_iPKfiiiSC_SC_iiiii --------------------------
	.section	.text._ZN4vllm25paged_attention_v1_kernelIfhLi112ELi8ELi128ELNS_18Fp8KVCacheDataTypeE1ELb1EEEvPT_PKS2_PKT0_S8_ifPKiSA_iPKfiiiSC_SC_iiiii,"ax",@progbits
	.align	128
        .global         _ZN4vllm25paged_attention_v1_kernelIfhLi112ELi8ELi128ELNS_18Fp8KVCacheDataTypeE1ELb1EEEvPT_PKS2_PKT0_S8_ifPKiSA_iPKfiiiSC_SC_iiiii
        .type           _ZN4vllm25paged_attention_v1_kernelIfhLi112ELi8ELi128ELNS_18Fp8KVCacheDataTypeE1ELb1EEEvPT_PKS2_PKT0_S8_ifPKiSA_iPKfiiiSC_SC_iiiii,@function
        .size           _ZN4vllm25paged_attention_v1_kernelIfhLi112ELi8ELi128ELNS_18Fp8KVCacheDataTypeE1ELb1EEEvPT_PKS2_PKT0_S8_ifPKiSA_iPKfiiiSC_SC_iiiii,(.L_x_25891 - _ZN4vllm25paged_attention_v1_kernelIfhLi112ELi8ELi128ELNS_18Fp8KVCacheDataTypeE1ELb1EEEvPT_PKS2_PKT0_S8_ifPKiSA_iPKfiiiSC_SC_iiiii)
        .other          _ZN4vllm25paged_attention_v1_kernelIfhLi112ELi8ELi128ELNS_18Fp8KVCacheDataTypeE1ELb1EEEvPT_PKS2_PKT0_S8_ifPKiSA_iPKfiiiSC_SC_iiiii,@"STO_CUDA_ENTRY STV_DEFAULT"
_ZN4vllm25paged_attention_v1_kernelIfhLi112ELi8ELi128ELNS_18Fp8KVCacheDataTypeE1ELb1EEEvPT_PKS2_PKT0_S8_ifPKiSA_iPKfiiiSC_SC_iiiii:
.text._ZN4vllm25paged_attention_v1_kernelIfhLi112ELi8ELi128ELNS_18Fp8KVCacheDataTypeE1ELb1EEEvPT_PKS2_PKT0_S8_ifPKiSA_iPKfiiiSC_SC_iiiii:
        /* <DEDUP_REMOVED lines=104> */
.L_x_16392:
        /* <DEDUP_REMOVED lines=23> */
.L_x_16396:
        /* <DEDUP_REMOVED lines=41> */
.L_x_16394:
[----:B------:R-:W-:Y:S05]  /*0a80*/  BSYNC.RECONVERGENT B6 ;  /* 0x0000000000067941 */ /* 0x000fea0003800200 */
.L_x_16393:
        /* <DEDUP_REMOVED lines=8> */
.L_x_16431:
        /* <DEDUP_REMOVED lines=39> */
.L_x_16402:
        /* <DEDUP_REMOVED lines=11> */
.L_x_16401:
[----:B------:R-:W-:Y:S05]  /*0e30*/  BSYNC.RECONVERGENT B1 ;  /* 0x0000000000017941 */ /* 0x000fea0003800200 */
.L_x_16400:
        /* <DEDUP_REMOVED lines=12> */
.L_x_16405:
        /* <DEDUP_REMOVED lines=100> */
.L_x_16404:
[----:B------:R-:W-:Y:S05]  /*1540*/  BSYNC.RECONVERGENT B1 ;  /* 0x0000000000017941 */ /* 0x000fea0003800200 */
.L_x_16403:
        /* <DEDUP_REMOVED lines=55> */
.L_x_16407:
[----:B------:R-:W-:Y:S05]  /*18c0*/  BSYNC.RECONVERGENT B1 ;  /* 0x0000000000017941 */ /* 0x000fea0003800200 */
.L_x_16406:
        /* <DEDUP_REMOVED lines=26> */
.L_x_16399:
[----:B------:R-:W-:Y:S05]  /*1a70*/  BSYNC.RECONVERGENT B0 ;  /* 0x0000000000007941 */ /* 0x000fea0003800200 */
.L_x_16398:
        /* <DEDUP_REMOVED lines=39> */
.L_x_16412:
[----:B------:R-:W0:Y:S01]  /*1cf0*/  LDS R15, [R12] ;  /* 0x000000000c0f7984 */ /* 0x000e220000000800 */
[----:B------:R-:W-:-:S04]  /*1d00*/  IADD3 R13, PT, PT, R13, 0x1, RZ ;  /* 0x000000010d0d7810 */ /* 0x000fc80007ffe0ff */
[----:B------:R-:W-:Y:S01]  /*1d10*/  ISETP.NE.AND P0, PT, R13, RZ, PT ;  /* 0x000000ff0d00720c */ /* 0x000fe20003f05270 */
[----:B0-----:R-:W-:-:S05]  /*1d20*/  FMUL.FTZ R15, R15, R2 ;  /* 0x000000020f0f7220 */ /* 0x001fca0000410000 */
[----:B------:R0:W-:Y:S02]  /*1d30*/  STS [R12], R15 ;  /* 0x0000000f0c007388 */ /* 0x0001e40000000800 */
[----:B0-----:R-:W-:-:S05]  /*1d40*/  VIADD R12, R12, 0x200 ;  /* 0x000002000c0c7836 */ /* 0x001fca0000000000 */
[----:B------:R-:W-:Y:S05]  /*1d50*/  @P0 BRA `(.L_x_16412) ;  /* 0xfffffffc00e40947 */ /* 0x000fea000383ffff */
.L_x_16411:
[----:B------:R-:W-:Y:S05]  /*1d60*/  BSYNC.RECONVERGENT B1 ;  /* 0x0000000000017941 */ /* 0x000fea0003800200 */
.L_x_16410:
        /* <DEDUP_REMOVED lines=12> */
.L_x_16415:
        /* <DEDUP_REMOVED lines=52> */
.L_x_16414:
[----:B------:R-:W-:Y:S05]  /*2170*/  BSYNC.RECONVERGENT B1 ;  /* 0x0000000000017941 */ /* 0x000fea0003800200 */
.L_x_16413:
        /* <DEDUP_REMOVED lines=31> */
.L_x_16417:
[----:B------:R-:W-:Y:S05]  /*2370*/  BSYNC.RECONVERGENT B1 ;  /* 0x0000000000017941 */ /* 0x000fea0003800200 */
.L_x_16416:
        /* <DEDUP_REMOVED lines=14> */
.L_x_16409:
[----:B------:R-:W-:Y:S05]  /*2460*/  BSYNC.RECONVERGENT B0 ;  /* 0x0000000000007941 */ /* 0x000fea0003800200 */
.L_x_16408:
        /* <DEDUP_REMOVED lines=28> */
.L_x_16421:
        /* <DEDUP_REMOVED lines=34> */
.L_x_16420:
        /* <DEDUP_REMOVED lines=16> */
.L_x_16419:
[----:B------:R-:W-:Y:S05]  /*2950*/  BSYNC.RECONVERGENT B6 ;  /* 0x0000000000067941 */ /* 0x000fea0003800200 */
.L_x_16418:
        /* <DEDUP_REMOVED lines=14> */
.L_x_16439:
        /* <DEDUP_REMOVED lines=43> */
.L_x_16424:
[----:B------:R-:W-:Y:S05]  /*2cf0*/  BSYNC.RECONVERGENT B0 ;  /* 0x0000000000007941 */ /* 0x000fea0003800200 */
.L_x_16423:
        /* <DEDUP_REMOVED lines=25> */
.L_x_16426:
[----:B------:R-:W-:Y:S05]  /*2e90*/  BSYNC.RECONVERGENT B0 ;  /* 0x0000000000007941 */ /* 0x000fea0003800200 */
.L_x_16425:
        /* <DEDUP_REMOVED lines=23> */
.L_x_16395:
        /* <DEDUP_REMOVED lines=16> */
.L_x_16427:
[----:B------:R-:W-:Y:S05]  /*3110*/  EXIT ;  /* 0x000000000000794d */ /* 0x000fea0003800000 */
.L_x_16397:
[----:B------:R-:W-:Y:S01]  /*3120*/  HFMA2 R12, -RZ, RZ, 0, 9.5367431640625e-07 ;  /* 0x00000010ff0c7431 */ /* 0x000fe200000001ff */
[----:B------:R-:W-:Y:S01]  /*3130*/  MOV R11, 0x1f ;  /* 0x0000001f000b7802 */ /* 0x000fe20000000f00 */
[----:B------:R-:W-:-:S07]  /*3140*/  IMAD.MOV.U32 R15, RZ, RZ, -0x1 ;  /* 0xffffffffff0f7424 */ /* 0x000fce00078e00ff */
[----:B------:R-:W-:Y:S05]  /*3150*/  WARPSYNC.COLLECTIVE R15, `(.L_x_16428) ;  /* 0x000000000f087348 */ /* 0x000fea0003c00000 */
[----:B------:R0:W1:Y:S02]  /*3160*/  SHFL.BFLY P6, R14, R13, R12, R11 ;  /* 0x0c00000c0d0e7389 */ /* 0x00006400000c000b */
[----:B01----:R-:W-:Y:S05]  /*3170*/  ENDCOLLECTIVE ;  /* 0x000000000000791b */ /* 0x003fea0003800000 */
.L_x_16428:
[----:B------:R-:W-:Y:S01]  /*3180*/  HFMA2 R12, -RZ, RZ, 0, 4.76837158203125e-07 ;  /* 0x00000008ff0c7431 */ /* 0x000fe200000001ff */
[----:B------:R-:W-:-:S04]  /*3190*/  FMNMX.FTZ R0, R14, -3.40282346638528859812e+38, !PT ;  /* 0xff7fffff0e007809 */ /* 0x000fc80007810000 */
[----:B------:R-:W-:-:S07]  /*31a0*/  MOV R13, R0 ;  /* 0x00000000000d7202 */ /* 0x000fce0000000f00 */
[----:B------:R-:W-:Y:S05]  /*31b0*/  WARPSYNC.COLLECTIVE R15, `(.L_x_16429) ;  /* 0x000000000f087348 */ /* 0x000fea0003c00000 */
[----:B------:R0:W1:Y:S02]  /*31c0*/  SHFL.BFLY P6, R14, R13, R12, R11 ;  /* 0x0c00000c0d0e7389 */ /* 0x00006400000c000b */
[----:B01----:R-:W-:Y:S05]  /*31d0*/  ENDCOLLECTIVE ;  /* 0x000000000000791b */ /* 0x003fea0003800000 */
.L_x_16429:
[----:B------:R-:W-:Y:S02]  /*31e0*/  MOV R12, 0x4 ;  /* 0x00000004000c7802 */ /* 0x000fe40000000f00 */
[----:B------:R-:W-:-:S05]  /*31f0*/  FMNMX.FTZ R2, R0, R14, !PT ;  /* 0x0000000e00027209 */ /* 0x000fca0007810000 */
[----:B------:R-:W-:-:S07]  /*3200*/  IMAD.MOV.U32 R13, RZ, RZ, R2 ;  /* 0x000000ffff0d7224 */ /* 0x000fce00078e0002 */
[----:B------:R-:W-:Y:S05]  /*3210*/  WARPSYNC.COLLECTIVE R15, `(.L_x_16430) ;  /* 0x000000000f087348 */ /* 0x000fea0003c00000 */
[----:B------:R0:W1:Y:S02]  /*3220*/  SHFL.BFLY P6, R14, R13, R12, R11 ;  /* 0x0c00000c0d0e7389 */ /* 0x00006400000c000b */
[----:B01----:R-:W-:Y:S05]  /*3230*/  ENDCOLLECTIVE ;  /* 0x000000000000791b */ /* 0x003fea0003800000 */
.L_x_16430:
[----:B------:R-:W-:Y:S05]  /*3240*/  BRA `(.L_x_16431) ;  /* 0xffffffd800307947 */ /* 0x000fea000383ffff */
.L_x_16422:
[----:B-1----:R-:W-:Y:S02]  /*3250*/  HFMA2 R13, -RZ, RZ, 0, 0 ;  /* 0x00000000ff0d7431 */ /* 0x002fe400000001ff */
[----:B------:R-:W-:Y:S01]  /*3260*/  IMAD.MOV.U32 R12, RZ, RZ, 0x1 ;  /* 0x00000001ff0c7424 */ /* 0x000fe200078e00ff */
[----:B0-----:R-:W-:Y:S02]  /*3270*/  MOV R11, 0x1f ;  /* 0x0000001f000b7802 */ /* 0x001fe40000000f00 */
[----:B------:R-:W-:-:S07]  /*3280*/  MOV R15, 0xffffffff ;  /* 0xffffffff000f7802 */ /* 0x000fce0000000f00 */
[----:B------:R-:W-:Y:S05]  /*3290*/  WARPSYNC.COLLECTIVE R15, `(.L_x_16432) ;  /* 0x000000000f087348 */ /* 0x000fea0003c00000 */
[----:B------:R0:W1:Y:S02]  /*32a0*/  SHFL.BFLY P6, R14, R13, R12, R11 ;  /* 0x0c00000c0d0e7389 */ /* 0x00006400000c000b */
[----:B01----:R-:W-:Y:S05]  /*32b0*/  ENDCOLLECTIVE ;  /* 0x000000000000791b */ /* 0x003fea0003800000 */
.L_x_16432:
[----:B------:R-:W-:-:S07]  /*32c0*/  IMAD.MOV.U32 R0, RZ, RZ, R14 ;  /* 0x000000ffff007224 */ /* 0x000fce00078e000e */
[----:B------:R-:W-:Y:S05]  /*32d0*/  WARPSYNC.COLLECTIVE R15, `(.L_x_16433) ;  /* 0x000000000f087348 */ /* 0x000fea0003c00000 */
[----:B------:R0:W1:Y:S02]  /*32e0*/  SHFL.BFLY P6, R14, R13, R12, R11 ;  /* 0x0c00000c0d0e7389 */ /* 0x00006400000c000b */
[----:B01----:R-:W-:Y:S05]  /*32f0*/  ENDCOLLECTIVE ;  /* 0x000000000000791b */ /* 0x003fea0003800000 */
.L_x_16433:
[----:B------:R-:W-:Y:S01]  /*3300*/  FADD.FTZ R0, RZ, R0 ;  /* 0x00000000ff007221 */ /* 0x000fe20000010000 */
[----:B------:R-:W-:-:S07]  /*3310*/  MOV R2, R14 ;  /* 0x0000000e00027202 */ /* 0x000fce0000000f00 */
[----:B------:R-:W-:Y:S05]  /*3320*/  WARPSYNC.COLLECTIVE R15, `(.L_x_16434) ;  /* 0x000000000f087348 */ /* 0x000fea0003c00000 */
[----:B------:R0:W1:Y:S02]  /*3330*/  SHFL.BFLY P6, R14, R13, R12, R11 ;  /* 0x0c00000c0d0e7389 */ /* 0x00006400000c000b */
[----:B01----:R-:W-:Y:S05]  /*3340*/  ENDCOLLECTIVE ;  /* 0x000000000000791b */ /* 0x003fea0003800000 */
.L_x_16434:
[----:B------:R-:W-:Y:S01]  /*3350*/  FADD.FTZ R2, RZ, R2 ;  /* 0x00000002ff027221 */ /* 0x000fe20000010000 */
[----:B------:R-:W-:-:S07]  /*3360*/  MOV R3, R14 ;  /* 0x0000000e00037202 */ /* 0x000fce0000000f00 */
[----:B------:R-:W-:Y:S05]  /*3370*/  WARPSYNC.COLLECTIVE R15, `(.L_x_16435) ;  /* 0x000000000f087348 */ /* 0x000fea0003c00000 */
[----:B------:R0:W1:Y:S02]  /*3380*/  SHFL.BFLY P6, R14, R13, R12, R11 ;  /* 0x0c00000c0d0e7389 */ /* 0x00006400000c000b */
[----:B01----:R-:W-:Y:S05]  /*3390*/  ENDCOLLECTIVE ;  /* 0x000000000000791b */ /* 0x003fea0003800000 */
.L_x_16435:
[----:B------:R-:W-:Y:S01]  /*33a0*/  FADD.FTZ R3, RZ, R3 ;  /* 0x00000003ff037221 */ /* 0x000fe20000010000 */
[----:B------:R-:W-:-:S07]  /*33b0*/  IMAD.MOV.U32 R4, RZ, RZ, R14 ;  /* 0x000000ffff047224 */ /* 0x000fce00078e000e */
[----:B------:R-:W-:Y:S05]  /*33c0*/  WARPSYNC.COLLECTIVE R15, `(.L_x_16436) ;  /* 0x000000000f087348 */ /* 0x000fea0003c00000 */
[----:B------:R0:W1:Y:S02]  /*33d0*/  SHFL.BFLY P6, R14, R13, R12, R11 ;  /* 0x0c00000c0d0e7389 */ /* 0x00006400000c000b */
[----:B01----:R-:W-:Y:S05]  /*33e0*/  ENDCOLLECTIVE ;  /* 0x000000000000791b */ /* 0x003fea0003800000 */
.L_x_16436:
[----:B------:R-:W-:Y:S01]  /*33f0*/  FADD.FTZ R4, RZ, R4 ;  /* 0x00000004ff047221 */ /* 0x000fe20000010000 */
[----:B------:R-:W-:-:S07]  /*3400*/  MOV R5, R14 ;  /* 0x0000000e00057202 */ /* 0x000fce0000000f00 */
[----:B------:R-:W-:Y:S05]  /*3410*/  WARPSYNC.COLLECTIVE R15, `(.L_x_16437) ;  /* 0x000000000f087348 */ /* 0x000fea0003c00000 */
[----:B------:R0:W1:Y:S02]  /*3420*/  SHFL.BFLY P6, R14, R13, R12, R11 ;  /* 0x0c00000c0d0e7389 */ /* 0x00006400000c000b */
[----:B01----:R-:W-:Y:S05]  /*3430*/  ENDCOLLECTIVE ;  /* 0x000000000000791b */ /* 0x003fea0003800000 */
.L_x_16437:
[----:B------:R-:W-:Y:S01]  /*3440*/  FADD.FTZ R5, RZ, R5 ;  /* 0x00000005ff057221 */ /* 0x000fe20000010000 */
[----:B------:R-:W-:-:S07]  /*3450*/  MOV R6, R14 ;  /* 0x0000000e00067202 */ /* 0x000fce0000000f00 */
[----:B------:R-:W-:Y:S05]  /*3460*/  WARPSYNC.COLLECTIVE R15, `(.L_x_16438) ;  /* 0x000000000f087348 */ /* 0x000fea0003c00000 */
[----:B------:R0:W1:Y:S02]  /*3470*/  SHFL.BFLY P6, R14, R13, R12, R11 ;  /* 0x0c00000c0d0e7389 */ /* 0x00006400000c000b */
[----:B01----:R-:W-:Y:S05]  /*3480*/  ENDCOLLECTIVE ;  /* 0x000000000000791b */ /* 0x003fea0003800000 */
.L_x_16438:
[----:B------:R-:W-:Y:S01]  /*3490*/  FADD.FTZ R6, RZ, R6 ;  /* 0x00000006ff067221 */ /* 0x000fe20000010000 */
[----:B------:R-:W-:Y:S06]  /*34a0*/  BRA `(.L_x_16439) ;  /* 0xfffffff400647947 */ /* 0x000fec000383ffff */
.L_x_16440:
        /* <DEDUP_REMOVED lines=13> */
.L_x_25891:


//--------------------- .text._ZN4vllm25paged_attention_v1_kernelIfhLi96ELi8ELi128ELNS_18Fp8KVCacheDataTypeE1ELb1EEEvPT_PKS2_PKT0_S8_ifPKiSA_iPKfiiiSC_SC_iiiii --------------------------
	.section	.text._ZN4vllm25paged_attention_v1_kernelIfhLi96ELi8ELi128ELNS_18Fp8KVCacheDataTypeE1ELb1EEEvPT_PKS2_PKT0_S8_ifPKiSA_iPKfiiiSC_SC_iiiii,"ax",@progbits
	.align	128
        .global         _ZN4vllm25paged_attention_v1_kernelIfhLi96ELi8ELi128ELNS_18Fp8KVCacheDataTypeE1ELb1EEEvPT_PKS2_PKT0_S8_ifPKiSA_iPKfiiiSC_SC_iiiii
        .type           _ZN4vllm25paged_attention_v1_kernelIfhLi96ELi8ELi128ELNS_18Fp8KVCacheDataTypeE1ELb1EEEvPT_PKS2_PKT0_S8_ifPKiSA_iPKfiiiSC_SC_iiiii,@function
        .size           _ZN4vllm25paged_attention_v1_kernelIfhLi96ELi8ELi128ELNS_18Fp8KVCacheDataTypeE1ELb1EEEvPT_PKS2_PKT0_S8_ifPKiSA_iPKfiiiSC_SC_iiiii,(.L_x_25892 - _ZN4vllm25paged_attention_v1_kernelIfhLi96ELi8ELi128ELNS_18Fp8KVCacheDataTypeE1ELb1EEEvPT_PKS2_PKT0_S8_ifPKiSA_iPKfiiiSC_SC_iiiii)
        .other          _ZN4vllm25paged_attention_v1_kernelIfhLi96ELi8ELi128ELNS_18Fp8KVCacheDataTypeE1ELb1EEEvPT_PKS2_PKT0_S8_ifPKiSA_iPKfiiiSC_SC_iiiii,@"STO_CUDA_ENTRY STV_DEFAULT"
_ZN4vllm25paged_attention_v1_kernelIfhLi96ELi8ELi128ELNS_18Fp8KVCacheDataTypeE1ELb1EEEvPT_PKS2_PKT0_S8_ifPKiSA_iPKfiiiSC_SC_iiiii:
.text._ZN4vllm25paged_attention_v1_kernelIfhLi96ELi8ELi128ELNS_18Fp8KVCacheDataTypeE1ELb1EEEvPT_PKS2_PKT0_S8_ifPKiSA_iPKfiiiSC_SC_iiiii:
        /* <DEDUP_REMOVED lines=104> */
.L_x_16441:
        /* <DEDUP_REMOVED lines=23> */
.L_x_16445:
        /* <DEDUP_REMOVED lines=41> */
.L_x_16443:
[----:B------:R-:W-:Y:S05]  /*0a80*/  BSYNC.RECONVERGENT B6 ;  /* 0x0000000000067941 */ /* 0x000fea0003800200 */
.L_x_16442:
        /* <DEDUP_REMOVED lines=8> */
.L_x_16480:
        /* <DEDUP_REMOVED lines=39> */
.L_x_16451:
        /* <DEDUP_REMOVED lines=11> */
.L_x_16450:
[----:B------:R-:W-:Y:S05]  /*0e30*/  BSYNC.RECONVERGENT B1 ;  /* 0x0000000000017941 */ /* 0x000fea0003800200 */
.L_x_16449:
        /* <DEDUP_REMOVED lines=12> */
.L_x_16454:
        /* <DEDUP_REMOVED lines=100> */
.L_x_16453:
[----:B------:R-:W-:Y:S05]  /*1540*/  BSYNC.RECONVERGENT B1 ;  /* 0x0000000000017941 */ /* 0x000fea0003800200 */
.L_x_16452:
        /* <DEDUP_REMOVED lines=55> */
.L_x_16456:
[----:B------:R-:W-:Y:S05]  /*18c0*/  BSYNC.RECONVERGENT B1 ;  /* 0x0000000000017941 */ /* 0x000fea0003800200 */
.L_x_16455:
        /* <DEDUP_REMOVED lines=26> */
.L_x_16448:
[----:B------:R-:W-:Y:S05]  /*1a70*/  BSYNC.RECONVERGENT B0 ;  /* 0x0000000000007941 */ /* 0x000fea0003800200 */
.L_x_16447:
        /* <DEDUP_REMOVED lines=39> */
.L_x_16461:
[----:B------:R-:W0:Y:S01]  /*1cf0*/  LDS R15, [R12] ;  /* 0x000000000c0f7984 */ /* 0x000e220000000800 */
[----:B------:R-:W-:-:S04]  /*1d00*/  IADD3 R13, PT, PT, R13, 0x1, RZ ;  /* 0x000000010d0d7810 */ /* 0x000fc80007ffe0ff */
[----:B------:R-:W-:Y:S01]  /*1d10*/  ISETP.NE.AND P0, PT, R13, RZ, PT ;  /* 0x000000ff0d00720c */ /* 0x000fe20003f05270 */
[----:B0-----:R-:W-:-:S05]  /*1d20*/  FMUL.FTZ R15, R15, R2 ;  /* 0x000000020f0f7220 */ /* 0x001fca0000410000 */
[----:B------:R0:W-:Y:S02]  /*1d30*/  STS [R12], R15 ;  /* 0x0000000f0c007388 */ /* 0x0001e40000000800 */
[----:B0-----:R-:W-:-:S05]  /*1d40*/  IADD3 R12, PT, PT, R12, 0x200, RZ ;  /* 0x000002000c0c7810 */ /* 0x001fca0007ffe0ff */
[----:B------:R-:W-:Y:S05]  /*1d50*/  @P0 BRA `(.L_x_16461) ;  /* 0xfffffffc00e40947 */ /* 0x000fea000383ffff */
.L_x_16460:
[----:B------:R-:W-:Y:S05]  /*1d60*/  BSYNC.RECONVERGENT B1 ;  /* 0x0000000000017941 */ /* 0x000fea0003800200 */
.L_x_16459:
        /* <DEDUP_REMOVED lines=12> */
.L_x_16464:
        /* <DEDUP_REMOVED lines=52> */
.L_x_16463:
[----:B------:R-:W-:Y:S05]  /*2170*/  BSYNC.RECONVERGENT B1 ;  /* 0x0000000000017941 */ /* 0x000fea0003800200 */
.L_x_16462:
        /* <DEDUP_REMOVED lines=31> */
.L_x_16466:
[----:B------:R-:W-:Y:S05]  /*2370*/  BSYNC.RECONVERGENT B1 ;  /* 0x0000000000017941 */ /* 0x000fea0003800200 */
.L_x_16465:
        /* <DEDUP_REMOVED lines=14> */
.L_x_16458:
[----:B------:R-:W-:Y:S05]  /*2460*/  BSYNC.RECONVERGENT B0 ;  /* 0x0000000000007941 */ /* 0x000fea0003800200 */
.L_x_16457:
        /* <DEDUP_REMOVED lines=28> */
.L_x_16470:
        /* <DEDUP_REMOVED lines=34> */
.L_x_16469:
        /* <DEDUP_REMOVED lines=16> */
.L_x_16468:
[----:B------:R-:W-:Y:S05]  /*2950*/  BSYNC.RECONVERGENT B6 ;  /* 0x0000000000067941 */ /* 0x000fea0003800200 */
.L_x_16467:
        /* <DEDUP_REMOVED lines=12> */
.L_x_16487:
        /* <DEDUP_REMOVED lines=40> */
.L_x_16473:
[----:B------:R-:W-:Y:S05]  /*2ca0*/  BSYNC.RECONVERGENT B0 ;  /* 0x0000000000007941 */ /* 0x000fea0003800200 */
.L_x_16472:
        /* <DEDUP_REMOVED lines=22> */
.L_x_16475:
[----:B------:R-:W-:Y:S05]  /*2e10*/  BSYNC.RECONVERGENT B0 ;  /* 0x0000000000007941 */ /* 0x000fea0003800200 */
.L_x_16474:
        /* <DEDUP_REMOVED lines=22> */
.L_x_16444:
        /* <DEDUP_REMOVED lines=16> */
.L_x_16476:
[----:B------:R-:W-:Y:S05]  /*3080*/  EXIT ;  /* 0x000000000000794d */ /* 0x000fea0003800000 */
.L_x_16446:
[----:B------:R-:W-:Y:S02]  /*3090*/  HFMA2 R12, -RZ, RZ, 0, 9.5367431640625e-07 ;  /* 0x00000010ff0c7431 */ /* 0x000fe400000001ff */
[----:B------:R-:W-:Y:S01]  /*30a0*/  IMAD.MOV.U32 R11, RZ, RZ, 0x1f ;  /* 0x0000001fff0b7424 */ /* 0x000fe200078e00ff */
[----:B------:R-:W-:-:S07]  /*30b0*/  MOV R15, 0xffffffff ;  /* 0xffffffff000f7802 */ /* 0x000fce0000000f00 */
[----:B------:R-:W-:Y:S05]  /*30c0*/  WARPSYNC.COLLECTIVE R15, `(.L_x_16477) ;  /* 0x000000000f087348 */ /* 0x000fea0003c00000 */
[----:B------:R0:W1:Y:S02]  /*30d0*/  SHFL.BFLY P6, R14, R13, R12, R11 ;  /* 0x0c00000c0d0e7389 */ /* 0x00006400000c000b */
[----:B01----:R-:W-:Y:S05]  /*30e0*/  ENDCOLLECTIVE ;  /* 0x000000000000791b */ /* 0x003fea0003800000 */
.L_x_16477:
[----:B------:R-:W-:Y:S01]  /*30f0*/  IMAD.MOV.U32 R12, RZ, RZ, 0x8 ;  /* 0x00000008ff0c7424 */ /* 0x000fe200078e00ff */
[----:B------:R-:W-:-:S04]  /*3100*/  FMNMX.FTZ R0, R14, -3.40282346638528859812e+38, !PT ;  /* 0xff7fffff0e007809 */ /* 0x000fc80007810000 */
[----:B------:R-:W-:-:S07]  /*3110*/  MOV R13, R0 ;  /* 0x00000000000d7202 */ /* 0x000fce0000000f00 */
[----:B------:R-:W-:Y:S05]  /*3120*/  WARPSYNC.COLLECTIVE R15, `(.L_x_16478) ;  /* 0x000000000f087348 */ /* 0x000fea0003c00000 */
[----:B------:R0:W1:Y:S02]  /*3130*/  SHFL.BFLY P6, R14, R13, R12, R11 ;  /* 0x0c00000c0d0e7389 */ /* 0x00006400000c000b */
[----:B01----:R-:W-:Y:S05]  /*3140*/  ENDCOLLECTIVE ;  /* 0x000000000000791b */ /* 0x003fea0003800000 */
.L_x_16478:
[----:B------:R-:W-:Y:S01]  /*3150*/  HFMA2 R12, -RZ, RZ, 0, 2.384185791015625e-07 ;  /* 0x00000004ff0c7431 */ /* 0x000fe200000001ff */
[----:B------:R-:W-:-:S04]  /*3160*/  FMNMX.FTZ R2, R0, R14, !PT ;  /* 0x0000000e00027209 */ /* 0x000fc80007810000 */
[----:B------:R-:W-:-:S07]  /*3170*/  MOV R13, R2 ;  /* 0x00000002000d7202 */ /* 0x000fce0000000f00 */
[----:B------:R-:W-:Y:S05]  /*3180*/  WARPSYNC.COLLECTIVE R15, `(.L_x_16479) ;  /* 0x000000000f087348 */ /* 0x000fea0003c00000 */
[----:B------:R0:W1:Y:S02]  /*3190*/  SHFL.BFLY P6, R14, R13, R12, R11 ;  /* 0x0c00000c0d0e7389 */ /* 0x00006400000c000b */
[----:B01----:R-:W-:Y:S05]  /*31a0*/  ENDCOLLECTIVE ;  /* 0x000000000000791b */ /* 0x003fea0003800000 */
.L_x_16479:
[----:B------:R-:W-:Y:S05]  /*31b0*/  BRA `(.L_x_16480) ;  /* 0xffffffd800547947 */ /* 0x000fea000383ffff */
.L_x_16471:
[----:B-1----:R-:W-:Y:S01]  /*31c0*/  IMAD.MOV.U32 R13, RZ, RZ, RZ ;  /* 0x000000ffff0d7224 */ /* 0x002fe200078e00ff */
[----:B------:R-:W-:Y:S01]  /*31d0*/  MOV R12, 0x1 ;  /* 0x00000001000c7802 */ /* 0x000fe20000000f00 */
[----:B0-----:R-:W-:Y:S02]  /*31e0*/  HFMA2 R11, -RZ, RZ, 0, 1.847743988037109375e-06 ;  /* 0x0000001fff0b7431 */ /* 0x001fe400000001ff */
[----:B------:R-:W-:-:S07]  /*31f0*/  IMAD.MOV.U32 R15, RZ, RZ, -0x1 ;  /* 0xffffffffff0f7424 */ /* 0x000fce00078e00ff */
[----:B------:R-:W-:Y:S05]  /*3200*/  WARPSYNC.COLLECTIVE R15, `(.L_x_16481) ;  /* 0x000000000f087348 */ /* 0x000fea0003c00000 */
[----:B------:R0:W1:Y:S02]  /*3210*/  SHFL.BFLY P6, R14, R13, R12, R11 ;  /* 0x0c00000c0d0e7389 */ /* 0x00006400000c000b */
[----:B01----:R-:W-:Y:S05]  /*3220*/  ENDCOLLECTIVE ;  /* 0x000000000000791b */ /* 0x003fea0003800000 */
.L_x_16481:
[----:B------:R-:W-:-:S07]  /*3230*/  MOV R0, R14 ;  /* 0x0000000e00007202 */ /* 0x000fce0000000f00 */
[----:B------:R-:W-:Y:S05]  /*3240*/  WARPSYNC.COLLECTIVE R15, `(.L_x_16482) ;  /* 0x000000000f087348 */ /* 0x000fea0003c00000 */
[----:B------:R0:W1:Y:S02]  /*3250*/  SHFL.BFLY P6, R14, R13, R12, R11 ;  /* 0x0c00000c0d0e7389 */ /* 0x00006400000c000b */
[----:B01----:R-:W-:Y:S05]  /*3260*/  ENDCOLLECTIVE ;  /* 0x000000000000791b */ /* 0x003fea0003800000 */
.L_x_16482:
[----:B------:R-:W-:Y:S01]  /*3270*/  FADD.FTZ R0, RZ, R0 ;  /* 0x00000000ff007221 */ /* 0x000fe20000010000 */
[----:B------:R-:W-:-:S07]  /*3280*/  MOV R2, R14 ;  /* 0x0000000e00027202 */ /* 0x000fce0000000f00 */
[----:B------:R-:W-:Y:S05]  /*3290*/  WARPSYNC.COLLECTIVE R15, `(.L_x_16483) ;  /* 0x000000000f087348 */ /* 0x000fea0003c00000 */
[----:B------:R0:W1:Y:S02]  /*32a0*/  SHFL.BFLY P6, R14, R13, R12, R11 ;  /* 0x0c00000c0d0e7389 */ /* 0x00006400000c000b */
[----:B01----:R-:W-:Y:S05]  /*32b0*/  ENDCOLLECTIVE ;  /* 0x000000000000791b */ /* 0x003fea0003800000 */
.L_x_16483:
[----:B------:R-:W-:Y:S01]  /*32c0*/  FADD.FTZ R2, RZ, R2 ;  /* 0x00000002ff027221 */ /* 0x000fe20000010000 */
[----:B------:R-:W-:-:S07]  /*32d0*/  IMAD.MOV.U32 R3, RZ, RZ, R14 ;  /* 0x000000ffff037224 */ /* 0x000fce00078e000e */
[----:B------:R-:W-:Y:S05]  /*32e0*/  WARPSYNC.COLLECTIVE R15, `(.L_x_16484) ;  /* 0x000000000f087348 */ /* 0x000fea0003c00000 */
[----:B------:R0:W1:Y:S02]  /*32f0*/  SHFL.BFLY P6, R14, R13, R12, R11 ;  /* 0x0c00000c0d0e7389 */ /* 0x00006400000c000b */
[----:B01----:R-:W-:Y:S05]  /*3300*/  ENDCOLLECTIVE ;  /* 0x000000000000791b */ /* 0x003fea0003800000 */
.L_x_16484:
[----:B------:R-:W-:Y:S01]  /*3310*/  FADD.FTZ R3, RZ, R3 ;  /* 0x00000003ff037221 */ /* 0x000fe20000010000 */
[----:B------:R-:W-:-:S07]  /*3320*/  MOV R4, R14 ;  /* 0x0000000e00047202 */ /* 0x000fce0000000f00 */
[----:B------:R-:W-:Y:S05]  /*3330*/  WARPSYNC.COLLECTIVE R15, `(.L_x_16485) ;  /* 0x000000000f087348 */ /* 0x000fea0003c00000 */
[----:B------:R0:W1:Y:S02]  /*3340*/  SHFL.BFLY P6, R14, R13, R12, R11 ;  /* 0x0c00000c0d0e7389 */ /* 0x00006400000c000b */
[----:B01----:R-:W-:Y:S05]  /*3350*/  ENDCOLLECTIVE ;  /* 0x000000000000791b */ /* 0x003fea0003800000 */
.L_x_16485:
[----:B------:R-:W-:Y:S01]  /*3360*/  FADD.FTZ R4, RZ, R4 ;  /* 0x00000004ff047221 */ /* 0x000fe20000010000 */
[----:B------:R-:W-:-:S07]  /*3370*/  MOV R5, R14 ;  /* 0x0000000e00057202 */ /* 0x000fce0000000f00 */
[----:B------:R-:W-:Y:S05]  /*3380*/  WARPSYNC.COLLECTIVE R15, `(.L_x_16486) ;  /* 0x000000000f087348 */ /* 0x000fea0003c00000 */
[----:B------:R0:W1:Y:S02]  /*3390*/  SHFL.BFLY P6, R14, R13, R12, R11 ;  /* 0x0c00000c0d0e7389 */ /* 0x00006400000c000b */
[----:B01----:R-:W-:Y:S05]  /*33a0*/  ENDCOLLECTIVE ;  /* 0x000000000000791b */ /* 0x003fea0003800000 */
.L_x_16486:
[----:B------:R-:W-:Y:S01]  /*33b0*/  FADD.FTZ R5, RZ, R5 ;  /* 0x00000005ff057221 */ /* 0x000fe20000010000 */
[----:B------:R-:W-:Y:S06]  /*33c0*/  BRA `(.L_x_16487) ;  /* 0xfffffff400947947 */ /* 0x000fec000383ffff */
.L_x_16488:
        /* <DEDUP_REMOVED lines=11> */
.L_x_25892:


//--------------------- .text._ZN4vllm25paged_attention_v1_kernelIfhLi80ELi8ELi128ELNS_18Fp8KVCacheDataTypeE1ELb1EEEvPT_PKS2_PKT0_S8_ifPKiSA_iPKfiiiSC_SC_iiiii --------------------------
	.section	.text._ZN4vllm25paged_attention_v1_kernelIfhLi80ELi8ELi128ELNS_18Fp8KVCacheDataTypeE1ELb1EEEvPT_PKS2_PKT0_S8_ifPKiSA_iPKfiiiSC_SC_iiiii,"ax",@progbits
	.align	128
        .global         _ZN4vllm25paged_attention_v1_kernelIfhLi80ELi8ELi128ELNS_18Fp8KVCacheDataTypeE1ELb1EEEvPT_PKS2_PKT0_S8_ifPKiSA_iPKfiiiSC_SC_iiiii
        .type           _ZN4vllm25paged_attention_v1_kernelIfhLi80ELi8ELi128ELNS_18Fp8KVCacheDataTypeE1ELb1EEEvPT_PKS2_PKT0_S8_ifPKiSA_iPKfiiiSC_SC_iiiii,@function
        .size           _ZN4vllm25paged_attention_v1_kernelIfhLi80ELi8ELi128ELNS_18Fp8KVCacheDataTypeE1ELb1EEEvPT_PKS2_PKT0_S8_ifPKiSA_iPKfiiiSC_SC_iiiii,(.L_x_25893 - _ZN4vllm25paged_attention_v1_kernelIfhLi80ELi8ELi128ELNS_18Fp8KVCacheDataTypeE1ELb1EEEvPT_PKS2_PKT0_S8_ifPKiSA_iPKfiiiSC_SC_iiiii)
        .other          _ZN4vllm25paged_attention_v1_kernelIfhLi80ELi8ELi128ELNS_18Fp8KVCacheDataTypeE1ELb1EEEvPT_PKS2_PKT0_S8_ifPKiSA_iPKfiiiSC_SC_iiiii,@"STO_CUDA_ENTRY STV_DEFAULT"
_ZN4vllm25paged_attention_v1_kernelIfhLi80ELi8ELi128ELNS_18Fp8KVCacheDataTypeE1ELb1EEEvPT_PKS2_PKT0_S8_ifPKiSA_iPKfiiiSC_SC_iiiii:
.text._ZN4vllm25paged_attention_v1_kernelIfhLi80ELi8ELi128ELNS_18Fp8KVCacheDataTypeE1ELb1EEEvPT_PKS2_PKT0_S8_ifPKiSA_iPKfiiiSC_SC_iiiii:
        /* <DEDUP_REMOVED lines=104> */
.L_x_16489:
        /* <DEDUP_REMOVED lines=23> */
.L_x_16493:
        /* <DEDUP_REMOVED lines=41> */
.L_x_16491:
[----:B------:R-:W-:Y:S05]  /*0a80*/  BSYNC.RECONVERGENT B6 ;  /* 0x0000000000067941 */ /* 0x000fea0003800200 */
.L_x_16490:
        /* <DEDUP_REMOVED lines=8> */
.L_x_16528:
        /* <DEDUP_REMOVED lines=39> */
.L_x_16499:
        /* <DEDUP_REMOVED lines=11> */
.L_x_16498:
[----:B------:R-:W-:Y:S05]  /*0e30*/  BSYNC.RECONVERGENT B1 ;  /* 0x0000000000017941 */ /* 0x000fea0003800200 */
.L_x_16497:
        /* <DEDUP_REMOVED lines=12> */
.L_x_16502:
        /* <DEDUP_REMOVED lines=100> */
.L_x_16501:
[----:B------:R-:W-:Y:S05]  /*1540*/  BSYNC.RECONVERGENT B1 ;  /* 0x0000000000017941 */ /* 0x000fea0003800200 */
.L_x_16500:
        /* <DEDUP_REMOVED lines=55> */
.L_x_16504:
[----:B------:R-:W-:Y:S05]  /*18c0*/  BSYNC.RECONVERGENT B1 ;  /* 0x0000000000017941 */ /* 0x000fea0003800200 */
.L_x_16503:
        /* <DEDUP_REMOVED lines=26> */
.L_x_16496:
[----:B------:R-:W-:Y:S05]  /*1a70*/  BSYNC.RECONVERGENT B0 ;  /* 0x0000000000007941 */ /* 0x000fea0003800200 */
.L_x_16495:
        /* <DEDUP_REMOVED lines=39> */
.L_x_16509:
[----:B------:R-:W0:Y:S01]  /*1cf0*/  LDS R15, [R12] ;  /* 0x000000000c0f7984 */ /* 0x000e220000000800 */
[----:B------:R-:W-:-:S04]  /*1d00*/  IADD3 R13, PT, PT, R13, 0x1, RZ ;  /* 0x000000010d0d7810 */ /* 0x000fc80007ffe0ff */
[----:B------:R-:W-:Y:S01]  /*1d10*/  ISETP.NE.AND P0, PT, R13, RZ, PT ;  /* 0x000000ff0d00720c */ /* 0x000fe20003f05270 */
[----:B0-----:R-:W-:-:S05]  /*1d20*/  FMUL.FTZ R15, R15, R2 ;  /* 0x000000020f0f7220 */ /* 0x001fca0000410000 */
[----:B------:R0:W-:Y:S02]  /*1d30*/  STS [R12], R15 ;  /* 0x0000000f0c007388 */ /* 0x0001e40000000800 */
[----:B0-----:R-:W-:-:S05]  /*1d40*/  IADD3 R12, PT, PT, R12, 0x200, RZ ;  /* 0x000002000c0c7810 */ /* 0x001fca0007ffe0ff */
[----:B------:R-:W-:Y:S05]  /*1d50*/  @P0 BRA `(.L_x_16509) ;  /* 0xfffffffc00e40947 */ /* 0x000fea000383ffff */
.L_x_16508:
[----:B------:R-:W-:Y:S05]  /*1d60*/  BSYNC.RECONVERGENT B1 ;  /* 0x0000000000017941 */ /* 0x000fea0003800200 */
.L_x_16507:
        /* <DEDUP_REMOVED lines=12> */
.L_x_16512:
        /* <DEDUP_REMOVED lines=52> */
.L_x_16511:
[----:B------:R-:W-:Y:S05]  /*2170*/  BSYNC.RECONVERGENT B1 ;  /* 0x0000000000017941 */ /* 0x000fea0003800200 */
.L_x_16510:
        /* <DEDUP_REMOVED lines=31> */
.L_x_16514:
[----:B------:R-:W-:Y:S05]  /*2370*/  BSYNC.RECONVERGENT B1 ;  /* 0x0000000000017941 */ /* 0x000fea0003800200 */
.L_x_16513:
        /* <DEDUP_REMOVED lines=14> */
.L_x_16506:
[----:B------:R-:W-:Y:S05]  /*2460*/  BSYNC.RECONVERGENT B0 ;  /* 0x0000000000007941 */ /* 0x000fea0003800200 */
.L_x_16505:
        /* <DEDUP_REMOVED lines=28> */
.L_x_16518:
        /* <DEDUP_REMOVED lines=34> */
.L_x_16517:
        /* <DEDUP_REMOVED lines=16> */
.L_x_16516:
[----:B------:R-:W-:Y:S05]  /*2950*/  BSYNC.RECONVERGENT B6 ;  /* 0x0000000000067941 */ /* 0x000fea0003800200 */
.L_x_16515:
        /* <DEDUP_REMOVED lines=11> */
.L_x_16534:
        /* <DEDUP_REMOVED lines=37> */
.L_x_16521:
[----:B------:R-:W-:Y:S05]  /*2c60*/  BSYNC.RECONVERGENT B0 ;  /* 0x0000000000007941 */ /* 0x000fea0003800200 */
.L_x_16520:
        /* <DEDUP_REMOVED lines=19> */
.L_x_16523:
[----:B------:R-:W-:Y:S05]  /*2da0*/  BSYNC.RECONVERGENT B0 ;  /* 0x0000000000007941 */ /* 0x000fea0003800200 */
.L_x_16522:
        /* <DEDUP_REMOVED lines=21> */
.L_x_16492:
        /* <DEDUP_REMOVED lines=16> */
.L_x_16524:
[----:B------:R-:W-:Y:S05]  /*3000*/  EXIT ;  /* 0x000000000000794d */ /* 0x000fea0003800000 */
.L_x_16494:
[----:B------:R-:W-:Y:S02]  /*3010*/  IMAD.MOV.U32 R12, RZ, RZ, 0x10 ;  /* 0x00000010ff0c7424 */ /* 0x000fe400078e00ff */
[----:B------:R-:W-:Y:S01]  /*3020*/  HFMA2 R11, -RZ, RZ, 0, 1.847743988037109375e-06 ;  /* 0x0000001fff0b7431 */ /* 0x000fe200000001ff */
[----:B------:R-:W-:-:S07]  /*3030*/  MOV R15, 0xffffffff ;  /* 0xffffffff000f7802 */ /* 0x000fce0000000f00 */
[----:B------:R-:W-:Y:S05]  /*3040*/  WARPSYNC.COLLECTIVE R15, `(.L_x_16525) ;  /* 0x000000000f087348 */ /* 0x000fea0003c00000 */
[----:B------:R0:W1:Y:S02]  /*3050*/  SHFL.BFLY P6, R14, R13, R12, R11 ;  /* 0x0c00000c0d0e7389 */ /* 0x00006400000c000b */
[----:B01----:R-:W-:Y:S05]  /*3060*/  ENDCOLLECTIVE ;  /* 0x000000000000791b */ /* 0x003fea0003800000 */
.L_x_16525:
[----:B------:R-:W-:Y:S01]  /*3070*/  HFMA2 R12, -RZ, RZ, 0, 4.76837158203125e-07 ;  /* 0x00000008ff0c7431 */ /* 0x000fe200000001ff */
[----:B------:R-:W-:-:S05]  /*3080*/  FMNMX.FTZ R0, R14, -3.40282346638528859812e+38, !PT ;  /* 0xff7fffff0e007809 */ /* 0x000fca0007810000 */
[----:B------:R-:W-:-:S07]  /*3090*/  IMAD.MOV.U32 R13, RZ, RZ, R0 ;  /* 0x000000ffff0d7224 */ /* 0x000fce00078e0000 */
[----:B------:R-:W-:Y:S05]  /*30a0*/  WARPSYNC.COLLECTIVE R15, `(.L_x_16526) ;  /* 0x000000000f087348 */ /* 0x000fea0003c00000 */
[----:B------:R0:W1:Y:S02]  /*30b0*/  SHFL.BFLY P6, R14, R13, R12, R11 ;  /* 0x0c00000c0d0e7389 */ /* 0x00006400000c000b */
[----:B01----:R-:W-:Y:S05]  /*30c0*/  ENDCOLLECTIVE ;  /* 0x000000000000791b */ /* 0x003fea0003800000 */
.L_x_16526:
[----:B------:R-:W-:Y:S01]  /*30d0*/  IMAD.MOV.U32 R12, RZ, RZ, 0x4 ;  /* 0x00000004ff0c7424 */ /* 0x000fe200078e00ff */
[----:B------:R-:W-:-:S04]  /*30e0*/  FMNMX.FTZ R2, R0, R14, !PT ;  /* 0x0000000e00027209 */ /* 0x000fc80007810000 */
[----:B------:R-:W-:-:S07]  /*30f0*/  MOV R13, R2 ;  /* 0x00000002000d7202 */ /* 0x000fce0000000f00 */
[----:B------:R-:W-:Y:S05]  /*3100*/  WARPSYNC.COLLECTIVE R15, `(.L_x_16527) ;  /* 0x000000000f087348 */ /* 0x000fea0003c00000 */
[----:B------:R0:W1:Y:S02]  /*3110*/  SHFL.BFLY P6, R14, R13, R12, R11 ;  /* 0x0c00000c0d0e7389 */ /* 0x00006400000c000b */
[----:B01----:R-:W-:Y:S05]  /*3120*/  ENDCOLLECTIVE ;  /* 0x000000000000791b */ /* 0x003fea0003800000 */
.L_x_16527:
[----:B------:R-:W-:Y:S05]  /*3130*/  BRA `(.L_x_16528) ;  /* 0xffffffd800747947 */ /* 0x000fea000383ffff */
.L_x_16519:
[----:B-1----:R-:W-:Y:S01]  /*3140*/  HFMA2 R13, -RZ, RZ, 0, 0 ;  /* 0x00000000ff0d7431 */ /* 0x002fe200000001ff */
[----:B------:R-:W-:Y:S01]  /*3150*/  MOV R12, 0x1 ;  /* 0x00000001000c7802 */ /* 0x000fe20000000f00 */
[----:B0-----:R-:W-:Y:S01]  /*3160*/  IMAD.MOV.U32 R11, RZ, RZ, 0x1f ;  /* 0x0000001fff0b7424 */ /* 0x001fe200078e00ff */
[----:B------:R-:W-:-:S07]  /*3170*/  MOV R15, 0xffffffff ;  /* 0xffffffff000f7802 */ /* 0x000fce0000000f00 */
[----:B------:R-:W-:Y:S05]  /*3180*/  WARPSYNC.COLLECTIVE R15, `(.L_x_16529) ;  /* 0x000000000f087348 */ /* 0x000fea0003c00000 */
[----:B------:R0:W1:Y:S02]  /*3190*/  SHFL.BFLY P6, R14, R13, R12, R11 ;  /* 0x0c00000c0d0e7389 */ /* 0x00006400000c000b */
[----:B01----:R-:W-:Y:S05]  /*31a0*/  ENDCOLLECTIVE ;  /* 0x000000000000791b */ /* 0x003fea0003800000 */
.L_x_16529:
[----:B------:R-:W-:-:S07]  /*31b0*/  MOV R0, R14 ;  /* 0x0000000e00007202 */ /* 0x000fce0000000f00 */
[----:B------:R-:W-:Y:S05]  /*31c0*/  WARPSYNC.COLLECTIVE R15, `(.L_x_16530) ;  /* 0x000000000f087348 */ /* 0x000fea0003c00000 */
[----:B------:R0:W1:Y:S02]  /*31d0*/  SHFL.BFLY P6, R14, R13, R12, R11 ;  /* 0x0c00000c0d0e7389 */ /* 0x00006400000c000b */
[----:B01----:R-:W-:Y:S05]  /*31e0*/  ENDCOLLECTIVE ;  /* 0x000000000000791b */ /* 0x003fea0003800000 */
.L_x_16530:
[----:B------:R-:W-:Y:S01]  /*31f0*/  FADD.FTZ R0, RZ, R0 ;  /* 0x00000000ff007221 */ /* 0x000fe20000010000 */
[----:B------:R-:W-:-:S07]  /*3200*/  IMAD.MOV.U32 R2, RZ, RZ, R14 ;  /* 0x000000ffff027224 */ /* 0x000fce00078e000e */
[----:B------:R-:W-:Y:S05]  /*3210*/  WARPSYNC.COLLECTIVE R15, `(.L_x_16531) ;  /* 0x000000000f087348 */ /* 0x000fea0003c00000 */
[----:B------:R0:W1:Y:S02]  /*3220*/  SHFL.BFLY P6, R14, R13, R12, R11 ;  /* 0x0c00000c0d0e7389 */ /* 0x00006400000c000b */
[----:B01----:R-:W-:Y:S05]  /*3230*/  ENDCOLLECTIVE ;  /* 0x000000000000791b */ /* 0x003fea0003800000 */
.L_x_16531:
[----:B------:R-:W-:Y:S01]  /*3240*/  FADD.FTZ R2, RZ, R2 ;  /* 0x00000002ff027221 */ /* 0x000fe20000010000 */
[----:B------:R-:W-:-:S07]  /*3250*/  MOV R3, R14 ;  /* 0x0000000e00037202 */ /* 0x000fce0000000f00 */
[----:B------:R-:W-:Y:S05]  /*3260*/  WARPSYNC.COLLECTIVE R15, `(.L_x_16532) ;  /* 0x000000000f087348 */ /* 0x000fea0003c00000 */
[----:B------:R0:W1:Y:S02]  /*3270*/  SHFL.BFLY P6, R14, R13, R12, R11 ;  /* 0x0c00000c0d0e7389 */ /* 0x00006400000c000b */
[----:B01----:R-:W-:Y:S05]  /*3280*/  ENDCOLLECTIVE ;  /* 0x000000000000791b */ /* 0x003fea0003800000 */
.L_x_16532:
[----:B------:R-:W-:Y:S01]  /*3290*/  FADD.FTZ R3, RZ, R3 ;  /* 0x00000003ff037221 */ /* 0x000fe20000010000 */
[----:B------:R-:W-:-:S07]  /*32a0*/  MOV R4, R14 ;  /* 0x0000000e00047202 */ /* 0x000fce0000000f00 */
[----:B------:R-:W-:Y:S05]  /*32b0*/  WARPSYNC.COLLECTIVE R15, `(.L_x_16533) ;  /* 0x000000000f087348 */ /* 0x000fea0003c00000 */
[----:B------:R0:W1:Y:S02]  /*32c0*/  SHFL.BFLY P6, R14, R13, R12, R11 ;  /* 0x0c00000c0d0e7389 */ /* 0x00006400000c000b */
[----:B01----:R-:W-:Y:S05]  /*32d0*/  ENDCOLLECTIVE ;  /* 0x000000000000791b */ /* 0x003fea0003800000 */
.L_x_16533:
[----:B------:R-:W-:Y:S01]  /*32e0*/  FADD.FTZ R4, RZ, R4 ;  /* 0x00000004ff047221 */ /* 0x000fe20000010000 */
[----:B------:R-:W-:Y:S06]  /*32f0*/  BRA `(.L_x_16534) ;  /* 0xfffffff400c47947 */ /* 0x000fec000383ffff */
.L_x_16535:
        /* <DEDUP_REMOVED lines=16> */
.L_x_25893:


//--------------------- .text._ZN4vllm25paged_attention_v1_kernelIfhLi64ELi8ELi128ELNS_18Fp8KVCacheDataTypeE1ELb1EEEvPT_PKS2_PKT0_S8_ifPKiSA_iPKfiiiSC_SC_iiiii --------------------------
	.section	.text._ZN4vllm25paged_attention_v1_kernelIfhLi64ELi8ELi128ELNS_18Fp8KVCacheDataTypeE1ELb1EEEvPT_PKS2_PKT0_S8_ifPKiSA_iPKfiiiSC_SC_iiiii,"ax",@progbits
	.align	128
        .global         _ZN4vllm25paged_attention_v1_kernelIfhLi64ELi8ELi128ELNS_18Fp8KVCacheDataTypeE1ELb1EEEvPT_PKS2_PKT0_S8_ifPKiSA_iPKfiiiSC_SC_iiiii
        .type           _ZN4vllm25paged_attention_v1_kernelIfhLi64ELi8ELi128ELNS_18Fp8KVCacheDataTypeE1ELb1EEEvPT_PKS2_PKT0_S8_ifPKiSA_iPKfiiiSC_SC_iiiii,@function
        .size           _ZN4vllm25paged_attention_v1_kernelIfhLi64ELi8ELi128ELNS_18Fp8KVCacheDataTypeE1ELb1EEEvPT_PKS2_PKT0_S8_ifPKiSA_iPKfiiiSC_SC_iiiii,(.L_x_25894 - _ZN4vllm25paged_attention_v1_kernelIfhLi64ELi8ELi128ELNS_18Fp8KVCacheDataTypeE1ELb1EEEvPT_PKS2_PKT0_S8_ifPKiSA_iPKfiiiSC_SC_iiiii)
        .other          _ZN4vllm25paged_attention_v1_kernelIfhLi64ELi8ELi128ELNS_18Fp8KVCacheDataTypeE1ELb1EEEvPT_PKS2_PKT0_S8_ifPKiSA_iPKfiiiSC_SC_iiiii,@"STO_CUDA_ENTRY STV_DEFAULT"
_ZN4vllm25paged_attention_v1_kernelIfhLi64ELi8ELi128ELNS_18Fp8KVCacheDataTypeE1ELb1EEEvPT_PKS2_PKT0_S8_ifPKiSA_iPKfiiiSC_SC_iiiii:
.text._ZN4vllm25paged_attention_v1_kernelIfhLi64ELi8ELi128ELNS_18Fp8KVCacheDataTypeE1ELb1EEEvPT_PKS2_PKT0_S8_ifPKiSA_iPKfiiiSC_SC_iiiii:
        /* <DEDUP_REMOVED lines=104> */
.L_x_16536:
        /* <DEDUP_REMOVED lines=23> */
.L_x_16540:
        /* <DEDUP_REMOVED lines=41> */
.L_x_16538:
[----:B------:R-:W-:Y:S05]  /*0a80*/  BSYNC.RECONVERGENT B6 ;  /* 0x0000000000067941 */ /* 0x000fea0003800200 */
.L_x_16537:
        /* <DEDUP_REMOVED lines=8> */
.L_x_16573:
        /* <DEDUP_REMOVED lines=39> */
.L_x_16546:
        /* <DEDUP_REMOVED lines=11> */
.L_x_16545:
[----:B------:R-:W-:Y:S05]  /*0e30*/  BSYNC.RECONVERGENT B1 ;  /* 0x0000000000017941 */ /* 0x000fea0003800200 */
.L_x_16544:
        /* <DEDUP_REMOVED lines=12> */
.L_x_16549:
        /* <DEDUP_REMOVED lines=100> */
.L_x_16548:
[----:B------:R-:W-:Y:S05]  /*1540*/  BSYNC.RECONVERGENT B1 ;  /* 0x0000000000017941 */ /* 0x000fea0003800200 */
.L_x_16547:
        /* <DEDUP_REMOVED lines=55> */
.L_x_16551:
[----:B------:R-:W-:Y:S05]  /*18c0*/  BSYNC.RECONVERGENT B1 ;  /* 0x0000000000017941 */ /* 0x000fea0003800200 */
.L_x_16550:
        /* <DEDUP_REMOVED lines=26> */
.L_x_16543:
[----:B------:R-:W-:Y:S05]  /*1a70*/  BSYNC.RECONVERGENT B0 ;  /* 0x0000000000007941 */ /* 0x000fea0003800200 */
.L_x_16542:
        /* <DEDUP_REMOVED lines=39> */
.L_x_16556:
[----:B------:R-:W0:Y:S01]  /*1cf0*/  LDS R15, [R12] ;  /* 0x000000000c0f7984 */ /* 0x000e220000000800 */
[----:B------:R-:W-:-:S04]  /*1d00*/  IADD3 R13, PT, PT, R13, 0x1, RZ ;  /* 0x000000010d0d7810 */ /* 0x000fc80007ffe0ff */
[----:B------:R-:W-:Y:S01]  /*1d10*/  ISETP.NE.AND P0, PT, R13, RZ, PT ;  /* 0x000000ff0d00720c */ /* 0x000fe20003f05270 */
[----:B0-----:R-:W-:-:S05]  /*1d20*/  FMUL.FTZ R15, R15, R2 ;  /* 0x000000020f0f7220 */ /* 0x001fca0000410000 */
[----:B------:R0:W-:Y:S02]  /*1d30*/  STS [R12], R15 ;  /* 0x0000000f0c007388 */ /* 0x0001e40000000800 */
[----:B0-----:R-:W-:-:S05]  /*1d40*/  IADD3 R12, PT, PT, R12, 0x200, RZ ;  /* 0x000002000c0c7810 */ /* 0x001fca0007ffe0ff */
[----:B------:R-:W-:Y:S05]  /*1d50*/  @P0 BRA `(.L_x_16556) ;  /* 0xfffffffc00e40947 */ /* 0x000fea000383ffff */
.L_x_16555:
[----:B------:R-:W-:Y:S05]  /*1d60*/  BSYNC.RECONVERGENT B1 ;  /* 0x0000000000017941 */ /* 0x000fea0003800200 */
.L_x_16554:
        /* <DEDUP_REMOVED lines=12> */
.L_x_16559:
        /* <DEDUP_REMOVED lines=52> */
.L_x_16558:
[----:B------:R-:W-:Y:S05]  /*2170*/  BSYNC.RECONVERGENT B1 ;  /* 0x0000000000017941 */ /* 0x000fea0003800200 */
.L_x_16557:
        /* <DEDUP_REMOVED lines=31> */
.L_x_16561:
[----:B------:R-:W-:Y:S05]  /*2370*/  BSYNC.RECONVERGENT B1 ;  /* 0x0000000000017941 */ /* 0x000fea0003800200 */
.L_x_16560:
        /* <DEDUP_REMOVED lines=14> */
.L_x_16553:
[----:B------:R-:W-:Y:S05]  /*2460*/  BSYNC.RECONVERGENT B0 ;  /* 0x0000000000007941 */ /* 0x000fea0003800200 */
.L_x_16552:
        /* <DEDUP_REMOVED lines=28> */
.L_x_16565:
        /* <DEDUP_REMOVED lines=34> */
.L_x_16564:
        /* <DEDUP_REMOVED lines=16> */
.L_x_16563:
[----:B------:R-:W-:Y:S05]  /*2950*/  BSYNC.RECONVERGENT B6 ;  /* 0x0000000000067941 */ /* 0x000fea0003800200 */
.L_x_16562:
        /* <DEDUP_REMOVED lines=9> */
.L_x_16578:
        /* <DEDUP_REMOVED lines=20> */
.L_x_16568:
[----:B------:R-:W-:Y:S05]  /*2b30*/  BSYNC.RECONVERGENT B0 ;  /* 0x0000000000007941 */ /* 0x000fea0003800200 */
.L_x_16567:
        /* <DEDUP_REMOVED lines=54> */
.L_x_16539:
        /* <DEDUP_REMOVED lines=16> */
.L_x_16569:
[----:B------:R-:W-:Y:S05]  /*2fa0*/  EXIT ;  /* 0x000000000000794d */ /* 0x000fea0003800000 */
.L_x_16541:
[----:B------:R-:W-:Y:S01]  /*2fb0*/  HFMA2 R12, -RZ, RZ, 0, 9.5367431640625e-07 ;  /* 0x00000010ff0c7431 */ /* 0x000fe200000001ff */
[----:B------:R-:W-:Y:S01]  /*2fc0*/  MOV R11, 0x1f ;  /* 0x0000001f000b7802 */ /* 0x000fe20000000f00 */
[----:B------:R-:W-:-:S07]  /*2fd0*/  IMAD.MOV.U32 R15, RZ, RZ, -0x1 ;  /* 0xffffffffff0f7424 */ /* 0x000fce00078e00ff */
[----:B------:R-:W-:Y:S05]  /*2fe0*/  WARPSYNC.COLLECTIVE R15, `(.L_x_16570) ;  /* 0x000000000f087348 */ /* 0x000fea0003c00000 */
[----:B------:R0:W1:Y:S02]  /*2ff0*/  SHFL.BFLY P6, R14, R13, R12, R11 ;  /* 0x0c00000c0d0e7389 */ /* 0x00006400000c000b */
[----:B01----:R-:W-:Y:S05]  /*3000*/  ENDCOLLECTIVE ;  /* 0x000000000000791b */ /* 0x003fea0003800000 */
.L_x_16570:
[----:B------:R-:W-:Y:S01]  /*3010*/  HFMA2 R12, -RZ, RZ, 0, 4.76837158203125e-07 ;  /* 0x00000008ff0c7431 */ /* 0x000fe200000001ff */
[----:B------:R-:W-:-:S04]  /*3020*/  FMNMX.FTZ R0, R14, -3.40282346638528859812e+38, !PT ;  /* 0xff7fffff0e007809 */ /* 0x000fc80007810000 */
[----:B------:R-:W-:-:S07]  /*3030*/  MOV R13, R0 ;  /* 0x00000000000d7202 */ /* 0x000fce0000000f00 */
[----:B------:R-:W-:Y:S05]  /*3040*/  WARPSYNC.COLLECTIVE R15, `(.L_x_16571) ;  /* 0x000000000f087348 */ /* 0x000fea0003c00000 */
[----:B------:R0:W1:Y:S02]  /*3050*/  SHFL.BFLY P6, R14, R13, R12, R11 ;  /* 0x0c00000c0d0e7389 */ /* 0x00006400000c000b */
[----:B01----:R-:W-:Y:S05]  /*3060*/  ENDCOLLECTIVE ;  /* 0x000000000000791b */ /* 0x003fea0003800000 */
.L_x_16571:
[----:B------:R-:W-:Y:S02]  /*3070*/  MOV R12, 0x4 ;  /* 0x00000004000c7802 */ /* 0x000fe40000000f00 */
[----:B------:R-:W-:-:S05]  /*3080*/  FMNMX.FTZ R2, R0, R14, !PT ;  /* 0x0000000e00027209 */ /* 0x000fca0007810000 */
[----:B------:R-:W-:-:S07]  /*3090*/  IMAD.MOV.U32 R13, RZ, RZ, R2 ;  /* 0x000000ffff0d7224 */ /* 0x000fce00078e0002 */
[----:B------:R-:W-:Y:S05]  /*30a0*/  WARPSYNC.COLLECTIVE R15, `(.L_x_16572) ;  /* 0x000000000f087348 */ /* 0x000fea0003c00000 */
[----:B------:R0:W1:Y:S02]  /*30b0*/  SHFL.BFLY P6, R14, R13, R12, R11 ;  /* 0x0c00000c0d0e7389 */ /* 0x00006400000c000b */
[----:B01----:R-:W-:Y:S05]  /*30c0*/  ENDCOLLECTIVE ;  /* 0x000000000000791b */ /* 0x003fea0003800000 */
.L_x_16572:
[----:B------:R-:W-:Y:S05]  /*30d0*/  BRA `(.L_x_16573) ;  /* 0xffffffd8008c7947 */ /* 0x000fea000383ffff */
.L_x_16566:
[----:B-1----:R-:W-:Y:S02]  /*30e0*/  HFMA2 R13, -RZ, RZ, 0, 0 ;  /* 0x00000000ff0d7431 */ /* 0x002fe400000001ff */
[----:B------:R-:W-:Y:S01]  /*30f0*/  IMAD.MOV.U32 R12, RZ, RZ, 0x1 ;  /* 0x00000001ff0c7424 */ /* 0x000fe200078e00ff */
[----:B0-----:R-:W-:Y:S02]  /*3100*/  MOV R11, 0x1f ;  /* 0x0000001f000b7802 */ /* 0x001fe40000000f00 */
[----:B------:R-:W-:-:S07]  /*3110*/  MOV R15, 0xffffffff ;  /* 0xffffffff000f7802 */ /* 0x000fce0000000f00 */
[----:B------:R-:W-:Y:S05]  /*3120*/  WARPSYNC.COLLECTIVE R15, `(.L_x_16574) ;  /* 0x000000000f087348 */ /* 0x000fea0003c00000 */
[----:B------:R0:W1:Y:S02]  /*3130*/  SHFL.BFLY P6, R14, R13, R12, R11 ;  /* 0x0c00000c0d0e7389 */ /* 0x00006400000c000b */
[----:B01----:R-:W-:Y:S05]  /*3140*/  ENDCOLLECTIVE ;  /* 0x000000000000791b */ /* 0x003fea0003800000 */
.L_x_16574:
[----:B------:R-:W-:-:S07]  /*3150*/  IMAD.MOV.U32 R0, RZ, RZ, R14 ;  /* 0x000000ffff007224 */ /* 0x000fce00078e000e */
[----:B------:R-:W-:Y:S05]  /*3160*/  WARPSYNC.COLLECTIVE R15, `(.L_x_16575) ;  /* 0x000000000f087348 */ /* 0x000fea0003c00000 */
[----:B------:R0:W1:Y:S02]  /*3170*/  SHFL.BFLY P6, R14, R13, R12, R11 ;  /* 0x0c00000c0d0e7389 */ /* 0x00006400000c000b */
[----:B01----:R-:W-:Y:S05]  /*3180*/  ENDCOLLECTIVE ;  /* 0x000000000000791b */ /* 0x003fea0003800000 */
.L_x_16575:
[----:B------:R-:W-:Y:S01]  /*3190*/  FADD.FTZ R0, RZ, R0 ;  /* 0x00000000ff007221 */ /* 0x000fe20000010000 */
[----:B------:R-:W-:-:S07]  /*31a0*/  MOV R2, R14 ;  /* 0x0000000e00027202 */ /* 0x000fce0000000f00 */
[----:B------:R-:W-:Y:S05]  /*31b0*/  WARPSYNC.COLLECTIVE R15, `(.L_x_16576) ;  /* 0x000000000f087348 */ /* 0x000fea0003c00000 */
[----:B------:R0:W1:Y:S02]  /*31c0*/  SHFL.BFLY P6, R14, R13, R12, R11 ;  /* 0x0c00000c0d0e7389 */ /* 0x00006400000c000b */
[----:B01----:R-:W-:Y:S05]  /*31d0*/  ENDCOLLECTIVE ;  /* 0x000000000000791b */ /* 0x003fea0003800000 */
.L_x_16576:
[----:B------:R-:W-:Y:S01]  /*31e0*/  FADD.FTZ R2, RZ, R2 ;  /* 0x00000002ff027221 */ /* 0x000fe20000010000 */
[----:B------:R-:W-:-:S07]  /*31f0*/  MOV R3, R14 ;  /* 0x0000000e00037202 */ /* 0x000fce0000000f00 */
[----:B------:R-:W-:Y:S05]  /*3200*/  WARPSYNC.COLLECTIVE R15, `(.L_x_16577) ;  /* 0x000000000f087348 */ /* 0x000fea0003c00000 */
[----:B------:R0:W1:Y:S02]  /*3210*/  SHFL.BFLY P6, R14, R13, R12, R11 ;  /* 0x0c00000c0d0e7389 */ /* 0x00006400000c000b */
[----:B01----:R-:W-:Y:S05]  /*3220*/  ENDCOLLECTIVE ;  /* 0x000000000000791b */ /* 0x003fea0003800000 */
.L_x_16577:
[----:B------:R-:W-:Y:S01]  /*3230*/  FADD.FTZ R3, RZ, R3 ;  /* 0x00000003ff037221 */ /* 0x000fe20000010000 */
[----:B------:R-:W-:Y:S06]  /*3240*/  BRA `(.L_x_16578) ;  /* 0xfffffff400e87947 */ /* 0x000fec000383ffff */
.L_x_16579:
        /* <DEDUP_REMOVED lines=11> */
.L_x_25894:


//--------------------- .text._ZN4vllm25paged_attention_v1_kernelIfhLi32ELi8ELi128ELNS_18Fp8KVCacheDataTypeE1ELb1EEEvPT_PKS2_PKT0_S8_ifPKiSA_iPKfiiiSC_SC_iiiii --------------------------
	.section	.text._ZN4vllm25paged_attention_v1_kernelIfhLi32ELi8ELi128ELNS_18Fp8KVCacheDataTypeE1ELb1EEEvPT_PKS2_PKT0_S8_ifPKiSA_iPKfiiiSC_SC_iiiii,"ax",@progbits
	.align	128
        .global         _ZN4vllm25paged_attention_v1_kernelIfhLi32ELi8ELi128ELNS_18Fp8KVCacheDataTypeE1ELb1EEEvPT_PKS2_PKT0_S8_ifPKiSA_iPKfiiiSC_SC_iiiii
        .type           _ZN4vllm25paged_attention_v1_kernelIfhLi32ELi8ELi128ELNS_18Fp8KVCacheDataTypeE1ELb1EEEvPT_PKS2_PKT0_S8_ifPKiSA_iPKfiiiSC_SC_iiiii,@function
        .size           _ZN4vllm25paged_attention_v1_kernelIfhLi32ELi8ELi128ELNS_18Fp8KVCacheDataTypeE1ELb1EEEvPT_PKS2_PKT0_S8_ifPKiSA_iPKfiiiSC_SC_iiiii,(.L_x_25895 - _ZN4vllm25paged_attention_v1_kernelIfhLi32ELi8ELi128ELNS_18Fp8KVCacheDataTypeE1ELb1EEEvPT_PKS2_PKT0_S8_ifPKiSA_iPKfiiiSC_SC_iiiii)
        .other          _ZN4vllm25paged_attention_v1_kernelIfhLi32ELi8ELi128ELNS_18Fp8KVCacheDataTypeE1ELb1EEEvPT_PKS2_PKT0_S8_ifPKiSA_iPKfiiiSC_SC_iiiii,@"STO_CUDA_ENTRY STV_DEFAULT"
_ZN4vllm25paged_attention_v1_kernelIfhLi32ELi8ELi128ELNS_18Fp8KVCacheDataTypeE1ELb1EEEvPT_PKS2_PKT0_S8_ifPKiSA_iPKfiiiSC_SC_iiiii:
.text._ZN4vllm25paged_attention_v1_kernelIfhLi32ELi8ELi128ELNS_18Fp8KVCacheDataTypeE1ELb1EEEvPT_PKS2_PKT0_S8_ifPKiSA_iPKfiiiSC_SC_iiiii:
        /* <DEDUP_REMOVED lines=104> */
.L_x_16580:
        /* <DEDUP_REMOVED lines=23> */
.L_x_16584:
        /* <DEDUP_REMOVED lines=41> */
.L_x_16582:
[----:B------:R-:W-:Y:S05]  /*0a80*/  BSYNC.RECONVERGENT B6 ;  /* 0x0000000000067941 */ /* 0x000fea0003800200 */
.L_x_16581:
        /* <DEDUP_REMOVED lines=8> */
.L_x_16615:
        /* <DEDUP_REMOVED lines=39> */
.L_x_16590:
        /* <DEDUP_REMOVED lines=11> */
.L_x_16589:
[----:B------:R-:W-:Y:S05]  /*0e30*/  BSYNC.RECONVERGENT B1 ;  /* 0x0000000000017941 */ /* 0x000fea0003800200 */
.L_x_16588:
        /* <DEDUP_REMOVED lines=12> */
.L_x_16593:
        /* <DEDUP_REMOVED lines=100> */
.L_x_16592:
[----:B------:R-:W-:Y:S05]  /*1540*/  BSYNC.RECONVERGENT B1 ;  /* 0x0000000000017941 */ /* 0x000fea0003800200 */
.L_x_16591:
        /* <DEDUP_REMOVED lines=55> */
.L_x_16595:
[----:B------:R-:W-:Y:S05]  /*18c0*/  BSYNC.RECONVERGENT B1 ;  /* 0x0000000000017941 */ /* 0x000fea0003800200 */
.L_x_16594:
        /* <DEDUP_REMOVED lines=26> */
.L_x_16587:
[----:B------:R-:W-:Y:S05]  /*1a70*/  BSYNC.RECONVERGENT B0 ;  /* 0x0000000000007941 */ /* 0x000fea0003800200 */
.L_x_16586:
        /* <DEDUP_REMOVED lines=39> */
.L_x_16600:
[----:B------:R-:W0:Y:S01]  /*1cf0*/  LDS R15, [R12] ;  /* 0x000000000c0f7984 */ /* 0x000e220000000800 */
[----:B------:R-:W-:-:S05]  /*1d00*/  VIADD R13, R13, 0x1 ;  /* 0x000000010d0d7836 */ /* 0x000fca0000000000 */
[----:B------:R-:W-:Y:S01]  /*1d10*/  ISETP.NE.AND P0, PT, R13, RZ, PT ;  /* 0x000000ff0d00720c */ /* 0x000fe20003f05270 */
[----:B0-----:R-:W-:-:S05]  /*1d20*/  FMUL.FTZ R15, R15, R2 ;  /* 0x000000020f0f7220 */ /* 0x001fca0000410000 */
[----:B------:R0:W-:Y:S02]  /*1d30*/  STS [R12], R15 ;  /* 0x0000000f0c007388 */ /* 0x0001e40000000800 */
[----:B0-----:R-:W-:-:S05]  /*1d40*/  IADD3 R12, PT, PT, R12, 0x200, RZ ;  /* 0x000002000c0c7810 */ /* 0x001fca0007ffe0ff */
[----:B------:R-:W-:Y:S05]  /*1d50*/  @P0 BRA `(.L_x_16600) ;  /* 0xfffffffc00e40947 */ /* 0x000fea000383ffff */
.L_x_16599:
[----:B------:R-:W-:Y:S05]  /*1d60*/  BSYNC.RECONVERGENT B1 ;  /* 0x0000000000017941 */ /* 0x000fea0003800200 */
.L_x_16598:
        /* <DEDUP_REMOVED lines=12> */
.L_x_16603:
        /* <DEDUP_REMOVED lines=52> */
.L_x_16602:
[----:B------:R-:W-:Y:S05]  /*2170*/  BSYNC.RECONVERGENT B1 ;  /* 0x0000000000017941 */ /* 0x000fea0003800200 */
.L_x_16601:
        /* <DEDUP_REMOVED lines=31> */
.L_x_16605:
[----:B------:R-:W-:Y:S05]  /*2370*/  BSYNC.RECONVERGENT B1 ;  /* 0x0000000000017941 */ /* 0x000fea0003800200 */
.L_x_16604:
        /* <DEDUP_REMOVED lines=14> */
.L_x_16597:
[----:B------:R-:W-:Y:S05]  /*2460*/  BSYNC.RECONVERGENT B0 ;  /* 0x0000000000007941 */ /* 0x000fea0003800200 */
.L_x_16596:
        /* <DEDUP_REMOVED lines=28> */
.L_x_16609:
        /* <DEDUP_REMOVED lines=34> */
.L_x_16608:
        /* <DEDUP_REMOVED lines=16> */
.L_x_16607:
[----:B------:R-:W-:Y:S05]  /*2950*/  BSYNC.RECONVERGENT B6 ;  /* 0x0000000000067941 */ /* 0x000fea0003800200 */
.L_x_16606:
[----:B------:R-:W-:-:S03]  /*2960*/  UMOV UR4, 0xffffffff ;  /* 0xffffffff00047882 */ /* 0x000fc60000000000 */
[----:B------:R-:W-:Y:S05]  /*2970*/  BRA.DIV UR4, `(.L_x_16610) ;  /* 0x0000000604707947 */ /* 0x000fea000b800000 */
[----:B-1----:R-:W-:Y:S02]  /*2980*/  IMAD.MOV.U32 R0, RZ, RZ, RZ ;  /* 0x000000ffff007224 */ /* 0x002fe400078e00ff */
[----:B------:R-:W-:Y:S02]  /*2990*/  HFMA2 R14, -RZ, RZ, 0, 0 ;  /* 0x00000000ff0e7431 */ /* 0x000fe400000001ff */
[----:B------:R-:W-:-:S07]  /*29a0*/  FADD.FTZ R0, RZ, R0 ;  /* 0x00000000ff007221 */ /* 0x000fce0000010000 */
.L_x_16618:
        /* <DEDUP_REMOVED lines=53> */
.L_x_16583:
        /* <DEDUP_REMOVED lines=16> */
.L_x_16611:
[----:B------:R-:W-:Y:S05]  /*2e00*/  EXIT ;  /* 0x000000000000794d */ /* 0x000fea0003800000 */
.L_x_16585:
[----:B------:R-:W-:Y:S02]  /*2e10*/  IMAD.MOV.U32 R12, RZ, RZ, 0x10 ;  /* 0x00000010ff0c7424 */ /* 0x000fe400078e00ff */
[----:B------:R-:W-:Y:S01]  /*2e20*/  HFMA2 R11, -RZ, RZ, 0, 1.847743988037109375e-06 ;  /* 0x0000001fff0b7431 */ /* 0x000fe200000001ff */
[----:B------:R-:W-:-:S07]  /*2e30*/  MOV R15, 0xffffffff ;  /* 0xffffffff000f7802 */ /* 0x000fce0000000f00 */
[----:B------:R-:W-:Y:S05]  /*2e40*/  WARPSYNC.COLLECTIVE R15, `(.L_x_16612) ;  /* 0x000000000f087348 */ /* 0x000fea0003c00000 */
[----:B------:R0:W1:Y:S02]  /*2e50*/  SHFL.BFLY P6, R14, R13, R12, R11 ;  /* 0x0c00000c0d0e7389 */ /* 0x00006400000c000b */
[----:B01----:R-:W-:Y:S05]  /*2e60*/  ENDCOLLECTIVE ;  /* 0x000000000000791b */ /* 0x003fea0003800000 */
.L_x_16612:
[----:B------:R-:W-:Y:S01]  /*2e70*/  HFMA2 R12, -RZ, RZ, 0, 4.76837158203125e-07 ;  /* 0x00000008ff0c7431 */ /* 0x000fe200000001ff */
[----:B------:R-:W-:-:S05]  /*2e80*/  FMNMX.FTZ R0, R14, -3.40282346638528859812e+38, !PT ;  /* 0xff7fffff0e007809 */ /* 0x000fca0007810000 */
[----:B------:R-:W-:-:S07]  /*2e90*/  IMAD.MOV.U32 R13, RZ, RZ, R0 ;  /* 0x000000ffff0d7224 */ /* 0x000fce00078e0000 */
[----:B------:R-:W-:Y:S05]  /*2ea0*/  WARPSYNC.COLLECTIVE R15, `(.L_x_16613) ;  /* 0x000000000f087348 */ /* 0x000fea0003c00000 */
[----:B------:R0:W1:Y:S02]  /*2eb0*/  SHFL.BFLY P6, R14, R13, R12, R11 ;  /* 0x0c00000c0d0e7389 */ /* 0x00006400000c000b */
[----:B01----:R-:W-:Y:S05]  /*2ec0*/  ENDCOLLECTIVE ;  /* 0x000000000000791b */ /* 0x003fea0003800000 */
.L_x_16613:
[----:B------:R-:W-:Y:S01]  /*2ed0*/  IMAD.MOV.U32 R12, RZ, RZ, 0x4 ;  /* 0x00000004ff0c7424 */ /* 0x000fe200078e00ff */
[----:B------:R-:W-:-:S04]  /*2ee0*/  FMNMX.FTZ R2, R0, R14, !PT ;  /* 0x0000000e00027209 */ /* 0x000fc80007810000 */
[----:B------:R-:W-:-:S07]  /*2ef0*/  MOV R13, R2 ;  /* 0x00000002000d7202 */ /* 0x000fce0000000f00 */
[----:B------:R-:W-:Y:S05]  /*2f00*/  WARPSYNC.COLLECTIVE R15, `(.L_x_16614) ;  /* 0x000000000f087348 */ /* 0x000fea0003c00000 */
[----:B------:R0:W1:Y:S02]  /*2f10*/  SHFL.BFLY P6, R14, R13, R12, R11 ;  /* 0x0c00000c0d0e7389 */ /* 0x00006400000c000b */
[----:B01----:R-:W-:Y:S05]  /*2f20*/  ENDCOLLECTIVE ;  /* 0x000000000000791b */ /* 0x003fea0003800000 */
.L_x_16614:
[----:B------:R-:W-:Y:S05]  /*2f30*/  BRA `(.L_x_16615) ;  /* 0xffffffd800f47947 */ /* 0x000fea000383ffff */
.L_x_16610:
[----:B-1----:R-:W-:Y:S01]  /*2f40*/  HFMA2 R13, -RZ, RZ, 0, 0 ;  /* 0x00000000ff0d7431 */ /* 0x002fe200000001ff */
[----:B------:R-:W-:Y:S01]  /*2f50*/  MOV R12, 0x1 ;  /* 0x00000001000c7802 */ /* 0x000fe20000000f00 */
[----:B0-----:R-:W-:Y:S01]  /*2f60*/  IMAD.MOV.U32 R11, RZ, RZ, 0x1f ;  /* 0x0000001fff0b7424 */ /* 0x001fe200078e00ff */
[----:B------:R-:W-:-:S07]  /*2f70*/  MOV R15, 0xffffffff ;  /* 0xffffffff000f7802 */ /* 0x000fce0000000f00 */
[----:B------:R-:W-:Y:S05]  /*2f80*/  WARPSYNC.COLLECTIVE R15, `(.L_x_16616) ;  /* 0x000000000f087348 */ /* 0x000fea0003c00000 */
[----:B------:R0:W1:Y:S02]  /*2f90*/  SHFL.BFLY P6, R14, R13, R12, R11 ;  /* 0x0c00000c0d0e7389 */ /* 0x00006400000c000b */
[----:B01----:R-:W-:Y:S05]  /*2fa0*/  ENDCOLLECTIVE ;  /* 0x000000000000791b */ /* 0x003fea0003800000 */
.L_x_16616:
[----:B------:R-:W-:-:S07]  /*2fb0*/  MOV R0, R14 ;  /* 0x0000000e00007202 */ /* 0x000fce0000000f00 */
[----:B------:R-:W-:Y:S05]  /*2fc0*/  WARPSYNC.COLLECTIVE R15, `(.L_x_16617) ;  /* 0x000000000f087348 */ /* 0x000fea0003c00000 */
[----:B------:R0:W1:Y:S02]  /*2fd0*/  SHFL.BFLY P6, R14, R13, R12, R11 ;  /* 0x0c00000c0d0e7389 */ /* 0x00006400000c000b */
[----:B01----:R-:W-:Y:S05]  /*2fe0*/  ENDCOLLECTIVE ;  /* 0x000000000000791b */ /* 0x003fea0003800000 */
.L_x_16617:
[----:B------:R-:W-:Y:S01]  /*2ff0*/  FADD.FTZ R0, RZ, R0 ;  /* 0x00000000ff007221 */ /* 0x000fe20000010000 */
[----:B------:R-:W-:Y:S06]  /*3000*/  BRA `(.L_x_16618) ;  /* 0xfffffff800687947 */ /* 0x000fec000383ffff */
.L_x_16619:
        /* <DEDUP_REMOVED lines=15> */
.L_x_25895:


//--------------------- .text._ZN4vllm25paged_attention_v1_kernelI13__nv_bfloat16S1_Li256ELi32ELi128ELNS_18Fp8KVCacheDataTypeE0ELb0EEEvPT_PKS3_PKT0_S9_ifPKiSB_iPKfiiiSD_SD_iiiii --------------------------
	.section	.text._ZN4vllm25paged_attention_v1_kernelI13__nv_bfloat16S1_Li256ELi32ELi128ELNS_18Fp8KVCacheDataTypeE0ELb0EEEvPT_PKS3_PKT0_S9_ifPKiSB_iPKfiiiSD_SD_iiiii,"ax",@progbits
	.align	128
        .global         _ZN4vllm25paged_attention_v1_kernelI13__nv_bfloat16S1_Li256ELi32ELi128ELNS_18Fp8KVCacheDataTypeE0ELb0EEEvPT_PKS3_PKT0_S9_ifPKiSB_iPKfiiiSD_SD_iiiii
        .type           _ZN4vllm25paged_attention_v1_kernelI13__nv_bfloat16S1_Li256ELi32ELi128ELNS_18Fp8KVCacheDataTypeE0ELb0EEEvPT_PKS3_PKT0_S9_ifPKiSB_iPKfiiiSD_SD_iiiii,@function
        .size           _ZN4vllm25paged_attention_v1_kernelI13__nv_bfloat16S1_Li256ELi32ELi128ELNS_18Fp8KVCacheDataTypeE0ELb0EEEvPT_PKS3_PKT0_S9_ifPKiSB_iPKfiiiSD_SD_iiiii,(.L_x_25896 - _ZN4vllm25paged_attention_v1_kernelI13__nv_bfloat16S1_Li256ELi32ELi128ELNS_18Fp8KVCacheDataTypeE0ELb0EEEvPT_PKS3_PKT0_S9_ifPKiSB_iPKfiiiSD_SD_iiiii)
        .other          _ZN4vllm25paged_attention_v1_kernelI13__nv_bfloat16S1_Li256ELi32ELi128ELNS_18Fp8KVCacheDataTypeE0ELb0EEEvPT_PKS3_PKT0_S9_ifPKiSB_iPKfiiiSD_SD_iiiii,@"STO_CUDA_ENTRY STV_DEFAULT"
_ZN4vllm25paged_attention_v1_kernelI13__nv_bfloat16S1_Li256ELi32ELi128ELNS_18Fp8KVCacheDataTypeE0ELb0EEEvPT_PKS3_PKT0_S9_ifPKiSB_iPKfiiiSD_SD_iiiii:
.text._ZN4vllm25paged_attention_v1_kernelI13__nv_bfloat16S1_Li256ELi32ELi128ELNS_18Fp8KVCacheDataTypeE0ELb0EEEvPT_PKS3_PKT0_S9_ifPKiSB_iPKfiiiSD_SD_iiiii:
[----:B------:R-:W0:Y:S01]  /*0000*/  LDC R1, c[0x0][0x37c] ;  /* 0x0000df00ff017b82 */ /* 0x000e220000000800 */
[----:B------:R-:W1:Y:S07]  /*0010*/  S2R R7, SR_TID.X ;  /* 0x0000000000077919 */ /* 0x000e6e0000002100 */
[----:B------:R-:W2:Y:S01]  /*0020*/  LDC.64 R54, c[0x0][0x3b0] ;  /* 0x0000ec00ff367b82 */ /* 0x000ea20000000a00 */
[----:B------:R-:W3:Y:S01]  /*0030*/  LDCU.64 UR6, c[0x0][0x358] ;  /* 0x00006b00ff0677ac */ /* 0x000ee20008000a00 */
[----:B0-----:R-:W-:Y:S01]  /*0040*/  VIADD R1, R1, 0xffffff78 ;  /* 0xffffff7801017836 */ /* 0x001fe20000000000 */
[----:B------:R-:W2:Y:S01]  /*0050*/  S2R R16, SR_CTAID.Y ;  /* 0x0000000000107919 */ /* 0x000ea20000002600 */
[----:B------:R-:W0:Y:S01]  /*0060*/  LDCU UR4, c[0x0][0x3c8] ;  /* 0x00007900ff0477ac */ /* 0x000e220008000800 */
[----:B------:R-:W4:Y:S03]  /*0070*/  S2R R13, SR_CTAID.X ;  /* 0x00000000000d7919 */ /* 0x000f260000002500 */
[----:B------:R-:W4:Y:S08]  /*0080*/  LDC R17, c[0x0][0x3a0] ;  /* 0x0000e800ff117b82 */ /* 0x000f300000000800 */
[----:B------:R-:W4:Y:S01]  /*0090*/  LDC R6, c[0x0][0x370] ;  /* 0x0000dc00ff067b82 */ /* 0x000f220000000800 */
[----:B------:R-:W-:Y:S01]  /*00a0*/  IMAD.MOV.U32 R53, RZ, RZ, RZ ;  /* 0x000000ffff357224 */ /* 0x000fe200078e00ff */
[----:B------:R-:W0:Y:S01]  /*00b0*/  LDCU UR9, c[0x0][0x3d0] ;  /* 0x00007a00ff0977ac */ /* 0x000e220008000800 */
[----:B------:R-:W-:Y:S01]  /*00c0*/  IMAD.MOV.U32 R79, RZ, RZ, -0x800001 ;  /* 0xff7fffffff4f7424 */ /* 0x000fe200078e00ff */
[----:B------:R-:W0:Y:S01]  /*00d0*/  LDCU UR12, c[0x0][0x3cc] ;  /* 0x00007980ff0c77ac */ /* 0x000e220008000800 */
[----:B------:R-:W0:Y:S01]  /*00e0*/  LDCU UR13, c[0x0][0x3a4] ;  /* 0x00007480ff0d77ac */ /* 0x000e220008000800 */
[----:B------:R-:W0:Y:S01]  /*00f0*/  LDCU.64 UR14, c[0x0][0x390] ;  /* 0x00007200ff0e77ac */ /* 0x000e220008000a00 */
[----:B-1----:R-:W-:Y:S01]  /*0100*/  ISETP.GT.U32.AND P1, PT, R7, 0x1f, PT ;  /* 0x0000001f0700780c */ /* 0x002fe20003f24070 */
[----:B--2---:R-:W-:-:S06]  /*0110*/  IMAD.WIDE.U32 R54, R16, 0x4, R54 ;  /* 0x0000000410367825 */ /* 0x004fcc00078e0036 */
[----:B---3--:R-:W2:Y:S06]  /*0120*/  LDG.E.CONSTANT R54, desc[UR6][R54.64] ;  /* 0x0000000636367981 */ /* 0x008eac000c1e9900 */
[----:B------:R-:W1:Y:S01]  /*0130*/  @!P1 LDC.64 R4, c[0x0][0x388] ;  /* 0x0000e200ff049b82 */ /* 0x000e620000000a00 */
[----:B0-----:R-:W-:Y:S02]  /*0140*/  IMAD R0, R16, UR4, RZ ;  /* 0x0000000410007c24 */ /* 0x001fe4000f8e02ff */
[----:B----4-:R-:W-:Y:S02]  /*0150*/  @!P1 IMAD.SHL.U32 R2, R13, 0x100, RZ ;  /* 0x000001000d029824 */ /* 0x010fe400078e00ff */
[----:B------:R-:W-:-:S05]  /*0160*/  @!P1 IMAD.SHL.U32 R3, R7, 0x8, RZ ;  /* 0x0000000807039824 */ /* 0x000fca00078e00ff */
[----:B------:R-:W-:Y:S02]  /*0170*/  @!P1 IADD3 R3, P0, P2, R3, R0, R2 ;  /* 0x0000000003039210 */ /* 0x000fe40007a1e002 */
[----:B------:R-:W-:-:S04]  /*0180*/  SHF.R.S32.HI R0, RZ, 0x1f, R0 ;  /* 0x0000001fff007819 */ /* 0x000fc80000011400 */
[----:B------:R-:W-:Y:S02]  /*0190*/  @!P1 IADD3.X R0, PT, PT, RZ, R0, RZ, P0, P2 ;  /* 0x00000000ff009210 */ /* 0x000fe400007e44ff */
[----:B-1----:R-:W-:-:S04]  /*01a0*/  @!P1 LEA R2, P0, R3, R4, 0x1 ;  /* 0x0000000403029211 */ /* 0x002fc800078008ff */
[----:B------:R-:W-:-:S05]  /*01b0*/  @!P1 LEA.HI.X R3, R3, R5, R0, 0x1, P0 ;  /* 0x0000000503039211 */ /* 0x000fca00000f0c00 */
[----:B------:R-:W3:Y:S04]  /*01c0*/  @!P1 LDG.E.CONSTANT R8, desc[UR6][R2.64] ;  /* 0x0000000602089981 */ /* 0x000ee8000c1e9900 */
[----:B------:R-:W3:Y:S04]  /*01d0*/  @!P1 LDG.E.CONSTANT R9, desc[UR6][R2.64+0x4] ;  /* 0x0000040602099981 */ /* 0x000ee8000c1e9900 */
[----:B------:R-:W3:Y:S04]  /*01e0*/  @!P1 LDG.E.CONSTANT R10, desc[UR6][R2.64+0x8] ;  /* 0x00000806020a9981 */ /* 0x000ee8000c1e9900 */
[----:B------:R0:W3:Y:S01]  /*01f0*/  @!P1 LDG.E.CONSTANT R11, desc[UR6][R2.64+0xc] ;  /* 0x00000c06020b9981 */ /* 0x0000e2000c1e9900 */
[----:B------:R-:W-:-:S04]  /*0200*/  IABS R15, R17 ;  /* 0x00000011000f7213 */ /* 0x000fc80000000000 */
[----:B------:R-:W1:Y:S08]  /*0210*/  I2F.RP R0, R15 ;  /* 0x0000000f00007306 */ /* 0x000e700000209400 */
[----:B-1----:R-:W1:Y:S02]  /*0220*/  MUFU.RCP R0, R0 ;  /* 0x0000000000007308 */ /* 0x002e640000001000 */
[----:B-1----:R-:W-:-:S06]  /*0230*/  IADD3 R4, PT, PT, R0, 0xffffffe, RZ ;  /* 0x0ffffffe00047810 */ /* 0x002fcc0007ffe0ff */
[----:B------:R1:W4:Y:S01]  /*0240*/  F2I.FTZ.U32.TRUNC.NTZ R5, R4 ;  /* 0x0000000400057305 */ /* 0x000322000021f000 */
[----:B0-----:R-:W-:Y:S01]  /*0250*/  IABS R2, R6 ;  /* 0x0000000600027213 */ /* 0x001fe20000000000 */
[----:B-1----:R-:W-:Y:S02]  /*0260*/  IMAD.MOV.U32 R4, RZ, RZ, RZ ;  /* 0x000000ffff047224 */ /* 0x002fe400078e00ff */
[----:B----4-:R-:W-:-:S04]  /*0270*/  IMAD.MOV R12, RZ, RZ, -R5 ;  /* 0x000000ffff0c7224 */ /* 0x010fc800078e0a05 */
[----:B------:R-:W-:-:S04]  /*0280*/  IMAD R3, R12, R15, RZ ;  /* 0x0000000f0c037224 */ /* 0x000fc800078e02ff */
[----:B------:R-:W-:-:S06]  /*0290*/  IMAD.HI.U32 R5, R5, R3, R4 ;  /* 0x0000000305057227 */ /* 0x000fcc00078e0004 */
[----:B------:R-:W-:-:S04]  /*02a0*/  IMAD.HI.U32 R5, R5, R2, RZ ;  /* 0x0000000205057227 */ /* 0x000fc800078e00ff */
[----:B------:R-:W-:-:S04]  /*02b0*/  IMAD.MOV R0, RZ, RZ, -R5 ;  /* 0x000000ffff007224 */ /* 0x000fc800078e0a05 */
[----:B------:R-:W-:-:S05]  /*02c0*/  IMAD R0, R15, R0, R2 ;  /* 0x000000000f007224 */ /* 0x000fca00078e0202 */
[----:B------:R-:W-:-:S13]  /*02d0*/  ISETP.GT.U32.AND P2, PT, R15, R0, PT ;  /* 0x000000000f00720c */ /* 0x000fda0003f44070 */
[----:B------:R-:W-:-:S04]  /*02e0*/  @!P2 IADD3 R0, PT, PT, R0, -R15, RZ ;  /* 0x8000000f0000a210 */ /* 0x000fc80007ffe0ff */
[----:B------:R-:W-:Y:S02]  /*02f0*/  ISETP.GE.U32.AND P0, PT, R0, R15, PT ;  /* 0x0000000f0000720c */ /* 0x000fe40003f06070 */
[----:B------:R-:W-:Y:S01]  /*0300*/  LOP3.LUT R0, R6, R17, RZ, 0x3c, !PT ;  /* 0x0000001106007212 */ /* 0x000fe200078e3cff */
[----:B------:R-:W-:Y:S01]  /*0310*/  @!P2 VIADD R5, R5, 0x1 ;  /* 0x000000010505a836 */ /* 0x000fe20000000000 */
[----:B------:R-:W-:Y:S02]  /*0320*/  ISETP.NE.AND P2, PT, R17, RZ, PT ;  /* 0x000000ff1100720c */ /* 0x000fe40003f45270 */
[----:B------:R-:W-:-:S07]  /*0330*/  ISETP.GE.AND P3, PT, R0, RZ, PT ;  /* 0x000000ff0000720c */ /* 0x000fce0003f66270 */
[----:B------:R-:W-:-:S04]  /*0340*/  @P0 VIADD R5, R5, 0x1 ;  /* 0x0000000105050836 */ /* 0x000fc80000000000 */
[----:B------:R-:W-:Y:S02]  /*0350*/  IMAD.MOV.U32 R12, RZ, RZ, R5 ;  /* 0x000000ffff0c7224 */ /* 0x000fe400078e0005 */
[----:B------:R-:W0:Y:S03]  /*0360*/  LDC.64 R4, c[0x0][0x3c0] ;  /* 0x0000f000ff047b82 */ /* 0x000e260000000a00 */
[----:B------:R-:W-:Y:S02]  /*0370*/  @!P3 IADD3 R12, PT, PT, RZ, -R12, RZ ;  /* 0x8000000cff0cb210 */ /* 0x000fe40007ffe0ff */
[----:B------:R-:W-:-:S04]  /*0380*/  @!P2 LOP3.LUT R12, RZ, R17, RZ, 0x33, !PT ;  /* 0x00000011ff0ca212 */ /* 0x000fc800078e33ff */
[----:B------:R-:W-:-:S04]  /*0390*/  IABS R15, R12 ;  /* 0x0000000c000f7213 */ /* 0x000fc80000000000 */
[----:B------:R-:W1:Y:S08]  /*03a0*/  I2F.RP R0, R15 ;  /* 0x0000000f00007306 */ /* 0x000e700000209400 */
[----:B-1----:R-:W1:Y:S02]  /*03b0*/  MUFU.RCP R0, R0 ;  /* 0x0000000000007308 */ /* 0x002e640000001000 */
[----:B-1----:R-:W-:-:S06]  /*03c0*/  VIADD R2, R0, 0xffffffe ;  /* 0x0ffffffe00027836 */ /* 0x002fcc0000000000 */
[----:B------:R-:W1:Y:S01]  /*03d0*/  F2I.FTZ.U32.TRUNC.NTZ R3, R2 ;  /* 0x0000000200037305 */ /* 0x000e62000021f000 */
[----:B0-----:R-:W-:-:S04]  /*03e0*/  ISETP.NE.U32.AND P0, PT, R4, RZ, PT ;  /* 0x000000ff0400720c */ /* 0x001fc80003f05070 */
[----:B------:R-:W-:Y:S01]  /*03f0*/  ISETP.NE.AND.EX P0, PT, R5, RZ, PT, P0 ;  /* 0x000000ff0500720c */ /* 0x000fe20003f05300 */
[----:B-1----:R-:W-:Y:S02]  /*0400*/  IMAD.MOV R6, RZ, RZ, -R3 ;  /* 0x000000ffff067224 */ /* 0x002fe400078e0a03 */
[----:B------:R-:W-:Y:S02]  /*0410*/  HFMA2 R2, -RZ, RZ, 0, 0 ;  /* 0x00000000ff027431 */ /* 0x000fe400000001ff */
[----:B------:R-:W-:-:S04]  /*0420*/  IMAD.MOV.U32 R4, RZ, RZ, R6 ;  /* 0x000000ffff047224 */ /* 0x000fc800078e0006 */
[----:B------:R-:W-:Y:S01]  /*0430*/  IMAD R5, R4, R15, RZ ;  /* 0x0000000f04057224 */ /* 0x000fe200078e02ff */
[----:B------:R-:W-:Y:S02]  /*0440*/  IABS R0, R13 ;  /* 0x0000000d00007213 */ /* 0x000fe40000000000 */
[----:B------:R-:W-:Y:S01]  /*0450*/  IABS R4, R12 ;  /* 0x0000000c00047213 */ /* 0x000fe20000000000 */
[----:B------:R-:W-:-:S04]  /*0460*/  IMAD.HI.U32 R3, R3, R5, R2 ;  /* 0x0000000503037227 */ /* 0x000fc800078e0002 */
[----:B------:R-:W-:Y:S02]  /*0470*/  IMAD.MOV R5, RZ, RZ, -R4 ;  /* 0x000000ffff057224 */ /* 0x000fe400078e0a04 */
[----:B------:R-:W-:Y:S02]  /*0480*/  IMAD.HI.U32 R50, R3, R0, RZ ;  /* 0x0000000003327227 */ /* 0x000fe400078e00ff */
[----:B------:R-:W0:Y:S02]  /*0490*/  @P0 LDC.64 R2, c[0x0][0x3c0] ;  /* 0x0000f000ff020b82 */ /* 0x000e240000000a00 */
[----:B------:R-:W-:Y:S02]  /*04a0*/  IMAD R0, R50, R5, R0 ;  /* 0x0000000532007224 */ /* 0x000fe400078e0200 */
[----:B------:R-:W1:Y:S03]  /*04b0*/  @!P1 S2R R5, SR_CgaCtaId ;  /* 0x0000000000059919 */ /* 0x000e660000008800 */
[----:B------:R-:W-:-:S13]  /*04c0*/  ISETP.GT.U32.AND P3, PT, R15, R0, PT ;  /* 0x000000000f00720c */ /* 0x000fda0003f64070 */
[----:B------:R-:W-:Y:S02]  /*04d0*/  @!P3 IMAD.IADD R0, R0, 0x1, -R15 ;  /* 0x000000010000b824 */ /* 0x000fe400078e0a0f */
[----:B0-----:R-:W-:-:S03]  /*04e0*/  @P0 IMAD.WIDE.U32 R2, R13, 0x4, R2 ;  /* 0x000000040d020825 */ /* 0x001fc600078e0002 */
[----:B------:R-:W-:Y:S02]  /*04f0*/  ISETP.GE.U32.AND P2, PT, R0, R15, PT ;  /* 0x0000000f0000720c */ /* 0x000fe40003f46070 */
[----:B------:R-:W-:Y:S01]  /*0500*/  LOP3.LUT R0, R13, R12, RZ, 0x3c, !PT ;  /* 0x0000000c0d007212 */ /* 0x000fe200078e3cff */
[----:B------:R-:W-:Y:S01]  /*0510*/  @!P3 VIADD R50, R50, 0x1 ;  /* 0x000000013232b836 */ /* 0x000fe20000000000 */
[----:B------:R-:W-:Y:S01]  /*0520*/  SHF.R.U32.HI R52, RZ, 0x5, R7 ;  /* 0x00000005ff347819 */ /* 0x000fe20000011607 */
[----:B------:R0:W5:Y:S01]  /*0530*/  @P0 LDG.E.CONSTANT R53, desc[UR6][R2.64] ;  /* 0x0000000602350981 */ /* 0x000162000c1e9900 */
[----:B------:R-:W-:Y:S02]  /*0540*/  @!P1 MOV R4, 0x400 ;  /* 0x0000040000049802 */ /* 0x000fe40000000f00 */
[----:B--2---:R-:W-:-:S04]  /*0550*/  IADD3 R6, PT, PT, R54, 0x1f, RZ ;  /* 0x0000001f36067810 */ /* 0x004fc80007ffe0ff */
[----:B------:R-:W-:-:S04]  /*0560*/  SHF.R.S32.HI R13, RZ, 0x1f, R6 ;  /* 0x0000001fff0d7819 */ /* 0x000fc80000011406 */
[----:B------:R-:W-:Y:S01]  /*0570*/  LEA.HI R13, R13, R6, RZ, 0x5 ;  /* 0x000000060d0d7211 */ /* 0x000fe200078f28ff */
[----:B------:R-:W-:-:S03]  /*0580*/  @P2 VIADD R50, R50, 0x1 ;  /* 0x0000000132322836 */ /* 0x000fc60000000000 */
[----:B------:R-:W-:Y:S02]  /*0590*/  SHF.R.S32.HI R51, RZ, 0x5, R13 ;  /* 0x00000005ff337819 */ /* 0x000fe4000001140d */
[----:B------:R-:W-:Y:S02]  /*05a0*/  ISETP.GE.AND P4, PT, R0, RZ, PT ;  /* 0x000000ff0000720c */ /* 0x000fe40003f86270 */
[----:B------:R-:W-:Y:S02]  /*05b0*/  ISETP.GE.AND P2, PT, R52, R51, PT ;  /* 0x000000333400720c */ /* 0x000fe40003f46270 */
[----:B-1----:R-:W-:Y:S02]  /*05c0*/  @!P1 LEA R4, R5, R4, 0x18 ;  /* 0x0000000405049211 */ /* 0x002fe400078ec0ff */
[----:B------:R-:W-:-:S03]  /*05d0*/  ISETP.NE.AND P0, PT, R12, RZ, PT ;  /* 0x000000ff0c00720c */ /* 0x000fc60003f05270 */
[----:B------:R-:W-:Y:S01]  /*05e0*/  @!P1 IMAD R4, R7, 0x10, R4 ;  /* 0x0000001007049824 */ /* 0x000fe200078e0204 */
[----:B------:R-:W-:Y:S03]  /*05f0*/  BSSY.RECONVERGENT B0, `(.L_x_16620) ;  /* 0x0000524000007945 */ /* 0x000fe60003800200 */
[----:B------:R-:W-:-:S06]  /*0600*/  @!P4 IADD3 R50, PT, PT, RZ, -R50, RZ ;  /* 0x80000032ff32c210 */ /* 0x000fcc0007ffe0ff */
[----:B------:R-:W-:Y:S01]  /*0610*/  @!P0 LOP3.LUT R50, RZ, R12, RZ, 0x33, !PT ;  /* 0x0000000cff328212 */ /* 0x000fe200078e33ff */
[----:B---3--:R0:W-:Y:S01]  /*0620*/  @!P1 STS.128 [R4], R8 ;  /* 0x0000000804009388 */ /* 0x0081e20000000c00 */
[----:B------:R-:W-:Y:S06]  /*0630*/  BAR.SYNC.DEFER_BLOCKING 0x0 ;  /* 0x0000000000007b1d */ /* 0x000fec0000010000 */
[----:B------:R-:W-:Y:S05]  /*0640*/  @P2 BRA `(.L_x_16621) ;  /* 0x0000005000782947 */ /* 0x000fea0003800000 */
[----:B------:R-:W1:Y:S01]  /*0650*/  S2UR UR5, SR_CgaCtaId ;  /* 0x00000000000579c3 */ /* 0x000e620000008800 */
[----:B------:R-:W-:Y:S01]  /*0660*/  UMOV UR4, 0x400 ;  /* 0x0000040000047882 */ /* 0x000fe20000000000 */
[----:B------:R-:W2:Y:S01]  /*0670*/  S2R R110, SR_TID.X ;  /* 0x00000000006e7919 */ /* 0x000ea20000002100 */
[----:B------:R-:W3:Y:S01]  /*0680*/  LDCU UR8, c[0x0][0x3b8] ;  /* 0x00007700ff0877ac */ /* 0x000ee20008000800 */
[----:B0-----:R-:W-:Y:S01]  /*0690*/  IMAD.MOV.U32 R3, RZ, RZ, RZ ;  /* 0x000000ffff037224 */ /* 0x001fe200078e00ff */
[----:B------:R-:W0:Y:S01]  /*06a0*/  LDCU.64 UR10, c[0x0][0x3a8] ;  /* 0x00007500ff0a77ac */ /* 0x000e220008000a00 */
[----:B---3--:R-:W-:Y:S01]  /*06b0*/  IMAD R5, R16, UR8, RZ ;  /* 0x0000000810057c24 */ /* 0x008fe2000f8e02ff */
[----:B-1----:R-:W-:Y:S02]  /*06c0*/  ULEA UR16, UR5, UR4, 0x18 ;  /* 0x0000000405107291 */ /* 0x002fe4000f8ec0ff */
[----:B------:R-:W-:-:S04]  /*06d0*/  UIADD3 UR4, UPT, UPT, UR4, 0x220, URZ ;  /* 0x0000022004047890 */ /* 0x000fc8000fffe0ff */
[----:B------:R-:W-:-:S03]  /*06e0*/  ULEA UR4, UR5, UR4, 0x18 ;  /* 0x0000000405047291 */ /* 0x000fc6000f8ec0ff */
[----:B------:R-:W1:Y:S01]  /*06f0*/  LDS.128 R8, [UR16] ;  /* 0x00000010ff087984 */ /* 0x000e620008000c00 */
[----:B--2---:R-:W-:Y:S01]  /*0700*/  SHF.R.U32.HI R2, RZ, 0x3, R110 ;  /* 0x00000003ff027819 */ /* 0x004fe2000001166e */
[----:B------:R-:W-:Y:S02]  /*0710*/  IMAD.SHL.U32 R108, R110, 0x4, RZ ;  /* 0x000000046e6c7824 */ /* 0x000fe400078e00ff */
[----:B------:R-:W2:Y:S01]  /*0720*/  LDS.128 R12, [UR16+0x10] ;  /* 0x00001010ff0c7984 */ /* 0x000ea20008000c00 */
[----:B------:R-:W-:Y:S01]  /*0730*/  LOP3.LUT R2, R2, 0x7c, RZ, 0xc0, !PT ;  /* 0x0000007c02027812 */ /* 0x000fe200078ec0ff */
[----:B------:R-:W-:Y:S01]  /*0740*/  IMAD.IADD R107, R110, 0x1, -R54 ;  /* 0x000000016e6b7824 */ /* 0x000fe200078e0a36 */
[----:B------:R-:W-:Y:S01]  /*0750*/  LOP3.LUT R108, R108, 0x7c, RZ, 0xc0, !PT ;  /* 0x0000007c6c6c7812 */ /* 0x000fe200078ec0ff */
[----:B------:R-:W-:Y:S01]  /*0760*/  LDS.128 R28, [UR16+0x20] ;  /* 0x00002010ff1c7984 */ /* 0x000fe20008000c00 */
[----:B------:R-:W-:Y:S02]  /*0770*/  VIADD R110, R110, 0x1 ;  /* 0x000000016e6e7836 */ /* 0x000fe40000000000 */
[----:B------:R-:W-:Y:S01]  /*0780*/  IMAD.WIDE R2, R5, 0x4, R2 ;  /* 0x0000000405027825 */ /* 0x000fe200078e0202 */
[----:B------:R-:W-:Y:S03]  /*0790*/  LDS.128 R32, [UR16+0x30] ;  /* 0x00003010ff207984 */ /* 0x000fe60008000c00 */
[----:B------:R-:W-:Y:S01]  /*07a0*/  IMAD R108, R52, 0x80, R108 ;  /* 0x00000080346c7824 */ /* 0x000fe200078e026c */
[----:B0-----:R-:W-:Y:S01]  /*07b0*/  IADD3 R49, P0, PT, R2, UR10, RZ ;  /* 0x0000000a02317c10 */ /* 0x001fe2000ff1e0ff */
[----:B------:R-:W0:Y:S02]  /*07c0*/  LDS.128 R4, [UR16+0x40] ;  /* 0x00004010ff047984 */ /* 0x000e240008000c00 */
[----:B------:R-:W-:Y:S01]  /*07d0*/  VIADD R108, R108, UR4 ;  /* 0x000000046c6c7c36 */ /* 0x000fe20008000000 */
[----:B------:R-:W-:Y:S01]  /*07e0*/  IADD3.X R48, PT, PT, R3, UR11, RZ, P0, !PT ;  /* 0x0000000b03307c10 */ /* 0x000fe200087fe4ff */
[----:B------:R-:W3:Y:S04]  /*07f0*/  LDS.128 R24, [UR16+0x50] ;  /* 0x00005010ff187984 */ /* 0x000ee80008000c00 */
[----:B------:R-:W-:Y:S04]  /*0800*/  LDS.128 R20, [UR16+0x60] ;  /* 0x00006010ff147984 */ /* 0x000fe80008000c00 */
[----:B------:R-:W4:Y:S04]  /*0810*/  LDS.128 R16, [UR16+0x70] ;  /* 0x00007010ff107984 */ /* 0x000f280008000c00 */
[----:B------:R-:W-:Y:S04]  /*0820*/  LDS.128 R72, [UR16+0x110] ;  /* 0x00011010ff487984 */ /* 0x000fe80008000c00 */
[----:B------:R-:W-:Y:S01]  /*0830*/  LDS.128 R60, [UR16+0x120] ;  /* 0x00012010ff3c7984 */ /* 0x000fe20008000c00 */
[----:B-1----:R-:W-:Y:S01]  /*0840*/  IMAD.U32 R2, R8, 0x10000, RZ ;  /* 0x0001000008027824 */ /* 0x002fe200078e00ff */
[----:B------:R-:W-:-:S02]  /*0850*/  SHF.L.U32 R0, R9, 0x10, RZ ;  /* 0x0000001009007819 */ /* 0x000fc400000006ff */
[----:B------:R-:W1:Y:S01]  /*0860*/  LDS.128 R56, [UR16+0x130] ;  /* 0x00013010ff387984 */ /* 0x000e620008000c00 */
[----:B------:R-:W-:Y:S02]  /*0870*/  PRMT R112, R8, 0x7632, R112 ;  /* 0x0000763208707816 */ /* 0x000fe40000000070 */
[----:B--2---:R-:W-:Y:S01]  /*0880*/  PRMT R116, R12, 0x7632, R116 ;  /* 0x000076320c747816 */ /* 0x004fe20000000074 */
[----:B------:R2:W-:Y:S01]  /*0890*/  STL [R1+0x70], R2 ;  /* 0x0000700201007387 */ /* 0x0005e20000100800 */
[----:B------:R-:W-:Y:S02]  /*08a0*/  PRMT R117, R13, 0x7632, R117 ;  /* 0x000076320d757816 */ /* 0x000fe40000000075 */
[----:B------:R-:W-:Y:S01]  /*08b0*/  PRMT R118, R14, 0x7632, R118 ;  /* 0x000076320e767816 */ /* 0x000fe20000000076 */
[----:B------:R3:W-:Y:S01]  /*08c0*/  STL [R1+0x6c], R0 ;  /* 0x00006c0001007387 */ /* 0x0007e20000100800 */
[----:B------:R-:W-:Y:S01]  /*08d0*/  PRMT R119, R15, 0x7632, R119 ;  /* 0x000076320f777816 */ /* 0x000fe20000000077 */
[----:B------:R-:W-:Y:S01]  /*08e0*/  IMAD.U32 R117, R117, 0x10000, RZ ;  /* 0x0001000075757824 */ /* 0x000fe200078e00ff */
[----:B------:R-:W-:Y:S01]  /*08f0*/  PRMT R113, R9, 0x7632, R113 ;  /* 0x0000763209717816 */ /* 0x000fe20000000071 */
[----:B------:R-:W1:Y:S01]  /*0900*/  LDS.128 R64, [UR16+0x140] ;  /* 0x00014010ff407984 */ /* 0x000e620008000c00 */
[C---:B------:R-:W-:Y:S01]  /*0910*/  PRMT R114, R10.reuse, 0x7632, R114 ;  /* 0x000076320a727816 */ /* 0x040fe20000000072 */
[----:B--2---:R-:W-:Y:S01]  /*0920*/  IMAD.U32 R2, R10, 0x10000, RZ ;  /* 0x000100000a027824 */ /* 0x004fe200078e00ff */
[C---:B------:R-:W-:Y:S01]  /*0930*/  PRMT R115, R11.reuse, 0x7632, R115 ;  /* 0x000076320b737816 */ /* 0x040fe20000000073 */
[----:B------:R-:W2:Y:S01]  /*0940*/  LDS.128 R68, [UR16+0x150] ;  /* 0x00015010ff447984 */ /* 0x000ea20008000c00 */
[----:B0-----:R-:W-:Y:S01]  /*0950*/  PRMT R132, R4, 0x7632, R132 ;  /* 0x0000763204847816 */ /* 0x001fe20000000084 */
[----:B---3--:R-:W-:Y:S01]  /*0960*/  IMAD.U32 R0, R11, 0x10000, RZ ;  /* 0x000100000b007824 */ /* 0x008fe200078e00ff */
[----:B------:R-:W-:Y:S01]  /*0970*/  PRMT R133, R5, 0x7632, R133 ;  /* 0x0000763205857816 */ /* 0x000fe20000000085 */
[----:B------:R0:W-:Y:S01]  /*0980*/  STL [R1+0x68], R2 ;  /* 0x0000680201007387 */ /* 0x0001e20000100800 */
[----:B------:R-:W-:Y:S01]  /*0990*/  PRMT R134, R6, 0x7632, R134 ;  /* 0x0000763206867816 */ /* 0x000fe20000000086 */
[----:B------:R-:W-:Y:S01]  /*09a0*/  IMAD.U32 R113, R113, 0x10000, RZ ;  /* 0x0001000071717824 */ /* 0x000fe200078e00ff */
[----:B------:R-:W-:Y:S01]  /*09b0*/  PRMT R135, R7, 0x7632, R135 ;  /* 0x0000763207877816 */ /* 0x000fe20000000087 */
[----:B------:R3:W-:Y:S01]  /*09c0*/  STL [R1+0x64], R0 ;  /* 0x0000640001007387 */ /* 0x0007e20000100800 */
[----:B------:R-:W-:Y:S01]  /*09d0*/  PRMT R136, R24, 0x7632, R136 ;  /* 0x0000763218887816 */ /* 0x000fe20000000088 */
[----:B------:R-:W-:Y:S01]  /*09e0*/  IMAD.U32 R114, R114, 0x10000, RZ ;  /* 0x0001000072727824 */ /* 0x000fe200078e00ff */
[----:B------:R-:W-:Y:S01]  /*09f0*/  PRMT R137, R25, 0x7632, R137 ;  /* 0x0000763219897816 */ /* 0x000fe20000000089 */
[----:B------:R-:W2:Y:S01]  /*0a00*/  LDS.128 R8, [UR16+0x90] ;  /* 0x00009010ff087984 */ /* 0x000ea20008000c00 */
[----:B------:R-:W-:Y:S01]  /*0a10*/  PRMT R138, R26, 0x7632, R138 ;  /* 0x000076321a8a7816 */ /* 0x000fe2000000008a */
[----:B0-----:R-:W-:Y:S01]  /*0a20*/  IMAD.U32 R2, R12, 0x10000, RZ ;  /* 0x000100000c027824 */ /* 0x001fe200078e00ff */
[----:B------:R-:W-:Y:S01]  /*0a30*/  PRMT R139, R27, 0x7632, R139 ;  /* 0x000076321b8b7816 */ /* 0x000fe2000000008b */
[----:B----4-:R-:W-:Y:S01]  /*0a40*/  IMAD.U32 R46, R18, 0x10000, RZ ;  /* 0x00010000122e7824 */ /* 0x010fe200078e00ff */
[----:B------:R-:W-:Y:S01]  /*0a50*/  PRMT R140, R20, 0x7632, R140 ;  /* 0x00007632148c7816 */ /* 0x000fe2000000008c */
[----:B------:R-:W-:Y:S01]  /*0a60*/  IMAD.U32 R45, R19, 0x10000, RZ ;  /* 0x00010000132d7824 */ /* 0x000fe200078e00ff */
[----:B---3--:R-:W-:Y:S01]  /*0a70*/  SHF.L.U32 R0, R13, 0x10, RZ ;  /* 0x000000100d007819 */ /* 0x008fe200000006ff */
[----:B------:R0:W-:Y:S01]  /*0a80*/  STL [R1+0x60], R2 ;  /* 0x0000600201007387 */ /* 0x0001e20000100800 */
[----:B------:R-:W-:Y:S01]  /*0a90*/  PRMT R141, R21, 0x7632, R141 ;  /* 0x00007632158d7816 */ /* 0x000fe2000000008d */
[----:B------:R-:W-:Y:S01]  /*0aa0*/  IMAD.U32 R115, R115, 0x10000, RZ ;  /* 0x0001000073737824 */ /* 0x000fe200078e00ff */
[----:B------:R-:W-:Y:S01]  /*0ab0*/  PRMT R142, R22, 0x7632, R142 ;  /* 0x00007632168e7816 */ /* 0x000fe2000000008e */
[----:B------:R3:W-:Y:S01]  /*0ac0*/  STL [R1+0x5c], R0 ;  /* 0x00005c0001007387 */ /* 0x0007e20000100800 */
[----:B------:R-:W-:Y:S01]  /*0ad0*/  PRMT R143, R23, 0x7632, R143 ;  /* 0x00007632178f7816 */ /* 0x000fe2000000008f */
[----:B-1----:R-:W-:Y:S01]  /*0ae0*/  IMAD.U32 R55, R56, 0x10000, RZ ;  /* 0x0001000038377824 */ /* 0x002fe200078e00ff */
[----:B------:R-:W-:Y:S01]  /*0af0*/  PRMT R144, R16, 0x7632, R144 ;  /* 0x0000763210907816 */ /* 0x000fe20000000090 */
[----:B------:R-:W1:Y:S01]  /*0b00*/  LDS.128 R80, [UR16+0x160] ;  /* 0x00016010ff507984 */ /* 0x000e620008000c00 */
[C---:B------:R-:W-:Y:S01]  /*0b10*/  PRMT R145, R17.reuse, 0x7632, R145 ;  /* 0x0000763211917816 */ /* 0x040fe20000000091 */
[----:B0-----:R-:W-:Y:S01]  /*0b20*/  IMAD.U32 R2, R14, 0x10000, RZ ;  /* 0x000100000e027824 */ /* 0x001fe200078e00ff */
[----:B------:R-:W-:Y:S01]  /*0b30*/  SHF.L.U32 R47, R17, 0x10, RZ ;  /* 0x00000010112f7819 */ /* 0x000fe200000006ff */
[----:B------:R-:W0:Y:S01]  /*0b40*/  LDS.128 R76, [UR16+0x190] ;  /* 0x00019010ff4c7984 */ /* 0x000e220008000c00 */
[----:B------:R-:W-:Y:S01]  /*0b50*/  PRMT R146, R18, 0x7632, R146 ;  /* 0x0000763212927816 */ /* 0x000fe20000000092 */
        /* <DEDUP_REMOVED lines=10> */
[----:B------:R-:W0:Y:S01]  /*0c00*/  LDS.128 R12, [UR16+0x80] ;  /* 0x00008010ff0c7984 */ /* 0x000e220008000c00 */
[----:B------:R-:W-:Y:S01]  /*0c10*/  PRMT R122, R30, 0x7632, R122 ;  /* 0x000076321e7a7816 */ /* 0x000fe2000000007a */
[----:B---3--:R-:W-:Y:S01]  /*0c20*/  IMAD.U32 R2, R28, 0x10000, RZ ;  /* 0x000100001c027824 */ /* 0x008fe200078e00ff */
[----:B------:R-:W-:Y:S01]  /*0c30*/  PRMT R123, R31, 0x7632, R123 ;  /* 0x000076321f7b7816 */ /* 0x000fe2000000007b */
[----:B--2---:R-:W-:Y:S01]  /*0c40*/  IMAD.U32 R87, R68, 0x10000, RZ ;  /* 0x0001000044577824 */ /* 0x004fe200078e00ff */
[----:B------:R-:W-:Y:S01]  /*0c50*/  PRMT R120, R28, 0x7632, R120 ;  /* 0x000076321c787816 */ /* 0x000fe20000000078 */
[----:B------:R-:W-:Y:S01]  /*0c60*/  IMAD.U32 R89, R70, 0x10000, RZ ;  /* 0x0001000046597824 */ /* 0x000fe200078e00ff */
[----:B----4-:R-:W-:Y:S01]  /*0c70*/  SHF.L.U32 R0, R29, 0x10, RZ ;  /* 0x000000101d007819 */ /* 0x010fe200000006ff */
[----:B------:R2:W-:Y:S01]  /*0c80*/  STL [R1+0x50], R2 ;  /* 0x0000500201007387 */ /* 0x0005e20000100800 */
[C---:B------:R-:W-:Y:S01]  /*0c90*/  PRMT R152, R8.reuse, 0x7632, R152 ;  /* 0x0000763208987816 */ /* 0x040fe20000000098 */
[----:B------:R-:W-:Y:S01]  /*0ca0*/  IMAD.U32 R40, R8, 0x10000, RZ ;  /* 0x0001000008287824 */ /* 0x000fe200078e00ff */
[C---:B------:R-:W-:Y:S01]  /*0cb0*/  PRMT R153, R9.reuse, 0x7632, R153 ;  /* 0x0000763209997816 */ /* 0x040fe20000000099 */
[----:B------:R3:W-:Y:S01]  /*0cc0*/  STL [R1+0x4c], R0 ;  /* 0x00004c0001007387 */ /* 0x0007e20000100800 */
[----:B------:R-:W-:Y:S01]  /*0cd0*/  SHF.L.U32 R39, R9, 0x10, RZ ;  /* 0x0000001009277819 */ /* 0x000fe200000006ff */
[C---:B------:R-:W-:Y:S01]  /*0ce0*/  IMAD.U32 R38, R10.reuse, 0x10000, RZ ;  /* 0x000100000a267824 */ /* 0x040fe200078e00ff */
[----:B------:R-:W-:Y:S01]  /*0cf0*/  PRMT R154, R10, 0x7632, R154 ;  /* 0x000076320a9a7816 */ /* 0x000fe2000000009a */
[C---:B------:R-:W-:Y:S01]  /*0d00*/  IMAD.U32 R37, R11.reuse, 0x10000, RZ ;  /* 0x000100000b257824 */ /* 0x040fe200078e00ff */
[----:B------:R-:W-:Y:S01]  /*0d10*/  PRMT R155, R11, 0x7632, R155 ;  /* 0x000076320b9b7816 */ /* 0x000fe2000000009b */
[----:B--2---:R-:W-:Y:S01]  /*0d20*/  IMAD.U32 R2, R30, 0x10000, RZ ;  /* 0x000100001e027824 */ /* 0x004fe200078e00ff */
[----:B------:R-:W2:Y:S01]  /*0d30*/  LDS.128 R8, [UR16+0xf0] ;  /* 0x0000f010ff087984 */ /* 0x000ea20008000c00 */
[----:B------:R-:W-:Y:S01]  /*0d40*/  PRMT R128, R32, 0x7632, R128 ;  /* 0x0000763220807816 */ /* 0x000fe20000000080 */
[----:B------:R-:W-:Y:S01]  /*0d50*/  IMAD.U32 R90, R71, 0x10000, RZ ;  /* 0x00010000475a7824 */ /* 0x000fe200078e00ff */
[----:B------:R-:W-:Y:S01]  /*0d60*/  PRMT R184, R72, 0x7632, R184 ;  /* 0x0000763248b87816 */ /* 0x000fe200000000b8 */
[----:B---3--:R-:W-:Y:S01]  /*0d70*/  IMAD.U32 R0, R31, 0x10000, RZ ;  /* 0x000100001f007824 */ /* 0x008fe200078e00ff */
[----:B------:R3:W-:Y:S01]  /*0d80*/  STL [R1+0x48], R2 ;  /* 0x0000480201007387 */ /* 0x0007e20000100800 */
[----:B------:R-:W-:Y:S01]  /*0d90*/  PRMT R185, R73, 0x7632, R185 ;  /* 0x0000763249b97816 */ /* 0x000fe200000000b9 */
[----:B-1----:R-:W-:Y:S01]  /*0da0*/  IMAD.U32 R91, R80, 0x10000, RZ ;  /* 0x00010000505b7824 */ /* 0x002fe200078e00ff */
[----:B------:R-:W-:Y:S01]  /*0db0*/  PRMT R186, R74, 0x7632, R186 ;  /* 0x000076324aba7816 */ /* 0x000fe200000000ba */
[----:B------:R1:W-:Y:S01]  /*0dc0*/  STL [R1+0x44], R0 ;  /* 0x0000440001007387 */ /* 0x0003e20000100800 */
[----:B------:R-:W-:Y:S01]  /*0dd0*/  PRMT R187, R75, 0x7632, R187 ;  /* 0x000076324bbb7816 */ /* 0x000fe200000000bb */
[----:B------:R-:W-:Y:S01]  /*0de0*/  IMAD.U32 R93, R82, 0x10000, RZ ;  /* 0x00010000525d7824 */ /* 0x000fe200078e00ff */
[----:B------:R-:W-:Y:S01]  /*0df0*/  PRMT R188, R60, 0x7632, R188 ;  /* 0x000076323cbc7816 */ /* 0x000fe200000000bc */
[----:B------:R-:W-:Y:S01]  /*0e00*/  IMAD.U32 R94, R83, 0x10000, RZ ;  /* 0x00010000535e7824 */ /* 0x000fe200078e00ff */
[C---:B------:R-:W-:Y:S01]  /*0e10*/  PRMT R189, R61.reuse, 0x7632, R189 ;  /* 0x000076323dbd7816 */ /* 0x040fe200000000bd */
[----:B---3--:R-:W-:Y:S01]  /*0e20*/  IMAD.U32 R2, R32, 0x10000, RZ ;  /* 0x0001000020027824 */ /* 0x008fe200078e00ff */
[----:B------:R-:W-:Y:S01]  /*0e30*/  SHF.L.U32 R3, R61, 0x10, RZ ;  /* 0x000000103d037819 */ /* 0x000fe200000006ff */
[----:B0-----:R-:W-:Y:S01]  /*0e40*/  IMAD.U32 R103, R76, 0x10000, RZ ;  /* 0x000100004c677824 */ /* 0x001fe200078e00ff */
[----:B------:R-:W-:Y:S01]  /*0e50*/  PRMT R190, R62, 0x7632, R190 ;  /* 0x000076323ebe7816 */ /* 0x000fe200000000be */
[----:B------:R-:W-:Y:S01]  /*0e60*/  IMAD.U32 R105, R78, 0x10000, RZ ;  /* 0x000100004e697824 */ /* 0x000fe200078e00ff */
[----:B-1----:R-:W-:Y:S01]  /*0e70*/  SHF.L.U32 R0, R33, 0x10, RZ ;  /* 0x0000001021007819 */ /* 0x002fe200000006ff */
        /* <DEDUP_REMOVED lines=10> */
[----:B0-----:R-:W-:Y:S01]  /*0f20*/  IMAD.U32 R2, R34, 0x10000, RZ ;  /* 0x0001000022027824 */ /* 0x001fe200078e00ff */
[----:B------:R-:W0:Y:S01]  /*0f30*/  LDS.128 R12, [UR16+0xe0] ;  /* 0x0000e010ff0c7984 */ /* 0x000e220008000c00 */
[----:B------:R-:W-:Y:S01]  /*0f40*/  PRMT R191, R63, 0x7632, R191 ;  /* 0x000076323fbf7816 */ /* 0x000fe200000000bf */
[----:B------:R-:W-:Y:S01]  /*0f50*/  IMAD.U32 R106, R79, 0x10000, RZ ;  /* 0x000100004f6a7824 */ /* 0x000fe200078e00ff */
[----:B------:R-:W-:Y:S01]  /*0f60*/  PRMT R192, R56, 0x7632, R192 ;  /* 0x0000763238c07816 */ /* 0x000fe200000000c0 */
[----:B-1----:R-:W-:Y:S01]  /*0f70*/  IMAD.U32 R0, R35, 0x10000, RZ ;  /* 0x0001000023007824 */ /* 0x002fe200078e00ff */
[----:B------:R1:W-:Y:S01]  /*0f80*/  STL [R1+0x38], R2 ;  /* 0x0000380201007387 */ /* 0x0003e20000100800 */
[----:B------:R-:W-:Y:S01]  /*0f90*/  PRMT R193, R57, 0x7632, R193 ;  /* 0x0000763239c17816 */ /* 0x000fe200000000c1 */
[----:B------:R-:W-:Y:S01]  /*0fa0*/  IMAD.U32 R118, R118, 0x10000, RZ ;  /* 0x0001000076767824 */ /* 0x000fe200078e00ff */
[----:B--2---:R-:W-:Y:S01]  /*0fb0*/  PRMT R177, R9, 0x7632, R177 ;  /* 0x0000763209b17816 */ /* 0x004fe200000000b1 */
[----:B------:R2:W-:Y:S01]  /*0fc0*/  STL [R1+0x34], R0 ;  /* 0x0000340001007387 */ /* 0x0005e20000100800 */
[----:B------:R-:W-:Y:S01]  /*0fd0*/  PRMT R178, R10, 0x7632, R178 ;  /* 0x000076320ab27816 */ /* 0x000fe200000000b2 */
[----:B------:R-:W-:Y:S01]  /*0fe0*/  IMAD.U32 R119, R119, 0x10000, RZ ;  /* 0x0001000077777824 */ /* 0x000fe200078e00ff */
[----:B------:R-:W-:Y:S01]  /*0ff0*/  PRMT R179, R11, 0x7632, R179 ;  /* 0x000076320bb37816 */ /* 0x000fe200000000b3 */
[----:B------:R-:W-:Y:S01]  /*1000*/  IMAD.U32 R121, R121, 0x10000, RZ ;  /* 0x0001000079797824 */ /* 0x000fe200078e00ff */
[----:B------:R-:W-:Y:S01]  /*1010*/  PRMT R176, R8, 0x7632, R176 ;  /* 0x0000763208b07816 */ /* 0x000fe200000000b0 */
[----:B-1----:R-:W-:Y:S01]  /*1020*/  IMAD.U32 R2, R4, 0x10000, RZ ;  /* 0x0001000004027824 */ /* 0x002fe200078e00ff */
[----:B------:R-:W-:Y:S01]  /*1030*/  SHF.L.U32 R56, R57, 0x10, RZ ;  /* 0x0000001039387819 */ /* 0x000fe200000006ff */
[C---:B------:R-:W-:Y:S01]  /*1040*/  IMAD.U32 R57, R64.reuse, 0x10000, RZ ;  /* 0x0001000040397824 */ /* 0x040fe200078e00ff */
[----:B------:R-:W-:Y:S01]  /*1050*/  PRMT R196, R64, 0x7632, R196 ;  /* 0x0000763240c47816 */ /* 0x000fe200000000c4 */
[----:B------:R-:W-:Y:S01]  /*1060*/  IMAD.U32 R122, R122, 0x10000, RZ ;  /* 0x000100007a7a7824 */ /* 0x000fe200078e00ff */
[----:B--2---:R-:W-:Y:S01]  /*1070*/  SHF.L.U32 R0, R5, 0x10, RZ ;  /* 0x0000001005007819 */ /* 0x004fe200000006ff */
[----:B------:R1:W-:Y:S01]  /*1080*/  STL [R1+0x30], R2 ;  /* 0x0000300201007387 */ /* 0x0003e20000100800 */
[----:B------:R-:W-:Y:S01]  /*1090*/  PRMT R197, R65, 0x7632, R197 ;  /* 0x0000763241c57816 */ /* 0x000fe200000000c5 */
[----:B------:R-:W-:Y:S01]  /*10a0*/  IMAD.U32 R123, R123, 0x10000, RZ ;  /* 0x000100007b7b7824 */ /* 0x000fe200078e00ff */
[----:B------:R-:W-:Y:S01]  /*10b0*/  SHF.L.U32 R84, R65, 0x10, RZ ;  /* 0x0000001041547819 */ /* 0x000fe200000006ff */
[----:B------:R2:W-:Y:S01]  /*10c0*/  STL [R1+0x2c], R0 ;  /* 0x00002c0001007387 */ /* 0x0005e20000100800 */
[----:B------:R-:W-:Y:S01]  /*10d0*/  PRMT R198, R66, 0x7632, R198 ;  /* 0x0000763242c67816 */ /* 0x000fe200000000c6 */
[----:B------:R-:W-:Y:S01]  /*10e0*/  IMAD.U32 R129, R129, 0x10000, RZ ;  /* 0x0001000081817824 */ /* 0x000fe200078e00ff */
[----:B------:R-:W-:Y:S01]  /*10f0*/  PRMT R199, R67, 0x7632, R199 ;  /* 0x0000763243c77816 */ /* 0x000fe200000000c7 */
[----:B------:R-:W-:Y:S01]  /*1100*/  IMAD.U32 R130, R130, 0x10000, RZ ;  /* 0x0001000082827824 */ /* 0x000fe200078e00ff */
[----:B------:R-:W-:Y:S01]  /*1110*/  PRMT R200, R68, 0x7632, R200 ;  /* 0x0000763244c87816 */ /* 0x000fe200000000c8 */
[----:B-1----:R-:W-:Y:S01]  /*1120*/  IMAD.U32 R2, R6, 0x10000, RZ ;  /* 0x0001000006027824 */ /* 0x002fe200078e00ff */
[C---:B------:R-:W-:Y:S01]  /*1130*/  PRMT R201, R69.reuse, 0x7632, R201 ;  /* 0x0000763245c97816 */ /* 0x040fe200000000c9 */
[----:B------:R-:W-:Y:S01]  /*1140*/  LDS.128 R64, [UR16+0x1a0] ;  /* 0x0001a010ff407984 */ /* 0x000fe20008000c00 */
[----:B------:R-:W-:Y:S01]  /*1150*/  SHF.L.U32 R88, R69, 0x10, RZ ;  /* 0x0000001045587819 */ /* 0x000fe200000006ff */
[----:B--2---:R-:W-:Y:S01]  /*1160*/  IMAD.U32 R0, R7, 0x10000, RZ ;  /* 0x0001000007007824 */ /* 0x004fe200078e00ff */
[----:B------:R-:W-:Y:S01]  /*1170*/  PRMT R202, R70, 0x7632, R202 ;  /* 0x0000763246ca7816 */ /* 0x000fe200000000ca */
[----:B------:R-:W1:Y:S01]  /*1180*/  LDS.128 R4, [UR16+0xa0] ;  /* 0x0000a010ff047984 */ /* 0x000e620008000c00 */
[----:B------:R-:W-:Y:S01]  /*1190*/  PRMT R203, R71, 0x7632, R203 ;  /* 0x0000763247cb7816 */ /* 0x000fe200000000cb */
[----:B------:R-:W-:Y:S01]  /*11a0*/  IMAD.U32 R131, R131, 0x10000, RZ ;  /* 0x0001000083837824 */ /* 0x000fe200078e00ff */
[----:B0-----:R-:W-:Y:S01]  /*11b0*/  PRMT R173, R13, 0x7632, R173 ;  /* 0x000076320dad7816 */ /* 0x001fe200000000ad */
        /* <DEDUP_REMOVED lines=8> */
[----:B------:R-:W3:Y:S01]  /*1240*/  LDS.128 R68, [UR16+0x1b0] ;  /* 0x0001b010ff447984 */ /* 0x000ee20008000c00 */
[C---:B------:R-:W-:Y:S01]  /*1250*/  PRMT R205, R81.reuse, 0x7632, R205 ;  /* 0x0000763251cd7816 */ /* 0x040fe200000000cd */
[----:B0-----:R-:W-:Y:S01]  /*1260*/  IMAD.U32 R2, R24, 0x10000, RZ ;  /* 0x0001000018027824 */ /* 0x001fe200078e00ff */
[----:B------:R-:W-:Y:S01]  /*1270*/  SHF.L.U32 R92, R81, 0x10, RZ ;  /* 0x00000010515c7819 */ /* 0x000fe200000006ff */
[----:B------:R-:W-:Y:S01]  /*1280*/  IMAD.U32 R135, R135, 0x10000, RZ ;  /* 0x0001000087877824 */ /* 0x000fe200078e00ff */
[----:B------:R-:W-:Y:S01]  /*1290*/  PRMT R206, R82, 0x7632, R206 ;  /* 0x0000763252ce7816 */ /* 0x000fe200000000ce */
[----:B------:R-:W-:Y:S01]  /*12a0*/  IMAD.U32 R137, R137, 0x10000, RZ ;  /* 0x0001000089897824 */ /* 0x000fe200078e00ff */
[----:B--2---:R-:W-:Y:S01]  /*12b0*/  SHF.L.U32 R0, R25, 0x10, RZ ;  /* 0x0000001019007819 */ /* 0x004fe200000006ff */
[----:B------:R0:W-:Y:S01]  /*12c0*/  STL [R1+0x20], R2 ;  /* 0x0000200201007387 */ /* 0x0001e20000100800 */
[----:B------:R-:W-:Y:S01]  /*12d0*/  PRMT R207, R83, 0x7632, R207 ;  /* 0x0000763253cf7816 */ /* 0x000fe200000000cf */
[----:B------:R-:W-:Y:S01]  /*12e0*/  IMAD.U32 R138, R138, 0x10000, RZ ;  /* 0x000100008a8a7824 */ /* 0x000fe200078e00ff */
[----:B------:R-:W-:Y:S01]  /*12f0*/  PRMT R216, R76, 0x7632, R216 ;  /* 0x000076324cd87816 */ /* 0x000fe200000000d8 */
[----:B------:R2:W-:Y:S01]  /*1300*/  STL [R1+0x1c], R0 ;  /* 0x00001c0001007387 */ /* 0x0005e20000100800 */
[----:B------:R-:W-:Y:S01]  /*1310*/  PRMT R217, R77, 0x7632, R217 ;  /* 0x000076324dd97816 */ /* 0x000fe200000000d9 */
[----:B------:R-:W-:Y:S01]  /*1320*/  IMAD.U32 R139, R139, 0x10000, RZ ;  /* 0x000100008b8b7824 */ /* 0x000fe200078e00ff */
[----:B------:R-:W-:Y:S01]  /*1330*/  SHF.L.U32 R104, R77, 0x10, RZ ;  /* 0x000000104d687819 */ /* 0x000fe200000006ff */
[----:B------:R-:W4:Y:S01]  /*1340*/  LDS.128 R80, [UR16+0x1c0] ;  /* 0x0001c010ff507984 */ /* 0x000f220008000c00 */
[----:B------:R-:W-:Y:S01]  /*1350*/  PRMT R218, R78, 0x7632, R218 ;  /* 0x000076324eda7816 */ /* 0x000fe200000000da */
[----:B0-----:R-:W-:Y:S01]  /*1360*/  IMAD.U32 R2, R26, 0x10000, RZ ;  /* 0x000100001a027824 */ /* 0x001fe200078e00ff */
[----:B------:R-:W-:Y:S01]  /*1370*/  PRMT R219, R79, 0x7632, R219 ;  /* 0x000076324fdb7816 */ /* 0x000fe200000000db */
[----:B------:R-:W-:Y:S01]  /*1380*/  IMAD.U32 R141, R141, 0x10000, RZ ;  /* 0x000100008d8d7824 */ /* 0x000fe200078e00ff */
[----:B------:R-:W0:Y:S01]  /*1390*/  LDS.128 R76, [UR16+0x1f0] ;  /* 0x0001f010ff4c7984 */ /* 0x000e220008000c00 */
[----:B--2---:R-:W-:Y:S01]  /*13a0*/  IMAD.U32 R0, R27, 0x10000, RZ ;  /* 0x000100001b007824 */ /* 0x004fe200078e00ff */
[C---:B------:R-:W-:Y:S01]  /*13b0*/  PRMT R194, R58.reuse, 0x7632, R194 ;  /* 0x000076323ac27816 */ /* 0x040fe200000000c2 */
[----:B------:R-:W-:Y:S01]  /*13c0*/  IMAD.U32 R58, R58, 0x10000, RZ ;  /* 0x000100003a3a7824 */ /* 0x000fe200078e00ff */
[----:B------:R2:W-:Y:S01]  /*13d0*/  STL [R1+0x18], R2 ;  /* 0x0000180201007387 */ /* 0x0005e20000100800 */
[C---:B------:R-:W-:Y:S01]  /*13e0*/  PRMT R195, R59.reuse, 0x7632, R195 ;  /* 0x000076323bc37816 */ /* 0x040fe200000000c3 */
[----:B------:R-:W-:Y:S01]  /*13f0*/  IMAD.U32 R59, R59, 0x10000, RZ ;  /* 0x000100003b3b7824 */ /* 0x000fe200078e00ff */
[C---:B-1----:R-:W-:Y:S01]  /*1400*/  PRMT R156, R4.reuse, 0x7632, R156 ;  /* 0x00007632049c7816 */ /* 0x042fe2000000009c */
[----:B------:R1:W-:Y:S01]  /*1410*/  STL [R1+0x14], R0 ;  /* 0x0000140001007387 */ /* 0x0003e20000100800 */
[----:B------:R-:W-:Y:S01]  /*1420*/  IMAD.U32 R36, R4, 0x10000, RZ ;  /* 0x0001000004247824 */ /* 0x000fe200078e00ff */
[C---:B------:R-:W-:Y:S01]  /*1430*/  PRMT R157, R5.reuse, 0x7632, R157 ;  /* 0x00007632059d7816 */ /* 0x040fe2000000009d */
[----:B------:R-:W-:Y:S01]  /*1440*/  IMAD.U32 R34, R6, 0x10000, RZ ;  /* 0x0001000006227824 */ /* 0x000fe200078e00ff */
[----:B------:R-:W0:Y:S01]  /*1450*/  LDS.128 R24, [UR16+0xb0] ;  /* 0x0000b010ff187984 */ /* 0x000e220008000c00 */
[----:B------:R-:W-:Y:S01]  /*1460*/  SHF.L.U32 R35, R5, 0x10, RZ ;  /* 0x0000001005237819 */ /* 0x000fe200000006ff */
[----:B--2---:R-:W-:Y:S01]  /*1470*/  IMAD.U32 R2, R20, 0x10000, RZ ;  /* 0x0001000014027824 */ /* 0x004fe200078e00ff */
[----:B------:R-:W-:Y:S01]  /*1480*/  PRMT R158, R6, 0x7632, R158 ;  /* 0x00007632069e7816 */ /* 0x000fe2000000009e */
[C---:B------:R-:W-:Y:S01]  /*1490*/  IMAD.U32 R33, R7.reuse, 0x10000, RZ ;  /* 0x0001000007217824 */ /* 0x040fe200078e00ff */
[----:B------:R-:W-:Y:S01]  /*14a0*/  PRMT R159, R7, 0x7632, R159 ;  /* 0x00007632079f7816 */ /* 0x000fe2000000009f */
[----:B------:R-:W-:Y:S01]  /*14b0*/  IMAD.U32 R142, R142, 0x10000, RZ ;  /* 0x000100008e8e7824 */ /* 0x000fe200078e00ff */
[----:B-1----:R-:W-:Y:S01]  /*14c0*/  SHF.L.U32 R0, R21, 0x10, RZ ;  /* 0x0000001015007819 */ /* 0x002fe200000006ff */
[----:B------:R1:W-:Y:S01]  /*14d0*/  STL [R1+0x10], R2 ;  /* 0x0000100201007387 */ /* 0x0003e20000100800 */
[----:B------:R-:W-:Y:S01]  /*14e0*/  PRMT R221, R65, 0x7632, R221 ;  /* 0x0000763241dd7816 */ /* 0x000fe200000000dd */
[----:B------:R-:W-:Y:S01]  /*14f0*/  IMAD.U32 R143, R143, 0x10000, RZ ;  /* 0x000100008f8f7824 */ /* 0x000fe200078e00ff */
[C---:B------:R-:W-:Y:S01]  /*1500*/  PRMT R222, R66.reuse, 0x7632, R222 ;  /* 0x0000763242de7816 */ /* 0x040fe200000000de */
[----:B------:R2:W-:Y:S01]  /*1510*/  STL [R1+0xc], R0 ;  /* 0x00000c0001007387 */ /* 0x0005e20000100800 */
[----:B------:R-:W-:Y:S01]  /*1520*/  PRMT R223, R67, 0x7632, R223 ;  /* 0x0000763243df7816 */ /* 0x000fe200000000df */
[----:B------:R-:W-:Y:S01]  /*1530*/  IMAD.U32 R66, R66, 0x10000, RZ ;  /* 0x0001000042427824 */ /* 0x000fe200078e00ff */
[----:B---3--:R-:W-:Y:S01]  /*1540*/  PRMT R225, R69, 0x7632, R225 ;  /* 0x0000763245e17816 */ /* 0x008fe200000000e1 */
[----:B------:R-:W3:Y:S01]  /*1550*/  LDS.128 R4, [UR16+0x100] ;  /* 0x00010010ff047984 */ /* 0x000ee20008000c00 */
[----:B------:R-:W-:Y:S01]  /*1560*/  PRMT R226, R70, 0x7632, R226 ;  /* 0x0000763246e27816 */ /* 0x000fe200000000e2 */
[----:B-1----:R-:W-:Y:S01]  /*1570*/  IMAD.U32 R2, R22, 0x10000, RZ ;  /* 0x0001000016027824 */ /* 0x002fe200078e00ff */
[----:B------:R-:W-:Y:S01]  /*1580*/  PRMT R227, R71, 0x7632, R227 ;  /* 0x0000763247e37816 */ /* 0x000fe200000000e3 */
[----:B------:R-:W-:Y:S01]  /*1590*/  IMAD.U32 R67, R67, 0x10000, RZ ;  /* 0x0001000043437824 */ /* 0x000fe200078e00ff */
[C---:B------:R-:W-:Y:S01]  /*15a0*/  PRMT R220, R64.reuse, 0x7632, R220 ;  /* 0x0000763240dc7816 */ /* 0x040fe200000000dc */
[----:B--2---:R-:W-:Y:S01]  /*15b0*/  IMAD.U32 R0, R23, 0x10000, RZ ;  /* 0x0001000017007824 */ /* 0x004fe200078e00ff */
[----:B------:R1:W-:Y:S01]  /*15c0*/  STL [R1+0x8], R2 ;  /* 0x0000080201007387 */ /* 0x0003e20000100800 */
[----:B----4-:R-:W-:Y:S01]  /*15d0*/  PRMT R229, R81, 0x7632, R229 ;  /* 0x0000763251e57816 */ /* 0x010fe200000000e5 */
[----:B------:R-:W-:Y:S01]  /*15e0*/  IMAD.U32 R64, R64, 0x10000, RZ ;  /* 0x0001000040407824 */ /* 0x000fe200078e00ff */
[----:B------:R-:W-:Y:S01]  /*15f0*/  PRMT R230, R82, 0x7632, R230 ;  /* 0x0000763252e67816 */ /* 0x000fe200000000e6 */
[----:B------:R2:W-:Y:S01]  /*1600*/  STL [R1+0x4], R0 ;  /* 0x0000040001007387 */ /* 0x0005e20000100800 */
[----:B------:R-:W-:Y:S01]  /*1610*/  PRMT R231, R83, 0x7632, R231 ;  /* 0x0000763253e77816 */ /* 0x000fe200000000e7 */
[----:B------:R-:W-:Y:S01]  /*1620*/  IMAD.U32 R70, R70, 0x10000, RZ ;  /* 0x0001000046467824 */ /* 0x000fe200078e00ff */
[----:B0-----:R-:W-:Y:S01]  /*1630*/  PRMT R241, R77, 0x7632, R241 ;  /* 0x000076324df17816 */ /* 0x001fe200000000f1 */
[----:B------:R-:W0:Y:S01]  /*1640*/  LDS.128 R20, [UR16+0xc0] ;  /* 0x0000c010ff147984 */ /* 0x000e220008000c00 */
[----:B------:R-:W-:Y:S01]  /*1650*/  PRMT R242, R78, 0x7632, R242 ;  /* 0x000076324ef27816 */ /* 0x000fe200000000f2 */
[----:B-1----:R-:W-:Y:S01]  /*1660*/  IMAD.U32 R2, R62, 0x10000, RZ ;  /* 0x000100003e027824 */ /* 0x002fe200078e00ff */
[----:B------:R-:W-:Y:S01]  /*1670*/  PRMT R111, R79, 0x7632, R111 ;  /* 0x000076324f6f7816 */ /* 0x000fe2000000006f */
[----:B------:R-:W-:Y:S01]  /*1680*/  IMAD.U32 R71, R71, 0x10000, RZ ;  /* 0x0001000047477824 */ /* 0x000fe200078e00ff */
[----:B------:R-:W-:Y:S01]  /*1690*/  PRMT R224, R68, 0x7632, R224 ;  /* 0x0000763244e07816 */ /* 0x000fe200000000e0 */
[----:B--2---:R-:W-:Y:S01]  /*16a0*/  IMAD.U32 R0, R16, 0x10000, RZ ;  /* 0x0001000010007824 */ /* 0x004fe200078e00ff */
[----:B------:R-:W-:Y:S01]  /*16b0*/  PRMT R228, R80, 0x7632, R228 ;  /* 0x0000763250e47816 */ /* 0x000fe200000000e4 */
[----:B------:R-:W1:Y:S01]  /*16c0*/  LDS.128 R16, [UR16+0xd0] ;  /* 0x0000d010ff107984 */ /* 0x000e620008000c00 */
[C---:B------:R-:W-:Y:S01]  /*16d0*/  PRMT R161, R25.reuse, 0x7632, R161 ;  /* 0x0000763219a17816 */ /* 0x040fe200000000a1 */
[C---:B------:R-:W-:Y:S01]  /*16e0*/  IMAD.U32 R30, R26.reuse, 0x10000, RZ ;  /* 0x000100001a1e7824 */ /* 0x040fe200078e00ff */
[----:B------:R-:W-:Y:S01]  /*16f0*/  SHF.L.U32 R31, R25, 0x10, RZ ;  /* 0x00000010191f7819 */ /* 0x000fe200000006ff */
[C---:B------:R-:W-:Y:S01]  /*1700*/  IMAD.U32 R29, R27.reuse, 0x10000, RZ ;  /* 0x000100001b1d7824 */ /* 0x040fe200078e00ff */
[----:B------:R-:W-:Y:S01]  /*1710*/  PRMT R162, R26, 0x7632, R162 ;  /* 0x000076321aa27816 */ /* 0x000fe200000000a2 */
[C---:B------:R-:W-:Y:S01]  /*1720*/  IMAD.U32 R32, R24.reuse, 0x10000, RZ ;  /* 0x0001000018207824 */ /* 0x040fe200078e00ff */
[----:B------:R-:W-:Y:S01]  /*1730*/  PRMT R163, R27, 0x7632, R163 ;  /* 0x000076321ba37816 */ /* 0x000fe200000000a3 */
[----:B------:R2:W-:Y:S01]  /*1740*/  STL [R1], R0 ;  /* 0x0000000001007387 */ /* 0x0005e20000100800 */
[----:B------:R-:W-:Y:S01]  /*1750*/  PRMT R160, R24, 0x7632, R160 ;  /* 0x0000763218a07816 */ /* 0x000fe200000000a0 */
[----:B------:R-:W-:Y:S01]  /*1760*/  IMAD.U32 R68, R68, 0x10000, RZ ;  /* 0x0001000044447824 */ /* 0x000fe200078e00ff */
[----:B------:R-:W-:Y:S01]  /*1770*/  PRMT R240, R76, 0x7632, R240 ;  /* 0x000076324cf07816 */ /* 0x000fe200000000f0 */
[----:B------:R-:W-:Y:S01]  /*1780*/  IMAD.U32 R80, R80, 0x10000, RZ ;  /* 0x0001000050507824 */ /* 0x000fe200078e00ff */
[----:B------:R-:W-:Y:S01]  /*1790*/  SHF.L.U32 R109, R79, 0x10, RZ ;  /* 0x000000104f6d7819 */ /* 0x000fe200000006ff */
[----:B------:R-:W-:Y:S01]  /*17a0*/  IMAD.U32 R82, R82, 0x10000, RZ ;  /* 0x0001000052527824 */ /* 0x000fe200078e00ff */
[----:B------:R-:W-:Y:S01]  /*17b0*/  SHF.L.U32 R65, R65, 0x10, RZ ;  /* 0x0000001041417819 */ /* 0x000fe200000006ff */
[----:B------:R-:W-:Y:S01]  /*17c0*/  IMAD.U32 R83, R83, 0x10000, RZ ;  /* 0x0001000053537824 */ /* 0x000fe200078e00ff */
[----:B---3--:R-:W-:Y:S01]  /*17d0*/  PRMT R180, R4, 0x7632, R180 ;  /* 0x0000763204b47816 */ /* 0x008fe200000000b4 */
[----:B--2---:R-:W-:Y:S01]  /*17e0*/  IMAD.U32 R0, R63, 0x10000, RZ ;  /* 0x000100003f007824 */ /* 0x004fe200078e00ff */
[----:B------:R-:W-:Y:S01]  /*17f0*/  PRMT R181, R5, 0x7632, R181 ;  /* 0x0000763205b57816 */ /* 0x000fe200000000b5 */
[----:B------:R-:W-:Y:S01]  /*1800*/  IMAD.U32 R77, R77, 0x10000, RZ ;  /* 0x000100004d4d7824 */ /* 0x000fe200078e00ff */
        /* <DEDUP_REMOVED lines=8> */
[----:B------:R-:W-:Y:S01]  /*1890*/  SHF.L.U32 R76, R76, 0x10, RZ ;  /* 0x000000104c4c7819 */ /* 0x000fe200000006ff */
[----:B------:R-:W-:Y:S01]  /*18a0*/  IMAD.U32 R149, R149, 0x10000, RZ ;  /* 0x0001000095957824 */ /* 0x000fe200078e00ff */
[----:B------:R-:W-:Y:S01]  /*18b0*/  SHF.L.U32 R112, R112, 0x10, RZ ;  /* 0x0000001070707819 */ /* 0x000fe200000006ff */
[----:B0-----:R-:W-:Y:S01]  /*18c0*/  IMAD.U32 R26, R22, 0x10000, RZ ;  /* 0x00010000161a7824 */ /* 0x001fe200078e00ff */
[----:B------:R-:W-:Y:S01]  /*18d0*/  PRMT R165, R21, 0x7632, R165 ;  /* 0x0000763215a57816 */ /* 0x000fe200000000a5 */
[----:B------:R-:W-:Y:S01]  /*18e0*/  IMAD.U32 R25, R23, 0x10000, RZ ;  /* 0x0001000017197824 */ /* 0x000fe200078e00ff */
[----:B------:R-:W-:Y:S01]  /*18f0*/  SHF.L.U32 R27, R21, 0x10, RZ ;  /* 0x00000010151b7819 */ /* 0x000fe200000006ff */
[----:B------:R-:W-:Y:S01]  /*1900*/  IMAD.U32 R28, R20, 0x10000, RZ ;  /* 0x00010000141c7824 */ /* 0x000fe200078e00ff */
[----:B------:R-:W-:Y:S01]  /*1910*/  PRMT R166, R22, 0x7632, R166 ;  /* 0x0000763216a67816 */ /* 0x000fe200000000a6 */
[----:B------:R-:W-:Y:S01]  /*1920*/  IMAD.U32 R150, R150, 0x10000, RZ ;  /* 0x0001000096967824 */ /* 0x000fe200078e00ff */
[----:B------:R-:W-:Y:S01]  /*1930*/  PRMT R167, R23, 0x7632, R167 ;  /* 0x0000763217a77816 */ /* 0x000fe200000000a7 */
[C---:B-1----:R-:W-:Y:S01]  /*1940*/  IMAD.U32 R22, R18.reuse, 0x10000, RZ ;  /* 0x0001000012167824 */ /* 0x042fe200078e00ff */
[----:B------:R-:W-:Y:S01]  /*1950*/  PRMT R169, R17, 0x7632, R169 ;  /* 0x0000763211a97816 */ /* 0x000fe200000000a9 */
[----:B------:R-:W-:Y:S01]  /*1960*/  IMAD.U32 R21, R19, 0x10000, RZ ;  /* 0x0001000013157824 */ /* 0x000fe200078e00ff */
[----:B------:R-:W-:Y:S01]  /*1970*/  SHF.L.U32 R23, R17, 0x10, RZ ;  /* 0x0000001011177819 */ /* 0x000fe200000006ff */
[----:B------:R-:W-:Y:S01]  /*1980*/  IMAD.U32 R17, R15, 0x10000, RZ ;  /* 0x000100000f117824 */ /* 0x000fe200078e00ff */
        /* <DEDUP_REMOVED lines=26> */
[----:B------:R-:W0:Y:S01]  /*1b30*/  LDS.128 R72, [UR16+0x170] ;  /* 0x00017010ff487984 */ /* 0x000e220008000c00 */
[----:B------:R-:W-:Y:S01]  /*1b40*/  SHF.L.U32 R140, R140, 0x10, RZ ;  /* 0x000000108c8c7819 */ /* 0x000fe200000006ff */
[----:B------:R-:W-:Y:S01]  /*1b50*/  IMAD.U32 R151, R151, 0x10000, RZ ;  /* 0x0001000097977824 */ /* 0x000fe200078e00ff */
[----:B------:R-:W-:Y:S01]  /*1b60*/  SHF.L.U32 R144, R144, 0x10, RZ ;  /* 0x0000001090907819 */ /* 0x000fe200000006ff */
[----:B------:R-:W1:Y:S01]  /*1b70*/  LDS.128 R60, [UR16+0x180] ;  /* 0x00018010ff3c7984 */ /* 0x000e620008000c00 */
        /* <DEDUP_REMOVED lines=35> */
[C---:B0-----:R-:W-:Y:S01]  /*1db0*/  IMAD.U32 R95, R72.reuse, 0x10000, RZ ;  /* 0x00010000485f7824 */ /* 0x041fe200078e00ff */
[----:B------:R-:W-:Y:S01]  /*1dc0*/  PRMT R208, R72, 0x7632, R208 ;  /* 0x0000763248d07816 */ /* 0x000fe200000000d0 */
[----:B------:R-:W-:Y:S01]  /*1dd0*/  IMAD.U32 R97, R74, 0x10000, RZ ;  /* 0x000100004a617824 */ /* 0x000fe200078e00ff */
[----:B------:R-:W-:Y:S01]  /*1de0*/  PRMT R209, R73, 0x7632, R209 ;  /* 0x0000763249d17816 */ /* 0x000fe200000000d1 */
[----:B------:R-:W-:Y:S01]  /*1df0*/  IMAD.U32 R98, R75, 0x10000, RZ ;  /* 0x000100004b627824 */ /* 0x000fe200078e00ff */
[----:B------:R-:W-:Y:S01]  /*1e00*/  SHF.L.U32 R96, R73, 0x10, RZ ;  /* 0x0000001049607819 */ /* 0x000fe200000006ff */
[----:B-1----:R-:W-:Y:S01]  /*1e10*/  IMAD.U32 R99, R60, 0x10000, RZ ;  /* 0x000100003c637824 */ /* 0x002fe200078e00ff */
[----:B------:R-:W-:Y:S01]  /*1e20*/  PRMT R210, R74, 0x7632, R210 ;  /* 0x000076324ad27816 */ /* 0x000fe200000000d2 */
[----:B------:R-:W-:Y:S01]  /*1e30*/  IMAD.U32 R101, R62, 0x10000, RZ ;  /* 0x000100003e657824 */ /* 0x000fe200078e00ff */
[----:B------:R-:W-:Y:S01]  /*1e40*/  PRMT R211, R75, 0x7632, R211 ;  /* 0x000076324bd37816 */ /* 0x000fe200000000d3 */
[----:B------:R-:W-:Y:S01]  /*1e50*/  IMAD.U32 R102, R63, 0x10000, RZ ;  /* 0x000100003f667824 */ /* 0x000fe200078e00ff */
[----:B------:R-:W-:Y:S01]  /*1e60*/  PRMT R212, R60, 0x7632, R212 ;  /* 0x000076323cd47816 */ /* 0x000fe200000000d4 */
[----:B------:R-:W0:Y:S01]  /*1e70*/  LDS.128 R72, [UR16+0x1d0] ;  /* 0x0001d010ff487984 */ /* 0x000e220008000c00 */
        /* <DEDUP_REMOVED lines=8> */
[----:B------:R-:W1:Y:S01]  /*1f00*/  LDS.128 R60, [UR16+0x1e0] ;  /* 0x0001e010ff3c7984 */ /* 0x000e620008000c00 */
        /* <DEDUP_REMOVED lines=9> */
[----:B------:R-:W-:Y:S01]  /*1fa0*/  MOV R79, 0xff7fffff ;  /* 0xff7fffff004f7802 */ /* 0x000fe20000000f00 */
[----:B------:R-:W-:-:S02]  /*1fb0*/  IMAD.U32 R187, R187, 0x10000, RZ ;  /* 0x00010000bbbb7824 */ /* 0x000fc400078e00ff */
[----:B------:R-:W-:Y:S02]  /*1fc0*/  IMAD.U32 R189, R189, 0x10000, RZ ;  /* 0x00010000bdbd7824 */ /* 0x000fe400078e00ff */
[----:B------:R-:W-:Y:S02]  /*1fd0*/  IMAD.U32 R190, R190, 0x10000, RZ ;  /* 0x00010000bebe7824 */ /* 0x000fe400078e00ff */
[----:B------:R-:W-:Y:S02]  /*1fe0*/  IMAD.U32 R191, R191, 0x10000, RZ ;  /* 0x00010000bfbf7824 */ /* 0x000fe400078e00ff */
[----:B------:R-:W-:Y:S02]  /*1ff0*/  IMAD.U32 R193, R193, 0x10000, RZ ;  /* 0x00010000c1c17824 */ /* 0x000fe400078e00ff */
[----:B------:R-:W-:Y:S02]  /*2000*/  IMAD.U32 R194, R194, 0x10000, RZ ;  /* 0x00010000c2c27824 */ /* 0x000fe400078e00ff */
[----:B------:R-:W-:-:S02]  /*2010*/  IMAD.U32 R195, R195, 0x10000, RZ ;  /* 0x00010000c3c37824 */ /* 0x000fc400078e00ff */
[----:B------:R-:W-:Y:S02]  /*2020*/  IMAD.U32 R197, R197, 0x10000, RZ ;  /* 0x00010000c5c57824 */ /* 0x000fe400078e00ff */
[----:B------:R-:W-:Y:S02]  /*2030*/  IMAD.U32 R198, R198, 0x10000, RZ ;  /* 0x00010000c6c67824 */ /* 0x000fe400078e00ff */
[----:B------:R-:W-:Y:S01]  /*2040*/  IMAD.U32 R199, R199, 0x10000, RZ ;  /* 0x00010000c7c77824 */ /* 0x000fe200078e00ff */
[----:B0-----:R-:W-:Y:S01]  /*2050*/  PRMT R233, R73, 0x7632, R233 ;  /* 0x0000763249e97816 */ /* 0x001fe200000000e9 */
[----:B------:R-:W-:Y:S01]  /*2060*/  IMAD.U32 R201, R201, 0x10000, RZ ;  /* 0x00010000c9c97824 */ /* 0x000fe200078e00ff */
[C---:B------:R-:W-:Y:S01]  /*2070*/  PRMT R234, R74.reuse, 0x7632, R234 ;  /* 0x000076324aea7816 */ /* 0x040fe200000000ea */
[----:B------:R-:W-:Y:S01]  /*2080*/  IMAD.U32 R74, R74, 0x10000, RZ ;  /* 0x000100004a4a7824 */ /* 0x000fe200078e00ff */
[C---:B------:R-:W-:Y:S01]  /*2090*/  PRMT R235, R75.reuse, 0x7632, R235 ;  /* 0x000076324beb7816 */ /* 0x040fe200000000eb */
[----:B------:R-:W-:Y:S01]  /*20a0*/  IMAD.U32 R75, R75, 0x10000, RZ ;  /* 0x000100004b4b7824 */ /* 0x000fe200078e00ff */
[C---:B------:R-:W-:Y:S01]  /*20b0*/  PRMT R232, R72.reuse, 0x7632, R232 ;  /* 0x0000763248e87816 */ /* 0x040fe200000000e8 */
[----:B------:R-:W-:Y:S01]  /*20c0*/  IMAD.U32 R72, R72, 0x10000, RZ ;  /* 0x0001000048487824 */ /* 0x000fe200078e00ff */
[----:B------:R-:W-:Y:S01]  /*20d0*/  SHF.L.U32 R73, R73, 0x10, RZ ;  /* 0x0000001049497819 */ /* 0x000fe200000006ff */
[----:B------:R-:W-:Y:S01]  /*20e0*/  IMAD.U32 R202, R202, 0x10000, RZ ;  /* 0x00010000caca7824 */ /* 0x000fe200078e00ff */
[----:B-1----:R-:W-:Y:S01]  /*20f0*/  PRMT R237, R61, 0x7632, R237 ;  /* 0x000076323ded7816 */ /* 0x002fe200000000ed */
        /* <DEDUP_REMOVED lines=9> */
[----:B------:R-:W-:Y:S01]  /*2190*/  SHF.L.U32 R232, R232, 0x10, RZ ;  /* 0x00000010e8e87819 */ /* 0x000fe200000006ff */
[----:B------:R-:W-:Y:S01]  /*21a0*/  IMAD.U32 R206, R206, 0x10000, RZ ;  /* 0x00010000cece7824 */ /* 0x000fe200078e00ff */
[----:B------:R-:W-:Y:S01]  /*21b0*/  SHF.L.U32 R236, R236, 0x10, RZ ;  /* 0x00000010ecec7819 */ /* 0x000fe200000006ff */
        /* <DEDUP_REMOVED lines=27> */
[----:B------:R-:W-:-:S07]  /*2370*/  IMAD.U32 R111, R111, 0x10000, RZ ;  /* 0x000100006f6f7824 */ /* 0x000fce00078e00ff */
.L_x_16622:
[----:B------:R-:W-:Y:S01]  /*2380*/  IMAD.MOV.U32 R124, RZ, RZ, R49 ;  /* 0x000000ffff7c7224 */ /* 0x000fe200078e0031 */
[----:B------:R0:W-:Y:S01]  /*2390*/  STL [R1+0x80], R108 ;  /* 0x0000806c01007387 */ /* 0x0001e20000100800 */
[----:B------:R-:W-:-:S05]  /*23a0*/  IMAD.MOV.U32 R125, RZ, RZ, R48 ;  /* 0x000000ffff7d7224 */ /* 0x000fca00078e0030 */
[----:B------:R1:W2:Y:S04]  /*23b0*/  LDG.E.CONSTANT R126, desc[UR6][R124.64] ;  /* 0x000000067c7e7981 */ /* 0x0002a8000c1e9900 */
[----:B0-----:R-:W3:Y:S04]  /*23c0*/  LDL R108, [R1+0x60] ;  /* 0x00006000016c7983 */ /* 0x001ee80000100800 */
[----:B------:R0:W-:Y:S01]  /*23d0*/  STL [R1+0x7c], R79 ;  /* 0x00007c4f01007387 */ /* 0x0001e20000100800 */
[----:B-1----:R-:W1:Y:S01]  /*23e0*/  S2R R124, SR_TID.X ;  /* 0x00000000007c7919 */ /* 0x002e620000002100 */
[----:B------:R-:W-:-:S02]  /*23f0*/  IMAD R125, R50, UR9, RZ ;  /* 0x00000009327d7c24 */ /* 0x000fc4000f8e02ff */
[----:B0-----:R-:W4:Y:S04]  /*2400*/  LDL R79, [R1+0x50] ;  /* 0x00005000014f7983 */ /* 0x001f280000100800 */
[----:B------:R0:W-:Y:S04]  /*2410*/  STL [R1+0x78], R52 ;  /* 0x0000783401007387 */ /* 0x0001e80000100800 */
[----:B0-----:R-:W4:Y:S04]  /*2420*/  LDL R52, [R1+0x40] ;  /* 0x0000400001347983 */ /* 0x001f280000100800 */
[----:B------:R0:W-:Y:S01]  /*2430*/  STL [R1+0x74], R51 ;  /* 0x0000743301007387 */ /* 0x0001e20000100800 */
[----:B-1----:R-:W-:-:S03]  /*2440*/  IMAD.SHL.U32 R124, R124, 0x8, RZ ;  /* 0x000000087c7c7824 */ /* 0x002fc600078e00ff */
[----:B0-----:R-:W4:Y:S02]  /*2450*/  LDL R51, [R1+0x70] ;  /* 0x0000700001337983 */ /* 0x001f240000100800 */
[----:B------:R-:W-:-:S04]  /*2460*/  LOP3.LUT R124, R124, 0xf8, RZ, 0xc0, !PT ;  /* 0x000000f87c7c7812 */ /* 0x000fc800078ec0ff */
[----:B------:R-:W-:-:S04]  /*2470*/  IADD3 R124, P0, PT, R125, R124, RZ ;  /* 0x0000007c7d7c7210 */ /* 0x000fc80007f1e0ff */
[----:B------:R-:W-:-:S03]  /*2480*/  LEA.HI.X.SX32 R125, R125, RZ, 0x1, P0 ;  /* 0x000000ff7d7d7211 */ /* 0x000fc600000f0eff */
[----:B--2---:R-:W-:-:S03]  /*2490*/  IMAD.WIDE R124, R126, UR12, R124 ;  /* 0x0000000c7e7c7c25 */ /* 0x004fc6000f8e027c */
[----:B------:R-:W-:-:S04]  /*24a0*/  LEA R126, P0, R124, UR14, 0x1 ;  /* 0x0000000e7c7e7c11 */ /* 0x000fc8000f8008ff */
[----:B------:R-:W-:-:S05]  /*24b0*/  LEA.HI.X R127, R124, UR15, R125, 0x1, P0 ;  /* 0x0000000f7c7f7c11 */ /* 0x000fca00080f0c7d */
[----:B------:R-:W2:Y:S04]  /*24c0*/  LDG.E.CONSTANT R247, desc[UR6][R126.64+0x200] ;  /* 0x000200067ef77981 */ /* 0x000ea8000c1e9900 */
[----:B------:R-:W3:Y:S04]  /*24d0*/  LDG.E.CONSTANT R251, desc[UR6][R126.64] ;  /* 0x000000067efb7981 */ /* 0x000ee8000c1e9900 */
[----:B------:R-:W4:Y:S04]  /*24e0*/  LDG.E.CONSTANT R248, desc[UR6][R126.64+0x400] ;  /* 0x000400067ef87981 */ /* 0x000f28000c1e9900 */
[----:B------:R-:W4:Y:S04]  /*24f0*/  LDG.E.CONSTANT R246, desc[UR6][R126.64+0x600] ;  /* 0x000600067ef67981 */ /* 0x000f28000c1e9900 */
[----:B------:R-:W4:Y:S04]  /*2500*/  LDG.E.CONSTANT R249, desc[UR6][R126.64+0x800] ;  /* 0x000800067ef97981 */ /* 0x000f28000c1e9900 */
[----:B------:R-:W4:Y:S04]  /*2510*/  LDG.E.CONSTANT R245, desc[UR6][R126.64+0xa00] ;  /* 0x000a00067ef57981 */ /* 0x000f28000c1e9900 */
[----:B------:R-:W4:Y:S04]  /*2520*/  LDG.E.CONSTANT R124, desc[UR6][R126.64+0xc00] ;  /* 0x000c00067e7c7981 */ /* 0x000f28000c1e9900 */
[----:B------:R-:W4:Y:S04]  /*2530*/  LDG.E.CONSTANT R243, desc[UR6][R126.64+0xe00] ;  /* 0x000e00067ef37981 */ /* 0x000f28000c1e9900 */
[----:B------:R-:W4:Y:S04]  /*2540*/  LDG.E.CONSTANT R125, desc[UR6][R126.64+0x1000] ;  /* 0x001000067e7d7981 */ /* 0x000f28000c1e9900 */
[----:B------:R-:W4:Y:S01]  /*2550*/  LDG.E.CONSTANT R252, desc[UR6][R126.64+0x1200] ;  /* 0x001200067efc7981 */ /* 0x000f22000c1e9900 */
[----:B--2---:R-:W-:-:S02]  /*2560*/  PRMT R244, R247, 0x7632, R244 ;  /* 0x00007632f7f47816 */ /* 0x004fc400000000f4 */
[----:B------:R-:W-:Y:S02]  /*2570*/  SHF.L.U32 R247, R247, 0x10, RZ ;  /* 0x00000010f7f77819 */ /* 0x000fe400000006ff */
[C---:B---3--:R-:W-:Y:S01]  /*2580*/  PRMT R250, R251.reuse, 0x7632, R250 ;  /* 0x00007632fbfa7816 */ /* 0x048fe200000000fa */
[----:B------:R-:W-:Y:S02]  /*2590*/  IMAD.U32 R251, R251, 0x10000, RZ ;  /* 0x00010000fbfb7824 */ /* 0x000fe400078e00ff */
[----:B------:R-:W-:Y:S02]  /*25a0*/  FMUL.FTZ R247, R108, R247 ;  /* 0x000000f76cf77220 */ /* 0x000fe40000410000 */
[----:B------:R-:W2:Y:S02]  /*25b0*/  LDL.LU R108, [R1+0x80] ;  /* 0x00008000016c7983 */ /* 0x000ea40000300800 */
[----:B----4-:R-:W-:Y:S02]  /*25c0*/  FFMA.FTZ R251, R51, R251, R247 ;  /* 0x000000fb33fb7223 */ /* 0x010fe400000100f7 */
[----:B------:R-:W3:Y:S01]  /*25d0*/  LDL R51, [R1+0x30] ;  /* 0x0000300001337983 */ /* 0x000ee20000100800 */
[----:B------:R-:W-:-:S02]  /*25e0*/  IMAD.U32 R244, R244, 0x10000, RZ ;  /* 0x00010000f4f47824 */ /* 0x000fc400078e00ff */
[----:B------:R-:W-:Y:S01]  /*25f0*/  IMAD.U32 R250, R250, 0x10000, RZ ;  /* 0x00010000fafa7824 */ /* 0x000fe200078e00ff */
[----:B------:R-:W4:Y:S01]  /*2600*/  LDG.E.CONSTANT R247, desc[UR6][R126.64+0x1400] ;  /* 0x001400067ef77981 */ /* 0x000f22000c1e9900 */
[----:B------:R-:W-:-:S04]  /*2610*/  FMUL.FTZ R244, R116, R244 ;  /* 0x000000f474f47220 */ /* 0x000fc80000410000 */
[--C-:B------:R-:W-:Y:S01]  /*2620*/  FFMA.FTZ R250, R112, R250, R244.reuse ;  /* 0x000000fa70fa7223 */ /* 0x100fe200000100f4 */
[C---:B------:R-:W-:Y:S02]  /*2630*/  PRMT R244, R248.reuse, 0x7632, R244 ;  /* 0x00007632f8f47816 */ /* 0x040fe400000000f4 */
[----:B------:R-:W-:-:S05]  /*2640*/  SHF.L.U32 R248, R248, 0x10, RZ ;  /* 0x00000010f8f87819 */ /* 0x000fca00000006ff */
[----:B------:R-:W-:Y:S02]  /*2650*/  FFMA.FTZ R251, R79, R248, R251 ;  /* 0x000000f84ffb7223 */ /* 0x000fe400000100fb */
[----:B------:R-:W2:Y:S01]  /*2660*/  LDL R79, [R1+0x20] ;  /* 0x00002000014f7983 */ /* 0x000ea20000100800 */
[----:B------:R-:W-:-:S03]  /*2670*/  IMAD.U32 R244, R244, 0x10000, RZ ;  /* 0x00010000f4f47824 */ /* 0x000fc600078e00ff */
[----:B------:R-:W4:Y:S01]  /*2680*/  LDG.E.CONSTANT R248, desc[UR6][R126.64+0x1600] ;  /* 0x001600067ef87981 */ /* 0x000f22000c1e9900 */
[----:B------:R-:W-:Y:S01]  /*2690*/  FFMA.FTZ R250, R120, R244, R250 ;  /* 0x000000f478fa7223 */ /* 0x000fe200000100fa */
[C---:B------:R-:W-:Y:S01]  /*26a0*/  PRMT R244, R246.reuse, 0x7632, R244 ;  /* 0x00007632f6f47816 */ /* 0x040fe200000000f4 */
[----:B------:R-:W-:-:S04]  /*26b0*/  IMAD.U32 R246, R246, 0x10000, RZ ;  /* 0x00010000f6f67824 */ /* 0x000fc800078e00ff */
[----:B------:R-:W-:Y:S02]  /*26c0*/  FFMA.FTZ R251, R52, R246, R251 ;  /* 0x000000f634fb7223 */ /* 0x000fe400000100fb */
[----:B------:R-:W4:Y:S01]  /*26d0*/  LDL R52, [R1+0x10] ;  /* 0x0000100001347983 */ /* 0x000f220000100800 */
[C---:B------:R-:W-:Y:S02]  /*26e0*/  PRMT R246, R249.reuse, 0x7632, R246 ;  /* 0x00007632f9f67816 */ /* 0x040fe400000000f6 */
[----:B------:R-:W-:Y:S01]  /*26f0*/  SHF.L.U32 R249, R249, 0x10, RZ ;  /* 0x00000010f9f97819 */ /* 0x000fe200000006ff */
[----:B------:R-:W-:-:S04]  /*2700*/  IMAD.U32 R244, R244, 0x10000, RZ ;  /* 0x00010000f4f47824 */ /* 0x000fc800078e00ff */
[----:B------:R-:W-:Y:S02]  /*2710*/  FFMA.FTZ R250, R128, R244, R250 ;  /* 0x000000f480fa7223 */ /* 0x000fe400000100fa */
[----:B------:R-:W4:Y:S01]  /*2720*/  LDG.E.CONSTANT R244, desc[UR6][R126.64+0x1800] ;  /* 0x001800067ef47981 */ /* 0x000f22000c1e9900 */
[----:B------:R-:W-:-:S04]  /*2730*/  IMAD.U32 R246, R246, 0x10000, RZ ;  /* 0x00010000f6f67824 */ /* 0x000fc800078e00ff */
[----:B------:R-:W-:Y:S02]  /*2740*/  FFMA.FTZ R250, R132, R246, R250 ;  /* 0x000000f684fa7223 */ /* 0x000fe400000100fa */
[----:B------:R-:W4:Y:S01]  /*2750*/  LDG.E.CONSTANT R246, desc[UR6][R126.64+0x1a00] ;  /* 0x001a00067ef67981 */ /* 0x000f22000c1e9900 */
[----:B---3--:R-:W-:-:S03]  /*2760*/  FFMA.FTZ R251, R51, R249, R251 ;  /* 0x000000f933fb7223 */ /* 0x008fc600000100fb */
[----:B------:R-:W3:Y:S01]  /*2770*/  LDL R51, [R1] ;  /* 0x0000000001337983 */ /* 0x000ee20000100800 */
[----:B------:R-:W-:-:S04]  /*2780*/  IMAD.U32 R249, R245, 0x10000, RZ ;  /* 0x00010000f5f97824 */ /* 0x000fc800078e00ff */
[----:B--2---:R-:W-:Y:S01]  /*2790*/  FFMA.FTZ R251, R79, R249, R251 ;  /* 0x000000f94ffb7223 */ /* 0x004fe200000100fb */
[----:B------:R-:W-:Y:S01]  /*27a0*/  PRMT R249, R245, 0x7632, R249 ;  /* 0x00007632f5f97816 */ /* 0x000fe200000000f9 */
[----:B------:R-:W2:Y:S04]  /*27b0*/  LDL R79, [R1+0x5c] ;  /* 0x00005c00014f7983 */ /* 0x000ea80000100800 */
[----:B------:R-:W2:Y:S01]  /*27c0*/  LDG.E.CONSTANT R245, desc[UR6][R126.64+0x1c00] ;  /* 0x001c00067ef57981 */ /* 0x000ea2000c1e9900 */
[----:B------:R-:W-:-:S04]  /*27d0*/  IMAD.U32 R249, R249, 0x10000, RZ ;  /* 0x00010000f9f97824 */ /* 0x000fc800078e00ff */
[----:B------:R-:W-:Y:S01]  /*27e0*/  FFMA.FTZ R250, R136, R249, R250 ;  /* 0x000000f988fa7223 */ /* 0x000fe200000100fa */
[----:B------:R-:W-:-:S05]  /*27f0*/  SHF.L.U32 R249, R124, 0x10, RZ ;  /* 0x000000107cf97819 */ /* 0x000fca00000006ff */
[----:B----4-:R-:W-:Y:S02]  /*2800*/  FFMA.FTZ R251, R52, R249, R251 ;  /* 0x000000f934fb7223 */ /* 0x010fe400000100fb */
[----:B------:R-:W4:Y:S01]  /*2810*/  LDG.E.CONSTANT R249, desc[UR6][R126.64+0x1e00] ;  /* 0x001e00067ef97981 */ /* 0x000f22000c1e9900 */
[----:B------:R-:W-:-:S03]  /*2820*/  PRMT R124, R124, 0x7632, R124 ;  /* 0x000076327c7c7816 */ /* 0x000fc6000000007c */
[----:B------:R-:W4:Y:S02]  /*2830*/  LDL R52, [R1+0x4c] ;  /* 0x00004c0001347983 */ /* 0x000f240000100800 */
[----:B------:R-:W-:-:S04]  /*2840*/  IMAD.U32 R124, R124, 0x10000, RZ ;  /* 0x000100007c7c7824 */ /* 0x000fc800078e00ff */
[----:B------:R-:W-:Y:S01]  /*2850*/  FFMA.FTZ R250, R140, R124, R250 ;  /* 0x0000007c8cfa7223 */ /* 0x000fe200000100fa */
[C---:B------:R-:W-:Y:S01]  /*2860*/  PRMT R124, R243.reuse, 0x7632, R124 ;  /* 0x00007632f37c7816 */ /* 0x040fe2000000007c */
[----:B------:R-:W-:-:S04]  /*2870*/  IMAD.U32 R243, R243, 0x10000, RZ ;  /* 0x00010000f3f37824 */ /* 0x000fc800078e00ff */
[----:B------:R-:W-:-:S04]  /*2880*/  IMAD.U32 R124, R124, 0x10000, RZ ;  /* 0x000100007c7c7824 */ /* 0x000fc800078e00ff */
[----:B------:R-:W-:Y:S01]  /*2890*/  FFMA.FTZ R250, R144, R124, R250 ;  /* 0x0000007c90fa7223 */ /* 0x000fe200000100fa */
[----:B------:R-:W-:-:S05]  /*28a0*/  PRMT R124, R125, 0x7632, R124 ;  /* 0x000076327d7c7816 */ /* 0x000fca000000007c */
[----:B------:R-:W-:Y:S01]  /*28b0*/  IMAD.U32 R124, R124, 0x10000, RZ ;  /* 0x000100007c7c7824 */ /* 0x000fe200078e00ff */
[----:B------:R-:W-:-:S03]  /*28c0*/  SHF.L.U32 R125, R125, 0x10, RZ ;  /* 0x000000107d7d7819 */ /* 0x000fc600000006ff */
[----:B------:R-:W-:Y:S02]  /*28d0*/  FFMA.FTZ R250, R148, R124, R250 ;  /* 0x0000007c94fa7223 */ /* 0x000fe400000100fa */
[----:B------:R-:W4:Y:S01]  /*28e0*/  LDG.E.CONSTANT R124, desc[UR6][R126.64+0x2200] ;  /* 0x002200067e7c7981 */ /* 0x000f22000c1e9900 */
[----:B---3--:R-:W-:-:S03]  /*28f0*/  FFMA.FTZ R251, R51, R243, R251 ;  /* 0x000000f333fb7223 */ /* 0x008fc600000100fb */
[----:B------:R-:W3:Y:S01]  /*2900*/  LDG.E.CONSTANT R243, desc[UR6][R126.64+0x2000] ;  /* 0x002000067ef37981 */ /* 0x000ee2000c1e9900 */
[----:B------:R-:W-:Y:S01]  /*2910*/  FFMA.FTZ R251, R44, R125, R251 ;  /* 0x0000007d2cfb7223 */ /* 0x000fe200000100fb */
[C---:B------:R-:W-:Y:S01]  /*2920*/  PRMT R125, R252.reuse, 0x7632, R125 ;  /* 0x00007632fc7d7816 */ /* 0x040fe2000000007d */
[----:B------:R-:W-:Y:S01]  /*2930*/  IMAD.U32 R252, R252, 0x10000, RZ ;  /* 0x00010000fcfc7824 */ /* 0x000fe200078e00ff */
[----:B------:R-:W3:Y:S03]  /*2940*/  LDL R51, [R1+0x6c] ;  /* 0x00006c0001337983 */ /* 0x000ee60000100800 */
[----:B------:R-:W-:Y:S02]  /*2950*/  IMAD.U32 R125, R125, 0x10000, RZ ;  /* 0x000100007d7d7824 */ /* 0x000fe400078e00ff */
[----:B------:R-:W-:Y:S02]  /*2960*/  FFMA.FTZ R251, R40, R252, R251 ;  /* 0x000000fc28fb7223 */ /* 0x000fe400000100fb */
[----:B------:R-:W3:Y:S01]  /*2970*/  LDG.E.CONSTANT R252, desc[UR6][R126.64+0x2400] ;  /* 0x002400067efc7981 */ /* 0x000ee2000c1e9900 */
[----:B------:R-:W-:Y:S01]  /*2980*/  FFMA.FTZ R250, R152, R125, R250 ;  /* 0x0000007d98fa7223 */ /* 0x000fe200000100fa */
[----:B------:R-:W-:-:S02]  /*2990*/  PRMT R125, R247, 0x7632, R125 ;  /* 0x00007632f77d7816 */ /* 0x000fc4000000007d */
[----:B------:R-:W-:-:S03]  /*29a0*/  SHF.L.U32 R247, R247, 0x10, RZ ;  /* 0x00000010f7f77819 */ /* 0x000fc600000006ff */
[----:B------:R-:W-:Y:S02]  /*29b0*/  IMAD.U32 R125, R125, 0x10000, RZ ;  /* 0x000100007d7d7824 */ /* 0x000fe400078e00ff */
[----:B------:R-:W-:Y:S02]  /*29c0*/  FFMA.FTZ R251, R36, R247, R251 ;  /* 0x000000f724fb7223 */ /* 0x000fe400000100fb */
[----:B------:R-:W-:Y:S01]  /*29d0*/  FFMA.FTZ R250, R156, R125, R250 ;  /* 0x0000007d9cfa7223 */ /* 0x000fe200000100fa */
[C---:B------:R-:W-:Y:S01]  /*29e0*/  PRMT R125, R248.reuse, 0x7632, R125 ;  /* 0x00007632f87d7816 */ /* 0x040fe2000000007d */
[----:B------:R-:W3:Y:S01]  /*29f0*/  LDG.E.CONSTANT R247, desc[UR6][R126.64+0x2600] ;  /* 0x002600067ef77981 */ /* 0x000ee2000c1e9900 */
[----:B------:R-:W-:-:S03]  /*2a00*/  IMAD.U32 R248, R248, 0x10000, RZ ;  /* 0x00010000f8f87824 */ /* 0x000fc600078e00ff */
[----:B------:R-:W-:Y:S02]  /*2a10*/  IMAD.U32 R125, R125, 0x10000, RZ ;  /* 0x000100007d7d7824 */ /* 0x000fe400078e00ff */
[----:B------:R-:W-:Y:S02]  /*2a20*/  FFMA.FTZ R251, R32, R248, R251 ;  /* 0x000000f820fb7223 */ /* 0x000fe400000100fb */
[----:B------:R-:W3:Y:S01]  /*2a30*/  LDG.E.CONSTANT R248, desc[UR6][R126.64+0x2800] ;  /* 0x002800067ef87981 */ /* 0x000ee2000c1e9900 */
[----:B------:R-:W-:Y:S01]  /*2a40*/  FFMA.FTZ R250, R160, R125, R250 ;  /* 0x0000007da0fa7223 */ /* 0x000fe200000100fa */
[C---:B------:R-:W-:Y:S02]  /*2a50*/  PRMT R125, R244.reuse, 0x7632, R125 ;  /* 0x00007632f47d7816 */ /* 0x040fe4000000007d */
[----:B------:R-:W-:-:S03]  /*2a60*/  SHF.L.U32 R244, R244, 0x10, RZ ;  /* 0x00000010f4f47819 */ /* 0x000fc600000006ff */
[----:B------:R-:W-:-:S04]  /*2a70*/  IMAD.U32 R125, R125, 0x10000, RZ ;  /* 0x000100007d7d7824 */ /* 0x000fc800078e00ff */
[----:B------:R-:W-:Y:S02]  /*2a80*/  FFMA.FTZ R250, R164, R125, R250 ;  /* 0x0000007da4fa7223 */ /* 0x000fe400000100fa */
[----:B------:R-:W3:Y:S01]  /*2a90*/  LDG.E.CONSTANT R125, desc[UR6][R126.64+0x2a00] ;  /* 0x002a00067e7d7981 */ /* 0x000ee2000c1e9900 */
[----:B------:R-:W-:Y:S01]  /*2aa0*/  FFMA.FTZ R251, R28, R244, R251 ;  /* 0x000000f41cfb7223 */ /* 0x000fe200000100fb */
[C---:B------:R-:W-:Y:S01]  /*2ab0*/  PRMT R244, R246.reuse, 0x7632, R244 ;  /* 0x00007632f6f47816 */ /* 0x040fe200000000f4 */
[----:B------:R-:W-:-:S04]  /*2ac0*/  IMAD.U32 R246, R246, 0x10000, RZ ;  /* 0x00010000f6f67824 */ /* 0x000fc800078e00ff */
[----:B------:R-:W-:Y:S02]  /*2ad0*/  IMAD.U32 R244, R244, 0x10000, RZ ;  /* 0x00010000f4f47824 */ /* 0x000fe400078e00ff */
[----:B------:R-:W-:Y:S02]  /*2ae0*/  FFMA.FTZ R251, R24, R246, R251 ;  /* 0x000000f618fb7223 */ /* 0x000fe400000100fb */
[----:B------:R-:W3:Y:S01]  /*2af0*/  LDG.E.CONSTANT R246, desc[UR6][R126.64+0x2c00] ;  /* 0x002c00067ef67981 */ /* 0x000ee2000c1e9900 */
[----:B------:R-:W-:Y:S01]  /*2b00*/  FFMA.FTZ R250, R168, R244, R250 ;  /* 0x000000f4a8fa7223 */ /* 0x000fe200000100fa */
[C---:B--2---:R-:W-:Y:S02]  /*2b10*/  PRMT R244, R245.reuse, 0x7632, R244 ;  /* 0x00007632f5f47816 */ /* 0x044fe400000000f4 */
[----:B------:R-:W-:-:S03]  /*2b20*/  SHF.L.U32 R245, R245, 0x10, RZ ;  /* 0x00000010f5f57819 */ /* 0x000fc600000006ff */
[----:B------:R-:W-:Y:S02]  /*2b30*/  IMAD.U32 R244, R244, 0x10000, RZ ;  /* 0x00010000f4f47824 */ /* 0x000fe400078e00ff */
[----:B------:R-:W-:Y:S02]  /*2b40*/  FFMA.FTZ R251, R20, R245, R251 ;  /* 0x000000f514fb7223 */ /* 0x000fe400000100fb */
[----:B------:R-:W2:Y:S01]  /*2b50*/  LDG.E.CONSTANT R245, desc[UR6][R126.64+0x2e00] ;  /* 0x002e00067ef57981 */ /* 0x000ea2000c1e9900 */
[----:B------:R-:W-:Y:S01]  /*2b60*/  FFMA.FTZ R250, R172, R244, R250 ;  /* 0x000000f4acfa7223 */ /* 0x000fe200000100fa */
[----:B----4-:R-:W-:-:S04]  /*2b70*/  IMAD.U32 R244, R249, 0x10000, RZ ;  /* 0x00010000f9f47824 */ /* 0x010fc800078e00ff */
[----:B------:R-:W-:Y:S02]  /*2b80*/  FFMA.FTZ R251, R16, R244, R251 ;  /* 0x000000f410fb7223 */ /* 0x000fe400000100fb */
[----:B------:R-:W4:Y:S01]  /*2b90*/  LDG.E.CONSTANT R244, desc[UR6][R126.64+0x3000] ;  /* 0x003000067ef47981 */ /* 0x000f22000c1e9900 */
[----:B------:R-:W-:-:S05]  /*2ba0*/  PRMT R249, R249, 0x7632, R249 ;  /* 0x00007632f9f97816 */ /* 0x000fca00000000f9 */
[----:B------:R-:W-:-:S04]  /*2bb0*/  IMAD.U32 R249, R249, 0x10000, RZ ;  /* 0x00010000f9f97824 */ /* 0x000fc800078e00ff */
[----:B------:R-:W-:Y:S01]  /*2bc0*/  FFMA.FTZ R250, R176, R249, R250 ;  /* 0x000000f9b0fa7223 */ /* 0x000fe200000100fa */
[C---:B---3--:R-:W-:Y:S02]  /*2bd0*/  SHF.L.U32 R249, R243.reuse, 0x10, RZ ;  /* 0x00000010f3f97819 */ /* 0x048fe400000006ff */
[----:B------:R-:W-:-:S03]  /*2be0*/  PRMT R243, R243, 0x7632, R243 ;  /* 0x00007632f3f37816 */ /* 0x000fc600000000f3 */
[----:B------:R-:W-:Y:S02]  /*2bf0*/  FFMA.FTZ R251, R12, R249, R251 ;  /* 0x000000f90cfb7223 */ /* 0x000fe400000100fb */
[----:B------:R-:W-:Y:S01]  /*2c00*/  IMAD.U32 R243, R243, 0x10000, RZ ;  /* 0x00010000f3f37824 */ /* 0x000fe200078e00ff */
[----:B------:R-:W3:Y:S03]  /*2c10*/  LDG.E.CONSTANT R249, desc[UR6][R126.64+0x3200] ;  /* 0x003200067ef97981 */ /* 0x000ee6000c1e9900 */
[----:B------:R-:W-:Y:S01]  /*2c20*/  FFMA.FTZ R250, R180, R243, R250 ;  /* 0x000000f3b4fa7223 */ /* 0x000fe200000100fa */
[C---:B------:R-:W-:Y:S01]  /*2c30*/  IMAD.U32 R243, R124.reuse, 0x10000, RZ ;  /* 0x000100007cf37824 */ /* 0x040fe200078e00ff */
[----:B------:R-:W-:-:S03]  /*2c40*/  PRMT R124, R124, 0x7632, R124 ;  /* 0x000076327c7c7816 */ /* 0x000fc6000000007c */
[----:B------:R-:W-:Y:S02]  /*2c50*/  FFMA.FTZ R251, R8, R243, R251 ;  /* 0x000000f308fb7223 */ /* 0x000fe400000100fb */
[----:B------:R-:W-:Y:S02]  /*2c60*/  IMAD.U32 R243, R124, 0x10000, RZ ;  /* 0x000100007cf37824 */ /* 0x000fe400078e00ff */
[----:B------:R-:W3:Y:S02]  /*2c70*/  LDG.E.CONSTANT R124, desc[UR6][R126.64+0x3400] ;  /* 0x003400067e7c7981 */ /* 0x000ee4000c1e9900 */
[----:B------:R-:W-:Y:S01]  /*2c80*/  FFMA.FTZ R250, R184, R243, R250 ;  /* 0x000000f3b8fa7223 */ /* 0x000fe200000100fa */
[C---:B------:R-:W-:Y:S02]  /*2c90*/  SHF.L.U32 R243, R252.reuse, 0x10, RZ ;  /* 0x00000010fcf37819 */ /* 0x040fe400000006ff */
[----:B------:R-:W-:-:S03]  /*2ca0*/  PRMT R252, R252, 0x7632, R252 ;  /* 0x00007632fcfc7816 */ /* 0x000fc600000000fc */
[----:B------:R-:W-:Y:S02]  /*2cb0*/  FFMA.FTZ R251, R4, R243, R251 ;  /* 0x000000f304fb7223 */ /* 0x000fe400000100fb */
[----:B------:R-:W3:Y:S01]  /*2cc0*/  LDG.E.CONSTANT R243, desc[UR6][R126.64+0x3600] ;  /* 0x003600067ef37981 */ /* 0x000ee2000c1e9900 */
[----:B------:R-:W-:-:S04]  /*2cd0*/  IMAD.U32 R252, R252, 0x10000, RZ ;  /* 0x00010000fcfc7824 */ /* 0x000fc800078e00ff */
[----:B------:R-:W-:Y:S01]  /*2ce0*/  FFMA.FTZ R250, R188, R252, R250 ;  /* 0x000000fcbcfa7223 */ /* 0x000fe200000100fa */
[C---:B------:R-:W-:Y:S01]  /*2cf0*/  PRMT R252, R247.reuse, 0x7632, R252 ;  /* 0x00007632f7fc7816 */ /* 0x040fe200000000fc */
[----:B------:R-:W-:-:S04]  /*2d00*/  IMAD.U32 R247, R247, 0x10000, RZ ;  /* 0x00010000f7f77824 */ /* 0x000fc800078e00ff */
[----:B------:R-:W-:Y:S02]  /*2d10*/  IMAD.U32 R252, R252, 0x10000, RZ ;  /* 0x00010000fcfc7824 */ /* 0x000fe400078e00ff */
[----:B------:R-:W-:Y:S02]  /*2d20*/  FFMA.FTZ R251, R55, R247, R251 ;  /* 0x000000f737fb7223 */ /* 0x000fe400000100fb */
[----:B------:R-:W3:Y:S01]  /*2d30*/  LDG.E.CONSTANT R247, desc[UR6][R126.64+0x3800] ;  /* 0x003800067ef77981 */ /* 0x000ee2000c1e9900 */
[----:B------:R-:W-:Y:S01]  /*2d40*/  FFMA.FTZ R250, R192, R252, R250 ;  /* 0x000000fcc0fa7223 */ /* 0x000fe200000100fa */
[C---:B------:R-:W-:Y:S02]  /*2d50*/  PRMT R252, R248.reuse, 0x7632, R252 ;  /* 0x00007632f8fc7816 */ /* 0x040fe400000000fc */
[----:B------:R-:W-:-:S03]  /*2d60*/  SHF.L.U32 R248, R248, 0x10, RZ ;  /* 0x00000010f8f87819 */ /* 0x000fc600000006ff */
[----:B------:R-:W-:-:S04]  /*2d70*/  IMAD.U32 R252, R252, 0x10000, RZ ;  /* 0x00010000fcfc7824 */ /* 0x000fc800078e00ff */
[----:B------:R-:W-:Y:S01]  /*2d80*/  FFMA.FTZ R250, R196, R252, R250 ;  /* 0x000000fcc4fa7223 */ /* 0x000fe200000100fa */
[----:B------:R-:W-:Y:S01]  /*2d90*/  PRMT R252, R125, 0x7632, R252 ;  /* 0x000076327dfc7816 */ /* 0x000fe200000000fc */
[----:B------:R-:W-:Y:S01]  /*2da0*/  FFMA.FTZ R251, R57, R248, R251 ;  /* 0x000000f839fb7223 */ /* 0x000fe200000100fb */
[----:B------:R-:W-:Y:S01]  /*2db0*/  IMAD.U32 R125, R125, 0x10000, RZ ;  /* 0x000100007d7d7824 */ /* 0x000fe200078e00ff */
[----:B------:R-:W3:Y:S02]  /*2dc0*/  LDG.E.CONSTANT R248, desc[UR6][R126.64+0x3a00] ;  /* 0x003a00067ef87981 */ /* 0x000ee4000c1e9900 */
        /* <DEDUP_REMOVED lines=9> */
[----:B------:R-:W3:Y:S01]  /*2e60*/  LDG.E.CONSTANT R246, desc[UR6][R126.64+0x3e00] ;  /* 0x003e00067ef67981 */ /* 0x000ee2000c1e9900 */
[C---:B--2---:R-:W-:Y:S01]  /*2e70*/  PRMT R252, R245.reuse, 0x7632, R252 ;  /* 0x00007632f5fc7816 */ /* 0x044fe200000000fc */
[----:B------:R-:W-:-:S04]  /*2e80*/  IMAD.U32 R245, R245, 0x10000, RZ ;  /* 0x00010000f5f57824 */ /* 0x000fc800078e00ff */
[----:B------:R-:W-:Y:S02]  /*2e90*/  IMAD.U32 R252, R252, 0x10000, RZ ;  /* 0x00010000fcfc7824 */ /* 0x000fe400078e00ff */
[----:B------:R-:W-:Y:S02]  /*2ea0*/  FFMA.FTZ R251, R95, R245, R251 ;  /* 0x000000f55ffb7223 */ /* 0x000fe400000100fb */
[----:B------:R-:W2:Y:S01]  /*2eb0*/  LDG.E.CONSTANT R245, desc[UR6][R126.64+0x204] ;  /* 0x000204067ef57981 */ /* 0x000ea2000c1e9900 */
[----:B------:R-:W-:Y:S01]  /*2ec0*/  FFMA.FTZ R250, R208, R252, R250 ;  /* 0x000000fcd0fa7223 */ /* 0x000fe200000100fa */
[----:B----4-:R-:W-:-:S05]  /*2ed0*/  SHF.L.U32 R252, R244, 0x10, RZ ;  /* 0x00000010f4fc7819 */ /* 0x010fca00000006ff */
[----:B------:R-:W-:Y:S02]  /*2ee0*/  FFMA.FTZ R252, R99, R252, R251 ;  /* 0x000000fc63fc7223 */ /* 0x000fe400000100fb */
[----:B------:R-:W4:Y:S01]  /*2ef0*/  LDG.E.CONSTANT R251, desc[UR6][R126.64+0x4] ;  /* 0x000004067efb7981 */ /* 0x000f22000c1e9900 */
[----:B------:R-:W-:-:S05]  /*2f00*/  PRMT R244, R244, 0x7632, R244 ;  /* 0x00007632f4f47816 */ /* 0x000fca00000000f4 */
[----:B------:R-:W-:-:S04]  /*2f10*/  IMAD.U32 R244, R244, 0x10000, RZ ;  /* 0x00010000f4f47824 */ /* 0x000fc800078e00ff */
[----:B------:R-:W-:Y:S01]  /*2f20*/  FFMA.FTZ R250, R212, R244, R250 ;  /* 0x000000f4d4fa7223 */ /* 0x000fe200000100fa */
[C---:B---3--:R-:W-:Y:S01]  /*2f30*/  IMAD.U32 R244, R249.reuse, 0x10000, RZ ;  /* 0x00010000f9f47824 */ /* 0x048fe200078e00ff */
[----:B------:R-:W-:-:S05]  /*2f40*/  PRMT R249, R249, 0x7632, R249 ;  /* 0x00007632f9f97816 */ /* 0x000fca00000000f9 */
[----:B------:R-:W-:Y:S02]  /*2f50*/  IMAD.U32 R249, R249, 0x10000, RZ ;  /* 0x00010000f9f97824 */ /* 0x000fe400078e00ff */
[----:B------:R-:W-:Y:S02]  /*2f60*/  FFMA.FTZ R252, R103, R244, R252 ;  /* 0x000000f467fc7223 */ /* 0x000fe400000100fc */
[----:B------:R-:W3:Y:S01]  /*2f70*/  LDG.E.CONSTANT R244, desc[UR6][R126.64+0x404] ;  /* 0x000404067ef47981 */ /* 0x000ee2000c1e9900 */
[----:B------:R-:W-:Y:S01]  /*2f80*/  FFMA.FTZ R250, R216, R249, R250 ;  /* 0x000000f9d8fa7223 */ /* 0x000fe200000100fa */
[C---:B------:R-:W-:Y:S02]  /*2f90*/  SHF.L.U32 R249, R124.reuse, 0x10, RZ ;  /* 0x000000107cf97819 */ /* 0x040fe400000006ff */
[----:B------:R-:W-:-:S03]  /*2fa0*/  PRMT R124, R124, 0x7632, R124 ;  /* 0x000076327c7c7816 */ /* 0x000fc6000000007c */
[----:B------:R-:W-:Y:S02]  /*2fb0*/  FFMA.FTZ R249, R64, R249, R252 ;  /* 0x000000f940f97223 */ /* 0x000fe400000100fc */
[----:B------:R-:W-:Y:S02]  /*2fc0*/  IMAD.U32 R252, R124, 0x10000, RZ ;  /* 0x000100007cfc7824 */ /* 0x000fe400078e00ff */
[----:B------:R-:W3:Y:S02]  /*2fd0*/  LDG.E.CONSTANT R124, desc[UR6][R126.64+0x604] ;  /* 0x000604067e7c7981 */ /* 0x000ee4000c1e9900 */
[----:B------:R-:W-:Y:S01]  /*2fe0*/  FFMA.FTZ R250, R220, R252, R250 ;  /* 0x000000fcdcfa7223 */ /* 0x000fe200000100fa */
[----:B------:R-:W-:-:S04]  /*2ff0*/  IMAD.U32 R252, R243, 0x10000, RZ ;  /* 0x00010000f3fc7824 */ /* 0x000fc800078e00ff */
[----:B------:R-:W-:Y:S01]  /*3000*/  FFMA.FTZ R249, R68, R252, R249 ;  /* 0x000000fc44f97223 */ /* 0x000fe200000100f9 */
[----:B------:R-:W-:Y:S02]  /*3010*/  PRMT R252, R243, 0x7632, R252 ;  /* 0x00007632f3fc7816 */ /* 0x000fe400000000fc */
[----:B------:R-:W3:Y:S03]  /*3020*/  LDG.E.CONSTANT R243, desc[UR6][R126.64+0x804] ;  /* 0x000804067ef37981 */ /* 0x000ee6000c1e9900 */
[----:B------:R-:W-:-:S04]  /*3030*/  IMAD.U32 R252, R252, 0x10000, RZ ;  /* 0x00010000fcfc7824 */ /* 0x000fc800078e00ff */
[----:B------:R-:W-:Y:S01]  /*3040*/  FFMA.FTZ R250, R224, R252, R250 ;  /* 0x000000fce0fa7223 */ /* 0x000fe200000100fa */
[----:B------:R-:W-:-:S05]  /*3050*/  SHF.L.U32 R252, R247, 0x10, RZ ;  /* 0x00000010f7fc7819 */ /* 0x000fca00000006ff */
[----:B------:R-:W-:Y:S01]  /*3060*/  FFMA.FTZ R249, R80, R252, R249 ;  /* 0x000000fc50f97223 */ /* 0x000fe200000100f9 */
[----:B------:R-:W-:Y:S02]  /*3070*/  PRMT R252, R247, 0x7632, R252 ;  /* 0x00007632f7fc7816 */ /* 0x000fe400000000fc */
[----:B------:R-:W3:Y:S03]  /*3080*/  LDG.E.CONSTANT R247, desc[UR6][R126.64+0xa04] ;  /* 0x000a04067ef77981 */ /* 0x000ee6000c1e9900 */
[----:B------:R-:W-:-:S04]  /*3090*/  IMAD.U32 R252, R252, 0x10000, RZ ;  /* 0x00010000fcfc7824 */ /* 0x000fc800078e00ff */
[----:B------:R-:W-:Y:S01]  /*30a0*/  FFMA.FTZ R250, R228, R252, R250 ;  /* 0x000000fce4fa7223 */ /* 0x000fe200000100fa */
[C---:B------:R-:W-:Y:S01]  /*30b0*/  PRMT R252, R248.reuse, 0x7632, R252 ;  /* 0x00007632f8fc7816 */ /* 0x040fe200000000fc */
[----:B------:R-:W-:-:S04]  /*30c0*/  IMAD.U32 R248, R248, 0x10000, RZ ;  /* 0x00010000f8f87824 */ /* 0x000fc800078e00ff */
[--C-:B------:R-:W-:Y:S01]  /*30d0*/  FFMA.FTZ R248, R72, R248, R249.reuse ;  /* 0x000000f848f87223 */ /* 0x100fe200000100f9 */
[C---:B------:R-:W-:Y:S01]  /*30e0*/  PRMT R249, R125.reuse, 0x7632, R249 ;  /* 0x000076327df97816 */ /* 0x040fe200000000f9 */
[----:B------:R-:W-:Y:S01]  /*30f0*/  IMAD.U32 R252, R252, 0x10000, RZ ;  /* 0x00010000fcfc7824 */ /* 0x000fe200078e00ff */
[----:B------:R-:W-:-:S03]  /*3100*/  SHF.L.U32 R125, R125, 0x10, RZ ;  /* 0x000000107d7d7819 */ /* 0x000fc600000006ff */
[----:B------:R-:W-:Y:S01]  /*3110*/  FFMA.FTZ R252, R232, R252, R250 ;  /* 0x000000fce8fc7223 */ /* 0x000fe200000100fa */
[----:B------:R-:W-:Y:S02]  /*3120*/  IMAD.U32 R249, R249, 0x10000, RZ ;  /* 0x00010000f9f97824 */ /* 0x000fe400078e00ff */
[----:B------:R-:W-:Y:S01]  /*3130*/  FFMA.FTZ R125, R60, R125, R248 ;  /* 0x0000007d3c7d7223 */ /* 0x000fe200000100f8 */
[----:B------:R-:W3:Y:S01]  /*3140*/  LDG.E.CONSTANT R250, desc[UR6][R126.64+0xc04] ;  /* 0x000c04067efa7981 */ /* 0x000ee2000c1e9900 */
[----:B------:R-:W-:Y:S01]  /*3150*/  FFMA.FTZ R249, R236, R249, R252 ;  /* 0x000000f9ecf97223 */ /* 0x000fe200000100fc */
[C---:B------:R-:W-:Y:S01]  /*3160*/  IMAD.U32 R252, R246.reuse, 0x10000, RZ ;  /* 0x00010000f6fc7824 */ /* 0x040fe200078e00ff */
[----:B------:R-:W-:-:S03]  /*3170*/  PRMT R246, R246, 0x7632, R246 ;  /* 0x00007632f6f67816 */ /* 0x000fc600000000f6 */
[----:B------:R-:W-:Y:S02]  /*3180*/  FFMA.FTZ R252, R76, R252, R125 ;  /* 0x000000fc4cfc7223 */ /* 0x000fe4000001007d */
[----:B------:R-:W-:Y:S02]  /*3190*/  IMAD.U32 R125, R246, 0x10000, RZ ;  /* 0x00010000f67d7824 */ /* 0x000fe400078e00ff */
[----:B------:R-:W3:Y:S02]  /*31a0*/  LDG.E.CONSTANT R246, desc[UR6][R126.64+0xe04] ;  /* 0x000e04067ef67981 */ /* 0x000ee4000c1e9900 */
[----:B------:R-:W-:Y:S01]  /*31b0*/  FFMA.FTZ R249, R240, R125, R249 ;  /* 0x0000007df0f97223 */ /* 0x000fe200000100f9 */
[----:B--2---:R-:W-:Y:S01]  /*31c0*/  SHF.L.U32 R125, R245, 0x10, RZ ;  /* 0x00000010f57d7819 */ /* 0x004fe200000006ff */
[----:B----4-:R-:W-:-:S04]  /*31d0*/  IMAD.U32 R248, R251, 0x10000, RZ ;  /* 0x00010000fbf87824 */ /* 0x010fc800078e00ff */
[----:B------:R-:W-:Y:S02]  /*31e0*/  FMUL.FTZ R125, R79, R125 ;  /* 0x0000007d4f7d7220 */ /* 0x000fe40000410000 */
[----:B------:R-:W2:Y:S02]  /*31f0*/  LDL R79, [R1+0x2c] ;  /* 0x00002c00014f7983 */ /* 0x000ea40000100800 */
[----:B------:R-:W-:Y:S02]  /*3200*/  FFMA.FTZ R125, R51, R248, R125 ;  /* 0x000000f8337d7223 */ /* 0x000fe4000001007d */
[----:B------:R-:W4:Y:S01]  /*3210*/  LDL R51, [R1+0x3c] ;  /* 0x00003c0001337983 */ /* 0x000f220000100800 */
[----:B------:R-:W-:Y:S02]  /*3220*/  PRMT R245, R245, 0x7632, R245 ;  /* 0x00007632f5f57816 */ /* 0x000fe400000000f5 */
[----:B------:R-:W-:Y:S01]  /*3230*/  PRMT R251, R251, 0x7632, R251 ;  /* 0x00007632fbfb7816 */ /* 0x000fe200000000fb */
[----:B------:R-:W2:Y:S02]  /*3240*/  LDG.E.CONSTANT R248, desc[UR6][R126.64+0x1004] ;  /* 0x001004067ef87981 */ /* 0x000ea4000c1e9900 */
[----:B------:R-:W-:-:S02]  /*3250*/  IMAD.U32 R245, R245, 0x10000, RZ ;  /* 0x00010000f5f57824 */ /* 0x000fc400078e00ff */
[----:B------:R-:W-:Y:S02]  /*3260*/  IMAD.U32 R251, R251, 0x10000, RZ ;  /* 0x00010000fbfb7824 */ /* 0x000fe400078e00ff */
[----:B------:R-:W-:-:S04]  /*3270*/  FMUL.FTZ R245, R117, R245 ;  /* 0x000000f575f57220 */ /* 0x000fc80000410000 */
[----:B------:R-:W-:Y:S01]  /*3280*/  FFMA.FTZ R251, R113, R251, R245 ;  /* 0x000000fb71fb7223 */ /* 0x000fe200000100f5 */
[C---:B---3--:R-:W-:Y:S02]  /*3290*/  SHF.L.U32 R245, R244.reuse, 0x10, RZ ;  /* 0x00000010f4f57819 */ /* 0x048fe400000006ff */
[----:B------:R-:W-:-:S03]  /*32a0*/  PRMT R244, R244, 0x7632, R244 ;  /* 0x00007632f4f47816 */ /* 0x000fc600000000f4 */
[----:B------:R-:W-:Y:S02]  /*32b0*/  FFMA.FTZ R125, R52, R245, R125 ;  /* 0x000000f5347d7223 */ /* 0x000fe4000001007d */
[----:B------:R-:W3:Y:S01]  /*32c0*/  LDL R52, [R1+0x1c] ;  /* 0x00001c0001347983 */ /* 0x000ee20000100800 */
[----:B------:R-:W-:-:S03]  /*32d0*/  IMAD.U32 R245, R244, 0x10000, RZ ;  /* 0x00010000f4f57824 */ /* 0x000fc600078e00ff */
[----:B------:R-:W3:Y:S01]  /*32e0*/  LDG.E.CONSTANT R244, desc[UR6][R126.64+0x1204] ;  /* 0x001204067ef47981 */ /* 0x000ee2000c1e9900 */
[----:B------:R-:W-:Y:S01]  /*32f0*/  FFMA.FTZ R251, R121, R245, R251 ;  /* 0x000000f579fb7223 */ /* 0x000fe200000100fb */
[C---:B------:R-:W-:Y:S01]  /*3300*/  IMAD.U32 R245, R124.reuse, 0x10000, RZ ;  /* 0x000100007cf57824 */ /* 0x040fe200078e00ff */
[----:B------:R-:W-:-:S03]  /*3310*/  PRMT R124, R124, 0x7632, R124 ;  /* 0x000076327c7c7816 */ /* 0x000fc6000000007c */
[----:B----4-:R-:W-:Y:S02]  /*3320*/  FFMA.FTZ R125, R51, R245, R125 ;  /* 0x000000f5337d7223 */ /* 0x010fe4000001007d */
[----:B------:R-:W4:Y:S01]  /*3330*/  LDL R51, [R1+0xc] ;  /* 0x00000c0001337983 */ /* 0x000f220000100800 */
[----:B------:R-:W-:-:S03]  /*3340*/  IMAD.U32 R245, R124, 0x10000, RZ ;  /* 0x000100007cf57824 */ /* 0x000fc600078e00ff */
[----:B------:R-:W4:Y:S01]  /*3350*/  LDG.E.CONSTANT R124, desc[UR6][R126.64+0x1404] ;  /* 0x001404067e7c7981 */ /* 0x000f22000c1e9900 */
[----:B------:R-:W-:Y:S01]  /*3360*/  FFMA.FTZ R251, R129, R245, R251 ;  /* 0x000000f581fb7223 */ /* 0x000fe200000100fb */
[----:B------:R-:W-:-:S05]  /*3370*/  SHF.L.U32 R245, R243, 0x10, RZ ;  /* 0x00000010f3f57819 */ /* 0x000fca00000006ff */
[----:B--2---:R-:W-:Y:S01]  /*3380*/  FFMA.FTZ R125, R79, R245, R125 ;  /* 0x000000f54f7d7223 */ /* 0x004fe2000001007d */
[----:B------:R-:W-:Y:S01]  /*3390*/  PRMT R245, R243, 0x7632, R245 ;  /* 0x00007632f3f57816 */ /* 0x000fe200000000f5 */
[----:B------:R-:W2:Y:S04]  /*33a0*/  LDL R79, [R1+0x68] ;  /* 0x00006800014f7983 */ /* 0x000ea80000100800 */
[----:B------:R-:W2:Y:S01]  /*33b0*/  LDG.E.CONSTANT R243, desc[UR6][R126.64+0x1604] ;  /* 0x001604067ef37981 */ /* 0x000ea2000c1e9900 */
[----:B------:R-:W-:-:S04]  /*33c0*/  IMAD.U32 R245, R245, 0x10000, RZ ;  /* 0x00010000f5f57824 */ /* 0x000fc800078e00ff */
[----:B------:R-:W-:Y:S01]  /*33d0*/  FFMA.FTZ R251, R133, R245, R251 ;  /* 0x000000f585fb7223 */ /* 0x000fe200000100fb */
[C---:B------:R-:W-:Y:S01]  /*33e0*/  IMAD.U32 R245, R247.reuse, 0x10000, RZ ;  /* 0x00010000f7f57824 */ /* 0x040fe200078e00ff */
[----:B------:R-:W-:-:S05]  /*33f0*/  PRMT R247, R247, 0x7632, R247 ;  /* 0x00007632f7f77816 */ /* 0x000fca00000000f7 */
[----:B------:R-:W-:-:S04]  /*3400*/  IMAD.U32 R247, R247, 0x10000, RZ ;  /* 0x00010000f7f77824 */ /* 0x000fc800078e00ff */
[----:B------:R-:W-:Y:S01]  /*3410*/  FFMA.FTZ R251, R137, R247, R251 ;  /* 0x000000f789fb7223 */ /* 0x000fe200000100fb */
[C---:B------:R-:W-:Y:S02]  /*3420*/  SHF.L.U32 R247, R250.reuse, 0x10, RZ ;  /* 0x00000010faf77819 */ /* 0x040fe400000006ff */
[----:B------:R-:W-:-:S05]  /*3430*/  PRMT R250, R250, 0x7632, R250 ;  /* 0x00007632fafa7816 */ /* 0x000fca00000000fa */
        /* <DEDUP_REMOVED lines=10> */
[----:B---3--:R-:W-:Y:S02]  /*34e0*/  FFMA.FTZ R125, R52, R245, R125 ;  /* 0x000000f5347d7223 */ /* 0x008fe4000001007d */
[----:B------:R-:W3:Y:S01]  /*34f0*/  LDG.E.CONSTANT R245, desc[UR6][R126.64+0x1804] ;  /* 0x001804067ef57981 */ /* 0x000ee2000c1e9900 */
[C---:B------:R-:W-:Y:S01]  /*3500*/  IMAD.U32 R248, R244.reuse, 0x10000, RZ ;  /* 0x00010000f4f87824 */ /* 0x040fe200078e00ff */
[----:B------:R-:W-:Y:S02]  /*3510*/  PRMT R244, R244, 0x7632, R244 ;  /* 0x00007632f4f47816 */ /* 0x000fe400000000f4 */
[----:B------:R-:W3:Y:S01]  /*3520*/  LDL R52, [R1+0x48] ;  /* 0x0000480001347983 */ /* 0x000ee20000100800 */
[----:B----4-:R-:W-:-:S03]  /*3530*/  FFMA.FTZ R125, R51, R247, R125 ;  /* 0x000000f7337d7223 */ /* 0x010fc6000001007d */
[----:B------:R-:W4:Y:S01]  /*3540*/  LDG.E.CONSTANT R247, desc[UR6][R126.64+0x1a04] ;  /* 0x001a04067ef77981 */ /* 0x000f22000c1e9900 */
[----:B------:R-:W-:-:S03]  /*3550*/  FFMA.FTZ R125, R47, R250, R125 ;  /* 0x000000fa2f7d7223 */ /* 0x000fc6000001007d */
[----:B------:R-:W4:Y:S01]  /*3560*/  LDG.E.CONSTANT R250, desc[UR6][R126.64+0x1c04] ;  /* 0x001c04067efa7981 */ /* 0x000f22000c1e9900 */
[----:B------:R-:W-:-:S03]  /*3570*/  FFMA.FTZ R125, R43, R246, R125 ;  /* 0x000000f62b7d7223 */ /* 0x000fc6000001007d */
[----:B------:R-:W4:Y:S01]  /*3580*/  LDG.E.CONSTANT R246, desc[UR6][R126.64+0x1e04] ;  /* 0x001e04067ef67981 */ /* 0x000f22000c1e9900 */
[----:B------:R-:W-:Y:S01]  /*3590*/  FFMA.FTZ R125, R39, R248, R125 ;  /* 0x000000f8277d7223 */ /* 0x000fe2000001007d */
[----:B------:R-:W-:Y:S02]  /*35a0*/  IMAD.U32 R248, R244, 0x10000, RZ ;  /* 0x00010000f4f87824 */ /* 0x000fe400078e00ff */
[----:B------:R-:W4:Y:S04]  /*35b0*/  LDL R51, [R1+0x58] ;  /* 0x0000580001337983 */ /* 0x000f280000100800 */
[----:B------:R-:W4:Y:S01]  /*35c0*/  LDG.E.CONSTANT R244, desc[UR6][R126.64+0x2004] ;  /* 0x002004067ef47981 */ /* 0x000f22000c1e9900 */
[----:B------:R-:W-:Y:S01]  /*35d0*/  FFMA.FTZ R251, R153, R248, R251 ;  /* 0x000000f899fb7223 */ /* 0x000fe200000100fb */
[----:B------:R-:W-:-:S02]  /*35e0*/  SHF.L.U32 R248, R124, 0x10, RZ ;  /* 0x000000107cf87819 */ /* 0x000fc400000006ff */
[----:B------:R-:W-:-:S03]  /*35f0*/  PRMT R124, R124, 0x7632, R124 ;  /* 0x000076327c7c7816 */ /* 0x000fc6000000007c */
[----:B------:R-:W-:Y:S02]  /*3600*/  FFMA.FTZ R125, R35, R248, R125 ;  /* 0x000000f8237d7223 */ /* 0x000fe4000001007d */
[----:B------:R-:W-:Y:S02]  /*3610*/  IMAD.U32 R248, R124, 0x10000, RZ ;  /* 0x000100007cf87824 */ /* 0x000fe400078e00ff */
[----:B------:R-:W4:Y:S02]  /*3620*/  LDG.E.CONSTANT R124, desc[UR6][R126.64+0x2204] ;  /* 0x002204067e7c7981 */ /* 0x000f24000c1e9900 */
[----:B------:R-:W-:Y:S01]  /*3630*/  FFMA.FTZ R251, R157, R248, R251 ;  /* 0x000000f89dfb7223 */ /* 0x000fe200000100fb */
[----:B--2---:R-:W-:-:S04]  /*3640*/  IMAD.U32 R248, R243, 0x10000, RZ ;  /* 0x00010000f3f87824 */ /* 0x004fc800078e00ff */
[----:B------:R-:W-:Y:S02]  /*3650*/  FFMA.FTZ R125, R31, R248, R125 ;  /* 0x000000f81f7d7223 */ /* 0x000fe4000001007d */
[----:B------:R-:W2:Y:S01]  /*3660*/  LDG.E.CONSTANT R248, desc[UR6][R126.64+0x2404] ;  /* 0x002404067ef87981 */ /* 0x000ea2000c1e9900 */
        /* <DEDUP_REMOVED lines=9> */
[C---:B----4-:R-:W-:Y:S01]  /*3700*/  IMAD.U32 R245, R247.reuse, 0x10000, RZ ;  /* 0x00010000f7f57824 */ /* 0x050fe200078e00ff */
[----:B------:R-:W-:-:S03]  /*3710*/  PRMT R247, R247, 0x7632, R247 ;  /* 0x00007632f7f77816 */ /* 0x000fc600000000f7 */
[----:B------:R-:W-:Y:S02]  /*3720*/  FFMA.FTZ R125, R23, R245, R125 ;  /* 0x000000f5177d7223 */ /* 0x000fe4000001007d */
[----:B------:R-:W-:Y:S01]  /*3730*/  IMAD.U32 R247, R247, 0x10000, RZ ;  /* 0x00010000f7f77824 */ /* 0x000fe200078e00ff */
[----:B------:R-:W4:Y:S03]  /*3740*/  LDG.E.CONSTANT R245, desc[UR6][R126.64+0x2804] ;  /* 0x002804067ef57981 */ /* 0x000f26000c1e9900 */
[----:B------:R-:W-:Y:S01]  /*3750*/  FFMA.FTZ R251, R169, R247, R251 ;  /* 0x000000f7a9fb7223 */ /* 0x000fe200000100fb */
[C---:B------:R-:W-:Y:S02]  /*3760*/  SHF.L.U32 R247, R250.reuse, 0x10, RZ ;  /* 0x00000010faf77819 */ /* 0x040fe400000006ff */
[----:B------:R-:W-:-:S03]  /*3770*/  PRMT R250, R250, 0x7632, R250 ;  /* 0x00007632fafa7816 */ /* 0x000fc600000000fa */
[----:B------:R-:W-:Y:S02]  /*3780*/  FFMA.FTZ R125, R19, R247, R125 ;  /* 0x000000f7137d7223 */ /* 0x000fe4000001007d */
[----:B------:R-:W-:Y:S01]  /*3790*/  IMAD.U32 R250, R250, 0x10000, RZ ;  /* 0x00010000fafa7824 */ /* 0x000fe200078e00ff */
[----:B------:R-:W4:Y:S03]  /*37a0*/  LDG.E.CONSTANT R247, desc[UR6][R126.64+0x2a04] ;  /* 0x002a04067ef77981 */ /* 0x000f26000c1e9900 */
[----:B------:R-:W-:Y:S01]  /*37b0*/  FFMA.FTZ R251, R173, R250, R251 ;  /* 0x000000faadfb7223 */ /* 0x000fe200000100fb */
[C---:B------:R-:W-:Y:S01]  /*37c0*/  IMAD.U32 R250, R246.reuse, 0x10000, RZ ;  /* 0x00010000f6fa7824 */ /* 0x040fe200078e00ff */
        /* <DEDUP_REMOVED lines=8> */
[----:B------:R-:W-:Y:S02]  /*3850*/  IMAD.U32 R246, R244, 0x10000, RZ ;  /* 0x00010000f4f67824 */ /* 0x000fe400078e00ff */
[----:B------:R-:W4:Y:S02]  /*3860*/  LDG.E.CONSTANT R244, desc[UR6][R126.64+0x2e04] ;  /* 0x002e04067ef47981 */ /* 0x000f24000c1e9900 */
[----:B------:R-:W-:Y:S01]  /*3870*/  FFMA.FTZ R251, R181, R246, R251 ;  /* 0x000000f6b5fb7223 */ /* 0x000fe200000100fb */
[C---:B------:R-:W-:Y:S01]  /*3880*/  IMAD.U32 R246, R124.reuse, 0x10000, RZ ;  /* 0x000100007cf67824 */ /* 0x040fe200078e00ff */
[----:B------:R-:W-:-:S03]  /*3890*/  PRMT R124, R124, 0x7632, R124 ;  /* 0x000076327c7c7816 */ /* 0x000fc6000000007c */
[----:B------:R-:W-:Y:S02]  /*38a0*/  FFMA.FTZ R125, R7, R246, R125 ;  /* 0x000000f6077d7223 */ /* 0x000fe4000001007d */
[----:B------:R-:W-:Y:S02]  /*38b0*/  IMAD.U32 R246, R124, 0x10000, RZ ;  /* 0x000100007cf67824 */ /* 0x000fe400078e00ff */
[----:B------:R-:W4:Y:S02]  /*38c0*/  LDG.E.CONSTANT R124, desc[UR6][R126.64+0x3004] ;  /* 0x003004067e7c7981 */ /* 0x000f24000c1e9900 */
[----:B------:R-:W-:Y:S01]  /*38d0*/  FFMA.FTZ R251, R185, R246, R251 ;  /* 0x000000f6b9fb7223 */ /* 0x000fe200000100fb */
[C---:B--2---:R-:W-:Y:S02]  /*38e0*/  PRMT R246, R248.reuse, 0x7632, R246 ;  /* 0x00007632f8f67816 */ /* 0x044fe400000000f6 */
[----:B------:R-:W-:-:S05]  /*38f0*/  SHF.L.U32 R248, R248, 0x10, RZ ;  /* 0x00000010f8f87819 */ /* 0x000fca00000006ff */
[----:B------:R-:W-:Y:S02]  /*3900*/  FFMA.FTZ R125, R3, R248, R125 ;  /* 0x000000f8037d7223 */ /* 0x000fe4000001007d */
[----:B------:R-:W2:Y:S01]  /*3910*/  LDG.E.CONSTANT R248, desc[UR6][R126.64+0x3204] ;  /* 0x003204067ef87981 */ /* 0x000ea2000c1e9900 */
[----:B------:R-:W-:-:S04]  /*3920*/  IMAD.U32 R246, R246, 0x10000, RZ ;  /* 0x00010000f6f67824 */ /* 0x000fc800078e00ff */
[----:B------:R-:W-:Y:S01]  /*3930*/  FFMA.FTZ R251, R189, R246, R251 ;  /* 0x000000f6bdfb7223 */ /* 0x000fe200000100fb */
[C---:B---3--:R-:W-:Y:S01]  /*3940*/  IMAD.U32 R246, R243.reuse, 0x10000, RZ ;  /* 0x00010000f3f67824 */ /* 0x048fe200078e00ff */
[----:B------:R-:W-:-:S05]  /*3950*/  PRMT R243, R243, 0x7632, R243 ;  /* 0x00007632f3f37816 */ /* 0x000fca00000000f3 */
[----:B------:R-:W-:-:S04]  /*3960*/  IMAD.U32 R243, R243, 0x10000, RZ ;  /* 0x00010000f3f37824 */ /* 0x000fc800078e00ff */
[----:B------:R-:W-:Y:S01]  /*3970*/  FFMA.FTZ R251, R193, R243, R251 ;  /* 0x000000f3c1fb7223 */ /* 0x000fe200000100fb */
[----:B------:R-:W-:Y:S02]  /*3980*/  FFMA.FTZ R125, R56, R246, R125 ;  /* 0x000000f6387d7223 */ /* 0x000fe4000001007d */
[----:B------:R-:W3:Y:S01]  /*3990*/  LDG.E.CONSTANT R246, desc[UR6][R126.64+0x3404] ;  /* 0x003404067ef67981 */ /* 0x000ee2000c1e9900 */
[C---:B----4-:R-:W-:Y:S02]  /*39a0*/  SHF.L.U32 R243, R245.reuse, 0x10, RZ ;  /* 0x00000010f5f37819 */ /* 0x050fe400000006ff */
        /* <DEDUP_REMOVED lines=9> */
[----:B------:R-:W-:Y:S02]  /*3a40*/  IMAD.U32 R250, R250, 0x10000, RZ ;  /* 0x00010000fafa7824 */ /* 0x000fe400078e00ff */
[----:B------:R-:W-:Y:S02]  /*3a50*/  FFMA.FTZ R125, R84, R243, R125 ;  /* 0x000000f3547d7223 */ /* 0x000fe4000001007d */
[----:B------:R-:W4:Y:S01]  /*3a60*/  LDG.E.CONSTANT R243, desc[UR6][R126.64+0x3604] ;  /* 0x003604067ef37981 */ /* 0x000f22000c1e9900 */
[----:B------:R-:W-:Y:S01]  /*3a70*/  FFMA.FTZ R251, R205, R250, R251 ;  /* 0x000000facdfb7223 */ /* 0x000fe200000100fb */
[C---:B------:R-:W-:Y:S01]  /*3a80*/  IMAD.U32 R250, R244.reuse, 0x10000, RZ ;  /* 0x00010000f4fa7824 */ /* 0x040fe200078e00ff */
[----:B------:R-:W-:Y:S01]  /*3a90*/  PRMT R244, R244, 0x7632, R244 ;  /* 0x00007632f4f47816 */ /* 0x000fe200000000f4 */
[----:B------:R-:W-:Y:S02]  /*3aa0*/  FFMA.FTZ R125, R88, R245, R125 ;  /* 0x000000f5587d7223 */ /* 0x000fe4000001007d */
[----:B------:R-:W4:Y:S02]  /*3ab0*/  LDG.E.CONSTANT R245, desc[UR6][R126.64+0x3804] ;  /* 0x003804067ef57981 */ /* 0x000f24000c1e9900 */
[----:B------:R-:W-:-:S02]  /*3ac0*/  IMAD.U32 R244, R244, 0x10000, RZ ;  /* 0x00010000f4f47824 */ /* 0x000fc400078e00ff */
[----:B------:R-:W-:Y:S02]  /*3ad0*/  FFMA.FTZ R125, R92, R247, R125 ;  /* 0x000000f75c7d7223 */ /* 0x000fe4000001007d */
[----:B------:R-:W4:Y:S01]  /*3ae0*/  LDG.E.CONSTANT R247, desc[UR6][R126.64+0x3a04] ;  /* 0x003a04067ef77981 */ /* 0x000f22000c1e9900 */
[----:B------:R-:W-:Y:S01]  /*3af0*/  FFMA.FTZ R251, R209, R244, R251 ;  /* 0x000000f4d1fb7223 */ /* 0x000fe200000100fb */
[----:B------:R-:W-:Y:S01]  /*3b00*/  SHF.L.U32 R244, R124, 0x10, RZ ;  /* 0x000000107cf47819 */ /* 0x000fe200000006ff */
[----:B------:R-:W-:Y:S02]  /*3b10*/  FFMA.FTZ R125, R96, R250, R125 ;  /* 0x000000fa607d7223 */ /* 0x000fe4000001007d */
[----:B------:R-:W4:Y:S02]  /*3b20*/  LDG.E.CONSTANT R250, desc[UR6][R126.64+0x3c04] ;  /* 0x003c04067efa7981 */ /* 0x000f24000c1e9900 */
[----:B------:R-:W-:Y:S01]  /*3b30*/  FFMA.FTZ R125, R100, R244, R125 ;  /* 0x000000f4647d7223 */ /* 0x000fe2000001007d */
[----:B------:R-:W-:-:S02]  /*3b40*/  PRMT R244, R124, 0x7632, R244 ;  /* 0x000076327cf47816 */ /* 0x000fc400000000f4 */
[----:B------:R-:W4:Y:S03]  /*3b50*/  LDG.E.CONSTANT R124, desc[UR6][R126.64+0x3e04] ;  /* 0x003e04067e7c7981 */ /* 0x000f26000c1e9900 */
[----:B------:R-:W-:-:S04]  /*3b60*/  IMAD.U32 R244, R244, 0x10000, RZ ;  /* 0x00010000f4f47824 */ /* 0x000fc800078e00ff */
[----:B------:R-:W-:Y:S01]  /*3b70*/  FFMA.FTZ R251, R213, R244, R251 ;  /* 0x000000f4d5fb7223 */ /* 0x000fe200000100fb */
[----:B--2---:R-:W-:-:S05]  /*3b80*/  PRMT R244, R248, 0x7632, R244 ;  /* 0x00007632f8f47816 */ /* 0x004fca00000000f4 */
[----:B------:R-:W-:-:S04]  /*3b90*/  IMAD.U32 R244, R244, 0x10000, RZ ;  /* 0x00010000f4f47824 */ /* 0x000fc800078e00ff */
[----:B------:R-:W-:Y:S02]  /*3ba0*/  FFMA.FTZ R251, R217, R244, R251 ;  /* 0x000000f4d9fb7223 */ /* 0x000fe400000100fb */
[----:B------:R-:W2:Y:S01]  /*3bb0*/  LDG.E.CONSTANT R244, desc[UR6][R126.64+0x208] ;  /* 0x000208067ef47981 */ /* 0x000ea2000c1e9900 */
[----:B------:R-:W-:-:S04]  /*3bc0*/  IMAD.U32 R248, R248, 0x10000, RZ ;  /* 0x00010000f8f87824 */ /* 0x000fc800078e00ff */
[----:B------:R-:W-:Y:S01]  /*3bd0*/  FFMA.FTZ R125, R104, R248, R125 ;  /* 0x000000f8687d7223 */ /* 0x000fe2000001007d */
[----:B------:R-:W-:Y:S01]  /*3be0*/  FADD.FTZ R249, R252, R249 ;  /* 0x000000f9fcf97221 */ /* 0x000fe20000010000 */
[C---:B---3--:R-:W-:Y:S02]  /*3bf0*/  SHF.L.U32 R248, R246.reuse, 0x10, RZ ;  /* 0x00000010f6f87819 */ /* 0x048fe400000006ff */
[----:B------:R-:W-:-:S03]  /*3c00*/  PRMT R246, R246, 0x7632, R246 ;  /* 0x00007632f6f67816 */ /* 0x000fc600000000f6 */
[----:B------:R-:W-:Y:S02]  /*3c10*/  FFMA.FTZ R125, R65, R248, R125 ;  /* 0x000000f8417d7223 */ /* 0x000fe4000001007d */
[----:B------:R-:W3:Y:S01]  /*3c20*/  LDG.E.CONSTANT R248, desc[UR6][R126.64+0x8] ;  /* 0x000008067ef87981 */ /* 0x000ee2000c1e9900 */
[----:B------:R-:W-:-:S04]  /*3c30*/  IMAD.U32 R246, R246, 0x10000, RZ ;  /* 0x00010000f6f67824 */ /* 0x000fc800078e00ff */
[----:B------:R-:W-:Y:S01]  /*3c40*/  FFMA.FTZ R251, R221, R246, R251 ;  /* 0x000000f6ddfb7223 */ /* 0x000fe200000100fb */
[C---:B----4-:R-:W-:Y:S01]  /*3c50*/  IMAD.U32 R246, R243.reuse, 0x10000, RZ ;  /* 0x00010000f3f67824 */ /* 0x050fe200078e00ff */
[----:B------:R-:W-:-:S03]  /*3c60*/  PRMT R243, R243, 0x7632, R243 ;  /* 0x00007632f3f37816 */ /* 0x000fc600000000f3 */
[----:B------:R-:W-:Y:S02]  /*3c70*/  FFMA.FTZ R125, R69, R246, R125 ;  /* 0x000000f6457d7223 */ /* 0x000fe4000001007d */
[----:B------:R-:W4:Y:S01]  /*3c80*/  LDG.E.CONSTANT R246, desc[UR6][R126.64+0x408] ;  /* 0x000408067ef67981 */ /* 0x000f22000c1e9900 */
[----:B------:R-:W-:-:S04]  /*3c90*/  IMAD.U32 R243, R243, 0x10000, RZ ;  /* 0x00010000f3f37824 */ /* 0x000fc800078e00ff */
[----:B------:R-:W-:Y:S01]  /*3ca0*/  FFMA.FTZ R251, R225, R243, R251 ;  /* 0x000000f3e1fb7223 */ /* 0x000fe200000100fb */
[----:B------:R-:W-:-:S05]  /*3cb0*/  SHF.L.U32 R243, R245, 0x10, RZ ;  /* 0x00000010f5f37819 */ /* 0x000fca00000006ff */
[----:B------:R-:W-:Y:S02]  /*3cc0*/  FFMA.FTZ R125, R81, R243, R125 ;  /* 0x000000f3517d7223 */ /* 0x000fe4000001007d */
[----:B------:R-:W4:Y:S01]  /*3cd0*/  LDG.E.CONSTANT R243, desc[UR6][R126.64+0x608] ;  /* 0x000608067ef37981 */ /* 0x000f22000c1e9900 */
[----:B--2---:R-:W-:-:S05]  /*3ce0*/  SHF.L.U32 R252, R244, 0x10, RZ ;  /* 0x00000010f4fc7819 */ /* 0x004fca00000006ff */
[----:B------:R-:W-:Y:S02]  /*3cf0*/  FMUL.FTZ R252, R51, R252 ;  /* 0x000000fc33fc7220 */ /* 0x000fe40000410000 */
[----:B------:R-:W2:Y:S01]  /*3d00*/  LDL R51, [R1+0x38] ;  /* 0x0000380001337983 */ /* 0x000ea20000100800 */
[----:B------:R-:W-:-:S05]  /*3d10*/  PRMT R245, R245, 0x7632, R245 ;  /* 0x00007632f5f57816 */ /* 0x000fca00000000f5 */
[----:B------:R-:W-:-:S04]  /*3d20*/  IMAD.U32 R245, R245, 0x10000, RZ ;  /* 0x00010000f5f57824 */ /* 0x000fc800078e00ff */
[----:B------:R-:W-:Y:S01]  /*3d30*/  FFMA.FTZ R251, R229, R245, R251 ;  /* 0x000000f5e5fb7223 */ /* 0x000fe200000100fb */
[C---:B------:R-:W-:Y:S01]  /*3d40*/  IMAD.U32 R245, R247.reuse, 0x10000, RZ ;  /* 0x00010000f7f57824 */ /* 0x040fe200078e00ff */
[----:B------:R-:W-:-:S05]  /*3d50*/  PRMT R247, R247, 0x7632, R247 ;  /* 0x00007632f7f77816 */ /* 0x000fca00000000f7 */
[----:B------:R-:W-:-:S04]  /*3d60*/  IMAD.U32 R247, R247, 0x10000, RZ ;  /* 0x00010000f7f77824 */ /* 0x000fc800078e00ff */
[--C-:B------:R-:W-:Y:S01]  /*3d70*/  FFMA.FTZ R247, R233, R247, R251.reuse ;  /* 0x000000f7e9f77223 */ /* 0x100fe200000100fb */
[C---:B------:R-:W-:Y:S01]  /*3d80*/  PRMT R251, R250.reuse, 0x7632, R251 ;  /* 0x00007632fafb7816 */ /* 0x040fe200000000fb */
[----:B------:R-:W-:Y:S01]  /*3d90*/  FFMA.FTZ R125, R73, R245, R125 ;  /* 0x000000f5497d7223 */ /* 0x000fe2000001007d */
[----:B------:R-:W-:Y:S01]  /*3da0*/  SHF.L.U32 R250, R250, 0x10, RZ ;  /* 0x00000010fafa7819 */ /* 0x000fe200000006ff */
[----:B------:R-:W2:Y:S02]  /*3db0*/  LDG.E.CONSTANT R245, desc[UR6][R126.64+0x808] ;  /* 0x000808067ef57981 */ /* 0x000ea4000c1e9900 */
[----:B------:R-:W-:Y:S02]  /*3dc0*/  IMAD.U32 R251, R251, 0x10000, RZ ;  /* 0x00010000fbfb7824 */ /* 0x000fe400078e00ff */
[----:B------:R-:W-:Y:S02]  /*3dd0*/  FFMA.FTZ R125, R61, R250, R125 ;  /* 0x000000fa3d7d7223 */ /* 0x000fe4000001007d */
[----:B------:R-:W-:Y:S01]  /*3de0*/  FFMA.FTZ R247, R237, R251, R247 ;  /* 0x000000fbedf77223 */ /* 0x000fe200000100f7 */
[----:B------:R-:W-:Y:S01]  /*3df0*/  IMAD.U32 R251, R124, 0x10000, RZ ;  /* 0x000100007cfb7824 */ /* 0x000fe200078e00ff */
[----:B------:R-:W-:Y:S01]  /*3e00*/  PRMT R244, R244, 0x7632, R244 ;  /* 0x00007632f4f47816 */ /* 0x000fe200000000f4 */
[----:B------:R-:W2:Y:S02]  /*3e10*/  LDG.E.CONSTANT R250, desc[UR6][R126.64+0xa08] ;  /* 0x000a08067efa7981 */ /* 0x000ea4000c1e9900 */
[----:B------:R-:W-:Y:S01]  /*3e20*/  FFMA.FTZ R251, R77, R251, R125 ;  /* 0x000000fb4dfb7223 */ /* 0x000fe2000001007d */
[----:B------:R-:W-:Y:S01]  /*3e30*/  PRMT R124, R124, 0x7632, R124 ;  /* 0x000076327c7c7816 */ /* 0x000fe2000000007c */
[----:B------:R-:W2:Y:S02]  /*3e40*/  LDG.E.CONSTANT R125, desc[UR6][R126.64+0xc08] ;  /* 0x000c08067e7d7981 */ /* 0x000ea4000c1e9900 */
[----:B------:R-:W-:-:S02]  /*3e50*/  FADD.FTZ R249, R251, R249 ;  /* 0x000000f9fbf97221 */ /* 0x000fc40000010000 */
[----:B------:R-:W-:-:S04]  /*3e60*/  IMAD.U32 R124, R124, 0x10000, RZ ;  /* 0x000100007c7c7824 */ /* 0x000fc800078e00ff */
[----:B------:R-:W-:Y:S02]  /*3e70*/  FFMA.FTZ R124, R241, R124, R247 ;  /* 0x0000007cf17c7223 */ /* 0x000fe400000100f7 */
[----:B------:R-:W2:Y:S01]  /*3e80*/  LDG.E.CONSTANT R247, desc[UR6][R126.64+0xe08] ;  /* 0x000e08067ef77981 */ /* 0x000ea2000c1e9900 */
[C---:B---3--:R-:W-:Y:S01]  /*3e90*/  IMAD.U32 R251, R248.reuse, 0x10000, RZ ;  /* 0x00010000f8fb7824 */ /* 0x048fe200078e00ff */
[----:B------:R-:W-:-:S03]  /*3ea0*/  PRMT R248, R248, 0x7632, R248 ;  /* 0x00007632f8f87816 */ /* 0x000fc600000000f8 */
[----:B------:R-:W-:Y:S01]  /*3eb0*/  FFMA.FTZ R251, R79, R251, R252 ;  /* 0x000000fb4ffb7223 */ /* 0x000fe200000100fc */
[----:B------:R-:W-:Y:S01]  /*3ec0*/  IMAD.U32 R252, R244, 0x10000, RZ ;  /* 0x00010000f4fc7824 */ /* 0x000fe200078e00ff */
[----:B------:R-:W3:Y:S01]  /*3ed0*/  LDL R79, [R1+0x28] ;  /* 0x00002800014f7983 */ /* 0x000ee20000100800 */
[----:B------:R-:W-:Y:S02]  /*3ee0*/  IMAD.U32 R248, R248, 0x10000, RZ ;  /* 0x00010000f8f87824 */ /* 0x000fe400078e00ff */
[----:B------:R-:W-:Y:S01]  /*3ef0*/  FMUL.FTZ R252, R118, R252 ;  /* 0x000000fc76fc7220 */ /* 0x000fe20000410000 */
[----:B------:R-:W3:Y:S03]  /*3f00*/  LDG.E.CONSTANT R244, desc[UR6][R126.64+0x1008] ;  /* 0x001008067ef47981 */ /* 0x000ee6000c1e9900 */
[----:B------:R-:W-:Y:S01]  /*3f10*/  FFMA.FTZ R252, R114, R248, R252 ;  /* 0x000000f872fc7223 */ /* 0x000fe200000100fc */
[----:B----4-:R-:W-:-:S02]  /*3f20*/  SHF.L.U32 R248, R246, 0x10, RZ ;  /* 0x00000010f6f87819 */ /* 0x010fc400000006ff */
[----:B------:R-:W-:-:S03]  /*3f30*/  PRMT R246, R246, 0x7632, R246 ;  /* 0x00007632f6f67816 */ /* 0x000fc600000000f6 */
[----:B------:R-:W-:Y:S02]  /*3f40*/  FFMA.FTZ R251, R52, R248, R251 ;  /* 0x000000f834fb7223 */ /* 0x000fe400000100fb */
[----:B------:R-:W-:Y:S01]  /*3f50*/  IMAD.U32 R246, R246, 0x10000, RZ ;  /* 0x00010000f6f67824 */ /* 0x000fe200078e00ff */
[----:B------:R-:W4:Y:S03]  /*3f60*/  LDL R52, [R1+0x18] ;  /* 0x0000180001347983 */ /* 0x000f260000100800 */
[----:B------:R-:W-:Y:S01]  /*3f70*/  FFMA.FTZ R252, R122, R246, R252 ;  /* 0x000000f67afc7223 */ /* 0x000fe200000100fc */
[----:B------:R-:W4:Y:S01]  /*3f80*/  LDG.E.CONSTANT R248, desc[UR6][R126.64+0x1208] ;  /* 0x001208067ef87981 */ /* 0x000f22000c1e9900 */
[----:B------:R-:W-:-:S04]  /*3f90*/  IMAD.U32 R246, R243, 0x10000, RZ ;  /* 0x00010000f3f67824 */ /* 0x000fc800078e00ff */
[----:B--2---:R-:W-:Y:S02]  /*3fa0*/  FFMA.FTZ R251, R51, R246, R251 ;  /* 0x000000f633fb7223 */ /* 0x004fe400000100fb */
[----:B------:R-:W2:Y:S01]  /*3fb0*/  LDL R51, [R1+0x8] ;  /* 0x0000080001337983 */ /* 0x000ea20000100800 */
[----:B------:R-:W-:-:S03]  /*3fc0*/  PRMT R243, R243, 0x7632, R243 ;  /* 0x00007632f3f37816 */ /* 0x000fc600000000f3 */
[----:B------:R-:W2:Y:S02]  /*3fd0*/  LDG.E.CONSTANT R246, desc[UR6][R126.64+0x1408] ;  /* 0x001408067ef67981 */ /* 0x000ea4000c1e9900 */
[----:B------:R-:W-:-:S04]  /*3fe0*/  IMAD.U32 R243, R243, 0x10000, RZ ;  /* 0x00010000f3f37824 */ /* 0x000fc800078e00ff */
[----:B------:R-:W-:Y:S01]  /*3ff0*/  FFMA.FTZ R252, R130, R243, R252 ;  /* 0x000000f382fc7223 */ /* 0x000fe200000100fc */
[C---:B------:R-:W-:Y:S02]  /*4000*/  SHF.L.U32 R243, R245.reuse, 0x10, RZ ;  /* 0x00000010f5f37819 */ /* 0x040fe400000006ff */
[----:B------:R-:W-:-:S05]  /*4010*/  PRMT R245, R245, 0x7632, R245 ;  /* 0x00007632f5f57816 */ /* 0x000fca00000000f5 */
[----:B------:R-:W-:-:S04]  /*4020*/  IMAD.U32 R245, R245, 0x10000, RZ ;  /* 0x00010000f5f57824 */ /* 0x000fc800078e00ff */
[--C-:B------:R-:W-:Y:S01]  /*4030*/  FFMA.FTZ R245, R134, R245, R252.reuse ;  /* 0x000000f586f57223 */ /* 0x100fe200000100fc */
[C---:B------:R-:W-:Y:S01]  /*4040*/  PRMT R252, R250.reuse, 0x7632, R252 ;  /* 0x00007632fafc7816 */ /* 0x040fe200000000fc */
[----:B------:R-:W-:-:S04]  /*4050*/  IMAD.U32 R250, R250, 0x10000, RZ ;  /* 0x00010000fafa7824 */ /* 0x000fc800078e00ff */
[----:B------:R-:W-:-:S04]  /*4060*/  IMAD.U32 R252, R252, 0x10000, RZ ;  /* 0x00010000fcfc7824 */ /* 0x000fc800078e00ff */
[----:B------:R-:W-:Y:S02]  /*4070*/  FFMA.FTZ R252, R138, R252, R245 ;  /* 0x000000fc8afc7223 */ /* 0x000fe400000100f5 */
[----:B------:R-:W2:Y:S01]  /*4080*/  LDG.E.CONSTANT R245, desc[UR6][R126.64+0x1808] ;  /* 0x001808067ef57981 */ /* 0x000ea2000c1e9900 */
[----:B---3--:R-:W-:-:S03]  /*4090*/  FFMA.FTZ R251, R79, R243, R251 ;  /* 0x000000f34ffb7223 */ /* 0x008fc600000100fb */
[----:B------:R-:W3:Y:S04]  /*40a0*/  LDG.E.CONSTANT R243, desc[UR6][R126.64+0x1608] ;  /* 0x001608067ef37981 */ /* 0x000ee8000c1e9900 */
[----:B------:R-:W3:Y:S01]  /*40b0*/  LDL R79, [R1+0x64] ;  /* 0x00006400014f7983 */ /* 0x000ee20000100800 */
[--C-:B----4-:R-:W-:Y:S01]  /*40c0*/  FFMA.FTZ R250, R52, R250, R251.reuse ;  /* 0x000000fa34fa7223 */ /* 0x110fe200000100fb */
[C---:B------:R-:W-:Y:S02]  /*40d0*/  PRMT R251, R125.reuse, 0x7632, R251 ;  /* 0x000076327dfb7816 */ /* 0x040fe400000000fb */
[----:B------:R-:W4:Y:S01]  /*40e0*/  LDL R52, [R1+0x44] ;  /* 0x0000440001347983 */ /* 0x000f220000100800 */
[----:B------:R-:W-:Y:S02]  /*40f0*/  SHF.L.U32 R125, R125, 0x10, RZ ;  /* 0x000000107d7d7819 */ /* 0x000fe400000006ff */
[----:B------:R-:W-:-:S04]  /*4100*/  IMAD.U32 R251, R251, 0x10000, RZ ;  /* 0x00010000fbfb7824 */ /* 0x000fc800078e00ff */
[--C-:B------:R-:W-:Y:S01]  /*4110*/  FFMA.FTZ R251, R142, R251, R252.reuse ;  /* 0x000000fb8efb7223 */ /* 0x100fe200000100fc */
[C---:B------:R-:W-:Y:S01]  /*4120*/  PRMT R252, R247.reuse, 0x7632, R252 ;  /* 0x00007632f7fc7816 */ /* 0x040fe200000000fc */
[----:B------:R-:W-:-:S04]  /*4130*/  IMAD.U32 R247, R247, 0x10000, RZ ;  /* 0x00010000f7f77824 */ /* 0x000fc800078e00ff */
[----:B------:R-:W-:-:S04]  /*4140*/  IMAD.U32 R252, R252, 0x10000, RZ ;  /* 0x00010000fcfc7824 */ /* 0x000fc800078e00ff */
[----:B------:R-:W-:Y:S01]  /*4150*/  FFMA.FTZ R251, R146, R252, R251 ;  /* 0x000000fc92fb7223 */ /* 0x000fe200000100fb */
[----:B------:R-:W-:Y:S01]  /*4160*/  SHF.L.U32 R252, R244, 0x10, RZ ;  /* 0x00000010f4fc7819 */ /* 0x000fe200000006ff */
[----:B--2---:R-:W-:Y:S02]  /*4170*/  FFMA.FTZ R125, R51, R125, R250 ;  /* 0x0000007d337d7223 */ /* 0x004fe400000100fa */
[----:B------:R-:W2:Y:S02]  /*4180*/  LDG.E.CONSTANT R250, desc[UR6][R126.64+0x1a08] ;  /* 0x001a08067efa7981 */ /* 0x000ea4000c1e9900 */
[----:B------:R-:W-:Y:S02]  /*4190*/  FFMA.FTZ R125, R46, R247, R125 ;  /* 0x000000f72e7d7223 */ /* 0x000fe4000001007d */
[----:B------:R-:W4:Y:S02]  /*41a0*/  LDG.E.CONSTANT R247, desc[UR6][R126.64+0x1c08] ;  /* 0x001c08067ef77981 */ /* 0x000f24000c1e9900 */
[----:B------:R-:W-:Y:S01]  /*41b0*/  FFMA.FTZ R125, R42, R252, R125 ;  /* 0x000000fc2a7d7223 */ /* 0x000fe2000001007d */
[----:B------:R-:W-:Y:S01]  /*41c0*/  PRMT R252, R244, 0x7632, R252 ;  /* 0x00007632f4fc7816 */ /* 0x000fe200000000fc */
[----:B------:R-:W4:Y:S04]  /*41d0*/  LDL R51, [R1+0x54] ;  /* 0x0000540001337983 */ /* 0x000f280000100800 */
[----:B------:R-:W4:Y:S01]  /*41e0*/  LDG.E.CONSTANT R244, desc[UR6][R126.64+0x1e08] ;  /* 0x001e08067ef47981 */ /* 0x000f22000c1e9900 */
[----:B------:R-:W-:-:S04]  /*41f0*/  IMAD.U32 R252, R252, 0x10000, RZ ;  /* 0x00010000fcfc7824 */ /* 0x000fc800078e00ff */
[----:B------:R-:W-:Y:S01]  /*4200*/  FFMA.FTZ R251, R150, R252, R251 ;  /* 0x000000fc96fb7223 */ /* 0x000fe200000100fb */
[C---:B------:R-:W-:Y:S01]  /*4210*/  IMAD.U32 R252, R248.reuse, 0x10000, RZ ;  /* 0x00010000f8fc7824 */ /* 0x040fe200078e00ff */
[----:B------:R-:W-:-:S05]  /*4220*/  PRMT R248, R248, 0x7632, R248 ;  /* 0x00007632f8f87816 */ /* 0x000fca00000000f8 */
[----:B------:R-:W-:Y:S02]  /*4230*/  IMAD.U32 R248, R248, 0x10000, RZ ;  /* 0x00010000f8f87824 */ /* 0x000fe400078e00ff */
[----:B------:R-:W-:Y:S02]  /*4240*/  FFMA.FTZ R252, R38, R252, R125 ;  /* 0x000000fc26fc7223 */ /* 0x000fe4000001007d */
[----:B------:R-:W4:Y:S01]  /*4250*/  LDG.E.CONSTANT R125, desc[UR6][R126.64+0x2008] ;  /* 0x002008067e7d7981 */ /* 0x000f22000c1e9900 */
[----:B------:R-:W-:Y:S01]  /*4260*/  FFMA.FTZ R251, R154, R248, R251 ;  /* 0x000000f89afb7223 */ /* 0x000fe200000100fb */
[C---:B------:R-:W-:Y:S02]  /*4270*/  SHF.L.U32 R248, R246.reuse, 0x10, RZ ;  /* 0x00000010f6f87819 */ /* 0x040fe400000006ff */
[----:B------:R-:W-:-:S05]  /*4280*/  PRMT R246, R246, 0x7632, R246 ;  /* 0x00007632f6f67816 */ /* 0x000fca00000000f6 */
[----:B------:R-:W-:Y:S02]  /*4290*/  IMAD.U32 R246, R246, 0x10000, RZ ;  /* 0x00010000f6f67824 */ /* 0x000fe400078e00ff */
[----:B------:R-:W-:Y:S02]  /*42a0*/  FFMA.FTZ R252, R34, R248, R252 ;  /* 0x000000f822fc7223 */ /* 0x000fe400000100fc */
[----:B------:R-:W4:Y:S01]  /*42b0*/  LDG.E.CONSTANT R248, desc[UR6][R126.64+0x2208] ;  /* 0x002208067ef87981 */ /* 0x000f22000c1e9900 */
[----:B------:R-:W-:Y:S01]  /*42c0*/  FFMA.FTZ R251, R158, R246, R251 ;  /* 0x000000f69efb7223 */ /* 0x000fe200000100fb */
[C---:B---3--:R-:W-:Y:S01]  /*42d0*/  IMAD.U32 R246, R243.reuse, 0x10000, RZ ;  /* 0x00010000f3f67824 */ /* 0x048fe200078e00ff */
[----:B------:R-:W-:-:S05]  /*42e0*/  PRMT R243, R243, 0x7632, R243 ;  /* 0x00007632f3f37816 */ /* 0x000fca00000000f3 */
[----:B------:R-:W-:Y:S02]  /*42f0*/  IMAD.U32 R243, R243, 0x10000, RZ ;  /* 0x00010000f3f37824 */ /* 0x000fe400078e00ff */
[----:B------:R-:W-:Y:S02]  /*4300*/  FFMA.FTZ R252, R30, R246, R252 ;  /* 0x000000f61efc7223 */ /* 0x000fe400000100fc */
[----:B------:R-:W3:Y:S01]  /*4310*/  LDG.E.CONSTANT R246, desc[UR6][R126.64+0x2408] ;  /* 0x002408067ef67981 */ /* 0x000ee2000c1e9900 */
[----:B------:R-:W-:Y:S01]  /*4320*/  FFMA.FTZ R251, R162, R243, R251 ;  /* 0x000000f3a2fb7223 */ /* 0x000fe200000100fb */
[C---:B------:R-:W-:Y:S02]  /*4330*/  PRMT R243, R245.reuse, 0x7632, R243 ;  /* 0x00007632f5f37816 */ /* 0x040fe400000000f3 */
[----:B------:R-:W-:-:S03]  /*4340*/  SHF.L.U32 R245, R245, 0x10, RZ ;  /* 0x00000010f5f57819 */ /* 0x000fc600000006ff */
[----:B------:R-:W-:Y:S02]  /*4350*/  IMAD.U32 R243, R243, 0x10000, RZ ;  /* 0x00010000f3f37824 */ /* 0x000fe400078e00ff */
[--C-:B------:R-:W-:Y:S02]  /*4360*/  FFMA.FTZ R245, R26, R245, R252.reuse ;  /* 0x000000f51af57223 */ /* 0x100fe400000100fc */
[----:B------:R-:W-:Y:S02]  /*4370*/  FFMA.FTZ R243, R166, R243, R251 ;  /* 0x000000f3a6f37223 */ /* 0x000fe400000100fb */
[----:B------:R-:W3:Y:S01]  /*4380*/  LDG.E.CONSTANT R251, desc[UR6][R126.64+0x2608] ;  /* 0x002608067efb7981 */ /* 0x000ee2000c1e9900 */
[C---:B--2---:R-:W-:Y:S01]  /*4390*/  PRMT R252, R250.reuse, 0x7632, R252 ;  /* 0x00007632fafc7816 */ /* 0x044fe200000000fc */
[----:B------:R-:W-:-:S04]  /*43a0*/  IMAD.U32 R250, R250, 0x10000, RZ ;  /* 0x00010000fafa7824 */ /* 0x000fc800078e00ff */
[----:B------:R-:W-:Y:S02]  /*43b0*/  IMAD.U32 R252, R252, 0x10000, RZ ;  /* 0x00010000fcfc7824 */ /* 0x000fe400078e00ff */
[----:B------:R-:W-:Y:S02]  /*43c0*/  FFMA.FTZ R245, R22, R250, R245 ;  /* 0x000000fa16f57223 */ /* 0x000fe400000100f5 */
[----:B------:R-:W2:Y:S01]  /*43d0*/  LDG.E.CONSTANT R250, desc[UR6][R126.64+0x2808] ;  /* 0x002808067efa7981 */ /* 0x000ea2000c1e9900 */
[----:B------:R-:W-:Y:S01]  /*43e0*/  FFMA.FTZ R243, R170, R252, R243 ;  /* 0x000000fcaaf37223 */ /* 0x000fe200000100f3 */
[C---:B----4-:R-:W-:Y:S02]  /*43f0*/  PRMT R252, R247.reuse, 0x7632, R252 ;  /* 0x00007632f7fc7816 */ /* 0x050fe400000000fc */
[----:B------:R-:W-:-:S03]  /*4400*/  SHF.L.U32 R247, R247, 0x10, RZ ;  /* 0x00000010f7f77819 */ /* 0x000fc600000006ff */
[----:B------:R-:W-:Y:S02]  /*4410*/  IMAD.U32 R252, R252, 0x10000, RZ ;  /* 0x00010000fcfc7824 */ /* 0x000fe400078e00ff */
[----:B------:R-:W-:Y:S02]  /*4420*/  FFMA.FTZ R245, R18, R247, R245 ;  /* 0x000000f712f57223 */ /* 0x000fe400000100f5 */
[----:B------:R-:W-:Y:S01]  /*4430*/  FFMA.FTZ R243, R174, R252, R243 ;  /* 0x000000fcaef37223 */ /* 0x000fe200000100f3 */
[----:B------:R-:W4:Y:S01]  /*4440*/  LDG.E.CONSTANT R247, desc[UR6][R126.64+0x2a08] ;  /* 0x002a08067ef77981 */ /* 0x000f22000c1e9900 */
[----:B------:R-:W-:-:S05]  /*4450*/  PRMT R252, R244, 0x7632, R252 ;  /* 0x00007632f4fc7816 */ /* 0x000fca00000000fc */
[----:B------:R-:W-:-:S04]  /*4460*/  IMAD.U32 R252, R252, 0x10000, RZ ;  /* 0x00010000fcfc7824 */ /* 0x000fc800078e00ff */
[----:B------:R-:W-:Y:S02]  /*4470*/  FFMA.FTZ R252, R178, R252, R243 ;  /* 0x000000fcb2fc7223 */ /* 0x000fe400000100f3 */
[----:B------:R-:W4:Y:S01]  /*4480*/  LDG.E.CONSTANT R243, desc[UR6][R126.64+0x2c08] ;  /* 0x002c08067ef37981 */ /* 0x000f22000c1e9900 */
        /* <DEDUP_REMOVED lines=9> */
[----:B------:R-:W-:-:S05]  /*4520*/  PRMT R248, R248, 0x7632, R248 ;  /* 0x00007632f8f87816 */ /* 0x000fca00000000f8 */
[----:B------:R-:W-:Y:S02]  /*4530*/  IMAD.U32 R248, R248, 0x10000, RZ ;  /* 0x00010000f8f87824 */ /* 0x000fe400078e00ff */
[----:B------:R-:W-:Y:S02]  /*4540*/  FFMA.FTZ R245, R6, R125, R245 ;  /* 0x0000007d06f57223 */ /* 0x000fe400000100f5 */
[----:B------:R-:W4:Y:S01]  /*4550*/  LDG.E.CONSTANT R125, desc[UR6][R126.64+0x3008] ;  /* 0x003008067e7d7981 */ /* 0x000f22000c1e9900 */
[----:B------:R-:W-:Y:S01]  /*4560*/  FFMA.FTZ R252, R186, R248, R252 ;  /* 0x000000f8bafc7223 */ /* 0x000fe200000100fc */
[C---:B---3--:R-:W-:Y:S02]  /*4570*/  SHF.L.U32 R248, R246.reuse, 0x10, RZ ;  /* 0x00000010f6f87819 */ /* 0x048fe400000006ff */
[----:B------:R-:W-:-:S05]  /*4580*/  PRMT R246, R246, 0x7632, R246 ;  /* 0x00007632f6f67816 */ /* 0x000fca00000000f6 */
[----:B------:R-:W-:Y:S02]  /*4590*/  IMAD.U32 R246, R246, 0x10000, RZ ;  /* 0x00010000f6f67824 */ /* 0x000fe400078e00ff */
[----:B------:R-:W-:Y:S02]  /*45a0*/  FFMA.FTZ R248, R2, R248, R245 ;  /* 0x000000f802f87223 */ /* 0x000fe400000100f5 */
[----:B------:R-:W3:Y:S01]  /*45b0*/  LDG.E.CONSTANT R245, desc[UR6][R126.64+0x3208] ;  /* 0x003208067ef57981 */ /* 0x000ee2000c1e9900 */
[----:B------:R-:W-:Y:S01]  /*45c0*/  FFMA.FTZ R252, R190, R246, R252 ;  /* 0x000000f6befc7223 */ /* 0x000fe200000100fc */
[C---:B------:R-:W-:Y:S01]  /*45d0*/  PRMT R246, R251.reuse, 0x7632, R246 ;  /* 0x00007632fbf67816 */ /* 0x040fe200000000f6 */
[----:B------:R-:W-:-:S04]  /*45e0*/  IMAD.U32 R251, R251, 0x10000, RZ ;  /* 0x00010000fbfb7824 */ /* 0x000fc800078e00ff */
[----:B------:R-:W-:Y:S02]  /*45f0*/  IMAD.U32 R246, R246, 0x10000, RZ ;  /* 0x00010000f6f67824 */ /* 0x000fe400078e00ff */
[----:B------:R-:W-:Y:S02]  /*4600*/  FFMA.FTZ R248, R58, R251, R248 ;  /* 0x000000fb3af87223 */ /* 0x000fe400000100f8 */
[----:B------:R-:W-:Y:S02]  /*4610*/  FFMA.FTZ R252, R194, R246, R252 ;  /* 0x000000f6c2fc7223 */ /* 0x000fe400000100fc */
[----:B------:R-:W3:Y:S01]  /*4620*/  LDG.E.CONSTANT R246, desc[UR6][R126.64+0x3408] ;  /* 0x003408067ef67981 */ /* 0x000ee2000c1e9900 */
[C---:B--2---:R-:W-:Y:S02]  /*4630*/  PRMT R251, R250.reuse, 0x7632, R251 ;  /* 0x00007632fafb7816 */ /* 0x044fe400000000fb */
[----:B------:R-:W-:-:S03]  /*4640*/  SHF.L.U32 R250, R250, 0x10, RZ ;  /* 0x00000010fafa7819 */ /* 0x000fc600000006ff */
[----:B------:R-:W-:Y:S02]  /*4650*/  IMAD.U32 R251, R251, 0x10000, RZ ;  /* 0x00010000fbfb7824 */ /* 0x000fe400078e00ff */
[----:B------:R-:W-:Y:S02]  /*4660*/  FFMA.FTZ R248, R85, R250, R248 ;  /* 0x000000fa55f87223 */ /* 0x000fe400000100f8 */
[----:B------:R-:W2:Y:S01]  /*4670*/  LDG.E.CONSTANT R250, desc[UR6][R126.64+0x3608] ;  /* 0x003608067efa7981 */ /* 0x000ea2000c1e9900 */
[--C-:B------:R-:W-:Y:S01]  /*4680*/  FFMA.FTZ R251, R198, R251, R252.reuse ;  /* 0x000000fbc6fb7223 */ /* 0x100fe200000100fc */
[C---:B----4-:R-:W-:Y:S01]  /*4690*/  PRMT R252, R247.reuse, 0x7632, R252 ;  /* 0x00007632f7fc7816 */ /* 0x050fe200000000fc */
[----:B------:R-:W-:-:S04]  /*46a0*/  IMAD.U32 R247, R247, 0x10000, RZ ;  /* 0x00010000f7f77824 */ /* 0x000fc800078e00ff */
[----:B------:R-:W-:Y:S02]  /*46b0*/  IMAD.U32 R252, R252, 0x10000, RZ ;  /* 0x00010000fcfc7824 */ /* 0x000fe400078e00ff */
[----:B------:R-:W-:Y:S02]  /*46c0*/  FFMA.FTZ R247, R89, R247, R248 ;  /* 0x000000f759f77223 */ /* 0x000fe400000100f8 */
[----:B------:R-:W4:Y:S01]  /*46d0*/  LDG.E.CONSTANT R248, desc[UR6][R126.64+0x3808] ;  /* 0x003808067ef87981 */ /* 0x000f22000c1e9900 */
[----:B------:R-:W-:Y:S01]  /*46e0*/  FFMA.FTZ R251, R202, R252, R251 ;  /* 0x000000fccafb7223 */ /* 0x000fe200000100fb */
[C---:B------:R-:W-:Y:S02]  /*46f0*/  PRMT R252, R243.reuse, 0x7632, R252 ;  /* 0x00007632f3fc7816 */ /* 0x040fe400000000fc */
[----:B------:R-:W-:-:S05]  /*4700*/  SHF.L.U32 R243, R243, 0x10, RZ ;  /* 0x00000010f3f37819 */ /* 0x000fca00000006ff */
[----:B------:R-:W-:Y:S02]  /*4710*/  FFMA.FTZ R243, R93, R243, R247 ;  /* 0x000000f35df37223 */ /* 0x000fe400000100f7 */
[----:B------:R-:W4:Y:S01]  /*4720*/  LDG.E.CONSTANT R247, desc[UR6][R126.64+0x20c] ;  /* 0x00020c067ef77981 */ /* 0x000f22000c1e9900 */
        /* <DEDUP_REMOVED lines=10> */
[----:B------:R-:W-:Y:S02]  /*47d0*/  FFMA.FTZ R252, R97, R252, R243 ;  /* 0x000000fc61fc7223 */ /* 0x000fe400000100f3 */
[----:B------:R-:W4:Y:S02]  /*47e0*/  LDG.E.CONSTANT R243, desc[UR6][R126.64+0xc] ;  /* 0x00000c067ef37981 */ /* 0x000f24000c1e9900 */
[----:B------:R-:W-:Y:S02]  /*47f0*/  FFMA.FTZ R252, R101, R244, R252 ;  /* 0x000000f465fc7223 */ /* 0x000fe400000100fc */
[----:B------:R-:W4:Y:S01]  /*4800*/  LDG.E.CONSTANT R244, desc[UR6][R126.64+0x40c] ;  /* 0x00040c067ef47981 */ /* 0x000f22000c1e9900 */
        /* <DEDUP_REMOVED lines=10> */
[----:B------:R-:W-:Y:S01]  /*48b0*/  FFMA.FTZ R251, R222, R245, R251 ;  /* 0x000000f5defb7223 */ /* 0x000fe200000100fb */
[----:B------:R-:W-:Y:S01]  /*48c0*/  FADD.FTZ R124, R124, R249 ;  /* 0x000000f97c7c7221 */ /* 0x000fe20000010000 */
[----:B------:R-:W3:Y:S01]  /*48d0*/  LDG.E.CONSTANT R245, desc[UR6][R126.64+0x80c] ;  /* 0x00080c067ef57981 */ /* 0x000ee2000c1e9900 */
[----:B--2---:R-:W-:-:S05]  /*48e0*/  PRMT R252, R250, 0x7632, R252 ;  /* 0x00007632fafc7816 */ /* 0x004fca00000000fc */
[----:B------:R-:W-:-:S04]  /*48f0*/  IMAD.U32 R252, R252, 0x10000, RZ ;  /* 0x00010000fcfc7824 */ /* 0x000fc800078e00ff */
[----:B------:R-:W-:Y:S01]  /*4900*/  FFMA.FTZ R251, R226, R252, R251 ;  /* 0x000000fce2fb7223 */ /* 0x000fe200000100fb */
[----:B----4-:R-:W-:-:S05]  /*4910*/  PRMT R252, R248, 0x7632, R252 ;  /* 0x00007632f8fc7816 */ /* 0x010fca00000000fc */
[----:B------:R-:W-:-:S04]  /*4920*/  IMAD.U32 R252, R252, 0x10000, RZ ;  /* 0x00010000fcfc7824 */ /* 0x000fc800078e00ff */
[----:B------:R-:W-:Y:S01]  /*4930*/  FFMA.FTZ R251, R230, R252, R251 ;  /* 0x000000fce6fb7223 */ /* 0x000fe200000100fb */
[----:B------:R-:W-:-:S04]  /*4940*/  IMAD.U32 R252, R247, 0x10000, RZ ;  /* 0x00010000f7fc7824 */ /* 0x000fc800078e00ff */
[----:B------:R-:W-:Y:S02]  /*4950*/  FMUL.FTZ R252, R51, R252 ;  /* 0x000000fc33fc7220 */ /* 0x000fe40000410000 */
[----:B------:R-:W2:Y:S01]  /*4960*/  LDL R51, [R1+0x34] ;  /* 0x0000340001337983 */ /* 0x000ea20000100800 */
[----:B------:R-:W-:Y:S01]  /*4970*/  PRMT R247, R247, 0x7632, R247 ;  /* 0x00007632f7f77816 */ /* 0x000fe200000000f7 */
[----:B------:R-:W-:-:S04]  /*4980*/  IMAD.U32 R250, R250, 0x10000, RZ ;  /* 0x00010000fafa7824 */ /* 0x000fc800078e00ff */
[----:B------:R-:W-:Y:S02]  /*4990*/  FFMA.FTZ R246, R70, R250, R246 ;  /* 0x000000fa46f67223 */ /* 0x000fe400000100f6 */
[----:B------:R-:W4:Y:S01]  /*49a0*/  LDG.E.CONSTANT R250, desc[UR6][R126.64+0xa0c] ;  /* 0x000a0c067efa7981 */ /* 0x000f22000c1e9900 */
[C---:B------:R-:W-:Y:S01]  /*49b0*/  IMAD.U32 R249, R243.reuse, 0x10000, RZ ;  /* 0x00010000f3f97824 */ /* 0x040fe200078e00ff */
[----:B------:R-:W-:-:S03]  /*49c0*/  PRMT R243, R243, 0x7632, R243 ;  /* 0x00007632f3f37816 */ /* 0x000fc600000000f3 */
[----:B------:R-:W-:Y:S01]  /*49d0*/  FFMA.FTZ R249, R79, R249, R252 ;  /* 0x000000f94ff97223 */ /* 0x000fe200000100fc */
[----:B------:R-:W-:Y:S01]  /*49e0*/  SHF.L.U32 R252, R247, 0x10, RZ ;  /* 0x00000010f7fc7819 */ /* 0x000fe200000006ff */
[----:B------:R-:W-:Y:S01]  /*49f0*/  IMAD.U32 R243, R243, 0x10000, RZ ;  /* 0x00010000f3f37824 */ /* 0x000fe200078e00ff */
[----:B------:R-:W4:Y:S03]  /*4a00*/  LDL R79, [R1+0x24] ;  /* 0x00002400014f7983 */ /* 0x000f260000100800 */
[----:B------:R-:W-:Y:S01]  /*4a10*/  FMUL.FTZ R252, R119, R252 ;  /* 0x000000fc77fc7220 */ /* 0x000fe20000410000 */
[----:B------:R-:W-:Y:S01]  /*4a20*/  SHF.L.U32 R248, R248, 0x10, RZ ;  /* 0x00000010f8f87819 */ /* 0x000fe200000006ff */
[----:B------:R-:W4:Y:S02]  /*4a30*/  LDG.E.CONSTANT R247, desc[UR6][R126.64+0xe0c] ;  /* 0x000e0c067ef77981 */ /* 0x000f24000c1e9900 */
[----:B------:R-:W-:Y:S01]  /*4a40*/  FFMA.FTZ R252, R115, R243, R252 ;  /* 0x000000f373fc7223 */ /* 0x000fe200000100fc */
[C---:B------:R-:W-:Y:S01]  /*4a50*/  IMAD.U32 R243, R244.reuse, 0x10000, RZ ;  /* 0x00010000f4f37824 */ /* 0x040fe200078e00ff */
[----:B------:R-:W-:-:S05]  /*4a60*/  PRMT R244, R244, 0x7632, R244 ;  /* 0x00007632f4f47816 */ /* 0x000fca00000000f4 */
[----:B------:R-:W-:Y:S02]  /*4a70*/  IMAD.U32 R244, R244, 0x10000, RZ ;  /* 0x00010000f4f47824 */ /* 0x000fe400078e00ff */
[----:B------:R-:W-:Y:S01]  /*4a80*/  FFMA.FTZ R249, R52, R243, R249 ;  /* 0x000000f334f97223 */ /* 0x000fe200000100f9 */
[----:B------:R-:W-:Y:S01]  /*4a90*/  FFMA.FTZ R246, R82, R248, R246 ;  /* 0x000000f852f67223 */ /* 0x000fe200000100f6 */
[----:B------:R-:W4:Y:S01]  /*4aa0*/  LDL R52, [R1+0x14] ;  /* 0x0000140001347983 */ /* 0x000f220000100800 */
[----:B------:R-:W-:-:S03]  /*4ab0*/  FFMA.FTZ R252, R123, R244, R252 ;  /* 0x000000f47bfc7223 */ /* 0x000fc600000100fc */
[----:B------:R-:W4:Y:S04]  /*4ac0*/  LDG.E.CONSTANT R248, desc[UR6][R126.64+0xc0c] ;  /* 0x000c0c067ef87981 */ /* 0x000f28000c1e9900 */
[----:B------:R-:W4:Y:S01]  /*4ad0*/  LDG.E.CONSTANT R243, desc[UR6][R126.64+0x100c] ;  /* 0x00100c067ef37981 */ /* 0x000f22000c1e9900 */
[----:B---3--:R-:W-:-:S05]  /*4ae0*/  SHF.L.U32 R244, R125, 0x10, RZ ;  /* 0x000000107df47819 */ /* 0x008fca00000006ff */
[----:B--2---:R-:W-:Y:S02]  /*4af0*/  FFMA.FTZ R249, R51, R244, R249 ;  /* 0x000000f433f97223 */ /* 0x004fe400000100f9 */
[----:B------:R-:W2:Y:S04]  /*4b00*/  LDL R51, [R1+0x4] ;  /* 0x0000040001337983 */ /* 0x000ea80000100800 */
[----:B------:R-:W3:Y:S01]  /*4b10*/  LDG.E.CONSTANT R244, desc[UR6][R126.64+0x120c] ;  /* 0x00120c067ef47981 */ /* 0x000ee2000c1e9900 */
[----:B------:R-:W-:-:S05]  /*4b20*/  PRMT R125, R125, 0x7632, R125 ;  /* 0x000076327d7d7816 */ /* 0x000fca000000007d */
[----:B------:R-:W-:-:S04]  /*4b30*/  IMAD.U32 R125, R125, 0x10000, RZ ;  /* 0x000100007d7d7824 */ /* 0x000fc800078e00ff */
[--C-:B------:R-:W-:Y:S01]  /*4b40*/  FFMA.FTZ R125, R131, R125, R252.reuse ;  /* 0x0000007d837d7223 */ /* 0x100fe200000100fc */
[C---:B------:R-:W-:Y:S01]  /*4b50*/  PRMT R252, R245.reuse, 0x7632, R252 ;  /* 0x00007632f5fc7816 */ /* 0x040fe200000000fc */
[----:B------:R-:W-:-:S04]  /*4b60*/  IMAD.U32 R245, R245, 0x10000, RZ ;  /* 0x00010000f5f57824 */ /* 0x000fc800078e00ff */
[----:B------:R-:W-:-:S04]  /*4b70*/  IMAD.U32 R252, R252, 0x10000, RZ ;  /* 0x00010000fcfc7824 */ /* 0x000fc800078e00ff */
[----:B------:R-:W-:Y:S02]  /*4b80*/  FFMA.FTZ R252, R135, R252, R125 ;  /* 0x000000fc87fc7223 */ /* 0x000fe4000001007d */
[----:B------:R-:W3:Y:S01]  /*4b90*/  LDG.E.CONSTANT R125, desc[UR6][R126.64+0x140c] ;  /* 0x00140c067e7d7981 */ /* 0x000ee2000c1e9900 */
[--C-:B----4-:R-:W-:Y:S01]  /*4ba0*/  FFMA.FTZ R245, R79, R245, R249.reuse ;  /* 0x000000f54ff57223 */ /* 0x110fe200000100f9 */
[C---:B------:R-:W-:Y:S02]  /*4bb0*/  PRMT R249, R250.reuse, 0x7632, R249 ;  /* 0x00007632faf97816 */ /* 0x040fe400000000f9 */
[----:B------:R-:W4:Y:S01]  /*4bc0*/  LDL.LU R79, [R1+0x7c] ;  /* 0x00007c00014f7983 */ /* 0x000f220000300800 */
[----:B------:R-:W-:Y:S02]  /*4bd0*/  SHF.L.U32 R250, R250, 0x10, RZ ;  /* 0x00000010fafa7819 */ /* 0x000fe400000006ff */
[----:B------:R-:W-:-:S04]  /*4be0*/  IMAD.U32 R249, R249, 0x10000, RZ ;  /* 0x00010000f9f97824 */ /* 0x000fc800078e00ff */
[----:B------:R-:W-:Y:S02]  /*4bf0*/  FFMA.FTZ R252, R139, R249, R252 ;  /* 0x000000f98bfc7223 */ /* 0x000fe400000100fc */
[----:B------:R-:W4:Y:S01]  /*4c00*/  LDG.E.CONSTANT R249, desc[UR6][R126.64+0x160c] ;  /* 0x00160c067ef97981 */ /* 0x000f22000c1e9900 */
[----:B------:R-:W-:-:S03]  /*4c10*/  FFMA.FTZ R245, R52, R250, R245 ;  /* 0x000000fa34f57223 */ /* 0x000fc600000100f5 */
[----:B------:R-:W4:Y:S01]  /*4c20*/  LDL.LU R52, [R1+0x78] ;  /* 0x0000780001347983 */ /* 0x000f220000300800 */
[----:B------:R-:W-:-:S04]  /*4c30*/  IMAD.U32 R250, R248, 0x10000, RZ ;  /* 0x00010000f8fa7824 */ /* 0x000fc800078e00ff */
[----:B--2---:R-:W-:Y:S01]  /*4c40*/  FFMA.FTZ R245, R51, R250, R245 ;  /* 0x000000fa33f57223 */ /* 0x004fe200000100f5 */
[----:B------:R-:W-:Y:S01]  /*4c50*/  PRMT R250, R248, 0x7632, R250 ;  /* 0x00007632f8fa7816 */ /* 0x000fe200000000fa */
[----:B------:R-:W2:Y:S04]  /*4c60*/  LDL.LU R51, [R1+0x74] ;  /* 0x0000740001337983 */ /* 0x000ea80000300800 */
[----:B------:R-:W-:Y:S01]  /*4c70*/  IMAD.U32 R250, R250, 0x10000, RZ ;  /* 0x00010000fafa7824 */ /* 0x000fe200078e00ff */
[----:B------:R-:W2:Y:S03]  /*4c80*/  LDG.E.CONSTANT R248, desc[UR6][R126.64+0x180c] ;  /* 0x00180c067ef87981 */ /* 0x000ea6000c1e9900 */
[----:B------:R-:W-:Y:S01]  /*4c90*/  FFMA.FTZ R252, R143, R250, R252 ;  /* 0x000000fa8ffc7223 */ /* 0x000fe200000100fc */
[----:B------:R-:W-:-:S05]  /*4ca0*/  SHF.L.U32 R250, R247, 0x10, RZ ;  /* 0x00000010f7fa7819 */ /* 0x000fca00000006ff */
[----:B------:R-:W-:Y:S01]  /*4cb0*/  FFMA.FTZ R245, R45, R250, R245 ;  /* 0x000000fa2df57223 */ /* 0x000fe200000100f5 */
[----:B------:R-:W-:Y:S02]  /*4cc0*/  PRMT R250, R247, 0x7632, R250 ;  /* 0x00007632f7fa7816 */ /* 0x000fe400000000fa */
[----:B------:R-:W2:Y:S03]  /*4cd0*/  LDG.E.CONSTANT R247, desc[UR6][R126.64+0x1a0c] ;  /* 0x001a0c067ef77981 */ /* 0x000ea6000c1e9900 */
[----:B------:R-:W-:-:S04]  /*4ce0*/  IMAD.U32 R250, R250, 0x10000, RZ ;  /* 0x00010000fafa7824 */ /* 0x000fc800078e00ff */
[----:B------:R-:W-:Y:S01]  /*4cf0*/  FFMA.FTZ R252, R147, R250, R252 ;  /* 0x000000fa93fc7223 */ /* 0x000fe200000100fc */
[----:B------:R-:W-:-:S04]  /*4d00*/  IMAD.U32 R250, R243, 0x10000, RZ ;  /* 0x00010000f3fa7824 */ /* 0x000fc800078e00ff */
[----:B------:R-:W-:Y:S01]  /*4d10*/  FFMA.FTZ R245, R41, R250, R245 ;  /* 0x000000fa29f57223 */ /* 0x000fe200000100f5 */
[----:B------:R-:W-:Y:S02]  /*4d20*/  PRMT R250, R243, 0x7632, R250 ;  /* 0x00007632f3fa7816 */ /* 0x000fe400000000fa */
[----:B------:R-:W2:Y:S03]  /*4d30*/  LDG.E.CONSTANT R243, desc[UR6][R126.64+0x1c0c] ;  /* 0x001c0c067ef37981 */ /* 0x000ea6000c1e9900 */
[----:B------:R-:W-:-:S04]  /*4d40*/  IMAD.U32 R250, R250, 0x10000, RZ ;  /* 0x00010000fafa7824 */ /* 0x000fc800078e00ff */
[----:B------:R-:W-:Y:S01]  /*4d50*/  FFMA.FTZ R252, R151, R250, R252 ;  /* 0x000000fa97fc7223 */ /* 0x000fe200000100fc */
[----:B---3--:R-:W-:-:S05]  /*4d60*/  SHF.L.U32 R250, R244, 0x10, RZ ;  /* 0x00000010f4fa7819 */ /* 0x008fca00000006ff */
[----:B------:R-:W-:Y:S02]  /*4d70*/  FFMA.FTZ R250, R37, R250, R245 ;  /* 0x000000fa25fa7223 */ /* 0x000fe400000100f5 */
[----:B------:R-:W3:Y:S01]  /*4d80*/  LDG.E.CONSTANT R245, desc[UR6][R126.64+0x1e0c] ;  /* 0x001e0c067ef57981 */ /* 0x000ee2000c1e9900 */
[----:B------:R-:W-:-:S05]  /*4d90*/  PRMT R244, R244, 0x7632, R244 ;  /* 0x00007632f4f47816 */ /* 0x000fca00000000f4 */
[----:B------:R-:W-:-:S04]  /*4da0*/  IMAD.U32 R244, R244, 0x10000, RZ ;  /* 0x00010000f4f47824 */ /* 0x000fc800078e00ff */
[----:B------:R-:W-:Y:S01]  /*4db0*/  FFMA.FTZ R252, R155, R244, R252 ;  /* 0x000000f49bfc7223 */ /* 0x000fe200000100fc */
[C---:B------:R-:W-:Y:S01]  /*4dc0*/  PRMT R244, R125.reuse, 0x7632, R244 ;  /* 0x000076327df47816 */ /* 0x040fe200000000f4 */
[----:B------:R-:W-:-:S04]  /*4dd0*/  IMAD.U32 R125, R125, 0x10000, RZ ;  /* 0x000100007d7d7824 */ /* 0x000fc800078e00ff */
[----:B------:R-:W-:Y:S02]  /*4de0*/  IMAD.U32 R244, R244, 0x10000, RZ ;  /* 0x00010000f4f47824 */ /* 0x000fe400078e00ff */
[----:B------:R-:W-:Y:S02]  /*4df0*/  FFMA.FTZ R125, R33, R125, R250 ;  /* 0x0000007d217d7223 */ /* 0x000fe400000100fa */
[----:B------:R-:W3:Y:S01]  /*4e00*/  LDG.E.CONSTANT R250, desc[UR6][R126.64+0x200c] ;  /* 0x00200c067efa7981 */ /* 0x000ee2000c1e9900 */
[--C-:B------:R-:W-:Y:S01]  /*4e10*/  FFMA.FTZ R244, R159, R244, R252.reuse ;  /* 0x000000f49ff47223 */ /* 0x100fe200000100fc */
[C---:B----4-:R-:W-:Y:S02]  /*4e20*/  PRMT R252, R249.reuse, 0x7632, R252 ;  /* 0x00007632f9fc7816 */ /* 0x050fe400000000fc */
[----:B------:R-:W-:-:S03]  /*4e30*/  SHF.L.U32 R249, R249, 0x10, RZ ;  /* 0x00000010f9f97819 */ /* 0x000fc600000006ff */
[----:B------:R-:W-:-:S04]  /*4e40*/  IMAD.U32 R252, R252, 0x10000, RZ ;  /* 0x00010000fcfc7824 */ /* 0x000fc800078e00ff */
[----:B------:R-:W-:Y:S01]  /*4e50*/  FFMA.FTZ R244, R163, R252, R244 ;  /* 0x000000fca3f47223 */ /* 0x000fe200000100f4 */
[----:B------:R-:W-:Y:S02]  /*4e60*/  FFMA.FTZ R125, R29, R249, R125 ;  /* 0x000000f91d7d7223 */ /* 0x000fe4000001007d */
[----:B------:R-:W4:Y:S01]  /*4e70*/  LDG.E.CONSTANT R249, desc[UR6][R126.64+0x220c] ;  /* 0x00220c067ef97981 */ /* 0x000f22000c1e9900 */
[C---:B--2---:R-:W-:Y:S01]  /*4e80*/  PRMT R252, R248.reuse, 0x7632, R252 ;  /* 0x00007632f8fc7816 */ /* 0x044fe200000000fc */
[----:B------:R-:W-:-:S04]  /*4e90*/  IMAD.U32 R248, R248, 0x10000, RZ ;  /* 0x00010000f8f87824 */ /* 0x000fc800078e00ff */
[----:B------:R-:W-:Y:S02]  /*4ea0*/  IMAD.U32 R252, R252, 0x10000, RZ ;  /* 0x00010000fcfc7824 */ /* 0x000fe400078e00ff */
[----:B------:R-:W-:Y:S02]  /*4eb0*/  FFMA.FTZ R125, R25, R248, R125 ;  /* 0x000000f8197d7223 */ /* 0x000fe4000001007d */
[----:B------:R-:W-:Y:S02]  /*4ec0*/  FFMA.FTZ R252, R167, R252, R244 ;  /* 0x000000fca7fc7223 */ /* 0x000fe400000100f4 */
[----:B------:R-:W2:Y:S01]  /*4ed0*/  LDG.E.CONSTANT R244, desc[UR6][R126.64+0x240c] ;  /* 0x00240c067ef47981 */ /* 0x000ea2000c1e9900 */
        /* <DEDUP_REMOVED lines=26> */
[----:B------:R-:W-:Y:S02]  /*5080*/  IMAD.U32 R252, R252, 0x10000, RZ ;  /* 0x00010000fcfc7824 */ /* 0x000fe400078e00ff */
[----:B------:R-:W-:Y:S02]  /*5090*/  FFMA.FTZ R248, R5, R249, R248 ;  /* 0x000000f905f87223 */ /* 0x000fe400000100f8 */
[----:B------:R-:W-:Y:S02]  /*50a0*/  FFMA.FTZ R252, R187, R252, R245 ;  /* 0x000000fcbbfc7223 */ /* 0x000fe400000100f5 */
[----:B------:R-:W4:Y:S01]  /*50b0*/  LDG.E.CONSTANT R245, desc[UR6][R126.64+0x3a08] ;  /* 0x003a08067ef57981 */ /* 0x000f22000c1e9900 */
[C---:B--2---:R-:W-:Y:S01]  /*50c0*/  IMAD.U32 R249, R244.reuse, 0x10000, RZ ;  /* 0x00010000f4f97824 */ /* 0x044fe200078e00ff */
[----:B------:R-:W-:-:S03]  /*50d0*/  PRMT R244, R244, 0x7632, R244 ;  /* 0x00007632f4f47816 */ /* 0x000fc600000000f4 */
[----:B------:R-:W-:Y:S02]  /*50e0*/  FFMA.FTZ R248, R0, R249, R248 ;  /* 0x000000f900f87223 */ /* 0x000fe400000100f8 */
[----:B------:R-:W-:Y:S02]  /*50f0*/  IMAD.U32 R249, R244, 0x10000, RZ ;  /* 0x00010000f4f97824 */ /* 0x000fe400078e00ff */
[----:B------:R-:W2:Y:S02]  /*5100*/  LDG.E.CONSTANT R244, desc[UR6][R126.64+0x2e0c] ;  /* 0x002e0c067ef47981 */ /* 0x000ea4000c1e9900 */
[----:B------:R-:W-:Y:S01]  /*5110*/  FFMA.FTZ R252, R191, R249, R252 ;  /* 0x000000f9bffc7223 */ /* 0x000fe200000100fc */
[C---:B------:R-:W-:Y:S02]  /*5120*/  PRMT R249, R247.reuse, 0x7632, R249 ;  /* 0x00007632f7f97816 */ /* 0x040fe400000000f9 */
[----:B------:R-:W-:-:S03]  /*5130*/  SHF.L.U32 R247, R247, 0x10, RZ ;  /* 0x00000010f7f77819 */ /* 0x000fc600000006ff */
[----:B------:R-:W-:Y:S02]  /*5140*/  IMAD.U32 R249, R249, 0x10000, RZ ;  /* 0x00010000f9f97824 */ /* 0x000fe400078e00ff */
[----:B------:R-:W-:Y:S02]  /*5150*/  FFMA.FTZ R247, R59, R247, R248 ;  /* 0x000000f73bf77223 */ /* 0x000fe400000100f8 */
[----:B------:R-:W-:Y:S01]  /*5160*/  FFMA.FTZ R249, R195, R249, R252 ;  /* 0x000000f9c3f97223 */ /* 0x000fe200000100fc */
[----:B------:R-:W2:Y:S01]  /*5170*/  LDG.E.CONSTANT R248, desc[UR6][R126.64+0x300c] ;  /* 0x00300c067ef87981 */ /* 0x000ea2000c1e9900 */
        /* <DEDUP_REMOVED lines=15> */
[--C-:B------:R-:W-:Y:S02]  /*5270*/  FFMA.FTZ R250, R94, R250, R252.reuse ;  /* 0x000000fa5efa7223 */ /* 0x100fe400000100fc */
[----:B------:R-:W-:Y:S01]  /*5280*/  FFMA.FTZ R125, R207, R125, R249 ;  /* 0x0000007dcf7d7223 */ /* 0x000fe200000100f9 */
[C---:B----4-:R-:W-:Y:S02]  /*5290*/  SHF.L.U32 R249, R245.reuse, 0x10, RZ ;  /* 0x00000010f5f97819 */ /* 0x050fe400000006ff */
[----:B------:R-:W-:-:S03]  /*52a0*/  PRMT R252, R245, 0x7632, R252 ;  /* 0x00007632f5fc7816 */ /* 0x000fc600000000fc */
[----:B------:R-:W-:Y:S02]  /*52b0*/  FFMA.FTZ R246, R74, R249, R246 ;  /* 0x000000f94af67223 */ /* 0x000fe400000100f6 */
[----:B------:R-:W-:-:S04]  /*52c0*/  IMAD.U32 R252, R252, 0x10000, RZ ;  /* 0x00010000fcfc7824 */ /* 0x000fc800078e00ff */
[----:B------:R-:W-:Y:S01]  /*52d0*/  FFMA.FTZ R251, R234, R252, R251 ;  /* 0x000000fceafb7223 */ /* 0x000fe200000100fb */
[C---:B--2---:R-:W-:Y:S01]  /*52e0*/  PRMT R245, R244.reuse, 0x7632, R245 ;  /* 0x00007632f4f57816 */ /* 0x044fe200000000f5 */
[----:B------:R-:W-:Y:S02]  /*52f0*/  IMAD.U32 R249, R244, 0x10000, RZ ;  /* 0x00010000f4f97824 */ /* 0x000fe400078e00ff */
[----:B------:R-:W2:Y:S02]  /*5300*/  LDG.E.CONSTANT R244, desc[UR6][R126.64+0x3c08] ;  /* 0x003c08067ef47981 */ /* 0x000ea4000c1e9900 */
[----:B------:R-:W-:-:S04]  /*5310*/  IMAD.U32 R245, R245, 0x10000, RZ ;  /* 0x00010000f5f57824 */ /* 0x000fc800078e00ff */
[----:B------:R-:W-:Y:S02]  /*5320*/  FFMA.FTZ R245, R211, R245, R125 ;  /* 0x000000f5d3f57223 */ /* 0x000fe4000001007d */
[----:B------:R-:W4:Y:S01]  /*5330*/  LDG.E.CONSTANT R125, desc[UR6][R126.64+0x360c] ;  /* 0x00360c067e7d7981 */ /* 0x000f22000c1e9900 */
[--C-:B------:R-:W-:Y:S01]  /*5340*/  FFMA.FTZ R249, R98, R249, R250.reuse ;  /* 0x000000f962f97223 */ /* 0x100fe200000100fa */
[C---:B------:R-:W-:Y:S02]  /*5350*/  PRMT R250, R248.reuse, 0x7632, R250 ;  /* 0x00007632f8fa7816 */ /* 0x040fe400000000fa */
[----:B------:R-:W-:Y:S02]  /*5360*/  SHF.L.U32 R252, R248, 0x10, RZ ;  /* 0x00000010f8fc7819 */ /* 0x000fe400000006ff */
[----:B------:R-:W4:Y:S01]  /*5370*/  LDG.E.CONSTANT R248, desc[UR6][R126.64+0x3e08] ;  /* 0x003e08067ef87981 */ /* 0x000f22000c1e9900 */
[----:B------:R-:W-:Y:S02]  /*5380*/  IMAD.U32 R250, R250, 0x10000, RZ ;  /* 0x00010000fafa7824 */ /* 0x000fe400078e00ff */
[----:B------:R-:W-:Y:S01]  /*5390*/  FFMA.FTZ R249, R102, R252, R249 ;  /* 0x000000fc66f97223 */ /* 0x000fe200000100f9 */
[----:B------:R-:W-:Y:S01]  /*53a0*/  PRMT R252, R243, 0x7632, R252 ;  /* 0x00007632f3fc7816 */ /* 0x000fe200000000fc */
[----:B------:R-:W-:-:S02]  /*53b0*/  FFMA.FTZ R245, R215, R250, R245 ;  /* 0x000000fad7f57223 */ /* 0x000fc400000100f5 */
[----:B------:R-:W4:Y:S02]  /*53c0*/  LDG.E.CONSTANT R250, desc[UR6][R126.64+0x380c] ;  /* 0x00380c067efa7981 */ /* 0x000f24000c1e9900 */
[----:B------:R-:W-:Y:S02]  /*53d0*/  IMAD.U32 R252, R252, 0x10000, RZ ;  /* 0x00010000fcfc7824 */ /* 0x000fe400078e00ff */
[----:B------:R-:W-:Y:S02]  /*53e0*/  IMAD.U32 R243, R243, 0x10000, RZ ;  /* 0x00010000f3f37824 */ /* 0x000fe400078e00ff */
[----:B------:R-:W-:Y:S02]  /*53f0*/  FFMA.FTZ R252, R219, R252, R245 ;  /* 0x000000fcdbfc7223 */ /* 0x000fe400000100f5 */
[----:B------:R-:W4:Y:S01]  /*5400*/  LDG.E.CONSTANT R245, desc[UR6][R126.64+0x3a0c] ;  /* 0x003a0c067ef57981 */ /* 0x000f22000c1e9900 */
[----:B------:R-:W-:Y:S01]  /*5410*/  FFMA.FTZ R243, R106, R243, R249 ;  /* 0x000000f36af37223 */ /* 0x000fe200000100f9 */
[----:B---3--:R-:W-:-:S05]  /*5420*/  SHF.L.U32 R249, R247, 0x10, RZ ;  /* 0x00000010f7f97819 */ /* 0x008fca00000006ff */
[----:B------:R-:W-:Y:S02]  /*5430*/  FFMA.FTZ R243, R67, R249, R243 ;  /* 0x000000f943f37223 */ /* 0x000fe400000100f3 */
[----:B------:R-:W3:Y:S04]  /*5440*/  LDG.E.CONSTANT R249, desc[UR6][R126.64+0x3c0c] ;  /* 0x003c0c067ef97981 */ /* 0x000ee8000c1e9900 */
[----:B------:R2:W3:Y:S01]  /*5450*/  LDG.E.CONSTANT R126, desc[UR6][R126.64+0x3e0c] ;  /* 0x003e0c067e7e7981 */ /* 0x0004e2000c1e9900 */
[----:B------:R-:W-:-:S05]  /*5460*/  PRMT R247, R247, 0x7632, R247 ;  /* 0x00007632f7f77816 */ /* 0x000fca00000000f7 */
[----:B------:R-:W-:-:S04]  /*5470*/  IMAD.U32 R247, R247, 0x10000, RZ ;  /* 0x00010000f7f77824 */ /* 0x000fc800078e00ff */
[----:B------:R-:W-:Y:S01]  /*5480*/  FFMA.FTZ R252, R223, R247, R252 ;  /* 0x000000f7dffc7223 */ /* 0x000fe200000100fc */
[----:B-----5:R-:W-:Y:S01]  /*5490*/  FSETP.NEU.FTZ.AND P0, PT, R53, RZ, PT ;  /* 0x000000ff3500720b */ /* 0x020fe20003f1d000 */
[----:B------:R-:W-:Y:S01]  /*54a0*/  VIADD R52, R52, 0x4 ;  /* 0x0000000434347836 */ /* 0x000fe20000000000 */
[----:B------:R-:W-:-:S05]  /*54b0*/  IADD3 R49, P1, PT, R49, 0x10, RZ ;  /* 0x0000001031317810 */ /* 0x000fca0007f3e0ff */
[----:B------:R-:W-:Y:S02]  /*54c0*/  IMAD.X R48, RZ, RZ, R48, P1 ;  /* 0x000000ffff307224 */ /* 0x000fe400008e0630 */
[----:B--2---:R-:W-:-:S04]  /*54d0*/  IMAD.U32 R127, R244, 0x10000, RZ ;  /* 0x00010000f47f7824 */ /* 0x004fc800078e00ff */
[----:B------:R-:W-:Y:S01]  /*54e0*/  FFMA.FTZ R246, R62, R127, R246 ;  /* 0x0000007f3ef67223 */ /* 0x000fe200000100f6 */
[----:B------:R-:W-:Y:S02]  /*54f0*/  PRMT R127, R244, 0x7632, R127 ;  /* 0x00007632f47f7816 */ /* 0x000fe4000000007f */
[C---:B----4-:R-:W-:Y:S02]  /*5500*/  PRMT R244, R125.reuse, 0x7632, R244 ;  /* 0x000076327df47816 */ /* 0x050fe400000000f4 */
[----:B------:R-:W-:-:S05]  /*5510*/  SHF.L.U32 R125, R125, 0x10, RZ ;  /* 0x000000107d7d7819 */ /* 0x000fca00000006ff */
[----:B------:R-:W-:Y:S01]  /*5520*/  FFMA.FTZ R125, R71, R125, R243 ;  /* 0x0000007d477d7223 */ /* 0x000fe200000100f3 */
[----:B------:R-:W-:Y:S02]  /*5530*/  IMAD.U32 R243, R248, 0x10000, RZ ;  /* 0x00010000f8f37824 */ /* 0x000fe400078e00ff */
[----:B------:R-:W-:Y:S02]  /*5540*/  IMAD.U32 R127, R127, 0x10000, RZ ;  /* 0x000100007f7f7824 */ /* 0x000fe400078e00ff */
[----:B------:R-:W-:Y:S01]  /*5550*/  FFMA.FTZ R246, R78, R243, R246 ;  /* 0x000000f34ef67223 */ /* 0x000fe200000100f6 */
[----:B------:R-:W-:Y:S01]  /*5560*/  PRMT R243, R248, 0x7632, R243 ;  /* 0x00007632f8f37816 */ /* 0x000fe200000000f3 */
[----:B------:R-:W-:Y:S01]  /*5570*/  FFMA.FTZ R127, R238, R127, R251 ;  /* 0x0000007fee7f7223 */ /* 0x000fe200000100fb */
[----:B------:R-:W-:Y:S01]  /*5580*/  PRMT R247, R250, 0x7632, R247 ;  /* 0x00007632faf77816 */ /* 0x000fe200000000f7 */
[----:B------:R-:W-:Y:S02]  /*5590*/  IMAD.U32 R244, R244, 0x10000, RZ ;  /* 0x00010000f4f47824 */ /* 0x000fe400078e00ff */
[----:B------:R-:W-:-:S02]  /*55a0*/  IMAD.U32 R243, R243, 0x10000, RZ ;  /* 0x00010000f3f37824 */ /* 0x000fc400078e00ff */
[----:B------:R-:W-:Y:S02]  /*55b0*/  FFMA.FTZ R244, R227, R244, R252 ;  /* 0x000000f4e3f47223 */ /* 0x000fe400000100fc */
[----:B------:R-:W-:Y:S01]  /*55c0*/  FFMA.FTZ R127, R242, R243, R127 ;  /* 0x000000f3f27f7223 */ /* 0x000fe2000001007f */
[----:B------:R-:W-:Y:S01]  /*55d0*/  PRMT R243, R245, 0x7632, R243 ;  /* 0x00007632f5f37816 */ /* 0x000fe200000000f3 */
[----:B------:R-:W-:Y:S01]  /*55e0*/  IMAD.U32 R247, R247, 0x10000, RZ ;  /* 0x00010000f7f77824 */ /* 0x000fe200078e00ff */
[----:B------:R-:W-:-:S03]  /*55f0*/  SHF.L.U32 R250, R250, 0x10, RZ ;  /* 0x00000010fafa7819 */ /* 0x000fc600000006ff */
[----:B------:R-:W-:Y:S01]  /*5600*/  FFMA.FTZ R244, R231, R247, R244 ;  /* 0x000000f7e7f47223 */ /* 0x000fe200000100f4 */
[----:B------:R-:W-:Y:S02]  /*5610*/  IMAD.U32 R243, R243, 0x10000, RZ ;  /* 0x00010000f3f37824 */ /* 0x000fe400078e00ff */
[----:B------:R-:W-:Y:S01]  /*5620*/  FFMA.FTZ R125, R83, R250, R125 ;  /* 0x000000fa537d7223 */ /* 0x000fe2000001007d */
[----:B------:R-:W-:Y:S02]  /*5630*/  IMAD.U32 R245, R245, 0x10000, RZ ;  /* 0x00010000f5f57824 */ /* 0x000fe400078e00ff */
[--C-:B------:R-:W-:Y:S01]  /*5640*/  FFMA.FTZ R243, R235, R243, R244.reuse ;  /* 0x000000f3ebf37223 */ /* 0x100fe200000100f4 */
[C---:B---3--:R-:W-:Y:S01]  /*5650*/  PRMT R244, R249.reuse, 0x7632, R244 ;  /* 0x00007632f9f47816 */ /* 0x048fe200000000f4 */
[----:B------:R-:W-:Y:S01]  /*5660*/  FADD.FTZ R124, R246, R124 ;  /* 0x0000007cf67c7221 */ /* 0x000fe20000010000 */
[----:B------:R-:W-:Y:S01]  /*5670*/  SHF.L.U32 R249, R249, 0x10, RZ ;  /* 0x00000010f9f97819 */ /* 0x000fe200000006ff */
[----:B------:R-:W-:-:S02]  /*5680*/  FFMA.FTZ R125, R75, R245, R125 ;  /* 0x000000f54b7d7223 */ /* 0x000fc4000001007d */
[----:B------:R-:W-:Y:S02]  /*5690*/  FADD.FTZ R124, R127, R124 ;  /* 0x0000007c7f7c7221 */ /* 0x000fe40000010000 */
[----:B------:R-:W-:Y:S01]  /*56a0*/  FFMA.FTZ R125, R63, R249, R125 ;  /* 0x000000f93f7d7223 */ /* 0x000fe2000001007d */
[----:B------:R-:W-:-:S04]  /*56b0*/  IMAD.U32 R127, R126, 0x10000, RZ ;  /* 0x000100007e7f7824 */ /* 0x000fc800078e00ff */
[----:B------:R-:W-:Y:S01]  /*56c0*/  FFMA.FTZ R125, R109, R127, R125 ;  /* 0x0000007f6d7d7223 */ /* 0x000fe2000001007d */
[----:B------:R-:W-:Y:S01]  /*56d0*/  PRMT R127, R126, 0x7632, R127 ;  /* 0x000076327e7f7816 */ /* 0x000fe2000000007f */
[----:B------:R-:W-:Y:S02]  /*56e0*/  VIADD R126, R107, 0x1 ;  /* 0x000000016b7e7836 */ /* 0x000fe40000000000 */
[----:B------:R-:W-:-:S03]  /*56f0*/  IMAD.U32 R244, R244, 0x10000, RZ ;  /* 0x00010000f4f47824 */ /* 0x000fc600078e00ff */
[----:B------:R-:W-:Y:S01]  /*5700*/  I2FP.F32.S32 R126, R126 ;  /* 0x0000007e007e7245 */ /* 0x000fe20000201400 */
[----:B------:R-:W-:Y:S01]  /*5710*/  FADD.FTZ R124, R125, R124 ;  /* 0x0000007c7d7c7221 */ /* 0x000fe20000010000 */
[----:B------:R-:W-:Y:S01]  /*5720*/  SHF.L.U32 R127, R127, 0x10, RZ ;  /* 0x000000107f7f7819 */ /* 0x000fe200000006ff */
[----:B------:R-:W-:Y:S02]  /*5730*/  VIADD R125, R110, 0xffffffff ;  /* 0xffffffff6e7d7836 */ /* 0x000fe40000000000 */
[----:B------:R-:W-:Y:S01]  /*5740*/  FMUL.FTZ R126, R126, R53 ;  /* 0x000000357e7e7220 */ /* 0x000fe20000410000 */
[----:B------:R-:W-:-:S04]  /*5750*/  FFMA.FTZ R243, R239, R244, R243 ;  /* 0x000000f4eff37223 */ /* 0x000fc800000100f3 */
[----:B------:R-:W-:Y:S01]  /*5760*/  FSEL R126, R126, RZ, P0 ;  /* 0x000000ff7e7e7208 */ /* 0x000fe20000000000 */
[----:B------:R-:W-:Y:S01]  /*5770*/  FFMA.FTZ R127, R111, R127, R243 ;  /* 0x0000007f6f7f7223 */ /* 0x000fe200000100f3 */
[----:B------:R-:W-:-:S03]  /*5780*/  ISETP.GE.AND P0, PT, R125, R54, PT ;  /* 0x000000367d00720c */ /* 0x000fc60003f06270 */
[----:B------:R-:W-:-:S04]  /*5790*/  FADD.FTZ R124, R127, R124 ;  /* 0x0000007c7f7c7221 */ /* 0x000fc80000010000 */
[----:B------:R-:W-:-:S05]  /*57a0*/  FFMA.FTZ R124, R124, UR13, R126 ;  /* 0x0000000d7c7c7c23 */ /* 0x000fca000801007e */
[C---:B------:R-:W-:Y:S02]  /*57b0*/  FSEL R125, R124.reuse, RZ, !P0 ;  /* 0x000000ff7c7d7208 */ /* 0x040fe40004000000 */
[----:B------:R-:W-:Y:S02]  /*57c0*/  @!P0 FMNMX.FTZ R79, R124, R79, !PT ;  /* 0x0000004f7c4f8209 */ /* 0x000fe40007810000 */
[----:B------:R-:W-:Y:S01]  /*57d0*/  ISETP.GE.AND P0, PT, R52, R51, PT ;  /* 0x000000333400720c */ /* 0x000fe20003f06270 */
[----:B------:R0:W-:Y:S01]  /*57e0*/  STS [R108], R125 ;  /* 0x0000007d6c007388 */ /* 0x0001e20000000800 */
[----:B------:R-:W-:Y:S01]  /*57f0*/  VIADD R107, R107, 0x80 ;  /* 0x000000806b6b7836 */ /* 0x000fe20000000000 */
[----:B------:R-:W-:Y:S01]  /*5800*/  IADD3 R110, PT, PT, R110, 0x80, RZ ;  /* 0x000000806e6e7810 */ /* 0x000fe20007ffe0ff */
[----:B0-----:R-:W-:-:S09]  /*5810*/  VIADD R108, R108, 0x200 ;  /* 0x000002006c6c7836 */ /* 0x001fd20000000000 */
[----:B------:R-:W-:Y:S05]  /*5820*/  @!P0 BRA `(.L_x_16622) ;  /* 0xffffffc800d48947 */ /* 0x000fea000383ffff */
.L_x_16621:
[----:B------:R-:W-:Y:S05]  /*5830*/  BSYNC.RECONVERGENT B0 ;  /* 0x0000000000007941 */ /* 0x000fea0003800200 */
.L_x_16620:
[----:B------:R-:W1:Y:S01]  /*5840*/  SHFL.BFLY PT, R0, R79, 0x10, 0x1f ;  /* 0x0e001f004f007f89 */ /* 0x000e6200000e0000 */
[----:B0-----:R-:W-:Y:S01]  /*5850*/  VIADD R10, R54, 0x1f ;  /* 0x0000001f360a7836 */ /* 0x001fe20000000000 */
[----:B------:R-:W-:Y:S01]  /*5860*/  BSSY.RECONVERGENT B0, `(.L_x_16623) ;  /* 0x0000104000007945 */ /* 0x000fe20003800200 */
[----:B------:R-:W0:Y:S03]  /*5870*/  S2R R52, SR_CgaCtaId ;  /* 0x0000000000347919 */ /* 0x000e260000008800 */
[----:B------:R-:W-:Y:S02]  /*5880*/  SHF.R.S32.HI R11, RZ, 0x1f, R10 ;  /* 0x0000001fff0b7819 */ /* 0x000fe4000001140a */
[----:B-1----:R-:W-:-:S05]  /*5890*/  FMNMX.FTZ R3, R0, R79, !PT ;  /* 0x0000004f00037209 */ /* 0x002fca0007810000 */
[----:B------:R-:W1:Y:S02]  /*58a0*/  SHFL.BFLY PT, R0, R3, 0x8, 0x1f ;  /* 0x0d001f0003007f89 */ /* 0x000e6400000e0000 */
[----:B-1----:R-:W-:Y:S02]  /*58b0*/  FMNMX.FTZ R4, R3, R0, !PT ;  /* 0x0000000003047209 */ /* 0x002fe40007810000 */
[----:B------:R-:W1:Y:S03]  /*58c0*/  S2R R0, SR_TID.X ;  /* 0x0000000000007919 */ /* 0x000e660000002100 */
[----:B------:R-:W2:Y:S02]  /*58d0*/  SHFL.BFLY PT, R5, R4, 0x4, 0x1f ;  /* 0x0c801f0004057f89 */ /* 0x000ea400000e0000 */
[----:B--2---:R-:W-:Y:S02]  /*58e0*/  FMNMX.FTZ R5, R4, R5, !PT ;  /* 0x0000000504057209 */ /* 0x004fe40007810000 */
[----:B-1----:R-:W-:-:S03]  /*58f0*/  LOP3.LUT P0, R16, R0, 0x1f, RZ, 0xc0, !PT ;  /* 0x0000001f00107812 */ /* 0x002fc6000780c0ff */
[----:B------:R-:W1:Y:S01]  /*5900*/  SHFL.BFLY PT, R2, R5, 0x2, 0x1f ;  /* 0x0c401f0005027f89 */ /* 0x000e6200000e0000 */
[----:B------:R-:W-:Y:S02]  /*5910*/  SHF.R.U32.HI R18, RZ, 0x5, R0 ;  /* 0x00000005ff127819 */ /* 0x000fe40000011600 */
[----:B------:R-:W-:Y:S02]  /*5920*/  ISETP.GT.U32.AND P1, PT, R16, 0x3, PT ;  /* 0x000000031000780c */ /* 0x000fe40003f24070 */
[----:B-1----:R-:W-:Y:S02]  /*5930*/  FMNMX.FTZ R6, R5, R2, !PT ;  /* 0x0000000205067209 */ /* 0x002fe40007810000 */
[----:B------:R-:W-:-:S03]  /*5940*/  MOV R2, 0x400 ;  /* 0x0000040000027802 */ /* 0x000fc60000000f00 */
[----:B------:R-:W1:Y:S02]  /*5950*/  SHFL.BFLY PT, R7, R6, 0x1, 0x1f ;  /* 0x0c201f0006077f89 */ /* 0x000e6400000e0000 */
[----:B------:R-:W-:-:S05]  /*5960*/  VIADD R3, R2, 0x200 ;  /* 0x0000020002037836 */ /* 0x000fca0000000000 */
[----:B0-----:R-:W-:-:S04]  /*5970*/  LEA R3, R52, R3, 0x18 ;  /* 0x0000000334037211 */ /* 0x001fc800078ec0ff */
[----:B------:R-:W-:Y:S01]  /*5980*/  LEA R4, R18, R3, 0x2 ;  /* 0x0000000312047211 */ /* 0x000fe200078e10ff */
[----:B------:R-:W-:Y:S01]  /*5990*/  IMAD R5, R16, 0x4, R3 ;  /* 0x0000000410057824 */ /* 0x000fe200078e0203 */
[----:B-1----:R-:W-:Y:S01]  /*59a0*/  FMNMX.FTZ R9, R6, R7, !PT ;  /* 0x0000000706097209 */ /* 0x002fe20007810000 */
[----:B------:R-:W-:-:S04]  /*59b0*/  IMAD.MOV.U32 R7, RZ, RZ, -0x800001 ;  /* 0xff7fffffff077424 */ /* 0x000fc800078e00ff */
[----:B------:R-:W-:Y:S01]  /*59c0*/  @!P0 STS [R4], R9 ;  /* 0x0000000904008388 */ /* 0x000fe20000000800 */
[----:B------:R-:W-:Y:S06]  /*59d0*/  BAR.SYNC.DEFER_BLOCKING 0x0 ;  /* 0x0000000000007b1d */ /* 0x000fec0000010000 */
[----:B------:R-:W0:Y:S04]  /*59e0*/  @!P1 LDS R7, [R5] ;  /* 0x0000000005079984 */ /* 0x000e280000000800 */
[----:B0-----:R-:W0:Y:S02]  /*59f0*/  SHFL.BFLY PT, R6, R7, 0x2, 0x1f ;  /* 0x0c401f0007067f89 */ /* 0x001e2400000e0000 */
[----:B0-----:R-:W-:-:S02]  /*5a00*/  FMNMX.FTZ R6, R6, R7, !PT ;  /* 0x0000000706067209 */ /* 0x001fc40007810000 */
[----:B------:R-:W-:-:S03]  /*5a10*/  MOV R7, RZ ;  /* 0x000000ff00077202 */ /* 0x000fc60000000f00 */
[----:B------:R-:W0:Y:S02]  /*5a20*/  SHFL.BFLY PT, R3, R6, 0x1, 0x1f ;  /* 0x0c201f0006037f89 */ /* 0x000e2400000e0000 */
[----:B0-----:R-:W-:Y:S02]  /*5a30*/  FMNMX.FTZ R8, R6, R3, !PT ;  /* 0x0000000306087209 */ /* 0x001fe40007810000 */
[----:B------:R-:W-:-:S03]  /*5a40*/  LEA.HI R3, R11, R10, RZ, 0x5 ;  /* 0x0000000a0b037211 */ /* 0x000fc600078f28ff */
[----:B------:R0:W1:Y:S01]  /*5a50*/  SHFL.IDX PT, R28, R8, RZ, 0x1f ;  /* 0x00001fff081c7589 */ /* 0x00006200000e0000 */
[----:B------:R-:W-:-:S04]  /*5a60*/  LOP3.LUT R3, R3, 0xffffffe0, RZ, 0xc0, !PT ;  /* 0xffffffe003037812 */ /* 0x000fc800078ec0ff */
[----:B------:R-:W-:-:S04]  /*5a70*/  VIMNMX R3, PT, PT, R54, R3, PT ;  /* 0x0000000336037248 */ /* 0x000fc80003fe0100 */
[----:B------:R-:W-:-:S13]  /*5a80*/  ISETP.GE.AND P2, PT, R0, R3, PT ;  /* 0x000000030000720c */ /* 0x000fda0003f46270 */
[----:B0-----:R-:W-:Y:S05]  /*5a90*/  @P2 BRA `(.L_x_16624) ;  /* 0x0000000c00802947 */ /* 0x001fea0003800000 */
[----:B------:R-:W-:Y:S01]  /*5aa0*/  LOP3.LUT R6, RZ, R0, RZ, 0x33, !PT ;  /* 0x00000000ff067212 */ /* 0x000fe200078e33ff */
[----:B------:R-:W-:Y:S01]  /*5ab0*/  BSSY.RECONVERGENT B1, `(.L_x_16625) ;  /* 0x000001b000017945 */ /* 0x000fe20003800200 */
[----:B------:R-:W-:-:S03]  /*5ac0*/  IMAD.MOV.U32 R8, RZ, RZ, R0 ;  /* 0x000000ffff087224 */ /* 0x000fc600078e0000 */
[----:B------:R-:W-:-:S05]  /*5ad0*/  IMAD.IADD R6, R6, 0x1, R3 ;  /* 0x0000000106067824 */ /* 0x000fca00078e0203 */
[C---:B------:R-:W-:Y:S02]  /*5ae0*/  LOP3.LUT R7, R6.reuse, 0x180, RZ, 0xc0, !PT ;  /* 0x0000018006077812 */ /* 0x040fe400078ec0ff */
[----:B------:R-:W-:Y:S02]  /*5af0*/  ISETP.GE.U32.AND P3, PT, R6, 0x180, PT ;  /* 0x000001800600780c */ /* 0x000fe40003f66070 */
[----:B------:R-:W-:Y:S01]  /*5b00*/  ISETP.NE.AND P0, PT, R7, 0x180, PT ;  /* 0x000001800700780c */ /* 0x000fe20003f05270 */
[----:B------:R-:W-:-:S12]  /*5b10*/  IMAD.MOV.U32 R7, RZ, RZ, RZ ;  /* 0x000000ffff077224 */ /* 0x000fd800078e00ff */
[----:B------:R-:W-:Y:S05]  /*5b20*/  @!P0 BRA `(.L_x_16626) ;  /* 0x00000000004c8947 */ /* 0x000fea0003800000 */
[----:B------:R-:W-:Y:S01]  /*5b30*/  IADD3 R7, PT, PT, R2, 0x220, RZ ;  /* 0x0000022002077810 */ /* 0x000fe20007ffe0ff */
[----:B------:R-:W-:Y:S01]  /*5b40*/  IMAD.MOV.U32 R8, RZ, RZ, R0 ;  /* 0x000000ffff087224 */ /* 0x000fe200078e0000 */
[----:B------:R-:W-:Y:S02]  /*5b50*/  LEA.HI R6, R6, 0x1, RZ, 0x19 ;  /* 0x0000000106067811 */ /* 0x000fe400078fc8ff */
[----:B------:R-:W-:Y:S01]  /*5b60*/  LEA R9, R52, R7, 0x18 ;  /* 0x0000000734097211 */ /* 0x000fe200078ec0ff */
[----:B------:R-:W-:Y:S01]  /*5b70*/  IMAD.MOV.U32 R7, RZ, RZ, RZ ;  /* 0x000000ffff077224 */ /* 0x000fe200078e00ff */
[----:B------:R-:W-:-:S03]  /*5b80*/  LOP3.LUT R6, R6, 0x3, RZ, 0xc0, !PT ;  /* 0x0000000306067812 */ /* 0x000fc600078ec0ff */
[----:B------:R-:W-:Y:S01]  /*5b90*/  IMAD R9, R0, 0x4, R9 ;  /* 0x0000000400097824 */ /* 0x000fe200078e0209 */
[----:B------:R-:W-:-:S07]  /*5ba0*/  IADD3 R6, PT, PT, RZ, -R6, RZ ;  /* 0x80000006ff067210 */ /* 0x000fce0007ffe0ff */
.L_x_16627:
[----:B------:R-:W1:Y:S01]  /*5bb0*/  LDS R10, [R9] ;  /* 0x00000000090a7984 */ /* 0x000e620000000800 */
[----:B------:R-:W-:Y:S02]  /*5bc0*/  VIADD R6, R6, 0x1 ;  /* 0x0000000106067836 */ /* 0x000fe40000000000 */
[----:B------:R-:W-:-:S03]  /*5bd0*/  VIADD R8, R8, 0x80 ;  /* 0x0000008008087836 */ /* 0x000fc60000000000 */
[----:B------:R-:W-:Y:S01]  /*5be0*/  ISETP.NE.AND P0, PT, R6, RZ, PT ;  /* 0x000000ff0600720c */ /* 0x000fe20003f05270 */
[----:B-1----:R-:W-:-:S04]  /*5bf0*/  FADD.FTZ R10, -R28, R10 ;  /* 0x0000000a1c0a7221 */ /* 0x002fc80000010100 */
[----:B------:R-:W-:-:S06]  /*5c00*/  FMUL.FTZ R10, R10, 1.4426950216293334961 ;  /* 0x3fb8aa3b0a0a7820 */ /* 0x000fcc0000410000 */
[----:B------:R-:W0:Y:S02]  /*5c10*/  MUFU.EX2 R10, R10 ;  /* 0x0000000a000a7308 */ /* 0x000e240000000800 */
[----:B0-----:R0:W-:Y:S01]  /*5c20*/  STS [R9], R10 ;  /* 0x0000000a09007388 */ /* 0x0011e20000000800 */
[----:B------:R-:W-:Y:S01]  /*5c30*/  FADD.FTZ R7, R10, R7 ;  /* 0x000000070a077221 */ /* 0x000fe20000010000 */
[----:B0-----:R-:W-:Y:S01]  /*5c40*/  VIADD R9, R9, 0x200 ;  /* 0x0000020009097836 */ /* 0x001fe20000000000 */
[----:B------:R-:W-:Y:S06]  /*5c50*/  @P0 BRA `(.L_x_16627) ;  /* 0xfffffffc00d40947 */ /* 0x000fec000383ffff */
.L_x_16626:
[----:B------:R-:W-:Y:S05]  /*5c60*/  BSYNC.RECONVERGENT B1 ;  /* 0x0000000000017941 */ /* 0x000fea0003800200 */
.L_x_16625:
[----:B------:R-:W-:Y:S05]  /*5c70*/  @!P3 BRA `(.L_x_16624) ;  /* 0x0000000c0008b947 */ /* 0x000fea0003800000 */
[----:B------:R-:W-:Y:S01]  /*5c80*/  IADD3 R6, PT, PT, -R8, R3, RZ ;  /* 0x0000000308067210 */ /* 0x000fe20007ffe1ff */
        /* <DEDUP_REMOVED lines=10> */
.L_x_16630:
[----:B------:R-:W1:Y:S01]  /*5d30*/  LDS R9, [R6+-0x400] ;  /* 0xfffc000006097984 */ /* 0x000e620000000800 */
[----:B------:R-:W-:-:S03]  /*5d40*/  VIADD R8, R8, 0x800 ;  /* 0x0000080008087836 */ /* 0x000fc60000000000 */
[----:B------:R-:W0:Y:S02]  /*5d50*/  LDS R10, [R6+-0x200] ;  /* 0xfffe0000060a7984 */ /* 0x000e240000000800 */
[----:B------:R-:W-:Y:S02]  /*5d60*/  ISETP.GE.AND P3, PT, R8, R27, PT ;  /* 0x0000001b0800720c */ /* 0x000fe40003f66270 */
[----:B------:R-:W2:Y:S04]  /*5d70*/  LDS R11, [R6] ;  /* 0x00000000060b7984 */ /* 0x000ea80000000800 */
[----:B------:R-:W3:Y:S04]  /*5d80*/  LDS R12, [R6+0x200] ;  /* 0x00020000060c7984 */ /* 0x000ee80000000800 */
[----:B------:R-:W4:Y:S04]  /*5d90*/  LDS R13, [R6+0x400] ;  /* 0x00040000060d7984 */ /* 0x000f280000000800 */
[----:B------:R-:W4:Y:S04]  /*5da0*/  LDS R14, [R6+0x600] ;  /* 0x00060000060e7984 */ /* 0x000f280000000800 */
[----:B------:R-:W4:Y:S04]  /*5db0*/  LDS R15, [R6+0x800] ;  /* 0x00080000060f7984 */ /* 0x000f280000000800 */
[----:B------:R-:W4:Y:S04]  /*5dc0*/  LDS R17, [R6+0xa00] ;  /* 0x000a000006117984 */ /* 0x000f280000000800 */
[----:B------:R-:W4:Y:S04]  /*5dd0*/  LDS R19, [R6+0xc00] ;  /* 0x000c000006137984 */ /* 0x000f280000000800 */
[----:B------:R-:W4:Y:S04]  /*5de0*/  LDS R20, [R6+0xe00] ;  /* 0x000e000006147984 */ /* 0x000f280000000800 */
[----:B------:R-:W4:Y:S01]  /*5df0*/  LDS R21, [R6+0x1000] ;  /* 0x0010000006157984 */ /* 0x000f220000000800 */
[----:B-1----:R-:W-:-:S03]  /*5e00*/  FADD.FTZ R9, -R28, R9 ;  /* 0x000000091c097221 */ /* 0x002fc60000010100 */
[----:B------:R-:W1:Y:S01]  /*5e10*/  LDS R22, [R6+0x1200] ;  /* 0x0012000006167984 */ /* 0x000e620000000800 */
[C---:B0-----:R-:W-:Y:S01]  /*5e20*/  FADD.FTZ R10, -R28.reuse, R10 ;  /* 0x0000000a1c0a7221 */ /* 0x041fe20000010100 */
[----:B------:R-:W-:Y:S02]  /*5e30*/  FMUL.FTZ R9, R9, 1.4426950216293334961 ;  /* 0x3fb8aa3b09097820 */ /* 0x000fe40000410000 */
[----:B------:R-:W0:Y:S01]  /*5e40*/  LDS R23, [R6+0x1400] ;  /* 0x0014000006177984 */ /* 0x000e220000000800 */
[----:B--2---:R-:W-:Y:S01]  /*5e50*/  FADD.FTZ R11, -R28, R11 ;  /* 0x0000000b1c0b7221 */ /* 0x004fe20000010100 */
[----:B------:R-:W-:Y:S02]  /*5e60*/  FMUL.FTZ R10, R10, 1.4426950216293334961 ;  /* 0x3fb8aa3b0a0a7820 */ /* 0x000fe40000410000 */
[----:B------:R-:W2:Y:S01]  /*5e70*/  MUFU.EX2 R9, R9 ;  /* 0x0000000900097308 */ /* 0x000ea20000000800 */
[----:B------:R-:W0:Y:S01]  /*5e80*/  LDS R24, [R6+0x1600] ;  /* 0x0016000006187984 */ /* 0x000e220000000800 */
[C---:B---3--:R-:W-:Y:S01]  /*5e90*/  FADD.FTZ R12, -R28.reuse, R12 ;  /* 0x0000000c1c0c7221 */ /* 0x048fe20000010100 */
[----:B------:R-:W-:Y:S01]  /*5ea0*/  FMUL.FTZ R11, R11, 1.4426950216293334961 ;  /* 0x3fb8aa3b0b0b7820 */ /* 0x000fe20000410000 */
[----:B------:R-:W3:Y:S01]  /*5eb0*/  MUFU.EX2 R10, R10 ;  /* 0x0000000a000a7308 */ /* 0x000ee20000000800 */
[----:B------:R-:W0:Y:S01]  /*5ec0*/  LDS R25, [R6+0x1800] ;  /* 0x0018000006197984 */ /* 0x000e220000000800 */
[----:B----4-:R-:W-:Y:S01]  /*5ed0*/  FADD.FTZ R13, -R28, R13 ;  /* 0x0000000d1c0d7221 */ /* 0x010fe20000010100 */
[----:B------:R-:W-:Y:S01]  /*5ee0*/  FMUL.FTZ R12, R12, 1.4426950216293334961 ;  /* 0x3fb8aa3b0c0c7820 */ /* 0x000fe20000410000 */
[C---:B------:R-:W-:Y:S01]  /*5ef0*/  FADD.FTZ R14, -R28.reuse, R14 ;  /* 0x0000000e1c0e7221 */ /* 0x040fe20000010100 */
[----:B------:R-:W4:Y:S01]  /*5f00*/  MUFU.EX2 R11, R11 ;  /* 0x0000000b000b7308 */ /* 0x000f220000000800 */
[----:B------:R-:W0:Y:S01]  /*5f10*/  LDS R26, [R6+0x1a00] ;  /* 0x001a0000061a7984 */ /* 0x000e220000000800 */
[----:B------:R-:W-:Y:S01]  /*5f20*/  FMUL.FTZ R13, R13, 1.4426950216293334961 ;  /* 0x3fb8aa3b0d0d7820 */ /* 0x000fe20000410000 */
[----:B------:R-:W-:Y:S01]  /*5f30*/  FADD.FTZ R15, -R28, R15 ;  /* 0x0000000f1c0f7221 */ /* 0x000fe20000010100 */
[----:B------:R-:W4:Y:S01]  /*5f40*/  MUFU.EX2 R12, R12 ;  /* 0x0000000c000c7308 */ /* 0x000f220000000800 */
[----:B------:R-:W-:Y:S01]  /*5f50*/  FMUL.FTZ R14, R14, 1.4426950216293334961 ;  /* 0x3fb8aa3b0e0e7820 */ /* 0x000fe20000410000 */
[----:B--2---:R-:W-:Y:S01]  /*5f60*/  FADD.FTZ R7, R9, R7 ;  /* 0x0000000709077221 */ /* 0x004fe20000010000 */
[C---:B------:R-:W-:Y:S01]  /*5f70*/  FADD.FTZ R17, -R28.reuse, R17 ;  /* 0x000000111c117221 */ /* 0x040fe20000010100 */
[----:B------:R-:W2:Y:S01]  /*5f80*/  MUFU.EX2 R13, R13 ;  /* 0x0000000d000d7308 */ /* 0x000ea20000000800 */
[----:B------:R-:W-:Y:S01]  /*5f90*/  FMUL.FTZ R15, R15, 1.4426950216293334961 ;  /* 0x3fb8aa3b0f0f7820 */ /* 0x000fe20000410000 */
[----:B---3--:R-:W-:Y:S01]  /*5fa0*/  FADD.FTZ R7, R7, R10 ;  /* 0x0000000a07077221 */ /* 0x008fe20000010000 */
[C---:B------:R-:W-:Y:S01]  /*5fb0*/  FADD.FTZ R19, -R28.reuse, R19 ;  /* 0x000000131c137221 */ /* 0x040fe20000010100 */
[----:B------:R-:W3:Y:S01]  /*5fc0*/  MUFU.EX2 R14, R14 ;  /* 0x0000000e000e7308 */ /* 0x000ee20000000800 */
[----:B------:R-:W-:Y:S01]  /*5fd0*/  FMUL.FTZ R17, R17, 1.4426950216293334961 ;  /* 0x3fb8aa3b11117820 */ /* 0x000fe20000410000 */
[----:B----4-:R-:W-:Y:S01]  /*5fe0*/  FADD.FTZ R7, R7, R11 ;  /* 0x0000000b07077221 */ /* 0x010fe20000010000 */
[C---:B------:R-:W-:Y:S01]  /*5ff0*/  FADD.FTZ R20, -R28.reuse, R20 ;  /* 0x000000141c147221 */ /* 0x040fe20000010100 */
[----:B------:R-:W4:Y:S01]  /*6000*/  MUFU.EX2 R15, R15 ;  /* 0x0000000f000f7308 */ /* 0x000f220000000800 */
[----:B------:R-:W-:Y:S01]  /*6010*/  FMUL.FTZ R19, R19, 1.4426950216293334961 ;  /* 0x3fb8aa3b13137820 */ /* 0x000fe20000410000 */
[----:B------:R-:W-:Y:S01]  /*6020*/  FADD.FTZ R7, R7, R12 ;  /* 0x0000000c07077221 */ /* 0x000fe20000010000 */
[----:B------:R-:W-:Y:S01]  /*6030*/  FADD.FTZ R21, -R28, R21 ;  /* 0x000000151c157221 */ /* 0x000fe20000010100 */
[----:B------:R-:W4:Y:S01]  /*6040*/  MUFU.EX2 R17, R17 ;  /* 0x0000001100117308 */ /* 0x000f220000000800 */
[----:B------:R-:W-:Y:S01]  /*6050*/  FMUL.FTZ R20, R20, 1.4426950216293334961 ;  /* 0x3fb8aa3b14147820 */ /* 0x000fe20000410000 */
[----:B--2---:R-:W-:Y:S01]  /*6060*/  FADD.FTZ R7, R7, R13 ;  /* 0x0000000d07077221 */ /* 0x004fe20000010000 */
[C---:B-1----:R-:W-:Y:S01]  /*6070*/  FADD.FTZ R22, -R28.reuse, R22 ;  /* 0x000000161c167221 */ /* 0x042fe20000010100 */
[----:B------:R-:W1:Y:S01]  /*6080*/  MUFU.EX2 R19, R19 ;  /* 0x0000001300137308 */ /* 0x000e620000000800 */
[----:B------:R-:W-:Y:S01]  /*6090*/  FMUL.FTZ R21, R21, 1.4426950216293334961 ;  /* 0x3fb8aa3b15157820 */ /* 0x000fe20000410000 */
[----:B---3--:R-:W-:Y:S01]  /*60a0*/  FADD.FTZ R7, R7, R14 ;  /* 0x0000000e07077221 */ /* 0x008fe20000010000 */
[----:B0-----:R-:W-:Y:S01]  /*60b0*/  FADD.FTZ R23, -R28, R23 ;  /* 0x000000171c177221 */ /* 0x001fe20000010100 */
[----:B------:R-:W0:Y:S01]  /*60c0*/  MUFU.EX2 R20, R20 ;  /* 0x0000001400147308 */ /* 0x000e220000000800 */
[----:B------:R-:W-:Y:S01]  /*60d0*/  FMUL.FTZ R22, R22, 1.4426950216293334961 ;  /* 0x3fb8aa3b16167820 */ /* 0x000fe20000410000 */
[----:B----4-:R-:W-:Y:S01]  /*60e0*/  FADD.FTZ R7, R7, R15 ;  /* 0x0000000f07077221 */ /* 0x010fe20000010000 */
[----:B------:R-:W-:Y:S01]  /*60f0*/  FMUL.FTZ R23, R23, 1.4426950216293334961 ;  /* 0x3fb8aa3b17177820 */ /* 0x000fe20000410000 */
[----:B------:R-:W2:Y:S01]  /*6100*/  MUFU.EX2 R21, R21 ;  /* 0x0000001500157308 */ /* 0x000ea20000000800 */
[C---:B------:R-:W-:Y:S01]  /*6110*/  FADD.FTZ R24, -R28.reuse, R24 ;  /* 0x000000181c187221 */ /* 0x040fe20000010100 */
[----:B------:R-:W-:Y:S01]  /*6120*/  FADD.FTZ R7, R7, R17 ;  /* 0x0000001107077221 */ /* 0x000fe20000010000 */
[----:B------:R-:W-:Y:S01]  /*6130*/  STS [R6+-0x400], R9 ;  /* 0xfffc000906007388 */ /* 0x000fe20000000800 */
[----:B------:R-:W3:Y:S01]  /*6140*/  MUFU.EX2 R22, R22 ;  /* 0x0000001600167308 */ /* 0x000ee20000000800 */
[----:B------:R-:W-:Y:S01]  /*6150*/  FADD.FTZ R25, -R28, R25 ;  /* 0x000000191c197221 */ /* 0x000fe20000010100 */
[----:B------:R-:W-:Y:S01]  /*6160*/  FMUL.FTZ R24, R24, 1.4426950216293334961 ;  /* 0x3fb8aa3b18187820 */ /* 0x000fe20000410000 */
[----:B-1----:R-:W-:Y:S01]  /*6170*/  FADD.FTZ R7, R7, R19 ;  /* 0x0000001307077221 */ /* 0x002fe20000010000 */
[----:B------:R-:W1:Y:S01]  /*6180*/  MUFU.EX2 R23, R23 ;  /* 0x0000001700177308 */ /* 0x000e620000000800 */
[----:B------:R-:W-:Y:S01]  /*6190*/  FADD.FTZ R26, -R28, R26 ;  /* 0x0000001a1c1a7221 */ /* 0x000fe20000010100 */
[----:B------:R-:W-:Y:S01]  /*61a0*/  FMUL.FTZ R25, R25, 1.4426950216293334961 ;  /* 0x3fb8aa3b19197820 */ /* 0x000fe20000410000 */
[----:B0-----:R-:W-:Y:S01]  /*61b0*/  FADD.FTZ R7, R7, R20 ;  /* 0x0000001407077221 */ /* 0x001fe20000010000 */
[----:B------:R-:W0:Y:S01]  /*61c0*/  MUFU.EX2 R24, R24 ;  /* 0x0000001800187308 */ /* 0x000e220000000800 */
        /* <DEDUP_REMOVED lines=8> */
[----:B-1----:R-:W-:-:S03]  /*6250*/  FADD.FTZ R7, R7, R23 ;  /* 0x0000001707077221 */ /* 0x002fc60000010000 */
[----:B------:R-:W-:Y:S01]  /*6260*/  STS [R6+0x400], R13 ;  /* 0x0004000d06007388 */ /* 0x000fe20000000800 */
[----:B0-----:R-:W-:-:S03]  /*6270*/  FADD.FTZ R7, R7, R24 ;  /* 0x0000001807077221 */ /* 0x001fc60000010000 */
        /* <DEDUP_REMOVED lines=15> */
.L_x_16629:
[----:B------:R-:W-:Y:S05]  /*6370*/  BSYNC.RECONVERGENT B1 ;  /* 0x0000000000017941 */ /* 0x000fea0003800200 */
.L_x_16628:
[----:B------:R-:W-:Y:S01]  /*6380*/  IMAD.IADD R9, R3, 0x1, -R8 ;  /* 0x0000000103097824 */ /* 0x000fe200078e0a08 */
[----:B------:R-:W-:Y:S04]  /*6390*/  BSSY.RECONVERGENT B1, `(.L_x_16631) ;  /* 0x0000036000017945 */ /* 0x000fe80003800200 */
[----:B------:R-:W-:-:S13]  /*63a0*/  ISETP.GT.AND P3, PT, R9, 0x200, PT ;  /* 0x000002000900780c */ /* 0x000fda0003f64270 */
[----:B------:R-:W-:Y:S05]  /*63b0*/  @!P3 BRA `(.L_x_16632) ;  /* 0x0000000000ccb947 */ /* 0x000fea0003800000 */
[----:B------:R-:W1:Y:S01]  /*63c0*/  LDS R9, [R6+-0x400] ;  /* 0xfffc000006097984 */ /* 0x000e620000000800 */
[----:B------:R-:W-:Y:S01]  /*63d0*/  PLOP3.LUT P0, PT, PT, PT, PT, 0x8, 0x80 ;  /* 0x000000000080781c */ /* 0x000fe20003f0e170 */
[----:B------:R-:W-:Y:S02]  /*63e0*/  VIADD R8, R8, 0x400 ;  /* 0x0000040008087836 */ /* 0x000fe40000000000 */
[----:B------:R-:W0:Y:S04]  /*63f0*/  LDS R10, [R6+-0x200] ;  /* 0xfffe0000060a7984 */ /* 0x000e280000000800 */
[----:B------:R-:W2:Y:S04]  /*6400*/  LDS R11, [R6] ;  /* 0x00000000060b7984 */ /* 0x000ea80000000800 */
[----:B------:R-:W3:Y:S04]  /*6410*/  LDS R12, [R6+0x200] ;  /* 0x00020000060c7984 */ /* 0x000ee80000000800 */
[----:B------:R-:W4:Y:S04]  /*6420*/  LDS R13, [R6+0x400] ;  /* 0x00040000060d7984 */ /* 0x000f280000000800 */
[----:B------:R-:W4:Y:S04]  /*6430*/  LDS R14, [R6+0x600] ;  /* 0x00060000060e7984 */ /* 0x000f280000000800 */
[----:B------:R-:W4:Y:S04]  /*6440*/  LDS R15, [R6+0x800] ;  /* 0x00080000060f7984 */ /* 0x000f280000000800 */
[----:B------:R-:W4:Y:S01]  /*6450*/  LDS R17, [R6+0xa00] ;  /* 0x000a000006117984 */ /* 0x000f220000000800 */
[C---:B-1----:R-:W-:Y:S01]  /*6460*/  FADD.FTZ R9, -R28.reuse, R9 ;  /* 0x000000091c097221 */ /* 0x042fe20000010100 */
[----:B0-----:R-:W-:-:S03]  /*6470*/  FADD.FTZ R10, -R28, R10 ;  /* 0x0000000a1c0a7221 */ /* 0x001fc60000010100 */
[----:B------:R-:W-:Y:S01]  /*6480*/  FMUL.FTZ R9, R9, 1.4426950216293334961 ;  /* 0x3fb8aa3b09097820 */ /* 0x000fe20000410000 */
[----:B--2---:R-:W-:Y:S01]  /*6490*/  FADD.FTZ R11, -R28, R11 ;  /* 0x0000000b1c0b7221 */ /* 0x004fe20000010100 */
[----:B------:R-:W-:-:S04]  /*64a0*/  FMUL.FTZ R10, R10, 1.4426950216293334961 ;  /* 0x3fb8aa3b0a0a7820 */ /* 0x000fc80000410000 */
[----:B------:R-:W0:Y:S01]  /*64b0*/  MUFU.EX2 R9, R9 ;  /* 0x0000000900097308 */ /* 0x000e220000000800 */
[C---:B---3--:R-:W-:Y:S01]  /*64c0*/  FADD.FTZ R12, -R28.reuse, R12 ;  /* 0x0000000c1c0c7221 */ /* 0x048fe20000010100 */
[----:B------:R-:W-:Y:S02]  /*64d0*/  FMUL.FTZ R11, R11, 1.4426950216293334961 ;  /* 0x3fb8aa3b0b0b7820 */ /* 0x000fe40000410000 */
[----:B------:R-:W1:Y:S01]  /*64e0*/  MUFU.EX2 R10, R10 ;  /* 0x0000000a000a7308 */ /* 0x000e620000000800 */
[----:B----4-:R-:W-:Y:S01]  /*64f0*/  FADD.FTZ R13, -R28, R13 ;  /* 0x0000000d1c0d7221 */ /* 0x010fe20000010100 */
[----:B------:R-:W-:Y:S02]  /*6500*/  FMUL.FTZ R12, R12, 1.4426950216293334961 ;  /* 0x3fb8aa3b0c0c7820 */ /* 0x000fe40000410000 */
[----:B------:R-:W2:Y:S01]  /*6510*/  MUFU.EX2 R11, R11 ;  /* 0x0000000b000b7308 */ /* 0x000ea20000000800 */
[----:B------:R-:W-:Y:S01]  /*6520*/  FADD.FTZ R14, -R28, R14 ;  /* 0x0000000e1c0e7221 */ /* 0x000fe20000010100 */
        /* <DEDUP_REMOVED lines=28> */
.L_x_16632:
[----:B------:R-:W-:Y:S05]  /*66f0*/  BSYNC.RECONVERGENT B1 ;  /* 0x0000000000017941 */ /* 0x000fea0003800200 */
.L_x_16631:
[----:B------:R-:W-:-:S13]  /*6700*/  ISETP.LT.OR P0, PT, R8, R3, P0 ;  /* 0x000000030800720c */ /* 0x000fda0000701670 */
[----:B------:R-:W-:Y:S05]  /*6710*/  @!P0 BRA `(.L_x_16624) ;  /* 0x0000000000608947 */ /* 0x000fea0003800000 */
[----:B------:R-:W1:Y:S04]  /*6720*/  LDS R8, [R6+-0x400] ;  /* 0xfffc000006087984 */ /* 0x000e680000000800 */
[----:B------:R-:W0:Y:S04]  /*6730*/  LDS R9, [R6+-0x200] ;  /* 0xfffe000006097984 */ /* 0x000e280000000800 */
[----:B------:R-:W2:Y:S04]  /*6740*/  LDS R10, [R6] ;  /* 0x00000000060a7984 */ /* 0x000ea80000000800 */
[----:B------:R-:W3:Y:S01]  /*6750*/  LDS R11, [R6+0x200] ;  /* 0x00020000060b7984 */ /* 0x000ee20000000800 */
[C---:B-1----:R-:W-:Y:S01]  /*6760*/  FADD.FTZ R8, -R28.reuse, R8 ;  /* 0x000000081c087221 */ /* 0x042fe20000010100 */
[----:B0-----:R-:W-:-:S03]  /*6770*/  FADD.FTZ R9, -R28, R9 ;  /* 0x000000091c097221 */ /* 0x001fc60000010100 */
        /* <DEDUP_REMOVED lines=18> */
.L_x_16624:
[----:B------:R-:W-:Y:S05]  /*68a0*/  BSYNC.RECONVERGENT B0 ;  /* 0x0000000000007941 */ /* 0x000fea0003800200 */
.L_x_16623:
[----:B0-----:R-:W0:Y:S01]  /*68b0*/  SHFL.BFLY PT, R6, R7, 0x10, 0x1f ;  /* 0x0e001f0007067f89 */ /* 0x001e2200000e0000 */
[----:B------:R-:W-:Y:S01]  /*68c0*/  ISETP.NE.AND P0, PT, R16, RZ, PT ;  /* 0x000000ff1000720c */ /* 0x000fe20003f05270 */
        /* <DEDUP_REMOVED lines=22> */
[----:B------:R-:W-:Y:S01]  /*6a30*/  IMAD.IADD R5, R4, 0x1, R3 ;  /* 0x0000000104057824 */ /* 0x000fe200078e0203 */
[----:B------:R0:W2:Y:S04]  /*6a40*/  MUFU.RCP R34, R7 ;  /* 0x0000000700227308 */ /* 0x0000a80000001000 */
[----:B------:R-:W-:-:S02]  /*6a50*/  LOP3.LUT R4, R5, 0x180, RZ, 0xc0, !PT ;  /* 0x0000018005047812 */ /* 0x000fc400078ec0ff */
[----:B------:R-:W-:Y:S02]  /*6a60*/  ISETP.GE.U32.AND P1, PT, R5, 0x180, PT ;  /* 0x000001800500780c */ /* 0x000fe40003f26070 */
[----:B------:R-:W-:Y:S01]  /*6a70*/  ISETP.NE.AND P0, PT, R4, 0x180, PT ;  /* 0x000001800400780c */ /* 0x000fe20003f05270 */
[----:B------:R-:W-:-:S12]  /*6a80*/  IMAD.MOV.U32 R4, RZ, RZ, R0 ;  /* 0x000000ffff047224 */ /* 0x000fd800078e0000 */
[----:B0-2---:R-:W-:Y:S05]  /*6a90*/  @!P0 BRA `(.L_x_16636) ;  /* 0x0000000000408947 */ /* 0x005fea0003800000 */
[----:B------:R-:W-:Y:S02]  /*6aa0*/  LEA.HI R5, R5, 0x1, RZ, 0x19 ;  /* 0x0000000105057811 */ /* 0x000fe400078fc8ff */
[----:B------:R-:W-:Y:S02]  /*6ab0*/  IADD3 R9, PT, PT, R2, 0x220, RZ ;  /* 0x0000022002097810 */ /* 0x000fe40007ffe0ff */
[C---:B------:R-:W-:Y:S01]  /*6ac0*/  LOP3.LUT R7, R5.reuse, 0x3, RZ, 0xc0, !PT ;  /* 0x0000000305077812 */ /* 0x040fe200078ec0ff */
[----:B------:R-:W-:Y:S01]  /*6ad0*/  IMAD.SHL.U32 R4, R5, 0x80, RZ ;  /* 0x0000008005047824 */ /* 0x000fe200078e00ff */
[----:B------:R-:W-:-:S03]  /*6ae0*/  LEA R9, R52, R9, 0x18 ;  /* 0x0000000934097211 */ /* 0x000fc600078ec0ff */
[----:B------:R-:W-:Y:S01]  /*6af0*/  IMAD.MOV R7, RZ, RZ, -R7 ;  /* 0x000000ffff077224 */ /* 0x000fe200078e0a07 */
[----:B------:R-:W-:Y:S02]  /*6b00*/  LOP3.LUT R5, R4, 0x180, RZ, 0xc0, !PT ;  /* 0x0000018004057812 */ /* 0x000fe400078ec0ff */
[----:B------:R-:W-:-:S03]  /*6b10*/  LEA R6, R0, R9, 0x2 ;  /* 0x0000000900067211 */ /* 0x000fc600078e10ff */
[----:B------:R-:W-:-:S07]  /*6b20*/  IMAD.IADD R4, R5, 0x1, R0 ;  /* 0x0000000105047824 */ /* 0x000fce00078e0200 */
.L_x_16637:
[----:B------:R-:W0:Y:S01]  /*6b30*/  LDS R5, [R6] ;  /* 0x0000000006057984 */ /* 0x000e220000000800 */
[----:B------:R-:W-:-:S05]  /*6b40*/  VIADD R7, R7, 0x1 ;  /* 0x0000000107077836 */ /* 0x000fca0000000000 */
[----:B------:R-:W-:Y:S01]  /*6b50*/  ISETP.NE.AND P0, PT, R7, RZ, PT ;  /* 0x000000ff0700720c */ /* 0x000fe20003f05270 */
[----:B0-----:R-:W-:-:S05]  /*6b60*/  FMUL.FTZ R5, R5, R34 ;  /* 0x0000002205057220 */ /* 0x001fca0000410000 */
[----:B------:R0:W-:Y:S02]  /*6b70*/  STS [R6], R5 ;  /* 0x0000000506007388 */ /* 0x0001e40000000800 */
[----:B0-----:R-:W-:-:S05]  /*6b80*/  IADD3 R6, PT, PT, R6, 0x200, RZ ;  /* 0x0000020006067810 */ /* 0x001fca0007ffe0ff */
[----:B------:R-:W-:Y:S05]  /*6b90*/  @P0 BRA `(.L_x_16637) ;  /* 0xfffffffc00e40947 */ /* 0x000fea000383ffff */
.L_x_16636:
[----:B------:R-:W-:Y:S05]  /*6ba0*/  BSYNC.RECONVERGENT B1 ;  /* 0x0000000000017941 */ /* 0x000fea0003800200 */
.L_x_16635:
[----:B------:R-:W-:Y:S05]  /*6bb0*/  @!P1 BRA `(.L_x_16634) ;  /* 0x0000000400b89947 */ /* 0x000fea0003800000 */
[----:B------:R-:W-:Y:S01]  /*6bc0*/  IMAD.IADD R6, R3, 0x1, -R4 ;  /* 0x0000000103067824 */ /* 0x000fe200078e0a04 */
[----:B------:R-:W-:Y:S01]  /*6bd0*/  BSSY.RECONVERGENT B1, `(.L_x_16638) ;  /* 0x000003e000017945 */ /* 0x000fe20003800200 */
[----:B------:R-:W-:Y:S01]  /*6be0*/  VIADD R5, R2, 0x220 ;  /* 0x0000022002057836 */ /* 0x000fe20000000000 */
[----:B------:R-:W-:Y:S02]  /*6bf0*/  PLOP3.LUT P0, PT, PT, PT, PT, 0x80, 0x8 ;  /* 0x000000000008781c */ /* 0x000fe40003f0f070 */
[----:B------:R-:W-:Y:S02]  /*6c00*/  ISETP.GT.AND P1, PT, R6, 0x600, PT ;  /* 0x000006000600780c */ /* 0x000fe40003f24270 */
[----:B------:R-:W-:-:S04]  /*6c10*/  LEA R5, R52, R5, 0x18 ;  /* 0x0000000534057211 */ /* 0x000fc800078ec0ff */
[----:B------:R-:W-:-:S05]  /*6c20*/  LEA R5, R4, R5, 0x2 ;  /* 0x0000000504057211 */ /* 0x000fca00078e10ff */
[----:B------:R-:W-:Y:S02]  /*6c30*/  VIADD R5, R5, 0x400 ;  /* 0x0000040005057836 */ /* 0x000fe40000000000 */
[----:B------:R-:W-:Y:S05]  /*6c40*/  @!P1 BRA `(.L_x_16639) ;  /* 0x0000000000d89947 */ /* 0x000fea0003800000 */
[----:B------:R-:W-:Y:S01]  /*6c50*/  PLOP3.LUT P0, PT, PT, PT, PT, 0x8, 0x80 ;  /* 0x000000000080781c */ /* 0x000fe20003f0e170 */
[----:B------:R-:W-:-:S12]  /*6c60*/  VIADD R33, R3, 0xfffffa00 ;  /* 0xfffffa0003217836 */ /* 0x000fd80000000000 */
.L_x_16640:
[----:B------:R-:W0:Y:S01]  /*6c70*/  LDS R6, [R5+-0x400] ;  /* 0xfffc000005067984 */ /* 0x000e220000000800 */
[----:B------:R-:W-:-:S03]  /*6c80*/  IADD3 R4, PT, PT, R4, 0x800, RZ ;  /* 0x0000080004047810 */ /* 0x000fc60007ffe0ff */
[----:B------:R-:W2:Y:S01]  /*6c90*/  LDS R7, [R5+-0x200] ;  /* 0xfffe000005077984 */ /* 0x000ea20000000800 */
[----:B------:R-:W-:-:S03]  /*6ca0*/  ISETP.GE.AND P1, PT, R4, R33, PT ;  /* 0x000000210400720c */ /* 0x000fc60003f26270 */
[----:B------:R-:W3:Y:S04]  /*6cb0*/  LDS R9, [R5] ;  /* 0x0000000005097984 */ /* 0x000ee80000000800 */
[----:B------:R-:W4:Y:S04]  /*6cc0*/  LDS R11, [R5+0x200] ;  /* 0x00020000050b7984 */ /* 0x000f280000000800 */
[----:B------:R-:W1:Y:S04]  /*6cd0*/  LDS R13, [R5+0x400] ;  /* 0x00040000050d7984 */ /* 0x000e680000000800 */
[----:B------:R-:W1:Y:S04]  /*6ce0*/  LDS R15, [R5+0x600] ;  /* 0x00060000050f7984 */ /* 0x000e680000000800 */
[----:B------:R-:W-:Y:S04]  /*6cf0*/  LDS R17, [R5+0x800] ;  /* 0x0008000005117984 */ /* 0x000fe80000000800 */
[----:B------:R-:W1:Y:S04]  /*6d00*/  LDS R19, [R5+0xa00] ;  /* 0x000a000005137984 */ /* 0x000e680000000800 */
[----:B------:R-:W1:Y:S04]  /*6d10*/  LDS R21, [R5+0xc00] ;  /* 0x000c000005157984 */ /* 0x000e680000000800 */
[----:B------:R-:W1:Y:S04]  /*6d20*/  LDS R23, [R5+0xe00] ;  /* 0x000e000005177984 */ /* 0x000e680000000800 */
[----:B------:R-:W1:Y:S01]  /*6d30*/  LDS R25, [R5+0x1000] ;  /* 0x0010000005197984 */ /* 0x000e620000000800 */
[----:B0-----:R-:W-:-:S03]  /*6d40*/  FMUL.FTZ R6, R34, R6 ;  /* 0x0000000622067220 */ /* 0x001fc60000410000 */
[----:B------:R-:W0:Y:S01]  /*6d50*/  LDS R27, [R5+0x1200] ;  /* 0x00120000051b7984 */ /* 0x000e220000000800 */
[----:B--2---:R-:W-:-:S03]  /*6d60*/  FMUL.FTZ R8, R34, R7 ;  /* 0x0000000722087220 */ /* 0x004fc60000410000 */
[----:B------:R-:W2:Y:S01]  /*6d70*/  LDS R29, [R5+0x1400] ;  /* 0x00140000051d7984 */ /* 0x000ea20000000800 */
[----:B---3--:R-:W-:-:S03]  /*6d80*/  FMUL.FTZ R10, R34, R9 ;  /* 0x00000009220a7220 */ /* 0x008fc60000410000 */
[----:B------:R-:W3:Y:S01]  /*6d90*/  LDS R30, [R5+0x1600] ;  /* 0x00160000051e7984 */ /* 0x000ee20000000800 */
[----:B----4-:R-:W-:-:S03]  /*6da0*/  FMUL.FTZ R12, R34, R11 ;  /* 0x0000000b220c7220 */ /* 0x010fc60000410000 */
[----:B------:R-:W4:Y:S01]  /*6db0*/  LDS R31, [R5+0x1800] ;  /* 0x00180000051f7984 */ /* 0x000f220000000800 */
[----:B-1----:R-:W-:-:S03]  /*6dc0*/  FMUL.FTZ R14, R34, R13 ;  /* 0x0000000d220e7220 */ /* 0x002fc60000410000 */
[----:B------:R-:W1:Y:S01]  /*6dd0*/  LDS R32, [R5+0x1a00] ;  /* 0x001a000005207984 */ /* 0x000e620000000800 */
[----:B------:R-:W-:-:S03]  /*6de0*/  FMUL.FTZ R20, R34, R15 ;  /* 0x0000000f22147220 */ /* 0x000fc60000410000 */
[----:B------:R0:W-:Y:S04]  /*6df0*/  STS [R5+-0x400], R6 ;  /* 0xfffc000605007388 */ /* 0x0001e80000000800 */
[----:B------:R0:W-:Y:S01]  /*6e00*/  STS [R5+-0x200], R8 ;  /* 0xfffe000805007388 */ /* 0x0001e20000000800 */
[----:B------:R-:W-:-:S03]  /*6e10*/  FMUL.FTZ R22, R34, R19 ;  /* 0x0000001322167220 */ /* 0x000fc60000410000 */
[----:B------:R2:W-:Y:S01]  /*6e20*/  STS [R5], R10 ;  /* 0x0000000a05007388 */ /* 0x0005e20000000800 */
[C---:B------:R-:W-:Y:S01]  /*6e30*/  FMUL.FTZ R24, R34.reuse, R21 ;  /* 0x0000001522187220 */ /* 0x040fe20000410000 */
[C---:B0-----:R-:W-:Y:S02]  /*6e40*/  FMUL.FTZ R6, R34.reuse, R17 ;  /* 0x0000001122067220 */ /* 0x041fe40000410000 */
[----:B------:R4:W-:Y:S01]  /*6e50*/  STS [R5+0x200], R12 ;  /* 0x0002000c05007388 */ /* 0x0009e20000000800 */
[C---:B------:R-:W-:Y:S01]  /*6e60*/  FMUL.FTZ R26, R34.reuse, R23 ;  /* 0x00000017221a7220 */ /* 0x040fe20000410000 */
[C---:B------:R-:W-:Y:S02]  /*6e70*/  FMUL.FTZ R28, R34.reuse, R25 ;  /* 0x00000019221c7220 */ /* 0x040fe40000410000 */
[----:B------:R-:W-:Y:S01]  /*6e80*/  STS [R5+0x400], R14 ;  /* 0x0004000e05007388 */ /* 0x000fe20000000800 */
[----:B------:R-:W-:-:S03]  /*6e90*/  FMUL.FTZ R8, R34, R27 ;  /* 0x0000001b22087220 */ /* 0x000fc60000410000 */
[----:B------:R-:W-:Y:S01]  /*6ea0*/  STS [R5+0x600], R20 ;  /* 0x0006001405007388 */ /* 0x000fe20000000800 */
[----:B--2---:R-:W-:-:S03]  /*6eb0*/  FMUL.FTZ R10, R34, R29 ;  /* 0x0000001d220a7220 */ /* 0x004fc60000410000 */
[----:B------:R-:W-:Y:S01]  /*6ec0*/  STS [R5+0x800], R6 ;  /* 0x0008000605007388 */ /* 0x000fe20000000800 */
[----:B---3--:R-:W-:-:S03]  /*6ed0*/  FMUL.FTZ R30, R34, R30 ;  /* 0x0000001e221e7220 */ /* 0x008fc60000410000 */
[----:B------:R-:W-:Y:S01]  /*6ee0*/  STS [R5+0xa00], R22 ;  /* 0x000a001605007388 */ /* 0x000fe20000000800 */
[----:B----4-:R-:W-:-:S03]  /*6ef0*/  FMUL.FTZ R12, R34, R31 ;  /* 0x0000001f220c7220 */ /* 0x010fc60000410000 */
[----:B------:R-:W-:Y:S01]  /*6f00*/  STS [R5+0xc00], R24 ;  /* 0x000c001805007388 */ /* 0x000fe20000000800 */
[----:B-1----:R-:W-:-:S03]  /*6f10*/  FMUL.FTZ R32, R34, R32 ;  /* 0x0000002022207220 */ /* 0x002fc60000410000 */
        /* <DEDUP_REMOVED lines=9> */
.L_x_16639:
[----:B------:R-:W-:Y:S05]  /*6fb0*/  BSYNC.RECONVERGENT B1 ;  /* 0x0000000000017941 */ /* 0x000fea0003800200 */
.L_x_16638:
[----:B------:R-:W-:Y:S01]  /*6fc0*/  IMAD.IADD R6, R3, 0x1, -R4 ;  /* 0x0000000103067824 */ /* 0x000fe200078e0a04 */
[----:B------:R-:W-:Y:S04]  /*6fd0*/  BSSY.RECONVERGENT B1, `(.L_x_16641) ;  /* 0x000001e000017945 */ /* 0x000fe80003800200 */
[----:B------:R-:W-:-:S13]  /*6fe0*/  ISETP.GT.AND P1, PT, R6, 0x200, PT ;  /* 0x000002000600780c */ /* 0x000fda0003f24270 */
[----:B------:R-:W-:Y:S05]  /*6ff0*/  @!P1 BRA `(.L_x_16642) ;  /* 0x00000000006c9947 */ /* 0x000fea0003800000 */
[----:B------:R-:W0:Y:S01]  /*7000*/  LDS R6, [R5+-0x400] ;  /* 0xfffc000005067984 */ /* 0x000e220000000800 */
[----:B------:R-:W-:Y:S02]  /*7010*/  PLOP3.LUT P0, PT, PT, PT, PT, 0x8, 0x80 ;  /* 0x000000000080781c */ /* 0x000fe40003f0e170 */
[----:B------:R-:W-:Y:S01]  /*7020*/  IADD3 R4, PT, PT, R4, 0x400, RZ ;  /* 0x0000040004047810 */ /* 0x000fe20007ffe0ff */
[----:B------:R-:W2:Y:S04]  /*7030*/  LDS R7, [R5+-0x200] ;  /* 0xfffe000005077984 */ /* 0x000ea80000000800 */
[----:B------:R-:W3:Y:S04]  /*7040*/  LDS R9, [R5] ;  /* 0x0000000005097984 */ /* 0x000ee80000000800 */
[----:B------:R-:W4:Y:S04]  /*7050*/  LDS R11, [R5+0x200] ;  /* 0x00020000050b7984 */ /* 0x000f280000000800 */
[----:B------:R-:W1:Y:S04]  /*7060*/  LDS R13, [R5+0x400] ;  /* 0x00040000050d7984 */ /* 0x000e680000000800 */
[----:B------:R-:W1:Y:S04]  /*7070*/  LDS R15, [R5+0x600] ;  /* 0x00060000050f7984 */ /* 0x000e680000000800 */
[----:B------:R-:W1:Y:S04]  /*7080*/  LDS R17, [R5+0x800] ;  /* 0x0008000005117984 */ /* 0x000e680000000800 */
[----:B------:R-:W1:Y:S01]  /*7090*/  LDS R19, [R5+0xa00] ;  /* 0x000a000005137984 */ /* 0x000e620000000800 */
[C---:B0-----:R-:W-:Y:S01]  /*70a0*/  FMUL.FTZ R6, R34.reuse, R6 ;  /* 0x0000000622067220 */ /* 0x041fe20000410000 */
[----:B--2---:R-:W-:-:S04]  /*70b0*/  FMUL.FTZ R8, R34, R7 ;  /* 0x0000000722087220 */ /* 0x004fc80000410000 */
[----:B------:R-:W-:Y:S01]  /*70c0*/  STS [R5+-0x400], R6 ;  /* 0xfffc000605007388 */ /* 0x000fe20000000800 */
[----:B---3--:R-:W-:-:S03]  /*70d0*/  FMUL.FTZ R10, R34, R9 ;  /* 0x00000009220a7220 */ /* 0x008fc60000410000 */
[----:B------:R-:W-:Y:S01]  /*70e0*/  STS [R5+-0x200], R8 ;  /* 0xfffe000805007388 */ /* 0x000fe20000000800 */
[----:B----4-:R-:W-:-:S03]  /*70f0*/  FMUL.FTZ R12, R34, R11 ;  /* 0x0000000b220c7220 */ /* 0x010fc60000410000 */
[----:B------:R-:W-:Y:S01]  /*7100*/  STS [R5], R10 ;  /* 0x0000000a05007388 */ /* 0x000fe20000000800 */
[----:B-1----:R-:W-:-:S03]  /*7110*/  FMUL.FTZ R14, R34, R13 ;  /* 0x0000000d220e7220 */ /* 0x002fc60000410000 */
[----:B------:R-:W-:Y:S01]  /*7120*/  STS [R5+0x200], R12 ;  /* 0x0002000c05007388 */ /* 0x000fe20000000800 */
[----:B------:R-:W-:-:S03]  /*7130*/  FMUL.FTZ R20, R34, R15 ;  /* 0x0000000f22147220 */ /* 0x000fc60000410000 */
[----:B------:R-:W-:Y:S01]  /*7140*/  STS [R5+0x400], R14 ;  /* 0x0004000e05007388 */ /* 0x000fe20000000800 */
[----:B------:R-:W-:-:S03]  /*7150*/  FMUL.FTZ R22, R34, R17 ;  /* 0x0000001122167220 */ /* 0x000fc60000410000 */
[----:B------:R-:W-:Y:S01]  /*7160*/  STS [R5+0x600], R20 ;  /* 0x0006001405007388 */ /* 0x000fe20000000800 */
[----:B------:R-:W-:-:S03]  /*7170*/  FMUL.FTZ R24, R34, R19 ;  /* 0x0000001322187220 */ /* 0x000fc60000410000 */
[----:B------:R-:W-:Y:S04]  /*7180*/  STS [R5+0x800], R22 ;  /* 0x0008001605007388 */ /* 0x000fe80000000800 */
[----:B------:R0:W-:Y:S02]  /*7190*/  STS [R5+0xa00], R24 ;  /* 0x000a001805007388 */ /* 0x0001e40000000800 */
[----:B0-----:R-:W-:-:S07]  /*71a0*/  VIADD R5, R5, 0x1000 ;  /* 0x0000100005057836 */ /* 0x001fce0000000000 */
.L_x_16642:
[----:B------:R-:W-:Y:S05]  /*71b0*/  BSYNC.RECONVERGENT B1 ;  /* 0x0000000000017941 */ /* 0x000fea0003800200 */
.L_x_16641:
[----:B------:R-:W-:-:S13]  /*71c0*/  ISETP.LT.OR P0, PT, R4, R3, P0 ;  /* 0x000000030400720c */ /* 0x000fda0000701670 */
[----:B------:R-:W-:Y:S05]  /*71d0*/  @!P0 BRA `(.L_x_16634) ;  /* 0x0000000000308947 */ /* 0x000fea0003800000 */
[----:B------:R-:W0:Y:S04]  /*71e0*/  LDS R3, [R5+-0x400] ;  /* 0xfffc000005037984 */ /* 0x000e280000000800 */
[----:B------:R-:W2:Y:S04]  /*71f0*/  LDS R6, [R5+-0x200] ;  /* 0xfffe000005067984 */ /* 0x000ea80000000800 */
[----:B------:R-:W3:Y:S04]  /*7200*/  LDS R7, [R5] ;  /* 0x0000000005077984 */ /* 0x000ee80000000800 */
[----:B------:R-:W4:Y:S01]  /*7210*/  LDS R9, [R5+0x200] ;  /* 0x0002000005097984 */ /* 0x000f220000000800 */
[-C--:B0-----:R-:W-:Y:S01]  /*7220*/  FMUL.FTZ R4, R3, R34.reuse ;  /* 0x0000002203047220 */ /* 0x081fe20000410000 */
[----:B--2---:R-:W-:-:S04]  /*7230*/  FMUL.FTZ R6, R6, R34 ;  /* 0x0000002206067220 */ /* 0x004fc80000410000 */
[----:B------:R2:W-:Y:S01]  /*7240*/  STS [R5+-0x400], R4 ;  /* 0xfffc000405007388 */ /* 0x0005e20000000800 */
[----:B---3--:R-:W-:-:S03]  /*7250*/  FMUL.FTZ R8, R7, R34 ;  /* 0x0000002207087220 */ /* 0x008fc60000410000 */
[----:B------:R2:W-:Y:S01]  /*7260*/  STS [R5+-0x200], R6 ;  /* 0xfffe000605007388 */ /* 0x0005e20000000800 */
[----:B----4-:R-:W-:-:S03]  /*7270*/  FMUL.FTZ R10, R9, R34 ;  /* 0x00000022090a7220 */ /* 0x010fc60000410000 */
[----:B------:R2:W-:Y:S04]  /*7280*/  STS [R5], R8 ;  /* 0x0000000805007388 */ /* 0x0005e80000000800 */
[----:B------:R2:W-:Y:S02]  /*7290*/  STS [R5+0x200], R10 ;  /* 0x0002000a05007388 */ /* 0x0005e40000000800 */
.L_x_16634:
[----:B------:R-:W-:Y:S05]  /*72a0*/  BSYNC.RECONVERGENT B0 ;  /* 0x0000000000007941 */ /* 0x000fea0003800200 */
.L_x_16633:
[----:B------:R-:W-:Y:S01]  /*72b0*/  ISETP.GE.AND P0, PT, R18, R51, PT ;  /* 0x000000331200720c */ /* 0x000fe20003f06270 */
[----:B------:R-:W-:Y:S01]  /*72c0*/  BAR.SYNC.DEFER_BLOCKING 0x0 ;  /* 0x0000000000007b1d */ /* 0x000fe20000010000 */
[----:B------:R-:W-:Y:S01]  /*72d0*/  HFMA2 R19, -RZ, RZ, 0, 0 ;  /* 0x00000000ff137431 */ /* 0x000fe200000001ff */
[----:B------:R-:W-:Y:S01]  /*72e0*/  CS2R R48, SRZ ;  /* 0x0000000000307805 */ /* 0x000fe2000001ff00 */
[----:B------:R-:W-:Y:S01]  /*72f0*/  IMAD.MOV.U32 R17, RZ, RZ, RZ ;  /* 0x000000ffff117224 */ /* 0x000fe200078e00ff */
[----:B------:R-:W-:Y:S02]  /*7300*/  CS2R R20, SRZ ;  /* 0x0000000000147805 */ /* 0x000fe4000001ff00 */
[----:B------:R-:W-:Y:S01]  /*7310*/  CS2R R22, SRZ ;  /* 0x0000000000167805 */ /* 0x000fe2000001ff00 */
[----:B------:R-:W3:Y:S01]  /*7320*/  LDCU UR10, c[0x0][0x3cc] ;  /* 0x00007980ff0a77ac */ /* 0x000ee20008000800 */
[----:B------:R-:W-:Y:S01]  /*7330*/  BSSY.RECONVERGENT B0, `(.L_x_16643) ;  /* 0x000082c000007945 */ /* 0x000fe20003800200 */
[----:B------:R-:W-:-:S02]  /*7340*/  CS2R R24, SRZ ;  /* 0x0000000000187805 */ /* 0x000fc4000001ff00 */
[----:B------:R-:W-:Y:S01]  /*7350*/  CS2R R26, SRZ ;  /* 0x00000000001a7805 */ /* 0x000fe2000001ff00 */
[----:B------:R-:W4:Y:S01]  /*7360*/  LDCU.64 UR4, c[0x0][0x398] ;  /* 0x00007300ff0477ac */ /* 0x000f220008000a00 */
[----:B-1----:R-:W-:Y:S02]  /*7370*/  CS2R R28, SRZ ;  /* 0x00000000001c7805 */ /* 0x002fe4000001ff00 */
        /* <DEDUP_REMOVED lines=8> */
[----:B------:R-:W-:Y:S01]  /*7400*/  CS2R R46, SRZ ;  /* 0x00000000002e7805 */ /* 0x000fe2000001ff00 */
[----:B---34-:R-:W-:Y:S06]  /*7410*/  @P0 BRA `(.L_x_16644) ;  /* 0x0000008000740947 */ /* 0x018fec0003800000 */
[----:B------:R-:W1:Y:S01]  /*7420*/  S2R R3, SR_CTAID.Y ;  /* 0x0000000000037919 */ /* 0x000e620000002600 */
[----:B--2---:R-:W2:Y:S01]  /*7430*/  LDC.64 R4, c[0x0][0x3a8] ;  /* 0x0000ea00ff047b82 */ /* 0x004ea20000000a00 */
[----:B------:R-:W3:Y:S01]  /*7440*/  LDCU UR8, c[0x0][0x3d0] ;  /* 0x00007a00ff0877ac */ /* 0x000ee20008000800 */
[----:B------:R-:W-:Y:S01]  /*7450*/  IMAD.SHL.U32 R56, R0, 0x8, RZ ;  /* 0x0000000800387824 */ /* 0x000fe200078e00ff */
[----:B-----5:R-:W-:Y:S01]  /*7460*/  IADD3 R53, PT, PT, R51, -0x1, RZ ;  /* 0xffffffff33357810 */ /* 0x020fe20007ffe0ff */
[----:B0-----:R-:W-:Y:S01]  /*7470*/  VIADD R7, R2, 0x220 ;  /* 0x0000022002077836 */ /* 0x001fe20000000000 */
[----:B------:R-:W1:Y:S01]  /*7480*/  LDCU UR9, c[0x0][0x3b8] ;  /* 0x00007700ff0977ac */ /* 0x000e620008000800 */
[----:B------:R-:W-:Y:S01]  /*7490*/  IMAD.MOV.U32 R49, RZ, RZ, RZ ;  /* 0x000000ffff317224 */ /* 0x000fe200078e00ff */
[----:B------:R-:W-:Y:S02]  /*74a0*/  LOP3.LUT R55, R56, 0x18, RZ, 0xc0, !PT ;  /* 0x0000001838377812 */ /* 0x000fe400078ec0ff */
[----:B------:R-:W-:-:S02]  /*74b0*/  LEA R52, R52, R7, 0x18 ;  /* 0x0000000734347211 */ /* 0x000fc400078ec0ff */
[----:B------:R-:W-:Y:S01]  /*74c0*/  LOP3.LUT R56, R56, 0xf8, RZ, 0xc0, !PT ;  /* 0x000000f838387812 */ /* 0x000fe200078ec0ff */
[----:B---3--:R-:W-:Y:S02]  /*74d0*/  IMAD R12, R50, UR8, RZ ;  /* 0x00000008320c7c24 */ /* 0x008fe4000f8e02ff */
[----:B------:R-:W-:-:S03]  /*74e0*/  IMAD.MOV.U32 R50, RZ, RZ, R18 ;  /* 0x000000ffff327224 */ /* 0x000fc600078e0012 */
[----:B------:R-:W-:Y:S01]  /*74f0*/  SHF.R.S32.HI R13, RZ, 0x1f, R12 ;  /* 0x0000001fff0d7819 */ /* 0x000fe2000001140c */
[----:B-1----:R-:W-:-:S04]  /*7500*/  IMAD R3, R3, UR9, RZ ;  /* 0x0000000903037c24 */ /* 0x002fc8000f8e02ff */
[----:B--2---:R-:W-:-:S07]  /*7510*/  IMAD.WIDE R2, R3, 0x4, R4 ;  /* 0x0000000403027825 */ /* 0x004fce00078e0204 */
.L_x_16709:
[----:B------:R-:W-:-:S06]  /*7520*/  IMAD.WIDE.U32 R4, R50, 0x4, R2 ;  /* 0x0000000432047825 */ /* 0x000fcc00078e0002 */
[----:B------:R-:W2:Y:S01]  /*7530*/  LDG.E.CONSTANT R5, desc[UR6][R4.64] ;  /* 0x0000000604057981 */ /* 0x000ea2000c1e9900 */
[----:B------:R-:W-:-:S04]  /*7540*/  IMAD R93, R50, 0x20, R55 ;  /* 0x00000020325d7824 */ /* 0x000fc800078e0237 */
[----:B------:R-:W-:-:S05]  /*7550*/  IMAD R94, R93, 0x4, R52 ;  /* 0x000000045d5e7824 */ /* 0x000fca00078e0234 */
[----:B------:R-:W0:Y:S02]  /*7560*/  LDS.128 R8, [R94+0x10] ;  /* 0x000010005e087984 */ /* 0x000e240000000c00 */
[----:B0-----:R-:W-:Y:S02]  /*7570*/  F2FP.BF16.F32.PACK_AB R96, R9, R8 ;  /* 0x000000080960723e */ /* 0x001fe400000010ff */
[----:B------:R-:W-:Y:S01]  /*7580*/  F2FP.BF16.F32.PACK_AB R98, R11, R10 ;  /* 0x0000000a0b62723e */ /* 0x000fe200000010ff */
[----:B--2---:R-:W-:-:S03]  /*7590*/  IMAD.WIDE R6, R5, UR10, R12 ;  /* 0x0000000a05067c25 */ /* 0x004fc6000f8e020c */
[----:B------:R-:W-:-:S04]  /*75a0*/  IADD3 R6, P0, PT, R56, R6, RZ ;  /* 0x0000000638067210 */ /* 0x000fc80007f1e0ff */
[----:B------:R-:W-:Y:S02]  /*75b0*/  IADD3.X R7, PT, PT, RZ, R7, RZ, P0, !PT ;  /* 0x00000007ff077210 */ /* 0x000fe400007fe4ff */
[----:B------:R-:W-:-:S04]  /*75c0*/  LEA R14, P0, R6, UR4, 0x1 ;  /* 0x00000004060e7c11 */ /* 0x000fc8000f8008ff */
[----:B------:R-:W-:Y:S02]  /*75d0*/  LEA.HI.X R15, R6, UR5, R7, 0x1, P0 ;  /* 0x00000005060f7c11 */ /* 0x000fe400080f0c07 */
[----:B------:R-:W0:Y:S04]  /*75e0*/  LDS.128 R4, [R94] ;  /* 0x000000005e047984 */ /* 0x000e280000000c00 */
[----:B------:R1:W5:Y:S04]  /*75f0*/  LDG.E.CONSTANT R57, desc[UR6][R14.64+0x2e00] ;  /* 0x002e00060e397981 */ /* 0x000368000c1e9900 */
[----:B------:R1:W5:Y:S04]  /*7600*/  LDG.E.CONSTANT R58, desc[UR6][R14.64+0x2e04] ;  /* 0x002e04060e3a7981 */ /* 0x000368000c1e9900 */
[----:B------:R1:W5:Y:S04]  /*7610*/  LDG.E.CONSTANT R59, desc[UR6][R14.64+0x2e08] ;  /* 0x002e08060e3b7981 */ /* 0x000368000c1e9900 */
[----:B------:R1:W5:Y:S04]  /*7620*/  LDG.E.CONSTANT R60, desc[UR6][R14.64+0x2e0c] ;  /* 0x002e0c060e3c7981 */ /* 0x000368000c1e9900 */
[----:B------:R1:W5:Y:S04]  /*7630*/  LDG.E.CONSTANT R61, desc[UR6][R14.64+0x3000] ;  /* 0x003000060e3d7981 */ /* 0x000368000c1e9900 */
[----:B------:R1:W5:Y:S04]  /*7640*/  LDG.E.CONSTANT R62, desc[UR6][R14.64+0x3004] ;  /* 0x003004060e3e7981 */ /* 0x000368000c1e9900 */
[----:B------:R1:W5:Y:S04]  /*7650*/  LDG.E.CONSTANT R63, desc[UR6][R14.64+0x3008] ;  /* 0x003008060e3f7981 */ /* 0x000368000c1e9900 */
[----:B------:R1:W5:Y:S04]  /*7660*/  LDG.E.CONSTANT R64, desc[UR6][R14.64+0x300c] ;  /* 0x00300c060e407981 */ /* 0x000368000c1e9900 */
[----:B------:R1:W5:Y:S01]  /*7670*/  LDG.E.CONSTANT R65, desc[UR6][R14.64+0x3200] ;  /* 0x003200060e417981 */ /* 0x000362000c1e9900 */
[----:B0-----:R-:W-:-:S03]  /*7680*/  F2FP.BF16.F32.PACK_AB R4, R5, R4 ;  /* 0x000000040504723e */ /* 0x001fc600000010ff */
[----:B------:R1:W5:Y:S01]  /*7690*/  LDG.E.CONSTANT R66, desc[UR6][R14.64+0x3204] ;  /* 0x003204060e427981 */ /* 0x000362000c1e9900 */
[----:B------:R-:W-:-:S03]  /*76a0*/  F2FP.BF16.F32.PACK_AB R5, R7, R6 ;  /* 0x000000060705723e */ /* 0x000fc600000010ff */
        /* <DEDUP_REMOVED lines=26> */
[----:B------:R-:W-:-:S03]  /*7850*/  ISETP.NE.AND P0, PT, R50, R53, PT ;  /* 0x000000353200720c */ /* 0x000fc60003f05270 */
[----:B------:R1:W5:Y:S04]  /*7860*/  LDG.E.CONSTANT R7, desc[UR6][R14.64] ;  /* 0x000000060e077981 */ /* 0x000368000c1e9900 */
[----:B------:R1:W5:Y:S04]  /*7870*/  LDG.E.CONSTANT R8, desc[UR6][R14.64+0x4] ;  /* 0x000004060e087981 */ /* 0x000368000c1e9900 */
[----:B------:R1:W5:Y:S04]  /*7880*/  LDG.E.CONSTANT R9, desc[UR6][R14.64+0x8] ;  /* 0x000008060e097981 */ /* 0x000368000c1e9900 */
[----:B------:R1:W5:Y:S01]  /*7890*/  LDG.E.CONSTANT R10, desc[UR6][R14.64+0xc] ;  /* 0x00000c060e0a7981 */ /* 0x000362000c1e9900 */
[----:B------:R-:W-:Y:S04]  /*78a0*/  BSSY.RECONVERGENT B1, `(.L_x_16645) ;  /* 0x0000021000017945 */ /* 0x000fe80003800200 */
[----:B------:R-:W-:Y:S05]  /*78b0*/  @P0 BRA `(.L_x_16646) ;  /* 0x00000000007c0947 */ /* 0x000fea0003800000 */
[C---:B------:R-:W-:Y:S01]  /*78c0*/  IADD3 R11, PT, PT, R93.reuse, 0x2, RZ ;  /* 0x000000025d0b7810 */ /* 0x040fe20007ffe0ff */
[C---:B------:R-:W-:Y:S01]  /*78d0*/  VIADD R95, R93.reuse, 0x3 ;  /* 0x000000035d5f7836 */ /* 0x040fe20000000000 */
[----:B-----5:R-:W-:Y:S01]  /*78e0*/  PRMT R6, R8, 0x7632, R6 ;  /* 0x0000763208067816 */ /* 0x020fe20000000006 */
[----:B------:R-:W-:Y:S01]  /*78f0*/  VIADD R97, R93, 0x4 ;  /* 0x000000045d617836 */ /* 0x000fe20000000000 */
[-C--:B------:R-:W-:Y:S02]  /*7900*/  ISETP.GE.AND P1, PT, R11, R54.reuse, PT ;  /* 0x000000360b00720c */ /* 0x080fe40003f26270 */
[----:B------:R-:W-:Y:S02]  /*7910*/  IADD3 R11, PT, PT, R93, 0x5, RZ ;  /* 0x000000055d0b7810 */ /* 0x000fe40007ffe0ff */
[-C--:B------:R-:W-:Y:S01]  /*7920*/  ISETP.GE.AND P6, PT, R95, R54.reuse, PT ;  /* 0x000000365f00720c */ /* 0x080fe20003fc6270 */
[----:B------:R-:W-:Y:S01]  /*7930*/  VIADD R95, R93, 0x6 ;  /* 0x000000065d5f7836 */ /* 0x000fe20000000000 */
[----:B------:R-:W-:-:S02]  /*7940*/  ISETP.GE.AND P4, PT, R11, R54, PT ;  /* 0x000000360b00720c */ /* 0x000fc40003f86270 */
[-C--:B------:R-:W-:Y:S01]  /*7950*/  ISETP.GE.AND P5, PT, R97, R54.reuse, PT ;  /* 0x000000366100720c */ /* 0x080fe20003fa6270 */
[C---:B------:R-:W-:Y:S01]  /*7960*/  VIADD R97, R93.reuse, 0x7 ;  /* 0x000000075d617836 */ /* 0x040fe20000000000 */
[----:B------:R-:W-:Y:S02]  /*7970*/  IADD3 R11, PT, PT, R93, 0x1, RZ ;  /* 0x000000015d0b7810 */ /* 0x000fe40007ffe0ff */
[----:B------:R-:W-:Y:S02]  /*7980*/  SEL R8, R8, RZ, !P1 ;  /* 0x000000ff08087207 */ /* 0x000fe40004800000 */
[-C--:B------:R-:W-:Y:S02]  /*7990*/  ISETP.GE.AND P1, PT, R11, R54.reuse, PT ;  /* 0x000000360b00720c */ /* 0x080fe40003f26270 */
[----:B------:R-:W-:Y:S02]  /*79a0*/  ISETP.GE.AND P3, PT, R95, R54, PT ;  /* 0x000000365f00720c */ /* 0x000fe40003f66270 */
[----:B------:R-:W-:-:S02]  /*79b0*/  SEL R11, R6, RZ, !P6 ;  /* 0x000000ff060b7207 */ /* 0x000fc40007000000 */
[-C--:B------:R-:W-:Y:S02]  /*79c0*/  ISETP.GE.AND P2, PT, R97, R54.reuse, PT ;  /* 0x000000366100720c */ /* 0x080fe40003f46270 */
[----:B------:R-:W-:Y:S02]  /*79d0*/  ISETP.GE.AND P6, PT, R93, R54, PT ;  /* 0x000000365d00720c */ /* 0x000fe40003fc6270 */
[----:B------:R-:W-:Y:S02]  /*79e0*/  PRMT R94, R9, 0x7632, R94 ;  /* 0x00007632095e7816 */ /* 0x000fe4000000005e */
[----:B------:R-:W-:Y:S02]  /*79f0*/  PRMT R95, R10, 0x7632, R95 ;  /* 0x000076320a5f7816 */ /* 0x000fe4000000005f */
[C---:B------:R-:W-:Y:S02]  /*7a00*/  PRMT R6, R7.reuse, 0x7632, R6 ;  /* 0x0000763207067816 */ /* 0x040fe40000000006 */
[----:B------:R-:W-:-:S02]  /*7a10*/  SEL R7, R7, RZ, !P6 ;  /* 0x000000ff07077207 */ /* 0x000fc40007000000 */
[----:B------:R-:W-:Y:S02]  /*7a20*/  SEL R9, R9, RZ, !P5 ;  /* 0x000000ff09097207 */ /* 0x000fe40006800000 */
[----:B------:R-:W-:Y:S02]  /*7a30*/  SEL R94, R94, RZ, !P4 ;  /* 0x000000ff5e5e7207 */ /* 0x000fe40006000000 */
[----:B------:R-:W-:Y:S02]  /*7a40*/  SEL R10, R10, RZ, !P3 ;  /* 0x000000ff0a0a7207 */ /* 0x000fe40005800000 */
[----:B------:R-:W-:Y:S02]  /*7a50*/  SEL R95, R95, RZ, !P2 ;  /* 0x000000ff5f5f7207 */ /* 0x000fe40005000000 */
[----:B------:R-:W-:Y:S02]  /*7a60*/  SEL R6, R6, RZ, !P1 ;  /* 0x000000ff06067207 */ /* 0x000fe40004800000 */
[----:B------:R-:W-:-:S02]  /*7a70*/  PRMT R8, R8, 0x5410, R11 ;  /* 0x0000541008087816 */ /* 0x000fc4000000000b */
[----:B------:R-:W-:Y:S02]  /*7a80*/  PRMT R9, R9, 0x5410, R94 ;  /* 0x0000541009097816 */ /* 0x000fe4000000005e */
[----:B------:R-:W-:Y:S02]  /*7a90*/  PRMT R10, R10, 0x5410, R95 ;  /* 0x000054100a0a7816 */ /* 0x000fe4000000005f */
[----:B------:R-:W-:-:S07]  /*7aa0*/  PRMT R7, R7, 0x5410, R6 ;  /* 0x0000541007077816 */ /* 0x000fce0000000006 */
.L_x_16646:
[----:B------:R-:W-:Y:S05]  /*7ab0*/  BSYNC.RECONVERGENT B1 ;  /* 0x0000000000017941 */ /* 0x000fea0003800200 */
.L_x_16645:
[----:B------:R-:W-:Y:S02]  /*7ac0*/  IMAD.MOV.U32 R6, RZ, RZ, R96 ;  /* 0x000000ffff067224 */ /* 0x000fe400078e0060 */
[----:B-----5:R-:W-:Y:S02]  /*7ad0*/  HMUL2.BF16_V2 R11, R4, R7 ;  /* 0x00000007040b7232 */ /* 0x020fe40000200000 */
[----:B------:R-:W-:Y:S02]  /*7ae0*/  IMAD.MOV.U32 R7, RZ, RZ, R98 ;  /* 0x000000ffff077224 */ /* 0x000fe400078e0062 */
[----:B------:R-:W-:Y:S02]  /*7af0*/  HFMA2.BF16_V2 R94, R5, R8, -RZ ;  /* 0x00000008055e7231 */ /* 0x000fe400003000ff */
[----:B------:R-:W-:Y:S01]  /*7b00*/  HMUL2.BF16_V2 R95, R6, R9 ;  /* 0x00000009065f7232 */ /* 0x000fe20000200000 */
[C---:B------:R-:W-:Y:S01]  /*7b10*/  PRMT R8, R11.reuse, 0x7610, R8 ;  /* 0x000076100b087816 */ /* 0x040fe20000000008 */
[----:B------:R-:W-:Y:S01]  /*7b20*/  HFMA2.BF16_V2 R96, R7, R10, -RZ ;  /* 0x0000000a07607231 */ /* 0x000fe200003000ff */
[----:B------:R-:W-:-:S02]  /*7b30*/  PRMT R9, R11, 0x7632, R9 ;  /* 0x000076320b097816 */ /* 0x000fc40000000009 */
[C---:B------:R-:W-:Y:S02]  /*7b40*/  PRMT R10, R94.reuse, 0x7610, R10 ;  /* 0x000076105e0a7816 */ /* 0x040fe4000000000a */
[----:B------:R-:W-:Y:S01]  /*7b50*/  PRMT R11, R94, 0x7632, R11 ;  /* 0x000076325e0b7816 */ /* 0x000fe2000000000b */
[----:B------:R-:W-:Y:S01]  /*7b60*/  IMAD.U32 R98, R9, 0x10000, RZ ;  /* 0x0001000009627824 */ /* 0x000fe200078e00ff */
[C---:B------:R-:W-:Y:S01]  /*7b70*/  PRMT R94, R95.reuse, 0x7610, R94 ;  /* 0x000076105f5e7816 */ /* 0x040fe2000000005e */
[----:B------:R-:W-:Y:S01]  /*7b80*/  IMAD.U32 R10, R10, 0x10000, RZ ;  /* 0x000100000a0a7824 */ /* 0x000fe200078e00ff */
[----:B------:R-:W-:Y:S02]  /*7b90*/  PRMT R95, R95, 0x7632, R95 ;  /* 0x000076325f5f7816 */ /* 0x000fe4000000005f */
[----:B------:R-:W-:Y:S01]  /*7ba0*/  SHF.L.U32 R97, R8, 0x10, RZ ;  /* 0x0000001008617819 */ /* 0x000fe200000006ff */
[----:B------:R-:W-:Y:S01]  /*7bb0*/  IMAD.U32 R94, R94, 0x10000, RZ ;  /* 0x000100005e5e7824 */ /* 0x000fe200078e00ff */
[----:B------:R-:W-:Y:S01]  /*7bc0*/  SHF.L.U32 R11, R11, 0x10, RZ ;  /* 0x000000100b0b7819 */ /* 0x000fe200000006ff */
[----:B------:R-:W-:Y:S01]  /*7bd0*/  IMAD.U32 R95, R95, 0x10000, RZ ;  /* 0x000100005f5f7824 */ /* 0x000fe200078e00ff */
[C---:B------:R-:W-:Y:S01]  /*7be0*/  PRMT R8, R96.reuse, 0x7632, R8 ;  /* 0x0000763260087816 */ /* 0x040fe20000000008 */
[----:B------:R-:W-:Y:S01]  /*7bf0*/  FADD.FTZ R97, R97, R98 ;  /* 0x0000006261617221 */ /* 0x000fe20000010000 */
[----:B------:R-:W-:Y:S01]  /*7c00*/  SHF.L.U32 R96, R96, 0x10, RZ ;  /* 0x0000001060607819 */ /* 0x000fe200000006ff */
[----:B------:R-:W-:Y:S01]  /*7c10*/  FADD.FTZ R10, R10, R11 ;  /* 0x0000000b0a0a7221 */ /* 0x000fe20000010000 */
[----:B------:R-:W-:Y:S01]  /*7c20*/  FADD.FTZ R95, R94, R95 ;  /* 0x0000005f5e5f7221 */ /* 0x000fe20000010000 */
[----:B------:R-:W-:Y:S01]  /*7c30*/  IMAD.U32 R9, R8, 0x10000, RZ ;  /* 0x0001000008097824 */ /* 0x000fe200078e00ff */
[----:B------:R0:W5:Y:S01]  /*7c40*/  LDG.E.CONSTANT R11, desc[UR6][R14.64+0x200] ;  /* 0x000200060e0b7981 */ /* 0x000162000c1e9900 */
[----:B------:R-:W-:Y:S01]  /*7c50*/  FADD.FTZ R10, R97, R10 ;  /* 0x0000000a610a7221 */ /* 0x000fe20000010000 */
[----:B------:R-:W-:Y:S01]  /*7c60*/  BSSY.RECONVERGENT B1, `(.L_x_16647) ;  /* 0x0000026000017945 */ /* 0x000fe20003800200 */
[----:B------:R-:W-:Y:S01]  /*7c70*/  FADD.FTZ R9, R96, R9 ;  /* 0x0000000960097221 */ /* 0x000fe20000010000 */
[----:B------:R0:W5:Y:S01]  /*7c80*/  LDG.E.CONSTANT R8, desc[UR6][R14.64+0x204] ;  /* 0x000204060e087981 */ /* 0x000162000c1e9900 */
[----:B------:R-:W-:-:S03]  /*7c90*/  FADD.FTZ R10, R10, R95 ;  /* 0x0000005f0a0a7221 */ /* 0x000fc60000010000 */
[----:B------:R0:W5:Y:S04]  /*7ca0*/  LDG.E.CONSTANT R95, desc[UR6][R14.64+0x208] ;  /* 0x000208060e5f7981 */ /* 0x000168000c1e9900 */
[----:B------:R0:W5:Y:S01]  /*7cb0*/  LDG.E.CONSTANT R94, desc[UR6][R14.64+0x20c] ;  /* 0x00020c060e5e7981 */ /* 0x000162000c1e9900 */
[----:B------:R-:W-:Y:S05]  /*7cc0*/  @P0 BRA `(.L_x_16648) ;  /* 0x00000000007c0947 */ /* 0x000fea0003800000 */
[C---:B------:R-:W-:Y:S01]  /*7cd0*/  VIADD R97, R93.reuse, 0x2 ;  /* 0x000000025d617836 */ /* 0x040fe20000000000 */
[C---:B------:R-:W-:Y:S01]  /*7ce0*/  IADD3 R99, PT, PT, R93.reuse, 0x3, RZ ;  /* 0x000000035d637810 */ /* 0x040fe20007ffe0ff */
[----:B------:R-:W-:Y:S01]  /*7cf0*/  VIADD R101, R93, 0x4 ;  /* 0x000000045d657836 */ /* 0x000fe20000000000 */
[----:B-----5:R-:W-:Y:S02]  /*7d00*/  PRMT R96, R8, 0x7632, R96 ;  /* 0x0000763208607816 */ /* 0x020fe40000000060 */
[-C--:B------:R-:W-:Y:S01]  /*7d10*/  ISETP.GE.AND P1, PT, R97, R54.reuse, PT ;  /* 0x000000366100720c */ /* 0x080fe20003f26270 */
[----:B------:R-:W-:Y:S01]  /*7d20*/  VIADD R97, R93, 0x5 ;  /* 0x000000055d617836 */ /* 0x000fe20000000000 */
[-C--:B------:R-:W-:Y:S02]  /*7d30*/  ISETP.GE.AND P6, PT, R99, R54.reuse, PT ;  /* 0x000000366300720c */ /* 0x080fe40003fc6270 */
[----:B------:R-:W-:Y:S02]  /*7d40*/  IADD3 R99, PT, PT, R93, 0x6, RZ ;  /* 0x000000065d637810 */ /* 0x000fe40007ffe0ff */
[-C--:B------:R-:W-:Y:S01]  /*7d50*/  ISETP.GE.AND P4, PT, R97, R54.reuse, PT ;  /* 0x000000366100720c */ /* 0x080fe20003f86270 */
[----:B------:R-:W-:Y:S01]  /*7d60*/  VIADD R97, R93, 0x7 ;  /* 0x000000075d617836 */ /* 0x000fe20000000000 */
[----:B------:R-:W-:Y:S01]  /*7d70*/  ISETP.GE.AND P3, PT, R99, R54, PT ;  /* 0x000000366300720c */ /* 0x000fe20003f66270 */
[----:B------:R-:W-:Y:S01]  /*7d80*/  VIADD R99, R93, 0x1 ;  /* 0x000000015d637836 */ /* 0x000fe20000000000 */
[----:B------:R-:W-:-:S02]  /*7d90*/  SEL R98, R96, RZ, !P6 ;  /* 0x000000ff60627207 */ /* 0x000fc40007000000 */
[-C--:B------:R-:W-:Y:S02]  /*7da0*/  ISETP.GE.AND P2, PT, R97, R54.reuse, PT ;  /* 0x000000366100720c */ /* 0x080fe40003f46270 */
[----:B------:R-:W-:Y:S02]  /*7db0*/  SEL R97, R8, RZ, !P1 ;  /* 0x000000ff08617207 */ /* 0x000fe40004800000 */
[-C--:B------:R-:W-:Y:S02]  /*7dc0*/  ISETP.GE.AND P1, PT, R99, R54.reuse, PT ;  /* 0x000000366300720c */ /* 0x080fe40003f26270 */
[----:B------:R-:W-:Y:S02]  /*7dd0*/  PRMT R96, R95, 0x7632, R96 ;  /* 0x000076325f607816 */ /* 0x000fe40000000060 */
[-C--:B------:R-:W-:Y:S02]  /*7de0*/  ISETP.GE.AND P5, PT, R101, R54.reuse, PT ;  /* 0x000000366500720c */ /* 0x080fe40003fa6270 */
[----:B------:R-:W-:-:S02]  /*7df0*/  ISETP.GE.AND P6, PT, R93, R54, PT ;  /* 0x000000365d00720c */ /* 0x000fc40003fc6270 */
[----:B------:R-:W-:Y:S02]  /*7e00*/  PRMT R99, R94, 0x7632, R99 ;  /* 0x000076325e637816 */ /* 0x000fe40000000063 */
[C---:B------:R-:W-:Y:S02]  /*7e10*/  PRMT R8, R11.reuse, 0x7632, R8 ;  /* 0x000076320b087816 */ /* 0x040fe40000000008 */
[----:B------:R-:W-:Y:S02]  /*7e20*/  SEL R100, R96, RZ, !P4 ;  /* 0x000000ff60647207 */ /* 0x000fe40006000000 */
[----:B------:R-:W-:Y:S02]  /*7e30*/  SEL R11, R11, RZ, !P6 ;  /* 0x000000ff0b0b7207 */ /* 0x000fe40007000000 */
[----:B------:R-:W-:Y:S02]  /*7e40*/  SEL R95, R95, RZ, !P5 ;  /* 0x000000ff5f5f7207 */ /* 0x000fe40006800000 */
[----:B------:R-:W-:-:S02]  /*7e50*/  SEL R94, R94, RZ, !P3 ;  /* 0x000000ff5e5e7207 */ /* 0x000fc40005800000 */
[----:B------:R-:W-:Y:S02]  /*7e60*/  SEL R99, R99, RZ, !P2 ;  /* 0x000000ff63637207 */ /* 0x000fe40005000000 */
[----:B------:R-:W-:Y:S02]  /*7e70*/  SEL R96, R8, RZ, !P1 ;  /* 0x000000ff08607207 */ /* 0x000fe40004800000 */
[----:B------:R-:W-:Y:S02]  /*7e80*/  PRMT R8, R97, 0x5410, R98 ;  /* 0x0000541061087816 */ /* 0x000fe40000000062 */
[----:B------:R-:W-:Y:S02]  /*7e90*/  PRMT R95, R95, 0x5410, R100 ;  /* 0x000054105f5f7816 */ /* 0x000fe40000000064 */
[----:B------:R-:W-:Y:S02]  /*7ea0*/  PRMT R94, R94, 0x5410, R99 ;  /* 0x000054105e5e7816 */ /* 0x000fe40000000063 */
[----:B------:R-:W-:-:S07]  /*7eb0*/  PRMT R11, R11, 0x5410, R96 ;  /* 0x000054100b0b7816 */ /* 0x000fce0000000060 */
.L_x_16648:
[----:B------:R-:W-:Y:S05]  /*7ec0*/  BSYNC.RECONVERGENT B1 ;  /* 0x0000000000017941 */ /* 0x000fea0003800200 */
.L_x_16647:
[----:B------:R2:W5:Y:S02]  /*7ed0*/  LDG.E.CONSTANT R99, desc[UR6][R14.64+0x400] ;  /* 0x000400060e637981 */ /* 0x000564000c1e9900 */
[----:B-----5:R-:W-:Y:S02]  /*7ee0*/  HMUL2.BF16_V2 R11, R4, R11 ;  /* 0x0000000b040b7232 */ /* 0x020fe40000200000 */
[----:B------:R-:W-:Y:S02]  /*7ef0*/  HFMA2.BF16_V2 R96, R5, R8, -RZ ;  /* 0x0000000805607231 */ /* 0x000fe400003000ff */
[----:B------:R-:W-:Y:S01]  /*7f00*/  HMUL2.BF16_V2 R97, R6, R95 ;  /* 0x0000005f06617232 */ /* 0x000fe20000200000 */
[----:B------:R2:W5:Y:S01]  /*7f10*/  LDG.E.CONSTANT R100, desc[UR6][R14.64+0x404] ;  /* 0x000404060e647981 */ /* 0x000562000c1e9900 */
[--C-:B------:R-:W-:Y:S01]  /*7f20*/  FADD.FTZ R10, R10, R9.reuse ;  /* 0x000000090a0a7221 */ /* 0x100fe20000010000 */
[C---:B------:R-:W-:Y:S02]  /*7f30*/  PRMT R8, R11.reuse, 0x7610, R8 ;  /* 0x000076100b087816 */ /* 0x040fe40000000008 */
[----:B------:R2:W5:Y:S01]  /*7f40*/  LDG.E.CONSTANT R101, desc[UR6][R14.64+0x408] ;  /* 0x000408060e657981 */ /* 0x000562000c1e9900 */
[----:B------:R-:W-:-:S03]  /*7f50*/  PRMT R9, R11, 0x7632, R9 ;  /* 0x000076320b097816 */ /* 0x000fc60000000009 */
[----:B------:R2:W5:Y:S01]  /*7f60*/  LDG.E.CONSTANT R102, desc[UR6][R14.64+0x40c] ;  /* 0x00040c060e667981 */ /* 0x000562000c1e9900 */
[----:B------:R-:W-:Y:S01]  /*7f70*/  BSSY.RECONVERGENT B1, `(.L_x_16649) ;  /* 0x0000025000017945 */ /* 0x000fe20003800200 */
[C---:B------:R-:W-:Y:S02]  /*7f80*/  PRMT R11, R96.reuse, 0x7610, R11 ;  /* 0x00007610600b7816 */ /* 0x040fe4000000000b */
[----:B------:R-:W-:Y:S02]  /*7f90*/  PRMT R95, R96, 0x7632, R95 ;  /* 0x00007632605f7816 */ /* 0x000fe4000000005f */
[C---:B------:R-:W-:Y:S02]  /*7fa0*/  PRMT R96, R97.reuse, 0x7610, R96 ;  /* 0x0000761061607816 */ /* 0x040fe40000000060 */
[----:B------:R-:W-:Y:S01]  /*7fb0*/  PRMT R97, R97, 0x7632, R97 ;  /* 0x0000763261617816 */ /* 0x000fe20000000061 */
[----:B------:R-:W-:Y:S06]  /*7fc0*/  @P0 BRA `(.L_x_16650) ;  /* 0x00000000007c0947 */ /* 0x000fec0003800000 */
        /* <DEDUP_REMOVED lines=31> */
.L_x_16650:
[----:B------:R-:W-:Y:S05]  /*81c0*/  BSYNC.RECONVERGENT B1 ;  /* 0x0000000000017941 */ /* 0x000fea0003800200 */
.L_x_16649:
[----:B------:R-:W-:Y:S01]  /*81d0*/  IMAD.U32 R8, R8, 0x10000, RZ ;  /* 0x0001000008087824 */ /* 0x000fe200078e00ff */
[----:B------:R-:W-:Y:S01]  /*81e0*/  SHF.L.U32 R11, R11, 0x10, RZ ;  /* 0x000000100b0b7819 */ /* 0x000fe200000006ff */
[----:B------:R-:W-:Y:S02]  /*81f0*/  IMAD.U32 R9, R9, 0x10000, RZ ;  /* 0x0001000009097824 */ /* 0x000fe400078e00ff */
[----:B------:R-:W-:Y:S02]  /*8200*/  HFMA2.BF16_V2 R99, R4, R99, -RZ ;  /* 0x0000006304637231 */ /* 0x000fe400003000ff */
[----:B------:R-:W-:Y:S01]  /*8210*/  IMAD.U32 R98, R95, 0x10000, RZ ;  /* 0x000100005f627824 */ /* 0x000fe200078e00ff */
[----:B------:R-:W-:Y:S01]  /*8220*/  SHF.L.U32 R97, R97, 0x10, RZ ;  /* 0x0000001061617819 */ /* 0x000fe200000006ff */
[----:B------:R-:W-:Y:S02]  /*8230*/  IMAD.U32 R96, R96, 0x10000, RZ ;  /* 0x0001000060607824 */ /* 0x000fe400078e00ff */
[----:B------:R-:W-:Y:S01]  /*8240*/  FADD.FTZ R8, R8, R9 ;  /* 0x0000000908087221 */ /* 0x000fe20000010000 */
[----:B-----5:R-:W-:-:S02]  /*8250*/  HMUL2.BF16_V2 R100, R5, R100 ;  /* 0x0000006405647232 */ /* 0x020fc40000200000 */
[--C-:B------:R-:W-:Y:S01]  /*8260*/  FADD.FTZ R11, R11, R98.reuse ;  /* 0x000000620b0b7221 */ /* 0x100fe20000010000 */
[C---:B------:R-:W-:Y:S01]  /*8270*/  PRMT R9, R99.reuse, 0x7610, R9 ;  /* 0x0000761063097816 */ /* 0x040fe20000000009 */
[----:B------:R-:W-:Y:S01]  /*8280*/  FADD.FTZ R96, R96, R97 ;  /* 0x0000006160607221 */ /* 0x000fe20000010000 */
[----:B------:R-:W-:Y:S01]  /*8290*/  PRMT R95, R99, 0x7632, R95 ;  /* 0x00007632635f7816 */ /* 0x000fe2000000005f */
[----:B------:R-:W-:Y:S01]  /*82a0*/  FADD.FTZ R11, R8, R11 ;  /* 0x0000000b080b7221 */ /* 0x000fe20000010000 */
[C---:B------:R-:W-:Y:S01]  /*82b0*/  PRMT R97, R100.reuse, 0x7610, R97 ;  /* 0x0000761064617816 */ /* 0x040fe20000000061 */
[----:B------:R-:W-:Y:S01]  /*82c0*/  IMAD.U32 R9, R9, 0x10000, RZ ;  /* 0x0001000009097824 */ /* 0x000fe200078e00ff */
[----:B------:R-:W-:Y:S01]  /*82d0*/  PRMT R98, R100, 0x7632, R98 ;  /* 0x0000763264627816 */ /* 0x000fe20000000062 */
[----:B------:R-:W-:Y:S02]  /*82e0*/  IMAD.U32 R100, R95, 0x10000, RZ ;  /* 0x000100005f647824 */ /* 0x000fe400078e00ff */
[----:B------:R-:W-:-:S02]  /*82f0*/  HFMA2.BF16_V2 R8, R7, R94, -RZ ;  /* 0x0000005e07087231 */ /* 0x000fc400003000ff */
[----:B------:R-:W-:Y:S01]  /*8300*/  FADD.FTZ R11, R11, R96 ;  /* 0x000000600b0b7221 */ /* 0x000fe20000010000 */
[----:B------:R-:W-:Y:S01]  /*8310*/  FADD.FTZ R49, R10, R49 ;  /* 0x000000310a317221 */ /* 0x000fe20000010000 */
[----:B------:R-:W-:Y:S01]  /*8320*/  FADD.FTZ R100, R9, R100 ;  /* 0x0000006409647221 */ /* 0x000fe20000010000 */
[----:B------:R3:W5:Y:S01]  /*8330*/  LDG.E.CONSTANT R10, desc[UR6][R14.64+0x604] ;  /* 0x000604060e0a7981 */ /* 0x000762000c1e9900 */
[C---:B------:R-:W-:Y:S01]  /*8340*/  PRMT R9, R8.reuse, 0x7632, R9 ;  /* 0x0000763208097816 */ /* 0x040fe20000000009 */
[----:B------:R-:W-:Y:S01]  /*8350*/  IMAD.U32 R8, R8, 0x10000, RZ ;  /* 0x0001000008087824 */ /* 0x000fe200078e00ff */
[----:B------:R-:W-:Y:S01]  /*8360*/  SHF.L.U32 R97, R97, 0x10, RZ ;  /* 0x0000001061617819 */ /* 0x000fe200000006ff */
[----:B------:R3:W5:Y:S01]  /*8370*/  LDG.E.CONSTANT R96, desc[UR6][R14.64+0x60c] ;  /* 0x00060c060e607981 */ /* 0x000762000c1e9900 */
[----:B------:R-:W-:Y:S02]  /*8380*/  IMAD.U32 R98, R98, 0x10000, RZ ;  /* 0x0001000062627824 */ /* 0x000fe400078e00ff */
[----:B------:R-:W-:-:S02]  /*8390*/  HMUL2.BF16_V2 R94, R6, R101 ;  /* 0x00000065065e7232 */ /* 0x000fc40000200000 */
[----:B------:R-:W-:Y:S02]  /*83a0*/  IMAD.U32 R9, R9, 0x10000, RZ ;  /* 0x0001000009097824 */ /* 0x000fe400078e00ff */
[----:B------:R-:W-:Y:S01]  /*83b0*/  FADD.FTZ R99, R97, R98 ;  /* 0x0000006261637221 */ /* 0x000fe20000010000 */
[----:B------:R-:W-:Y:S02]  /*83c0*/  HFMA2.BF16_V2 R97, R7, R102, -RZ ;  /* 0x0000006607617231 */ /* 0x000fe400003000ff */
[----:B------:R-:W-:Y:S01]  /*83d0*/  FADD.FTZ R8, R8, R9 ;  /* 0x0000000908087221 */ /* 0x000fe20000010000 */
[C---:B------:R-:W-:Y:S01]  /*83e0*/  PRMT R95, R94.reuse, 0x7632, R95 ;  /* 0x000076325e5f7816 */ /* 0x040fe2000000005f */
[----:B------:R3:W5:Y:S01]  /*83f0*/  LDG.E.CONSTANT R9, desc[UR6][R14.64+0x600] ;  /* 0x000600060e097981 */ /* 0x000762000c1e9900 */
[----:B------:R-:W-:Y:S02]  /*8400*/  IMAD.U32 R94, R94, 0x10000, RZ ;  /* 0x000100005e5e7824 */ /* 0x000fe400078e00ff */
[----:B------:R-:W-:Y:S01]  /*8410*/  FADD.FTZ R8, R11, R8 ;  /* 0x000000080b087221 */ /* 0x000fe20000010000 */
[----:B------:R-:W-:Y:S01]  /*8420*/  PRMT R98, R97, 0x7632, R98 ;  /* 0x0000763261627816 */ /* 0x000fe20000000062 */
[----:B------:R3:W5:Y:S01]  /*8430*/  LDG.E.CONSTANT R11, desc[UR6][R14.64+0x608] ;  /* 0x000608060e0b7981 */ /* 0x000762000c1e9900 */
[----:B------:R-:W-:Y:S01]  /*8440*/  SHF.L.U32 R95, R95, 0x10, RZ ;  /* 0x000000105f5f7819 */ /* 0x000fe200000006ff */
[----:B------:R-:W-:Y:S01]  /*8450*/  FADD.FTZ R99, R100, R99 ;  /* 0x0000006364637221 */ /* 0x000fe20000010000 */
[----:B------:R-:W-:Y:S01]  /*8460*/  SHF.L.U32 R97, R97, 0x10, RZ ;  /* 0x0000001061617819 */ /* 0x000fe200000006ff */
[----:B------:R-:W-:-:S02]  /*8470*/  IMAD.U32 R98, R98, 0x10000, RZ ;  /* 0x0001000062627824 */ /* 0x000fc400078e00ff */
[----:B------:R-:W-:Y:S01]  /*8480*/  FADD.FTZ R94, R94, R95 ;  /* 0x0000005f5e5e7221 */ /* 0x000fe20000010000 */
[----:B------:R-:W-:Y:S01]  /*8490*/  BSSY.RECONVERGENT B1, `(.L_x_16651) ;  /* 0x0000024000017945 */ /* 0x000fe20003800200 */
[----:B------:R-:W-:Y:S02]  /*84a0*/  FADD.FTZ R97, R97, R98 ;  /* 0x0000006261617221 */ /* 0x000fe40000010000 */
[----:B------:R-:W-:-:S04]  /*84b0*/  FADD.FTZ R94, R99, R94 ;  /* 0x0000005e635e7221 */ /* 0x000fc80000010000 */
[----:B------:R-:W-:Y:S01]  /*84c0*/  FADD.FTZ R94, R94, R97 ;  /* 0x000000615e5e7221 */ /* 0x000fe20000010000 */
[----:B---3--:R-:W-:Y:S06]  /*84d0*/  @P0 BRA `(.L_x_16652) ;  /* 0x00000000007c0947 */ /* 0x008fec0003800000 */
[C---:B------:R-:W-:Y:S01]  /*84e0*/  VIADD R95, R93.reuse, 0x2 ;  /* 0x000000025d5f7836 */ /* 0x040fe20000000000 */
[C---:B------:R-:W-:Y:S01]  /*84f0*/  IADD3 R97, PT, PT, R93.reuse, 0x3, RZ ;  /* 0x000000035d617810 */ /* 0x040fe20007ffe0ff */
[C---:B------:R-:W-:Y:S01]  /*8500*/  VIADD R99, R93.reuse, 0x4 ;  /* 0x000000045d637836 */ /* 0x040fe20000000000 */
[----:B-----5:R-:W-:Y:S01]  /*8510*/  PRMT R98, R96, 0x7632, R98 ;  /* 0x0000763260627816 */ /* 0x020fe20000000062 */
[----:B------:R-:W-:Y:S01]  /*8520*/  VIADD R101, R93, 0x7 ;  /* 0x000000075d657836 */ /* 0x000fe20000000000 */
[-C--:B------:R-:W-:Y:S01]  /*8530*/  ISETP.GE.AND P1, PT, R95, R54.reuse, PT ;  /* 0x000000365f00720c */ /* 0x080fe20003f26270 */
[----:B------:R-:W-:Y:S01]  /*8540*/  VIADD R95, R93, 0x5 ;  /* 0x000000055d5f7836 */ /* 0x000fe20000000000 */
[-C--:B------:R-:W-:Y:S02]  /*8550*/  ISETP.GE.AND P6, PT, R97, R54.reuse, PT ;  /* 0x000000366100720c */ /* 0x080fe40003fc6270 */
[----:B------:R-:W-:Y:S02]  /*8560*/  IADD3 R97, PT, PT, R93, 0x6, RZ ;  /* 0x000000065d617810 */ /* 0x000fe40007ffe0ff */
[----:B------:R-:W-:-:S02]  /*8570*/  ISETP.GE.AND P4, PT, R95, R54, PT ;  /* 0x000000365f00720c */ /* 0x000fc40003f86270 */
[----:B------:R-:W-:Y:S02]  /*8580*/  PRMT R95, R10, 0x7632, R95 ;  /* 0x000076320a5f7816 */ /* 0x000fe4000000005f */
[-C--:B------:R-:W-:Y:S01]  /*8590*/  ISETP.GE.AND P5, PT, R99, R54.reuse, PT ;  /* 0x000000366300720c */ /* 0x080fe20003fa6270 */
[----:B------:R-:W-:Y:S01]  /*85a0*/  VIADD R99, R93, 0x1 ;  /* 0x000000015d637836 */ /* 0x000fe20000000000 */
[----:B------:R-:W-:Y:S02]  /*85b0*/  SEL R100, R95, RZ, !P6 ;  /* 0x000000ff5f647207 */ /* 0x000fe40007000000 */
[-C--:B------:R-:W-:Y:S02]  /*85c0*/  ISETP.GE.AND P3, PT, R97, R54.reuse, PT ;  /* 0x000000366100720c */ /* 0x080fe40003f66270 */
[----:B------:R-:W-:Y:S02]  /*85d0*/  PRMT R95, R11, 0x7632, R95 ;  /* 0x000076320b5f7816 */ /* 0x000fe4000000005f */
[----:B------:R-:W-:-:S02]  /*85e0*/  ISETP.GE.AND P2, PT, R101, R54, PT ;  /* 0x000000366500720c */ /* 0x000fc40003f46270 */
[----:B------:R-:W-:Y:S02]  /*85f0*/  SEL R97, R10, RZ, !P1 ;  /* 0x000000ff0a617207 */ /* 0x000fe40004800000 */
[-C--:B------:R-:W-:Y:S02]  /*8600*/  ISETP.GE.AND P1, PT, R99, R54.reuse, PT ;  /* 0x000000366300720c */ /* 0x080fe40003f26270 */
[----:B------:R-:W-:Y:S02]  /*8610*/  ISETP.GE.AND P6, PT, R93, R54, PT ;  /* 0x000000365d00720c */ /* 0x000fe40003fc6270 */
[----:B------:R-:W-:Y:S02]  /*8620*/  PRMT R10, R9, 0x7632, R10 ;  /* 0x00007632090a7816 */ /* 0x000fe4000000000a */
[----:B------:R-:W-:Y:S02]  /*8630*/  SEL R102, R95, RZ, !P4 ;  /* 0x000000ff5f667207 */ /* 0x000fe40006000000 */
[----:B------:R-:W-:-:S02]  /*8640*/  SEL R95, R98, RZ, !P2 ;  /* 0x000000ff625f7207 */ /* 0x000fc40005000000 */
[----:B------:R-:W-:Y:S02]  /*8650*/  SEL R9, R9, RZ, !P6 ;  /* 0x000000ff09097207 */ /* 0x000fe40007000000 */
[----:B------:R-:W-:Y:S02]  /*8660*/  SEL R11, R11, RZ, !P5 ;  /* 0x000000ff0b0b7207 */ /* 0x000fe40006800000 */
[----:B------:R-:W-:Y:S02]  /*8670*/  SEL R96, R96, RZ, !P3 ;  /* 0x000000ff60607207 */ /* 0x000fe40005800000 */
[----:B------:R-:W-:Y:S02]  /*8680*/  SEL R98, R10, RZ, !P1 ;  /* 0x000000ff0a627207 */ /* 0x000fe40004800000 */
[----:B------:R-:W-:Y:S02]  /*8690*/  PRMT R10, R97, 0x5410, R100 ;  /* 0x00005410610a7816 */ /* 0x000fe40000000064 */
[----:B------:R-:W-:-:S02]  /*86a0*/  PRMT R11, R11, 0x5410, R102 ;  /* 0x000054100b0b7816 */ /* 0x000fc40000000066 */
[----:B------:R-:W-:Y:S02]  /*86b0*/  PRMT R96, R96, 0x5410, R95 ;  /* 0x0000541060607816 */ /* 0x000fe4000000005f */
[----:B------:R-:W-:-:S07]  /*86c0*/  PRMT R9, R9, 0x5410, R98 ;  /* 0x0000541009097816 */ /* 0x000fce0000000062 */
.L_x_16652:
[----:B------:R-:W-:Y:S05]  /*86d0*/  BSYNC.RECONVERGENT B1 ;  /* 0x0000000000017941 */ /* 0x000fea0003800200 */
.L_x_16651:
[----:B------:R3:W5:Y:S02]  /*86e0*/  LDG.E.CONSTANT R97, desc[UR6][R14.64+0x800] ;  /* 0x000800060e617981 */ /* 0x000764000c1e9900 */
[----:B-----5:R-:W-:Y:S02]  /*86f0*/  HMUL2.BF16_V2 R9, R4, R9 ;  /* 0x0000000904097232 */ /* 0x020fe40000200000 */
[----:B------:R-:W-:Y:S01]  /*8700*/  FADD.FTZ R19, R94, R19 ;  /* 0x000000135e137221 */ /* 0x000fe20000010000 */
[----:B------:R-:W-:Y:S01]  /*8710*/  HFMA2.BF16_V2 R10, R5, R10, -RZ ;  /* 0x0000000a050a7231 */ /* 0x000fe200003000ff */
[----:B------:R3:W5:Y:S01]  /*8720*/  LDG.E.CONSTANT R98, desc[UR6][R14.64+0x804] ;  /* 0x000804060e627981 */ /* 0x000762000c1e9900 */
[----:B------:R-:W-:Y:S02]  /*8730*/  HMUL2.BF16_V2 R94, R6, R11 ;  /* 0x0000000b065e7232 */ /* 0x000fe40000200000 */
[----:B------:R-:W-:Y:S01]  /*8740*/  FADD.FTZ R17, R8, R17 ;  /* 0x0000001108117221 */ /* 0x000fe20000010000 */
[----:B------:R3:W5:Y:S04]  /*8750*/  LDG.E.CONSTANT R99, desc[UR6][R14.64+0x808] ;  /* 0x000808060e637981 */ /* 0x000768000c1e9900 */
[----:B------:R3:W5:Y:S01]  /*8760*/  LDG.E.CONSTANT R100, desc[UR6][R14.64+0x80c] ;  /* 0x00080c060e647981 */ /* 0x000762000c1e9900 */
[----:B------:R-:W-:Y:S01]  /*8770*/  BSSY.RECONVERGENT B1, `(.L_x_16653) ;  /* 0x0000025000017945 */ /* 0x000fe20003800200 */
[----:B------:R-:W-:-:S02]  /*8780*/  PRMT R8, R9, 0x7610, R8 ;  /* 0x0000761009087816 */ /* 0x000fc40000000008 */
[----:B------:R-:W-:Y:S02]  /*8790*/  PRMT R9, R9, 0x7632, R9 ;  /* 0x0000763209097816 */ /* 0x000fe40000000009 */
[----:B------:R-:W-:Y:S02]  /*87a0*/  PRMT R11, R10, 0x7632, R11 ;  /* 0x000076320a0b7816 */ /* 0x000fe4000000000b */
[----:B------:R-:W-:Y:S01]  /*87b0*/  PRMT R95, R94, 0x7632, R95 ;  /* 0x000076325e5f7816 */ /* 0x000fe2000000005f */
[----:B------:R-:W-:Y:S06]  /*87c0*/  @P0 BRA `(.L_x_16654) ;  /* 0x00000000007c0947 */ /* 0x000fec0003800000 */
[C---:B------:R-:W-:Y:S01]  /*87d0*/  IADD3 R101, PT, PT, R93.reuse, 0x2, RZ ;  /* 0x000000025d657810 */ /* 0x040fe20007ffe0ff */
[C---:B------:R-:W-:Y:S01]  /*87e0*/  VIADD R103, R93.reuse, 0x3 ;  /* 0x000000035d677836 */ /* 0x040fe20000000000 */
[----:B-----5:R-:W-:Y:S01]  /*87f0*/  PRMT R102, R100, 0x7632, R102 ;  /* 0x0000763264667816 */ /* 0x020fe20000000066 */
[----:B------:R-:W-:Y:S01]  /*8800*/  VIADD R105, R93, 0x4 ;  /* 0x000000045d697836 */ /* 0x000fe20000000000 */
[-C--:B------:R-:W-:Y:S01]  /*8810*/  ISETP.GE.AND P1, PT, R101, R54.reuse, PT ;  /* 0x000000366500720c */ /* 0x080fe20003f26270 */
[C---:B------:R-:W-:Y:S01]  /*8820*/  VIADD R107, R93.reuse, 0x7 ;  /* 0x000000075d6b7836 */ /* 0x040fe20000000000 */
[----:B------:R-:W-:Y:S02]  /*8830*/  IADD3 R101, PT, PT, R93, 0x5, RZ ;  /* 0x000000055d657810 */ /* 0x000fe40007ffe0ff */
[-C--:B------:R-:W-:Y:S01]  /*8840*/  ISETP.GE.AND P6, PT, R103, R54.reuse, PT ;  /* 0x000000366700720c */ /* 0x080fe20003fc6270 */
[----:B------:R-:W-:Y:S01]  /*8850*/  VIADD R103, R93, 0x6 ;  /* 0x000000065d677836 */ /* 0x000fe20000000000 */
[----:B------:R-:W-:-:S02]  /*8860*/  ISETP.GE.AND P4, PT, R101, R54, PT ;  /* 0x000000366500720c */ /* 0x000fc40003f86270 */
[----:B------:R-:W-:Y:S02]  /*8870*/  PRMT R101, R98, 0x7632, R101 ;  /* 0x0000763262657816 */ /* 0x000fe40000000065 */
[-C--:B------:R-:W-:Y:S02]  /*8880*/  ISETP.GE.AND P5, PT, R105, R54.reuse, PT ;  /* 0x000000366900720c */ /* 0x080fe40003fa6270 */
[----:B------:R-:W-:Y:S02]  /*8890*/  IADD3 R105, PT, PT, R93, 0x1, RZ ;  /* 0x000000015d697810 */ /* 0x000fe40007ffe0ff */
[----:B------:R-:W-:Y:S02]  /*88a0*/  SEL R104, R101, RZ, !P6 ;  /* 0x000000ff65687207 */ /* 0x000fe40007000000 */
[----:B------:R-:W-:Y:S02]  /*88b0*/  ISETP.GE.AND P3, PT, R103, R54, PT ;  /* 0x000000366700720c */ /* 0x000fe40003f66270 */
[----:B------:R-:W-:-:S02]  /*88c0*/  PRMT R101, R99, 0x7632, R101 ;  /* 0x0000763263657816 */ /* 0x000fc40000000065 */
[-C--:B------:R-:W-:Y:S02]  /*88d0*/  ISETP.GE.AND P2, PT, R107, R54.reuse, PT ;  /* 0x000000366b00720c */ /* 0x080fe40003f46270 */
[----:B------:R-:W-:Y:S02]  /*88e0*/  SEL R103, R98, RZ, !P1 ;  /* 0x000000ff62677207 */ /* 0x000fe40004800000 */
[-C--:B------:R-:W-:Y:S02]  /*88f0*/  ISETP.GE.AND P1, PT, R105, R54.reuse, PT ;  /* 0x000000366900720c */ /* 0x080fe40003f26270 */
[----:B------:R-:W-:Y:S02]  /*8900*/  ISETP.GE.AND P6, PT, R93, R54, PT ;  /* 0x000000365d00720c */ /* 0x000fe40003fc6270 */
[----:B------:R-:W-:Y:S02]  /*8910*/  PRMT R98, R97, 0x7632, R98 ;  /* 0x0000763261627816 */ /* 0x000fe40000000062 */
        /* <DEDUP_REMOVED lines=10> */
.L_x_16654:
[----:B------:R-:W-:Y:S05]  /*89c0*/  BSYNC.RECONVERGENT B1 ;  /* 0x0000000000017941 */ /* 0x000fea0003800200 */
.L_x_16653:
[----:B------:R-:W-:Y:S01]  /*89d0*/  SHF.L.U32 R10, R10, 0x10, RZ ;  /* 0x000000100a0a7819 */ /* 0x000fe200000006ff */
[----:B------:R-:W-:Y:S02]  /*89e0*/  IMAD.U32 R8, R8, 0x10000, RZ ;  /* 0x0001000008087824 */ /* 0x000fe400078e00ff */
[----:B------:R-:W-:Y:S02]  /*89f0*/  HFMA2.BF16_V2 R97, R4, R97, -RZ ;  /* 0x0000006104617231 */ /* 0x000fe400003000ff */
[----:B------:R-:W-:Y:S01]  /*8a00*/  IMAD.U32 R9, R9, 0x10000, RZ ;  /* 0x0001000009097824 */ /* 0x000fe200078e00ff */
[----:B------:R-:W-:Y:S01]  /*8a10*/  SHF.L.U32 R95, R95, 0x10, RZ ;  /* 0x000000105f5f7819 */ /* 0x000fe200000006ff */
[----:B------:R-:W-:Y:S02]  /*8a20*/  IMAD.U32 R11, R11, 0x10000, RZ ;  /* 0x000100000b0b7824 */ /* 0x000fe400078e00ff */
[----:B-----5:R-:W-:Y:S02]  /*8a30*/  HMUL2.BF16_V2 R98, R5, R98 ;  /* 0x0000006205627232 */ /* 0x020fe40000200000 */
[----:B------:R-:W-:Y:S01]  /*8a40*/  FADD.FTZ R8, R8, R9 ;  /* 0x0000000908087221 */ /* 0x000fe20000010000 */
[----:B------:R-:W-:-:S02]  /*8a50*/  IMAD.U32 R94, R94, 0x10000, RZ ;  /* 0x000100005e5e7824 */ /* 0x000fc400078e00ff */
[----:B------:R-:W-:Y:S01]  /*8a60*/  FADD.FTZ R11, R10, R11 ;  /* 0x0000000b0a0b7221 */ /* 0x000fe20000010000 */
[C---:B------:R-:W-:Y:S02]  /*8a70*/  PRMT R9, R97.reuse, 0x7610, R9 ;  /* 0x0000761061097816 */ /* 0x040fe40000000009 */
[----:B------:R-:W-:Y:S01]  /*8a80*/  PRMT R10, R97, 0x7632, R10 ;  /* 0x00007632610a7816 */ /* 0x000fe2000000000a */
[--C-:B------:R-:W-:Y:S01]  /*8a90*/  FADD.FTZ R94, R94, R95.reuse ;  /* 0x0000005f5e5e7221 */ /* 0x100fe20000010000 */
[C---:B------:R-:W-:Y:S01]  /*8aa0*/  PRMT R95, R98.reuse, 0x7610, R95 ;  /* 0x00007610625f7816 */ /* 0x040fe2000000005f */
[----:B------:R-:W-:Y:S01]  /*8ab0*/  IMAD.U32 R9, R9, 0x10000, RZ ;  /* 0x0001000009097824 */ /* 0x000fe200078e00ff */
[----:B------:R-:W-:Y:S01]  /*8ac0*/  PRMT R97, R98, 0x7632, R97 ;  /* 0x0000763262617816 */ /* 0x000fe20000000061 */
[----:B------:R-:W-:Y:S02]  /*8ad0*/  IMAD.U32 R10, R10, 0x10000, RZ ;  /* 0x000100000a0a7824 */ /* 0x000fe400078e00ff */
[----:B------:R-:W-:Y:S01]  /*8ae0*/  FADD.FTZ R11, R8, R11 ;  /* 0x0000000b080b7221 */ /* 0x000fe20000010000 */
[C---:B------:R-:W-:Y:S01]  /*8af0*/  HFMA2.BF16_V2 R8, R7.reuse, R96, -RZ ;  /* 0x0000006007087231 */ /* 0x040fe200003000ff */
[----:B------:R-:W-:Y:S01]  /*8b00*/  SHF.L.U32 R95, R95, 0x10, RZ ;  /* 0x000000105f5f7819 */ /* 0x000fe200000006ff */
[----:B------:R-:W-:Y:S01]  /*8b10*/  FADD.FTZ R98, R9, R10 ;  /* 0x0000000a09627221 */ /* 0x000fe20000010000 */
[----:B------:R-:W-:-:S02]  /*8b20*/  HFMA2.BF16_V2 R96, R7, R100, -RZ ;  /* 0x0000006407607231 */ /* 0x000fc400003000ff */
[----:B------:R-:W-:Y:S02]  /*8b30*/  IMAD.U32 R102, R97, 0x10000, RZ ;  /* 0x0001000061667824 */ /* 0x000fe400078e00ff */
[----:B------:R-:W-:Y:S01]  /*8b40*/  HMUL2.BF16_V2 R10, R6, R99 ;  /* 0x00000063060a7232 */ /* 0x000fe20000200000 */
[C---:B------:R-:W-:Y:S01]  /*8b50*/  PRMT R9, R8.reuse, 0x7632, R9 ;  /* 0x0000763208097816 */ /* 0x040fe20000000009 */
[----:B------:R-:W-:Y:S02]  /*8b60*/  IMAD.U32 R8, R8, 0x10000, RZ ;  /* 0x0001000008087824 */ /* 0x000fe400078e00ff */
[----:B------:R-:W-:Y:S01]  /*8b70*/  FADD.FTZ R99, R95, R102 ;  /* 0x000000665f637221 */ /* 0x000fe20000010000 */
[----:B------:R-:W-:Y:S01]  /*8b80*/  PRMT R97, R96, 0x7632, R97 ;  /* 0x0000763260617816 */ /* 0x000fe20000000061 */
[----:B------:R-:W-:Y:S01]  /*8b90*/  FADD.FTZ R11, R11, R94 ;  /* 0x0000005e0b0b7221 */ /* 0x000fe20000010000 */
[C---:B------:R-:W-:Y:S01]  /*8ba0*/  PRMT R95, R10.reuse, 0x7632, R95 ;  /* 0x000076320a5f7816 */ /* 0x040fe2000000005f */
[----:B------:R-:W-:Y:S01]  /*8bb0*/  IMAD.U32 R10, R10, 0x10000, RZ ;  /* 0x000100000a0a7824 */ /* 0x000fe200078e00ff */
[----:B------:R-:W-:Y:S01]  /*8bc0*/  SHF.L.U32 R96, R96, 0x10, RZ ;  /* 0x0000001060607819 */ /* 0x000fe200000006ff */
[----:B------:R-:W-:Y:S01]  /*8bd0*/  IMAD.U32 R9, R9, 0x10000, RZ ;  /* 0x0001000009097824 */ /* 0x000fe200078e00ff */
[----:B------:R-:W-:Y:S01]  /*8be0*/  SHF.L.U32 R95, R95, 0x10, RZ ;  /* 0x000000105f5f7819 */ /* 0x000fe200000006ff */
[----:B------:R-:W-:Y:S01]  /*8bf0*/  IMAD.U32 R97, R97, 0x10000, RZ ;  /* 0x0001000061617824 */ /* 0x000fe200078e00ff */
[----:B------:R4:W5:Y:S01]  /*8c00*/  LDG.E.CONSTANT R94, desc[UR6][R14.64+0xa0c] ;  /* 0x000a0c060e5e7981 */ /* 0x000962000c1e9900 */
[----:B------:R-:W-:Y:S01]  /*8c10*/  FADD.FTZ R8, R8, R9 ;  /* 0x0000000908087221 */ /* 0x000fe20000010000 */
[----:B------:R-:W-:Y:S01]  /*8c20*/  FADD.FTZ R98, R98, R99 ;  /* 0x0000006362627221 */ /* 0x000fe20000010000 */
[----:B------:R-:W-:Y:S01]  /*8c30*/  FADD.FTZ R95, R10, R95 ;  /* 0x0000005f0a5f7221 */ /* 0x000fe20000010000 */
[----:B------:R-:W-:Y:S01]  /*8c40*/  FADD.FTZ R96, R96, R97 ;  /* 0x0000006160607221 */ /* 0x000fe20000010000 */
[----:B------:R4:W5:Y:S01]  /*8c50*/  LDG.E.CONSTANT R9, desc[UR6][R14.64+0xa00] ;  /* 0x000a00060e097981 */ /* 0x000962000c1e9900 */
[----:B------:R-:W-:Y:S01]  /*8c60*/  BSSY.RECONVERGENT B1, `(.L_x_16655) ;  /* 0x0000024000017945 */ /* 0x000fe20003800200 */
[----:B------:R-:W-:-:S02]  /*8c70*/  FADD.FTZ R95, R98, R95 ;  /* 0x0000005f625f7221 */ /* 0x000fc40000010000 */
        /* <DEDUP_REMOVED lines=34> */
.L_x_16656:
[----:B------:R-:W-:Y:S05]  /*8ea0*/  BSYNC.RECONVERGENT B1 ;  /* 0x0000000000017941 */ /* 0x000fea0003800200 */
.L_x_16655:
[----:B------:R0:W5:Y:S02]  /*8eb0*/  LDG.E.CONSTANT R99, desc[UR6][R14.64+0xc00] ;  /* 0x000c00060e637981 */ /* 0x000164000c1e9900 */
[----:B-----5:R-:W-:Y:S02]  /*8ec0*/  HMUL2.BF16_V2 R9, R4, R9 ;  /* 0x0000000904097232 */ /* 0x020fe40000200000 */
[----:B------:R-:W-:Y:S02]  /*8ed0*/  HFMA2.BF16_V2 R10, R5, R10, -RZ ;  /* 0x0000000a050a7231 */ /* 0x000fe400003000ff */
[----:B------:R-:W-:Y:S01]  /*8ee0*/  HMUL2.BF16_V2 R97, R6, R97 ;  /* 0x0000006106617232 */ /* 0x000fe20000200000 */
[----:B------:R0:W5:Y:S01]  /*8ef0*/  LDG.E.CONSTANT R100, desc[UR6][R14.64+0xc04] ;  /* 0x000c04060e647981 */ /* 0x000162000c1e9900 */
[----:B------:R-:W-:Y:S01]  /*8f00*/  FADD.FTZ R11, R11, R8 ;  /* 0x000000080b0b7221 */ /* 0x000fe20000010000 */
[----:B------:R-:W-:Y:S02]  /*8f10*/  FADD.FTZ R96, R95, R96 ;  /* 0x000000605f607221 */ /* 0x000fe40000010000 */
        /* <DEDUP_REMOVED lines=39> */
.L_x_16658:
[----:B------:R-:W-:Y:S05]  /*9190*/  BSYNC.RECONVERGENT B1 ;  /* 0x0000000000017941 */ /* 0x000fea0003800200 */
.L_x_16657:
[----:B------:R-:W-:Y:S01]  /*91a0*/  SHF.L.U32 R10, R10, 0x10, RZ ;  /* 0x000000100a0a7819 */ /* 0x000fe200000006ff */
[----:B------:R-:W-:Y:S02]  /*91b0*/  IMAD.U32 R8, R8, 0x10000, RZ ;  /* 0x0001000008087824 */ /* 0x000fe400078e00ff */
[----:B------:R-:W-:Y:S02]  /*91c0*/  HFMA2.BF16_V2 R99, R4, R99, -RZ ;  /* 0x0000006304637231 */ /* 0x000fe400003000ff */
[----:B------:R-:W-:Y:S01]  /*91d0*/  IMAD.U32 R9, R9, 0x10000, RZ ;  /* 0x0001000009097824 */ /* 0x000fe200078e00ff */
[----:B------:R-:W-:Y:S01]  /*91e0*/  SHF.L.U32 R98, R98, 0x10, RZ ;  /* 0x0000001062627819 */ /* 0x000fe200000006ff */
[----:B------:R-:W-:Y:S02]  /*91f0*/  IMAD.U32 R95, R95, 0x10000, RZ ;  /* 0x000100005f5f7824 */ /* 0x000fe400078e00ff */
[----:B-----5:R-:W-:Y:S02]  /*9200*/  HMUL2.BF16_V2 R100, R5, R100 ;  /* 0x0000006405647232 */ /* 0x020fe40000200000 */
[--C-:B------:R-:W-:Y:S01]  /*9210*/  FADD.FTZ R8, R8, R9.reuse ;  /* 0x0000000908087221 */ /* 0x100fe20000010000 */
[C---:B------:R-:W-:Y:S01]  /*9220*/  PRMT R9, R99.reuse, 0x7610, R9 ;  /* 0x0000761063097816 */ /* 0x040fe20000000009 */
[----:B------:R-:W-:Y:S01]  /*9230*/  FADD.FTZ R95, R10, R95 ;  /* 0x0000005f0a5f7221 */ /* 0x000fe20000010000 */
[----:B------:R-:W-:Y:S01]  /*9240*/  PRMT R10, R99, 0x7632, R10 ;  /* 0x00007632630a7816 */ /* 0x000fe2000000000a */
[----:B------:R-:W-:Y:S01]  /*9250*/  IMAD.U32 R97, R97, 0x10000, RZ ;  /* 0x0001000061617824 */ /* 0x000fe200078e00ff */
[----:B------:R-:W-:Y:S01]  /*9260*/  PRMT R99, R100, 0x7632, R99 ;  /* 0x0000763264637816 */ /* 0x000fe20000000063 */
[----:B------:R-:W-:Y:S01]  /*9270*/  FADD.FTZ R95, R8, R95 ;  /* 0x0000005f085f7221 */ /* 0x000fe20000010000 */
[----:B------:R-:W-:-:S02]  /*9280*/  IMAD.U32 R9, R9, 0x10000, RZ ;  /* 0x0001000009097824 */ /* 0x000fc400078e00ff */
[----:B------:R-:W-:Y:S02]  /*9290*/  HFMA2.BF16_V2 R8, R7, R94, -RZ ;  /* 0x0000005e07087231 */ /* 0x000fe400003000ff */
[----:B------:R-:W-:Y:S02]  /*92a0*/  IMAD.U32 R10, R10, 0x10000, RZ ;  /* 0x000100000a0a7824 */ /* 0x000fe400078e00ff */
[----:B------:R-:W-:Y:S01]  /*92b0*/  FADD.FTZ R98, R97, R98 ;  /* 0x0000006261627221 */ /* 0x000fe20000010000 */
[----:B------:R-:W-:Y:S01]  /*92c0*/  PRMT R97, R100, 0x7610, R97 ;  /* 0x0000761064617816 */ /* 0x000fe20000000061 */
[----:B------:R-:W-:Y:S01]  /*92d0*/  FADD.FTZ R20, R11, R20 ;  /* 0x000000140b147221 */ /* 0x000fe20000010000 */
[----:B------:R-:W-:Y:S01]  /*92e0*/  FADD.FTZ R100, R9, R10 ;  /* 0x0000000a09647221 */ /* 0x000fe20000010000 */
[----:B------:R-:W-:Y:S01]  /*92f0*/  HMUL2.BF16_V2 R10, R6, R101 ;  /* 0x00000065060a7232 */ /* 0x000fe20000200000 */
[C---:B------:R-:W-:Y:S01]  /*9300*/  PRMT R9, R8.reuse, 0x7632, R9 ;  /* 0x0000763208097816 */ /* 0x040fe20000000009 */
[----:B------:R-:W-:-:S02]  /*9310*/  IMAD.U32 R8, R8, 0x10000, RZ ;  /* 0x0001000008087824 */ /* 0x000fc400078e00ff */
[----:B------:R-:W-:Y:S01]  /*9320*/  FADD.FTZ R95, R95, R98 ;  /* 0x000000625f5f7221 */ /* 0x000fe20000010000 */
[----:B------:R0:W5:Y:S01]  /*9330*/  LDG.E.CONSTANT R11, desc[UR6][R14.64+0xe08] ;  /* 0x000e08060e0b7981 */ /* 0x000162000c1e9900 */
[C---:B------:R-:W-:Y:S01]  /*9340*/  PRMT R94, R10.reuse, 0x7632, R94 ;  /* 0x000076320a5e7816 */ /* 0x040fe2000000005e */
[----:B------:R-:W-:Y:S01]  /*9350*/  IMAD.U32 R9, R9, 0x10000, RZ ;  /* 0x0001000009097824 */ /* 0x000fe200078e00ff */
[----:B------:R-:W-:Y:S01]  /*9360*/  SHF.L.U32 R97, R97, 0x10, RZ ;  /* 0x0000001061617819 */ /* 0x000fe200000006ff */
[----:B------:R-:W-:Y:S01]  /*9370*/  IMAD.U32 R10, R10, 0x10000, RZ ;  /* 0x000100000a0a7824 */ /* 0x000fe200078e00ff */
[----:B------:R-:W-:Y:S01]  /*9380*/  SHF.L.U32 R103, R94, 0x10, RZ ;  /* 0x000000105e677819 */ /* 0x000fe200000006ff */
[----:B------:R-:W-:Y:S01]  /*9390*/  FADD.FTZ R8, R8, R9 ;  /* 0x0000000908087221 */ /* 0x000fe20000010000 */
[----:B------:R-:W-:Y:S01]  /*93a0*/  IMAD.U32 R104, R99, 0x10000, RZ ;  /* 0x0001000063687824 */ /* 0x000fe200078e00ff */
[----:B------:R0:W5:Y:S01]  /*93b0*/  LDG.E.CONSTANT R9, desc[UR6][R14.64+0xe00] ;  /* 0x000e00060e097981 */ /* 0x000162000c1e9900 */
[----:B------:R-:W-:Y:S01]  /*93c0*/  FADD.FTZ R21, R96, R21 ;  /* 0x0000001560157221 */ /* 0x000fe20000010000 */
[----:B------:R-:W-:Y:S01]  /*93d0*/  FADD.FTZ R103, R10, R103 ;  /* 0x000000670a677221 */ /* 0x000fe20000010000 */
[----:B------:R-:W-:Y:S01]  /*93e0*/  FADD.FTZ R95, R95, R8 ;  /* 0x000000085f5f7221 */ /* 0x000fe20000010000 */
[----:B------:R0:W5:Y:S01]  /*93f0*/  LDG.E.CONSTANT R10, desc[UR6][R14.64+0xe0c] ;  /* 0x000e0c060e0a7981 */ /* 0x000162000c1e9900 */
[----:B------:R-:W-:Y:S01]  /*9400*/  FADD.FTZ R101, R97, R104 ;  /* 0x0000006861657221 */ /* 0x000fe20000010000 */
[----:B------:R-:W-:-:S02]  /*9410*/  HFMA2.BF16_V2 R97, R7, R102, -RZ ;  /* 0x0000006607617231 */ /* 0x000fc400003000ff */
[----:B------:R0:W5:Y:S01]  /*9420*/  LDG.E.CONSTANT R8, desc[UR6][R14.64+0xe04] ;  /* 0x000e04060e087981 */ /* 0x000162000c1e9900 */
[----:B------:R-:W-:Y:S02]  /*9430*/  FADD.FTZ R100, R100, R101 ;  /* 0x0000006564647221 */ /* 0x000fe40000010000 */
[C---:B------:R-:W-:Y:S02]  /*9440*/  PRMT R99, R97.reuse, 0x7632, R99 ;  /* 0x0000763261637816 */ /* 0x040fe40000000063 */
[----:B------:R-:W-:Y:S01]  /*9450*/  SHF.L.U32 R97, R97, 0x10, RZ ;  /* 0x0000001061617819 */ /* 0x000fe200000006ff */
[----:B------:R-:W-:Y:S02]  /*9460*/  FADD.FTZ R100, R100, R103 ;  /* 0x0000006764647221 */ /* 0x000fe40000010000 */
[----:B------:R-:W-:Y:S01]  /*9470*/  IMAD.U32 R94, R99, 0x10000, RZ ;  /* 0x00010000635e7824 */ /* 0x000fe200078e00ff */
[----:B------:R-:W-:Y:S03]  /*9480*/  BSSY.RECONVERGENT B1, `(.L_x_16659) ;  /* 0x0000023000017945 */ /* 0x000fe60003800200 */
[----:B------:R-:W-:-:S04]  /*9490*/  FADD.FTZ R97, R97, R94 ;  /* 0x0000005e61617221 */ /* 0x000fc80000010000 */
[----:B------:R-:W-:Y:S01]  /*94a0*/  FADD.FTZ R100, R100, R97 ;  /* 0x0000006164647221 */ /* 0x000fe20000010000 */
[----:B0-----:R-:W-:Y:S06]  /*94b0*/  @P0 BRA `(.L_x_16660) ;  /* 0x00000000007c0947 */ /* 0x001fec0003800000 */
[C---:B------:R-:W-:Y:S01]  /*94c0*/  VIADD R97, R93.reuse, 0x2 ;  /* 0x000000025d617836 */ /* 0x040fe20000000000 */
[C---:B------:R-:W-:Y:S01]  /*94d0*/  IADD3 R99, PT, PT, R93.reuse, 0x3, RZ ;  /* 0x000000035d637810 */ /* 0x040fe20007ffe0ff */
[----:B------:R-:W-:Y:S01]  /*94e0*/  VIADD R101, R93, 0x4 ;  /* 0x000000045d657836 */ /* 0x000fe20000000000 */
[----:B-----5:R-:W-:Y:S02]  /*94f0*/  PRMT R94, R8, 0x7632, R94 ;  /* 0x00007632085e7816 */ /* 0x020fe4000000005e */
[-C--:B------:R-:W-:Y:S01]  /*9500*/  ISETP.GE.AND P1, PT, R97, R54.reuse, PT ;  /* 0x000000366100720c */ /* 0x080fe20003f26270 */
[----:B------:R-:W-:Y:S01]  /*9510*/  VIADD R97, R93, 0x5 ;  /* 0x000000055d617836 */ /* 0x000fe20000000000 */
[-C--:B------:R-:W-:Y:S02]  /*9520*/  ISETP.GE.AND P6, PT, R99, R54.reuse, PT ;  /* 0x000000366300720c */ /* 0x080fe40003fc6270 */
[-C--:B------:R-:W-:Y:S01]  /*9530*/  ISETP.GE.AND P5, PT, R101, R54.reuse, PT ;  /* 0x000000366500720c */ /* 0x080fe20003fa6270 */
[----:B------:R-:W-:Y:S01]  /*9540*/  VIADD R101, R93, 0x7 ;  /* 0x000000075d657836 */ /* 0x000fe20000000000 */
[----:B------:R-:W-:Y:S01]  /*9550*/  ISETP.GE.AND P4, PT, R97, R54, PT ;  /* 0x000000366100720c */ /* 0x000fe20003f86270 */
[C---:B------:R-:W-:Y:S01]  /*9560*/  VIADD R97, R93.reuse, 0x1 ;  /* 0x000000015d617836 */ /* 0x040fe20000000000 */
[----:B------:R-:W-:-:S02]  /*9570*/  IADD3 R99, PT, PT, R93, 0x6, RZ ;  /* 0x000000065d637810 */ /* 0x000fc40007ffe0ff */
[----:B------:R-:W-:Y:S02]  /*9580*/  SEL R96, R8, RZ, !P1 ;  /* 0x000000ff08607207 */ /* 0x000fe40004800000 */
[-C--:B------:R-:W-:Y:S02]  /*9590*/  ISETP.GE.AND P1, PT, R97, R54.reuse, PT ;  /* 0x000000366100720c */ /* 0x080fe40003f26270 */
[----:B------:R-:W-:Y:S02]  /*95a0*/  SEL R97, R94, RZ, !P6 ;  /* 0x000000ff5e617207 */ /* 0x000fe40007000000 */
[-C--:B------:R-:W-:Y:S02]  /*95b0*/  ISETP.GE.AND P3, PT, R99, R54.reuse, PT ;  /* 0x000000366300720c */ /* 0x080fe40003f66270 */
[----:B------:R-:W-:Y:S02]  /*95c0*/  PRMT R94, R11, 0x7632, R94 ;  /* 0x000076320b5e7816 */ /* 0x000fe4000000005e */
[----:B------:R-:W-:-:S02]  /*95d0*/  ISETP.GE.AND P2, PT, R101, R54, PT ;  /* 0x000000366500720c */ /* 0x000fc40003f46270 */
[----:B------:R-:W-:Y:S02]  /*95e0*/  ISETP.GE.AND P6, PT, R93, R54, PT ;  /* 0x000000365d00720c */ /* 0x000fe40003fc6270 */
[----:B------:R-:W-:Y:S02]  /*95f0*/  PRMT R99, R10, 0x7632, R99 ;  /* 0x000076320a637816 */ /* 0x000fe40000000063 */
[C---:B------:R-:W-:Y:S02]  /*9600*/  PRMT R8, R9.reuse, 0x7632, R8 ;  /* 0x0000763209087816 */ /* 0x040fe40000000008 */
[----:B------:R-:W-:Y:S02]  /*9610*/  SEL R98, R94, RZ, !P4 ;  /* 0x000000ff5e627207 */ /* 0x000fe40006000000 */
[----:B------:R-:W-:Y:S02]  /*9620*/  SEL R9, R9, RZ, !P6 ;  /* 0x000000ff09097207 */ /* 0x000fe40007000000 */
[----:B------:R-:W-:-:S02]  /*9630*/  SEL R11, R11, RZ, !P5 ;  /* 0x000000ff0b0b7207 */ /* 0x000fc40006800000 */
[----:B------:R-:W-:Y:S02]  /*9640*/  SEL R10, R10, RZ, !P3 ;  /* 0x000000ff0a0a7207 */ /* 0x000fe40005800000 */
[----:B------:R-:W-:Y:S02]  /*9650*/  SEL R99, R99, RZ, !P2 ;  /* 0x000000ff63637207 */ /* 0x000fe40005000000 */
[----:B------:R-:W-:Y:S02]  /*9660*/  SEL R94, R8, RZ, !P1 ;  /* 0x000000ff085e7207 */ /* 0x000fe40004800000 */
[----:B------:R-:W-:Y:S02]  /*9670*/  PRMT R8, R96, 0x5410, R97 ;  /* 0x0000541060087816 */ /* 0x000fe40000000061 */
[----:B------:R-:W-:Y:S02]  /*9680*/  PRMT R11, R11, 0x5410, R98 ;  /* 0x000054100b0b7816 */ /* 0x000fe40000000062 */
[----:B------:R-:W-:-:S02]  /*9690*/  PRMT R10, R10, 0x5410, R99 ;  /* 0x000054100a0a7816 */ /* 0x000fc40000000063 */
[----:B------:R-:W-:-:S07]  /*96a0*/  PRMT R9, R9, 0x5410, R94 ;  /* 0x0000541009097816 */ /* 0x000fce000000005e */
.L_x_16660:
[----:B------:R-:W-:Y:S05]  /*96b0*/  BSYNC.RECONVERGENT B1 ;  /* 0x0000000000017941 */ /* 0x000fea0003800200 */
.L_x_16659:
[----:B------:R-:W-:Y:S01]  /*96c0*/  FADD.FTZ R23, R100, R23 ;  /* 0x0000001764177221 */ /* 0x000fe20000010000 */
[----:B------:R0:W5:Y:S02]  /*96d0*/  LDG.E.CONSTANT R97, desc[UR6][R14.64+0x1000] ;  /* 0x001000060e617981 */ /* 0x000164000c1e9900 */
[----:B-----5:R-:W-:Y:S02]  /*96e0*/  HMUL2.BF16_V2 R9, R4, R9 ;  /* 0x0000000904097232 */ /* 0x020fe40000200000 */
[----:B------:R-:W-:Y:S01]  /*96f0*/  FADD.FTZ R22, R95, R22 ;  /* 0x000000165f167221 */ /* 0x000fe20000010000 */
[----:B------:R-:W-:Y:S01]  /*9700*/  HFMA2.BF16_V2 R94, R5, R8, -RZ ;  /* 0x00000008055e7231 */ /* 0x000fe200003000ff */
[----:B------:R0:W5:Y:S01]  /*9710*/  LDG.E.CONSTANT R98, desc[UR6][R14.64+0x1004] ;  /* 0x001004060e627981 */ /* 0x000162000c1e9900 */
[----:B------:R-:W-:-:S03]  /*9720*/  HMUL2.BF16_V2 R95, R6, R11 ;  /* 0x0000000b065f7232 */ /* 0x000fc60000200000 */
[----:B------:R0:W5:Y:S01]  /*9730*/  LDG.E.CONSTANT R99, desc[UR6][R14.64+0x1008] ;  /* 0x001008060e637981 */ /* 0x000162000c1e9900 */
[----:B------:R-:W-:Y:S01]  /*9740*/  BSSY.RECONVERGENT B1, `(.L_x_16661) ;  /* 0x0000027000017945 */ /* 0x000fe20003800200 */
[C---:B------:R-:W-:Y:S02]  /*9750*/  PRMT R8, R9.reuse, 0x7610, R8 ;  /* 0x0000761009087816 */ /* 0x040fe40000000008 */
[----:B------:R0:W5:Y:S01]  /*9760*/  LDG.E.CONSTANT R100, desc[UR6][R14.64+0x100c] ;  /* 0x00100c060e647981 */ /* 0x000162000c1e9900 */
[C---:B------:R-:W-:Y:S02]  /*9770*/  PRMT R11, R94.reuse, 0x7610, R11 ;  /* 0x000076105e0b7816 */ /* 0x040fe4000000000b */
        /* <DEDUP_REMOVED lines=35> */
.L_x_16662:
[----:B------:R-:W-:Y:S05]  /*99b0*/  BSYNC.RECONVERGENT B1 ;  /* 0x0000000000017941 */ /* 0x000fea0003800200 */
.L_x_16661:
[----:B------:R-:W-:Y:S01]  /*99c0*/  SHF.L.U32 R11, R11, 0x10, RZ ;  /* 0x000000100b0b7819 */ /* 0x000fe200000006ff */
[----:B------:R-:W-:Y:S01]  /*99d0*/  IMAD.U32 R8, R8, 0x10000, RZ ;  /* 0x0001000008087824 */ /* 0x000fe200078e00ff */
[----:B------:R-:W-:Y:S01]  /*99e0*/  SHF.L.U32 R96, R96, 0x10, RZ ;  /* 0x0000001060607819 */ /* 0x000fe200000006ff */
[----:B------:R-:W-:Y:S02]  /*99f0*/  IMAD.U32 R9, R9, 0x10000, RZ ;  /* 0x0001000009097824 */ /* 0x000fe400078e00ff */
[----:B------:R-:W-:Y:S02]  /*9a00*/  HFMA2.BF16_V2 R97, R4, R97, -RZ ;  /* 0x0000006104617231 */ /* 0x000fe400003000ff */
[----:B------:R-:W-:Y:S02]  /*9a10*/  IMAD.U32 R94, R94, 0x10000, RZ ;  /* 0x000100005e5e7824 */ /* 0x000fe400078e00ff */
[----:B-----5:R-:W-:Y:S02]  /*9a20*/  HMUL2.BF16_V2 R98, R5, R98 ;  /* 0x0000006205627232 */ /* 0x020fe40000200000 */
[----:B------:R-:W-:-:S02]  /*9a30*/  IMAD.U32 R95, R95, 0x10000, RZ ;  /* 0x000100005f5f7824 */ /* 0x000fc400078e00ff */
[--C-:B------:R-:W-:Y:S01]  /*9a40*/  FADD.FTZ R8, R8, R9.reuse ;  /* 0x0000000908087221 */ /* 0x100fe20000010000 */
[----:B------:R-:W-:Y:S01]  /*9a50*/  FADD.FTZ R11, R11, R94 ;  /* 0x0000005e0b0b7221 */ /* 0x000fe20000010000 */
[----:B------:R-:W-:Y:S01]  /*9a60*/  PRMT R9, R97, 0x7610, R9 ;  /* 0x0000761061097816 */ /* 0x000fe20000000009 */
[----:B------:R-:W-:Y:S01]  /*9a70*/  FADD.FTZ R96, R95, R96 ;  /* 0x000000605f607221 */ /* 0x000fe20000010000 */
[----:B------:R-:W-:Y:S01]  /*9a80*/  PRMT R94, R97, 0x7632, R94 ;  /* 0x00007632615e7816 */ /* 0x000fe2000000005e */
[----:B------:R-:W-:Y:S01]  /*9a90*/  FADD.FTZ R11, R8, R11 ;  /* 0x0000000b080b7221 */ /* 0x000fe20000010000 */
[C---:B------:R-:W-:Y:S01]  /*9aa0*/  PRMT R95, R98.reuse, 0x7610, R95 ;  /* 0x00007610625f7816 */ /* 0x040fe2000000005f */
[----:B------:R-:W-:Y:S01]  /*9ab0*/  HFMA2.BF16_V2 R8, R7, R10, -RZ ;  /* 0x0000000a07087231 */ /* 0x000fe200003000ff */
[----:B------:R-:W-:Y:S01]  /*9ac0*/  PRMT R97, R98, 0x7632, R97 ;  /* 0x0000763262617816 */ /* 0x000fe20000000061 */
[----:B------:R-:W-:Y:S01]  /*9ad0*/  HMUL2.BF16_V2 R10, R6, R99 ;  /* 0x00000063060a7232 */ /* 0x000fe20000200000 */
[----:B------:R-:W-:Y:S01]  /*9ae0*/  SHF.L.U32 R95, R95, 0x10, RZ ;  /* 0x000000105f5f7819 */ /* 0x000fe200000006ff */
[----:B------:R-:W-:Y:S01]  /*9af0*/  IMAD.U32 R9, R9, 0x10000, RZ ;  /* 0x0001000009097824 */ /* 0x000fe200078e00ff */
[----:B------:R-:W-:Y:S01]  /*9b00*/  BSSY.RECONVERGENT B1, `(.L_x_16663) ;  /* 0x0000039000017945 */ /* 0x000fe20003800200 */
[----:B------:R-:W-:-:S02]  /*9b10*/  IMAD.U32 R102, R97, 0x10000, RZ ;  /* 0x0001000061667824 */ /* 0x000fc400078e00ff */
[----:B------:R-:W-:Y:S01]  /*9b20*/  FADD.FTZ R11, R11, R96 ;  /* 0x000000600b0b7221 */ /* 0x000fe20000010000 */
[----:B------:R-:W-:Y:S02]  /*9b30*/  IMAD.U32 R94, R94, 0x10000, RZ ;  /* 0x000100005e5e7824 */ /* 0x000fe400078e00ff */
[----:B------:R-:W-:Y:S01]  /*9b40*/  FADD.FTZ R99, R95, R102 ;  /* 0x000000665f637221 */ /* 0x000fe20000010000 */
[----:B------:R-:W-:Y:S02]  /*9b50*/  HFMA2.BF16_V2 R95, R7, R100, -RZ ;  /* 0x00000064075f7231 */ /* 0x000fe400003000ff */
[--C-:B------:R-:W-:Y:S01]  /*9b60*/  FADD.FTZ R98, R9, R94.reuse ;  /* 0x0000005e09627221 */ /* 0x100fe20000010000 */
[C---:B------:R-:W-:Y:S01]  /*9b70*/  PRMT R9, R8.reuse, 0x7632, R9 ;  /* 0x0000763208097816 */ /* 0x040fe20000000009 */
[----:B------:R-:W-:Y:S01]  /*9b80*/  IMAD.U32 R8, R8, 0x10000, RZ ;  /* 0x0001000008087824 */ /* 0x000fe200078e00ff */
[C---:B------:R-:W-:Y:S01]  /*9b90*/  PRMT R94, R10.reuse, 0x7632, R94 ;  /* 0x000076320a5e7816 */ /* 0x040fe2000000005e */
[----:B------:R-:W-:Y:S01]  /*9ba0*/  IMAD.U32 R10, R10, 0x10000, RZ ;  /* 0x000100000a0a7824 */ /* 0x000fe200078e00ff */
[----:B------:R-:W-:Y:S01]  /*9bb0*/  PRMT R97, R95, 0x7632, R97 ;  /* 0x000076325f617816 */ /* 0x000fe20000000061 */
[----:B------:R-:W-:Y:S01]  /*9bc0*/  IMAD.U32 R9, R9, 0x10000, RZ ;  /* 0x0001000009097824 */ /* 0x000fe200078e00ff */
[----:B------:R-:W-:Y:S01]  /*9bd0*/  SHF.L.U32 R101, R94, 0x10, RZ ;  /* 0x000000105e657819 */ /* 0x000fe200000006ff */
[----:B------:R-:W-:Y:S01]  /*9be0*/  FADD.FTZ R98, R98, R99 ;  /* 0x0000006362627221 */ /* 0x000fe20000010000 */
[----:B------:R-:W-:Y:S01]  /*9bf0*/  SHF.L.U32 R95, R95, 0x10, RZ ;  /* 0x000000105f5f7819 */ /* 0x000fe200000006ff */
[----:B------:R-:W-:-:S02]  /*9c00*/  IMAD.U32 R94, R97, 0x10000, RZ ;  /* 0x00010000615e7824 */ /* 0x000fc400078e00ff */
[----:B------:R-:W-:Y:S01]  /*9c10*/  FADD.FTZ R8, R8, R9 ;  /* 0x0000000908087221 */ /* 0x000fe20000010000 */
[----:B------:R-:W-:Y:S01]  /*9c20*/  FADD.FTZ R101, R10, R101 ;  /* 0x000000650a657221 */ /* 0x000fe20000010000 */
[----:B------:R0:W5:Y:S01]  /*9c30*/  LDG.E.CONSTANT R9, desc[UR6][R14.64+0x1200] ;  /* 0x001200060e097981 */ /* 0x000162000c1e9900 */
[----:B------:R-:W-:Y:S02]  /*9c40*/  FADD.FTZ R95, R95, R94 ;  /* 0x0000005e5f5f7221 */ /* 0x000fe40000010000 */
[----:B------:R-:W-:Y:S01]  /*9c50*/  FADD.FTZ R98, R98, R101 ;  /* 0x0000006562627221 */ /* 0x000fe20000010000 */
[----:B------:R0:W5:Y:S04]  /*9c60*/  LDG.E.CONSTANT R10, desc[UR6][R14.64+0x1204] ;  /* 0x001204060e0a7981 */ /* 0x000168000c1e9900 */
        /* <DEDUP_REMOVED lines=34> */
.L_x_16664:
[----:B------:R-:W-:Y:S05]  /*9e90*/  BSYNC.RECONVERGENT B1 ;  /* 0x0000000000017941 */ /* 0x000fea0003800200 */
.L_x_16663:
[----:B------:R0:W5:Y:S02]  /*9ea0*/  LDG.E.CONSTANT R99, desc[UR6][R14.64+0x1400] ;  /* 0x001400060e637981 */ /* 0x000164000c1e9900 */
[----:B-----5:R-:W-:Y:S02]  /*9eb0*/  HMUL2.BF16_V2 R9, R4, R9 ;  /* 0x0000000904097232 */ /* 0x020fe40000200000 */
[----:B------:R-:W-:Y:S02]  /*9ec0*/  HFMA2.BF16_V2 R10, R5, R10, -RZ ;  /* 0x0000000a050a7231 */ /* 0x000fe400003000ff */
[----:B------:R-:W-:Y:S01]  /*9ed0*/  HMUL2.BF16_V2 R96, R6, R97 ;  /* 0x0000006106607232 */ /* 0x000fe20000200000 */
[----:B------:R0:W5:Y:S01]  /*9ee0*/  LDG.E.CONSTANT R100, desc[UR6][R14.64+0x1404] ;  /* 0x001404060e647981 */ /* 0x000162000c1e9900 */
[--C-:B------:R-:W-:Y:S01]  /*9ef0*/  FADD.FTZ R11, R11, R8.reuse ;  /* 0x000000080b0b7221 */ /* 0x100fe20000010000 */
        /* <DEDUP_REMOVED lines=40> */
.L_x_16666:
[----:B------:R-:W-:Y:S05]  /*a180*/  BSYNC.RECONVERGENT B1 ;  /* 0x0000000000017941 */ /* 0x000fea0003800200 */
.L_x_16665:
        /* <DEDUP_REMOVED lines=17> */
[--C-:B------:R-:W-:Y:S01]  /*a2a0*/  FADD.FTZ R96, R96, R97.reuse ;  /* 0x0000006160607221 */ /* 0x100fe20000010000 */
        /* <DEDUP_REMOVED lines=63> */
.L_x_16668:
[----:B------:R-:W-:Y:S05]  /*a6a0*/  BSYNC.RECONVERGENT B1 ;  /* 0x0000000000017941 */ /* 0x000fea0003800200 */
.L_x_16667:
        /* <DEDUP_REMOVED lines=47> */
.L_x_16670:
[----:B------:R-:W-:Y:S05]  /*a9a0*/  BSYNC.RECONVERGENT B1 ;  /* 0x0000000000017941 */ /* 0x000fea0003800200 */
.L_x_16669:
        /* <DEDUP_REMOVED lines=77> */
.L_x_16672:
[----:B------:R-:W-:Y:S05]  /*ae80*/  BSYNC.RECONVERGENT B1 ;  /* 0x0000000000017941 */ /* 0x000fea0003800200 */
.L_x_16671:
        /* <DEDUP_REMOVED lines=46> */
.L_x_16674:
[----:B------:R-:W-:Y:S05]  /*b170*/  BSYNC.RECONVERGENT B1 ;  /* 0x0000000000017941 */ /* 0x000fea0003800200 */
.L_x_16673:
        /* <DEDUP_REMOVED lines=81> */
.L_x_16676:
[----:B------:R-:W-:Y:S05]  /*b690*/  BSYNC.RECONVERGENT B1 ;  /* 0x0000000000017941 */ /* 0x000fea0003800200 */
.L_x_16675:
        /* <DEDUP_REMOVED lines=47> */
.L_x_16678:
[----:B------:R-:W-:Y:S05]  /*b990*/  BSYNC.RECONVERGENT B1 ;  /* 0x0000000000017941 */ /* 0x000fea0003800200 */
.L_x_16677:
        /* <DEDUP_REMOVED lines=77> */
.L_x_16680:
[----:B------:R-:W-:Y:S05]  /*be70*/  BSYNC.RECONVERGENT B1 ;  /* 0x0000000000017941 */ /* 0x000fea0003800200 */
.L_x_16679:
        /* <DEDUP_REMOVED lines=46> */
.L_x_16682:
[----:B------:R-:W-:Y:S05]  /*c160*/  BSYNC.RECONVERGENT B1 ;  /* 0x0000000000017941 */ /* 0x000fea0003800200 */
.L_x_16681:
        /* <DEDUP_REMOVED lines=81> */
.L_x_16684:
[----:B------:R-:W-:Y:S05]  /*c680*/  BSYNC.RECONVERGENT B1 ;  /* 0x0000000000017941 */ /* 0x000fea0003800200 */
.L_x_16683:
        /* <DEDUP_REMOVED lines=47> */
.L_x_16686:
[----:B------:R-:W-:Y:S05]  /*c980*/  BSYNC.RECONVERGENT B1 ;  /* 0x0000000000017941 */ /* 0x000fea0003800200 */
.L_x_16685:
        /* <DEDUP_REMOVED lines=77> */
.L_x_16688:
[----:B------:R-:W-:Y:S05]  /*ce60*/  BSYNC.RECONVERGENT B1 ;  /* 0x0000000000017941 */ /* 0x000fea0003800200 */
.L_x_16687:
        /* <DEDUP_REMOVED lines=15> */
[C---:B01234-:R-:W-:Y:S01]  /*cf60*/  IADD3 R15, PT, PT, R93.reuse, 0x2, RZ ;  /* 0x000000025d0f7810 */ /* 0x05ffe20007ffe0ff */
[C---:B------:R-:W-:Y:S01]  /*cf70*/  VIADD R103, R93.reuse, 0x3 ;  /* 0x000000035d677836 */ /* 0x040fe20000000000 */
[----:B-----5:R-:W-:Y:S01]  /*cf80*/  PRMT R14, R100, 0x7632, R14 ;  /* 0x00007632640e7816 */ /* 0x020fe2000000000e */
[----:B------:R-:W-:Y:S01]  /*cf90*/  VIADD R105, R93, 0x4 ;  /* 0x000000045d697836 */ /* 0x000fe20000000000 */
[-C--:B------:R-:W-:Y:S02]  /*cfa0*/  ISETP.GE.AND P1, PT, R15, R54.reuse, PT ;  /* 0x000000360f00720c */ /* 0x080fe40003f26270 */
[----:B------:R-:W-:Y:S02]  /*cfb0*/  IADD3 R15, PT, PT, R93, 0x5, RZ ;  /* 0x000000055d0f7810 */ /* 0x000fe40007ffe0ff */
[-C--:B------:R-:W-:Y:S01]  /*cfc0*/  ISETP.GE.AND P6, PT, R103, R54.reuse, PT ;  /* 0x000000366700720c */ /* 0x080fe20003fc6270 */
[----:B------:R-:W-:Y:S01]  /*cfd0*/  VIADD R103, R93, 0x6 ;  /* 0x000000065d677836 */ /* 0x000fe20000000000 */
[-C--:B------:R-:W-:Y:S01]  /*cfe0*/  ISETP.GE.AND P5, PT, R105, R54.reuse, PT ;  /* 0x000000366900720c */ /* 0x080fe20003fa6270 */
[----:B------:R-:W-:Y:S01]  /*cff0*/  VIADD R105, R93, 0x7 ;  /* 0x000000075d697836 */ /* 0x000fe20000000000 */
[----:B------:R-:W-:-:S02]  /*d000*/  ISETP.GE.AND P4, PT, R15, R54, PT ;  /* 0x000000360f00720c */ /* 0x000fc40003f86270 */
[----:B------:R-:W-:Y:S02]  /*d010*/  IADD3 R15, PT, PT, R93, 0x1, RZ ;  /* 0x000000015d0f7810 */ /* 0x000fe40007ffe0ff */
[----:B------:R-:W-:Y:S02]  /*d020*/  SEL R100, R100, RZ, !P1 ;  /* 0x000000ff64647207 */ /* 0x000fe40004800000 */
[-C--:B------:R-:W-:Y:S02]  /*d030*/  ISETP.GE.AND P1, PT, R15, R54.reuse, PT ;  /* 0x000000360f00720c */ /* 0x080fe40003f26270 */
[-C--:B------:R-:W-:Y:S02]  /*d040*/  ISETP.GE.AND P3, PT, R103, R54.reuse, PT ;  /* 0x000000366700720c */ /* 0x080fe40003f66270 */
[----:B------:R-:W-:Y:S02]  /*d050*/  ISETP.GE.AND P2, PT, R105, R54, PT ;  /* 0x000000366900720c */ /* 0x000fe40003f46270 */
[----:B------:R-:W-:-:S02]  /*d060*/  SEL R15, R14, RZ, !P6 ;  /* 0x000000ff0e0f7207 */ /* 0x000fc40007000000 */
[----:B------:R-:W-:Y:S02]  /*d070*/  ISETP.GE.AND P6, PT, R93, R54, PT ;  /* 0x000000365d00720c */ /* 0x000fe40003fc6270 */
[----:B------:R-:W-:Y:S02]  /*d080*/  PRMT R103, R101, 0x7632, R103 ;  /* 0x0000763265677816 */ /* 0x000fe40000000067 */
[----:B------:R-:W-:Y:S02]  /*d090*/  PRMT R105, R102, 0x7632, R105 ;  /* 0x0000763266697816 */ /* 0x000fe40000000069 */
[C---:B------:R-:W-:Y:S02]  /*d0a0*/  PRMT R14, R99.reuse, 0x7632, R14 ;  /* 0x00007632630e7816 */ /* 0x040fe4000000000e */
        /* <DEDUP_REMOVED lines=10> */
.L_x_16690:
[----:B------:R-:W-:Y:S05]  /*d150*/  BSYNC.RECONVERGENT B1 ;  /* 0x0000000000017941 */ /* 0x000fea0003800200 */
.L_x_16689:
[----:B------:R-:W-:Y:S01]  /*d160*/  SHF.L.U32 R10, R10, 0x10, RZ ;  /* 0x000000100a0a7819 */ /* 0x000fe200000006ff */
[----:B------:R-:W-:Y:S02]  /*d170*/  IMAD.U32 R8, R8, 0x10000, RZ ;  /* 0x0001000008087824 */ /* 0x000fe400078e00ff */
[----:B------:R-:W-:Y:S02]  /*d180*/  HFMA2.BF16_V2 R99, R4, R99, -RZ ;  /* 0x0000006304637231 */ /* 0x000fe400003000ff */
[----:B------:R-:W-:Y:S02]  /*d190*/  IMAD.U32 R9, R9, 0x10000, RZ ;  /* 0x0001000009097824 */ /* 0x000fe400078e00ff */
[----:B012345:R-:W-:Y:S02]  /*d1a0*/  HMUL2.BF16_V2 R14, R5, R100 ;  /* 0x00000064050e7232 */ /* 0x03ffe40000200000 */
[----:B------:R-:W-:Y:S01]  /*d1b0*/  IMAD.U32 R95, R95, 0x10000, RZ ;  /* 0x000100005f5f7824 */ /* 0x000fe200078e00ff */
[----:B------:R-:W-:Y:S01]  /*d1c0*/  SHF.L.U32 R97, R97, 0x10, RZ ;  /* 0x0000001061617819 */ /* 0x000fe200000006ff */
[--C-:B------:R-:W-:Y:S01]  /*d1d0*/  FADD.FTZ R8, R8, R9.reuse ;  /* 0x0000000908087221 */ /* 0x100fe20000010000 */
[C---:B------:R-:W-:Y:S01]  /*d1e0*/  PRMT R9, R99.reuse, 0x7610, R9 ;  /* 0x0000761063097816 */ /* 0x040fe20000000009 */
[----:B------:R-:W-:Y:S01]  /*d1f0*/  FADD.FTZ R95, R10, R95 ;  /* 0x0000005f0a5f7221 */ /* 0x000fe20000010000 */
[----:B------:R-:W-:Y:S01]  /*d200*/  PRMT R10, R99, 0x7632, R10 ;  /* 0x00007632630a7816 */ /* 0x000fe2000000000a */
[----:B------:R-:W-:Y:S01]  /*d210*/  IMAD.U32 R96, R96, 0x10000, RZ ;  /* 0x0001000060607824 */ /* 0x000fe200078e00ff */
[C---:B------:R-:W-:Y:S01]  /*d220*/  PRMT R15, R14.reuse, 0x7632, R15 ;  /* 0x000076320e0f7816 */ /* 0x040fe2000000000f */
[----:B------:R-:W-:Y:S01]  /*d230*/  IMAD.U32 R9, R9, 0x10000, RZ ;  /* 0x0001000009097824 */ /* 0x000fe200078e00ff */
[----:B------:R-:W-:Y:S01]  /*d240*/  SHF.L.U32 R14, R14, 0x10, RZ ;  /* 0x000000100e0e7819 */ /* 0x000fe200000006ff */
[----:B------:R-:W-:-:S02]  /*d250*/  IMAD.U32 R10, R10, 0x10000, RZ ;  /* 0x000100000a0a7824 */ /* 0x000fc400078e00ff */
[----:B------:R-:W-:Y:S01]  /*d260*/  FADD.FTZ R96, R96, R97 ;  /* 0x0000006160607221 */ /* 0x000fe20000010000 */
[----:B------:R-:W-:Y:S02]  /*d270*/  IMAD.U32 R15, R15, 0x10000, RZ ;  /* 0x000100000f0f7824 */ /* 0x000fe400078e00ff */
[----:B------:R-:W-:Y:S01]  /*d280*/  FADD.FTZ R95, R8, R95 ;  /* 0x0000005f085f7221 */ /* 0x000fe20000010000 */
[----:B------:R-:W-:Y:S01]  /*d290*/  FADD.FTZ R97, R9, R10 ;  /* 0x0000000a09617221 */ /* 0x000fe20000010000 */
[----:B------:R-:W-:Y:S02]  /*d2a0*/  HMUL2.BF16_V2 R10, R6, R101 ;  /* 0x00000065060a7232 */ /* 0x000fe40000200000 */
[----:B------:R-:W-:Y:S01]  /*d2b0*/  FADD.FTZ R100, R14, R15 ;  /* 0x0000000f0e647221 */ /* 0x000fe20000010000 */
[C---:B------:R-:W-:Y:S02]  /*d2c0*/  HFMA2.BF16_V2 R8, R7.reuse, R94, -RZ ;  /* 0x0000005e07087231 */ /* 0x040fe400003000ff */
[----:B------:R-:W-:Y:S01]  /*d2d0*/  FADD.FTZ R95, R95, R96 ;  /* 0x000000605f5f7221 */ /* 0x000fe20000010000 */
[----:B------:R-:W-:Y:S01]  /*d2e0*/  HFMA2.BF16_V2 R15, R7, R102, -RZ ;  /* 0x00000066070f7231 */ /* 0x000fe200003000ff */
[C---:B------:R-:W-:Y:S01]  /*d2f0*/  PRMT R14, R10.reuse, 0x7632, R14 ;  /* 0x000076320a0e7816 */ /* 0x040fe2000000000e */
[----:B------:R-:W-:Y:S01]  /*d300*/  IMAD.U32 R10, R10, 0x10000, RZ ;  /* 0x000100000a0a7824 */ /* 0x000fe200078e00ff */
[C---:B------:R-:W-:Y:S01]  /*d310*/  PRMT R9, R8.reuse, 0x7632, R9 ;  /* 0x0000763208097816 */ /* 0x040fe20000000009 */
[----:B------:R-:W-:Y:S01]  /*d320*/  IMAD.U32 R8, R8, 0x10000, RZ ;  /* 0x0001000008087824 */ /* 0x000fe200078e00ff */
[----:B------:R-:W-:Y:S01]  /*d330*/  PRMT R94, R15, 0x7632, R94 ;  /* 0x000076320f5e7816 */ /* 0x000fe2000000005e */
[----:B------:R-:W-:Y:S01]  /*d340*/  FADD.FTZ R97, R97, R100 ;  /* 0x0000006461617221 */ /* 0x000fe20000010000 */
[----:B------:R-:W-:Y:S01]  /*d350*/  SHF.L.U32 R99, R14, 0x10, RZ ;  /* 0x000000100e637819 */ /* 0x000fe200000006ff */
[----:B------:R-:W-:Y:S01]  /*d360*/  IMAD.U32 R9, R9, 0x10000, RZ ;  /* 0x0001000009097824 */ /* 0x000fe200078e00ff */
[----:B------:R-:W-:Y:S01]  /*d370*/  SHF.L.U32 R15, R15, 0x10, RZ ;  /* 0x000000100f0f7819 */ /* 0x000fe200000006ff */
[----:B------:R-:W-:Y:S01]  /*d380*/  IMAD.U32 R94, R94, 0x10000, RZ ;  /* 0x000100005e5e7824 */ /* 0x000fe200078e00ff */
[----:B------:R-:W-:Y:S01]  /*d390*/  BSSY.RECONVERGENT B1, `(.L_x_16691) ;  /* 0x0000029000017945 */ /* 0x000fe20003800200 */
[----:B------:R-:W-:Y:S01]  /*d3a0*/  FADD.FTZ R10, R10, R99 ;  /* 0x000000630a0a7221 */ /* 0x000fe20000010000 */
[----:B------:R-:W-:Y:S01]  /*d3b0*/  FADD.FTZ R8, R8, R9 ;  /* 0x0000000908087221 */ /* 0x000fe20000010000 */
[----:B------:R-:W-:Y:S01]  /*d3c0*/  FADD.FTZ R15, R15, R94 ;  /* 0x0000005e0f0f7221 */ /* 0x000fe20000010000 */
[----:B------:R-:W-:Y:S01]  /*d3d0*/  FADD.FTZ R36, R11, R36 ;  /* 0x000000240b247221 */ /* 0x000fe20000010000 */
[----:B------:R-:W-:Y:S01]  /*d3e0*/  FADD.FTZ R10, R97, R10 ;  /* 0x0000000a610a7221 */ /* 0x000fe20000010000 */
[----:B------:R-:W-:Y:S01]  /*d3f0*/  FADD.FTZ R37, R98, R37 ;  /* 0x0000002562257221 */ /* 0x000fe20000010000 */
[----:B------:R-:W-:-:S02]  /*d400*/  FADD.FTZ R95, R95, R8 ;  /* 0x000000085f5f7221 */ /* 0x000fc40000010000 */
[----:B------:R-:W-:Y:S01]  /*d410*/  FADD.FTZ R10, R10, R15 ;  /* 0x0000000f0a0a7221 */ /* 0x000fe20000010000 */
[----:B------:R-:W-:Y:S06]  /*d420*/  @P0 BRA `(.L_x_16692) ;  /* 0x00000000007c0947 */ /* 0x000fec0003800000 */
[C---:B------:R-:W-:Y:S01]  /*d430*/  VIADD R9, R93.reuse, 0x2 ;  /* 0x000000025d097836 */ /* 0x040fe20000000000 */
[C---:B------:R-:W-:Y:S01]  /*d440*/  IADD3 R11, PT, PT, R93.reuse, 0x3, RZ ;  /* 0x000000035d0b7810 */ /* 0x040fe20007ffe0ff */
[----:B------:R-:W-:Y:S01]  /*d450*/  VIADD R15, R93, 0x4 ;  /* 0x000000045d0f7836 */ /* 0x000fe20000000000 */
[----:B------:R-:W-:Y:S02]  /*d460*/  PRMT R8, R58, 0x7632, R8 ;  /* 0x000076323a087816 */ /* 0x000fe40000000008 */
[-C--:B------:R-:W-:Y:S01]  /*d470*/  ISETP.GE.AND P1, PT, R9, R54.reuse, PT ;  /* 0x000000360900720c */ /* 0x080fe20003f26270 */
[----:B------:R-:W-:Y:S01]  /*d480*/  VIADD R9, R93, 0x5 ;  /* 0x000000055d097836 */ /* 0x000fe20000000000 */
[-C--:B------:R-:W-:Y:S01]  /*d490*/  ISETP.GE.AND P5, PT, R15, R54.reuse, PT ;  /* 0x000000360f00720c */ /* 0x080fe20003fa6270 */
[----:B------:R-:W-:Y:S01]  /*d4a0*/  VIADD R15, R93, 0x7 ;  /* 0x000000075d0f7836 */ /* 0x000fe20000000000 */
[-C--:B------:R-:W-:Y:S02]  /*d4b0*/  ISETP.GE.AND P6, PT, R11, R54.reuse, PT ;  /* 0x000000360b00720c */ /* 0x080fe40003fc6270 */
[----:B------:R-:W-:Y:S01]  /*d4c0*/  ISETP.GE.AND P4, PT, R9, R54, PT ;  /* 0x000000360900720c */ /* 0x000fe20003f86270 */
[C---:B------:R-:W-:Y:S01]  /*d4d0*/  VIADD R9, R93.reuse, 0x1 ;  /* 0x000000015d097836 */ /* 0x040fe20000000000 */
[----:B------:R-:W-:-:S02]  /*d4e0*/  IADD3 R11, PT, PT, R93, 0x6, RZ ;  /* 0x000000065d0b7810 */ /* 0x000fc40007ffe0ff */
[----:B------:R-:W-:Y:S02]  /*d4f0*/  SEL R58, R58, RZ, !P1 ;  /* 0x000000ff3a3a7207 */ /* 0x000fe40004800000 */
[-C--:B------:R-:W-:Y:S02]  /*d500*/  ISETP.GE.AND P1, PT, R9, R54.reuse, PT ;  /* 0x000000360900720c */ /* 0x080fe40003f26270 */
[-C--:B------:R-:W-:Y:S02]  /*d510*/  ISETP.GE.AND P3, PT, R11, R54.reuse, PT ;  /* 0x000000360b00720c */ /* 0x080fe40003f66270 */
[-C--:B------:R-:W-:Y:S02]  /*d520*/  ISETP.GE.AND P2, PT, R15, R54.reuse, PT ;  /* 0x000000360f00720c */ /* 0x080fe40003f46270 */
[----:B------:R-:W-:Y:S02]  /*d530*/  SEL R9, R8, RZ, !P6 ;  /* 0x000000ff08097207 */ /* 0x000fe40007000000 */
[----:B------:R-:W-:-:S02]  /*d540*/  ISETP.GE.AND P6, PT, R93, R54, PT ;  /* 0x000000365d00720c */ /* 0x000fc40003fc6270 */
[----:B------:R-:W-:Y:S02]  /*d550*/  PRMT R11, R59, 0x7632, R11 ;  /* 0x000076323b0b7816 */ /* 0x000fe4000000000b */
        /* <DEDUP_REMOVED lines=12> */
.L_x_16692:
[----:B------:R-:W-:Y:S05]  /*d620*/  BSYNC.RECONVERGENT B1 ;  /* 0x0000000000017941 */ /* 0x000fea0003800200 */
.L_x_16691:
[----:B------:R-:W-:Y:S02]  /*d630*/  HMUL2.BF16_V2 R8, R4, R57 ;  /* 0x0000003904087232 */ /* 0x000fe40000200000 */
[----:B------:R-:W-:Y:S02]  /*d640*/  HFMA2.BF16_V2 R58, R5, R58, -RZ ;  /* 0x0000003a053a7231 */ /* 0x000fe400003000ff */
[----:B------:R-:W-:Y:S01]  /*d650*/  HMUL2.BF16_V2 R14, R6, R59 ;  /* 0x0000003b060e7232 */ /* 0x000fe20000200000 */
[----:B------:R-:W-:Y:S01]  /*d660*/  BSSY.RECONVERGENT B1, `(.L_x_16693) ;  /* 0x0000027000017945 */ /* 0x000fe20003800200 */
[----:B------:R-:W-:Y:S01]  /*d670*/  FADD.FTZ R39, R10, R39 ;  /* 0x000000270a277221 */ /* 0x000fe20000010000 */
[----:B------:R-:W-:Y:S01]  /*d680*/  FADD.FTZ R38, R95, R38 ;  /* 0x000000265f267221 */ /* 0x000fe20000010000 */
[----:B------:R-:W-:Y:S02]  /*d690*/  PRMT R9, R8, 0x7632, R9 ;  /* 0x0000763208097816 */ /* 0x000fe40000000009 */
[----:B------:R-:W-:-:S02]  /*d6a0*/  PRMT R10, R58, 0x7610, R10 ;  /* 0x000076103a0a7816 */ /* 0x000fc4000000000a */
[----:B------:R-:W-:Y:S02]  /*d6b0*/  PRMT R11, R58, 0x7632, R11 ;  /* 0x000076323a0b7816 */ /* 0x000fe4000000000b */
[----:B------:R-:W-:Y:S01]  /*d6c0*/  PRMT R15, R14, 0x7632, R15 ;  /* 0x000076320e0f7816 */ /* 0x000fe2000000000f */
[----:B------:R-:W-:Y:S06]  /*d6d0*/  @P0 BRA `(.L_x_16694) ;  /* 0x00000000007c0947 */ /* 0x000fec0003800000 */
[C---:B------:R-:W-:Y:S01]  /*d6e0*/  VIADD R59, R93.reuse, 0x3 ;  /* 0x000000035d3b7836 */ /* 0x040fe20000000000 */
[C---:B------:R-:W-:Y:S01]  /*d6f0*/  IADD3 R57, PT, PT, R93.reuse, 0x2, RZ ;  /* 0x000000025d397810 */ /* 0x040fe20007ffe0ff */
[----:B------:R-:W-:Y:S01]  /*d700*/  VIADD R95, R93, 0x4 ;  /* 0x000000045d5f7836 */ /* 0x000fe20000000000 */
[----:B------:R-:W-:Y:S02]  /*d710*/  PRMT R58, R63, 0x7632, R58 ;  /* 0x000076323f3a7816 */ /* 0x000fe4000000003a */
[-C--:B------:R-:W-:Y:S01]  /*d720*/  ISETP.GE.AND P6, PT, R59, R54.reuse, PT ;  /* 0x000000363b00720c */ /* 0x080fe20003fc6270 */
[----:B------:R-:W-:Y:S01]  /*d730*/  VIADD R59, R93, 0x6 ;  /* 0x000000065d3b7836 */ /* 0x000fe20000000000 */
[-C--:B------:R-:W-:Y:S02]  /*d740*/  ISETP.GE.AND P1, PT, R57, R54.reuse, PT ;  /* 0x000000363900720c */ /* 0x080fe40003f26270 */
[----:B------:R-:W-:Y:S02]  /*d750*/  IADD3 R57, PT, PT, R93, 0x5, RZ ;  /* 0x000000055d397810 */ /* 0x000fe40007ffe0ff */
[-C--:B------:R-:W-:Y:S01]  /*d760*/  ISETP.GE.AND P5, PT, R95, R54.reuse, PT ;  /* 0x000000365f00720c */ /* 0x080fe20003fa6270 */
[----:B------:R-:W-:Y:S01]  /*d770*/  VIADD R95, R93, 0x7 ;  /* 0x000000075d5f7836 */ /* 0x000fe20000000000 */
[----:B------:R-:W-:-:S02]  /*d780*/  ISETP.GE.AND P3, PT, R59, R54, PT ;  /* 0x000000363b00720c */ /* 0x000fc40003f66270 */
[-C--:B------:R-:W-:Y:S02]  /*d790*/  ISETP.GE.AND P4, PT, R57, R54.reuse, PT ;  /* 0x000000363900720c */ /* 0x080fe40003f86270 */
[----:B------:R-:W-:Y:S02]  /*d7a0*/  IADD3 R59, PT, PT, R93, 0x1, RZ ;  /* 0x000000015d3b7810 */ /* 0x000fe40007ffe0ff */
[C---:B------:R-:W-:Y:S02]  /*d7b0*/  PRMT R57, R62.reuse, 0x7632, R57 ;  /* 0x000076323e397816 */ /* 0x040fe40000000039 */
[----:B------:R-:W-:Y:S02]  /*d7c0*/  SEL R62, R62, RZ, !P1 ;  /* 0x000000ff3e3e7207 */ /* 0x000fe40004800000 */
[-C--:B------:R-:W-:Y:S02]  /*d7d0*/  ISETP.GE.AND P1, PT, R59, R54.reuse, PT ;  /* 0x000000363b00720c */ /* 0x080fe40003f26270 */
[----:B------:R-:W-:-:S02]  /*d7e0*/  ISETP.GE.AND P2, PT, R95, R54, PT ;  /* 0x000000365f00720c */ /* 0x000fc40003f46270 */
[----:B------:R-:W-:Y:S02]  /*d7f0*/  SEL R59, R57, RZ, !P6 ;  /* 0x000000ff393b7207 */ /* 0x000fe40007000000 */
[----:B------:R-:W-:Y:S02]  /*d800*/  ISETP.GE.AND P6, PT, R93, R54, PT ;  /* 0x000000365d00720c */ /* 0x000fe40003fc6270 */
        /* <DEDUP_REMOVED lines=12> */
.L_x_16694:
[----:B------:R-:W-:Y:S05]  /*d8d0*/  BSYNC.RECONVERGENT B1 ;  /* 0x0000000000017941 */ /* 0x000fea0003800200 */
.L_x_16693:
[----:B------:R-:W-:Y:S01]  /*d8e0*/  SHF.L.U32 R10, R10, 0x10, RZ ;  /* 0x000000100a0a7819 */ /* 0x000fe200000006ff */
[----:B------:R-:W-:Y:S02]  /*d8f0*/  IMAD.U32 R8, R8, 0x10000, RZ ;  /* 0x0001000008087824 */ /* 0x000fe400078e00ff */
[----:B------:R-:W-:Y:S02]  /*d900*/  HFMA2.BF16_V2 R61, R4, R61, -RZ ;  /* 0x0000003d043d7231 */ /* 0x000fe400003000ff */
[----:B------:R-:W-:Y:S01]  /*d910*/  IMAD.U32 R9, R9, 0x10000, RZ ;  /* 0x0001000009097824 */ /* 0x000fe200078e00ff */
[----:B------:R-:W-:Y:S01]  /*d920*/  SHF.L.U32 R15, R15, 0x10, RZ ;  /* 0x000000100f0f7819 */ /* 0x000fe200000006ff */
[----:B------:R-:W-:Y:S02]  /*d930*/  IMAD.U32 R11, R11, 0x10000, RZ ;  /* 0x000100000b0b7824 */ /* 0x000fe400078e00ff */
[----:B------:R-:W-:Y:S02]  /*d940*/  HMUL2.BF16_V2 R62, R5, R62 ;  /* 0x0000003e053e7232 */ /* 0x000fe40000200000 */
[----:B------:R-:W-:Y:S01]  /*d950*/  FADD.FTZ R8, R8, R9 ;  /* 0x0000000908087221 */ /* 0x000fe20000010000 */
[----:B------:R-:W-:-:S02]  /*d960*/  IMAD.U32 R14, R14, 0x10000, RZ ;  /* 0x000100000e0e7824 */ /* 0x000fc400078e00ff */
[----:B------:R-:W-:Y:S01]  /*d970*/  FADD.FTZ R11, R10, R11 ;  /* 0x0000000b0a0b7221 */ /* 0x000fe20000010000 */
[C---:B------:R-:W-:Y:S01]  /*d980*/  PRMT R9, R61.reuse, 0x7610, R9 ;  /* 0x000076103d097816 */ /* 0x040fe20000000009 */
[----:B------:R-:W-:Y:S01]  /*d990*/  BSSY.RECONVERGENT B1, `(.L_x_16695) ;  /* 0x000003e000017945 */ /* 0x000fe20003800200 */
[----:B------:R-:W-:Y:S01]  /*d9a0*/  PRMT R10, R61, 0x7632, R10 ;  /* 0x000076323d0a7816 */ /* 0x000fe2000000000a */
[--C-:B------:R-:W-:Y:S01]  /*d9b0*/  FADD.FTZ R14, R14, R15.reuse ;  /* 0x0000000f0e0e7221 */ /* 0x100fe20000010000 */
[C---:B------:R-:W-:Y:S01]  /*d9c0*/  PRMT R15, R62.reuse, 0x7610, R15 ;  /* 0x000076103e0f7816 */ /* 0x040fe2000000000f */
[----:B------:R-:W-:Y:S01]  /*d9d0*/  IMAD.U32 R9, R9, 0x10000, RZ ;  /* 0x0001000009097824 */ /* 0x000fe200078e00ff */
[----:B------:R-:W-:Y:S01]  /*d9e0*/  PRMT R57, R62, 0x7632, R57 ;  /* 0x000076323e397816 */ /* 0x000fe20000000039 */
[----:B------:R-:W-:Y:S01]  /*d9f0*/  IMAD.U32 R10, R10, 0x10000, RZ ;  /* 0x000100000a0a7824 */ /* 0x000fe200078e00ff */
[----:B------:R-:W-:Y:S01]  /*da00*/  SHF.L.U32 R15, R15, 0x10, RZ ;  /* 0x000000100f0f7819 */ /* 0x000fe200000006ff */
[----:B------:R-:W-:Y:S01]  /*da10*/  FADD.FTZ R11, R8, R11 ;  /* 0x0000000b080b7221 */ /* 0x000fe20000010000 */
[----:B------:R-:W-:-:S02]  /*da20*/  HFMA2.BF16_V2 R8, R7, R60, -RZ ;  /* 0x0000003c07087231 */ /* 0x000fc400003000ff */
[----:B------:R-:W-:Y:S01]  /*da30*/  FADD.FTZ R59, R9, R10 ;  /* 0x0000000a093b7221 */ /* 0x000fe20000010000 */
[----:B------:R-:W-:Y:S02]  /*da40*/  IMAD.U32 R58, R57, 0x10000, RZ ;  /* 0x00010000393a7824 */ /* 0x000fe400078e00ff */
[----:B------:R-:W-:Y:S02]  /*da50*/  HMUL2.BF16_V2 R10, R6, R63 ;  /* 0x0000003f060a7232 */ /* 0x000fe40000200000 */
[----:B------:R-:W-:Y:S01]  /*da60*/  HFMA2.BF16_V2 R57, R7, R64, -RZ ;  /* 0x0000004007397231 */ /* 0x000fe200003000ff */
[C---:B------:R-:W-:Y:S01]  /*da70*/  PRMT R9, R8.reuse, 0x7632, R9 ;  /* 0x0000763208097816 */ /* 0x040fe20000000009 */
[--C-:B------:R-:W-:Y:S01]  /*da80*/  FADD.FTZ R60, R15, R58.reuse ;  /* 0x0000003a0f3c7221 */ /* 0x100fe20000010000 */
        /* <DEDUP_REMOVED lines=11> */
[----:B------:R-:W-:Y:S01]  /*db40*/  FADD.FTZ R11, R11, R14 ;  /* 0x0000000e0b0b7221 */ /* 0x000fe20000010000 */
[----:B------:R-:W-:Y:S02]  /*db50*/  FADD.FTZ R57, R57, R58 ;  /* 0x0000003a39397221 */ /* 0x000fe40000010000 */
[----:B------:R-:W-:Y:S01]  /*db60*/  FADD.FTZ R10, R59, R10 ;  /* 0x0000000a3b0a7221 */ /* 0x000fe20000010000 */
[----:B------:R-:W-:Y:S06]  /*db70*/  @P0 BRA `(.L_x_16696) ;  /* 0x00000000007c0947 */ /* 0x000fec0003800000 */
[C---:B------:R-:W-:Y:S01]  /*db80*/  VIADD R9, R93.reuse, 0x2 ;  /* 0x000000025d097836 */ /* 0x040fe20000000000 */
[C---:B------:R-:W-:Y:S01]  /*db90*/  IADD3 R15, PT, PT, R93.reuse, 0x3, RZ ;  /* 0x000000035d0f7810 */ /* 0x040fe20007ffe0ff */
[----:B------:R-:W-:Y:S01]  /*dba0*/  VIADD R59, R93, 0x4 ;  /* 0x000000045d3b7836 */ /* 0x000fe20000000000 */
[----:B------:R-:W-:Y:S02]  /*dbb0*/  PRMT R14, R67, 0x7632, R14 ;  /* 0x00007632430e7816 */ /* 0x000fe4000000000e */
[-C--:B------:R-:W-:Y:S02]  /*dbc0*/  ISETP.GE.AND P6, PT, R15, R54.reuse, PT ;  /* 0x000000360f00720c */ /* 0x080fe40003fc6270 */
[-C--:B------:R-:W-:Y:S01]  /*dbd0*/  ISETP.GE.AND P1, PT, R9, R54.reuse, PT ;  /* 0x000000360900720c */ /* 0x080fe20003f26270 */
[C---:B------:R-:W-:Y:S01]  /*dbe0*/  VIADD R9, R93.reuse, 0x5 ;  /* 0x000000055d097836 */ /* 0x040fe20000000000 */
[----:B------:R-:W-:Y:S02]  /*dbf0*/  IADD3 R15, PT, PT, R93, 0x6, RZ ;  /* 0x000000065d0f7810 */ /* 0x000fe40007ffe0ff */
[-C--:B------:R-:W-:Y:S01]  /*dc00*/  ISETP.GE.AND P5, PT, R59, R54.reuse, PT ;  /* 0x000000363b00720c */ /* 0x080fe20003fa6270 */
[----:B------:R-:W-:Y:S01]  /*dc10*/  VIADD R59, R93, 0x7 ;  /* 0x000000075d3b7836 */ /* 0x000fe20000000000 */
[-C--:B------:R-:W-:Y:S01]  /*dc20*/  ISETP.GE.AND P3, PT, R15, R54.reuse, PT ;  /* 0x000000360f00720c */ /* 0x080fe20003f66270 */
[----:B------:R-:W-:Y:S01]  /*dc30*/  VIADD R15, R93, 0x1 ;  /* 0x000000015d0f7836 */ /* 0x000fe20000000000 */
[----:B------:R-:W-:-:S02]  /*dc40*/  ISETP.GE.AND P4, PT, R9, R54, PT ;  /* 0x000000360900720c */ /* 0x000fc40003f86270 */
[C---:B------:R-:W-:Y:S02]  /*dc50*/  PRMT R9, R66.reuse, 0x7632, R9 ;  /* 0x0000763242097816 */ /* 0x040fe40000000009 */
[----:B------:R-:W-:Y:S02]  /*dc60*/  SEL R66, R66, RZ, !P1 ;  /* 0x000000ff42427207 */ /* 0x000fe40004800000 */
[-C--:B------:R-:W-:Y:S02]  /*dc70*/  ISETP.GE.AND P1, PT, R15, R54.reuse, PT ;  /* 0x000000360f00720c */ /* 0x080fe40003f26270 */
[-C--:B------:R-:W-:Y:S02]  /*dc80*/  ISETP.GE.AND P2, PT, R59, R54.reuse, PT ;  /* 0x000000363b00720c */ /* 0x080fe40003f46270 */
[----:B------:R-:W-:Y:S02]  /*dc90*/  SEL R15, R9, RZ, !P6 ;  /* 0x000000ff090f7207 */ /* 0x000fe40007000000 */
        /* <DEDUP_REMOVED lines=13> */
.L_x_16696:
[----:B------:R-:W-:Y:S05]  /*dd70*/  BSYNC.RECONVERGENT B1 ;  /* 0x0000000000017941 */ /* 0x000fea0003800200 */
.L_x_16695:
[----:B------:R-:W-:Y:S01]  /*dd80*/  FADD.FTZ R10, R10, R57 ;  /* 0x000000390a0a7221 */ /* 0x000fe20000010000 */
[----:B------:R-:W-:Y:S02]  /*dd90*/  HMUL2.BF16_V2 R65, R4, R65 ;  /* 0x0000004104417232 */ /* 0x000fe40000200000 */
[----:B------:R-:W-:Y:S02]  /*dda0*/  HFMA2.BF16_V2 R14, R5, R66, -RZ ;  /* 0x00000042050e7231 */ /* 0x000fe400003000ff */
[----:B------:R-:W-:Y:S01]  /*ddb0*/  HMUL2.BF16_V2 R57, R6, R67 ;  /* 0x0000004306397232 */ /* 0x000fe20000200000 */
[----:B------:R-:W-:Y:S01]  /*ddc0*/  BSSY.RECONVERGENT B1, `(.L_x_16697) ;  /* 0x0000026000017945 */ /* 0x000fe20003800200 */
[--C-:B------:R-:W-:Y:S01]  /*ddd0*/  FADD.FTZ R11, R11, R8.reuse ;  /* 0x000000080b0b7221 */ /* 0x100fe20000010000 */
[C---:B------:R-:W-:Y:S02]  /*dde0*/  PRMT R8, R65.reuse, 0x7610, R8 ;  /* 0x0000761041087816 */ /* 0x040fe40000000008 */
        /* <DEDUP_REMOVED lines=35> */
.L_x_16698:
[----:B------:R-:W-:Y:S05]  /*e020*/  BSYNC.RECONVERGENT B1 ;  /* 0x0000000000017941 */ /* 0x000fea0003800200 */
.L_x_16697:
        /* <DEDUP_REMOVED lines=13> */
[----:B------:R-:W-:Y:S01]  /*e100*/  FADD.FTZ R58, R57, R58 ;  /* 0x0000003a393a7221 */ /* 0x000fe20000010000 */
        /* <DEDUP_REMOVED lines=25> */
[----:B------:R-:W-:Y:S01]  /*e2a0*/  FADD.FTZ R59, R59, R60 ;  /* 0x0000003c3b3b7221 */ /* 0x000fe20000010000 */
        /* <DEDUP_REMOVED lines=20> */
[-C--:B------:R-:W-:Y:S02]  /*e3f0*/  ISETP.GE.AND P3, PT, R11, R54.reuse, PT ;  /* 0x000000360b00720c */ /* 0x080fe40003f66270 */
[----:B------:R-:W-:Y:S02]  /*e400*/  SEL R9, R8, RZ, !P6 ;  /* 0x000000ff08097207 */ /* 0x000fe40007000000 */
[-C--:B------:R-:W-:Y:S02]  /*e410*/  ISETP.GE.AND P2, PT, R57, R54.reuse, PT ;  /* 0x000000363900720c */ /* 0x080fe40003f46270 */
        /* <DEDUP_REMOVED lines=14> */
.L_x_16700:
[----:B------:R-:W-:Y:S05]  /*e500*/  BSYNC.RECONVERGENT B1 ;  /* 0x0000000000017941 */ /* 0x000fea0003800200 */
.L_x_16699:
[----:B------:R-:W-:Y:S02]  /*e510*/  HMUL2.BF16_V2 R8, R4, R73 ;  /* 0x0000004904087232 */ /* 0x000fe40000200000 */
[----:B------:R-:W-:Y:S02]  /*e520*/  HFMA2.BF16_V2 R10, R5, R74, -RZ ;  /* 0x0000004a050a7231 */ /* 0x000fe400003000ff */
[----:B------:R-:W-:Y:S01]  /*e530*/  FADD.FTZ R43, R14, R43 ;  /* 0x0000002b0e2b7221 */ /* 0x000fe20000010000 */
[----:B------:R-:W-:Y:S02]  /*e540*/  HMUL2.BF16_V2 R14, R6, R75 ;  /* 0x0000004b060e7232 */ /* 0x000fe40000200000 */
[----:B------:R-:W-:Y:S01]  /*e550*/  FADD.FTZ R42, R15, R42 ;  /* 0x0000002a0f2a7221 */ /* 0x000fe20000010000 */
[----:B------:R-:W-:Y:S01]  /*e560*/  PRMT R9, R8, 0x7632, R9 ;  /* 0x0000763208097816 */ /* 0x000fe20000000009 */
[----:B------:R-:W-:Y:S01]  /*e570*/  HFMA2.BF16_V2 R76, R7, R76, -RZ ;  /* 0x0000004c074c7231 */ /* 0x000fe200003000ff */
[C---:B------:R-:W-:Y:S01]  /*e580*/  PRMT R11, R10.reuse, 0x7632, R11 ;  /* 0x000076320a0b7816 */ /* 0x040fe2000000000b */
[----:B------:R-:W-:Y:S01]  /*e590*/  IMAD.U32 R57, R10, 0x10000, RZ ;  /* 0x000100000a397824 */ /* 0x000fe200078e00ff */
[----:B------:R-:W-:Y:S01]  /*e5a0*/  SHF.L.U32 R8, R8, 0x10, RZ ;  /* 0x0000001008087819 */ /* 0x000fe200000006ff */
[----:B------:R-:W-:Y:S01]  /*e5b0*/  IMAD.U32 R9, R9, 0x10000, RZ ;  /* 0x0001000009097824 */ /* 0x000fe200078e00ff */
[C---:B------:R-:W-:Y:S01]  /*e5c0*/  PRMT R15, R14.reuse, 0x7632, R15 ;  /* 0x000076320e0f7816 */ /* 0x040fe2000000000f */
[----:B------:R-:W-:Y:S01]  /*e5d0*/  IMAD.U32 R14, R14, 0x10000, RZ ;  /* 0x000100000e0e7824 */ /* 0x000fe200078e00ff */
[----:B------:R-:W-:Y:S01]  /*e5e0*/  SHF.L.U32 R58, R11, 0x10, RZ ;  /* 0x000000100b3a7819 */ /* 0x000fe200000006ff */
[--C-:B------:R-:W-:Y:S01]  /*e5f0*/  FADD.FTZ R10, R8, R9.reuse ;  /* 0x00000009080a7221 */ /* 0x100fe20000010000 */
[C---:B------:R-:W-:Y:S01]  /*e600*/  PRMT R9, R76.reuse, 0x7632, R9 ;  /* 0x000076324c097816 */ /* 0x040fe20000000009 */
[----:B------:R-:W-:Y:S01]  /*e610*/  IMAD.U32 R15, R15, 0x10000, RZ ;  /* 0x000100000f0f7824 */ /* 0x000fe200078e00ff */
[----:B------:R-:W-:Y:S01]  /*e620*/  PRMT R8, R76, 0x7610, R8 ;  /* 0x000076104c087816 */ /* 0x000fe20000000008 */
[----:B------:R-:W-:Y:S01]  /*e630*/  FADD.FTZ R57, R57, R58 ;  /* 0x0000003a39397221 */ /* 0x000fe20000010000 */
[----:B------:R-:W-:Y:S01]  /*e640*/  BSSY.RECONVERGENT B1, `(.L_x_16701) ;  /* 0x0000025000017945 */ /* 0x000fe20003800200 */
[----:B------:R-:W-:Y:S01]  /*e650*/  FADD.FTZ R15, R14, R15 ;  /* 0x0000000f0e0f7221 */ /* 0x000fe20000010000 */
[----:B------:R-:W-:Y:S01]  /*e660*/  SHF.L.U32 R8, R8, 0x10, RZ ;  /* 0x0000001008087819 */ /* 0x000fe200000006ff */
[----:B------:R-:W-:Y:S01]  /*e670*/  FADD.FTZ R10, R10, R57 ;  /* 0x000000390a0a7221 */ /* 0x000fe20000010000 */
[----:B------:R-:W-:Y:S01]  /*e680*/  IMAD.U32 R9, R9, 0x10000, RZ ;  /* 0x0001000009097824 */ /* 0x000fe200078e00ff */
        /* <DEDUP_REMOVED lines=32> */
.L_x_16702:
[----:B------:R-:W-:Y:S05]  /*e890*/  BSYNC.RECONVERGENT B1 ;  /* 0x0000000000017941 */ /* 0x000fea0003800200 */
.L_x_16701:
[----:B------:R-:W-:Y:S02]  /*e8a0*/  HMUL2.BF16_V2 R77, R4, R77 ;  /* 0x0000004d044d7232 */ /* 0x000fe40000200000 */
[----:B------:R-:W-:Y:S02]  /*e8b0*/  HFMA2.BF16_V2 R14, R5, R78, -RZ ;  /* 0x0000004e050e7231 */ /* 0x000fe400003000ff */
[----:B------:R-:W-:Y:S01]  /*e8c0*/  FADD.FTZ R9, R8, R9 ;  /* 0x0000000908097221 */ /* 0x000fe20000010000 */
[----:B------:R-:W-:Y:S01]  /*e8d0*/  FADD.FTZ R10, R10, R15 ;  /* 0x0000000f0a0a7221 */ /* 0x000fe20000010000 */
[----:B------:R-:W-:Y:S01]  /*e8e0*/  HMUL2.BF16_V2 R57, R6, R79 ;  /* 0x0000004f06397232 */ /* 0x000fe20000200000 */
[C---:B------:R-:W-:Y:S01]  /*e8f0*/  PRMT R8, R77.reuse, 0x7610, R8 ;  /* 0x000076104d087816 */ /* 0x040fe20000000008 */
[----:B------:R-:W-:Y:S01]  /*e900*/  HFMA2.BF16_V2 R80, R7, R80, -RZ ;  /* 0x0000005007507231 */ /* 0x000fe200003000ff */
[----:B------:R-:W-:Y:S01]  /*e910*/  PRMT R11, R77, 0x7632, R11 ;  /* 0x000076324d0b7816 */ /* 0x000fe2000000000b */
[C---:B------:R-:W-:Y:S01]  /*e920*/  IMAD.U32 R59, R14.reuse, 0x10000, RZ ;  /* 0x000100000e3b7824 */ /* 0x040fe200078e00ff */
[----:B------:R-:W-:Y:S01]  /*e930*/  PRMT R15, R14, 0x7632, R15 ;  /* 0x000076320e0f7816 */ /* 0x000fe2000000000f */
[----:B------:R-:W-:Y:S01]  /*e940*/  BSSY.RECONVERGENT B1, `(.L_x_16703) ;  /* 0x000002f000017945 */ /* 0x000fe20003800200 */
[----:B------:R-:W-:Y:S01]  /*e950*/  SHF.L.U32 R8, R8, 0x10, RZ ;  /* 0x0000001008087819 */ /* 0x000fe200000006ff */
[----:B------:R-:W-:Y:S01]  /*e960*/  IMAD.U32 R11, R11, 0x10000, RZ ;  /* 0x000100000b0b7824 */ /* 0x000fe200078e00ff */
[C---:B------:R-:W-:Y:S01]  /*e970*/  PRMT R58, R57.reuse, 0x7632, R58 ;  /* 0x00007632393a7816 */ /* 0x040fe2000000003a */
[----:B------:R-:W-:Y:S01]  /*e980*/  IMAD.U32 R57, R57, 0x10000, RZ ;  /* 0x0001000039397824 */ /* 0x000fe200078e00ff */
[----:B------:R-:W-:Y:S01]  /*e990*/  SHF.L.U32 R60, R15, 0x10, RZ ;  /* 0x000000100f3c7819 */ /* 0x000fe200000006ff */
[--C-:B------:R-:W-:Y:S01]  /*e9a0*/  FADD.FTZ R14, R8, R11.reuse ;  /* 0x0000000b080e7221 */ /* 0x100fe20000010000 */
[----:B------:R-:W-:Y:S01]  /*e9b0*/  PRMT R11, R80, 0x7632, R11 ;  /* 0x00007632500b7816 */ /* 0x000fe2000000000b */
[----:B------:R-:W-:Y:S01]  /*e9c0*/  IMAD.U32 R58, R58, 0x10000, RZ ;  /* 0x000100003a3a7824 */ /* 0x000fe200078e00ff */
[----:B------:R-:W-:Y:S01]  /*e9d0*/  PRMT R8, R80, 0x7610, R8 ;  /* 0x0000761050087816 */ /* 0x000fe20000000008 */
[----:B------:R-:W-:-:S02]  /*e9e0*/  FADD.FTZ R59, R59, R60 ;  /* 0x0000003c3b3b7221 */ /* 0x000fc40000010000 */
        /* <DEDUP_REMOVED lines=36> */
.L_x_16704:
[----:B------:R-:W-:Y:S05]  /*ec30*/  BSYNC.RECONVERGENT B1 ;  /* 0x0000000000017941 */ /* 0x000fea0003800200 */
.L_x_16703:
[----:B------:R-:W-:Y:S02]  /*ec40*/  HMUL2.BF16_V2 R81, R4, R81 ;  /* 0x0000005104517232 */ /* 0x000fe40000200000 */
[----:B------:R-:W-:Y:S02]  /*ec50*/  HFMA2.BF16_V2 R82, R5, R82, -RZ ;  /* 0x0000005205527231 */ /* 0x000fe400003000ff */
[----:B------:R-:W-:Y:S01]  /*ec60*/  HMUL2.BF16_V2 R59, R6, R83 ;  /* 0x00000053063b7232 */ /* 0x000fe20000200000 */
[----:B------:R-:W-:Y:S01]  /*ec70*/  BSSY.RECONVERGENT B1, `(.L_x_16705) ;  /* 0x0000028000017945 */ /* 0x000fe20003800200 */
[----:B------:R-:W-:Y:S01]  /*ec80*/  FADD.FTZ R11, R8, R11 ;  /* 0x0000000b080b7221 */ /* 0x000fe20000010000 */
[----:B------:R-:W-:Y:S01]  /*ec90*/  FADD.FTZ R14, R14, R57 ;  /* 0x000000390e0e7221 */ /* 0x000fe20000010000 */
[C---:B------:R-:W-:Y:S02]  /*eca0*/  PRMT R8, R81.reuse, 0x7610, R8 ;  /* 0x0000761051087816 */ /* 0x040fe40000000008 */
[----:B------:R-:W-:-:S02]  /*ecb0*/  PRMT R15, R81, 0x7632, R15 ;  /* 0x00007632510f7816 */ /* 0x000fc4000000000f */
[C---:B------:R-:W-:Y:S02]  /*ecc0*/  PRMT R57, R82.reuse, 0x7610, R57 ;  /* 0x0000761052397816 */ /* 0x040fe40000000039 */
        /* <DEDUP_REMOVED lines=34> */
.L_x_16706:
[----:B------:R-:W-:Y:S05]  /*eef0*/  BSYNC.RECONVERGENT B1 ;  /* 0x0000000000017941 */ /* 0x000fea0003800200 */
.L_x_16705:
        /* <DEDUP_REMOVED lines=43> */
[----:B------:R-:W-:Y:S01]  /*f1b0*/  BSSY.RECONVERGENT B1, `(.L_x_16707) ;  /* 0x0000026000017945 */ /* 0x000fe20003800200 */
        /* <DEDUP_REMOVED lines=8> */
[C---:B------:R-:W-:Y:S01]  /*f240*/  VIADD R15, R93.reuse, 0x3 ;  /* 0x000000035d0f7836 */ /* 0x040fe20000000000 */
[CC--:B------:R-:W-:Y:S01]  /*f250*/  ISETP.GE.AND P6, PT, R93.reuse, R54.reuse, PT ;  /* 0x000000365d00720c */ /* 0x0c0fe20003fc6270 */
[----:B------:R-:W-:Y:S01]  /*f260*/  VIADD R57, R93, 0x4 ;  /* 0x000000045d397836 */ /* 0x000fe20000000000 */
[-C--:B------:R-:W-:Y:S02]  /*f270*/  ISETP.GE.AND P5, PT, R9, R54.reuse, PT ;  /* 0x000000360900720c */ /* 0x080fe40003fa6270 */
[----:B------:R-:W-:Y:S01]  /*f280*/  ISETP.GE.AND P4, PT, R11, R54, PT ;  /* 0x000000360b00720c */ /* 0x000fe20003f86270 */
[C---:B------:R-:W-:Y:S01]  /*f290*/  VIADD R11, R93.reuse, 0x7 ;  /* 0x000000075d0b7836 */ /* 0x040fe20000000000 */
[C---:B------:R-:W-:Y:S01]  /*f2a0*/  IADD3 R9, PT, PT, R93.reuse, 0x5, RZ ;  /* 0x000000055d097810 */ /* 0x040fe20007ffe0ff */
[----:B------:R-:W-:Y:S01]  /*f2b0*/  VIADD R93, R93, 0x6 ;  /* 0x000000065d5d7836 */ /* 0x000fe20000000000 */
[----:B------:R-:W-:-:S02]  /*f2c0*/  SEL R8, R90, RZ, !P6 ;  /* 0x000000ff5a087207 */ /* 0x000fc40007000000 */
[-C--:B------:R-:W-:Y:S02]  /*f2d0*/  ISETP.GE.AND P0, PT, R11, R54.reuse, PT ;  /* 0x000000360b00720c */ /* 0x080fe40003f06270 */
[-C--:B------:R-:W-:Y:S02]  /*f2e0*/  ISETP.GE.AND P3, PT, R15, R54.reuse, PT ;  /* 0x000000360f00720c */ /* 0x080fe40003f66270 */
[-C--:B------:R-:W-:Y:S02]  /*f2f0*/  ISETP.GE.AND P2, PT, R57, R54.reuse, PT ;  /* 0x000000363900720c */ /* 0x080fe40003f46270 */
[-C--:B------:R-:W-:Y:S02]  /*f300*/  ISETP.GE.AND P1, PT, R9, R54.reuse, PT ;  /* 0x000000360900720c */ /* 0x080fe40003f26270 */
[----:B------:R-:W-:Y:S02]  /*f310*/  ISETP.GE.AND P6, PT, R93, R54, PT ;  /* 0x000000365d00720c */ /* 0x000fe40003fc6270 */
[----:B------:R-:W-:-:S02]  /*f320*/  PRMT R90, R90, 0x7632, R90 ;  /* 0x000076325a5a7816 */ /* 0x000fc4000000005a */
[----:B------:R-:W-:Y:S02]  /*f330*/  PRMT R10, R91, 0x7632, R10 ;  /* 0x000076325b0a7816 */ /* 0x000fe4000000000a */
[----:B------:R-:W-:Y:S02]  /*f340*/  PRMT R11, R92, 0x7632, R11 ;  /* 0x000076325c0b7816 */ /* 0x000fe4000000000b */
[----:B------:R-:W-:Y:S02]  /*f350*/  PRMT R14, R89, 0x7632, R14 ;  /* 0x00007632590e7816 */ /* 0x000fe4000000000e */
[----:B------:R-:W-:Y:S02]  /*f360*/  SEL R9, R90, RZ, !P5 ;  /* 0x000000ff5a097207 */ /* 0x000fe40006800000 */
        /* <DEDUP_REMOVED lines=10> */
.L_x_16708:
[----:B------:R-:W-:Y:S05]  /*f410*/  BSYNC.RECONVERGENT B1 ;  /* 0x0000000000017941 */ /* 0x000fea0003800200 */
.L_x_16707:
[----:B------:R-:W-:Y:S02]  /*f420*/  HMUL2.BF16_V2 R4, R4, R90 ;  /* 0x0000005a04047232 */ /* 0x000fe40000200000 */
[----:B------:R-:W-:Y:S02]  /*f430*/  HFMA2.BF16_V2 R91, R5, R91, -RZ ;  /* 0x0000005b055b7231 */ /* 0x000fe400003000ff */
[----:B------:R-:W-:Y:S02]  /*f440*/  HMUL2.BF16_V2 R6, R6, R92 ;  /* 0x0000005c06067232 */ /* 0x000fe40000200000 */
[----:B------:R-:W-:Y:S02]  /*f450*/  HFMA2.BF16_V2 R89, R7, R89, -RZ ;  /* 0x0000005907597231 */ /* 0x000fe400003000ff */
[----:B------:R-:W-:Y:S01]  /*f460*/  VIADD R50, R50, 0x4 ;  /* 0x0000000432327836 */ /* 0x000fe20000000000 */
[C---:B------:R-:W-:Y:S02]  /*f470*/  PRMT R8, R4.reuse, 0x7632, R8 ;  /* 0x0000763204087816 */ /* 0x040fe40000000008 */
[----:B------:R-:W-:-:S02]  /*f480*/  SHF.L.U32 R5, R4, 0x10, RZ ;  /* 0x0000001004057819 */ /* 0x000fc400000006ff */
[----:B------:R-:W-:Y:S01]  /*f490*/  PRMT R4, R91, 0x7610, R4 ;  /* 0x000076105b047816 */ /* 0x000fe20000000004 */
[----:B------:R-:W-:Y:S01]  /*f4a0*/  IMAD.U32 R8, R8, 0x10000, RZ ;  /* 0x0001000008087824 */ /* 0x000fe200078e00ff */
[C---:B------:R-:W-:Y:S01]  /*f4b0*/  PRMT R7, R6.reuse, 0x7632, R7 ;  /* 0x0000763206077816 */ /* 0x040fe20000000007 */
[----:B------:R-:W-:Y:S01]  /*f4c0*/  IMAD.U32 R6, R6, 0x10000, RZ ;  /* 0x0001000006067824 */ /* 0x000fe200078e00ff */
[----:B------:R-:W-:Y:S01]  /*f4d0*/  ISETP.GE.AND P0, PT, R50, R51, PT ;  /* 0x000000333200720c */ /* 0x000fe20003f06270 */
[----:B------:R-:W-:Y:S01]  /*f4e0*/  FADD.FTZ R8, R5, R8 ;  /* 0x0000000805087221 */ /* 0x000fe20000010000 */
[----:B------:R-:W-:Y:S01]  /*f4f0*/  PRMT R5, R91, 0x7632, R5 ;  /* 0x000076325b057816 */ /* 0x000fe20000000005 */
[----:B------:R-:W-:Y:S01]  /*f500*/  IMAD.U32 R9, R4, 0x10000, RZ ;  /* 0x0001000004097824 */ /* 0x000fe200078e00ff */
[----:B------:R-:W-:Y:S01]  /*f510*/  PRMT R4, R89, 0x7610, R4 ;  /* 0x0000761059047816 */ /* 0x000fe20000000004 */
[----:B------:R-:W-:Y:S01]  /*f520*/  IMAD.U32 R7, R7, 0x10000, RZ ;  /* 0x0001000007077824 */ /* 0x000fe200078e00ff */
[----:B------:R-:W-:-:S02]  /*f530*/  SHF.L.U32 R10, R5, 0x10, RZ ;  /* 0x00000010050a7819 */ /* 0x000fc400000006ff */
[----:B------:R-:W-:Y:S01]  /*f540*/  PRMT R5, R89, 0x7632, R5 ;  /* 0x0000763259057816 */ /* 0x000fe20000000005 */
[----:B------:R-:W-:Y:S01]  /*f550*/  FADD.FTZ R7, R6, R7 ;  /* 0x0000000706077221 */ /* 0x000fe20000010000 */
[----:B------:R-:W-:Y:S01]  /*f560*/  SHF.L.U32 R4, R4, 0x10, RZ ;  /* 0x0000001004047819 */ /* 0x000fe200000006ff */
[----:B------:R-:W-:Y:S02]  /*f570*/  FADD.FTZ R9, R9, R10 ;  /* 0x0000000a09097221 */ /* 0x000fe40000010000 */
[----:B------:R-:W-:Y:S02]  /*f580*/  IMAD.U32 R5, R5, 0x10000, RZ ;  /* 0x0001000005057824 */ /* 0x000fe400078e00ff */
[----:B------:R-:W-:Y:S02]  /*f590*/  FADD.FTZ R8, R8, R9 ;  /* 0x0000000908087221 */ /* 0x000fe40000010000 */
[----:B------:R-:W-:Y:S02]  /*f5a0*/  FADD.FTZ R4, R4, R5 ;  /* 0x0000000504047221 */ /* 0x000fe40000010000 */
[----:B------:R-:W-:-:S04]  /*f5b0*/  FADD.FTZ R7, R8, R7 ;  /* 0x0000000708077221 */ /* 0x000fc80000010000 */
[----:B------:R-:W-:-:S04]  /*f5c0*/  FADD.FTZ R7, R7, R4 ;  /* 0x0000000407077221 */ /* 0x000fc80000010000 */
[----:B------:R-:W-:Y:S01]  /*f5d0*/  FADD.FTZ R48, R7, R48 ;  /* 0x0000003007307221 */ /* 0x000fe20000010000 */
[----:B------:R-:W-:Y:S06]  /*f5e0*/  @!P0 BRA `(.L_x_16709) ;  /* 0xffffff7c00cc8947 */ /* 0x000fec000383ffff */
.L_x_16644:
[----:B------:R-:W-:Y:S05]  /*f5f0*/  BSYNC.RECONVERGENT B0 ;  /* 0x0000000000007941 */ /* 0x000fea0003800200 */
.L_x_16643:
[----:B--2---:R-:W1:Y:S01]  /*f600*/  SHFL.BFLY PT, R6, R19, 0x2, 0x1f ;  /* 0x0c401f0013067f89 */ /* 0x004e6200000e0000 */
[----:B------:R-:W-:Y:S01]  /*f610*/  LOP3.LUT P0, RZ, R0, 0x3, RZ, 0xc0, !PT ;  /* 0x0000000300ff7812 */ /* 0x000fe2000780c0ff */
[----:B------:R-:W-:Y:S02]  /*f620*/  BSSY.RECONVERGENT B0, `(.L_x_16710) ;  /* 0x00000ab000007945 */ /* 0x000fe40003800200 */
[----:B0-----:R-:W0:Y:S04]  /*f630*/  SHFL.BFLY PT, R7, R24, 0x2, 0x1f ;  /* 0x0c401f0018077f89 */ /* 0x001e2800000e0000 */
[----:B------:R-:W2:Y:S04]  /*f640*/  SHFL.BFLY PT, R4, R17, 0x2, 0x1f ;  /* 0x0c401f0011047f89 */ /* 0x000ea800000e0000 */
[----:B------:R-:W3:Y:S04]  /*f650*/  SHFL.BFLY PT, R3, R20, 0x2, 0x1f ;  /* 0x0c401f0014037f89 */ /* 0x000ee800000e0000 */
[----:B------:R-:W4:Y:S04]  /*f660*/  SHFL.BFLY PT, R8, R21, 0x2, 0x1f ;  /* 0x0c401f0015087f89 */ /* 0x000f2800000e0000 */
[----:B------:R-:W4:Y:S04]  /*f670*/  SHFL.BFLY PT, R10, R23, 0x2, 0x1f ;  /* 0x0c401f00170a7f89 */ /* 0x000f2800000e0000 */
[----:B------:R-:W4:Y:S01]  /*f680*/  SHFL.BFLY PT, R12, R25, 0x2, 0x1f ;  /* 0x0c401f00190c7f89 */ /* 0x000f2200000e0000 */
        /* <DEDUP_REMOVED lines=8> */
[----:B----4-:R-:W-:-:S03]  /*f710*/  FADD.FTZ R8, R8, R21 ;  /* 0x0000001508087221 */ /* 0x010fc60000010000 */
[----:B------:R-:W4:Y:S01]  /*f720*/  SHFL.BFLY PT, R15, R32, 0x2, 0x1f ;  /* 0x0c401f00200f7f89 */ /* 0x000f2200000e0000 */
[----:B------:R-:W-:-:S03]  /*f730*/  FADD.FTZ R10, R10, R23 ;  /* 0x000000170a0a7221 */ /* 0x000fc60000010000 */
[----:B------:R-:W4:Y:S01]  /*f740*/  SHFL.BFLY PT, R9, R26, 0x2, 0x1f ;  /* 0x0c401f001a097f89 */ /* 0x000f2200000e0000 */
[----:B------:R-:W-:-:S03]  /*f750*/  FADD.FTZ R12, R12, R25 ;  /* 0x000000190c0c7221 */ /* 0x000fc60000010000 */
[----:B------:R-:W4:Y:S01]  /*f760*/  SHFL.BFLY PT, R19, R38, 0x2, 0x1f ;  /* 0x0c401f0026137f89 */ /* 0x000f2200000e0000 */
[----:B-1----:R-:W-:Y:S01]  /*f770*/  FADD.FTZ R14, R14, R27 ;  /* 0x0000001b0e0e7221 */ /* 0x002fe20000010000 */
[----:B0-----:R-:W-:Y:S02]  /*f780*/  FADD.FTZ R50, R50, R29 ;  /* 0x0000001d32327221 */ /* 0x001fe40000010000 */
[----:B------:R-:W0:Y:S01]  /*f790*/  SHFL.BFLY PT, R7, R6, 0x1, 0x1f ;  /* 0x0c201f0006077f89 */ /* 0x000e2200000e0000 */
[----:B--2---:R-:W-:-:S03]  /*f7a0*/  FADD.FTZ R22, R5, R22 ;  /* 0x0000001605167221 */ /* 0x004fc60000010000 */
[----:B------:R-:W1:Y:S01]  /*f7b0*/  SHFL.BFLY PT, R2, R49, 0x2, 0x1f ;  /* 0x0c401f0031027f89 */ /* 0x000e6200000e0000 */
[----:B---3--:R-:W-:-:S03]  /*f7c0*/  FADD.FTZ R28, R11, R28 ;  /* 0x0000001c0b1c7221 */ /* 0x008fc60000010000 */
[----:B------:R-:W2:Y:S01]  /*f7d0*/  SHFL.BFLY PT, R13, R30, 0x2, 0x1f ;  /* 0x0c401f001e0d7f89 */ /* 0x000ea200000e0000 */
[----:B----4-:R-:W-:-:S03]  /*f7e0*/  FADD.FTZ R32, R15, R32 ;  /* 0x000000200f207221 */ /* 0x010fc60000010000 */
[----:B------:R-:W3:Y:S01]  /*f7f0*/  SHFL.BFLY PT, R52, R31, 0x2, 0x1f ;  /* 0x0c401f001f347f89 */ /* 0x000ee200000e0000 */
[----:B------:R-:W-:-:S03]  /*f800*/  FADD.FTZ R26, R9, R26 ;  /* 0x0000001a091a7221 */ /* 0x000fc60000010000 */
[----:B------:R-:W4:Y:S01]  /*f810*/  SHFL.BFLY PT, R54, R33, 0x2, 0x1f ;  /* 0x0c401f0021367f89 */ /* 0x000f2200000e0000 */
[----:B------:R-:W-:-:S03]  /*f820*/  FADD.FTZ R38, R19, R38 ;  /* 0x0000002613267221 */ /* 0x000fc60000010000 */
[----:B------:R-:W4:Y:S01]  /*f830*/  SHFL.BFLY PT, R3, R34, 0x2, 0x1f ;  /* 0x0c401f0022037f89 */ /* 0x000f2200000e0000 */
[----:B------:R-:W-:-:S03]  /*f840*/  LOP3.LUT R19, R0, 0x3c0, RZ, 0xc0, !PT ;  /* 0x000003c000137812 */ /* 0x000fc600078ec0ff */
[----:B------:R-:W4:Y:S01]  /*f850*/  SHFL.BFLY PT, R56, R35, 0x2, 0x1f ;  /* 0x0c401f0023387f89 */ /* 0x000f2200000e0000 */
[----:B0-----:R-:W-:Y:S01]  /*f860*/  FADD.FTZ R6, R6, R7 ;  /* 0x0000000706067221 */ /* 0x001fe20000010000 */
[----:B------:R-:W-:Y:S02]  /*f870*/  ISETP.NE.OR P1, PT, R19, 0x40, P0 ;  /* 0x000000401300780c */ /* 0x000fe40000725670 */
        /* <DEDUP_REMOVED lines=29> */
[----:B-1----:R-:W-:Y:S01]  /*fa50*/  FADD.FTZ R66, R66, R45 ;  /* 0x0000002d42427221 */ /* 0x002fe20000010000 */
[----:B--2---:R-:W-:Y:S02]  /*fa60*/  FADD.FTZ R46, R27, R46 ;  /* 0x0000002e1b2e7221 */ /* 0x004fe40000010000 */
        /* <DEDUP_REMOVED lines=9> */
[----:B0-----:R-:W-:-:S03]  /*fb00*/  FADD.FTZ R10, R10, R15 ;  /* 0x0000000f0a0a7221 */ /* 0x001fc60000010000 */
[----:B------:R-:W0:Y:S04]  /*fb10*/  SHFL.BFLY PT, R5, R12, 0x1, 0x1f ;  /* 0x0c201f000c057f89 */ /* 0x000e2800000e0000 */
[----:B------:R-:W0:Y:S01]  /*fb20*/  SHFL.BFLY PT, R11, R14, 0x1, 0x1f ;  /* 0x0c201f000e0b7f89 */ /* 0x000e2200000e0000 */
[----:B-1----:R-:W-:Y:S01]  /*fb30*/  FADD.FTZ R26, R26, R7 ;  /* 0x000000071a1a7221 */ /* 0x002fe20000010000 */
[----:B------:R-:W-:Y:S02]  /*fb40*/  SHF.R.U32.HI R7, RZ, 0x2, R16 ;  /* 0x00000002ff077819 */ /* 0x000fe40000011610 */
[----:B------:R-:W1:Y:S01]  /*fb50*/  SHFL.BFLY PT, R15, R28, 0x1, 0x1f ;  /* 0x0c201f001c0f7f89 */ /* 0x000e6200000e0000 */
[----:B--2---:R-:W-:Y:S01]  /*fb60*/  FADD.FTZ R3, R2, R3 ;  /* 0x0000000302037221 */ /* 0x004fe20000010000 */
[----:B------:R-:W-:-:S02]  /*fb70*/  LEA R18, R18, R7, 0x8 ;  /* 0x0000000712127211 */ /* 0x000fc400078e40ff */
[----:B------:R-:W2:Y:S01]  /*fb80*/  SHFL.BFLY PT, R19, R50, 0x1, 0x1f ;  /* 0x0c201f0032137f89 */ /* 0x000ea200000e0000 */
[----:B---3--:R-:W-:-:S03]  /*fb90*/  FADD.FTZ R9, R20, R9 ;  /* 0x0000000914097221 */ /* 0x008fc60000010000 */
[----:B------:R-:W3:Y:S01]  /*fba0*/  SHFL.BFLY PT, R21, R30, 0x1, 0x1f ;  /* 0x0c201f001e157f89 */ /* 0x000ee200000e0000 */
[----:B----4-:R-:W-:-:S03]  /*fbb0*/  FADD.FTZ R13, R22, R13 ;  /* 0x0000000d160d7221 */ /* 0x010fc60000010000 */
[----:B------:R-:W4:Y:S01]  /*fbc0*/  SHFL.BFLY PT, R23, R52, 0x1, 0x1f ;  /* 0x0c201f0034177f89 */ /* 0x000f2200000e0000 */
[----:B------:R-:W-:-:S03]  /*fbd0*/  FADD.FTZ R17, R24, R17 ;  /* 0x0000001118117221 */ /* 0x000fc60000010000 */
[----:B------:R-:W4:Y:S01]  /*fbe0*/  SHFL.BFLY PT, R25, R32, 0x1, 0x1f ;  /* 0x0c201f0020197f89 */ /* 0x000f2200000e0000 */
[----:B0-----:R-:W-:-:S03]  /*fbf0*/  FADD.FTZ R5, R12, R5 ;  /* 0x000000050c057221 */ /* 0x001fc60000010000 */
[----:B------:R-:W0:Y:S01]  /*fc00*/  SHFL.BFLY PT, R27, R54, 0x1, 0x1f ;  /* 0x0c201f00361b7f89 */ /* 0x000e2200000e0000 */
[----:B------:R-:W-:-:S03]  /*fc10*/  FADD.FTZ R11, R14, R11 ;  /* 0x0000000b0e0b7221 */ /* 0x000fc60000010000 */
        /* <DEDUP_REMOVED lines=24> */
[----:B-----5:R-:W4:Y:S01]  /*fda0*/  SHFL.BFLY PT, R53, R46, 0x1, 0x1f ;  /* 0x0c201f002e357f89 */ /* 0x020f2200000e0000 */
[----:B0-----:R-:W-:-:S03]  /*fdb0*/  FADD.FTZ R40, R40, R41 ;  /* 0x0000002928287221 */ /* 0x001fc60000010000 */
[----:B------:R-:W0:Y:S01]  /*fdc0*/  SHFL.BFLY PT, R55, R68, 0x1, 0x1f ;  /* 0x0c201f0044377f89 */ /* 0x000e2200000e0000 */
[----:B------:R-:W-:-:S03]  /*fdd0*/  FADD.FTZ R43, R62, R43 ;  /* 0x0000002b3e2b7221 */ /* 0x000fc60000010000 */
[----:B------:R-:W0:Y:S01]  /*fde0*/  SHFL.BFLY PT, R57, R48, 0x1, 0x1f ;  /* 0x0c201f0030397f89 */ /* 0x000e2200000e0000 */
[----:B-1----:R-:W-:Y:S01]  /*fdf0*/  FADD.FTZ R42, R42, R45 ;  /* 0x0000002d2a2a7221 */ /* 0x002fe20000010000 */
[----:B------:R-:W-:Y:S01]  /*fe00*/  BAR.SYNC.DEFER_BLOCKING 0x0 ;  /* 0x0000000000007b1d */ /* 0x000fe20000010000 */
[----:B--2---:R-:W-:Y:S01]  /*fe10*/  FADD.FTZ R47, R64, R47 ;  /* 0x0000002f402f7221 */ /* 0x004fe20000010000 */
[----:B---3--:R-:W-:Y:S01]  /*fe20*/  FADD.FTZ R44, R44, R49 ;  /* 0x000000312c2c7221 */ /* 0x008fe20000010000 */
[----:B----4-:R-:W-:Y:S01]  /*fe30*/  FADD.FTZ R51, R66, R51 ;  /* 0x0000003342337221 */ /* 0x010fe20000010000 */
[----:B------:R-:W-:Y:S01]  /*fe40*/  FADD.FTZ R46, R46, R53 ;  /* 0x000000352e2e7221 */ /* 0x000fe20000010000 */
[----:B0-----:R-:W-:Y:S01]  /*fe50*/  FADD.FTZ R55, R68, R55 ;  /* 0x0000003744377221 */ /* 0x001fe20000010000 */
[----:B------:R-:W-:Y:S01]  /*fe60*/  FADD.FTZ R48, R48, R57 ;  /* 0x0000003930307221 */ /* 0x000fe20000010000 */
[----:B------:R-:W-:Y:S06]  /*fe70*/  @P1 BRA `(.L_x_16711) ;  /* 0x0000000000941947 */ /* 0x000fec0003800000 */
        /* <DEDUP_REMOVED lines=37> */
.L_x_16711:
[----:B------:R-:W-:Y:S05]  /*100d0*/  BSYNC.RECONVERGENT B0 ;  /* 0x0000000000007941 */ /* 0x000fea0003800200 */
.L_x_16710:
        /* <DEDUP_REMOVED lines=77> */
.L_x_16713:
[----:B------:R-:W-:Y:S05]  /*105b0*/  BSYNC.RECONVERGENT B0 ;  /* 0x0000000000007941 */ /* 0x000fea0003800200 */
.L_x_16712:
        /* <DEDUP_REMOVED lines=36> */
.L_x_16715:
[----:B------:R-:W-:Y:S05]  /*10800*/  BSYNC.RECONVERGENT B0 ;  /* 0x0000000000007941 */ /* 0x000fea0003800200 */
.L_x_16714:
        /* <DEDUP_REMOVED lines=57> */
[----:B-1----:R-:W-:Y:S01]  /*10ba0*/  FADD.FTZ R39, R39, R56 ;  /* 0x0000003827277221 */ /* 0x002fe20000010000 */
[----:B0-----:R-:W-:Y:S01]  /*10bb0*/  FADD.FTZ R40, R40, R57 ;  /* 0x0000003928287221 */ /* 0x001fe20000010000 */
        /* <DEDUP_REMOVED lines=8> */
.L_x_16717:
[----:B------:R-:W-:Y:S05]  /*10c40*/  BSYNC.RECONVERGENT B0 ;  /* 0x0000000000007941 */ /* 0x000fea0003800200 */
.L_x_16716:
[----:B------:R-:W-:Y:S06]  /*10c50*/  BAR.SYNC.DEFER_BLOCKING 0x0 ;  /* 0x0000000000007b1d */ /* 0x000fec0000010000 */
[----:B------:R-:W-:Y:S05]  /*10c60*/  @P4 EXIT ;  /* 0x000000000000494d */ /* 0x000fea0003800000 */
[----:B0-----:R-:W0:Y:S01]  /*10c70*/  S2R R7, SR_CTAID.Y ;  /* 0x0000000000077919 */ /* 0x001e220000002600 */
[----:B------:R-:W0:Y:S01]  /*10c80*/  LDCU UR4, c[0x0][0x370] ;  /* 0x00006e00ff0477ac */ /* 0x000e220008000800 */
[----:B------:R-:W0:Y:S01]  /*10c90*/  S2R R2, SR_CTAID.X ;  /* 0x0000000000027919 */ /* 0x000e220000002500 */
[----:B------:R-:W1:Y:S01]  /*10ca0*/  LDCU UR5, c[0x0][0x378] ;  /* 0x00006f00ff0577ac */ /* 0x000e620008000800 */
[----:B0-----:R-:W-:-:S04]  /*10cb0*/  IMAD R2, R7, UR4, R2 ;  /* 0x0000000407027c24 */ /* 0x001fc8000f8e0202 */
[----:B-1----:R-:W-:Y:S01]  /*10cc0*/  IMAD R2, R2, UR5, RZ ;  /* 0x0000000502027c24 */ /* 0x002fe2000f8e02ff */
[----:B------:R-:W-:Y:S06]  /*10cd0*/  @P0 EXIT ;  /* 0x000000000000094d */ /* 0x000fec0003800000 */
[----:B------:R-:W0:Y:S01]  /*10ce0*/  S2UR UR4, SR_CTAID.Z ;  /* 0x00000000000479c3 */ /* 0x000e220000002700 */
[----:B------:R-:W1:Y:S01]  /*10cf0*/  LDCU.64 UR8, c[0x0][0x380] ;  /* 0x00007000ff0877ac */ /* 0x000e620008000a00 */
[----:B------:R-:W-:Y:S01]  /*10d00*/  IMAD.SHL.U32 R2, R2, 0x100, RZ ;  /* 0x0000010002027824 */ /* 0x000fe200078e00ff */
        /* <DEDUP_REMOVED lines=8> */
[----:B------:R-:W-:Y:S02]  /*10d90*/  F2FP.BF16.F32.PACK_AB R27, R34, R27 ;  /* 0x0000001b221b723e */ /* 0x000fe400000010ff */
[----:B------:R-:W-:Y:S02]  /*10da0*/  F2FP.BF16.F32.PACK_AB R31, R36, R31 ;  /* 0x0000001f241f723e */ /* 0x000fe400000010ff */
[----:B------:R-:W-:Y:S01]  /*10db0*/  F2FP.BF16.F32.PACK_AB R35, R38, R35 ;  /* 0x000000232623723e */ /* 0x000fe200000010ff */
[----:B0-----:R-:W-:Y:S01]  /*10dc0*/  USHF.L.U32 UR4, UR4, 0x8, URZ ;  /* 0x0000000804047899 */ /* 0x001fe200080006ff */
        /* <DEDUP_REMOVED lines=8> */
[--C-:B------:R-:W-:Y:S02]  /*10e50*/  LEA.HI.X R3, R7, UR9, R0.reuse, 0x1, P0 ;  /* 0x0000000907037c11 */ /* 0x100fe400080f0c00 */
[----:B------:R-:W-:Y:S02]  /*10e60*/  PRMT R0, R4, 0x7632, R0 ;  /* 0x0000763204007816 */ /* 0x000fe40000000000 */
[----:B------:R-:W-:Y:S01]  /*10e70*/  PRMT R7, R6, 0x7632, R7 ;  /* 0x0000763206077816 */ /* 0x000fe20000000007 */
[----:B------:R0:W-:Y:S01]  /*10e80*/  STG.E.U16 desc[UR6][R2.64], R4 ;  /* 0x0000000402007986 */ /* 0x0001e2000c101506 */
[----:B------:R-:W-:Y:S02]  /*10e90*/  F2FP.BF16.F32.PACK_AB R48, R48, R55 ;  /* 0x000000373030723e */ /* 0x000fe400000010ff */
[----:B------:R-:W-:Y:S01]  /*10ea0*/  PRMT R9, R8, 0x7632, R9 ;  /* 0x0000763208097816 */ /* 0x000fe20000000009 */
        /* <DEDUP_REMOVED lines=13> */
[----:B------:R1:W-:Y:S01]  /*10f80*/  STG.E.U16 desc[UR6][R2.64+0xd0], R7 ;  /* 0x0000d00702007986 */ /* 0x0003e2000c101506 */
[----:B---3--:R-:W-:-:S03]  /*10f90*/  PRMT R4, R27, 0x7632, R4 ;  /* 0x000076321b047816 */ /* 0x008fc60000000004 */
[----:B------:R2:W-:Y:S01]  /*10fa0*/  STG.E.U16 desc[UR6][R2.64+0xf0], R0 ;  /* 0x0000f00002007986 */ /* 0x0005e2000c101506 */
[----:B0-----:R-:W-:-:S03]  /*10fb0*/  PRMT R6, R35, 0x7632, R6 ;  /* 0x0000763223067816 */ /* 0x001fc60000000006 */
[----:B------:R0:W-:Y:S04]  /*10fc0*/  STG.E.U16 desc[UR6][R2.64+0x110], R4 ;  /* 0x0001100402007986 */ /* 0x0001e8000c101506 */
[----:B------:R3:W-:Y:S01]  /*10fd0*/  STG.E.U16 desc[UR6][R2.64+0x130], R5 ;  /* 0x0001300502007986 */ /* 0x0007e2000c101506 */
[----:B-1----:R-:W-:-:S03]  /*10fe0*/  PRMT R7, R48, 0x7632, R7 ;  /* 0x0000763230077816 */ /* 0x002fc60000000007 */
[----:B------:R1:W-:Y:S01]  /*10ff0*/  STG.E.U16 desc[UR6][R2.64+0x150], R6 ;  /* 0x0001500602007986 */ /* 0x0003e2000c101506 */
[----:B--2---:R-:W-:Y:S02]  /*11000*/  PRMT R0, R39, 0x7632, R0 ;  /* 0x0000763227007816 */ /* 0x004fe40000000000 */
[----:B0-----:R-:W-:Y:S01]  /*11010*/  PRMT R4, R42, 0x7632, R4 ;  /* 0x000076322a047816 */ /* 0x001fe20000000004 */
[----:B------:R-:W-:Y:S01]  /*11020*/  STG.E.U16 desc[UR6][R2.64+0x40], R8 ;  /* 0x0000400802007986 */ /* 0x000fe2000c101506 */
[----:B---3--:R-:W-:-:S03]  /*11030*/  PRMT R5, R44, 0x7632, R5 ;  /* 0x000076322c057816 */ /* 0x008fc60000000005 */
        /* <DEDUP_REMOVED lines=20> */
.L_x_16718:
        /* <DEDUP_REMOVED lines=16> */
.L_x_25896:


//--------------------- .text._ZN4vllm25paged_attention_v1_kernelI13__nv_bfloat16S1_Li192ELi32ELi128ELNS_18Fp8KVCacheDataTypeE0ELb0EEEvPT_PKS3_PKT0_S9_ifPKiSB_iPKfiiiSD_SD_iiiii --------------------------
	.section	.text._ZN4vllm25paged_attention_v1_kernelI13__nv_bfloat16S1_Li192ELi32ELi128ELNS_18Fp8KVCacheDataTypeE0ELb0EEEvPT_PKS3_PKT0_S9_ifPKiSB_iPKfiiiSD_SD_iiiii,"ax",@progbits
	.align	128
        .global         _ZN4vllm25paged_attention_v1_kernelI13__nv_bfloat16S1_Li192ELi32ELi128ELNS_18Fp8KVCacheDataTypeE0ELb0EEEvPT_PKS3_PKT0_S9_ifPKiSB_iPKfiiiSD_SD_iiiii
        .type           _ZN4vllm25paged_attention_v1_kernelI13__nv_bfloat16S1_Li192ELi32ELi128ELNS_18Fp8KVCacheDataTypeE0ELb0EEEvPT_PKS3_PKT0_S9_ifPKiSB_iPKfiiiSD_SD_iiiii,@function
        .size           _ZN4vllm25paged_attention_v1_kernelI13__nv_bfloat16S1_Li192ELi32ELi128ELNS_18Fp8KVCacheDataTypeE0ELb0EEEvPT_PKS3_PKT0_S9_ifPKiSB_iPKfiiiSD_SD_iiiii,(.L_x_25897 - _ZN4vllm25paged_attention_v1_kernelI13__nv_bfloat16S1_Li192ELi32ELi128ELNS_18Fp8KVCacheDataTypeE0ELb0EEEvPT_PKS3_PKT0_S9_ifPKiSB_iPKfiiiSD_SD_iiiii)
        .other          _ZN4vllm25paged_attention_v1_kernelI13__nv_bfloat16S1_Li192ELi32ELi128ELNS_18Fp8KVCacheDataTypeE0ELb0EEEvPT_PKS3_PKT0_S9_ifPKiSB_iPKfiiiSD_SD_iiiii,@"STO_CUDA_ENTRY STV_DEFAULT"
_ZN4vllm25paged_attention_v1_kernelI13__nv_bfloat16S1_Li192ELi32ELi128ELNS_18Fp8KVCacheDataTypeE0ELb0EEEvPT_PKS3_PKT0_S9_ifPKiSB_iPKfiiiSD_SD_iiiii:
.text._ZN4vllm25paged_attention_v1_kernelI13__nv_bfloat16S1_Li192ELi32ELi128ELNS_18Fp8KVCacheDataTypeE0ELb0EEEvPT_PKS3_PKT0_S9_ifPKiSB_iPKfiiiSD_SD_iiiii:
[----:B------:R-:W-:Y:S01]  /*0000*/  LDC R1, c[0x0][0x37c] ;  /* 0x0000df00ff017b82 */ /* 0x000fe20000000800 */
[----:B------:R-:W0:Y:S07]  /*0010*/  S2R R0, SR_TID.X ;  /* 0x0000000000007919 */ /* 0x000e2e0000002100 */
[----:B------:R-:W1:Y:S01]  /*0020*/  LDC.64 R4, c[0x0][0x3b0] ;  /* 0x0000ec00ff047b82 */ /* 0x000e620000000a00 */
[----:B------:R-:W2:Y:S01]  /*0030*/  LDCU.64 UR6, c[0x0][0x358] ;  /* 0x00006b00ff0677ac */ /* 0x000ea20008000a00 */
[----:B------:R-:W1:Y:S01]  /*0040*/  S2R R2, SR_CTAID.Y ;  /* 0x0000000000027919 */ /* 0x000e620000002600 */
[----:B------:R-:W3:Y:S01]  /*0050*/  LDCU UR4, c[0x0][0x3c8] ;  /* 0x00007900ff0477ac */ /* 0x000ee20008000800 */
[----:B------:R-:W4:Y:S04]  /*0060*/  S2R R9, SR_CTAID.X ;  /* 0x0000000000097919 */ /* 0x000f280000002500 */
[----:B------:R-:W4:Y:S01]  /*0070*/  LDC R17, c[0x0][0x3a0] ;  /* 0x0000e800ff117b82 */ /* 0x000f220000000800 */
[----:B------:R-:W-:Y:S01]  /*0080*/  MOV R28, RZ ;  /* 0x000000ff001c7202 */ /* 0x000fe20000000f00 */
[----:B------:R-:W1:Y:S01]  /*0090*/  LDCU UR10, c[0x0][0x3d0] ;  /* 0x00007a00ff0a77ac */ /* 0x000e620008000800 */
[----:B------:R-:W-:Y:S01]  /*00a0*/  IMAD.MOV.U32 R202, RZ, RZ, -0x800001 ;  /* 0xff7fffffffca7424 */ /* 0x000fe200078e00ff */
[----:B------:R-:W1:Y:S01]  /*00b0*/  LDCU UR11, c[0x0][0x3cc] ;  /* 0x00007980ff0b77ac */ /* 0x000e620008000800 */
[----:B------:R-:W1:Y:S01]  /*00c0*/  LDCU UR14, c[0x0][0x3a4] ;  /* 0x00007480ff0e77ac */ /* 0x000e620008000800 */
[----:B------:R-:W1:Y:S01]  /*00d0*/  LDCU.64 UR12, c[0x0][0x390] ;  /* 0x00007200ff0c77ac */ /* 0x000e620008000a00 */
[----:B0-----:R-:W-:Y:S01]  /*00e0*/  ISETP.GT.U32.AND P1, PT, R0, 0x17, PT ;  /* 0x000000170000780c */ /* 0x001fe20003f24070 */
[----:B-1----:R-:W-:-:S04]  /*00f0*/  IMAD.WIDE.U32 R4, R2, 0x4, R4 ;  /* 0x0000000402047825 */ /* 0x002fc800078e0004 */
[----:B---3--:R-:W-:Y:S01]  /*0100*/  IMAD R6, R2, UR4, RZ ;  /* 0x0000000402067c24 */ /* 0x008fe2000f8e02ff */
[----:B--2---:R0:W2:Y:S01]  /*0110*/  LDG.E.CONSTANT R3, desc[UR6][R4.64] ;  /* 0x0000000604037981 */ /* 0x0040a2000c1e9900 */
[----:B------:R-:W1:Y:S06]  /*0120*/  LDCU UR4, c[0x0][0x3b8] ;  /* 0x00007700ff0477ac */ /* 0x000e6c0008000800 */
[----:B------:R-:W3:Y:S01]  /*0130*/  @!P1 LDC.64 R10, c[0x0][0x388] ;  /* 0x0000e200ff0a9b82 */ /* 0x000ee20000000a00 */
[----:B----4-:R-:W-:Y:S02]  /*0140*/  @!P1 IMAD R8, R9, 0xc0, RZ ;  /* 0x000000c009089824 */ /* 0x010fe400078e02ff */
[----:B------:R-:W-:-:S05]  /*0150*/  @!P1 IMAD.SHL.U32 R7, R0, 0x8, RZ ;  /* 0x0000000800079824 */ /* 0x000fca00078e00ff */
[----:B------:R-:W-:Y:S02]  /*0160*/  @!P1 IADD3 R7, P0, P2, R7, R6, R8 ;  /* 0x0000000607079210 */ /* 0x000fe40007a1e008 */
[----:B------:R-:W-:-:S04]  /*0170*/  SHF.R.S32.HI R6, RZ, 0x1f, R6 ;  /* 0x0000001fff067819 */ /* 0x000fc80000011406 */
[----:B------:R-:W-:Y:S02]  /*0180*/  @!P1 IADD3.X R8, PT, PT, RZ, R6, RZ, P0, P2 ;  /* 0x00000006ff089210 */ /* 0x000fe400007e44ff */
[----:B---3--:R-:W-:-:S04]  /*0190*/  @!P1 LEA R6, P0, R7, R10, 0x1 ;  /* 0x0000000a07069211 */ /* 0x008fc800078008ff */
[----:B------:R-:W-:-:S05]  /*01a0*/  @!P1 LEA.HI.X R7, R7, R11, R8, 0x1, P0 ;  /* 0x0000000b07079211 */ /* 0x000fca00000f0c08 */
[----:B------:R-:W3:Y:S04]  /*01b0*/  @!P1 LDG.E.CONSTANT R12, desc[UR6][R6.64] ;  /* 0x00000006060c9981 */ /* 0x000ee8000c1e9900 */
[----:B------:R-:W3:Y:S04]  /*01c0*/  @!P1 LDG.E.CONSTANT R13, desc[UR6][R6.64+0x4] ;  /* 0x00000406060d9981 */ /* 0x000ee8000c1e9900 */
[----:B------:R-:W3:Y:S04]  /*01d0*/  @!P1 LDG.E.CONSTANT R14, desc[UR6][R6.64+0x8] ;  /* 0x00000806060e9981 */ /* 0x000ee8000c1e9900 */
[----:B------:R4:W3:Y:S01]  /*01e0*/  @!P1 LDG.E.CONSTANT R15, desc[UR6][R6.64+0xc] ;  /* 0x00000c06060f9981 */ /* 0x0008e2000c1e9900 */
[----:B------:R-:W-:-:S04]  /*01f0*/  IABS R11, R17 ;  /* 0x00000011000b7213 */ /* 0x000fc80000000000 */
[----:B------:R-:W0:Y:S08]  /*0200*/  I2F.RP R8, R11 ;  /* 0x0000000b00087306 */ /* 0x000e300000209400 */
[----:B0-----:R-:W0:Y:S01]  /*0210*/  MUFU.RCP R8, R8 ;  /* 0x0000000800087308 */ /* 0x001e220000001000 */
[----:B------:R-:W4:Y:S01]  /*0220*/  LDC R10, c[0x0][0x370] ;  /* 0x0000dc00ff0a7b82 */ /* 0x000f220000000800 */
[----:B0-----:R-:W-:-:S06]  /*0230*/  VIADD R4, R8, 0xffffffe ;  /* 0x0ffffffe08047836 */ /* 0x001fcc0000000000 */
[----:B------:R0:W1:Y:S01]  /*0240*/  F2I.FTZ.U32.TRUNC.NTZ R5, R4 ;  /* 0x0000000400057305 */ /* 0x000062000021f000 */
[----:B----4-:R-:W-:Y:S01]  /*0250*/  IABS R6, R10 ;  /* 0x0000000a00067213 */ /* 0x010fe20000000000 */
[----:B0-----:R-:W-:Y:S02]  /*0260*/  HFMA2 R4, -RZ, RZ, 0, 0 ;  /* 0x00000000ff047431 */ /* 0x001fe400000001ff */
[----:B-1----:R-:W-:-:S04]  /*0270*/  IMAD.MOV R16, RZ, RZ, -R5 ;  /* 0x000000ffff107224 */ /* 0x002fc800078e0a05 */
[----:B------:R-:W-:-:S04]  /*0280*/  IMAD R19, R16, R11, RZ ;  /* 0x0000000b10137224 */ /* 0x000fc800078e02ff */
[----:B------:R-:W-:-:S06]  /*0290*/  IMAD.HI.U32 R5, R5, R19, R4 ;  /* 0x0000001305057227 */ /* 0x000fcc00078e0004 */
[----:B------:R-:W-:-:S04]  /*02a0*/  IMAD.HI.U32 R5, R5, R6, RZ ;  /* 0x0000000605057227 */ /* 0x000fc800078e00ff */
[----:B------:R-:W-:-:S04]  /*02b0*/  IMAD.MOV R7, RZ, RZ, -R5 ;  /* 0x000000ffff077224 */ /* 0x000fc800078e0a05 */
[----:B------:R-:W-:-:S05]  /*02c0*/  IMAD R4, R11, R7, R6 ;  /* 0x000000070b047224 */ /* 0x000fca00078e0206 */
[----:B------:R-:W-:-:S13]  /*02d0*/  ISETP.GT.U32.AND P2, PT, R11, R4, PT ;  /* 0x000000040b00720c */ /* 0x000fda0003f44070 */
[----:B------:R-:W-:-:S05]  /*02e0*/  @!P2 IMAD.IADD R4, R4, 0x1, -R11 ;  /* 0x000000010404a824 */ /* 0x000fca00078e0a0b */
[----:B------:R-:W-:Y:S02]  /*02f0*/  ISETP.GE.U32.AND P0, PT, R4, R11, PT ;  /* 0x0000000b0400720c */ /* 0x000fe40003f06070 */
[----:B------:R-:W-:Y:S01]  /*0300*/  LOP3.LUT R4, R10, R17, RZ, 0x3c, !PT ;  /* 0x000000110a047212 */ /* 0x000fe200078e3cff */
[----:B------:R-:W-:Y:S01]  /*0310*/  @!P2 VIADD R5, R5, 0x1 ;  /* 0x000000010505a836 */ /* 0x000fe20000000000 */
[----:B------:R-:W-:Y:S02]  /*0320*/  ISETP.NE.AND P2, PT, R17, RZ, PT ;  /* 0x000000ff1100720c */ /* 0x000fe40003f45270 */
[----:B------:R-:W-:-:S07]  /*0330*/  ISETP.GE.AND P3, PT, R4, RZ, PT ;  /* 0x000000ff0400720c */ /* 0x000fce0003f66270 */
[----:B------:R-:W-:-:S05]  /*0340*/  @P0 IADD3 R5, PT, PT, R5, 0x1, RZ ;  /* 0x0000000105050810 */ /* 0x000fca0007ffe0ff */
[----:B------:R-:W-:-:S04]  /*0350*/  IMAD.MOV.U32 R10, RZ, RZ, R5 ;  /* 0x000000ffff0a7224 */ /* 0x000fc800078e0005 */
[----:B------:R-:W-:Y:S01]  /*0360*/  @!P3 IMAD.MOV R10, RZ, RZ, -R10 ;  /* 0x000000ffff0ab224 */ /* 0x000fe200078e0a0a */
[----:B------:R-:W-:Y:S02]  /*0370*/  @!P2 LOP3.LUT R10, RZ, R17, RZ, 0x33, !PT ;  /* 0x00000011ff0aa212 */ /* 0x000fe400078e33ff */
[----:B------:R-:W0:Y:S02]  /*0380*/  LDC.64 R16, c[0x0][0x3c0] ;  /* 0x0000f000ff107b82 */ /* 0x000e240000000a00 */
[----:B------:R-:W-:-:S04]  /*0390*/  IABS R7, R10 ;  /* 0x0000000a00077213 */ /* 0x000fc80000000000 */
[----:B------:R-:W1:Y:S08]  /*03a0*/  I2F.RP R6, R7 ;  /* 0x0000000700067306 */ /* 0x000e700000209400 */
[----:B-1----:R-:W1:Y:S02]  /*03b0*/  MUFU.RCP R6, R6 ;  /* 0x0000000600067308 */ /* 0x002e640000001000 */
[----:B-1----:R-:W-:-:S06]  /*03c0*/  VIADD R4, R6, 0xffffffe ;  /* 0x0ffffffe06047836 */ /* 0x002fcc0000000000 */
[----:B------:R1:W4:Y:S01]  /*03d0*/  F2I.FTZ.U32.TRUNC.NTZ R5, R4 ;  /* 0x0000000400057305 */ /* 0x000322000021f000 */
[----:B0-----:R-:W-:-:S04]  /*03e0*/  ISETP.NE.U32.AND P0, PT, R16, RZ, PT ;  /* 0x000000ff1000720c */ /* 0x001fc80003f05070 */
[----:B------:R-:W-:Y:S01]  /*03f0*/  ISETP.NE.AND.EX P0, PT, R17, RZ, PT, P0 ;  /* 0x000000ff1100720c */ /* 0x000fe20003f05300 */
[----:B-1----:R-:W-:Y:S01]  /*0400*/  IMAD.MOV.U32 R4, RZ, RZ, RZ ;  /* 0x000000ffff047224 */ /* 0x002fe200078e00ff */
[----:B----4-:R-:W-:-:S05]  /*0410*/  IADD3 R8, PT, PT, RZ, -R5, RZ ;  /* 0x80000005ff087210 */ /* 0x010fca0007ffe0ff */
[----:B------:R-:W-:Y:S01]  /*0420*/  IMAD R11, R8, R7, RZ ;  /* 0x00000007080b7224 */ /* 0x000fe200078e02ff */
[----:B------:R-:W-:Y:S02]  /*0430*/  IABS R6, R9 ;  /* 0x0000000900067213 */ /* 0x000fe40000000000 */
[----:B------:R-:W-:Y:S01]  /*0440*/  IABS R8, R10 ;  /* 0x0000000a00087213 */ /* 0x000fe20000000000 */
[----:B------:R-:W-:-:S04]  /*0450*/  IMAD.HI.U32 R5, R5, R11, R4 ;  /* 0x0000000b05057227 */ /* 0x000fc800078e0004 */
[----:B------:R-:W-:Y:S02]  /*0460*/  IMAD.MOV R11, RZ, RZ, -R8 ;  /* 0x000000ffff0b7224 */ /* 0x000fe400078e0a08 */
[----:B------:R-:W-:Y:S02]  /*0470*/  IMAD.HI.U32 R30, R5, R6, RZ ;  /* 0x00000006051e7227 */ /* 0x000fe400078e00ff */
[----:B------:R-:W0:Y:S02]  /*0480*/  @P0 LDC.64 R4, c[0x0][0x3c0] ;  /* 0x0000f000ff040b82 */ /* 0x000e240000000a00 */
[----:B------:R-:W-:-:S05]  /*0490*/  IMAD R6, R30, R11, R6 ;  /* 0x0000000b1e067224 */ /* 0x000fca00078e0206 */
[----:B------:R-:W-:Y:S01]  /*04a0*/  ISETP.GT.U32.AND P3, PT, R7, R6, PT ;  /* 0x000000060700720c */ /* 0x000fe20003f64070 */
[----:B------:R-:W1:-:S12]  /*04b0*/  @!P1 S2R R8, SR_CgaCtaId ;  /* 0x0000000000089919 */ /* 0x000e580000008800 */
[----:B------:R-:W-:Y:S02]  /*04c0*/  @!P3 IMAD.IADD R6, R6, 0x1, -R7 ;  /* 0x000000010606b824 */ /* 0x000fe400078e0a07 */
[----:B0-----:R-:W-:-:S03]  /*04d0*/  @P0 IMAD.WIDE.U32 R4, R9, 0x4, R4 ;  /* 0x0000000409040825 */ /* 0x001fc600078e0004 */
[----:B------:R-:W-:Y:S02]  /*04e0*/  ISETP.GE.U32.AND P2, PT, R6, R7, PT ;  /* 0x000000070600720c */ /* 0x000fe40003f46070 */
[----:B------:R-:W-:Y:S01]  /*04f0*/  LOP3.LUT R6, R9, R10, RZ, 0x3c, !PT ;  /* 0x0000000a09067212 */ /* 0x000fe200078e3cff */
[----:B------:R-:W-:Y:S01]  /*0500*/  @!P3 VIADD R30, R30, 0x1 ;  /* 0x000000011e1eb836 */ /* 0x000fe20000000000 */
[----:B------:R-:W-:Y:S01]  /*0510*/  SHF.R.U32.HI R29, RZ, 0x5, R0 ;  /* 0x00000005ff1d7819 */ /* 0x000fe20000011600 */
[----:B------:R0:W5:Y:S01]  /*0520*/  @P0 LDG.E.CONSTANT R28, desc[UR6][R4.64] ;  /* 0x00000006041c0981 */ /* 0x000162000c1e9900 */
[----:B------:R-:W-:Y:S02]  /*0530*/  ISETP.GE.AND P4, PT, R6, RZ, PT ;  /* 0x000000ff0600720c */ /* 0x000fe40003f86270 */
[----:B------:R-:W-:Y:S01]  /*0540*/  @!P1 MOV R7, 0x400 ;  /* 0x0000040000079802 */ /* 0x000fe20000000f00 */
[----:B--2---:R-:W-:-:S05]  /*0550*/  VIADD R9, R3, 0x1f ;  /* 0x0000001f03097836 */ /* 0x004fca0000000000 */
[----:B------:R-:W-:-:S04]  /*0560*/  SHF.R.S32.HI R6, RZ, 0x1f, R9 ;  /* 0x0000001fff067819 */ /* 0x000fc80000011409 */
[----:B------:R-:W-:Y:S01]  /*0570*/  LEA.HI R6, R6, R9, RZ, 0x5 ;  /* 0x0000000906067211 */ /* 0x000fe200078f28ff */
[----:B------:R-:W-:-:S03]  /*0580*/  @P2 VIADD R30, R30, 0x1 ;  /* 0x000000011e1e2836 */ /* 0x000fc60000000000 */
[----:B------:R-:W-:Y:S02]  /*0590*/  SHF.R.S32.HI R32, RZ, 0x5, R6 ;  /* 0x00000005ff207819 */ /* 0x000fe40000011406 */
[----:B-1----:R-:W-:Y:S02]  /*05a0*/  @!P1 LEA R7, R8, R7, 0x18 ;  /* 0x0000000708079211 */ /* 0x002fe400078ec0ff */
[----:B------:R-:W-:Y:S02]  /*05b0*/  ISETP.GE.AND P2, PT, R29, R32, PT ;  /* 0x000000201d00720c */ /* 0x000fe40003f46270 */
[----:B------:R-:W-:Y:S02]  /*05c0*/  ISETP.NE.AND P0, PT, R10, RZ, PT ;  /* 0x000000ff0a00720c */ /* 0x000fe40003f05270 */
[----:B------:R-:W-:Y:S01]  /*05d0*/  @!P1 LEA R7, R0, R7, 0x4 ;  /* 0x0000000700079211 */ /* 0x000fe200078e20ff */
[----:B------:R-:W-:Y:S01]  /*05e0*/  IMAD R31, R2, UR4, RZ ;  /* 0x00000004021f7c24 */ /* 0x000fe2000f8e02ff */
[----:B------:R-:W-:Y:S01]  /*05f0*/  BSSY.RECONVERGENT B0, `(.L_x_16719) ;  /* 0x00003b3000007945 */ /* 0x000fe20003800200 */
[----:B------:R-:W-:-:S08]  /*0600*/  @!P4 IMAD.MOV R30, RZ, RZ, -R30 ;  /* 0x000000ffff1ec224 */ /* 0x000fd000078e0a1e */
[----:B------:R-:W-:Y:S01]  /*0610*/  @!P0 LOP3.LUT R30, RZ, R10, RZ, 0x33, !PT ;  /* 0x0000000aff1e8212 */ /* 0x000fe200078e33ff */
[----:B---3--:R0:W-:Y:S01]  /*0620*/  @!P1 STS.128 [R7], R12 ;  /* 0x0000000c07009388 */ /* 0x0081e20000000c00 */
[----:B------:R-:W-:Y:S06]  /*0630*/  BAR.SYNC.DEFER_BLOCKING 0x0 ;  /* 0x0000000000007b1d */ /* 0x000fec0000010000 */
[----:B------:R-:W-:Y:S05]  /*0640*/  @P2 BRA `(.L_x_16720) ;  /* 0x0000003800b42947 */ /* 0x000fea0003800000 */
[----:B------:R-:W1:Y:S01]  /*0650*/  S2UR UR5, SR_CgaCtaId ;  /* 0x00000000000579c3 */ /* 0x000e620000008800 */
[----:B------:R-:W-:Y:S01]  /*0660*/  UMOV UR4, 0x400 ;  /* 0x0000040000047882 */ /* 0x000fe20000000000 */
[----:B------:R-:W2:Y:S01]  /*0670*/  LDCU.64 UR8, c[0x0][0x3a8] ;  /* 0x00007500ff0877ac */ /* 0x000ea20008000a00 */
[----:B0-----:R-:W-:Y:S01]  /*0680*/  SHF.R.U32.HI R4, RZ, 0x3, R0 ;  /* 0x00000003ff047819 */ /* 0x001fe20000011600 */
[----:B------:R-:W-:Y:S01]  /*0690*/  IMAD.MOV.U32 R5, RZ, RZ, RZ ;  /* 0x000000ffff057224 */ /* 0x000fe200078e00ff */
[----:B------:R-:W-:Y:S01]  /*06a0*/  LOP3.LUT R200, R0, 0x1f, RZ, 0xc0, !PT ;  /* 0x0000001f00c87812 */ /* 0x000fe200078ec0ff */
[----:B------:R-:W-:Y:S01]  /*06b0*/  IMAD.MOV.U32 R202, RZ, RZ, -0x800001 ;  /* 0xff7fffffffca7424 */ /* 0x000fe200078e00ff */
[----:B------:R-:W-:Y:S02]  /*06c0*/  LOP3.LUT R4, R4, 0x7c, RZ, 0xc0, !PT ;  /* 0x0000007c04047812 */ /* 0x000fe400078ec0ff */
[----:B------:R-:W-:-:S03]  /*06d0*/  LEA R208, R29, R200, 0x5 ;  /* 0x000000c81dd07211 */ /* 0x000fc600078e28ff */
[----:B------:R-:W-:-:S04]  /*06e0*/  IMAD.WIDE R4, R31, 0x4, R4 ;  /* 0x000000041f047825 */ /* 0x000fc800078e0204 */
[C---:B------:R-:W-:Y:S02]  /*06f0*/  IMAD.IADD R200, R208.reuse, 0x1, -R3 ;  /* 0x00000001d0c87824 */ /* 0x040fe400078e0a03 */
[----:B------:R-:W-:Y:S01]  /*0700*/  VIADD R199, R208, 0x1 ;  /* 0x00000001d0c77836 */ /* 0x000fe20000000000 */
[----:B--2---:R-:W-:Y:S01]  /*0710*/  IADD3 R34, P0, PT, R4, UR8, RZ ;  /* 0x0000000804227c10 */ /* 0x004fe2000ff1e0ff */
[----:B-1----:R-:W-:-:S03]  /*0720*/  ULEA UR15, UR5, UR4, 0x18 ;  /* 0x00000004050f7291 */ /* 0x002fc6000f8ec0ff */
[----:B------:R-:W-:Y:S01]  /*0730*/  IADD3.X R35, PT, PT, R5, UR9, RZ, P0, !PT ;  /* 0x0000000905237c10 */ /* 0x000fe200087fe4ff */
[----:B------:R-:W-:-:S04]  /*0740*/  UIADD3 UR4, UPT, UPT, UR4, 0x1a0, URZ ;  /* 0x000001a004047890 */ /* 0x000fc8000fffe0ff */
[----:B------:R-:W-:Y:S01]  /*0750*/  ULEA UR4, UR5, UR4, 0x18 ;  /* 0x0000000405047291 */ /* 0x000fe2000f8ec0ff */
[----:B------:R-:W0:Y:S04]  /*0760*/  LDS.128 R52, [UR15+0x40] ;  /* 0x0000400fff347984 */ /* 0x000e280008000c00 */
[----:B------:R-:W1:Y:S04]  /*0770*/  LDS.128 R12, [UR15] ;  /* 0x0000000fff0c7984 */ /* 0x000e680008000c00 */
[----:B------:R-:W2:Y:S04]  /*0780*/  LDS.128 R16, [UR15+0x10] ;  /* 0x0000100fff107984 */ /* 0x000ea80008000c00 */
[----:B------:R-:W3:Y:S04]  /*0790*/  LDS.128 R20, [UR15+0x20] ;  /* 0x0000200fff147984 */ /* 0x000ee80008000c00 */
[----:B------:R-:W4:Y:S04]  /*07a0*/  LDS.128 R24, [UR15+0x30] ;  /* 0x0000300fff187984 */ /* 0x000f280008000c00 */
[----:B------:R-:W4:Y:S04]  /*07b0*/  LDS.128 R8, [UR15+0x50] ;  /* 0x0000500fff087984 */ /* 0x000f280008000c00 */
[----:B------:R-:W4:Y:S01]  /*07c0*/  LDS.128 R4, [UR15+0xa0] ;  /* 0x0000a00fff047984 */ /* 0x000f220008000c00 */
[----:B0-----:R-:W-:-:S02]  /*07d0*/  PRMT R79, R52, 0x7632, R79 ;  /* 0x00007632344f7816 */ /* 0x001fc4000000004f */
[----:B------:R-:W-:Y:S01]  /*07e0*/  SHF.L.U32 R51, R52, 0x10, RZ ;  /* 0x0000001034337819 */ /* 0x000fe200000006ff */
[C---:B------:R-:W-:Y:S01]  /*07f0*/  IMAD.U32 R52, R53.reuse, 0x10000, RZ ;  /* 0x0001000035347824 */ /* 0x040fe200078e00ff */
[----:B------:R-:W-:Y:S01]  /*0800*/  PRMT R80, R53, 0x7632, R80 ;  /* 0x0000763235507816 */ /* 0x000fe20000000050 */
[C---:B------:R-:W-:Y:S01]  /*0810*/  IMAD.U32 R53, R54.reuse, 0x10000, RZ ;  /* 0x0001000036357824 */ /* 0x040fe200078e00ff */
[----:B------:R-:W-:Y:S01]  /*0820*/  PRMT R81, R54, 0x7632, R81 ;  /* 0x0000763236517816 */ /* 0x000fe20000000051 */
[C---:B------:R-:W-:Y:S01]  /*0830*/  IMAD.U32 R54, R55.reuse, 0x10000, RZ ;  /* 0x0001000037367824 */ /* 0x040fe200078e00ff */
[----:B------:R-:W-:Y:S01]  /*0840*/  PRMT R82, R55, 0x7632, R82 ;  /* 0x0000763237527816 */ /* 0x000fe20000000052 */
[----:B-1----:R-:W-:Y:S01]  /*0850*/  IMAD.U32 R36, R13, 0x10000, RZ ;  /* 0x000100000d247824 */ /* 0x002fe200078e00ff */
[----:B------:R-:W-:Y:S01]  /*0860*/  PRMT R63, R12, 0x7632, R63 ;  /* 0x000076320c3f7816 */ /* 0x000fe2000000003f */
[----:B------:R-:W-:Y:S01]  /*0870*/  IMAD.U32 R37, R14, 0x10000, RZ ;  /* 0x000100000e257824 */ /* 0x000fe200078e00ff */
[----:B------:R-:W-:Y:S01]  /*0880*/  SHF.L.U32 R33, R12, 0x10, RZ ;  /* 0x000000100c217819 */ /* 0x000fe200000006ff */
[----:B------:R-:W-:Y:S01]  /*0890*/  IMAD.U32 R38, R15, 0x10000, RZ ;  /* 0x000100000f267824 */ /* 0x000fe200078e00ff */
[----:B------:R-:W-:Y:S01]  /*08a0*/  PRMT R64, R13, 0x7632, R64 ;  /* 0x000076320d407816 */ /* 0x000fe20000000040 */
[----:B--2---:R-:W-:Y:S01]  /*08b0*/  IMAD.U32 R40, R17, 0x10000, RZ ;  /* 0x0001000011287824 */ /* 0x004fe200078e00ff */
[----:B------:R-:W-:Y:S01]  /*08c0*/  PRMT R65, R14, 0x7632, R65 ;  /* 0x000076320e417816 */ /* 0x000fe20000000041 */
[----:B------:R-:W-:Y:S01]  /*08d0*/  IMAD.U32 R41, R18, 0x10000, RZ ;  /* 0x0001000012297824 */ /* 0x000fe200078e00ff */
[----:B------:R-:W-:Y:S01]  /*08e0*/  PRMT R66, R15, 0x7632, R66 ;  /* 0x000076320f427816 */ /* 0x000fe20000000042 */
[----:B------:R-:W-:Y:S01]  /*08f0*/  IMAD.U32 R42, R19, 0x10000, RZ ;  /* 0x00010000132a7824 */ /* 0x000fe200078e00ff */
[C---:B------:R-:W-:Y:S01]  /*0900*/  PRMT R67, R16.reuse, 0x7632, R67 ;  /* 0x0000763210437816 */ /* 0x040fe20000000043 */
[----:B---3--:R-:W-:Y:S01]  /*0910*/  IMAD.U32 R44, R21, 0x10000, RZ ;  /* 0x00010000152c7824 */ /* 0x008fe200078e00ff */
[----:B------:R-:W-:Y:S01]  /*0920*/  SHF.L.U32 R39, R16, 0x10, RZ ;  /* 0x0000001010277819 */ /* 0x000fe200000006ff */
[----:B------:R-:W-:Y:S01]  /*0930*/  IMAD.U32 R45, R22, 0x10000, RZ ;  /* 0x00010000162d7824 */ /* 0x000fe200078e00ff */
[----:B------:R-:W-:Y:S01]  /*0940*/  PRMT R68, R17, 0x7632, R68 ;  /* 0x0000763211447816 */ /* 0x000fe20000000044 */
[----:B------:R-:W-:Y:S01]  /*0950*/  IMAD.U32 R46, R23, 0x10000, RZ ;  /* 0x00010000172e7824 */ /* 0x000fe200078e00ff */
[----:B------:R-:W-:Y:S01]  /*0960*/  PRMT R69, R18, 0x7632, R69 ;  /* 0x0000763212457816 */ /* 0x000fe20000000045 */
[----:B----4-:R-:W-:Y:S01]  /*0970*/  IMAD.U32 R48, R25, 0x10000, RZ ;  /* 0x0001000019307824 */ /* 0x010fe200078e00ff */
[----:B------:R-:W-:Y:S01]  /*0980*/  PRMT R70, R19, 0x7632, R70 ;  /* 0x0000763213467816 */ /* 0x000fe20000000046 */
[----:B------:R-:W-:Y:S01]  /*0990*/  IMAD.U32 R49, R26, 0x10000, RZ ;  /* 0x000100001a317824 */ /* 0x000fe200078e00ff */
[C---:B------:R-:W-:Y:S01]  /*09a0*/  PRMT R71, R20.reuse, 0x7632, R71 ;  /* 0x0000763214477816 */ /* 0x040fe20000000047 */
        /* <DEDUP_REMOVED lines=8> */
[----:B------:R-:W0:Y:S01]  /*0a30*/  LDS.128 R12, [UR15+0x60] ;  /* 0x0000600fff0c7984 */ /* 0x000e220008000c00 */
[C---:B------:R-:W-:Y:S01]  /*0a40*/  PRMT R75, R24.reuse, 0x7632, R75 ;  /* 0x00007632184b7816 */ /* 0x040fe2000000004b */
[----:B------:R-:W-:Y:S01]  /*0a50*/  IMAD.U32 R110, R5, 0x10000, RZ ;  /* 0x00010000056e7824 */ /* 0x000fe200078e00ff */
[----:B------:R-:W-:Y:S01]  /*0a60*/  SHF.L.U32 R47, R24, 0x10, RZ ;  /* 0x00000010182f7819 */ /* 0x000fe200000006ff */
[----:B------:R-:W1:Y:S01]  /*0a70*/  LDS.128 R16, [UR15+0x70] ;  /* 0x0000700fff107984 */ /* 0x000e620008000c00 */
[----:B------:R-:W-:Y:S01]  /*0a80*/  PRMT R76, R25, 0x7632, R76 ;  /* 0x00007632194c7816 */ /* 0x000fe2000000004c */
[----:B------:R-:W-:Y:S01]  /*0a90*/  IMAD.U32 R112, R6, 0x10000, RZ ;  /* 0x0001000006707824 */ /* 0x000fe200078e00ff */
[----:B------:R-:W-:Y:S01]  /*0aa0*/  PRMT R77, R26, 0x7632, R77 ;  /* 0x000076321a4d7816 */ /* 0x000fe2000000004d */
[----:B------:R-:W2:Y:S01]  /*0ab0*/  LDS.128 R20, [UR15+0x80] ;  /* 0x0000800fff147984 */ /* 0x000ea20008000c00 */
[----:B------:R-:W-:Y:S01]  /*0ac0*/  PRMT R78, R27, 0x7632, R78 ;  /* 0x000076321b4e7816 */ /* 0x000fe2000000004e */
[----:B------:R-:W-:Y:S01]  /*0ad0*/  IMAD.U32 R114, R7, 0x10000, RZ ;  /* 0x0001000007727824 */ /* 0x000fe200078e00ff */
[C---:B------:R-:W-:Y:S01]  /*0ae0*/  PRMT R83, R8.reuse, 0x7632, R83 ;  /* 0x0000763208537816 */ /* 0x040fe20000000053 */
[----:B------:R-:W3:Y:S01]  /*0af0*/  LDS.128 R24, [UR15+0x90] ;  /* 0x0000900fff187984 */ /* 0x000ee20008000c00 */
        /* <DEDUP_REMOVED lines=8> */
[----:B------:R-:W4:Y:S01]  /*0b80*/  LDS.128 R8, [UR15+0xb0] ;  /* 0x0000b00fff087984 */ /* 0x000f220008000c00 */
        /* <DEDUP_REMOVED lines=24> */
[----:B-1----:R-:W-:Y:S01]  /*0d10*/  IMAD.U32 R86, R17, 0x10000, RZ ;  /* 0x0001000011567824 */ /* 0x002fe200078e00ff */
[----:B------:R-:W-:Y:S01]  /*0d20*/  PRMT R95, R14, 0x7632, R95 ;  /* 0x000076320e5f7816 */ /* 0x000fe2000000005f */
[----:B------:R-:W-:Y:S01]  /*0d30*/  IMAD.U32 R88, R18, 0x10000, RZ ;  /* 0x0001000012587824 */ /* 0x000fe200078e00ff */
[----:B------:R-:W-:Y:S01]  /*0d40*/  PRMT R97, R15, 0x7632, R97 ;  /* 0x000076320f617816 */ /* 0x000fe20000000061 */
[----:B------:R-:W-:Y:S01]  /*0d50*/  IMAD.U32 R90, R19, 0x10000, RZ ;  /* 0x00010000135a7824 */ /* 0x000fe200078e00ff */
[C---:B------:R-:W-:Y:S01]  /*0d60*/  PRMT R99, R16.reuse, 0x7632, R99 ;  /* 0x0000763210637816 */ /* 0x040fe20000000063 */
[----:B--2---:R-:W-:Y:S01]  /*0d70*/  IMAD.U32 R94, R21, 0x10000, RZ ;  /* 0x00010000155e7824 */ /* 0x004fe200078e00ff */
[----:B------:R-:W-:Y:S01]  /*0d80*/  SHF.L.U32 R84, R16, 0x10, RZ ;  /* 0x0000001010547819 */ /* 0x000fe200000006ff */
[----:B------:R-:W-:Y:S01]  /*0d90*/  IMAD.U32 R96, R22, 0x10000, RZ ;  /* 0x0001000016607824 */ /* 0x000fe200078e00ff */
[----:B------:R-:W-:Y:S01]  /*0da0*/  PRMT R101, R17, 0x7632, R101 ;  /* 0x0000763211657816 */ /* 0x000fe20000000065 */
[----:B------:R-:W-:Y:S01]  /*0db0*/  IMAD.U32 R98, R23, 0x10000, RZ ;  /* 0x0001000017627824 */ /* 0x000fe200078e00ff */
[----:B------:R-:W-:Y:S01]  /*0dc0*/  PRMT R103, R18, 0x7632, R103 ;  /* 0x0000763212677816 */ /* 0x000fe20000000067 */
[----:B---3--:R-:W-:Y:S01]  /*0dd0*/  IMAD.U32 R102, R25, 0x10000, RZ ;  /* 0x0001000019667824 */ /* 0x008fe200078e00ff */
[----:B------:R-:W-:Y:S01]  /*0de0*/  PRMT R105, R19, 0x7632, R105 ;  /* 0x0000763213697816 */ /* 0x000fe20000000069 */
[----:B------:R-:W-:Y:S01]  /*0df0*/  IMAD.U32 R104, R26, 0x10000, RZ ;  /* 0x000100001a687824 */ /* 0x000fe200078e00ff */
[C---:B------:R-:W-:Y:S01]  /*0e00*/  PRMT R107, R20.reuse, 0x7632, R107 ;  /* 0x00007632146b7816 */ /* 0x040fe2000000006b */
[----:B------:R-:W-:Y:S01]  /*0e10*/  IMAD.U32 R106, R27, 0x10000, RZ ;  /* 0x000100001b6a7824 */ /* 0x000fe200078e00ff */
[----:B------:R-:W-:Y:S01]  /*0e20*/  SHF.L.U32 R92, R20, 0x10, RZ ;  /* 0x00000010145c7819 */ /* 0x000fe200000006ff */
[----:B----4-:R-:W-:Y:S01]  /*0e30*/  IMAD.U32 R118, R9, 0x10000, RZ ;  /* 0x0001000009767824 */ /* 0x010fe200078e00ff */
        /* <DEDUP_REMOVED lines=115> */
[C---:B0-----:R-:W-:Y:S01]  /*1570*/  PRMT R180, R13.reuse, 0x7632, R180 ;  /* 0x000076320db47816 */ /* 0x041fe200000000b4 */
[----:B------:R-:W-:Y:S01]  /*1580*/  IMAD.U32 R13, R13, 0x10000, RZ ;  /* 0x000100000d0d7824 */ /* 0x000fe200078e00ff */
[C---:B------:R-:W-:Y:S01]  /*1590*/  PRMT R181, R14.reuse, 0x7632, R181 ;  /* 0x000076320eb57816 */ /* 0x040fe200000000b5 */
[----:B------:R-:W-:Y:S01]  /*15a0*/  IMAD.U32 R14, R14, 0x10000, RZ ;  /* 0x000100000e0e7824 */ /* 0x000fe200078e00ff */
[C---:B------:R-:W-:Y:S01]  /*15b0*/  PRMT R182, R15.reuse, 0x7632, R182 ;  /* 0x000076320fb67816 */ /* 0x040fe200000000b6 */
[----:B------:R-:W-:Y:S01]  /*15c0*/  IMAD.U32 R15, R15, 0x10000, RZ ;  /* 0x000100000f0f7824 */ /* 0x000fe200078e00ff */
[C---:B-1----:R-:W-:Y:S01]  /*15d0*/  PRMT R184, R17.reuse, 0x7632, R184 ;  /* 0x0000763211b87816 */ /* 0x042fe200000000b8 */
[----:B------:R-:W-:Y:S01]  /*15e0*/  IMAD.U32 R17, R17, 0x10000, RZ ;  /* 0x0001000011117824 */ /* 0x000fe200078e00ff */
[C---:B------:R-:W-:Y:S01]  /*15f0*/  PRMT R185, R18.reuse, 0x7632, R185 ;  /* 0x0000763212b97816 */ /* 0x040fe200000000b9 */
[----:B------:R-:W-:Y:S01]  /*1600*/  IMAD.U32 R18, R18, 0x10000, RZ ;  /* 0x0001000012127824 */ /* 0x000fe200078e00ff */
[C---:B------:R-:W-:Y:S01]  /*1610*/  PRMT R186, R19.reuse, 0x7632, R186 ;  /* 0x0000763213ba7816 */ /* 0x040fe200000000ba */
[----:B------:R-:W-:Y:S01]  /*1620*/  IMAD.U32 R19, R19, 0x10000, RZ ;  /* 0x0001000013137824 */ /* 0x000fe200078e00ff */
[C---:B--2---:R-:W-:Y:S01]  /*1630*/  PRMT R189, R21.reuse, 0x7632, R189 ;  /* 0x0000763215bd7816 */ /* 0x044fe200000000bd */
[----:B------:R-:W-:Y:S01]  /*1640*/  IMAD.U32 R21, R21, 0x10000, RZ ;  /* 0x0001000015157824 */ /* 0x000fe200078e00ff */
[C---:B------:R-:W-:Y:S01]  /*1650*/  PRMT R191, R22.reuse, 0x7632, R191 ;  /* 0x0000763216bf7816 */ /* 0x040fe200000000bf */
[----:B------:R-:W-:Y:S01]  /*1660*/  IMAD.U32 R22, R22, 0x10000, RZ ;  /* 0x0001000016167824 */ /* 0x000fe200078e00ff */
[C---:B------:R-:W-:Y:S01]  /*1670*/  PRMT R193, R23.reuse, 0x7632, R193 ;  /* 0x0000763217c17816 */ /* 0x040fe200000000c1 */
[----:B------:R-:W-:Y:S01]  /*1680*/  IMAD.U32 R23, R23, 0x10000, RZ ;  /* 0x0001000017177824 */ /* 0x000fe200078e00ff */
[C---:B---3--:R-:W-:Y:S01]  /*1690*/  PRMT R196, R25.reuse, 0x7632, R196 ;  /* 0x0000763219c47816 */ /* 0x048fe200000000c4 */
[----:B------:R-:W-:Y:S01]  /*16a0*/  IMAD.U32 R25, R25, 0x10000, RZ ;  /* 0x0001000019197824 */ /* 0x000fe200078e00ff */
[C---:B------:R-:W-:Y:S01]  /*16b0*/  PRMT R197, R26.reuse, 0x7632, R197 ;  /* 0x000076321ac57816 */ /* 0x040fe200000000c5 */
[----:B------:R-:W-:Y:S01]  /*16c0*/  IMAD.U32 R26, R26, 0x10000, RZ ;  /* 0x000100001a1a7824 */ /* 0x000fe200078e00ff */
[C---:B------:R-:W-:Y:S01]  /*16d0*/  PRMT R198, R27.reuse, 0x7632, R198 ;  /* 0x000076321bc67816 */ /* 0x040fe200000000c6 */
[----:B------:R-:W-:Y:S01]  /*16e0*/  IMAD.U32 R27, R27, 0x10000, RZ ;  /* 0x000100001b1b7824 */ /* 0x000fe200078e00ff */
[C---:B----4-:R-:W-:Y:S01]  /*16f0*/  PRMT R204, R9.reuse, 0x7632, R204 ;  /* 0x0000763209cc7816 */ /* 0x050fe200000000cc */
[----:B------:R-:W-:Y:S01]  /*1700*/  IMAD.U32 R9, R9, 0x10000, RZ ;  /* 0x0001000009097824 */ /* 0x000fe200078e00ff */
[C---:B------:R-:W-:Y:S01]  /*1710*/  PRMT R205, R10.reuse, 0x7632, R205 ;  /* 0x000076320acd7816 */ /* 0x040fe200000000cd */
[----:B------:R-:W-:Y:S01]  /*1720*/  IMAD.U32 R10, R10, 0x10000, RZ ;  /* 0x000100000a0a7824 */ /* 0x000fe200078e00ff */
[----:B------:R-:W-:Y:S01]  /*1730*/  PRMT R206, R11, 0x7632, R206 ;  /* 0x000076320bce7816 */ /* 0x000fe200000000ce */
        /* <DEDUP_REMOVED lines=9> */
[C---:B------:R-:W-:Y:S01]  /*17d0*/  PRMT R7, R8.reuse, 0x7632, R7 ;  /* 0x0000763208077816 */ /* 0x040fe20000000007 */
[----:B------:R-:W-:Y:S01]  /*17e0*/  IMAD.U32 R8, R8, 0x10000, RZ ;  /* 0x0001000008087824 */ /* 0x000fe200078e00ff */
[----:B------:R-:W-:Y:S01]  /*17f0*/  SHF.L.U32 R201, R11, 0x10, RZ ;  /* 0x000000100bc97819 */ /* 0x000fe200000006ff */
[----:B------:R-:W-:Y:S01]  /*1800*/  IMAD.U32 R157, R157, 0x10000, RZ ;  /* 0x000100009d9d7824 */ /* 0x000fe200078e00ff */
[----:B------:R-:W-:Y:S01]  /*1810*/  LEA R11, R208, UR4, 0x2 ;  /* 0x00000004d00b7c11 */ /* 0x000fe2000f8e10ff */
        /* <DEDUP_REMOVED lines=44> */
[----:B------:R-:W-:-:S07]  /*1ae0*/  IMAD.U32 R206, R206, 0x10000, RZ ;  /* 0x00010000cece7824 */ /* 0x000fce00078e00ff */
.L_x_16721:
[----:B------:R-:W2:Y:S01]  /*1af0*/  LDG.E.CONSTANT R7, desc[UR6][R34.64] ;  /* 0x0000000622077981 */ /* 0x000ea2000c1e9900 */
[----:B------:R-:W-:Y:S01]  /*1b00*/  SHF.L.U32 R4, R0, 0x3, RZ ;  /* 0x0000000300047819 */ /* 0x000fe200000006ff */
[----:B------:R-:W-:-:S03]  /*1b10*/  IMAD R5, R30, UR10, RZ ;  /* 0x0000000a1e057c24 */ /* 0x000fc6000f8e02ff */
        /* <DEDUP_REMOVED lines=35> */
[C---:B--2---:R-:W-:Y:S01]  /*1d50*/  PRMT R212, R5.reuse, 0x7632, R212 ;  /* 0x0000763205d47816 */ /* 0x044fe200000000d4 */
[----:B------:R-:W-:-:S02]  /*1d60*/  IMAD.U32 R236, R5, 0x10000, RZ ;  /* 0x0001000005ec7824 */ /* 0x000fc400078e00ff */
[----:B------:R-:W2:Y:S02]  /*1d70*/  LDG.E.CONSTANT R5, desc[UR6][R6.64+0x1204] ;  /* 0x0012040606057981 */ /* 0x000ea4000c1e9900 */
[----:B------:R-:W-:Y:S01]  /*1d80*/  IMAD.U32 R240, R212, 0x10000, RZ ;  /* 0x00010000d4f07824 */ /* 0x000fe200078e00ff */
[----:B---3--:R-:W-:-:S03]  /*1d90*/  PRMT R212, R4, 0x7632, R212 ;  /* 0x0000763204d47816 */ /* 0x008fc600000000d4 */
[----:B------:R-:W-:Y:S01]  /*1da0*/  FMUL.FTZ R240, R67, R240 ;  /* 0x000000f043f07220 */ /* 0x000fe20000410000 */
[----:B------:R-:W-:Y:S01]  /*1db0*/  SHF.L.U32 R212, R212, 0x10, RZ ;  /* 0x00000010d4d47819 */ /* 0x000fe200000006ff */
[----:B------:R-:W-:Y:S02]  /*1dc0*/  IMAD.U32 R4, R4, 0x10000, RZ ;  /* 0x0001000004047824 */ /* 0x000fe400078e00ff */
[----:B------:R-:W-:Y:S02]  /*1dd0*/  FMUL.FTZ R236, R39, R236 ;  /* 0x000000ec27ec7220 */ /* 0x000fe40000410000 */
[----:B------:R-:W-:Y:S02]  /*1de0*/  FFMA.FTZ R240, R63, R212, R240 ;  /* 0x000000d43ff07223 */ /* 0x000fe400000100f0 */
[----:B------:R-:W3:Y:S01]  /*1df0*/  LDG.E.CONSTANT R212, desc[UR6][R6.64+0x1404] ;  /* 0x0014040606d47981 */ /* 0x000ee2000c1e9900 */
[--C-:B------:R-:W-:Y:S01]  /*1e00*/  FFMA.FTZ R4, R33, R4, R236.reuse ;  /* 0x0000000421047223 */ /* 0x100fe200000100ec */
[C---:B----4-:R-:W-:Y:S01]  /*1e10*/  PRMT R236, R235.reuse, 0x7632, R236 ;  /* 0x00007632ebec7816 */ /* 0x050fe200000000ec */
[----:B------:R-:W-:-:S04]  /*1e20*/  IMAD.U32 R235, R235, 0x10000, RZ ;  /* 0x00010000ebeb7824 */ /* 0x000fc800078e00ff */
[----:B------:R-:W-:Y:S02]  /*1e30*/  FFMA.FTZ R242, R43, R235, R4 ;  /* 0x000000eb2bf27223 */ /* 0x000fe40000010004 */
[----:B------:R-:W4:Y:S01]  /*1e40*/  LDG.E.CONSTANT R4, desc[UR6][R6.64+0x2600] ;  /* 0x0026000606047981 */ /* 0x000f22000c1e9900 */
[----:B------:R-:W-:Y:S01]  /*1e50*/  PRMT R235, R234, 0x7632, R235 ;  /* 0x00007632eaeb7816 */ /* 0x000fe200000000eb */
[----:B------:R-:W-:-:S03]  /*1e60*/  IMAD.U32 R236, R236, 0x10000, RZ ;  /* 0x00010000ecec7824 */ /* 0x000fc600078e00ff */
[----:B------:R-:W-:Y:S01]  /*1e70*/  SHF.L.U32 R235, R235, 0x10, RZ ;  /* 0x00000010ebeb7819 */ /* 0x000fe200000006ff */
[----:B------:R-:W-:-:S04]  /*1e80*/  FFMA.FTZ R236, R71, R236, R240 ;  /* 0x000000ec47ec7223 */ /* 0x000fc800000100f0 */
[----:B------:R-:W-:Y:S01]  /*1e90*/  FFMA.FTZ R236, R75, R235, R236 ;  /* 0x000000eb4bec7223 */ /* 0x000fe200000100ec */
[----:B------:R-:W-:Y:S01]  /*1ea0*/  PRMT R235, R229, 0x7632, R235 ;  /* 0x00007632e5eb7816 */ /* 0x000fe200000000eb */
[----:B------:R-:W-:-:S04]  /*1eb0*/  IMAD.U32 R234, R234, 0x10000, RZ ;  /* 0x00010000eaea7824 */ /* 0x000fc800078e00ff */
[----:B------:R-:W-:Y:S02]  /*1ec0*/  IMAD.U32 R235, R235, 0x10000, RZ ;  /* 0x00010000ebeb7824 */ /* 0x000fe400078e00ff */
[----:B------:R-:W-:Y:S01]  /*1ed0*/  FFMA.FTZ R234, R47, R234, R242 ;  /* 0x000000ea2fea7223 */ /* 0x000fe200000100f2 */
[----:B------:R-:W-:Y:S02]  /*1ee0*/  IMAD.U32 R229, R229, 0x10000, RZ ;  /* 0x00010000e5e57824 */ /* 0x000fe400078e00ff */
[----:B------:R-:W-:Y:S01]  /*1ef0*/  FFMA.FTZ R236, R79, R235, R236 ;  /* 0x000000eb4fec7223 */ /* 0x000fe200000100ec */
[C---:B------:R-:W-:Y:S01]  /*1f00*/  PRMT R235, R230.reuse, 0x7632, R235 ;  /* 0x00007632e6eb7816 */ /* 0x040fe200000000eb */
[----:B------:R-:W-:Y:S01]  /*1f10*/  FFMA.FTZ R234, R51, R229, R234 ;  /* 0x000000e533ea7223 */ /* 0x000fe200000100ea */
[----:B------:R-:W-:Y:S01]  /*1f20*/  IMAD.U32 R230, R230, 0x10000, RZ ;  /* 0x00010000e6e67824 */ /* 0x000fe200078e00ff */
[----:B------:R-:W4:Y:S01]  /*1f30*/  LDG.E.CONSTANT R229, desc[UR6][R6.64+0x2800] ;  /* 0x0028000606e57981 */ /* 0x000f22000c1e9900 */
[----:B------:R-:W-:-:S02]  /*1f40*/  SHF.L.U32 R235, R235, 0x10, RZ ;  /* 0x00000010ebeb7819 */ /* 0x000fc400000006ff */
[----:B------:R-:W-:Y:S02]  /*1f50*/  FFMA.FTZ R234, R55, R230, R234 ;  /* 0x000000e637ea7223 */ /* 0x000fe400000100ea */
[----:B------:R-:W4:Y:S01]  /*1f60*/  LDG.E.CONSTANT R230, desc[UR6][R6.64+0x1804] ;  /* 0x0018040606e67981 */ /* 0x000f22000c1e9900 */
[----:B------:R-:W-:Y:S01]  /*1f70*/  FFMA.FTZ R236, R83, R235, R236 ;  /* 0x000000eb53ec7223 */ /* 0x000fe200000100ec */
[C---:B------:R-:W-:Y:S01]  /*1f80*/  IMAD.U32 R235, R231.reuse, 0x10000, RZ ;  /* 0x00010000e7eb7824 */ /* 0x040fe200078e00ff */
[----:B------:R-:W-:-:S03]  /*1f90*/  PRMT R231, R231, 0x7632, R231 ;  /* 0x00007632e7e77816 */ /* 0x000fc600000000e7 */
[----:B------:R-:W-:Y:S02]  /*1fa0*/  FFMA.FTZ R235, R59, R235, R234 ;  /* 0x000000eb3beb7223 */ /* 0x000fe400000100ea */
[----:B------:R-:W-:Y:S02]  /*1fb0*/  IMAD.U32 R234, R231, 0x10000, RZ ;  /* 0x00010000e7ea7824 */ /* 0x000fe400078e00ff */
[----:B------:R-:W4:Y:S02]  /*1fc0*/  LDG.E.CONSTANT R231, desc[UR6][R6.64+0x2a00] ;  /* 0x002a000606e77981 */ /* 0x000f24000c1e9900 */
[--C-:B------:R-:W-:Y:S01]  /*1fd0*/  FFMA.FTZ R234, R91, R234, R236.reuse ;  /* 0x000000ea5bea7223 */ /* 0x100fe200000100ec */
[C---:B------:R-:W-:Y:S01]  /*1fe0*/  PRMT R236, R232.reuse, 0x7632, R236 ;  /* 0x00007632e8ec7816 */ /* 0x040fe200000000ec */
[----:B------:R-:W-:Y:S02]  /*1ff0*/  IMAD.U32 R240, R232, 0x10000, RZ ;  /* 0x00010000e8f07824 */ /* 0x000fe400078e00ff */
[----:B------:R-:W4:Y:S01]  /*2000*/  LDG.E.CONSTANT R232, desc[UR6][R6.64+0x1a04] ;  /* 0x001a040606e87981 */ /* 0x000f22000c1e9900 */
[----:B------:R-:W-:Y:S01]  /*2010*/  SHF.L.U32 R236, R236, 0x10, RZ ;  /* 0x00000010ecec7819 */ /* 0x000fe200000006ff */
[----:B------:R-:W-:-:S04]  /*2020*/  FFMA.FTZ R235, R84, R240, R235 ;  /* 0x000000f054eb7223 */ /* 0x000fc800000100eb */
[----:B------:R-:W-:Y:S01]  /*2030*/  FFMA.FTZ R234, R99, R236, R234 ;  /* 0x000000ec63ea7223 */ /* 0x000fe200000100ea */
[C---:B------:R-:W-:Y:S01]  /*2040*/  PRMT R236, R233.reuse, 0x7632, R236 ;  /* 0x00007632e9ec7816 */ /* 0x040fe200000000ec */
[----:B------:R-:W-:Y:S02]  /*2050*/  IMAD.U32 R240, R233, 0x10000, RZ ;  /* 0x00010000e9f07824 */ /* 0x000fe400078e00ff */
[----:B------:R-:W4:Y:S02]  /*2060*/  LDG.E.CONSTANT R233, desc[UR6][R6.64+0x2c00] ;  /* 0x002c000606e97981 */ /* 0x000f24000c1e9900 */
[----:B------:R-:W-:Y:S02]  /*2070*/  IMAD.U32 R236, R236, 0x10000, RZ ;  /* 0x00010000ecec7824 */ /* 0x000fe400078e00ff */
[----:B------:R-:W-:Y:S01]  /*2080*/  FFMA.FTZ R235, R92, R240, R235 ;  /* 0x000000f05ceb7223 */ /* 0x000fe200000100eb */
[----:B------:R-:W-:Y:S02]  /*2090*/  IMAD.U32 R240, R228, 0x10000, RZ ;  /* 0x00010000e4f07824 */ /* 0x000fe400078e00ff */
[----:B------:R-:W-:-:S02]  /*20a0*/  FFMA.FTZ R236, R107, R236, R234 ;  /* 0x000000ec6bec7223 */ /* 0x000fc400000100ea */
[----:B------:R-:W4:Y:S01]  /*20b0*/  LDG.E.CONSTANT R234, desc[UR6][R6.64+0x1c04] ;  /* 0x001c040606ea7981 */ /* 0x000f22000c1e9900 */
[----:B------:R-:W-:Y:S01]  /*20c0*/  PRMT R228, R228, 0x7632, R228 ;  /* 0x00007632e4e47816 */ /* 0x000fe200000000e4 */
[----:B------:R-:W-:Y:S01]  /*20d0*/  FFMA.FTZ R241, R100, R240, R235 ;  /* 0x000000f064f17223 */ /* 0x000fe200000100eb */
[----:B------:R-:W-:Y:S01]  /*20e0*/  PRMT R240, R227, 0x7632, R240 ;  /* 0x00007632e3f07816 */ /* 0x000fe200000000f0 */
[----:B------:R-:W4:Y:S01]  /*20f0*/  LDG.E.CONSTANT R235, desc[UR6][R6.64+0x1e04] ;  /* 0x001e040606eb7981 */ /* 0x000f22000c1e9900 */
[----:B------:R-:W-:-:S03]  /*2100*/  SHF.L.U32 R228, R228, 0x10, RZ ;  /* 0x00000010e4e47819 */ /* 0x000fc600000006ff */
[----:B------:R-:W-:Y:S02]  /*2110*/  IMAD.U32 R240, R240, 0x10000, RZ ;  /* 0x00010000f0f07824 */ /* 0x000fe400078e00ff */
[----:B------:R-:W-:Y:S01]  /*2120*/  FFMA.FTZ R228, R115, R228, R236 ;  /* 0x000000e473e47223 */ /* 0x000fe200000100ec */
[----:B------:R-:W-:Y:S01]  /*2130*/  IMAD.U32 R227, R227, 0x10000, RZ ;  /* 0x00010000e3e37824 */ /* 0x000fe200078e00ff */
[----:B------:R-:W4:Y:S02]  /*2140*/  LDG.E.CONSTANT R236, desc[UR6][R6.64+0x2e00] ;  /* 0x002e000606ec7981 */ /* 0x000f24000c1e9900 */
[----:B------:R-:W-:Y:S02]  /*2150*/  FFMA.FTZ R240, R123, R240, R228 ;  /* 0x000000f07bf07223 */ /* 0x000fe400000100e4 */
[----:B------:R-:W4:Y:S01]  /*2160*/  LDG.E.CONSTANT R228, desc[UR6][R6.64+0x2004] ;  /* 0x0020040606e47981 */ /* 0x000f22000c1e9900 */
[--C-:B------:R-:W-:Y:S01]  /*2170*/  FFMA.FTZ R227, R108, R227, R241.reuse ;  /* 0x000000e36ce37223 */ /* 0x100fe200000100f1 */
[C---:B------:R-:W-:Y:S01]  /*2180*/  PRMT R241, R226.reuse, 0x7632, R241 ;  /* 0x00007632e2f17816 */ /* 0x040fe200000000f1 */
[----:B------:R-:W-:-:S04]  /*2190*/  IMAD.U32 R226, R226, 0x10000, RZ ;  /* 0x00010000e2e27824 */ /* 0x000fc800078e00ff */
[----:B------:R-:W-:Y:S01]  /*21a0*/  FFMA.FTZ R243, R116, R226, R227 ;  /* 0x000000e274f37223 */ /* 0x000fe200000100e3 */
[----:B------:R-:W-:Y:S01]  /*21b0*/  PRMT R226, R225, 0x7632, R226 ;  /* 0x00007632e1e27816 */ /* 0x000fe200000000e2 */
[----:B------:R-:W4:Y:S01]  /*21c0*/  LDG.E.CONSTANT R227, desc[UR6][R6.64+0x2204] ;  /* 0x0022040606e37981 */ /* 0x000f22000c1e9900 */
[----:B------:R-:W-:-:S03]  /*21d0*/  SHF.L.U32 R241, R241, 0x10, RZ ;  /* 0x00000010f1f17819 */ /* 0x000fc600000006ff */
[----:B------:R-:W-:Y:S02]  /*21e0*/  IMAD.U32 R226, R226, 0x10000, RZ ;  /* 0x00010000e2e27824 */ /* 0x000fe400078e00ff */
[----:B------:R-:W-:Y:S01]  /*21f0*/  FFMA.FTZ R240, R131, R241, R240 ;  /* 0x000000f183f07223 */ /* 0x000fe200000100f0 */
[----:B------:R-:W-:Y:S01]  /*2200*/  IMAD.U32 R241, R225, 0x10000, RZ ;  /* 0x00010000e1f17824 */ /* 0x000fe200078e00ff */
[----:B------:R-:W-:Y:S01]  /*2210*/  PRMT R242, R239, 0x7632, R242 ;  /* 0x00007632eff27816 */ /* 0x000fe200000000f2 */
[----:B------:R-:W4:Y:S01]  /*2220*/  LDG.E.CONSTANT R225, desc[UR6][R6.64+0x208] ;  /* 0x0002080606e17981 */ /* 0x000f22000c1e9900 */
[----:B------:R-:W-:Y:S01]  /*2230*/  FFMA.FTZ R240, R139, R226, R240 ;  /* 0x000000e28bf07223 */ /* 0x000fe200000100f0 */
[----:B------:R-:W-:Y:S01]  /*2240*/  IMAD.U32 R245, R239, 0x10000, RZ ;  /* 0x00010000eff57824 */ /* 0x000fe200078e00ff */
[----:B------:R-:W-:Y:S01]  /*2250*/  SHF.L.U32 R247, R242, 0x10, RZ ;  /* 0x00000010f2f77819 */ /* 0x000fe200000006ff */
[----:B------:R-:W4:Y:S01]  /*2260*/  LDG.E.CONSTANT R226, desc[UR6][R6.64+0x8] ;  /* 0x0000080606e27981 */ /* 0x000f22000c1e9900 */
[----:B------:R-:W-:Y:S01]  /*2270*/  PRMT R239, R224, 0x7632, R239 ;  /* 0x00007632e0ef7816 */ /* 0x000fe200000000ef */
[----:B------:R-:W-:-:S02]  /*2280*/  FFMA.FTZ R241, R124, R241, R243 ;  /* 0x000000f17cf17223 */ /* 0x000fc400000100f3 */
[----:B------:R-:W-:Y:S02]  /*2290*/  FMUL.FTZ R247, R68, R247 ;  /* 0x000000f744f77220 */ /* 0x000fe40000410000 */
[----:B------:R-:W-:Y:S02]  /*22a0*/  IMAD.U32 R239, R239, 0x10000, RZ ;  /* 0x00010000efef7824 */ /* 0x000fe400078e00ff */
[----:B------:R-:W-:Y:S01]  /*22b0*/  IMAD.U32 R243, R224, 0x10000, RZ ;  /* 0x00010000e0f37824 */ /* 0x000fe200078e00ff */
[C---:B------:R-:W-:Y:S01]  /*22c0*/  SHF.L.U32 R242, R223.reuse, 0x10, RZ ;  /* 0x00000010dff27819 */ /* 0x040fe200000006ff */
[----:B------:R-:W-:Y:S01]  /*22d0*/  FFMA.FTZ R247, R64, R239, R247 ;  /* 0x000000ef40f77223 */ /* 0x000fe200000100f7 */
[----:B------:R-:W4:Y:S01]  /*22e0*/  LDG.E.CONSTANT R224, desc[UR6][R6.64+0x408] ;  /* 0x0004080606e07981 */ /* 0x000f22000c1e9900 */
[C---:B------:R-:W-:Y:S01]  /*22f0*/  IMAD.U32 R239, R222.reuse, 0x10000, RZ ;  /* 0x00010000deef7824 */ /* 0x040fe200078e00ff */
[----:B------:R-:W-:Y:S01]  /*2300*/  PRMT R222, R222, 0x7632, R222 ;  /* 0x00007632dede7816 */ /* 0x000fe200000000de */
[----:B------:R-:W-:Y:S01]  /*2310*/  FMUL.FTZ R245, R40, R245 ;  /* 0x000000f528f57220 */ /* 0x000fe20000410000 */
[----:B------:R-:W-:Y:S01]  /*2320*/  FFMA.FTZ R241, R132, R242, R241 ;  /* 0x000000f284f17223 */ /* 0x000fe200000100f1 */
[----:B------:R-:W-:-:S02]  /*2330*/  PRMT R223, R223, 0x7632, R223 ;  /* 0x00007632dfdf7816 */ /* 0x000fc400000000df */
[----:B------:R-:W-:Y:S02]  /*2340*/  IMAD.U32 R242, R222, 0x10000, RZ ;  /* 0x00010000def27824 */ /* 0x000fe400078e00ff */
[----:B------:R-:W-:Y:S01]  /*2350*/  FFMA.FTZ R243, R36, R243, R245 ;  /* 0x000000f324f37223 */ /* 0x000fe200000100f5 */
[----:B------:R-:W4:Y:S01]  /*2360*/  LDG.E.CONSTANT R222, desc[UR6][R6.64+0x2404] ;  /* 0x0024040606de7981 */ /* 0x000f22000c1e9900 */
[----:B------:R-:W-:Y:S01]  /*2370*/  FFMA.FTZ R247, R72, R242, R247 ;  /* 0x000000f248f77223 */ /* 0x000fe200000100f7 */
[----:B------:R-:W-:Y:S01]  /*2380*/  PRMT R242, R220, 0x7632, R242 ;  /* 0x00007632dcf27816 */ /* 0x000fe200000000f2 */
[----:B------:R-:W-:Y:S01]  /*2390*/  FFMA.FTZ R239, R44, R239, R243 ;  /* 0x000000ef2cef7223 */ /* 0x000fe200000100f3 */
[----:B------:R-:W-:Y:S02]  /*23a0*/  IMAD.U32 R220, R220, 0x10000, RZ ;  /* 0x00010000dcdc7824 */ /* 0x000fe400078e00ff */
[----:B------:R-:W-:Y:S02]  /*23b0*/  IMAD.U32 R243, R223, 0x10000, RZ ;  /* 0x00010000dff37824 */ /* 0x000fe400078e00ff */
[----:B------:R-:W4:Y:S01]  /*23c0*/  LDG.E.CONSTANT R223, desc[UR6][R6.64+0x608] ;  /* 0x0006080606df7981 */ /* 0x000f22000c1e9900 */
[----:B------:R-:W-:Y:S01]  /*23d0*/  FFMA.FTZ R239, R48, R220, R239 ;  /* 0x000000dc30ef7223 */ /* 0x000fe200000100ef */
[----:B------:R-:W-:-:S02]  /*23e0*/  IMAD.U32 R220, R221, 0x10000, RZ ;  /* 0x00010000dddc7824 */ /* 0x000fc400078e00ff */
[----:B------:R-:W-:Y:S01]  /*23f0*/  FFMA.FTZ R240, R147, R243, R240 ;  /* 0x000000f393f07223 */ /* 0x000fe200000100f0 */
[----:B------:R-:W-:Y:S01]  /*2400*/  SHF.L.U32 R242, R242, 0x10, RZ ;  /* 0x00000010f2f27819 */ /* 0x000fe200000006ff */
[--C-:B------:R-:W-:Y:S01]  /*2410*/  FFMA.FTZ R243, R140, R220, R241.reuse ;  /* 0x000000dc8cf37223 */ /* 0x100fe200000100f1 */
[----:B------:R-:W-:Y:S02]  /*2420*/  PRMT R241, R221, 0x7632, R241 ;  /* 0x00007632ddf17816 */ /* 0x000fe400000000f1 */
[C---:B------:R-:W-:Y:S01]  /*2430*/  PRMT R220, R219.reuse, 0x7632, R220 ;  /* 0x00007632dbdc7816 */ /* 0x040fe200000000dc */
[----:B------:R-:W4:Y:S01]  /*2440*/  LDG.E.CONSTANT R221, desc[UR6][R6.64+0x808] ;  /* 0x0008080606dd7981 */ /* 0x000f22000c1e9900 */
[----:B------:R-:W-:Y:S01]  /*2450*/  FFMA.FTZ R247, R76, R242, R247 ;  /* 0x000000f24cf77223 */ /* 0x000fe200000100f7 */
[----:B------:R-:W-:Y:S01]  /*2460*/  IMAD.U32 R219, R219, 0x10000, RZ ;  /* 0x00010000dbdb7824 */ /* 0x000fe200078e00ff */
[----:B------:R-:W-:Y:S01]  /*2470*/  SHF.L.U32 R220, R220, 0x10, RZ ;  /* 0x00000010dcdc7819 */ /* 0x000fe200000006ff */
[----:B------:R-:W-:-:S02]  /*2480*/  IMAD.U32 R241, R241, 0x10000, RZ ;  /* 0x00010000f1f17824 */ /* 0x000fc400078e00ff */
[----:B------:R-:W-:Y:S02]  /*2490*/  FFMA.FTZ R239, R52, R219, R239 ;  /* 0x000000db34ef7223 */ /* 0x000fe400000100ef */
[----:B------:R-:W-:Y:S01]  /*24a0*/  FFMA.FTZ R242, R80, R220, R247 ;  /* 0x000000dc50f27223 */ /* 0x000fe200000100f7 */
[----:B------:R-:W-:Y:S01]  /*24b0*/  IMAD.U32 R220, R217, 0x10000, RZ ;  /* 0x00010000d9dc7824 */ /* 0x000fe200078e00ff */
[----:B------:R-:W4:Y:S01]  /*24c0*/  LDG.E.CONSTANT R219, desc[UR6][R6.64+0x2604] ;  /* 0x0026040606db7981 */ /* 0x000f22000c1e9900 */
[----:B------:R-:W-:Y:S01]  /*24d0*/  FFMA.FTZ R240, R155, R241, R240 ;  /* 0x000000f19bf07223 */ /* 0x000fe200000100f0 */
[----:B------:R-:W-:Y:S01]  /*24e0*/  PRMT R241, R217, 0x7632, R241 ;  /* 0x00007632d9f17816 */ /* 0x000fe200000000f1 */
[----:B------:R-:W-:Y:S02]  /*24f0*/  FFMA.FTZ R243, R148, R220, R243 ;  /* 0x000000dc94f37223 */ /* 0x000fe400000100f3 */
[----:B------:R-:W4:Y:S01]  /*2500*/  LDG.E.CONSTANT R220, desc[UR6][R6.64+0xa08] ;  /* 0x000a080606dc7981 */ /* 0x000f22000c1e9900 */
[----:B------:R-:W-:Y:S01]  /*2510*/  PRMT R217, R218, 0x7632, R217 ;  /* 0x00007632dad97816 */ /* 0x000fe200000000d9 */
[----:B------:R-:W-:-:S02]  /*2520*/  IMAD.U32 R241, R241, 0x10000, RZ ;  /* 0x00010000f1f17824 */ /* 0x000fc400078e00ff */
[----:B------:R-:W-:Y:S01]  /*2530*/  IMAD.U32 R218, R218, 0x10000, RZ ;  /* 0x00010000dada7824 */ /* 0x000fe200078e00ff */
[----:B------:R-:W-:Y:S01]  /*2540*/  SHF.L.U32 R217, R217, 0x10, RZ ;  /* 0x00000010d9d97819 */ /* 0x000fe200000006ff */
[----:B------:R-:W-:Y:S02]  /*2550*/  FFMA.FTZ R240, R163, R241, R240 ;  /* 0x000000f1a3f07223 */ /* 0x000fe400000100f0 */
[----:B------:R-:W-:Y:S01]  /*2560*/  FFMA.FTZ R241, R56, R218, R239 ;  /* 0x000000da38f17223 */ /* 0x000fe200000100ef */
[----:B------:R-:W-:Y:S01]  /*2570*/  IMAD.U32 R239, R216, 0x10000, RZ ;  /* 0x00010000d8ef7824 */ /* 0x000fe200078e00ff */
[----:B------:R-:W4:Y:S01]  /*2580*/  LDG.E.CONSTANT R218, desc[UR6][R6.64+0xc08] ;  /* 0x000c080606da7981 */ /* 0x000f22000c1e9900 */
[----:B------:R-:W-:Y:S02]  /*2590*/  FFMA.FTZ R242, R85, R217, R242 ;  /* 0x000000d955f27223 */ /* 0x000fe400000100f2 */
[--C-:B------:R-:W-:Y:S01]  /*25a0*/  FFMA.FTZ R239, R156, R239, R243.reuse ;  /* 0x000000ef9cef7223 */ /* 0x100fe200000100f3 */
[----:B------:R-:W4:Y:S01]  /*25b0*/  LDG.E.CONSTANT R217, desc[UR6][R6.64+0x2804] ;  /* 0x0028040606d97981 */ /* 0x000f22000c1e9900 */
[----:B------:R-:W-:-:S02]  /*25c0*/  PRMT R243, R216, 0x7632, R243 ;  /* 0x00007632d8f37816 */ /* 0x000fc400000000f3 */
[----:B------:R-:W-:-:S04]  /*25d0*/  PRMT R216, R215, 0x7632, R216 ;  /* 0x00007632d7d87816 */ /* 0x000fc800000000d8 */
[----:B------:R-:W-:Y:S01]  /*25e0*/  SHF.L.U32 R216, R216, 0x10, RZ ;  /* 0x00000010d8d87819 */ /* 0x000fe200000006ff */
[----:B------:R-:W-:-:S04]  /*25f0*/  IMAD.U32 R215, R215, 0x10000, RZ ;  /* 0x00010000d7d77824 */ /* 0x000fc800078e00ff */
[----:B------:R-:W-:Y:S02]  /*2600*/  FFMA.FTZ R242, R93, R216, R242 ;  /* 0x000000d85df27223 */ /* 0x000fe400000100f2 */
[----:B------:R-:W4:Y:S01]  /*2610*/  LDG.E.CONSTANT R216, desc[UR6][R6.64+0xe08] ;  /* 0x000e080606d87981 */ /* 0x000f22000c1e9900 */
[----:B------:R-:W-:Y:S01]  /*2620*/  FFMA.FTZ R241, R60, R215, R241 ;  /* 0x000000d73cf17223 */ /* 0x000fe200000100f1 */
[C---:B------:R-:W-:Y:S01]  /*2630*/  IMAD.U32 R215, R214.reuse, 0x10000, RZ ;  /* 0x00010000d6d77824 */ /* 0x040fe200078e00ff */
[----:B------:R-:W-:-:S03]  /*2640*/  PRMT R214, R214, 0x7632, R214 ;  /* 0x00007632d6d67816 */ /* 0x000fc600000000d6 */
[----:B------:R-:W-:Y:S02]  /*2650*/  FFMA.FTZ R241, R86, R215, R241 ;  /* 0x000000d756f17223 */ /* 0x000fe400000100f1 */
[----:B------:R-:W-:Y:S02]  /*2660*/  IMAD.U32 R215, R214, 0x10000, RZ ;  /* 0x00010000d6d77824 */ /* 0x000fe400078e00ff */
[----:B------:R-:W4:Y:S01]  /*2670*/  LDG.E.CONSTANT R214, desc[UR6][R6.64+0x2a04] ;  /* 0x002a040606d67981 */ /* 0x000f22000c1e9900 */
[----:B------:R-:W-:Y:S02]  /*2680*/  IMAD.U32 R243, R243, 0x10000, RZ ;  /* 0x00010000f3f37824 */ /* 0x000fe400078e00ff */
[----:B------:R-:W-:Y:S02]  /*2690*/  FFMA.FTZ R242, R101, R215, R242 ;  /* 0x000000d765f27223 */ /* 0x000fe400000100f2 */
[----:B------:R-:W4:Y:S01]  /*26a0*/  LDG.E.CONSTANT R215, desc[UR6][R6.64+0x1008] ;  /* 0x0010080606d77981 */ /* 0x000f22000c1e9900 */
[----:B------:R-:W-:Y:S01]  /*26b0*/  FFMA.FTZ R240, R171, R243, R240 ;  /* 0x000000f3abf07223 */ /* 0x000fe200000100f0 */
[----:B------:R-:W-:-:S04]  /*26c0*/  IMAD.U32 R243, R213, 0x10000, RZ ;  /* 0x00010000d5f37824 */ /* 0x000fc800078e00ff */
[--C-:B------:R-:W-:Y:S01]  /*26d0*/  FFMA.FTZ R245, R164, R243, R239.reuse ;  /* 0x000000f3a4f57223 */ /* 0x100fe200000100ef */
[----:B------:R-:W-:Y:S02]  /*26e0*/  PRMT R239, R213, 0x7632, R239 ;  /* 0x00007632d5ef7816 */ /* 0x000fe400000000ef */
[C---:B------:R-:W-:Y:S02]  /*26f0*/  PRMT R213, R238.reuse, 0x7632, R213 ;  /* 0x00007632eed57816 */ /* 0x040fe400000000d5 */
[----:B------:R-:W-:Y:S01]  /*2700*/  SHF.L.U32 R243, R239, 0x10, RZ ;  /* 0x00000010eff37819 */ /* 0x000fe200000006ff */
[----:B------:R-:W-:Y:S02]  /*2710*/  IMAD.U32 R239, R238, 0x10000, RZ ;  /* 0x00010000eeef7824 */ /* 0x000fe400078e00ff */
[----:B------:R-:W-:Y:S02]  /*2720*/  IMAD.U32 R213, R213, 0x10000, RZ ;  /* 0x00010000d5d57824 */ /* 0x000fe400078e00ff */
[----:B------:R-:W-:Y:S01]  /*2730*/  FFMA.FTZ R238, R175, R243, R240 ;  /* 0x000000f3afee7223 */ /* 0x000fe200000100f0 */
[----:B------:R-:W-:Y:S01]  /*2740*/  FFMA.FTZ R241, R94, R239, R241 ;  /* 0x000000ef5ef17223 */ /* 0x000fe200000100f1 */
[C---:B------:R-:W-:Y:S01]  /*2750*/  IMAD.U32 R239, R211.reuse, 0x10000, RZ ;  /* 0x00010000d3ef7824 */ /* 0x040fe200078e00ff */
[----:B------:R-:W-:-:S02]  /*2760*/  PRMT R243, R211, 0x7632, R243 ;  /* 0x00007632d3f37816 */ /* 0x000fc400000000f3 */
[----:B------:R-:W4:Y:S01]  /*2770*/  LDG.E.CONSTANT R211, desc[UR6][R6.64+0x1208] ;  /* 0x0012080606d37981 */ /* 0x000f22000c1e9900 */
[----:B------:R-:W-:-:S03]  /*2780*/  FFMA.FTZ R242, R109, R213, R242 ;  /* 0x000000d56df27223 */ /* 0x000fc600000100f2 */
[----:B------:R-:W4:Y:S01]  /*2790*/  LDG.E.CONSTANT R213, desc[UR6][R6.64+0x2c04] ;  /* 0x002c040606d57981 */ /* 0x000f22000c1e9900 */
[----:B------:R-:W-:Y:S01]  /*27a0*/  SHF.L.U32 R243, R243, 0x10, RZ ;  /* 0x00000010f3f37819 */ /* 0x000fe200000006ff */
[----:B------:R-:W-:-:S04]  /*27b0*/  FFMA.FTZ R239, R12, R239, R245 ;  /* 0x000000ef0cef7223 */ /* 0x000fc800000100f5 */
[----:B------:R-:W-:Y:S01]  /*27c0*/  FFMA.FTZ R238, R179, R243, R238 ;  /* 0x000000f3b3ee7223 */ /* 0x000fe200000100ee */
[C---:B--2---:R-:W-:Y:S01]  /*27d0*/  PRMT R240, R5.reuse, 0x7632, R240 ;  /* 0x0000763205f07816 */ /* 0x044fe200000000f0 */
[----:B------:R-:W-:-:S04]  /*27e0*/  IMAD.U32 R5, R5, 0x10000, RZ ;  /* 0x0001000005057824 */ /* 0x000fc800078e00ff */
[----:B------:R-:W-:Y:S01]  /*27f0*/  FFMA.FTZ R5, R102, R5, R241 ;  /* 0x0000000566057223 */ /* 0x000fe200000100f1 */
[----:B------:R-:W-:Y:S02]  /*2800*/  IMAD.U32 R240, R240, 0x10000, RZ ;  /* 0x00010000f0f07824 */ /* 0x000fe400078e00ff */
[C---:B---3--:R-:W-:Y:S01]  /*2810*/  IMAD.U32 R241, R212.reuse, 0x10000, RZ ;  /* 0x00010000d4f17824 */ /* 0x048fe200078e00ff */
[----:B------:R-:W-:Y:S01]  /*2820*/  PRMT R212, R212, 0x7632, R212 ;  /* 0x00007632d4d47816 */ /* 0x000fe200000000d4 */
[----:B------:R-:W-:Y:S02]  /*2830*/  FFMA.FTZ R240, R117, R240, R242 ;  /* 0x000000f075f07223 */ /* 0x000fe400000100f2 */
[----:B------:R-:W-:Y:S01]  /*2840*/  FFMA.FTZ R241, R110, R241, R5 ;  /* 0x000000f16ef17223 */ /* 0x000fe20000010005 */
[----:B------:R-:W-:Y:S01]  /*2850*/  SHF.L.U32 R212, R212, 0x10, RZ ;  /* 0x00000010d4d47819 */ /* 0x000fe200000006ff */
[----:B------:R-:W2:Y:S04]  /*2860*/  LDG.E.CONSTANT R5, desc[UR6][R6.64+0x2e04] ;  /* 0x002e040606057981 */ /* 0x000ea8000c1e9900 */
[----:B------:R-:W-:Y:S01]  /*2870*/  FFMA.FTZ R240, R125, R212, R240 ;  /* 0x000000d47df07223 */ /* 0x000fe200000100f0 */
[----:B----4-:R-:W-:-:S04]  /*2880*/  IMAD.U32 R212, R4, 0x10000, RZ ;  /* 0x0001000004d47824 */ /* 0x010fc800078e00ff */
[--C-:B------:R-:W-:Y:S02]  /*2890*/  FFMA.FTZ R243, R16, R212, R239.reuse ;  /* 0x000000d410f37223 */ /* 0x100fe400000100ef */
[----:B------:R-:W3:Y:S01]  /*28a0*/  LDG.E.CONSTANT R212, desc[UR6][R6.64+0x1408] ;  /* 0x0014080606d47981 */ /* 0x000ee2000c1e9900 */
[----:B------:R-:W-:Y:S02]  /*28b0*/  PRMT R239, R4, 0x7632, R239 ;  /* 0x0000763204ef7816 */ /* 0x000fe400000000ef */
[----:B------:R-:W-:-:S04]  /*28c0*/  PRMT R4, R237, 0x7632, R4 ;  /* 0x00007632ed047816 */ /* 0x000fc80000000004 */
[----:B------:R-:W-:-:S05]  /*28d0*/  SHF.L.U32 R4, R4, 0x10, RZ ;  /* 0x0000001004047819 */ /* 0x000fca00000006ff */
[----:B------:R-:W-:Y:S02]  /*28e0*/  FFMA.FTZ R240, R133, R4, R240 ;  /* 0x0000000485f07223 */ /* 0x000fe400000100f0 */
[----:B------:R-:W4:Y:S01]  /*28f0*/  LDG.E.CONSTANT R4, desc[UR6][R6.64+0x1608] ;  /* 0x0016080606047981 */ /* 0x000f22000c1e9900 */
[----:B------:R-:W-:-:S04]  /*2900*/  IMAD.U32 R239, R239, 0x10000, RZ ;  /* 0x00010000efef7824 */ /* 0x000fc800078e00ff */
[----:B------:R-:W-:Y:S01]  /*2910*/  FFMA.FTZ R238, R183, R239, R238 ;  /* 0x000000efb7ee7223 */ /* 0x000fe200000100ee */
[----:B------:R-:W-:-:S04]  /*2920*/  IMAD.U32 R239, R229, 0x10000, RZ ;  /* 0x00010000e5ef7824 */ /* 0x000fc800078e00ff */
[----:B------:R-:W-:Y:S01]  /*2930*/  FFMA.FTZ R243, R20, R239, R243 ;  /* 0x000000ef14f37223 */ /* 0x000fe200000100f3 */
[----:B------:R-:W-:Y:S02]  /*2940*/  PRMT R239, R229, 0x7632, R239 ;  /* 0x00007632e5ef7816 */ /* 0x000fe400000000ef */
[----:B------:R-:W-:-:S04]  /*2950*/  PRMT R229, R230, 0x7632, R229 ;  /* 0x00007632e6e57816 */ /* 0x000fc800000000e5 */
[----:B------:R-:W-:-:S05]  /*2960*/  SHF.L.U32 R229, R229, 0x10, RZ ;  /* 0x00000010e5e57819 */ /* 0x000fca00000006ff */
[----:B------:R-:W-:Y:S01]  /*2970*/  FFMA.FTZ R240, R141, R229, R240 ;  /* 0x000000e58df07223 */ /* 0x000fe200000100f0 */
[----:B------:R-:W-:-:S04]  /*2980*/  IMAD.U32 R229, R231, 0x10000, RZ ;  /* 0x00010000e7e57824 */ /* 0x000fc800078e00ff */
[----:B------:R-:W-:Y:S01]  /*2990*/  FFMA.FTZ R243, R24, R229, R243 ;  /* 0x000000e518f37223 */ /* 0x000fe200000100f3 */
[----:B------:R-:W-:-:S04]  /*29a0*/  PRMT R229, R232, 0x7632, R229 ;  /* 0x00007632e8e57816 */ /* 0x000fc800000000e5 */
[----:B------:R-:W-:Y:S01]  /*29b0*/  SHF.L.U32 R229, R229, 0x10, RZ ;  /* 0x00000010e5e57819 */ /* 0x000fe200000006ff */
[----:B------:R-:W-:-:S04]  /*29c0*/  IMAD.U32 R237, R237, 0x10000, RZ ;  /* 0x00010000eded7824 */ /* 0x000fc800078e00ff */
[----:B------:R-:W-:Y:S01]  /*29d0*/  FFMA.FTZ R240, R149, R229, R240 ;  /* 0x000000e595f07223 */ /* 0x000fe200000100f0 */
[----:B------:R-:W-:Y:S02]  /*29e0*/  IMAD.U32 R229, R233, 0x10000, RZ ;  /* 0x00010000e9e57824 */ /* 0x000fe400078e00ff */
[----:B------:R-:W-:Y:S01]  /*29f0*/  FFMA.FTZ R237, R118, R237, R241 ;  /* 0x000000ed76ed7223 */ /* 0x000fe200000100f1 */
[----:B------:R-:W-:Y:S02]  /*2a00*/  IMAD.U32 R230, R230, 0x10000, RZ ;  /* 0x00010000e6e67824 */ /* 0x000fe400078e00ff */
[----:B------:R-:W-:Y:S01]  /*2a10*/  FFMA.FTZ R243, R188, R229, R243 ;  /* 0x000000e5bcf37223 */ /* 0x000fe200000100f3 */
[----:B------:R-:W-:Y:S01]  /*2a20*/  PRMT R229, R234, 0x7632, R229 ;  /* 0x00007632eae57816 */ /* 0x000fe200000000e5 */
[----:B------:R-:W-:Y:S01]  /*2a30*/  FFMA.FTZ R237, R126, R230, R237 ;  /* 0x000000e67eed7223 */ /* 0x000fe200000100ed */
[----:B------:R-:W-:Y:S02]  /*2a40*/  IMAD.U32 R232, R232, 0x10000, RZ ;  /* 0x00010000e8e87824 */ /* 0x000fe400078e00ff */
[----:B------:R-:W-:Y:S01]  /*2a50*/  SHF.L.U32 R229, R229, 0x10, RZ ;  /* 0x00000010e5e57819 */ /* 0x000fe200000006ff */
[----:B------:R-:W-:-:S02]  /*2a60*/  IMAD.U32 R234, R234, 0x10000, RZ ;  /* 0x00010000eaea7824 */ /* 0x000fc400078e00ff */
[----:B------:R-:W-:Y:S01]  /*2a70*/  FFMA.FTZ R237, R134, R232, R237 ;  /* 0x000000e886ed7223 */ /* 0x000fe200000100ed */
[----:B------:R-:W-:Y:S01]  /*2a80*/  PRMT R231, R231, 0x7632, R231 ;  /* 0x00007632e7e77816 */ /* 0x000fe200000000e7 */
[----:B------:R-:W-:Y:S02]  /*2a90*/  IMAD.U32 R239, R239, 0x10000, RZ ;  /* 0x00010000efef7824 */ /* 0x000fe400078e00ff */
[----:B------:R-:W-:Y:S01]  /*2aa0*/  FFMA.FTZ R240, R157, R229, R240 ;  /* 0x000000e59df07223 */ /* 0x000fe200000100f0 */
[----:B------:R-:W-:Y:S01]  /*2ab0*/  FFMA.FTZ R237, R142, R234, R237 ;  /* 0x000000ea8eed7223 */ /* 0x000fe200000100ed */
[----:B------:R-:W-:Y:S01]  /*2ac0*/  IMAD.U32 R229, R235, 0x10000, RZ ;  /* 0x00010000ebe57824 */ /* 0x000fe200078e00ff */
[----:B------:R-:W-:Y:S01]  /*2ad0*/  PRMT R233, R233, 0x7632, R233 ;  /* 0x00007632e9e97816 */ /* 0x000fe200000000e9 */
[----:B------:R-:W-:Y:S01]  /*2ae0*/  FFMA.FTZ R238, R187, R239, R238 ;  /* 0x000000efbbee7223 */ /* 0x000fe200000100ee */
[----:B------:R-:W-:Y:S01]  /*2af0*/  IMAD.U32 R231, R231, 0x10000, RZ ;  /* 0x00010000e7e77824 */ /* 0x000fe200078e00ff */
[----:B------:R-:W-:Y:S01]  /*2b00*/  PRMT R235, R235, 0x7632, R235 ;  /* 0x00007632ebeb7816 */ /* 0x000fe200000000eb */
[----:B------:R-:W-:Y:S01]  /*2b10*/  FFMA.FTZ R237, R150, R229, R237 ;  /* 0x000000e596ed7223 */ /* 0x000fe200000100ed */
[C---:B------:R-:W-:Y:S01]  /*2b20*/  IMAD.U32 R229, R236.reuse, 0x10000, RZ ;  /* 0x00010000ece57824 */ /* 0x040fe200078e00ff */
[----:B------:R-:W-:Y:S01]  /*2b30*/  PRMT R236, R236, 0x7632, R236 ;  /* 0x00007632ecec7816 */ /* 0x000fe200000000ec */
[----:B------:R-:W-:Y:S01]  /*2b40*/  FFMA.FTZ R238, R195, R231, R238 ;  /* 0x000000e7c3ee7223 */ /* 0x000fe200000100ee */
[----:B------:R-:W-:Y:S01]  /*2b50*/  IMAD.U32 R233, R233, 0x10000, RZ ;  /* 0x00010000e9e97824 */ /* 0x000fe200078e00ff */
[----:B------:R-:W-:Y:S01]  /*2b60*/  PRMT R230, R228, 0x7632, R230 ;  /* 0x00007632e4e67816 */ /* 0x000fe200000000e6 */
[----:B------:R-:W-:-:S02]  /*2b70*/  IMAD.U32 R235, R235, 0x10000, RZ ;  /* 0x00010000ebeb7824 */ /* 0x000fc400078e00ff */
[----:B------:R-:W-:Y:S01]  /*2b80*/  FFMA.FTZ R243, R8, R229, R243 ;  /* 0x000000e508f37223 */ /* 0x000fe200000100f3 */
[----:B------:R-:W-:Y:S01]  /*2b90*/  SHF.L.U32 R236, R236, 0x10, RZ ;  /* 0x00000010ecec7819 */ /* 0x000fe200000006ff */
[----:B------:R-:W-:Y:S01]  /*2ba0*/  FFMA.FTZ R233, R203, R233, R238 ;  /* 0x000000e9cbe97223 */ /* 0x000fe200000100ee */
[----:B------:R-:W4:Y:S01]  /*2bb0*/  LDG.E.CONSTANT R229, desc[UR6][R6.64+0x1808] ;  /* 0x0018080606e57981 */ /* 0x000f22000c1e9900 */
[----:B------:R-:W-:Y:S02]  /*2bc0*/  IMAD.U32 R228, R228, 0x10000, RZ ;  /* 0x00010000e4e47824 */ /* 0x000fe400078e00ff */
[----:B------:R-:W-:Y:S01]  /*2bd0*/  FFMA.FTZ R235, R165, R235, R240 ;  /* 0x000000eba5eb7223 */ /* 0x000fe200000100f0 */
[----:B------:R-:W-:Y:S02]  /*2be0*/  IMAD.U32 R230, R230, 0x10000, RZ ;  /* 0x00010000e6e67824 */ /* 0x000fe400078e00ff */
[----:B------:R-:W-:Y:S01]  /*2bf0*/  FFMA.FTZ R236, R210, R236, R233 ;  /* 0x000000ecd2ec7223 */ /* 0x000fe200000100e9 */
[----:B------:R-:W-:Y:S01]  /*2c00*/  FFMA.FTZ R237, R158, R228, R237 ;  /* 0x000000e49eed7223 */ /* 0x000fe200000100ed */
[----:B------:R-:W-:Y:S01]  /*2c10*/  FFMA.FTZ R233, R172, R230, R235 ;  /* 0x000000e6ace97223 */ /* 0x000fe200000100eb */
[----:B------:R-:W4:Y:S01]  /*2c20*/  LDG.E.CONSTANT R228, desc[UR6][R6.64+0x1a08] ;  /* 0x001a080606e47981 */ /* 0x000f22000c1e9900 */
[C---:B------:R-:W-:Y:S01]  /*2c30*/  PRMT R230, R227.reuse, 0x7632, R230 ;  /* 0x00007632e3e67816 */ /* 0x040fe200000000e6 */
[----:B------:R-:W-:-:S03]  /*2c40*/  IMAD.U32 R232, R227, 0x10000, RZ ;  /* 0x00010000e3e87824 */ /* 0x000fc600078e00ff */
[----:B------:R-:W-:Y:S01]  /*2c50*/  SHF.L.U32 R230, R230, 0x10, RZ ;  /* 0x00000010e6e67819 */ /* 0x000fe200000006ff */
[----:B------:R-:W-:Y:S01]  /*2c60*/  FADD.FTZ R227, R243, R236 ;  /* 0x000000ecf3e37221 */ /* 0x000fe20000010000 */
[----:B------:R-:W-:-:S03]  /*2c70*/  IMAD.U32 R236, R225, 0x10000, RZ ;  /* 0x00010000e1ec7824 */ /* 0x000fc600078e00ff */
[----:B------:R-:W-:Y:S01]  /*2c80*/  FFMA.FTZ R233, R176, R230, R233 ;  /* 0x000000e6b0e97223 */ /* 0x000fe200000100e9 */
[----:B------:R-:W-:Y:S01]  /*2c90*/  IMAD.U32 R234, R226, 0x10000, RZ ;  /* 0x00010000e2ea7824 */ /* 0x000fe200078e00ff */
[----:B------:R-:W4:Y:S01]  /*2ca0*/  LDG.E.CONSTANT R230, desc[UR6][R6.64+0x1c08] ;  /* 0x001c080606e67981 */ /* 0x000f22000c1e9900 */
[----:B------:R-:W-:Y:S01]  /*2cb0*/  PRMT R226, R225, 0x7632, R226 ;  /* 0x00007632e1e27816 */ /* 0x000fe200000000e2 */
[----:B------:R-:W-:-:S03]  /*2cc0*/  FMUL.FTZ R236, R41, R236 ;  /* 0x000000ec29ec7220 */ /* 0x000fc60000410000 */
[C---:B------:R-:W-:Y:S01]  /*2cd0*/  PRMT R225, R226.reuse, 0x7632, R225 ;  /* 0x00007632e2e17816 */ /* 0x040fe200000000e1 */
[----:B------:R-:W-:Y:S01]  /*2ce0*/  FFMA.FTZ R238, R37, R234, R236 ;  /* 0x000000ea25ee7223 */ /* 0x000fe200000100ec */
[----:B------:R-:W-:Y:S01]  /*2cf0*/  IMAD.U32 R236, R226, 0x10000, RZ ;  /* 0x00010000e2ec7824 */ /* 0x000fe200078e00ff */
[C---:B------:R-:W-:Y:S01]  /*2d00*/  PRMT R231, R224.reuse, 0x7632, R231 ;  /* 0x00007632e0e77816 */ /* 0x040fe200000000e7 */
[----:B------:R-:W4:Y:S01]  /*2d10*/  LDG.E.CONSTANT R226, desc[UR6][R6.64+0x20c] ;  /* 0x00020c0606e27981 */ /* 0x000f22000c1e9900 */
[----:B------:R-:W-:Y:S01]  /*2d20*/  SHF.L.U32 R234, R225, 0x10, RZ ;  /* 0x00000010e1ea7819 */ /* 0x000fe200000006ff */
[----:B------:R-:W-:Y:S02]  /*2d30*/  FMUL.FTZ R236, R69, R236 ;  /* 0x000000ec45ec7220 */ /* 0x000fe40000410000 */
[----:B------:R-:W4:Y:S01]  /*2d40*/  LDG.E.CONSTANT R225, desc[UR6][R6.64+0xc] ;  /* 0x00000c0606e17981 */ /* 0x000f22000c1e9900 */
[----:B------:R-:W-:Y:S02]  /*2d50*/  IMAD.U32 R235, R224, 0x10000, RZ ;  /* 0x00010000e0eb7824 */ /* 0x000fe400078e00ff */
[----:B------:R-:W-:Y:S01]  /*2d60*/  FFMA.FTZ R234, R65, R234, R236 ;  /* 0x000000ea41ea7223 */ /* 0x000fe200000100ec */
[----:B------:R-:W-:Y:S01]  /*2d70*/  IMAD.U32 R231, R231, 0x10000, RZ ;  /* 0x00010000e7e77824 */ /* 0x000fe200078e00ff */
[----:B------:R-:W4:Y:S01]  /*2d80*/  LDG.E.CONSTANT R224, desc[UR6][R6.64+0x1e08] ;  /* 0x001e080606e07981 */ /* 0x000f22000c1e9900 */
[----:B------:R-:W-:-:S02]  /*2d90*/  FFMA.FTZ R232, R166, R232, R237 ;  /* 0x000000e8a6e87223 */ /* 0x000fc400000100ed */
[----:B------:R-:W-:Y:S01]  /*2da0*/  FFMA.FTZ R236, R73, R231, R234 ;  /* 0x000000e749ec7223 */ /* 0x000fe200000100ea */
[C---:B------:R-:W-:Y:S01]  /*2db0*/  IMAD.U32 R234, R222.reuse, 0x10000, RZ ;  /* 0x00010000deea7824 */ /* 0x040fe200078e00ff */
[----:B------:R-:W-:Y:S01]  /*2dc0*/  PRMT R222, R222, 0x7632, R222 ;  /* 0x00007632dede7816 */ /* 0x000fe200000000de */
[----:B------:R-:W-:Y:S01]  /*2dd0*/  FFMA.FTZ R238, R45, R235, R238 ;  /* 0x000000eb2dee7223 */ /* 0x000fe200000100ee */
[----:B------:R-:W4:Y:S01]  /*2de0*/  LDG.E.CONSTANT R231, desc[UR6][R6.64+0x40c] ;  /* 0x00040c0606e77981 */ /* 0x000f22000c1e9900 */
[--C-:B------:R-:W-:Y:S01]  /*2df0*/  FFMA.FTZ R234, R13, R234, R232.reuse ;  /* 0x000000ea0dea7223 */ /* 0x100fe200000100e8 */
[C---:B------:R-:W-:Y:S01]  /*2e00*/  PRMT R232, R223.reuse, 0x7632, R232 ;  /* 0x00007632dfe87816 */ /* 0x040fe200000000e8 */
[----:B------:R-:W-:Y:S01]  /*2e10*/  IMAD.U32 R235, R222, 0x10000, RZ ;  /* 0x00010000deeb7824 */ /* 0x000fe200078e00ff */
[----:B------:R-:W-:Y:S01]  /*2e20*/  SHF.L.U32 R223, R223, 0x10, RZ ;  /* 0x00000010dfdf7819 */ /* 0x000fe200000006ff */
[----:B------:R-:W4:Y:S02]  /*2e30*/  LDG.E.CONSTANT R222, desc[UR6][R6.64+0x2008] ;  /* 0x0020080606de7981 */ /* 0x000f24000c1e9900 */
[----:B------:R-:W-:-:S02]  /*2e40*/  IMAD.U32 R232, R232, 0x10000, RZ ;  /* 0x00010000e8e87824 */ /* 0x000fc400078e00ff */
[----:B------:R-:W-:Y:S01]  /*2e50*/  FFMA.FTZ R238, R49, R223, R238 ;  /* 0x000000df31ee7223 */ /* 0x000fe200000100ee */
[----:B------:R-:W-:Y:S01]  /*2e60*/  FFMA.FTZ R233, R180, R235, R233 ;  /* 0x000000ebb4e97223 */ /* 0x000fe200000100e9 */
[----:B------:R-:W4:Y:S01]  /*2e70*/  LDG.E.CONSTANT R223, desc[UR6][R6.64+0x60c] ;  /* 0x00060c0606df7981 */ /* 0x000f22000c1e9900 */
[----:B------:R-:W-:Y:S01]  /*2e80*/  PRMT R235, R221, 0x7632, R235 ;  /* 0x00007632ddeb7816 */ /* 0x000fe200000000eb */
[----:B------:R-:W-:Y:S01]  /*2e90*/  FFMA.FTZ R232, R77, R232, R236 ;  /* 0x000000e84de87223 */ /* 0x000fe200000100ec */
[----:B------:R-:W-:Y:S02]  /*2ea0*/  IMAD.U32 R236, R221, 0x10000, RZ ;  /* 0x00010000ddec7824 */ /* 0x000fe400078e00ff */
[----:B------:R-:W-:Y:S01]  /*2eb0*/  SHF.L.U32 R235, R235, 0x10, RZ ;  /* 0x00000010ebeb7819 */ /* 0x000fe200000006ff */
[----:B------:R-:W4:Y:S01]  /*2ec0*/  LDG.E.CONSTANT R221, desc[UR6][R6.64+0x2208] ;  /* 0x0022080606dd7981 */ /* 0x000f22000c1e9900 */
[----:B------:R-:W-:-:S03]  /*2ed0*/  FFMA.FTZ R236, R53, R236, R238 ;  /* 0x000000ec35ec7223 */ /* 0x000fc600000100ee */
[----:B------:R-:W-:Y:S01]  /*2ee0*/  FFMA.FTZ R238, R81, R235, R232 ;  /* 0x000000eb51ee7223 */ /* 0x000fe200000100e8 */
[----:B------:R-:W-:Y:S01]  /*2ef0*/  IMAD.U32 R235, R219, 0x10000, RZ ;  /* 0x00010000dbeb7824 */ /* 0x000fe200078e00ff */
[----:B------:R-:W4:Y:S03]  /*2f00*/  LDG.E.CONSTANT R232, desc[UR6][R6.64+0x80c] ;  /* 0x00080c0606e87981 */ /* 0x000f26000c1e9900 */
[--C-:B------:R-:W-:Y:S01]  /*2f10*/  FFMA.FTZ R240, R17, R235, R234.reuse ;  /* 0x000000eb11f07223 */ /* 0x100fe200000100ea */
[----:B------:R-:W-:Y:S02]  /*2f20*/  PRMT R234, R220, 0x7632, R234 ;  /* 0x00007632dcea7816 */ /* 0x000fe400000000ea */
[----:B------:R-:W-:Y:S02]  /*2f30*/  PRMT R219, R219, 0x7632, R219 ;  /* 0x00007632dbdb7816 */ /* 0x000fe400000000db */
[----:B------:R-:W-:Y:S01]  /*2f40*/  SHF.L.U32 R235, R234, 0x10, RZ ;  /* 0x00000010eaeb7819 */ /* 0x000fe200000006ff */
[----:B------:R-:W-:-:S02]  /*2f50*/  IMAD.U32 R220, R220, 0x10000, RZ ;  /* 0x00010000dcdc7824 */ /* 0x000fc400078e00ff */
[----:B------:R-:W-:Y:S02]  /*2f60*/  IMAD.U32 R237, R219, 0x10000, RZ ;  /* 0x00010000dbed7824 */ /* 0x000fe400078e00ff */
[----:B------:R-:W4:Y:S01]  /*2f70*/  LDG.E.CONSTANT R219, desc[UR6][R6.64+0x2408] ;  /* 0x0024080606db7981 */ /* 0x000f22000c1e9900 */
[----:B------:R-:W-:Y:S01]  /*2f80*/  FFMA.FTZ R238, R87, R235, R238 ;  /* 0x000000eb57ee7223 */ /* 0x000fe200000100ee */
[----:B------:R-:W-:Y:S01]  /*2f90*/  FFMA.FTZ R220, R57, R220, R236 ;  /* 0x000000dc39dc7223 */ /* 0x000fe200000100ec */
[----:B------:R-:W-:Y:S02]  /*2fa0*/  IMAD.U32 R235, R218, 0x10000, RZ ;  /* 0x00010000daeb7824 */ /* 0x000fe400078e00ff */
[----:B------:R-:W-:Y:S01]  /*2fb0*/  FFMA.FTZ R234, R184, R237, R233 ;  /* 0x000000edb8ea7223 */ /* 0x000fe200000100e9 */
[----:B------:R-:W-:Y:S01]  /*2fc0*/  PRMT R218, R218, 0x7632, R218 ;  /* 0x00007632dada7816 */ /* 0x000fe200000000da */
[----:B------:R-:W4:Y:S01]  /*2fd0*/  LDG.E.CONSTANT R233, desc[UR6][R6.64+0xa0c] ;  /* 0x000a0c0606e97981 */ /* 0x000f22000c1e9900 */
[----:B------:R-:W-:Y:S01]  /*2fe0*/  FFMA.FTZ R237, R61, R235, R220 ;  /* 0x000000eb3ded7223 */ /* 0x000fe200000100dc */
[C---:B------:R-:W-:Y:S01]  /*2ff0*/  IMAD.U32 R235, R217.reuse, 0x10000, RZ ;  /* 0x00010000d9eb7824 */ /* 0x040fe200078e00ff */
[----:B------:R-:W-:Y:S01]  /*3000*/  PRMT R217, R217, 0x7632, R217 ;  /* 0x00007632d9d97816 */ /* 0x000fe200000000d9 */
[----:B------:R-:W4:Y:S02]  /*3010*/  LDG.E.CONSTANT R220, desc[UR6][R6.64+0xc0c] ;  /* 0x000c0c0606dc7981 */ /* 0x000f24000c1e9900 */
[----:B------:R-:W-:Y:S01]  /*3020*/  FFMA.FTZ R240, R21, R235, R240 ;  /* 0x000000eb15f07223 */ /* 0x000fe200000100f0 */
[----:B------:R-:W-:-:S02]  /*3030*/  IMAD.U32 R235, R218, 0x10000, RZ ;  /* 0x00010000daeb7824 */ /* 0x000fc400078e00ff */
[----:B------:R-:W4:Y:S01]  /*3040*/  LDG.E.CONSTANT R218, desc[UR6][R6.64+0x2608] ;  /* 0x0026080606da7981 */ /* 0x000f22000c1e9900 */
[----:B------:R-:W-:Y:S01]  /*3050*/  SHF.L.U32 R236, R217, 0x10, RZ ;  /* 0x00000010d9ec7819 */ /* 0x000fe200000006ff */
[----:B------:R-:W-:Y:S01]  /*3060*/  FFMA.FTZ R238, R95, R235, R238 ;  /* 0x000000eb5fee7223 */ /* 0x000fe200000100ee */
[C---:B------:R-:W-:Y:S01]  /*3070*/  PRMT R235, R216.reuse, 0x7632, R235 ;  /* 0x00007632d8eb7816 */ /* 0x040fe200000000eb */
[----:B------:R-:W4:Y:S01]  /*3080*/  LDG.E.CONSTANT R217, desc[UR6][R6.64+0xe0c] ;  /* 0x000e0c0606d97981 */ /* 0x000f22000c1e9900 */
[----:B------:R-:W-:-:S03]  /*3090*/  IMAD.U32 R216, R216, 0x10000, RZ ;  /* 0x00010000d8d87824 */ /* 0x000fc600078e00ff */
[----:B------:R-:W-:Y:S02]  /*30a0*/  IMAD.U32 R235, R235, 0x10000, RZ ;  /* 0x00010000ebeb7824 */ /* 0x000fe400078e00ff */
[----:B------:R-:W-:Y:S02]  /*30b0*/  FFMA.FTZ R237, R88, R216, R237 ;  /* 0x000000d858ed7223 */ /* 0x000fe400000100ed */
[----:B------:R-:W4:Y:S01]  /*30c0*/  LDG.E.CONSTANT R216, desc[UR6][R6.64+0x100c] ;  /* 0x00100c0606d87981 */ /* 0x000f22000c1e9900 */
[----:B------:R-:W-:Y:S01]  /*30d0*/  FFMA.FTZ R246, R103, R235, R238 ;  /* 0x000000eb67f67223 */ /* 0x000fe200000100ee */
[C---:B------:R-:W-:Y:S02]  /*30e0*/  IMAD.U32 R235, R214.reuse, 0x10000, RZ ;  /* 0x00010000d6eb7824 */ /* 0x040fe400078e00ff */
[----:B------:R-:W-:Y:S01]  /*30f0*/  FFMA.FTZ R239, R189, R236, R234 ;  /* 0x000000ecbdef7223 */ /* 0x000fe200000100ea */
[----:B------:R-:W-:Y:S01]  /*3100*/  SHF.L.U32 R245, R215, 0x10, RZ ;  /* 0x00000010d7f57819 */ /* 0x000fe200000006ff */
[----:B------:R-:W4:Y:S01]  /*3110*/  LDG.E.CONSTANT R234, desc[UR6][R6.64+0x2808] ;  /* 0x0028080606ea7981 */ /* 0x000f22000c1e9900 */
[----:B------:R-:W-:Y:S01]  /*3120*/  FFMA.FTZ R241, R25, R235, R240 ;  /* 0x000000eb19f17223 */ /* 0x000fe200000100f0 */
[----:B------:R-:W-:-:S02]  /*3130*/  PRMT R235, R214, 0x7632, R235 ;  /* 0x00007632d6eb7816 */ /* 0x000fc400000000eb */
[----:B------:R-:W-:Y:S01]  /*3140*/  PRMT R214, R215, 0x7632, R214 ;  /* 0x00007632d7d67816 */ /* 0x000fe200000000d6 */
[----:B------:R-:W4:Y:S04]  /*3150*/  LDG.E.CONSTANT R238, desc[UR6][R6.64+0x140c] ;  /* 0x00140c0606ee7981 */ /* 0x000f28000c1e9900 */
[----:B------:R-:W4:Y:S01]  /*3160*/  LDG.E.CONSTANT R215, desc[UR6][R6.64+0x120c] ;  /* 0x00120c0606d77981 */ /* 0x000f22000c1e9900 */
[----:B------:R-:W-:Y:S02]  /*3170*/  IMAD.U32 R214, R214, 0x10000, RZ ;  /* 0x00010000d6d67824 */ /* 0x000fe400078e00ff */
[----:B------:R-:W-:Y:S01]  /*3180*/  IMAD.U32 R235, R235, 0x10000, RZ ;  /* 0x00010000ebeb7824 */ /* 0x000fe200078e00ff */
[----:B------:R-:W4:Y:S01]  /*3190*/  LDG.E.CONSTANT R236, desc[UR6][R6.64+0x2a08] ;  /* 0x002a080606ec7981 */ /* 0x000f22000c1e9900 */
[----:B------:R-:W-:-:S03]  /*31a0*/  FFMA.FTZ R246, R111, R214, R246 ;  /* 0x000000d66ff67223 */ /* 0x000fc600000100f6 */
[----:B------:R-:W4:Y:S01]  /*31b0*/  LDG.E.CONSTANT R214, desc[UR6][R6.64+0x160c] ;  /* 0x00160c0606d67981 */ /* 0x000f22000c1e9900 */
[----:B------:R-:W-:Y:S01]  /*31c0*/  FFMA.FTZ R245, R96, R245, R237 ;  /* 0x000000f560f57223 */ /* 0x000fe200000100ed */
[--C-:B------:R-:W-:Y:S01]  /*31d0*/  FFMA.FTZ R240, R196, R235, R239.reuse ;  /* 0x000000ebc4f07223 */ /* 0x100fe200000100ef */
[----:B------:R-:W-:Y:S01]  /*31e0*/  PRMT R239, R211, 0x7632, R239 ;  /* 0x00007632d3ef7816 */ /* 0x000fe200000000ef */
[----:B------:R-:W4:Y:S01]  /*31f0*/  LDG.E.CONSTANT R237, desc[UR6][R6.64+0x180c] ;  /* 0x00180c0606ed7981 */ /* 0x000f22000c1e9900 */
[C---:B------:R-:W-:Y:S01]  /*3200*/  IMAD.U32 R244, R213.reuse, 0x10000, RZ ;  /* 0x00010000d5f47824 */ /* 0x040fe200078e00ff */
[----:B------:R-:W-:Y:S02]  /*3210*/  PRMT R242, R213, 0x7632, R242 ;  /* 0x00007632d5f27816 */ /* 0x000fe400000000f2 */
[----:B------:R-:W4:Y:S01]  /*3220*/  LDG.E.CONSTANT R235, desc[UR6][R6.64+0x1a0c] ;  /* 0x001a0c0606eb7981 */ /* 0x000f22000c1e9900 */
[----:B------:R-:W-:Y:S02]  /*3230*/  IMAD.U32 R239, R239, 0x10000, RZ ;  /* 0x00010000efef7824 */ /* 0x000fe400078e00ff */
[----:B------:R-:W-:Y:S01]  /*3240*/  FFMA.FTZ R244, R190, R244, R241 ;  /* 0x000000f4bef47223 */ /* 0x000fe200000100f1 */
[----:B------:R-:W4:Y:S01]  /*3250*/  LDG.E.CONSTANT R213, desc[UR6][R6.64+0x1c0c] ;  /* 0x001c0c0606d57981 */ /* 0x000f22000c1e9900 */
[----:B------:R-:W-:Y:S01]  /*3260*/  SHF.L.U32 R241, R211, 0x10, RZ ;  /* 0x00000010d3f17819 */ /* 0x000fe200000006ff */
[----:B------:R-:W-:-:S02]  /*3270*/  IMAD.U32 R242, R242, 0x10000, RZ ;  /* 0x00010000f2f27824 */ /* 0x000fc400078e00ff */
[----:B------:R-:W-:Y:S01]  /*3280*/  FFMA.FTZ R246, R119, R239, R246 ;  /* 0x000000ef77f67223 */ /* 0x000fe200000100f6 */
[----:B------:R-:W4:Y:S01]  /*3290*/  LDG.E.CONSTANT R211, desc[UR6][R6.64+0x2c08] ;  /* 0x002c080606d37981 */ /* 0x000f22000c1e9900 */
[----:B------:R-:W-:-:S03]  /*32a0*/  FFMA.FTZ R243, R207, R242, R240 ;  /* 0x000000f2cff37223 */ /* 0x000fc600000100f0 */
[----:B------:R-:W4:Y:S01]  /*32b0*/  LDG.E.CONSTANT R239, desc[UR6][R6.64+0x1e0c] ;  /* 0x001e0c0606ef7981 */ /* 0x000f22000c1e9900 */
[----:B------:R-:W-:-:S03]  /*32c0*/  FFMA.FTZ R245, R104, R241, R245 ;  /* 0x000000f168f57223 */ /* 0x000fc600000100f5 */
[----:B------:R-:W4:Y:S04]  /*32d0*/  LDG.E.CONSTANT R240, desc[UR6][R6.64+0x200c] ;  /* 0x00200c0606f07981 */ /* 0x000f28000c1e9900 */
[----:B------:R-:W4:Y:S01]  /*32e0*/  LDG.E.CONSTANT R242, desc[UR6][R6.64+0x240c] ;  /* 0x00240c0606f27981 */ /* 0x000f22000c1e9900 */
[----:B--2---:R-:W-:-:S04]  /*32f0*/  IMAD.U32 R241, R5, 0x10000, RZ ;  /* 0x0001000005f17824 */ /* 0x004fc800078e00ff */
[----:B------:R-:W-:Y:S02]  /*3300*/  FFMA.FTZ R244, R9, R241, R244 ;  /* 0x000000f109f47223 */ /* 0x000fe400000100f4 */
[----:B------:R-:W2:Y:S01]  /*3310*/  LDG.E.CONSTANT R241, desc[UR6][R6.64+0x220c] ;  /* 0x00220c0606f17981 */ /* 0x000ea2000c1e9900 */
[----:B------:R-:W-:Y:S02]  /*3320*/  PRMT R5, R5, 0x7632, R5 ;  /* 0x0000763205057816 */ /* 0x000fe40000000005 */
[C---:B---3--:R-:W-:Y:S01]  /*3330*/  PRMT R247, R212.reuse, 0x7632, R247 ;  /* 0x00007632d4f77816 */ /* 0x048fe200000000f7 */
[----:B------:R-:W-:Y:S01]  /*3340*/  IMAD.U32 R212, R212, 0x10000, RZ ;  /* 0x00010000d4d47824 */ /* 0x000fe200078e00ff */
[----:B------:R-:W-:Y:S02]  /*3350*/  SHF.L.U32 R248, R5, 0x10, RZ ;  /* 0x0000001005f87819 */ /* 0x000fe400000006ff */
[----:B------:R-:W3:Y:S01]  /*3360*/  LDG.E.CONSTANT R5, desc[UR6][R6.64+0x2e08] ;  /* 0x002e080606057981 */ /* 0x000ee2000c1e9900 */
[----:B------:R-:W-:-:S02]  /*3370*/  IMAD.U32 R247, R247, 0x10000, RZ ;  /* 0x00010000f7f77824 */ /* 0x000fc400078e00ff */
[----:B------:R-:W-:Y:S02]  /*3380*/  FFMA.FTZ R245, R112, R212, R245 ;  /* 0x000000d470f57223 */ /* 0x000fe400000100f5 */
[----:B------:R-:W3:Y:S01]  /*3390*/  LDG.E.CONSTANT R212, desc[UR6][R6.64+0x260c] ;  /* 0x00260c0606d47981 */ /* 0x000ee2000c1e9900 */
[----:B------:R-:W-:-:S03]  /*33a0*/  FFMA.FTZ R250, R127, R247, R246 ;  /* 0x000000f77ffa7223 */ /* 0x000fc600000100f6 */
[----:B------:R-:W3:Y:S01]  /*33b0*/  LDG.E.CONSTANT R246, desc[UR6][R6.64+0x280c] ;  /* 0x00280c0606f67981 */ /* 0x000ee2000c1e9900 */
[----:B------:R-:W-:Y:S01]  /*33c0*/  FFMA.FTZ R248, R204, R248, R243 ;  /* 0x000000f8ccf87223 */ /* 0x000fe200000100f3 */
[----:B----4-:R-:W-:Y:S02]  /*33d0*/  IMAD.U32 R249, R4, 0x10000, RZ ;  /* 0x0001000004f97824 */ /* 0x010fe400078e00ff */
[----:B------:R-:W4:Y:S02]  /*33e0*/  LDG.E.CONSTANT R243, desc[UR6][R6.64+0x2a0c] ;  /* 0x002a0c0606f37981 */ /* 0x000f24000c1e9900 */
[----:B------:R-:W-:Y:S02]  /*33f0*/  FFMA.FTZ R249, R120, R249, R245 ;  /* 0x000000f978f97223 */ /* 0x000fe400000100f5 */
[----:B------:R-:W4:Y:S04]  /*3400*/  LDG.E.CONSTANT R245, desc[UR6][R6.64+0x2c0c] ;  /* 0x002c0c0606f57981 */ /* 0x000f28000c1e9900 */
[----:B------:R0:W4:Y:S01]  /*3410*/  LDG.E.CONSTANT R247, desc[UR6][R6.64+0x2e0c] ;  /* 0x002e0c0606f77981 */ /* 0x000122000c1e9900 */
[----:B------:R-:W-:-:S04]  /*3420*/  PRMT R4, R4, 0x7632, R4 ;  /* 0x0000763204047816 */ /* 0x000fc80000000004 */
[----:B------:R-:W-:-:S05]  /*3430*/  SHF.L.U32 R4, R4, 0x10, RZ ;  /* 0x0000001004047819 */ /* 0x000fca00000006ff */
[--C-:B------:R-:W-:Y:S01]  /*3440*/  FFMA.FTZ R4, R135, R4, R250.reuse ;  /* 0x0000000487047223 */ /* 0x100fe200000100fa */
[----:B------:R-:W-:Y:S01]  /*3450*/  FADD.FTZ R251, R244, R227 ;  /* 0x000000e3f4fb7221 */ /* 0x000fe20000010000 */
[C---:B------:R-:W-:Y:S01]  /*3460*/  PRMT R250, R229.reuse, 0x7632, R250 ;  /* 0x00007632e5fa7816 */ /* 0x040fe200000000fa */
[----:B------:R-:W-:-:S04]  /*3470*/  IMAD.U32 R229, R229, 0x10000, RZ ;  /* 0x00010000e5e57824 */ /* 0x000fc800078e00ff */
[--C-:B------:R-:W-:Y:S01]  /*3480*/  FFMA.FTZ R229, R128, R229, R249.reuse ;  /* 0x000000e580e57223 */ /* 0x100fe200000100f9 */
[----:B------:R-:W-:Y:S01]  /*3490*/  IMAD.U32 R250, R250, 0x10000, RZ ;  /* 0x00010000fafa7824 */ /* 0x000fe200078e00ff */
[----:B------:R-:W-:-:S03]  /*34a0*/  PRMT R249, R228, 0x7632, R249 ;  /* 0x00007632e4f97816 */ /* 0x000fc600000000f9 */
[----:B------:R-:W-:Y:S01]  /*34b0*/  FFMA.FTZ R4, R143, R250, R4 ;  /* 0x000000fa8f047223 */ /* 0x000fe20000010004 */
[----:B------:R-:W-:-:S05]  /*34c0*/  SHF.L.U32 R249, R249, 0x10, RZ ;  /* 0x00000010f9f97819 */ /* 0x000fca00000006ff */
[--C-:B0-----:R-:W-:Y:S01]  /*34d0*/  FFMA.FTZ R6, R151, R249, R4.reuse ;  /* 0x000000f997067223 */ /* 0x101fe20000010004 */
[----:B------:R-:W-:Y:S01]  /*34e0*/  PRMT R4, R230, 0x7632, R4 ;  /* 0x00007632e6047816 */ /* 0x000fe20000000004 */
[----:B------:R-:W-:-:S04]  /*34f0*/  IMAD.U32 R228, R228, 0x10000, RZ ;  /* 0x00010000e4e47824 */ /* 0x000fc800078e00ff */
[----:B------:R-:W-:Y:S02]  /*3500*/  IMAD.U32 R227, R4, 0x10000, RZ ;  /* 0x0001000004e37824 */ /* 0x000fe400078e00ff */
[----:B------:R-:W-:Y:S02]  /*3510*/  FFMA.FTZ R7, R136, R228, R229 ;  /* 0x000000e488077223 */ /* 0x000fe400000100e5 */
[----:B------:R-:W-:Y:S01]  /*3520*/  FFMA.FTZ R6, R159, R227, R6 ;  /* 0x000000e39f067223 */ /* 0x000fe20000010006 */
[C---:B------:R-:W-:Y:S02]  /*3530*/  PRMT R227, R226.reuse, 0x7632, R227 ;  /* 0x00007632e2e37816 */ /* 0x040fe400000000e3 */
[----:B------:R-:W-:Y:S02]  /*3540*/  SHF.L.U32 R229, R226, 0x10, RZ ;  /* 0x00000010e2e57819 */ /* 0x000fe400000006ff */
[----:B------:R-:W-:Y:S01]  /*3550*/  PRMT R226, R225, 0x7632, R226 ;  /* 0x00007632e1e27816 */ /* 0x000fe200000000e2 */
[----:B------:R-:W-:-:S03]  /*3560*/  IMAD.U32 R249, R227, 0x10000, RZ ;  /* 0x00010000e3f97824 */ /* 0x000fc600078e00ff */
[----:B------:R-:W-:Y:S01]  /*3570*/  SHF.L.U32 R227, R226, 0x10, RZ ;  /* 0x00000010e2e37819 */ /* 0x000fe200000006ff */
[C---:B------:R-:W-:Y:S01]  /*3580*/  IMAD.U32 R226, R224.reuse, 0x10000, RZ ;  /* 0x00010000e0e27824 */ /* 0x040fe200078e00ff */
[----:B------:R-:W-:Y:S01]  /*3590*/  PRMT R224, R224, 0x7632, R224 ;  /* 0x00007632e0e07816 */ /* 0x000fe200000000e0 */
[----:B------:R-:W-:Y:S02]  /*35a0*/  IMAD.U32 R230, R230, 0x10000, RZ ;  /* 0x00010000e6e67824 */ /* 0x000fe400078e00ff */
[----:B------:R-:W-:Y:S01]  /*35b0*/  FMUL.FTZ R229, R42, R229 ;  /* 0x000000e52ae57220 */ /* 0x000fe20000410000 */
[----:B------:R-:W-:Y:S02]  /*35c0*/  IMAD.U32 R225, R225, 0x10000, RZ ;  /* 0x00010000e1e17824 */ /* 0x000fe400078e00ff */
[----:B------:R-:W-:Y:S02]  /*35d0*/  IMAD.U32 R224, R224, 0x10000, RZ ;  /* 0x00010000e0e07824 */ /* 0x000fe400078e00ff */
[----:B------:R-:W-:Y:S01]  /*35e0*/  FFMA.FTZ R7, R144, R230, R7 ;  /* 0x000000e690077223 */ /* 0x000fe20000010007 */
[----:B------:R-:W-:Y:S01]  /*35f0*/  FFMA.FTZ R225, R38, R225, R229 ;  /* 0x000000e126e17223 */ /* 0x000fe200000100e5 */
[----:B------:R-:W-:-:S02]  /*3600*/  FFMA.FTZ R224, R167, R224, R6 ;  /* 0x000000e0a7e07223 */ /* 0x000fc40000010006 */
[--C-:B------:R-:W-:Y:S01]  /*3610*/  FFMA.FTZ R229, R152, R226, R7.reuse ;  /* 0x000000e298e57223 */ /* 0x100fe20000010007 */
[----:B------:R-:W-:Y:S01]  /*3620*/  IMAD.U32 R6, R222, 0x10000, RZ ;  /* 0x00010000de067824 */ /* 0x000fe200078e00ff */
[----:B------:R-:W-:Y:S01]  /*3630*/  PRMT R7, R231, 0x7632, R7 ;  /* 0x00007632e7077816 */ /* 0x000fe20000000007 */
[----:B------:R-:W-:Y:S02]  /*3640*/  FMUL.FTZ R249, R70, R249 ;  /* 0x000000f946f97220 */ /* 0x000fe40000410000 */
[----:B------:R-:W-:Y:S01]  /*3650*/  FFMA.FTZ R229, R160, R6, R229 ;  /* 0x00000006a0e57223 */ /* 0x000fe200000100e5 */
[----:B------:R-:W-:Y:S01]  /*3660*/  PRMT R6, R223, 0x7632, R6 ;  /* 0x00007632df067816 */ /* 0x000fe20000000006 */
[----:B------:R-:W-:Y:S01]  /*3670*/  FFMA.FTZ R227, R66, R227, R249 ;  /* 0x000000e342e37223 */ /* 0x000fe200000100f9 */
[----:B------:R-:W-:-:S03]  /*3680*/  IMAD.U32 R7, R7, 0x10000, RZ ;  /* 0x0001000007077824 */ /* 0x000fc600078e00ff */
[----:B------:R-:W-:Y:S02]  /*3690*/  IMAD.U32 R6, R6, 0x10000, RZ ;  /* 0x0001000006067824 */ /* 0x000fe400078e00ff */
[----:B------:R-:W-:-:S04]  /*36a0*/  FFMA.FTZ R7, R74, R7, R227 ;  /* 0x000000074a077223 */ /* 0x000fc800000100e3 */
[----:B------:R-:W-:Y:S01]  /*36b0*/  FFMA.FTZ R7, R78, R6, R7 ;  /* 0x000000064e077223 */ /* 0x000fe20000010007 */
[----:B------:R-:W-:-:S05]  /*36c0*/  SHF.L.U32 R6, R221, 0x10, RZ ;  /* 0x00000010dd067819 */ /* 0x000fca00000006ff */
[----:B------:R-:W-:Y:S01]  /*36d0*/  FFMA.FTZ R229, R168, R6, R229 ;  /* 0x00000006a8e57223 */ /* 0x000fe200000100e5 */
[----:B------:R-:W-:Y:S02]  /*36e0*/  PRMT R6, R232, 0x7632, R6 ;  /* 0x00007632e8067816 */ /* 0x000fe40000000006 */
[----:B------:R-:W-:Y:S02]  /*36f0*/  PRMT R222, R222, 0x7632, R222 ;  /* 0x00007632dede7816 */ /* 0x000fe400000000de */
[----:B------:R-:W-:Y:S02]  /*3700*/  SHF.L.U32 R6, R6, 0x10, RZ ;  /* 0x0000001006067819 */ /* 0x000fe400000006ff */
[----:B------:R-:W-:Y:S02]  /*3710*/  SHF.L.U32 R222, R222, 0x10, RZ ;  /* 0x00000010dede7819 */ /* 0x000fe400000006ff */
[----:B------:R-:W-:Y:S01]  /*3720*/  PRMT R221, R221, 0x7632, R221 ;  /* 0x00007632dddd7816 */ /* 0x000fe200000000dd */
[----:B------:R-:W-:Y:S01]  /*3730*/  FFMA.FTZ R6, R82, R6, R7 ;  /* 0x0000000652067223 */ /* 0x000fe20000010007 */
[----:B------:R-:W-:Y:S01]  /*3740*/  SHF.L.U32 R231, R231, 0x10, RZ ;  /* 0x00000010e7e77819 */ /* 0x000fe200000006ff */
[C---:B------:R-:W-:Y:S01]  /*3750*/  IMAD.U32 R7, R219.reuse, 0x10000, RZ ;  /* 0x00010000db077824 */ /* 0x040fe200078e00ff */
[----:B------:R-:W-:Y:S01]  /*3760*/  PRMT R219, R219, 0x7632, R219 ;  /* 0x00007632dbdb7816 */ /* 0x000fe200000000db */
[----:B------:R-:W-:Y:S01]  /*3770*/  FFMA.FTZ R222, R173, R222, R224 ;  /* 0x000000deadde7223 */ /* 0x000fe200000100e0 */
[----:B------:R-:W-:-:S02]  /*3780*/  IMAD.U32 R221, R221, 0x10000, RZ ;  /* 0x00010000dddd7824 */ /* 0x000fc400078e00ff */
[----:B------:R-:W-:Y:S01]  /*3790*/  FFMA.FTZ R225, R46, R231, R225 ;  /* 0x000000e72ee17223 */ /* 0x000fe200000100e1 */
[----:B------:R-:W-:Y:S02]  /*37a0*/  IMAD.U32 R223, R223, 0x10000, RZ ;  /* 0x00010000dfdf7824 */ /* 0x000fe400078e00ff */
[----:B------:R-:W-:Y:S01]  /*37b0*/  FFMA.FTZ R229, R14, R7, R229 ;  /* 0x000000070ee57223 */ /* 0x000fe200000100e5 */
[----:B------:R-:W-:Y:S01]  /*37c0*/  PRMT R7, R233, 0x7632, R7 ;  /* 0x00007632e9077816 */ /* 0x000fe20000000007 */
[----:B------:R-:W-:Y:S01]  /*37d0*/  FFMA.FTZ R222, R177, R221, R222 ;  /* 0x000000ddb1de7223 */ /* 0x000fe200000100de */
[----:B------:R-:W-:Y:S02]  /*37e0*/  IMAD.U32 R219, R219, 0x10000, RZ ;  /* 0x00010000dbdb7824 */ /* 0x000fe400078e00ff */
[----:B------:R-:W-:Y:S01]  /*37f0*/  FFMA.FTZ R223, R50, R223, R225 ;  /* 0x000000df32df7223 */ /* 0x000fe200000100e1 */
[----:B------:R-:W-:Y:S01]  /*3800*/  IMAD.U32 R232, R232, 0x10000, RZ ;  /* 0x00010000e8e87824 */ /* 0x000fe200078e00ff */
[----:B------:R-:W-:Y:S01]  /*3810*/  SHF.L.U32 R233, R233, 0x10, RZ ;  /* 0x00000010e9e97819 */ /* 0x000fe200000006ff */
[----:B------:R-:W-:-:S02]  /*3820*/  IMAD.U32 R7, R7, 0x10000, RZ ;  /* 0x0001000007077824 */ /* 0x000fc400078e00ff */
[----:B------:R-:W-:Y:S01]  /*3830*/  FFMA.FTZ R222, R181, R219, R222 ;  /* 0x000000dbb5de7223 */ /* 0x000fe200000100de */
[----:B------:R-:W-:Y:S01]  /*3840*/  FFMA.FTZ R223, R54, R232, R223 ;  /* 0x000000e836df7223 */ /* 0x000fe200000100df */
[----:B------:R-:W-:Y:S02]  /*3850*/  IMAD.U32 R219, R218, 0x10000, RZ ;  /* 0x00010000dadb7824 */ /* 0x000fe400078e00ff */
[----:B------:R-:W-:Y:S01]  /*3860*/  FFMA.FTZ R6, R89, R7, R6 ;  /* 0x0000000759067223 */ /* 0x000fe20000010006 */
[----:B------:R-:W-:Y:S02]  /*3870*/  IMAD.U32 R7, R220, 0x10000, RZ ;  /* 0x00010000dc077824 */ /* 0x000fe400078e00ff */
[----:B------:R-:W-:Y:S01]  /*3880*/  FFMA.FTZ R223, R58, R233, R223 ;  /* 0x000000e93adf7223 */ /* 0x000fe200000100df */
[----:B------:R-:W-:Y:S01]  /*3890*/  PRMT R220, R220, 0x7632, R220 ;  /* 0x00007632dcdc7816 */ /* 0x000fe200000000dc */
[----:B------:R-:W-:Y:S01]  /*38a0*/  FFMA.FTZ R229, R18, R219, R229 ;  /* 0x000000db12e57223 */ /* 0x000fe200000100e5 */
[----:B------:R-:W-:-:S02]  /*38b0*/  PRMT R219, R218, 0x7632, R219 ;  /* 0x00007632dadb7816 */ /* 0x000fc400000000db */
[C---:B------:R-:W-:Y:S01]  /*38c0*/  PRMT R218, R217.reuse, 0x7632, R218 ;  /* 0x00007632d9da7816 */ /* 0x040fe200000000da */
[----:B------:R-:W-:Y:S01]  /*38d0*/  FFMA.FTZ R7, R62, R7, R223 ;  /* 0x000000073e077223 */ /* 0x000fe200000100df */
[----:B------:R-:W-:Y:S02]  /*38e0*/  SHF.L.U32 R217, R217, 0x10, RZ ;  /* 0x00000010d9d97819 */ /* 0x000fe400000006ff */
[----:B------:R-:W-:Y:S01]  /*38f0*/  SHF.L.U32 R220, R220, 0x10, RZ ;  /* 0x00000010dcdc7819 */ /* 0x000fe200000006ff */
[----:B------:R-:W-:Y:S02]  /*3900*/  IMAD.U32 R218, R218, 0x10000, RZ ;  /* 0x00010000dada7824 */ /* 0x000fe400078e00ff */
[--C-:B------:R-:W-:Y:S01]  /*3910*/  FFMA.FTZ R217, R90, R217, R7.reuse ;  /* 0x000000d95ad97223 */ /* 0x100fe20000010007 */
[----:B------:R-:W-:Y:S01]  /*3920*/  PRMT R7, R216, 0x7632, R7 ;  /* 0x00007632d8077816 */ /* 0x000fe20000000007 */
[----:B------:R-:W-:Y:S01]  /*3930*/  FFMA.FTZ R6, R97, R220, R6 ;  /* 0x000000dc61067223 */ /* 0x000fe20000010006 */
[----:B------:R-:W-:-:S03]  /*3940*/  IMAD.U32 R219, R219, 0x10000, RZ ;  /* 0x00010000dbdb7824 */ /* 0x000fc600078e00ff */
[----:B------:R-:W-:Y:S01]  /*3950*/  FFMA.FTZ R6, R105, R218, R6 ;  /* 0x000000da69067223 */ /* 0x000fe20000010006 */
[----:B------:R-:W-:Y:S02]  /*3960*/  IMAD.U32 R218, R7, 0x10000, RZ ;  /* 0x0001000007da7824 */ /* 0x000fe400078e00ff */
[----:B------:R-:W-:Y:S01]  /*3970*/  FFMA.FTZ R222, R185, R219, R222 ;  /* 0x000000dbb9de7223 */ /* 0x000fe200000100de */
[----:B------:R-:W-:Y:S01]  /*3980*/  IMAD.U32 R219, R234, 0x10000, RZ ;  /* 0x00010000eadb7824 */ /* 0x000fe200078e00ff */
[----:B------:R-:W-:Y:S01]  /*3990*/  SHF.L.U32 R216, R216, 0x10, RZ ;  /* 0x00000010d8d87819 */ /* 0x000fe200000006ff */
[--C-:B------:R-:W-:Y:S01]  /*39a0*/  FFMA.FTZ R218, R113, R218, R6.reuse ;  /* 0x000000da71da7223 */ /* 0x100fe20000010006 */
[C---:B------:R-:W-:Y:S01]  /*39b0*/  PRMT R6, R215.reuse, 0x7632, R6 ;  /* 0x00007632d7067816 */ /* 0x040fe20000000006 */
[----:B------:R-:W-:Y:S01]  /*39c0*/  FFMA.FTZ R7, R22, R219, R229 ;  /* 0x000000db16077223 */ /* 0x000fe200000100e5 */
[----:B------:R-:W-:Y:S01]  /*39d0*/  PRMT R219, R238, 0x7632, R219 ;  /* 0x00007632eedb7816 */ /* 0x000fe200000000db */
[----:B------:R-:W-:Y:S01]  /*39e0*/  FFMA.FTZ R217, R98, R216, R217 ;  /* 0x000000d862d97223 */ /* 0x000fe200000100d9 */
[----:B------:R-:W-:-:S02]  /*39f0*/  IMAD.U32 R215, R215, 0x10000, RZ ;  /* 0x00010000d7d77824 */ /* 0x000fc400078e00ff */
[----:B------:R-:W-:Y:S01]  /*3a00*/  IMAD.U32 R216, R6, 0x10000, RZ ;  /* 0x0001000006d87824 */ /* 0x000fe200078e00ff */
[----:B------:R-:W-:Y:S01]  /*3a10*/  SHF.L.U32 R219, R219, 0x10, RZ ;  /* 0x00000010dbdb7819 */ /* 0x000fe200000006ff */
[----:B------:R-:W-:Y:S02]  /*3a20*/  IMAD.U32 R238, R238, 0x10000, RZ ;  /* 0x00010000eeee7824 */ /* 0x000fe400078e00ff */
[--C-:B------:R-:W-:Y:S01]  /*3a30*/  FFMA.FTZ R215, R106, R215, R217.reuse ;  /* 0x000000d76ad77223 */ /* 0x100fe200000100d9 */
[----:B------:R-:W-:Y:S01]  /*3a40*/  FFMA.FTZ R216, R121, R216, R218 ;  /* 0x000000d879d87223 */ /* 0x000fe200000100da */
[C---:B------:R-:W-:Y:S01]  /*3a50*/  PRMT R217, R214.reuse, 0x7632, R217 ;  /* 0x00007632d6d97816 */ /* 0x040fe200000000d9 */
[----:B------:R-:W-:Y:S02]  /*3a60*/  IMAD.U32 R214, R214, 0x10000, RZ ;  /* 0x00010000d6d67824 */ /* 0x000fe400078e00ff */
[----:B------:R-:W-:Y:S01]  /*3a70*/  FFMA.FTZ R215, R114, R238, R215 ;  /* 0x000000ee72d77223 */ /* 0x000fe200000100d7 */
[----:B------:R-:W-:Y:S01]  /*3a80*/  FFMA.FTZ R216, R129, R219, R216 ;  /* 0x000000db81d87223 */ /* 0x000fe200000100d8 */
[----:B------:R-:W-:-:S02]  /*3a90*/  SHF.L.U32 R219, R236, 0x10, RZ ;  /* 0x00000010ecdb7819 */ /* 0x000fc400000006ff */
[----:B------:R-:W-:Y:S01]  /*3aa0*/  PRMT R234, R234, 0x7632, R234 ;  /* 0x00007632eaea7816 */ /* 0x000fe200000000ea */
[----:B------:R-:W-:Y:S01]  /*3ab0*/  IMAD.U32 R217, R217, 0x10000, RZ ;  /* 0x00010000d9d97824 */ /* 0x000fe200078e00ff */
[C---:B------:R-:W-:Y:S01]  /*3ac0*/  PRMT R218, R237.reuse, 0x7632, R218 ;  /* 0x00007632edda7816 */ /* 0x040fe200000000da */
[----:B------:R-:W-:Y:S01]  /*3ad0*/  FFMA.FTZ R215, R122, R214, R215 ;  /* 0x000000d67ad77223 */ /* 0x000fe200000100d7 */
[----:B------:R-:W-:Y:S01]  /*3ae0*/  IMAD.U32 R237, R237, 0x10000, RZ ;  /* 0x00010000eded7824 */ /* 0x000fe200078e00ff */
[----:B------:R-:W-:Y:S01]  /*3af0*/  SHF.L.U32 R234, R234, 0x10, RZ ;  /* 0x00000010eaea7819 */ /* 0x000fe200000006ff */
[----:B------:R-:W-:Y:S01]  /*3b00*/  FFMA.FTZ R219, R26, R219, R7 ;  /* 0x000000db1adb7223 */ /* 0x000fe20000010007 */
[----:B------:R-:W-:Y:S02]  /*3b10*/  PRMT R236, R236, 0x7632, R236 ;  /* 0x00007632ecec7816 */ /* 0x000fe400000000ec */
[C---:B------:R-:W-:Y:S01]  /*3b20*/  SHF.L.U32 R7, R235.reuse, 0x10, RZ ;  /* 0x00000010eb077819 */ /* 0x040fe200000006ff */
[----:B------:R-:W-:Y:S01]  /*3b30*/  IMAD.U32 R218, R218, 0x10000, RZ ;  /* 0x00010000dada7824 */ /* 0x000fe200078e00ff */
[----:B------:R-:W-:Y:S01]  /*3b40*/  PRMT R235, R235, 0x7632, R235 ;  /* 0x00007632ebeb7816 */ /* 0x000fe200000000eb */
[----:B------:R-:W-:Y:S01]  /*3b50*/  FFMA.FTZ R216, R137, R217, R216 ;  /* 0x000000d989d87223 */ /* 0x000fe200000100d8 */
[----:B------:R-:W-:Y:S01]  /*3b60*/  FFMA.FTZ R215, R130, R237, R215 ;  /* 0x000000ed82d77223 */ /* 0x000fe200000100d7 */
[----:B------:R-:W-:Y:S01]  /*3b70*/  FFMA.FTZ R6, R191, R234, R222 ;  /* 0x000000eabf067223 */ /* 0x000fe200000100de */
[----:B------:R-:W-:Y:S01]  /*3b80*/  IMAD.U32 R236, R236, 0x10000, RZ ;  /* 0x00010000ecec7824 */ /* 0x000fe200078e00ff */
[----:B------:R-:W-:Y:S01]  /*3b90*/  PRMT R214, R213, 0x7632, R214 ;  /* 0x00007632d5d67816 */ /* 0x000fe200000000d6 */
[----:B------:R-:W-:Y:S01]  /*3ba0*/  FFMA.FTZ R216, R145, R218, R216 ;  /* 0x000000da91d87223 */ /* 0x000fe200000100d8 */
[----:B------:R-:W-:Y:S01]  /*3bb0*/  FFMA.FTZ R7, R138, R7, R215 ;  /* 0x000000078a077223 */ /* 0x000fe200000100d7 */
[----:B------:R-:W-:-:S02]  /*3bc0*/  IMAD.U32 R235, R235, 0x10000, RZ ;  /* 0x00010000ebeb7824 */ /* 0x000fc400078e00ff */
[----:B------:R-:W-:Y:S02]  /*3bd0*/  IMAD.U32 R213, R213, 0x10000, RZ ;  /* 0x00010000d5d57824 */ /* 0x000fe400078e00ff */
[--C-:B------:R-:W-:Y:S01]  /*3be0*/  FFMA.FTZ R215, R197, R236, R6.reuse ;  /* 0x000000ecc5d77223 */ /* 0x100fe20000010006 */
[----:B------:R-:W-:Y:S01]  /*3bf0*/  PRMT R6, R239, 0x7632, R6 ;  /* 0x00007632ef067816 */ /* 0x000fe20000000006 */
[----:B------:R-:W-:Y:S02]  /*3c00*/  IMAD.U32 R214, R214, 0x10000, RZ ;  /* 0x00010000d6d67824 */ /* 0x000fe400078e00ff */
[----:B------:R-:W-:Y:S01]  /*3c10*/  FFMA.FTZ R216, R153, R235, R216 ;  /* 0x000000eb99d87223 */ /* 0x000fe200000100d8 */
[----:B------:R-:W-:Y:S01]  /*3c20*/  FFMA.FTZ R7, R146, R213, R7 ;  /* 0x000000d592077223 */ /* 0x000fe20000010007 */
[C---:B------:R-:W-:Y:S02]  /*3c30*/  SHF.L.U32 R217, R211.reuse, 0x10, RZ ;  /* 0x00000010d3d97819 */ /* 0x040fe400000006ff */
[----:B------:R-:W-:-:S02]  /*3c40*/  PRMT R213, R211, 0x7632, R213 ;  /* 0x00007632d3d57816 */ /* 0x000fc400000000d5 */
[----:B------:R-:W-:Y:S01]  /*3c50*/  PRMT R211, R240, 0x7632, R211 ;  /* 0x00007632f0d37816 */ /* 0x000fe200000000d3 */
[----:B------:R-:W-:Y:S01]  /*3c60*/  FFMA.FTZ R214, R161, R214, R216 ;  /* 0x000000d6a1d67223 */ /* 0x000fe200000100d8 */
[----:B------:R-:W-:Y:S02]  /*3c70*/  IMAD.U32 R6, R6, 0x10000, RZ ;  /* 0x0001000006067824 */ /* 0x000fe400078e00ff */
[----:B------:R-:W-:Y:S02]  /*3c80*/  IMAD.U32 R216, R213, 0x10000, RZ ;  /* 0x00010000d5d87824 */ /* 0x000fe400078e00ff */
[----:B------:R-:W-:Y:S02]  /*3c90*/  IMAD.U32 R213, R211, 0x10000, RZ ;  /* 0x00010000d3d57824 */ /* 0x000fe400078e00ff */
[----:B------:R-:W-:Y:S01]  /*3ca0*/  FFMA.FTZ R211, R169, R6, R214 ;  /* 0x00000006a9d37223 */ /* 0x000fe200000100d6 */
[----:B------:R-:W-:Y:S02]  /*3cb0*/  SHF.L.U32 R239, R239, 0x10, RZ ;  /* 0x00000010efef7819 */ /* 0x000fe400000006ff */
[----:B------:R-:W-:Y:S01]  /*3cc0*/  SHF.L.U32 R240, R240, 0x10, RZ ;  /* 0x00000010f0f07819 */ /* 0x000fe200000006ff */
[----:B------:R-:W-:-:S02]  /*3cd0*/  FFMA.FTZ R211, R174, R213, R211 ;  /* 0x000000d5aed37223 */ /* 0x000fc400000100d3 */
[----:B------:R-:W-:Y:S01]  /*3ce0*/  FFMA.FTZ R7, R154, R239, R7 ;  /* 0x000000ef9a077223 */ /* 0x000fe20000010007 */
[----:B------:R-:W-:Y:S01]  /*3cf0*/  PRMT R213, R242, 0x7632, R213 ;  /* 0x00007632f2d57816 */ /* 0x000fe200000000d5 */
[----:B------:R-:W-:Y:S02]  /*3d00*/  FFMA.FTZ R216, R208, R216, R215 ;  /* 0x000000d8d0d87223 */ /* 0x000fe400000100d7 */
[----:B------:R-:W-:Y:S01]  /*3d10*/  FFMA.FTZ R7, R162, R240, R7 ;  /* 0x000000f0a2077223 */ /* 0x000fe20000010007 */
[----:B------:R-:W-:Y:S01]  /*3d20*/  SHF.L.U32 R213, R213, 0x10, RZ ;  /* 0x00000010d5d57819 */ /* 0x000fe200000006ff */
[----:B------:R-:W-:Y:S01]  /*3d30*/  IMAD.U32 R242, R242, 0x10000, RZ ;  /* 0x00010000f2f27824 */ /* 0x000fe200078e00ff */
[----:B--2---:R-:W-:-:S04]  /*3d40*/  PRMT R6, R241, 0x7632, R6 ;  /* 0x00007632f1067816 */ /* 0x004fc80000000006 */
[----:B------:R-:W-:Y:S01]  /*3d50*/  SHF.L.U32 R6, R6, 0x10, RZ ;  /* 0x0000001006067819 */ /* 0x000fe200000006ff */
[----:B------:R-:W-:-:S04]  /*3d60*/  IMAD.U32 R241, R241, 0x10000, RZ ;  /* 0x00010000f1f17824 */ /* 0x000fc800078e00ff */
[----:B------:R-:W-:Y:S01]  /*3d70*/  FFMA.FTZ R211, R178, R6, R211 ;  /* 0x00000006b2d37223 */ /* 0x000fe200000100d3 */
[C---:B---3--:R-:W-:Y:S01]  /*3d80*/  PRMT R6, R5.reuse, 0x7632, R6 ;  /* 0x0000763205067816 */ /* 0x048fe20000000006 */
[----:B------:R-:W-:Y:S02]  /*3d90*/  IMAD.U32 R215, R5, 0x10000, RZ ;  /* 0x0001000005d77824 */ /* 0x000fe400078e00ff */
[----:B------:R-:W-:Y:S01]  /*3da0*/  FFMA.FTZ R214, R170, R241, R7 ;  /* 0x000000f1aad67223 */ /* 0x000fe20000010007 */
[----:B------:R-:W-:Y:S01]  /*3db0*/  PRMT R5, R212, 0x7632, R5 ;  /* 0x00007632d4057816 */ /* 0x000fe20000000005 */
[----:B------:R-:W-:Y:S01]  /*3dc0*/  IMAD.U32 R7, R6, 0x10000, RZ ;  /* 0x0001000006077824 */ /* 0x000fe200078e00ff */
[----:B------:R-:W-:Y:S01]  /*3dd0*/  PRMT R6, R246, 0x7632, R6 ;  /* 0x00007632f6067816 */ /* 0x000fe20000000006 */
[----:B------:R-:W-:Y:S01]  /*3de0*/  FFMA.FTZ R214, R15, R242, R214 ;  /* 0x000000f20fd67223 */ /* 0x000fe200000100d6 */
[----:B------:R-:W-:Y:S01]  /*3df0*/  SHF.L.U32 R5, R5, 0x10, RZ ;  /* 0x0000001005057819 */ /* 0x000fe200000006ff */
[----:B------:R-:W-:Y:S01]  /*3e00*/  FFMA.FTZ R211, R182, R213, R211 ;  /* 0x000000d5b6d37223 */ /* 0x000fe200000100d3 */
[----:B------:R-:W-:-:S02]  /*3e10*/  IMAD.U32 R212, R212, 0x10000, RZ ;  /* 0x00010000d4d47824 */ /* 0x000fc400078e00ff */
[----:B------:R-:W-:Y:S01]  /*3e20*/  FFMA.FTZ R216, R205, R7, R216 ;  /* 0x00000007cdd87223 */ /* 0x000fe200000100d8 */
[----:B------:R-:W-:Y:S02]  /*3e30*/  IMAD.U32 R7, R6, 0x10000, RZ ;  /* 0x0001000006077824 */ /* 0x000fe400078e00ff */
[----:B------:R-:W-:Y:S01]  /*3e40*/  FFMA.FTZ R6, R186, R5, R211 ;  /* 0x00000005ba067223 */ /* 0x000fe200000100d3 */
[----:B------:R-:W-:Y:S02]  /*3e50*/  IMAD.U32 R246, R246, 0x10000, RZ ;  /* 0x00010000f6f67824 */ /* 0x000fe400078e00ff */
[----:B------:R-:W-:Y:S01]  /*3e60*/  FFMA.FTZ R212, R19, R212, R214 ;  /* 0x000000d413d47223 */ /* 0x000fe200000100d6 */
[----:B------:R-:W-:Y:S01]  /*3e70*/  FFMA.FTZ R217, R192, R217, R219 ;  /* 0x000000d9c0d97223 */ /* 0x000fe200000100db */
[----:B----4-:R-:W-:Y:S01]  /*3e80*/  PRMT R5, R243, 0x7632, R5 ;  /* 0x00007632f3057816 */ /* 0x010fe20000000005 */
[----:B------:R-:W-:Y:S01]  /*3e90*/  FFMA.FTZ R7, R193, R7, R6 ;  /* 0x00000007c1077223 */ /* 0x000fe20000010006 */
[----:B------:R-:W-:Y:S01]  /*3ea0*/  SHF.L.U32 R243, R243, 0x10, RZ ;  /* 0x00000010f3f37819 */ /* 0x000fe200000006ff */
[----:B------:R-:W-:Y:S01]  /*3eb0*/  FFMA.FTZ R212, R23, R246, R212 ;  /* 0x000000f617d47223 */ /* 0x000fe200000100d4 */
[----:B------:R-:W-:-:S02]  /*3ec0*/  VIADD R211, R200, 0x1 ;  /* 0x00000001c8d37836 */ /* 0x000fc40000000000 */
[----:B------:R-:W-:Y:S01]  /*3ed0*/  FADD.FTZ R4, R248, R251 ;  /* 0x000000fbf8047221 */ /* 0x000fe20000010000 */
[----:B------:R-:W-:Y:S01]  /*3ee0*/  FFMA.FTZ R215, R10, R215, R217 ;  /* 0x000000d70ad77223 */ /* 0x000fe200000100d9 */
[----:B------:R-:W-:Y:S01]  /*3ef0*/  PRMT R6, R245, 0x7632, R6 ;  /* 0x00007632f5067816 */ /* 0x000fe20000000006 */
[----:B------:R-:W-:Y:S02]  /*3f00*/  IMAD.U32 R5, R5, 0x10000, RZ ;  /* 0x0001000005057824 */ /* 0x000fe400078e00ff */
[----:B------:R-:W-:Y:S01]  /*3f10*/  FFMA.FTZ R243, R27, R243, R212 ;  /* 0x000000f31bf37223 */ /* 0x000fe200000100d4 */
[----:B------:R-:W-:Y:S02]  /*3f20*/  IMAD.U32 R245, R245, 0x10000, RZ ;  /* 0x00010000f5f57824 */ /* 0x000fe400078e00ff */
[----:B------:R-:W-:Y:S01]  /*3f30*/  FADD.FTZ R215, R215, R4 ;  /* 0x00000004d7d77221 */ /* 0x000fe20000010000 */
[----:B------:R-:W-:Y:S01]  /*3f40*/  SHF.L.U32 R6, R6, 0x10, RZ ;  /* 0x0000001006067819 */ /* 0x000fe200000006ff */
[----:B------:R-:W-:Y:S01]  /*3f50*/  FFMA.FTZ R4, R198, R5, R7 ;  /* 0x00000005c6047223 */ /* 0x000fe20000010007 */
[----:B------:R-:W-:Y:S01]  /*3f60*/  I2FP.F32.S32 R211, R211 ;  /* 0x000000d300d37245 */ /* 0x000fe20000201400 */
[----:B------:R-:W-:Y:S01]  /*3f70*/  FFMA.FTZ R212, R194, R245, R243 ;  /* 0x000000f5c2d47223 */ /* 0x000fe200000100f3 */
[C---:B------:R-:W-:Y:S01]  /*3f80*/  PRMT R7, R247.reuse, 0x7632, R7 ;  /* 0x00007632f7077816 */ /* 0x040fe20000000007 */
[----:B------:R-:W-:-:S02]  /*3f90*/  IMAD.U32 R247, R247, 0x10000, RZ ;  /* 0x00010000f7f77824 */ /* 0x000fc400078e00ff */
[----:B------:R-:W-:Y:S01]  /*3fa0*/  FFMA.FTZ R5, R209, R6, R4 ;  /* 0x00000006d1057223 */ /* 0x000fe20000010004 */
[----:B-----5:R-:W-:Y:S01]  /*3fb0*/  FMUL.FTZ R211, R211, R28 ;  /* 0x0000001cd3d37220 */ /* 0x020fe20000410000 */
[----:B------:R-:W-:Y:S01]  /*3fc0*/  SHF.L.U32 R7, R7, 0x10, RZ ;  /* 0x0000001007077819 */ /* 0x000fe200000006ff */
[----:B------:R-:W-:Y:S01]  /*3fd0*/  VIADD R4, R199, 0xffffffff ;  /* 0xffffffffc7047836 */ /* 0x000fe20000000000 */
[----:B------:R-:W-:Y:S01]  /*3fe0*/  FSETP.NEU.FTZ.AND P0, PT, R28, RZ, PT ;  /* 0x000000ff1c00720b */ /* 0x000fe20003f1d000 */
[----:B------:R-:W-:Y:S01]  /*3ff0*/  FADD.FTZ R215, R216, R215 ;  /* 0x000000d7d8d77221 */ /* 0x000fe20000010000 */
[----:B------:R-:W-:Y:S01]  /*4000*/  FFMA.FTZ R212, R201, R247, R212 ;  /* 0x000000f7c9d47223 */ /* 0x000fe200000100d4 */
[----:B------:R-:W-:Y:S01]  /*4010*/  FFMA.FTZ R5, R206, R7, R5 ;  /* 0x00000007ce057223 */ /* 0x000fe20000010005 */
[----:B------:R-:W-:Y:S02]  /*4020*/  FSEL R6, R211, RZ, P0 ;  /* 0x000000ffd3067208 */ /* 0x000fe40000000000 */
[----:B------:R-:W-:Y:S01]  /*4030*/  FADD.FTZ R212, R212, R215 ;  /* 0x000000d7d4d47221 */ /* 0x000fe20000010000 */
[----:B------:R-:W-:-:S03]  /*4040*/  ISETP.GE.AND P0, PT, R4, R3, PT ;  /* 0x000000030400720c */ /* 0x000fc60003f06270 */
[----:B------:R-:W-:Y:S01]  /*4050*/  FADD.FTZ R5, R5, R212 ;  /* 0x000000d405057221 */ /* 0x000fe20000010000 */
[----:B------:R-:W-:-:S03]  /*4060*/  VIADD R29, R29, 0x4 ;  /* 0x000000041d1d7836 */ /* 0x000fc60000000000 */
[----:B------:R-:W-:-:S05]  /*4070*/  FFMA.FTZ R5, R5, UR14, R6 ;  /* 0x0000000e05057c23 */ /* 0x000fca0008010006 */
[C---:B------:R-:W-:Y:S02]  /*4080*/  FSEL R4, R5.reuse, RZ, !P0 ;  /* 0x000000ff05047208 */ /* 0x040fe40004000000 */
[----:B------:R-:W-:Y:S02]  /*4090*/  @!P0 FMNMX.FTZ R202, R5, R202, !PT ;  /* 0x000000ca05ca8209 */ /* 0x000fe40007810000 */
[----:B------:R-:W-:Y:S02]  /*40a0*/  ISETP.GE.AND P0, PT, R29, R32, PT ;  /* 0x000000201d00720c */ /* 0x000fe40003f06270 */
[----:B------:R-:W-:Y:S01]  /*40b0*/  IADD3 R34, P1, PT, R34, 0x10, RZ ;  /* 0x0000001022227810 */ /* 0x000fe20007f3e0ff */
[----:B------:R0:W-:Y:S01]  /*40c0*/  STS [R11], R4 ;  /* 0x000000040b007388 */ /* 0x0001e20000000800 */
[----:B------:R-:W-:Y:S01]  /*40d0*/  IADD3 R200, PT, PT, R200, 0x80, RZ ;  /* 0x00000080c8c87810 */ /* 0x000fe20007ffe0ff */
[----:B------:R-:W-:Y:S02]  /*40e0*/  VIADD R199, R199, 0x80 ;  /* 0x00000080c7c77836 */ /* 0x000fe40000000000 */
[----:B------:R-:W-:Y:S01]  /*40f0*/  IMAD.X R35, RZ, RZ, R35, P1 ;  /* 0x000000ffff237224 */ /* 0x000fe200008e0623 */
[----:B0-----:R-:W-:-:S05]  /*4100*/  IADD3 R11, PT, PT, R11, 0x200, RZ ;  /* 0x000002000b0b7810 */ /* 0x001fca0007ffe0ff */
[----:B------:R-:W-:Y:S05]  /*4110*/  @!P0 BRA `(.L_x_16721) ;  /* 0xffffffd800748947 */ /* 0x000fea000383ffff */
.L_x_16720:
[----:B------:R-:W-:Y:S05]  /*4120*/  BSYNC.RECONVERGENT B0 ;  /* 0x0000000000007941 */ /* 0x000fea0003800200 */
.L_x_16719:
[----:B0-----:R-:W0:Y:S01]  /*4130*/  SHFL.BFLY PT, R5, R202, 0x10, 0x1f ;  /* 0x0e001f00ca057f89 */ /* 0x001e2200000e0000 */
[----:B------:R-:W-:Y:S01]  /*4140*/  LOP3.LUT P0, R14, R0, 0x1f, RZ, 0xc0, !PT ;  /* 0x0000001f000e7812 */ /* 0x000fe2000780c0ff */
[----:B------:R-:W-:Y:S01]  /*4150*/  BSSY.RECONVERGENT B0, `(.L_x_16722) ;  /* 0x0000103000007945 */ /* 0x000fe20003800200 */
[----:B------:R-:W-:Y:S02]  /*4160*/  SHF.R.U32.HI R15, RZ, 0x5, R0 ;  /* 0x00000005ff0f7819 */ /* 0x000fe40000011600 */
[----:B------:R-:W-:Y:S02]  /*4170*/  ISETP.GT.U32.AND P1, PT, R14, 0x3, PT ;  /* 0x000000030e00780c */ /* 0x000fe40003f24070 */
[----:B0-----:R-:W-:-:S05]  /*4180*/  FMNMX.FTZ R6, R5, R202, !PT ;  /* 0x000000ca05067209 */ /* 0x001fca0007810000 */
[----:B------:R-:W0:Y:S02]  /*4190*/  SHFL.BFLY PT, R5, R6, 0x8, 0x1f ;  /* 0x0d001f0006057f89 */ /* 0x000e2400000e0000 */
[----:B0-----:R-:W-:-:S05]  /*41a0*/  FMNMX.FTZ R7, R6, R5, !PT ;  /* 0x0000000506077209 */ /* 0x001fca0007810000 */
[----:B------:R-:W0:Y:S02]  /*41b0*/  SHFL.BFLY PT, R4, R7, 0x4, 0x1f ;  /* 0x0c801f0007047f89 */ /* 0x000e2400000e0000 */
[----:B0-----:R-:W-:Y:S02]  /*41c0*/  FMNMX.FTZ R8, R7, R4, !PT ;  /* 0x0000000407087209 */ /* 0x001fe40007810000 */
[----:B------:R-:W0:Y:S03]  /*41d0*/  S2R R4, SR_CgaCtaId ;  /* 0x0000000000047919 */ /* 0x000e260000008800 */
[----:B------:R-:W1:Y:S02]  /*41e0*/  SHFL.BFLY PT, R5, R8, 0x2, 0x1f ;  /* 0x0c401f0008057f89 */ /* 0x000e6400000e0000 */
[----:B-1----:R-:W-:Y:S02]  /*41f0*/  FMNMX.FTZ R9, R8, R5, !PT ;  /* 0x0000000508097209 */ /* 0x002fe40007810000 */
[----:B------:R-:W-:-:S02]  /*4200*/  MOV R5, 0x400 ;  /* 0x0000040000057802 */ /* 0x000fc40000000f00 */
[----:B------:R-:W-:Y:S01]  /*4210*/  MOV R8, 0xff7fffff ;  /* 0xff7fffff00087802 */ /* 0x000fe20000000f00 */
[----:B------:R-:W1:Y:S02]  /*4220*/  SHFL.BFLY PT, R10, R9, 0x1, 0x1f ;  /* 0x0c201f00090a7f89 */ /* 0x000e6400000e0000 */
[----:B------:R-:W-:-:S05]  /*4230*/  VIADD R11, R5, 0x180 ;  /* 0x00000180050b7836 */ /* 0x000fca0000000000 */
[----:B0-----:R-:W-:-:S05]  /*4240*/  LEA R11, R4, R11, 0x18 ;  /* 0x0000000b040b7211 */ /* 0x001fca00078ec0ff */
[--C-:B------:R-:W-:Y:S02]  /*4250*/  IMAD R6, R15, 0x4, R11.reuse ;  /* 0x000000040f067824 */ /* 0x100fe400078e020b */
[----:B------:R-:W-:Y:S01]  /*4260*/  IMAD R11, R14, 0x4, R11 ;  /* 0x000000040e0b7824 */ /* 0x000fe200078e020b */
[----:B-1----:R-:W-:-:S05]  /*4270*/  FMNMX.FTZ R13, R9, R10, !PT ;  /* 0x0000000a090d7209 */ /* 0x002fca0007810000 */
[----:B------:R-:W-:Y:S01]  /*4280*/  @!P0 STS [R6], R13 ;  /* 0x0000000d06008388 */ /* 0x000fe20000000800 */
[----:B------:R-:W-:Y:S06]  /*4290*/  BAR.SYNC.DEFER_BLOCKING 0x0 ;  /* 0x0000000000007b1d */ /* 0x000fec0000010000 */
[----:B------:R-:W0:Y:S04]  /*42a0*/  @!P1 LDS R8, [R11] ;  /* 0x000000000b089984 */ /* 0x000e280000000800 */
[----:B0-----:R-:W0:Y:S02]  /*42b0*/  SHFL.BFLY PT, R7, R8, 0x2, 0x1f ;  /* 0x0c401f0008077f89 */ /* 0x001e2400000e0000 */
[----:B0-----:R-:W-:Y:S01]  /*42c0*/  FMNMX.FTZ R9, R7, R8, !PT ;  /* 0x0000000807097209 */ /* 0x001fe20007810000 */
[----:B------:R-:W-:-:S02]  /*42d0*/  VIADD R7, R3, 0x1f ;  /* 0x0000001f03077836 */ /* 0x000fc40000000000 */
[----:B------:R-:W-:Y:S02]  /*42e0*/  HFMA2 R8, -RZ, RZ, 0, 0 ;  /* 0x00000000ff087431 */ /* 0x000fe400000001ff */
[----:B------:R-:W0:Y:S01]  /*42f0*/  SHFL.BFLY PT, R10, R9, 0x1, 0x1f ;  /* 0x0c201f00090a7f89 */ /* 0x000e2200000e0000 */
[----:B------:R-:W-:-:S04]  /*4300*/  SHF.R.S32.HI R12, RZ, 0x1f, R7 ;  /* 0x0000001fff0c7819 */ /* 0x000fc80000011407 */
[----:B------:R-:W-:-:S04]  /*4310*/  LEA.HI R12, R12, R7, RZ, 0x5 ;  /* 0x000000070c0c7211 */ /* 0x000fc800078f28ff */
[----:B------:R-:W-:-:S04]  /*4320*/  LOP3.LUT R12, R12, 0xffffffe0, RZ, 0xc0, !PT ;  /* 0xffffffe00c0c7812 */ /* 0x000fc800078ec0ff */
[----:B------:R-:W-:-:S04]  /*4330*/  VIMNMX R7, PT, PT, R3, R12, PT ;  /* 0x0000000c03077248 */ /* 0x000fc80003fe0100 */
[----:B------:R-:W-:Y:S02]  /*4340*/  ISETP.GE.AND P2, PT, R0, R7, PT ;  /* 0x000000070000720c */ /* 0x000fe40003f46270 */
[----:B0-----:R-:W-:-:S05]  /*4350*/  FMNMX.FTZ R10, R9, R10, !PT ;  /* 0x0000000a090a7209 */ /* 0x001fca0007810000 */
[----:B------:R0:W1:Y:S06]  /*4360*/  SHFL.IDX PT, R35, R10, RZ, 0x1f ;  /* 0x00001fff0a237589 */ /* 0x00006c00000e0000 */
[----:B------:R-:W-:Y:S05]  /*4370*/  @P2 BRA `(.L_x_16723) ;  /* 0x0000000c00802947 */ /* 0x000fea0003800000 */
[-C--:B------:R-:W-:Y:S01]  /*4380*/  LOP3.LUT R8, RZ, R0.reuse, RZ, 0x33, !PT ;  /* 0x00000000ff087212 */ /* 0x080fe200078e33ff */
[----:B------:R-:W-:Y:S01]  /*4390*/  BSSY.RECONVERGENT B1, `(.L_x_16724) ;  /* 0x000001b000017945 */ /* 0x000fe20003800200 */
[----:B0-----:R-:W-:-:S03]  /*43a0*/  MOV R10, R0 ;  /* 0x00000000000a7202 */ /* 0x001fc60000000f00 */
[----:B------:R-:W-:-:S05]  /*43b0*/  IMAD.IADD R9, R8, 0x1, R7 ;  /* 0x0000000108097824 */ /* 0x000fca00078e0207 */
[C---:B------:R-:W-:Y:S02]  /*43c0*/  LOP3.LUT R8, R9.reuse, 0x180, RZ, 0xc0, !PT ;  /* 0x0000018009087812 */ /* 0x040fe400078ec0ff */
[----:B------:R-:W-:Y:S02]  /*43d0*/  ISETP.GE.U32.AND P3, PT, R9, 0x180, PT ;  /* 0x000001800900780c */ /* 0x000fe40003f66070 */
[----:B------:R-:W-:Y:S01]  /*43e0*/  ISETP.NE.AND P0, PT, R8, 0x180, PT ;  /* 0x000001800800780c */ /* 0x000fe20003f05270 */
[----:B------:R-:W-:-:S12]  /*43f0*/  IMAD.MOV.U32 R8, RZ, RZ, RZ ;  /* 0x000000ffff087224 */ /* 0x000fd800078e00ff */
[----:B------:R-:W-:Y:S05]  /*4400*/  @!P0 BRA `(.L_x_16725) ;  /* 0x00000000004c8947 */ /* 0x000fea0003800000 */
[----:B------:R-:W-:Y:S01]  /*4410*/  VIADD R13, R5, 0x1a0 ;  /* 0x000001a0050d7836 */ /* 0x000fe20000000000 */
[----:B------:R-:W-:Y:S01]  /*4420*/  LEA.HI R9, R9, 0x1, RZ, 0x19 ;  /* 0x0000000109097811 */ /* 0x000fe200078fc8ff */
[----:B------:R-:W-:Y:S01]  /*4430*/  IMAD.MOV.U32 R8, RZ, RZ, RZ ;  /* 0x000000ffff087224 */ /* 0x000fe200078e00ff */
[----:B------:R-:W-:Y:S02]  /*4440*/  MOV R10, R0 ;  /* 0x00000000000a7202 */ /* 0x000fe40000000f00 */
[----:B------:R-:W-:Y:S02]  /*4450*/  LEA R13, R4, R13, 0x18 ;  /* 0x0000000d040d7211 */ /* 0x000fe400078ec0ff */
[----:B------:R-:W-:-:S03]  /*4460*/  LOP3.LUT R9, R9, 0x3, RZ, 0xc0, !PT ;  /* 0x0000000309097812 */ /* 0x000fc600078ec0ff */
[----:B------:R-:W-:Y:S02]  /*4470*/  IMAD R12, R0, 0x4, R13 ;  /* 0x00000004000c7824 */ /* 0x000fe400078e020d */
[----:B------:R-:W-:-:S07]  /*4480*/  IMAD.MOV R9, RZ, RZ, -R9 ;  /* 0x000000ffff097224 */ /* 0x000fce00078e0a09 */
.L_x_16726:
[----:B------:R-:W1:Y:S01]  /*4490*/  LDS R13, [R12] ;  /* 0x000000000c0d7984 */ /* 0x000e620000000800 */
[----:B------:R-:W-:Y:S01]  /*44a0*/  IADD3 R9, PT, PT, R9, 0x1, RZ ;  /* 0x0000000109097810 */ /* 0x000fe20007ffe0ff */
        /* <DEDUP_REMOVED lines=9> */
.L_x_16725:
[----:B------:R-:W-:Y:S05]  /*4540*/  BSYNC.RECONVERGENT B1 ;  /* 0x0000000000017941 */ /* 0x000fea0003800200 */
.L_x_16724:
        /* <DEDUP_REMOVED lines=12> */
.L_x_16729:
        /* <DEDUP_REMOVED lines=25> */
[----:B-----5:R-:W0:Y:S01]  /*47a0*/  LDS R28, [R9+0x1800] ;  /* 0x00180000091c7984 */ /* 0x020e220000000800 */
        /* <DEDUP_REMOVED lines=14> */
[----:B------:R-:W-:Y:S01]  /*4890*/  FADD.FTZ R22, -R35, R22 ;  /* 0x0000001623167221 */ /* 0x000fe20000010100 */
        /* <DEDUP_REMOVED lines=59> */
.L_x_16728:
[----:B------:R-:W-:Y:S05]  /*4c50*/  BSYNC.RECONVERGENT B1 ;  /* 0x0000000000017941 */ /* 0x000fea0003800200 */
.L_x_16727:
        /* <DEDUP_REMOVED lines=55> */
.L_x_16731:
[----:B------:R-:W-:Y:S05]  /*4fd0*/  BSYNC.RECONVERGENT B1 ;  /* 0x0000000000017941 */ /* 0x000fea0003800200 */
.L_x_16730:
        /* <DEDUP_REMOVED lines=26> */
.L_x_16723:
[----:B------:R-:W-:Y:S05]  /*5180*/  BSYNC.RECONVERGENT B0 ;  /* 0x0000000000007941 */ /* 0x000fea0003800200 */
.L_x_16722:
[----:B----4-:R-:W2:Y:S01]  /*5190*/  SHFL.BFLY PT, R9, R8, 0x10, 0x1f ;  /* 0x0e001f0008097f89 */ /* 0x010ea200000e0000 */
[----:B------:R-:W-:Y:S01]  /*51a0*/  ISETP.NE.AND P0, PT, R14, RZ, PT ;  /* 0x000000ff0e00720c */ /* 0x000fe20003f05270 */
[----:B------:R-:W-:Y:S01]  /*51b0*/  BSSY.RECONVERGENT B0, `(.L_x_16732) ;  /* 0x000009d000007945 */ /* 0x000fe20003800200 */
[----:B--2---:R-:W-:-:S05]  /*51c0*/  FADD.FTZ R9, R9, R8 ;  /* 0x0000000809097221 */ /* 0x004fca0000010000 */
        /* <DEDUP_REMOVED lines=28> */
[----:B------:R-:W-:-:S03]  /*5390*/  IADD3 R9, PT, PT, R5, 0x1a0, RZ ;  /* 0x000001a005097810 */ /* 0x000fc60007ffe0ff */
[C---:B------:R-:W-:Y:S01]  /*53a0*/  IMAD.SHL.U32 R6, R8.reuse, 0x80, RZ ;  /* 0x0000008008067824 */ /* 0x040fe200078e00ff */
[----:B------:R-:W-:Y:S02]  /*53b0*/  LOP3.LUT R8, R8, 0x3, RZ, 0xc0, !PT ;  /* 0x0000000308087812 */ /* 0x000fe400078ec0ff */
[----:B------:R-:W-:Y:S02]  /*53c0*/  LEA R11, R4, R9, 0x18 ;  /* 0x00000009040b7211 */ /* 0x000fe400078ec0ff */
[----:B------:R-:W-:Y:S01]  /*53d0*/  LOP3.LUT R9, R6, 0x180, RZ, 0xc0, !PT ;  /* 0x0000018006097812 */ /* 0x000fe200078ec0ff */
[----:B------:R-:W-:Y:S01]  /*53e0*/  IMAD.MOV R10, RZ, RZ, -R8 ;  /* 0x000000ffff0a7224 */ /* 0x000fe200078e0a08 */
[----:B------:R-:W-:-:S03]  /*53f0*/  LEA R8, R0, R11, 0x2 ;  /* 0x0000000b00087211 */ /* 0x000fc600078e10ff */
[----:B------:R-:W-:-:S07]  /*5400*/  IMAD.IADD R6, R9, 0x1, R0 ;  /* 0x0000000109067824 */ /* 0x000fce00078e0200 */
.L_x_16736:
[----:B------:R-:W0:Y:S01]  /*5410*/  LDS R9, [R8] ;  /* 0x0000000008097984 */ /* 0x000e220000000800 */
[----:B------:R-:W-:-:S05]  /*5420*/  VIADD R10, R10, 0x1 ;  /* 0x000000010a0a7836 */ /* 0x000fca0000000000 */
[----:B------:R-:W-:Y:S01]  /*5430*/  ISETP.NE.AND P0, PT, R10, RZ, PT ;  /* 0x000000ff0a00720c */ /* 0x000fe20003f05270 */
[----:B0-----:R-:W-:-:S05]  /*5440*/  FMUL.FTZ R9, R9, R39 ;  /* 0x0000002709097220 */ /* 0x001fca0000410000 */
[----:B------:R0:W-:Y:S02]  /*5450*/  STS [R8], R9 ;  /* 0x0000000908007388 */ /* 0x0001e40000000800 */
[----:B0-----:R-:W-:-:S05]  /*5460*/  IADD3 R8, PT, PT, R8, 0x200, RZ ;  /* 0x0000020008087810 */ /* 0x001fca0007ffe0ff */
[----:B------:R-:W-:Y:S05]  /*5470*/  @P0 BRA `(.L_x_16736) ;  /* 0xfffffffc00e40947 */ /* 0x000fea000383ffff */
.L_x_16735:
[----:B------:R-:W-:Y:S05]  /*5480*/  BSYNC.RECONVERGENT B1 ;  /* 0x0000000000017941 */ /* 0x000fea0003800200 */
.L_x_16734:
        /* <DEDUP_REMOVED lines=12> */
.L_x_16739:
[----:B------:R-:W0:Y:S01]  /*5550*/  LDS R9, [R8+-0x400] ;  /* 0xfffc000008097984 */ /* 0x000e220000000800 */
[----:B------:R-:W-:-:S03]  /*5560*/  IADD3 R6, PT, PT, R6, 0x800, RZ ;  /* 0x0000080006067810 */ /* 0x000fc60007ffe0ff */
[----:B------:R-:W2:Y:S01]  /*5570*/  LDS R10, [R8+-0x200] ;  /* 0xfffe0000080a7984 */ /* 0x000ea20000000800 */
[----:B------:R-:W-:-:S03]  /*5580*/  ISETP.GE.AND P1, PT, R6, R41, PT ;  /* 0x000000290600720c */ /* 0x000fc60003f26270 */
[----:B------:R-:W3:Y:S04]  /*5590*/  LDS R12, [R8] ;  /* 0x00000000080c7984 */ /* 0x000ee80000000800 */
[----:B------:R-:W4:Y:S04]  /*55a0*/  LDS R16, [R8+0x200] ;  /* 0x0002000008107984 */ /* 0x000f280000000800 */
[----:B------:R-:W4:Y:S04]  /*55b0*/  LDS R18, [R8+0x400] ;  /* 0x0004000008127984 */ /* 0x000f280000000800 */
[----:B------:R-:W4:Y:S04]  /*55c0*/  LDS R20, [R8+0x600] ;  /* 0x0006000008147984 */ /* 0x000f280000000800 */
[----:B------:R-:W-:Y:S04]  /*55d0*/  LDS R22, [R8+0x800] ;  /* 0x0008000008167984 */ /* 0x000fe80000000800 */
[----:B------:R-:W4:Y:S04]  /*55e0*/  LDS R23, [R8+0xa00] ;  /* 0x000a000008177984 */ /* 0x000f280000000800 */
[----:B------:R-:W4:Y:S04]  /*55f0*/  LDS R24, [R8+0xc00] ;  /* 0x000c000008187984 */ /* 0x000f280000000800 */
[----:B------:R-:W4:Y:S04]  /*5600*/  LDS R26, [R8+0xe00] ;  /* 0x000e0000081a7984 */ /* 0x000f280000000800 */
[----:B-----5:R-:W4:Y:S01]  /*5610*/  LDS R28, [R8+0x1000] ;  /* 0x00100000081c7984 */ /* 0x020f220000000800 */
[----:B0-----:R-:W-:-:S03]  /*5620*/  FMUL.FTZ R9, R39, R9 ;  /* 0x0000000927097220 */ /* 0x001fc60000410000 */
[----:B------:R-:W0:Y:S01]  /*5630*/  LDS R33, [R8+0x1200] ;  /* 0x0012000008217984 */ /* 0x000e220000000800 */
[----:B--2---:R-:W-:-:S03]  /*5640*/  FMUL.FTZ R11, R39, R10 ;  /* 0x0000000a270b7220 */ /* 0x004fc60000410000 */
[----:B------:R-:W2:Y:S01]  /*5650*/  LDS R34, [R8+0x1400] ;  /* 0x0014000008227984 */ /* 0x000ea20000000800 */
[----:B---3--:R-:W-:-:S03]  /*5660*/  FMUL.FTZ R13, R39, R12 ;  /* 0x0000000c270d7220 */ /* 0x008fc60000410000 */
[----:B-1----:R-:W1:Y:S01]  /*5670*/  LDS R35, [R8+0x1600] ;  /* 0x0016000008237984 */ /* 0x002e620000000800 */
[----:B----4-:R-:W-:-:S03]  /*5680*/  FMUL.FTZ R17, R39, R16 ;  /* 0x0000001027117220 */ /* 0x010fc60000410000 */
[----:B------:R-:W3:Y:S01]  /*5690*/  LDS R36, [R8+0x1800] ;  /* 0x0018000008247984 */ /* 0x000ee20000000800 */
[----:B------:R-:W-:-:S03]  /*56a0*/  FMUL.FTZ R19, R39, R18 ;  /* 0x0000001227137220 */ /* 0x000fc60000410000 */
[----:B------:R-:W4:Y:S01]  /*56b0*/  LDS R37, [R8+0x1a00] ;  /* 0x001a000008257984 */ /* 0x000f220000000800 */
[----:B------:R-:W-:-:S03]  /*56c0*/  FMUL.FTZ R21, R39, R20 ;  /* 0x0000001427157220 */ /* 0x000fc60000410000 */
[----:B------:R0:W-:Y:S04]  /*56d0*/  STS [R8+-0x400], R9 ;  /* 0xfffc000908007388 */ /* 0x0001e80000000800 */
[----:B------:R2:W-:Y:S01]  /*56e0*/  STS [R8+-0x200], R11 ;  /* 0xfffe000b08007388 */ /* 0x0005e20000000800 */
[----:B------:R-:W-:-:S03]  /*56f0*/  FMUL.FTZ R23, R39, R23 ;  /* 0x0000001727177220 */ /* 0x000fc60000410000 */
[----:B------:R3:W-:Y:S01]  /*5700*/  STS [R8], R13 ;  /* 0x0000000d08007388 */ /* 0x0007e20000000800 */
[C---:B------:R-:W-:Y:S01]  /*5710*/  FMUL.FTZ R25, R39.reuse, R24 ;  /* 0x0000001827197220 */ /* 0x040fe20000410000 */
[C---:B0-----:R-:W-:Y:S01]  /*5720*/  FMUL.FTZ R9, R39.reuse, R22 ;  /* 0x0000001627097220 */ /* 0x041fe20000410000 */
[C---:B------:R-:W-:Y:S01]  /*5730*/  FMUL.FTZ R27, R39.reuse, R26 ;  /* 0x0000001a271b7220 */ /* 0x040fe20000410000 */
[----:B------:R-:W-:Y:S01]  /*5740*/  STS [R8+0x200], R17 ;  /* 0x0002001108007388 */ /* 0x000fe20000000800 */
[----:B------:R-:W-:-:S03]  /*5750*/  FMUL.FTZ R29, R39, R28 ;  /* 0x0000001c271d7220 */ /* 0x000fc60000410000 */
[----:B------:R-:W-:Y:S01]  /*5760*/  STS [R8+0x400], R19 ;  /* 0x0004001308007388 */ /* 0x000fe20000000800 */
[----:B------:R-:W-:-:S03]  /*5770*/  FMUL.FTZ R33, R39, R33 ;  /* 0x0000002127217220 */ /* 0x000fc60000410000 */
[----:B------:R-:W-:Y:S01]  /*5780*/  STS [R8+0x600], R21 ;  /* 0x0006001508007388 */ /* 0x000fe20000000800 */
[----:B--2---:R-:W-:-:S03]  /*5790*/  FMUL.FTZ R11, R39, R34 ;  /* 0x00000022270b7220 */ /* 0x004fc60000410000 */
[----:B------:R-:W-:Y:S01]  /*57a0*/  STS [R8+0x800], R9 ;  /* 0x0008000908007388 */ /* 0x000fe20000000800 */
[----:B-1----:R-:W-:-:S03]  /*57b0*/  FMUL.FTZ R35, R39, R35 ;  /* 0x0000002327237220 */ /* 0x002fc60000410000 */
        /* <DEDUP_REMOVED lines=13> */
.L_x_16738:
[----:B------:R-:W-:Y:S05]  /*5890*/  BSYNC.RECONVERGENT B1 ;  /* 0x0000000000017941 */ /* 0x000fea0003800200 */
.L_x_16737:
        /* <DEDUP_REMOVED lines=31> */
.L_x_16741:
[----:B------:R-:W-:Y:S05]  /*5a90*/  BSYNC.RECONVERGENT B1 ;  /* 0x0000000000017941 */ /* 0x000fea0003800200 */
.L_x_16740:
        /* <DEDUP_REMOVED lines=14> */
.L_x_16733:
[----:B------:R-:W-:Y:S05]  /*5b80*/  BSYNC.RECONVERGENT B0 ;  /* 0x0000000000007941 */ /* 0x000fea0003800200 */
.L_x_16732:
[----:B------:R-:W-:Y:S01]  /*5b90*/  ISETP.GE.AND P0, PT, R15, R32, PT ;  /* 0x000000200f00720c */ /* 0x000fe20003f06270 */
[----:B------:R-:W-:Y:S01]  /*5ba0*/  BAR.SYNC.DEFER_BLOCKING 0x0 ;  /* 0x0000000000007b1d */ /* 0x000fe20000010000 */
[----:B------:R-:W-:Y:S02]  /*5bb0*/  HFMA2 R33, -RZ, RZ, 0, 0 ;  /* 0x00000000ff217431 */ /* 0x000fe400000001ff */
[----:B------:R-:W-:Y:S01]  /*5bc0*/  IMAD.MOV.U32 R43, RZ, RZ, RZ ;  /* 0x000000ffff2b7224 */ /* 0x000fe200078e00ff */
[----:B------:R-:W-:Y:S02]  /*5bd0*/  CS2R R16, SRZ ;  /* 0x0000000000107805 */ /* 0x000fe4000001ff00 */
[----:B------:R-:W-:Y:S02]  /*5be0*/  CS2R R18, SRZ ;  /* 0x0000000000127805 */ /* 0x000fe4000001ff00 */
[----:B------:R-:W-:Y:S01]  /*5bf0*/  CS2R R20, SRZ ;  /* 0x0000000000147805 */ /* 0x000fe2000001ff00 */
[----:B------:R-:W3:Y:S01]  /*5c00*/  LDCU UR9, c[0x0][0x3cc] ;  /* 0x00007980ff0977ac */ /* 0x000ee20008000800 */
[----:B------:R-:W-:Y:S01]  /*5c10*/  BSSY.RECONVERGENT B0, `(.L_x_16742) ;  /* 0x0000614000007945 */ /* 0x000fe20003800200 */
[----:B------:R-:W-:-:S02]  /*5c20*/  CS2R R22, SRZ ;  /* 0x0000000000167805 */ /* 0x000fc4000001ff00 */
[----:B------:R-:W-:Y:S01]  /*5c30*/  CS2R R24, SRZ ;  /* 0x0000000000187805 */ /* 0x000fe2000001ff00 */
[----:B------:R-:W4:Y:S01]  /*5c40*/  LDCU.64 UR4, c[0x0][0x398] ;  /* 0x00007300ff0477ac */ /* 0x000f220008000a00 */
[----:B------:R-:W-:Y:S02]  /*5c50*/  CS2R R26, SRZ ;  /* 0x00000000001a7805 */ /* 0x000fe4000001ff00 */
[----:B-----5:R-:W-:Y:S02]  /*5c60*/  CS2R R28, SRZ ;  /* 0x00000000001c7805 */ /* 0x020fe4000001ff00 */
[----:B-1----:R-:W-:Y:S02]  /*5c70*/  CS2R R34, SRZ ;  /* 0x0000000000227805 */ /* 0x002fe4000001ff00 */
[----:B------:R-:W-:Y:S02]  /*5c80*/  CS2R R36, SRZ ;  /* 0x0000000000247805 */ /* 0x000fe4000001ff00 */
[----:B------:R-:W-:-:S02]  /*5c90*/  CS2R R38, SRZ ;  /* 0x0000000000267805 */ /* 0x000fc4000001ff00 */
[----:B------:R-:W-:Y:S01]  /*5ca0*/  CS2R R40, SRZ ;  /* 0x0000000000287805 */ /* 0x000fe2000001ff00 */
[----:B------:R-:W-:Y:S06]  /*5cb0*/  @P0 BRA `(.L_x_16743) ;  /* 0x0000006000240947 */ /* 0x000fec0003800000 */
[----:B------:R-:W1:Y:S01]  /*5cc0*/  LDCU UR8, c[0x0][0x3d0] ;  /* 0x00007a00ff0877ac */ /* 0x000e620008000800 */
[----:B------:R-:W-:Y:S01]  /*5cd0*/  SHF.R.U32.HI R6, RZ, 0x3, R0 ;  /* 0x00000003ff067819 */ /* 0x000fe20000011600 */
[----:B--2---:R-:W-:Y:S01]  /*5ce0*/  IMAD.SHL.U32 R8, R0, 0x20, RZ ;  /* 0x0000002000087824 */ /* 0x004fe200078e00ff */
[----:B------:R-:W-:Y:S01]  /*5cf0*/  IADD3 R5, PT, PT, R5, 0x1a0, RZ ;  /* 0x000001a005057810 */ /* 0x000fe20007ffe0ff */
[----:B------:R-:W2:Y:S01]  /*5d00*/  LDCU.64 UR10, c[0x0][0x3a8] ;  /* 0x00007500ff0a77ac */ /* 0x000ea20008000a00 */
[----:B------:R-:W-:Y:S01]  /*5d10*/  LOP3.LUT R6, R6, 0x7c, RZ, 0xc0, !PT ;  /* 0x0000007c06067812 */ /* 0x000fe200078ec0ff */
[----:B------:R-:W-:Y:S01]  /*5d20*/  IMAD.SHL.U32 R46, R0, 0x8, RZ ;  /* 0x00000008002e7824 */ /* 0x000fe200078e00ff */
[----:B------:R-:W-:Y:S01]  /*5d30*/  LOP3.LUT R8, R8, 0x60, RZ, 0xe2, !PT ;  /* 0x0000006008087812 */ /* 0x000fe200078ee2ff */
[----:B------:R-:W-:Y:S01]  /*5d40*/  IMAD.MOV.U32 R7, RZ, RZ, RZ ;  /* 0x000000ffff077224 */ /* 0x000fe200078e00ff */
[----:B------:R-:W-:Y:S01]  /*5d50*/  LEA R5, R4, R5, 0x18 ;  /* 0x0000000504057211 */ /* 0x000fe200078ec0ff */
[----:B------:R-:W-:Y:S01]  /*5d60*/  IMAD.IADD R99, R15, 0x1, -R32 ;  /* 0x000000010f637824 */ /* 0x000fe200078e0a20 */
[----:B------:R-:W-:Y:S01]  /*5d70*/  LOP3.LUT R4, R46, 0x18, RZ, 0xc0, !PT ;  /* 0x000000182e047812 */ /* 0x000fe200078ec0ff */
[----:B------:R-:W-:Y:S01]  /*5d80*/  IMAD.WIDE R6, R31, 0x4, R6 ;  /* 0x000000041f067825 */ /* 0x000fe200078e0206 */
[----:B------:R-:W-:-:S02]  /*5d90*/  IADD3 R45, PT, PT, R15, 0x1, RZ ;  /* 0x000000010f2d7810 */ /* 0x000fc40007ffe0ff */
[----:B------:R-:W-:Y:S01]  /*5da0*/  MOV R43, RZ ;  /* 0x000000ff002b7202 */ /* 0x000fe20000000f00 */
[C---:B------:R-:W-:Y:S01]  /*5db0*/  IMAD R8, R15.reuse, 0x80, R8 ;  /* 0x000000800f087824 */ /* 0x040fe200078e0208 */
[----:B------:R-:W-:Y:S01]  /*5dc0*/  LOP3.LUT R46, R46, 0xf8, RZ, 0xc0, !PT ;  /* 0x000000f82e2e7812 */ /* 0x000fe200078ec0ff */
[----:B-1----:R-:W-:Y:S02]  /*5dd0*/  IMAD R30, R30, UR8, RZ ;  /* 0x000000081e1e7c24 */ /* 0x002fe4000f8e02ff */
[----:B------:R-:W-:Y:S01]  /*5de0*/  IMAD R4, R15, 0x20, R4 ;  /* 0x000000200f047824 */ /* 0x000fe200078e0204 */
[----:B------:R-:W-:Y:S02]  /*5df0*/  IADD3 R44, PT, PT, R8, 0x10, R5 ;  /* 0x00000010082c7810 */ /* 0x000fe40007ffe005 */
[----:B--2---:R-:W-:Y:S01]  /*5e00*/  IADD3 R42, P0, PT, R6, UR10, RZ ;  /* 0x0000000a062a7c10 */ /* 0x004fe2000ff1e0ff */
[----:B------:R-:W-:Y:S01]  /*5e10*/  VIADD R48, R4, 0x3 ;  /* 0x0000000304307836 */ /* 0x000fe20000000000 */
[----:B------:R-:W-:-:S02]  /*5e20*/  SHF.R.S32.HI R31, RZ, 0x1f, R30 ;  /* 0x0000001fff1f7819 */ /* 0x000fc4000001141e */
[----:B------:R-:W-:-:S09]  /*5e30*/  IADD3.X R47, PT, PT, R7, UR11, RZ, P0, !PT ;  /* 0x0000000b072f7c10 */ /* 0x000fd200087fe4ff */
.L_x_16792:
[----:B------:R-:W-:Y:S01]  /*5e40*/  IMAD.MOV.U32 R6, RZ, RZ, R42 ;  /* 0x000000ffff067224 */ /* 0x000fe200078e002a */
[----:B------:R-:W-:Y:S01]  /*5e50*/  MOV R7, R47 ;  /* 0x0000002f00077202 */ /* 0x000fe20000000f00 */
[----:B0-----:R-:W0:Y:S04]  /*5e60*/  LDS.128 R8, [R44] ;  /* 0x000000002c087984 */ /* 0x001e280000000c00 */
[----:B------:R-:W3:Y:S01]  /*5e70*/  LDG.E.CONSTANT R5, desc[UR6][R6.64] ;  /* 0x0000000606057981 */ /* 0x000ee2000c1e9900 */
[----:B0-----:R-:W-:Y:S02]  /*5e80*/  F2FP.BF16.F32.PACK_AB R89, R9, R8 ;  /* 0x000000080959723e */ /* 0x001fe400000010ff */
[----:B------:R-:W-:Y:S01]  /*5e90*/  F2FP.BF16.F32.PACK_AB R91, R11, R10 ;  /* 0x0000000a0b5b723e */ /* 0x000fe200000010ff */
[----:B---3--:R-:W-:-:S03]  /*5ea0*/  IMAD.WIDE R4, R5, UR9, R30 ;  /* 0x0000000905047c25 */ /* 0x008fc6000f8e021e */
[----:B------:R-:W-:-:S05]  /*5eb0*/  IADD3 R4, P0, PT, R46, R4, RZ ;  /* 0x000000042e047210 */ /* 0x000fca0007f1e0ff */
[----:B------:R-:W-:Y:S01]  /*5ec0*/  IMAD.X R5, RZ, RZ, R5, P0 ;  /* 0x000000ffff057224 */ /* 0x000fe200000e0605 */
[----:B----4-:R-:W-:-:S04]  /*5ed0*/  LEA R12, P0, R4, UR4, 0x1 ;  /* 0x00000004040c7c11 */ /* 0x010fc8000f8008ff */
[----:B------:R-:W-:Y:S02]  /*5ee0*/  LEA.HI.X R13, R4, UR5, R5, 0x1, P0 ;  /* 0x00000005040d7c11 */ /* 0x000fe400080f0c05 */
[----:B------:R-:W0:Y:S04]  /*5ef0*/  LDS.128 R4, [R44+-0x10] ;  /* 0xfffff0002c047984 */ /* 0x000e280000000c00 */
        /* <DEDUP_REMOVED lines=36> */
[----:B------:R-:W-:Y:S01]  /*6140*/  ISETP.NE.AND P0, PT, R99, -0x1, PT ;  /* 0xffffffff6300780c */ /* 0x000fe20003f05270 */
[----:B------:R-:W-:Y:S01]  /*6150*/  BSSY.RECONVERGENT B1, `(.L_x_16744) ;  /* 0x0000027000017945 */ /* 0x000fe20003800200 */
[----:B0-----:R-:W-:Y:S01]  /*6160*/  F2FP.BF16.F32.PACK_AB R5, R5, R4 ;  /* 0x000000040505723e */ /* 0x001fe200000010ff */
[----:B------:R1:W5:Y:S01]  /*6170*/  LDG.E.CONSTANT R8, desc[UR6][R12.64] ;  /* 0x000000060c087981 */ /* 0x000362000c1e9900 */
[----:B------:R-:W-:Y:S01]  /*6180*/  F2FP.BF16.F32.PACK_AB R4, R7, R6 ;  /* 0x000000060704723e */ /* 0x000fe200000010ff */
[----:B------:R-:W-:-:S02]  /*6190*/  VIADD R6, R48, 0xfffffffd ;  /* 0xfffffffd30067836 */ /* 0x000fc40000000000 */
[----:B------:R1:W5:Y:S04]  /*61a0*/  LDG.E.CONSTANT R9, desc[UR6][R12.64+0x4] ;  /* 0x000004060c097981 */ /* 0x000368000c1e9900 */
[----:B------:R1:W5:Y:S04]  /*61b0*/  LDG.E.CONSTANT R10, desc[UR6][R12.64+0x8] ;  /* 0x000008060c0a7981 */ /* 0x000368000c1e9900 */
[----:B------:R1:W5:Y:S01]  /*61c0*/  LDG.E.CONSTANT R11, desc[UR6][R12.64+0xc] ;  /* 0x00000c060c0b7981 */ /* 0x000362000c1e9900 */
[----:B------:R-:W-:Y:S05]  /*61d0*/  @P0 BRA `(.L_x_16745) ;  /* 0x0000000000780947 */ /* 0x000fea0003800000 */
[C---:B------:R-:W-:Y:S01]  /*61e0*/  IADD3 R86, PT, PT, R48.reuse, -0x1, RZ ;  /* 0xffffffff30567810 */ /* 0x040fe20007ffe0ff */
[C---:B------:R-:W-:Y:S01]  /*61f0*/  VIADD R88, R48.reuse, 0x1 ;  /* 0x0000000130587836 */ /* 0x040fe20000000000 */
[CC--:B------:R-:W-:Y:S01]  /*6200*/  ISETP.GE.AND P6, PT, R48.reuse, R3.reuse, PT ;  /* 0x000000033000720c */ /* 0x0c0fe20003fc6270 */
[----:B------:R-:W-:Y:S01]  /*6210*/  VIADD R90, R48, 0x2 ;  /* 0x00000002305a7836 */ /* 0x000fe20000000000 */
[-C--:B------:R-:W-:Y:S01]  /*6220*/  ISETP.GE.AND P1, PT, R86, R3.reuse, PT ;  /* 0x000000035600720c */ /* 0x080fe20003f26270 */
[----:B------:R-:W-:Y:S01]  /*6230*/  VIADD R86, R48, 0xfffffffe ;  /* 0xfffffffe30567836 */ /* 0x000fe20000000000 */
[----:B------:R-:W-:Y:S01]  /*6240*/  ISETP.GE.AND P5, PT, R88, R3, PT ;  /* 0x000000035800720c */ /* 0x000fe20003fa6270 */
[C---:B------:R-:W-:Y:S01]  /*6250*/  VIADD R88, R48.reuse, 0x4 ;  /* 0x0000000430587836 */ /* 0x040fe20000000000 */
[----:B-----5:R-:W-:Y:S02]  /*6260*/  PRMT R7, R9, 0x7632, R7 ;  /* 0x0000763209077816 */ /* 0x020fe40000000007 */
[----:B------:R-:W-:-:S02]  /*6270*/  IADD3 R92, PT, PT, R48, 0x3, RZ ;  /* 0x00000003305c7810 */ /* 0x000fc40007ffe0ff */
[----:B------:R-:W-:Y:S02]  /*6280*/  SEL R9, R9, RZ, !P1 ;  /* 0x000000ff09097207 */ /* 0x000fe40004800000 */
[-C--:B------:R-:W-:Y:S02]  /*6290*/  ISETP.GE.AND P1, PT, R86, R3.reuse, PT ;  /* 0x000000035600720c */ /* 0x080fe40003f26270 */
[----:B------:R-:W-:Y:S02]  /*62a0*/  SEL R86, R7, RZ, !P6 ;  /* 0x000000ff07567207 */ /* 0x000fe40007000000 */
[-C--:B------:R-:W-:Y:S02]  /*62b0*/  ISETP.GE.AND P4, PT, R90, R3.reuse, PT ;  /* 0x000000035a00720c */ /* 0x080fe40003f86270 */
[-C--:B------:R-:W-:Y:S02]  /*62c0*/  ISETP.GE.AND P3, PT, R92, R3.reuse, PT ;  /* 0x000000035c00720c */ /* 0x080fe40003f66270 */
[----:B------:R-:W-:-:S02]  /*62d0*/  ISETP.GE.AND P2, PT, R88, R3, PT ;  /* 0x000000035800720c */ /* 0x000fc40003f46270 */
        /* <DEDUP_REMOVED lines=14> */
.L_x_16745:
[----:B------:R-:W-:Y:S05]  /*63c0*/  BSYNC.RECONVERGENT B1 ;  /* 0x0000000000017941 */ /* 0x000fea0003800200 */
.L_x_16744:
[----:B-----5:R-:W-:Y:S01]  /*63d0*/  HMUL2.BF16_V2 R85, R5, R8 ;  /* 0x0000000805557232 */ /* 0x020fe20000200000 */
[----:B------:R-:W-:Y:S01]  /*63e0*/  MOV R7, R89 ;  /* 0x0000005900077202 */ /* 0x000fe20000000f00 */
[----:B------:R-:W-:Y:S02]  /*63f0*/  IMAD.MOV.U32 R8, RZ, RZ, R91 ;  /* 0x000000ffff087224 */ /* 0x000fe400078e005b */
[----:B------:R-:W-:Y:S01]  /*6400*/  HFMA2.BF16_V2 R86, R4, R9, -RZ ;  /* 0x0000000904567231 */ /* 0x000fe200003000ff */
[C---:B------:R-:W-:Y:S01]  /*6410*/  PRMT R9, R85.reuse, 0x7610, R9 ;  /* 0x0000761055097816 */ /* 0x040fe20000000009 */
[----:B------:R-:W-:Y:S01]  /*6420*/  HMUL2.BF16_V2 R87, R7, R10 ;  /* 0x0000000a07577232 */ /* 0x000fe20000200000 */
[----:B------:R-:W-:Y:S01]  /*6430*/  PRMT R10, R85, 0x7632, R10 ;  /* 0x00007632550a7816 */ /* 0x000fe2000000000a */
[----:B------:R-:W-:Y:S01]  /*6440*/  HFMA2.BF16_V2 R88, R8, R11, -RZ ;  /* 0x0000000b08587231 */ /* 0x000fe200003000ff */
[C---:B------:R-:W-:Y:S01]  /*6450*/  PRMT R11, R86.reuse, 0x7610, R11 ;  /* 0x00007610560b7816 */ /* 0x040fe2000000000b */
[----:B------:R-:W-:Y:S01]  /*6460*/  IMAD.U32 R89, R9, 0x10000, RZ ;  /* 0x0001000009597824 */ /* 0x000fe200078e00ff */
[----:B------:R-:W-:-:S02]  /*6470*/  PRMT R85, R86, 0x7632, R85 ;  /* 0x0000763256557816 */ /* 0x000fc40000000055 */
[----:B------:R-:W-:Y:S01]  /*6480*/  PRMT R86, R87, 0x7610, R86 ;  /* 0x0000761057567816 */ /* 0x000fe20000000056 */
[----:B------:R-:W-:Y:S01]  /*6490*/  IMAD.U32 R11, R11, 0x10000, RZ ;  /* 0x000100000b0b7824 */ /* 0x000fe200078e00ff */
[----:B------:R-:W-:Y:S01]  /*64a0*/  PRMT R87, R87, 0x7632, R87 ;  /* 0x0000763257577816 */ /* 0x000fe20000000057 */
[----:B------:R-:W-:Y:S01]  /*64b0*/  IMAD.U32 R90, R85, 0x10000, RZ ;  /* 0x00010000555a7824 */ /* 0x000fe200078e00ff */
[----:B------:R-:W-:Y:S01]  /*64c0*/  SHF.L.U32 R10, R10, 0x10, RZ ;  /* 0x000000100a0a7819 */ /* 0x000fe200000006ff */
[----:B------:R0:W5:Y:S01]  /*64d0*/  LDG.E.CONSTANT R85, desc[UR6][R12.64+0x20c] ;  /* 0x00020c060c557981 */ /* 0x000162000c1e9900 */
[----:B------:R-:W-:Y:S01]  /*64e0*/  PRMT R9, R88, 0x7632, R9 ;  /* 0x0000763258097816 */ /* 0x000fe20000000009 */
[----:B------:R-:W-:Y:S01]  /*64f0*/  FADD.FTZ R11, R11, R90 ;  /* 0x0000005a0b0b7221 */ /* 0x000fe20000010000 */
[----:B------:R-:W-:Y:S01]  /*6500*/  SHF.L.U32 R86, R86, 0x10, RZ ;  /* 0x0000001056567819 */ /* 0x000fe200000006ff */
[----:B------:R-:W-:Y:S01]  /*6510*/  IMAD.U32 R88, R88, 0x10000, RZ ;  /* 0x0001000058587824 */ /* 0x000fe200078e00ff */
[----:B------:R-:W-:Y:S01]  /*6520*/  SHF.L.U32 R9, R9, 0x10, RZ ;  /* 0x0000001009097819 */ /* 0x000fe200000006ff */
[----:B------:R-:W-:-:S02]  /*6530*/  IMAD.U32 R87, R87, 0x10000, RZ ;  /* 0x0001000057577824 */ /* 0x000fc400078e00ff */
[----:B------:R-:W-:Y:S02]  /*6540*/  FADD.FTZ R10, R89, R10 ;  /* 0x0000000a590a7221 */ /* 0x000fe40000010000 */
[----:B------:R-:W-:Y:S02]  /*6550*/  FADD.FTZ R87, R86, R87 ;  /* 0x0000005756577221 */ /* 0x000fe40000010000 */
[----:B------:R-:W-:Y:S01]  /*6560*/  FADD.FTZ R10, R10, R11 ;  /* 0x0000000b0a0a7221 */ /* 0x000fe20000010000 */
[----:B------:R-:W-:Y:S01]  /*6570*/  FADD.FTZ R9, R88, R9 ;  /* 0x0000000958097221 */ /* 0x000fe20000010000 */
[----:B------:R0:W5:Y:S01]  /*6580*/  LDG.E.CONSTANT R86, desc[UR6][R12.64+0x200] ;  /* 0x000200060c567981 */ /* 0x000162000c1e9900 */
[----:B------:R-:W-:Y:S01]  /*6590*/  BSSY.RECONVERGENT B1, `(.L_x_16746) ;  /* 0x0000023000017945 */ /* 0x000fe20003800200 */
[----:B------:R-:W-:Y:S02]  /*65a0*/  FADD.FTZ R10, R10, R87 ;  /* 0x000000570a0a7221 */ /* 0x000fe40000010000 */
[----:B------:R0:W5:Y:S04]  /*65b0*/  LDG.E.CONSTANT R11, desc[UR6][R12.64+0x204] ;  /* 0x000204060c0b7981 */ /* 0x000168000c1e9900 */
[----:B------:R0:W5:Y:S01]  /*65c0*/  LDG.E.CONSTANT R88, desc[UR6][R12.64+0x208] ;  /* 0x000208060c587981 */ /* 0x000162000c1e9900 */
[----:B------:R-:W-:Y:S05]  /*65d0*/  @P0 BRA `(.L_x_16747) ;  /* 0x0000000000780947 */ /* 0x000fea0003800000 */
[C---:B------:R-:W-:Y:S01]  /*65e0*/  VIADD R90, R48.reuse, 0xffffffff ;  /* 0xffffffff305a7836 */ /* 0x040fe20000000000 */
[CC--:B------:R-:W-:Y:S01]  /*65f0*/  ISETP.GE.AND P6, PT, R48.reuse, R3.reuse, PT ;  /* 0x000000033000720c */ /* 0x0c0fe20003fc6270 */
[C---:B------:R-:W-:Y:S01]  /*6600*/  VIADD R92, R48.reuse, 0x1 ;  /* 0x00000001305c7836 */ /* 0x040fe20000000000 */
[----:B-----5:R-:W-:Y:S01]  /*6610*/  PRMT R87, R11, 0x7632, R87 ;  /* 0x000076320b577816 */ /* 0x020fe20000000057 */
[----:B------:R-:W-:Y:S01]  /*6620*/  VIADD R96, R48, 0x3 ;  /* 0x0000000330607836 */ /* 0x000fe20000000000 */
[-C--:B------:R-:W-:Y:S02]  /*6630*/  ISETP.GE.AND P1, PT, R90, R3.reuse, PT ;  /* 0x000000035a00720c */ /* 0x080fe40003f26270 */
[----:B------:R-:W-:Y:S01]  /*6640*/  ISETP.GE.AND P5, PT, R92, R3, PT ;  /* 0x000000035c00720c */ /* 0x000fe20003fa6270 */
[C---:B------:R-:W-:Y:S01]  /*6650*/  VIADD R92, R48.reuse, 0x4 ;  /* 0x00000004305c7836 */ /* 0x040fe20000000000 */
[C---:B------:R-:W-:Y:S02]  /*6660*/  IADD3 R90, PT, PT, R48.reuse, -0x2, RZ ;  /* 0xfffffffe305a7810 */ /* 0x040fe40007ffe0ff */
[----:B------:R-:W-:-:S02]  /*6670*/  IADD3 R94, PT, PT, R48, 0x2, RZ ;  /* 0x00000002305e7810 */ /* 0x000fc40007ffe0ff */
[----:B------:R-:W-:Y:S02]  /*6680*/  SEL R89, R11, RZ, !P1 ;  /* 0x000000ff0b597207 */ /* 0x000fe40004800000 */
[-C--:B------:R-:W-:Y:S02]  /*6690*/  ISETP.GE.AND P1, PT, R90, R3.reuse, PT ;  /* 0x000000035a00720c */ /* 0x080fe40003f26270 */
[----:B------:R-:W-:Y:S02]  /*66a0*/  SEL R90, R87, RZ, !P6 ;  /* 0x000000ff575a7207 */ /* 0x000fe40007000000 */
[-C--:B------:R-:W-:Y:S02]  /*66b0*/  ISETP.GE.AND P4, PT, R94, R3.reuse, PT ;  /* 0x000000035e00720c */ /* 0x080fe40003f86270 */
[----:B------:R-:W-:Y:S02]  /*66c0*/  ISETP.GE.AND P2, PT, R92, R3, PT ;  /* 0x000000035c00720c */ /* 0x000fe40003f46270 */
[----:B------:R-:W-:-:S02]  /*66d0*/  PRMT R87, R88, 0x7632, R87 ;  /* 0x0000763258577816 */ /* 0x000fc40000000057 */
[-C--:B------:R-:W-:Y:S02]  /*66e0*/  ISETP.GE.AND P3, PT, R96, R3.reuse, PT ;  /* 0x000000036000720c */ /* 0x080fe40003f66270 */
        /* <DEDUP_REMOVED lines=13> */
.L_x_16747:
[----:B------:R-:W-:Y:S05]  /*67c0*/  BSYNC.RECONVERGENT B1 ;  /* 0x0000000000017941 */ /* 0x000fea0003800200 */
.L_x_16746:
[----:B------:R2:W5:Y:S02]  /*67d0*/  LDG.E.CONSTANT R92, desc[UR6][R12.64+0x400] ;  /* 0x000400060c5c7981 */ /* 0x000564000c1e9900 */
[----:B-----5:R-:W-:Y:S02]  /*67e0*/  HMUL2.BF16_V2 R86, R5, R86 ;  /* 0x0000005605567232 */ /* 0x020fe40000200000 */
[----:B------:R-:W-:Y:S02]  /*67f0*/  HFMA2.BF16_V2 R87, R4, R11, -RZ ;  /* 0x0000000b04577231 */ /* 0x000fe400003000ff */
[----:B------:R-:W-:Y:S01]  /*6800*/  HMUL2.BF16_V2 R88, R7, R88 ;  /* 0x0000005807587232 */ /* 0x000fe20000200000 */
[----:B------:R2:W5:Y:S01]  /*6810*/  LDG.E.CONSTANT R91, desc[UR6][R12.64+0x404] ;  /* 0x000404060c5b7981 */ /* 0x000562000c1e9900 */
[----:B------:R-:W-:-:S03]  /*6820*/  FADD.FTZ R10, R10, R9 ;  /* 0x000000090a0a7221 */ /* 0x000fc60000010000 */
[----:B------:R2:W5:Y:S04]  /*6830*/  LDG.E.CONSTANT R94, desc[UR6][R12.64+0x408] ;  /* 0x000408060c5e7981 */ /* 0x000568000c1e9900 */
[----:B------:R2:W5:Y:S01]  /*6840*/  LDG.E.CONSTANT R93, desc[UR6][R12.64+0x40c] ;  /* 0x00040c060c5d7981 */ /* 0x000562000c1e9900 */
[----:B------:R-:W-:Y:S01]  /*6850*/  BSSY.RECONVERGENT B1, `(.L_x_16748) ;  /* 0x0000025000017945 */ /* 0x000fe20003800200 */
[C---:B------:R-:W-:Y:S02]  /*6860*/  PRMT R9, R86.reuse, 0x7610, R9 ;  /* 0x0000761056097816 */ /* 0x040fe40000000009 */
[----:B------:R-:W-:Y:S02]  /*6870*/  PRMT R11, R86, 0x7632, R11 ;  /* 0x00007632560b7816 */ /* 0x000fe4000000000b */
[----:B------:R-:W-:-:S02]  /*6880*/  PRMT R86, R87, 0x7610, R86 ;  /* 0x0000761057567816 */ /* 0x000fc40000000056 */
[----:B------:R-:W-:Y:S02]  /*6890*/  PRMT R87, R87, 0x7632, R87 ;  /* 0x0000763257577816 */ /* 0x000fe40000000057 */
[----:B------:R-:W-:Y:S01]  /*68a0*/  PRMT R89, R88, 0x7632, R89 ;  /* 0x0000763258597816 */ /* 0x000fe20000000059 */
[----:B--2---:R-:W-:Y:S06]  /*68b0*/  @P0 BRA `(.L_x_16749) ;  /* 0x0000000000780947 */ /* 0x004fec0003800000 */
[C---:B------:R-:W-:Y:S01]  /*68c0*/  VIADD R90, R48.reuse, 0xffffffff ;  /* 0xffffffff305a7836 */ /* 0x040fe20000000000 */
[C---:B------:R-:W-:Y:S01]  /*68d0*/  IADD3 R98, PT, PT, R48.reuse, 0x2, RZ ;  /* 0x0000000230627810 */ /* 0x040fe20007ffe0ff */
[C---:B------:R-:W-:Y:S01]  /*68e0*/  VIADD R96, R48.reuse, 0x1 ;  /* 0x0000000130607836 */ /* 0x040fe20000000000 */
[CC--:B------:R-:W-:Y:S01]  /*68f0*/  ISETP.GE.AND P6, PT, R48.reuse, R3.reuse, PT ;  /* 0x000000033000720c */ /* 0x0c0fe20003fc6270 */
[----:B------:R-:W-:Y:S01]  /*6900*/  VIADD R100, R48, 0x3 ;  /* 0x0000000330647836 */ /* 0x000fe20000000000 */
[-C--:B------:R-:W-:Y:S02]  /*6910*/  ISETP.GE.AND P1, PT, R90, R3.reuse, PT ;  /* 0x000000035a00720c */ /* 0x080fe40003f26270 */
[-C--:B------:R-:W-:Y:S02]  /*6920*/  ISETP.GE.AND P5, PT, R96, R3.reuse, PT ;  /* 0x000000036000720c */ /* 0x080fe40003fa6270 */
[----:B------:R-:W-:Y:S01]  /*6930*/  ISETP.GE.AND P4, PT, R98, R3, PT ;  /* 0x000000036200720c */ /* 0x000fe20003f86270 */
[C---:B------:R-:W-:Y:S01]  /*6940*/  VIADD R98, R48.reuse, 0x4 ;  /* 0x0000000430627836 */ /* 0x040fe20000000000 */
[----:B------:R-:W-:-:S02]  /*6950*/  IADD3 R96, PT, PT, R48, -0x2, RZ ;  /* 0xfffffffe30607810 */ /* 0x000fc40007ffe0ff */
[C---:B-----5:R-:W-:Y:S02]  /*6960*/  PRMT R90, R91.reuse, 0x7632, R90 ;  /* 0x000076325b5a7816 */ /* 0x060fe4000000005a */
[----:B------:R-:W-:Y:S02]  /*6970*/  SEL R91, R91, RZ, !P1 ;  /* 0x000000ff5b5b7207 */ /* 0x000fe40004800000 */
[-C--:B------:R-:W-:Y:S02]  /*6980*/  ISETP.GE.AND P1, PT, R96, R3.reuse, PT ;  /* 0x000000036000720c */ /* 0x080fe40003f26270 */
[----:B------:R-:W-:Y:S02]  /*6990*/  ISETP.GE.AND P2, PT, R98, R3, PT ;  /* 0x000000036200720c */ /* 0x000fe40003f46270 */
[----:B------:R-:W-:Y:S02]  /*69a0*/  SEL R96, R90, RZ, !P6 ;  /* 0x000000ff5a607207 */ /* 0x000fe40007000000 */
        /* <DEDUP_REMOVED lines=15> */
.L_x_16749:
[----:B------:R-:W-:Y:S05]  /*6aa0*/  BSYNC.RECONVERGENT B1 ;  /* 0x0000000000017941 */ /* 0x000fea0003800200 */
.L_x_16748:
[----:B------:R-:W-:Y:S01]  /*6ab0*/  IMAD.U32 R90, R11, 0x10000, RZ ;  /* 0x000100000b5a7824 */ /* 0x000fe200078e00ff */
[----:B------:R-:W-:Y:S01]  /*6ac0*/  SHF.L.U32 R86, R86, 0x10, RZ ;  /* 0x0000001056567819 */ /* 0x000fe200000006ff */
[----:B------:R-:W-:Y:S01]  /*6ad0*/  IMAD.U32 R87, R87, 0x10000, RZ ;  /* 0x0001000057577824 */ /* 0x000fe200078e00ff */
[----:B------:R-:W-:Y:S01]  /*6ae0*/  SHF.L.U32 R89, R89, 0x10, RZ ;  /* 0x0000001059597819 */ /* 0x000fe200000006ff */
        /* <DEDUP_REMOVED lines=10> */
[----:B------:R-:W-:Y:S01]  /*6b90*/  PRMT R90, R91, 0x7632, R90 ;  /* 0x000076325b5a7816 */ /* 0x000fe2000000005a */
[----:B------:R-:W-:Y:S01]  /*6ba0*/  IMAD.U32 R92, R87, 0x10000, RZ ;  /* 0x00010000575c7824 */ /* 0x000fe200078e00ff */
[----:B------:R-:W-:Y:S01]  /*6bb0*/  SHF.L.U32 R88, R88, 0x10, RZ ;  /* 0x0000001058587819 */ /* 0x000fe200000006ff */
[----:B------:R-:W-:Y:S02]  /*6bc0*/  HFMA2.BF16_V2 R9, R8, R85, -RZ ;  /* 0x0000005508097231 */ /* 0x000fe400003000ff */
[----:B------:R-:W-:-:S02]  /*6bd0*/  HMUL2.BF16_V2 R85, R7, R94 ;  /* 0x0000005e07557232 */ /* 0x000fc40000200000 */
[----:B------:R-:W-:Y:S02]  /*6be0*/  IMAD.U32 R87, R90, 0x10000, RZ ;  /* 0x000100005a577824 */ /* 0x000fe400078e00ff */
[----:B------:R-:W-:Y:S02]  /*6bf0*/  HFMA2.BF16_V2 R90, R8, R93, -RZ ;  /* 0x0000005d085a7231 */ /* 0x000fe400003000ff */
[----:B------:R-:W-:Y:S02]  /*6c00*/  IMAD.U32 R11, R11, 0x10000, RZ ;  /* 0x000100000b0b7824 */ /* 0x000fe400078e00ff */
[----:B------:R-:W-:Y:S01]  /*6c10*/  FADD.FTZ R86, R86, R89 ;  /* 0x0000005956567221 */ /* 0x000fe20000010000 */
[--C-:B------:R-:W-:Y:S01]  /*6c20*/  FADD.FTZ R95, R88, R87.reuse ;  /* 0x00000057585f7221 */ /* 0x100fe20000010000 */
[----:B------:R-:W-:Y:S01]  /*6c30*/  PRMT R87, R85, 0x7632, R87 ;  /* 0x0000763255577816 */ /* 0x000fe20000000057 */
[----:B------:R-:W-:Y:S01]  /*6c40*/  FADD.FTZ R92, R11, R92 ;  /* 0x0000005c0b5c7221 */ /* 0x000fe20000010000 */
[----:B------:R-:W-:Y:S01]  /*6c50*/  PRMT R11, R9, 0x7632, R11 ;  /* 0x00007632090b7816 */ /* 0x000fe2000000000b */
[----:B------:R-:W-:Y:S01]  /*6c60*/  IMAD.U32 R85, R85, 0x10000, RZ ;  /* 0x0001000055557824 */ /* 0x000fe200078e00ff */
[----:B------:R-:W-:Y:S01]  /*6c70*/  SHF.L.U32 R94, R87, 0x10, RZ ;  /* 0x00000010575e7819 */ /* 0x000fe200000006ff */
[----:B------:R-:W-:Y:S01]  /*6c80*/  FADD.FTZ R92, R92, R95 ;  /* 0x0000005f5c5c7221 */ /* 0x000fe20000010000 */
[C---:B------:R-:W-:Y:S01]  /*6c90*/  PRMT R91, R90.reuse, 0x7632, R91 ;  /* 0x000076325a5b7816 */ /* 0x040fe2000000005b */
[----:B------:R-:W-:Y:S01]  /*6ca0*/  IMAD.U32 R9, R9, 0x10000, RZ ;  /* 0x0001000009097824 */ /* 0x000fe200078e00ff */
[----:B------:R-:W-:Y:S01]  /*6cb0*/  SHF.L.U32 R90, R90, 0x10, RZ ;  /* 0x000000105a5a7819 */ /* 0x000fe200000006ff */
[----:B------:R-:W-:Y:S01]  /*6cc0*/  FADD.FTZ R85, R85, R94 ;  /* 0x0000005e55557221 */ /* 0x000fe20000010000 */
[----:B------:R-:W-:-:S02]  /*6cd0*/  IMAD.U32 R88, R11, 0x10000, RZ ;  /* 0x000100000b587824 */ /* 0x000fc400078e00ff */
[----:B------:R-:W-:Y:S01]  /*6ce0*/  FADD.FTZ R43, R10, R43 ;  /* 0x0000002b0a2b7221 */ /* 0x000fe20000010000 */
[----:B------:R-:W-:Y:S02]  /*6cf0*/  IMAD.U32 R91, R91, 0x10000, RZ ;  /* 0x000100005b5b7824 */ /* 0x000fe400078e00ff */
[----:B------:R-:W-:Y:S01]  /*6d00*/  FADD.FTZ R85, R92, R85 ;  /* 0x000000555c557221 */ /* 0x000fe20000010000 */
[----:B------:R-:W-:Y:S01]  /*6d10*/  FADD.FTZ R9, R9, R88 ;  /* 0x0000005809097221 */ /* 0x000fe20000010000 */
[----:B------:R2:W5:Y:S01]  /*6d20*/  LDG.E.CONSTANT R10, desc[UR6][R12.64+0x600] ;  /* 0x000600060c0a7981 */ /* 0x000562000c1e9900 */
[----:B------:R-:W-:Y:S02]  /*6d30*/  FADD.FTZ R90, R90, R91 ;  /* 0x0000005b5a5a7221 */ /* 0x000fe40000010000 */
[----:B------:R-:W-:Y:S01]  /*6d40*/  FADD.FTZ R9, R86, R9 ;  /* 0x0000000956097221 */ /* 0x000fe20000010000 */
[----:B------:R2:W5:Y:S01]  /*6d50*/  LDG.E.CONSTANT R11, desc[UR6][R12.64+0x604] ;  /* 0x000604060c0b7981 */ /* 0x000562000c1e9900 */
[----:B------:R-:W-:-:S03]  /*6d60*/  FADD.FTZ R90, R85, R90 ;  /* 0x0000005a555a7221 */ /* 0x000fc60000010000 */
[----:B------:R2:W5:Y:S04]  /*6d70*/  LDG.E.CONSTANT R86, desc[UR6][R12.64+0x608] ;  /* 0x000608060c567981 */ /* 0x000568000c1e9900 */
[----:B------:R2:W5:Y:S01]  /*6d80*/  LDG.E.CONSTANT R85, desc[UR6][R12.64+0x60c] ;  /* 0x00060c060c557981 */ /* 0x000562000c1e9900 */
[----:B------:R-:W-:Y:S04]  /*6d90*/  BSSY.RECONVERGENT B1, `(.L_x_16750) ;  /* 0x0000020000017945 */ /* 0x000fe80003800200 */
[----:B------:R-:W-:Y:S05]  /*6da0*/  @P0 BRA `(.L_x_16751) ;  /* 0x0000000000780947 */ /* 0x000fea0003800000 */
        /* <DEDUP_REMOVED lines=8> */
[----:B------:R-:W-:Y:S02]  /*6e30*/  IADD3 R88, PT, PT, R48, 0x4, RZ ;  /* 0x0000000430587810 */ /* 0x000fe40007ffe0ff */
[----:B-----5:R-:W-:-:S02]  /*6e40*/  PRMT R87, R11, 0x7632, R87 ;  /* 0x000076320b577816 */ /* 0x020fc40000000057 */
[-C--:B------:R-:W-:Y:S02]  /*6e50*/  ISETP.GE.AND P2, PT, R88, R3.reuse, PT ;  /* 0x000000035800720c */ /* 0x080fe40003f46270 */
[----:B------:R-:W-:Y:S02]  /*6e60*/  SEL R88, R11, RZ, !P1 ;  /* 0x000000ff0b587207 */ /* 0x000fe40004800000 */
        /* <DEDUP_REMOVED lines=18> */
.L_x_16751:
[----:B------:R-:W-:Y:S05]  /*6f90*/  BSYNC.RECONVERGENT B1 ;  /* 0x0000000000017941 */ /* 0x000fea0003800200 */
.L_x_16750:
[----:B------:R-:W-:Y:S01]  /*6fa0*/  FADD.FTZ R17, R90, R17 ;  /* 0x000000115a117221 */ /* 0x000fe20000010000 */
        /* <DEDUP_REMOVED lines=12> */
[----:B------:R-:W-:Y:S01]  /*7070*/  PRMT R88, R87, 0x7632, R88 ;  /* 0x0000763257587816 */ /* 0x000fe20000000058 */
        /* <DEDUP_REMOVED lines=10> */
[----:B------:R-:W-:-:S02]  /*7120*/  PRMT R93, R89, 0x7632, R93 ;  /* 0x00007632595d7816 */ /* 0x000fc4000000005d */
[-C--:B------:R-:W-:Y:S02]  /*7130*/  ISETP.GE.AND P2, PT, R94, R3.reuse, PT ;  /* 0x000000035e00720c */ /* 0x080fe40003f46270 */
[----:B------:R-:W-:Y:S02]  /*7140*/  SEL R94, R89, RZ, !P1 ;  /* 0x000000ff595e7207 */ /* 0x000fe40004800000 */
[----:B------:R-:W-:Y:S02]  /*7150*/  SEL R95, R93, RZ, !P6 ;  /* 0x000000ff5d5f7207 */ /* 0x000fe40007000000 */
[-C--:B------:R-:W-:Y:S02]  /*7160*/  ISETP.GE.AND P4, PT, R98, R3.reuse, PT ;  /* 0x000000036200720c */ /* 0x080fe40003f86270 */
[----:B------:R-:W-:Y:S02]  /*7170*/  ISETP.GE.AND P1, PT, R96, R3, PT ;  /* 0x000000036000720c */ /* 0x000fe40003f26270 */
[----:B-----5:R-:W-:-:S02]  /*7180*/  PRMT R93, R92, 0x7632, R93 ;  /* 0x000076325c5d7816 */ /* 0x020fc4000000005d */
        /* <DEDUP_REMOVED lines=14> */
.L_x_16753:
[----:B------:R-:W-:Y:S05]  /*7270*/  BSYNC.RECONVERGENT B1 ;  /* 0x0000000000017941 */ /* 0x000fea0003800200 */
.L_x_16752:
[----:B------:R-:W-:Y:S01]  /*7280*/  SHF.L.U32 R10, R10, 0x10, RZ ;  /* 0x000000100a0a7819 */ /* 0x000fe200000006ff */
[----:B------:R-:W-:Y:S02]  /*7290*/  IMAD.U32 R9, R9, 0x10000, RZ ;  /* 0x0001000009097824 */ /* 0x000fe400078e00ff */
[----:B-----5:R-:W-:Y:S02]  /*72a0*/  HFMA2.BF16_V2 R90, R5, R90, -RZ ;  /* 0x0000005a055a7231 */ /* 0x020fe400003000ff */
[----:B------:R-:W-:Y:S01]  /*72b0*/  IMAD.U32 R11, R11, 0x10000, RZ ;  /* 0x000100000b0b7824 */ /* 0x000fe200078e00ff */
[----:B------:R-:W-:Y:S01]  /*72c0*/  SHF.L.U32 R87, R87, 0x10, RZ ;  /* 0x0000001057577819 */ /* 0x000fe200000006ff */
[----:B------:R-:W-:Y:S02]  /*72d0*/  IMAD.U32 R86, R86, 0x10000, RZ ;  /* 0x0001000056567824 */ /* 0x000fe400078e00ff */
[--C-:B------:R-:W-:Y:S01]  /*72e0*/  FADD.FTZ R9, R9, R10.reuse ;  /* 0x0000000a09097221 */ /* 0x100fe20000010000 */
[----:B------:R-:W-:Y:S01]  /*72f0*/  PRMT R10, R90, 0x7610, R10 ;  /* 0x000076105a0a7816 */ /* 0x000fe2000000000a */
[----:B------:R-:W-:-:S02]  /*7300*/  IMAD.U32 R88, R88, 0x10000, RZ ;  /* 0x0001000058587824 */ /* 0x000fc400078e00ff */
[----:B------:R-:W-:Y:S01]  /*7310*/  FADD.FTZ R86, R11, R86 ;  /* 0x000000560b567221 */ /* 0x000fe20000010000 */
[----:B------:R-:W-:Y:S01]  /*7320*/  PRMT R11, R90, 0x7632, R11 ;  /* 0x000076325a0b7816 */ /* 0x000fe2000000000b */
[----:B------:R-:W-:Y:S02]  /*7330*/  HMUL2.BF16_V2 R89, R4, R89 ;  /* 0x0000005904597232 */ /* 0x000fe40000200000 */
[----:B------:R-:W-:Y:S02]  /*7340*/  IMAD.U32 R10, R10, 0x10000, RZ ;  /* 0x000100000a0a7824 */ /* 0x000fe400078e00ff */
[----:B------:R-:W-:Y:S01]  /*7350*/  FADD.FTZ R87, R87, R88 ;  /* 0x0000005857577221 */ /* 0x000fe20000010000 */
[----:B------:R-:W-:Y:S01]  /*7360*/  SHF.L.U32 R11, R11, 0x10, RZ ;  /* 0x000000100b0b7819 */ /* 0x000fe200000006ff */
[----:B------:R-:W-:Y:S01]  /*7370*/  FADD.FTZ R86, R9, R86 ;  /* 0x0000005609567221 */ /* 0x000fe20000010000 */
[C---:B------:R-:W-:Y:S01]  /*7380*/  PRMT R88, R89.reuse, 0x7610, R88 ;  /* 0x0000761059587816 */ /* 0x040fe20000000058 */
[----:B------:R-:W-:Y:S01]  /*7390*/  HFMA2.BF16_V2 R9, R8, R85, -RZ ;  /* 0x0000005508097231 */ /* 0x000fe200003000ff */
[----:B------:R-:W-:Y:S01]  /*73a0*/  PRMT R89, R89, 0x7632, R89 ;  /* 0x0000763259597816 */ /* 0x000fe20000000059 */
[----:B------:R-:W-:Y:S01]  /*73b0*/  FADD.FTZ R90, R10, R11 ;  /* 0x0000000b0a5a7221 */ /* 0x000fe20000010000 */
[----:B------:R-:W-:-:S02]  /*73c0*/  HMUL2.BF16_V2 R11, R7, R92 ;  /* 0x0000005c070b7232 */ /* 0x000fc40000200000 */
[----:B------:R-:W-:Y:S01]  /*73d0*/  IMAD.U32 R88, R88, 0x10000, RZ ;  /* 0x0001000058587824 */ /* 0x000fe200078e00ff */
[----:B------:R-:W-:Y:S01]  /*73e0*/  PRMT R10, R9, 0x7632, R10 ;  /* 0x00007632090a7816 */ /* 0x000fe2000000000a */
[----:B------:R-:W-:Y:S02]  /*73f0*/  IMAD.U32 R89, R89, 0x10000, RZ ;  /* 0x0001000059597824 */ /* 0x000fe400078e00ff */
[----:B------:R-:W-:Y:S01]  /*7400*/  FADD.FTZ R86, R86, R87 ;  /* 0x0000005756567221 */ /* 0x000fe20000010000 */
[----:B------:R-:W-:Y:S01]  /*7410*/  PRMT R85, R11, 0x7632, R85 ;  /* 0x000076320b557816 */ /* 0x000fe20000000055 */
[----:B------:R-:W-:Y:S02]  /*7420*/  IMAD.U32 R9, R9, 0x10000, RZ ;  /* 0x0001000009097824 */ /* 0x000fe400078e00ff */
[----:B------:R-:W-:Y:S01]  /*7430*/  FADD.FTZ R93, R88, R89 ;  /* 0x00000059585d7221 */ /* 0x000fe20000010000 */
[----:B------:R-:W-:Y:S01]  /*7440*/  SHF.L.U32 R11, R11, 0x10, RZ ;  /* 0x000000100b0b7819 */ /* 0x000fe200000006ff */
[----:B------:R4:W5:Y:S01]  /*7450*/  LDG.E.CONSTANT R87, desc[UR6][R12.64+0xa0c] ;  /* 0x000a0c060c577981 */ /* 0x000962000c1e9900 */
[----:B------:R-:W-:Y:S01]  /*7460*/  IMAD.U32 R92, R85, 0x10000, RZ ;  /* 0x00010000555c7824 */ /* 0x000fe200078e00ff */
[----:B------:R-:W-:Y:S01]  /*7470*/  SHF.L.U32 R10, R10, 0x10, RZ ;  /* 0x000000100a0a7819 */ /* 0x000fe200000006ff */
[----:B------:R-:W-:Y:S01]  /*7480*/  FADD.FTZ R90, R90, R93 ;  /* 0x0000005d5a5a7221 */ /* 0x000fe20000010000 */
[----:B------:R4:W5:Y:S01]  /*7490*/  LDG.E.CONSTANT R85, desc[UR6][R12.64+0xa04] ;  /* 0x000a04060c557981 */ /* 0x000962000c1e9900 */
[----:B------:R-:W-:Y:S01]  /*74a0*/  FADD.FTZ R11, R11, R92 ;  /* 0x0000005c0b0b7221 */ /* 0x000fe20000010000 */
[----:B------:R-:W-:-:S02]  /*74b0*/  HFMA2.BF16_V2 R88, R8, R91, -RZ ;  /* 0x0000005b08587231 */ /* 0x000fc400003000ff */
[----:B------:R-:W-:Y:S01]  /*74c0*/  FADD.FTZ R9, R9, R10 ;  /* 0x0000000a09097221 */ /* 0x000fe20000010000 */
[----:B------:R-:W-:Y:S01]  /*74d0*/  FADD.FTZ R11, R90, R11 ;  /* 0x0000000b5a0b7221 */ /* 0x000fe20000010000 */
[----:B------:R4:W5:Y:S01]  /*74e0*/  LDG.E.CONSTANT R10, desc[UR6][R12.64+0xa00] ;  /* 0x000a00060c0a7981 */ /* 0x000962000c1e9900 */
[C---:B------:R-:W-:Y:S01]  /*74f0*/  PRMT R89, R88.reuse, 0x7632, R89 ;  /* 0x0000763258597816 */ /* 0x040fe20000000059 */
[----:B------:R-:W-:Y:S02]  /*7500*/  IMAD.U32 R88, R88, 0x10000, RZ ;  /* 0x0001000058587824 */ /* 0x000fe400078e00ff */
[----:B------:R4:W5:Y:S01]  /*7510*/  LDG.E.CONSTANT R90, desc[UR6][R12.64+0xa08] ;  /* 0x000a08060c5a7981 */ /* 0x000962000c1e9900 */
[----:B------:R-:W-:Y:S01]  /*7520*/  BSSY.RECONVERGENT B1, `(.L_x_16754) ;  /* 0x0000022000017945 */ /* 0x000fe20003800200 */
[----:B------:R-:W-:-:S04]  /*7530*/  IMAD.U32 R89, R89, 0x10000, RZ ;  /* 0x0001000059597824 */ /* 0x000fc800078e00ff */
[----:B------:R-:W-:Y:S01]  /*7540*/  FADD.FTZ R88, R88, R89 ;  /* 0x0000005958587221 */ /* 0x000fe20000010000 */
[----:B------:R-:W-:Y:S06]  /*7550*/  @P0 BRA `(.L_x_16755) ;  /* 0x0000000000780947 */ /* 0x000fec0003800000 */
        /* <DEDUP_REMOVED lines=30> */
.L_x_16755:
[----:B------:R-:W-:Y:S05]  /*7740*/  BSYNC.RECONVERGENT B1 ;  /* 0x0000000000017941 */ /* 0x000fea0003800200 */
.L_x_16754:
        /* <DEDUP_REMOVED lines=12> */
[----:B------:R-:W-:Y:S01]  /*7810*/  PRMT R90, R89, 0x7632, R90 ;  /* 0x00007632595a7816 */ /* 0x000fe2000000005a */
        /* <DEDUP_REMOVED lines=31> */
.L_x_16757:
[----:B------:R-:W-:Y:S05]  /*7a10*/  BSYNC.RECONVERGENT B1 ;  /* 0x0000000000017941 */ /* 0x000fea0003800200 */
.L_x_16756:
[----:B------:R-:W-:Y:S01]  /*7a20*/  SHF.L.U32 R10, R10, 0x10, RZ ;  /* 0x000000100a0a7819 */ /* 0x000fe200000006ff */
[----:B------:R-:W-:Y:S01]  /*7a30*/  IMAD.U32 R11, R11, 0x10000, RZ ;  /* 0x000100000b0b7824 */ /* 0x000fe200078e00ff */
[----:B------:R-:W-:Y:S01]  /*7a40*/  SHF.L.U32 R86, R86, 0x10, RZ ;  /* 0x0000001056567819 */ /* 0x000fe200000006ff */
[----:B------:R-:W-:Y:S02]  /*7a50*/  IMAD.U32 R85, R85, 0x10000, RZ ;  /* 0x0001000055557824 */ /* 0x000fe400078e00ff */
[----:B------:R-:W-:Y:S02]  /*7a60*/  HFMA2.BF16_V2 R92, R5, R92, -RZ ;  /* 0x0000005c055c7231 */ /* 0x000fe400003000ff */
[--C-:B------:R-:W-:Y:S01]  /*7a70*/  FADD.FTZ R10, R10, R11.reuse ;  /* 0x0000000b0a0a7221 */ /* 0x100fe20000010000 */
[----:B------:R-:W-:Y:S02]  /*7a80*/  IMAD.U32 R89, R89, 0x10000, RZ ;  /* 0x0001000059597824 */ /* 0x000fe400078e00ff */
[----:B------:R-:W-:Y:S01]  /*7a90*/  FADD.FTZ R85, R85, R86 ;  /* 0x0000005655557221 */ /* 0x000fe20000010000 */
[----:B------:R-:W-:Y:S01]  /*7aa0*/  IMAD.U32 R90, R90, 0x10000, RZ ;  /* 0x000100005a5a7824 */ /* 0x000fe200078e00ff */
[C---:B------:R-:W-:Y:S01]  /*7ab0*/  PRMT R11, R92.reuse, 0x7610, R11 ;  /* 0x000076105c0b7816 */ /* 0x040fe2000000000b */
[----:B------:R-:W-:Y:S01]  /*7ac0*/  FADD.FTZ R18, R9, R18 ;  /* 0x0000001209127221 */ /* 0x000fe20000010000 */
[----:B------:R-:W-:Y:S01]  /*7ad0*/  PRMT R86, R92, 0x7632, R86 ;  /* 0x000076325c567816 */ /* 0x000fe20000000056 */
[----:B------:R-:W-:Y:S01]  /*7ae0*/  FADD.FTZ R85, R10, R85 ;  /* 0x000000550a557221 */ /* 0x000fe20000010000 */
[----:B------:R-:W-:Y:S01]  /*7af0*/  SHF.L.U32 R11, R11, 0x10, RZ ;  /* 0x000000100b0b7819 */ /* 0x000fe200000006ff */
[----:B------:R-:W-:-:S02]  /*7b00*/  HFMA2.BF16_V2 R10, R8, R87, -RZ ;  /* 0x00000057080a7231 */ /* 0x000fc400003000ff */
[----:B------:R-:W-:Y:S01]  /*7b10*/  FADD.FTZ R90, R89, R90 ;  /* 0x0000005a595a7221 */ /* 0x000fe20000010000 */
[----:B------:R-:W-:Y:S01]  /*7b20*/  IMAD.U32 R86, R86, 0x10000, RZ ;  /* 0x0001000056567824 */ /* 0x000fe200078e00ff */
[----:B------:R0:W5:Y:S02]  /*7b30*/  LDG.E.CONSTANT R9, desc[UR6][R12.64+0xe04] ;  /* 0x000e04060c097981 */ /* 0x000164000c1e9900 */
[----:B-----5:R-:W-:Y:S02]  /*7b40*/  HMUL2.BF16_V2 R91, R4, R91 ;  /* 0x0000005b045b7232 */ /* 0x020fe40000200000 */
[----:B------:R-:W-:Y:S01]  /*7b50*/  FADD.FTZ R85, R85, R90 ;  /* 0x0000005a55557221 */ /* 0x000fe20000010000 */
[----:B------:R-:W-:Y:S01]  /*7b60*/  FADD.FTZ R92, R11, R86 ;  /* 0x000000560b5c7221 */ /* 0x000fe20000010000 */
[----:B------:R-:W-:Y:S01]  /*7b70*/  HMUL2.BF16_V2 R86, R7, R94 ;  /* 0x0000005e07567232 */ /* 0x000fe20000200000 */
[----:B------:R-:W-:Y:S01]  /*7b80*/  PRMT R11, R10, 0x7632, R11 ;  /* 0x000076320a0b7816 */ /* 0x000fe2000000000b */
[----:B------:R-:W-:Y:S01]  /*7b90*/  FADD.FTZ R19, R88, R19 ;  /* 0x0000001358137221 */ /* 0x000fe20000010000 */
[----:B------:R-:W-:-:S02]  /*7ba0*/  SHF.L.U32 R10, R10, 0x10, RZ ;  /* 0x000000100a0a7819 */ /* 0x000fc400000006ff */
[C---:B------:R-:W-:Y:S01]  /*7bb0*/  PRMT R87, R86.reuse, 0x7632, R87 ;  /* 0x0000763256577816 */ /* 0x040fe20000000057 */
[----:B------:R-:W-:Y:S01]  /*7bc0*/  IMAD.U32 R11, R11, 0x10000, RZ ;  /* 0x000100000b0b7824 */ /* 0x000fe200078e00ff */
[C---:B------:R-:W-:Y:S01]  /*7bd0*/  PRMT R89, R91.reuse, 0x7610, R89 ;  /* 0x000076105b597816 */ /* 0x040fe20000000059 */
[----:B------:R-:W-:Y:S01]  /*7be0*/  IMAD.U32 R86, R86, 0x10000, RZ ;  /* 0x0001000056567824 */ /* 0x000fe200078e00ff */
[----:B------:R-:W-:Y:S01]  /*7bf0*/  PRMT R91, R91, 0x7632, R91 ;  /* 0x000076325b5b7816 */ /* 0x000fe2000000005b */
[----:B------:R-:W-:Y:S01]  /*7c00*/  FADD.FTZ R10, R10, R11 ;  /* 0x0000000b0a0a7221 */ /* 0x000fe20000010000 */
[----:B------:R-:W-:Y:S01]  /*7c10*/  IMAD.U32 R87, R87, 0x10000, RZ ;  /* 0x0001000057577824 */ /* 0x000fe200078e00ff */
[----:B------:R0:W5:Y:S01]  /*7c20*/  LDG.E.CONSTANT R11, desc[UR6][R12.64+0xe0c] ;  /* 0x000e0c060c0b7981 */ /* 0x000162000c1e9900 */
[----:B------:R-:W-:Y:S01]  /*7c30*/  SHF.L.U32 R96, R91, 0x10, RZ ;  /* 0x000000105b607819 */ /* 0x000fe200000006ff */
[----:B------:R-:W-:Y:S01]  /*7c40*/  FADD.FTZ R85, R85, R10 ;  /* 0x0000000a55557221 */ /* 0x000fe20000010000 */
[----:B------:R-:W-:Y:S01]  /*7c50*/  FADD.FTZ R87, R86, R87 ;  /* 0x0000005756577221 */ /* 0x000fe20000010000 */
[----:B------:R0:W5:Y:S01]  /*7c60*/  LDG.E.CONSTANT R10, desc[UR6][R12.64+0xe00] ;  /* 0x000e00060c0a7981 */ /* 0x000162000c1e9900 */
[----:B------:R-:W-:-:S03]  /*7c70*/  IMAD.U32 R89, R89, 0x10000, RZ ;  /* 0x0001000059597824 */ /* 0x000fc600078e00ff */
[----:B------:R0:W5:Y:S01]  /*7c80*/  LDG.E.CONSTANT R86, desc[UR6][R12.64+0xe08] ;  /* 0x000e08060c567981 */ /* 0x000162000c1e9900 */
[----:B------:R-:W-:Y:S01]  /*7c90*/  FADD.FTZ R95, R89, R96 ;  /* 0x00000060595f7221 */ /* 0x000fe20000010000 */
[----:B------:R-:W-:-:S03]  /*7ca0*/  HFMA2.BF16_V2 R89, R8, R93, -RZ ;  /* 0x0000005d08597231 */ /* 0x000fc600003000ff */
[----:B------:R-:W-:Y:S02]  /*7cb0*/  FADD.FTZ R92, R92, R95 ;  /* 0x0000005f5c5c7221 */ /* 0x000fe40000010000 */
[C---:B------:R-:W-:Y:S01]  /*7cc0*/  PRMT R91, R89.reuse, 0x7632, R91 ;  /* 0x00007632595b7816 */ /* 0x040fe2000000005b */
[----:B------:R-:W-:Y:S02]  /*7cd0*/  IMAD.U32 R89, R89, 0x10000, RZ ;  /* 0x0001000059597824 */ /* 0x000fe400078e00ff */
[----:B------:R-:W-:Y:S01]  /*7ce0*/  FADD.FTZ R87, R92, R87 ;  /* 0x000000575c577221 */ /* 0x000fe20000010000 */
[----:B------:R-:W-:Y:S01]  /*7cf0*/  SHF.L.U32 R94, R91, 0x10, RZ ;  /* 0x000000105b5e7819 */ /* 0x000fe200000006ff */
[----:B------:R-:W-:Y:S04]  /*7d00*/  BSSY.RECONVERGENT B1, `(.L_x_16758) ;  /* 0x0000022000017945 */ /* 0x000fe80003800200 */
[----:B------:R-:W-:-:S04]  /*7d10*/  FADD.FTZ R94, R89, R94 ;  /* 0x0000005e595e7221 */ /* 0x000fc80000010000 */
[----:B------:R-:W-:Y:S01]  /*7d20*/  FADD.FTZ R94, R87, R94 ;  /* 0x0000005e575e7221 */ /* 0x000fe20000010000 */
[----:B0-----:R-:W-:Y:S06]  /*7d30*/  @P0 BRA `(.L_x_16759) ;  /* 0x0000000000780947 */ /* 0x001fec0003800000 */
[C---:B------:R-:W-:Y:S01]  /*7d40*/  VIADD R88, R48.reuse, 0xffffffff ;  /* 0xffffffff30587836 */ /* 0x040fe20000000000 */
[CC--:B------:R-:W-:Y:S01]  /*7d50*/  ISETP.GE.AND P6, PT, R48.reuse, R3.reuse, PT ;  /* 0x000000033000720c */ /* 0x0c0fe20003fc6270 */
[C---:B------:R-:W-:Y:S01]  /*7d60*/  VIADD R90, R48.reuse, 0x1 ;  /* 0x00000001305a7836 */ /* 0x040fe20000000000 */
[----:B------:R-:W-:Y:S01]  /*7d70*/  PRMT R87, R9, 0x7632, R87 ;  /* 0x0000763209577816 */ /* 0x000fe20000000057 */
[----:B------:R-:W-:Y:S01]  /*7d80*/  VIADD R96, R48, 0x3 ;  /* 0x0000000330607836 */ /* 0x000fe20000000000 */
[-C--:B------:R-:W-:Y:S01]  /*7d90*/  ISETP.GE.AND P1, PT, R88, R3.reuse, PT ;  /* 0x000000035800720c */ /* 0x080fe20003f26270 */
[----:B------:R-:W-:Y:S01]  /*7da0*/  VIADD R88, R48, 0x4 ;  /* 0x0000000430587836 */ /* 0x000fe20000000000 */
[----:B------:R-:W-:Y:S02]  /*7db0*/  ISETP.GE.AND P5, PT, R90, R3, PT ;  /* 0x000000035a00720c */ /* 0x000fe40003fa6270 */
[C---:B------:R-:W-:Y:S02]  /*7dc0*/  IADD3 R92, PT, PT, R48.reuse, 0x2, RZ ;  /* 0x00000002305c7810 */ /* 0x040fe40007ffe0ff */
[----:B------:R-:W-:-:S02]  /*7dd0*/  IADD3 R90, PT, PT, R48, -0x2, RZ ;  /* 0xfffffffe305a7810 */ /* 0x000fc40007ffe0ff */
        /* <DEDUP_REMOVED lines=20> */
.L_x_16759:
[----:B------:R-:W-:Y:S05]  /*7f20*/  BSYNC.RECONVERGENT B1 ;  /* 0x0000000000017941 */ /* 0x000fea0003800200 */
.L_x_16758:
        /* <DEDUP_REMOVED lines=15> */
[C---:B------:R-:W-:Y:S01]  /*8020*/  VIADD R94, R48.reuse, 0xffffffff ;  /* 0xffffffff305e7836 */ /* 0x040fe20000000000 */
[CC--:B------:R-:W-:Y:S01]  /*8030*/  ISETP.GE.AND P6, PT, R48.reuse, R3.reuse, PT ;  /* 0x000000033000720c */ /* 0x0c0fe20003fc6270 */
[C---:B------:R-:W-:Y:S01]  /*8040*/  VIADD R96, R48.reuse, 0x1 ;  /* 0x0000000130607836 */ /* 0x040fe20000000000 */
[----:B-----5:R-:W-:Y:S01]  /*8050*/  PRMT R93, R89, 0x7632, R93 ;  /* 0x00007632595d7816 */ /* 0x020fe2000000005d */
        /* <DEDUP_REMOVED lines=26> */
.L_x_16761:
[----:B------:R-:W-:Y:S05]  /*8200*/  BSYNC.RECONVERGENT B1 ;  /* 0x0000000000017941 */ /* 0x000fea0003800200 */
.L_x_16760:
[----:B------:R-:W-:Y:S01]  /*8210*/  SHF.L.U32 R85, R85, 0x10, RZ ;  /* 0x0000001055557819 */ /* 0x000fe200000006ff */
[----:B------:R-:W-:Y:S02]  /*8220*/  IMAD.U32 R9, R9, 0x10000, RZ ;  /* 0x0001000009097824 */ /* 0x000fe400078e00ff */
[----:B------:R-:W-:Y:S02]  /*8230*/  HFMA2.BF16_V2 R90, R5, R90, -RZ ;  /* 0x0000005a055a7231 */ /* 0x000fe400003000ff */
[----:B------:R-:W-:Y:S01]  /*8240*/  IMAD.U32 R10, R10, 0x10000, RZ ;  /* 0x000100000a0a7824 */ /* 0x000fe200078e00ff */
[----:B------:R-:W-:Y:S01]  /*8250*/  SHF.L.U32 R88, R88, 0x10, RZ ;  /* 0x0000001058587819 */ /* 0x000fe200000006ff */
[----:B------:R-:W-:Y:S02]  /*8260*/  IMAD.U32 R86, R86, 0x10000, RZ ;  /* 0x0001000056567824 */ /* 0x000fe400078e00ff */
[----:B-----5:R-:W-:Y:S02]  /*8270*/  HMUL2.BF16_V2 R89, R4, R89 ;  /* 0x0000005904597232 */ /* 0x020fe40000200000 */
[----:B------:R-:W-:-:S02]  /*8280*/  IMAD.U32 R87, R87, 0x10000, RZ ;  /* 0x0001000057577824 */ /* 0x000fc400078e00ff */
[----:B------:R-:W-:Y:S01]  /*8290*/  FADD.FTZ R9, R9, R10 ;  /* 0x0000000a09097221 */ /* 0x000fe20000010000 */
[----:B------:R-:W-:Y:S01]  /*82a0*/  FADD.FTZ R86, R85, R86 ;  /* 0x0000005655567221 */ /* 0x000fe20000010000 */
[C---:B------:R-:W-:Y:S01]  /*82b0*/  PRMT R10, R90.reuse, 0x7610, R10 ;  /* 0x000076105a0a7816 */ /* 0x040fe2000000000a */
[----:B------:R-:W-:Y:S01]  /*82c0*/  FADD.FTZ R87, R87, R88 ;  /* 0x0000005857577221 */ /* 0x000fe20000010000 */
[----:B------:R-:W-:Y:S01]  /*82d0*/  PRMT R85, R90, 0x7632, R85 ;  /* 0x000076325a557816 */ /* 0x000fe20000000055 */
[----:B------:R-:W-:Y:S01]  /*82e0*/  FADD.FTZ R86, R9, R86 ;  /* 0x0000005609567221 */ /* 0x000fe20000010000 */
[C---:B------:R-:W-:Y:S01]  /*82f0*/  PRMT R88, R89.reuse, 0x7610, R88 ;  /* 0x0000761059587816 */ /* 0x040fe20000000058 */
[----:B------:R-:W-:Y:S01]  /*8300*/  HFMA2.BF16_V2 R9, R8, R11, -RZ ;  /* 0x0000000b08097231 */ /* 0x000fe200003000ff */
[----:B------:R-:W-:Y:S01]  /*8310*/  PRMT R89, R89, 0x7632, R89 ;  /* 0x0000763259597816 */ /* 0x000fe20000000059 */
[----:B------:R-:W-:Y:S02]  /*8320*/  IMAD.U32 R10, R10, 0x10000, RZ ;  /* 0x000100000a0a7824 */ /* 0x000fe400078e00ff */
[----:B------:R-:W-:-:S02]  /*8330*/  HMUL2.BF16_V2 R11, R7, R92 ;  /* 0x0000005c070b7232 */ /* 0x000fc40000200000 */
[----:B------:R-:W-:Y:S01]  /*8340*/  IMAD.U32 R85, R85, 0x10000, RZ ;  /* 0x0001000055557824 */ /* 0x000fe200078e00ff */
[----:B------:R-:W-:Y:S01]  /*8350*/  SHF.L.U32 R88, R88, 0x10, RZ ;  /* 0x0000001058587819 */ /* 0x000fe200000006ff */
        /* <DEDUP_REMOVED lines=9> */
[----:B------:R-:W-:Y:S01]  /*83f0*/  IMAD.U32 R9, R9, 0x10000, RZ ;  /* 0x0001000009097824 */ /* 0x000fe200078e00ff */
[----:B------:R0:W5:Y:S01]  /*8400*/  LDG.E.CONSTANT R85, desc[UR6][R12.64+0x1204] ;  /* 0x001204060c557981 */ /* 0x000162000c1e9900 */
[----:B------:R-:W-:-:S02]  /*8410*/  IMAD.U32 R10, R10, 0x10000, RZ ;  /* 0x000100000a0a7824 */ /* 0x000fc400078e00ff */
[----:B------:R-:W-:Y:S01]  /*8420*/  FADD.FTZ R11, R11, R92 ;  /* 0x0000005c0b0b7221 */ /* 0x000fe20000010000 */
[----:B------:R-:W-:Y:S01]  /*8430*/  HFMA2.BF16_V2 R88, R8, R91, -RZ ;  /* 0x0000005b08587231 */ /* 0x000fe200003000ff */
[----:B------:R0:W5:Y:S01]  /*8440*/  LDG.E.CONSTANT R87, desc[UR6][R12.64+0x120c] ;  /* 0x00120c060c577981 */ /* 0x000162000c1e9900 */
[----:B------:R-:W-:Y:S01]  /*8450*/  FADD.FTZ R9, R9, R10 ;  /* 0x0000000a09097221 */ /* 0x000fe20000010000 */
[----:B------:R-:W-:Y:S02]  /*8460*/  FADD.FTZ R11, R90, R11 ;  /* 0x0000000b5a0b7221 */ /* 0x000fe40000010000 */
[----:B------:R0:W5:Y:S01]  /*8470*/  LDG.E.CONSTANT R10, desc[UR6][R12.64+0x1200] ;  /* 0x001200060c0a7981 */ /* 0x000162000c1e9900 */
[C---:B------:R-:W-:Y:S02]  /*8480*/  PRMT R89, R88.reuse, 0x7632, R89 ;  /* 0x0000763258597816 */ /* 0x040fe40000000059 */
[----:B------:R-:W-:Y:S01]  /*8490*/  SHF.L.U32 R88, R88, 0x10, RZ ;  /* 0x0000001058587819 */ /* 0x000fe200000006ff */
[----:B------:R0:W5:Y:S01]  /*84a0*/  LDG.E.CONSTANT R90, desc[UR6][R12.64+0x1208] ;  /* 0x001208060c5a7981 */ /* 0x000162000c1e9900 */
[----:B------:R-:W-:Y:S01]  /*84b0*/  BSSY.RECONVERGENT B1, `(.L_x_16762) ;  /* 0x0000022000017945 */ /* 0x000fe20003800200 */
[----:B------:R-:W-:-:S04]  /*84c0*/  IMAD.U32 R89, R89, 0x10000, RZ ;  /* 0x0001000059597824 */ /* 0x000fc800078e00ff */
[----:B------:R-:W-:Y:S01]  /*84d0*/  FADD.FTZ R88, R88, R89 ;  /* 0x0000005958587221 */ /* 0x000fe20000010000 */
[----:B------:R-:W-:Y:S06]  /*84e0*/  @P0 BRA `(.L_x_16763) ;  /* 0x0000000000780947 */ /* 0x000fec0003800000 */
[C---:B------:R-:W-:Y:S01]  /*84f0*/  VIADD R92, R48.reuse, 0xffffffff ;  /* 0xffffffff305c7836 */ /* 0x040fe20000000000 */
[C---:B------:R-:W-:Y:S01]  /*8500*/  IADD3 R94, PT, PT, R48.reuse, 0x1, RZ ;  /* 0x00000001305e7810 */ /* 0x040fe20007ffe0ff */
[C---:B------:R-:W-:Y:S01]  /*8510*/  VIADD R96, R48.reuse, 0x2 ;  /* 0x0000000230607836 */ /* 0x040fe20000000000 */
[CC--:B------:R-:W-:Y:S01]  /*8520*/  ISETP.GE.AND P6, PT, R48.reuse, R3.reuse, PT ;  /* 0x000000033000720c */ /* 0x0c0fe20003fc6270 */
[----:B------:R-:W-:Y:S01]  /*8530*/  VIADD R98, R48, 0x3 ;  /* 0x0000000330627836 */ /* 0x000fe20000000000 */
[-C--:B------:R-:W-:Y:S01]  /*8540*/  ISETP.GE.AND P1, PT, R92, R3.reuse, PT ;  /* 0x000000035c00720c */ /* 0x080fe20003f26270 */
[----:B------:R-:W-:Y:S01]  /*8550*/  VIADD R92, R48, 0xfffffffe ;  /* 0xfffffffe305c7836 */ /* 0x000fe20000000000 */
[----:B------:R-:W-:Y:S02]  /*8560*/  ISETP.GE.AND P5, PT, R94, R3, PT ;  /* 0x000000035e00720c */ /* 0x000fe40003fa6270 */
        /* <DEDUP_REMOVED lines=22> */
.L_x_16763:
[----:B------:R-:W-:Y:S05]  /*86d0*/  BSYNC.RECONVERGENT B1 ;  /* 0x0000000000017941 */ /* 0x000fea0003800200 */
.L_x_16762:
        /* <DEDUP_REMOVED lines=44> */
.L_x_16765:
[----:B------:R-:W-:Y:S05]  /*89a0*/  BSYNC.RECONVERGENT B1 ;  /* 0x0000000000017941 */ /* 0x000fea0003800200 */
.L_x_16764:
[----:B------:R-:W-:Y:S01]  /*89b0*/  SHF.L.U32 R11, R11, 0x10, RZ ;  /* 0x000000100b0b7819 */ /* 0x000fe200000006ff */
[----:B------:R-:W-:Y:S02]  /*89c0*/  IMAD.U32 R10, R10, 0x10000, RZ ;  /* 0x000100000a0a7824 */ /* 0x000fe400078e00ff */
[----:B------:R-:W-:Y:S02]  /*89d0*/  HFMA2.BF16_V2 R92, R5, R92, -RZ ;  /* 0x0000005c055c7231 */ /* 0x000fe400003000ff */
[----:B------:R-:W-:Y:S01]  /*89e0*/  IMAD.U32 R85, R85, 0x10000, RZ ;  /* 0x0001000055557824 */ /* 0x000fe200078e00ff */
[----:B------:R-:W-:Y:S01]  /*89f0*/  SHF.L.U32 R89, R89, 0x10, RZ ;  /* 0x0000001059597819 */ /* 0x000fe200000006ff */
[----:B------:R-:W-:Y:S02]  /*8a00*/  IMAD.U32 R86, R86, 0x10000, RZ ;  /* 0x0001000056567824 */ /* 0x000fe400078e00ff */
[--C-:B------:R-:W-:Y:S01]  /*8a10*/  FADD.FTZ R10, R10, R11.reuse ;  /* 0x0000000b0a0a7221 */ /* 0x100fe20000010000 */
[----:B------:R-:W-:Y:S01]  /*8a20*/  PRMT R11, R92, 0x7610, R11 ;  /* 0x000076105c0b7816 */ /* 0x000fe2000000000b */
[----:B------:R-:W-:-:S02]  /*8a30*/  IMAD.U32 R90, R90, 0x10000, RZ ;  /* 0x000100005a5a7824 */ /* 0x000fc400078e00ff */
[--C-:B------:R-:W-:Y:S01]  /*8a40*/  FADD.FTZ R85, R85, R86.reuse ;  /* 0x0000005655557221 */ /* 0x100fe20000010000 */
[----:B------:R-:W-:Y:S01]  /*8a50*/  PRMT R86, R92, 0x7632, R86 ;  /* 0x000076325c567816 */ /* 0x000fe20000000056 */
[----:B------:R-:W-:Y:S01]  /*8a60*/  FADD.FTZ R22, R9, R22 ;  /* 0x0000001609167221 */ /* 0x000fe20000010000 */
[----:B------:R-:W-:Y:S02]  /*8a70*/  IMAD.U32 R11, R11, 0x10000, RZ ;  /* 0x000100000b0b7824 */ /* 0x000fe400078e00ff */
[----:B------:R-:W-:Y:S01]  /*8a80*/  FADD.FTZ R85, R10, R85 ;  /* 0x000000550a557221 */ /* 0x000fe20000010000 */
[----:B------:R-:W-:Y:S01]  /*8a90*/  SHF.L.U32 R86, R86, 0x10, RZ ;  /* 0x0000001056567819 */ /* 0x000fe200000006ff */
[----:B------:R-:W-:Y:S02]  /*8aa0*/  HFMA2.BF16_V2 R10, R8, R87, -RZ ;  /* 0x00000057080a7231 */ /* 0x000fe400003000ff */
[----:B------:R-:W-:Y:S01]  /*8ab0*/  FADD.FTZ R90, R89, R90 ;  /* 0x0000005a595a7221 */ /* 0x000fe20000010000 */
[----:B------:R0:W5:Y:S02]  /*8ac0*/  LDG.E.CONSTANT R9, desc[UR6][R12.64+0x1604] ;  /* 0x001604060c097981 */ /* 0x000164000c1e9900 */
[----:B-----5:R-:W-:-:S02]  /*8ad0*/  HMUL2.BF16_V2 R91, R4, R91 ;  /* 0x0000005b045b7232 */ /* 0x020fc40000200000 */
[----:B------:R-:W-:Y:S01]  /*8ae0*/  FADD.FTZ R92, R11, R86 ;  /* 0x000000560b5c7221 */ /* 0x000fe20000010000 */
[----:B------:R-:W-:Y:S01]  /*8af0*/  HMUL2.BF16_V2 R86, R7, R94 ;  /* 0x0000005e07567232 */ /* 0x000fe20000200000 */
[C---:B------:R-:W-:Y:S01]  /*8b00*/  PRMT R11, R10.reuse, 0x7632, R11 ;  /* 0x000076320a0b7816 */ /* 0x040fe2000000000b */
[----:B------:R-:W-:Y:S02]  /*8b10*/  IMAD.U32 R10, R10, 0x10000, RZ ;  /* 0x000100000a0a7824 */ /* 0x000fe400078e00ff */
[----:B------:R-:W-:Y:S01]  /*8b20*/  FADD.FTZ R85, R85, R90 ;  /* 0x0000005a55557221 */ /* 0x000fe20000010000 */
[----:B------:R-:W-:Y:S01]  /*8b30*/  PRMT R89, R91, 0x7610, R89 ;  /* 0x000076105b597816 */ /* 0x000fe20000000059 */
[----:B------:R-:W-:Y:S01]  /*8b40*/  FADD.FTZ R23, R88, R23 ;  /* 0x0000001758177221 */ /* 0x000fe20000010000 */
[----:B------:R-:W-:Y:S02]  /*8b50*/  SHF.L.U32 R11, R11, 0x10, RZ ;  /* 0x000000100b0b7819 */ /* 0x000fe400000006ff */
[C---:B------:R-:W-:Y:S01]  /*8b60*/  PRMT R87, R86.reuse, 0x7632, R87 ;  /* 0x0000763256577816 */ /* 0x040fe20000000057 */
[----:B------:R-:W-:Y:S01]  /*8b70*/  IMAD.U32 R89, R89, 0x10000, RZ ;  /* 0x0001000059597824 */ /* 0x000fe200078e00ff */
[----:B------:R-:W-:Y:S01]  /*8b80*/  SHF.L.U32 R86, R86, 0x10, RZ ;  /* 0x0000001056567819 */ /* 0x000fe200000006ff */
[----:B------:R-:W-:Y:S01]  /*8b90*/  FADD.FTZ R10, R10, R11 ;  /* 0x0000000b0a0a7221 */ /* 0x000fe20000010000 */
[----:B------:R-:W-:Y:S01]  /*8ba0*/  PRMT R91, R91, 0x7632, R91 ;  /* 0x000076325b5b7816 */ /* 0x000fe2000000005b */
[----:B------:R-:W-:Y:S01]  /*8bb0*/  IMAD.U32 R87, R87, 0x10000, RZ ;  /* 0x0001000057577824 */ /* 0x000fe200078e00ff */
[----:B------:R0:W5:Y:S01]  /*8bc0*/  LDG.E.CONSTANT R11, desc[UR6][R12.64+0x160c] ;  /* 0x00160c060c0b7981 */ /* 0x000162000c1e9900 */
[----:B------:R-:W-:-:S02]  /*8bd0*/  FADD.FTZ R85, R85, R10 ;  /* 0x0000000a55557221 */ /* 0x000fc40000010000 */
        /* <DEDUP_REMOVED lines=9> */
[----:B------:R-:W-:Y:S02]  /*8c70*/  FADD.FTZ R87, R92, R87 ;  /* 0x000000575c577221 */ /* 0x000fe40000010000 */
[----:B------:R-:W-:Y:S01]  /*8c80*/  IMAD.U32 R94, R91, 0x10000, RZ ;  /* 0x000100005b5e7824 */ /* 0x000fe200078e00ff */
[----:B------:R-:W-:Y:S03]  /*8c90*/  BSSY.RECONVERGENT B1, `(.L_x_16766) ;  /* 0x0000022000017945 */ /* 0x000fe60003800200 */
[----:B------:R-:W-:-:S04]  /*8ca0*/  FADD.FTZ R94, R89, R94 ;  /* 0x0000005e595e7221 */ /* 0x000fc80000010000 */
[----:B------:R-:W-:Y:S01]  /*8cb0*/  FADD.FTZ R94, R87, R94 ;  /* 0x0000005e575e7221 */ /* 0x000fe20000010000 */
[----:B0-----:R-:W-:Y:S06]  /*8cc0*/  @P0 BRA `(.L_x_16767) ;  /* 0x0000000000780947 */ /* 0x001fec0003800000 */
        /* <DEDUP_REMOVED lines=8> */
[----:B------:R-:W-:Y:S02]  /*8d50*/  PRMT R87, R9, 0x7632, R87 ;  /* 0x0000763209577816 */ /* 0x000fe40000000057 */
[----:B------:R-:W-:-:S02]  /*8d60*/  IADD3 R96, PT, PT, R48, 0x3, RZ ;  /* 0x0000000330607810 */ /* 0x000fc40007ffe0ff */
        /* <DEDUP_REMOVED lines=20> */
.L_x_16767:
[----:B------:R-:W-:Y:S05]  /*8eb0*/  BSYNC.RECONVERGENT B1 ;  /* 0x0000000000017941 */ /* 0x000fea0003800200 */
.L_x_16766:
        /* <DEDUP_REMOVED lines=45> */
.L_x_16769:
[----:B------:R-:W-:Y:S05]  /*9190*/  BSYNC.RECONVERGENT B1 ;  /* 0x0000000000017941 */ /* 0x000fea0003800200 */
.L_x_16768:
[----:B------:R-:W-:Y:S01]  /*91a0*/  SHF.L.U32 R9, R9, 0x10, RZ ;  /* 0x0000001009097819 */ /* 0x000fe200000006ff */
[----:B------:R-:W-:Y:S01]  /*91b0*/  IMAD.U32 R10, R10, 0x10000, RZ ;  /* 0x000100000a0a7824 */ /* 0x000fe200078e00ff */
[----:B------:R-:W-:Y:S01]  /*91c0*/  SHF.L.U32 R86, R86, 0x10, RZ ;  /* 0x0000001056567819 */ /* 0x000fe200000006ff */
[----:B------:R-:W-:Y:S02]  /*91d0*/  IMAD.U32 R85, R85, 0x10000, RZ ;  /* 0x0001000055557824 */ /* 0x000fe400078e00ff */
[----:B------:R-:W-:Y:S02]  /*91e0*/  HFMA2.BF16_V2 R90, R5, R90, -RZ ;  /* 0x0000005a055a7231 */ /* 0x000fe400003000ff */
[----:B------:R-:W-:Y:S02]  /*91f0*/  IMAD.U32 R87, R87, 0x10000, RZ ;  /* 0x0001000057577824 */ /* 0x000fe400078e00ff */
[----:B------:R-:W-:Y:S01]  /*9200*/  FADD.FTZ R9, R9, R10 ;  /* 0x0000000a09097221 */ /* 0x000fe20000010000 */
[----:B------:R-:W-:-:S02]  /*9210*/  IMAD.U32 R88, R88, 0x10000, RZ ;  /* 0x0001000058587824 */ /* 0x000fc400078e00ff */
[----:B-----5:R-:W-:Y:S02]  /*9220*/  HMUL2.BF16_V2 R89, R4, R89 ;  /* 0x0000005904597232 */ /* 0x020fe40000200000 */
[----:B------:R-:W-:Y:S01]  /*9230*/  FADD.FTZ R86, R85, R86 ;  /* 0x0000005655567221 */ /* 0x000fe20000010000 */
[C---:B------:R-:W-:Y:S01]  /*9240*/  PRMT R10, R90.reuse, 0x7610, R10 ;  /* 0x000076105a0a7816 */ /* 0x040fe2000000000a */
[----:B------:R-:W-:Y:S01]  /*9250*/  FADD.FTZ R87, R87, R88 ;  /* 0x0000005857577221 */ /* 0x000fe20000010000 */
[----:B------:R-:W-:Y:S01]  /*9260*/  PRMT R85, R90, 0x7632, R85 ;  /* 0x000076325a557816 */ /* 0x000fe20000000055 */
[----:B------:R-:W-:Y:S01]  /*9270*/  FADD.FTZ R86, R9, R86 ;  /* 0x0000005609567221 */ /* 0x000fe20000010000 */
[----:B------:R-:W-:Y:S01]  /*9280*/  PRMT R88, R89, 0x7610, R88 ;  /* 0x0000761059587816 */ /* 0x000fe20000000058 */
[----:B------:R-:W-:Y:S01]  /*9290*/  HFMA2.BF16_V2 R9, R8, R11, -RZ ;  /* 0x0000000b08097231 */ /* 0x000fe200003000ff */
[----:B------:R-:W-:Y:S01]  /*92a0*/  SHF.L.U32 R10, R10, 0x10, RZ ;  /* 0x000000100a0a7819 */ /* 0x000fe200000006ff */
[----:B------:R-:W-:Y:S01]  /*92b0*/  IMAD.U32 R85, R85, 0x10000, RZ ;  /* 0x0001000055557824 */ /* 0x000fe200078e00ff */
[----:B------:R-:W-:Y:S01]  /*92c0*/  PRMT R89, R89, 0x7632, R89 ;  /* 0x0000763259597816 */ /* 0x000fe20000000059 */
[----:B------:R-:W-:-:S02]  /*92d0*/  HMUL2.BF16_V2 R11, R7, R92 ;  /* 0x0000005c070b7232 */ /* 0x000fc40000200000 */
[----:B------:R-:W-:Y:S02]  /*92e0*/  IMAD.U32 R88, R88, 0x10000, RZ ;  /* 0x0001000058587824 */ /* 0x000fe400078e00ff */
[----:B------:R-:W-:Y:S01]  /*92f0*/  FADD.FTZ R90, R10, R85 ;  /* 0x000000550a5a7221 */ /* 0x000fe20000010000 */
[----:B------:R-:W-:Y:S01]  /*9300*/  SHF.L.U32 R89, R89, 0x10, RZ ;  /* 0x0000001059597819 */ /* 0x000fe200000006ff */
[----:B------:R-:W-:Y:S01]  /*9310*/  FADD.FTZ R86, R86, R87 ;  /* 0x0000005756567221 */ /* 0x000fe20000010000 */
[C---:B------:R-:W-:Y:S01]  /*9320*/  PRMT R85, R11.reuse, 0x7632, R85 ;  /* 0x000076320b557816 */ /* 0x040fe20000000055 */
[----:B------:R-:W-:Y:S01]  /*9330*/  IMAD.U32 R11, R11, 0x10000, RZ ;  /* 0x000100000b0b7824 */ /* 0x000fe200078e00ff */
[C---:B------:R-:W-:Y:S01]  /*9340*/  PRMT R10, R9.reuse, 0x7632, R10 ;  /* 0x00007632090a7816 */ /* 0x040fe2000000000a */
[----:B------:R-:W-:Y:S01]  /*9350*/  FADD.FTZ R93, R88, R89 ;  /* 0x00000059585d7221 */ /* 0x000fe20000010000 */
[----:B------:R-:W-:Y:S01]  /*9360*/  SHF.L.U32 R9, R9, 0x10, RZ ;  /* 0x0000001009097819 */ /* 0x000fe200000006ff */
[----:B------:R-:W-:Y:S01]  /*9370*/  IMAD.U32 R92, R85, 0x10000, RZ ;  /* 0x00010000555c7824 */ /* 0x000fe200078e00ff */
[----:B------:R0:W5:Y:S01]  /*9380*/  LDG.E.CONSTANT R87, desc[UR6][R12.64+0x1a0c] ;  /* 0x001a0c060c577981 */ /* 0x000162000c1e9900 */
[----:B------:R-:W-:-:S02]  /*9390*/  IMAD.U32 R10, R10, 0x10000, RZ ;  /* 0x000100000a0a7824 */ /* 0x000fc400078e00ff */
[----:B------:R-:W-:Y:S01]  /*93a0*/  FADD.FTZ R90, R90, R93 ;  /* 0x0000005d5a5a7221 */ /* 0x000fe20000010000 */
[----:B------:R-:W-:Y:S01]  /*93b0*/  FADD.FTZ R11, R11, R92 ;  /* 0x0000005c0b0b7221 */ /* 0x000fe20000010000 */
[----:B------:R0:W5:Y:S01]  /*93c0*/  LDG.E.CONSTANT R85, desc[UR6][R12.64+0x1a04] ;  /* 0x001a04060c557981 */ /* 0x000162000c1e9900 */
[----:B------:R-:W-:Y:S01]  /*93d0*/  FADD.FTZ R9, R9, R10 ;  /* 0x0000000a09097221 */ /* 0x000fe20000010000 */
[----:B------:R-:W-:Y:S02]  /*93e0*/  HFMA2.BF16_V2 R88, R8, R91, -RZ ;  /* 0x0000005b08587231 */ /* 0x000fe400003000ff */
[----:B------:R-:W-:Y:S01]  /*93f0*/  FADD.FTZ R11, R90, R11 ;  /* 0x0000000b5a0b7221 */ /* 0x000fe20000010000 */
[----:B------:R0:W5:Y:S02]  /*9400*/  LDG.E.CONSTANT R10, desc[UR6][R12.64+0x1a00] ;  /* 0x001a00060c0a7981 */ /* 0x000164000c1e9900 */
[C---:B------:R-:W-:Y:S02]  /*9410*/  PRMT R89, R88.reuse, 0x7632, R89 ;  /* 0x0000763258597816 */ /* 0x040fe40000000059 */
[----:B------:R0:W5:Y:S01]  /*9420*/  LDG.E.CONSTANT R90, desc[UR6][R12.64+0x1a08] ;  /* 0x001a08060c5a7981 */ /* 0x000162000c1e9900 */
[----:B------:R-:W-:Y:S01]  /*9430*/  IMAD.U32 R88, R88, 0x10000, RZ ;  /* 0x0001000058587824 */ /* 0x000fe200078e00ff */
[----:B------:R-:W-:Y:S01]  /*9440*/  SHF.L.U32 R89, R89, 0x10, RZ ;  /* 0x0000001059597819 */ /* 0x000fe200000006ff */
[----:B------:R-:W-:Y:S04]  /*9450*/  BSSY.RECONVERGENT B1, `(.L_x_16770) ;  /* 0x0000021000017945 */ /* 0x000fe80003800200 */
[----:B------:R-:W-:Y:S01]  /*9460*/  FADD.FTZ R88, R88, R89 ;  /* 0x0000005958587221 */ /* 0x000fe20000010000 */
[----:B------:R-:W-:Y:S06]  /*9470*/  @P0 BRA `(.L_x_16771) ;  /* 0x0000000000780947 */ /* 0x000fec0003800000 */
        /* <DEDUP_REMOVED lines=30> */
.L_x_16771:
[----:B------:R-:W-:Y:S05]  /*9660*/  BSYNC.RECONVERGENT B1 ;  /* 0x0000000000017941 */ /* 0x000fea0003800200 */
.L_x_16770:
        /* <DEDUP_REMOVED lines=14> */
[C---:B01234-:R-:W-:Y:S01]  /*9750*/  VIADD R12, R48.reuse, 0xffffffff ;  /* 0xffffffff300c7836 */ /* 0x05ffe20000000000 */
        /* <DEDUP_REMOVED lines=12> */
[----:B------:R-:W-:Y:S02]  /*9820*/  SEL R96, R12, RZ, !P6 ;  /* 0x000000ff0c607207 */ /* 0x000fe40007000000 */
[----:B------:R-:W-:Y:S02]  /*9830*/  PRMT R13, R94, 0x7632, R13 ;  /* 0x000076325e0d7816 */ /* 0x000fe4000000000d */
[----:B------:R-:W-:-:S02]  /*9840*/  ISETP.GE.AND P3, PT, R100, R3, PT ;  /* 0x000000036400720c */ /* 0x000fc40003f66270 */
        /* <DEDUP_REMOVED lines=14> */
.L_x_16773:
[----:B------:R-:W-:Y:S05]  /*9930*/  BSYNC.RECONVERGENT B1 ;  /* 0x0000000000017941 */ /* 0x000fea0003800200 */
.L_x_16772:
[----:B------:R-:W-:Y:S02]  /*9940*/  IMAD.U32 R10, R10, 0x10000, RZ ;  /* 0x000100000a0a7824 */ /* 0x000fe400078e00ff */
[----:B------:R-:W-:Y:S02]  /*9950*/  HFMA2.BF16_V2 R92, R5, R92, -RZ ;  /* 0x0000005c055c7231 */ /* 0x000fe400003000ff */
[----:B------:R-:W-:Y:S01]  /*9960*/  IMAD.U32 R11, R11, 0x10000, RZ ;  /* 0x000100000b0b7824 */ /* 0x000fe200078e00ff */
[----:B------:R-:W-:Y:S01]  /*9970*/  SHF.L.U32 R85, R85, 0x10, RZ ;  /* 0x0000001055557819 */ /* 0x000fe200000006ff */
[----:B------:R-:W-:Y:S02]  /*9980*/  IMAD.U32 R86, R86, 0x10000, RZ ;  /* 0x0001000056567824 */ /* 0x000fe400078e00ff */
[----:B012345:R-:W-:Y:S02]  /*9990*/  HMUL2.BF16_V2 R13, R4, R91 ;  /* 0x0000005b040d7232 */ /* 0x03ffe40000200000 */
[--C-:B------:R-:W-:Y:S01]  /*99a0*/  FADD.FTZ R10, R10, R11.reuse ;  /* 0x0000000b0a0a7221 */ /* 0x100fe20000010000 */
[C---:B------:R-:W-:Y:S01]  /*99b0*/  PRMT R11, R92.reuse, 0x7610, R11 ;  /* 0x000076105c0b7816 */ /* 0x040fe2000000000b */
[----:B------:R-:W-:Y:S01]  /*99c0*/  FADD.FTZ R85, R85, R86 ;  /* 0x0000005655557221 */ /* 0x000fe20000010000 */
[----:B------:R-:W-:Y:S01]  /*99d0*/  PRMT R12, R92, 0x7632, R12 ;  /* 0x000076325c0c7816 */ /* 0x000fe2000000000c */
[----:B------:R-:W-:Y:S01]  /*99e0*/  IMAD.U32 R89, R89, 0x10000, RZ ;  /* 0x0001000059597824 */ /* 0x000fe200078e00ff */
[----:B------:R-:W-:Y:S01]  /*99f0*/  SHF.L.U32 R90, R90, 0x10, RZ ;  /* 0x000000105a5a7819 */ /* 0x000fe200000006ff */
[----:B------:R-:W-:Y:S01]  /*9a00*/  IMAD.U32 R11, R11, 0x10000, RZ ;  /* 0x000100000b0b7824 */ /* 0x000fe200078e00ff */
[C---:B------:R-:W-:Y:S01]  /*9a10*/  PRMT R86, R13.reuse, 0x7632, R86 ;  /* 0x000076320d567816 */ /* 0x040fe20000000056 */
[----:B------:R-:W-:Y:S01]  /*9a20*/  IMAD.U32 R12, R12, 0x10000, RZ ;  /* 0x000100000c0c7824 */ /* 0x000fe200078e00ff */
[----:B------:R-:W-:Y:S01]  /*9a30*/  SHF.L.U32 R13, R13, 0x10, RZ ;  /* 0x000000100d0d7819 */ /* 0x000fe200000006ff */
[----:B------:R-:W-:Y:S01]  /*9a40*/  FADD.FTZ R90, R89, R90 ;  /* 0x0000005a595a7221 */ /* 0x000fe20000010000 */
[----:B------:R-:W-:Y:S01]  /*9a50*/  FADD.FTZ R85, R10, R85 ;  /* 0x000000550a557221 */ /* 0x000fe20000010000 */
[----:B------:R-:W-:-:S02]  /*9a60*/  IMAD.U32 R86, R86, 0x10000, RZ ;  /* 0x0001000056567824 */ /* 0x000fc400078e00ff */
[----:B------:R-:W-:Y:S01]  /*9a70*/  FADD.FTZ R89, R11, R12 ;  /* 0x0000000c0b597221 */ /* 0x000fe20000010000 */
[----:B------:R-:W-:Y:S02]  /*9a80*/  HMUL2.BF16_V2 R12, R7, R94 ;  /* 0x0000005e070c7232 */ /* 0x000fe40000200000 */
[C---:B------:R-:W-:Y:S02]  /*9a90*/  HFMA2.BF16_V2 R10, R8.reuse, R87, -RZ ;  /* 0x00000057080a7231 */ /* 0x040fe400003000ff */
[----:B------:R-:W-:Y:S01]  /*9aa0*/  FADD.FTZ R92, R13, R86 ;  /* 0x000000560d5c7221 */ /* 0x000fe20000010000 */
[----:B------:R-:W-:Y:S02]  /*9ab0*/  HFMA2.BF16_V2 R86, R8, R93, -RZ ;  /* 0x0000005d08567231 */ /* 0x000fe400003000ff */
[----:B------:R-:W-:Y:S01]  /*9ac0*/  FADD.FTZ R85, R85, R90 ;  /* 0x0000005a55557221 */ /* 0x000fe20000010000 */
[C---:B------:R-:W-:Y:S01]  /*9ad0*/  PRMT R13, R12.reuse, 0x7632, R13 ;  /* 0x000076320c0d7816 */ /* 0x040fe2000000000d */
[----:B------:R-:W-:Y:S01]  /*9ae0*/  IMAD.U32 R12, R12, 0x10000, RZ ;  /* 0x000100000c0c7824 */ /* 0x000fe200078e00ff */
[C---:B------:R-:W-:Y:S01]  /*9af0*/  PRMT R11, R10.reuse, 0x7632, R11 ;  /* 0x000076320a0b7816 */ /* 0x040fe2000000000b */
[----:B------:R-:W-:Y:S01]  /*9b00*/  IMAD.U32 R10, R10, 0x10000, RZ ;  /* 0x000100000a0a7824 */ /* 0x000fe200078e00ff */
[C---:B------:R-:W-:Y:S01]  /*9b10*/  PRMT R87, R86.reuse, 0x7632, R87 ;  /* 0x0000763256577816 */ /* 0x040fe20000000057 */
        /* <DEDUP_REMOVED lines=23> */
[----:B------:R-:W-:Y:S02]  /*9c90*/  PRMT R9, R83, 0x7632, R9 ;  /* 0x0000763253097816 */ /* 0x000fe40000000009 */
        /* <DEDUP_REMOVED lines=21> */
.L_x_16775:
[----:B------:R-:W-:Y:S05]  /*9df0*/  BSYNC.RECONVERGENT B1 ;  /* 0x0000000000017941 */ /* 0x000fea0003800200 */
.L_x_16774:
        /* <DEDUP_REMOVED lines=40> */
.L_x_16777:
[----:B------:R-:W-:Y:S05]  /*a080*/  BSYNC.RECONVERGENT B1 ;  /* 0x0000000000017941 */ /* 0x000fea0003800200 */
.L_x_16776:
[----:B------:R-:W-:Y:S01]  /*a090*/  SHF.L.U32 R10, R10, 0x10, RZ ;  /* 0x000000100a0a7819 */ /* 0x000fe200000006ff */
[----:B------:R-:W-:Y:S02]  /*a0a0*/  IMAD.U32 R9, R9, 0x10000, RZ ;  /* 0x0001000009097824 */ /* 0x000fe400078e00ff */
[----:B------:R-:W-:Y:S02]  /*a0b0*/  HFMA2.BF16_V2 R80, R5, R80, -RZ ;  /* 0x0000005005507231 */ /* 0x000fe400003000ff */
[----:B------:R-:W-:Y:S02]  /*a0c0*/  IMAD.U32 R11, R11, 0x10000, RZ ;  /* 0x000100000b0b7824 */ /* 0x000fe400078e00ff */
[----:B------:R-:W-:Y:S02]  /*a0d0*/  HMUL2.BF16_V2 R79, R4, R79 ;  /* 0x0000004f044f7232 */ /* 0x000fe40000200000 */
[----:B------:R-:W-:Y:S02]  /*a0e0*/  IMAD.U32 R12, R12, 0x10000, RZ ;  /* 0x000100000c0c7824 */ /* 0x000fe400078e00ff */
[--C-:B------:R-:W-:Y:S01]  /*a0f0*/  FADD.FTZ R9, R9, R10.reuse ;  /* 0x0000000a09097221 */ /* 0x100fe20000010000 */
[----:B------:R-:W-:Y:S01]  /*a100*/  PRMT R10, R80, 0x7610, R10 ;  /* 0x00007610500a7816 */ /* 0x000fe2000000000a */
[----:B------:R-:W-:-:S02]  /*a110*/  IMAD.U32 R82, R82, 0x10000, RZ ;  /* 0x0001000052527824 */ /* 0x000fc400078e00ff */
[----:B------:R-:W-:Y:S01]  /*a120*/  FADD.FTZ R12, R11, R12 ;  /* 0x0000000c0b0c7221 */ /* 0x000fe20000010000 */
[----:B------:R-:W-:Y:S01]  /*a130*/  PRMT R11, R80, 0x7632, R11 ;  /* 0x00007632500b7816 */ /* 0x000fe2000000000b */
[----:B------:R-:W-:Y:S01]  /*a140*/  BSSY.RECONVERGENT B1, `(.L_x_16778) ;  /* 0x000003c000017945 */ /* 0x000fe20003800200 */
[----:B------:R-:W-:Y:S01]  /*a150*/  SHF.L.U32 R13, R13, 0x10, RZ ;  /* 0x000000100d0d7819 */ /* 0x000fe200000006ff */
[----:B------:R-:W-:Y:S01]  /*a160*/  IMAD.U32 R10, R10, 0x10000, RZ ;  /* 0x000100000a0a7824 */ /* 0x000fe200078e00ff */
[----:B------:R-:W-:Y:S01]  /*a170*/  PRMT R80, R79, 0x7632, R80 ;  /* 0x000076324f507816 */ /* 0x000fe20000000050 */
[----:B------:R-:W-:Y:S01]  /*a180*/  FADD.FTZ R12, R9, R12 ;  /* 0x0000000c090c7221 */ /* 0x000fe20000010000 */
[----:B------:R-:W-:Y:S01]  /*a190*/  SHF.L.U32 R11, R11, 0x10, RZ ;  /* 0x000000100b0b7819 */ /* 0x000fe200000006ff */
[----:B------:R-:W-:Y:S01]  /*a1a0*/  FADD.FTZ R13, R13, R82 ;  /* 0x000000520d0d7221 */ /* 0x000fe20000010000 */
[----:B------:R-:W-:Y:S02]  /*a1b0*/  IMAD.U32 R79, R79, 0x10000, RZ ;  /* 0x000100004f4f7824 */ /* 0x000fe400078e00ff */
[----:B------:R-:W-:-:S02]  /*a1c0*/  HFMA2.BF16_V2 R9, R8, R81, -RZ ;  /* 0x0000005108097231 */ /* 0x000fc400003000ff */
[----:B------:R-:W-:Y:S02]  /*a1d0*/  IMAD.U32 R82, R80, 0x10000, RZ ;  /* 0x0001000050527824 */ /* 0x000fe400078e00ff */
[----:B------:R-:W-:Y:S01]  /*a1e0*/  FADD.FTZ R80, R10, R11 ;  /* 0x0000000b0a507221 */ /* 0x000fe20000010000 */
[----:B------:R-:W-:Y:S02]  /*a1f0*/  HMUL2.BF16_V2 R11, R7, R78 ;  /* 0x0000004e070b7232 */ /* 0x000fe40000200000 */
[----:B------:R-:W-:Y:S02]  /*a200*/  HFMA2.BF16_V2 R78, R8, R77, -RZ ;  /* 0x0000004d084e7231 */ /* 0x000fe400003000ff */
[----:B------:R-:W-:Y:S01]  /*a210*/  FADD.FTZ R81, R79, R82 ;  /* 0x000000524f517221 */ /* 0x000fe20000010000 */
[C---:B------:R-:W-:Y:S01]  /*a220*/  PRMT R10, R9.reuse, 0x7632, R10 ;  /* 0x00007632090a7816 */ /* 0x040fe2000000000a */
[----:B------:R-:W-:Y:S01]  /*a230*/  IMAD.U32 R9, R9, 0x10000, RZ ;  /* 0x0001000009097824 */ /* 0x000fe200078e00ff */
[C---:B------:R-:W-:Y:S01]  /*a240*/  PRMT R77, R11.reuse, 0x7632, R77 ;  /* 0x000076320b4d7816 */ /* 0x040fe2000000004d */
[----:B------:R-:W-:Y:S01]  /*a250*/  FADD.FTZ R80, R80, R81 ;  /* 0x0000005150507221 */ /* 0x000fe20000010000 */
[C---:B------:R-:W-:Y:S01]  /*a260*/  PRMT R79, R78.reuse, 0x7632, R79 ;  /* 0x000076324e4f7816 */ /* 0x040fe2000000004f */
[----:B------:R-:W-:Y:S01]  /*a270*/  IMAD.U32 R78, R78, 0x10000, RZ ;  /* 0x000100004e4e7824 */ /* 0x000fe200078e00ff */
[----:B------:R-:W-:Y:S01]  /*a280*/  SHF.L.U32 R11, R11, 0x10, RZ ;  /* 0x000000100b0b7819 */ /* 0x000fe200000006ff */
[----:B------:R-:W-:Y:S01]  /*a290*/  IMAD.U32 R82, R77, 0x10000, RZ ;  /* 0x000100004d527824 */ /* 0x000fe200078e00ff */
        /* <DEDUP_REMOVED lines=9> */
[C---:B------:R-:W-:Y:S01]  /*a330*/  IADD3 R10, PT, PT, R48.reuse, -0x1, RZ ;  /* 0xffffffff300a7810 */ /* 0x040fe20007ffe0ff */
[C---:B------:R-:W-:Y:S01]  /*a340*/  VIADD R82, R48.reuse, 0x2 ;  /* 0x0000000230527836 */ /* 0x040fe20000000000 */
[-C--:B------:R-:W-:Y:S02]  /*a350*/  ISETP.GE.AND P6, PT, R48, R3.reuse, PT ;  /* 0x000000033000720c */ /* 0x080fe40003fc6270 */
[-C--:B------:R-:W-:Y:S01]  /*a360*/  ISETP.GE.AND P5, PT, R80, R3.reuse, PT ;  /* 0x000000035000720c */ /* 0x080fe20003fa6270 */
[----:B------:R-:W-:Y:S01]  /*a370*/  VIADD R80, R48, 0xfffffffe ;  /* 0xfffffffe30507836 */ /* 0x000fe20000000000 */
[-C--:B------:R-:W-:Y:S02]  /*a380*/  ISETP.GE.AND P1, PT, R10, R3.reuse, PT ;  /* 0x000000030a00720c */ /* 0x080fe40003f26270 */
[----:B------:R-:W-:Y:S01]  /*a390*/  ISETP.GE.AND P4, PT, R82, R3, PT ;  /* 0x000000035200720c */ /* 0x000fe20003f86270 */
[----:B------:R-:W-:Y:S01]  /*a3a0*/  VIADD R82, R48, 0x4 ;  /* 0x0000000430527836 */ /* 0x000fe20000000000 */
[----:B------:R-:W-:-:S02]  /*a3b0*/  PRMT R10, R75, 0x7632, R10 ;  /* 0x000076324b0a7816 */ /* 0x000fc4000000000a */
[----:B------:R-:W-:Y:S02]  /*a3c0*/  IADD3 R84, PT, PT, R48, 0x3, RZ ;  /* 0x0000000330547810 */ /* 0x000fe40007ffe0ff */
        /* <DEDUP_REMOVED lines=19> */
.L_x_16779:
[----:B------:R-:W-:Y:S05]  /*a500*/  BSYNC.RECONVERGENT B1 ;  /* 0x0000000000017941 */ /* 0x000fea0003800200 */
.L_x_16778:
[----:B------:R-:W-:Y:S02]  /*a510*/  HMUL2.BF16_V2 R76, R5, R76 ;  /* 0x0000004c054c7232 */ /* 0x000fe40000200000 */
[----:B------:R-:W-:Y:S02]  /*a520*/  HFMA2.BF16_V2 R13, R4, R75, -RZ ;  /* 0x0000004b040d7231 */ /* 0x000fe400003000ff */
[----:B------:R-:W-:Y:S01]  /*a530*/  HMUL2.BF16_V2 R75, R7, R74 ;  /* 0x0000004a074b7232 */ /* 0x000fe20000200000 */
[----:B------:R-:W-:Y:S01]  /*a540*/  BSSY.RECONVERGENT B1, `(.L_x_16780) ;  /* 0x0000026000017945 */ /* 0x000fe20003800200 */
[--C-:B------:R-:W-:Y:S01]  /*a550*/  FADD.FTZ R12, R12, R9.reuse ;  /* 0x000000090c0c7221 */ /* 0x100fe20000010000 */
[C---:B------:R-:W-:Y:S01]  /*a560*/  PRMT R9, R76.reuse, 0x7610, R9 ;  /* 0x000076104c097816 */ /* 0x040fe20000000009 */
[----:B------:R-:W-:Y:S01]  /*a570*/  FADD.FTZ R11, R11, R78 ;  /* 0x0000004e0b0b7221 */ /* 0x000fe20000010000 */
[----:B------:R-:W-:Y:S02]  /*a580*/  PRMT R10, R76, 0x7632, R10 ;  /* 0x000076324c0a7816 */ /* 0x000fe4000000000a */
[----:B------:R-:W-:-:S02]  /*a590*/  PRMT R74, R13, 0x7632, R74 ;  /* 0x000076320d4a7816 */ /* 0x000fc4000000004a */
        /* <DEDUP_REMOVED lines=32> */
.L_x_16781:
[----:B------:R-:W-:Y:S05]  /*a7a0*/  BSYNC.RECONVERGENT B1 ;  /* 0x0000000000017941 */ /* 0x000fea0003800200 */
.L_x_16780:
[----:B------:R-:W-:Y:S01]  /*a7b0*/  SHF.L.U32 R9, R9, 0x10, RZ ;  /* 0x0000001009097819 */ /* 0x000fe200000006ff */
[----:B------:R-:W-:Y:S01]  /*a7c0*/  IMAD.U32 R10, R10, 0x10000, RZ ;  /* 0x000100000a0a7824 */ /* 0x000fe200078e00ff */
[----:B------:R-:W-:Y:S01]  /*a7d0*/  SHF.L.U32 R74, R74, 0x10, RZ ;  /* 0x000000104a4a7819 */ /* 0x000fe200000006ff */
[----:B------:R-:W-:Y:S02]  /*a7e0*/  IMAD.U32 R13, R13, 0x10000, RZ ;  /* 0x000100000d0d7824 */ /* 0x000fe400078e00ff */
[----:B------:R-:W-:Y:S02]  /*a7f0*/  HFMA2.BF16_V2 R72, R5, R72, -RZ ;  /* 0x0000004805487231 */ /* 0x000fe400003000ff */
[----:B------:R-:W-:Y:S01]  /*a800*/  FADD.FTZ R9, R9, R10 ;  /* 0x0000000a09097221 */ /* 0x000fe20000010000 */
[----:B------:R-:W-:Y:S02]  /*a810*/  HMUL2.BF16_V2 R71, R4, R71 ;  /* 0x0000004704477232 */ /* 0x000fe40000200000 */
[----:B------:R-:W-:Y:S01]  /*a820*/  FADD.FTZ R74, R13, R74 ;  /* 0x0000004a0d4a7221 */ /* 0x000fe20000010000 */
[----:B------:R-:W-:Y:S01]  /*a830*/  IMAD.U32 R75, R75, 0x10000, RZ ;  /* 0x000100004b4b7824 */ /* 0x000fe200078e00ff */
[----:B------:R-:W-:Y:S01]  /*a840*/  PRMT R10, R72, 0x7610, R10 ;  /* 0x00007610480a7816 */ /* 0x000fe2000000000a */
[----:B------:R-:W-:Y:S01]  /*a850*/  IMAD.U32 R76, R76, 0x10000, RZ ;  /* 0x000100004c4c7824 */ /* 0x000fe200078e00ff */
[----:B------:R-:W-:Y:S01]  /*a860*/  PRMT R13, R72, 0x7632, R13 ;  /* 0x00007632480d7816 */ /* 0x000fe2000000000d */
[----:B------:R-:W-:Y:S01]  /*a870*/  FADD.FTZ R74, R9, R74 ;  /* 0x0000004a094a7221 */ /* 0x000fe20000010000 */
[----:B------:R-:W-:Y:S01]  /*a880*/  PRMT R72, R71, 0x7632, R72 ;  /* 0x0000763247487816 */ /* 0x000fe20000000048 */
[----:B------:R-:W-:Y:S01]  /*a890*/  FADD.FTZ R75, R75, R76 ;  /* 0x0000004c4b4b7221 */ /* 0x000fe20000010000 */
[----:B------:R-:W-:Y:S01]  /*a8a0*/  SHF.L.U32 R10, R10, 0x10, RZ ;  /* 0x000000100a0a7819 */ /* 0x000fe200000006ff */
[----:B------:R-:W-:Y:S01]  /*a8b0*/  IMAD.U32 R13, R13, 0x10000, RZ ;  /* 0x000100000d0d7824 */ /* 0x000fe200078e00ff */
[----:B------:R-:W-:Y:S01]  /*a8c0*/  SHF.L.U32 R76, R72, 0x10, RZ ;  /* 0x00000010484c7819 */ /* 0x000fe200000006ff */
[----:B------:R-:W-:-:S02]  /*a8d0*/  IMAD.U32 R71, R71, 0x10000, RZ ;  /* 0x0001000047477824 */ /* 0x000fc400078e00ff */
[C---:B------:R-:W-:Y:S02]  /*a8e0*/  HFMA2.BF16_V2 R9, R8.reuse, R73, -RZ ;  /* 0x0000004908097231 */ /* 0x040fe400003000ff */
[----:B------:R-:W-:Y:S01]  /*a8f0*/  FADD.FTZ R72, R10, R13 ;  /* 0x0000000d0a487221 */ /* 0x000fe20000010000 */
[----:B------:R-:W-:Y:S02]  /*a900*/  HMUL2.BF16_V2 R13, R7, R70 ;  /* 0x00000046070d7232 */ /* 0x000fe40000200000 */
[----:B------:R-:W-:Y:S02]  /*a910*/  HFMA2.BF16_V2 R70, R8, R69, -RZ ;  /* 0x0000004508467231 */ /* 0x000fe400003000ff */
        /* <DEDUP_REMOVED lines=19> */
[----:B------:R-:W-:Y:S01]  /*aa50*/  FADD.FTZ R74, R74, R9 ;  /* 0x000000094a4a7221 */ /* 0x000fe20000010000 */
[----:B------:R-:W-:Y:S01]  /*aa60*/  FADD.FTZ R13, R13, R70 ;  /* 0x000000460d0d7221 */ /* 0x000fe20000010000 */
[----:B------:R-:W-:Y:S06]  /*aa70*/  @P0 BRA `(.L_x_16783) ;  /* 0x0000000000780947 */ /* 0x000fec0003800000 */
[C---:B------:R-:W-:Y:S01]  /*aa80*/  VIADD R10, R48.reuse, 0xffffffff ;  /* 0xffffffff300a7836 */ /* 0x040fe20000000000 */
[CC--:B------:R-:W-:Y:S01]  /*aa90*/  ISETP.GE.AND P6, PT, R48.reuse, R3.reuse, PT ;  /* 0x000000033000720c */ /* 0x0c0fe20003fc6270 */
[C---:B------:R-:W-:Y:S01]  /*aaa0*/  VIADD R12, R48.reuse, 0x1 ;  /* 0x00000001300c7836 */ /* 0x040fe20000000000 */
[----:B------:R-:W-:Y:S01]  /*aab0*/  PRMT R9, R67, 0x7632, R9 ;  /* 0x0000763243097816 */ /* 0x000fe20000000009 */
        /* <DEDUP_REMOVED lines=8> */
[-C--:B------:R-:W-:Y:S02]  /*ab40*/  ISETP.GE.AND P2, PT, R12, R3.reuse, PT ;  /* 0x000000030c00720c */ /* 0x080fe40003f46270 */
[----:B------:R-:W-:Y:S02]  /*ab50*/  SEL R10, R9, RZ, !P6 ;  /* 0x000000ff090a7207 */ /* 0x000fe40007000000 */
        /* <DEDUP_REMOVED lines=16> */
.L_x_16783:
[----:B------:R-:W-:Y:S05]  /*ac60*/  BSYNC.RECONVERGENT B1 ;  /* 0x0000000000017941 */ /* 0x000fea0003800200 */
.L_x_16782:
[----:B------:R-:W-:Y:S02]  /*ac70*/  HMUL2.BF16_V2 R9, R5, R68 ;  /* 0x0000004405097232 */ /* 0x000fe40000200000 */
[----:B------:R-:W-:Y:S02]  /*ac80*/  HFMA2.BF16_V2 R11, R4, R67, -RZ ;  /* 0x00000043040b7231 */ /* 0x000fe400003000ff */
[----:B------:R-:W-:Y:S01]  /*ac90*/  FADD.FTZ R36, R13, R36 ;  /* 0x000000240d247221 */ /* 0x000fe20000010000 */
[----:B------:R-:W-:Y:S02]  /*aca0*/  HMUL2.BF16_V2 R13, R7, R66 ;  /* 0x00000042070d7232 */ /* 0x000fe40000200000 */
[----:B------:R-:W-:Y:S01]  /*acb0*/  HFMA2.BF16_V2 R65, R8, R65, -RZ ;  /* 0x0000004108417231 */ /* 0x000fe200003000ff */
[C---:B------:R-:W-:Y:S01]  /*acc0*/  PRMT R10, R9.reuse, 0x7632, R10 ;  /* 0x00007632090a7816 */ /* 0x040fe2000000000a */
[----:B------:R-:W-:Y:S01]  /*acd0*/  IMAD.U32 R9, R9, 0x10000, RZ ;  /* 0x0001000009097824 */ /* 0x000fe200078e00ff */
[----:B------:R-:W-:Y:S01]  /*ace0*/  PRMT R12, R11, 0x7632, R12 ;  /* 0x000076320b0c7816 */ /* 0x000fe2000000000c */
[----:B------:R-:W-:Y:S01]  /*acf0*/  BSSY.RECONVERGENT B1, `(.L_x_16784) ;  /* 0x000002f000017945 */ /* 0x000fe20003800200 */
[----:B------:R-:W-:Y:S01]  /*ad00*/  PRMT R66, R13, 0x7632, R66 ;  /* 0x000076320d427816 */ /* 0x000fe20000000042 */
[----:B------:R-:W-:Y:S01]  /*ad10*/  IMAD.U32 R10, R10, 0x10000, RZ ;  /* 0x000100000a0a7824 */ /* 0x000fe200078e00ff */
[----:B------:R-:W-:Y:S01]  /*ad20*/  SHF.L.U32 R67, R11, 0x10, RZ ;  /* 0x000000100b437819 */ /* 0x000fe200000006ff */
[----:B------:R-:W-:Y:S01]  /*ad30*/  IMAD.U32 R12, R12, 0x10000, RZ ;  /* 0x000100000c0c7824 */ /* 0x000fe200078e00ff */
[----:B------:R-:W-:Y:S01]  /*ad40*/  SHF.L.U32 R66, R66, 0x10, RZ ;  /* 0x0000001042427819 */ /* 0x000fe200000006ff */
[--C-:B------:R-:W-:Y:S01]  /*ad50*/  FADD.FTZ R11, R9, R10.reuse ;  /* 0x0000000a090b7221 */ /* 0x100fe20000010000 */
[----:B------:R-:W-:Y:S01]  /*ad60*/  PRMT R9, R65, 0x7610, R9 ;  /* 0x0000761041097816 */ /* 0x000fe20000000009 */
[----:B------:R-:W-:Y:S01]  /*ad70*/  IMAD.U32 R13, R13, 0x10000, RZ ;  /* 0x000100000d0d7824 */ /* 0x000fe200078e00ff */
[----:B------:R-:W-:Y:S01]  /*ad80*/  PRMT R10, R65, 0x7632, R10 ;  /* 0x00007632410a7816 */ /* 0x000fe2000000000a */
[----:B------:R-:W-:Y:S01]  /*ad90*/  FADD.FTZ R12, R67, R12 ;  /* 0x0000000c430c7221 */ /* 0x000fe20000010000 */
[----:B------:R-:W-:Y:S01]  /*ada0*/  FADD.FTZ R35, R74, R35 ;  /* 0x000000234a237221 */ /* 0x000fe20000010000 */
[----:B------:R-:W-:Y:S01]  /*adb0*/  FADD.FTZ R66, R13, R66 ;  /* 0x000000420d427221 */ /* 0x000fe20000010000 */
[----:B------:R-:W-:-:S02]  /*adc0*/  IMAD.U32 R9, R9, 0x10000, RZ ;  /* 0x0001000009097824 */ /* 0x000fc400078e00ff */
[----:B------:R-:W-:Y:S01]  /*add0*/  FADD.FTZ R11, R11, R12 ;  /* 0x0000000c0b0b7221 */ /* 0x000fe20000010000 */
[----:B------:R-:W-:Y:S01]  /*ade0*/  IMAD.U32 R10, R10, 0x10000, RZ ;  /* 0x000100000a0a7824 */ /* 0x000fe200078e00ff */
        /* <DEDUP_REMOVED lines=31> */
.L_x_16785:
[----:B------:R-:W-:Y:S05]  /*afe0*/  BSYNC.RECONVERGENT B1 ;  /* 0x0000000000017941 */ /* 0x000fea0003800200 */
.L_x_16784:
[----:B------:R-:W-:Y:S02]  /*aff0*/  HMUL2.BF16_V2 R64, R5, R64 ;  /* 0x0000004005407232 */ /* 0x000fe40000200000 */
[----:B------:R-:W-:Y:S02]  /*b000*/  HFMA2.BF16_V2 R13, R4, R63, -RZ ;  /* 0x0000003f040d7231 */ /* 0x000fe400003000ff */
[----:B------:R-:W-:Y:S01]  /*b010*/  FADD.FTZ R10, R9, R10 ;  /* 0x0000000a090a7221 */ /* 0x000fe20000010000 */
[----:B------:R-:W-:Y:S02]  /*b020*/  HMUL2.BF16_V2 R63, R7, R62 ;  /* 0x0000003e073f7232 */ /* 0x000fe40000200000 */
[----:B------:R-:W-:Y:S01]  /*b030*/  HFMA2.BF16_V2 R61, R8, R61, -RZ ;  /* 0x0000003d083d7231 */ /* 0x000fe200003000ff */
[C---:B------:R-:W-:Y:S01]  /*b040*/  PRMT R9, R64.reuse, 0x7610, R9 ;  /* 0x0000761040097816 */ /* 0x040fe20000000009 */
[C---:B------:R-:W-:Y:S01]  /*b050*/  IMAD.U32 R65, R13.reuse, 0x10000, RZ ;  /* 0x000100000d417824 */ /* 0x040fe200078e00ff */
[----:B------:R-:W-:Y:S01]  /*b060*/  PRMT R12, R64, 0x7632, R12 ;  /* 0x00007632400c7816 */ /* 0x000fe2000000000c */
[----:B------:R-:W-:Y:S01]  /*b070*/  BSSY.RECONVERGENT B1, `(.L_x_16786) ;  /* 0x0000030000017945 */ /* 0x000fe20003800200 */
[----:B------:R-:W-:Y:S01]  /*b080*/  PRMT R62, R13, 0x7632, R62 ;  /* 0x000076320d3e7816 */ /* 0x000fe2000000003e */
[----:B------:R-:W-:Y:S01]  /*b090*/  FADD.FTZ R11, R11, R66 ;  /* 0x000000420b0b7221 */ /* 0x000fe20000010000 */
        /* <DEDUP_REMOVED lines=45> */
.L_x_16787:
[----:B------:R-:W-:Y:S05]  /*b370*/  BSYNC.RECONVERGENT B1 ;  /* 0x0000000000017941 */ /* 0x000fea0003800200 */
.L_x_16786:
[----:B------:R-:W-:Y:S02]  /*b380*/  HMUL2.BF16_V2 R60, R5, R60 ;  /* 0x0000003c053c7232 */ /* 0x000fe40000200000 */
[----:B------:R-:W-:Y:S02]  /*b390*/  HFMA2.BF16_V2 R59, R4, R59, -RZ ;  /* 0x0000003b043b7231 */ /* 0x000fe400003000ff */
[----:B------:R-:W-:Y:S01]  /*b3a0*/  HMUL2.BF16_V2 R61, R7, R58 ;  /* 0x0000003a073d7232 */ /* 0x000fe20000200000 */
[----:B------:R-:W-:Y:S01]  /*b3b0*/  BSSY.RECONVERGENT B1, `(.L_x_16788) ;  /* 0x0000026000017945 */ /* 0x000fe20003800200 */
[----:B------:R-:W-:Y:S01]  /*b3c0*/  FADD.FTZ R12, R9, R12 ;  /* 0x0000000c090c7221 */ /* 0x000fe20000010000 */
[C---:B------:R-:W-:Y:S01]  /*b3d0*/  PRMT R9, R60.reuse, 0x7610, R9 ;  /* 0x000076103c097816 */ /* 0x040fe20000000009 */
        /* <DEDUP_REMOVED lines=35> */
.L_x_16789:
[----:B------:R-:W-:Y:S05]  /*b610*/  BSYNC.RECONVERGENT B1 ;  /* 0x0000000000017941 */ /* 0x000fea0003800200 */
.L_x_16788:
[----:B------:R-:W-:Y:S01]  /*b620*/  SHF.L.U32 R58, R58, 0x10, RZ ;  /* 0x000000103a3a7819 */ /* 0x000fe200000006ff */
[----:B------:R-:W-:Y:S02]  /*b630*/  IMAD.U32 R9, R9, 0x10000, RZ ;  /* 0x0001000009097824 */ /* 0x000fe400078e00ff */
[----:B------:R-:W-:Y:S02]  /*b640*/  HFMA2.BF16_V2 R56, R5, R56, -RZ ;  /* 0x0000003805387231 */ /* 0x000fe400003000ff */
[----:B------:R-:W-:Y:S01]  /*b650*/  IMAD.U32 R59, R59, 0x10000, RZ ;  /* 0x000100003b3b7824 */ /* 0x000fe200078e00ff */
[----:B------:R-:W-:Y:S01]  /*b660*/  SHF.L.U32 R61, R61, 0x10, RZ ;  /* 0x000000103d3d7819 */ /* 0x000fe200000006ff */
[----:B------:R-:W-:Y:S01]  /*b670*/  FADD.FTZ R9, R9, R58 ;  /* 0x0000003a09097221 */ /* 0x000fe20000010000 */
[----:B------:R-:W-:Y:S01]  /*b680*/  HMUL2.BF16_V2 R58, R4, R55 ;  /* 0x00000037043a7232 */ /* 0x000fe20000200000 */
[----:B------:R-:W-:Y:S01]  /*b690*/  PRMT R55, R56, 0x7610, R55 ;  /* 0x0000761038377816 */ /* 0x000fe20000000037 */
[----:B------:R-:W-:Y:S01]  /*b6a0*/  IMAD.U32 R60, R60, 0x10000, RZ ;  /* 0x000100003c3c7824 */ /* 0x000fe200078e00ff */
[----:B------:R-:W-:Y:S01]  /*b6b0*/  PRMT R56, R56, 0x7632, R56 ;  /* 0x0000763238387816 */ /* 0x000fe20000000038 */
[----:B------:R-:W-:-:S02]  /*b6c0*/  IMAD.U32 R62, R62, 0x10000, RZ ;  /* 0x000100003e3e7824 */ /* 0x000fc400078e00ff */
[----:B------:R-:W-:Y:S02]  /*b6d0*/  HMUL2.BF16_V2 R54, R7, R54 ;  /* 0x0000003607367232 */ /* 0x000fe40000200000 */
[----:B------:R-:W-:Y:S01]  /*b6e0*/  FADD.FTZ R60, R59, R60 ;  /* 0x0000003c3b3c7221 */ /* 0x000fe20000010000 */
[----:B------:R-:W-:Y:S01]  /*b6f0*/  SHF.L.U32 R56, R56, 0x10, RZ ;  /* 0x0000001038387819 */ /* 0x000fe200000006ff */
[----:B------:R-:W-:Y:S01]  /*b700*/  IMAD.U32 R55, R55, 0x10000, RZ ;  /* 0x0001000037377824 */ /* 0x000fe200078e00ff */
[C---:B------:R-:W-:Y:S01]  /*b710*/  PRMT R59, R58.reuse, 0x7632, R59 ;  /* 0x000076323a3b7816 */ /* 0x040fe2000000003b */
[----:B------:R-:W-:Y:S01]  /*b720*/  FADD.FTZ R61, R61, R62 ;  /* 0x0000003e3d3d7221 */ /* 0x000fe20000010000 */
[----:B------:R-:W-:Y:S02]  /*b730*/  IMAD.U32 R62, R58, 0x10000, RZ ;  /* 0x000100003a3e7824 */ /* 0x000fe400078e00ff */
[----:B------:R-:W-:Y:S01]  /*b740*/  FADD.FTZ R60, R9, R60 ;  /* 0x0000003c093c7221 */ /* 0x000fe20000010000 */
[----:B------:R-:W-:Y:S01]  /*b750*/  FADD.FTZ R58, R55, R56 ;  /* 0x00000038373a7221 */ /* 0x000fe20000010000 */
[----:B------:R-:W-:-:S02]  /*b760*/  IMAD.U32 R59, R59, 0x10000, RZ ;  /* 0x000100003b3b7824 */ /* 0x000fc400078e00ff */
[C---:B------:R-:W-:Y:S01]  /*b770*/  HFMA2.BF16_V2 R9, R8.reuse, R57, -RZ ;  /* 0x0000003908097231 */ /* 0x040fe200003000ff */
[----:B------:R-:W-:Y:S01]  /*b780*/  PRMT R55, R54, 0x7632, R55 ;  /* 0x0000763236377816 */ /* 0x000fe20000000037 */
[----:B------:R-:W-:Y:S02]  /*b790*/  HFMA2.BF16_V2 R56, R8, R53, -RZ ;  /* 0x0000003508387231 */ /* 0x000fe400003000ff */
[----:B------:R-:W-:Y:S01]  /*b7a0*/  FADD.FTZ R59, R62, R59 ;  /* 0x0000003b3e3b7221 */ /* 0x000fe20000010000 */
[----:B------:R-:W-:Y:S01]  /*b7b0*/  SHF.L.U32 R62, R54, 0x10, RZ ;  /* 0x00000010363e7819 */ /* 0x000fe200000006ff */
        /* <DEDUP_REMOVED lines=23> */
[C---:B------:R-:W-:Y:S01]  /*b930*/  IADD3 R10, PT, PT, R48.reuse, -0x2, RZ ;  /* 0xfffffffe300a7810 */ /* 0x040fe20007ffe0ff */
[----:B------:R-:W-:Y:S01]  /*b940*/  VIADD R12, R48, 0xffffffff ;  /* 0xffffffff300c7836 */ /* 0x000fe20000000000 */
[-C--:B------:R-:W-:Y:S01]  /*b950*/  ISETP.GE.AND P6, PT, R6, R3.reuse, PT ;  /* 0x000000030600720c */ /* 0x080fe20003fc6270 */
[----:B------:R-:W-:Y:S01]  /*b960*/  VIADD R6, R48, 0x4 ;  /* 0x0000000430067836 */ /* 0x000fe20000000000 */
[-C--:B------:R-:W-:Y:S01]  /*b970*/  ISETP.GE.AND P5, PT, R10, R3.reuse, PT ;  /* 0x000000030a00720c */ /* 0x080fe20003fa6270 */
[----:B------:R-:W-:Y:S01]  /*b980*/  VIADD R10, R48, 0x1 ;  /* 0x00000001300a7836 */ /* 0x000fe20000000000 */
[-C--:B------:R-:W-:Y:S01]  /*b990*/  ISETP.GE.AND P4, PT, R12, R3.reuse, PT ;  /* 0x000000030c00720c */ /* 0x080fe20003f86270 */
[C---:B------:R-:W-:Y:S01]  /*b9a0*/  VIADD R54, R48.reuse, 0x3 ;  /* 0x0000000330367836 */ /* 0x040fe20000000000 */
[----:B------:R-:W-:Y:S02]  /*b9b0*/  IADD3 R12, PT, PT, R48, 0x2, RZ ;  /* 0x00000002300c7810 */ /* 0x000fe40007ffe0ff */
[----:B------:R-:W-:-:S02]  /*b9c0*/  ISETP.GE.AND P0, PT, R6, R3, PT ;  /* 0x000000030600720c */ /* 0x000fc40003f06270 */
[-C--:B------:R-:W-:Y:S02]  /*b9d0*/  ISETP.GE.AND P3, PT, R10, R3.reuse, PT ;  /* 0x000000030a00720c */ /* 0x080fe40003f66270 */
[----:B------:R-:W-:Y:S02]  /*b9e0*/  SEL R6, R51, RZ, !P6 ;  /* 0x000000ff33067207 */ /* 0x000fe40007000000 */
        /* <DEDUP_REMOVED lines=18> */
.L_x_16791:
[----:B------:R-:W-:Y:S05]  /*bb10*/  BSYNC.RECONVERGENT B1 ;  /* 0x0000000000017941 */ /* 0x000fea0003800200 */
.L_x_16790:
[----:B------:R-:W-:Y:S02]  /*bb20*/  HFMA2.BF16_V2 R6, R4, R50, -RZ ;  /* 0x0000003204067231 */ /* 0x000fe400003000ff */
[----:B------:R-:W-:Y:S02]  /*bb30*/  HMUL2.BF16_V2 R5, R5, R51 ;  /* 0x0000003305057232 */ /* 0x000fe40000200000 */
[----:B------:R-:W-:Y:S02]  /*bb40*/  HFMA2.BF16_V2 R10, R8, R52, -RZ ;  /* 0x00000034080a7231 */ /* 0x000fe400003000ff */
[----:B------:R-:W-:Y:S01]  /*bb50*/  HMUL2.BF16_V2 R49, R7, R49 ;  /* 0x0000003107317232 */ /* 0x000fe20000200000 */
[----:B------:R-:W-:Y:S01]  /*bb60*/  IADD3 R42, P1, PT, R42, 0x10, RZ ;  /* 0x000000102a2a7810 */ /* 0x000fe20007f3e0ff */
[----:B------:R-:W-:Y:S01]  /*bb70*/  VIADD R48, R48, 0x80 ;  /* 0x0000008030307836 */ /* 0x000fe20000000000 */
[C---:B------:R-:W-:Y:S01]  /*bb80*/  PRMT R7, R6.reuse, 0x7632, R7 ;  /* 0x0000763206077816 */ /* 0x040fe20000000007 */
[----:B------:R-:W-:Y:S01]  /*bb90*/  IMAD.U32 R6, R6, 0x10000, RZ ;  /* 0x0001000006067824 */ /* 0x000fe200078e00ff */
[----:B------:R-:W-:Y:S01]  /*bba0*/  PRMT R4, R5, 0x7610, R4 ;  /* 0x0000761005047816 */ /* 0x000fe20000000004 */
[----:B------:R-:W-:Y:S01]  /*bbb0*/  IMAD.X R47, RZ, RZ, R47, P1 ;  /* 0x000000ffff2f7224 */ /* 0x000fe200008e062f */
[----:B------:R-:W-:-:S02]  /*bbc0*/  SHF.L.U32 R7, R7, 0x10, RZ ;  /* 0x0000001007077819 */ /* 0x000fc400000006ff */
[----:B------:R-:W-:Y:S02]  /*bbd0*/  PRMT R5, R5, 0x7632, R5 ;  /* 0x0000763205057816 */ /* 0x000fe40000000005 */
[C---:B------:R-:W-:Y:S01]  /*bbe0*/  PRMT R8, R49.reuse, 0x7610, R8 ;  /* 0x0000761031087816 */ /* 0x040fe20000000008 */
[----:B------:R-:W-:Y:S01]  /*bbf0*/  FADD.FTZ R6, R6, R7 ;  /* 0x0000000706067221 */ /* 0x000fe20000010000 */
[----:B------:R-:W-:Y:S01]  /*bc00*/  PRMT R9, R49, 0x7632, R9 ;  /* 0x0000763231097816 */ /* 0x000fe20000000009 */
[----:B------:R-:W-:Y:S01]  /*bc10*/  IMAD.U32 R12, R5, 0x10000, RZ ;  /* 0x00010000050c7824 */ /* 0x000fe200078e00ff */
[----:B------:R-:W-:Y:S01]  /*bc20*/  SHF.L.U32 R11, R4, 0x10, RZ ;  /* 0x00000010040b7819 */ /* 0x000fe200000006ff */
[----:B------:R-:W-:Y:S01]  /*bc30*/  VIADD R7, R45, 0x3 ;  /* 0x000000032d077836 */ /* 0x000fe20000000000 */
[----:B------:R-:W-:Y:S01]  /*bc40*/  PRMT R4, R10, 0x7632, R4 ;  /* 0x000076320a047816 */ /* 0x000fe20000000004 */
[----:B------:R-:W-:Y:S01]  /*bc50*/  IMAD.U32 R8, R8, 0x10000, RZ ;  /* 0x0001000008087824 */ /* 0x000fe200078e00ff */
[----:B------:R-:W-:Y:S01]  /*bc60*/  SHF.L.U32 R10, R10, 0x10, RZ ;  /* 0x000000100a0a7819 */ /* 0x000fe200000006ff */
[----:B------:R-:W-:-:S02]  /*bc70*/  IMAD.U32 R9, R9, 0x10000, RZ ;  /* 0x0001000009097824 */ /* 0x000fc400078e00ff */
[----:B------:R-:W-:Y:S01]  /*bc80*/  FADD.FTZ R11, R11, R12 ;  /* 0x0000000c0b0b7221 */ /* 0x000fe20000010000 */
[----:B------:R-:W-:Y:S01]  /*bc90*/  ISETP.GE.AND P0, PT, R7, R32, PT ;  /* 0x000000200700720c */ /* 0x000fe20003f06270 */
[----:B------:R-:W-:Y:S02]  /*bca0*/  IMAD.U32 R5, R4, 0x10000, RZ ;  /* 0x0001000004057824 */ /* 0x000fe400078e00ff */
[----:B------:R-:W-:Y:S01]  /*bcb0*/  FADD.FTZ R9, R8, R9 ;  /* 0x0000000908097221 */ /* 0x000fe20000010000 */
[----:B------:R-:W-:Y:S01]  /*bcc0*/  FADD.FTZ R6, R11, R6 ;  /* 0x000000060b067221 */ /* 0x000fe20000010000 */
[----:B------:R-:W-:Y:S01]  /*bcd0*/  IADD3 R99, PT, PT, R99, 0x4, RZ ;  /* 0x0000000463637810 */ /* 0x000fe20007ffe0ff */
[----:B------:R-:W-:Y:S01]  /*bce0*/  FADD.FTZ R5, R10, R5 ;  /* 0x000000050a057221 */ /* 0x000fe20000010000 */
[----:B------:R-:W-:Y:S02]  /*bcf0*/  VIADD R45, R45, 0x4 ;  /* 0x000000042d2d7836 */ /* 0x000fe40000000000 */
[----:B------:R-:W-:Y:S01]  /*bd00*/  FADD.FTZ R6, R6, R9 ;  /* 0x0000000906067221 */ /* 0x000fe20000010000 */
[----:B------:R-:W-:-:S03]  /*bd10*/  IADD3 R44, PT, PT, R44, 0x200, RZ ;  /* 0x000002002c2c7810 */ /* 0x000fc60007ffe0ff */
[----:B------:R-:W-:-:S04]  /*bd20*/  FADD.FTZ R6, R6, R5 ;  /* 0x0000000506067221 */ /* 0x000fc80000010000 */
[----:B------:R-:W-:Y:S01]  /*bd30*/  FADD.FTZ R41, R6, R41 ;  /* 0x0000002906297221 */ /* 0x000fe20000010000 */
[----:B------:R-:W-:Y:S06]  /*bd40*/  @!P0 BRA `(.L_x_16792) ;  /* 0xffffffa0003c8947 */ /* 0x000fec000383ffff */
.L_x_16743:
[----:B---34-:R-:W-:Y:S05]  /*bd50*/  BSYNC.RECONVERGENT B0 ;  /* 0x0000000000007941 */ /* 0x018fea0003800200 */
.L_x_16742:
[----:B------:R-:W1:Y:S01]  /*bd60*/  SHFL.BFLY PT, R5, R18, 0x2, 0x1f ;  /* 0x0c401f0012057f89 */ /* 0x000e6200000e0000 */
[----:B------:R-:W-:Y:S01]  /*bd70*/  SHF.R.U32.HI R14, RZ, 0x2, R14 ;  /* 0x00000002ff0e7819 */ /* 0x000fe2000001160e */
[----:B------:R-:W3:Y:S01]  /*bd80*/  S2UR UR5, SR_CgaCtaId ;  /* 0x00000000000579c3 */ /* 0x000ee20000008800 */
[----:B------:R-:W-:Y:S01]  /*bd90*/  UMOV UR4, 0x400 ;  /* 0x0000040000047882 */ /* 0x000fe20000000000 */
[----:B------:R-:W4:Y:S01]  /*bda0*/  SHFL.BFLY PT, R4, R43, 0x2, 0x1f ;  /* 0x0c401f002b047f89 */ /* 0x000f2200000e0000 */
[----:B------:R-:W-:Y:S01]  /*bdb0*/  UIADD3 UR4, UPT, UPT, UR4, 0x1a0, URZ ;  /* 0x000001a004047890 */ /* 0x000fe2000fffe0ff */
[----:B------:R-:W-:Y:S01]  /*bdc0*/  IMAD R47, R15, 0xc0, R14 ;  /* 0x000000c00f2f7824 */ /* 0x000fe200078e020e */
[----:B------:R-:W-:Y:S01]  /*bdd0*/  BSSY.RECONVERGENT B0, `(.L_x_16793) ;  /* 0x0000084000007945 */ /* 0x000fe20003800200 */
[----:B------:R-:W5:Y:S01]  /*bde0*/  SHFL.BFLY PT, R3, R16, 0x2, 0x1f ;  /* 0x0c401f0010037f89 */ /* 0x000f6200000e0000 */
[C---:B------:R-:W-:Y:S02]  /*bdf0*/  LOP3.LUT P0, RZ, R0.reuse, 0x3c3, RZ, 0xc0, !PT ;  /* 0x000003c300ff7812 */ /* 0x040fe4000780c0ff */
[C---:B------:R-:W-:Y:S01]  /*be00*/  LOP3.LUT P1, RZ, R0.reuse, 0x3e3, RZ, 0xc0, !PT ;  /* 0x000003e300ff7812 */ /* 0x040fe2000782c0ff */
[----:B------:R-:W5:Y:S01]  /*be10*/  SHFL.BFLY PT, R6, R17, 0x2, 0x1f ;  /* 0x0c401f0011067f89 */ /* 0x000f6200000e0000 */
[----:B------:R-:W-:-:S03]  /*be20*/  ISETP.GT.U32.AND P3, PT, R0, 0x1f, PT ;  /* 0x0000001f0000780c */ /* 0x000fc60003f64070 */
[----:B--2---:R-:W2:Y:S04]  /*be30*/  SHFL.BFLY PT, R8, R19, 0x2, 0x1f ;  /* 0x0c401f0013087f89 */ /* 0x004ea800000e0000 */
[----:B------:R-:W2:Y:S04]  /*be40*/  SHFL.BFLY PT, R7, R20, 0x2, 0x1f ;  /* 0x0c401f0014077f89 */ /* 0x000ea800000e0000 */
[----:B0-----:R-:W0:Y:S01]  /*be50*/  SHFL.BFLY PT, R9, R22, 0x2, 0x1f ;  /* 0x0c401f0016097f89 */ /* 0x001e2200000e0000 */
[----:B-1----:R-:W-:Y:S01]  /*be60*/  FADD.FTZ R18, R5, R18 ;  /* 0x0000001205127221 */ /* 0x002fe20000010000 */
[----:B------:R-:W-:Y:S01]  /*be70*/  LOP3.LUT R5, R0, 0x3, RZ, 0xc0, !PT ;  /* 0x0000000300057812 */ /* 0x000fe200078ec0ff */
[----:B---3--:R-:W-:Y:S01]  /*be80*/  ULEA UR4, UR5, UR4, 0x18 ;  /* 0x0000000405047291 */ /* 0x008fe2000f8ec0ff */
[----:B------:R-:W1:Y:S01]  /*be90*/  SHFL.BFLY PT, R11, R24, 0x2, 0x1f ;  /* 0x0c401f00180b7f89 */ /* 0x000e6200000e0000 */
[----:B----4-:R-:W-:Y:S01]  /*bea0*/  FADD.FTZ R4, R4, R43 ;  /* 0x0000002b04047221 */ /* 0x010fe20000010000 */
[----:B------:R-:W-:-:S02]  /*beb0*/  ISETP.NE.AND P2, PT, R5, RZ, PT ;  /* 0x000000ff0500720c */ /* 0x000fc40003f45270 */
[----:B------:R-:W3:Y:S01]  /*bec0*/  SHFL.BFLY PT, R15, R28, 0x2, 0x1f ;  /* 0x0c401f001c0f7f89 */ /* 0x000ee200000e0000 */
[----:B-----5:R-:W-:Y:S01]  /*bed0*/  FADD.FTZ R16, R3, R16 ;  /* 0x0000001003107221 */ /* 0x020fe20000010000 */
[----:B------:R-:W-:Y:S01]  /*bee0*/  LEA R47, R47, UR4, 0x2 ;  /* 0x000000042f2f7c11 */ /* 0x000fe2000f8e10ff */
[----:B------:R-:W-:Y:S01]  /*bef0*/  FADD.FTZ R6, R6, R17 ;  /* 0x0000001106067221 */ /* 0x000fe20000010000 */
[----:B------:R-:W4:Y:S01]  /*bf00*/  SHFL.BFLY PT, R10, R21, 0x2, 0x1f ;  /* 0x0c401f00150a7f89 */ /* 0x000f2200000e0000 */
[----:B--2---:R-:W-:-:S03]  /*bf10*/  FADD.FTZ R8, R8, R19 ;  /* 0x0000001308087221 */ /* 0x004fc60000010000 */
[----:B------:R-:W2:Y:S01]  /*bf20*/  SHFL.BFLY PT, R12, R23, 0x2, 0x1f ;  /* 0x0c401f00170c7f89 */ /* 0x000ea200000e0000 */
[----:B------:R-:W-:Y:S01]  /*bf30*/  LOP3.LUT R19, R0, 0x3c0, RZ, 0xc0, !PT ;  /* 0x000003c000137812 */ /* 0x000fe200078ec0ff */
[----:B------:R-:W-:Y:S02]  /*bf40*/  FADD.FTZ R20, R7, R20 ;  /* 0x0000001407147221 */ /* 0x000fe40000010000 */
[----:B------:R-:W5:Y:S01]  /*bf50*/  SHFL.BFLY PT, R14, R25, 0x2, 0x1f ;  /* 0x0c401f00190e7f89 */ /* 0x000f6200000e0000 */
[----:B------:R-:W-:Y:S01]  /*bf60*/  ISETP.NE.OR P5, PT, R19, 0x40, P2 ;  /* 0x000000401300780c */ /* 0x000fe200017a5670 */
[----:B0-----:R-:W-:Y:S02]  /*bf70*/  FADD.FTZ R22, R9, R22 ;  /* 0x0000001609167221 */ /* 0x001fe40000010000 */
[----:B------:R-:W0:Y:S01]  /*bf80*/  SHFL.BFLY PT, R13, R26, 0x2, 0x1f ;  /* 0x0c401f001a0d7f89 */ /* 0x000e2200000e0000 */
[----:B-1----:R-:W-:-:S03]  /*bf90*/  FADD.FTZ R24, R11, R24 ;  /* 0x000000180b187221 */ /* 0x002fc60000010000 */
[----:B------:R-:W1:Y:S01]  /*bfa0*/  SHFL.BFLY PT, R30, R27, 0x2, 0x1f ;  /* 0x0c401f001b1e7f89 */ /* 0x000e6200000e0000 */
[----:B---3--:R-:W-:-:S03]  /*bfb0*/  FADD.FTZ R28, R15, R28 ;  /* 0x0000001c0f1c7221 */ /* 0x008fc60000010000 */
[----:B------:R-:W3:Y:S01]  /*bfc0*/  SHFL.BFLY PT, R32, R29, 0x2, 0x1f ;  /* 0x0c401f001d207f89 */ /* 0x000ee200000e0000 */
[----:B------:R-:W-:-:S03]  /*bfd0*/  LOP3.LUT R15, R0, 0x3e0, RZ, 0xc0, !PT ;  /* 0x000003e0000f7812 */ /* 0x000fc600078ec0ff */
[----:B------:R-:W3:Y:S01]  /*bfe0*/  SHFL.BFLY PT, R42, R33, 0x2, 0x1f ;  /* 0x0c401f00212a7f89 */ /* 0x000ee200000e0000 */
[----:B----4-:R-:W-:Y:S01]  /*bff0*/  FADD.FTZ R10, R10, R21 ;  /* 0x000000150a0a7221 */ /* 0x010fe20000010000 */
[----:B------:R-:W-:Y:S02]  /*c000*/  ISETP.NE.OR P4, PT, R15, 0x20, P2 ;  /* 0x000000200f00780c */ /* 0x000fe40001785670 */
[----:B------:R-:W4:Y:S01]  /*c010*/  SHFL.BFLY PT, R31, R34, 0x2, 0x1f ;  /* 0x0c401f00221f7f89 */ /* 0x000f2200000e0000 */
[----:B--2---:R-:W-:-:S03]  /*c020*/  FADD.FTZ R12, R12, R23 ;  /* 0x000000170c0c7221 */ /* 0x004fc60000010000 */
[----:B------:R-:W2:Y:S01]  /*c030*/  SHFL.BFLY PT, R44, R35, 0x2, 0x1f ;  /* 0x0c401f00232c7f89 */ /* 0x000ea200000e0000 */
[----:B-----5:R-:W-:-:S03]  /*c040*/  FADD.FTZ R14, R14, R25 ;  /* 0x000000190e0e7221 */ /* 0x020fc60000010000 */
[----:B------:R-:W5:Y:S01]  /*c050*/  SHFL.BFLY PT, R43, R36, 0x2, 0x1f ;  /* 0x0c401f00242b7f89 */ /* 0x000f6200000e0000 */
[----:B0-----:R-:W-:-:S03]  /*c060*/  FADD.FTZ R26, R13, R26 ;  /* 0x0000001a0d1a7221 */ /* 0x001fc60000010000 */
[----:B------:R-:W0:Y:S01]  /*c070*/  SHFL.BFLY PT, R46, R37, 0x2, 0x1f ;  /* 0x0c401f00252e7f89 */ /* 0x000e2200000e0000 */
[----:B-1----:R-:W-:-:S03]  /*c080*/  FADD.FTZ R30, R30, R27 ;  /* 0x0000001b1e1e7221 */ /* 0x002fc60000010000 */
[----:B------:R-:W1:Y:S01]  /*c090*/  SHFL.BFLY PT, R45, R38, 0x2, 0x1f ;  /* 0x0c401f00262d7f89 */ /* 0x000e6200000e0000 */
[----:B---3--:R-:W-:-:S03]  /*c0a0*/  FADD.FTZ R32, R32, R29 ;  /* 0x0000001d20207221 */ /* 0x008fc60000010000 */
[----:B------:R-:W3:Y:S01]  /*c0b0*/  SHFL.BFLY PT, R48, R39, 0x2, 0x1f ;  /* 0x0c401f0027307f89 */ /* 0x000ee200000e0000 */
[----:B------:R-:W-:-:S03]  /*c0c0*/  FADD.FTZ R42, R42, R33 ;  /* 0x000000212a2a7221 */ /* 0x000fc60000010000 */
[----:B------:R-:W3:Y:S01]  /*c0d0*/  SHFL.BFLY PT, R17, R40, 0x2, 0x1f ;  /* 0x0c401f0028117f89 */ /* 0x000ee200000e0000 */
[----:B----4-:R-:W-:-:S03]  /*c0e0*/  FADD.FTZ R34, R31, R34 ;  /* 0x000000221f227221 */ /* 0x010fc60000010000 */
        /* <DEDUP_REMOVED lines=11> */
[----:B------:R-:W-:Y:S01]  /*c1a0*/  FADD.FTZ R40, R17, R40 ;  /* 0x0000002811287221 */ /* 0x000fe20000010000 */
[----:B----4-:R-:W-:Y:S02]  /*c1b0*/  FADD.FTZ R50, R50, R41 ;  /* 0x0000002932327221 */ /* 0x010fe40000010000 */
        /* <DEDUP_REMOVED lines=10> */
[----:B------:R-:W3:Y:S04]  /*c260*/  SHFL.BFLY PT, R23, R14, 0x1, 0x1f ;  /* 0x0c201f000e177f89 */ /* 0x000ee800000e0000 */
        /* <DEDUP_REMOVED lines=25> */
[----:B---3--:R-:W-:Y:S01]  /*c400*/  FADD.FTZ R37, R44, R37 ;  /* 0x000000252c257221 */ /* 0x008fe20000010000 */
[----:B------:R-:W-:Y:S01]  /*c410*/  BAR.SYNC.DEFER_BLOCKING 0x0 ;  /* 0x0000000000007b1d */ /* 0x000fe20000010000 */
[----:B------:R-:W-:Y:S01]  /*c420*/  FADD.FTZ R4, R43, R4 ;  /* 0x000000042b047221 */ /* 0x000fe20000010000 */
[----:B----4-:R-:W-:Y:S01]  /*c430*/  FADD.FTZ R5, R46, R5 ;  /* 0x000000052e057221 */ /* 0x010fe20000010000 */
[----:B--2---:R-:W-:Y:S01]  /*c440*/  FADD.FTZ R18, R45, R18 ;  /* 0x000000122d127221 */ /* 0x004fe20000010000 */
[----:B-----5:R-:W-:Y:S01]  /*c450*/  FADD.FTZ R7, R48, R7 ;  /* 0x0000000730077221 */ /* 0x020fe20000010000 */
[----:B0-----:R-:W-:Y:S01]  /*c460*/  FADD.FTZ R11, R40, R11 ;  /* 0x0000000b280b7221 */ /* 0x001fe20000010000 */
[----:B-1----:R-:W-:Y:S01]  /*c470*/  FADD.FTZ R50, R50, R39 ;  /* 0x0000002732327221 */ /* 0x002fe20000010000 */
        /* <DEDUP_REMOVED lines=25> */
.L_x_16794:
[----:B------:R-:W-:Y:S05]  /*c610*/  BSYNC.RECONVERGENT B0 ;  /* 0x0000000000007941 */ /* 0x000fea0003800200 */
.L_x_16793:
        /* <DEDUP_REMOVED lines=51> */
.L_x_16796:
[----:B------:R-:W-:Y:S05]  /*c950*/  BSYNC.RECONVERGENT B0 ;  /* 0x0000000000007941 */ /* 0x000fea0003800200 */
.L_x_16795:
        /* <DEDUP_REMOVED lines=27> */
.L_x_16798:
[----:B------:R-:W-:Y:S05]  /*cb10*/  BSYNC.RECONVERGENT B0 ;  /* 0x0000000000007941 */ /* 0x000fea0003800200 */
.L_x_16797:
        /* <DEDUP_REMOVED lines=51> */
.L_x_16800:
[----:B------:R-:W-:Y:S05]  /*ce50*/  BSYNC.RECONVERGENT B0 ;  /* 0x0000000000007941 */ /* 0x000fea0003800200 */
.L_x_16799:
        /* <DEDUP_REMOVED lines=20> */
[----:B------:R-:W-:Y:S02]  /*cfa0*/  F2FP.BF16.F32.PACK_AB R10, R17, R10 ;  /* 0x0000000a110a723e */ /* 0x000fe400000010ff */
[----:B------:R-:W-:Y:S01]  /*cfb0*/  F2FP.BF16.F32.PACK_AB R31, R42, R31 ;  /* 0x0000001f2a1f723e */ /* 0x000fe200000010ff */
[----:B--2---:R-:W-:Y:S01]  /*cfc0*/  UIMAD UR4, UR4, 0xc0, URZ ;  /* 0x000000c0040478a4 */ /* 0x004fe2000f8e02ff */
[----:B------:R-:W-:-:S02]  /*cfd0*/  F2FP.BF16.F32.PACK_AB R34, R37, R34 ;  /* 0x000000222522723e */ /* 0x000fc400000010ff */
[----:B------:R-:W-:Y:S02]  /*cfe0*/  F2FP.BF16.F32.PACK_AB R4, R5, R4 ;  /* 0x000000040504723e */ /* 0x000fe400000010ff */
[----:B------:R-:W-:Y:S02]  /*cff0*/  F2FP.BF16.F32.PACK_AB R7, R7, R18 ;  /* 0x000000120707723e */ /* 0x000fe400000010ff */
[----:B------:R-:W-:Y:S02]  /*d000*/  IADD3 R15, P0, P1, R15, UR4, R2 ;  /* 0x000000040f0f7c10 */ /* 0x000fe4000f91e002 */
[----:B------:R-:W-:Y:S02]  /*d010*/  F2FP.BF16.F32.PACK_AB R11, R50, R11 ;  /* 0x0000000b320b723e */ /* 0x000fe400000010ff */
[----:B------:R-:W-:Y:S02]  /*d020*/  IADD3.X R0, PT, PT, RZ, RZ, RZ, P0, P1 ;  /* 0x000000ffff007210 */ /* 0x000fe400007e24ff */
[----:B---3--:R-:W-:-:S02]  /*d030*/  LEA R2, P0, R15, UR8, 0x1 ;  /* 0x000000080f027c11 */ /* 0x008fc4000f8008ff */
[----:B------:R-:W-:Y:S02]  /*d040*/  PRMT R5, R34, 0x7632, R5 ;  /* 0x0000763222057816 */ /* 0x000fe40000000005 */
[--C-:B------:R-:W-:Y:S02]  /*d050*/  LEA.HI.X R3, R15, UR9, R0.reuse, 0x1, P0 ;  /* 0x000000090f037c11 */ /* 0x100fe400080f0c00 */
[----:B------:R-:W-:Y:S02]  /*d060*/  PRMT R0, R16, 0x7632, R0 ;  /* 0x0000763210007816 */ /* 0x000fe40000000000 */
[----:B------:R-:W-:Y:S01]  /*d070*/  PRMT R15, R10, 0x7632, R15 ;  /* 0x000076320a0f7816 */ /* 0x000fe2000000000f */
        /* <DEDUP_REMOVED lines=10> */
[----:B0-----:R-:W-:Y:S02]  /*d120*/  PRMT R9, R11, 0x7632, R9 ;  /* 0x000076320b097816 */ /* 0x001fe40000000009 */
[----:B-1----:R-:W-:Y:S01]  /*d130*/  PRMT R6, R4, 0x7632, R6 ;  /* 0x0000763204067816 */ /* 0x002fe20000000006 */
        /* <DEDUP_REMOVED lines=20> */
.L_x_16801:
        /* <DEDUP_REMOVED lines=16> */
.L_x_25897:


//--------------------- .text._ZN4vllm25paged_attention_v1_kernelI13__nv_bfloat16S1_Li128ELi32ELi128ELNS_18Fp8KVCacheDataTypeE0ELb0EEEvPT_PKS3_PKT0_S9_ifPKiSB_iPKfiiiSD_SD_iiiii --------------------------
	.section	.text._ZN4vllm25paged_attention_v1_kernelI13__nv_bfloat16S1_Li128ELi32ELi128ELNS_18Fp8KVCacheDataTypeE0ELb0EEEvPT_PKS3_PKT0_S9_ifPKiSB_iPKfiiiSD_SD_iiiii,"ax",@progbits
	.align	128
        .global         _ZN4vllm25paged_attention_v1_kernelI13__nv_bfloat16S1_Li128ELi32ELi128ELNS_18Fp8KVCacheDataTypeE0ELb0EEEvPT_PKS3_PKT0_S9_ifPKiSB_iPKfiiiSD_SD_iiiii
        .type           _ZN4vllm25paged_attention_v1_kernelI13__nv_bfloat16S1_Li128ELi32ELi128ELNS_18Fp8KVCacheDataTypeE0ELb0EEEvPT_PKS3_PKT0_S9_ifPKiSB_iPKfiiiSD_SD_iiiii,@function
        .size           _ZN4vllm25paged_attention_v1_kernelI13__nv_bfloat16S1_Li128ELi32ELi128ELNS_18Fp8KVCacheDataTypeE0ELb0EEEvPT_PKS3_PKT0_S9_ifPKiSB_iPKfiiiSD_SD_iiiii,(.L_x_25898 - _ZN4vllm25paged_attention_v1_kernelI13__nv_bfloat16S1_Li128ELi32ELi128ELNS_18Fp8KVCacheDataTypeE0ELb0EEEvPT_PKS3_PKT0_S9_ifPKiSB_iPKfiiiSD_SD_iiiii)
        .other          _ZN4vllm25paged_attention_v1_kernelI13__nv_bfloat16S1_Li128ELi32ELi128ELNS_18Fp8KVCacheDataTypeE0ELb0EEEvPT_PKS3_PKT0_S9_ifPKiSB_iPKfiiiSD_SD_iiiii,@"STO_CUDA_ENTRY STV_DEFAULT"
_ZN4vllm25paged_attention_v1_kernelI13__nv_bfloat16S1_Li128ELi32ELi128ELNS_18Fp8KVCacheDataTypeE0ELb0EEEvPT_PKS3_PKT0_S9_ifPKiSB_iPKfiiiSD_SD_iiiii:
.text._ZN4vllm25paged_attention_v1_kernelI13__nv_bfloat16S1_Li128ELi32ELi128ELNS_18Fp8KVCacheDataTypeE0ELb0EEEvPT_PKS3_PKT0_S9_ifPKiSB_iPKfiiiSD_SD_iiiii:
[----:B------:R-:W-:Y:S01]  /*0000*/  LDC R1, c[0x0][0x37c] ;  /* 0x0000df00ff017b82 */ /* 0x000fe20000000800 */
[----:B------:R-:W0:Y:S07]  /*0010*/  S2R R0, SR_TID.X ;  /* 0x0000000000007919 */ /* 0x000e2e0000002100 */
[----:B------:R-:W1:Y:S01]  /*0020*/  LDC.64 R2, c[0x0][0x3b0] ;  /* 0x0000ec00ff027b82 */ /* 0x000e620000000a00 */
[----:B------:R-:W2:Y:S01]  /*0030*/  LDCU.64 UR6, c[0x0][0x358] ;  /* 0x00006b00ff0677ac */ /* 0x000ea20008000a00 */
[----:B------:R-:W1:Y:S01]  /*0040*/  S2R R28, SR_CTAID.Y ;  /* 0x00000000001c7919 */ /* 0x000e620000002600 */
[----:B------:R-:W3:Y:S01]  /*0050*/  LDCU UR4, c[0x0][0x3c8] ;  /* 0x00007900ff0477ac */ /* 0x000ee20008000800 */
[----:B------:R-:W4:Y:S04]  /*0060*/  S2R R11, SR_CTAID.X ;  /* 0x00000000000b7919 */ /* 0x000f280000002500 */
[----:B------:R-:W4:Y:S08]  /*0070*/  LDC R15, c[0x0][0x3a0] ;  /* 0x0000e800ff0f7b82 */ /* 0x000f300000000800 */
[----:B------:R-:W4:Y:S01]  /*0080*/  LDC R12, c[0x0][0x370] ;  /* 0x0000dc00ff0c7b82 */ /* 0x000f220000000800 */
[----:B------:R-:W-:Y:S01]  /*0090*/  IMAD.MOV.U32 R30, RZ, RZ, RZ ;  /* 0x000000ffff1e7224 */ /* 0x000fe200078e00ff */
[----:B------:R-:W1:Y:S01]  /*00a0*/  LDCU UR9, c[0x0][0x3cc] ;  /* 0x00007980ff0977ac */ /* 0x000e620008000800 */
[----:B------:R-:W-:Y:S01]  /*00b0*/  IMAD.MOV.U32 R140, RZ, RZ, -0x800001 ;  /* 0xff7fffffff8c7424 */ /* 0x000fe200078e00ff */
[----:B------:R-:W1:Y:S01]  /*00c0*/  LDCU UR14, c[0x0][0x3a4] ;  /* 0x00007480ff0e77ac */ /* 0x000e620008000800 */
[----:B------:R-:W1:Y:S01]  /*00d0*/  LDCU.64 UR12, c[0x0][0x390] ;  /* 0x00007200ff0c77ac */ /* 0x000e620008000a00 */
[----:B0-----:R-:W-:Y:S01]  /*00e0*/  ISETP.GT.U32.AND P1, PT, R0, 0xf, PT ;  /* 0x0000000f0000780c */ /* 0x001fe20003f24070 */
[----:B-1----:R-:W-:-:S05]  /*00f0*/  IMAD.WIDE.U32 R2, R28, 0x4, R2 ;  /* 0x000000041c027825 */ /* 0x002fca00078e0002 */
[----:B--2---:R0:W2:Y:S07]  /*0100*/  LDG.E.CONSTANT R29, desc[UR6][R2.64] ;  /* 0x00000006021d7981 */ /* 0x0040ae000c1e9900 */
[----:B------:R-:W1:Y:S01]  /*0110*/  @!P1 LDC.64 R8, c[0x0][0x388] ;  /* 0x0000e200ff089b82 */ /* 0x000e620000000a00 */
[----:B---3--:R-:W-:Y:S02]  /*0120*/  IMAD R4, R28, UR4, RZ ;  /* 0x000000041c047c24 */ /* 0x008fe4000f8e02ff */
[----:B----4-:R-:W-:-:S02]  /*0130*/  @!P1 IMAD.SHL.U32 R6, R11, 0x80, RZ ;  /* 0x000000800b069824 */ /* 0x010fc400078e00ff */
        /* <DEDUP_REMOVED lines=11> */
[----:B------:R-:W4:Y:S08]  /*01f0*/  I2F.RP R10, R13 ;  /* 0x0000000d000a7306 */ /* 0x000f300000209400 */
[----:B----4-:R-:W0:Y:S02]  /*0200*/  MUFU.RCP R10, R10 ;  /* 0x0000000a000a7308 */ /* 0x010e240000001000 */
[----:B0-----:R-:W-:-:S06]  /*0210*/  VIADD R2, R10, 0xffffffe ;  /* 0x0ffffffe0a027836 */ /* 0x001fcc0000000000 */
[----:B------:R0:W4:Y:S01]  /*0220*/  F2I.FTZ.U32.TRUNC.NTZ R3, R2 ;  /* 0x0000000200037305 */ /* 0x000122000021f000 */
[----:B-1----:R-:W-:Y:S01]  /*0230*/  IABS R8, R12 ;  /* 0x0000000c00087213 */ /* 0x002fe20000000000 */
[----:B0-----:R-:W-:Y:S01]  /*0240*/  IMAD.MOV.U32 R2, RZ, RZ, RZ ;  /* 0x000000ffff027224 */ /* 0x001fe200078e00ff */
[----:B----4-:R-:W-:-:S05]  /*0250*/  IADD3 R14, PT, PT, RZ, -R3, RZ ;  /* 0x80000003ff0e7210 */ /* 0x010fca0007ffe0ff */
        /* <DEDUP_REMOVED lines=8> */
[----:B------:R-:W-:Y:S02]  /*02e0*/  LOP3.LUT R2, R12, R15, RZ, 0x3c, !PT ;  /* 0x0000000f0c027212 */ /* 0x000fe400078e3cff */
[----:B------:R-:W-:Y:S02]  /*02f0*/  @!P2 IADD3 R3, PT, PT, R3, 0x1, RZ ;  /* 0x000000010303a810 */ /* 0x000fe40007ffe0ff */
[----:B------:R-:W-:Y:S02]  /*0300*/  ISETP.GE.AND P3, PT, R2, RZ, PT ;  /* 0x000000ff0200720c */ /* 0x000fe40003f66270 */
[----:B------:R-:W-:-:S05]  /*0310*/  ISETP.NE.AND P2, PT, R15, RZ, PT ;  /* 0x000000ff0f00720c */ /* 0x000fca0003f45270 */
[----:B------:R-:W-:-:S04]  /*0320*/  @P0 VIADD R3, R3, 0x1 ;  /* 0x0000000103030836 */ /* 0x000fc80000000000 */
[----:B------:R-:W-:-:S04]  /*0330*/  IMAD.MOV.U32 R12, RZ, RZ, R3 ;  /* 0x000000ffff0c7224 */ /* 0x000fc800078e0003 */
[----:B------:R-:W-:Y:S01]  /*0340*/  @!P3 IMAD.MOV R12, RZ, RZ, -R12 ;  /* 0x000000ffff0cb224 */ /* 0x000fe200078e0a0c */
[----:B------:R-:W-:Y:S02]  /*0350*/  @!P2 LOP3.LUT R12, RZ, R15, RZ, 0x33, !PT ;  /* 0x0000000fff0ca212 */ /* 0x000fe400078e33ff */
[----:B------:R-:W0:Y:S02]  /*0360*/  LDC.64 R14, c[0x0][0x3c0] ;  /* 0x0000f000ff0e7b82 */ /* 0x000e240000000a00 */
[----:B------:R-:W-:-:S04]  /*0370*/  IABS R13, R12 ;  /* 0x0000000c000d7213 */ /* 0x000fc80000000000 */
[----:B------:R-:W1:Y:S08]  /*0380*/  I2F.RP R8, R13 ;  /* 0x0000000d00087306 */ /* 0x000e700000209400 */
[----:B-1----:R-:W1:Y:S02]  /*0390*/  MUFU.RCP R8, R8 ;  /* 0x0000000800087308 */ /* 0x002e640000001000 */
[----:B-1----:R-:W-:-:S06]  /*03a0*/  IADD3 R2, PT, PT, R8, 0xffffffe, RZ ;  /* 0x0ffffffe08027810 */ /* 0x002fcc0007ffe0ff */
[----:B------:R1:W4:Y:S01]  /*03b0*/  F2I.FTZ.U32.TRUNC.NTZ R3, R2 ;  /* 0x0000000200037305 */ /* 0x000322000021f000 */
[----:B0-----:R-:W-:-:S04]  /*03c0*/  ISETP.NE.U32.AND P0, PT, R14, RZ, PT ;  /* 0x000000ff0e00720c */ /* 0x001fc80003f05070 */
[----:B------:R-:W-:Y:S01]  /*03d0*/  ISETP.NE.AND.EX P0, PT, R15, RZ, PT, P0 ;  /* 0x000000ff0f00720c */ /* 0x000fe20003f05300 */
[----:B-1----:R-:W-:Y:S02]  /*03e0*/  IMAD.MOV.U32 R2, RZ, RZ, RZ ;  /* 0x000000ffff027224 */ /* 0x002fe400078e00ff */
[----:B----4-:R-:W-:-:S04]  /*03f0*/  IMAD.MOV R10, RZ, RZ, -R3 ;  /* 0x000000ffff0a7224 */ /* 0x010fc800078e0a03 */
[----:B------:R-:W-:Y:S01]  /*0400*/  IMAD R9, R10, R13, RZ ;  /* 0x0000000d0a097224 */ /* 0x000fe200078e02ff */
[----:B------:R-:W-:Y:S02]  /*0410*/  IABS R10, R12 ;  /* 0x0000000c000a7213 */ /* 0x000fe40000000000 */
[----:B------:R-:W-:Y:S01]  /*0420*/  IABS R8, R11 ;  /* 0x0000000b00087213 */ /* 0x000fe20000000000 */
[----:B------:R-:W-:-:S04]  /*0430*/  IMAD.HI.U32 R3, R3, R9, R2 ;  /* 0x0000000903037227 */ /* 0x000fc800078e0002 */
[----:B------:R-:W-:Y:S02]  /*0440*/  IMAD.MOV R2, RZ, RZ, -R10 ;  /* 0x000000ffff027224 */ /* 0x000fe400078e0a0a */
[----:B------:R-:W-:-:S04]  /*0450*/  IMAD.HI.U32 R33, R3, R8, RZ ;  /* 0x0000000803217227 */ /* 0x000fc800078e00ff */
[----:B------:R-:W-:Y:S02]  /*0460*/  IMAD R8, R33, R2, R8 ;  /* 0x0000000221087224 */ /* 0x000fe400078e0208 */
[----:B------:R-:W0:Y:S01]  /*0470*/  @P0 LDC.64 R2, c[0x0][0x3c0] ;  /* 0x0000f000ff020b82 */ /* 0x000e220000000a00 */
[----:B------:R-:W1:Y:S02]  /*0480*/  @!P1 S2R R9, SR_CgaCtaId ;  /* 0x0000000000099919 */ /* 0x000e640000008800 */
[----:B------:R-:W-:-:S13]  /*0490*/  ISETP.GT.U32.AND P3, PT, R13, R8, PT ;  /* 0x000000080d00720c */ /* 0x000fda0003f64070 */
[----:B------:R-:W-:-:S04]  /*04a0*/  @!P3 IADD3 R8, PT, PT, R8, -R13, RZ ;  /* 0x8000000d0808b210 */ /* 0x000fc80007ffe0ff */
[----:B------:R-:W-:Y:S02]  /*04b0*/  ISETP.GE.U32.AND P2, PT, R8, R13, PT ;  /* 0x0000000d0800720c */ /* 0x000fe40003f46070 */
[C---:B------:R-:W-:Y:S01]  /*04c0*/  LOP3.LUT R8, R11.reuse, R12, RZ, 0x3c, !PT ;  /* 0x0000000c0b087212 */ /* 0x040fe200078e3cff */
[----:B0-----:R-:W-:Y:S01]  /*04d0*/  @P0 IMAD.WIDE.U32 R2, R11, 0x4, R2 ;  /* 0x000000040b020825 */ /* 0x001fe200078e0002 */
[----:B------:R-:W-:-:S03]  /*04e0*/  SHF.R.U32.HI R31, RZ, 0x5, R0 ;  /* 0x00000005ff1f7819 */ /* 0x000fc60000011600 */
[----:B------:R-:W-:Y:S01]  /*04f0*/  @!P3 VIADD R33, R33, 0x1 ;  /* 0x000000012121b836 */ /* 0x000fe20000000000 */
[----:B------:R-:W-:Y:S01]  /*0500*/  ISETP.GE.AND P4, PT, R8, RZ, PT ;  /* 0x000000ff0800720c */ /* 0x000fe20003f86270 */
[----:B------:R0:W5:Y:S01]  /*0510*/  @P0 LDG.E.CONSTANT R30, desc[UR6][R2.64] ;  /* 0x00000006021e0981 */ /* 0x000162000c1e9900 */
[----:B------:R-:W-:Y:S01]  /*0520*/  @!P1 MOV R8, 0x400 ;  /* 0x0000040000089802 */ /* 0x000fe20000000f00 */
[----:B--2---:R-:W-:-:S05]  /*0530*/  VIADD R10, R29, 0x1f ;  /* 0x0000001f1d0a7836 */ /* 0x004fca0000000000 */
[----:B------:R-:W-:-:S04]  /*0540*/  SHF.R.S32.HI R11, RZ, 0x1f, R10 ;  /* 0x0000001fff0b7819 */ /* 0x000fc8000001140a */
[----:B------:R-:W-:-:S04]  /*0550*/  LEA.HI R11, R11, R10, RZ, 0x5 ;  /* 0x0000000a0b0b7211 */ /* 0x000fc800078f28ff */
[----:B------:R-:W-:Y:S02]  /*0560*/  SHF.R.S32.HI R32, RZ, 0x5, R11 ;  /* 0x00000005ff207819 */ /* 0x000fe4000001140b */
[----:B------:R-:W-:Y:S02]  /*0570*/  @P2 IADD3 R33, PT, PT, R33, 0x1, RZ ;  /* 0x0000000121212810 */ /* 0x000fe40007ffe0ff */
[----:B------:R-:W-:Y:S02]  /*0580*/  ISETP.GE.AND P2, PT, R31, R32, PT ;  /* 0x000000201f00720c */ /* 0x000fe40003f46270 */
[----:B-1----:R-:W-:Y:S02]  /*0590*/  @!P1 LEA R9, R9, R8, 0x18 ;  /* 0x0000000809099211 */ /* 0x002fe400078ec0ff */
[----:B------:R-:W-:-:S03]  /*05a0*/  ISETP.NE.AND P0, PT, R12, RZ, PT ;  /* 0x000000ff0c00720c */ /* 0x000fc60003f05270 */
[----:B------:R-:W-:Y:S01]  /*05b0*/  @!P1 IMAD R9, R0, 0x10, R9 ;  /* 0x0000001000099824 */ /* 0x000fe200078e0209 */
        /* <DEDUP_REMOVED lines=8> */
[----:B------:R-:W2:Y:S01]  /*0640*/  LDCU UR8, c[0x0][0x3b8] ;  /* 0x00007700ff0877ac */ /* 0x000ea20008000800 */
[----:B0-----:R-:W-:Y:S01]  /*0650*/  SHF.R.U32.HI R2, RZ, 0x3, R0 ;  /* 0x00000003ff027819 */ /* 0x001fe20000011600 */
[----:B------:R-:W-:Y:S02]  /*0660*/  HFMA2 R3, -RZ, RZ, 0, 0 ;  /* 0x00000000ff037431 */ /* 0x000fe400000001ff */
[----:B------:R-:W-:Y:S01]  /*0670*/  IMAD.SHL.U32 R140, R0, 0x8, RZ ;  /* 0x00000008008c7824 */ /* 0x000fe200078e00ff */
[----:B------:R-:W0:Y:S01]  /*0680*/  LDCU.64 UR10, c[0x0][0x3a8] ;  /* 0x00007500ff0a77ac */ /* 0x000e220008000a00 */
[----:B------:R-:W-:Y:S01]  /*0690*/  LOP3.LUT R2, R2, 0x7c, RZ, 0xc0, !PT ;  /* 0x0000007c02027812 */ /* 0x000fe200078ec0ff */
[----:B------:R-:W-:Y:S01]  /*06a0*/  IMAD.IADD R138, R0, 0x1, -R29 ;  /* 0x00000001008a7824 */ /* 0x000fe200078e0a1d */
[----:B-----5:R-:W-:Y:S01]  /*06b0*/  FSETP.NEU.FTZ.AND P2, PT, R30, RZ, PT ;  /* 0x000000ff1e00720b */ /* 0x020fe20003f5d000 */
[----:B------:R-:W-:Y:S01]  /*06c0*/  VIADD R137, R0, 0x1 ;  /* 0x0000000100897836 */ /* 0x000fe20000000000 */
[----:B------:R-:W-:Y:S01]  /*06d0*/  LOP3.LUT R140, R140, 0xf8, RZ, 0xc0, !PT ;  /* 0x000000f88c8c7812 */ /* 0x000fe200078ec0ff */
[----:B--2---:R-:W-:Y:S01]  /*06e0*/  IMAD R5, R28, UR8, RZ ;  /* 0x000000081c057c24 */ /* 0x004fe2000f8e02ff */
[----:B------:R-:W2:Y:S03]  /*06f0*/  LDCU UR8, c[0x0][0x3d0] ;  /* 0x00007a00ff0877ac */ /* 0x000ea60008000800 */
[----:B------:R-:W-:Y:S01]  /*0700*/  IMAD.WIDE R2, R5, 0x4, R2 ;  /* 0x0000000405027825 */ /* 0x000fe200078e0202 */
[----:B-1----:R-:W-:-:S02]  /*0710*/  ULEA UR15, UR5, UR4, 0x18 ;  /* 0x00000004050f7291 */ /* 0x002fc4000f8ec0ff */
[----:B------:R-:W-:Y:S01]  /*0720*/  UIADD3 UR4, UPT, UPT, UR4, 0x120, URZ ;  /* 0x0000012004047890 */ /* 0x000fe2000fffe0ff */
[----:B0-----:R-:W-:Y:S01]  /*0730*/  IADD3 R34, P0, PT, R2, UR10, RZ ;  /* 0x0000000a02227c10 */ /* 0x001fe2000ff1e0ff */
[----:B------:R-:W-:Y:S02]  /*0740*/  IMAD.SHL.U32 R2, R0, 0x4, RZ ;  /* 0x0000000400027824 */ /* 0x000fe400078e00ff */
[----:B------:R-:W-:Y:S01]  /*0750*/  ULEA UR4, UR5, UR4, 0x18 ;  /* 0x0000000405047291 */ /* 0x000fe2000f8ec0ff */
[----:B------:R-:W-:Y:S02]  /*0760*/  IADD3.X R35, PT, PT, R3, UR11, RZ, P0, !PT ;  /* 0x0000000b03237c10 */ /* 0x000fe400087fe4ff */
[----:B------:R-:W0:Y:S01]  /*0770*/  LDS.128 R8, [UR15+0x30] ;  /* 0x0000300fff087984 */ /* 0x000e220008000c00 */
[----:B------:R-:W-:-:S03]  /*0780*/  LOP3.LUT R2, R2, 0x7c, RZ, 0xc0, !PT ;  /* 0x0000007c02027812 */ /* 0x000fc600078ec0ff */
[----:B------:R-:W1:Y:S01]  /*0790*/  LDS.128 R4, [UR15+0x80] ;  /* 0x0000800fff047984 */ /* 0x000e620008000c00 */
[----:B--2---:R-:W-:-:S03]  /*07a0*/  IMAD R3, R33, UR8, RZ ;  /* 0x0000000821037c24 */ /* 0x004fc6000f8e02ff */
[----:B------:R-:W2:Y:S04]  /*07b0*/  LDS.128 R12, [UR15+0x40] ;  /* 0x0000400fff0c7984 */ /* 0x000ea80008000c00 */
[----:B------:R-:W3:Y:S04]  /*07c0*/  LDS.128 R20, [UR15+0x50] ;  /* 0x0000500fff147984 */ /* 0x000ee80008000c00 */
[----:B------:R-:W4:Y:S04]  /*07d0*/  LDS.128 R24, [UR15+0x60] ;  /* 0x0000600fff187984 */ /* 0x000f280008000c00 */
[----:B------:R-:W4:Y:S04]  /*07e0*/  LDS.128 R16, [UR15+0x70] ;  /* 0x0000700fff107984 */ /* 0x000f280008000c00 */
[----:B------:R-:W-:Y:S04]  /*07f0*/  LDS.128 R36, [UR15] ;  /* 0x0000000fff247984 */ /* 0x000fe80008000c00 */
[----:B------:R-:W-:Y:S04]  /*0800*/  LDS.128 R40, [UR15+0x10] ;  /* 0x0000100fff287984 */ /* 0x000fe80008000c00 */
[----:B------:R-:W-:Y:S01]  /*0810*/  LDS.128 R44, [UR15+0x20] ;  /* 0x0000200fff2c7984 */ /* 0x000fe20008000c00 */
[C---:B0-----:R-:W-:Y:S01]  /*0820*/  PRMT R66, R8.reuse, 0x7632, R66 ;  /* 0x0000763208427816 */ /* 0x041fe20000000042 */
[----:B------:R-:W-:Y:S01]  /*0830*/  IMAD.U32 R48, R8, 0x10000, RZ ;  /* 0x0001000008307824 */ /* 0x000fe200078e00ff */
[C---:B------:R-:W-:Y:S01]  /*0840*/  PRMT R68, R9.reuse, 0x7632, R68 ;  /* 0x0000763209447816 */ /* 0x040fe20000000044 */
[----:B------:R-:W-:Y:S01]  /*0850*/  IMAD.U32 R49, R9, 0x10000, RZ ;  /* 0x0001000009317824 */ /* 0x000fe200078e00ff */
[C---:B------:R-:W-:Y:S01]  /*0860*/  PRMT R70, R10.reuse, 0x7632, R70 ;  /* 0x000076320a467816 */ /* 0x040fe20000000046 */
[----:B------:R-:W-:Y:S01]  /*0870*/  IMAD.U32 R50, R10, 0x10000, RZ ;  /* 0x000100000a327824 */ /* 0x000fe200078e00ff */
[C---:B------:R-:W-:Y:S01]  /*0880*/  PRMT R72, R11.reuse, 0x7632, R72 ;  /* 0x000076320b487816 */ /* 0x040fe20000000048 */
[C---:B-1----:R-:W-:Y:S01]  /*0890*/  IMAD.U32 R95, R4.reuse, 0x10000, RZ ;  /* 0x00010000045f7824 */ /* 0x042fe200078e00ff */
[----:B------:R-:W-:Y:S01]  /*08a0*/  SHF.L.U32 R51, R11, 0x10, RZ ;  /* 0x000000100b337819 */ /* 0x000fe200000006ff */
[C---:B------:R-:W-:Y:S01]  /*08b0*/  IMAD.U32 R97, R5.reuse, 0x10000, RZ ;  /* 0x0001000005617824 */ /* 0x040fe200078e00ff */
[----:B------:R-:W0:Y:S01]  /*08c0*/  LDS.128 R8, [UR15+0x90] ;  /* 0x0000900fff087984 */ /* 0x000e220008000c00 */
[----:B------:R-:W-:Y:S01]  /*08d0*/  PRMT R106, R4, 0x7632, R106 ;  /* 0x00007632046a7816 */ /* 0x000fe2000000006a */
[----:B------:R-:W-:Y:S01]  /*08e0*/  IMAD.U32 R99, R6, 0x10000, RZ ;  /* 0x0001000006637824 */ /* 0x000fe200078e00ff */
[----:B------:R-:W-:Y:S01]  /*08f0*/  PRMT R108, R5, 0x7632, R108 ;  /* 0x00007632056c7816 */ /* 0x000fe2000000006c */
[----:B--2---:R-:W-:Y:S01]  /*0900*/  IMAD.U32 R52, R12, 0x10000, RZ ;  /* 0x000100000c347824 */ /* 0x004fe200078e00ff */
[----:B------:R-:W-:Y:S01]  /*0910*/  PRMT R110, R6, 0x7632, R110 ;  /* 0x00007632066e7816 */ /* 0x000fe2000000006e */
[----:B------:R-:W-:Y:S01]  /*0920*/  IMAD.U32 R53, R13, 0x10000, RZ ;  /* 0x000100000d357824 */ /* 0x000fe200078e00ff */
[C---:B------:R-:W-:Y:S01]  /*0930*/  PRMT R111, R7.reuse, 0x7632, R111 ;  /* 0x00007632076f7816 */ /* 0x040fe2000000006f */
[----:B------:R-:W-:Y:S01]  /*0940*/  IMAD.U32 R67, R14, 0x10000, RZ ;  /* 0x000100000e437824 */ /* 0x000fe200078e00ff */
[----:B------:R-:W-:Y:S01]  /*0950*/  SHF.L.U32 R101, R7, 0x10, RZ ;  /* 0x0000001007657819 */ /* 0x000fe200000006ff */
[----:B---3--:R-:W-:Y:S01]  /*0960*/  IMAD.U32 R71, R20, 0x10000, RZ ;  /* 0x0001000014477824 */ /* 0x008fe200078e00ff */
[----:B------:R-:W1:Y:S01]  /*0970*/  LDS.128 R4, [UR15+0xe0] ;  /* 0x0000e00fff047984 */ /* 0x000e620008000c00 */
[----:B------:R-:W-:Y:S01]  /*0980*/  PRMT R74, R12, 0x7632, R74 ;  /* 0x000076320c4a7816 */ /* 0x000fe2000000004a */
[----:B------:R-:W-:Y:S01]  /*0990*/  IMAD.U32 R73, R21, 0x10000, RZ ;  /* 0x0001000015497824 */ /* 0x000fe200078e00ff */
[----:B------:R-:W-:Y:S01]  /*09a0*/  PRMT R76, R13, 0x7632, R76 ;  /* 0x000076320d4c7816 */ /* 0x000fe2000000004c */
[----:B------:R-:W-:Y:S01]  /*09b0*/  IMAD.U32 R75, R22, 0x10000, RZ ;  /* 0x00010000164b7824 */ /* 0x000fe200078e00ff */
[----:B------:R-:W-:Y:S01]  /*09c0*/  PRMT R78, R14, 0x7632, R78 ;  /* 0x000076320e4e7816 */ /* 0x000fe2000000004e */
[----:B----4-:R-:W-:Y:S01]  /*09d0*/  IMAD.U32 R79, R24, 0x10000, RZ ;  /* 0x00010000184f7824 */ /* 0x010fe200078e00ff */
        /* <DEDUP_REMOVED lines=11> */
[----:B------:R-:W-:Y:S01]  /*0a90*/  LDS.128 R12, [UR15+0xa0] ;  /* 0x0000a00fff0c7984 */ /* 0x000fe20008000c00 */
[----:B------:R-:W-:Y:S01]  /*0aa0*/  SHF.L.U32 R77, R23, 0x10, RZ ;  /* 0x00000010174d7819 */ /* 0x000fe200000006ff */
[----:B------:R-:W-:Y:S01]  /*0ab0*/  IMAD.U32 R68, R68, 0x10000, RZ ;  /* 0x0001000044447824 */ /* 0x000fe200078e00ff */
[----:B------:R-:W-:Y:S01]  /*0ac0*/  PRMT R90, R24, 0x7632, R90 ;  /* 0x00007632185a7816 */ /* 0x000fe2000000005a */
[----:B------:R-:W-:Y:S01]  /*0ad0*/  LDS.128 R20, [UR15+0xb0] ;  /* 0x0000b00fff147984 */ /* 0x000fe20008000c00 */
[----:B------:R-:W-:Y:S01]  /*0ae0*/  PRMT R92, R25, 0x7632, R92 ;  /* 0x00007632195c7816 */ /* 0x000fe2000000005c */
[----:B------:R-:W-:Y:S01]  /*0af0*/  IMAD.U32 R70, R70, 0x10000, RZ ;  /* 0x0001000046467824 */ /* 0x000fe200078e00ff */
[----:B------:R-:W-:Y:S01]  /*0b00*/  PRMT R94, R26, 0x7632, R94 ;  /* 0x000076321a5e7816 */ /* 0x000fe2000000005e */
[----:B------:R-:W-:Y:S01]  /*0b10*/  IMAD.U32 R72, R72, 0x10000, RZ ;  /* 0x0001000048487824 */ /* 0x000fe200078e00ff */
[----:B------:R-:W-:Y:S01]  /*0b20*/  PRMT R96, R27, 0x7632, R96 ;  /* 0x000076321b607816 */ /* 0x000fe20000000060 */
[----:B------:R-:W-:Y:S01]  /*0b30*/  IMAD.U32 R76, R76, 0x10000, RZ ;  /* 0x000100004c4c7824 */ /* 0x000fe200078e00ff */
[C---:B0-----:R-:W-:Y:S01]  /*0b40*/  PRMT R112, R8.reuse, 0x7632, R112 ;  /* 0x0000763208707816 */ /* 0x041fe20000000070 */
        /* <DEDUP_REMOVED lines=10> */
[----:B------:R-:W0:Y:S01]  /*0bf0*/  LDS.128 R8, [UR15+0xf0] ;  /* 0x0000f00fff087984 */ /* 0x000e220008000c00 */
[----:B------:R-:W-:Y:S01]  /*0c00*/  PRMT R98, R16, 0x7632, R98 ;  /* 0x0000763210627816 */ /* 0x000fe20000000062 */
[----:B-1----:R-:W-:Y:S01]  /*0c10*/  IMAD.U32 R127, R4, 0x10000, RZ ;  /* 0x00010000047f7824 */ /* 0x002fe200078e00ff */
[----:B------:R-:W-:Y:S01]  /*0c20*/  PRMT R100, R17, 0x7632, R100 ;  /* 0x0000763211647816 */ /* 0x000fe20000000064 */
[----:B------:R-:W1:Y:S01]  /*0c30*/  LDS.128 R24, [UR15+0xc0] ;  /* 0x0000c00fff187984 */ /* 0x000e620008000c00 */
[----:B------:R-:W-:Y:S01]  /*0c40*/  PRMT R102, R18, 0x7632, R102 ;  /* 0x0000763212667816 */ /* 0x000fe20000000066 */
[----:B------:R-:W-:Y:S01]  /*0c50*/  IMAD.U32 R129, R5, 0x10000, RZ ;  /* 0x0001000005817824 */ /* 0x000fe200078e00ff */
[C---:B------:R-:W-:Y:S01]  /*0c60*/  PRMT R104, R19.reuse, 0x7632, R104 ;  /* 0x0000763213687816 */ /* 0x040fe20000000068 */
[----:B------:R-:W-:Y:S01]  /*0c70*/  IMAD.U32 R131, R6, 0x10000, RZ ;  /* 0x0001000006837824 */ /* 0x000fe200078e00ff */
[----:B------:R-:W-:Y:S01]  /*0c80*/  SHF.L.U32 R93, R19, 0x10, RZ ;  /* 0x00000010135d7819 */ /* 0x000fe200000006ff */
[----:B------:R-:W-:Y:S01]  /*0c90*/  IMAD.U32 R84, R84, 0x10000, RZ ;  /* 0x0001000054547824 */ /* 0x000fe200078e00ff */
[----:B------:R-:W2:Y:S01]  /*0ca0*/  LDS.128 R16, [UR15+0xd0] ;  /* 0x0000d00fff107984 */ /* 0x000ea20008000c00 */
        /* <DEDUP_REMOVED lines=10> */
[C---:B------:R-:W-:Y:S01]  /*0d50*/  PRMT R55, R37.reuse, 0x7632, R55 ;  /* 0x0000763225377816 */ /* 0x040fe20000000037 */
[----:B------:R-:W-:Y:S01]  /*0d60*/  IMAD.U32 R37, R37, 0x10000, RZ ;  /* 0x0001000025257824 */ /* 0x000fe200078e00ff */
[C---:B------:R-:W-:Y:S01]  /*0d70*/  PRMT R56, R38.reuse, 0x7632, R56 ;  /* 0x0000763226387816 */ /* 0x040fe20000000038 */
[----:B------:R-:W-:Y:S01]  /*0d80*/  IMAD.U32 R38, R38, 0x10000, RZ ;  /* 0x0001000026267824 */ /* 0x000fe200078e00ff */
[----:B------:R-:W-:Y:S01]  /*0d90*/  PRMT R57, R39, 0x7632, R57 ;  /* 0x0000763227397816 */ /* 0x000fe20000000039 */
        /* <DEDUP_REMOVED lines=13> */
[----:B0-----:R-:W-:Y:S01]  /*0e70*/  PRMT R143, R11, 0x7632, R143 ;  /* 0x000076320b8f7816 */ /* 0x001fe2000000008f */
[----:B------:R-:W-:Y:S01]  /*0e80*/  IMAD.U32 R59, R59, 0x10000, RZ ;  /* 0x000100003b3b7824 */ /* 0x000fe200078e00ff */
[----:B------:R-:W-:Y:S01]  /*0e90*/  SHF.L.U32 R139, R11, 0x10, RZ ;  /* 0x000000100b8b7819 */ /* 0x000fe200000006ff */
[----:B------:R-:W-:Y:S01]  /*0ea0*/  IMAD.U32 R60, R60, 0x10000, RZ ;  /* 0x000100003c3c7824 */ /* 0x000fe200078e00ff */
[C---:B------:R-:W-:Y:S01]  /*0eb0*/  PRMT R117, R13.reuse, 0x7632, R117 ;  /* 0x000076320d757816 */ /* 0x040fe20000000075 */
[----:B------:R-:W-:Y:S01]  /*0ec0*/  IMAD.U32 R13, R13, 0x10000, RZ ;  /* 0x000100000d0d7824 */ /* 0x000fe200078e00ff */
[C---:B------:R-:W-:Y:S01]  /*0ed0*/  PRMT R118, R14.reuse, 0x7632, R118 ;  /* 0x000076320e767816 */ /* 0x040fe20000000076 */
[----:B------:R-:W-:Y:S01]  /*0ee0*/  IMAD.U32 R14, R14, 0x10000, RZ ;  /* 0x000100000e0e7824 */ /* 0x000fe200078e00ff */
[C---:B------:R-:W-:Y:S01]  /*0ef0*/  PRMT R120, R20.reuse, 0x7632, R120 ;  /* 0x0000763214787816 */ /* 0x040fe20000000078 */
[----:B------:R-:W-:Y:S01]  /*0f00*/  IMAD.U32 R20, R20, 0x10000, RZ ;  /* 0x0001000014147824 */ /* 0x000fe200078e00ff */
[C---:B------:R-:W-:Y:S01]  /*0f10*/  PRMT R121, R21.reuse, 0x7632, R121 ;  /* 0x0000763215797816 */ /* 0x040fe20000000079 */
[----:B------:R-:W-:Y:S01]  /*0f20*/  IMAD.U32 R21, R21, 0x10000, RZ ;  /* 0x0001000015157824 */ /* 0x000fe200078e00ff */
[----:B------:R-:W-:Y:S01]  /*0f30*/  PRMT R123, R23, 0x7632, R123 ;  /* 0x00007632177b7816 */ /* 0x000fe2000000007b */
[----:B------:R-:W-:Y:S01]  /*0f40*/  IMAD.U32 R61, R61, 0x10000, RZ ;  /* 0x000100003d3d7824 */ /* 0x000fe200078e00ff */
[C---:B-1----:R-:W-:Y:S01]  /*0f50*/  PRMT R124, R24.reuse, 0x7632, R124 ;  /* 0x00007632187c7816 */ /* 0x042fe2000000007c */
[----:B------:R-:W-:Y:S01]  /*0f60*/  IMAD.U32 R24, R24, 0x10000, RZ ;  /* 0x0001000018187824 */ /* 0x000fe200078e00ff */
[C---:B------:R-:W-:Y:S01]  /*0f70*/  PRMT R126, R26.reuse, 0x7632, R126 ;  /* 0x000076321a7e7816 */ /* 0x040fe2000000007e */
[----:B------:R-:W-:Y:S01]  /*0f80*/  IMAD.U32 R26, R26, 0x10000, RZ ;  /* 0x000100001a1a7824 */ /* 0x000fe200078e00ff */
[----:B------:R-:W-:Y:S01]  /*0f90*/  PRMT R128, R27, 0x7632, R128 ;  /* 0x000076321b807816 */ /* 0x000fe20000000080 */
[----:B------:R-:W-:Y:S01]  /*0fa0*/  IMAD.U32 R63, R63, 0x10000, RZ ;  /* 0x000100003f3f7824 */ /* 0x000fe200078e00ff */
[C---:B--2---:R-:W-:Y:S01]  /*0fb0*/  PRMT R132, R17.reuse, 0x7632, R132 ;  /* 0x0000763211847816 */ /* 0x044fe20000000084 */
[----:B------:R-:W-:Y:S01]  /*0fc0*/  IMAD.U32 R17, R17, 0x10000, RZ ;  /* 0x0001000011117824 */ /* 0x000fe200078e00ff */
[C---:B------:R-:W-:Y:S01]  /*0fd0*/  PRMT R134, R18.reuse, 0x7632, R134 ;  /* 0x0000763212867816 */ /* 0x040fe20000000086 */
[----:B------:R-:W-:Y:S01]  /*0fe0*/  IMAD.U32 R18, R18, 0x10000, RZ ;  /* 0x0001000012127824 */ /* 0x000fe200078e00ff */
[C---:B------:R-:W-:Y:S01]  /*0ff0*/  PRMT R7, R8.reuse, 0x7632, R7 ;  /* 0x0000763208077816 */ /* 0x040fe20000000007 */
[----:B------:R-:W-:Y:S01]  /*1000*/  IMAD.U32 R8, R8, 0x10000, RZ ;  /* 0x0001000008087824 */ /* 0x000fe200078e00ff */
[C---:B------:R-:W-:Y:S01]  /*1010*/  PRMT R142, R10.reuse, 0x7632, R142 ;  /* 0x000076320a8e7816 */ /* 0x040fe2000000008e */
[----:B------:R-:W-:Y:S01]  /*1020*/  IMAD.U32 R10, R10, 0x10000, RZ ;  /* 0x000100000a0a7824 */ /* 0x000fe200078e00ff */
[----:B------:R-:W-:Y:S01]  /*1030*/  LEA R11, R31, R2, 0x7 ;  /* 0x000000021f0b7211 */ /* 0x000fe200078e38ff */
        /* <DEDUP_REMOVED lines=10> */
[----:B------:R-:W-:Y:S01]  /*10e0*/  VIADD R11, R11, UR4 ;  /* 0x000000040b0b7c36 */ /* 0x000fe20008000000 */
        /* <DEDUP_REMOVED lines=10> */
[----:B------:R-:W-:Y:S01]  /*1190*/  IADD3 R2, P0, PT, R3, R140, RZ ;  /* 0x0000008c03027210 */ /* 0x000fe20007f1e0ff */
[----:B------:R-:W-:Y:S01]  /*11a0*/  IMAD.MOV.U32 R140, RZ, RZ, -0x800001 ;  /* 0xff7fffffff8c7424 */ /* 0x000fe200078e00ff */
        /* <DEDUP_REMOVED lines=14> */
[----:B------:R-:W-:Y:S01]  /*1290*/  LEA.HI.X.SX32 R3, R3, RZ, 0x1, P0 ;  /* 0x000000ff03037211 */ /* 0x000fe200000f0eff */
        /* <DEDUP_REMOVED lines=31> */
[----:B------:R-:W-:-:S02]  /*1490*/  SHF.L.U32 R125, R125, 0x10, RZ ;  /* 0x000000107d7d7819 */ /* 0x000fc400000006ff */
[----:B------:R-:W-:Y:S02]  /*14a0*/  SHF.L.U32 R130, R130, 0x10, RZ ;  /* 0x0000001082827819 */ /* 0x000fe400000006ff */
[----:B------:R-:W-:Y:S02]  /*14b0*/  SHF.L.U32 R135, R135, 0x10, RZ ;  /* 0x0000001087877819 */ /* 0x000fe400000006ff */
[----:B------:R-:W-:Y:S02]  /*14c0*/  SHF.L.U32 R145, R5, 0x10, RZ ;  /* 0x0000001005917819 */ /* 0x000fe400000006ff */
[----:B------:R-:W-:-:S07]  /*14d0*/  SHF.L.U32 R141, R141, 0x10, RZ ;  /* 0x000000108d8d7819 */ /* 0x000fce00000006ff */
.L_x_16804:
[----:B------:R-:W2:Y:S02]  /*14e0*/  LDG.E.CONSTANT R5, desc[UR6][R34.64] ;  /* 0x0000000622057981 */ /* 0x000ea4000c1e9900 */
[----:B--2---:R-:W-:-:S03]  /*14f0*/  IMAD.WIDE R4, R5, UR9, R2 ;  /* 0x0000000905047c25 */ /* 0x004fc6000f8e0202 */
[----:B------:R-:W-:-:S04]  /*1500*/  LEA R6, P0, R4, UR12, 0x1 ;  /* 0x0000000c04067c11 */ /* 0x000fc8000f8008ff */
[----:B------:R-:W-:-:S05]  /*1510*/  LEA.HI.X R7, R4, UR13, R5, 0x1, P0 ;  /* 0x0000000d04077c11 */ /* 0x000fca00080f0c05 */
[----:B------:R-:W2:Y:S04]  /*1520*/  LDG.E.CONSTANT R158, desc[UR6][R6.64+0x200] ;  /* 0x00020006069e7981 */ /* 0x000ea8000c1e9900 */
[----:B------:R-:W3:Y:S04]  /*1530*/  LDG.E.CONSTANT R157, desc[UR6][R6.64] ;  /* 0x00000006069d7981 */ /* 0x000ee8000c1e9900 */
[----:B------:R-:W4:Y:S04]  /*1540*/  LDG.E.CONSTANT R150, desc[UR6][R6.64+0x400] ;  /* 0x0004000606967981 */ /* 0x000f28000c1e9900 */
[----:B------:R-:W5:Y:S04]  /*1550*/  LDG.E.CONSTANT R156, desc[UR6][R6.64+0x600] ;  /* 0x00060006069c7981 */ /* 0x000f68000c1e9900 */
        /* <DEDUP_REMOVED lines=8> */
[----:B------:R-:W5:Y:S01]  /*15e0*/  LDG.E.CONSTANT R149, desc[UR6][R6.64+0x1800] ;  /* 0x0018000606957981 */ /* 0x000f62000c1e9900 */
[----:B--2---:R-:W-:-:S02]  /*15f0*/  PRMT R159, R158, 0x7632, R159 ;  /* 0x000076329e9f7816 */ /* 0x004fc4000000009f */
[----:B------:R-:W-:Y:S02]  /*1600*/  SHF.L.U32 R161, R158, 0x10, RZ ;  /* 0x000000109ea17819 */ /* 0x000fe400000006ff */
[----:B---3--:R-:W-:Y:S01]  /*1610*/  PRMT R158, R157, 0x7632, R158 ;  /* 0x000076329d9e7816 */ /* 0x008fe2000000009e */
[----:B------:R-:W-:Y:S02]  /*1620*/  IMAD.U32 R163, R159, 0x10000, RZ ;  /* 0x000100009fa37824 */ /* 0x000fe400078e00ff */
[----:B------:R-:W-:Y:S01]  /*1630*/  IMAD.U32 R157, R157, 0x10000, RZ ;  /* 0x000100009d9d7824 */ /* 0x000fe200078e00ff */
[----:B------:R-:W-:Y:S01]  /*1640*/  SHF.L.U32 R159, R158, 0x10, RZ ;  /* 0x000000109e9f7819 */ /* 0x000fe200000006ff */
[----:B------:R-:W-:Y:S01]  /*1650*/  FMUL.FTZ R163, R58, R163 ;  /* 0x000000a33aa37220 */ /* 0x000fe20000410000 */
[----:B----4-:R-:W-:Y:S01]  /*1660*/  PRMT R158, R150, 0x7632, R158 ;  /* 0x00007632969e7816 */ /* 0x010fe2000000009e */
[----:B------:R-:W-:Y:S01]  /*1670*/  FMUL.FTZ R161, R40, R161 ;  /* 0x000000a128a17220 */ /* 0x000fe20000410000 */
[----:B------:R-:W-:-:S02]  /*1680*/  IMAD.U32 R150, R150, 0x10000, RZ ;  /* 0x0001000096967824 */ /* 0x000fc400078e00ff */
[----:B------:R-:W-:Y:S01]  /*1690*/  FFMA.FTZ R159, R54, R159, R163 ;  /* 0x0000009f369f7223 */ /* 0x000fe200000100a3 */
[----:B------:R-:W-:Y:S02]  /*16a0*/  IMAD.U32 R158, R158, 0x10000, RZ ;  /* 0x000100009e9e7824 */ /* 0x000fe400078e00ff */
[----:B------:R-:W-:Y:S02]  /*16b0*/  FFMA.FTZ R157, R36, R157, R161 ;  /* 0x0000009d249d7223 */ /* 0x000fe400000100a1 */
[----:B------:R-:W-:Y:S02]  /*16c0*/  FFMA.FTZ R159, R62, R158, R159 ;  /* 0x0000009e3e9f7223 */ /* 0x000fe4000001009f */
[----:B------:R-:W-:Y:S01]  /*16d0*/  FFMA.FTZ R157, R44, R150, R157 ;  /* 0x000000962c9d7223 */ /* 0x000fe2000001009d */
[C---:B-----5:R-:W-:Y:S01]  /*16e0*/  PRMT R158, R156.reuse, 0x7632, R158 ;  /* 0x000076329c9e7816 */ /* 0x060fe2000000009e */
[----:B------:R-:W2:Y:S01]  /*16f0*/  LDG.E.CONSTANT R150, desc[UR6][R6.64+0x1a00] ;  /* 0x001a000606967981 */ /* 0x000ea2000c1e9900 */
[----:B------:R-:W-:-:S03]  /*1700*/  SHF.L.U32 R156, R156, 0x10, RZ ;  /* 0x000000109c9c7819 */ /* 0x000fc600000006ff */
[----:B------:R-:W-:Y:S02]  /*1710*/  IMAD.U32 R158, R158, 0x10000, RZ ;  /* 0x000100009e9e7824 */ /* 0x000fe400078e00ff */
[----:B------:R-:W-:Y:S02]  /*1720*/  FFMA.FTZ R157, R48, R156, R157 ;  /* 0x0000009c309d7223 */ /* 0x000fe4000001009d */
[----:B------:R-:W3:Y:S01]  /*1730*/  LDG.E.CONSTANT R156, desc[UR6][R6.64+0x1c00] ;  /* 0x001c0006069c7981 */ /* 0x000ee2000c1e9900 */
[----:B------:R-:W-:Y:S01]  /*1740*/  FFMA.FTZ R159, R66, R158, R159 ;  /* 0x0000009e429f7223 */ /* 0x000fe2000001009f */
[----:B------:R-:W-:-:S04]  /*1750*/  PRMT R158, R155, 0x7632, R158 ;  /* 0x000076329b9e7816 */ /* 0x000fc8000000009e */
[----:B------:R-:W-:Y:S02]  /*1760*/  SHF.L.U32 R160, R158, 0x10, RZ ;  /* 0x000000109ea07819 */ /* 0x000fe400000006ff */
[----:B------:R-:W4:Y:S01]  /*1770*/  LDG.E.CONSTANT R158, desc[UR6][R6.64+0x1e00] ;  /* 0x001e0006069e7981 */ /* 0x000f22000c1e9900 */
[----:B------:R-:W-:Y:S02]  /*1780*/  IMAD.U32 R155, R155, 0x10000, RZ ;  /* 0x000100009b9b7824 */ /* 0x000fe400078e00ff */
[----:B------:R-:W-:Y:S01]  /*1790*/  FFMA.FTZ R159, R74, R160, R159 ;  /* 0x000000a04a9f7223 */ /* 0x000fe2000001009f */
[C---:B------:R-:W-:Y:S01]  /*17a0*/  IMAD.U32 R160, R154.reuse, 0x10000, RZ ;  /* 0x000100009aa07824 */ /* 0x040fe200078e00ff */
[----:B------:R-:W-:Y:S01]  /*17b0*/  PRMT R154, R154, 0x7632, R154 ;  /* 0x000076329a9a7816 */ /* 0x000fe2000000009a */
[----:B------:R-:W-:Y:S02]  /*17c0*/  FFMA.FTZ R162, R52, R155, R157 ;  /* 0x0000009b34a27223 */ /* 0x000fe4000001009d */
[----:B------:R-:W5:Y:S02]  /*17d0*/  LDG.E.CONSTANT R155, desc[UR6][R6.64+0x204] ;  /* 0x00020406069b7981 */ /* 0x000f64000c1e9900 */
[----:B------:R-:W-:-:S02]  /*17e0*/  IMAD.U32 R157, R154, 0x10000, RZ ;  /* 0x000100009a9d7824 */ /* 0x000fc400078e00ff */
[----:B------:R-:W5:Y:S02]  /*17f0*/  LDG.E.CONSTANT R154, desc[UR6][R6.64+0x4] ;  /* 0x00000406069a7981 */ /* 0x000f64000c1e9900 */
[--C-:B------:R-:W-:Y:S01]  /*1800*/  FFMA.FTZ R157, R82, R157, R159.reuse ;  /* 0x0000009d529d7223 */ /* 0x100fe2000001009f */
[----:B------:R-:W-:Y:S01]  /*1810*/  PRMT R159, R153, 0x7632, R159 ;  /* 0x00007632999f7816 */ /* 0x000fe2000000009f */
[----:B------:R-:W-:Y:S01]  /*1820*/  FFMA.FTZ R160, R71, R160, R162 ;  /* 0x000000a047a07223 */ /* 0x000fe200000100a2 */
[----:B------:R-:W-:-:S03]  /*1830*/  SHF.L.U32 R153, R153, 0x10, RZ ;  /* 0x0000001099997819 */ /* 0x000fc600000006ff */
[----:B------:R-:W-:-:S04]  /*1840*/  IMAD.U32 R159, R159, 0x10000, RZ ;  /* 0x000100009f9f7824 */ /* 0x000fc800078e00ff */
[----:B------:R-:W-:Y:S02]  /*1850*/  FFMA.FTZ R159, R90, R159, R157 ;  /* 0x0000009f5a9f7223 */ /* 0x000fe4000001009d */
[----:B------:R-:W5:Y:S01]  /*1860*/  LDG.E.CONSTANT R157, desc[UR6][R6.64+0x404] ;  /* 0x00040406069d7981 */ /* 0x000f62000c1e9900 */
[----:B------:R-:W-:Y:S01]  /*1870*/  FFMA.FTZ R160, R79, R153, R160 ;  /* 0x000000994fa07223 */ /* 0x000fe200000100a0 */
[C---:B------:R-:W-:Y:S01]  /*1880*/  PRMT R153, R151.reuse, 0x7632, R153 ;  /* 0x0000763297997816 */ /* 0x040fe20000000099 */
[----:B------:R-:W-:-:S04]  /*1890*/  IMAD.U32 R151, R151, 0x10000, RZ ;  /* 0x0001000097977824 */ /* 0x000fc800078e00ff */
[----:B------:R-:W-:Y:S02]  /*18a0*/  FFMA.FTZ R160, R87, R151, R160 ;  /* 0x0000009757a07223 */ /* 0x000fe400000100a0 */
[----:B------:R-:W5:Y:S01]  /*18b0*/  LDG.E.CONSTANT R151, desc[UR6][R6.64+0x604] ;  /* 0x0006040606977981 */ /* 0x000f62000c1e9900 */
[----:B------:R-:W-:-:S05]  /*18c0*/  SHF.L.U32 R153, R153, 0x10, RZ ;  /* 0x0000001099997819 */ /* 0x000fca00000006ff */
[--C-:B------:R-:W-:Y:S01]  /*18d0*/  FFMA.FTZ R153, R98, R153, R159.reuse ;  /* 0x0000009962997223 */ /* 0x100fe2000001009f */
[C---:B------:R-:W-:Y:S01]  /*18e0*/  PRMT R159, R4.reuse, 0x7632, R159 ;  /* 0x00007632049f7816 */ /* 0x040fe2000000009f */
[----:B------:R-:W-:-:S04]  /*18f0*/  IMAD.U32 R4, R4, 0x10000, RZ ;  /* 0x0001000004047824 */ /* 0x000fc800078e00ff */
[----:B------:R-:W-:Y:S02]  /*1900*/  IMAD.U32 R159, R159, 0x10000, RZ ;  /* 0x000100009f9f7824 */ /* 0x000fe400078e00ff */
[----:B------:R-:W-:Y:S02]  /*1910*/  FFMA.FTZ R160, R95, R4, R160 ;  /* 0x000000045fa07223 */ /* 0x000fe400000100a0 */
[----:B------:R-:W5:Y:S01]  /*1920*/  LDG.E.CONSTANT R4, desc[UR6][R6.64+0x804] ;  /* 0x0008040606047981 */ /* 0x000f62000c1e9900 */
[----:B------:R-:W-:Y:S01]  /*1930*/  FFMA.FTZ R153, R106, R159, R153 ;  /* 0x0000009f6a997223 */ /* 0x000fe20000010099 */
[C---:B------:R-:W-:Y:S02]  /*1940*/  PRMT R159, R5.reuse, 0x7632, R159 ;  /* 0x00007632059f7816 */ /* 0x040fe4000000009f */
[----:B------:R-:W-:-:S03]  /*1950*/  SHF.L.U32 R5, R5, 0x10, RZ ;  /* 0x0000001005057819 */ /* 0x000fc600000006ff */
[----:B------:R-:W-:Y:S02]  /*1960*/  IMAD.U32 R159, R159, 0x10000, RZ ;  /* 0x000100009f9f7824 */ /* 0x000fe400078e00ff */
[----:B------:R-:W-:Y:S02]  /*1970*/  FFMA.FTZ R161, R103, R5, R160 ;  /* 0x0000000567a17223 */ /* 0x000fe400000100a0 */
[----:B------:R-:W5:Y:S01]  /*1980*/  LDG.E.CONSTANT R5, desc[UR6][R6.64+0xa04] ;  /* 0x000a040606057981 */ /* 0x000f62000c1e9900 */
[----:B------:R-:W-:Y:S01]  /*1990*/  FFMA.FTZ R153, R112, R159, R153 ;  /* 0x0000009f70997223 */ /* 0x000fe20000010099 */
[C---:B------:R-:W-:Y:S01]  /*19a0*/  IMAD.U32 R159, R152.reuse, 0x10000, RZ ;  /* 0x00010000989f7824 */ /* 0x040fe200078e00ff */
[----:B------:R-:W-:-:S03]  /*19b0*/  PRMT R152, R152, 0x7632, R152 ;  /* 0x0000763298987816 */ /* 0x000fc60000000098 */
[----:B------:R-:W-:Y:S01]  /*19c0*/  FFMA.FTZ R161, R12, R159, R161 ;  /* 0x0000009f0ca17223 */ /* 0x000fe200000100a1 */
[----:B------:R-:W-:Y:S02]  /*19d0*/  SHF.L.U32 R159, R152, 0x10, RZ ;  /* 0x00000010989f7819 */ /* 0x000fe400000006ff */
[----:B------:R-:W5:Y:S03]  /*19e0*/  LDG.E.CONSTANT R152, desc[UR6][R6.64+0xc04] ;  /* 0x000c040606987981 */ /* 0x000f66000c1e9900 */
[----:B------:R-:W-:Y:S01]  /*19f0*/  FFMA.FTZ R159, R116, R159, R153 ;  /* 0x0000009f749f7223 */ /* 0x000fe20000010099 */
[C---:B------:R-:W-:Y:S01]  /*1a00*/  IMAD.U32 R153, R148.reuse, 0x10000, RZ ;  /* 0x0001000094997824 */ /* 0x040fe200078e00ff */
[----:B------:R-:W-:-:S05]  /*1a10*/  PRMT R148, R148, 0x7632, R148 ;  /* 0x0000763294947816 */ /* 0x000fca0000000094 */
[----:B------:R-:W-:Y:S02]  /*1a20*/  IMAD.U32 R148, R148, 0x10000, RZ ;  /* 0x0001000094947824 */ /* 0x000fe400078e00ff */
[----:B------:R-:W-:Y:S02]  /*1a30*/  FFMA.FTZ R161, R20, R153, R161 ;  /* 0x0000009914a17223 */ /* 0x000fe400000100a1 */
[----:B------:R-:W5:Y:S01]  /*1a40*/  LDG.E.CONSTANT R153, desc[UR6][R6.64+0xe04] ;  /* 0x000e040606997981 */ /* 0x000f62000c1e9900 */
[----:B------:R-:W-:Y:S01]  /*1a50*/  FFMA.FTZ R163, R120, R148, R159 ;  /* 0x0000009478a37223 */ /* 0x000fe2000001009f */
[C---:B------:R-:W-:Y:S02]  /*1a60*/  SHF.L.U32 R159, R149.reuse, 0x10, RZ ;  /* 0x00000010959f7819 */ /* 0x040fe400000006ff */
[----:B------:R-:W-:Y:S01]  /*1a70*/  PRMT R149, R149, 0x7632, R149 ;  /* 0x0000763295957816 */ /* 0x000fe20000000095 */
[----:B------:R-:W5:Y:S02]  /*1a80*/  LDG.E.CONSTANT R148, desc[UR6][R6.64+0x1004] ;  /* 0x0010040606947981 */ /* 0x000f64000c1e9900 */
[----:B------:R-:W-:-:S02]  /*1a90*/  FFMA.FTZ R159, R24, R159, R161 ;  /* 0x0000009f189f7223 */ /* 0x000fc400000100a1 */
[----:B------:R-:W-:-:S04]  /*1aa0*/  IMAD.U32 R149, R149, 0x10000, RZ ;  /* 0x0001000095957824 */ /* 0x000fc800078e00ff */
[----:B------:R-:W-:Y:S01]  /*1ab0*/  FFMA.FTZ R149, R124, R149, R163 ;  /* 0x000000957c957223 */ /* 0x000fe200000100a3 */
[C---:B--2---:R-:W-:Y:S01]  /*1ac0*/  PRMT R160, R150.reuse, 0x7632, R160 ;  /* 0x0000763296a07816 */ /* 0x044fe200000000a0 */
[----:B------:R-:W-:-:S03]  /*1ad0*/  IMAD.U32 R150, R150, 0x10000, RZ ;  /* 0x0001000096967824 */ /* 0x000fc600078e00ff */
[----:B------:R-:W-:Y:S01]  /*1ae0*/  SHF.L.U32 R160, R160, 0x10, RZ ;  /* 0x00000010a0a07819 */ /* 0x000fe200000006ff */
[--C-:B------:R-:W-:Y:S01]  /*1af0*/  FFMA.FTZ R150, R16, R150, R159.reuse ;  /* 0x0000009610967223 */ /* 0x100fe2000001009f */
[C---:B---3--:R-:W-:Y:S01]  /*1b00*/  PRMT R159, R156.reuse, 0x7632, R159 ;  /* 0x000076329c9f7816 */ /* 0x048fe2000000009f */
[----:B------:R-:W-:Y:S02]  /*1b10*/  IMAD.U32 R156, R156, 0x10000, RZ ;  /* 0x000100009c9c7824 */ /* 0x000fe400078e00ff */
[----:B------:R-:W-:Y:S02]  /*1b20*/  FFMA.FTZ R149, R130, R160, R149 ;  /* 0x000000a082957223 */ /* 0x000fe40000010095 */
[----:B------:R-:W-:Y:S02]  /*1b30*/  IMAD.U32 R159, R159, 0x10000, RZ ;  /* 0x000100009f9f7824 */ /* 0x000fe400078e00ff */
[----:B------:R-:W-:Y:S02]  /*1b40*/  FFMA.FTZ R161, R127, R156, R150 ;  /* 0x0000009c7fa17223 */ /* 0x000fe40000010096 */
[--C-:B------:R-:W-:Y:S01]  /*1b50*/  FFMA.FTZ R150, R136, R159, R149.reuse ;  /* 0x0000009f88967223 */ /* 0x100fe20000010095 */
[----:B----4-:R-:W-:-:S05]  /*1b60*/  PRMT R149, R158, 0x7632, R149 ;  /* 0x000076329e957816 */ /* 0x010fca0000000095 */
[----:B------:R-:W-:-:S04]  /*1b70*/  IMAD.U32 R156, R149, 0x10000, RZ ;  /* 0x00010000959c7824 */ /* 0x000fc800078e00ff */
[----:B------:R-:W-:Y:S02]  /*1b80*/  FFMA.FTZ R150, R147, R156, R150 ;  /* 0x0000009c93967223 */ /* 0x000fe40000010096 */
[----:B------:R-:W2:Y:S01]  /*1b90*/  LDG.E.CONSTANT R156, desc[UR6][R6.64+0x1204] ;  /* 0x00120406069c7981 */ /* 0x000ea2000c1e9900 */
[----:B------:R-:W-:Y:S01]  /*1ba0*/  SHF.L.U32 R158, R158, 0x10, RZ ;  /* 0x000000109e9e7819 */ /* 0x000fe200000006ff */
[----:B-----5:R-:W-:-:S04]  /*1bb0*/  IMAD.U32 R160, R155, 0x10000, RZ ;  /* 0x000100009ba07824 */ /* 0x020fc800078e00ff */
[----:B------:R-:W-:Y:S01]  /*1bc0*/  FFMA.FTZ R149, R8, R158, R161 ;  /* 0x0000009e08957223 */ /* 0x000fe200000100a1 */
[----:B------:R-:W-:Y:S02]  /*1bd0*/  PRMT R158, R155, 0x7632, R158 ;  /* 0x000076329b9e7816 */ /* 0x000fe4000000009e */
[----:B------:R-:W3:Y:S02]  /*1be0*/  LDG.E.CONSTANT R155, desc[UR6][R6.64+0x1404] ;  /* 0x00140406069b7981 */ /* 0x000ee4000c1e9900 */
[----:B------:R-:W-:Y:S02]  /*1bf0*/  SHF.L.U32 R162, R158, 0x10, RZ ;  /* 0x000000109ea27819 */ /* 0x000fe400000006ff */
[C---:B------:R-:W-:Y:S01]  /*1c00*/  PRMT R158, R154.reuse, 0x7632, R158 ;  /* 0x000076329a9e7816 */ /* 0x040fe2000000009e */
[----:B------:R-:W-:Y:S02]  /*1c10*/  IMAD.U32 R154, R154, 0x10000, RZ ;  /* 0x000100009a9a7824 */ /* 0x000fe400078e00ff */
[----:B------:R-:W-:Y:S01]  /*1c20*/  FMUL.FTZ R160, R41, R160 ;  /* 0x000000a029a07220 */ /* 0x000fe20000410000 */
[----:B------:R-:W-:Y:S01]  /*1c30*/  PRMT R159, R157, 0x7632, R159 ;  /* 0x000076329d9f7816 */ /* 0x000fe2000000009f */
[----:B------:R-:W-:-:S02]  /*1c40*/  FMUL.FTZ R162, R59, R162 ;  /* 0x000000a23ba27220 */ /* 0x000fc40000410000 */
[----:B------:R-:W-:Y:S01]  /*1c50*/  FFMA.FTZ R160, R37, R154, R160 ;  /* 0x0000009a25a07223 */ /* 0x000fe200000100a0 */
[----:B------:R-:W-:Y:S01]  /*1c60*/  IMAD.U32 R158, R158, 0x10000, RZ ;  /* 0x000100009e9e7824 */ /* 0x000fe200078e00ff */
[----:B------:R-:W4:Y:S01]  /*1c70*/  LDG.E.CONSTANT R154, desc[UR6][R6.64+0x1604] ;  /* 0x00160406069a7981 */ /* 0x000f22000c1e9900 */
[----:B------:R-:W-:Y:S01]  /*1c80*/  SHF.L.U32 R157, R157, 0x10, RZ ;  /* 0x000000109d9d7819 */ /* 0x000fe200000006ff */
[----:B------:R-:W-:Y:S02]  /*1c90*/  IMAD.U32 R159, R159, 0x10000, RZ ;  /* 0x000100009f9f7824 */ /* 0x000fe400078e00ff */
[----:B------:R-:W-:Y:S02]  /*1ca0*/  FFMA.FTZ R158, R55, R158, R162 ;  /* 0x0000009e379e7223 */ /* 0x000fe400000100a2 */
[----:B------:R-:W-:Y:S02]  /*1cb0*/  FFMA.FTZ R160, R45, R157, R160 ;  /* 0x0000009d2da07223 */ /* 0x000fe400000100a0 */
[--C-:B------:R-:W-:Y:S01]  /*1cc0*/  FFMA.FTZ R159, R63, R159, R158.reuse ;  /* 0x0000009f3f9f7223 */ /* 0x100fe2000001009e */
[----:B------:R-:W-:Y:S01]  /*1cd0*/  PRMT R158, R151, 0x7632, R158 ;  /* 0x00007632979e7816 */ /* 0x000fe2000000009e */
[----:B------:R-:W5:Y:S03]  /*1ce0*/  LDG.E.CONSTANT R157, desc[UR6][R6.64+0x1804] ;  /* 0x00180406069d7981 */ /* 0x000f66000c1e9900 */
[----:B------:R-:W-:-:S05]  /*1cf0*/  SHF.L.U32 R158, R158, 0x10, RZ ;  /* 0x000000109e9e7819 */ /* 0x000fca00000006ff */
[----:B------:R-:W-:Y:S02]  /*1d00*/  FFMA.FTZ R159, R68, R158, R159 ;  /* 0x0000009e449f7223 */ /* 0x000fe4000001009f */
[----:B------:R-:W5:Y:S01]  /*1d10*/  LDG.E.CONSTANT R158, desc[UR6][R6.64+0x1a04] ;  /* 0x001a0406069e7981 */ /* 0x000f62000c1e9900 */
[----:B------:R-:W-:-:S04]  /*1d20*/  IMAD.U32 R151, R151, 0x10000, RZ ;  /* 0x0001000097977824 */ /* 0x000fc800078e00ff */
[----:B------:R-:W-:Y:S01]  /*1d30*/  FFMA.FTZ R160, R49, R151, R160 ;  /* 0x0000009731a07223 */ /* 0x000fe200000100a0 */
[C---:B------:R-:W-:Y:S01]  /*1d40*/  PRMT R151, R4.reuse, 0x7632, R151 ;  /* 0x0000763204977816 */ /* 0x040fe20000000097 */
[----:B------:R-:W-:-:S04]  /*1d50*/  IMAD.U32 R4, R4, 0x10000, RZ ;  /* 0x0001000004047824 */ /* 0x000fc800078e00ff */
[--C-:B------:R-:W-:Y:S01]  /*1d60*/  FFMA.FTZ R4, R53, R4, R160.reuse ;  /* 0x0000000435047223 */ /* 0x100fe200000100a0 */
[----:B------:R-:W-:Y:S01]  /*1d70*/  IMAD.U32 R151, R151, 0x10000, RZ ;  /* 0x0001000097977824 */ /* 0x000fe200078e00ff */
[C---:B------:R-:W-:Y:S02]  /*1d80*/  PRMT R160, R5.reuse, 0x7632, R160 ;  /* 0x0000763205a07816 */ /* 0x040fe400000000a0 */
[----:B------:R-:W-:Y:S01]  /*1d90*/  SHF.L.U32 R5, R5, 0x10, RZ ;  /* 0x0000001005057819 */ /* 0x000fe200000006ff */
[----:B------:R-:W-:Y:S02]  /*1da0*/  FFMA.FTZ R151, R76, R151, R159 ;  /* 0x000000974c977223 */ /* 0x000fe4000001009f */
[----:B------:R-:W5:Y:S01]  /*1db0*/  LDG.E.CONSTANT R159, desc[UR6][R6.64+0x1c04] ;  /* 0x001c0406069f7981 */ /* 0x000f62000c1e9900 */
[----:B------:R-:W-:Y:S02]  /*1dc0*/  IMAD.U32 R160, R160, 0x10000, RZ ;  /* 0x00010000a0a07824 */ /* 0x000fe400078e00ff */
[----:B------:R-:W-:Y:S01]  /*1dd0*/  FFMA.FTZ R4, R73, R5, R4 ;  /* 0x0000000549047223 */ /* 0x000fe20000010004 */
[----:B------:R-:W-:Y:S01]  /*1de0*/  PRMT R5, R152, 0x7632, R5 ;  /* 0x0000763298057816 */ /* 0x000fe20000000005 */
[----:B------:R-:W-:Y:S01]  /*1df0*/  FFMA.FTZ R151, R84, R160, R151 ;  /* 0x000000a054977223 */ /* 0x000fe20000010097 */
[----:B------:R-:W-:-:S02]  /*1e00*/  IMAD.U32 R160, R152, 0x10000, RZ ;  /* 0x0001000098a07824 */ /* 0x000fc400078e00ff */
[----:B------:R-:W5:Y:S01]  /*1e10*/  LDG.E.CONSTANT R152, desc[UR6][R6.64+0x1e04] ;  /* 0x001e040606987981 */ /* 0x000f62000c1e9900 */
[----:B------:R-:W-:-:S05]  /*1e20*/  SHF.L.U32 R5, R5, 0x10, RZ ;  /* 0x0000001005057819 */ /* 0x000fca00000006ff */
[----:B------:R-:W-:Y:S02]  /*1e30*/  FFMA.FTZ R161, R92, R5, R151 ;  /* 0x000000055ca17223 */ /* 0x000fe40000010097 */
[----:B------:R-:W5:Y:S01]  /*1e40*/  LDG.E.CONSTANT R151, desc[UR6][R6.64+0x208] ;  /* 0x0002080606977981 */ /* 0x000f62000c1e9900 */
[----:B------:R-:W-:Y:S02]  /*1e50*/  IMAD.U32 R5, R153, 0x10000, RZ ;  /* 0x0001000099057824 */ /* 0x000fe400078e00ff */
[----:B------:R-:W-:Y:S01]  /*1e60*/  FFMA.FTZ R4, R81, R160, R4 ;  /* 0x000000a051047223 */ /* 0x000fe20000010004 */
[----:B------:R-:W-:Y:S02]  /*1e70*/  PRMT R153, R153, 0x7632, R153 ;  /* 0x0000763299997816 */ /* 0x000fe40000000099 */
[C---:B------:R-:W-:Y:S01]  /*1e80*/  SHF.L.U32 R160, R148.reuse, 0x10, RZ ;  /* 0x0000001094a07819 */ /* 0x040fe200000006ff */
[----:B------:R-:W-:Y:S01]  /*1e90*/  FFMA.FTZ R4, R89, R5, R4 ;  /* 0x0000000559047223 */ /* 0x000fe20000010004 */
[----:B------:R-:W-:Y:S01]  /*1ea0*/  PRMT R148, R148, 0x7632, R148 ;  /* 0x0000763294947816 */ /* 0x000fe20000000094 */
[----:B------:R-:W5:Y:S01]  /*1eb0*/  LDG.E.CONSTANT R5, desc[UR6][R6.64+0x8] ;  /* 0x0000080606057981 */ /* 0x000f62000c1e9900 */
[----:B------:R-:W-:-:S03]  /*1ec0*/  IMAD.U32 R153, R153, 0x10000, RZ ;  /* 0x0001000099997824 */ /* 0x000fc600078e00ff */
[----:B------:R-:W-:Y:S02]  /*1ed0*/  IMAD.U32 R148, R148, 0x10000, RZ ;  /* 0x0001000094947824 */ /* 0x000fe400078e00ff */
[----:B------:R-:W-:Y:S01]  /*1ee0*/  FFMA.FTZ R153, R100, R153, R161 ;  /* 0x0000009964997223 */ /* 0x000fe200000100a1 */
[----:B------:R-:W-:Y:S02]  /*1ef0*/  FFMA.FTZ R160, R97, R160, R4 ;  /* 0x000000a061a07223 */ /* 0x000fe40000010004 */
[----:B------:R-:W5:Y:S01]  /*1f00*/  LDG.E.CONSTANT R4, desc[UR6][R6.64+0x408] ;  /* 0x0004080606047981 */ /* 0x000f62000c1e9900 */
[--C-:B------:R-:W-:Y:S01]  /*1f10*/  FFMA.FTZ R148, R108, R148, R153.reuse ;  /* 0x000000946c947223 */ /* 0x100fe20000010099 */
[----:B------:R-:W-:Y:S01]  /*1f20*/  FADD.FTZ R150, R149, R150 ;  /* 0x0000009695967221 */ /* 0x000fe20000010000 */
[C---:B--2---:R-:W-:Y:S01]  /*1f30*/  PRMT R153, R156.reuse, 0x7632, R153 ;  /* 0x000076329c997816 */ /* 0x044fe20000000099 */
[----:B------:R-:W-:-:S03]  /*1f40*/  IMAD.U32 R156, R156, 0x10000, RZ ;  /* 0x000100009c9c7824 */ /* 0x000fc600078e00ff */
[----:B------:R-:W-:Y:S01]  /*1f50*/  SHF.L.U32 R153, R153, 0x10, RZ ;  /* 0x0000001099997819 */ /* 0x000fe200000006ff */
[----:B------:R-:W-:-:S04]  /*1f60*/  FFMA.FTZ R156, R105, R156, R160 ;  /* 0x0000009c699c7223 */ /* 0x000fc800000100a0 */
[----:B------:R-:W-:Y:S02]  /*1f70*/  FFMA.FTZ R160, R113, R153, R148 ;  /* 0x0000009971a07223 */ /* 0x000fe40000010094 */
[----:B------:R-:W2:Y:S01]  /*1f80*/  LDG.E.CONSTANT R148, desc[UR6][R6.64+0x608] ;  /* 0x0006080606947981 */ /* 0x000ea2000c1e9900 */
[C---:B---3--:R-:W-:Y:S01]  /*1f90*/  PRMT R153, R155.reuse, 0x7632, R153 ;  /* 0x000076329b997816 */ /* 0x048fe20000000099 */
[----:B------:R-:W-:-:S04]  /*1fa0*/  IMAD.U32 R155, R155, 0x10000, RZ ;  /* 0x000100009b9b7824 */ /* 0x000fc800078e00ff */
[----:B------:R-:W-:Y:S02]  /*1fb0*/  IMAD.U32 R153, R153, 0x10000, RZ ;  /* 0x0001000099997824 */ /* 0x000fe400078e00ff */
[----:B------:R-:W-:Y:S02]  /*1fc0*/  FFMA.FTZ R156, R13, R155, R156 ;  /* 0x0000009b0d9c7223 */ /* 0x000fe4000001009c */
[----:B------:R-:W3:Y:S01]  /*1fd0*/  LDG.E.CONSTANT R155, desc[UR6][R6.64+0x808] ;  /* 0x00080806069b7981 */ /* 0x000ee2000c1e9900 */
[----:B------:R-:W-:Y:S01]  /*1fe0*/  FFMA.FTZ R160, R117, R153, R160 ;  /* 0x0000009975a07223 */ /* 0x000fe200000100a0 */
[C---:B----4-:R-:W-:Y:S02]  /*1ff0*/  PRMT R153, R154.reuse, 0x7632, R153 ;  /* 0x000076329a997816 */ /* 0x050fe40000000099 */
[----:B------:R-:W-:-:S03]  /*2000*/  SHF.L.U32 R154, R154, 0x10, RZ ;  /* 0x000000109a9a7819 */ /* 0x000fc600000006ff */
[----:B------:R-:W-:Y:S02]  /*2010*/  IMAD.U32 R153, R153, 0x10000, RZ ;  /* 0x0001000099997824 */ /* 0x000fe400078e00ff */
[----:B------:R-:W-:Y:S02]  /*2020*/  FFMA.FTZ R154, R21, R154, R156 ;  /* 0x0000009a159a7223 */ /* 0x000fe4000001009c */
[----:B------:R-:W4:Y:S01]  /*2030*/  LDG.E.CONSTANT R156, desc[UR6][R6.64+0xa08] ;  /* 0x000a0806069c7981 */ /* 0x000f22000c1e9900 */
[----:B------:R-:W-:Y:S01]  /*2040*/  FFMA.FTZ R160, R121, R153, R160 ;  /* 0x0000009979a07223 */ /* 0x000fe200000100a0 */
[C---:B-----5:R-:W-:Y:S01]  /*2050*/  PRMT R153, R157.reuse, 0x7632, R153 ;  /* 0x000076329d997816 */ /* 0x060fe20000000099 */
[----:B------:R-:W-:-:S04]  /*2060*/  IMAD.U32 R157, R157, 0x10000, RZ ;  /* 0x000100009d9d7824 */ /* 0x000fc800078e00ff */
[----:B------:R-:W-:Y:S02]  /*2070*/  FFMA.FTZ R162, R25, R157, R154 ;  /* 0x0000009d19a27223 */ /* 0x000fe4000001009a */
[----:B------:R-:W5:Y:S01]  /*2080*/  LDG.E.CONSTANT R154, desc[UR6][R6.64+0xc08] ;  /* 0x000c0806069a7981 */ /* 0x000f62000c1e9900 */
[C---:B------:R-:W-:Y:S01]  /*2090*/  PRMT R157, R158.reuse, 0x7632, R157 ;  /* 0x000076329e9d7816 */ /* 0x040fe2000000009d */
[----:B------:R-:W-:Y:S01]  /*20a0*/  IMAD.U32 R158, R158, 0x10000, RZ ;  /* 0x000100009e9e7824 */ /* 0x000fe200078e00ff */
[----:B------:R-:W-:-:S03]  /*20b0*/  SHF.L.U32 R153, R153, 0x10, RZ ;  /* 0x0000001099997819 */ /* 0x000fc600000006ff */
[----:B------:R-:W-:Y:S02]  /*20c0*/  FFMA.FTZ R162, R17, R158, R162 ;  /* 0x0000009e11a27223 */ /* 0x000fe400000100a2 */
[----:B------:R-:W5:Y:S01]  /*20d0*/  LDG.E.CONSTANT R158, desc[UR6][R6.64+0xe08] ;  /* 0x000e0806069e7981 */ /* 0x000f62000c1e9900 */
[----:B------:R-:W-:Y:S02]  /*20e0*/  IMAD.U32 R157, R157, 0x10000, RZ ;  /* 0x000100009d9d7824 */ /* 0x000fe400078e00ff */
[----:B------:R-:W-:-:S04]  /*20f0*/  FFMA.FTZ R153, R125, R153, R160 ;  /* 0x000000997d997223 */ /* 0x000fc800000100a0 */
[----:B------:R-:W-:Y:S02]  /*2100*/  FFMA.FTZ R153, R132, R157, R153 ;  /* 0x0000009d84997223 */ /* 0x000fe40000010099 */
[----:B------:R-:W5:Y:S01]  /*2110*/  LDG.E.CONSTANT R157, desc[UR6][R6.64+0x1008] ;  /* 0x00100806069d7981 */ /* 0x000f62000c1e9900 */
[C---:B------:R-:W-:Y:S02]  /*2120*/  SHF.L.U32 R149, R159.reuse, 0x10, RZ ;  /* 0x000000109f957819 */ /* 0x040fe400000006ff */
[----:B------:R-:W-:-:S03]  /*2130*/  PRMT R159, R159, 0x7632, R159 ;  /* 0x000076329f9f7816 */ /* 0x000fc6000000009f */
[----:B------:R-:W-:Y:S02]  /*2140*/  FFMA.FTZ R162, R129, R149, R162 ;  /* 0x0000009581a27223 */ /* 0x000fe400000100a2 */
[----:B------:R-:W-:Y:S02]  /*2150*/  IMAD.U32 R159, R159, 0x10000, RZ ;  /* 0x000100009f9f7824 */ /* 0x000fe400078e00ff */
[C---:B------:R-:W-:Y:S01]  /*2160*/  IMAD.U32 R149, R152.reuse, 0x10000, RZ ;  /* 0x0001000098957824 */ /* 0x040fe200078e00ff */
[----:B------:R-:W-:Y:S01]  /*2170*/  PRMT R152, R152, 0x7632, R152 ;  /* 0x0000763298987816 */ /* 0x000fe20000000098 */
[----:B------:R-:W-:Y:S02]  /*2180*/  FFMA.FTZ R160, R144, R159, R153 ;  /* 0x0000009f90a07223 */ /* 0x000fe40000010099 */
[----:B------:R-:W-:Y:S01]  /*2190*/  FFMA.FTZ R153, R9, R149, R162 ;  /* 0x0000009509997223 */ /* 0x000fe200000100a2 */
[----:B------:R-:W-:Y:S02]  /*21a0*/  SHF.L.U32 R149, R152, 0x10, RZ ;  /* 0x0000001098957819 */ /* 0x000fe400000006ff */
[----:B------:R-:W5:Y:S01]  /*21b0*/  LDG.E.CONSTANT R152, desc[UR6][R6.64+0x1208] ;  /* 0x0012080606987981 */ /* 0x000f62000c1e9900 */
[----:B------:R-:W-:Y:S01]  /*21c0*/  FADD.FTZ R150, R153, R150 ;  /* 0x0000009699967221 */ /* 0x000fe20000010000 */
[C---:B------:R-:W-:Y:S01]  /*21d0*/  PRMT R153, R151.reuse, 0x7632, R153 ;  /* 0x0000763297997816 */ /* 0x040fe20000000099 */
[----:B------:R-:W-:-:S02]  /*21e0*/  IMAD.U32 R159, R151, 0x10000, RZ ;  /* 0x00010000979f7824 */ /* 0x000fc400078e00ff */
[----:B------:R-:W5:Y:S02]  /*21f0*/  LDG.E.CONSTANT R151, desc[UR6][R6.64+0x1408] ;  /* 0x0014080606977981 */ /* 0x000f64000c1e9900 */
[----:B------:R-:W-:Y:S01]  /*2200*/  IMAD.U32 R161, R153, 0x10000, RZ ;  /* 0x0001000099a17824 */ /* 0x000fe200078e00ff */
[----:B------:R-:W-:-:S03]  /*2210*/  PRMT R153, R5, 0x7632, R153 ;  /* 0x0000763205997816 */ /* 0x000fc60000000099 */
[----:B------:R-:W-:Y:S02]  /*2220*/  FMUL.FTZ R161, R60, R161 ;  /* 0x000000a13ca17220 */ /* 0x000fe40000410000 */
[----:B------:R-:W-:-:S04]  /*2230*/  IMAD.U32 R153, R153, 0x10000, RZ ;  /* 0x0001000099997824 */ /* 0x000fc800078e00ff */
[----:B------:R-:W-:Y:S01]  /*2240*/  FFMA.FTZ R161, R56, R153, R161 ;  /* 0x0000009938a17223 */ /* 0x000fe200000100a1 */
[C---:B------:R-:W-:Y:S01]  /*2250*/  IMAD.U32 R153, R4.reuse, 0x10000, RZ ;  /* 0x0001000004997824 */ /* 0x040fe200078e00ff */
[----:B------:R-:W-:-:S04]  /*2260*/  PRMT R4, R4, 0x7632, R4 ;  /* 0x0000763204047816 */ /* 0x000fc80000000004 */
[----:B------:R-:W-:-:S05]  /*2270*/  SHF.L.U32 R4, R4, 0x10, RZ ;  /* 0x0000001004047819 */ /* 0x000fca00000006ff */
[----:B------:R-:W-:Y:S01]  /*2280*/  FFMA.FTZ R161, R64, R4, R161 ;  /* 0x0000000440a17223 */ /* 0x000fe200000100a1 */
[----:B------:R-:W-:Y:S01]  /*2290*/  SHF.L.U32 R5, R5, 0x10, RZ ;  /* 0x0000001005057819 */ /* 0x000fe200000006ff */
[----:B------:R-:W-:-:S04]  /*22a0*/  FMUL.FTZ R159, R42, R159 ;  /* 0x0000009f2a9f7220 */ /* 0x000fc80000410000 */
[----:B------:R-:W-:Y:S02]  /*22b0*/  FFMA.FTZ R159, R38, R5, R159 ;  /* 0x00000005269f7223 */ /* 0x000fe4000001009f */
[----:B------:R-:W5:Y:S02]  /*22c0*/  LDG.E.CONSTANT R5, desc[UR6][R6.64+0x20c] ;  /* 0x00020c0606057981 */ /* 0x000f64000c1e9900 */
[----:B------:R-:W-:Y:S02]  /*22d0*/  FFMA.FTZ R159, R46, R153, R159 ;  /* 0x000000992e9f7223 */ /* 0x000fe4000001009f */
[----:B------:R-:W5:Y:S01]  /*22e0*/  LDG.E.CONSTANT R153, desc[UR6][R6.64+0xc] ;  /* 0x00000c0606997981 */ /* 0x000f62000c1e9900 */
[----:B------:R-:W-:-:S03]  /*22f0*/  FFMA.FTZ R149, R141, R149, R160 ;  /* 0x000000958d957223 */ /* 0x000fc600000100a0 */
[----:B------:R-:W5:Y:S01]  /*2300*/  LDG.E.CONSTANT R160, desc[UR6][R6.64+0x60c] ;  /* 0x00060c0606a07981 */ /* 0x000f62000c1e9900 */
[----:B------:R-:W-:-:S03]  /*2310*/  FADD.FTZ R149, R149, R150 ;  /* 0x0000009695957221 */ /* 0x000fc60000010000 */
[----:B------:R-:W5:Y:S01]  /*2320*/  LDG.E.CONSTANT R150, desc[UR6][R6.64+0xe0c] ;  /* 0x000e0c0606967981 */ /* 0x000f62000c1e9900 */
[----:B--2---:R-:W-:-:S05]  /*2330*/  PRMT R4, R148, 0x7632, R4 ;  /* 0x0000763294047816 */ /* 0x004fca0000000004 */
[----:B------:R-:W-:-:S04]  /*2340*/  IMAD.U32 R4, R4, 0x10000, RZ ;  /* 0x0001000004047824 */ /* 0x000fc800078e00ff */
[----:B------:R-:W-:Y:S01]  /*2350*/  FFMA.FTZ R161, R70, R4, R161 ;  /* 0x0000000446a17223 */ /* 0x000fe200000100a1 */
[----:B---3--:R-:W-:Y:S01]  /*2360*/  PRMT R4, R155, 0x7632, R4 ;  /* 0x000076329b047816 */ /* 0x008fe20000000004 */
[----:B------:R-:W-:-:S04]  /*2370*/  IMAD.U32 R148, R148, 0x10000, RZ ;  /* 0x0001000094947824 */ /* 0x000fc800078e00ff */
[----:B------:R-:W-:Y:S02]  /*2380*/  IMAD.U32 R4, R4, 0x10000, RZ ;  /* 0x0001000004047824 */ /* 0x000fe400078e00ff */
[----:B------:R-:W-:Y:S01]  /*2390*/  FFMA.FTZ R148, R50, R148, R159 ;  /* 0x0000009432947223 */ /* 0x000fe2000001009f */
[----:B------:R-:W-:Y:S02]  /*23a0*/  SHF.L.U32 R159, R155, 0x10, RZ ;  /* 0x000000109b9f7819 */ /* 0x000fe400000006ff */
[----:B------:R-:W2:Y:S01]  /*23b0*/  LDG.E.CONSTANT R155, desc[UR6][R6.64+0x40c] ;  /* 0x00040c06069b7981 */ /* 0x000ea2000c1e9900 */
[----:B------:R-:W-:Y:S01]  /*23c0*/  FFMA.FTZ R161, R78, R4, R161 ;  /* 0x000000044ea17223 */ /* 0x000fe200000100a1 */
[C---:B----4-:R-:W-:Y:S01]  /*23d0*/  PRMT R4, R156.reuse, 0x7632, R4 ;  /* 0x000076329c047816 */ /* 0x050fe20000000004 */
[----:B------:R-:W-:Y:S01]  /*23e0*/  FFMA.FTZ R148, R67, R159, R148 ;  /* 0x0000009f43947223 */ /* 0x000fe20000010094 */
[----:B------:R-:W-:Y:S02]  /*23f0*/  IMAD.U32 R159, R156, 0x10000, RZ ;  /* 0x000100009c9f7824 */ /* 0x000fe400078e00ff */
[----:B------:R-:W-:Y:S01]  /*2400*/  SHF.L.U32 R4, R4, 0x10, RZ ;  /* 0x0000001004047819 */ /* 0x000fe200000006ff */
[----:B------:R-:W3:Y:S04]  /*2410*/  LDG.E.CONSTANT R156, desc[UR6][R6.64+0x1608] ;  /* 0x00160806069c7981 */ /* 0x000ee8000c1e9900 */
[----:B------:R-:W-:Y:S01]  /*2420*/  FFMA.FTZ R161, R86, R4, R161 ;  /* 0x0000000456a17223 */ /* 0x000fe200000100a1 */
[----:B-----5:R-:W-:Y:S01]  /*2430*/  PRMT R4, R154, 0x7632, R4 ;  /* 0x000076329a047816 */ /* 0x020fe20000000004 */
[----:B------:R-:W-:-:S02]  /*2440*/  FFMA.FTZ R148, R75, R159, R148 ;  /* 0x0000009f4b947223 */ /* 0x000fc40000010094 */
[----:B------:R-:W4:Y:S02]  /*2450*/  LDG.E.CONSTANT R159, desc[UR6][R6.64+0x80c] ;  /* 0x00080c06069f7981 */ /* 0x000f24000c1e9900 */
[----:B------:R-:W-:-:S04]  /*2460*/  IMAD.U32 R4, R4, 0x10000, RZ ;  /* 0x0001000004047824 */ /* 0x000fc800078e00ff */
[----:B------:R-:W-:Y:S01]  /*2470*/  FFMA.FTZ R161, R94, R4, R161 ;  /* 0x000000045ea17223 */ /* 0x000fe200000100a1 */
[----:B------:R-:W-:Y:S01]  /*2480*/  PRMT R4, R158, 0x7632, R4 ;  /* 0x000076329e047816 */ /* 0x000fe20000000004 */
[----:B------:R-:W-:Y:S01]  /*2490*/  IMAD.U32 R154, R154, 0x10000, RZ ;  /* 0x000100009a9a7824 */ /* 0x000fe200078e00ff */
[----:B------:R-:W-:-:S03]  /*24a0*/  SHF.L.U32 R158, R158, 0x10, RZ ;  /* 0x000000109e9e7819 */ /* 0x000fc600000006ff */
[----:B------:R-:W-:Y:S02]  /*24b0*/  IMAD.U32 R4, R4, 0x10000, RZ ;  /* 0x0001000004047824 */ /* 0x000fe400078e00ff */
[----:B------:R-:W-:Y:S01]  /*24c0*/  FFMA.FTZ R148, R83, R154, R148 ;  /* 0x0000009a53947223 */ /* 0x000fe20000010094 */
[----:B------:R-:W-:Y:S02]  /*24d0*/  IMAD.U32 R154, R157, 0x10000, RZ ;  /* 0x000100009d9a7824 */ /* 0x000fe400078e00ff */
[----:B------:R-:W-:Y:S02]  /*24e0*/  FFMA.FTZ R161, R102, R4, R161 ;  /* 0x0000000466a17223 */ /* 0x000fe400000100a1 */
[----:B------:R-:W5:Y:S01]  /*24f0*/  LDG.E.CONSTANT R4, desc[UR6][R6.64+0x1808] ;  /* 0x0018080606047981 */ /* 0x000f62000c1e9900 */
[----:B------:R-:W-:-:S04]  /*2500*/  FFMA.FTZ R148, R91, R158, R148 ;  /* 0x0000009e5b947223 */ /* 0x000fc80000010094 */
[----:B------:R-:W-:Y:S02]  /*2510*/  FFMA.FTZ R148, R99, R154, R148 ;  /* 0x0000009a63947223 */ /* 0x000fe40000010094 */
[----:B------:R-:W5:Y:S01]  /*2520*/  LDG.E.CONSTANT R154, desc[UR6][R6.64+0xa0c] ;  /* 0x000a0c06069a7981 */ /* 0x000f62000c1e9900 */
[----:B------:R-:W-:Y:S02]  /*2530*/  PRMT R157, R157, 0x7632, R157 ;  /* 0x000076329d9d7816 */ /* 0x000fe4000000009d */
[C---:B------:R-:W-:Y:S02]  /*2540*/  PRMT R158, R152.reuse, 0x7632, R158 ;  /* 0x00007632989e7816 */ /* 0x040fe4000000009e */
[----:B------:R-:W-:Y:S01]  /*2550*/  SHF.L.U32 R157, R157, 0x10, RZ ;  /* 0x000000109d9d7819 */ /* 0x000fe200000006ff */
[----:B------:R-:W-:-:S04]  /*2560*/  IMAD.U32 R152, R152, 0x10000, RZ ;  /* 0x0001000098987824 */ /* 0x000fc800078e00ff */
[----:B------:R-:W-:Y:S01]  /*2570*/  FFMA.FTZ R157, R110, R157, R161 ;  /* 0x0000009d6e9d7223 */ /* 0x000fe200000100a1 */
[----:B------:R-:W-:Y:S02]  /*2580*/  FFMA.FTZ R161, R107, R152, R148 ;  /* 0x000000986ba17223 */ /* 0x000fe40000010094 */
[----:B------:R-:W5:Y:S01]  /*2590*/  LDG.E.CONSTANT R148, desc[UR6][R6.64+0xc0c] ;  /* 0x000c0c0606947981 */ /* 0x000f62000c1e9900 */
[C---:B------:R-:W-:Y:S02]  /*25a0*/  PRMT R152, R151.reuse, 0x7632, R152 ;  /* 0x0000763297987816 */ /* 0x040fe40000000098 */
[----:B------:R-:W-:-:S05]  /*25b0*/  SHF.L.U32 R151, R151, 0x10, RZ ;  /* 0x0000001097977819 */ /* 0x000fca00000006ff */
[----:B------:R-:W-:Y:S02]  /*25c0*/  FFMA.FTZ R161, R14, R151, R161 ;  /* 0x000000970ea17223 */ /* 0x000fe400000100a1 */
[----:B------:R-:W5:Y:S01]  /*25d0*/  LDG.E.CONSTANT R151, desc[UR6][R6.64+0x100c] ;  /* 0x00100c0606977981 */ /* 0x000f62000c1e9900 */
[----:B------:R-:W-:Y:S02]  /*25e0*/  IMAD.U32 R158, R158, 0x10000, RZ ;  /* 0x000100009e9e7824 */ /* 0x000fe400078e00ff */
[----:B------:R-:W-:Y:S02]  /*25f0*/  IMAD.U32 R152, R152, 0x10000, RZ ;  /* 0x0001000098987824 */ /* 0x000fe400078e00ff */
[----:B------:R-:W-:-:S04]  /*2600*/  FFMA.FTZ R157, R114, R158, R157 ;  /* 0x0000009e729d7223 */ /* 0x000fc8000001009d */
[----:B------:R-:W-:Y:S01]  /*2610*/  FFMA.FTZ R157, R118, R152, R157 ;  /* 0x00000098769d7223 */ /* 0x000fe2000001009d */
[C---:B------:R-:W-:Y:S01]  /*2620*/  IMAD.U32 R152, R5.reuse, 0x10000, RZ ;  /* 0x0001000005987824 */ /* 0x040fe200078e00ff */
[----:B------:R-:W-:-:S03]  /*2630*/  PRMT R5, R5, 0x7632, R5 ;  /* 0x0000763205057816 */ /* 0x000fc60000000005 */
[----:B------:R-:W-:Y:S01]  /*2640*/  FMUL.FTZ R158, R43, R152 ;  /* 0x000000982b9e7220 */ /* 0x000fe20000410000 */
[----:B------:R-:W-:Y:S01]  /*2650*/  SHF.L.U32 R152, R153, 0x10, RZ ;  /* 0x0000001099987819 */ /* 0x000fe200000006ff */
[----:B------:R-:W-:Y:S01]  /*2660*/  IMAD.U32 R162, R5, 0x10000, RZ ;  /* 0x0001000005a27824 */ /* 0x000fe200078e00ff */
[----:B------:R-:W-:-:S03]  /*2670*/  PRMT R153, R153, 0x7632, R153 ;  /* 0x0000763299997816 */ /* 0x000fc60000000099 */
[----:B------:R-:W-:Y:S01]  /*2680*/  FFMA.FTZ R152, R39, R152, R158 ;  /* 0x0000009827987223 */ /* 0x000fe2000001009e */
[----:B------:R-:W-:Y:S01]  /*2690*/  FMUL.FTZ R162, R61, R162 ;  /* 0x000000a23da27220 */ /* 0x000fe20000410000 */
[----:B------:R-:W-:Y:S01]  /*26a0*/  IMAD.U32 R158, R153, 0x10000, RZ ;  /* 0x00010000999e7824 */ /* 0x000fe200078e00ff */
[C---:B------:R-:W-:Y:S01]  /*26b0*/  PRMT R153, R160.reuse, 0x7632, R153 ;  /* 0x00007632a0997816 */ /* 0x040fe20000000099 */
[----:B------:R-:W-:Y:S02]  /*26c0*/  IMAD.U32 R160, R160, 0x10000, RZ ;  /* 0x00010000a0a07824 */ /* 0x000fe400078e00ff */
[----:B------:R-:W-:Y:S02]  /*26d0*/  FFMA.FTZ R158, R57, R158, R162 ;  /* 0x0000009e399e7223 */ /* 0x000fe400000100a2 */
[----:B------:R-:W-:Y:S01]  /*26e0*/  IMAD.U32 R153, R153, 0x10000, RZ ;  /* 0x0001000099997824 */ /* 0x000fe200078e00ff */
[C---:B--2---:R-:W-:Y:S02]  /*26f0*/  PRMT R5, R155.reuse, 0x7632, R5 ;  /* 0x000076329b057816 */ /* 0x044fe40000000005 */
[----:B------:R-:W-:-:S05]  /*2700*/  SHF.L.U32 R155, R155, 0x10, RZ ;  /* 0x000000109b9b7819 */ /* 0x000fca00000006ff */
[----:B------:R-:W-:Y:S01]  /*2710*/  FFMA.FTZ R152, R47, R155, R152 ;  /* 0x0000009b2f987223 */ /* 0x000fe20000010098 */
[C---:B---3--:R-:W-:Y:S01]  /*2720*/  IMAD.U32 R155, R156.reuse, 0x10000, RZ ;  /* 0x000100009c9b7824 */ /* 0x048fe200078e00ff */
[----:B------:R-:W-:Y:S01]  /*2730*/  PRMT R156, R156, 0x7632, R156 ;  /* 0x000076329c9c7816 */ /* 0x000fe2000000009c */
[----:B------:R-:W-:-:S03]  /*2740*/  IMAD.U32 R5, R5, 0x10000, RZ ;  /* 0x0001000005057824 */ /* 0x000fc600078e00ff */
[----:B------:R-:W-:Y:S01]  /*2750*/  SHF.L.U32 R156, R156, 0x10, RZ ;  /* 0x000000109c9c7819 */ /* 0x000fe200000006ff */
[----:B------:R-:W-:-:S04]  /*2760*/  FFMA.FTZ R5, R65, R5, R158 ;  /* 0x0000000541057223 */ /* 0x000fc8000001009e */
[----:B------:R-:W-:Y:S01]  /*2770*/  FFMA.FTZ R157, R122, R156, R157 ;  /* 0x0000009c7a9d7223 */ /* 0x000fe2000001009d */
[--C-:B------:R-:W-:Y:S01]  /*2780*/  FFMA.FTZ R156, R51, R160, R152.reuse ;  /* 0x000000a0339c7223 */ /* 0x100fe20000010098 */
[C---:B----4-:R-:W-:Y:S01]  /*2790*/  PRMT R152, R159.reuse, 0x7632, R152 ;  /* 0x000076329f987816 */ /* 0x050fe20000000098 */
[----:B------:R-:W-:Y:S01]  /*27a0*/  FFMA.FTZ R153, R72, R153, R5 ;  /* 0x0000009948997223 */ /* 0x000fe20000010005 */
[----:B------:R-:W-:Y:S01]  /*27b0*/  SHF.L.U32 R159, R159, 0x10, RZ ;  /* 0x000000109f9f7819 */ /* 0x000fe200000006ff */
[----:B------:R-:W2:Y:S02]  /*27c0*/  LDG.E.CONSTANT R5, desc[UR6][R6.64+0x120c] ;  /* 0x00120c0606057981 */ /* 0x000ea4000c1e9900 */
[----:B------:R-:W-:Y:S02]  /*27d0*/  IMAD.U32 R158, R152, 0x10000, RZ ;  /* 0x00010000989e7824 */ /* 0x000fe400078e00ff */
[----:B------:R-:W-:Y:S01]  /*27e0*/  FFMA.FTZ R156, R69, R159, R156 ;  /* 0x0000009f459c7223 */ /* 0x000fe2000001009c */
[----:B------:R-:W-:Y:S01]  /*27f0*/  FFMA.FTZ R155, R22, R155, R161 ;  /* 0x0000009b169b7223 */ /* 0x000fe200000100a1 */
[----:B------:R-:W-:Y:S01]  /*2800*/  FFMA.FTZ R159, R80, R158, R153 ;  /* 0x0000009e509f7223 */ /* 0x000fe20000010099 */
[----:B------:R-:W3:Y:S04]  /*2810*/  LDG.E.CONSTANT R152, desc[UR6][R6.64+0x1a08] ;  /* 0x001a080606987981 */ /* 0x000ee8000c1e9900 */
[----:B------:R-:W4:Y:S01]  /*2820*/  LDG.E.CONSTANT R153, desc[UR6][R6.64+0x140c] ;  /* 0x00140c0606997981 */ /* 0x000f22000c1e9900 */
[C---:B-----5:R-:W-:Y:S01]  /*2830*/  IMAD.U32 R158, R4.reuse, 0x10000, RZ ;  /* 0x00010000049e7824 */ /* 0x060fe200078e00ff */
[----:B------:R-:W-:-:S03]  /*2840*/  PRMT R4, R4, 0x7632, R4 ;  /* 0x0000763204047816 */ /* 0x000fc60000000004 */
[----:B------:R-:W-:Y:S01]  /*2850*/  FFMA.FTZ R155, R26, R158, R155 ;  /* 0x0000009e1a9b7223 */ /* 0x000fe2000001009b */
[----:B------:R-:W-:Y:S01]  /*2860*/  PRMT R158, R154, 0x7632, R158 ;  /* 0x000076329a9e7816 */ /* 0x000fe2000000009e */
[----:B------:R-:W-:Y:S01]  /*2870*/  IMAD.U32 R160, R4, 0x10000, RZ ;  /* 0x0001000004a07824 */ /* 0x000fe200078e00ff */
[----:B------:R-:W-:Y:S01]  /*2880*/  SHF.L.U32 R154, R154, 0x10, RZ ;  /* 0x000000109a9a7819 */ /* 0x000fe200000006ff */
[----:B------:R-:W5:Y:S04]  /*2890*/  LDG.E.CONSTANT R4, desc[UR6][R6.64+0x1c08] ;  /* 0x001c080606047981 */ /* 0x000f68000c1e9900 */
[----:B------:R-:W-:Y:S02]  /*28a0*/  FFMA.FTZ R156, R77, R154, R156 ;  /* 0x0000009a4d9c7223 */ /* 0x000fe4000001009c */
[----:B------:R-:W5:Y:S01]  /*28b0*/  LDG.E.CONSTANT R154, desc[UR6][R6.64+0x160c] ;  /* 0x00160c06069a7981 */ /* 0x000f62000c1e9900 */
[----:B------:R-:W-:-:S02]  /*28c0*/  IMAD.U32 R158, R158, 0x10000, RZ ;  /* 0x000100009e9e7824 */ /* 0x000fc400078e00ff */
[----:B------:R-:W-:Y:S02]  /*28d0*/  FFMA.FTZ R157, R126, R160, R157 ;  /* 0x000000a07e9d7223 */ /* 0x000fe4000001009d */
[----:B------:R-:W-:Y:S01]  /*28e0*/  FFMA.FTZ R159, R88, R158, R159 ;  /* 0x0000009e589f7223 */ /* 0x000fe2000001009f */
[C---:B------:R-:W-:Y:S02]  /*28f0*/  PRMT R158, R148.reuse, 0x7632, R158 ;  /* 0x00007632949e7816 */ /* 0x040fe4000000009e */
[----:B------:R-:W-:Y:S02]  /*2900*/  SHF.L.U32 R160, R148, 0x10, RZ ;  /* 0x0000001094a07819 */ /* 0x000fe400000006ff */
[----:B------:R-:W5:Y:S01]  /*2910*/  LDG.E.CONSTANT R148, desc[UR6][R6.64+0x1e08] ;  /* 0x001e080606947981 */ /* 0x000f62000c1e9900 */
[----:B------:R-:W-:Y:S02]  /*2920*/  IMAD.U32 R158, R158, 0x10000, RZ ;  /* 0x000100009e9e7824 */ /* 0x000fe400078e00ff */
[----:B------:R-:W-:-:S02]  /*2930*/  FFMA.FTZ R160, R85, R160, R156 ;  /* 0x000000a055a07223 */ /* 0x000fc4000001009c */
[----:B------:R-:W5:Y:S01]  /*2940*/  LDG.E.CONSTANT R156, desc[UR6][R6.64+0x180c] ;  /* 0x00180c06069c7981 */ /* 0x000f62000c1e9900 */
[----:B------:R-:W-:Y:S01]  /*2950*/  FFMA.FTZ R159, R96, R158, R159 ;  /* 0x0000009e609f7223 */ /* 0x000fe2000001009f */
[C---:B------:R-:W-:Y:S01]  /*2960*/  PRMT R158, R150.reuse, 0x7632, R158 ;  /* 0x00007632969e7816 */ /* 0x040fe2000000009e */
[----:B------:R-:W-:-:S03]  /*2970*/  IMAD.U32 R150, R150, 0x10000, RZ ;  /* 0x0001000096967824 */ /* 0x000fc600078e00ff */
[----:B------:R-:W-:Y:S01]  /*2980*/  SHF.L.U32 R158, R158, 0x10, RZ ;  /* 0x000000109e9e7819 */ /* 0x000fe200000006ff */
[----:B------:R-:W-:Y:S02]  /*2990*/  FFMA.FTZ R160, R93, R150, R160 ;  /* 0x000000965da07223 */ /* 0x000fe400000100a0 */
[----:B------:R-:W5:Y:S02]  /*29a0*/  LDG.E.CONSTANT R150, desc[UR6][R6.64+0x1a0c] ;  /* 0x001a0c0606967981 */ /* 0x000f64000c1e9900 */
[----:B------:R-:W-:Y:S01]  /*29b0*/  FFMA.FTZ R162, R104, R158, R159 ;  /* 0x0000009e68a27223 */ /* 0x000fe2000001009f */
[----:B------:R-:W-:Y:S01]  /*29c0*/  IMAD.U32 R158, R151, 0x10000, RZ ;  /* 0x00010000979e7824 */ /* 0x000fe200078e00ff */
[----:B------:R-:W5:Y:S03]  /*29d0*/  LDG.E.CONSTANT R159, desc[UR6][R6.64+0x1e0c] ;  /* 0x001e0c06069f7981 */ /* 0x000f66000c1e9900 */
[----:B------:R-:W-:-:S02]  /*29e0*/  FFMA.FTZ R160, R101, R158, R160 ;  /* 0x0000009e65a07223 */ /* 0x000fc400000100a0 */
[----:B------:R0:W5:Y:S01]  /*29f0*/  LDG.E.CONSTANT R158, desc[UR6][R6.64+0x1c0c] ;  /* 0x001c0c06069e7981 */ /* 0x000162000c1e9900 */
[----:B------:R-:W-:-:S05]  /*2a00*/  PRMT R151, R151, 0x7632, R151 ;  /* 0x0000763297977816 */ /* 0x000fca0000000097 */
[----:B------:R-:W-:-:S04]  /*2a10*/  IMAD.U32 R151, R151, 0x10000, RZ ;  /* 0x0001000097977824 */ /* 0x000fc800078e00ff */
[----:B------:R-:W-:Y:S01]  /*2a20*/  FFMA.FTZ R162, R111, R151, R162 ;  /* 0x000000976fa27223 */ /* 0x000fe200000100a2 */
[----:B------:R-:W-:Y:S01]  /*2a30*/  VIADD R31, R31, 0x4 ;  /* 0x000000041f1f7836 */ /* 0x000fe20000000000 */
[----:B------:R-:W-:-:S05]  /*2a40*/  IADD3 R34, P1, PT, R34, 0x10, RZ ;  /* 0x0000001022227810 */ /* 0x000fca0007f3e0ff */
[----:B------:R-:W-:Y:S01]  /*2a50*/  IMAD.X R35, RZ, RZ, R35, P1 ;  /* 0x000000ffff237224 */ /* 0x000fe200008e0623 */
[C---:B--2---:R-:W-:Y:S02]  /*2a60*/  PRMT R151, R5.reuse, 0x7632, R151 ;  /* 0x0000763205977816 */ /* 0x044fe40000000097 */
[----:B------:R-:W-:-:S03]  /*2a70*/  SHF.L.U32 R5, R5, 0x10, RZ ;  /* 0x0000001005057819 */ /* 0x000fc600000006ff */
[----:B------:R-:W-:Y:S02]  /*2a80*/  IMAD.U32 R151, R151, 0x10000, RZ ;  /* 0x0001000097977824 */ /* 0x000fe400078e00ff */
[----:B------:R-:W-:Y:S01]  /*2a90*/  FFMA.FTZ R160, R109, R5, R160 ;  /* 0x000000056da07223 */ /* 0x000fe200000100a0 */
[----:B----4-:R-:W-:Y:S01]  /*2aa0*/  PRMT R5, R153, 0x7632, R5 ;  /* 0x0000763299057816 */ /* 0x010fe20000000005 */
[----:B------:R-:W-:Y:S01]  /*2ab0*/  FFMA.FTZ R162, R115, R151, R162 ;  /* 0x0000009773a27223 */ /* 0x000fe200000100a2 */
[----:B---3--:R-:W-:-:S03]  /*2ac0*/  IMAD.U32 R164, R152, 0x10000, RZ ;  /* 0x0001000098a47824 */ /* 0x008fc600078e00ff */
[----:B------:R-:W-:Y:S02]  /*2ad0*/  IMAD.U32 R5, R5, 0x10000, RZ ;  /* 0x0001000005057824 */ /* 0x000fe400078e00ff */
[----:B------:R-:W-:Y:S02]  /*2ae0*/  FFMA.FTZ R164, R18, R164, R155 ;  /* 0x000000a412a47223 */ /* 0x000fe4000001009b */
[----:B------:R-:W-:Y:S01]  /*2af0*/  FFMA.FTZ R162, R119, R5, R162 ;  /* 0x0000000577a27223 */ /* 0x000fe200000100a2 */
[----:B-----5:R-:W-:Y:S02]  /*2b00*/  SHF.L.U32 R5, R4, 0x10, RZ ;  /* 0x0000001004057819 */ /* 0x020fe400000006ff */
[----:B------:R-:W-:-:S03]  /*2b10*/  PRMT R152, R152, 0x7632, R152 ;  /* 0x0000763298987816 */ /* 0x000fc60000000098 */
[----:B0-----:R-:W-:Y:S01]  /*2b20*/  FFMA.FTZ R7, R131, R5, R164 ;  /* 0x0000000583077223 */ /* 0x001fe200000100a4 */
[----:B------:R-:W-:Y:S02]  /*2b30*/  SHF.L.U32 R6, R152, 0x10, RZ ;  /* 0x0000001098067819 */ /* 0x000fe400000006ff */
[----:B------:R-:W-:Y:S02]  /*2b40*/  PRMT R5, R4, 0x7632, R5 ;  /* 0x0000763204057816 */ /* 0x000fe40000000005 */
[----:B------:R-:W-:Y:S01]  /*2b50*/  PRMT R4, R154, 0x7632, R4 ;  /* 0x000076329a047816 */ /* 0x000fe20000000004 */
[----:B------:R-:W-:Y:S02]  /*2b60*/  FFMA.FTZ R6, R134, R6, R157 ;  /* 0x0000000686067223 */ /* 0x000fe4000001009d */
[----:B------:R-:W-:Y:S01]  /*2b70*/  IMAD.U32 R5, R5, 0x10000, RZ ;  /* 0x0001000005057824 */ /* 0x000fe200078e00ff */
[----:B------:R-:W-:-:S03]  /*2b80*/  SHF.L.U32 R4, R4, 0x10, RZ ;  /* 0x0000001004047819 */ /* 0x000fc600000006ff */
[----:B------:R-:W-:Y:S02]  /*2b90*/  FFMA.FTZ R151, R145, R5, R6 ;  /* 0x0000000591977223 */ /* 0x000fe40000010006 */
[----:B------:R-:W-:Y:S01]  /*2ba0*/  FFMA.FTZ R5, R123, R4, R162 ;  /* 0x000000047b057223 */ /* 0x000fe200000100a2 */
[----:B------:R-:W-:-:S04]  /*2bb0*/  IMAD.U32 R4, R148, 0x10000, RZ ;  /* 0x0001000094047824 */ /* 0x000fc800078e00ff */
[----:B------:R-:W-:Y:S01]  /*2bc0*/  FFMA.FTZ R6, R10, R4, R7 ;  /* 0x000000040a067223 */ /* 0x000fe20000010007 */
[----:B------:R-:W-:-:S05]  /*2bd0*/  PRMT R4, R156, 0x7632, R4 ;  /* 0x000076329c047816 */ /* 0x000fca0000000004 */
[----:B------:R-:W-:Y:S02]  /*2be0*/  IMAD.U32 R4, R4, 0x10000, RZ ;  /* 0x0001000004047824 */ /* 0x000fe400078e00ff */
[----:B------:R-:W-:Y:S02]  /*2bf0*/  IMAD.U32 R153, R153, 0x10000, RZ ;  /* 0x0001000099997824 */ /* 0x000fe400078e00ff */
[--C-:B------:R-:W-:Y:S01]  /*2c00*/  FFMA.FTZ R4, R128, R4, R5.reuse ;  /* 0x0000000480047223 */ /* 0x100fe20000010005 */
[----:B------:R-:W-:Y:S01]  /*2c10*/  PRMT R5, R150, 0x7632, R5 ;  /* 0x0000763296057816 */ /* 0x000fe20000000005 */
[----:B------:R-:W-:Y:S01]  /*2c20*/  FFMA.FTZ R160, R15, R153, R160 ;  /* 0x000000990fa07223 */ /* 0x000fe200000100a0 */
[----:B------:R-:W-:Y:S02]  /*2c30*/  IMAD.U32 R154, R154, 0x10000, RZ ;  /* 0x000100009a9a7824 */ /* 0x000fe400078e00ff */
[----:B------:R-:W-:Y:S02]  /*2c40*/  SHF.L.U32 R5, R5, 0x10, RZ ;  /* 0x0000001005057819 */ /* 0x000fe400000006ff */
[----:B------:R-:W-:Y:S01]  /*2c50*/  SHF.L.U32 R156, R156, 0x10, RZ ;  /* 0x000000109c9c7819 */ /* 0x000fe200000006ff */
[----:B------:R-:W-:-:S02]  /*2c60*/  FFMA.FTZ R154, R23, R154, R160 ;  /* 0x0000009a179a7223 */ /* 0x000fc400000100a0 */
[--C-:B------:R-:W-:Y:S01]  /*2c70*/  FFMA.FTZ R5, R135, R5, R4.reuse ;  /* 0x0000000587057223 */ /* 0x100fe20000010004 */
[----:B------:R-:W-:Y:S01]  /*2c80*/  PRMT R4, R158, 0x7632, R4 ;  /* 0x000076329e047816 */ /* 0x000fe20000000004 */
[----:B------:R-:W-:Y:S01]  /*2c90*/  FFMA.FTZ R154, R27, R156, R154 ;  /* 0x0000009c1b9a7223 */ /* 0x000fe2000001009a */
[----:B------:R-:W-:Y:S01]  /*2ca0*/  PRMT R148, R148, 0x7632, R148 ;  /* 0x0000763294947816 */ /* 0x000fe20000000094 */
[----:B------:R-:W-:Y:S02]  /*2cb0*/  IMAD.U32 R150, R150, 0x10000, RZ ;  /* 0x0001000096967824 */ /* 0x000fe400078e00ff */
[----:B------:R-:W-:Y:S02]  /*2cc0*/  IMAD.U32 R4, R4, 0x10000, RZ ;  /* 0x0001000004047824 */ /* 0x000fe400078e00ff */
[----:B------:R-:W-:Y:S02]  /*2cd0*/  IMAD.U32 R148, R148, 0x10000, RZ ;  /* 0x0001000094947824 */ /* 0x000fe400078e00ff */
[----:B------:R-:W-:Y:S01]  /*2ce0*/  FFMA.FTZ R150, R19, R150, R154 ;  /* 0x0000009613967223 */ /* 0x000fe2000001009a */
[----:B------:R-:W-:-:S02]  /*2cf0*/  IMAD.U32 R158, R158, 0x10000, RZ ;  /* 0x000100009e9e7824 */ /* 0x000fc400078e00ff */
[--C-:B------:R-:W-:Y:S01]  /*2d00*/  FFMA.FTZ R4, R146, R4, R5.reuse ;  /* 0x0000000492047223 */ /* 0x100fe20000010005 */
[----:B------:R-:W-:Y:S01]  /*2d10*/  PRMT R5, R159, 0x7632, R5 ;  /* 0x000076329f057816 */ /* 0x000fe20000000005 */
[----:B------:R-:W-:Y:S01]  /*2d20*/  FFMA.FTZ R148, R142, R148, R151 ;  /* 0x000000948e947223 */ /* 0x000fe20000010097 */
[----:B------:R-:W-:Y:S01]  /*2d30*/  FADD.FTZ R149, R6, R149 ;  /* 0x0000009506957221 */ /* 0x000fe20000010000 */
[----:B------:R-:W-:Y:S01]  /*2d40*/  FFMA.FTZ R150, R133, R158, R150 ;  /* 0x0000009e85967223 */ /* 0x000fe20000010096 */
[----:B------:R-:W-:Y:S02]  /*2d50*/  IMAD.U32 R159, R159, 0x10000, RZ ;  /* 0x000100009f9f7824 */ /* 0x000fe400078e00ff */
[----:B------:R-:W-:Y:S01]  /*2d60*/  FADD.FTZ R149, R148, R149 ;  /* 0x0000009594957221 */ /* 0x000fe20000010000 */
[----:B------:R-:W-:Y:S02]  /*2d70*/  IMAD.U32 R5, R5, 0x10000, RZ ;  /* 0x0001000005057824 */ /* 0x000fe400078e00ff */
[----:B------:R-:W-:Y:S01]  /*2d80*/  FFMA.FTZ R150, R139, R159, R150 ;  /* 0x0000009f8b967223 */ /* 0x000fe20000010096 */
[----:B------:R-:W-:Y:S01]  /*2d90*/  IADD3 R6, PT, PT, R138, 0x1, RZ ;  /* 0x000000018a067810 */ /* 0x000fe20007ffe0ff */
[----:B------:R-:W-:-:S02]  /*2da0*/  FFMA.FTZ R4, R143, R5, R4 ;  /* 0x000000058f047223 */ /* 0x000fc40000010004 */
[----:B------:R-:W-:Y:S01]  /*2db0*/  FADD.FTZ R149, R150, R149 ;  /* 0x0000009596957221 */ /* 0x000fe20000010000 */
[----:B------:R-:W-:-:S03]  /*2dc0*/  I2FP.F32.S32 R7, R6 ;  /* 0x0000000600077245 */ /* 0x000fc60000201400 */
[----:B------:R-:W-:Y:S01]  /*2dd0*/  FADD.FTZ R149, R4, R149 ;  /* 0x0000009504957221 */ /* 0x000fe20000010000 */
[----:B------:R-:W-:Y:S01]  /*2de0*/  IADD3 R4, PT, PT, R137, -0x1, RZ ;  /* 0xffffffff89047810 */ /* 0x000fe20007ffe0ff */
[----:B------:R-:W-:-:S03]  /*2df0*/  FMUL.FTZ R7, R7, R30 ;  /* 0x0000001e07077220 */ /* 0x000fc60000410000 */
[----:B------:R-:W-:Y:S02]  /*2e00*/  ISETP.GE.AND P0, PT, R4, R29, PT ;  /* 0x0000001d0400720c */ /* 0x000fe40003f06270 */
[----:B------:R-:W-:-:S05]  /*2e10*/  FSEL R6, R7, RZ, P2 ;  /* 0x000000ff07067208 */ /* 0x000fca0001000000 */
        /* <DEDUP_REMOVED lines=9> */
.L_x_16803:
[----:B------:R-:W-:Y:S05]  /*2eb0*/  BSYNC.RECONVERGENT B0 ;  /* 0x0000000000007941 */ /* 0x000fea0003800200 */
.L_x_16802:
[----:B0-----:R-:W0:Y:S01]  /*2ec0*/  SHFL.BFLY PT, R3, R140, 0x10, 0x1f ;  /* 0x0e001f008c037f89 */ /* 0x001e2200000e0000 */
[----:B------:R-:W-:Y:S01]  /*2ed0*/  IMAD.MOV.U32 R10, RZ, RZ, -0x800001 ;  /* 0xff7fffffff0a7424 */ /* 0x000fe200078e00ff */
[----:B------:R-:W-:Y:S01]  /*2ee0*/  BSSY.RECONVERGENT B0, `(.L_x_16805) ;  /* 0x0000103000007945 */ /* 0x000fe20003800200 */
[----:B------:R-:W1:Y:S01]  /*2ef0*/  S2R R4, SR_CgaCtaId ;  /* 0x0000000000047919 */ /* 0x000e620000008800 */
[----:B0-----:R-:W-:-:S05]  /*2f00*/  FMNMX.FTZ R3, R3, R140, !PT ;  /* 0x0000008c03037209 */ /* 0x001fca0007810000 */
[----:B------:R-:W0:Y:S02]  /*2f10*/  SHFL.BFLY PT, R2, R3, 0x8, 0x1f ;  /* 0x0d001f0003027f89 */ /* 0x000e2400000e0000 */
[----:B0-----:R-:W-:Y:S02]  /*2f20*/  FMNMX.FTZ R6, R3, R2, !PT ;  /* 0x0000000203067209 */ /* 0x001fe40007810000 */
[----:B------:R-:W-:-:S03]  /*2f30*/  SHF.R.U32.HI R3, RZ, 0x5, R0 ;  /* 0x00000005ff037819 */ /* 0x000fc60000011600 */
[----:B------:R-:W0:Y:S02]  /*2f40*/  SHFL.BFLY PT, R5, R6, 0x4, 0x1f ;  /* 0x0c801f0006057f89 */ /* 0x000e2400000e0000 */
[----:B0-----:R-:W-:Y:S02]  /*2f50*/  FMNMX.FTZ R7, R6, R5, !PT ;  /* 0x0000000506077209 */ /* 0x001fe40007810000 */
[----:B------:R-:W-:-:S03]  /*2f60*/  MOV R5, 0x400 ;  /* 0x0000040000057802 */ /* 0x000fc60000000f00 */
[----:B------:R-:W0:Y:S01]  /*2f70*/  SHFL.BFLY PT, R2, R7, 0x2, 0x1f ;  /* 0x0c401f0007027f89 */ /* 0x000e2200000e0000 */
[----:B------:R-:W-:-:S04]  /*2f80*/  IADD3 R11, PT, PT, R5, 0x100, RZ ;  /* 0x00000100050b7810 */ /* 0x000fc80007ffe0ff */
[----:B-1----:R-:W-:-:S05]  /*2f90*/  LEA R11, R4, R11, 0x18 ;  /* 0x0000000b040b7211 */ /* 0x002fca00078ec0ff */
[----:B------:R-:W-:Y:S01]  /*2fa0*/  IMAD R6, R3, 0x4, R11 ;  /* 0x0000000403067824 */ /* 0x000fe200078e020b */
[----:B0-----:R-:W-:Y:S02]  /*2fb0*/  FMNMX.FTZ R9, R7, R2, !PT ;  /* 0x0000000207097209 */ /* 0x001fe40007810000 */
[----:B------:R-:W-:-:S03]  /*2fc0*/  LOP3.LUT P0, R2, R0, 0x1f, RZ, 0xc0, !PT ;  /* 0x0000001f00027812 */ /* 0x000fc6000780c0ff */
[----:B------:R-:W0:Y:S01]  /*2fd0*/  SHFL.BFLY PT, R8, R9, 0x1, 0x1f ;  /* 0x0c201f0009087f89 */ /* 0x000e2200000e0000 */
[C---:B------:R-:W-:Y:S02]  /*2fe0*/  ISETP.GT.U32.AND P1, PT, R2.reuse, 0x3, PT ;  /* 0x000000030200780c */ /* 0x040fe40003f24070 */
[----:B0-----:R-:W-:Y:S02]  /*2ff0*/  FMNMX.FTZ R13, R9, R8, !PT ;  /* 0x00000008090d7209 */ /* 0x001fe40007810000 */
[----:B------:R-:W-:-:S05]  /*3000*/  LEA R8, R2, R11, 0x2 ;  /* 0x0000000b02087211 */ /* 0x000fca00078e10ff */
[----:B------:R-:W-:Y:S01]  /*3010*/  @!P0 STS [R6], R13 ;  /* 0x0000000d06008388 */ /* 0x000fe20000000800 */
[----:B------:R-:W-:Y:S06]  /*3020*/  BAR.SYNC.DEFER_BLOCKING 0x0 ;  /* 0x0000000000007b1d */ /* 0x000fec0000010000 */
[----:B------:R-:W0:Y:S04]  /*3030*/  @!P1 LDS R10, [R8] ;  /* 0x00000000080a9984 */ /* 0x000e280000000800 */
[----:B0-----:R-:W0:Y:S02]  /*3040*/  SHFL.BFLY PT, R7, R10, 0x2, 0x1f ;  /* 0x0c401f000a077f89 */ /* 0x001e2400000e0000 */
[----:B0-----:R-:W-:Y:S01]  /*3050*/  FMNMX.FTZ R9, R7, R10, !PT ;  /* 0x0000000a07097209 */ /* 0x001fe20007810000 */
[----:B------:R-:W-:-:S02]  /*3060*/  VIADD R7, R29, 0x1f ;  /* 0x0000001f1d077836 */ /* 0x000fc40000000000 */
[----:B------:R-:W-:Y:S02]  /*3070*/  IMAD.MOV.U32 R10, RZ, RZ, RZ ;  /* 0x000000ffff0a7224 */ /* 0x000fe400078e00ff */
[----:B------:R-:W0:Y:S01]  /*3080*/  SHFL.BFLY PT, R12, R9, 0x1, 0x1f ;  /* 0x0c201f00090c7f89 */ /* 0x000e2200000e0000 */
[----:B------:R-:W-:-:S04]  /*3090*/  SHF.R.S32.HI R14, RZ, 0x1f, R7 ;  /* 0x0000001fff0e7819 */ /* 0x000fc80000011407 */
[----:B------:R-:W-:-:S04]  /*30a0*/  LEA.HI R14, R14, R7, RZ, 0x5 ;  /* 0x000000070e0e7211 */ /* 0x000fc800078f28ff */
[----:B------:R-:W-:-:S04]  /*30b0*/  LOP3.LUT R14, R14, 0xffffffe0, RZ, 0xc0, !PT ;  /* 0xffffffe00e0e7812 */ /* 0x000fc800078ec0ff */
[----:B------:R-:W-:-:S04]  /*30c0*/  VIMNMX R7, PT, PT, R29, R14, PT ;  /* 0x0000000e1d077248 */ /* 0x000fc80003fe0100 */
[----:B------:R-:W-:Y:S02]  /*30d0*/  ISETP.GE.AND P2, PT, R0, R7, PT ;  /* 0x000000070000720c */ /* 0x000fe40003f46270 */
[----:B0-----:R-:W-:-:S05]  /*30e0*/  FMNMX.FTZ R12, R9, R12, !PT ;  /* 0x0000000c090c7209 */ /* 0x001fca0007810000 */
[----:B-----5:R0:W1:Y:S06]  /*30f0*/  SHFL.IDX PT, R30, R12, RZ, 0x1f ;  /* 0x00001fff0c1e7589 */ /* 0x02006c00000e0000 */
[----:B------:R-:W-:Y:S05]  /*3100*/  @P2 BRA `(.L_x_16806) ;  /* 0x0000000c00802947 */ /* 0x000fea0003800000 */
[----:B------:R-:W-:Y:S01]  /*3110*/  LOP3.LUT R10, RZ, R0, RZ, 0x33, !PT ;  /* 0x00000000ff0a7212 */ /* 0x000fe200078e33ff */
[----:B------:R-:W-:Y:S01]  /*3120*/  BSSY.RECONVERGENT B1, `(.L_x_16807) ;  /* 0x000001b000017945 */ /* 0x000fe20003800200 */
[----:B0-----:R-:W-:Y:S02]  /*3130*/  IMAD.MOV.U32 R12, RZ, RZ, R0 ;  /* 0x000000ffff0c7224 */ /* 0x001fe400078e0000 */
[----:B------:R-:W-:-:S04]  /*3140*/  IADD3 R9, PT, PT, R10, R7, RZ ;  /* 0x000000070a097210 */ /* 0x000fc80007ffe0ff */
[C---:B------:R-:W-:Y:S02]  /*3150*/  LOP3.LUT R10, R9.reuse, 0x180, RZ, 0xc0, !PT ;  /* 0x00000180090a7812 */ /* 0x040fe400078ec0ff */
[----:B------:R-:W-:Y:S02]  /*3160*/  ISETP.GE.U32.AND P3, PT, R9, 0x180, PT ;  /* 0x000001800900780c */ /* 0x000fe40003f66070 */
[----:B------:R-:W-:Y:S01]  /*3170*/  ISETP.NE.AND P0, PT, R10, 0x180, PT ;  /* 0x000001800a00780c */ /* 0x000fe20003f05270 */
[----:B------:R-:W-:-:S12]  /*3180*/  IMAD.MOV.U32 R10, RZ, RZ, RZ ;  /* 0x000000ffff0a7224 */ /* 0x000fd800078e00ff */
[----:B------:R-:W-:Y:S05]  /*3190*/  @!P0 BRA `(.L_x_16808) ;  /* 0x00000000004c8947 */ /* 0x000fea0003800000 */
[----:B------:R-:W-:Y:S01]  /*31a0*/  LEA.HI R9, R9, 0x1, RZ, 0x19 ;  /* 0x0000000109097811 */ /* 0x000fe200078fc8ff */
[----:B------:R-:W-:Y:S01]  /*31b0*/  IMAD.MOV.U32 R10, RZ, RZ, RZ ;  /* 0x000000ffff0a7224 */ /* 0x000fe200078e00ff */
[----:B------:R-:W-:Y:S01]  /*31c0*/  IADD3 R11, PT, PT, R5, 0x120, RZ ;  /* 0x00000120050b7810 */ /* 0x000fe20007ffe0ff */
[----:B------:R-:W-:Y:S01]  /*31d0*/  IMAD.MOV.U32 R12, RZ, RZ, R0 ;  /* 0x000000ffff0c7224 */ /* 0x000fe200078e0000 */
[----:B------:R-:W-:Y:S02]  /*31e0*/  LOP3.LUT R9, R9, 0x3, RZ, 0xc0, !PT ;  /* 0x0000000309097812 */ /* 0x000fe400078ec0ff */
[----:B------:R-:W-:-:S03]  /*31f0*/  LEA R11, R4, R11, 0x18 ;  /* 0x0000000b040b7211 */ /* 0x000fc600078ec0ff */
[----:B------:R-:W-:Y:S01]  /*3200*/  IMAD.MOV R9, RZ, RZ, -R9 ;  /* 0x000000ffff097224 */ /* 0x000fe200078e0a09 */
[----:B------:R-:W-:-:S07]  /*3210*/  LEA R11, R0, R11, 0x2 ;  /* 0x0000000b000b7211 */ /* 0x000fce00078e10ff */
.L_x_16809:
[----:B------:R-:W1:Y:S01]  /*3220*/  LDS R13, [R11] ;  /* 0x000000000b0d7984 */ /* 0x000e620000000800 */
[----:B------:R-:W-:Y:S01]  /*3230*/  VIADD R9, R9, 0x1 ;  /* 0x0000000109097836 */ /* 0x000fe20000000000 */
[----:B------:R-:W-:-:S04]  /*3240*/  IADD3 R12, PT, PT, R12, 0x80, RZ ;  /* 0x000000800c0c7810 */ /* 0x000fc80007ffe0ff */
        /* <DEDUP_REMOVED lines=8> */
.L_x_16808:
[----:B------:R-:W-:Y:S05]  /*32d0*/  BSYNC.RECONVERGENT B1 ;  /* 0x0000000000017941 */ /* 0x000fea0003800200 */
.L_x_16807:
[----:B------:R-:W-:Y:S05]  /*32e0*/  @!P3 BRA `(.L_x_16806) ;  /* 0x0000000c0008b947 */ /* 0x000fea0003800000 */
[----:B------:R-:W-:Y:S01]  /*32f0*/  IMAD.IADD R11, R7, 0x1, -R12 ;  /* 0x00000001070b7824 */ /* 0x000fe200078e0a0c */
[----:B------:R-:W-:Y:S01]  /*3300*/  IADD3 R9, PT, PT, R5, 0x120, RZ ;  /* 0x0000012005097810 */ /* 0x000fe20007ffe0ff */
[----:B------:R-:W-:Y:S01]  /*3310*/  BSSY.RECONVERGENT B1, `(.L_x_16810) ;  /* 0x000006d000017945 */ /* 0x000fe20003800200 */
[----:B------:R-:W-:Y:S02]  /*3320*/  PLOP3.LUT P0, PT, PT, PT, PT, 0x80, 0x8 ;  /* 0x000000000008781c */ /* 0x000fe40003f0f070 */
[----:B------:R-:W-:Y:S02]  /*3330*/  ISETP.GT.AND P3, PT, R11, 0x600, PT ;  /* 0x000006000b00780c */ /* 0x000fe40003f64270 */
[----:B------:R-:W-:-:S05]  /*3340*/  LEA R9, R4, R9, 0x18 ;  /* 0x0000000904097211 */ /* 0x000fca00078ec0ff */
[----:B------:R-:W-:-:S04]  /*3350*/  IMAD R9, R12, 0x4, R9 ;  /* 0x000000040c097824 */ /* 0x000fc800078e0209 */
[----:B------:R-:W-:Y:S02]  /*3360*/  VIADD R9, R9, 0x400 ;  /* 0x0000040009097836 */ /* 0x000fe40000000000 */
[----:B------:R-:W-:Y:S05]  /*3370*/  @!P3 BRA `(.L_x_16811) ;  /* 0x000000040098b947 */ /* 0x000fea0003800000 */
[----:B------:R-:W-:Y:S02]  /*3380*/  PLOP3.LUT P0, PT, PT, PT, PT, 0x8, 0x80 ;  /* 0x000000000080781c */ /* 0x000fe40003f0e170 */
[----:B------:R-:W-:-:S11]  /*3390*/  IADD3 R31, PT, PT, R7, -0x600, RZ ;  /* 0xfffffa00071f7810 */ /* 0x000fd60007ffe0ff */
.L_x_16812:
[----:B------:R-:W1:Y:S01]  /*33a0*/  LDS R11, [R9+-0x400] ;  /* 0xfffc0000090b7984 */ /* 0x000e620000000800 */
[----:B------:R-:W-:-:S03]  /*33b0*/  VIADD R12, R12, 0x800 ;  /* 0x000008000c0c7836 */ /* 0x000fc60000000000 */
[----:B------:R-:W0:Y:S02]  /*33c0*/  LDS R13, [R9+-0x200] ;  /* 0xfffe0000090d7984 */ /* 0x000e240000000800 */
        /* <DEDUP_REMOVED lines=10> */
[----:B-1----:R-:W-:-:S03]  /*3470*/  FADD.FTZ R11, -R30, R11 ;  /* 0x0000000b1e0b7221 */ /* 0x002fc60000010100 */
[----:B------:R-:W1:Y:S01]  /*3480*/  LDS R23, [R9+0x1200] ;  /* 0x0012000009177984 */ /* 0x000e620000000800 */
[C---:B0-----:R-:W-:Y:S01]  /*3490*/  FADD.FTZ R13, -R30.reuse, R13 ;  /* 0x0000000d1e0d7221 */ /* 0x041fe20000010100 */
[----:B------:R-:W-:Y:S02]  /*34a0*/  FMUL.FTZ R11, R11, 1.4426950216293334961 ;  /* 0x3fb8aa3b0b0b7820 */ /* 0x000fe40000410000 */
[----:B------:R-:W0:Y:S01]  /*34b0*/  LDS R24, [R9+0x1400] ;  /* 0x0014000009187984 */ /* 0x000e220000000800 */
[C---:B--2---:R-:W-:Y:S01]  /*34c0*/  FADD.FTZ R14, -R30.reuse, R14 ;  /* 0x0000000e1e0e7221 */ /* 0x044fe20000010100 */
[----:B------:R-:W-:Y:S02]  /*34d0*/  FMUL.FTZ R13, R13, 1.4426950216293334961 ;  /* 0x3fb8aa3b0d0d7820 */ /* 0x000fe40000410000 */
[----:B------:R-:W2:Y:S01]  /*34e0*/  MUFU.EX2 R11, R11 ;  /* 0x0000000b000b7308 */ /* 0x000ea20000000800 */
[----:B------:R-:W0:Y:S01]  /*34f0*/  LDS R25, [R9+0x1600] ;  /* 0x0016000009197984 */ /* 0x000e220000000800 */
[----:B---3--:R-:W-:Y:S01]  /*3500*/  FADD.FTZ R15, -R30, R15 ;  /* 0x0000000f1e0f7221 */ /* 0x008fe20000010100 */
[----:B------:R-:W-:Y:S01]  /*3510*/  FMUL.FTZ R14, R14, 1.4426950216293334961 ;  /* 0x3fb8aa3b0e0e7820 */ /* 0x000fe20000410000 */
[----:B------:R-:W3:Y:S01]  /*3520*/  MUFU.EX2 R13, R13 ;  /* 0x0000000d000d7308 */ /* 0x000ee20000000800 */
[----:B------:R-:W0:Y:S01]  /*3530*/  LDS R26, [R9+0x1800] ;  /* 0x00180000091a7984 */ /* 0x000e220000000800 */
[C---:B----4-:R-:W-:Y:S01]  /*3540*/  FADD.FTZ R16, -R30.reuse, R16 ;  /* 0x000000101e107221 */ /* 0x050fe20000010100 */
[----:B------:R-:W-:Y:S01]  /*3550*/  FMUL.FTZ R15, R15, 1.4426950216293334961 ;  /* 0x3fb8aa3b0f0f7820 */ /* 0x000fe20000410000 */
[----:B-----5:R-:W-:Y:S01]  /*3560*/  FADD.FTZ R17, -R30, R17 ;  /* 0x000000111e117221 */ /* 0x020fe20000010100 */
        /* <DEDUP_REMOVED lines=23> */
[----:B-1----:R-:W-:Y:S01]  /*36e0*/  FADD.FTZ R23, -R30, R23 ;  /* 0x000000171e177221 */ /* 0x002fe20000010100 */
        /* <DEDUP_REMOVED lines=15> */
[----:B-1----:R-:W-:Y:S01]  /*37e0*/  FADD.FTZ R10, R10, R20 ;  /* 0x000000140a0a7221 */ /* 0x002fe20000010000 */
[----:B------:R-:W1:Y:S01]  /*37f0*/  MUFU.EX2 R24, R24 ;  /* 0x0000001800187308 */ /* 0x000e620000000800 */
[----:B-----5:R-:W-:Y:S01]  /*3800*/  FADD.FTZ R27, -R30, R27 ;  /* 0x0000001b1e1b7221 */ /* 0x020fe20000010100 */
        /* <DEDUP_REMOVED lines=29> */
.L_x_16811:
[----:B------:R-:W-:Y:S05]  /*39e0*/  BSYNC.RECONVERGENT B1 ;  /* 0x0000000000017941 */ /* 0x000fea0003800200 */
.L_x_16810:
[----:B------:R-:W-:Y:S01]  /*39f0*/  IADD3 R11, PT, PT, -R12, R7, RZ ;  /* 0x000000070c0b7210 */ /* 0x000fe20007ffe1ff */
[----:B------:R-:W-:Y:S03]  /*3a00*/  BSSY.RECONVERGENT B1, `(.L_x_16813) ;  /* 0x0000036000017945 */ /* 0x000fe60003800200 */
        /* <DEDUP_REMOVED lines=9> */
[----:B------:R-:W5:Y:S04]  /*3aa0*/  LDS R17, [R9+0x600] ;  /* 0x0006000009117984 */ /* 0x000f680000000800 */
[----:B------:R-:W5:Y:S04]  /*3ab0*/  LDS R18, [R9+0x800] ;  /* 0x0008000009127984 */ /* 0x000f680000000800 */
[----:B------:R-:W5:Y:S01]  /*3ac0*/  LDS R19, [R9+0xa00] ;  /* 0x000a000009137984 */ /* 0x000f620000000800 */
        /* <DEDUP_REMOVED lines=41> */
.L_x_16814:
[----:B------:R-:W-:Y:S05]  /*3d60*/  BSYNC.RECONVERGENT B1 ;  /* 0x0000000000017941 */ /* 0x000fea0003800200 */
.L_x_16813:
        /* <DEDUP_REMOVED lines=26> */
.L_x_16806:
[----:B------:R-:W-:Y:S05]  /*3f10*/  BSYNC.RECONVERGENT B0 ;  /* 0x0000000000007941 */ /* 0x000fea0003800200 */
.L_x_16805:
        /* <DEDUP_REMOVED lines=24> */
[----:B------:R-:W-:Y:S01]  /*40a0*/  IADD3 R8, PT, PT, R6, R7, RZ ;  /* 0x0000000706087210 */ /* 0x000fe20007ffe0ff */
[----:B------:R0:W2:Y:S03]  /*40b0*/  MUFU.RCP R37, R9 ;  /* 0x0000000900257308 */ /* 0x0000a60000001000 */
[C---:B------:R-:W-:Y:S02]  /*40c0*/  LOP3.LUT R6, R8.reuse, 0x180, RZ, 0xc0, !PT ;  /* 0x0000018008067812 */ /* 0x040fe400078ec0ff */
[----:B------:R-:W-:-:S02]  /*40d0*/  ISETP.GE.U32.AND P1, PT, R8, 0x180, PT ;  /* 0x000001800800780c */ /* 0x000fc40003f26070 */
[----:B------:R-:W-:Y:S01]  /*40e0*/  ISETP.NE.AND P0, PT, R6, 0x180, PT ;  /* 0x000001800600780c */ /* 0x000fe20003f05270 */
[----:B------:R-:W-:-:S12]  /*40f0*/  IMAD.MOV.U32 R6, RZ, RZ, R0 ;  /* 0x000000ffff067224 */ /* 0x000fd800078e0000 */
[----:B0-2---:R-:W-:Y:S05]  /*4100*/  @!P0 BRA `(.L_x_16818) ;  /* 0x0000000000408947 */ /* 0x005fea0003800000 */
[----:B------:R-:W-:Y:S01]  /*4110*/  LEA.HI R8, R8, 0x1, RZ, 0x19 ;  /* 0x0000000108087811 */ /* 0x000fe200078fc8ff */
[----:B------:R-:W-:-:S03]  /*4120*/  VIADD R9, R5, 0x120 ;  /* 0x0000012005097836 */ /* 0x000fc60000000000 */
[C---:B------:R-:W-:Y:S02]  /*4130*/  SHF.L.U32 R6, R8.reuse, 0x7, RZ ;  /* 0x0000000708067819 */ /* 0x040fe400000006ff */
[----:B------:R-:W-:Y:S02]  /*4140*/  LOP3.LUT R8, R8, 0x3, RZ, 0xc0, !PT ;  /* 0x0000000308087812 */ /* 0x000fe400078ec0ff */
[----:B------:R-:W-:Y:S02]  /*4150*/  LEA R11, R4, R9, 0x18 ;  /* 0x00000009040b7211 */ /* 0x000fe400078ec0ff */
[----:B------:R-:W-:Y:S01]  /*4160*/  LOP3.LUT R9, R6, 0x180, RZ, 0xc0, !PT ;  /* 0x0000018006097812 */ /* 0x000fe200078ec0ff */
[----:B------:R-:W-:Y:S02]  /*4170*/  IMAD.MOV R10, RZ, RZ, -R8 ;  /* 0x000000ffff0a7224 */ /* 0x000fe400078e0a08 */
[----:B------:R-:W-:Y:S01]  /*4180*/  IMAD R8, R0, 0x4, R11 ;  /* 0x0000000400087824 */ /* 0x000fe200078e020b */
[----:B------:R-:W-:-:S07]  /*4190*/  IADD3 R6, PT, PT, R9, R0, RZ ;  /* 0x0000000009067210 */ /* 0x000fce0007ffe0ff */
.L_x_16819:
[----:B------:R-:W0:Y:S01]  /*41a0*/  LDS R9, [R8] ;  /* 0x0000000008097984 */ /* 0x000e220000000800 */
[----:B------:R-:W-:-:S05]  /*41b0*/  VIADD R10, R10, 0x1 ;  /* 0x000000010a0a7836 */ /* 0x000fca0000000000 */
[----:B------:R-:W-:Y:S01]  /*41c0*/  ISETP.NE.AND P0, PT, R10, RZ, PT ;  /* 0x000000ff0a00720c */ /* 0x000fe20003f05270 */
[----:B0-----:R-:W-:-:S05]  /*41d0*/  FMUL.FTZ R9, R9, R37 ;  /* 0x0000002509097220 */ /* 0x001fca0000410000 */
[----:B------:R0:W-:Y:S02]  /*41e0*/  STS [R8], R9 ;  /* 0x0000000908007388 */ /* 0x0001e40000000800 */
[----:B0-----:R-:W-:-:S05]  /*41f0*/  VIADD R8, R8, 0x200 ;  /* 0x0000020008087836 */ /* 0x001fca0000000000 */
[----:B------:R-:W-:Y:S05]  /*4200*/  @P0 BRA `(.L_x_16819) ;  /* 0xfffffffc00e40947 */ /* 0x000fea000383ffff */
.L_x_16818:
[----:B------:R-:W-:Y:S05]  /*4210*/  BSYNC.RECONVERGENT B1 ;  /* 0x0000000000017941 */ /* 0x000fea0003800200 */
.L_x_16817:
        /* <DEDUP_REMOVED lines=12> */
.L_x_16822:
[----:B------:R-:W0:Y:S01]  /*42e0*/  LDS R9, [R8+-0x400] ;  /* 0xfffc000008097984 */ /* 0x000e220000000800 */
[----:B------:R-:W-:-:S03]  /*42f0*/  VIADD R6, R6, 0x800 ;  /* 0x0000080006067836 */ /* 0x000fc60000000000 */
[----:B------:R-:W2:Y:S02]  /*4300*/  LDS R10, [R8+-0x200] ;  /* 0xfffe0000080a7984 */ /* 0x000ea40000000800 */
[----:B------:R-:W-:Y:S02]  /*4310*/  ISETP.GE.AND P1, PT, R6, R39, PT ;  /* 0x000000270600720c */ /* 0x000fe40003f26270 */
[----:B------:R-:W3:Y:S04]  /*4320*/  LDS R12, [R8] ;  /* 0x00000000080c7984 */ /* 0x000ee80000000800 */
[----:B------:R-:W4:Y:S04]  /*4330*/  LDS R14, [R8+0x200] ;  /* 0x00020000080e7984 */ /* 0x000f280000000800 */
[----:B------:R-:W5:Y:S04]  /*4340*/  LDS R16, [R8+0x400] ;  /* 0x0004000008107984 */ /* 0x000f680000000800 */
[----:B------:R-:W5:Y:S04]  /*4350*/  LDS R18, [R8+0x600] ;  /* 0x0006000008127984 */ /* 0x000f680000000800 */
[----:B------:R-:W-:Y:S04]  /*4360*/  LDS R20, [R8+0x800] ;  /* 0x0008000008147984 */ /* 0x000fe80000000800 */
[----:B------:R-:W5:Y:S04]  /*4370*/  LDS R21, [R8+0xa00] ;  /* 0x000a000008157984 */ /* 0x000f680000000800 */
[----:B------:R-:W5:Y:S04]  /*4380*/  LDS R22, [R8+0xc00] ;  /* 0x000c000008167984 */ /* 0x000f680000000800 */
[----:B------:R-:W5:Y:S04]  /*4390*/  LDS R24, [R8+0xe00] ;  /* 0x000e000008187984 */ /* 0x000f680000000800 */
[----:B------:R-:W5:Y:S01]  /*43a0*/  LDS R26, [R8+0x1000] ;  /* 0x00100000081a7984 */ /* 0x000f620000000800 */
[----:B0-----:R-:W-:-:S03]  /*43b0*/  FMUL.FTZ R9, R37, R9 ;  /* 0x0000000925097220 */ /* 0x001fc60000410000 */
[----:B-1----:R-:W0:Y:S01]  /*43c0*/  LDS R30, [R8+0x1200] ;  /* 0x00120000081e7984 */ /* 0x002e220000000800 */
        /* <DEDUP_REMOVED lines=9> */
[----:B------:R5:W-:Y:S04]  /*4460*/  STS [R8+-0x400], R9 ;  /* 0xfffc000908007388 */ /* 0x000be80000000800 */
[----:B------:R0:W-:Y:S01]  /*4470*/  STS [R8+-0x200], R11 ;  /* 0xfffe000b08007388 */ /* 0x0001e20000000800 */
[----:B------:R-:W-:-:S03]  /*4480*/  FMUL.FTZ R21, R37, R21 ;  /* 0x0000001525157220 */ /* 0x000fc60000410000 */
[----:B------:R2:W-:Y:S01]  /*4490*/  STS [R8], R13 ;  /* 0x0000000d08007388 */ /* 0x0005e20000000800 */
[C---:B------:R-:W-:Y:S01]  /*44a0*/  FMUL.FTZ R23, R37.reuse, R22 ;  /* 0x0000001625177220 */ /* 0x040fe20000410000 */
[C---:B-----5:R-:W-:Y:S02]  /*44b0*/  FMUL.FTZ R9, R37.reuse, R20 ;  /* 0x0000001425097220 */ /* 0x060fe40000410000 */
[----:B------:R4:W-:Y:S01]  /*44c0*/  STS [R8+0x200], R15 ;  /* 0x0002000f08007388 */ /* 0x0009e20000000800 */
[C---:B------:R-:W-:Y:S01]  /*44d0*/  FMUL.FTZ R25, R37.reuse, R24 ;  /* 0x0000001825197220 */ /* 0x040fe20000410000 */
[C---:B------:R-:W-:Y:S02]  /*44e0*/  FMUL.FTZ R27, R37.reuse, R26 ;  /* 0x0000001a251b7220 */ /* 0x040fe40000410000 */
        /* <DEDUP_REMOVED lines=19> */
.L_x_16821:
[----:B------:R-:W-:Y:S05]  /*4620*/  BSYNC.RECONVERGENT B1 ;  /* 0x0000000000017941 */ /* 0x000fea0003800200 */
.L_x_16820:
[----:B------:R-:W-:Y:S01]  /*4630*/  IMAD.IADD R9, R7, 0x1, -R6 ;  /* 0x0000000107097824 */ /* 0x000fe200078e0a06 */
[----:B------:R-:W-:Y:S04]  /*4640*/  BSSY.RECONVERGENT B1, `(.L_x_16823) ;  /* 0x000001e000017945 */ /* 0x000fe80003800200 */
[----:B------:R-:W-:-:S13]  /*4650*/  ISETP.GT.AND P1, PT, R9, 0x200, PT ;  /* 0x000002000900780c */ /* 0x000fda0003f24270 */
[----:B------:R-:W-:Y:S05]  /*4660*/  @!P1 BRA `(.L_x_16824) ;  /* 0x00000000006c9947 */ /* 0x000fea0003800000 */
[----:B------:R-:W0:Y:S01]  /*4670*/  LDS R9, [R8+-0x400] ;  /* 0xfffc000008097984 */ /* 0x000e220000000800 */
[----:B------:R-:W-:Y:S01]  /*4680*/  PLOP3.LUT P0, PT, PT, PT, PT, 0x8, 0x80 ;  /* 0x000000000080781c */ /* 0x000fe20003f0e170 */
[----:B------:R-:W-:Y:S02]  /*4690*/  VIADD R6, R6, 0x400 ;  /* 0x0000040006067836 */ /* 0x000fe40000000000 */
[----:B------:R-:W2:Y:S04]  /*46a0*/  LDS R10, [R8+-0x200] ;  /* 0xfffe0000080a7984 */ /* 0x000ea80000000800 */
[----:B------:R-:W3:Y:S04]  /*46b0*/  LDS R12, [R8] ;  /* 0x00000000080c7984 */ /* 0x000ee80000000800 */
[----:B------:R-:W4:Y:S04]  /*46c0*/  LDS R14, [R8+0x200] ;  /* 0x00020000080e7984 */ /* 0x000f280000000800 */
[----:B------:R-:W5:Y:S04]  /*46d0*/  LDS R16, [R8+0x400] ;  /* 0x0004000008107984 */ /* 0x000f680000000800 */
        /* <DEDUP_REMOVED lines=10> */
[----:B-----5:R-:W-:-:S03]  /*4780*/  FMUL.FTZ R17, R37, R16 ;  /* 0x0000001025117220 */ /* 0x020fc60000410000 */
[----:B------:R-:W-:Y:S01]  /*4790*/  STS [R8+0x200], R15 ;  /* 0x0002000f08007388 */ /* 0x000fe20000000800 */
[----:B-1----:R-:W-:-:S03]  /*47a0*/  FMUL.FTZ R19, R37, R18 ;  /* 0x0000001225137220 */ /* 0x002fc60000410000 */
[----:B------:R-:W-:Y:S01]  /*47b0*/  STS [R8+0x400], R17 ;  /* 0x0004001108007388 */ /* 0x000fe20000000800 */
[----:B------:R-:W-:-:S03]  /*47c0*/  FMUL.FTZ R21, R37, R20 ;  /* 0x0000001425157220 */ /* 0x000fc60000410000 */
[----:B------:R-:W-:Y:S01]  /*47d0*/  STS [R8+0x600], R19 ;  /* 0x0006001308007388 */ /* 0x000fe20000000800 */
[----:B------:R-:W-:-:S03]  /*47e0*/  FMUL.FTZ R23, R37, R22 ;  /* 0x0000001625177220 */ /* 0x000fc60000410000 */
[----:B------:R-:W-:Y:S04]  /*47f0*/  STS [R8+0x800], R21 ;  /* 0x0008001508007388 */ /* 0x000fe80000000800 */
[----:B------:R0:W-:Y:S02]  /*4800*/  STS [R8+0xa00], R23 ;  /* 0x000a001708007388 */ /* 0x0001e40000000800 */
[----:B0-----:R-:W-:-:S07]  /*4810*/  IADD3 R8, PT, PT, R8, 0x1000, RZ ;  /* 0x0000100008087810 */ /* 0x001fce0007ffe0ff */
.L_x_16824:
[----:B------:R-:W-:Y:S05]  /*4820*/  BSYNC.RECONVERGENT B1 ;  /* 0x0000000000017941 */ /* 0x000fea0003800200 */
.L_x_16823:
        /* <DEDUP_REMOVED lines=14> */
.L_x_16816:
[----:B------:R-:W-:Y:S05]  /*4910*/  BSYNC.RECONVERGENT B0 ;  /* 0x0000000000007941 */ /* 0x000fea0003800200 */
.L_x_16815:
[----:B------:R-:W-:Y:S01]  /*4920*/  ISETP.GE.AND P0, PT, R3, R32, PT ;  /* 0x000000200300720c */ /* 0x000fe20003f06270 */
[----:B------:R-:W-:Y:S01]  /*4930*/  BAR.SYNC.DEFER_BLOCKING 0x0 ;  /* 0x0000000000007b1d */ /* 0x000fe20000010000 */
[----:B------:R-:W-:Y:S01]  /*4940*/  IMAD.MOV.U32 R37, RZ, RZ, RZ ;  /* 0x000000ffff257224 */ /* 0x000fe200078e00ff */
[----:B------:R-:W-:Y:S02]  /*4950*/  CS2R R16, SRZ ;  /* 0x0000000000107805 */ /* 0x000fe4000001ff00 */
        /* <DEDUP_REMOVED lines=8> */
[----:B-1----:R-:W-:Y:S01]  /*49e0*/  CS2R R30, SRZ ;  /* 0x00000000001e7805 */ /* 0x002fe2000001ff00 */
[----:B------:R-:W-:Y:S01]  /*49f0*/  IMAD.MOV.U32 R34, RZ, RZ, RZ ;  /* 0x000000ffff227224 */ /* 0x000fe200078e00ff */
[----:B------:R-:W-:Y:S06]  /*4a00*/  @P0 BRA `(.L_x_16826) ;  /* 0x0000004000600947 */ /* 0x000fec0003800000 */
[----:B------:R-:W0:Y:S01]  /*4a10*/  LDCU UR8, c[0x0][0x3b8] ;  /* 0x00007700ff0877ac */ /* 0x000e220008000800 */
[----:B------:R-:W-:Y:S01]  /*4a20*/  VIADD R5, R5, 0x120 ;  /* 0x0000012005057836 */ /* 0x000fe20000000000 */
[----:B------:R-:W-:Y:S01]  /*4a30*/  SHF.R.U32.HI R6, RZ, 0x3, R0 ;  /* 0x00000003ff067819 */ /* 0x000fe20000011600 */
[----:B--2---:R-:W-:Y:S01]  /*4a40*/  IMAD.MOV.U32 R7, RZ, RZ, RZ ;  /* 0x000000ffff077224 */ /* 0x004fe200078e00ff */
[----:B------:R-:W1:Y:S01]  /*4a50*/  LDCU UR9, c[0x0][0x3d0] ;  /* 0x00007a00ff0977ac */ /* 0x000e620008000800 */
[----:B------:R-:W-:Y:S01]  /*4a60*/  SHF.L.U32 R8, R0, 0x5, RZ ;  /* 0x0000000500087819 */ /* 0x000fe200000006ff */
[----:B------:R-:W-:Y:S01]  /*4a70*/  VIADD R38, R3, 0x1 ;  /* 0x0000000103267836 */ /* 0x000fe20000000000 */
[----:B------:R-:W-:Y:S01]  /*4a80*/  LEA R35, R4, R5, 0x18 ;  /* 0x0000000504237211 */ /* 0x000fe200078ec0ff */
[----:B------:R-:W2:Y:S01]  /*4a90*/  LDCU.64 UR10, c[0x0][0x3a8] ;  /* 0x00007500ff0a77ac */ /* 0x000ea20008000a00 */
[----:B------:R-:W-:Y:S01]  /*4aa0*/  IMAD.SHL.U32 R5, R0, 0x8, RZ ;  /* 0x0000000800057824 */ /* 0x000fe200078e00ff */
[----:B------:R-:W-:Y:S01]  /*4ab0*/  LOP3.LUT R6, R6, 0x7c, RZ, 0xc0, !PT ;  /* 0x0000007c06067812 */ /* 0x000fe200078ec0ff */
[----:B------:R-:W-:Y:S01]  /*4ac0*/  IMAD.MOV.U32 R37, RZ, RZ, RZ ;  /* 0x000000ffff257224 */ /* 0x000fe200078e00ff */
[----:B------:R-:W-:-:S02]  /*4ad0*/  LOP3.LUT R8, R8, 0x60, RZ, 0xe2, !PT ;  /* 0x0000006008087812 */ /* 0x000fc400078ee2ff */
[----:B------:R-:W-:Y:S02]  /*4ae0*/  LOP3.LUT R4, R5, 0x18, RZ, 0xc0, !PT ;  /* 0x0000001805047812 */ /* 0x000fe400078ec0ff */
[C---:B------:R-:W-:Y:S01]  /*4af0*/  LEA R8, R3.reuse, R8, 0x7 ;  /* 0x0000000803087211 */ /* 0x040fe200078e38ff */
[----:B0-----:R-:W-:Y:S01]  /*4b00*/  IMAD R9, R28, UR8, RZ ;  /* 0x000000081c097c24 */ /* 0x001fe2000f8e02ff */
[C---:B------:R-:W-:Y:S01]  /*4b10*/  IADD3 R85, PT, PT, R3.reuse, -R32, RZ ;  /* 0x8000002003557210 */ /* 0x040fe20007ffe0ff */
[----:B------:R-:W-:Y:S01]  /*4b20*/  IMAD R4, R3, 0x20, R4 ;  /* 0x0000002003047824 */ /* 0x000fe200078e0204 */
[----:B------:R-:W-:Y:S01]  /*4b30*/  IADD3 R35, PT, PT, R8, 0x10, R35 ;  /* 0x0000001008237810 */ /* 0x000fe20007ffe023 */
[----:B------:R-:W-:-:S03]  /*4b40*/  IMAD.WIDE R6, R9, 0x4, R6 ;  /* 0x0000000409067825 */ /* 0x000fc600078e0206 */
[----:B------:R-:W-:Y:S01]  /*4b50*/  IADD3 R40, PT, PT, R4, 0x3, RZ ;  /* 0x0000000304287810 */ /* 0x000fe20007ffe0ff */
[----:B-1----:R-:W-:Y:S01]  /*4b60*/  IMAD R12, R33, UR9, RZ ;  /* 0x00000009210c7c24 */ /* 0x002fe2000f8e02ff */
[----:B--2---:R-:W-:Y:S02]  /*4b70*/  IADD3 R36, P0, PT, R6, UR10, RZ ;  /* 0x0000000a06247c10 */ /* 0x004fe4000ff1e0ff */
[----:B------:R-:W-:Y:S02]  /*4b80*/  LOP3.LUT R33, R5, 0xf8, RZ, 0xc0, !PT ;  /* 0x000000f805217812 */ /* 0x000fe400078ec0ff */
[----:B------:R-:W-:Y:S02]  /*4b90*/  IADD3.X R39, PT, PT, R7, UR11, RZ, P0, !PT ;  /* 0x0000000b07277c10 */ /* 0x000fe400087fe4ff */
[----:B------:R-:W-:-:S07]  /*4ba0*/  SHF.R.S32.HI R13, RZ, 0x1f, R12 ;  /* 0x0000001fff0d7819 */ /* 0x000fce000001140c */
.L_x_16859:
[----:B------:R-:W-:Y:S01]  /*4bb0*/  IMAD.MOV.U32 R6, RZ, RZ, R36 ;  /* 0x000000ffff067224 */ /* 0x000fe200078e0024 */
[----:B------:R-:W0:Y:S01]  /*4bc0*/  LDS.128 R8, [R35] ;  /* 0x0000000023087984 */ /* 0x000e220000000c00 */
[----:B------:R-:W-:-:S05]  /*4bd0*/  IMAD.MOV.U32 R7, RZ, RZ, R39 ;  /* 0x000000ffff077224 */ /* 0x000fca00078e0027 */
[----:B------:R-:W3:Y:S01]  /*4be0*/  LDG.E.CONSTANT R5, desc[UR6][R6.64] ;  /* 0x0000000606057981 */ /* 0x000ee2000c1e9900 */
[----:B0-----:R-:W-:Y:S02]  /*4bf0*/  F2FP.BF16.F32.PACK_AB R81, R9, R8 ;  /* 0x000000080951723e */ /* 0x001fe400000010ff */
[----:B------:R-:W-:Y:S01]  /*4c00*/  F2FP.BF16.F32.PACK_AB R83, R11, R10 ;  /* 0x0000000a0b53723e */ /* 0x000fe200000010ff */
[----:B---3--:R-:W-:-:S03]  /*4c10*/  IMAD.WIDE R4, R5, UR12, R12 ;  /* 0x0000000c05047c25 */ /* 0x008fc6000f8e020c */
[----:B------:R-:W-:-:S04]  /*4c20*/  IADD3 R4, P0, PT, R33, R4, RZ ;  /* 0x0000000421047210 */ /* 0x000fc80007f1e0ff */
[----:B------:R-:W-:Y:S02]  /*4c30*/  IADD3.X R5, PT, PT, RZ, R5, RZ, P0, !PT ;  /* 0x00000005ff057210 */ /* 0x000fe400007fe4ff */
        /* <DEDUP_REMOVED lines=79> */
.L_x_16828:
[----:B------:R-:W-:Y:S05]  /*5130*/  BSYNC.RECONVERGENT B1 ;  /* 0x0000000000017941 */ /* 0x000fea0003800200 */
.L_x_16827:
[----:B-----5:R-:W-:Y:S02]  /*5140*/  HMUL2.BF16_V2 R77, R5, R8 ;  /* 0x00000008054d7232 */ /* 0x020fe40000200000 */
[----:B------:R-:W-:Y:S01]  /*5150*/  IMAD.MOV.U32 R7, RZ, RZ, R81 ;  /* 0x000000ffff077224 */ /* 0x000fe200078e0051 */
[----:B------:R-:W-:Y:S01]  /*5160*/  MOV R8, R83 ;  /* 0x0000005300087202 */ /* 0x000fe20000000f00 */
[----:B------:R-:W-:Y:S01]  /*5170*/  HFMA2.BF16_V2 R78, R4, R9, -RZ ;  /* 0x00000009044e7231 */ /* 0x000fe200003000ff */
[C---:B------:R-:W-:Y:S02]  /*5180*/  PRMT R9, R77.reuse, 0x7610, R9 ;  /* 0x000076104d097816 */ /* 0x040fe40000000009 */
[----:B------:R-:W-:Y:S01]  /*5190*/  HMUL2.BF16_V2 R79, R7, R10 ;  /* 0x0000000a074f7232 */ /* 0x000fe20000200000 */
[----:B------:R-:W-:Y:S01]  /*51a0*/  PRMT R10, R77, 0x7632, R10 ;  /* 0x000076324d0a7816 */ /* 0x000fe2000000000a */
[----:B------:R-:W-:Y:S01]  /*51b0*/  HFMA2.BF16_V2 R80, R8, R11, -RZ ;  /* 0x0000000b08507231 */ /* 0x000fe200003000ff */
[C---:B------:R-:W-:Y:S01]  /*51c0*/  PRMT R11, R78.reuse, 0x7610, R11 ;  /* 0x000076104e0b7816 */ /* 0x040fe2000000000b */
[----:B------:R-:W-:Y:S01]  /*51d0*/  IMAD.U32 R81, R9, 0x10000, RZ ;  /* 0x0001000009517824 */ /* 0x000fe200078e00ff */
[----:B------:R-:W-:Y:S01]  /*51e0*/  PRMT R77, R78, 0x7632, R77 ;  /* 0x000076324e4d7816 */ /* 0x000fe2000000004d */
[----:B------:R-:W-:Y:S01]  /*51f0*/  IMAD.U32 R10, R10, 0x10000, RZ ;  /* 0x000100000a0a7824 */ /* 0x000fe200078e00ff */
[----:B------:R-:W-:-:S02]  /*5200*/  PRMT R78, R79, 0x7610, R78 ;  /* 0x000076104f4e7816 */ /* 0x000fc4000000004e */
[----:B------:R-:W-:Y:S01]  /*5210*/  SHF.L.U32 R11, R11, 0x10, RZ ;  /* 0x000000100b0b7819 */ /* 0x000fe200000006ff */
[----:B------:R-:W-:Y:S01]  /*5220*/  IMAD.U32 R82, R77, 0x10000, RZ ;  /* 0x000100004d527824 */ /* 0x000fe200078e00ff */
[----:B------:R-:W-:Y:S01]  /*5230*/  PRMT R79, R79, 0x7632, R79 ;  /* 0x000076324f4f7816 */ /* 0x000fe2000000004f */
[----:B------:R-:W-:Y:S01]  /*5240*/  IMAD.U32 R78, R78, 0x10000, RZ ;  /* 0x000100004e4e7824 */ /* 0x000fe200078e00ff */
[C---:B------:R-:W-:Y:S01]  /*5250*/  PRMT R9, R80.reuse, 0x7632, R9 ;  /* 0x0000763250097816 */ /* 0x040fe20000000009 */
[----:B------:R-:W-:Y:S01]  /*5260*/  FADD.FTZ R11, R11, R82 ;  /* 0x000000520b0b7221 */ /* 0x000fe20000010000 */
[----:B------:R-:W-:Y:S01]  /*5270*/  SHF.L.U32 R79, R79, 0x10, RZ ;  /* 0x000000104f4f7819 */ /* 0x000fe200000006ff */
[----:B------:R-:W-:Y:S02]  /*5280*/  IMAD.U32 R80, R80, 0x10000, RZ ;  /* 0x0001000050507824 */ /* 0x000fe400078e00ff */
[----:B------:R-:W-:Y:S01]  /*5290*/  FADD.FTZ R10, R81, R10 ;  /* 0x0000000a510a7221 */ /* 0x000fe20000010000 */
[----:B------:R-:W-:Y:S01]  /*52a0*/  IMAD.U32 R9, R9, 0x10000, RZ ;  /* 0x0001000009097824 */ /* 0x000fe200078e00ff */
[----:B------:R0:W5:Y:S01]  /*52b0*/  LDG.E.CONSTANT R77, desc[UR6][R14.64+0x20c] ;  /* 0x00020c060e4d7981 */ /* 0x000162000c1e9900 */
        /* <DEDUP_REMOVED lines=39> */
.L_x_16830:
[----:B------:R-:W-:Y:S05]  /*5530*/  BSYNC.RECONVERGENT B1 ;  /* 0x0000000000017941 */ /* 0x000fea0003800200 */
.L_x_16829:
        /* <DEDUP_REMOVED lines=24> */
[----:B-----5:R-:W-:-:S02]  /*56c0*/  PRMT R82, R83, 0x7632, R82 ;  /* 0x0000763253527816 */ /* 0x020fc40000000052 */
[----:B------:R-:W-:Y:S02]  /*56d0*/  IADD3 R92, PT, PT, R40, 0x3, RZ ;  /* 0x00000003285c7810 */ /* 0x000fe40007ffe0ff */
        /* <DEDUP_REMOVED lines=19> */
.L_x_16832:
[----:B------:R-:W-:Y:S05]  /*5810*/  BSYNC.RECONVERGENT B1 ;  /* 0x0000000000017941 */ /* 0x000fea0003800200 */
.L_x_16831:
[----:B------:R-:W-:Y:S01]  /*5820*/  IMAD.U32 R82, R11, 0x10000, RZ ;  /* 0x000100000b527824 */ /* 0x000fe200078e00ff */
[----:B------:R-:W-:Y:S01]  /*5830*/  SHF.L.U32 R79, R79, 0x10, RZ ;  /* 0x000000104f4f7819 */ /* 0x000fe200000006ff */
[----:B------:R-:W-:Y:S02]  /*5840*/  IMAD.U32 R78, R78, 0x10000, RZ ;  /* 0x000100004e4e7824 */ /* 0x000fe400078e00ff */
[----:B------:R-:W-:Y:S01]  /*5850*/  HFMA2.BF16_V2 R11, R5, R84, -RZ ;  /* 0x00000054050b7231 */ /* 0x000fe200003000ff */
[----:B------:R-:W-:Y:S01]  /*5860*/  SHF.L.U32 R9, R9, 0x10, RZ ;  /* 0x0000001009097819 */ /* 0x000fe200000006ff */
[----:B------:R-:W-:Y:S02]  /*5870*/  IMAD.U32 R80, R80, 0x10000, RZ ;  /* 0x0001000050507824 */ /* 0x000fe400078e00ff */
[----:B-----5:R-:W-:Y:S02]  /*5880*/  HMUL2.BF16_V2 R83, R4, R83 ;  /* 0x0000005304537232 */ /* 0x020fe40000200000 */
[----:B------:R-:W-:-:S02]  /*5890*/  IMAD.U32 R81, R81, 0x10000, RZ ;  /* 0x0001000051517824 */ /* 0x000fc400078e00ff */
[--C-:B------:R-:W-:Y:S01]  /*58a0*/  FADD.FTZ R78, R78, R79.reuse ;  /* 0x0000004f4e4e7221 */ /* 0x100fe20000010000 */
[----:B------:R-:W-:Y:S01]  /*58b0*/  PRMT R79, R11, 0x7632, R79 ;  /* 0x000076320b4f7816 */ /* 0x000fe2000000004f */
[----:B------:R-:W-:Y:S01]  /*58c0*/  FADD.FTZ R9, R9, R82 ;  /* 0x0000005209097221 */ /* 0x000fe20000010000 */
[----:B------:R-:W-:Y:S01]  /*58d0*/  FADD.FTZ R81, R80, R81 ;  /* 0x0000005150517221 */ /* 0x000fe20000010000 */
[C---:B------:R-:W-:Y:S01]  /*58e0*/  PRMT R80, R83.reuse, 0x7610, R80 ;  /* 0x0000761053507816 */ /* 0x040fe20000000050 */
[----:B------:R-:W-:Y:S01]  /*58f0*/  FADD.FTZ R37, R10, R37 ;  /* 0x000000250a257221 */ /* 0x000fe20000010000 */
[----:B------:R-:W-:Y:S01]  /*5900*/  PRMT R82, R83, 0x7632, R82 ;  /* 0x0000763253527816 */ /* 0x000fe20000000052 */
[----:B------:R-:W-:Y:S02]  /*5910*/  IMAD.U32 R84, R79, 0x10000, RZ ;  /* 0x000100004f547824 */ /* 0x000fe400078e00ff */
[----:B------:R-:W-:Y:S01]  /*5920*/  FADD.FTZ R78, R9, R78 ;  /* 0x0000004e094e7221 */ /* 0x000fe20000010000 */
[----:B------:R-:W-:Y:S01]  /*5930*/  HFMA2.BF16_V2 R9, R8, R77, -RZ ;  /* 0x0000004d08097231 */ /* 0x000fe200003000ff */
[----:B------:R-:W-:Y:S01]  /*5940*/  SHF.L.U32 R79, R82, 0x10, RZ ;  /* 0x00000010524f7819 */ /* 0x000fe200000006ff */
[----:B------:R-:W-:-:S02]  /*5950*/  IMAD.U32 R80, R80, 0x10000, RZ ;  /* 0x0001000050507824 */ /* 0x000fc400078e00ff */
[----:B------:R-:W-:Y:S01]  /*5960*/  HMUL2.BF16_V2 R77, R7, R86 ;  /* 0x00000056074d7232 */ /* 0x000fe20000200000 */
[----:B------:R-:W-:Y:S01]  /*5970*/  SHF.L.U32 R11, R11, 0x10, RZ ;  /* 0x000000100b0b7819 */ /* 0x000fe200000006ff */
[----:B------:R-:W-:Y:S02]  /*5980*/  HFMA2.BF16_V2 R82, R8, R87, -RZ ;  /* 0x0000005708527231 */ /* 0x000fe400003000ff */
[----:B------:R-:W-:Y:S01]  /*5990*/  FADD.FTZ R89, R80, R79 ;  /* 0x0000004f50597221 */ /* 0x000fe20000010000 */
[----:B------:R-:W-:Y:S01]  /*59a0*/  FADD.FTZ R78, R78, R81 ;  /* 0x000000514e4e7221 */ /* 0x000fe20000010000 */
[----:B------:R-:W-:Y:S01]  /*59b0*/  PRMT R79, R77, 0x7632, R79 ;  /* 0x000076324d4f7816 */ /* 0x000fe2000000004f */
[----:B------:R-:W-:Y:S01]  /*59c0*/  FADD.FTZ R84, R11, R84 ;  /* 0x000000540b547221 */ /* 0x000fe20000010000 */
[----:B------:R-:W-:Y:S01]  /*59d0*/  PRMT R11, R9, 0x7632, R11 ;  /* 0x00007632090b7816 */ /* 0x000fe2000000000b */
[----:B------:R-:W-:Y:S01]  /*59e0*/  IMAD.U32 R77, R77, 0x10000, RZ ;  /* 0x000100004d4d7824 */ /* 0x000fe200078e00ff */
[----:B------:R-:W-:Y:S01]  /*59f0*/  PRMT R83, R82, 0x7632, R83 ;  /* 0x0000763252537816 */ /* 0x000fe20000000053 */
[----:B------:R-:W-:Y:S01]  /*5a00*/  IMAD.U32 R86, R79, 0x10000, RZ ;  /* 0x000100004f567824 */ /* 0x000fe200078e00ff */
[----:B------:R-:W-:Y:S01]  /*5a10*/  SHF.L.U32 R9, R9, 0x10, RZ ;  /* 0x0000001009097819 */ /* 0x000fe200000006ff */
[----:B------:R-:W-:Y:S01]  /*5a20*/  FADD.FTZ R84, R84, R89 ;  /* 0x0000005954547221 */ /* 0x000fe20000010000 */
[----:B------:R-:W-:Y:S01]  /*5a30*/  SHF.L.U32 R83, R83, 0x10, RZ ;  /* 0x0000001053537819 */ /* 0x000fe200000006ff */
[----:B------:R-:W-:Y:S01]  /*5a40*/  FADD.FTZ R77, R77, R86 ;  /* 0x000000564d4d7221 */ /* 0x000fe20000010000 */
[----:B------:R-:W-:Y:S01]  /*5a50*/  IMAD.U32 R80, R11, 0x10000, RZ ;  /* 0x000100000b507824 */ /* 0x000fe200078e00ff */
[----:B------:R2:W5:Y:S01]  /*5a60*/  LDG.E.CONSTANT R10, desc[UR6][R14.64+0x600] ;  /* 0x000600060e0a7981 */ /* 0x000562000c1e9900 */
[----:B------:R-:W-:-:S02]  /*5a70*/  IMAD.U32 R82, R82, 0x10000, RZ ;  /* 0x0001000052527824 */ /* 0x000fc400078e00ff */
[----:B------:R-:W-:Y:S01]  /*5a80*/  FADD.FTZ R77, R84, R77 ;  /* 0x0000004d544d7221 */ /* 0x000fe20000010000 */
[----:B------:R-:W-:Y:S01]  /*5a90*/  FADD.FTZ R9, R9, R80 ;  /* 0x0000005009097221 */ /* 0x000fe20000010000 */
[----:B------:R2:W5:Y:S01]  /*5aa0*/  LDG.E.CONSTANT R11, desc[UR6][R14.64+0x604] ;  /* 0x000604060e0b7981 */ /* 0x000562000c1e9900 */
[----:B------:R-:W-:Y:S02]  /*5ab0*/  FADD.FTZ R82, R82, R83 ;  /* 0x0000005352527221 */ /* 0x000fe40000010000 */
[----:B------:R-:W-:Y:S02]  /*5ac0*/  FADD.FTZ R9, R78, R9 ;  /* 0x000000094e097221 */ /* 0x000fe40000010000 */
[----:B------:R-:W-:Y:S01]  /*5ad0*/  FADD.FTZ R82, R77, R82 ;  /* 0x000000524d527221 */ /* 0x000fe20000010000 */
[----:B------:R2:W5:Y:S04]  /*5ae0*/  LDG.E.CONSTANT R78, desc[UR6][R14.64+0x608] ;  /* 0x000608060e4e7981 */ /* 0x000568000c1e9900 */
[----:B------:R2:W5:Y:S01]  /*5af0*/  LDG.E.CONSTANT R77, desc[UR6][R14.64+0x60c] ;  /* 0x00060c060e4d7981 */ /* 0x000562000c1e9900 */
[----:B------:R-:W-:Y:S04]  /*5b00*/  BSSY.RECONVERGENT B1, `(.L_x_16833) ;  /* 0x0000020000017945 */ /* 0x000fe80003800200 */
[----:B------:R-:W-:Y:S05]  /*5b10*/  @P0 BRA `(.L_x_16834) ;  /* 0x0000000000780947 */ /* 0x000fea0003800000 */
        /* <DEDUP_REMOVED lines=30> */
.L_x_16834:
[----:B------:R-:W-:Y:S05]  /*5d00*/  BSYNC.RECONVERGENT B1 ;  /* 0x0000000000017941 */ /* 0x000fea0003800200 */
.L_x_16833:
        /* <DEDUP_REMOVED lines=21> */
[-C--:B------:R-:W-:Y:S01]  /*5e60*/  ISETP.GE.AND P5, PT, R88, R29.reuse, PT ;  /* 0x0000001d5800720c */ /* 0x080fe20003fa6270 */
[----:B------:R-:W-:Y:S01]  /*5e70*/  VIADD R88, R40, 0x4 ;  /* 0x0000000428587836 */ /* 0x000fe20000000000 */
[----:B------:R-:W-:Y:S02]  /*5e80*/  PRMT R86, R81, 0x7632, R86 ;  /* 0x0000763251567816 */ /* 0x000fe40000000056 */
[----:B------:R-:W-:-:S02]  /*5e90*/  ISETP.GE.AND P4, PT, R90, R29, PT ;  /* 0x0000001d5a00720c */ /* 0x000fc40003f86270 */
[----:B------:R-:W-:Y:S02]  /*5ea0*/  IADD3 R90, PT, PT, R40, -0x2, RZ ;  /* 0xfffffffe285a7810 */ /* 0x000fe40007ffe0ff */
[----:B------:R-:W-:Y:S02]  /*5eb0*/  SEL R89, R86, RZ, !P6 ;  /* 0x000000ff56597207 */ /* 0x000fe40007000000 */
[----:B------:R-:W-:Y:S02]  /*5ec0*/  ISETP.GE.AND P2, PT, R88, R29, PT ;  /* 0x0000001d5800720c */ /* 0x000fe40003f46270 */
[----:B-----5:R-:W-:Y:S02]  /*5ed0*/  PRMT R86, R84, 0x7632, R86 ;  /* 0x0000763254567816 */ /* 0x020fe40000000056 */
[----:B------:R-:W-:Y:S02]  /*5ee0*/  SEL R88, R81, RZ, !P1 ;  /* 0x000000ff51587207 */ /* 0x000fe40004800000 */
[----:B------:R-:W-:-:S02]  /*5ef0*/  PRMT R87, R83, 0x7632, R87 ;  /* 0x0000763253577816 */ /* 0x000fc40000000057 */
[-C--:B------:R-:W-:Y:S02]  /*5f00*/  ISETP.GE.AND P3, PT, R92, R29.reuse, PT ;  /* 0x0000001d5c00720c */ /* 0x080fe40003f66270 */
        /* <DEDUP_REMOVED lines=13> */
.L_x_16836:
[----:B------:R-:W-:Y:S05]  /*5fe0*/  BSYNC.RECONVERGENT B1 ;  /* 0x0000000000017941 */ /* 0x000fea0003800200 */
.L_x_16835:
[----:B------:R-:W-:Y:S01]  /*5ff0*/  SHF.L.U32 R11, R11, 0x10, RZ ;  /* 0x000000100b0b7819 */ /* 0x000fe200000006ff */
[----:B------:R-:W-:Y:S02]  /*6000*/  IMAD.U32 R9, R9, 0x10000, RZ ;  /* 0x0001000009097824 */ /* 0x000fe400078e00ff */
[----:B-----5:R-:W-:Y:S02]  /*6010*/  HFMA2.BF16_V2 R82, R5, R82, -RZ ;  /* 0x0000005205527231 */ /* 0x020fe400003000ff */
[----:B------:R-:W-:Y:S01]  /*6020*/  IMAD.U32 R10, R10, 0x10000, RZ ;  /* 0x000100000a0a7824 */ /* 0x000fe200078e00ff */
[----:B------:R-:W-:Y:S01]  /*6030*/  SHF.L.U32 R80, R80, 0x10, RZ ;  /* 0x0000001050507819 */ /* 0x000fe200000006ff */
[----:B------:R-:W-:Y:S02]  /*6040*/  IMAD.U32 R78, R78, 0x10000, RZ ;  /* 0x000100004e4e7824 */ /* 0x000fe400078e00ff */
[----:B------:R-:W-:Y:S02]  /*6050*/  HMUL2.BF16_V2 R81, R4, R81 ;  /* 0x0000005104517232 */ /* 0x000fe40000200000 */
[--C-:B------:R-:W-:Y:S01]  /*6060*/  FADD.FTZ R9, R9, R10.reuse ;  /* 0x0000000a09097221 */ /* 0x100fe20000010000 */
[C---:B------:R-:W-:Y:S01]  /*6070*/  PRMT R10, R82.reuse, 0x7610, R10 ;  /* 0x00007610520a7816 */ /* 0x040fe2000000000a */
[----:B------:R-:W-:Y:S01]  /*6080*/  FADD.FTZ R78, R11, R78 ;  /* 0x0000004e0b4e7221 */ /* 0x000fe20000010000 */
[----:B------:R-:W-:Y:S01]  /*6090*/  PRMT R11, R82, 0x7632, R11 ;  /* 0x00007632520b7816 */ /* 0x000fe2000000000b */
[----:B------:R-:W-:-:S02]  /*60a0*/  IMAD.U32 R79, R79, 0x10000, RZ ;  /* 0x000100004f4f7824 */ /* 0x000fc400078e00ff */
[----:B------:R-:W-:Y:S02]  /*60b0*/  IMAD.U32 R10, R10, 0x10000, RZ ;  /* 0x000100000a0a7824 */ /* 0x000fe400078e00ff */
[----:B------:R-:W-:Y:S01]  /*60c0*/  FADD.FTZ R78, R9, R78 ;  /* 0x0000004e094e7221 */ /* 0x000fe20000010000 */
[----:B------:R-:W-:Y:S02]  /*60d0*/  IMAD.U32 R11, R11, 0x10000, RZ ;  /* 0x000100000b0b7824 */ /* 0x000fe400078e00ff */
[--C-:B------:R-:W-:Y:S01]  /*60e0*/  FADD.FTZ R79, R79, R80.reuse ;  /* 0x000000504f4f7221 */ /* 0x100fe20000010000 */
[C---:B------:R-:W-:Y:S01]  /*60f0*/  PRMT R80, R81.reuse, 0x7610, R80 ;  /* 0x0000761051507816 */ /* 0x040fe20000000050 */
[----:B------:R-:W-:Y:S02]  /*6100*/  HFMA2.BF16_V2 R9, R8, R77, -RZ ;  /* 0x0000004d08097231 */ /* 0x000fe400003000ff */
[----:B------:R-:W-:Y:S01]  /*6110*/  FADD.FTZ R82, R10, R11 ;  /* 0x0000000b0a527221 */ /* 0x000fe20000010000 */
[----:B------:R-:W-:Y:S01]  /*6120*/  PRMT R81, R81, 0x7632, R81 ;  /* 0x0000763251517816 */ /* 0x000fe20000000051 */
[----:B------:R-:W-:Y:S01]  /*6130*/  HMUL2.BF16_V2 R11, R7, R84 ;  /* 0x00000054070b7232 */ /* 0x000fe20000200000 */
[----:B------:R-:W-:Y:S01]  /*6140*/  SHF.L.U32 R80, R80, 0x10, RZ ;  /* 0x0000001050507819 */ /* 0x000fe200000006ff */
[----:B------:R-:W-:Y:S01]  /*6150*/  FADD.FTZ R78, R78, R79 ;  /* 0x0000004f4e4e7221 */ /* 0x000fe20000010000 */
[----:B------:R-:W-:Y:S01]  /*6160*/  PRMT R10, R9, 0x7632, R10 ;  /* 0x00007632090a7816 */ /* 0x000fe2000000000a */
[----:B------:R-:W-:Y:S01]  /*6170*/  IMAD.U32 R81, R81, 0x10000, RZ ;  /* 0x0001000051517824 */ /* 0x000fe200078e00ff */
[C---:B------:R-:W-:Y:S01]  /*6180*/  PRMT R77, R11.reuse, 0x7632, R77 ;  /* 0x000076320b4d7816 */ /* 0x040fe2000000004d */
[----:B------:R-:W-:Y:S01]  /*6190*/  IMAD.U32 R11, R11, 0x10000, RZ ;  /* 0x000100000b0b7824 */ /* 0x000fe200078e00ff */
[----:B------:R4:W5:Y:S01]  /*61a0*/  LDG.E.CONSTANT R79, desc[UR6][R14.64+0xa0c] ;  /* 0x000a0c060e4f7981 */ /* 0x000962000c1e9900 */
[----:B------:R-:W-:Y:S01]  /*61b0*/  FADD.FTZ R87, R80, R81 ;  /* 0x0000005150577221 */ /* 0x000fe20000010000 */
[----:B------:R-:W-:Y:S01]  /*61c0*/  SHF.L.U32 R84, R77, 0x10, RZ ;  /* 0x000000104d547819 */ /* 0x000fe200000006ff */
[----:B------:R-:W-:Y:S01]  /*61d0*/  IMAD.U32 R10, R10, 0x10000, RZ ;  /* 0x000100000a0a7824 */ /* 0x000fe200078e00ff */
[----:B------:R4:W5:Y:S01]  /*61e0*/  LDG.E.CONSTANT R77, desc[UR6][R14.64+0xa04] ;  /* 0x000a04060e4d7981 */ /* 0x000962000c1e9900 */
[----:B------:R-:W-:Y:S01]  /*61f0*/  FADD.FTZ R82, R82, R87 ;  /* 0x0000005752527221 */ /* 0x000fe20000010000 */
[----:B------:R-:W-:-:S02]  /*6200*/  IMAD.U32 R9, R9, 0x10000, RZ ;  /* 0x0001000009097824 */ /* 0x000fc400078e00ff */
[----:B------:R-:W-:Y:S01]  /*6210*/  FADD.FTZ R11, R11, R84 ;  /* 0x000000540b0b7221 */ /* 0x000fe20000010000 */
[----:B------:R-:W-:Y:S02]  /*6220*/  HFMA2.BF16_V2 R80, R8, R83, -RZ ;  /* 0x0000005308507231 */ /* 0x000fe400003000ff */
[----:B------:R-:W-:Y:S01]  /*6230*/  FADD.FTZ R9, R9, R10 ;  /* 0x0000000a09097221 */ /* 0x000fe20000010000 */
[----:B------:R-:W-:Y:S01]  /*6240*/  FADD.FTZ R11, R82, R11 ;  /* 0x0000000b520b7221 */ /* 0x000fe20000010000 */
        /* <DEDUP_REMOVED lines=38> */
.L_x_16838:
[----:B------:R-:W-:Y:S05]  /*64b0*/  BSYNC.RECONVERGENT B1 ;  /* 0x0000000000017941 */ /* 0x000fea0003800200 */
.L_x_16837:
        /* <DEDUP_REMOVED lines=19> */
[-C--:B------:R-:W-:Y:S01]  /*65f0*/  ISETP.GE.AND P5, PT, R88, R29.reuse, PT ;  /* 0x0000001d5800720c */ /* 0x080fe20003fa6270 */
[----:B------:R-:W-:Y:S01]  /*6600*/  VIADD R88, R40, 0xfffffffe ;  /* 0xfffffffe28587836 */ /* 0x000fe20000000000 */
[-C--:B------:R-:W-:Y:S02]  /*6610*/  ISETP.GE.AND P1, PT, R14, R29.reuse, PT ;  /* 0x0000001d0e00720c */ /* 0x080fe40003f26270 */
[----:B------:R-:W-:Y:S02]  /*6620*/  ISETP.GE.AND P4, PT, R90, R29, PT ;  /* 0x0000001d5a00720c */ /* 0x000fe40003f86270 */
[----:B------:R-:W-:-:S02]  /*6630*/  IADD3 R90, PT, PT, R40, 0x4, RZ ;  /* 0x00000004285a7810 */ /* 0x000fc40007ffe0ff */
        /* <DEDUP_REMOVED lines=20> */
.L_x_16840:
[----:B------:R-:W-:Y:S05]  /*6780*/  BSYNC.RECONVERGENT B1 ;  /* 0x0000000000017941 */ /* 0x000fea0003800200 */
.L_x_16839:
[----:B------:R-:W-:Y:S01]  /*6790*/  SHF.L.U32 R11, R11, 0x10, RZ ;  /* 0x000000100b0b7819 */ /* 0x000fe200000006ff */
[----:B------:R-:W-:Y:S02]  /*67a0*/  IMAD.U32 R10, R10, 0x10000, RZ ;  /* 0x000100000a0a7824 */ /* 0x000fe400078e00ff */
[----:B------:R-:W-:Y:S02]  /*67b0*/  HFMA2.BF16_V2 R84, R5, R84, -RZ ;  /* 0x0000005405547231 */ /* 0x000fe400003000ff */
[----:B------:R-:W-:Y:S02]  /*67c0*/  IMAD.U32 R77, R77, 0x10000, RZ ;  /* 0x000100004d4d7824 */ /* 0x000fe400078e00ff */
[----:B012345:R-:W-:Y:S02]  /*67d0*/  HMUL2.BF16_V2 R15, R4, R83 ;  /* 0x00000053040f7232 */ /* 0x03ffe40000200000 */
[----:B------:R-:W-:Y:S02]  /*67e0*/  IMAD.U32 R78, R78, 0x10000, RZ ;  /* 0x000100004e4e7824 */ /* 0x000fe400078e00ff */
[--C-:B------:R-:W-:Y:S01]  /*67f0*/  FADD.FTZ R10, R10, R11.reuse ;  /* 0x0000000b0a0a7221 */ /* 0x100fe20000010000 */
[----:B------:R-:W-:Y:S01]  /*6800*/  PRMT R11, R84, 0x7610, R11 ;  /* 0x00007610540b7816 */ /* 0x000fe2000000000b */
[----:B------:R-:W-:Y:S01]  /*6810*/  IMAD.U32 R82, R82, 0x10000, RZ ;  /* 0x0001000052527824 */ /* 0x000fe200078e00ff */
[----:B------:R-:W-:Y:S01]  /*6820*/  PRMT R14, R84, 0x7632, R14 ;  /* 0x00007632540e7816 */ /* 0x000fe2000000000e */
[--C-:B------:R-:W-:Y:S01]  /*6830*/  FADD.FTZ R77, R77, R78.reuse ;  /* 0x0000004e4d4d7221 */ /* 0x100fe20000010000 */
        /* <DEDUP_REMOVED lines=8> */
[C---:B------:R-:W-:Y:S02]  /*68c0*/  HFMA2.BF16_V2 R10, R8.reuse, R79, -RZ ;  /* 0x0000004f080a7231 */ /* 0x040fe400003000ff */
[----:B------:R-:W-:Y:S01]  /*68d0*/  FADD.FTZ R81, R11, R14 ;  /* 0x0000000e0b517221 */ /* 0x000fe20000010000 */
[----:B------:R-:W-:Y:S02]  /*68e0*/  HMUL2.BF16_V2 R14, R7, R86 ;  /* 0x00000056070e7232 */ /* 0x000fe40000200000 */
[----:B------:R-:W-:Y:S01]  /*68f0*/  FADD.FTZ R84, R15, R78 ;  /* 0x0000004e0f547221 */ /* 0x000fe20000010000 */
[----:B------:R-:W-:Y:S01]  /*6900*/  HFMA2.BF16_V2 R78, R8, R87, -RZ ;  /* 0x00000057084e7231 */ /* 0x000fe200003000ff */
[C---:B------:R-:W-:Y:S01]  /*6910*/  PRMT R11, R10.reuse, 0x7632, R11 ;  /* 0x000076320a0b7816 */ /* 0x040fe2000000000b */
[----:B------:R-:W-:Y:S01]  /*6920*/  IMAD.U32 R10, R10, 0x10000, RZ ;  /* 0x000100000a0a7824 */ /* 0x000fe200078e00ff */
[----:B------:R-:W-:Y:S01]  /*6930*/  PRMT R15, R14, 0x7632, R15 ;  /* 0x000076320e0f7816 */ /* 0x000fe2000000000f */
        /* <DEDUP_REMOVED lines=15> */
[----:B------:R-:W-:Y:S01]  /*6a30*/  FADD.FTZ R77, R77, R10 ;  /* 0x0000000a4d4d7221 */ /* 0x000fe20000010000 */
        /* <DEDUP_REMOVED lines=32> */
.L_x_16842:
[----:B------:R-:W-:Y:S05]  /*6c40*/  BSYNC.RECONVERGENT B1 ;  /* 0x0000000000017941 */ /* 0x000fea0003800200 */
.L_x_16841:
        /* <DEDUP_REMOVED lines=40> */
.L_x_16844:
[----:B------:R-:W-:Y:S05]  /*6ed0*/  BSYNC.RECONVERGENT B1 ;  /* 0x0000000000017941 */ /* 0x000fea0003800200 */
.L_x_16843:
        /* <DEDUP_REMOVED lines=25> */
[----:B------:R-:W-:Y:S01]  /*7070*/  BSSY.RECONVERGENT B1, `(.L_x_16845) ;  /* 0x000002e000017945 */ /* 0x000fe20003800200 */
        /* <DEDUP_REMOVED lines=25> */
[C---:B------:R-:W-:Y:S02]  /*7210*/  PRMT R10, R67.reuse, 0x7632, R10 ;  /* 0x00007632430a7816 */ /* 0x040fe4000000000a */
        /* <DEDUP_REMOVED lines=19> */
.L_x_16846:
[----:B------:R-:W-:Y:S05]  /*7350*/  BSYNC.RECONVERGENT B1 ;  /* 0x0000000000017941 */ /* 0x000fea0003800200 */
.L_x_16845:
[----:B------:R-:W-:Y:S01]  /*7360*/  FADD.FTZ R9, R14, R9 ;  /* 0x000000090e097221 */ /* 0x000fe20000010000 */
[----:B------:R-:W-:Y:S02]  /*7370*/  HMUL2.BF16_V2 R10, R5, R68 ;  /* 0x00000044050a7232 */ /* 0x000fe40000200000 */
[----:B------:R-:W-:Y:S02]  /*7380*/  HFMA2.BF16_V2 R14, R4, R67, -RZ ;  /* 0x00000043040e7231 */ /* 0x000fe400003000ff */
[----:B------:R-:W-:Y:S01]  /*7390*/  HMUL2.BF16_V2 R66, R7, R66 ;  /* 0x0000004207427232 */ /* 0x000fe20000200000 */
[----:B------:R-:W-:Y:S01]  /*73a0*/  BSSY.RECONVERGENT B1, `(.L_x_16847) ;  /* 0x0000024000017945 */ /* 0x000fe20003800200 */
        /* <DEDUP_REMOVED lines=35> */
.L_x_16848:
[----:B------:R-:W-:Y:S05]  /*75e0*/  BSYNC.RECONVERGENT B1 ;  /* 0x0000000000017941 */ /* 0x000fea0003800200 */
.L_x_16847:
[----:B------:R-:W-:Y:S01]  /*75f0*/  SHF.L.U32 R14, R14, 0x10, RZ ;  /* 0x000000100e0e7819 */ /* 0x000fe200000006ff */
[----:B------:R-:W-:Y:S02]  /*7600*/  IMAD.U32 R10, R10, 0x10000, RZ ;  /* 0x000100000a0a7824 */ /* 0x000fe400078e00ff */
[----:B------:R-:W-:Y:S02]  /*7610*/  HFMA2.BF16_V2 R64, R5, R64, -RZ ;  /* 0x0000004005407231 */ /* 0x000fe400003000ff */
[----:B------:R-:W-:Y:S02]  /*7620*/  IMAD.U32 R11, R11, 0x10000, RZ ;  /* 0x000100000b0b7824 */ /* 0x000fe400078e00ff */
[----:B------:R-:W-:Y:S02]  /*7630*/  HMUL2.BF16_V2 R63, R4, R63 ;  /* 0x0000003f043f7232 */ /* 0x000fe40000200000 */
[----:B------:R-:W-:Y:S01]  /*7640*/  IMAD.U32 R15, R15, 0x10000, RZ ;  /* 0x000100000f0f7824 */ /* 0x000fe200078e00ff */
[----:B------:R-:W-:Y:S01]  /*7650*/  SHF.L.U32 R67, R67, 0x10, RZ ;  /* 0x0000001043437819 */ /* 0x000fe200000006ff */
[--C-:B------:R-:W-:Y:S01]  /*7660*/  FADD.FTZ R10, R10, R11.reuse ;  /* 0x0000000b0a0a7221 */ /* 0x100fe20000010000 */
[----:B------:R-:W-:Y:S01]  /*7670*/  PRMT R11, R64, 0x7610, R11 ;  /* 0x00007610400b7816 */ /* 0x000fe2000000000b */
[----:B------:R-:W-:Y:S01]  /*7680*/  FADD.FTZ R15, R14, R15 ;  /* 0x0000000f0e0f7221 */ /* 0x000fe20000010000 */
[----:B------:R-:W-:Y:S01]  /*7690*/  PRMT R14, R64, 0x7632, R14 ;  /* 0x00007632400e7816 */ /* 0x000fe2000000000e */
[----:B------:R-:W-:Y:S01]  /*76a0*/  IMAD.U32 R66, R66, 0x10000, RZ ;  /* 0x0001000042427824 */ /* 0x000fe200078e00ff */
[----:B------:R-:W-:Y:S01]  /*76b0*/  PRMT R64, R63, 0x7632, R64 ;  /* 0x000076323f407816 */ /* 0x000fe20000000040 */
[----:B------:R-:W-:Y:S01]  /*76c0*/  IMAD.U32 R11, R11, 0x10000, RZ ;  /* 0x000100000b0b7824 */ /* 0x000fe200078e00ff */
[----:B------:R-:W-:Y:S01]  /*76d0*/  SHF.L.U32 R63, R63, 0x10, RZ ;  /* 0x000000103f3f7819 */ /* 0x000fe200000006ff */
[----:B------:R-:W-:-:S02]  /*76e0*/  IMAD.U32 R14, R14, 0x10000, RZ ;  /* 0x000100000e0e7824 */ /* 0x000fc400078e00ff */
[----:B------:R-:W-:Y:S01]  /*76f0*/  FADD.FTZ R15, R10, R15 ;  /* 0x0000000f0a0f7221 */ /* 0x000fe20000010000 */
[----:B------:R-:W-:Y:S02]  /*7700*/  IMAD.U32 R68, R64, 0x10000, RZ ;  /* 0x0001000040447824 */ /* 0x000fe400078e00ff */
        /* <DEDUP_REMOVED lines=35> */
[----:B------:R-:W-:Y:S02]  /*7940*/  IADD3 R14, PT, PT, R40, 0x4, RZ ;  /* 0x00000004280e7810 */ /* 0x000fe40007ffe0ff */
[----:B------:R-:W-:-:S02]  /*7950*/  PRMT R9, R59, 0x7632, R9 ;  /* 0x000076323b097816 */ /* 0x000fc40000000009 */
        /* <DEDUP_REMOVED lines=20> */
.L_x_16850:
[----:B------:R-:W-:Y:S05]  /*7aa0*/  BSYNC.RECONVERGENT B1 ;  /* 0x0000000000017941 */ /* 0x000fea0003800200 */
.L_x_16849:
[----:B------:R-:W-:Y:S02]  /*7ab0*/  HMUL2.BF16_V2 R9, R5, R60 ;  /* 0x0000003c05097232 */ /* 0x000fe40000200000 */
[----:B------:R-:W-:Y:S02]  /*7ac0*/  HFMA2.BF16_V2 R11, R4, R59, -RZ ;  /* 0x0000003b040b7231 */ /* 0x000fe400003000ff */
[----:B------:R-:W-:Y:S01]  /*7ad0*/  FADD.FTZ R24, R15, R24 ;  /* 0x000000180f187221 */ /* 0x000fe20000010000 */
[----:B------:R-:W-:Y:S02]  /*7ae0*/  HMUL2.BF16_V2 R15, R7, R58 ;  /* 0x0000003a070f7232 */ /* 0x000fe40000200000 */
[----:B------:R-:W-:Y:S01]  /*7af0*/  HFMA2.BF16_V2 R57, R8, R57, -RZ ;  /* 0x0000003908397231 */ /* 0x000fe200003000ff */
[C---:B------:R-:W-:Y:S01]  /*7b00*/  PRMT R10, R9.reuse, 0x7632, R10 ;  /* 0x00007632090a7816 */ /* 0x040fe2000000000a */
[----:B------:R-:W-:Y:S01]  /*7b10*/  IMAD.U32 R9, R9, 0x10000, RZ ;  /* 0x0001000009097824 */ /* 0x000fe200078e00ff */
[C---:B------:R-:W-:Y:S01]  /*7b20*/  PRMT R14, R11.reuse, 0x7632, R14 ;  /* 0x000076320b0e7816 */ /* 0x040fe2000000000e */
[----:B------:R-:W-:Y:S01]  /*7b30*/  IMAD.U32 R59, R11, 0x10000, RZ ;  /* 0x000100000b3b7824 */ /* 0x000fe200078e00ff */
[----:B------:R-:W-:Y:S01]  /*7b40*/  SHF.L.U32 R10, R10, 0x10, RZ ;  /* 0x000000100a0a7819 */ /* 0x000fe200000006ff */
[----:B------:R-:W-:Y:S01]  /*7b50*/  BSSY.RECONVERGENT B1, `(.L_x_16851) ;  /* 0x000002d000017945 */ /* 0x000fe20003800200 */
[C---:B------:R-:W-:Y:S01]  /*7b60*/  PRMT R58, R15.reuse, 0x7632, R58 ;  /* 0x000076320f3a7816 */ /* 0x040fe2000000003a */
[----:B------:R-:W-:Y:S01]  /*7b70*/  IMAD.U32 R14, R14, 0x10000, RZ ;  /* 0x000100000e0e7824 */ /* 0x000fe200078e00ff */
[----:B------:R-:W-:Y:S01]  /*7b80*/  SHF.L.U32 R15, R15, 0x10, RZ ;  /* 0x000000100f0f7819 */ /* 0x000fe200000006ff */
[----:B------:R-:W-:Y:S01]  /*7b90*/  FADD.FTZ R11, R9, R10 ;  /* 0x0000000a090b7221 */ /* 0x000fe20000010000 */
[----:B------:R-:W-:Y:S01]  /*7ba0*/  PRMT R9, R57, 0x7610, R9 ;  /* 0x0000761039097816 */ /* 0x000fe20000000009 */
[----:B------:R-:W-:-:S02]  /*7bb0*/  IMAD.U32 R58, R58, 0x10000, RZ ;  /* 0x000100003a3a7824 */ /* 0x000fc400078e00ff */
[----:B------:R-:W-:Y:S01]  /*7bc0*/  FADD.FTZ R14, R59, R14 ;  /* 0x0000000e3b0e7221 */ /* 0x000fe20000010000 */
[----:B------:R-:W-:Y:S01]  /*7bd0*/  PRMT R10, R57, 0x7632, R10 ;  /* 0x00007632390a7816 */ /* 0x000fe2000000000a */
[----:B------:R-:W-:Y:S01]  /*7be0*/  FADD.FTZ R25, R62, R25 ;  /* 0x000000193e197221 */ /* 0x000fe20000010000 */
[----:B------:R-:W-:Y:S01]  /*7bf0*/  FADD.FTZ R58, R15, R58 ;  /* 0x0000003a0f3a7221 */ /* 0x000fe20000010000 */
[----:B------:R-:W-:Y:S01]  /*7c00*/  FADD.FTZ R11, R11, R14 ;  /* 0x0000000e0b0b7221 */ /* 0x000fe20000010000 */
[----:B------:R-:W-:Y:S01]  /*7c10*/  IMAD.U32 R9, R9, 0x10000, RZ ;  /* 0x0001000009097824 */ /* 0x000fe200078e00ff */
[----:B------:R-:W-:Y:S01]  /*7c20*/  SHF.L.U32 R10, R10, 0x10, RZ ;  /* 0x000000100a0a7819 */ /* 0x000fe200000006ff */
        /* <DEDUP_REMOVED lines=31> */
.L_x_16852:
[----:B------:R-:W-:Y:S05]  /*7e20*/  BSYNC.RECONVERGENT B1 ;  /* 0x0000000000017941 */ /* 0x000fea0003800200 */
.L_x_16851:
        /* <DEDUP_REMOVED lines=8> */
[----:B------:R-:W-:Y:S01]  /*7eb0*/  BSSY.RECONVERGENT B1, `(.L_x_16853) ;  /* 0x0000030000017945 */ /* 0x000fe20003800200 */
[----:B------:R-:W-:Y:S01]  /*7ec0*/  PRMT R41, R15, 0x7632, R41 ;  /* 0x000076320f297816 */ /* 0x000fe20000000029 */
[----:B------:R-:W-:Y:S01]  /*7ed0*/  IMAD.U32 R11, R11, 0x10000, RZ ;  /* 0x000100000b0b7824 */ /* 0x000fe200078e00ff */
[----:B------:R-:W-:Y:S01]  /*7ee0*/  PRMT R56, R55, 0x7632, R56 ;  /* 0x0000763237387816 */ /* 0x000fe20000000038 */
[----:B------:R-:W-:Y:S01]  /*7ef0*/  IMAD.U32 R14, R14, 0x10000, RZ ;  /* 0x000100000e0e7824 */ /* 0x000fe200078e00ff */
[----:B------:R-:W-:Y:S01]  /*7f00*/  SHF.L.U32 R57, R15, 0x10, RZ ;  /* 0x000000100f397819 */ /* 0x000fe200000006ff */
        /* <DEDUP_REMOVED lines=8> */
[----:B------:R-:W-:Y:S02]  /*7f90*/  IMAD.U32 R11, R11, 0x10000, RZ ;  /* 0x000100000b0b7824 */ /* 0x000fe400078e00ff */
[----:B------:R-:W-:Y:S01]  /*7fa0*/  FADD.FTZ R15, R15, R58 ;  /* 0x0000003a0f0f7221 */ /* 0x000fe20000010000 */
[----:B------:R-:W-:Y:S01]  /*7fb0*/  IMAD.U32 R14, R14, 0x10000, RZ ;  /* 0x000100000e0e7824 */ /* 0x000fe200078e00ff */
        /* <DEDUP_REMOVED lines=8> */
[----:B------:R-:W-:Y:S01]  /*8040*/  VIADD R58, R40, 0x4 ;  /* 0x00000004283a7836 */ /* 0x000fe20000000000 */
[----:B------:R-:W-:Y:S02]  /*8050*/  PRMT R41, R44, 0x7632, R41 ;  /* 0x000076322c297816 */ /* 0x000fe40000000029 */
[----:B------:R-:W-:-:S02]  /*8060*/  IADD3 R62, PT, PT, R40, 0x3, RZ ;  /* 0x00000003283e7810 */ /* 0x000fc40007ffe0ff */
[----:B------:R-:W-:Y:S02]  /*8070*/  SEL R44, R44, RZ, !P1 ;  /* 0x000000ff2c2c7207 */ /* 0x000fe40004800000 */
[-C--:B------:R-:W-:Y:S02]  /*8080*/  ISETP.GE.AND P1, PT, R42, R29.reuse, PT ;  /* 0x0000001d2a00720c */ /* 0x080fe40003f26270 */
        /* <DEDUP_REMOVED lines=18> */
.L_x_16854:
[----:B------:R-:W-:Y:S05]  /*81b0*/  BSYNC.RECONVERGENT B1 ;  /* 0x0000000000017941 */ /* 0x000fea0003800200 */
.L_x_16853:
[----:B------:R-:W-:Y:S02]  /*81c0*/  HMUL2.BF16_V2 R43, R5, R43 ;  /* 0x0000002b052b7232 */ /* 0x000fe40000200000 */
[----:B------:R-:W-:Y:S02]  /*81d0*/  HFMA2.BF16_V2 R42, R4, R44, -RZ ;  /* 0x0000002c042a7231 */ /* 0x000fe400003000ff */
[----:B------:R-:W-:Y:S01]  /*81e0*/  HMUL2.BF16_V2 R44, R7, R45 ;  /* 0x0000002d072c7232 */ /* 0x000fe20000200000 */
[----:B------:R-:W-:Y:S01]  /*81f0*/  BSSY.RECONVERGENT B1, `(.L_x_16855) ;  /* 0x0000026000017945 */ /* 0x000fe20003800200 */
[----:B------:R-:W-:Y:S01]  /*8200*/  FADD.FTZ R14, R11, R14 ;  /* 0x0000000e0b0e7221 */ /* 0x000fe20000010000 */
[----:B------:R-:W-:Y:S01]  /*8210*/  PRMT R11, R43, 0x7610, R11 ;  /* 0x000076102b0b7816 */ /* 0x000fe2000000000b */
[----:B------:R-:W-:Y:S01]  /*8220*/  FADD.FTZ R15, R15, R56 ;  /* 0x000000380f0f7221 */ /* 0x000fe20000010000 */
[----:B------:R-:W-:Y:S02]  /*8230*/  PRMT R41, R43, 0x7632, R41 ;  /* 0x000076322b297816 */ /* 0x000fe40000000029 */
[----:B------:R-:W-:-:S02]  /*8240*/  PRMT R43, R42, 0x7632, R43 ;  /* 0x000076322a2b7816 */ /* 0x000fc4000000002b */
[----:B------:R-:W-:Y:S01]  /*8250*/  PRMT R45, R44, 0x7632, R45 ;  /* 0x000076322c2d7816 */ /* 0x000fe2000000002d */
[----:B------:R-:W-:Y:S06]  /*8260*/  @P0 BRA `(.L_x_16856) ;  /* 0x0000000000780947 */ /* 0x000fec0003800000 */
[C---:B------:R-:W-:Y:S01]  /*8270*/  VIADD R58, R40.reuse, 0x1 ;  /* 0x00000001283a7836 */ /* 0x040fe20000000000 */
[C---:B------:R-:W-:Y:S01]  /*8280*/  IADD3 R56, PT, PT, R40.reuse, -0x1, RZ ;  /* 0xffffffff28387810 */ /* 0x040fe20007ffe0ff */
[C---:B------:R-:W-:Y:S01]  /*8290*/  VIADD R60, R40.reuse, 0x2 ;  /* 0x00000002283c7836 */ /* 0x040fe20000000000 */
[-C--:B------:R-:W-:Y:S02]  /*82a0*/  ISETP.GE.AND P6, PT, R40, R29.reuse, PT ;  /* 0x0000001d2800720c */ /* 0x080fe40003fc6270 */
[-C--:B------:R-:W-:Y:S01]  /*82b0*/  ISETP.GE.AND P5, PT, R58, R29.reuse, PT ;  /* 0x0000001d3a00720c */ /* 0x080fe20003fa6270 */
[----:B------:R-:W-:Y:S01]  /*82c0*/  VIADD R58, R40, 0x4 ;  /* 0x00000004283a7836 */ /* 0x000fe20000000000 */
[----:B------:R-:W-:Y:S01]  /*82d0*/  ISETP.GE.AND P1, PT, R56, R29, PT ;  /* 0x0000001d3800720c */ /* 0x000fe20003f26270 */
[----:B------:R-:W-:Y:S01]  /*82e0*/  VIADD R56, R40, 0xfffffffe ;  /* 0xfffffffe28387836 */ /* 0x000fe20000000000 */
        /* <DEDUP_REMOVED lines=8> */
[----:B------:R-:W-:Y:S02]  /*8370*/  PRMT R56, R50, 0x7632, R56 ;  /* 0x0000763232387816 */ /* 0x000fe40000000038 */
        /* <DEDUP_REMOVED lines=13> */
.L_x_16856:
[----:B------:R-:W-:Y:S05]  /*8450*/  BSYNC.RECONVERGENT B1 ;  /* 0x0000000000017941 */ /* 0x000fea0003800200 */
.L_x_16855:
[----:B------:R-:W-:Y:S01]  /*8460*/  IMAD.U32 R56, R41, 0x10000, RZ ;  /* 0x0001000029387824 */ /* 0x000fe200078e00ff */
        /* <DEDUP_REMOVED lines=10> */
[C---:B------:R-:W-:Y:S01]  /*8510*/  PRMT R44, R48.reuse, 0x7610, R44 ;  /* 0x00007610302c7816 */ /* 0x040fe2000000002c */
[----:B------:R-:W-:Y:S01]  /*8520*/  FADD.FTZ R11, R11, R56 ;  /* 0x000000380b0b7221 */ /* 0x000fe20000010000 */
[----:B------:R-:W-:Y:S01]  /*8530*/  PRMT R47, R48, 0x7632, R47 ;  /* 0x00007632302f7816 */ /* 0x000fe2000000002f */
[----:B------:R-:W-:-:S02]  /*8540*/  IMAD.U32 R48, R43, 0x10000, RZ ;  /* 0x000100002b307824 */ /* 0x000fc400078e00ff */
[----:B------:R-:W-:Y:S02]  /*8550*/  HMUL2.BF16_V2 R43, R7, R49 ;  /* 0x00000031072b7232 */ /* 0x000fe40000200000 */
[----:B------:R-:W-:Y:S01]  /*8560*/  IMAD.U32 R44, R44, 0x10000, RZ ;  /* 0x000100002c2c7824 */ /* 0x000fe200078e00ff */
[----:B------:R-:W-:Y:S01]  /*8570*/  SHF.L.U32 R47, R47, 0x10, RZ ;  /* 0x000000102f2f7819 */ /* 0x000fe200000006ff */
[----:B------:R-:W-:Y:S01]  /*8580*/  FADD.FTZ R42, R11, R42 ;  /* 0x0000002a0b2a7221 */ /* 0x000fe20000010000 */
[----:B------:R-:W-:Y:S01]  /*8590*/  SHF.L.U32 R41, R41, 0x10, RZ ;  /* 0x0000001029297819 */ /* 0x000fe200000006ff */
[C---:B------:R-:W-:Y:S02]  /*85a0*/  HFMA2.BF16_V2 R11, R8.reuse, R46, -RZ ;  /* 0x0000002e080b7231 */ /* 0x040fe400003000ff */
[----:B------:R-:W-:Y:S01]  /*85b0*/  FADD.FTZ R9, R10, R9 ;  /* 0x000000090a097221 */ /* 0x000fe20000010000 */
[----:B------:R-:W-:Y:S01]  /*85c0*/  FADD.FTZ R49, R44, R47 ;  /* 0x0000002f2c317221 */ /* 0x000fe20000010000 */
[----:B------:R-:W-:Y:S01]  /*85d0*/  HFMA2.BF16_V2 R46, R8, R50, -RZ ;  /* 0x00000032082e7231 */ /* 0x000fe200003000ff */
[----:B------:R-:W-:Y:S01]  /*85e0*/  PRMT R44, R43, 0x7632, R44 ;  /* 0x000076322b2c7816 */ /* 0x000fe2000000002c */
[----:B------:R-:W-:Y:S01]  /*85f0*/  FADD.FTZ R48, R41, R48 ;  /* 0x0000003029307221 */ /* 0x000fe20000010000 */
[----:B------:R-:W-:Y:S01]  /*8600*/  PRMT R41, R11, 0x7632, R41 ;  /* 0x000076320b297816 */ /* 0x000fe20000000029 */
        /* <DEDUP_REMOVED lines=22> */
[----:B------:R-:W-:Y:S01]  /*8770*/  VIADD R10, R40, 0xfffffffe ;  /* 0xfffffffe280a7836 */ /* 0x000fe20000000000 */
[-C--:B------:R-:W-:Y:S01]  /*8780*/  ISETP.GE.AND P6, PT, R6, R29.reuse, PT ;  /* 0x0000001d0600720c */ /* 0x080fe20003fc6270 */
[C---:B------:R-:W-:Y:S01]  /*8790*/  VIADD R14, R40.reuse, 0xffffffff ;  /* 0xffffffff280e7836 */ /* 0x040fe20000000000 */
[C---:B------:R-:W-:Y:S01]  /*87a0*/  IADD3 R6, PT, PT, R40.reuse, 0x4, RZ ;  /* 0x0000000428067810 */ /* 0x040fe20007ffe0ff */
[----:B------:R-:W-:Y:S01]  /*87b0*/  VIADD R42, R40, 0x3 ;  /* 0x00000003282a7836 */ /* 0x000fe20000000000 */
[-C--:B------:R-:W-:Y:S02]  /*87c0*/  ISETP.GE.AND P5, PT, R10, R29.reuse, PT ;  /* 0x0000001d0a00720c */ /* 0x080fe40003fa6270 */
        /* <DEDUP_REMOVED lines=24> */
.L_x_16858:
[----:B------:R-:W-:Y:S05]  /*8950*/  BSYNC.RECONVERGENT B1 ;  /* 0x0000000000017941 */ /* 0x000fea0003800200 */
.L_x_16857:
[----:B------:R-:W-:Y:S02]  /*8960*/  HFMA2.BF16_V2 R6, R4, R52, -RZ ;  /* 0x0000003404067231 */ /* 0x000fe400003000ff */
[----:B------:R-:W-:Y:S02]  /*8970*/  HMUL2.BF16_V2 R5, R5, R51 ;  /* 0x0000003305057232 */ /* 0x000fe40000200000 */
[----:B------:R-:W-:Y:S02]  /*8980*/  HFMA2.BF16_V2 R10, R8, R54, -RZ ;  /* 0x00000036080a7231 */ /* 0x000fe400003000ff */
[----:B------:R-:W-:Y:S01]  /*8990*/  HMUL2.BF16_V2 R53, R7, R53 ;  /* 0x0000003507357232 */ /* 0x000fe20000200000 */
[----:B------:R-:W-:Y:S01]  /*89a0*/  IADD3 R36, P1, PT, R36, 0x10, RZ ;  /* 0x0000001024247810 */ /* 0x000fe20007f3e0ff */
[----:B------:R-:W-:Y:S01]  /*89b0*/  VIADD R85, R85, 0x4 ;  /* 0x0000000455557836 */ /* 0x000fe20000000000 */
[C---:B------:R-:W-:Y:S01]  /*89c0*/  PRMT R7, R6.reuse, 0x7632, R7 ;  /* 0x0000763206077816 */ /* 0x040fe20000000007 */
[----:B------:R-:W-:Y:S01]  /*89d0*/  VIADD R35, R35, 0x200 ;  /* 0x0000020023237836 */ /* 0x000fe20000000000 */
[C---:B------:R-:W-:Y:S01]  /*89e0*/  PRMT R4, R5.reuse, 0x7610, R4 ;  /* 0x0000761005047816 */ /* 0x040fe20000000004 */
[----:B------:R-:W-:Y:S01]  /*89f0*/  IMAD.X R39, RZ, RZ, R39, P1 ;  /* 0x000000ffff277224 */ /* 0x000fe200008e0627 */
[----:B------:R-:W-:Y:S01]  /*8a00*/  PRMT R5, R5, 0x7632, R5 ;  /* 0x0000763205057816 */ /* 0x000fe20000000005 */
[----:B------:R-:W-:Y:S01]  /*8a10*/  IMAD.U32 R7, R7, 0x10000, RZ ;  /* 0x0001000007077824 */ /* 0x000fe200078e00ff */
[----:B------:R-:W-:Y:S01]  /*8a20*/  SHF.L.U32 R6, R6, 0x10, RZ ;  /* 0x0000001006067819 */ /* 0x000fe200000006ff */
[----:B------:R-:W-:Y:S01]  /*8a30*/  IMAD.U32 R11, R4, 0x10000, RZ ;  /* 0x00010000040b7824 */ /* 0x000fe200078e00ff */
[----:B------:R-:W-:Y:S01]  /*8a40*/  PRMT R8, R53, 0x7610, R8 ;  /* 0x0000761035087816 */ /* 0x000fe20000000008 */
[----:B------:R-:W-:Y:S01]  /*8a50*/  IMAD.U32 R14, R5, 0x10000, RZ ;  /* 0x00010000050e7824 */ /* 0x000fe200078e00ff */
[----:B------:R-:W-:Y:S01]  /*8a60*/  PRMT R9, R53, 0x7632, R9 ;  /* 0x0000763235097816 */ /* 0x000fe20000000009 */
[----:B------:R-:W-:Y:S01]  /*8a70*/  FADD.FTZ R6, R6, R7 ;  /* 0x0000000706067221 */ /* 0x000fe20000010000 */
[----:B------:R-:W-:Y:S01]  /*8a80*/  IADD3 R7, PT, PT, R38, 0x3, RZ ;  /* 0x0000000326077810 */ /* 0x000fe20007ffe0ff */
[----:B------:R-:W-:Y:S01]  /*8a90*/  IMAD.U32 R8, R8, 0x10000, RZ ;  /* 0x0001000008087824 */ /* 0x000fe200078e00ff */
[C---:B------:R-:W-:Y:S01]  /*8aa0*/  PRMT R4, R10.reuse, 0x7632, R4 ;  /* 0x000076320a047816 */ /* 0x040fe20000000004 */
[----:B------:R-:W-:Y:S01]  /*8ab0*/  FADD.FTZ R11, R11, R14 ;  /* 0x0000000e0b0b7221 */ /* 0x000fe20000010000 */
[----:B------:R-:W-:Y:S01]  /*8ac0*/  SHF.L.U32 R9, R9, 0x10, RZ ;  /* 0x0000001009097819 */ /* 0x000fe200000006ff */
[----:B------:R-:W-:Y:S01]  /*8ad0*/  IMAD.U32 R10, R10, 0x10000, RZ ;  /* 0x000100000a0a7824 */ /* 0x000fe200078e00ff */
[----:B------:R-:W-:Y:S01]  /*8ae0*/  ISETP.GE.AND P0, PT, R7, R32, PT ;  /* 0x000000200700720c */ /* 0x000fe20003f06270 */
[----:B------:R-:W-:-:S02]  /*8af0*/  IMAD.U32 R5, R4, 0x10000, RZ ;  /* 0x0001000004057824 */ /* 0x000fc400078e00ff */
[----:B------:R-:W-:Y:S01]  /*8b00*/  FADD.FTZ R6, R11, R6 ;  /* 0x000000060b067221 */ /* 0x000fe20000010000 */
[----:B------:R-:W-:Y:S01]  /*8b10*/  FADD.FTZ R9, R8, R9 ;  /* 0x0000000908097221 */ /* 0x000fe20000010000 */
[----:B------:R-:W-:Y:S02]  /*8b20*/  VIADD R38, R38, 0x4 ;  /* 0x0000000426267836 */ /* 0x000fe40000000000 */
[----:B------:R-:W-:Y:S01]  /*8b30*/  FADD.FTZ R5, R10, R5 ;  /* 0x000000050a057221 */ /* 0x000fe20000010000 */
[----:B------:R-:W-:Y:S01]  /*8b40*/  IADD3 R40, PT, PT, R40, 0x80, RZ ;  /* 0x0000008028287810 */ /* 0x000fe20007ffe0ff */
[----:B------:R-:W-:-:S04]  /*8b50*/  FADD.FTZ R6, R6, R9 ;  /* 0x0000000906067221 */ /* 0x000fc80000010000 */
[----:B------:R-:W-:-:S04]  /*8b60*/  FADD.FTZ R5, R6, R5 ;  /* 0x0000000506057221 */ /* 0x000fc80000010000 */
[----:B------:R-:W-:Y:S01]  /*8b70*/  FADD.FTZ R34, R5, R34 ;  /* 0x0000002205227221 */ /* 0x000fe20000010000 */
[----:B------:R-:W-:Y:S06]  /*8b80*/  @!P0 BRA `(.L_x_16859) ;  /* 0xffffffc000088947 */ /* 0x000fec000383ffff */
.L_x_16826:
[----:B---34-:R-:W-:Y:S05]  /*8b90*/  BSYNC.RECONVERGENT B0 ;  /* 0x0000000000007941 */ /* 0x018fea0003800200 */
.L_x_16825:
[----:B------:R-:W1:Y:S01]  /*8ba0*/  SHFL.BFLY PT, R4, R37, 0x2, 0x1f ;  /* 0x0c401f0025047f89 */ /* 0x000e6200000e0000 */
[----:B------:R-:W-:Y:S01]  /*8bb0*/  LOP3.LUT P0, RZ, R0, 0x3, RZ, 0xc0, !PT ;  /* 0x0000000300ff7812 */ /* 0x000fe2000780c0ff */
[----:B------:R-:W-:Y:S01]  /*8bc0*/  BSSY.RECONVERGENT B0, `(.L_x_16860) ;  /* 0x000005b000007945 */ /* 0x000fe20003800200 */
[----:B------:R-:W-:Y:S01]  /*8bd0*/  SHF.R.U32.HI R2, RZ, 0x2, R2 ;  /* 0x00000002ff027819 */ /* 0x000fe20000011602 */
[----:B------:R-:W3:Y:S03]  /*8be0*/  SHFL.BFLY PT, R5, R16, 0x2, 0x1f ;  /* 0x0c401f0010057f89 */ /* 0x000ee600000e0000 */
[----:B------:R-:W-:Y:S01]  /*8bf0*/  LEA R3, R3, R2, 0x7 ;  /* 0x0000000203037211 */ /* 0x000fe200078e38ff */
[----:B------:R-:W4:Y:S04]  /*8c00*/  SHFL.BFLY PT, R6, R17, 0x2, 0x1f ;  /* 0x0c401f0011067f89 */ /* 0x000f2800000e0000 */
[----:B--2---:R-:W2:Y:S04]  /*8c10*/  SHFL.BFLY PT, R7, R18, 0x2, 0x1f ;  /* 0x0c401f0012077f89 */ /* 0x004ea800000e0000 */
[----:B------:R-:W5:Y:S04]  /*8c20*/  SHFL.BFLY PT, R8, R19, 0x2, 0x1f ;  /* 0x0c401f0013087f89 */ /* 0x000f6800000e0000 */
[----:B0-----:R-:W0:Y:S04]  /*8c30*/  SHFL.BFLY PT, R9, R20, 0x2, 0x1f ;  /* 0x0c401f0014097f89 */ /* 0x001e2800000e0000 */
[----:B------:R-:W0:Y:S01]  /*8c40*/  SHFL.BFLY PT, R10, R21, 0x2, 0x1f ;  /* 0x0c401f00150a7f89 */ /* 0x000e2200000e0000 */
[----:B-1----:R-:W-:Y:S01]  /*8c50*/  FADD.FTZ R4, R4, R37 ;  /* 0x0000002504047221 */ /* 0x002fe20000010000 */
[----:B------:R-:W-:-:S02]  /*8c60*/  LOP3.LUT R37, R0, 0x3c0, RZ, 0xc0, !PT ;  /* 0x000003c000257812 */ /* 0x000fc400078ec0ff */
[----:B------:R-:W1:Y:S01]  /*8c70*/  SHFL.BFLY PT, R11, R22, 0x2, 0x1f ;  /* 0x0c401f00160b7f89 */ /* 0x000e6200000e0000 */
[----:B---3--:R-:W-:Y:S01]  /*8c80*/  FADD.FTZ R16, R5, R16 ;  /* 0x0000001005107221 */ /* 0x008fe20000010000 */
[----:B------:R-:W-:Y:S02]  /*8c90*/  ISETP.NE.OR P1, PT, R37, 0x40, P0 ;  /* 0x000000402500780c */ /* 0x000fe40000725670 */
        /* <DEDUP_REMOVED lines=15> */
[----:B----4-:R-:W-:Y:S01]  /*8d90*/  FADD.FTZ R24, R13, R24 ;  /* 0x000000180d187221 */ /* 0x010fe20000010000 */
[----:B--2---:R-:W-:Y:S02]  /*8da0*/  FADD.FTZ R14, R14, R25 ;  /* 0x000000190e0e7221 */ /* 0x004fe40000010000 */
[----:B------:R-:W2:Y:S01]  /*8db0*/  SHFL.BFLY PT, R5, R4, 0x1, 0x1f ;  /* 0x0c201f0004057f89 */ /* 0x000ea200000e0000 */
[----:B-----5:R-:W-:-:S03]  /*8dc0*/  FADD.FTZ R26, R15, R26 ;  /* 0x0000001a0f1a7221 */ /* 0x020fc60000010000 */
[----:B------:R-:W4:Y:S01]  /*8dd0*/  SHFL.BFLY PT, R7, R16, 0x1, 0x1f ;  /* 0x0c201f0010077f89 */ /* 0x000f2200000e0000 */
[----:B0-----:R-:W-:-:S03]  /*8de0*/  FADD.FTZ R32, R32, R27 ;  /* 0x0000001b20207221 */ /* 0x001fc60000010000 */
[----:B------:R-:W0:Y:S01]  /*8df0*/  SHFL.BFLY PT, R9, R6, 0x1, 0x1f ;  /* 0x0c201f0006097f89 */ /* 0x000e2200000e0000 */
[----:B------:R-:W-:-:S03]  /*8e00*/  FADD.FTZ R30, R29, R30 ;  /* 0x0000001e1d1e7221 */ /* 0x000fc60000010000 */
[----:B------:R-:W5:Y:S01]  /*8e10*/  SHFL.BFLY PT, R11, R18, 0x1, 0x1f ;  /* 0x0c201f00120b7f89 */ /* 0x000f6200000e0000 */
[----:B-1----:R-:W-:-:S03]  /*8e20*/  FADD.FTZ R36, R36, R31 ;  /* 0x0000001f24247221 */ /* 0x002fc60000010000 */
[----:B------:R-:W1:Y:S01]  /*8e30*/  SHFL.BFLY PT, R13, R8, 0x1, 0x1f ;  /* 0x0c201f00080d7f89 */ /* 0x000e6200000e0000 */
[----:B---3--:R-:W-:-:S03]  /*8e40*/  FADD.FTZ R34, R33, R34 ;  /* 0x0000002221227221 */ /* 0x008fc60000010000 */
[----:B------:R-:W3:Y:S04]  /*8e50*/  SHFL.BFLY PT, R15, R20, 0x1, 0x1f ;  /* 0x0c201f00140f7f89 */ /* 0x000ee800000e0000 */
[----:B------:R-:W3:Y:S01]  /*8e60*/  SHFL.BFLY PT, R17, R10, 0x1, 0x1f ;  /* 0x0c201f000a117f89 */ /* 0x000ee200000e0000 */
[----:B--2---:R-:W-:-:S03]  /*8e70*/  FADD.FTZ R4, R4, R5 ;  /* 0x0000000504047221 */ /* 0x004fc60000010000 */
[----:B------:R-:W2:Y:S01]  /*8e80*/  SHFL.BFLY PT, R19, R22, 0x1, 0x1f ;  /* 0x0c201f0016137f89 */ /* 0x000ea200000e0000 */
[----:B----4-:R-:W-:-:S03]  /*8e90*/  FADD.FTZ R7, R16, R7 ;  /* 0x0000000710077221 */ /* 0x010fc60000010000 */
[----:B------:R-:W4:Y:S01]  /*8ea0*/  SHFL.BFLY PT, R21, R12, 0x1, 0x1f ;  /* 0x0c201f000c157f89 */ /* 0x000f2200000e0000 */
[----:B0-----:R-:W-:-:S03]  /*8eb0*/  FADD.FTZ R6, R6, R9 ;  /* 0x0000000906067221 */ /* 0x001fc60000010000 */
[----:B------:R-:W0:Y:S01]  /*8ec0*/  SHFL.BFLY PT, R23, R24, 0x1, 0x1f ;  /* 0x0c201f0018177f89 */ /* 0x000e2200000e0000 */
[----:B-----5:R-:W-:-:S03]  /*8ed0*/  FADD.FTZ R11, R18, R11 ;  /* 0x0000000b120b7221 */ /* 0x020fc60000010000 */
[----:B------:R-:W5:Y:S01]  /*8ee0*/  SHFL.BFLY PT, R25, R14, 0x1, 0x1f ;  /* 0x0c201f000e197f89 */ /* 0x000f6200000e0000 */
[----:B-1----:R-:W-:-:S03]  /*8ef0*/  FADD.FTZ R8, R8, R13 ;  /* 0x0000000d08087221 */ /* 0x002fc60000010000 */
[----:B------:R-:W1:Y:S01]  /*8f00*/  SHFL.BFLY PT, R27, R26, 0x1, 0x1f ;  /* 0x0c201f001a1b7f89 */ /* 0x000e6200000e0000 */
[----:B---3--:R-:W-:-:S03]  /*8f10*/  FADD.FTZ R15, R20, R15 ;  /* 0x0000000f140f7221 */ /* 0x008fc60000010000 */
[----:B------:R-:W3:Y:S01]  /*8f20*/  SHFL.BFLY PT, R29, R32, 0x1, 0x1f ;  /* 0x0c201f00201d7f89 */ /* 0x000ee200000e0000 */
[----:B------:R-:W-:-:S03]  /*8f30*/  FADD.FTZ R10, R10, R17 ;  /* 0x000000110a0a7221 */ /* 0x000fc60000010000 */
[----:B------:R-:W3:Y:S01]  /*8f40*/  SHFL.BFLY PT, R31, R30, 0x1, 0x1f ;  /* 0x0c201f001e1f7f89 */ /* 0x000ee200000e0000 */
[----:B--2---:R-:W-:-:S03]  /*8f50*/  FADD.FTZ R19, R22, R19 ;  /* 0x0000001316137221 */ /* 0x004fc60000010000 */
[----:B------:R-:W2:Y:S01]  /*8f60*/  SHFL.BFLY PT, R33, R36, 0x1, 0x1f ;  /* 0x0c201f0024217f89 */ /* 0x000ea200000e0000 */
[----:B----4-:R-:W-:-:S03]  /*8f70*/  FADD.FTZ R12, R12, R21 ;  /* 0x000000150c0c7221 */ /* 0x010fc60000010000 */
[----:B------:R-:W4:Y:S01]  /*8f80*/  SHFL.BFLY PT, R35, R34, 0x1, 0x1f ;  /* 0x0c201f0022237f89 */ /* 0x000f2200000e0000 */
[----:B0-----:R-:W-:Y:S01]  /*8f90*/  FADD.FTZ R23, R24, R23 ;  /* 0x0000001718177221 */ /* 0x001fe20000010000 */
[----:B------:R-:W-:Y:S01]  /*8fa0*/  BAR.SYNC.DEFER_BLOCKING 0x0 ;  /* 0x0000000000007b1d */ /* 0x000fe20000010000 */
[----:B-----5:R-:W-:Y:S01]  /*8fb0*/  FADD.FTZ R14, R14, R25 ;  /* 0x000000190e0e7221 */ /* 0x020fe20000010000 */
[----:B-1----:R-:W-:Y:S01]  /*8fc0*/  FADD.FTZ R27, R26, R27 ;  /* 0x0000001b1a1b7221 */ /* 0x002fe20000010000 */
[----:B---3--:R-:W-:Y:S01]  /*8fd0*/  FADD.FTZ R29, R32, R29 ;  /* 0x0000001d201d7221 */ /* 0x008fe20000010000 */
[----:B------:R-:W-:Y:S01]  /*8fe0*/  FADD.FTZ R30, R30, R31 ;  /* 0x0000001f1e1e7221 */ /* 0x000fe20000010000 */
[----:B--2---:R-:W-:Y:S01]  /*8ff0*/  FADD.FTZ R33, R36, R33 ;  /* 0x0000002124217221 */ /* 0x004fe20000010000 */
[----:B----4-:R-:W-:Y:S01]  /*9000*/  FADD.FTZ R34, R34, R35 ;  /* 0x0000002322227221 */ /* 0x010fe20000010000 */
        /* <DEDUP_REMOVED lines=22> */
.L_x_16861:
[----:B------:R-:W-:Y:S05]  /*9170*/  BSYNC.RECONVERGENT B0 ;  /* 0x0000000000007941 */ /* 0x000fea0003800200 */
.L_x_16860:
        /* <DEDUP_REMOVED lines=45> */
.L_x_16863:
[----:B------:R-:W-:Y:S05]  /*9450*/  BSYNC.RECONVERGENT B0 ;  /* 0x0000000000007941 */ /* 0x000fea0003800200 */
.L_x_16862:
        /* <DEDUP_REMOVED lines=20> */
.L_x_16865:
[----:B------:R-:W-:Y:S05]  /*95a0*/  BSYNC.RECONVERGENT B0 ;  /* 0x0000000000007941 */ /* 0x000fea0003800200 */
.L_x_16864:
        /* <DEDUP_REMOVED lines=30> */
[----:B-1----:R-:W-:Y:S01]  /*9790*/  FADD.FTZ R27, R27, R24 ;  /* 0x000000181b1b7221 */ /* 0x002fe20000010000 */
[----:B0-----:R-:W-:Y:S01]  /*97a0*/  FADD.FTZ R29, R29, R26 ;  /* 0x0000001a1d1d7221 */ /* 0x001fe20000010000 */
[----:B--2---:R-:W-:Y:S01]  /*97b0*/  FADD.FTZ R30, R30, R25 ;  /* 0x000000191e1e7221 */ /* 0x004fe20000010000 */
[----:B---3--:R-:W-:Y:S01]  /*97c0*/  FADD.FTZ R33, R33, R32 ;  /* 0x0000002021217221 */ /* 0x008fe20000010000 */
[----:B----4-:R-:W-:-:S07]  /*97d0*/  FADD.FTZ R34, R34, R31 ;  /* 0x0000001f22227221 */ /* 0x010fce0000010000 */
.L_x_16867:
[----:B------:R-:W-:Y:S05]  /*97e0*/  BSYNC.RECONVERGENT B0 ;  /* 0x0000000000007941 */ /* 0x000fea0003800200 */
.L_x_16866:
        /* <DEDUP_REMOVED lines=10> */
[----:B------:R-:W-:Y:S01]  /*9890*/  IMAD.SHL.U32 R28, R28, 0x80, RZ ;  /* 0x000000801c1c7824 */ /* 0x000fe200078e00ff */
[----:B------:R-:W-:Y:S02]  /*98a0*/  SHF.R.U32.HI R3, RZ, 0x2, R0 ;  /* 0x00000002ff037819 */ /* 0x000fe40000011600 */
[----:B0-----:R-:W-:Y:S02]  /*98b0*/  F2FP.BF16.F32.PACK_AB R4, R7, R4 ;  /* 0x000000040704723e */ /* 0x001fe400000010ff */
        /* <DEDUP_REMOVED lines=8> */
[----:B------:R-:W-:Y:S01]  /*9940*/  F2FP.BF16.F32.PACK_AB R33, R34, R33 ;  /* 0x000000212221723e */ /* 0x000fe200000010ff */
[----:B-1----:R-:W-:-:S06]  /*9950*/  USHF.L.U32 UR4, UR4, 0x7, URZ ;  /* 0x0000000704047899 */ /* 0x002fcc00080006ff */
        /* <DEDUP_REMOVED lines=27> */
.L_x_16868:
        /* <DEDUP_REMOVED lines=15> */
.L_x_25898:


//--------------------- .text._ZN4vllm25paged_attention_v1_kernelI13__nv_bfloat16S1_Li120ELi32ELi128ELNS_18Fp8KVCacheDataTypeE0ELb0EEEvPT_PKS3_PKT0_S9_ifPKiSB_iPKfiiiSD_SD_iiiii --------------------------
	.section	.text._ZN4vllm25paged_attention_v1_kernelI13__nv_bfloat16S1_Li120ELi32ELi128ELNS_18Fp8KVCacheDataTypeE0ELb0EEEvPT_PKS3_PKT0_S9_ifPKiSB_iPKfiiiSD_SD_iiiii,"ax",@progbits
	.align	128
        .global         _ZN4vllm25paged_attention_v1_kernelI13__nv_bfloat16S1_Li120ELi32ELi128ELNS_18Fp8KVCacheDataTypeE0ELb0EEEvPT_PKS3_PKT0_S9_ifPKiSB_iPKfiiiSD_SD_iiiii
        .type           _ZN4vllm25paged_attention_v1_kernelI13__nv_bfloat16S1_Li120ELi32ELi128ELNS_18Fp8KVCacheDataTypeE0ELb0EEEvPT_PKS3_PKT0_S9_ifPKiSB_iPKfiiiSD_SD_iiiii,@function
        .size           _ZN4vllm25paged_attention_v1_kernelI13__nv_bfloat16S1_Li120ELi32ELi128ELNS_18Fp8KVCacheDataTypeE0ELb0EEEvPT_PKS3_PKT0_S9_ifPKiSB_iPKfiiiSD_SD_iiiii,(.L_x_25899 - _ZN4vllm25paged_attention_v1_kernelI13__nv_bfloat16S1_Li120ELi32ELi128ELNS_18Fp8KVCacheDataTypeE0ELb0EEEvPT_PKS3_PKT0_S9_ifPKiSB_iPKfiiiSD_SD_iiiii)
        .other          _ZN4vllm25paged_attention_v1_kernelI13__nv_bfloat16S1_Li120ELi32ELi128ELNS_18Fp8KVCacheDataTypeE0ELb0EEEvPT_PKS3_PKT0_S9_ifPKiSB_iPKfiiiSD_SD_iiiii,@"STO_CUDA_ENTRY STV_DEFAULT"
_ZN4vllm25paged_attention_v1_kernelI13__nv_bfloat16S1_Li120ELi32ELi128ELNS_18Fp8KVCacheDataTypeE0ELb0EEEvPT_PKS3_PKT0_S9_ifPKiSB_iPKfiiiSD_SD_iiiii:
.text._ZN4vllm25paged_attention_v1_kernelI13__nv_bfloat16S1_Li120ELi32ELi128ELNS_18Fp8KVCacheDataTypeE0ELb0EEEvPT_PKS3_PKT0_S9_ifPKiSB_iPKfiiiSD_SD_iiiii:
        /* <DEDUP_REMOVED lines=9> */
[----:B------:R-:W-:Y:S01]  /*0090*/  MOV R30, RZ ;  /* 0x000000ff001e7202 */ /* 0x000fe20000000f00 */
        /* <DEDUP_REMOVED lines=9> */
[----:B----4-:R-:W-:-:S02]  /*0130*/  @!P1 IMAD R6, R11, 0x78, RZ ;  /* 0x000000780b069824 */ /* 0x010fc400078e02ff */
        /* <DEDUP_REMOVED lines=16> */
[----:B0-----:R-:W-:Y:S02]  /*0240*/  HFMA2 R2, -RZ, RZ, 0, 0 ;  /* 0x00000000ff027431 */ /* 0x001fe400000001ff */
[----:B----4-:R-:W-:-:S04]  /*0250*/  IMAD.MOV R14, RZ, RZ, -R3 ;  /* 0x000000ffff0e7224 */ /* 0x010fc800078e0a03 */
        /* <DEDUP_REMOVED lines=36> */
[----:B------:R-:W-:-:S05]  /*04a0*/  @!P3 IMAD.IADD R8, R8, 0x1, -R13 ;  /* 0x000000010808b824 */ /* 0x000fca00078e0a0d */
[----:B------:R-:W-:Y:S02]  /*04b0*/  ISETP.GE.U32.AND P2, PT, R8, R13, PT ;  /* 0x0000000d0800720c */ /* 0x000fe40003f46070 */
[C---:B------:R-:W-:Y:S01]  /*04c0*/  LOP3.LUT R8, R11.reuse, R12, RZ, 0x3c, !PT ;  /* 0x0000000c0b087212 */ /* 0x040fe200078e3cff */
[----:B0-----:R-:W-:Y:S01]  /*04d0*/  @P0 IMAD.WIDE.U32 R2, R11, 0x4, R2 ;  /* 0x000000040b020825 */ /* 0x001fe200078e0002 */
[----:B------:R-:W-:-:S03]  /*04e0*/  SHF.R.U32.HI R31, RZ, 0x5, R0 ;  /* 0x00000005ff1f7819 */ /* 0x000fc60000011600 */
[----:B------:R-:W-:Y:S01]  /*04f0*/  @!P3 VIADD R33, R33, 0x1 ;  /* 0x000000012121b836 */ /* 0x000fe20000000000 */
[----:B------:R-:W-:Y:S01]  /*0500*/  ISETP.GE.AND P4, PT, R8, RZ, PT ;  /* 0x000000ff0800720c */ /* 0x000fe20003f86270 */
[----:B------:R0:W5:Y:S01]  /*0510*/  @P0 LDG.E.CONSTANT R30, desc[UR6][R2.64] ;  /* 0x00000006021e0981 */ /* 0x000162000c1e9900 */
[----:B--2---:R-:W-:-:S05]  /*0520*/  VIADD R10, R29, 0x1f ;  /* 0x0000001f1d0a7836 */ /* 0x004fca0000000000 */
[----:B------:R-:W-:-:S04]  /*0530*/  SHF.R.S32.HI R11, RZ, 0x1f, R10 ;  /* 0x0000001fff0b7819 */ /* 0x000fc8000001140a */
[----:B------:R-:W-:Y:S01]  /*0540*/  LEA.HI R11, R11, R10, RZ, 0x5 ;  /* 0x0000000a0b0b7211 */ /* 0x000fe200078f28ff */
[----:B------:R-:W-:Y:S01]  /*0550*/  @P2 VIADD R33, R33, 0x1 ;  /* 0x0000000121212836 */ /* 0x000fe20000000000 */
[----:B------:R-:W-:Y:S02]  /*0560*/  @!P1 MOV R8, 0x400 ;  /* 0x0000040000089802 */ /* 0x000fe40000000f00 */
[----:B------:R-:W-:Y:S02]  /*0570*/  SHF.R.S32.HI R32, RZ, 0x5, R11 ;  /* 0x00000005ff207819 */ /* 0x000fe4000001140b */
[----:B------:R-:W-:Y:S02]  /*0580*/  ISETP.NE.AND P0, PT, R12, RZ, PT ;  /* 0x000000ff0c00720c */ /* 0x000fe40003f05270 */
[----:B------:R-:W-:Y:S02]  /*0590*/  ISETP.GE.AND P2, PT, R31, R32, PT ;  /* 0x000000201f00720c */ /* 0x000fe40003f46270 */
[----:B-1----:R-:W-:-:S04]  /*05a0*/  @!P1 LEA R9, R9, R8, 0x18 ;  /* 0x0000000809099211 */ /* 0x002fc800078ec0ff */
[----:B------:R-:W-:Y:S01]  /*05b0*/  @!P1 LEA R9, R0, R9, 0x4 ;  /* 0x0000000900099211 */ /* 0x000fe200078e20ff */
[----:B------:R-:W-:Y:S01]  /*05c0*/  BSSY.RECONVERGENT B0, `(.L_x_16869) ;  /* 0x000026a000007945 */ /* 0x000fe20003800200 */
[----:B------:R-:W-:-:S03]  /*05d0*/  @!P4 IMAD.MOV R33, RZ, RZ, -R33 ;  /* 0x000000ffff21c224 */ /* 0x000fc600078e0a21 */
[----:B------:R-:W-:Y:S01]  /*05e0*/  @!P0 LOP3.LUT R33, RZ, R12, RZ, 0x33, !PT ;  /* 0x0000000cff218212 */ /* 0x000fe200078e33ff */
[----:B---3--:R0:W-:Y:S01]  /*05f0*/  @!P1 STS.128 [R9], R4 ;  /* 0x0000000409009388 */ /* 0x0081e20000000c00 */
[----:B------:R-:W-:Y:S06]  /*0600*/  BAR.SYNC.DEFER_BLOCKING 0x0 ;  /* 0x0000000000007b1d */ /* 0x000fec0000010000 */
[----:B------:R-:W-:Y:S05]  /*0610*/  @P2 BRA `(.L_x_16870) ;  /* 0x0000002400902947 */ /* 0x000fea0003800000 */
[----:B------:R-:W1:Y:S01]  /*0620*/  S2UR UR5, SR_CgaCtaId ;  /* 0x00000000000579c3 */ /* 0x000e620000008800 */
[----:B------:R-:W2:Y:S01]  /*0630*/  LDCU UR8, c[0x0][0x3b8] ;  /* 0x00007700ff0877ac */ /* 0x000ea20008000800 */
[----:B0-----:R-:W-:Y:S01]  /*0640*/  SHF.R.U32.HI R2, RZ, 0x3, R0 ;  /* 0x00000003ff027819 */ /* 0x001fe20000011600 */
[----:B------:R-:W-:Y:S01]  /*0650*/  IMAD.MOV.U32 R3, RZ, RZ, RZ ;  /* 0x000000ffff037224 */ /* 0x000fe200078e00ff */
[----:B------:R-:W-:Y:S01]  /*0660*/  SHF.L.U32 R130, R0, 0x3, RZ ;  /* 0x0000000300827819 */ /* 0x000fe200000006ff */
[----:B------:R-:W-:Y:S01]  /*0670*/  UMOV UR4, 0x400 ;  /* 0x0000040000047882 */ /* 0x000fe20000000000 */
[----:B------:R-:W-:Y:S01]  /*0680*/  LOP3.LUT R2, R2, 0x7c, RZ, 0xc0, !PT ;  /* 0x0000007c02027812 */ /* 0x000fe200078ec0ff */
[----:B------:R-:W0:Y:S01]  /*0690*/  LDCU.64 UR10, c[0x0][0x3a8] ;  /* 0x00007500ff0a77ac */ /* 0x000e220008000a00 */
[----:B------:R-:W-:Y:S01]  /*06a0*/  LOP3.LUT R130, R130, 0xf8, RZ, 0xc0, !PT ;  /* 0x000000f882827812 */ /* 0x000fe200078ec0ff */
[----:B------:R-:W-:Y:S01]  /*06b0*/  IMAD.IADD R131, R0, 0x1, -R29 ;  /* 0x0000000100837824 */ /* 0x000fe200078e0a1d */
[----:B-----5:R-:W-:Y:S01]  /*06c0*/  FSETP.NEU.FTZ.AND P2, PT, R30, RZ, PT ;  /* 0x000000ff1e00720b */ /* 0x020fe20003f5d000 */
[----:B------:R-:W-:-:S02]  /*06d0*/  IMAD.MOV.U32 R133, RZ, RZ, -0x800001 ;  /* 0xff7fffffff857424 */ /* 0x000fc400078e00ff */
[----:B--2---:R-:W-:Y:S01]  /*06e0*/  IMAD R5, R28, UR8, RZ ;  /* 0x000000081c057c24 */ /* 0x004fe2000f8e02ff */
[----:B------:R-:W2:Y:S03]  /*06f0*/  LDCU UR8, c[0x0][0x3d0] ;  /* 0x00007a00ff0877ac */ /* 0x000ea60008000800 */
[----:B------:R-:W-:Y:S01]  /*0700*/  IMAD.WIDE R2, R5, 0x4, R2 ;  /* 0x0000000405027825 */ /* 0x000fe200078e0202 */
[----:B-1----:R-:W-:Y:S02]  /*0710*/  ULEA UR15, UR5, UR4, 0x18 ;  /* 0x00000004050f7291 */ /* 0x002fe4000f8ec0ff */
[----:B------:R-:W-:Y:S01]  /*0720*/  UIADD3 UR4, UPT, UPT, UR4, 0x110, URZ ;  /* 0x0000011004047890 */ /* 0x000fe2000fffe0ff */
[----:B0-----:R-:W-:Y:S01]  /*0730*/  IADD3 R34, P0, PT, R2, UR10, RZ ;  /* 0x0000000a02227c10 */ /* 0x001fe2000ff1e0ff */
[----:B------:R-:W-:Y:S02]  /*0740*/  IMAD.SHL.U32 R2, R0, 0x4, RZ ;  /* 0x0000000400027824 */ /* 0x000fe400078e00ff */
[----:B------:R-:W-:Y:S01]  /*0750*/  ULEA UR4, UR5, UR4, 0x18 ;  /* 0x0000000405047291 */ /* 0x000fe2000f8ec0ff */
[----:B------:R-:W-:-:S02]  /*0760*/  IADD3.X R35, PT, PT, R3, UR11, RZ, P0, !PT ;  /* 0x0000000b03237c10 */ /* 0x000fc400087fe4ff */
[----:B------:R-:W0:Y:S01]  /*0770*/  LDS.128 R4, [UR15+0x80] ;  /* 0x0000800fff047984 */ /* 0x000e220008000c00 */
[----:B------:R-:W-:-:S03]  /*0780*/  LOP3.LUT R2, R2, 0x7c, RZ, 0xc0, !PT ;  /* 0x0000007c02027812 */ /* 0x000fc600078ec0ff */
[----:B------:R-:W1:Y:S01]  /*0790*/  LDS.128 R8, [UR15+0x30] ;  /* 0x0000300fff087984 */ /* 0x000e620008000c00 */
[----:B--2---:R-:W-:Y:S02]  /*07a0*/  IMAD R3, R33, UR8, RZ ;  /* 0x0000000821037c24 */ /* 0x004fe4000f8e02ff */
[----:B------:R-:W-:Y:S01]  /*07b0*/  IMAD R129, R31, 0x80, R2 ;  /* 0x000000801f817824 */ /* 0x000fe200078e0202 */
[----:B------:R-:W2:Y:S02]  /*07c0*/  LDS.128 R16, [UR15+0x40] ;  /* 0x0000400fff107984 */ /* 0x000ea40008000c00 */
[----:B------:R-:W-:Y:S01]  /*07d0*/  IADD3 R2, P0, PT, R3, R130, RZ ;  /* 0x0000008203027210 */ /* 0x000fe20007f1e0ff */
[----:B------:R-:W-:Y:S01]  /*07e0*/  VIADD R129, R129, UR4 ;  /* 0x0000000481817c36 */ /* 0x000fe20008000000 */
[----:B------:R-:W3:Y:S01]  /*07f0*/  LDS.128 R24, [UR15+0x50] ;  /* 0x0000500fff187984 */ /* 0x000ee20008000c00 */
[----:B------:R-:W-:Y:S02]  /*0800*/  IADD3 R130, PT, PT, R0, 0x1, RZ ;  /* 0x0000000100827810 */ /* 0x000fe40007ffe0ff */
[----:B------:R-:W-:Y:S01]  /*0810*/  LEA.HI.X.SX32 R3, R3, RZ, 0x1, P0 ;  /* 0x000000ff03037211 */ /* 0x000fe200000f0eff */
[----:B------:R-:W4:Y:S04]  /*0820*/  LDS.128 R20, [UR15+0x60] ;  /* 0x0000600fff147984 */ /* 0x000f280008000c00 */
[----:B------:R-:W4:Y:S04]  /*0830*/  LDS.128 R12, [UR15+0x70] ;  /* 0x0000700fff0c7984 */ /* 0x000f280008000c00 */
[----:B------:R-:W-:Y:S04]  /*0840*/  LDS.128 R36, [UR15] ;  /* 0x0000000fff247984 */ /* 0x000fe80008000c00 */
[----:B------:R-:W-:Y:S04]  /*0850*/  LDS.128 R40, [UR15+0x10] ;  /* 0x0000100fff287984 */ /* 0x000fe80008000c00 */
[----:B------:R-:W-:Y:S01]  /*0860*/  LDS.128 R44, [UR15+0x20] ;  /* 0x0000200fff2c7984 */ /* 0x000fe20008000c00 */
[C---:B0-----:R-:W-:Y:S01]  /*0870*/  PRMT R104, R4.reuse, 0x7632, R104 ;  /* 0x0000763204687816 */ /* 0x041fe20000000068 */
[C---:B------:R-:W-:Y:S01]  /*0880*/  IMAD.U32 R97, R5.reuse, 0x10000, RZ ;  /* 0x0001000005617824 */ /* 0x040fe200078e00ff */
[----:B------:R-:W-:Y:S01]  /*0890*/  SHF.L.U32 R95, R4, 0x10, RZ ;  /* 0x00000010045f7819 */ /* 0x000fe200000006ff */
[C---:B------:R-:W-:Y:S01]  /*08a0*/  IMAD.U32 R99, R6.reuse, 0x10000, RZ ;  /* 0x0001000006637824 */ /* 0x040fe200078e00ff */
[----:B------:R-:W-:Y:S01]  /*08b0*/  PRMT R105, R5, 0x7632, R105 ;  /* 0x0000763205697816 */ /* 0x000fe20000000069 */
[----:B------:R-:W-:Y:S01]  /*08c0*/  IMAD.U32 R101, R7, 0x10000, RZ ;  /* 0x0001000007657824 */ /* 0x000fe200078e00ff */
[----:B------:R-:W-:Y:S01]  /*08d0*/  PRMT R106, R6, 0x7632, R106 ;  /* 0x00007632066a7816 */ /* 0x000fe2000000006a */
[----:B-1----:R-:W-:Y:S01]  /*08e0*/  IMAD.U32 R49, R9, 0x10000, RZ ;  /* 0x0001000009317824 */ /* 0x002fe200078e00ff */
[----:B------:R-:W-:Y:S01]  /*08f0*/  PRMT R107, R7, 0x7632, R107 ;  /* 0x00007632076b7816 */ /* 0x000fe2000000006b */
[----:B------:R-:W-:Y:S01]  /*0900*/  IMAD.U32 R50, R10, 0x10000, RZ ;  /* 0x000100000a327824 */ /* 0x000fe200078e00ff */
[----:B------:R-:W0:Y:S01]  /*0910*/  LDS.128 R4, [UR15+0xe0] ;  /* 0x0000e00fff047984 */ /* 0x000e220008000c00 */
[C---:B------:R-:W-:Y:S01]  /*0920*/  PRMT R66, R8.reuse, 0x7632, R66 ;  /* 0x0000763208427816 */ /* 0x040fe20000000042 */
[----:B------:R-:W-:Y:S01]  /*0930*/  IMAD.U32 R51, R11, 0x10000, RZ ;  /* 0x000100000b337824 */ /* 0x000fe200078e00ff */
[----:B------:R-:W-:Y:S01]  /*0940*/  SHF.L.U32 R48, R8, 0x10, RZ ;  /* 0x0000001008307819 */ /* 0x000fe200000006ff */
[----:B--2---:R-:W-:Y:S01]  /*0950*/  IMAD.U32 R53, R17, 0x10000, RZ ;  /* 0x0001000011357824 */ /* 0x004fe200078e00ff */
[----:B------:R-:W-:Y:S01]  /*0960*/  PRMT R68, R9, 0x7632, R68 ;  /* 0x0000763209447816 */ /* 0x000fe20000000044 */
[----:B------:R-:W-:Y:S01]  /*0970*/  IMAD.U32 R67, R18, 0x10000, RZ ;  /* 0x0001000012437824 */ /* 0x000fe200078e00ff */
[----:B------:R-:W-:Y:S01]  /*0980*/  PRMT R70, R10, 0x7632, R70 ;  /* 0x000076320a467816 */ /* 0x000fe20000000046 */
[----:B------:R-:W-:Y:S01]  /*0990*/  IMAD.U32 R69, R19, 0x10000, RZ ;  /* 0x0001000013457824 */ /* 0x000fe200078e00ff */
[----:B------:R-:W-:Y:S01]  /*09a0*/  PRMT R72, R11, 0x7632, R72 ;  /* 0x000076320b487816 */ /* 0x000fe20000000048 */
[----:B---3--:R-:W-:Y:S01]  /*09b0*/  IMAD.U32 R73, R25, 0x10000, RZ ;  /* 0x0001000019497824 */ /* 0x008fe200078e00ff */
[----:B------:R-:W-:Y:S01]  /*09c0*/  PRMT R74, R16, 0x7632, R74 ;  /* 0x00007632104a7816 */ /* 0x000fe2000000004a */
[----:B------:R-:W-:Y:S01]  /*09d0*/  IMAD.U32 R75, R26, 0x10000, RZ ;  /* 0x000100001a4b7824 */ /* 0x000fe200078e00ff */
[----:B------:R-:W-:Y:S01]  /*09e0*/  SHF.L.U32 R52, R16, 0x10, RZ ;  /* 0x0000001010347819 */ /* 0x000fe200000006ff */
[----:B------:R-:W-:Y:S01]  /*09f0*/  IMAD.U32 R77, R27, 0x10000, RZ ;  /* 0x000100001b4d7824 */ /* 0x000fe200078e00ff */
[----:B------:R-:W-:Y:S01]  /*0a00*/  PRMT R76, R17, 0x7632, R76 ;  /* 0x00007632114c7816 */ /* 0x000fe2000000004c */
[----:B----4-:R-:W-:Y:S01]  /*0a10*/  IMAD.U32 R81, R21, 0x10000, RZ ;  /* 0x0001000015517824 */ /* 0x010fe200078e00ff */
        /* <DEDUP_REMOVED lines=11> */
[----:B------:R-:W1:Y:S01]  /*0ad0*/  LDS.128 R8, [UR15+0x90] ;  /* 0x0000900fff087984 */ /* 0x000e620008000c00 */
[----:B------:R-:W-:Y:S01]  /*0ae0*/  PRMT R88, R27, 0x7632, R88 ;  /* 0x000076321b587816 */ /* 0x000fe20000000058 */
[----:B------:R-:W-:Y:S01]  /*0af0*/  IMAD.U32 R68, R68, 0x10000, RZ ;  /* 0x0001000044447824 */ /* 0x000fe200078e00ff */
[C---:B------:R-:W-:Y:S01]  /*0b00*/  PRMT R90, R20.reuse, 0x7632, R90 ;  /* 0x00007632145a7816 */ /* 0x040fe2000000005a */
[----:B------:R-:W2:Y:S01]  /*0b10*/  LDS.128 R16, [UR15+0xa0] ;  /* 0x0000a00fff107984 */ /* 0x000ea20008000c00 */
[----:B------:R-:W-:Y:S01]  /*0b20*/  SHF.L.U32 R79, R20, 0x10, RZ ;  /* 0x00000010144f7819 */ /* 0x000fe200000006ff */
[----:B------:R-:W-:Y:S01]  /*0b30*/  IMAD.U32 R70, R70, 0x10000, RZ ;  /* 0x0001000046467824 */ /* 0x000fe200078e00ff */
[----:B------:R-:W-:Y:S01]  /*0b40*/  PRMT R92, R21, 0x7632, R92 ;  /* 0x00007632155c7816 */ /* 0x000fe2000000005c */
[----:B------:R-:W3:Y:S01]  /*0b50*/  LDS.128 R24, [UR15+0xb0] ;  /* 0x0000b00fff187984 */ /* 0x000ee20008000c00 */
[----:B------:R-:W-:Y:S01]  /*0b60*/  PRMT R94, R22, 0x7632, R94 ;  /* 0x00007632165e7816 */ /* 0x000fe2000000005e */
[----:B------:R-:W-:Y:S01]  /*0b70*/  IMAD.U32 R74, R74, 0x10000, RZ ;  /* 0x000100004a4a7824 */ /* 0x000fe200078e00ff */
[----:B------:R-:W-:Y:S01]  /*0b80*/  PRMT R96, R23, 0x7632, R96 ;  /* 0x0000763217607816 */ /* 0x000fe20000000060 */
[----:B0-----:R-:W-:Y:S01]  /*0b90*/  IMAD.U32 R123, R4, 0x10000, RZ ;  /* 0x00010000047b7824 */ /* 0x001fe200078e00ff */
[C---:B------:R-:W-:Y:S01]  /*0ba0*/  PRMT R98, R12.reuse, 0x7632, R98 ;  /* 0x000076320c627816 */ /* 0x040fe20000000062 */
[----:B------:R-:W0:Y:S01]  /*0bb0*/  LDS.128 R20, [UR15+0xc0] ;  /* 0x0000c00fff147984 */ /* 0x000e220008000c00 */
        /* <DEDUP_REMOVED lines=37> */
[----:B--2---:R-:W-:Y:S01]  /*0e10*/  PRMT R112, R16, 0x7632, R112 ;  /* 0x0000763210707816 */ /* 0x004fe20000000070 */
[----:B------:R-:W-:Y:S01]  /*0e20*/  IMAD.U32 R58, R58, 0x10000, RZ ;  /* 0x000100003a3a7824 */ /* 0x000fe200078e00ff */
[C---:B------:R-:W-:Y:S01]  /*0e30*/  PRMT R113, R17.reuse, 0x7632, R113 ;  /* 0x0000763211717816 */ /* 0x040fe20000000071 */
[----:B------:R-:W-:Y:S01]  /*0e40*/  IMAD.U32 R17, R17, 0x10000, RZ ;  /* 0x0001000011117824 */ /* 0x000fe200078e00ff */
[----:B------:R-:W-:Y:S01]  /*0e50*/  PRMT R115, R19, 0x7632, R115 ;  /* 0x0000763213737816 */ /* 0x000fe20000000073 */
[----:B------:R-:W-:Y:S01]  /*0e60*/  IMAD.U32 R59, R59, 0x10000, RZ ;  /* 0x000100003b3b7824 */ /* 0x000fe200078e00ff */
[C---:B---3--:R-:W-:Y:S01]  /*0e70*/  PRMT R116, R24.reuse, 0x7632, R116 ;  /* 0x0000763218747816 */ /* 0x048fe20000000074 */
[----:B------:R-:W-:Y:S01]  /*0e80*/  IMAD.U32 R24, R24, 0x10000, RZ ;  /* 0x0001000018187824 */ /* 0x000fe200078e00ff */
[----:B------:R-:W-:Y:S01]  /*0e90*/  PRMT R118, R26, 0x7632, R118 ;  /* 0x000076321a767816 */ /* 0x000fe20000000076 */
[----:B------:R-:W-:Y:S01]  /*0ea0*/  IMAD.U32 R61, R61, 0x10000, RZ ;  /* 0x000100003d3d7824 */ /* 0x000fe200078e00ff */
[C---:B------:R-:W-:Y:S01]  /*0eb0*/  PRMT R119, R27.reuse, 0x7632, R119 ;  /* 0x000076321b777816 */ /* 0x040fe20000000077 */
[----:B------:R-:W-:Y:S01]  /*0ec0*/  IMAD.U32 R27, R27, 0x10000, RZ ;  /* 0x000100001b1b7824 */ /* 0x000fe200078e00ff */
[----:B0-----:R-:W-:Y:S01]  /*0ed0*/  PRMT R121, R21, 0x7632, R121 ;  /* 0x0000763215797816 */ /* 0x001fe20000000079 */
[----:B------:R-:W-:Y:S01]  /*0ee0*/  IMAD.U32 R62, R62, 0x10000, RZ ;  /* 0x000100003e3e7824 */ /* 0x000fe200078e00ff */
[C---:B------:R-:W-:Y:S01]  /*0ef0*/  PRMT R122, R22.reuse, 0x7632, R122 ;  /* 0x00007632167a7816 */ /* 0x040fe2000000007a */
[----:B------:R-:W-:Y:S01]  /*0f00*/  IMAD.U32 R22, R22, 0x10000, RZ ;  /* 0x0001000016167824 */ /* 0x000fe200078e00ff */
[----:B----4-:R-:W-:Y:S01]  /*0f10*/  PRMT R126, R12, 0x7632, R126 ;  /* 0x000076320c7e7816 */ /* 0x010fe2000000007e */
        /* <DEDUP_REMOVED lines=73> */
[----:B------:R-:W-:Y:S02]  /*13b0*/  SHF.L.U32 R114, R114, 0x10, RZ ;  /* 0x0000001072727819 */ /* 0x000fe400000006ff */
[----:B------:R-:W-:Y:S02]  /*13c0*/  SHF.L.U32 R117, R117, 0x10, RZ ;  /* 0x0000001075757819 */ /* 0x000fe400000006ff */
[----:B------:R-:W-:-:S02]  /*13d0*/  SHF.L.U32 R120, R120, 0x10, RZ ;  /* 0x0000001078787819 */ /* 0x000fc400000006ff */
[----:B------:R-:W-:Y:S02]  /*13e0*/  SHF.L.U32 R124, R124, 0x10, RZ ;  /* 0x000000107c7c7819 */ /* 0x000fe400000006ff */
[----:B------:R-:W-:Y:S02]  /*13f0*/  SHF.L.U32 R134, R134, 0x10, RZ ;  /* 0x0000001086867819 */ /* 0x000fe400000006ff */
[----:B------:R-:W-:-:S07]  /*1400*/  SHF.L.U32 R137, R4, 0x10, RZ ;  /* 0x0000001004897819 */ /* 0x000fce00000006ff */
.L_x_16871:
        /* <DEDUP_REMOVED lines=26> */
[----:B--2---:R-:W-:-:S02]  /*15b0*/  SHF.L.U32 R159, R160, 0x10, RZ ;  /* 0x00000010a09f7819 */ /* 0x004fc400000006ff */
[----:B------:R-:W-:-:S03]  /*15c0*/  PRMT R160, R160, 0x7632, R160 ;  /* 0x00007632a0a07816 */ /* 0x000fc600000000a0 */
[----:B------:R-:W-:Y:S01]  /*15d0*/  FMUL.FTZ R161, R40, R159 ;  /* 0x0000009f28a17220 */ /* 0x000fe20000410000 */
[C---:B---3--:R-:W-:Y:S01]  /*15e0*/  IMAD.U32 R159, R158.reuse, 0x10000, RZ ;  /* 0x000100009e9f7824 */ /* 0x048fe200078e00ff */
[----:B------:R-:W-:Y:S01]  /*15f0*/  PRMT R158, R158, 0x7632, R158 ;  /* 0x000076329e9e7816 */ /* 0x000fe2000000009e */
[----:B------:R-:W-:Y:S02]  /*1600*/  IMAD.U32 R163, R160, 0x10000, RZ ;  /* 0x00010000a0a37824 */ /* 0x000fe400078e00ff */
[----:B------:R-:W-:Y:S01]  /*1610*/  FFMA.FTZ R159, R36, R159, R161 ;  /* 0x0000009f249f7223 */ /* 0x000fe200000100a1 */
[----:B------:R-:W-:Y:S01]  /*1620*/  SHF.L.U32 R161, R158, 0x10, RZ ;  /* 0x000000109ea17819 */ /* 0x000fe200000006ff */
[----:B------:R-:W-:Y:S01]  /*1630*/  FMUL.FTZ R163, R58, R163 ;  /* 0x000000a33aa37220 */ /* 0x000fe20000410000 */
[----:B----4-:R-:W-:-:S03]  /*1640*/  PRMT R158, R157, 0x7632, R158 ;  /* 0x000076329d9e7816 */ /* 0x010fc6000000009e */
[----:B------:R-:W-:Y:S02]  /*1650*/  FFMA.FTZ R161, R54, R161, R163 ;  /* 0x000000a136a17223 */ /* 0x000fe400000100a3 */
[----:B------:R-:W-:Y:S02]  /*1660*/  IMAD.U32 R158, R158, 0x10000, RZ ;  /* 0x000100009e9e7824 */ /* 0x000fe400078e00ff */
[----:B------:R-:W-:Y:S02]  /*1670*/  IMAD.U32 R157, R157, 0x10000, RZ ;  /* 0x000100009d9d7824 */ /* 0x000fe400078e00ff */
[----:B------:R-:W-:Y:S01]  /*1680*/  FFMA.FTZ R161, R62, R158, R161 ;  /* 0x0000009e3ea17223 */ /* 0x000fe200000100a1 */
[C---:B-----5:R-:W-:Y:S01]  /*1690*/  PRMT R158, R155.reuse, 0x7632, R158 ;  /* 0x000076329b9e7816 */ /* 0x060fe2000000009e */
[----:B------:R-:W-:Y:S01]  /*16a0*/  FFMA.FTZ R157, R44, R157, R159 ;  /* 0x0000009d2c9d7223 */ /* 0x000fe2000001009f */
[----:B------:R-:W-:-:S03]  /*16b0*/  SHF.L.U32 R155, R155, 0x10, RZ ;  /* 0x000000109b9b7819 */ /* 0x000fc600000006ff */
[----:B------:R-:W-:Y:S02]  /*16c0*/  IMAD.U32 R158, R158, 0x10000, RZ ;  /* 0x000100009e9e7824 */ /* 0x000fe400078e00ff */
[--C-:B------:R-:W-:Y:S01]  /*16d0*/  FFMA.FTZ R155, R48, R155, R157.reuse ;  /* 0x0000009b309b7223 */ /* 0x100fe2000001009d */
[C---:B------:R-:W-:Y:S01]  /*16e0*/  PRMT R157, R153.reuse, 0x7632, R157 ;  /* 0x00007632999d7816 */ /* 0x040fe2000000009d */
[----:B------:R-:W-:Y:S02]  /*16f0*/  IMAD.U32 R153, R153, 0x10000, RZ ;  /* 0x0001000099997824 */ /* 0x000fe400078e00ff */
[----:B------:R-:W-:Y:S02]  /*1700*/  FFMA.FTZ R161, R66, R158, R161 ;  /* 0x0000009e42a17223 */ /* 0x000fe400000100a1 */
[----:B------:R-:W-:Y:S01]  /*1710*/  FFMA.FTZ R158, R52, R153, R155 ;  /* 0x00000099349e7223 */ /* 0x000fe2000001009b */
[C---:B------:R-:W-:Y:S01]  /*1720*/  PRMT R153, R149.reuse, 0x7632, R153 ;  /* 0x0000763295997816 */ /* 0x040fe20000000099 */
[----:B------:R-:W-:Y:S01]  /*1730*/  IMAD.U32 R149, R149, 0x10000, RZ ;  /* 0x0001000095957824 */ /* 0x000fe200078e00ff */
[----:B------:R-:W-:-:S02]  /*1740*/  SHF.L.U32 R157, R157, 0x10, RZ ;  /* 0x000000109d9d7819 */ /* 0x000fc400000006ff */
[----:B------:R-:W-:Y:S01]  /*1750*/  PRMT R155, R151, 0x7632, R155 ;  /* 0x00007632979b7816 */ /* 0x000fe2000000009b */
[----:B------:R-:W-:Y:S01]  /*1760*/  FFMA.FTZ R158, R71, R149, R158 ;  /* 0x00000095479e7223 */ /* 0x000fe2000001009e */
[----:B------:R-:W-:Y:S01]  /*1770*/  SHF.L.U32 R151, R151, 0x10, RZ ;  /* 0x0000001097977819 */ /* 0x000fe200000006ff */
[----:B------:R-:W-:Y:S01]  /*1780*/  FFMA.FTZ R157, R74, R157, R161 ;  /* 0x0000009d4a9d7223 */ /* 0x000fe200000100a1 */
[----:B------:R-:W-:Y:S01]  /*1790*/  IMAD.U32 R153, R153, 0x10000, RZ ;  /* 0x0001000099997824 */ /* 0x000fe200078e00ff */
[----:B------:R-:W2:Y:S02]  /*17a0*/  LDG.E.CONSTANT R149, desc[UR6][R6.64+0x1204] ;  /* 0x0012040606957981 */ /* 0x000ea4000c1e9900 */
[----:B------:R-:W-:Y:S01]  /*17b0*/  FFMA.FTZ R158, R79, R151, R158 ;  /* 0x000000974f9e7223 */ /* 0x000fe2000001009e */
[----:B------:R-:W-:Y:S01]  /*17c0*/  PRMT R151, R150, 0x7632, R151 ;  /* 0x0000763296977816 */ /* 0x000fe20000000097 */
[----:B------:R-:W-:Y:S01]  /*17d0*/  FFMA.FTZ R153, R82, R153, R157 ;  /* 0x0000009952997223 */ /* 0x000fe2000001009d */
[----:B------:R-:W-:-:S02]  /*17e0*/  IMAD.U32 R155, R155, 0x10000, RZ ;  /* 0x000100009b9b7824 */ /* 0x000fc400078e00ff */
[----:B------:R-:W-:Y:S02]  /*17f0*/  SHF.L.U32 R151, R151, 0x10, RZ ;  /* 0x0000001097977819 */ /* 0x000fe400000006ff */
[----:B------:R-:W-:Y:S01]  /*1800*/  FFMA.FTZ R153, R90, R155, R153 ;  /* 0x0000009b5a997223 */ /* 0x000fe20000010099 */
[----:B------:R-:W-:Y:S02]  /*1810*/  IMAD.U32 R155, R150, 0x10000, RZ ;  /* 0x00010000969b7824 */ /* 0x000fe400078e00ff */
[----:B------:R-:W3:Y:S01]  /*1820*/  LDG.E.CONSTANT R150, desc[UR6][R6.64+0x1a00] ;  /* 0x001a000606967981 */ /* 0x000ee2000c1e9900 */
[----:B------:R-:W-:-:S03]  /*1830*/  FFMA.FTZ R153, R98, R151, R153 ;  /* 0x0000009762997223 */ /* 0x000fc60000010099 */
[----:B------:R-:W4:Y:S01]  /*1840*/  LDG.E.CONSTANT R151, desc[UR6][R6.64+0x1404] ;  /* 0x0014040606977981 */ /* 0x000f22000c1e9900 */
[----:B------:R-:W-:Y:S01]  /*1850*/  FFMA.FTZ R158, R87, R155, R158 ;  /* 0x0000009b579e7223 */ /* 0x000fe2000001009e */
[C---:B------:R-:W-:Y:S01]  /*1860*/  PRMT R155, R152.reuse, 0x7632, R155 ;  /* 0x00007632989b7816 */ /* 0x040fe2000000009b */
[----:B------:R-:W-:Y:S02]  /*1870*/  IMAD.U32 R157, R152, 0x10000, RZ ;  /* 0x00010000989d7824 */ /* 0x000fe400078e00ff */
[----:B------:R-:W5:Y:S02]  /*1880*/  LDG.E.CONSTANT R152, desc[UR6][R6.64+0x1c00] ;  /* 0x001c000606987981 */ /* 0x000f64000c1e9900 */
[----:B------:R-:W-:Y:S02]  /*1890*/  IMAD.U32 R155, R155, 0x10000, RZ ;  /* 0x000100009b9b7824 */ /* 0x000fe400078e00ff */
[--C-:B------:R-:W-:Y:S01]  /*18a0*/  FFMA.FTZ R157, R95, R157, R158.reuse ;  /* 0x0000009d5f9d7223 */ /* 0x100fe2000001009e */
[----:B------:R-:W-:Y:S01]  /*18b0*/  PRMT R158, R154, 0x7632, R158 ;  /* 0x000076329a9e7816 */ /* 0x000fe2000000009e */
[----:B------:R-:W-:-:S02]  /*18c0*/  FFMA.FTZ R155, R104, R155, R153 ;  /* 0x0000009b689b7223 */ /* 0x000fc40000010099 */
[----:B------:R-:W5:Y:S01]  /*18d0*/  LDG.E.CONSTANT R153, desc[UR6][R6.64+0x1604] ;  /* 0x0016040606997981 */ /* 0x000f62000c1e9900 */
[----:B------:R-:W-:Y:S01]  /*18e0*/  SHF.L.U32 R154, R154, 0x10, RZ ;  /* 0x000000109a9a7819 */ /* 0x000fe200000006ff */
[----:B------:R-:W-:-:S04]  /*18f0*/  IMAD.U32 R158, R158, 0x10000, RZ ;  /* 0x000100009e9e7824 */ /* 0x000fc800078e00ff */
[----:B------:R-:W-:Y:S01]  /*1900*/  FFMA.FTZ R155, R108, R158, R155 ;  /* 0x0000009e6c9b7223 */ /* 0x000fe2000001009b */
[----:B------:R-:W-:Y:S01]  /*1910*/  FFMA.FTZ R157, R8, R154, R157 ;  /* 0x0000009a089d7223 */ /* 0x000fe2000001009d */
[C---:B------:R-:W-:Y:S01]  /*1920*/  PRMT R158, R147.reuse, 0x7632, R158 ;  /* 0x00007632939e7816 */ /* 0x040fe2000000009e */
[----:B------:R-:W5:Y:S03]  /*1930*/  LDG.E.CONSTANT R154, desc[UR6][R6.64+0x1804] ;  /* 0x00180406069a7981 */ /* 0x000f66000c1e9900 */
[----:B------:R-:W-:Y:S01]  /*1940*/  SHF.L.U32 R158, R158, 0x10, RZ ;  /* 0x000000109e9e7819 */ /* 0x000fe200000006ff */
[----:B------:R-:W-:-:S04]  /*1950*/  IMAD.U32 R147, R147, 0x10000, RZ ;  /* 0x0001000093937824 */ /* 0x000fc800078e00ff */
[----:B------:R-:W-:Y:S01]  /*1960*/  FFMA.FTZ R159, R112, R158, R155 ;  /* 0x0000009e709f7223 */ /* 0x000fe2000001009b */
[C---:B------:R-:W-:Y:S01]  /*1970*/  PRMT R158, R145.reuse, 0x7632, R158 ;  /* 0x00007632919e7816 */ /* 0x040fe2000000009e */
[----:B------:R-:W-:Y:S01]  /*1980*/  FFMA.FTZ R157, R16, R147, R157 ;  /* 0x00000093109d7223 */ /* 0x000fe2000001009d */
[----:B------:R-:W5:Y:S01]  /*1990*/  LDG.E.CONSTANT R155, desc[UR6][R6.64+0x208] ;  /* 0x00020806069b7981 */ /* 0x000f62000c1e9900 */
[----:B------:R-:W-:-:S03]  /*19a0*/  IMAD.U32 R145, R145, 0x10000, RZ ;  /* 0x0001000091917824 */ /* 0x000fc600078e00ff */
[----:B------:R-:W5:Y:S01]  /*19b0*/  LDG.E.CONSTANT R147, desc[UR6][R6.64+0x8] ;  /* 0x0000080606937981 */ /* 0x000f62000c1e9900 */
[----:B------:R-:W-:Y:S01]  /*19c0*/  FFMA.FTZ R157, R24, R145, R157 ;  /* 0x00000091189d7223 */ /* 0x000fe2000001009d */
[----:B------:R-:W-:Y:S01]  /*19d0*/  IMAD.U32 R158, R158, 0x10000, RZ ;  /* 0x000100009e9e7824 */ /* 0x000fe200078e00ff */
[C---:B------:R-:W-:Y:S02]  /*19e0*/  PRMT R145, R146.reuse, 0x7632, R145 ;  /* 0x0000763292917816 */ /* 0x040fe40000000091 */
[----:B------:R-:W-:Y:S01]  /*19f0*/  SHF.L.U32 R146, R146, 0x10, RZ ;  /* 0x0000001092927819 */ /* 0x000fe200000006ff */
[----:B------:R-:W-:Y:S02]  /*1a00*/  FFMA.FTZ R159, R116, R158, R159 ;  /* 0x0000009e749f7223 */ /* 0x000fe4000001009f */
[----:B------:R-:W-:Y:S02]  /*1a10*/  IMAD.U32 R158, R145, 0x10000, RZ ;  /* 0x00010000919e7824 */ /* 0x000fe400078e00ff */
[----:B------:R-:W5:Y:S01]  /*1a20*/  LDG.E.CONSTANT R145, desc[UR6][R6.64+0x1a04] ;  /* 0x001a040606917981 */ /* 0x000f62000c1e9900 */
[----:B------:R-:W-:Y:S01]  /*1a30*/  FFMA.FTZ R157, R20, R146, R157 ;  /* 0x00000092149d7223 */ /* 0x000fe2000001009d */
[----:B------:R-:W-:Y:S01]  /*1a40*/  FFMA.FTZ R159, R120, R158, R159 ;  /* 0x0000009e789f7223 */ /* 0x000fe2000001009f */
[C---:B------:R-:W-:Y:S01]  /*1a50*/  PRMT R158, R143.reuse, 0x7632, R158 ;  /* 0x000076328f9e7816 */ /* 0x040fe2000000009e */
[----:B------:R-:W5:Y:S01]  /*1a60*/  LDG.E.CONSTANT R146, desc[UR6][R6.64+0x408] ;  /* 0x0004080606927981 */ /* 0x000f62000c1e9900 */
[----:B------:R-:W-:Y:S01]  /*1a70*/  IMAD.U32 R160, R143, 0x10000, RZ ;  /* 0x000100008fa07824 */ /* 0x000fe200078e00ff */
[C---:B------:R-:W-:Y:S01]  /*1a80*/  PRMT R143, R144.reuse, 0x7632, R143 ;  /* 0x00007632908f7816 */ /* 0x040fe2000000008f */
[----:B------:R-:W-:Y:S01]  /*1a90*/  IMAD.U32 R144, R144, 0x10000, RZ ;  /* 0x0001000090907824 */ /* 0x000fe200078e00ff */
[----:B------:R-:W-:Y:S01]  /*1aa0*/  SHF.L.U32 R162, R158, 0x10, RZ ;  /* 0x000000109ea27819 */ /* 0x000fe200000006ff */
[----:B------:R-:W-:-:S02]  /*1ab0*/  FMUL.FTZ R160, R41, R160 ;  /* 0x000000a029a07220 */ /* 0x000fc40000410000 */
[----:B------:R-:W-:Y:S01]  /*1ac0*/  IMAD.U32 R158, R143, 0x10000, RZ ;  /* 0x000100008f9e7824 */ /* 0x000fe200078e00ff */
[C---:B------:R-:W-:Y:S01]  /*1ad0*/  PRMT R143, R142.reuse, 0x7632, R143 ;  /* 0x000076328e8f7816 */ /* 0x040fe2000000008f */
[----:B------:R-:W-:Y:S01]  /*1ae0*/  FMUL.FTZ R162, R59, R162 ;  /* 0x000000a23ba27220 */ /* 0x000fe20000410000 */
[----:B------:R-:W-:Y:S02]  /*1af0*/  FFMA.FTZ R160, R37, R144, R160 ;  /* 0x0000009025a07223 */ /* 0x000fe400000100a0 */
[----:B------:R-:W5:Y:S01]  /*1b00*/  LDG.E.CONSTANT R144, desc[UR6][R6.64+0x608] ;  /* 0x0006080606907981 */ /* 0x000f62000c1e9900 */
[----:B------:R-:W-:Y:S01]  /*1b10*/  FFMA.FTZ R158, R55, R158, R162 ;  /* 0x0000009e379e7223 */ /* 0x000fe200000100a2 */
[----:B------:R-:W-:Y:S01]  /*1b20*/  SHF.L.U32 R142, R142, 0x10, RZ ;  /* 0x000000108e8e7819 */ /* 0x000fe200000006ff */
[----:B------:R-:W-:-:S04]  /*1b30*/  IMAD.U32 R143, R143, 0x10000, RZ ;  /* 0x000100008f8f7824 */ /* 0x000fc800078e00ff */
[----:B------:R-:W-:Y:S01]  /*1b40*/  FFMA.FTZ R143, R63, R143, R158 ;  /* 0x0000008f3f8f7223 */ /* 0x000fe2000001009e */
[----:B------:R-:W-:Y:S01]  /*1b50*/  FFMA.FTZ R160, R45, R142, R160 ;  /* 0x0000008e2da07223 */ /* 0x000fe200000100a0 */
[----:B------:R-:W-:Y:S01]  /*1b60*/  IMAD.U32 R158, R5, 0x10000, RZ ;  /* 0x00010000059e7824 */ /* 0x000fe200078e00ff */
[----:B------:R-:W5:Y:S03]  /*1b70*/  LDG.E.CONSTANT R142, desc[UR6][R6.64+0x1c04] ;  /* 0x001c0406068e7981 */ /* 0x000f66000c1e9900 */
[----:B------:R-:W-:Y:S01]  /*1b80*/  FFMA.FTZ R160, R49, R158, R160 ;  /* 0x0000009e31a07223 */ /* 0x000fe200000100a0 */
[----:B------:R-:W-:Y:S02]  /*1b90*/  PRMT R158, R5, 0x7632, R158 ;  /* 0x00007632059e7816 */ /* 0x000fe4000000009e */
[----:B------:R-:W5:Y:S02]  /*1ba0*/  LDG.E.CONSTANT R5, desc[UR6][R6.64+0x808] ;  /* 0x0008080606057981 */ /* 0x000f64000c1e9900 */
[----:B------:R-:W-:-:S05]  /*1bb0*/  SHF.L.U32 R158, R158, 0x10, RZ ;  /* 0x000000109e9e7819 */ /* 0x000fca00000006ff */
[----:B------:R-:W-:Y:S01]  /*1bc0*/  FFMA.FTZ R161, R68, R158, R143 ;  /* 0x0000009e44a17223 */ /* 0x000fe2000001008f */
[C---:B------:R-:W-:Y:S01]  /*1bd0*/  IMAD.U32 R143, R141.reuse, 0x10000, RZ ;  /* 0x000100008d8f7824 */ /* 0x040fe200078e00ff */
[----:B------:R-:W-:-:S03]  /*1be0*/  PRMT R141, R141, 0x7632, R141 ;  /* 0x000076328d8d7816 */ /* 0x000fc6000000008d */
[----:B------:R-:W-:Y:S01]  /*1bf0*/  FFMA.FTZ R160, R53, R143, R160 ;  /* 0x0000008f35a07223 */ /* 0x000fe200000100a0 */
[C---:B------:R-:W-:Y:S01]  /*1c00*/  SHF.L.U32 R158, R4.reuse, 0x10, RZ ;  /* 0x00000010049e7819 */ /* 0x040fe200000006ff */
[----:B------:R-:W5:Y:S01]  /*1c10*/  LDG.E.CONSTANT R143, desc[UR6][R6.64+0xa08] ;  /* 0x000a0806068f7981 */ /* 0x000f62000c1e9900 */
[----:B------:R-:W-:Y:S01]  /*1c20*/  PRMT R4, R4, 0x7632, R4 ;  /* 0x0000763204047816 */ /* 0x000fe20000000004 */
[----:B------:R-:W-:Y:S02]  /*1c30*/  IMAD.U32 R141, R141, 0x10000, RZ ;  /* 0x000100008d8d7824 */ /* 0x000fe400078e00ff */
[----:B------:R-:W-:Y:S02]  /*1c40*/  FFMA.FTZ R160, R73, R158, R160 ;  /* 0x0000009e49a07223 */ /* 0x000fe400000100a0 */
[----:B------:R-:W-:Y:S01]  /*1c50*/  FFMA.FTZ R141, R76, R141, R161 ;  /* 0x0000008d4c8d7223 */ /* 0x000fe200000100a1 */
[----:B------:R-:W-:Y:S02]  /*1c60*/  IMAD.U32 R158, R4, 0x10000, RZ ;  /* 0x00010000049e7824 */ /* 0x000fe400078e00ff */
[----:B------:R-:W5:Y:S02]  /*1c70*/  LDG.E.CONSTANT R4, desc[UR6][R6.64+0xc08] ;  /* 0x000c080606047981 */ /* 0x000f64000c1e9900 */
[----:B------:R-:W-:Y:S01]  /*1c80*/  FFMA.FTZ R161, R84, R158, R141 ;  /* 0x0000009e54a17223 */ /* 0x000fe2000001008d */
[C---:B------:R-:W-:Y:S01]  /*1c90*/  IMAD.U32 R141, R140.reuse, 0x10000, RZ ;  /* 0x000100008c8d7824 */ /* 0x040fe200078e00ff */
[----:B------:R-:W-:-:S03]  /*1ca0*/  PRMT R140, R140, 0x7632, R140 ;  /* 0x000076328c8c7816 */ /* 0x000fc6000000008c */
[----:B------:R-:W-:Y:S01]  /*1cb0*/  FFMA.FTZ R160, R81, R141, R160 ;  /* 0x0000008d51a07223 */ /* 0x000fe200000100a0 */
[----:B------:R-:W-:Y:S01]  /*1cc0*/  SHF.L.U32 R140, R140, 0x10, RZ ;  /* 0x000000108c8c7819 */ /* 0x000fe200000006ff */
[----:B------:R-:W5:Y:S04]  /*1cd0*/  LDG.E.CONSTANT R141, desc[UR6][R6.64+0xe08] ;  /* 0x000e0806068d7981 */ /* 0x000f68000c1e9900 */
[----:B------:R-:W-:Y:S01]  /*1ce0*/  FFMA.FTZ R161, R92, R140, R161 ;  /* 0x0000008c5ca17223 */ /* 0x000fe200000100a1 */
[----:B------:R-:W-:-:S04]  /*1cf0*/  IMAD.U32 R140, R156, 0x10000, RZ ;  /* 0x000100009c8c7824 */ /* 0x000fc800078e00ff */
[----:B------:R-:W-:Y:S02]  /*1d00*/  FFMA.FTZ R158, R89, R140, R160 ;  /* 0x0000008c599e7223 */ /* 0x000fe400000100a0 */
[----:B------:R-:W5:Y:S01]  /*1d10*/  LDG.E.CONSTANT R140, desc[UR6][R6.64+0x1008] ;  /* 0x00100806068c7981 */ /* 0x000f62000c1e9900 */
[----:B------:R-:W-:-:S05]  /*1d20*/  PRMT R156, R156, 0x7632, R156 ;  /* 0x000076329c9c7816 */ /* 0x000fca000000009c */
[----:B------:R-:W-:-:S04]  /*1d30*/  IMAD.U32 R156, R156, 0x10000, RZ ;  /* 0x000100009c9c7824 */ /* 0x000fc800078e00ff */
[----:B------:R-:W-:Y:S01]  /*1d40*/  FFMA.FTZ R160, R100, R156, R161 ;  /* 0x0000009c64a07223 */ /* 0x000fe200000100a1 */
[----:B------:R-:W-:-:S05]  /*1d50*/  SHF.L.U32 R156, R148, 0x10, RZ ;  /* 0x00000010949c7819 */ /* 0x000fca00000006ff */
[----:B------:R-:W-:Y:S02]  /*1d60*/  FFMA.FTZ R158, R97, R156, R158 ;  /* 0x0000009c619e7223 */ /* 0x000fe4000001009e */
[----:B------:R-:W5:Y:S01]  /*1d70*/  LDG.E.CONSTANT R156, desc[UR6][R6.64+0x1208] ;  /* 0x00120806069c7981 */ /* 0x000f62000c1e9900 */
[----:B------:R-:W-:-:S05]  /*1d80*/  PRMT R148, R148, 0x7632, R148 ;  /* 0x0000763294947816 */ /* 0x000fca0000000094 */
[----:B------:R-:W-:-:S04]  /*1d90*/  IMAD.U32 R148, R148, 0x10000, RZ ;  /* 0x0001000094947824 */ /* 0x000fc800078e00ff */
[--C-:B------:R-:W-:Y:S01]  /*1da0*/  FFMA.FTZ R148, R105, R148, R160.reuse ;  /* 0x0000009469947223 */ /* 0x100fe200000100a0 */
[C---:B--2---:R-:W-:Y:S01]  /*1db0*/  PRMT R160, R149.reuse, 0x7632, R160 ;  /* 0x0000763295a07816 */ /* 0x044fe200000000a0 */
[----:B------:R-:W-:-:S03]  /*1dc0*/  IMAD.U32 R149, R149, 0x10000, RZ ;  /* 0x0001000095957824 */ /* 0x000fc600078e00ff */
[----:B------:R-:W-:Y:S01]  /*1dd0*/  SHF.L.U32 R160, R160, 0x10, RZ ;  /* 0x00000010a0a07819 */ /* 0x000fe200000006ff */
[----:B------:R-:W-:-:S04]  /*1de0*/  FFMA.FTZ R158, R9, R149, R158 ;  /* 0x00000095099e7223 */ /* 0x000fc8000001009e */
[----:B------:R-:W-:Y:S01]  /*1df0*/  FFMA.FTZ R148, R109, R160, R148 ;  /* 0x000000a06d947223 */ /* 0x000fe20000010094 */
[----:B----4-:R-:W-:Y:S01]  /*1e00*/  PRMT R149, R151, 0x7632, R149 ;  /* 0x0000763297957816 */ /* 0x010fe20000000095 */
[----:B---3--:R-:W-:-:S04]  /*1e10*/  IMAD.U32 R160, R150, 0x10000, RZ ;  /* 0x0001000096a07824 */ /* 0x008fc800078e00ff */
[----:B------:R-:W-:Y:S02]  /*1e20*/  IMAD.U32 R149, R149, 0x10000, RZ ;  /* 0x0001000095957824 */ /* 0x000fe400078e00ff */
[----:B------:R-:W-:Y:S02]  /*1e30*/  FFMA.FTZ R160, R12, R160, R157 ;  /* 0x000000a00ca07223 */ /* 0x000fe4000001009d */
[----:B------:R-:W-:Y:S01]  /*1e40*/  FFMA.FTZ R148, R113, R149, R148 ;  /* 0x0000009571947223 */ /* 0x000fe20000010094 */
[----:B-----5:R-:W-:-:S04]  /*1e50*/  IMAD.U32 R149, R152, 0x10000, RZ ;  /* 0x0001000098957824 */ /* 0x020fc800078e00ff */
[----:B------:R-:W-:Y:S01]  /*1e60*/  FFMA.FTZ R160, R123, R149, R160 ;  /* 0x000000957ba07223 */ /* 0x000fe200000100a0 */
[----:B------:R-:W-:-:S05]  /*1e70*/  PRMT R149, R153, 0x7632, R149 ;  /* 0x0000763299957816 */ /* 0x000fca0000000095 */
[----:B------:R-:W-:-:S04]  /*1e80*/  IMAD.U32 R149, R149, 0x10000, RZ ;  /* 0x0001000095957824 */ /* 0x000fc800078e00ff */
[----:B------:R-:W-:Y:S01]  /*1e90*/  FFMA.FTZ R148, R117, R149, R148 ;  /* 0x0000009575947223 */ /* 0x000fe20000010094 */
[----:B------:R-:W-:Y:S02]  /*1ea0*/  PRMT R149, R154, 0x7632, R149 ;  /* 0x000076329a957816 */ /* 0x000fe40000000095 */
[----:B------:R-:W-:-:S03]  /*1eb0*/  SHF.L.U32 R151, R151, 0x10, RZ ;  /* 0x0000001097977819 */ /* 0x000fc600000006ff */
[----:B------:R-:W-:Y:S02]  /*1ec0*/  IMAD.U32 R149, R149, 0x10000, RZ ;  /* 0x0001000095957824 */ /* 0x000fe400078e00ff */
[----:B------:R-:W-:Y:S02]  /*1ed0*/  FFMA.FTZ R158, R17, R151, R158 ;  /* 0x00000097119e7223 */ /* 0x000fe4000001009e */
[--C-:B------:R-:W-:Y:S01]  /*1ee0*/  FFMA.FTZ R151, R121, R149, R148.reuse ;  /* 0x0000009579977223 */ /* 0x100fe20000010094 */
[----:B------:R-:W-:Y:S01]  /*1ef0*/  PRMT R148, R155, 0x7632, R148 ;  /* 0x000076329b947816 */ /* 0x000fe20000000094 */
[----:B------:R-:W-:Y:S01]  /*1f00*/  IMAD.U32 R153, R153, 0x10000, RZ ;  /* 0x0001000099997824 */ /* 0x000fe200078e00ff */
[----:B------:R-:W-:Y:S01]  /*1f10*/  PRMT R150, R150, 0x7632, R150 ;  /* 0x0000763296967816 */ /* 0x000fe20000000096 */
[----:B------:R-:W-:Y:S01]  /*1f20*/  IMAD.U32 R155, R155, 0x10000, RZ ;  /* 0x000100009b9b7824 */ /* 0x000fe200078e00ff */
[----:B------:R-:W-:Y:S02]  /*1f30*/  PRMT R149, R147, 0x7632, R149 ;  /* 0x0000763293957816 */ /* 0x000fe40000000095 */
[----:B------:R-:W-:Y:S01]  /*1f40*/  SHF.L.U32 R157, R148, 0x10, RZ ;  /* 0x00000010949d7819 */ /* 0x000fe200000006ff */
[----:B------:R-:W-:-:S02]  /*1f50*/  IMAD.U32 R150, R150, 0x10000, RZ ;  /* 0x0001000096967824 */ /* 0x000fc400078e00ff */
[----:B------:R-:W-:Y:S01]  /*1f60*/  FFMA.FTZ R158, R25, R153, R158 ;  /* 0x00000099199e7223 */ /* 0x000fe2000001009e */
[----:B------:R-:W-:Y:S01]  /*1f70*/  SHF.L.U32 R154, R154, 0x10, RZ ;  /* 0x000000109a9a7819 */ /* 0x000fe200000006ff */
[----:B------:R-:W2:Y:S01]  /*1f80*/  LDG.E.CONSTANT R148, desc[UR6][R6.64+0x1408] ;  /* 0x0014080606947981 */ /* 0x000ea2000c1e9900 */
[----:B------:R-:W-:Y:S02]  /*1f90*/  IMAD.U32 R153, R147, 0x10000, RZ ;  /* 0x0001000093997824 */ /* 0x000fe400078e00ff */
[----:B------:R-:W-:Y:S01]  /*1fa0*/  FMUL.FTZ R155, R42, R155 ;  /* 0x0000009b2a9b7220 */ /* 0x000fe20000410000 */
[----:B------:R-:W-:Y:S02]  /*1fb0*/  IMAD.U32 R149, R149, 0x10000, RZ ;  /* 0x0001000095957824 */ /* 0x000fe400078e00ff */
[----:B------:R-:W-:Y:S01]  /*1fc0*/  FMUL.FTZ R157, R60, R157 ;  /* 0x0000009d3c9d7220 */ /* 0x000fe20000410000 */
[----:B------:R-:W-:Y:S01]  /*1fd0*/  FFMA.FTZ R159, R126, R150, R159 ;  /* 0x000000967e9f7223 */ /* 0x000fe2000001009f */
[----:B------:R-:W-:Y:S01]  /*1fe0*/  FFMA.FTZ R153, R38, R153, R155 ;  /* 0x0000009926997223 */ /* 0x000fe2000001009b */
[----:B------:R-:W-:Y:S01]  /*1ff0*/  SHF.L.U32 R150, R145, 0x10, RZ ;  /* 0x0000001091967819 */ /* 0x000fe200000006ff */
[----:B------:R-:W-:Y:S01]  /*2000*/  FFMA.FTZ R154, R21, R154, R158 ;  /* 0x0000009a159a7223 */ /* 0x000fe2000001009e */
[----:B------:R-:W-:Y:S01]  /*2010*/  FFMA.FTZ R157, R56, R149, R157 ;  /* 0x00000095389d7223 */ /* 0x000fe2000001009d */
[----:B------:R-:W-:Y:S01]  /*2020*/  PRMT R155, R145, 0x7632, R155 ;  /* 0x00007632919b7816 */ /* 0x000fe2000000009b */
[----:B------:R-:W3:Y:S01]  /*2030*/  LDG.E.CONSTANT R149, desc[UR6][R6.64+0x20c] ;  /* 0x00020c0606957981 */ /* 0x000ee2000c1e9900 */
[----:B------:R-:W-:-:S02]  /*2040*/  PRMT R145, R146, 0x7632, R145 ;  /* 0x0000763292917816 */ /* 0x000fc40000000091 */
[----:B------:R-:W-:Y:S01]  /*2050*/  PRMT R152, R152, 0x7632, R152 ;  /* 0x0000763298987816 */ /* 0x000fe20000000098 */
[----:B------:R-:W4:Y:S01]  /*2060*/  LDG.E.CONSTANT R147, desc[UR6][R6.64+0xc] ;  /* 0x00000c0606937981 */ /* 0x000f22000c1e9900 */
[----:B------:R-:W-:Y:S01]  /*2070*/  FFMA.FTZ R154, R13, R150, R154 ;  /* 0x000000960d9a7223 */ /* 0x000fe2000001009a */
[----:B------:R-:W-:Y:S01]  /*2080*/  IMAD.U32 R150, R146, 0x10000, RZ ;  /* 0x0001000092967824 */ /* 0x000fe200078e00ff */
[----:B------:R-:W-:Y:S01]  /*2090*/  SHF.L.U32 R145, R145, 0x10, RZ ;  /* 0x0000001091917819 */ /* 0x000fe200000006ff */
[----:B------:R-:W-:Y:S01]  /*20a0*/  IMAD.U32 R155, R155, 0x10000, RZ ;  /* 0x000100009b9b7824 */ /* 0x000fe200078e00ff */
[----:B------:R-:W-:Y:S01]  /*20b0*/  SHF.L.U32 R152, R152, 0x10, RZ ;  /* 0x0000001098987819 */ /* 0x000fe200000006ff */
[----:B------:R-:W5:Y:S02]  /*20c0*/  LDG.E.CONSTANT R146, desc[UR6][R6.64+0x1608] ;  /* 0x0016080606927981 */ /* 0x000f64000c1e9900 */
[----:B------:R-:W-:Y:S01]  /*20d0*/  FFMA.FTZ R158, R128, R155, R151 ;  /* 0x0000009b809e7223 */ /* 0x000fe20000010097 */
[----:B------:R-:W-:Y:S01]  /*20e0*/  FFMA.FTZ R151, R64, R145, R157 ;  /* 0x0000009140977223 */ /* 0x000fe2000001009d */
[----:B------:R-:W-:Y:S01]  /*20f0*/  FFMA.FTZ R159, R136, R152, R159 ;  /* 0x00000098889f7223 */ /* 0x000fe2000001009f */
[----:B------:R-:W5:Y:S01]  /*2100*/  LDG.E.CONSTANT R145, desc[UR6][R6.64+0x40c] ;  /* 0x00040c0606917981 */ /* 0x000f62000c1e9900 */
[----:B------:R-:W-:Y:S01]  /*2110*/  FFMA.FTZ R153, R46, R150, R153 ;  /* 0x000000962e997223 */ /* 0x000fe20000010099 */
[----:B------:R-:W-:Y:S01]  /*2120*/  PRMT R150, R144, 0x7632, R150 ;  /* 0x0000763290967816 */ /* 0x000fe20000000096 */
[----:B------:R-:W-:Y:S01]  /*2130*/  FADD.FTZ R152, R160, R159 ;  /* 0x0000009fa0987221 */ /* 0x000fe20000010000 */
[----:B------:R-:W-:-:S02]  /*2140*/  IMAD.U32 R160, R144, 0x10000, RZ ;  /* 0x0001000090a07824 */ /* 0x000fc400078e00ff */
[----:B------:R-:W5:Y:S01]  /*2150*/  LDG.E.CONSTANT R144, desc[UR6][R6.64+0x1808] ;  /* 0x0018080606907981 */ /* 0x000f62000c1e9900 */
[----:B------:R-:W-:Y:S02]  /*2160*/  IMAD.U32 R150, R150, 0x10000, RZ ;  /* 0x0001000096967824 */ /* 0x000fe400078e00ff */
[----:B------:R-:W-:Y:S02]  /*2170*/  FFMA.FTZ R160, R50, R160, R153 ;  /* 0x000000a032a07223 */ /* 0x000fe40000010099 */
[----:B------:R-:W-:Y:S02]  /*2180*/  FFMA.FTZ R151, R70, R150, R151 ;  /* 0x0000009646977223 */ /* 0x000fe40000010097 */
[----:B------:R-:W5:Y:S01]  /*2190*/  LDG.E.CONSTANT R150, desc[UR6][R6.64+0x60c] ;  /* 0x00060c0606967981 */ /* 0x000f62000c1e9900 */
[C---:B------:R-:W-:Y:S02]  /*21a0*/  SHF.L.U32 R153, R142.reuse, 0x10, RZ ;  /* 0x000000108e997819 */ /* 0x040fe400000006ff */
[----:B------:R-:W-:-:S02]  /*21b0*/  PRMT R155, R142, 0x7632, R155 ;  /* 0x000076328e9b7816 */ /* 0x000fc4000000009b */
[----:B------:R-:W-:Y:S01]  /*21c0*/  PRMT R142, R5, 0x7632, R142 ;  /* 0x00007632058e7816 */ /* 0x000fe2000000008e */
[----:B------:R-:W-:Y:S01]  /*21d0*/  FFMA.FTZ R153, R125, R153, R154 ;  /* 0x000000997d997223 */ /* 0x000fe2000001009a */
[----:B------:R-:W-:Y:S02]  /*21e0*/  IMAD.U32 R154, R5, 0x10000, RZ ;  /* 0x00010000059a7824 */ /* 0x000fe400078e00ff */
[----:B------:R-:W5:Y:S01]  /*21f0*/  LDG.E.CONSTANT R5, desc[UR6][R6.64+0x1a08] ;  /* 0x001a080606057981 */ /* 0x000f62000c1e9900 */
[----:B------:R-:W-:Y:S01]  /*2200*/  SHF.L.U32 R142, R142, 0x10, RZ ;  /* 0x000000108e8e7819 */ /* 0x000fe200000006ff */
[----:B------:R-:W-:-:S04]  /*2210*/  IMAD.U32 R155, R155, 0x10000, RZ ;  /* 0x000100009b9b7824 */ /* 0x000fc800078e00ff */
[----:B------:R-:W-:Y:S01]  /*2220*/  FFMA.FTZ R151, R78, R142, R151 ;  /* 0x0000008e4e977223 */ /* 0x000fe20000010097 */
[----:B------:R-:W-:Y:S01]  /*2230*/  FFMA.FTZ R158, R137, R155, R158 ;  /* 0x0000009b899e7223 */ /* 0x000fe2000001009e */
[----:B------:R-:W5:Y:S01]  /*2240*/  LDG.E.CONSTANT R142, desc[UR6][R6.64+0x80c] ;  /* 0x00080c06068e7981 */ /* 0x000f62000c1e9900 */
[----:B------:R-:W-:Y:S01]  /*2250*/  PRMT R155, R143, 0x7632, R155 ;  /* 0x000076328f9b7816 */ /* 0x000fe2000000009b */
[----:B------:R-:W-:Y:S01]  /*2260*/  FFMA.FTZ R154, R67, R154, R160 ;  /* 0x0000009a439a7223 */ /* 0x000fe200000100a0 */
[----:B------:R-:W-:Y:S02]  /*2270*/  IMAD.U32 R157, R143, 0x10000, RZ ;  /* 0x000100008f9d7824 */ /* 0x000fe400078e00ff */
[----:B------:R-:W5:Y:S01]  /*2280*/  LDG.E.CONSTANT R143, desc[UR6][R6.64+0x1c08] ;  /* 0x001c0806068f7981 */ /* 0x000f62000c1e9900 */
[----:B------:R-:W-:Y:S02]  /*2290*/  IMAD.U32 R155, R155, 0x10000, RZ ;  /* 0x000100009b9b7824 */ /* 0x000fe400078e00ff */
[----:B------:R-:W-:-:S02]  /*22a0*/  FFMA.FTZ R154, R75, R157, R154 ;  /* 0x0000009d4b9a7223 */ /* 0x000fc4000001009a */
[----:B------:R-:W-:Y:S02]  /*22b0*/  FFMA.FTZ R155, R86, R155, R151 ;  /* 0x0000009b569b7223 */ /* 0x000fe40000010097 */
[----:B------:R-:W5:Y:S01]  /*22c0*/  LDG.E.CONSTANT R151, desc[UR6][R6.64+0xa0c] ;  /* 0x000a0c0606977981 */ /* 0x000f62000c1e9900 */
[C---:B------:R-:W-:Y:S02]  /*22d0*/  PRMT R157, R4.reuse, 0x7632, R157 ;  /* 0x00007632049d7816 */ /* 0x040fe4000000009d */
[----:B------:R-:W-:Y:S01]  /*22e0*/  SHF.L.U32 R4, R4, 0x10, RZ ;  /* 0x0000001004047819 */ /* 0x000fe200000006ff */
[--C-:B------:R-:W-:Y:S01]  /*22f0*/  FADD.FTZ R153, R153, R152.reuse ;  /* 0x0000009899997221 */ /* 0x100fe20000010000 */
[----:B------:R-:W-:Y:S01]  /*2300*/  PRMT R152, R141, 0x7632, R152 ;  /* 0x000076328d987816 */ /* 0x000fe20000000098 */
[----:B------:R-:W-:Y:S02]  /*2310*/  IMAD.U32 R157, R157, 0x10000, RZ ;  /* 0x000100009d9d7824 */ /* 0x000fe400078e00ff */
[----:B------:R-:W-:-:S02]  /*2320*/  FFMA.FTZ R154, R83, R4, R154 ;  /* 0x00000004539a7223 */ /* 0x000fc4000001009a */
[----:B------:R-:W5:Y:S01]  /*2330*/  LDG.E.CONSTANT R4, desc[UR6][R6.64+0xc0c] ;  /* 0x000c0c0606047981 */ /* 0x000f62000c1e9900 */
[----:B------:R-:W-:Y:S01]  /*2340*/  FFMA.FTZ R155, R94, R157, R155 ;  /* 0x0000009d5e9b7223 */ /* 0x000fe2000001009b */
[----:B------:R-:W-:Y:S01]  /*2350*/  SHF.L.U32 R157, R152, 0x10, RZ ;  /* 0x00000010989d7819 */ /* 0x000fe200000006ff */
[----:B------:R-:W-:Y:S01]  /*2360*/  IMAD.U32 R141, R141, 0x10000, RZ ;  /* 0x000100008d8d7824 */ /* 0x000fe200078e00ff */
[----:B------:R-:W5:Y:S03]  /*2370*/  LDG.E.CONSTANT R152, desc[UR6][R6.64+0xe0c] ;  /* 0x000e0c0606987981 */ /* 0x000f66000c1e9900 */
[----:B------:R-:W-:Y:S01]  /*2380*/  FFMA.FTZ R155, R102, R157, R155 ;  /* 0x0000009d669b7223 */ /* 0x000fe2000001009b */
[C---:B------:R-:W-:Y:S01]  /*2390*/  PRMT R157, R140.reuse, 0x7632, R157 ;  /* 0x000076328c9d7816 */ /* 0x040fe2000000009d */
[----:B------:R-:W-:Y:S02]  /*23a0*/  FFMA.FTZ R154, R91, R141, R154 ;  /* 0x0000008d5b9a7223 */ /* 0x000fe4000001009a */
[----:B------:R-:W5:Y:S01]  /*23b0*/  LDG.E.CONSTANT R141, desc[UR6][R6.64+0x100c] ;  /* 0x00100c06068d7981 */ /* 0x000f62000c1e9900 */
[----:B------:R-:W-:-:S02]  /*23c0*/  IMAD.U32 R159, R140, 0x10000, RZ ;  /* 0x000100008c9f7824 */ /* 0x000fc400078e00ff */
[----:B------:R-:W-:Y:S01]  /*23d0*/  IMAD.U32 R157, R157, 0x10000, RZ ;  /* 0x000100009d9d7824 */ /* 0x000fe200078e00ff */
[----:B------:R-:W5:Y:S03]  /*23e0*/  LDG.E.CONSTANT R140, desc[UR6][R6.64+0x120c] ;  /* 0x00120c06068c7981 */ /* 0x000f66000c1e9900 */
[----:B------:R-:W-:Y:S02]  /*23f0*/  FFMA.FTZ R161, R106, R157, R155 ;  /* 0x0000009d6aa17223 */ /* 0x000fe4000001009b */
[----:B------:R-:W5:Y:S01]  /*2400*/  LDG.E.CONSTANT R157, desc[UR6][R6.64+0x140c] ;  /* 0x00140c06069d7981 */ /* 0x000f62000c1e9900 */
[----:B------:R-:W-:-:S03]  /*2410*/  FADD.FTZ R158, R158, R153 ;  /* 0x000000999e9e7221 */ /* 0x000fc60000010000 */
[----:B------:R-:W5:Y:S01]  /*2420*/  LDG.E.CONSTANT R155, desc[UR6][R6.64+0x160c] ;  /* 0x00160c06069b7981 */ /* 0x000f62000c1e9900 */
[----:B------:R-:W-:-:S03]  /*2430*/  FFMA.FTZ R159, R99, R159, R154 ;  /* 0x0000009f639f7223 */ /* 0x000fc6000001009a */
[----:B------:R-:W5:Y:S01]  /*2440*/  LDG.E.CONSTANT R153, desc[UR6][R6.64+0x180c] ;  /* 0x00180c0606997981 */ /* 0x000f62000c1e9900 */
[----:B------:R-:W-:-:S03]  /*2450*/  SHF.L.U32 R163, R156, 0x10, RZ ;  /* 0x000000109ca37819 */ /* 0x000fc600000006ff */
[----:B------:R-:W5:Y:S02]  /*2460*/  LDG.E.CONSTANT R154, desc[UR6][R6.64+0x1a0c] ;  /* 0x001a0c06069a7981 */ /* 0x000f64000c1e9900 */
[----:B------:R-:W-:Y:S02]  /*2470*/  FFMA.FTZ R163, R10, R163, R159 ;  /* 0x000000a30aa37223 */ /* 0x000fe4000001009f */
[----:B------:R4:W5:Y:S01]  /*2480*/  LDG.E.CONSTANT R159, desc[UR6][R6.64+0x1c0c] ;  /* 0x001c0c06069f7981 */ /* 0x000962000c1e9900 */
[----:B------:R-:W-:-:S05]  /*2490*/  PRMT R156, R156, 0x7632, R156 ;  /* 0x000076329c9c7816 */ /* 0x000fca000000009c */
[----:B------:R-:W-:-:S04]  /*24a0*/  IMAD.U32 R156, R156, 0x10000, RZ ;  /* 0x000100009c9c7824 */ /* 0x000fc800078e00ff */
[----:B------:R-:W-:Y:S01]  /*24b0*/  FFMA.FTZ R161, R110, R156, R161 ;  /* 0x0000009c6ea17223 */ /* 0x000fe200000100a1 */
[----:B------:R-:W-:Y:S01]  /*24c0*/  VIADD R31, R31, 0x4 ;  /* 0x000000041f1f7836 */ /* 0x000fe20000000000 */
[----:B------:R-:W-:-:S05]  /*24d0*/  IADD3 R34, P1, PT, R34, 0x10, RZ ;  /* 0x0000001022227810 */ /* 0x000fca0007f3e0ff */
[----:B------:R-:W-:Y:S01]  /*24e0*/  IMAD.X R35, RZ, RZ, R35, P1 ;  /* 0x000000ffff237224 */ /* 0x000fe200008e0623 */
[C---:B--2---:R-:W-:Y:S01]  /*24f0*/  PRMT R156, R148.reuse, 0x7632, R156 ;  /* 0x00007632949c7816 */ /* 0x044fe2000000009c */
[----:B------:R-:W-:-:S03]  /*2500*/  IMAD.U32 R148, R148, 0x10000, RZ ;  /* 0x0001000094947824 */ /* 0x000fc600078e00ff */
[----:B------:R-:W-:Y:S01]  /*2510*/  SHF.L.U32 R156, R156, 0x10, RZ ;  /* 0x000000109c9c7819 */ /* 0x000fe200000006ff */
[----:B------:R-:W-:Y:S01]  /*2520*/  FFMA.FTZ R163, R18, R148, R163 ;  /* 0x0000009412a37223 */ /* 0x000fe200000100a3 */
[C---:B---3--:R-:W-:Y:S01]  /*2530*/  PRMT R148, R149.reuse, 0x7632, R148 ;  /* 0x0000763295947816 */ /* 0x048fe20000000094 */
[----:B------:R-:W-:Y:S01]  /*2540*/  IMAD.U32 R160, R149, 0x10000, RZ ;  /* 0x0001000095a07824 */ /* 0x000fe200078e00ff */
[C---:B----4-:R-:W-:Y:S01]  /*2550*/  PRMT R6, R147.reuse, 0x7632, R6 ;  /* 0x0000763293067816 */ /* 0x050fe20000000006 */
[----:B------:R-:W-:Y:S02]  /*2560*/  FFMA.FTZ R161, R114, R156, R161 ;  /* 0x0000009c72a17223 */ /* 0x000fe400000100a1 */
[----:B------:R-:W-:Y:S01]  /*2570*/  IMAD.U32 R162, R148, 0x10000, RZ ;  /* 0x0001000094a27824 */ /* 0x000fe200078e00ff */
[----:B------:R-:W-:Y:S01]  /*2580*/  SHF.L.U32 R148, R147, 0x10, RZ ;  /* 0x0000001093947819 */ /* 0x000fe200000006ff */
[----:B------:R-:W-:Y:S02]  /*2590*/  IMAD.U32 R156, R6, 0x10000, RZ ;  /* 0x00010000069c7824 */ /* 0x000fe400078e00ff */
[----:B-----5:R-:W-:-:S02]  /*25a0*/  IMAD.U32 R7, R146, 0x10000, RZ ;  /* 0x0001000092077824 */ /* 0x020fc400078e00ff */
[----:B------:R-:W-:Y:S02]  /*25b0*/  FMUL.FTZ R6, R43, R160 ;  /* 0x000000a02b067220 */ /* 0x000fe40000410000 */
[----:B------:R-:W-:Y:S01]  /*25c0*/  FFMA.FTZ R163, R26, R7, R163 ;  /* 0x000000071aa37223 */ /* 0x000fe200000100a3 */
[----:B------:R-:W-:Y:S01]  /*25d0*/  PRMT R7, R145, 0x7632, R7 ;  /* 0x0000763291077816 */ /* 0x000fe20000000007 */
[----:B------:R-:W-:Y:S01]  /*25e0*/  FFMA.FTZ R6, R39, R148, R6 ;  /* 0x0000009427067223 */ /* 0x000fe20000010006 */
[----:B------:R-:W-:-:S04]  /*25f0*/  IMAD.U32 R145, R145, 0x10000, RZ ;  /* 0x0001000091917824 */ /* 0x000fc800078e00ff */
[----:B------:R-:W-:Y:S01]  /*2600*/  FFMA.FTZ R6, R47, R145, R6 ;  /* 0x000000912f067223 */ /* 0x000fe20000010006 */
[----:B------:R-:W-:Y:S01]  /*2610*/  SHF.L.U32 R145, R144, 0x10, RZ ;  /* 0x0000001090917819 */ /* 0x000fe200000006ff */
[----:B------:R-:W-:Y:S01]  /*2620*/  FMUL.FTZ R162, R61, R162 ;  /* 0x000000a23da27220 */ /* 0x000fe20000410000 */
[----:B------:R-:W-:-:S03]  /*2630*/  IMAD.U32 R7, R7, 0x10000, RZ ;  /* 0x0001000007077824 */ /* 0x000fc600078e00ff */
[----:B------:R-:W-:Y:S01]  /*2640*/  FFMA.FTZ R163, R22, R145, R163 ;  /* 0x0000009116a37223 */ /* 0x000fe200000100a3 */
[----:B------:R-:W-:Y:S01]  /*2650*/  PRMT R145, R144, 0x7632, R145 ;  /* 0x0000763290917816 */ /* 0x000fe20000000091 */
[----:B------:R-:W-:Y:S01]  /*2660*/  FFMA.FTZ R148, R57, R156, R162 ;  /* 0x0000009c39947223 */ /* 0x000fe200000100a2 */
[----:B------:R-:W-:Y:S02]  /*2670*/  PRMT R144, R150, 0x7632, R144 ;  /* 0x0000763296907816 */ /* 0x000fe40000000090 */
[----:B------:R-:W-:Y:S01]  /*2680*/  PRMT R146, R146, 0x7632, R146 ;  /* 0x0000763292927816 */ /* 0x000fe20000000092 */
[----:B------:R-:W-:Y:S01]  /*2690*/  FFMA.FTZ R7, R65, R7, R148 ;  /* 0x0000000741077223 */ /* 0x000fe20000010094 */
[----:B------:R-:W-:Y:S02]  /*26a0*/  SHF.L.U32 R144, R144, 0x10, RZ ;  /* 0x0000001090907819 */ /* 0x000fe400000006ff */
[----:B------:R-:W-:-:S03]  /*26b0*/  SHF.L.U32 R146, R146, 0x10, RZ ;  /* 0x0000001092927819 */ /* 0x000fc600000006ff */
[----:B------:R-:W-:Y:S01]  /*26c0*/  FFMA.FTZ R7, R72, R144, R7 ;  /* 0x0000009048077223 */ /* 0x000fe20000010007 */
[C---:B------:R-:W-:Y:S02]  /*26d0*/  IMAD.U32 R144, R5.reuse, 0x10000, RZ ;  /* 0x0001000005907824 */ /* 0x040fe400078e00ff */
[----:B------:R-:W-:Y:S02]  /*26e0*/  FFMA.FTZ R161, R118, R146, R161 ;  /* 0x0000009276a17223 */ /* 0x000fe400000100a1 */
[----:B------:R-:W-:Y:S01]  /*26f0*/  FFMA.FTZ R146, R14, R144, R163 ;  /* 0x000000900e927223 */ /* 0x000fe200000100a3 */
[----:B------:R-:W-:Y:S02]  /*2700*/  PRMT R144, R5, 0x7632, R144 ;  /* 0x0000763205907816 */ /* 0x000fe40000000090 */
[----:B------:R-:W-:Y:S01]  /*2710*/  PRMT R5, R142, 0x7632, R5 ;  /* 0x000076328e057816 */ /* 0x000fe20000000005 */
[----:B------:R-:W-:Y:S01]  /*2720*/  IMAD.U32 R150, R150, 0x10000, RZ ;  /* 0x0001000096967824 */ /* 0x000fe200078e00ff */
[----:B------:R-:W-:Y:S01]  /*2730*/  SHF.L.U32 R142, R142, 0x10, RZ ;  /* 0x000000108e8e7819 */ /* 0x000fe200000006ff */
[----:B------:R-:W-:-:S02]  /*2740*/  IMAD.U32 R145, R145, 0x10000, RZ ;  /* 0x0001000091917824 */ /* 0x000fc400078e00ff */
[----:B------:R-:W-:Y:S02]  /*2750*/  IMAD.U32 R5, R5, 0x10000, RZ ;  /* 0x0001000005057824 */ /* 0x000fe400078e00ff */
[----:B------:R-:W-:Y:S01]  /*2760*/  FFMA.FTZ R6, R51, R150, R6 ;  /* 0x0000009633067223 */ /* 0x000fe20000010006 */
[----:B------:R-:W-:Y:S01]  /*2770*/  FFMA.FTZ R145, R122, R145, R161 ;  /* 0x000000917a917223 */ /* 0x000fe200000100a1 */
[----:B------:R-:W-:Y:S02]  /*2780*/  IMAD.U32 R144, R144, 0x10000, RZ ;  /* 0x0001000090907824 */ /* 0x000fe400078e00ff */
[----:B------:R-:W-:Y:S01]  /*2790*/  FFMA.FTZ R7, R80, R5, R7 ;  /* 0x0000000550077223 */ /* 0x000fe20000010007 */
[--C-:B------:R-:W-:Y:S01]  /*27a0*/  FFMA.FTZ R142, R69, R142, R6.reuse ;  /* 0x0000008e458e7223 */ /* 0x100fe20000010006 */
[C---:B------:R-:W-:Y:S01]  /*27b0*/  IMAD.U32 R5, R143.reuse, 0x10000, RZ ;  /* 0x000100008f057824 */ /* 0x040fe200078e00ff */
[----:B------:R-:W-:Y:S02]  /*27c0*/  PRMT R143, R143, 0x7632, R143 ;  /* 0x000076328f8f7816 */ /* 0x000fe4000000008f */
[----:B------:R-:W-:Y:S01]  /*27d0*/  PRMT R6, R151, 0x7632, R6 ;  /* 0x0000763297067816 */ /* 0x000fe20000000006 */
[----:B------:R-:W-:Y:S01]  /*27e0*/  FFMA.FTZ R145, R134, R144, R145 ;  /* 0x0000009086917223 */ /* 0x000fe20000010091 */
[----:B------:R-:W-:Y:S01]  /*27f0*/  SHF.L.U32 R144, R143, 0x10, RZ ;  /* 0x000000108f907819 */ /* 0x000fe200000006ff */
[----:B------:R-:W-:-:S02]  /*2800*/  IMAD.U32 R151, R151, 0x10000, RZ ;  /* 0x0001000097977824 */ /* 0x000fc400078e00ff */
[----:B------:R-:W-:Y:S02]  /*2810*/  IMAD.U32 R143, R6, 0x10000, RZ ;  /* 0x00010000068f7824 */ /* 0x000fe400078e00ff */
[----:B------:R-:W-:Y:S02]  /*2820*/  FFMA.FTZ R142, R77, R151, R142 ;  /* 0x000000974d8e7223 */ /* 0x000fe4000001008e */
[----:B------:R-:W-:Y:S01]  /*2830*/  FFMA.FTZ R7, R88, R143, R7 ;  /* 0x0000008f58077223 */ /* 0x000fe20000010007 */
[C---:B------:R-:W-:Y:S02]  /*2840*/  SHF.L.U32 R143, R4.reuse, 0x10, RZ ;  /* 0x00000010048f7819 */ /* 0x040fe400000006ff */
[----:B------:R-:W-:-:S03]  /*2850*/  PRMT R4, R4, 0x7632, R4 ;  /* 0x0000763204047816 */ /* 0x000fc60000000004 */
[----:B------:R-:W-:Y:S01]  /*2860*/  FFMA.FTZ R142, R85, R143, R142 ;  /* 0x0000008f558e7223 */ /* 0x000fe2000001008e */
[----:B------:R-:W-:Y:S01]  /*2870*/  PRMT R143, R152, 0x7632, R143 ;  /* 0x00007632988f7816 */ /* 0x000fe2000000008f */
[----:B------:R-:W-:Y:S02]  /*2880*/  IMAD.U32 R4, R4, 0x10000, RZ ;  /* 0x0001000004047824 */ /* 0x000fe400078e00ff */
[----:B------:R-:W-:Y:S01]  /*2890*/  IMAD.U32 R152, R152, 0x10000, RZ ;  /* 0x0001000098987824 */ /* 0x000fe200078e00ff */
[----:B------:R-:W-:Y:S01]  /*28a0*/  SHF.L.U32 R143, R143, 0x10, RZ ;  /* 0x000000108f8f7819 */ /* 0x000fe200000006ff */
[--C-:B------:R-:W-:Y:S01]  /*28b0*/  FFMA.FTZ R4, R96, R4, R7.reuse ;  /* 0x0000000460047223 */ /* 0x100fe20000010007 */
[----:B------:R-:W-:Y:S01]  /*28c0*/  PRMT R7, R141, 0x7632, R7 ;  /* 0x000076328d077816 */ /* 0x000fe20000000007 */
[----:B------:R-:W-:Y:S01]  /*28d0*/  FFMA.FTZ R142, R93, R152, R142 ;  /* 0x000000985d8e7223 */ /* 0x000fe2000001008e */
[----:B------:R-:W-:Y:S02]  /*28e0*/  IMAD.U32 R141, R141, 0x10000, RZ ;  /* 0x000100008d8d7824 */ /* 0x000fe400078e00ff */
[----:B------:R-:W-:Y:S01]  /*28f0*/  FFMA.FTZ R5, R127, R5, R146 ;  /* 0x000000057f057223 */ /* 0x000fe20000010092 */
[----:B------:R-:W-:Y:S01]  /*2900*/  FFMA.FTZ R4, R103, R143, R4 ;  /* 0x0000008f67047223 */ /* 0x000fe20000010004 */
[C---:B------:R-:W-:Y:S01]  /*2910*/  PRMT R143, R140.reuse, 0x7632, R143 ;  /* 0x000076328c8f7816 */ /* 0x040fe2000000008f */
[----:B------:R-:W-:Y:S01]  /*2920*/  IMAD.U32 R7, R7, 0x10000, RZ ;  /* 0x0001000007077824 */ /* 0x000fe200078e00ff */
[----:B------:R-:W-:Y:S01]  /*2930*/  SHF.L.U32 R140, R140, 0x10, RZ ;  /* 0x000000108c8c7819 */ /* 0x000fe200000006ff */
[----:B------:R-:W-:Y:S01]  /*2940*/  FFMA.FTZ R6, R138, R144, R145 ;  /* 0x000000908a067223 */ /* 0x000fe20000010091 */
[----:B------:R-:W-:Y:S01]  /*2950*/  FFMA.FTZ R142, R101, R141, R142 ;  /* 0x0000008d658e7223 */ /* 0x000fe2000001008e */
[----:B------:R-:W-:Y:S01]  /*2960*/  FADD.FTZ R145, R5, R158 ;  /* 0x0000009e05917221 */ /* 0x000fe20000010000 */
[----:B------:R-:W-:Y:S01]  /*2970*/  PRMT R5, R157, 0x7632, R5 ;  /* 0x000076329d057816 */ /* 0x000fe20000000005 */
[----:B------:R-:W-:-:S02]  /*2980*/  IMAD.U32 R143, R143, 0x10000, RZ ;  /* 0x000100008f8f7824 */ /* 0x000fc400078e00ff */
[----:B------:R-:W-:Y:S01]  /*2990*/  FFMA.FTZ R4, R107, R7, R4 ;  /* 0x000000076b047223 */ /* 0x000fe20000010004 */
[----:B------:R-:W-:Y:S01]  /*29a0*/  FFMA.FTZ R140, R11, R140, R142 ;  /* 0x0000008c0b8c7223 */ /* 0x000fe2000001008e */
[----:B------:R-:W-:Y:S01]  /*29b0*/  IMAD.U32 R157, R157, 0x10000, RZ ;  /* 0x000100009d9d7824 */ /* 0x000fe200078e00ff */
[----:B------:R-:W-:Y:S01]  /*29c0*/  PRMT R7, R155, 0x7632, R7 ;  /* 0x000076329b077816 */ /* 0x000fe20000000007 */
[----:B------:R-:W-:Y:S01]  /*29d0*/  FFMA.FTZ R4, R111, R143, R4 ;  /* 0x0000008f6f047223 */ /* 0x000fe20000010004 */
[----:B------:R-:W-:Y:S01]  /*29e0*/  SHF.L.U32 R5, R5, 0x10, RZ ;  /* 0x0000001005057819 */ /* 0x000fe200000006ff */
[----:B------:R-:W-:Y:S02]  /*29f0*/  IMAD.U32 R155, R155, 0x10000, RZ ;  /* 0x000100009b9b7824 */ /* 0x000fe400078e00ff */
[----:B------:R-:W-:Y:S01]  /*2a00*/  FFMA.FTZ R140, R19, R157, R140 ;  /* 0x0000009d138c7223 */ /* 0x000fe2000001008c */
[----:B------:R-:W-:Y:S01]  /*2a10*/  PRMT R141, R153, 0x7632, R141 ;  /* 0x00007632998d7816 */ /* 0x000fe2000000008d */
[----:B------:R-:W-:-:S02]  /*2a20*/  IMAD.U32 R7, R7, 0x10000, RZ ;  /* 0x0001000007077824 */ /* 0x000fc400078e00ff */
[----:B------:R-:W-:Y:S01]  /*2a30*/  FFMA.FTZ R4, R115, R5, R4 ;  /* 0x0000000573047223 */ /* 0x000fe20000010004 */
[----:B------:R-:W-:Y:S01]  /*2a40*/  SHF.L.U32 R153, R153, 0x10, RZ ;  /* 0x0000001099997819 */ /* 0x000fe200000006ff */
[----:B------:R-:W-:Y:S01]  /*2a50*/  FFMA.FTZ R140, R27, R155, R140 ;  /* 0x0000009b1b8c7223 */ /* 0x000fe2000001008c */
[----:B------:R-:W-:Y:S02]  /*2a60*/  IMAD.U32 R141, R141, 0x10000, RZ ;  /* 0x000100008d8d7824 */ /* 0x000fe400078e00ff */
[----:B------:R-:W-:Y:S01]  /*2a70*/  FFMA.FTZ R7, R119, R7, R4 ;  /* 0x0000000777077223 */ /* 0x000fe20000010004 */
[C---:B------:R-:W-:Y:S01]  /*2a80*/  PRMT R5, R154.reuse, 0x7632, R5 ;  /* 0x000076329a057816 */ /* 0x040fe20000000005 */
[----:B------:R-:W-:Y:S01]  /*2a90*/  FFMA.FTZ R140, R23, R153, R140 ;  /* 0x00000099178c7223 */ /* 0x000fe2000001008c */
[----:B------:R-:W-:Y:S02]  /*2aa0*/  IMAD.U32 R154, R154, 0x10000, RZ ;  /* 0x000100009a9a7824 */ /* 0x000fe400078e00ff */
[----:B------:R-:W-:Y:S01]  /*2ab0*/  FADD.FTZ R142, R6, R145 ;  /* 0x00000091068e7221 */ /* 0x000fe20000010000 */
[----:B------:R-:W-:Y:S01]  /*2ac0*/  FFMA.FTZ R4, R124, R141, R7 ;  /* 0x0000008d7c047223 */ /* 0x000fe20000010007 */
[----:B------:R-:W-:Y:S01]  /*2ad0*/  PRMT R6, R159, 0x7632, R6 ;  /* 0x000076329f067816 */ /* 0x000fe20000000006 */
[----:B------:R-:W-:-:S02]  /*2ae0*/  IMAD.U32 R5, R5, 0x10000, RZ ;  /* 0x0001000005057824 */ /* 0x000fc400078e00ff */
[----:B------:R-:W-:Y:S01]  /*2af0*/  FFMA.FTZ R7, R15, R154, R140 ;  /* 0x0000009a0f077223 */ /* 0x000fe2000001008c */
[----:B------:R-:W-:Y:S01]  /*2b00*/  IMAD.U32 R159, R159, 0x10000, RZ ;  /* 0x000100009f9f7824 */ /* 0x000fe200078e00ff */
[----:B------:R-:W-:Y:S01]  /*2b10*/  SHF.L.U32 R6, R6, 0x10, RZ ;  /* 0x0000001006067819 */ /* 0x000fe200000006ff */
[----:B------:R-:W-:Y:S02]  /*2b20*/  FFMA.FTZ R4, R135, R5, R4 ;  /* 0x0000000587047223 */ /* 0x000fe40000010004 */
[----:B------:R-:W-:Y:S01]  /*2b30*/  FFMA.FTZ R7, R132, R159, R7 ;  /* 0x0000009f84077223 */ /* 0x000fe20000010007 */
[----:B------:R-:W-:Y:S01]  /*2b40*/  IADD3 R141, PT, PT, R131, 0x1, RZ ;  /* 0x00000001838d7810 */ /* 0x000fe20007ffe0ff */
[----:B------:R-:W-:Y:S02]  /*2b50*/  FFMA.FTZ R4, R139, R6, R4 ;  /* 0x000000068b047223 */ /* 0x000fe40000010004 */
[----:B------:R-:W-:Y:S01]  /*2b60*/  FADD.FTZ R7, R7, R142 ;  /* 0x0000008e07077221 */ /* 0x000fe20000010000 */
[----:B------:R-:W-:-:S03]  /*2b70*/  I2FP.F32.S32 R141, R141 ;  /* 0x0000008d008d7245 */ /* 0x000fc60000201400 */
[----:B------:R-:W-:Y:S01]  /*2b80*/  FADD.FTZ R7, R4, R7 ;  /* 0x0000000704077221 */ /* 0x000fe20000010000 */
[----:B------:R-:W-:Y:S02]  /*2b90*/  VIADD R4, R130, 0xffffffff ;  /* 0xffffffff82047836 */ /* 0x000fe40000000000 */
        /* <DEDUP_REMOVED lines=8> */
[----:B------:R-:W-:Y:S01]  /*2c20*/  IADD3 R131, PT, PT, R131, 0x80, RZ ;  /* 0x0000008083837810 */ /* 0x000fe20007ffe0ff */
[----:B------:R-:W-:Y:S01]  /*2c30*/  VIADD R130, R130, 0x80 ;  /* 0x0000008082827836 */ /* 0x000fe20000000000 */
[----:B0-----:R-:W-:-:S09]  /*2c40*/  IADD3 R129, PT, PT, R129, 0x200, RZ ;  /* 0x0000020081817810 */ /* 0x001fd20007ffe0ff */
[----:B------:R-:W-:Y:S05]  /*2c50*/  @!P0 BRA `(.L_x_16871) ;  /* 0xffffffe400ec8947 */ /* 0x000fea000383ffff */
.L_x_16870:
[----:B------:R-:W-:Y:S05]  /*2c60*/  BSYNC.RECONVERGENT B0 ;  /* 0x0000000000007941 */ /* 0x000fea0003800200 */
.L_x_16869:
[----:B0-----:R-:W0:Y:S01]  /*2c70*/  SHFL.BFLY PT, R2, R133, 0x10, 0x1f ;  /* 0x0e001f0085027f89 */ /* 0x001e2200000e0000 */
[----:B------:R-:W-:Y:S01]  /*2c80*/  MOV R10, 0xff7fffff ;  /* 0xff7fffff000a7802 */ /* 0x000fe20000000f00 */
        /* <DEDUP_REMOVED lines=9> */
[----:B------:R-:W0:Y:S02]  /*2d20*/  SHFL.BFLY PT, R2, R7, 0x2, 0x1f ;  /* 0x0c401f0007027f89 */ /* 0x000e2400000e0000 */
[----:B------:R-:W-:-:S05]  /*2d30*/  VIADD R11, R5, 0xf0 ;  /* 0x000000f0050b7836 */ /* 0x000fca0000000000 */
[----:B-1----:R-:W-:-:S05]  /*2d40*/  LEA R11, R4, R11, 0x18 ;  /* 0x0000000b040b7211 */ /* 0x002fca00078ec0ff */
[----:B------:R-:W-:Y:S01]  /*2d50*/  IMAD R6, R3, 0x4, R11 ;  /* 0x0000000403067824 */ /* 0x000fe200078e020b */
[----:B0-----:R-:W-:Y:S02]  /*2d60*/  FMNMX.FTZ R9, R7, R2, !PT ;  /* 0x0000000207097209 */ /* 0x001fe40007810000 */
[----:B------:R-:W-:-:S03]  /*2d70*/  LOP3.LUT P0, R2, R0, 0x1f, RZ, 0xc0, !PT ;  /* 0x0000001f00027812 */ /* 0x000fc6000780c0ff */
[----:B------:R-:W0:Y:S01]  /*2d80*/  SHFL.BFLY PT, R8, R9, 0x1, 0x1f ;  /* 0x0c201f0009087f89 */ /* 0x000e2200000e0000 */
[C---:B------:R-:W-:Y:S02]  /*2d90*/  ISETP.GT.U32.AND P1, PT, R2.reuse, 0x3, PT ;  /* 0x000000030200780c */ /* 0x040fe40003f24070 */
[----:B0-----:R-:W-:Y:S01]  /*2da0*/  FMNMX.FTZ R13, R9, R8, !PT ;  /* 0x00000008090d7209 */ /* 0x001fe20007810000 */
[----:B------:R-:W-:-:S06]  /*2db0*/  IMAD R8, R2, 0x4, R11 ;  /* 0x0000000402087824 */ /* 0x000fcc00078e020b */
        /* <DEDUP_REMOVED lines=33> */
.L_x_16876:
        /* <DEDUP_REMOVED lines=11> */
.L_x_16875:
[----:B------:R-:W-:Y:S05]  /*3080*/  BSYNC.RECONVERGENT B1 ;  /* 0x0000000000017941 */ /* 0x000fea0003800200 */
.L_x_16874:
        /* <DEDUP_REMOVED lines=12> */
.L_x_16879:
        /* <DEDUP_REMOVED lines=100> */
.L_x_16878:
[----:B------:R-:W-:Y:S05]  /*3790*/  BSYNC.RECONVERGENT B1 ;  /* 0x0000000000017941 */ /* 0x000fea0003800200 */
.L_x_16877:
        /* <DEDUP_REMOVED lines=55> */
.L_x_16881:
[----:B------:R-:W-:Y:S05]  /*3b10*/  BSYNC.RECONVERGENT B1 ;  /* 0x0000000000017941 */ /* 0x000fea0003800200 */
.L_x_16880:
        /* <DEDUP_REMOVED lines=26> */
.L_x_16873:
[----:B------:R-:W-:Y:S05]  /*3cc0*/  BSYNC.RECONVERGENT B0 ;  /* 0x0000000000007941 */ /* 0x000fea0003800200 */
.L_x_16872:
        /* <DEDUP_REMOVED lines=40> */
.L_x_16886:
[----:B------:R-:W0:Y:S01]  /*3f50*/  LDS R9, [R8] ;  /* 0x0000000008097984 */ /* 0x000e220000000800 */
[----:B------:R-:W-:-:S05]  /*3f60*/  VIADD R10, R10, 0x1 ;  /* 0x000000010a0a7836 */ /* 0x000fca0000000000 */
[----:B------:R-:W-:Y:S01]  /*3f70*/  ISETP.NE.AND P0, PT, R10, RZ, PT ;  /* 0x000000ff0a00720c */ /* 0x000fe20003f05270 */
[----:B0-----:R-:W-:-:S05]  /*3f80*/  FMUL.FTZ R9, R9, R37 ;  /* 0x0000002509097220 */ /* 0x001fca0000410000 */
[----:B------:R0:W-:Y:S02]  /*3f90*/  STS [R8], R9 ;  /* 0x0000000908007388 */ /* 0x0001e40000000800 */
[----:B0-----:R-:W-:-:S05]  /*3fa0*/  IADD3 R8, PT, PT, R8, 0x200, RZ ;  /* 0x0000020008087810 */ /* 0x001fca0007ffe0ff */
[----:B------:R-:W-:Y:S05]  /*3fb0*/  @P0 BRA `(.L_x_16886) ;  /* 0xfffffffc00e40947 */ /* 0x000fea000383ffff */
.L_x_16885:
[----:B------:R-:W-:Y:S05]  /*3fc0*/  BSYNC.RECONVERGENT B1 ;  /* 0x0000000000017941 */ /* 0x000fea0003800200 */
.L_x_16884:
        /* <DEDUP_REMOVED lines=12> */
.L_x_16889:
[----:B------:R-:W0:Y:S01]  /*4090*/  LDS R9, [R8+-0x400] ;  /* 0xfffc000008097984 */ /* 0x000e220000000800 */
[----:B------:R-:W-:-:S03]  /*40a0*/  IADD3 R6, PT, PT, R6, 0x800, RZ ;  /* 0x0000080006067810 */ /* 0x000fc60007ffe0ff */
[----:B------:R-:W2:Y:S01]  /*40b0*/  LDS R10, [R8+-0x200] ;  /* 0xfffe0000080a7984 */ /* 0x000ea20000000800 */
[----:B------:R-:W-:-:S03]  /*40c0*/  ISETP.GE.AND P1, PT, R6, R39, PT ;  /* 0x000000270600720c */ /* 0x000fc60003f26270 */
        /* <DEDUP_REMOVED lines=48> */
.L_x_16888:
[----:B------:R-:W-:Y:S05]  /*43d0*/  BSYNC.RECONVERGENT B1 ;  /* 0x0000000000017941 */ /* 0x000fea0003800200 */
.L_x_16887:
        /* <DEDUP_REMOVED lines=30> */
[----:B0-----:R-:W-:-:S07]  /*45c0*/  VIADD R8, R8, 0x1000 ;  /* 0x0000100008087836 */ /* 0x001fce0000000000 */
.L_x_16891:
[----:B------:R-:W-:Y:S05]  /*45d0*/  BSYNC.RECONVERGENT B1 ;  /* 0x0000000000017941 */ /* 0x000fea0003800200 */
.L_x_16890:
        /* <DEDUP_REMOVED lines=14> */
.L_x_16883:
[----:B------:R-:W-:Y:S05]  /*46c0*/  BSYNC.RECONVERGENT B0 ;  /* 0x0000000000007941 */ /* 0x000fea0003800200 */
.L_x_16882:
        /* <DEDUP_REMOVED lines=40> */
.L_x_16924:
[----:B------:R-:W-:Y:S01]  /*4950*/  IMAD.MOV.U32 R6, RZ, RZ, R34 ;  /* 0x000000ffff067224 */ /* 0x000fe200078e0022 */
[----:B------:R-:W0:Y:S01]  /*4960*/  LDS.128 R8, [R35] ;  /* 0x0000000023087984 */ /* 0x000e220000000c00 */
[----:B------:R-:W-:-:S05]  /*4970*/  IMAD.MOV.U32 R7, RZ, RZ, R39 ;  /* 0x000000ffff077224 */ /* 0x000fca00078e0027 */
[----:B------:R-:W3:Y:S01]  /*4980*/  LDG.E.CONSTANT R5, desc[UR6][R6.64] ;  /* 0x0000000606057981 */ /* 0x000ee2000c1e9900 */
[----:B0-----:R-:W-:Y:S01]  /*4990*/  F2FP.BF16.F32.PACK_AB R81, R9, R8 ;  /* 0x000000080951723e */ /* 0x001fe200000010ff */
        /* <DEDUP_REMOVED lines=46> */
[----:B------:R-:W-:Y:S01]  /*4c80*/  VIADD R6, R38, 0xfffffffd ;  /* 0xfffffffd26067836 */ /* 0x000fe20000000000 */
[----:B------:R1:W5:Y:S04]  /*4c90*/  LDG.E.CONSTANT R5, desc[UR6][R14.64] ;  /* 0x000000060e057981 */ /* 0x000368000c1e9900 */
        /* <DEDUP_REMOVED lines=34> */
.L_x_16895:
[----:B------:R-:W-:Y:S05]  /*4ec0*/  BSYNC.RECONVERGENT B1 ;  /* 0x0000000000017941 */ /* 0x000fea0003800200 */
.L_x_16894:
[----:B-----5:R-:W-:Y:S02]  /*4ed0*/  HMUL2.BF16_V2 R9, R4, R5 ;  /* 0x0000000504097232 */ /* 0x020fe40000200000 */
[----:B------:R-:W-:Y:S01]  /*4ee0*/  IMAD.MOV.U32 R5, RZ, RZ, R79 ;  /* 0x000000ffff057224 */ /* 0x000fe200078e004f */
[----:B------:R0:W5:Y:S02]  /*4ef0*/  LDG.E.CONSTANT R82, desc[UR6][R14.64+0x204] ;  /* 0x000204060e527981 */ /* 0x000164000c1e9900 */
[C---:B------:R-:W-:Y:S02]  /*4f00*/  PRMT R77, R9.reuse, 0x7632, R77 ;  /* 0x00007632094d7816 */ /* 0x040fe4000000004d */
[----:B------:R-:W-:Y:S01]  /*4f10*/  HFMA2.BF16_V2 R78, R5, R8, -RZ ;  /* 0x00000008054e7231 */ /* 0x000fe200003000ff */
[----:B------:R-:W-:Y:S01]  /*4f20*/  MOV R8, R81 ;  /* 0x0000005100087202 */ /* 0x000fe20000000f00 */
[----:B------:R0:W5:Y:S01]  /*4f30*/  LDG.E.CONSTANT R84, desc[UR6][R14.64+0x20c] ;  /* 0x00020c060e547981 */ /* 0x000162000c1e9900 */
[----:B------:R-:W-:-:S02]  /*4f40*/  IMAD.U32 R9, R9, 0x10000, RZ ;  /* 0x0001000009097824 */ /* 0x000fc400078e00ff */
[----:B------:R-:W-:Y:S01]  /*4f50*/  IMAD.U32 R80, R77, 0x10000, RZ ;  /* 0x000100004d507824 */ /* 0x000fe200078e00ff */
[----:B------:R0:W5:Y:S01]  /*4f60*/  LDG.E.CONSTANT R81, desc[UR6][R14.64+0x208] ;  /* 0x000208060e517981 */ /* 0x000162000c1e9900 */
[C---:B------:R-:W-:Y:S01]  /*4f70*/  PRMT R79, R78.reuse, 0x7632, R79 ;  /* 0x000076324e4f7816 */ /* 0x040fe2000000004f */
[----:B------:R-:W-:Y:S01]  /*4f80*/  HMUL2.BF16_V2 R7, R8, R7 ;  /* 0x0000000708077232 */ /* 0x000fe20000200000 */
[----:B------:R-:W-:Y:S01]  /*4f90*/  SHF.L.U32 R78, R78, 0x10, RZ ;  /* 0x000000104e4e7819 */ /* 0x000fe200000006ff */
[----:B------:R0:W5:Y:S01]  /*4fa0*/  LDG.E.CONSTANT R77, desc[UR6][R14.64+0x200] ;  /* 0x000200060e4d7981 */ /* 0x000162000c1e9900 */
[----:B------:R-:W-:Y:S01]  /*4fb0*/  FADD.FTZ R80, R9, R80 ;  /* 0x0000005009507221 */ /* 0x000fe20000010000 */
[----:B------:R-:W-:Y:S01]  /*4fc0*/  IMAD.U32 R79, R79, 0x10000, RZ ;  /* 0x000100004f4f7824 */ /* 0x000fe200078e00ff */
[C---:B------:R-:W-:Y:S01]  /*4fd0*/  PRMT R9, R7.reuse, 0x7632, R9 ;  /* 0x0000763207097816 */ /* 0x040fe20000000009 */
[----:B------:R-:W-:Y:S01]  /*4fe0*/  BSSY.RECONVERGENT B1, `(.L_x_16896) ;  /* 0x0000023000017945 */ /* 0x000fe20003800200 */
[----:B------:R-:W-:-:S02]  /*4ff0*/  IMAD.U32 R7, R7, 0x10000, RZ ;  /* 0x0001000007077824 */ /* 0x000fc400078e00ff */
[----:B------:R-:W-:Y:S01]  /*5000*/  FADD.FTZ R79, R78, R79 ;  /* 0x0000004f4e4f7221 */ /* 0x000fe20000010000 */
        /* <DEDUP_REMOVED lines=10> */
[----:B------:R-:W-:Y:S02]  /*50b0*/  IADD3 R86, PT, PT, R38, -0x2, RZ ;  /* 0xfffffffe26567810 */ /* 0x000fe40007ffe0ff */
[----:B-----5:R-:W-:-:S02]  /*50c0*/  PRMT R9, R82, 0x7632, R9 ;  /* 0x0000763252097816 */ /* 0x020fc40000000009 */
[----:B------:R-:W-:Y:S02]  /*50d0*/  SEL R82, R82, RZ, !P1 ;  /* 0x000000ff52527207 */ /* 0x000fe40004800000 */
[-C--:B------:R-:W-:Y:S02]  /*50e0*/  ISETP.GE.AND P4, PT, R90, R29.reuse, PT ;  /* 0x0000001d5a00720c */ /* 0x080fe40003f86270 */
[-C--:B------:R-:W-:Y:S02]  /*50f0*/  ISETP.GE.AND P1, PT, R86, R29.reuse, PT ;  /* 0x0000001d5600720c */ /* 0x080fe40003f26270 */
[----:B------:R-:W-:Y:S02]  /*5100*/  PRMT R85, R81, 0x7632, R85 ;  /* 0x0000763251557816 */ /* 0x000fe40000000055 */
[----:B------:R-:W-:Y:S02]  /*5110*/  ISETP.GE.AND P2, PT, R88, R29, PT ;  /* 0x0000001d5800720c */ /* 0x000fe40003f46270 */
[----:B------:R-:W-:-:S02]  /*5120*/  SEL R83, R9, RZ, !P6 ;  /* 0x000000ff09537207 */ /* 0x000fc40007000000 */
        /* <DEDUP_REMOVED lines=14> */
.L_x_16897:
[----:B------:R-:W-:Y:S05]  /*5210*/  BSYNC.RECONVERGENT B1 ;  /* 0x0000000000017941 */ /* 0x000fea0003800200 */
.L_x_16896:
[----:B-----5:R-:W-:Y:S02]  /*5220*/  HFMA2.BF16_V2 R77, R4, R77, -RZ ;  /* 0x0000004d044d7231 */ /* 0x020fe400003000ff */
[----:B------:R-:W-:Y:S01]  /*5230*/  FADD.FTZ R78, R7, R78 ;  /* 0x0000004e074e7221 */ /* 0x000fe20000010000 */
[----:B------:R-:W-:Y:S01]  /*5240*/  F2FP.BF16.F32.PACK_AB R83, R11, R10 ;  /* 0x0000000a0b53723e */ /* 0x000fe200000010ff */
[----:B------:R-:W-:Y:S02]  /*5250*/  HMUL2.BF16_V2 R10, R5, R82 ;  /* 0x00000052050a7232 */ /* 0x000fe40000200000 */
[----:B------:R-:W-:Y:S01]  /*5260*/  FADD.FTZ R79, R80, R79 ;  /* 0x0000004f504f7221 */ /* 0x000fe20000010000 */
[C---:B------:R-:W-:Y:S02]  /*5270*/  PRMT R7, R77.reuse, 0x7610, R7 ;  /* 0x000076104d077816 */ /* 0x040fe40000000007 */
[----:B------:R-:W-:Y:S01]  /*5280*/  PRMT R9, R77, 0x7632, R9 ;  /* 0x000076324d097816 */ /* 0x000fe20000000009 */
[----:B------:R-:W-:Y:S01]  /*5290*/  FADD.FTZ R78, R79, R78 ;  /* 0x0000004e4f4e7221 */ /* 0x000fe20000010000 */
[C---:B------:R-:W-:Y:S01]  /*52a0*/  PRMT R11, R10.reuse, 0x7632, R11 ;  /* 0x000076320a0b7816 */ /* 0x040fe2000000000b */
[----:B------:R-:W-:Y:S01]  /*52b0*/  IMAD.U32 R77, R7, 0x10000, RZ ;  /* 0x00010000074d7824 */ /* 0x000fe200078e00ff */
[----:B------:R-:W-:Y:S01]  /*52c0*/  SHF.L.U32 R10, R10, 0x10, RZ ;  /* 0x000000100a0a7819 */ /* 0x000fe200000006ff */
[----:B------:R-:W-:Y:S01]  /*52d0*/  IMAD.MOV.U32 R7, RZ, RZ, R83 ;  /* 0x000000ffff077224 */ /* 0x000fe200078e0053 */
[----:B------:R2:W5:Y:S01]  /*52e0*/  LDG.E.CONSTANT R79, desc[UR6][R14.64+0x408] ;  /* 0x000408060e4f7981 */ /* 0x000562000c1e9900 */
[----:B------:R-:W-:-:S02]  /*52f0*/  IMAD.U32 R80, R9, 0x10000, RZ ;  /* 0x0001000009507824 */ /* 0x000fc400078e00ff */
[----:B------:R-:W-:Y:S02]  /*5300*/  IMAD.U32 R11, R11, 0x10000, RZ ;  /* 0x000100000b0b7824 */ /* 0x000fe400078e00ff */
[C---:B------:R-:W-:Y:S02]  /*5310*/  HFMA2.BF16_V2 R9, R7.reuse, R76, -RZ ;  /* 0x0000004c07097231 */ /* 0x040fe400003000ff */
[----:B------:R-:W-:Y:S02]  /*5320*/  HMUL2.BF16_V2 R76, R8, R81 ;  /* 0x00000051084c7232 */ /* 0x000fe40000200000 */
[----:B------:R-:W-:Y:S01]  /*5330*/  FADD.FTZ R82, R77, R80 ;  /* 0x000000504d527221 */ /* 0x000fe20000010000 */
[--C-:B------:R-:W-:Y:S01]  /*5340*/  FADD.FTZ R81, R10, R11.reuse ;  /* 0x0000000b0a517221 */ /* 0x100fe20000010000 */
[----:B------:R-:W-:Y:S01]  /*5350*/  HFMA2.BF16_V2 R77, R7, R84, -RZ ;  /* 0x00000054074d7231 */ /* 0x000fe200003000ff */
[C---:B------:R-:W-:Y:S01]  /*5360*/  PRMT R10, R9.reuse, 0x7632, R10 ;  /* 0x00007632090a7816 */ /* 0x040fe2000000000a */
[----:B------:R-:W-:Y:S01]  /*5370*/  IMAD.U32 R9, R9, 0x10000, RZ ;  /* 0x0001000009097824 */ /* 0x000fe200078e00ff */
[----:B------:R-:W-:Y:S01]  /*5380*/  PRMT R11, R76, 0x7610, R11 ;  /* 0x000076104c0b7816 */ /* 0x000fe2000000000b */
[----:B------:R-:W-:Y:S01]  /*5390*/  FADD.FTZ R81, R82, R81 ;  /* 0x0000005152517221 */ /* 0x000fe20000010000 */
[----:B------:R-:W-:-:S02]  /*53a0*/  PRMT R76, R76, 0x7632, R76 ;  /* 0x000076324c4c7816 */ /* 0x000fc4000000004c */
[----:B------:R-:W-:Y:S02]  /*53b0*/  SHF.L.U32 R11, R11, 0x10, RZ ;  /* 0x000000100b0b7819 */ /* 0x000fe400000006ff */
[C---:B------:R-:W-:Y:S01]  /*53c0*/  PRMT R80, R77.reuse, 0x7632, R80 ;  /* 0x000076324d507816 */ /* 0x040fe20000000050 */
[----:B------:R-:W-:Y:S01]  /*53d0*/  IMAD.U32 R76, R76, 0x10000, RZ ;  /* 0x000100004c4c7824 */ /* 0x000fe200078e00ff */
[----:B------:R-:W-:Y:S01]  /*53e0*/  SHF.L.U32 R10, R10, 0x10, RZ ;  /* 0x000000100a0a7819 */ /* 0x000fe200000006ff */
[----:B------:R-:W-:Y:S02]  /*53f0*/  IMAD.U32 R77, R77, 0x10000, RZ ;  /* 0x000100004d4d7824 */ /* 0x000fe400078e00ff */
[----:B------:R-:W-:Y:S01]  /*5400*/  FADD.FTZ R76, R11, R76 ;  /* 0x0000004c0b4c7221 */ /* 0x000fe20000010000 */
[----:B------:R-:W-:Y:S02]  /*5410*/  IMAD.U32 R80, R80, 0x10000, RZ ;  /* 0x0001000050507824 */ /* 0x000fe400078e00ff */
[----:B------:R-:W-:Y:S01]  /*5420*/  FADD.FTZ R9, R9, R10 ;  /* 0x0000000a09097221 */ /* 0x000fe20000010000 */
[----:B------:R2:W5:Y:S01]  /*5430*/  LDG.E.CONSTANT R11, desc[UR6][R14.64+0x400] ;  /* 0x000400060e0b7981 */ /* 0x000562000c1e9900 */
[----:B------:R-:W-:Y:S01]  /*5440*/  FADD.FTZ R76, R81, R76 ;  /* 0x0000004c514c7221 */ /* 0x000fe20000010000 */
[----:B------:R-:W-:Y:S01]  /*5450*/  FADD.FTZ R77, R77, R80 ;  /* 0x000000504d4d7221 */ /* 0x000fe20000010000 */
[----:B------:R-:W-:Y:S01]  /*5460*/  BSSY.RECONVERGENT B1, `(.L_x_16898) ;  /* 0x0000024000017945 */ /* 0x000fe20003800200 */
[----:B------:R2:W5:Y:S01]  /*5470*/  LDG.E.CONSTANT R10, desc[UR6][R14.64+0x404] ;  /* 0x000404060e0a7981 */ /* 0x000562000c1e9900 */
[----:B------:R-:W-:Y:S01]  /*5480*/  FADD.FTZ R9, R78, R9 ;  /* 0x000000094e097221 */ /* 0x000fe20000010000 */
[----:B------:R-:W-:-:S02]  /*5490*/  FADD.FTZ R77, R76, R77 ;  /* 0x0000004d4c4d7221 */ /* 0x000fc40000010000 */
[----:B------:R2:W5:Y:S01]  /*54a0*/  LDG.E.CONSTANT R76, desc[UR6][R14.64+0x40c] ;  /* 0x00040c060e4c7981 */ /* 0x000562000c1e9900 */
[----:B------:R-:W-:Y:S05]  /*54b0*/  @P0 BRA `(.L_x_16899) ;  /* 0x0000000000780947 */ /* 0x000fea0003800000 */
        /* <DEDUP_REMOVED lines=11> */
[-C--:B------:R-:W-:Y:S02]  /*5570*/  ISETP.GE.AND P2, PT, R80, R29.reuse, PT ;  /* 0x0000001d5000720c */ /* 0x080fe40003f46270 */
[----:B------:R-:W-:Y:S02]  /*5580*/  SEL R81, R78, RZ, !P6 ;  /* 0x000000ff4e517207 */ /* 0x000fe40007000000 */
        /* <DEDUP_REMOVED lines=17> */
.L_x_16899:
[----:B------:R-:W-:Y:S05]  /*56a0*/  BSYNC.RECONVERGENT B1 ;  /* 0x0000000000017941 */ /* 0x000fea0003800200 */
.L_x_16898:
[----:B------:R3:W5:Y:S02]  /*56b0*/  LDG.E.CONSTANT R81, desc[UR6][R14.64+0x600] ;  /* 0x000600060e517981 */ /* 0x000764000c1e9900 */
[----:B-----5:R-:W-:Y:S02]  /*56c0*/  HMUL2.BF16_V2 R11, R4, R11 ;  /* 0x0000000b040b7232 */ /* 0x020fe40000200000 */
[----:B------:R-:W-:Y:S02]  /*56d0*/  HFMA2.BF16_V2 R78, R5, R10, -RZ ;  /* 0x0000000a054e7231 */ /* 0x000fe400003000ff */
[----:B------:R-:W-:Y:S01]  /*56e0*/  HMUL2.BF16_V2 R79, R8, R79 ;  /* 0x0000004f084f7232 */ /* 0x000fe20000200000 */
[----:B------:R3:W5:Y:S01]  /*56f0*/  LDG.E.CONSTANT R82, desc[UR6][R14.64+0x604] ;  /* 0x000604060e527981 */ /* 0x000762000c1e9900 */
[----:B------:R-:W-:Y:S01]  /*5700*/  FADD.FTZ R36, R9, R36 ;  /* 0x0000002409247221 */ /* 0x000fe20000010000 */
[----:B------:R-:W-:Y:S01]  /*5710*/  FADD.FTZ R16, R77, R16 ;  /* 0x000000104d107221 */ /* 0x000fe20000010000 */
[C---:B------:R-:W-:Y:S01]  /*5720*/  PRMT R9, R11.reuse, 0x7610, R9 ;  /* 0x000076100b097816 */ /* 0x040fe20000000009 */
        /* <DEDUP_REMOVED lines=15> */
[-C--:B------:R-:W-:Y:S01]  /*5820*/  ISETP.GE.AND P4, PT, R88, R29.reuse, PT ;  /* 0x0000001d5800720c */ /* 0x080fe20003f86270 */
[----:B------:R-:W-:Y:S01]  /*5830*/  VIADD R88, R38, 0x4 ;  /* 0x0000000426587836 */ /* 0x000fe20000000000 */
[----:B------:R-:W-:Y:S02]  /*5840*/  ISETP.GE.AND P1, PT, R80, R29, PT ;  /* 0x0000001d5000720c */ /* 0x000fe40003f26270 */
[----:B-----5:R-:W-:-:S02]  /*5850*/  PRMT R80, R82, 0x7632, R80 ;  /* 0x0000763252507816 */ /* 0x020fc40000000050 */
[----:B------:R-:W-:Y:S02]  /*5860*/  IADD3 R90, PT, PT, R38, 0x3, RZ ;  /* 0x00000003265a7810 */ /* 0x000fe40007ffe0ff */
[----:B------:R-:W-:Y:S02]  /*5870*/  SEL R82, R82, RZ, !P1 ;  /* 0x000000ff52527207 */ /* 0x000fe40004800000 */
[-C--:B------:R-:W-:Y:S02]  /*5880*/  ISETP.GE.AND P2, PT, R88, R29.reuse, PT ;  /* 0x0000001d5800720c */ /* 0x080fe40003f46270 */
[-C--:B------:R-:W-:Y:S02]  /*5890*/  ISETP.GE.AND P1, PT, R86, R29.reuse, PT ;  /* 0x0000001d5600720c */ /* 0x080fe40003f26270 */
[----:B------:R-:W-:Y:S02]  /*58a0*/  SEL R85, R80, RZ, !P6 ;  /* 0x000000ff50557207 */ /* 0x000fe40007000000 */
        /* <DEDUP_REMOVED lines=15> */
.L_x_16901:
[----:B------:R-:W-:Y:S05]  /*59a0*/  BSYNC.RECONVERGENT B1 ;  /* 0x0000000000017941 */ /* 0x000fea0003800200 */
.L_x_16900:
        /* <DEDUP_REMOVED lines=19> */
[----:B------:R-:W-:-:S02]  /*5ae0*/  HFMA2.BF16_V2 R9, R7, R76, -RZ ;  /* 0x0000004c07097231 */ /* 0x000fc400003000ff */
[----:B------:R-:W-:Y:S01]  /*5af0*/  FADD.FTZ R79, R80, R79 ;  /* 0x0000004f504f7221 */ /* 0x000fe20000010000 */
[----:B------:R-:W-:Y:S01]  /*5b00*/  FADD.FTZ R81, R10, R11 ;  /* 0x0000000b0a517221 */ /* 0x000fe20000010000 */
[----:B------:R-:W-:Y:S02]  /*5b10*/  HMUL2.BF16_V2 R11, R8, R83 ;  /* 0x00000053080b7232 */ /* 0x000fe40000200000 */
[----:B------:R-:W-:Y:S01]  /*5b20*/  FADD.FTZ R82, R77, R78 ;  /* 0x0000004e4d527221 */ /* 0x000fe20000010000 */
[----:B------:R-:W-:Y:S01]  /*5b30*/  HFMA2.BF16_V2 R77, R7, R84, -RZ ;  /* 0x00000054074d7231 */ /* 0x000fe200003000ff */
[----:B------:R-:W-:Y:S01]  /*5b40*/  PRMT R10, R9, 0x7632, R10 ;  /* 0x00007632090a7816 */ /* 0x000fe2000000000a */
[----:B------:R4:W5:Y:S01]  /*5b50*/  LDG.E.CONSTANT R80, desc[UR6][R14.64+0x80c] ;  /* 0x00080c060e507981 */ /* 0x000962000c1e9900 */
        /* <DEDUP_REMOVED lines=20> */
[----:B------:R-:W-:Y:S01]  /*5ca0*/  VIADD R82, R38, 0xffffffff ;  /* 0xffffffff26527836 */ /* 0x000fe20000000000 */
        /* <DEDUP_REMOVED lines=27> */
.L_x_16903:
[----:B------:R-:W-:Y:S05]  /*5e60*/  BSYNC.RECONVERGENT B1 ;  /* 0x0000000000017941 */ /* 0x000fea0003800200 */
.L_x_16902:
[----:B------:R0:W5:Y:S01]  /*5e70*/  LDG.E.CONSTANT R83, desc[UR6][R14.64+0xa00] ;  /* 0x000a00060e537981 */ /* 0x000162000c1e9900 */
[----:B------:R-:W-:Y:S01]  /*5e80*/  FADD.FTZ R10, R79, R10 ;  /* 0x0000000a4f0a7221 */ /* 0x000fe20000010000 */
[----:B-----5:R-:W-:Y:S02]  /*5e90*/  HFMA2.BF16_V2 R78, R5, R78, -RZ ;  /* 0x0000004e054e7231 */ /* 0x020fe400003000ff */
[----:B------:R-:W-:Y:S01]  /*5ea0*/  HMUL2.BF16_V2 R9, R4, R9 ;  /* 0x0000000904097232 */ /* 0x000fe20000200000 */
        /* <DEDUP_REMOVED lines=20> */
[----:B------:R-:W-:-:S02]  /*5ff0*/  IADD3 R86, PT, PT, R38, -0x2, RZ ;  /* 0xfffffffe26567810 */ /* 0x000fc40007ffe0ff */
[C---:B-----5:R-:W-:Y:S02]  /*6000*/  PRMT R14, R82.reuse, 0x7632, R14 ;  /* 0x00007632520e7816 */ /* 0x060fe4000000000e */
        /* <DEDUP_REMOVED lines=19> */
.L_x_16905:
[----:B------:R-:W-:Y:S05]  /*6140*/  BSYNC.RECONVERGENT B1 ;  /* 0x0000000000017941 */ /* 0x000fea0003800200 */
.L_x_16904:
[----:B01234-:R-:W-:Y:S01]  /*6150*/  IMAD.U32 R14, R11, 0x10000, RZ ;  /* 0x000100000b0e7824 */ /* 0x01ffe200078e00ff */
        /* <DEDUP_REMOVED lines=9> */
[----:B------:R-:W-:Y:S01]  /*61f0*/  PRMT R11, R83, 0x7610, R11 ;  /* 0x00007610530b7816 */ /* 0x000fe2000000000b */
[----:B------:R-:W-:Y:S01]  /*6200*/  FADD.FTZ R79, R79, R78 ;  /* 0x0000004e4f4f7221 */ /* 0x000fe20000010000 */
[----:B------:R-:W-:Y:S01]  /*6210*/  PRMT R14, R83, 0x7632, R14 ;  /* 0x00007632530e7816 */ /* 0x000fe2000000000e */
[----:B------:R-:W-:Y:S01]  /*6220*/  FADD.FTZ R76, R9, R76 ;  /* 0x0000004c094c7221 */ /* 0x000fe20000010000 */
[----:B------:R-:W-:Y:S01]  /*6230*/  PRMT R78, R15, 0x7632, R78 ;  /* 0x000076320f4e7816 */ /* 0x000fe2000000004e */
[----:B------:R-:W-:Y:S01]  /*6240*/  IMAD.U32 R11, R11, 0x10000, RZ ;  /* 0x000100000b0b7824 */ /* 0x000fe200078e00ff */
[----:B------:R-:W-:Y:S01]  /*6250*/  SHF.L.U32 R15, R15, 0x10, RZ ;  /* 0x000000100f0f7819 */ /* 0x000fe200000006ff */
[----:B------:R-:W-:Y:S02]  /*6260*/  IMAD.U32 R14, R14, 0x10000, RZ ;  /* 0x000100000e0e7824 */ /* 0x000fe400078e00ff */
[----:B------:R-:W-:-:S02]  /*6270*/  HFMA2.BF16_V2 R9, R7, R80, -RZ ;  /* 0x0000005007097231 */ /* 0x000fc400003000ff */
[----:B------:R-:W-:Y:S02]  /*6280*/  IMAD.U32 R78, R78, 0x10000, RZ ;  /* 0x000100004e4e7824 */ /* 0x000fe400078e00ff */
[----:B------:R-:W-:Y:S01]  /*6290*/  FADD.FTZ R76, R76, R79 ;  /* 0x0000004f4c4c7221 */ /* 0x000fe20000010000 */
[----:B------:R-:W-:Y:S01]  /*62a0*/  FADD.FTZ R81, R11, R14 ;  /* 0x0000000e0b517221 */ /* 0x000fe20000010000 */
[----:B------:R-:W-:Y:S02]  /*62b0*/  HMUL2.BF16_V2 R14, R8, R85 ;  /* 0x00000055080e7232 */ /* 0x000fe40000200000 */
[----:B------:R-:W-:Y:S01]  /*62c0*/  FADD.FTZ R82, R15, R78 ;  /* 0x0000004e0f527221 */ /* 0x000fe20000010000 */
[----:B------:R-:W-:Y:S01]  /*62d0*/  HFMA2.BF16_V2 R78, R7, R84, -RZ ;  /* 0x00000054074e7231 */ /* 0x000fe200003000ff */
[C---:B------:R-:W-:Y:S01]  /*62e0*/  PRMT R11, R9.reuse, 0x7632, R11 ;  /* 0x00007632090b7816 */ /* 0x040fe2000000000b */
[----:B------:R-:W-:Y:S01]  /*62f0*/  IMAD.U32 R9, R9, 0x10000, RZ ;  /* 0x0001000009097824 */ /* 0x000fe200078e00ff */
[C---:B------:R-:W-:Y:S01]  /*6300*/  PRMT R15, R14.reuse, 0x7632, R15 ;  /* 0x000076320e0f7816 */ /* 0x040fe2000000000f */
[----:B------:R-:W-:Y:S01]  /*6310*/  IMAD.U32 R83, R14, 0x10000, RZ ;  /* 0x000100000e537824 */ /* 0x000fe200078e00ff */
[C---:B------:R-:W-:Y:S01]  /*6320*/  PRMT R80, R78.reuse, 0x7632, R80 ;  /* 0x000076324e507816 */ /* 0x040fe20000000050 */
[----:B------:R-:W-:Y:S01]  /*6330*/  IMAD.U32 R14, R11, 0x10000, RZ ;  /* 0x000100000b0e7824 */ /* 0x000fe200078e00ff */
[----:B------:R-:W-:Y:S01]  /*6340*/  SHF.L.U32 R84, R15, 0x10, RZ ;  /* 0x000000100f547819 */ /* 0x000fe200000006ff */
[----:B------:R-:W-:Y:S01]  /*6350*/  FADD.FTZ R81, R81, R82 ;  /* 0x0000005251517221 */ /* 0x000fe20000010000 */
        /* <DEDUP_REMOVED lines=42> */
.L_x_16907:
[----:B------:R-:W-:Y:S05]  /*6600*/  BSYNC.RECONVERGENT B1 ;  /* 0x0000000000017941 */ /* 0x000fea0003800200 */
.L_x_16906:
        /* <DEDUP_REMOVED lines=17> */
[-C--:B------:R-:W-:Y:S02]  /*6720*/  ISETP.GE.AND P1, PT, R74, R29.reuse, PT ;  /* 0x0000001d4a00720c */ /* 0x080fe40003f26270 */
[----:B------:R-:W-:Y:S02]  /*6730*/  PRMT R74, R70, 0x7632, R74 ;  /* 0x00007632464a7816 */ /* 0x000fe4000000004a */
[----:B------:R-:W-:-:S02]  /*6740*/  ISETP.GE.AND P4, PT, R78, R29, PT ;  /* 0x0000001d4e00720c */ /* 0x000fc40003f86270 */
        /* <DEDUP_REMOVED lines=20> */
.L_x_16909:
[----:B------:R-:W-:Y:S05]  /*6890*/  BSYNC.RECONVERGENT B1 ;  /* 0x0000000000017941 */ /* 0x000fea0003800200 */
.L_x_16908:
        /* <DEDUP_REMOVED lines=12> */
[----:B------:R-:W-:Y:S01]  /*6960*/  PRMT R71, R70, 0x7632, R71 ;  /* 0x0000763246477816 */ /* 0x000fe20000000047 */
[----:B------:R-:W-:Y:S01]  /*6970*/  IMAD.U32 R10, R10, 0x10000, RZ ;  /* 0x000100000a0a7824 */ /* 0x000fe200078e00ff */
[----:B------:R-:W-:Y:S01]  /*6980*/  SHF.L.U32 R11, R11, 0x10, RZ ;  /* 0x000000100b0b7819 */ /* 0x000fe200000006ff */
[----:B------:R-:W-:Y:S01]  /*6990*/  FADD.FTZ R14, R9, R14 ;  /* 0x0000000e090e7221 */ /* 0x000fe20000010000 */
[----:B------:R-:W-:Y:S02]  /*69a0*/  IMAD.U32 R70, R70, 0x10000, RZ ;  /* 0x0001000046467824 */ /* 0x000fe400078e00ff */
[----:B------:R-:W-:Y:S02]  /*69b0*/  HFMA2.BF16_V2 R9, R7, R72, -RZ ;  /* 0x0000004807097231 */ /* 0x000fe400003000ff */
[----:B------:R-:W-:-:S02]  /*69c0*/  IMAD.U32 R73, R71, 0x10000, RZ ;  /* 0x0001000047497824 */ /* 0x000fc400078e00ff */
[----:B------:R-:W-:Y:S01]  /*69d0*/  FADD.FTZ R71, R10, R11 ;  /* 0x0000000b0a477221 */ /* 0x000fe20000010000 */
[----:B------:R-:W-:Y:S02]  /*69e0*/  HMUL2.BF16_V2 R11, R8, R69 ;  /* 0x00000045080b7232 */ /* 0x000fe40000200000 */
[----:B------:R-:W-:Y:S02]  /*69f0*/  HFMA2.BF16_V2 R69, R7, R68, -RZ ;  /* 0x0000004407457231 */ /* 0x000fe400003000ff */
[----:B------:R-:W-:Y:S01]  /*6a00*/  FADD.FTZ R72, R70, R73 ;  /* 0x0000004946487221 */ /* 0x000fe20000010000 */
[----:B------:R-:W-:Y:S02]  /*6a10*/  SHF.L.U32 R15, R15, 0x10, RZ ;  /* 0x000000100f0f7819 */ /* 0x000fe400000006ff */
[----:B------:R-:W-:Y:S01]  /*6a20*/  PRMT R68, R11, 0x7632, R68 ;  /* 0x000076320b447816 */ /* 0x000fe20000000044 */
[----:B------:R-:W-:Y:S01]  /*6a30*/  FADD.FTZ R71, R71, R72 ;  /* 0x0000004847477221 */ /* 0x000fe20000010000 */
[----:B------:R-:W-:Y:S01]  /*6a40*/  PRMT R10, R9, 0x7632, R10 ;  /* 0x00007632090a7816 */ /* 0x000fe2000000000a */
[----:B------:R-:W-:Y:S01]  /*6a50*/  FADD.FTZ R15, R15, R74 ;  /* 0x0000004a0f0f7221 */ /* 0x000fe20000010000 */
[----:B------:R-:W-:Y:S01]  /*6a60*/  PRMT R70, R69, 0x7632, R70 ;  /* 0x0000763245467816 */ /* 0x000fe20000000046 */
[----:B------:R-:W-:Y:S01]  /*6a70*/  IMAD.U32 R68, R68, 0x10000, RZ ;  /* 0x0001000044447824 */ /* 0x000fe200078e00ff */
[----:B------:R-:W-:Y:S01]  /*6a80*/  SHF.L.U32 R11, R11, 0x10, RZ ;  /* 0x000000100b0b7819 */ /* 0x000fe200000006ff */
[----:B------:R-:W-:Y:S01]  /*6a90*/  IMAD.U32 R9, R9, 0x10000, RZ ;  /* 0x0001000009097824 */ /* 0x000fe200078e00ff */
[----:B------:R-:W-:Y:S01]  /*6aa0*/  SHF.L.U32 R10, R10, 0x10, RZ ;  /* 0x000000100a0a7819 */ /* 0x000fe200000006ff */
[----:B------:R-:W-:-:S02]  /*6ab0*/  IMAD.U32 R69, R69, 0x10000, RZ ;  /* 0x0001000045457824 */ /* 0x000fc400078e00ff */
[----:B------:R-:W-:Y:S01]  /*6ac0*/  FADD.FTZ R14, R14, R15 ;  /* 0x0000000f0e0e7221 */ /* 0x000fe20000010000 */
[----:B------:R-:W-:Y:S02]  /*6ad0*/  IMAD.U32 R70, R70, 0x10000, RZ ;  /* 0x0001000046467824 */ /* 0x000fe400078e00ff */
        /* <DEDUP_REMOVED lines=9> */
[-C--:B------:R-:W-:Y:S02]  /*6b70*/  ISETP.GE.AND P1, PT, R10, R29.reuse, PT ;  /* 0x0000001d0a00720c */ /* 0x080fe40003f26270 */
[-C--:B------:R-:W-:Y:S01]  /*6b80*/  ISETP.GE.AND P5, PT, R70, R29.reuse, PT ;  /* 0x0000001d4600720c */ /* 0x080fe20003fa6270 */
[----:B------:R-:W-:Y:S01]  /*6b90*/  VIADD R70, R38, 0xfffffffe ;  /* 0xfffffffe26467836 */ /* 0x000fe20000000000 */
[----:B------:R-:W-:Y:S01]  /*6ba0*/  ISETP.GE.AND P4, PT, R72, R29, PT ;  /* 0x0000001d4800720c */ /* 0x000fe20003f86270 */
[----:B------:R-:W-:Y:S01]  /*6bb0*/  VIADD R72, R38, 0x4 ;  /* 0x0000000426487836 */ /* 0x000fe20000000000 */
[----:B------:R-:W-:-:S02]  /*6bc0*/  PRMT R10, R66, 0x7632, R10 ;  /* 0x00007632420a7816 */ /* 0x000fc4000000000a */
[----:B------:R-:W-:Y:S02]  /*6bd0*/  IADD3 R74, PT, PT, R38, 0x3, RZ ;  /* 0x00000003264a7810 */ /* 0x000fe40007ffe0ff */
[----:B------:R-:W-:Y:S02]  /*6be0*/  SEL R66, R66, RZ, !P1 ;  /* 0x000000ff42427207 */ /* 0x000fe40004800000 */
        /* <DEDUP_REMOVED lines=18> */
.L_x_16911:
[----:B------:R-:W-:Y:S05]  /*6d10*/  BSYNC.RECONVERGENT B1 ;  /* 0x0000000000017941 */ /* 0x000fea0003800200 */
.L_x_16910:
        /* <DEDUP_REMOVED lines=8> */
[----:B------:R-:W-:Y:S02]  /*6da0*/  PRMT R15, R11, 0x7632, R15 ;  /* 0x000076320b0f7816 */ /* 0x000fe4000000000f */
        /* <DEDUP_REMOVED lines=32> */
.L_x_16913:
[----:B------:R-:W-:Y:S05]  /*6fb0*/  BSYNC.RECONVERGENT B1 ;  /* 0x0000000000017941 */ /* 0x000fea0003800200 */
.L_x_16912:
        /* <DEDUP_REMOVED lines=9> */
[C---:B------:R-:W-:Y:S01]  /*7050*/  PRMT R10, R63.reuse, 0x7610, R10 ;  /* 0x000076103f0a7816 */ /* 0x040fe2000000000a */
        /* <DEDUP_REMOVED lines=12> */
[----:B------:R-:W-:Y:S01]  /*7120*/  FADD.FTZ R63, R15, R66 ;  /* 0x000000420f3f7221 */ /* 0x000fe20000010000 */
[----:B------:R-:W-:Y:S01]  /*7130*/  HFMA2.BF16_V2 R60, R7, R60, -RZ ;  /* 0x0000003c073c7231 */ /* 0x000fe200003000ff */
        /* <DEDUP_REMOVED lines=30> */
[----:B------:R-:W-:-:S02]  /*7320*/  PRMT R9, R58, 0x7632, R9 ;  /* 0x000076323a097816 */ /* 0x000fc40000000009 */
        /* <DEDUP_REMOVED lines=20> */
.L_x_16915:
[----:B------:R-:W-:Y:S05]  /*7470*/  BSYNC.RECONVERGENT B1 ;  /* 0x0000000000017941 */ /* 0x000fea0003800200 */
.L_x_16914:
[----:B------:R-:W-:Y:S02]  /*7480*/  HMUL2.BF16_V2 R9, R4, R59 ;  /* 0x0000003b04097232 */ /* 0x000fe40000200000 */
[----:B------:R-:W-:Y:S02]  /*7490*/  HFMA2.BF16_V2 R58, R5, R58, -RZ ;  /* 0x0000003a053a7231 */ /* 0x000fe400003000ff */
[----:B------:R-:W-:Y:S01]  /*74a0*/  FADD.FTZ R23, R10, R23 ;  /* 0x000000170a177221 */ /* 0x000fe20000010000 */
[----:B------:R-:W-:Y:S01]  /*74b0*/  FADD.FTZ R24, R11, R24 ;  /* 0x000000180b187221 */ /* 0x000fe20000010000 */
[----:B------:R-:W-:Y:S01]  /*74c0*/  HMUL2.BF16_V2 R15, R8, R57 ;  /* 0x00000039080f7232 */ /* 0x000fe20000200000 */
[C---:B------:R-:W-:Y:S01]  /*74d0*/  PRMT R10, R9.reuse, 0x7632, R10 ;  /* 0x00007632090a7816 */ /* 0x040fe2000000000a */
[----:B------:R-:W-:Y:S01]  /*74e0*/  IMAD.U32 R9, R9, 0x10000, RZ ;  /* 0x0001000009097824 */ /* 0x000fe200078e00ff */
[C---:B------:R-:W-:Y:S01]  /*74f0*/  PRMT R11, R58.reuse, 0x7610, R11 ;  /* 0x000076103a0b7816 */ /* 0x040fe2000000000b */
[----:B------:R-:W-:Y:S01]  /*7500*/  HFMA2.BF16_V2 R56, R7, R56, -RZ ;  /* 0x0000003807387231 */ /* 0x000fe200003000ff */
[----:B------:R-:W-:Y:S01]  /*7510*/  PRMT R14, R58, 0x7632, R14 ;  /* 0x000076323a0e7816 */ /* 0x000fe2000000000e */
[----:B------:R-:W-:Y:S01]  /*7520*/  IMAD.U32 R10, R10, 0x10000, RZ ;  /* 0x000100000a0a7824 */ /* 0x000fe200078e00ff */
[C---:B------:R-:W-:Y:S01]  /*7530*/  PRMT R57, R15.reuse, 0x7632, R57 ;  /* 0x000076320f397816 */ /* 0x040fe20000000039 */
[----:B------:R-:W-:Y:S01]  /*7540*/  IMAD.U32 R15, R15, 0x10000, RZ ;  /* 0x000100000f0f7824 */ /* 0x000fe200078e00ff */
[----:B------:R-:W-:Y:S01]  /*7550*/  SHF.L.U32 R58, R11, 0x10, RZ ;  /* 0x000000100b3a7819 */ /* 0x000fe200000006ff */
[----:B------:R-:W-:-:S02]  /*7560*/  IMAD.U32 R59, R14, 0x10000, RZ ;  /* 0x000100000e3b7824 */ /* 0x000fc400078e00ff */
[--C-:B------:R-:W-:Y:S01]  /*7570*/  FADD.FTZ R11, R9, R10.reuse ;  /* 0x0000000a090b7221 */ /* 0x100fe20000010000 */
[----:B------:R-:W-:Y:S01]  /*7580*/  SHF.L.U32 R14, R57, 0x10, RZ ;  /* 0x00000010390e7819 */ /* 0x000fe200000006ff */
[----:B------:R-:W-:Y:S01]  /*7590*/  BSSY.RECONVERGENT B1, `(.L_x_16916) ;  /* 0x0000027000017945 */ /* 0x000fe20003800200 */
[----:B------:R-:W-:Y:S01]  /*75a0*/  PRMT R9, R56, 0x7610, R9 ;  /* 0x0000761038097816 */ /* 0x000fe20000000009 */
[----:B------:R-:W-:Y:S01]  /*75b0*/  FADD.FTZ R58, R58, R59 ;  /* 0x0000003b3a3a7221 */ /* 0x000fe20000010000 */
[----:B------:R-:W-:Y:S01]  /*75c0*/  PRMT R10, R56, 0x7632, R10 ;  /* 0x00007632380a7816 */ /* 0x000fe2000000000a */
[----:B------:R-:W-:Y:S02]  /*75d0*/  FADD.FTZ R14, R15, R14 ;  /* 0x0000000e0f0e7221 */ /* 0x000fe40000010000 */
[----:B------:R-:W-:Y:S01]  /*75e0*/  FADD.FTZ R11, R11, R58 ;  /* 0x0000003a0b0b7221 */ /* 0x000fe20000010000 */
[----:B------:R-:W-:Y:S02]  /*75f0*/  IMAD.U32 R9, R9, 0x10000, RZ ;  /* 0x0001000009097824 */ /* 0x000fe400078e00ff */
        /* <DEDUP_REMOVED lines=32> */
.L_x_16917:
[----:B------:R-:W-:Y:S05]  /*7800*/  BSYNC.RECONVERGENT B1 ;  /* 0x0000000000017941 */ /* 0x000fea0003800200 */
.L_x_16916:
        /* <DEDUP_REMOVED lines=56> */
.L_x_16919:
[----:B------:R-:W-:Y:S05]  /*7b90*/  BSYNC.RECONVERGENT B1 ;  /* 0x0000000000017941 */ /* 0x000fea0003800200 */
.L_x_16918:
[----:B------:R-:W-:Y:S02]  /*7ba0*/  HMUL2.BF16_V2 R51, R4, R51 ;  /* 0x0000003304337232 */ /* 0x000fe40000200000 */
[----:B------:R-:W-:Y:S02]  /*7bb0*/  HFMA2.BF16_V2 R50, R5, R50, -RZ ;  /* 0x0000003205327231 */ /* 0x000fe400003000ff */
[----:B------:R-:W-:Y:S01]  /*7bc0*/  HMUL2.BF16_V2 R52, R8, R49 ;  /* 0x0000003108347232 */ /* 0x000fe20000200000 */
[----:B------:R-:W-:Y:S01]  /*7bd0*/  BSSY.RECONVERGENT B1, `(.L_x_16920) ;  /* 0x0000026000017945 */ /* 0x000fe20003800200 */
[--C-:B------:R-:W-:Y:S01]  /*7be0*/  FADD.FTZ R10, R10, R11.reuse ;  /* 0x0000000b0a0a7221 */ /* 0x100fe20000010000 */
[----:B------:R-:W-:Y:S01]  /*7bf0*/  PRMT R11, R51, 0x7610, R11 ;  /* 0x00007610330b7816 */ /* 0x000fe2000000000b */
        /* <DEDUP_REMOVED lines=35> */
.L_x_16921:
[----:B------:R-:W-:Y:S05]  /*7e30*/  BSYNC.RECONVERGENT B1 ;  /* 0x0000000000017941 */ /* 0x000fea0003800200 */
.L_x_16920:
[----:B------:R-:W-:Y:S01]  /*7e40*/  HFMA2.BF16_V2 R47, R4, R47, -RZ ;  /* 0x0000002f042f7231 */ /* 0x000fe200003000ff */
[----:B------:R-:W-:Y:S01]  /*7e50*/  SHF.L.U32 R54, R49, 0x10, RZ ;  /* 0x0000001031367819 */ /* 0x000fe200000006ff */
[----:B------:R-:W-:Y:S02]  /*7e60*/  HMUL2.BF16_V2 R49, R5, R46 ;  /* 0x0000002e05317232 */ /* 0x000fe40000200000 */
[----:B------:R-:W-:Y:S01]  /*7e70*/  IMAD.U32 R11, R11, 0x10000, RZ ;  /* 0x000100000b0b7824 */ /* 0x000fe200078e00ff */
[----:B------:R-:W-:Y:S01]  /*7e80*/  SHF.L.U32 R52, R52, 0x10, RZ ;  /* 0x0000001034347819 */ /* 0x000fe200000006ff */
[----:B------:R-:W-:Y:S01]  /*7e90*/  IMAD.U32 R50, R50, 0x10000, RZ ;  /* 0x0001000032327824 */ /* 0x000fe200078e00ff */
[----:B------:R-:W-:Y:S01]  /*7ea0*/  PRMT R46, R47, 0x7610, R46 ;  /* 0x000076102f2e7816 */ /* 0x000fe2000000002e */
[----:B------:R-:W-:Y:S01]  /*7eb0*/  IMAD.U32 R51, R51, 0x10000, RZ ;  /* 0x0001000033337824 */ /* 0x000fe200078e00ff */
[----:B------:R-:W-:Y:S01]  /*7ec0*/  PRMT R47, R47, 0x7632, R47 ;  /* 0x000076322f2f7816 */ /* 0x000fe2000000002f */
[----:B------:R-:W-:-:S02]  /*7ed0*/  IMAD.U32 R53, R53, 0x10000, RZ ;  /* 0x0001000035357824 */ /* 0x000fc400078e00ff */
[----:B------:R-:W-:Y:S01]  /*7ee0*/  FADD.FTZ R11, R11, R54 ;  /* 0x000000360b0b7221 */ /* 0x000fe20000010000 */
[----:B------:R-:W-:Y:S01]  /*7ef0*/  FADD.FTZ R50, R50, R51 ;  /* 0x0000003332327221 */ /* 0x000fe20000010000 */
[----:B------:R-:W-:Y:S01]  /*7f00*/  SHF.L.U32 R47, R47, 0x10, RZ ;  /* 0x000000102f2f7819 */ /* 0x000fe200000006ff */
[----:B------:R-:W-:Y:S02]  /*7f10*/  IMAD.U32 R46, R46, 0x10000, RZ ;  /* 0x000100002e2e7824 */ /* 0x000fe400078e00ff */
[----:B------:R-:W-:Y:S02]  /*7f20*/  HMUL2.BF16_V2 R45, R8, R45 ;  /* 0x0000002d082d7232 */ /* 0x000fe40000200000 */
[----:B------:R-:W-:Y:S01]  /*7f30*/  FADD.FTZ R53, R52, R53 ;  /* 0x0000003534357221 */ /* 0x000fe20000010000 */
[C---:B------:R-:W-:Y:S01]  /*7f40*/  PRMT R51, R49.reuse, 0x7632, R51 ;  /* 0x0000763231337816 */ /* 0x040fe20000000033 */
[----:B------:R-:W-:Y:S02]  /*7f50*/  IMAD.U32 R52, R49, 0x10000, RZ ;  /* 0x0001000031347824 */ /* 0x000fe400078e00ff */
[----:B------:R-:W-:Y:S01]  /*7f60*/  FADD.FTZ R50, R11, R50 ;  /* 0x000000320b327221 */ /* 0x000fe20000010000 */
[----:B------:R-:W-:Y:S01]  /*7f70*/  FADD.FTZ R49, R46, R47 ;  /* 0x0000002f2e317221 */ /* 0x000fe20000010000 */
[C---:B------:R-:W-:Y:S01]  /*7f80*/  HFMA2.BF16_V2 R11, R7.reuse, R48, -RZ ;  /* 0x00000030070b7231 */ /* 0x040fe200003000ff */
[----:B------:R-:W-:Y:S01]  /*7f90*/  PRMT R46, R45, 0x7632, R46 ;  /* 0x000076322d2e7816 */ /* 0x000fe2000000002e */
[----:B------:R-:W-:-:S02]  /*7fa0*/  HFMA2.BF16_V2 R47, R7, R44, -RZ ;  /* 0x0000002c072f7231 */ /* 0x000fc400003000ff */
[----:B------:R-:W-:Y:S01]  /*7fb0*/  IMAD.U32 R51, R51, 0x10000, RZ ;  /* 0x0001000033337824 */ /* 0x000fe200078e00ff */
[----:B------:R-:W-:Y:S01]  /*7fc0*/  SHF.L.U32 R45, R45, 0x10, RZ ;  /* 0x000000102d2d7819 */ /* 0x000fe200000006ff */
[----:B------:R-:W-:Y:S01]  /*7fd0*/  FADD.FTZ R50, R50, R53 ;  /* 0x0000003532327221 */ /* 0x000fe20000010000 */
[----:B------:R-:W-:Y:S01]  /*7fe0*/  PRMT R44, R11, 0x7632, R44 ;  /* 0x000076320b2c7816 */ /* 0x000fe2000000002c */
[----:B------:R-:W-:Y:S01]  /*7ff0*/  FADD.FTZ R52, R52, R51 ;  /* 0x0000003334347221 */ /* 0x000fe20000010000 */
[----:B------:R-:W-:Y:S01]  /*8000*/  PRMT R48, R47, 0x7632, R48 ;  /* 0x000076322f307816 */ /* 0x000fe20000000030 */
[----:B------:R-:W-:Y:S01]  /*8010*/  IMAD.U32 R46, R46, 0x10000, RZ ;  /* 0x000100002e2e7824 */ /* 0x000fe200078e00ff */
[----:B------:R-:W-:Y:S01]  /*8020*/  SHF.L.U32 R44, R44, 0x10, RZ ;  /* 0x000000102c2c7819 */ /* 0x000fe200000006ff */
[----:B------:R-:W-:Y:S02]  /*8030*/  IMAD.U32 R11, R11, 0x10000, RZ ;  /* 0x000100000b0b7824 */ /* 0x000fe400078e00ff */
[----:B------:R-:W-:Y:S01]  /*8040*/  FADD.FTZ R49, R49, R52 ;  /* 0x0000003431317221 */ /* 0x000fe20000010000 */
        /* <DEDUP_REMOVED lines=46> */
.L_x_16923:
[----:B------:R-:W-:Y:S05]  /*8330*/  BSYNC.RECONVERGENT B1 ;  /* 0x0000000000017941 */ /* 0x000fea0003800200 */
.L_x_16922:
        /* <DEDUP_REMOVED lines=11> */
[----:B------:R-:W-:Y:S01]  /*83f0*/  PRMT R9, R8, 0x7632, R9 ;  /* 0x0000763208097816 */ /* 0x000fe20000000009 */
[----:B------:R-:W-:Y:S01]  /*8400*/  IMAD.U32 R14, R5, 0x10000, RZ ;  /* 0x00010000050e7824 */ /* 0x000fe200078e00ff */
[----:B------:R-:W-:Y:S01]  /*8410*/  SHF.L.U32 R11, R4, 0x10, RZ ;  /* 0x00000010040b7819 */ /* 0x000fe200000006ff */
[----:B------:R-:W-:Y:S01]  /*8420*/  FADD.FTZ R6, R6, R7 ;  /* 0x0000000706067221 */ /* 0x000fe20000010000 */
[----:B------:R-:W-:Y:S01]  /*8430*/  VIADD R7, R37, 0x3 ;  /* 0x0000000325077836 */ /* 0x000fe20000000000 */
[----:B------:R-:W-:Y:S01]  /*8440*/  PRMT R4, R10, 0x7632, R4 ;  /* 0x000076320a047816 */ /* 0x000fe20000000004 */
[----:B------:R-:W-:Y:S02]  /*8450*/  IMAD.U32 R8, R8, 0x10000, RZ ;  /* 0x0001000008087824 */ /* 0x000fe400078e00ff */
[----:B------:R-:W-:Y:S01]  /*8460*/  FADD.FTZ R11, R11, R14 ;  /* 0x0000000e0b0b7221 */ /* 0x000fe20000010000 */
[----:B------:R-:W-:Y:S01]  /*8470*/  IMAD.U32 R9, R9, 0x10000, RZ ;  /* 0x0001000009097824 */ /* 0x000fe200078e00ff */
[----:B------:R-:W-:Y:S01]  /*8480*/  ISETP.GE.AND P0, PT, R7, R32, PT ;  /* 0x000000200700720c */ /* 0x000fe20003f06270 */
[----:B------:R-:W-:Y:S01]  /*8490*/  IMAD.U32 R5, R4, 0x10000, RZ ;  /* 0x0001000004057824 */ /* 0x000fe200078e00ff */
[----:B------:R-:W-:Y:S01]  /*84a0*/  SHF.L.U32 R10, R10, 0x10, RZ ;  /* 0x000000100a0a7819 */ /* 0x000fe200000006ff */
[----:B------:R-:W-:Y:S01]  /*84b0*/  FADD.FTZ R9, R8, R9 ;  /* 0x0000000908097221 */ /* 0x000fe20000010000 */
[----:B------:R-:W-:Y:S01]  /*84c0*/  FADD.FTZ R6, R11, R6 ;  /* 0x000000060b067221 */ /* 0x000fe20000010000 */
[----:B------:R-:W-:Y:S01]  /*84d0*/  IADD3 R87, PT, PT, R87, 0x4, RZ ;  /* 0x0000000457577810 */ /* 0x000fe20007ffe0ff */
[----:B------:R-:W-:-:S02]  /*84e0*/  VIADD R37, R37, 0x4 ;  /* 0x0000000425257836 */ /* 0x000fc40000000000 */
[----:B------:R-:W-:Y:S01]  /*84f0*/  FADD.FTZ R5, R10, R5 ;  /* 0x000000050a057221 */ /* 0x000fe20000010000 */
[----:B------:R-:W-:Y:S01]  /*8500*/  FADD.FTZ R6, R6, R9 ;  /* 0x0000000906067221 */ /* 0x000fe20000010000 */
[----:B------:R-:W-:-:S03]  /*8510*/  IADD3 R35, PT, PT, R35, 0x200, RZ ;  /* 0x0000020023237810 */ /* 0x000fc60007ffe0ff */
[----:B------:R-:W-:-:S04]  /*8520*/  FADD.FTZ R6, R6, R5 ;  /* 0x0000000506067221 */ /* 0x000fc80000010000 */
[----:B------:R-:W-:Y:S01]  /*8530*/  FADD.FTZ R31, R6, R31 ;  /* 0x0000001f061f7221 */ /* 0x000fe20000010000 */
[----:B------:R-:W-:Y:S06]  /*8540*/  @!P0 BRA `(.L_x_16924) ;  /* 0xffffffc400008947 */ /* 0x000fec000383ffff */
.L_x_16893:
[----:B---34-:R-:W-:Y:S05]  /*8550*/  BSYNC.RECONVERGENT B0 ;  /* 0x0000000000007941 */ /* 0x018fea0003800200 */
.L_x_16892:
[----:B------:R-:W1:Y:S01]  /*8560*/  SHFL.BFLY PT, R29, R26, 0x2, 0x1f ;  /* 0x0c401f001a1d7f89 */ /* 0x000e6200000e0000 */
[----:B------:R-:W3:Y:S01]  /*8570*/  S2UR UR5, SR_CgaCtaId ;  /* 0x00000000000579c3 */ /* 0x000ee20000008800 */
[----:B------:R-:W-:Y:S01]  /*8580*/  SHF.R.U32.HI R34, RZ, 0x2, R2 ;  /* 0x00000002ff227819 */ /* 0x000fe20000011602 */
[----:B------:R-:W-:Y:S01]  /*8590*/  UMOV UR4, 0x400 ;  /* 0x0000040000047882 */ /* 0x000fe20000000000 */
[----:B------:R-:W4:Y:S01]  /*85a0*/  SHFL.BFLY PT, R5, R36, 0x2, 0x1f ;  /* 0x0c401f0024057f89 */ /* 0x000f2200000e0000 */
[C---:B------:R-:W-:Y:S01]  /*85b0*/  LOP3.LUT R35, R0.reuse, 0x3c0, RZ, 0xc0, !PT ;  /* 0x000003c000237812 */ /* 0x040fe200078ec0ff */
[----:B------:R-:W-:Y:S01]  /*85c0*/  UIADD3 UR4, UPT, UPT, UR4, 0x110, URZ ;  /* 0x0000011004047890 */ /* 0x000fe2000fffe0ff */
[----:B------:R-:W-:Y:S01]  /*85d0*/  IMAD R34, R3, 0x78, R34 ;  /* 0x0000007803227824 */ /* 0x000fe200078e0222 */
[----:B--2---:R-:W2:Y:S01]  /*85e0*/  SHFL.BFLY PT, R7, R16, 0x2, 0x1f ;  /* 0x0c401f0010077f89 */ /* 0x004ea200000e0000 */
[----:B------:R-:W-:Y:S01]  /*85f0*/  BSSY.RECONVERGENT B0, `(.L_x_16925) ;  /* 0x0000055000007945 */ /* 0x000fe20003800200 */
[----:B------:R-:W-:-:S02]  /*8600*/  LOP3.LUT P0, RZ, R0, 0x3c3, RZ, 0xc0, !PT ;  /* 0x000003c300ff7812 */ /* 0x000fc4000780c0ff */
[----:B------:R-:W5:Y:S01]  /*8610*/  SHFL.BFLY PT, R4, R17, 0x2, 0x1f ;  /* 0x0c401f0011047f89 */ /* 0x000f6200000e0000 */
[C---:B------:R-:W-:Y:S02]  /*8620*/  LOP3.LUT P1, RZ, R0.reuse, 0x3e3, RZ, 0xc0, !PT ;  /* 0x000003e300ff7812 */ /* 0x040fe4000782c0ff */
[C---:B------:R-:W-:Y:S01]  /*8630*/  ISETP.GT.U32.AND P3, PT, R0.reuse, 0x1f, PT ;  /* 0x0000001f0000780c */ /* 0x040fe20003f64070 */
[----:B0-----:R-:W0:Y:S04]  /*8640*/  SHFL.BFLY PT, R9, R18, 0x2, 0x1f ;  /* 0x0c401f0012097f89 */ /* 0x001e2800000e0000 */
[----:B------:R-:W0:Y:S04]  /*8650*/  SHFL.BFLY PT, R6, R19, 0x2, 0x1f ;  /* 0x0c401f0013067f89 */ /* 0x000e2800000e0000 */
[----:B------:R-:W0:Y:S01]  /*8660*/  SHFL.BFLY PT, R11, R20, 0x2, 0x1f ;  /* 0x0c401f00140b7f89 */ /* 0x000e2200000e0000 */
[----:B-1----:R-:W-:Y:S01]  /*8670*/  FADD.FTZ R29, R29, R26 ;  /* 0x0000001a1d1d7221 */ /* 0x002fe20000010000 */
[----:B------:R-:W-:Y:S01]  /*8680*/  LOP3.LUT R26, R0, 0x3, RZ, 0xc0, !PT ;  /* 0x00000003001a7812 */ /* 0x000fe200078ec0ff */
[----:B---3--:R-:W-:Y:S01]  /*8690*/  ULEA UR4, UR5, UR4, 0x18 ;  /* 0x0000000405047291 */ /* 0x008fe2000f8ec0ff */
[----:B------:R-:W1:Y:S01]  /*86a0*/  SHFL.BFLY PT, R8, R21, 0x2, 0x1f ;  /* 0x0c401f0015087f89 */ /* 0x000e6200000e0000 */
[----:B----4-:R-:W-:Y:S01]  /*86b0*/  FADD.FTZ R5, R5, R36 ;  /* 0x0000002405057221 */ /* 0x010fe20000010000 */
[----:B------:R-:W-:-:S02]  /*86c0*/  ISETP.NE.AND P2, PT, R26, RZ, PT ;  /* 0x000000ff1a00720c */ /* 0x000fc40003f45270 */
[----:B------:R-:W3:Y:S01]  /*86d0*/  SHFL.BFLY PT, R13, R22, 0x2, 0x1f ;  /* 0x0c401f00160d7f89 */ /* 0x000ee200000e0000 */
[----:B--2---:R-:W-:Y:S01]  /*86e0*/  FADD.FTZ R7, R7, R16 ;  /* 0x0000001007077221 */ /* 0x004fe20000010000 */
[----:B------:R-:W-:Y:S02]  /*86f0*/  ISETP.NE.OR P5, PT, R35, 0x40, P2 ;  /* 0x000000402300780c */ /* 0x000fe400017a5670 */
[----:B------:R-:W2:Y:S01]  /*8700*/  SHFL.BFLY PT, R10, R23, 0x2, 0x1f ;  /* 0x0c401f00170a7f89 */ /* 0x000ea200000e0000 */
[----:B-----5:R-:W-:Y:S01]  /*8710*/  FADD.FTZ R17, R4, R17 ;  /* 0x0000001104117221 */ /* 0x020fe20000010000 */
[----:B------:R-:W-:Y:S02]  /*8720*/  LOP3.LUT R36, R0, 0x3e0, RZ, 0xc0, !PT ;  /* 0x000003e000247812 */ /* 0x000fe400078ec0ff */
[----:B------:R-:W4:Y:S01]  /*8730*/  SHFL.BFLY PT, R15, R24, 0x2, 0x1f ;  /* 0x0c401f00180f7f89 */ /* 0x000f2200000e0000 */
[----:B0-----:R-:W-:Y:S01]  /*8740*/  FADD.FTZ R9, R9, R18 ;  /* 0x0000001209097221 */ /* 0x001fe20000010000 */
[----:B------:R-:W-:-:S02]  /*8750*/  LEA R34, R34, UR4, 0x2 ;  /* 0x0000000422227c11 */ /* 0x000fc4000f8e10ff */
[----:B------:R-:W0:Y:S01]  /*8760*/  SHFL.BFLY PT, R12, R25, 0x2, 0x1f ;  /* 0x0c401f00190c7f89 */ /* 0x000e2200000e0000 */
[----:B------:R-:W-:Y:S01]  /*8770*/  FADD.FTZ R19, R6, R19 ;  /* 0x0000001306137221 */ /* 0x000fe20000010000 */
[----:B------:R-:W-:Y:S02]  /*8780*/  ISETP.NE.OR P4, PT, R36, 0x20, P2 ;  /* 0x000000202400780c */ /* 0x000fe40001785670 */
[----:B------:R-:W5:Y:S01]  /*8790*/  SHFL.BFLY PT, R14, R27, 0x2, 0x1f ;  /* 0x0c401f001b0e7f89 */ /* 0x000f6200000e0000 */
[----:B------:R-:W-:-:S03]  /*87a0*/  FADD.FTZ R11, R11, R20 ;  /* 0x000000140b0b7221 */ /* 0x000fc60000010000 */
[----:B------:R-:W5:Y:S01]  /*87b0*/  SHFL.BFLY PT, R33, R30, 0x2, 0x1f ;  /* 0x0c401f001e217f89 */ /* 0x000f6200000e0000 */
[----:B-1----:R-:W-:-:S03]  /*87c0*/  FADD.FTZ R21, R8, R21 ;  /* 0x0000001508157221 */ /* 0x002fc60000010000 */
[----:B------:R-:W1:Y:S01]  /*87d0*/  SHFL.BFLY PT, R32, R31, 0x2, 0x1f ;  /* 0x0c401f001f207f89 */ /* 0x000e6200000e0000 */
[----:B---3--:R-:W-:Y:S01]  /*87e0*/  FADD.FTZ R13, R13, R22 ;  /* 0x000000160d0d7221 */ /* 0x008fe20000010000 */
[----:B--2---:R-:W-:Y:S02]  /*87f0*/  FADD.FTZ R23, R10, R23 ;  /* 0x000000170a177221 */ /* 0x004fe40000010000 */
[----:B------:R-:W2:Y:S01]  /*8800*/  SHFL.BFLY PT, R4, R5, 0x1, 0x1f ;  /* 0x0c201f0005047f89 */ /* 0x000ea200000e0000 */
[----:B----4-:R-:W-:-:S03]  /*8810*/  FADD.FTZ R15, R15, R24 ;  /* 0x000000180f0f7221 */ /* 0x010fc60000010000 */
[----:B------:R-:W3:Y:S01]  /*8820*/  SHFL.BFLY PT, R6, R7, 0x1, 0x1f ;  /* 0x0c201f0007067f89 */ /* 0x000ee200000e0000 */
[----:B0-----:R-:W-:-:S03]  /*8830*/  FADD.FTZ R25, R12, R25 ;  /* 0x000000190c197221 */ /* 0x001fc60000010000 */
[----:B------:R-:W0:Y:S01]  /*8840*/  SHFL.BFLY PT, R8, R17, 0x1, 0x1f ;  /* 0x0c201f0011087f89 */ /* 0x000e2200000e0000 */
[----:B-----5:R-:W-:-:S03]  /*8850*/  FADD.FTZ R27, R14, R27 ;  /* 0x0000001b0e1b7221 */ /* 0x020fc60000010000 */
[----:B------:R-:W4:Y:S01]  /*8860*/  SHFL.BFLY PT, R10, R9, 0x1, 0x1f ;  /* 0x0c201f00090a7f89 */ /* 0x000f2200000e0000 */
[----:B------:R-:W-:-:S03]  /*8870*/  FADD.FTZ R33, R33, R30 ;  /* 0x0000001e21217221 */ /* 0x000fc60000010000 */
        /* <DEDUP_REMOVED lines=16> */
[----:B------:R-:W-:-:S03]  /*8980*/  FADD.FTZ R16, R21, R16 ;  /* 0x0000001015107221 */ /* 0x000fc60000010000 */
[----:B------:R-:W1:Y:S01]  /*8990*/  SHFL.BFLY PT, R30, R33, 0x1, 0x1f ;  /* 0x0c201f00211e7f89 */ /* 0x000e6200000e0000 */
[----:B--2---:R-:W-:-:S03]  /*89a0*/  FADD.FTZ R13, R13, R18 ;  /* 0x000000120d0d7221 */ /* 0x004fc60000010000 */
[----:B------:R-:W2:Y:S01]  /*89b0*/  SHFL.BFLY PT, R31, R32, 0x1, 0x1f ;  /* 0x0c201f00201f7f89 */ /* 0x000ea200000e0000 */
[----:B---3--:R-:W-:Y:S01]  /*89c0*/  FADD.FTZ R20, R23, R20 ;  /* 0x0000001417147221 */ /* 0x008fe20000010000 */
[----:B------:R-:W-:Y:S01]  /*89d0*/  BAR.SYNC.DEFER_BLOCKING 0x0 ;  /* 0x0000000000007b1d */ /* 0x000fe20000010000 */
[----:B0-----:R-:W-:Y:S01]  /*89e0*/  FADD.FTZ R15, R15, R22 ;  /* 0x000000160f0f7221 */ /* 0x001fe20000010000 */
[----:B----4-:R-:W-:Y:S01]  /*89f0*/  FADD.FTZ R24, R25, R24 ;  /* 0x0000001819187221 */ /* 0x010fe20000010000 */
[----:B-----5:R-:W-:Y:S01]  /*8a00*/  FADD.FTZ R29, R29, R2 ;  /* 0x000000021d1d7221 */ /* 0x020fe20000010000 */
[----:B-1----:R-:W-:Y:S01]  /*8a10*/  FADD.FTZ R26, R27, R26 ;  /* 0x0000001a1b1a7221 */ /* 0x002fe20000010000 */
[----:B------:R-:W-:Y:S01]  /*8a20*/  FADD.FTZ R33, R33, R30 ;  /* 0x0000001e21217221 */ /* 0x000fe20000010000 */
[----:B--2---:R-:W-:Y:S01]  /*8a30*/  FADD.FTZ R31, R32, R31 ;  /* 0x0000001f201f7221 */ /* 0x004fe20000010000 */
        /* <DEDUP_REMOVED lines=16> */
.L_x_16926:
[----:B------:R-:W-:Y:S05]  /*8b40*/  BSYNC.RECONVERGENT B0 ;  /* 0x0000000000007941 */ /* 0x000fea0003800200 */
.L_x_16925:
        /* <DEDUP_REMOVED lines=33> */
.L_x_16928:
[----:B------:R-:W-:Y:S05]  /*8d60*/  BSYNC.RECONVERGENT B0 ;  /* 0x0000000000007941 */ /* 0x000fea0003800200 */
.L_x_16927:
        /* <DEDUP_REMOVED lines=18> */
.L_x_16930:
[----:B------:R-:W-:Y:S05]  /*8e90*/  BSYNC.RECONVERGENT B0 ;  /* 0x0000000000007941 */ /* 0x000fea0003800200 */
.L_x_16929:
        /* <DEDUP_REMOVED lines=33> */
.L_x_16932:
[----:B------:R-:W-:Y:S05]  /*90b0*/  BSYNC.RECONVERGENT B0 ;  /* 0x0000000000007941 */ /* 0x000fea0003800200 */
.L_x_16931:
        /* <DEDUP_REMOVED lines=16> */
[----:B------:R-:W-:Y:S02]  /*91c0*/  F2FP.BF16.F32.PACK_AB R13, R13, R16 ;  /* 0x000000100d0d723e */ /* 0x000fe400000010ff */
[----:B------:R-:W-:Y:S02]  /*91d0*/  F2FP.BF16.F32.PACK_AB R15, R15, R20 ;  /* 0x000000140f0f723e */ /* 0x000fe400000010ff */
[----:B------:R-:W-:Y:S02]  /*91e0*/  F2FP.BF16.F32.PACK_AB R24, R29, R24 ;  /* 0x000000181d18723e */ /* 0x000fe400000010ff */
[----:B------:R-:W-:Y:S02]  /*91f0*/  F2FP.BF16.F32.PACK_AB R26, R33, R26 ;  /* 0x0000001a211a723e */ /* 0x000fe400000010ff */
[----:B------:R-:W-:Y:S02]  /*9200*/  PRMT R6, R11, 0x7632, R6 ;  /* 0x000076320b067816 */ /* 0x000fe40000000006 */
        /* <DEDUP_REMOVED lines=27> */
.L_x_16933:
        /* <DEDUP_REMOVED lines=12> */
.L_x_25899:


//--------------------- .text._ZN4vllm25paged_attention_v1_kernelI13__nv_bfloat16S1_Li112ELi32ELi128ELNS_18Fp8KVCacheDataTypeE0ELb0EEEvPT_PKS3_PKT0_S9_ifPKiSB_iPKfiiiSD_SD_iiiii --------------------------
	.section	.text._ZN4vllm25paged_attention_v1_kernelI13__nv_bfloat16S1_Li112ELi32ELi128ELNS_18Fp8KVCacheDataTypeE0ELb0EEEvPT_PKS3_PKT0_S9_ifPKiSB_iPKfiiiSD_SD_iiiii,"ax",@progbits
	.align	128
        .global         _ZN4vllm25paged_attention_v1_kernelI13__nv_bfloat16S1_Li112ELi32ELi128ELNS_18Fp8KVCacheDataTypeE0ELb0EEEvPT_PKS3_PKT0_S9_ifPKiSB_iPKfiiiSD_SD_iiiii
        .type           _ZN4vllm25paged_attention_v1_kernelI13__nv_bfloat16S1_Li112ELi32ELi128ELNS_18Fp8KVCacheDataTypeE0ELb0EEEvPT_PKS3_PKT0_S9_ifPKiSB_iPKfiiiSD_SD_iiiii,@function
        .size           _ZN4vllm25paged_attention_v1_kernelI13__nv_bfloat16S1_Li112ELi32ELi128ELNS_18Fp8KVCacheDataTypeE0ELb0EEEvPT_PKS3_PKT0_S9_ifPKiSB_iPKfiiiSD_SD_iiiii,(.L_x_25900 - _ZN4vllm25paged_attention_v1_kernelI13__nv_bfloat16S1_Li112ELi32ELi128ELNS_18Fp8KVCacheDataTypeE0ELb0EEEvPT_PKS3_PKT0_S9_ifPKiSB_iPKfiiiSD_SD_iiiii)
        .other          _ZN4vllm25paged_attention_v1_kernelI13__nv_bfloat16S1_Li112ELi32ELi128ELNS_18Fp8KVCacheDataTypeE0ELb0EEEvPT_PKS3_PKT0_S9_ifPKiSB_iPKfiiiSD_SD_iiiii,@"STO_CUDA_ENTRY STV_DEFAULT"
_ZN4vllm25paged_attention_v1_kernelI13__nv_bfloat16S1_Li112ELi32ELi128ELNS_18Fp8KVCacheDataTypeE0ELb0EEEvPT_PKS3_PKT0_S9_ifPKiSB_iPKfiiiSD_SD_iiiii:
.text._ZN4vllm25paged_attention_v1_kernelI13__nv_bfloat16S1_Li112ELi32ELi128ELNS_18Fp8KVCacheDataTypeE0ELb0EEEvPT_PKS3_PKT0_S9_ifPKiSB_iPKfiiiSD_SD_iiiii:
        /* <DEDUP_REMOVED lines=102> */
[----:B------:R-:W-:Y:S01]  /*0660*/  IMAD.MOV.U32 R3, RZ, RZ, RZ ;  /* 0x000000ffff037224 */ /* 0x000fe200078e00ff */
[----:B-----5:R-:W-:Y:S01]  /*0670*/  FSETP.NEU.FTZ.AND P2, PT, R30, RZ, PT ;  /* 0x000000ff1e00720b */ /* 0x020fe20003f5d000 */
[----:B------:R-:W0:Y:S01]  /*0680*/  LDCU.64 UR10, c[0x0][0x3a8] ;  /* 0x00007500ff0a77ac */ /* 0x000e220008000a00 */
[----:B------:R-:W-:Y:S01]  /*0690*/  LOP3.LUT R2, R2, 0x7c, RZ, 0xc0, !PT ;  /* 0x0000007c02027812 */ /* 0x000fe200078ec0ff */
[----:B------:R-:W-:Y:S01]  /*06a0*/  IMAD.SHL.U32 R120, R0, 0x8, RZ ;  /* 0x0000000800787824 */ /* 0x000fe200078e00ff */
[----:B------:R-:W-:Y:S02]  /*06b0*/  IADD3 R121, PT, PT, -R29, R0, RZ ;  /* 0x000000001d797210 */ /* 0x000fe40007ffe1ff */
[----:B------:R-:W-:-:S02]  /*06c0*/  MOV R123, 0xff7fffff ;  /* 0xff7fffff007b7802 */ /* 0x000fc40000000f00 */
[----:B------:R-:W-:Y:S01]  /*06d0*/  LOP3.LUT R120, R120, 0xf8, RZ, 0xc0, !PT ;  /* 0x000000f878787812 */ /* 0x000fe200078ec0ff */
[----:B--2---:R-:W-:Y:S01]  /*06e0*/  IMAD R5, R28, UR8, RZ ;  /* 0x000000081c057c24 */ /* 0x004fe2000f8e02ff */
[----:B------:R-:W2:Y:S03]  /*06f0*/  LDCU UR8, c[0x0][0x3d0] ;  /* 0x00007a00ff0877ac */ /* 0x000ea60008000800 */
[----:B------:R-:W-:Y:S01]  /*0700*/  IMAD.WIDE R2, R5, 0x4, R2 ;  /* 0x0000000405027825 */ /* 0x000fe200078e0202 */
[----:B-1----:R-:W-:Y:S02]  /*0710*/  ULEA UR15, UR5, UR4, 0x18 ;  /* 0x00000004050f7291 */ /* 0x002fe4000f8ec0ff */
[----:B------:R-:W-:Y:S01]  /*0720*/  UIADD3 UR4, UPT, UPT, UR4, 0x100, URZ ;  /* 0x0000010004047890 */ /* 0x000fe2000fffe0ff */
[----:B0-----:R-:W-:Y:S01]  /*0730*/  IADD3 R34, P0, PT, R2, UR10, RZ ;  /* 0x0000000a02227c10 */ /* 0x001fe2000ff1e0ff */
[----:B------:R-:W-:-:S02]  /*0740*/  IMAD.SHL.U32 R2, R0, 0x4, RZ ;  /* 0x0000000400027824 */ /* 0x000fc400078e00ff */
        /* <DEDUP_REMOVED lines=45> */
[----:B------:R-:W1:Y:S01]  /*0a20*/  LDS.128 R12, [UR15+0x90] ;  /* 0x0000900fff0c7984 */ /* 0x000e620008000c00 */
[----:B------:R-:W-:Y:S01]  /*0a30*/  SHF.L.U32 R71, R24, 0x10, RZ ;  /* 0x0000001018477819 */ /* 0x000fe200000006ff */
[----:B------:R-:W-:Y:S01]  /*0a40*/  IMAD.U32 R97, R6, 0x10000, RZ ;  /* 0x0001000006617824 */ /* 0x000fe200078e00ff */
[----:B------:R-:W-:Y:S01]  /*0a50*/  PRMT R84, R25, 0x7632, R84 ;  /* 0x0000763219547816 */ /* 0x000fe20000000054 */
[----:B------:R-:W2:Y:S01]  /*0a60*/  LDS.128 R20, [UR15+0xa0] ;  /* 0x0000a00fff147984 */ /* 0x000ea20008000c00 */
[----:B------:R-:W-:Y:S01]  /*0a70*/  PRMT R86, R26, 0x7632, R86 ;  /* 0x000076321a567816 */ /* 0x000fe20000000056 */
[----:B------:R-:W-:Y:S01]  /*0a80*/  IMAD.U32 R99, R7, 0x10000, RZ ;  /* 0x0001000007637824 */ /* 0x000fe200078e00ff */
        /* <DEDUP_REMOVED lines=11> */
[----:B0-----:R-:W-:Y:S01]  /*0b40*/  IMAD.U32 R117, R9, 0x10000, RZ ;  /* 0x0001000009757824 */ /* 0x001fe200078e00ff */
[----:B------:R-:W0:Y:S01]  /*0b50*/  LDS.128 R16, [UR15+0xc0] ;  /* 0x0000c00fff107984 */ /* 0x000e220008000c00 */
        /* <DEDUP_REMOVED lines=13> */
[----:B------:R-:W-:Y:S01]  /*0c30*/  IMAD R11, R31, 0x80, R2 ;  /* 0x000000801f0b7824 */ /* 0x000fe200078e0202 */
        /* <DEDUP_REMOVED lines=20> */
[----:B-1----:R-:W-:Y:S01]  /*0d80*/  PRMT R7, R12, 0x7632, R7 ;  /* 0x000076320c077816 */ /* 0x002fe20000000007 */
        /* <DEDUP_REMOVED lines=41> */
[----:B------:R-:W-:Y:S01]  /*1020*/  IADD3 R2, P0, PT, R3, R120, RZ ;  /* 0x0000007803027210 */ /* 0x000fe20007f1e0ff */
[----:B------:R-:W-:Y:S01]  /*1030*/  VIADD R120, R0, 0x1 ;  /* 0x0000000100787836 */ /* 0x000fe20000000000 */
        /* <DEDUP_REMOVED lines=48> */
.L_x_16936:
        /* <DEDUP_REMOVED lines=34> */
[C---:B--2---:R-:W-:Y:S01]  /*1560*/  IMAD.U32 R159, R160.reuse, 0x10000, RZ ;  /* 0x00010000a09f7824 */ /* 0x044fe200078e00ff */
[----:B------:R-:W-:-:S03]  /*1570*/  PRMT R160, R160, 0x7632, R160 ;  /* 0x00007632a0a07816 */ /* 0x000fc600000000a0 */
[----:B------:R-:W-:Y:S01]  /*1580*/  FMUL.FTZ R161, R40, R159 ;  /* 0x0000009f28a17220 */ /* 0x000fe20000410000 */
[C---:B---3--:R-:W-:Y:S01]  /*1590*/  IMAD.U32 R159, R158.reuse, 0x10000, RZ ;  /* 0x000100009e9f7824 */ /* 0x048fe200078e00ff */
[----:B------:R-:W-:Y:S02]  /*15a0*/  PRMT R158, R158, 0x7632, R158 ;  /* 0x000076329e9e7816 */ /* 0x000fe4000000009e */
[----:B------:R-:W-:Y:S01]  /*15b0*/  SHF.L.U32 R163, R160, 0x10, RZ ;  /* 0x00000010a0a37819 */ /* 0x000fe200000006ff */
[----:B------:R-:W-:Y:S02]  /*15c0*/  FFMA.FTZ R159, R36, R159, R161 ;  /* 0x0000009f249f7223 */ /* 0x000fe400000100a1 */
[----:B------:R-:W-:Y:S01]  /*15d0*/  IMAD.U32 R161, R158, 0x10000, RZ ;  /* 0x000100009ea17824 */ /* 0x000fe200078e00ff */
[----:B----4-:R-:W-:Y:S01]  /*15e0*/  PRMT R158, R157, 0x7632, R158 ;  /* 0x000076329d9e7816 */ /* 0x010fe2000000009e */
[----:B------:R-:W-:-:S03]  /*15f0*/  FMUL.FTZ R163, R58, R163 ;  /* 0x000000a33aa37220 */ /* 0x000fc60000410000 */
[----:B------:R-:W-:Y:S01]  /*1600*/  SHF.L.U32 R158, R158, 0x10, RZ ;  /* 0x000000109e9e7819 */ /* 0x000fe200000006ff */
[----:B------:R-:W-:Y:S01]  /*1610*/  FFMA.FTZ R161, R54, R161, R163 ;  /* 0x000000a136a17223 */ /* 0x000fe200000100a3 */
[----:B------:R-:W-:-:S03]  /*1620*/  IMAD.U32 R157, R157, 0x10000, RZ ;  /* 0x000100009d9d7824 */ /* 0x000fc600078e00ff */
[----:B------:R-:W-:Y:S01]  /*1630*/  FFMA.FTZ R161, R62, R158, R161 ;  /* 0x0000009e3ea17223 */ /* 0x000fe200000100a1 */
[----:B-----5:R-:W-:Y:S01]  /*1640*/  PRMT R158, R156, 0x7632, R158 ;  /* 0x000076329c9e7816 */ /* 0x020fe2000000009e */
[----:B------:R-:W-:Y:S01]  /*1650*/  FFMA.FTZ R157, R44, R157, R159 ;  /* 0x0000009d2c9d7223 */ /* 0x000fe2000001009f */
[----:B------:R-:W-:-:S04]  /*1660*/  IMAD.U32 R156, R156, 0x10000, RZ ;  /* 0x000100009c9c7824 */ /* 0x000fc800078e00ff */
[----:B------:R-:W-:Y:S01]  /*1670*/  FFMA.FTZ R157, R48, R156, R157 ;  /* 0x0000009c309d7223 */ /* 0x000fe2000001009d */
[C---:B------:R-:W-:Y:S01]  /*1680*/  PRMT R156, R155.reuse, 0x7632, R156 ;  /* 0x000076329b9c7816 */ /* 0x040fe2000000009c */
[----:B------:R-:W-:Y:S01]  /*1690*/  IMAD.U32 R158, R158, 0x10000, RZ ;  /* 0x000100009e9e7824 */ /* 0x000fe200078e00ff */
[----:B------:R-:W-:-:S03]  /*16a0*/  SHF.L.U32 R155, R155, 0x10, RZ ;  /* 0x000000109b9b7819 */ /* 0x000fc600000006ff */
[----:B------:R-:W-:Y:S01]  /*16b0*/  FFMA.FTZ R161, R66, R158, R161 ;  /* 0x0000009e42a17223 */ /* 0x000fe200000100a1 */
[----:B------:R-:W-:Y:S02]  /*16c0*/  IMAD.U32 R156, R156, 0x10000, RZ ;  /* 0x000100009c9c7824 */ /* 0x000fe400078e00ff */
[----:B------:R-:W-:Y:S01]  /*16d0*/  FFMA.FTZ R158, R52, R155, R157 ;  /* 0x0000009b349e7223 */ /* 0x000fe2000001009d */
[C---:B------:R-:W-:Y:S01]  /*16e0*/  PRMT R155, R154.reuse, 0x7632, R155 ;  /* 0x000076329a9b7816 */ /* 0x040fe2000000009b */
[----:B------:R-:W-:Y:S02]  /*16f0*/  IMAD.U32 R154, R154, 0x10000, RZ ;  /* 0x000100009a9a7824 */ /* 0x000fe400078e00ff */
[----:B------:R-:W-:Y:S01]  /*1700*/  FFMA.FTZ R161, R74, R156, R161 ;  /* 0x0000009c4aa17223 */ /* 0x000fe200000100a1 */
[C---:B------:R-:W-:Y:S01]  /*1710*/  PRMT R156, R153.reuse, 0x7632, R156 ;  /* 0x00007632999c7816 */ /* 0x040fe2000000009c */
[----:B------:R-:W-:Y:S02]  /*1720*/  IMAD.U32 R153, R153, 0x10000, RZ ;  /* 0x0001000099997824 */ /* 0x000fe400078e00ff */
[----:B------:R-:W-:Y:S01]  /*1730*/  FFMA.FTZ R154, R71, R154, R158 ;  /* 0x0000009a479a7223 */ /* 0x000fe2000001009e */
[----:B------:R-:W-:-:S03]  /*1740*/  SHF.L.U32 R155, R155, 0x10, RZ ;  /* 0x000000109b9b7819 */ /* 0x000fc600000006ff */
[----:B------:R-:W-:Y:S01]  /*1750*/  FFMA.FTZ R154, R79, R153, R154 ;  /* 0x000000994f9a7223 */ /* 0x000fe2000001009a */
[C---:B------:R-:W-:Y:S02]  /*1760*/  PRMT R153, R152.reuse, 0x7632, R153 ;  /* 0x0000763298997816 */ /* 0x040fe40000000099 */
[----:B------:R-:W-:Y:S01]  /*1770*/  SHF.L.U32 R152, R152, 0x10, RZ ;  /* 0x0000001098987819 */ /* 0x000fe200000006ff */
[----:B------:R-:W-:Y:S01]  /*1780*/  FFMA.FTZ R155, R82, R155, R161 ;  /* 0x0000009b529b7223 */ /* 0x000fe200000100a1 */
[----:B------:R-:W-:-:S03]  /*1790*/  IMAD.U32 R156, R156, 0x10000, RZ ;  /* 0x000100009c9c7824 */ /* 0x000fc600078e00ff */
[----:B------:R-:W-:Y:S01]  /*17a0*/  FFMA.FTZ R157, R87, R152, R154 ;  /* 0x00000098579d7223 */ /* 0x000fe2000001009a */
[----:B------:R-:W-:Y:S01]  /*17b0*/  PRMT R152, R151, 0x7632, R152 ;  /* 0x0000763297987816 */ /* 0x000fe20000000098 */
[----:B------:R-:W-:Y:S01]  /*17c0*/  FFMA.FTZ R155, R90, R156, R155 ;  /* 0x0000009c5a9b7223 */ /* 0x000fe2000001009b */
[----:B------:R-:W-:Y:S02]  /*17d0*/  IMAD.U32 R153, R153, 0x10000, RZ ;  /* 0x0001000099997824 */ /* 0x000fe400078e00ff */
[----:B------:R-:W-:Y:S02]  /*17e0*/  SHF.L.U32 R152, R152, 0x10, RZ ;  /* 0x0000001098987819 */ /* 0x000fe400000006ff */
[----:B------:R-:W-:Y:S01]  /*17f0*/  FFMA.FTZ R153, R96, R153, R155 ;  /* 0x0000009960997223 */ /* 0x000fe2000001009b */
[----:B------:R-:W-:-:S03]  /*1800*/  IMAD.U32 R151, R151, 0x10000, RZ ;  /* 0x0001000097977824 */ /* 0x000fc600078e00ff */
[--C-:B------:R-:W-:Y:S01]  /*1810*/  FFMA.FTZ R152, R102, R152, R153.reuse ;  /* 0x0000009866987223 */ /* 0x100fe20000010099 */
[----:B------:R-:W-:Y:S01]  /*1820*/  PRMT R153, R150, 0x7632, R153 ;  /* 0x0000763296997816 */ /* 0x000fe20000000099 */
[----:B------:R-:W-:Y:S01]  /*1830*/  FFMA.FTZ R151, R4, R151, R157 ;  /* 0x0000009704977223 */ /* 0x000fe2000001009d */
[----:B------:R-:W-:-:S04]  /*1840*/  IMAD.U32 R150, R150, 0x10000, RZ ;  /* 0x0001000096967824 */ /* 0x000fc800078e00ff */
[----:B------:R-:W-:Y:S01]  /*1850*/  FFMA.FTZ R151, R12, R150, R151 ;  /* 0x000000960c977223 */ /* 0x000fe20000010097 */
[----:B------:R-:W-:Y:S01]  /*1860*/  PRMT R150, R149, 0x7632, R150 ;  /* 0x0000763295967816 */ /* 0x000fe20000000096 */
[----:B------:R-:W-:Y:S01]  /*1870*/  IMAD.U32 R153, R153, 0x10000, RZ ;  /* 0x0001000099997824 */ /* 0x000fe200078e00ff */
[----:B------:R-:W-:-:S03]  /*1880*/  SHF.L.U32 R149, R149, 0x10, RZ ;  /* 0x0000001095957819 */ /* 0x000fc600000006ff */
[----:B------:R-:W-:Y:S01]  /*1890*/  FFMA.FTZ R153, R129, R153, R152 ;  /* 0x0000009981997223 */ /* 0x000fe20000010098 */
[----:B------:R-:W-:Y:S02]  /*18a0*/  IMAD.U32 R150, R150, 0x10000, RZ ;  /* 0x0001000096967824 */ /* 0x000fe400078e00ff */
[----:B------:R-:W-:Y:S02]  /*18b0*/  FFMA.FTZ R149, R20, R149, R151 ;  /* 0x0000009514957223 */ /* 0x000fe40000010097 */
[----:B------:R-:W-:Y:S01]  /*18c0*/  FFMA.FTZ R153, R108, R150, R153 ;  /* 0x000000966c997223 */ /* 0x000fe20000010099 */
[C---:B------:R-:W-:Y:S01]  /*18d0*/  PRMT R150, R148.reuse, 0x7632, R150 ;  /* 0x0000763294967816 */ /* 0x040fe20000000096 */
[----:B------:R-:W-:-:S03]  /*18e0*/  IMAD.U32 R148, R148, 0x10000, RZ ;  /* 0x0001000094947824 */ /* 0x000fc600078e00ff */
[----:B------:R-:W-:Y:S01]  /*18f0*/  SHF.L.U32 R150, R150, 0x10, RZ ;  /* 0x0000001096967819 */ /* 0x000fe200000006ff */
[----:B------:R-:W-:Y:S01]  /*1900*/  FFMA.FTZ R149, R24, R148, R149 ;  /* 0x0000009418957223 */ /* 0x000fe20000010095 */
[C---:B------:R-:W-:Y:S01]  /*1910*/  PRMT R148, R147.reuse, 0x7632, R148 ;  /* 0x0000763293947816 */ /* 0x040fe20000000094 */
[----:B------:R-:W-:Y:S02]  /*1920*/  IMAD.U32 R147, R147, 0x10000, RZ ;  /* 0x0001000093937824 */ /* 0x000fe400078e00ff */
[----:B------:R-:W-:Y:S01]  /*1930*/  FFMA.FTZ R153, R112, R150, R153 ;  /* 0x0000009670997223 */ /* 0x000fe20000010099 */
[----:B------:R-:W-:Y:S01]  /*1940*/  SHF.L.U32 R152, R138, 0x10, RZ ;  /* 0x000000108a987819 */ /* 0x000fe200000006ff */
[----:B------:R-:W-:Y:S02]  /*1950*/  IMAD.U32 R150, R148, 0x10000, RZ ;  /* 0x0001000094967824 */ /* 0x000fe400078e00ff */
[--C-:B------:R-:W-:Y:S01]  /*1960*/  FFMA.FTZ R148, R16, R147, R149.reuse ;  /* 0x0000009310947223 */ /* 0x100fe20000010095 */
[----:B------:R-:W-:Y:S01]  /*1970*/  PRMT R149, R138, 0x7632, R149 ;  /* 0x000076328a957816 */ /* 0x000fe20000000095 */
[----:B------:R-:W-:Y:S01]  /*1980*/  FFMA.FTZ R147, R118, R150, R153 ;  /* 0x0000009676937223 */ /* 0x000fe20000010099 */
[C---:B------:R-:W-:Y:S01]  /*1990*/  PRMT R138, R133.reuse, 0x7632, R138 ;  /* 0x00007632858a7816 */ /* 0x040fe2000000008a */
[----:B------:R-:W-:-:S02]  /*19a0*/  IMAD.U32 R150, R133, 0x10000, RZ ;  /* 0x0001000085967824 */ /* 0x000fc400078e00ff */
[----:B------:R-:W-:Y:S01]  /*19b0*/  FMUL.FTZ R152, R41, R152 ;  /* 0x0000009829987220 */ /* 0x000fe20000410000 */
[----:B------:R-:W2:Y:S01]  /*19c0*/  LDG.E.CONSTANT R133, desc[UR6][R8.64+0xa08] ;  /* 0x000a080608857981 */ /* 0x000ea2000c1e9900 */
[----:B------:R-:W-:Y:S01]  /*19d0*/  IMAD.U32 R154, R149, 0x10000, RZ ;  /* 0x00010000959a7824 */ /* 0x000fe200078e00ff */
[----:B------:R-:W-:Y:S01]  /*19e0*/  SHF.L.U32 R138, R138, 0x10, RZ ;  /* 0x000000108a8a7819 */ /* 0x000fe200000006ff */
[C---:B------:R-:W-:Y:S02]  /*19f0*/  IMAD.U32 R149, R132.reuse, 0x10000, RZ ;  /* 0x0001000084957824 */ /* 0x040fe400078e00ff */
[----:B------:R-:W-:Y:S01]  /*1a00*/  FFMA.FTZ R150, R37, R150, R152 ;  /* 0x0000009625967223 */ /* 0x000fe20000010098 */
[----:B------:R-:W-:Y:S01]  /*1a10*/  PRMT R132, R132, 0x7632, R132 ;  /* 0x0000763284847816 */ /* 0x000fe20000000084 */
[----:B------:R-:W-:Y:S01]  /*1a20*/  FMUL.FTZ R154, R59, R154 ;  /* 0x0000009a3b9a7220 */ /* 0x000fe20000410000 */
[----:B------:R-:W-:Y:S01]  /*1a30*/  SHF.L.U32 R151, R134, 0x10, RZ ;  /* 0x0000001086977819 */ /* 0x000fe200000006ff */
[----:B------:R-:W-:-:S02]  /*1a40*/  FFMA.FTZ R150, R45, R149, R150 ;  /* 0x000000952d967223 */ /* 0x000fc40000010096 */
[----:B------:R-:W-:Y:S01]  /*1a50*/  FFMA.FTZ R138, R55, R138, R154 ;  /* 0x0000008a378a7223 */ /* 0x000fe2000001009a */
[----:B------:R-:W-:Y:S02]  /*1a60*/  IMAD.U32 R149, R132, 0x10000, RZ ;  /* 0x0001000084957824 */ /* 0x000fe400078e00ff */
[----:B------:R-:W3:Y:S01]  /*1a70*/  LDG.E.CONSTANT R132, desc[UR6][R8.64+0x1604] ;  /* 0x0016040608847981 */ /* 0x000ee2000c1e9900 */
[----:B------:R-:W-:Y:S01]  /*1a80*/  FFMA.FTZ R148, R115, R151, R148 ;  /* 0x0000009773947223 */ /* 0x000fe20000010094 */
[--C-:B------:R-:W-:Y:S01]  /*1a90*/  FFMA.FTZ R149, R63, R149, R138.reuse ;  /* 0x000000953f957223 */ /* 0x100fe2000001008a */
[C---:B------:R-:W-:Y:S02]  /*1aa0*/  PRMT R138, R7.reuse, 0x7632, R138 ;  /* 0x00007632078a7816 */ /* 0x040fe4000000008a */
[----:B------:R-:W-:Y:S02]  /*1ab0*/  PRMT R151, R134, 0x7632, R151 ;  /* 0x0000763286977816 */ /* 0x000fe40000000097 */
[----:B------:R-:W4:Y:S01]  /*1ac0*/  LDG.E.CONSTANT R134, desc[UR6][R8.64+0xc08] ;  /* 0x000c080608867981 */ /* 0x000f22000c1e9900 */
[----:B------:R-:W-:Y:S01]  /*1ad0*/  SHF.L.U32 R138, R138, 0x10, RZ ;  /* 0x000000108a8a7819 */ /* 0x000fe200000006ff */
[----:B------:R-:W-:-:S04]  /*1ae0*/  IMAD.U32 R7, R7, 0x10000, RZ ;  /* 0x0001000007077824 */ /* 0x000fc800078e00ff */
[----:B------:R-:W-:Y:S01]  /*1af0*/  FFMA.FTZ R149, R68, R138, R149 ;  /* 0x0000008a44957223 */ /* 0x000fe20000010095 */
[----:B------:R-:W-:Y:S02]  /*1b00*/  IMAD.U32 R138, R135, 0x10000, RZ ;  /* 0x00010000878a7824 */ /* 0x000fe400078e00ff */
[----:B------:R-:W-:Y:S01]  /*1b10*/  FFMA.FTZ R150, R49, R7, R150 ;  /* 0x0000000731967223 */ /* 0x000fe20000010096 */
[----:B------:R-:W-:Y:S01]  /*1b20*/  PRMT R135, R135, 0x7632, R135 ;  /* 0x0000763287877816 */ /* 0x000fe20000000087 */
[----:B------:R-:W5:Y:S02]  /*1b30*/  LDG.E.CONSTANT R7, desc[UR6][R8.64+0x1804] ;  /* 0x0018040608077981 */ /* 0x000f64000c1e9900 */
[----:B------:R-:W-:Y:S02]  /*1b40*/  FFMA.FTZ R150, R53, R138, R150 ;  /* 0x0000008a35967223 */ /* 0x000fe40000010096 */
[----:B------:R-:W-:Y:S02]  /*1b50*/  IMAD.U32 R138, R135, 0x10000, RZ ;  /* 0x00010000878a7824 */ /* 0x000fe400078e00ff */
[----:B------:R-:W5:Y:S01]  /*1b60*/  LDG.E.CONSTANT R135, desc[UR6][R8.64+0xe08] ;  /* 0x000e080608877981 */ /* 0x000f62000c1e9900 */
[----:B------:R-:W-:-:S02]  /*1b70*/  IMAD.U32 R151, R151, 0x10000, RZ ;  /* 0x0001000097977824 */ /* 0x000fc400078e00ff */
[----:B------:R-:W-:Y:S01]  /*1b80*/  FFMA.FTZ R149, R76, R138, R149 ;  /* 0x0000008a4c957223 */ /* 0x000fe20000010095 */
[----:B------:R-:W-:Y:S01]  /*1b90*/  PRMT R138, R136, 0x7632, R138 ;  /* 0x00007632888a7816 */ /* 0x000fe2000000008a */
[----:B------:R-:W-:Y:S01]  /*1ba0*/  FFMA.FTZ R147, R126, R151, R147 ;  /* 0x000000977e937223 */ /* 0x000fe20000010093 */
[----:B------:R-:W-:-:S03]  /*1bb0*/  SHF.L.U32 R151, R136, 0x10, RZ ;  /* 0x0000001088977819 */ /* 0x000fc600000006ff */
[----:B------:R-:W-:Y:S01]  /*1bc0*/  IMAD.U32 R138, R138, 0x10000, RZ ;  /* 0x000100008a8a7824 */ /* 0x000fe200078e00ff */
[----:B------:R-:W5:Y:S01]  /*1bd0*/  LDG.E.CONSTANT R136, desc[UR6][R8.64+0x1a04] ;  /* 0x001a040608887981 */ /* 0x000f62000c1e9900 */
[----:B------:R-:W-:Y:S02]  /*1be0*/  IMAD.U32 R152, R137, 0x10000, RZ ;  /* 0x0001000089987824 */ /* 0x000fe400078e00ff */
[----:B------:R-:W-:Y:S01]  /*1bf0*/  FFMA.FTZ R150, R73, R151, R150 ;  /* 0x0000009749967223 */ /* 0x000fe20000010096 */
[----:B------:R-:W-:Y:S01]  /*1c00*/  FFMA.FTZ R149, R84, R138, R149 ;  /* 0x0000008a54957223 */ /* 0x000fe20000010095 */
[----:B------:R-:W-:Y:S01]  /*1c10*/  PRMT R151, R137, 0x7632, R151 ;  /* 0x0000763289977816 */ /* 0x000fe20000000097 */
[----:B------:R-:W5:Y:S01]  /*1c20*/  LDG.E.CONSTANT R138, desc[UR6][R8.64+0x1008] ;  /* 0x00100806088a7981 */ /* 0x000f62000c1e9900 */
[--C-:B------:R-:W-:Y:S01]  /*1c30*/  FADD.FTZ R137, R148, R147.reuse ;  /* 0x0000009394897221 */ /* 0x100fe20000010000 */
[----:B------:R-:W-:Y:S01]  /*1c40*/  FFMA.FTZ R150, R81, R152, R150 ;  /* 0x0000009851967223 */ /* 0x000fe20000010096 */
[----:B------:R-:W-:Y:S01]  /*1c50*/  SHF.L.U32 R151, R151, 0x10, RZ ;  /* 0x0000001097977819 */ /* 0x000fe200000006ff */
[C---:B------:R-:W-:Y:S01]  /*1c60*/  IMAD.U32 R148, R146.reuse, 0x10000, RZ ;  /* 0x0001000092947824 */ /* 0x040fe200078e00ff */
[----:B------:R-:W-:-:S02]  /*1c70*/  PRMT R147, R146, 0x7632, R147 ;  /* 0x0000763292937816 */ /* 0x000fc40000000093 */
[----:B------:R-:W5:Y:S01]  /*1c80*/  LDG.E.CONSTANT R146, desc[UR6][R8.64+0x1208] ;  /* 0x0012080608927981 */ /* 0x000f62000c1e9900 */
[----:B------:R-:W-:Y:S01]  /*1c90*/  FFMA.FTZ R150, R89, R148, R150 ;  /* 0x0000009459967223 */ /* 0x000fe20000010096 */
[----:B------:R-:W-:Y:S01]  /*1ca0*/  FFMA.FTZ R149, R92, R151, R149 ;  /* 0x000000975c957223 */ /* 0x000fe20000010095 */
[----:B------:R-:W-:Y:S01]  /*1cb0*/  IMAD.U32 R147, R147, 0x10000, RZ ;  /* 0x0001000093937824 */ /* 0x000fe200078e00ff */
[----:B------:R-:W-:-:S03]  /*1cc0*/  PRMT R148, R145, 0x7632, R148 ;  /* 0x0000763291947816 */ /* 0x000fc60000000094 */
[----:B------:R-:W-:Y:S01]  /*1cd0*/  FFMA.FTZ R152, R98, R147, R149 ;  /* 0x0000009362987223 */ /* 0x000fe20000010095 */
[----:B------:R-:W-:Y:S01]  /*1ce0*/  SHF.L.U32 R147, R145, 0x10, RZ ;  /* 0x0000001091937819 */ /* 0x000fe200000006ff */
[----:B------:R-:W-:Y:S01]  /*1cf0*/  IMAD.U32 R148, R148, 0x10000, RZ ;  /* 0x0001000094947824 */ /* 0x000fe200078e00ff */
[----:B------:R-:W5:Y:S01]  /*1d00*/  LDG.E.CONSTANT R145, desc[UR6][R8.64+0x1408] ;  /* 0x0014080608917981 */ /* 0x000f62000c1e9900 */
[C---:B------:R-:W-:Y:S02]  /*1d10*/  IMAD.U32 R149, R144.reuse, 0x10000, RZ ;  /* 0x0001000090957824 */ /* 0x040fe400078e00ff */
[----:B------:R-:W-:Y:S01]  /*1d20*/  FFMA.FTZ R152, R103, R148, R152 ;  /* 0x0000009467987223 */ /* 0x000fe20000010098 */
[----:B------:R-:W-:Y:S01]  /*1d30*/  FFMA.FTZ R150, R5, R147, R150 ;  /* 0x0000009305967223 */ /* 0x000fe20000010096 */
[----:B------:R-:W-:Y:S02]  /*1d40*/  PRMT R148, R144, 0x7632, R148 ;  /* 0x0000763290947816 */ /* 0x000fe40000000094 */
[----:B------:R-:W5:Y:S01]  /*1d50*/  LDG.E.CONSTANT R144, desc[UR6][R8.64+0x1608] ;  /* 0x0016080608907981 */ /* 0x000f62000c1e9900 */
[----:B------:R-:W-:-:S02]  /*1d60*/  PRMT R147, R143, 0x7632, R147 ;  /* 0x000076328f937816 */ /* 0x000fc40000000093 */
[----:B------:R-:W-:Y:S01]  /*1d70*/  SHF.L.U32 R153, R143, 0x10, RZ ;  /* 0x000000108f997819 */ /* 0x000fe200000006ff */
[----:B------:R-:W-:Y:S02]  /*1d80*/  FMUL.FTZ R149, R42, R149 ;  /* 0x000000952a957220 */ /* 0x000fe40000410000 */
[----:B------:R-:W-:Y:S02]  /*1d90*/  IMAD.U32 R143, R147, 0x10000, RZ ;  /* 0x00010000938f7824 */ /* 0x000fe400078e00ff */
[----:B------:R-:W5:Y:S01]  /*1da0*/  LDG.E.CONSTANT R147, desc[UR6][R8.64+0x1808] ;  /* 0x0018080608937981 */ /* 0x000f62000c1e9900 */
[----:B------:R-:W-:Y:S02]  /*1db0*/  IMAD.U32 R151, R148, 0x10000, RZ ;  /* 0x0001000094977824 */ /* 0x000fe400078e00ff */
[----:B------:R-:W-:Y:S02]  /*1dc0*/  FFMA.FTZ R153, R38, R153, R149 ;  /* 0x0000009926997223 */ /* 0x000fe40000010095 */
[----:B------:R-:W5:Y:S01]  /*1dd0*/  LDG.E.CONSTANT R149, desc[UR6][R8.64+0x20c] ;  /* 0x00020c0608957981 */ /* 0x000f62000c1e9900 */
[----:B------:R-:W-:Y:S01]  /*1de0*/  FMUL.FTZ R151, R60, R151 ;  /* 0x000000973c977220 */ /* 0x000fe20000410000 */
[----:B------:R-:W-:-:S02]  /*1df0*/  SHF.L.U32 R154, R142, 0x10, RZ ;  /* 0x000000108e9a7819 */ /* 0x000fc400000006ff */
[----:B------:R-:W5:Y:S01]  /*1e00*/  LDG.E.CONSTANT R148, desc[UR6][R8.64+0x40c] ;  /* 0x00040c0608947981 */ /* 0x000f62000c1e9900 */
[----:B------:R-:W-:-:S03]  /*1e10*/  FFMA.FTZ R155, R56, R143, R151 ;  /* 0x0000008f389b7223 */ /* 0x000fc60000010097 */
[----:B------:R-:W5:Y:S01]  /*1e20*/  LDG.E.CONSTANT R143, desc[UR6][R8.64+0xc] ;  /* 0x00000c06088f7981 */ /* 0x000f62000c1e9900 */
[----:B------:R-:W-:Y:S01]  /*1e30*/  PRMT R142, R142, 0x7632, R142 ;  /* 0x000076328e8e7816 */ /* 0x000fe2000000008e */
[----:B------:R-:W-:Y:S01]  /*1e40*/  FFMA.FTZ R154, R13, R154, R150 ;  /* 0x0000009a0d9a7223 */ /* 0x000fe20000010096 */
[C---:B------:R-:W-:Y:S01]  /*1e50*/  PRMT R156, R141.reuse, 0x7632, R156 ;  /* 0x000076328d9c7816 */ /* 0x040fe2000000009c */
[----:B------:R-:W5:Y:S01]  /*1e60*/  LDG.E.CONSTANT R150, desc[UR6][R8.64+0x60c] ;  /* 0x00060c0608967981 */ /* 0x000f62000c1e9900 */
[----:B------:R-:W-:Y:S02]  /*1e70*/  IMAD.U32 R141, R141, 0x10000, RZ ;  /* 0x000100008d8d7824 */ /* 0x000fe400078e00ff */
[----:B------:R-:W-:Y:S01]  /*1e80*/  IMAD.U32 R160, R142, 0x10000, RZ ;  /* 0x000100008ea07824 */ /* 0x000fe200078e00ff */
[----:B------:R-:W5:Y:S04]  /*1e90*/  LDG.E.CONSTANT R151, desc[UR6][R8.64+0x80c] ;  /* 0x00080c0608977981 */ /* 0x000f68000c1e9900 */
[----:B------:R-:W5:Y:S01]  /*1ea0*/  LDG.E.CONSTANT R142, desc[UR6][R8.64+0x1a08] ;  /* 0x001a0806088e7981 */ /* 0x000f62000c1e9900 */
[----:B------:R-:W-:Y:S01]  /*1eb0*/  FFMA.FTZ R153, R46, R141, R153 ;  /* 0x0000008d2e997223 */ /* 0x000fe20000010099 */
[----:B------:R-:W-:-:S02]  /*1ec0*/  SHF.L.U32 R156, R156, 0x10, RZ ;  /* 0x000000109c9c7819 */ /* 0x000fc400000006ff */
[----:B------:R-:W5:Y:S01]  /*1ed0*/  LDG.E.CONSTANT R141, desc[UR6][R8.64+0xa0c] ;  /* 0x000a0c06088d7981 */ /* 0x000f62000c1e9900 */
[----:B------:R-:W-:Y:S02]  /*1ee0*/  FFMA.FTZ R160, R105, R160, R152 ;  /* 0x000000a069a07223 */ /* 0x000fe40000010098 */
[----:B------:R-:W-:Y:S01]  /*1ef0*/  FFMA.FTZ R155, R64, R156, R155 ;  /* 0x0000009c409b7223 */ /* 0x000fe2000001009b */
[----:B------:R-:W5:Y:S01]  /*1f00*/  LDG.E.CONSTANT R152, desc[UR6][R8.64+0xc0c] ;  /* 0x000c0c0608987981 */ /* 0x000f62000c1e9900 */
[C---:B------:R-:W-:Y:S01]  /*1f10*/  IMAD.U32 R156, R139.reuse, 0x10000, RZ ;  /* 0x000100008b9c7824 */ /* 0x040fe200078e00ff */
[----:B------:R-:W-:Y:S02]  /*1f20*/  PRMT R158, R139, 0x7632, R158 ;  /* 0x000076328b9e7816 */ /* 0x000fe4000000009e */
[----:B------:R-:W5:Y:S01]  /*1f30*/  LDG.E.CONSTANT R139, desc[UR6][R8.64+0xe0c] ;  /* 0x000e0c06088b7981 */ /* 0x000f62000c1e9900 */
[----:B------:R-:W-:Y:S01]  /*1f40*/  FFMA.FTZ R154, R21, R156, R154 ;  /* 0x0000009c159a7223 */ /* 0x000fe2000001009a */
[C---:B------:R-:W-:Y:S01]  /*1f50*/  PRMT R156, R140.reuse, 0x7632, R156 ;  /* 0x000076328c9c7816 */ /* 0x040fe2000000009c */
[----:B------:R-:W-:-:S02]  /*1f60*/  IMAD.U32 R157, R140, 0x10000, RZ ;  /* 0x000100008c9d7824 */ /* 0x000fc400078e00ff */
[----:B------:R-:W5:Y:S02]  /*1f70*/  LDG.E.CONSTANT R140, desc[UR6][R8.64+0x100c] ;  /* 0x00100c06088c7981 */ /* 0x000f64000c1e9900 */
[----:B------:R-:W-:Y:S02]  /*1f80*/  IMAD.U32 R156, R156, 0x10000, RZ ;  /* 0x000100009c9c7824 */ /* 0x000fe400078e00ff */
[----:B------:R-:W-:Y:S02]  /*1f90*/  FFMA.FTZ R162, R50, R157, R153 ;  /* 0x0000009d32a27223 */ /* 0x000fe40000010099 */
[----:B------:R-:W5:Y:S01]  /*1fa0*/  LDG.E.CONSTANT R157, desc[UR6][R8.64+0x120c] ;  /* 0x00120c06089d7981 */ /* 0x000f62000c1e9900 */
[----:B------:R-:W-:-:S03]  /*1fb0*/  FFMA.FTZ R159, R70, R156, R155 ;  /* 0x0000009c469f7223 */ /* 0x000fc6000001009b */
[----:B------:R-:W5:Y:S01]  /*1fc0*/  LDG.E.CONSTANT R156, desc[UR6][R8.64+0x140c] ;  /* 0x00140c06089c7981 */ /* 0x000f62000c1e9900 */
[----:B------:R-:W-:Y:S01]  /*1fd0*/  IMAD.U32 R155, R6, 0x10000, RZ ;  /* 0x00010000069b7824 */ /* 0x000fe200078e00ff */
[----:B------:R-:W-:Y:S02]  /*1fe0*/  SHF.L.U32 R158, R158, 0x10, RZ ;  /* 0x000000109e9e7819 */ /* 0x000fe400000006ff */
[----:B------:R-:W5:Y:S01]  /*1ff0*/  LDG.E.CONSTANT R153, desc[UR6][R8.64+0x160c] ;  /* 0x00160c0608997981 */ /* 0x000f62000c1e9900 */
[----:B------:R-:W-:-:S03]  /*2000*/  FFMA.FTZ R162, R67, R155, R162 ;  /* 0x0000009b43a27223 */ /* 0x000fc600000100a2 */
[----:B------:R-:W5:Y:S01]  /*2010*/  LDG.E.CONSTANT R155, desc[UR6][R8.64+0x180c] ;  /* 0x00180c06089b7981 */ /* 0x000f62000c1e9900 */
[----:B------:R-:W-:-:S03]  /*2020*/  FFMA.FTZ R160, R109, R158, R160 ;  /* 0x0000009e6da07223 */ /* 0x000fc600000100a0 */
[----:B------:R0:W5:Y:S01]  /*2030*/  LDG.E.CONSTANT R158, desc[UR6][R8.64+0x1a0c] ;  /* 0x001a0c06089e7981 */ /* 0x000162000c1e9900 */
[----:B------:R-:W-:-:S04]  /*2040*/  PRMT R6, R6, 0x7632, R6 ;  /* 0x0000763206067816 */ /* 0x000fc80000000006 */
[----:B------:R-:W-:-:S05]  /*2050*/  SHF.L.U32 R6, R6, 0x10, RZ ;  /* 0x0000001006067819 */ /* 0x000fca00000006ff */
[----:B------:R-:W-:Y:S01]  /*2060*/  FFMA.FTZ R159, R78, R6, R159 ;  /* 0x000000064e9f7223 */ /* 0x000fe2000001009f */
[C---:B--2---:R-:W-:Y:S01]  /*2070*/  PRMT R6, R133.reuse, 0x7632, R6 ;  /* 0x0000763285067816 */ /* 0x044fe20000000006 */
[----:B------:R-:W-:-:S04]  /*2080*/  IMAD.U32 R133, R133, 0x10000, RZ ;  /* 0x0001000085857824 */ /* 0x000fc800078e00ff */
[----:B------:R-:W-:Y:S02]  /*2090*/  IMAD.U32 R6, R6, 0x10000, RZ ;  /* 0x0001000006067824 */ /* 0x000fe400078e00ff */
[----:B------:R-:W-:Y:S02]  /*20a0*/  FFMA.FTZ R162, R75, R133, R162 ;  /* 0x000000854ba27223 */ /* 0x000fe400000100a2 */
[----:B------:R-:W-:Y:S01]  /*20b0*/  FFMA.FTZ R133, R86, R6, R159 ;  /* 0x0000000656857223 */ /* 0x000fe2000001009f */
[----:B---3--:R-:W-:-:S05]  /*20c0*/  SHF.L.U32 R6, R132, 0x10, RZ ;  /* 0x0000001084067819 */ /* 0x008fca00000006ff */
[----:B------:R-:W-:Y:S01]  /*20d0*/  FFMA.FTZ R154, R25, R6, R154 ;  /* 0x00000006199a7223 */ /* 0x000fe2000001009a */
[----:B----4-:R-:W-:-:S04]  /*20e0*/  PRMT R6, R134, 0x7632, R6 ;  /* 0x0000763286067816 */ /* 0x010fc80000000006 */
[----:B------:R-:W-:-:S05]  /*20f0*/  SHF.L.U32 R6, R6, 0x10, RZ ;  /* 0x0000001006067819 */ /* 0x000fca00000006ff */
[----:B------:R-:W-:Y:S01]  /*2100*/  FFMA.FTZ R133, R94, R6, R133 ;  /* 0x000000065e857223 */ /* 0x000fe20000010085 */
[----:B-----5:R-:W-:-:S04]  /*2110*/  IMAD.U32 R6, R7, 0x10000, RZ ;  /* 0x0001000007067824 */ /* 0x020fc800078e00ff */
[----:B------:R-:W-:Y:S01]  /*2120*/  FFMA.FTZ R154, R17, R6, R154 ;  /* 0x00000006119a7223 */ /* 0x000fe2000001009a */
[----:B------:R-:W-:Y:S02]  /*2130*/  PRMT R6, R135, 0x7632, R6 ;  /* 0x0000763287067816 */ /* 0x000fe40000000006 */
[----:B------:R-:W-:-:S03]  /*2140*/  PRMT R132, R132, 0x7632, R132 ;  /* 0x0000763284847816 */ /* 0x000fc60000000084 */
[----:B------:R-:W-:Y:S01]  /*2150*/  IMAD.U32 R6, R6, 0x10000, RZ ;  /* 0x0001000006067824 */ /* 0x000fe200078e00ff */
[----:B------:R-:W-:Y:S01]  /*2160*/  PRMT R7, R7, 0x7632, R7 ;  /* 0x0000763207077816 */ /* 0x000fe20000000007 */
[----:B------:R-:W-:Y:S02]  /*2170*/  IMAD.U32 R132, R132, 0x10000, RZ ;  /* 0x0001000084847824 */ /* 0x000fe400078e00ff */
[----:B------:R-:W-:Y:S01]  /*2180*/  FFMA.FTZ R133, R100, R6, R133 ;  /* 0x0000000664857223 */ /* 0x000fe20000010085 */
[----:B------:R-:W-:Y:S02]  /*2190*/  IMAD.U32 R6, R136, 0x10000, RZ ;  /* 0x0001000088067824 */ /* 0x000fe400078e00ff */
[----:B------:R-:W-:Y:S02]  /*21a0*/  IMAD.U32 R134, R134, 0x10000, RZ ;  /* 0x0001000086867824 */ /* 0x000fe400078e00ff */
[----:B------:R-:W-:Y:S01]  /*21b0*/  FFMA.FTZ R160, R113, R132, R160 ;  /* 0x0000008471a07223 */ /* 0x000fe200000100a0 */
[----:B------:R-:W-:Y:S01]  /*21c0*/  FFMA.FTZ R154, R117, R6, R154 ;  /* 0x00000006759a7223 */ /* 0x000fe2000001009a */
[----:B------:R-:W-:Y:S01]  /*21d0*/  IMAD.U32 R7, R7, 0x10000, RZ ;  /* 0x0001000007077824 */ /* 0x000fe200078e00ff */
[----:B------:R-:W-:-:S02]  /*21e0*/  PRMT R136, R136, 0x7632, R136 ;  /* 0x0000763288887816 */ /* 0x000fc40000000088 */
[----:B------:R-:W-:Y:S01]  /*21f0*/  PRMT R6, R138, 0x7632, R6 ;  /* 0x000076328a067816 */ /* 0x000fe20000000006 */
[----:B------:R-:W-:Y:S01]  /*2200*/  FFMA.FTZ R134, R83, R134, R162 ;  /* 0x0000008653867223 */ /* 0x000fe200000100a2 */
[----:B------:R-:W-:Y:S01]  /*2210*/  SHF.L.U32 R135, R135, 0x10, RZ ;  /* 0x0000001087877819 */ /* 0x000fe200000006ff */
[----:B0-----:R-:W-:Y:S01]  /*2220*/  FFMA.FTZ R9, R119, R7, R160 ;  /* 0x0000000777097223 */ /* 0x001fe200000100a0 */
[----:B------:R-:W-:Y:S01]  /*2230*/  SHF.L.U32 R136, R136, 0x10, RZ ;  /* 0x0000001088887819 */ /* 0x000fe200000006ff */
[----:B------:R-:W-:Y:S01]  /*2240*/  IMAD.U32 R7, R6, 0x10000, RZ ;  /* 0x0001000006077824 */ /* 0x000fe200078e00ff */
[----:B------:R-:W-:Y:S01]  /*2250*/  PRMT R8, R146, 0x7632, R8 ;  /* 0x0000763292087816 */ /* 0x000fe20000000008 */
[----:B------:R-:W-:Y:S01]  /*2260*/  FFMA.FTZ R134, R91, R135, R134 ;  /* 0x000000875b867223 */ /* 0x000fe20000010086 */
[----:B------:R-:W-:Y:S02]  /*2270*/  IMAD.U32 R138, R138, 0x10000, RZ ;  /* 0x000100008a8a7824 */ /* 0x000fe400078e00ff */
[----:B------:R-:W-:Y:S01]  /*2280*/  FFMA.FTZ R6, R130, R136, R9 ;  /* 0x0000008882067223 */ /* 0x000fe20000010009 */
[----:B------:R-:W-:Y:S01]  /*2290*/  FFMA.FTZ R7, R104, R7, R133 ;  /* 0x0000000768077223 */ /* 0x000fe20000010085 */
[----:B------:R-:W-:Y:S01]  /*22a0*/  SHF.L.U32 R146, R146, 0x10, RZ ;  /* 0x0000001092927819 */ /* 0x000fe200000006ff */
[----:B------:R-:W-:-:S02]  /*22b0*/  IMAD.U32 R8, R8, 0x10000, RZ ;  /* 0x0001000008087824 */ /* 0x000fc400078e00ff */
[----:B------:R-:W-:Y:S02]  /*22c0*/  FFMA.FTZ R9, R97, R138, R134 ;  /* 0x0000008a61097223 */ /* 0x000fe40000010086 */
[----:B------:R-:W-:Y:S02]  /*22d0*/  FFMA.FTZ R7, R106, R8, R7 ;  /* 0x000000086a077223 */ /* 0x000fe40000010007 */
[----:B------:R-:W-:Y:S01]  /*22e0*/  FFMA.FTZ R9, R14, R146, R9 ;  /* 0x000000920e097223 */ /* 0x000fe20000010009 */
[C---:B------:R-:W-:Y:S01]  /*22f0*/  IMAD.U32 R8, R145.reuse, 0x10000, RZ ;  /* 0x0001000091087824 */ /* 0x040fe200078e00ff */
[----:B------:R-:W-:-:S03]  /*2300*/  PRMT R145, R145, 0x7632, R145 ;  /* 0x0000763291917816 */ /* 0x000fc60000000091 */
[----:B------:R-:W-:Y:S01]  /*2310*/  FFMA.FTZ R9, R22, R8, R9 ;  /* 0x0000000816097223 */ /* 0x000fe20000010009 */
[C---:B------:R-:W-:Y:S01]  /*2320*/  IMAD.U32 R8, R144.reuse, 0x10000, RZ ;  /* 0x0001000090087824 */ /* 0x040fe200078e00ff */
[----:B------:R-:W-:Y:S02]  /*2330*/  SHF.L.U32 R145, R145, 0x10, RZ ;  /* 0x0000001091917819 */ /* 0x000fe400000006ff */
[----:B------:R-:W-:Y:S01]  /*2340*/  PRMT R144, R144, 0x7632, R144 ;  /* 0x0000763290907816 */ /* 0x000fe20000000090 */
[----:B------:R-:W-:Y:S01]  /*2350*/  FFMA.FTZ R9, R26, R8, R9 ;  /* 0x000000081a097223 */ /* 0x000fe20000010009 */
[----:B------:R-:W-:Y:S01]  /*2360*/  SHF.L.U32 R8, R147, 0x10, RZ ;  /* 0x0000001093087819 */ /* 0x000fe200000006ff */
[----:B------:R-:W-:Y:S02]  /*2370*/  FFMA.FTZ R7, R110, R145, R7 ;  /* 0x000000916e077223 */ /* 0x000fe40000010007 */
[----:B------:R-:W-:-:S04]  /*2380*/  IMAD.U32 R144, R144, 0x10000, RZ ;  /* 0x0001000090907824 */ /* 0x000fc800078e00ff */
[----:B------:R-:W-:Y:S01]  /*2390*/  FFMA.FTZ R133, R114, R144, R7 ;  /* 0x0000009072857223 */ /* 0x000fe20000010007 */
[--C-:B------:R-:W-:Y:S01]  /*23a0*/  FFMA.FTZ R7, R18, R8, R9.reuse ;  /* 0x0000000812077223 */ /* 0x100fe20000010009 */
[----:B------:R-:W-:Y:S02]  /*23b0*/  PRMT R9, R149, 0x7632, R9 ;  /* 0x0000763295097816 */ /* 0x000fe40000000009 */
[----:B------:R-:W-:Y:S02]  /*23c0*/  PRMT R147, R147, 0x7632, R147 ;  /* 0x0000763293937816 */ /* 0x000fe40000000093 */
[----:B------:R-:W-:Y:S02]  /*23d0*/  PRMT R8, R143, 0x7632, R8 ;  /* 0x000076328f087816 */ /* 0x000fe40000000008 */
[----:B------:R-:W-:Y:S01]  /*23e0*/  SHF.L.U32 R136, R9, 0x10, RZ ;  /* 0x0000001009887819 */ /* 0x000fe200000006ff */
[----:B------:R-:W-:Y:S02]  /*23f0*/  IMAD.U32 R134, R149, 0x10000, RZ ;  /* 0x0001000095867824 */ /* 0x000fe400078e00ff */
[----:B------:R-:W-:-:S02]  /*2400*/  IMAD.U32 R8, R8, 0x10000, RZ ;  /* 0x0001000008087824 */ /* 0x000fc400078e00ff */
[----:B------:R-:W-:Y:S01]  /*2410*/  FMUL.FTZ R136, R61, R136 ;  /* 0x000000883d887220 */ /* 0x000fe20000410000 */
[----:B------:R-:W-:Y:S01]  /*2420*/  IMAD.U32 R147, R147, 0x10000, RZ ;  /* 0x0001000093937824 */ /* 0x000fe200078e00ff */
[----:B------:R-:W-:Y:S01]  /*2430*/  PRMT R9, R148, 0x7632, R9 ;  /* 0x0000763294097816 */ /* 0x000fe20000000009 */
[----:B------:R-:W-:Y:S02]  /*2440*/  IMAD.U32 R132, R143, 0x10000, RZ ;  /* 0x000100008f847824 */ /* 0x000fe400078e00ff */
[----:B------:R-:W-:Y:S01]  /*2450*/  FMUL.FTZ R134, R43, R134 ;  /* 0x000000862b867220 */ /* 0x000fe20000410000 */
[----:B------:R-:W-:Y:S01]  /*2460*/  FFMA.FTZ R136, R57, R8, R136 ;  /* 0x0000000839887223 */ /* 0x000fe20000010088 */
[--C-:B------:R-:W-:Y:S01]  /*2470*/  FFMA.FTZ R8, R124, R147, R133.reuse ;  /* 0x000000937c087223 */ /* 0x100fe20000010085 */
[----:B------:R-:W-:Y:S01]  /*2480*/  PRMT R133, R150, 0x7632, R133 ;  /* 0x0000763296857816 */ /* 0x000fe20000000085 */
[----:B------:R-:W-:Y:S01]  /*2490*/  IMAD.U32 R9, R9, 0x10000, RZ ;  /* 0x0001000009097824 */ /* 0x000fe200078e00ff */
[----:B------:R-:W-:Y:S01]  /*24a0*/  SHF.L.U32 R148, R148, 0x10, RZ ;  /* 0x0000001094947819 */ /* 0x000fe200000006ff */
[--C-:B------:R-:W-:Y:S01]  /*24b0*/  FFMA.FTZ R132, R39, R132, R134.reuse ;  /* 0x0000008427847223 */ /* 0x100fe20000010086 */
[----:B------:R-:W-:Y:S01]  /*24c0*/  IMAD.U32 R135, R142, 0x10000, RZ ;  /* 0x000100008e877824 */ /* 0x000fe200078e00ff */
[----:B------:R-:W-:Y:S01]  /*24d0*/  PRMT R134, R151, 0x7632, R134 ;  /* 0x0000763297867816 */ /* 0x000fe20000000086 */
[----:B------:R-:W-:Y:S01]  /*24e0*/  FFMA.FTZ R9, R65, R9, R136 ;  /* 0x0000000941097223 */ /* 0x000fe20000010088 */
[----:B------:R-:W-:Y:S01]  /*24f0*/  SHF.L.U32 R133, R133, 0x10, RZ ;  /* 0x0000001085857819 */ /* 0x000fe200000006ff */
[----:B------:R-:W-:Y:S01]  /*2500*/  FFMA.FTZ R132, R47, R148, R132 ;  /* 0x000000942f847223 */ /* 0x000fe20000010084 */
[----:B------:R-:W-:-:S02]  /*2510*/  IMAD.U32 R150, R150, 0x10000, RZ ;  /* 0x0001000096967824 */ /* 0x000fc400078e00ff */
[----:B------:R-:W-:Y:S01]  /*2520*/  FFMA.FTZ R135, R10, R135, R7 ;  /* 0x000000870a877223 */ /* 0x000fe20000010007 */
[----:B------:R-:W-:Y:S01]  /*2530*/  PRMT R142, R142, 0x7632, R142 ;  /* 0x000076328e8e7816 */ /* 0x000fe2000000008e */
[----:B------:R-:W-:Y:S01]  /*2540*/  FFMA.FTZ R9, R72, R133, R9 ;  /* 0x0000008548097223 */ /* 0x000fe20000010009 */
[----:B------:R-:W-:Y:S02]  /*2550*/  SHF.L.U32 R134, R134, 0x10, RZ ;  /* 0x0000001086867819 */ /* 0x000fe400000006ff */
[----:B------:R-:W-:Y:S01]  /*2560*/  PRMT R7, R141, 0x7632, R7 ;  /* 0x000076328d077816 */ /* 0x000fe20000000007 */
[----:B------:R-:W-:Y:S02]  /*2570*/  IMAD.U32 R151, R151, 0x10000, RZ ;  /* 0x0001000097977824 */ /* 0x000fe400078e00ff */
[----:B------:R-:W-:Y:S01]  /*2580*/  FFMA.FTZ R132, R51, R150, R132 ;  /* 0x0000009633847223 */ /* 0x000fe20000010084 */
[----:B------:R-:W-:Y:S01]  /*2590*/  IMAD.U32 R142, R142, 0x10000, RZ ;  /* 0x000100008e8e7824 */ /* 0x000fe200078e00ff */
[----:B------:R-:W-:Y:S01]  /*25a0*/  SHF.L.U32 R133, R7, 0x10, RZ ;  /* 0x0000001007857819 */ /* 0x000fe200000006ff */
[----:B------:R-:W-:Y:S01]  /*25b0*/  FFMA.FTZ R9, R80, R134, R9 ;  /* 0x0000008650097223 */ /* 0x000fe20000010009 */
[----:B------:R-:W-:Y:S01]  /*25c0*/  FFMA.FTZ R132, R69, R151, R132 ;  /* 0x0000009745847223 */ /* 0x000fe20000010084 */
[----:B------:R-:W-:Y:S01]  /*25d0*/  IMAD.U32 R141, R141, 0x10000, RZ ;  /* 0x000100008d8d7824 */ /* 0x000fe200078e00ff */
[----:B------:R-:W-:Y:S01]  /*25e0*/  PRMT R134, R152, 0x7632, R134 ;  /* 0x0000763298867816 */ /* 0x000fe20000000086 */
[----:B------:R-:W-:Y:S01]  /*25f0*/  FFMA.FTZ R7, R131, R142, R8 ;  /* 0x0000008e83077223 */ /* 0x000fe20000010008 */
[----:B------:R-:W-:Y:S01]  /*2600*/  FFMA.FTZ R8, R88, R133, R9 ;  /* 0x0000008558087223 */ /* 0x000fe20000010009 */
[----:B------:R-:W-:-:S02]  /*2610*/  IMAD.U32 R152, R152, 0x10000, RZ ;  /* 0x0001000098987824 */ /* 0x000fc400078e00ff */
[----:B------:R-:W-:Y:S01]  /*2620*/  FFMA.FTZ R132, R77, R141, R132 ;  /* 0x0000008d4d847223 */ /* 0x000fe20000010084 */
[C---:B------:R-:W-:Y:S01]  /*2630*/  PRMT R9, R139.reuse, 0x7632, R9 ;  /* 0x000076328b097816 */ /* 0x040fe20000000009 */
[----:B------:R-:W-:Y:S01]  /*2640*/  IMAD.U32 R134, R134, 0x10000, RZ ;  /* 0x0001000086867824 */ /* 0x000fe200078e00ff */
[----:B------:R-:W-:Y:S01]  /*2650*/  SHF.L.U32 R139, R139, 0x10, RZ ;  /* 0x000000108b8b7819 */ /* 0x000fe200000006ff */
[----:B------:R-:W-:Y:S01]  /*2660*/  FADD.FTZ R137, R154, R137 ;  /* 0x000000899a897221 */ /* 0x000fe20000010000 */
[----:B------:R-:W-:Y:S01]  /*2670*/  FFMA.FTZ R132, R85, R152, R132 ;  /* 0x0000009855847223 */ /* 0x000fe20000010084 */
[----:B------:R-:W-:Y:S01]  /*2680*/  PRMT R133, R140, 0x7632, R133 ;  /* 0x000076328c857816 */ /* 0x000fe20000000085 */
[----:B------:R-:W-:Y:S01]  /*2690*/  FFMA.FTZ R8, R95, R134, R8 ;  /* 0x000000865f087223 */ /* 0x000fe20000010008 */
[----:B------:R-:W-:Y:S02]  /*26a0*/  IMAD.U32 R9, R9, 0x10000, RZ ;  /* 0x0001000009097824 */ /* 0x000fe400078e00ff */
[----:B------:R-:W-:Y:S01]  /*26b0*/  FADD.FTZ R6, R6, R137 ;  /* 0x0000008906067221 */ /* 0x000fe20000010000 */
[----:B------:R-:W-:-:S02]  /*26c0*/  IMAD.U32 R140, R140, 0x10000, RZ ;  /* 0x000100008c8c7824 */ /* 0x000fc400078e00ff */
[----:B------:R-:W-:Y:S01]  /*26d0*/  FFMA.FTZ R132, R93, R139, R132 ;  /* 0x0000008b5d847223 */ /* 0x000fe20000010084 */
[----:B------:R-:W-:Y:S01]  /*26e0*/  SHF.L.U32 R133, R133, 0x10, RZ ;  /* 0x0000001085857819 */ /* 0x000fe200000006ff */
[--C-:B------:R-:W-:Y:S01]  /*26f0*/  FFMA.FTZ R9, R101, R9, R8.reuse ;  /* 0x0000000965097223 */ /* 0x100fe20000010008 */
[----:B------:R-:W-:Y:S01]  /*2700*/  PRMT R8, R157, 0x7632, R8 ;  /* 0x000076329d087816 */ /* 0x000fe20000000008 */
[----:B------:R-:W-:Y:S01]  /*2710*/  FADD.FTZ R134, R135, R6 ;  /* 0x0000000687867221 */ /* 0x000fe20000010000 */
[----:B------:R-:W-:Y:S01]  /*2720*/  FFMA.FTZ R132, R99, R140, R132 ;  /* 0x0000008c63847223 */ /* 0x000fe20000010084 */
[----:B------:R-:W-:Y:S02]  /*2730*/  IMAD.U32 R157, R157, 0x10000, RZ ;  /* 0x000100009d9d7824 */ /* 0x000fe400078e00ff */
[--C-:B------:R-:W-:Y:S01]  /*2740*/  FFMA.FTZ R6, R128, R133, R9.reuse ;  /* 0x0000008580067223 */ /* 0x100fe20000010009 */
[----:B------:R-:W-:Y:S01]  /*2750*/  PRMT R9, R156, 0x7632, R9 ;  /* 0x000076329c097816 */ /* 0x000fe20000000009 */
[----:B------:R-:W-:Y:S01]  /*2760*/  IMAD.U32 R8, R8, 0x10000, RZ ;  /* 0x0001000008087824 */ /* 0x000fe200078e00ff */
[----:B------:R-:W-:Y:S01]  /*2770*/  SHF.L.U32 R156, R156, 0x10, RZ ;  /* 0x000000109c9c7819 */ /* 0x000fe200000006ff */
[----:B------:R-:W-:Y:S01]  /*2780*/  FFMA.FTZ R132, R15, R157, R132 ;  /* 0x0000009d0f847223 */ /* 0x000fe20000010084 */
[----:B------:R-:W-:Y:S01]  /*2790*/  PRMT R133, R153, 0x7632, R133 ;  /* 0x0000763299857816 */ /* 0x000fe20000000085 */
[----:B------:R-:W-:-:S02]  /*27a0*/  IMAD.U32 R9, R9, 0x10000, RZ ;  /* 0x0001000009097824 */ /* 0x000fc400078e00ff */
[----:B------:R-:W-:Y:S01]  /*27b0*/  FFMA.FTZ R6, R107, R8, R6 ;  /* 0x000000086b067223 */ /* 0x000fe20000010006 */
[----:B------:R-:W-:Y:S01]  /*27c0*/  FFMA.FTZ R132, R23, R156, R132 ;  /* 0x0000009c17847223 */ /* 0x000fe20000010084 */
[----:B------:R-:W-:Y:S02]  /*27d0*/  IMAD.U32 R153, R153, 0x10000, RZ ;  /* 0x0001000099997824 */ /* 0x000fe400078e00ff */
[----:B------:R-:W-:Y:S01]  /*27e0*/  FADD.FTZ R134, R7, R134 ;  /* 0x0000008607867221 */ /* 0x000fe20000010000 */
[----:B------:R-:W-:Y:S01]  /*27f0*/  SHF.L.U32 R133, R133, 0x10, RZ ;  /* 0x0000001085857819 */ /* 0x000fe200000006ff */
[----:B------:R-:W-:Y:S01]  /*2800*/  FFMA.FTZ R9, R111, R9, R6 ;  /* 0x000000096f097223 */ /* 0x000fe20000010006 */
[----:B------:R-:W-:Y:S01]  /*2810*/  PRMT R7, R155, 0x7632, R7 ;  /* 0x000076329b077816 */ /* 0x000fe20000000007 */
[----:B------:R-:W-:Y:S01]  /*2820*/  FFMA.FTZ R132, R27, R153, R132 ;  /* 0x000000991b847223 */ /* 0x000fe20000010084 */
[----:B------:R-:W-:Y:S01]  /*2830*/  IMAD.U32 R155, R155, 0x10000, RZ ;  /* 0x000100009b9b7824 */ /* 0x000fe200078e00ff */
[----:B------:R-:W-:Y:S01]  /*2840*/  PRMT R8, R158, 0x7632, R8 ;  /* 0x000076329e087816 */ /* 0x000fe20000000008 */
[----:B------:R-:W-:Y:S01]  /*2850*/  FFMA.FTZ R6, R116, R133, R9 ;  /* 0x0000008574067223 */ /* 0x000fe20000010009 */
[----:B------:R-:W-:Y:S01]  /*2860*/  SHF.L.U32 R7, R7, 0x10, RZ ;  /* 0x0000001007077819 */ /* 0x000fe200000006ff */
[----:B------:R-:W-:-:S02]  /*2870*/  IMAD.U32 R158, R158, 0x10000, RZ ;  /* 0x000100009e9e7824 */ /* 0x000fc400078e00ff */
[----:B------:R-:W-:Y:S01]  /*2880*/  FFMA.FTZ R155, R19, R155, R132 ;  /* 0x0000009b139b7223 */ /* 0x000fe20000010084 */
[----:B------:R-:W-:Y:S02]  /*2890*/  IMAD.U32 R8, R8, 0x10000, RZ ;  /* 0x0001000008087824 */ /* 0x000fe400078e00ff */
[----:B------:R-:W-:Y:S01]  /*28a0*/  FFMA.FTZ R6, R125, R7, R6 ;  /* 0x000000077d067223 */ /* 0x000fe20000010006 */
[----:B------:R-:W-:Y:S01]  /*28b0*/  FFMA.FTZ R155, R122, R158, R155 ;  /* 0x0000009e7a9b7223 */ /* 0x000fe2000001009b */
[----:B------:R-:W-:Y:S02]  /*28c0*/  VIADD R9, R121, 0x1 ;  /* 0x0000000179097836 */ /* 0x000fe40000000000 */
[----:B------:R-:W-:Y:S01]  /*28d0*/  FFMA.FTZ R6, R127, R8, R6 ;  /* 0x000000087f067223 */ /* 0x000fe20000010006 */
[----:B------:R-:W-:Y:S02]  /*28e0*/  FADD.FTZ R155, R155, R134 ;  /* 0x000000869b9b7221 */ /* 0x000fe40000010000 */
[----:B------:R-:W-:-:S02]  /*28f0*/  I2FP.F32.S32 R9, R9 ;  /* 0x0000000900097245 */ /* 0x000fc40000201400 */
[----:B------:R-:W-:Y:S01]  /*2900*/  FADD.FTZ R155, R6, R155 ;  /* 0x0000009b069b7221 */ /* 0x000fe20000010000 */
[----:B------:R-:W-:Y:S02]  /*2910*/  IADD3 R6, PT, PT, R120, -0x1, RZ ;  /* 0xffffffff78067810 */ /* 0x000fe40007ffe0ff */
[----:B------:R-:W-:Y:S02]  /*2920*/  FMUL.FTZ R9, R9, R30 ;  /* 0x0000001e09097220 */ /* 0x000fe40000410000 */
[----:B------:R-:W-:-:S03]  /*2930*/  ISETP.GE.AND P0, PT, R6, R29, PT ;  /* 0x0000001d0600720c */ /* 0x000fc60003f06270 */
[----:B------:R-:W-:Y:S01]  /*2940*/  FSEL R8, R9, RZ, P2 ;  /* 0x000000ff09087208 */ /* 0x000fe20001000000 */
[----:B------:R-:W-:-:S04]  /*2950*/  VIADD R31, R31, 0x4 ;  /* 0x000000041f1f7836 */ /* 0x000fc80000000000 */
[----:B------:R-:W-:-:S05]  /*2960*/  FFMA.FTZ R8, R155, UR14, R8 ;  /* 0x0000000e9b087c23 */ /* 0x000fca0008010008 */
[C---:B------:R-:W-:Y:S02]  /*2970*/  FSEL R6, R8.reuse, RZ, !P0 ;  /* 0x000000ff08067208 */ /* 0x040fe40004000000 */
[----:B------:R-:W-:Y:S02]  /*2980*/  @!P0 FMNMX.FTZ R123, R8, R123, !PT ;  /* 0x0000007b087b8209 */ /* 0x000fe40007810000 */
[----:B------:R-:W-:Y:S02]  /*2990*/  ISETP.GE.AND P0, PT, R31, R32, PT ;  /* 0x000000201f00720c */ /* 0x000fe40003f06270 */
[----:B------:R-:W-:Y:S01]  /*29a0*/  IADD3 R34, P1, PT, R34, 0x10, RZ ;  /* 0x0000001022227810 */ /* 0x000fe20007f3e0ff */
[----:B------:R0:W-:Y:S01]  /*29b0*/  STS [R11], R6 ;  /* 0x000000060b007388 */ /* 0x0001e20000000800 */
[----:B------:R-:W-:Y:S01]  /*29c0*/  VIADD R121, R121, 0x80 ;  /* 0x0000008079797836 */ /* 0x000fe20000000000 */
[----:B------:R-:W-:Y:S02]  /*29d0*/  IADD3 R120, PT, PT, R120, 0x80, RZ ;  /* 0x0000008078787810 */ /* 0x000fe40007ffe0ff */
[----:B------:R-:W-:-:S02]  /*29e0*/  IMAD.X R35, RZ, RZ, R35, P1 ;  /* 0x000000ffff237224 */ /* 0x000fc400008e0623 */
[----:B0-----:R-:W-:-:S04]  /*29f0*/  VIADD R11, R11, 0x200 ;  /* 0x000002000b0b7836 */ /* 0x001fc80000000000 */
[----:B------:R-:W-:Y:S05]  /*2a00*/  @!P0 BRA `(.L_x_16936) ;  /* 0xffffffe8004c8947 */ /* 0x000fea000383ffff */
.L_x_16935:
[----:B------:R-:W-:Y:S05]  /*2a10*/  BSYNC.RECONVERGENT B0 ;  /* 0x0000000000007941 */ /* 0x000fea0003800200 */
.L_x_16934:
        /* <DEDUP_REMOVED lines=54> */
.L_x_16941:
        /* <DEDUP_REMOVED lines=11> */
.L_x_16940:
[----:B------:R-:W-:Y:S05]  /*2e30*/  BSYNC.RECONVERGENT B1 ;  /* 0x0000000000017941 */ /* 0x000fea0003800200 */
.L_x_16939:
        /* <DEDUP_REMOVED lines=12> */
.L_x_16944:
        /* <DEDUP_REMOVED lines=100> */
.L_x_16943:
[----:B------:R-:W-:Y:S05]  /*3540*/  BSYNC.RECONVERGENT B1 ;  /* 0x0000000000017941 */ /* 0x000fea0003800200 */
.L_x_16942:
        /* <DEDUP_REMOVED lines=55> */
.L_x_16946:
[----:B------:R-:W-:Y:S05]  /*38c0*/  BSYNC.RECONVERGENT B1 ;  /* 0x0000000000017941 */ /* 0x000fea0003800200 */
.L_x_16945:
        /* <DEDUP_REMOVED lines=26> */
.L_x_16938:
[----:B------:R-:W-:Y:S05]  /*3a70*/  BSYNC.RECONVERGENT B0 ;  /* 0x0000000000007941 */ /* 0x000fea0003800200 */
.L_x_16937:
        /* <DEDUP_REMOVED lines=40> */
.L_x_16951:
[----:B------:R-:W0:Y:S01]  /*3d00*/  LDS R9, [R8] ;  /* 0x0000000008097984 */ /* 0x000e220000000800 */
[----:B------:R-:W-:-:S05]  /*3d10*/  VIADD R10, R10, 0x1 ;  /* 0x000000010a0a7836 */ /* 0x000fca0000000000 */
[----:B------:R-:W-:Y:S01]  /*3d20*/  ISETP.NE.AND P0, PT, R10, RZ, PT ;  /* 0x000000ff0a00720c */ /* 0x000fe20003f05270 */
[----:B0-----:R-:W-:-:S05]  /*3d30*/  FMUL.FTZ R9, R9, R37 ;  /* 0x0000002509097220 */ /* 0x001fca0000410000 */
[----:B------:R0:W-:Y:S02]  /*3d40*/  STS [R8], R9 ;  /* 0x0000000908007388 */ /* 0x0001e40000000800 */
[----:B0-----:R-:W-:-:S05]  /*3d50*/  VIADD R8, R8, 0x200 ;  /* 0x0000020008087836 */ /* 0x001fca0000000000 */
[----:B------:R-:W-:Y:S05]  /*3d60*/  @P0 BRA `(.L_x_16951) ;  /* 0xfffffffc00e40947 */ /* 0x000fea000383ffff */
.L_x_16950:
[----:B------:R-:W-:Y:S05]  /*3d70*/  BSYNC.RECONVERGENT B1 ;  /* 0x0000000000017941 */ /* 0x000fea0003800200 */
.L_x_16949:
        /* <DEDUP_REMOVED lines=12> */
.L_x_16954:
        /* <DEDUP_REMOVED lines=52> */
.L_x_16953:
[----:B------:R-:W-:Y:S05]  /*4180*/  BSYNC.RECONVERGENT B1 ;  /* 0x0000000000017941 */ /* 0x000fea0003800200 */
.L_x_16952:
        /* <DEDUP_REMOVED lines=31> */
.L_x_16956:
[----:B------:R-:W-:Y:S05]  /*4380*/  BSYNC.RECONVERGENT B1 ;  /* 0x0000000000017941 */ /* 0x000fea0003800200 */
.L_x_16955:
        /* <DEDUP_REMOVED lines=14> */
.L_x_16948:
[----:B------:R-:W-:Y:S05]  /*4470*/  BSYNC.RECONVERGENT B0 ;  /* 0x0000000000007941 */ /* 0x000fea0003800200 */
.L_x_16947:
        /* <DEDUP_REMOVED lines=12> */
[----:B-1----:R-:W-:Y:S01]  /*4540*/  IMAD.MOV.U32 R30, RZ, RZ, RZ ;  /* 0x000000ffff1e7224 */ /* 0x002fe200078e00ff */
        /* <DEDUP_REMOVED lines=27> */
.L_x_16987:
        /* <DEDUP_REMOVED lines=88> */
.L_x_16960:
[----:B------:R-:W-:Y:S05]  /*4c80*/  BSYNC.RECONVERGENT B1 ;  /* 0x0000000000017941 */ /* 0x000fea0003800200 */
.L_x_16959:
        /* <DEDUP_REMOVED lines=13> */
[----:B------:R-:W-:Y:S01]  /*4d60*/  PRMT R77, R77, 0x7632, R77 ;  /* 0x000076324d4d7816 */ /* 0x000fe2000000004d */
[----:B------:R-:W-:Y:S01]  /*4d70*/  IMAD.U32 R80, R75, 0x10000, RZ ;  /* 0x000100004b507824 */ /* 0x000fe200078e00ff */
[----:B------:R-:W-:Y:S01]  /*4d80*/  SHF.L.U32 R11, R11, 0x10, RZ ;  /* 0x000000100b0b7819 */ /* 0x000fe200000006ff */
[----:B------:R-:W-:Y:S01]  /*4d90*/  IMAD.U32 R76, R76, 0x10000, RZ ;  /* 0x000100004c4c7824 */ /* 0x000fe200078e00ff */
[C---:B------:R-:W-:Y:S01]  /*4da0*/  PRMT R9, R78.reuse, 0x7632, R9 ;  /* 0x000076324e097816 */ /* 0x040fe20000000009 */
[----:B------:R-:W-:Y:S01]  /*4db0*/  FADD.FTZ R10, R79, R10 ;  /* 0x0000000a4f0a7221 */ /* 0x000fe20000010000 */
[----:B------:R-:W-:Y:S01]  /*4dc0*/  SHF.L.U32 R77, R77, 0x10, RZ ;  /* 0x000000104d4d7819 */ /* 0x000fe200000006ff */
[----:B------:R-:W-:Y:S01]  /*4dd0*/  FADD.FTZ R11, R11, R80 ;  /* 0x000000500b0b7221 */ /* 0x000fe20000010000 */
[----:B------:R-:W-:Y:S02]  /*4de0*/  IMAD.U32 R78, R78, 0x10000, RZ ;  /* 0x000100004e4e7824 */ /* 0x000fe400078e00ff */
[----:B------:R-:W-:-:S02]  /*4df0*/  IMAD.U32 R9, R9, 0x10000, RZ ;  /* 0x0001000009097824 */ /* 0x000fc400078e00ff */
[----:B------:R-:W-:Y:S01]  /*4e00*/  FADD.FTZ R77, R76, R77 ;  /* 0x0000004d4c4d7221 */ /* 0x000fe20000010000 */
[----:B------:R-:W-:Y:S01]  /*4e10*/  FADD.FTZ R10, R10, R11 ;  /* 0x0000000b0a0a7221 */ /* 0x000fe20000010000 */
[----:B------:R0:W5:Y:S01]  /*4e20*/  LDG.E.CONSTANT R76, desc[UR6][R14.64+0x200] ;  /* 0x000200060e4c7981 */ /* 0x000162000c1e9900 */
[----:B------:R-:W-:Y:S02]  /*4e30*/  FADD.FTZ R9, R78, R9 ;  /* 0x000000094e097221 */ /* 0x000fe40000010000 */
[----:B------:R-:W-:Y:S01]  /*4e40*/  FADD.FTZ R10, R10, R77 ;  /* 0x0000004d0a0a7221 */ /* 0x000fe20000010000 */
[----:B------:R0:W5:Y:S03]  /*4e50*/  LDG.E.CONSTANT R78, desc[UR6][R14.64+0x208] ;  /* 0x000208060e4e7981 */ /* 0x000166000c1e9900 */
[----:B------:R-:W-:Y:S01]  /*4e60*/  FADD.FTZ R10, R10, R9 ;  /* 0x000000090a0a7221 */ /* 0x000fe20000010000 */
[----:B------:R0:W5:Y:S04]  /*4e70*/  LDG.E.CONSTANT R11, desc[UR6][R14.64+0x20c] ;  /* 0x00020c060e0b7981 */ /* 0x000168000c1e9900 */
[----:B------:R0:W5:Y:S01]  /*4e80*/  LDG.E.CONSTANT R9, desc[UR6][R14.64+0x204] ;  /* 0x000204060e097981 */ /* 0x000162000c1e9900 */
[----:B------:R-:W-:Y:S04]  /*4e90*/  BSSY.RECONVERGENT B1, `(.L_x_16961) ;  /* 0x0000020000017945 */ /* 0x000fe80003800200 */
        /* <DEDUP_REMOVED lines=31> */
.L_x_16962:
[----:B------:R-:W-:Y:S05]  /*5090*/  BSYNC.RECONVERGENT B1 ;  /* 0x0000000000017941 */ /* 0x000fea0003800200 */
.L_x_16961:
        /* <DEDUP_REMOVED lines=21> */
[----:B-----5:R-:W-:Y:S02]  /*51f0*/  PRMT R84, R79, 0x7632, R84 ;  /* 0x000076324f547816 */ /* 0x020fe40000000054 */
[----:B------:R-:W-:Y:S01]  /*5200*/  ISETP.GE.AND P4, PT, R88, R29, PT ;  /* 0x0000001d5800720c */ /* 0x000fe20003f86270 */
[C---:B------:R-:W-:Y:S01]  /*5210*/  VIADD R88, R38.reuse, 0xfffffffe ;  /* 0xfffffffe26587836 */ /* 0x040fe20000000000 */
[----:B------:R-:W-:-:S02]  /*5220*/  IADD3 R90, PT, PT, R38, 0x3, RZ ;  /* 0x00000003265a7810 */ /* 0x000fc40007ffe0ff */
[----:B------:R-:W-:Y:S02]  /*5230*/  SEL R87, R84, RZ, !P6 ;  /* 0x000000ff54577207 */ /* 0x000fe40007000000 */
[-C--:B------:R-:W-:Y:S02]  /*5240*/  ISETP.GE.AND P2, PT, R86, R29.reuse, PT ;  /* 0x0000001d5600720c */ /* 0x080fe40003f46270 */
[----:B------:R-:W-:Y:S02]  /*5250*/  PRMT R84, R82, 0x7632, R84 ;  /* 0x0000763252547816 */ /* 0x000fe40000000054 */
[----:B------:R-:W-:Y:S02]  /*5260*/  SEL R86, R79, RZ, !P1 ;  /* 0x000000ff4f567207 */ /* 0x000fe40004800000 */
[----:B------:R-:W-:Y:S02]  /*5270*/  PRMT R85, R81, 0x7632, R85 ;  /* 0x0000763251557816 */ /* 0x000fe40000000055 */
[----:B------:R-:W-:-:S02]  /*5280*/  ISETP.GE.AND P3, PT, R90, R29, PT ;  /* 0x0000001d5a00720c */ /* 0x000fc40003f66270 */
[-C--:B------:R-:W-:Y:S02]  /*5290*/  ISETP.GE.AND P1, PT, R88, R29.reuse, PT ;  /* 0x0000001d5800720c */ /* 0x080fe40003f26270 */
[----:B------:R-:W-:Y:S02]  /*52a0*/  ISETP.GE.AND P6, PT, R6, R29, PT ;  /* 0x0000001d0600720c */ /* 0x000fe40003fc6270 */
[----:B------:R-:W-:Y:S02]  /*52b0*/  PRMT R79, R80, 0x7632, R79 ;  /* 0x00007632504f7816 */ /* 0x000fe4000000004f */
        /* <DEDUP_REMOVED lines=10> */
.L_x_16964:
[----:B------:R-:W-:Y:S05]  /*5360*/  BSYNC.RECONVERGENT B1 ;  /* 0x0000000000017941 */ /* 0x000fea0003800200 */
.L_x_16963:
        /* <DEDUP_REMOVED lines=76> */
.L_x_16966:
[----:B------:R-:W-:Y:S05]  /*5830*/  BSYNC.RECONVERGENT B1 ;  /* 0x0000000000017941 */ /* 0x000fea0003800200 */
.L_x_16965:
        /* <DEDUP_REMOVED lines=44> */
.L_x_16968:
[----:B------:R-:W-:Y:S05]  /*5b00*/  BSYNC.RECONVERGENT B1 ;  /* 0x0000000000017941 */ /* 0x000fea0003800200 */
.L_x_16967:
        /* <DEDUP_REMOVED lines=75> */
.L_x_16970:
[----:B------:R-:W-:Y:S05]  /*5fc0*/  BSYNC.RECONVERGENT B1 ;  /* 0x0000000000017941 */ /* 0x000fea0003800200 */
.L_x_16969:
        /* <DEDUP_REMOVED lines=40> */
.L_x_16972:
[----:B------:R-:W-:Y:S05]  /*6250*/  BSYNC.RECONVERGENT B1 ;  /* 0x0000000000017941 */ /* 0x000fea0003800200 */
.L_x_16971:
        /* <DEDUP_REMOVED lines=71> */
.L_x_16974:
[----:B------:R-:W-:Y:S05]  /*66d0*/  BSYNC.RECONVERGENT B1 ;  /* 0x0000000000017941 */ /* 0x000fea0003800200 */
.L_x_16973:
        /* <DEDUP_REMOVED lines=40> */
.L_x_16976:
[----:B------:R-:W-:Y:S05]  /*6960*/  BSYNC.RECONVERGENT B1 ;  /* 0x0000000000017941 */ /* 0x000fea0003800200 */
.L_x_16975:
        /* <DEDUP_REMOVED lines=75> */
.L_x_16978:
[----:B------:R-:W-:Y:S05]  /*6e20*/  BSYNC.RECONVERGENT B1 ;  /* 0x0000000000017941 */ /* 0x000fea0003800200 */
.L_x_16977:
        /* <DEDUP_REMOVED lines=55> */
.L_x_16980:
[----:B------:R-:W-:Y:S05]  /*71a0*/  BSYNC.RECONVERGENT B1 ;  /* 0x0000000000017941 */ /* 0x000fea0003800200 */
.L_x_16979:
        /* <DEDUP_REMOVED lines=56> */
.L_x_16982:
[----:B------:R-:W-:Y:S05]  /*7530*/  BSYNC.RECONVERGENT B1 ;  /* 0x0000000000017941 */ /* 0x000fea0003800200 */
.L_x_16981:
[----:B------:R-:W-:Y:S02]  /*7540*/  HMUL2.BF16_V2 R50, R5, R50 ;  /* 0x0000003205327232 */ /* 0x000fe40000200000 */
[----:B------:R-:W-:Y:S02]  /*7550*/  HFMA2.BF16_V2 R49, R4, R49, -RZ ;  /* 0x0000003104317231 */ /* 0x000fe400003000ff */
[----:B------:R-:W-:Y:S02]  /*7560*/  HMUL2.BF16_V2 R51, R7, R48 ;  /* 0x0000003007337232 */ /* 0x000fe40000200000 */
[----:B------:R-:W-:Y:S01]  /*7570*/  FADD.FTZ R11, R10, R11 ;  /* 0x0000000b0a0b7221 */ /* 0x000fe20000010000 */
[----:B------:R-:W-:Y:S01]  /*7580*/  BSSY.RECONVERGENT B1, `(.L_x_16983) ;  /* 0x0000027000017945 */ /* 0x000fe20003800200 */
[----:B------:R-:W-:Y:S01]  /*7590*/  PRMT R10, R50, 0x7610, R10 ;  /* 0x00007610320a7816 */ /* 0x000fe2000000000a */
[----:B------:R-:W-:Y:S01]  /*75a0*/  FADD.FTZ R14, R14, R53 ;  /* 0x000000350e0e7221 */ /* 0x000fe20000010000 */
[----:B------:R-:W-:-:S02]  /*75b0*/  PRMT R15, R50, 0x7632, R15 ;  /* 0x00007632320f7816 */ /* 0x000fc4000000000f */
[----:B------:R-:W-:Y:S02]  /*75c0*/  PRMT R48, R49, 0x7610, R48 ;  /* 0x0000761031307816 */ /* 0x000fe40000000030 */
[----:B------:R-:W-:Y:S02]  /*75d0*/  PRMT R50, R51, 0x7610, R50 ;  /* 0x0000761033327816 */ /* 0x000fe40000000032 */
        /* <DEDUP_REMOVED lines=10> */
[----:B------:R-:W-:Y:S02]  /*7680*/  PRMT R52, R45, 0x7632, R52 ;  /* 0x000076322d347816 */ /* 0x000fe40000000034 */
        /* <DEDUP_REMOVED lines=22> */
.L_x_16984:
[----:B------:R-:W-:Y:S05]  /*77f0*/  BSYNC.RECONVERGENT B1 ;  /* 0x0000000000017941 */ /* 0x000fea0003800200 */
.L_x_16983:
        /* <DEDUP_REMOVED lines=8> */
[----:B------:R-:W-:-:S02]  /*7880*/  HMUL2.BF16_V2 R44, R7, R44 ;  /* 0x0000002c072c7232 */ /* 0x000fc40000200000 */
[----:B------:R-:W-:Y:S01]  /*7890*/  FADD.FTZ R49, R48, R49 ;  /* 0x0000003130317221 */ /* 0x000fe20000010000 */
[----:B------:R-:W-:Y:S01]  /*78a0*/  PRMT R45, R46, 0x7632, R45 ;  /* 0x000076322e2d7816 */ /* 0x000fe2000000002d */
[----:B------:R-:W-:Y:S01]  /*78b0*/  IMAD.U32 R51, R51, 0x10000, RZ ;  /* 0x0001000033337824 */ /* 0x000fe200078e00ff */
[----:B------:R-:W-:Y:S01]  /*78c0*/  PRMT R46, R52, 0x7610, R46 ;  /* 0x00007610342e7816 */ /* 0x000fe2000000002e */
[----:B------:R-:W-:Y:S01]  /*78d0*/  FADD.FTZ R49, R10, R49 ;  /* 0x000000310a317221 */ /* 0x000fe20000010000 */
[----:B------:R-:W-:Y:S01]  /*78e0*/  PRMT R48, R52, 0x7632, R48 ;  /* 0x0000763234307816 */ /* 0x000fe20000000030 */
[----:B------:R-:W-:Y:S01]  /*78f0*/  HFMA2.BF16_V2 R10, R8, R47, -RZ ;  /* 0x0000002f080a7231 */ /* 0x000fe200003000ff */
        /* <DEDUP_REMOVED lines=8> */
[----:B------:R-:W-:Y:S01]  /*7980*/  HFMA2.BF16_V2 R45, R8, R43, -RZ ;  /* 0x0000002b082d7231 */ /* 0x000fe200003000ff */
        /* <DEDUP_REMOVED lines=27> */
[C---:B------:R-:W-:Y:S01]  /*7b40*/  IADD3 R10, PT, PT, R38.reuse, -0x2, RZ ;  /* 0xfffffffe260a7810 */ /* 0x040fe20007ffe0ff */
[----:B------:R-:W-:Y:S01]  /*7b50*/  VIADD R44, R38, 0x3 ;  /* 0x00000003262c7836 */ /* 0x000fe20000000000 */
[-C--:B------:R-:W-:Y:S01]  /*7b60*/  ISETP.GE.AND P6, PT, R6, R29.reuse, PT ;  /* 0x0000001d0600720c */ /* 0x080fe20003fc6270 */
[----:B------:R-:W-:Y:S01]  /*7b70*/  VIADD R6, R38, 0x4 ;  /* 0x0000000426067836 */ /* 0x000fe20000000000 */
[-C--:B------:R-:W-:Y:S01]  /*7b80*/  ISETP.GE.AND P5, PT, R10, R29.reuse, PT ;  /* 0x0000001d0a00720c */ /* 0x080fe20003fa6270 */
[----:B------:R-:W-:Y:S01]  /*7b90*/  VIADD R10, R38, 0x1 ;  /* 0x00000001260a7836 */ /* 0x000fe20000000000 */
[-C--:B------:R-:W-:Y:S02]  /*7ba0*/  ISETP.GE.AND P4, PT, R14, R29.reuse, PT ;  /* 0x0000001d0e00720c */ /* 0x080fe40003f86270 */
[----:B------:R-:W-:Y:S02]  /*7bb0*/  IADD3 R14, PT, PT, R38, 0x2, RZ ;  /* 0x00000002260e7810 */ /* 0x000fe40007ffe0ff */
[----:B------:R-:W-:-:S02]  /*7bc0*/  ISETP.GE.AND P0, PT, R6, R29, PT ;  /* 0x0000001d0600720c */ /* 0x000fc40003f06270 */
[----:B------:R-:W-:Y:S02]  /*7bd0*/  SEL R6, R42, RZ, !P6 ;  /* 0x000000ff2a067207 */ /* 0x000fe40007000000 */
[-C--:B------:R-:W-:Y:S02]  /*7be0*/  ISETP.GE.AND P2, PT, R14, R29.reuse, PT ;  /* 0x0000001d0e00720c */ /* 0x080fe40003f46270 */
[-C--:B------:R-:W-:Y:S02]  /*7bf0*/  ISETP.GE.AND P6, PT, R38, R29.reuse, PT ;  /* 0x0000001d2600720c */ /* 0x080fe40003fc6270 */
[----:B------:R-:W-:Y:S02]  /*7c00*/  PRMT R9, R41, 0x7632, R9 ;  /* 0x0000763229097816 */ /* 0x000fe40000000009 */
[-C--:B------:R-:W-:Y:S02]  /*7c10*/  ISETP.GE.AND P3, PT, R10, R29.reuse, PT ;  /* 0x0000001d0a00720c */ /* 0x080fe40003f66270 */
[----:B------:R-:W-:-:S02]  /*7c20*/  ISETP.GE.AND P1, PT, R44, R29, PT ;  /* 0x0000001d2c00720c */ /* 0x000fc40003f26270 */
        /* <DEDUP_REMOVED lines=14> */
.L_x_16986:
[----:B------:R-:W-:Y:S05]  /*7d10*/  BSYNC.RECONVERGENT B1 ;  /* 0x0000000000017941 */ /* 0x000fea0003800200 */
.L_x_16985:
        /* <DEDUP_REMOVED lines=12> */
[----:B------:R-:W-:Y:S01]  /*7de0*/  PRMT R8, R40, 0x7610, R8 ;  /* 0x0000761028087816 */ /* 0x000fe20000000008 */
        /* <DEDUP_REMOVED lines=22> */
.L_x_16958:
[----:B---34-:R-:W-:Y:S05]  /*7f50*/  BSYNC.RECONVERGENT B0 ;  /* 0x0000000000007941 */ /* 0x018fea0003800200 */
.L_x_16957:
[----:B------:R-:W1:Y:S01]  /*7f60*/  SHFL.BFLY PT, R14, R25, 0x2, 0x1f ;  /* 0x0c401f00190e7f89 */ /* 0x000e6200000e0000 */
[----:B------:R-:W3:Y:S01]  /*7f70*/  S2UR UR5, SR_CgaCtaId ;  /* 0x00000000000579c3 */ /* 0x000ee20000008800 */
[C---:B------:R-:W-:Y:S01]  /*7f80*/  LOP3.LUT R33, R0.reuse, 0x3c0, RZ, 0xc0, !PT ;  /* 0x000003c000217812 */ /* 0x040fe200078ec0ff */
[----:B------:R-:W-:Y:S01]  /*7f90*/  UMOV UR4, 0x400 ;  /* 0x0000040000047882 */ /* 0x000fe20000000000 */
[----:B------:R-:W4:Y:S01]  /*7fa0*/  SHFL.BFLY PT, R4, R35, 0x2, 0x1f ;  /* 0x0c401f0023047f89 */ /* 0x000f2200000e0000 */
[----:B------:R-:W-:Y:S01]  /*7fb0*/  SHF.R.U32.HI R2, RZ, 0x2, R2 ;  /* 0x00000002ff027819 */ /* 0x000fe20000011602 */
[----:B------:R-:W-:Y:S01]  /*7fc0*/  UIADD3 UR4, UPT, UPT, UR4, 0x100, URZ ;  /* 0x0000010004047890 */ /* 0x000fe2000fffe0ff */
[C---:B------:R-:W-:Y:S01]  /*7fd0*/  LOP3.LUT R34, R0.reuse, 0x3e0, RZ, 0xc0, !PT ;  /* 0x000003e000227812 */ /* 0x040fe200078ec0ff */
[----:B------:R-:W5:Y:S01]  /*7fe0*/  SHFL.BFLY PT, R5, R16, 0x2, 0x1f ;  /* 0x0c401f0010057f89 */ /* 0x000f6200000e0000 */
[----:B------:R-:W-:Y:S01]  /*7ff0*/  BSSY.RECONVERGENT B0, `(.L_x_16988) ;  /* 0x0000050000007945 */ /* 0x000fe20003800200 */
[----:B------:R-:W-:Y:S01]  /*8000*/  IMAD R2, R3, 0x70, R2 ;  /* 0x0000007003027824 */ /* 0x000fe200078e0202 */
[C---:B------:R-:W-:Y:S01]  /*8010*/  LOP3.LUT P0, RZ, R0.reuse, 0x3c3, RZ, 0xc0, !PT ;  /* 0x000003c300ff7812 */ /* 0x040fe2000780c0ff */
[----:B------:R-:W5:Y:S01]  /*8020*/  SHFL.BFLY PT, R6, R17, 0x2, 0x1f ;  /* 0x0c401f0011067f89 */ /* 0x000f6200000e0000 */
[----:B------:R-:W-:-:S02]  /*8030*/  LOP3.LUT P1, RZ, R0, 0x3e3, RZ, 0xc0, !PT ;  /* 0x000003e300ff7812 */ /* 0x000fc4000782c0ff */
[----:B------:R-:W-:Y:S01]  /*8040*/  ISETP.GT.U32.AND P3, PT, R0, 0x1f, PT ;  /* 0x0000001f0000780c */ /* 0x000fe20003f64070 */
        /* <DEDUP_REMOVED lines=11> */
[----:B------:R-:W-:Y:S02]  /*8100*/  ISETP.NE.OR P5, PT, R33, 0x40, P2 ;  /* 0x000000402100780c */ /* 0x000fe400017a5670 */
[----:B------:R-:W4:Y:S01]  /*8110*/  SHFL.BFLY PT, R12, R23, 0x2, 0x1f ;  /* 0x0c401f00170c7f89 */ /* 0x000f2200000e0000 */
[----:B------:R-:W-:Y:S01]  /*8120*/  FADD.FTZ R6, R6, R17 ;  /* 0x0000001106067221 */ /* 0x000fe20000010000 */
[----:B------:R-:W-:Y:S02]  /*8130*/  LEA R2, R2, UR4, 0x2 ;  /* 0x0000000402027c11 */ /* 0x000fe4000f8e10ff */
[----:B------:R-:W5:Y:S01]  /*8140*/  SHFL.BFLY PT, R13, R24, 0x2, 0x1f ;  /* 0x0c401f00180d7f89 */ /* 0x000f6200000e0000 */
[----:B--2---:R-:W-:Y:S01]  /*8150*/  FADD.FTZ R18, R7, R18 ;  /* 0x0000001207127221 */ /* 0x004fe20000010000 */
[----:B------:R-:W-:-:S02]  /*8160*/  ISETP.NE.OR P4, PT, R34, 0x20, P2 ;  /* 0x000000202200780c */ /* 0x000fc40001785670 */
[----:B------:R-:W2:Y:S01]  /*8170*/  SHFL.BFLY PT, R15, R26, 0x2, 0x1f ;  /* 0x0c401f001a0f7f89 */ /* 0x000ea200000e0000 */
[----:B------:R-:W-:-:S03]  /*8180*/  FADD.FTZ R8, R8, R19 ;  /* 0x0000001308087221 */ /* 0x000fc60000010000 */
[----:B------:R-:W2:Y:S01]  /*8190*/  SHFL.BFLY PT, R32, R27, 0x2, 0x1f ;  /* 0x0c401f001b207f89 */ /* 0x000ea200000e0000 */
[----:B0-----:R-:W-:-:S03]  /*81a0*/  FADD.FTZ R20, R9, R20 ;  /* 0x0000001409147221 */ /* 0x001fc60000010000 */
[----:B------:R-:W0:Y:S01]  /*81b0*/  SHFL.BFLY PT, R29, R30, 0x2, 0x1f ;  /* 0x0c401f001e1d7f89 */ /* 0x000e2200000e0000 */
[----:B-1----:R-:W-:Y:S01]  /*81c0*/  FADD.FTZ R10, R10, R21 ;  /* 0x000000150a0a7221 */ /* 0x002fe20000010000 */
[----:B---3--:R-:W-:Y:S02]  /*81d0*/  FADD.FTZ R22, R11, R22 ;  /* 0x000000160b167221 */ /* 0x008fe40000010000 */
[----:B------:R-:W1:Y:S01]  /*81e0*/  SHFL.BFLY PT, R5, R4, 0x1, 0x1f ;  /* 0x0c201f0004057f89 */ /* 0x000e6200000e0000 */
[----:B----4-:R-:W-:-:S03]  /*81f0*/  FADD.FTZ R12, R12, R23 ;  /* 0x000000170c0c7221 */ /* 0x010fc60000010000 */
[----:B------:R-:W3:Y:S01]  /*8200*/  SHFL.BFLY PT, R7, R16, 0x1, 0x1f ;  /* 0x0c201f0010077f89 */ /* 0x000ee200000e0000 */
[----:B-----5:R-:W-:-:S03]  /*8210*/  FADD.FTZ R24, R13, R24 ;  /* 0x000000180d187221 */ /* 0x020fc60000010000 */
[----:B------:R-:W4:Y:S01]  /*8220*/  SHFL.BFLY PT, R9, R6, 0x1, 0x1f ;  /* 0x0c201f0006097f89 */ /* 0x000f2200000e0000 */
[----:B--2---:R-:W-:-:S03]  /*8230*/  FADD.FTZ R26, R15, R26 ;  /* 0x0000001a0f1a7221 */ /* 0x004fc60000010000 */
[----:B------:R-:W2:Y:S01]  /*8240*/  SHFL.BFLY PT, R11, R18, 0x1, 0x1f ;  /* 0x0c201f00120b7f89 */ /* 0x000ea200000e0000 */
[----:B------:R-:W-:-:S03]  /*8250*/  FADD.FTZ R32, R32, R27 ;  /* 0x0000001b20207221 */ /* 0x000fc60000010000 */
[----:B------:R-:W5:Y:S01]  /*8260*/  SHFL.BFLY PT, R13, R8, 0x1, 0x1f ;  /* 0x0c201f00080d7f89 */ /* 0x000f6200000e0000 */
[----:B0-----:R-:W-:-:S03]  /*8270*/  FADD.FTZ R30, R29, R30 ;  /* 0x0000001e1d1e7221 */ /* 0x001fc60000010000 */
[----:B------:R-:W0:Y:S04]  /*8280*/  SHFL.BFLY PT, R15, R20, 0x1, 0x1f ;  /* 0x0c201f00140f7f89 */ /* 0x000e2800000e0000 */
[----:B------:R-:W0:Y:S01]  /*8290*/  SHFL.BFLY PT, R17, R10, 0x1, 0x1f ;  /* 0x0c201f000a117f89 */ /* 0x000e2200000e0000 */
[----:B-1----:R-:W-:-:S03]  /*82a0*/  FADD.FTZ R4, R4, R5 ;  /* 0x0000000504047221 */ /* 0x002fc60000010000 */
[----:B------:R-:W1:Y:S01]  /*82b0*/  SHFL.BFLY PT, R19, R22, 0x1, 0x1f ;  /* 0x0c201f0016137f89 */ /* 0x000e6200000e0000 */
[----:B---3--:R-:W-:-:S03]  /*82c0*/  FADD.FTZ R7, R16, R7 ;  /* 0x0000000710077221 */ /* 0x008fc60000010000 */
        /* <DEDUP_REMOVED lines=11> */
[----:B-1----:R-:W-:Y:S01]  /*8380*/  FADD.FTZ R19, R22, R19 ;  /* 0x0000001316137221 */ /* 0x002fe20000010000 */
[----:B------:R-:W-:Y:S01]  /*8390*/  BAR.SYNC.DEFER_BLOCKING 0x0 ;  /* 0x0000000000007b1d */ /* 0x000fe20000010000 */
[----:B---3--:R-:W-:Y:S01]  /*83a0*/  FADD.FTZ R12, R12, R21 ;  /* 0x000000150c0c7221 */ /* 0x008fe20000010000 */
[----:B----4-:R-:W-:Y:S01]  /*83b0*/  FADD.FTZ R23, R24, R23 ;  /* 0x0000001718177221 */ /* 0x010fe20000010000 */
[----:B--2---:R-:W-:Y:S01]  /*83c0*/  FADD.FTZ R14, R14, R25 ;  /* 0x000000190e0e7221 */ /* 0x004fe20000010000 */
[----:B-----5:R-:W-:Y:S01]  /*83d0*/  FADD.FTZ R27, R26, R27 ;  /* 0x0000001b1a1b7221 */ /* 0x020fe20000010000 */
[----:B0-----:R-:W-:Y:S01]  /*83e0*/  FADD.FTZ R29, R32, R29 ;  /* 0x0000001d201d7221 */ /* 0x001fe20000010000 */
[----:B------:R-:W-:Y:S01]  /*83f0*/  FADD.FTZ R30, R30, R31 ;  /* 0x0000001f1e1e7221 */ /* 0x000fe20000010000 */
        /* <DEDUP_REMOVED lines=15> */
.L_x_16989:
[----:B------:R-:W-:Y:S05]  /*84f0*/  BSYNC.RECONVERGENT B0 ;  /* 0x0000000000007941 */ /* 0x000fea0003800200 */
.L_x_16988:
        /* <DEDUP_REMOVED lines=30> */
[----:B--2---:R-:W-:-:S07]  /*86e0*/  FADD.FTZ R30, R30, R25 ;  /* 0x000000191e1e7221 */ /* 0x004fce0000010000 */
.L_x_16991:
[----:B------:R-:W-:Y:S05]  /*86f0*/  BSYNC.RECONVERGENT B0 ;  /* 0x0000000000007941 */ /* 0x000fea0003800200 */
.L_x_16990:
        /* <DEDUP_REMOVED lines=17> */
.L_x_16993:
[----:B------:R-:W-:Y:S05]  /*8810*/  BSYNC.RECONVERGENT B0 ;  /* 0x0000000000007941 */ /* 0x000fea0003800200 */
.L_x_16992:
        /* <DEDUP_REMOVED lines=31> */
.L_x_16995:
[----:B------:R-:W-:Y:S05]  /*8a10*/  BSYNC.RECONVERGENT B0 ;  /* 0x0000000000007941 */ /* 0x000fea0003800200 */
.L_x_16994:
        /* <DEDUP_REMOVED lines=46> */
.L_x_16996:
        /* <DEDUP_REMOVED lines=16> */
.L_x_25900:


//--------------------- .text._ZN4vllm25paged_attention_v1_kernelI13__nv_bfloat16S1_Li96ELi32ELi128ELNS_18Fp8KVCacheDataTypeE0ELb0EEEvPT_PKS3_PKT0_S9_ifPKiSB_iPKfiiiSD_SD_iiiii --------------------------
	.section	.text._ZN4vllm25paged_attention_v1_kernelI13__nv_bfloat16S1_Li96ELi32ELi128ELNS_18Fp8KVCacheDataTypeE0ELb0EEEvPT_PKS3_PKT0_S9_ifPKiSB_iPKfiiiSD_SD_iiiii,"ax",@progbits
	.align	128
        .global         _ZN4vllm25paged_attention_v1_kernelI13__nv_bfloat16S1_Li96ELi32ELi128ELNS_18Fp8KVCacheDataTypeE0ELb0EEEvPT_PKS3_PKT0_S9_ifPKiSB_iPKfiiiSD_SD_iiiii
        .type           _ZN4vllm25paged_attention_v1_kernelI13__nv_bfloat16S1_Li96ELi32ELi128ELNS_18Fp8KVCacheDataTypeE0ELb0EEEvPT_PKS3_PKT0_S9_ifPKiSB_iPKfiiiSD_SD_iiiii,@function
        .size           _ZN4vllm25paged_attention_v1_kernelI13__nv_bfloat16S1_Li96ELi32ELi128ELNS_18Fp8KVCacheDataTypeE0ELb0EEEvPT_PKS3_PKT0_S9_ifPKiSB_iPKfiiiSD_SD_iiiii,(.L_x_25901 - _ZN4vllm25paged_attention_v1_kernelI13__nv_bfloat16S1_Li96ELi32ELi128ELNS_18Fp8KVCacheDataTypeE0ELb0EEEvPT_PKS3_PKT0_S9_ifPKiSB_iPKfiiiSD_SD_iiiii)
        .other          _ZN4vllm25paged_attention_v1_kernelI13__nv_bfloat16S1_Li96ELi32ELi128ELNS_18Fp8KVCacheDataTypeE0ELb0EEEvPT_PKS3_PKT0_S9_ifPKiSB_iPKfiiiSD_SD_iiiii,@"STO_CUDA_ENTRY STV_DEFAULT"
_ZN4vllm25paged_attention_v1_kernelI13__nv_bfloat16S1_Li96ELi32ELi128ELNS_18Fp8KVCacheDataTypeE0ELb0EEEvPT_PKS3_PKT0_S9_ifPKiSB_iPKfiiiSD_SD_iiiii:
.text._ZN4vllm25paged_attention_v1_kernelI13__nv_bfloat16S1_Li96ELi32ELi128ELNS_18Fp8KVCacheDataTypeE0ELb0EEEvPT_PKS3_PKT0_S9_ifPKiSB_iPKfiiiSD_SD_iiiii:
        /* <DEDUP_REMOVED lines=8> */
[----:B------:R-:W1:Y:S07]  /*0080*/  LDCU UR9, c[0x0][0x3cc] ;  /* 0x00007980ff0977ac */ /* 0x000e6e0008000800 */
[----:B------:R-:W4:Y:S01]  /*0090*/  LDC R12, c[0x0][0x370] ;  /* 0x0000dc00ff0c7b82 */ /* 0x000f220000000800 */
[----:B------:R-:W1:Y:S01]  /*00a0*/  LDCU UR14, c[0x0][0x3a4] ;  /* 0x00007480ff0e77ac */ /* 0x000e620008000800 */
[----:B------:R-:W-:Y:S01]  /*00b0*/  MOV R106, 0xff7fffff ;  /* 0xff7fffff006a7802 */ /* 0x000fe20000000f00 */
[----:B------:R-:W1:Y:S01]  /*00c0*/  LDCU.64 UR12, c[0x0][0x390] ;  /* 0x00007200ff0c77ac */ /* 0x000e620008000a00 */
[----:B0-----:R-:W-:Y:S01]  /*00d0*/  ISETP.GT.U32.AND P1, PT, R11, 0xb, PT ;  /* 0x0000000b0b00780c */ /* 0x001fe20003f24070 */
[----:B-1----:R-:W-:-:S06]  /*00e0*/  IMAD.WIDE.U32 R28, R0, 0x4, R28 ;  /* 0x00000004001c7825 */ /* 0x002fcc00078e001c */
[----:B--2---:R-:W2:Y:S06]  /*00f0*/  LDG.E.CONSTANT R28, desc[UR6][R28.64] ;  /* 0x000000061c1c7981 */ /* 0x004eac000c1e9900 */
[----:B------:R-:W0:Y:S01]  /*0100*/  @!P1 LDC.64 R6, c[0x0][0x388] ;  /* 0x0000e200ff069b82 */ /* 0x000e220000000a00 */
[----:B---3--:R-:W-:Y:S02]  /*0110*/  IMAD R2, R0, UR4, RZ ;  /* 0x0000000400027c24 */ /* 0x008fe4000f8e02ff */
[----:B----4-:R-:W-:Y:S02]  /*0120*/  @!P1 IMAD R4, R13, 0x60, RZ ;  /* 0x000000600d049824 */ /* 0x010fe400078e02ff */
[----:B------:R-:W-:-:S05]  /*0130*/  @!P1 IMAD.SHL.U32 R3, R11, 0x8, RZ ;  /* 0x000000080b039824 */ /* 0x000fca00078e00ff */
[----:B------:R-:W-:Y:S02]  /*0140*/  @!P1 IADD3 R3, P0, P2, R3, R2, R4 ;  /* 0x0000000203039210 */ /* 0x000fe40007a1e004 */
[----:B------:R-:W-:-:S04]  /*0150*/  SHF.R.S32.HI R2, RZ, 0x1f, R2 ;  /* 0x0000001fff027819 */ /* 0x000fc80000011402 */
[----:B------:R-:W-:Y:S02]  /*0160*/  @!P1 IADD3.X R4, PT, PT, RZ, R2, RZ, P0, P2 ;  /* 0x00000002ff049210 */ /* 0x000fe400007e44ff */
[----:B0-----:R-:W-:-:S04]  /*0170*/  @!P1 LEA R2, P0, R3, R6, 0x1 ;  /* 0x0000000603029211 */ /* 0x001fc800078008ff */
        /* <DEDUP_REMOVED lines=8> */
[----:B-1----:R-:W-:-:S06]  /*0200*/  VIADD R8, R10, 0xffffffe ;  /* 0x0ffffffe0a087836 */ /* 0x002fcc0000000000 */
[----:B------:R1:W4:Y:S01]  /*0210*/  F2I.FTZ.U32.TRUNC.NTZ R9, R8 ;  /* 0x0000000800097305 */ /* 0x000322000021f000 */
[----:B0-----:R-:W-:Y:S01]  /*0220*/  IABS R2, R12 ;  /* 0x0000000c00027213 */ /* 0x001fe20000000000 */
[----:B-1----:R-:W-:Y:S02]  /*0230*/  HFMA2 R8, -RZ, RZ, 0, 0 ;  /* 0x00000000ff087431 */ /* 0x002fe400000001ff */
        /* <DEDUP_REMOVED lines=14> */
[----:B------:R-:W-:-:S05]  /*0320*/  IMAD.MOV.U32 R12, RZ, RZ, R9 ;  /* 0x000000ffff0c7224 */ /* 0x000fca00078e0009 */
[----:B------:R-:W-:Y:S02]  /*0330*/  @!P3 IADD3 R12, PT, PT, RZ, -R12, RZ ;  /* 0x8000000cff0cb210 */ /* 0x000fe40007ffe0ff */
        /* <DEDUP_REMOVED lines=8> */
[----:B------:R-:W-:Y:S02]  /*03c0*/  ISETP.NE.AND.EX P0, PT, R17, RZ, PT, P0 ;  /* 0x000000ff1100720c */ /* 0x000fe40003f05300 */
[----:B-1----:R-:W-:Y:S01]  /*03d0*/  MOV R2, RZ ;  /* 0x000000ff00027202 */ /* 0x002fe20000000f00 */
[----:B----4-:R-:W-:-:S04]  /*03e0*/  IMAD.MOV R10, RZ, RZ, -R3 ;  /* 0x000000ffff0a7224 */ /* 0x010fc800078e0a03 */
        /* <DEDUP_REMOVED lines=14> */
[----:B------:R-:W-:Y:S02]  /*04d0*/  @!P3 VIADD R32, R32, 0x1 ;  /* 0x000000012020b836 */ /* 0x000fe40000000000 */
[----:B------:R-:W-:Y:S01]  /*04e0*/  HFMA2 R29, -RZ, RZ, 0, 0 ;  /* 0x00000000ff1d7431 */ /* 0x000fe200000001ff */
[----:B------:R-:W-:Y:S02]  /*04f0*/  SHF.R.U32.HI R30, RZ, 0x5, R11 ;  /* 0x00000005ff1e7819 */ /* 0x000fe4000001160b */
[----:B------:R-:W-:Y:S02]  /*0500*/  ISETP.GE.AND P4, PT, R8, RZ, PT ;  /* 0x000000ff0800720c */ /* 0x000fe40003f86270 */
[----:B------:R-:W-:Y:S01]  /*0510*/  @!P1 MOV R8, 0x400 ;  /* 0x0000040000089802 */ /* 0x000fe20000000f00 */
[----:B------:R0:W5:Y:S01]  /*0520*/  @P0 LDG.E.CONSTANT R29, desc[UR6][R2.64] ;  /* 0x00000006021d0981 */ /* 0x000162000c1e9900 */
        /* <DEDUP_REMOVED lines=17> */
[----:B0-----:R-:W0:Y:S01]  /*0640*/  S2R R3, SR_TID.X ;  /* 0x0000000000037919 */ /* 0x001e220000002100 */
[----:B------:R-:W2:Y:S01]  /*0650*/  LDCU UR8, c[0x0][0x3b8] ;  /* 0x00007700ff0877ac */ /* 0x000ea20008000800 */
[----:B------:R-:W-:Y:S01]  /*0660*/  IMAD.MOV.U32 R5, RZ, RZ, RZ ;  /* 0x000000ffff057224 */ /* 0x000fe200078e00ff */
[----:B-----5:R-:W-:Y:S01]  /*0670*/  FSETP.NEU.FTZ.AND P2, PT, R29, RZ, PT ;  /* 0x000000ff1d00720b */ /* 0x020fe20003f5d000 */
[----:B------:R-:W-:Y:S01]  /*0680*/  IMAD.MOV.U32 R106, RZ, RZ, -0x800001 ;  /* 0xff7fffffff6a7424 */ /* 0x000fe200078e00ff */
[----:B------:R-:W3:Y:S01]  /*0690*/  LDCU.64 UR10, c[0x0][0x3a8] ;  /* 0x00007500ff0a77ac */ /* 0x000ee20008000a00 */
[----:B--2---:R-:W-:Y:S01]  /*06a0*/  IMAD R7, R0, UR8, RZ ;  /* 0x0000000800077c24 */ /* 0x004fe2000f8e02ff */
[----:B------:R-:W2:Y:S01]  /*06b0*/  LDCU UR8, c[0x0][0x3d0] ;  /* 0x00007a00ff0877ac */ /* 0x000ea20008000800 */
[----:B-1----:R-:W-:-:S02]  /*06c0*/  ULEA UR15, UR5, UR4, 0x18 ;  /* 0x00000004050f7291 */ /* 0x002fc4000f8ec0ff */
[----:B------:R-:W-:-:S04]  /*06d0*/  UIADD3 UR4, UPT, UPT, UR4, 0xe0, URZ ;  /* 0x000000e004047890 */ /* 0x000fc8000fffe0ff */
[----:B------:R-:W-:Y:S01]  /*06e0*/  ULEA UR4, UR5, UR4, 0x18 ;  /* 0x0000000405047291 */ /* 0x000fe2000f8ec0ff */
[----:B0-----:R-:W-:Y:S02]  /*06f0*/  SHF.R.U32.HI R4, RZ, 0x3, R3 ;  /* 0x00000003ff047819 */ /* 0x001fe40000011603 */
[----:B------:R-:W0:Y:S01]  /*0700*/  LDS.128 R12, [UR15+0x50] ;  /* 0x0000500fff0c7984 */ /* 0x000e220008000c00 */
[C---:B------:R-:W-:Y:S01]  /*0710*/  IMAD.SHL.U32 R2, R3.reuse, 0x4, RZ ;  /* 0x0000000403027824 */ /* 0x040fe200078e00ff */
[----:B------:R-:W-:Y:S02]  /*0720*/  SHF.L.U32 R109, R3, 0x3, RZ ;  /* 0x00000003036d7819 */ /* 0x000fe400000006ff */
[----:B------:R-:W1:Y:S01]  /*0730*/  LDS.128 R36, [UR15] ;  /* 0x0000000fff247984 */ /* 0x000e620008000c00 */
[----:B------:R-:W-:Y:S01]  /*0740*/  LOP3.LUT R4, R4, 0x7c, RZ, 0xc0, !PT ;  /* 0x0000007c04047812 */ /* 0x000fe200078ec0ff */
[----:B--2---:R-:W-:Y:S01]  /*0750*/  IMAD R112, R32, UR8, RZ ;  /* 0x0000000820707c24 */ /* 0x004fe2000f8e02ff */
[----:B------:R-:W-:Y:S01]  /*0760*/  LOP3.LUT R109, R109, 0xf8, RZ, 0xc0, !PT ;  /* 0x000000f86d6d7812 */ /* 0x000fe200078ec0ff */
[----:B------:R-:W2:Y:S01]  /*0770*/  LDS.128 R8, [UR15+0x10] ;  /* 0x0000100fff087984 */ /* 0x000ea20008000c00 */
[----:B------:R-:W-:Y:S01]  /*0780*/  IADD3 R104, PT, PT, -R28, R3, RZ ;  /* 0x000000031c687210 */ /* 0x000fe20007ffe1ff */
[----:B------:R-:W-:-:S02]  /*0790*/  IMAD.WIDE R4, R7, 0x4, R4 ;  /* 0x0000000407047825 */ /* 0x000fc400078e0204 */
[----:B------:R-:W4:Y:S01]  /*07a0*/  LDS.128 R16, [UR15+0x20] ;  /* 0x0000200fff107984 */ /* 0x000f220008000c00 */
[----:B---3--:R-:W-:-:S03]  /*07b0*/  IADD3 R34, P0, PT, R4, UR10, RZ ;  /* 0x0000000a04227c10 */ /* 0x008fc6000ff1e0ff */
[----:B------:R-:W3:Y:S01]  /*07c0*/  LDS.128 R24, [UR15+0x30] ;  /* 0x0000300fff187984 */ /* 0x000ee20008000c00 */
[----:B------:R-:W-:-:S03]  /*07d0*/  IADD3.X R35, PT, PT, R5, UR11, RZ, P0, !PT ;  /* 0x0000000b05237c10 */ /* 0x000fc600087fe4ff */
[----:B------:R-:W3:Y:S04]  /*07e0*/  LDS.128 R20, [UR15+0x40] ;  /* 0x0000400fff147984 */ /* 0x000ee80008000c00 */
[----:B------:R-:W-:Y:S01]  /*07f0*/  LDS.128 R4, [UR15+0x60] ;  /* 0x0000600fff047984 */ /* 0x000fe20008000c00 */
[C---:B0-----:R-:W-:Y:S01]  /*0800*/  PRMT R79, R12.reuse, 0x7632, R79 ;  /* 0x000076320c4f7816 */ /* 0x041fe2000000004f */
[----:B------:R-:W-:Y:S01]  /*0810*/  IMAD.U32 R70, R12, 0x10000, RZ ;  /* 0x000100000c467824 */ /* 0x000fe200078e00ff */
[C---:B------:R-:W-:Y:S01]  /*0820*/  PRMT R80, R13.reuse, 0x7632, R80 ;  /* 0x000076320d507816 */ /* 0x040fe20000000050 */
[----:B------:R-:W-:Y:S01]  /*0830*/  IMAD.U32 R72, R13, 0x10000, RZ ;  /* 0x000100000d487824 */ /* 0x000fe200078e00ff */
[C---:B------:R-:W-:Y:S01]  /*0840*/  PRMT R81, R14.reuse, 0x7632, R81 ;  /* 0x000076320e517816 */ /* 0x040fe20000000051 */
[C---:B------:R-:W-:Y:S01]  /*0850*/  IMAD.U32 R76, R15.reuse, 0x10000, RZ ;  /* 0x000100000f4c7824 */ /* 0x040fe200078e00ff */
[----:B------:R-:W-:Y:S01]  /*0860*/  SHF.L.U32 R74, R14, 0x10, RZ ;  /* 0x000000100e4a7819 */ /* 0x000fe200000006ff */
[C---:B-1----:R-:W-:Y:S01]  /*0870*/  IMAD.U32 R33, R36.reuse, 0x10000, RZ ;  /* 0x0001000024217824 */ /* 0x042fe200078e00ff */
[----:B------:R-:W-:Y:S01]  /*0880*/  PRMT R82, R15, 0x7632, R82 ;  /* 0x000076320f527816 */ /* 0x000fe20000000052 */
[----:B--2---:R-:W-:Y:S01]  /*0890*/  IMAD.U32 R40, R9, 0x10000, RZ ;  /* 0x0001000009287824 */ /* 0x004fe200078e00ff */
[----:B------:R-:W0:Y:S01]  /*08a0*/  LDS.128 R12, [UR15+0xb0] ;  /* 0x0000b00fff0c7984 */ /* 0x000e220008000c00 */
[----:B------:R-:W-:Y:S01]  /*08b0*/  PRMT R49, R36, 0x7632, R49 ;  /* 0x0000763224317816 */ /* 0x000fe20000000031 */
[----:B------:R-:W-:Y:S01]  /*08c0*/  IMAD.U32 R41, R10, 0x10000, RZ ;  /* 0x000100000a297824 */ /* 0x000fe200078e00ff */
[C---:B------:R-:W-:Y:S01]  /*08d0*/  PRMT R50, R37.reuse, 0x7632, R50 ;  /* 0x0000763225327816 */ /* 0x040fe20000000032 */
[----:B----4-:R-:W-:Y:S01]  /*08e0*/  IMAD.U32 R43, R16, 0x10000, RZ ;  /* 0x00010000102b7824 */ /* 0x010fe200078e00ff */
[----:B------:R-:W-:Y:S01]  /*08f0*/  SHF.L.U32 R36, R37, 0x10, RZ ;  /* 0x0000001025247819 */ /* 0x000fe200000006ff */
[C---:B------:R-:W-:Y:S01]  /*0900*/  IMAD.U32 R37, R38.reuse, 0x10000, RZ ;  /* 0x0001000026257824 */ /* 0x040fe200078e00ff */
[----:B------:R-:W-:Y:S01]  /*0910*/  PRMT R51, R38, 0x7632, R51 ;  /* 0x0000763226337816 */ /* 0x000fe20000000033 */
[C---:B------:R-:W-:Y:S01]  /*0920*/  IMAD.U32 R38, R39.reuse, 0x10000, RZ ;  /* 0x0001000027267824 */ /* 0x040fe200078e00ff */
[----:B------:R-:W-:Y:S01]  /*0930*/  PRMT R52, R39, 0x7632, R52 ;  /* 0x0000763227347816 */ /* 0x000fe20000000034 */
[----:B------:R-:W-:Y:S01]  /*0940*/  IMAD.U32 R44, R17, 0x10000, RZ ;  /* 0x00010000112c7824 */ /* 0x000fe200078e00ff */
[C---:B------:R-:W-:Y:S01]  /*0950*/  PRMT R53, R8.reuse, 0x7632, R53 ;  /* 0x0000763208357816 */ /* 0x040fe20000000035 */
[----:B------:R-:W-:Y:S01]  /*0960*/  IMAD.U32 R46, R19, 0x10000, RZ ;  /* 0x00010000132e7824 */ /* 0x000fe200078e00ff */
[----:B------:R-:W-:Y:S01]  /*0970*/  SHF.L.U32 R39, R8, 0x10, RZ ;  /* 0x0000001008277819 */ /* 0x000fe200000006ff */
[----:B---3--:R-:W-:Y:S01]  /*0980*/  IMAD.U32 R47, R24, 0x10000, RZ ;  /* 0x00010000182f7824 */ /* 0x008fe200078e00ff */
        /* <DEDUP_REMOVED lines=19> */
[----:B------:R-:W2:Y:S01]  /*0ac0*/  LDS.128 R16, [UR15+0x80] ;  /* 0x0000800fff107984 */ /* 0x000ea20008000c00 */
[C---:B------:R-:W-:Y:S01]  /*0ad0*/  PRMT R67, R25.reuse, 0x7632, R67 ;  /* 0x0000763219437816 */ /* 0x040fe20000000043 */
[----:B------:R-:W-:Y:S01]  /*0ae0*/  IMAD.U32 R56, R56, 0x10000, RZ ;  /* 0x0001000038387824 */ /* 0x000fe200078e00ff */
[----:B------:R-:W-:Y:S01]  /*0af0*/  SHF.L.U32 R48, R25, 0x10, RZ ;  /* 0x0000001019307819 */ /* 0x000fe200000006ff */
[----:B------:R-:W-:Y:S01]  /*0b00*/  IMAD.U32 R57, R57, 0x10000, RZ ;  /* 0x0001000039397824 */ /* 0x000fe200078e00ff */
[----:B------:R-:W-:Y:S01]  /*0b10*/  PRMT R69, R26, 0x7632, R69 ;  /* 0x000076321a457816 */ /* 0x000fe20000000045 */
[----:B0-----:R-:W-:Y:S01]  /*0b20*/  IMAD.U32 R98, R12, 0x10000, RZ ;  /* 0x000100000c627824 */ /* 0x001fe200078e00ff */
[----:B------:R-:W-:Y:S01]  /*0b30*/  PRMT R71, R27, 0x7632, R71 ;  /* 0x000076321b477816 */ /* 0x000fe20000000047 */
[----:B------:R-:W-:Y:S01]  /*0b40*/  IMAD.U32 R100, R13, 0x10000, RZ ;  /* 0x000100000d647824 */ /* 0x000fe200078e00ff */
        /* <DEDUP_REMOVED lines=12> */
[----:B------:R-:W3:Y:S01]  /*0c10*/  LDS.128 R20, [UR15+0xa0] ;  /* 0x0000a00fff147984 */ /* 0x000ee20008000c00 */
        /* <DEDUP_REMOVED lines=10> */
[----:B------:R-:W-:Y:S01]  /*0cc0*/  LOP3.LUT R15, R2, 0x7c, RZ, 0xc0, !PT ;  /* 0x0000007c020f7812 */ /* 0x000fe200078ec0ff */
[----:B------:R-:W-:Y:S01]  /*0cd0*/  IMAD.U32 R82, R82, 0x10000, RZ ;  /* 0x0001000052527824 */ /* 0x000fe200078e00ff */
[----:B------:R-:W-:Y:S01]  /*0ce0*/  PRMT R84, R5, 0x7632, R84 ;  /* 0x0000763205547816 */ /* 0x000fe20000000054 */
[----:B------:R-:W-:Y:S01]  /*0cf0*/  IMAD.U32 R111, R111, 0x10000, RZ ;  /* 0x000100006f6f7824 */ /* 0x000fe200078e00ff */
[----:B------:R-:W-:Y:S01]  /*0d00*/  PRMT R85, R6, 0x7632, R85 ;  /* 0x0000763206557816 */ /* 0x000fe20000000055 */
[----:B------:R-:W-:Y:S01]  /*0d10*/  IMAD R15, R30, 0x80, R15 ;  /* 0x000000801e0f7824 */ /* 0x000fe200078e020f */
[----:B-1----:R-:W-:Y:S01]  /*0d20*/  PRMT R87, R8, 0x7632, R87 ;  /* 0x0000763208577816 */ /* 0x002fe20000000057 */
[----:B------:R-:W-:Y:S01]  /*0d30*/  IMAD.U32 R6, R6, 0x10000, RZ ;  /* 0x0001000006067824 */ /* 0x000fe200078e00ff */
[C---:B------:R-:W-:Y:S01]  /*0d40*/  PRMT R88, R9.reuse, 0x7632, R88 ;  /* 0x0000763209587816 */ /* 0x040fe20000000058 */
[----:B------:R-:W-:Y:S01]  /*0d50*/  IMAD.U32 R9, R9, 0x10000, RZ ;  /* 0x0001000009097824 */ /* 0x000fe200078e00ff */
[----:B------:R-:W-:Y:S01]  /*0d60*/  PRMT R90, R11, 0x7632, R90 ;  /* 0x000076320b5a7816 */ /* 0x000fe2000000005a */
[----:B------:R-:W-:Y:S01]  /*0d70*/  VIADD R108, R15, UR4 ;  /* 0x000000040f6c7c36 */ /* 0x000fe20008000000 */
[C---:B--2---:R-:W-:Y:S01]  /*0d80*/  PRMT R91, R16.reuse, 0x7632, R91 ;  /* 0x00007632105b7816 */ /* 0x044fe2000000005b */
        /* <DEDUP_REMOVED lines=9> */
[----:B------:R-:W-:Y:S01]  /*0e20*/  IADD3 R2, P0, PT, R112, R109, RZ ;  /* 0x0000006d70027210 */ /* 0x000fe20007f1e0ff */
[----:B------:R-:W-:Y:S01]  /*0e30*/  VIADD R109, R3, 0x1 ;  /* 0x00000001036d7836 */ /* 0x000fe20000000000 */
[C---:B------:R-:W-:Y:S01]  /*0e40*/  PRMT R83, R4.reuse, 0x7632, R83 ;  /* 0x0000763204537816 */ /* 0x040fe20000000053 */
[----:B------:R-:W-:Y:S01]  /*0e50*/  IMAD.U32 R4, R4, 0x10000, RZ ;  /* 0x0001000004047824 */ /* 0x000fe200078e00ff */
[C---:B------:R-:W-:Y:S01]  /*0e60*/  PRMT R86, R7.reuse, 0x7632, R86 ;  /* 0x0000763207567816 */ /* 0x040fe20000000056 */
[----:B------:R-:W-:Y:S01]  /*0e70*/  IMAD.U32 R7, R7, 0x10000, RZ ;  /* 0x0001000007077824 */ /* 0x000fe200078e00ff */
[C---:B------:R-:W-:Y:S01]  /*0e80*/  PRMT R89, R10.reuse, 0x7632, R89 ;  /* 0x000076320a597816 */ /* 0x040fe20000000059 */
[----:B------:R-:W-:Y:S01]  /*0e90*/  IMAD.U32 R10, R10, 0x10000, RZ ;  /* 0x000100000a0a7824 */ /* 0x000fe200078e00ff */
[----:B---3--:R-:W-:Y:S01]  /*0ea0*/  PRMT R101, R20, 0x7632, R101 ;  /* 0x0000763214657816 */ /* 0x008fe20000000065 */
        /* <DEDUP_REMOVED lines=44> */
[----:B------:R-:W-:Y:S02]  /*1170*/  SHF.L.U32 R95, R95, 0x10, RZ ;  /* 0x000000105f5f7819 */ /* 0x000fe400000006ff */
[----:B------:R-:W-:Y:S02]  /*1180*/  SHF.L.U32 R99, R99, 0x10, RZ ;  /* 0x0000001063637819 */ /* 0x000fe400000006ff */
[----:B------:R-:W-:Y:S02]  /*1190*/  SHF.L.U32 R107, R107, 0x10, RZ ;  /* 0x000000106b6b7819 */ /* 0x000fe400000006ff */
[----:B------:R-:W-:-:S07]  /*11a0*/  SHF.L.U32 R112, R12, 0x10, RZ ;  /* 0x000000100c707819 */ /* 0x000fce00000006ff */
.L_x_16999:
        /* <DEDUP_REMOVED lines=10> */
[----:B------:R-:W5:Y:S01]  /*1250*/  LDG.E.CONSTANT R116, desc[UR6][R14.64+0xc00] ;  /* 0x000c00060e747981 */ /* 0x000f62000c1e9900 */
[----:B--2---:R-:W-:-:S02]  /*1260*/  SHF.L.U32 R120, R119, 0x10, RZ ;  /* 0x0000001077787819 */ /* 0x004fc400000006ff */
[----:B------:R-:W-:Y:S02]  /*1270*/  PRMT R121, R119, 0x7632, R121 ;  /* 0x0000763277797816 */ /* 0x000fe40000000079 */
[C---:B---3--:R-:W-:Y:S01]  /*1280*/  PRMT R119, R118.reuse, 0x7632, R119 ;  /* 0x0000763276777816 */ /* 0x048fe20000000077 */
[----:B------:R-:W-:Y:S01]  /*1290*/  FMUL.FTZ R122, R39, R120 ;  /* 0x00000078277a7220 */ /* 0x000fe20000410000 */
[----:B------:R-:W-:Y:S02]  /*12a0*/  IMAD.U32 R120, R118, 0x10000, RZ ;  /* 0x0001000076787824 */ /* 0x000fe400078e00ff */
[----:B------:R-:W2:Y:S01]  /*12b0*/  LDG.E.CONSTANT R118, desc[UR6][R14.64+0xe00] ;  /* 0x000e00060e767981 */ /* 0x000ea2000c1e9900 */
[----:B------:R-:W-:Y:S02]  /*12c0*/  IMAD.U32 R124, R121, 0x10000, RZ ;  /* 0x00010000797c7824 */ /* 0x000fe400078e00ff */
[----:B------:R-:W-:Y:S01]  /*12d0*/  FFMA.FTZ R120, R33, R120, R122 ;  /* 0x0000007821787223 */ /* 0x000fe2000001007a */
[----:B------:R-:W-:Y:S01]  /*12e0*/  SHF.L.U32 R122, R119, 0x10, RZ ;  /* 0x00000010777a7819 */ /* 0x000fe200000006ff */
[----:B----4-:R-:W-:-:S02]  /*12f0*/  IMAD.U32 R119, R12, 0x10000, RZ ;  /* 0x000100000c777824 */ /* 0x010fc400078e00ff */
[----:B------:R-:W-:Y:S01]  /*1300*/  FMUL.FTZ R124, R53, R124 ;  /* 0x0000007c357c7220 */ /* 0x000fe20000410000 */
[----:B------:R-:W-:Y:S01]  /*1310*/  PRMT R12, R12, 0x7632, R12 ;  /* 0x000076320c0c7816 */ /* 0x000fe2000000000c */
[----:B------:R-:W3:Y:S02]  /*1320*/  LDG.E.CONSTANT R121, desc[UR6][R14.64+0x1600] ;  /* 0x001600060e797981 */ /* 0x000ee4000c1e9900 */
[----:B------:R-:W-:Y:S01]  /*1330*/  FFMA.FTZ R122, R49, R122, R124 ;  /* 0x0000007a317a7223 */ /* 0x000fe2000001007c */
[----:B------:R-:W-:Y:S01]  /*1340*/  FFMA.FTZ R124, R43, R119, R120 ;  /* 0x000000772b7c7223 */ /* 0x000fe20000010078 */
[----:B------:R-:W-:Y:S01]  /*1350*/  IMAD.U32 R12, R12, 0x10000, RZ ;  /* 0x000100000c0c7824 */ /* 0x000fe200078e00ff */
[----:B------:R-:W4:Y:S03]  /*1360*/  LDG.E.CONSTANT R120, desc[UR6][R14.64+0x1000] ;  /* 0x001000060e787981 */ /* 0x000f26000c1e9900 */
[----:B------:R-:W-:Y:S01]  /*1370*/  FFMA.FTZ R122, R57, R12, R122 ;  /* 0x0000000c397a7223 */ /* 0x000fe2000001007a */
[----:B-----5:R-:W-:-:S05]  /*1380*/  SHF.L.U32 R12, R13, 0x10, RZ ;  /* 0x000000100d0c7819 */ /* 0x020fca00000006ff */
[----:B------:R-:W-:Y:S02]  /*1390*/  FFMA.FTZ R119, R47, R12, R124 ;  /* 0x0000000c2f777223 */ /* 0x000fe4000001007c */
[----:B------:R-:W5:Y:S01]  /*13a0*/  LDG.E.CONSTANT R12, desc[UR6][R14.64+0x1200] ;  /* 0x001200060e0c7981 */ /* 0x000f62000c1e9900 */
[----:B------:R-:W-:-:S05]  /*13b0*/  PRMT R13, R13, 0x7632, R13 ;  /* 0x000076320d0d7816 */ /* 0x000fca000000000d */
[----:B------:R-:W-:-:S04]  /*13c0*/  IMAD.U32 R13, R13, 0x10000, RZ ;  /* 0x000100000d0d7824 */ /* 0x000fc800078e00ff */
[----:B------:R-:W-:Y:S01]  /*13d0*/  FFMA.FTZ R122, R65, R13, R122 ;  /* 0x0000000d417a7223 */ /* 0x000fe2000001007a */
[C---:B------:R-:W-:Y:S01]  /*13e0*/  IMAD.U32 R13, R115.reuse, 0x10000, RZ ;  /* 0x00010000730d7824 */ /* 0x040fe200078e00ff */
[----:B------:R-:W-:-:S04]  /*13f0*/  PRMT R115, R115, 0x7632, R115 ;  /* 0x0000763273737816 */ /* 0x000fc80000000073 */
[----:B------:R-:W-:Y:S01]  /*1400*/  SHF.L.U32 R115, R115, 0x10, RZ ;  /* 0x0000001073737819 */ /* 0x000fe200000006ff */
[----:B------:R-:W-:Y:S02]  /*1410*/  FFMA.FTZ R119, R62, R13, R119 ;  /* 0x0000000d3e777223 */ /* 0x000fe40000010077 */
[----:B------:R-:W3:Y:S02]  /*1420*/  LDG.E.CONSTANT R13, desc[UR6][R14.64+0x1400] ;  /* 0x001400060e0d7981 */ /* 0x000ee4000c1e9900 */
[----:B------:R-:W-:Y:S01]  /*1430*/  FFMA.FTZ R122, R73, R115, R122 ;  /* 0x00000073497a7223 */ /* 0x000fe2000001007a */
[----:B------:R-:W-:-:S05]  /*1440*/  PRMT R115, R117, 0x7632, R115 ;  /* 0x0000763275737816 */ /* 0x000fca0000000073 */
[----:B------:R-:W-:-:S04]  /*1450*/  IMAD.U32 R115, R115, 0x10000, RZ ;  /* 0x0001000073737824 */ /* 0x000fc800078e00ff */
[----:B------:R-:W-:Y:S01]  /*1460*/  FFMA.FTZ R122, R79, R115, R122 ;  /* 0x000000734f7a7223 */ /* 0x000fe2000001007a */
[C---:B------:R-:W-:Y:S01]  /*1470*/  PRMT R115, R116.reuse, 0x7632, R115 ;  /* 0x0000763274737816 */ /* 0x040fe20000000073 */
[----:B------:R-:W-:Y:S01]  /*1480*/  IMAD.U32 R117, R117, 0x10000, RZ ;  /* 0x0001000075757824 */ /* 0x000fe200078e00ff */
[----:B------:R-:W-:-:S03]  /*1490*/  SHF.L.U32 R116, R116, 0x10, RZ ;  /* 0x0000001074747819 */ /* 0x000fc600000006ff */
[----:B------:R-:W-:Y:S02]  /*14a0*/  IMAD.U32 R115, R115, 0x10000, RZ ;  /* 0x0001000073737824 */ /* 0x000fe400078e00ff */
[----:B------:R-:W-:Y:S02]  /*14b0*/  FFMA.FTZ R117, R70, R117, R119 ;  /* 0x0000007546757223 */ /* 0x000fe40000010077 */
[----:B------:R-:W3:Y:S01]  /*14c0*/  LDG.E.CONSTANT R119, desc[UR6][R14.64+0x4] ;  /* 0x000004060e777981 */ /* 0x000ee2000c1e9900 */
[----:B------:R-:W-:Y:S01]  /*14d0*/  FFMA.FTZ R122, R83, R115, R122 ;  /* 0x00000073537a7223 */ /* 0x000fe2000001007a */
[----:B------:R-:W-:Y:S01]  /*14e0*/  FFMA.FTZ R117, R4, R116, R117 ;  /* 0x0000007404757223 */ /* 0x000fe20000010075 */
[----:B--2---:R-:W-:-:S04]  /*14f0*/  IMAD.U32 R115, R118, 0x10000, RZ ;  /* 0x0001000076737824 */ /* 0x004fc800078e00ff */
[----:B------:R-:W-:Y:S01]  /*1500*/  FFMA.FTZ R117, R8, R115, R117 ;  /* 0x0000007308757223 */ /* 0x000fe20000010075 */
[----:B------:R-:W-:Y:S02]  /*1510*/  PRMT R115, R118, 0x7632, R115 ;  /* 0x0000763276737816 */ /* 0x000fe40000000073 */
[----:B------:R-:W2:Y:S02]  /*1520*/  LDG.E.CONSTANT R118, desc[UR6][R14.64+0x204] ;  /* 0x000204060e767981 */ /* 0x000ea4000c1e9900 */
[----:B------:R-:W-:-:S05]  /*1530*/  SHF.L.U32 R115, R115, 0x10, RZ ;  /* 0x0000001073737819 */ /* 0x000fca00000006ff */
[----:B------:R-:W-:Y:S01]  /*1540*/  FFMA.FTZ R122, R87, R115, R122 ;  /* 0x00000073577a7223 */ /* 0x000fe2000001007a */
[----:B----4-:R-:W-:-:S04]  /*1550*/  IMAD.U32 R115, R120, 0x10000, RZ ;  /* 0x0001000078737824 */ /* 0x010fc800078e00ff */
[----:B------:R-:W-:Y:S02]  /*1560*/  FFMA.FTZ R115, R16, R115, R117 ;  /* 0x0000007310737223 */ /* 0x000fe40000010075 */
[----:B------:R-:W4:Y:S01]  /*1570*/  LDG.E.CONSTANT R117, desc[UR6][R14.64+0x404] ;  /* 0x000404060e757981 */ /* 0x000f22000c1e9900 */
[----:B-----5:R-:W-:-:S05]  /*1580*/  SHF.L.U32 R116, R12, 0x10, RZ ;  /* 0x000000100c747819 */ /* 0x020fca00000006ff */
[----:B------:R-:W-:Y:S02]  /*1590*/  FFMA.FTZ R115, R24, R116, R115 ;  /* 0x0000007418737223 */ /* 0x000fe40000010073 */
[----:B------:R-:W5:Y:S01]  /*15a0*/  LDG.E.CONSTANT R116, desc[UR6][R14.64+0x604] ;  /* 0x000604060e747981 */ /* 0x000f62000c1e9900 */
[----:B------:R-:W-:Y:S02]  /*15b0*/  PRMT R120, R120, 0x7632, R120 ;  /* 0x0000763278787816 */ /* 0x000fe40000000078 */
[----:B------:R-:W-:-:S03]  /*15c0*/  PRMT R12, R12, 0x7632, R12 ;  /* 0x000076320c0c7816 */ /* 0x000fc6000000000c */
[----:B------:R-:W-:Y:S02]  /*15d0*/  IMAD.U32 R120, R120, 0x10000, RZ ;  /* 0x0001000078787824 */ /* 0x000fe400078e00ff */
[----:B------:R-:W-:Y:S02]  /*15e0*/  IMAD.U32 R12, R12, 0x10000, RZ ;  /* 0x000100000c0c7824 */ /* 0x000fe400078e00ff */
[----:B------:R-:W-:Y:S01]  /*15f0*/  FFMA.FTZ R120, R91, R120, R122 ;  /* 0x000000785b787223 */ /* 0x000fe2000001007a */
[C---:B---3--:R-:W-:Y:S01]  /*1600*/  IMAD.U32 R123, R13.reuse, 0x10000, RZ ;  /* 0x000100000d7b7824 */ /* 0x048fe200078e00ff */
[----:B------:R-:W-:Y:S02]  /*1610*/  PRMT R13, R13, 0x7632, R13 ;  /* 0x000076320d0d7816 */ /* 0x000fe4000000000d */
[----:B------:R-:W-:Y:S02]  /*1620*/  FFMA.FTZ R12, R95, R12, R120 ;  /* 0x0000000c5f0c7223 */ /* 0x000fe40000010078 */
[----:B------:R-:W-:Y:S01]  /*1630*/  SHF.L.U32 R13, R13, 0x10, RZ ;  /* 0x000000100d0d7819 */ /* 0x000fe200000006ff */
[----:B------:R-:W-:-:S02]  /*1640*/  FFMA.FTZ R123, R20, R123, R115 ;  /* 0x0000007b147b7223 */ /* 0x000fc40000010073 */
[----:B------:R-:W3:Y:S02]  /*1650*/  LDG.E.CONSTANT R115, desc[UR6][R14.64+0x804] ;  /* 0x000804060e737981 */ /* 0x000ee4000c1e9900 */
[----:B------:R-:W-:Y:S01]  /*1660*/  FFMA.FTZ R12, R101, R13, R12 ;  /* 0x0000000d650c7223 */ /* 0x000fe2000001000c */
[C---:B------:R-:W-:Y:S01]  /*1670*/  PRMT R13, R121.reuse, 0x7632, R13 ;  /* 0x00007632790d7816 */ /* 0x040fe2000000000d */
[----:B------:R-:W-:-:S04]  /*1680*/  IMAD.U32 R121, R121, 0x10000, RZ ;  /* 0x0001000079797824 */ /* 0x000fc800078e00ff */
[----:B------:R-:W-:Y:S02]  /*1690*/  IMAD.U32 R13, R13, 0x10000, RZ ;  /* 0x000100000d0d7824 */ /* 0x000fe400078e00ff */
[----:B------:R-:W-:Y:S02]  /*16a0*/  FFMA.FTZ R121, R98, R121, R123 ;  /* 0x0000007962797223 */ /* 0x000fe4000001007b */
[----:B------:R-:W-:-:S04]  /*16b0*/  FFMA.FTZ R12, R111, R13, R12 ;  /* 0x0000000d6f0c7223 */ /* 0x000fc8000001000c */
[----:B------:R-:W-:Y:S01]  /*16c0*/  FADD.FTZ R12, R121, R12 ;  /* 0x0000000c790c7221 */ /* 0x000fe20000010000 */
[C---:B--2---:R-:W-:Y:S02]  /*16d0*/  PRMT R13, R118.reuse, 0x7632, R13 ;  /* 0x00007632760d7816 */ /* 0x044fe4000000000d */
[----:B------:R-:W-:Y:S02]  /*16e0*/  SHF.L.U32 R121, R118, 0x10, RZ ;  /* 0x0000001076797819 */ /* 0x000fe400000006ff */
[----:B------:R-:W2:Y:S01]  /*16f0*/  LDG.E.CONSTANT R118, desc[UR6][R14.64+0xa04] ;  /* 0x000a04060e767981 */ /* 0x000ea2000c1e9900 */
[----:B------:R-:W-:Y:S01]  /*1700*/  IMAD.U32 R123, R13, 0x10000, RZ ;  /* 0x000100000d7b7824 */ /* 0x000fe200078e00ff */
[C---:B------:R-:W-:Y:S01]  /*1710*/  PRMT R13, R119.reuse, 0x7632, R13 ;  /* 0x00007632770d7816 */ /* 0x040fe2000000000d */
[----:B------:R-:W-:Y:S02]  /*1720*/  IMAD.U32 R119, R119, 0x10000, RZ ;  /* 0x0001000077777824 */ /* 0x000fe400078e00ff */
[----:B------:R-:W-:Y:S01]  /*1730*/  FMUL.FTZ R121, R40, R121 ;  /* 0x0000007928797220 */ /* 0x000fe20000410000 */
[----:B------:R-:W-:Y:S01]  /*1740*/  FMUL.FTZ R123, R54, R123 ;  /* 0x0000007b367b7220 */ /* 0x000fe20000410000 */
[----:B------:R-:W-:-:S02]  /*1750*/  SHF.L.U32 R13, R13, 0x10, RZ ;  /* 0x000000100d0d7819 */ /* 0x000fc400000006ff */
[----:B------:R-:W-:Y:S02]  /*1760*/  FFMA.FTZ R121, R36, R119, R121 ;  /* 0x0000007724797223 */ /* 0x000fe40000010079 */
[----:B------:R-:W2:Y:S01]  /*1770*/  LDG.E.CONSTANT R119, desc[UR6][R14.64+0xc04] ;  /* 0x000c04060e777981 */ /* 0x000ea2000c1e9900 */
[----:B------:R-:W-:Y:S01]  /*1780*/  FFMA.FTZ R120, R50, R13, R123 ;  /* 0x0000000d32787223 */ /* 0x000fe2000001007b */
[C---:B----4-:R-:W-:Y:S01]  /*1790*/  PRMT R13, R117.reuse, 0x7632, R13 ;  /* 0x00007632750d7816 */ /* 0x050fe2000000000d */
[----:B------:R-:W-:-:S04]  /*17a0*/  IMAD.U32 R117, R117, 0x10000, RZ ;  /* 0x0001000075757824 */ /* 0x000fc800078e00ff */
[----:B------:R-:W-:Y:S02]  /*17b0*/  IMAD.U32 R13, R13, 0x10000, RZ ;  /* 0x000100000d0d7824 */ /* 0x000fe400078e00ff */
[----:B------:R-:W-:Y:S02]  /*17c0*/  FFMA.FTZ R121, R44, R117, R121 ;  /* 0x000000752c797223 */ /* 0x000fe40000010079 */
[----:B------:R-:W4:Y:S01]  /*17d0*/  LDG.E.CONSTANT R117, desc[UR6][R14.64+0xe04] ;  /* 0x000e04060e757981 */ /* 0x000f22000c1e9900 */
[----:B------:R-:W-:Y:S01]  /*17e0*/  FFMA.FTZ R120, R59, R13, R120 ;  /* 0x0000000d3b787223 */ /* 0x000fe20000010078 */
[----:B-----5:R-:W-:-:S05]  /*17f0*/  SHF.L.U32 R13, R116, 0x10, RZ ;  /* 0x00000010740d7819 */ /* 0x020fca00000006ff */
[----:B------:R-:W-:Y:S02]  /*1800*/  FFMA.FTZ R121, R48, R13, R121 ;  /* 0x0000000d30797223 */ /* 0x000fe40000010079 */
[----:B------:R-:W5:Y:S01]  /*1810*/  LDG.E.CONSTANT R13, desc[UR6][R14.64+0x1004] ;  /* 0x001004060e0d7981 */ /* 0x000f62000c1e9900 */
[----:B------:R-:W-:-:S05]  /*1820*/  PRMT R116, R116, 0x7632, R116 ;  /* 0x0000763274747816 */ /* 0x000fca0000000074 */
[----:B------:R-:W-:-:S04]  /*1830*/  IMAD.U32 R116, R116, 0x10000, RZ ;  /* 0x0001000074747824 */ /* 0x000fc800078e00ff */
[----:B------:R-:W-:Y:S01]  /*1840*/  FFMA.FTZ R120, R67, R116, R120 ;  /* 0x0000007443787223 */ /* 0x000fe20000010078 */
[C---:B---3--:R-:W-:Y:S01]  /*1850*/  IMAD.U32 R116, R115.reuse, 0x10000, RZ ;  /* 0x0001000073747824 */ /* 0x048fe200078e00ff */
[----:B------:R-:W-:-:S04]  /*1860*/  PRMT R115, R115, 0x7632, R115 ;  /* 0x0000763273737816 */ /* 0x000fc80000000073 */
[----:B------:R-:W-:Y:S01]  /*1870*/  SHF.L.U32 R115, R115, 0x10, RZ ;  /* 0x0000001073737819 */ /* 0x000fe200000006ff */
[----:B------:R-:W-:Y:S02]  /*1880*/  FFMA.FTZ R121, R64, R116, R121 ;  /* 0x0000007440797223 */ /* 0x000fe40000010079 */
[----:B------:R-:W3:Y:S02]  /*1890*/  LDG.E.CONSTANT R116, desc[UR6][R14.64+0x1204] ;  /* 0x001204060e747981 */ /* 0x000ee4000c1e9900 */
[--C-:B------:R-:W-:Y:S01]  /*18a0*/  FFMA.FTZ R115, R75, R115, R120.reuse ;  /* 0x000000734b737223 */ /* 0x100fe20000010078 */
[C---:B--2---:R-:W-:Y:S01]  /*18b0*/  PRMT R120, R118.reuse, 0x7632, R120 ;  /* 0x0000763276787816 */ /* 0x044fe20000000078 */
[----:B------:R-:W-:-:S04]  /*18c0*/  IMAD.U32 R118, R118, 0x10000, RZ ;  /* 0x0001000076767824 */ /* 0x000fc800078e00ff */
[----:B------:R-:W-:Y:S02]  /*18d0*/  IMAD.U32 R120, R120, 0x10000, RZ ;  /* 0x0001000078787824 */ /* 0x000fe400078e00ff */
[----:B------:R-:W-:Y:S02]  /*18e0*/  FFMA.FTZ R122, R72, R118, R121 ;  /* 0x00000076487a7223 */ /* 0x000fe40000010079 */
[----:B------:R-:W2:Y:S01]  /*18f0*/  LDG.E.CONSTANT R118, desc[UR6][R14.64+0x1404] ;  /* 0x001404060e767981 */ /* 0x000ea2000c1e9900 */
[----:B------:R-:W-:Y:S01]  /*1900*/  FFMA.FTZ R115, R80, R120, R115 ;  /* 0x0000007850737223 */ /* 0x000fe20000010073 */
[C---:B------:R-:W-:Y:S02]  /*1910*/  SHF.L.U32 R120, R119.reuse, 0x10, RZ ;  /* 0x0000001077787819 */ /* 0x040fe400000006ff */
[----:B------:R-:W-:-:S05]  /*1920*/  PRMT R119, R119, 0x7632, R119 ;  /* 0x0000763277777816 */ /* 0x000fca0000000077 */
[----:B------:R-:W-:Y:S02]  /*1930*/  IMAD.U32 R119, R119, 0x10000, RZ ;  /* 0x0001000077777824 */ /* 0x000fe400078e00ff */
[----:B------:R-:W-:Y:S02]  /*1940*/  FFMA.FTZ R122, R5, R120, R122 ;  /* 0x00000078057a7223 */ /* 0x000fe4000001007a */
[----:B------:R-:W2:Y:S01]  /*1950*/  LDG.E.CONSTANT R120, desc[UR6][R14.64+0x1604] ;  /* 0x001604060e787981 */ /* 0x000ea2000c1e9900 */
[----:B------:R-:W-:Y:S01]  /*1960*/  FFMA.FTZ R115, R84, R119, R115 ;  /* 0x0000007754737223 */ /* 0x000fe20000010073 */
[C---:B----4-:R-:W-:Y:S01]  /*1970*/  PRMT R119, R117.reuse, 0x7632, R119 ;  /* 0x0000763275777816 */ /* 0x050fe20000000077 */
[----:B------:R-:W-:-:S03]  /*1980*/  IMAD.U32 R117, R117, 0x10000, RZ ;  /* 0x0001000075757824 */ /* 0x000fc600078e00ff */
[----:B------:R-:W-:Y:S01]  /*1990*/  SHF.L.U32 R119, R119, 0x10, RZ ;  /* 0x0000001077777819 */ /* 0x000fe200000006ff */
[----:B------:R-:W-:Y:S01]  /*19a0*/  FFMA.FTZ R122, R9, R117, R122 ;  /* 0x00000075097a7223 */ /* 0x000fe2000001007a */
[----:B-----5:R-:W-:-:S03]  /*19b0*/  IMAD.U32 R117, R13, 0x10000, RZ ;  /* 0x000100000d757824 */ /* 0x020fc600078e00ff */
[----:B------:R-:W-:Y:S02]  /*19c0*/  FFMA.FTZ R115, R88, R119, R115 ;  /* 0x0000007758737223 */ /* 0x000fe40000010073 */
[----:B------:R-:W4:Y:S01]  /*19d0*/  LDG.E.CONSTANT R119, desc[UR6][R14.64+0x208] ;  /* 0x000208060e777981 */ /* 0x000f22000c1e9900 */
[----:B------:R-:W-:-:S03]  /*19e0*/  FFMA.FTZ R122, R17, R117, R122 ;  /* 0x00000075117a7223 */ /* 0x000fc6000001007a */
[----:B------:R-:W5:Y:S01]  /*19f0*/  LDG.E.CONSTANT R117, desc[UR6][R14.64+0x8] ;  /* 0x000008060e757981 */ /* 0x000f62000c1e9900 */
[----:B------:R-:W-:-:S05]  /*1a00*/  PRMT R13, R13, 0x7632, R13 ;  /* 0x000076320d0d7816 */ /* 0x000fca000000000d */
[----:B------:R-:W-:-:S04]  /*1a10*/  IMAD.U32 R13, R13, 0x10000, RZ ;  /* 0x000100000d0d7824 */ /* 0x000fc800078e00ff */
[----:B------:R-:W-:Y:S01]  /*1a20*/  FFMA.FTZ R13, R92, R13, R115 ;  /* 0x0000000d5c0d7223 */ /* 0x000fe20000010073 */
[C---:B---3--:R-:W-:Y:S02]  /*1a30*/  SHF.L.U32 R115, R116.reuse, 0x10, RZ ;  /* 0x0000001074737819 */ /* 0x048fe400000006ff */
[----:B------:R-:W-:-:S05]  /*1a40*/  PRMT R116, R116, 0x7632, R116 ;  /* 0x0000763274747816 */ /* 0x000fca0000000074 */
[----:B------:R-:W-:Y:S02]  /*1a50*/  IMAD.U32 R116, R116, 0x10000, RZ ;  /* 0x0001000074747824 */ /* 0x000fe400078e00ff */
[----:B------:R-:W-:Y:S02]  /*1a60*/  FFMA.FTZ R122, R25, R115, R122 ;  /* 0x00000073197a7223 */ /* 0x000fe4000001007a */
[----:B------:R-:W3:Y:S01]  /*1a70*/  LDG.E.CONSTANT R115, desc[UR6][R14.64+0x408] ;  /* 0x000408060e737981 */ /* 0x000ee2000c1e9900 */
[--C-:B------:R-:W-:Y:S01]  /*1a80*/  FFMA.FTZ R116, R96, R116, R13.reuse ;  /* 0x0000007460747223 */ /* 0x100fe2000001000d */
[C---:B--2---:R-:W-:Y:S01]  /*1a90*/  PRMT R13, R118.reuse, 0x7632, R13 ;  /* 0x00007632760d7816 */ /* 0x044fe2000000000d */
[----:B------:R-:W-:-:S03]  /*1aa0*/  IMAD.U32 R118, R118, 0x10000, RZ ;  /* 0x0001000076767824 */ /* 0x000fc600078e00ff */
[----:B------:R-:W-:Y:S01]  /*1ab0*/  SHF.L.U32 R13, R13, 0x10, RZ ;  /* 0x000000100d0d7819 */ /* 0x000fe200000006ff */
[----:B------:R-:W-:-:S04]  /*1ac0*/  FFMA.FTZ R121, R21, R118, R122 ;  /* 0x0000007615797223 */ /* 0x000fc8000001007a */
[----:B------:R-:W-:Y:S02]  /*1ad0*/  FFMA.FTZ R13, R103, R13, R116 ;  /* 0x0000000d670d7223 */ /* 0x000fe40000010074 */
[----:B------:R-:W2:Y:S01]  /*1ae0*/  LDG.E.CONSTANT R116, desc[UR6][R14.64+0x608] ;  /* 0x000608060e747981 */ /* 0x000ea2000c1e9900 */
[C---:B------:R-:W-:Y:S01]  /*1af0*/  IMAD.U32 R118, R120.reuse, 0x10000, RZ ;  /* 0x0001000078767824 */ /* 0x040fe200078e00ff */
[----:B------:R-:W-:-:S03]  /*1b00*/  PRMT R120, R120, 0x7632, R120 ;  /* 0x0000763278787816 */ /* 0x000fc60000000078 */
[----:B------:R-:W-:Y:S02]  /*1b10*/  FFMA.FTZ R121, R100, R118, R121 ;  /* 0x0000007664797223 */ /* 0x000fe40000010079 */
[----:B------:R-:W-:Y:S01]  /*1b20*/  IMAD.U32 R120, R120, 0x10000, RZ ;  /* 0x0001000078787824 */ /* 0x000fe200078e00ff */
[----:B------:R-:W2:Y:S03]  /*1b30*/  LDG.E.CONSTANT R118, desc[UR6][R14.64+0x808] ;  /* 0x000808060e767981 */ /* 0x000ea6000c1e9900 */
[----:B------:R-:W-:Y:S01]  /*1b40*/  FFMA.FTZ R13, R112, R120, R13 ;  /* 0x00000078700d7223 */ /* 0x000fe2000001000d */
[----:B----4-:R-:W-:-:S05]  /*1b50*/  SHF.L.U32 R120, R119, 0x10, RZ ;  /* 0x0000001077787819 */ /* 0x010fca00000006ff */
[----:B------:R-:W-:Y:S01]  /*1b60*/  FMUL.FTZ R122, R41, R120 ;  /* 0x00000078297a7220 */ /* 0x000fe20000410000 */
[----:B-----5:R-:W-:Y:S01]  /*1b70*/  IMAD.U32 R120, R117, 0x10000, RZ ;  /* 0x0001000075787824 */ /* 0x020fe200078e00ff */
[----:B------:R-:W-:-:S04]  /*1b80*/  PRMT R117, R119, 0x7632, R117 ;  /* 0x0000763277757816 */ /* 0x000fc80000000075 */
[C---:B------:R-:W-:Y:S01]  /*1b90*/  PRMT R119, R117.reuse, 0x7632, R119 ;  /* 0x0000763275777816 */ /* 0x040fe20000000077 */
[----:B------:R-:W-:Y:S02]  /*1ba0*/  IMAD.U32 R124, R117, 0x10000, RZ ;  /* 0x00010000757c7824 */ /* 0x000fe400078e00ff */
[----:B------:R-:W4:Y:S01]  /*1bb0*/  LDG.E.CONSTANT R117, desc[UR6][R14.64+0xa08] ;  /* 0x000a08060e757981 */ /* 0x000f22000c1e9900 */
[----:B------:R-:W-:Y:S01]  /*1bc0*/  FFMA.FTZ R120, R37, R120, R122 ;  /* 0x0000007825787223 */ /* 0x000fe2000001007a */
[----:B------:R-:W-:Y:S02]  /*1bd0*/  SHF.L.U32 R122, R119, 0x10, RZ ;  /* 0x00000010777a7819 */ /* 0x000fe400000006ff */
[----:B------:R-:W5:Y:S01]  /*1be0*/  LDG.E.CONSTANT R119, desc[UR6][R14.64+0xc08] ;  /* 0x000c08060e777981 */ /* 0x000f62000c1e9900 */
[----:B------:R-:W-:Y:S01]  /*1bf0*/  FADD.FTZ R12, R121, R12 ;  /* 0x0000000c790c7221 */ /* 0x000fe20000010000 */
[----:B------:R-:W-:Y:S01]  /*1c00*/  FMUL.FTZ R124, R55, R124 ;  /* 0x0000007c377c7220 */ /* 0x000fe20000410000 */
[C---:B---3--:R-:W-:Y:S01]  /*1c10*/  IMAD.U32 R121, R115.reuse, 0x10000, RZ ;  /* 0x0001000073797824 */ /* 0x048fe200078e00ff */
[----:B------:R-:W-:-:S02]  /*1c20*/  PRMT R115, R115, 0x7632, R115 ;  /* 0x0000763273737816 */ /* 0x000fc40000000073 */
[----:B------:R-:W-:-:S03]  /*1c30*/  FFMA.FTZ R122, R51, R122, R124 ;  /* 0x0000007a337a7223 */ /* 0x000fc6000001007c */
[----:B------:R-:W-:Y:S02]  /*1c40*/  IMAD.U32 R115, R115, 0x10000, RZ ;  /* 0x0001000073737824 */ /* 0x000fe400078e00ff */
[----:B------:R-:W-:Y:S02]  /*1c50*/  FFMA.FTZ R121, R45, R121, R120 ;  /* 0x000000792d797223 */ /* 0x000fe40000010078 */
[----:B------:R-:W-:Y:S01]  /*1c60*/  FFMA.FTZ R122, R61, R115, R122 ;  /* 0x000000733d7a7223 */ /* 0x000fe2000001007a */
[C---:B--2---:R-:W-:Y:S02]  /*1c70*/  SHF.L.U32 R115, R116.reuse, 0x10, RZ ;  /* 0x0000001074737819 */ /* 0x044fe400000006ff */
[----:B------:R-:W-:-:S03]  /*1c80*/  PRMT R116, R116, 0x7632, R116 ;  /* 0x0000763274747816 */ /* 0x000fc60000000074 */
[----:B------:R-:W-:Y:S02]  /*1c90*/  FFMA.FTZ R121, R58, R115, R121 ;  /* 0x000000733a797223 */ /* 0x000fe40000010079 */
[----:B------:R-:W-:Y:S02]  /*1ca0*/  IMAD.U32 R115, R116, 0x10000, RZ ;  /* 0x0001000074737824 */ /* 0x000fe400078e00ff */
[----:B------:R-:W2:Y:S02]  /*1cb0*/  LDG.E.CONSTANT R116, desc[UR6][R14.64+0xe08] ;  /* 0x000e08060e747981 */ /* 0x000ea4000c1e9900 */
[----:B------:R-:W-:Y:S01]  /*1cc0*/  FFMA.FTZ R122, R69, R115, R122 ;  /* 0x00000073457a7223 */ /* 0x000fe2000001007a */
[----:B------:R-:W-:-:S04]  /*1cd0*/  IMAD.U32 R115, R118, 0x10000, RZ ;  /* 0x0001000076737824 */ /* 0x000fc800078e00ff */
[----:B------:R-:W-:Y:S01]  /*1ce0*/  FFMA.FTZ R121, R66, R115, R121 ;  /* 0x0000007342797223 */ /* 0x000fe20000010079 */
[----:B------:R-:W-:Y:S02]  /*1cf0*/  PRMT R115, R118, 0x7632, R115 ;  /* 0x0000763276737816 */ /* 0x000fe40000000073 */
[----:B------:R-:W3:Y:S02]  /*1d00*/  LDG.E.CONSTANT R118, desc[UR6][R14.64+0x1008] ;  /* 0x001008060e767981 */ /* 0x000ee4000c1e9900 */
[----:B------:R-:W-:-:S05]  /*1d10*/  SHF.L.U32 R115, R115, 0x10, RZ ;  /* 0x0000001073737819 */ /* 0x000fca00000006ff */
[----:B------:R-:W-:Y:S01]  /*1d20*/  FFMA.FTZ R122, R77, R115, R122 ;  /* 0x000000734d7a7223 */ /* 0x000fe2000001007a */
[----:B----4-:R-:W-:-:S04]  /*1d30*/  IMAD.U32 R115, R117, 0x10000, RZ ;  /* 0x0001000075737824 */ /* 0x010fc800078e00ff */
[----:B------:R-:W-:Y:S01]  /*1d40*/  FFMA.FTZ R121, R74, R115, R121 ;  /* 0x000000734a797223 */ /* 0x000fe20000010079 */
[----:B------:R-:W-:Y:S02]  /*1d50*/  PRMT R115, R117, 0x7632, R115 ;  /* 0x0000763275737816 */ /* 0x000fe40000000073 */
[----:B------:R-:W4:Y:S03]  /*1d60*/  LDG.E.CONSTANT R117, desc[UR6][R14.64+0x1208] ;  /* 0x001208060e757981 */ /* 0x000f26000c1e9900 */
[----:B------:R-:W-:-:S04]  /*1d70*/  IMAD.U32 R115, R115, 0x10000, RZ ;  /* 0x0001000073737824 */ /* 0x000fc800078e00ff */
[----:B------:R-:W-:Y:S01]  /*1d80*/  FFMA.FTZ R122, R81, R115, R122 ;  /* 0x00000073517a7223 */ /* 0x000fe2000001007a */
[----:B-----5:R-:W-:-:S05]  /*1d90*/  SHF.L.U32 R115, R119, 0x10, RZ ;  /* 0x0000001077737819 */ /* 0x020fca00000006ff */
[----:B------:R-:W-:Y:S02]  /*1da0*/  FFMA.FTZ R121, R6, R115, R121 ;  /* 0x0000007306797223 */ /* 0x000fe40000010079 */
[----:B------:R-:W5:Y:S01]  /*1db0*/  LDG.E.CONSTANT R115, desc[UR6][R14.64+0x1408] ;  /* 0x001408060e737981 */ /* 0x000f62000c1e9900 */
[----:B------:R-:W-:-:S05]  /*1dc0*/  PRMT R119, R119, 0x7632, R119 ;  /* 0x0000763277777816 */ /* 0x000fca0000000077 */
[----:B------:R-:W-:-:S04]  /*1dd0*/  IMAD.U32 R119, R119, 0x10000, RZ ;  /* 0x0001000077777824 */ /* 0x000fc800078e00ff */
[----:B------:R-:W-:Y:S01]  /*1de0*/  FFMA.FTZ R122, R85, R119, R122 ;  /* 0x00000077557a7223 */ /* 0x000fe2000001007a */
[----:B------:R-:W-:Y:S02]  /*1df0*/  FADD.FTZ R12, R13, R12 ;  /* 0x0000000c0d0c7221 */ /* 0x000fe40000010000 */
[----:B------:R-:W5:Y:S01]  /*1e00*/  LDG.E.CONSTANT R13, desc[UR6][R14.64+0x1608] ;  /* 0x001608060e0d7981 */ /* 0x000f62000c1e9900 */
[C---:B--2---:R-:W-:Y:S01]  /*1e10*/  PRMT R119, R116.reuse, 0x7632, R119 ;  /* 0x0000763274777816 */ /* 0x044fe20000000077 */
[----:B------:R-:W-:-:S03]  /*1e20*/  IMAD.U32 R116, R116, 0x10000, RZ ;  /* 0x0001000074747824 */ /* 0x000fc600078e00ff */
[----:B------:R-:W-:Y:S01]  /*1e30*/  SHF.L.U32 R119, R119, 0x10, RZ ;  /* 0x0000001077777819 */ /* 0x000fe200000006ff */
[----:B------:R-:W-:-:S04]  /*1e40*/  FFMA.FTZ R121, R10, R116, R121 ;  /* 0x000000740a797223 */ /* 0x000fc80000010079 */
[----:B------:R-:W-:Y:S01]  /*1e50*/  FFMA.FTZ R122, R89, R119, R122 ;  /* 0x00000077597a7223 */ /* 0x000fe2000001007a */
[----:B---3--:R-:W-:Y:S01]  /*1e60*/  IMAD.U32 R116, R118, 0x10000, RZ ;  /* 0x0001000076747824 */ /* 0x008fe200078e00ff */
[----:B------:R-:W2:Y:S03]  /*1e70*/  LDG.E.CONSTANT R119, desc[UR6][R14.64+0x20c] ;  /* 0x00020c060e777981 */ /* 0x000ea6000c1e9900 */
[----:B------:R-:W-:Y:S01]  /*1e80*/  FFMA.FTZ R121, R18, R116, R121 ;  /* 0x0000007412797223 */ /* 0x000fe20000010079 */
[----:B------:R-:W-:Y:S02]  /*1e90*/  PRMT R116, R118, 0x7632, R116 ;  /* 0x0000763276747816 */ /* 0x000fe40000000074 */
[----:B------:R-:W3:Y:S01]  /*1ea0*/  LDG.E.CONSTANT R118, desc[UR6][R14.64+0xc] ;  /* 0x00000c060e767981 */ /* 0x000ee2000c1e9900 */
[----:B----4-:R-:W-:Y:S02]  /*1eb0*/  SHF.L.U32 R120, R117, 0x10, RZ ;  /* 0x0000001075787819 */ /* 0x010fe400000006ff */
[----:B------:R-:W-:-:S03]  /*1ec0*/  IMAD.U32 R116, R116, 0x10000, RZ ;  /* 0x0001000074747824 */ /* 0x000fc600078e00ff */
[----:B------:R-:W-:Y:S01]  /*1ed0*/  FFMA.FTZ R121, R26, R120, R121 ;  /* 0x000000781a797223 */ /* 0x000fe20000010079 */
[----:B------:R-:W-:Y:S01]  /*1ee0*/  PRMT R120, R117, 0x7632, R120 ;  /* 0x0000763275787816 */ /* 0x000fe20000000078 */
[----:B------:R-:W-:Y:S01]  /*1ef0*/  FFMA.FTZ R116, R93, R116, R122 ;  /* 0x000000745d747223 */ /* 0x000fe2000001007a */
[----:B------:R-:W4:Y:S03]  /*1f00*/  LDG.E.CONSTANT R117, desc[UR6][R14.64+0x40c] ;  /* 0x00040c060e757981 */ /* 0x000f26000c1e9900 */
[----:B------:R-:W-:-:S04]  /*1f10*/  IMAD.U32 R120, R120, 0x10000, RZ ;  /* 0x0001000078787824 */ /* 0x000fc800078e00ff */
[----:B------:R-:W-:Y:S01]  /*1f20*/  FFMA.FTZ R120, R97, R120, R116 ;  /* 0x0000007861787223 */ /* 0x000fe20000010074 */
[----:B-----5:R-:W-:-:S04]  /*1f30*/  IMAD.U32 R116, R115, 0x10000, RZ ;  /* 0x0001000073747824 */ /* 0x020fc800078e00ff */
[----:B------:R-:W-:Y:S02]  /*1f40*/  FFMA.FTZ R121, R22, R116, R121 ;  /* 0x0000007416797223 */ /* 0x000fe40000010079 */
[----:B------:R-:W5:Y:S01]  /*1f50*/  LDG.E.CONSTANT R116, desc[UR6][R14.64+0x60c] ;  /* 0x00060c060e747981 */ /* 0x000f62000c1e9900 */
[----:B------:R-:W-:-:S04]  /*1f60*/  PRMT R115, R115, 0x7632, R115 ;  /* 0x0000763273737816 */ /* 0x000fc80000000073 */
[----:B------:R-:W-:-:S05]  /*1f70*/  SHF.L.U32 R115, R115, 0x10, RZ ;  /* 0x0000001073737819 */ /* 0x000fca00000006ff */
[----:B------:R-:W-:Y:S01]  /*1f80*/  FFMA.FTZ R120, R107, R115, R120 ;  /* 0x000000736b787223 */ /* 0x000fe20000010078 */
[C---:B------:R-:W-:Y:S01]  /*1f90*/  PRMT R115, R13.reuse, 0x7632, R115 ;  /* 0x000076320d737816 */ /* 0x040fe20000000073 */
[----:B------:R-:W-:-:S04]  /*1fa0*/  IMAD.U32 R13, R13, 0x10000, RZ ;  /* 0x000100000d0d7824 */ /* 0x000fc800078e00ff */
[----:B------:R-:W-:Y:S02]  /*1fb0*/  IMAD.U32 R115, R115, 0x10000, RZ ;  /* 0x0001000073737824 */ /* 0x000fe400078e00ff */
[--C-:B------:R-:W-:Y:S02]  /*1fc0*/  FFMA.FTZ R13, R102, R13, R121.reuse ;  /* 0x0000000d660d7223 */ /* 0x100fe40000010079 */
[----:B------:R-:W-:Y:S01]  /*1fd0*/  FFMA.FTZ R115, R113, R115, R120 ;  /* 0x0000007371737223 */ /* 0x000fe20000010078 */
[C---:B--2---:R-:W-:Y:S02]  /*1fe0*/  SHF.L.U32 R123, R119.reuse, 0x10, RZ ;  /* 0x00000010777b7819 */ /* 0x044fe400000006ff */
[----:B------:R-:W-:-:S03]  /*1ff0*/  PRMT R121, R119, 0x7632, R121 ;  /* 0x0000763277797816 */ /* 0x000fc60000000079 */
[----:B------:R-:W-:Y:S01]  /*2000*/  FMUL.FTZ R125, R42, R123 ;  /* 0x0000007b2a7d7220 */ /* 0x000fe20000410000 */
[C---:B---3--:R-:W-:Y:S01]  /*2010*/  PRMT R120, R118.reuse, 0x7632, R120 ;  /* 0x0000763276787816 */ /* 0x048fe20000000078 */
[----:B------:R-:W-:Y:S02]  /*2020*/  IMAD.U32 R123, R121, 0x10000, RZ ;  /* 0x00010000797b7824 */ /* 0x000fe400078e00ff */
[----:B------:R-:W-:Y:S01]  /*2030*/  IMAD.U32 R119, R118, 0x10000, RZ ;  /* 0x0001000076777824 */ /* 0x000fe200078e00ff */
[----:B------:R-:W-:Y:S01]  /*2040*/  SHF.L.U32 R121, R120, 0x10, RZ ;  /* 0x0000001078797819 */ /* 0x000fe200000006ff */
[----:B------:R-:W-:Y:S01]  /*2050*/  FMUL.FTZ R123, R56, R123 ;  /* 0x0000007b387b7220 */ /* 0x000fe20000410000 */
[----:B------:R-:W2:Y:S03]  /*2060*/  LDG.E.CONSTANT R118, desc[UR6][R14.64+0x80c] ;  /* 0x00080c060e767981 */ /* 0x000ea6000c1e9900 */
[----:B------:R-:W-:Y:S01]  /*2070*/  FFMA.FTZ R120, R52, R121, R123 ;  /* 0x0000007934787223 */ /* 0x000fe2000001007b */
[----:B------:R-:W-:Y:S01]  /*2080*/  FFMA.FTZ R119, R38, R119, R125 ;  /* 0x0000007726777223 */ /* 0x000fe2000001007d */
[C---:B----4-:R-:W-:Y:S01]  /*2090*/  PRMT R121, R117.reuse, 0x7632, R121 ;  /* 0x0000763275797816 */ /* 0x050fe20000000079 */
[----:B------:R-:W-:-:S04]  /*20a0*/  IMAD.U32 R117, R117, 0x10000, RZ ;  /* 0x0001000075757824 */ /* 0x000fc800078e00ff */
[----:B------:R-:W-:Y:S02]  /*20b0*/  IMAD.U32 R121, R121, 0x10000, RZ ;  /* 0x0001000079797824 */ /* 0x000fe400078e00ff */
[----:B------:R-:W-:Y:S02]  /*20c0*/  FFMA.FTZ R119, R46, R117, R119 ;  /* 0x000000752e777223 */ /* 0x000fe40000010077 */
[----:B------:R-:W3:Y:S01]  /*20d0*/  LDG.E.CONSTANT R117, desc[UR6][R14.64+0xa0c] ;  /* 0x000a0c060e757981 */ /* 0x000ee2000c1e9900 */
[----:B------:R-:W-:Y:S01]  /*20e0*/  FFMA.FTZ R120, R63, R121, R120 ;  /* 0x000000793f787223 */ /* 0x000fe20000010078 */
[C---:B-----5:R-:W-:Y:S02]  /*20f0*/  SHF.L.U32 R121, R116.reuse, 0x10, RZ ;  /* 0x0000001074797819 */ /* 0x060fe400000006ff */
[----:B------:R-:W-:-:S03]  /*2100*/  PRMT R116, R116, 0x7632, R116 ;  /* 0x0000763274747816 */ /* 0x000fc60000000074 */
[----:B------:R-:W-:Y:S02]  /*2110*/  FFMA.FTZ R121, R60, R121, R119 ;  /* 0x000000793c797223 */ /* 0x000fe40000010077 */
[----:B------:R-:W4:Y:S01]  /*2120*/  LDG.E.CONSTANT R119, desc[UR6][R14.64+0xc0c] ;  /* 0x000c0c060e777981 */ /* 0x000f22000c1e9900 */
[----:B------:R-:W-:-:S04]  /*2130*/  IMAD.U32 R116, R116, 0x10000, RZ ;  /* 0x0001000074747824 */ /* 0x000fc800078e00ff */
[----:B------:R-:W-:Y:S02]  /*2140*/  FFMA.FTZ R123, R71, R116, R120 ;  /* 0x00000074477b7223 */ /* 0x000fe40000010078 */
[----:B------:R-:W5:Y:S01]  /*2150*/  LDG.E.CONSTANT R116, desc[UR6][R14.64+0xe0c] ;  /* 0x000e0c060e747981 */ /* 0x000f62000c1e9900 */
[C---:B--2---:R-:W-:Y:S01]  /*2160*/  IMAD.U32 R120, R118.reuse, 0x10000, RZ ;  /* 0x0001000076787824 */ /* 0x044fe200078e00ff */
[----:B------:R-:W-:-:S04]  /*2170*/  PRMT R118, R118, 0x7632, R118 ;  /* 0x0000763276767816 */ /* 0x000fc80000000076 */
[----:B------:R-:W-:-:S05]  /*2180*/  SHF.L.U32 R118, R118, 0x10, RZ ;  /* 0x0000001076767819 */ /* 0x000fca00000006ff */
[----:B------:R-:W-:Y:S01]  /*2190*/  FFMA.FTZ R123, R78, R118, R123 ;  /* 0x000000764e7b7223 */ /* 0x000fe2000001007b */
[C---:B---3--:R-:W-:Y:S01]  /*21a0*/  PRMT R118, R117.reuse, 0x7632, R118 ;  /* 0x0000763275767816 */ /* 0x048fe20000000076 */
[----:B------:R-:W-:-:S04]  /*21b0*/  IMAD.U32 R117, R117, 0x10000, RZ ;  /* 0x0001000075757824 */ /* 0x000fc800078e00ff */
[----:B------:R-:W-:Y:S02]  /*21c0*/  IMAD.U32 R118, R118, 0x10000, RZ ;  /* 0x0001000076767824 */ /* 0x000fe400078e00ff */
[----:B------:R-:W-:Y:S02]  /*21d0*/  FFMA.FTZ R121, R68, R120, R121 ;  /* 0x0000007844797223 */ /* 0x000fe40000010079 */
[----:B------:R-:W-:Y:S01]  /*21e0*/  FFMA.FTZ R123, R82, R118, R123 ;  /* 0x00000076527b7223 */ /* 0x000fe2000001007b */
[C---:B----4-:R-:W-:Y:S01]  /*21f0*/  PRMT R118, R119.reuse, 0x7632, R118 ;  /* 0x0000763277767816 */ /* 0x050fe20000000076 */
[----:B------:R-:W-:Y:S01]  /*2200*/  FFMA.FTZ R120, R76, R117, R121 ;  /* 0x000000754c787223 */ /* 0x000fe20000010079 */
[----:B------:R-:W-:Y:S01]  /*2210*/  SHF.L.U32 R119, R119, 0x10, RZ ;  /* 0x0000001077777819 */ /* 0x000fe200000006ff */
[----:B------:R-:W2:Y:S02]  /*2220*/  LDG.E.CONSTANT R117, desc[UR6][R14.64+0x100c] ;  /* 0x00100c060e757981 */ /* 0x000ea4000c1e9900 */
[----:B------:R-:W-:-:S02]  /*2230*/  IMAD.U32 R118, R118, 0x10000, RZ ;  /* 0x0001000076767824 */ /* 0x000fc400078e00ff */
[----:B------:R-:W-:Y:S01]  /*2240*/  FFMA.FTZ R120, R7, R119, R120 ;  /* 0x0000007707787223 */ /* 0x000fe20000010078 */
[----:B-----5:R-:W-:Y:S02]  /*2250*/  IMAD.U32 R122, R116, 0x10000, RZ ;  /* 0x00010000747a7824 */ /* 0x020fe400078e00ff */
[----:B------:R-:W-:Y:S01]  /*2260*/  FFMA.FTZ R119, R86, R118, R123 ;  /* 0x0000007656777223 */ /* 0x000fe2000001007b */
[----:B------:R-:W3:Y:S04]  /*2270*/  LDG.E.CONSTANT R121, desc[UR6][R14.64+0x160c] ;  /* 0x00160c060e797981 */ /* 0x000ee8000c1e9900 */
[----:B------:R-:W4:Y:S01]  /*2280*/  LDG.E.CONSTANT R118, desc[UR6][R14.64+0x120c] ;  /* 0x00120c060e767981 */ /* 0x000f22000c1e9900 */
[----:B------:R-:W-:-:S03]  /*2290*/  FFMA.FTZ R122, R11, R122, R120 ;  /* 0x0000007a0b7a7223 */ /* 0x000fc60000010078 */
[----:B------:R0:W5:Y:S01]  /*22a0*/  LDG.E.CONSTANT R120, desc[UR6][R14.64+0x140c] ;  /* 0x00140c060e787981 */ /* 0x000162000c1e9900 */
[----:B------:R-:W-:-:S04]  /*22b0*/  PRMT R116, R116, 0x7632, R116 ;  /* 0x0000763274747816 */ /* 0x000fc80000000074 */
[----:B------:R-:W-:-:S05]  /*22c0*/  SHF.L.U32 R116, R116, 0x10, RZ ;  /* 0x0000001074747819 */ /* 0x000fca00000006ff */
[----:B------:R-:W-:Y:S01]  /*22d0*/  FFMA.FTZ R119, R90, R116, R119 ;  /* 0x000000745a777223 */ /* 0x000fe20000010077 */
[----:B0-----:R-:W-:Y:S01]  /*22e0*/  FADD.FTZ R14, R13, R12 ;  /* 0x0000000c0d0e7221 */ /* 0x001fe20000010000 */
[----:B------:R-:W-:-:S03]  /*22f0*/  VIADD R13, R104, 0x1 ;  /* 0x00000001680d7836 */ /* 0x000fc60000000000 */
[----:B------:R-:W-:Y:S02]  /*2300*/  FADD.FTZ R115, R115, R14 ;  /* 0x0000000e73737221 */ /* 0x000fe40000010000 */
[----:B------:R-:W-:Y:S01]  /*2310*/  I2FP.F32.S32 R14, R13 ;  /* 0x0000000d000e7245 */ /* 0x000fe20000201400 */
[----:B------:R-:W-:-:S04]  /*2320*/  VIADD R13, R109, 0xffffffff ;  /* 0xffffffff6d0d7836 */ /* 0x000fc80000000000 */
[----:B------:R-:W-:Y:S01]  /*2330*/  FMUL.FTZ R14, R14, R29 ;  /* 0x0000001d0e0e7220 */ /* 0x000fe20000410000 */
[----:B------:R-:W-:-:S04]  /*2340*/  ISETP.GE.AND P0, PT, R13, R28, PT ;  /* 0x0000001c0d00720c */ /* 0x000fc80003f06270 */
[----:B------:R-:W-:Y:S01]  /*2350*/  FSEL R15, R14, RZ, P2 ;  /* 0x000000ff0e0f7208 */ /* 0x000fe20001000000 */
[----:B------:R-:W-:Y:S01]  /*2360*/  VIADD R30, R30, 0x4 ;  /* 0x000000041e1e7836 */ /* 0x000fe20000000000 */
[----:B------:R-:W-:Y:S01]  /*2370*/  IADD3 R34, P1, PT, R34, 0x10, RZ ;  /* 0x0000001022227810 */ /* 0x000fe20007f3e0ff */
[----:B------:R-:W-:Y:S01]  /*2380*/  VIADD R109, R109, 0x80 ;  /* 0x000000806d6d7836 */ /* 0x000fe20000000000 */
[----:B------:R-:W-:-:S03]  /*2390*/  IADD3 R104, PT, PT, R104, 0x80, RZ ;  /* 0x0000008068687810 */ /* 0x000fc60007ffe0ff */
[----:B------:R-:W-:Y:S01]  /*23a0*/  IMAD.X R35, RZ, RZ, R35, P1 ;  /* 0x000000ffff237224 */ /* 0x000fe200008e0623 */
[C---:B--2---:R-:W-:Y:S01]  /*23b0*/  PRMT R116, R117.reuse, 0x7632, R116 ;  /* 0x0000763275747816 */ /* 0x044fe20000000074 */
[----:B------:R-:W-:-:S04]  /*23c0*/  IMAD.U32 R117, R117, 0x10000, RZ ;  /* 0x0001000075757824 */ /* 0x000fc800078e00ff */
[----:B------:R-:W-:Y:S01]  /*23d0*/  FFMA.FTZ R122, R19, R117, R122 ;  /* 0x00000075137a7223 */ /* 0x000fe2000001007a */
[----:B------:R-:W-:Y:S01]  /*23e0*/  IMAD.U32 R116, R116, 0x10000, RZ ;  /* 0x0001000074747824 */ /* 0x000fe200078e00ff */
[----:B----4-:R-:W-:-:S03]  /*23f0*/  PRMT R117, R118, 0x7632, R117 ;  /* 0x0000763276757816 */ /* 0x010fc60000000075 */
[----:B------:R-:W-:Y:S01]  /*2400*/  FFMA.FTZ R116, R94, R116, R119 ;  /* 0x000000745e747223 */ /* 0x000fe20000010077 */
[----:B------:R-:W-:Y:S02]  /*2410*/  SHF.L.U32 R118, R118, 0x10, RZ ;  /* 0x0000001076767819 */ /* 0x000fe400000006ff */
[----:B-----5:R-:W-:Y:S01]  /*2420*/  PRMT R12, R120, 0x7632, R12 ;  /* 0x00007632780c7816 */ /* 0x020fe2000000000c */
[----:B------:R-:W-:-:S03]  /*2430*/  IMAD.U32 R117, R117, 0x10000, RZ ;  /* 0x0001000075757824 */ /* 0x000fc600078e00ff */
[----:B------:R-:W-:Y:S01]  /*2440*/  SHF.L.U32 R12, R12, 0x10, RZ ;  /* 0x000000100c0c7819 */ /* 0x000fe200000006ff */
[----:B------:R-:W-:Y:S01]  /*2450*/  FFMA.FTZ R117, R99, R117, R116 ;  /* 0x0000007563757223 */ /* 0x000fe20000010074 */
[----:B------:R-:W-:Y:S01]  /*2460*/  FFMA.FTZ R118, R27, R118, R122 ;  /* 0x000000761b767223 */ /* 0x000fe2000001007a */
[----:B------:R-:W-:Y:S02]  /*2470*/  IMAD.U32 R120, R120, 0x10000, RZ ;  /* 0x0001000078787824 */ /* 0x000fe400078e00ff */
[----:B------:R-:W-:Y:S01]  /*2480*/  FFMA.FTZ R117, R110, R12, R117 ;  /* 0x0000000c6e757223 */ /* 0x000fe20000010075 */
[----:B---3--:R-:W-:Y:S01]  /*2490*/  PRMT R12, R121, 0x7632, R12 ;  /* 0x00007632790c7816 */ /* 0x008fe2000000000c */
[----:B------:R-:W-:Y:S01]  /*24a0*/  FFMA.FTZ R118, R23, R120, R118 ;  /* 0x0000007817767223 */ /* 0x000fe20000010076 */
[----:B------:R-:W-:Y:S02]  /*24b0*/  IMAD.U32 R121, R121, 0x10000, RZ ;  /* 0x0001000079797824 */ /* 0x000fe400078e00ff */
[----:B------:R-:W-:-:S02]  /*24c0*/  SHF.L.U32 R12, R12, 0x10, RZ ;  /* 0x000000100c0c7819 */ /* 0x000fc400000006ff */
[----:B------:R-:W-:-:S03]  /*24d0*/  FFMA.FTZ R118, R105, R121, R118 ;  /* 0x0000007969767223 */ /* 0x000fc60000010076 */
[----:B------:R-:W-:Y:S01]  /*24e0*/  FFMA.FTZ R12, R114, R12, R117 ;  /* 0x0000000c720c7223 */ /* 0x000fe20000010075 */
[----:B------:R-:W-:-:S04]  /*24f0*/  FADD.FTZ R115, R118, R115 ;  /* 0x0000007376737221 */ /* 0x000fc80000010000 */
[----:B------:R-:W-:-:S04]  /*2500*/  FADD.FTZ R12, R12, R115 ;  /* 0x000000730c0c7221 */ /* 0x000fc80000010000 */
[----:B------:R-:W-:-:S05]  /*2510*/  FFMA.FTZ R15, R12, UR14, R15 ;  /* 0x0000000e0c0f7c23 */ /* 0x000fca000801000f */
[C---:B------:R-:W-:Y:S02]  /*2520*/  FSEL R13, R15.reuse, RZ, !P0 ;  /* 0x000000ff0f0d7208 */ /* 0x040fe40004000000 */
[----:B------:R-:W-:Y:S02]  /*2530*/  @!P0 FMNMX.FTZ R106, R15, R106, !PT ;  /* 0x0000006a0f6a8209 */ /* 0x000fe40007810000 */
[----:B------:R-:W-:Y:S01]  /*2540*/  ISETP.GE.AND P0, PT, R30, R31, PT ;  /* 0x0000001f1e00720c */ /* 0x000fe20003f06270 */
[----:B------:R0:W-:Y:S02]  /*2550*/  STS [R108], R13 ;  /* 0x0000000d6c007388 */ /* 0x0001e40000000800 */
[----:B0-----:R-:W-:-:S10]  /*2560*/  IADD3 R108, PT, PT, R108, 0x200, RZ ;  /* 0x000002006c6c7810 */ /* 0x001fd40007ffe0ff */
[----:B------:R-:W-:Y:S05]  /*2570*/  @!P0 BRA `(.L_x_16999) ;  /* 0xffffffec000c8947 */ /* 0x000fea000383ffff */
.L_x_16998:
[----:B------:R-:W-:Y:S05]  /*2580*/  BSYNC.RECONVERGENT B0 ;  /* 0x0000000000007941 */ /* 0x000fea0003800200 */
.L_x_16997:
[----:B0-----:R-:W0:Y:S01]  /*2590*/  SHFL.BFLY PT, R3, R106, 0x10, 0x1f ;  /* 0x0e001f006a037f89 */ /* 0x001e2200000e0000 */
[----:B------:R-:W-:Y:S01]  /*25a0*/  BSSY.RECONVERGENT B0, `(.L_x_17000) ;  /* 0x0000105000007945 */ /* 0x000fe20003800200 */
[----:B------:R-:W1:Y:S01]  /*25b0*/  S2R R12, SR_TID.X ;  /* 0x00000000000c7919 */ /* 0x000e620000002100 */
[----:B0-----:R-:W-:-:S05]  /*25c0*/  FMNMX.FTZ R4, R3, R106, !PT ;  /* 0x0000006a03047209 */ /* 0x001fca0007810000 */
[----:B------:R-:W0:Y:S01]  /*25d0*/  SHFL.BFLY PT, R3, R4, 0x8, 0x1f ;  /* 0x0d001f0004037f89 */ /* 0x000e2200000e0000 */
[----:B-1----:R-:W-:Y:S02]  /*25e0*/  LOP3.LUT P0, R13, R12, 0x1f, RZ, 0xc0, !PT ;  /* 0x0000001f0c0d7812 */ /* 0x002fe4000780c0ff */
[----:B------:R-:W-:Y:S02]  /*25f0*/  SHF.R.U32.HI R14, RZ, 0x5, R12 ;  /* 0x00000005ff0e7819 */ /* 0x000fe4000001160c */
[----:B------:R-:W-:Y:S02]  /*2600*/  ISETP.GT.U32.AND P1, PT, R13, 0x3, PT ;  /* 0x000000030d00780c */ /* 0x000fe40003f24070 */
[----:B0-----:R-:W-:-:S05]  /*2610*/  FMNMX.FTZ R5, R4, R3, !PT ;  /* 0x0000000304057209 */ /* 0x001fca0007810000 */
[----:B------:R-:W0:Y:S02]  /*2620*/  SHFL.BFLY PT, R2, R5, 0x4, 0x1f ;  /* 0x0c801f0005027f89 */ /* 0x000e2400000e0000 */
[----:B0-----:R-:W-:Y:S02]  /*2630*/  FMNMX.FTZ R6, R5, R2, !PT ;  /* 0x0000000205067209 */ /* 0x001fe40007810000 */
[----:B------:R-:W0:Y:S03]  /*2640*/  S2R R2, SR_CgaCtaId ;  /* 0x0000000000027919 */ /* 0x000e260000008800 */
[----:B------:R-:W1:Y:S02]  /*2650*/  SHFL.BFLY PT, R3, R6, 0x2, 0x1f ;  /* 0x0c401f0006037f89 */ /* 0x000e6400000e0000 */
[----:B-1----:R-:W-:Y:S02]  /*2660*/  FMNMX.FTZ R7, R6, R3, !PT ;  /* 0x0000000306077209 */ /* 0x002fe40007810000 */
[----:B------:R-:W-:-:S03]  /*2670*/  MOV R3, 0x400 ;  /* 0x0000040000037802 */ /* 0x000fc60000000f00 */
[----:B------:R-:W1:Y:S02]  /*2680*/  SHFL.BFLY PT, R8, R7, 0x1, 0x1f ;  /* 0x0c201f0007087f89 */ /* 0x000e6400000e0000 */
[----:B------:R-:W-:-:S05]  /*2690*/  VIADD R9, R3, 0xc0 ;  /* 0x000000c003097836 */ /* 0x000fca0000000000 */
[----:B0-----:R-:W-:-:S05]  /*26a0*/  LEA R9, R2, R9, 0x18 ;  /* 0x0000000902097211 */ /* 0x001fca00078ec0ff */
[--C-:B------:R-:W-:Y:S02]  /*26b0*/  IMAD R4, R14, 0x4, R9.reuse ;  /* 0x000000040e047824 */ /* 0x100fe400078e0209 */
[----:B------:R-:W-:Y:S01]  /*26c0*/  IMAD R6, R13, 0x4, R9 ;  /* 0x000000040d067824 */ /* 0x000fe200078e0209 */
[----:B-1----:R-:W-:Y:S02]  /*26d0*/  FMNMX.FTZ R11, R7, R8, !PT ;  /* 0x00000008070b7209 */ /* 0x002fe40007810000 */
[----:B------:R-:W-:-:S03]  /*26e0*/  MOV R8, 0xff7fffff ;  /* 0xff7fffff00087802 */ /* 0x000fc60000000f00 */
[----:B------:R0:W-:Y:S01]  /*26f0*/  @!P0 STS [R4], R11 ;  /* 0x0000000b04008388 */ /* 0x0001e20000000800 */
[----:B------:R-:W-:Y:S01]  /*2700*/  BAR.SYNC.DEFER_BLOCKING 0x0 ;  /* 0x0000000000007b1d */ /* 0x000fe20000010000 */
[----:B0-----:R-:W-:-:S05]  /*2710*/  HFMA2 R11, -RZ, RZ, 0, 0 ;  /* 0x00000000ff0b7431 */ /* 0x001fca00000001ff */
[----:B------:R-:W0:Y:S04]  /*2720*/  @!P1 LDS R8, [R6] ;  /* 0x0000000006089984 */ /* 0x000e280000000800 */
[----:B0-----:R-:W0:Y:S02]  /*2730*/  SHFL.BFLY PT, R5, R8, 0x2, 0x1f ;  /* 0x0c401f0008057f89 */ /* 0x001e2400000e0000 */
[----:B0-----:R-:W-:Y:S01]  /*2740*/  FMNMX.FTZ R9, R5, R8, !PT ;  /* 0x0000000805097209 */ /* 0x001fe20007810000 */
[----:B------:R-:W-:-:S04]  /*2750*/  VIADD R5, R28, 0x1f ;  /* 0x0000001f1c057836 */ /* 0x000fc80000000000 */
[----:B------:R-:W0:Y:S01]  /*2760*/  SHFL.BFLY PT, R10, R9, 0x1, 0x1f ;  /* 0x0c201f00090a7f89 */ /* 0x000e2200000e0000 */
[----:B------:R-:W-:-:S04]  /*2770*/  SHF.R.S32.HI R16, RZ, 0x1f, R5 ;  /* 0x0000001fff107819 */ /* 0x000fc80000011405 */
[----:B------:R-:W-:-:S04]  /*2780*/  LEA.HI R5, R16, R5, RZ, 0x5 ;  /* 0x0000000510057211 */ /* 0x000fc800078f28ff */
[----:B------:R-:W-:-:S04]  /*2790*/  LOP3.LUT R5, R5, 0xffffffe0, RZ, 0xc0, !PT ;  /* 0xffffffe005057812 */ /* 0x000fc800078ec0ff */
[----:B------:R-:W-:-:S04]  /*27a0*/  VIMNMX R5, PT, PT, R28, R5, PT ;  /* 0x000000051c057248 */ /* 0x000fc80003fe0100 */
[----:B------:R-:W-:Y:S02]  /*27b0*/  ISETP.GE.AND P2, PT, R12, R5, PT ;  /* 0x000000050c00720c */ /* 0x000fe40003f46270 */
[----:B0-----:R-:W-:-:S06]  /*27c0*/  FMNMX.FTZ R7, R9, R10, !PT ;  /* 0x0000000a09077209 */ /* 0x001fcc0007810000 */
[----:B------:R-:W0:Y:S05]  /*27d0*/  SHFL.IDX PT, R7, R7, RZ, 0x1f ;  /* 0x00001fff07077589 */ /* 0x000e2a00000e0000 */
[----:B------:R-:W-:Y:S05]  /*27e0*/  @P2 BRA `(.L_x_17001) ;  /* 0x0000000c00802947 */ /* 0x000fea0003800000 */
[-C--:B------:R-:W-:Y:S01]  /*27f0*/  LOP3.LUT R8, RZ, R12.reuse, RZ, 0x33, !PT ;  /* 0x0000000cff087212 */ /* 0x080fe200078e33ff */
[----:B------:R-:W-:Y:S01]  /*2800*/  BSSY.RECONVERGENT B1, `(.L_x_17002) ;  /* 0x000001b000017945 */ /* 0x000fe20003800200 */
[----:B------:R-:W-:Y:S01]  /*2810*/  IMAD.MOV.U32 R11, RZ, RZ, RZ ;  /* 0x000000ffff0b7224 */ /* 0x000fe200078e00ff */
[----:B------:R-:W-:Y:S02]  /*2820*/  MOV R10, R12 ;  /* 0x0000000c000a7202 */ /* 0x000fe40000000f00 */
[----:B------:R-:W-:-:S05]  /*2830*/  IMAD.IADD R8, R8, 0x1, R5 ;  /* 0x0000000108087824 */ /* 0x000fca00078e0205 */
[C---:B------:R-:W-:Y:S02]  /*2840*/  LOP3.LUT R9, R8.reuse, 0x180, RZ, 0xc0, !PT ;  /* 0x0000018008097812 */ /* 0x040fe400078ec0ff */
[----:B------:R-:W-:Y:S02]  /*2850*/  ISETP.GE.U32.AND P3, PT, R8, 0x180, PT ;  /* 0x000001800800780c */ /* 0x000fe40003f66070 */
[----:B------:R-:W-:-:S13]  /*2860*/  ISETP.NE.AND P0, PT, R9, 0x180, PT ;  /* 0x000001800900780c */ /* 0x000fda0003f05270 */
        /* <DEDUP_REMOVED lines=9> */
.L_x_17004:
        /* <DEDUP_REMOVED lines=11> */
.L_x_17003:
[----:B------:R-:W-:Y:S05]  /*29b0*/  BSYNC.RECONVERGENT B1 ;  /* 0x0000000000017941 */ /* 0x000fea0003800200 */
.L_x_17002:
        /* <DEDUP_REMOVED lines=12> */
.L_x_17007:
[----:B------:R-:W0:Y:S01]  /*2a80*/  LDS R16, [R8+-0x400] ;  /* 0xfffc000008107984 */ /* 0x000e220000000800 */
[----:B------:R-:W-:-:S03]  /*2a90*/  VIADD R10, R10, 0x800 ;  /* 0x000008000a0a7836 */ /* 0x000fc60000000000 */
[----:B------:R-:W1:Y:S02]  /*2aa0*/  LDS R18, [R8+-0x200] ;  /* 0xfffe000008127984 */ /* 0x000e640000000800 */
        /* <DEDUP_REMOVED lines=25> */
[C---:B------:R-:W-:Y:S01]  /*2c40*/  FADD.FTZ R26, -R7.reuse, R26 ;  /* 0x0000001a071a7221 */ /* 0x040fe20000010100 */
[----:B------:R-:W4:Y:S01]  /*2c50*/  MUFU.EX2 R20, R20 ;  /* 0x0000001400147308 */ /* 0x000f220000000800 */
[----:B------:R-:W1:Y:S01]  /*2c60*/  LDS R50, [R8+0x1a00] ;  /* 0x001a000008327984 */ /* 0x000e620000000800 */
        /* <DEDUP_REMOVED lines=69> */
.L_x_17006:
[----:B------:R-:W-:Y:S05]  /*30c0*/  BSYNC.RECONVERGENT B1 ;  /* 0x0000000000017941 */ /* 0x000fea0003800200 */
.L_x_17005:
[----:B------:R-:W-:Y:S01]  /*30d0*/  IMAD.IADD R9, R5, 0x1, -R10 ;  /* 0x0000000105097824 */ /* 0x000fe200078e0a0a */
[----:B------:R-:W-:Y:S04]  /*30e0*/  BSSY.RECONVERGENT B1, `(.L_x_17008) ;  /* 0x0000036000017945 */ /* 0x000fe80003800200 */
        /* <DEDUP_REMOVED lines=9> */
[----:B------:R-:W4:Y:S04]  /*3180*/  LDS R26, [R8+0x600] ;  /* 0x00060000081a7984 */ /* 0x000f280000000800 */
[----:B------:R-:W4:Y:S04]  /*3190*/  LDS R30, [R8+0x800] ;  /* 0x00080000081e7984 */ /* 0x000f280000000800 */
[----:B------:R-:W4:Y:S01]  /*31a0*/  LDS R34, [R8+0xa00] ;  /* 0x000a000008227984 */ /* 0x000f220000000800 */
        /* <DEDUP_REMOVED lines=41> */
.L_x_17009:
[----:B------:R-:W-:Y:S05]  /*3440*/  BSYNC.RECONVERGENT B1 ;  /* 0x0000000000017941 */ /* 0x000fea0003800200 */
.L_x_17008:
        /* <DEDUP_REMOVED lines=26> */
.L_x_17001:
[----:B------:R-:W-:Y:S05]  /*35f0*/  BSYNC.RECONVERGENT B0 ;  /* 0x0000000000007941 */ /* 0x000fea0003800200 */
.L_x_17000:
[----:B----4-:R-:W1:Y:S01]  /*3600*/  SHFL.BFLY PT, R8, R11, 0x10, 0x1f ;  /* 0x0e001f000b087f89 */ /* 0x010e6200000e0000 */
[----:B------:R-:W-:Y:S01]  /*3610*/  ISETP.NE.AND P0, PT, R13, RZ, PT ;  /* 0x000000ff0d00720c */ /* 0x000fe20003f05270 */
        /* <DEDUP_REMOVED lines=23> */
[----:B------:R0:W1:Y:S04]  /*3790*/  MUFU.RCP R37, R7 ;  /* 0x0000000700257308 */ /* 0x0000680000001000 */
[----:B------:R-:W-:-:S02]  /*37a0*/  LOP3.LUT R4, R6, 0x180, RZ, 0xc0, !PT ;  /* 0x0000018006047812 */ /* 0x000fc400078ec0ff */
[----:B------:R-:W-:Y:S02]  /*37b0*/  ISETP.GE.U32.AND P1, PT, R6, 0x180, PT ;  /* 0x000001800600780c */ /* 0x000fe40003f26070 */
[----:B------:R-:W-:Y:S01]  /*37c0*/  ISETP.NE.AND P0, PT, R4, 0x180, PT ;  /* 0x000001800400780c */ /* 0x000fe20003f05270 */
[----:B------:R-:W-:-:S12]  /*37d0*/  IMAD.MOV.U32 R4, RZ, RZ, R12 ;  /* 0x000000ffff047224 */ /* 0x000fd800078e000c */
[----:B01----:R-:W-:Y:S05]  /*37e0*/  @!P0 BRA `(.L_x_17013) ;  /* 0x0000000000408947 */ /* 0x003fea0003800000 */
        /* <DEDUP_REMOVED lines=9> */
.L_x_17014:
[----:B------:R-:W0:Y:S01]  /*3880*/  LDS R7, [R6] ;  /* 0x0000000006077984 */ /* 0x000e220000000800 */
[----:B------:R-:W-:-:S05]  /*3890*/  VIADD R8, R8, 0x1 ;  /* 0x0000000108087836 */ /* 0x000fca0000000000 */
[----:B------:R-:W-:Y:S01]  /*38a0*/  ISETP.NE.AND P0, PT, R8, RZ, PT ;  /* 0x000000ff0800720c */ /* 0x000fe20003f05270 */
[----:B0-----:R-:W-:-:S05]  /*38b0*/  FMUL.FTZ R7, R7, R37 ;  /* 0x0000002507077220 */ /* 0x001fca0000410000 */
[----:B------:R0:W-:Y:S02]  /*38c0*/  STS [R6], R7 ;  /* 0x0000000706007388 */ /* 0x0001e40000000800 */
[----:B0-----:R-:W-:-:S05]  /*38d0*/  IADD3 R6, PT, PT, R6, 0x200, RZ ;  /* 0x0000020006067810 */ /* 0x001fca0007ffe0ff */
[----:B------:R-:W-:Y:S05]  /*38e0*/  @P0 BRA `(.L_x_17014) ;  /* 0xfffffffc00e40947 */ /* 0x000fea000383ffff */
.L_x_17013:
[----:B------:R-:W-:Y:S05]  /*38f0*/  BSYNC.RECONVERGENT B1 ;  /* 0x0000000000017941 */ /* 0x000fea0003800200 */
.L_x_17012:
        /* <DEDUP_REMOVED lines=12> */
.L_x_17017:
[----:B------:R-:W0:Y:S01]  /*39c0*/  LDS R7, [R6+-0x400] ;  /* 0xfffc000006077984 */ /* 0x000e220000000800 */
[----:B------:R-:W-:-:S03]  /*39d0*/  IADD3 R4, PT, PT, R4, 0x800, RZ ;  /* 0x0000080004047810 */ /* 0x000fc60007ffe0ff */
[----:B------:R-:W1:Y:S01]  /*39e0*/  LDS R8, [R6+-0x200] ;  /* 0xfffe000006087984 */ /* 0x000e620000000800 */
[----:B------:R-:W-:-:S03]  /*39f0*/  ISETP.GE.AND P1, PT, R4, R39, PT ;  /* 0x000000270400720c */ /* 0x000fc60003f26270 */
[----:B------:R-:W2:Y:S04]  /*3a00*/  LDS R10, [R6] ;  /* 0x00000000060a7984 */ /* 0x000ea80000000800 */
[----:B------:R-:W3:Y:S04]  /*3a10*/  LDS R15, [R6+0x200] ;  /* 0x00020000060f7984 */ /* 0x000ee80000000800 */
[----:B------:R-:W4:Y:S04]  /*3a20*/  LDS R16, [R6+0x400] ;  /* 0x0004000006107984 */ /* 0x000f280000000800 */
[----:B------:R-:W4:Y:S04]  /*3a30*/  LDS R18, [R6+0x600] ;  /* 0x0006000006127984 */ /* 0x000f280000000800 */
[----:B------:R-:W-:Y:S04]  /*3a40*/  LDS R20, [R6+0x800] ;  /* 0x0008000006147984 */ /* 0x000fe80000000800 */
[----:B------:R-:W4:Y:S04]  /*3a50*/  LDS R21, [R6+0xa00] ;  /* 0x000a000006157984 */ /* 0x000f280000000800 */
[----:B------:R-:W4:Y:S04]  /*3a60*/  LDS R22, [R6+0xc00] ;  /* 0x000c000006167984 */ /* 0x000f280000000800 */
[----:B------:R-:W4:Y:S04]  /*3a70*/  LDS R24, [R6+0xe00] ;  /* 0x000e000006187984 */ /* 0x000f280000000800 */
[----:B------:R-:W4:Y:S01]  /*3a80*/  LDS R26, [R6+0x1000] ;  /* 0x00100000061a7984 */ /* 0x000f220000000800 */
[----:B0-----:R-:W-:-:S03]  /*3a90*/  FMUL.FTZ R7, R37, R7 ;  /* 0x0000000725077220 */ /* 0x001fc60000410000 */
[----:B-----5:R-:W0:Y:S01]  /*3aa0*/  LDS R29, [R6+0x1200] ;  /* 0x00120000061d7984 */ /* 0x020e220000000800 */
        /* <DEDUP_REMOVED lines=37> */
.L_x_17016:
[----:B------:R-:W-:Y:S05]  /*3d00*/  BSYNC.RECONVERGENT B1 ;  /* 0x0000000000017941 */ /* 0x000fea0003800200 */
.L_x_17015:
        /* <DEDUP_REMOVED lines=11> */
[----:B------:R-:W4:Y:S04]  /*3dc0*/  LDS R18, [R6+0x600] ;  /* 0x0006000006127984 */ /* 0x000f280000000800 */
[----:B------:R-:W4:Y:S04]  /*3dd0*/  LDS R20, [R6+0x800] ;  /* 0x0008000006147984 */ /* 0x000f280000000800 */
[----:B------:R-:W4:Y:S01]  /*3de0*/  LDS R22, [R6+0xa00] ;  /* 0x000a000006167984 */ /* 0x000f220000000800 */
        /* <DEDUP_REMOVED lines=17> */
.L_x_17019:
[----:B------:R-:W-:Y:S05]  /*3f00*/  BSYNC.RECONVERGENT B1 ;  /* 0x0000000000017941 */ /* 0x000fea0003800200 */
.L_x_17018:
        /* <DEDUP_REMOVED lines=14> */
.L_x_17011:
[----:B------:R-:W-:Y:S05]  /*3ff0*/  BSYNC.RECONVERGENT B0 ;  /* 0x0000000000007941 */ /* 0x000fea0003800200 */
.L_x_17010:
[----:B------:R-:W-:Y:S01]  /*4000*/  ISETP.GE.AND P0, PT, R14, R31, PT ;  /* 0x0000001f0e00720c */ /* 0x000fe20003f06270 */
[----:B------:R-:W-:Y:S01]  /*4010*/  BAR.SYNC.DEFER_BLOCKING 0x0 ;  /* 0x0000000000007b1d */ /* 0x000fe20000010000 */
[----:B------:R-:W-:Y:S02]  /*4020*/  HFMA2 R15, -RZ, RZ, 0, 0 ;  /* 0x00000000ff0f7431 */ /* 0x000fe400000001ff */
[----:B-----5:R-:W-:Y:S01]  /*4030*/  IMAD.MOV.U32 R29, RZ, RZ, RZ ;  /* 0x000000ffff1d7224 */ /* 0x020fe200078e00ff */
[----:B------:R-:W-:Y:S02]  /*4040*/  CS2R R16, SRZ ;  /* 0x0000000000107805 */ /* 0x000fe4000001ff00 */
[----:B------:R-:W-:Y:S02]  /*4050*/  CS2R R18, SRZ ;  /* 0x0000000000127805 */ /* 0x000fe4000001ff00 */
[----:B------:R-:W-:Y:S01]  /*4060*/  CS2R R20, SRZ ;  /* 0x0000000000147805 */ /* 0x000fe2000001ff00 */
[----:B------:R-:W2:Y:S01]  /*4070*/  LDCU UR12, c[0x0][0x3cc] ;  /* 0x00007980ff0c77ac */ /* 0x000ea20008000800 */
[----:B------:R-:W-:Y:S01]  /*4080*/  BSSY.RECONVERGENT B0, `(.L_x_17020) ;  /* 0x0000327000007945 */ /* 0x000fe20003800200 */
[----:B------:R-:W-:-:S02]  /*4090*/  CS2R R22, SRZ ;  /* 0x0000000000167805 */ /* 0x000fc4000001ff00 */
[----:B------:R-:W-:Y:S01]  /*40a0*/  CS2R R24, SRZ ;  /* 0x0000000000187805 */ /* 0x000fe2000001ff00 */
[----:B------:R-:W3:Y:S01]  /*40b0*/  LDCU.64 UR4, c[0x0][0x398] ;  /* 0x00007300ff0477ac */ /* 0x000ee20008000a00 */
[----:B------:R-:W-:Y:S05]  /*40c0*/  @P0 BRA `(.L_x_17021) ;  /* 0x0000003000880947 */ /* 0x000fea0003800000 */
[----:B------:R-:W0:Y:S01]  /*40d0*/  LDCU UR8, c[0x0][0x3b8] ;  /* 0x00007700ff0877ac */ /* 0x000e220008000800 */
[----:B------:R-:W-:Y:S01]  /*40e0*/  SHF.R.U32.HI R4, RZ, 0x3, R12 ;  /* 0x00000003ff047819 */ /* 0x000fe2000001160c */
[----:B-1----:R-:W-:Y:S01]  /*40f0*/  IMAD.MOV.U32 R5, RZ, RZ, RZ ;  /* 0x000000ffff057224 */ /* 0x002fe200078e00ff */
[----:B------:R-:W-:Y:S01]  /*4100*/  IADD3 R30, PT, PT, R14, 0x1, RZ ;  /* 0x000000010e1e7810 */ /* 0x000fe20007ffe0ff */
[----:B------:R-:W-:Y:S01]  /*4110*/  IMAD.SHL.U32 R6, R12, 0x20, RZ ;  /* 0x000000200c067824 */ /* 0x000fe200078e00ff */
[----:B------:R-:W-:Y:S01]  /*4120*/  LOP3.LUT R4, R4, 0x7c, RZ, 0xc0, !PT ;  /* 0x0000007c04047812 */ /* 0x000fe200078ec0ff */
[----:B------:R-:W1:Y:S01]  /*4130*/  LDCU UR9, c[0x0][0x3d0] ;  /* 0x00007a00ff0977ac */ /* 0x000e620008000800 */
[----:B------:R-:W-:Y:S01]  /*4140*/  IMAD.SHL.U32 R34, R12, 0x8, RZ ;  /* 0x000000080c227824 */ /* 0x000fe200078e00ff */
[----:B------:R-:W-:Y:S01]  /*4150*/  MOV R29, RZ ;  /* 0x000000ff001d7202 */ /* 0x000fe20000000f00 */
[----:B------:R-:W-:Y:S01]  /*4160*/  IMAD.IADD R78, R14, 0x1, -R31 ;  /* 0x000000010e4e7824 */ /* 0x000fe200078e0a1f */
[----:B------:R-:W4:Y:S01]  /*4170*/  LDCU.64 UR10, c[0x0][0x3a8] ;  /* 0x00007500ff0a77ac */ /* 0x000f220008000a00 */
[----:B0-----:R-:W-:-:S04]  /*4180*/  IMAD R7, R0, UR8, RZ ;  /* 0x0000000800077c24 */ /* 0x001fc8000f8e02ff */
[----:B------:R-:W-:Y:S01]  /*4190*/  IMAD.WIDE R4, R7, 0x4, R4 ;  /* 0x0000000407047825 */ /* 0x000fe200078e0204 */
[----:B------:R-:W-:Y:S02]  /*41a0*/  IADD3 R7, PT, PT, R3, 0xe0, RZ ;  /* 0x000000e003077810 */ /* 0x000fe40007ffe0ff */
[----:B------:R-:W-:Y:S01]  /*41b0*/  LOP3.LUT R3, R6, 0x60, RZ, 0xe2, !PT ;  /* 0x0000006006037812 */ /* 0x000fe200078ee2ff */
[----:B-1----:R-:W-:Y:S01]  /*41c0*/  IMAD R32, R32, UR9, RZ ;  /* 0x0000000920207c24 */ /* 0x002fe2000f8e02ff */
[----:B------:R-:W-:Y:S02]  /*41d0*/  LEA R2, R2, R7, 0x18 ;  /* 0x0000000702027211 */ /* 0x000fe400078ec0ff */
[----:B----4-:R-:W-:Y:S01]  /*41e0*/  IADD3 R26, P0, PT, R4, UR10, RZ ;  /* 0x0000000a041a7c10 */ /* 0x010fe2000ff1e0ff */
[----:B------:R-:W-:Y:S01]  /*41f0*/  IMAD R3, R14, 0x80, R3 ;  /* 0x000000800e037824 */ /* 0x000fe200078e0203 */
[----:B------:R-:W-:Y:S02]  /*4200*/  SHF.R.S32.HI R33, RZ, 0x1f, R32 ;  /* 0x0000001fff217819 */ /* 0x000fe40000011420 */
[----:B------:R-:W-:-:S02]  /*4210*/  IADD3.X R35, PT, PT, R5, UR11, RZ, P0, !PT ;  /* 0x0000000b05237c10 */ /* 0x000fc400087fe4ff */
[----:B------:R-:W-:Y:S02]  /*4220*/  IADD3 R27, PT, PT, R3, 0x10, R2 ;  /* 0x00000010031b7810 */ /* 0x000fe40007ffe002 */
[C---:B------:R-:W-:Y:S02]  /*4230*/  LOP3.LUT R3, R34.reuse, 0x18, RZ, 0xc0, !PT ;  /* 0x0000001822037812 */ /* 0x040fe400078ec0ff */
[----:B------:R-:W-:-:S03]  /*4240*/  LOP3.LUT R34, R34, 0xf8, RZ, 0xc0, !PT ;  /* 0x000000f822227812 */ /* 0x000fc600078ec0ff */
[----:B------:R-:W-:-:S04]  /*4250*/  IMAD R3, R14, 0x20, R3 ;  /* 0x000000200e037824 */ /* 0x000fc800078e0203 */
[----:B------:R-:W-:-:S07]  /*4260*/  VIADD R37, R3, 0x3 ;  /* 0x0000000303257836 */ /* 0x000fce0000000000 */
.L_x_17046:
[----:B------:R-:W-:Y:S01]  /*4270*/  IMAD.MOV.U32 R4, RZ, RZ, R26 ;  /* 0x000000ffff047224 */ /* 0x000fe200078e001a */
[----:B------:R-:W-:Y:S01]  /*4280*/  MOV R5, R35 ;  /* 0x0000002300057202 */ /* 0x000fe20000000f00 */
[----:B------:R-:W0:Y:S04]  /*4290*/  LDS.128 R8, [R27] ;  /* 0x000000001b087984 */ /* 0x000e280000000c00 */
[----:B------:R-:W2:Y:S01]  /*42a0*/  LDG.E.CONSTANT R3, desc[UR6][R4.64] ;  /* 0x0000000604037981 */ /* 0x000ea2000c1e9900 */
[----:B0-----:R-:W-:Y:S02]  /*42b0*/  F2FP.BF16.F32.PACK_AB R80, R9, R8 ;  /* 0x000000080950723e */ /* 0x001fe400000010ff */
[----:B------:R-:W-:Y:S01]  /*42c0*/  F2FP.BF16.F32.PACK_AB R81, R11, R10 ;  /* 0x0000000a0b51723e */ /* 0x000fe200000010ff */
[----:B--2---:R-:W-:-:S03]  /*42d0*/  IMAD.WIDE R2, R3, UR12, R32 ;  /* 0x0000000c03027c25 */ /* 0x004fc6000f8e0220 */
[----:B------:R-:W-:-:S05]  /*42e0*/  IADD3 R6, P0, PT, R34, R2, RZ ;  /* 0x0000000222067210 */ /* 0x000fca0007f1e0ff */
[----:B------:R-:W-:Y:S01]  /*42f0*/  IMAD.X R3, RZ, RZ, R3, P0 ;  /* 0x000000ffff037224 */ /* 0x000fe200000e0603 */
[----:B---3--:R-:W-:-:S04]  /*4300*/  LEA R2, P0, R6, UR4, 0x1 ;  /* 0x0000000406027c11 */ /* 0x008fc8000f8008ff */
        /* <DEDUP_REMOVED lines=78> */
.L_x_17023:
[----:B------:R-:W-:Y:S05]  /*47f0*/  BSYNC.RECONVERGENT B1 ;  /* 0x0000000000017941 */ /* 0x000fea0003800200 */
.L_x_17022:
[----:B-----5:R-:W-:Y:S01]  /*4800*/  HMUL2.BF16_V2 R10, R5, R6 ;  /* 0x00000006050a7232 */ /* 0x020fe20000200000 */
[----:B------:R-:W-:Y:S01]  /*4810*/  MOV R9, R80 ;  /* 0x0000005000097202 */ /* 0x000fe20000000f00 */
[----:B------:R-:W-:Y:S02]  /*4820*/  IMAD.MOV.U32 R6, RZ, RZ, R81 ;  /* 0x000000ffff067224 */ /* 0x000fe400078e0051 */
[----:B------:R-:W-:Y:S02]  /*4830*/  HFMA2.BF16_V2 R11, R4, R11, -RZ ;  /* 0x0000000b040b7231 */ /* 0x000fe400003000ff */
[----:B------:R-:W-:Y:S01]  /*4840*/  HMUL2.BF16_V2 R74, R9, R8 ;  /* 0x00000008094a7232 */ /* 0x000fe20000200000 */
[C---:B------:R-:W-:Y:S01]  /*4850*/  PRMT R8, R10.reuse, 0x7610, R8 ;  /* 0x000076100a087816 */ /* 0x040fe20000000008 */
[----:B------:R-:W-:Y:S01]  /*4860*/  HFMA2.BF16_V2 R76, R6, R73, -RZ ;  /* 0x00000049064c7231 */ /* 0x000fe200003000ff */
[----:B------:R-:W-:Y:S02]  /*4870*/  PRMT R10, R10, 0x7632, R10 ;  /* 0x000076320a0a7816 */ /* 0x000fe4000000000a */
[C---:B------:R-:W-:Y:S01]  /*4880*/  PRMT R73, R11.reuse, 0x7632, R73 ;  /* 0x000076320b497816 */ /* 0x040fe20000000049 */
[----:B------:R-:W-:Y:S01]  /*4890*/  IMAD.U32 R77, R8, 0x10000, RZ ;  /* 0x00010000084d7824 */ /* 0x000fe200078e00ff */
[----:B------:R-:W-:Y:S01]  /*48a0*/  PRMT R75, R74, 0x7632, R75 ;  /* 0x000076324a4b7816 */ /* 0x000fe2000000004b */
[----:B------:R-:W-:Y:S01]  /*48b0*/  IMAD.U32 R11, R11, 0x10000, RZ ;  /* 0x000100000b0b7824 */ /* 0x000fe200078e00ff */
[----:B------:R-:W-:Y:S01]  /*48c0*/  SHF.L.U32 R10, R10, 0x10, RZ ;  /* 0x000000100a0a7819 */ /* 0x000fe200000006ff */
[----:B------:R-:W-:Y:S01]  /*48d0*/  IMAD.U32 R80, R73, 0x10000, RZ ;  /* 0x0001000049507824 */ /* 0x000fe200078e00ff */
[----:B------:R-:W-:Y:S01]  /*48e0*/  SHF.L.U32 R74, R74, 0x10, RZ ;  /* 0x000000104a4a7819 */ /* 0x000fe200000006ff */
[----:B------:R-:W-:Y:S01]  /*48f0*/  IMAD.U32 R75, R75, 0x10000, RZ ;  /* 0x000100004b4b7824 */ /* 0x000fe200078e00ff */
[----:B------:R-:W-:Y:S01]  /*4900*/  PRMT R8, R76, 0x7632, R8 ;  /* 0x000076324c087816 */ /* 0x000fe20000000008 */
[----:B------:R-:W-:Y:S01]  /*4910*/  FADD.FTZ R10, R77, R10 ;  /* 0x0000000a4d0a7221 */ /* 0x000fe20000010000 */
[----:B------:R-:W-:Y:S01]  /*4920*/  FADD.FTZ R11, R11, R80 ;  /* 0x000000500b0b7221 */ /* 0x000fe20000010000 */
[----:B------:R-:W-:Y:S01]  /*4930*/  FADD.FTZ R75, R74, R75 ;  /* 0x0000004b4a4b7221 */ /* 0x000fe20000010000 */
[----:B------:R-:W-:Y:S01]  /*4940*/  SHF.L.U32 R73, R8, 0x10, RZ ;  /* 0x0000001008497819 */ /* 0x000fe200000006ff */
[----:B------:R0:W5:Y:S01]  /*4950*/  LDG.E.CONSTANT R74, desc[UR6][R2.64+0x208] ;  /* 0x00020806024a7981 */ /* 0x000162000c1e9900 */
[----:B------:R-:W-:Y:S01]  /*4960*/  FADD.FTZ R10, R10, R11 ;  /* 0x0000000b0a0a7221 */ /* 0x000fe20000010000 */
[----:B------:R-:W-:-:S02]  /*4970*/  IMAD.U32 R76, R76, 0x10000, RZ ;  /* 0x000100004c4c7824 */ /* 0x000fc400078e00ff */
[----:B------:R0:W5:Y:S01]  /*4980*/  LDG.E.CONSTANT R11, desc[UR6][R2.64+0x20c] ;  /* 0x00020c06020b7981 */ /* 0x000162000c1e9900 */
[----:B------:R-:W-:Y:S01]  /*4990*/  FADD.FTZ R8, R10, R75 ;  /* 0x0000004b0a087221 */ /* 0x000fe20000010000 */
[----:B------:R-:W-:Y:S01]  /*49a0*/  BSSY.RECONVERGENT B1, `(.L_x_17024) ;  /* 0x0000023000017945 */ /* 0x000fe20003800200 */
[----:B------:R-:W-:Y:S01]  /*49b0*/  FADD.FTZ R73, R76, R73 ;  /* 0x000000494c497221 */ /* 0x000fe20000010000 */
        /* <DEDUP_REMOVED lines=11> */
[----:B------:R-:W-:Y:S02]  /*4a70*/  IADD3 R77, PT, PT, R37, -0x2, RZ ;  /* 0xfffffffe254d7810 */ /* 0x000fe40007ffe0ff */
[----:B-----5:R-:W-:-:S02]  /*4a80*/  PRMT R76, R75, 0x7632, R76 ;  /* 0x000076324b4c7816 */ /* 0x020fc4000000004c */
        /* <DEDUP_REMOVED lines=20> */
.L_x_17025:
[----:B------:R-:W-:Y:S05]  /*4bd0*/  BSYNC.RECONVERGENT B1 ;  /* 0x0000000000017941 */ /* 0x000fea0003800200 */
.L_x_17024:
[----:B------:R2:W5:Y:S02]  /*4be0*/  LDG.E.CONSTANT R80, desc[UR6][R2.64+0x400] ;  /* 0x0004000602507981 */ /* 0x000564000c1e9900 */
[----:B-----5:R-:W-:Y:S02]  /*4bf0*/  HFMA2.BF16_V2 R75, R4, R75, -RZ ;  /* 0x0000004b044b7231 */ /* 0x020fe400003000ff */
[----:B------:R-:W-:Y:S02]  /*4c00*/  HMUL2.BF16_V2 R10, R5, R10 ;  /* 0x0000000a050a7232 */ /* 0x000fe40000200000 */
[----:B------:R-:W-:Y:S01]  /*4c10*/  FADD.FTZ R8, R8, R73 ;  /* 0x0000004908087221 */ /* 0x000fe20000010000 */
[----:B------:R2:W5:Y:S01]  /*4c20*/  LDG.E.CONSTANT R79, desc[UR6][R2.64+0x404] ;  /* 0x00040406024f7981 */ /* 0x000562000c1e9900 */
[----:B------:R-:W-:-:S03]  /*4c30*/  HMUL2.BF16_V2 R76, R9, R74 ;  /* 0x0000004a094c7232 */ /* 0x000fc60000200000 */
        /* <DEDUP_REMOVED lines=8> */
[C---:B012---:R-:W-:Y:S01]  /*4cc0*/  VIADD R3, R37.reuse, 0xffffffff ;  /* 0xffffffff25037836 */ /* 0x047fe20000000000 */
        /* <DEDUP_REMOVED lines=29> */
.L_x_17027:
[----:B------:R-:W-:Y:S05]  /*4ea0*/  BSYNC.RECONVERGENT B1 ;  /* 0x0000000000017941 */ /* 0x000fea0003800200 */
.L_x_17026:
[----:B------:R-:W-:Y:S01]  /*4eb0*/  IMAD.U32 R10, R10, 0x10000, RZ ;  /* 0x000100000a0a7824 */ /* 0x000fe200078e00ff */
[----:B------:R-:W-:Y:S01]  /*4ec0*/  SHF.L.U32 R74, R74, 0x10, RZ ;  /* 0x000000104a4a7819 */ /* 0x000fe200000006ff */
[----:B------:R-:W-:Y:S02]  /*4ed0*/  IMAD.U32 R73, R73, 0x10000, RZ ;  /* 0x0001000049497824 */ /* 0x000fe400078e00ff */
[----:B012---:R-:W-:Y:S02]  /*4ee0*/  HFMA2.BF16_V2 R2, R5, R80, -RZ ;  /* 0x0000005005027231 */ /* 0x007fe400003000ff */
[----:B------:R-:W-:Y:S01]  /*4ef0*/  IMAD.U32 R75, R75, 0x10000, RZ ;  /* 0x000100004b4b7824 */ /* 0x000fe200078e00ff */
[----:B------:R-:W-:Y:S01]  /*4f00*/  SHF.L.U32 R77, R77, 0x10, RZ ;  /* 0x000000104d4d7819 */ /* 0x000fe200000006ff */
[----:B------:R-:W-:Y:S01]  /*4f10*/  FADD.FTZ R10, R10, R73 ;  /* 0x000000490a0a7221 */ /* 0x000fe20000010000 */
[----:B-----5:R-:W-:Y:S02]  /*4f20*/  HMUL2.BF16_V2 R73, R4, R79 ;  /* 0x0000004f04497232 */ /* 0x020fe40000200000 */
[----:B------:R-:W-:Y:S01]  /*4f30*/  FADD.FTZ R75, R74, R75 ;  /* 0x0000004b4a4b7221 */ /* 0x000fe20000010000 */
[----:B------:R-:W-:Y:S01]  /*4f40*/  PRMT R3, R2, 0x7632, R3 ;  /* 0x0000763202037816 */ /* 0x000fe20000000003 */
[----:B------:R-:W-:-:S02]  /*4f50*/  IMAD.U32 R76, R76, 0x10000, RZ ;  /* 0x000100004c4c7824 */ /* 0x000fc400078e00ff */
[C---:B------:R-:W-:Y:S01]  /*4f60*/  HFMA2.BF16_V2 R11, R6.reuse, R11, -RZ ;  /* 0x0000000b060b7231 */ /* 0x040fe200003000ff */
[C---:B------:R-:W-:Y:S01]  /*4f70*/  PRMT R74, R73.reuse, 0x7632, R74 ;  /* 0x00007632494a7816 */ /* 0x040fe2000000004a */
[----:B------:R-:W-:Y:S01]  /*4f80*/  IMAD.U32 R2, R2, 0x10000, RZ ;  /* 0x0001000002027824 */ /* 0x000fe200078e00ff */
[----:B------:R-:W-:Y:S01]  /*4f90*/  SHF.L.U32 R73, R73, 0x10, RZ ;  /* 0x0000001049497819 */ /* 0x000fe200000006ff */
[----:B------:R-:W-:Y:S02]  /*4fa0*/  IMAD.U32 R3, R3, 0x10000, RZ ;  /* 0x0001000003037824 */ /* 0x000fe400078e00ff */
[----:B------:R-:W-:Y:S02]  /*4fb0*/  HMUL2.BF16_V2 R82, R9, R82 ;  /* 0x0000005209527232 */ /* 0x000fe40000200000 */
[----:B------:R-:W-:Y:S02]  /*4fc0*/  IMAD.U32 R74, R74, 0x10000, RZ ;  /* 0x000100004a4a7824 */ /* 0x000fe400078e00ff */
[----:B------:R-:W-:Y:S01]  /*4fd0*/  FADD.FTZ R77, R76, R77 ;  /* 0x0000004d4c4d7221 */ /* 0x000fe20000010000 */
[--C-:B------:R-:W-:Y:S01]  /*4fe0*/  FADD.FTZ R76, R2, R3.reuse ;  /* 0x00000003024c7221 */ /* 0x100fe20000010000 */
[----:B------:R-:W-:Y:S01]  /*4ff0*/  PRMT R2, R11, 0x7610, R2 ;  /* 0x000076100b027816 */ /* 0x000fe20000000002 */
        /* <DEDUP_REMOVED lines=54> */
.L_x_17029:
[----:B------:R-:W-:Y:S05]  /*5360*/  BSYNC.RECONVERGENT B1 ;  /* 0x0000000000017941 */ /* 0x000fea0003800200 */
.L_x_17028:
        /* <DEDUP_REMOVED lines=40> */
.L_x_17031:
[----:B------:R-:W-:Y:S05]  /*55f0*/  BSYNC.RECONVERGENT B1 ;  /* 0x0000000000017941 */ /* 0x000fea0003800200 */
.L_x_17030:
[----:B------:R-:W-:Y:S01]  /*5600*/  SHF.L.U32 R3, R3, 0x10, RZ ;  /* 0x0000001003037819 */ /* 0x000fe200000006ff */
[----:B------:R-:W-:Y:S02]  /*5610*/  IMAD.U32 R2, R2, 0x10000, RZ ;  /* 0x0001000002027824 */ /* 0x000fe400078e00ff */
[----:B------:R-:W-:Y:S02]  /*5620*/  HFMA2.BF16_V2 R68, R5, R68, -RZ ;  /* 0x0000004405447231 */ /* 0x000fe400003000ff */
[----:B------:R-:W-:Y:S01]  /*5630*/  IMAD.U32 R8, R8, 0x10000, RZ ;  /* 0x0001000008087824 */ /* 0x000fe200078e00ff */
[----:B------:R-:W-:Y:S01]  /*5640*/  SHF.L.U32 R11, R11, 0x10, RZ ;  /* 0x000000100b0b7819 */ /* 0x000fe200000006ff */
[----:B------:R-:W-:Y:S02]  /*5650*/  IMAD.U32 R71, R10, 0x10000, RZ ;  /* 0x000100000a477824 */ /* 0x000fe400078e00ff */
[----:B------:R-:W-:Y:S01]  /*5660*/  FADD.FTZ R2, R2, R3 ;  /* 0x0000000302027221 */ /* 0x000fe20000010000 */
[----:B------:R-:W-:-:S02]  /*5670*/  IMAD.U32 R70, R70, 0x10000, RZ ;  /* 0x0001000046467824 */ /* 0x000fc400078e00ff */
[----:B------:R-:W-:Y:S02]  /*5680*/  HMUL2.BF16_V2 R10, R4, R67 ;  /* 0x00000043040a7232 */ /* 0x000fe40000200000 */
[----:B------:R-:W-:Y:S01]  /*5690*/  FADD.FTZ R71, R8, R71 ;  /* 0x0000004708477221 */ /* 0x000fe20000010000 */
[C---:B------:R-:W-:Y:S01]  /*56a0*/  PRMT R3, R68.reuse, 0x7610, R3 ;  /* 0x0000761044037816 */ /* 0x040fe20000000003 */
[----:B------:R-:W-:Y:S01]  /*56b0*/  FADD.FTZ R70, R11, R70 ;  /* 0x000000460b467221 */ /* 0x000fe20000010000 */
[----:B------:R-:W-:Y:S01]  /*56c0*/  PRMT R8, R68, 0x7632, R8 ;  /* 0x0000763244087816 */ /* 0x000fe20000000008 */
[----:B------:R-:W-:Y:S01]  /*56d0*/  FADD.FTZ R71, R2, R71 ;  /* 0x0000004702477221 */ /* 0x000fe20000010000 */
[----:B------:R-:W-:Y:S01]  /*56e0*/  PRMT R11, R10, 0x7632, R11 ;  /* 0x000076320a0b7816 */ /* 0x000fe2000000000b */
[----:B------:R-:W-:Y:S01]  /*56f0*/  IMAD.U32 R3, R3, 0x10000, RZ ;  /* 0x0001000003037824 */ /* 0x000fe200078e00ff */
[----:B------:R-:W-:Y:S01]  /*5700*/  SHF.L.U32 R8, R8, 0x10, RZ ;  /* 0x0000001008087819 */ /* 0x000fe200000006ff */
[----:B------:R-:W-:-:S02]  /*5710*/  IMAD.U32 R10, R10, 0x10000, RZ ;  /* 0x000100000a0a7824 */ /* 0x000fc400078e00ff */
[C---:B------:R-:W-:Y:S02]  /*5720*/  HFMA2.BF16_V2 R2, R6.reuse, R69, -RZ ;  /* 0x0000004506027231 */ /* 0x040fe400003000ff */
[----:B------:R-:W-:Y:S01]  /*5730*/  IMAD.U32 R11, R11, 0x10000, RZ ;  /* 0x000100000b0b7824 */ /* 0x000fe200078e00ff */
[----:B------:R-:W-:Y:S01]  /*5740*/  BSSY.RECONVERGENT B1, `(.L_x_17032) ;  /* 0x0000033000017945 */ /* 0x000fe20003800200 */
[----:B------:R-:W-:Y:S01]  /*5750*/  FADD.FTZ R67, R3, R8 ;  /* 0x0000000803437221 */ /* 0x000fe20000010000 */
[----:B------:R-:W-:Y:S02]  /*5760*/  HMUL2.BF16_V2 R8, R9, R66 ;  /* 0x0000004209087232 */ /* 0x000fe40000200000 */
[----:B------:R-:W-:Y:S01]  /*5770*/  FADD.FTZ R66, R10, R11 ;  /* 0x0000000b0a427221 */ /* 0x000fe20000010000 */
[----:B------:R-:W-:Y:S01]  /*5780*/  HFMA2.BF16_V2 R11, R6, R65, -RZ ;  /* 0x00000041060b7231 */ /* 0x000fe200003000ff */
        /* <DEDUP_REMOVED lines=10> */
[----:B------:R-:W-:Y:S02]  /*5830*/  FADD.FTZ R69, R8, R69 ;  /* 0x0000004508457221 */ /* 0x000fe40000010000 */
        /* <DEDUP_REMOVED lines=35> */
.L_x_17033:
[----:B------:R-:W-:Y:S05]  /*5a70*/  BSYNC.RECONVERGENT B1 ;  /* 0x0000000000017941 */ /* 0x000fea0003800200 */
.L_x_17032:
[----:B------:R-:W-:Y:S02]  /*5a80*/  HMUL2.BF16_V2 R8, R5, R64 ;  /* 0x0000004005087232 */ /* 0x000fe40000200000 */
[----:B------:R-:W-:Y:S02]  /*5a90*/  HFMA2.BF16_V2 R63, R4, R63, -RZ ;  /* 0x0000003f043f7231 */ /* 0x000fe400003000ff */
[----:B------:R-:W-:Y:S02]  /*5aa0*/  HMUL2.BF16_V2 R64, R9, R62 ;  /* 0x0000003e09407232 */ /* 0x000fe40000200000 */
[----:B------:R-:W-:Y:S01]  /*5ab0*/  FADD.FTZ R2, R2, R3 ;  /* 0x0000000302027221 */ /* 0x000fe20000010000 */
[--C-:B------:R-:W-:Y:S01]  /*5ac0*/  FADD.FTZ R3, R66, R11.reuse ;  /* 0x0000000b42037221 */ /* 0x100fe20000010000 */
[----:B------:R-:W-:Y:S01]  /*5ad0*/  BSSY.RECONVERGENT B1, `(.L_x_17034) ;  /* 0x0000025000017945 */ /* 0x000fe20003800200 */
[C---:B------:R-:W-:Y:S02]  /*5ae0*/  PRMT R11, R63.reuse, 0x7610, R11 ;  /* 0x000076103f0b7816 */ /* 0x040fe4000000000b */
[----:B------:R-:W-:-:S02]  /*5af0*/  PRMT R62, R63, 0x7632, R62 ;  /* 0x000076323f3e7816 */ /* 0x000fc4000000003e */
[----:B------:R-:W-:Y:S02]  /*5b00*/  PRMT R63, R64, 0x7610, R63 ;  /* 0x00007610403f7816 */ /* 0x000fe4000000003f */
        /* <DEDUP_REMOVED lines=33> */
.L_x_17035:
[----:B------:R-:W-:Y:S05]  /*5d20*/  BSYNC.RECONVERGENT B1 ;  /* 0x0000000000017941 */ /* 0x000fea0003800200 */
.L_x_17034:
[----:B------:R-:W-:Y:S02]  /*5d30*/  IMAD.U32 R65, R10, 0x10000, RZ ;  /* 0x000100000a417824 */ /* 0x000fe400078e00ff */
[----:B------:R-:W-:Y:S01]  /*5d40*/  HFMA2.BF16_V2 R10, R5, R60, -RZ ;  /* 0x0000003c050a7231 */ /* 0x000fe200003000ff */
[----:B------:R-:W-:Y:S01]  /*5d50*/  SHF.L.U32 R8, R8, 0x10, RZ ;  /* 0x0000001008087819 */ /* 0x000fe200000006ff */
[----:B------:R-:W-:Y:S01]  /*5d60*/  IMAD.U32 R11, R11, 0x10000, RZ ;  /* 0x000100000b0b7824 */ /* 0x000fe200078e00ff */
[----:B------:R-:W-:Y:S01]  /*5d70*/  SHF.L.U32 R62, R62, 0x10, RZ ;  /* 0x000000103e3e7819 */ /* 0x000fe200000006ff */
[----:B------:R-:W-:Y:S01]  /*5d80*/  HMUL2.BF16_V2 R60, R4, R59 ;  /* 0x0000003b043c7232 */ /* 0x000fe20000200000 */
[----:B------:R-:W-:Y:S01]  /*5d90*/  PRMT R59, R10, 0x7632, R59 ;  /* 0x000076320a3b7816 */ /* 0x000fe2000000003b */
[----:B------:R-:W-:Y:S01]  /*5da0*/  FADD.FTZ R8, R8, R65 ;  /* 0x0000004108087221 */ /* 0x000fe20000010000 */
[----:B------:R-:W-:Y:S01]  /*5db0*/  SHF.L.U32 R10, R10, 0x10, RZ ;  /* 0x000000100a0a7819 */ /* 0x000fe200000006ff */
[--C-:B------:R-:W-:Y:S01]  /*5dc0*/  FADD.FTZ R11, R11, R62.reuse ;  /* 0x0000003e0b0b7221 */ /* 0x100fe20000010000 */
[----:B------:R-:W-:Y:S01]  /*5dd0*/  IMAD.U32 R63, R63, 0x10000, RZ ;  /* 0x000100003f3f7824 */ /* 0x000fe200078e00ff */
[----:B------:R-:W-:Y:S01]  /*5de0*/  PRMT R62, R60, 0x7632, R62 ;  /* 0x000076323c3e7816 */ /* 0x000fe2000000003e */
[----:B------:R-:W-:-:S02]  /*5df0*/  IMAD.U32 R64, R64, 0x10000, RZ ;  /* 0x0001000040407824 */ /* 0x000fc400078e00ff */
[----:B------:R-:W-:Y:S02]  /*5e00*/  HMUL2.BF16_V2 R58, R9, R58 ;  /* 0x0000003a093a7232 */ /* 0x000fe40000200000 */
[----:B------:R-:W-:Y:S02]  /*5e10*/  IMAD.U32 R59, R59, 0x10000, RZ ;  /* 0x000100003b3b7824 */ /* 0x000fe400078e00ff */
[----:B------:R-:W-:Y:S01]  /*5e20*/  FADD.FTZ R11, R8, R11 ;  /* 0x0000000b080b7221 */ /* 0x000fe20000010000 */
[C---:B------:R-:W-:Y:S02]  /*5e30*/  HFMA2.BF16_V2 R8, R6.reuse, R61, -RZ ;  /* 0x0000003d06087231 */ /* 0x040fe400003000ff */
[----:B------:R-:W-:Y:S01]  /*5e40*/  FADD.FTZ R64, R63, R64 ;  /* 0x000000403f407221 */ /* 0x000fe20000010000 */
[----:B------:R-:W-:Y:S01]  /*5e50*/  FADD.FTZ R61, R10, R59 ;  /* 0x0000003b0a3d7221 */ /* 0x000fe20000010000 */
[----:B------:R-:W-:Y:S01]  /*5e60*/  SHF.L.U32 R63, R62, 0x10, RZ ;  /* 0x000000103e3f7819 */ /* 0x000fe200000006ff */
[----:B------:R-:W-:-:S02]  /*5e70*/  HFMA2.BF16_V2 R59, R6, R57, -RZ ;  /* 0x00000039063b7231 */ /* 0x000fc400003000ff */
[----:B------:R-:W-:Y:S01]  /*5e80*/  IMAD.U32 R60, R60, 0x10000, RZ ;  /* 0x000100003c3c7824 */ /* 0x000fe200078e00ff */
[C---:B------:R-:W-:Y:S01]  /*5e90*/  PRMT R57, R58.reuse, 0x7610, R57 ;  /* 0x000076103a397816 */ /* 0x040fe20000000039 */
[----:B------:R-:W-:Y:S01]  /*5ea0*/  FADD.FTZ R11, R11, R64 ;  /* 0x000000400b0b7221 */ /* 0x000fe20000010000 */
[----:B------:R-:W-:Y:S01]  /*5eb0*/  PRMT R58, R58, 0x7632, R58 ;  /* 0x000076323a3a7816 */ /* 0x000fe2000000003a */
[----:B------:R-:W-:Y:S01]  /*5ec0*/  FADD.FTZ R62, R60, R63 ;  /* 0x0000003f3c3e7221 */ /* 0x000fe20000010000 */
[----:B------:R-:W-:Y:S01]  /*5ed0*/  PRMT R10, R8, 0x7632, R10 ;  /* 0x00007632080a7816 */ /* 0x000fe2000000000a */
[----:B------:R-:W-:Y:S01]  /*5ee0*/  IMAD.U32 R63, R57, 0x10000, RZ ;  /* 0x00010000393f7824 */ /* 0x000fe200078e00ff */
        /* <DEDUP_REMOVED lines=47> */
.L_x_17037:
[----:B------:R-:W-:Y:S05]  /*61e0*/  BSYNC.RECONVERGENT B1 ;  /* 0x0000000000017941 */ /* 0x000fea0003800200 */
.L_x_17036:
[----:B------:R-:W-:Y:S02]  /*61f0*/  HMUL2.BF16_V2 R2, R5, R56 ;  /* 0x0000003805027232 */ /* 0x000fe40000200000 */
[----:B------:R-:W-:Y:S01]  /*6200*/  FADD.FTZ R19, R8, R19 ;  /* 0x0000001308137221 */ /* 0x000fe20000010000 */
[----:B------:R-:W-:Y:S02]  /*6210*/  HFMA2.BF16_V2 R8, R4, R55, -RZ ;  /* 0x0000003704087231 */ /* 0x000fe400003000ff */
[----:B------:R-:W-:Y:S02]  /*6220*/  HMUL2.BF16_V2 R11, R9, R54 ;  /* 0x00000036090b7232 */ /* 0x000fe40000200000 */
[----:B------:R-:W-:Y:S01]  /*6230*/  HFMA2.BF16_V2 R53, R6, R53, -RZ ;  /* 0x0000003506357231 */ /* 0x000fe200003000ff */
[C---:B------:R-:W-:Y:S01]  /*6240*/  PRMT R3, R2.reuse, 0x7632, R3 ;  /* 0x0000763202037816 */ /* 0x040fe20000000003 */
[----:B------:R-:W-:Y:S01]  /*6250*/  IMAD.U32 R2, R2, 0x10000, RZ ;  /* 0x0001000002027824 */ /* 0x000fe200078e00ff */
[C---:B------:R-:W-:Y:S01]  /*6260*/  PRMT R10, R8.reuse, 0x7632, R10 ;  /* 0x00007632080a7816 */ /* 0x040fe2000000000a */
        /* <DEDUP_REMOVED lines=47> */
.L_x_17039:
[----:B------:R-:W-:Y:S05]  /*6560*/  BSYNC.RECONVERGENT B1 ;  /* 0x0000000000017941 */ /* 0x000fea0003800200 */
.L_x_17038:
[----:B------:R-:W-:Y:S02]  /*6570*/  HMUL2.BF16_V2 R52, R5, R52 ;  /* 0x0000003405347232 */ /* 0x000fe40000200000 */
[----:B------:R-:W-:Y:S02]  /*6580*/  HFMA2.BF16_V2 R51, R4, R51, -RZ ;  /* 0x0000003304337231 */ /* 0x000fe400003000ff */
[----:B------:R-:W-:Y:S01]  /*6590*/  FADD.FTZ R2, R2, R3 ;  /* 0x0000000302027221 */ /* 0x000fe20000010000 */
[--C-:B------:R-:W-:Y:S01]  /*65a0*/  FADD.FTZ R3, R8, R11.reuse ;  /* 0x0000000b08037221 */ /* 0x100fe20000010000 */
[----:B------:R-:W-:Y:S01]  /*65b0*/  HMUL2.BF16_V2 R53, R9, R36 ;  /* 0x0000002409357232 */ /* 0x000fe20000200000 */
[C---:B------:R-:W-:Y:S01]  /*65c0*/  PRMT R8, R52.reuse, 0x7610, R8 ;  /* 0x0000761034087816 */ /* 0x040fe20000000008 */
[----:B------:R-:W-:Y:S01]  /*65d0*/  HFMA2.BF16_V2 R38, R6, R38, -RZ ;  /* 0x0000002606267231 */ /* 0x000fe200003000ff */
[----:B------:R-:W-:Y:S01]  /*65e0*/  PRMT R10, R52, 0x7632, R10 ;  /* 0x00007632340a7816 */ /* 0x000fe2000000000a */
[----:B------:R-:W-:Y:S01]  /*65f0*/  BSSY.RECONVERGENT B1, `(.L_x_17040) ;  /* 0x0000032000017945 */ /* 0x000fe20003800200 */
[----:B------:R-:W-:-:S02]  /*6600*/  PRMT R11, R51, 0x7610, R11 ;  /* 0x00007610330b7816 */ /* 0x000fc4000000000b */
[----:B------:R-:W-:Y:S02]  /*6610*/  PRMT R36, R51, 0x7632, R36 ;  /* 0x0000763233247816 */ /* 0x000fe40000000024 */
        /* <DEDUP_REMOVED lines=10> */
[----:B------:R-:W-:Y:S01]  /*66c0*/  PRMT R8, R38, 0x7610, R8 ;  /* 0x0000761026087816 */ /* 0x000fe20000000008 */
[----:B------:R-:W-:Y:S01]  /*66d0*/  FADD.FTZ R36, R11, R36 ;  /* 0x000000240b247221 */ /* 0x000fe20000010000 */
[----:B------:R-:W-:Y:S01]  /*66e0*/  FADD.FTZ R51, R51, R52 ;  /* 0x0000003433337221 */ /* 0x000fe20000010000 */
[----:B------:R-:W-:Y:S01]  /*66f0*/  IMAD.U32 R11, R10, 0x10000, RZ ;  /* 0x000100000a0b7824 */ /* 0x000fe200078e00ff */
[----:B------:R-:W-:Y:S01]  /*6700*/  SHF.L.U32 R8, R8, 0x10, RZ ;  /* 0x0000001008087819 */ /* 0x000fe200000006ff */
        /* <DEDUP_REMOVED lines=32> */
.L_x_17041:
[----:B------:R-:W-:Y:S05]  /*6910*/  BSYNC.RECONVERGENT B1 ;  /* 0x0000000000017941 */ /* 0x000fea0003800200 */
.L_x_17040:
        /* <DEDUP_REMOVED lines=41> */
.L_x_17043:
[----:B------:R-:W-:Y:S05]  /*6bb0*/  BSYNC.RECONVERGENT B1 ;  /* 0x0000000000017941 */ /* 0x000fea0003800200 */
.L_x_17042:
[----:B------:R-:W-:Y:S01]  /*6bc0*/  SHF.L.U32 R51, R10, 0x10, RZ ;  /* 0x000000100a337819 */ /* 0x000fe200000006ff */
[----:B------:R-:W-:Y:S01]  /*6bd0*/  IMAD.U32 R38, R38, 0x10000, RZ ;  /* 0x0001000026267824 */ /* 0x000fe200078e00ff */
[----:B------:R-:W-:Y:S01]  /*6be0*/  SHF.L.U32 R40, R40, 0x10, RZ ;  /* 0x0000001028287819 */ /* 0x000fe200000006ff */
[----:B------:R-:W-:Y:S02]  /*6bf0*/  IMAD.U32 R39, R39, 0x10000, RZ ;  /* 0x0001000027277824 */ /* 0x000fe400078e00ff */
[----:B------:R-:W-:Y:S02]  /*6c00*/  HFMA2.BF16_V2 R10, R5, R43, -RZ ;  /* 0x0000002b050a7231 */ /* 0x000fe400003000ff */
[----:B------:R-:W-:Y:S02]  /*6c10*/  IMAD.U32 R41, R41, 0x10000, RZ ;  /* 0x0001000029297824 */ /* 0x000fe400078e00ff */
[----:B------:R-:W-:Y:S02]  /*6c20*/  HMUL2.BF16_V2 R44, R4, R44 ;  /* 0x0000002c042c7232 */ /* 0x000fe40000200000 */
[----:B------:R-:W-:-:S02]  /*6c30*/  IMAD.U32 R8, R8, 0x10000, RZ ;  /* 0x0001000008087824 */ /* 0x000fc400078e00ff */
[----:B------:R-:W-:Y:S01]  /*6c40*/  FADD.FTZ R39, R38, R39 ;  /* 0x0000002726277221 */ /* 0x000fe20000010000 */
[----:B------:R-:W-:Y:S01]  /*6c50*/  FADD.FTZ R40, R40, R41 ;  /* 0x0000002928287221 */ /* 0x000fe20000010000 */
[----:B------:R-:W-:Y:S01]  /*6c60*/  PRMT R38, R10, 0x7632, R38 ;  /* 0x000076320a267816 */ /* 0x000fe20000000026 */
[----:B------:R-:W-:Y:S01]  /*6c70*/  FADD.FTZ R8, R8, R51 ;  /* 0x0000003308087221 */ /* 0x000fe20000010000 */
[C---:B------:R-:W-:Y:S01]  /*6c80*/  PRMT R41, R44.reuse, 0x7610, R41 ;  /* 0x000076102c297816 */ /* 0x040fe20000000029 */
[----:B------:R-:W-:Y:S01]  /*6c90*/  HMUL2.BF16_V2 R45, R9, R45 ;  /* 0x0000002d092d7232 */ /* 0x000fe20000200000 */
[----:B------:R-:W-:Y:S01]  /*6ca0*/  PRMT R43, R44, 0x7632, R43 ;  /* 0x000076322c2b7816 */ /* 0x000fe2000000002b */
[----:B------:R-:W-:Y:S01]  /*6cb0*/  FADD.FTZ R39, R8, R39 ;  /* 0x0000002708277221 */ /* 0x000fe20000010000 */
[----:B------:R-:W-:Y:S01]  /*6cc0*/  SHF.L.U32 R51, R38, 0x10, RZ ;  /* 0x0000001026337819 */ /* 0x000fe200000006ff */
[----:B------:R-:W-:Y:S02]  /*6cd0*/  IMAD.U32 R41, R41, 0x10000, RZ ;  /* 0x0001000029297824 */ /* 0x000fe400078e00ff */
[----:B------:R-:W-:-:S02]  /*6ce0*/  HFMA2.BF16_V2 R8, R6, R42, -RZ ;  /* 0x0000002a06087231 */ /* 0x000fc400003000ff */
[----:B------:R-:W-:Y:S02]  /*6cf0*/  IMAD.U32 R38, R43, 0x10000, RZ ;  /* 0x000100002b267824 */ /* 0x000fe400078e00ff */
[----:B------:R-:W-:Y:S02]  /*6d00*/  HFMA2.BF16_V2 R42, R6, R46, -RZ ;  /* 0x0000002e062a7231 */ /* 0x000fe400003000ff */
[----:B------:R-:W-:Y:S02]  /*6d10*/  IMAD.U32 R10, R10, 0x10000, RZ ;  /* 0x000100000a0a7824 */ /* 0x000fe400078e00ff */
[----:B------:R-:W-:Y:S01]  /*6d20*/  FADD.FTZ R39, R39, R40 ;  /* 0x0000002827277221 */ /* 0x000fe20000010000 */
        /* <DEDUP_REMOVED lines=38> */
[-C--:B------:R-:W-:Y:S02]  /*6f90*/  ISETP.GE.AND P0, PT, R3, R28.reuse, PT ;  /* 0x0000001c0300720c */ /* 0x080fe40003f06270 */
[----:B------:R-:W-:Y:S02]  /*6fa0*/  SEL R2, R47, RZ, !P6 ;  /* 0x000000ff2f027207 */ /* 0x000fe40007000000 */
        /* <DEDUP_REMOVED lines=17> */
.L_x_17045:
[----:B------:R-:W-:Y:S05]  /*70c0*/  BSYNC.RECONVERGENT B1 ;  /* 0x0000000000017941 */ /* 0x000fea0003800200 */
.L_x_17044:
[----:B------:R-:W-:Y:S02]  /*70d0*/  HMUL2.BF16_V2 R9, R9, R49 ;  /* 0x0000003109097232 */ /* 0x000fe40000200000 */
[----:B------:R-:W-:Y:S02]  /*70e0*/  HFMA2.BF16_V2 R8, R6, R50, -RZ ;  /* 0x0000003206087231 */ /* 0x000fe400003000ff */
[----:B------:R-:W-:Y:S02]  /*70f0*/  HMUL2.BF16_V2 R2, R5, R47 ;  /* 0x0000002f05027232 */ /* 0x000fe40000200000 */
[----:B------:R-:W-:Y:S01]  /*7100*/  HFMA2.BF16_V2 R4, R4, R48, -RZ ;  /* 0x0000003004047231 */ /* 0x000fe200003000ff */
[----:B------:R-:W-:Y:S01]  /*7110*/  IADD3 R26, P1, PT, R26, 0x10, RZ ;  /* 0x000000101a1a7810 */ /* 0x000fe20007f3e0ff */
[----:B------:R-:W-:Y:S01]  /*7120*/  VIADD R37, R37, 0x80 ;  /* 0x0000008025257836 */ /* 0x000fe20000000000 */
[C---:B------:R-:W-:Y:S02]  /*7130*/  PRMT R6, R9.reuse, 0x7610, R6 ;  /* 0x0000761009067816 */ /* 0x040fe40000000006 */
[----:B------:R-:W-:Y:S01]  /*7140*/  PRMT R7, R9, 0x7632, R7 ;  /* 0x0000763209077816 */ /* 0x000fe20000000007 */
[----:B------:R-:W-:Y:S01]  /*7150*/  IMAD.X R35, RZ, RZ, R35, P1 ;  /* 0x000000ffff237224 */ /* 0x000fe200008e0623 */
[----:B------:R-:W-:Y:S01]  /*7160*/  PRMT R3, R2, 0x7632, R3 ;  /* 0x0000763202037816 */ /* 0x000fe20000000003 */
[----:B------:R-:W-:Y:S01]  /*7170*/  IMAD.U32 R6, R6, 0x10000, RZ ;  /* 0x0001000006067824 */ /* 0x000fe200078e00ff */
[----:B------:R-:W-:Y:S01]  /*7180*/  SHF.L.U32 R9, R2, 0x10, RZ ;  /* 0x0000001002097819 */ /* 0x000fe200000006ff */
[----:B------:R-:W-:Y:S01]  /*7190*/  IMAD.U32 R7, R7, 0x10000, RZ ;  /* 0x0001000007077824 */ /* 0x000fe200078e00ff */
[----:B------:R-:W-:Y:S01]  /*71a0*/  PRMT R2, R8, 0x7632, R2 ;  /* 0x0000763208027816 */ /* 0x000fe20000000002 */
[----:B------:R-:W-:Y:S01]  /*71b0*/  IMAD.U32 R10, R3, 0x10000, RZ ;  /* 0x00010000030a7824 */ /* 0x000fe200078e00ff */
[C---:B------:R-:W-:Y:S01]  /*71c0*/  PRMT R5, R4.reuse, 0x7632, R5 ;  /* 0x0000763204057816 */ /* 0x040fe20000000005 */
[----:B------:R-:W-:Y:S01]  /*71d0*/  IMAD.U32 R4, R4, 0x10000, RZ ;  /* 0x0001000004047824 */ /* 0x000fe200078e00ff */
[----:B------:R-:W-:Y:S01]  /*71e0*/  SHF.L.U32 R8, R8, 0x10, RZ ;  /* 0x0000001008087819 */ /* 0x000fe200000006ff */
[----:B------:R-:W-:Y:S01]  /*71f0*/  IMAD.U32 R3, R2, 0x10000, RZ ;  /* 0x0001000002037824 */ /* 0x000fe200078e00ff */
[----:B------:R-:W-:Y:S01]  /*7200*/  SHF.L.U32 R5, R5, 0x10, RZ ;  /* 0x0000001005057819 */ /* 0x000fe200000006ff */
[----:B------:R-:W-:-:S02]  /*7210*/  VIADD R2, R30, 0x3 ;  /* 0x000000031e027836 */ /* 0x000fc40000000000 */
[----:B------:R-:W-:Y:S01]  /*7220*/  FADD.FTZ R9, R9, R10 ;  /* 0x0000000a09097221 */ /* 0x000fe20000010000 */
[----:B------:R-:W-:Y:S01]  /*7230*/  FADD.FTZ R7, R6, R7 ;  /* 0x0000000706077221 */ /* 0x000fe20000010000 */
[----:B------:R-:W-:Y:S01]  /*7240*/  FADD.FTZ R3, R8, R3 ;  /* 0x0000000308037221 */ /* 0x000fe20000010000 */
[----:B------:R-:W-:Y:S01]  /*7250*/  FADD.FTZ R4, R4, R5 ;  /* 0x0000000504047221 */ /* 0x000fe20000010000 */
[----:B------:R-:W-:Y:S01]  /*7260*/  ISETP.GE.AND P0, PT, R2, R31, PT ;  /* 0x0000001f0200720c */ /* 0x000fe20003f06270 */
[----:B------:R-:W-:Y:S01]  /*7270*/  VIADD R30, R30, 0x4 ;  /* 0x000000041e1e7836 */ /* 0x000fe20000000000 */
[----:B------:R-:W-:Y:S01]  /*7280*/  IADD3 R78, PT, PT, R78, 0x4, RZ ;  /* 0x000000044e4e7810 */ /* 0x000fe20007ffe0ff */
[----:B------:R-:W-:Y:S01]  /*7290*/  FADD.FTZ R4, R9, R4 ;  /* 0x0000000409047221 */ /* 0x000fe20000010000 */
[----:B------:R-:W-:-:S03]  /*72a0*/  IADD3 R27, PT, PT, R27, 0x200, RZ ;  /* 0x000002001b1b7810 */ /* 0x000fc60007ffe0ff */
[----:B------:R-:W-:-:S04]  /*72b0*/  FADD.FTZ R4, R4, R7 ;  /* 0x0000000704047221 */ /* 0x000fc80000010000 */
[----:B------:R-:W-:-:S04]  /*72c0*/  FADD.FTZ R4, R4, R3 ;  /* 0x0000000304047221 */ /* 0x000fc80000010000 */
[----:B------:R-:W-:Y:S01]  /*72d0*/  FADD.FTZ R25, R4, R25 ;  /* 0x0000001904197221 */ /* 0x000fe20000010000 */
[----:B------:R-:W-:Y:S06]  /*72e0*/  @!P0 BRA `(.L_x_17046) ;  /* 0xffffffcc00e08947 */ /* 0x000fec000383ffff */
.L_x_17021:
[----:B--23--:R-:W-:Y:S05]  /*72f0*/  BSYNC.RECONVERGENT B0 ;  /* 0x0000000000007941 */ /* 0x00cfea0003800200 */
.L_x_17020:
[----:B------:R-:W2:Y:S01]  /*7300*/  SHFL.BFLY PT, R10, R21, 0x2, 0x1f ;  /* 0x0c401f00150a7f89 */ /* 0x000ea200000e0000 */
[----:B------:R-:W3:Y:S01]  /*7310*/  S2UR UR5, SR_CgaCtaId ;  /* 0x00000000000579c3 */ /* 0x000ee20000008800 */
[----:B------:R-:W-:Y:S01]  /*7320*/  UMOV UR4, 0x400 ;  /* 0x0000040000047882 */ /* 0x000fe20000000000 */
[C---:B------:R-:W-:Y:S01]  /*7330*/  LOP3.LUT R30, R12.reuse, 0x3e0, RZ, 0xc0, !PT ;  /* 0x000003e00c1e7812 */ /* 0x040fe200078ec0ff */
[----:B------:R-:W4:Y:S01]  /*7340*/  SHFL.BFLY PT, R2, R29, 0x2, 0x1f ;  /* 0x0c401f001d027f89 */ /* 0x000f2200000e0000 */
[----:B------:R-:W-:Y:S01]  /*7350*/  UIADD3 UR4, UPT, UPT, UR4, 0xe0, URZ ;  /* 0x000000e004047890 */ /* 0x000fe2000fffe0ff */
[----:B------:R-:W-:Y:S01]  /*7360*/  BSSY.RECONVERGENT B0, `(.L_x_17047) ;  /* 0x0000049000007945 */ /* 0x000fe20003800200 */
[C---:B------:R-:W-:Y:S01]  /*7370*/  LOP3.LUT P0, RZ, R12.reuse, 0x3c3, RZ, 0xc0, !PT ;  /* 0x000003c30cff7812 */ /* 0x040fe2000780c0ff */
[----:B------:R-:W5:Y:S01]  /*7380*/  SHFL.BFLY PT, R4, R15, 0x2, 0x1f ;  /* 0x0c401f000f047f89 */ /* 0x000f6200000e0000 */
[C---:B------:R-:W-:Y:S02]  /*7390*/  LOP3.LUT P1, RZ, R12.reuse, 0x3e3, RZ, 0xc0, !PT ;  /* 0x000003e30cff7812 */ /* 0x040fe4000782c0ff */
[----:B------:R-:W-:Y:S01]  /*73a0*/  ISETP.GT.U32.AND P3, PT, R12, 0x1f, PT ;  /* 0x0000001f0c00780c */ /* 0x000fe20003f64070 */
[----:B------:R-:W5:Y:S04]  /*73b0*/  SHFL.BFLY PT, R3, R16, 0x2, 0x1f ;  /* 0x0c401f0010037f89 */ /* 0x000f6800000e0000 */
[----:B-1----:R-:W1:Y:S04]  /*73c0*/  SHFL.BFLY PT, R6, R17, 0x2, 0x1f ;  /* 0x0c401f0011067f89 */ /* 0x002e6800000e0000 */
[----:B------:R-:W1:Y:S04]  /*73d0*/  SHFL.BFLY PT, R5, R18, 0x2, 0x1f ;  /* 0x0c401f0012057f89 */ /* 0x000e6800000e0000 */
[----:B------:R-:W1:Y:S01]  /*73e0*/  SHFL.BFLY PT, R8, R19, 0x2, 0x1f ;  /* 0x0c401f0013087f89 */ /* 0x000e6200000e0000 */
[----:B--2---:R-:W-:Y:S01]  /*73f0*/  FADD.FTZ R10, R10, R21 ;  /* 0x000000150a0a7221 */ /* 0x004fe20000010000 */
[----:B------:R-:W-:Y:S01]  /*7400*/  LOP3.LUT R21, R12, 0x3, RZ, 0xc0, !PT ;  /* 0x000000030c157812 */ /* 0x000fe200078ec0ff */
[----:B---3--:R-:W-:Y:S01]  /*7410*/  ULEA UR4, UR5, UR4, 0x18 ;  /* 0x0000000405047291 */ /* 0x008fe2000f8ec0ff */
[----:B0-----:R-:W0:Y:S01]  /*7420*/  SHFL.BFLY PT, R7, R20, 0x2, 0x1f ;  /* 0x0c401f0014077f89 */ /* 0x001e2200000e0000 */
[----:B----4-:R-:W-:Y:S01]  /*7430*/  FADD.FTZ R2, R2, R29 ;  /* 0x0000001d02027221 */ /* 0x010fe20000010000 */
[----:B------:R-:W-:-:S02]  /*7440*/  ISETP.NE.AND P2, PT, R21, RZ, PT ;  /* 0x000000ff1500720c */ /* 0x000fc40003f45270 */
[----:B------:R-:W2:Y:S01]  /*7450*/  SHFL.BFLY PT, R9, R22, 0x2, 0x1f ;  /* 0x0c401f0016097f89 */ /* 0x000ea200000e0000 */
[----:B-----5:R-:W-:Y:S01]  /*7460*/  FADD.FTZ R4, R4, R15 ;  /* 0x0000000f04047221 */ /* 0x020fe20000010000 */
[----:B------:R-:W-:Y:S02]  /*7470*/  LOP3.LUT R29, R12, 0x3c0, RZ, 0xc0, !PT ;  /* 0x000003c00c1d7812 */ /* 0x000fe400078ec0ff */
[----:B------:R-:W3:Y:S01]  /*7480*/  SHFL.BFLY PT, R26, R23, 0x2, 0x1f ;  /* 0x0c401f00171a7f89 */ /* 0x000ee200000e0000 */
[----:B------:R-:W-:Y:S01]  /*7490*/  FADD.FTZ R16, R3, R16 ;  /* 0x0000001003107221 */ /* 0x000fe20000010000 */
[----:B------:R-:W-:Y:S02]  /*74a0*/  ISETP.NE.OR P5, PT, R29, 0x40, P2 ;  /* 0x000000401d00780c */ /* 0x000fe400017a5670 */
[----:B------:R-:W4:Y:S01]  /*74b0*/  SHFL.BFLY PT, R27, R24, 0x2, 0x1f ;  /* 0x0c401f00181b7f89 */ /* 0x000f2200000e0000 */
[----:B-1----:R-:W-:Y:S01]  /*74c0*/  FADD.FTZ R6, R6, R17 ;  /* 0x0000001106067221 */ /* 0x002fe20000010000 */
[----:B------:R-:W-:-:S02]  /*74d0*/  ISETP.NE.OR P4, PT, R30, 0x20, P2 ;  /* 0x000000201e00780c */ /* 0x000fc40001785670 */
[----:B------:R-:W1:Y:S01]  /*74e0*/  SHFL.BFLY PT, R28, R25, 0x2, 0x1f ;  /* 0x0c401f00191c7f89 */ /* 0x000e6200000e0000 */
[----:B------:R-:W-:Y:S01]  /*74f0*/  FADD.FTZ R18, R5, R18 ;  /* 0x0000001205127221 */ /* 0x000fe20000010000 */
[----:B------:R-:W-:Y:S02]  /*7500*/  FADD.FTZ R8, R8, R19 ;  /* 0x0000001308087221 */ /* 0x000fe40000010000 */
[----:B------:R-:W5:Y:S01]  /*7510*/  SHFL.BFLY PT, R3, R2, 0x1, 0x1f ;  /* 0x0c201f0002037f89 */ /* 0x000f6200000e0000 */
        /* <DEDUP_REMOVED lines=8> */
[----:B-1----:R-:W-:Y:S01]  /*75a0*/  FADD.FTZ R28, R28, R25 ;  /* 0x000000191c1c7221 */ /* 0x002fe20000010000 */
[----:B------:R-:W-:Y:S02]  /*75b0*/  SHF.R.U32.HI R25, RZ, 0x2, R13 ;  /* 0x00000002ff197819 */ /* 0x000fe4000001160d */
[----:B------:R-:W1:Y:S01]  /*75c0*/  SHFL.BFLY PT, R15, R8, 0x1, 0x1f ;  /* 0x0c201f00080f7f89 */ /* 0x000e6200000e0000 */
[----:B-----5:R-:W-:-:S03]  /*75d0*/  FADD.FTZ R3, R2, R3 ;  /* 0x0000000302037221 */ /* 0x020fc60000010000 */
[----:B------:R-:W5:Y:S01]  /*75e0*/  SHFL.BFLY PT, R17, R20, 0x1, 0x1f ;  /* 0x0c201f0014117f89 */ /* 0x000f6200000e0000 */
[----:B------:R-:W-:Y:S02]  /*75f0*/  IMAD R25, R14, 0x60, R25 ;  /* 0x000000600e197824 */ /* 0x000fe400078e0219 */
[----:B0-----:R-:W-:Y:S01]  /*7600*/  FADD.FTZ R4, R4, R5 ;  /* 0x0000000504047221 */ /* 0x001fe20000010000 */
[----:B------:R-:W0:Y:S02]  /*7610*/  SHFL.BFLY PT, R19, R10, 0x1, 0x1f ;  /* 0x0c201f000a137f89 */ /* 0x000e2400000e0000 */
[----:B------:R-:W-:Y:S01]  /*7620*/  LEA R25, R25, UR4, 0x2 ;  /* 0x0000000419197c11 */ /* 0x000fe2000f8e10ff */
[----:B--2---:R-:W-:Y:S01]  /*7630*/  FADD.FTZ R7, R16, R7 ;  /* 0x0000000710077221 */ /* 0x004fe20000010000 */
[----:B------:R-:W2:Y:S01]  /*7640*/  SHFL.BFLY PT, R13, R22, 0x1, 0x1f ;  /* 0x0c201f00160d7f89 */ /* 0x000ea200000e0000 */
[----:B---3--:R-:W-:-:S03]  /*7650*/  FADD.FTZ R6, R6, R9 ;  /* 0x0000000906067221 */ /* 0x008fc60000010000 */
[----:B------:R-:W3:Y:S01]  /*7660*/  SHFL.BFLY PT, R21, R26, 0x1, 0x1f ;  /* 0x0c201f001a157f89 */ /* 0x000ee200000e0000 */
[----:B----4-:R-:W-:-:S03]  /*7670*/  FADD.FTZ R11, R18, R11 ;  /* 0x0000000b120b7221 */ /* 0x010fc60000010000 */
[----:B------:R-:W4:Y:S04]  /*7680*/  SHFL.BFLY PT, R24, R27, 0x1, 0x1f ;  /* 0x0c201f001b187f89 */ /* 0x000f2800000e0000 */
[----:B------:R-:W4:Y:S01]  /*7690*/  SHFL.BFLY PT, R23, R28, 0x1, 0x1f ;  /* 0x0c201f001c177f89 */ /* 0x000f2200000e0000 */
[----:B-1----:R-:W-:Y:S01]  /*76a0*/  FADD.FTZ R8, R8, R15 ;  /* 0x0000000f08087221 */ /* 0x002fe20000010000 */
[----:B------:R-:W-:Y:S01]  /*76b0*/  BAR.SYNC.DEFER_BLOCKING 0x0 ;  /* 0x0000000000007b1d */ /* 0x000fe20000010000 */
[----:B-----5:R-:W-:Y:S01]  /*76c0*/  FADD.FTZ R17, R20, R17 ;  /* 0x0000001114117221 */ /* 0x020fe20000010000 */
[----:B0-----:R-:W-:Y:S01]  /*76d0*/  FADD.FTZ R10, R10, R19 ;  /* 0x000000130a0a7221 */ /* 0x001fe20000010000 */
[----:B--2---:R-:W-:Y:S01]  /*76e0*/  FADD.FTZ R13, R22, R13 ;  /* 0x0000000d160d7221 */ /* 0x004fe20000010000 */
[----:B---3--:R-:W-:Y:S01]  /*76f0*/  FADD.FTZ R26, R26, R21 ;  /* 0x000000151a1a7221 */ /* 0x008fe20000010000 */
[----:B----4-:R-:W-:Y:S01]  /*7700*/  FADD.FTZ R24, R27, R24 ;  /* 0x000000181b187221 */ /* 0x010fe20000010000 */
        /* <DEDUP_REMOVED lines=14> */
.L_x_17048:
[----:B------:R-:W-:Y:S05]  /*77f0*/  BSYNC.RECONVERGENT B0 ;  /* 0x0000000000007941 */ /* 0x000fea0003800200 */
.L_x_17047:
        /* <DEDUP_REMOVED lines=26> */
[----:B0-----:R-:W-:-:S07]  /*79a0*/  FADD.FTZ R23, R23, R22 ;  /* 0x0000001617177221 */ /* 0x001fce0000010000 */
.L_x_17050:
[----:B------:R-:W-:Y:S05]  /*79b0*/  BSYNC.RECONVERGENT B0 ;  /* 0x0000000000007941 */ /* 0x000fea0003800200 */
.L_x_17049:
        /* <DEDUP_REMOVED lines=15> */
.L_x_17052:
[----:B------:R-:W-:Y:S05]  /*7ab0*/  BSYNC.RECONVERGENT B0 ;  /* 0x0000000000007941 */ /* 0x000fea0003800200 */
.L_x_17051:
        /* <DEDUP_REMOVED lines=27> */
.L_x_17054:
[----:B------:R-:W-:Y:S05]  /*7c70*/  BSYNC.RECONVERGENT B0 ;  /* 0x0000000000007941 */ /* 0x000fea0003800200 */
.L_x_17053:
        /* <DEDUP_REMOVED lines=18> */
[----:B------:R-:W-:Y:S01]  /*7da0*/  PRMT R7, R8, 0x7632, R7 ;  /* 0x0000763208077816 */ /* 0x000fe20000000007 */
[----:B--2---:R-:W-:-:S06]  /*7db0*/  UIMAD UR4, UR4, 0x60, URZ ;  /* 0x00000060040478a4 */ /* 0x004fcc000f8e02ff */
[----:B------:R-:W-:-:S04]  /*7dc0*/  IADD3 R0, P0, P1, R5, UR4, R0 ;  /* 0x0000000405007c10 */ /* 0x000fc8000f91e000 */
[----:B------:R-:W-:Y:S02]  /*7dd0*/  IADD3.X R5, PT, PT, RZ, RZ, RZ, P0, P1 ;  /* 0x000000ffff057210 */ /* 0x000fe400007e24ff */
[----:B---3--:R-:W-:-:S04]  /*7de0*/  LEA R2, P0, R0, UR8, 0x1 ;  /* 0x0000000800027c11 */ /* 0x008fc8000f8008ff */
[--C-:B------:R-:W-:Y:S02]  /*7df0*/  LEA.HI.X R3, R0, UR9, R5.reuse, 0x1, P0 ;  /* 0x0000000900037c11 */ /* 0x100fe400080f0c05 */
[----:B------:R-:W-:Y:S02]  /*7e00*/  PRMT R0, R4, 0x7632, R0 ;  /* 0x0000763204007816 */ /* 0x000fe40000000000 */
[----:B------:R-:W-:Y:S01]  /*7e10*/  PRMT R5, R6, 0x7632, R5 ;  /* 0x0000763206057816 */ /* 0x000fe20000000005 */
        /* <DEDUP_REMOVED lines=16> */
.L_x_17055:
        /* <DEDUP_REMOVED lines=14> */
.L_x_25901:


//--------------------- .text._ZN4vllm25paged_attention_v1_kernelI13__nv_bfloat16S1_Li80ELi32ELi128ELNS_18Fp8KVCacheDataTypeE0ELb0EEEvPT_PKS3_PKT0_S9_ifPKiSB_iPKfiiiSD_SD_iiiii --------------------------
	.section	.text._ZN4vllm25paged_attention_v1_kernelI13__nv_bfloat16S1_Li80ELi32ELi128ELNS_18Fp8KVCacheDataTypeE0ELb0EEEvPT_PKS3_PKT0_S9_ifPKiSB_iPKfiiiSD_SD_iiiii,"ax",@progbits
	.align	128
        .global         _ZN4vllm25paged_attention_v1_kernelI13__nv_bfloat16S1_Li80ELi32ELi128ELNS_18Fp8KVCacheDataTypeE0ELb0EEEvPT_PKS3_PKT0_S9_ifPKiSB_iPKfiiiSD_SD_iiiii
        .type           _ZN4vllm25paged_attention_v1_kernelI13__nv_bfloat16S1_Li80ELi32ELi128ELNS_18Fp8KVCacheDataTypeE0ELb0EEEvPT_PKS3_PKT0_S9_ifPKiSB_iPKfiiiSD_SD_iiiii,@function
        .size           _ZN4vllm25paged_attention_v1_kernelI13__nv_bfloat16S1_Li80ELi32ELi128ELNS_18Fp8KVCacheDataTypeE0ELb0EEEvPT_PKS3_PKT0_S9_ifPKiSB_iPKfiiiSD_SD_iiiii,(.L_x_25902 - _ZN4vllm25paged_attention_v1_kernelI13__nv_bfloat16S1_Li80ELi32ELi128ELNS_18Fp8KVCacheDataTypeE0ELb0EEEvPT_PKS3_PKT0_S9_ifPKiSB_iPKfiiiSD_SD_iiiii)
        .other          _ZN4vllm25paged_attention_v1_kernelI13__nv_bfloat16S1_Li80ELi32ELi128ELNS_18Fp8KVCacheDataTypeE0ELb0EEEvPT_PKS3_PKT0_S9_ifPKiSB_iPKfiiiSD_SD_iiiii,@"STO_CUDA_ENTRY STV_DEFAULT"
_ZN4vllm25paged_attention_v1_kernelI13__nv_bfloat16S1_Li80ELi32ELi128ELNS_18Fp8KVCacheDataTypeE0ELb0EEEvPT_PKS3_PKT0_S9_ifPKiSB_iPKfiiiSD_SD_iiiii:
.text._ZN4vllm25paged_attention_v1_kernelI13__nv_bfloat16S1_Li80ELi32ELi128ELNS_18Fp8KVCacheDataTypeE0ELb0EEEvPT_PKS3_PKT0_S9_ifPKiSB_iPKfiiiSD_SD_iiiii:
        /* <DEDUP_REMOVED lines=15> */
[----:B-1----:R-:W-:-:S04]  /*00f0*/  IMAD.WIDE.U32 R2, R39, 0x4, R2 ;  /* 0x0000000427027825 */ /* 0x002fc800078e0002 */
[----:B---3--:R-:W-:Y:S01]  /*0100*/  IMAD R0, R39, UR4, RZ ;  /* 0x0000000427007c24 */ /* 0x008fe2000f8e02ff */
[----:B--2---:R0:W2:Y:S01]  /*0110*/  LDG.E.CONSTANT R38, desc[UR6][R2.64] ;  /* 0x0000000602267981 */ /* 0x0040a2000c1e9900 */
[----:B----4-:R-:W-:Y:S01]  /*0120*/  IABS R13, R15 ;  /* 0x0000000f000d7213 */ /* 0x010fe20000000000 */
[----:B------:R-:W1:Y:S05]  /*0130*/  LDCU UR4, c[0x0][0x3b8] ;  /* 0x00007700ff0477ac */ /* 0x000e6a0008000800 */
[----:B------:R-:W3:Y:S01]  /*0140*/  @!P1 LDC.64 R8, c[0x0][0x388] ;  /* 0x0000e200ff089b82 */ /* 0x000ee20000000a00 */
[----:B------:R-:W-:Y:S02]  /*0150*/  @!P1 IMAD R4, R11, 0x50, RZ ;  /* 0x000000500b049824 */ /* 0x000fe400078e02ff */
        /* <DEDUP_REMOVED lines=10> */
[----:B------:R-:W0:Y:S08]  /*0200*/  I2F.RP R0, R13 ;  /* 0x0000000d00007306 */ /* 0x000e300000209400 */
[----:B0-----:R-:W0:Y:S02]  /*0210*/  MUFU.RCP R0, R0 ;  /* 0x0000000000007308 */ /* 0x001e240000001000 */
[----:B0-----:R-:W-:-:S06]  /*0220*/  VIADD R2, R0, 0xffffffe ;  /* 0x0ffffffe00027836 */ /* 0x001fcc0000000000 */
[----:B------:R0:W1:Y:S01]  /*0230*/  F2I.FTZ.U32.TRUNC.NTZ R3, R2 ;  /* 0x0000000200037305 */ /* 0x000062000021f000 */
[----:B----4-:R-:W-:Y:S01]  /*0240*/  IABS R8, R10 ;  /* 0x0000000a00087213 */ /* 0x010fe20000000000 */
[----:B0-----:R-:W-:Y:S01]  /*0250*/  IMAD.MOV.U32 R2, RZ, RZ, RZ ;  /* 0x000000ffff027224 */ /* 0x001fe200078e00ff */
[----:B-1----:R-:W-:-:S05]  /*0260*/  IADD3 R12, PT, PT, RZ, -R3, RZ ;  /* 0x80000003ff0c7210 */ /* 0x002fca0007ffe0ff */
[----:B------:R-:W-:-:S04]  /*0270*/  IMAD R9, R12, R13, RZ ;  /* 0x0000000d0c097224 */ /* 0x000fc800078e02ff */
[----:B------:R-:W-:-:S06]  /*0280*/  IMAD.HI.U32 R3, R3, R9, R2 ;  /* 0x0000000903037227 */ /* 0x000fcc00078e0002 */
[----:B------:R-:W-:-:S04]  /*0290*/  IMAD.HI.U32 R3, R3, R8, RZ ;  /* 0x0000000803037227 */ /* 0x000fc800078e00ff */
[----:B------:R-:W-:-:S04]  /*02a0*/  IMAD.MOV R0, RZ, RZ, -R3 ;  /* 0x000000ffff007224 */ /* 0x000fc800078e0a03 */
[C---:B------:R-:W-:Y:S02]  /*02b0*/  IMAD R0, R13.reuse, R0, R8 ;  /* 0x000000000d007224 */ /* 0x040fe400078e0208 */
[----:B------:R-:W0:Y:S03]  /*02c0*/  LDC.64 R8, c[0x0][0x3c0] ;  /* 0x0000f000ff087b82 */ /* 0x000e260000000a00 */
[----:B------:R-:W-:-:S13]  /*02d0*/  ISETP.GT.U32.AND P2, PT, R13, R0, PT ;  /* 0x000000000d00720c */ /* 0x000fda0003f44070 */
[----:B------:R-:W-:-:S04]  /*02e0*/  @!P2 IADD3 R0, PT, PT, R0, -R13, RZ ;  /* 0x8000000d0000a210 */ /* 0x000fc80007ffe0ff */
[----:B------:R-:W-:Y:S02]  /*02f0*/  ISETP.GE.U32.AND P0, PT, R0, R13, PT ;  /* 0x0000000d0000720c */ /* 0x000fe40003f06070 */
[----:B------:R-:W-:Y:S01]  /*0300*/  LOP3.LUT R0, R10, R15, RZ, 0x3c, !PT ;  /* 0x0000000f0a007212 */ /* 0x000fe200078e3cff */
[----:B------:R-:W-:Y:S01]  /*0310*/  @!P2 VIADD R3, R3, 0x1 ;  /* 0x000000010303a836 */ /* 0x000fe20000000000 */
[----:B------:R-:W-:Y:S02]  /*0320*/  ISETP.NE.AND P2, PT, R15, RZ, PT ;  /* 0x000000ff0f00720c */ /* 0x000fe40003f45270 */
[----:B------:R-:W-:-:S07]  /*0330*/  ISETP.GE.AND P3, PT, R0, RZ, PT ;  /* 0x000000ff0000720c */ /* 0x000fce0003f66270 */
[----:B------:R-:W-:-:S05]  /*0340*/  @P0 VIADD R3, R3, 0x1 ;  /* 0x0000000103030836 */ /* 0x000fca0000000000 */
[----:B------:R-:W-:-:S05]  /*0350*/  MOV R10, R3 ;  /* 0x00000003000a7202 */ /* 0x000fca0000000f00 */
[----:B------:R-:W-:Y:S01]  /*0360*/  @!P3 IMAD.MOV R10, RZ, RZ, -R10 ;  /* 0x000000ffff0ab224 */ /* 0x000fe200078e0a0a */
[----:B------:R-:W-:-:S04]  /*0370*/  @!P2 LOP3.LUT R10, RZ, R15, RZ, 0x33, !PT ;  /* 0x0000000fff0aa212 */ /* 0x000fc800078e33ff */
[----:B------:R-:W-:-:S04]  /*0380*/  IABS R13, R10 ;  /* 0x0000000a000d7213 */ /* 0x000fc80000000000 */
[----:B------:R-:W1:Y:S08]  /*0390*/  I2F.RP R0, R13 ;  /* 0x0000000d00007306 */ /* 0x000e700000209400 */
[----:B-1----:R-:W1:Y:S02]  /*03a0*/  MUFU.RCP R0, R0 ;  /* 0x0000000000007308 */ /* 0x002e640000001000 */
[----:B-1----:R-:W-:-:S06]  /*03b0*/  VIADD R2, R0, 0xffffffe ;  /* 0x0ffffffe00027836 */ /* 0x002fcc0000000000 */
[----:B------:R-:W1:Y:S01]  /*03c0*/  F2I.FTZ.U32.TRUNC.NTZ R3, R2 ;  /* 0x0000000200037305 */ /* 0x000e62000021f000 */
[----:B0-----:R-:W-:-:S04]  /*03d0*/  ISETP.NE.U32.AND P0, PT, R8, RZ, PT ;  /* 0x000000ff0800720c */ /* 0x001fc80003f05070 */
[----:B------:R-:W-:Y:S02]  /*03e0*/  ISETP.NE.AND.EX P0, PT, R9, RZ, PT, P0 ;  /* 0x000000ff0900720c */ /* 0x000fe40003f05300 */
[----:B-1----:R-:W-:Y:S01]  /*03f0*/  IADD3 R12, PT, PT, RZ, -R3, RZ ;  /* 0x80000003ff0c7210 */ /* 0x002fe20007ffe0ff */
[----:B------:R-:W-:-:S04]  /*0400*/  IMAD.MOV.U32 R2, RZ, RZ, RZ ;  /* 0x000000ffff027224 */ /* 0x000fc800078e00ff */
[----:B------:R-:W-:-:S04]  /*0410*/  IMAD.MOV.U32 R8, RZ, RZ, R12 ;  /* 0x000000ffff087224 */ /* 0x000fc800078e000c */
[----:B------:R-:W-:Y:S01]  /*0420*/  IMAD R9, R8, R13, RZ ;  /* 0x0000000d08097224 */ /* 0x000fe200078e02ff */
[----:B------:R-:W-:Y:S02]  /*0430*/  IABS R0, R11 ;  /* 0x0000000b00007213 */ /* 0x000fe40000000000 */
[----:B------:R-:W-:Y:S01]  /*0440*/  IABS R8, R10 ;  /* 0x0000000a00087213 */ /* 0x000fe20000000000 */
[----:B------:R-:W-:-:S03]  /*0450*/  IMAD.HI.U32 R3, R3, R9, R2 ;  /* 0x0000000903037227 */ /* 0x000fc600078e0002 */
[----:B------:R-:W-:-:S03]  /*0460*/  IADD3 R2, PT, PT, RZ, -R8, RZ ;  /* 0x80000008ff027210 */ /* 0x000fc60007ffe0ff */
        /* <DEDUP_REMOVED lines=13> */
[----:B--2---:R-:W-:-:S04]  /*0540*/  IADD3 R8, PT, PT, R38, 0x1f, RZ ;  /* 0x0000001f26087810 */ /* 0x004fc80007ffe0ff */
        /* <DEDUP_REMOVED lines=9> */
[----:B------:R-:W-:Y:S01]  /*05e0*/  IMAD R33, R39, UR4, RZ ;  /* 0x0000000427217c24 */ /* 0x000fe2000f8e02ff */
[----:B------:R-:W-:Y:S01]  /*05f0*/  BSSY.RECONVERGENT B0, `(.L_x_17056) ;  /* 0x00001b0000007945 */ /* 0x000fe20003800200 */
[----:B------:R-:W-:Y:S02]  /*0600*/  @!P4 IMAD.MOV R35, RZ, RZ, -R35 ;  /* 0x000000ffff23c224 */ /* 0x000fe400078e0a23 */
        /* <DEDUP_REMOVED lines=8> */
[----:B------:R-:W-:Y:S02]  /*0690*/  HFMA2 R3, -RZ, RZ, 0, 0 ;  /* 0x00000000ff037431 */ /* 0x000fe400000001ff */
[----:B------:R-:W-:Y:S01]  /*06a0*/  IMAD.SHL.U32 R87, R40, 0x8, RZ ;  /* 0x0000000828577824 */ /* 0x000fe200078e00ff */
[----:B-----5:R-:W-:Y:S01]  /*06b0*/  FSETP.NEU.FTZ.AND P2, PT, R36, RZ, PT ;  /* 0x000000ff2400720b */ /* 0x020fe20003f5d000 */
[----:B------:R-:W-:Y:S01]  /*06c0*/  IMAD.MOV.U32 R90, RZ, RZ, -0x800001 ;  /* 0xff7fffffff5a7424 */ /* 0x000fe200078e00ff */
[----:B------:R-:W-:-:S05]  /*06d0*/  LOP3.LUT R2, R2, 0x7c, RZ, 0xc0, !PT ;  /* 0x0000007c02027812 */ /* 0x000fca00078ec0ff */
[----:B------:R-:W-:-:S03]  /*06e0*/  IMAD.WIDE R2, R33, 0x4, R2 ;  /* 0x0000000421027825 */ /* 0x000fc600078e0202 */
[----:B--2---:R-:W-:Y:S01]  /*06f0*/  IADD3 R32, P0, PT, R2, UR8, RZ ;  /* 0x0000000802207c10 */ /* 0x004fe2000ff1e0ff */
[----:B------:R-:W0:Y:S01]  /*0700*/  LDCU UR8, c[0x0][0x3d0] ;  /* 0x00007a00ff0877ac */ /* 0x000e220008000800 */
[----:B------:R-:W-:Y:S02]  /*0710*/  LOP3.LUT R2, R40, 0x1f, RZ, 0xc0, !PT ;  /* 0x0000001f28027812 */ /* 0x000fe400078ec0ff */
[----:B------:R-:W-:Y:S01]  /*0720*/  IADD3.X R31, PT, PT, R3, UR9, RZ, P0, !PT ;  /* 0x00000009031f7c10 */ /* 0x000fe200087fe4ff */
[----:B-1----:R-:W-:Y:S02]  /*0730*/  ULEA UR14, UR5, UR4, 0x18 ;  /* 0x00000004050e7291 */ /* 0x002fe4000f8ec0ff */
[----:B------:R-:W-:-:S04]  /*0740*/  UIADD3 UR4, UPT, UPT, UR4, 0xc0, URZ ;  /* 0x000000c004047890 */ /* 0x000fc8000fffe0ff */
[----:B------:R-:W-:-:S03]  /*0750*/  ULEA UR4, UR5, UR4, 0x18 ;  /* 0x0000000405047291 */ /* 0x000fc6000f8ec0ff */
[----:B------:R-:W1:Y:S04]  /*0760*/  LDS.128 R16, [UR14+0x30] ;  /* 0x0000300eff107984 */ /* 0x000e680008000c00 */
[----:B------:R-:W2:Y:S01]  /*0770*/  LDS.128 R12, [UR14] ;  /* 0x0000000eff0c7984 */ /* 0x000ea20008000c00 */
[----:B0-----:R-:W-:-:S03]  /*0780*/  IMAD R3, R35, UR8, RZ ;  /* 0x0000000823037c24 */ /* 0x001fc6000f8e02ff */
[----:B------:R-:W0:Y:S04]  /*0790*/  LDS.128 R20, [UR14+0x10] ;  /* 0x0000100eff147984 */ /* 0x000e280008000c00 */
[----:B------:R-:W3:Y:S04]  /*07a0*/  LDS.128 R24, [UR14+0x20] ;  /* 0x0000200eff187984 */ /* 0x000ee80008000c00 */
[----:B------:R-:W4:Y:S04]  /*07b0*/  LDS.128 R4, [UR14+0x50] ;  /* 0x0000500eff047984 */ /* 0x000f280008000c00 */
[----:B------:R-:W4:Y:S01]  /*07c0*/  LDS.128 R8, [UR14+0x40] ;  /* 0x0000400eff087984 */ /* 0x000f220008000c00 */
[C---:B-1----:R-:W-:Y:S01]  /*07d0*/  PRMT R65, R16.reuse, 0x7632, R65 ;  /* 0x0000763210417816 */ /* 0x042fe20000000041 */
[----:B------:R-:W-:Y:S01]  /*07e0*/  IMAD.U32 R56, R16, 0x10000, RZ ;  /* 0x0001000010387824 */ /* 0x000fe200078e00ff */
[C---:B------:R-:W-:Y:S01]  /*07f0*/  PRMT R66, R17.reuse, 0x7632, R66 ;  /* 0x0000763211427816 */ /* 0x040fe20000000042 */
[----:B------:R-:W-:Y:S01]  /*0800*/  IMAD.U32 R58, R17, 0x10000, RZ ;  /* 0x00010000113a7824 */ /* 0x000fe200078e00ff */
[C---:B------:R-:W-:Y:S01]  /*0810*/  PRMT R67, R18.reuse, 0x7632, R67 ;  /* 0x0000763212437816 */ /* 0x040fe20000000043 */
[C---:B------:R-:W-:Y:S01]  /*0820*/  IMAD.U32 R62, R19.reuse, 0x10000, RZ ;  /* 0x00010000133e7824 */ /* 0x040fe200078e00ff */
[----:B------:R-:W-:Y:S01]  /*0830*/  SHF.L.U32 R60, R18, 0x10, RZ ;  /* 0x00000010123c7819 */ /* 0x000fe200000006ff */
[C---:B--2---:R-:W-:Y:S01]  /*0840*/  IMAD.U32 R30, R12.reuse, 0x10000, RZ ;  /* 0x000100000c1e7824 */ /* 0x044fe200078e00ff */
[----:B------:R-:W-:Y:S01]  /*0850*/  PRMT R68, R19, 0x7632, R68 ;  /* 0x0000763213447816 */ /* 0x000fe20000000044 */
[----:B------:R-:W-:Y:S01]  /*0860*/  IMAD.U32 R29, R13, 0x10000, RZ ;  /* 0x000100000d1d7824 */ /* 0x000fe200078e00ff */
[----:B------:R-:W-:Y:S01]  /*0870*/  PRMT R47, R12, 0x7632, R47 ;  /* 0x000076320c2f7816 */ /* 0x000fe2000000002f */
[----:B------:R-:W-:Y:S01]  /*0880*/  IMAD.U32 R0, R15, 0x10000, RZ ;  /* 0x000100000f007824 */ /* 0x000fe200078e00ff */
[----:B------:R-:W-:Y:S01]  /*0890*/  PRMT R48, R13, 0x7632, R48 ;  /* 0x000076320d307816 */ /* 0x000fe20000000030 */
[----:B------:R-:W1:Y:S01]  /*08a0*/  LDS.128 R16, [UR14+0x90] ;  /* 0x0000900eff107984 */ /* 0x000e620008000c00 */
[----:B------:R-:W-:Y:S01]  /*08b0*/  PRMT R49, R14, 0x7632, R49 ;  /* 0x000076320e317816 */ /* 0x000fe20000000031 */
[----:B0-----:R-:W-:Y:S01]  /*08c0*/  IMAD.U32 R41, R20, 0x10000, RZ ;  /* 0x0001000014297824 */ /* 0x001fe200078e00ff */
[----:B------:R-:W-:Y:S01]  /*08d0*/  SHF.L.U32 R28, R14, 0x10, RZ ;  /* 0x000000100e1c7819 */ /* 0x000fe200000006ff */
[----:B------:R-:W-:Y:S01]  /*08e0*/  IMAD.U32 R43, R22, 0x10000, RZ ;  /* 0x00010000162b7824 */ /* 0x000fe200078e00ff */
[----:B------:R-:W-:Y:S01]  /*08f0*/  PRMT R50, R15, 0x7632, R50 ;  /* 0x000076320f327816 */ /* 0x000fe20000000032 */
[----:B------:R-:W-:Y:S01]  /*0900*/  IMAD.U32 R44, R23, 0x10000, RZ ;  /* 0x00010000172c7824 */ /* 0x000fe200078e00ff */
[----:B------:R-:W0:Y:S01]  /*0910*/  LDS.128 R12, [UR14+0x60] ;  /* 0x0000600eff0c7984 */ /* 0x000e220008000c00 */
[----:B------:R-:W-:Y:S01]  /*0920*/  PRMT R51, R20, 0x7632, R51 ;  /* 0x0000763214337816 */ /* 0x000fe20000000033 */
[----:B---3--:R-:W-:Y:S01]  /*0930*/  IMAD.U32 R46, R25, 0x10000, RZ ;  /* 0x00010000192e7824 */ /* 0x008fe200078e00ff */
        /* <DEDUP_REMOVED lines=8> */
[C---:B------:R-:W-:Y:S01]  /*09c0*/  PRMT R59, R24.reuse, 0x7632, R59 ;  /* 0x00007632183b7816 */ /* 0x040fe2000000003b */
[----:B------:R-:W2:Y:S01]  /*09d0*/  LDS.128 R20, [UR14+0x70] ;  /* 0x0000700eff147984 */ /* 0x000ea20008000c00 */
        /* <DEDUP_REMOVED lines=20> */
[C---:B-1----:R-:W-:Y:S01]  /*0b20*/  IMAD.U32 R89, R19.reuse, 0x10000, RZ ;  /* 0x0001000013597824 */ /* 0x042fe200078e00ff */
[----:B------:R-:W-:Y:S01]  /*0b30*/  PRMT R96, R19, 0x7632, R96 ;  /* 0x0000763213607816 */ /* 0x000fe20000000060 */
[----:B------:R-:W-:Y:S01]  /*0b40*/  IMAD.U32 R10, R10, 0x10000, RZ ;  /* 0x000100000a0a7824 */ /* 0x000fe200078e00ff */
[----:B------:R-:W-:Y:S01]  /*0b50*/  LEA R19, R37, R2, 0x5 ;  /* 0x0000000225137211 */ /* 0x000fe200078e28ff */
[----:B------:R-:W-:Y:S01]  /*0b60*/  IMAD.U32 R68, R68, 0x10000, RZ ;  /* 0x0001000044447824 */ /* 0x000fe200078e00ff */
[----:B------:R-:W-:Y:S01]  /*0b70*/  LOP3.LUT R2, R87, 0xf8, RZ, 0xc0, !PT ;  /* 0x000000f857027812 */ /* 0x000fe200078ec0ff */
[----:B------:R-:W-:Y:S01]  /*0b80*/  IMAD.U32 R69, R69, 0x10000, RZ ;  /* 0x0001000045457824 */ /* 0x000fe200078e00ff */
[C---:B0-----:R-:W-:Y:S01]  /*0b90*/  PRMT R7, R12.reuse, 0x7632, R7 ;  /* 0x000076320c077816 */ /* 0x041fe20000000007 */
[----:B------:R-:W-:Y:S01]  /*0ba0*/  IMAD.U32 R74, R12, 0x10000, RZ ;  /* 0x000100000c4a7824 */ /* 0x000fe200078e00ff */
[C---:B------:R-:W-:Y:S01]  /*0bb0*/  PRMT R12, R13.reuse, 0x7632, R12 ;  /* 0x000076320d0c7816 */ /* 0x040fe2000000000c */
[----:B------:R-:W-:Y:S01]  /*0bc0*/  IMAD.U32 R76, R13, 0x10000, RZ ;  /* 0x000100000d4c7824 */ /* 0x000fe200078e00ff */
[C---:B------:R-:W-:Y:S01]  /*0bd0*/  PRMT R13, R14.reuse, 0x7632, R13 ;  /* 0x000076320e0d7816 */ /* 0x040fe2000000000d */
[----:B------:R-:W-:Y:S01]  /*0be0*/  IMAD.U32 R80, R15, 0x10000, RZ ;  /* 0x000100000f507824 */ /* 0x000fe200078e00ff */
[----:B------:R-:W-:Y:S01]  /*0bf0*/  SHF.L.U32 R78, R14, 0x10, RZ ;  /* 0x000000100e4e7819 */ /* 0x000fe200000006ff */
[----:B------:R-:W-:Y:S01]  /*0c00*/  IMAD.IADD R88, R19, 0x1, -R38 ;  /* 0x0000000113587824 */ /* 0x000fe200078e0a26 */
[----:B------:R-:W-:Y:S01]  /*0c10*/  PRMT R14, R15, 0x7632, R14 ;  /* 0x000076320f0e7816 */ /* 0x000fe2000000000e */
        /* <DEDUP_REMOVED lines=32> */
[----:B------:R-:W-:Y:S01]  /*0e20*/  IMAD.U32 R102, R15, 0x10000, RZ ;  /* 0x000100000f667824 */ /* 0x000fe200078e00ff */
[----:B------:R-:W-:Y:S01]  /*0e30*/  IADD3 R87, PT, PT, R19, 0x1, RZ ;  /* 0x0000000113577810 */ /* 0x000fe20007ffe0ff */
        /* <DEDUP_REMOVED lines=13> */
[----:B------:R-:W-:-:S02]  /*0f10*/  LEA R19, R19, UR4, 0x2 ;  /* 0x0000000413137c11 */ /* 0x000fc4000f8e10ff */
[----:B------:R-:W-:Y:S02]  /*0f20*/  LEA.HI.X.SX32 R3, R3, RZ, 0x1, P0 ;  /* 0x000000ff03037211 */ /* 0x000fe400000f0eff */
        /* <DEDUP_REMOVED lines=12> */
[----:B------:R-:W-:-:S07]  /*0ff0*/  SHF.L.U32 R95, R95, 0x10, RZ ;  /* 0x000000105f5f7819 */ /* 0x000fce00000006ff */
.L_x_17058:
[----:B------:R-:W-:Y:S01]  /*1000*/  IMAD.MOV.U32 R14, RZ, RZ, R32 ;  /* 0x000000ffff0e7224 */ /* 0x000fe200078e0020 */
[----:B------:R-:W-:-:S05]  /*1010*/  MOV R15, R31 ;  /* 0x0000001f000f7202 */ /* 0x000fca0000000f00 */
        /* <DEDUP_REMOVED lines=25> */
[----:B--2---:R-:W-:-:S04]  /*11b0*/  IMAD.U32 R6, R122, 0x10000, RZ ;  /* 0x000100007a067824 */ /* 0x004fc800078e00ff */
[----:B------:R-:W-:Y:S01]  /*11c0*/  FMUL.FTZ R123, R41, R6 ;  /* 0x00000006297b7220 */ /* 0x000fe20000410000 */
[C---:B---3--:R-:W-:Y:S01]  /*11d0*/  IMAD.U32 R121, R119.reuse, 0x10000, RZ ;  /* 0x0001000077797824 */ /* 0x048fe200078e00ff */
[----:B------:R-:W2:Y:S01]  /*11e0*/  LDG.E.CONSTANT R6, desc[UR6][R12.64+0x608] ;  /* 0x000608060c067981 */ /* 0x000ea2000c1e9900 */
[----:B------:R-:W-:Y:S02]  /*11f0*/  PRMT R122, R122, 0x7632, R122 ;  /* 0x000076327a7a7816 */ /* 0x000fe4000000007a */
[----:B------:R-:W-:Y:S01]  /*1200*/  PRMT R119, R119, 0x7632, R119 ;  /* 0x0000763277777816 */ /* 0x000fe20000000077 */
[----:B------:R-:W-:Y:S01]  /*1210*/  FFMA.FTZ R120, R30, R121, R123 ;  /* 0x000000791e787223 */ /* 0x000fe2000001007b */
[----:B------:R-:W-:-:S03]  /*1220*/  SHF.L.U32 R124, R122, 0x10, RZ ;  /* 0x000000107a7c7819 */ /* 0x000fc600000006ff */
[----:B------:R-:W-:Y:S01]  /*1230*/  IMAD.U32 R122, R119, 0x10000, RZ ;  /* 0x00010000777a7824 */ /* 0x000fe200078e00ff */
[C---:B----4-:R-:W-:Y:S01]  /*1240*/  PRMT R119, R118.reuse, 0x7632, R119 ;  /* 0x0000763276777816 */ /* 0x050fe20000000077 */
[----:B------:R-:W-:Y:S01]  /*1250*/  FMUL.FTZ R124, R51, R124 ;  /* 0x0000007c337c7220 */ /* 0x000fe20000410000 */
[----:B------:R-:W-:Y:S02]  /*1260*/  IMAD.U32 R118, R118, 0x10000, RZ ;  /* 0x0001000076767824 */ /* 0x000fe400078e00ff */
[----:B------:R-:W-:Y:S01]  /*1270*/  SHF.L.U32 R119, R119, 0x10, RZ ;  /* 0x0000001077777819 */ /* 0x000fe200000006ff */
[----:B------:R-:W-:Y:S01]  /*1280*/  FFMA.FTZ R122, R47, R122, R124 ;  /* 0x0000007a2f7a7223 */ /* 0x000fe2000001007c */
[----:B------:R-:W-:Y:S01]  /*1290*/  FFMA.FTZ R121, R45, R118, R120 ;  /* 0x000000762d797223 */ /* 0x000fe20000010078 */
[C---:B-----5:R-:W-:Y:S01]  /*12a0*/  PRMT R118, R117.reuse, 0x7632, R118 ;  /* 0x0000763275767816 */ /* 0x060fe20000000076 */
[----:B------:R-:W-:Y:S02]  /*12b0*/  IMAD.U32 R117, R117, 0x10000, RZ ;  /* 0x0001000075757824 */ /* 0x000fe400078e00ff */
[----:B------:R-:W-:Y:S01]  /*12c0*/  FFMA.FTZ R122, R59, R119, R122 ;  /* 0x000000773b7a7223 */ /* 0x000fe2000001007a */
[----:B------:R-:W-:-:S02]  /*12d0*/  PRMT R119, R116, 0x7632, R119 ;  /* 0x0000763274777816 */ /* 0x000fc40000000077 */
[----:B------:R-:W-:Y:S01]  /*12e0*/  SHF.L.U32 R116, R116, 0x10, RZ ;  /* 0x0000001074747819 */ /* 0x000fe200000006ff */
[----:B------:R-:W-:Y:S01]  /*12f0*/  FFMA.FTZ R117, R56, R117, R121 ;  /* 0x0000007538757223 */ /* 0x000fe20000010079 */
[----:B------:R-:W-:-:S03]  /*1300*/  IMAD.U32 R118, R118, 0x10000, RZ ;  /* 0x0001000076767824 */ /* 0x000fc600078e00ff */
[----:B------:R-:W-:Y:S01]  /*1310*/  FFMA.FTZ R117, R8, R116, R117 ;  /* 0x0000007408757223 */ /* 0x000fe20000010075 */
[----:B------:R-:W-:Y:S01]  /*1320*/  PRMT R116, R115, 0x7632, R116 ;  /* 0x0000763273747816 */ /* 0x000fe20000000074 */
[----:B------:R-:W-:Y:S01]  /*1330*/  FFMA.FTZ R118, R65, R118, R122 ;  /* 0x0000007641767223 */ /* 0x000fe2000001007a */
[----:B------:R-:W-:Y:S02]  /*1340*/  IMAD.U32 R119, R119, 0x10000, RZ ;  /* 0x0001000077777824 */ /* 0x000fe400078e00ff */
[----:B------:R-:W-:Y:S01]  /*1350*/  IMAD.U32 R115, R115, 0x10000, RZ ;  /* 0x0001000073737824 */ /* 0x000fe200078e00ff */
[----:B------:R-:W-:Y:S01]  /*1360*/  SHF.L.U32 R116, R116, 0x10, RZ ;  /* 0x0000001074747819 */ /* 0x000fe200000006ff */
[----:B------:R-:W-:Y:S02]  /*1370*/  FFMA.FTZ R118, R69, R119, R118 ;  /* 0x0000007745767223 */ /* 0x000fe40000010076 */
[----:B------:R-:W-:Y:S01]  /*1380*/  FFMA.FTZ R115, R4, R115, R117 ;  /* 0x0000007304737223 */ /* 0x000fe20000010075 */
[----:B------:R-:W3:Y:S01]  /*1390*/  LDG.E.CONSTANT R119, desc[UR6][R12.64+0x120c] ;  /* 0x00120c060c777981 */ /* 0x000ee2000c1e9900 */
[----:B------:R-:W-:Y:S01]  /*13a0*/  FFMA.FTZ R117, R77, R116, R118 ;  /* 0x000000744d757223 */ /* 0x000fe20000010076 */
[C---:B------:R-:W-:Y:S01]  /*13b0*/  PRMT R116, R114.reuse, 0x7632, R116 ;  /* 0x0000763272747816 */ /* 0x040fe20000000074 */
[----:B------:R-:W-:-:S04]  /*13c0*/  IMAD.U32 R114, R114, 0x10000, RZ ;  /* 0x0001000072727824 */ /* 0x000fc800078e00ff */
[----:B------:R-:W-:Y:S01]  /*13d0*/  FFMA.FTZ R115, R74, R114, R115 ;  /* 0x000000724a737223 */ /* 0x000fe20000010073 */
[C---:B------:R-:W-:Y:S02]  /*13e0*/  PRMT R114, R113.reuse, 0x7632, R114 ;  /* 0x0000763271727816 */ /* 0x040fe40000000072 */
[----:B------:R-:W-:Y:S01]  /*13f0*/  SHF.L.U32 R113, R113, 0x10, RZ ;  /* 0x0000001071717819 */ /* 0x000fe200000006ff */
[----:B------:R-:W-:Y:S02]  /*1400*/  IMAD.U32 R116, R116, 0x10000, RZ ;  /* 0x0001000074747824 */ /* 0x000fe400078e00ff */
[----:B------:R-:W-:Y:S02]  /*1410*/  IMAD.U32 R114, R114, 0x10000, RZ ;  /* 0x0001000072727824 */ /* 0x000fe400078e00ff */
[--C-:B------:R-:W-:Y:S01]  /*1420*/  FFMA.FTZ R113, R20, R113, R115.reuse ;  /* 0x0000007114717223 */ /* 0x100fe20000010073 */
[----:B------:R-:W-:Y:S01]  /*1430*/  PRMT R115, R112, 0x7632, R115 ;  /* 0x0000763270737816 */ /* 0x000fe20000000073 */
[----:B------:R-:W-:Y:S01]  /*1440*/  FFMA.FTZ R117, R98, R116, R117 ;  /* 0x0000007462757223 */ /* 0x000fe20000010075 */
[----:B------:R-:W-:-:S02]  /*1450*/  IMAD.U32 R112, R112, 0x10000, RZ ;  /* 0x0001000070707824 */ /* 0x000fc400078e00ff */
[----:B------:R-:W-:Y:S01]  /*1460*/  SHF.L.U32 R115, R115, 0x10, RZ ;  /* 0x0000001073737819 */ /* 0x000fe200000006ff */
[----:B------:R-:W-:Y:S01]  /*1470*/  FFMA.FTZ R114, R102, R114, R117 ;  /* 0x0000007266727223 */ /* 0x000fe20000010075 */
[----:B------:R-:W-:-:S03]  /*1480*/  FFMA.FTZ R113, R24, R112, R113 ;  /* 0x0000007018717223 */ /* 0x000fc60000010071 */
[--C-:B------:R-:W-:Y:S01]  /*1490*/  FFMA.FTZ R112, R85, R115, R114.reuse ;  /* 0x0000007355707223 */ /* 0x100fe20000010072 */
[C---:B------:R-:W-:Y:S01]  /*14a0*/  PRMT R114, R111.reuse, 0x7632, R114 ;  /* 0x000076326f727816 */ /* 0x040fe20000000072 */
[----:B------:R-:W-:Y:S01]  /*14b0*/  IMAD.U32 R111, R111, 0x10000, RZ ;  /* 0x000100006f6f7824 */ /* 0x000fe200078e00ff */
[----:B------:R-:W-:-:S03]  /*14c0*/  SHF.L.U32 R115, R104, 0x10, RZ ;  /* 0x0000001068737819 */ /* 0x000fc600000006ff */
[----:B------:R-:W-:Y:S02]  /*14d0*/  IMAD.U32 R114, R114, 0x10000, RZ ;  /* 0x0001000072727824 */ /* 0x000fe400078e00ff */
[--C-:B------:R-:W-:Y:S01]  /*14e0*/  FFMA.FTZ R111, R16, R111, R113.reuse ;  /* 0x0000006f106f7223 */ /* 0x100fe20000010071 */
[----:B------:R-:W-:Y:S02]  /*14f0*/  PRMT R113, R104, 0x7632, R113 ;  /* 0x0000763268717816 */ /* 0x000fe40000000071 */
[----:B------:R-:W-:Y:S01]  /*1500*/  PRMT R104, R15, 0x7632, R104 ;  /* 0x000076320f687816 */ /* 0x000fe20000000068 */
[----:B------:R-:W-:Y:S01]  /*1510*/  FFMA.FTZ R112, R93, R114, R112 ;  /* 0x000000725d707223 */ /* 0x000fe20000010070 */
[----:B------:R-:W-:Y:S02]  /*1520*/  IMAD.U32 R114, R15, 0x10000, RZ ;  /* 0x000100000f727824 */ /* 0x000fe400078e00ff */
[----:B------:R-:W-:Y:S01]  /*1530*/  SHF.L.U32 R15, R104, 0x10, RZ ;  /* 0x00000010680f7819 */ /* 0x000fe200000006ff */
[----:B------:R-:W-:Y:S01]  /*1540*/  FMUL.FTZ R104, R42, R115 ;  /* 0x000000732a687220 */ /* 0x000fe20000410000 */
[----:B------:R-:W-:-:S03]  /*1550*/  IMAD.U32 R116, R113, 0x10000, RZ ;  /* 0x0001000071747824 */ /* 0x000fc600078e00ff */
[----:B------:R-:W-:Y:S01]  /*1560*/  FFMA.FTZ R113, R29, R114, R104 ;  /* 0x000000721d717223 */ /* 0x000fe20000010068 */
[----:B------:R-:W-:Y:S01]  /*1570*/  FMUL.FTZ R115, R53, R116 ;  /* 0x0000007435737220 */ /* 0x000fe20000410000 */
[C---:B------:R-:W-:Y:S01]  /*1580*/  IMAD.U32 R114, R7.reuse, 0x10000, RZ ;  /* 0x0001000007727824 */ /* 0x040fe200078e00ff */
[----:B------:R-:W-:Y:S02]  /*1590*/  PRMT R7, R7, 0x7632, R7 ;  /* 0x0000763207077816 */ /* 0x000fe40000000007 */
[----:B------:R-:W-:Y:S01]  /*15a0*/  FFMA.FTZ R104, R48, R15, R115 ;  /* 0x0000000f30687223 */ /* 0x000fe20000010073 */
[----:B------:R-:W-:Y:S01]  /*15b0*/  FFMA.FTZ R115, R46, R114, R113 ;  /* 0x000000722e737223 */ /* 0x000fe20000010071 */
[----:B------:R-:W4:Y:S01]  /*15c0*/  LDG.E.CONSTANT R15, desc[UR6][R12.64+0x1004] ;  /* 0x001004060c0f7981 */ /* 0x000f22000c1e9900 */
[----:B------:R-:W-:Y:S01]  /*15d0*/  IMAD.U32 R113, R7, 0x10000, RZ ;  /* 0x0001000007717824 */ /* 0x000fe200078e00ff */
[C---:B------:R-:W-:Y:S02]  /*15e0*/  SHF.L.U32 R114, R14.reuse, 0x10, RZ ;  /* 0x000000100e727819 */ /* 0x040fe400000006ff */
[----:B------:R-:W5:Y:S01]  /*15f0*/  LDG.E.CONSTANT R7, desc[UR6][R12.64+0x808] ;  /* 0x000808060c077981 */ /* 0x000f62000c1e9900 */
[--C-:B------:R-:W-:Y:S01]  /*1600*/  FFMA.FTZ R113, R61, R113, R104.reuse ;  /* 0x000000713d717223 */ /* 0x100fe20000010068 */
[----:B------:R-:W-:-:S02]  /*1610*/  PRMT R104, R14, 0x7632, R104 ;  /* 0x000076320e687816 */ /* 0x000fc40000000068 */
[----:B------:R-:W3:Y:S03]  /*1620*/  LDG.E.CONSTANT R14, desc[UR6][R12.64+0x1204] ;  /* 0x001204060c0e7981 */ /* 0x000ee6000c1e9900 */
[----:B------:R-:W-:Y:S02]  /*1630*/  IMAD.U32 R104, R104, 0x10000, RZ ;  /* 0x0001000068687824 */ /* 0x000fe400078e00ff */
[----:B------:R-:W-:Y:S02]  /*1640*/  FFMA.FTZ R114, R58, R114, R115 ;  /* 0x000000723a727223 */ /* 0x000fe40000010073 */
[--C-:B------:R-:W-:Y:S01]  /*1650*/  FFMA.FTZ R116, R66, R104, R113.reuse ;  /* 0x0000006842747223 */ /* 0x100fe20000010071 */
[C---:B------:R-:W-:Y:S01]  /*1660*/  PRMT R113, R103.reuse, 0x7632, R113 ;  /* 0x0000763267717816 */ /* 0x040fe20000000071 */
[----:B------:R-:W5:Y:S01]  /*1670*/  LDG.E.CONSTANT R104, desc[UR6][R12.64+0xa08] ;  /* 0x000a08060c687981 */ /* 0x000f62000c1e9900 */
[----:B------:R-:W-:-:S02]  /*1680*/  IMAD.U32 R115, R103, 0x10000, RZ ;  /* 0x0001000067737824 */ /* 0x000fc400078e00ff */
[----:B------:R-:W-:Y:S01]  /*1690*/  FADD.FTZ R103, R111, R112 ;  /* 0x000000706f677221 */ /* 0x000fe20000010000 */
[----:B------:R-:W-:Y:S01]  /*16a0*/  SHF.L.U32 R113, R113, 0x10, RZ ;  /* 0x0000001071717819 */ /* 0x000fe200000006ff */
[C---:B------:R-:W-:Y:S02]  /*16b0*/  IMAD.U32 R112, R110.reuse, 0x10000, RZ ;  /* 0x000100006e707824 */ /* 0x040fe400078e00ff */
[----:B------:R-:W-:Y:S01]  /*16c0*/  FFMA.FTZ R114, R9, R115, R114 ;  /* 0x0000007309727223 */ /* 0x000fe20000010072 */
[----:B------:R-:W-:Y:S01]  /*16d0*/  PRMT R111, R110, 0x7632, R111 ;  /* 0x000076326e6f7816 */ /* 0x000fe2000000006f */
[----:B------:R-:W-:Y:S01]  /*16e0*/  FFMA.FTZ R116, R71, R113, R116 ;  /* 0x0000007147747223 */ /* 0x000fe20000010074 */
[----:B------:R-:W5:Y:S01]  /*16f0*/  LDG.E.CONSTANT R110, desc[UR6][R12.64+0xc08] ;  /* 0x000c08060c6e7981 */ /* 0x000f62000c1e9900 */
[----:B------:R-:W-:Y:S01]  /*1700*/  FFMA.FTZ R113, R5, R112, R114 ;  /* 0x0000007005717223 */ /* 0x000fe20000010072 */
[----:B------:R-:W-:Y:S01]  /*1710*/  PRMT R112, R109, 0x7632, R112 ;  /* 0x000076326d707816 */ /* 0x000fe20000000070 */
[----:B------:R-:W-:Y:S01]  /*1720*/  IMAD.U32 R111, R111, 0x10000, RZ ;  /* 0x000100006f6f7824 */ /* 0x000fe200078e00ff */
[----:B------:R-:W-:-:S02]  /*1730*/  SHF.L.U32 R114, R109, 0x10, RZ ;  /* 0x000000106d727819 */ /* 0x000fc400000006ff */
[----:B------:R-:W5:Y:S01]  /*1740*/  LDG.E.CONSTANT R109, desc[UR6][R12.64+0xe08] ;  /* 0x000e08060c6d7981 */ /* 0x000f62000c1e9900 */
[----:B------:R-:W-:Y:S01]  /*1750*/  FFMA.FTZ R116, R79, R111, R116 ;  /* 0x0000006f4f747223 */ /* 0x000fe20000010074 */
[----:B------:R-:W-:-:S04]  /*1760*/  IMAD.U32 R112, R112, 0x10000, RZ ;  /* 0x0001000070707824 */ /* 0x000fc800078e00ff */
[----:B------:R-:W-:Y:S01]  /*1770*/  FFMA.FTZ R121, R99, R112, R116 ;  /* 0x0000007063797223 */ /* 0x000fe20000010074 */
[C---:B------:R-:W-:Y:S01]  /*1780*/  PRMT R112, R108.reuse, 0x7632, R112 ;  /* 0x000076326c707816 */ /* 0x040fe20000000070 */
[----:B------:R-:W-:Y:S02]  /*1790*/  IMAD.U32 R116, R108, 0x10000, RZ ;  /* 0x000100006c747824 */ /* 0x000fe400078e00ff */
[----:B------:R-:W5:Y:S01]  /*17a0*/  LDG.E.CONSTANT R108, desc[UR6][R12.64+0x1008] ;  /* 0x001008060c6c7981 */ /* 0x000f62000c1e9900 */
[C---:B------:R-:W-:Y:S01]  /*17b0*/  PRMT R111, R107.reuse, 0x7632, R111 ;  /* 0x000076326b6f7816 */ /* 0x040fe2000000006f */
[----:B------:R-:W-:Y:S01]  /*17c0*/  IMAD.U32 R118, R112, 0x10000, RZ ;  /* 0x0001000070767824 */ /* 0x000fe200078e00ff */
[----:B------:R-:W-:Y:S01]  /*17d0*/  SHF.L.U32 R115, R107, 0x10, RZ ;  /* 0x000000106b737819 */ /* 0x000fe200000006ff */
[----:B------:R-:W-:Y:S01]  /*17e0*/  FMUL.FTZ R107, R43, R116 ;  /* 0x000000742b6b7220 */ /* 0x000fe20000410000 */
[----:B------:R-:W5:Y:S03]  /*17f0*/  LDG.E.CONSTANT R112, desc[UR6][R12.64+0x1208] ;  /* 0x001208060c707981 */ /* 0x000f66000c1e9900 */
[----:B------:R-:W-:-:S02]  /*1800*/  FFMA.FTZ R115, R28, R115, R107 ;  /* 0x000000731c737223 */ /* 0x000fc4000001006b */
[----:B------:R-:W5:Y:S01]  /*1810*/  LDG.E.CONSTANT R107, desc[UR6][R12.64+0x20c] ;  /* 0x00020c060c6b7981 */ /* 0x000f62000c1e9900 */
[----:B------:R-:W-:Y:S01]  /*1820*/  FFMA.FTZ R114, R76, R114, R113 ;  /* 0x000000724c727223 */ /* 0x000fe20000010071 */
[----:B------:R-:W-:Y:S02]  /*1830*/  IMAD.U32 R120, R111, 0x10000, RZ ;  /* 0x000100006f787824 */ /* 0x000fe400078e00ff */
[----:B------:R-:W-:Y:S01]  /*1840*/  FMUL.FTZ R118, R55, R118 ;  /* 0x0000007637767220 */ /* 0x000fe20000410000 */
[----:B------:R-:W5:Y:S01]  /*1850*/  LDG.E.CONSTANT R113, desc[UR6][R12.64+0xc] ;  /* 0x00000c060c717981 */ /* 0x000f62000c1e9900 */
[----:B------:R-:W-:Y:S02]  /*1860*/  SHF.L.U32 R116, R105, 0x10, RZ ;  /* 0x0000001069747819 */ /* 0x000fe400000006ff */
[--C-:B------:R-:W-:Y:S01]  /*1870*/  FFMA.FTZ R120, R49, R120, R118.reuse ;  /* 0x0000007831787223 */ /* 0x100fe20000010076 */
[----:B------:R-:W5:Y:S01]  /*1880*/  LDG.E.CONSTANT R111, desc[UR6][R12.64+0x40c] ;  /* 0x00040c060c6f7981 */ /* 0x000f62000c1e9900 */
[----:B------:R-:W-:Y:S01]  /*1890*/  PRMT R118, R105, 0x7632, R118 ;  /* 0x0000763269767816 */ /* 0x000fe20000000076 */
[----:B------:R-:W-:-:S02]  /*18a0*/  FFMA.FTZ R114, R21, R116, R114 ;  /* 0x0000007415727223 */ /* 0x000fc40000010072 */
[----:B------:R-:W5:Y:S01]  /*18b0*/  LDG.E.CONSTANT R105, desc[UR6][R12.64+0x60c] ;  /* 0x00060c060c697981 */ /* 0x000f62000c1e9900 */
[----:B------:R-:W-:Y:S01]  /*18c0*/  PRMT R116, R106, 0x7632, R116 ;  /* 0x000076326a747816 */ /* 0x000fe20000000074 */
[----:B------:R-:W-:Y:S02]  /*18d0*/  IMAD.U32 R118, R118, 0x10000, RZ ;  /* 0x0001000076767824 */ /* 0x000fe400078e00ff */
[----:B------:R-:W-:Y:S02]  /*18e0*/  IMAD.U32 R117, R106, 0x10000, RZ ;  /* 0x000100006a757824 */ /* 0x000fe400078e00ff */
[----:B------:R-:W5:Y:S01]  /*18f0*/  LDG.E.CONSTANT R106, desc[UR6][R12.64+0x80c] ;  /* 0x00080c060c6a7981 */ /* 0x000f62000c1e9900 */
[----:B------:R-:W-:Y:S01]  /*1900*/  FFMA.FTZ R121, R82, R118, R121 ;  /* 0x0000007652797223 */ /* 0x000fe20000010079 */
[----:B------:R-:W-:Y:S02]  /*1910*/  SHF.L.U32 R116, R116, 0x10, RZ ;  /* 0x0000001074747819 */ /* 0x000fe400000006ff */
[----:B------:R-:W5:Y:S01]  /*1920*/  LDG.E.CONSTANT R118, desc[UR6][R12.64+0xa0c] ;  /* 0x000a0c060c767981 */ /* 0x000f62000c1e9900 */
[----:B------:R-:W-:-:S03]  /*1930*/  FFMA.FTZ R123, R52, R117, R115 ;  /* 0x00000075347b7223 */ /* 0x000fc60000010073 */
[----:B------:R-:W5:Y:S01]  /*1940*/  LDG.E.CONSTANT R117, desc[UR6][R12.64+0xc0c] ;  /* 0x000c0c060c757981 */ /* 0x000f62000c1e9900 */
[----:B------:R-:W-:-:S03]  /*1950*/  FFMA.FTZ R120, R63, R116, R120 ;  /* 0x000000743f787223 */ /* 0x000fc60000010078 */
[----:B------:R-:W5:Y:S01]  /*1960*/  LDG.E.CONSTANT R115, desc[UR6][R12.64+0xe0c] ;  /* 0x000e0c060c737981 */ /* 0x000f62000c1e9900 */
[----:B--2---:R-:W-:-:S04]  /*1970*/  IMAD.U32 R116, R6, 0x10000, RZ ;  /* 0x0001000006747824 */ /* 0x004fc800078e00ff */
[----:B------:R-:W-:Y:S02]  /*1980*/  FFMA.FTZ R123, R60, R116, R123 ;  /* 0x000000743c7b7223 */ /* 0x000fe4000001007b */
[----:B------:R3:W2:Y:S01]  /*1990*/  LDG.E.CONSTANT R116, desc[UR6][R12.64+0x100c] ;  /* 0x00100c060c747981 */ /* 0x0006a2000c1e9900 */
[----:B------:R-:W-:-:S05]  /*19a0*/  PRMT R6, R6, 0x7632, R6 ;  /* 0x0000763206067816 */ /* 0x000fca0000000006 */
[----:B------:R-:W-:-:S04]  /*19b0*/  IMAD.U32 R6, R6, 0x10000, RZ ;  /* 0x0001000006067824 */ /* 0x000fc800078e00ff */
[----:B------:R-:W-:Y:S01]  /*19c0*/  FFMA.FTZ R120, R67, R6, R120 ;  /* 0x0000000643787223 */ /* 0x000fe20000010078 */
[----:B----4-:R-:W-:-:S05]  /*19d0*/  SHF.L.U32 R6, R15, 0x10, RZ ;  /* 0x000000100f067819 */ /* 0x010fca00000006ff */
[--C-:B------:R-:W-:Y:S01]  /*19e0*/  FFMA.FTZ R6, R25, R6, R114.reuse ;  /* 0x0000000619067223 */ /* 0x100fe20000010072 */
[----:B------:R-:W-:Y:S01]  /*19f0*/  PRMT R114, R15, 0x7632, R114 ;  /* 0x000076320f727816 */ /* 0x000fe20000000072 */
[----:B---3--:R-:W-:Y:S01]  /*1a00*/  IMAD.U32 R12, R14, 0x10000, RZ ;  /* 0x000100000e0c7824 */ /* 0x008fe200078e00ff */
[----:B-----5:R-:W-:-:S03]  /*1a10*/  PRMT R15, R7, 0x7632, R15 ;  /* 0x00007632070f7816 */ /* 0x020fc6000000000f */
[----:B------:R-:W-:Y:S01]  /*1a20*/  FFMA.FTZ R6, R17, R12, R6 ;  /* 0x0000000c11067223 */ /* 0x000fe20000010006 */
[----:B------:R-:W-:Y:S02]  /*1a30*/  SHF.L.U32 R15, R15, 0x10, RZ ;  /* 0x000000100f0f7819 */ /* 0x000fe400000006ff */
[----:B------:R-:W-:-:S03]  /*1a40*/  PRMT R12, R104, 0x7632, R12 ;  /* 0x00007632680c7816 */ /* 0x000fc6000000000c */
[----:B------:R-:W-:Y:S01]  /*1a50*/  FFMA.FTZ R120, R73, R15, R120 ;  /* 0x0000000f49787223 */ /* 0x000fe20000010078 */
[----:B------:R-:W-:Y:S02]  /*1a60*/  IMAD.U32 R122, R114, 0x10000, RZ ;  /* 0x00010000727a7824 */ /* 0x000fe400078e00ff */
[----:B------:R-:W-:Y:S02]  /*1a70*/  IMAD.U32 R12, R12, 0x10000, RZ ;  /* 0x000100000c0c7824 */ /* 0x000fe400078e00ff */
[----:B------:R-:W-:Y:S02]  /*1a80*/  IMAD.U32 R114, R7, 0x10000, RZ ;  /* 0x0001000007727824 */ /* 0x000fe400078e00ff */
[----:B------:R-:W-:Y:S01]  /*1a90*/  FFMA.FTZ R13, R81, R12, R120 ;  /* 0x0000000c510d7223 */ /* 0x000fe20000010078 */
[----:B------:R-:W-:Y:S01]  /*1aa0*/  PRMT R12, R110, 0x7632, R12 ;  /* 0x000076326e0c7816 */ /* 0x000fe2000000000c */
[----:B------:R-:W-:Y:S01]  /*1ab0*/  FFMA.FTZ R123, R10, R114, R123 ;  /* 0x000000720a7b7223 */ /* 0x000fe2000001007b */
[----:B------:R-:W-:-:S02]  /*1ac0*/  SHF.L.U32 R104, R104, 0x10, RZ ;  /* 0x0000001068687819 */ /* 0x000fc400000006ff */
[----:B------:R-:W-:Y:S02]  /*1ad0*/  PRMT R14, R14, 0x7632, R14 ;  /* 0x000076320e0e7816 */ /* 0x000fe4000000000e */
[----:B------:R-:W-:Y:S01]  /*1ae0*/  SHF.L.U32 R12, R12, 0x10, RZ ;  /* 0x000000100c0c7819 */ /* 0x000fe200000006ff */
[----:B------:R-:W-:Y:S01]  /*1af0*/  FFMA.FTZ R123, R70, R104, R123 ;  /* 0x00000068467b7223 */ /* 0x000fe2000001007b */
[----:B------:R-:W-:Y:S02]  /*1b00*/  IMAD.U32 R110, R110, 0x10000, RZ ;  /* 0x000100006e6e7824 */ /* 0x000fe400078e00ff */
[----:B------:R-:W-:Y:S01]  /*1b10*/  FFMA.FTZ R7, R86, R122, R121 ;  /* 0x0000007a56077223 */ /* 0x000fe20000010079 */
[----:B------:R-:W-:Y:S02]  /*1b20*/  IMAD.U32 R14, R14, 0x10000, RZ ;  /* 0x000100000e0e7824 */ /* 0x000fe400078e00ff */
[----:B------:R-:W-:Y:S01]  /*1b30*/  FFMA.FTZ R12, R100, R12, R13 ;  /* 0x0000000c640c7223 */ /* 0x000fe2000001000d */
[----:B------:R-:W-:Y:S01]  /*1b40*/  FFMA.FTZ R123, R78, R110, R123 ;  /* 0x0000006e4e7b7223 */ /* 0x000fe2000001007b */
[----:B------:R-:W-:-:S02]  /*1b50*/  IMAD.U32 R13, R109, 0x10000, RZ ;  /* 0x000100006d0d7824 */ /* 0x000fc400078e00ff */
[----:B------:R-:W-:Y:S01]  /*1b60*/  FFMA.FTZ R7, R94, R14, R7 ;  /* 0x0000000e5e077223 */ /* 0x000fe20000010007 */
[----:B------:R-:W-:Y:S02]  /*1b70*/  SHF.L.U32 R14, R108, 0x10, RZ ;  /* 0x000000106c0e7819 */ /* 0x000fe400000006ff */
[----:B------:R-:W-:Y:S01]  /*1b80*/  PRMT R109, R109, 0x7632, R109 ;  /* 0x000076326d6d7816 */ /* 0x000fe2000000006d */
[----:B------:R-:W-:Y:S01]  /*1b90*/  FFMA.FTZ R13, R22, R13, R123 ;  /* 0x0000000d160d7223 */ /* 0x000fe2000001007b */
[----:B------:R-:W-:Y:S01]  /*1ba0*/  FADD.FTZ R6, R6, R103 ;  /* 0x0000006706067221 */ /* 0x000fe20000010000 */
[----:B------:R-:W-:Y:S02]  /*1bb0*/  PRMT R108, R108, 0x7632, R108 ;  /* 0x000076326c6c7816 */ /* 0x000fe4000000006c */
[----:B------:R-:W-:Y:S01]  /*1bc0*/  FFMA.FTZ R13, R26, R14, R13 ;  /* 0x0000000e1a0d7223 */ /* 0x000fe2000001000d */
[----:B------:R-:W-:Y:S02]  /*1bd0*/  IMAD.U32 R109, R109, 0x10000, RZ ;  /* 0x000100006d6d7824 */ /* 0x000fe400078e00ff */
[----:B------:R-:W-:-:S02]  /*1be0*/  IMAD.U32 R14, R112, 0x10000, RZ ;  /* 0x00010000700e7824 */ /* 0x000fc400078e00ff */
[----:B------:R-:W-:Y:S01]  /*1bf0*/  FADD.FTZ R6, R7, R6 ;  /* 0x0000000607067221 */ /* 0x000fe20000010000 */
[----:B------:R-:W-:Y:S01]  /*1c00*/  FFMA.FTZ R12, R83, R109, R12 ;  /* 0x0000006d530c7223 */ /* 0x000fe2000001000c */
[----:B------:R-:W-:Y:S02]  /*1c10*/  IMAD.U32 R108, R108, 0x10000, RZ ;  /* 0x000100006c6c7824 */ /* 0x000fe400078e00ff */
[--C-:B------:R-:W-:Y:S01]  /*1c20*/  FFMA.FTZ R7, R18, R14, R13.reuse ;  /* 0x0000000e12077223 */ /* 0x100fe2000001000d */
[C---:B------:R-:W-:Y:S02]  /*1c30*/  PRMT R13, R107.reuse, 0x7632, R13 ;  /* 0x000076326b0d7816 */ /* 0x040fe4000000000d */
[----:B------:R-:W-:Y:S01]  /*1c40*/  SHF.L.U32 R107, R107, 0x10, RZ ;  /* 0x000000106b6b7819 */ /* 0x000fe200000006ff */
[--C-:B------:R-:W-:Y:S01]  /*1c50*/  FFMA.FTZ R108, R91, R108, R12.reuse ;  /* 0x0000006c5b6c7223 */ /* 0x100fe2000001000c */
[----:B------:R-:W-:Y:S01]  /*1c60*/  PRMT R12, R113, 0x7632, R12 ;  /* 0x00007632710c7816 */ /* 0x000fe2000000000c */
[----:B------:R-:W-:Y:S01]  /*1c70*/  IMAD.U32 R14, R13, 0x10000, RZ ;  /* 0x000100000d0e7824 */ /* 0x000fe200078e00ff */
[----:B------:R-:W-:Y:S01]  /*1c80*/  PRMT R103, R111, 0x7632, R103 ;  /* 0x000076326f677816 */ /* 0x000fe20000000067 */
[----:B------:R-:W-:-:S02]  /*1c90*/  IMAD.U32 R113, R113, 0x10000, RZ ;  /* 0x0001000071717824 */ /* 0x000fc400078e00ff */
[----:B------:R-:W-:Y:S01]  /*1ca0*/  FMUL.FTZ R107, R44, R107 ;  /* 0x0000006b2c6b7220 */ /* 0x000fe20000410000 */
[----:B------:R-:W-:Y:S02]  /*1cb0*/  IMAD.U32 R13, R12, 0x10000, RZ ;  /* 0x000100000c0d7824 */ /* 0x000fe400078e00ff */
[----:B------:R-:W-:Y:S01]  /*1cc0*/  FMUL.FTZ R15, R57, R14 ;  /* 0x0000000e390f7220 */ /* 0x000fe20000410000 */
[----:B------:R-:W-:Y:S02]  /*1cd0*/  IMAD.U32 R111, R111, 0x10000, RZ ;  /* 0x000100006f6f7824 */ /* 0x000fe400078e00ff */
[----:B------:R-:W-:Y:S01]  /*1ce0*/  FFMA.FTZ R107, R0, R113, R107 ;  /* 0x00000071006b7223 */ /* 0x000fe2000001006b */
[----:B------:R-:W-:Y:S01]  /*1cf0*/  SHF.L.U32 R103, R103, 0x10, RZ ;  /* 0x0000001067677819 */ /* 0x000fe200000006ff */
[----:B------:R-:W-:Y:S01]  /*1d00*/  FFMA.FTZ R13, R50, R13, R15 ;  /* 0x0000000d320d7223 */ /* 0x000fe2000001000f */
[C---:B------:R-:W-:Y:S01]  /*1d10*/  PRMT R14, R105.reuse, 0x7632, R14 ;  /* 0x00007632690e7816 */ /* 0x040fe2000000000e */
[----:B------:R-:W-:Y:S01]  /*1d20*/  FFMA.FTZ R107, R54, R111, R107 ;  /* 0x0000006f366b7223 */ /* 0x000fe2000001006b */
[----:B------:R-:W-:Y:S01]  /*1d30*/  IMAD.U32 R105, R105, 0x10000, RZ ;  /* 0x0001000069697824 */ /* 0x000fe200078e00ff */
[----:B------:R-:W-:Y:S01]  /*1d40*/  PRMT R15, R106, 0x7632, R15 ;  /* 0x000076326a0f7816 */ /* 0x000fe2000000000f */
[----:B------:R-:W-:Y:S01]  /*1d50*/  FFMA.FTZ R13, R64, R103, R13 ;  /* 0x00000067400d7223 */ /* 0x000fe2000001000d */
[----:B------:R-:W-:Y:S01]  /*1d60*/  IMAD.U32 R14, R14, 0x10000, RZ ;  /* 0x000100000e0e7824 */ /* 0x000fe200078e00ff */
[----:B------:R-:W-:Y:S01]  /*1d70*/  SHF.L.U32 R106, R106, 0x10, RZ ;  /* 0x000000106a6a7819 */ /* 0x000fe200000006ff */
[----:B------:R-:W-:Y:S01]  /*1d80*/  FFMA.FTZ R104, R62, R105, R107 ;  /* 0x000000693e687223 */ /* 0x000fe2000001006b */
[--C-:B------:R-:W-:Y:S01]  /*1d90*/  FADD.FTZ R103, R7, R6.reuse ;  /* 0x0000000607677221 */ /* 0x100fe20000010000 */
[----:B------:R-:W-:Y:S01]  /*1da0*/  PRMT R6, R118, 0x7632, R6 ;  /* 0x0000763276067816 */ /* 0x000fe20000000006 */
[----:B------:R-:W-:-:S02]  /*1db0*/  IMAD.U32 R15, R15, 0x10000, RZ ;  /* 0x000100000f0f7824 */ /* 0x000fc400078e00ff */
[--C-:B------:R-:W-:Y:S01]  /*1dc0*/  FFMA.FTZ R14, R68, R14, R13.reuse ;  /* 0x0000000e440e7223 */ /* 0x100fe2000001000d */
        /* <DEDUP_REMOVED lines=10> */
[----:B------:R-:W-:Y:S01]  /*1e70*/  PRMT R112, R112, 0x7632, R112 ;  /* 0x0000763270707816 */ /* 0x000fe20000000070 */
[--C-:B------:R-:W-:Y:S01]  /*1e80*/  FFMA.FTZ R14, R80, R117, R7.reuse ;  /* 0x00000075500e7223 */ /* 0x100fe20000010007 */
[----:B------:R-:W-:Y:S01]  /*1e90*/  SHF.L.U32 R115, R115, 0x10, RZ ;  /* 0x0000001073737819 */ /* 0x000fe200000006ff */
[----:B------:R-:W-:Y:S01]  /*1ea0*/  FFMA.FTZ R13, R101, R13, R6 ;  /* 0x0000000d650d7223 */ /* 0x000fe20000010006 */
[----:B------:R-:W-:Y:S01]  /*1eb0*/  SHF.L.U32 R112, R112, 0x10, RZ ;  /* 0x0000001070707819 */ /* 0x000fe200000006ff */
[----:B------:R-:W-:Y:S02]  /*1ec0*/  IMAD.U32 R15, R15, 0x10000, RZ ;  /* 0x000100000f0f7824 */ /* 0x000fe400078e00ff */
[----:B------:R-:W-:Y:S01]  /*1ed0*/  FFMA.FTZ R14, R23, R115, R14 ;  /* 0x00000073170e7223 */ /* 0x000fe2000001000e */
[----:B------:R-:W-:Y:S01]  /*1ee0*/  PRMT R7, R119, 0x7632, R7 ;  /* 0x0000763277077816 */ /* 0x000fe20000000007 */
[----:B------:R-:W-:Y:S01]  /*1ef0*/  FFMA.FTZ R12, R95, R112, R108 ;  /* 0x000000705f0c7223 */ /* 0x000fe2000001006c */
[----:B------:R-:W-:Y:S01]  /*1f00*/  FFMA.FTZ R13, R84, R15, R13 ;  /* 0x0000000f540d7223 */ /* 0x000fe2000001000d */
[----:B------:R-:W-:Y:S01]  /*1f10*/  IMAD.U32 R119, R119, 0x10000, RZ ;  /* 0x0001000077777824 */ /* 0x000fe200078e00ff */
[----:B------:R-:W-:Y:S01]  /*1f20*/  SHF.L.U32 R7, R7, 0x10, RZ ;  /* 0x0000001007077819 */ /* 0x000fe200000006ff */
[----:B------:R-:W-:Y:S01]  /*1f30*/  FADD.FTZ R103, R12, R103 ;  /* 0x000000670c677221 */ /* 0x000fe20000010000 */
[----:B------:R-:W-:-:S04]  /*1f40*/  IADD3 R12, PT, PT, R88, 0x1, RZ ;  /* 0x00000001580c7810 */ /* 0x000fc80007ffe0ff */
[----:B------:R-:W-:-:S05]  /*1f50*/  I2FP.F32.S32 R15, R12 ;  /* 0x0000000c000f7245 */ /* 0x000fca0000201400 */
[----:B------:R-:W-:-:S05]  /*1f60*/  FMUL.FTZ R15, R15, R36 ;  /* 0x000000240f0f7220 */ /* 0x000fca0000410000 */
[----:B------:R-:W-:Y:S01]  /*1f70*/  FSEL R15, R15, RZ, P2 ;  /* 0x000000ff0f0f7208 */ /* 0x000fe20001000000 */
[----:B------:R-:W-:Y:S01]  /*1f80*/  VIADD R37, R37, 0x4 ;  /* 0x0000000425257836 */ /* 0x000fe20000000000 */
[----:B------:R-:W-:Y:S02]  /*1f90*/  IADD3 R32, P1, PT, R32, 0x10, RZ ;  /* 0x0000001020207810 */ /* 0x000fe40007f3e0ff */
[----:B------:R-:W-:-:S03]  /*1fa0*/  IADD3 R88, PT, PT, R88, 0x80, RZ ;  /* 0x0000008058587810 */ /* 0x000fc60007ffe0ff */
[----:B------:R-:W-:Y:S01]  /*1fb0*/  IMAD.X R31, RZ, RZ, R31, P1 ;  /* 0x000000ffff1f7224 */ /* 0x000fe200008e061f */
[C---:B--2---:R-:W-:Y:S01]  /*1fc0*/  PRMT R6, R116.reuse, 0x7632, R6 ;  /* 0x0000763274067816 */ /* 0x044fe20000000006 */
[----:B------:R-:W-:-:S04]  /*1fd0*/  IMAD.U32 R116, R116, 0x10000, RZ ;  /* 0x0001000074747824 */ /* 0x000fc800078e00ff */
[----:B------:R-:W-:Y:S02]  /*1fe0*/  IMAD.U32 R6, R6, 0x10000, RZ ;  /* 0x0001000006067824 */ /* 0x000fe400078e00ff */
[----:B------:R-:W-:Y:S02]  /*1ff0*/  FFMA.FTZ R14, R27, R116, R14 ;  /* 0x000000741b0e7223 */ /* 0x000fe4000001000e */
[----:B------:R-:W-:Y:S02]  /*2000*/  FFMA.FTZ R13, R92, R6, R13 ;  /* 0x000000065c0d7223 */ /* 0x000fe4000001000d */
[----:B------:R-:W-:Y:S02]  /*2010*/  FFMA.FTZ R14, R89, R119, R14 ;  /* 0x00000077590e7223 */ /* 0x000fe4000001000e */
[----:B------:R-:W-:Y:S02]  /*2020*/  FFMA.FTZ R7, R96, R7, R13 ;  /* 0x0000000760077223 */ /* 0x000fe4000001000d */
[----:B------:R-:W-:-:S04]  /*2030*/  FADD.FTZ R14, R14, R103 ;  /* 0x000000670e0e7221 */ /* 0x000fc80000010000 */
[----:B------:R-:W-:Y:S01]  /*2040*/  FADD.FTZ R14, R7, R14 ;  /* 0x0000000e070e7221 */ /* 0x000fe20000010000 */
[----:B------:R-:W-:-:S05]  /*2050*/  VIADD R7, R87, 0xffffffff ;  /* 0xffffffff57077836 */ /* 0x000fca0000000000 */
[----:B------:R-:W-:Y:S01]  /*2060*/  ISETP.GE.AND P0, PT, R7, R38, PT ;  /* 0x000000260700720c */ /* 0x000fe20003f06270 */
[----:B------:R-:W-:-:S05]  /*2070*/  FFMA.FTZ R15, R14, UR11, R15 ;  /* 0x0000000b0e0f7c23 */ /* 0x000fca000801000f */
[----:B------:R-:W-:-:S07]  /*2080*/  FSEL R6, R15, RZ, !P0 ;  /* 0x000000ff0f067208 */ /* 0x000fce0004000000 */
[----:B------:R-:W-:Y:S02]  /*2090*/  @!P0 FMNMX.FTZ R90, R15, R90, !PT ;  /* 0x0000005a0f5a8209 */ /* 0x000fe40007810000 */
[----:B------:R-:W-:Y:S01]  /*20a0*/  ISETP.GE.AND P0, PT, R37, R34, PT ;  /* 0x000000222500720c */ /* 0x000fe20003f06270 */
[----:B------:R0:W-:Y:S01]  /*20b0*/  STS [R19], R6 ;  /* 0x0000000613007388 */ /* 0x0001e20000000800 */
[----:B------:R-:W-:Y:S01]  /*20c0*/  VIADD R87, R87, 0x80 ;  /* 0x0000008057577836 */ /* 0x000fe20000000000 */
[----:B0-----:R-:W-:-:S10]  /*20d0*/  IADD3 R19, PT, PT, R19, 0x200, RZ ;  /* 0x0000020013137810 */ /* 0x001fd40007ffe0ff */
[----:B------:R-:W-:Y:S05]  /*20e0*/  @!P0 BRA `(.L_x_17058) ;  /* 0xffffffec00c48947 */ /* 0x000fea000383ffff */
.L_x_17057:
[----:B------:R-:W-:Y:S05]  /*20f0*/  BSYNC.RECONVERGENT B0 ;  /* 0x0000000000007941 */ /* 0x000fea0003800200 */
.L_x_17056:
[----:B0-----:R-:W0:Y:S01]  /*2100*/  SHFL.BFLY PT, R3, R90, 0x10, 0x1f ;  /* 0x0e001f005a037f89 */ /* 0x001e2200000e0000 */
[----:B------:R-:W-:Y:S01]  /*2110*/  SHF.R.U32.HI R15, RZ, 0x5, R40 ;  /* 0x00000005ff0f7819 */ /* 0x000fe20000011628 */
[----:B------:R-:W-:Y:S01]  /*2120*/  BSSY.RECONVERGENT B0, `(.L_x_17059) ;  /* 0x0000103000007945 */ /* 0x000fe20003800200 */
[----:B------:R-:W1:Y:S01]  /*2130*/  S2R R2, SR_CgaCtaId ;  /* 0x0000000000027919 */ /* 0x000e620000008800 */
[----:B0-----:R-:W-:-:S05]  /*2140*/  FMNMX.FTZ R4, R3, R90, !PT ;  /* 0x0000005a03047209 */ /* 0x001fca0007810000 */
[----:B------:R-:W0:Y:S02]  /*2150*/  SHFL.BFLY PT, R3, R4, 0x8, 0x1f ;  /* 0x0d001f0004037f89 */ /* 0x000e2400000e0000 */
[----:B0-----:R-:W-:-:S05]  /*2160*/  FMNMX.FTZ R5, R4, R3, !PT ;  /* 0x0000000304057209 */ /* 0x001fca0007810000 */
[----:B------:R-:W0:Y:S02]  /*2170*/  SHFL.BFLY PT, R0, R5, 0x4, 0x1f ;  /* 0x0c801f0005007f89 */ /* 0x000e2400000e0000 */
[----:B0-----:R-:W-:Y:S02]  /*2180*/  FMNMX.FTZ R6, R5, R0, !PT ;  /* 0x0000000005067209 */ /* 0x001fe40007810000 */
[----:B------:R-:W-:-:S03]  /*2190*/  LOP3.LUT P0, R0, R40, 0x1f, RZ, 0xc0, !PT ;  /* 0x0000001f28007812 */ /* 0x000fc6000780c0ff */
[----:B------:R-:W0:Y:S01]  /*21a0*/  SHFL.BFLY PT, R3, R6, 0x2, 0x1f ;  /* 0x0c401f0006037f89 */ /* 0x000e2200000e0000 */
[----:B------:R-:W-:Y:S02]  /*21b0*/  ISETP.GT.U32.AND P1, PT, R0, 0x3, PT ;  /* 0x000000030000780c */ /* 0x000fe40003f24070 */
[----:B0-----:R-:W-:Y:S02]  /*21c0*/  FMNMX.FTZ R7, R6, R3, !PT ;  /* 0x0000000306077209 */ /* 0x001fe40007810000 */
[----:B------:R-:W-:-:S03]  /*21d0*/  MOV R3, 0x400 ;  /* 0x0000040000037802 */ /* 0x000fc60000000f00 */
[----:B------:R-:W0:Y:S02]  /*21e0*/  SHFL.BFLY PT, R8, R7, 0x1, 0x1f ;  /* 0x0c201f0007087f89 */ /* 0x000e2400000e0000 */
[----:B------:R-:W-:-:S05]  /*21f0*/  VIADD R9, R3, 0xa0 ;  /* 0x000000a003097836 */ /* 0x000fca0000000000 */
[----:B-1----:R-:W-:-:S05]  /*2200*/  LEA R9, R2, R9, 0x18 ;  /* 0x0000000902097211 */ /* 0x002fca00078ec0ff */
[--C-:B------:R-:W-:Y:S02]  /*2210*/  IMAD R4, R15, 0x4, R9.reuse ;  /* 0x000000040f047824 */ /* 0x100fe400078e0209 */
[----:B------:R-:W-:Y:S01]  /*2220*/  IMAD R6, R0, 0x4, R9 ;  /* 0x0000000400067824 */ /* 0x000fe200078e0209 */
[----:B0-----:R-:W-:Y:S02]  /*2230*/  FMNMX.FTZ R11, R7, R8, !PT ;  /* 0x00000008070b7209 */ /* 0x001fe40007810000 */
        /* <DEDUP_REMOVED lines=34> */
.L_x_17063:
        /* <DEDUP_REMOVED lines=11> */
.L_x_17062:
[----:B------:R-:W-:Y:S05]  /*2510*/  BSYNC.RECONVERGENT B1 ;  /* 0x0000000000017941 */ /* 0x000fea0003800200 */
.L_x_17061:
        /* <DEDUP_REMOVED lines=12> */
.L_x_17066:
        /* <DEDUP_REMOVED lines=14> */
[----:B-----5:R-:W0:Y:S01]  /*26c0*/  LDS R36, [R8+0x1200] ;  /* 0x0012000008247984 */ /* 0x020e220000000800 */
        /* <DEDUP_REMOVED lines=85> */
.L_x_17065:
[----:B------:R-:W-:Y:S05]  /*2c20*/  BSYNC.RECONVERGENT B1 ;  /* 0x0000000000017941 */ /* 0x000fea0003800200 */
.L_x_17064:
        /* <DEDUP_REMOVED lines=55> */
.L_x_17068:
[----:B------:R-:W-:Y:S05]  /*2fa0*/  BSYNC.RECONVERGENT B1 ;  /* 0x0000000000017941 */ /* 0x000fea0003800200 */
.L_x_17067:
        /* <DEDUP_REMOVED lines=26> */
.L_x_17060:
[----:B------:R-:W-:Y:S05]  /*3150*/  BSYNC.RECONVERGENT B0 ;  /* 0x0000000000007941 */ /* 0x000fea0003800200 */
.L_x_17059:
        /* <DEDUP_REMOVED lines=40> */
.L_x_17073:
[----:B------:R-:W0:Y:S01]  /*33e0*/  LDS R7, [R6] ;  /* 0x0000000006077984 */ /* 0x000e220000000800 */
[----:B------:R-:W-:-:S05]  /*33f0*/  VIADD R8, R8, 0x1 ;  /* 0x0000000108087836 */ /* 0x000fca0000000000 */
[----:B------:R-:W-:Y:S01]  /*3400*/  ISETP.NE.AND P0, PT, R8, RZ, PT ;  /* 0x000000ff0800720c */ /* 0x000fe20003f05270 */
[----:B0-----:R-:W-:-:S05]  /*3410*/  FMUL.FTZ R7, R7, R37 ;  /* 0x0000002507077220 */ /* 0x001fca0000410000 */
[----:B------:R0:W-:Y:S02]  /*3420*/  STS [R6], R7 ;  /* 0x0000000706007388 */ /* 0x0001e40000000800 */
[----:B0-----:R-:W-:-:S05]  /*3430*/  IADD3 R6, PT, PT, R6, 0x200, RZ ;  /* 0x0000020006067810 */ /* 0x001fca0007ffe0ff */
[----:B------:R-:W-:Y:S05]  /*3440*/  @P0 BRA `(.L_x_17073) ;  /* 0xfffffffc00e40947 */ /* 0x000fea000383ffff */
.L_x_17072:
[----:B------:R-:W-:Y:S05]  /*3450*/  BSYNC.RECONVERGENT B1 ;  /* 0x0000000000017941 */ /* 0x000fea0003800200 */
.L_x_17071:
        /* <DEDUP_REMOVED lines=12> */
.L_x_17076:
        /* <DEDUP_REMOVED lines=52> */
.L_x_17075:
[----:B------:R-:W-:Y:S05]  /*3860*/  BSYNC.RECONVERGENT B1 ;  /* 0x0000000000017941 */ /* 0x000fea0003800200 */
.L_x_17074:
        /* <DEDUP_REMOVED lines=31> */
.L_x_17078:
[----:B------:R-:W-:Y:S05]  /*3a60*/  BSYNC.RECONVERGENT B1 ;  /* 0x0000000000017941 */ /* 0x000fea0003800200 */
.L_x_17077:
        /* <DEDUP_REMOVED lines=14> */
.L_x_17070:
[----:B------:R-:W-:Y:S05]  /*3b50*/  BSYNC.RECONVERGENT B0 ;  /* 0x0000000000007941 */ /* 0x000fea0003800200 */
.L_x_17069:
[----:B------:R-:W-:Y:S01]  /*3b60*/  ISETP.GE.AND P0, PT, R15, R34, PT ;  /* 0x000000220f00720c */ /* 0x000fe20003f06270 */
[----:B------:R-:W-:Y:S01]  /*3b70*/  BAR.SYNC.DEFER_BLOCKING 0x0 ;  /* 0x0000000000007b1d */ /* 0x000fe20000010000 */
[----:B------:R-:W-:Y:S02]  /*3b80*/  HFMA2 R14, -RZ, RZ, 0, 0 ;  /* 0x00000000ff0e7431 */ /* 0x000fe400000001ff */
[----:B------:R-:W-:Y:S01]  /*3b90*/  IMAD.MOV.U32 R25, RZ, RZ, RZ ;  /* 0x000000ffff197224 */ /* 0x000fe200078e00ff */
[----:B------:R-:W-:Y:S02]  /*3ba0*/  CS2R R16, SRZ ;  /* 0x0000000000107805 */ /* 0x000fe4000001ff00 */
[----:B------:R-:W-:Y:S02]  /*3bb0*/  CS2R R18, SRZ ;  /* 0x0000000000127805 */ /* 0x000fe4000001ff00 */
[----:B------:R-:W-:Y:S01]  /*3bc0*/  CS2R R20, SRZ ;  /* 0x0000000000147805 */ /* 0x000fe2000001ff00 */
[----:B------:R-:W2:Y:S01]  /*3bd0*/  LDCU UR9, c[0x0][0x3cc] ;  /* 0x00007980ff0977ac */ /* 0x000ea20008000800 */
[----:B------:R-:W-:Y:S01]  /*3be0*/  BSSY.RECONVERGENT B0, `(.L_x_17079) ;  /* 0x00002a4000007945 */ /* 0x000fe20003800200 */
[----:B------:R-:W-:Y:S01]  /*3bf0*/  CS2R R22, SRZ ;  /* 0x0000000000167805 */ /* 0x000fe2000001ff00 */
[----:B------:R-:W3:Y:S02]  /*3c00*/  LDCU.64 UR4, c[0x0][0x398] ;  /* 0x00007300ff0477ac */ /* 0x000ee40008000a00 */
[----:B------:R-:W-:Y:S05]  /*3c10*/  @P0 BRA `(.L_x_17080) ;  /* 0x0000002800800947 */ /* 0x000fea0003800000 */
[----:B------:R-:W4:Y:S01]  /*3c20*/  LDCU.64 UR10, c[0x0][0x3a8] ;  /* 0x00007500ff0a77ac */ /* 0x000f220008000a00 */
[----:B------:R-:W-:Y:S01]  /*3c30*/  SHF.R.U32.HI R4, RZ, 0x3, R40 ;  /* 0x00000003ff047819 */ /* 0x000fe20000011628 */
[----:B-1----:R-:W-:Y:S01]  /*3c40*/  IMAD.MOV.U32 R5, RZ, RZ, RZ ;  /* 0x000000ffff057224 */ /* 0x002fe200078e00ff */
[----:B------:R-:W-:Y:S01]  /*3c50*/  IADD3 R3, PT, PT, R3, 0xc0, RZ ;  /* 0x000000c003037810 */ /* 0x000fe20007ffe0ff */
[----:B------:R-:W1:Y:S01]  /*3c60*/  LDCU UR8, c[0x0][0x3d0] ;  /* 0x00007a00ff0877ac */ /* 0x000e620008000800 */
[----:B------:R-:W-:Y:S01]  /*3c70*/  LOP3.LUT R4, R4, 0x7c, RZ, 0xc0, !PT ;  /* 0x0000007c04047812 */ /* 0x000fe200078ec0ff */
[----:B------:R-:W-:Y:S01]  /*3c80*/  IMAD.SHL.U32 R6, R40, 0x20, RZ ;  /* 0x0000002028067824 */ /* 0x000fe200078e00ff */
[----:B------:R-:W-:Y:S01]  /*3c90*/  LEA R3, R2, R3, 0x18 ;  /* 0x0000000302037211 */ /* 0x000fe200078ec0ff */
[----:B------:R-:W-:Y:S01]  /*3ca0*/  IMAD.SHL.U32 R28, R40, 0x8, RZ ;  /* 0x00000008281c7824 */ /* 0x000fe200078e00ff */
[----:B------:R-:W-:Y:S01]  /*3cb0*/  IADD3 R27, PT, PT, R15, 0x1, RZ ;  /* 0x000000010f1b7810 */ /* 0x000fe20007ffe0ff */
[----:B------:R-:W-:Y:S01]  /*3cc0*/  IMAD.WIDE R4, R33, 0x4, R4 ;  /* 0x0000000421047825 */ /* 0x000fe200078e0204 */
[----:B------:R-:W-:-:S02]  /*3cd0*/  LOP3.LUT R6, R6, 0x60, RZ, 0xe2, !PT ;  /* 0x0000006006067812 */ /* 0x000fc400078ee2ff */
[----:B------:R-:W-:Y:S01]  /*3ce0*/  MOV R25, RZ ;  /* 0x000000ff00197202 */ /* 0x000fe20000000f00 */
[C---:B------:R-:W-:Y:S02]  /*3cf0*/  IMAD.IADD R75, R15.reuse, 0x1, -R34 ;  /* 0x000000010f4b7824 */ /* 0x040fe400078e0a22 */
[----:B------:R-:W-:Y:S01]  /*3d00*/  IMAD R6, R15, 0x80, R6 ;  /* 0x000000800f067824 */ /* 0x000fe200078e0206 */
[----:B----4-:R-:W-:Y:S02]  /*3d10*/  IADD3 R24, P0, PT, R4, UR10, RZ ;  /* 0x0000000a04187c10 */ /* 0x010fe4000ff1e0ff */
[----:B------:R-:W-:Y:S01]  /*3d20*/  LOP3.LUT R4, R28, 0x18, RZ, 0xc0, !PT ;  /* 0x000000181c047812 */ /* 0x000fe200078ec0ff */
[----:B-1----:R-:W-:Y:S01]  /*3d30*/  IMAD R2, R35, UR8, RZ ;  /* 0x0000000823027c24 */ /* 0x002fe2000f8e02ff */
[----:B------:R-:W-:-:S03]  /*3d40*/  IADD3 R26, PT, PT, R6, 0x10, R3 ;  /* 0x00000010061a7810 */ /* 0x000fc60007ffe003 */
[----:B------:R-:W-:Y:S01]  /*3d50*/  IMAD R4, R15, 0x20, R4 ;  /* 0x000000200f047824 */ /* 0x000fe200078e0204 */
[----:B------:R-:W-:Y:S02]  /*3d60*/  IADD3.X R29, PT, PT, R5, UR11, RZ, P0, !PT ;  /* 0x0000000b051d7c10 */ /* 0x000fe400087fe4ff */
[----:B------:R-:W-:Y:S01]  /*3d70*/  LOP3.LUT R28, R28, 0xf8, RZ, 0xc0, !PT ;  /* 0x000000f81c1c7812 */ /* 0x000fe200078ec0ff */
[----:B------:R-:W-:Y:S01]  /*3d80*/  VIADD R31, R4, 0x3 ;  /* 0x00000003041f7836 */ /* 0x000fe20000000000 */
[----:B------:R-:W-:-:S07]  /*3d90*/  SHF.R.S32.HI R3, RZ, 0x1f, R2 ;  /* 0x0000001fff037819 */ /* 0x000fce0000011402 */
.L_x_17101:
[----:B------:R-:W-:Y:S01]  /*3da0*/  IMAD.MOV.U32 R6, RZ, RZ, R24 ;  /* 0x000000ffff067224 */ /* 0x000fe200078e0018 */
[----:B0-----:R-:W-:Y:S01]  /*3db0*/  MOV R7, R29 ;  /* 0x0000001d00077202 */ /* 0x001fe20000000f00 */
        /* <DEDUP_REMOVED lines=10> */
[----:B-----5:R1:W5:Y:S04]  /*3e60*/  LDG.E.CONSTANT R69, desc[UR6][R12.64+0x200] ;  /* 0x000200060c457981 */ /* 0x020368000c1e9900 */
        /* <DEDUP_REMOVED lines=38> */
[----:B------:R-:W-:Y:S01]  /*40d0*/  F2FP.BF16.F32.PACK_AB R4, R5, R4 ;  /* 0x000000040504723e */ /* 0x000fe200000010ff */
[----:B------:R1:W5:Y:S04]  /*40e0*/  LDG.E.CONSTANT R7, desc[UR6][R12.64] ;  /* 0x000000060c077981 */ /* 0x000368000c1e9900 */
[----:B------:R1:W5:Y:S04]  /*40f0*/  LDG.E.CONSTANT R11, desc[UR6][R12.64+0x4] ;  /* 0x000004060c0b7981 */ /* 0x000368000c1e9900 */
[----:B------:R1:W5:Y:S04]  /*4100*/  LDG.E.CONSTANT R8, desc[UR6][R12.64+0x8] ;  /* 0x000008060c087981 */ /* 0x000368000c1e9900 */
[----:B------:R1:W5:Y:S01]  /*4110*/  LDG.E.CONSTANT R10, desc[UR6][R12.64+0xc] ;  /* 0x00000c060c0a7981 */ /* 0x000362000c1e9900 */
[----:B------:R-:W-:Y:S01]  /*4120*/  VIADD R5, R31, 0xfffffffd ;  /* 0xfffffffd1f057836 */ /* 0x000fe20000000000 */
[----:B------:R-:W-:Y:S06]  /*4130*/  @P0 BRA `(.L_x_17082) ;  /* 0x0000000000780947 */ /* 0x000fec0003800000 */
[C---:B------:R-:W-:Y:S01]  /*4140*/  IADD3 R9, PT, PT, R31.reuse, -0x1, RZ ;  /* 0xffffffff1f097810 */ /* 0x040fe20007ffe0ff */
[C---:B-1----:R-:W-:Y:S01]  /*4150*/  VIADD R13, R31.reuse, 0x1 ;  /* 0x000000011f0d7836 */ /* 0x042fe20000000000 */
        /* <DEDUP_REMOVED lines=9> */
[----:B------:R-:W-:Y:S02]  /*41f0*/  SEL R72, R12, RZ, !P6 ;  /* 0x000000ff0c487207 */ /* 0x000fe40007000000 */
[-C--:B------:R-:W-:Y:S02]  /*4200*/  ISETP.GE.AND P4, PT, R71, R38.reuse, PT ;  /* 0x000000264700720c */ /* 0x080fe40003f86270 */
        /* <DEDUP_REMOVED lines=17> */
.L_x_17082:
[----:B------:R-:W-:Y:S05]  /*4320*/  BSYNC.RECONVERGENT B1 ;  /* 0x0000000000017941 */ /* 0x000fea0003800200 */
.L_x_17081:
[----:B-1---5:R-:W-:Y:S01]  /*4330*/  HMUL2.BF16_V2 R12, R4, R7 ;  /* 0x00000007040c7232 */ /* 0x022fe20000200000 */
[----:B------:R-:W-:Y:S01]  /*4340*/  MOV R7, R74 ;  /* 0x0000004a00077202 */ /* 0x000fe20000000f00 */
[----:B------:R-:W-:Y:S02]  /*4350*/  IMAD.MOV.U32 R9, RZ, RZ, R76 ;  /* 0x000000ffff097224 */ /* 0x000fe400078e004c */
[----:B------:R-:W-:Y:S01]  /*4360*/  HFMA2.BF16_V2 R13, R6, R11, -RZ ;  /* 0x0000000b060d7231 */ /* 0x000fe200003000ff */
[----:B------:R-:W-:Y:S01]  /*4370*/  BSSY.RECONVERGENT B1, `(.L_x_17083) ;  /* 0x0000038000017945 */ /* 0x000fe20003800200 */
[C---:B------:R-:W-:Y:S01]  /*4380*/  PRMT R11, R12.reuse, 0x7632, R11 ;  /* 0x000076320c0b7816 */ /* 0x040fe2000000000b */
[----:B------:R-:W-:Y:S01]  /*4390*/  HMUL2.BF16_V2 R71, R7, R8 ;  /* 0x0000000807477232 */ /* 0x000fe20000200000 */
[----:B------:R-:W-:Y:S01]  /*43a0*/  PRMT R8, R12, 0x7610, R8 ;  /* 0x000076100c087816 */ /* 0x000fe20000000008 */
[----:B------:R-:W-:Y:S01]  /*43b0*/  HFMA2.BF16_V2 R72, R9, R10, -RZ ;  /* 0x0000000a09487231 */ /* 0x000fe200003000ff */
[----:B------:R-:W-:-:S02]  /*43c0*/  PRMT R10, R13, 0x7610, R10 ;  /* 0x000076100d0a7816 */ /* 0x000fc4000000000a */
[----:B------:R-:W-:Y:S01]  /*43d0*/  PRMT R12, R13, 0x7632, R12 ;  /* 0x000076320d0c7816 */ /* 0x000fe2000000000c */
[----:B------:R-:W-:Y:S01]  /*43e0*/  IMAD.U32 R73, R8, 0x10000, RZ ;  /* 0x0001000008497824 */ /* 0x000fe200078e00ff */
[C---:B------:R-:W-:Y:S01]  /*43f0*/  PRMT R13, R71.reuse, 0x7610, R13 ;  /* 0x00007610470d7816 */ /* 0x040fe2000000000d */
[----:B------:R-:W-:Y:S01]  /*4400*/  IMAD.U32 R10, R10, 0x10000, RZ ;  /* 0x000100000a0a7824 */ /* 0x000fe200078e00ff */
[----:B------:R-:W-:Y:S02]  /*4410*/  PRMT R71, R71, 0x7632, R71 ;  /* 0x0000763247477816 */ /* 0x000fe40000000047 */
[----:B------:R-:W-:Y:S01]  /*4420*/  SHF.L.U32 R74, R11, 0x10, RZ ;  /* 0x000000100b4a7819 */ /* 0x000fe200000006ff */
[----:B------:R-:W-:Y:S01]  /*4430*/  IMAD.U32 R11, R12, 0x10000, RZ ;  /* 0x000100000c0b7824 */ /* 0x000fe200078e00ff */
[----:B------:R-:W-:Y:S01]  /*4440*/  PRMT R8, R72, 0x7632, R8 ;  /* 0x0000763248087816 */ /* 0x000fe20000000008 */
[----:B------:R-:W-:Y:S01]  /*4450*/  IMAD.U32 R12, R71, 0x10000, RZ ;  /* 0x00010000470c7824 */ /* 0x000fe200078e00ff */
[----:B------:R-:W-:Y:S01]  /*4460*/  SHF.L.U32 R13, R13, 0x10, RZ ;  /* 0x000000100d0d7819 */ /* 0x000fe200000006ff */
[----:B------:R-:W-:Y:S01]  /*4470*/  FADD.FTZ R73, R73, R74 ;  /* 0x0000004a49497221 */ /* 0x000fe20000010000 */
[----:B------:R-:W-:Y:S01]  /*4480*/  FADD.FTZ R10, R10, R11 ;  /* 0x0000000b0a0a7221 */ /* 0x000fe20000010000 */
[----:B------:R-:W-:Y:S01]  /*4490*/  SHF.L.U32 R11, R8, 0x10, RZ ;  /* 0x00000010080b7819 */ /* 0x000fe200000006ff */
[----:B------:R-:W-:-:S02]  /*44a0*/  IMAD.U32 R72, R72, 0x10000, RZ ;  /* 0x0001000048487824 */ /* 0x000fc400078e00ff */
[----:B------:R-:W-:Y:S01]  /*44b0*/  FADD.FTZ R13, R13, R12 ;  /* 0x0000000c0d0d7221 */ /* 0x000fe20000010000 */
[----:B------:R-:W-:Y:S01]  /*44c0*/  FADD.FTZ R10, R73, R10 ;  /* 0x0000000a490a7221 */ /* 0x000fe20000010000 */
[----:B------:R-:W-:-:S03]  /*44d0*/  FADD.FTZ R11, R72, R11 ;  /* 0x0000000b480b7221 */ /* 0x000fc60000010000 */
[----:B------:R-:W-:-:S04]  /*44e0*/  FADD.FTZ R10, R10, R13 ;  /* 0x0000000d0a0a7221 */ /* 0x000fc80000010000 */
        /* <DEDUP_REMOVED lines=32> */
.L_x_17084:
[----:B------:R-:W-:Y:S05]  /*46f0*/  BSYNC.RECONVERGENT B1 ;  /* 0x0000000000017941 */ /* 0x000fea0003800200 */
.L_x_17083:
[----:B------:R-:W-:Y:S02]  /*4700*/  HMUL2.BF16_V2 R8, R4, R69 ;  /* 0x0000004504087232 */ /* 0x000fe40000200000 */
[----:B------:R-:W-:Y:S02]  /*4710*/  HFMA2.BF16_V2 R11, R6, R70, -RZ ;  /* 0x00000046060b7231 */ /* 0x000fe400003000ff */
[----:B------:R-:W-:Y:S01]  /*4720*/  HMUL2.BF16_V2 R13, R7, R68 ;  /* 0x00000044070d7232 */ /* 0x000fe20000200000 */
[----:B------:R-:W-:Y:S01]  /*4730*/  BSSY.RECONVERGENT B1, `(.L_x_17085) ;  /* 0x0000024000017945 */ /* 0x000fe20003800200 */
[----:B------:R-:W-:Y:S01]  /*4740*/  FADD.FTZ R25, R10, R25 ;  /* 0x000000190a197221 */ /* 0x000fe20000010000 */
        /* <DEDUP_REMOVED lines=17> */
[----:B------:R-:W-:Y:S02]  /*4860*/  PRMT R69, R65, 0x7632, R69 ;  /* 0x0000763241457816 */ /* 0x000fe40000000045 */
        /* <DEDUP_REMOVED lines=16> */
.L_x_17086:
[----:B------:R-:W-:Y:S05]  /*4970*/  BSYNC.RECONVERGENT B1 ;  /* 0x0000000000017941 */ /* 0x000fea0003800200 */
.L_x_17085:
[----:B------:R-:W-:Y:S01]  /*4980*/  IMAD.U32 R69, R10, 0x10000, RZ ;  /* 0x000100000a457824 */ /* 0x000fe200078e00ff */
[----:B------:R-:W-:Y:S01]  /*4990*/  SHF.L.U32 R11, R11, 0x10, RZ ;  /* 0x000000100b0b7819 */ /* 0x000fe200000006ff */
[----:B------:R-:W-:Y:S01]  /*49a0*/  IMAD.U32 R12, R12, 0x10000, RZ ;  /* 0x000100000c0c7824 */ /* 0x000fe200078e00ff */
[----:B------:R-:W-:Y:S01]  /*49b0*/  SHF.L.U32 R68, R68, 0x10, RZ ;  /* 0x0000001044447819 */ /* 0x000fe200000006ff */
[----:B------:R-:W-:Y:S02]  /*49c0*/  HFMA2.BF16_V2 R10, R4, R63, -RZ ;  /* 0x0000003f040a7231 */ /* 0x000fe400003000ff */
[----:B------:R-:W-:Y:S02]  /*49d0*/  IMAD.U32 R13, R13, 0x10000, RZ ;  /* 0x000100000d0d7824 */ /* 0x000fe400078e00ff */
[----:B------:R-:W-:Y:S02]  /*49e0*/  HMUL2.BF16_V2 R64, R6, R64 ;  /* 0x0000004006407232 */ /* 0x000fe40000200000 */
[----:B------:R-:W-:Y:S01]  /*49f0*/  FADD.FTZ R11, R11, R12 ;  /* 0x0000000c0b0b7221 */ /* 0x000fe20000010000 */
[----:B------:R-:W-:-:S02]  /*4a00*/  IMAD.U32 R8, R8, 0x10000, RZ ;  /* 0x0001000008087824 */ /* 0x000fc400078e00ff */
[----:B------:R-:W-:Y:S01]  /*4a10*/  FADD.FTZ R68, R13, R68 ;  /* 0x000000440d447221 */ /* 0x000fe20000010000 */
[----:B------:R-:W-:Y:S01]  /*4a20*/  PRMT R12, R10, 0x7632, R12 ;  /* 0x000076320a0c7816 */ /* 0x000fe2000000000c */
[----:B------:R-:W-:Y:S01]  /*4a30*/  HMUL2.BF16_V2 R65, R7, R65 ;  /* 0x0000004107417232 */ /* 0x000fe20000200000 */
[----:B------:R-:W-:Y:S01]  /*4a40*/  PRMT R13, R64, 0x7610, R13 ;  /* 0x00007610400d7816 */ /* 0x000fe2000000000d */
[----:B------:R-:W-:Y:S01]  /*4a50*/  FADD.FTZ R8, R8, R69 ;  /* 0x0000004508087221 */ /* 0x000fe20000010000 */
[----:B------:R-:W-:Y:S01]  /*4a60*/  PRMT R63, R64, 0x7632, R63 ;  /* 0x00007632403f7816 */ /* 0x000fe2000000003f */
[----:B------:R-:W-:Y:S01]  /*4a70*/  IMAD.U32 R69, R12, 0x10000, RZ ;  /* 0x000100000c457824 */ /* 0x000fe200078e00ff */
[----:B------:R-:W-:Y:S01]  /*4a80*/  SHF.L.U32 R13, R13, 0x10, RZ ;  /* 0x000000100d0d7819 */ /* 0x000fe200000006ff */
[----:B------:R-:W-:Y:S01]  /*4a90*/  FADD.FTZ R11, R8, R11 ;  /* 0x0000000b080b7221 */ /* 0x000fe20000010000 */
[----:B------:R-:W-:Y:S02]  /*4aa0*/  IMAD.U32 R10, R10, 0x10000, RZ ;  /* 0x000100000a0a7824 */ /* 0x000fe400078e00ff */
[----:B------:R-:W-:-:S02]  /*4ab0*/  HFMA2.BF16_V2 R8, R9, R62, -RZ ;  /* 0x0000003e09087231 */ /* 0x000fc400003000ff */
[----:B------:R-:W-:Y:S02]  /*4ac0*/  IMAD.U32 R12, R63, 0x10000, RZ ;  /* 0x000100003f0c7824 */ /* 0x000fe400078e00ff */
[----:B------:R-:W-:Y:S02]  /*4ad0*/  HFMA2.BF16_V2 R62, R9, R66, -RZ ;  /* 0x00000042093e7231 */ /* 0x000fe400003000ff */
[----:B------:R-:W-:Y:S01]  /*4ae0*/  FADD.FTZ R69, R10, R69 ;  /* 0x000000450a457221 */ /* 0x000fe20000010000 */
[----:B------:R-:W-:Y:S01]  /*4af0*/  BSSY.RECONVERGENT B1, `(.L_x_17087) ;  /* 0x0000031000017945 */ /* 0x000fe20003800200 */
[--C-:B------:R-:W-:Y:S01]  /*4b00*/  FADD.FTZ R64, R13, R12.reuse ;  /* 0x0000000c0d407221 */ /* 0x100fe20000010000 */
[----:B------:R-:W-:Y:S01]  /*4b10*/  PRMT R12, R65, 0x7610, R12 ;  /* 0x00007610410c7816 */ /* 0x000fe2000000000c */
        /* <DEDUP_REMOVED lines=33> */
[C---:B------:R-:W-:Y:S02]  /*4d30*/  PRMT R63, R50.reuse, 0x7632, R63 ;  /* 0x00007632323f7816 */ /* 0x040fe4000000003f */
        /* <DEDUP_REMOVED lines=12> */
.L_x_17088:
[----:B------:R-:W-:Y:S05]  /*4e00*/  BSYNC.RECONVERGENT B1 ;  /* 0x0000000000017941 */ /* 0x000fea0003800200 */
.L_x_17087:
[----:B------:R-:W-:Y:S02]  /*4e10*/  HFMA2.BF16_V2 R12, R6, R61, -RZ ;  /* 0x0000003d060c7231 */ /* 0x000fe400003000ff */
[----:B------:R-:W-:Y:S01]  /*4e20*/  HMUL2.BF16_V2 R67, R4, R67 ;  /* 0x0000004304437232 */ /* 0x000fe20000200000 */
[----:B------:R-:W-:Y:S01]  /*4e30*/  BSSY.RECONVERGENT B1, `(.L_x_17089) ;  /* 0x0000027000017945 */ /* 0x000fe20003800200 */
[----:B------:R-:W-:Y:S02]  /*4e40*/  HMUL2.BF16_V2 R61, R7, R50 ;  /* 0x00000032073d7232 */ /* 0x000fe40000200000 */
        /* <DEDUP_REMOVED lines=37> */
.L_x_17090:
[----:B------:R-:W-:Y:S05]  /*50a0*/  BSYNC.RECONVERGENT B1 ;  /* 0x0000000000017941 */ /* 0x000fea0003800200 */
.L_x_17089:
[----:B------:R-:W-:Y:S01]  /*50b0*/  SHF.L.U32 R63, R10, 0x10, RZ ;  /* 0x000000100a3f7819 */ /* 0x000fe200000006ff */
[----:B------:R-:W-:Y:S02]  /*50c0*/  IMAD.U32 R65, R50, 0x10000, RZ ;  /* 0x0001000032417824 */ /* 0x000fe400078e00ff */
[----:B------:R-:W-:Y:S02]  /*50d0*/  HFMA2.BF16_V2 R10, R4, R52, -RZ ;  /* 0x00000034040a7231 */ /* 0x000fe400003000ff */
[----:B------:R-:W-:Y:S02]  /*50e0*/  IMAD.U32 R12, R12, 0x10000, RZ ;  /* 0x000100000c0c7824 */ /* 0x000fe400078e00ff */
[----:B------:R-:W-:Y:S02]  /*50f0*/  HMUL2.BF16_V2 R50, R6, R53 ;  /* 0x0000003506327232 */ /* 0x000fe40000200000 */
[----:B------:R-:W-:Y:S01]  /*5100*/  IMAD.U32 R8, R8, 0x10000, RZ ;  /* 0x0001000008087824 */ /* 0x000fe200078e00ff */
[----:B------:R-:W-:Y:S01]  /*5110*/  SHF.L.U32 R61, R61, 0x10, RZ ;  /* 0x000000103d3d7819 */ /* 0x000fe200000006ff */
[----:B------:R-:W-:Y:S01]  /*5120*/  FADD.FTZ R65, R12, R65 ;  /* 0x000000410c417221 */ /* 0x000fe20000010000 */
[----:B------:R-:W-:Y:S01]  /*5130*/  PRMT R12, R10, 0x7632, R12 ;  /* 0x000076320a0c7816 */ /* 0x000fe2000000000c */
[----:B------:R-:W-:Y:S01]  /*5140*/  FADD.FTZ R8, R8, R63 ;  /* 0x0000003f08087221 */ /* 0x000fe20000010000 */
[C---:B------:R-:W-:Y:S01]  /*5150*/  PRMT R52, R50.reuse, 0x7632, R52 ;  /* 0x0000763232347816 */ /* 0x040fe20000000034 */
[----:B------:R-:W-:Y:S01]  /*5160*/  IMAD.U32 R50, R50, 0x10000, RZ ;  /* 0x0001000032327824 */ /* 0x000fe200078e00ff */
[----:B------:R-:W-:Y:S01]  /*5170*/  SHF.L.U32 R53, R12, 0x10, RZ ;  /* 0x000000100c357819 */ /* 0x000fe200000006ff */
[----:B------:R-:W-:-:S02]  /*5180*/  HMUL2.BF16_V2 R12, R7, R54 ;  /* 0x00000036070c7232 */ /* 0x000fc40000200000 */
[----:B------:R-:W-:Y:S02]  /*5190*/  IMAD.U32 R62, R62, 0x10000, RZ ;  /* 0x000100003e3e7824 */ /* 0x000fe400078e00ff */
[----:B------:R-:W-:Y:S01]  /*51a0*/  FADD.FTZ R65, R8, R65 ;  /* 0x0000004108417221 */ /* 0x000fe20000010000 */
[----:B------:R-:W-:Y:S02]  /*51b0*/  IMAD.U32 R63, R52, 0x10000, RZ ;  /* 0x00010000343f7824 */ /* 0x000fe400078e00ff */
[C---:B------:R-:W-:Y:S02]  /*51c0*/  HFMA2.BF16_V2 R8, R9.reuse, R51, -RZ ;  /* 0x0000003309087231 */ /* 0x040fe400003000ff */
[----:B------:R-:W-:Y:S02]  /*51d0*/  IMAD.U32 R10, R10, 0x10000, RZ ;  /* 0x000100000a0a7824 */ /* 0x000fe400078e00ff */
[----:B------:R-:W-:Y:S02]  /*51e0*/  HFMA2.BF16_V2 R52, R9, R55, -RZ ;  /* 0x0000003709347231 */ /* 0x000fe400003000ff */
[----:B------:R-:W-:Y:S01]  /*51f0*/  FADD.FTZ R54, R50, R63 ;  /* 0x0000003f32367221 */ /* 0x000fe20000010000 */
[----:B------:R-:W-:Y:S01]  /*5200*/  PRMT R50, R12, 0x7632, R50 ;  /* 0x000076320c327816 */ /* 0x000fe20000000032 */
[----:B------:R-:W-:Y:S01]  /*5210*/  FADD.FTZ R62, R61, R62 ;  /* 0x0000003e3d3e7221 */ /* 0x000fe20000010000 */
[--C-:B------:R-:W-:Y:S01]  /*5220*/  FADD.FTZ R61, R10, R53.reuse ;  /* 0x000000350a3d7221 */ /* 0x100fe20000010000 */
        /* <DEDUP_REMOVED lines=50> */
.L_x_17092:
[----:B------:R-:W-:Y:S05]  /*5550*/  BSYNC.RECONVERGENT B1 ;  /* 0x0000000000017941 */ /* 0x000fea0003800200 */
.L_x_17091:
[----:B------:R-:W-:Y:S02]  /*5560*/  HMUL2.BF16_V2 R8, R4, R56 ;  /* 0x0000003804087232 */ /* 0x000fe40000200000 */
[----:B------:R-:W-:Y:S02]  /*5570*/  HFMA2.BF16_V2 R11, R6, R57, -RZ ;  /* 0x00000039060b7231 */ /* 0x000fe400003000ff */
[----:B------:R-:W-:Y:S02]  /*5580*/  HMUL2.BF16_V2 R13, R7, R58 ;  /* 0x0000003a070d7232 */ /* 0x000fe40000200000 */
[----:B------:R-:W-:Y:S01]  /*5590*/  HFMA2.BF16_V2 R59, R9, R59, -RZ ;  /* 0x0000003b093b7231 */ /* 0x000fe200003000ff */
[----:B------:R-:W-:Y:S01]  /*55a0*/  BSSY.RECONVERGENT B1, `(.L_x_17093) ;  /* 0x0000033000017945 */ /* 0x000fe20003800200 */
[----:B------:R-:W-:Y:S01]  /*55b0*/  PRMT R10, R8, 0x7632, R10 ;  /* 0x00007632080a7816 */ /* 0x000fe2000000000a */
[----:B------:R-:W-:Y:S01]  /*55c0*/  FADD.FTZ R17, R62, R17 ;  /* 0x000000113e117221 */ /* 0x000fe20000010000 */
        /* <DEDUP_REMOVED lines=8> */
[C---:B------:R-:W-:Y:S01]  /*5650*/  PRMT R10, R59.reuse, 0x7632, R10 ;  /* 0x000076323b0a7816 */ /* 0x040fe2000000000a */
[----:B------:R-:W-:Y:S01]  /*5660*/  FADD.FTZ R51, R8, R51 ;  /* 0x0000003308337221 */ /* 0x000fe20000010000 */
[----:B------:R-:W-:Y:S01]  /*5670*/  PRMT R8, R59, 0x7610, R8 ;  /* 0x000076103b087816 */ /* 0x000fe20000000008 */
[----:B------:R-:W-:Y:S01]  /*5680*/  FADD.FTZ R12, R11, R12 ;  /* 0x0000000c0b0c7221 */ /* 0x000fe20000010000 */
[----:B------:R-:W-:Y:S01]  /*5690*/  FADD.FTZ R50, R13, R50 ;  /* 0x000000320d327221 */ /* 0x000fe20000010000 */
        /* <DEDUP_REMOVED lines=35> */
.L_x_17094:
[----:B------:R-:W-:Y:S05]  /*58d0*/  BSYNC.RECONVERGENT B1 ;  /* 0x0000000000017941 */ /* 0x000fea0003800200 */
.L_x_17093:
[----:B------:R-:W-:Y:S02]  /*58e0*/  HMUL2.BF16_V2 R10, R4, R60 ;  /* 0x0000003c040a7232 */ /* 0x000fe40000200000 */
[----:B------:R-:W-:Y:S01]  /*58f0*/  FADD.FTZ R8, R8, R13 ;  /* 0x0000000d08087221 */ /* 0x000fe20000010000 */
[----:B------:R-:W-:Y:S02]  /*5900*/  HFMA2.BF16_V2 R13, R6, R49, -RZ ;  /* 0x00000031060d7231 */ /* 0x000fe400003000ff */
[----:B------:R-:W-:Y:S02]  /*5910*/  HMUL2.BF16_V2 R49, R7, R30 ;  /* 0x0000001e07317232 */ /* 0x000fe40000200000 */
[----:B------:R-:W-:Y:S01]  /*5920*/  FADD.FTZ R11, R11, R50 ;  /* 0x000000320b0b7221 */ /* 0x000fe20000010000 */
[C---:B------:R-:W-:Y:S01]  /*5930*/  PRMT R12, R10.reuse, 0x7632, R12 ;  /* 0x000076320a0c7816 */ /* 0x040fe2000000000c */
[----:B------:R-:W-:Y:S01]  /*5940*/  IMAD.U32 R10, R10, 0x10000, RZ ;  /* 0x000100000a0a7824 */ /* 0x000fe200078e00ff */
[C---:B------:R-:W-:Y:S01]  /*5950*/  PRMT R30, R13.reuse, 0x7632, R30 ;  /* 0x000076320d1e7816 */ /* 0x040fe2000000001e */
[----:B------:R-:W-:Y:S01]  /*5960*/  HFMA2.BF16_V2 R32, R9, R32, -RZ ;  /* 0x0000002009207231 */ /* 0x000fe200003000ff */
[----:B------:R-:W-:Y:S01]  /*5970*/  SHF.L.U32 R51, R12, 0x10, RZ ;  /* 0x000000100c337819 */ /* 0x000fe200000006ff */
[----:B------:R-:W-:Y:S01]  /*5980*/  IMAD.U32 R13, R13, 0x10000, RZ ;  /* 0x000100000d0d7824 */ /* 0x000fe200078e00ff */
        /* <DEDUP_REMOVED lines=8> */
[----:B------:R-:W-:Y:S01]  /*5a10*/  BSSY.RECONVERGENT B1, `(.L_x_17095) ;  /* 0x0000024000017945 */ /* 0x000fe20003800200 */
[----:B------:R-:W-:Y:S01]  /*5a20*/  FADD.FTZ R49, R49, R50 ;  /* 0x0000003231317221 */ /* 0x000fe20000010000 */
[----:B------:R-:W-:Y:S01]  /*5a30*/  FADD.FTZ R30, R51, R30 ;  /* 0x0000001e331e7221 */ /* 0x000fe20000010000 */
[----:B------:R-:W-:Y:S01]  /*5a40*/  IMAD.U32 R10, R10, 0x10000, RZ ;  /* 0x000100000a0a7824 */ /* 0x000fe200078e00ff */
[----:B------:R-:W-:Y:S01]  /*5a50*/  SHF.L.U32 R13, R12, 0x10, RZ ;  /* 0x000000100c0d7819 */ /* 0x000fe200000006ff */
[----:B------:R-:W-:Y:S06]  /*5a60*/  @P0 BRA `(.L_x_17096) ;  /* 0x0000000000780947 */ /* 0x000fec0003800000 */
[C---:B------:R-:W-:Y:S01]  /*5a70*/  VIADD R53, R31.reuse, 0x1 ;  /* 0x000000011f357836 */ /* 0x040fe20000000000 */
[CC--:B------:R-:W-:Y:S01]  /*5a80*/  ISETP.GE.AND P6, PT, R31.reuse, R38.reuse, PT ;  /* 0x000000261f00720c */ /* 0x0c0fe20003fc6270 */
[----:B------:R-:W-:Y:S01]  /*5a90*/  VIADD R51, R31, 0xffffffff ;  /* 0xffffffff1f337836 */ /* 0x000fe20000000000 */
[----:B------:R-:W-:Y:S01]  /*5aa0*/  PRMT R12, R35, 0x7632, R12 ;  /* 0x00007632230c7816 */ /* 0x000fe2000000000c */
[----:B------:R-:W-:Y:S01]  /*5ab0*/  VIADD R57, R31, 0x3 ;  /* 0x000000031f397836 */ /* 0x000fe20000000000 */
[-C--:B------:R-:W-:Y:S01]  /*5ac0*/  ISETP.GE.AND P5, PT, R53, R38.reuse, PT ;  /* 0x000000263500720c */ /* 0x080fe20003fa6270 */
[----:B------:R-:W-:Y:S01]  /*5ad0*/  VIADD R53, R31, 0x4 ;  /* 0x000000041f357836 */ /* 0x000fe20000000000 */
[----:B------:R-:W-:Y:S02]  /*5ae0*/  ISETP.GE.AND P1, PT, R51, R38, PT ;  /* 0x000000263300720c */ /* 0x000fe40003f26270 */
[C---:B------:R-:W-:Y:S02]  /*5af0*/  IADD3 R55, PT, PT, R31.reuse, 0x2, RZ ;  /* 0x000000021f377810 */ /* 0x040fe40007ffe0ff */
[----:B------:R-:W-:-:S02]  /*5b00*/  IADD3 R51, PT, PT, R31, -0x2, RZ ;  /* 0xfffffffe1f337810 */ /* 0x000fc40007ffe0ff */
[----:B------:R-:W-:Y:S02]  /*5b10*/  SEL R35, R35, RZ, !P1 ;  /* 0x000000ff23237207 */ /* 0x000fe40004800000 */
[----:B------:R-:W-:Y:S02]  /*5b20*/  SEL R32, R12, RZ, !P6 ;  /* 0x000000ff0c207207 */ /* 0x000fe40007000000 */
[-C--:B------:R-:W-:Y:S02]  /*5b30*/  ISETP.GE.AND P4, PT, R55, R38.reuse, PT ;  /* 0x000000263700720c */ /* 0x080fe40003f86270 */
        /* <DEDUP_REMOVED lines=17> */
.L_x_17096:
[----:B------:R-:W-:Y:S05]  /*5c50*/  BSYNC.RECONVERGENT B1 ;  /* 0x0000000000017941 */ /* 0x000fea0003800200 */
.L_x_17095:
        /* <DEDUP_REMOVED lines=41> */
.L_x_17098:
[----:B------:R-:W-:Y:S05]  /*5ef0*/  BSYNC.RECONVERGENT B1 ;  /* 0x0000000000017941 */ /* 0x000fea0003800200 */
.L_x_17097:
[----:B------:R-:W-:Y:S01]  /*5f00*/  IMAD.U32 R49, R12, 0x10000, RZ ;  /* 0x000100000c317824 */ /* 0x000fe200078e00ff */
[----:B------:R-:W-:Y:S01]  /*5f10*/  SHF.L.U32 R32, R32, 0x10, RZ ;  /* 0x0000001020207819 */ /* 0x000fe200000006ff */
[----:B------:R-:W-:Y:S01]  /*5f20*/  IMAD.U32 R33, R33, 0x10000, RZ ;  /* 0x0001000021217824 */ /* 0x000fe200078e00ff */
[----:B------:R-:W-:Y:S01]  /*5f30*/  SHF.L.U32 R36, R36, 0x10, RZ ;  /* 0x0000001024247819 */ /* 0x000fe200000006ff */
        /* <DEDUP_REMOVED lines=18> */
[----:B------:R-:W-:Y:S02]  /*6060*/  HFMA2.BF16_V2 R37, R9, R44, -RZ ;  /* 0x0000002c09257231 */ /* 0x000fe400003000ff */
[--C-:B------:R-:W-:Y:S01]  /*6070*/  FADD.FTZ R42, R35, R32.reuse ;  /* 0x00000020232a7221 */ /* 0x100fe20000010000 */
[C---:B------:R-:W-:Y:S01]  /*6080*/  PRMT R32, R43.reuse, 0x7610, R32 ;  /* 0x000076102b207816 */ /* 0x040fe20000000020 */
        /* <DEDUP_REMOVED lines=10> */
[----:B------:R-:W-:Y:S01]  /*6130*/  FADD.FTZ R42, R49, R42 ;  /* 0x0000002a312a7221 */ /* 0x000fe20000010000 */
[----:B------:R-:W-:Y:S01]  /*6140*/  SHF.L.U32 R12, R41, 0x10, RZ ;  /* 0x00000010290c7819 */ /* 0x000fe200000006ff */
        /* <DEDUP_REMOVED lines=10> */
[----:B------:R-:W-:-:S03]  /*61f0*/  FADD.FTZ R21, R10, R21 ;  /* 0x000000150a157221 */ /* 0x000fc60000010000 */
[----:B------:R-:W-:Y:S01]  /*6200*/  FADD.FTZ R22, R37, R22 ;  /* 0x0000001625167221 */ /* 0x000fe20000010000 */
[----:B------:R-:W-:Y:S06]  /*6210*/  @P0 BRA `(.L_x_17100) ;  /* 0x0000000000780947 */ /* 0x000fec0003800000 */
[C---:B------:R-:W-:Y:S01]  /*6220*/  VIADD R11, R31.reuse, 0xfffffffe ;  /* 0xfffffffe1f0b7836 */ /* 0x040fe20000000000 */
[C---:B------:R-:W-:Y:S01]  /*6230*/  IADD3 R13, PT, PT, R31.reuse, -0x1, RZ ;  /* 0xffffffff1f0d7810 */ /* 0x040fe20007ffe0ff */
[----:B------:R-:W-:Y:S01]  /*6240*/  VIADD R33, R31, 0x3 ;  /* 0x000000031f217836 */ /* 0x000fe20000000000 */
[-C--:B------:R-:W-:Y:S02]  /*6250*/  ISETP.GE.AND P6, PT, R5, R38.reuse, PT ;  /* 0x000000260500720c */ /* 0x080fe40003fc6270 */
[----:B------:R-:W-:Y:S02]  /*6260*/  IADD3 R5, PT, PT, R31, 0x4, RZ ;  /* 0x000000041f057810 */ /* 0x000fe40007ffe0ff */
[-C--:B------:R-:W-:Y:S01]  /*6270*/  ISETP.GE.AND P5, PT, R11, R38.reuse, PT ;  /* 0x000000260b00720c */ /* 0x080fe20003fa6270 */
[----:B------:R-:W-:Y:S01]  /*6280*/  VIADD R11, R31, 0x1 ;  /* 0x000000011f0b7836 */ /* 0x000fe20000000000 */
[----:B------:R-:W-:Y:S02]  /*6290*/  ISETP.GE.AND P4, PT, R13, R38, PT ;  /* 0x000000260d00720c */ /* 0x000fe40003f86270 */
[----:B------:R-:W-:-:S02]  /*62a0*/  IADD3 R13, PT, PT, R31, 0x2, RZ ;  /* 0x000000021f0d7810 */ /* 0x000fc40007ffe0ff */
[-C--:B------:R-:W-:Y:S02]  /*62b0*/  ISETP.GE.AND P0, PT, R5, R38.reuse, PT ;  /* 0x000000260500720c */ /* 0x080fe40003f06270 */
[----:B------:R-:W-:Y:S02]  /*62c0*/  SEL R5, R45, RZ, !P6 ;  /* 0x000000ff2d057207 */ /* 0x000fe40007000000 */
[-C--:B------:R-:W-:Y:S02]  /*62d0*/  ISETP.GE.AND P6, PT, R31, R38.reuse, PT ;  /* 0x000000261f00720c */ /* 0x080fe40003fc6270 */
[----:B------:R-:W-:Y:S02]  /*62e0*/  PRMT R8, R46, 0x7632, R8 ;  /* 0x000076322e087816 */ /* 0x000fe40000000008 */
[-C--:B------:R-:W-:Y:S02]  /*62f0*/  ISETP.GE.AND P3, PT, R11, R38.reuse, PT ;  /* 0x000000260b00720c */ /* 0x080fe40003f66270 */
[----:B------:R-:W-:-:S02]  /*6300*/  ISETP.GE.AND P2, PT, R13, R38, PT ;  /* 0x000000260d00720c */ /* 0x000fc40003f46270 */
[----:B------:R-:W-:Y:S02]  /*6310*/  ISETP.GE.AND P1, PT, R33, R38, PT ;  /* 0x000000262100720c */ /* 0x000fe40003f26270 */
[----:B------:R-:W-:Y:S02]  /*6320*/  PRMT R45, R45, 0x7632, R45 ;  /* 0x000076322d2d7816 */ /* 0x000fe4000000002d */
[----:B------:R-:W-:Y:S02]  /*6330*/  PRMT R10, R47, 0x7632, R10 ;  /* 0x000076322f0a7816 */ /* 0x000fe4000000000a */
[----:B------:R-:W-:Y:S02]  /*6340*/  PRMT R12, R48, 0x7632, R12 ;  /* 0x00007632300c7816 */ /* 0x000fe4000000000c */
[----:B------:R-:W-:Y:S02]  /*6350*/  SEL R11, R8, RZ, !P6 ;  /* 0x000000ff080b7207 */ /* 0x000fe40007000000 */
        /* <DEDUP_REMOVED lines=10> */
.L_x_17100:
[----:B------:R-:W-:Y:S05]  /*6400*/  BSYNC.RECONVERGENT B1 ;  /* 0x0000000000017941 */ /* 0x000fea0003800200 */
.L_x_17099:
        /* <DEDUP_REMOVED lines=8> */
[C---:B------:R-:W-:Y:S01]  /*6490*/  PRMT R5, R4.reuse, 0x7632, R5 ;  /* 0x0000763204057816 */ /* 0x040fe20000000005 */
[----:B------:R-:W-:Y:S01]  /*64a0*/  IMAD.U32 R11, R4, 0x10000, RZ ;  /* 0x00010000040b7824 */ /* 0x000fe200078e00ff */
[----:B------:R-:W-:-:S02]  /*64b0*/  SHF.L.U32 R7, R7, 0x10, RZ ;  /* 0x0000001007077819 */ /* 0x000fc400000006ff */
[C---:B------:R-:W-:Y:S01]  /*64c0*/  PRMT R9, R8.reuse, 0x7632, R9 ;  /* 0x0000763208097816 */ /* 0x040fe20000000009 */
[----:B------:R-:W-:Y:S01]  /*64d0*/  IMAD.U32 R8, R8, 0x10000, RZ ;  /* 0x0001000008087824 */ /* 0x000fe200078e00ff */
[----:B------:R-:W-:Y:S01]  /*64e0*/  SHF.L.U32 R12, R5, 0x10, RZ ;  /* 0x00000010050c7819 */ /* 0x000fe200000006ff */
[----:B------:R-:W-:Y:S01]  /*64f0*/  FADD.FTZ R6, R6, R7 ;  /* 0x0000000706067221 */ /* 0x000fe20000010000 */
[----:B------:R-:W-:Y:S01]  /*6500*/  VIADD R7, R27, 0x3 ;  /* 0x000000031b077836 */ /* 0x000fe20000000000 */
[C---:B------:R-:W-:Y:S01]  /*6510*/  PRMT R4, R10.reuse, 0x7632, R4 ;  /* 0x000076320a047816 */ /* 0x040fe20000000004 */
[----:B------:R-:W-:Y:S01]  /*6520*/  IMAD.U32 R10, R10, 0x10000, RZ ;  /* 0x000100000a0a7824 */ /* 0x000fe200078e00ff */
[----:B------:R-:W-:Y:S01]  /*6530*/  SHF.L.U32 R9, R9, 0x10, RZ ;  /* 0x0000001009097819 */ /* 0x000fe200000006ff */
[----:B------:R-:W-:Y:S01]  /*6540*/  FADD.FTZ R11, R11, R12 ;  /* 0x0000000c0b0b7221 */ /* 0x000fe20000010000 */
[----:B------:R-:W-:Y:S01]  /*6550*/  ISETP.GE.AND P0, PT, R7, R34, PT ;  /* 0x000000220700720c */ /* 0x000fe20003f06270 */
[----:B------:R-:W-:Y:S01]  /*6560*/  VIADD R27, R27, 0x4 ;  /* 0x000000041b1b7836 */ /* 0x000fe20000000000 */
[----:B------:R-:W-:Y:S01]  /*6570*/  SHF.L.U32 R5, R4, 0x10, RZ ;  /* 0x0000001004057819 */ /* 0x000fe200000006ff */
[----:B------:R-:W-:Y:S01]  /*6580*/  FADD.FTZ R9, R8, R9 ;  /* 0x0000000908097221 */ /* 0x000fe20000010000 */
[----:B------:R-:W-:Y:S01]  /*6590*/  FADD.FTZ R6, R11, R6 ;  /* 0x000000060b067221 */ /* 0x000fe20000010000 */
[----:B------:R-:W-:-:S02]  /*65a0*/  IADD3 R75, PT, PT, R75, 0x4, RZ ;  /* 0x000000044b4b7810 */ /* 0x000fc40007ffe0ff */
[----:B------:R-:W-:Y:S01]  /*65b0*/  FADD.FTZ R5, R10, R5 ;  /* 0x000000050a057221 */ /* 0x000fe20000010000 */
[----:B------:R-:W-:Y:S01]  /*65c0*/  FADD.FTZ R6, R6, R9 ;  /* 0x0000000906067221 */ /* 0x000fe20000010000 */
[----:B------:R-:W-:Y:S02]  /*65d0*/  IADD3 R31, PT, PT, R31, 0x80, RZ ;  /* 0x000000801f1f7810 */ /* 0x000fe40007ffe0ff */
[----:B------:R-:W-:Y:S01]  /*65e0*/  IADD3.X R29, PT, PT, RZ, R29, RZ, P1, !PT ;  /* 0x0000001dff1d7210 */ /* 0x000fe20000ffe4ff */
[----:B------:R-:W-:-:S04]  /*65f0*/  FADD.FTZ R6, R6, R5 ;  /* 0x0000000506067221 */ /* 0x000fc80000010000 */
[----:B------:R-:W-:Y:S01]  /*6600*/  FADD.FTZ R23, R6, R23 ;  /* 0x0000001706177221 */ /* 0x000fe20000010000 */
[----:B------:R-:W-:Y:S06]  /*6610*/  @!P0 BRA `(.L_x_17101) ;  /* 0xffffffd400e08947 */ /* 0x000fec000383ffff */
.L_x_17080:
[----:B--23--:R-:W-:Y:S05]  /*6620*/  BSYNC.RECONVERGENT B0 ;  /* 0x0000000000007941 */ /* 0x00cfea0003800200 */
.L_x_17079:
[----:B------:R-:W2:Y:S01]  /*6630*/  SHFL.BFLY PT, R2, R25, 0x2, 0x1f ;  /* 0x0c401f0019027f89 */ /* 0x000ea200000e0000 */
[----:B------:R-:W3:Y:S01]  /*6640*/  S2UR UR5, SR_CgaCtaId ;  /* 0x00000000000579c3 */ /* 0x000ee20000008800 */
[----:B------:R-:W-:Y:S01]  /*6650*/  UMOV UR4, 0x400 ;  /* 0x0000040000047882 */ /* 0x000fe20000000000 */
[----:B------:R-:W-:Y:S01]  /*6660*/  SHF.R.U32.HI R0, RZ, 0x2, R0 ;  /* 0x00000002ff007819 */ /* 0x000fe20000011600 */
[----:B------:R-:W4:Y:S01]  /*6670*/  SHFL.BFLY PT, R3, R14, 0x2, 0x1f ;  /* 0x0c401f000e037f89 */ /* 0x000f2200000e0000 */
[----:B------:R-:W-:Y:S01]  /*6680*/  UIADD3 UR4, UPT, UPT, UR4, 0xc0, URZ ;  /* 0x000000c004047890 */ /* 0x000fe2000fffe0ff */
[----:B------:R-:W-:Y:S01]  /*6690*/  BSSY.RECONVERGENT B0, `(.L_x_17102) ;  /* 0x000003f000007945 */ /* 0x000fe20003800200 */
[C---:B------:R-:W-:Y:S01]  /*66a0*/  LOP3.LUT P0, RZ, R40.reuse, 0x3c3, RZ, 0xc0, !PT ;  /* 0x000003c328ff7812 */ /* 0x040fe2000780c0ff */
[----:B-1----:R-:W1:Y:S01]  /*66b0*/  SHFL.BFLY PT, R5, R16, 0x2, 0x1f ;  /* 0x0c401f0010057f89 */ /* 0x002e6200000e0000 */
[----:B------:R-:W-:Y:S01]  /*66c0*/  IMAD R0, R15, 0x50, R0 ;  /* 0x000000500f007824 */ /* 0x000fe200078e0200 */
[----:B------:R-:W-:-:S02]  /*66d0*/  LOP3.LUT P1, RZ, R40, 0x3e3, RZ, 0xc0, !PT ;  /* 0x000003e328ff7812 */ /* 0x000fc4000782c0ff */
[----:B------:R-:W1:Y:S01]  /*66e0*/  SHFL.BFLY PT, R8, R17, 0x2, 0x1f ;  /* 0x0c401f0011087f89 */ /* 0x000e6200000e0000 */
[----:B------:R-:W-:-:S03]  /*66f0*/  ISETP.GT.U32.AND P3, PT, R40, 0x1f, PT ;  /* 0x0000001f2800780c */ /* 0x000fc60003f64070 */
[----:B0-----:R-:W0:Y:S04]  /*6700*/  SHFL.BFLY PT, R7, R18, 0x2, 0x1f ;  /* 0x0c401f0012077f89 */ /* 0x001e2800000e0000 */
[----:B------:R-:W0:Y:S04]  /*6710*/  SHFL.BFLY PT, R12, R19, 0x2, 0x1f ;  /* 0x0c401f00130c7f89 */ /* 0x000e2800000e0000 */
[----:B------:R-:W0:Y:S01]  /*6720*/  SHFL.BFLY PT, R13, R20, 0x2, 0x1f ;  /* 0x0c401f00140d7f89 */ /* 0x000e2200000e0000 */
[----:B--2---:R-:W-:Y:S01]  /*6730*/  FADD.FTZ R2, R2, R25 ;  /* 0x0000001902027221 */ /* 0x004fe20000010000 */
[----:B---3--:R-:W-:-:S02]  /*6740*/  ULEA UR4, UR5, UR4, 0x18 ;  /* 0x0000000405047291 */ /* 0x008fc4000f8ec0ff */
[----:B------:R-:W2:Y:S01]  /*6750*/  SHFL.BFLY PT, R24, R21, 0x2, 0x1f ;  /* 0x0c401f0015187f89 */ /* 0x000ea200000e0000 */
[----:B----4-:R-:W-:-:S03]  /*6760*/  FADD.FTZ R4, R3, R14 ;  /* 0x0000000e03047221 */ /* 0x010fc60000010000 */
[----:B------:R-:W3:Y:S01]  /*6770*/  SHFL.BFLY PT, R27, R22, 0x2, 0x1f ;  /* 0x0c401f00161b7f89 */ /* 0x000ee200000e0000 */
[----:B-1----:R-:W-:Y:S01]  /*6780*/  FADD.FTZ R6, R5, R16 ;  /* 0x0000001005067221 */ /* 0x002fe20000010000 */
[----:B------:R-:W-:Y:S02]  /*6790*/  LOP3.LUT R16, R40, 0x3, RZ, 0xc0, !PT ;  /* 0x0000000328107812 */ /* 0x000fe400078ec0ff */
[----:B------:R-:W1:Y:S01]  /*67a0*/  SHFL.BFLY PT, R26, R23, 0x2, 0x1f ;  /* 0x0c401f00171a7f89 */ /* 0x000e6200000e0000 */
[----:B------:R-:W-:Y:S01]  /*67b0*/  FADD.FTZ R8, R8, R17 ;  /* 0x0000001108087221 */ /* 0x000fe20000010000 */
[----:B------:R-:W-:Y:S01]  /*67c0*/  ISETP.NE.AND P2, PT, R16, RZ, PT ;  /* 0x000000ff1000720c */ /* 0x000fe20003f45270 */
[----:B0-----:R-:W-:Y:S01]  /*67d0*/  FADD.FTZ R10, R7, R18 ;  /* 0x00000012070a7221 */ /* 0x001fe20000010000 */
[----:B------:R-:W0:Y:S01]  /*67e0*/  SHFL.BFLY PT, R3, R2, 0x1, 0x1f ;  /* 0x0c201f0002037f89 */ /* 0x000e2200000e0000 */
[----:B------:R-:W-:Y:S01]  /*67f0*/  LOP3.LUT R16, R40, 0x3c0, RZ, 0xc0, !PT ;  /* 0x000003c028107812 */ /* 0x000fe200078ec0ff */
[----:B------:R-:W-:-:S02]  /*6800*/  FADD.FTZ R12, R12, R19 ;  /* 0x000000130c0c7221 */ /* 0x000fc40000010000 */
[----:B------:R-:W4:Y:S01]  /*6810*/  SHFL.BFLY PT, R5, R4, 0x1, 0x1f ;  /* 0x0c201f0004057f89 */ /* 0x000f2200000e0000 */
[----:B------:R-:W-:Y:S01]  /*6820*/  ISETP.NE.OR P5, PT, R16, 0x40, P2 ;  /* 0x000000401000780c */ /* 0x000fe200017a5670 */
[----:B------:R-:W-:Y:S02]  /*6830*/  FADD.FTZ R20, R13, R20 ;  /* 0x000000140d147221 */ /* 0x000fe40000010000 */
[----:B------:R-:W4:Y:S01]  /*6840*/  SHFL.BFLY PT, R7, R6, 0x1, 0x1f ;  /* 0x0c201f0006077f89 */ /* 0x000f2200000e0000 */
[----:B------:R-:W-:Y:S01]  /*6850*/  LOP3.LUT R18, R40, 0x3e0, RZ, 0xc0, !PT ;  /* 0x000003e028127812 */ /* 0x000fe200078ec0ff */
[----:B--2---:R-:W-:Y:S02]  /*6860*/  FADD.FTZ R24, R24, R21 ;  /* 0x0000001518187221 */ /* 0x004fe40000010000 */
[----:B------:R-:W2:Y:S01]  /*6870*/  SHFL.BFLY PT, R9, R8, 0x1, 0x1f ;  /* 0x0c201f0008097f89 */ /* 0x000ea200000e0000 */
[----:B------:R-:W-:Y:S01]  /*6880*/  LEA R0, R0, UR4, 0x2 ;  /* 0x0000000400007c11 */ /* 0x000fe2000f8e10ff */
[----:B---3--:R-:W-:-:S02]  /*6890*/  FADD.FTZ R27, R27, R22 ;  /* 0x000000161b1b7221 */ /* 0x008fc40000010000 */
[----:B------:R-:W3:Y:S01]  /*68a0*/  SHFL.BFLY PT, R11, R10, 0x1, 0x1f ;  /* 0x0c201f000a0b7f89 */ /* 0x000ee200000e0000 */
[----:B------:R-:W-:Y:S01]  /*68b0*/  ISETP.NE.OR P4, PT, R18, 0x20, P2 ;  /* 0x000000201200780c */ /* 0x000fe20001785670 */
[----:B-1----:R-:W-:Y:S02]  /*68c0*/  FADD.FTZ R26, R26, R23 ;  /* 0x000000171a1a7221 */ /* 0x002fe40000010000 */
[----:B------:R-:W1:Y:S04]  /*68d0*/  SHFL.BFLY PT, R13, R12, 0x1, 0x1f ;  /* 0x0c201f000c0d7f89 */ /* 0x000e6800000e0000 */
[----:B------:R-:W1:Y:S01]  /*68e0*/  SHFL.BFLY PT, R17, R20, 0x1, 0x1f ;  /* 0x0c201f0014117f89 */ /* 0x000e6200000e0000 */
[----:B0-----:R-:W-:-:S03]  /*68f0*/  FADD.FTZ R3, R2, R3 ;  /* 0x0000000302037221 */ /* 0x001fc60000010000 */
[----:B------:R-:W0:Y:S01]  /*6900*/  SHFL.BFLY PT, R19, R24, 0x1, 0x1f ;  /* 0x0c201f0018137f89 */ /* 0x000e2200000e0000 */
[----:B----4-:R-:W-:-:S03]  /*6910*/  FADD.FTZ R4, R4, R5 ;  /* 0x0000000504047221 */ /* 0x010fc60000010000 */
[----:B------:R-:W4:Y:S01]  /*6920*/  SHFL.BFLY PT, R14, R27, 0x1, 0x1f ;  /* 0x0c201f001b0e7f89 */ /* 0x000f2200000e0000 */
[----:B------:R-:W-:-:S03]  /*6930*/  FADD.FTZ R6, R6, R7 ;  /* 0x0000000706067221 */ /* 0x000fc60000010000 */
[----:B------:R-:W4:Y:S01]  /*6940*/  SHFL.BFLY PT, R21, R26, 0x1, 0x1f ;  /* 0x0c201f001a157f89 */ /* 0x000f2200000e0000 */
[----:B--2---:R-:W-:Y:S01]  /*6950*/  FADD.FTZ R9, R8, R9 ;  /* 0x0000000908097221 */ /* 0x004fe20000010000 */
[----:B------:R-:W-:Y:S01]  /*6960*/  BAR.SYNC.DEFER_BLOCKING 0x0 ;  /* 0x0000000000007b1d */ /* 0x000fe20000010000 */
[----:B---3--:R-:W-:Y:S01]  /*6970*/  FADD.FTZ R10, R10, R11 ;  /* 0x0000000b0a0a7221 */ /* 0x008fe20000010000 */
[----:B-1----:R-:W-:Y:S01]  /*6980*/  FADD.FTZ R13, R12, R13 ;  /* 0x0000000d0c0d7221 */ /* 0x002fe20000010000 */
[----:B------:R-:W-:Y:S01]  /*6990*/  FADD.FTZ R17, R20, R17 ;  /* 0x0000001114117221 */ /* 0x000fe20000010000 */
[----:B0-----:R-:W-:Y:S01]  /*69a0*/  FADD.FTZ R24, R24, R19 ;  /* 0x0000001318187221 */ /* 0x001fe20000010000 */
        /* <DEDUP_REMOVED lines=13> */
.L_x_17103:
[----:B------:R-:W-:Y:S05]  /*6a80*/  BSYNC.RECONVERGENT B0 ;  /* 0x0000000000007941 */ /* 0x000fea0003800200 */
.L_x_17102:
        /* <DEDUP_REMOVED lines=8> */
[----:B------:R-:W4:Y:S04]  /*6b10*/  LDS R12, [R0+0xa0] ;  /* 0x0000a000000c7984 */ /* 0x000f280000000800 */
[----:B------:R-:W4:Y:S04]  /*6b20*/  LDS R16, [R0+0xc0] ;  /* 0x0000c00000107984 */ /* 0x000f280000000800 */
[----:B------:R-:W4:Y:S04]  /*6b30*/  LDS R15, [R0+0xe0] ;  /* 0x0000e000000f7984 */ /* 0x000f280000000800 */
[----:B------:R-:W4:Y:S04]  /*6b40*/  LDS R19, [R0+0x100] ;  /* 0x0001000000137984 */ /* 0x000f280000000800 */
[----:B------:R-:W4:Y:S01]  /*6b50*/  LDS R18, [R0+0x120] ;  /* 0x0001200000127984 */ /* 0x000f220000000800 */
[----:B0-----:R-:W-:Y:S01]  /*6b60*/  FADD.FTZ R3, R3, R2 ;  /* 0x0000000203037221 */ /* 0x001fe20000010000 */
[----:B-1----:R-:W-:Y:S01]  /*6b70*/  FADD.FTZ R4, R4, R5 ;  /* 0x0000000504047221 */ /* 0x002fe20000010000 */
[----:B--2---:R-:W-:Y:S01]  /*6b80*/  FADD.FTZ R6, R6, R7 ;  /* 0x0000000706067221 */ /* 0x004fe20000010000 */
[----:B---3--:R-:W-:Y:S01]  /*6b90*/  FADD.FTZ R9, R9, R8 ;  /* 0x0000000809097221 */ /* 0x008fe20000010000 */
[----:B----4-:R-:W-:Y:S01]  /*6ba0*/  FADD.FTZ R10, R10, R11 ;  /* 0x0000000b0a0a7221 */ /* 0x010fe20000010000 */
[----:B------:R-:W-:Y:S01]  /*6bb0*/  FADD.FTZ R13, R13, R12 ;  /* 0x0000000c0d0d7221 */ /* 0x000fe20000010000 */
[----:B------:R-:W-:Y:S01]  /*6bc0*/  FADD.FTZ R17, R17, R16 ;  /* 0x0000001011117221 */ /* 0x000fe20000010000 */
[----:B------:R-:W-:Y:S01]  /*6bd0*/  FADD.FTZ R24, R24, R15 ;  /* 0x0000000f18187221 */ /* 0x000fe20000010000 */
[----:B------:R-:W-:Y:S01]  /*6be0*/  FADD.FTZ R14, R14, R19 ;  /* 0x000000130e0e7221 */ /* 0x000fe20000010000 */
[----:B------:R-:W-:-:S07]  /*6bf0*/  FADD.FTZ R21, R21, R18 ;  /* 0x0000001215157221 */ /* 0x000fce0000010000 */
.L_x_17105:
[----:B------:R-:W-:Y:S05]  /*6c00*/  BSYNC.RECONVERGENT B0 ;  /* 0x0000000000007941 */ /* 0x000fea0003800200 */
.L_x_17104:
        /* <DEDUP_REMOVED lines=13> */
.L_x_17107:
[----:B------:R-:W-:Y:S05]  /*6ce0*/  BSYNC.RECONVERGENT B0 ;  /* 0x0000000000007941 */ /* 0x000fea0003800200 */
.L_x_17106:
[----:B------:R-:W-:Y:S06]  /*6cf0*/  BAR.SYNC.DEFER_BLOCKING 0x0 ;  /* 0x0000000000007b1d */ /* 0x000fec0000010000 */
[----:B------:R-:W-:Y:S04]  /*6d00*/  BSSY.RECONVERGENT B0, `(.L_x_17108) ;  /* 0x0000016000007945 */ /* 0x000fe80003800200 */
[----:B------:R-:W-:Y:S05]  /*6d10*/  @P1 BRA `(.L_x_17109) ;  /* 0x0000000000501947 */ /* 0x000fea0003800000 */
[----:B------:R-:W0:Y:S04]  /*6d20*/  LDS R2, [R0] ;  /* 0x0000000000027984 */ /* 0x000e280000000800 */
[----:B------:R-:W2:Y:S04]  /*6d30*/  LDS R5, [R0+0x20] ;  /* 0x0000200000057984 */ /* 0x000ea80000000800 */
        /* <DEDUP_REMOVED lines=8> */
[----:B01----:R-:W-:Y:S01]  /*6dc0*/  FADD.FTZ R3, R3, R2 ;  /* 0x0000000203037221 */ /* 0x003fe20000010000 */
[----:B--2---:R-:W-:Y:S01]  /*6dd0*/  FADD.FTZ R4, R4, R5 ;  /* 0x0000000504047221 */ /* 0x004fe20000010000 */
[----:B---3--:R-:W-:Y:S01]  /*6de0*/  FADD.FTZ R6, R6, R7 ;  /* 0x0000000706067221 */ /* 0x008fe20000010000 */
[----:B----4-:R-:W-:Y:S01]  /*6df0*/  FADD.FTZ R9, R9, R8 ;  /* 0x0000000809097221 */ /* 0x010fe20000010000 */
[----:B------:R-:W-:Y:S01]  /*6e00*/  FADD.FTZ R10, R10, R11 ;  /* 0x0000000b0a0a7221 */ /* 0x000fe20000010000 */
[----:B------:R-:W-:Y:S01]  /*6e10*/  FADD.FTZ R13, R13, R12 ;  /* 0x0000000c0d0d7221 */ /* 0x000fe20000010000 */
[----:B------:R-:W-:Y:S01]  /*6e20*/  FADD.FTZ R17, R17, R16 ;  /* 0x0000001011117221 */ /* 0x000fe20000010000 */
[----:B------:R-:W-:Y:S01]  /*6e30*/  FADD.FTZ R24, R24, R15 ;  /* 0x0000000f18187221 */ /* 0x000fe20000010000 */
[----:B------:R-:W-:Y:S01]  /*6e40*/  FADD.FTZ R14, R14, R19 ;  /* 0x000000130e0e7221 */ /* 0x000fe20000010000 */
[----:B------:R-:W-:-:S07]  /*6e50*/  FADD.FTZ R21, R21, R18 ;  /* 0x0000001215157221 */ /* 0x000fce0000010000 */
.L_x_17109:
[----:B------:R-:W-:Y:S05]  /*6e60*/  BSYNC.RECONVERGENT B0 ;  /* 0x0000000000007941 */ /* 0x000fea0003800200 */
.L_x_17108:
        /* <DEDUP_REMOVED lines=38> */
.L_x_17110:
        /* <DEDUP_REMOVED lines=11> */
.L_x_25902:


//--------------------- .text._ZN4vllm25paged_attention_v1_kernelI13__nv_bfloat16S1_Li64ELi32ELi128ELNS_18Fp8KVCacheDataTypeE0ELb0EEEvPT_PKS3_PKT0_S9_ifPKiSB_iPKfiiiSD_SD_iiiii --------------------------
	.section	.text._ZN4vllm25paged_attention_v1_kernelI13__nv_bfloat16S1_Li64ELi32ELi128ELNS_18Fp8KVCacheDataTypeE0ELb0EEEvPT_PKS3_PKT0_S9_ifPKiSB_iPKfiiiSD_SD_iiiii,"ax",@progbits
	.align	128
        .global         _ZN4vllm25paged_attention_v1_kernelI13__nv_bfloat16S1_Li64ELi32ELi128ELNS_18Fp8KVCacheDataTypeE0ELb0EEEvPT_PKS3_PKT0_S9_ifPKiSB_iPKfiiiSD_SD_iiiii
        .type           _ZN4vllm25paged_attention_v1_kernelI13__nv_bfloat16S1_Li64ELi32ELi128ELNS_18Fp8KVCacheDataTypeE0ELb0EEEvPT_PKS3_PKT0_S9_ifPKiSB_iPKfiiiSD_SD_iiiii,@function
        .size           _ZN4vllm25paged_attention_v1_kernelI13__nv_bfloat16S1_Li64ELi32ELi128ELNS_18Fp8KVCacheDataTypeE0ELb0EEEvPT_PKS3_PKT0_S9_ifPKiSB_iPKfiiiSD_SD_iiiii,(.L_x_25903 - _ZN4vllm25paged_attention_v1_kernelI13__nv_bfloat16S1_Li64ELi32ELi128ELNS_18Fp8KVCacheDataTypeE0ELb0EEEvPT_PKS3_PKT0_S9_ifPKiSB_iPKfiiiSD_SD_iiiii)
        .other          _ZN4vllm25paged_attention_v1_kernelI13__nv_bfloat16S1_Li64ELi32ELi128ELNS_18Fp8KVCacheDataTypeE0ELb0EEEvPT_PKS3_PKT0_S9_ifPKiSB_iPKfiiiSD_SD_iiiii,@"STO_CUDA_ENTRY STV_DEFAULT"
_ZN4vllm25paged_attention_v1_kernelI13__nv_bfloat16S1_Li64ELi32ELi128ELNS_18Fp8KVCacheDataTypeE0ELb0EEEvPT_PKS3_PKT0_S9_ifPKiSB_iPKfiiiSD_SD_iiiii:
.text._ZN4vllm25paged_attention_v1_kernelI13__nv_bfloat16S1_Li64ELi32ELi128ELNS_18Fp8KVCacheDataTypeE0ELb0EEEvPT_PKS3_PKT0_S9_ifPKiSB_iPKfiiiSD_SD_iiiii:
        /* <DEDUP_REMOVED lines=11> */
[----:B------:R-:W-:Y:S01]  /*00b0*/  MOV R69, 0xff7fffff ;  /* 0xff7fffff00457802 */ /* 0x000fe20000000f00 */
        /* <DEDUP_REMOVED lines=9> */
[----:B------:R-:W-:Y:S02]  /*0150*/  @!P2 IMAD.SHL.U32 R5, R11, 0x8, RZ ;  /* 0x000000080b05a824 */ /* 0x000fe400078e00ff */
        /* <DEDUP_REMOVED lines=12> */
[----:B0-----:R-:W-:-:S06]  /*0220*/  IADD3 R2, PT, PT, R0, 0xffffffe, RZ ;  /* 0x0ffffffe00027810 */ /* 0x001fcc0007ffe0ff */
[----:B------:R0:W1:Y:S01]  /*0230*/  F2I.FTZ.U32.TRUNC.NTZ R3, R2 ;  /* 0x0000000200037305 */ /* 0x000062000021f000 */
[----:B----4-:R-:W-:Y:S01]  /*0240*/  IABS R8, R31 ;  /* 0x0000001f00087213 */ /* 0x010fe20000000000 */
[----:B0-----:R-:W-:Y:S02]  /*0250*/  IMAD.MOV.U32 R2, RZ, RZ, RZ ;  /* 0x000000ffff027224 */ /* 0x001fe400078e00ff */
[----:B-1----:R-:W-:-:S04]  /*0260*/  IMAD.MOV R12, RZ, RZ, -R3 ;  /* 0x000000ffff0c7224 */ /* 0x002fc800078e0a03 */
[----:B------:R-:W-:-:S04]  /*0270*/  IMAD R9, R12, R13, RZ ;  /* 0x0000000d0c097224 */ /* 0x000fc800078e02ff */
[----:B------:R-:W-:-:S06]  /*0280*/  IMAD.HI.U32 R3, R3, R9, R2 ;  /* 0x0000000903037227 */ /* 0x000fcc00078e0002 */
[----:B------:R-:W-:-:S05]  /*0290*/  IMAD.HI.U32 R3, R3, R8, RZ ;  /* 0x0000000803037227 */ /* 0x000fca00078e00ff */
[----:B------:R-:W-:-:S05]  /*02a0*/  IADD3 R0, PT, PT, RZ, -R3, RZ ;  /* 0x80000003ff007210 */ /* 0x000fca0007ffe0ff */
[C---:B------:R-:W-:Y:S02]  /*02b0*/  IMAD R0, R13.reuse, R0, R8 ;  /* 0x000000000d007224 */ /* 0x040fe400078e0208 */
[----:B------:R-:W0:Y:S03]  /*02c0*/  LDC.64 R8, c[0x0][0x3c0] ;  /* 0x0000f000ff087b82 */ /* 0x000e260000000a00 */
        /* <DEDUP_REMOVED lines=10> */
[----:B------:R-:W-:-:S04]  /*0370*/  @!P1 LOP3.LUT R15, RZ, R10, RZ, 0x33, !PT ;  /* 0x0000000aff0f9212 */ /* 0x000fc800078e33ff */
[----:B------:R-:W-:-:S04]  /*0380*/  IABS R13, R15 ;  /* 0x0000000f000d7213 */ /* 0x000fc80000000000 */
[----:B------:R-:W1:Y:S08]  /*0390*/  I2F.RP R0, R13 ;  /* 0x0000000d00007306 */ /* 0x000e700000209400 */
[----:B-1----:R-:W1:Y:S02]  /*03a0*/  MUFU.RCP R0, R0 ;  /* 0x0000000000007308 */ /* 0x002e640000001000 */
[----:B-1----:R-:W-:-:S06]  /*03b0*/  IADD3 R2, PT, PT, R0, 0xffffffe, RZ ;  /* 0x0ffffffe00027810 */ /* 0x002fcc0007ffe0ff */
        /* <DEDUP_REMOVED lines=16> */
[----:B------:R-:W-:-:S05]  /*04c0*/  @!P3 IMAD.IADD R8, R8, 0x1, -R13 ;  /* 0x000000010808b824 */ /* 0x000fca00078e0a0d */
[----:B------:R-:W-:Y:S01]  /*04d0*/  ISETP.GE.U32.AND P1, PT, R8, R13, PT ;  /* 0x0000000d0800720c */ /* 0x000fe20003f26070 */
[C---:B0-----:R-:W-:Y:S01]  /*04e0*/  @P0 IMAD.WIDE.U32 R2, R34.reuse, 0x4, R2 ;  /* 0x0000000422020825 */ /* 0x041fe200078e0002 */
[----:B------:R-:W-:-:S03]  /*04f0*/  LOP3.LUT R8, R34, R15, RZ, 0x3c, !PT ;  /* 0x0000000f22087212 */ /* 0x000fc600078e3cff */
[----:B------:R-:W-:Y:S01]  /*0500*/  @!P3 VIADD R0, R0, 0x1 ;  /* 0x000000010000b836 */ /* 0x000fe20000000000 */
[----:B------:R0:W5:Y:S01]  /*0510*/  @P0 LDG.E.CONSTANT R30, desc[UR6][R2.64] ;  /* 0x00000006021e0981 */ /* 0x000162000c1e9900 */
[----:B------:R-:W-:Y:S02]  /*0520*/  ISETP.GE.AND P4, PT, R8, RZ, PT ;  /* 0x000000ff0800720c */ /* 0x000fe40003f86270 */
[----:B------:R-:W-:Y:S01]  /*0530*/  @!P2 MOV R8, 0x400 ;  /* 0x000004000008a802 */ /* 0x000fe20000000f00 */
[----:B--2---:R-:W-:-:S05]  /*0540*/  VIADD R10, R32, 0x1f ;  /* 0x0000001f200a7836 */ /* 0x004fca0000000000 */
[----:B------:R-:W-:-:S04]  /*0550*/  SHF.R.S32.HI R13, RZ, 0x1f, R10 ;  /* 0x0000001fff0d7819 */ /* 0x000fc8000001140a */
[----:B------:R-:W-:Y:S02]  /*0560*/  LEA.HI R13, R13, R10, RZ, 0x5 ;  /* 0x0000000a0d0d7211 */ /* 0x000fe400078f28ff */
[----:B0-----:R-:W-:Y:S02]  /*0570*/  SHF.R.U32.HI R3, RZ, 0x5, R11 ;  /* 0x00000005ff037819 */ /* 0x001fe4000001160b */
[----:B------:R-:W-:Y:S02]  /*0580*/  SHF.R.S32.HI R2, RZ, 0x5, R13 ;  /* 0x00000005ff027819 */ /* 0x000fe4000001140d */
[----:B------:R-:W-:Y:S02]  /*0590*/  @P1 IADD3 R0, PT, PT, R0, 0x1, RZ ;  /* 0x0000000100001810 */ /* 0x000fe40007ffe0ff */
[----:B------:R-:W-:Y:S02]  /*05a0*/  ISETP.GE.AND P1, PT, R3, R2, PT ;  /* 0x000000020300720c */ /* 0x000fe40003f26270 */
[----:B-1----:R-:W-:-:S02]  /*05b0*/  @!P2 LEA R8, R9, R8, 0x18 ;  /* 0x000000080908a211 */ /* 0x002fc400078ec0ff */
[----:B------:R-:W-:-:S03]  /*05c0*/  ISETP.NE.AND P0, PT, R15, RZ, PT ;  /* 0x000000ff0f00720c */ /* 0x000fc60003f05270 */
[----:B------:R-:W-:Y:S01]  /*05d0*/  @!P2 IMAD R8, R11, 0x10, R8 ;  /* 0x000000100b08a824 */ /* 0x000fe200078e0208 */
[----:B------:R-:W-:Y:S01]  /*05e0*/  BSSY.RECONVERGENT B0, `(.L_x_17111) ;  /* 0x0000168000007945 */ /* 0x000fe20003800200 */
[----:B------:R-:W-:Y:S01]  /*05f0*/  IMAD R13, R33, UR4, RZ ;  /* 0x00000004210d7c24 */ /* 0x000fe2000f8e02ff */
[----:B------:R-:W-:Y:S01]  /*0600*/  LOP3.LUT R2, R11, 0x1f, RZ, 0xc0, !PT ;  /* 0x0000001f0b027812 */ /* 0x000fe200078ec0ff */
[----:B------:R-:W-:-:S06]  /*0610*/  @!P4 IMAD.MOV R0, RZ, RZ, -R0 ;  /* 0x000000ffff00c224 */ /* 0x000fcc00078e0a00 */
[----:B------:R-:W-:Y:S01]  /*0620*/  @!P0 LOP3.LUT R0, RZ, R15, RZ, 0x33, !PT ;  /* 0x0000000fff008212 */ /* 0x000fe200078e33ff */
[----:B---3--:R0:W-:Y:S01]  /*0630*/  @!P2 STS.128 [R8], R4 ;  /* 0x000000040800a388 */ /* 0x0081e20000000c00 */
[----:B------:R-:W-:Y:S06]  /*0640*/  BAR.SYNC.DEFER_BLOCKING 0x0 ;  /* 0x0000000000007b1d */ /* 0x000fec0000010000 */
[----:B------:R-:W-:Y:S05]  /*0650*/  @P1 BRA `(.L_x_17112) ;  /* 0x0000001400801947 */ /* 0x000fea0003800000 */
[----:B------:R-:W1:Y:S01]  /*0660*/  S2UR UR5, SR_CgaCtaId ;  /* 0x00000000000579c3 */ /* 0x000e620000008800 */
[----:B------:R-:W-:Y:S01]  /*0670*/  UMOV UR4, 0x400 ;  /* 0x0000040000047882 */ /* 0x000fe20000000000 */
[----:B------:R-:W2:Y:S01]  /*0680*/  LDCU.64 UR8, c[0x0][0x3a8] ;  /* 0x00007500ff0877ac */ /* 0x000ea20008000a00 */
[----:B------:R-:W-:Y:S01]  /*0690*/  SHF.R.U32.HI R16, RZ, 0x3, R11 ;  /* 0x00000003ff107819 */ /* 0x000fe2000001160b */
[----:B------:R-:W-:Y:S01]  /*06a0*/  IMAD.MOV.U32 R17, RZ, RZ, RZ ;  /* 0x000000ffff117224 */ /* 0x000fe200078e00ff */
[----:B------:R-:W-:Y:S01]  /*06b0*/  MOV R69, 0xff7fffff ;  /* 0xff7fffff00457802 */ /* 0x000fe20000000f00 */
[----:B------:R-:W-:Y:S01]  /*06c0*/  IMAD R81, R3, 0x20, R2 ;  /* 0x0000002003517824 */ /* 0x000fe200078e0202 */
[----:B------:R-:W-:Y:S01]  /*06d0*/  LOP3.LUT R16, R16, 0x7c, RZ, 0xc0, !PT ;  /* 0x0000007c10107812 */ /* 0x000fe200078ec0ff */
[----:B------:R-:W-:Y:S02]  /*06e0*/  IMAD.MOV.U32 R71, RZ, RZ, R3 ;  /* 0x000000ffff477224 */ /* 0x000fe400078e0003 */
[----:B------:R-:W-:-:S02]  /*06f0*/  IMAD.IADD R75, R81, 0x1, -R32 ;  /* 0x00000001514b7824 */ /* 0x000fc400078e0a20 */
[----:B------:R-:W-:-:S04]  /*0700*/  IMAD.WIDE R16, R13, 0x4, R16 ;  /* 0x000000040d107825 */ /* 0x000fc800078e0210 */
[----:B------:R-:W-:Y:S01]  /*0710*/  VIADD R74, R81, 0x1 ;  /* 0x00000001514a7836 */ /* 0x000fe20000000000 */
[----:B--2---:R-:W-:Y:S01]  /*0720*/  IADD3 R28, P0, PT, R16, UR8, RZ ;  /* 0x00000008101c7c10 */ /* 0x004fe2000ff1e0ff */
[----:B------:R-:W2:Y:S03]  /*0730*/  LDCU UR8, c[0x0][0x3d0] ;  /* 0x00007a00ff0877ac */ /* 0x000ea60008000800 */
[----:B------:R-:W-:Y:S01]  /*0740*/  IADD3.X R29, PT, PT, R17, UR9, RZ, P0, !PT ;  /* 0x00000009111d7c10 */ /* 0x000fe200087fe4ff */
[----:B-1----:R-:W-:Y:S02]  /*0750*/  ULEA UR14, UR5, UR4, 0x18 ;  /* 0x00000004050e7291 */ /* 0x002fe4000f8ec0ff */
[----:B------:R-:W-:-:S04]  /*0760*/  UIADD3 UR4, UPT, UPT, UR4, 0xa0, URZ ;  /* 0x000000a004047890 */ /* 0x000fc8000fffe0ff */
[----:B------:R-:W-:-:S03]  /*0770*/  ULEA UR4, UR5, UR4, 0x18 ;  /* 0x0000000405047291 */ /* 0x000fc6000f8ec0ff */
[----:B------:R-:W1:Y:S04]  /*0780*/  LDS.128 R24, [UR14] ;  /* 0x0000000eff187984 */ /* 0x000e680008000c00 */
[----:B------:R-:W3:Y:S01]  /*0790*/  LDS.128 R20, [UR14+0x10] ;  /* 0x0000100eff147984 */ /* 0x000ee20008000c00 */
[----:B--2---:R-:W-:-:S03]  /*07a0*/  IMAD R73, R0, UR8, RZ ;  /* 0x0000000800497c24 */ /* 0x004fc6000f8e02ff */
[----:B------:R-:W2:Y:S02]  /*07b0*/  LDS.128 R16, [UR14+0x50] ;  /* 0x0000500eff107984 */ /* 0x000ea40008000c00 */
[----:B------:R-:W-:Y:S02]  /*07c0*/  LEA R2, P0, R2, R73, 0x3 ;  /* 0x0000004902027211 */ /* 0x000fe400078018ff */
[----:B0-----:R-:W0:Y:S02]  /*07d0*/  LDS.128 R4, [UR14+0x20] ;  /* 0x0000200eff047984 */ /* 0x001e240008000c00 */
[----:B------:R-:W-:Y:S02]  /*07e0*/  LEA.HI.X.SX32 R3, R73, RZ, 0x1, P0 ;  /* 0x000000ff49037211 */ /* 0x000fe400000f0eff */
[----:B------:R-:W4:Y:S01]  /*07f0*/  LDS.128 R8, [UR14+0x30] ;  /* 0x0000300eff087984 */ /* 0x000f220008000c00 */
[----:B------:R-:W-:-:S03]  /*0800*/  LEA R73, R81, UR4, 0x2 ;  /* 0x0000000451497c11 */ /* 0x000fc6000f8e10ff */
[----:B------:R-:W4:Y:S01]  /*0810*/  LDS.128 R12, [UR14+0x40] ;  /* 0x0000400eff0c7984 */ /* 0x000f220008000c00 */
[C---:B-1----:R-:W-:Y:S01]  /*0820*/  PRMT R41, R24.reuse, 0x7632, R41 ;  /* 0x0000763218297816 */ /* 0x042fe20000000029 */
[----:B------:R-:W-:Y:S01]  /*0830*/  IMAD.U32 R35, R24, 0x10000, RZ ;  /* 0x0001000018237824 */ /* 0x000fe200078e00ff */
[C---:B------:R-:W-:Y:S01]  /*0840*/  PRMT R43, R25.reuse, 0x7632, R43 ;  /* 0x00007632192b7816 */ /* 0x040fe2000000002b */
[C---:B------:R-:W-:Y:S01]  /*0850*/  IMAD.U32 R37, R26.reuse, 0x10000, RZ ;  /* 0x000100001a257824 */ /* 0x040fe200078e00ff */
[----:B------:R-:W-:Y:S01]  /*0860*/  SHF.L.U32 R36, R25, 0x10, RZ ;  /* 0x0000001019247819 */ /* 0x000fe200000006ff */
[----:B------:R-:W-:Y:S01]  /*0870*/  IMAD.U32 R38, R27, 0x10000, RZ ;  /* 0x000100001b267824 */ /* 0x000fe200078e00ff */
[----:B------:R-:W-:Y:S01]  /*0880*/  PRMT R45, R26, 0x7632, R45 ;  /* 0x000076321a2d7816 */ /* 0x000fe2000000002d */
[----:B---3--:R-:W-:Y:S01]  /*0890*/  IMAD.U32 R40, R21, 0x10000, RZ ;  /* 0x0001000015287824 */ /* 0x008fe200078e00ff */
[----:B------:R-:W-:Y:S01]  /*08a0*/  PRMT R46, R27, 0x7632, R46 ;  /* 0x000076321b2e7816 */ /* 0x000fe2000000002e */
[----:B------:R-:W-:Y:S01]  /*08b0*/  IMAD.U32 R42, R22, 0x10000, RZ ;  /* 0x00010000162a7824 */ /* 0x000fe200078e00ff */
[C---:B------:R-:W-:Y:S01]  /*08c0*/  PRMT R47, R20.reuse, 0x7632, R47 ;  /* 0x00007632142f7816 */ /* 0x040fe2000000002f */
[----:B------:R-:W1:Y:S01]  /*08d0*/  LDS.128 R24, [UR14+0x60] ;  /* 0x0000600eff187984 */ /* 0x000e620008000c00 */
[----:B------:R-:W-:Y:S01]  /*08e0*/  SHF.L.U32 R39, R20, 0x10, RZ ;  /* 0x0000001014277819 */ /* 0x000fe200000006ff */
        /* <DEDUP_REMOVED lines=18> */
[C---:B0-----:R-:W-:Y:S01]  /*0a10*/  PRMT R51, R4.reuse, 0x7632, R51 ;  /* 0x0000763204337816 */ /* 0x041fe20000000033 */
[----:B------:R-:W-:Y:S01]  /*0a20*/  IMAD.U32 R4, R4, 0x10000, RZ ;  /* 0x0001000004047824 */ /* 0x000fe200078e00ff */
[----:B------:R-:W-:Y:S01]  /*0a30*/  PRMT R53, R6, 0x7632, R53 ;  /* 0x0000763206357816 */ /* 0x000fe20000000035 */
        /* <DEDUP_REMOVED lines=9> */
[C---:B------:R-:W-:Y:S01]  /*0ad0*/  PRMT R63, R13.reuse, 0x7632, R63 ;  /* 0x000076320d3f7816 */ /* 0x040fe2000000003f */
[----:B------:R-:W-:Y:S01]  /*0ae0*/  IMAD.U32 R13, R13, 0x10000, RZ ;  /* 0x000100000d0d7824 */ /* 0x000fe200078e00ff */
[----:B------:R-:W-:Y:S01]  /*0af0*/  PRMT R66, R15, 0x7632, R66 ;  /* 0x000076320f427816 */ /* 0x000fe20000000042 */
        /* <DEDUP_REMOVED lines=51> */
[----:B------:R-:W-:-:S07]  /*0e30*/  SHF.L.U32 R78, R78, 0x10, RZ ;  /* 0x000000104e4e7819 */ /* 0x000fce00000006ff */
.L_x_17113:
[----:B------:R-:W2:Y:S02]  /*0e40*/  LDG.E.CONSTANT R17, desc[UR6][R28.64] ;  /* 0x000000061c117981 */ /* 0x000ea4000c1e9900 */
        /* <DEDUP_REMOVED lines=8> */
[----:B------:R-:W4:Y:S01]  /*0ed0*/  LDG.E.CONSTANT R17, desc[UR6][R18.64+0xa00] ;  /* 0x000a000612117981 */ /* 0x000f22000c1e9900 */
[----:B--2---:R-:W-:-:S04]  /*0ee0*/  IMAD.U32 R16, R89, 0x10000, RZ ;  /* 0x0001000059107824 */ /* 0x004fc800078e00ff */
[----:B------:R-:W-:Y:S01]  /*0ef0*/  FMUL.FTZ R90, R39, R16 ;  /* 0x00000010275a7220 */ /* 0x000fe20000410000 */
[----:B---3--:R-:W-:Y:S02]  /*0f00*/  SHF.L.U32 R16, R88, 0x10, RZ ;  /* 0x0000001058107819 */ /* 0x008fe400000006ff */
[----:B------:R-:W-:-:S03]  /*0f10*/  PRMT R89, R89, 0x7632, R89 ;  /* 0x0000763259597816 */ /* 0x000fc60000000059 */
[----:B------:R-:W-:Y:S02]  /*0f20*/  FFMA.FTZ R87, R35, R16, R90 ;  /* 0x0000001023577223 */ /* 0x000fe4000001005a */
[----:B------:R-:W2:Y:S01]  /*0f30*/  LDG.E.CONSTANT R16, desc[UR6][R18.64+0xc00] ;  /* 0x000c000612107981 */ /* 0x000ea2000c1e9900 */
[----:B------:R-:W-:Y:S01]  /*0f40*/  PRMT R88, R88, 0x7632, R88 ;  /* 0x0000763258587816 */ /* 0x000fe20000000058 */
[----:B------:R-:W-:Y:S01]  /*0f50*/  IMAD.U32 R90, R89, 0x10000, RZ ;  /* 0x00010000595a7824 */ /* 0x000fe200078e00ff */
[C---:B----4-:R-:W-:Y:S02]  /*0f60*/  PRMT R89, R86.reuse, 0x7632, R89 ;  /* 0x0000763256597816 */ /* 0x050fe40000000059 */
[----:B------:R-:W-:Y:S01]  /*0f70*/  SHF.L.U32 R86, R86, 0x10, RZ ;  /* 0x0000001056567819 */ /* 0x000fe200000006ff */
[----:B------:R-:W-:Y:S02]  /*0f80*/  IMAD.U32 R88, R88, 0x10000, RZ ;  /* 0x0001000058587824 */ /* 0x000fe400078e00ff */
[----:B------:R-:W-:Y:S01]  /*0f90*/  FMUL.FTZ R90, R47, R90 ;  /* 0x0000005a2f5a7220 */ /* 0x000fe20000410000 */
[----:B------:R-:W-:-:S02]  /*0fa0*/  IMAD.U32 R89, R89, 0x10000, RZ ;  /* 0x0001000059597824 */ /* 0x000fc400078e00ff */
[----:B------:R-:W-:Y:S01]  /*0fb0*/  FFMA.FTZ R91, R4, R86, R87 ;  /* 0x00000056045b7223 */ /* 0x000fe20000010057 */
[----:B------:R-:W-:Y:S01]  /*0fc0*/  PRMT R86, R85, 0x7632, R86 ;  /* 0x0000763255567816 */ /* 0x000fe20000000056 */
[----:B------:R-:W-:Y:S01]  /*0fd0*/  FFMA.FTZ R88, R41, R88, R90 ;  /* 0x0000005829587223 */ /* 0x000fe2000001005a */
[----:B------:R-:W3:Y:S02]  /*0fe0*/  LDG.E.CONSTANT R87, desc[UR6][R18.64+0xe00] ;  /* 0x000e000612577981 */ /* 0x000ee4000c1e9900 */
[----:B------:R-:W-:Y:S01]  /*0ff0*/  SHF.L.U32 R86, R86, 0x10, RZ ;  /* 0x0000001056567819 */ /* 0x000fe200000006ff */
[----:B------:R-:W-:Y:S01]  /*1000*/  FFMA.FTZ R88, R51, R89, R88 ;  /* 0x0000005933587223 */ /* 0x000fe20000010058 */
[----:B------:R-:W-:-:S03]  /*1010*/  IMAD.U32 R85, R85, 0x10000, RZ ;  /* 0x0001000055557824 */ /* 0x000fc600078e00ff */
[----:B------:R-:W-:Y:S01]  /*1020*/  FFMA.FTZ R88, R55, R86, R88 ;  /* 0x0000005637587223 */ /* 0x000fe20000010058 */
[----:B------:R-:W-:Y:S01]  /*1030*/  FFMA.FTZ R85, R8, R85, R91 ;  /* 0x0000005508557223 */ /* 0x000fe2000001005b */
[----:B------:R-:W4:Y:S01]  /*1040*/  LDG.E.CONSTANT R86, desc[UR6][R18.64+0x204] ;  /* 0x0002040612567981 */ /* 0x000f22000c1e9900 */
[C---:B------:R-:W-:Y:S01]  /*1050*/  IMAD.U32 R89, R84.reuse, 0x10000, RZ ;  /* 0x0001000054597824 */ /* 0x040fe200078e00ff */
        /* <DEDUP_REMOVED lines=8> */
[----:B------:R-:W-:-:S05]  /*10e0*/  PRMT R17, R17, 0x7632, R17 ;  /* 0x0000763211117816 */ /* 0x000fca0000000011 */
[----:B------:R-:W-:-:S04]  /*10f0*/  IMAD.U32 R17, R17, 0x10000, RZ ;  /* 0x0001000011117824 */ /* 0x000fc800078e00ff */
[----:B------:R-:W-:Y:S01]  /*1100*/  FFMA.FTZ R88, R67, R17, R88 ;  /* 0x0000001143587223 */ /* 0x000fe20000010058 */
[C---:B--2---:R-:W-:Y:S01]  /*1110*/  IMAD.U32 R17, R16.reuse, 0x10000, RZ ;  /* 0x0001000010117824 */ /* 0x044fe200078e00ff */
[----:B------:R-:W-:-:S03]  /*1120*/  PRMT R16, R16, 0x7632, R16 ;  /* 0x0000763210107816 */ /* 0x000fc60000000010 */
[----:B------:R-:W-:Y:S02]  /*1130*/  FFMA.FTZ R89, R24, R17, R89 ;  /* 0x0000001118597223 */ /* 0x000fe40000010059 */
[----:B------:R-:W2:Y:S01]  /*1140*/  LDG.E.CONSTANT R17, desc[UR6][R18.64+0x604] ;  /* 0x0006040612117981 */ /* 0x000ea2000c1e9900 */
[----:B------:R-:W-:-:S05]  /*1150*/  SHF.L.U32 R16, R16, 0x10, RZ ;  /* 0x0000001010107819 */ /* 0x000fca00000006ff */
[----:B------:R-:W-:Y:S01]  /*1160*/  FFMA.FTZ R91, R83, R16, R88 ;  /* 0x00000010535b7223 */ /* 0x000fe20000010058 */
[C---:B---3--:R-:W-:Y:S01]  /*1170*/  PRMT R16, R87.reuse, 0x7632, R16 ;  /* 0x0000763257107816 */ /* 0x048fe20000000010 */
[----:B------:R-:W-:-:S04]  /*1180*/  IMAD.U32 R87, R87, 0x10000, RZ ;  /* 0x0001000057577824 */ /* 0x000fc800078e00ff */
[----:B------:R-:W-:Y:S01]  /*1190*/  FFMA.FTZ R87, R20, R87, R89 ;  /* 0x0000005714577223 */ /* 0x000fe20000010059 */
[----:B------:R-:W-:Y:S01]  /*11a0*/  IMAD.U32 R16, R16, 0x10000, RZ ;  /* 0x0001000010107824 */ /* 0x000fe200078e00ff */
[----:B----4-:R-:W-:-:S03]  /*11b0*/  SHF.L.U32 R89, R86, 0x10, RZ ;  /* 0x0000001056597819 */ /* 0x010fc600000006ff */
[----:B------:R-:W-:Y:S02]  /*11c0*/  FFMA.FTZ R16, R76, R16, R91 ;  /* 0x000000104c107223 */ /* 0x000fe4000001005b */
[----:B------:R-:W-:Y:S01]  /*11d0*/  FMUL.FTZ R91, R40, R89 ;  /* 0x00000059285b7220 */ /* 0x000fe20000410000 */
[----:B------:R-:W-:Y:S02]  /*11e0*/  IMAD.U32 R89, R85, 0x10000, RZ ;  /* 0x0001000055597824 */ /* 0x000fe400078e00ff */
[----:B------:R-:W-:Y:S02]  /*11f0*/  FADD.FTZ R16, R87, R16 ;  /* 0x0000001057107221 */ /* 0x000fe40000010000 */
[----:B------:R-:W3:Y:S01]  /*1200*/  LDG.E.CONSTANT R87, desc[UR6][R18.64+0x804] ;  /* 0x0008040612577981 */ /* 0x000ee2000c1e9900 */
[----:B------:R-:W-:Y:S01]  /*1210*/  FFMA.FTZ R88, R36, R89, R91 ;  /* 0x0000005924587223 */ /* 0x000fe2000001005b */
[----:B------:R-:W-:Y:S02]  /*1220*/  PRMT R89, R86, 0x7632, R89 ;  /* 0x0000763256597816 */ /* 0x000fe40000000059 */
[----:B------:R-:W4:Y:S03]  /*1230*/  LDG.E.CONSTANT R86, desc[UR6][R18.64+0xa04] ;  /* 0x000a040612567981 */ /* 0x000f26000c1e9900 */
[----:B------:R-:W-:-:S04]  /*1240*/  IMAD.U32 R89, R89, 0x10000, RZ ;  /* 0x0001000059597824 */ /* 0x000fc800078e00ff */
[----:B------:R-:W-:Y:S01]  /*1250*/  FMUL.FTZ R92, R48, R89 ;  /* 0x00000059305c7220 */ /* 0x000fe20000410000 */
[----:B------:R-:W-:-:S04]  /*1260*/  IMAD.U32 R89, R84, 0x10000, RZ ;  /* 0x0001000054597824 */ /* 0x000fc800078e00ff */
[----:B------:R-:W-:Y:S02]  /*1270*/  FFMA.FTZ R88, R5, R89, R88 ;  /* 0x0000005905587223 */ /* 0x000fe40000010058 */
[----:B------:R-:W4:Y:S01]  /*1280*/  LDG.E.CONSTANT R89, desc[UR6][R18.64+0xc04] ;  /* 0x000c040612597981 */ /* 0x000f22000c1e9900 */
[----:B------:R-:W-:Y:S02]  /*1290*/  PRMT R85, R85, 0x7632, R85 ;  /* 0x0000763255557816 */ /* 0x000fe40000000055 */
[----:B------:R-:W-:Y:S02]  /*12a0*/  PRMT R84, R84, 0x7632, R84 ;  /* 0x0000763254547816 */ /* 0x000fe40000000054 */
[----:B------:R-:W-:-:S03]  /*12b0*/  SHF.L.U32 R90, R85, 0x10, RZ ;  /* 0x00000010555a7819 */ /* 0x000fc600000006ff */
[----:B------:R-:W-:Y:S02]  /*12c0*/  IMAD.U32 R84, R84, 0x10000, RZ ;  /* 0x0001000054547824 */ /* 0x000fe400078e00ff */
[----:B------:R-:W-:-:S04]  /*12d0*/  FFMA.FTZ R85, R43, R90, R92 ;  /* 0x0000005a2b557223 */ /* 0x000fc8000001005c */
[----:B------:R-:W-:Y:S01]  /*12e0*/  FFMA.FTZ R85, R52, R84, R85 ;  /* 0x0000005434557223 */ /* 0x000fe20000010055 */
[----:B--2---:R-:W-:-:S05]  /*12f0*/  SHF.L.U32 R84, R17, 0x10, RZ ;  /* 0x0000001011547819 */ /* 0x004fca00000006ff */
[----:B------:R-:W-:Y:S02]  /*1300*/  FFMA.FTZ R88, R9, R84, R88 ;  /* 0x0000005409587223 */ /* 0x000fe40000010058 */
[----:B------:R-:W2:Y:S01]  /*1310*/  LDG.E.CONSTANT R84, desc[UR6][R18.64+0xe04] ;  /* 0x000e040612547981 */ /* 0x000ea2000c1e9900 */
[----:B------:R-:W-:-:S05]  /*1320*/  PRMT R17, R17, 0x7632, R17 ;  /* 0x0000763211117816 */ /* 0x000fca0000000011 */
[----:B------:R-:W-:-:S04]  /*1330*/  IMAD.U32 R17, R17, 0x10000, RZ ;  /* 0x0001000011117824 */ /* 0x000fc800078e00ff */
[----:B------:R-:W-:Y:S01]  /*1340*/  FFMA.FTZ R90, R56, R17, R85 ;  /* 0x00000011385a7223 */ /* 0x000fe20000010055 */
[C---:B---3--:R-:W-:Y:S01]  /*1350*/  PRMT R17, R87.reuse, 0x7632, R17 ;  /* 0x0000763257117816 */ /* 0x048fe20000000011 */
[----:B------:R-:W-:-:S03]  /*1360*/  IMAD.U32 R87, R87, 0x10000, RZ ;  /* 0x0001000057577824 */ /* 0x000fc600078e00ff */
[----:B------:R-:W-:Y:S01]  /*1370*/  SHF.L.U32 R17, R17, 0x10, RZ ;  /* 0x0000001011117819 */ /* 0x000fe200000006ff */
[----:B------:R-:W-:Y:S01]  /*1380*/  FFMA.FTZ R85, R13, R87, R88 ;  /* 0x000000570d557223 */ /* 0x000fe20000010058 */
[----:B----4-:R-:W-:Y:S01]  /*1390*/  IMAD.U32 R88, R86, 0x10000, RZ ;  /* 0x0001000056587824 */ /* 0x010fe200078e00ff */
[----:B------:R-:W3:Y:S02]  /*13a0*/  LDG.E.CONSTANT R87, desc[UR6][R18.64+0x208] ;  /* 0x0002080612577981 */ /* 0x000ee4000c1e9900 */
[----:B------:R-:W-:Y:S01]  /*13b0*/  FFMA.FTZ R17, R63, R17, R90 ;  /* 0x000000113f117223 */ /* 0x000fe2000001005a */
[----:B------:R-:W-:Y:S02]  /*13c0*/  FFMA.FTZ R90, R60, R88, R85 ;  /* 0x000000583c5a7223 */ /* 0x000fe40000010055 */
[----:B------:R-:W4:Y:S01]  /*13d0*/  LDG.E.CONSTANT R88, desc[UR6][R18.64+0x8] ;  /* 0x0000080612587981 */ /* 0x000f22000c1e9900 */
[----:B------:R-:W-:-:S05]  /*13e0*/  SHF.L.U32 R85, R89, 0x10, RZ ;  /* 0x0000001059557819 */ /* 0x000fca00000006ff */
[----:B------:R-:W-:Y:S02]  /*13f0*/  FFMA.FTZ R90, R25, R85, R90 ;  /* 0x00000055195a7223 */ /* 0x000fe4000001005a */
[----:B------:R-:W4:Y:S01]  /*1400*/  LDG.E.CONSTANT R85, desc[UR6][R18.64+0x408] ;  /* 0x0004080612557981 */ /* 0x000f22000c1e9900 */
[----:B------:R-:W-:Y:S02]  /*1410*/  PRMT R86, R86, 0x7632, R86 ;  /* 0x0000763256567816 */ /* 0x000fe40000000056 */
[----:B------:R-:W-:-:S03]  /*1420*/  PRMT R89, R89, 0x7632, R89 ;  /* 0x0000763259597816 */ /* 0x000fc60000000059 */
[----:B------:R-:W-:Y:S02]  /*1430*/  IMAD.U32 R86, R86, 0x10000, RZ ;  /* 0x0001000056567824 */ /* 0x000fe400078e00ff */
[----:B------:R-:W-:Y:S02]  /*1440*/  IMAD.U32 R89, R89, 0x10000, RZ ;  /* 0x0001000059597824 */ /* 0x000fe400078e00ff */
[----:B------:R-:W-:-:S04]  /*1450*/  FFMA.FTZ R17, R80, R86, R17 ;  /* 0x0000005650117223 */ /* 0x000fc80000010011 */
[----:B------:R-:W-:Y:S01]  /*1460*/  FFMA.FTZ R86, R68, R89, R17 ;  /* 0x0000005944567223 */ /* 0x000fe20000010011 */
[C---:B--2---:R-:W-:Y:S01]  /*1470*/  IMAD.U32 R17, R84.reuse, 0x10000, RZ ;  /* 0x0001000054117824 */ /* 0x044fe200078e00ff */
[----:B------:R-:W-:-:S03]  /*1480*/  PRMT R84, R84, 0x7632, R84 ;  /* 0x0000763254547816 */ /* 0x000fc60000000054 */
[----:B------:R-:W-:Y:S01]  /*1490*/  FFMA.FTZ R89, R21, R17, R90 ;  /* 0x0000001115597223 */ /* 0x000fe2000001005a */
[----:B------:R-:W-:Y:S01]  /*14a0*/  SHF.L.U32 R84, R84, 0x10, RZ ;  /* 0x0000001054547819 */ /* 0x000fe200000006ff */
[----:B------:R-:W2:Y:S02]  /*14b0*/  LDG.E.CONSTANT R17, desc[UR6][R18.64+0x608] ;  /* 0x0006080612117981 */ /* 0x000ea4000c1e9900 */
[----:B------:R-:W-:Y:S02]  /*14c0*/  FADD.FTZ R89, R89, R16 ;  /* 0x0000001059597221 */ /* 0x000fe40000010000 */
[----:B------:R-:W-:-:S04]  /*14d0*/  FFMA.FTZ R84, R77, R84, R86 ;  /* 0x000000544d547223 */ /* 0x000fc80000010056 */
[----:B------:R-:W-:Y:S02]  /*14e0*/  FADD.FTZ R16, R84, R89 ;  /* 0x0000005954107221 */ /* 0x000fe40000010000 */
[----:B------:R-:W2:Y:S01]  /*14f0*/  LDG.E.CONSTANT R84, desc[UR6][R18.64+0x808] ;  /* 0x0008080612547981 */ /* 0x000ea2000c1e9900 */
[----:B---3--:R-:W-:-:S04]  /*1500*/  IMAD.U32 R89, R87, 0x10000, RZ ;  /* 0x0001000057597824 */ /* 0x008fc800078e00ff */
[----:B------:R-:W-:Y:S01]  /*1510*/  FMUL.FTZ R90, R42, R89 ;  /* 0x000000592a5a7220 */ /* 0x000fe20000410000 */
[----:B----4-:R-:W-:Y:S01]  /*1520*/  IMAD.U32 R86, R88, 0x10000, RZ ;  /* 0x0001000058567824 */ /* 0x010fe200078e00ff */
[----:B------:R-:W-:-:S03]  /*1530*/  PRMT R87, R87, 0x7632, R87 ;  /* 0x0000763257577816 */ /* 0x000fc60000000057 */
[----:B------:R-:W-:Y:S02]  /*1540*/  FFMA.FTZ R89, R37, R86, R90 ;  /* 0x0000005625597223 */ /* 0x000fe4000001005a */
[----:B------:R-:W3:Y:S01]  /*1550*/  LDG.E.CONSTANT R86, desc[UR6][R18.64+0xa08] ;  /* 0x000a080612567981 */ /* 0x000ee2000c1e9900 */
[----:B------:R-:W-:Y:S02]  /*1560*/  SHF.L.U32 R90, R87, 0x10, RZ ;  /* 0x00000010575a7819 */ /* 0x000fe400000006ff */
[----:B------:R-:W-:Y:S01]  /*1570*/  PRMT R88, R88, 0x7632, R88 ;  /* 0x0000763258587816 */ /* 0x000fe20000000058 */
[----:B------:R-:W-:Y:S02]  /*1580*/  IMAD.U32 R87, R85, 0x10000, RZ ;  /* 0x0001000055577824 */ /* 0x000fe400078e00ff */
[----:B------:R-:W-:Y:S02]  /*1590*/  FMUL.FTZ R90, R49, R90 ;  /* 0x0000005a315a7220 */ /* 0x000fe40000410000 */
[----:B------:R-:W-:-:S02]  /*15a0*/  IMAD.U32 R88, R88, 0x10000, RZ ;  /* 0x0001000058587824 */ /* 0x000fc400078e00ff */
[----:B------:R-:W-:Y:S01]  /*15b0*/  FFMA.FTZ R89, R6, R87, R89 ;  /* 0x0000005706597223 */ /* 0x000fe20000010059 */
[----:B------:R-:W-:Y:S02]  /*15c0*/  PRMT R87, R85, 0x7632, R87 ;  /* 0x0000763255577816 */ /* 0x000fe40000000057 */
[----:B------:R-:W4:Y:S01]  /*15d0*/  LDG.E.CONSTANT R85, desc[UR6][R18.64+0xc08] ;  /* 0x000c080612557981 */ /* 0x000f22000c1e9900 */
[----:B------:R-:W-:-:S03]  /*15e0*/  FFMA.FTZ R88, R45, R88, R90 ;  /* 0x000000582d587223 */ /* 0x000fc6000001005a */
[----:B------:R-:W4:Y:S01]  /*15f0*/  LDG.E.CONSTANT R90, desc[UR6][R18.64+0xe08] ;  /* 0x000e0806125a7981 */ /* 0x000f22000c1e9900 */
[----:B------:R-:W-:-:S05]  /*1600*/  SHF.L.U32 R87, R87, 0x10, RZ ;  /* 0x0000001057577819 */ /* 0x000fca00000006ff */
[----:B------:R-:W-:Y:S01]  /*1610*/  FFMA.FTZ R88, R53, R87, R88 ;  /* 0x0000005735587223 */ /* 0x000fe20000010058 */
[C---:B--2---:R-:W-:Y:S01]  /*1620*/  IMAD.U32 R87, R17.reuse, 0x10000, RZ ;  /* 0x0001000011577824 */ /* 0x044fe200078e00ff */
[----:B------:R-:W-:-:S05]  /*1630*/  PRMT R17, R17, 0x7632, R17 ;  /* 0x0000763211117816 */ /* 0x000fca0000000011 */
[----:B------:R-:W-:-:S04]  /*1640*/  IMAD.U32 R17, R17, 0x10000, RZ ;  /* 0x0001000011117824 */ /* 0x000fc800078e00ff */
[----:B------:R-:W-:Y:S01]  /*1650*/  FFMA.FTZ R88, R57, R17, R88 ;  /* 0x0000001139587223 */ /* 0x000fe20000010058 */
[----:B------:R-:W-:Y:S01]  /*1660*/  PRMT R17, R84, 0x7632, R17 ;  /* 0x0000763254117816 */ /* 0x000fe20000000011 */
[----:B------:R-:W-:Y:S01]  /*1670*/  FFMA.FTZ R87, R10, R87, R89 ;  /* 0x000000570a577223 */ /* 0x000fe20000010059 */
[----:B------:R-:W-:Y:S01]  /*1680*/  SHF.L.U32 R84, R84, 0x10, RZ ;  /* 0x0000001054547819 */ /* 0x000fe200000006ff */
[----:B------:R-:W2:Y:S02]  /*1690*/  LDG.E.CONSTANT R89, desc[UR6][R18.64+0xc] ;  /* 0x00000c0612597981 */ /* 0x000ea4000c1e9900 */
[----:B------:R-:W-:Y:S02]  /*16a0*/  IMAD.U32 R17, R17, 0x10000, RZ ;  /* 0x0001000011117824 */ /* 0x000fe400078e00ff */
[----:B------:R-:W-:Y:S02]  /*16b0*/  FFMA.FTZ R87, R14, R84, R87 ;  /* 0x000000540e577223 */ /* 0x000fe40000010057 */
[----:B------:R-:W-:-:S02]  /*16c0*/  FFMA.FTZ R84, R65, R17, R88 ;  /* 0x0000001141547223 */ /* 0x000fc40000010058 */
[----:B------:R-:W2:Y:S01]  /*16d0*/  LDG.E.CONSTANT R88, desc[UR6][R18.64+0x20c] ;  /* 0x00020c0612587981 */ /* 0x000ea2000c1e9900 */
[C---:B---3--:R-:W-:Y:S01]  /*16e0*/  IMAD.U32 R17, R86.reuse, 0x10000, RZ ;  /* 0x0001000056117824 */ /* 0x048fe200078e00ff */
[----:B------:R-:W-:-:S03]  /*16f0*/  PRMT R86, R86, 0x7632, R86 ;  /* 0x0000763256567816 */ /* 0x000fc60000000056 */
[----:B------:R-:W-:Y:S01]  /*1700*/  FFMA.FTZ R17, R62, R17, R87 ;  /* 0x000000113e117223 */ /* 0x000fe20000010057 */
[----:B------:R-:W-:Y:S01]  /*1710*/  SHF.L.U32 R86, R86, 0x10, RZ ;  /* 0x0000001056567819 */ /* 0x000fe200000006ff */
[----:B------:R-:W3:Y:S04]  /*1720*/  LDG.E.CONSTANT R87, desc[UR6][R18.64+0x40c] ;  /* 0x00040c0612577981 */ /* 0x000ee8000c1e9900 */
[----:B------:R-:W-:Y:S02]  /*1730*/  FFMA.FTZ R91, R81, R86, R84 ;  /* 0x00000056515b7223 */ /* 0x000fe40000010054 */
[----:B------:R-:W3:Y:S01]  /*1740*/  LDG.E.CONSTANT R86, desc[UR6][R18.64+0x60c] ;  /* 0x00060c0612567981 */ /* 0x000ee2000c1e9900 */
[C---:B----4-:R-:W-:Y:S01]  /*1750*/  IMAD.U32 R84, R85.reuse, 0x10000, RZ ;  /* 0x0001000055547824 */ /* 0x050fe200078e00ff */
[----:B------:R-:W-:-:S03]  /*1760*/  PRMT R85, R85, 0x7632, R85 ;  /* 0x0000763255557816 */ /* 0x000fc60000000055 */
[----:B------:R-:W-:Y:S01]  /*1770*/  FFMA.FTZ R17, R26, R84, R17 ;  /* 0x000000541a117223 */ /* 0x000fe20000010011 */
[C---:B------:R-:W-:Y:S01]  /*1780*/  SHF.L.U32 R84, R90.reuse, 0x10, RZ ;  /* 0x000000105a547819 */ /* 0x040fe200000006ff */
[----:B------:R-:W-:Y:S01]  /*1790*/  IMAD.U32 R85, R85, 0x10000, RZ ;  /* 0x0001000055557824 */ /* 0x000fe200078e00ff */
[----:B------:R-:W-:-:S03]  /*17a0*/  PRMT R90, R90, 0x7632, R90 ;  /* 0x000076325a5a7816 */ /* 0x000fc6000000005a */
[----:B------:R-:W-:Y:S01]  /*17b0*/  FFMA.FTZ R85, R70, R85, R91 ;  /* 0x0000005546557223 */ /* 0x000fe2000001005b */
[----:B------:R-:W-:Y:S01]  /*17c0*/  FFMA.FTZ R17, R22, R84, R17 ;  /* 0x0000005416117223 */ /* 0x000fe20000010011 */
[----:B------:R-:W-:-:S04]  /*17d0*/  IMAD.U32 R84, R90, 0x10000, RZ ;  /* 0x000100005a547824 */ /* 0x000fc800078e00ff */
[----:B------:R-:W-:Y:S02]  /*17e0*/  FFMA.FTZ R84, R78, R84, R85 ;  /* 0x000000544e547223 */ /* 0x000fe40000010055 */
[----:B------:R-:W4:Y:S01]  /*17f0*/  LDG.E.CONSTANT R85, desc[UR6][R18.64+0x80c] ;  /* 0x00080c0612557981 */ /* 0x000f22000c1e9900 */
[C---:B--2---:R-:W-:Y:S01]  /*1800*/  IMAD.U32 R91, R88.reuse, 0x10000, RZ ;  /* 0x00010000585b7824 */ /* 0x044fe200078e00ff */
[----:B------:R-:W-:-:S03]  /*1810*/  PRMT R88, R88, 0x7632, R88 ;  /* 0x0000763258587816 */ /* 0x000fc60000000058 */
[----:B------:R-:W-:Y:S01]  /*1820*/  FMUL.FTZ R93, R44, R91 ;  /* 0x0000005b2c5d7220 */ /* 0x000fe20000410000 */
[C---:B------:R-:W-:Y:S02]  /*1830*/  SHF.L.U32 R91, R89.reuse, 0x10, RZ ;  /* 0x00000010595b7819 */ /* 0x040fe400000006ff */
[----:B------:R-:W-:-:S03]  /*1840*/  PRMT R89, R89, 0x7632, R89 ;  /* 0x0000763259597816 */ /* 0x000fc60000000059 */
[----:B------:R-:W-:Y:S01]  /*1850*/  FFMA.FTZ R90, R38, R91, R93 ;  /* 0x0000005b265a7223 */ /* 0x000fe2000001005d */
[----:B------:R-:W-:Y:S02]  /*1860*/  IMAD.U32 R91, R88, 0x10000, RZ ;  /* 0x00010000585b7824 */ /* 0x000fe400078e00ff */
[----:B------:R-:W-:Y:S01]  /*1870*/  IMAD.U32 R89, R89, 0x10000, RZ ;  /* 0x0001000059597824 */ /* 0x000fe200078e00ff */
[C---:B---3--:R-:W-:Y:S01]  /*1880*/  SHF.L.U32 R88, R87.reuse, 0x10, RZ ;  /* 0x0000001057587819 */ /* 0x048fe200000006ff */
[----:B------:R-:W-:Y:S01]  /*1890*/  FMUL.FTZ R91, R50, R91 ;  /* 0x0000005b325b7220 */ /* 0x000fe20000410000 */
[----:B------:R-:W-:-:S03]  /*18a0*/  PRMT R87, R87, 0x7632, R87 ;  /* 0x0000763257577816 */ /* 0x000fc60000000057 */
[----:B------:R-:W-:Y:S02]  /*18b0*/  FFMA.FTZ R89, R46, R89, R91 ;  /* 0x000000592e597223 */ /* 0x000fe4000001005b */
[----:B------:R-:W-:Y:S02]  /*18c0*/  IMAD.U32 R87, R87, 0x10000, RZ ;  /* 0x0001000057577824 */ /* 0x000fe400078e00ff */
[----:B------:R-:W-:Y:S02]  /*18d0*/  FFMA.FTZ R90, R7, R88, R90 ;  /* 0x00000058075a7223 */ /* 0x000fe4000001005a */
[----:B------:R-:W-:Y:S01]  /*18e0*/  FFMA.FTZ R88, R54, R87, R89 ;  /* 0x0000005736587223 */ /* 0x000fe20000010059 */
[C---:B------:R-:W-:Y:S01]  /*18f0*/  PRMT R87, R86.reuse, 0x7632, R87 ;  /* 0x0000763256577816 */ /* 0x040fe20000000057 */
[----:B------:R-:W-:-:S03]  /*1900*/  IMAD.U32 R86, R86, 0x10000, RZ ;  /* 0x0001000056567824 */ /* 0x000fc600078e00ff */
[----:B------:R-:W-:Y:S01]  /*1910*/  SHF.L.U32 R87, R87, 0x10, RZ ;  /* 0x0000001057577819 */ /* 0x000fe200000006ff */
[----:B------:R-:W-:Y:S02]  /*1920*/  FFMA.FTZ R90, R11, R86, R90 ;  /* 0x000000560b5a7223 */ /* 0x000fe4000001005a */
[----:B------:R-:W2:Y:S02]  /*1930*/  LDG.E.CONSTANT R86, desc[UR6][R18.64+0xa0c] ;  /* 0x000a0c0612567981 */ /* 0x000ea4000c1e9900 */
[----:B------:R-:W-:Y:S02]  /*1940*/  FFMA.FTZ R87, R59, R87, R88 ;  /* 0x000000573b577223 */ /* 0x000fe40000010058 */
[----:B------:R-:W3:Y:S01]  /*1950*/  LDG.E.CONSTANT R88, desc[UR6][R18.64+0xc0c] ;  /* 0x000c0c0612587981 */ /* 0x000ee2000c1e9900 */
[----:B----4-:R-:W-:-:S04]  /*1960*/  IMAD.U32 R89, R85, 0x10000, RZ ;  /* 0x0001000055597824 */ /* 0x010fc800078e00ff */
[----:B------:R-:W-:Y:S02]  /*1970*/  FFMA.FTZ R89, R15, R89, R90 ;  /* 0x000000590f597223 */ /* 0x000fe4000001005a */
[----:B------:R0:W4:Y:S01]  /*1980*/  LDG.E.CONSTANT R90, desc[UR6][R18.64+0xe0c] ;  /* 0x000e0c06125a7981 */ /* 0x000122000c1e9900 */
[----:B------:R-:W-:-:S05]  /*1990*/  PRMT R85, R85, 0x7632, R85 ;  /* 0x0000763255557816 */ /* 0x000fca0000000055 */
[----:B------:R-:W-:-:S04]  /*19a0*/  IMAD.U32 R85, R85, 0x10000, RZ ;  /* 0x0001000055557824 */ /* 0x000fc800078e00ff */
[----:B------:R-:W-:Y:S01]  /*19b0*/  FFMA.FTZ R85, R66, R85, R87 ;  /* 0x0000005542557223 */ /* 0x000fe20000010057 */
[----:B------:R-:W-:Y:S01]  /*19c0*/  FADD.FTZ R17, R17, R16 ;  /* 0x0000001011117221 */ /* 0x000fe20000010000 */
[----:B0-----:R-:W-:-:S03]  /*19d0*/  VIADD R18, R75, 0x1 ;  /* 0x000000014b127836 */ /* 0x001fc60000000000 */
[----:B------:R-:W-:Y:S01]  /*19e0*/  FADD.FTZ R84, R84, R17 ;  /* 0x0000001154547221 */ /* 0x000fe20000010000 */
[----:B-----5:R-:W-:Y:S02]  /*19f0*/  FSETP.NEU.FTZ.AND P0, PT, R30, RZ, PT ;  /* 0x000000ff1e00720b */ /* 0x020fe40003f1d000 */
[----:B------:R-:W-:Y:S02]  /*1a00*/  IADD3 R71, PT, PT, R71, 0x4, RZ ;  /* 0x0000000447477810 */ /* 0x000fe40007ffe0ff */
[----:B------:R-:W-:Y:S01]  /*1a10*/  IADD3 R28, P3, PT, R28, 0x10, RZ ;  /* 0x000000101c1c7810 */ /* 0x000fe20007f7e0ff */
[----:B------:R-:W-:-:S03]  /*1a20*/  VIADD R75, R75, 0x80 ;  /* 0x000000804b4b7836 */ /* 0x000fc60000000000 */
[----:B------:R-:W-:Y:S02]  /*1a30*/  IADD3.X R29, PT, PT, RZ, R29, RZ, P3, !PT ;  /* 0x0000001dff1d7210 */ /* 0x000fe40001ffe4ff */
[----:B--2---:R-:W-:Y:S02]  /*1a40*/  PRMT R87, R86, 0x7632, R87 ;  /* 0x0000763256577816 */ /* 0x004fe40000000057 */
[----:B---3--:R-:W-:-:S03]  /*1a50*/  PRMT R16, R88, 0x7632, R16 ;  /* 0x0000763258107816 */ /* 0x008fc60000000010 */
[----:B------:R-:W-:Y:S01]  /*1a60*/  IMAD.U32 R87, R87, 0x10000, RZ ;  /* 0x0001000057577824 */ /* 0x000fe200078e00ff */
[----:B------:R-:W-:-:S03]  /*1a70*/  SHF.L.U32 R16, R16, 0x10, RZ ;  /* 0x0000001010107819 */ /* 0x000fc600000006ff */
[----:B------:R-:W-:Y:S01]  /*1a80*/  FFMA.FTZ R85, R82, R87, R85 ;  /* 0x0000005752557223 */ /* 0x000fe20000010055 */
[----:B------:R-:W-:Y:S02]  /*1a90*/  SHF.L.U32 R86, R86, 0x10, RZ ;  /* 0x0000001056567819 */ /* 0x000fe400000006ff */
[----:B----4-:R-:W-:Y:S01]  /*1aa0*/  PRMT R17, R90, 0x7632, R17 ;  /* 0x000076325a117816 */ /* 0x010fe20000000011 */
[----:B------:R-:W-:Y:S01]  /*1ab0*/  FFMA.FTZ R16, R72, R16, R85 ;  /* 0x0000001048107223 */ /* 0x000fe20000010055 */
[----:B------:R-:W-:Y:S02]  /*1ac0*/  I2FP.F32.S32 R85, R18 ;  /* 0x0000001200557245 */ /* 0x000fe40000201400 */
[----:B------:R-:W-:Y:S01]  /*1ad0*/  SHF.L.U32 R17, R17, 0x10, RZ ;  /* 0x0000001011117819 */ /* 0x000fe200000006ff */
[----:B------:R-:W-:Y:S01]  /*1ae0*/  FFMA.FTZ R86, R64, R86, R89 ;  /* 0x0000005640567223 */ /* 0x000fe20000010059 */
[----:B------:R-:W-:Y:S02]  /*1af0*/  IMAD.U32 R88, R88, 0x10000, RZ ;  /* 0x0001000058587824 */ /* 0x000fe400078e00ff */
[----:B------:R-:W-:Y:S01]  /*1b00*/  FMUL.FTZ R85, R85, R30 ;  /* 0x0000001e55557220 */ /* 0x000fe20000410000 */
[----:B------:R-:W-:Y:S01]  /*1b10*/  FFMA.FTZ R16, R79, R17, R16 ;  /* 0x000000114f107223 */ /* 0x000fe20000010010 */
[----:B------:R-:W-:-:S02]  /*1b20*/  VIADD R17, R74, 0xffffffff ;  /* 0xffffffff4a117836 */ /* 0x000fc40000000000 */
[----:B------:R-:W-:Y:S01]  /*1b30*/  FFMA.FTZ R86, R27, R88, R86 ;  /* 0x000000581b567223 */ /* 0x000fe20000010056 */
[----:B------:R-:W-:Y:S01]  /*1b40*/  IMAD.U32 R90, R90, 0x10000, RZ ;  /* 0x000100005a5a7824 */ /* 0x000fe200078e00ff */
[----:B------:R-:W-:Y:S02]  /*1b50*/  FSEL R85, R85, RZ, P0 ;  /* 0x000000ff55557208 */ /* 0x000fe40000000000 */
[----:B------:R-:W-:Y:S01]  /*1b60*/  ISETP.GE.AND P0, PT, R17, R32, PT ;  /* 0x000000201100720c */ /* 0x000fe20003f06270 */
[----:B------:R-:W-:Y:S01]  /*1b70*/  FFMA.FTZ R19, R23, R90, R86 ;  /* 0x0000005a17137223 */ /* 0x000fe20000010056 */
[----:B------:R-:W-:-:S03]  /*1b80*/  VIADD R17, R32, 0x1f ;  /* 0x0000001f20117836 */ /* 0x000fc60000000000 */
[----:B------:R-:W-:Y:S02]  /*1b90*/  FADD.FTZ R19, R19, R84 ;  /* 0x0000005413137221 */ /* 0x000fe40000010000 */
[----:B------:R-:W-:-:S04]  /*1ba0*/  SHF.R.S32.HI R84, RZ, 0x1f, R17 ;  /* 0x0000001fff547819 */ /* 0x000fc80000011411 */
[----:B------:R-:W-:-:S04]  /*1bb0*/  LEA.HI R84, R84, R17, RZ, 0x5 ;  /* 0x0000001154547211 */ /* 0x000fc800078f28ff */
[----:B------:R-:W-:Y:S01]  /*1bc0*/  SHF.R.S32.HI R84, RZ, 0x5, R84 ;  /* 0x00000005ff547819 */ /* 0x000fe20000011454 */
[----:B------:R-:W-:-:S03]  /*1bd0*/  FADD.FTZ R16, R16, R19 ;  /* 0x0000001310107221 */ /* 0x000fc60000010000 */
[----:B------:R-:W-:Y:S01]  /*1be0*/  ISETP.GE.AND P2, PT, R71, R84, PT ;  /* 0x000000544700720c */ /* 0x000fe20003f46270 */
[----:B------:R-:W-:-:S05]  /*1bf0*/  FFMA.FTZ R16, R16, UR11, R85 ;  /* 0x0000000b10107c23 */ /* 0x000fca0008010055 */
[----:B------:R-:W-:Y:S01]  /*1c00*/  FSEL R18, R16, RZ, !P0 ;  /* 0x000000ff10127208 */ /* 0x000fe20004000000 */
[----:B------:R-:W-:Y:S01]  /*1c10*/  VIADD R74, R74, 0x80 ;  /* 0x000000804a4a7836 */ /* 0x000fe20000000000 */
[----:B------:R-:W-:-:S03]  /*1c20*/  @!P0 FMNMX.FTZ R69, R16, R69, !PT ;  /* 0x0000004510458209 */ /* 0x000fc60007810000 */
[----:B------:R0:W-:Y:S02]  /*1c30*/  STS [R73], R18 ;  /* 0x0000001249007388 */ /* 0x0001e40000000800 */
[----:B0-----:R-:W-:Y:S01]  /*1c40*/  VIADD R73, R73, 0x200 ;  /* 0x0000020049497836 */ /* 0x001fe20000000000 */
[----:B------:R-:W-:Y:S06]  /*1c50*/  @!P2 BRA `(.L_x_17113) ;  /* 0xfffffff00078a947 */ /* 0x000fec000383ffff */
.L_x_17112:
[----:B------:R-:W-:Y:S05]  /*1c60*/  BSYNC.RECONVERGENT B0 ;  /* 0x0000000000007941 */ /* 0x000fea0003800200 */
.L_x_17111:
[----:B------:R-:W0:Y:S01]  /*1c70*/  SHFL.BFLY PT, R2, R69, 0x10, 0x1f ;  /* 0x0e001f0045027f89 */ /* 0x000e2200000e0000 */
[----:B------:R-:W-:Y:S01]  /*1c80*/  IMAD.MOV.U32 R10, RZ, RZ, -0x800001 ;  /* 0xff7fffffff0a7424 */ /* 0x000fe200078e00ff */
[----:B------:R-:W-:Y:S01]  /*1c90*/  BSSY.RECONVERGENT B0, `(.L_x_17114) ;  /* 0x0000105000007945 */ /* 0x000fe20003800200 */
[----:B------:R-:W1:Y:S01]  /*1ca0*/  S2R R14, SR_TID.X ;  /* 0x00000000000e7919 */ /* 0x000e620000002100 */
[----:B0-----:R-:W-:-:S05]  /*1cb0*/  FMNMX.FTZ R4, R2, R69, !PT ;  /* 0x0000004502047209 */ /* 0x001fca0007810000 */
[----:B------:R-:W0:Y:S01]  /*1cc0*/  SHFL.BFLY PT, R3, R4, 0x8, 0x1f ;  /* 0x0d001f0004037f89 */ /* 0x000e2200000e0000 */
[----:B-1----:R-:W-:Y:S02]  /*1cd0*/  LOP3.LUT R15, R14, 0x1f, RZ, 0xc0, !PT ;  /* 0x0000001f0e0f7812 */ /* 0x002fe400078ec0ff */
[----:B------:R-:W-:Y:S02]  /*1ce0*/  SHF.R.U32.HI R16, RZ, 0x5, R14 ;  /* 0x00000005ff107819 */ /* 0x000fe4000001160e */
[C---:B------:R-:W-:Y:S02]  /*1cf0*/  ISETP.NE.AND P2, PT, R15.reuse, RZ, PT ;  /* 0x000000ff0f00720c */ /* 0x040fe40003f45270 */
        /* <DEDUP_REMOVED lines=10> */
[----:B0-----:R-:W-:-:S04]  /*1da0*/  LEA R9, R2, R9, 0x18 ;  /* 0x0000000902097211 */ /* 0x001fc800078ec0ff */
[----:B------:R-:W-:Y:S02]  /*1db0*/  LEA R6, R16, R9, 0x2 ;  /* 0x0000000910067211 */ /* 0x000fe400078e10ff */
[----:B-1----:R-:W-:Y:S01]  /*1dc0*/  FMNMX.FTZ R11, R7, R8, !PT ;  /* 0x00000008070b7209 */ /* 0x002fe20007810000 */
[----:B------:R-:W-:-:S04]  /*1dd0*/  IMAD R7, R15, 0x4, R9 ;  /* 0x000000040f077824 */ /* 0x000fc800078e0209 */
[----:B------:R-:W-:Y:S01]  /*1de0*/  @!P2 STS [R6], R11 ;  /* 0x0000000b0600a388 */ /* 0x000fe20000000800 */
[----:B------:R-:W-:Y:S06]  /*1df0*/  BAR.SYNC.DEFER_BLOCKING 0x0 ;  /* 0x0000000000007b1d */ /* 0x000fec0000010000 */
[----:B------:R-:W0:Y:S04]  /*1e00*/  @!P3 LDS R10, [R7] ;  /* 0x00000000070ab984 */ /* 0x000e280000000800 */
[----:B0-----:R-:W0:Y:S02]  /*1e10*/  SHFL.BFLY PT, R5, R10, 0x2, 0x1f ;  /* 0x0c401f000a057f89 */ /* 0x001e2400000e0000 */
[----:B0-----:R-:W-:-:S02]  /*1e20*/  FMNMX.FTZ R9, R5, R10, !PT ;  /* 0x0000000a05097209 */ /* 0x001fc40007810000 */
[----:B------:R-:W-:-:S03]  /*1e30*/  IADD3 R5, PT, PT, R32, 0x1f, RZ ;  /* 0x0000001f20057810 */ /* 0x000fc60007ffe0ff */
[----:B------:R-:W0:Y:S01]  /*1e40*/  SHFL.BFLY PT, R4, R9, 0x1, 0x1f ;  /* 0x0c201f0009047f89 */ /* 0x000e2200000e0000 */
[----:B------:R-:W-:Y:S02]  /*1e50*/  SHF.R.S32.HI R12, RZ, 0x1f, R5 ;  /* 0x0000001fff0c7819 */ /* 0x000fe40000011405 */
[----:B0-----:R-:W-:Y:S02]  /*1e60*/  FMNMX.FTZ R8, R9, R4, !PT ;  /* 0x0000000409087209 */ /* 0x001fe40007810000 */
[----:B------:R-:W-:Y:S01]  /*1e70*/  LEA.HI R4, R12, R5, RZ, 0x5 ;  /* 0x000000050c047211 */ /* 0x000fe200078f28ff */
[----:B------:R-:W-:-:S03]  /*1e80*/  IMAD.MOV.U32 R12, RZ, RZ, RZ ;  /* 0x000000ffff0c7224 */ /* 0x000fc600078e00ff */
[----:B------:R-:W-:Y:S01]  /*1e90*/  LOP3.LUT R5, R4, 0xffffffe0, RZ, 0xc0, !PT ;  /* 0xffffffe004057812 */ /* 0x000fe200078ec0ff */
[----:B------:R-:W0:Y:S03]  /*1ea0*/  SHFL.IDX PT, R8, R8, RZ, 0x1f ;  /* 0x00001fff08087589 */ /* 0x000e2600000e0000 */
[----:B------:R-:W-:-:S04]  /*1eb0*/  VIMNMX R5, PT, PT, R32, R5, PT ;  /* 0x0000000520057248 */ /* 0x000fc80003fe0100 */
[----:B------:R-:W-:-:S13]  /*1ec0*/  ISETP.GE.AND P4, PT, R14, R5, PT ;  /* 0x000000050e00720c */ /* 0x000fda0003f86270 */
[----:B------:R-:W-:Y:S05]  /*1ed0*/  @P4 BRA `(.L_x_17115) ;  /* 0x0000000c00804947 */ /* 0x000fea0003800000 */
[----:B------:R-:W-:Y:S01]  /*1ee0*/  LOP3.LUT R10, RZ, R14, RZ, 0x33, !PT ;  /* 0x0000000eff0a7212 */ /* 0x000fe200078e33ff */
[----:B------:R-:W-:Y:S01]  /*1ef0*/  BSSY.RECONVERGENT B1, `(.L_x_17116) ;  /* 0x000001b000017945 */ /* 0x000fe20003800200 */
[----:B------:R-:W-:-:S03]  /*1f00*/  HFMA2 R12, -RZ, RZ, 0, 0 ;  /* 0x00000000ff0c7431 */ /* 0x000fc600000001ff */
[----:B------:R-:W-:-:S05]  /*1f10*/  IMAD.IADD R9, R10, 0x1, R5 ;  /* 0x000000010a097824 */ /* 0x000fca00078e0205 */
[C---:B------:R-:W-:Y:S02]  /*1f20*/  LOP3.LUT R10, R9.reuse, 0x180, RZ, 0xc0, !PT ;  /* 0x00000180090a7812 */ /* 0x040fe400078ec0ff */
[----:B------:R-:W-:Y:S02]  /*1f30*/  ISETP.GE.U32.AND P5, PT, R9, 0x180, PT ;  /* 0x000001800900780c */ /* 0x000fe40003fa6070 */
[----:B------:R-:W-:Y:S01]  /*1f40*/  ISETP.NE.AND P0, PT, R10, 0x180, PT ;  /* 0x000001800a00780c */ /* 0x000fe20003f05270 */
[----:B------:R-:W-:-:S12]  /*1f50*/  IMAD.MOV.U32 R10, RZ, RZ, R14 ;  /* 0x000000ffff0a7224 */ /* 0x000fd800078e000e */
[----:B------:R-:W-:Y:S05]  /*1f60*/  @!P0 BRA `(.L_x_17117) ;  /* 0x00000000004c8947 */ /* 0x000fea0003800000 */
[----:B------:R-:W-:Y:S01]  /*1f70*/  VIADD R11, R3, 0xa0 ;  /* 0x000000a0030b7836 */ /* 0x000fe20000000000 */
[----:B------:R-:W-:Y:S01]  /*1f80*/  LEA.HI R9, R9, 0x1, RZ, 0x19 ;  /* 0x0000000109097811 */ /* 0x000fe200078fc8ff */
[----:B------:R-:W-:Y:S01]  /*1f90*/  IMAD.MOV.U32 R10, RZ, RZ, R14 ;  /* 0x000000ffff0a7224 */ /* 0x000fe200078e000e */
[----:B------:R-:W-:Y:S02]  /*1fa0*/  MOV R12, RZ ;  /* 0x000000ff000c7202 */ /* 0x000fe40000000f00 */
[----:B------:R-:W-:Y:S02]  /*1fb0*/  LEA R11, R2, R11, 0x18 ;  /* 0x0000000b020b7211 */ /* 0x000fe400078ec0ff */
[----:B------:R-:W-:-:S03]  /*1fc0*/  LOP3.LUT R9, R9, 0x3, RZ, 0xc0, !PT ;  /* 0x0000000309097812 */ /* 0x000fc600078ec0ff */
[----:B------:R-:W-:Y:S01]  /*1fd0*/  IMAD R11, R14, 0x4, R11 ;  /* 0x000000040e0b7824 */ /* 0x000fe200078e020b */
[----:B------:R-:W-:-:S07]  /*1fe0*/  IADD3 R9, PT, PT, RZ, -R9, RZ ;  /* 0x80000009ff097210 */ /* 0x000fce0007ffe0ff */
.L_x_17118:
[----:B------:R-:W0:Y:S01]  /*1ff0*/  LDS R13, [R11] ;  /* 0x000000000b0d7984 */ /* 0x000e220000000800 */
[----:B------:R-:W-:Y:S02]  /*2000*/  VIADD R9, R9, 0x1 ;  /* 0x0000000109097836 */ /* 0x000fe40000000000 */
        /* <DEDUP_REMOVED lines=9> */
.L_x_17117:
[----:B------:R-:W-:Y:S05]  /*20a0*/  BSYNC.RECONVERGENT B1 ;  /* 0x0000000000017941 */ /* 0x000fea0003800200 */
.L_x_17116:
        /* <DEDUP_REMOVED lines=12> */
.L_x_17121:
        /* <DEDUP_REMOVED lines=100> */
.L_x_17120:
[----:B------:R-:W-:Y:S05]  /*27b0*/  BSYNC.RECONVERGENT B1 ;  /* 0x0000000000017941 */ /* 0x000fea0003800200 */
.L_x_17119:
        /* <DEDUP_REMOVED lines=55> */
.L_x_17123:
[----:B------:R-:W-:Y:S05]  /*2b30*/  BSYNC.RECONVERGENT B1 ;  /* 0x0000000000017941 */ /* 0x000fea0003800200 */
.L_x_17122:
        /* <DEDUP_REMOVED lines=26> */
.L_x_17115:
[----:B------:R-:W-:Y:S05]  /*2ce0*/  BSYNC.RECONVERGENT B0 ;  /* 0x0000000000007941 */ /* 0x000fea0003800200 */
.L_x_17114:
        /* <DEDUP_REMOVED lines=27> */
[----:B------:R-:W-:Y:S02]  /*2ea0*/  ISETP.NE.AND P0, PT, R6, 0x180, PT ;  /* 0x000001800600780c */ /* 0x000fe40003f05270 */
[----:B------:R-:W-:-:S11]  /*2eb0*/  MOV R6, R14 ;  /* 0x0000000e00067202 */ /* 0x000fd60000000f00 */
[----:B01----:R-:W-:Y:S05]  /*2ec0*/  @!P0 BRA `(.L_x_17127) ;  /* 0x0000000000408947 */ /* 0x003fea0003800000 */
[----:B------:R-:W-:Y:S01]  /*2ed0*/  LEA.HI R7, R7, 0x1, RZ, 0x19 ;  /* 0x0000000107077811 */ /* 0x000fe200078fc8ff */
[----:B------:R-:W-:-:S03]  /*2ee0*/  VIADD R11, R3, 0xa0 ;  /* 0x000000a0030b7836 */ /* 0x000fc60000000000 */
[C---:B------:R-:W-:Y:S01]  /*2ef0*/  LOP3.LUT R9, R7.reuse, 0x3, RZ, 0xc0, !PT ;  /* 0x0000000307097812 */ /* 0x040fe200078ec0ff */
[----:B------:R-:W-:Y:S01]  /*2f00*/  IMAD.SHL.U32 R6, R7, 0x80, RZ ;  /* 0x0000008007067824 */ /* 0x000fe200078e00ff */
[----:B------:R-:W-:Y:S02]  /*2f10*/  LEA R11, R2, R11, 0x18 ;  /* 0x0000000b020b7211 */ /* 0x000fe400078ec0ff */
[----:B------:R-:W-:Y:S02]  /*2f20*/  IADD3 R9, PT, PT, RZ, -R9, RZ ;  /* 0x80000009ff097210 */ /* 0x000fe40007ffe0ff */
[----:B------:R-:W-:Y:S01]  /*2f30*/  LOP3.LUT R7, R6, 0x180, RZ, 0xc0, !PT ;  /* 0x0000018006077812 */ /* 0x000fe200078ec0ff */
[----:B------:R-:W-:-:S04]  /*2f40*/  IMAD R8, R14, 0x4, R11 ;  /* 0x000000040e087824 */ /* 0x000fc800078e020b */
[----:B------:R-:W-:-:S07]  /*2f50*/  IMAD.IADD R6, R7, 0x1, R14 ;  /* 0x0000000107067824 */ /* 0x000fce00078e020e */
.L_x_17128:
[----:B------:R-:W0:Y:S01]  /*2f60*/  LDS R7, [R8] ;  /* 0x0000000008077984 */ /* 0x000e220000000800 */
[----:B------:R-:W-:-:S04]  /*2f70*/  IADD3 R9, PT, PT, R9, 0x1, RZ ;  /* 0x0000000109097810 */ /* 0x000fc80007ffe0ff */
[----:B------:R-:W-:Y:S01]  /*2f80*/  ISETP.NE.AND P0, PT, R9, RZ, PT ;  /* 0x000000ff0900720c */ /* 0x000fe20003f05270 */
[----:B0-----:R-:W-:-:S05]  /*2f90*/  FMUL.FTZ R7, R7, R40 ;  /* 0x0000002807077220 */ /* 0x001fca0000410000 */
[----:B------:R0:W-:Y:S02]  /*2fa0*/  STS [R8], R7 ;  /* 0x0000000708007388 */ /* 0x0001e40000000800 */
[----:B0-----:R-:W-:-:S05]  /*2fb0*/  VIADD R8, R8, 0x200 ;  /* 0x0000020008087836 */ /* 0x001fca0000000000 */
[----:B------:R-:W-:Y:S05]  /*2fc0*/  @P0 BRA `(.L_x_17128) ;  /* 0xfffffffc00e40947 */ /* 0x000fea000383ffff */
.L_x_17127:
[----:B------:R-:W-:Y:S05]  /*2fd0*/  BSYNC.RECONVERGENT B1 ;  /* 0x0000000000017941 */ /* 0x000fea0003800200 */
.L_x_17126:
        /* <DEDUP_REMOVED lines=12> */
.L_x_17131:
        /* <DEDUP_REMOVED lines=32> */
[C---:B-----5:R-:W-:Y:S02]  /*32a0*/  FMUL.FTZ R30, R40.reuse, R29 ;  /* 0x0000001d281e7220 */ /* 0x060fe40000410000 */
        /* <DEDUP_REMOVED lines=19> */
.L_x_17130:
[----:B------:R-:W-:Y:S05]  /*33e0*/  BSYNC.RECONVERGENT B1 ;  /* 0x0000000000017941 */ /* 0x000fea0003800200 */
.L_x_17129:
[----:B------:R-:W-:Y:S01]  /*33f0*/  IADD3 R8, PT, PT, -R6, R5, RZ ;  /* 0x0000000506087210 */ /* 0x000fe20007ffe1ff */
        /* <DEDUP_REMOVED lines=30> */
.L_x_17133:
[----:B------:R-:W-:Y:S05]  /*35e0*/  BSYNC.RECONVERGENT B1 ;  /* 0x0000000000017941 */ /* 0x000fea0003800200 */
.L_x_17132:
        /* <DEDUP_REMOVED lines=14> */
.L_x_17125:
[----:B------:R-:W-:Y:S05]  /*36d0*/  BSYNC.RECONVERGENT B0 ;  /* 0x0000000000007941 */ /* 0x000fea0003800200 */
.L_x_17124:
        /* <DEDUP_REMOVED lines=8> */
[----:B------:R-:W3:Y:S03]  /*3760*/  LDCU.64 UR4, c[0x0][0x398] ;  /* 0x00007300ff0477ac */ /* 0x000ee60008000a00 */
[----:B------:R-:W-:Y:S05]  /*3770*/  @P1 BRA `(.L_x_17135) ;  /* 0x0000002000901947 */ /* 0x000fea0003800000 */
[----:B------:R-:W4:Y:S01]  /*3780*/  LDCU UR8, c[0x0][0x3b8] ;  /* 0x00007700ff0877ac */ /* 0x000f220008000800 */
[----:B-1----:R-:W-:Y:S01]  /*3790*/  SHF.R.U32.HI R6, RZ, 0x3, R14 ;  /* 0x00000003ff067819 */ /* 0x002fe2000001160e */
[----:B------:R-:W-:Y:S01]  /*37a0*/  IMAD.SHL.U32 R8, R14, 0x20, RZ ;  /* 0x000000200e087824 */ /* 0x000fe200078e00ff */
[----:B------:R-:W-:Y:S01]  /*37b0*/  MOV R7, RZ ;  /* 0x000000ff00077202 */ /* 0x000fe20000000f00 */
[----:B------:R-:W1:Y:S01]  /*37c0*/  LDCU.64 UR10, c[0x0][0x3a8] ;  /* 0x00007500ff0a77ac */ /* 0x000e620008000a00 */
[----:B------:R-:W-:Y:S01]  /*37d0*/  LOP3.LUT R6, R6, 0x7c, RZ, 0xc0, !PT ;  /* 0x0000007c06067812 */ /* 0x000fe200078ec0ff */
[----:B------:R-:W-:Y:S01]  /*37e0*/  VIADD R28, R16, 0x1 ;  /* 0x00000001101c7836 */ /* 0x000fe20000000000 */
[----:B------:R-:W-:Y:S01]  /*37f0*/  SHF.R.S32.HI R29, RZ, 0x5, R4 ;  /* 0x00000005ff1d7819 */ /* 0x000fe20000011404 */
[----:B------:R-:W-:-:S04]  /*3800*/  IMAD.MOV.U32 R25, RZ, RZ, RZ ;  /* 0x000000ffff197224 */ /* 0x000fc800078e00ff */
[----:B------:R-:W-:Y:S02]  /*3810*/  IMAD.IADD R67, R16, 0x1, -R29 ;  /* 0x0000000110437824 */ /* 0x000fe400078e0a1d */
[----:B----4-:R-:W-:Y:S01]  /*3820*/  IMAD R5, R33, UR8, RZ ;  /* 0x0000000821057c24 */ /* 0x010fe2000f8e02ff */
[----:B------:R-:W4:Y:S03]  /*3830*/  LDCU UR8, c[0x0][0x3d0] ;  /* 0x00007a00ff0877ac */ /* 0x000f260008000800 */
[----:B------:R-:W-:-:S04]  /*3840*/  IMAD.WIDE R6, R5, 0x4, R6 ;  /* 0x0000000405067825 */ /* 0x000fc800078e0206 */
[----:B------:R-:W-:Y:S01]  /*3850*/  VIADD R5, R3, 0xa0 ;  /* 0x000000a003057836 */ /* 0x000fe20000000000 */
[----:B------:R-:W-:Y:S02]  /*3860*/  LOP3.LUT R3, R8, 0x60, RZ, 0xe2, !PT ;  /* 0x0000006008037812 */ /* 0x000fe400078ee2ff */
[----:B-1----:R-:W-:Y:S02]  /*3870*/  IADD3 R24, P0, PT, R6, UR10, RZ ;  /* 0x0000000a06187c10 */ /* 0x002fe4000ff1e0ff */
[----:B------:R-:W-:Y:S01]  /*3880*/  LEA R2, R2, R5, 0x18 ;  /* 0x0000000502027211 */ /* 0x000fe200078ec0ff */
[----:B------:R-:W-:Y:S01]  /*3890*/  IMAD R3, R16, 0x80, R3 ;  /* 0x0000008010037824 */ /* 0x000fe200078e0203 */
[----:B------:R-:W-:Y:S02]  /*38a0*/  SHF.L.U32 R5, R14, 0x3, RZ ;  /* 0x000000030e057819 */ /* 0x000fe400000006ff */
[----:B------:R-:W-:Y:S02]  /*38b0*/  IADD3.X R27, PT, PT, R7, UR11, RZ, P0, !PT ;  /* 0x0000000b071b7c10 */ /* 0x000fe400087fe4ff */
[----:B------:R-:W-:Y:S01]  /*38c0*/  IADD3 R26, PT, PT, R3, 0x10, R2 ;  /* 0x00000010031a7810 */ /* 0x000fe20007ffe002 */
[----:B----4-:R-:W-:Y:S01]  /*38d0*/  IMAD R2, R0, UR8, RZ ;  /* 0x0000000800027c24 */ /* 0x010fe2000f8e02ff */
[----:B------:R-:W-:-:S02]  /*38e0*/  LOP3.LUT R3, R5, 0x18, RZ, 0xc0, !PT ;  /* 0x0000001805037812 */ /* 0x000fc400078ec0ff */
[----:B------:R-:W-:Y:S02]  /*38f0*/  LOP3.LUT R0, R5, 0xf8, RZ, 0xc0, !PT ;  /* 0x000000f805007812 */ /* 0x000fe400078ec0ff */
[----:B------:R-:W-:Y:S02]  /*3900*/  LEA R35, R16, R3, 0x5 ;  /* 0x0000000310237211 */ /* 0x000fe400078e28ff */
[----:B------:R-:W-:-:S03]  /*3910*/  SHF.R.S32.HI R3, RZ, 0x1f, R2 ;  /* 0x0000001fff037819 */ /* 0x000fc60000011402 */
[----:B------:R-:W-:-:S07]  /*3920*/  VIADD R35, R35, 0x3 ;  /* 0x0000000323237836 */ /* 0x000fce0000000000 */
.L_x_17152:
[----:B------:R-:W-:Y:S01]  /*3930*/  MOV R6, R24 ;  /* 0x0000001800067202 */ /* 0x000fe20000000f00 */
[----:B------:R-:W-:Y:S01]  /*3940*/  IMAD.MOV.U32 R7, RZ, RZ, R27 ;  /* 0x000000ffff077224 */ /* 0x000fe200078e001b */
[----:B0-----:R-:W-:Y:S04]  /*3950*/  LDS.128 R8, [R26] ;  /* 0x000000001a087984 */ /* 0x001fe80000000c00 */
[----:B------:R-:W2:Y:S02]  /*3960*/  LDG.E.CONSTANT R5, desc[UR6][R6.64] ;  /* 0x0000000606057981 */ /* 0x000ea4000c1e9900 */
        /* <DEDUP_REMOVED lines=40> */
[----:B0-----:R-:W-:-:S02]  /*3bf0*/  F2FP.BF16.F32.PACK_AB R5, R5, R4 ;  /* 0x000000040505723e */ /* 0x001fc400000010ff */
[----:B------:R-:W-:Y:S02]  /*3c00*/  F2FP.BF16.F32.PACK_AB R4, R7, R6 ;  /* 0x000000060704723e */ /* 0x000fe400000010ff */
[----:B------:R-:W-:Y:S02]  /*3c10*/  F2FP.BF16.F32.PACK_AB R68, R9, R8 ;  /* 0x000000080944723e */ /* 0x000fe400000010ff */
[----:B------:R-:W-:Y:S02]  /*3c20*/  F2FP.BF16.F32.PACK_AB R70, R11, R10 ;  /* 0x0000000a0b46723e */ /* 0x000fe400000010ff */
[----:B------:R-:W-:-:S03]  /*3c30*/  IADD3 R7, PT, PT, R35, -0x3, RZ ;  /* 0xfffffffd23077810 */ /* 0x000fc60007ffe0ff */
[----:B-1----:R-:W-:Y:S05]  /*3c40*/  @P0 BRA `(.L_x_17137) ;  /* 0x0000000000780947 */ /* 0x002fea0003800000 */
        /* <DEDUP_REMOVED lines=30> */
.L_x_17137:
[----:B------:R-:W-:Y:S05]  /*3e30*/  BSYNC.RECONVERGENT B1 ;  /* 0x0000000000017941 */ /* 0x000fea0003800200 */
.L_x_17136:
[----:B------:R-:W-:Y:S02]  /*3e40*/  IMAD.MOV.U32 R9, RZ, RZ, R68 ;  /* 0x000000ffff097224 */ /* 0x000fe400078e0044 */
[----:B-----5:R-:W-:Y:S02]  /*3e50*/  HMUL2.BF16_V2 R8, R5, R66 ;  /* 0x0000004205087232 */ /* 0x020fe40000200000 */
[----:B------:R-:W-:Y:S02]  /*3e60*/  HFMA2.BF16_V2 R11, R4, R65, -RZ ;  /* 0x00000041040b7231 */ /* 0x000fe400003000ff */
[----:B------:R-:W-:Y:S01]  /*3e70*/  IMAD.MOV.U32 R6, RZ, RZ, R70 ;  /* 0x000000ffff067224 */ /* 0x000fe200078e0046 */
[----:B------:R-:W-:Y:S01]  /*3e80*/  BSSY.RECONVERGENT B1, `(.L_x_17138) ;  /* 0x0000034000017945 */ /* 0x000fe20003800200 */
[----:B------:R-:W-:Y:S01]  /*3e90*/  HMUL2.BF16_V2 R13, R9, R64 ;  /* 0x00000040090d7232 */ /* 0x000fe20000200000 */
[----:B------:R-:W-:Y:S02]  /*3ea0*/  PRMT R10, R8, 0x7632, R10 ;  /* 0x00007632080a7816 */ /* 0x000fe4000000000a */
[----:B------:R-:W-:Y:S01]  /*3eb0*/  PRMT R12, R11, 0x7632, R12 ;  /* 0x000076320b0c7816 */ /* 0x000fe2000000000c */
[----:B------:R-:W-:Y:S01]  /*3ec0*/  HFMA2.BF16_V2 R64, R6, R63, -RZ ;  /* 0x0000003f06407231 */ /* 0x000fe200003000ff */
[----:B------:R-:W-:Y:S01]  /*3ed0*/  PRMT R63, R13, 0x7632, R63 ;  /* 0x000076320d3f7816 */ /* 0x000fe2000000003f */
[----:B------:R-:W-:Y:S01]  /*3ee0*/  IMAD.U32 R10, R10, 0x10000, RZ ;  /* 0x000100000a0a7824 */ /* 0x000fe200078e00ff */
[----:B------:R-:W-:Y:S01]  /*3ef0*/  SHF.L.U32 R65, R8, 0x10, RZ ;  /* 0x0000001008417819 */ /* 0x000fe200000006ff */
[----:B------:R-:W-:Y:S01]  /*3f00*/  IMAD.U32 R11, R11, 0x10000, RZ ;  /* 0x000100000b0b7824 */ /* 0x000fe200078e00ff */
[----:B------:R-:W-:Y:S01]  /*3f10*/  SHF.L.U32 R12, R12, 0x10, RZ ;  /* 0x000000100c0c7819 */ /* 0x000fe200000006ff */
[----:B------:R-:W-:Y:S01]  /*3f20*/  IMAD.U32 R13, R13, 0x10000, RZ ;  /* 0x000100000d0d7824 */ /* 0x000fe200078e00ff */
[----:B------:R-:W-:Y:S01]  /*3f30*/  PRMT R8, R64, 0x7632, R8 ;  /* 0x0000763240087816 */ /* 0x000fe20000000008 */
[----:B------:R-:W-:-:S02]  /*3f40*/  IMAD.U32 R66, R63, 0x10000, RZ ;  /* 0x000100003f427824 */ /* 0x000fc400078e00ff */
[----:B------:R-:W-:Y:S01]  /*3f50*/  FADD.FTZ R10, R65, R10 ;  /* 0x0000000a410a7221 */ /* 0x000fe20000010000 */
[----:B------:R-:W-:Y:S01]  /*3f60*/  FADD.FTZ R11, R11, R12 ;  /* 0x0000000c0b0b7221 */ /* 0x000fe20000010000 */
[----:B------:R-:W-:Y:S01]  /*3f70*/  SHF.L.U32 R64, R64, 0x10, RZ ;  /* 0x0000001040407819 */ /* 0x000fe200000006ff */
[----:B------:R-:W-:Y:S02]  /*3f80*/  IMAD.U32 R63, R8, 0x10000, RZ ;  /* 0x00010000083f7824 */ /* 0x000fe400078e00ff */
[----:B------:R-:W-:Y:S01]  /*3f90*/  FADD.FTZ R13, R13, R66 ;  /* 0x000000420d0d7221 */ /* 0x000fe20000010000 */
[----:B------:R-:W-:Y:S01]  /*3fa0*/  FADD.FTZ R10, R10, R11 ;  /* 0x0000000b0a0a7221 */ /* 0x000fe20000010000 */
[----:B------:R-:W-:-:S03]  /*3fb0*/  FADD.FTZ R63, R64, R63 ;  /* 0x0000003f403f7221 */ /* 0x000fc60000010000 */
        /* <DEDUP_REMOVED lines=32> */
.L_x_17139:
[----:B------:R-:W-:Y:S05]  /*41c0*/  BSYNC.RECONVERGENT B1 ;  /* 0x0000000000017941 */ /* 0x000fea0003800200 */
.L_x_17138:
        /* <DEDUP_REMOVED lines=39> */
.L_x_17141:
[----:B------:R-:W-:Y:S05]  /*4440*/  BSYNC.RECONVERGENT B1 ;  /* 0x0000000000017941 */ /* 0x000fea0003800200 */
.L_x_17140:
        /* <DEDUP_REMOVED lines=14> */
[C---:B------:R-:W-:Y:S01]  /*4530*/  PRMT R52, R53.reuse, 0x7610, R52 ;  /* 0x0000761035347816 */ /* 0x040fe20000000034 */
[----:B------:R-:W-:Y:S01]  /*4540*/  FADD.FTZ R13, R10, R13 ;  /* 0x0000000d0a0d7221 */ /* 0x000fe20000010000 */
[----:B------:R-:W-:Y:S01]  /*4550*/  PRMT R53, R53, 0x7632, R53 ;  /* 0x0000763235357816 */ /* 0x000fe20000000035 */
[----:B------:R-:W-:Y:S01]  /*4560*/  FADD.FTZ R50, R50, R61 ;  /* 0x0000003d32327221 */ /* 0x000fe20000010000 */
[----:B------:R-:W-:Y:S01]  /*4570*/  SHF.L.U32 R12, R12, 0x10, RZ ;  /* 0x000000100c0c7819 */ /* 0x000fe200000006ff */
[----:B------:R-:W-:-:S02]  /*4580*/  IMAD.U32 R52, R52, 0x10000, RZ ;  /* 0x0001000034347824 */ /* 0x000fc400078e00ff */
[C---:B------:R-:W-:Y:S02]  /*4590*/  HFMA2.BF16_V2 R10, R6.reuse, R51, -RZ ;  /* 0x00000033060a7231 */ /* 0x040fe400003000ff */
        /* <DEDUP_REMOVED lines=21> */
[----:B------:R-:W-:-:S03]  /*46f0*/  FADD.FTZ R10, R13, R10 ;  /* 0x0000000a0d0a7221 */ /* 0x000fc60000010000 */
        /* <DEDUP_REMOVED lines=32> */
.L_x_17143:
[----:B------:R-:W-:Y:S05]  /*4900*/  BSYNC.RECONVERGENT B1 ;  /* 0x0000000000017941 */ /* 0x000fea0003800200 */
.L_x_17142:
        /* <DEDUP_REMOVED lines=55> */
.L_x_17145:
[----:B------:R-:W-:Y:S05]  /*4c80*/  BSYNC.RECONVERGENT B1 ;  /* 0x0000000000017941 */ /* 0x000fea0003800200 */
.L_x_17144:
        /* <DEDUP_REMOVED lines=15> */
[----:B------:R-:W-:Y:S01]  /*4d80*/  SHF.L.U32 R50, R50, 0x10, RZ ;  /* 0x0000001032327819 */ /* 0x000fe200000006ff */
[----:B------:R-:W-:Y:S01]  /*4d90*/  BSSY.RECONVERGENT B1, `(.L_x_17146) ;  /* 0x0000027000017945 */ /* 0x000fe20003800200 */
[----:B------:R-:W-:Y:S01]  /*4da0*/  PRMT R10, R47, 0x7610, R10 ;  /* 0x000076102f0a7816 */ /* 0x000fe2000000000a */
[----:B------:R-:W-:Y:S01]  /*4db0*/  FADD.FTZ R46, R13, R46 ;  /* 0x0000002e0d2e7221 */ /* 0x000fe20000010000 */
[----:B------:R-:W-:Y:S01]  /*4dc0*/  PRMT R12, R47, 0x7632, R12 ;  /* 0x000076322f0c7816 */ /* 0x000fe2000000000c */
[----:B------:R-:W-:-:S02]  /*4dd0*/  FADD.FTZ R50, R49, R50 ;  /* 0x0000003231327221 */ /* 0x000fc40000010000 */
[----:B------:R-:W-:Y:S01]  /*4de0*/  FADD.FTZ R13, R51, R46 ;  /* 0x0000002e330d7221 */ /* 0x000fe20000010000 */
[----:B------:R-:W-:Y:S01]  /*4df0*/  IMAD.U32 R10, R10, 0x10000, RZ ;  /* 0x000100000a0a7824 */ /* 0x000fe200078e00ff */
[----:B------:R-:W-:Y:S01]  /*4e00*/  SHF.L.U32 R47, R12, 0x10, RZ ;  /* 0x000000100c2f7819 */ /* 0x000fe200000006ff */
[----:B------:R-:W-:Y:S06]  /*4e10*/  @P0 BRA `(.L_x_17147) ;  /* 0x0000000000780947 */ /* 0x000fec0003800000 */
[C---:B------:R-:W-:Y:S01]  /*4e20*/  VIADD R49, R35.reuse, 0xffffffff ;  /* 0xffffffff23317836 */ /* 0x040fe20000000000 */
[C---:B------:R-:W-:Y:S01]  /*4e30*/  IADD3 R51, PT, PT, R35.reuse, 0x1, RZ ;  /* 0x0000000123337810 */ /* 0x040fe20007ffe0ff */
[C---:B------:R-:W-:Y:S01]  /*4e40*/  VIADD R53, R35.reuse, 0x2 ;  /* 0x0000000223357836 */ /* 0x040fe20000000000 */
[-C--:B------:R-:W-:Y:S02]  /*4e50*/  ISETP.GE.AND P6, PT, R35, R32.reuse, PT ;  /* 0x000000202300720c */ /* 0x080fe40003fc6270 */
[-C--:B------:R-:W-:Y:S02]  /*4e60*/  ISETP.GE.AND P1, PT, R49, R32.reuse, PT ;  /* 0x000000203100720c */ /* 0x080fe40003f26270 */
[----:B------:R-:W-:Y:S01]  /*4e70*/  ISETP.GE.AND P5, PT, R51, R32, PT ;  /* 0x000000203300720c */ /* 0x000fe20003fa6270 */
[C---:B------:R-:W-:Y:S01]  /*4e80*/  VIADD R51, R35.reuse, 0x4 ;  /* 0x0000000423337836 */ /* 0x040fe20000000000 */
[----:B------:R-:W-:Y:S02]  /*4e90*/  IADD3 R49, PT, PT, R35, -0x2, RZ ;  /* 0xfffffffe23317810 */ /* 0x000fe40007ffe0ff */
[----:B------:R-:W-:-:S02]  /*4ea0*/  PRMT R12, R45, 0x7632, R12 ;  /* 0x000076322d0c7816 */ /* 0x000fc4000000000c */
[----:B------:R-:W-:Y:S02]  /*4eb0*/  IADD3 R55, PT, PT, R35, 0x3, RZ ;  /* 0x0000000323377810 */ /* 0x000fe40007ffe0ff */
[----:B------:R-:W-:Y:S02]  /*4ec0*/  SEL R45, R45, RZ, !P1 ;  /* 0x000000ff2d2d7207 */ /* 0x000fe40004800000 */
[-C--:B------:R-:W-:Y:S02]  /*4ed0*/  ISETP.GE.AND P1, PT, R49, R32.reuse, PT ;  /* 0x000000203100720c */ /* 0x080fe40003f26270 */
[----:B------:R-:W-:Y:S02]  /*4ee0*/  ISETP.GE.AND P4, PT, R53, R32, PT ;  /* 0x000000203500720c */ /* 0x000fe40003f86270 */
[----:B------:R-:W-:Y:S02]  /*4ef0*/  SEL R46, R12, RZ, !P6 ;  /* 0x000000ff0c2e7207 */ /* 0x000fe40007000000 */
[----:B------:R-:W-:-:S02]  /*4f00*/  PRMT R49, R30, 0x7632, R49 ;  /* 0x000076321e317816 */ /* 0x000fc40000000031 */
[-C--:B------:R-:W-:Y:S02]  /*4f10*/  ISETP.GE.AND P3, PT, R55, R32.reuse, PT ;  /* 0x000000203700720c */ /* 0x080fe40003f66270 */
[-C--:B------:R-:W-:Y:S02]  /*4f20*/  ISETP.GE.AND P2, PT, R51, R32.reuse, PT ;  /* 0x000000203300720c */ /* 0x080fe40003f46270 */
[----:B------:R-:W-:Y:S02]  /*4f30*/  ISETP.GE.AND P6, PT, R7, R32, PT ;  /* 0x000000200700720c */ /* 0x000fe40003fc6270 */
[----:B------:R-:W-:Y:S02]  /*4f40*/  PRMT R52, R36, 0x7632, R52 ;  /* 0x0000763224347816 */ /* 0x000fe40000000034 */
        /* <DEDUP_REMOVED lines=11> */
.L_x_17147:
[----:B------:R-:W-:Y:S05]  /*5000*/  BSYNC.RECONVERGENT B1 ;  /* 0x0000000000017941 */ /* 0x000fea0003800200 */
.L_x_17146:
        /* <DEDUP_REMOVED lines=13> */
[-C--:B------:R-:W-:Y:S02]  /*50e0*/  ISETP.GE.AND P6, PT, R35, R32.reuse, PT ;  /* 0x000000202300720c */ /* 0x080fe40003fc6270 */
[-C--:B------:R-:W-:Y:S02]  /*50f0*/  ISETP.GE.AND P1, PT, R49, R32.reuse, PT ;  /* 0x000000203100720c */ /* 0x080fe40003f26270 */
[-C--:B------:R-:W-:Y:S01]  /*5100*/  ISETP.GE.AND P5, PT, R51, R32.reuse, PT ;  /* 0x000000203300720c */ /* 0x080fe20003fa6270 */
[----:B------:R-:W-:Y:S01]  /*5110*/  VIADD R51, R35, 0x4 ;  /* 0x0000000423337836 */ /* 0x000fe20000000000 */
[----:B------:R-:W-:Y:S02]  /*5120*/  PRMT R49, R38, 0x7632, R49 ;  /* 0x0000763226317816 */ /* 0x000fe40000000031 */
[----:B------:R-:W-:-:S02]  /*5130*/  ISETP.GE.AND P4, PT, R53, R32, PT ;  /* 0x000000203500720c */ /* 0x000fc40003f86270 */
[C---:B------:R-:W-:Y:S02]  /*5140*/  IADD3 R55, PT, PT, R35.reuse, 0x3, RZ ;  /* 0x0000000323377810 */ /* 0x040fe40007ffe0ff */
[----:B------:R-:W-:Y:S02]  /*5150*/  IADD3 R53, PT, PT, R35, -0x2, RZ ;  /* 0xfffffffe23357810 */ /* 0x000fe40007ffe0ff */
[----:B------:R-:W-:Y:S02]  /*5160*/  SEL R52, R49, RZ, !P6 ;  /* 0x000000ff31347207 */ /* 0x000fe40007000000 */
[----:B------:R-:W-:Y:S02]  /*5170*/  ISETP.GE.AND P2, PT, R51, R32, PT ;  /* 0x000000203300720c */ /* 0x000fe40003f46270 */
[----:B------:R-:W-:Y:S02]  /*5180*/  PRMT R49, R39, 0x7632, R49 ;  /* 0x0000763227317816 */ /* 0x000fe40000000031 */
[----:B------:R-:W-:-:S02]  /*5190*/  SEL R51, R38, RZ, !P1 ;  /* 0x000000ff26337207 */ /* 0x000fc40004800000 */
[----:B------:R-:W-:Y:S02]  /*51a0*/  PRMT R50, R40, 0x7632, R50 ;  /* 0x0000763228327816 */ /* 0x000fe40000000032 */
[-C--:B------:R-:W-:Y:S02]  /*51b0*/  ISETP.GE.AND P3, PT, R55, R32.reuse, PT ;  /* 0x000000203700720c */ /* 0x080fe40003f66270 */
        /* <DEDUP_REMOVED lines=13> */
.L_x_17149:
[----:B------:R-:W-:Y:S05]  /*5290*/  BSYNC.RECONVERGENT B1 ;  /* 0x0000000000017941 */ /* 0x000fea0003800200 */
.L_x_17148:
[----:B------:R-:W-:Y:S01]  /*52a0*/  SHF.L.U32 R46, R46, 0x10, RZ ;  /* 0x000000102e2e7819 */ /* 0x000fe200000006ff */
[----:B------:R-:W-:Y:S01]  /*52b0*/  IMAD.U32 R45, R45, 0x10000, RZ ;  /* 0x000100002d2d7824 */ /* 0x000fe200078e00ff */
[----:B------:R-:W-:Y:S01]  /*52c0*/  SHF.L.U32 R49, R30, 0x10, RZ ;  /* 0x000000101e317819 */ /* 0x000fe200000006ff */
[----:B------:R-:W-:Y:S02]  /*52d0*/  HMUL2.BF16_V2 R38, R4, R38 ;  /* 0x0000002604267232 */ /* 0x000fe40000200000 */
[----:B------:R-:W-:Y:S02]  /*52e0*/  IMAD.U32 R12, R12, 0x10000, RZ ;  /* 0x000100000c0c7824 */ /* 0x000fe400078e00ff */
[----:B------:R-:W-:Y:S01]  /*52f0*/  HFMA2.BF16_V2 R30, R5, R37, -RZ ;  /* 0x00000025051e7231 */ /* 0x000fe200003000ff */
[----:B------:R-:W-:Y:S01]  /*5300*/  SHF.L.U32 R48, R48, 0x10, RZ ;  /* 0x0000001030307819 */ /* 0x000fe200000006ff */
[----:B------:R-:W-:Y:S02]  /*5310*/  IMAD.U32 R47, R47, 0x10000, RZ ;  /* 0x000100002f2f7824 */ /* 0x000fe400078e00ff */
[--C-:B------:R-:W-:Y:S01]  /*5320*/  FADD.FTZ R45, R45, R46.reuse ;  /* 0x0000002e2d2d7221 */ /* 0x100fe20000010000 */
[----:B------:R-:W-:Y:S01]  /*5330*/  FADD.FTZ R12, R12, R49 ;  /* 0x000000310c0c7221 */ /* 0x000fe20000010000 */
[----:B------:R-:W-:Y:S01]  /*5340*/  PRMT R46, R38, 0x7632, R46 ;  /* 0x00007632262e7816 */ /* 0x000fe2000000002e */
[----:B------:R-:W-:Y:S01]  /*5350*/  FADD.FTZ R48, R47, R48 ;  /* 0x000000302f307221 */ /* 0x000fe20000010000 */
[----:B------:R-:W-:Y:S01]  /*5360*/  PRMT R37, R30, 0x7632, R37 ;  /* 0x000076321e257816 */ /* 0x000fe20000000025 */
[----:B------:R-:W-:Y:S01]  /*5370*/  FADD.FTZ R45, R12, R45 ;  /* 0x0000002d0c2d7221 */ /* 0x000fe20000010000 */
[----:B------:R-:W-:Y:S01]  /*5380*/  SHF.L.U32 R47, R46, 0x10, RZ ;  /* 0x000000102e2f7819 */ /* 0x000fe200000006ff */
[----:B------:R-:W-:Y:S01]  /*5390*/  IMAD.U32 R38, R38, 0x10000, RZ ;  /* 0x0001000026267824 */ /* 0x000fe200078e00ff */
[----:B------:R-:W-:Y:S01]  /*53a0*/  SHF.L.U32 R37, R37, 0x10, RZ ;  /* 0x0000001025257819 */ /* 0x000fe200000006ff */
[----:B------:R-:W-:-:S02]  /*53b0*/  HFMA2.BF16_V2 R12, R6, R36, -RZ ;  /* 0x00000024060c7231 */ /* 0x000fc400003000ff */
[----:B------:R-:W-:Y:S02]  /*53c0*/  IMAD.U32 R30, R30, 0x10000, RZ ;  /* 0x000100001e1e7824 */ /* 0x000fe400078e00ff */
[----:B------:R-:W-:Y:S02]  /*53d0*/  HMUL2.BF16_V2 R36, R9, R39 ;  /* 0x0000002709247232 */ /* 0x000fe40000200000 */
[----:B------:R-:W-:Y:S01]  /*53e0*/  FADD.FTZ R47, R38, R47 ;  /* 0x0000002f262f7221 */ /* 0x000fe20000010000 */
[----:B------:R-:W-:Y:S02]  /*53f0*/  HFMA2.BF16_V2 R38, R6, R40, -RZ ;  /* 0x0000002806267231 */ /* 0x000fe400003000ff */
[--C-:B------:R-:W-:Y:S01]  /*5400*/  FADD.FTZ R46, R30, R37.reuse ;  /* 0x000000251e2e7221 */ /* 0x100fe20000010000 */
        /* <DEDUP_REMOVED lines=9> */
[----:B------:R-:W-:Y:S01]  /*54a0*/  FADD.FTZ R45, R45, R48 ;  /* 0x000000302d2d7221 */ /* 0x000fe20000010000 */
[----:B------:R-:W-:Y:S01]  /*54b0*/  SHF.L.U32 R39, R39, 0x10, RZ ;  /* 0x0000001027277819 */ /* 0x000fe200000006ff */
        /* <DEDUP_REMOVED lines=44> */
.L_x_17151:
[----:B------:R-:W-:Y:S05]  /*5780*/  BSYNC.RECONVERGENT B1 ;  /* 0x0000000000017941 */ /* 0x000fea0003800200 */
.L_x_17150:
[----:B------:R-:W-:Y:S02]  /*5790*/  HMUL2.BF16_V2 R5, R5, R41 ;  /* 0x0000002905057232 */ /* 0x000fe40000200000 */
[----:B------:R-:W-:Y:S02]  /*57a0*/  HFMA2.BF16_V2 R42, R4, R42, -RZ ;  /* 0x0000002a042a7231 */ /* 0x000fe400003000ff */
[----:B------:R-:W-:Y:S02]  /*57b0*/  HMUL2.BF16_V2 R8, R9, R43 ;  /* 0x0000002b09087232 */ /* 0x000fe40000200000 */
[----:B------:R-:W-:Y:S01]  /*57c0*/  HFMA2.BF16_V2 R10, R6, R44, -RZ ;  /* 0x0000002c060a7231 */ /* 0x000fe200003000ff */
[----:B------:R-:W-:Y:S01]  /*57d0*/  IADD3 R24, P1, PT, R24, 0x10, RZ ;  /* 0x0000001018187810 */ /* 0x000fe20007f3e0ff */
[----:B------:R-:W-:Y:S01]  /*57e0*/  VIADD R26, R26, 0x200 ;  /* 0x000002001a1a7836 */ /* 0x000fe20000000000 */
[C---:B------:R-:W-:Y:S02]  /*57f0*/  PRMT R4, R5.reuse, 0x7610, R4 ;  /* 0x0000761005047816 */ /* 0x040fe40000000004 */
[----:B------:R-:W-:-:S02]  /*5800*/  PRMT R5, R5, 0x7632, R5 ;  /* 0x0000763205057816 */ /* 0x000fc40000000005 */
[----:B------:R-:W-:Y:S01]  /*5810*/  PRMT R6, R42, 0x7610, R6 ;  /* 0x000076102a067816 */ /* 0x000fe20000000006 */
[----:B------:R-:W-:Y:S01]  /*5820*/  IMAD.U32 R11, R4, 0x10000, RZ ;  /* 0x00010000040b7824 */ /* 0x000fe200078e00ff */
[----:B------:R-:W-:Y:S02]  /*5830*/  PRMT R7, R42, 0x7632, R7 ;  /* 0x000076322a077816 */ /* 0x000fe40000000007 */
        /* <DEDUP_REMOVED lines=8> */
[----:B------:R-:W-:Y:S01]  /*58c0*/  SHF.L.U32 R5, R4, 0x10, RZ ;  /* 0x0000001004057819 */ /* 0x000fe200000006ff */
[----:B------:R-:W-:Y:S01]  /*58d0*/  VIADD R4, R28, 0x3 ;  /* 0x000000031c047836 */ /* 0x000fe20000000000 */
[----:B------:R-:W-:Y:S01]  /*58e0*/  SHF.L.U32 R9, R9, 0x10, RZ ;  /* 0x0000001009097819 */ /* 0x000fe200000006ff */
[----:B------:R-:W-:Y:S01]  /*58f0*/  FADD.FTZ R6, R6, R7 ;  /* 0x0000000706067221 */ /* 0x000fe20000010000 */
[----:B------:R-:W-:Y:S01]  /*5900*/  IADD3 R67, PT, PT, R67, 0x4, RZ ;  /* 0x0000000443437810 */ /* 0x000fe20007ffe0ff */
[----:B------:R-:W-:Y:S01]  /*5910*/  FADD.FTZ R5, R10, R5 ;  /* 0x000000050a057221 */ /* 0x000fe20000010000 */
[----:B------:R-:W-:Y:S01]  /*5920*/  ISETP.GE.AND P0, PT, R4, R29, PT ;  /* 0x0000001d0400720c */ /* 0x000fe20003f06270 */
[----:B------:R-:W-:Y:S01]  /*5930*/  FADD.FTZ R9, R8, R9 ;  /* 0x0000000908097221 */ /* 0x000fe20000010000 */
[----:B------:R-:W-:Y:S01]  /*5940*/  FADD.FTZ R6, R11, R6 ;  /* 0x000000060b067221 */ /* 0x000fe20000010000 */
[----:B------:R-:W-:Y:S01]  /*5950*/  VIADD R28, R28, 0x4 ;  /* 0x000000041c1c7836 */ /* 0x000fe20000000000 */
[----:B------:R-:W-:-:S02]  /*5960*/  IADD3 R35, PT, PT, R35, 0x80, RZ ;  /* 0x0000008023237810 */ /* 0x000fc40007ffe0ff */
[----:B------:R-:W-:Y:S01]  /*5970*/  FADD.FTZ R6, R6, R9 ;  /* 0x0000000906067221 */ /* 0x000fe20000010000 */
[----:B------:R-:W-:-:S03]  /*5980*/  IADD3.X R27, PT, PT, RZ, R27, RZ, P1, !PT ;  /* 0x0000001bff1b7210 */ /* 0x000fc60000ffe4ff */
[----:B------:R-:W-:-:S04]  /*5990*/  FADD.FTZ R6, R6, R5 ;  /* 0x0000000506067221 */ /* 0x000fc80000010000 */
[----:B------:R-:W-:Y:S01]  /*59a0*/  FADD.FTZ R23, R6, R23 ;  /* 0x0000001706177221 */ /* 0x000fe20000010000 */
[----:B------:R-:W-:Y:S06]  /*59b0*/  @!P0 BRA `(.L_x_17152) ;  /* 0xffffffdc00dc8947 */ /* 0x000fec000383ffff */
.L_x_17135:
[----:B--23--:R-:W-:Y:S05]  /*59c0*/  BSYNC.RECONVERGENT B0 ;  /* 0x0000000000007941 */ /* 0x00cfea0003800200 */
.L_x_17134:
[----:B------:R-:W2:Y:S01]  /*59d0*/  SHFL.BFLY PT, R0, R25, 0x2, 0x1f ;  /* 0x0c401f0019007f89 */ /* 0x000ea200000e0000 */
[----:B------:R-:W-:Y:S01]  /*59e0*/  LOP3.LUT P0, RZ, R14, 0x3, RZ, 0xc0, !PT ;  /* 0x000000030eff7812 */ /* 0x000fe2000780c0ff */
[----:B------:R-:W-:Y:S01]  /*59f0*/  BSSY.RECONVERGENT B0, `(.L_x_17153) ;  /* 0x0000033000007945 */ /* 0x000fe20003800200 */
[----:B------:R-:W-:Y:S01]  /*5a00*/  SHF.R.U32.HI R15, RZ, 0x2, R15 ;  /* 0x00000002ff0f7819 */ /* 0x000fe2000001160f */
[----:B------:R-:W3:Y:S04]  /*5a10*/  SHFL.BFLY PT, R2, R17, 0x2, 0x1f ;  /* 0x0c401f0011027f89 */ /* 0x000ee800000e0000 */
[----:B------:R-:W4:Y:S01]  /*5a20*/  SHFL.BFLY PT, R3, R18, 0x2, 0x1f ;  /* 0x0c401f0012037f89 */ /* 0x000f2200000e0000 */
[----:B------:R-:W-:-:S03]  /*5a30*/  IMAD R16, R16, 0x40, R15 ;  /* 0x0000004010107824 */ /* 0x000fc600078e020f */
[----:B-1----:R-:W1:Y:S04]  /*5a40*/  SHFL.BFLY PT, R6, R19, 0x2, 0x1f ;  /* 0x0c401f0013067f89 */ /* 0x002e6800000e0000 */
[----:B------:R-:W0:Y:S04]  /*5a50*/  SHFL.BFLY PT, R5, R20, 0x2, 0x1f ;  /* 0x0c401f0014057f89 */ /* 0x000e2800000e0000 */
[----:B------:R-:W0:Y:S04]  /*5a60*/  SHFL.BFLY PT, R10, R21, 0x2, 0x1f ;  /* 0x0c401f00150a7f89 */ /* 0x000e2800000e0000 */
[----:B------:R-:W0:Y:S01]  /*5a70*/  SHFL.BFLY PT, R7, R22, 0x2, 0x1f ;  /* 0x0c401f0016077f89 */ /* 0x000e2200000e0000 */
[----:B--2---:R-:W-:-:S03]  /*5a80*/  FADD.FTZ R0, R0, R25 ;  /* 0x0000001900007221 */ /* 0x004fc60000010000 */
[----:B------:R-:W2:Y:S01]  /*5a90*/  SHFL.BFLY PT, R24, R23, 0x2, 0x1f ;  /* 0x0c401f0017187f89 */ /* 0x000ea200000e0000 */
[----:B---3--:R-:W-:Y:S01]  /*5aa0*/  FADD.FTZ R2, R2, R17 ;  /* 0x0000001102027221 */ /* 0x008fe20000010000 */
[----:B----4-:R-:W-:Y:S01]  /*5ab0*/  FADD.FTZ R4, R3, R18 ;  /* 0x0000001203047221 */ /* 0x010fe20000010000 */
[----:B------:R-:W-:Y:S01]  /*5ac0*/  LOP3.LUT R18, R14, 0x3c0, RZ, 0xc0, !PT ;  /* 0x000003c00e127812 */ /* 0x000fe200078ec0ff */
[----:B------:R-:W3:Y:S01]  /*5ad0*/  SHFL.BFLY PT, R3, R0, 0x1, 0x1f ;  /* 0x0c201f0000037f89 */ /* 0x000ee200000e0000 */
[----:B-1----:R-:W-:Y:S01]  /*5ae0*/  FADD.FTZ R6, R6, R19 ;  /* 0x0000001306067221 */ /* 0x002fe20000010000 */
[----:B------:R-:W-:Y:S01]  /*5af0*/  BAR.SYNC.DEFER_BLOCKING 0x0 ;  /* 0x0000000000007b1d */ /* 0x000fe20000010000 */
[----:B------:R-:W-:Y:S01]  /*5b00*/  ISETP.NE.OR P1, PT, R18, 0x40, P0 ;  /* 0x000000401200780c */ /* 0x000fe20000725670 */
[----:B0-----:R-:W-:Y:S01]  /*5b10*/  FADD.FTZ R8, R5, R20 ;  /* 0x0000001405087221 */ /* 0x001fe20000010000 */
[----:B------:R-:W-:-:S03]  /*5b20*/  FADD.FTZ R10, R10, R21 ;  /* 0x000000150a0a7221 */ /* 0x000fc60000010000 */
[----:B------:R-:W0:Y:S01]  /*5b30*/  SHFL.BFLY PT, R5, R2, 0x1, 0x1f ;  /* 0x0c201f0002057f89 */ /* 0x000e2200000e0000 */
[----:B------:R-:W-:-:S03]  /*5b40*/  FADD.FTZ R12, R7, R22 ;  /* 0x00000016070c7221 */ /* 0x000fc60000010000 */
[----:B------:R-:W1:Y:S01]  /*5b50*/  SHFL.BFLY PT, R7, R4, 0x1, 0x1f ;  /* 0x0c201f0004077f89 */ /* 0x000e6200000e0000 */
[----:B--2---:R-:W-:-:S03]  /*5b60*/  FADD.FTZ R24, R24, R23 ;  /* 0x0000001718187221 */ /* 0x004fc60000010000 */
[----:B------:R-:W2:Y:S04]  /*5b70*/  SHFL.BFLY PT, R9, R6, 0x1, 0x1f ;  /* 0x0c201f0006097f89 */ /* 0x000ea800000e0000 */
[----:B------:R-:W4:Y:S01]  /*5b80*/  SHFL.BFLY PT, R11, R8, 0x1, 0x1f ;  /* 0x0c201f00080b7f89 */ /* 0x000f2200000e0000 */
[----:B---3--:R-:W-:-:S03]  /*5b90*/  FADD.FTZ R0, R0, R3 ;  /* 0x0000000300007221 */ /* 0x008fc60000010000 */
[----:B------:R-:W3:Y:S04]  /*5ba0*/  SHFL.BFLY PT, R13, R10, 0x1, 0x1f ;  /* 0x0c201f000a0d7f89 */ /* 0x000ee800000e0000 */
[----:B------:R-:W3:Y:S04]  /*5bb0*/  SHFL.BFLY PT, R17, R12, 0x1, 0x1f ;  /* 0x0c201f000c117f89 */ /* 0x000ee800000e0000 */
[----:B------:R-:W3:Y:S01]  /*5bc0*/  SHFL.BFLY PT, R19, R24, 0x1, 0x1f ;  /* 0x0c201f0018137f89 */ /* 0x000ee200000e0000 */
[----:B0-----:R-:W-:Y:S01]  /*5bd0*/  FADD.FTZ R5, R2, R5 ;  /* 0x0000000502057221 */ /* 0x001fe20000010000 */
[----:B-1----:R-:W-:Y:S01]  /*5be0*/  FADD.FTZ R4, R4, R7 ;  /* 0x0000000704047221 */ /* 0x002fe20000010000 */
[----:B--2---:R-:W-:Y:S01]  /*5bf0*/  FADD.FTZ R9, R6, R9 ;  /* 0x0000000906097221 */ /* 0x004fe20000010000 */
[----:B----4-:R-:W-:Y:S01]  /*5c00*/  FADD.FTZ R8, R8, R11 ;  /* 0x0000000b08087221 */ /* 0x010fe20000010000 */
[----:B---3--:R-:W-:Y:S01]  /*5c10*/  FADD.FTZ R13, R10, R13 ;  /* 0x0000000d0a0d7221 */ /* 0x008fe20000010000 */
[----:B------:R-:W-:Y:S01]  /*5c20*/  FADD.FTZ R12, R12, R17 ;  /* 0x000000110c0c7221 */ /* 0x000fe20000010000 */
        /* <DEDUP_REMOVED lines=15> */
.L_x_17154:
[----:B------:R-:W-:Y:S05]  /*5d20*/  BSYNC.RECONVERGENT B0 ;  /* 0x0000000000007941 */ /* 0x000fea0003800200 */
.L_x_17153:
        /* <DEDUP_REMOVED lines=28> */
[----:B------:R-:W-:-:S07]  /*5ef0*/  FADD.FTZ R19, R19, R16 ;  /* 0x0000001013137221 */ /* 0x000fce0000010000 */
.L_x_17156:
[----:B------:R-:W-:Y:S05]  /*5f00*/  BSYNC.RECONVERGENT B0 ;  /* 0x0000000000007941 */ /* 0x000fea0003800200 */
.L_x_17155:
        /* <DEDUP_REMOVED lines=12> */
.L_x_17158:
[----:B------:R-:W-:Y:S05]  /*5fd0*/  BSYNC.RECONVERGENT B0 ;  /* 0x0000000000007941 */ /* 0x000fea0003800200 */
.L_x_17157:
[----:B------:R-:W-:Y:S06]  /*5fe0*/  BAR.SYNC.DEFER_BLOCKING 0x0 ;  /* 0x0000000000007b1d */ /* 0x000fec0000010000 */
[----:B------:R-:W-:Y:S04]  /*5ff0*/  BSSY.RECONVERGENT B0, `(.L_x_17159) ;  /* 0x0000012000007945 */ /* 0x000fe80003800200 */
[----:B------:R-:W-:Y:S05]  /*6000*/  @P3 BRA `(.L_x_17160) ;  /* 0x0000000000403947 */ /* 0x000fea0003800000 */
[----:B------:R-:W1:Y:S04]  /*6010*/  LDS R3, [R18] ;  /* 0x0000000012037984 */ /* 0x000e680000000800 */
[----:B------:R-:W2:Y:S04]  /*6020*/  LDS R2, [R18+0x20] ;  /* 0x0000200012027984 */ /* 0x000ea80000000800 */
[----:B------:R-:W3:Y:S04]  /*6030*/  LDS R7, [R18+0x40] ;  /* 0x0000400012077984 */ /* 0x000ee80000000800 */
[----:B------:R-:W4:Y:S04]  /*6040*/  LDS R6, [R18+0x60] ;  /* 0x0000600012067984 */ /* 0x000f280000000800 */
[----:B------:R-:W4:Y:S04]  /*6050*/  LDS R11, [R18+0x80] ;  /* 0x00008000120b7984 */ /* 0x000f280000000800 */
[----:B------:R-:W4:Y:S04]  /*6060*/  LDS R10, [R18+0xa0] ;  /* 0x0000a000120a7984 */ /* 0x000f280000000800 */
[----:B0-----:R-:W0:Y:S04]  /*6070*/  LDS R15, [R18+0xc0] ;  /* 0x0000c000120f7984 */ /* 0x001e280000000800 */
[----:B------:R-:W0:Y:S01]  /*6080*/  LDS R16, [R18+0xe0] ;  /* 0x0000e00012107984 */ /* 0x000e220000000800 */
[----:B-1----:R-:W-:Y:S01]  /*6090*/  FADD.FTZ R0, R0, R3 ;  /* 0x0000000300007221 */ /* 0x002fe20000010000 */
[----:B--2---:R-:W-:Y:S01]  /*60a0*/  FADD.FTZ R5, R5, R2 ;  /* 0x0000000205057221 */ /* 0x004fe20000010000 */
[----:B---3--:R-:W-:Y:S01]  /*60b0*/  FADD.FTZ R4, R4, R7 ;  /* 0x0000000704047221 */ /* 0x008fe20000010000 */
[----:B----4-:R-:W-:Y:S01]  /*60c0*/  FADD.FTZ R9, R9, R6 ;  /* 0x0000000609097221 */ /* 0x010fe20000010000 */
[----:B------:R-:W-:Y:S01]  /*60d0*/  FADD.FTZ R8, R8, R11 ;  /* 0x0000000b08087221 */ /* 0x000fe20000010000 */
[----:B------:R-:W-:Y:S01]  /*60e0*/  FADD.FTZ R13, R13, R10 ;  /* 0x0000000a0d0d7221 */ /* 0x000fe20000010000 */
[----:B0-----:R-:W-:Y:S01]  /*60f0*/  FADD.FTZ R12, R12, R15 ;  /* 0x0000000f0c0c7221 */ /* 0x001fe20000010000 */
[----:B------:R-:W-:-:S07]  /*6100*/  FADD.FTZ R19, R19, R16 ;  /* 0x0000001013137221 */ /* 0x000fce0000010000 */
.L_x_17160:
[----:B------:R-:W-:Y:S05]  /*6110*/  BSYNC.RECONVERGENT B0 ;  /* 0x0000000000007941 */ /* 0x000fea0003800200 */
.L_x_17159:
        /* <DEDUP_REMOVED lines=13> */
[----:B------:R-:W-:Y:S02]  /*61f0*/  F2FP.BF16.F32.PACK_AB R12, R19, R12 ;  /* 0x0000000c130c723e */ /* 0x000fe400000010ff */
[----:B------:R-:W-:Y:S02]  /*6200*/  PRMT R5, R0, 0x7632, R5 ;  /* 0x0000763200057816 */ /* 0x000fe40000000005 */
[----:B------:R-:W-:Y:S02]  /*6210*/  PRMT R6, R4, 0x7632, R6 ;  /* 0x0000763204067816 */ /* 0x000fe40000000006 */
[----:B------:R-:W-:Y:S02]  /*6220*/  PRMT R7, R8, 0x7632, R7 ;  /* 0x0000763208077816 */ /* 0x000fe40000000007 */
[----:B------:R-:W-:Y:S01]  /*6230*/  PRMT R9, R12, 0x7632, R9 ;  /* 0x000076320c097816 */ /* 0x000fe20000000009 */
[----:B-1----:R-:W-:-:S06]  /*6240*/  USHF.L.U32 UR4, UR4, 0x6, URZ ;  /* 0x0000000604047899 */ /* 0x002fcc00080006ff */
        /* <DEDUP_REMOVED lines=13> */
.L_x_17161:
        /* <DEDUP_REMOVED lines=14> */
.L_x_25903:


//--------------------- .text._ZN4vllm25paged_attention_v1_kernelI13__nv_bfloat16S1_Li32ELi32ELi128ELNS_18Fp8KVCacheDataTypeE0ELb0EEEvPT_PKS3_PKT0_S9_ifPKiSB_iPKfiiiSD_SD_iiiii --------------------------
	.section	.text._ZN4vllm25paged_attention_v1_kernelI13__nv_bfloat16S1_Li32ELi32ELi128ELNS_18Fp8KVCacheDataTypeE0ELb0EEEvPT_PKS3_PKT0_S9_ifPKiSB_iPKfiiiSD_SD_iiiii,"ax",@progbits
	.align	128
        .global         _ZN4vllm25paged_attention_v1_kernelI13__nv_bfloat16S1_Li32ELi32ELi128ELNS_18Fp8KVCacheDataTypeE0ELb0EEEvPT_PKS3_PKT0_S9_ifPKiSB_iPKfiiiSD_SD_iiiii
        .type           _ZN4vllm25paged_attention_v1_kernelI13__nv_bfloat16S1_Li32ELi32ELi128ELNS_18Fp8KVCacheDataTypeE0ELb0EEEvPT_PKS3_PKT0_S9_ifPKiSB_iPKfiiiSD_SD_iiiii,@function
        .size           _ZN4vllm25paged_attention_v1_kernelI13__nv_bfloat16S1_Li32ELi32ELi128ELNS_18Fp8KVCacheDataTypeE0ELb0EEEvPT_PKS3_PKT0_S9_ifPKiSB_iPKfiiiSD_SD_iiiii,(.L_x_25904 - _ZN4vllm25paged_attention_v1_kernelI13__nv_bfloat16S1_Li32ELi32ELi128ELNS_18Fp8KVCacheDataTypeE0ELb0EEEvPT_PKS3_PKT0_S9_ifPKiSB_iPKfiiiSD_SD_iiiii)
        .other          _ZN4vllm25paged_attention_v1_kernelI13__nv_bfloat16S1_Li32ELi32ELi128ELNS_18Fp8KVCacheDataTypeE0ELb0EEEvPT_PKS3_PKT0_S9_ifPKiSB_iPKfiiiSD_SD_iiiii,@"STO_CUDA_ENTRY STV_DEFAULT"
_ZN4vllm25paged_attention_v1_kernelI13__nv_bfloat16S1_Li32ELi32ELi128ELNS_18Fp8KVCacheDataTypeE0ELb0EEEvPT_PKS3_PKT0_S9_ifPKiSB_iPKfiiiSD_SD_iiiii:
.text._ZN4vllm25paged_attention_v1_kernelI13__nv_bfloat16S1_Li32ELi32ELi128ELNS_18Fp8KVCacheDataTypeE0ELb0EEEvPT_PKS3_PKT0_S9_ifPKiSB_iPKfiiiSD_SD_iiiii:
        /* <DEDUP_REMOVED lines=19> */
[----:B------:R-:W-:Y:S02]  /*0130*/  @!P2 IMAD.SHL.U32 R5, R3, 0x8, RZ ;  /* 0x000000080305a824 */ /* 0x000fe400078e00ff */
[----:B----4-:R-:W-:-:S05]  /*0140*/  @!P2 IMAD.SHL.U32 R2, R26, 0x20, RZ ;  /* 0x000000201a02a824 */ /* 0x010fca00078e00ff */
[----:B------:R-:W-:Y:S02]  /*0150*/  @!P2 IADD3 R2, P0, P1, R5, R0, R2 ;  /* 0x000000000502a210 */ /* 0x000fe4000791e002 */
[----:B------:R-:W-:-:S04]  /*0160*/  SHF.R.S32.HI R0, RZ, 0x1f, R0 ;  /* 0x0000001fff007819 */ /* 0x000fc80000011400 */
[----:B------:R-:W-:Y:S02]  /*0170*/  @!P2 IADD3.X R0, PT, PT, RZ, R0, RZ, P0, P1 ;  /* 0x00000000ff00a210 */ /* 0x000fe400007e24ff */
[----:B---3--:R-:W-:-:S04]  /*0180*/  @!P2 LEA R10, P0, R2, R10, 0x1 ;  /* 0x0000000a020aa211 */ /* 0x008fc800078008ff */
[----:B------:R-:W-:Y:S02]  /*0190*/  @!P2 LEA.HI.X R11, R2, R11, R0, 0x1, P0 ;  /* 0x0000000b020ba211 */ /* 0x000fe400000f0c00 */
[----:B------:R-:W3:Y:S03]  /*01a0*/  LDC R2, c[0x0][0x3a0] ;  /* 0x0000e800ff027b82 */ /* 0x000ee60000000800 */
[----:B------:R-:W4:Y:S04]  /*01b0*/  @!P2 LDG.E.CONSTANT R4, desc[UR6][R10.64] ;  /* 0x000000060a04a981 */ /* 0x000f28000c1e9900 */
[----:B------:R-:W4:Y:S04]  /*01c0*/  @!P2 LDG.E.CONSTANT R5, desc[UR6][R10.64+0x4] ;  /* 0x000004060a05a981 */ /* 0x000f28000c1e9900 */
[----:B------:R-:W4:Y:S04]  /*01d0*/  @!P2 LDG.E.CONSTANT R6, desc[UR6][R10.64+0x8] ;  /* 0x000008060a06a981 */ /* 0x000f28000c1e9900 */
[----:B------:R1:W4:Y:S01]  /*01e0*/  @!P2 LDG.E.CONSTANT R7, desc[UR6][R10.64+0xc] ;  /* 0x00000c060a07a981 */ /* 0x000322000c1e9900 */
[----:B---3--:R-:W-:-:S04]  /*01f0*/  IABS R13, R2 ;  /* 0x00000002000d7213 */ /* 0x008fc80000000000 */
[----:B------:R-:W3:Y:S08]  /*0200*/  I2F.RP R0, R13 ;  /* 0x0000000d00007306 */ /* 0x000ef00000209400 */
[----:B---3--:R-:W0:Y:S02]  /*0210*/  MUFU.RCP R0, R0 ;  /* 0x0000000000007308 */ /* 0x008e240000001000 */
[----:B0-----:R-:W-:-:S06]  /*0220*/  IADD3 R8, PT, PT, R0, 0xffffffe, RZ ;  /* 0x0ffffffe00087810 */ /* 0x001fcc0007ffe0ff */
[----:B------:R0:W3:Y:S01]  /*0230*/  F2I.FTZ.U32.TRUNC.NTZ R9, R8 ;  /* 0x0000000800097305 */ /* 0x0000e2000021f000 */
[----:B-1----:R-:W-:Y:S01]  /*0240*/  IABS R10, R23 ;  /* 0x00000017000a7213 */ /* 0x002fe20000000000 */
[----:B0-----:R-:W-:Y:S02]  /*0250*/  IMAD.MOV.U32 R8, RZ, RZ, RZ ;  /* 0x000000ffff087224 */ /* 0x001fe400078e00ff */
[----:B---3--:R-:W-:-:S04]  /*0260*/  IMAD.MOV R12, RZ, RZ, -R9 ;  /* 0x000000ffff0c7224 */ /* 0x008fc800078e0a09 */
        /* <DEDUP_REMOVED lines=21> */
[----:B------:R1:W3:Y:S01]  /*03c0*/  F2I.FTZ.U32.TRUNC.NTZ R9, R8 ;  /* 0x0000000800097305 */ /* 0x0002e2000021f000 */
[----:B0-----:R-:W-:-:S04]  /*03d0*/  ISETP.NE.U32.AND P0, PT, R10, RZ, PT ;  /* 0x000000ff0a00720c */ /* 0x001fc80003f05070 */
[----:B------:R-:W-:Y:S01]  /*03e0*/  ISETP.NE.AND.EX P0, PT, R11, RZ, PT, P0 ;  /* 0x000000ff0b00720c */ /* 0x000fe20003f05300 */
[----:B-1----:R-:W-:Y:S02]  /*03f0*/  IMAD.MOV.U32 R8, RZ, RZ, RZ ;  /* 0x000000ffff087224 */ /* 0x002fe400078e00ff */
[----:B---3--:R-:W-:-:S04]  /*0400*/  IMAD.MOV R2, RZ, RZ, -R9 ;  /* 0x000000ffff027224 */ /* 0x008fc800078e0a09 */
[----:B------:R-:W-:Y:S01]  /*0410*/  IMAD R11, R2, R13, RZ ;  /* 0x0000000d020b7224 */ /* 0x000fe200078e02ff */
[----:B------:R-:W-:Y:S02]  /*0420*/  IABS R2, R26 ;  /* 0x0000001a00027213 */ /* 0x000fe40000000000 */
[----:B------:R-:W-:Y:S01]  /*0430*/  IABS R10, R15 ;  /* 0x0000000f000a7213 */ /* 0x000fe20000000000 */
[----:B------:R-:W-:-:S03]  /*0440*/  IMAD.HI.U32 R9, R9, R11, R8 ;  /* 0x0000000b09097227 */ /* 0x000fc600078e0008 */
[----:B------:R-:W-:-:S03]  /*0450*/  IADD3 R11, PT, PT, RZ, -R10, RZ ;  /* 0x8000000aff0b7210 */ /* 0x000fc60007ffe0ff */
[----:B------:R-:W-:Y:S02]  /*0460*/  IMAD.HI.U32 R0, R9, R2, RZ ;  /* 0x0000000209007227 */ /* 0x000fe400078e00ff */
[----:B------:R-:W0:Y:S02]  /*0470*/  @P0 LDC.64 R8, c[0x0][0x3c0] ;  /* 0x0000f000ff080b82 */ /* 0x000e240000000a00 */
[----:B------:R-:W-:Y:S02]  /*0480*/  IMAD R2, R0, R11, R2 ;  /* 0x0000000b00027224 */ /* 0x000fe400078e0202 */
[----:B------:R-:W1:Y:S03]  /*0490*/  @!P2 S2R R11, SR_CgaCtaId ;  /* 0x00000000000ba919 */ /* 0x000e660000008800 */
[----:B------:R-:W-:-:S13]  /*04a0*/  ISETP.GT.U32.AND P3, PT, R13, R2, PT ;  /* 0x000000020d00720c */ /* 0x000fda0003f64070 */
[----:B------:R-:W-:-:S05]  /*04b0*/  @!P3 IMAD.IADD R2, R2, 0x1, -R13 ;  /* 0x000000010202b824 */ /* 0x000fca00078e0a0d */
[----:B------:R-:W-:Y:S02]  /*04c0*/  ISETP.GE.U32.AND P1, PT, R2, R13, PT ;  /* 0x0000000d0200720c */ /* 0x000fe40003f26070 */
[----:B------:R-:W-:Y:S01]  /*04d0*/  LOP3.LUT R2, R26, R15, RZ, 0x3c, !PT ;  /* 0x0000000f1a027212 */ /* 0x000fe200078e3cff */
[----:B------:R-:W-:Y:S01]  /*04e0*/  @!P3 VIADD R0, R0, 0x1 ;  /* 0x000000010000b836 */ /* 0x000fe20000000000 */
[----:B--2---:R-:W-:-:S04]  /*04f0*/  IADD3 R10, PT, PT, R24, 0x1f, RZ ;  /* 0x0000001f180a7810 */ /* 0x004fc80007ffe0ff */
[----:B------:R-:W-:-:S04]  /*0500*/  SHF.R.S32.HI R13, RZ, 0x1f, R10 ;  /* 0x0000001fff0d7819 */ /* 0x000fc8000001140a */
[----:B------:R-:W-:Y:S01]  /*0510*/  LEA.HI R13, R13, R10, RZ, 0x5 ;  /* 0x0000000a0d0d7211 */ /* 0x000fe200078f28ff */
[----:B0-----:R-:W-:Y:S01]  /*0520*/  @P0 IMAD.WIDE.U32 R8, R26, 0x4, R8 ;  /* 0x000000041a080825 */ /* 0x001fe200078e0008 */
[----:B------:R-:W-:Y:S02]  /*0530*/  SHF.R.U32.HI R39, RZ, 0x5, R3 ;  /* 0x00000005ff277819 */ /* 0x000fe40000011603 */
[----:B------:R-:W-:Y:S02]  /*0540*/  SHF.R.S32.HI R10, RZ, 0x5, R13 ;  /* 0x00000005ff0a7819 */ /* 0x000fe4000001140d */
[----:B------:R-:W-:Y:S01]  /*0550*/  ISETP.GE.AND P4, PT, R2, RZ, PT ;  /* 0x000000ff0200720c */ /* 0x000fe20003f86270 */
[----:B------:R-:W-:Y:S01]  /*0560*/  @P1 VIADD R0, R0, 0x1 ;  /* 0x0000000100001836 */ /* 0x000fe20000000000 */
[----:B------:R-:W-:Y:S01]  /*0570*/  @!P2 MOV R2, 0x400 ;  /* 0x000004000002a802 */ /* 0x000fe20000000f00 */
[----:B------:R0:W5:Y:S01]  /*0580*/  @P0 LDG.E.CONSTANT R22, desc[UR6][R8.64] ;  /* 0x0000000608160981 */ /* 0x000162000c1e9900 */
[----:B------:R-:W-:-:S02]  /*0590*/  ISETP.GE.AND P1, PT, R39, R10, PT ;  /* 0x0000000a2700720c */ /* 0x000fc40003f26270 */
[----:B------:R-:W-:Y:S02]  /*05a0*/  ISETP.NE.AND P0, PT, R15, RZ, PT ;  /* 0x000000ff0f00720c */ /* 0x000fe40003f05270 */
[----:B-1----:R-:W-:-:S04]  /*05b0*/  @!P2 LEA R2, R11, R2, 0x18 ;  /* 0x000000020b02a211 */ /* 0x002fc800078ec0ff */
[----:B0-----:R-:W-:Y:S01]  /*05c0*/  @!P2 LEA R8, R3, R2, 0x4 ;  /* 0x000000020308a211 */ /* 0x001fe200078e20ff */
[----:B------:R-:W-:Y:S01]  /*05d0*/  IMAD R27, R25, UR4, RZ ;  /* 0x00000004191b7c24 */ /* 0x000fe2000f8e02ff */
[----:B------:R-:W-:Y:S01]  /*05e0*/  BSSY.RECONVERGENT B0, `(.L_x_17162) ;  /* 0x00000d2000007945 */ /* 0x000fe20003800200 */
[----:B------:R-:W-:Y:S01]  /*05f0*/  @!P4 IMAD.MOV R0, RZ, RZ, -R0 ;  /* 0x000000ffff00c224 */ /* 0x000fe200078e0a00 */
[----:B------:R-:W-:-:S03]  /*0600*/  LOP3.LUT R2, R3, 0x1f, RZ, 0xc0, !PT ;  /* 0x0000001f03027812 */ /* 0x000fc600078ec0ff */
[----:B------:R-:W-:Y:S01]  /*0610*/  @!P0 LOP3.LUT R0, RZ, R15, RZ, 0x33, !PT ;  /* 0x0000000fff008212 */ /* 0x000fe200078e33ff */
[----:B----4-:R0:W-:Y:S01]  /*0620*/  @!P2 STS.128 [R8], R4 ;  /* 0x000000040800a388 */ /* 0x0101e20000000c00 */
[----:B------:R-:W-:Y:S06]  /*0630*/  BAR.SYNC.DEFER_BLOCKING 0x0 ;  /* 0x0000000000007b1d */ /* 0x000fec0000010000 */
[----:B------:R-:W-:Y:S05]  /*0640*/  @P1 BRA `(.L_x_17163) ;  /* 0x0000000c002c1947 */ /* 0x000fea0003800000 */
[----:B------:R-:W1:Y:S01]  /*0650*/  S2UR UR5, SR_CgaCtaId ;  /* 0x00000000000579c3 */ /* 0x000e620000008800 */
[----:B------:R-:W-:Y:S01]  /*0660*/  UMOV UR4, 0x400 ;  /* 0x0000040000047882 */ /* 0x000fe20000000000 */
[----:B------:R-:W2:Y:S01]  /*0670*/  LDCU.64 UR8, c[0x0][0x3a8] ;  /* 0x00007500ff0877ac */ /* 0x000ea20008000a00 */
[----:B------:R-:W-:Y:S01]  /*0680*/  SHF.R.U32.HI R3, RZ, 0x3, R3 ;  /* 0x00000003ff037819 */ /* 0x000fe20000011603 */
[----:B------:R-:W-:Y:S01]  /*0690*/  HFMA2 R21, -RZ, RZ, 0, 0 ;  /* 0x00000000ff157431 */ /* 0x000fe200000001ff */
[----:B------:R-:W-:Y:S02]  /*06a0*/  MOV R41, 0xff7fffff ;  /* 0xff7fffff00297802 */ /* 0x000fe40000000f00 */
[----:B------:R-:W-:-:S05]  /*06b0*/  LOP3.LUT R20, R3, 0x7c, RZ, 0xc0, !PT ;  /* 0x0000007c03147812 */ /* 0x000fca00078ec0ff */
[----:B------:R-:W-:-:S03]  /*06c0*/  IMAD.WIDE R20, R27, 0x4, R20 ;  /* 0x000000041b147825 */ /* 0x000fc600078e0214 */
[----:B--2---:R-:W-:Y:S01]  /*06d0*/  IADD3 R20, P0, PT, R20, UR8, RZ ;  /* 0x0000000814147c10 */ /* 0x004fe2000ff1e0ff */
[----:B------:R-:W2:Y:S03]  /*06e0*/  LDCU UR8, c[0x0][0x3d0] ;  /* 0x00007a00ff0877ac */ /* 0x000ea60008000800 */
[----:B------:R-:W-:Y:S01]  /*06f0*/  IADD3.X R21, PT, PT, R21, UR9, RZ, P0, !PT ;  /* 0x0000000915157c10 */ /* 0x000fe200087fe4ff */
[----:B-1----:R-:W-:Y:S02]  /*0700*/  ULEA UR14, UR5, UR4, 0x18 ;  /* 0x00000004050e7291 */ /* 0x002fe4000f8ec0ff */
[----:B------:R-:W-:-:S04]  /*0710*/  UIADD3 UR4, UPT, UPT, UR4, 0x60, URZ ;  /* 0x0000006004047890 */ /* 0x000fc8000fffe0ff */
[----:B------:R-:W-:-:S03]  /*0720*/  ULEA UR4, UR5, UR4, 0x18 ;  /* 0x0000000405047291 */ /* 0x000fc6000f8ec0ff */
[----:B0-----:R-:W0:Y:S04]  /*0730*/  LDS.128 R4, [UR14] ;  /* 0x0000000eff047984 */ /* 0x001e280008000c00 */
[----:B------:R-:W1:Y:S01]  /*0740*/  LDS.128 R16, [UR14+0x30] ;  /* 0x0000300eff107984 */ /* 0x000e620008000c00 */
[----:B--2---:R-:W-:-:S03]  /*0750*/  IMAD R3, R0, UR8, RZ ;  /* 0x0000000800037c24 */ /* 0x004fc6000f8e02ff */
[----:B------:R-:W2:Y:S04]  /*0760*/  LDS.128 R8, [UR14+0x10] ;  /* 0x0000100eff087984 */ /* 0x000ea80008000c00 */
[----:B------:R-:W3:Y:S01]  /*0770*/  LDS.128 R12, [UR14+0x20] ;  /* 0x0000200eff0c7984 */ /* 0x000ee20008000c00 */
[C---:B0-----:R-:W-:Y:S01]  /*0780*/  PRMT R31, R4.reuse, 0x7632, R31 ;  /* 0x00007632041f7816 */ /* 0x041fe2000000001f */
[----:B------:R-:W-:Y:S01]  /*0790*/  IMAD.U32 R27, R4, 0x10000, RZ ;  /* 0x00010000041b7824 */ /* 0x000fe200078e00ff */
[C---:B------:R-:W-:Y:S01]  /*07a0*/  PRMT R4, R5.reuse, 0x7632, R4 ;  /* 0x0000763205047816 */ /* 0x040fe20000000004 */
[----:B------:R-:W-:Y:S01]  /*07b0*/  IMAD.U32 R28, R5, 0x10000, RZ ;  /* 0x00010000051c7824 */ /* 0x000fe200078e00ff */
[C---:B------:R-:W-:Y:S01]  /*07c0*/  PRMT R5, R6.reuse, 0x7632, R5 ;  /* 0x0000763206057816 */ /* 0x040fe20000000005 */
[----:B------:R-:W-:Y:S01]  /*07d0*/  IMAD.U32 R30, R7, 0x10000, RZ ;  /* 0x00010000071e7824 */ /* 0x000fe200078e00ff */
[----:B------:R-:W-:Y:S01]  /*07e0*/  SHF.L.U32 R29, R6, 0x10, RZ ;  /* 0x00000010061d7819 */ /* 0x000fe200000006ff */
[----:B-1----:R-:W-:Y:S01]  /*07f0*/  IMAD.U32 R40, R19, 0x10000, RZ ;  /* 0x0001000013287824 */ /* 0x002fe200078e00ff */
[----:B------:R-:W-:Y:S01]  /*0800*/  PRMT R6, R7, 0x7632, R6 ;  /* 0x0000763207067816 */ /* 0x000fe20000000006 */
[----:B------:R-:W-:Y:S01]  /*0810*/  IMAD.U32 R44, R4, 0x10000, RZ ;  /* 0x00010000042c7824 */ /* 0x000fe200078e00ff */
[----:B------:R-:W-:Y:S01]  /*0820*/  PRMT R50, R19, 0x7632, R50 ;  /* 0x0000763213327816 */ /* 0x000fe20000000032 */
[----:B------:R-:W-:Y:S01]  /*0830*/  IMAD R19, R39, 0x20, R2 ;  /* 0x0000002027137824 */ /* 0x000fe200078e0202 */
[C---:B--2---:R-:W-:Y:S01]  /*0840*/  PRMT R7, R8.reuse, 0x7632, R7 ;  /* 0x0000763208077816 */ /* 0x044fe20000000007 */
[----:B------:R-:W-:Y:S01]  /*0850*/  IMAD.U32 R8, R8, 0x10000, RZ ;  /* 0x0001000008087824 */ /* 0x000fe200078e00ff */
[----:B------:R-:W-:Y:S01]  /*0860*/  PRMT R32, R9, 0x7632, R32 ;  /* 0x0000763209207816 */ /* 0x000fe20000000020 */
[----:B------:R-:W-:Y:S01]  /*0870*/  IMAD.IADD R38, R19, 0x1, -R24 ;  /* 0x0000000113267824 */ /* 0x000fe200078e0a18 */
[----:B------:R-:W-:Y:S01]  /*0880*/  PRMT R34, R11, 0x7632, R34 ;  /* 0x000076320b227816 */ /* 0x000fe20000000022 */
[----:B------:R-:W-:Y:S01]  /*0890*/  VIADD R37, R19, 0x1 ;  /* 0x0000000113257836 */ /* 0x000fe20000000000 */
        /* <DEDUP_REMOVED lines=16> */
[----:B------:R-:W-:Y:S01]  /*09a0*/  LEA R2, P0, R2, R3, 0x3 ;  /* 0x0000000302027211 */ /* 0x000fe200078018ff */
        /* <DEDUP_REMOVED lines=11> */
[----:B------:R-:W-:Y:S01]  /*0a60*/  LEA R19, R19, UR4, 0x2 ;  /* 0x0000000413137c11 */ /* 0x000fe2000f8e10ff */
[----:B------:R-:W-:Y:S01]  /*0a70*/  IMAD.U32 R48, R48, 0x10000, RZ ;  /* 0x0001000030307824 */ /* 0x000fe200078e00ff */
[----:B------:R-:W-:-:S02]  /*0a80*/  SHF.L.U32 R31, R31, 0x10, RZ ;  /* 0x000000101f1f7819 */ /* 0x000fc400000006ff */
[----:B------:R-:W-:Y:S02]  /*0a90*/  SHF.L.U32 R49, R6, 0x10, RZ ;  /* 0x0000001006317819 */ /* 0x000fe400000006ff */
[----:B------:R-:W-:Y:S02]  /*0aa0*/  SHF.L.U32 R33, R33, 0x10, RZ ;  /* 0x0000001021217819 */ /* 0x000fe400000006ff */
[----:B------:R-:W-:Y:S02]  /*0ab0*/  SHF.L.U32 R36, R36, 0x10, RZ ;  /* 0x0000001024247819 */ /* 0x000fe400000006ff */
[----:B------:R-:W-:Y:S02]  /*0ac0*/  SHF.L.U32 R45, R45, 0x10, RZ ;  /* 0x000000102d2d7819 */ /* 0x000fe400000006ff */
[----:B------:R-:W-:-:S07]  /*0ad0*/  SHF.L.U32 R50, R50, 0x10, RZ ;  /* 0x0000001032327819 */ /* 0x000fce00000006ff */
.L_x_17164:
        /* <DEDUP_REMOVED lines=10> */
[C---:B--2---:R-:W-:Y:S01]  /*0b80*/  IMAD.U32 R57, R55.reuse, 0x10000, RZ ;  /* 0x0001000037397824 */ /* 0x044fe200078e00ff */
[----:B------:R-:W-:-:S02]  /*0b90*/  PRMT R56, R55, 0x7632, R56 ;  /* 0x0000763237387816 */ /* 0x000fc40000000038 */
[----:B---3--:R-:W-:Y:S01]  /*0ba0*/  PRMT R55, R54, 0x7632, R55 ;  /* 0x0000763236377816 */ /* 0x008fe20000000037 */
[----:B------:R-:W-:Y:S01]  /*0bb0*/  FMUL.FTZ R60, R8, R57 ;  /* 0x00000039083c7220 */ /* 0x000fe20000410000 */
[----:B------:R-:W-:Y:S01]  /*0bc0*/  SHF.L.U32 R54, R54, 0x10, RZ ;  /* 0x0000001036367819 */ /* 0x000fe200000006ff */
[----:B------:R-:W-:Y:S02]  /*0bd0*/  IMAD.U32 R58, R56, 0x10000, RZ ;  /* 0x00010000383a7824 */ /* 0x000fe400078e00ff */
[----:B------:R-:W-:Y:S02]  /*0be0*/  IMAD.U32 R56, R55, 0x10000, RZ ;  /* 0x0001000037387824 */ /* 0x000fe400078e00ff */
[----:B------:R-:W-:Y:S01]  /*0bf0*/  FFMA.FTZ R57, R27, R54, R60 ;  /* 0x000000361b397223 */ /* 0x000fe2000001003c */
[----:B------:R-:W2:Y:S01]  /*0c00*/  LDG.E.CONSTANT R55, desc[UR6][R6.64+0x404] ;  /* 0x0004040606377981 */ /* 0x000ea2000c1e9900 */
[----:B----4-:R-:W-:Y:S01]  /*0c10*/  PRMT R54, R53, 0x7632, R54 ;  /* 0x0000763235367816 */ /* 0x010fe20000000036 */
[----:B------:R-:W-:Y:S01]  /*0c20*/  FMUL.FTZ R58, R51, R58 ;  /* 0x0000003a333a7220 */ /* 0x000fe20000410000 */
[----:B------:R-:W-:-:S02]  /*0c30*/  IMAD.U32 R53, R53, 0x10000, RZ ;  /* 0x0001000035357824 */ /* 0x000fc400078e00ff */
[----:B------:R-:W-:Y:S01]  /*0c40*/  SHF.L.U32 R54, R54, 0x10, RZ ;  /* 0x0000001036367819 */ /* 0x000fe200000006ff */
[----:B------:R-:W-:Y:S01]  /*0c50*/  FFMA.FTZ R56, R31, R56, R58 ;  /* 0x000000381f387223 */ /* 0x000fe2000001003a */
[----:B------:R-:W-:Y:S02]  /*0c60*/  FFMA.FTZ R53, R12, R53, R57 ;  /* 0x000000350c357223 */ /* 0x000fe40000010039 */
[----:B------:R-:W3:Y:S01]  /*0c70*/  LDG.E.CONSTANT R57, desc[UR6][R6.64+0x604] ;  /* 0x0006040606397981 */ /* 0x000ee2000c1e9900 */
[--C-:B------:R-:W-:Y:S01]  /*0c80*/  FFMA.FTZ R54, R35, R54, R56.reuse ;  /* 0x0000003623367223 */ /* 0x100fe20000010038 */
[----:B------:R-:W-:-:S05]  /*0c90*/  PRMT R56, R4, 0x7632, R56 ;  /* 0x0000763204387816 */ /* 0x000fca0000000038 */
[----:B------:R-:W-:Y:S02]  /*0ca0*/  IMAD.U32 R56, R56, 0x10000, RZ ;  /* 0x0001000038387824 */ /* 0x000fe400078e00ff */
[----:B------:R-:W-:Y:S02]  /*0cb0*/  IMAD.U32 R4, R4, 0x10000, RZ ;  /* 0x0001000004047824 */ /* 0x000fe400078e00ff */
[----:B------:R-:W-:Y:S02]  /*0cc0*/  FFMA.FTZ R59, R45, R56, R54 ;  /* 0x000000382d3b7223 */ /* 0x000fe40000010036 */
[----:B------:R-:W4:Y:S01]  /*0cd0*/  LDG.E.CONSTANT R54, desc[UR6][R6.64+0x208] ;  /* 0x0002080606367981 */ /* 0x000f22000c1e9900 */
[----:B------:R-:W-:-:S03]  /*0ce0*/  FFMA.FTZ R4, R16, R4, R53 ;  /* 0x0000000410047223 */ /* 0x000fc60000010035 */
[----:B------:R-:W4:Y:S01]  /*0cf0*/  LDG.E.CONSTANT R53, desc[UR6][R6.64+0x8] ;  /* 0x0000080606357981 */ /* 0x000f22000c1e9900 */
[----:B------:R-:W-:Y:S01]  /*0d00*/  FADD.FTZ R56, R4, R59 ;  /* 0x0000003b04387221 */ /* 0x000fe20000010000 */
[----:B------:R-:W-:-:S05]  /*0d10*/  SHF.L.U32 R4, R52, 0x10, RZ ;  /* 0x0000001034047819 */ /* 0x000fca00000006ff */
[----:B------:R-:W-:Y:S02]  /*0d20*/  FMUL.FTZ R61, R9, R4 ;  /* 0x00000004093d7220 */ /* 0x000fe40000410000 */
[----:B------:R-:W4:Y:S01]  /*0d30*/  LDG.E.CONSTANT R4, desc[UR6][R6.64+0x408] ;  /* 0x0004080606047981 */ /* 0x000f22000c1e9900 */
[C---:B------:R-:W-:Y:S01]  /*0d40*/  IMAD.U32 R59, R5.reuse, 0x10000, RZ ;  /* 0x00010000053b7824 */ /* 0x040fe200078e00ff */
[----:B------:R-:W-:Y:S02]  /*0d50*/  PRMT R52, R52, 0x7632, R52 ;  /* 0x0000763234347816 */ /* 0x000fe40000000034 */
[----:B------:R-:W-:Y:S01]  /*0d60*/  PRMT R5, R5, 0x7632, R5 ;  /* 0x0000763205057816 */ /* 0x000fe20000000005 */
[----:B------:R-:W-:Y:S02]  /*0d70*/  FFMA.FTZ R58, R28, R59, R61 ;  /* 0x0000003b1c3a7223 */ /* 0x000fe4000001003d */
[----:B------:R-:W-:Y:S01]  /*0d80*/  IMAD.U32 R59, R52, 0x10000, RZ ;  /* 0x00010000343b7824 */ /* 0x000fe200078e00ff */
[----:B------:R-:W-:-:S03]  /*0d90*/  SHF.L.U32 R5, R5, 0x10, RZ ;  /* 0x0000001005057819 */ /* 0x000fc600000006ff */
[----:B------:R-:W-:-:S04]  /*0da0*/  FMUL.FTZ R59, R32, R59 ;  /* 0x0000003b203b7220 */ /* 0x000fc80000410000 */
[----:B------:R-:W-:Y:S01]  /*0db0*/  FFMA.FTZ R5, R44, R5, R59 ;  /* 0x000000052c057223 */ /* 0x000fe2000001003b */
[C---:B--2---:R-:W-:Y:S01]  /*0dc0*/  PRMT R52, R55.reuse, 0x7632, R52 ;  /* 0x0000763237347816 */ /* 0x044fe20000000034 */
[----:B------:R-:W-:-:S04]  /*0dd0*/  IMAD.U32 R55, R55, 0x10000, RZ ;  /* 0x0001000037377824 */ /* 0x000fc800078e00ff */
[----:B------:R-:W-:Y:S02]  /*0de0*/  IMAD.U32 R52, R52, 0x10000, RZ ;  /* 0x0001000034347824 */ /* 0x000fe400078e00ff */
[----:B------:R-:W-:Y:S02]  /*0df0*/  FFMA.FTZ R58, R13, R55, R58 ;  /* 0x000000370d3a7223 */ /* 0x000fe4000001003a */
[----:B------:R-:W-:Y:S01]  /*0e00*/  FFMA.FTZ R52, R36, R52, R5 ;  /* 0x0000003424347223 */ /* 0x000fe20000010005 */
[C---:B---3--:R-:W-:Y:S02]  /*0e10*/  SHF.L.U32 R5, R57.reuse, 0x10, RZ ;  /* 0x0000001039057819 */ /* 0x048fe400000006ff */
[----:B------:R-:W-:-:S03]  /*0e20*/  PRMT R57, R57, 0x7632, R57 ;  /* 0x0000763239397816 */ /* 0x000fc60000000039 */
[----:B------:R-:W-:Y:S02]  /*0e30*/  FFMA.FTZ R55, R17, R5, R58 ;  /* 0x0000000511377223 */ /* 0x000fe4000001003a */
[----:B------:R-:W-:-:S04]  /*0e40*/  IMAD.U32 R5, R57, 0x10000, RZ ;  /* 0x0001000039057824 */ /* 0x000fc800078e00ff */
[--C-:B------:R-:W-:Y:S01]  /*0e50*/  FFMA.FTZ R5, R47, R5, R52.reuse ;  /* 0x000000052f057223 */ /* 0x100fe20000010034 */
[----:B----4-:R-:W-:Y:S01]  /*0e60*/  PRMT R52, R54, 0x7632, R52 ;  /* 0x0000763236347816 */ /* 0x010fe20000000034 */
[----:B------:R-:W-:Y:S02]  /*0e70*/  FADD.FTZ R56, R55, R56 ;  /* 0x0000003837387221 */ /* 0x000fe40000010000 */
[----:B------:R-:W2:Y:S01]  /*0e80*/  LDG.E.CONSTANT R55, desc[UR6][R6.64+0x608] ;  /* 0x0006080606377981 */ /* 0x000ea2000c1e9900 */
[----:B------:R-:W-:Y:S02]  /*0e90*/  SHF.L.U32 R58, R52, 0x10, RZ ;  /* 0x00000010343a7819 */ /* 0x000fe400000006ff */
[C---:B------:R-:W-:Y:S01]  /*0ea0*/  PRMT R52, R53.reuse, 0x7632, R52 ;  /* 0x0000763235347816 */ /* 0x040fe20000000034 */
[----:B------:R-:W-:Y:S02]  /*0eb0*/  IMAD.U32 R57, R54, 0x10000, RZ ;  /* 0x0001000036397824 */ /* 0x000fe400078e00ff */
[----:B------:R-:W-:-:S02]  /*0ec0*/  IMAD.U32 R54, R53, 0x10000, RZ ;  /* 0x0001000035367824 */ /* 0x000fc400078e00ff */
[----:B------:R-:W-:Y:S01]  /*0ed0*/  FMUL.FTZ R53, R33, R58 ;  /* 0x0000003a21357220 */ /* 0x000fe20000410000 */
[----:B------:R-:W-:Y:S02]  /*0ee0*/  IMAD.U32 R59, R52, 0x10000, RZ ;  /* 0x00010000343b7824 */ /* 0x000fe400078e00ff */
[----:B------:R-:W-:Y:S02]  /*0ef0*/  FMUL.FTZ R52, R10, R57 ;  /* 0x000000390a347220 */ /* 0x000fe40000410000 */
[----:B------:R-:W3:Y:S01]  /*0f00*/  LDG.E.CONSTANT R57, desc[UR6][R6.64+0x60c] ;  /* 0x00060c0606397981 */ /* 0x000ee2000c1e9900 */
[----:B------:R-:W-:Y:S01]  /*0f10*/  FFMA.FTZ R59, R46, R59, R53 ;  /* 0x0000003b2e3b7223 */ /* 0x000fe20000010035 */
[----:B------:R-:W-:Y:S02]  /*0f20*/  FFMA.FTZ R61, R29, R54, R52 ;  /* 0x000000361d3d7223 */ /* 0x000fe40000010034 */
[----:B------:R-:W4:Y:S01]  /*0f30*/  LDG.E.CONSTANT R53, desc[UR6][R6.64+0x20c] ;  /* 0x00020c0606357981 */ /* 0x000f22000c1e9900 */
[----:B------:R-:W-:-:S03]  /*0f40*/  SHF.L.U32 R54, R4, 0x10, RZ ;  /* 0x0000001004367819 */ /* 0x000fc600000006ff */
[----:B------:R-:W3:Y:S02]  /*0f50*/  LDG.E.CONSTANT R52, desc[UR6][R6.64+0xc] ;  /* 0x00000c0606347981 */ /* 0x000ee4000c1e9900 */
[----:B------:R-:W-:Y:S02]  /*0f60*/  FFMA.FTZ R61, R14, R54, R61 ;  /* 0x000000360e3d7223 */ /* 0x000fe4000001003d */
[----:B------:R3:W3:Y:S01]  /*0f70*/  LDG.E.CONSTANT R54, desc[UR6][R6.64+0x40c] ;  /* 0x00040c0606367981 */ /* 0x0006e2000c1e9900 */
[----:B------:R-:W-:-:S05]  /*0f80*/  PRMT R4, R4, 0x7632, R4 ;  /* 0x0000763204047816 */ /* 0x000fca0000000004 */
[----:B------:R-:W-:-:S04]  /*0f90*/  IMAD.U32 R4, R4, 0x10000, RZ ;  /* 0x0001000004047824 */ /* 0x000fc800078e00ff */
[----:B------:R-:W-:Y:S01]  /*0fa0*/  FFMA.FTZ R59, R42, R4, R59 ;  /* 0x000000042a3b7223 */ /* 0x000fe2000001003b */
[----:B------:R-:W-:Y:S01]  /*0fb0*/  FADD.FTZ R5, R5, R56 ;  /* 0x0000003805057221 */ /* 0x000fe20000010000 */
[----:B-----5:R-:W-:Y:S02]  /*0fc0*/  FSETP.NEU.FTZ.AND P0, PT, R22, RZ, PT ;  /* 0x000000ff1600720b */ /* 0x020fe40003f1d000 */
[----:B------:R-:W-:Y:S02]  /*0fd0*/  IADD3 R39, PT, PT, R39, 0x4, RZ ;  /* 0x0000000427277810 */ /* 0x000fe40007ffe0ff */
[----:B------:R-:W-:-:S04]  /*0fe0*/  IADD3 R20, P3, PT, R20, 0x10, RZ ;  /* 0x0000001014147810 */ /* 0x000fc80007f7e0ff */
[----:B------:R-:W-:Y:S02]  /*0ff0*/  IADD3.X R21, PT, PT, RZ, R21, RZ, P3, !PT ;  /* 0x00000015ff157210 */ /* 0x000fe40001ffe4ff */
[C---:B--2---:R-:W-:Y:S01]  /*1000*/  PRMT R4, R55.reuse, 0x7632, R4 ;  /* 0x0000763237047816 */ /* 0x044fe20000000004 */
[----:B------:R-:W-:-:S03]  /*1010*/  IMAD.U32 R55, R55, 0x10000, RZ ;  /* 0x0001000037377824 */ /* 0x000fc600078e00ff */
[----:B------:R-:W-:Y:S01]  /*1020*/  SHF.L.U32 R58, R4, 0x10, RZ ;  /* 0x00000010043a7819 */ /* 0x000fe200000006ff */
[----:B------:R-:W-:-:S04]  /*1030*/  FFMA.FTZ R4, R18, R55, R61 ;  /* 0x0000003712047223 */ /* 0x000fc8000001003d */
[----:B------:R-:W-:Y:S01]  /*1040*/  FFMA.FTZ R55, R48, R58, R59 ;  /* 0x0000003a30377223 */ /* 0x000fe2000001003b */
[C---:B----4-:R-:W-:Y:S01]  /*1050*/  IMAD.U32 R58, R53.reuse, 0x10000, RZ ;  /* 0x00010000353a7824 */ /* 0x050fe200078e00ff */
[----:B------:R-:W-:Y:S02]  /*1060*/  PRMT R56, R53, 0x7632, R56 ;  /* 0x0000763235387816 */ /* 0x000fe40000000038 */
[C---:B---3--:R-:W-:Y:S01]  /*1070*/  SHF.L.U32 R7, R52.reuse, 0x10, RZ ;  /* 0x0000001034077819 */ /* 0x048fe200000006ff */
[----:B------:R-:W-:Y:S01]  /*1080*/  FMUL.FTZ R59, R11, R58 ;  /* 0x0000003a0b3b7220 */ /* 0x000fe20000410000 */
[----:B------:R-:W-:Y:S01]  /*1090*/  PRMT R6, R52, 0x7632, R6 ;  /* 0x0000763234067816 */ /* 0x000fe20000000006 */
[----:B------:R-:W-:Y:S02]  /*10a0*/  IMAD.U32 R53, R56, 0x10000, RZ ;  /* 0x0001000038357824 */ /* 0x000fe400078e00ff */
[----:B------:R-:W-:Y:S01]  /*10b0*/  FFMA.FTZ R52, R30, R7, R59 ;  /* 0x000000071e347223 */ /* 0x000fe2000001003b */
[----:B------:R-:W-:Y:S01]  /*10c0*/  PRMT R7, R54, 0x7632, R7 ;  /* 0x0000763236077816 */ /* 0x000fe20000000007 */
[----:B------:R-:W-:-:S02]  /*10d0*/  IMAD.U32 R6, R6, 0x10000, RZ ;  /* 0x0001000006067824 */ /* 0x000fc400078e00ff */
[----:B------:R-:W-:Y:S01]  /*10e0*/  FMUL.FTZ R56, R34, R53 ;  /* 0x0000003522387220 */ /* 0x000fe20000410000 */
[----:B------:R-:W-:Y:S01]  /*10f0*/  IMAD.U32 R54, R54, 0x10000, RZ ;  /* 0x0001000036367824 */ /* 0x000fe200078e00ff */
[----:B------:R-:W-:Y:S02]  /*1100*/  SHF.L.U32 R7, R7, 0x10, RZ ;  /* 0x0000001007077819 */ /* 0x000fe400000006ff */
[----:B------:R-:W-:Y:S01]  /*1110*/  FFMA.FTZ R6, R49, R6, R56 ;  /* 0x0000000631067223 */ /* 0x000fe20000010038 */
[----:B------:R-:W-:Y:S01]  /*1120*/  FADD.FTZ R56, R4, R5 ;  /* 0x0000000504387221 */ /* 0x000fe20000010000 */
[----:B------:R-:W-:Y:S01]  /*1130*/  PRMT R4, R57, 0x7632, R4 ;  /* 0x0000763239047816 */ /* 0x000fe20000000004 */
[----:B------:R-:W-:Y:S01]  /*1140*/  FFMA.FTZ R5, R15, R54, R52 ;  /* 0x000000360f057223 */ /* 0x000fe20000010034 */
[----:B------:R-:W-:Y:S02]  /*1150*/  IMAD.U32 R57, R57, 0x10000, RZ ;  /* 0x0001000039397824 */ /* 0x000fe400078e00ff */
[----:B------:R-:W-:Y:S01]  /*1160*/  FFMA.FTZ R7, R43, R7, R6 ;  /* 0x000000072b077223 */ /* 0x000fe20000010006 */
[----:B------:R-:W-:Y:S01]  /*1170*/  VIADD R6, R38, 0x1 ;  /* 0x0000000126067836 */ /* 0x000fe20000000000 */
[----:B------:R-:W-:Y:S01]  /*1180*/  SHF.L.U32 R4, R4, 0x10, RZ ;  /* 0x0000001004047819 */ /* 0x000fe200000006ff */
[----:B------:R-:W-:Y:S01]  /*1190*/  FADD.FTZ R56, R55, R56 ;  /* 0x0000003837387221 */ /* 0x000fe20000010000 */
[----:B------:R-:W-:-:S02]  /*11a0*/  FFMA.FTZ R5, R40, R57, R5 ;  /* 0x0000003928057223 */ /* 0x000fc40000010005 */
[----:B------:R-:W-:Y:S01]  /*11b0*/  I2FP.F32.S32 R53, R6 ;  /* 0x0000000600357245 */ /* 0x000fe20000201400 */
[----:B------:R-:W-:Y:S01]  /*11c0*/  FFMA.FTZ R4, R50, R4, R7 ;  /* 0x0000000432047223 */ /* 0x000fe20000010007 */
[----:B------:R-:W-:-:S03]  /*11d0*/  FADD.FTZ R5, R5, R56 ;  /* 0x0000003805057221 */ /* 0x000fc60000010000 */
[----:B------:R-:W-:Y:S01]  /*11e0*/  FMUL.FTZ R53, R53, R22 ;  /* 0x0000001635357220 */ /* 0x000fe20000410000 */
[----:B------:R-:W-:Y:S01]  /*11f0*/  FADD.FTZ R4, R4, R5 ;  /* 0x0000000504047221 */ /* 0x000fe20000010000 */
[----:B------:R-:W-:-:S03]  /*1200*/  VIADD R5, R37, 0xffffffff ;  /* 0xffffffff25057836 */ /* 0x000fc60000000000 */
[----:B------:R-:W-:Y:S02]  /*1210*/  FSEL R53, R53, RZ, P0 ;  /* 0x000000ff35357208 */ /* 0x000fe40000000000 */
[----:B------:R-:W-:Y:S01]  /*1220*/  ISETP.GE.AND P0, PT, R5, R24, PT ;  /* 0x000000180500720c */ /* 0x000fe20003f06270 */
[----:B------:R-:W-:-:S05]  /*1230*/  VIADD R5, R24, 0x1f ;  /* 0x0000001f18057836 */ /* 0x000fca0000000000 */
[----:B------:R-:W-:-:S04]  /*1240*/  SHF.R.S32.HI R52, RZ, 0x1f, R5 ;  /* 0x0000001fff347819 */ /* 0x000fc80000011405 */
[----:B------:R-:W-:-:S04]  /*1250*/  LEA.HI R52, R52, R5, RZ, 0x5 ;  /* 0x0000000534347211 */ /* 0x000fc800078f28ff */
[----:B------:R-:W-:-:S04]  /*1260*/  SHF.R.S32.HI R52, RZ, 0x5, R52 ;  /* 0x00000005ff347819 */ /* 0x000fc80000011434 */
[----:B------:R-:W-:Y:S01]  /*1270*/  ISETP.GE.AND P2, PT, R39, R52, PT ;  /* 0x000000342700720c */ /* 0x000fe20003f46270 */
[----:B------:R-:W-:-:S05]  /*1280*/  FFMA.FTZ R4, R4, UR11, R53 ;  /* 0x0000000b04047c23 */ /* 0x000fca0008010035 */
[----:B------:R-:W-:Y:S01]  /*1290*/  FSEL R6, R4, RZ, !P0 ;  /* 0x000000ff04067208 */ /* 0x000fe20004000000 */
[----:B------:R-:W-:Y:S01]  /*12a0*/  VIADD R38, R38, 0x80 ;  /* 0x0000008026267836 */ /* 0x000fe20000000000 */
[----:B------:R-:W-:Y:S01]  /*12b0*/  @!P0 FMNMX.FTZ R41, R4, R41, !PT ;  /* 0x0000002904298209 */ /* 0x000fe20007810000 */
[----:B------:R-:W-:Y:S02]  /*12c0*/  VIADD R37, R37, 0x80 ;  /* 0x0000008025257836 */ /* 0x000fe40000000000 */
[----:B------:R0:W-:Y:S02]  /*12d0*/  STS [R19], R6 ;  /* 0x0000000613007388 */ /* 0x0001e40000000800 */
[----:B0-----:R-:W-:Y:S01]  /*12e0*/  VIADD R19, R19, 0x200 ;  /* 0x0000020013137836 */ /* 0x001fe20000000000 */
[----:B------:R-:W-:Y:S06]  /*12f0*/  @!P2 BRA `(.L_x_17164) ;  /* 0xfffffff400f8a947 */ /* 0x000fec000383ffff */
.L_x_17163:
[----:B------:R-:W-:Y:S05]  /*1300*/  BSYNC.RECONVERGENT B0 ;  /* 0x0000000000007941 */ /* 0x000fea0003800200 */
.L_x_17162:
[----:B------:R-:W1:Y:S01]  /*1310*/  SHFL.BFLY PT, R2, R41, 0x10, 0x1f ;  /* 0x0e001f0029027f89 */ /* 0x000e6200000e0000 */
[----:B0-----:R-:W-:Y:S01]  /*1320*/  MOV R4, 0x400 ;  /* 0x0000040000047802 */ /* 0x001fe20000000f00 */
[----:B------:R-:W-:Y:S01]  /*1330*/  BSSY.RECONVERGENT B0, `(.L_x_17165) ;  /* 0x0000105000007945 */ /* 0x000fe20003800200 */
[----:B-----5:R-:W-:Y:S01]  /*1340*/  IADD3 R22, PT, PT, R24, 0x1f, RZ ;  /* 0x0000001f18167810 */ /* 0x020fe20007ffe0ff */
[----:B------:R-:W0:Y:S02]  /*1350*/  S2R R14, SR_TID.X ;  /* 0x00000000000e7919 */ /* 0x000e240000002100 */
[----:B------:R-:W-:Y:S01]  /*1360*/  VIADD R9, R4, 0x40 ;  /* 0x0000004004097836 */ /* 0x000fe20000000000 */
[----:B------:R-:W-:-:S04]  /*1370*/  SHF.R.S32.HI R11, RZ, 0x1f, R22 ;  /* 0x0000001fff0b7819 */ /* 0x000fc80000011416 */
[----:B------:R-:W-:Y:S02]  /*1380*/  LEA.HI R22, R11, R22, RZ, 0x5 ;  /* 0x000000160b167211 */ /* 0x000fe400078f28ff */
[----:B-1----:R-:W-:-:S05]  /*1390*/  FMNMX.FTZ R3, R2, R41, !PT ;  /* 0x0000002902037209 */ /* 0x002fca0007810000 */
[----:B------:R-:W1:Y:S01]  /*13a0*/  SHFL.BFLY PT, R2, R3, 0x8, 0x1f ;  /* 0x0d001f0003027f89 */ /* 0x000e6200000e0000 */
[----:B0-----:R-:W-:-:S04]  /*13b0*/  LOP3.LUT R15, R14, 0x1f, RZ, 0xc0, !PT ;  /* 0x0000001f0e0f7812 */ /* 0x001fc800078ec0ff */
[C---:B------:R-:W-:Y:S02]  /*13c0*/  ISETP.NE.AND P2, PT, R15.reuse, RZ, PT ;  /* 0x000000ff0f00720c */ /* 0x040fe40003f45270 */
[----:B------:R-:W-:Y:S02]  /*13d0*/  ISETP.GT.U32.AND P3, PT, R15, 0x3, PT ;  /* 0x000000030f00780c */ /* 0x000fe40003f64070 */
[----:B-1----:R-:W-:Y:S02]  /*13e0*/  FMNMX.FTZ R5, R3, R2, !PT ;  /* 0x0000000203057209 */ /* 0x002fe40007810000 */
[----:B------:R-:W-:-:S03]  /*13f0*/  SHF.R.U32.HI R3, RZ, 0x5, R14 ;  /* 0x00000005ff037819 */ /* 0x000fc6000001160e */
[----:B------:R-:W0:Y:S02]  /*1400*/  SHFL.BFLY PT, R2, R5, 0x4, 0x1f ;  /* 0x0c801f0005027f89 */ /* 0x000e2400000e0000 */
[----:B0-----:R-:W-:Y:S02]  /*1410*/  FMNMX.FTZ R6, R5, R2, !PT ;  /* 0x0000000205067209 */ /* 0x001fe40007810000 */
[----:B------:R-:W0:Y:S03]  /*1420*/  S2R R2, SR_CgaCtaId ;  /* 0x0000000000027919 */ /* 0x000e260000008800 */
[----:B------:R-:W1:Y:S02]  /*1430*/  SHFL.BFLY PT, R7, R6, 0x2, 0x1f ;  /* 0x0c401f0006077f89 */ /* 0x000e6400000e0000 */
[----:B-1----:R-:W-:Y:S02]  /*1440*/  FMNMX.FTZ R7, R6, R7, !PT ;  /* 0x0000000706077209 */ /* 0x002fe40007810000 */
[----:B0-----:R-:W-:-:S03]  /*1450*/  LEA R6, R2, R9, 0x18 ;  /* 0x0000000902067211 */ /* 0x001fc600078ec0ff */
[----:B------:R-:W0:Y:S01]  /*1460*/  SHFL.BFLY PT, R8, R7, 0x1, 0x1f ;  /* 0x0c201f0007087f89 */ /* 0x000e2200000e0000 */
[----:B------:R-:W-:Y:S01]  /*1470*/  LEA R5, R3, R6, 0x2 ;  /* 0x0000000603057211 */ /* 0x000fe200078e10ff */
[----:B------:R-:W-:Y:S01]  /*1480*/  IMAD R6, R15, 0x4, R6 ;  /* 0x000000040f067824 */ /* 0x000fe200078e0206 */
[----:B0-----:R-:W-:Y:S01]  /*1490*/  FMNMX.FTZ R12, R7, R8, !PT ;  /* 0x00000008070c7209 */ /* 0x001fe20007810000 */
[----:B------:R-:W-:-:S04]  /*14a0*/  IMAD.MOV.U32 R8, RZ, RZ, -0x800001 ;  /* 0xff7fffffff087424 */ /* 0x000fc800078e00ff */
[----:B------:R-:W-:Y:S01]  /*14b0*/  @!P2 STS [R5], R12 ;  /* 0x0000000c0500a388 */ /* 0x000fe20000000800 */
[----:B------:R-:W-:Y:S06]  /*14c0*/  BAR.SYNC.DEFER_BLOCKING 0x0 ;  /* 0x0000000000007b1d */ /* 0x000fec0000010000 */
[----:B------:R-:W0:Y:S04]  /*14d0*/  @!P3 LDS R8, [R6] ;  /* 0x000000000608b984 */ /* 0x000e280000000800 */
[----:B0-----:R-:W0:Y:S02]  /*14e0*/  SHFL.BFLY PT, R7, R8, 0x2, 0x1f ;  /* 0x0c401f0008077f89 */ /* 0x001e2400000e0000 */
[----:B0-----:R-:W-:Y:S01]  /*14f0*/  FMNMX.FTZ R10, R7, R8, !PT ;  /* 0x00000008070a7209 */ /* 0x001fe20007810000 */
[----:B------:R-:W-:-:S04]  /*1500*/  IMAD.MOV.U32 R8, RZ, RZ, RZ ;  /* 0x000000ffff087224 */ /* 0x000fc800078e00ff */
[----:B------:R-:W0:Y:S02]  /*1510*/  SHFL.BFLY PT, R7, R10, 0x1, 0x1f ;  /* 0x0c201f000a077f89 */ /* 0x000e2400000e0000 */
[----:B0-----:R-:W-:Y:S02]  /*1520*/  FMNMX.FTZ R9, R10, R7, !PT ;  /* 0x000000070a097209 */ /* 0x001fe40007810000 */
[----:B------:R-:W-:-:S04]  /*1530*/  LOP3.LUT R7, R22, 0xffffffe0, RZ, 0xc0, !PT ;  /* 0xffffffe016077812 */ /* 0x000fc800078ec0ff */
[----:B------:R-:W-:Y:S01]  /*1540*/  VIMNMX R7, PT, PT, R24, R7, PT ;  /* 0x0000000718077248 */ /* 0x000fe20003fe0100 */
[----:B------:R-:W0:Y:S03]  /*1550*/  SHFL.IDX PT, R9, R9, RZ, 0x1f ;  /* 0x00001fff09097589 */ /* 0x000e2600000e0000 */
[----:B------:R-:W-:-:S13]  /*1560*/  ISETP.GE.AND P4, PT, R14, R7, PT ;  /* 0x000000070e00720c */ /* 0x000fda0003f86270 */
[----:B------:R-:W-:Y:S05]  /*1570*/  @P4 BRA `(.L_x_17166) ;  /* 0x0000000c00804947 */ /* 0x000fea0003800000 */
[----:B------:R-:W-:Y:S01]  /*1580*/  LOP3.LUT R8, RZ, R14, RZ, 0x33, !PT ;  /* 0x0000000eff087212 */ /* 0x000fe200078e33ff */
[----:B------:R-:W-:Y:S01]  /*1590*/  BSSY.RECONVERGENT B1, `(.L_x_17167) ;  /* 0x000001b000017945 */ /* 0x000fe20003800200 */
[----:B------:R-:W-:-:S03]  /*15a0*/  IMAD.MOV.U32 R12, RZ, RZ, R14 ;  /* 0x000000ffff0c7224 */ /* 0x000fc600078e000e */
[----:B------:R-:W-:-:S05]  /*15b0*/  IMAD.IADD R10, R8, 0x1, R7 ;  /* 0x00000001080a7824 */ /* 0x000fca00078e0207 */
[C---:B------:R-:W-:Y:S02]  /*15c0*/  LOP3.LUT R8, R10.reuse, 0x180, RZ, 0xc0, !PT ;  /* 0x000001800a087812 */ /* 0x040fe400078ec0ff */
[----:B------:R-:W-:Y:S02]  /*15d0*/  ISETP.GE.U32.AND P5, PT, R10, 0x180, PT ;  /* 0x000001800a00780c */ /* 0x000fe40003fa6070 */
[----:B------:R-:W-:Y:S01]  /*15e0*/  ISETP.NE.AND P0, PT, R8, 0x180, PT ;  /* 0x000001800800780c */ /* 0x000fe20003f05270 */
[----:B------:R-:W-:-:S12]  /*15f0*/  HFMA2 R8, -RZ, RZ, 0, 0 ;  /* 0x00000000ff087431 */ /* 0x000fd800000001ff */
        /* <DEDUP_REMOVED lines=9> */
.L_x_17169:
        /* <DEDUP_REMOVED lines=11> */
.L_x_17168:
[----:B------:R-:W-:Y:S05]  /*1740*/  BSYNC.RECONVERGENT B1 ;  /* 0x0000000000017941 */ /* 0x000fea0003800200 */
.L_x_17167:
        /* <DEDUP_REMOVED lines=12> */
.L_x_17172:
        /* <DEDUP_REMOVED lines=100> */
.L_x_17171:
[----:B------:R-:W-:Y:S05]  /*1e50*/  BSYNC.RECONVERGENT B1 ;  /* 0x0000000000017941 */ /* 0x000fea0003800200 */
.L_x_17170:
        /* <DEDUP_REMOVED lines=54> */
[----:B0-----:R-:W-:-:S07]  /*21c0*/  VIADD R10, R10, 0x1000 ;  /* 0x000010000a0a7836 */ /* 0x001fce0000000000 */
.L_x_17174:
[----:B------:R-:W-:Y:S05]  /*21d0*/  BSYNC.RECONVERGENT B1 ;  /* 0x0000000000017941 */ /* 0x000fea0003800200 */
.L_x_17173:
        /* <DEDUP_REMOVED lines=26> */
.L_x_17166:
[----:B------:R-:W-:Y:S05]  /*2380*/  BSYNC.RECONVERGENT B0 ;  /* 0x0000000000007941 */ /* 0x000fea0003800200 */
.L_x_17165:
        /* <DEDUP_REMOVED lines=30> */
[----:B------:R-:W-:Y:S01]  /*2570*/  LEA.HI R8, R6, 0x1, RZ, 0x19 ;  /* 0x0000000106087811 */ /* 0x000fe200078fc8ff */
[----:B------:R-:W-:-:S04]  /*2580*/  VIADD R9, R4, 0x60 ;  /* 0x0000006004097836 */ /* 0x000fc80000000000 */
[----:B------:R-:W-:Y:S01]  /*2590*/  IMAD.SHL.U32 R6, R8, 0x80, RZ ;  /* 0x0000008008067824 */ /* 0x000fe200078e00ff */
[----:B------:R-:W-:Y:S02]  /*25a0*/  LEA R11, R2, R9, 0x18 ;  /* 0x00000009020b7211 */ /* 0x000fe400078ec0ff */
[----:B------:R-:W-:Y:S02]  /*25b0*/  LOP3.LUT R8, R8, 0x3, RZ, 0xc0, !PT ;  /* 0x0000000308087812 */ /* 0x000fe400078ec0ff */
[----:B------:R-:W-:Y:S01]  /*25c0*/  LOP3.LUT R9, R6, 0x180, RZ, 0xc0, !PT ;  /* 0x0000018006097812 */ /* 0x000fe200078ec0ff */
[----:B------:R-:W-:Y:S01]  /*25d0*/  IMAD R6, R14, 0x4, R11 ;  /* 0x000000040e067824 */ /* 0x000fe200078e020b */
[----:B------:R-:W-:-:S03]  /*25e0*/  IADD3 R10, PT, PT, RZ, -R8, RZ ;  /* 0x80000008ff0a7210 */ /* 0x000fc60007ffe0ff */
[----:B------:R-:W-:-:S07]  /*25f0*/  IMAD.IADD R8, R9, 0x1, R14 ;  /* 0x0000000109087824 */ /* 0x000fce00078e020e */
.L_x_17179:
[----:B------:R-:W0:Y:S01]  /*2600*/  LDS R12, [R6] ;  /* 0x00000000060c7984 */ /* 0x000e220000000800 */
[----:B------:R-:W-:-:S04]  /*2610*/  IADD3 R10, PT, PT, R10, 0x1, RZ ;  /* 0x000000010a0a7810 */ /* 0x000fc80007ffe0ff */
[----:B------:R-:W-:Y:S01]  /*2620*/  ISETP.NE.AND P0, PT, R10, RZ, PT ;  /* 0x000000ff0a00720c */ /* 0x000fe20003f05270 */
[----:B0-----:R-:W-:-:S05]  /*2630*/  FMUL.FTZ R9, R12, R5 ;  /* 0x000000050c097220 */ /* 0x001fca0000410000 */
[----:B------:R0:W-:Y:S02]  /*2640*/  STS [R6], R9 ;  /* 0x0000000906007388 */ /* 0x0001e40000000800 */
[----:B0-----:R-:W-:-:S05]  /*2650*/  VIADD R6, R6, 0x200 ;  /* 0x0000020006067836 */ /* 0x001fca0000000000 */
[----:B------:R-:W-:Y:S05]  /*2660*/  @P0 BRA `(.L_x_17179) ;  /* 0xfffffffc00e40947 */ /* 0x000fea000383ffff */
.L_x_17178:
[----:B------:R-:W-:Y:S05]  /*2670*/  BSYNC.RECONVERGENT B1 ;  /* 0x0000000000017941 */ /* 0x000fea0003800200 */
.L_x_17177:
        /* <DEDUP_REMOVED lines=12> */
.L_x_17182:
        /* <DEDUP_REMOVED lines=52> */
.L_x_17181:
[----:B------:R-:W-:Y:S05]  /*2a80*/  BSYNC.RECONVERGENT B1 ;  /* 0x0000000000017941 */ /* 0x000fea0003800200 */
.L_x_17180:
        /* <DEDUP_REMOVED lines=31> */
.L_x_17184:
[----:B------:R-:W-:Y:S05]  /*2c80*/  BSYNC.RECONVERGENT B1 ;  /* 0x0000000000017941 */ /* 0x000fea0003800200 */
.L_x_17183:
        /* <DEDUP_REMOVED lines=14> */
.L_x_17176:
[----:B------:R-:W-:Y:S05]  /*2d70*/  BSYNC.RECONVERGENT B0 ;  /* 0x0000000000007941 */ /* 0x000fea0003800200 */
.L_x_17175:
[----:B------:R-:W-:Y:S01]  /*2d80*/  BAR.SYNC.DEFER_BLOCKING 0x0 ;  /* 0x0000000000007b1d */ /* 0x000fe20000010000 */
[----:B------:R-:W-:Y:S02]  /*2d90*/  CS2R R18, SRZ ;  /* 0x0000000000127805 */ /* 0x000fe4000001ff00 */
[----:B------:R-:W-:-:S03]  /*2da0*/  CS2R R16, SRZ ;  /* 0x0000000000107805 */ /* 0x000fc6000001ff00 */
[----:B------:R-:W2:Y:S01]  /*2db0*/  LDCU UR9, c[0x0][0x3cc] ;  /* 0x00007980ff0977ac */ /* 0x000ea20008000800 */
[----:B------:R-:W-:Y:S01]  /*2dc0*/  BSSY.RECONVERGENT B0, `(.L_x_17185) ;  /* 0x0000136000007945 */ /* 0x000fe20003800200 */
[----:B------:R-:W3:Y:S03]  /*2dd0*/  LDCU.64 UR4, c[0x0][0x398] ;  /* 0x00007300ff0477ac */ /* 0x000ee60008000a00 */
[----:B------:R-:W-:Y:S05]  /*2de0*/  @P1 BRA `(.L_x_17186) ;  /* 0x0000001000cc1947 */ /* 0x000fea0003800000 */
[----:B------:R-:W4:Y:S01]  /*2df0*/  LDCU UR8, c[0x0][0x3b8] ;  /* 0x00007700ff0877ac */ /* 0x000f220008000800 */
[----:B-1----:R-:W-:Y:S01]  /*2e00*/  SHF.R.U32.HI R6, RZ, 0x3, R14 ;  /* 0x00000003ff067819 */ /* 0x002fe2000001160e */
[----:B------:R-:W-:Y:S01]  /*2e10*/  IMAD.MOV.U32 R7, RZ, RZ, RZ ;  /* 0x000000ffff077224 */ /* 0x000fe200078e00ff */
[----:B0-----:R-:W-:Y:S01]  /*2e20*/  SHF.L.U32 R8, R14, 0x5, RZ ;  /* 0x000000050e087819 */ /* 0x001fe200000006ff */
[----:B------:R-:W0:Y:S01]  /*2e30*/  LDCU.64 UR10, c[0x0][0x3a8] ;  /* 0x00007500ff0a77ac */ /* 0x000e220008000a00 */
[----:B------:R-:W-:Y:S01]  /*2e40*/  LOP3.LUT R6, R6, 0x7c, RZ, 0xc0, !PT ;  /* 0x0000007c06067812 */ /* 0x000fe200078ec0ff */
[----:B------:R-:W-:Y:S01]  /*2e50*/  HFMA2 R19, -RZ, RZ, 0, 0 ;  /* 0x00000000ff137431 */ /* 0x000fe200000001ff */
[----:B------:R-:W-:Y:S01]  /*2e60*/  SHF.L.U32 R29, R14, 0x3, RZ ;  /* 0x000000030e1d7819 */ /* 0x000fe200000006ff */
[----:B------:R-:W-:Y:S01]  /*2e70*/  VIADD R28, R3, 0x1 ;  /* 0x00000001031c7836 */ /* 0x000fe20000000000 */
[----:B------:R-:W-:Y:S01]  /*2e80*/  SHF.R.S32.HI R22, RZ, 0x5, R22 ;  /* 0x00000005ff167819 */ /* 0x000fe20000011416 */
[----:B----4-:R-:W-:Y:S01]  /*2e90*/  IMAD R5, R25, UR8, RZ ;  /* 0x0000000819057c24 */ /* 0x010fe2000f8e02ff */
[----:B------:R-:W1:Y:S03]  /*2ea0*/  LDCU UR8, c[0x0][0x3d0] ;  /* 0x00007a00ff0877ac */ /* 0x000e660008000800 */
[----:B------:R-:W-:Y:S01]  /*2eb0*/  IMAD.WIDE R6, R5, 0x4, R6 ;  /* 0x0000000405067825 */ /* 0x000fe200078e0206 */
[----:B------:R-:W-:-:S02]  /*2ec0*/  IADD3 R5, PT, PT, R4, 0x60, RZ ;  /* 0x0000006004057810 */ /* 0x000fc40007ffe0ff */
[----:B------:R-:W-:Y:S02]  /*2ed0*/  LOP3.LUT R4, R8, 0x60, RZ, 0xe2, !PT ;  /* 0x0000006008047812 */ /* 0x000fe400078ee2ff */
[----:B------:R-:W-:Y:S02]  /*2ee0*/  LEA R5, R2, R5, 0x18 ;  /* 0x0000000502057211 */ /* 0x000fe400078ec0ff */
[----:B0-----:R-:W-:Y:S01]  /*2ef0*/  IADD3 R20, P0, PT, R6, UR10, RZ ;  /* 0x0000000a06147c10 */ /* 0x001fe2000ff1e0ff */
[----:B------:R-:W-:-:S03]  /*2f00*/  IMAD R4, R3, 0x80, R4 ;  /* 0x0000008003047824 */ /* 0x000fc600078e0204 */
[----:B------:R-:W-:Y:S02]  /*2f10*/  IADD3.X R27, PT, PT, R7, UR11, RZ, P0, !PT ;  /* 0x0000000b071b7c10 */ /* 0x000fe400087fe4ff */
[----:B------:R-:W-:Y:S02]  /*2f20*/  IADD3 R21, PT, PT, R4, 0x10, R5 ;  /* 0x0000001004157810 */ /* 0x000fe40007ffe005 */
[----:B------:R-:W-:Y:S01]  /*2f30*/  LOP3.LUT R4, R29, 0x18, RZ, 0xc0, !PT ;  /* 0x000000181d047812 */ /* 0x000fe200078ec0ff */
[----:B-1----:R-:W-:Y:S01]  /*2f40*/  IMAD R2, R0, UR8, RZ ;  /* 0x0000000800027c24 */ /* 0x002fe2000f8e02ff */
[----:B------:R-:W-:Y:S02]  /*2f50*/  IADD3 R0, PT, PT, R3, -R22, RZ ;  /* 0x8000001603007210 */ /* 0x000fe40007ffe0ff */
[----:B------:R-:W-:Y:S01]  /*2f60*/  LOP3.LUT R29, R29, 0xf8, RZ, 0xc0, !PT ;  /* 0x000000f81d1d7812 */ /* 0x000fe200078ec0ff */
[----:B------:R-:W-:Y:S01]  /*2f70*/  IMAD R4, R3, 0x20, R4 ;  /* 0x0000002003047824 */ /* 0x000fe200078e0204 */
[----:B------:R-:W-:-:S03]  /*2f80*/  SHF.R.S32.HI R3, RZ, 0x1f, R2 ;  /* 0x0000001fff037819 */ /* 0x000fc60000011402 */
[----:B------:R-:W-:-:S07]  /*2f90*/  VIADD R31, R4, 0x3 ;  /* 0x00000003041f7836 */ /* 0x000fce0000000000 */
.L_x_17195:
[----:B------:R-:W-:Y:S01]  /*2fa0*/  MOV R6, R20 ;  /* 0x0000001400067202 */ /* 0x000fe20000000f00 */
[----:B------:R-:W-:Y:S01]  /*2fb0*/  IMAD.MOV.U32 R7, RZ, RZ, R27 ;  /* 0x000000ffff077224 */ /* 0x000fe200078e001b */
[----:B------:R-:W-:Y:S04]  /*2fc0*/  LDS.128 R8, [R21] ;  /* 0x0000000015087984 */ /* 0x000fe80000000c00 */
[----:B------:R-:W2:Y:S02]  /*2fd0*/  LDG.E.CONSTANT R5, desc[UR6][R6.64] ;  /* 0x0000000606057981 */ /* 0x000ea4000c1e9900 */
[----:B--2---:R-:W-:-:S03]  /*2fe0*/  IMAD.WIDE R4, R5, UR9, R2 ;  /* 0x0000000905047c25 */ /* 0x004fc6000f8e0202 */
[----:B------:R-:W-:-:S04]  /*2ff0*/  IADD3 R4, P0, PT, R29, R4, RZ ;  /* 0x000000041d047210 */ /* 0x000fc80007f1e0ff */
[----:B------:R-:W-:Y:S02]  /*3000*/  IADD3.X R5, PT, PT, RZ, R5, RZ, P0, !PT ;  /* 0x00000005ff057210 */ /* 0x000fe400007fe4ff */
        /* <DEDUP_REMOVED lines=23> */
[----:B------:R-:W-:Y:S01]  /*3180*/  F2FP.BF16.F32.PACK_AB R6, R9, R8 ;  /* 0x000000080906723e */ /* 0x000fe200000010ff */
[----:B------:R-:W-:Y:S01]  /*3190*/  IMAD.MOV.U32 R7, RZ, RZ, R4 ;  /* 0x000000ffff077224 */ /* 0x000fe200078e0004 */
[----:B------:R-:W-:Y:S01]  /*31a0*/  MOV R4, R5 ;  /* 0x0000000500047202 */ /* 0x000fe20000000f00 */
[----:B------:R-:W-:Y:S01]  /*31b0*/  VIADD R5, R31, 0xfffffffd ;  /* 0xfffffffd1f057836 */ /* 0x000fe20000000000 */
[----:B------:R-:W-:-:S03]  /*31c0*/  F2FP.BF16.F32.PACK_AB R9, R11, R10 ;  /* 0x0000000a0b09723e */ /* 0x000fc600000010ff */
[----:B-1----:R-:W-:Y:S05]  /*31d0*/  @P0 BRA `(.L_x_17188) ;  /* 0x0000000000780947 */ /* 0x002fea0003800000 */
[C---:B------:R-:W-:Y:S01]  /*31e0*/  IADD3 R11, PT, PT, R31.reuse, -0x1, RZ ;  /* 0xffffffff1f0b7810 */ /* 0x040fe20007ffe0ff */
[C---:B------:R-:W-:Y:S01]  /*31f0*/  VIADD R13, R31.reuse, 0x1 ;  /* 0x000000011f0d7836 */ /* 0x040fe20000000000 */
[C---:B------:R-:W-:Y:S01]  /*3200*/  IADD3 R47, PT, PT, R31.reuse, 0x2, RZ ;  /* 0x000000021f2f7810 */ /* 0x040fe20007ffe0ff */
[----:B------:R-:W-:Y:S01]  /*3210*/  VIADD R49, R31, 0x3 ;  /* 0x000000031f317836 */ /* 0x000fe20000000000 */
[-C--:B------:R-:W-:Y:S01]  /*3220*/  ISETP.GE.AND P1, PT, R11, R24.reuse, PT ;  /* 0x000000180b00720c */ /* 0x080fe20003f26270 */
[----:B------:R-:W-:Y:S01]  /*3230*/  VIADD R11, R31, 0xfffffffe ;  /* 0xfffffffe1f0b7836 */ /* 0x000fe20000000000 */
[-C--:B------:R-:W-:Y:S02]  /*3240*/  ISETP.GE.AND P5, PT, R13, R24.reuse, PT ;  /* 0x000000180d00720c */ /* 0x080fe40003fa6270 */
[C---:B------:R-:W-:Y:S02]  /*3250*/  IADD3 R13, PT, PT, R31.reuse, 0x4, RZ ;  /* 0x000000041f0d7810 */ /* 0x040fe40007ffe0ff */
[----:B------:R-:W-:-:S02]  /*3260*/  ISETP.GE.AND P6, PT, R31, R24, PT ;  /* 0x000000181f00720c */ /* 0x000fc40003fc6270 */
[C---:B-----5:R-:W-:Y:S02]  /*3270*/  PRMT R8, R45.reuse, 0x7632, R8 ;  /* 0x000076322d087816 */ /* 0x060fe40000000008 */
[----:B------:R-:W-:Y:S02]  /*3280*/  SEL R45, R45, RZ, !P1 ;  /* 0x000000ff2d2d7207 */ /* 0x000fe40004800000 */
[-C--:B------:R-:W-:Y:S02]  /*3290*/  ISETP.GE.AND P1, PT, R11, R24.reuse, PT ;  /* 0x000000180b00720c */ /* 0x080fe40003f26270 */
[-C--:B------:R-:W-:Y:S02]  /*32a0*/  ISETP.GE.AND P4, PT, R47, R24.reuse, PT ;  /* 0x000000182f00720c */ /* 0x080fe40003f86270 */
[----:B------:R-:W-:Y:S02]  /*32b0*/  ISETP.GE.AND P2, PT, R13, R24, PT ;  /* 0x000000180d00720c */ /* 0x000fe40003f46270 */
[----:B------:R-:W-:-:S02]  /*32c0*/  SEL R10, R8, RZ, !P6 ;  /* 0x000000ff080a7207 */ /* 0x000fc40007000000 */
[----:B------:R-:W-:Y:S02]  /*32d0*/  PRMT R11, R43, 0x7632, R11 ;  /* 0x000076322b0b7816 */ /* 0x000fe4000000000b */
        /* <DEDUP_REMOVED lines=14> */
.L_x_17188:
[----:B------:R-:W-:Y:S05]  /*33c0*/  BSYNC.RECONVERGENT B1 ;  /* 0x0000000000017941 */ /* 0x000fea0003800200 */
.L_x_17187:
[----:B-----5:R-:W-:Y:S02]  /*33d0*/  HFMA2.BF16_V2 R11, R4, R45, -RZ ;  /* 0x0000002d040b7231 */ /* 0x020fe400003000ff */
[----:B------:R-:W-:Y:S02]  /*33e0*/  HMUL2.BF16_V2 R8, R7, R46 ;  /* 0x0000002e07087232 */ /* 0x000fe40000200000 */
[----:B------:R-:W-:Y:S02]  /*33f0*/  HFMA2.BF16_V2 R46, R9, R44, -RZ ;  /* 0x0000002c092e7231 */ /* 0x000fe400003000ff */
[----:B------:R-:W-:Y:S01]  /*3400*/  HMUL2.BF16_V2 R13, R6, R43 ;  /* 0x0000002b060d7232 */ /* 0x000fe20000200000 */
[----:B------:R-:W-:Y:S01]  /*3410*/  BSSY.RECONVERGENT B1, `(.L_x_17189) ;  /* 0x0000031000017945 */ /* 0x000fe20003800200 */
[----:B------:R-:W-:Y:S02]  /*3420*/  PRMT R12, R11, 0x7632, R12 ;  /* 0x000076320b0c7816 */ /* 0x000fe4000000000c */
[----:B------:R-:W-:-:S02]  /*3430*/  PRMT R10, R8, 0x7632, R10 ;  /* 0x00007632080a7816 */ /* 0x000fc4000000000a */
[----:B------:R-:W-:Y:S01]  /*3440*/  SHF.L.U32 R11, R11, 0x10, RZ ;  /* 0x000000100b0b7819 */ /* 0x000fe200000006ff */
[----:B------:R-:W-:Y:S01]  /*3450*/  IMAD.U32 R12, R12, 0x10000, RZ ;  /* 0x000100000c0c7824 */ /* 0x000fe200078e00ff */
[----:B------:R-:W-:Y:S01]  /*3460*/  SHF.L.U32 R8, R8, 0x10, RZ ;  /* 0x0000001008087819 */ /* 0x000fe200000006ff */
[----:B------:R-:W-:Y:S01]  /*3470*/  IMAD.U32 R45, R10, 0x10000, RZ ;  /* 0x000100000a2d7824 */ /* 0x000fe200078e00ff */
[C---:B------:R-:W-:Y:S02]  /*3480*/  PRMT R43, R13.reuse, 0x7632, R43 ;  /* 0x000076320d2b7816 */ /* 0x040fe4000000002b */
[----:B------:R-:W-:Y:S01]  /*3490*/  SHF.L.U32 R44, R13, 0x10, RZ ;  /* 0x000000100d2c7819 */ /* 0x000fe200000006ff */
[--C-:B------:R-:W-:Y:S01]  /*34a0*/  FADD.FTZ R13, R11, R12.reuse ;  /* 0x0000000c0b0d7221 */ /* 0x100fe20000010000 */
[----:B------:R-:W-:Y:S01]  /*34b0*/  FADD.FTZ R10, R8, R45 ;  /* 0x0000002d080a7221 */ /* 0x000fe20000010000 */
[C---:B------:R-:W-:Y:S01]  /*34c0*/  PRMT R12, R46.reuse, 0x7632, R12 ;  /* 0x000076322e0c7816 */ /* 0x040fe2000000000c */
[----:B------:R-:W-:Y:S01]  /*34d0*/  IMAD.U32 R43, R43, 0x10000, RZ ;  /* 0x000100002b2b7824 */ /* 0x000fe200078e00ff */
[----:B------:R-:W-:Y:S01]  /*34e0*/  PRMT R8, R46, 0x7610, R8 ;  /* 0x000076102e087816 */ /* 0x000fe20000000008 */
[----:B------:R-:W-:-:S02]  /*34f0*/  FADD.FTZ R10, R10, R13 ;  /* 0x0000000d0a0a7221 */ /* 0x000fc40000010000 */
[----:B------:R-:W-:Y:S01]  /*3500*/  FADD.FTZ R11, R44, R43 ;  /* 0x0000002b2c0b7221 */ /* 0x000fe20000010000 */
[----:B------:R-:W-:Y:S01]  /*3510*/  SHF.L.U32 R8, R8, 0x10, RZ ;  /* 0x0000001008087819 */ /* 0x000fe200000006ff */
[----:B------:R-:W-:Y:S01]  /*3520*/  IMAD.U32 R13, R12, 0x10000, RZ ;  /* 0x000100000c0d7824 */ /* 0x000fe200078e00ff */
[----:B------:R-:W-:Y:S06]  /*3530*/  @P0 BRA `(.L_x_17190) ;  /* 0x0000000000780947 */ /* 0x000fec0003800000 */
[C---:B------:R-:W-:Y:S01]  /*3540*/  IADD3 R43, PT, PT, R31.reuse, -0x1, RZ ;  /* 0xffffffff1f2b7810 */ /* 0x040fe20007ffe0ff */
[C---:B------:R-:W-:Y:S01]  /*3550*/  VIADD R45, R31.reuse, 0x1 ;  /* 0x000000011f2d7836 */ /* 0x040fe20000000000 */
[C---:B------:R-:W-:Y:S01]  /*3560*/  IADD3 R47, PT, PT, R31.reuse, 0x2, RZ ;  /* 0x000000021f2f7810 */ /* 0x040fe20007ffe0ff */
[----:B------:R-:W-:Y:S01]  /*3570*/  VIADD R49, R31, 0x3 ;  /* 0x000000031f317836 */ /* 0x000fe20000000000 */
[-C--:B------:R-:W-:Y:S01]  /*3580*/  ISETP.GE.AND P1, PT, R43, R24.reuse, PT ;  /* 0x000000182b00720c */ /* 0x080fe20003f26270 */
[----:B------:R-:W-:Y:S01]  /*3590*/  VIADD R43, R31, 0xfffffffe ;  /* 0xfffffffe1f2b7836 */ /* 0x000fe20000000000 */
[-C--:B------:R-:W-:Y:S02]  /*35a0*/  ISETP.GE.AND P5, PT, R45, R24.reuse, PT ;  /* 0x000000182d00720c */ /* 0x080fe40003fa6270 */
[----:B------:R-:W-:Y:S02]  /*35b0*/  ISETP.GE.AND P6, PT, R31, R24, PT ;  /* 0x000000181f00720c */ /* 0x000fe40003fc6270 */
        /* <DEDUP_REMOVED lines=22> */
.L_x_17190:
[----:B------:R-:W-:Y:S05]  /*3720*/  BSYNC.RECONVERGENT B1 ;  /* 0x0000000000017941 */ /* 0x000fea0003800200 */
.L_x_17189:
[----:B------:R-:W-:Y:S02]  /*3730*/  HFMA2.BF16_V2 R12, R4, R41, -RZ ;  /* 0x00000029040c7231 */ /* 0x000fe400003000ff */
[----:B------:R-:W-:Y:S01]  /*3740*/  FADD.FTZ R11, R10, R11 ;  /* 0x0000000b0a0b7221 */ /* 0x000fe20000010000 */
[----:B------:R-:W-:Y:S02]  /*3750*/  HMUL2.BF16_V2 R10, R6, R40 ;  /* 0x00000028060a7232 */ /* 0x000fe40000200000 */
[--C-:B------:R-:W-:Y:S01]  /*3760*/  FADD.FTZ R8, R8, R13.reuse ;  /* 0x0000000d08087221 */ /* 0x100fe20000010000 */
[----:B------:R-:W-:Y:S01]  /*3770*/  HMUL2.BF16_V2 R42, R7, R42 ;  /* 0x0000002a072a7232 */ /* 0x000fe20000200000 */
[----:B------:R-:W-:Y:S01]  /*3780*/  BSSY.RECONVERGENT B1, `(.L_x_17191) ;  /* 0x0000025000017945 */ /* 0x000fe20003800200 */
[C---:B------:R-:W-:Y:S02]  /*3790*/  PRMT R40, R12.reuse, 0x7610, R40 ;  /* 0x000076100c287816 */ /* 0x040fe40000000028 */
[----:B------:R-:W-:-:S02]  /*37a0*/  PRMT R13, R12, 0x7632, R13 ;  /* 0x000076320c0d7816 */ /* 0x000fc4000000000d */
[----:B------:R-:W-:Y:S02]  /*37b0*/  PRMT R12, R10, 0x7610, R12 ;  /* 0x000076100a0c7816 */ /* 0x000fe4000000000c */
[----:B------:R-:W-:Y:S02]  /*37c0*/  PRMT R41, R42, 0x7632, R41 ;  /* 0x000076322a297816 */ /* 0x000fe40000000029 */
[----:B------:R-:W-:Y:S01]  /*37d0*/  PRMT R10, R10, 0x7632, R10 ;  /* 0x000076320a0a7816 */ /* 0x000fe2000000000a */
[----:B------:R-:W-:Y:S06]  /*37e0*/  @P0 BRA `(.L_x_17192) ;  /* 0x0000000000780947 */ /* 0x000fec0003800000 */
[C---:B------:R-:W-:Y:S01]  /*37f0*/  IADD3 R43, PT, PT, R31.reuse, -0x1, RZ ;  /* 0xffffffff1f2b7810 */ /* 0x040fe20007ffe0ff */
[C---:B------:R-:W-:Y:S01]  /*3800*/  VIADD R45, R31.reuse, 0x1 ;  /* 0x000000011f2d7836 */ /* 0x040fe20000000000 */
[C---:B------:R-:W-:Y:S01]  /*3810*/  IADD3 R47, PT, PT, R31.reuse, 0x2, RZ ;  /* 0x000000021f2f7810 */ /* 0x040fe20007ffe0ff */
[----:B------:R-:W-:Y:S01]  /*3820*/  VIADD R49, R31, 0x3 ;  /* 0x000000031f317836 */ /* 0x000fe20000000000 */
[-C--:B------:R-:W-:Y:S02]  /*3830*/  ISETP.GE.AND P1, PT, R43, R24.reuse, PT ;  /* 0x000000182b00720c */ /* 0x080fe40003f26270 */
[-C--:B------:R-:W-:Y:S02]  /*3840*/  ISETP.GE.AND P5, PT, R45, R24.reuse, PT ;  /* 0x000000182d00720c */ /* 0x080fe40003fa6270 */
[----:B------:R-:W-:Y:S02]  /*3850*/  ISETP.GE.AND P6, PT, R31, R24, PT ;  /* 0x000000181f00720c */ /* 0x000fe40003fc6270 */
[----:B------:R-:W-:-:S02]  /*3860*/  PRMT R43, R38, 0x7632, R43 ;  /* 0x00007632262b7816 */ /* 0x000fc4000000002b */
[-C--:B------:R-:W-:Y:S01]  /*3870*/  ISETP.GE.AND P4, PT, R47, R24.reuse, PT ;  /* 0x000000182f00720c */ /* 0x080fe20003f86270 */
[C---:B------:R-:W-:Y:S01]  /*3880*/  VIADD R47, R31.reuse, 0xfffffffe ;  /* 0xfffffffe1f2f7836 */ /* 0x040fe20000000000 */
[----:B------:R-:W-:Y:S02]  /*3890*/  IADD3 R45, PT, PT, R31, 0x4, RZ ;  /* 0x000000041f2d7810 */ /* 0x000fe40007ffe0ff */
        /* <DEDUP_REMOVED lines=19> */
.L_x_17192:
[----:B------:R-:W-:Y:S05]  /*39d0*/  BSYNC.RECONVERGENT B1 ;  /* 0x0000000000017941 */ /* 0x000fea0003800200 */
.L_x_17191:
[----:B------:R-:W-:Y:S01]  /*39e0*/  SHF.L.U32 R40, R40, 0x10, RZ ;  /* 0x0000001028287819 */ /* 0x000fe200000006ff */
[----:B------:R-:W-:Y:S01]  /*39f0*/  IMAD.U32 R13, R13, 0x10000, RZ ;  /* 0x000100000d0d7824 */ /* 0x000fe200078e00ff */
[----:B------:R-:W-:Y:S01]  /*3a00*/  SHF.L.U32 R12, R12, 0x10, RZ ;  /* 0x000000100c0c7819 */ /* 0x000fe200000006ff */
[----:B------:R-:W-:Y:S02]  /*3a10*/  IMAD.U32 R43, R10, 0x10000, RZ ;  /* 0x000100000a2b7824 */ /* 0x000fe400078e00ff */
[----:B------:R-:W-:Y:S02]  /*3a20*/  HFMA2.BF16_V2 R39, R7, R39, -RZ ;  /* 0x0000002707277231 */ /* 0x000fe400003000ff */
[----:B------:R-:W-:Y:S02]  /*3a30*/  HMUL2.BF16_V2 R38, R4, R38 ;  /* 0x0000002604267232 */ /* 0x000fe40000200000 */
[----:B------:R-:W-:Y:S01]  /*3a40*/  FADD.FTZ R40, R40, R13 ;  /* 0x0000000d28287221 */ /* 0x000fe20000010000 */
[----:B------:R-:W-:Y:S01]  /*3a50*/  FADD.FTZ R10, R12, R43 ;  /* 0x0000002b0c0a7221 */ /* 0x000fe20000010000 */
[----:B------:R-:W-:Y:S01]  /*3a60*/  SHF.L.U32 R42, R42, 0x10, RZ ;  /* 0x000000102a2a7819 */ /* 0x000fe200000006ff */
[----:B------:R-:W-:Y:S01]  /*3a70*/  IMAD.U32 R41, R41, 0x10000, RZ ;  /* 0x0001000029297824 */ /* 0x000fe200078e00ff */
[C---:B------:R-:W-:Y:S01]  /*3a80*/  PRMT R12, R39.reuse, 0x7610, R12 ;  /* 0x00007610270c7816 */ /* 0x040fe2000000000c */
[----:B------:R-:W-:Y:S01]  /*3a90*/  HFMA2.BF16_V2 R30, R9, R30, -RZ ;  /* 0x0000001e091e7231 */ /* 0x000fe200003000ff */
[----:B------:R-:W-:Y:S01]  /*3aa0*/  PRMT R13, R39, 0x7632, R13 ;  /* 0x00007632270d7816 */ /* 0x000fe2000000000d */
[----:B------:R-:W-:Y:S01]  /*3ab0*/  FADD.FTZ R41, R42, R41 ;  /* 0x000000292a297221 */ /* 0x000fe20000010000 */
[C---:B------:R-:W-:Y:S01]  /*3ac0*/  PRMT R39, R38.reuse, 0x7632, R39 ;  /* 0x0000763226277816 */ /* 0x040fe20000000027 */
[----:B------:R-:W-:Y:S01]  /*3ad0*/  HMUL2.BF16_V2 R37, R6, R37 ;  /* 0x0000002506257232 */ /* 0x000fe20000200000 */
        /* <DEDUP_REMOVED lines=8> */
[--C-:B------:R-:W-:Y:S01]  /*3b60*/  FADD.FTZ R39, R12, R13.reuse ;  /* 0x0000000d0c277221 */ /* 0x100fe20000010000 */
[----:B------:R-:W-:Y:S01]  /*3b70*/  HFMA2.BF16_V2 R38, R9, R36, -RZ ;  /* 0x0000002409267231 */ /* 0x000fe200003000ff */
[C---:B------:R-:W-:Y:S01]  /*3b80*/  PRMT R12, R30.reuse, 0x7610, R12 ;  /* 0x000076101e0c7816 */ /* 0x040fe2000000000c */
[----:B------:R-:W-:Y:S01]  /*3b90*/  FADD.FTZ R10, R41, R10 ;  /* 0x0000000a290a7221 */ /* 0x000fe20000010000 */
[----:B------:R-:W-:Y:S01]  /*3ba0*/  PRMT R13, R30, 0x7632, R13 ;  /* 0x000076321e0d7816 */ /* 0x000fe2000000000d */
[----:B------:R-:W-:Y:S01]  /*3bb0*/  FADD.FTZ R39, R39, R40 ;  /* 0x0000002827277221 */ /* 0x000fe20000010000 */
[C---:B------:R-:W-:Y:S01]  /*3bc0*/  PRMT R30, R37.reuse, 0x7610, R30 ;  /* 0x00007610251e7816 */ /* 0x040fe2000000001e */
[----:B------:R-:W-:Y:S01]  /*3bd0*/  FADD.FTZ R19, R8, R19 ;  /* 0x0000001308137221 */ /* 0x000fe20000010000 */
[----:B------:R-:W-:Y:S01]  /*3be0*/  PRMT R36, R37, 0x7632, R36 ;  /* 0x0000763225247816 */ /* 0x000fe20000000024 */
[----:B------:R-:W-:Y:S01]  /*3bf0*/  IMAD.U32 R13, R13, 0x10000, RZ ;  /* 0x000100000d0d7824 */ /* 0x000fe200078e00ff */
[----:B------:R-:W-:-:S02]  /*3c00*/  PRMT R37, R38, 0x7610, R37 ;  /* 0x0000761026257816 */ /* 0x000fc40000000025 */
[----:B------:R-:W-:Y:S01]  /*3c10*/  PRMT R38, R38, 0x7632, R38 ;  /* 0x0000763226267816 */ /* 0x000fe20000000026 */
[----:B------:R-:W-:Y:S01]  /*3c20*/  IMAD.U32 R43, R36, 0x10000, RZ ;  /* 0x00010000242b7824 */ /* 0x000fe200078e00ff */
[----:B------:R-:W-:Y:S02]  /*3c30*/  SHF.L.U32 R30, R30, 0x10, RZ ;  /* 0x000000101e1e7819 */ /* 0x000fe400000006ff */
[----:B------:R-:W-:Y:S01]  /*3c40*/  SHF.L.U32 R12, R12, 0x10, RZ ;  /* 0x000000100c0c7819 */ /* 0x000fe200000006ff */
[----:B------:R-:W-:Y:S01]  /*3c50*/  IMAD.U32 R38, R38, 0x10000, RZ ;  /* 0x0001000026267824 */ /* 0x000fe200078e00ff */
[----:B------:R-:W-:Y:S01]  /*3c60*/  SHF.L.U32 R37, R37, 0x10, RZ ;  /* 0x0000001025257819 */ /* 0x000fe200000006ff */
[----:B------:R-:W-:Y:S02]  /*3c70*/  FADD.FTZ R30, R30, R43 ;  /* 0x0000002b1e1e7221 */ /* 0x000fe40000010000 */
[----:B------:R-:W-:Y:S02]  /*3c80*/  FADD.FTZ R13, R12, R13 ;  /* 0x0000000d0c0d7221 */ /* 0x000fe40000010000 */
[----:B------:R-:W-:Y:S01]  /*3c90*/  FADD.FTZ R37, R37, R38 ;  /* 0x0000002625257221 */ /* 0x000fe20000010000 */
[----:B------:R-:W-:Y:S01]  /*3ca0*/  FADD.FTZ R30, R39, R30 ;  /* 0x0000001e271e7221 */ /* 0x000fe20000010000 */
[----:B------:R-:W-:-:S03]  /*3cb0*/  FADD.FTZ R13, R10, R13 ;  /* 0x0000000d0a0d7221 */ /* 0x000fc60000010000 */
[----:B------:R-:W-:Y:S01]  /*3cc0*/  FADD.FTZ R30, R30, R37 ;  /* 0x000000251e1e7221 */ /* 0x000fe20000010000 */
[----:B------:R-:W-:-:S03]  /*3cd0*/  FADD.FTZ R18, R13, R18 ;  /* 0x000000120d127221 */ /* 0x000fc60000010000 */
[----:B------:R-:W-:Y:S01]  /*3ce0*/  FADD.FTZ R17, R30, R17 ;  /* 0x000000111e117221 */ /* 0x000fe20000010000 */
[----:B------:R-:W-:Y:S06]  /*3cf0*/  @P0 BRA `(.L_x_17194) ;  /* 0x0000000000780947 */ /* 0x000fec0003800000 */
[C---:B------:R-:W-:Y:S01]  /*3d00*/  VIADD R13, R31.reuse, 0xffffffff ;  /* 0xffffffff1f0d7836 */ /* 0x040fe20000000000 */
[----:B------:R-:W-:Y:S02]  /*3d10*/  IADD3 R11, PT, PT, R31, -0x2, RZ ;  /* 0xfffffffe1f0b7810 */ /* 0x000fe40007ffe0ff */
[-C--:B------:R-:W-:Y:S01]  /*3d20*/  ISETP.GE.AND P6, PT, R5, R24.reuse, PT ;  /* 0x000000180500720c */ /* 0x080fe20003fc6270 */
[----:B------:R-:W-:Y:S01]  /*3d30*/  VIADD R5, R31, 0x4 ;  /* 0x000000041f057836 */ /* 0x000fe20000000000 */
[-C--:B------:R-:W-:Y:S01]  /*3d40*/  ISETP.GE.AND P4, PT, R13, R24.reuse, PT ;  /* 0x000000180d00720c */ /* 0x080fe20003f86270 */
[----:B------:R-:W-:Y:S01]  /*3d50*/  VIADD R13, R31, 0x2 ;  /* 0x000000021f0d7836 */ /* 0x000fe20000000000 */
[----:B------:R-:W-:Y:S02]  /*3d60*/  ISETP.GE.AND P5, PT, R11, R24, PT ;  /* 0x000000180b00720c */ /* 0x000fe40003fa6270 */
[C---:B------:R-:W-:Y:S02]  /*3d70*/  IADD3 R11, PT, PT, R31.reuse, 0x1, RZ ;  /* 0x000000011f0b7810 */ /* 0x040fe40007ffe0ff */
[----:B------:R-:W-:-:S02]  /*3d80*/  IADD3 R37, PT, PT, R31, 0x3, RZ ;  /* 0x000000031f257810 */ /* 0x000fc40007ffe0ff */
[-C--:B------:R-:W-:Y:S02]  /*3d90*/  ISETP.GE.AND P0, PT, R5, R24.reuse, PT ;  /* 0x000000180500720c */ /* 0x080fe40003f06270 */
[----:B------:R-:W-:Y:S02]  /*3da0*/  SEL R5, R32, RZ, !P6 ;  /* 0x000000ff20057207 */ /* 0x000fe40007000000 */
[-C--:B------:R-:W-:Y:S02]  /*3db0*/  ISETP.GE.AND P3, PT, R11, R24.reuse, PT ;  /* 0x000000180b00720c */ /* 0x080fe40003f66270 */
[-C--:B------:R-:W-:Y:S02]  /*3dc0*/  ISETP.GE.AND P2, PT, R13, R24.reuse, PT ;  /* 0x000000180d00720c */ /* 0x080fe40003f46270 */
[-C--:B------:R-:W-:Y:S02]  /*3dd0*/  ISETP.GE.AND P1, PT, R37, R24.reuse, PT ;  /* 0x000000182500720c */ /* 0x080fe40003f26270 */
[----:B------:R-:W-:-:S02]  /*3de0*/  ISETP.GE.AND P6, PT, R31, R24, PT ;  /* 0x000000181f00720c */ /* 0x000fc40003fc6270 */
[----:B------:R-:W-:Y:S02]  /*3df0*/  PRMT R8, R33, 0x7632, R8 ;  /* 0x0000763221087816 */ /* 0x000fe40000000008 */
        /* <DEDUP_REMOVED lines=14> */
.L_x_17194:
[----:B------:R-:W-:Y:S05]  /*3ee0*/  BSYNC.RECONVERGENT B1 ;  /* 0x0000000000017941 */ /* 0x000fea0003800200 */
.L_x_17193:
[----:B------:R-:W-:Y:S02]  /*3ef0*/  HMUL2.BF16_V2 R7, R7, R32 ;  /* 0x0000002007077232 */ /* 0x000fe40000200000 */
[----:B------:R-:W-:Y:S02]  /*3f00*/  HFMA2.BF16_V2 R33, R4, R33, -RZ ;  /* 0x0000002104217231 */ /* 0x000fe400003000ff */
[----:B------:R-:W-:Y:S02]  /*3f10*/  HMUL2.BF16_V2 R8, R6, R34 ;  /* 0x0000002206087232 */ /* 0x000fe40000200000 */
[----:B------:R-:W-:Y:S01]  /*3f20*/  HFMA2.BF16_V2 R10, R9, R35, -RZ ;  /* 0x00000023090a7231 */ /* 0x000fe200003000ff */
[----:B------:R-:W-:Y:S01]  /*3f30*/  IADD3 R20, P1, PT, R20, 0x10, RZ ;  /* 0x0000001014147810 */ /* 0x000fe20007f3e0ff */
[----:B------:R-:W-:Y:S01]  /*3f40*/  VIADD R0, R0, 0x4 ;  /* 0x0000000400007836 */ /* 0x000fe20000000000 */
[----:B------:R-:W-:Y:S01]  /*3f50*/  PRMT R4, R7, 0x7610, R4 ;  /* 0x0000761007047816 */ /* 0x000fe20000000004 */
[----:B------:R-:W-:Y:S01]  /*3f60*/  VIADD R31, R31, 0x80 ;  /* 0x000000801f1f7836 */ /* 0x000fe20000000000 */
[----:B------:R-:W-:Y:S01]  /*3f70*/  PRMT R5, R7, 0x7632, R5 ;  /* 0x0000763207057816 */ /* 0x000fe20000000005 */
[----:B------:R-:W-:Y:S01]  /*3f80*/  IMAD.X R27, RZ, RZ, R27, P1 ;  /* 0x000000ffff1b7224 */ /* 0x000fe200008e061b */
[----:B------:R-:W-:-:S02]  /*3f90*/  PRMT R6, R33, 0x7610, R6 ;  /* 0x0000761021067816 */ /* 0x000fc40000000006 */
[----:B------:R-:W-:Y:S01]  /*3fa0*/  PRMT R7, R33, 0x7632, R7 ;  /* 0x0000763221077816 */ /* 0x000fe20000000007 */
[----:B------:R-:W-:Y:S01]  /*3fb0*/  IMAD.U32 R12, R5, 0x10000, RZ ;  /* 0x00010000050c7824 */ /* 0x000fe200078e00ff */
[----:B------:R-:W-:Y:S02]  /*3fc0*/  SHF.L.U32 R6, R6, 0x10, RZ ;  /* 0x0000001006067819 */ /* 0x000fe400000006ff */
[----:B------:R-:W-:Y:S01]  /*3fd0*/  PRMT R9, R8, 0x7632, R9 ;  /* 0x0000763208097816 */ /* 0x000fe20000000009 */
[----:B------:R-:W-:Y:S01]  /*3fe0*/  IMAD.U32 R7, R7, 0x10000, RZ ;  /* 0x0001000007077824 */ /* 0x000fe200078e00ff */
[----:B------:R-:W-:Y:S02]  /*3ff0*/  SHF.L.U32 R11, R4, 0x10, RZ ;  /* 0x00000010040b7819 */ /* 0x000fe400000006ff */
[----:B------:R-:W-:Y:S01]  /*4000*/  PRMT R4, R10, 0x7632, R4 ;  /* 0x000076320a047816 */ /* 0x000fe20000000004 */
[----:B------:R-:W-:Y:S01]  /*4010*/  FADD.FTZ R6, R6, R7 ;  /* 0x0000000706067221 */ /* 0x000fe20000010000 */
[----:B------:R-:W-:Y:S01]  /*4020*/  IADD3 R7, PT, PT, R28, 0x3, RZ ;  /* 0x000000031c077810 */ /* 0x000fe20007ffe0ff */
[----:B------:R-:W-:Y:S01]  /*4030*/  IMAD.U32 R9, R9, 0x10000, RZ ;  /* 0x0001000009097824 */ /* 0x000fe200078e00ff */
[----:B------:R-:W-:Y:S01]  /*4040*/  SHF.L.U32 R8, R8, 0x10, RZ ;  /* 0x0000001008087819 */ /* 0x000fe200000006ff */
[----:B------:R-:W-:Y:S01]  /*4050*/  FADD.FTZ R11, R11, R12 ;  /* 0x0000000c0b0b7221 */ /* 0x000fe20000010000 */
[----:B------:R-:W-:Y:S01]  /*4060*/  ISETP.GE.AND P0, PT, R7, R22, PT ;  /* 0x000000160700720c */ /* 0x000fe20003f06270 */
[----:B------:R-:W-:Y:S01]  /*4070*/  IMAD.U32 R5, R4, 0x10000, RZ ;  /* 0x0001000004057824 */ /* 0x000fe200078e00ff */
[----:B------:R-:W-:Y:S01]  /*4080*/  SHF.L.U32 R10, R10, 0x10, RZ ;  /* 0x000000100a0a7819 */ /* 0x000fe200000006ff */
[----:B------:R-:W-:Y:S01]  /*4090*/  FADD.FTZ R9, R8, R9 ;  /* 0x0000000908097221 */ /* 0x000fe20000010000 */
[----:B------:R-:W-:Y:S01]  /*40a0*/  FADD.FTZ R6, R11, R6 ;  /* 0x000000060b067221 */ /* 0x000fe20000010000 */
[----:B------:R-:W-:-:S02]  /*40b0*/  IADD3 R28, PT, PT, R28, 0x4, RZ ;  /* 0x000000041c1c7810 */ /* 0x000fc40007ffe0ff */
[----:B------:R-:W-:Y:S01]  /*40c0*/  FADD.FTZ R5, R10, R5 ;  /* 0x000000050a057221 */ /* 0x000fe20000010000 */
[----:B------:R-:W-:Y:S01]  /*40d0*/  FADD.FTZ R6, R6, R9 ;  /* 0x0000000906067221 */ /* 0x000fe20000010000 */
[----:B------:R-:W-:-:S03]  /*40e0*/  IADD3 R21, PT, PT, R21, 0x200, RZ ;  /* 0x0000020015157810 */ /* 0x000fc60007ffe0ff */
[----:B------:R-:W-:-:S04]  /*40f0*/  FADD.FTZ R5, R6, R5 ;  /* 0x0000000506057221 */ /* 0x000fc80000010000 */
[----:B------:R-:W-:Y:S01]  /*4100*/  FADD.FTZ R16, R5, R16 ;  /* 0x0000001005107221 */ /* 0x000fe20000010000 */
[----:B------:R-:W-:Y:S06]  /*4110*/  @!P0 BRA `(.L_x_17195) ;  /* 0xffffffec00a08947 */ /* 0x000fec000383ffff */
.L_x_17186:
[----:B--23--:R-:W-:Y:S05]  /*4120*/  BSYNC.RECONVERGENT B0 ;  /* 0x0000000000007941 */ /* 0x00cfea0003800200 */
.L_x_17185:
[----:B------:R-:W2:Y:S01]  /*4130*/  SHFL.BFLY PT, R0, R19, 0x2, 0x1f ;  /* 0x0c401f0013007f89 */ /* 0x000ea200000e0000 */
[----:B------:R-:W-:Y:S01]  /*4140*/  BAR.SYNC.DEFER_BLOCKING 0x0 ;  /* 0x0000000000007b1d */ /* 0x000fe20000010000 */
[----:B------:R-:W-:Y:S02]  /*4150*/  LOP3.LUT P0, RZ, R14, 0x3, RZ, 0xc0, !PT ;  /* 0x000000030eff7812 */ /* 0x000fe4000780c0ff */
[----:B------:R-:W-:-:S03]  /*4160*/  SHF.R.U32.HI R15, RZ, 0x2, R15 ;  /* 0x00000002ff0f7819 */ /* 0x000fc6000001160f */
[----:B------:R-:W-:Y:S01]  /*4170*/  BSSY.RECONVERGENT B0, `(.L_x_17196) ;  /* 0x000001d000007945 */ /* 0x000fe20003800200 */
[----:B------:R-:W3:Y:S04]  /*4180*/  SHFL.BFLY PT, R3, R18, 0x2, 0x1f ;  /* 0x0c401f0012037f89 */ /* 0x000ee800000e0000 */
[----:B------:R-:W4:Y:S04]  /*4190*/  SHFL.BFLY PT, R4, R17, 0x2, 0x1f ;  /* 0x0c401f0011047f89 */ /* 0x000f2800000e0000 */
[----:B-1----:R-:W0:Y:S01]  /*41a0*/  SHFL.BFLY PT, R5, R16, 0x2, 0x1f ;  /* 0x0c401f0010057f89 */ /* 0x002e2200000e0000 */
[----:B--2---:R-:W-:Y:S01]  /*41b0*/  FADD.FTZ R0, R0, R19 ;  /* 0x0000001300007221 */ /* 0x004fe20000010000 */
[----:B---3--:R-:W-:-:S04]  /*41c0*/  FADD.FTZ R2, R3, R18 ;  /* 0x0000001203027221 */ /* 0x008fc80000010000 */
[----:B------:R-:W1:Y:S01]  /*41d0*/  SHFL.BFLY PT, R3, R0, 0x1, 0x1f ;  /* 0x0c201f0000037f89 */ /* 0x000e6200000e0000 */
[----:B----4-:R-:W-:Y:S01]  /*41e0*/  FADD.FTZ R6, R4, R17 ;  /* 0x0000001104067221 */ /* 0x010fe20000010000 */
[----:B------:R-:W-:Y:S01]  /*41f0*/  LOP3.LUT R4, R14, 0x3c0, RZ, 0xc0, !PT ;  /* 0x000003c00e047812 */ /* 0x000fe200078ec0ff */
[----:B0-----:R-:W-:-:S03]  /*4200*/  FADD.FTZ R8, R5, R16 ;  /* 0x0000001005087221 */ /* 0x001fc60000010000 */
[----:B------:R-:W0:Y:S01]  /*4210*/  SHFL.BFLY PT, R7, R6, 0x1, 0x1f ;  /* 0x0c201f0006077f89 */ /* 0x000e2200000e0000 */
[----:B------:R-:W-:-:S03]  /*4220*/  ISETP.NE.OR P1, PT, R4, 0x40, P0 ;  /* 0x000000400400780c */ /* 0x000fc60000725670 */
[----:B------:R-:W2:Y:S04]  /*4230*/  SHFL.BFLY PT, R5, R2, 0x1, 0x1f ;  /* 0x0c201f0002057f89 */ /* 0x000ea800000e0000 */
[----:B------:R-:W3:Y:S01]  /*4240*/  SHFL.BFLY PT, R9, R8, 0x1, 0x1f ;  /* 0x0c201f0008097f89 */ /* 0x000ee200000e0000 */
[----:B-1----:R-:W-:Y:S01]  /*4250*/  FADD.FTZ R3, R0, R3 ;  /* 0x0000000300037221 */ /* 0x002fe20000010000 */
[----:B0-----:R-:W-:Y:S01]  /*4260*/  FADD.FTZ R7, R6, R7 ;  /* 0x0000000706077221 */ /* 0x001fe20000010000 */
[----:B--2---:R-:W-:Y:S01]  /*4270*/  FADD.FTZ R4, R2, R5 ;  /* 0x0000000502047221 */ /* 0x004fe20000010000 */
[----:B------:R-:W-:Y:S01]  /*4280*/  LOP3.LUT R2, R15, 0x3e0, R14, 0xf8, !PT ;  /* 0x000003e00f027812 */ /* 0x000fe200078ef80e */
[----:B---3--:R-:W-:Y:S01]  /*4290*/  FADD.FTZ R0, R8, R9 ;  /* 0x0000000908007221 */ /* 0x008fe20000010000 */
        /* <DEDUP_REMOVED lines=10> */
.L_x_17197:
[----:B------:R-:W-:Y:S05]  /*4340*/  BSYNC.RECONVERGENT B0 ;  /* 0x0000000000007941 */ /* 0x000fea0003800200 */
.L_x_17196:
        /* <DEDUP_REMOVED lines=12> */
[----:B0-----:R-:W0:Y:S04]  /*4410*/  @!P1 LDS R5, [R10+0x20] ;  /* 0x000020000a059984 */ /* 0x001e280000000800 */
[----:B------:R-:W2:Y:S04]  /*4420*/  @!P1 LDS R6, [R10+0x40] ;  /* 0x000040000a069984 */ /* 0x000ea80000000800 */
[----:B------:R-:W3:Y:S01]  /*4430*/  @!P1 LDS R9, [R10+0x60] ;  /* 0x000060000a099984 */ /* 0x000ee20000000800 */
[----:B-1----:R-:W-:Y:S01]  /*4440*/  @!P1 FADD.FTZ R3, R2, R3 ;  /* 0x0000000302039221 */ /* 0x002fe20000010000 */
[----:B------:R-:W-:Y:S01]  /*4450*/  BAR.SYNC.DEFER_BLOCKING 0x0 ;  /* 0x0000000000007b1d */ /* 0x000fe20000010000 */
[----:B0-----:R-:W-:Y:S01]  /*4460*/  @!P1 FADD.FTZ R4, R5, R4 ;  /* 0x0000000405049221 */ /* 0x001fe20000010000 */
        /* <DEDUP_REMOVED lines=27> */
[----:B------:R-:W-:-:S04]  /*4620*/  F2FP.BF16.F32.PACK_AB R0, R0, R7 ;  /* 0x000000070000723e */ /* 0x000fc800000010ff */
[----:B------:R-:W-:Y:S01]  /*4630*/  PRMT R6, R0, 0x7632, R6 ;  /* 0x0000763200067816 */ /* 0x000fe20000000006 */
[----:B-----5:R-:W-:-:S06]  /*4640*/  USHF.L.U32 UR4, UR4, 0x5, URZ ;  /* 0x0000000504047899 */ /* 0x020fcc00080006ff */
[----:B------:R-:W-:-:S04]  /*4650*/  IADD3 R14, P0, P1, R14, UR4, R23 ;  /* 0x000000040e0e7c10 */ /* 0x000fc8000f91e017 */
[----:B------:R-:W-:Y:S02]  /*4660*/  IADD3.X R5, PT, PT, RZ, RZ, RZ, P0, P1 ;  /* 0x000000ffff057210 */ /* 0x000fe400007e24ff */
[----:B------:R-:W-:-:S04]  /*4670*/  LEA R2, P0, R14, UR8, 0x1 ;  /* 0x000000080e027c11 */ /* 0x000fc8000f8008ff */
[--C-:B------:R-:W-:Y:S02]  /*4680*/  LEA.HI.X R3, R14, UR9, R5.reuse, 0x1, P0 ;  /* 0x000000090e037c11 */ /* 0x100fe400080f0c05 */
[----:B------:R-:W-:-:S03]  /*4690*/  PRMT R5, R4, 0x7632, R5 ;  /* 0x0000763204057816 */ /* 0x000fc60000000005 */
[----:B------:R-:W-:Y:S04]  /*46a0*/  STG.E.U16 desc[UR6][R2.64], R4 ;  /* 0x0000000402007986 */ /* 0x000fe8000c101506 */
[----:B------:R-:W-:Y:S04]  /*46b0*/  STG.E.U16 desc[UR6][R2.64+0x10], R5 ;  /* 0x0000100502007986 */ /* 0x000fe8000c101506 */
[----:B------:R-:W-:Y:S04]  /*46c0*/  STG.E.U16 desc[UR6][R2.64+0x20], R0 ;  /* 0x0000200002007986 */ /* 0x000fe8000c101506 */
[----:B------:R-:W-:Y:S01]  /*46d0*/  STG.E.U16 desc[UR6][R2.64+0x30], R6 ;  /* 0x0000300602007986 */ /* 0x000fe2000c101506 */
[----:B------:R-:W-:Y:S05]  /*46e0*/  EXIT ;  /* 0x000000000000794d */ /* 0x000fea0003800000 */
.L_x_17198:
        /* <DEDUP_REMOVED lines=9> */
.L_x_25904:


//--------------------- .text._ZN4vllm25paged_attention_v1_kernelI13__nv_bfloat16S1_Li256ELi32ELi128ELNS_18Fp8KVCacheDataTypeE0ELb1EEEvPT_PKS3_PKT0_S9_ifPKiSB_iPKfiiiSD_SD_iiiii --------------------------
	.section	.text._ZN4vllm25paged_attention_v1_kernelI13__nv_bfloat16S1_Li256ELi32ELi128ELNS_18Fp8KVCacheDataTypeE0ELb1EEEvPT_PKS3_PKT0_S9_ifPKiSB_iPKfiiiSD_SD_iiiii,"ax",@progbits
	.align	128
        .global         _ZN4vllm25paged_attention_v1_kernelI13__nv_bfloat16S1_Li256ELi32ELi128ELNS_18Fp8KVCacheDataTypeE0ELb1EEEvPT_PKS3_PKT0_S9_ifPKiSB_iPKfiiiSD_SD_iiiii
        .type           _ZN4vllm25paged_attention_v1_kernelI13__nv_bfloat16S1_Li256ELi32ELi128ELNS_18Fp8KVCacheDataTypeE0ELb1EEEvPT_PKS3_PKT0_S9_ifPKiSB_iPKfiiiSD_SD_iiiii,@function
        .size           _ZN4vllm25paged_attention_v1_kernelI13__nv_bfloat16S1_Li256ELi32ELi128ELNS_18Fp8KVCacheDataTypeE0ELb1EEEvPT_PKS3_PKT0_S9_ifPKiSB_iPKfiiiSD_SD_iiiii,(.L_x_25905 - _ZN4vllm25paged_attention_v1_kernelI13__nv_bfloat16S1_Li256ELi32ELi128ELNS_18Fp8KVCacheDataTypeE0ELb1EEEvPT_PKS3_PKT0_S9_ifPKiSB_iPKfiiiSD_SD_iiiii)
        .other          _ZN4vllm25paged_attention_v1_kernelI13__nv_bfloat16S1_Li256ELi32ELi128ELNS_18Fp8KVCacheDataTypeE0ELb1EEEvPT_PKS3_PKT0_S9_ifPKiSB_iPKfiiiSD_SD_iiiii,@"STO_CUDA_ENTRY STV_DEFAULT"
_ZN4vllm25paged_attention_v1_kernelI13__nv_bfloat16S1_Li256ELi32ELi128ELNS_18Fp8KVCacheDataTypeE0ELb1EEEvPT_PKS3_PKT0_S9_ifPKiSB_iPKfiiiSD_SD_iiiii:
.text._ZN4vllm25paged_attention_v1_kernelI13__nv_bfloat16S1_Li256ELi32ELi128ELNS_18Fp8KVCacheDataTypeE0ELb1EEEvPT_PKS3_PKT0_S9_ifPKiSB_iPKfiiiSD_SD_iiiii:
[----:B------:R-:W-:Y:S01]  /*0000*/  LDC R1, c[0x0][0x37c] ;  /* 0x0000df00ff017b82 */ /* 0x000fe20000000800 */
[----:B------:R-:W0:Y:S07]  /*0010*/  S2R R17, SR_CTAID.Y ;  /* 0x0000000000117919 */ /* 0x000e2e0000002600 */
[----:B------:R-:W0:Y:S01]  /*0020*/  LDC.64 R2, c[0x0][0x3b0] ;  /* 0x0000ec00ff027b82 */ /* 0x000e220000000a00 */
[----:B------:R-:W1:Y:S01]  /*0030*/  LDCU.64 UR8, c[0x0][0x358] ;  /* 0x00006b00ff0877ac */ /* 0x000e620008000a00 */
[----:B------:R-:W2:Y:S01]  /*0040*/  S2R R19, SR_TID.X ;  /* 0x0000000000137919 */ /* 0x000ea20000002100 */
[----:B------:R-:W3:Y:S01]  /*0050*/  LDCU UR4, c[0x0][0x3c8] ;  /* 0x00007900ff0477ac */ /* 0x000ee20008000800 */
[----:B------:R-:W4:Y:S04]  /*0060*/  S2R R21, SR_CTAID.X ;  /* 0x0000000000157919 */ /* 0x000f280000002500 */
[----:B------:R-:W4:Y:S01]  /*0070*/  LDC.64 R8, c[0x0][0x3c0] ;  /* 0x0000f000ff087b82 */ /* 0x000f220000000a00 */
[----:B------:R-:W0:Y:S01]  /*0080*/  LDCU UR7, c[0x0][0x3ec] ;  /* 0x00007d80ff0777ac */ /* 0x000e220008000800 */
[----:B------:R-:W0:Y:S06]  /*0090*/  LDCU UR12, c[0x0][0x3d0] ;  /* 0x00007a00ff0c77ac */ /* 0x000e2c0008000800 */
[----:B------:R-:W4:Y:S01]  /*00a0*/  LDC R18, c[0x0][0x3a0] ;  /* 0x0000e800ff127b82 */ /* 0x000f220000000800 */
[----:B------:R-:W0:Y:S01]  /*00b0*/  LDCU UR13, c[0x0][0x3cc] ;  /* 0x00007980ff0d77ac */ /* 0x000e220008000800 */
[----:B------:R-:W0:Y:S06]  /*00c0*/  LDCU UR16, c[0x0][0x3a4] ;  /* 0x00007480ff1077ac */ /* 0x000e2c0008000800 */
[----:B------:R-:W4:Y:S01]  /*00d0*/  LDC R14, c[0x0][0x370] ;  /* 0x0000dc00ff0e7b82 */ /* 0x000f220000000800 */
[----:B------:R-:W0:Y:S02]  /*00e0*/  LDCU.64 UR14, c[0x0][0x390] ;  /* 0x00007200ff0e77ac */ /* 0x000e240008000a00 */
[----:B0-----:R-:W-:-:S05]  /*00f0*/  IMAD.WIDE.U32 R2, R17, 0x4, R2 ;  /* 0x0000000411027825 */ /* 0x001fca00078e0002 */
[----:B------:R-:W0:Y:S01]  /*0100*/  LDC R20, c[0x0][0x3f4] ;  /* 0x0000fd00ff147b82 */ /* 0x000e220000000800 */
[----:B--2---:R-:W-:Y:S01]  /*0110*/  ISETP.GT.U32.AND P1, PT, R19, 0x1f, PT ;  /* 0x0000001f1300780c */ /* 0x004fe20003f24070 */
[----:B-1----:R1:W2:Y:S01]  /*0120*/  LDG.E.CONSTANT R0, desc[UR8][R2.64] ;  /* 0x0000000802007981 */ /* 0x0022a2000c1e9900 */
[----:B---3--:R-:W-:Y:S01]  /*0130*/  IMAD R4, R17, UR4, RZ ;  /* 0x0000000411047c24 */ /* 0x008fe2000f8e02ff */
[----:B------:R-:W3:Y:S10]  /*0140*/  LDCU UR4, c[0x0][0x3e8] ;  /* 0x00007d00ff0477ac */ /* 0x000ef40008000800 */
[----:B------:R-:W1:Y:S01]  /*0150*/  @!P1 LDC.64 R10, c[0x0][0x388] ;  /* 0x0000e200ff0a9b82 */ /* 0x000e620000000a00 */
[----:B------:R-:W-:-:S02]  /*0160*/  @!P1 IMAD.SHL.U32 R5, R19, 0x8, RZ ;  /* 0x0000000813059824 */ /* 0x000fc400078e00ff */
[----:B----4-:R-:W-:-:S05]  /*0170*/  @!P1 IMAD.SHL.U32 R6, R21, 0x100, RZ ;  /* 0x0000010015069824 */ /* 0x010fca00078e00ff */
[----:B------:R-:W-:Y:S02]  /*0180*/  @!P1 IADD3 R5, P0, P2, R5, R4, R6 ;  /* 0x0000000405059210 */ /* 0x000fe40007a1e006 */
[----:B------:R-:W-:-:S04]  /*0190*/  SHF.R.S32.HI R4, RZ, 0x1f, R4 ;  /* 0x0000001fff047819 */ /* 0x000fc80000011404 */
[----:B------:R-:W-:Y:S02]  /*01a0*/  @!P1 IADD3.X R4, PT, PT, RZ, R4, RZ, P0, P2 ;  /* 0x00000004ff049210 */ /* 0x000fe400007e44ff */
[----:B------:R-:W-:-:S04]  /*01b0*/  ISETP.NE.U32.AND P0, PT, R8, RZ, PT ;  /* 0x000000ff0800720c */ /* 0x000fc80003f05070 */
[----:B------:R-:W-:Y:S02]  /*01c0*/  ISETP.NE.AND.EX P0, PT, R9, RZ, PT, P0 ;  /* 0x000000ff0900720c */ /* 0x000fe40003f05300 */
[----:B-1----:R-:W-:-:S04]  /*01d0*/  @!P1 LEA R6, P2, R5, R10, 0x1 ;  /* 0x0000000a05069211 */ /* 0x002fc800078408ff */
[----:B------:R-:W-:-:S05]  /*01e0*/  @!P1 LEA.HI.X R7, R5, R11, R4, 0x1, P2 ;  /* 0x0000000b05079211 */ /* 0x000fca00010f0c04 */
[----:B------:R-:W4:Y:S01]  /*01f0*/  @!P1 LDG.E.CONSTANT R8, desc[UR8][R6.64] ;  /* 0x0000000806089981 */ /* 0x000f22000c1e9900 */
[----:B------:R-:W-:Y:S01]  /*0200*/  IABS R16, R18 ;  /* 0x0000001200107213 */ /* 0x000fe20000000000 */
[----:B------:R-:W1:Y:S02]  /*0210*/  @P0 LDC.64 R4, c[0x0][0x3c0] ;  /* 0x0000f000ff040b82 */ /* 0x000e640000000a00 */
[----:B------:R-:W4:Y:S04]  /*0220*/  @!P1 LDG.E.CONSTANT R9, desc[UR8][R6.64+0x4] ;  /* 0x0000040806099981 */ /* 0x000f28000c1e9900 */
[----:B------:R-:W4:Y:S04]  /*0230*/  @!P1 LDG.E.CONSTANT R10, desc[UR8][R6.64+0x8] ;  /* 0x00000808060a9981 */ /* 0x000f28000c1e9900 */
[----:B------:R3:W4:Y:S01]  /*0240*/  @!P1 LDG.E.CONSTANT R11, desc[UR8][R6.64+0xc] ;  /* 0x00000c08060b9981 */ /* 0x000722000c1e9900 */
[----:B------:R-:W0:Y:S01]  /*0250*/  I2F.RP R3, R16 ;  /* 0x0000001000037306 */ /* 0x000e220000209400 */
[----:B------:R-:W-:-:S02]  /*0260*/  IMAD.MOV.U32 R2, RZ, RZ, RZ ;  /* 0x000000ffff027224 */ /* 0x000fc400078e00ff */
[----:B-1----:R-:W-:-:S05]  /*0270*/  @P0 IMAD.WIDE.U32 R4, R21, 0x4, R4 ;  /* 0x0000000415040825 */ /* 0x002fca00078e0004 */
[----:B0-----:R-:W0:Y:S01]  /*0280*/  MUFU.RCP R3, R3 ;  /* 0x0000000300037308 */ /* 0x001e220000001000 */
[----:B---3--:R-:W-:Y:S01]  /*0290*/  IMAD.MOV.U32 R6, RZ, RZ, RZ ;  /* 0x000000ffff067224 */ /* 0x008fe200078e00ff */
[----:B------:R1:W5:Y:S01]  /*02a0*/  @P0 LDG.E.CONSTANT R2, desc[UR8][R4.64] ;  /* 0x0000000804020981 */ /* 0x000362000c1e9900 */
[----:B------:R-:W-:Y:S01]  /*02b0*/  BSSY.RECONVERGENT B0, `(.L_x_17199) ;  /* 0x000056d000007945 */ /* 0x000fe20003800200 */
[----:B-1----:R-:W-:Y:S02]  /*02c0*/  IABS R5, R14 ;  /* 0x0000000e00057213 */ /* 0x002fe40000000000 */
[----:B0-----:R-:W-:-:S04]  /*02d0*/  IADD3 R12, PT, PT, R3, 0xffffffe, RZ ;  /* 0x0ffffffe030c7810 */ /* 0x001fc80007ffe0ff */
[----:B------:R-:W0:Y:S02]  /*02e0*/  F2I.FTZ.U32.TRUNC.NTZ R7, R12 ;  /* 0x0000000c00077305 */ /* 0x000e24000021f000 */
[----:B0-----:R-:W-:-:S04]  /*02f0*/  IMAD.MOV R13, RZ, RZ, -R7 ;  /* 0x000000ffff0d7224 */ /* 0x001fc800078e0a07 */
[----:B------:R-:W-:-:S04]  /*0300*/  IMAD R13, R13, R16, RZ ;  /* 0x000000100d0d7224 */ /* 0x000fc800078e02ff */
[----:B------:R-:W-:-:S06]  /*0310*/  IMAD.HI.U32 R6, R7, R13, R6 ;  /* 0x0000000d07067227 */ /* 0x000fcc00078e0006 */
[----:B------:R-:W-:-:S04]  /*0320*/  IMAD.HI.U32 R6, R6, R5, RZ ;  /* 0x0000000506067227 */ /* 0x000fc800078e00ff */
[----:B------:R-:W-:-:S04]  /*0330*/  IMAD.MOV R3, RZ, RZ, -R6 ;  /* 0x000000ffff037224 */ /* 0x000fc800078e0a06 */
[----:B------:R-:W-:-:S05]  /*0340*/  IMAD R3, R16, R3, R5 ;  /* 0x0000000310037224 */ /* 0x000fca00078e0205 */
[----:B------:R-:W-:-:S13]  /*0350*/  ISETP.GT.U32.AND P2, PT, R16, R3, PT ;  /* 0x000000031000720c */ /* 0x000fda0003f44070 */
[-C--:B------:R-:W-:Y:S01]  /*0360*/  @!P2 IADD3 R3, PT, PT, R3, -R16.reuse, RZ ;  /* 0x800000100303a210 */ /* 0x080fe20007ffe0ff */
[----:B------:R-:W-:Y:S01]  /*0370*/  @!P2 VIADD R6, R6, 0x1 ;  /* 0x000000010606a836 */ /* 0x000fe20000000000 */
[----:B------:R-:W-:Y:S02]  /*0380*/  ISETP.NE.AND P2, PT, R18, RZ, PT ;  /* 0x000000ff1200720c */ /* 0x000fe40003f45270 */
[----:B------:R-:W-:Y:S02]  /*0390*/  ISETP.GE.U32.AND P0, PT, R3, R16, PT ;  /* 0x000000100300720c */ /* 0x000fe40003f06070 */
[----:B------:R-:W-:-:S04]  /*03a0*/  LOP3.LUT R3, R14, R18, RZ, 0x3c, !PT ;  /* 0x000000120e037212 */ /* 0x000fc800078e3cff */
[----:B------:R-:W-:Y:S02]  /*03b0*/  ISETP.GE.AND P3, PT, R3, RZ, PT ;  /* 0x000000ff0300720c */ /* 0x000fe40003f66270 */
[----:B------:R-:W-:-:S04]  /*03c0*/  IABS R3, R20 ;  /* 0x0000001400037213 */ /* 0x000fc80000000000 */
[----:B------:R-:W0:Y:S01]  /*03d0*/  I2F.RP R13, R3 ;  /* 0x00000003000d7306 */ /* 0x000e220000209400 */
[----:B------:R-:W-:-:S04]  /*03e0*/  @P0 VIADD R6, R6, 0x1 ;  /* 0x0000000106060836 */ /* 0x000fc80000000000 */
[----:B------:R-:W-:-:S05]  /*03f0*/  IMAD.MOV.U32 R22, RZ, RZ, R6 ;  /* 0x000000ffff167224 */ /* 0x000fca00078e0006 */
[----:B------:R-:W-:Y:S02]  /*0400*/  @!P3 IADD3 R22, PT, PT, RZ, -R22, RZ ;  /* 0x80000016ff16b210 */ /* 0x000fe40007ffe0ff */
[----:B------:R-:W-:Y:S01]  /*0410*/  @!P2 LOP3.LUT R22, RZ, R18, RZ, 0x33, !PT ;  /* 0x00000012ff16a212 */ /* 0x000fe200078e33ff */
[----:B0-----:R-:W0:Y:S03]  /*0420*/  MUFU.RCP R13, R13 ;  /* 0x0000000d000d7308 */ /* 0x001e260000001000 */
[----:B------:R-:W-:-:S05]  /*0430*/  IABS R23, R22 ;  /* 0x0000001600177213 */ /* 0x000fca0000000000 */
[----:B------:R-:W1:Y:S01]  /*0440*/  I2F.RP R12, R23 ;  /* 0x00000017000c7306 */ /* 0x000e620000209400 */
[----:B0-----:R-:W-:-:S07]  /*0450*/  VIADD R6, R13, 0xffffffe ;  /* 0x0ffffffe0d067836 */ /* 0x001fce0000000000 */
[----:B------:R0:W-:Y:S08]  /*0460*/  F2I.FTZ.U32.TRUNC.NTZ R7, R6 ;  /* 0x0000000600077305 */ /* 0x0001f0000021f000 */
[----:B-1----:R-:W1:Y:S01]  /*0470*/  MUFU.RCP R12, R12 ;  /* 0x0000000c000c7308 */ /* 0x002e620000001000 */
[----:B0-----:R-:W-:Y:S01]  /*0480*/  MOV R6, RZ ;  /* 0x000000ff00067202 */ /* 0x001fe20000000f00 */
[----:B-1----:R-:W-:Y:S01]  /*0490*/  VIADD R4, R12, 0xffffffe ;  /* 0x0ffffffe0c047836 */ /* 0x002fe20000000000 */
[----:B------:R-:W-:-:S05]  /*04a0*/  IABS R12, R21 ;  /* 0x00000015000c7213 */ /* 0x000fca0000000000 */
[----:B------:R0:W1:Y:S02]  /*04b0*/  F2I.FTZ.U32.TRUNC.NTZ R5, R4 ;  /* 0x0000000400057305 */ /* 0x000064000021f000 */
[----:B0-----:R-:W-:Y:S02]  /*04c0*/  HFMA2 R4, -RZ, RZ, 0, 0 ;  /* 0x00000000ff047431 */ /* 0x001fe400000001ff */
[----:B-1----:R-:W-:-:S04]  /*04d0*/  IMAD.MOV R16, RZ, RZ, -R5 ;  /* 0x000000ffff107224 */ /* 0x002fc800078e0a05 */
[----:B------:R-:W-:Y:S01]  /*04e0*/  IMAD R15, R16, R23, RZ ;  /* 0x00000017100f7224 */ /* 0x000fe200078e02ff */
[----:B------:R-:W-:-:S03]  /*04f0*/  IABS R16, R22 ;  /* 0x0000001600107213 */ /* 0x000fc60000000000 */
[----:B------:R-:W-:Y:S02]  /*0500*/  IMAD.HI.U32 R5, R5, R15, R4 ;  /* 0x0000000f05057227 */ /* 0x000fe400078e0004 */
[----:B------:R-:W0:Y:S02]  /*0510*/  @!P1 S2R R15, SR_CgaCtaId ;  /* 0x00000000000f9919 */ /* 0x000e240000008800 */
[----:B------:R-:W-:Y:S02]  /*0520*/  IMAD.MOV R13, RZ, RZ, -R16 ;  /* 0x000000ffff0d7224 */ /* 0x000fe400078e0a10 */
[----:B------:R-:W-:-:S04]  /*0530*/  IMAD.HI.U32 R5, R5, R12, RZ ;  /* 0x0000000c05057227 */ /* 0x000fc800078e00ff */
[----:B------:R-:W-:Y:S02]  /*0540*/  IMAD R12, R5, R13, R12 ;  /* 0x0000000d050c7224 */ /* 0x000fe400078e020c */
[----:B------:R-:W-:-:S03]  /*0550*/  IMAD R4, R7, R3, RZ ;  /* 0x0000000307047224 */ /* 0x000fc600078e02ff */
[----:B------:R-:W-:Y:S01]  /*0560*/  ISETP.GT.U32.AND P3, PT, R23, R12, PT ;  /* 0x0000000c1700720c */ /* 0x000fe20003f64070 */
[----:B------:R-:W-:-:S04]  /*0570*/  IMAD.MOV R25, RZ, RZ, -R4 ;  /* 0x000000ffff197224 */ /* 0x000fc800078e0a04 */
[----:B------:R-:W-:Y:S02]  /*0580*/  IMAD.HI.U32 R4, R7, R25, R6 ;  /* 0x0000001907047227 */ /* 0x000fe400078e0006 */
[----:B------:R-:W1:Y:S06]  /*0590*/  LDC R25, c[0x0][0x3f8] ;  /* 0x0000fe00ff197b82 */ /* 0x000e6c0000000800 */
[----:B------:R-:W-:Y:S01]  /*05a0*/  @!P3 IMAD.IADD R12, R12, 0x1, -R23 ;  /* 0x000000010c0cb824 */ /* 0x000fe200078e0a17 */
[----:B------:R-:W-:Y:S02]  /*05b0*/  @!P3 IADD3 R5, PT, PT, R5, 0x1, RZ ;  /* 0x000000010505b810 */ /* 0x000fe40007ffe0ff */
[----:B------:R-:W-:-:S02]  /*05c0*/  ISETP.NE.AND P3, PT, R22, RZ, PT ;  /* 0x000000ff1600720c */ /* 0x000fc40003f65270 */
[----:B------:R-:W-:Y:S01]  /*05d0*/  ISETP.GE.U32.AND P2, PT, R12, R23, PT ;  /* 0x000000170c00720c */ /* 0x000fe20003f46070 */
[----:B--2---:R-:W-:-:S12]  /*05e0*/  VIADD R13, R0, 0xffffffff ;  /* 0xffffffff000d7836 */ /* 0x004fd80000000000 */
[----:B------:R-:W-:Y:S01]  /*05f0*/  @P2 VIADD R5, R5, 0x1 ;  /* 0x0000000105052836 */ /* 0x000fe20000000000 */
[----:B-1----:R-:W-:Y:S02]  /*0600*/  ISETP.GE.AND P2, PT, R25, RZ, PT ;  /* 0x000000ff1900720c */ /* 0x002fe40003f46270 */
[----:B------:R-:W-:Y:S02]  /*0610*/  IABS R16, R13 ;  /* 0x0000000d00107213 */ /* 0x000fe40000000000 */
[----:B------:R-:W-:-:S03]  /*0620*/  LOP3.LUT R13, R13, R20, RZ, 0x3c, !PT ;  /* 0x000000140d0d7212 */ /* 0x000fc600078e3cff */
[----:B------:R-:W-:-:S04]  /*0630*/  IMAD.MOV.U32 R6, RZ, RZ, R16 ;  /* 0x000000ffff067224 */ /* 0x000fc800078e0010 */
[----:B------:R-:W-:-:S04]  /*0640*/  IMAD.HI.U32 R7, R4, R6, RZ ;  /* 0x0000000604077227 */ /* 0x000fc800078e00ff */
[----:B------:R-:W-:-:S04]  /*0650*/  IMAD.MOV R16, RZ, RZ, -R7 ;  /* 0x000000ffff107224 */ /* 0x000fc800078e0a07 */
[----:B------:R-:W-:Y:S01]  /*0660*/  IMAD R12, R3, R16, R6 ;  /* 0x00000010030c7224 */ /* 0x000fe200078e0206 */
[----:B------:R-:W-:Y:S02]  /*0670*/  @!P1 MOV R6, 0x400 ;  /* 0x0000040000069802 */ /* 0x000fe40000000f00 */
[----:B------:R-:W-:Y:S02]  /*0680*/  LOP3.LUT R16, R21, R22, RZ, 0x3c, !PT ;  /* 0x0000001615107212 */ /* 0x000fe400078e3cff */
[----:B------:R-:W-:Y:S02]  /*0690*/  ISETP.GT.U32.AND P0, PT, R3, R12, PT ;  /* 0x0000000c0300720c */ /* 0x000fe40003f04070 */
[----:B0-----:R-:W-:Y:S01]  /*06a0*/  @!P1 LEA R6, R15, R6, 0x18 ;  /* 0x000000060f069211 */ /* 0x001fe200078ec0ff */
[----:B------:R-:W-:Y:S01]  /*06b0*/  VIADD R15, R0, 0x1f ;  /* 0x0000001f000f7836 */ /* 0x000fe20000000000 */
[----:B------:R-:W-:-:S03]  /*06c0*/  ISETP.GE.AND P4, PT, R16, RZ, PT ;  /* 0x000000ff1000720c */ /* 0x000fc60003f86270 */
[----:B------:R-:W-:Y:S01]  /*06d0*/  @!P1 IMAD R6, R19, 0x10, R6 ;  /* 0x0000001013069824 */ /* 0x000fe200078e0206 */
[----:B------:R-:W-:-:S05]  /*06e0*/  SHF.R.S32.HI R16, RZ, 0x1f, R15 ;  /* 0x0000001fff107819 */ /* 0x000fca000001140f */
[----:B------:R-:W-:Y:S02]  /*06f0*/  @!P0 IMAD.IADD R12, R12, 0x1, -R3 ;  /* 0x000000010c0c8824 */ /* 0x000fe400078e0a03 */
[----:B------:R-:W-:Y:S01]  /*0700*/  @!P0 VIADD R7, R7, 0x1 ;  /* 0x0000000107078836 */ /* 0x000fe20000000000 */
[----:B------:R-:W-:Y:S02]  /*0710*/  ISETP.NE.AND P0, PT, R20, RZ, PT ;  /* 0x000000ff1400720c */ /* 0x000fe40003f05270 */
[----:B------:R-:W-:Y:S02]  /*0720*/  @!P4 IADD3 R5, PT, PT, RZ, -R5, RZ ;  /* 0x80000005ff05c210 */ /* 0x000fe40007ffe0ff */
[----:B------:R-:W-:Y:S02]  /*0730*/  @!P3 LOP3.LUT R5, RZ, R22, RZ, 0x33, !PT ;  /* 0x00000016ff05b212 */ /* 0x000fe400078e33ff */
[----:B------:R-:W-:Y:S01]  /*0740*/  ISETP.GE.AND P3, PT, R13, RZ, PT ;  /* 0x000000ff0d00720c */ /* 0x000fe20003f66270 */
[----:B----4-:R0:W-:Y:S01]  /*0750*/  @!P1 STS.128 [R6], R8 ;  /* 0x0000000806009388 */ /* 0x0101e20000000c00 */
[----:B------:R-:W-:Y:S01]  /*0760*/  BAR.SYNC.DEFER_BLOCKING 0x0 ;  /* 0x0000000000007b1d */ /* 0x000fe20000010000 */
[----:B------:R-:W-:Y:S01]  /*0770*/  ISETP.GE.U32.AND P1, PT, R12, R3, PT ;  /* 0x000000030c00720c */ /* 0x000fe20003f26070 */
[----:B------:R-:W-:Y:S01]  /*0780*/  @P2 IMAD R12, R14, UR4, R21 ;  /* 0x000000040e0c2c24 */ /* 0x000fe2000f8e0215 */
[----:B0-----:R-:W-:Y:S01]  /*0790*/  LEA.HI R6, R16, R15, RZ, 0x5 ;  /* 0x0000000f10067211 */ /* 0x001fe200078f28ff */
[----:B------:R-:W-:Y:S01]  /*07a0*/  @!P2 IMAD R9, R18, UR4, R5 ;  /* 0x000000041209ac24 */ /* 0x000fe2000f8e0205 */
[----:B------:R-:W-:-:S09]  /*07b0*/  SHF.R.U32.HI R11, RZ, 0x5, R19 ;  /* 0x00000005ff0b7819 */ /* 0x000fd20000011613 */
[----:B------:R-:W-:Y:S01]  /*07c0*/  @P1 VIADD R7, R7, 0x1 ;  /* 0x0000000107071836 */ /* 0x000fe20000000000 */
[----:B------:R-:W-:Y:S01]  /*07d0*/  SHF.R.S32.HI R6, RZ, 0x5, R6 ;  /* 0x00000005ff067819 */ /* 0x000fe20000011406 */
[----:B------:R-:W-:Y:S01]  /*07e0*/  @P2 IMAD R8, R12, R25, 0x1 ;  /* 0x000000010c082424 */ /* 0x000fe200078e0219 */
[----:B------:R-:W-:Y:S01]  /*07f0*/  @!P2 IADD3 R10, PT, PT, RZ, -R9, RZ ;  /* 0x80000009ff0aa210 */ /* 0x000fe20007ffe0ff */
[----:B------:R-:W-:Y:S01]  /*0800*/  @!P3 IMAD.MOV R7, RZ, RZ, -R7 ;  /* 0x000000ffff07b224 */ /* 0x000fe200078e0a07 */
[----:B------:R-:W-:Y:S01]  /*0810*/  ISETP.GE.AND P1, PT, R11, R6, PT ;  /* 0x000000060b00720c */ /* 0x000fe20003f26270 */
[----:B------:R-:W-:Y:S01]  /*0820*/  IMAD.MOV.U32 R9, RZ, RZ, -0x800001 ;  /* 0xff7fffffff097424 */ /* 0x000fe200078e00ff */
[----:B------:R-:W-:Y:S01]  /*0830*/  @!P0 LOP3.LUT R7, RZ, R20, RZ, 0x33, !PT ;  /* 0x00000014ff078212 */ /* 0x000fe200078e33ff */
[----:B------:R-:W-:Y:S02]  /*0840*/  @!P2 IMAD R8, R25, R10, 0x1 ;  /* 0x000000011908a424 */ /* 0x000fe400078e020a */
[----:B------:R-:W-:-:S08]  /*0850*/  IMAD.MOV.U32 R10, RZ, RZ, R3 ;  /* 0x000000ffff0a7224 */ /* 0x000fd000078e0003 */
[----:B------:R-:W-:Y:S05]  /*0860*/  @P1 BRA `(.L_x_17200) ;  /* 0x0000005000441947 */ /* 0x000fea0003800000 */
[----:B------:R-:W0:Y:S01]  /*0870*/  S2UR UR5, SR_CgaCtaId ;  /* 0x00000000000579c3 */ /* 0x000e220000008800 */
[----:B------:R-:W-:Y:S01]  /*0880*/  UMOV UR4, 0x400 ;  /* 0x0000040000047882 */ /* 0x000fe20000000000 */
[----:B------:R-:W1:Y:S01]  /*0890*/  LDCU UR6, c[0x0][0x3b8] ;  /* 0x00007700ff0677ac */ /* 0x000e620008000800 */
[----:B------:R-:W-:Y:S01]  /*08a0*/  SHF.R.U32.HI R12, RZ, 0x3, R19 ;  /* 0x00000003ff0c7819 */ /* 0x000fe20000011613 */
[----:B------:R-:W-:Y:S01]  /*08b0*/  IMAD.MOV.U32 R9, RZ, RZ, -0x800001 ;  /* 0xff7fffffff097424 */ /* 0x000fe200078e00ff */
[----:B------:R-:W-:Y:S01]  /*08c0*/  MOV R13, RZ ;  /* 0x000000ff000d7202 */ /* 0x000fe20000000f00 */
[----:B------:R-:W2:Y:S01]  /*08d0*/  LDCU.64 UR10, c[0x0][0x3a8] ;  /* 0x00007500ff0a77ac */ /* 0x000ea20008000a00 */
[----:B------:R-:W-:Y:S02]  /*08e0*/  LOP3.LUT R12, R12, 0x7c, RZ, 0xc0, !PT ;  /* 0x0000007c0c0c7812 */ /* 0x000fe400078ec0ff */
[C---:B------:R-:W-:Y:S02]  /*08f0*/  LOP3.LUT R16, R19.reuse, 0x3e0, RZ, 0xc0, !PT ;  /* 0x000003e013107812 */ /* 0x040fe400078ec0ff */
[----:B------:R-:W-:-:S02]  /*0900*/  IADD3 R15, PT, PT, R19, 0x1, RZ ;  /* 0x00000001130f7810 */ /* 0x000fc40007ffe0ff */
[----:B------:R-:W-:Y:S01]  /*0910*/  LOP3.LUT R16, R16, 0x1, RZ, 0xfc, !PT ;  /* 0x0000000110107812 */ /* 0x000fe200078efcff */
[----:B-1----:R-:W-:Y:S01]  /*0920*/  IMAD R3, R17, UR6, RZ ;  /* 0x0000000611037c24 */ /* 0x002fe2000f8e02ff */
[----:B0-----:R-:W-:-:S03]  /*0930*/  ULEA UR17, UR5, UR4, 0x18 ;  /* 0x0000000405117291 */ /* 0x001fc6000f8ec0ff */
[----:B------:R-:W-:Y:S01]  /*0940*/  IMAD.WIDE R12, R3, 0x4, R12 ;  /* 0x00000004030c7825 */ /* 0x000fe200078e020c */
[----:B------:R-:W-:-:S03]  /*0950*/  UIADD3 UR4, UPT, UPT, UR4, 0x220, URZ ;  /* 0x0000022004047890 */ /* 0x000fc6000fffe0ff */
[----:B------:R-:W-:Y:S01]  /*0960*/  IMAD.SHL.U32 R3, R19, 0x4, RZ ;  /* 0x0000000413037824 */ /* 0x000fe200078e00ff */
[----:B------:R-:W-:Y:S01]  /*0970*/  ULEA UR4, UR5, UR4, 0x18 ;  /* 0x0000000405047291 */ /* 0x000fe2000f8ec0ff */
[----:B--2---:R-:W-:Y:S01]  /*0980*/  IADD3 R12, P0, PT, R12, UR10, RZ ;  /* 0x0000000a0c0c7c10 */ /* 0x004fe2000ff1e0ff */
[----:B------:R-:W0:Y:S02]  /*0990*/  LDS.128 R40, [UR17] ;  /* 0x00000011ff287984 */ /* 0x000e240008000c00 */
[----:B------:R-:W-:Y:S02]  /*09a0*/  LOP3.LUT R14, R3, 0x7c, RZ, 0xc0, !PT ;  /* 0x0000007c030e7812 */ /* 0x000fe400078ec0ff */
[----:B------:R-:W-:Y:S01]  /*09b0*/  IADD3.X R13, PT, PT, R13, UR11, RZ, P0, !PT ;  /* 0x0000000b0d0d7c10 */ /* 0x000fe200087fe4ff */
[----:B------:R-:W1:Y:S02]  /*09c0*/  LDS.128 R44, [UR17+0x10] ;  /* 0x00001011ff2c7984 */ /* 0x000e640008000c00 */
[----:B------:R-:W-:-:S02]  /*09d0*/  IMAD R17, R11, 0x80, R14 ;  /* 0x000000800b117824 */ /* 0x000fc400078e020e */
[----:B------:R-:W2:Y:S01]  /*09e0*/  LDS.128 R48, [UR17+0x20] ;  /* 0x00002011ff307984 */ /* 0x000ea20008000c00 */
[----:B------:R-:W-:Y:S02]  /*09f0*/  IMAD.IADD R14, R19, 0x1, -R0 ;  /* 0x00000001130e7824 */ /* 0x000fe400078e0a00 */
[----:B------:R-:W-:Y:S01]  /*0a00*/  VIADD R17, R17, UR4 ;  /* 0x0000000411117c36 */ /* 0x000fe20008000000 */
[----:B------:R-:W3:Y:S04]  /*0a10*/  LDS.128 R52, [UR17+0x30] ;  /* 0x00003011ff347984 */ /* 0x000ee80008000c00 */
[----:B------:R-:W4:Y:S04]  /*0a20*/  LDS.128 R56, [UR17+0x40] ;  /* 0x00004011ff387984 */ /* 0x000f280008000c00 */
[----:B------:R-:W4:Y:S04]  /*0a30*/  LDS.128 R60, [UR17+0x50] ;  /* 0x00005011ff3c7984 */ /* 0x000f280008000c00 */
[----:B------:R-:W4:Y:S04]  /*0a40*/  LDS.128 R64, [UR17+0x60] ;  /* 0x00006011ff407984 */ /* 0x000f280008000c00 */
[----:B------:R-:W4:Y:S04]  /*0a50*/  LDS.128 R68, [UR17+0x70] ;  /* 0x00007011ff447984 */ /* 0x000f280008000c00 */
[----:B------:R-:W4:Y:S04]  /*0a60*/  LDS.128 R72, [UR17+0x80] ;  /* 0x00008011ff487984 */ /* 0x000f280008000c00 */
[----:B------:R-:W4:Y:S04]  /*0a70*/  LDS.128 R76, [UR17+0x90] ;  /* 0x00009011ff4c7984 */ /* 0x000f280008000c00 */
[----:B------:R-:W4:Y:S01]  /*0a80*/  LDS.128 R80, [UR17+0xa0] ;  /* 0x0000a011ff507984 */ /* 0x000f220008000c00 */
[----:B0-----:R-:W-:-:S02]  /*0a90*/  PRMT R18, R40, 0x7632, R18 ;  /* 0x0000763228127816 */ /* 0x001fc40000000012 */
[----:B------:R-:W-:Y:S01]  /*0aa0*/  PRMT R19, R41, 0x7632, R19 ;  /* 0x0000763229137816 */ /* 0x000fe20000000013 */
[----:B------:R-:W0:Y:S01]  /*0ab0*/  LDS.128 R84, [UR17+0xb0] ;  /* 0x0000b011ff547984 */ /* 0x000e220008000c00 */
[----:B------:R-:W-:Y:S02]  /*0ac0*/  PRMT R20, R42, 0x7632, R20 ;  /* 0x000076322a147816 */ /* 0x000fe40000000014 */
[----:B------:R-:W-:Y:S01]  /*0ad0*/  PRMT R21, R43, 0x7632, R21 ;  /* 0x000076322b157816 */ /* 0x000fe20000000015 */
[----:B------:R-:W0:Y:S01]  /*0ae0*/  LDS.128 R88, [UR17+0xc0] ;  /* 0x0000c011ff587984 */ /* 0x000e220008000c00 */
[----:B-1----:R-:W-:Y:S02]  /*0af0*/  PRMT R22, R44, 0x7632, R22 ;  /* 0x000076322c167816 */ /* 0x002fe40000000016 */
[----:B------:R-:W-:Y:S01]  /*0b00*/  PRMT R23, R45, 0x7632, R23 ;  /* 0x000076322d177816 */ /* 0x000fe20000000017 */
[----:B------:R-:W1:Y:S01]  /*0b10*/  LDS.128 R92, [UR17+0xd0] ;  /* 0x0000d011ff5c7984 */ /* 0x000e620008000c00 */
[----:B------:R-:W-:-:S02]  /*0b20*/  PRMT R24, R46, 0x7632, R24 ;  /* 0x000076322e187816 */ /* 0x000fc40000000018 */
[----:B------:R-:W-:Y:S01]  /*0b30*/  PRMT R25, R47, 0x7632, R25 ;  /* 0x000076322f197816 */ /* 0x000fe20000000019 */
[----:B------:R-:W1:Y:S01]  /*0b40*/  LDS.128 R96, [UR17+0xe0] ;  /* 0x0000e011ff607984 */ /* 0x000e620008000c00 */
[----:B--2---:R-:W-:Y:S02]  /*0b50*/  PRMT R26, R48, 0x7632, R26 ;  /* 0x00007632301a7816 */ /* 0x004fe4000000001a */
[----:B------:R-:W-:Y:S01]  /*0b60*/  PRMT R27, R49, 0x7632, R27 ;  /* 0x00007632311b7816 */ /* 0x000fe2000000001b */
[----:B------:R-:W2:Y:S01]  /*0b70*/  LDS.128 R100, [UR17+0xf0] ;  /* 0x0000f011ff647984 */ /* 0x000ea20008000c00 */
[----:B------:R-:W-:Y:S02]  /*0b80*/  PRMT R28, R50, 0x7632, R28 ;  /* 0x00007632321c7816 */ /* 0x000fe4000000001c */
[----:B------:R-:W-:Y:S01]  /*0b90*/  PRMT R29, R51, 0x7632, R29 ;  /* 0x00007632331d7816 */ /* 0x000fe2000000001d */
[----:B------:R-:W2:Y:S01]  /*0ba0*/  LDS.128 R104, [UR17+0x100] ;  /* 0x00010011ff687984 */ /* 0x000ea20008000c00 */
[----:B---3--:R-:W-:-:S02]  /*0bb0*/  PRMT R30, R52, 0x7632, R30 ;  /* 0x00007632341e7816 */ /* 0x008fc4000000001e */
[----:B------:R-:W-:Y:S01]  /*0bc0*/  PRMT R31, R53, 0x7632, R31 ;  /* 0x00007632351f7816 */ /* 0x000fe2000000001f */
[----:B------:R-:W3:Y:S01]  /*0bd0*/  LDS.128 R108, [UR17+0x110] ;  /* 0x00011011ff6c7984 */ /* 0x000ee20008000c00 */
[----:B------:R-:W-:Y:S02]  /*0be0*/  PRMT R32, R54, 0x7632, R32 ;  /* 0x0000763236207816 */ /* 0x000fe40000000020 */
[----:B------:R-:W-:Y:S01]  /*0bf0*/  PRMT R33, R55, 0x7632, R33 ;  /* 0x0000763237217816 */ /* 0x000fe20000000021 */
[----:B------:R-:W3:Y:S01]  /*0c00*/  LDS.128 R112, [UR17+0x120] ;  /* 0x00012011ff707984 */ /* 0x000ee20008000c00 */
[----:B----4-:R-:W-:Y:S02]  /*0c10*/  PRMT R34, R56, 0x7632, R34 ;  /* 0x0000763238227816 */ /* 0x010fe40000000022 */
[----:B------:R-:W-:Y:S01]  /*0c20*/  PRMT R35, R57, 0x7632, R35 ;  /* 0x0000763239237816 */ /* 0x000fe20000000023 */
[----:B------:R-:W4:Y:S01]  /*0c30*/  LDS.128 R116, [UR17+0x130] ;  /* 0x00013011ff747984 */ /* 0x000f220008000c00 */
[----:B------:R-:W-:-:S02]  /*0c40*/  PRMT R148, R58, 0x7632, R148 ;  /* 0x000076323a947816 */ /* 0x000fc40000000094 */
[----:B------:R-:W-:Y:S01]  /*0c50*/  PRMT R149, R59, 0x7632, R149 ;  /* 0x000076323b957816 */ /* 0x000fe20000000095 */
[----:B------:R-:W4:Y:S01]  /*0c60*/  LDS.128 R120, [UR17+0x140] ;  /* 0x00014011ff787984 */ /* 0x000f220008000c00 */
[----:B------:R-:W-:Y:S02]  /*0c70*/  PRMT R150, R60, 0x7632, R150 ;  /* 0x000076323c967816 */ /* 0x000fe40000000096 */
[----:B------:R-:W-:Y:S01]  /*0c80*/  PRMT R151, R61, 0x7632, R151 ;  /* 0x000076323d977816 */ /* 0x000fe20000000097 */
[----:B------:R-:W4:Y:S01]  /*0c90*/  LDS.128 R124, [UR17+0x150] ;  /* 0x00015011ff7c7984 */ /* 0x000f220008000c00 */
[----:B------:R-:W-:Y:S02]  /*0ca0*/  PRMT R152, R62, 0x7632, R152 ;  /* 0x000076323e987816 */ /* 0x000fe40000000098 */
        /* <DEDUP_REMOVED lines=12> */
[----:B------:R-:W-:Y:S02]  /*0d70*/  PRMT R161, R71, 0x7632, R161 ;  /* 0x0000763247a17816 */ /* 0x000fe400000000a1 */
[----:B------:R-:W-:Y:S02]  /*0d80*/  PRMT R162, R72, 0x7632, R162 ;  /* 0x0000763248a27816 */ /* 0x000fe400000000a2 */
[----:B------:R-:W-:Y:S02]  /*0d90*/  PRMT R163, R73, 0x7632, R163 ;  /* 0x0000763249a37816 */ /* 0x000fe400000000a3 */
[----:B------:R-:W-:Y:S02]  /*0da0*/  PRMT R164, R74, 0x7632, R164 ;  /* 0x000076324aa47816 */ /* 0x000fe400000000a4 */
[----:B------:R-:W-:Y:S02]  /*0db0*/  PRMT R165, R75, 0x7632, R165 ;  /* 0x000076324ba57816 */ /* 0x000fe400000000a5 */
        /* <DEDUP_REMOVED lines=8> */
[----:B0-----:R-:W-:Y:S02]  /*0e40*/  PRMT R174, R84, 0x7632, R174 ;  /* 0x0000763254ae7816 */ /* 0x001fe400000000ae */
[----:B------:R-:W-:Y:S02]  /*0e50*/  PRMT R175, R85, 0x7632, R175 ;  /* 0x0000763255af7816 */ /* 0x000fe400000000af */
[----:B------:R-:W-:Y:S02]  /*0e60*/  PRMT R176, R86, 0x7632, R176 ;  /* 0x0000763256b07816 */ /* 0x000fe400000000b0 */
[----:B------:R-:W-:Y:S02]  /*0e70*/  PRMT R177, R87, 0x7632, R177 ;  /* 0x0000763257b17816 */ /* 0x000fe400000000b1 */
[----:B------:R-:W-:-:S02]  /*0e80*/  PRMT R178, R88, 0x7632, R178 ;  /* 0x0000763258b27816 */ /* 0x000fc400000000b2 */
[----:B------:R-:W-:Y:S02]  /*0e90*/  PRMT R179, R89, 0x7632, R179 ;  /* 0x0000763259b37816 */ /* 0x000fe400000000b3 */
[----:B------:R-:W-:Y:S02]  /*0ea0*/  PRMT R180, R90, 0x7632, R180 ;  /* 0x000076325ab47816 */ /* 0x000fe400000000b4 */
[----:B------:R-:W-:Y:S02]  /*0eb0*/  PRMT R181, R91, 0x7632, R181 ;  /* 0x000076325bb57816 */ /* 0x000fe400000000b5 */
[----:B-1----:R-:W-:Y:S02]  /*0ec0*/  PRMT R182, R92, 0x7632, R182 ;  /* 0x000076325cb67816 */ /* 0x002fe400000000b6 */
[----:B------:R-:W-:Y:S02]  /*0ed0*/  PRMT R183, R93, 0x7632, R183 ;  /* 0x000076325db77816 */ /* 0x000fe400000000b7 */
[----:B------:R-:W-:-:S02]  /*0ee0*/  PRMT R184, R94, 0x7632, R184 ;  /* 0x000076325eb87816 */ /* 0x000fc400000000b8 */
[----:B------:R-:W-:Y:S02]  /*0ef0*/  PRMT R185, R95, 0x7632, R185 ;  /* 0x000076325fb97816 */ /* 0x000fe400000000b9 */
[----:B------:R-:W-:Y:S02]  /*0f00*/  PRMT R186, R96, 0x7632, R186 ;  /* 0x0000763260ba7816 */ /* 0x000fe400000000ba */
[----:B------:R-:W-:Y:S02]  /*0f10*/  PRMT R187, R97, 0x7632, R187 ;  /* 0x0000763261bb7816 */ /* 0x000fe400000000bb */
[----:B------:R-:W-:Y:S02]  /*0f20*/  PRMT R188, R98, 0x7632, R188 ;  /* 0x0000763262bc7816 */ /* 0x000fe400000000bc */
[----:B------:R-:W-:Y:S02]  /*0f30*/  PRMT R189, R99, 0x7632, R189 ;  /* 0x0000763263bd7816 */ /* 0x000fe400000000bd */
[----:B--2---:R-:W-:-:S02]  /*0f40*/  PRMT R190, R100, 0x7632, R190 ;  /* 0x0000763264be7816 */ /* 0x004fc400000000be */
[----:B------:R-:W-:Y:S02]  /*0f50*/  PRMT R191, R101, 0x7632, R191 ;  /* 0x0000763265bf7816 */ /* 0x000fe400000000bf */
[----:B------:R-:W-:Y:S02]  /*0f60*/  PRMT R192, R102, 0x7632, R192 ;  /* 0x0000763266c07816 */ /* 0x000fe400000000c0 */
[----:B------:R-:W-:Y:S02]  /*0f70*/  PRMT R193, R103, 0x7632, R193 ;  /* 0x0000763267c17816 */ /* 0x000fe400000000c1 */
[----:B------:R-:W-:Y:S02]  /*0f80*/  PRMT R194, R104, 0x7632, R194 ;  /* 0x0000763268c27816 */ /* 0x000fe400000000c2 */
[----:B------:R-:W-:Y:S02]  /*0f90*/  PRMT R195, R105, 0x7632, R195 ;  /* 0x0000763269c37816 */ /* 0x000fe400000000c3 */
[----:B------:R-:W-:-:S02]  /*0fa0*/  PRMT R196, R106, 0x7632, R196 ;  /* 0x000076326ac47816 */ /* 0x000fc400000000c4 */
[----:B------:R-:W-:Y:S02]  /*0fb0*/  PRMT R197, R107, 0x7632, R197 ;  /* 0x000076326bc57816 */ /* 0x000fe400000000c5 */
[----:B---3--:R-:W-:Y:S02]  /*0fc0*/  PRMT R198, R108, 0x7632, R198 ;  /* 0x000076326cc67816 */ /* 0x008fe400000000c6 */
[----:B------:R-:W-:Y:S02]  /*0fd0*/  PRMT R199, R109, 0x7632, R199 ;  /* 0x000076326dc77816 */ /* 0x000fe400000000c7 */
[----:B------:R-:W-:Y:S02]  /*0fe0*/  PRMT R200, R110, 0x7632, R200 ;  /* 0x000076326ec87816 */ /* 0x000fe400000000c8 */
[----:B------:R-:W-:Y:S02]  /*0ff0*/  PRMT R201, R111, 0x7632, R201 ;  /* 0x000076326fc97816 */ /* 0x000fe400000000c9 */
[----:B------:R-:W-:-:S02]  /*1000*/  PRMT R202, R112, 0x7632, R202 ;  /* 0x0000763270ca7816 */ /* 0x000fc400000000ca */
[----:B------:R-:W-:Y:S02]  /*1010*/  PRMT R203, R113, 0x7632, R203 ;  /* 0x0000763271cb7816 */ /* 0x000fe400000000cb */
[----:B------:R-:W-:Y:S02]  /*1020*/  PRMT R204, R114, 0x7632, R204 ;  /* 0x0000763272cc7816 */ /* 0x000fe400000000cc */
[----:B------:R-:W-:Y:S02]  /*1030*/  PRMT R205, R115, 0x7632, R205 ;  /* 0x0000763273cd7816 */ /* 0x000fe400000000cd */
[----:B----4-:R-:W-:Y:S02]  /*1040*/  PRMT R206, R116, 0x7632, R206 ;  /* 0x0000763274ce7816 */ /* 0x010fe400000000ce */
        /* <DEDUP_REMOVED lines=26> */
[----:B------:R-:W-:-:S07]  /*11f0*/  PRMT R233, R143, 0x7632, R233 ;  /* 0x000076328fe97816 */ /* 0x000fce00000000e9 */
.L_x_17203:
[----:B------:R-:W0:Y:S01]  /*1200*/  LDC R146, c[0x0][0x3f0] ;  /* 0x0000fc00ff927b82 */ /* 0x000e220000000800 */
[C---:B------:R-:W-:Y:S01]  /*1210*/  VIADD R36, R16.reuse, 0xffffffff ;  /* 0xffffffff10247836 */ /* 0x040fe20000000000 */
[----:B------:R-:W-:Y:S01]  /*1220*/  IADD3 R11, PT, PT, R11, 0x4, RZ ;  /* 0x000000040b0b7810 */ /* 0x000fe20007ffe0ff */
[----:B------:R-:W-:Y:S01]  /*1230*/  BSSY.RECONVERGENT B1, `(.L_x_17201) ;  /* 0x000046e000017945 */ /* 0x000fe20003800200 */
[----:B------:R-:W-:Y:S02]  /*1240*/  VIADD R16, R16, 0x80 ;  /* 0x0000008010107836 */ /* 0x000fe40000000000 */
[----:B------:R-:W-:Y:S02]  /*1250*/  IABS R37, R36 ;  /* 0x0000002400257213 */ /* 0x000fe40000000000 */
[----:B------:R-:W1:Y:S03]  /*1260*/  LDC R147, c[0x0][0x3f4] ;  /* 0x0000fd00ff937b82 */ /* 0x000e660000000800 */
[----:B------:R-:W-:-:S05]  /*1270*/  IMAD.HI.U32 R38, R4, R37, RZ ;  /* 0x0000002504267227 */ /* 0x000fca00078e00ff */
[----:B------:R-:W-:Y:S02]  /*1280*/  IADD3 R144, PT, PT, RZ, -R38, RZ ;  /* 0x80000026ff907210 */ /* 0x000fe40007ffe0ff */
[----:B0-----:R-:W-:-:S04]  /*1290*/  IABS R145, R146 ;  /* 0x0000009200917213 */ /* 0x001fc80000000000 */
[----:B------:R-:W0:Y:S01]  /*12a0*/  I2F.RP R39, R145 ;  /* 0x0000009100277306 */ /* 0x000e220000209400 */
[-C--:B-1----:R-:W-:Y:S02]  /*12b0*/  IABS R3, R147.reuse ;  /* 0x0000009300037213 */ /* 0x082fe40000000000 */
[----:B------:R-:W-:-:S03]  /*12c0*/  LOP3.LUT R36, R36, R147, RZ, 0x3c, !PT ;  /* 0x0000009324247212 */ /* 0x000fc600078e3cff */
[----:B------:R-:W-:Y:S01]  /*12d0*/  IMAD R37, R3, R144, R37 ;  /* 0x0000009003257224 */ /* 0x000fe200078e0225 */
[----:B------:R-:W-:-:S04]  /*12e0*/  ISETP.GE.AND P2, PT, R36, RZ, PT ;  /* 0x000000ff2400720c */ /* 0x000fc80003f46270 */
[----:B------:R-:W-:Y:S01]  /*12f0*/  ISETP.GT.U32.AND P1, PT, R10, R37, PT ;  /* 0x000000250a00720c */ /* 0x000fe20003f24070 */
[----:B0-----:R-:W0:-:S12]  /*1300*/  MUFU.RCP R39, R39 ;  /* 0x0000002700277308 */ /* 0x001e180000001000 */
[----:B------:R-:W-:Y:S02]  /*1310*/  @!P1 IMAD.IADD R37, R37, 0x1, -R3 ;  /* 0x0000000125259824 */ /* 0x000fe400078e0a03 */
[----:B------:R-:W-:Y:S01]  /*1320*/  @!P1 VIADD R38, R38, 0x1 ;  /* 0x0000000126269836 */ /* 0x000fe20000000000 */
[----:B------:R-:W-:Y:S02]  /*1330*/  ISETP.NE.AND P1, PT, R147, RZ, PT ;  /* 0x000000ff9300720c */ /* 0x000fe40003f25270 */
[----:B------:R-:W-:Y:S01]  /*1340*/  ISETP.GE.U32.AND P0, PT, R37, R10, PT ;  /* 0x0000000a2500720c */ /* 0x000fe20003f06070 */
[----:B0-----:R-:W-:-:S06]  /*1350*/  VIADD R37, R39, 0xffffffe ;  /* 0x0ffffffe27257836 */ /* 0x001fcc0000000000 */
[----:B------:R-:W0:Y:S06]  /*1360*/  F2I.FTZ.U32.TRUNC.NTZ R37, R37 ;  /* 0x0000002500257305 */ /* 0x000e2c000021f000 */
[----:B------:R-:W-:-:S05]  /*1370*/  @P0 IADD3 R38, PT, PT, R38, 0x1, RZ ;  /* 0x0000000126260810 */ /* 0x000fca0007ffe0ff */
[----:B------:R-:W-:-:S04]  /*1380*/  IMAD.MOV.U32 R144, RZ, RZ, R38 ;  /* 0x000000ffff907224 */ /* 0x000fc800078e0026 */
[----:B------:R-:W-:Y:S01]  /*1390*/  @!P2 IMAD.MOV R144, RZ, RZ, -R144 ;  /* 0x000000ffff90a224 */ /* 0x000fe200078e0a90 */
[----:B------:R-:W-:Y:S01]  /*13a0*/  @!P1 LOP3.LUT R144, RZ, R147, RZ, 0x33, !PT ;  /* 0x00000093ff909212 */ /* 0x000fe200078e33ff */
[--C-:B0-----:R-:W-:Y:S01]  /*13b0*/  IMAD.MOV R36, RZ, RZ, -R37.reuse ;  /* 0x000000ffff247224 */ /* 0x101fe200078e0a25 */
[----:B------:R-:W-:Y:S02]  /*13c0*/  ISETP.NE.AND P1, PT, R146, RZ, PT ;  /* 0x000000ff9200720c */ /* 0x000fe40003f25270 */
[----:B------:R-:W-:Y:S01]  /*13d0*/  IADD3 R38, PT, PT, R144, R8, RZ ;  /* 0x0000000890267210 */ /* 0x000fe20007ffe0ff */
[----:B------:R-:W-:Y:S02]  /*13e0*/  IMAD R39, R36, R145, RZ ;  /* 0x0000009124277224 */ /* 0x000fe400078e02ff */
[----:B------:R-:W-:Y:S01]  /*13f0*/  IMAD.MOV.U32 R36, RZ, RZ, RZ ;  /* 0x000000ffff247224 */ /* 0x000fe200078e00ff */
[----:B------:R-:W-:Y:S02]  /*1400*/  IABS R147, R38 ;  /* 0x0000002600937213 */ /* 0x000fe40000000000 */
[----:B------:R-:W-:Y:S01]  /*1410*/  ISETP.GE.AND P2, PT, R38, RZ, PT ;  /* 0x000000ff2600720c */ /* 0x000fe20003f46270 */
[----:B------:R-:W-:-:S04]  /*1420*/  IMAD.HI.U32 R36, R37, R39, R36 ;  /* 0x0000002725247227 */ /* 0x000fc800078e0024 */
[----:B------:R-:W-:-:S04]  /*1430*/  IMAD.MOV.U32 R37, RZ, RZ, R147 ;  /* 0x000000ffff257224 */ /* 0x000fc800078e0093 */
[----:B------:R-:W-:-:S04]  /*1440*/  IMAD.HI.U32 R36, R36, R37, RZ ;  /* 0x0000002524247227 */ /* 0x000fc800078e00ff */
[----:B------:R-:W-:-:S04]  /*1450*/  IMAD.MOV R36, RZ, RZ, -R36 ;  /* 0x000000ffff247224 */ /* 0x000fc800078e0a24 */
[----:B------:R-:W-:Y:S02]  /*1460*/  IMAD R36, R145, R36, R37 ;  /* 0x0000002491247224 */ /* 0x000fe400078e0225 */
[----:B------:R-:W-:-:S03]  /*1470*/  VIADD R37, R7, -UR7 ;  /* 0x8000000707257c36 */ /* 0x000fc60008000000 */
[----:B------:R-:W-:-:S13]  /*1480*/  ISETP.GT.U32.AND P0, PT, R145, R36, PT ;  /* 0x000000249100720c */ /* 0x000fda0003f04070 */
[----:B------:R-:W-:-:S04]  /*1490*/  @!P0 IADD3 R36, PT, PT, R36, -R145, RZ ;  /* 0x8000009124248210 */ /* 0x000fc80007ffe0ff */
[----:B------:R-:W-:-:S13]  /*14a0*/  ISETP.GT.U32.AND P0, PT, R145, R36, PT ;  /* 0x000000249100720c */ /* 0x000fda0003f04070 */
[----:B------:R-:W-:Y:S01]  /*14b0*/  @!P0 IMAD.IADD R36, R36, 0x1, -R145 ;  /* 0x0000000124248824 */ /* 0x000fe200078e0a91 */
[----:B------:R-:W-:-:S03]  /*14c0*/  ISETP.GT.AND P0, PT, R144, R37, PT ;  /* 0x000000259000720c */ /* 0x000fc60003f04270 */
[----:B------:R-:W-:Y:S01]  /*14d0*/  @!P2 IMAD.MOV R36, RZ, RZ, -R36 ;  /* 0x000000ffff24a224 */ /* 0x000fe200078e0a24 */
[----:B------:R-:W-:Y:S02]  /*14e0*/  @!P1 LOP3.LUT R36, RZ, R146, RZ, 0x33, !PT ;  /* 0x00000092ff249212 */ /* 0x000fe400078e33ff */
[----:B------:R-:W-:Y:S02]  /*14f0*/  ISETP.GE.AND P1, PT, R11, R6, PT ;  /* 0x000000060b00720c */ /* 0x000fe40003f26270 */
[----:B------:R-:W-:-:S13]  /*1500*/  ISETP.EQ.OR P0, PT, R36, RZ, P0 ;  /* 0x000000ff2400720c */ /* 0x000fda0000702670 */
[----:B------:R-:W-:-:S05]  /*1510*/  @!P0 IMAD.MOV.U32 R36, RZ, RZ, -0x800001 ;  /* 0xff7fffffff248424 */ /* 0x000fca00078e00ff */
[----:B------:R0:W-:Y:S01]  /*1520*/  @!P0 STS [R17], R36 ;  /* 0x0000002411008388 */ /* 0x0001e20000000800 */
[----:B------:R-:W-:Y:S05]  /*1530*/  @!P0 BRA `(.L_x_17202) ;  /* 0x0000004000f48947 */ /* 0x000fea0003800000 */
[----:B------:R-:W2:Y:S01]  /*1540*/  LDG.E.CONSTANT R39, desc[UR8][R12.64] ;  /* 0x000000080c277981 */ /* 0x000ea2000c1e9900 */
[----:B------:R-:W-:Y:S01]  /*1550*/  IMAD R37, R5, UR12, RZ ;  /* 0x0000000c05257c24 */ /* 0x000fe2000f8e02ff */
[----:B0-----:R-:W0:Y:S02]  /*1560*/  S2R R36, SR_TID.X ;  /* 0x0000000000247919 */ /* 0x001e240000002100 */
[----:B0-----:R-:W-:-:S05]  /*1570*/  IMAD.SHL.U32 R36, R36, 0x8, RZ ;  /* 0x0000000824247824 */ /* 0x001fca00078e00ff */
        /* <DEDUP_REMOVED lines=20> */
[----:B------:R-:W-:Y:S01]  /*16c0*/  SHF.L.U32 R147, R44, 0x10, RZ ;  /* 0x000000102c937819 */ /* 0x000fe200000006ff */
[----:B------:R-:W-:-:S02]  /*16d0*/  IMAD.U32 R246, R40, 0x10000, RZ ;  /* 0x0001000028f67824 */ /* 0x000fc400078e00ff */
[----:B------:R-:W-:Y:S02]  /*16e0*/  IMAD.U32 R249, R18, 0x10000, RZ ;  /* 0x0001000012f97824 */ /* 0x000fe400078e00ff */
[----:B------:R-:W-:Y:S02]  /*16f0*/  IMAD.U32 R248, R41, 0x10000, RZ ;  /* 0x0001000029f87824 */ /* 0x000fe400078e00ff */
[----:B------:R-:W-:Y:S02]  /*1700*/  IMAD.U32 R244, R19, 0x10000, RZ ;  /* 0x0001000013f47824 */ /* 0x000fe400078e00ff */
[----:B------:R-:W-:Y:S02]  /*1710*/  IMAD.U32 R247, R20, 0x10000, RZ ;  /* 0x0001000014f77824 */ /* 0x000fe400078e00ff */
[----:B--2---:R-:W-:-:S04]  /*1720*/  IMAD.U32 R240, R239, 0x10000, RZ ;  /* 0x00010000eff07824 */ /* 0x004fc800078e00ff */
[----:B------:R-:W-:Y:S01]  /*1730*/  FMUL.FTZ R243, R147, R240 ;  /* 0x000000f093f37220 */ /* 0x000fe20000410000 */
[----:B---3--:R-:W-:-:S04]  /*1740*/  IMAD.U32 R147, R236, 0x10000, RZ ;  /* 0x00010000ec937824 */ /* 0x008fc800078e00ff */
[----:B------:R-:W-:Y:S02]  /*1750*/  FFMA.FTZ R246, R246, R147, R243 ;  /* 0x00000093f6f67223 */ /* 0x000fe400000100f3 */
[----:B------:R-:W2:Y:S01]  /*1760*/  LDG.E.CONSTANT R147, desc[UR8][R250.64+0x608] ;  /* 0x00060808fa937981 */ /* 0x000ea2000c1e9900 */
[----:B------:R-:W-:Y:S02]  /*1770*/  PRMT R239, R239, 0x7632, R239 ;  /* 0x00007632efef7816 */ /* 0x000fe400000000ef */
[----:B------:R-:W-:Y:S02]  /*1780*/  PRMT R236, R236, 0x7632, R236 ;  /* 0x00007632ecec7816 */ /* 0x000fe400000000ec */
[----:B------:R-:W-:Y:S01]  /*1790*/  SHF.L.U32 R240, R239, 0x10, RZ ;  /* 0x00000010eff07819 */ /* 0x000fe200000006ff */
[----:B------:R-:W-:Y:S02]  /*17a0*/  IMAD.U32 R239, R22, 0x10000, RZ ;  /* 0x0001000016ef7824 */ /* 0x000fe400078e00ff */
[----:B------:R-:W-:-:S02]  /*17b0*/  IMAD.U32 R236, R236, 0x10000, RZ ;  /* 0x00010000ecec7824 */ /* 0x000fc400078e00ff */
[----:B------:R-:W-:-:S04]  /*17c0*/  FMUL.FTZ R240, R239, R240 ;  /* 0x000000f0eff07220 */ /* 0x000fc80000410000 */
[----:B------:R-:W-:Y:S02]  /*17d0*/  FFMA.FTZ R249, R249, R236, R240 ;  /* 0x000000ecf9f97223 */ /* 0x000fe400000100f0 */
[----:B------:R-:W3:Y:S01]  /*17e0*/  LDG.E.CONSTANT R236, desc[UR8][R250.64+0x60c] ;  /* 0x00060c08faec7981 */ /* 0x000ee2000c1e9900 */
[----:B------:R-:W-:Y:S01]  /*17f0*/  SHF.L.U32 R239, R45, 0x10, RZ ;  /* 0x000000102def7819 */ /* 0x000fe200000006ff */
[----:B----4-:R-:W-:-:S04]  /*1800*/  IMAD.U32 R240, R145, 0x10000, RZ ;  /* 0x0001000091f07824 */ /* 0x010fc800078e00ff */
[----:B------:R-:W-:Y:S01]  /*1810*/  FMUL.FTZ R243, R239, R240 ;  /* 0x000000f0eff37220 */ /* 0x000fe20000410000 */
[----:B------:R-:W-:Y:S01]  /*1820*/  IMAD.U32 R239, R146, 0x10000, RZ ;  /* 0x0001000092ef7824 */ /* 0x000fe200078e00ff */
[----:B------:R-:W-:Y:S02]  /*1830*/  PRMT R146, R145, 0x7632, R146 ;  /* 0x0000763291927816 */ /* 0x000fe40000000092 */
[----:B------:R-:W4:Y:S01]  /*1840*/  LDG.E.CONSTANT R145, desc[UR8][R250.64+0x800] ;  /* 0x00080008fa917981 */ /* 0x000f22000c1e9900 */
[----:B------:R-:W-:Y:S01]  /*1850*/  FFMA.FTZ R248, R248, R239, R243 ;  /* 0x000000eff8f87223 */ /* 0x000fe200000100f3 */
[C---:B------:R-:W-:Y:S01]  /*1860*/  SHF.L.U32 R240, R146.reuse, 0x10, RZ ;  /* 0x0000001092f07819 */ /* 0x040fe200000006ff */
[----:B------:R-:W-:Y:S01]  /*1870*/  IMAD.U32 R239, R23, 0x10000, RZ ;  /* 0x0001000017ef7824 */ /* 0x000fe200078e00ff */
[----:B------:R-:W-:-:S03]  /*1880*/  PRMT R146, R146, 0x7632, R146 ;  /* 0x0000763292927816 */ /* 0x000fc60000000092 */
[----:B------:R-:W-:Y:S02]  /*1890*/  FMUL.FTZ R243, R239, R240 ;  /* 0x000000f0eff37220 */ /* 0x000fe40000410000 */
[----:B------:R-:W-:Y:S01]  /*18a0*/  IMAD.U32 R239, R146, 0x10000, RZ ;  /* 0x0001000092ef7824 */ /* 0x000fe200078e00ff */
[----:B------:R-:W-:Y:S01]  /*18b0*/  SHF.L.U32 R146, R46, 0x10, RZ ;  /* 0x000000102e927819 */ /* 0x000fe200000006ff */
[----:B------:R-:W4:Y:S02]  /*18c0*/  LDG.E.CONSTANT R240, desc[UR8][R250.64+0x804] ;  /* 0x00080408faf07981 */ /* 0x000f24000c1e9900 */
[----:B------:R-:W-:Y:S01]  /*18d0*/  FFMA.FTZ R244, R244, R239, R243 ;  /* 0x000000eff4f47223 */ /* 0x000fe200000100f3 */
[----:B------:R-:W-:-:S04]  /*18e0*/  IMAD.U32 R239, R238, 0x10000, RZ ;  /* 0x00010000eeef7824 */ /* 0x000fc800078e00ff */
[----:B------:R-:W-:Y:S01]  /*18f0*/  FMUL.FTZ R243, R146, R239 ;  /* 0x000000ef92f37220 */ /* 0x000fe20000410000 */
[----:B------:R-:W-:Y:S02]  /*1900*/  IMAD.U32 R239, R144, 0x10000, RZ ;  /* 0x0001000090ef7824 */ /* 0x000fe400078e00ff */
[----:B------:R-:W-:Y:S01]  /*1910*/  IMAD.U32 R146, R42, 0x10000, RZ ;  /* 0x000100002a927824 */ /* 0x000fe200078e00ff */
[----:B------:R-:W-:-:S03]  /*1920*/  PRMT R238, R238, 0x7632, R238 ;  /* 0x00007632eeee7816 */ /* 0x000fc600000000ee */
[----:B------:R-:W-:Y:S02]  /*1930*/  FFMA.FTZ R146, R146, R239, R243 ;  /* 0x000000ef92927223 */ /* 0x000fe400000100f3 */
[----:B------:R-:W4:Y:S01]  /*1940*/  LDG.E.CONSTANT R239, desc[UR8][R250.64+0x808] ;  /* 0x00080808faef7981 */ /* 0x000f22000c1e9900 */
[----:B------:R-:W-:Y:S01]  /*1950*/  SHF.L.U32 R243, R238, 0x10, RZ ;  /* 0x00000010eef37819 */ /* 0x000fe200000006ff */
[----:B------:R-:W-:Y:S01]  /*1960*/  IMAD.U32 R238, R24, 0x10000, RZ ;  /* 0x0001000018ee7824 */ /* 0x000fe200078e00ff */
[----:B------:R-:W-:-:S03]  /*1970*/  PRMT R144, R144, 0x7632, R144 ;  /* 0x0000763290907816 */ /* 0x000fc60000000090 */
[----:B------:R-:W-:Y:S02]  /*1980*/  FMUL.FTZ R238, R238, R243 ;  /* 0x000000f3eeee7220 */ /* 0x000fe40000410000 */
[----:B------:R-:W-:-:S04]  /*1990*/  IMAD.U32 R144, R144, 0x10000, RZ ;  /* 0x0001000090907824 */ /* 0x000fc800078e00ff */
[----:B------:R-:W-:Y:S02]  /*19a0*/  FFMA.FTZ R247, R247, R144, R238 ;  /* 0x00000090f7f77223 */ /* 0x000fe400000100ee */
[----:B------:R-:W4:Y:S01]  /*19b0*/  LDG.E.CONSTANT R238, desc[UR8][R250.64+0x80c] ;  /* 0x00080c08faee7981 */ /* 0x000f22000c1e9900 */
[----:B------:R-:W-:Y:S01]  /*19c0*/  SHF.L.U32 R144, R47, 0x10, RZ ;  /* 0x000000102f907819 */ /* 0x000fe200000006ff */
[C---:B------:R-:W-:Y:S01]  /*19d0*/  IMAD.U32 R243, R241.reuse, 0x10000, RZ ;  /* 0x00010000f1f37824 */ /* 0x040fe200078e00ff */
[----:B------:R-:W-:-:S03]  /*19e0*/  PRMT R241, R241, 0x7632, R241 ;  /* 0x00007632f1f17816 */ /* 0x000fc600000000f1 */
[----:B------:R-:W-:Y:S01]  /*19f0*/  FMUL.FTZ R245, R144, R243 ;  /* 0x000000f390f57220 */ /* 0x000fe20000410000 */
[C---:B------:R-:W-:Y:S01]  /*1a00*/  IMAD.U32 R243, R234.reuse, 0x10000, RZ ;  /* 0x00010000eaf37824 */ /* 0x040fe200078e00ff */
[----:B------:R-:W-:Y:S01]  /*1a10*/  SHF.L.U32 R242, R241, 0x10, RZ ;  /* 0x00000010f1f27819 */ /* 0x000fe200000006ff */
[----:B------:R-:W-:Y:S01]  /*1a20*/  IMAD.U32 R144, R43, 0x10000, RZ ;  /* 0x000100002b907824 */ /* 0x000fe200078e00ff */
[----:B------:R-:W-:Y:S01]  /*1a30*/  PRMT R234, R234, 0x7632, R234 ;  /* 0x00007632eaea7816 */ /* 0x000fe200000000ea */
[----:B------:R-:W-:Y:S02]  /*1a40*/  IMAD.U32 R241, R25, 0x10000, RZ ;  /* 0x0001000019f17824 */ /* 0x000fe400078e00ff */
[----:B------:R-:W-:Y:S01]  /*1a50*/  FFMA.FTZ R144, R144, R243, R245 ;  /* 0x000000f390907223 */ /* 0x000fe200000100f5 */
[----:B------:R-:W-:Y:S02]  /*1a60*/  IMAD.U32 R245, R21, 0x10000, RZ ;  /* 0x0001000015f57824 */ /* 0x000fe400078e00ff */
[----:B------:R-:W-:Y:S01]  /*1a70*/  FMUL.FTZ R242, R241, R242 ;  /* 0x000000f2f1f27220 */ /* 0x000fe20000410000 */
[----:B------:R-:W-:Y:S01]  /*1a80*/  IMAD.U32 R234, R234, 0x10000, RZ ;  /* 0x00010000eaea7824 */ /* 0x000fe200078e00ff */
[----:B------:R-:W-:Y:S01]  /*1a90*/  SHF.L.U32 R241, R48, 0x10, RZ ;  /* 0x0000001030f17819 */ /* 0x000fe200000006ff */
[----:B------:R-:W0:Y:S01]  /*1aa0*/  S2UR UR5, SR_CgaCtaId ;  /* 0x00000000000579c3 */ /* 0x000e220000008800 */
[----:B------:R-:W4:Y:S01]  /*1ab0*/  LDG.E.CONSTANT R243, desc[UR8][R250.64+0x3604] ;  /* 0x00360408faf37981 */ /* 0x000f22000c1e9900 */
[----:B------:R-:W-:Y:S01]  /*1ac0*/  FFMA.FTZ R245, R245, R234, R242 ;  /* 0x000000eaf5f57223 */ /* 0x000fe200000100f2 */
[C---:B------:R-:W-:Y:S01]  /*1ad0*/  IMAD.U32 R234, R39.reuse, 0x10000, RZ ;  /* 0x0001000027ea7824 */ /* 0x040fe200078e00ff */
[----:B------:R-:W-:-:S03]  /*1ae0*/  PRMT R39, R39, 0x7632, R39 ;  /* 0x0000763227277816 */ /* 0x000fc60000000027 */
[----:B------:R-:W-:Y:S02]  /*1af0*/  FFMA.FTZ R246, R241, R234, R246 ;  /* 0x000000eaf1f67223 */ /* 0x000fe400000100f6 */
[----:B------:R-:W4:Y:S01]  /*1b00*/  LDG.E.CONSTANT R234, desc[UR8][R250.64+0xa00] ;  /* 0x000a0008faea7981 */ /* 0x000f22000c1e9900 */
[----:B------:R-:W-:Y:S02]  /*1b10*/  IMAD.U32 R39, R39, 0x10000, RZ ;  /* 0x0001000027277824 */ /* 0x000fe400078e00ff */
[----:B------:R-:W-:Y:S02]  /*1b20*/  IMAD.U32 R242, R26, 0x10000, RZ ;  /* 0x000100001af27824 */ /* 0x000fe400078e00ff */
[----:B------:R-:W-:Y:S02]  /*1b30*/  IMAD.U32 R241, R237, 0x10000, RZ ;  /* 0x00010000edf17824 */ /* 0x000fe400078e00ff */
[----:B------:R-:W-:Y:S01]  /*1b40*/  FFMA.FTZ R249, R242, R39, R249 ;  /* 0x00000027f2f97223 */ /* 0x000fe200000100f9 */
[----:B------:R-:W-:-:S05]  /*1b50*/  SHF.L.U32 R39, R49, 0x10, RZ ;  /* 0x0000001031277819 */ /* 0x000fca00000006ff */
[----:B------:R-:W-:Y:S02]  /*1b60*/  FFMA.FTZ R248, R39, R241, R248 ;  /* 0x000000f127f87223 */ /* 0x000fe400000100f8 */
[----:B------:R-:W4:Y:S01]  /*1b70*/  LDG.E.CONSTANT R39, desc[UR8][R250.64+0xa04] ;  /* 0x000a0408fa277981 */ /* 0x000f22000c1e9900 */
[----:B------:R-:W-:-:S05]  /*1b80*/  PRMT R237, R237, 0x7632, R237 ;  /* 0x00007632eded7816 */ /* 0x000fca00000000ed */
[----:B------:R-:W-:Y:S02]  /*1b90*/  IMAD.U32 R241, R237, 0x10000, RZ ;  /* 0x00010000edf17824 */ /* 0x000fe400078e00ff */
[----:B------:R-:W-:-:S04]  /*1ba0*/  IMAD.U32 R237, R27, 0x10000, RZ ;  /* 0x000100001bed7824 */ /* 0x000fc800078e00ff */
[----:B------:R-:W-:Y:S01]  /*1bb0*/  FFMA.FTZ R244, R237, R241, R244 ;  /* 0x000000f1edf47223 */ /* 0x000fe200000100f4 */
[----:B------:R-:W-:Y:S01]  /*1bc0*/  SHF.L.U32 R237, R50, 0x10, RZ ;  /* 0x0000001032ed7819 */ /* 0x000fe200000006ff */
[C---:B------:R-:W-:Y:S01]  /*1bd0*/  IMAD.U32 R241, R38.reuse, 0x10000, RZ ;  /* 0x0001000026f17824 */ /* 0x040fe200078e00ff */
[----:B------:R-:W-:-:S03]  /*1be0*/  PRMT R38, R38, 0x7632, R38 ;  /* 0x0000763226267816 */ /* 0x000fc60000000026 */
[----:B------:R-:W-:Y:S02]  /*1bf0*/  FFMA.FTZ R146, R237, R241, R146 ;  /* 0x000000f1ed927223 */ /* 0x000fe40000010092 */
[----:B------:R-:W4:Y:S01]  /*1c00*/  LDG.E.CONSTANT R237, desc[UR8][R250.64+0xa08] ;  /* 0x000a0808faed7981 */ /* 0x000f22000c1e9900 */
[----:B------:R-:W-:Y:S02]  /*1c10*/  IMAD.U32 R241, R38, 0x10000, RZ ;  /* 0x0001000026f17824 */ /* 0x000fe400078e00ff */
[----:B------:R-:W-:-:S04]  /*1c20*/  IMAD.U32 R38, R28, 0x10000, RZ ;  /* 0x000100001c267824 */ /* 0x000fc800078e00ff */
[----:B------:R-:W-:Y:S01]  /*1c30*/  FFMA.FTZ R247, R38, R241, R247 ;  /* 0x000000f126f77223 */ /* 0x000fe200000100f7 */
[----:B------:R-:W-:Y:S01]  /*1c40*/  SHF.L.U32 R241, R51, 0x10, RZ ;  /* 0x0000001033f17819 */ /* 0x000fe200000006ff */
[----:B------:R-:W-:-:S04]  /*1c50*/  IMAD.U32 R38, R235, 0x10000, RZ ;  /* 0x00010000eb267824 */ /* 0x000fc800078e00ff */
[----:B------:R-:W-:Y:S02]  /*1c60*/  FFMA.FTZ R144, R241, R38, R144 ;  /* 0x00000026f1907223 */ /* 0x000fe40000010090 */
[----:B------:R-:W4:Y:S01]  /*1c70*/  LDG.E.CONSTANT R38, desc[UR8][R250.64+0xa0c] ;  /* 0x000a0c08fa267981 */ /* 0x000f22000c1e9900 */
[----:B------:R-:W-:Y:S01]  /*1c80*/  PRMT R235, R235, 0x7632, R235 ;  /* 0x00007632ebeb7816 */ /* 0x000fe200000000eb */
[----:B------:R-:W-:-:S04]  /*1c90*/  IMAD.U32 R242, R29, 0x10000, RZ ;  /* 0x000100001df27824 */ /* 0x000fc800078e00ff */
[----:B------:R-:W-:Y:S02]  /*1ca0*/  IMAD.U32 R235, R235, 0x10000, RZ ;  /* 0x00010000ebeb7824 */ /* 0x000fe400078e00ff */
[C---:B------:R-:W-:Y:S02]  /*1cb0*/  IMAD.U32 R241, R37.reuse, 0x10000, RZ ;  /* 0x0001000025f17824 */ /* 0x040fe400078e00ff */
[----:B------:R-:W-:Y:S01]  /*1cc0*/  FFMA.FTZ R245, R242, R235, R245 ;  /* 0x000000ebf2f57223 */ /* 0x000fe200000100f5 */
[----:B------:R-:W-:Y:S02]  /*1cd0*/  SHF.L.U32 R235, R52, 0x10, RZ ;  /* 0x0000001034eb7819 */ /* 0x000fe400000006ff */
[----:B------:R-:W-:Y:S01]  /*1ce0*/  PRMT R37, R37, 0x7632, R37 ;  /* 0x0000763225257816 */ /* 0x000fe20000000025 */
[----:B------:R-:W-:Y:S02]  /*1cf0*/  IMAD.U32 R242, R30, 0x10000, RZ ;  /* 0x000100001ef27824 */ /* 0x000fe400078e00ff */
[----:B------:R-:W-:-:S02]  /*1d00*/  FFMA.FTZ R246, R235, R241, R246 ;  /* 0x000000f1ebf67223 */ /* 0x000fc400000100f6 */
[----:B------:R-:W4:Y:S01]  /*1d10*/  LDG.E.CONSTANT R235, desc[UR8][R250.64+0xc00] ;  /* 0x000c0008faeb7981 */ /* 0x000f22000c1e9900 */
[----:B------:R-:W-:Y:S02]  /*1d20*/  IMAD.U32 R37, R37, 0x10000, RZ ;  /* 0x0001000025257824 */ /* 0x000fe400078e00ff */
[----:B------:R-:W-:Y:S02]  /*1d30*/  IMAD.U32 R241, R36, 0x10000, RZ ;  /* 0x0001000024f17824 */ /* 0x000fe400078e00ff */
[----:B------:R-:W-:Y:S01]  /*1d40*/  FFMA.FTZ R249, R242, R37, R249 ;  /* 0x00000025f2f97223 */ /* 0x000fe200000100f9 */
[----:B------:R-:W-:Y:S02]  /*1d50*/  SHF.L.U32 R37, R53, 0x10, RZ ;  /* 0x0000001035257819 */ /* 0x000fe400000006ff */
[----:B------:R-:W-:-:S03]  /*1d60*/  PRMT R36, R36, 0x7632, R36 ;  /* 0x0000763224247816 */ /* 0x000fc60000000024 */
[----:B------:R-:W-:Y:S02]  /*1d70*/  FFMA.FTZ R248, R37, R241, R248 ;  /* 0x000000f125f87223 */ /* 0x000fe400000100f8 */
[----:B------:R-:W4:Y:S01]  /*1d80*/  LDG.E.CONSTANT R37, desc[UR8][R250.64+0xc04] ;  /* 0x000c0408fa257981 */ /* 0x000f22000c1e9900 */
[----:B------:R-:W-:Y:S02]  /*1d90*/  IMAD.U32 R36, R36, 0x10000, RZ ;  /* 0x0001000024247824 */ /* 0x000fe400078e00ff */
[----:B------:R-:W-:-:S04]  /*1da0*/  IMAD.U32 R241, R31, 0x10000, RZ ;  /* 0x000100001ff17824 */ /* 0x000fc800078e00ff */
[----:B------:R-:W-:Y:S01]  /*1db0*/  FFMA.FTZ R244, R241, R36, R244 ;  /* 0x00000024f1f47223 */ /* 0x000fe200000100f4 */
[----:B------:R-:W-:Y:S01]  /*1dc0*/  SHF.L.U32 R241, R54, 0x10, RZ ;  /* 0x0000001036f17819 */ /* 0x000fe200000006ff */
[----:B------:R-:W-:Y:S02]  /*1dd0*/  IMAD.U32 R242, R32, 0x10000, RZ ;  /* 0x0001000020f27824 */ /* 0x000fe400078e00ff */
[C---:B--2---:R-:W-:Y:S01]  /*1de0*/  IMAD.U32 R36, R147.reuse, 0x10000, RZ ;  /* 0x0001000093247824 */ /* 0x044fe200078e00ff */
[----:B------:R-:W-:-:S03]  /*1df0*/  PRMT R147, R147, 0x7632, R147 ;  /* 0x0000763293937816 */ /* 0x000fc60000000093 */
[----:B------:R-:W-:Y:S02]  /*1e00*/  FFMA.FTZ R146, R241, R36, R146 ;  /* 0x00000024f1927223 */ /* 0x000fe40000010092 */
[----:B------:R-:W2:Y:S01]  /*1e10*/  LDG.E.CONSTANT R36, desc[UR8][R250.64+0xc08] ;  /* 0x000c0808fa247981 */ /* 0x000ea2000c1e9900 */
[----:B------:R-:W-:-:S04]  /*1e20*/  IMAD.U32 R147, R147, 0x10000, RZ ;  /* 0x0001000093937824 */ /* 0x000fc800078e00ff */
[----:B------:R-:W-:Y:S01]  /*1e30*/  FFMA.FTZ R247, R242, R147, R247 ;  /* 0x00000093f2f77223 */ /* 0x000fe200000100f7 */
[----:B------:R-:W-:Y:S01]  /*1e40*/  SHF.L.U32 R147, R55, 0x10, RZ ;  /* 0x0000001037937819 */ /* 0x000fe200000006ff */
[C---:B---3--:R-:W-:Y:S01]  /*1e50*/  IMAD.U32 R241, R236.reuse, 0x10000, RZ ;  /* 0x00010000ecf17824 */ /* 0x048fe200078e00ff */
[----:B------:R-:W-:-:S03]  /*1e60*/  PRMT R236, R236, 0x7632, R236 ;  /* 0x00007632ecec7816 */ /* 0x000fc600000000ec */
[----:B------:R-:W-:Y:S02]  /*1e70*/  FFMA.FTZ R144, R147, R241, R144 ;  /* 0x000000f193907223 */ /* 0x000fe40000010090 */
[----:B------:R-:W3:Y:S01]  /*1e80*/  LDG.E.CONSTANT R147, desc[UR8][R250.64+0xc0c] ;  /* 0x000c0c08fa937981 */ /* 0x000ee2000c1e9900 */
[----:B------:R-:W-:Y:S02]  /*1e90*/  IMAD.U32 R241, R236, 0x10000, RZ ;  /* 0x00010000ecf17824 */ /* 0x000fe400078e00ff */
[----:B------:R-:W-:-:S04]  /*1ea0*/  IMAD.U32 R236, R33, 0x10000, RZ ;  /* 0x0001000021ec7824 */ /* 0x000fc800078e00ff */
[----:B------:R-:W-:Y:S01]  /*1eb0*/  FFMA.FTZ R245, R236, R241, R245 ;  /* 0x000000f1ecf57223 */ /* 0x000fe200000100f5 */
[----:B------:R-:W-:Y:S01]  /*1ec0*/  SHF.L.U32 R241, R56, 0x10, RZ ;  /* 0x0000001038f17819 */ /* 0x000fe200000006ff */
[C---:B----4-:R-:W-:Y:S01]  /*1ed0*/  IMAD.U32 R236, R145.reuse, 0x10000, RZ ;  /* 0x0001000091ec7824 */ /* 0x050fe200078e00ff */
[----:B------:R-:W-:Y:S01]  /*1ee0*/  PRMT R145, R145, 0x7632, R145 ;  /* 0x0000763291917816 */ /* 0x000fe20000000091 */
[----:B------:R-:W-:Y:S02]  /*1ef0*/  IMAD.U32 R242, R34, 0x10000, RZ ;  /* 0x0001000022f27824 */ /* 0x000fe400078e00ff */
[----:B------:R-:W-:Y:S02]  /*1f00*/  FFMA.FTZ R246, R241, R236, R246 ;  /* 0x000000ecf1f67223 */ /* 0x000fe400000100f6 */
[----:B------:R-:W4:Y:S01]  /*1f10*/  LDG.E.CONSTANT R236, desc[UR8][R250.64+0xe00] ;  /* 0x000e0008faec7981 */ /* 0x000f22000c1e9900 */
[----:B------:R-:W-:Y:S02]  /*1f20*/  IMAD.U32 R145, R145, 0x10000, RZ ;  /* 0x0001000091917824 */ /* 0x000fe400078e00ff */
[----:B------:R-:W-:-:S02]  /*1f30*/  IMAD.U32 R241, R240, 0x10000, RZ ;  /* 0x00010000f0f17824 */ /* 0x000fc400078e00ff */
        /* <DEDUP_REMOVED lines=9> */
[C---:B------:R-:W-:Y:S01]  /*1fd0*/  IMAD.U32 R240, R239.reuse, 0x10000, RZ ;  /* 0x00010000eff07824 */ /* 0x040fe200078e00ff */
[----:B------:R-:W-:Y:S01]  /*1fe0*/  PRMT R239, R239, 0x7632, R239 ;  /* 0x00007632efef7816 */ /* 0x000fe200000000ef */
[----:B------:R-:W-:Y:S02]  /*1ff0*/  IMAD.U32 R242, R148, 0x10000, RZ ;  /* 0x0001000094f27824 */ /* 0x000fe400078e00ff */
[----:B------:R-:W-:Y:S02]  /*2000*/  FFMA.FTZ R146, R241, R240, R146 ;  /* 0x000000f0f1927223 */ /* 0x000fe40000010092 */
[----:B------:R-:W4:Y:S01]  /*2010*/  LDG.E.CONSTANT R240, desc[UR8][R250.64+0xe08] ;  /* 0x000e0808faf07981 */ /* 0x000f22000c1e9900 */
[----:B------:R-:W-:Y:S02]  /*2020*/  IMAD.U32 R239, R239, 0x10000, RZ ;  /* 0x00010000efef7824 */ /* 0x000fe400078e00ff */
[----:B------:R-:W-:-:S02]  /*2030*/  IMAD.U32 R241, R238, 0x10000, RZ ;  /* 0x00010000eef17824 */ /* 0x000fc400078e00ff */
        /* <DEDUP_REMOVED lines=46> */
[----:B------:R-:W-:-:S04]  /*2320*/  IMAD.U32 R235, R235, 0x10000, RZ ;  /* 0x00010000ebeb7824 */ /* 0x000fc800078e00ff */
[----:B------:R-:W-:Y:S01]  /*2330*/  FFMA.FTZ R249, R242, R235, R249 ;  /* 0x000000ebf2f97223 */ /* 0x000fe200000100f9 */
[----:B------:R-:W-:Y:S01]  /*2340*/  SHF.L.U32 R235, R65, 0x10, RZ ;  /* 0x0000001041eb7819 */ /* 0x000fe200000006ff */
[----:B------:R-:W-:-:S04]  /*2350*/  IMAD.U32 R241, R37, 0x10000, RZ ;  /* 0x0001000025f17824 */ /* 0x000fc800078e00ff */
[----:B------:R-:W-:Y:S01]  /*2360*/  FFMA.FTZ R248, R235, R241, R248 ;  /* 0x000000f1ebf87223 */ /* 0x000fe200000100f8 */
[----:B------:R-:W-:Y:S02]  /*2370*/  PRMT R235, R37, 0x7632, R235 ;  /* 0x0000763225eb7816 */ /* 0x000fe400000000eb */
[----:B------:R-:W4:Y:S03]  /*2380*/  LDG.E.CONSTANT R37, desc[UR8][R250.64+0x1204] ;  /* 0x00120408fa257981 */ /* 0x000f26000c1e9900 */
[----:B------:R-:W-:Y:S02]  /*2390*/  IMAD.U32 R241, R235, 0x10000, RZ ;  /* 0x00010000ebf17824 */ /* 0x000fe400078e00ff */
[----:B------:R-:W-:-:S04]  /*23a0*/  IMAD.U32 R235, R155, 0x10000, RZ ;  /* 0x000100009beb7824 */ /* 0x000fc800078e00ff */
[----:B------:R-:W-:Y:S01]  /*23b0*/  FFMA.FTZ R244, R235, R241, R244 ;  /* 0x000000f1ebf47223 */ /* 0x000fe200000100f4 */
[----:B------:R-:W-:Y:S01]  /*23c0*/  SHF.L.U32 R235, R66, 0x10, RZ ;  /* 0x0000001042eb7819 */ /* 0x000fe200000006ff */
[----:B------:R-:W-:Y:S02]  /*23d0*/  IMAD.U32 R242, R156, 0x10000, RZ ;  /* 0x000100009cf27824 */ /* 0x000fe400078e00ff */
[----:B--2---:R-:W-:-:S04]  /*23e0*/  IMAD.U32 R241, R36, 0x10000, RZ ;  /* 0x0001000024f17824 */ /* 0x004fc800078e00ff */
[----:B------:R-:W-:Y:S01]  /*23f0*/  FFMA.FTZ R146, R235, R241, R146 ;  /* 0x000000f1eb927223 */ /* 0x000fe20000010092 */
[----:B------:R-:W-:Y:S02]  /*2400*/  PRMT R235, R36, 0x7632, R235 ;  /* 0x0000763224eb7816 */ /* 0x000fe400000000eb */
[----:B------:R-:W2:Y:S03]  /*2410*/  LDG.E.CONSTANT R36, desc[UR8][R250.64+0x1208] ;  /* 0x00120808fa247981 */ /* 0x000ea6000c1e9900 */
        /* <DEDUP_REMOVED lines=96> */
[----:B------:R-:W-:Y:S02]  /*2a20*/  IMAD.U32 R241, R36, 0x10000, RZ ;  /* 0x0001000024f17824 */ /* 0x000fe400078e00ff */
[----:B------:R-:W-:-:S04]  /*2a30*/  IMAD.U32 R36, R168, 0x10000, RZ ;  /* 0x00010000a8247824 */ /* 0x000fc800078e00ff */
[----:B------:R-:W-:Y:S01]  /*2a40*/  FFMA.FTZ R247, R36, R241, R247 ;  /* 0x000000f124f77223 */ /* 0x000fe200000100f7 */
[----:B------:R-:W-:Y:S01]  /*2a50*/  SHF.L.U32 R241, R79, 0x10, RZ ;  /* 0x000000104ff17819 */ /* 0x000fe200000006ff */
[C---:B---3--:R-:W-:Y:S01]  /*2a60*/  IMAD.U32 R36, R235.reuse, 0x10000, RZ ;  /* 0x00010000eb247824 */ /* 0x048fe200078e00ff */
[----:B------:R-:W-:-:S03]  /*2a70*/  PRMT R235, R235, 0x7632, R235 ;  /* 0x00007632ebeb7816 */ /* 0x000fc600000000eb */
[----:B------:R-:W-:Y:S02]  /*2a80*/  FFMA.FTZ R144, R241, R36, R144 ;  /* 0x00000024f1907223 */ /* 0x000fe40000010090 */
[----:B------:R-:W3:Y:S01]  /*2a90*/  LDG.E.CONSTANT R36, desc[UR8][R250.64+0x180c] ;  /* 0x00180c08fa247981 */ /* 0x000ee2000c1e9900 */
        /* <DEDUP_REMOVED lines=65> */
[C---:B------:R-:W-:Y:S01]  /*2eb0*/  IMAD.U32 R241, R237.reuse, 0x10000, RZ ;  /* 0x00010000edf17824 */ /* 0x040fe200078e00ff */
[----:B------:R-:W-:Y:S01]  /*2ec0*/  PRMT R237, R237, 0x7632, R237 ;  /* 0x00007632eded7816 */ /* 0x000fe200000000ed */
[----:B------:R-:W-:Y:S01]  /*2ed0*/  FFMA.FTZ R245, R242, R39, R245 ;  /* 0x00000027f2f57223 */ /* 0x000fe200000100f5 */
[----:B------:R-:W-:Y:S01]  /*2ee0*/  SHF.L.U32 R39, R88, 0x10, RZ ;  /* 0x0000001058277819 */ /* 0x000fe200000006ff */
[----:B------:R-:W-:Y:S02]  /*2ef0*/  IMAD.U32 R242, R178, 0x10000, RZ ;  /* 0x00010000b2f27824 */ /* 0x000fe400078e00ff */
[----:B------:R-:W-:Y:S02]  /*2f00*/  IMAD.U32 R237, R237, 0x10000, RZ ;  /* 0x00010000eded7824 */ /* 0x000fe400078e00ff */
[----:B------:R-:W-:-:S02]  /*2f10*/  FFMA.FTZ R246, R39, R241, R246 ;  /* 0x000000f127f67223 */ /* 0x000fc400000100f6 */
[----:B------:R-:W-:Y:S01]  /*2f20*/  FFMA.FTZ R249, R242, R237, R249 ;  /* 0x000000edf2f97223 */ /* 0x000fe200000100f9 */
[----:B------:R-:W-:Y:S01]  /*2f30*/  SHF.L.U32 R237, R89, 0x10, RZ ;  /* 0x0000001059ed7819 */ /* 0x000fe200000006ff */
[----:B------:R-:W4:Y:S01]  /*2f40*/  LDG.E.CONSTANT R39, desc[UR8][R250.64+0x1e00] ;  /* 0x001e0008fa277981 */ /* 0x000f22000c1e9900 */
        /* <DEDUP_REMOVED lines=16> */
[----:B---3--:R-:W-:-:S04]  /*3050*/  IMAD.U32 R241, R36, 0x10000, RZ ;  /* 0x0001000024f17824 */ /* 0x008fc800078e00ff */
[----:B------:R-:W-:Y:S01]  /*3060*/  FFMA.FTZ R144, R237, R241, R144 ;  /* 0x000000f1ed907223 */ /* 0x000fe20000010090 */
[----:B------:R-:W-:Y:S01]  /*3070*/  PRMT R237, R36, 0x7632, R237 ;  /* 0x0000763224ed7816 */ /* 0x000fe200000000ed */
[----:B------:R-:W-:Y:S01]  /*3080*/  IMAD.U32 R242, R181, 0x10000, RZ ;  /* 0x00010000b5f27824 */ /* 0x000fe200078e00ff */
[----:B------:R-:W3:Y:S03]  /*3090*/  LDG.E.CONSTANT R36, desc[UR8][R250.64+0x1e0c] ;  /* 0x001e0c08fa247981 */ /* 0x000ee6000c1e9900 */
        /* <DEDUP_REMOVED lines=75> */
[C---:B------:R-:W-:Y:S01]  /*3550*/  IMAD.U32 R241, R38.reuse, 0x10000, RZ ;  /* 0x0001000026f17824 */ /* 0x040fe200078e00ff */
[----:B------:R-:W-:-:S03]  /*3560*/  PRMT R38, R38, 0x7632, R38 ;  /* 0x0000763226267816 */ /* 0x000fc60000000026 */
[----:B------:R-:W-:Y:S01]  /*3570*/  FFMA.FTZ R248, R39, R241, R248 ;  /* 0x000000f127f87223 */ /* 0x000fe200000100f8 */
[----:B------:R-:W-:Y:S01]  /*3580*/  IMAD.U32 R241, R191, 0x10000, RZ ;  /* 0x00010000bff17824 */ /* 0x000fe200078e00ff */
[----:B------:R-:W4:Y:S01]  /*3590*/  LDG.E.CONSTANT R39, desc[UR8][R250.64+0x2404] ;  /* 0x00240408fa277981 */ /* 0x000f22000c1e9900 */
        /* <DEDUP_REMOVED lines=86> */
[----:B------:R-:W-:Y:S01]  /*3b00*/  IMAD.U32 R241, R234, 0x10000, RZ ;  /* 0x00010000eaf17824 */ /* 0x000fe200078e00ff */
[----:B------:R-:W4:Y:S01]  /*3b10*/  LDG.E.CONSTANT R238, desc[UR8][R250.64+0x2a00] ;  /* 0x002a0008faee7981 */ /* 0x000f22000c1e9900 */
        /* <DEDUP_REMOVED lines=15> */
[----:B------:R-:W-:Y:S01]  /*3c10*/  IMAD.U32 R241, R38, 0x10000, RZ ;  /* 0x0001000026f17824 */ /* 0x000fe200078e00ff */
        /* <DEDUP_REMOVED lines=102> */
[----:B------:R-:W-:Y:S01]  /*4280*/  IMAD.U32 R241, R38, 0x10000, RZ ;  /* 0x0001000026f17824 */ /* 0x000fe200078e00ff */
[----:B------:R-:W3:Y:S01]  /*4290*/  LDG.E.CONSTANT R39, desc[UR8][R250.64+0x300c] ;  /* 0x00300c08fa277981 */ /* 0x000ee2000c1e9900 */
        /* <DEDUP_REMOVED lines=43> */
[----:B------:R-:W4:Y:S01]  /*4550*/  LDG.E.CONSTANT R242, desc[UR8][R250.64+0x3600] ;  /* 0x00360008faf27981 */ /* 0x000f22000c1e9900 */
        /* <DEDUP_REMOVED lines=26> */
[----:B------:R-:W-:Y:S01]  /*4700*/  FFMA.FTZ R246, R241, R240, R246 ;  /* 0x000000f0f1f67223 */ /* 0x000fe200000100f6 */
[----:B------:R-:W-:Y:S01]  /*4710*/  IMAD.U32 R240, R226, 0x10000, RZ ;  /* 0x00010000e2f07824 */ /* 0x000fe200078e00ff */
[----:B------:R-:W-:Y:S01]  /*4720*/  UMOV UR4, 0x400 ;  /* 0x0000040000047882 */ /* 0x000fe20000000000 */
[----:B------:R-:W-:Y:S01]  /*4730*/  IMAD.U32 R239, R239, 0x10000, RZ ;  /* 0x00010000efef7824 */ /* 0x000fe200078e00ff */
[----:B------:R-:W4:Y:S03]  /*4740*/  LDG.E.CONSTANT R241, desc[UR8][R250.64+0x360c] ;  /* 0x00360c08faf17981 */ /* 0x000f26000c1e9900 */
[----:B------:R-:W-:Y:S01]  /*4750*/  FFMA.FTZ R249, R240, R239, R249 ;  /* 0x000000eff0f97223 */ /* 0x000fe200000100f9 */
[----:B------:R-:W-:Y:S01]  /*4760*/  SHF.L.U32 R239, R137, 0x10, RZ ;  /* 0x0000001089ef7819 */ /* 0x000fe200000006ff */
[C---:B------:R-:W-:Y:S01]  /*4770*/  IMAD.U32 R240, R238.reuse, 0x10000, RZ ;  /* 0x00010000eef07824 */ /* 0x040fe200078e00ff */
[----:B------:R-:W-:-:S03]  /*4780*/  PRMT R238, R238, 0x7632, R238 ;  /* 0x00007632eeee7816 */ /* 0x000fc600000000ee */
[----:B------:R-:W-:Y:S01]  /*4790*/  FFMA.FTZ R248, R239, R240, R248 ;  /* 0x000000f0eff87223 */ /* 0x000fe200000100f8 */
[----:B------:R-:W-:Y:S01]  /*47a0*/  IMAD.U32 R239, R227, 0x10000, RZ ;  /* 0x00010000e3ef7824 */ /* 0x000fe200078e00ff */
[----:B0-----:R-:W-:Y:S01]  /*47b0*/  ULEA UR4, UR5, UR4, 0x18 ;  /* 0x0000000405047291 */ /* 0x001fe2000f8ec0ff */
[----:B------:R-:W-:Y:S01]  /*47c0*/  IMAD.U32 R238, R238, 0x10000, RZ ;  /* 0x00010000eeee7824 */ /* 0x000fe200078e00ff */
[----:B------:R-:W4:Y:S03]  /*47d0*/  LDG.E.CONSTANT R240, desc[UR8][R250.64+0x3800] ;  /* 0x00380008faf07981 */ /* 0x000f26000c1e9900 */
[----:B------:R-:W-:Y:S01]  /*47e0*/  FFMA.FTZ R244, R239, R238, R244 ;  /* 0x000000eeeff47223 */ /* 0x000fe200000100f4 */
[----:B------:R-:W-:Y:S01]  /*47f0*/  SHF.L.U32 R239, R138, 0x10, RZ ;  /* 0x000000108aef7819 */ /* 0x000fe200000006ff */
[C---:B--2---:R-:W-:Y:S01]  /*4800*/  IMAD.U32 R238, R234.reuse, 0x10000, RZ ;  /* 0x00010000eaee7824 */ /* 0x044fe200078e00ff */
[----:B------:R-:W-:-:S03]  /*4810*/  PRMT R234, R234, 0x7632, R234 ;  /* 0x00007632eaea7816 */ /* 0x000fc600000000ea */
[----:B------:R-:W-:Y:S02]  /*4820*/  FFMA.FTZ R146, R239, R238, R146 ;  /* 0x000000eeef927223 */ /* 0x000fe40000010092 */
[----:B------:R-:W-:Y:S02]  /*4830*/  IMAD.U32 R238, R234, 0x10000, RZ ;  /* 0x00010000eaee7824 */ /* 0x000fe400078e00ff */
[----:B------:R-:W-:Y:S01]  /*4840*/  IMAD.U32 R234, R228, 0x10000, RZ ;  /* 0x00010000e4ea7824 */ /* 0x000fe200078e00ff */
[----:B------:R-:W-:-:S03]  /*4850*/  SHF.L.U32 R239, R139, 0x10, RZ ;  /* 0x000000108bef7819 */ /* 0x000fc600000006ff */
[----:B------:R-:W-:Y:S01]  /*4860*/  FFMA.FTZ R247, R234, R238, R247 ;  /* 0x000000eeeaf77223 */ /* 0x000fe200000100f7 */
[C---:B---3--:R-:W-:Y:S01]  /*4870*/  IMAD.U32 R234, R39.reuse, 0x10000, RZ ;  /* 0x0001000027ea7824 */ /* 0x048fe200078e00ff */
[----:B------:R-:W-:-:S03]  /*4880*/  PRMT R39, R39, 0x7632, R39 ;  /* 0x0000763227277816 */ /* 0x000fc60000000027 */
[----:B------:R-:W-:Y:S01]  /*4890*/  FFMA.FTZ R144, R239, R234, R144 ;  /* 0x000000eaef907223 */ /* 0x000fe20000010090 */
[----:B------:R-:W-:Y:S01]  /*48a0*/  IMAD.U32 R234, R229, 0x10000, RZ ;  /* 0x00010000e5ea7824 */ /* 0x000fe200078e00ff */
[----:B------:R-:W2:Y:S01]  /*48b0*/  LDG.E.CONSTANT R239, desc[UR8][R250.64+0x3a00] ;  /* 0x003a0008faef7981 */ /* 0x000ea2000c1e9900 */
[----:B------:R-:W-:-:S04]  /*48c0*/  IMAD.U32 R39, R39, 0x10000, RZ ;  /* 0x0001000027277824 */ /* 0x000fc800078e00ff */
[----:B------:R-:W-:Y:S01]  /*48d0*/  FFMA.FTZ R245, R234, R39, R245 ;  /* 0x00000027eaf57223 */ /* 0x000fe200000100f5 */
[----:B------:R-:W-:Y:S01]  /*48e0*/  SHF.L.U32 R39, R140, 0x10, RZ ;  /* 0x000000108c277819 */ /* 0x000fe200000006ff */
[C---:B----4-:R-:W-:Y:S01]  /*48f0*/  IMAD.U32 R234, R38.reuse, 0x10000, RZ ;  /* 0x0001000026ea7824 */ /* 0x050fe200078e00ff */
[----:B------:R-:W-:-:S03]  /*4900*/  PRMT R38, R38, 0x7632, R38 ;  /* 0x0000763226267816 */ /* 0x000fc60000000026 */
[----:B------:R-:W-:Y:S02]  /*4910*/  FFMA.FTZ R246, R39, R234, R246 ;  /* 0x000000ea27f67223 */ /* 0x000fe400000100f6 */
[----:B------:R-:W-:Y:S01]  /*4920*/  IMAD.U32 R39, R38, 0x10000, RZ ;  /* 0x0001000026277824 */ /* 0x000fe200078e00ff */
[----:B------:R-:W3:Y:S01]  /*4930*/  LDG.E.CONSTANT R234, desc[UR8][R250.64+0x3608] ;  /* 0x00360808faea7981 */ /* 0x000ee2000c1e9900 */
[----:B------:R-:W-:-:S04]  /*4940*/  IMAD.U32 R38, R230, 0x10000, RZ ;  /* 0x00010000e6267824 */ /* 0x000fc800078e00ff */
[----:B------:R-:W-:Y:S01]  /*4950*/  FFMA.FTZ R249, R38, R39, R249 ;  /* 0x0000002726f97223 */ /* 0x000fe200000100f9 */
[----:B------:R-:W-:Y:S01]  /*4960*/  SHF.L.U32 R39, R141, 0x10, RZ ;  /* 0x000000108d277819 */ /* 0x000fe200000006ff */
[C---:B------:R-:W-:Y:S01]  /*4970*/  IMAD.U32 R38, R37.reuse, 0x10000, RZ ;  /* 0x0001000025267824 */ /* 0x040fe200078e00ff */
[----:B------:R-:W-:-:S03]  /*4980*/  PRMT R37, R37, 0x7632, R37 ;  /* 0x0000763225257816 */ /* 0x000fc60000000025 */
[----:B------:R-:W-:Y:S02]  /*4990*/  FFMA.FTZ R248, R39, R38, R248 ;  /* 0x0000002627f87223 */ /* 0x000fe400000100f8 */
[----:B------:R-:W-:Y:S02]  /*49a0*/  IMAD.U32 R38, R37, 0x10000, RZ ;  /* 0x0001000025267824 */ /* 0x000fe400078e00ff */
        /* <DEDUP_REMOVED lines=10> */
[----:B------:R-:W-:-:S04]  /*4a50*/  IMAD.U32 R36, R237, 0x10000, RZ ;  /* 0x00010000ed247824 */ /* 0x000fc800078e00ff */
[----:B------:R-:W-:Y:S02]  /*4a60*/  FFMA.FTZ R144, R37, R36, R144 ;  /* 0x0000002425907223 */ /* 0x000fe40000010090 */
[----:B------:R-:W0:Y:S01]  /*4a70*/  LDS.128 R36, [UR4+0x1a0] ;  /* 0x0001a004ff247984 */ /* 0x000e220008000c00 */
[----:B------:R-:W-:Y:S01]  /*4a80*/  PRMT R237, R237, 0x7632, R237 ;  /* 0x00007632eded7816 */ /* 0x000fe200000000ed */
[----:B------:R-:W-:-:S04]  /*4a90*/  IMAD.U32 R238, R233, 0x10000, RZ ;  /* 0x00010000e9ee7824 */ /* 0x000fc800078e00ff */
[----:B------:R-:W-:-:S04]  /*4aa0*/  IMAD.U32 R237, R237, 0x10000, RZ ;  /* 0x00010000eded7824 */ /* 0x000fc800078e00ff */
[----:B------:R-:W-:Y:S01]  /*4ab0*/  FFMA.FTZ R245, R238, R237, R245 ;  /* 0x000000edeef57223 */ /* 0x000fe200000100f5 */
[C---:B------:R-:W-:Y:S01]  /*4ac0*/  IMAD.U32 R238, R235.reuse, 0x10000, RZ ;  /* 0x00010000ebee7824 */ /* 0x040fe200078e00ff */
[----:B------:R-:W-:-:S05]  /*4ad0*/  PRMT R235, R235, 0x7632, R235 ;  /* 0x00007632ebeb7816 */ /* 0x000fca00000000eb */
[----:B------:R-:W-:Y:S01]  /*4ae0*/  IMAD.U32 R235, R235, 0x10000, RZ ;  /* 0x00010000ebeb7824 */ /* 0x000fe200078e00ff */
[C---:B0-----:R-:W-:Y:S02]  /*4af0*/  SHF.L.U32 R237, R36.reuse, 0x10, RZ ;  /* 0x0000001024ed7819 */ /* 0x041fe400000006ff */
[----:B------:R-:W-:-:S03]  /*4b00*/  PRMT R36, R36, 0x7632, R36 ;  /* 0x0000763224247816 */ /* 0x000fc60000000024 */
[----:B------:R-:W-:Y:S02]  /*4b10*/  FFMA.FTZ R246, R237, R238, R246 ;  /* 0x000000eeedf67223 */ /* 0x000fe400000100f6 */
[----:B------:R-:W-:Y:S01]  /*4b20*/  IMAD.U32 R36, R36, 0x10000, RZ ;  /* 0x0001000024247824 */ /* 0x000fe200078e00ff */
[----:B------:R-:W4:Y:S03]  /*4b30*/  LDG.E.CONSTANT R238, desc[UR8][R250.64+0x3804] ;  /* 0x00380408faee7981 */ /* 0x000f26000c1e9900 */
[----:B------:R-:W-:Y:S01]  /*4b40*/  FFMA.FTZ R249, R36, R235, R249 ;  /* 0x000000eb24f97223 */ /* 0x000fe200000100f9 */
[----:B------:R-:W-:Y:S01]  /*4b50*/  SHF.L.U32 R235, R37, 0x10, RZ ;  /* 0x0000001025eb7819 */ /* 0x000fe200000006ff */
[----:B------:R-:W-:Y:S01]  /*4b60*/  IMAD.U32 R36, R147, 0x10000, RZ ;  /* 0x0001000093247824 */ /* 0x000fe200078e00ff */
[----:B------:R-:W2:Y:S03]  /*4b70*/  LDG.E.CONSTANT R237, desc[UR8][R250.64+0x380c] ;  /* 0x00380c08faed7981 */ /* 0x000ea6000c1e9900 */
[----:B------:R-:W-:-:S02]  /*4b80*/  FFMA.FTZ R248, R235, R36, R248 ;  /* 0x00000024ebf87223 */ /* 0x000fc400000100f8 */
[----:B------:R-:W2:Y:S01]  /*4b90*/  LDG.E.CONSTANT R235, desc[UR8][R250.64+0x3808] ;  /* 0x00380808faeb7981 */ /* 0x000ea2000c1e9900 */
[----:B------:R-:W-:Y:S02]  /*4ba0*/  PRMT R37, R37, 0x7632, R37 ;  /* 0x0000763225257816 */ /* 0x000fe40000000025 */
[----:B------:R-:W-:-:S03]  /*4bb0*/  PRMT R147, R147, 0x7632, R147 ;  /* 0x0000763293937816 */ /* 0x000fc60000000093 */
[----:B------:R-:W-:Y:S02]  /*4bc0*/  IMAD.U32 R37, R37, 0x10000, RZ ;  /* 0x0001000025257824 */ /* 0x000fe400078e00ff */
[----:B------:R-:W-:Y:S02]  /*4bd0*/  IMAD.U32 R147, R147, 0x10000, RZ ;  /* 0x0001000093937824 */ /* 0x000fe400078e00ff */
[----:B------:R-:W-:Y:S02]  /*4be0*/  IMAD.U32 R36, R145, 0x10000, RZ ;  /* 0x0001000091247824 */ /* 0x000fe400078e00ff */
[----:B------:R-:W-:Y:S01]  /*4bf0*/  FFMA.FTZ R244, R37, R147, R244 ;  /* 0x0000009325f47223 */ /* 0x000fe200000100f4 */
[C---:B------:R-:W-:Y:S02]  /*4c00*/  SHF.L.U32 R37, R38.reuse, 0x10, RZ ;  /* 0x0000001026257819 */ /* 0x040fe400000006ff */
[----:B------:R-:W-:Y:S02]  /*4c10*/  PRMT R38, R38, 0x7632, R38 ;  /* 0x0000763226267816 */ /* 0x000fe40000000026 */
[----:B------:R-:W-:-:S03]  /*4c20*/  PRMT R145, R145, 0x7632, R145 ;  /* 0x0000763291917816 */ /* 0x000fc60000000091 */
[----:B------:R-:W-:Y:S02]  /*4c30*/  IMAD.U32 R38, R38, 0x10000, RZ ;  /* 0x0001000026267824 */ /* 0x000fe400078e00ff */
[----:B------:R-:W-:Y:S02]  /*4c40*/  IMAD.U32 R145, R145, 0x10000, RZ ;  /* 0x0001000091917824 */ /* 0x000fe400078e00ff */
[----:B------:R-:W-:Y:S01]  /*4c50*/  FFMA.FTZ R37, R37, R36, R146 ;  /* 0x0000002425257223 */ /* 0x000fe20000010092 */
[C---:B------:R-:W-:Y:S01]  /*4c60*/  IMAD.U32 R36, R236.reuse, 0x10000, RZ ;  /* 0x00010000ec247824 */ /* 0x040fe200078e00ff */
[----:B------:R-:W-:Y:S01]  /*4c70*/  PRMT R236, R236, 0x7632, R236 ;  /* 0x00007632ecec7816 */ /* 0x000fe200000000ec */
[----:B------:R-:W-:Y:S01]  /*4c80*/  FFMA.FTZ R247, R38, R145, R247 ;  /* 0x0000009126f77223 */ /* 0x000fe200000100f7 */
[C---:B------:R-:W-:Y:S02]  /*4c90*/  SHF.L.U32 R145, R39.reuse, 0x10, RZ ;  /* 0x0000001027917819 */ /* 0x040fe400000006ff */
[----:B------:R-:W-:Y:S01]  /*4ca0*/  PRMT R39, R39, 0x7632, R39 ;  /* 0x0000763227277816 */ /* 0x000fe20000000027 */
[----:B------:R-:W-:-:S04]  /*4cb0*/  IMAD.U32 R236, R236, 0x10000, RZ ;  /* 0x00010000ecec7824 */ /* 0x000fc800078e00ff */
[----:B------:R-:W-:-:S04]  /*4cc0*/  IMAD.U32 R38, R39, 0x10000, RZ ;  /* 0x0001000027267824 */ /* 0x000fc800078e00ff */
[----:B------:R-:W-:Y:S02]  /*4cd0*/  FFMA.FTZ R245, R38, R236, R245 ;  /* 0x000000ec26f57223 */ /* 0x000fe400000100f5 */
[----:B------:R-:W2:Y:S01]  /*4ce0*/  LDG.E.CONSTANT R236, desc[UR8][R250.64+0x3a04] ;  /* 0x003a0408faec7981 */ /* 0x000ea2000c1e9900 */
[----:B------:R-:W-:-:S03]  /*4cf0*/  FFMA.FTZ R36, R145, R36, R144 ;  /* 0x0000002491247223 */ /* 0x000fc60000010090 */
[----:B------:R-:W0:Y:S01]  /*4d00*/  LDS.128 R144, [UR4+0x1b0] ;  /* 0x0001b004ff907984 */ /* 0x000e220008000c00 */
[C---:B------:R-:W-:Y:S01]  /*4d10*/  IMAD.U32 R38, R242.reuse, 0x10000, RZ ;  /* 0x00010000f2267824 */ /* 0x040fe200078e00ff */
[----:B------:R-:W-:-:S05]  /*4d20*/  PRMT R242, R242, 0x7632, R242 ;  /* 0x00007632f2f27816 */ /* 0x000fca00000000f2 */
[----:B------:R-:W-:Y:S01]  /*4d30*/  IMAD.U32 R242, R242, 0x10000, RZ ;  /* 0x00010000f2f27824 */ /* 0x000fe200078e00ff */
[----:B0-----:R-:W-:-:S05]  /*4d40*/  SHF.L.U32 R39, R144, 0x10, RZ ;  /* 0x0000001090277819 */ /* 0x001fca00000006ff */
[----:B------:R-:W-:Y:S01]  /*4d50*/  FFMA.FTZ R246, R39, R38, R246 ;  /* 0x0000002627f67223 */ /* 0x000fe200000100f6 */
[----:B------:R-:W-:Y:S01]  /*4d60*/  SHF.L.U32 R39, R145, 0x10, RZ ;  /* 0x0000001091277819 */ /* 0x000fe200000006ff */
[----:B------:R-:W-:Y:S01]  /*4d70*/  IMAD.U32 R38, R243, 0x10000, RZ ;  /* 0x00010000f3267824 */ /* 0x000fe200078e00ff */
[----:B------:R-:W-:Y:S02]  /*4d80*/  PRMT R145, R145, 0x7632, R145 ;  /* 0x0000763291917816 */ /* 0x000fe40000000091 */
[----:B------:R-:W-:Y:S02]  /*4d90*/  PRMT R243, R243, 0x7632, R243 ;  /* 0x00007632f3f37816 */ /* 0x000fe400000000f3 */
[----:B------:R-:W-:Y:S01]  /*4da0*/  PRMT R144, R144, 0x7632, R144 ;  /* 0x0000763290907816 */ /* 0x000fe20000000090 */
[----:B------:R-:W-:Y:S02]  /*4db0*/  IMAD.U32 R145, R145, 0x10000, RZ ;  /* 0x0001000091917824 */ /* 0x000fe400078e00ff */
[----:B------:R-:W-:-:S02]  /*4dc0*/  IMAD.U32 R243, R243, 0x10000, RZ ;  /* 0x00010000f3f37824 */ /* 0x000fc400078e00ff */
[----:B------:R-:W-:Y:S01]  /*4dd0*/  FFMA.FTZ R248, R39, R38, R248 ;  /* 0x0000002627f87223 */ /* 0x000fe200000100f8 */
[----:B------:R-:W-:Y:S01]  /*4de0*/  SHF.L.U32 R38, R146, 0x10, RZ ;  /* 0x0000001092267819 */ /* 0x000fe200000006ff */
[----:B------:R-:W-:Y:S01]  /*4df0*/  FFMA.FTZ R244, R145, R243, R244 ;  /* 0x000000f391f47223 */ /* 0x000fe200000100f4 */
[----:B------:R-:W-:Y:S01]  /*4e00*/  IMAD.U32 R144, R144, 0x10000, RZ ;  /* 0x0001000090907824 */ /* 0x000fe200078e00ff */
[----:B------:R-:W-:Y:S01]  /*4e10*/  PRMT R146, R146, 0x7632, R146 ;  /* 0x0000763292927816 */ /* 0x000fe20000000092 */
[----:B------:R-:W2:Y:S02]  /*4e20*/  LDG.E.CONSTANT R243, desc[UR8][R250.64+0x3a08] ;  /* 0x003a0808faf37981 */ /* 0x000ea4000c1e9900 */
[----:B------:R-:W-:Y:S01]  /*4e30*/  FFMA.FTZ R242, R144, R242, R249 ;  /* 0x000000f290f27223 */ /* 0x000fe200000100f9 */
[C---:B------:R-:W-:Y:S02]  /*4e40*/  IMAD.U32 R144, R241.reuse, 0x10000, RZ ;  /* 0x00010000f1907824 */ /* 0x040fe400078e00ff */
[----:B------:R-:W-:Y:S01]  /*4e50*/  IMAD.U32 R146, R146, 0x10000, RZ ;  /* 0x0001000092927824 */ /* 0x000fe200078e00ff */
[----:B------:R-:W-:-:S05]  /*4e60*/  PRMT R241, R241, 0x7632, R241 ;  /* 0x00007632f1f17816 */ /* 0x000fca00000000f1 */
[----:B------:R-:W-:Y:S02]  /*4e70*/  IMAD.U32 R241, R241, 0x10000, RZ ;  /* 0x00010000f1f17824 */ /* 0x000fe400078e00ff */
[----:B---3--:R-:W-:-:S04]  /*4e80*/  IMAD.U32 R145, R234, 0x10000, RZ ;  /* 0x00010000ea917824 */ /* 0x008fc800078e00ff */
[----:B------:R-:W-:Y:S01]  /*4e90*/  FFMA.FTZ R145, R38, R145, R37 ;  /* 0x0000009126917223 */ /* 0x000fe20000010025 */
[----:B------:R-:W-:Y:S02]  /*4ea0*/  SHF.L.U32 R37, R147, 0x10, RZ ;  /* 0x0000001093257819 */ /* 0x000fe400000006ff */
[----:B------:R-:W-:-:S03]  /*4eb0*/  PRMT R234, R234, 0x7632, R234 ;  /* 0x00007632eaea7816 */ /* 0x000fc600000000ea */
[----:B------:R-:W-:Y:S02]  /*4ec0*/  FFMA.FTZ R144, R37, R144, R36 ;  /* 0x0000009025907223 */ /* 0x000fe40000010024 */
[----:B------:R-:W0:Y:S01]  /*4ed0*/  LDS.128 R36, [UR4+0x1c0] ;  /* 0x0001c004ff247984 */ /* 0x000e220008000c00 */
[----:B------:R-:W-:-:S04]  /*4ee0*/  IMAD.U32 R234, R234, 0x10000, RZ ;  /* 0x00010000eaea7824 */ /* 0x000fc800078e00ff */
[----:B------:R-:W-:Y:S02]  /*4ef0*/  FFMA.FTZ R247, R146, R234, R247 ;  /* 0x000000ea92f77223 */ /* 0x000fe400000100f7 */
[----:B------:R-:W3:Y:S01]  /*4f00*/  LDG.E.CONSTANT R234, desc[UR8][R250.64+0x3a0c] ;  /* 0x003a0c08faea7981 */ /* 0x000ee2000c1e9900 */
[----:B------:R-:W-:-:S05]  /*4f10*/  PRMT R147, R147, 0x7632, R147 ;  /* 0x0000763293937816 */ /* 0x000fca0000000093 */
[----:B------:R-:W-:-:S04]  /*4f20*/  IMAD.U32 R146, R147, 0x10000, RZ ;  /* 0x0001000093927824 */ /* 0x000fc800078e00ff */
[----:B------:R-:W-:Y:S01]  /*4f30*/  FFMA.FTZ R245, R146, R241, R245 ;  /* 0x000000f192f57223 */ /* 0x000fe200000100f5 */
[C---:B------:R-:W-:Y:S01]  /*4f40*/  IMAD.U32 R146, R240.reuse, 0x10000, RZ ;  /* 0x00010000f0927824 */ /* 0x040fe200078e00ff */
[----:B------:R-:W-:Y:S01]  /*4f50*/  PRMT R240, R240, 0x7632, R240 ;  /* 0x00007632f0f07816 */ /* 0x000fe200000000f0 */
[----:B------:R-:W3:Y:S04]  /*4f60*/  LDG.E.CONSTANT R241, desc[UR8][R250.64+0x3c00] ;  /* 0x003c0008faf17981 */ /* 0x000ee8000c1e9900 */
[----:B------:R-:W-:Y:S01]  /*4f70*/  IMAD.U32 R240, R240, 0x10000, RZ ;  /* 0x00010000f0f07824 */ /* 0x000fe200078e00ff */
[C---:B0-----:R-:W-:Y:S02]  /*4f80*/  SHF.L.U32 R147, R36.reuse, 0x10, RZ ;  /* 0x0000001024937819 */ /* 0x041fe400000006ff */
[----:B------:R-:W-:-:S03]  /*4f90*/  PRMT R36, R36, 0x7632, R36 ;  /* 0x0000763224247816 */ /* 0x000fc60000000024 */
[----:B------:R-:W-:Y:S02]  /*4fa0*/  FFMA.FTZ R246, R147, R146, R246 ;  /* 0x0000009293f67223 */ /* 0x000fe400000100f6 */
[----:B------:R-:W-:-:S04]  /*4fb0*/  IMAD.U32 R147, R36, 0x10000, RZ ;  /* 0x0001000024937824 */ /* 0x000fc800078e00ff */
[----:B------:R-:W-:Y:S01]  /*4fc0*/  FFMA.FTZ R242, R147, R240, R242 ;  /* 0x000000f093f27223 */ /* 0x000fe200000100f2 */
[C---:B------:R-:W-:Y:S02]  /*4fd0*/  SHF.L.U32 R147, R37.reuse, 0x10, RZ ;  /* 0x0000001025937819 */ /* 0x040fe400000006ff */
[----:B------:R-:W-:-:S05]  /*4fe0*/  PRMT R37, R37, 0x7632, R37 ;  /* 0x0000763225257816 */ /* 0x000fca0000000025 */
[----:B------:R-:W-:Y:S01]  /*4ff0*/  IMAD.U32 R37, R37, 0x10000, RZ ;  /* 0x0001000025257824 */ /* 0x000fe200078e00ff */
[C---:B------:R-:W-:Y:S02]  /*5000*/  SHF.L.U32 R146, R38.reuse, 0x10, RZ ;  /* 0x0000001026927819 */ /* 0x040fe400000006ff */
[----:B------:R-:W-:Y:S01]  /*5010*/  PRMT R38, R38, 0x7632, R38 ;  /* 0x0000763226267816 */ /* 0x000fe20000000026 */
[C---:B----4-:R-:W-:Y:S01]  /*5020*/  IMAD.U32 R36, R238.reuse, 0x10000, RZ ;  /* 0x00010000ee247824 */ /* 0x050fe200078e00ff */
[----:B------:R-:W-:-:S03]  /*5030*/  PRMT R238, R238, 0x7632, R238 ;  /* 0x00007632eeee7816 */ /* 0x000fc600000000ee */
[----:B------:R-:W-:Y:S02]  /*5040*/  FFMA.FTZ R248, R147, R36, R248 ;  /* 0x0000002493f87223 */ /* 0x000fe400000100f8 */
[----:B------:R-:W-:-:S04]  /*5050*/  IMAD.U32 R36, R238, 0x10000, RZ ;  /* 0x00010000ee247824 */ /* 0x000fc800078e00ff */
[----:B------:R-:W-:Y:S01]  /*5060*/  FFMA.FTZ R36, R37, R36, R244 ;  /* 0x0000002425247223 */ /* 0x000fe200000100f4 */
[C---:B--2---:R-:W-:Y:S01]  /*5070*/  IMAD.U32 R37, R235.reuse, 0x10000, RZ ;  /* 0x00010000eb257824 */ /* 0x044fe200078e00ff */
[----:B------:R-:W-:Y:S01]  /*5080*/  PRMT R235, R235, 0x7632, R235 ;  /* 0x00007632ebeb7816 */ /* 0x000fe200000000eb */
[----:B------:R-:W2:Y:S01]  /*5090*/  LDG.E.CONSTANT R244, desc[UR8][R250.64+0x3c04] ;  /* 0x003c0408faf47981 */ /* 0x000ea2000c1e9900 */
[----:B------:R-:W-:-:S03]  /*50a0*/  IMAD.U32 R38, R38, 0x10000, RZ ;  /* 0x0001000026267824 */ /* 0x000fc600078e00ff */
[----:B------:R-:W-:Y:S02]  /*50b0*/  IMAD.U32 R235, R235, 0x10000, RZ ;  /* 0x00010000ebeb7824 */ /* 0x000fe400078e00ff */
[----:B------:R-:W-:Y:S01]  /*50c0*/  FFMA.FTZ R37, R146, R37, R145 ;  /* 0x0000002592257223 */ /* 0x000fe20000010091 */
[----:B------:R-:W-:Y:S01]  /*50d0*/  SHF.L.U32 R145, R39, 0x10, RZ ;  /* 0x0000001027917819 */ /* 0x000fe200000006ff */
[----:B------:R-:W-:Y:S01]  /*50e0*/  FFMA.FTZ R247, R38, R235, R247 ;  /* 0x000000eb26f77223 */ /* 0x000fe200000100f7 */
[----:B------:R-:W-:Y:S01]  /*50f0*/  IMAD.U32 R38, R237, 0x10000, RZ ;  /* 0x00010000ed267824 */ /* 0x000fe200078e00ff */
[----:B------:R-:W4:Y:S03]  /*5100*/  LDG.E.CONSTANT R235, desc[UR8][R250.64+0x3c08] ;  /* 0x003c0808faeb7981 */ /* 0x000f26000c1e9900 */
[----:B------:R-:W-:Y:S02]  /*5110*/  FFMA.FTZ R38, R145, R38, R144 ;  /* 0x0000002691267223 */ /* 0x000fe40000010090 */
[----:B------:R-:W0:Y:S01]  /*5120*/  LDS.128 R144, [UR4+0x1d0] ;  /* 0x0001d004ff907984 */ /* 0x000e220008000c00 */
[----:B------:R-:W-:-:S02]  /*5130*/  PRMT R39, R39, 0x7632, R39 ;  /* 0x0000763227277816 */ /* 0x000fc40000000027 */
[----:B------:R-:W-:Y:S02]  /*5140*/  PRMT R240, R237, 0x7632, R240 ;  /* 0x00007632edf07816 */ /* 0x000fe400000000f0 */
[----:B------:R-:W4:Y:S01]  /*5150*/  LDG.E.CONSTANT R237, desc[UR8][R250.64+0x3c0c] ;  /* 0x003c0c08faed7981 */ /* 0x000f22000c1e9900 */
[----:B------:R-:W-:Y:S02]  /*5160*/  IMAD.U32 R238, R39, 0x10000, RZ ;  /* 0x0001000027ee7824 */ /* 0x000fe400078e00ff */
[----:B------:R-:W-:-:S04]  /*5170*/  IMAD.U32 R240, R240, 0x10000, RZ ;  /* 0x00010000f0f07824 */ /* 0x000fc800078e00ff */
[----:B------:R-:W-:Y:S01]  /*5180*/  FFMA.FTZ R245, R238, R240, R245 ;  /* 0x000000f0eef57223 */ /* 0x000fe200000100f5 */
[C---:B------:R-:W-:Y:S01]  /*5190*/  IMAD.U32 R238, R239.reuse, 0x10000, RZ ;  /* 0x00010000efee7824 */ /* 0x040fe200078e00ff */
[----:B------:R-:W-:Y:S01]  /*51a0*/  PRMT R239, R239, 0x7632, R239 ;  /* 0x00007632efef7816 */ /* 0x000fe200000000ef */
[----:B------:R-:W4:Y:S01]  /*51b0*/  LDG.E.CONSTANT R240, desc[UR8][R250.64+0x3e04] ;  /* 0x003e0408faf07981 */ /* 0x000f22000c1e9900 */
[----:B0-----:R-:W-:-:S05]  /*51c0*/  SHF.L.U32 R39, R144, 0x10, RZ ;  /* 0x0000001090277819 */ /* 0x001fca00000006ff */
[----:B------:R-:W-:Y:S02]  /*51d0*/  FFMA.FTZ R246, R39, R238, R246 ;  /* 0x000000ee27f67223 */ /* 0x000fe400000100f6 */
[----:B------:R-:W4:Y:S01]  /*51e0*/  LDG.E.CONSTANT R238, desc[UR8][R250.64+0x3e00] ;  /* 0x003e0008faee7981 */ /* 0x000f22000c1e9900 */
[----:B------:R-:W-:-:S05]  /*51f0*/  PRMT R144, R144, 0x7632, R144 ;  /* 0x0000763290907816 */ /* 0x000fca0000000090 */
[----:B------:R-:W-:Y:S02]  /*5200*/  IMAD.U32 R39, R144, 0x10000, RZ ;  /* 0x0001000090277824 */ /* 0x000fe400078e00ff */
[----:B------:R-:W-:Y:S02]  /*5210*/  IMAD.U32 R144, R239, 0x10000, RZ ;  /* 0x00010000ef907824 */ /* 0x000fe400078e00ff */
[----:B------:R-:W-:Y:S02]  /*5220*/  IMAD.U32 R239, R236, 0x10000, RZ ;  /* 0x00010000ecef7824 */ /* 0x000fe400078e00ff */
[----:B------:R-:W-:Y:S01]  /*5230*/  FFMA.FTZ R144, R39, R144, R242 ;  /* 0x0000009027907223 */ /* 0x000fe200000100f2 */
[----:B------:R-:W-:Y:S01]  /*5240*/  SHF.L.U32 R39, R145, 0x10, RZ ;  /* 0x0000001091277819 */ /* 0x000fe200000006ff */
[----:B------:R-:W4:Y:S04]  /*5250*/  LDG.E.CONSTANT R242, desc[UR8][R250.64+0x3e0c] ;  /* 0x003e0c08faf27981 */ /* 0x000f28000c1e9900 */
[----:B------:R-:W-:-:S02]  /*5260*/  FFMA.FTZ R248, R39, R239, R248 ;  /* 0x000000ef27f87223 */ /* 0x000fc400000100f8 */
[----:B------:R-:W4:Y:S01]  /*5270*/  LDG.E.CONSTANT R239, desc[UR8][R250.64+0x3e08] ;  /* 0x003e0808faef7981 */ /* 0x000f22000c1e9900 */
[----:B------:R-:W-:Y:S02]  /*5280*/  PRMT R145, R145, 0x7632, R145 ;  /* 0x0000763291917816 */ /* 0x000fe40000000091 */
[----:B------:R-:W-:-:S03]  /*5290*/  PRMT R236, R236, 0x7632, R236 ;  /* 0x00007632ecec7816 */ /* 0x000fc600000000ec */
[----:B------:R-:W-:Y:S02]  /*52a0*/  IMAD.U32 R145, R145, 0x10000, RZ ;  /* 0x0001000091917824 */ /* 0x000fe400078e00ff */
[----:B------:R-:W-:-:S04]  /*52b0*/  IMAD.U32 R236, R236, 0x10000, RZ ;  /* 0x00010000ecec7824 */ /* 0x000fc800078e00ff */
[----:B------:R-:W-:Y:S01]  /*52c0*/  FFMA.FTZ R145, R145, R236, R36 ;  /* 0x000000ec91917223 */ /* 0x000fe20000010024 */
[----:B------:R-:W-:Y:S01]  /*52d0*/  SHF.L.U32 R36, R146, 0x10, RZ ;  /* 0x0000001092247819 */ /* 0x000fe200000006ff */
[----:B------:R-:W-:-:S04]  /*52e0*/  IMAD.U32 R249, R243, 0x10000, RZ ;  /* 0x00010000f3f97824 */ /* 0x000fc800078e00ff */
[----:B------:R-:W-:Y:S01]  /*52f0*/  FFMA.FTZ R249, R36, R249, R37 ;  /* 0x000000f924f97223 */ /* 0x000fe20000010025 */
[----:B------:R-:W-:Y:S02]  /*5300*/  SHF.L.U32 R37, R147, 0x10, RZ ;  /* 0x0000001093257819 */ /* 0x000fe400000006ff */
[----:B------:R-:W-:Y:S02]  /*5310*/  PRMT R146, R146, 0x7632, R146 ;  /* 0x0000763292927816 */ /* 0x000fe40000000092 */
[----:B------:R-:W-:Y:S02]  /*5320*/  PRMT R243, R243, 0x7632, R243 ;  /* 0x00007632f3f37816 */ /* 0x000fe400000000f3 */
[----:B------:R-:W-:Y:S01]  /*5330*/  PRMT R147, R147, 0x7632, R147 ;  /* 0x0000763293937816 */ /* 0x000fe20000000093 */
[----:B------:R-:W-:Y:S02]  /*5340*/  IMAD.U32 R146, R146, 0x10000, RZ ;  /* 0x0001000092927824 */ /* 0x000fe400078e00ff */
[----:B------:R-:W-:-:S04]  /*5350*/  IMAD.U32 R243, R243, 0x10000, RZ ;  /* 0x00010000f3f37824 */ /* 0x000fc800078e00ff */
[----:B------:R-:W-:Y:S01]  /*5360*/  FFMA.FTZ R247, R146, R243, R247 ;  /* 0x000000f392f77223 */ /* 0x000fe200000100f7 */
[----:B------:R-:W-:Y:S02]  /*5370*/  IMAD.U32 R146, R147, 0x10000, RZ ;  /* 0x0001000093927824 */ /* 0x000fe400078e00ff */
[----:B---3--:R-:W-:-:S04]  /*5380*/  IMAD.U32 R236, R234, 0x10000, RZ ;  /* 0x00010000eaec7824 */ /* 0x008fc800078e00ff */
[----:B------:R-:W-:Y:S02]  /*5390*/  FFMA.FTZ R236, R37, R236, R38 ;  /* 0x000000ec25ec7223 */ /* 0x000fe40000010026 */
[----:B------:R-:W0:Y:S01]  /*53a0*/  LDS.128 R36, [UR4+0x1e0] ;  /* 0x0001e004ff247984 */ /* 0x000e220008000c00 */
[----:B------:R-:W-:-:S05]  /*53b0*/  PRMT R234, R234, 0x7632, R234 ;  /* 0x00007632eaea7816 */ /* 0x000fca00000000ea */
[----:B------:R-:W-:-:S04]  /*53c0*/  IMAD.U32 R234, R234, 0x10000, RZ ;  /* 0x00010000eaea7824 */ /* 0x000fc800078e00ff */
[----:B------:R-:W-:Y:S01]  /*53d0*/  FFMA.FTZ R245, R146, R234, R245 ;  /* 0x000000ea92f57223 */ /* 0x000fe200000100f5 */
[C---:B------:R-:W-:Y:S01]  /*53e0*/  IMAD.U32 R146, R241.reuse, 0x10000, RZ ;  /* 0x00010000f1927824 */ /* 0x040fe200078e00ff */
[----:B------:R-:W-:Y:S02]  /*53f0*/  PRMT R241, R241, 0x7632, R241 ;  /* 0x00007632f1f17816 */ /* 0x000fe400000000f1 */
[C---:B0-----:R-:W-:Y:S02]  /*5400*/  SHF.L.U32 R147, R36.reuse, 0x10, RZ ;  /* 0x0000001024937819 */ /* 0x041fe400000006ff */
[----:B------:R-:W-:-:S03]  /*5410*/  PRMT R36, R36, 0x7632, R36 ;  /* 0x0000763224247816 */ /* 0x000fc60000000024 */
[----:B------:R-:W-:Y:S02]  /*5420*/  FFMA.FTZ R246, R147, R146, R246 ;  /* 0x0000009293f67223 */ /* 0x000fe400000100f6 */
[----:B------:R-:W-:Y:S02]  /*5430*/  IMAD.U32 R147, R36, 0x10000, RZ ;  /* 0x0001000024937824 */ /* 0x000fe400078e00ff */
[----:B------:R-:W-:-:S04]  /*5440*/  IMAD.U32 R36, R241, 0x10000, RZ ;  /* 0x00010000f1247824 */ /* 0x000fc800078e00ff */
[----:B------:R-:W-:Y:S01]  /*5450*/  FFMA.FTZ R36, R147, R36, R144 ;  /* 0x0000002493247223 */ /* 0x000fe20000010090 */
[C---:B------:R-:W-:Y:S02]  /*5460*/  SHF.L.U32 R147, R37.reuse, 0x10, RZ ;  /* 0x0000001025937819 */ /* 0x040fe400000006ff */
[----:B------:R-:W-:Y:S01]  /*5470*/  PRMT R37, R37, 0x7632, R37 ;  /* 0x0000763225257816 */ /* 0x000fe20000000025 */
[C---:B--2---:R-:W-:Y:S01]  /*5480*/  IMAD.U32 R144, R244.reuse, 0x10000, RZ ;  /* 0x00010000f4907824 */ /* 0x044fe200078e00ff */
[----:B------:R-:W-:-:S03]  /*5490*/  PRMT R244, R244, 0x7632, R244 ;  /* 0x00007632f4f47816 */ /* 0x000fc600000000f4 */
[----:B------:R-:W-:Y:S01]  /*54a0*/  FFMA.FTZ R248, R147, R144, R248 ;  /* 0x0000009093f87223 */ /* 0x000fe200000100f8 */
[----:B------:R-:W-:Y:S02]  /*54b0*/  IMAD.U32 R144, R37, 0x10000, RZ ;  /* 0x0001000025907824 */ /* 0x000fe400078e00ff */
[----:B------:R-:W-:-:S04]  /*54c0*/  IMAD.U32 R37, R244, 0x10000, RZ ;  /* 0x00010000f4257824 */ /* 0x000fc800078e00ff */
[----:B------:R-:W-:Y:S01]  /*54d0*/  FFMA.FTZ R37, R144, R37, R145 ;  /* 0x0000002590257223 */ /* 0x000fe20000010091 */
[----:B------:R-:W-:Y:S01]  /*54e0*/  SHF.L.U32 R144, R38, 0x10, RZ ;  /* 0x0000001026907819 */ /* 0x000fe200000006ff */
[----:B----4-:R-:W-:-:S04]  /*54f0*/  IMAD.U32 R145, R235, 0x10000, RZ ;  /* 0x00010000eb917824 */ /* 0x010fc800078e00ff */
[----:B------:R-:W-:Y:S02]  /*5500*/  FFMA.FTZ R249, R144, R145, R249 ;  /* 0x0000009190f97223 */ /* 0x000fe400000100f9 */
[----:B------:R-:W0:Y:S01]  /*5510*/  LDS.128 R144, [UR4+0x1f0] ;  /* 0x0001f004ff907984 */ /* 0x000e220008000c00 */
[----:B------:R-:W-:Y:S02]  /*5520*/  PRMT R38, R38, 0x7632, R38 ;  /* 0x0000763226267816 */ /* 0x000fe40000000026 */
[----:B------:R-:W-:-:S03]  /*5530*/  PRMT R235, R235, 0x7632, R235 ;  /* 0x00007632ebeb7816 */ /* 0x000fc600000000eb */
[----:B------:R-:W-:Y:S02]  /*5540*/  IMAD.U32 R38, R38, 0x10000, RZ ;  /* 0x0001000026267824 */ /* 0x000fe400078e00ff */
[----:B------:R-:W-:-:S04]  /*5550*/  IMAD.U32 R235, R235, 0x10000, RZ ;  /* 0x00010000ebeb7824 */ /* 0x000fc800078e00ff */
[----:B------:R-:W-:Y:S01]  /*5560*/  FFMA.FTZ R247, R38, R235, R247 ;  /* 0x000000eb26f77223 */ /* 0x000fe200000100f7 */
[----:B------:R-:W-:Y:S01]  /*5570*/  SHF.L.U32 R235, R39, 0x10, RZ ;  /* 0x0000001027eb7819 */ /* 0x000fe200000006ff */
[----:B------:R-:W-:Y:S01]  /*5580*/  IMAD.U32 R38, R237, 0x10000, RZ ;  /* 0x00010000ed267824 */ /* 0x000fe200078e00ff */
[----:B------:R-:W-:Y:S02]  /*5590*/  PRMT R39, R39, 0x7632, R39 ;  /* 0x0000763227277816 */ /* 0x000fe40000000027 */
[----:B------:R-:W-:Y:S01]  /*55a0*/  PRMT R237, R237, 0x7632, R237 ;  /* 0x00007632eded7816 */ /* 0x000fe200000000ed */
[----:B------:R-:W-:Y:S02]  /*55b0*/  FFMA.FTZ R236, R235, R38, R236 ;  /* 0x00000026ebec7223 */ /* 0x000fe400000100ec */
[----:B------:R-:W-:Y:S02]  /*55c0*/  IMAD.U32 R38, R39, 0x10000, RZ ;  /* 0x0001000027267824 */ /* 0x000fe400078e00ff */
[----:B------:R-:W-:-:S04]  /*55d0*/  IMAD.U32 R237, R237, 0x10000, RZ ;  /* 0x00010000eded7824 */ /* 0x000fc800078e00ff */
[----:B------:R-:W-:Y:S01]  /*55e0*/  FFMA.FTZ R245, R38, R237, R245 ;  /* 0x000000ed26f57223 */ /* 0x000fe200000100f5 */
[C---:B0-----:R-:W-:Y:S02]  /*55f0*/  SHF.L.U32 R39, R144.reuse, 0x10, RZ ;  /* 0x0000001090277819 */ /* 0x041fe400000006ff */
[----:B------:R-:W-:Y:S01]  /*5600*/  PRMT R144, R144, 0x7632, R144 ;  /* 0x0000763290907816 */ /* 0x000fe20000000090 */
[C---:B------:R-:W-:Y:S01]  /*5610*/  IMAD.U32 R38, R238.reuse, 0x10000, RZ ;  /* 0x00010000ee267824 */ /* 0x040fe200078e00ff */
[----:B------:R-:W-:-:S03]  /*5620*/  PRMT R238, R238, 0x7632, R238 ;  /* 0x00007632eeee7816 */ /* 0x000fc600000000ee */
[----:B------:R-:W-:Y:S01]  /*5630*/  FFMA.FTZ R246, R39, R38, R246 ;  /* 0x0000002627f67223 */ /* 0x000fe200000100f6 */
[----:B------:R-:W-:Y:S02]  /*5640*/  IMAD.U32 R39, R144, 0x10000, RZ ;  /* 0x0001000090277824 */ /* 0x000fe400078e00ff */
[----:B------:R-:W-:Y:S01]  /*5650*/  IMAD.U32 R238, R238, 0x10000, RZ ;  /* 0x00010000eeee7824 */ /* 0x000fe200078e00ff */
[----:B------:R-:W-:-:S03]  /*5660*/  SHF.L.U32 R235, R145, 0x10, RZ ;  /* 0x0000001091eb7819 */ /* 0x000fc600000006ff */
[----:B------:R-:W-:Y:S01]  /*5670*/  FFMA.FTZ R39, R39, R238, R36 ;  /* 0x000000ee27277223 */ /* 0x000fe20000010024 */
[C---:B------:R-:W-:Y:S01]  /*5680*/  IMAD.U32 R36, R240.reuse, 0x10000, RZ ;  /* 0x00010000f0247824 */ /* 0x040fe200078e00ff */
[----:B------:R-:W-:Y:S02]  /*5690*/  PRMT R145, R145, 0x7632, R145 ;  /* 0x0000763291917816 */ /* 0x000fe40000000091 */
[----:B------:R-:W-:Y:S01]  /*56a0*/  PRMT R240, R240, 0x7632, R240 ;  /* 0x00007632f0f07816 */ /* 0x000fe200000000f0 */
[----:B------:R-:W-:Y:S02]  /*56b0*/  FFMA.FTZ R235, R235, R36, R248 ;  /* 0x00000024ebeb7223 */ /* 0x000fe400000100f8 */
[----:B------:R-:W-:Y:S02]  /*56c0*/  IMAD.U32 R36, R145, 0x10000, RZ ;  /* 0x0001000091247824 */ /* 0x000fe400078e00ff */
[----:B------:R-:W-:Y:S02]  /*56d0*/  IMAD.U32 R240, R240, 0x10000, RZ ;  /* 0x00010000f0f07824 */ /* 0x000fe400078e00ff */
[----:B------:R-:W-:Y:S01]  /*56e0*/  FADD.FTZ R246, R246, R39 ;  /* 0x00000027f6f67221 */ /* 0x000fe20000010000 */
[----:B------:R-:W-:Y:S01]  /*56f0*/  SHF.L.U32 R38, R146, 0x10, RZ ;  /* 0x0000001092267819 */ /* 0x000fe200000006ff */
[----:B------:R-:W-:Y:S01]  /*5700*/  FFMA.FTZ R36, R36, R240, R37 ;  /* 0x000000f024247223 */ /* 0x000fe20000010025 */
[----:B------:R-:W-:-:S02]  /*5710*/  IMAD.U32 R37, R239, 0x10000, RZ ;  /* 0x00010000ef257824 */ /* 0x000fc400078e00ff */
[----:B------:R-:W-:Y:S01]  /*5720*/  FADD.FTZ R235, R235, R246 ;  /* 0x000000f6ebeb7221 */ /* 0x000fe20000010000 */
[----:B------:R-:W-:Y:S01]  /*5730*/  PRMT R146, R146, 0x7632, R146 ;  /* 0x0000763292927816 */ /* 0x000fe20000000092 */
[----:B------:R-:W-:Y:S01]  /*5740*/  FFMA.FTZ R37, R38, R37, R249 ;  /* 0x0000002526257223 */ /* 0x000fe200000100f9 */
[----:B------:R-:W-:Y:S01]  /*5750*/  PRMT R239, R239, 0x7632, R239 ;  /* 0x00007632efef7816 */ /* 0x000fe200000000ef */
[----:B------:R-:W-:Y:S02]  /*5760*/  FADD.FTZ R38, R36, R235 ;  /* 0x000000eb24267221 */ /* 0x000fe40000010000 */
[----:B------:R-:W-:Y:S01]  /*5770*/  IMAD.U32 R146, R146, 0x10000, RZ ;  /* 0x0001000092927824 */ /* 0x000fe200078e00ff */
[----:B------:R-:W-:Y:S01]  /*5780*/  SHF.L.U32 R239, R239, 0x10, RZ ;  /* 0x00000010efef7819 */ /* 0x000fe200000006ff */
[----:B------:R-:W-:Y:S01]  /*5790*/  FADD.FTZ R39, R37, R38 ;  /* 0x0000002625277221 */ /* 0x000fe20000010000 */
[----:B------:R-:W-:Y:S01]  /*57a0*/  VIADD R38, R14, 0x1 ;  /* 0x000000010e267836 */ /* 0x000fe20000000000 */
[----:B------:R-:W-:-:S02]  /*57b0*/  PRMT R37, R242, 0x7632, R37 ;  /* 0x00007632f2257816 */ /* 0x000fc40000000025 */
[C---:B------:R-:W-:Y:S01]  /*57c0*/  PRMT R36, R147.reuse, 0x7632, R36 ;  /* 0x0000763293247816 */ /* 0x040fe20000000024 */
[----:B------:R-:W-:Y:S01]  /*57d0*/  FFMA.FTZ R146, R146, R239, R247 ;  /* 0x000000ef92927223 */ /* 0x000fe200000100f7 */
[----:B------:R-:W-:Y:S01]  /*57e0*/  SHF.L.U32 R242, R242, 0x10, RZ ;  /* 0x00000010f2f27819 */ /* 0x000fe200000006ff */
[----:B------:R-:W-:Y:S01]  /*57f0*/  IMAD.U32 R147, R147, 0x10000, RZ ;  /* 0x0001000093937824 */ /* 0x000fe200078e00ff */
[----:B------:R-:W-:Y:S01]  /*5800*/  I2FP.F32.S32 R145, R38 ;  /* 0x0000002600917245 */ /* 0x000fe20000201400 */
[----:B------:R-:W-:Y:S02]  /*5810*/  IMAD.U32 R36, R36, 0x10000, RZ ;  /* 0x0001000024247824 */ /* 0x000fe400078e00ff */
[----:B------:R-:W-:Y:S01]  /*5820*/  FADD.FTZ R146, R146, R39 ;  /* 0x0000002792927221 */ /* 0x000fe20000010000 */
[----:B------:R-:W-:Y:S02]  /*5830*/  IMAD.U32 R37, R37, 0x10000, RZ ;  /* 0x0001000025257824 */ /* 0x000fe400078e00ff */
[----:B------:R-:W-:Y:S01]  /*5840*/  FFMA.FTZ R147, R147, R242, R236 ;  /* 0x000000f293937223 */ /* 0x000fe200000100ec */
[----:B-----5:R-:W-:Y:S01]  /*5850*/  FMUL.FTZ R145, R145, R2 ;  /* 0x0000000291917220 */ /* 0x020fe20000410000 */
[----:B------:R-:W-:Y:S01]  /*5860*/  FSETP.NEU.FTZ.AND P0, PT, R2, RZ, PT ;  /* 0x000000ff0200720b */ /* 0x000fe20003f1d000 */
[----:B------:R-:W-:Y:S01]  /*5870*/  FFMA.FTZ R36, R36, R37, R245 ;  /* 0x0000002524247223 */ /* 0x000fe200000100f5 */
[----:B------:R-:W-:-:S02]  /*5880*/  FADD.FTZ R147, R147, R146 ;  /* 0x0000009293937221 */ /* 0x000fc40000010000 */
[----:B------:R-:W-:Y:S02]  /*5890*/  FSEL R145, R145, RZ, P0 ;  /* 0x000000ff91917208 */ /* 0x000fe40000000000 */
[----:B------:R-:W-:Y:S01]  /*58a0*/  FADD.FTZ R36, R36, R147 ;  /* 0x0000009324247221 */ /* 0x000fe20000010000 */
[----:B------:R-:W-:-:S03]  /*58b0*/  IADD3 R37, PT, PT, R15, -0x1, RZ ;  /* 0xffffffff0f257810 */ /* 0x000fc60007ffe0ff */
[----:B------:R-:W-:Y:S01]  /*58c0*/  FFMA.FTZ R36, R36, UR16, R145 ;  /* 0x0000001024247c23 */ /* 0x000fe20008010091 */
[----:B------:R-:W-:-:S04]  /*58d0*/  ISETP.GE.AND P0, PT, R37, R0, PT ;  /* 0x000000002500720c */ /* 0x000fc80003f06270 */
[----:B------:R-:W-:-:S05]  /*58e0*/  FSEL R38, R36, RZ, !P0 ;  /* 0x000000ff24267208 */ /* 0x000fca0004000000 */
[----:B------:R1:W-:Y:S04]  /*58f0*/  STS [R17], R38 ;  /* 0x0000002611007388 */ /* 0x0003e80000000800 */
[----:B------:R-:W-:-:S07]  /*5900*/  @!P0 FMNMX.FTZ R9, R9, R36, !PT ;  /* 0x0000002409098209 */ /* 0x000fce0007810000 */
.L_x_17202:
[----:B------:R-:W-:Y:S05]  /*5910*/  BSYNC.RECONVERGENT B1 ;  /* 0x0000000000017941 */ /* 0x000fea0003800200 */
.L_x_17201:
[----:B------:R-:W-:Y:S01]  /*5920*/  IADD3 R12, P0, PT, R12, 0x10, RZ ;  /* 0x000000100c0c7810 */ /* 0x000fe20007f1e0ff */
[----:B01----:R-:W-:Y:S01]  /*5930*/  VIADD R17, R17, 0x200 ;  /* 0x0000020011117836 */ /* 0x003fe20000000000 */
[----:B------:R-:W-:Y:S01]  /*5940*/  IADD3 R15, PT, PT, R15, 0x80, RZ ;  /* 0x000000800f0f7810 */ /* 0x000fe20007ffe0ff */
[----:B------:R-:W-:Y:S02]  /*5950*/  VIADD R14, R14, 0x80 ;  /* 0x000000800e0e7836 */ /* 0x000fe40000000000 */
[----:B------:R-:W-:Y:S01]  /*5960*/  IMAD.X R13, RZ, RZ, R13, P0 ;  /* 0x000000ffff0d7224 */ /* 0x000fe200000e060d */
[----:B------:R-:W-:Y:S07]  /*5970*/  @!P1 BRA `(.L_x_17203) ;  /* 0xffffffb800209947 */ /* 0x000fee000383ffff */
.L_x_17200:
[----:B------:R-:W-:Y:S05]  /*5980*/  BSYNC.RECONVERGENT B0 ;  /* 0x0000000000007941 */ /* 0x000fea0003800200 */
.L_x_17199:
[----:B-----5:R-:W0:Y:S01]  /*5990*/  SHFL.BFLY PT, R2, R9, 0x10, 0x1f ;  /* 0x0e001f0009027f89 */ /* 0x020e2200000e0000 */
[----:B------:R-:W1:Y:S01]  /*59a0*/  S2UR UR6, SR_CgaCtaId ;  /* 0x00000000000679c3 */ /* 0x000e620000008800 */
[----:B------:R-:W-:Y:S01]  /*59b0*/  UMOV UR5, 0x400 ;  /* 0x0000040000057882 */ /* 0x000fe20000000000 */
[----:B------:R-:W-:Y:S01]  /*59c0*/  IADD3 R14, PT, PT, R0, 0x1f, RZ ;  /* 0x0000001f000e7810 */ /* 0x000fe20007ffe0ff */
[----:B------:R-:W-:Y:S01]  /*59d0*/  UIADD3 UR4, UPT, UPT, UR5, 0x200, URZ ;  /* 0x0000020005047890 */ /* 0x000fe2000fffe0ff */
[----:B------:R-:W-:Y:S02]  /*59e0*/  BSSY.RECONVERGENT B0, `(.L_x_17204) ;  /* 0x0000101000007945 */ /* 0x000fe40003800200 */
[----:B------:R-:W-:-:S04]  /*59f0*/  SHF.R.S32.HI R17, RZ, 0x1f, R14 ;  /* 0x0000001fff117819 */ /* 0x000fc8000001140e */
[----:B------:R-:W-:Y:S02]  /*5a00*/  LEA.HI R17, R17, R14, RZ, 0x5 ;  /* 0x0000000e11117211 */ /* 0x000fe400078f28ff */
[----:B0-----:R-:W-:Y:S01]  /*5a10*/  FMNMX.FTZ R4, R2, R9, !PT ;  /* 0x0000000902047209 */ /* 0x001fe20007810000 */
[----:B-1----:R-:W-:-:S04]  /*5a20*/  ULEA UR4, UR6, UR4, 0x18 ;  /* 0x0000000406047291 */ /* 0x002fc8000f8ec0ff */
[----:B------:R-:W0:Y:S02]  /*5a30*/  SHFL.BFLY PT, R11, R4, 0x8, 0x1f ;  /* 0x0d001f00040b7f89 */ /* 0x000e2400000e0000 */
[----:B0-----:R-:W-:-:S05]  /*5a40*/  FMNMX.FTZ R11, R4, R11, !PT ;  /* 0x0000000b040b7209 */ /* 0x001fca0007810000 */
[----:B------:R-:W0:Y:S02]  /*5a50*/  SHFL.BFLY PT, R2, R11, 0x4, 0x1f ;  /* 0x0c801f000b027f89 */ /* 0x000e2400000e0000 */
[----:B0-----:R-:W-:Y:S01]  /*5a60*/  FMNMX.FTZ R10, R11, R2, !PT ;  /* 0x000000020b0a7209 */ /* 0x001fe20007810000 */
[----:B------:R-:W-:Y:S01]  /*5a70*/  IMAD.MOV.U32 R11, RZ, RZ, -0x800001 ;  /* 0xff7fffffff0b7424 */ /* 0x000fe200078e00ff */
[----:B------:R-:W0:Y:S03]  /*5a80*/  S2R R2, SR_TID.X ;  /* 0x0000000000027919 */ /* 0x000e260000002100 */
[----:B------:R-:W1:Y:S02]  /*5a90*/  SHFL.BFLY PT, R13, R10, 0x2, 0x1f ;  /* 0x0c401f000a0d7f89 */ /* 0x000e6400000e0000 */
[----:B-1----:R-:W-:Y:S02]  /*5aa0*/  FMNMX.FTZ R13, R10, R13, !PT ;  /* 0x0000000d0a0d7209 */ /* 0x002fe40007810000 */
[----:B0-----:R-:W-:-:S03]  /*5ab0*/  LOP3.LUT P0, R9, R2, 0x1f, RZ, 0xc0, !PT ;  /* 0x0000001f02097812 */ /* 0x001fc6000780c0ff */
[----:B------:R-:W0:Y:S01]  /*5ac0*/  SHFL.BFLY PT, R12, R13, 0x1, 0x1f ;  /* 0x0c201f000d0c7f89 */ /* 0x000e2200000e0000 */
[----:B------:R-:W-:Y:S02]  /*5ad0*/  SHF.R.U32.HI R23, RZ, 0x5, R2 ;  /* 0x00000005ff177819 */ /* 0x000fe40000011602 */
[----:B------:R-:W-:Y:S02]  /*5ae0*/  ISETP.GT.U32.AND P1, PT, R9, 0x3, PT ;  /* 0x000000030900780c */ /* 0x000fe40003f24070 */
[----:B------:R-:W-:Y:S02]  /*5af0*/  LEA R4, R23, UR4, 0x2 ;  /* 0x0000000417047c11 */ /* 0x000fe4000f8e10ff */
[----:B------:R-:W-:Y:S02]  /*5b00*/  LEA R10, R9, UR4, 0x2 ;  /* 0x00000004090a7c11 */ /* 0x000fe4000f8e10ff */
[----:B0-----:R-:W-:-:S05]  /*5b10*/  FMNMX.FTZ R15, R13, R12, !PT ;  /* 0x0000000c0d0f7209 */ /* 0x001fca0007810000 */
[----:B------:R0:W-:Y:S01]  /*5b20*/  @!P0 STS [R4], R15 ;  /* 0x0000000f04008388 */ /* 0x0001e20000000800 */
[----:B------:R-:W-:Y:S01]  /*5b30*/  BAR.SYNC.DEFER_BLOCKING 0x0 ;  /* 0x0000000000007b1d */ /* 0x000fe20000010000 */
[----:B0-----:R-:W-:-:S04]  /*5b40*/  LOP3.LUT R15, R17, 0xffffffe0, RZ, 0xc0, !PT ;  /* 0xffffffe0110f7812 */ /* 0x001fc800078ec0ff */
[----:B------:R-:W-:-:S04]  /*5b50*/  VIMNMX R37, PT, PT, R0, R15, PT ;  /* 0x0000000f00257248 */ /* 0x000fc80003fe0100 */
[----:B------:R-:W-:Y:S01]  /*5b60*/  ISETP.GE.AND P2, PT, R2, R37, PT ;  /* 0x000000250200720c */ /* 0x000fe20003f46270 */
[----:B------:R-:W0:Y:S04]  /*5b70*/  @!P1 LDS R11, [R10] ;  /* 0x000000000a0b9984 */ /* 0x000e280000000800 */
[----:B0-----:R-:W0:Y:S02]  /*5b80*/  SHFL.BFLY PT, R12, R11, 0x2, 0x1f ;  /* 0x0c401f000b0c7f89 */ /* 0x001e2400000e0000 */
[----:B0-----:R-:W-:Y:S01]  /*5b90*/  FMNMX.FTZ R12, R12, R11, !PT ;  /* 0x0000000b0c0c7209 */ /* 0x001fe20007810000 */
[----:B------:R-:W-:-:S04]  /*5ba0*/  IMAD.MOV.U32 R11, RZ, RZ, RZ ;  /* 0x000000ffff0b7224 */ /* 0x000fc800078e00ff */
[----:B------:R-:W0:Y:S02]  /*5bb0*/  SHFL.BFLY PT, R13, R12, 0x1, 0x1f ;  /* 0x0c201f000c0d7f89 */ /* 0x000e2400000e0000 */
[----:B0-----:R-:W-:-:S05]  /*5bc0*/  FMNMX.FTZ R13, R12, R13, !PT ;  /* 0x0000000d0c0d7209 */ /* 0x001fca0007810000 */
[----:B------:R0:W1:Y:S01]  /*5bd0*/  SHFL.IDX PT, R31, R13, RZ, 0x1f ;  /* 0x00001fff0d1f7589 */ /* 0x00006200000e0000 */
[----:B------:R-:W-:Y:S05]  /*5be0*/  @P2 BRA `(.L_x_17205) ;  /* 0x0000000c00802947 */ /* 0x000fea0003800000 */
[----:B------:R-:W-:Y:S01]  /*5bf0*/  LOP3.LUT R11, RZ, R2, RZ, 0x33, !PT ;  /* 0x00000002ff0b7212 */ /* 0x000fe200078e33ff */
[----:B------:R-:W-:Y:S01]  /*5c00*/  BSSY.RECONVERGENT B1, `(.L_x_17206) ;  /* 0x000001b000017945 */ /* 0x000fe20003800200 */
[----:B0-----:R-:W-:-:S03]  /*5c10*/  IMAD.MOV.U32 R13, RZ, RZ, R2 ;  /* 0x000000ffff0d7224 */ /* 0x001fc600078e0002 */
[----:B------:R-:W-:-:S05]  /*5c20*/  IMAD.IADD R12, R11, 0x1, R37 ;  /* 0x000000010b0c7824 */ /* 0x000fca00078e0225 */
[C---:B------:R-:W-:Y:S02]  /*5c30*/  LOP3.LUT R11, R12.reuse, 0x180, RZ, 0xc0, !PT ;  /* 0x000001800c0b7812 */ /* 0x040fe400078ec0ff */
[----:B------:R-:W-:Y:S02]  /*5c40*/  ISETP.GE.U32.AND P3, PT, R12, 0x180, PT ;  /* 0x000001800c00780c */ /* 0x000fe40003f66070 */
[----:B------:R-:W-:Y:S01]  /*5c50*/  ISETP.NE.AND P0, PT, R11, 0x180, PT ;  /* 0x000001800b00780c */ /* 0x000fe20003f05270 */
[----:B------:R-:W-:-:S12]  /*5c60*/  HFMA2 R11, -RZ, RZ, 0, 0 ;  /* 0x00000000ff0b7431 */ /* 0x000fd800000001ff */
[----:B------:R-:W-:Y:S05]  /*5c70*/  @!P0 BRA `(.L_x_17207) ;  /* 0x00000000004c8947 */ /* 0x000fea0003800000 */
[----:B------:R-:W-:Y:S01]  /*5c80*/  UIADD3 UR4, UPT, UPT, UR5, 0x220, URZ ;  /* 0x0000022005047890 */ /* 0x000fe2000fffe0ff */
[----:B------:R-:W-:Y:S01]  /*5c90*/  LEA.HI R12, R12, 0x1, RZ, 0x19 ;  /* 0x000000010c0c7811 */ /* 0x000fe200078fc8ff */
[----:B------:R-:W-:Y:S01]  /*5ca0*/  IMAD.MOV.U32 R11, RZ, RZ, RZ ;  /* 0x000000ffff0b7224 */ /* 0x000fe200078e00ff */
[----:B------:R-:W-:Y:S01]  /*5cb0*/  MOV R13, R2 ;  /* 0x00000002000d7202 */ /* 0x000fe20000000f00 */
[----:B------:R-:W-:Y:S01]  /*5cc0*/  ULEA UR4, UR6, UR4, 0x18 ;  /* 0x0000000406047291 */ /* 0x000fe2000f8ec0ff */
[----:B------:R-:W-:-:S05]  /*5cd0*/  LOP3.LUT R12, R12, 0x3, RZ, 0xc0, !PT ;  /* 0x000000030c0c7812 */ /* 0x000fca00078ec0ff */
[----:B------:R-:W-:Y:S01]  /*5ce0*/  IMAD.MOV R14, RZ, RZ, -R12 ;  /* 0x000000ffff0e7224 */ /* 0x000fe200078e0a0c */
[----:B------:R-:W-:-:S07]  /*5cf0*/  LEA R12, R2, UR4, 0x2 ;  /* 0x00000004020c7c11 */ /* 0x000fce000f8e10ff */
.L_x_17208:
        /* <DEDUP_REMOVED lines=11> */
.L_x_17207:
[----:B------:R-:W-:Y:S05]  /*5db0*/  BSYNC.RECONVERGENT B1 ;  /* 0x0000000000017941 */ /* 0x000fea0003800200 */
.L_x_17206:
[----:B------:R-:W-:Y:S05]  /*5dc0*/  @!P3 BRA `(.L_x_17205) ;  /* 0x0000000c0008b947 */ /* 0x000fea0003800000 */
[----:B------:R-:W-:Y:S01]  /*5dd0*/  IMAD.IADD R12, R37, 0x1, -R13 ;  /* 0x00000001250c7824 */ /* 0x000fe200078e0a0d */
[----:B------:R-:W-:Y:S01]  /*5de0*/  UIADD3 UR4, UPT, UPT, UR5, 0x220, URZ ;  /* 0x0000022005047890 */ /* 0x000fe2000fffe0ff */
[----:B------:R-:W-:Y:S01]  /*5df0*/  BSSY.RECONVERGENT B1, `(.L_x_17209) ;  /* 0x000006d000017945 */ /* 0x000fe20003800200 */
[----:B------:R-:W-:Y:S02]  /*5e00*/  PLOP3.LUT P0, PT, PT, PT, PT, 0x80, 0x8 ;  /* 0x000000000008781c */ /* 0x000fe40003f0f070 */
[----:B------:R-:W-:Y:S01]  /*5e10*/  ISETP.GT.AND P3, PT, R12, 0x600, PT ;  /* 0x000006000c00780c */ /* 0x000fe20003f64270 */
[----:B------:R-:W-:-:S06]  /*5e20*/  ULEA UR4, UR6, UR4, 0x18 ;  /* 0x0000000406047291 */ /* 0x000fcc000f8ec0ff */
[----:B------:R-:W-:-:S04]  /*5e30*/  LEA R12, R13, UR4, 0x2 ;  /* 0x000000040d0c7c11 */ /* 0x000fc8000f8e10ff */
[----:B------:R-:W-:Y:S02]  /*5e40*/  IADD3 R12, PT, PT, R12, 0x400, RZ ;  /* 0x000004000c0c7810 */ /* 0x000fe40007ffe0ff */
[----:B------:R-:W-:Y:S05]  /*5e50*/  @!P3 BRA `(.L_x_17210) ;  /* 0x000000040098b947 */ /* 0x000fea0003800000 */
[----:B------:R-:W-:Y:S01]  /*5e60*/  PLOP3.LUT P0, PT, PT, PT, PT, 0x8, 0x80 ;  /* 0x000000000080781c */ /* 0x000fe20003f0e170 */
[----:B------:R-:W-:-:S12]  /*5e70*/  VIADD R32, R37, 0xfffffa00 ;  /* 0xfffffa0025207836 */ /* 0x000fd80000000000 */
.L_x_17211:
        /* <DEDUP_REMOVED lines=28> */
[C---:B-----5:R-:W-:Y:S01]  /*6040*/  FADD.FTZ R19, -R31.reuse, R19 ;  /* 0x000000131f137221 */ /* 0x060fe20000010100 */
[----:B------:R-:W4:Y:S01]  /*6050*/  MUFU.EX2 R16, R16 ;  /* 0x0000001000107308 */ /* 0x000f220000000800 */
[----:B------:R-:W5:Y:S01]  /*6060*/  LDS R30, [R12+0x1a00] ;  /* 0x001a00000c1e7984 */ /* 0x000f620000000800 */
[----:B------:R-:W-:Y:S01]  /*6070*/  FMUL.FTZ R18, R18, 1.4426950216293334961 ;  /* 0x3fb8aa3b12127820 */ /* 0x000fe20000410000 */
[----:B------:R-:W-:Y:S01]  /*6080*/  FADD.FTZ R20, -R31, R20 ;  /* 0x000000141f147221 */ /* 0x000fe20000010100 */
        /* <DEDUP_REMOVED lines=67> */
.L_x_17210:
[----:B------:R-:W-:Y:S05]  /*64c0*/  BSYNC.RECONVERGENT B1 ;  /* 0x0000000000017941 */ /* 0x000fea0003800200 */
.L_x_17209:
        /* <DEDUP_REMOVED lines=55> */
.L_x_17213:
[----:B------:R-:W-:Y:S05]  /*6840*/  BSYNC.RECONVERGENT B1 ;  /* 0x0000000000017941 */ /* 0x000fea0003800200 */
.L_x_17212:
        /* <DEDUP_REMOVED lines=26> */
.L_x_17205:
[----:B------:R-:W-:Y:S05]  /*69f0*/  BSYNC.RECONVERGENT B0 ;  /* 0x0000000000007941 */ /* 0x000fea0003800200 */
.L_x_17204:
        /* <DEDUP_REMOVED lines=31> */
[----:B------:R-:W-:Y:S01]  /*6bf0*/  LEA.HI R10, R10, 0x1, RZ, 0x19 ;  /* 0x000000010a0a7811 */ /* 0x000fe200078fc8ff */
[----:B------:R-:W-:-:S03]  /*6c00*/  UIADD3 UR4, UPT, UPT, UR5, 0x220, URZ ;  /* 0x0000022005047890 */ /* 0x000fc6000fffe0ff */
[C---:B------:R-:W-:Y:S01]  /*6c10*/  SHF.L.U32 R4, R10.reuse, 0x7, RZ ;  /* 0x000000070a047819 */ /* 0x040fe200000006ff */
[----:B------:R-:W-:Y:S01]  /*6c20*/  ULEA UR4, UR6, UR4, 0x18 ;  /* 0x0000000406047291 */ /* 0x000fe2000f8ec0ff */
[----:B------:R-:W-:Y:S02]  /*6c30*/  LOP3.LUT R10, R10, 0x3, RZ, 0xc0, !PT ;  /* 0x000000030a0a7812 */ /* 0x000fe400078ec0ff */
[----:B------:R-:W-:-:S03]  /*6c40*/  LOP3.LUT R11, R4, 0x180, RZ, 0xc0, !PT ;  /* 0x00000180040b7812 */ /* 0x000fc600078ec0ff */
[----:B------:R-:W-:Y:S01]  /*6c50*/  IMAD.MOV R12, RZ, RZ, -R10 ;  /* 0x000000ffff0c7224 */ /* 0x000fe200078e0a0a */
[----:B------:R-:W-:Y:S01]  /*6c60*/  LEA R10, R2, UR4, 0x2 ;  /* 0x00000004020a7c11 */ /* 0x000fe2000f8e10ff */
[----:B------:R-:W-:-:S07]  /*6c70*/  IMAD.IADD R4, R11, 0x1, R2 ;  /* 0x000000010b047824 */ /* 0x000fce00078e0202 */
.L_x_17218:
[----:B------:R-:W0:Y:S01]  /*6c80*/  LDS R11, [R10] ;  /* 0x000000000a0b7984 */ /* 0x000e220000000800 */
[----:B------:R-:W-:-:S04]  /*6c90*/  IADD3 R12, PT, PT, R12, 0x1, RZ ;  /* 0x000000010c0c7810 */ /* 0x000fc80007ffe0ff */
[----:B------:R-:W-:Y:S01]  /*6ca0*/  ISETP.NE.AND P0, PT, R12, RZ, PT ;  /* 0x000000ff0c00720c */ /* 0x000fe20003f05270 */
[----:B0-----:R-:W-:-:S05]  /*6cb0*/  FMUL.FTZ R11, R11, R39 ;  /* 0x000000270b0b7220 */ /* 0x001fca0000410000 */
[----:B------:R0:W-:Y:S02]  /*6cc0*/  STS [R10], R11 ;  /* 0x0000000b0a007388 */ /* 0x0001e40000000800 */
[----:B0-----:R-:W-:-:S05]  /*6cd0*/  VIADD R10, R10, 0x200 ;  /* 0x000002000a0a7836 */ /* 0x001fca0000000000 */
[----:B------:R-:W-:Y:S05]  /*6ce0*/  @P0 BRA `(.L_x_17218) ;  /* 0xfffffffc00e40947 */ /* 0x000fea000383ffff */
.L_x_17217:
[----:B------:R-:W-:Y:S05]  /*6cf0*/  BSYNC.RECONVERGENT B1 ;  /* 0x0000000000017941 */ /* 0x000fea0003800200 */
.L_x_17216:
        /* <DEDUP_REMOVED lines=12> */
.L_x_17221:
[----:B------:R-:W0:Y:S01]  /*6dc0*/  LDS R11, [R10+-0x400] ;  /* 0xfffc00000a0b7984 */ /* 0x000e220000000800 */
[----:B------:R-:W-:-:S03]  /*6dd0*/  VIADD R4, R4, 0x800 ;  /* 0x0000080004047836 */ /* 0x000fc60000000000 */
[----:B------:R-:W2:Y:S02]  /*6de0*/  LDS R12, [R10+-0x200] ;  /* 0xfffe00000a0c7984 */ /* 0x000ea40000000800 */
[----:B------:R-:W-:Y:S02]  /*6df0*/  ISETP.GE.AND P1, PT, R4, R41, PT ;  /* 0x000000290400720c */ /* 0x000fe40003f26270 */
[----:B------:R-:W3:Y:S04]  /*6e00*/  LDS R14, [R10] ;  /* 0x000000000a0e7984 */ /* 0x000ee80000000800 */
[----:B------:R-:W4:Y:S04]  /*6e10*/  LDS R16, [R10+0x200] ;  /* 0x000200000a107984 */ /* 0x000f280000000800 */
[----:B------:R-:W5:Y:S04]  /*6e20*/  LDS R18, [R10+0x400] ;  /* 0x000400000a127984 */ /* 0x000f680000000800 */
        /* <DEDUP_REMOVED lines=16> */
[----:B-1----:R-:W-:-:S03]  /*6f30*/  FMUL.FTZ R21, R39, R20 ;  /* 0x0000001427157220 */ /* 0x002fc60000410000 */
[----:B------:R1:W-:Y:S04]  /*6f40*/  STS [R10+-0x400], R11 ;  /* 0xfffc000b0a007388 */ /* 0x0003e80000000800 */
[----:B------:R0:W-:Y:S01]  /*6f50*/  STS [R10+-0x200], R13 ;  /* 0xfffe000d0a007388 */ /* 0x0001e20000000800 */
[----:B------:R-:W-:-:S03]  /*6f60*/  FMUL.FTZ R25, R39, R24 ;  /* 0x0000001827197220 */ /* 0x000fc60000410000 */
[----:B------:R3:W-:Y:S01]  /*6f70*/  STS [R10], R15 ;  /* 0x0000000f0a007388 */ /* 0x0007e20000000800 */
[C---:B------:R-:W-:Y:S01]  /*6f80*/  FMUL.FTZ R27, R39.reuse, R26 ;  /* 0x0000001a271b7220 */ /* 0x040fe20000410000 */
[C---:B-1----:R-:W-:Y:S02]  /*6f90*/  FMUL.FTZ R11, R39.reuse, R22 ;  /* 0x00000016270b7220 */ /* 0x042fe40000410000 */
[----:B------:R5:W-:Y:S01]  /*6fa0*/  STS [R10+0x200], R17 ;  /* 0x000200110a007388 */ /* 0x000be20000000800 */
[C---:B------:R-:W-:Y:S01]  /*6fb0*/  FMUL.FTZ R29, R39.reuse, R28 ;  /* 0x0000001c271d7220 */ /* 0x040fe20000410000 */
[C---:B------:R-:W-:Y:S02]  /*6fc0*/  FMUL.FTZ R31, R39.reuse, R30 ;  /* 0x0000001e271f7220 */ /* 0x040fe40000410000 */
[----:B------:R-:W-:Y:S01]  /*6fd0*/  STS [R10+0x400], R19 ;  /* 0x000400130a007388 */ /* 0x000fe20000000800 */
[----:B0-----:R-:W-:-:S03]  /*6fe0*/  FMUL.FTZ R13, R39, R32 ;  /* 0x00000020270d7220 */ /* 0x001fc60000410000 */
        /* <DEDUP_REMOVED lines=17> */
.L_x_17220:
[----:B------:R-:W-:Y:S05]  /*7100*/  BSYNC.RECONVERGENT B1 ;  /* 0x0000000000017941 */ /* 0x000fea0003800200 */
.L_x_17219:
        /* <DEDUP_REMOVED lines=31> */
.L_x_17223:
[----:B------:R-:W-:Y:S05]  /*7300*/  BSYNC.RECONVERGENT B1 ;  /* 0x0000000000017941 */ /* 0x000fea0003800200 */
.L_x_17222:
        /* <DEDUP_REMOVED lines=14> */
.L_x_17215:
[----:B------:R-:W-:Y:S05]  /*73f0*/  BSYNC.RECONVERGENT B0 ;  /* 0x0000000000007941 */ /* 0x000fea0003800200 */
.L_x_17214:
[----:B------:R-:W-:Y:S01]  /*7400*/  ISETP.GE.AND P0, PT, R23, R6, PT ;  /* 0x000000061700720c */ /* 0x000fe20003f06270 */
[----:B------:R-:W3:Y:S08]  /*7410*/  S2UR UR10, SR_CTAID.Y ;  /* 0x00000000000a79c3 */ /* 0x000ef00000002600 */
[----:B------:R-:W-:Y:S01]  /*7420*/  BAR.SYNC.DEFER_BLOCKING 0x0 ;  /* 0x0000000000007b1d */ /* 0x000fe20000010000 */
[----:B------:R-:W-:Y:S01]  /*7430*/  IMAD.MOV.U32 R55, RZ, RZ, RZ ;  /* 0x000000ffff377224 */ /* 0x000fe200078e00ff */
[----:B------:R-:W-:Y:S01]  /*7440*/  CS2R R24, SRZ ;  /* 0x0000000000187805 */ /* 0x000fe2000001ff00 */
[----:B------:R-:W-:Y:S01]  /*7450*/  IMAD.MOV.U32 R22, RZ, RZ, RZ ;  /* 0x000000ffff167224 */ /* 0x000fe200078e00ff */
[----:B------:R-:W-:-:S02]  /*7460*/  CS2R R26, SRZ ;  /* 0x00000000001a7805 */ /* 0x000fc4000001ff00 */
[----:B------:R-:W-:Y:S01]  /*7470*/  CS2R R28, SRZ ;  /* 0x00000000001c7805 */ /* 0x000fe2000001ff00 */
[----:B------:R-:W4:Y:S01]  /*7480*/  LDCU UR11, c[0x0][0x3cc] ;  /* 0x00007980ff0b77ac */ /* 0x000f220008000800 */
[----:B------:R-:W-:Y:S01]  /*7490*/  BSSY.RECONVERGENT B1, `(.L_x_17224) ;  /* 0x0000859000017945 */ /* 0x000fe20003800200 */
[----:B-1----:R-:W-:Y:S02]  /*74a0*/  CS2R R30, SRZ ;  /* 0x00000000001e7805 */ /* 0x002fe4000001ff00 */
[----:B------:R-:W-:Y:S01]  /*74b0*/  CS2R R32, SRZ ;  /* 0x0000000000207805 */ /* 0x000fe2000001ff00 */
[----:B------:R-:W1:Y:S01]  /*74c0*/  LDCU.64 UR6, c[0x0][0x398] ;  /* 0x00007300ff0677ac */ /* 0x000e620008000a00 */
        /* <DEDUP_REMOVED lines=10> */
[----:B-1-34-:R-:W-:Y:S06]  /*7570*/  @P0 BRA `(.L_x_17225) ;  /* 0x0000008400280947 */ /* 0x01afec0003800000 */
[----:B------:R-:W1:Y:S01]  /*7580*/  I2F.RP R12, R3 ;  /* 0x00000003000c7306 */ /* 0x000e620000209400 */
[----:B------:R-:W3:Y:S01]  /*7590*/  LDC R4, c[0x0][0x3b8] ;  /* 0x0000ee00ff047b82 */ /* 0x000ee20000000800 */
[----:B------:R-:W4:Y:S01]  /*75a0*/  LDCU UR5, c[0x0][0x3d0] ;  /* 0x00007a00ff0577ac */ /* 0x000f220008000800 */
[----:B------:R-:W-:Y:S01]  /*75b0*/  IMAD.MOV.U32 R54, RZ, RZ, RZ ;  /* 0x000000ffff367224 */ /* 0x000fe200078e00ff */
[----:B------:R-:W-:Y:S01]  /*75c0*/  SHF.L.U32 R59, R2, 0x3, RZ ;  /* 0x00000003023b7819 */ /* 0x000fe200000006ff */
[----:B------:R-:W-:Y:S01]  /*75d0*/  VIADD R56, R6, 0xffffffff ;  /* 0xffffffff06387836 */ /* 0x000fe20000000000 */
[----:B------:R-:W5:Y:S01]  /*75e0*/  LDCU UR4, c[0x0][0x3ec] ;  /* 0x00007d80ff0477ac */ /* 0x000f620008000800 */
[----:B------:R-:W-:Y:S02]  /*75f0*/  MOV R57, R23 ;  /* 0x0000001700397202 */ /* 0x000fe40000000f00 */
[----:B0-2---:R-:W0:Y:S01]  /*7600*/  LDC.64 R10, c[0x0][0x3a8] ;  /* 0x0000ea00ff0a7b82 */ /* 0x005e220000000a00 */
[----:B------:R-:W-:-:S02]  /*7610*/  LOP3.LUT R58, R59, 0x18, RZ, 0xc0, !PT ;  /* 0x000000183b3a7812 */ /* 0x000fc400078ec0ff */
[----:B------:R-:W-:Y:S01]  /*7620*/  LOP3.LUT R59, R59, 0xf8, RZ, 0xc0, !PT ;  /* 0x000000f83b3b7812 */ /* 0x000fe200078ec0ff */
[----:B-1----:R-:W1:Y:S01]  /*7630*/  MUFU.RCP R12, R12 ;  /* 0x0000000c000c7308 */ /* 0x002e620000001000 */
[----:B-----5:R-:W-:Y:S02]  /*7640*/  VIADD R7, R7, -UR4 ;  /* 0x8000000407077c36 */ /* 0x020fe40008000000 */
[----:B---3--:R-:W-:Y:S02]  /*7650*/  IMAD R15, R4, UR10, RZ ;  /* 0x0000000a040f7c24 */ /* 0x008fe4000f8e02ff */
[----:B----4-:R-:W-:Y:S01]  /*7660*/  IMAD R4, R5, UR5, RZ ;  /* 0x0000000505047c24 */ /* 0x010fe2000f8e02ff */
[----:B-1----:R-:W-:Y:S01]  /*7670*/  IADD3 R55, PT, PT, R12, 0xffffffe, RZ ;  /* 0x0ffffffe0c377810 */ /* 0x002fe20007ffe0ff */
[----:B0-----:R-:W-:-:S03]  /*7680*/  IMAD.WIDE R10, R15, 0x4, R10 ;  /* 0x000000040f0a7825 */ /* 0x001fc600078e020a */
[----:B------:R-:W-:Y:S02]  /*7690*/  SHF.R.S32.HI R5, RZ, 0x1f, R4 ;  /* 0x0000001fff057819 */ /* 0x000fe40000011404 */
[----:B------:R-:W0:Y:S02]  /*76a0*/  F2I.FTZ.U32.TRUNC.NTZ R55, R55 ;  /* 0x0000003700377305 */ /* 0x000e24000021f000 */
[----:B0-----:R-:W-:-:S04]  /*76b0*/  IMAD.MOV R14, RZ, RZ, -R55 ;  /* 0x000000ffff0e7224 */ /* 0x001fc800078e0a37 */
[----:B------:R-:W-:-:S04]  /*76c0*/  IMAD R13, R14, R3, RZ ;  /* 0x000000030e0d7224 */ /* 0x000fc800078e02ff */
[----:B------:R-:W-:-:S04]  /*76d0*/  IMAD.HI.U32 R54, R55, R13, R54 ;  /* 0x0000000d37367227 */ /* 0x000fc800078e0036 */
[----:B------:R-:W-:-:S07]  /*76e0*/  IMAD.MOV.U32 R55, RZ, RZ, RZ ;  /* 0x000000ffff377224 */ /* 0x000fce00078e00ff */
.L_x_17292:
[----:B------:R-:W0:Y:S01]  /*76f0*/  LDC R20, c[0x0][0x3f0] ;  /* 0x0000fc00ff147b82 */ /* 0x000e220000000800 */
[----:B------:R-:W-:Y:S01]  /*7700*/  IMAD.SHL.U32 R93, R57, 0x20, RZ ;  /* 0x00000020395d7824 */ /* 0x000fe200078e00ff */
[----:B------:R-:W-:Y:S04]  /*7710*/  BSSY.RECONVERGENT B0, `(.L_x_17226) ;  /* 0x000082d000007945 */ /* 0x000fe80003800200 */
[----:B------:R-:W-:Y:S02]  /*7720*/  IABS R13, R93 ;  /* 0x0000005d000d7213 */ /* 0x000fe40000000000 */
[----:B------:R-:W1:Y:S03]  /*7730*/  LDC R16, c[0x0][0x3f4] ;  /* 0x0000fd00ff107b82 */ /* 0x000e660000000800 */
[----:B------:R-:W-:-:S05]  /*7740*/  IMAD.HI.U32 R12, R54, R13, RZ ;  /* 0x0000000d360c7227 */ /* 0x000fca00078e00ff */
[----:B------:R-:W-:Y:S02]  /*7750*/  IADD3 R14, PT, PT, RZ, -R12, RZ ;  /* 0x8000000cff0e7210 */ /* 0x000fe40007ffe0ff */
[----:B0-----:R-:W-:-:S04]  /*7760*/  IABS R17, R20 ;  /* 0x0000001400117213 */ /* 0x001fc80000000000 */
[----:B------:R-:W0:Y:S01]  /*7770*/  I2F.RP R18, R17 ;  /* 0x0000001100127306 */ /* 0x000e220000209400 */
[----:B-1----:R-:W-:-:S05]  /*7780*/  IABS R15, R16 ;  /* 0x00000010000f7213 */ /* 0x002fca0000000000 */
[----:B------:R-:W-:Y:S01]  /*7790*/  IMAD R14, R14, R15, R13 ;  /* 0x0000000f0e0e7224 */ /* 0x000fe200078e020d */
[----:B------:R-:W-:-:S04]  /*77a0*/  LOP3.LUT R13, R93, R16, RZ, 0x3c, !PT ;  /* 0x000000105d0d7212 */ /* 0x000fc800078e3cff */
[----:B------:R-:W-:Y:S01]  /*77b0*/  ISETP.GT.U32.AND P1, PT, R3, R14, PT ;  /* 0x0000000e0300720c */ /* 0x000fe20003f24070 */
[----:B0-----:R-:W0:Y:S01]  /*77c0*/  MUFU.RCP R18, R18 ;  /* 0x0000001200127308 */ /* 0x001e220000001000 */
[----:B------:R-:W-:-:S11]  /*77d0*/  ISETP.GE.AND P2, PT, R13, RZ, PT ;  /* 0x000000ff0d00720c */ /* 0x000fd60003f46270 */
[----:B------:R-:W-:Y:S01]  /*77e0*/  @!P1 IMAD.IADD R14, R14, 0x1, -R15 ;  /* 0x000000010e0e9824 */ /* 0x000fe200078e0a0f */
[----:B------:R-:W-:Y:S02]  /*77f0*/  @!P1 IADD3 R12, PT, PT, R12, 0x1, RZ ;  /* 0x000000010c0c9810 */ /* 0x000fe40007ffe0ff */
[----:B------:R-:W-:Y:S02]  /*7800*/  ISETP.NE.AND P1, PT, R16, RZ, PT ;  /* 0x000000ff1000720c */ /* 0x000fe40003f25270 */
[----:B------:R-:W-:Y:S01]  /*7810*/  ISETP.GE.U32.AND P0, PT, R14, R3, PT ;  /* 0x000000030e00720c */ /* 0x000fe20003f06070 */
[----:B0-----:R-:W-:-:S04]  /*7820*/  VIADD R19, R18, 0xffffffe ;  /* 0x0ffffffe12137836 */ /* 0x001fc80000000000 */
[----:B------:R-:W0:Y:S08]  /*7830*/  F2I.FTZ.U32.TRUNC.NTZ R13, R19 ;  /* 0x00000013000d7305 */ /* 0x000e30000021f000 */
[----:B------:R-:W-:-:S04]  /*7840*/  @P0 VIADD R12, R12, 0x1 ;  /* 0x000000010c0c0836 */ /* 0x000fc80000000000 */
[----:B------:R-:W-:Y:S02]  /*7850*/  IMAD.MOV.U32 R15, RZ, RZ, R12 ;  /* 0x000000ffff0f7224 */ /* 0x000fe400078e000c */
[----:B0-----:R-:W-:-:S03]  /*7860*/  IMAD.MOV R12, RZ, RZ, -R13 ;  /* 0x000000ffff0c7224 */ /* 0x001fc600078e0a0d */
[----:B------:R-:W-:Y:S02]  /*7870*/  @!P2 IADD3 R15, PT, PT, RZ, -R15, RZ ;  /* 0x8000000fff0fa210 */ /* 0x000fe40007ffe0ff */
[----:B------:R-:W-:Y:S01]  /*7880*/  @!P1 LOP3.LUT R15, RZ, R16, RZ, 0x33, !PT ;  /* 0x00000010ff0f9212 */ /* 0x000fe200078e33ff */
[----:B------:R-:W-:Y:S02]  /*7890*/  IMAD R21, R12, R17, RZ ;  /* 0x000000110c157224 */ /* 0x000fe400078e02ff */
[----:B------:R-:W-:Y:S01]  /*78a0*/  HFMA2 R12, -RZ, RZ, 0, 0 ;  /* 0x00000000ff0c7431 */ /* 0x000fe200000001ff */
[----:B------:R-:W-:Y:S01]  /*78b0*/  ISETP.NE.AND P2, PT, R20, RZ, PT ;  /* 0x000000ff1400720c */ /* 0x000fe20003f45270 */
[----:B------:R-:W-:-:S03]  /*78c0*/  IMAD.IADD R14, R15, 0x1, R8 ;  /* 0x000000010f0e7824 */ /* 0x000fc600078e0208 */
[----:B------:R-:W-:Y:S02]  /*78d0*/  IMAD.HI.U32 R12, R13, R21, R12 ;  /* 0x000000150d0c7227 */ /* 0x000fe400078e000c */
[----:B------:R-:W-:Y:S02]  /*78e0*/  IABS R16, R14 ;  /* 0x0000000e00107213 */ /* 0x000fe40000000000 */
[----:B------:R-:W-:-:S03]  /*78f0*/  ISETP.GE.AND P1, PT, R14, RZ, PT ;  /* 0x000000ff0e00720c */ /* 0x000fc60003f26270 */
[----:B------:R-:W-:-:S04]  /*7900*/  IMAD.MOV.U32 R13, RZ, RZ, R16 ;  /* 0x000000ffff0d7224 */ /* 0x000fc800078e0010 */
[----:B------:R-:W-:-:S04]  /*7910*/  IMAD.HI.U32 R12, R12, R13, RZ ;  /* 0x0000000d0c0c7227 */ /* 0x000fc800078e00ff */
[----:B------:R-:W-:-:S04]  /*7920*/  IMAD.MOV R12, RZ, RZ, -R12 ;  /* 0x000000ffff0c7224 */ /* 0x000fc800078e0a0c */
[----:B------:R-:W-:-:S05]  /*7930*/  IMAD R12, R17, R12, R13 ;  /* 0x0000000c110c7224 */ /* 0x000fca00078e020d */
[----:B------:R-:W-:-:S13]  /*7940*/  ISETP.GT.U32.AND P0, PT, R17, R12, PT ;  /* 0x0000000c1100720c */ /* 0x000fda0003f04070 */
[----:B------:R-:W-:-:S04]  /*7950*/  @!P0 IADD3 R12, PT, PT, R12, -R17, RZ ;  /* 0x800000110c0c8210 */ /* 0x000fc80007ffe0ff */
[----:B------:R-:W-:-:S13]  /*7960*/  ISETP.GT.U32.AND P0, PT, R17, R12, PT ;  /* 0x0000000c1100720c */ /* 0x000fda0003f04070 */
[----:B------:R-:W-:Y:S01]  /*7970*/  @!P0 IMAD.IADD R12, R12, 0x1, -R17 ;  /* 0x000000010c0c8824 */ /* 0x000fe200078e0a11 */
[----:B------:R-:W-:-:S03]  /*7980*/  ISETP.GT.AND P0, PT, R15, R7, PT ;  /* 0x000000070f00720c */ /* 0x000fc60003f04270 */
[----:B------:R-:W-:Y:S01]  /*7990*/  @!P1 IMAD.MOV R12, RZ, RZ, -R12 ;  /* 0x000000ffff0c9224 */ /* 0x000fe200078e0a0c */
[----:B------:R-:W-:-:S04]  /*79a0*/  @!P2 LOP3.LUT R12, RZ, R20, RZ, 0x33, !PT ;  /* 0x00000014ff0ca212 */ /* 0x000fc800078e33ff */
[----:B------:R-:W-:-:S13]  /*79b0*/  ISETP.NE.AND P1, PT, R12, RZ, PT ;  /* 0x000000ff0c00720c */ /* 0x000fda0003f25270 */
[----:B------:R-:W-:Y:S05]  /*79c0*/  @!P0 BRA P1, `(.L_x_17227) ;  /* 0x0000008000048947 */ /* 0x000fea0000800000 */
[----:B------:R-:W-:-:S06]  /*79d0*/  IMAD.WIDE.U32 R12, R57, 0x4, R10 ;  /* 0x00000004390c7825 */ /* 0x000fcc00078e000a */
[----:B------:R-:W2:Y:S01]  /*79e0*/  LDG.E.CONSTANT R13, desc[UR8][R12.64] ;  /* 0x000000080c0d7981 */ /* 0x000ea2000c1e9900 */
[----:B------:R-:W0:Y:S01]  /*79f0*/  S2UR UR5, SR_CgaCtaId ;  /* 0x00000000000579c3 */ /* 0x000e220000008800 */
[----:B------:R-:W-:Y:S02]  /*7a00*/  UMOV UR4, 0x400 ;  /* 0x0000040000047882 */ /* 0x000fe40000000000 */
[----:B------:R-:W-:Y:S01]  /*7a10*/  UIADD3 UR4, UPT, UPT, UR4, 0x220, URZ ;  /* 0x0000022004047890 */ /* 0x000fe2000fffe0ff */
[----:B------:R-:W-:-:S03]  /*7a20*/  IMAD.IADD R93, R58, 0x1, R93 ;  /* 0x000000013a5d7824 */ /* 0x000fc600078e025d */
[----:B0-----:R-:W-:-:S06]  /*7a30*/  ULEA UR4, UR5, UR4, 0x18 ;  /* 0x0000000405047291 */ /* 0x001fcc000f8ec0ff */
[----:B------:R-:W-:-:S05]  /*7a40*/  LEA R92, R93, UR4, 0x2 ;  /* 0x000000045d5c7c11 */ /* 0x000fca000f8e10ff */
[----:B------:R-:W0:Y:S02]  /*7a50*/  LDS.128 R16, [R92+0x10] ;  /* 0x000010005c107984 */ /* 0x000e240000000c00 */
[----:B0-----:R-:W-:Y:S01]  /*7a60*/  F2FP.BF16.F32.PACK_AB R98, R17, R16 ;  /* 0x000000101162723e */ /* 0x001fe200000010ff */
        /* <DEDUP_REMOVED lines=60> */
[----:B------:R-:W-:Y:S02]  /*7e30*/  SEL R92, R15, RZ, !P1 ;  /* 0x000000ff0f5c7207 */ /* 0x000fe40004800000 */
[----:B------:R-:W-:Y:S02]  /*7e40*/  SEL R97, R16, RZ, !P6 ;  /* 0x000000ff10617207 */ /* 0x000fe40007000000 */
[-C--:B------:R-:W-:Y:S02]  /*7e50*/  ISETP.GE.AND P2, PT, R99, R0.reuse, PT ;  /* 0x000000006300720c */ /* 0x080fe40003f46270 */
[-C--:B------:R-:W-:Y:S02]  /*7e60*/  ISETP.GE.AND P1, PT, R95, R0.reuse, PT ;  /* 0x000000005f00720c */ /* 0x080fe40003f26270 */
[----:B------:R-:W-:Y:S02]  /*7e70*/  ISETP.GE.AND P6, PT, R93, R0, PT ;  /* 0x000000005d00720c */ /* 0x000fe40003fc6270 */
[----:B------:R-:W-:-:S02]  /*7e80*/  PRMT R16, R14, 0x7632, R16 ;  /* 0x000076320e107816 */ /* 0x000fc40000000010 */
[C---:B------:R-:W-:Y:S02]  /*7e90*/  PRMT R94, R17.reuse, 0x7632, R94 ;  /* 0x00007632115e7816 */ /* 0x040fe4000000005e */
        /* <DEDUP_REMOVED lines=11> */
.L_x_17229:
[----:B------:R-:W-:Y:S05]  /*7f50*/  BSYNC.RECONVERGENT B2 ;  /* 0x0000000000027941 */ /* 0x000fea0003800200 */
.L_x_17228:
[----:B-----5:R-:W-:Y:S01]  /*7f60*/  HMUL2.BF16_V2 R16, R13, R12 ;  /* 0x0000000c0d107232 */ /* 0x020fe20000200000 */
[----:B------:R-:W-:Y:S01]  /*7f70*/  MOV R12, R96 ;  /* 0x00000060000c7202 */ /* 0x000fe20000000f00 */
[----:B------:R0:W5:Y:S03]  /*7f80*/  LDG.E.CONSTANT R99, desc[UR8][R20.64+0x204] ;  /* 0x0002040814637981 */ /* 0x000166000c1e9900 */
[----:B------:R-:W-:Y:S01]  /*7f90*/  PRMT R92, R16, 0x7632, R92 ;  /* 0x00007632105c7816 */ /* 0x000fe2000000005c */
[----:B------:R0:W5:Y:S01]  /*7fa0*/  LDG.E.CONSTANT R96, desc[UR8][R20.64+0x208] ;  /* 0x0002080814607981 */ /* 0x000162000c1e9900 */
[----:B------:R-:W-:Y:S02]  /*7fb0*/  HFMA2.BF16_V2 R94, R12, R15, -RZ ;  /* 0x0000000f0c5e7231 */ /* 0x000fe400003000ff */
[----:B------:R-:W-:Y:S01]  /*7fc0*/  IMAD.MOV.U32 R15, RZ, RZ, R98 ;  /* 0x000000ffff0f7224 */ /* 0x000fe200078e0062 */
[----:B------:R-:W-:Y:S01]  /*7fd0*/  SHF.L.U32 R97, R92, 0x10, RZ ;  /* 0x000000105c617819 */ /* 0x000fe200000006ff */
[----:B------:R0:W5:Y:S01]  /*7fe0*/  LDG.E.CONSTANT R101, desc[UR8][R20.64+0x20c] ;  /* 0x00020c0814657981 */ /* 0x000162000c1e9900 */
[----:B------:R-:W-:Y:S01]  /*7ff0*/  IMAD.U32 R16, R16, 0x10000, RZ ;  /* 0x0001000010107824 */ /* 0x000fe200078e00ff */
[----:B------:R-:W-:Y:S01]  /*8000*/  PRMT R95, R94, 0x7632, R95 ;  /* 0x000076325e5f7816 */ /* 0x000fe2000000005f */
[----:B------:R-:W-:Y:S01]  /*8010*/  HMUL2.BF16_V2 R14, R15, R14 ;  /* 0x0000000e0f0e7232 */ /* 0x000fe20000200000 */
[----:B------:R0:W5:Y:S01]  /*8020*/  LDG.E.CONSTANT R92, desc[UR8][R20.64+0x200] ;  /* 0x00020008145c7981 */ /* 0x000162000c1e9900 */
[----:B------:R-:W-:Y:S01]  /*8030*/  FADD.FTZ R97, R16, R97 ;  /* 0x0000006110617221 */ /* 0x000fe20000010000 */
[----:B------:R-:W-:-:S02]  /*8040*/  IMAD.U32 R94, R94, 0x10000, RZ ;  /* 0x000100005e5e7824 */ /* 0x000fc400078e00ff */
[----:B------:R-:W-:Y:S01]  /*8050*/  IMAD.U32 R95, R95, 0x10000, RZ ;  /* 0x000100005f5f7824 */ /* 0x000fe200078e00ff */
[C---:B------:R-:W-:Y:S01]  /*8060*/  PRMT R16, R14.reuse, 0x7632, R16 ;  /* 0x000076320e107816 */ /* 0x040fe20000000010 */
[----:B------:R-:W-:Y:S01]  /*8070*/  BSSY.RECONVERGENT B2, `(.L_x_17230) ;  /* 0x0000024000027945 */ /* 0x000fe20003800200 */
[----:B------:R-:W-:Y:S01]  /*8080*/  SHF.L.U32 R14, R14, 0x10, RZ ;  /* 0x000000100e0e7819 */ /* 0x000fe200000006ff */
[----:B------:R-:W-:Y:S02]  /*8090*/  FADD.FTZ R94, R94, R95 ;  /* 0x0000005f5e5e7221 */ /* 0x000fe40000010000 */
[----:B------:R-:W-:Y:S01]  /*80a0*/  IMAD.U32 R95, R16, 0x10000, RZ ;  /* 0x00010000105f7824 */ /* 0x000fe200078e00ff */
[----:B0-----:R-:W-:Y:S06]  /*80b0*/  @P0 BRA `(.L_x_17231) ;  /* 0x00000000007c0947 */ /* 0x001fec0003800000 */
[C---:B------:R-:W-:Y:S01]  /*80c0*/  VIADD R103, R93.reuse, 0x2 ;  /* 0x000000025d677836 */ /* 0x040fe20000000000 */
[C---:B------:R-:W-:Y:S01]  /*80d0*/  IADD3 R105, PT, PT, R93.reuse, 0x3, RZ ;  /* 0x000000035d697810 */ /* 0x040fe20007ffe0ff */
[----:B------:R-:W-:Y:S01]  /*80e0*/  VIADD R107, R93, 0x4 ;  /* 0x000000045d6b7836 */ /* 0x000fe20000000000 */
[----:B-----5:R-:W-:Y:S02]  /*80f0*/  PRMT R16, R99, 0x7632, R16 ;  /* 0x0000763263107816 */ /* 0x020fe40000000010 */
        /* <DEDUP_REMOVED lines=9> */
[----:B------:R-:W-:Y:S02]  /*8190*/  SEL R98, R16, RZ, !P6 ;  /* 0x000000ff10627207 */ /* 0x000fe40007000000 */
[-C--:B------:R-:W-:Y:S02]  /*81a0*/  ISETP.GE.AND P3, PT, R105, R0.reuse, PT ;  /* 0x000000006900720c */ /* 0x080fe40003f66270 */
[-C--:B------:R-:W-:Y:S02]  /*81b0*/  ISETP.GE.AND P2, PT, R107, R0.reuse, PT ;  /* 0x000000006b00720c */ /* 0x080fe40003f46270 */
        /* <DEDUP_REMOVED lines=15> */
.L_x_17231:
[----:B------:R-:W-:Y:S05]  /*82b0*/  BSYNC.RECONVERGENT B2 ;  /* 0x0000000000027941 */ /* 0x000fea0003800200 */
.L_x_17230:
[----:B-----5:R-:W-:Y:S01]  /*82c0*/  HFMA2.BF16_V2 R92, R13, R92, -RZ ;  /* 0x0000005c0d5c7231 */ /* 0x020fe200003000ff */
[----:B------:R-:W-:Y:S01]  /*82d0*/  F2FP.BF16.F32.PACK_AB R98, R19, R18 ;  /* 0x000000121362723e */ /* 0x000fe200000010ff */
[----:B------:R-:W-:Y:S02]  /*82e0*/  HMUL2.BF16_V2 R18, R12, R99 ;  /* 0x000000630c127232 */ /* 0x000fe40000200000 */
[----:B------:R-:W-:Y:S01]  /*82f0*/  FADD.FTZ R95, R14, R95 ;  /* 0x0000005f0e5f7221 */ /* 0x000fe20000010000 */
[----:B------:R-:W-:Y:S01]  /*8300*/  FADD.FTZ R94, R97, R94 ;  /* 0x0000005e615e7221 */ /* 0x000fe20000010000 */
[C---:B------:R-:W-:Y:S01]  /*8310*/  PRMT R14, R92.reuse, 0x7610, R14 ;  /* 0x000076105c0e7816 */ /* 0x040fe2000000000e */
[----:B------:R-:W-:Y:S01]  /*8320*/  HMUL2.BF16_V2 R96, R15, R96 ;  /* 0x000000600f607232 */ /* 0x000fe20000200000 */
[----:B------:R-:W-:Y:S01]  /*8330*/  PRMT R16, R92, 0x7632, R16 ;  /* 0x000076325c107816 */ /* 0x000fe20000000010 */
[----:B------:R-:W-:Y:S01]  /*8340*/  FADD.FTZ R94, R94, R95 ;  /* 0x0000005f5e5e7221 */ /* 0x000fe20000010000 */
[C---:B------:R-:W-:Y:S01]  /*8350*/  PRMT R19, R18.reuse, 0x7632, R19 ;  /* 0x0000763212137816 */ /* 0x040fe20000000013 */
[----:B------:R-:W-:Y:S01]  /*8360*/  IMAD.U32 R18, R18, 0x10000, RZ ;  /* 0x0001000012127824 */ /* 0x000fe200078e00ff */
[----:B------:R-:W-:Y:S01]  /*8370*/  SHF.L.U32 R92, R14, 0x10, RZ ;  /* 0x000000100e5c7819 */ /* 0x000fe200000006ff */
[----:B------:R-:W-:Y:S01]  /*8380*/  IMAD.U32 R97, R16, 0x10000, RZ ;  /* 0x0001000010617824 */ /* 0x000fe200078e00ff */
[----:B------:R-:W-:Y:S01]  /*8390*/  SHF.L.U32 R19, R19, 0x10, RZ ;  /* 0x0000001013137819 */ /* 0x000fe200000006ff */
[----:B------:R-:W-:Y:S01]  /*83a0*/  IMAD.MOV.U32 R14, RZ, RZ, R98 ;  /* 0x000000ffff0e7224 */ /* 0x000fe200078e0062 */
[----:B------:R0:W5:Y:S01]  /*83b0*/  LDG.E.CONSTANT R95, desc[UR8][R20.64+0x40c] ;  /* 0x00040c08145f7981 */ /* 0x000162000c1e9900 */
[----:B------:R-:W-:-:S02]  /*83c0*/  FADD.FTZ R97, R92, R97 ;  /* 0x000000615c617221 */ /* 0x000fc40000010000 */
[--C-:B------:R-:W-:Y:S01]  /*83d0*/  FADD.FTZ R98, R18, R19.reuse ;  /* 0x0000001312627221 */ /* 0x100fe20000010000 */
[C---:B------:R-:W-:Y:S01]  /*83e0*/  HFMA2.BF16_V2 R16, R14.reuse, R17, -RZ ;  /* 0x000000110e107231 */ /* 0x040fe200003000ff */
[C---:B------:R-:W-:Y:S01]  /*83f0*/  PRMT R18, R96.reuse, 0x7610, R18 ;  /* 0x0000761060127816 */ /* 0x040fe20000000012 */
        /* <DEDUP_REMOVED lines=36> */
[----:B------:R-:W-:Y:S02]  /*8640*/  PRMT R96, R92, 0x7632, R96 ;  /* 0x000076325c607816 */ /* 0x000fe40000000060 */
[----:B------:R-:W-:Y:S02]  /*8650*/  ISETP.GE.AND P2, PT, R103, R0, PT ;  /* 0x000000006700720c */ /* 0x000fe40003f46270 */
[----:B------:R-:W-:-:S02]  /*8660*/  PRMT R97, R95, 0x7632, R97 ;  /* 0x000076325f617816 */ /* 0x000fc40000000061 */
[----:B------:R-:W-:Y:S02]  /*8670*/  ISETP.GE.AND P6, PT, R93, R0, PT ;  /* 0x000000005d00720c */ /* 0x000fe40003fc6270 */
[----:B------:R-:W-:Y:S02]  /*8680*/  PRMT R19, R16, 0x7632, R19 ;  /* 0x0000763210137816 */ /* 0x000fe40000000013 */
        /* <DEDUP_REMOVED lines=10> */
.L_x_17233:
[----:B------:R-:W-:Y:S05]  /*8730*/  BSYNC.RECONVERGENT B2 ;  /* 0x0000000000027941 */ /* 0x000fea0003800200 */
.L_x_17232:
[----:B------:R2:W5:Y:S02]  /*8740*/  LDG.E.CONSTANT R98, desc[UR8][R20.64+0x600] ;  /* 0x0006000814627981 */ /* 0x000564000c1e9900 */
[----:B-----5:R-:W-:Y:S02]  /*8750*/  HFMA2.BF16_V2 R19, R12, R19, -RZ ;  /* 0x000000130c137231 */ /* 0x020fe400003000ff */
[----:B------:R-:W-:Y:S02]  /*8760*/  HMUL2.BF16_V2 R16, R13, R16 ;  /* 0x000000100d107232 */ /* 0x000fe40000200000 */
[----:B------:R-:W-:Y:S01]  /*8770*/  FADD.FTZ R99, R18, R99 ;  /* 0x0000006312637221 */ /* 0x000fe20000010000 */
        /* <DEDUP_REMOVED lines=12> */
[C---:B------:R-:W-:Y:S01]  /*8840*/  IADD3 R97, PT, PT, R93.reuse, 0x2, RZ ;  /* 0x000000025d617810 */ /* 0x040fe20007ffe0ff */
[----:B------:R-:W-:Y:S01]  /*8850*/  VIADD R107, R93, 0x4 ;  /* 0x000000045d6b7836 */ /* 0x000fe20000000000 */
[----:B-----5:R-:W-:Y:S02]  /*8860*/  PRMT R104, R100, 0x7632, R104 ;  /* 0x0000763264687816 */ /* 0x020fe40000000068 */
[-C--:B------:R-:W-:Y:S02]  /*8870*/  ISETP.GE.AND P1, PT, R97, R0.reuse, PT ;  /* 0x000000006100720c */ /* 0x080fe40003f26270 */
[-C--:B------:R-:W-:Y:S01]  /*8880*/  ISETP.GE.AND P6, PT, R105, R0.reuse, PT ;  /* 0x000000006900720c */ /* 0x080fe20003fc6270 */
[C---:B------:R-:W-:Y:S01]  /*8890*/  VIADD R105, R93.reuse, 0x6 ;  /* 0x000000065d697836 */ /* 0x040fe20000000000 */
[----:B------:R-:W-:Y:S02]  /*88a0*/  IADD3 R97, PT, PT, R93, 0x5, RZ ;  /* 0x000000055d617810 */ /* 0x000fe40007ffe0ff */
[-C--:B------:R-:W-:Y:S01]  /*88b0*/  ISETP.GE.AND P5, PT, R107, R0.reuse, PT ;  /* 0x000000006b00720c */ /* 0x080fe20003fa6270 */
[----:B------:R-:W-:Y:S01]  /*88c0*/  VIADD R107, R93, 0x7 ;  /* 0x000000075d6b7836 */ /* 0x000fe20000000000 */
[----:B------:R-:W-:-:S02]  /*88d0*/  ISETP.GE.AND P4, PT, R97, R0, PT ;  /* 0x000000006100720c */ /* 0x000fc40003f86270 */
[-C--:B------:R-:W-:Y:S02]  /*88e0*/  ISETP.GE.AND P3, PT, R105, R0.reuse, PT ;  /* 0x000000006900720c */ /* 0x080fe40003f66270 */
[----:B------:R-:W-:Y:S02]  /*88f0*/  PRMT R97, R101, 0x7632, R97 ;  /* 0x0000763265617816 */ /* 0x000fe40000000061 */
[----:B------:R-:W-:Y:S02]  /*8900*/  IADD3 R105, PT, PT, R93, 0x1, RZ ;  /* 0x000000015d697810 */ /* 0x000fe40007ffe0ff */
[----:B------:R-:W-:Y:S02]  /*8910*/  SEL R101, R101, RZ, !P1 ;  /* 0x000000ff65657207 */ /* 0x000fe40004800000 */
[----:B------:R-:W-:Y:S02]  /*8920*/  SEL R102, R97, RZ, !P6 ;  /* 0x000000ff61667207 */ /* 0x000fe40007000000 */
        /* <DEDUP_REMOVED lines=15> */
.L_x_17235:
[----:B------:R-:W-:Y:S05]  /*8a20*/  BSYNC.RECONVERGENT B2 ;  /* 0x0000000000027941 */ /* 0x000fea0003800200 */
.L_x_17234:
        /* <DEDUP_REMOVED lines=10> */
[C---:B------:R-:W-:Y:S01]  /*8ad0*/  PRMT R17, R98.reuse, 0x7610, R17 ;  /* 0x0000761062117816 */ /* 0x040fe20000000011 */
[----:B------:R-:W-:Y:S01]  /*8ae0*/  FADD.FTZ R55, R55, R94 ;  /* 0x0000005e37377221 */ /* 0x000fe20000010000 */
[----:B------:R-:W-:Y:S01]  /*8af0*/  PRMT R18, R98, 0x7632, R18 ;  /* 0x0000763262127816 */ /* 0x000fe20000000012 */
[--C-:B------:R-:W-:Y:S01]  /*8b00*/  FADD.FTZ R92, R92, R97.reuse ;  /* 0x000000615c5c7221 */ /* 0x100fe20000010000 */
[C---:B------:R-:W-:Y:S01]  /*8b10*/  PRMT R97, R96.reuse, 0x7632, R97 ;  /* 0x0000763260617816 */ /* 0x040fe20000000061 */
[----:B------:R-:W-:Y:S01]  /*8b20*/  IMAD.U32 R17, R17, 0x10000, RZ ;  /* 0x0001000011117824 */ /* 0x000fe200078e00ff */
[----:B------:R-:W-:Y:S01]  /*8b30*/  SHF.L.U32 R96, R96, 0x10, RZ ;  /* 0x0000001060607819 */ /* 0x000fe200000006ff */
[----:B------:R-:W-:Y:S02]  /*8b40*/  IMAD.U32 R18, R18, 0x10000, RZ ;  /* 0x0001000012127824 */ /* 0x000fe400078e00ff */
        /* <DEDUP_REMOVED lines=21> */
[----:B------:R3:W5:Y:S01]  /*8ca0*/  LDG.E.CONSTANT R17, desc[UR8][R20.64+0x804] ;  /* 0x0008040814117981 */ /* 0x000762000c1e9900 */
[----:B------:R-:W-:Y:S01]  /*8cb0*/  FADD.FTZ R95, R98, R95 ;  /* 0x0000005f625f7221 */ /* 0x000fe20000010000 */
[----:B------:R-:W-:Y:S01]  /*8cc0*/  FADD.FTZ R19, R19, R16 ;  /* 0x0000001013137221 */ /* 0x000fe20000010000 */
        /* <DEDUP_REMOVED lines=38> */
.L_x_17237:
[----:B------:R-:W-:Y:S05]  /*8f30*/  BSYNC.RECONVERGENT B2 ;  /* 0x0000000000027941 */ /* 0x000fea0003800200 */
.L_x_17236:
[----:B------:R-:W-:Y:S01]  /*8f40*/  FADD.FTZ R25, R25, R96 ;  /* 0x0000006019197221 */ /* 0x000fe20000010000 */
[----:B------:R4:W5:Y:S01]  /*8f50*/  LDG.E.CONSTANT R99, desc[UR8][R20.64+0xa04] ;  /* 0x000a040814637981 */ /* 0x000962000c1e9900 */
[----:B------:R-:W-:Y:S01]  /*8f60*/  FADD.FTZ R24, R24, R19 ;  /* 0x0000001318187221 */ /* 0x000fe20000010000 */
[----:B-----5:R-:W-:Y:S02]  /*8f70*/  HFMA2.BF16_V2 R19, R12, R17, -RZ ;  /* 0x000000110c137231 */ /* 0x020fe400003000ff */
[----:B------:R-:W-:Y:S01]  /*8f80*/  HMUL2.BF16_V2 R16, R13, R16 ;  /* 0x000000100d107232 */ /* 0x000fe20000200000 */
        /* <DEDUP_REMOVED lines=41> */
.L_x_17239:
[----:B------:R-:W-:Y:S05]  /*9220*/  BSYNC.RECONVERGENT B2 ;  /* 0x0000000000027941 */ /* 0x000fea0003800200 */
.L_x_17238:
        /* <DEDUP_REMOVED lines=8> */
[----:B------:R-:W-:Y:S01]  /*92b0*/  PRMT R17, R96, 0x7610, R17 ;  /* 0x0000761060117816 */ /* 0x000fe20000000011 */
        /* <DEDUP_REMOVED lines=12> */
[C---:B------:R-:W-:Y:S02]  /*9380*/  HFMA2.BF16_V2 R16, R14.reuse, R95, -RZ ;  /* 0x0000005f0e107231 */ /* 0x040fe400003000ff */
[----:B------:R-:W-:Y:S01]  /*9390*/  FADD.FTZ R98, R94, R99 ;  /* 0x000000635e627221 */ /* 0x000fe20000010000 */
[----:B------:R-:W-:Y:S01]  /*93a0*/  FADD.FTZ R19, R19, R92 ;  /* 0x0000005c13137221 */ /* 0x000fe20000010000 */
[----:B------:R-:W-:Y:S01]  /*93b0*/  HFMA2.BF16_V2 R95, R14, R101, -RZ ;  /* 0x000000650e5f7231 */ /* 0x000fe200003000ff */
[C---:B------:R-:W-:Y:S01]  /*93c0*/  PRMT R94, R18.reuse, 0x7632, R94 ;  /* 0x00007632125e7816 */ /* 0x040fe2000000005e */
[----:B------:R-:W-:Y:S01]  /*93d0*/  IMAD.U32 R18, R18, 0x10000, RZ ;  /* 0x0001000012127824 */ /* 0x000fe200078e00ff */
[----:B------:R-:W-:Y:S01]  /*93e0*/  PRMT R17, R16, 0x7632, R17 ;  /* 0x0000763210117816 */ /* 0x000fe20000000011 */
[----:B------:R-:W-:Y:S01]  /*93f0*/  FADD.FTZ R97, R97, R98 ;  /* 0x0000006261617221 */ /* 0x000fe20000010000 */
[----:B------:R-:W-:Y:S01]  /*9400*/  SHF.L.U32 R99, R94, 0x10, RZ ;  /* 0x000000105e637819 */ /* 0x000fe200000006ff */
[----:B------:R-:W-:Y:S01]  /*9410*/  IMAD.U32 R16, R16, 0x10000, RZ ;  /* 0x0001000010107824 */ /* 0x000fe200078e00ff */
[----:B------:R0:W5:Y:S01]  /*9420*/  LDG.E.CONSTANT R92, desc[UR8][R20.64+0xc00] ;  /* 0x000c0008145c7981 */ /* 0x000162000c1e9900 */
[----:B------:R-:W-:Y:S01]  /*9430*/  IMAD.U32 R17, R17, 0x10000, RZ ;  /* 0x0001000011117824 */ /* 0x000fe200078e00ff */
[C---:B------:R-:W-:Y:S01]  /*9440*/  PRMT R96, R95.reuse, 0x7632, R96 ;  /* 0x000076325f607816 */ /* 0x040fe20000000060 */
[----:B------:R-:W-:Y:S01]  /*9450*/  FADD.FTZ R18, R18, R99 ;  /* 0x0000006312127221 */ /* 0x000fe20000010000 */
[----:B------:R0:W5:Y:S01]  /*9460*/  LDG.E.CONSTANT R94, desc[UR8][R20.64+0xc08] ;  /* 0x000c0808145e7981 */ /* 0x000162000c1e9900 */
[----:B------:R-:W-:Y:S01]  /*9470*/  FADD.FTZ R16, R16, R17 ;  /* 0x0000001110107221 */ /* 0x000fe20000010000 */
[----:B------:R-:W-:Y:S01]  /*9480*/  SHF.L.U32 R95, R95, 0x10, RZ ;  /* 0x000000105f5f7819 */ /* 0x000fe200000006ff */
[----:B------:R-:W-:Y:S01]  /*9490*/  FADD.FTZ R18, R97, R18 ;  /* 0x0000001261127221 */ /* 0x000fe20000010000 */
[----:B------:R0:W5:Y:S01]  /*94a0*/  LDG.E.CONSTANT R17, desc[UR8][R20.64+0xc04] ;  /* 0x000c040814117981 */ /* 0x000162000c1e9900 */
[----:B------:R-:W-:-:S03]  /*94b0*/  IMAD.U32 R96, R96, 0x10000, RZ ;  /* 0x0001000060607824 */ /* 0x000fc600078e00ff */
[----:B------:R0:W5:Y:S01]  /*94c0*/  LDG.E.CONSTANT R97, desc[UR8][R20.64+0xc0c] ;  /* 0x000c0c0814617981 */ /* 0x000162000c1e9900 */
[----:B------:R-:W-:Y:S01]  /*94d0*/  BSSY.RECONVERGENT B2, `(.L_x_17240) ;  /* 0x0000022000027945 */ /* 0x000fe20003800200 */
[----:B------:R-:W-:-:S03]  /*94e0*/  FADD.FTZ R95, R95, R96 ;  /* 0x000000605f5f7221 */ /* 0x000fc60000010000 */
        /* <DEDUP_REMOVED lines=32> */
.L_x_17241:
[----:B------:R-:W-:Y:S05]  /*96f0*/  BSYNC.RECONVERGENT B2 ;  /* 0x0000000000027941 */ /* 0x000fea0003800200 */
.L_x_17240:
[----:B------:R0:W5:Y:S02]  /*9700*/  LDG.E.CONSTANT R98, desc[UR8][R20.64+0xe00] ;  /* 0x000e000814627981 */ /* 0x000164000c1e9900 */
[----:B-----5:R-:W-:Y:S02]  /*9710*/  HMUL2.BF16_V2 R92, R13, R92 ;  /* 0x0000005c0d5c7232 */ /* 0x020fe40000200000 */
[----:B------:R-:W-:Y:S02]  /*9720*/  HFMA2.BF16_V2 R96, R12, R17, -RZ ;  /* 0x000000110c607231 */ /* 0x000fe400003000ff */
[----:B------:R-:W-:Y:S01]  /*9730*/  FADD.FTZ R18, R18, R95 ;  /* 0x0000005f12127221 */ /* 0x000fe20000010000 */
[----:B------:R0:W5:Y:S01]  /*9740*/  LDG.E.CONSTANT R101, desc[UR8][R20.64+0xe04] ;  /* 0x000e040814657981 */ /* 0x000162000c1e9900 */
[----:B------:R-:W-:Y:S02]  /*9750*/  HMUL2.BF16_V2 R95, R15, R94 ;  /* 0x0000005e0f5f7232 */ /* 0x000fe40000200000 */
[--C-:B------:R-:W-:Y:S01]  /*9760*/  FADD.FTZ R19, R19, R16.reuse ;  /* 0x0000001013137221 */ /* 0x100fe20000010000 */
[----:B------:R0:W5:Y:S04]  /*9770*/  LDG.E.CONSTANT R100, desc[UR8][R20.64+0xe08] ;  /* 0x000e080814647981 */ /* 0x000168000c1e9900 */
[----:B------:R0:W5:Y:S01]  /*9780*/  LDG.E.CONSTANT R103, desc[UR8][R20.64+0xe0c] ;  /* 0x000e0c0814677981 */ /* 0x000162000c1e9900 */
[----:B------:R-:W-:Y:S01]  /*9790*/  BSSY.RECONVERGENT B2, `(.L_x_17242) ;  /* 0x0000026000027945 */ /* 0x000fe20003800200 */
[----:B------:R-:W-:-:S02]  /*97a0*/  PRMT R16, R92, 0x7610, R16 ;  /* 0x000076105c107816 */ /* 0x000fc40000000010 */
[----:B------:R-:W-:Y:S02]  /*97b0*/  PRMT R17, R92, 0x7632, R17 ;  /* 0x000076325c117816 */ /* 0x000fe40000000011 */
[C---:B------:R-:W-:Y:S02]  /*97c0*/  PRMT R92, R96.reuse, 0x7610, R92 ;  /* 0x00007610605c7816 */ /* 0x040fe4000000005c */
[----:B------:R-:W-:Y:S02]  /*97d0*/  PRMT R94, R96, 0x7632, R94 ;  /* 0x00007632605e7816 */ /* 0x000fe4000000005e */
[----:B------:R-:W-:Y:S01]  /*97e0*/  PRMT R96, R95, 0x7632, R96 ;  /* 0x000076325f607816 */ /* 0x000fe20000000060 */
[----:B0-----:R-:W-:Y:S06]  /*97f0*/  @P0 BRA `(.L_x_17243) ;  /* 0x00000000007c0947 */ /* 0x001fec0003800000 */
        /* <DEDUP_REMOVED lines=31> */
.L_x_17243:
[----:B------:R-:W-:Y:S05]  /*99f0*/  BSYNC.RECONVERGENT B2 ;  /* 0x0000000000027941 */ /* 0x000fea0003800200 */
.L_x_17242:
        /* <DEDUP_REMOVED lines=41> */
[----:B------:R-:W-:Y:S02]  /*9c90*/  FADD.FTZ R96, R99, R96 ;  /* 0x0000006063607221 */ /* 0x000fe40000010000 */
        /* <DEDUP_REMOVED lines=38> */
.L_x_17245:
[----:B------:R-:W-:Y:S05]  /*9f00*/  BSYNC.RECONVERGENT B2 ;  /* 0x0000000000027941 */ /* 0x000fea0003800200 */
.L_x_17244:
[----:B------:R-:W-:Y:S01]  /*9f10*/  FADD.FTZ R29, R29, R98 ;  /* 0x000000621d1d7221 */ /* 0x000fe20000010000 */
[----:B------:R0:W5:Y:S02]  /*9f20*/  LDG.E.CONSTANT R96, desc[UR8][R20.64+0x1200] ;  /* 0x0012000814607981 */ /* 0x000164000c1e9900 */
[----:B-----5:R-:W-:Y:S02]  /*9f30*/  HFMA2.BF16_V2 R19, R12, R19, -RZ ;  /* 0x000000130c137231 */ /* 0x020fe400003000ff */
[----:B------:R-:W-:Y:S02]  /*9f40*/  HMUL2.BF16_V2 R16, R13, R16 ;  /* 0x000000100d107232 */ /* 0x000fe40000200000 */
[----:B------:R-:W-:Y:S01]  /*9f50*/  FADD.FTZ R28, R28, R17 ;  /* 0x000000111c1c7221 */ /* 0x000fe20000010000 */
[----:B------:R0:W5:Y:S01]  /*9f60*/  LDG.E.CONSTANT R99, desc[UR8][R20.64+0x1204] ;  /* 0x0012040814637981 */ /* 0x000162000c1e9900 */
[----:B------:R-:W-:-:S03]  /*9f70*/  HMUL2.BF16_V2 R92, R15, R18 ;  /* 0x000000120f5c7232 */ /* 0x000fc60000200000 */
[----:B------:R0:W5:Y:S01]  /*9f80*/  LDG.E.CONSTANT R101, desc[UR8][R20.64+0x120c] ;  /* 0x00120c0814657981 */ /* 0x000162000c1e9900 */
[----:B------:R-:W-:Y:S01]  /*9f90*/  BSSY.RECONVERGENT B2, `(.L_x_17246) ;  /* 0x0000026000027945 */ /* 0x000fe20003800200 */
[C---:B------:R-:W-:Y:S02]  /*9fa0*/  PRMT R18, R19.reuse, 0x7610, R18 ;  /* 0x0000761013127816 */ /* 0x040fe40000000012 */
[----:B------:R0:W5:Y:S01]  /*9fb0*/  LDG.E.CONSTANT R98, desc[UR8][R20.64+0x1208] ;  /* 0x0012080814627981 */ /* 0x000162000c1e9900 */
        /* <DEDUP_REMOVED lines=35> */
.L_x_17247:
[----:B------:R-:W-:Y:S05]  /*a1f0*/  BSYNC.RECONVERGENT B2 ;  /* 0x0000000000027941 */ /* 0x000fea0003800200 */
.L_x_17246:
        /* <DEDUP_REMOVED lines=76> */
.L_x_17249:
[----:B------:R-:W-:Y:S05]  /*a6c0*/  BSYNC.RECONVERGENT B2 ;  /* 0x0000000000027941 */ /* 0x000fea0003800200 */
.L_x_17248:
        /* <DEDUP_REMOVED lines=47> */
.L_x_17251:
[----:B------:R-:W-:Y:S05]  /*a9c0*/  BSYNC.RECONVERGENT B2 ;  /* 0x0000000000027941 */ /* 0x000fea0003800200 */
.L_x_17250:
        /* <DEDUP_REMOVED lines=80> */
.L_x_17253:
[----:B------:R-:W-:Y:S05]  /*aed0*/  BSYNC.RECONVERGENT B2 ;  /* 0x0000000000027941 */ /* 0x000fea0003800200 */
.L_x_17252:
        /* <DEDUP_REMOVED lines=46> */
.L_x_17255:
[----:B------:R-:W-:Y:S05]  /*b1c0*/  BSYNC.RECONVERGENT B2 ;  /* 0x0000000000027941 */ /* 0x000fea0003800200 */
.L_x_17254:
        /* <DEDUP_REMOVED lines=76> */
.L_x_17257:
[----:B------:R-:W-:Y:S05]  /*b690*/  BSYNC.RECONVERGENT B2 ;  /* 0x0000000000027941 */ /* 0x000fea0003800200 */
.L_x_17256:
        /* <DEDUP_REMOVED lines=47> */
.L_x_17259:
[----:B------:R-:W-:Y:S05]  /*b990*/  BSYNC.RECONVERGENT B2 ;  /* 0x0000000000027941 */ /* 0x000fea0003800200 */
.L_x_17258:
        /* <DEDUP_REMOVED lines=80> */
.L_x_17261:
[----:B------:R-:W-:Y:S05]  /*bea0*/  BSYNC.RECONVERGENT B2 ;  /* 0x0000000000027941 */ /* 0x000fea0003800200 */
.L_x_17260:
        /* <DEDUP_REMOVED lines=46> */
.L_x_17263:
[----:B------:R-:W-:Y:S05]  /*c190*/  BSYNC.RECONVERGENT B2 ;  /* 0x0000000000027941 */ /* 0x000fea0003800200 */
.L_x_17262:
        /* <DEDUP_REMOVED lines=76> */
.L_x_17265:
[----:B------:R-:W-:Y:S05]  /*c660*/  BSYNC.RECONVERGENT B2 ;  /* 0x0000000000027941 */ /* 0x000fea0003800200 */
.L_x_17264:
        /* <DEDUP_REMOVED lines=47> */
.L_x_17267:
[----:B------:R-:W-:Y:S05]  /*c960*/  BSYNC.RECONVERGENT B2 ;  /* 0x0000000000027941 */ /* 0x000fea0003800200 */
.L_x_17266:
        /* <DEDUP_REMOVED lines=80> */
.L_x_17269:
[----:B------:R-:W-:Y:S05]  /*ce70*/  BSYNC.RECONVERGENT B2 ;  /* 0x0000000000027941 */ /* 0x000fea0003800200 */
.L_x_17268:
        /* <DEDUP_REMOVED lines=46> */
.L_x_17271:
[----:B------:R-:W-:Y:S05]  /*d160*/  BSYNC.RECONVERGENT B2 ;  /* 0x0000000000027941 */ /* 0x000fea0003800200 */
.L_x_17270:
        /* <DEDUP_REMOVED lines=76> */
.L_x_17273:
[----:B------:R-:W-:Y:S05]  /*d630*/  BSYNC.RECONVERGENT B2 ;  /* 0x0000000000027941 */ /* 0x000fea0003800200 */
.L_x_17272:
        /* <DEDUP_REMOVED lines=16> */
[C---:B-1234-:R-:W-:Y:S01]  /*d740*/  IADD3 R21, PT, PT, R93.reuse, 0x2, RZ ;  /* 0x000000025d157810 */ /* 0x05efe20007ffe0ff */
[----:B------:R-:W-:Y:S01]  /*d750*/  VIADD R103, R93, 0x3 ;  /* 0x000000035d677836 */ /* 0x000fe20000000000 */
        /* <DEDUP_REMOVED lines=29> */
.L_x_17275:
[----:B------:R-:W-:Y:S05]  /*d930*/  BSYNC.RECONVERGENT B2 ;  /* 0x0000000000027941 */ /* 0x000fea0003800200 */
.L_x_17274:
[----:B------:R-:W-:Y:S02]  /*d940*/  IMAD.U32 R16, R16, 0x10000, RZ ;  /* 0x0001000010107824 */ /* 0x000fe400078e00ff */
[----:B------:R-:W-:Y:S02]  /*d950*/  HFMA2.BF16_V2 R98, R13, R98, -RZ ;  /* 0x000000620d627231 */ /* 0x000fe400003000ff */
[----:B------:R-:W-:Y:S01]  /*d960*/  IMAD.U32 R17, R17, 0x10000, RZ ;  /* 0x0001000011117824 */ /* 0x000fe200078e00ff */
[----:B------:R-:W-:Y:S01]  /*d970*/  SHF.L.U32 R92, R92, 0x10, RZ ;  /* 0x000000105c5c7819 */ /* 0x000fe200000006ff */
[----:B-1234-:R-:W-:Y:S02]  /*d980*/  IMAD.U32 R21, R94, 0x10000, RZ ;  /* 0x000100005e157824 */ /* 0x01efe400078e00ff */
[----:B-----5:R-:W-:Y:S02]  /*d990*/  HMUL2.BF16_V2 R99, R12, R99 ;  /* 0x000000630c637232 */ /* 0x020fe40000200000 */
[--C-:B------:R-:W-:Y:S01]  /*d9a0*/  FADD.FTZ R16, R16, R17.reuse ;  /* 0x0000001110107221 */ /* 0x100fe20000010000 */
[----:B------:R-:W-:Y:S01]  /*d9b0*/  PRMT R17, R98, 0x7610, R17 ;  /* 0x0000761062117816 */ /* 0x000fe20000000011 */
[----:B------:R-:W-:Y:S01]  /*d9c0*/  FADD.FTZ R21, R92, R21 ;  /* 0x000000155c157221 */ /* 0x000fe20000010000 */
[----:B------:R-:W-:Y:S01]  /*d9d0*/  PRMT R20, R98, 0x7632, R20 ;  /* 0x0000763262147816 */ /* 0x000fe20000000014 */
[----:B------:R-:W-:Y:S01]  /*d9e0*/  IMAD.U32 R95, R95, 0x10000, RZ ;  /* 0x000100005f5f7824 */ /* 0x000fe200078e00ff */
[----:B------:R-:W-:Y:S01]  /*d9f0*/  SHF.L.U32 R96, R96, 0x10, RZ ;  /* 0x0000001060607819 */ /* 0x000fe200000006ff */
[----:B------:R-:W-:Y:S01]  /*da00*/  IMAD.U32 R17, R17, 0x10000, RZ ;  /* 0x0001000011117824 */ /* 0x000fe200078e00ff */
[C---:B------:R-:W-:Y:S01]  /*da10*/  PRMT R92, R99.reuse, 0x7610, R92 ;  /* 0x00007610635c7816 */ /* 0x040fe2000000005c */
[----:B------:R-:W-:Y:S01]  /*da20*/  IMAD.U32 R20, R20, 0x10000, RZ ;  /* 0x0001000014147824 */ /* 0x000fe200078e00ff */
[----:B------:R-:W-:Y:S01]  /*da30*/  PRMT R94, R99, 0x7632, R94 ;  /* 0x00007632635e7816 */ /* 0x000fe2000000005e */
[----:B------:R-:W-:Y:S01]  /*da40*/  FADD.FTZ R21, R16, R21 ;  /* 0x0000001510157221 */ /* 0x000fe20000010000 */
[----:B------:R-:W-:-:S02]  /*da50*/  HFMA2.BF16_V2 R16, R14, R97, -RZ ;  /* 0x000000610e107231 */ /* 0x000fc400003000ff */
[----:B------:R-:W-:Y:S01]  /*da60*/  FADD.FTZ R96, R95, R96 ;  /* 0x000000605f607221 */ /* 0x000fe20000010000 */
[----:B------:R-:W-:Y:S01]  /*da70*/  SHF.L.U32 R92, R92, 0x10, RZ ;  /* 0x000000105c5c7819 */ /* 0x000fe200000006ff */
[----:B------:R-:W-:Y:S01]  /*da80*/  FADD.FTZ R97, R17, R20 ;  /* 0x0000001411617221 */ /* 0x000fe20000010000 */
[----:B------:R-:W-:Y:S02]  /*da90*/  IMAD.U32 R95, R94, 0x10000, RZ ;  /* 0x000100005e5f7824 */ /* 0x000fe400078e00ff */
[----:B------:R-:W-:Y:S02]  /*daa0*/  HMUL2.BF16_V2 R20, R15, R100 ;  /* 0x000000640f147232 */ /* 0x000fe40000200000 */
[----:B------:R-:W-:Y:S01]  /*dab0*/  HFMA2.BF16_V2 R94, R14, R101, -RZ ;  /* 0x000000650e5e7231 */ /* 0x000fe200003000ff */
[----:B------:R-:W-:Y:S01]  /*dac0*/  PRMT R17, R16, 0x7632, R17 ;  /* 0x0000763210117816 */ /* 0x000fe20000000011 */
        /* <DEDUP_REMOVED lines=35> */
[----:B------:R-:W-:Y:S02]  /*dd00*/  SEL R18, R16, RZ, !P6 ;  /* 0x000000ff10127207 */ /* 0x000fe40007000000 */
[----:B------:R-:W-:Y:S02]  /*dd10*/  PRMT R17, R62, 0x7632, R17 ;  /* 0x000076323e117816 */ /* 0x000fe40000000011 */
[-C--:B------:R-:W-:Y:S02]  /*dd20*/  ISETP.GE.AND P3, PT, R19, R0.reuse, PT ;  /* 0x000000001300720c */ /* 0x080fe40003f66270 */
        /* <DEDUP_REMOVED lines=14> */
.L_x_17277:
[----:B------:R-:W-:Y:S05]  /*de10*/  BSYNC.RECONVERGENT B2 ;  /* 0x0000000000027941 */ /* 0x000fea0003800200 */
.L_x_17276:
        /* <DEDUP_REMOVED lines=10> */
[C---:B------:R-:W-:Y:S01]  /*dec0*/  IADD3 R61, PT, PT, R93.reuse, 0x2, RZ ;  /* 0x000000025d3d7810 */ /* 0x040fe20007ffe0ff */
[----:B------:R-:W-:Y:S01]  /*ded0*/  VIADD R95, R93, 0x3 ;  /* 0x000000035d5f7836 */ /* 0x000fe20000000000 */
[----:B------:R-:W-:Y:S01]  /*dee0*/  PRMT R60, R65, 0x7632, R60 ;  /* 0x00007632413c7816 */ /* 0x000fe2000000003c */
        /* <DEDUP_REMOVED lines=28> */
.L_x_17279:
[----:B------:R-:W-:Y:S05]  /*e0b0*/  BSYNC.RECONVERGENT B2 ;  /* 0x0000000000027941 */ /* 0x000fea0003800200 */
.L_x_17278:
[----:B------:R-:W-:Y:S01]  /*e0c0*/  SHF.L.U32 R18, R18, 0x10, RZ ;  /* 0x0000001012127819 */ /* 0x000fe200000006ff */
[----:B------:R-:W-:Y:S02]  /*e0d0*/  IMAD.U32 R16, R16, 0x10000, RZ ;  /* 0x0001000010107824 */ /* 0x000fe400078e00ff */
[----:B------:R-:W-:Y:S02]  /*e0e0*/  HFMA2.BF16_V2 R64, R13, R64, -RZ ;  /* 0x000000400d407231 */ /* 0x000fe400003000ff */
[----:B------:R-:W-:Y:S01]  /*e0f0*/  IMAD.U32 R17, R17, 0x10000, RZ ;  /* 0x0001000011117824 */ /* 0x000fe200078e00ff */
[----:B------:R-:W-:Y:S01]  /*e100*/  SHF.L.U32 R21, R21, 0x10, RZ ;  /* 0x0000001015157819 */ /* 0x000fe200000006ff */
[----:B------:R-:W-:Y:S02]  /*e110*/  IMAD.U32 R19, R19, 0x10000, RZ ;  /* 0x0001000013137824 */ /* 0x000fe400078e00ff */
[----:B------:R-:W-:Y:S02]  /*e120*/  HMUL2.BF16_V2 R65, R12, R65 ;  /* 0x000000410c417232 */ /* 0x000fe40000200000 */
[----:B------:R-:W-:-:S02]  /*e130*/  IMAD.U32 R20, R20, 0x10000, RZ ;  /* 0x0001000014147824 */ /* 0x000fc400078e00ff */
[----:B------:R-:W-:Y:S01]  /*e140*/  FADD.FTZ R16, R16, R17 ;  /* 0x0000001110107221 */ /* 0x000fe20000010000 */
[----:B------:R-:W-:Y:S01]  /*e150*/  FADD.FTZ R19, R18, R19 ;  /* 0x0000001312137221 */ /* 0x000fe20000010000 */
        /* <DEDUP_REMOVED lines=9> */
[----:B------:R-:W-:Y:S01]  /*e1f0*/  HFMA2.BF16_V2 R16, R14, R63, -RZ ;  /* 0x0000003f0e107231 */ /* 0x000fe200003000ff */
[----:B------:R-:W-:Y:S01]  /*e200*/  BSSY.RECONVERGENT B2, `(.L_x_17280) ;  /* 0x0000035000027945 */ /* 0x000fe20003800200 */
[----:B------:R-:W-:-:S02]  /*e210*/  IMAD.U32 R60, R60, 0x10000, RZ ;  /* 0x000100003c3c7824 */ /* 0x000fc400078e00ff */
[----:B------:R-:W-:Y:S01]  /*e220*/  FADD.FTZ R62, R17, R18 ;  /* 0x00000012113e7221 */ /* 0x000fe20000010000 */
[----:B------:R-:W-:Y:S01]  /*e230*/  HMUL2.BF16_V2 R18, R15, R66 ;  /* 0x000000420f127232 */ /* 0x000fe20000200000 */
[C---:B------:R-:W-:Y:S01]  /*e240*/  PRMT R17, R16.reuse, 0x7632, R17 ;  /* 0x0000763210117816 */ /* 0x040fe20000000011 */
[----:B------:R-:W-:Y:S01]  /*e250*/  FADD.FTZ R63, R21, R60 ;  /* 0x0000003c153f7221 */ /* 0x000fe20000010000 */
[----:B------:R-:W-:Y:S02]  /*e260*/  HFMA2.BF16_V2 R60, R14, R67, -RZ ;  /* 0x000000430e3c7231 */ /* 0x000fe400003000ff */
[----:B------:R-:W-:Y:S01]  /*e270*/  IMAD.U32 R16, R16, 0x10000, RZ ;  /* 0x0001000010107824 */ /* 0x000fe200078e00ff */
[C---:B------:R-:W-:Y:S01]  /*e280*/  PRMT R21, R18.reuse, 0x7632, R21 ;  /* 0x0000763212157816 */ /* 0x040fe20000000015 */
[----:B------:R-:W-:Y:S02]  /*e290*/  IMAD.U32 R18, R18, 0x10000, RZ ;  /* 0x0001000012127824 */ /* 0x000fe400078e00ff */
[----:B------:R-:W-:Y:S01]  /*e2a0*/  FADD.FTZ R62, R62, R63 ;  /* 0x0000003f3e3e7221 */ /* 0x000fe20000010000 */
        /* <DEDUP_REMOVED lines=8> */
[----:B------:R-:W-:-:S03]  /*e330*/  FADD.FTZ R60, R60, R61 ;  /* 0x0000003d3c3c7221 */ /* 0x000fc60000010000 */
        /* <DEDUP_REMOVED lines=13> */
[-C--:B------:R-:W-:Y:S01]  /*e410*/  ISETP.GE.AND P3, PT, R61, R0.reuse, PT ;  /* 0x000000003d00720c */ /* 0x080fe20003f66270 */
[----:B------:R-:W-:Y:S01]  /*e420*/  VIADD R61, R93, 0x1 ;  /* 0x000000015d3d7836 */ /* 0x000fe20000000000 */
[C---:B------:R-:W-:Y:S02]  /*e430*/  PRMT R17, R69.reuse, 0x7632, R17 ;  /* 0x0000763245117816 */ /* 0x040fe40000000011 */
[----:B------:R-:W-:Y:S02]  /*e440*/  SEL R69, R69, RZ, !P1 ;  /* 0x000000ff45457207 */ /* 0x000fe40004800000 */
[----:B------:R-:W-:Y:S02]  /*e450*/  SEL R18, R17, RZ, !P6 ;  /* 0x000000ff11127207 */ /* 0x000fe40007000000 */
        /* <DEDUP_REMOVED lines=15> */
.L_x_17281:
[----:B------:R-:W-:Y:S05]  /*e550*/  BSYNC.RECONVERGENT B2 ;  /* 0x0000000000027941 */ /* 0x000fea0003800200 */
.L_x_17280:
        /* <DEDUP_REMOVED lines=42> */
.L_x_17283:
[----:B------:R-:W-:Y:S05]  /*e800*/  BSYNC.RECONVERGENT B2 ;  /* 0x0000000000027941 */ /* 0x000fea0003800200 */
.L_x_17282:
        /* <DEDUP_REMOVED lines=8> */
[----:B------:R-:W-:-:S02]  /*e890*/  IMAD.U32 R21, R21, 0x10000, RZ ;  /* 0x0001000015157824 */ /* 0x000fc400078e00ff */
[----:B------:R-:W-:Y:S01]  /*e8a0*/  FADD.FTZ R63, R18, R63 ;  /* 0x0000003f123f7221 */ /* 0x000fe20000010000 */
[C---:B------:R-:W-:Y:S01]  /*e8b0*/  PRMT R17, R72.reuse, 0x7610, R17 ;  /* 0x0000761048117816 */ /* 0x040fe20000000011 */
[----:B------:R-:W-:Y:S01]  /*e8c0*/  BSSY.RECONVERGENT B2, `(.L_x_17284) ;  /* 0x0000042000027945 */ /* 0x000fe20003800200 */
        /* <DEDUP_REMOVED lines=65> */
.L_x_17285:
[----:B------:R-:W-:Y:S05]  /*ece0*/  BSYNC.RECONVERGENT B2 ;  /* 0x0000000000027941 */ /* 0x000fea0003800200 */
.L_x_17284:
[----:B------:R-:W-:Y:S02]  /*ecf0*/  HMUL2.BF16_V2 R16, R13, R76 ;  /* 0x0000004c0d107232 */ /* 0x000fe40000200000 */
[----:B------:R-:W-:Y:S02]  /*ed00*/  HFMA2.BF16_V2 R18, R12, R77, -RZ ;  /* 0x0000004d0c127231 */ /* 0x000fe400003000ff */
[----:B------:R-:W-:Y:S01]  /*ed10*/  HMUL2.BF16_V2 R20, R15, R78 ;  /* 0x0000004e0f147232 */ /* 0x000fe20000200000 */
[----:B------:R-:W-:Y:S01]  /*ed20*/  BSSY.RECONVERGENT B2, `(.L_x_17286) ;  /* 0x0000026000027945 */ /* 0x000fe20003800200 */
[--C-:B------:R-:W-:Y:S01]  /*ed30*/  FADD.FTZ R48, R48, R17.reuse ;  /* 0x0000001130307221 */ /* 0x100fe20000010000 */
        /* <DEDUP_REMOVED lines=36> */
.L_x_17287:
[----:B------:R-:W-:Y:S05]  /*ef80*/  BSYNC.RECONVERGENT B2 ;  /* 0x0000000000027941 */ /* 0x000fea0003800200 */
.L_x_17286:
        /* <DEDUP_REMOVED lines=73> */
.L_x_17289:
[----:B------:R-:W-:Y:S05]  /*f420*/  BSYNC.RECONVERGENT B2 ;  /* 0x0000000000027941 */ /* 0x000fea0003800200 */
.L_x_17288:
[----:B------:R-:W-:Y:S01]  /*f430*/  BSSY.RECONVERGENT B2, `(.L_x_17290) ;  /* 0x0000023000027945 */ /* 0x000fe20003800200 */
[----:B------:R-:W-:Y:S02]  /*f440*/  HFMA2.BF16_V2 R85, R12, R85, -RZ ;  /* 0x000000550c557231 */ /* 0x000fe400003000ff */
[----:B------:R-:W-:Y:S01]  /*f450*/  HMUL2.BF16_V2 R84, R13, R84 ;  /* 0x000000540d547232 */ /* 0x000fe20000200000 */
[----:B------:R-:W-:Y:S06]  /*f460*/  @P0 BRA `(.L_x_17291) ;  /* 0x00000000007c0947 */ /* 0x000fec0003800000 */
[C---:B------:R-:W-:Y:S01]  /*f470*/  IADD3 R17, PT, PT, R93.reuse, 0x1, RZ ;  /* 0x000000015d117810 */ /* 0x040fe20007ffe0ff */
[C---:B------:R-:W-:Y:S01]  /*f480*/  VIADD R61, R93.reuse, 0x2 ;  /* 0x000000025d3d7836 */ /* 0x040fe20000000000 */
[C---:B------:R-:W-:Y:S01]  /*f490*/  IADD3 R65, PT, PT, R93.reuse, 0x4, RZ ;  /* 0x000000045d417810 */ /* 0x040fe20007ffe0ff */
[----:B------:R-:W-:Y:S01]  /*f4a0*/  VIADD R63, R93, 0x3 ;  /* 0x000000035d3f7836 */ /* 0x000fe20000000000 */
[-C--:B------:R-:W-:Y:S01]  /*f4b0*/  ISETP.GE.AND P5, PT, R17, R0.reuse, PT ;  /* 0x000000001100720c */ /* 0x080fe20003fa6270 */
[----:B------:R-:W-:Y:S01]  /*f4c0*/  VIADD R17, R93, 0x5 ;  /* 0x000000055d117836 */ /* 0x000fe20000000000 */
[-C--:B------:R-:W-:Y:S01]  /*f4d0*/  ISETP.GE.AND P4, PT, R61, R0.reuse, PT ;  /* 0x000000003d00720c */ /* 0x080fe20003f86270 */
[C---:B------:R-:W-:Y:S01]  /*f4e0*/  VIADD R61, R93.reuse, 0x7 ;  /* 0x000000075d3d7836 */ /* 0x040fe20000000000 */
[C---:B------:R-:W-:Y:S02]  /*f4f0*/  ISETP.GE.AND P6, PT, R93.reuse, R0, PT ;  /* 0x000000005d00720c */ /* 0x040fe40003fc6270 */
[----:B------:R-:W-:-:S02]  /*f500*/  IADD3 R93, PT, PT, R93, 0x6, RZ ;  /* 0x000000065d5d7810 */ /* 0x000fc40007ffe0ff */
[-C--:B------:R-:W-:Y:S02]  /*f510*/  ISETP.GE.AND P1, PT, R17, R0.reuse, PT ;  /* 0x000000001100720c */ /* 0x080fe40003f26270 */
[-C--:B------:R-:W-:Y:S02]  /*f520*/  ISETP.GE.AND P3, PT, R63, R0.reuse, PT ;  /* 0x000000003f00720c */ /* 0x080fe40003f66270 */
[----:B------:R-:W-:Y:S02]  /*f530*/  SEL R17, R89, RZ, !P6 ;  /* 0x000000ff59117207 */ /* 0x000fe40007000000 */
        /* <DEDUP_REMOVED lines=18> */
.L_x_17291:
[----:B------:R-:W-:Y:S05]  /*f660*/  BSYNC.RECONVERGENT B2 ;  /* 0x0000000000027941 */ /* 0x000fea0003800200 */
.L_x_17290:
[C---:B------:R-:W-:Y:S01]  /*f670*/  PRMT R17, R84.reuse, 0x7610, R17 ;  /* 0x0000761054117816 */ /* 0x040fe20000000011 */
[----:B------:R-:W-:Y:S01]  /*f680*/  HMUL2.BF16_V2 R62, R15, R86 ;  /* 0x000000560f3e7232 */ /* 0x000fe20000200000 */
[----:B------:R-:W-:Y:S01]  /*f690*/  PRMT R18, R84, 0x7632, R18 ;  /* 0x0000763254127816 */ /* 0x000fe20000000012 */
[----:B------:R-:W-:Y:S01]  /*f6a0*/  HFMA2.BF16_V2 R13, R13, R89, -RZ ;  /* 0x000000590d0d7231 */ /* 0x000fe200003000ff */
[----:B------:R-:W-:Y:S01]  /*f6b0*/  PRMT R20, R85, 0x7610, R20 ;  /* 0x0000761055147816 */ /* 0x000fe20000000014 */
[----:B------:R-:W-:Y:S01]  /*f6c0*/  IMAD.U32 R17, R17, 0x10000, RZ ;  /* 0x0001000011117824 */ /* 0x000fe200078e00ff */
[----:B------:R-:W-:Y:S01]  /*f6d0*/  PRMT R61, R85, 0x7632, R61 ;  /* 0x00007632553d7816 */ /* 0x000fe2000000003d */
[----:B------:R-:W-:Y:S01]  /*f6e0*/  IMAD.U32 R18, R18, 0x10000, RZ ;  /* 0x0001000012127824 */ /* 0x000fe200078e00ff */
[----:B------:R-:W-:Y:S01]  /*f6f0*/  SHF.L.U32 R20, R20, 0x10, RZ ;  /* 0x0000001014147819 */ /* 0x000fe200000006ff */
[----:B------:R-:W-:Y:S01]  /*f700*/  HMUL2.BF16_V2 R15, R15, R91 ;  /* 0x0000005b0f0f7232 */ /* 0x000fe20000200000 */
[----:B------:R-:W-:Y:S01]  /*f710*/  PRMT R63, R62, 0x7632, R63 ;  /* 0x000076323e3f7816 */ /* 0x000fe2000000003f */
[----:B------:R-:W-:Y:S01]  /*f720*/  FADD.FTZ R17, R17, R18 ;  /* 0x0000001211117221 */ /* 0x000fe20000010000 */
[----:B------:R-:W-:-:S02]  /*f730*/  IMAD.U32 R61, R61, 0x10000, RZ ;  /* 0x000100003d3d7824 */ /* 0x000fc400078e00ff */
[----:B------:R-:W-:Y:S01]  /*f740*/  HMUL2.BF16_V2 R18, R12, R90 ;  /* 0x0000005a0c127232 */ /* 0x000fe20000200000 */
[----:B------:R-:W-:Y:S01]  /*f750*/  SHF.L.U32 R63, R63, 0x10, RZ ;  /* 0x000000103f3f7819 */ /* 0x000fe200000006ff */
[----:B------:R-:W-:Y:S02]  /*f760*/  IMAD.U32 R62, R62, 0x10000, RZ ;  /* 0x000100003e3e7824 */ /* 0x000fe400078e00ff */
[--C-:B------:R-:W-:Y:S01]  /*f770*/  FADD.FTZ R20, R20, R61.reuse ;  /* 0x0000003d14147221 */ /* 0x100fe20000010000 */
[C---:B------:R-:W-:Y:S01]  /*f780*/  PRMT R12, R13.reuse, 0x7610, R12 ;  /* 0x000076100d0c7816 */ /* 0x040fe2000000000c */
[----:B------:R-:W-:Y:S01]  /*f790*/  HFMA2.BF16_V2 R87, R14, R87, -RZ ;  /* 0x000000570e577231 */ /* 0x000fe200003000ff */
[----:B------:R-:W-:Y:S01]  /*f7a0*/  PRMT R61, R18, 0x7632, R61 ;  /* 0x00007632123d7816 */ /* 0x000fe2000000003d */
[----:B------:R-:W-:Y:S01]  /*f7b0*/  FADD.FTZ R62, R62, R63 ;  /* 0x0000003f3e3e7221 */ /* 0x000fe20000010000 */
[----:B------:R-:W-:Y:S01]  /*f7c0*/  SHF.L.U32 R18, R18, 0x10, RZ ;  /* 0x0000001012127819 */ /* 0x000fe200000006ff */
[----:B------:R-:W-:Y:S01]  /*f7d0*/  IMAD.U32 R12, R12, 0x10000, RZ ;  /* 0x000100000c0c7824 */ /* 0x000fe200078e00ff */
[----:B------:R-:W-:Y:S01]  /*f7e0*/  PRMT R13, R13, 0x7632, R13 ;  /* 0x000076320d0d7816 */ /* 0x000fe2000000000d */
[----:B------:R-:W-:-:S02]  /*f7f0*/  IMAD.U32 R63, R61, 0x10000, RZ ;  /* 0x000100003d3f7824 */ /* 0x000fc400078e00ff */
[----:B------:R-:W-:Y:S01]  /*f800*/  FADD.FTZ R17, R17, R20 ;  /* 0x0000001411117221 */ /* 0x000fe20000010000 */
[----:B------:R-:W-:Y:S01]  /*f810*/  FADD.FTZ R19, R19, R16 ;  /* 0x0000001013137221 */ /* 0x000fe20000010000 */
[----:B------:R-:W-:Y:S01]  /*f820*/  FADD.FTZ R60, R21, R60 ;  /* 0x0000003c153c7221 */ /* 0x000fe20000010000 */
[----:B------:R-:W-:Y:S01]  /*f830*/  FADD.FTZ R64, R18, R63 ;  /* 0x0000003f12407221 */ /* 0x000fe20000010000 */
[----:B------:R-:W-:Y:S02]  /*f840*/  HFMA2.BF16_V2 R18, R14, R88, -RZ ;  /* 0x000000580e127231 */ /* 0x000fe400003000ff */
[----:B------:R-:W-:Y:S01]  /*f850*/  IMAD.U32 R13, R13, 0x10000, RZ ;  /* 0x000100000d0d7824 */ /* 0x000fe200078e00ff */
[----:B------:R-:W-:Y:S01]  /*f860*/  PRMT R14, R15, 0x7610, R14 ;  /* 0x000076100f0e7816 */ /* 0x000fe2000000000e */
[----:B------:R-:W-:Y:S01]  /*f870*/  FADD.FTZ R17, R17, R62 ;  /* 0x0000003e11117221 */ /* 0x000fe20000010000 */
[----:B------:R-:W-:Y:S01]  /*f880*/  PRMT R15, R15, 0x7632, R15 ;  /* 0x000076320f0f7816 */ /* 0x000fe2000000000f */
[--C-:B------:R-:W-:Y:S01]  /*f890*/  FADD.FTZ R61, R12, R13.reuse ;  /* 0x0000000d0c3d7221 */ /* 0x100fe20000010000 */
[C---:B------:R-:W-:Y:S01]  /*f8a0*/  PRMT R12, R87.reuse, 0x7610, R12 ;  /* 0x00007610570c7816 */ /* 0x040fe2000000000c */
[----:B------:R-:W-:Y:S01]  /*f8b0*/  IMAD.U32 R14, R14, 0x10000, RZ ;  /* 0x000100000e0e7824 */ /* 0x000fe200078e00ff */
        /* <DEDUP_REMOVED lines=16> */
[----:B------:R-:W-:-:S03]  /*f9c0*/  FADD.FTZ R52, R52, R17 ;  /* 0x0000001134347221 */ /* 0x000fc60000010000 */
[----:B------:R-:W-:-:S07]  /*f9d0*/  FADD.FTZ R53, R53, R14 ;  /* 0x0000000e35357221 */ /* 0x000fce0000010000 */
.L_x_17227:
[----:B------:R-:W-:Y:S05]  /*f9e0*/  BSYNC.RECONVERGENT B0 ;  /* 0x0000000000007941 */ /* 0x000fea0003800200 */
.L_x_17226:
[----:B------:R-:W-:-:S05]  /*f9f0*/  VIADD R57, R57, 0x4 ;  /* 0x0000000439397836 */ /* 0x000fca0000000000 */
[----:B------:R-:W-:-:S13]  /*fa00*/  ISETP.GE.AND P0, PT, R57, R6, PT ;  /* 0x000000063900720c */ /* 0x000fda0003f06270 */
[----:B------:R-:W-:Y:S05]  /*fa10*/  @!P0 BRA `(.L_x_17292) ;  /* 0xffffff7c00348947 */ /* 0x000fea000383ffff */
.L_x_17225:
[----:B------:R-:W-:Y:S05]  /*fa20*/  BSYNC.RECONVERGENT B1 ;  /* 0x0000000000017941 */ /* 0x000fea0003800200 */
.L_x_17224:
[----:B------:R-:W1:Y:S01]  /*fa30*/  SHFL.BFLY PT, R3, R22, 0x2, 0x1f ;  /* 0x0c401f0016037f89 */ /* 0x000e6200000e0000 */
[----:B------:R-:W-:Y:S01]  /*fa40*/  LOP3.LUT P0, RZ, R2, 0x3, RZ, 0xc0, !PT ;  /* 0x0000000302ff7812 */ /* 0x000fe2000780c0ff */
[----:B------:R-:W-:Y:S02]  /*fa50*/  BSSY.RECONVERGENT B0, `(.L_x_17293) ;  /* 0x00000ab000007945 */ /* 0x000fe40003800200 */
[----:B------:R-:W3:Y:S04]  /*fa60*/  SHFL.BFLY PT, R0, R55, 0x2, 0x1f ;  /* 0x0c401f0037007f89 */ /* 0x000ee800000e0000 */
[----:B------:R-:W4:Y:S04]  /*fa70*/  SHFL.BFLY PT, R4, R25, 0x2, 0x1f ;  /* 0x0c401f0019047f89 */ /* 0x000f2800000e0000 */
[----:B0-2---:R-:W0:Y:S04]  /*fa80*/  SHFL.BFLY PT, R11, R28, 0x2, 0x1f ;  /* 0x0c401f001c0b7f89 */ /* 0x005e2800000e0000 */
[----:B------:R-:W2:Y:S04]  /*fa90*/  SHFL.BFLY PT, R5, R24, 0x2, 0x1f ;  /* 0x0c401f0018057f89 */ /* 0x000ea800000e0000 */
[----:B------:R-:W5:Y:S01]  /*faa0*/  SHFL.BFLY PT, R6, R27, 0x2, 0x1f ;  /* 0x0c401f001b067f89 */ /* 0x000f6200000e0000 */
[----:B-1----:R-:W-:-:S03]  /*fab0*/  FADD.FTZ R22, R3, R22 ;  /* 0x0000001603167221 */ /* 0x002fc60000010000 */
[----:B------:R-:W1:Y:S01]  /*fac0*/  SHFL.BFLY PT, R8, R29, 0x2, 0x1f ;  /* 0x0c401f001d087f89 */ /* 0x000e6200000e0000 */
[----:B---3--:R-:W-:-:S03]  /*fad0*/  FADD.FTZ R0, R0, R55 ;  /* 0x0000003700007221 */ /* 0x008fc60000010000 */
[----:B------:R-:W3:Y:S01]  /*fae0*/  SHFL.BFLY PT, R3, R38, 0x2, 0x1f ;  /* 0x0c401f0026037f89 */ /* 0x000ee200000e0000 */
[----:B----4-:R-:W-:-:S03]  /*faf0*/  FADD.FTZ R4, R4, R25 ;  /* 0x0000001904047221 */ /* 0x010fc60000010000 */
[----:B------:R-:W4:Y:S01]  /*fb00*/  SHFL.BFLY PT, R13, R30, 0x2, 0x1f ;  /* 0x0c401f001e0d7f89 */ /* 0x000f2200000e0000 */
[----:B0-----:R-:W-:-:S03]  /*fb10*/  FADD.FTZ R28, R11, R28 ;  /* 0x0000001c0b1c7221 */ /* 0x001fc60000010000 */
[----:B------:R-:W0:Y:S01]  /*fb20*/  SHFL.BFLY PT, R10, R31, 0x2, 0x1f ;  /* 0x0c401f001f0a7f89 */ /* 0x000e2200000e0000 */
[----:B--2---:R-:W-:-:S03]  /*fb30*/  FADD.FTZ R24, R5, R24 ;  /* 0x0000001805187221 */ /* 0x004fc60000010000 */
[----:B------:R-:W2:Y:S01]  /*fb40*/  SHFL.BFLY PT, R12, R33, 0x2, 0x1f ;  /* 0x0c401f00210c7f89 */ /* 0x000ea200000e0000 */
[----:B-----5:R-:W-:-:S03]  /*fb50*/  FADD.FTZ R6, R6, R27 ;  /* 0x0000001b06067221 */ /* 0x020fc60000010000 */
[----:B------:R-:W5:Y:S04]  /*fb60*/  SHFL.BFLY PT, R15, R32, 0x2, 0x1f ;  /* 0x0c401f00200f7f89 */ /* 0x000f6800000e0000 */
[----:B------:R-:W5:Y:S01]  /*fb70*/  SHFL.BFLY PT, R19, R36, 0x2, 0x1f ;  /* 0x0c401f0024137f89 */ /* 0x000f6200000e0000 */
[----:B-1----:R-:W-:Y:S01]  /*fb80*/  FADD.FTZ R8, R8, R29 ;  /* 0x0000001d08087221 */ /* 0x002fe20000010000 */
[----:B---3--:R-:W-:Y:S02]  /*fb90*/  FADD.FTZ R38, R3, R38 ;  /* 0x0000002603267221 */ /* 0x008fe40000010000 */
[----:B------:R-:W1:Y:S01]  /*fba0*/  SHFL.BFLY PT, R21, R42, 0x2, 0x1f ;  /* 0x0c401f002a157f89 */ /* 0x000e6200000e0000 */
[----:B----4-:R-:W-:-:S03]  /*fbb0*/  FADD.FTZ R30, R13, R30 ;  /* 0x0000001e0d1e7221 */ /* 0x010fc60000010000 */
[----:B------:R-:W3:Y:S01]  /*fbc0*/  SHFL.BFLY PT, R3, R0, 0x1, 0x1f ;  /* 0x0c201f0000037f89 */ /* 0x000ee200000e0000 */
[----:B0-----:R-:W-:-:S03]  /*fbd0*/  FADD.FTZ R10, R10, R31 ;  /* 0x0000001f0a0a7221 */ /* 0x001fc60000010000 */
[----:B------:R-:W0:Y:S01]  /*fbe0*/  SHFL.BFLY PT, R11, R4, 0x1, 0x1f ;  /* 0x0c201f00040b7f89 */ /* 0x000e2200000e0000 */
[----:B--2---:R-:W-:-:S03]  /*fbf0*/  FADD.FTZ R12, R12, R33 ;  /* 0x000000210c0c7221 */ /* 0x004fc60000010000 */
[----:B------:R-:W2:Y:S01]  /*fc00*/  SHFL.BFLY PT, R7, R26, 0x2, 0x1f ;  /* 0x0c401f001a077f89 */ /* 0x000ea200000e0000 */
[----:B-----5:R-:W-:-:S03]  /*fc10*/  FADD.FTZ R32, R15, R32 ;  /* 0x000000200f207221 */ /* 0x020fc60000010000 */
[----:B------:R-:W4:Y:S01]  /*fc20*/  SHFL.BFLY PT, R17, R34, 0x2, 0x1f ;  /* 0x0c401f0022117f89 */ /* 0x000f2200000e0000 */
[----:B------:R-:W-:-:S03]  /*fc30*/  FADD.FTZ R36, R19, R36 ;  /* 0x0000002413247221 */ /* 0x000fc60000010000 */
[----:B------:R-:W5:Y:S04]  /*fc40*/  SHFL.BFLY PT, R14, R35, 0x2, 0x1f ;  /* 0x0c401f00230e7f89 */ /* 0x000f6800000e0000 */
[----:B------:R-:W5:Y:S01]  /*fc50*/  SHFL.BFLY PT, R16, R37, 0x2, 0x1f ;  /* 0x0c401f0025107f89 */ /* 0x000f6200000e0000 */
[----:B-1----:R-:W-:Y:S01]  /*fc60*/  FADD.FTZ R42, R21, R42 ;  /* 0x0000002a152a7221 */ /* 0x002fe20000010000 */
[----:B------:R-:W-:Y:S02]  /*fc70*/  LOP3.LUT R21, R2, 0x3c0, RZ, 0xc0, !PT ;  /* 0x000003c002157812 */ /* 0x000fe400078ec0ff */
[----:B------:R-:W1:Y:S01]  /*fc80*/  SHFL.BFLY PT, R18, R39, 0x2, 0x1f ;  /* 0x0c401f0027127f89 */ /* 0x000e6200000e0000 */
[----:B---3--:R-:W-:Y:S01]  /*fc90*/  FADD.FTZ R0, R0, R3 ;  /* 0x0000000300007221 */ /* 0x008fe20000010000 */
[----:B------:R-:W-:-:S02]  /*fca0*/  ISETP.NE.OR P1, PT, R21, 0x40, P0 ;  /* 0x000000401500780c */ /* 0x000fc40000725670 */
[----:B------:R-:W3:Y:S01]  /*fcb0*/  SHFL.BFLY PT, R5, R40, 0x2, 0x1f ;  /* 0x0c401f0028057f89 */ /* 0x000ee200000e0000 */
[----:B0-----:R-:W-:-:S03]  /*fcc0*/  FADD.FTZ R4, R4, R11 ;  /* 0x0000000b04047221 */ /* 0x001fc60000010000 */
[----:B------:R-:W0:Y:S01]  /*fcd0*/  SHFL.BFLY PT, R20, R41, 0x2, 0x1f ;  /* 0x0c401f0029147f89 */ /* 0x000e2200000e0000 */
[----:B--2---:R-:W-:-:S03]  /*fce0*/  FADD.FTZ R26, R7, R26 ;  /* 0x0000001a071a7221 */ /* 0x004fc60000010000 */
[----:B------:R-:W2:Y:S01]  /*fcf0*/  SHFL.BFLY PT, R54, R43, 0x2, 0x1f ;  /* 0x0c401f002b367f89 */ /* 0x000ea200000e0000 */
[----:B----4-:R-:W-:-:S03]  /*fd00*/  FADD.FTZ R34, R17, R34 ;  /* 0x0000002211227221 */ /* 0x010fc60000010000 */
[----:B------:R-:W4:Y:S01]  /*fd10*/  SHFL.BFLY PT, R25, R44, 0x2, 0x1f ;  /* 0x0c401f002c197f89 */ /* 0x000f2200000e0000 */
[----:B-----5:R-:W-:-:S03]  /*fd20*/  FADD.FTZ R14, R14, R35 ;  /* 0x000000230e0e7221 */ /* 0x020fc60000010000 */
[----:B------:R-:W5:Y:S01]  /*fd30*/  SHFL.BFLY PT, R56, R45, 0x2, 0x1f ;  /* 0x0c401f002d387f89 */ /* 0x000f6200000e0000 */
[----:B------:R-:W-:-:S03]  /*fd40*/  FADD.FTZ R16, R16, R37 ;  /* 0x0000002510107221 */ /* 0x000fc60000010000 */
[----:B------:R-:W5:Y:S01]  /*fd50*/  SHFL.BFLY PT, R27, R46, 0x2, 0x1f ;  /* 0x0c401f002e1b7f89 */ /* 0x000f6200000e0000 */
[----:B-1----:R-:W-:-:S03]  /*fd60*/  FADD.FTZ R18, R18, R39 ;  /* 0x0000002712127221 */ /* 0x002fc60000010000 */
[----:B------:R-:W1:Y:S01]  /*fd70*/  SHFL.BFLY PT, R58, R47, 0x2, 0x1f ;  /* 0x0c401f002f3a7f89 */ /* 0x000e6200000e0000 */
[----:B---3--:R-:W-:-:S03]  /*fd80*/  FADD.FTZ R40, R5, R40 ;  /* 0x0000002805287221 */ /* 0x008fc60000010000 */
        /* <DEDUP_REMOVED lines=17> */
[----:B--2---:R-:W-:Y:S01]  /*fea0*/  FADD.FTZ R50, R31, R50 ;  /* 0x000000321f327221 */ /* 0x004fe20000010000 */
[----:B----4-:R-:W-:Y:S02]  /*feb0*/  FADD.FTZ R62, R62, R51 ;  /* 0x000000333e3e7221 */ /* 0x010fe40000010000 */
[----:B------:R-:W2:Y:S01]  /*fec0*/  SHFL.BFLY PT, R11, R10, 0x1, 0x1f ;  /* 0x0c201f000a0b7f89 */ /* 0x000ea200000e0000 */
[----:B-----5:R-:W-:-:S03]  /*fed0*/  FADD.FTZ R52, R33, R52 ;  /* 0x0000003421347221 */ /* 0x020fc60000010000 */
[----:B------:R-:W4:Y:S01]  /*fee0*/  SHFL.BFLY PT, R5, R22, 0x1, 0x1f ;  /* 0x0c201f0016057f89 */ /* 0x000f2200000e0000 */
[----:B------:R-:W-:-:S03]  /*fef0*/  FADD.FTZ R64, R64, R53 ;  /* 0x0000003540407221 */ /* 0x000fc60000010000 */
[----:B------:R-:W5:Y:S01]  /*ff00*/  SHFL.BFLY PT, R7, R24, 0x1, 0x1f ;  /* 0x0c201f0018077f89 */ /* 0x000f6200000e0000 */
[----:B-1----:R-:W-:-:S03]  /*ff10*/  FADD.FTZ R6, R6, R15 ;  /* 0x0000000f06067221 */ /* 0x002fc60000010000 */
[----:B------:R-:W1:Y:S01]  /*ff20*/  SHFL.BFLY PT, R13, R26, 0x1, 0x1f ;  /* 0x0c201f001a0d7f89 */ /* 0x000e6200000e0000 */
[----:B---3--:R-:W-:-:S03]  /*ff30*/  FADD.FTZ R8, R8, R19 ;  /* 0x0000001308087221 */ /* 0x008fc60000010000 */
[----:B------:R-:W3:Y:S01]  /*ff40*/  SHFL.BFLY PT, R17, R28, 0x1, 0x1f ;  /* 0x0c201f001c117f89 */ /* 0x000ee200000e0000 */
[----:B0-----:R-:W-:-:S03]  /*ff50*/  FADD.FTZ R30, R30, R3 ;  /* 0x000000031e1e7221 */ /* 0x001fc60000010000 */
[----:B------:R-:W0:Y:S04]  /*ff60*/  SHFL.BFLY PT, R15, R32, 0x1, 0x1f ;  /* 0x0c201f00200f7f89 */ /* 0x000e2800000e0000 */
[----:B------:R-:W0:Y:S01]  /*ff70*/  SHFL.BFLY PT, R19, R12, 0x1, 0x1f ;  /* 0x0c201f000c137f89 */ /* 0x000e2200000e0000 */
[----:B--2---:R-:W-:Y:S01]  /*ff80*/  FADD.FTZ R11, R10, R11 ;  /* 0x0000000b0a0b7221 */ /* 0x004fe20000010000 */
[----:B------:R-:W-:Y:S02]  /*ff90*/  SHF.R.U32.HI R10, RZ, 0x2, R9 ;  /* 0x00000002ff0a7819 */ /* 0x000fe40000011609 */
[----:B------:R-:W2:Y:S01]  /*ffa0*/  SHFL.BFLY PT, R21, R34, 0x1, 0x1f ;  /* 0x0c201f0022157f89 */ /* 0x000ea200000e0000 */
[----:B----4-:R-:W-:Y:S01]  /*ffb0*/  FADD.FTZ R5, R22, R5 ;  /* 0x0000000516057221 */ /* 0x010fe20000010000 */
[----:B------:R-:W-:-:S02]  /*ffc0*/  LEA R23, R23, R10, 0x8 ;  /* 0x0000000a17177211 */ /* 0x000fc400078e40ff */
[----:B------:R-:W4:Y:S01]  /*ffd0*/  SHFL.BFLY PT, R25, R14, 0x1, 0x1f ;  /* 0x0c201f000e197f89 */ /* 0x000f2200000e0000 */
[----:B-----5:R-:W-:-:S03]  /*ffe0*/  FADD.FTZ R7, R24, R7 ;  /* 0x0000000718077221 */ /* 0x020fc60000010000 */
[----:B------:R-:W5:Y:S01]  /*fff0*/  SHFL.BFLY PT, R27, R36, 0x1, 0x1f ;  /* 0x0c201f00241b7f89 */ /* 0x000f6200000e0000 */
[----:B-1----:R-:W-:-:S03]  /*10000*/  FADD.FTZ R13, R26, R13 ;  /* 0x0000000d1a0d7221 */ /* 0x002fc60000010000 */
[----:B------:R-:W1:Y:S01]  /*10010*/  SHFL.BFLY PT, R29, R16, 0x1, 0x1f ;  /* 0x0c201f00101d7f89 */ /* 0x000e6200000e0000 */
[----:B---3--:R-:W-:-:S03]  /*10020*/  FADD.FTZ R17, R28, R17 ;  /* 0x000000111c117221 */ /* 0x008fc60000010000 */
[----:B------:R-:W3:Y:S01]  /*10030*/  SHFL.BFLY PT, R31, R38, 0x1, 0x1f ;  /* 0x0c201f00261f7f89 */ /* 0x000ee200000e0000 */
[----:B0-----:R-:W-:-:S03]  /*10040*/  FADD.FTZ R15, R32, R15 ;  /* 0x0000000f200f7221 */ /* 0x001fc60000010000 */
[----:B------:R-:W0:Y:S01]  /*10050*/  SHFL.BFLY PT, R33, R18, 0x1, 0x1f ;  /* 0x0c201f0012217f89 */ /* 0x000e2200000e0000 */
[----:B------:R-:W-:-:S03]  /*10060*/  FADD.FTZ R12, R12, R19 ;  /* 0x000000130c0c7221 */ /* 0x000fc60000010000 */
[----:B------:R-:W0:Y:S01]  /*10070*/  SHFL.BFLY PT, R35, R40, 0x1, 0x1f ;  /* 0x0c201f0028237f89 */ /* 0x000e2200000e0000 */
[----:B--2---:R-:W-:-:S03]  /*10080*/  FADD.FTZ R21, R34, R21 ;  /* 0x0000001522157221 */ /* 0x004fc60000010000 */
[----:B------:R-:W2:Y:S01]  /*10090*/  SHFL.BFLY PT, R37, R20, 0x1, 0x1f ;  /* 0x0c201f0014257f89 */ /* 0x000ea200000e0000 */
[----:B----4-:R-:W-:-:S03]  /*100a0*/  FADD.FTZ R14, R14, R25 ;  /* 0x000000190e0e7221 */ /* 0x010fc60000010000 */
        /* <DEDUP_REMOVED lines=23> */
[----:B------:R-:W-:Y:S01]  /*10220*/  FADD.FTZ R49, R58, R49 ;  /* 0x000000313a317221 */ /* 0x000fe20000010000 */
[----:B------:R-:W-:Y:S01]  /*10230*/  BAR.SYNC.DEFER_BLOCKING 0x0 ;  /* 0x0000000000007b1d */ /* 0x000fe20000010000 */
[----:B--2---:R-:W-:Y:S01]  /*10240*/  FADD.FTZ R48, R48, R51 ;  /* 0x0000003330307221 */ /* 0x004fe20000010000 */
[----:B----4-:R-:W-:Y:S01]  /*10250*/  FADD.FTZ R53, R60, R53 ;  /* 0x000000353c357221 */ /* 0x010fe20000010000 */
[----:B-----5:R-:W-:Y:S01]  /*10260*/  FADD.FTZ R50, R50, R55 ;  /* 0x0000003732327221 */ /* 0x020fe20000010000 */
[----:B-1----:R-:W-:Y:S01]  /*10270*/  FADD.FTZ R57, R62, R57 ;  /* 0x000000393e397221 */ /* 0x002fe20000010000 */
[----:B---3--:R-:W-:Y:S01]  /*10280*/  FADD.FTZ R52, R52, R3 ;  /* 0x0000000334347221 */ /* 0x008fe20000010000 */
[----:B0-----:R-:W-:Y:S01]  /*10290*/  FADD.FTZ R59, R64, R59 ;  /* 0x0000003b403b7221 */ /* 0x001fe20000010000 */
        /* <DEDUP_REMOVED lines=38> */
.L_x_17294:
[----:B------:R-:W-:Y:S05]  /*10500*/  BSYNC.RECONVERGENT B0 ;  /* 0x0000000000007941 */ /* 0x000fea0003800200 */
.L_x_17293:
        /* <DEDUP_REMOVED lines=77> */
.L_x_17296:
[----:B------:R-:W-:Y:S05]  /*109e0*/  BSYNC.RECONVERGENT B0 ;  /* 0x0000000000007941 */ /* 0x000fea0003800200 */
.L_x_17295:
        /* <DEDUP_REMOVED lines=36> */
.L_x_17298:
[----:B------:R-:W-:Y:S05]  /*10c30*/  BSYNC.RECONVERGENT B0 ;  /* 0x0000000000007941 */ /* 0x000fea0003800200 */
.L_x_17297:
        /* <DEDUP_REMOVED lines=67> */
.L_x_17300:
[----:B------:R-:W-:Y:S05]  /*11070*/  BSYNC.RECONVERGENT B0 ;  /* 0x0000000000007941 */ /* 0x000fea0003800200 */
.L_x_17299:
[----:B------:R-:W-:Y:S06]  /*11080*/  BAR.SYNC.DEFER_BLOCKING 0x0 ;  /* 0x0000000000007b1d */ /* 0x000fec0000010000 */
[----:B------:R-:W-:Y:S05]  /*11090*/  @P4 EXIT ;  /* 0x000000000000494d */ /* 0x000fea0003800000 */
[----:B------:R-:W1:Y:S01]  /*110a0*/  S2UR UR6, SR_CTAID.X ;  /* 0x00000000000679c3 */ /* 0x000e620000002500 */
[----:B------:R-:W1:Y:S01]  /*110b0*/  LDCU UR4, c[0x0][0x370] ;  /* 0x00006e00ff0477ac */ /* 0x000e620008000800 */
[----:B------:R-:W2:Y:S01]  /*110c0*/  LDCU UR5, c[0x0][0x378] ;  /* 0x00006f00ff0577ac */ /* 0x000ea20008000800 */
[----:B-1----:R-:W-:-:S04]  /*110d0*/  UIMAD UR4, UR10, UR4, UR6 ;  /* 0x000000040a0472a4 */ /* 0x002fc8000f8e0206 */
[----:B--2---:R-:W-:Y:S01]  /*110e0*/  UIMAD UR4, UR4, UR5, URZ ;  /* 0x00000005040472a4 */ /* 0x004fe2000f8e02ff */
[----:B------:R-:W-:Y:S11]  /*110f0*/  @P0 EXIT ;  /* 0x000000000000094d */ /* 0x000ff60003800000 */
[----:B------:R-:W1:Y:S01]  /*11100*/  S2R R3, SR_CTAID.Z ;  /* 0x0000000000037919 */ /* 0x000e620000002700 */
[----:B------:R-:W2:Y:S01]  /*11110*/  LDCU.64 UR6, c[0x0][0x380] ;  /* 0x00007000ff0677ac */ /* 0x000ea20008000a00 */
[----:B------:R-:W-:Y:S02]  /*11120*/  SHF.R.U32.HI R2, RZ, 0x2, R2 ;  /* 0x00000002ff027819 */ /* 0x000fe40000011602 */
[----:B0-----:R-:W-:Y:S01]  /*11130*/  F2FP.BF16.F32.PACK_AB R0, R5, R0 ;  /* 0x000000000500723e */ /* 0x001fe200000010ff */
[----:B------:R-:W-:Y:S01]  /*11140*/  USHF.L.U32 UR5, UR4, 0x8, URZ ;  /* 0x0000000804057899 */ /* 0x000fe200080006ff */
        /* <DEDUP_REMOVED lines=8> */
[----:B------:R-:W-:-:S02]  /*111d0*/  PRMT R9, R6, 0x7632, R9 ;  /* 0x0000763206097816 */ /* 0x000fc40000000009 */
[----:B------:R-:W-:Y:S02]  /*111e0*/  F2FP.BF16.F32.PACK_AB R16, R16, R27 ;  /* 0x0000001b1010723e */ /* 0x000fe400000010ff */
[----:B------:R-:W-:Y:S02]  /*111f0*/  F2FP.BF16.F32.PACK_AB R18, R18, R31 ;  /* 0x0000001f1212723e */ /* 0x000fe400000010ff */
[----:B------:R-:W-:Y:S02]  /*11200*/  F2FP.BF16.F32.PACK_AB R20, R20, R35 ;  /* 0x000000231414723e */ /* 0x000fe400000010ff */
[----:B------:R-:W-:Y:S01]  /*11210*/  F2FP.BF16.F32.PACK_AB R39, R54, R39 ;  /* 0x000000273627723e */ /* 0x000fe200000010ff */
[----:B-1----:R-:W-:Y:S01]  /*11220*/  IMAD.SHL.U32 R3, R3, 0x100, RZ ;  /* 0x0000010003037824 */ /* 0x002fe200078e00ff */
[----:B------:R-:W-:Y:S02]  /*11230*/  F2FP.BF16.F32.PACK_AB R43, R56, R43 ;  /* 0x0000002b382b723e */ /* 0x000fe400000010ff */
[----:B------:R-:W-:-:S02]  /*11240*/  F2FP.BF16.F32.PACK_AB R46, R49, R46 ;  /* 0x0000002e312e723e */ /* 0x000fc400000010ff */
[----:B------:R-:W-:Y:S02]  /*11250*/  IADD3 R3, P0, P1, R2, UR5, R3 ;  /* 0x0000000502037c10 */ /* 0x000fe4000f91e003 */
[----:B------:R-:W-:Y:S02]  /*11260*/  F2FP.BF16.F32.PACK_AB R48, R53, R48 ;  /* 0x000000303530723e */ /* 0x000fe400000010ff */
[----:B------:R-:W-:Y:S02]  /*11270*/  IADD3.X R10, PT, PT, RZ, RZ, RZ, P0, P1 ;  /* 0x000000ffff0a7210 */ /* 0x000fe400007e24ff */
[----:B--2---:R-:W-:Y:S02]  /*11280*/  LEA R2, P0, R3, UR6, 0x1 ;  /* 0x0000000603027c11 */ /* 0x004fe4000f8008ff */
[----:B------:R-:W-:Y:S02]  /*11290*/  F2FP.BF16.F32.PACK_AB R50, R57, R50 ;  /* 0x000000323932723e */ /* 0x000fe400000010ff */
[----:B------:R-:W-:-:S02]  /*112a0*/  LEA.HI.X R3, R3, UR7, R10, 0x1, P0 ;  /* 0x0000000703037c11 */ /* 0x000fc400080f0c0a */
[----:B------:R-:W-:-:S03]  /*112b0*/  F2FP.BF16.F32.PACK_AB R52, R59, R52 ;  /* 0x000000343b34723e */ /* 0x000fc600000010ff */
[----:B------:R0:W-:Y:S04]  /*112c0*/  STG.E.U16 desc[UR8][R2.64], R0 ;  /* 0x0000000002007986 */ /* 0x0001e8000c101508 */
[----:B------:R1:W-:Y:S04]  /*112d0*/  STG.E.U16 desc[UR8][R2.64+0x10], R5 ;  /* 0x0000100502007986 */ /* 0x0003e8000c101508 */
[----:B------:R2:W-:Y:S04]  /*112e0*/  STG.E.U16 desc[UR8][R2.64+0x20], R4 ;  /* 0x0000200402007986 */ /* 0x0005e8000c101508 */
[----:B------:R3:W-:Y:S01]  /*112f0*/  STG.E.U16 desc[UR8][R2.64+0x40], R6 ;  /* 0x0000400602007986 */ /* 0x0007e2000c101508 */
[----:B0-----:R-:W-:-:S02]  /*11300*/  PRMT R0, R8, 0x7632, R0 ;  /* 0x0000763208007816 */ /* 0x001fc40000000000 */
        /* <DEDUP_REMOVED lines=41> */
.L_x_17301:
        /* <DEDUP_REMOVED lines=14> */
.L_x_25905:


//--------------------- .text._ZN4vllm25paged_attention_v1_kernelI13__nv_bfloat16S1_Li192ELi32ELi128ELNS_18Fp8KVCacheDataTypeE0ELb1EEEvPT_PKS3_PKT0_S9_ifPKiSB_iPKfiiiSD_SD_iiiii --------------------------
	.section	.text._ZN4vllm25paged_attention_v1_kernelI13__nv_bfloat16S1_Li192ELi32ELi128ELNS_18Fp8KVCacheDataTypeE0ELb1EEEvPT_PKS3_PKT0_S9_ifPKiSB_iPKfiiiSD_SD_iiiii,"ax",@progbits
	.align	128
        .global         _ZN4vllm25paged_attention_v1_kernelI13__nv_bfloat16S1_Li192ELi32ELi128ELNS_18Fp8KVCacheDataTypeE0ELb1EEEvPT_PKS3_PKT0_S9_ifPKiSB_iPKfiiiSD_SD_iiiii
        .type           _ZN4vllm25paged_attention_v1_kernelI13__nv_bfloat16S1_Li192ELi32ELi128ELNS_18Fp8KVCacheDataTypeE0ELb1EEEvPT_PKS3_PKT0_S9_ifPKiSB_iPKfiiiSD_SD_iiiii,@function
        .size           _ZN4vllm25paged_attention_v1_kernelI13__nv_bfloat16S1_Li192ELi32ELi128ELNS_18Fp8KVCacheDataTypeE0ELb1EEEvPT_PKS3_PKT0_S9_ifPKiSB_iPKfiiiSD_SD_iiiii,(.L_x_25906 - _ZN4vllm25paged_attention_v1_kernelI13__nv_bfloat16S1_Li192ELi32ELi128ELNS_18Fp8KVCacheDataTypeE0ELb1EEEvPT_PKS3_PKT0_S9_ifPKiSB_iPKfiiiSD_SD_iiiii)
        .other          _ZN4vllm25paged_attention_v1_kernelI13__nv_bfloat16S1_Li192ELi32ELi128ELNS_18Fp8KVCacheDataTypeE0ELb1EEEvPT_PKS3_PKT0_S9_ifPKiSB_iPKfiiiSD_SD_iiiii,@"STO_CUDA_ENTRY STV_DEFAULT"
_ZN4vllm25paged_attention_v1_kernelI13__nv_bfloat16S1_Li192ELi32ELi128ELNS_18Fp8KVCacheDataTypeE0ELb1EEEvPT_PKS3_PKT0_S9_ifPKiSB_iPKfiiiSD_SD_iiiii:
.text._ZN4vllm25paged_attention_v1_kernelI13__nv_bfloat16S1_Li192ELi32ELi128ELNS_18Fp8KVCacheDataTypeE0ELb1EEEvPT_PKS3_PKT0_S9_ifPKiSB_iPKfiiiSD_SD_iiiii:
[----:B------:R-:W-:Y:S01]  /*0000*/  LDC R1, c[0x0][0x37c] ;  /* 0x0000df00ff017b82 */ /* 0x000fe20000000800 */
[----:B------:R-:W0:Y:S07]  /*0010*/  S2R R17, SR_CTAID.Y ;  /* 0x0000000000117919 */ /* 0x000e2e0000002600 */
[----:B------:R-:W0:Y:S01]  /*0020*/  LDC.64 R2, c[0x0][0x3b0] ;  /* 0x0000ec00ff027b82 */ /* 0x000e220000000a00 */
[----:B------:R-:W1:Y:S01]  /*0030*/  LDCU.64 UR8, c[0x0][0x358] ;  /* 0x00006b00ff0877ac */ /* 0x000e620008000a00 */
[----:B------:R-:W2:Y:S01]  /*0040*/  S2R R19, SR_TID.X ;  /* 0x0000000000137919 */ /* 0x000ea20000002100 */
[----:B------:R-:W3:Y:S01]  /*0050*/  LDCU UR4, c[0x0][0x3c8] ;  /* 0x00007900ff0477ac */ /* 0x000ee20008000800 */
[----:B------:R-:W4:Y:S04]  /*0060*/  S2R R21, SR_CTAID.X ;  /* 0x0000000000157919 */ /* 0x000f280000002500 */
[----:B------:R-:W4:Y:S01]  /*0070*/  LDC R20, c[0x0][0x3a0] ;  /* 0x0000e800ff147b82 */ /* 0x000f220000000800 */
[----:B------:R-:W4:Y:S01]  /*0080*/  LDCU UR5, c[0x0][0x3e8] ;  /* 0x00007d00ff0577ac */ /* 0x000f220008000800 */
[----:B------:R-:W0:Y:S06]  /*0090*/  LDCU UR10, c[0x0][0x3ec] ;  /* 0x00007d80ff0a77ac */ /* 0x000e2c0008000800 */
[----:B------:R-:W4:Y:S01]  /*00a0*/  LDC.64 R10, c[0x0][0x3c0] ;  /* 0x0000f000ff0a7b82 */ /* 0x000f220000000a00 */
[----:B------:R-:W0:Y:S01]  /*00b0*/  LDCU UR11, c[0x0][0x3d0] ;  /* 0x00007a00ff0b77ac */ /* 0x000e220008000800 */
[----:B------:R-:W0:Y:S06]  /*00c0*/  LDCU UR12, c[0x0][0x3cc] ;  /* 0x00007980ff0c77ac */ /* 0x000e2c0008000800 */
[----:B------:R-:W4:Y:S01]  /*00d0*/  LDC R16, c[0x0][0x370] ;  /* 0x0000dc00ff107b82 */ /* 0x000f220000000800 */
[----:B------:R-:W0:Y:S01]  /*00e0*/  LDCU UR13, c[0x0][0x3a4] ;  /* 0x00007480ff0d77ac */ /* 0x000e220008000800 */
[----:B------:R-:W0:Y:S02]  /*00f0*/  LDCU.64 UR14, c[0x0][0x390] ;  /* 0x00007200ff0e77ac */ /* 0x000e240008000a00 */
[----:B0-----:R-:W-:-:S04]  /*0100*/  IMAD.WIDE.U32 R2, R17, 0x4, R2 ;  /* 0x0000000411027825 */ /* 0x001fc800078e0002 */
[----:B------:R-:W0:Y:S01]  /*0110*/  LDC R25, c[0x0][0x3f4] ;  /* 0x0000fd00ff197b82 */ /* 0x000e220000000800 */
[----:B--2---:R-:W-:Y:S01]  /*0120*/  ISETP.GT.U32.AND P1, PT, R19, 0x17, PT ;  /* 0x000000171300780c */ /* 0x004fe20003f24070 */
[----:B-1----:R1:W2:Y:S01]  /*0130*/  LDG.E.CONSTANT R0, desc[UR8][R2.64] ;  /* 0x0000000802007981 */ /* 0x0022a2000c1e9900 */
[----:B---3--:R-:W-:Y:S01]  /*0140*/  IMAD R4, R17, UR4, RZ ;  /* 0x0000000411047c24 */ /* 0x008fe2000f8e02ff */
[----:B----4-:R-:W-:Y:S01]  /*0150*/  IABS R13, R20 ;  /* 0x00000014000d7213 */ /* 0x010fe20000000000 */
[----:B------:R-:W3:Y:S03]  /*0160*/  LDCU UR4, c[0x0][0x3b8] ;  /* 0x00007700ff0477ac */ /* 0x000ee60008000800 */
[----:B------:R-:W4:Y:S08]  /*0170*/  LDC R22, c[0x0][0x3f8] ;  /* 0x0000fe00ff167b82 */ /* 0x000f300000000800 */
[----:B------:R-:W1:Y:S01]  /*0180*/  @!P1 LDC.64 R8, c[0x0][0x388] ;  /* 0x0000e200ff089b82 */ /* 0x000e620000000a00 */
[----:B------:R-:W-:-:S02]  /*0190*/  @!P1 IMAD R6, R21, 0xc0, RZ ;  /* 0x000000c015069824 */ /* 0x000fc400078e02ff */
[----:B------:R-:W-:-:S05]  /*01a0*/  @!P1 IMAD.SHL.U32 R5, R19, 0x8, RZ ;  /* 0x0000000813059824 */ /* 0x000fca00078e00ff */
[----:B------:R-:W-:Y:S02]  /*01b0*/  @!P1 IADD3 R5, P0, P2, R5, R4, R6 ;  /* 0x0000000405059210 */ /* 0x000fe40007a1e006 */
[----:B------:R-:W-:-:S04]  /*01c0*/  SHF.R.S32.HI R4, RZ, 0x1f, R4 ;  /* 0x0000001fff047819 */ /* 0x000fc80000011404 */
[----:B------:R-:W-:Y:S02]  /*01d0*/  @!P1 IADD3.X R4, PT, PT, RZ, R4, RZ, P0, P2 ;  /* 0x00000004ff049210 */ /* 0x000fe400007e44ff */
[----:B------:R-:W-:Y:S02]  /*01e0*/  ISETP.NE.U32.AND P0, PT, R10, RZ, PT ;  /* 0x000000ff0a00720c */ /* 0x000fe40003f05070 */
[----:B-1----:R-:W-:Y:S01]  /*01f0*/  @!P1 LEA R8, P2, R5, R8, 0x1 ;  /* 0x0000000805089211 */ /* 0x002fe200078408ff */
[----:B------:R-:W1:Y:S01]  /*0200*/  I2F.RP R10, R13 ;  /* 0x0000000d000a7306 */ /* 0x000e620000209400 */
[----:B------:R-:W-:Y:S02]  /*0210*/  ISETP.NE.AND.EX P0, PT, R11, RZ, PT, P0 ;  /* 0x000000ff0b00720c */ /* 0x000fe40003f05300 */
[----:B------:R-:W-:-:S05]  /*0220*/  @!P1 LEA.HI.X R9, R5, R9, R4, 0x1, P2 ;  /* 0x0000000905099211 */ /* 0x000fca00010f0c04 */
[----:B------:R-:W3:Y:S04]  /*0230*/  @!P1 LDG.E.CONSTANT R4, desc[UR8][R8.64] ;  /* 0x0000000808049981 */ /* 0x000ee8000c1e9900 */
[----:B------:R-:W3:Y:S02]  /*0240*/  @!P1 LDG.E.CONSTANT R5, desc[UR8][R8.64+0x4] ;  /* 0x0000040808059981 */ /* 0x000ee4000c1e9900 */
[----:B------:R-:W0:Y:S02]  /*0250*/  @P0 LDC.64 R2, c[0x0][0x3c0] ;  /* 0x0000f000ff020b82 */ /* 0x000e240000000a00 */
[----:B------:R-:W3:Y:S04]  /*0260*/  @!P1 LDG.E.CONSTANT R6, desc[UR8][R8.64+0x8] ;  /* 0x0000080808069981 */ /* 0x000ee8000c1e9900 */
[----:B------:R4:W3:Y:S01]  /*0270*/  @!P1 LDG.E.CONSTANT R7, desc[UR8][R8.64+0xc] ;  /* 0x00000c0808079981 */ /* 0x0008e2000c1e9900 */
[----:B-1----:R-:W1:Y:S01]  /*0280*/  MUFU.RCP R10, R10 ;  /* 0x0000000a000a7308 */ /* 0x002e620000001000 */
[----:B------:R-:W-:-:S02]  /*0290*/  IMAD.MOV.U32 R11, RZ, RZ, RZ ;  /* 0x000000ffff0b7224 */ /* 0x000fc400078e00ff */
[----:B0-----:R-:W-:-:S04]  /*02a0*/  @P0 IMAD.WIDE.U32 R2, R21, 0x4, R2 ;  /* 0x0000000415020825 */ /* 0x001fc800078e0002 */
[----:B-1----:R-:W-:Y:S01]  /*02b0*/  VIADD R12, R10, 0xffffffe ;  /* 0x0ffffffe0a0c7836 */ /* 0x002fe20000000000 */
[----:B------:R0:W5:Y:S01]  /*02c0*/  @P0 LDG.E.CONSTANT R11, desc[UR8][R2.64] ;  /* 0x00000008020b0981 */ /* 0x000162000c1e9900 */
[----:B------:R-:W-:Y:S01]  /*02d0*/  IABS R10, R25 ;  /* 0x00000019000a7213 */ /* 0x000fe20000000000 */
[----:B------:R-:W-:Y:S01]  /*02e0*/  BSSY.RECONVERGENT B0, `(.L_x_17302) ;  /* 0x0000440000007945 */ /* 0x000fe20003800200 */
[----:B----4-:R-:W1:Y:S01]  /*02f0*/  F2I.FTZ.U32.TRUNC.NTZ R9, R12 ;  /* 0x0000000c00097305 */ /* 0x010e62000021f000 */
[----:B0-----:R-:W-:Y:S02]  /*0300*/  IABS R2, R16 ;  /* 0x0000001000027213 */ /* 0x001fe40000000000 */
[----:B-1----:R-:W-:-:S05]  /*0310*/  IADD3 R8, PT, PT, RZ, -R9, RZ ;  /* 0x80000009ff087210 */ /* 0x002fca0007ffe0ff */
[----:B------:R-:W-:Y:S02]  /*0320*/  IMAD R15, R8, R13, RZ ;  /* 0x0000000d080f7224 */ /* 0x000fe400078e02ff */
[----:B------:R-:W-:-:S04]  /*0330*/  IMAD.MOV.U32 R8, RZ, RZ, RZ ;  /* 0x000000ffff087224 */ /* 0x000fc800078e00ff */
[----:B------:R-:W-:Y:S02]  /*0340*/  IMAD.HI.U32 R8, R9, R15, R8 ;  /* 0x0000000f09087227 */ /* 0x000fe400078e0008 */
[----:B------:R-:W0:Y:S04]  /*0350*/  I2F.RP R9, R10 ;  /* 0x0000000a00097306 */ /* 0x000e280000209400 */
[----:B------:R-:W-:-:S04]  /*0360*/  IMAD.HI.U32 R8, R8, R2, RZ ;  /* 0x0000000208087227 */ /* 0x000fc800078e00ff */
[----:B------:R-:W-:-:S04]  /*0370*/  IMAD.MOV R3, RZ, RZ, -R8 ;  /* 0x000000ffff037224 */ /* 0x000fc800078e0a08 */
[C---:B------:R-:W-:Y:S01]  /*0380*/  IMAD R2, R13.reuse, R3, R2 ;  /* 0x000000030d027224 */ /* 0x040fe200078e0202 */
[----:B0-----:R-:W0:Y:S04]  /*0390*/  MUFU.RCP R9, R9 ;  /* 0x0000000900097308 */ /* 0x001e280000001000 */
[----:B------:R-:W-:-:S13]  /*03a0*/  ISETP.GT.U32.AND P2, PT, R13, R2, PT ;  /* 0x000000020d00720c */ /* 0x000fda0003f44070 */
[----:B------:R-:W-:Y:S01]  /*03b0*/  @!P2 IMAD.IADD R2, R2, 0x1, -R13 ;  /* 0x000000010202a824 */ /* 0x000fe200078e0a0d */
[----:B------:R-:W-:Y:S02]  /*03c0*/  @!P2 IADD3 R8, PT, PT, R8, 0x1, RZ ;  /* 0x000000010808a810 */ /* 0x000fe40007ffe0ff */
[----:B------:R-:W-:Y:S01]  /*03d0*/  ISETP.NE.AND P2, PT, R20, RZ, PT ;  /* 0x000000ff1400720c */ /* 0x000fe20003f45270 */
[----:B0-----:R-:W-:Y:S01]  /*03e0*/  VIADD R12, R9, 0xffffffe ;  /* 0x0ffffffe090c7836 */ /* 0x001fe20000000000 */
[----:B------:R-:W-:Y:S02]  /*03f0*/  ISETP.GE.U32.AND P0, PT, R2, R13, PT ;  /* 0x0000000d0200720c */ /* 0x000fe40003f06070 */
[----:B------:R-:W-:Y:S01]  /*0400*/  LOP3.LUT R2, R16, R20, RZ, 0x3c, !PT ;  /* 0x0000001410027212 */ /* 0x000fe200078e3cff */
[----:B------:R0:W1:Y:S03]  /*0410*/  F2I.FTZ.U32.TRUNC.NTZ R13, R12 ;  /* 0x0000000c000d7305 */ /* 0x000066000021f000 */
[----:B------:R-:W-:Y:S01]  /*0420*/  ISETP.GE.AND P3, PT, R2, RZ, PT ;  /* 0x000000ff0200720c */ /* 0x000fe20003f66270 */
[----:B0-----:R-:W-:-:S06]  /*0430*/  IMAD.MOV.U32 R12, RZ, RZ, RZ ;  /* 0x000000ffff0c7224 */ /* 0x001fcc00078e00ff */
[----:B------:R-:W-:-:S04]  /*0440*/  @P0 VIADD R8, R8, 0x1 ;  /* 0x0000000108080836 */ /* 0x000fc80000000000 */
[----:B------:R-:W-:Y:S02]  /*0450*/  IMAD.MOV.U32 R18, RZ, RZ, R8 ;  /* 0x000000ffff127224 */ /* 0x000fe400078e0008 */
[----:B-1----:R-:W-:Y:S02]  /*0460*/  IMAD R9, R13, R10, RZ ;  /* 0x0000000a0d097224 */ /* 0x002fe400078e02ff */
[----:B------:R-:W-:Y:S01]  /*0470*/  @!P3 IMAD.MOV R18, RZ, RZ, -R18 ;  /* 0x000000ffff12b224 */ /* 0x000fe200078e0a12 */
[----:B------:R-:W-:Y:S01]  /*0480*/  @!P2 LOP3.LUT R18, RZ, R20, RZ, 0x33, !PT ;  /* 0x00000014ff12a212 */ /* 0x000fe200078e33ff */
[----:B------:R-:W-:-:S03]  /*0490*/  IMAD.MOV R9, RZ, RZ, -R9 ;  /* 0x000000ffff097224 */ /* 0x000fc600078e0a09 */
[----:B------:R-:W-:Y:S01]  /*04a0*/  IABS R23, R18 ;  /* 0x0000001200177213 */ /* 0x000fe20000000000 */
[----:B------:R-:W-:-:S03]  /*04b0*/  IMAD.HI.U32 R12, R13, R9, R12 ;  /* 0x000000090d0c7227 */ /* 0x000fc600078e000c */
[----:B------:R-:W0:Y:S08]  /*04c0*/  I2F.RP R8, R23 ;  /* 0x0000001700087306 */ /* 0x000e300000209400 */
[----:B0-----:R-:W0:Y:S02]  /*04d0*/  MUFU.RCP R8, R8 ;  /* 0x0000000800087308 */ /* 0x001e240000001000 */
[----:B0-----:R-:W-:-:S02]  /*04e0*/  IADD3 R2, PT, PT, R8, 0xffffffe, RZ ;  /* 0x0ffffffe08027810 */ /* 0x001fc40007ffe0ff */
[----:B------:R-:W-:-:S04]  /*04f0*/  IABS R8, R21 ;  /* 0x0000001500087213 */ /* 0x000fc80000000000 */
[----:B------:R0:W1:Y:S02]  /*0500*/  F2I.FTZ.U32.TRUNC.NTZ R3, R2 ;  /* 0x0000000200037305 */ /* 0x000064000021f000 */
[----:B0-----:R-:W-:Y:S02]  /*0510*/  IMAD.MOV.U32 R2, RZ, RZ, RZ ;  /* 0x000000ffff027224 */ /* 0x001fe400078e00ff */
[----:B-1----:R-:W-:-:S04]  /*0520*/  IMAD.MOV R14, RZ, RZ, -R3 ;  /* 0x000000ffff0e7224 */ /* 0x002fc800078e0a03 */
[----:B------:R-:W-:Y:S01]  /*0530*/  IMAD R15, R14, R23, RZ ;  /* 0x000000170e0f7224 */ /* 0x000fe200078e02ff */
[----:B------:R-:W-:-:S03]  /*0540*/  IABS R14, R18 ;  /* 0x00000012000e7213 */ /* 0x000fc60000000000 */
[----:B------:R-:W-:Y:S01]  /*0550*/  IMAD.HI.U32 R3, R3, R15, R2 ;  /* 0x0000000f03037227 */ /* 0x000fe200078e0002 */
[----:B------:R-:W-:Y:S01]  /*0560*/  IADD3 R2, PT, PT, RZ, -R14, RZ ;  /* 0x8000000eff027210 */ /* 0x000fe20007ffe0ff */
[----:B------:R-:W0:Y:S04]  /*0570*/  @!P1 S2R R15, SR_CgaCtaId ;  /* 0x00000000000f9919 */ /* 0x000e280000008800 */
[----:B------:R-:W-:-:S04]  /*0580*/  IMAD.HI.U32 R3, R3, R8, RZ ;  /* 0x0000000803037227 */ /* 0x000fc800078e00ff */
[----:B------:R-:W-:-:S05]  /*0590*/  IMAD R2, R3, R2, R8 ;  /* 0x0000000203027224 */ /* 0x000fca00078e0208 */
[----:B------:R-:W-:-:S13]  /*05a0*/  ISETP.GT.U32.AND P3, PT, R23, R2, PT ;  /* 0x000000021700720c */ /* 0x000fda0003f64070 */
[----:B------:R-:W-:Y:S02]  /*05b0*/  @!P3 IMAD.IADD R2, R2, 0x1, -R23 ;  /* 0x000000010202b824 */ /* 0x000fe400078e0a17 */
[----:B------:R-:W-:Y:S01]  /*05c0*/  @!P3 VIADD R3, R3, 0x1 ;  /* 0x000000010303b836 */ /* 0x000fe20000000000 */
[----:B------:R-:W-:Y:S02]  /*05d0*/  ISETP.NE.AND P3, PT, R18, RZ, PT ;  /* 0x000000ff1200720c */ /* 0x000fe40003f65270 */
[----:B------:R-:W-:Y:S02]  /*05e0*/  ISETP.GE.U32.AND P2, PT, R2, R23, PT ;  /* 0x000000170200720c */ /* 0x000fe40003f46070 */
[----:B------:R-:W-:-:S04]  /*05f0*/  @!P1 MOV R2, 0x400 ;  /* 0x0000040000029802 */ /* 0x000fc80000000f00 */
[----:B0-----:R-:W-:Y:S02]  /*0600*/  @!P1 LEA R2, R15, R2, 0x18 ;  /* 0x000000020f029211 */ /* 0x001fe400078ec0ff */
[----:B------:R-:W-:-:S03]  /*0610*/  SHF.R.U32.HI R15, RZ, 0x5, R19 ;  /* 0x00000005ff0f7819 */ /* 0x000fc60000011613 */
[----:B------:R-:W-:Y:S02]  /*0620*/  @!P1 IMAD R2, R19, 0x10, R2 ;  /* 0x0000001013029824 */ /* 0x000fe400078e0202 */
[----:B------:R-:W-:Y:S02]  /*0630*/  @P2 IADD3 R3, PT, PT, R3, 0x1, RZ ;  /* 0x0000000103032810 */ /* 0x000fe40007ffe0ff */
[----:B------:R-:W-:Y:S01]  /*0640*/  ISETP.GE.AND P2, PT, R22, RZ, PT ;  /* 0x000000ff1600720c */ /* 0x000fe20003f46270 */
[----:B--2---:R-:W-:-:S05]  /*0650*/  VIADD R8, R0, 0xffffffff ;  /* 0xffffffff00087836 */ /* 0x004fca0000000000 */
[----:B------:R-:W-:Y:S02]  /*0660*/  IABS R14, R8 ;  /* 0x00000008000e7213 */ /* 0x000fe40000000000 */
[----:B------:R-:W-:Y:S02]  /*0670*/  LOP3.LUT R8, R8, R25, RZ, 0x3c, !PT ;  /* 0x0000001908087212 */ /* 0x000fe400078e3cff */
[----:B------:R-:W-:-:S05]  /*0680*/  MOV R9, R14 ;  /* 0x0000000e00097202 */ /* 0x000fca0000000f00 */
[----:B------:R-:W-:-:S04]  /*0690*/  IMAD.HI.U32 R14, R12, R9, RZ ;  /* 0x000000090c0e7227 */ /* 0x000fc800078e00ff */
[----:B------:R-:W-:-:S04]  /*06a0*/  IMAD.MOV R13, RZ, RZ, -R14 ;  /* 0x000000ffff0d7224 */ /* 0x000fc800078e0a0e */
[----:B------:R-:W-:Y:S01]  /*06b0*/  IMAD R9, R10, R13, R9 ;  /* 0x0000000d0a097224 */ /* 0x000fe200078e0209 */
[----:B------:R-:W-:-:S04]  /*06c0*/  LOP3.LUT R13, R21, R18, RZ, 0x3c, !PT ;  /* 0x00000012150d7212 */ /* 0x000fc800078e3cff */
[----:B------:R-:W-:Y:S02]  /*06d0*/  ISETP.GT.U32.AND P0, PT, R10, R9, PT ;  /* 0x000000090a00720c */ /* 0x000fe40003f04070 */
[----:B------:R-:W-:Y:S01]  /*06e0*/  ISETP.GE.AND P4, PT, R13, RZ, PT ;  /* 0x000000ff0d00720c */ /* 0x000fe20003f86270 */
[----:B------:R-:W-:Y:S02]  /*06f0*/  IMAD.MOV.U32 R13, RZ, RZ, R3 ;  /* 0x000000ffff0d7224 */ /* 0x000fe400078e0003 */
[----:B------:R-:W-:-:S08]  /*0700*/  VIADD R3, R0, 0x1f ;  /* 0x0000001f00037836 */ /* 0x000fd00000000000 */
[----:B------:R-:W-:Y:S02]  /*0710*/  @!P0 IMAD.IADD R9, R9, 0x1, -R10 ;  /* 0x0000000109098824 */ /* 0x000fe400078e0a0a */
[----:B------:R-:W-:Y:S01]  /*0720*/  @!P4 IADD3 R13, PT, PT, RZ, -R13, RZ ;  /* 0x8000000dff0dc210 */ /* 0x000fe20007ffe0ff */
[----:B------:R-:W-:Y:S01]  /*0730*/  @!P0 VIADD R14, R14, 0x1 ;  /* 0x000000010e0e8836 */ /* 0x000fe20000000000 */
[----:B------:R-:W-:Y:S02]  /*0740*/  @!P3 LOP3.LUT R13, RZ, R18, RZ, 0x33, !PT ;  /* 0x00000012ff0db212 */ /* 0x000fe400078e33ff */
[----:B------:R-:W-:Y:S02]  /*0750*/  SHF.R.S32.HI R18, RZ, 0x1f, R3 ;  /* 0x0000001fff127819 */ /* 0x000fe40000011403 */
[----:B------:R-:W-:Y:S02]  /*0760*/  ISETP.GE.AND P3, PT, R8, RZ, PT ;  /* 0x000000ff0800720c */ /* 0x000fe40003f66270 */
[----:B------:R-:W-:-:S02]  /*0770*/  LEA.HI R8, R18, R3, RZ, 0x5 ;  /* 0x0000000312087211 */ /* 0x000fc400078f28ff */
[----:B------:R-:W-:Y:S02]  /*0780*/  ISETP.NE.AND P0, PT, R25, RZ, PT ;  /* 0x000000ff1900720c */ /* 0x000fe40003f05270 */
[----:B------:R-:W-:Y:S01]  /*0790*/  SHF.R.S32.HI R8, RZ, 0x5, R8 ;  /* 0x00000005ff087819 */ /* 0x000fe20000011408 */
[----:B---3--:R0:W-:Y:S01]  /*07a0*/  @!P1 STS.128 [R2], R4 ;  /* 0x0000000402009388 */ /* 0x0081e20000000c00 */
[----:B------:R-:W-:Y:S01]  /*07b0*/  BAR.SYNC.DEFER_BLOCKING 0x0 ;  /* 0x0000000000007b1d */ /* 0x000fe20000010000 */
[----:B------:R-:W-:Y:S01]  /*07c0*/  ISETP.GE.U32.AND P1, PT, R9, R10, PT ;  /* 0x0000000a0900720c */ /* 0x000fe20003f26070 */
[----:B------:R-:W-:Y:S02]  /*07d0*/  @P2 IMAD R9, R16, UR5, R21 ;  /* 0x0000000510092c24 */ /* 0x000fe4000f8e0215 */
[----:B------:R-:W-:Y:S02]  /*07e0*/  IMAD.MOV.U32 R16, RZ, RZ, -0x800001 ;  /* 0xff7fffffff107424 */ /* 0x000fe400078e00ff */
[----:B------:R-:W-:-:S02]  /*07f0*/  @P2 IMAD R9, R9, R22, 0x1 ;  /* 0x0000000109092424 */ /* 0x000fc400078e0216 */
[----:B0-----:R-:W-:-:S06]  /*0800*/  @!P2 IMAD R2, R20, UR5, R13 ;  /* 0x000000051402ac24 */ /* 0x001fcc000f8e020d */
[----:B------:R-:W-:Y:S01]  /*0810*/  @P1 VIADD R14, R14, 0x1 ;  /* 0x000000010e0e1836 */ /* 0x000fe20000000000 */
[----:B------:R-:W-:Y:S01]  /*0820*/  ISETP.GE.AND P1, PT, R15, R8, PT ;  /* 0x000000080f00720c */ /* 0x000fe20003f26270 */
[----:B------:R-:W-:Y:S01]  /*0830*/  IMAD R5, R17, UR4, RZ ;  /* 0x0000000411057c24 */ /* 0x000fe2000f8e02ff */
[----:B------:R-:W-:Y:S01]  /*0840*/  @!P2 IADD3 R3, PT, PT, RZ, -R2, RZ ;  /* 0x80000002ff03a210 */ /* 0x000fe20007ffe0ff */
[----:B------:R-:W-:Y:S01]  /*0850*/  @!P3 IMAD.MOV R14, RZ, RZ, -R14 ;  /* 0x000000ffff0eb224 */ /* 0x000fe200078e0a0e */
[----:B------:R-:W-:Y:S01]  /*0860*/  @!P0 LOP3.LUT R14, RZ, R25, RZ, 0x33, !PT ;  /* 0x00000019ff0e8212 */ /* 0x000fe200078e33ff */
[----:B------:R-:W-:Y:S02]  /*0870*/  IMAD.MOV.U32 R17, RZ, RZ, R10 ;  /* 0x000000ffff117224 */ /* 0x000fe400078e000a */
[----:B------:R-:W-:-:S06]  /*0880*/  @!P2 IMAD R9, R22, R3, 0x1 ;  /* 0x000000011609a424 */ /* 0x000fcc00078e0203 */
[----:B------:R-:W-:Y:S05]  /*0890*/  @P1 BRA `(.L_x_17303) ;  /* 0x0000003c00901947 */ /* 0x000fea0003800000 */
[----:B------:R-:W0:Y:S01]  /*08a0*/  S2UR UR5, SR_CgaCtaId ;  /* 0x00000000000579c3 */ /* 0x000e220000008800 */
[----:B------:R-:W-:Y:S01]  /*08b0*/  UMOV UR4, 0x400 ;  /* 0x0000040000047882 */ /* 0x000fe20000000000 */
[----:B------:R-:W1:Y:S01]  /*08c0*/  LDCU.64 UR6, c[0x0][0x3a8] ;  /* 0x00007500ff0677ac */ /* 0x000e620008000a00 */
[----:B------:R-:W-:Y:S01]  /*08d0*/  SHF.R.U32.HI R2, RZ, 0x3, R19 ;  /* 0x00000003ff027819 */ /* 0x000fe20000011613 */
[----:B------:R-:W-:Y:S02]  /*08e0*/  HFMA2 R3, -RZ, RZ, 0, 0 ;  /* 0x00000000ff037431 */ /* 0x000fe400000001ff */
[----:B------:R-:W-:Y:S01]  /*08f0*/  IMAD.SHL.U32 R18, R15, 0x20, RZ ;  /* 0x000000200f127824 */ /* 0x000fe200078e00ff */
[----:B------:R-:W-:Y:S01]  /*0900*/  LOP3.LUT R2, R2, 0x7c, RZ, 0xc0, !PT ;  /* 0x0000007c02027812 */ /* 0x000fe200078ec0ff */
[----:B------:R-:W-:-:S04]  /*0910*/  IMAD.MOV.U32 R16, RZ, RZ, -0x800001 ;  /* 0xff7fffffff107424 */ /* 0x000fc800078e00ff */
[----:B------:R-:W-:-:S03]  /*0920*/  IMAD.WIDE R2, R5, 0x4, R2 ;  /* 0x0000000405027825 */ /* 0x000fc600078e0202 */
[----:B-1----:R-:W-:Y:S02]  /*0930*/  IADD3 R6, P0, PT, R2, UR6, RZ ;  /* 0x0000000602067c10 */ /* 0x002fe4000ff1e0ff */
[----:B------:R-:W-:Y:S01]  /*0940*/  LOP3.LUT R2, R19, 0x1f, RZ, 0xc0, !PT ;  /* 0x0000001f13027812 */ /* 0x000fe200078ec0ff */
[----:B0-----:R-:W-:Y:S01]  /*0950*/  ULEA UR16, UR5, UR4, 0x18 ;  /* 0x0000000405107291 */ /* 0x001fe2000f8ec0ff */
[C---:B------:R-:W-:Y:S01]  /*0960*/  LOP3.LUT R19, R18.reuse, 0x1f, R19, 0xf8, !PT ;  /* 0x0000001f12137812 */ /* 0x040fe200078ef813 */
[----:B------:R-:W-:Y:S02]  /*0970*/  UIADD3 UR4, UPT, UPT, UR4, 0x1a0, URZ ;  /* 0x000001a004047890 */ /* 0x000fe4000fffe0ff */
[----:B------:R-:W-:Y:S01]  /*0980*/  IMAD R2, R15, 0x20, R2 ;  /* 0x000000200f027824 */ /* 0x000fe200078e0202 */
[----:B------:R-:W-:Y:S01]  /*0990*/  IADD3.X R7, PT, PT, R3, UR7, RZ, P0, !PT ;  /* 0x0000000703077c10 */ /* 0x000fe200087fe4ff */
[----:B------:R-:W-:Y:S01]  /*09a0*/  ULEA UR4, UR5, UR4, 0x18 ;  /* 0x0000000405047291 */ /* 0x000fe2000f8ec0ff */
[C---:B------:R-:W-:Y:S01]  /*09b0*/  IMAD.IADD R131, R19.reuse, 0x1, -R0 ;  /* 0x0000000113837824 */ /* 0x040fe200078e0a00 */
[----:B------:R-:W-:Y:S01]  /*09c0*/  IADD3 R18, PT, PT, R18, 0x1, RZ ;  /* 0x0000000112127810 */ /* 0x000fe20007ffe0ff */
[----:B------:R-:W0:Y:S01]  /*09d0*/  LDS.128 R32, [UR16] ;  /* 0x00000010ff207984 */ /* 0x000e220008000c00 */
[----:B------:R-:W-:-:S02]  /*09e0*/  VIADD R19, R19, 0x1 ;  /* 0x0000000113137836 */ /* 0x000fc40000000000 */
[----:B------:R-:W-:Y:S01]  /*09f0*/  LEA R20, R2, UR4, 0x2 ;  /* 0x0000000402147c11 */ /* 0x000fe2000f8e10ff */
[----:B------:R-:W1:Y:S04]  /*0a00*/  LDS.128 R36, [UR16+0x10] ;  /* 0x00001010ff247984 */ /* 0x000e680008000c00 */
[----:B------:R-:W2:Y:S04]  /*0a10*/  LDS.128 R40, [UR16+0x20] ;  /* 0x00002010ff287984 */ /* 0x000ea80008000c00 */
        /* <DEDUP_REMOVED lines=116> */
[----:B------:R-:W-:-:S07]  /*1160*/  PRMT R227, R127, 0x7632, R227 ;  /* 0x000076327fe37816 */ /* 0x000fce00000000e3 */
.L_x_17306:
        /* <DEDUP_REMOVED lines=52> */
[----:B0-----:R-:W2:Y:S01]  /*14b0*/  LDG.E.CONSTANT R3, desc[UR8][R6.64] ;  /* 0x0000000806037981 */ /* 0x001ea2000c1e9900 */
[----:B------:R-:W-:Y:S01]  /*14c0*/  IMAD R2, R13, UR11, RZ ;  /* 0x0000000b0d027c24 */ /* 0x000fe2000f8e02ff */
[----:B------:R-:W0:Y:S02]  /*14d0*/  S2R R5, SR_TID.X ;  /* 0x0000000000057919 */ /* 0x000e240000002100 */
        /* <DEDUP_REMOVED lines=28> */
[----:B------:R-:W4:Y:S01]  /*16a0*/  LDG.E.CONSTANT R236, desc[UR8][R2.64+0x2e00] ;  /* 0x002e000802ec7981 */ /* 0x000f22000c1e9900 */
[C---:B--2---:R-:W-:Y:S01]  /*16b0*/  PRMT R232, R230.reuse, 0x7632, R232 ;  /* 0x00007632e6e87816 */ /* 0x044fe200000000e8 */
[----:B------:R-:W-:Y:S01]  /*16c0*/  IMAD.U32 R233, R230, 0x10000, RZ ;  /* 0x00010000e6e97824 */ /* 0x000fe200078e00ff */
[----:B---3--:R-:W-:-:S03]  /*16d0*/  PRMT R230, R229, 0x7632, R230 ;  /* 0x00007632e5e67816 */ /* 0x008fc600000000e6 */
[----:B------:R-:W-:Y:S02]  /*16e0*/  IMAD.U32 R232, R232, 0x10000, RZ ;  /* 0x00010000e8e87824 */ /* 0x000fe400078e00ff */
[----:B------:R-:W-:Y:S02]  /*16f0*/  FMUL.FTZ R234, R228, R233 ;  /* 0x000000e9e4ea7220 */ /* 0x000fe40000410000 */
[----:B------:R-:W2:Y:S01]  /*1700*/  LDG.E.CONSTANT R228, desc[UR8][R2.64+0x260c] ;  /* 0x00260c0802e47981 */ /* 0x000ea2000c1e9900 */
[----:B------:R-:W-:Y:S01]  /*1710*/  FMUL.FTZ R233, R231, R232 ;  /* 0x000000e8e7e97220 */ /* 0x000fe20000410000 */
[----:B------:R-:W-:Y:S02]  /*1720*/  IMAD.U32 R231, R230, 0x10000, RZ ;  /* 0x00010000e6e77824 */ /* 0x000fe400078e00ff */
[----:B------:R-:W-:Y:S01]  /*1730*/  IMAD.U32 R230, R135, 0x10000, RZ ;  /* 0x0001000087e67824 */ /* 0x000fe200078e00ff */
[----:B------:R-:W-:Y:S01]  /*1740*/  SHF.L.U32 R232, R229, 0x10, RZ ;  /* 0x00000010e5e87819 */ /* 0x000fe200000006ff */
[----:B------:R-:W-:-:S02]  /*1750*/  IMAD.U32 R229, R35, 0x10000, RZ ;  /* 0x0001000023e57824 */ /* 0x000fc400078e00ff */
[----:B------:R-:W-:Y:S01]  /*1760*/  FFMA.FTZ R230, R230, R231, R233 ;  /* 0x000000e7e6e67223 */ /* 0x000fe200000100e9 */
[----:B----4-:R-:W-:Y:S01]  /*1770*/  PRMT R231, R235, 0x7632, R231 ;  /* 0x00007632ebe77816 */ /* 0x010fe200000000e7 */
[----:B------:R-:W-:Y:S01]  /*1780*/  FFMA.FTZ R232, R229, R232, R234 ;  /* 0x000000e8e5e87223 */ /* 0x000fe200000100ea */
[----:B------:R-:W-:Y:S01]  /*1790*/  SHF.L.U32 R235, R235, 0x10, RZ ;  /* 0x00000010ebeb7819 */ /* 0x000fe200000006ff */
[----:B------:R-:W3:Y:S01]  /*17a0*/  LDG.E.CONSTANT R229, desc[UR8][R2.64+0x280c] ;  /* 0x00280c0802e57981 */ /* 0x000ee2000c1e9900 */
[----:B------:R-:W-:Y:S02]  /*17b0*/  IMAD.U32 R233, R143, 0x10000, RZ ;  /* 0x000100008fe97824 */ /* 0x000fe400078e00ff */
[----:B------:R-:W-:Y:S02]  /*17c0*/  IMAD.U32 R234, R231, 0x10000, RZ ;  /* 0x00010000e7ea7824 */ /* 0x000fe400078e00ff */
[----:B------:R-:W-:Y:S02]  /*17d0*/  IMAD.U32 R231, R43, 0x10000, RZ ;  /* 0x000100002be77824 */ /* 0x000fe400078e00ff */
[----:B------:R-:W-:Y:S01]  /*17e0*/  FFMA.FTZ R233, R233, R234, R230 ;  /* 0x000000eae9e97223 */ /* 0x000fe200000100e6 */
[----:B------:R-:W-:-:S02]  /*17f0*/  IMAD.U32 R230, R31, 0x10000, RZ ;  /* 0x000100001fe67824 */ /* 0x000fc400078e00ff */
[----:B------:R-:W-:Y:S01]  /*1800*/  FFMA.FTZ R232, R231, R235, R232 ;  /* 0x000000ebe7e87223 */ /* 0x000fe200000100e8 */
[----:B------:R-:W-:Y:S01]  /*1810*/  SHF.L.U32 R235, R47, 0x10, RZ ;  /* 0x000000102feb7819 */ /* 0x000fe200000006ff */
[----:B------:R-:W4:Y:S01]  /*1820*/  LDG.E.CONSTANT R231, desc[UR8][R2.64+0x200] ;  /* 0x0002000802e77981 */ /* 0x000f22000c1e9900 */
[----:B------:R-:W-:-:S03]  /*1830*/  PRMT R31, R31, 0x7632, R31 ;  /* 0x000076321f1f7816 */ /* 0x000fc6000000001f */
[----:B------:R-:W-:Y:S01]  /*1840*/  FFMA.FTZ R235, R235, R230, R232 ;  /* 0x000000e6ebeb7223 */ /* 0x000fe200000100e8 */
[----:B------:R-:W-:Y:S01]  /*1850*/  IMAD.U32 R232, R147, 0x10000, RZ ;  /* 0x0001000093e87824 */ /* 0x000fe200078e00ff */
[----:B------:R-:W4:Y:S01]  /*1860*/  LDG.E.CONSTANT R230, desc[UR8][R2.64] ;  /* 0x0000000802e67981 */ /* 0x000f22000c1e9900 */
[----:B------:R-:W-:-:S04]  /*1870*/  IMAD.U32 R31, R31, 0x10000, RZ ;  /* 0x000100001f1f7824 */ /* 0x000fc800078e00ff */
[----:B------:R-:W-:Y:S01]  /*1880*/  FFMA.FTZ R232, R232, R31, R233 ;  /* 0x0000001fe8e87223 */ /* 0x000fe200000100e9 */
[C---:B------:R-:W-:Y:S01]  /*1890*/  IMAD.U32 R31, R130.reuse, 0x10000, RZ ;  /* 0x00010000821f7824 */ /* 0x040fe200078e00ff */
[----:B------:R-:W-:Y:S01]  /*18a0*/  PRMT R130, R130, 0x7632, R130 ;  /* 0x0000763282827816 */ /* 0x000fe20000000082 */
[----:B------:R-:W-:Y:S01]  /*18b0*/  IMAD.U32 R233, R151, 0x10000, RZ ;  /* 0x0001000097e97824 */ /* 0x000fe200078e00ff */
[----:B------:R-:W-:-:S03]  /*18c0*/  SHF.L.U32 R234, R51, 0x10, RZ ;  /* 0x0000001033ea7819 */ /* 0x000fc600000006ff */
[----:B------:R-:W-:Y:S02]  /*18d0*/  IMAD.U32 R130, R130, 0x10000, RZ ;  /* 0x0001000082827824 */ /* 0x000fe400078e00ff */
[----:B------:R-:W-:Y:S02]  /*18e0*/  FFMA.FTZ R234, R234, R31, R235 ;  /* 0x0000001feaea7223 */ /* 0x000fe400000100eb */
[----:B------:R-:W-:Y:S01]  /*18f0*/  FFMA.FTZ R232, R233, R130, R232 ;  /* 0x00000082e9e87223 */ /* 0x000fe200000100e8 */
[----:B------:R-:W4:Y:S01]  /*1900*/  LDG.E.CONSTANT R31, desc[UR8][R2.64+0x400] ;  /* 0x00040008021f7981 */ /* 0x000f22000c1e9900 */
        /* <DEDUP_REMOVED lines=17> */
[C---:B------:R-:W-:Y:S01]  /*1a20*/  IMAD.U32 R232, R29.reuse, 0x10000, RZ ;  /* 0x000100001de87824 */ /* 0x040fe200078e00ff */
[----:B------:R-:W-:-:S03]  /*1a30*/  PRMT R29, R29, 0x7632, R29 ;  /* 0x000076321d1d7816 */ /* 0x000fc6000000001d */
[----:B------:R-:W-:Y:S01]  /*1a40*/  FFMA.FTZ R234, R233, R232, R234 ;  /* 0x000000e8e9ea7223 */ /* 0x000fe200000100ea */
[----:B------:R-:W-:Y:S02]  /*1a50*/  IMAD.U32 R232, R163, 0x10000, RZ ;  /* 0x00010000a3e87824 */ /* 0x000fe400078e00ff */
[----:B------:R-:W-:Y:S02]  /*1a60*/  IMAD.U32 R233, R29, 0x10000, RZ ;  /* 0x000100001de97824 */ /* 0x000fe400078e00ff */
[----:B------:R-:W4:Y:S02]  /*1a70*/  LDG.E.CONSTANT R29, desc[UR8][R2.64+0xa00] ;  /* 0x000a0008021d7981 */ /* 0x000f24000c1e9900 */
        /* <DEDUP_REMOVED lines=69> */
[----:B------:R-:W-:Y:S02]  /*1ed0*/  IMAD.U32 R232, R30, 0x10000, RZ ;  /* 0x000100001ee87824 */ /* 0x000fe400078e00ff */
[----:B------:R-:W4:Y:S01]  /*1ee0*/  LDG.E.CONSTANT R30, desc[UR8][R2.64+0x1c00] ;  /* 0x001c0008021e7981 */ /* 0x000f22000c1e9900 */
[----:B------:R-:W-:-:S04]  /*1ef0*/  IMAD.U32 R233, R199, 0x10000, RZ ;  /* 0x00010000c7e97824 */ /* 0x000fc800078e00ff */
[----:B------:R-:W-:Y:S01]  /*1f00*/  FFMA.FTZ R28, R233, R232, R28 ;  /* 0x000000e8e91c7223 */ /* 0x000fe2000001001c */
[----:B------:R-:W-:Y:S01]  /*1f10*/  PRMT R232, R5, 0x7632, R232 ;  /* 0x0000763205e87816 */ /* 0x000fe200000000e8 */
[----:B------:R-:W-:-:S04]  /*1f20*/  IMAD.U32 R233, R203, 0x10000, RZ ;  /* 0x00010000cbe97824 */ /* 0x000fc800078e00ff */
[----:B------:R-:W-:-:S04]  /*1f30*/  IMAD.U32 R232, R232, 0x10000, RZ ;  /* 0x00010000e8e87824 */ /* 0x000fc800078e00ff */
[----:B------:R-:W-:Y:S02]  /*1f40*/  FFMA.FTZ R232, R233, R232, R28 ;  /* 0x000000e8e9e87223 */ /* 0x000fe4000001001c */
[----:B------:R-:W4:Y:S01]  /*1f50*/  LDG.E.CONSTANT R28, desc[UR8][R2.64+0x1e00] ;  /* 0x001e0008021c7981 */ /* 0x000f22000c1e9900 */
[----:B------:R-:W-:Y:S01]  /*1f60*/  SHF.L.U32 R235, R5, 0x10, RZ ;  /* 0x0000001005eb7819 */ /* 0x000fe200000006ff */
[----:B------:R-:W-:Y:S01]  /*1f70*/  IMAD.U32 R5, R103, 0x10000, RZ ;  /* 0x0001000067057824 */ /* 0x000fe200078e00ff */
[----:B------:R-:W-:-:S03]  /*1f80*/  PRMT R233, R4, 0x7632, R233 ;  /* 0x0000763204e97816 */ /* 0x000fc600000000e9 */
[----:B------:R-:W-:Y:S02]  /*1f90*/  FFMA.FTZ R5, R5, R235, R234 ;  /* 0x000000eb05057223 */ /* 0x000fe400000100ea */
[----:B------:R-:W-:Y:S02]  /*1fa0*/  IMAD.U32 R235, R233, 0x10000, RZ ;  /* 0x00010000e9eb7824 */ /* 0x000fe400078e00ff */
[----:B------:R-:W-:Y:S01]  /*1fb0*/  IMAD.U32 R233, R207, 0x10000, RZ ;  /* 0x00010000cfe97824 */ /* 0x000fe200078e00ff */
[----:B------:R-:W-:Y:S01]  /*1fc0*/  SHF.L.U32 R234, R4, 0x10, RZ ;  /* 0x0000001004ea7819 */ /* 0x000fe200000006ff */
[----:B------:R-:W-:Y:S02]  /*1fd0*/  IMAD.U32 R4, R107, 0x10000, RZ ;  /* 0x000100006b047824 */ /* 0x000fe400078e00ff */
[----:B------:R-:W-:Y:S02]  /*1fe0*/  FFMA.FTZ R232, R233, R235, R232 ;  /* 0x000000ebe9e87223 */ /* 0x000fe400000100e8 */
[----:B------:R-:W-:Y:S01]  /*1ff0*/  FFMA.FTZ R4, R4, R234, R5 ;  /* 0x000000ea04047223 */ /* 0x000fe20000010005 */
[----:B------:R-:W-:-:S02]  /*2000*/  SHF.L.U32 R5, R111, 0x10, RZ ;  /* 0x000000106f057819 */ /* 0x000fc400000006ff */
[C---:B--2---:R-:W-:Y:S01]  /*2010*/  PRMT R233, R228.reuse, 0x7632, R233 ;  /* 0x00007632e4e97816 */ /* 0x044fe200000000e9 */
[----:B------:R-:W-:Y:S02]  /*2020*/  IMAD.U32 R234, R228, 0x10000, RZ ;  /* 0x00010000e4ea7824 */ /* 0x000fe400078e00ff */
[----:B------:R-:W2:Y:S02]  /*2030*/  LDG.E.CONSTANT R228, desc[UR8][R2.64+0x2000] ;  /* 0x0020000802e47981 */ /* 0x000ea4000c1e9900 */
[----:B------:R-:W-:Y:S02]  /*2040*/  IMAD.U32 R235, R233, 0x10000, RZ ;  /* 0x00010000e9eb7824 */ /* 0x000fe400078e00ff */
[----:B------:R-:W-:Y:S02]  /*2050*/  IMAD.U32 R233, R211, 0x10000, RZ ;  /* 0x00010000d3e97824 */ /* 0x000fe400078e00ff */
[----:B------:R-:W-:Y:S02]  /*2060*/  FFMA.FTZ R4, R5, R234, R4 ;  /* 0x000000ea05047223 */ /* 0x000fe40000010004 */
[----:B------:R-:W-:Y:S01]  /*2070*/  FFMA.FTZ R5, R233, R235, R232 ;  /* 0x000000ebe9057223 */ /* 0x000fe200000100e8 */
[----:B---3--:R-:W-:Y:S01]  /*2080*/  IMAD.U32 R232, R229, 0x10000, RZ ;  /* 0x00010000e5e87824 */ /* 0x008fe200078e00ff */
[----:B------:R-:W-:-:S02]  /*2090*/  SHF.L.U32 R233, R115, 0x10, RZ ;  /* 0x0000001073e97819 */ /* 0x000fc400000006ff */
[----:B------:R-:W-:Y:S01]  /*20a0*/  PRMT R229, R229, 0x7632, R229 ;  /* 0x00007632e5e57816 */ /* 0x000fe200000000e5 */
[----:B------:R-:W-:Y:S02]  /*20b0*/  IMAD.U32 R234, R215, 0x10000, RZ ;  /* 0x00010000d7ea7824 */ /* 0x000fe400078e00ff */
[----:B------:R-:W-:Y:S01]  /*20c0*/  FFMA.FTZ R4, R233, R232, R4 ;  /* 0x000000e8e9047223 */ /* 0x000fe20000010004 */
[----:B------:R-:W-:Y:S01]  /*20d0*/  SHF.L.U32 R235, R229, 0x10, RZ ;  /* 0x00000010e5eb7819 */ /* 0x000fe200000006ff */
[----:B------:R-:W-:Y:S01]  /*20e0*/  IMAD.U32 R232, R36, 0x10000, RZ ;  /* 0x0001000024e87824 */ /* 0x000fe200078e00ff */
[----:B------:R-:W3:Y:S01]  /*20f0*/  LDG.E.CONSTANT R229, desc[UR8][R2.64+0x2200] ;  /* 0x0022000802e57981 */ /* 0x000ee2000c1e9900 */
[C---:B----4-:R-:W-:Y:S02]  /*2100*/  IMAD.U32 R233, R231.reuse, 0x10000, RZ ;  /* 0x00010000e7e97824 */ /* 0x050fe400078e00ff */
[----:B------:R-:W-:Y:S01]  /*2110*/  FFMA.FTZ R5, R234, R235, R5 ;  /* 0x000000ebea057223 */ /* 0x000fe20000010005 */
[----:B------:R-:W-:Y:S01]  /*2120*/  PRMT R231, R231, 0x7632, R231 ;  /* 0x00007632e7e77816 */ /* 0x000fe200000000e7 */
[----:B------:R-:W-:Y:S01]  /*2130*/  FMUL.FTZ R235, R232, R233 ;  /* 0x000000e9e8eb7220 */ /* 0x000fe20000410000 */
[----:B------:R-:W-:-:S02]  /*2140*/  IMAD.U32 R232, R32, 0x10000, RZ ;  /* 0x0001000020e87824 */ /* 0x000fc400078e00ff */
[----:B------:R-:W-:-:S04]  /*2150*/  IMAD.U32 R233, R230, 0x10000, RZ ;  /* 0x00010000e6e97824 */ /* 0x000fc800078e00ff */
[----:B------:R-:W-:Y:S01]  /*2160*/  FFMA.FTZ R235, R232, R233, R235 ;  /* 0x000000e9e8eb7223 */ /* 0x000fe200000100eb */
[----:B------:R-:W-:Y:S01]  /*2170*/  SHF.L.U32 R232, R136, 0x10, RZ ;  /* 0x0000001088e87819 */ /* 0x000fe200000006ff */
[----:B------:R-:W-:Y:S01]  /*2180*/  IMAD.U32 R233, R231, 0x10000, RZ ;  /* 0x00010000e7e97824 */ /* 0x000fe200078e00ff */
[----:B------:R-:W-:Y:S02]  /*2190*/  PRMT R231, R230, 0x7632, R231 ;  /* 0x00007632e6e77816 */ /* 0x000fe400000000e7 */
[----:B------:R-:W4:Y:S01]  /*21a0*/  LDG.E.CONSTANT R230, desc[UR8][R2.64+0x2400] ;  /* 0x0024000802e67981 */ /* 0x000f22000c1e9900 */
[----:B------:R-:W-:Y:S02]  /*21b0*/  FMUL.FTZ R234, R232, R233 ;  /* 0x000000e9e8ea7220 */ /* 0x000fe40000410000 */
[----:B------:R-:W-:Y:S02]  /*21c0*/  IMAD.U32 R232, R231, 0x10000, RZ ;  /* 0x00010000e7e87824 */ /* 0x000fe400078e00ff */
[----:B------:R-:W-:-:S04]  /*21d0*/  IMAD.U32 R231, R132, 0x10000, RZ ;  /* 0x0001000084e77824 */ /* 0x000fc800078e00ff */
[----:B------:R-:W-:Y:S01]  /*21e0*/  FFMA.FTZ R232, R231, R232, R234 ;  /* 0x000000e8e7e87223 */ /* 0x000fe200000100ea */
[C---:B------:R-:W-:Y:S01]  /*21f0*/  IMAD.U32 R231, R31.reuse, 0x10000, RZ ;  /* 0x000100001fe77824 */ /* 0x040fe200078e00ff */
[----:B------:R-:W-:Y:S02]  /*2200*/  SHF.L.U32 R234, R40, 0x10, RZ ;  /* 0x0000001028ea7819 */ /* 0x000fe400000006ff */
[----:B------:R-:W-:-:S03]  /*2210*/  PRMT R31, R31, 0x7632, R31 ;  /* 0x000076321f1f7816 */ /* 0x000fc6000000001f */
[----:B------:R-:W-:Y:S02]  /*2220*/  FFMA.FTZ R234, R234, R231, R235 ;  /* 0x000000e7eaea7223 */ /* 0x000fe400000100eb */
[----:B------:R-:W-:Y:S01]  /*2230*/  IMAD.U32 R233, R31, 0x10000, RZ ;  /* 0x000100001fe97824 */ /* 0x000fe200078e00ff */
[----:B------:R-:W4:Y:S01]  /*2240*/  LDG.E.CONSTANT R231, desc[UR8][R2.64+0x2600] ;  /* 0x0026000802e77981 */ /* 0x000f22000c1e9900 */
[----:B------:R-:W-:-:S03]  /*2250*/  IMAD.U32 R31, R140, 0x10000, RZ ;  /* 0x000100008c1f7824 */ /* 0x000fc600078e00ff */
[----:B------:R-:W4:Y:S01]  /*2260*/  LDG.E.CONSTANT R235, desc[UR8][R2.64+0x2c00] ;  /* 0x002c000802eb7981 */ /* 0x000f22000c1e9900 */
        /* <DEDUP_REMOVED lines=30> */
[----:B------:R-:W-:Y:S01]  /*2450*/  SHF.L.U32 R237, R96, 0x10, RZ ;  /* 0x0000001060ed7819 */ /* 0x000fe200000006ff */
[----:B------:R-:W-:Y:S01]  /*2460*/  IMAD.U32 R129, R129, 0x10000, RZ ;  /* 0x0001000081817824 */ /* 0x000fe200078e00ff */
[----:B------:R-:W4:Y:S03]  /*2470*/  LDG.E.CONSTANT R130, desc[UR8][R2.64+0x1604] ;  /* 0x0016040802827981 */ /* 0x000f26000c1e9900 */
[----:B------:R-:W-:Y:S01]  /*2480*/  FFMA.FTZ R29, R128, R129, R29 ;  /* 0x00000081801d7223 */ /* 0x000fe2000001001d */
[----:B------:R-:W-:Y:S01]  /*2490*/  SHF.L.U32 R128, R60, 0x10, RZ ;  /* 0x000000103c807819 */ /* 0x000fe200000006ff */
[C---:B------:R-:W-:Y:S01]  /*24a0*/  IMAD.U32 R129, R26.reuse, 0x10000, RZ ;  /* 0x000100001a817824 */ /* 0x040fe200078e00ff */
[----:B------:R-:W-:-:S03]  /*24b0*/  PRMT R26, R26, 0x7632, R26 ;  /* 0x000076321a1a7816 */ /* 0x000fc6000000001a */
[----:B------:R-:W-:Y:S02]  /*24c0*/  FFMA.FTZ R128, R128, R129, R31 ;  /* 0x0000008180807223 */ /* 0x000fe4000001001f */
[----:B------:R-:W-:Y:S02]  /*24d0*/  IMAD.U32 R31, R26, 0x10000, RZ ;  /* 0x000100001a1f7824 */ /* 0x000fe400078e00ff */
[----:B------:R-:W-:Y:S02]  /*24e0*/  IMAD.U32 R26, R160, 0x10000, RZ ;  /* 0x00010000a01a7824 */ /* 0x000fe400078e00ff */
[----:B------:R-:W-:Y:S02]  /*24f0*/  IMAD.U32 R129, R22, 0x10000, RZ ;  /* 0x0001000016817824 */ /* 0x000fe400078e00ff */
[----:B------:R-:W-:Y:S01]  /*2500*/  FFMA.FTZ R26, R26, R31, R29 ;  /* 0x0000001f1a1a7223 */ /* 0x000fe2000001001d */
[----:B------:R-:W-:Y:S01]  /*2510*/  SHF.L.U32 R29, R64, 0x10, RZ ;  /* 0x00000010401d7819 */ /* 0x000fe200000006ff */
[----:B------:R-:W4:Y:S01]  /*2520*/  LDG.E.CONSTANT R31, desc[UR8][R2.64+0x4] ;  /* 0x00000408021f7981 */ /* 0x000f22000c1e9900 */
[----:B------:R-:W-:-:S03]  /*2530*/  PRMT R22, R22, 0x7632, R22 ;  /* 0x0000763216167816 */ /* 0x000fc60000000016 */
[----:B------:R-:W-:Y:S01]  /*2540*/  FFMA.FTZ R128, R29, R129, R128 ;  /* 0x000000811d807223 */ /* 0x000fe20000010080 */
[----:B------:R-:W-:Y:S02]  /*2550*/  IMAD.U32 R29, R164, 0x10000, RZ ;  /* 0x00010000a41d7824 */ /* 0x000fe400078e00ff */
[----:B------:R-:W-:Y:S01]  /*2560*/  IMAD.U32 R22, R22, 0x10000, RZ ;  /* 0x0001000016167824 */ /* 0x000fe200078e00ff */
[----:B------:R-:W-:-:S03]  /*2570*/  SHF.L.U32 R129, R68, 0x10, RZ ;  /* 0x0000001044817819 */ /* 0x000fc600000006ff */
[----:B------:R-:W-:Y:S01]  /*2580*/  FFMA.FTZ R22, R29, R22, R26 ;  /* 0x000000161d167223 */ /* 0x000fe2000001001a */
[C---:B------:R-:W-:Y:S01]  /*2590*/  IMAD.U32 R26, R25.reuse, 0x10000, RZ ;  /* 0x00010000191a7824 */ /* 0x040fe200078e00ff */
[----:B------:R-:W-:Y:S01]  /*25a0*/  PRMT R25, R25, 0x7632, R25 ;  /* 0x0000763219197816 */ /* 0x000fe20000000019 */
[----:B------:R-:W4:Y:S02]  /*25b0*/  LDG.E.CONSTANT R29, desc[UR8][R2.64+0x404] ;  /* 0x00040408021d7981 */ /* 0x000f24000c1e9900 */
[----:B------:R-:W-:Y:S02]  /*25c0*/  FFMA.FTZ R128, R129, R26, R128 ;  /* 0x0000001a81807223 */ /* 0x000fe40000010080 */
[----:B------:R-:W-:Y:S02]  /*25d0*/  IMAD.U32 R26, R25, 0x10000, RZ ;  /* 0x00010000191a7824 */ /* 0x000fe400078e00ff */
[----:B------:R-:W-:Y:S02]  /*25e0*/  IMAD.U32 R25, R168, 0x10000, RZ ;  /* 0x00010000a8197824 */ /* 0x000fe400078e00ff */
[----:B------:R-:W-:-:S02]  /*25f0*/  IMAD.U32 R129, R27, 0x10000, RZ ;  /* 0x000100001b817824 */ /* 0x000fc400078e00ff */
[----:B------:R-:W-:Y:S01]  /*2600*/  FFMA.FTZ R22, R25, R26, R22 ;  /* 0x0000001a19167223 */ /* 0x000fe20000010016 */
[----:B------:R-:W-:Y:S01]  /*2610*/  SHF.L.U32 R25, R72, 0x10, RZ ;  /* 0x0000001048197819 */ /* 0x000fe200000006ff */
[----:B------:R-:W4:Y:S01]  /*2620*/  LDG.E.CONSTANT R26, desc[UR8][R2.64+0x604] ;  /* 0x00060408021a7981 */ /* 0x000f22000c1e9900 */
[----:B------:R-:W-:-:S03]  /*2630*/  PRMT R27, R27, 0x7632, R27 ;  /* 0x000076321b1b7816 */ /* 0x000fc6000000001b */
[----:B------:R-:W-:Y:S01]  /*2640*/  FFMA.FTZ R128, R25, R129, R128 ;  /* 0x0000008119807223 */ /* 0x000fe20000010080 */
[----:B------:R-:W-:Y:S02]  /*2650*/  IMAD.U32 R25, R172, 0x10000, RZ ;  /* 0x00010000ac197824 */ /* 0x000fe400078e00ff */
[----:B------:R-:W-:Y:S02]  /*2660*/  IMAD.U32 R27, R27, 0x10000, RZ ;  /* 0x000100001b1b7824 */ /* 0x000fe400078e00ff */
[----:B------:R-:W-:Y:S02]  /*2670*/  IMAD.U32 R129, R23, 0x10000, RZ ;  /* 0x0001000017817824 */ /* 0x000fe400078e00ff */
[----:B------:R-:W-:Y:S01]  /*2680*/  FFMA.FTZ R22, R25, R27, R22 ;  /* 0x0000001b19167223 */ /* 0x000fe20000010016 */
[----:B------:R-:W-:Y:S01]  /*2690*/  SHF.L.U32 R25, R76, 0x10, RZ ;  /* 0x000000104c197819 */ /* 0x000fe200000006ff */
[----:B------:R-:W4:Y:S01]  /*26a0*/  LDG.E.CONSTANT R27, desc[UR8][R2.64+0x804] ;  /* 0x00080408021b7981 */ /* 0x000f22000c1e9900 */
        /* <DEDUP_REMOVED lines=19> */
[----:B------:R-:W-:Y:S01]  /*27e0*/  IMAD.U32 R24, R24, 0x10000, RZ ;  /* 0x0001000018187824 */ /* 0x000fe200078e00ff */
[----:B------:R-:W-:-:S03]  /*27f0*/  SHF.L.U32 R129, R88, 0x10, RZ ;  /* 0x0000001058817819 */ /* 0x000fc600000006ff */
[----:B------:R-:W-:Y:S01]  /*2800*/  FFMA.FTZ R21, R22, R24, R21 ;  /* 0x0000001816157223 */ /* 0x000fe20000010015 */
[----:B------:R-:W-:-:S04]  /*2810*/  IMAD.U32 R22, R30, 0x10000, RZ ;  /* 0x000100001e167824 */ /* 0x000fc800078e00ff */
[----:B------:R-:W-:Y:S01]  /*2820*/  FFMA.FTZ R128, R129, R22, R128 ;  /* 0x0000001681807223 */ /* 0x000fe20000010080 */
[----:B------:R-:W-:Y:S02]  /*2830*/  PRMT R22, R30, 0x7632, R22 ;  /* 0x000076321e167816 */ /* 0x000fe40000000016 */
[----:B------:R-:W4:Y:S03]  /*2840*/  LDG.E.CONSTANT R30, desc[UR8][R2.64+0xe04] ;  /* 0x000e0408021e7981 */ /* 0x000f26000c1e9900 */
[----:B------:R-:W-:Y:S02]  /*2850*/  IMAD.U32 R24, R22, 0x10000, RZ ;  /* 0x0001000016187824 */ /* 0x000fe400078e00ff */
[----:B------:R-:W-:Y:S01]  /*2860*/  IMAD.U32 R22, R188, 0x10000, RZ ;  /* 0x00010000bc167824 */ /* 0x000fe200078e00ff */
[----:B------:R-:W-:-:S03]  /*2870*/  SHF.L.U32 R129, R92, 0x10, RZ ;  /* 0x000000105c817819 */ /* 0x000fc600000006ff */
[----:B------:R-:W-:Y:S01]  /*2880*/  FFMA.FTZ R21, R22, R24, R21 ;  /* 0x0000001816157223 */ /* 0x000fe20000010015 */
[C---:B------:R-:W-:Y:S01]  /*2890*/  IMAD.U32 R22, R28.reuse, 0x10000, RZ ;  /* 0x000100001c167824 */ /* 0x040fe200078e00ff */
[----:B------:R-:W-:-:S03]  /*28a0*/  PRMT R28, R28, 0x7632, R28 ;  /* 0x000076321c1c7816 */ /* 0x000fc6000000001c */
[----:B------:R-:W-:Y:S02]  /*28b0*/  FFMA.FTZ R128, R129, R22, R128 ;  /* 0x0000001681807223 */ /* 0x000fe40000010080 */
[----:B------:R-:W4:Y:S01]  /*28c0*/  LDG.E.CONSTANT R129, desc[UR8][R2.64+0x1004] ;  /* 0x0010040802817981 */ /* 0x000f22000c1e9900 */
[----:B------:R-:W-:Y:S02]  /*28d0*/  IMAD.U32 R28, R28, 0x10000, RZ ;  /* 0x000100001c1c7824 */ /* 0x000fe400078e00ff */
[----:B------:R-:W-:-:S04]  /*28e0*/  IMAD.U32 R22, R192, 0x10000, RZ ;  /* 0x00010000c0167824 */ /* 0x000fc800078e00ff */
[----:B------:R-:W-:Y:S02]  /*28f0*/  FFMA.FTZ R21, R22, R28, R21 ;  /* 0x0000001c16157223 */ /* 0x000fe40000010015 */
[----:B------:R-:W4:Y:S01]  /*2900*/  LDG.E.CONSTANT R28, desc[UR8][R2.64+0x1204] ;  /* 0x00120408021c7981 */ /* 0x000f22000c1e9900 */
[C---:B--2---:R-:W-:Y:S01]  /*2910*/  IMAD.U32 R22, R228.reuse, 0x10000, RZ ;  /* 0x00010000e4167824 */ /* 0x044fe200078e00ff */
[----:B------:R-:W-:-:S03]  /*2920*/  PRMT R228, R228, 0x7632, R228 ;  /* 0x00007632e4e47816 */ /* 0x000fc600000000e4 */
[----:B------:R-:W-:Y:S01]  /*2930*/  FFMA.FTZ R128, R237, R22, R128 ;  /* 0x00000016ed807223 */ /* 0x000fe20000010080 */
[----:B------:R-:W-:Y:S02]  /*2940*/  IMAD.U32 R22, R196, 0x10000, RZ ;  /* 0x00010000c4167824 */ /* 0x000fe400078e00ff */
[----:B------:R-:W-:Y:S01]  /*2950*/  IMAD.U32 R228, R228, 0x10000, RZ ;  /* 0x00010000e4e47824 */ /* 0x000fe200078e00ff */
[----:B------:R-:W-:-:S03]  /*2960*/  SHF.L.U32 R237, R100, 0x10, RZ ;  /* 0x0000001064ed7819 */ /* 0x000fc600000006ff */
[----:B------:R-:W-:Y:S02]  /*2970*/  FFMA.FTZ R21, R22, R228, R21 ;  /* 0x000000e416157223 */ /* 0x000fe40000010015 */
[----:B------:R-:W2:Y:S01]  /*2980*/  LDG.E.CONSTANT R228, desc[UR8][R2.64+0x1a04] ;  /* 0x001a040802e47981 */ /* 0x000ea2000c1e9900 */
[C---:B---3--:R-:W-:Y:S01]  /*2990*/  IMAD.U32 R22, R229.reuse, 0x10000, RZ ;  /* 0x00010000e5167824 */ /* 0x048fe200078e00ff */
[----:B------:R-:W-:-:S03]  /*29a0*/  PRMT R229, R229, 0x7632, R229 ;  /* 0x00007632e5e57816 */ /* 0x000fc600000000e5 */
[----:B------:R-:W-:Y:S01]  /*29b0*/  FFMA.FTZ R237, R237, R22, R128 ;  /* 0x00000016eded7223 */ /* 0x000fe20000010080 */
[----:B------:R-:W-:Y:S01]  /*29c0*/  IMAD.U32 R22, R200, 0x10000, RZ ;  /* 0x00010000c8167824 */ /* 0x000fe200078e00ff */
[----:B------:R-:W3:Y:S01]  /*29d0*/  LDG.E.CONSTANT R128, desc[UR8][R2.64+0x1404] ;  /* 0x0014040802807981 */ /* 0x000ee2000c1e9900 */
[----:B------:R-:W-:-:S04]  /*29e0*/  IMAD.U32 R229, R229, 0x10000, RZ ;  /* 0x00010000e5e57824 */ /* 0x000fc800078e00ff */
[----:B------:R-:W-:Y:S01]  /*29f0*/  FFMA.FTZ R21, R22, R229, R21 ;  /* 0x000000e516157223 */ /* 0x000fe20000010015 */
[----:B------:R-:W-:Y:S01]  /*2a00*/  SHF.L.U32 R22, R104, 0x10, RZ ;  /* 0x0000001068167819 */ /* 0x000fe200000006ff */
[C---:B----4-:R-:W-:Y:S01]  /*2a10*/  IMAD.U32 R24, R230.reuse, 0x10000, RZ ;  /* 0x00010000e6187824 */ /* 0x050fe200078e00ff */
[----:B------:R-:W-:-:S03]  /*2a20*/  PRMT R230, R230, 0x7632, R230 ;  /* 0x00007632e6e67816 */ /* 0x000fc600000000e6 */
[----:B------:R-:W-:Y:S01]  /*2a30*/  FFMA.FTZ R24, R22, R24, R237 ;  /* 0x0000001816187223 */ /* 0x000fe200000100ed */
[----:B------:R-:W-:Y:S02]  /*2a40*/  IMAD.U32 R22, R204, 0x10000, RZ ;  /* 0x00010000cc167824 */ /* 0x000fe400078e00ff */
        /* <DEDUP_REMOVED lines=20> */
[----:B------:R-:W2:Y:S02]  /*2b90*/  LDG.E.CONSTANT R232, desc[UR8][R2.64+0x1c04] ;  /* 0x001c040802e87981 */ /* 0x000ea4000c1e9900 */
[----:B------:R-:W-:Y:S01]  /*2ba0*/  FFMA.FTZ R24, R229, R22, R24 ;  /* 0x00000016e5187223 */ /* 0x000fe20000010018 */
[----:B------:R-:W-:Y:S02]  /*2bb0*/  IMAD.U32 R22, R216, 0x10000, RZ ;  /* 0x00010000d8167824 */ /* 0x000fe400078e00ff */
[----:B------:R-:W-:Y:S01]  /*2bc0*/  IMAD.U32 R234, R234, 0x10000, RZ ;  /* 0x00010000eaea7824 */ /* 0x000fe200078e00ff */
[----:B------:R-:W-:-:S03]  /*2bd0*/  SHF.L.U32 R229, R120, 0x10, RZ ;  /* 0x0000001078e57819 */ /* 0x000fc600000006ff */
[----:B------:R-:W-:Y:S01]  /*2be0*/  FFMA.FTZ R21, R22, R234, R21 ;  /* 0x000000ea16157223 */ /* 0x000fe20000010015 */
[C---:B------:R-:W-:Y:S01]  /*2bf0*/  IMAD.U32 R22, R235.reuse, 0x10000, RZ ;  /* 0x00010000eb167824 */ /* 0x040fe200078e00ff */
[----:B------:R-:W-:-:S03]  /*2c00*/  PRMT R235, R235, 0x7632, R235 ;  /* 0x00007632ebeb7816 */ /* 0x000fc600000000eb */
[----:B------:R-:W-:Y:S01]  /*2c10*/  FFMA.FTZ R24, R229, R22, R24 ;  /* 0x00000016e5187223 */ /* 0x000fe20000010018 */
[----:B------:R-:W-:Y:S01]  /*2c20*/  IMAD.U32 R22, R220, 0x10000, RZ ;  /* 0x00010000dc167824 */ /* 0x000fe200078e00ff */
[----:B------:R-:W2:Y:S01]  /*2c30*/  LDG.E.CONSTANT R229, desc[UR8][R2.64+0x1e04] ;  /* 0x001e040802e57981 */ /* 0x000ea2000c1e9900 */
[----:B------:R-:W-:-:S04]  /*2c40*/  IMAD.U32 R235, R235, 0x10000, RZ ;  /* 0x00010000ebeb7824 */ /* 0x000fc800078e00ff */
[--C-:B------:R-:W-:Y:S01]  /*2c50*/  FFMA.FTZ R22, R22, R235, R21.reuse ;  /* 0x000000eb16167223 */ /* 0x100fe20000010015 */
[C---:B------:R-:W-:Y:S02]  /*2c60*/  PRMT R21, R236.reuse, 0x7632, R21 ;  /* 0x00007632ec157816 */ /* 0x040fe40000000015 */
[----:B------:R-:W-:Y:S01]  /*2c70*/  SHF.L.U32 R236, R236, 0x10, RZ ;  /* 0x00000010ecec7819 */ /* 0x000fe200000006ff */
[----:B------:R-:W-:Y:S02]  /*2c80*/  IMAD.U32 R235, R224, 0x10000, RZ ;  /* 0x00010000e0eb7824 */ /* 0x000fe400078e00ff */
[----:B------:R-:W-:Y:S02]  /*2c90*/  IMAD.U32 R230, R21, 0x10000, RZ ;  /* 0x0001000015e67824 */ /* 0x000fe400078e00ff */
[----:B------:R-:W-:Y:S02]  /*2ca0*/  IMAD.U32 R21, R124, 0x10000, RZ ;  /* 0x000100007c157824 */ /* 0x000fe400078e00ff */
[----:B------:R-:W-:-:S02]  /*2cb0*/  FFMA.FTZ R22, R235, R230, R22 ;  /* 0x000000e6eb167223 */ /* 0x000fc40000010016 */
[----:B------:R-:W-:Y:S01]  /*2cc0*/  FFMA.FTZ R21, R21, R236, R24 ;  /* 0x000000ec15157223 */ /* 0x000fe20000010018 */
[----:B------:R-:W-:Y:S01]  /*2cd0*/  SHF.L.U32 R24, R37, 0x10, RZ ;  /* 0x0000001025187819 */ /* 0x000fe200000006ff */
[C---:B------:R-:W-:Y:S01]  /*2ce0*/  IMAD.U32 R235, R233.reuse, 0x10000, RZ ;  /* 0x00010000e9eb7824 */ /* 0x040fe200078e00ff */
[----:B------:R-:W2:Y:S01]  /*2cf0*/  LDG.E.CONSTANT R230, desc[UR8][R2.64+0x2004] ;  /* 0x0020040802e67981 */ /* 0x000ea2000c1e9900 */
[----:B------:R-:W-:Y:S02]  /*2d00*/  PRMT R233, R233, 0x7632, R233 ;  /* 0x00007632e9e97816 */ /* 0x000fe400000000e9 */
[----:B------:R-:W-:Y:S01]  /*2d10*/  FMUL.FTZ R237, R24, R235 ;  /* 0x000000eb18ed7220 */ /* 0x000fe20000410000 */
[----:B------:R-:W-:Y:S02]  /*2d20*/  IMAD.U32 R24, R33, 0x10000, RZ ;  /* 0x0001000021187824 */ /* 0x000fe400078e00ff */
[C---:B------:R-:W-:Y:S01]  /*2d30*/  IMAD.U32 R235, R31.reuse, 0x10000, RZ ;  /* 0x000100001feb7824 */ /* 0x040fe200078e00ff */
[----:B------:R-:W-:-:S03]  /*2d40*/  PRMT R31, R31, 0x7632, R31 ;  /* 0x000076321f1f7816 */ /* 0x000fc6000000001f */
[----:B------:R-:W-:Y:S01]  /*2d50*/  FFMA.FTZ R237, R24, R235, R237 ;  /* 0x000000eb18ed7223 */ /* 0x000fe200000100ed */
[----:B------:R-:W-:Y:S01]  /*2d60*/  SHF.L.U32 R235, R233, 0x10, RZ ;  /* 0x00000010e9eb7819 */ /* 0x000fe200000006ff */
[----:B------:R-:W-:Y:S01]  /*2d70*/  IMAD.U32 R24, R137, 0x10000, RZ ;  /* 0x0001000089187824 */ /* 0x000fe200078e00ff */
[----:B------:R-:W2:Y:S01]  /*2d80*/  LDG.E.CONSTANT R233, desc[UR8][R2.64+0x2204] ;  /* 0x0022040802e97981 */ /* 0x000ea2000c1e9900 */
[----:B------:R-:W-:Y:S02]  /*2d90*/  IMAD.U32 R31, R31, 0x10000, RZ ;  /* 0x000100001f1f7824 */ /* 0x000fe400078e00ff */
[----:B------:R-:W-:Y:S01]  /*2da0*/  FMUL.FTZ R235, R24, R235 ;  /* 0x000000eb18eb7220 */ /* 0x000fe20000410000 */
[----:B------:R-:W-:Y:S01]  /*2db0*/  IMAD.U32 R24, R133, 0x10000, RZ ;  /* 0x0001000085187824 */ /* 0x000fe200078e00ff */
[----:B------:R-:W-:-:S03]  /*2dc0*/  SHF.L.U32 R234, R41, 0x10, RZ ;  /* 0x0000001029ea7819 */ /* 0x000fc600000006ff */
[----:B------:R-:W-:Y:S01]  /*2dd0*/  FFMA.FTZ R24, R24, R31, R235 ;  /* 0x0000001f18187223 */ /* 0x000fe200000100eb */
[C---:B------:R-:W-:Y:S01]  /*2de0*/  IMAD.U32 R31, R29.reuse, 0x10000, RZ ;  /* 0x000100001d1f7824 */ /* 0x040fe200078e00ff */
[----:B------:R-:W-:Y:S01]  /*2df0*/  PRMT R29, R29, 0x7632, R29 ;  /* 0x000076321d1d7816 */ /* 0x000fe2000000001d */
[----:B------:R-:W2:Y:S02]  /*2e00*/  LDG.E.CONSTANT R235, desc[UR8][R2.64+0x2604] ;  /* 0x0026040802eb7981 */ /* 0x000ea4000c1e9900 */
[----:B------:R-:W-:Y:S02]  /*2e10*/  FFMA.FTZ R237, R234, R31, R237 ;  /* 0x0000001feaed7223 */ /* 0x000fe400000100ed */
[----:B------:R-:W2:Y:S01]  /*2e20*/  LDG.E.CONSTANT R234, desc[UR8][R2.64+0x2404] ;  /* 0x0024040802ea7981 */ /* 0x000ea2000c1e9900 */
        /* <DEDUP_REMOVED lines=8> */
[----:B------:R-:W-:Y:S01]  /*2eb0*/  IMAD.U32 R29, R145, 0x10000, RZ ;  /* 0x00010000911d7824 */ /* 0x000fe200078e00ff */
[----:B------:R-:W2:Y:S01]  /*2ec0*/  LDG.E.CONSTANT R236, desc[UR8][R2.64+0x2804] ;  /* 0x0028040802ec7981 */ /* 0x000ea2000c1e9900 */
[----:B------:R-:W-:-:S04]  /*2ed0*/  IMAD.U32 R26, R26, 0x10000, RZ ;  /* 0x000100001a1a7824 */ /* 0x000fc800078e00ff */
[----:B------:R-:W-:Y:S01]  /*2ee0*/  FFMA.FTZ R24, R29, R26, R24 ;  /* 0x0000001a1d187223 */ /* 0x000fe20000010018 */
[----:B------:R-:W-:Y:S01]  /*2ef0*/  SHF.L.U32 R26, R49, 0x10, RZ ;  /* 0x00000010311a7819 */ /* 0x000fe200000006ff */
[C---:B------:R-:W-:Y:S01]  /*2f00*/  IMAD.U32 R29, R27.reuse, 0x10000, RZ ;  /* 0x000100001b1d7824 */ /* 0x040fe200078e00ff */
[----:B------:R-:W-:-:S03]  /*2f10*/  PRMT R27, R27, 0x7632, R27 ;  /* 0x000076321b1b7816 */ /* 0x000fc6000000001b */
[----:B------:R-:W-:Y:S02]  /*2f20*/  FFMA.FTZ R29, R26, R29, R237 ;  /* 0x0000001d1a1d7223 */ /* 0x000fe400000100ed */
        /* <DEDUP_REMOVED lines=22> */
[----:B------:R-:W-:Y:S01]  /*3090*/  FFMA.FTZ R25, R26, R25, R27 ;  /* 0x000000191a197223 */ /* 0x000fe2000001001b */
        /* <DEDUP_REMOVED lines=9> */
[----:B------:R-:W-:Y:S02]  /*3130*/  IMAD.U32 R129, R129, 0x10000, RZ ;  /* 0x0001000081817824 */ /* 0x000fe400078e00ff */
[----:B------:R-:W-:Y:S02]  /*3140*/  IMAD.U32 R29, R28, 0x10000, RZ ;  /* 0x000100001c1d7824 */ /* 0x000fe400078e00ff */
[----:B------:R-:W-:Y:S01]  /*3150*/  FFMA.FTZ R23, R26, R129, R23 ;  /* 0x000000811a177223 */ /* 0x000fe20000010017 */
[----:B------:R-:W-:Y:S02]  /*3160*/  SHF.L.U32 R26, R69, 0x10, RZ ;  /* 0x00000010451a7819 */ /* 0x000fe400000006ff */
[----:B------:R-:W-:-:S03]  /*3170*/  PRMT R28, R28, 0x7632, R28 ;  /* 0x000076321c1c7816 */ /* 0x000fc6000000001c */
[----:B------:R-:W-:Y:S01]  /*3180*/  FFMA.FTZ R27, R26, R29, R27 ;  /* 0x0000001d1a1b7223 */ /* 0x000fe2000001001b */
[----:B------:R-:W-:Y:S02]  /*3190*/  IMAD.U32 R26, R169, 0x10000, RZ ;  /* 0x00010000a91a7824 */ /* 0x000fe400078e00ff */
[----:B------:R-:W-:-:S04]  /*31a0*/  IMAD.U32 R28, R28, 0x10000, RZ ;  /* 0x000100001c1c7824 */ /* 0x000fc800078e00ff */
[----:B------:R-:W-:Y:S02]  /*31b0*/  FFMA.FTZ R26, R26, R28, R23 ;  /* 0x0000001c1a1a7223 */ /* 0x000fe40000010017 */
[----:B------:R-:W2:Y:S01]  /*31c0*/  LDG.E.CONSTANT R23, desc[UR8][R2.64+0x608] ;  /* 0x0006080802177981 */ /* 0x000ea2000c1e9900 */
[----:B------:R-:W-:Y:S02]  /*31d0*/  SHF.L.U32 R28, R73, 0x10, RZ ;  /* 0x00000010491c7819 */ /* 0x000fe400000006ff */
[----:B------:R-:W-:Y:S02]  /*31e0*/  SHF.L.U32 R30, R81, 0x10, RZ ;  /* 0x00000010511e7819 */ /* 0x000fe400000006ff */
[----:B------:R-:W-:Y:S01]  /*31f0*/  SHF.L.U32 R129, R85, 0x10, RZ ;  /* 0x0000001055817819 */ /* 0x000fe200000006ff */
[C---:B---3--:R-:W-:Y:S01]  /*3200*/  IMAD.U32 R29, R128.reuse, 0x10000, RZ ;  /* 0x00010000801d7824 */ /* 0x048fe200078e00ff */
[----:B------:R-:W-:-:S03]  /*3210*/  PRMT R128, R128, 0x7632, R128 ;  /* 0x0000763280807816 */ /* 0x000fc60000000080 */
        /* <DEDUP_REMOVED lines=9> */
[----:B------:R-:W3:Y:S01]  /*32b0*/  LDG.E.CONSTANT R26, desc[UR8][R2.64+0x808] ;  /* 0x00080808021a7981 */ /* 0x000ee2000c1e9900 */
[----:B------:R-:W-:-:S04]  /*32c0*/  IMAD.U32 R130, R130, 0x10000, RZ ;  /* 0x0001000082827824 */ /* 0x000fc800078e00ff */
[----:B------:R-:W-:Y:S01]  /*32d0*/  FFMA.FTZ R28, R28, R130, R27 ;  /* 0x000000821c1c7223 */ /* 0x000fe2000001001b */
[C---:B----4-:R-:W-:Y:S01]  /*32e0*/  IMAD.U32 R27, R231.reuse, 0x10000, RZ ;  /* 0x00010000e71b7824 */ /* 0x050fe200078e00ff */
[----:B------:R-:W-:-:S03]  /*32f0*/  PRMT R231, R231, 0x7632, R231 ;  /* 0x00007632e7e77816 */ /* 0x000fc600000000e7 */
[----:B------:R-:W-:Y:S01]  /*3300*/  FFMA.FTZ R30, R30, R27, R29 ;  /* 0x0000001b1e1e7223 */ /* 0x000fe2000001001d */
[----:B------:R-:W-:Y:S01]  /*3310*/  IMAD.U32 R29, R181, 0x10000, RZ ;  /* 0x00010000b51d7824 */ /* 0x000fe200078e00ff */
[----:B------:R-:W4:Y:S01]  /*3320*/  LDG.E.CONSTANT R27, desc[UR8][R2.64+0xa08] ;  /* 0x000a0808021b7981 */ /* 0x000f22000c1e9900 */
[----:B------:R-:W-:-:S04]  /*3330*/  IMAD.U32 R231, R231, 0x10000, RZ ;  /* 0x00010000e7e77824 */ /* 0x000fc800078e00ff */
[----:B------:R-:W-:Y:S01]  /*3340*/  FFMA.FTZ R29, R29, R231, R28 ;  /* 0x000000e71d1d7223 */ /* 0x000fe2000001001c */
[C---:B--2---:R-:W-:Y:S01]  /*3350*/  IMAD.U32 R28, R228.reuse, 0x10000, RZ ;  /* 0x00010000e41c7824 */ /* 0x044fe200078e00ff */
[----:B------:R-:W-:-:S03]  /*3360*/  PRMT R228, R228, 0x7632, R228 ;  /* 0x00007632e4e47816 */ /* 0x000fc600000000e4 */
[----:B------:R-:W-:Y:S01]  /*3370*/  FFMA.FTZ R129, R129, R28, R30 ;  /* 0x0000001c81817223 */ /* 0x000fe2000001001e */
[----:B------:R-:W-:Y:S01]  /*3380*/  IMAD.U32 R30, R185, 0x10000, RZ ;  /* 0x00010000b91e7824 */ /* 0x000fe200078e00ff */
[----:B------:R-:W2:Y:S01]  /*3390*/  LDG.E.CONSTANT R28, desc[UR8][R2.64+0xc08] ;  /* 0x000c0808021c7981 */ /* 0x000ea2000c1e9900 */
        /* <DEDUP_REMOVED lines=28> */
[----:B------:R-:W-:Y:S01]  /*3560*/  PRMT R233, R233, 0x7632, R233 ;  /* 0x00007632e9e97816 */ /* 0x000fe200000000e9 */
[----:B------:R-:W-:Y:S02]  /*3570*/  IMAD.U32 R229, R201, 0x10000, RZ ;  /* 0x00010000c9e57824 */ /* 0x000fe400078e00ff */
[----:B------:R-:W-:Y:S02]  /*3580*/  FFMA.FTZ R228, R228, R129, R231 ;  /* 0x00000081e4e47223 */ /* 0x000fe400000100e7 */
[----:B------:R-:W-:Y:S01]  /*3590*/  IMAD.U32 R233, R233, 0x10000, RZ ;  /* 0x00010000e9e97824 */ /* 0x000fe200078e00ff */
[----:B------:R-:W2:Y:S03]  /*35a0*/  LDG.E.CONSTANT R129, desc[UR8][R2.64+0x1408] ;  /* 0x0014080802817981 */ /* 0x000ea6000c1e9900 */
        /* <DEDUP_REMOVED lines=28> */
[----:B------:R-:W-:Y:S02]  /*3770*/  FFMA.FTZ R130, R130, R233, R231 ;  /* 0x000000e982827223 */ /* 0x000fe400000100e7 */
[----:B------:R-:W2:Y:S01]  /*3780*/  LDG.E.CONSTANT R231, desc[UR8][R2.64+0x1c08] ;  /* 0x001c080802e77981 */ /* 0x000ea2000c1e9900 */
[----:B------:R-:W-:Y:S02]  /*3790*/  IMAD.U32 R237, R237, 0x10000, RZ ;  /* 0x00010000eded7824 */ /* 0x000fe400078e00ff */
[----:B------:R-:W-:Y:S01]  /*37a0*/  IMAD.U32 R234, R217, 0x10000, RZ ;  /* 0x00010000d9ea7824 */ /* 0x000fe200078e00ff */
[----:B------:R-:W2:Y:S01]  /*37b0*/  LDG.E.CONSTANT R233, desc[UR8][R2.64+0x1e08] ;  /* 0x001e080802e97981 */ /* 0x000ea2000c1e9900 */
[C---:B------:R-:W-:Y:S02]  /*37c0*/  IMAD.U32 R235, R31.reuse, 0x10000, RZ ;  /* 0x000100001feb7824 */ /* 0x040fe400078e00ff */
[----:B------:R-:W-:Y:S01]  /*37d0*/  FFMA.FTZ R229, R234, R237, R229 ;  /* 0x000000edeae57223 */ /* 0x000fe200000100e5 */
[----:B------:R-:W-:Y:S01]  /*37e0*/  SHF.L.U32 R234, R38, 0x10, RZ ;  /* 0x0000001026ea7819 */ /* 0x000fe200000006ff */
[----:B------:R-:W2:Y:S01]  /*37f0*/  LDG.E.CONSTANT R237, desc[UR8][R2.64+0x2408] ;  /* 0x0024080802ed7981 */ /* 0x000ea2000c1e9900 */
[----:B------:R-:W-:-:S03]  /*3800*/  PRMT R31, R31, 0x7632, R31 ;  /* 0x000076321f1f7816 */ /* 0x000fc6000000001f */
[----:B------:R-:W-:Y:S01]  /*3810*/  FMUL.FTZ R238, R234, R235 ;  /* 0x000000ebeaee7220 */ /* 0x000fe20000410000 */
[----:B------:R-:W-:Y:S01]  /*3820*/  SHF.L.U32 R236, R24, 0x10, RZ ;  /* 0x0000001018ec7819 */ /* 0x000fe200000006ff */
[----:B------:R-:W-:Y:S01]  /*3830*/  IMAD.U32 R235, R34, 0x10000, RZ ;  /* 0x0001000022eb7824 */ /* 0x000fe200078e00ff */
[----:B------:R-:W2:Y:S01]  /*3840*/  LDG.E.CONSTANT R234, desc[UR8][R2.64+0x2008] ;  /* 0x0020080802ea7981 */ /* 0x000ea2000c1e9900 */
[----:B------:R-:W-:Y:S02]  /*3850*/  IMAD.U32 R239, R31, 0x10000, RZ ;  /* 0x000100001fef7824 */ /* 0x000fe400078e00ff */
[----:B------:R-:W-:Y:S01]  /*3860*/  FFMA.FTZ R240, R235, R236, R238 ;  /* 0x000000ecebf07223 */ /* 0x000fe200000100ee */
[----:B------:R-:W-:Y:S01]  /*3870*/  IMAD.U32 R238, R138, 0x10000, RZ ;  /* 0x000100008aee7824 */ /* 0x000fe200078e00ff */
[----:B------:R-:W2:Y:S01]  /*3880*/  LDG.E.CONSTANT R236, desc[UR8][R2.64+0x2208] ;  /* 0x0022080802ec7981 */ /* 0x000ea2000c1e9900 */
[----:B------:R-:W-:Y:S02]  /*3890*/  PRMT R24, R24, 0x7632, R24 ;  /* 0x0000763218187816 */ /* 0x000fe40000000018 */
[----:B------:R-:W-:Y:S01]  /*38a0*/  FMUL.FTZ R241, R238, R239 ;  /* 0x000000efeef17220 */ /* 0x000fe20000410000 */
[----:B------:R-:W2:Y:S01]  /*38b0*/  LDG.E.CONSTANT R235, desc[UR8][R2.64+0x2a0c] ;  /* 0x002a0c0802eb7981 */ /* 0x000ea2000c1e9900 */
[----:B------:R-:W-:Y:S01]  /*38c0*/  SHF.L.U32 R239, R24, 0x10, RZ ;  /* 0x0000001018ef7819 */ /* 0x000fe200000006ff */
[----:B------:R-:W-:-:S02]  /*38d0*/  IMAD.U32 R24, R134, 0x10000, RZ ;  /* 0x0001000086187824 */ /* 0x000fc400078e00ff */
[----:B------:R-:W2:Y:S02]  /*38e0*/  LDG.E.CONSTANT R31, desc[UR8][R2.64+0x2c04] ;  /* 0x002c0408021f7981 */ /* 0x000ea4000c1e9900 */
[----:B------:R-:W-:Y:S01]  /*38f0*/  FFMA.FTZ R241, R24, R239, R241 ;  /* 0x000000ef18f17223 */ /* 0x000fe200000100f1 */
[----:B------:R-:W-:Y:S01]  /*3900*/  IMAD.U32 R239, R42, 0x10000, RZ ;  /* 0x000100002aef7824 */ /* 0x000fe200078e00ff */
[----:B------:R-:W2:Y:S04]  /*3910*/  LDG.E.CONSTANT R24, desc[UR8][R2.64+0x2608] ;  /* 0x0026080802187981 */ /* 0x000ea8000c1e9900 */
[----:B------:R-:W2:Y:S01]  /*3920*/  LDG.E.CONSTANT R238, desc[UR8][R2.64+0x2e04] ;  /* 0x002e040802ee7981 */ /* 0x000ea2000c1e9900 */
[C---:B------:R-:W-:Y:S02]  /*3930*/  SHF.L.U32 R242, R25.reuse, 0x10, RZ ;  /* 0x0000001019f27819 */ /* 0x040fe400000006ff */
[----:B------:R-:W-:-:S03]  /*3940*/  PRMT R25, R25, 0x7632, R25 ;  /* 0x0000763219197816 */ /* 0x000fc60000000019 */
[----:B------:R-:W-:Y:S01]  /*3950*/  FFMA.FTZ R242, R239, R242, R240 ;  /* 0x000000f2eff27223 */ /* 0x000fe200000100f0 */
[----:B------:R-:W-:Y:S01]  /*3960*/  IMAD.U32 R240, R142, 0x10000, RZ ;  /* 0x000100008ef07824 */ /* 0x000fe200078e00ff */
[----:B------:R-:W2:Y:S01]  /*3970*/  LDG.E.CONSTANT R239, desc[UR8][R2.64+0x2808] ;  /* 0x0028080802ef7981 */ /* 0x000ea2000c1e9900 */
[----:B------:R-:W-:-:S04]  /*3980*/  IMAD.U32 R25, R25, 0x10000, RZ ;  /* 0x0001000019197824 */ /* 0x000fc800078e00ff */
[----:B------:R-:W-:Y:S02]  /*3990*/  FFMA.FTZ R243, R240, R25, R241 ;  /* 0x00000019f0f37223 */ /* 0x000fe400000100f1 */
[----:B------:R-:W2:Y:S01]  /*39a0*/  LDG.E.CONSTANT R240, desc[UR8][R2.64+0x2a08] ;  /* 0x002a080802f07981 */ /* 0x000ea2000c1e9900 */
[----:B------:R-:W-:-:S03]  /*39b0*/  SHF.L.U32 R241, R46, 0x10, RZ ;  /* 0x000000102ef17819 */ /* 0x000fc600000006ff */
[----:B------:R-:W2:Y:S01]  /*39c0*/  LDG.E.CONSTANT R25, desc[UR8][R2.64+0x2c08] ;  /* 0x002c080802197981 */ /* 0x000ea2000c1e9900 */
[C---:B------:R-:W-:Y:S01]  /*39d0*/  IMAD.U32 R244, R23.reuse, 0x10000, RZ ;  /* 0x0001000017f47824 */ /* 0x040fe200078e00ff */
[----:B------:R-:W-:-:S03]  /*39e0*/  PRMT R23, R23, 0x7632, R23 ;  /* 0x0000763217177816 */ /* 0x000fc60000000017 */
[----:B------:R-:W-:Y:S02]  /*39f0*/  FFMA.FTZ R245, R241, R244, R242 ;  /* 0x000000f4f1f57223 */ /* 0x000fe400000100f2 */
[----:B------:R-:W2:Y:S01]  /*3a00*/  LDG.E.CONSTANT R241, desc[UR8][R2.64+0x2c0c] ;  /* 0x002c0c0802f17981 */ /* 0x000ea2000c1e9900 */
[----:B------:R-:W-:Y:S01]  /*3a10*/  IMAD.U32 R23, R23, 0x10000, RZ ;  /* 0x0001000017177824 */ /* 0x000fe200078e00ff */
[----:B------:R-:W-:Y:S02]  /*3a20*/  SHF.L.U32 R244, R146, 0x10, RZ ;  /* 0x0000001092f47819 */ /* 0x000fe400000006ff */
[----:B------:R-:W2:Y:S03]  /*3a30*/  LDG.E.CONSTANT R242, desc[UR8][R2.64+0x2e08] ;  /* 0x002e080802f27981 */ /* 0x000ea6000c1e9900 */
[----:B------:R-:W-:Y:S02]  /*3a40*/  FFMA.FTZ R243, R244, R23, R243 ;  /* 0x00000017f4f37223 */ /* 0x000fe400000100f3 */
[----:B------:R0:W2:Y:S01]  /*3a50*/  LDG.E.CONSTANT R23, desc[UR8][R2.64+0x2e0c] ;  /* 0x002e0c0802177981 */ /* 0x0000a2000c1e9900 */
[----:B------:R-:W-:-:S02]  /*3a60*/  IMAD.U32 R244, R50, 0x10000, RZ ;  /* 0x0001000032f47824 */ /* 0x000fc400078e00ff */
[----:B0-----:R-:W-:Y:S01]  /*3a70*/  IMAD.U32 R3, R154, 0x10000, RZ ;  /* 0x000100009a037824 */ /* 0x001fe200078e00ff */
[----:B------:R-:W-:Y:S01]  /*3a80*/  SHF.L.U32 R2, R58, 0x10, RZ ;  /* 0x000000103a027819 */ /* 0x000fe200000006ff */
[C---:B---3--:R-:W-:Y:S01]  /*3a90*/  IMAD.U32 R246, R26.reuse, 0x10000, RZ ;  /* 0x000100001af67824 */ /* 0x048fe200078e00ff */
[----:B------:R-:W-:-:S03]  /*3aa0*/  PRMT R26, R26, 0x7632, R26 ;  /* 0x000076321a1a7816 */ /* 0x000fc6000000001a */
[----:B------:R-:W-:Y:S01]  /*3ab0*/  FFMA.FTZ R245, R244, R246, R245 ;  /* 0x000000f6f4f57223 */ /* 0x000fe200000100f5 */
[----:B------:R-:W-:Y:S01]  /*3ac0*/  SHF.L.U32 R244, R26, 0x10, RZ ;  /* 0x000000101af47819 */ /* 0x000fe200000006ff */
[----:B------:R-:W-:-:S04]  /*3ad0*/  IMAD.U32 R26, R150, 0x10000, RZ ;  /* 0x00010000961a7824 */ /* 0x000fc800078e00ff */
[----:B------:R-:W-:Y:S01]  /*3ae0*/  FFMA.FTZ R26, R26, R244, R243 ;  /* 0x000000f41a1a7223 */ /* 0x000fe200000100f3 */
[----:B------:R-:W-:Y:S01]  /*3af0*/  IMAD.U32 R244, R54, 0x10000, RZ ;  /* 0x0001000036f47824 */ /* 0x000fe200078e00ff */
[C---:B----4-:R-:W-:Y:S02]  /*3b00*/  SHF.L.U32 R243, R27.reuse, 0x10, RZ ;  /* 0x000000101bf37819 */ /* 0x050fe400000006ff */
[----:B------:R-:W-:-:S05]  /*3b10*/  PRMT R27, R27, 0x7632, R27 ;  /* 0x000076321b1b7816 */ /* 0x000fca000000001b */
[----:B------:R-:W-:Y:S02]  /*3b20*/  IMAD.U32 R27, R27, 0x10000, RZ ;  /* 0x000100001b1b7824 */ /* 0x000fe400078e00ff */
[----:B------:R-:W-:Y:S02]  /*3b30*/  FFMA.FTZ R243, R244, R243, R245 ;  /* 0x000000f3f4f37223 */ /* 0x000fe400000100f5 */
[----:B------:R-:W-:Y:S01]  /*3b40*/  FFMA.FTZ R3, R3, R27, R26 ;  /* 0x0000001b03037223 */ /* 0x000fe2000001001a */
[C---:B--2---:R-:W-:Y:S01]  /*3b50*/  IMAD.U32 R26, R28.reuse, 0x10000, RZ ;  /* 0x000100001c1a7824 */ /* 0x044fe200078e00ff */
[----:B------:R-:W-:-:S03]  /*3b60*/  PRMT R28, R28, 0x7632, R28 ;  /* 0x000076321c1c7816 */ /* 0x000fc6000000001c */
[----:B------:R-:W-:Y:S01]  /*3b70*/  FFMA.FTZ R26, R2, R26, R243 ;  /* 0x0000001a021a7223 */ /* 0x000fe200000100f3 */
[----:B------:R-:W-:Y:S01]  /*3b80*/  SHF.L.U32 R2, R158, 0x10, RZ ;  /* 0x000000109e027819 */ /* 0x000fe200000006ff */
[----:B------:R-:W-:-:S04]  /*3b90*/  IMAD.U32 R28, R28, 0x10000, RZ ;  /* 0x000100001c1c7824 */ /* 0x000fc800078e00ff */
[----:B------:R-:W-:Y:S01]  /*3ba0*/  FFMA.FTZ R2, R2, R28, R3 ;  /* 0x0000001c02027223 */ /* 0x000fe20000010003 */
[----:B------:R-:W-:Y:S02]  /*3bb0*/  IMAD.U32 R3, R62, 0x10000, RZ ;  /* 0x000100003e037824 */ /* 0x000fe400078e00ff */
[C---:B------:R-:W-:Y:S01]  /*3bc0*/  IMAD.U32 R27, R29.reuse, 0x10000, RZ ;  /* 0x000100001d1b7824 */ /* 0x040fe200078e00ff */
[----:B------:R-:W-:-:S03]  /*3bd0*/  PRMT R29, R29, 0x7632, R29 ;  /* 0x000076321d1d7816 */ /* 0x000fc6000000001d */
[----:B------:R-:W-:Y:S01]  /*3be0*/  FFMA.FTZ R26, R3, R27, R26 ;  /* 0x0000001b031a7223 */ /* 0x000fe2000001001a */
[----:B------:R-:W-:Y:S01]  /*3bf0*/  SHF.L.U32 R29, R29, 0x10, RZ ;  /* 0x000000101d1d7819 */ /* 0x000fe200000006ff */
[----:B------:R-:W-:-:S04]  /*3c00*/  IMAD.U32 R3, R162, 0x10000, RZ ;  /* 0x00010000a2037824 */ /* 0x000fc800078e00ff */
[----:B------:R-:W-:Y:S01]  /*3c10*/  FFMA.FTZ R2, R3, R29, R2 ;  /* 0x0000001d03027223 */ /* 0x000fe20000010002 */
[----:B------:R-:W-:Y:S01]  /*3c20*/  IMAD.U32 R3, R66, 0x10000, RZ ;  /* 0x0001000042037824 */ /* 0x000fe200078e00ff */
[C---:B------:R-:W-:Y:S02]  /*3c30*/  SHF.L.U32 R27, R30.reuse, 0x10, RZ ;  /* 0x000000101e1b7819 */ /* 0x040fe400000006ff */
        /* <DEDUP_REMOVED lines=33> */
[C---:B------:R-:W-:Y:S01]  /*3e50*/  IMAD.U32 R27, R232.reuse, 0x10000, RZ ;  /* 0x00010000e81b7824 */ /* 0x040fe200078e00ff */
[----:B------:R-:W-:Y:S01]  /*3e60*/  PRMT R232, R232, 0x7632, R232 ;  /* 0x00007632e8e87816 */ /* 0x000fe200000000e8 */
[----:B------:R-:W-:-:S03]  /*3e70*/  IMAD.U32 R3, R86, 0x10000, RZ ;  /* 0x0001000056037824 */ /* 0x000fc600078e00ff */
[----:B------:R-:W-:Y:S01]  /*3e80*/  SHF.L.U32 R232, R232, 0x10, RZ ;  /* 0x00000010e8e87819 */ /* 0x000fe200000006ff */
[----:B------:R-:W-:Y:S01]  /*3e90*/  FFMA.FTZ R26, R3, R27, R26 ;  /* 0x0000001b031a7223 */ /* 0x000fe2000001001a */
[----:B------:R-:W-:-:S04]  /*3ea0*/  IMAD.U32 R3, R186, 0x10000, RZ ;  /* 0x00010000ba037824 */ /* 0x000fc800078e00ff */
[----:B------:R-:W-:Y:S01]  /*3eb0*/  FFMA.FTZ R2, R3, R232, R2 ;  /* 0x000000e803027223 */ /* 0x000fe20000010002 */
[C---:B------:R-:W-:Y:S01]  /*3ec0*/  PRMT R3, R231.reuse, 0x7632, R3 ;  /* 0x00007632e7037816 */ /* 0x040fe20000000003 */
[----:B------:R-:W-:-:S03]  /*3ed0*/  IMAD.U32 R231, R231, 0x10000, RZ ;  /* 0x00010000e7e77824 */ /* 0x000fc600078e00ff */
[----:B------:R-:W-:Y:S01]  /*3ee0*/  SHF.L.U32 R28, R3, 0x10, RZ ;  /* 0x00000010031c7819 */ /* 0x000fe200000006ff */
[----:B------:R-:W-:Y:S02]  /*3ef0*/  IMAD.U32 R3, R90, 0x10000, RZ ;  /* 0x000100005a037824 */ /* 0x000fe400078e00ff */
[----:B------:R-:W-:Y:S02]  /*3f00*/  IMAD.U32 R27, R190, 0x10000, RZ ;  /* 0x00010000be1b7824 */ /* 0x000fe400078e00ff */
[----:B------:R-:W-:Y:S01]  /*3f10*/  FFMA.FTZ R3, R3, R231, R26 ;  /* 0x000000e703037223 */ /* 0x000fe2000001001a */
[----:B------:R-:W-:Y:S01]  /*3f20*/  SHF.L.U32 R26, R94, 0x10, RZ ;  /* 0x000000105e1a7819 */ /* 0x000fe200000006ff */
[----:B------:R-:W-:Y:S01]  /*3f30*/  FFMA.FTZ R2, R27, R28, R2 ;  /* 0x0000001c1b027223 */ /* 0x000fe20000010002 */
[C---:B------:R-:W-:Y:S01]  /*3f40*/  IMAD.U32 R27, R233.reuse, 0x10000, RZ ;  /* 0x00010000e91b7824 */ /* 0x040fe200078e00ff */
[----:B------:R-:W-:-:S03]  /*3f50*/  PRMT R233, R233, 0x7632, R233 ;  /* 0x00007632e9e97816 */ /* 0x000fc600000000e9 */
[----:B------:R-:W-:Y:S01]  /*3f60*/  FFMA.FTZ R26, R26, R27, R3 ;  /* 0x0000001b1a1a7223 */ /* 0x000fe20000010003 */
[----:B------:R-:W-:Y:S01]  /*3f70*/  SHF.L.U32 R27, R98, 0x10, RZ ;  /* 0x00000010621b7819 */ /* 0x000fe200000006ff */
[C---:B------:R-:W-:Y:S01]  /*3f80*/  IMAD.U32 R28, R234.reuse, 0x10000, RZ ;  /* 0x00010000ea1c7824 */ /* 0x040fe200078e00ff */
[----:B------:R-:W-:Y:S01]  /*3f90*/  PRMT R234, R234, 0x7632, R234 ;  /* 0x00007632eaea7816 */ /* 0x000fe200000000ea */
[----:B------:R-:W-:Y:S02]  /*3fa0*/  IMAD.U32 R3, R194, 0x10000, RZ ;  /* 0x00010000c2037824 */ /* 0x000fe400078e00ff */
[----:B------:R-:W-:Y:S02]  /*3fb0*/  IMAD.U32 R233, R233, 0x10000, RZ ;  /* 0x00010000e9e97824 */ /* 0x000fe400078e00ff */
[----:B------:R-:W-:Y:S01]  /*3fc0*/  FFMA.FTZ R26, R27, R28, R26 ;  /* 0x0000001c1b1a7223 */ /* 0x000fe2000001001a */
[----:B------:R-:W-:Y:S01]  /*3fd0*/  SHF.L.U32 R234, R234, 0x10, RZ ;  /* 0x00000010eaea7819 */ /* 0x000fe200000006ff */
[----:B------:R-:W-:-:S02]  /*3fe0*/  IMAD.U32 R27, R102, 0x10000, RZ ;  /* 0x00010000661b7824 */ /* 0x000fc400078e00ff */
[----:B------:R-:W-:Y:S01]  /*3ff0*/  FFMA.FTZ R2, R3, R233, R2 ;  /* 0x000000e903027223 */ /* 0x000fe20000010002 */
[C---:B------:R-:W-:Y:S01]  /*4000*/  IMAD.U32 R28, R236.reuse, 0x10000, RZ ;  /* 0x00010000ec1c7824 */ /* 0x040fe200078e00ff */
[----:B------:R-:W-:Y:S01]  /*4010*/  PRMT R236, R236, 0x7632, R236 ;  /* 0x00007632ecec7816 */ /* 0x000fe200000000ec */
[----:B------:R-:W-:Y:S01]  /*4020*/  IMAD.U32 R3, R198, 0x10000, RZ ;  /* 0x00010000c6037824 */ /* 0x000fe200078e00ff */
[----:B------:R-:W-:Y:S01]  /*4030*/  SHF.L.U32 R29, R119, 0x10, RZ ;  /* 0x00000010771d7819 */ /* 0x000fe200000006ff */
[----:B------:R-:W-:Y:S01]  /*4040*/  FFMA.FTZ R26, R27, R28, R26 ;  /* 0x0000001c1b1a7223 */ /* 0x000fe2000001001a */
[----:B------:R-:W-:Y:S02]  /*4050*/  IMAD.U32 R28, R237, 0x10000, RZ ;  /* 0x00010000ed1c7824 */ /* 0x000fe400078e00ff */
[----:B------:R-:W-:Y:S01]  /*4060*/  FFMA.FTZ R2, R3, R234, R2 ;  /* 0x000000ea03027223 */ /* 0x000fe20000010002 */
[----:B------:R-:W-:Y:S01]  /*4070*/  IMAD.U32 R30, R235, 0x10000, RZ ;  /* 0x00010000eb1e7824 */ /* 0x000fe200078e00ff */
[----:B------:R-:W-:Y:S01]  /*4080*/  PRMT R237, R237, 0x7632, R237 ;  /* 0x00007632eded7816 */ /* 0x000fe200000000ed */
[----:B------:R-:W-:-:S02]  /*4090*/  IMAD.U32 R3, R202, 0x10000, RZ ;  /* 0x00010000ca037824 */ /* 0x000fc400078e00ff */
[----:B------:R-:W-:Y:S02]  /*40a0*/  IMAD.U32 R236, R236, 0x10000, RZ ;  /* 0x00010000ecec7824 */ /* 0x000fe400078e00ff */
[----:B------:R-:W-:Y:S02]  /*40b0*/  IMAD.U32 R27, R106, 0x10000, RZ ;  /* 0x000100006a1b7824 */ /* 0x000fe400078e00ff */
[----:B------:R-:W-:Y:S01]  /*40c0*/  FFMA.FTZ R4, R29, R30, R4 ;  /* 0x0000001e1d047223 */ /* 0x000fe20000010004 */
[----:B------:R-:W-:Y:S01]  /*40d0*/  FADD.FTZ R21, R21, R22 ;  /* 0x0000001615157221 */ /* 0x000fe20000010000 */
[----:B------:R-:W-:Y:S01]  /*40e0*/  FFMA.FTZ R2, R3, R236, R2 ;  /* 0x000000ec03027223 */ /* 0x000fe20000010002 */
[----:B------:R-:W-:Y:S01]  /*40f0*/  SHF.L.U32 R237, R237, 0x10, RZ ;  /* 0x00000010eded7819 */ /* 0x000fe200000006ff */
[----:B------:R-:W-:Y:S01]  /*4100*/  FFMA.FTZ R26, R27, R28, R26 ;  /* 0x0000001c1b1a7223 */ /* 0x000fe2000001001a */
[----:B------:R-:W-:Y:S01]  /*4110*/  SHF.L.U32 R29, R121, 0x10, RZ ;  /* 0x00000010791d7819 */ /* 0x000fe200000006ff */
[----:B------:R-:W-:Y:S01]  /*4120*/  IMAD.U32 R3, R206, 0x10000, RZ ;  /* 0x00010000ce037824 */ /* 0x000fe200078e00ff */
[----:B------:R-:W-:Y:S01]  /*4130*/  SHF.L.U32 R30, R31, 0x10, RZ ;  /* 0x000000101f1e7819 */ /* 0x000fe200000006ff */
[----:B------:R-:W-:Y:S01]  /*4140*/  IMAD.U32 R22, R24, 0x10000, RZ ;  /* 0x0001000018167824 */ /* 0x000fe200078e00ff */
[----:B------:R-:W-:-:S02]  /*4150*/  SHF.L.U32 R27, R110, 0x10, RZ ;  /* 0x000000106e1b7819 */ /* 0x000fc400000006ff */
[----:B------:R-:W-:Y:S01]  /*4160*/  PRMT R24, R24, 0x7632, R24 ;  /* 0x0000763218187816 */ /* 0x000fe20000000018 */
[----:B------:R-:W-:Y:S01]  /*4170*/  FFMA.FTZ R2, R3, R237, R2 ;  /* 0x000000ed03027223 */ /* 0x000fe20000010002 */
[----:B------:R-:W-:Y:S01]  /*4180*/  PRMT R31, R31, 0x7632, R31 ;  /* 0x000076321f1f7816 */ /* 0x000fe2000000001f */
[----:B------:R-:W-:Y:S01]  /*4190*/  FFMA.FTZ R29, R29, R30, R130 ;  /* 0x0000001e1d1d7223 */ /* 0x000fe20000010082 */
[----:B------:R-:W-:Y:S01]  /*41a0*/  SHF.L.U32 R3, R210, 0x10, RZ ;  /* 0x00000010d2037819 */ /* 0x000fe200000006ff */
[----:B------:R-:W-:Y:S02]  /*41b0*/  IMAD.U32 R30, R125, 0x10000, RZ ;  /* 0x000100007d1e7824 */ /* 0x000fe400078e00ff */
[--C-:B------:R-:W-:Y:S01]  /*41c0*/  FFMA.FTZ R22, R27, R22, R26.reuse ;  /* 0x000000161b167223 */ /* 0x100fe2000001001a */
[----:B------:R-:W-:Y:S01]  /*41d0*/  IMAD.U32 R128, R238, 0x10000, RZ ;  /* 0x00010000ee807824 */ /* 0x000fe200078e00ff */
[----:B------:R-:W-:Y:S01]  /*41e0*/  PRMT R26, R239, 0x7632, R26 ;  /* 0x00007632ef1a7816 */ /* 0x000fe2000000001a */
[----:B------:R-:W-:Y:S01]  /*41f0*/  IMAD.U32 R24, R24, 0x10000, RZ ;  /* 0x0001000018187824 */ /* 0x000fe200078e00ff */
[----:B------:R-:W-:Y:S01]  /*4200*/  SHF.L.U32 R28, R221, 0x10, RZ ;  /* 0x00000010dd1c7819 */ /* 0x000fe200000006ff */
[----:B------:R-:W-:Y:S01]  /*4210*/  IMAD.U32 R31, R31, 0x10000, RZ ;  /* 0x000100001f1f7824 */ /* 0x000fe200078e00ff */
[----:B------:R-:W-:Y:S01]  /*4220*/  PRMT R238, R238, 0x7632, R238 ;  /* 0x00007632eeee7816 */ /* 0x000fe200000000ee */
[----:B------:R-:W-:Y:S01]  /*4230*/  FFMA.FTZ R30, R30, R128, R29 ;  /* 0x000000801e1e7223 */ /* 0x000fe2000001001d */
[----:B------:R-:W-:Y:S01]  /*4240*/  FFMA.FTZ R2, R3, R24, R2 ;  /* 0x0000001803027223 */ /* 0x000fe20000010002 */
[----:B------:R-:W-:Y:S01]  /*4250*/  SHF.L.U32 R26, R26, 0x10, RZ ;  /* 0x000000101a1a7819 */ /* 0x000fe200000006ff */
[----:B------:R-:W-:Y:S01]  /*4260*/  IMAD.U32 R27, R114, 0x10000, RZ ;  /* 0x00010000721b7824 */ /* 0x000fe200078e00ff */
[----:B------:R-:W-:Y:S01]  /*4270*/  PRMT R24, R240, 0x7632, R24 ;  /* 0x00007632f0187816 */ /* 0x000fe20000000018 */
[----:B------:R-:W-:-:S02]  /*4280*/  IMAD.U32 R29, R214, 0x10000, RZ ;  /* 0x00010000d61d7824 */ /* 0x000fc400078e00ff */
[----:B------:R-:W-:Y:S01]  /*4290*/  FFMA.FTZ R28, R28, R31, R229 ;  /* 0x0000001f1c1c7223 */ /* 0x000fe200000100e5 */
[----:B------:R-:W-:Y:S01]  /*42a0*/  IMAD.U32 R239, R239, 0x10000, RZ ;  /* 0x00010000efef7824 */ /* 0x000fe200078e00ff */
[----:B------:R-:W-:Y:S01]  /*42b0*/  SHF.L.U32 R238, R238, 0x10, RZ ;  /* 0x00000010eeee7819 */ /* 0x000fe200000006ff */
[----:B------:R-:W-:Y:S02]  /*42c0*/  IMAD.U32 R31, R225, 0x10000, RZ ;  /* 0x00010000e11f7824 */ /* 0x000fe400078e00ff */
[----:B------:R-:W-:Y:S01]  /*42d0*/  FADD.FTZ R30, R30, R21 ;  /* 0x000000151e1e7221 */ /* 0x000fe20000010000 */
[----:B------:R-:W-:Y:S01]  /*42e0*/  SHF.L.U32 R21, R218, 0x10, RZ ;  /* 0x00000010da157819 */ /* 0x000fe200000006ff */
[----:B------:R-:W-:Y:S01]  /*42f0*/  FFMA.FTZ R22, R27, R239, R22 ;  /* 0x000000ef1b167223 */ /* 0x000fe20000010016 */
[----:B------:R-:W-:Y:S01]  /*4300*/  FFMA.FTZ R2, R29, R26, R2 ;  /* 0x0000001a1d027223 */ /* 0x000fe20000010002 */
[----:B------:R-:W-:Y:S01]  /*4310*/  IMAD.U32 R3, R118, 0x10000, RZ ;  /* 0x0001000076037824 */ /* 0x000fe200078e00ff */
[----:B------:R-:W-:Y:S01]  /*4320*/  PRMT R235, R235, 0x7632, R235 ;  /* 0x00007632ebeb7816 */ /* 0x000fe200000000eb */
[----:B------:R-:W-:-:S02]  /*4330*/  IMAD.U32 R240, R240, 0x10000, RZ ;  /* 0x00010000f0f07824 */ /* 0x000fc400078e00ff */
[----:B------:R-:W-:Y:S02]  /*4340*/  IMAD.U32 R24, R24, 0x10000, RZ ;  /* 0x0001000018187824 */ /* 0x000fe400078e00ff */
[----:B------:R-:W-:Y:S01]  /*4350*/  FFMA.FTZ R31, R31, R238, R28 ;  /* 0x000000ee1f1f7223 */ /* 0x000fe2000001001c */
[----:B------:R-:W-:Y:S01]  /*4360*/  SHF.L.U32 R28, R122, 0x10, RZ ;  /* 0x000000107a1c7819 */ /* 0x000fe200000006ff */
[----:B------:R-:W-:Y:S02]  /*4370*/  IMAD.U32 R27, R25, 0x10000, RZ ;  /* 0x00010000191b7824 */ /* 0x000fe400078e00ff */
[----:B------:R-:W-:Y:S01]  /*4380*/  FFMA.FTZ R3, R3, R240, R22 ;  /* 0x000000f003037223 */ /* 0x000fe20000010016 */
[----:B------:R-:W-:Y:S01]  /*4390*/  FFMA.FTZ R2, R21, R24, R2 ;  /* 0x0000001815027223 */ /* 0x000fe20000010002 */
[----:B------:R-:W-:Y:S01]  /*43a0*/  IMAD.U32 R26, R219, 0x10000, RZ ;  /* 0x00010000db1a7824 */ /* 0x000fe200078e00ff */
[----:B------:R-:W-:Y:S01]  /*43b0*/  PRMT R24, R241, 0x7632, R24 ;  /* 0x00007632f1187816 */ /* 0x000fe20000000018 */
[----:B------:R-:W-:Y:S01]  /*43c0*/  IMAD.U32 R235, R235, 0x10000, RZ ;  /* 0x00010000ebeb7824 */ /* 0x000fe200078e00ff */
[----:B------:R-:W-:Y:S01]  /*43d0*/  PRMT R25, R25, 0x7632, R25 ;  /* 0x0000763219197816 */ /* 0x000fe20000000019 */
[----:B------:R-:W-:Y:S01]  /*43e0*/  FFMA.FTZ R27, R28, R27, R3 ;  /* 0x0000001b1c1b7223 */ /* 0x000fe20000010003 */
[----:B------:R-:W-:Y:S01]  /*43f0*/  PRMT R28, R242, 0x7632, R28 ;  /* 0x00007632f21c7816 */ /* 0x000fe2000000001c */
[----:B------:R-:W-:Y:S01]  /*4400*/  FFMA.FTZ R5, R26, R235, R5 ;  /* 0x000000eb1a057223 */ /* 0x000fe20000010005 */
[----:B------:R-:W-:Y:S01]  /*4410*/  IMAD.U32 R22, R223, 0x10000, RZ ;  /* 0x00010000df167824 */ /* 0x000fe200078e00ff */
[----:B------:R-:W-:Y:S01]  /*4420*/  SHF.L.U32 R26, R126, 0x10, RZ ;  /* 0x000000107e1a7819 */ /* 0x000fe200000006ff */
[----:B------:R-:W-:Y:S01]  /*4430*/  IMAD.U32 R24, R24, 0x10000, RZ ;  /* 0x0001000018187824 */ /* 0x000fe200078e00ff */
[----:B------:R-:W-:Y:S01]  /*4440*/  SHF.L.U32 R242, R242, 0x10, RZ ;  /* 0x00000010f2f27819 */ /* 0x000fe200000006ff */
[----:B------:R-:W-:Y:S01]  /*4450*/  IMAD.U32 R3, R222, 0x10000, RZ ;  /* 0x00010000de037824 */ /* 0x000fe200078e00ff */
[----:B------:R-:W-:Y:S01]  /*4460*/  SHF.L.U32 R21, R123, 0x10, RZ ;  /* 0x000000107b157819 */ /* 0x000fe200000006ff */
[----:B------:R-:W-:-:S02]  /*4470*/  IMAD.U32 R25, R25, 0x10000, RZ ;  /* 0x0001000019197824 */ /* 0x000fc400078e00ff */
[----:B------:R-:W-:Y:S01]  /*4480*/  IMAD.U32 R241, R241, 0x10000, RZ ;  /* 0x00010000f1f17824 */ /* 0x000fe200078e00ff */
[----:B------:R-:W-:Y:S01]  /*4490*/  SHF.L.U32 R28, R28, 0x10, RZ ;  /* 0x000000101c1c7819 */ /* 0x000fe200000006ff */
[----:B------:R-:W-:Y:S01]  /*44a0*/  FFMA.FTZ R5, R22, R24, R5 ;  /* 0x0000001816057223 */ /* 0x000fe20000010005 */
[----:B------:R-:W-:Y:S01]  /*44b0*/  FADD.FTZ R31, R31, R30 ;  /* 0x0000001e1f1f7221 */ /* 0x000fe20000010000 */
[----:B------:R-:W-:Y:S02]  /*44c0*/  IMAD.U32 R29, R226, 0x10000, RZ ;  /* 0x00010000e21d7824 */ /* 0x000fe400078e00ff */
[----:B------:R-:W-:Y:S01]  /*44d0*/  FFMA.FTZ R2, R3, R25, R2 ;  /* 0x0000001903027223 */ /* 0x000fe20000010002 */
[----:B------:R-:W-:Y:S01]  /*44e0*/  FFMA.FTZ R26, R26, R242, R27 ;  /* 0x000000f21a1a7223 */ /* 0x000fe2000001001b */
[----:B------:R-:W-:Y:S02]  /*44f0*/  VIADD R24, R131, 0x1 ;  /* 0x0000000183187836 */ /* 0x000fe40000000000 */
[----:B------:R-:W-:Y:S01]  /*4500*/  FFMA.FTZ R4, R21, R241, R4 ;  /* 0x000000f115047223 */ /* 0x000fe20000010004 */
[----:B------:R-:W-:Y:S01]  /*4510*/  PRMT R21, R23, 0x7632, R21 ;  /* 0x0000763217157816 */ /* 0x000fe20000000015 */
[----:B------:R-:W-:Y:S01]  /*4520*/  FFMA.FTZ R2, R29, R28, R2 ;  /* 0x0000001c1d027223 */ /* 0x000fe20000010002 */
[----:B------:R-:W-:Y:S01]  /*4530*/  SHF.L.U32 R23, R23, 0x10, RZ ;  /* 0x0000001017177819 */ /* 0x000fe200000006ff */
[----:B------:R-:W-:Y:S01]  /*4540*/  FADD.FTZ R31, R26, R31 ;  /* 0x0000001f1a1f7221 */ /* 0x000fe20000010000 */
[----:B------:R-:W-:Y:S01]  /*4550*/  IMAD.U32 R3, R127, 0x10000, RZ ;  /* 0x000100007f037824 */ /* 0x000fe200078e00ff */
[----:B------:R-:W-:Y:S01]  /*4560*/  I2FP.F32.S32 R24, R24 ;  /* 0x0000001800187245 */ /* 0x000fe20000201400 */
[----:B------:R-:W-:-:S02]  /*4570*/  IMAD.U32 R22, R227, 0x10000, RZ ;  /* 0x00010000e3167824 */ /* 0x000fc400078e00ff */
[----:B------:R-:W-:Y:S01]  /*4580*/  FADD.FTZ R2, R2, R31 ;  /* 0x0000001f02027221 */ /* 0x000fe20000010000 */
[----:B------:R-:W-:Y:S02]  /*4590*/  IMAD.U32 R21, R21, 0x10000, RZ ;  /* 0x0001000015157824 */ /* 0x000fe400078e00ff */
[----:B------:R-:W-:Y:S01]  /*45a0*/  FFMA.FTZ R3, R3, R23, R4 ;  /* 0x0000001703037223 */ /* 0x000fe20000010004 */
[----:B-----5:R-:W-:Y:S01]  /*45b0*/  FMUL.FTZ R24, R24, R11 ;  /* 0x0000000b18187220 */ /* 0x020fe20000410000 */
[----:B------:R-:W-:Y:S01]  /*45c0*/  FSETP.NEU.FTZ.AND P0, PT, R11, RZ, PT ;  /* 0x000000ff0b00720b */ /* 0x000fe20003f1d000 */
[----:B------:R-:W-:Y:S01]  /*45d0*/  FFMA.FTZ R5, R22, R21, R5 ;  /* 0x0000001516057223 */ /* 0x000fe20000010005 */
[----:B------:R-:W-:Y:S02]  /*45e0*/  FADD.FTZ R2, R3, R2 ;  /* 0x0000000203027221 */ /* 0x000fe40000010000 */
        /* <DEDUP_REMOVED lines=8> */
.L_x_17305:
[----:B------:R-:W-:Y:S05]  /*4670*/  BSYNC.RECONVERGENT B1 ;  /* 0x0000000000017941 */ /* 0x000fea0003800200 */
.L_x_17304:
[----:B------:R-:W-:Y:S01]  /*4680*/  IADD3 R6, P0, PT, R6, 0x10, RZ ;  /* 0x0000001006067810 */ /* 0x000fe20007f1e0ff */
[----:B01----:R-:W-:Y:S01]  /*4690*/  VIADD R20, R20, 0x200 ;  /* 0x0000020014147836 */ /* 0x003fe20000000000 */
[----:B------:R-:W-:Y:S01]  /*46a0*/  IADD3 R19, PT, PT, R19, 0x80, RZ ;  /* 0x0000008013137810 */ /* 0x000fe20007ffe0ff */
[----:B------:R-:W-:Y:S02]  /*46b0*/  VIADD R131, R131, 0x80 ;  /* 0x0000008083837836 */ /* 0x000fe40000000000 */
[----:B------:R-:W-:Y:S01]  /*46c0*/  IMAD.X R7, RZ, RZ, R7, P0 ;  /* 0x000000ffff077224 */ /* 0x000fe200000e0607 */
[----:B------:R-:W-:Y:S07]  /*46d0*/  @!P1 BRA `(.L_x_17306) ;  /* 0xffffffc800a49947 */ /* 0x000fee000383ffff */
.L_x_17303:
[----:B------:R-:W-:Y:S05]  /*46e0*/  BSYNC.RECONVERGENT B0 ;  /* 0x0000000000007941 */ /* 0x000fea0003800200 */
.L_x_17302:
[----:B------:R-:W0:Y:S01]  /*46f0*/  SHFL.BFLY PT, R3, R16, 0x10, 0x1f ;  /* 0x0e001f0010037f89 */ /* 0x000e2200000e0000 */
[----:B------:R-:W-:Y:S01]  /*4700*/  IADD3 R17, PT, PT, R0, 0x1f, RZ ;  /* 0x0000001f00117810 */ /* 0x000fe20007ffe0ff */
[----:B------:R-:W-:Y:S01]  /*4710*/  BSSY.RECONVERGENT B0, `(.L_x_17307) ;  /* 0x0000104000007945 */ /* 0x000fe20003800200 */
[----:B-----5:R-:W1:Y:S02]  /*4720*/  S2R R11, SR_TID.X ;  /* 0x00000000000b7919 */ /* 0x020e640000002100 */
[----:B------:R-:W-:-:S04]  /*4730*/  SHF.R.S32.HI R20, RZ, 0x1f, R17 ;  /* 0x0000001fff147819 */ /* 0x000fc80000011411 */
[----:B------:R-:W-:-:S04]  /*4740*/  LEA.HI R17, R20, R17, RZ, 0x5 ;  /* 0x0000001114117211 */ /* 0x000fc800078f28ff */
[----:B------:R-:W-:Y:S02]  /*4750*/  LOP3.LUT R17, R17, 0xffffffe0, RZ, 0xc0, !PT ;  /* 0xffffffe011117812 */ /* 0x000fe400078ec0ff */
        /* <DEDUP_REMOVED lines=10> */
[----:B-1----:R-:W-:Y:S01]  /*4800*/  FMNMX.FTZ R7, R6, R3, !PT ;  /* 0x0000000306077209 */ /* 0x002fe20007810000 */
[----:B------:R-:W-:Y:S01]  /*4810*/  IMAD.MOV.U32 R6, RZ, RZ, -0x800001 ;  /* 0xff7fffffff067424 */ /* 0x000fe200078e00ff */
[----:B------:R-:W-:-:S03]  /*4820*/  MOV R3, 0x400 ;  /* 0x0000040000037802 */ /* 0x000fc60000000f00 */
[----:B------:R-:W1:Y:S02]  /*4830*/  SHFL.BFLY PT, R12, R7, 0x1, 0x1f ;  /* 0x0c201f00070c7f89 */ /* 0x000e6400000e0000 */
[----:B------:R-:W-:-:S05]  /*4840*/  VIADD R15, R3, 0x180 ;  /* 0x00000180030f7836 */ /* 0x000fca0000000000 */
[----:B0-----:R-:W-:-:S04]  /*4850*/  LEA R15, R2, R15, 0x18 ;  /* 0x0000000f020f7211 */ /* 0x001fc800078ec0ff */
[----:B------:R-:W-:Y:S01]  /*4860*/  LEA R5, R19, R15, 0x2 ;  /* 0x0000000f13057211 */ /* 0x000fe200078e10ff */
[----:B------:R-:W-:Y:S01]  /*4870*/  IMAD R15, R18, 0x4, R15 ;  /* 0x00000004120f7824 */ /* 0x000fe200078e020f */
[----:B-1----:R-:W-:-:S05]  /*4880*/  FMNMX.FTZ R16, R7, R12, !PT ;  /* 0x0000000c07107209 */ /* 0x002fca0007810000 */
        /* <DEDUP_REMOVED lines=8> */
[----:B------:R-:W-:-:S03]  /*4910*/  VIMNMX R4, PT, PT, R0, R17, PT ;  /* 0x0000001100047248 */ /* 0x000fc60003fe0100 */
[----:B------:R0:W1:Y:S01]  /*4920*/  SHFL.IDX PT, R35, R12, RZ, 0x1f ;  /* 0x00001fff0c237589 */ /* 0x00006200000e0000 */
        /* <DEDUP_REMOVED lines=8> */
[----:B------:R-:W-:Y:S02]  /*49b0*/  ISETP.NE.AND P0, PT, R6, 0x180, PT ;  /* 0x000001800600780c */ /* 0x000fe40003f05270 */
[----:B------:R-:W-:-:S11]  /*49c0*/  MOV R6, RZ ;  /* 0x000000ff00067202 */ /* 0x000fd60000000f00 */
[----:B------:R-:W-:Y:S05]  /*49d0*/  @!P0 BRA `(.L_x_17310) ;  /* 0x00000000004c8947 */ /* 0x000fea0003800000 */
[----:B------:R-:W-:Y:S01]  /*49e0*/  VIADD R17, R3, 0x1a0 ;  /* 0x000001a003117836 */ /* 0x000fe20000000000 */
[----:B------:R-:W-:Y:S01]  /*49f0*/  LEA.HI R7, R7, 0x1, RZ, 0x19 ;  /* 0x0000000107077811 */ /* 0x000fe200078fc8ff */
[----:B------:R-:W-:-:S03]  /*4a00*/  HFMA2 R6, -RZ, RZ, 0, 0 ;  /* 0x00000000ff067431 */ /* 0x000fc600000001ff */
[----:B------:R-:W-:Y:S01]  /*4a10*/  LEA R12, R2, R17, 0x18 ;  /* 0x00000011020c7211 */ /* 0x000fe200078ec0ff */
[----:B------:R-:W-:Y:S01]  /*4a20*/  IMAD.MOV.U32 R17, RZ, RZ, R11 ;  /* 0x000000ffff117224 */ /* 0x000fe200078e000b */
[----:B------:R-:W-:-:S03]  /*4a30*/  LOP3.LUT R7, R7, 0x3, RZ, 0xc0, !PT ;  /* 0x0000000307077812 */ /* 0x000fc600078ec0ff */
[----:B------:R-:W-:Y:S01]  /*4a40*/  IMAD R12, R11, 0x4, R12 ;  /* 0x000000040b0c7824 */ /* 0x000fe200078e020c */
[----:B------:R-:W-:-:S07]  /*4a50*/  IADD3 R7, PT, PT, RZ, -R7, RZ ;  /* 0x80000007ff077210 */ /* 0x000fce0007ffe0ff */
.L_x_17311:
[----:B------:R-:W1:Y:S01]  /*4a60*/  LDS R16, [R12] ;  /* 0x000000000c107984 */ /* 0x000e620000000800 */
[----:B------:R-:W-:Y:S02]  /*4a70*/  VIADD R7, R7, 0x1 ;  /* 0x0000000107077836 */ /* 0x000fe40000000000 */
[----:B------:R-:W-:-:S03]  /*4a80*/  VIADD R17, R17, 0x80 ;  /* 0x0000008011117836 */ /* 0x000fc60000000000 */
[----:B------:R-:W-:Y:S01]  /*4a90*/  ISETP.NE.AND P0, PT, R7, RZ, PT ;  /* 0x000000ff0700720c */ /* 0x000fe20003f05270 */
[----:B-1----:R-:W-:-:S04]  /*4aa0*/  FADD.FTZ R16, -R35, R16 ;  /* 0x0000001023107221 */ /* 0x002fc80000010100 */
[----:B------:R-:W-:-:S04]  /*4ab0*/  FMUL.FTZ R16, R16, 1.4426950216293334961 ;  /* 0x3fb8aa3b10107820 */ /* 0x000fc80000410000 */
[----:B------:R-:W0:Y:S02]  /*4ac0*/  MUFU.EX2 R21, R16 ;  /* 0x0000001000157308 */ /* 0x000e240000000800 */
[----:B0-----:R0:W-:Y:S01]  /*4ad0*/  STS [R12], R21 ;  /* 0x000000150c007388 */ /* 0x0011e20000000800 */
[----:B------:R-:W-:Y:S01]  /*4ae0*/  FADD.FTZ R6, R21, R6 ;  /* 0x0000000615067221 */ /* 0x000fe20000010000 */
[----:B0-----:R-:W-:Y:S01]  /*4af0*/  IADD3 R12, PT, PT, R12, 0x200, RZ ;  /* 0x000002000c0c7810 */ /* 0x001fe20007ffe0ff */
[----:B------:R-:W-:Y:S06]  /*4b00*/  @P0 BRA `(.L_x_17311) ;  /* 0xfffffffc00d40947 */ /* 0x000fec000383ffff */
.L_x_17310:
[----:B------:R-:W-:Y:S05]  /*4b10*/  BSYNC.RECONVERGENT B1 ;  /* 0x0000000000017941 */ /* 0x000fea0003800200 */
.L_x_17309:
        /* <DEDUP_REMOVED lines=12> */
.L_x_17314:
[----:B------:R-:W1:Y:S01]  /*4be0*/  LDS R12, [R7+-0x400] ;  /* 0xfffc0000070c7984 */ /* 0x000e620000000800 */
[----:B------:R-:W-:-:S03]  /*4bf0*/  IADD3 R17, PT, PT, R17, 0x800, RZ ;  /* 0x0000080011117810 */ /* 0x000fc60007ffe0ff */
[----:B------:R-:W0:Y:S01]  /*4c00*/  LDS R16, [R7+-0x200] ;  /* 0xfffe000007107984 */ /* 0x000e220000000800 */
        /* <DEDUP_REMOVED lines=97> */
.L_x_17313:
[----:B------:R-:W-:Y:S05]  /*5220*/  BSYNC.RECONVERGENT B1 ;  /* 0x0000000000017941 */ /* 0x000fea0003800200 */
.L_x_17312:
[----:B------:R-:W-:Y:S01]  /*5230*/  IMAD.IADD R12, R4, 0x1, -R17 ;  /* 0x00000001040c7824 */ /* 0x000fe200078e0a11 */
[----:B------:R-:W-:Y:S04]  /*5240*/  BSSY.RECONVERGENT B1, `(.L_x_17315) ;  /* 0x0000036000017945 */ /* 0x000fe80003800200 */
[----:B------:R-:W-:-:S13]  /*5250*/  ISETP.GT.AND P3, PT, R12, 0x200, PT ;  /* 0x000002000c00780c */ /* 0x000fda0003f64270 */
[----:B------:R-:W-:Y:S05]  /*5260*/  @!P3 BRA `(.L_x_17316) ;  /* 0x0000000000ccb947 */ /* 0x000fea0003800000 */
[----:B------:R-:W1:Y:S01]  /*5270*/  LDS R12, [R7+-0x400] ;  /* 0xfffc0000070c7984 */ /* 0x000e620000000800 */
[----:B------:R-:W-:Y:S02]  /*5280*/  PLOP3.LUT P0, PT, PT, PT, PT, 0x8, 0x80 ;  /* 0x000000000080781c */ /* 0x000fe40003f0e170 */
[----:B------:R-:W-:Y:S01]  /*5290*/  IADD3 R17, PT, PT, R17, 0x400, RZ ;  /* 0x0000040011117810 */ /* 0x000fe20007ffe0ff */
        /* <DEDUP_REMOVED lines=48> */
.L_x_17316:
[----:B------:R-:W-:Y:S05]  /*55a0*/  BSYNC.RECONVERGENT B1 ;  /* 0x0000000000017941 */ /* 0x000fea0003800200 */
.L_x_17315:
        /* <DEDUP_REMOVED lines=26> */
.L_x_17308:
[----:B------:R-:W-:Y:S05]  /*5750*/  BSYNC.RECONVERGENT B0 ;  /* 0x0000000000007941 */ /* 0x000fea0003800200 */
.L_x_17307:
        /* <DEDUP_REMOVED lines=28> */
[----:B------:R-:W-:Y:S02]  /*5920*/  ISETP.NE.AND P0, PT, R5, 0x180, PT ;  /* 0x000001800500780c */ /* 0x000fe40003f05270 */
[----:B------:R-:W-:-:S11]  /*5930*/  MOV R5, R11 ;  /* 0x0000000b00057202 */ /* 0x000fd60000000f00 */
[----:B0-2---:R-:W-:Y:S05]  /*5940*/  @!P0 BRA `(.L_x_17320) ;  /* 0x0000000000408947 */ /* 0x005fea0003800000 */
[----:B------:R-:W-:Y:S01]  /*5950*/  LEA.HI R7, R7, 0x1, RZ, 0x19 ;  /* 0x0000000107077811 */ /* 0x000fe200078fc8ff */
[----:B------:R-:W-:-:S04]  /*5960*/  VIADD R15, R3, 0x1a0 ;  /* 0x000001a0030f7836 */ /* 0x000fc80000000000 */
[C---:B------:R-:W-:Y:S01]  /*5970*/  IMAD.SHL.U32 R5, R7.reuse, 0x80, RZ ;  /* 0x0000008007057824 */ /* 0x040fe200078e00ff */
[----:B------:R-:W-:Y:S02]  /*5980*/  LOP3.LUT R7, R7, 0x3, RZ, 0xc0, !PT ;  /* 0x0000000307077812 */ /* 0x000fe400078ec0ff */
[----:B------:R-:W-:Y:S02]  /*5990*/  LEA R16, R2, R15, 0x18 ;  /* 0x0000000f02107211 */ /* 0x000fe400078ec0ff */
[----:B------:R-:W-:Y:S02]  /*59a0*/  LOP3.LUT R6, R5, 0x180, RZ, 0xc0, !PT ;  /* 0x0000018005067812 */ /* 0x000fe400078ec0ff */
[----:B------:R-:W-:Y:S01]  /*59b0*/  IADD3 R12, PT, PT, RZ, -R7, RZ ;  /* 0x80000007ff0c7210 */ /* 0x000fe20007ffe0ff */
[----:B------:R-:W-:Y:S02]  /*59c0*/  IMAD R7, R11, 0x4, R16 ;  /* 0x000000040b077824 */ /* 0x000fe400078e0210 */
[----:B------:R-:W-:-:S07]  /*59d0*/  IMAD.IADD R5, R6, 0x1, R11 ;  /* 0x0000000106057824 */ /* 0x000fce00078e020b */
.L_x_17321:
[----:B------:R-:W0:Y:S01]  /*59e0*/  LDS R6, [R7] ;  /* 0x0000000007067984 */ /* 0x000e220000000800 */
[----:B------:R-:W-:-:S04]  /*59f0*/  IADD3 R12, PT, PT, R12, 0x1, RZ ;  /* 0x000000010c0c7810 */ /* 0x000fc80007ffe0ff */
[----:B------:R-:W-:Y:S01]  /*5a00*/  ISETP.NE.AND P0, PT, R12, RZ, PT ;  /* 0x000000ff0c00720c */ /* 0x000fe20003f05270 */
[----:B0-----:R-:W-:-:S05]  /*5a10*/  FMUL.FTZ R6, R6, R39 ;  /* 0x0000002706067220 */ /* 0x001fca0000410000 */
[----:B------:R0:W-:Y:S02]  /*5a20*/  STS [R7], R6 ;  /* 0x0000000607007388 */ /* 0x0001e40000000800 */
[----:B0-----:R-:W-:-:S05]  /*5a30*/  VIADD R7, R7, 0x200 ;  /* 0x0000020007077836 */ /* 0x001fca0000000000 */
[----:B------:R-:W-:Y:S05]  /*5a40*/  @P0 BRA `(.L_x_17321) ;  /* 0xfffffffc00e40947 */ /* 0x000fea000383ffff */
.L_x_17320:
[----:B------:R-:W-:Y:S05]  /*5a50*/  BSYNC.RECONVERGENT B1 ;  /* 0x0000000000017941 */ /* 0x000fea0003800200 */
.L_x_17319:
        /* <DEDUP_REMOVED lines=12> */
.L_x_17324:
        /* <DEDUP_REMOVED lines=15> */
[----:B--2---:R-:W-:-:S03]  /*5c10*/  FMUL.FTZ R15, R39, R12 ;  /* 0x0000000c270f7220 */ /* 0x004fc60000410000 */
[----:B-1----:R-:W1:Y:S01]  /*5c20*/  LDS R35, [R6+0x1400] ;  /* 0x0014000006237984 */ /* 0x002e620000000800 */
        /* <DEDUP_REMOVED lines=35> */
.L_x_17323:
[----:B------:R-:W-:Y:S05]  /*5e60*/  BSYNC.RECONVERGENT B1 ;  /* 0x0000000000017941 */ /* 0x000fea0003800200 */
.L_x_17322:
[----:B------:R-:W-:Y:S01]  /*5e70*/  IADD3 R7, PT, PT, -R5, R4, RZ ;  /* 0x0000000405077210 */ /* 0x000fe20007ffe1ff */
[----:B------:R-:W-:Y:S03]  /*5e80*/  BSSY.RECONVERGENT B1, `(.L_x_17325) ;  /* 0x000001e000017945 */ /* 0x000fe60003800200 */
        /* <DEDUP_REMOVED lines=29> */
.L_x_17326:
[----:B------:R-:W-:Y:S05]  /*6060*/  BSYNC.RECONVERGENT B1 ;  /* 0x0000000000017941 */ /* 0x000fea0003800200 */
.L_x_17325:
        /* <DEDUP_REMOVED lines=14> */
.L_x_17318:
[----:B------:R-:W-:Y:S05]  /*6150*/  BSYNC.RECONVERGENT B0 ;  /* 0x0000000000007941 */ /* 0x000fea0003800200 */
.L_x_17317:
[----:B------:R-:W-:Y:S01]  /*6160*/  ISETP.GE.AND P0, PT, R19, R8, PT ;  /* 0x000000081300720c */ /* 0x000fe20003f06270 */
[----:B------:R-:W3:Y:S08]  /*6170*/  S2UR UR7, SR_CTAID.Y ;  /* 0x00000000000779c3 */ /* 0x000ef00000002600 */
[----:B------:R-:W-:Y:S01]  /*6180*/  BAR.SYNC.DEFER_BLOCKING 0x0 ;  /* 0x0000000000007b1d */ /* 0x000fe20000010000 */
[----:B------:R-:W-:Y:S01]  /*6190*/  HFMA2 R46, -RZ, RZ, 0, 0 ;  /* 0x00000000ff2e7431 */ /* 0x000fe200000001ff */
[----:B------:R-:W-:-:S02]  /*61a0*/  CS2R R20, SRZ ;  /* 0x0000000000147805 */ /* 0x000fc4000001ff00 */
[----:B------:R-:W-:Y:S02]  /*61b0*/  CS2R R22, SRZ ;  /* 0x0000000000167805 */ /* 0x000fe4000001ff00 */
[----:B------:R-:W-:Y:S02]  /*61c0*/  CS2R R24, SRZ ;  /* 0x0000000000187805 */ /* 0x000fe4000001ff00 */
[----:B------:R-:W-:Y:S01]  /*61d0*/  CS2R R26, SRZ ;  /* 0x00000000001a7805 */ /* 0x000fe2000001ff00 */
[----:B------:R-:W4:Y:S01]  /*61e0*/  LDCU UR11, c[0x0][0x3cc] ;  /* 0x00007980ff0b77ac */ /* 0x000f220008000800 */
[----:B------:R-:W-:Y:S01]  /*61f0*/  BSSY.RECONVERGENT B1, `(.L_x_17327) ;  /* 0x0000647000017945 */ /* 0x000fe20003800200 */
[----:B------:R-:W-:Y:S02]  /*6200*/  CS2R R28, SRZ ;  /* 0x00000000001c7805 */ /* 0x000fe4000001ff00 */
[----:B------:R-:W-:Y:S01]  /*6210*/  CS2R R30, SRZ ;  /* 0x00000000001e7805 */ /* 0x000fe2000001ff00 */
[----:B------:R-:W0:Y:S01]  /*6220*/  LDCU.64 UR4, c[0x0][0x398] ;  /* 0x00007300ff0477ac */ /* 0x000e220008000a00 */
[----:B------:R-:W-:-:S02]  /*6230*/  CS2R R32, SRZ ;  /* 0x0000000000207805 */ /* 0x000fc4000001ff00 */
[----:B-1----:R-:W-:Y:S02]  /*6240*/  CS2R R34, SRZ ;  /* 0x0000000000227805 */ /* 0x002fe4000001ff00 */
[----:B------:R-:W-:Y:S02]  /*6250*/  CS2R R36, SRZ ;  /* 0x0000000000247805 */ /* 0x000fe4000001ff00 */
[----:B------:R-:W-:Y:S02]  /*6260*/  CS2R R38, SRZ ;  /* 0x0000000000267805 */ /* 0x000fe4000001ff00 */
[----:B------:R-:W-:Y:S01]  /*6270*/  CS2R R40, SRZ ;  /* 0x0000000000287805 */ /* 0x000fe2000001ff00 */
[----:B------:R-:W-:Y:S01]  /*6280*/  IMAD.MOV.U32 R42, RZ, RZ, RZ ;  /* 0x000000ffff2a7224 */ /* 0x000fe200078e00ff */
[----:B---3--:R-:W-:Y:S06]  /*6290*/  @P0 BRA `(.L_x_17328) ;  /* 0x0000006000f00947 */ /* 0x008fec0003800000 */
[----:B------:R-:W1:Y:S01]  /*62a0*/  I2F.RP R12, R10 ;  /* 0x0000000a000c7306 */ /* 0x000e620000209400 */
[----:B--2---:R-:W2:Y:S01]  /*62b0*/  LDC R5, c[0x0][0x3b8] ;  /* 0x0000ee00ff057b82 */ /* 0x004ea20000000800 */
[----:B------:R-:W3:Y:S01]  /*62c0*/  LDCU UR10, c[0x0][0x3d0] ;  /* 0x00007a00ff0a77ac */ /* 0x000ee20008000800 */
[----:B0-----:R-:W-:Y:S01]  /*62d0*/  SHF.L.U32 R6, R11, 0x5, RZ ;  /* 0x000000050b067819 */ /* 0x001fe200000006ff */
[----:B------:R-:W-:Y:S01]  /*62e0*/  VIADD R15, R3, 0x1a0 ;  /* 0x000001a0030f7836 */ /* 0x000fe20000000000 */
[----:B------:R-:W-:Y:S01]  /*62f0*/  SHF.R.U32.HI R4, RZ, 0x3, R11 ;  /* 0x00000003ff047819 */ /* 0x000fe2000001160b */
[----:B------:R-:W0:Y:S01]  /*6300*/  LDCU.64 UR12, c[0x0][0x3a8] ;  /* 0x00007500ff0c77ac */ /* 0x000e220008000a00 */
[----:B------:R-:W-:Y:S01]  /*6310*/  LOP3.LUT R6, R6, 0x60, RZ, 0xe2, !PT ;  /* 0x0000006006067812 */ /* 0x000fe200078ee2ff */
[C---:B------:R-:W-:Y:S01]  /*6320*/  IMAD.IADD R99, R19.reuse, 0x1, -R8 ;  /* 0x0000000113637824 */ /* 0x040fe200078e0a08 */
[----:B------:R-:W-:Y:S01]  /*6330*/  LOP3.LUT R4, R4, 0x7c, RZ, 0xc0, !PT ;  /* 0x0000007c04047812 */ /* 0x000fe200078ec0ff */
[----:B------:R-:W5:Y:S01]  /*6340*/  LDCU UR6, c[0x0][0x3ec] ;  /* 0x00007d80ff0677ac */ /* 0x000f620008000800 */
[----:B------:R-:W-:Y:S01]  /*6350*/  LEA R15, R2, R15, 0x18 ;  /* 0x0000000f020f7211 */ /* 0x000fe200078ec0ff */
[----:B------:R-:W-:Y:S01]  /*6360*/  IMAD R6, R19, 0x80, R6 ;  /* 0x0000008013067824 */ /* 0x000fe200078e0206 */
[----:B------:R-:W-:Y:S01]  /*6370*/  SHF.L.U32 R53, R11, 0x3, RZ ;  /* 0x000000030b357819 */ /* 0x000fe200000006ff */
[C---:B------:R-:W-:Y:S01]  /*6380*/  VIADD R49, R19.reuse, 0x1 ;  /* 0x0000000113317836 */ /* 0x040fe20000000000 */
[----:B-1----:R-:W1:Y:S01]  /*6390*/  MUFU.RCP R12, R12 ;  /* 0x0000000c000c7308 */ /* 0x002e620000001000 */
[----:B------:R-:W-:-:S02]  /*63a0*/  LEA R48, R19, 0x3, 0x5 ;  /* 0x0000000313307811 */ /* 0x000fc400078e28ff */
[----:B------:R-:W-:Y:S01]  /*63b0*/  IADD3 R43, PT, PT, R6, 0x10, R15 ;  /* 0x00000010062b7810 */ /* 0x000fe20007ffe00f */
[----:B------:R-:W-:Y:S01]  /*63c0*/  IMAD.MOV.U32 R6, RZ, RZ, RZ ;  /* 0x000000ffff067224 */ /* 0x000fe200078e00ff */
[----:B------:R-:W-:Y:S01]  /*63d0*/  LOP3.LUT R51, R53, 0xf8, RZ, 0xc0, !PT ;  /* 0x000000f835337812 */ /* 0x000fe200078ec0ff */
[----:B---3--:R-:W-:Y:S01]  /*63e0*/  IMAD R2, R13, UR10, RZ ;  /* 0x0000000a0d027c24 */ /* 0x008fe2000f8e02ff */
[----:B------:R-:W-:Y:S02]  /*63f0*/  MOV R46, RZ ;  /* 0x000000ff002e7202 */ /* 0x000fe40000000f00 */
[----:B------:R-:W-:Y:S01]  /*6400*/  LOP3.LUT R53, R48, 0x18, R53, 0xf8, !PT ;  /* 0x0000001830357812 */ /* 0x000fe200078ef835 */
[----:B--2---:R-:W-:Y:S01]  /*6410*/  IMAD R3, R5, UR7, RZ ;  /* 0x0000000705037c24 */ /* 0x004fe2000f8e02ff */
[----:B------:R-:W-:Y:S01]  /*6420*/  MOV R5, RZ ;  /* 0x000000ff00057202 */ /* 0x000fe20000000f00 */
[----:B-----5:R-:W-:Y:S02]  /*6430*/  VIADD R50, R14, -UR6 ;  /* 0x800000060e327c36 */ /* 0x020fe40008000000 */
[----:B------:R-:W-:Y:S01]  /*6440*/  IMAD.WIDE R4, R3, 0x4, R4 ;  /* 0x0000000403047825 */ /* 0x000fe200078e0204 */
[----:B------:R-:W-:-:S03]  /*6450*/  SHF.R.S32.HI R3, RZ, 0x1f, R2 ;  /* 0x0000001fff037819 */ /* 0x000fc60000011402 */
[----:B-1----:R-:W-:Y:S01]  /*6460*/  VIADD R7, R12, 0xffffffe ;  /* 0x0ffffffe0c077836 */ /* 0x002fe20000000000 */
[----:B0-----:R-:W-:-:S04]  /*6470*/  IADD3 R44, P0, PT, R4, UR12, RZ ;  /* 0x0000000c042c7c10 */ /* 0x001fc8000ff1e0ff */
[----:B------:R-:W-:Y:S01]  /*6480*/  IADD3.X R47, PT, PT, R5, UR13, RZ, P0, !PT ;  /* 0x0000000d052f7c10 */ /* 0x000fe200087fe4ff */
[----:B------:R-:W0:Y:S02]  /*6490*/  F2I.FTZ.U32.TRUNC.NTZ R7, R7 ;  /* 0x0000000700077305 */ /* 0x000e24000021f000 */
[----:B0-----:R-:W-:-:S04]  /*64a0*/  IMAD.MOV R45, RZ, RZ, -R7 ;  /* 0x000000ffff2d7224 */ /* 0x001fc800078e0a07 */
[----:B------:R-:W-:-:S04]  /*64b0*/  IMAD R45, R45, R10, RZ ;  /* 0x0000000a2d2d7224 */ /* 0x000fc800078e02ff */
[----:B------:R-:W-:-:S07]  /*64c0*/  IMAD.HI.U32 R45, R7, R45, R6 ;  /* 0x0000002d072d7227 */ /* 0x000fce00078e0006 */
.L_x_17379:
[----:B------:R-:W0:Y:S01]  /*64d0*/  LDC R17, c[0x0][0x3f0] ;  /* 0x0000fc00ff117b82 */ /* 0x000e220000000800 */
[----:B------:R-:W-:Y:S01]  /*64e0*/  VIADD R4, R48, 0xfffffffd ;  /* 0xfffffffd30047836 */ /* 0x000fe20000000000 */
[----:B------:R-:W-:Y:S04]  /*64f0*/  BSSY.RECONVERGENT B0, `(.L_x_17329) ;  /* 0x000060c000007945 */ /* 0x000fe80003800200 */
        /* <DEDUP_REMOVED lines=12> */
[----:B------:R-:W-:Y:S01]  /*65c0*/  @!P1 IMAD.IADD R5, R5, 0x1, -R14 ;  /* 0x0000000105059824 */ /* 0x000fe200078e0a0e */
[----:B------:R-:W-:Y:S02]  /*65d0*/  @!P1 IADD3 R6, PT, PT, R6, 0x1, RZ ;  /* 0x0000000106069810 */ /* 0x000fe40007ffe0ff */
[----:B------:R-:W-:Y:S02]  /*65e0*/  ISETP.NE.AND P1, PT, R13, RZ, PT ;  /* 0x000000ff0d00720c */ /* 0x000fe40003f25270 */
[----:B------:R-:W-:Y:S01]  /*65f0*/  ISETP.GE.U32.AND P0, PT, R5, R10, PT ;  /* 0x0000000a0500720c */ /* 0x000fe20003f06070 */
[----:B0-----:R-:W-:-:S06]  /*6600*/  VIADD R5, R16, 0xffffffe ;  /* 0x0ffffffe10057836 */ /* 0x001fcc0000000000 */
[----:B------:R-:W0:Y:S06]  /*6610*/  F2I.FTZ.U32.TRUNC.NTZ R5, R5 ;  /* 0x0000000500057305 */ /* 0x000e2c000021f000 */
[----:B------:R-:W-:-:S04]  /*6620*/  @P0 VIADD R6, R6, 0x1 ;  /* 0x0000000106060836 */ /* 0x000fc80000000000 */
[----:B------:R-:W-:-:S05]  /*6630*/  IMAD.MOV.U32 R7, RZ, RZ, R6 ;  /* 0x000000ffff077224 */ /* 0x000fca00078e0006 */
[----:B------:R-:W-:Y:S01]  /*6640*/  @!P2 IADD3 R7, PT, PT, RZ, -R7, RZ ;  /* 0x80000007ff07a210 */ /* 0x000fe20007ffe0ff */
[----:B0-----:R-:W-:Y:S01]  /*6650*/  IMAD.MOV R4, RZ, RZ, -R5 ;  /* 0x000000ffff047224 */ /* 0x001fe200078e0a05 */
[----:B------:R-:W-:Y:S02]  /*6660*/  @!P1 LOP3.LUT R7, RZ, R13, RZ, 0x33, !PT ;  /* 0x0000000dff079212 */ /* 0x000fe400078e33ff */
[----:B------:R-:W-:Y:S01]  /*6670*/  ISETP.NE.AND P2, PT, R17, RZ, PT ;  /* 0x000000ff1100720c */ /* 0x000fe20003f45270 */
[----:B------:R-:W-:Y:S01]  /*6680*/  IMAD R13, R4, R15, RZ ;  /* 0x0000000f040d7224 */ /* 0x000fe200078e02ff */
[----:B------:R-:W-:Y:S01]  /*6690*/  MOV R4, RZ ;  /* 0x000000ff00047202 */ /* 0x000fe20000000f00 */
[----:B------:R-:W-:-:S04]  /*66a0*/  IMAD.IADD R6, R7, 0x1, R9 ;  /* 0x0000000107067824 */ /* 0x000fc800078e0209 */
[----:B------:R-:W-:Y:S01]  /*66b0*/  IMAD.HI.U32 R4, R5, R13, R4 ;  /* 0x0000000d05047227 */ /* 0x000fe200078e0004 */
        /* <DEDUP_REMOVED lines=15> */
[----:B------:R-:W-:Y:S01]  /*67b0*/  MOV R6, R44 ;  /* 0x0000002c00067202 */ /* 0x000fe20000000f00 */
[----:B------:R-:W-:Y:S01]  /*67c0*/  IMAD.MOV.U32 R7, RZ, RZ, R47 ;  /* 0x000000ffff077224 */ /* 0x000fe200078e002f */
[----:B------:R-:W0:Y:S04]  /*67d0*/  LDS.128 R12, [R43] ;  /* 0x000000002b0c7984 */ /* 0x000e280000000c00 */
[----:B------:R-:W4:Y:S01]  /*67e0*/  LDG.E.CONSTANT R5, desc[UR8][R6.64] ;  /* 0x0000000806057981 */ /* 0x000f22000c1e9900 */
[----:B0-----:R-:W-:Y:S01]  /*67f0*/  F2FP.BF16.F32.PACK_AB R92, R13, R12 ;  /* 0x0000000c0d5c723e */ /* 0x001fe200000010ff */
[----:B----4-:R-:W-:-:S03]  /*6800*/  IMAD.WIDE R4, R5, UR11, R2 ;  /* 0x0000000b05047c25 */ /* 0x010fc6000f8e0202 */
[----:B------:R-:W-:-:S05]  /*6810*/  IADD3 R4, P0, PT, R51, R4, RZ ;  /* 0x0000000433047210 */ /* 0x000fca0007f1e0ff */
[----:B------:R-:W-:Y:S01]  /*6820*/  IMAD.X R5, RZ, RZ, R5, P0 ;  /* 0x000000ffff057224 */ /* 0x000fe200000e0605 */
[----:B------:R-:W-:-:S04]  /*6830*/  LEA R16, P0, R4, UR4, 0x1 ;  /* 0x0000000404107c11 */ /* 0x000fc8000f8008ff */
        /* <DEDUP_REMOVED lines=38> */
[----:B------:R-:W-:Y:S01]  /*6aa0*/  IADD3 R7, PT, PT, R53, -0x3, RZ ;  /* 0xfffffffd35077810 */ /* 0x000fe20007ffe0ff */
        /* <DEDUP_REMOVED lines=35> */
.L_x_17332:
[----:B------:R-:W-:Y:S05]  /*6ce0*/  BSYNC.RECONVERGENT B2 ;  /* 0x0000000000027941 */ /* 0x000fea0003800200 */
.L_x_17331:
[----:B-----5:R-:W-:Y:S02]  /*6cf0*/  HMUL2.BF16_V2 R12, R5, R4 ;  /* 0x00000004050c7232 */ /* 0x020fe40000200000 */
[----:B------:R-:W-:Y:S01]  /*6d00*/  IMAD.MOV.U32 R4, RZ, RZ, R90 ;  /* 0x000000ffff047224 */ /* 0x000fe200078e005a */
[----:B------:R0:W5:Y:S02]  /*6d10*/  LDG.E.CONSTANT R91, desc[UR8][R16.64+0x204] ;  /* 0x00020408105b7981 */ /* 0x000164000c1e9900 */
[C---:B------:R-:W-:Y:S02]  /*6d20*/  PRMT R86, R12.reuse, 0x7632, R86 ;  /* 0x000076320c567816 */ /* 0x040fe40000000056 */
[----:B------:R0:W5:Y:S01]  /*6d30*/  LDG.E.CONSTANT R90, desc[UR8][R16.64+0x208] ;  /* 0x00020808105a7981 */ /* 0x000162000c1e9900 */
[----:B------:R-:W-:Y:S02]  /*6d40*/  HFMA2.BF16_V2 R87, R4, R13, -RZ ;  /* 0x0000000d04577231 */ /* 0x000fe400003000ff */
[----:B------:R-:W-:Y:S01]  /*6d50*/  IMAD.MOV.U32 R13, RZ, RZ, R92 ;  /* 0x000000ffff0d7224 */ /* 0x000fe200078e005c */
[----:B------:R-:W-:Y:S01]  /*6d60*/  SHF.L.U32 R12, R12, 0x10, RZ ;  /* 0x000000100c0c7819 */ /* 0x000fe200000006ff */
[----:B------:R-:W-:Y:S01]  /*6d70*/  IMAD.U32 R89, R86, 0x10000, RZ ;  /* 0x0001000056597824 */ /* 0x000fe200078e00ff */
[----:B------:R0:W5:Y:S01]  /*6d80*/  LDG.E.CONSTANT R93, desc[UR8][R16.64+0x20c] ;  /* 0x00020c08105d7981 */ /* 0x000162000c1e9900 */
[----:B------:R-:W-:Y:S01]  /*6d90*/  PRMT R88, R87, 0x7632, R88 ;  /* 0x0000763257587816 */ /* 0x000fe20000000058 */
[----:B------:R-:W-:-:S02]  /*6da0*/  HMUL2.BF16_V2 R6, R13, R6 ;  /* 0x000000060d067232 */ /* 0x000fc40000200000 */
[----:B------:R-:W-:Y:S01]  /*6db0*/  FADD.FTZ R89, R12, R89 ;  /* 0x000000590c597221 */ /* 0x000fe20000010000 */
[----:B------:R0:W5:Y:S01]  /*6dc0*/  LDG.E.CONSTANT R86, desc[UR8][R16.64+0x200] ;  /* 0x0002000810567981 */ /* 0x000162000c1e9900 */
[----:B------:R-:W-:Y:S01]  /*6dd0*/  SHF.L.U32 R88, R88, 0x10, RZ ;  /* 0x0000001058587819 */ /* 0x000fe200000006ff */
[----:B------:R-:W-:Y:S01]  /*6de0*/  IMAD.U32 R87, R87, 0x10000, RZ ;  /* 0x0001000057577824 */ /* 0x000fe200078e00ff */
[C---:B------:R-:W-:Y:S01]  /*6df0*/  PRMT R12, R6.reuse, 0x7632, R12 ;  /* 0x00007632060c7816 */ /* 0x040fe2000000000c */
[----:B------:R-:W-:Y:S01]  /*6e00*/  BSSY.RECONVERGENT B2, `(.L_x_17333) ;  /* 0x0000023000027945 */ /* 0x000fe20003800200 */
        /* <DEDUP_REMOVED lines=34> */
.L_x_17334:
[----:B------:R-:W-:Y:S05]  /*7030*/  BSYNC.RECONVERGENT B2 ;  /* 0x0000000000027941 */ /* 0x000fea0003800200 */
.L_x_17333:
        /* <DEDUP_REMOVED lines=8> */
[----:B------:R-:W-:Y:S01]  /*70c0*/  SHF.L.U32 R86, R6, 0x10, RZ ;  /* 0x0000001006567819 */ /* 0x000fe200000006ff */
[----:B------:R-:W-:Y:S01]  /*70d0*/  IMAD.MOV.U32 R6, RZ, RZ, R92 ;  /* 0x000000ffff067224 */ /* 0x000fe200078e005c */
[----:B------:R-:W-:Y:S01]  /*70e0*/  PRMT R15, R14, 0x7632, R15 ;  /* 0x000076320e0f7816 */ /* 0x000fe2000000000f */
[----:B------:R-:W-:Y:S01]  /*70f0*/  IMAD.U32 R89, R12, 0x10000, RZ ;  /* 0x000100000c597824 */ /* 0x000fe200078e00ff */
[----:B------:R2:W5:Y:S01]  /*7100*/  LDG.E.CONSTANT R88, desc[UR8][R16.64+0x408] ;  /* 0x0004080810587981 */ /* 0x000562000c1e9900 */
[----:B------:R-:W-:Y:S01]  /*7110*/  IMAD.U32 R14, R14, 0x10000, RZ ;  /* 0x000100000e0e7824 */ /* 0x000fe200078e00ff */
[----:B------:R-:W-:Y:S01]  /*7120*/  SHF.L.U32 R15, R15, 0x10, RZ ;  /* 0x000000100f0f7819 */ /* 0x000fe200000006ff */
[----:B------:R-:W-:-:S02]  /*7130*/  HFMA2.BF16_V2 R12, R6, R85, -RZ ;  /* 0x00000055060c7231 */ /* 0x000fc400003000ff */
[----:B------:R-:W-:Y:S01]  /*7140*/  FADD.FTZ R91, R86, R89 ;  /* 0x00000059565b7221 */ /* 0x000fe20000010000 */
[----:B------:R-:W-:Y:S02]  /*7150*/  HMUL2.BF16_V2 R85, R13, R90 ;  /* 0x0000005a0d557232 */ /* 0x000fe40000200000 */
[----:B------:R-:W-:Y:S02]  /*7160*/  HFMA2.BF16_V2 R86, R6, R93, -RZ ;  /* 0x0000005d06567231 */ /* 0x000fe400003000ff */
[--C-:B------:R-:W-:Y:S01]  /*7170*/  FADD.FTZ R90, R14, R15.reuse ;  /* 0x0000000f0e5a7221 */ /* 0x100fe20000010000 */
[C---:B------:R-:W-:Y:S01]  /*7180*/  PRMT R14, R12.reuse, 0x7632, R14 ;  /* 0x000076320c0e7816 */ /* 0x040fe2000000000e */
[----:B------:R-:W-:Y:S01]  /*7190*/  IMAD.U32 R12, R12, 0x10000, RZ ;  /* 0x000100000c0c7824 */ /* 0x000fe200078e00ff */
[----:B------:R-:W-:Y:S01]  /*71a0*/  PRMT R15, R85, 0x7610, R15 ;  /* 0x00007610550f7816 */ /* 0x000fe2000000000f */
[----:B------:R-:W-:Y:S01]  /*71b0*/  FADD.FTZ R90, R91, R90 ;  /* 0x0000005a5b5a7221 */ /* 0x000fe20000010000 */
[----:B------:R-:W-:-:S02]  /*71c0*/  PRMT R89, R86, 0x7632, R89 ;  /* 0x0000763256597816 */ /* 0x000fc40000000059 */
[----:B------:R-:W-:Y:S01]  /*71d0*/  SHF.L.U32 R86, R86, 0x10, RZ ;  /* 0x0000001056567819 */ /* 0x000fe200000006ff */
[----:B------:R-:W-:Y:S01]  /*71e0*/  IMAD.U32 R92, R15, 0x10000, RZ ;  /* 0x000100000f5c7824 */ /* 0x000fe200078e00ff */
[----:B------:R-:W-:Y:S01]  /*71f0*/  PRMT R85, R85, 0x7632, R85 ;  /* 0x0000763255557816 */ /* 0x000fe20000000055 */
[----:B------:R-:W-:Y:S02]  /*7200*/  IMAD.U32 R15, R14, 0x10000, RZ ;  /* 0x000100000e0f7824 */ /* 0x000fe400078e00ff */
[----:B------:R-:W-:Y:S01]  /*7210*/  IMAD.U32 R89, R89, 0x10000, RZ ;  /* 0x0001000059597824 */ /* 0x000fe200078e00ff */
[----:B------:R2:W5:Y:S01]  /*7220*/  LDG.E.CONSTANT R14, desc[UR8][R16.64+0x400] ;  /* 0x00040008100e7981 */ /* 0x000562000c1e9900 */
[----:B------:R-:W-:Y:S01]  /*7230*/  FADD.FTZ R12, R12, R15 ;  /* 0x0000000f0c0c7221 */ /* 0x000fe20000010000 */
[----:B------:R-:W-:Y:S01]  /*7240*/  SHF.L.U32 R85, R85, 0x10, RZ ;  /* 0x0000001055557819 */ /* 0x000fe200000006ff */
[----:B------:R-:W-:Y:S01]  /*7250*/  FADD.FTZ R86, R86, R89 ;  /* 0x0000005956567221 */ /* 0x000fe20000010000 */
[----:B------:R2:W5:Y:S01]  /*7260*/  LDG.E.CONSTANT R15, desc[UR8][R16.64+0x404] ;  /* 0x00040408100f7981 */ /* 0x000562000c1e9900 */
[----:B------:R-:W-:Y:S02]  /*7270*/  BSSY.RECONVERGENT B2, `(.L_x_17335) ;  /* 0x0000023000027945 */ /* 0x000fe40003800200 */
[----:B------:R-:W-:Y:S01]  /*7280*/  FADD.FTZ R85, R92, R85 ;  /* 0x000000555c557221 */ /* 0x000fe20000010000 */
[----:B------:R2:W5:Y:S03]  /*7290*/  LDG.E.CONSTANT R89, desc[UR8][R16.64+0x40c] ;  /* 0x00040c0810597981 */ /* 0x000566000c1e9900 */
        /* <DEDUP_REMOVED lines=32> */
.L_x_17336:
[----:B------:R-:W-:Y:S05]  /*74a0*/  BSYNC.RECONVERGENT B2 ;  /* 0x0000000000027941 */ /* 0x000fea0003800200 */
.L_x_17335:
        /* <DEDUP_REMOVED lines=24> */
[----:B-----5:R-:W-:-:S02]  /*7630*/  PRMT R91, R95, 0x7632, R91 ;  /* 0x000076325f5b7816 */ /* 0x020fc4000000005b */
[----:B------:R-:W-:Y:S02]  /*7640*/  IADD3 R101, PT, PT, R53, 0x4, RZ ;  /* 0x0000000435657810 */ /* 0x000fe40007ffe0ff */
[----:B------:R-:W-:Y:S02]  /*7650*/  SEL R95, R95, RZ, !P1 ;  /* 0x000000ff5f5f7207 */ /* 0x000fe40004800000 */
        /* <DEDUP_REMOVED lines=18> */
.L_x_17338:
[----:B------:R-:W-:Y:S05]  /*7780*/  BSYNC.RECONVERGENT B2 ;  /* 0x0000000000027941 */ /* 0x000fea0003800200 */
.L_x_17337:
        /* <DEDUP_REMOVED lines=8> */
[--C-:B------:R-:W-:Y:S01]  /*7810*/  FADD.FTZ R15, R15, R86.reuse ;  /* 0x000000560f0f7221 */ /* 0x100fe20000010000 */
[----:B------:R-:W-:Y:S01]  /*7820*/  PRMT R86, R14, 0x7632, R86 ;  /* 0x000076320e567816 */ /* 0x000fe20000000056 */
[----:B------:R-:W-:Y:S01]  /*7830*/  FADD.FTZ R12, R12, R91 ;  /* 0x0000005b0c0c7221 */ /* 0x000fe20000010000 */
[----:B------:R-:W-:Y:S01]  /*7840*/  FADD.FTZ R88, R88, R93 ;  /* 0x0000005d58587221 */ /* 0x000fe20000010000 */
[----:B------:R-:W-:Y:S01]  /*7850*/  IMAD.U32 R14, R14, 0x10000, RZ ;  /* 0x000100000e0e7824 */ /* 0x000fe200078e00ff */
[----:B------:R-:W-:Y:S01]  /*7860*/  SHF.L.U32 R93, R86, 0x10, RZ ;  /* 0x00000010565d7819 */ /* 0x000fe200000006ff */
[----:B-----5:R-:W-:Y:S02]  /*7870*/  HMUL2.BF16_V2 R86, R13, R94 ;  /* 0x0000005e0d567232 */ /* 0x020fe40000200000 */
[----:B------:R-:W-:Y:S01]  /*7880*/  FADD.FTZ R15, R12, R15 ;  /* 0x0000000f0c0f7221 */ /* 0x000fe20000010000 */
[----:B------:R-:W-:Y:S02]  /*7890*/  HFMA2.BF16_V2 R12, R6, R89, -RZ ;  /* 0x00000059060c7231 */ /* 0x000fe400003000ff */
[----:B------:R-:W-:-:S02]  /*78a0*/  HMUL2.BF16_V2 R90, R4, R95 ;  /* 0x0000005f045a7232 */ /* 0x000fc40000200000 */
        /* <DEDUP_REMOVED lines=8> */
[----:B------:R4:W5:Y:S01]  /*7930*/  LDG.E.CONSTANT R85, desc[UR8][R16.64+0x80c] ;  /* 0x00080c0810557981 */ /* 0x000962000c1e9900 */
[----:B------:R-:W-:Y:S01]  /*7940*/  PRMT R91, R90, 0x7632, R91 ;  /* 0x000076325a5b7816 */ /* 0x000fe2000000005b */
[----:B------:R-:W-:Y:S01]  /*7950*/  FADD.FTZ R95, R86, R95 ;  /* 0x0000005f565f7221 */ /* 0x000fe20000010000 */
[----:B------:R-:W-:-:S02]  /*7960*/  IMAD.U32 R90, R90, 0x10000, RZ ;  /* 0x000100005a5a7824 */ /* 0x000fc400078e00ff */
[----:B------:R-:W-:Y:S01]  /*7970*/  FADD.FTZ R12, R12, R89 ;  /* 0x000000590c0c7221 */ /* 0x000fe20000010000 */
[----:B------:R4:W5:Y:S01]  /*7980*/  LDG.E.CONSTANT R14, desc[UR8][R16.64+0x800] ;  /* 0x00080008100e7981 */ /* 0x000962000c1e9900 */
[----:B------:R-:W-:Y:S02]  /*7990*/  IMAD.U32 R91, R91, 0x10000, RZ ;  /* 0x000100005b5b7824 */ /* 0x000fe400078e00ff */
[----:B------:R-:W-:Y:S01]  /*79a0*/  FADD.FTZ R46, R46, R87 ;  /* 0x000000572e2e7221 */ /* 0x000fe20000010000 */
[----:B------:R-:W-:Y:S01]  /*79b0*/  FADD.FTZ R12, R15, R12 ;  /* 0x0000000c0f0c7221 */ /* 0x000fe20000010000 */
[----:B------:R4:W5:Y:S01]  /*79c0*/  LDG.E.CONSTANT R86, desc[UR8][R16.64+0x808] ;  /* 0x0008080810567981 */ /* 0x000962000c1e9900 */
[----:B------:R-:W-:Y:S01]  /*79d0*/  FADD.FTZ R92, R90, R91 ;  /* 0x0000005b5a5c7221 */ /* 0x000fe20000010000 */
[----:B------:R-:W-:Y:S02]  /*79e0*/  HFMA2.BF16_V2 R90, R6, R97, -RZ ;  /* 0x00000061065a7231 */ /* 0x000fe400003000ff */
[----:B------:R4:W5:Y:S01]  /*79f0*/  LDG.E.CONSTANT R15, desc[UR8][R16.64+0x804] ;  /* 0x00080408100f7981 */ /* 0x000962000c1e9900 */
[----:B------:R-:W-:-:S02]  /*7a00*/  FADD.FTZ R92, R93, R92 ;  /* 0x0000005c5d5c7221 */ /* 0x000fc40000010000 */
[C---:B------:R-:W-:Y:S01]  /*7a10*/  PRMT R91, R90.reuse, 0x7632, R91 ;  /* 0x000076325a5b7816 */ /* 0x040fe2000000005b */
[----:B------:R-:W-:Y:S02]  /*7a20*/  IMAD.U32 R90, R90, 0x10000, RZ ;  /* 0x000100005a5a7824 */ /* 0x000fe400078e00ff */
[----:B------:R-:W-:Y:S02]  /*7a30*/  FADD.FTZ R92, R92, R95 ;  /* 0x0000005f5c5c7221 */ /* 0x000fe40000010000 */
[----:B------:R-:W-:Y:S01]  /*7a40*/  IMAD.U32 R91, R91, 0x10000, RZ ;  /* 0x000100005b5b7824 */ /* 0x000fe200078e00ff */
[----:B------:R-:W-:Y:S03]  /*7a50*/  BSSY.RECONVERGENT B2, `(.L_x_17339) ;  /* 0x0000022000027945 */ /* 0x000fe60003800200 */
[----:B------:R-:W-:-:S04]  /*7a60*/  FADD.FTZ R91, R90, R91 ;  /* 0x0000005b5a5b7221 */ /* 0x000fc80000010000 */
[----:B------:R-:W-:Y:S01]  /*7a70*/  FADD.FTZ R91, R92, R91 ;  /* 0x0000005b5c5b7221 */ /* 0x000fe20000010000 */
[----:B----4-:R-:W-:Y:S06]  /*7a80*/  @P0 BRA `(.L_x_17340) ;  /* 0x0000000000780947 */ /* 0x010fec0003800000 */
        /* <DEDUP_REMOVED lines=30> */
.L_x_17340:
[----:B------:R-:W-:Y:S05]  /*7c70*/  BSYNC.RECONVERGENT B2 ;  /* 0x0000000000027941 */ /* 0x000fea0003800200 */
.L_x_17339:
        /* <DEDUP_REMOVED lines=45> */
.L_x_17342:
[----:B------:R-:W-:Y:S05]  /*7f50*/  BSYNC.RECONVERGENT B2 ;  /* 0x0000000000027941 */ /* 0x000fea0003800200 */
.L_x_17341:
        /* <DEDUP_REMOVED lines=12> */
[C---:B------:R-:W-:Y:S02]  /*8020*/  PRMT R87, R91.reuse, 0x7610, R87 ;  /* 0x000076105b577816 */ /* 0x040fe40000000057 */
[----:B------:R-:W-:Y:S01]  /*8030*/  PRMT R89, R91, 0x7632, R89 ;  /* 0x000076325b597816 */ /* 0x000fe20000000059 */
[----:B------:R-:W-:Y:S01]  /*8040*/  IMAD.U32 R91, R86, 0x10000, RZ ;  /* 0x00010000565b7824 */ /* 0x000fe200078e00ff */
[----:B------:R-:W-:Y:S01]  /*8050*/  SHF.L.U32 R14, R14, 0x10, RZ ;  /* 0x000000100e0e7819 */ /* 0x000fe200000006ff */
[----:B------:R-:W-:Y:S01]  /*8060*/  IMAD.U32 R87, R87, 0x10000, RZ ;  /* 0x0001000057577824 */ /* 0x000fe200078e00ff */
[----:B------:R-:W-:Y:S01]  /*8070*/  SHF.L.U32 R86, R89, 0x10, RZ ;  /* 0x0000001059567819 */ /* 0x000fe200000006ff */
[----:B------:R-:W-:Y:S01]  /*8080*/  FADD.FTZ R15, R12, R15 ;  /* 0x0000000f0c0f7221 */ /* 0x000fe20000010000 */
[----:B------:R-:W-:-:S02]  /*8090*/  HFMA2.BF16_V2 R12, R6, R85, -RZ ;  /* 0x00000055060c7231 */ /* 0x000fc400003000ff */
[----:B------:R-:W-:Y:S01]  /*80a0*/  FADD.FTZ R91, R14, R91 ;  /* 0x0000005b0e5b7221 */ /* 0x000fe20000010000 */
[----:B------:R-:W-:Y:S02]  /*80b0*/  HMUL2.BF16_V2 R85, R13, R92 ;  /* 0x0000005c0d557232 */ /* 0x000fe40000200000 */
[----:B------:R-:W-:Y:S01]  /*80c0*/  FADD.FTZ R90, R87, R86 ;  /* 0x00000056575a7221 */ /* 0x000fe20000010000 */
[----:B------:R-:W-:Y:S01]  /*80d0*/  HFMA2.BF16_V2 R87, R6, R93, -RZ ;  /* 0x0000005d06577231 */ /* 0x000fe200003000ff */
[----:B------:R-:W-:Y:S01]  /*80e0*/  PRMT R14, R12, 0x7632, R14 ;  /* 0x000076320c0e7816 */ /* 0x000fe2000000000e */
[----:B------:R-:W-:Y:S01]  /*80f0*/  BSSY.RECONVERGENT B2, `(.L_x_17343) ;  /* 0x0000032000027945 */ /* 0x000fe20003800200 */
        /* <DEDUP_REMOVED lines=12> */
[----:B------:R0:W5:Y:S01]  /*81c0*/  LDG.E.CONSTANT R85, desc[UR8][R16.64+0xc04] ;  /* 0x000c040810557981 */ /* 0x000162000c1e9900 */
[----:B------:R-:W-:Y:S01]  /*81d0*/  FADD.FTZ R93, R92, R93 ;  /* 0x0000005d5c5d7221 */ /* 0x000fe20000010000 */
[----:B------:R-:W-:-:S02]  /*81e0*/  FADD.FTZ R15, R15, R88 ;  /* 0x000000580f0f7221 */ /* 0x000fc40000010000 */
[----:B------:R0:W5:Y:S01]  /*81f0*/  LDG.E.CONSTANT R14, desc[UR8][R16.64+0xc00] ;  /* 0x000c0008100e7981 */ /* 0x000162000c1e9900 */
[----:B------:R-:W-:-:S03]  /*8200*/  FADD.FTZ R90, R90, R93 ;  /* 0x0000005d5a5a7221 */ /* 0x000fc60000010000 */
        /* <DEDUP_REMOVED lines=32> */
.L_x_17344:
[----:B------:R-:W-:Y:S05]  /*8410*/  BSYNC.RECONVERGENT B2 ;  /* 0x0000000000027941 */ /* 0x000fea0003800200 */
.L_x_17343:
        /* <DEDUP_REMOVED lines=44> */
.L_x_17346:
[----:B------:R-:W-:Y:S05]  /*86e0*/  BSYNC.RECONVERGENT B2 ;  /* 0x0000000000027941 */ /* 0x000fea0003800200 */
.L_x_17345:
[----:B------:R-:W-:Y:S01]  /*86f0*/  SHF.L.U32 R85, R85, 0x10, RZ ;  /* 0x0000001055557819 */ /* 0x000fe200000006ff */
[----:B------:R-:W-:Y:S02]  /*8700*/  IMAD.U32 R14, R14, 0x10000, RZ ;  /* 0x000100000e0e7824 */ /* 0x000fe400078e00ff */
[----:B------:R-:W-:Y:S02]  /*8710*/  HFMA2.BF16_V2 R92, R5, R92, -RZ ;  /* 0x0000005c055c7231 */ /* 0x000fe400003000ff */
[----:B------:R-:W-:Y:S01]  /*8720*/  IMAD.U32 R15, R15, 0x10000, RZ ;  /* 0x000100000f0f7824 */ /* 0x000fe200078e00ff */
[----:B------:R-:W-:Y:S01]  /*8730*/  SHF.L.U32 R91, R90, 0x10, RZ ;  /* 0x000000105a5b7819 */ /* 0x000fe200000006ff */
[----:B------:R-:W-:Y:S02]  /*8740*/  IMAD.U32 R86, R86, 0x10000, RZ ;  /* 0x0001000056567824 */ /* 0x000fe400078e00ff */
[----:B------:R-:W-:Y:S01]  /*8750*/  FADD.FTZ R23, R23, R12 ;  /* 0x0000000c17177221 */ /* 0x000fe20000010000 */
[--C-:B------:R-:W-:Y:S01]  /*8760*/  FADD.FTZ R14, R14, R15.reuse ;  /* 0x0000000f0e0e7221 */ /* 0x100fe20000010000 */
[C---:B------:R-:W-:Y:S01]  /*8770*/  PRMT R15, R92.reuse, 0x7610, R15 ;  /* 0x000076105c0f7816 */ /* 0x040fe2000000000f */
[--C-:B------:R-:W-:Y:S01]  /*8780*/  FADD.FTZ R85, R85, R86.reuse ;  /* 0x0000005655557221 */ /* 0x100fe20000010000 */
[----:B------:R-:W-:Y:S01]  /*8790*/  PRMT R86, R92, 0x7632, R86 ;  /* 0x000076325c567816 */ /* 0x000fe20000000056 */
[----:B------:R-:W-:Y:S01]  /*87a0*/  IMAD.U32 R88, R88, 0x10000, RZ ;  /* 0x0001000058587824 */ /* 0x000fe200078e00ff */
[----:B------:R0:W5:Y:S01]  /*87b0*/  LDG.E.CONSTANT R12, desc[UR8][R16.64+0x1000] ;  /* 0x00100008100c7981 */ /* 0x000162000c1e9900 */
[----:B------:R-:W-:-:S02]  /*87c0*/  IMAD.U32 R15, R15, 0x10000, RZ ;  /* 0x000100000f0f7824 */ /* 0x000fc400078e00ff */
[----:B------:R-:W-:Y:S01]  /*87d0*/  FADD.FTZ R85, R14, R85 ;  /* 0x000000550e557221 */ /* 0x000fe20000010000 */
[----:B------:R-:W-:Y:S02]  /*87e0*/  IMAD.U32 R86, R86, 0x10000, RZ ;  /* 0x0001000056567824 */ /* 0x000fe400078e00ff */
[----:B------:R-:W-:Y:S02]  /*87f0*/  HFMA2.BF16_V2 R14, R6, R89, -RZ ;  /* 0x00000059060e7231 */ /* 0x000fe400003000ff */
[----:B------:R-:W-:Y:S01]  /*8800*/  FADD.FTZ R88, R88, R91 ;  /* 0x0000005b58587221 */ /* 0x000fe20000010000 */
[----:B-----5:R-:W-:Y:S02]  /*8810*/  HMUL2.BF16_V2 R90, R4, R93 ;  /* 0x0000005d045a7232 */ /* 0x020fe40000200000 */
[----:B------:R-:W-:Y:S01]  /*8820*/  FADD.FTZ R92, R15, R86 ;  /* 0x000000560f5c7221 */ /* 0x000fe20000010000 */
[----:B------:R-:W-:Y:S01]  /*8830*/  HMUL2.BF16_V2 R86, R13, R94 ;  /* 0x0000005e0d567232 */ /* 0x000fe20000200000 */
[C---:B------:R-:W-:Y:S01]  /*8840*/  PRMT R15, R14.reuse, 0x7632, R15 ;  /* 0x000076320e0f7816 */ /* 0x040fe2000000000f */
[----:B------:R-:W-:-:S02]  /*8850*/  IMAD.U32 R14, R14, 0x10000, RZ ;  /* 0x000100000e0e7824 */ /* 0x000fc400078e00ff */
        /* <DEDUP_REMOVED lines=8> */
[----:B------:R-:W-:Y:S01]  /*88e0*/  FADD.FTZ R14, R14, R15 ;  /* 0x0000000f0e0e7221 */ /* 0x000fe20000010000 */
[----:B------:R-:W-:Y:S01]  /*88f0*/  IMAD.U32 R91, R91, 0x10000, RZ ;  /* 0x000100005b5b7824 */ /* 0x000fe200078e00ff */
[----:B------:R0:W5:Y:S02]  /*8900*/  LDG.E.CONSTANT R15, desc[UR8][R16.64+0x1004] ;  /* 0x00100408100f7981 */ /* 0x000164000c1e9900 */
        /* <DEDUP_REMOVED lines=23> */
[----:B-----5:R-:W-:Y:S02]  /*8a80*/  PRMT R87, R15, 0x7632, R87 ;  /* 0x000076320f577816 */ /* 0x020fe40000000057 */
        /* <DEDUP_REMOVED lines=21> */
.L_x_17348:
[----:B------:R-:W-:Y:S05]  /*8be0*/  BSYNC.RECONVERGENT B2 ;  /* 0x0000000000027941 */ /* 0x000fea0003800200 */
.L_x_17347:
[----:B------:R0:W5:Y:S01]  /*8bf0*/  LDG.E.CONSTANT R90, desc[UR8][R16.64+0x1200] ;  /* 0x00120008105a7981 */ /* 0x000162000c1e9900 */
[----:B------:R-:W-:Y:S02]  /*8c00*/  HMUL2.BF16_V2 R12, R5, R12 ;  /* 0x0000000c050c7232 */ /* 0x000fe40000200000 */
[----:B-----5:R-:W-:Y:S02]  /*8c10*/  HFMA2.BF16_V2 R15, R4, R15, -RZ ;  /* 0x0000000f040f7231 */ /* 0x020fe400003000ff */
        /* <DEDUP_REMOVED lines=41> */
.L_x_17350:
[----:B------:R-:W-:Y:S05]  /*8eb0*/  BSYNC.RECONVERGENT B2 ;  /* 0x0000000000027941 */ /* 0x000fea0003800200 */
.L_x_17349:
        /* <DEDUP_REMOVED lines=9> */
[--C-:B------:R-:W-:Y:S01]  /*8f50*/  FADD.FTZ R15, R15, R86.reuse ;  /* 0x000000560f0f7221 */ /* 0x100fe20000010000 */
[----:B------:R-:W-:Y:S01]  /*8f60*/  PRMT R86, R14, 0x7632, R86 ;  /* 0x000076320e567816 */ /* 0x000fe20000000056 */
[----:B------:R-:W-:Y:S01]  /*8f70*/  FADD.FTZ R88, R87, R88 ;  /* 0x0000005857587221 */ /* 0x000fe20000010000 */
[C---:B------:R-:W-:Y:S01]  /*8f80*/  PRMT R87, R91.reuse, 0x7610, R87 ;  /* 0x000076105b577816 */ /* 0x040fe20000000057 */
[----:B------:R-:W-:Y:S01]  /*8f90*/  FADD.FTZ R15, R12, R15 ;  /* 0x0000000f0c0f7221 */ /* 0x000fe20000010000 */
[----:B------:R-:W-:Y:S01]  /*8fa0*/  PRMT R89, R91, 0x7632, R89 ;  /* 0x000076325b597816 */ /* 0x000fe20000000059 */
[----:B------:R-:W-:Y:S01]  /*8fb0*/  IMAD.U32 R14, R14, 0x10000, RZ ;  /* 0x000100000e0e7824 */ /* 0x000fe200078e00ff */
[----:B------:R-:W-:Y:S01]  /*8fc0*/  SHF.L.U32 R91, R86, 0x10, RZ ;  /* 0x00000010565b7819 */ /* 0x000fe200000006ff */
[----:B------:R-:W-:Y:S02]  /*8fd0*/  IMAD.U32 R87, R87, 0x10000, RZ ;  /* 0x0001000057577824 */ /* 0x000fe400078e00ff */
[----:B------:R-:W-:-:S02]  /*8fe0*/  HFMA2.BF16_V2 R12, R6, R85, -RZ ;  /* 0x00000055060c7231 */ /* 0x000fc400003000ff */
[----:B------:R-:W-:Y:S02]  /*8ff0*/  IMAD.U32 R86, R89, 0x10000, RZ ;  /* 0x0001000059567824 */ /* 0x000fe400078e00ff */
[----:B------:R-:W-:Y:S02]  /*9000*/  HMUL2.BF16_V2 R85, R13, R92 ;  /* 0x0000005c0d557232 */ /* 0x000fe40000200000 */
[----:B------:R-:W-:Y:S01]  /*9010*/  FADD.FTZ R91, R14, R91 ;  /* 0x0000005b0e5b7221 */ /* 0x000fe20000010000 */
[----:B------:R-:W-:Y:S01]  /*9020*/  BSSY.RECONVERGENT B2, `(.L_x_17351) ;  /* 0x0000035000027945 */ /* 0x000fe20003800200 */
        /* <DEDUP_REMOVED lines=18> */
[----:B------:R-:W-:-:S03]  /*9150*/  FADD.FTZ R90, R90, R93 ;  /* 0x0000005d5a5a7221 */ /* 0x000fc60000010000 */
[----:B------:R0:W5:Y:S04]  /*9160*/  LDG.E.CONSTANT R14, desc[UR8][R16.64+0x1400] ;  /* 0x00140008100e7981 */ /* 0x000168000c1e9900 */
        /* <DEDUP_REMOVED lines=32> */
.L_x_17352:
[----:B------:R-:W-:Y:S05]  /*9370*/  BSYNC.RECONVERGENT B2 ;  /* 0x0000000000027941 */ /* 0x000fea0003800200 */
.L_x_17351:
        /* <DEDUP_REMOVED lines=44> */
.L_x_17354:
[----:B------:R-:W-:Y:S05]  /*9640*/  BSYNC.RECONVERGENT B2 ;  /* 0x0000000000027941 */ /* 0x000fea0003800200 */
.L_x_17353:
        /* <DEDUP_REMOVED lines=25> */
[----:B------:R-:W-:Y:S01]  /*97e0*/  PRMT R89, R86, 0x7632, R89 ;  /* 0x0000763256597816 */ /* 0x000fe20000000059 */
[----:B------:R-:W-:Y:S01]  /*97f0*/  IMAD.U32 R15, R15, 0x10000, RZ ;  /* 0x000100000f0f7824 */ /* 0x000fe200078e00ff */
[----:B------:R-:W-:Y:S01]  /*9800*/  PRMT R91, R90, 0x7632, R91 ;  /* 0x000076325a5b7816 */ /* 0x000fe2000000005b */
[----:B------:R-:W-:Y:S02]  /*9810*/  IMAD.U32 R86, R86, 0x10000, RZ ;  /* 0x0001000056567824 */ /* 0x000fe400078e00ff */
[----:B------:R-:W-:Y:S02]  /*9820*/  IMAD.U32 R89, R89, 0x10000, RZ ;  /* 0x0001000059597824 */ /* 0x000fe400078e00ff */
[----:B------:R-:W-:Y:S01]  /*9830*/  FADD.FTZ R14, R14, R15 ;  /* 0x0000000f0e0e7221 */ /* 0x000fe20000010000 */
[----:B------:R-:W-:Y:S01]  /*9840*/  SHF.L.U32 R91, R91, 0x10, RZ ;  /* 0x000000105b5b7819 */ /* 0x000fe200000006ff */
[----:B------:R0:W5:Y:S01]  /*9850*/  LDG.E.CONSTANT R15, desc[UR8][R16.64+0x1804] ;  /* 0x00180408100f7981 */ /* 0x000162000c1e9900 */
[----:B------:R-:W-:Y:S01]  /*9860*/  FADD.FTZ R89, R86, R89 ;  /* 0x0000005956597221 */ /* 0x000fe20000010000 */
[----:B------:R-:W-:Y:S01]  /*9870*/  FADD.FTZ R14, R85, R14 ;  /* 0x0000000e550e7221 */ /* 0x000fe20000010000 */
[----:B------:R-:W-:Y:S01]  /*9880*/  IMAD.U32 R90, R90, 0x10000, RZ ;  /* 0x000100005a5a7824 */ /* 0x000fe200078e00ff */
[----:B------:R0:W5:Y:S03]  /*9890*/  LDG.E.CONSTANT R86, desc[UR8][R16.64+0x1808] ;  /* 0x0018080810567981 */ /* 0x000166000c1e9900 */
[----:B------:R-:W-:Y:S01]  /*98a0*/  FADD.FTZ R93, R90, R91 ;  /* 0x0000005b5a5d7221 */ /* 0x000fe20000010000 */
[----:B------:R0:W5:Y:S01]  /*98b0*/  LDG.E.CONSTANT R85, desc[UR8][R16.64+0x180c] ;  /* 0x00180c0810557981 */ /* 0x000162000c1e9900 */
[----:B------:R-:W-:-:S02]  /*98c0*/  HFMA2.BF16_V2 R90, R6, R95, -RZ ;  /* 0x0000005f065a7231 */ /* 0x000fc400003000ff */
[----:B------:R-:W-:-:S03]  /*98d0*/  FADD.FTZ R92, R92, R93 ;  /* 0x0000005d5c5c7221 */ /* 0x000fc60000010000 */
        /* <DEDUP_REMOVED lines=13> */
[-C--:B------:R-:W-:Y:S02]  /*99b0*/  ISETP.GE.AND P1, PT, R87, R0.reuse, PT ;  /* 0x000000005700720c */ /* 0x080fe40003f26270 */
[-C--:B------:R-:W-:Y:S02]  /*99c0*/  ISETP.GE.AND P5, PT, R91, R0.reuse, PT ;  /* 0x000000005b00720c */ /* 0x080fe40003fa6270 */
[----:B------:R-:W-:Y:S02]  /*99d0*/  IADD3 R91, PT, PT, R53, -0x2, RZ ;  /* 0xfffffffe355b7810 */ /* 0x000fe40007ffe0ff */
[----:B------:R-:W-:Y:S01]  /*99e0*/  ISETP.GE.AND P4, PT, R93, R0, PT ;  /* 0x000000005d00720c */ /* 0x000fe20003f86270 */
[----:B------:R-:W-:Y:S01]  /*99f0*/  VIADD R93, R53, 0x4 ;  /* 0x00000004355d7836 */ /* 0x000fe20000000000 */
[----:B-----5:R-:W-:-:S02]  /*9a00*/  PRMT R87, R15, 0x7632, R87 ;  /* 0x000076320f577816 */ /* 0x020fc40000000057 */
        /* <DEDUP_REMOVED lines=19> */
.L_x_17356:
[----:B------:R-:W-:Y:S05]  /*9b40*/  BSYNC.RECONVERGENT B2 ;  /* 0x0000000000027941 */ /* 0x000fea0003800200 */
.L_x_17355:
        /* <DEDUP_REMOVED lines=44> */
.L_x_17358:
[----:B------:R-:W-:Y:S05]  /*9e10*/  BSYNC.RECONVERGENT B2 ;  /* 0x0000000000027941 */ /* 0x000fea0003800200 */
.L_x_17357:
        /* <DEDUP_REMOVED lines=26> */
[C---:B------:R-:W-:Y:S01]  /*9fc0*/  IMAD.U32 R92, R85.reuse, 0x10000, RZ ;  /* 0x00010000555c7824 */ /* 0x040fe200078e00ff */
[----:B------:R-:W-:Y:S01]  /*9fd0*/  PRMT R86, R85, 0x7632, R86 ;  /* 0x0000763255567816 */ /* 0x000fe20000000056 */
        /* <DEDUP_REMOVED lines=8> */
[----:B------:R0:W5:Y:S01]  /*a060*/  LDG.E.CONSTANT R86, desc[UR8][R16.64+0x1c08] ;  /* 0x001c080810567981 */ /* 0x000162000c1e9900 */
[----:B------:R-:W-:Y:S01]  /*a070*/  FADD.FTZ R15, R15, R88 ;  /* 0x000000580f0f7221 */ /* 0x000fe20000010000 */
[----:B------:R-:W-:Y:S01]  /*a080*/  FADD.FTZ R87, R87, R14 ;  /* 0x0000000e57577221 */ /* 0x000fe20000010000 */
[----:B------:R-:W-:Y:S01]  /*a090*/  FADD.FTZ R93, R92, R93 ;  /* 0x0000005d5c5d7221 */ /* 0x000fe20000010000 */
[----:B------:R0:W5:Y:S03]  /*a0a0*/  LDG.E.CONSTANT R14, desc[UR8][R16.64+0x1c00] ;  /* 0x001c0008100e7981 */ /* 0x000166000c1e9900 */
        /* <DEDUP_REMOVED lines=34> */
.L_x_17360:
[----:B------:R-:W-:Y:S05]  /*a2d0*/  BSYNC.RECONVERGENT B2 ;  /* 0x0000000000027941 */ /* 0x000fea0003800200 */
.L_x_17359:
        /* <DEDUP_REMOVED lines=44> */
.L_x_17362:
[----:B------:R-:W-:Y:S05]  /*a5a0*/  BSYNC.RECONVERGENT B2 ;  /* 0x0000000000027941 */ /* 0x000fea0003800200 */
.L_x_17361:
[----:B------:R-:W-:Y:S01]  /*a5b0*/  SHF.L.U32 R15, R15, 0x10, RZ ;  /* 0x000000100f0f7819 */ /* 0x000fe200000006ff */
[----:B------:R-:W-:Y:S02]  /*a5c0*/  IMAD.U32 R14, R14, 0x10000, RZ ;  /* 0x000100000e0e7824 */ /* 0x000fe400078e00ff */
[----:B------:R-:W-:Y:S01]  /*a5d0*/  HFMA2.BF16_V2 R92, R5, R92, -RZ ;  /* 0x0000005c055c7231 */ /* 0x000fe200003000ff */
[----:B------:R-:W-:Y:S01]  /*a5e0*/  SHF.L.U32 R88, R88, 0x10, RZ ;  /* 0x0000001058587819 */ /* 0x000fe200000006ff */
[----:B------:R-:W-:Y:S02]  /*a5f0*/  IMAD.U32 R85, R85, 0x10000, RZ ;  /* 0x0001000055557824 */ /* 0x000fe400078e00ff */
[----:B------:R-:W-:Y:S01]  /*a600*/  FADD.FTZ R14, R14, R15 ;  /* 0x0000000f0e0e7221 */ /* 0x000fe20000010000 */
[----:B------:R-:W-:Y:S02]  /*a610*/  IMAD.U32 R86, R86, 0x10000, RZ ;  /* 0x0001000056567824 */ /* 0x000fe400078e00ff */
[----:B-----5:R-:W-:-:S02]  /*a620*/  HMUL2.BF16_V2 R91, R4, R91 ;  /* 0x0000005b045b7232 */ /* 0x020fc40000200000 */
[----:B01234-:R-:W-:Y:S01]  /*a630*/  IMAD.U32 R17, R90, 0x10000, RZ ;  /* 0x000100005a117824 */ /* 0x01ffe200078e00ff */
[C---:B------:R-:W-:Y:S01]  /*a640*/  PRMT R15, R92.reuse, 0x7610, R15 ;  /* 0x000076105c0f7816 */ /* 0x040fe2000000000f */
[----:B------:R-:W-:Y:S01]  /*a650*/  FADD.FTZ R85, R85, R86 ;  /* 0x0000005655557221 */ /* 0x000fe20000010000 */
[----:B------:R-:W-:Y:S01]  /*a660*/  PRMT R16, R92, 0x7632, R16 ;  /* 0x000076325c107816 */ /* 0x000fe20000000010 */
[--C-:B------:R-:W-:Y:S01]  /*a670*/  FADD.FTZ R88, R88, R17.reuse ;  /* 0x0000001158587221 */ /* 0x100fe20000010000 */
[----:B------:R-:W-:Y:S01]  /*a680*/  PRMT R17, R91, 0x7610, R17 ;  /* 0x000076105b117816 */ /* 0x000fe20000000011 */
[----:B------:R-:W-:Y:S01]  /*a690*/  IMAD.U32 R15, R15, 0x10000, RZ ;  /* 0x000100000f0f7824 */ /* 0x000fe200078e00ff */
        /* <DEDUP_REMOVED lines=61> */
.L_x_17364:
[----:B------:R-:W-:Y:S05]  /*aa70*/  BSYNC.RECONVERGENT B2 ;  /* 0x0000000000027941 */ /* 0x000fea0003800200 */
.L_x_17363:
[----:B------:R-:W-:Y:S01]  /*aa80*/  FADD.FTZ R34, R34, R17 ;  /* 0x0000001122227221 */ /* 0x000fe20000010000 */
[----:B------:R-:W-:Y:S02]  /*aa90*/  HMUL2.BF16_V2 R12, R5, R84 ;  /* 0x00000054050c7232 */ /* 0x000fe40000200000 */
[----:B------:R-:W-:Y:S02]  /*aaa0*/  HFMA2.BF16_V2 R15, R4, R83, -RZ ;  /* 0x00000053040f7231 */ /* 0x000fe400003000ff */
[----:B------:R-:W-:Y:S01]  /*aab0*/  HMUL2.BF16_V2 R17, R13, R82 ;  /* 0x000000520d117232 */ /* 0x000fe20000200000 */
[----:B------:R-:W-:Y:S01]  /*aac0*/  BSSY.RECONVERGENT B2, `(.L_x_17365) ;  /* 0x0000024000027945 */ /* 0x000fe20003800200 */
[--C-:B------:R-:W-:Y:S01]  /*aad0*/  FADD.FTZ R33, R33, R14.reuse ;  /* 0x0000000e21217221 */ /* 0x100fe20000010000 */
        /* <DEDUP_REMOVED lines=34> */
.L_x_17366:
[----:B------:R-:W-:Y:S05]  /*ad00*/  BSYNC.RECONVERGENT B2 ;  /* 0x0000000000027941 */ /* 0x000fea0003800200 */
.L_x_17365:
        /* <DEDUP_REMOVED lines=20> */
[C---:B------:R-:W-:Y:S01]  /*ae50*/  HFMA2.BF16_V2 R12, R6.reuse, R81, -RZ ;  /* 0x00000051060c7231 */ /* 0x040fe200003000ff */
[----:B------:R-:W-:Y:S01]  /*ae60*/  BSSY.RECONVERGENT B2, `(.L_x_17367) ;  /* 0x0000033000027945 */ /* 0x000fe20003800200 */
[--C-:B------:R-:W-:Y:S01]  /*ae70*/  FADD.FTZ R80, R17, R16.reuse ;  /* 0x0000001011507221 */ /* 0x100fe20000010000 */
[----:B------:R-:W-:Y:S01]  /*ae80*/  HFMA2.BF16_V2 R77, R6, R77, -RZ ;  /* 0x0000004d064d7231 */ /* 0x000fe200003000ff */
        /* <DEDUP_REMOVED lines=48> */
.L_x_17368:
[----:B------:R-:W-:Y:S05]  /*b190*/  BSYNC.RECONVERGENT B2 ;  /* 0x0000000000027941 */ /* 0x000fea0003800200 */
.L_x_17367:
        /* <DEDUP_REMOVED lines=40> */
.L_x_17370:
[----:B------:R-:W-:Y:S05]  /*b420*/  BSYNC.RECONVERGENT B2 ;  /* 0x0000000000027941 */ /* 0x000fea0003800200 */
.L_x_17369:
        /* <DEDUP_REMOVED lines=75> */
.L_x_17372:
[----:B------:R-:W-:Y:S05]  /*b8e0*/  BSYNC.RECONVERGENT B2 ;  /* 0x0000000000027941 */ /* 0x000fea0003800200 */
.L_x_17371:
        /* <DEDUP_REMOVED lines=40> */
.L_x_17374:
[----:B------:R-:W-:Y:S05]  /*bb70*/  BSYNC.RECONVERGENT B2 ;  /* 0x0000000000027941 */ /* 0x000fea0003800200 */
.L_x_17373:
[----:B------:R-:W-:Y:S01]  /*bb80*/  SHF.L.U32 R17, R17, 0x10, RZ ;  /* 0x0000001011117819 */ /* 0x000fe200000006ff */
[----:B------:R-:W-:Y:S01]  /*bb90*/  IMAD.U32 R66, R66, 0x10000, RZ ;  /* 0x0001000042427824 */ /* 0x000fe200078e00ff */
[----:B------:R-:W-:Y:S01]  /*bba0*/  SHF.L.U32 R67, R14, 0x10, RZ ;  /* 0x000000100e437819 */ /* 0x000fe200000006ff */
[----:B------:R-:W-:Y:S02]  /*bbb0*/  HMUL2.BF16_V2 R63, R4, R63 ;  /* 0x0000003f043f7232 */ /* 0x000fe40000200000 */
[----:B------:R-:W-:Y:S02]  /*bbc0*/  IMAD.U32 R15, R15, 0x10000, RZ ;  /* 0x000100000f0f7824 */ /* 0x000fe400078e00ff */
[----:B------:R-:W-:Y:S02]  /*bbd0*/  HFMA2.BF16_V2 R14, R5, R64, -RZ ;  /* 0x00000040050e7231 */ /* 0x000fe400003000ff */
[----:B------:R-:W-:Y:S02]  /*bbe0*/  IMAD.U32 R16, R16, 0x10000, RZ ;  /* 0x0001000010107824 */ /* 0x000fe400078e00ff */
[----:B------:R-:W-:Y:S01]  /*bbf0*/  FADD.FTZ R66, R17, R66 ;  /* 0x0000004211427221 */ /* 0x000fe20000010000 */
[----:B------:R-:W-:Y:S01]  /*bc00*/  IMAD.U32 R12, R12, 0x10000, RZ ;  /* 0x000100000c0c7824 */ /* 0x000fe200078e00ff */
[----:B------:R-:W-:Y:S01]  /*bc10*/  PRMT R17, R63, 0x7610, R17 ;  /* 0x000076103f117816 */ /* 0x000fe20000000011 */
[--C-:B------:R-:W-:Y:S01]  /*bc20*/  FADD.FTZ R15, R15, R16.reuse ;  /* 0x000000100f0f7221 */ /* 0x100fe20000010000 */
[----:B------:R-:W-:Y:S01]  /*bc30*/  PRMT R16, R14, 0x7632, R16 ;  /* 0x000076320e107816 */ /* 0x000fe20000000010 */
[----:B------:R-:W-:Y:S01]  /*bc40*/  FADD.FTZ R12, R12, R67 ;  /* 0x000000430c0c7221 */ /* 0x000fe20000010000 */
[----:B------:R-:W-:Y:S01]  /*bc50*/  PRMT R63, R63, 0x7632, R63 ;  /* 0x000076323f3f7816 */ /* 0x000fe2000000003f */
[----:B------:R-:W-:Y:S01]  /*bc60*/  IMAD.U32 R17, R17, 0x10000, RZ ;  /* 0x0001000011117824 */ /* 0x000fe200078e00ff */
[----:B------:R-:W-:Y:S01]  /*bc70*/  SHF.L.U32 R67, R16, 0x10, RZ ;  /* 0x0000001010437819 */ /* 0x000fe200000006ff */
[----:B------:R-:W-:-:S02]  /*bc80*/  HMUL2.BF16_V2 R62, R13, R62 ;  /* 0x0000003e0d3e7232 */ /* 0x000fc40000200000 */
[----:B------:R-:W-:Y:S01]  /*bc90*/  FADD.FTZ R15, R12, R15 ;  /* 0x0000000f0c0f7221 */ /* 0x000fe20000010000 */
[----:B------:R-:W-:Y:S02]  /*bca0*/  IMAD.U32 R16, R63, 0x10000, RZ ;  /* 0x000100003f107824 */ /* 0x000fe400078e00ff */
[C---:B------:R-:W-:Y:S02]  /*bcb0*/  HFMA2.BF16_V2 R12, R6.reuse, R65, -RZ ;  /* 0x00000041060c7231 */ /* 0x040fe400003000ff */
[----:B------:R-:W-:Y:S02]  /*bcc0*/  IMAD.U32 R14, R14, 0x10000, RZ ;  /* 0x000100000e0e7824 */ /* 0x000fe400078e00ff */
[----:B------:R-:W-:Y:S02]  /*bcd0*/  HFMA2.BF16_V2 R61, R6, R61, -RZ ;  /* 0x0000003d063d7231 */ /* 0x000fe400003000ff */
[--C-:B------:R-:W-:Y:S01]  /*bce0*/  FADD.FTZ R64, R17, R16.reuse ;  /* 0x0000001011407221 */ /* 0x100fe20000010000 */
[----:B------:R-:W-:Y:S01]  /*bcf0*/  PRMT R16, R62, 0x7610, R16 ;  /* 0x000076103e107816 */ /* 0x000fe20000000010 */
        /* <DEDUP_REMOVED lines=48> */
.L_x_17376:
[----:B------:R-:W-:Y:S05]  /*c000*/  BSYNC.RECONVERGENT B2 ;  /* 0x0000000000027941 */ /* 0x000fea0003800200 */
.L_x_17375:
[----:B------:R-:W-:Y:S01]  /*c010*/  BSSY.RECONVERGENT B2, `(.L_x_17377) ;  /* 0x0000022000027945 */ /* 0x000fe20003800200 */
[----:B------:R-:W-:Y:S02]  /*c020*/  HFMA2.BF16_V2 R65, R4, R59, -RZ ;  /* 0x0000003b04417231 */ /* 0x000fe400003000ff */
[----:B------:R-:W-:Y:S01]  /*c030*/  HMUL2.BF16_V2 R64, R5, R60 ;  /* 0x0000003c05407232 */ /* 0x000fe20000200000 */
        /* <DEDUP_REMOVED lines=11> */
[----:B------:R-:W-:Y:S02]  /*c0f0*/  SEL R7, R55, RZ, !P6 ;  /* 0x000000ff37077207 */ /* 0x000fe40007000000 */
[-C--:B------:R-:W-:Y:S02]  /*c100*/  ISETP.GE.AND P6, PT, R53, R0.reuse, PT ;  /* 0x000000003500720c */ /* 0x080fe40003fc6270 */
[----:B------:R-:W-:Y:S02]  /*c110*/  PRMT R14, R54, 0x7632, R14 ;  /* 0x00007632360e7816 */ /* 0x000fe4000000000e */
[-C--:B------:R-:W-:Y:S02]  /*c120*/  ISETP.GE.AND P3, PT, R17, R0.reuse, PT ;  /* 0x000000001100720c */ /* 0x080fe40003f66270 */
        /* <DEDUP_REMOVED lines=16> */
.L_x_17378:
[----:B------:R-:W-:Y:S05]  /*c230*/  BSYNC.RECONVERGENT B2 ;  /* 0x0000000000027941 */ /* 0x000fea0003800200 */
.L_x_17377:
[C---:B------:R-:W-:Y:S01]  /*c240*/  PRMT R7, R64.reuse, 0x7610, R7 ;  /* 0x0000761040077816 */ /* 0x040fe20000000007 */
[----:B------:R-:W-:Y:S01]  /*c250*/  HFMA2.BF16_V2 R5, R5, R55, -RZ ;  /* 0x0000003705057231 */ /* 0x000fe200003000ff */
[----:B------:R-:W-:Y:S01]  /*c260*/  PRMT R14, R64, 0x7632, R14 ;  /* 0x00007632400e7816 */ /* 0x000fe2000000000e */
[C---:B------:R-:W-:Y:S01]  /*c270*/  HMUL2.BF16_V2 R58, R13.reuse, R58 ;  /* 0x0000003a0d3a7232 */ /* 0x040fe20000200000 */
[----:B------:R-:W-:Y:S01]  /*c280*/  SHF.L.U32 R7, R7, 0x10, RZ ;  /* 0x0000001007077819 */ /* 0x000fe200000006ff */
[----:B------:R-:W-:Y:S01]  /*c290*/  HMUL2.BF16_V2 R13, R13, R52 ;  /* 0x000000340d0d7232 */ /* 0x000fe20000200000 */
[C---:B------:R-:W-:Y:S01]  /*c2a0*/  PRMT R16, R65.reuse, 0x7610, R16 ;  /* 0x0000761041107816 */ /* 0x040fe20000000010 */
[----:B------:R-:W-:Y:S01]  /*c2b0*/  IMAD.U32 R14, R14, 0x10000, RZ ;  /* 0x000100000e0e7824 */ /* 0x000fe200078e00ff */
[----:B------:R-:W-:Y:S01]  /*c2c0*/  PRMT R17, R65, 0x7632, R17 ;  /* 0x0000763241117816 */ /* 0x000fe20000000011 */
[----:B------:R-:W-:Y:S01]  /*c2d0*/  HFMA2.BF16_V2 R57, R6, R57, -RZ ;  /* 0x0000003906397231 */ /* 0x000fe200003000ff */
[----:B------:R-:W-:Y:S01]  /*c2e0*/  PRMT R59, R58, 0x7632, R59 ;  /* 0x000076323a3b7816 */ /* 0x000fe2000000003b */
[----:B------:R-:W-:Y:S01]  /*c2f0*/  FADD.FTZ R7, R7, R14 ;  /* 0x0000000e07077221 */ /* 0x000fe20000010000 */
[----:B------:R-:W-:Y:S01]  /*c300*/  SHF.L.U32 R17, R17, 0x10, RZ ;  /* 0x0000001011117819 */ /* 0x000fe200000006ff */
[----:B------:R-:W-:-:S02]  /*c310*/  IMAD.U32 R16, R16, 0x10000, RZ ;  /* 0x0001000010107824 */ /* 0x000fc400078e00ff */
[----:B------:R-:W-:Y:S01]  /*c320*/  HMUL2.BF16_V2 R14, R4, R54 ;  /* 0x00000036040e7232 */ /* 0x000fe20000200000 */
[C---:B------:R-:W-:Y:S01]  /*c330*/  PRMT R4, R5.reuse, 0x7610, R4 ;  /* 0x0000761005047816 */ /* 0x040fe20000000004 */
[----:B------:R-:W-:Y:S02]  /*c340*/  IMAD.U32 R58, R58, 0x10000, RZ ;  /* 0x000100003a3a7824 */ /* 0x000fe400078e00ff */
        /* <DEDUP_REMOVED lines=8> */
[----:B------:R-:W-:Y:S01]  /*c3d0*/  FADD.FTZ R7, R7, R16 ;  /* 0x0000001007077221 */ /* 0x000fe20000010000 */
[----:B------:R-:W-:Y:S01]  /*c3e0*/  FADD.FTZ R58, R58, R59 ;  /* 0x0000003b3a3a7221 */ /* 0x000fe20000010000 */
[----:B------:R-:W-:Y:S01]  /*c3f0*/  FADD.FTZ R17, R4, R5 ;  /* 0x0000000504117221 */ /* 0x000fe20000010000 */
[----:B------:R-:W-:Y:S01]  /*c400*/  PRMT R4, R57, 0x7610, R4 ;  /* 0x0000761039047816 */ /* 0x000fe20000000004 */
[----:B------:R-:W-:Y:S01]  /*c410*/  FADD.FTZ R52, R14, R55 ;  /* 0x000000370e347221 */ /* 0x000fe20000010000 */
        /* <DEDUP_REMOVED lines=23> */
[----:B------:R-:W-:-:S02]  /*c590*/  FADD.FTZ R41, R41, R4 ;  /* 0x0000000429297221 */ /* 0x000fc40000010000 */
[----:B------:R-:W-:-:S07]  /*c5a0*/  FADD.FTZ R42, R42, R55 ;  /* 0x000000372a2a7221 */ /* 0x000fce0000010000 */
.L_x_17330:
[----:B----4-:R-:W-:Y:S05]  /*c5b0*/  BSYNC.RECONVERGENT B0 ;  /* 0x0000000000007941 */ /* 0x010fea0003800200 */
.L_x_17329:
[----:B------:R-:W-:Y:S01]  /*c5c0*/  VIADD R5, R49, 0x3 ;  /* 0x0000000331057836 */ /* 0x000fe20000000000 */
[----:B------:R-:W-:Y:S01]  /*c5d0*/  IADD3 R44, P1, PT, R44, 0x10, RZ ;  /* 0x000000102c2c7810 */ /* 0x000fe20007f3e0ff */
[----:B------:R-:W-:Y:S01]  /*c5e0*/  VIADD R99, R99, 0x4 ;  /* 0x0000000463637836 */ /* 0x000fe20000000000 */
[----:B------:R-:W-:Y:S01]  /*c5f0*/  IADD3 R53, PT, PT, R53, 0x80, RZ ;  /* 0x0000008035357810 */ /* 0x000fe20007ffe0ff */
[----:B------:R-:W-:Y:S01]  /*c600*/  VIADD R49, R49, 0x4 ;  /* 0x0000000431317836 */ /* 0x000fe20000000000 */
[----:B------:R-:W-:Y:S01]  /*c610*/  ISETP.GE.AND P0, PT, R5, R8, PT ;  /* 0x000000080500720c */ /* 0x000fe20003f06270 */
[----:B------:R-:W-:Y:S01]  /*c620*/  VIADD R43, R43, 0x200 ;  /* 0x000002002b2b7836 */ /* 0x000fe20000000000 */
[----:B------:R-:W-:Y:S01]  /*c630*/  IADD3 R48, PT, PT, R48, 0x80, RZ ;  /* 0x0000008030307810 */ /* 0x000fe20007ffe0ff */
[----:B------:R-:W-:-:S10]  /*c640*/  IMAD.X R47, RZ, RZ, R47, P1 ;  /* 0x000000ffff2f7224 */ /* 0x000fd400008e062f */
[----:B------:R-:W-:Y:S05]  /*c650*/  @!P0 BRA `(.L_x_17379) ;  /* 0xffffff9c009c8947 */ /* 0x000fea000383ffff */
.L_x_17328:
[----:B0---4-:R-:W-:Y:S05]  /*c660*/  BSYNC.RECONVERGENT B1 ;  /* 0x0000000000017941 */ /* 0x011fea0003800200 */
.L_x_17327:
[----:B------:R-:W0:Y:S01]  /*c670*/  SHFL.BFLY PT, R2, R23, 0x2, 0x1f ;  /* 0x0c401f0017027f89 */ /* 0x000e2200000e0000 */
[----:B------:R-:W-:Y:S01]  /*c680*/  SHF.R.U32.HI R18, RZ, 0x2, R18 ;  /* 0x00000002ff127819 */ /* 0x000fe20000011612 */
[----:B------:R-:W1:Y:S01]  /*c690*/  S2UR UR5, SR_CgaCtaId ;  /* 0x00000000000579c3 */ /* 0x000e620000008800 */
[----:B------:R-:W-:Y:S01]  /*c6a0*/  UMOV UR4, 0x400 ;  /* 0x0000040000047882 */ /* 0x000fe20000000000 */
[----:B--2---:R-:W2:Y:S01]  /*c6b0*/  SHFL.BFLY PT, R5, R20, 0x2, 0x1f ;  /* 0x0c401f0014057f89 */ /* 0x004ea200000e0000 */
[----:B------:R-:W-:Y:S01]  /*c6c0*/  UIADD3 UR4, UPT, UPT, UR4, 0x1a0, URZ ;  /* 0x000001a004047890 */ /* 0x000fe2000fffe0ff */
[----:B------:R-:W-:Y:S01]  /*c6d0*/  IMAD R44, R19, 0xc0, R18 ;  /* 0x000000c0132c7824 */ /* 0x000fe200078e0212 */
[----:B------:R-:W-:Y:S01]  /*c6e0*/  BSSY.RECONVERGENT B0, `(.L_x_17380) ;  /* 0x0000084000007945 */ /* 0x000fe20003800200 */
[----:B------:R-:W3:Y:S01]  /*c6f0*/  SHFL.BFLY PT, R7, R22, 0x2, 0x1f ;  /* 0x0c401f0016077f89 */ /* 0x000ee200000e0000 */
[C---:B------:R-:W-:Y:S02]  /*c700*/  LOP3.LUT P0, RZ, R11.reuse, 0x3c3, RZ, 0xc0, !PT ;  /* 0x000003c30bff7812 */ /* 0x040fe4000780c0ff */
[C---:B------:R-:W-:Y:S01]  /*c710*/  LOP3.LUT P1, RZ, R11.reuse, 0x3e3, RZ, 0xc0, !PT ;  /* 0x000003e30bff7812 */ /* 0x040fe2000782c0ff */
[----:B------:R-:W4:Y:S01]  /*c720*/  SHFL.BFLY PT, R9, R24, 0x2, 0x1f ;  /* 0x0c401f0018097f89 */ /* 0x000f2200000e0000 */
[----:B------:R-:W-:-:S03]  /*c730*/  ISETP.GT.U32.AND P3, PT, R11, 0x1f, PT ;  /* 0x0000001f0b00780c */ /* 0x000fc60003f64070 */
[----:B------:R-:W5:Y:S04]  /*c740*/  SHFL.BFLY PT, R6, R27, 0x2, 0x1f ;  /* 0x0c401f001b067f89 */ /* 0x000f6800000e0000 */
[----:B------:R-:W5:Y:S01]  /*c750*/  SHFL.BFLY PT, R10, R31, 0x2, 0x1f ;  /* 0x0c401f001f0a7f89 */ /* 0x000f6200000e0000 */
[----:B0-----:R-:W-:-:S03]  /*c760*/  FADD.FTZ R23, R2, R23 ;  /* 0x0000001702177221 */ /* 0x001fc60000010000 */
[----:B------:R-:W0:Y:S01]  /*c770*/  SHFL.BFLY PT, R12, R33, 0x2, 0x1f ;  /* 0x0c401f00210c7f89 */ /* 0x000e2200000e0000 */
[----:B------:R-:W-:Y:S01]  /*c780*/  LOP3.LUT R2, R11, 0x3, RZ, 0xc0, !PT ;  /* 0x000000030b027812 */ /* 0x000fe200078ec0ff */
[----:B-1----:R-:W-:Y:S01]  /*c790*/  ULEA UR4, UR5, UR4, 0x18 ;  /* 0x0000000405047291 */ /* 0x002fe2000f8ec0ff */
[----:B--2---:R-:W-:Y:S01]  /*c7a0*/  FADD.FTZ R5, R5, R20 ;  /* 0x0000001405057221 */ /* 0x004fe20000010000 */
[----:B------:R-:W1:Y:S01]  /*c7b0*/  SHFL.BFLY PT, R14, R35, 0x2, 0x1f ;  /* 0x0c401f00230e7f89 */ /* 0x000e6200000e0000 */
[----:B------:R-:W-:Y:S01]  /*c7c0*/  ISETP.NE.AND P2, PT, R2, RZ, PT ;  /* 0x000000ff0200720c */ /* 0x000fe20003f45270 */
[----:B---3--:R-:W-:Y:S02]  /*c7d0*/  FADD.FTZ R7, R7, R22 ;  /* 0x0000001607077221 */ /* 0x008fe40000010000 */
[----:B------:R-:W2:Y:S01]  /*c7e0*/  SHFL.BFLY PT, R3, R46, 0x2, 0x1f ;  /* 0x0c401f002e037f89 */ /* 0x000ea200000e0000 */
[----:B------:R-:W-:Y:S01]  /*c7f0*/  LEA R44, R44, UR4, 0x2 ;  /* 0x000000042c2c7c11 */ /* 0x000fe2000f8e10ff */
[----:B----4-:R-:W-:-:S02]  /*c800*/  FADD.FTZ R9, R9, R24 ;  /* 0x0000001809097221 */ /* 0x010fc40000010000 */
[----:B------:R-:W3:Y:S01]  /*c810*/  SHFL.BFLY PT, R0, R21, 0x2, 0x1f ;  /* 0x0c401f0015007f89 */ /* 0x000ee200000e0000 */
[----:B-----5:R-:W-:-:S03]  /*c820*/  FADD.FTZ R27, R6, R27 ;  /* 0x0000001b061b7221 */ /* 0x020fc60000010000 */
[----:B------:R-:W4:Y:S01]  /*c830*/  SHFL.BFLY PT, R4, R25, 0x2, 0x1f ;  /* 0x0c401f0019047f89 */ /* 0x000f2200000e0000 */
[----:B------:R-:W-:-:S03]  /*c840*/  FADD.FTZ R31, R10, R31 ;  /* 0x0000001f0a1f7221 */ /* 0x000fc60000010000 */
[----:B------:R-:W5:Y:S04]  /*c850*/  SHFL.BFLY PT, R13, R26, 0x2, 0x1f ;  /* 0x0c401f001a0d7f89 */ /* 0x000f6800000e0000 */
[----:B------:R-:W5:Y:S01]  /*c860*/  SHFL.BFLY PT, R15, R28, 0x2, 0x1f ;  /* 0x0c401f001c0f7f89 */ /* 0x000f6200000e0000 */
[----:B0-----:R-:W-:Y:S01]  /*c870*/  FADD.FTZ R33, R12, R33 ;  /* 0x000000210c217221 */ /* 0x001fe20000010000 */
[C---:B------:R-:W-:Y:S02]  /*c880*/  LOP3.LUT R12, R11.reuse, 0x3e0, RZ, 0xc0, !PT ;  /* 0x000003e00b0c7812 */ /* 0x040fe400078ec0ff */
[----:B------:R-:W0:Y:S01]  /*c890*/  SHFL.BFLY PT, R8, R29, 0x2, 0x1f ;  /* 0x0c401f001d087f89 */ /* 0x000e2200000e0000 */
[----:B-1----:R-:W-:Y:S01]  /*c8a0*/  FADD.FTZ R35, R14, R35 ;  /* 0x000000230e237221 */ /* 0x002fe20000010000 */
[----:B------:R-:W-:-:S02]  /*c8b0*/  LOP3.LUT R14, R11, 0x3c0, RZ, 0xc0, !PT ;  /* 0x000003c00b0e7812 */ /* 0x000fc400078ec0ff */
[----:B------:R-:W1:Y:S01]  /*c8c0*/  SHFL.BFLY PT, R17, R30, 0x2, 0x1f ;  /* 0x0c401f001e117f89 */ /* 0x000e6200000e0000 */
[----:B--2---:R-:W-:Y:S01]  /*c8d0*/  FADD.FTZ R3, R3, R46 ;  /* 0x0000002e03037221 */ /* 0x004fe20000010000 */
[----:B------:R-:W-:Y:S02]  /*c8e0*/  ISETP.NE.OR P5, PT, R14, 0x40, P2 ;  /* 0x000000400e00780c */ /* 0x000fe400017a5670 */
[----:B------:R-:W2:Y:S01]  /*c8f0*/  SHFL.BFLY PT, R19, R32, 0x2, 0x1f ;  /* 0x0c401f0020137f89 */ /* 0x000ea200000e0000 */
[----:B---3--:R-:W-:Y:S01]  /*c900*/  FADD.FTZ R21, R0, R21 ;  /* 0x0000001500157221 */ /* 0x008fe20000010000 */
[----:B------:R-:W-:Y:S02]  /*c910*/  ISETP.NE.OR P4, PT, R12, 0x20, P2 ;  /* 0x000000200c00780c */ /* 0x000fe40001785670 */
[----:B------:R-:W3:Y:S01]  /*c920*/  SHFL.BFLY PT, R43, R34, 0x2, 0x1f ;  /* 0x0c401f00222b7f89 */ /* 0x000ee200000e0000 */
[----:B----4-:R-:W-:-:S03]  /*c930*/  FADD.FTZ R25, R4, R25 ;  /* 0x0000001904197221 */ /* 0x010fc60000010000 */
[----:B------:R-:W4:Y:S01]  /*c940*/  SHFL.BFLY PT, R45, R36, 0x2, 0x1f ;  /* 0x0c401f00242d7f89 */ /* 0x000f2200000e0000 */
[----:B-----5:R-:W-:-:S03]  /*c950*/  FADD.FTZ R13, R13, R26 ;  /* 0x0000001a0d0d7221 */ /* 0x020fc60000010000 */
[----:B------:R-:W5:Y:S01]  /*c960*/  SHFL.BFLY PT, R16, R37, 0x2, 0x1f ;  /* 0x0c401f0025107f89 */ /* 0x000f6200000e0000 */
[----:B------:R-:W-:-:S03]  /*c970*/  FADD.FTZ R15, R15, R28 ;  /* 0x0000001c0f0f7221 */ /* 0x000fc60000010000 */
        /* <DEDUP_REMOVED lines=13> */
[----:B------:R-:W-:-:S03]  /*ca50*/  FADD.FTZ R47, R47, R38 ;  /* 0x000000262f2f7221 */ /* 0x000fc60000010000 */
[----:B------:R-:W5:Y:S01]  /*ca60*/  SHFL.BFLY PT, R10, R9, 0x1, 0x1f ;  /* 0x0c201f00090a7f89 */ /* 0x000f6200000e0000 */
[----:B0-----:R-:W-:Y:S01]  /*ca70*/  FADD.FTZ R39, R18, R39 ;  /* 0x0000002712277221 */ /* 0x001fe20000010000 */
[----:B-1----:R-:W-:Y:S02]  /*ca80*/  FADD.FTZ R49, R49, R40 ;  /* 0x0000002831317221 */ /* 0x002fe40000010000 */
[----:B------:R-:W0:Y:S01]  /*ca90*/  SHFL.BFLY PT, R0, R3, 0x1, 0x1f ;  /* 0x0c201f0003007f89 */ /* 0x000e2200000e0000 */
[----:B--2---:R-:W-:-:S03]  /*caa0*/  FADD.FTZ R41, R20, R41 ;  /* 0x0000002914297221 */ /* 0x004fc60000010000 */
[----:B------:R-:W1:Y:S01]  /*cab0*/  SHFL.BFLY PT, R4, R21, 0x1, 0x1f ;  /* 0x0c201f0015047f89 */ /* 0x000e6200000e0000 */
[----:B---3--:R-:W-:-:S03]  /*cac0*/  FADD.FTZ R51, R51, R42 ;  /* 0x0000002a33337221 */ /* 0x008fc60000010000 */
[----:B------:R-:W2:Y:S01]  /*cad0*/  SHFL.BFLY PT, R8, R23, 0x1, 0x1f ;  /* 0x0c201f0017087f89 */ /* 0x000ea200000e0000 */
[----:B----4-:R-:W-:-:S03]  /*cae0*/  FADD.FTZ R5, R5, R2 ;  /* 0x0000000205057221 */ /* 0x010fc60000010000 */
[----:B------:R-:W3:Y:S01]  /*caf0*/  SHFL.BFLY PT, R12, R25, 0x1, 0x1f ;  /* 0x0c201f00190c7f89 */ /* 0x000ee200000e0000 */
[----:B-----5:R-:W-:-:S03]  /*cb00*/  FADD.FTZ R7, R7, R6 ;  /* 0x0000000607077221 */ /* 0x020fc60000010000 */
[----:B------:R-:W4:Y:S01]  /*cb10*/  SHFL.BFLY PT, R14, R13, 0x1, 0x1f ;  /* 0x0c201f000d0e7f89 */ /* 0x000f2200000e0000 */
[----:B------:R-:W-:-:S03]  /*cb20*/  FADD.FTZ R9, R9, R10 ;  /* 0x0000000a09097221 */ /* 0x000fc60000010000 */
[----:B------:R-:W5:Y:S04]  /*cb30*/  SHFL.BFLY PT, R16, R27, 0x1, 0x1f ;  /* 0x0c201f001b107f89 */ /* 0x000f6800000e0000 */
        /* <DEDUP_REMOVED lines=30> */
[----:B------:R-:W-:Y:S01]  /*cd20*/  BAR.SYNC.DEFER_BLOCKING 0x0 ;  /* 0x0000000000007b1d */ /* 0x000fe20000010000 */
[----:B-1----:R-:W-:Y:S01]  /*cd30*/  FADD.FTZ R36, R37, R36 ;  /* 0x0000002425247221 */ /* 0x002fe20000010000 */
[----:B--2---:R-:W-:Y:S01]  /*cd40*/  FADD.FTZ R47, R47, R2 ;  /* 0x000000022f2f7221 */ /* 0x004fe20000010000 */
[----:B---3--:R-:W-:Y:S01]  /*cd50*/  FADD.FTZ R6, R39, R6 ;  /* 0x0000000627067221 */ /* 0x008fe20000010000 */
[----:B----4-:R-:W-:Y:S01]  /*cd60*/  FADD.FTZ R49, R49, R10 ;  /* 0x0000000a31317221 */ /* 0x010fe20000010000 */
[----:B-----5:R-:W-:Y:S01]  /*cd70*/  FADD.FTZ R38, R41, R38 ;  /* 0x0000002629267221 */ /* 0x020fe20000010000 */
        /* <DEDUP_REMOVED lines=26> */
.L_x_17381:
[----:B------:R-:W-:Y:S05]  /*cf20*/  BSYNC.RECONVERGENT B0 ;  /* 0x0000000000007941 */ /* 0x000fea0003800200 */
.L_x_17380:
        /* <DEDUP_REMOVED lines=51> */
.L_x_17383:
[----:B------:R-:W-:Y:S05]  /*d260*/  BSYNC.RECONVERGENT B0 ;  /* 0x0000000000007941 */ /* 0x000fea0003800200 */
.L_x_17382:
        /* <DEDUP_REMOVED lines=27> */
.L_x_17385:
[----:B------:R-:W-:Y:S05]  /*d420*/  BSYNC.RECONVERGENT B0 ;  /* 0x0000000000007941 */ /* 0x000fea0003800200 */
.L_x_17384:
        /* <DEDUP_REMOVED lines=51> */
.L_x_17387:
[----:B------:R-:W-:Y:S05]  /*d760*/  BSYNC.RECONVERGENT B0 ;  /* 0x0000000000007941 */ /* 0x000fea0003800200 */
.L_x_17386:
[----:B------:R-:W-:Y:S06]  /*d770*/  BAR.SYNC.DEFER_BLOCKING 0x0 ;  /* 0x0000000000007b1d */ /* 0x000fec0000010000 */
[----:B------:R-:W-:Y:S05]  /*d780*/  @P3 EXIT ;  /* 0x000000000000394d */ /* 0x000fea0003800000 */
[----:B------:R-:W2:Y:S01]  /*d790*/  S2UR UR6, SR_CTAID.X ;  /* 0x00000000000679c3 */ /* 0x000ea20000002500 */
[----:B------:R-:W2:Y:S01]  /*d7a0*/  LDCU UR4, c[0x0][0x370] ;  /* 0x00006e00ff0477ac */ /* 0x000ea20008000800 */
[----:B------:R-:W3:Y:S01]  /*d7b0*/  LDCU UR5, c[0x0][0x378] ;  /* 0x00006f00ff0577ac */ /* 0x000ee20008000800 */
[----:B--2---:R-:W-:-:S04]  /*d7c0*/  UIMAD UR4, UR7, UR4, UR6 ;  /* 0x00000004070472a4 */ /* 0x004fc8000f8e0206 */
[----:B---3--:R-:W-:Y:S01]  /*d7d0*/  UIMAD UR4, UR4, UR5, URZ ;  /* 0x00000005040472a4 */ /* 0x008fe2000f8e02ff */
[----:B------:R-:W-:Y:S11]  /*d7e0*/  @P2 EXIT ;  /* 0x000000000000294d */ /* 0x000ff60003800000 */
[----:B------:R-:W2:Y:S01]  /*d7f0*/  S2R R2, SR_CTAID.Z ;  /* 0x0000000000027919 */ /* 0x000ea20000002700 */
[----:B------:R-:W3:Y:S01]  /*d800*/  LDCU.64 UR6, c[0x0][0x380] ;  /* 0x00007000ff0677ac */ /* 0x000ee20008000a00 */
[----:B------:R-:W-:Y:S02]  /*d810*/  SHF.R.U32.HI R11, RZ, 0x2, R11 ;  /* 0x00000002ff0b7819 */ /* 0x000fe4000001160b */
[----:B01----:R-:W-:Y:S01]  /*d820*/  F2FP.BF16.F32.PACK_AB R0, R5, R0 ;  /* 0x000000000500723e */ /* 0x003fe200000010ff */
[----:B------:R-:W-:Y:S01]  /*d830*/  UIMAD UR5, UR4, 0xc0, URZ ;  /* 0x000000c0040578a4 */ /* 0x000fe2000f8e02ff */
[----:B------:R-:W-:Y:S02]  /*d840*/  F2FP.BF16.F32.PACK_AB R4, R7, R4 ;  /* 0x000000040704723e */ /* 0x000fe400000010ff */
[----:B------:R-:W-:Y:S02]  /*d850*/  PRMT R5, R0, 0x7632, R5 ;  /* 0x0000763200057816 */ /* 0x000fe40000000005 */
[----:B------:R-:W-:-:S02]  /*d860*/  F2FP.BF16.F32.PACK_AB R15, R15, R16 ;  /* 0x000000100f0f723e */ /* 0x000fc400000010ff */
[----:B------:R-:W-:Y:S02]  /*d870*/  F2FP.BF16.F32.PACK_AB R17, R17, R20 ;  /* 0x000000141111723e */ /* 0x000fe400000010ff */
[----:B------:R-:W-:Y:S02]  /*d880*/  F2FP.BF16.F32.PACK_AB R19, R19, R24 ;  /* 0x000000181313723e */ /* 0x000fe400000010ff */
[----:B------:R-:W-:Y:S02]  /*d890*/  PRMT R7, R4, 0x7632, R7 ;  /* 0x0000763204077816 */ /* 0x000fe40000000007 */
[----:B------:R-:W-:Y:S02]  /*d8a0*/  F2FP.BF16.F32.PACK_AB R8, R9, R8 ;  /* 0x000000080908723e */ /* 0x000fe400000010ff */
[----:B------:R-:W-:Y:S02]  /*d8b0*/  F2FP.BF16.F32.PACK_AB R12, R13, R12 ;  /* 0x0000000c0d0c723e */ /* 0x000fe400000010ff */
[----:B------:R-:W-:-:S02]  /*d8c0*/  F2FP.BF16.F32.PACK_AB R28, R43, R28 ;  /* 0x0000001c2b1c723e */ /* 0x000fc400000010ff */
[----:B------:R-:W-:Y:S02]  /*d8d0*/  F2FP.BF16.F32.PACK_AB R32, R45, R32 ;  /* 0x000000202d20723e */ /* 0x000fe400000010ff */
[----:B------:R-:W-:Y:S02]  /*d8e0*/  F2FP.BF16.F32.PACK_AB R36, R47, R36 ;  /* 0x000000242f24723e */ /* 0x000fe400000010ff */
[----:B------:R-:W-:Y:S02]  /*d8f0*/  F2FP.BF16.F32.PACK_AB R6, R49, R6 ;  /* 0x000000063106723e */ /* 0x000fe400000010ff */
[----:B------:R-:W-:Y:S01]  /*d900*/  F2FP.BF16.F32.PACK_AB R38, R51, R38 ;  /* 0x000000263326723e */ /* 0x000fe200000010ff */
[----:B--2---:R-:W-:Y:S01]  /*d910*/  IMAD R2, R2, 0xc0, RZ ;  /* 0x000000c002027824 */ /* 0x004fe200078e02ff */
[----:B------:R-:W-:-:S04]  /*d920*/  PRMT R9, R8, 0x7632, R9 ;  /* 0x0000763208097816 */ /* 0x000fc80000000009 */
        /* <DEDUP_REMOVED lines=38> */
.L_x_17388:
        /* <DEDUP_REMOVED lines=15> */
.L_x_25906:


//--------------------- .text._ZN4vllm25paged_attention_v1_kernelI13__nv_bfloat16S1_Li128ELi32ELi128ELNS_18Fp8KVCacheDataTypeE0ELb1EEEvPT_PKS3_PKT0_S9_ifPKiSB_iPKfiiiSD_SD_iiiii --------------------------
	.section	.text._ZN4vllm25paged_attention_v1_kernelI13__nv_bfloat16S1_Li128ELi32ELi128ELNS_18Fp8KVCacheDataTypeE0ELb1EEEvPT_PKS3_PKT0_S9_ifPKiSB_iPKfiiiSD_SD_iiiii,"ax",@progbits
	.align	128
        .global         _ZN4vllm25paged_attention_v1_kernelI13__nv_bfloat16S1_Li128ELi32ELi128ELNS_18Fp8KVCacheDataTypeE0ELb1EEEvPT_PKS3_PKT0_S9_ifPKiSB_iPKfiiiSD_SD_iiiii
        .type           _ZN4vllm25paged_attention_v1_kernelI13__nv_bfloat16S1_Li128ELi32ELi128ELNS_18Fp8KVCacheDataTypeE0ELb1EEEvPT_PKS3_PKT0_S9_ifPKiSB_iPKfiiiSD_SD_iiiii,@function
        .size           _ZN4vllm25paged_attention_v1_kernelI13__nv_bfloat16S1_Li128ELi32ELi128ELNS_18Fp8KVCacheDataTypeE0ELb1EEEvPT_PKS3_PKT0_S9_ifPKiSB_iPKfiiiSD_SD_iiiii,(.L_x_25907 - _ZN4vllm25paged_attention_v1_kernelI13__nv_bfloat16S1_Li128ELi32ELi128ELNS_18Fp8KVCacheDataTypeE0ELb1EEEvPT_PKS3_PKT0_S9_ifPKiSB_iPKfiiiSD_SD_iiiii)
        .other          _ZN4vllm25paged_attention_v1_kernelI13__nv_bfloat16S1_Li128ELi32ELi128ELNS_18Fp8KVCacheDataTypeE0ELb1EEEvPT_PKS3_PKT0_S9_ifPKiSB_iPKfiiiSD_SD_iiiii,@"STO_CUDA_ENTRY STV_DEFAULT"
_ZN4vllm25paged_attention_v1_kernelI13__nv_bfloat16S1_Li128ELi32ELi128ELNS_18Fp8KVCacheDataTypeE0ELb1EEEvPT_PKS3_PKT0_S9_ifPKiSB_iPKfiiiSD_SD_iiiii:
.text._ZN4vllm25paged_attention_v1_kernelI13__nv_bfloat16S1_Li128ELi32ELi128ELNS_18Fp8KVCacheDataTypeE0ELb1EEEvPT_PKS3_PKT0_S9_ifPKiSB_iPKfiiiSD_SD_iiiii:
[----:B------:R-:W-:Y:S01]  /*0000*/  LDC R1, c[0x0][0x37c] ;  /* 0x0000df00ff017b82 */ /* 0x000fe20000000800 */
[----:B------:R-:W0:Y:S07]  /*0010*/  S2R R21, SR_TID.X ;  /* 0x0000000000157919 */ /* 0x000e2e0000002100 */
[----:B------:R-:W1:Y:S01]  /*0020*/  LDC.64 R2, c[0x0][0x3b0] ;  /* 0x0000ec00ff027b82 */ /* 0x000e620000000a00 */
[----:B------:R-:W2:Y:S01]  /*0030*/  LDCU.64 UR8, c[0x0][0x358] ;  /* 0x00006b00ff0877ac */ /* 0x000ea20008000a00 */
[----:B------:R-:W1:Y:S01]  /*0040*/  S2R R19, SR_CTAID.Y ;  /* 0x0000000000137919 */ /* 0x000e620000002600 */
[----:B------:R-:W3:Y:S01]  /*0050*/  LDCU UR4, c[0x0][0x3c8] ;  /* 0x00007900ff0477ac */ /* 0x000ee20008000800 */
[----:B------:R-:W4:Y:S04]  /*0060*/  S2R R17, SR_CTAID.X ;  /* 0x0000000000117919 */ /* 0x000f280000002500 */
[----:B------:R-:W4:Y:S01]  /*0070*/  LDC.64 R8, c[0x0][0x3c0] ;  /* 0x0000f000ff087b82 */ /* 0x000f220000000a00 */
[----:B------:R-:W1:Y:S01]  /*0080*/  LDCU UR7, c[0x0][0x3ec] ;  /* 0x00007d80ff0777ac */ /* 0x000e620008000800 */
[----:B------:R-:W1:Y:S06]  /*0090*/  LDCU UR12, c[0x0][0x3d0] ;  /* 0x00007a00ff0c77ac */ /* 0x000e6c0008000800 */
[----:B------:R-:W4:Y:S01]  /*00a0*/  LDC R20, c[0x0][0x3a0] ;  /* 0x0000e800ff147b82 */ /* 0x000f220000000800 */
[----:B------:R-:W1:Y:S01]  /*00b0*/  LDCU UR13, c[0x0][0x3cc] ;  /* 0x00007980ff0d77ac */ /* 0x000e620008000800 */
[----:B------:R-:W1:Y:S06]  /*00c0*/  LDCU UR16, c[0x0][0x3a4] ;  /* 0x00007480ff1077ac */ /* 0x000e6c0008000800 */
[----:B------:R-:W4:Y:S01]  /*00d0*/  LDC R16, c[0x0][0x370] ;  /* 0x0000dc00ff107b82 */ /* 0x000f220000000800 */
[----:B------:R-:W1:Y:S01]  /*00e0*/  LDCU.64 UR14, c[0x0][0x390] ;  /* 0x00007200ff0e77ac */ /* 0x000e620008000a00 */
[----:B0-----:R-:W-:-:S06]  /*00f0*/  ISETP.GT.U32.AND P1, PT, R21, 0xf, PT ;  /* 0x0000000f1500780c */ /* 0x001fcc0003f24070 */
[----:B------:R-:W0:Y:S01]  /*0100*/  LDC R25, c[0x0][0x3f4] ;  /* 0x0000fd00ff197b82 */ /* 0x000e220000000800 */
[----:B-1----:R-:W-:-:S05]  /*0110*/  IMAD.WIDE.U32 R2, R19, 0x4, R2 ;  /* 0x0000000413027825 */ /* 0x002fca00078e0002 */
[----:B--2---:R1:W2:Y:S01]  /*0120*/  LDG.E.CONSTANT R0, desc[UR8][R2.64] ;  /* 0x0000000802007981 */ /* 0x0042a2000c1e9900 */
[----:B---3--:R-:W-:Y:S01]  /*0130*/  IMAD R4, R19, UR4, RZ ;  /* 0x0000000413047c24 */ /* 0x008fe2000f8e02ff */
[----:B----4-:R-:W-:Y:S01]  /*0140*/  IABS R13, R20 ;  /* 0x00000014000d7213 */ /* 0x010fe20000000000 */
[----:B------:R-:W3:Y:S01]  /*0150*/  LDC R27, c[0x0][0x3f8] ;  /* 0x0000fe00ff1b7b82 */ /* 0x000ee20000000800 */
[----:B------:R-:W-:Y:S01]  /*0160*/  @!P1 IMAD.SHL.U32 R5, R21, 0x8, RZ ;  /* 0x0000000815059824 */ /* 0x000fe200078e00ff */
[----:B------:R-:W4:Y:S01]  /*0170*/  LDCU UR4, c[0x0][0x3e8] ;  /* 0x00007d00ff0477ac */ /* 0x000f220008000800 */
[----:B------:R-:W-:-:S05]  /*0180*/  @!P1 IMAD.SHL.U32 R6, R17, 0x80, RZ ;  /* 0x0000008011069824 */ /* 0x000fca00078e00ff */
[----:B------:R-:W1:Y:S01]  /*0190*/  @!P1 LDC.64 R10, c[0x0][0x388] ;  /* 0x0000e200ff0a9b82 */ /* 0x000e620000000a00 */
[----:B------:R-:W-:Y:S02]  /*01a0*/  @!P1 IADD3 R5, P0, P2, R5, R4, R6 ;  /* 0x0000000405059210 */ /* 0x000fe40007a1e006 */
[----:B------:R-:W-:-:S04]  /*01b0*/  SHF.R.S32.HI R4, RZ, 0x1f, R4 ;  /* 0x0000001fff047819 */ /* 0x000fc80000011404 */
[----:B------:R-:W-:Y:S02]  /*01c0*/  @!P1 IADD3.X R4, PT, PT, RZ, R4, RZ, P0, P2 ;  /* 0x00000004ff049210 */ /* 0x000fe400007e44ff */
[----:B------:R-:W-:-:S04]  /*01d0*/  ISETP.NE.U32.AND P0, PT, R8, RZ, PT ;  /* 0x000000ff0800720c */ /* 0x000fc80003f05070 */
[----:B------:R-:W-:Y:S02]  /*01e0*/  ISETP.NE.AND.EX P0, PT, R9, RZ, PT, P0 ;  /* 0x000000ff0900720c */ /* 0x000fe40003f05300 */
[C---:B-1----:R-:W-:Y:S01]  /*01f0*/  @!P1 LEA R10, P2, R5.reuse, R10, 0x1 ;  /* 0x0000000a050a9211 */ /* 0x042fe200078408ff */
[----:B------:R-:W1:Y:S10]  /*0200*/  I2F.RP R9, R13 ;  /* 0x0000000d00097306 */ /* 0x000e740000209400 */
[----:B------:R-:W0:Y:S01]  /*0210*/  @P0 LDC.64 R2, c[0x0][0x3c0] ;  /* 0x0000f000ff020b82 */ /* 0x000e220000000a00 */
[----:B------:R-:W-:-:S05]  /*0220*/  @!P1 LEA.HI.X R11, R5, R11, R4, 0x1, P2 ;  /* 0x0000000b050b9211 */ /* 0x000fca00010f0c04 */
[----:B------:R-:W4:Y:S04]  /*0230*/  @!P1 LDG.E.CONSTANT R4, desc[UR8][R10.64] ;  /* 0x000000080a049981 */ /* 0x000f28000c1e9900 */
[----:B------:R-:W4:Y:S04]  /*0240*/  @!P1 LDG.E.CONSTANT R5, desc[UR8][R10.64+0x4] ;  /* 0x000004080a059981 */ /* 0x000f28000c1e9900 */
[----:B------:R-:W4:Y:S04]  /*0250*/  @!P1 LDG.E.CONSTANT R6, desc[UR8][R10.64+0x8] ;  /* 0x000008080a069981 */ /* 0x000f28000c1e9900 */
[----:B------:R-:W4:Y:S01]  /*0260*/  @!P1 LDG.E.CONSTANT R7, desc[UR8][R10.64+0xc] ;  /* 0x00000c080a079981 */ /* 0x000f22000c1e9900 */
[----:B-1----:R-:W1:Y:S01]  /*0270*/  MUFU.RCP R9, R9 ;  /* 0x0000000900097308 */ /* 0x002e620000001000 */
[----:B------:R-:W-:-:S02]  /*0280*/  IMAD.MOV.U32 R8, RZ, RZ, RZ ;  /* 0x000000ffff087224 */ /* 0x000fc400078e00ff */
[----:B0-----:R-:W-:-:S05]  /*0290*/  @P0 IMAD.WIDE.U32 R2, R17, 0x4, R2 ;  /* 0x0000000411020825 */ /* 0x001fca00078e0002 */
[----:B------:R0:W5:Y:S01]  /*02a0*/  @P0 LDG.E.CONSTANT R8, desc[UR8][R2.64] ;  /* 0x0000000802080981 */ /* 0x000162000c1e9900 */
[----:B------:R-:W-:Y:S01]  /*02b0*/  BSSY.RECONVERGENT B0, `(.L_x_17389) ;  /* 0x000031a000007945 */ /* 0x000fe20003800200 */
[----:B-1----:R-:W-:Y:S02]  /*02c0*/  IADD3 R12, PT, PT, R9, 0xffffffe, RZ ;  /* 0x0ffffffe090c7810 */ /* 0x002fe40007ffe0ff */
[----:B0-----:R-:W-:Y:S02]  /*02d0*/  IABS R2, R16 ;  /* 0x0000001000027213 */ /* 0x001fe40000000000 */
[----:B------:R-:W0:Y:S01]  /*02e0*/  F2I.FTZ.U32.TRUNC.NTZ R11, R12 ;  /* 0x0000000c000b7305 */ /* 0x000e22000021f000 */
[----:B------:R-:W-:Y:S01]  /*02f0*/  IABS R9, R25 ;  /* 0x0000001900097213 */ /* 0x000fe20000000000 */
[----:B0-----:R-:W-:-:S04]  /*0300*/  IMAD.MOV R10, RZ, RZ, -R11 ;  /* 0x000000ffff0a7224 */ /* 0x001fc800078e0a0b */
[----:B------:R-:W-:Y:S02]  /*0310*/  IMAD R15, R10, R13, RZ ;  /* 0x0000000d0a0f7224 */ /* 0x000fe400078e02ff */
[----:B------:R-:W-:-:S04]  /*0320*/  IMAD.MOV.U32 R10, RZ, RZ, RZ ;  /* 0x000000ffff0a7224 */ /* 0x000fc800078e00ff */
        /* <DEDUP_REMOVED lines=9> */
[----:B------:R-:W-:Y:S01]  /*03c0*/  LOP3.LUT R2, R16, R20, RZ, 0x3c, !PT ;  /* 0x0000001410027212 */ /* 0x000fe200078e3cff */
[----:B------:R-:W0:Y:S03]  /*03d0*/  I2F.RP R13, R9 ;  /* 0x00000009000d7306 */ /* 0x000e260000209400 */
[----:B------:R-:W-:-:S07]  /*03e0*/  ISETP.GE.AND P3, PT, R2, RZ, PT ;  /* 0x000000ff0200720c */ /* 0x000fce0003f66270 */
[----:B------:R-:W-:-:S04]  /*03f0*/  @P0 VIADD R10, R10, 0x1 ;  /* 0x000000010a0a0836 */ /* 0x000fc80000000000 */
[----:B------:R-:W-:Y:S01]  /*0400*/  IMAD.MOV.U32 R18, RZ, RZ, R10 ;  /* 0x000000ffff127224 */ /* 0x000fe200078e000a */
[----:B0-----:R-:W0:Y:S04]  /*0410*/  MUFU.RCP R13, R13 ;  /* 0x0000000d000d7308 */ /* 0x001e280000001000 */
[----:B------:R-:W-:Y:S02]  /*0420*/  @!P3 IADD3 R18, PT, PT, RZ, -R18, RZ ;  /* 0x80000012ff12b210 */ /* 0x000fe40007ffe0ff */
[----:B------:R-:W-:-:S04]  /*0430*/  @!P2 LOP3.LUT R18, RZ, R20, RZ, 0x33, !PT ;  /* 0x00000014ff12a212 */ /* 0x000fc800078e33ff */
[----:B------:R-:W-:-:S04]  /*0440*/  IABS R23, R18 ;  /* 0x0000001200177213 */ /* 0x000fc80000000000 */
[----:B------:R-:W1:Y:S01]  /*0450*/  I2F.RP R12, R23 ;  /* 0x00000017000c7306 */ /* 0x000e620000209400 */
[----:B0-----:R-:W-:-:S07]  /*0460*/  VIADD R10, R13, 0xffffffe ;  /* 0x0ffffffe0d0a7836 */ /* 0x001fce0000000000 */
[----:B------:R0:W3:Y:S08]  /*0470*/  F2I.FTZ.U32.TRUNC.NTZ R11, R10 ;  /* 0x0000000a000b7305 */ /* 0x0000f0000021f000 */
[----:B-1----:R-:W1:Y:S01]  /*0480*/  MUFU.RCP R12, R12 ;  /* 0x0000000c000c7308 */ /* 0x002e620000001000 */
[----:B0-----:R-:W-:Y:S01]  /*0490*/  MOV R10, RZ ;  /* 0x000000ff000a7202 */ /* 0x001fe20000000f00 */
[----:B---3--:R-:W-:-:S04]  /*04a0*/  IMAD R13, R11, R9, RZ ;  /* 0x000000090b0d7224 */ /* 0x008fc800078e02ff */
[----:B------:R-:W-:-:S04]  /*04b0*/  IMAD.MOV R13, RZ, RZ, -R13 ;  /* 0x000000ffff0d7224 */ /* 0x000fc800078e0a0d */
[----:B------:R-:W-:-:S04]  /*04c0*/  IMAD.HI.U32 R10, R11, R13, R10 ;  /* 0x0000000d0b0a7227 */ /* 0x000fc800078e000a */
[----:B-1----:R-:W-:Y:S01]  /*04d0*/  VIADD R2, R12, 0xffffffe ;  /* 0x0ffffffe0c027836 */ /* 0x002fe20000000000 */
[----:B------:R-:W-:-:S03]  /*04e0*/  IABS R12, R17 ;  /* 0x00000011000c7213 */ /* 0x000fc60000000000 */
        /* <DEDUP_REMOVED lines=16> */
[----:B0-----:R-:W-:Y:S01]  /*05f0*/  @!P1 LEA R2, R15, R2, 0x18 ;  /* 0x000000020f029211 */ /* 0x001fe200078ec0ff */
[----:B------:R-:W-:-:S04]  /*0600*/  IMAD.MOV.U32 R15, RZ, RZ, -0x800001 ;  /* 0xff7fffffff0f7424 */ /* 0x000fc800078e00ff */
[----:B------:R-:W-:Y:S02]  /*0610*/  @!P1 IMAD R2, R21, 0x10, R2 ;  /* 0x0000001015029824 */ /* 0x000fe400078e0202 */
[----:B------:R-:W-:Y:S02]  /*0620*/  @P2 IADD3 R3, PT, PT, R3, 0x1, RZ ;  /* 0x0000000103032810 */ /* 0x000fe40007ffe0ff */
[----:B------:R-:W-:Y:S01]  /*0630*/  ISETP.GE.AND P2, PT, R27, RZ, PT ;  /* 0x000000ff1b00720c */ /* 0x000fe20003f46270 */
[----:B--2---:R-:W-:-:S05]  /*0640*/  VIADD R12, R0, 0xffffffff ;  /* 0xffffffff000c7836 */ /* 0x004fca0000000000 */
[----:B------:R-:W-:Y:S02]  /*0650*/  IABS R14, R12 ;  /* 0x0000000c000e7213 */ /* 0x000fe40000000000 */
[----:B------:R-:W-:-:S03]  /*0660*/  LOP3.LUT R12, R12, R25, RZ, 0x3c, !PT ;  /* 0x000000190c0c7212 */ /* 0x000fc600078e3cff */
        /* <DEDUP_REMOVED lines=17> */
[----:B----4-:R0:W-:Y:S01]  /*0780*/  @!P1 STS.128 [R2], R4 ;  /* 0x0000000402009388 */ /* 0x0101e20000000c00 */
[----:B------:R-:W-:Y:S01]  /*0790*/  BAR.SYNC.DEFER_BLOCKING 0x0 ;  /* 0x0000000000007b1d */ /* 0x000fe20000010000 */
[----:B------:R-:W-:Y:S01]  /*07a0*/  ISETP.GE.U32.AND P1, PT, R14, R9, PT ;  /* 0x000000090e00720c */ /* 0x000fe20003f26070 */
[----:B------:R-:W-:Y:S01]  /*07b0*/  @P2 IMAD R14, R16, UR4, R17 ;  /* 0x00000004100e2c24 */ /* 0x000fe2000f8e0211 */
[----:B------:R-:W-:Y:S01]  /*07c0*/  SHF.R.U32.HI R17, RZ, 0x5, R21 ;  /* 0x00000005ff117819 */ /* 0x000fe20000011615 */
[----:B------:R-:W-:Y:S02]  /*07d0*/  IMAD.MOV.U32 R16, RZ, RZ, R9 ;  /* 0x000000ffff107224 */ /* 0x000fe400078e0009 */
[----:B------:R-:W-:-:S02]  /*07e0*/  @P2 IMAD R14, R14, R27, 0x1 ;  /* 0x000000010e0e2424 */ /* 0x000fc400078e021b */
[----:B0-----:R-:W-:-:S06]  /*07f0*/  @!P2 IMAD R2, R20, UR4, R11 ;  /* 0x000000041402ac24 */ /* 0x001fcc000f8e020b */
[----:B------:R-:W-:Y:S01]  /*0800*/  @P1 VIADD R13, R13, 0x1 ;  /* 0x000000010d0d1836 */ /* 0x000fe20000000000 */
[----:B------:R-:W-:Y:S02]  /*0810*/  ISETP.GE.AND P1, PT, R17, R12, PT ;  /* 0x0000000c1100720c */ /* 0x000fe40003f26270 */
[----:B------:R-:W-:Y:S01]  /*0820*/  @!P2 IADD3 R2, PT, PT, RZ, -R2, RZ ;  /* 0x80000002ff02a210 */ /* 0x000fe20007ffe0ff */
[----:B------:R-:W-:Y:S01]  /*0830*/  @!P3 IMAD.MOV R13, RZ, RZ, -R13 ;  /* 0x000000ffff0db224 */ /* 0x000fe200078e0a0d */
[----:B------:R-:W-:-:S03]  /*0840*/  @!P0 LOP3.LUT R13, RZ, R25, RZ, 0x33, !PT ;  /* 0x00000019ff0d8212 */ /* 0x000fc600078e33ff */
[----:B------:R-:W-:-:S06]  /*0850*/  @!P2 IMAD R14, R27, R2, 0x1 ;  /* 0x000000011b0ea424 */ /* 0x000fcc00078e0202 */
[----:B------:R-:W-:Y:S05]  /*0860*/  @P1 BRA `(.L_x_17390) ;  /* 0x0000002800f81947 */ /* 0x000fea0003800000 */
[----:B------:R-:W0:Y:S01]  /*0870*/  S2UR UR5, SR_CgaCtaId ;  /* 0x00000000000579c3 */ /* 0x000e220000008800 */
[----:B------:R-:W-:Y:S01]  /*0880*/  UMOV UR4, 0x400 ;  /* 0x0000040000047882 */ /* 0x000fe20000000000 */
[----:B------:R-:W1:Y:S01]  /*0890*/  LDCU UR6, c[0x0][0x3b8] ;  /* 0x00007700ff0677ac */ /* 0x000e620008000800 */
[----:B------:R-:W-:Y:S01]  /*08a0*/  SHF.R.U32.HI R2, RZ, 0x3, R21 ;  /* 0x00000003ff027819 */ /* 0x000fe20000011615 */
[C---:B------:R-:W-:Y:S01]  /*08b0*/  IMAD.SHL.U32 R4, R21.reuse, 0x4, RZ ;  /* 0x0000000415047824 */ /* 0x040fe200078e00ff */
[----:B------:R-:W-:Y:S01]  /*08c0*/  MOV R3, RZ ;  /* 0x000000ff00037202 */ /* 0x000fe20000000f00 */
[----:B------:R-:W2:Y:S01]  /*08d0*/  LDCU.64 UR10, c[0x0][0x3a8] ;  /* 0x00007500ff0a77ac */ /* 0x000ea20008000a00 */
[----:B------:R-:W-:Y:S01]  /*08e0*/  LOP3.LUT R2, R2, 0x7c, RZ, 0xc0, !PT ;  /* 0x0000007c02027812 */ /* 0x000fe200078ec0ff */
[C---:B------:R-:W-:Y:S01]  /*08f0*/  IMAD.IADD R100, R21.reuse, 0x1, -R0 ;  /* 0x0000000115647824 */ /* 0x040fe200078e0a00 */
[----:B------:R-:W-:Y:S01]  /*0900*/  LOP3.LUT R4, R4, 0x7c, RZ, 0xc0, !PT ;  /* 0x0000007c04047812 */ /* 0x000fe200078ec0ff */
[----:B------:R-:W-:Y:S01]  /*0910*/  IMAD.MOV.U32 R15, RZ, RZ, -0x800001 ;  /* 0xff7fffffff0f7424 */ /* 0x000fe200078e00ff */
[----:B------:R-:W-:-:S03]  /*0920*/  IADD3 R18, PT, PT, R21, 0x1, RZ ;  /* 0x0000000115127810 */ /* 0x000fc60007ffe0ff */
[----:B------:R-:W-:Y:S02]  /*0930*/  IMAD R4, R17, 0x80, R4 ;  /* 0x0000008011047824 */ /* 0x000fe400078e0204 */
[----:B-1----:R-:W-:Y:S01]  /*0940*/  IMAD R5, R19, UR6, RZ ;  /* 0x0000000613057c24 */ /* 0x002fe2000f8e02ff */
[----:B------:R-:W-:Y:S01]  /*0950*/  LOP3.LUT R19, R21, 0x3e0, RZ, 0xc0, !PT ;  /* 0x000003e015137812 */ /* 0x000fe200078ec0ff */
[----:B0-----:R-:W-:Y:S02]  /*0960*/  ULEA UR17, UR5, UR4, 0x18 ;  /* 0x0000000405117291 */ /* 0x001fe4000f8ec0ff */
[----:B------:R-:W-:Y:S01]  /*0970*/  IMAD.WIDE R2, R5, 0x4, R2 ;  /* 0x0000000405027825 */ /* 0x000fe200078e0202 */
[----:B------:R-:W-:Y:S01]  /*0980*/  UIADD3 UR4, UPT, UPT, UR4, 0x120, URZ ;  /* 0x0000012004047890 */ /* 0x000fe2000fffe0ff */
[----:B------:R-:W-:-:S03]  /*0990*/  LOP3.LUT R19, R19, 0x1, RZ, 0xfc, !PT ;  /* 0x0000000113137812 */ /* 0x000fc600078efcff */
[----:B------:R-:W-:Y:S01]  /*09a0*/  ULEA UR4, UR5, UR4, 0x18 ;  /* 0x0000000405047291 */ /* 0x000fe2000f8ec0ff */
[----:B--2---:R-:W-:Y:S01]  /*09b0*/  IADD3 R6, P0, PT, R2, UR10, RZ ;  /* 0x0000000a02067c10 */ /* 0x004fe2000ff1e0ff */
[----:B------:R-:W0:Y:S03]  /*09c0*/  LDS.128 R24, [UR17+0x60] ;  /* 0x00006011ff187984 */ /* 0x000e260008000c00 */
[----:B------:R-:W-:Y:S01]  /*09d0*/  IADD3.X R7, PT, PT, R3, UR11, RZ, P0, !PT ;  /* 0x0000000b03077c10 */ /* 0x000fe200087fe4ff */
[----:B------:R-:W-:Y:S01]  /*09e0*/  VIADD R20, R4, UR4 ;  /* 0x0000000404147c36 */ /* 0x000fe20008000000 */
        /* <DEDUP_REMOVED lines=9> */
[----:B------:R-:W4:Y:S01]  /*0a80*/  LDS.128 R56, [UR17] ;  /* 0x00000011ff387984 */ /* 0x000f220008000c00 */
        /* <DEDUP_REMOVED lines=11> */
[----:B------:R-:W0:Y:S01]  /*0b40*/  LDS.128 R80, [UR17+0x40] ;  /* 0x00004011ff507984 */ /* 0x000e220008000c00 */
[----:B--2---:R-:W-:Y:S02]  /*0b50*/  PRMT R109, R32, 0x7632, R109 ;  /* 0x00007632206d7816 */ /* 0x004fe4000000006d */
[----:B------:R-:W-:Y:S01]  /*0b60*/  PRMT R110, R33, 0x7632, R110 ;  /* 0x00007632216e7816 */ /* 0x000fe2000000006e */
[----:B------:R-:W2:Y:S01]  /*0b70*/  LDS.128 R84, [UR17+0x50] ;  /* 0x00005011ff547984 */ /* 0x000ea20008000c00 */
[----:B------:R-:W-:Y:S02]  /*0b80*/  PRMT R111, R34, 0x7632, R111 ;  /* 0x00007632226f7816 */ /* 0x000fe4000000006f */
[----:B------:R-:W-:Y:S02]  /*0b90*/  PRMT R112, R35, 0x7632, R112 ;  /* 0x0000763223707816 */ /* 0x000fe40000000070 */
[----:B---3--:R-:W-:-:S02]  /*0ba0*/  PRMT R113, R36, 0x7632, R113 ;  /* 0x0000763224717816 */ /* 0x008fc40000000071 */
        /* <DEDUP_REMOVED lines=26> */
[----:B012---:R-:W-:-:S07]  /*0d50*/  PRMT R140, R79, 0x7632, R140 ;  /* 0x000076324f8c7816 */ /* 0x007fce000000008c */
.L_x_17393:
[----:B------:R-:W0:Y:S01]  /*0d60*/  LDC R88, c[0x0][0x3f0] ;  /* 0x0000fc00ff587b82 */ /* 0x000e220000000800 */
[----:B------:R-:W-:Y:S01]  /*0d70*/  VIADD R2, R19, 0xffffffff ;  /* 0xffffffff13027836 */ /* 0x000fe20000000000 */
        /* <DEDUP_REMOVED lines=80> */
[----:B------:R-:W-:-:S02]  /*1280*/  SHF.L.U32 R88, R64, 0x10, RZ ;  /* 0x0000001040587819 */ /* 0x000fc400000006ff */
[----:B------:R-:W-:Y:S02]  /*1290*/  PRMT R145, R64, 0x7632, R145 ;  /* 0x0000763240917816 */ /* 0x000fe40000000091 */
[----:B------:R-:W-:Y:S02]  /*12a0*/  PRMT R146, R56, 0x7632, R146 ;  /* 0x0000763238927816 */ /* 0x000fe40000000092 */
[----:B------:R-:W-:Y:S01]  /*12b0*/  SHF.L.U32 R153, R75, 0x10, RZ ;  /* 0x000000104b997819 */ /* 0x000fe200000006ff */
[C---:B--2---:R-:W-:Y:S01]  /*12c0*/  IMAD.U32 R143, R142.reuse, 0x10000, RZ ;  /* 0x000100008e8f7824 */ /* 0x044fe200078e00ff */
[----:B------:R-:W-:Y:S01]  /*12d0*/  PRMT R144, R142, 0x7632, R144 ;  /* 0x000076328e907816 */ /* 0x000fe20000000090 */
[----:B------:R-:W-:Y:S02]  /*12e0*/  IMAD.U32 R142, R56, 0x10000, RZ ;  /* 0x00010000388e7824 */ /* 0x000fe400078e00ff */
[----:B------:R-:W-:Y:S01]  /*12f0*/  FMUL.FTZ R149, R88, R143 ;  /* 0x0000008f58957220 */ /* 0x000fe20000410000 */
[----:B------:R-:W-:Y:S01]  /*1300*/  SHF.L.U32 R144, R144, 0x10, RZ ;  /* 0x0000001090907819 */ /* 0x000fe200000006ff */
[----:B------:R-:W-:Y:S01]  /*1310*/  IMAD.U32 R143, R145, 0x10000, RZ ;  /* 0x00010000918f7824 */ /* 0x000fe200078e00ff */
[C---:B---3--:R-:W-:Y:S01]  /*1320*/  PRMT R88, R23.reuse, 0x7632, R88 ;  /* 0x0000763217587816 */ /* 0x048fe20000000058 */
[----:B------:R-:W-:-:S02]  /*1330*/  IMAD.U32 R145, R23, 0x10000, RZ ;  /* 0x0001000017917824 */ /* 0x000fc400078e00ff */
[----:B------:R-:W2:Y:S01]  /*1340*/  LDG.E.CONSTANT R23, desc[UR8][R2.64+0xa00] ;  /* 0x000a000802177981 */ /* 0x000ea2000c1e9900 */
[----:B------:R-:W-:Y:S01]  /*1350*/  FMUL.FTZ R144, R143, R144 ;  /* 0x000000908f907220 */ /* 0x000fe20000410000 */
[----:B------:R-:W-:Y:S02]  /*1360*/  IMAD.U32 R143, R146, 0x10000, RZ ;  /* 0x00010000928f7824 */ /* 0x000fe400078e00ff */
[----:B------:R-:W-:Y:S01]  /*1370*/  FFMA.FTZ R142, R142, R145, R149 ;  /* 0x000000918e8e7223 */ /* 0x000fe20000010095 */
[----:B------:R-:W-:Y:S01]  /*1380*/  IMAD.U32 R88, R88, 0x10000, RZ ;  /* 0x0001000058587824 */ /* 0x000fe200078e00ff */
[----:B------:R-:W-:Y:S01]  /*1390*/  SHF.L.U32 R146, R65, 0x10, RZ ;  /* 0x0000001041927819 */ /* 0x000fe200000006ff */
[C---:B----4-:R-:W-:Y:S01]  /*13a0*/  IMAD.U32 R149, R148.reuse, 0x10000, RZ ;  /* 0x0001000094957824 */ /* 0x050fe200078e00ff */
[----:B------:R-:W-:Y:S01]  /*13b0*/  PRMT R148, R148, 0x7632, R148 ;  /* 0x0000763294947816 */ /* 0x000fe20000000094 */
[----:B------:R-:W-:Y:S01]  /*13c0*/  FFMA.FTZ R143, R143, R88, R144 ;  /* 0x000000588f8f7223 */ /* 0x000fe20000010090 */
[----:B------:R-:W-:-:S02]  /*13d0*/  IMAD.U32 R144, R57, 0x10000, RZ ;  /* 0x0001000039907824 */ /* 0x000fc400078e00ff */
[----:B------:R-:W-:Y:S01]  /*13e0*/  FMUL.FTZ R149, R146, R149 ;  /* 0x0000009592957220 */ /* 0x000fe20000410000 */
[----:B------:R-:W-:Y:S01]  /*13f0*/  IMAD.U32 R145, R89, 0x10000, RZ ;  /* 0x0001000059917824 */ /* 0x000fe200078e00ff */
[----:B------:R-:W-:Y:S01]  /*1400*/  PRMT R88, R65, 0x7632, R88 ;  /* 0x0000763241587816 */ /* 0x000fe20000000058 */
[----:B------:R-:W-:Y:S02]  /*1410*/  IMAD.U32 R148, R148, 0x10000, RZ ;  /* 0x0001000094947824 */ /* 0x000fe400078e00ff */
[----:B------:R-:W-:Y:S01]  /*1420*/  FFMA.FTZ R144, R144, R145, R149 ;  /* 0x0000009190907223 */ /* 0x000fe20000010095 */
[----:B------:R-:W-:Y:S01]  /*1430*/  SHF.L.U32 R145, R88, 0x10, RZ ;  /* 0x0000001058917819 */ /* 0x000fe200000006ff */
[----:B------:R-:W-:Y:S01]  /*1440*/  IMAD.U32 R146, R66, 0x10000, RZ ;  /* 0x0001000042927824 */ /* 0x000fe200078e00ff */
[----:B------:R-:W3:Y:S01]  /*1450*/  LDG.E.CONSTANT R88, desc[UR8][R2.64+0xa04] ;  /* 0x000a040802587981 */ /* 0x000ee2000c1e9900 */
[----:B------:R-:W-:Y:S01]  /*1460*/  IMAD.U32 R151, R147, 0x10000, RZ ;  /* 0x0001000093977824 */ /* 0x000fe200078e00ff */
[----:B------:R-:W-:Y:S01]  /*1470*/  PRMT R147, R57, 0x7632, R147 ;  /* 0x0000763239937816 */ /* 0x000fe20000000093 */
[----:B------:R-:W-:Y:S01]  /*1480*/  FMUL.FTZ R149, R145, R148 ;  /* 0x0000009491957220 */ /* 0x000fe20000410000 */
[----:B------:R-:W-:Y:S01]  /*1490*/  PRMT R89, R89, 0x7632, R89 ;  /* 0x0000763259597816 */ /* 0x000fe20000000059 */
[----:B------:R-:W-:Y:S01]  /*14a0*/  FMUL.FTZ R150, R146, R151 ;  /* 0x0000009792967220 */ /* 0x000fe20000410000 */
[----:B------:R-:W-:Y:S01]  /*14b0*/  SHF.L.U32 R145, R58, 0x10, RZ ;  /* 0x000000103a917819 */ /* 0x000fe200000006ff */
[----:B------:R-:W-:-:S02]  /*14c0*/  IMAD.U32 R148, R90, 0x10000, RZ ;  /* 0x000100005a947824 */ /* 0x000fc400078e00ff */
[C---:B------:R-:W-:Y:S01]  /*14d0*/  IMAD.U32 R146, R147.reuse, 0x10000, RZ ;  /* 0x0001000093927824 */ /* 0x040fe200078e00ff */
[----:B------:R-:W-:Y:S01]  /*14e0*/  PRMT R147, R147, 0x7632, R147 ;  /* 0x0000763293937816 */ /* 0x000fe20000000093 */
[----:B------:R-:W-:Y:S02]  /*14f0*/  IMAD.U32 R89, R89, 0x10000, RZ ;  /* 0x0001000059597824 */ /* 0x000fe400078e00ff */
[----:B------:R-:W-:Y:S01]  /*1500*/  FFMA.FTZ R145, R145, R148, R150 ;  /* 0x0000009491917223 */ /* 0x000fe20000010096 */
[----:B------:R-:W-:Y:S02]  /*1510*/  PRMT R148, R66, 0x7632, R148 ;  /* 0x0000763242947816 */ /* 0x000fe40000000094 */
[----:B------:R-:W-:Y:S01]  /*1520*/  PRMT R150, R58, 0x7632, R150 ;  /* 0x000076323a967816 */ /* 0x000fe20000000096 */
[----:B------:R-:W-:Y:S01]  /*1530*/  FFMA.FTZ R146, R146, R89, R149 ;  /* 0x0000005992927223 */ /* 0x000fe20000010095 */
[----:B------:R-:W-:Y:S01]  /*1540*/  SHF.L.U32 R148, R148, 0x10, RZ ;  /* 0x0000001094947819 */ /* 0x000fe200000006ff */
[----:B------:R-:W4:Y:S01]  /*1550*/  LDG.E.CONSTANT R89, desc[UR8][R2.64+0xa08] ;  /* 0x000a080802597981 */ /* 0x000f22000c1e9900 */
[----:B------:R-:W-:Y:S01]  /*1560*/  PRMT R90, R90, 0x7632, R90 ;  /* 0x000076325a5a7816 */ /* 0x000fe2000000005a */
[----:B------:R-:W-:-:S02]  /*1570*/  IMAD.U32 R149, R147, 0x10000, RZ ;  /* 0x0001000093957824 */ /* 0x000fc400078e00ff */
[----:B------:R-:W-:Y:S01]  /*1580*/  IMAD.U32 R147, R150, 0x10000, RZ ;  /* 0x0001000096937824 */ /* 0x000fe200078e00ff */
[----:B------:R-:W-:Y:S01]  /*1590*/  SHF.L.U32 R150, R67, 0x10, RZ ;  /* 0x0000001043967819 */ /* 0x000fe200000006ff */
[----:B------:R-:W-:Y:S02]  /*15a0*/  IMAD.U32 R151, R141, 0x10000, RZ ;  /* 0x000100008d977824 */ /* 0x000fe400078e00ff */
[----:B------:R-:W-:Y:S01]  /*15b0*/  FMUL.FTZ R148, R148, R149 ;  /* 0x0000009594947220 */ /* 0x000fe20000410000 */
[----:B------:R-:W-:Y:S01]  /*15c0*/  IMAD.U32 R90, R90, 0x10000, RZ ;  /* 0x000100005a5a7824 */ /* 0x000fe200078e00ff */
[----:B------:R-:W-:Y:S01]  /*15d0*/  PRMT R141, R67, 0x7632, R141 ;  /* 0x00007632438d7816 */ /* 0x000fe2000000008d */
[----:B------:R-:W-:Y:S02]  /*15e0*/  IMAD.U32 R149, R91, 0x10000, RZ ;  /* 0x000100005b957824 */ /* 0x000fe400078e00ff */
[----:B------:R-:W-:Y:S01]  /*15f0*/  FMUL.FTZ R151, R150, R151 ;  /* 0x0000009796977220 */ /* 0x000fe20000410000 */
[----:B------:R-:W-:Y:S01]  /*1600*/  FFMA.FTZ R147, R147, R90, R148 ;  /* 0x0000005a93937223 */ /* 0x000fe20000010094 */
[----:B------:R-:W-:Y:S01]  /*1610*/  PRMT R91, R141, 0x7632, R91 ;  /* 0x000076328d5b7816 */ /* 0x000fe2000000005b */
[----:B------:R-:W-:Y:S01]  /*1620*/  IMAD.U32 R148, R59, 0x10000, RZ ;  /* 0x000100003b947824 */ /* 0x000fe200078e00ff */
[----:B------:R-:W-:Y:S01]  /*1630*/  SHF.L.U32 R141, R141, 0x10, RZ ;  /* 0x000000108d8d7819 */ /* 0x000fe200000006ff */
[----:B------:R-:W4:Y:S02]  /*1640*/  LDG.E.CONSTANT R90, desc[UR8][R2.64+0xa0c] ;  /* 0x000a0c08025a7981 */ /* 0x000f24000c1e9900 */
[----:B------:R-:W-:Y:S01]  /*1650*/  FFMA.FTZ R148, R148, R149, R151 ;  /* 0x0000009594947223 */ /* 0x000fe20000010097 */
[----:B------:R-:W-:Y:S01]  /*1660*/  IMAD.U32 R150, R91, 0x10000, RZ ;  /* 0x000100005b967824 */ /* 0x000fe200078e00ff */
[----:B------:R-:W-:-:S02]  /*1670*/  PRMT R149, R59, 0x7632, R149 ;  /* 0x000076323b957816 */ /* 0x000fc40000000095 */
[----:B------:R-:W-:Y:S01]  /*1680*/  PRMT R91, R91, 0x7632, R91 ;  /* 0x000076325b5b7816 */ /* 0x000fe2000000005b */
[----:B------:R-:W-:Y:S02]  /*1690*/  FMUL.FTZ R152, R141, R150 ;  /* 0x000000968d987220 */ /* 0x000fe40000410000 */
[----:B------:R-:W-:Y:S02]  /*16a0*/  IMAD.U32 R141, R149, 0x10000, RZ ;  /* 0x00010000958d7824 */ /* 0x000fe400078e00ff */
[----:B------:R-:W-:Y:S01]  /*16b0*/  IMAD.U32 R150, R91, 0x10000, RZ ;  /* 0x000100005b967824 */ /* 0x000fe200078e00ff */
[----:B------:R-:W-:Y:S01]  /*16c0*/  SHF.L.U32 R149, R68, 0x10, RZ ;  /* 0x0000001044957819 */ /* 0x000fe200000006ff */
[----:B------:R-:W4:Y:S02]  /*16d0*/  LDG.E.CONSTANT R91, desc[UR8][R2.64+0xc00] ;  /* 0x000c0008025b7981 */ /* 0x000f24000c1e9900 */
[----:B------:R-:W-:Y:S01]  /*16e0*/  FFMA.FTZ R141, R141, R150, R152 ;  /* 0x000000968d8d7223 */ /* 0x000fe20000010098 */
[C---:B------:R-:W-:Y:S01]  /*16f0*/  IMAD.U32 R150, R93.reuse, 0x10000, RZ ;  /* 0x000100005d967824 */ /* 0x040fe200078e00ff */
[----:B------:R-:W-:-:S03]  /*1700*/  PRMT R93, R93, 0x7632, R93 ;  /* 0x000076325d5d7816 */ /* 0x000fc6000000005d */
[----:B------:R-:W-:Y:S01]  /*1710*/  FFMA.FTZ R142, R149, R150, R142 ;  /* 0x00000096958e7223 */ /* 0x000fe2000001008e */
[----:B------:R-:W-:Y:S01]  /*1720*/  PRMT R150, R68, 0x7632, R150 ;  /* 0x0000763244967816 */ /* 0x000fe20000000096 */
[----:B------:R-:W-:Y:S02]  /*1730*/  IMAD.U32 R149, R93, 0x10000, RZ ;  /* 0x000100005d957824 */ /* 0x000fe400078e00ff */
[----:B------:R-:W4:Y:S02]  /*1740*/  LDG.E.CONSTANT R93, desc[UR8][R2.64+0xc04] ;  /* 0x000c0408025d7981 */ /* 0x000f24000c1e9900 */
[----:B------:R-:W-:-:S04]  /*1750*/  IMAD.U32 R150, R150, 0x10000, RZ ;  /* 0x0001000096967824 */ /* 0x000fc800078e00ff */
[----:B------:R-:W-:Y:S01]  /*1760*/  FFMA.FTZ R143, R150, R149, R143 ;  /* 0x00000095968f7223 */ /* 0x000fe2000001008f */
[----:B------:R-:W-:Y:S02]  /*1770*/  PRMT R149, R69, 0x7632, R149 ;  /* 0x0000763245957816 */ /* 0x000fe40000000095 */
[----:B------:R-:W-:Y:S02]  /*1780*/  PRMT R150, R95, 0x7632, R150 ;  /* 0x000076325f967816 */ /* 0x000fe40000000096 */
[----:B------:R-:W-:-:S03]  /*1790*/  SHF.L.U32 R149, R149, 0x10, RZ ;  /* 0x0000001095957819 */ /* 0x000fc600000006ff */
[----:B------:R-:W-:-:S04]  /*17a0*/  IMAD.U32 R150, R150, 0x10000, RZ ;  /* 0x0001000096967824 */ /* 0x000fc800078e00ff */
[----:B------:R-:W-:Y:S01]  /*17b0*/  FFMA.FTZ R146, R149, R150, R146 ;  /* 0x0000009695927223 */ /* 0x000fe20000010092 */
[----:B------:R-:W-:Y:S02]  /*17c0*/  PRMT R150, R70, 0x7632, R150 ;  /* 0x0000763246967816 */ /* 0x000fe40000000096 */
[----:B------:R-:W-:Y:S01]  /*17d0*/  PRMT R149, R98, 0x7632, R149 ;  /* 0x0000763262957816 */ /* 0x000fe20000000095 */
[----:B------:R-:W-:Y:S01]  /*17e0*/  IMAD.U32 R151, R95, 0x10000, RZ ;  /* 0x000100005f977824 */ /* 0x000fe200078e00ff */
[----:B------:R-:W-:Y:S01]  /*17f0*/  SHF.L.U32 R150, R150, 0x10, RZ ;  /* 0x0000001096967819 */ /* 0x000fe200000006ff */
[----:B------:R-:W-:Y:S02]  /*1800*/  IMAD.U32 R95, R69, 0x10000, RZ ;  /* 0x00010000455f7824 */ /* 0x000fe400078e00ff */
[----:B------:R-:W-:Y:S02]  /*1810*/  IMAD.U32 R149, R149, 0x10000, RZ ;  /* 0x0001000095957824 */ /* 0x000fe400078e00ff */
[----:B------:R-:W-:-:S02]  /*1820*/  FFMA.FTZ R144, R95, R151, R144 ;  /* 0x000000975f907223 */ /* 0x000fc40000010090 */
[----:B------:R-:W-:Y:S01]  /*1830*/  FFMA.FTZ R147, R150, R149, R147 ;  /* 0x0000009596937223 */ /* 0x000fe20000010093 */
[----:B------:R-:W4:Y:S01]  /*1840*/  LDG.E.CONSTANT R95, desc[UR8][R2.64+0xc08] ;  /* 0x000c0808025f7981 */ /* 0x000f22000c1e9900 */
[----:B------:R-:W-:Y:S01]  /*1850*/  SHF.L.U32 R149, R71, 0x10, RZ ;  /* 0x0000001047957819 */ /* 0x000fe200000006ff */
[C---:B------:R-:W-:Y:S01]  /*1860*/  IMAD.U32 R150, R99.reuse, 0x10000, RZ ;  /* 0x0001000063967824 */ /* 0x040fe200078e00ff */
[----:B------:R-:W-:Y:S01]  /*1870*/  PRMT R99, R99, 0x7632, R99 ;  /* 0x0000763263637816 */ /* 0x000fe20000000063 */
[----:B------:R-:W-:Y:S02]  /*1880*/  IMAD.U32 R151, R98, 0x10000, RZ ;  /* 0x0001000062977824 */ /* 0x000fe400078e00ff */
[----:B------:R-:W-:Y:S01]  /*1890*/  FFMA.FTZ R148, R149, R150, R148 ;  /* 0x0000009695947223 */ /* 0x000fe20000010094 */
[----:B------:R-:W-:Y:S01]  /*18a0*/  IMAD.U32 R98, R70, 0x10000, RZ ;  /* 0x0001000046627824 */ /* 0x000fe200078e00ff */
[----:B------:R-:W-:Y:S01]  /*18b0*/  PRMT R150, R71, 0x7632, R150 ;  /* 0x0000763247967816 */ /* 0x000fe20000000096 */
[----:B------:R-:W-:-:S02]  /*18c0*/  IMAD.U32 R149, R99, 0x10000, RZ ;  /* 0x0001000063957824 */ /* 0x000fc400078e00ff */
[----:B------:R-:W-:Y:S01]  /*18d0*/  FFMA.FTZ R145, R98, R151, R145 ;  /* 0x0000009762917223 */ /* 0x000fe20000010091 */
[----:B------:R-:W-:Y:S01]  /*18e0*/  PRMT R152, R72, 0x7632, R152 ;  /* 0x0000763248987816 */ /* 0x000fe20000000098 */
[----:B------:R-:W-:Y:S01]  /*18f0*/  IMAD.U32 R150, R150, 0x10000, RZ ;  /* 0x0001000096967824 */ /* 0x000fe200078e00ff */
[----:B------:R-:W4:Y:S03]  /*1900*/  LDG.E.CONSTANT R98, desc[UR8][R2.64+0xc0c] ;  /* 0x000c0c0802627981 */ /* 0x000f26000c1e9900 */
[----:B------:R-:W-:Y:S01]  /*1910*/  FFMA.FTZ R149, R150, R149, R141 ;  /* 0x0000009596957223 */ /* 0x000fe2000001008d */
[C---:B------:R-:W-:Y:S01]  /*1920*/  IMAD.U32 R150, R97.reuse, 0x10000, RZ ;  /* 0x0001000061967824 */ /* 0x040fe200078e00ff */
[----:B------:R-:W-:Y:S01]  /*1930*/  PRMT R97, R97, 0x7632, R97 ;  /* 0x0000763261617816 */ /* 0x000fe20000000061 */
[----:B------:R-:W4:Y:S01]  /*1940*/  LDG.E.CONSTANT R99, desc[UR8][R2.64+0xe00] ;  /* 0x000e000802637981 */ /* 0x000f22000c1e9900 */
[----:B------:R-:W-:Y:S01]  /*1950*/  SHF.L.U32 R141, R72, 0x10, RZ ;  /* 0x00000010488d7819 */ /* 0x000fe200000006ff */
[----:B------:R-:W-:-:S02]  /*1960*/  IMAD.U32 R152, R152, 0x10000, RZ ;  /* 0x0001000098987824 */ /* 0x000fc400078e00ff */
[----:B------:R-:W-:Y:S02]  /*1970*/  IMAD.U32 R97, R97, 0x10000, RZ ;  /* 0x0001000061617824 */ /* 0x000fe400078e00ff */
[----:B------:R-:W-:Y:S01]  /*1980*/  FFMA.FTZ R150, R141, R150, R142 ;  /* 0x000000968d967223 */ /* 0x000fe2000001008e */
[----:B------:R-:W-:Y:S01]  /*1990*/  SHF.L.U32 R141, R73, 0x10, RZ ;  /* 0x00000010498d7819 */ /* 0x000fe200000006ff */
[----:B------:R-:W-:Y:S01]  /*19a0*/  FFMA.FTZ R151, R152, R97, R143 ;  /* 0x0000006198977223 */ /* 0x000fe2000001008f */
[C---:B------:R-:W-:Y:S01]  /*19b0*/  IMAD.U32 R143, R96.reuse, 0x10000, RZ ;  /* 0x00010000608f7824 */ /* 0x040fe200078e00ff */
[----:B------:R-:W-:Y:S01]  /*19c0*/  PRMT R96, R96, 0x7632, R96 ;  /* 0x0000763260607816 */ /* 0x000fe20000000060 */
[----:B------:R-:W4:Y:S02]  /*19d0*/  LDG.E.CONSTANT R142, desc[UR8][R2.64+0xe04] ;  /* 0x000e0408028e7981 */ /* 0x000f24000c1e9900 */
[----:B------:R-:W-:Y:S01]  /*19e0*/  FFMA.FTZ R144, R141, R143, R144 ;  /* 0x0000008f8d907223 */ /* 0x000fe20000010090 */
[----:B------:R-:W-:Y:S01]  /*19f0*/  PRMT R141, R73, 0x7632, R141 ;  /* 0x00007632498d7816 */ /* 0x000fe2000000008d */
[----:B------:R-:W-:Y:S01]  /*1a00*/  IMAD.U32 R96, R96, 0x10000, RZ ;  /* 0x0001000060607824 */ /* 0x000fe200078e00ff */
[----:B------:R-:W4:Y:S03]  /*1a10*/  LDG.E.CONSTANT R97, desc[UR8][R2.64+0xe08] ;  /* 0x000e080802617981 */ /* 0x000f26000c1e9900 */
[----:B------:R-:W-:Y:S01]  /*1a20*/  IMAD.U32 R141, R141, 0x10000, RZ ;  /* 0x000100008d8d7824 */ /* 0x000fe200078e00ff */
[----:B------:R-:W4:Y:S03]  /*1a30*/  LDG.E.CONSTANT R143, desc[UR8][R2.64+0xe0c] ;  /* 0x000e0c08028f7981 */ /* 0x000f26000c1e9900 */
[----:B------:R-:W-:Y:S01]  /*1a40*/  FFMA.FTZ R146, R141, R96, R146 ;  /* 0x000000608d927223 */ /* 0x000fe20000010092 */
[----:B------:R-:W-:Y:S01]  /*1a50*/  SHF.L.U32 R96, R74, 0x10, RZ ;  /* 0x000000104a607819 */ /* 0x000fe200000006ff */
[----:B------:R-:W-:-:S04]  /*1a60*/  IMAD.U32 R141, R4, 0x10000, RZ ;  /* 0x00010000048d7824 */ /* 0x000fc800078e00ff */
[----:B------:R-:W-:Y:S01]  /*1a70*/  FFMA.FTZ R145, R96, R141, R145 ;  /* 0x0000008d60917223 */ /* 0x000fe20000010091 */
[----:B------:R-:W-:Y:S01]  /*1a80*/  PRMT R96, R4, 0x7632, R96 ;  /* 0x0000763204607816 */ /* 0x000fe20000000060 */
[----:B------:R-:W4:Y:S01]  /*1a90*/  LDG.E.CONSTANT R141, desc[UR8][R2.64+0x1000] ;  /* 0x00100008028d7981 */ /* 0x000f22000c1e9900 */
[----:B------:R-:W-:-:S03]  /*1aa0*/  PRMT R4, R74, 0x7632, R4 ;  /* 0x000076324a047816 */ /* 0x000fc60000000004 */
[----:B------:R-:W-:Y:S02]  /*1ab0*/  IMAD.U32 R96, R96, 0x10000, RZ ;  /* 0x0001000060607824 */ /* 0x000fe400078e00ff */
[----:B------:R-:W-:-:S04]  /*1ac0*/  IMAD.U32 R4, R4, 0x10000, RZ ;  /* 0x0001000004047824 */ /* 0x000fc800078e00ff */
[----:B------:R-:W-:Y:S01]  /*1ad0*/  FFMA.FTZ R147, R4, R96, R147 ;  /* 0x0000006004937223 */ /* 0x000fe20000010093 */
[C---:B------:R-:W-:Y:S01]  /*1ae0*/  IMAD.U32 R4, R94.reuse, 0x10000, RZ ;  /* 0x000100005e047824 */ /* 0x040fe200078e00ff */
[----:B------:R-:W-:Y:S02]  /*1af0*/  PRMT R96, R94, 0x7632, R96 ;  /* 0x000076325e607816 */ /* 0x000fe40000000060 */
[----:B------:R-:W-:-:S03]  /*1b00*/  PRMT R94, R75, 0x7632, R94 ;  /* 0x000076324b5e7816 */ /* 0x000fc6000000005e */
[----:B------:R-:W-:Y:S02]  /*1b10*/  IMAD.U32 R96, R96, 0x10000, RZ ;  /* 0x0001000060607824 */ /* 0x000fe400078e00ff */
[----:B------:R-:W-:Y:S02]  /*1b20*/  IMAD.U32 R94, R94, 0x10000, RZ ;  /* 0x000100005e5e7824 */ /* 0x000fe400078e00ff */
[----:B------:R-:W-:Y:S01]  /*1b30*/  FFMA.FTZ R148, R153, R4, R148 ;  /* 0x0000000499947223 */ /* 0x000fe20000010094 */
[----:B------:R-:W-:Y:S01]  /*1b40*/  SHF.L.U32 R153, R80, 0x10, RZ ;  /* 0x0000001050997819 */ /* 0x000fe200000006ff */
[----:B------:R-:W4:Y:S01]  /*1b50*/  LDG.E.CONSTANT R4, desc[UR8][R2.64+0x1004] ;  /* 0x0010040802047981 */ /* 0x000f22000c1e9900 */
[----:B------:R-:W-:Y:S01]  /*1b60*/  FFMA.FTZ R149, R94, R96, R149 ;  /* 0x000000605e957223 */ /* 0x000fe20000010095 */
[C---:B------:R-:W-:Y:S01]  /*1b70*/  IMAD.U32 R94, R5.reuse, 0x10000, RZ ;  /* 0x00010000055e7824 */ /* 0x040fe200078e00ff */
[----:B------:R-:W-:-:S03]  /*1b80*/  PRMT R5, R5, 0x7632, R5 ;  /* 0x0000763205057816 */ /* 0x000fc60000000005 */
[----:B------:R-:W-:Y:S01]  /*1b90*/  FFMA.FTZ R150, R153, R94, R150 ;  /* 0x0000005e99967223 */ /* 0x000fe20000010096 */
[----:B------:R-:W-:Y:S01]  /*1ba0*/  PRMT R94, R80, 0x7632, R94 ;  /* 0x00007632505e7816 */ /* 0x000fe2000000005e */
[----:B------:R-:W-:-:S04]  /*1bb0*/  IMAD.U32 R5, R5, 0x10000, RZ ;  /* 0x0001000005057824 */ /* 0x000fc800078e00ff */
[----:B------:R-:W-:Y:S01]  /*1bc0*/  IMAD.U32 R94, R94, 0x10000, RZ ;  /* 0x000100005e5e7824 */ /* 0x000fe200078e00ff */
[----:B------:R-:W-:-:S03]  /*1bd0*/  SHF.L.U32 R153, R81, 0x10, RZ ;  /* 0x0000001051997819 */ /* 0x000fc600000006ff */
[----:B------:R-:W-:Y:S01]  /*1be0*/  FFMA.FTZ R151, R94, R5, R151 ;  /* 0x000000055e977223 */ /* 0x000fe20000010097 */
[----:B------:R-:W-:Y:S01]  /*1bf0*/  IMAD.U32 R94, R21, 0x10000, RZ ;  /* 0x00010000155e7824 */ /* 0x000fe200078e00ff */
[----:B------:R-:W-:Y:S01]  /*1c00*/  PRMT R21, R81, 0x7632, R21 ;  /* 0x0000763251157816 */ /* 0x000fe20000000015 */
[----:B------:R-:W4:Y:S02]  /*1c10*/  LDG.E.CONSTANT R5, desc[UR8][R2.64+0x1008] ;  /* 0x0010080802057981 */ /* 0x000f24000c1e9900 */
[----:B------:R-:W-:Y:S01]  /*1c20*/  FFMA.FTZ R144, R153, R94, R144 ;  /* 0x0000005e99907223 */ /* 0x000fe20000010090 */
[C---:B------:R-:W-:Y:S01]  /*1c30*/  PRMT R94, R21.reuse, 0x7632, R94 ;  /* 0x00007632155e7816 */ /* 0x040fe2000000005e */
[----:B------:R-:W-:-:S04]  /*1c40*/  IMAD.U32 R21, R21, 0x10000, RZ ;  /* 0x0001000015157824 */ /* 0x000fc800078e00ff */
[----:B------:R-:W-:-:S04]  /*1c50*/  IMAD.U32 R94, R94, 0x10000, RZ ;  /* 0x000100005e5e7824 */ /* 0x000fc800078e00ff */
[----:B------:R-:W-:Y:S02]  /*1c60*/  FFMA.FTZ R146, R21, R94, R146 ;  /* 0x0000005e15927223 */ /* 0x000fe40000010092 */
[----:B------:R-:W4:Y:S01]  /*1c70*/  LDG.E.CONSTANT R21, desc[UR8][R2.64+0x100c] ;  /* 0x00100c0802157981 */ /* 0x000f22000c1e9900 */
[----:B------:R-:W-:Y:S01]  /*1c80*/  SHF.L.U32 R94, R82, 0x10, RZ ;  /* 0x00000010525e7819 */ /* 0x000fe200000006ff */
[----:B------:R-:W-:Y:S01]  /*1c90*/  IMAD.U32 R96, R92, 0x10000, RZ ;  /* 0x000100005c607824 */ /* 0x000fe200078e00ff */
[----:B------:R-:W-:-:S03]  /*1ca0*/  PRMT R92, R82, 0x7632, R92 ;  /* 0x00007632525c7816 */ /* 0x000fc6000000005c */
[----:B------:R-:W-:Y:S01]  /*1cb0*/  FFMA.FTZ R145, R94, R96, R145 ;  /* 0x000000605e917223 */ /* 0x000fe20000010091 */
[C---:B------:R-:W-:Y:S01]  /*1cc0*/  PRMT R94, R92.reuse, 0x7632, R94 ;  /* 0x000076325c5e7816 */ /* 0x040fe2000000005e */
[----:B------:R-:W-:-:S04]  /*1cd0*/  IMAD.U32 R92, R92, 0x10000, RZ ;  /* 0x000100005c5c7824 */ /* 0x000fc800078e00ff */
[----:B------:R-:W-:-:S04]  /*1ce0*/  IMAD.U32 R94, R94, 0x10000, RZ ;  /* 0x000100005e5e7824 */ /* 0x000fc800078e00ff */
[----:B------:R-:W-:Y:S01]  /*1cf0*/  FFMA.FTZ R147, R92, R94, R147 ;  /* 0x0000005e5c937223 */ /* 0x000fe20000010093 */
[C---:B------:R-:W-:Y:S01]  /*1d00*/  IMAD.U32 R92, R22.reuse, 0x10000, RZ ;  /* 0x00010000165c7824 */ /* 0x040fe200078e00ff */
[----:B------:R-:W-:Y:S02]  /*1d10*/  PRMT R94, R22, 0x7632, R94 ;  /* 0x00007632165e7816 */ /* 0x000fe4000000005e */
[----:B------:R-:W4:Y:S01]  /*1d20*/  LDG.E.CONSTANT R22, desc[UR8][R2.64+0x1200] ;  /* 0x0012000802167981 */ /* 0x000f22000c1e9900 */
[----:B------:R-:W-:-:S05]  /*1d30*/  SHF.L.U32 R153, R83, 0x10, RZ ;  /* 0x0000001053997819 */ /* 0x000fca00000006ff */
[----:B------:R-:W-:Y:S01]  /*1d40*/  FFMA.FTZ R148, R153, R92, R148 ;  /* 0x0000005c99947223 */ /* 0x000fe20000010094 */
[----:B------:R-:W-:Y:S01]  /*1d50*/  PRMT R92, R83, 0x7632, R92 ;  /* 0x00007632535c7816 */ /* 0x000fe2000000005c */
[----:B------:R-:W-:-:S04]  /*1d60*/  IMAD.U32 R94, R94, 0x10000, RZ ;  /* 0x000100005e5e7824 */ /* 0x000fc800078e00ff */
[----:B------:R-:W-:Y:S01]  /*1d70*/  IMAD.U32 R92, R92, 0x10000, RZ ;  /* 0x000100005c5c7824 */ /* 0x000fe200078e00ff */
[----:B------:R-:W-:-:S03]  /*1d80*/  SHF.L.U32 R153, R84, 0x10, RZ ;  /* 0x0000001054997819 */ /* 0x000fc600000006ff */
[----:B------:R-:W-:Y:S01]  /*1d90*/  FFMA.FTZ R149, R92, R94, R149 ;  /* 0x0000005e5c957223 */ /* 0x000fe20000010095 */
[C---:B--2---:R-:W-:Y:S01]  /*1da0*/  IMAD.U32 R92, R23.reuse, 0x10000, RZ ;  /* 0x00010000175c7824 */ /* 0x044fe200078e00ff */
[----:B------:R-:W-:Y:S02]  /*1db0*/  PRMT R94, R23, 0x7632, R94 ;  /* 0x00007632175e7816 */ /* 0x000fe4000000005e */
[----:B------:R-:W2:Y:S01]  /*1dc0*/  LDG.E.CONSTANT R23, desc[UR8][R2.64+0x1204] ;  /* 0x0012040802177981 */ /* 0x000ea2000c1e9900 */
[----:B------:R-:W-:Y:S01]  /*1dd0*/  FFMA.FTZ R150, R153, R92, R150 ;  /* 0x0000005c99967223 */ /* 0x000fe20000010096 */
[----:B------:R-:W-:Y:S01]  /*1de0*/  PRMT R92, R84, 0x7632, R92 ;  /* 0x00007632545c7816 */ /* 0x000fe2000000005c */
[----:B------:R-:W-:-:S04]  /*1df0*/  IMAD.U32 R94, R94, 0x10000, RZ ;  /* 0x000100005e5e7824 */ /* 0x000fc800078e00ff */
[----:B------:R-:W-:Y:S01]  /*1e00*/  IMAD.U32 R92, R92, 0x10000, RZ ;  /* 0x000100005c5c7824 */ /* 0x000fe200078e00ff */
[----:B------:R-:W-:-:S03]  /*1e10*/  SHF.L.U32 R153, R85, 0x10, RZ ;  /* 0x0000001055997819 */ /* 0x000fc600000006ff */
[----:B------:R-:W-:Y:S01]  /*1e20*/  FFMA.FTZ R151, R92, R94, R151 ;  /* 0x0000005e5c977223 */ /* 0x000fe20000010097 */
[----:B---3--:R-:W-:-:S04]  /*1e30*/  IMAD.U32 R92, R88, 0x10000, RZ ;  /* 0x00010000585c7824 */ /* 0x008fc800078e00ff */
[----:B------:R-:W-:Y:S01]  /*1e40*/  FFMA.FTZ R144, R153, R92, R144 ;  /* 0x0000005c99907223 */ /* 0x000fe20000010090 */
[----:B------:R-:W-:Y:S02]  /*1e50*/  PRMT R153, R85, 0x7632, R153 ;  /* 0x0000763255997816 */ /* 0x000fe40000000099 */
[----:B------:R-:W-:Y:S02]  /*1e60*/  PRMT R92, R88, 0x7632, R92 ;  /* 0x00007632585c7816 */ /* 0x000fe4000000005c */
[----:B------:R-:W3:Y:S01]  /*1e70*/  LDG.E.CONSTANT R88, desc[UR8][R2.64+0x1208] ;  /* 0x0012080802587981 */ /* 0x000ee2000c1e9900 */
[----:B------:R-:W-:Y:S01]  /*1e80*/  IMAD.U32 R153, R153, 0x10000, RZ ;  /* 0x0001000099997824 */ /* 0x000fe200078e00ff */
[----:B------:R-:W-:-:S05]  /*1e90*/  SHF.L.U32 R92, R92, 0x10, RZ ;  /* 0x000000105c5c7819 */ /* 0x000fca00000006ff */
[----:B------:R-:W-:Y:S01]  /*1ea0*/  FFMA.FTZ R146, R153, R92, R146 ;  /* 0x0000005c99927223 */ /* 0x000fe20000010092 */
[----:B------:R-:W-:Y:S02]  /*1eb0*/  IMAD.U32 R92, R86, 0x10000, RZ ;  /* 0x00010000565c7824 */ /* 0x000fe400078e00ff */
[----:B----4-:R-:W-:-:S04]  /*1ec0*/  IMAD.U32 R94, R89, 0x10000, RZ ;  /* 0x00010000595e7824 */ /* 0x010fc800078e00ff */
[----:B------:R-:W-:Y:S01]  /*1ed0*/  FFMA.FTZ R145, R92, R94, R145 ;  /* 0x0000005e5c917223 */ /* 0x000fe20000010091 */
[----:B------:R-:W-:Y:S02]  /*1ee0*/  PRMT R92, R86, 0x7632, R92 ;  /* 0x00007632565c7816 */ /* 0x000fe4000000005c */
[----:B------:R-:W-:Y:S02]  /*1ef0*/  PRMT R94, R89, 0x7632, R94 ;  /* 0x00007632595e7816 */ /* 0x000fe4000000005e */
[----:B------:R-:W-:Y:S01]  /*1f00*/  SHF.L.U32 R92, R92, 0x10, RZ ;  /* 0x000000105c5c7819 */ /* 0x000fe200000006ff */
[----:B------:R-:W-:Y:S01]  /*1f10*/  IMAD.U32 R153, R87, 0x10000, RZ ;  /* 0x0001000057997824 */ /* 0x000fe200078e00ff */
[----:B------:R-:W4:Y:S01]  /*1f20*/  LDG.E.CONSTANT R89, desc[UR8][R2.64+0x120c] ;  /* 0x00120c0802597981 */ /* 0x000f22000c1e9900 */
[----:B------:R-:W-:-:S04]  /*1f30*/  IMAD.U32 R94, R94, 0x10000, RZ ;  /* 0x000100005e5e7824 */ /* 0x000fc800078e00ff */
[----:B------:R-:W-:Y:S01]  /*1f40*/  FFMA.FTZ R147, R92, R94, R147 ;  /* 0x0000005e5c937223 */ /* 0x000fe20000010093 */
[C---:B------:R-:W-:Y:S02]  /*1f50*/  SHF.L.U32 R92, R90.reuse, 0x10, RZ ;  /* 0x000000105a5c7819 */ /* 0x040fe400000006ff */
        /* <DEDUP_REMOVED lines=8> */
[----:B------:R-:W-:-:S04]  /*1fe0*/  IMAD.U32 R92, R91, 0x10000, RZ ;  /* 0x000100005b5c7824 */ /* 0x000fc800078e00ff */
[----:B------:R-:W-:Y:S01]  /*1ff0*/  FFMA.FTZ R150, R153, R92, R150 ;  /* 0x0000005c99967223 */ /* 0x000fe20000010096 */
[----:B------:R-:W-:Y:S02]  /*2000*/  PRMT R92, R91, 0x7632, R92 ;  /* 0x000076325b5c7816 */ /* 0x000fe4000000005c */
[----:B------:R-:W2:Y:S03]  /*2010*/  LDG.E.CONSTANT R91, desc[UR8][R2.64+0x1404] ;  /* 0x00140408025b7981 */ /* 0x000ea6000c1e9900 */
[----:B------:R-:W-:Y:S01]  /*2020*/  IMAD.U32 R94, R92, 0x10000, RZ ;  /* 0x000100005c5e7824 */ /* 0x000fe200078e00ff */
[----:B------:R-:W-:-:S05]  /*2030*/  SHF.L.U32 R92, R101, 0x10, RZ ;  /* 0x00000010655c7819 */ /* 0x000fca00000006ff */
[----:B------:R-:W-:Y:S01]  /*2040*/  FFMA.FTZ R151, R92, R94, R151 ;  /* 0x0000005e5c977223 */ /* 0x000fe20000010097 */
[C---:B------:R-:W-:Y:S01]  /*2050*/  IMAD.U32 R92, R93.reuse, 0x10000, RZ ;  /* 0x000100005d5c7824 */ /* 0x040fe200078e00ff */
[----:B------:R-:W-:-:S04]  /*2060*/  PRMT R93, R93, 0x7632, R93 ;  /* 0x000076325d5d7816 */ /* 0x000fc8000000005d */
[----:B------:R-:W-:Y:S01]  /*2070*/  SHF.L.U32 R94, R93, 0x10, RZ ;  /* 0x000000105d5e7819 */ /* 0x000fe200000006ff */
[----:B------:R-:W-:Y:S02]  /*2080*/  IMAD.U32 R93, R102, 0x10000, RZ ;  /* 0x00010000665d7824 */ /* 0x000fe400078e00ff */
[----:B------:R-:W-:Y:S02]  /*2090*/  IMAD.U32 R153, R25, 0x10000, RZ ;  /* 0x0001000019997824 */ /* 0x000fe400078e00ff */
[----:B------:R-:W-:Y:S01]  /*20a0*/  FFMA.FTZ R146, R93, R94, R146 ;  /* 0x0000005e5d927223 */ /* 0x000fe20000010092 */
[----:B------:R-:W-:Y:S02]  /*20b0*/  IMAD.U32 R94, R26, 0x10000, RZ ;  /* 0x000100001a5e7824 */ /* 0x000fe400078e00ff */
[----:B------:R-:W-:Y:S02]  /*20c0*/  FFMA.FTZ R144, R153, R92, R144 ;  /* 0x0000005c99907223 */ /* 0x000fe40000010090 */
[----:B------:R-:W2:Y:S01]  /*20d0*/  LDG.E.CONSTANT R92, desc[UR8][R2.64+0x1408] ;  /* 0x00140808025c7981 */ /* 0x000ea2000c1e9900 */
[----:B------:R-:W-:-:S02]  /*20e0*/  SHF.L.U32 R93, R95, 0x10, RZ ;  /* 0x000000105f5d7819 */ /* 0x000fc400000006ff */
        /* <DEDUP_REMOVED lines=8> */
[----:B------:R-:W-:Y:S01]  /*2170*/  PRMT R94, R98, 0x7632, R94 ;  /* 0x00007632625e7816 */ /* 0x000fe2000000005e */
[----:B------:R-:W-:Y:S02]  /*2180*/  IMAD.U32 R98, R104, 0x10000, RZ ;  /* 0x0001000068627824 */ /* 0x000fe400078e00ff */
[----:B------:R-:W-:Y:S01]  /*2190*/  FFMA.FTZ R148, R95, R96, R148 ;  /* 0x000000605f947223 */ /* 0x000fe20000010094 */
[----:B------:R-:W-:Y:S02]  /*21a0*/  SHF.L.U32 R95, R94, 0x10, RZ ;  /* 0x000000105e5f7819 */ /* 0x000fe400000006ff */
[----:B------:R-:W2:Y:S03]  /*21b0*/  LDG.E.CONSTANT R94, desc[UR8][R2.64+0x1600] ;  /* 0x00160008025e7981 */ /* 0x000ea6000c1e9900 */
[----:B------:R-:W-:Y:S01]  /*21c0*/  FFMA.FTZ R98, R98, R95, R149 ;  /* 0x0000005f62627223 */ /* 0x000fe20000010095 */
[----:B------:R-:W-:Y:S01]  /*21d0*/  PRMT R95, R99, 0x7632, R95 ;  /* 0x00007632635f7816 */ /* 0x000fe2000000005f */
[----:B------:R-:W-:-:S04]  /*21e0*/  IMAD.U32 R96, R105, 0x10000, RZ ;  /* 0x0001000069607824 */ /* 0x000fc800078e00ff */
[----:B------:R-:W-:Y:S01]  /*21f0*/  IMAD.U32 R149, R95, 0x10000, RZ ;  /* 0x000100005f957824 */ /* 0x000fe200078e00ff */
[----:B------:R-:W-:Y:S01]  /*2200*/  SHF.L.U32 R95, R28, 0x10, RZ ;  /* 0x000000101c5f7819 */ /* 0x000fe200000006ff */
[----:B------:R-:W-:Y:S02]  /*2210*/  IMAD.U32 R99, R99, 0x10000, RZ ;  /* 0x0001000063637824 */ /* 0x000fe400078e00ff */
[----:B------:R-:W-:Y:S01]  /*2220*/  FFMA.FTZ R151, R96, R149, R151 ;  /* 0x0000009560977223 */ /* 0x000fe20000010097 */
[----:B------:R-:W-:Y:S01]  /*2230*/  PRMT R96, R142, 0x7632, R96 ;  /* 0x000076328e607816 */ /* 0x000fe20000000060 */
[----:B------:R-:W-:Y:S02]  /*2240*/  FFMA.FTZ R150, R95, R99, R150 ;  /* 0x000000635f967223 */ /* 0x000fe40000010096 */
[----:B------:R-:W2:Y:S01]  /*2250*/  LDG.E.CONSTANT R95, desc[UR8][R2.64+0x1604] ;  /* 0x00160408025f7981 */ /* 0x000ea2000c1e9900 */
[----:B------:R-:W-:Y:S01]  /*2260*/  SHF.L.U32 R96, R96, 0x10, RZ ;  /* 0x0000001060607819 */ /* 0x000fe200000006ff */
[----:B------:R-:W-:-:S02]  /*2270*/  IMAD.U32 R99, R106, 0x10000, RZ ;  /* 0x000100006a637824 */ /* 0x000fc400078e00ff */
[----:B------:R-:W-:Y:S02]  /*2280*/  IMAD.U32 R142, R142, 0x10000, RZ ;  /* 0x000100008e8e7824 */ /* 0x000fe400078e00ff */
[----:B------:R-:W-:Y:S02]  /*2290*/  IMAD.U32 R153, R29, 0x10000, RZ ;  /* 0x000100001d997824 */ /* 0x000fe400078e00ff */
[----:B------:R-:W-:Y:S01]  /*22a0*/  FFMA.FTZ R152, R99, R96, R146 ;  /* 0x0000006063987223 */ /* 0x000fe20000010092 */
[----:B------:R-:W-:Y:S01]  /*22b0*/  PRMT R99, R97, 0x7632, R99 ;  /* 0x0000763261637816 */ /* 0x000fe20000000063 */
[----:B------:R-:W2:Y:S01]  /*22c0*/  LDG.E.CONSTANT R96, desc[UR8][R2.64+0x1608] ;  /* 0x0016080802607981 */ /* 0x000ea2000c1e9900 */
[----:B------:R-:W-:Y:S01]  /*22d0*/  FFMA.FTZ R153, R153, R142, R144 ;  /* 0x0000008e99997223 */ /* 0x000fe20000010090 */
[----:B------:R-:W-:Y:S02]  /*22e0*/  SHF.L.U32 R142, R107, 0x10, RZ ;  /* 0x000000106b8e7819 */ /* 0x000fe400000006ff */
[----:B------:R-:W-:Y:S01]  /*22f0*/  IMAD.U32 R99, R99, 0x10000, RZ ;  /* 0x0001000063637824 */ /* 0x000fe200078e00ff */
[----:B------:R-:W-:Y:S01]  /*2300*/  SHF.L.U32 R97, R97, 0x10, RZ ;  /* 0x0000001061617819 */ /* 0x000fe200000006ff */
[----:B------:R-:W-:-:S02]  /*2310*/  IMAD.U32 R154, R30, 0x10000, RZ ;  /* 0x000100001e9a7824 */ /* 0x000fc400078e00ff */
[----:B------:R-:W-:Y:S01]  /*2320*/  FFMA.FTZ R149, R142, R99, R147 ;  /* 0x000000638e957223 */ /* 0x000fe20000010093 */
[----:B------:R-:W-:Y:S01]  /*2330*/  PRMT R99, R143, 0x7632, R99 ;  /* 0x000076328f637816 */ /* 0x000fe20000000063 */
[----:B------:R-:W-:Y:S01]  /*2340*/  FFMA.FTZ R154, R154, R97, R145 ;  /* 0x000000619a9a7223 */ /* 0x000fe20000010091 */
[----:B------:R-:W-:Y:S01]  /*2350*/  SHF.L.U32 R157, R31, 0x10, RZ ;  /* 0x000000101f9d7819 */ /* 0x000fe200000006ff */
[----:B------:R-:W2:Y:S01]  /*2360*/  LDG.E.CONSTANT R97, desc[UR8][R2.64+0x160c] ;  /* 0x00160c0802617981 */ /* 0x000ea2000c1e9900 */
[----:B------:R-:W-:Y:S02]  /*2370*/  IMAD.U32 R143, R143, 0x10000, RZ ;  /* 0x000100008f8f7824 */ /* 0x000fe400078e00ff */
[----:B------:R-:W-:Y:S01]  /*2380*/  IMAD.U32 R142, R99, 0x10000, RZ ;  /* 0x00010000638e7824 */ /* 0x000fe200078e00ff */
[----:B------:R-:W-:Y:S01]  /*2390*/  SHF.L.U32 R146, R33, 0x10, RZ ;  /* 0x0000001021927819 */ /* 0x000fe200000006ff */
[----:B------:R-:W-:Y:S02]  /*23a0*/  IMAD.U32 R99, R108, 0x10000, RZ ;  /* 0x000100006c637824 */ /* 0x000fe400078e00ff */
[----:B------:R-:W-:Y:S01]  /*23b0*/  FFMA.FTZ R157, R157, R143, R148 ;  /* 0x0000008f9d9d7223 */ /* 0x000fe20000010094 */
[----:B------:R-:W-:Y:S01]  /*23c0*/  IMAD.U32 R143, R32, 0x10000, RZ ;  /* 0x00010000208f7824 */ /* 0x000fe200078e00ff */
[----:B------:R-:W2:Y:S01]  /*23d0*/  LDG.E.CONSTANT R147, desc[UR8][R2.64+0x1a04] ;  /* 0x001a040802937981 */ /* 0x000ea2000c1e9900 */
[----:B------:R-:W-:Y:S01]  /*23e0*/  FFMA.FTZ R148, R99, R142, R98 ;  /* 0x0000008e63947223 */ /* 0x000fe20000010062 */
[----:B------:R-:W-:-:S02]  /*23f0*/  SHF.L.U32 R142, R141, 0x10, RZ ;  /* 0x000000108d8e7819 */ /* 0x000fc400000006ff */
[----:B------:R-:W-:Y:S01]  /*2400*/  PRMT R141, R141, 0x7632, R141 ;  /* 0x000076328d8d7816 */ /* 0x000fe2000000008d */
[----:B------:R-:W2:Y:S04]  /*2410*/  LDG.E.CONSTANT R99, desc[UR8][R2.64+0x1800] ;  /* 0x0018000802637981 */ /* 0x000ea8000c1e9900 */
[----:B------:R-:W2:Y:S01]  /*2420*/  LDG.E.CONSTANT R98, desc[UR8][R2.64+0x1804] ;  /* 0x0018040802627981 */ /* 0x000ea2000c1e9900 */
[----:B------:R-:W-:Y:S01]  /*2430*/  FFMA.FTZ R142, R143, R142, R150 ;  /* 0x0000008e8f8e7223 */ /* 0x000fe20000010096 */
[----:B------:R-:W-:Y:S02]  /*2440*/  IMAD.U32 R143, R141, 0x10000, RZ ;  /* 0x000100008d8f7824 */ /* 0x000fe400078e00ff */
[----:B------:R-:W2:Y:S01]  /*2450*/  LDG.E.CONSTANT R141, desc[UR8][R2.64+0x1808] ;  /* 0x00180808028d7981 */ /* 0x000ea2000c1e9900 */
[----:B------:R-:W-:-:S02]  /*2460*/  IMAD.U32 R144, R109, 0x10000, RZ ;  /* 0x000100006d907824 */ /* 0x000fc400078e00ff */
[----:B------:R-:W-:Y:S01]  /*2470*/  IMAD.U32 R145, R4, 0x10000, RZ ;  /* 0x0001000004917824 */ /* 0x000fe200078e00ff */
[----:B------:R-:W2:Y:S01]  /*2480*/  LDG.E.CONSTANT R150, desc[UR8][R2.64+0x1a08] ;  /* 0x001a080802967981 */ /* 0x000ea2000c1e9900 */
[----:B------:R-:W-:Y:S01]  /*2490*/  FFMA.FTZ R143, R144, R143, R151 ;  /* 0x0000008f908f7223 */ /* 0x000fe20000010097 */
[----:B------:R-:W-:Y:S02]  /*24a0*/  PRMT R4, R4, 0x7632, R4 ;  /* 0x0000763204047816 */ /* 0x000fe40000000004 */
[----:B------:R-:W2:Y:S01]  /*24b0*/  LDG.E.CONSTANT R144, desc[UR8][R2.64+0x180c] ;  /* 0x00180c0802907981 */ /* 0x000ea2000c1e9900 */
[----:B------:R-:W-:Y:S01]  /*24c0*/  FFMA.FTZ R145, R146, R145, R153 ;  /* 0x0000009192917223 */ /* 0x000fe20000010099 */
[----:B------:R-:W-:Y:S02]  /*24d0*/  SHF.L.U32 R151, R110, 0x10, RZ ;  /* 0x000000106e977819 */ /* 0x000fe400000006ff */
[----:B------:R-:W2:Y:S01]  /*24e0*/  LDG.E.CONSTANT R146, desc[UR8][R2.64+0x1a00] ;  /* 0x001a000802927981 */ /* 0x000ea2000c1e9900 */
[----:B------:R-:W-:-:S02]  /*24f0*/  IMAD.U32 R4, R4, 0x10000, RZ ;  /* 0x0001000004047824 */ /* 0x000fc400078e00ff */
[C---:B------:R-:W-:Y:S01]  /*2500*/  IMAD.U32 R155, R5.reuse, 0x10000, RZ ;  /* 0x00010000059b7824 */ /* 0x040fe200078e00ff */
[----:B------:R-:W-:Y:S01]  /*2510*/  PRMT R5, R5, 0x7632, R5 ;  /* 0x0000763205057816 */ /* 0x000fe20000000005 */
[----:B------:R-:W-:Y:S01]  /*2520*/  FFMA.FTZ R4, R151, R4, R152 ;  /* 0x0000000497047223 */ /* 0x000fe20000010098 */
[----:B------:R-:W-:Y:S01]  /*2530*/  IMAD.U32 R153, R34, 0x10000, RZ ;  /* 0x0001000022997824 */ /* 0x000fe200078e00ff */
[----:B------:R-:W2:Y:S04]  /*2540*/  LDG.E.CONSTANT R151, desc[UR8][R2.64+0x1a0c] ;  /* 0x001a0c0802977981 */ /* 0x000ea8000c1e9900 */
[----:B------:R-:W2:Y:S01]  /*2550*/  LDG.E.CONSTANT R152, desc[UR8][R2.64+0x1c00] ;  /* 0x001c000802987981 */ /* 0x000ea2000c1e9900 */
[----:B------:R-:W-:Y:S01]  /*2560*/  FFMA.FTZ R153, R153, R155, R154 ;  /* 0x0000009b99997223 */ /* 0x000fe2000001009a */
[----:B------:R-:W-:Y:S01]  /*2570*/  SHF.L.U32 R155, R5, 0x10, RZ ;  /* 0x00000010059b7819 */ /* 0x000fe200000006ff */
[----:B------:R-:W-:Y:S01]  /*2580*/  IMAD.U32 R156, R111, 0x10000, RZ ;  /* 0x000100006f9c7824 */ /* 0x000fe200078e00ff */
[----:B------:R-:W2:Y:S04]  /*2590*/  LDG.E.CONSTANT R5, desc[UR8][R2.64+0x1c04] ;  /* 0x001c040802057981 */ /* 0x000ea8000c1e9900 */
[----:B------:R-:W2:Y:S01]  /*25a0*/  LDG.E.CONSTANT R154, desc[UR8][R2.64+0x1e00] ;  /* 0x001e0008029a7981 */ /* 0x000ea2000c1e9900 */
[----:B------:R-:W-:Y:S01]  /*25b0*/  FFMA.FTZ R149, R156, R155, R149 ;  /* 0x0000009b9c957223 */ /* 0x000fe20000010095 */
[----:B------:R-:W-:Y:S01]  /*25c0*/  IMAD.U32 R156, R35, 0x10000, RZ ;  /* 0x00010000239c7824 */ /* 0x000fe200078e00ff */
[----:B------:R-:W-:-:S02]  /*25d0*/  SHF.L.U32 R155, R21, 0x10, RZ ;  /* 0x00000010159b7819 */ /* 0x000fc400000006ff */
[----:B------:R-:W-:-:S03]  /*25e0*/  PRMT R21, R21, 0x7632, R21 ;  /* 0x0000763215157816 */ /* 0x000fc60000000015 */
[----:B------:R-:W-:Y:S02]  /*25f0*/  FFMA.FTZ R157, R156, R155, R157 ;  /* 0x0000009b9c9d7223 */ /* 0x000fe4000001009d */
[----:B------:R-:W2:Y:S01]  /*2600*/  LDG.E.CONSTANT R156, desc[UR8][R2.64+0x1e04] ;  /* 0x001e0408029c7981 */ /* 0x000ea2000c1e9900 */
[----:B------:R-:W-:Y:S02]  /*2610*/  IMAD.U32 R158, R21, 0x10000, RZ ;  /* 0x00010000159e7824 */ /* 0x000fe400078e00ff */
[----:B------:R-:W-:Y:S01]  /*2620*/  IMAD.U32 R21, R112, 0x10000, RZ ;  /* 0x0001000070157824 */ /* 0x000fe200078e00ff */
[----:B------:R-:W2:Y:S03]  /*2630*/  LDG.E.CONSTANT R155, desc[UR8][R2.64+0x1c08] ;  /* 0x001c0808029b7981 */ /* 0x000ea6000c1e9900 */
[----:B------:R-:W-:Y:S02]  /*2640*/  FFMA.FTZ R158, R21, R158, R148 ;  /* 0x0000009e159e7223 */ /* 0x000fe40000010094 */
[----:B------:R-:W2:Y:S01]  /*2650*/  LDG.E.CONSTANT R21, desc[UR8][R2.64+0x1c0c] ;  /* 0x001c0c0802157981 */ /* 0x000ea2000c1e9900 */
[----:B------:R-:W-:-:S03]  /*2660*/  SHF.L.U32 R159, R36, 0x10, RZ ;  /* 0x00000010249f7819 */ /* 0x000fc600000006ff */
[----:B------:R-:W2:Y:S01]  /*2670*/  LDG.E.CONSTANT R148, desc[UR8][R2.64+0x1e08] ;  /* 0x001e080802947981 */ /* 0x000ea2000c1e9900 */
[----:B------:R-:W-:-:S04]  /*2680*/  IMAD.U32 R160, R22, 0x10000, RZ ;  /* 0x0001000016a07824 */ /* 0x000fc800078e00ff */
[----:B------:R-:W-:Y:S02]  /*2690*/  FFMA.FTZ R142, R159, R160, R142 ;  /* 0x000000a09f8e7223 */ /* 0x000fe4000001008e */
[----:B------:R0:W2:Y:S02]  /*26a0*/  LDG.E.CONSTANT R159, desc[UR8][R2.64+0x1e0c] ;  /* 0x001e0c08029f7981 */ /* 0x0000a4000c1e9900 */
[----:B0-----:R-:W-:Y:S01]  /*26b0*/  IMAD.U32 R2, R38, 0x10000, RZ ;  /* 0x0001000026027824 */ /* 0x001fe200078e00ff */
[----:B------:R-:W-:-:S05]  /*26c0*/  PRMT R22, R22, 0x7632, R22 ;  /* 0x0000763216167816 */ /* 0x000fca0000000016 */
[----:B------:R-:W-:Y:S01]  /*26d0*/  IMAD.U32 R160, R22, 0x10000, RZ ;  /* 0x0001000016a07824 */ /* 0x000fe200078e00ff */
[----:B------:R-:W-:-:S05]  /*26e0*/  SHF.L.U32 R22, R113, 0x10, RZ ;  /* 0x0000001071167819 */ /* 0x000fca00000006ff */
[----:B------:R-:W-:Y:S01]  /*26f0*/  FFMA.FTZ R143, R22, R160, R143 ;  /* 0x000000a0168f7223 */ /* 0x000fe2000001008f */
[----:B------:R-:W-:Y:S01]  /*2700*/  IMAD.U32 R22, R37, 0x10000, RZ ;  /* 0x0001000025167824 */ /* 0x000fe200078e00ff */
[C---:B---3--:R-:W-:Y:S02]  /*2710*/  SHF.L.U32 R3, R88.reuse, 0x10, RZ ;  /* 0x0000001058037819 */ /* 0x048fe400000006ff */
[----:B------:R-:W-:-:S03]  /*2720*/  PRMT R88, R88, 0x7632, R88 ;  /* 0x0000763258587816 */ /* 0x000fc60000000058 */
[----:B------:R-:W-:Y:S01]  /*2730*/  FFMA.FTZ R153, R2, R3, R153 ;  /* 0x0000000302997223 */ /* 0x000fe20000010099 */
[----:B------:R-:W-:Y:S02]  /*2740*/  IMAD.U32 R2, R115, 0x10000, RZ ;  /* 0x0001000073027824 */ /* 0x000fe400078e00ff */
[----:B------:R-:W-:-:S04]  /*2750*/  IMAD.U32 R88, R88, 0x10000, RZ ;  /* 0x0001000058587824 */ /* 0x000fc800078e00ff */
[----:B------:R-:W-:Y:S01]  /*2760*/  FFMA.FTZ R149, R2, R88, R149 ;  /* 0x0000005802957223 */ /* 0x000fe20000010095 */
[----:B------:R-:W-:Y:S01]  /*2770*/  SHF.L.U32 R2, R39, 0x10, RZ ;  /* 0x0000001027027819 */ /* 0x000fe200000006ff */
[C---:B----4-:R-:W-:Y:S01]  /*2780*/  IMAD.U32 R3, R89.reuse, 0x10000, RZ ;  /* 0x0001000059037824 */ /* 0x050fe200078e00ff */
[----:B------:R-:W-:-:S03]  /*2790*/  PRMT R89, R89, 0x7632, R89 ;  /* 0x0000763259597816 */ /* 0x000fc60000000059 */
[----:B------:R-:W-:Y:S01]  /*27a0*/  FFMA.FTZ R157, R2, R3, R157 ;  /* 0x00000003029d7223 */ /* 0x000fe2000001009d */
[----:B------:R-:W-:Y:S01]  /*27b0*/  SHF.L.U32 R3, R116, 0x10, RZ ;  /* 0x0000001074037819 */ /* 0x000fe200000006ff */
[----:B------:R-:W-:-:S04]  /*27c0*/  IMAD.U32 R89, R89, 0x10000, RZ ;  /* 0x0001000059597824 */ /* 0x000fc800078e00ff */
[----:B------:R-:W-:Y:S01]  /*27d0*/  FFMA.FTZ R158, R3, R89, R158 ;  /* 0x00000059039e7223 */ /* 0x000fe2000001009e */
[C---:B--2---:R-:W-:Y:S01]  /*27e0*/  IMAD.U32 R2, R90.reuse, 0x10000, RZ ;  /* 0x000100005a027824 */ /* 0x044fe200078e00ff */
[----:B------:R-:W-:Y:S01]  /*27f0*/  PRMT R90, R90, 0x7632, R90 ;  /* 0x000076325a5a7816 */ /* 0x000fe2000000005a */
[----:B------:R-:W-:Y:S02]  /*2800*/  IMAD.U32 R3, R40, 0x10000, RZ ;  /* 0x0001000028037824 */ /* 0x000fe400078e00ff */
[----:B------:R-:W-:Y:S01]  /*2810*/  IMAD.U32 R160, R23, 0x10000, RZ ;  /* 0x0001000017a07824 */ /* 0x000fe200078e00ff */
[----:B------:R-:W-:Y:S01]  /*2820*/  SHF.L.U32 R90, R90, 0x10, RZ ;  /* 0x000000105a5a7819 */ /* 0x000fe200000006ff */
[----:B------:R-:W-:Y:S01]  /*2830*/  FFMA.FTZ R142, R3, R2, R142 ;  /* 0x00000002038e7223 */ /* 0x000fe2000001008e */
[----:B------:R-:W-:Y:S01]  /*2840*/  IMAD.U32 R2, R117, 0x10000, RZ ;  /* 0x0001000075027824 */ /* 0x000fe200078e00ff */
[----:B------:R-:W-:Y:S01]  /*2850*/  PRMT R23, R23, 0x7632, R23 ;  /* 0x0000763217177816 */ /* 0x000fe20000000017 */
[----:B------:R-:W-:-:S02]  /*2860*/  FFMA.FTZ R145, R22, R160, R145 ;  /* 0x000000a016917223 */ /* 0x000fc40000010091 */
[----:B------:R-:W-:Y:S01]  /*2870*/  FFMA.FTZ R143, R2, R90, R143 ;  /* 0x0000005a028f7223 */ /* 0x000fe2000001008f */
[----:B------:R-:W-:Y:S01]  /*2880*/  SHF.L.U32 R22, R23, 0x10, RZ ;  /* 0x0000001017167819 */ /* 0x000fe200000006ff */
[----:B------:R-:W-:Y:S02]  /*2890*/  IMAD.U32 R2, R41, 0x10000, RZ ;  /* 0x0001000029027824 */ /* 0x000fe400078e00ff */
[----:B------:R-:W-:Y:S01]  /*28a0*/  IMAD.U32 R23, R114, 0x10000, RZ ;  /* 0x0001000072177824 */ /* 0x000fe200078e00ff */
[C---:B------:R-:W-:Y:S02]  /*28b0*/  SHF.L.U32 R3, R91.reuse, 0x10, RZ ;  /* 0x000000105b037819 */ /* 0x040fe400000006ff */
[----:B------:R-:W-:Y:S01]  /*28c0*/  PRMT R91, R91, 0x7632, R91 ;  /* 0x000076325b5b7816 */ /* 0x000fe2000000005b */
[----:B------:R-:W-:Y:S02]  /*28d0*/  FFMA.FTZ R4, R23, R22, R4 ;  /* 0x0000001617047223 */ /* 0x000fe40000010004 */
[----:B------:R-:W-:Y:S01]  /*28e0*/  FFMA.FTZ R145, R2, R3, R145 ;  /* 0x0000000302917223 */ /* 0x000fe20000010091 */
[----:B------:R-:W-:-:S02]  /*28f0*/  IMAD.U32 R3, R118, 0x10000, RZ ;  /* 0x0001000076037824 */ /* 0x000fc400078e00ff */
[----:B------:R-:W-:Y:S01]  /*2900*/  IMAD.U32 R91, R91, 0x10000, RZ ;  /* 0x000100005b5b7824 */ /* 0x000fe200078e00ff */
[----:B------:R-:W-:-:S03]  /*2910*/  SHF.L.U32 R2, R42, 0x10, RZ ;  /* 0x000000102a027819 */ /* 0x000fc600000006ff */
[----:B------:R-:W-:Y:S01]  /*2920*/  FFMA.FTZ R4, R3, R91, R4 ;  /* 0x0000005b03047223 */ /* 0x000fe20000010004 */
        /* <DEDUP_REMOVED lines=20> */
[----:B------:R-:W-:Y:S02]  /*2a70*/  SHF.L.U32 R3, R122, 0x10, RZ ;  /* 0x000000107a037819 */ /* 0x000fe400000006ff */
[----:B------:R-:W-:-:S05]  /*2a80*/  PRMT R2, R95, 0x7632, R2 ;  /* 0x000076325f027816 */ /* 0x000fca0000000002 */
[----:B------:R-:W-:-:S04]  /*2a90*/  IMAD.U32 R22, R2, 0x10000, RZ ;  /* 0x0001000002167824 */ /* 0x000fc800078e00ff */
[----:B------:R-:W-:Y:S01]  /*2aa0*/  FFMA.FTZ R4, R3, R22, R4 ;  /* 0x0000001603047223 */ /* 0x000fe20000010004 */
[----:B------:R-:W-:Y:S01]  /*2ab0*/  PRMT R3, R96, 0x7632, R3 ;  /* 0x0000763260037816 */ /* 0x000fe20000000003 */
[----:B------:R-:W-:-:S03]  /*2ac0*/  IMAD.U32 R22, R123, 0x10000, RZ ;  /* 0x000100007b167824 */ /* 0x000fc600078e00ff */
[----:B------:R-:W-:Y:S01]  /*2ad0*/  SHF.L.U32 R3, R3, 0x10, RZ ;  /* 0x0000001003037819 */ /* 0x000fe200000006ff */
[----:B------:R-:W-:Y:S01]  /*2ae0*/  IMAD.U32 R2, R45, 0x10000, RZ ;  /* 0x000100002d027824 */ /* 0x000fe200078e00ff */
[----:B------:R-:W-:-:S03]  /*2af0*/  SHF.L.U32 R95, R95, 0x10, RZ ;  /* 0x000000105f5f7819 */ /* 0x000fc600000006ff */
[----:B------:R-:W-:Y:S01]  /*2b00*/  FFMA.FTZ R149, R22, R3, R149 ;  /* 0x0000000316957223 */ /* 0x000fe20000010095 */
[----:B------:R-:W-:Y:S01]  /*2b10*/  PRMT R22, R97, 0x7632, R22 ;  /* 0x0000763261167816 */ /* 0x000fe20000000016 */
[----:B------:R-:W-:Y:S01]  /*2b20*/  FFMA.FTZ R145, R2, R95, R145 ;  /* 0x0000005f02917223 */ /* 0x000fe20000010091 */
[----:B------:R-:W-:Y:S01]  /*2b30*/  SHF.L.U32 R3, R124, 0x10, RZ ;  /* 0x000000107c037819 */ /* 0x000fe200000006ff */
[----:B------:R-:W-:Y:S02]  /*2b40*/  IMAD.U32 R2, R46, 0x10000, RZ ;  /* 0x000100002e027824 */ /* 0x000fe400078e00ff */
[----:B------:R-:W-:Y:S02]  /*2b50*/  IMAD.U32 R96, R96, 0x10000, RZ ;  /* 0x0001000060607824 */ /* 0x000fe400078e00ff */
[----:B------:R-:W-:Y:S02]  /*2b60*/  IMAD.U32 R22, R22, 0x10000, RZ ;  /* 0x0001000016167824 */ /* 0x000fe400078e00ff */
[----:B------:R-:W-:Y:S01]  /*2b70*/  FFMA.FTZ R153, R2, R96, R153 ;  /* 0x0000006002997223 */ /* 0x000fe20000010099 */
[----:B------:R-:W-:-:S02]  /*2b80*/  IMAD.U32 R2, R47, 0x10000, RZ ;  /* 0x000100002f027824 */ /* 0x000fc400078e00ff */
[----:B------:R-:W-:Y:S01]  /*2b90*/  FFMA.FTZ R158, R3, R22, R158 ;  /* 0x00000016039e7223 */ /* 0x000fe2000001009e */
[----:B------:R-:W-:Y:S01]  /*2ba0*/  IMAD.U32 R97, R97, 0x10000, RZ ;  /* 0x0001000061617824 */ /* 0x000fe200078e00ff */
[----:B------:R-:W-:Y:S01]  /*2bb0*/  PRMT R22, R99, 0x7632, R22 ;  /* 0x0000763263167816 */ /* 0x000fe20000000016 */
[----:B------:R-:W-:Y:S02]  /*2bc0*/  IMAD.U32 R88, R49, 0x10000, RZ ;  /* 0x0001000031587824 */ /* 0x000fe400078e00ff */
[----:B------:R-:W-:Y:S02]  /*2bd0*/  IMAD.U32 R23, R98, 0x10000, RZ ;  /* 0x0001000062177824 */ /* 0x000fe400078e00ff */
[----:B------:R-:W-:Y:S01]  /*2be0*/  FFMA.FTZ R157, R2, R97, R157 ;  /* 0x00000061029d7223 */ /* 0x000fe2000001009d */
[----:B------:R-:W-:Y:S02]  /*2bf0*/  IMAD.U32 R2, R125, 0x10000, RZ ;  /* 0x000100007d027824 */ /* 0x000fe400078e00ff */
[----:B------:R-:W-:Y:S01]  /*2c00*/  FFMA.FTZ R145, R88, R23, R145 ;  /* 0x0000001758917223 */ /* 0x000fe20000010091 */
[----:B------:R-:W-:Y:S01]  /*2c10*/  IMAD.U32 R22, R22, 0x10000, RZ ;  /* 0x0001000016167824 */ /* 0x000fe200078e00ff */
[----:B------:R-:W-:-:S02]  /*2c20*/  PRMT R23, R141, 0x7632, R23 ;  /* 0x000076328d177816 */ /* 0x000fc40000000017 */
[----:B------:R-:W-:Y:S02]  /*2c30*/  SHF.L.U32 R3, R48, 0x10, RZ ;  /* 0x0000001030037819 */ /* 0x000fe400000006ff */
[----:B------:R-:W-:Y:S01]  /*2c40*/  SHF.L.U32 R99, R99, 0x10, RZ ;  /* 0x0000001063637819 */ /* 0x000fe200000006ff */
[----:B------:R-:W-:Y:S01]  /*2c50*/  FFMA.FTZ R143, R2, R22, R143 ;  /* 0x00000016028f7223 */ /* 0x000fe2000001008f */
[----:B------:R-:W-:Y:S01]  /*2c60*/  PRMT R98, R98, 0x7632, R98 ;  /* 0x0000763262627816 */ /* 0x000fe20000000062 */
[----:B------:R-:W-:Y:S01]  /*2c70*/  IMAD.U32 R22, R127, 0x10000, RZ ;  /* 0x000100007f167824 */ /* 0x000fe200078e00ff */
[----:B------:R-:W-:Y:S01]  /*2c80*/  SHF.L.U32 R23, R23, 0x10, RZ ;  /* 0x0000001017177819 */ /* 0x000fe200000006ff */
[----:B------:R-:W-:Y:S01]  /*2c90*/  FFMA.FTZ R142, R3, R99, R142 ;  /* 0x00000063038e7223 */ /* 0x000fe2000001008e */
[----:B------:R-:W-:Y:S01]  /*2ca0*/  SHF.L.U32 R88, R51, 0x10, RZ ;  /* 0x0000001033587819 */ /* 0x000fe200000006ff */
[----:B------:R-:W-:Y:S01]  /*2cb0*/  IMAD.U32 R89, R144, 0x10000, RZ ;  /* 0x0001000090597824 */ /* 0x000fe200078e00ff */
[----:B------:R-:W-:Y:S01]  /*2cc0*/  SHF.L.U32 R3, R126, 0x10, RZ ;  /* 0x000000107e037819 */ /* 0x000fe200000006ff */
[----:B------:R-:W-:Y:S01]  /*2cd0*/  IMAD.U32 R98, R98, 0x10000, RZ ;  /* 0x0001000062627824 */ /* 0x000fe200078e00ff */
[----:B------:R-:W-:Y:S01]  /*2ce0*/  PRMT R144, R144, 0x7632, R144 ;  /* 0x0000763290907816 */ /* 0x000fe20000000090 */
[----:B------:R-:W-:Y:S01]  /*2cf0*/  FFMA.FTZ R149, R22, R23, R149 ;  /* 0x0000001716957223 */ /* 0x000fe20000010095 */
[----:B------:R-:W-:Y:S01]  /*2d00*/  PRMT R90, R147, 0x7632, R90 ;  /* 0x00007632935a7816 */ /* 0x000fe2000000005a */
[----:B------:R-:W-:Y:S01]  /*2d10*/  IMAD.U32 R2, R50, 0x10000, RZ ;  /* 0x0001000032027824 */ /* 0x000fe200078e00ff */
[----:B------:R-:W-:Y:S01]  /*2d20*/  PRMT R22, R146, 0x7632, R22 ;  /* 0x0000763292167816 */ /* 0x000fe20000000016 */
[----:B------:R-:W-:-:S02]  /*2d30*/  IMAD.U32 R141, R141, 0x10000, RZ ;  /* 0x000100008d8d7824 */ /* 0x000fc400078e00ff */
[----:B------:R-:W-:Y:S01]  /*2d40*/  FFMA.FTZ R157, R88, R89, R157 ;  /* 0x00000059589d7223 */ /* 0x000fe2000001009d */
[----:B------:R-:W-:Y:S01]  /*2d50*/  FFMA.FTZ R4, R3, R98, R4 ;  /* 0x0000006203047223 */ /* 0x000fe20000010004 */
[----:B------:R-:W-:Y:S01]  /*2d60*/  SHF.L.U32 R89, R130, 0x10, RZ ;  /* 0x0000001082597819 */ /* 0x000fe200000006ff */
[----:B------:R-:W-:Y:S02]  /*2d70*/  IMAD.U32 R3, R128, 0x10000, RZ ;  /* 0x0001000080037824 */ /* 0x000fe400078e00ff */
[----:B------:R-:W-:Y:S01]  /*2d80*/  FFMA.FTZ R153, R2, R141, R153 ;  /* 0x0000008d02997223 */ /* 0x000fe20000010099 */
[----:B------:R-:W-:Y:S01]  /*2d90*/  IMAD.U32 R144, R144, 0x10000, RZ ;  /* 0x0001000090907824 */ /* 0x000fe200078e00ff */
[----:B------:R-:W-:Y:S01]  /*2da0*/  SHF.L.U32 R22, R22, 0x10, RZ ;  /* 0x0000001016167819 */ /* 0x000fe200000006ff */
[----:B------:R-:W-:Y:S01]  /*2db0*/  IMAD.U32 R90, R90, 0x10000, RZ ;  /* 0x000100005a5a7824 */ /* 0x000fe200078e00ff */
[----:B------:R-:W-:Y:S01]  /*2dc0*/  SHF.L.U32 R23, R52, 0x10, RZ ;  /* 0x0000001034177819 */ /* 0x000fe200000006ff */
[----:B------:R-:W-:-:S02]  /*2dd0*/  IMAD.U32 R88, R53, 0x10000, RZ ;  /* 0x0001000035587824 */ /* 0x000fc400078e00ff */
[----:B------:R-:W-:Y:S02]  /*2de0*/  IMAD.U32 R147, R147, 0x10000, RZ ;  /* 0x0001000093937824 */ /* 0x000fe400078e00ff */
[----:B------:R-:W-:Y:S02]  /*2df0*/  IMAD.U32 R2, R129, 0x10000, RZ ;  /* 0x0001000081027824 */ /* 0x000fe400078e00ff */
[----:B------:R-:W-:Y:S01]  /*2e00*/  FFMA.FTZ R158, R3, R144, R158 ;  /* 0x00000090039e7223 */ /* 0x000fe2000001009e */
[----:B------:R-:W-:Y:S02]  /*2e10*/  IMAD.U32 R146, R146, 0x10000, RZ ;  /* 0x0001000092927824 */ /* 0x000fe400078e00ff */
[----:B------:R-:W-:Y:S01]  /*2e20*/  FFMA.FTZ R4, R89, R90, R4 ;  /* 0x0000005a59047223 */ /* 0x000fe20000010004 */
[----:B------:R-:W-:Y:S01]  /*2e30*/  FFMA.FTZ R145, R88, R147, R145 ;  /* 0x0000009358917223 */ /* 0x000fe20000010091 */
[----:B------:R-:W-:Y:S01]  /*2e40*/  PRMT R3, R150, 0x7632, R3 ;  /* 0x0000763296037816 */ /* 0x000fe20000000003 */
[----:B------:R-:W-:Y:S01]  /*2e50*/  FFMA.FTZ R143, R2, R22, R143 ;  /* 0x00000016028f7223 */ /* 0x000fe2000001008f */
[----:B------:R-:W-:Y:S01]  /*2e60*/  PRMT R90, R151, 0x7632, R90 ;  /* 0x00007632975a7816 */ /* 0x000fe2000000005a */
[----:B------:R-:W-:Y:S01]  /*2e70*/  IMAD.U32 R88, R55, 0x10000, RZ ;  /* 0x0001000037587824 */ /* 0x000fe200078e00ff */
[----:B------:R-:W-:Y:S01]  /*2e80*/  SHF.L.U32 R91, R152, 0x10, RZ ;  /* 0x00000010985b7819 */ /* 0x000fe200000006ff */
[----:B------:R-:W-:-:S02]  /*2e90*/  IMAD.U32 R151, R151, 0x10000, RZ ;  /* 0x0001000097977824 */ /* 0x000fc400078e00ff */
[----:B------:R-:W-:Y:S01]  /*2ea0*/  FFMA.FTZ R23, R23, R146, R142 ;  /* 0x0000009217177223 */ /* 0x000fe2000001008e */
[----:B------:R-:W-:Y:S01]  /*2eb0*/  SHF.L.U32 R2, R54, 0x10, RZ ;  /* 0x0000001036027819 */ /* 0x000fe200000006ff */
[----:B------:R-:W-:Y:S01]  /*2ec0*/  IMAD.U32 R92, R60, 0x10000, RZ ;  /* 0x000100003c5c7824 */ /* 0x000fe200078e00ff */
[----:B------:R-:W-:Y:S01]  /*2ed0*/  PRMT R152, R152, 0x7632, R152 ;  /* 0x0000763298987816 */ /* 0x000fe20000000098 */
[----:B------:R-:W-:Y:S01]  /*2ee0*/  IMAD.U32 R150, R150, 0x10000, RZ ;  /* 0x0001000096967824 */ /* 0x000fe200078e00ff */
[----:B------:R-:W-:Y:S01]  /*2ef0*/  SHF.L.U32 R3, R3, 0x10, RZ ;  /* 0x0000001003037819 */ /* 0x000fe200000006ff */
[----:B------:R-:W-:Y:S02]  /*2f00*/  IMAD.U32 R22, R131, 0x10000, RZ ;  /* 0x0001000083167824 */ /* 0x000fe400078e00ff */
[----:B------:R-:W-:Y:S01]  /*2f10*/  FFMA.FTZ R157, R88, R151, R157 ;  /* 0x00000097589d7223 */ /* 0x000fe2000001009d */
[----:B------:R-:W-:Y:S01]  /*2f20*/  SHF.L.U32 R89, R132, 0x10, RZ ;  /* 0x0000001084597819 */ /* 0x000fe200000006ff */
[----:B------:R-:W-:Y:S01]  /*2f30*/  FFMA.FTZ R23, R92, R91, R23 ;  /* 0x0000005b5c177223 */ /* 0x000fe20000010017 */
[----:B------:R-:W-:Y:S01]  /*2f40*/  PRMT R88, R5, 0x7632, R88 ;  /* 0x0000763205587816 */ /* 0x000fe20000000058 */
[----:B------:R-:W-:-:S02]  /*2f50*/  IMAD.U32 R90, R90, 0x10000, RZ ;  /* 0x000100005a5a7824 */ /* 0x000fc400078e00ff */
[----:B------:R-:W-:Y:S01]  /*2f60*/  FFMA.FTZ R153, R2, R150, R153 ;  /* 0x0000009602997223 */ /* 0x000fe20000010099 */
[----:B------:R-:W-:Y:S01]  /*2f70*/  PRMT R91, R154, 0x7632, R91 ;  /* 0x000076329a5b7816 */ /* 0x000fe2000000005b */
[----:B------:R-:W-:Y:S01]  /*2f80*/  IMAD.U32 R2, R133, 0x10000, RZ ;  /* 0x0001000085027824 */ /* 0x000fe200078e00ff */
[----:B------:R-:W-:Y:S01]  /*2f90*/  SHF.L.U32 R152, R152, 0x10, RZ ;  /* 0x0000001098987819 */ /* 0x000fe200000006ff */
[----:B------:R-:W-:Y:S01]  /*2fa0*/  FFMA.FTZ R149, R22, R3, R149 ;  /* 0x0000000316957223 */ /* 0x000fe20000010095 */
[----:B------:R-:W-:Y:S01]  /*2fb0*/  SHF.L.U32 R3, R134, 0x10, RZ ;  /* 0x0000001086037819 */ /* 0x000fe200000006ff */
[----:B------:R-:W-:Y:S01]  /*2fc0*/  FFMA.FTZ R158, R89, R90, R158 ;  /* 0x0000005a599e7223 */ /* 0x000fe2000001009e */
[----:B------:R-:W-:Y:S02]  /*2fd0*/  IMAD.U32 R88, R88, 0x10000, RZ ;  /* 0x0001000058587824 */ /* 0x000fe400078e00ff */
[----:B------:R-:W-:Y:S01]  /*2fe0*/  FFMA.FTZ R2, R2, R152, R143 ;  /* 0x0000009802027223 */ /* 0x000fe2000001008f */
[----:B------:R-:W-:Y:S01]  /*2ff0*/  IMAD.U32 R89, R137, 0x10000, RZ ;  /* 0x0001000089597824 */ /* 0x000fe200078e00ff */
[----:B------:R-:W-:Y:S01]  /*3000*/  SHF.L.U32 R154, R154, 0x10, RZ ;  /* 0x000000109a9a7819 */ /* 0x000fe200000006ff */
[----:B------:R-:W-:-:S02]  /*3010*/  IMAD.U32 R91, R91, 0x10000, RZ ;  /* 0x000100005b5b7824 */ /* 0x000fc400078e00ff */
[----:B------:R-:W-:Y:S01]  /*3020*/  FFMA.FTZ R3, R3, R88, R4 ;  /* 0x0000005803037223 */ /* 0x000fe20000010004 */
[----:B------:R-:W-:Y:S02]  /*3030*/  IMAD.U32 R90, R76, 0x10000, RZ ;  /* 0x000100004c5a7824 */ /* 0x000fe400078e00ff */
[----:B------:R-:W-:Y:S02]  /*3040*/  IMAD.U32 R22, R61, 0x10000, RZ ;  /* 0x000100003d167824 */ /* 0x000fe400078e00ff */
[----:B------:R-:W-:Y:S01]  /*3050*/  FFMA.FTZ R88, R89, R91, R2 ;  /* 0x0000005b59587223 */ /* 0x000fe20000010002 */
[----:B------:R-:W-:Y:S01]  /*3060*/  IMAD.U32 R5, R5, 0x10000, RZ ;  /* 0x0001000005057824 */ /* 0x000fe200078e00ff */
[----:B------:R-:W-:Y:S01]  /*3070*/  PRMT R89, R156, 0x7632, R89 ;  /* 0x000076329c597816 */ /* 0x000fe20000000059 */
[----:B------:R-:W-:Y:S01]  /*3080*/  FFMA.FTZ R23, R90, R154, R23 ;  /* 0x0000009a5a177223 */ /* 0x000fe20000010017 */
[----:B------:R-:W-:Y:S01]  /*3090*/  SHF.L.U32 R156, R156, 0x10, RZ ;  /* 0x000000109c9c7819 */ /* 0x000fe200000006ff */
[----:B------:R-:W-:Y:S01]  /*30a0*/  FFMA.FTZ R5, R22, R5, R145 ;  /* 0x0000000516057223 */ /* 0x000fe20000010091 */
[----:B------:R-:W-:-:S02]  /*30b0*/  IMAD.U32 R90, R77, 0x10000, RZ ;  /* 0x000100004d5a7824 */ /* 0x000fc400078e00ff */
[----:B------:R-:W-:Y:S01]  /*30c0*/  FADD.FTZ R88, R23, R88 ;  /* 0x0000005817587221 */ /* 0x000fe20000010000 */
[----:B------:R-:W-:Y:S01]  /*30d0*/  PRMT R22, R155, 0x7632, R22 ;  /* 0x000076329b167816 */ /* 0x000fe20000000016 */
[----:B------:R-:W-:Y:S01]  /*30e0*/  FFMA.FTZ R5, R90, R156, R5 ;  /* 0x0000009c5a057223 */ /* 0x000fe20000010005 */
[----:B------:R-:W-:Y:S01]  /*30f0*/  SHF.L.U32 R89, R89, 0x10, RZ ;  /* 0x0000001059597819 */ /* 0x000fe200000006ff */
[----:B------:R-:W-:Y:S02]  /*3100*/  IMAD.U32 R2, R62, 0x10000, RZ ;  /* 0x000100003e027824 */ /* 0x000fe400078e00ff */
[----:B------:R-:W-:Y:S02]  /*3110*/  IMAD.U32 R92, R138, 0x10000, RZ ;  /* 0x000100008a5c7824 */ /* 0x000fe400078e00ff */
[--C-:B------:R-:W-:Y:S01]  /*3120*/  FADD.FTZ R90, R5, R88.reuse ;  /* 0x00000058055a7221 */ /* 0x100fe20000010000 */
[----:B------:R-:W-:Y:S01]  /*3130*/  IMAD.U32 R155, R155, 0x10000, RZ ;  /* 0x000100009b9b7824 */ /* 0x000fe200078e00ff */
[----:B------:R-:W-:Y:S01]  /*3140*/  PRMT R5, R21, 0x7632, R5 ;  /* 0x0000763215057816 */ /* 0x000fe20000000005 */
[----:B------:R-:W-:Y:S01]  /*3150*/  FFMA.FTZ R89, R92, R89, R3 ;  /* 0x000000595c597223 */ /* 0x000fe20000010003 */
[----:B------:R-:W-:Y:S01]  /*3160*/  SHF.L.U32 R23, R78, 0x10, RZ ;  /* 0x000000104e177819 */ /* 0x000fe200000006ff */
[----:B------:R-:W-:Y:S01]  /*3170*/  FFMA.FTZ R2, R2, R155, R153 ;  /* 0x0000009b02027223 */ /* 0x000fe20000010099 */
[C---:B------:R-:W-:Y:S01]  /*3180*/  PRMT R88, R148.reuse, 0x7632, R88 ;  /* 0x0000763294587816 */ /* 0x040fe20000000058 */
[----:B------:R-:W-:Y:S01]  /*3190*/  IMAD.U32 R148, R148, 0x10000, RZ ;  /* 0x0001000094947824 */ /* 0x000fe200078e00ff */
[----:B------:R-:W-:Y:S01]  /*31a0*/  SHF.L.U32 R4, R135, 0x10, RZ ;  /* 0x0000001087047819 */ /* 0x000fe200000006ff */
[----:B------:R-:W-:-:S02]  /*31b0*/  IMAD.U32 R22, R22, 0x10000, RZ ;  /* 0x0001000016167824 */ /* 0x000fc400078e00ff */
[----:B------:R-:W-:Y:S01]  /*31c0*/  FADD.FTZ R89, R89, R90 ;  /* 0x0000005a59597221 */ /* 0x000fe20000010000 */
[----:B------:R-:W-:Y:S02]  /*31d0*/  IMAD.U32 R3, R136, 0x10000, RZ ;  /* 0x0001000088037824 */ /* 0x000fe400078e00ff */
[----:B------:R-:W-:Y:S01]  /*31e0*/  FFMA.FTZ R2, R23, R148, R2 ;  /* 0x0000009417027223 */ /* 0x000fe20000010002 */
[----:B------:R-:W-:Y:S02]  /*31f0*/  IMAD.U32 R5, R5, 0x10000, RZ ;  /* 0x0001000005057824 */ /* 0x000fe400078e00ff */
[----:B------:R-:W-:Y:S01]  /*3200*/  FFMA.FTZ R4, R4, R22, R149 ;  /* 0x0000001604047223 */ /* 0x000fe20000010095 */
[----:B------:R-:W-:Y:S01]  /*3210*/  SHF.L.U32 R21, R21, 0x10, RZ ;  /* 0x0000001015157819 */ /* 0x000fe200000006ff */
[----:B------:R-:W-:Y:S02]  /*3220*/  IMAD.U32 R22, R63, 0x10000, RZ ;  /* 0x000100003f167824 */ /* 0x000fe400078e00ff */
[----:B------:R-:W-:Y:S01]  /*3230*/  FFMA.FTZ R3, R3, R5, R158 ;  /* 0x0000000503037223 */ /* 0x000fe2000001009e */
[----:B------:R-:W-:-:S02]  /*3240*/  IMAD.U32 R91, R139, 0x10000, RZ ;  /* 0x000100008b5b7824 */ /* 0x000fc400078e00ff */
[----:B------:R-:W-:Y:S02]  /*3250*/  IMAD.U32 R88, R88, 0x10000, RZ ;  /* 0x0001000058587824 */ /* 0x000fe400078e00ff */
[----:B------:R-:W-:Y:S01]  /*3260*/  FADD.FTZ R89, R2, R89 ;  /* 0x0000005902597221 */ /* 0x000fe20000010000 */
[----:B------:R-:W-:Y:S01]  /*3270*/  VIADD R23, R100, 0x1 ;  /* 0x0000000164177836 */ /* 0x000fe20000000000 */
[----:B------:R-:W-:Y:S01]  /*3280*/  PRMT R5, R159, 0x7632, R5 ;  /* 0x000076329f057816 */ /* 0x000fe20000000005 */
[----:B------:R-:W-:Y:S01]  /*3290*/  FFMA.FTZ R21, R22, R21, R157 ;  /* 0x0000001516157223 */ /* 0x000fe2000001009d */
[----:B------:R-:W-:Y:S01]  /*32a0*/  SHF.L.U32 R2, R79, 0x10, RZ ;  /* 0x000000104f027819 */ /* 0x000fe200000006ff */
[----:B------:R-:W-:Y:S01]  /*32b0*/  FFMA.FTZ R4, R91, R88, R4 ;  /* 0x000000585b047223 */ /* 0x000fe20000010004 */
[----:B------:R-:W-:Y:S02]  /*32c0*/  SHF.L.U32 R159, R159, 0x10, RZ ;  /* 0x000000109f9f7819 */ /* 0x000fe400000006ff */
        /* <DEDUP_REMOVED lines=11> */
[----:B------:R-:W-:-:S03]  /*3380*/  VIADD R3, R18, 0xffffffff ;  /* 0xffffffff12037836 */ /* 0x000fc60000000000 */
[----:B------:R-:W-:Y:S02]  /*3390*/  FFMA.FTZ R2, R2, UR16, R23 ;  /* 0x0000001002027c23 */ /* 0x000fe40008010017 */
[----:B------:R-:W-:-:S04]  /*33a0*/  ISETP.GE.AND P0, PT, R3, R0, PT ;  /* 0x000000000300720c */ /* 0x000fc80003f06270 */
[----:B------:R-:W-:-:S05]  /*33b0*/  FSEL R3, R2, RZ, !P0 ;  /* 0x000000ff02037208 */ /* 0x000fca0004000000 */
[----:B------:R1:W-:Y:S04]  /*33c0*/  STS [R20], R3 ;  /* 0x0000000314007388 */ /* 0x0003e80000000800 */
[----:B------:R-:W-:-:S07]  /*33d0*/  @!P0 FMNMX.FTZ R15, R15, R2, !PT ;  /* 0x000000020f0f8209 */ /* 0x000fce0007810000 */
.L_x_17392:
[----:B------:R-:W-:Y:S05]  /*33e0*/  BSYNC.RECONVERGENT B1 ;  /* 0x0000000000017941 */ /* 0x000fea0003800200 */
.L_x_17391:
[----:B------:R-:W-:Y:S01]  /*33f0*/  IADD3 R6, P0, PT, R6, 0x10, RZ ;  /* 0x0000001006067810 */ /* 0x000fe20007f1e0ff */
[----:B------:R-:W-:Y:S01]  /*3400*/  VIADD R100, R100, 0x80 ;  /* 0x0000008064647836 */ /* 0x000fe20000000000 */
[----:B01----:R-:W-:Y:S01]  /*3410*/  IADD3 R20, PT, PT, R20, 0x200, RZ ;  /* 0x0000020014147810 */ /* 0x003fe20007ffe0ff */
[----:B------:R-:W-:Y:S01]  /*3420*/  VIADD R18, R18, 0x80 ;  /* 0x0000008012127836 */ /* 0x000fe20000000000 */
[----:B------:R-:W-:Y:S01]  /*3430*/  IADD3.X R7, PT, PT, RZ, R7, RZ, P0, !PT ;  /* 0x00000007ff077210 */ /* 0x000fe200007fe4ff */
[----:B------:R-:W-:Y:S08]  /*3440*/  @!P1 BRA `(.L_x_17393) ;  /* 0xffffffd800449947 */ /* 0x000ff0000383ffff */
.L_x_17390:
[----:B------:R-:W-:Y:S05]  /*3450*/  BSYNC.RECONVERGENT B0 ;  /* 0x0000000000007941 */ /* 0x000fea0003800200 */
.L_x_17389:
[----:B------:R-:W0:Y:S01]  /*3460*/  SHFL.BFLY PT, R2, R15, 0x10, 0x1f ;  /* 0x0e001f000f027f89 */ /* 0x000e2200000e0000 */
[----:B------:R-:W-:Y:S01]  /*3470*/  MOV R5, 0x400 ;  /* 0x0000040000057802 */ /* 0x000fe20000000f00 */
[----:B------:R-:W-:Y:S01]  /*3480*/  VIADD R18, R0, 0x1f ;  /* 0x0000001f00127836 */ /* 0x000fe20000000000 */
[----:B------:R-:W-:Y:S01]  /*3490*/  BSSY.RECONVERGENT B0, `(.L_x_17394) ;  /* 0x0000103000007945 */ /* 0x000fe20003800200 */
[----:B------:R-:W1:Y:S02]  /*34a0*/  S2R R4, SR_CgaCtaId ;  /* 0x0000000000047919 */ /* 0x000e640000008800 */
[----:B------:R-:W-:Y:S01]  /*34b0*/  VIADD R19, R5, 0x100 ;  /* 0x0000010005137836 */ /* 0x000fe20000000000 */
[----:B------:R-:W-:Y:S02]  /*34c0*/  SHF.R.S32.HI R21, RZ, 0x1f, R18 ;  /* 0x0000001fff157819 */ /* 0x000fe40000011412 */
[----:B0-----:R-:W-:-:S05]  /*34d0*/  FMNMX.FTZ R6, R2, R15, !PT ;  /* 0x0000000f02067209 */ /* 0x001fca0007810000 */
[----:B------:R-:W0:Y:S01]  /*34e0*/  SHFL.BFLY PT, R3, R6, 0x8, 0x1f ;  /* 0x0d001f0006037f89 */ /* 0x000e2200000e0000 */
[----:B-1----:R-:W-:Y:S02]  /*34f0*/  LEA R16, R4, R19, 0x18 ;  /* 0x0000001304107211 */ /* 0x002fe400078ec0ff */
[----:B0-----:R-:W-:-:S05]  /*3500*/  FMNMX.FTZ R7, R6, R3, !PT ;  /* 0x0000000306077209 */ /* 0x001fca0007810000 */
[----:B------:R-:W0:Y:S02]  /*3510*/  SHFL.BFLY PT, R2, R7, 0x4, 0x1f ;  /* 0x0c801f0007027f89 */ /* 0x000e2400000e0000 */
[----:B0----5:R-:W-:Y:S02]  /*3520*/  FMNMX.FTZ R8, R7, R2, !PT ;  /* 0x0000000207087209 */ /* 0x021fe40007810000 */
[----:B------:R-:W0:Y:S03]  /*3530*/  S2R R2, SR_TID.X ;  /* 0x0000000000027919 */ /* 0x000e260000002100 */
[----:B------:R-:W1:Y:S02]  /*3540*/  SHFL.BFLY PT, R3, R8, 0x2, 0x1f ;  /* 0x0c401f0008037f89 */ /* 0x000e6400000e0000 */
[----:B-1----:R-:W-:Y:S02]  /*3550*/  FMNMX.FTZ R10, R8, R3, !PT ;  /* 0x00000003080a7209 */ /* 0x002fe40007810000 */
[----:B0-----:R-:W-:-:S03]  /*3560*/  LOP3.LUT P0, R3, R2, 0x1f, RZ, 0xc0, !PT ;  /* 0x0000001f02037812 */ /* 0x001fc6000780c0ff */
[----:B------:R-:W0:Y:S01]  /*3570*/  SHFL.BFLY PT, R17, R10, 0x1, 0x1f ;  /* 0x0c201f000a117f89 */ /* 0x000e2200000e0000 */
[----:B------:R-:W-:Y:S02]  /*3580*/  SHF.R.U32.HI R15, RZ, 0x5, R2 ;  /* 0x00000005ff0f7819 */ /* 0x000fe40000011602 */
[C---:B------:R-:W-:Y:S01]  /*3590*/  ISETP.GT.U32.AND P1, PT, R3.reuse, 0x3, PT ;  /* 0x000000030300780c */ /* 0x040fe20003f24070 */
[--C-:B------:R-:W-:Y:S02]  /*35a0*/  IMAD R8, R3, 0x4, R16.reuse ;  /* 0x0000000403087824 */ /* 0x100fe400078e0210 */
[----:B------:R-:W-:Y:S01]  /*35b0*/  IMAD R6, R15, 0x4, R16 ;  /* 0x000000040f067824 */ /* 0x000fe200078e0210 */
[----:B0-----:R-:W-:Y:S02]  /*35c0*/  FMNMX.FTZ R19, R10, R17, !PT ;  /* 0x000000110a137209 */ /* 0x001fe40007810000 */
[----:B------:R-:W-:-:S03]  /*35d0*/  MOV R17, 0xff7fffff ;  /* 0xff7fffff00117802 */ /* 0x000fc60000000f00 */
[----:B------:R-:W-:Y:S01]  /*35e0*/  @!P0 STS [R6], R19 ;  /* 0x0000001306008388 */ /* 0x000fe20000000800 */
[----:B------:R-:W-:Y:S06]  /*35f0*/  BAR.SYNC.DEFER_BLOCKING 0x0 ;  /* 0x0000000000007b1d */ /* 0x000fec0000010000 */
[----:B------:R-:W0:Y:S04]  /*3600*/  @!P1 LDS R17, [R8] ;  /* 0x0000000008119984 */ /* 0x000e280000000800 */
[----:B0-----:R-:W0:Y:S02]  /*3610*/  SHFL.BFLY PT, R10, R17, 0x2, 0x1f ;  /* 0x0c401f00110a7f89 */ /* 0x001e2400000e0000 */
[----:B0-----:R-:W-:Y:S01]  /*3620*/  FMNMX.FTZ R16, R10, R17, !PT ;  /* 0x000000110a107209 */ /* 0x001fe20007810000 */
[----:B------:R-:W-:-:S04]  /*3630*/  HFMA2 R17, -RZ, RZ, 0, 0 ;  /* 0x00000000ff117431 */ /* 0x000fc800000001ff */
[----:B------:R-:W0:Y:S02]  /*3640*/  SHFL.BFLY PT, R7, R16, 0x1, 0x1f ;  /* 0x0c201f0010077f89 */ /* 0x000e2400000e0000 */
[----:B0-----:R-:W-:Y:S02]  /*3650*/  FMNMX.FTZ R10, R16, R7, !PT ;  /* 0x00000007100a7209 */ /* 0x001fe40007810000 */
[----:B------:R-:W-:-:S04]  /*3660*/  LEA.HI R7, R21, R18, RZ, 0x5 ;  /* 0x0000001215077211 */ /* 0x000fc800078f28ff */
[----:B------:R-:W-:Y:S01]  /*3670*/  LOP3.LUT R7, R7, 0xffffffe0, RZ, 0xc0, !PT ;  /* 0xffffffe007077812 */ /* 0x000fe200078ec0ff */
[----:B------:R-:W0:Y:S03]  /*3680*/  SHFL.IDX PT, R10, R10, RZ, 0x1f ;  /* 0x00001fff0a0a7589 */ /* 0x000e2600000e0000 */
[----:B------:R-:W-:-:S04]  /*3690*/  VIMNMX R7, PT, PT, R0, R7, PT ;  /* 0x0000000700077248 */ /* 0x000fc80003fe0100 */
[----:B------:R-:W-:-:S13]  /*36a0*/  ISETP.GE.AND P2, PT, R2, R7, PT ;  /* 0x000000070200720c */ /* 0x000fda0003f46270 */
[----:B------:R-:W-:Y:S05]  /*36b0*/  @P2 BRA `(.L_x_17395) ;  /* 0x0000000c00802947 */ /* 0x000fea0003800000 */
[-C--:B------:R-:W-:Y:S01]  /*36c0*/  LOP3.LUT R16, RZ, R2.reuse, RZ, 0x33, !PT ;  /* 0x00000002ff107212 */ /* 0x080fe200078e33ff */
[----:B------:R-:W-:Y:S01]  /*36d0*/  BSSY.RECONVERGENT B1, `(.L_x_17396) ;  /* 0x000001b000017945 */ /* 0x000fe20003800200 */
[----:B------:R-:W-:-:S03]  /*36e0*/  MOV R18, R2 ;  /* 0x0000000200127202 */ /* 0x000fc60000000f00 */
[----:B------:R-:W-:-:S05]  /*36f0*/  IMAD.IADD R16, R16, 0x1, R7 ;  /* 0x0000000110107824 */ /* 0x000fca00078e0207 */
[C---:B------:R-:W-:Y:S02]  /*3700*/  LOP3.LUT R17, R16.reuse, 0x180, RZ, 0xc0, !PT ;  /* 0x0000018010117812 */ /* 0x040fe400078ec0ff */
[----:B------:R-:W-:Y:S02]  /*3710*/  ISETP.GE.U32.AND P3, PT, R16, 0x180, PT ;  /* 0x000001801000780c */ /* 0x000fe40003f66070 */
[----:B------:R-:W-:Y:S01]  /*3720*/  ISETP.NE.AND P0, PT, R17, 0x180, PT ;  /* 0x000001801100780c */ /* 0x000fe20003f05270 */
[----:B------:R-:W-:-:S12]  /*3730*/  IMAD.MOV.U32 R17, RZ, RZ, RZ ;  /* 0x000000ffff117224 */ /* 0x000fd800078e00ff */
[----:B------:R-:W-:Y:S05]  /*3740*/  @!P0 BRA `(.L_x_17397) ;  /* 0x00000000004c8947 */ /* 0x000fea0003800000 */
[----:B------:R-:W-:Y:S01]  /*3750*/  VIADD R17, R5, 0x120 ;  /* 0x0000012005117836 */ /* 0x000fe20000000000 */
[----:B------:R-:W-:Y:S02]  /*3760*/  LEA.HI R16, R16, 0x1, RZ, 0x19 ;  /* 0x0000000110107811 */ /* 0x000fe400078fc8ff */
[----:B------:R-:W-:Y:S02]  /*3770*/  MOV R18, R2 ;  /* 0x0000000200127202 */ /* 0x000fe40000000f00 */
[----:B------:R-:W-:Y:S01]  /*3780*/  LEA R19, R4, R17, 0x18 ;  /* 0x0000001104137211 */ /* 0x000fe200078ec0ff */
[----:B------:R-:W-:Y:S01]  /*3790*/  IMAD.MOV.U32 R17, RZ, RZ, RZ ;  /* 0x000000ffff117224 */ /* 0x000fe200078e00ff */
[----:B------:R-:W-:-:S03]  /*37a0*/  LOP3.LUT R16, R16, 0x3, RZ, 0xc0, !PT ;  /* 0x0000000310107812 */ /* 0x000fc600078ec0ff */
[----:B------:R-:W-:Y:S02]  /*37b0*/  IMAD R19, R2, 0x4, R19 ;  /* 0x0000000402137824 */ /* 0x000fe400078e0213 */
[----:B------:R-:W-:-:S07]  /*37c0*/  IMAD.MOV R16, RZ, RZ, -R16 ;  /* 0x000000ffff107224 */ /* 0x000fce00078e0a10 */
.L_x_17398:
        /* <DEDUP_REMOVED lines=11> */
.L_x_17397:
[----:B------:R-:W-:Y:S05]  /*3880*/  BSYNC.RECONVERGENT B1 ;  /* 0x0000000000017941 */ /* 0x000fea0003800200 */
.L_x_17396:
        /* <DEDUP_REMOVED lines=12> */
.L_x_17401:
        /* <DEDUP_REMOVED lines=48> */
[C---:B------:R-:W-:Y:S01]  /*3c50*/  FADD.FTZ R39, -R10.reuse, R39 ;  /* 0x000000270a277221 */ /* 0x040fe20000010100 */
[----:B------:R-:W4:Y:S01]  /*3c60*/  MUFU.EX2 R33, R33 ;  /* 0x0000002100217308 */ /* 0x000f220000000800 */
[----:B------:R-:W-:Y:S01]  /*3c70*/  FMUL.FTZ R37, R37, 1.4426950216293334961 ;  /* 0x3fb8aa3b25257820 */ /* 0x000fe20000410000 */
[----:B--2---:R-:W-:Y:S01]  /*3c80*/  FADD.FTZ R17, R17, R27 ;  /* 0x0000001b11117221 */ /* 0x004fe20000010000 */
[C---:B0-----:R-:W-:Y:S01]  /*3c90*/  FADD.FTZ R41, -R10.reuse, R41 ;  /* 0x000000290a297221 */ /* 0x041fe20000010100 */
[----:B------:R-:W0:Y:S01]  /*3ca0*/  MUFU.EX2 R35, R35 ;  /* 0x0000002300237308 */ /* 0x000e220000000800 */
[----:B------:R-:W-:Y:S01]  /*3cb0*/  FMUL.FTZ R39, R39, 1.4426950216293334961 ;  /* 0x3fb8aa3b27277820 */ /* 0x000fe20000410000 */
[----:B---3--:R-:W-:Y:S01]  /*3cc0*/  FADD.FTZ R17, R17, R29 ;  /* 0x0000001d11117221 */ /* 0x008fe20000010000 */
[C---:B-1----:R-:W-:Y:S01]  /*3cd0*/  FADD.FTZ R43, -R10.reuse, R43 ;  /* 0x0000002b0a2b7221 */ /* 0x042fe20000010100 */
[----:B------:R-:W1:Y:S01]  /*3ce0*/  MUFU.EX2 R37, R37 ;  /* 0x0000002500257308 */ /* 0x000e620000000800 */
        /* <DEDUP_REMOVED lines=8> */
[C---:B------:R-:W-:Y:S01]  /*3d70*/  FADD.FTZ R47, -R10.reuse, R47 ;  /* 0x0000002f0a2f7221 */ /* 0x040fe20000010100 */
        /* <DEDUP_REMOVED lines=33> */
.L_x_17400:
[----:B------:R-:W-:Y:S05]  /*3f90*/  BSYNC.RECONVERGENT B1 ;  /* 0x0000000000017941 */ /* 0x000fea0003800200 */
.L_x_17399:
        /* <DEDUP_REMOVED lines=55> */
.L_x_17403:
[----:B------:R-:W-:Y:S05]  /*4310*/  BSYNC.RECONVERGENT B1 ;  /* 0x0000000000017941 */ /* 0x000fea0003800200 */
.L_x_17402:
        /* <DEDUP_REMOVED lines=26> */
.L_x_17395:
[----:B------:R-:W-:Y:S05]  /*44c0*/  BSYNC.RECONVERGENT B0 ;  /* 0x0000000000007941 */ /* 0x000fea0003800200 */
.L_x_17394:
[----:B0-----:R-:W0:Y:S01]  /*44d0*/  SHFL.BFLY PT, R10, R17, 0x10, 0x1f ;  /* 0x0e001f00110a7f89 */ /* 0x001e2200000e0000 */
[----:B------:R-:W-:Y:S01]  /*44e0*/  ISETP.NE.AND P0, PT, R3, RZ, PT ;  /* 0x000000ff0300720c */ /* 0x000fe20003f05270 */
        /* <DEDUP_REMOVED lines=38> */
.L_x_17408:
[----:B------:R-:W0:Y:S01]  /*4750*/  LDS R16, [R8] ;  /* 0x0000000008107984 */ /* 0x000e220000000800 */
[----:B------:R-:W-:-:S05]  /*4760*/  VIADD R10, R10, 0x1 ;  /* 0x000000010a0a7836 */ /* 0x000fca0000000000 */
[----:B------:R-:W-:Y:S01]  /*4770*/  ISETP.NE.AND P0, PT, R10, RZ, PT ;  /* 0x000000ff0a00720c */ /* 0x000fe20003f05270 */
[----:B0-----:R-:W-:-:S05]  /*4780*/  FMUL.FTZ R17, R16, R41 ;  /* 0x0000002910117220 */ /* 0x001fca0000410000 */
[----:B------:R0:W-:Y:S02]  /*4790*/  STS [R8], R17 ;  /* 0x0000001108007388 */ /* 0x0001e40000000800 */
[----:B0-----:R-:W-:-:S05]  /*47a0*/  IADD3 R8, PT, PT, R8, 0x200, RZ ;  /* 0x0000020008087810 */ /* 0x001fca0007ffe0ff */
[----:B------:R-:W-:Y:S05]  /*47b0*/  @P0 BRA `(.L_x_17408) ;  /* 0xfffffffc00e40947 */ /* 0x000fea000383ffff */
.L_x_17407:
[----:B------:R-:W-:Y:S05]  /*47c0*/  BSYNC.RECONVERGENT B1 ;  /* 0x0000000000017941 */ /* 0x000fea0003800200 */
.L_x_17406:
        /* <DEDUP_REMOVED lines=12> */
.L_x_17411:
        /* <DEDUP_REMOVED lines=52> */
.L_x_17410:
[----:B------:R-:W-:Y:S05]  /*4bd0*/  BSYNC.RECONVERGENT B1 ;  /* 0x0000000000017941 */ /* 0x000fea0003800200 */
.L_x_17409:
        /* <DEDUP_REMOVED lines=31> */
.L_x_17413:
[----:B------:R-:W-:Y:S05]  /*4dd0*/  BSYNC.RECONVERGENT B1 ;  /* 0x0000000000017941 */ /* 0x000fea0003800200 */
.L_x_17412:
        /* <DEDUP_REMOVED lines=14> */
.L_x_17405:
[----:B------:R-:W-:Y:S05]  /*4ec0*/  BSYNC.RECONVERGENT B0 ;  /* 0x0000000000007941 */ /* 0x000fea0003800200 */
.L_x_17404:
[----:B------:R-:W-:Y:S01]  /*4ed0*/  ISETP.GE.AND P0, PT, R15, R12, PT ;  /* 0x0000000c0f00720c */ /* 0x000fe20003f06270 */
[----:B------:R-:W2:Y:S08]  /*4ee0*/  S2UR UR7, SR_CTAID.Y ;  /* 0x00000000000779c3 */ /* 0x000eb00000002600 */
[----:B------:R-:W-:Y:S01]  /*4ef0*/  BAR.SYNC.DEFER_BLOCKING 0x0 ;  /* 0x0000000000007b1d */ /* 0x000fe20000010000 */
[----:B-1----:R-:W-:-:S02]  /*4f00*/  HFMA2 R8, -RZ, RZ, 0, 0 ;  /* 0x00000000ff087431 */ /* 0x002fc400000001ff */
[----:B------:R-:W-:Y:S01]  /*4f10*/  IMAD.MOV.U32 R38, RZ, RZ, RZ ;  /* 0x000000ffff267224 */ /* 0x000fe200078e00ff */
[----:B------:R-:W-:Y:S02]  /*4f20*/  CS2R R22, SRZ ;  /* 0x0000000000167805 */ /* 0x000fe4000001ff00 */
[----:B------:R-:W-:Y:S02]  /*4f30*/  CS2R R24, SRZ ;  /* 0x0000000000187805 */ /* 0x000fe4000001ff00 */
[----:B------:R-:W-:Y:S01]  /*4f40*/  CS2R R26, SRZ ;  /* 0x00000000001a7805 */ /* 0x000fe2000001ff00 */
[----:B------:R-:W1:Y:S01]  /*4f50*/  LDCU UR11, c[0x0][0x3cc] ;  /* 0x00007980ff0b77ac */ /* 0x000e620008000800 */
[----:B------:R-:W-:Y:S01]  /*4f60*/  BSSY.RECONVERGENT B1, `(.L_x_17414) ;  /* 0x0000455000017945 */ /* 0x000fe20003800200 */
[----:B------:R-:W-:Y:S02]  /*4f70*/  CS2R R28, SRZ ;  /* 0x00000000001c7805 */ /* 0x000fe4000001ff00 */
[----:B------:R-:W-:Y:S01]  /*4f80*/  CS2R R30, SRZ ;  /* 0x00000000001e7805 */ /* 0x000fe2000001ff00 */
[----:B------:R-:W3:Y:S01]  /*4f90*/  LDCU.64 UR4, c[0x0][0x398] ;  /* 0x00007300ff0477ac */ /* 0x000ee20008000a00 */
[----:B------:R-:W-:-:S02]  /*4fa0*/  CS2R R32, SRZ ;  /* 0x0000000000207805 */ /* 0x000fc4000001ff00 */
[----:B------:R-:W-:Y:S01]  /*4fb0*/  CS2R R34, SRZ ;  /* 0x0000000000227805 */ /* 0x000fe2000001ff00 */
[----:B--2---:R-:W-:Y:S06]  /*4fc0*/  @P0 BRA `(.L_x_17415) ;  /* 0x0000004400380947 */ /* 0x004fec0003800000 */
[----:B------:R-:W2:Y:S01]  /*4fd0*/  I2F.RP R10, R9 ;  /* 0x00000009000a7306 */ /* 0x000ea20000209400 */
[----:B------:R-:W4:Y:S01]  /*4fe0*/  LDC R7, c[0x0][0x3b8] ;  /* 0x0000ee00ff077b82 */ /* 0x000f220000000800 */
[----:B------:R-:W5:Y:S01]  /*4ff0*/  LDCU UR10, c[0x0][0x3d0] ;  /* 0x00007a00ff0a77ac */ /* 0x000f620008000800 */
[C---:B------:R-:W-:Y:S01]  /*5000*/  IMAD.SHL.U32 R18, R2.reuse, 0x20, RZ ;  /* 0x0000002002127824 */ /* 0x040fe200078e00ff */
[----:B------:R-:W-:Y:S01]  /*5010*/  SHF.R.U32.HI R6, RZ, 0x3, R2 ;  /* 0x00000003ff067819 */ /* 0x000fe20000011602 */
[----:B------:R-:W-:Y:S01]  /*5020*/  IMAD.SHL.U32 R45, R2, 0x8, RZ ;  /* 0x00000008022d7824 */ /* 0x000fe200078e00ff */
[----:B------:R-:W0:Y:S01]  /*5030*/  LDCU.64 UR12, c[0x0][0x3a8] ;  /* 0x00007500ff0c77ac */ /* 0x000e220008000a00 */
[----:B------:R-:W-:Y:S01]  /*5040*/  IADD3 R19, PT, PT, R5, 0x120, RZ ;  /* 0x0000012005137810 */ /* 0x000fe20007ffe0ff */
[C---:B------:R-:W-:Y:S01]  /*5050*/  VIADD R42, R15.reuse, 0x1 ;  /* 0x000000010f2a7836 */ /* 0x040fe20000000000 */
[----:B------:R-:W-:Y:S01]  /*5060*/  LOP3.LUT R6, R6, 0x7c, RZ, 0xc0, !PT ;  /* 0x0000007c06067812 */ /* 0x000fe200078ec0ff */
[----:B------:R-:W1:Y:S01]  /*5070*/  LDCU UR6, c[0x0][0x3ec] ;  /* 0x00007d80ff0677ac */ /* 0x000e620008000800 */
[----:B------:R-:W-:Y:S01]  /*5080*/  LEA R19, R4, R19, 0x18 ;  /* 0x0000001304137211 */ /* 0x000fe200078ec0ff */
[----:B------:R-:W-:Y:S01]  /*5090*/  IMAD.MOV.U32 R38, RZ, RZ, RZ ;  /* 0x000000ffff267224 */ /* 0x000fe200078e00ff */
[----:B------:R-:W-:Y:S01]  /*50a0*/  LEA R40, R15, 0x3, 0x5 ;  /* 0x000000030f287811 */ /* 0x000fe200078e28ff */
[----:B--2---:R-:W2:Y:S01]  /*50b0*/  MUFU.RCP R10, R10 ;  /* 0x0000000a000a7308 */ /* 0x004ea20000001000 */
[----:B------:R-:W-:-:S02]  /*50c0*/  LOP3.LUT R43, R45, 0xf8, RZ, 0xc0, !PT ;  /* 0x000000f82d2b7812 */ /* 0x000fc400078ec0ff */
[----:B------:R-:W-:Y:S02]  /*50d0*/  IADD3 R88, PT, PT, R15, -R12, RZ ;  /* 0x8000000c0f587210 */ /* 0x000fe40007ffe0ff */
[----:B------:R-:W-:Y:S01]  /*50e0*/  LOP3.LUT R45, R40, 0x18, R45, 0xf8, !PT ;  /* 0x00000018282d7812 */ /* 0x000fe200078ef82d */
[----:B----4-:R-:W-:Y:S02]  /*50f0*/  IMAD R5, R7, UR7, RZ ;  /* 0x0000000707057c24 */ /* 0x010fe4000f8e02ff */
[----:B------:R-:W-:Y:S01]  /*5100*/  IMAD.MOV.U32 R7, RZ, RZ, RZ ;  /* 0x000000ffff077224 */ /* 0x000fe200078e00ff */
[----:B-1----:R-:W-:Y:S01]  /*5110*/  IADD3 R13, PT, PT, R13, -UR6, RZ ;  /* 0x800000060d0d7c10 */ /* 0x002fe2000fffe0ff */
[----:B------:R-:W-:-:S04]  /*5120*/  IMAD.WIDE R6, R5, 0x4, R6 ;  /* 0x0000000405067825 */ /* 0x000fc800078e0206 */
[----:B--2---:R-:W-:Y:S01]  /*5130*/  VIADD R16, R10, 0xffffffe ;  /* 0x0ffffffe0a107836 */ /* 0x004fe20000000000 */
[----:B------:R-:W-:Y:S02]  /*5140*/  LOP3.LUT R10, R18, 0x60, RZ, 0xe2, !PT ;  /* 0x00000060120a7812 */ /* 0x000fe400078ee2ff */
[----:B0-----:R-:W-:Y:S01]  /*5150*/  IADD3 R36, P0, PT, R6, UR12, RZ ;  /* 0x0000000c06247c10 */ /* 0x001fe2000ff1e0ff */
[----:B------:R-:W0:Y:S01]  /*5160*/  F2I.FTZ.U32.TRUNC.NTZ R17, R16 ;  /* 0x0000001000117305 */ /* 0x000e22000021f000 */
[----:B------:R-:W-:Y:S02]  /*5170*/  LEA R10, R15, R10, 0x7 ;  /* 0x0000000a0f0a7211 */ /* 0x000fe400078e38ff */
[----:B------:R-:W-:Y:S02]  /*5180*/  IADD3.X R41, PT, PT, R7, UR13, RZ, P0, !PT ;  /* 0x0000000d07297c10 */ /* 0x000fe400087fe4ff */
[----:B------:R-:W-:Y:S01]  /*5190*/  IADD3 R37, PT, PT, R10, 0x10, R19 ;  /* 0x000000100a257810 */ /* 0x000fe20007ffe013 */
[----:B-----5:R-:W-:-:S05]  /*51a0*/  IMAD R10, R11, UR10, RZ ;  /* 0x0000000a0b0a7c24 */ /* 0x020fca000f8e02ff */
[----:B------:R-:W-:Y:S01]  /*51b0*/  SHF.R.S32.HI R11, RZ, 0x1f, R10 ;  /* 0x0000001fff0b7819 */ /* 0x000fe2000001140a */
[----:B0-----:R-:W-:-:S04]  /*51c0*/  IMAD.MOV R16, RZ, RZ, -R17 ;  /* 0x000000ffff107224 */ /* 0x001fc800078e0a11 */
[----:B------:R-:W-:Y:S02]  /*51d0*/  IMAD R39, R16, R9, RZ ;  /* 0x0000000910277224 */ /* 0x000fe400078e02ff */
[----:B------:R-:W-:-:S04]  /*51e0*/  IMAD.MOV.U32 R16, RZ, RZ, RZ ;  /* 0x000000ffff107224 */ /* 0x000fc800078e00ff */
[----:B------:R-:W-:-:S07]  /*51f0*/  IMAD.HI.U32 R39, R17, R39, R16 ;  /* 0x0000002711277227 */ /* 0x000fce00078e0010 */
.L_x_17450:
[----:B------:R-:W0:Y:S01]  /*5200*/  LDC R20, c[0x0][0x3f0] ;  /* 0x0000fc00ff147b82 */ /* 0x000e220000000800 */
[----:B------:R-:W-:Y:S01]  /*5210*/  VIADD R4, R40, 0xfffffffd ;  /* 0xfffffffd28047836 */ /* 0x000fe20000000000 */
[----:B------:R-:W-:Y:S04]  /*5220*/  BSSY.RECONVERGENT B0, `(.L_x_17416) ;  /* 0x000041e000007945 */ /* 0x000fe80003800200 */
[----:B------:R-:W-:Y:S02]  /*5230*/  IABS R16, R4 ;  /* 0x0000000400107213 */ /* 0x000fe40000000000 */
[----:B------:R-:W1:Y:S03]  /*5240*/  LDC R17, c[0x0][0x3f4] ;  /* 0x0000fd00ff117b82 */ /* 0x000e660000000800 */
[----:B------:R-:W-:-:S04]  /*5250*/  IMAD.HI.U32 R6, R39, R16, RZ ;  /* 0x0000001027067227 */ /* 0x000fc800078e00ff */
[----:B------:R-:W-:Y:S01]  /*5260*/  IMAD.MOV R5, RZ, RZ, -R6 ;  /* 0x000000ffff057224 */ /* 0x000fe200078e0a06 */
        /* <DEDUP_REMOVED lines=8> */
[----:B------:R-:W-:Y:S01]  /*52f0*/  @!P1 IADD3 R16, PT, PT, R16, -R7, RZ ;  /* 0x8000000710109210 */ /* 0x000fe20007ffe0ff */
        /* <DEDUP_REMOVED lines=8> */
[----:B------:R-:W-:Y:S02]  /*5380*/  @!P1 LOP3.LUT R7, RZ, R17, RZ, 0x33, !PT ;  /* 0x00000011ff079212 */ /* 0x000fe400078e33ff */
[----:B0-----:R-:W-:Y:S02]  /*5390*/  IADD3 R4, PT, PT, RZ, -R5, RZ ;  /* 0x80000005ff047210 */ /* 0x001fe40007ffe0ff */
[----:B------:R-:W-:Y:S01]  /*53a0*/  ISETP.NE.AND P2, PT, R20, RZ, PT ;  /* 0x000000ff1400720c */ /* 0x000fe20003f45270 */
[----:B------:R-:W-:Y:S02]  /*53b0*/  IMAD.IADD R6, R7, 0x1, R14 ;  /* 0x0000000107067824 */ /* 0x000fe400078e020e */
[----:B------:R-:W-:Y:S02]  /*53c0*/  IMAD R17, R4, R19, RZ ;  /* 0x0000001304117224 */ /* 0x000fe400078e02ff */
[----:B------:R-:W-:Y:S01]  /*53d0*/  IMAD.MOV.U32 R4, RZ, RZ, RZ ;  /* 0x000000ffff047224 */ /* 0x000fe200078e00ff */
[----:B------:R-:W-:-:S02]  /*53e0*/  IABS R16, R6 ;  /* 0x0000000600107213 */ /* 0x000fc40000000000 */
[----:B------:R-:W-:Y:S01]  /*53f0*/  ISETP.GE.AND P1, PT, R6, RZ, PT ;  /* 0x000000ff0600720c */ /* 0x000fe20003f26270 */
[----:B------:R-:W-:Y:S01]  /*5400*/  IMAD.HI.U32 R4, R5, R17, R4 ;  /* 0x0000001105047227 */ /* 0x000fe200078e0004 */
[----:B------:R-:W-:-:S05]  /*5410*/  MOV R5, R16 ;  /* 0x0000001000057202 */ /* 0x000fca0000000f00 */
[----:B------:R-:W-:-:S04]  /*5420*/  IMAD.HI.U32 R4, R4, R5, RZ ;  /* 0x0000000504047227 */ /* 0x000fc800078e00ff */
[----:B------:R-:W-:-:S04]  /*5430*/  IMAD.MOV R4, RZ, RZ, -R4 ;  /* 0x000000ffff047224 */ /* 0x000fc800078e0a04 */
        /* <DEDUP_REMOVED lines=8> */
[----:B------:R-:W-:-:S13]  /*54c0*/  ISETP.NE.AND P1, PT, R4, RZ, PT ;  /* 0x000000ff0400720c */ /* 0x000fda0003f25270 */
[----:B------:R-:W-:Y:S05]  /*54d0*/  @!P0 BRA P1, `(.L_x_17417) ;  /* 0x0000003c00c88947 */ /* 0x000fea0000800000 */
[----:B------:R-:W-:Y:S01]  /*54e0*/  IMAD.MOV.U32 R6, RZ, RZ, R36 ;  /* 0x000000ffff067224 */ /* 0x000fe200078e0024 */
[----:B------:R-:W-:Y:S01]  /*54f0*/  MOV R7, R41 ;  /* 0x0000002900077202 */ /* 0x000fe20000000f00 */
[----:B------:R-:W0:Y:S04]  /*5500*/  LDS.128 R16, [R37] ;  /* 0x0000000025107984 */ /* 0x000e280000000c00 */
[----:B------:R-:W2:Y:S01]  /*5510*/  LDG.E.CONSTANT R5, desc[UR8][R6.64] ;  /* 0x0000000806057981 */ /* 0x000ea2000c1e9900 */
[----:B0-----:R-:W-:Y:S01]  /*5520*/  F2FP.BF16.F32.PACK_AB R84, R17, R16 ;  /* 0x000000101154723e */ /* 0x001fe200000010ff */
        /* <DEDUP_REMOVED lines=78> */
.L_x_17419:
[----:B------:R-:W-:Y:S05]  /*5a10*/  BSYNC.RECONVERGENT B2 ;  /* 0x0000000000027941 */ /* 0x000fea0003800200 */
.L_x_17418:
        /* <DEDUP_REMOVED lines=10> */
[C---:B------:R-:W-:Y:S01]  /*5ac0*/  PRMT R80, R79.reuse, 0x7632, R80 ;  /* 0x000076324f507816 */ /* 0x040fe20000000050 */
        /* <DEDUP_REMOVED lines=41> */
.L_x_17421:
[----:B------:R-:W-:Y:S05]  /*5d60*/  BSYNC.RECONVERGENT B2 ;  /* 0x0000000000027941 */ /* 0x000fea0003800200 */
.L_x_17420:
        /* <DEDUP_REMOVED lines=8> */
[----:B------:R-:W-:Y:S01]  /*5df0*/  PRMT R19, R18, 0x7632, R19 ;  /* 0x0000763212137816 */ /* 0x000fe20000000013 */
[----:B------:R-:W-:Y:S01]  /*5e00*/  IMAD.U32 R78, R6, 0x10000, RZ ;  /* 0x00010000064e7824 */ /* 0x000fe200078e00ff */
[----:B------:R-:W-:Y:S01]  /*5e10*/  MOV R6, R84 ;  /* 0x0000005400067202 */ /* 0x000fe20000000f00 */
[----:B------:R-:W-:Y:S01]  /*5e20*/  IMAD.U32 R18, R18, 0x10000, RZ ;  /* 0x0001000012127824 */ /* 0x000fe200078e00ff */
[----:B------:R-:W-:Y:S01]  /*5e30*/  SHF.L.U32 R81, R16, 0x10, RZ ;  /* 0x0000001010517819 */ /* 0x000fe200000006ff */
[----:B------:R-:W-:Y:S01]  /*5e40*/  IMAD.U32 R19, R19, 0x10000, RZ ;  /* 0x0001000013137824 */ /* 0x000fe200078e00ff */
[----:B------:R0:W5:Y:S01]  /*5e50*/  LDG.E.CONSTANT R80, desc[UR8][R20.64+0x408] ;  /* 0x0004080814507981 */ /* 0x000162000c1e9900 */
[----:B------:R-:W-:-:S02]  /*5e60*/  HFMA2.BF16_V2 R16, R6, R77, -RZ ;  /* 0x0000004d06107231 */ /* 0x000fc400003000ff */
[----:B------:R-:W-:Y:S02]  /*5e70*/  HMUL2.BF16_V2 R77, R17, R82 ;  /* 0x00000052114d7232 */ /* 0x000fe40000200000 */
[----:B------:R-:W-:Y:S01]  /*5e80*/  FADD.FTZ R83, R78, R81 ;  /* 0x000000514e537221 */ /* 0x000fe20000010000 */
[----:B------:R-:W-:Y:S02]  /*5e90*/  HFMA2.BF16_V2 R78, R6, R85, -RZ ;  /* 0x00000055064e7231 */ /* 0x000fe400003000ff */
[--C-:B------:R-:W-:Y:S01]  /*5ea0*/  FADD.FTZ R82, R18, R19.reuse ;  /* 0x0000001312527221 */ /* 0x100fe20000010000 */
[----:B------:R-:W-:Y:S02]  /*5eb0*/  PRMT R18, R16, 0x7632, R18 ;  /* 0x0000763210127816 */ /* 0x000fe40000000012 */
        /* <DEDUP_REMOVED lines=8> */
[----:B------:R-:W-:Y:S01]  /*5f40*/  PRMT R77, R77, 0x7632, R77 ;  /* 0x000076324d4d7816 */ /* 0x000fe2000000004d */
[----:B------:R0:W5:Y:S02]  /*5f50*/  LDG.E.CONSTANT R18, desc[UR8][R20.64+0x400] ;  /* 0x0004000814127981 */ /* 0x000164000c1e9900 */
[----:B------:R-:W-:Y:S01]  /*5f60*/  FADD.FTZ R16, R16, R19 ;  /* 0x0000001310107221 */ /* 0x000fe20000010000 */
[----:B------:R-:W-:Y:S01]  /*5f70*/  FADD.FTZ R78, R78, R81 ;  /* 0x000000514e4e7221 */ /* 0x000fe20000010000 */
[----:B------:R0:W5:Y:S01]  /*5f80*/  LDG.E.CONSTANT R19, desc[UR8][R20.64+0x404] ;  /* 0x0004040814137981 */ /* 0x000162000c1e9900 */
[----:B------:R-:W-:-:S03]  /*5f90*/  IMAD.U32 R77, R77, 0x10000, RZ ;  /* 0x000100004d4d7824 */ /* 0x000fc600078e00ff */
[----:B------:R0:W5:Y:S01]  /*5fa0*/  LDG.E.CONSTANT R81, desc[UR8][R20.64+0x40c] ;  /* 0x00040c0814517981 */ /* 0x000162000c1e9900 */
[----:B------:R-:W-:Y:S01]  /*5fb0*/  FADD.FTZ R77, R84, R77 ;  /* 0x0000004d544d7221 */ /* 0x000fe20000010000 */
[----:B------:R-:W-:Y:S03]  /*5fc0*/  BSSY.RECONVERGENT B2, `(.L_x_17422) ;  /* 0x0000021000027945 */ /* 0x000fe60003800200 */
[----:B------:R-:W-:Y:S01]  /*5fd0*/  FADD.FTZ R77, R82, R77 ;  /* 0x0000004d524d7221 */ /* 0x000fe20000010000 */
[----:B------:R-:W-:Y:S06]  /*5fe0*/  @P0 BRA `(.L_x_17423) ;  /* 0x0000000000780947 */ /* 0x000fec0003800000 */
        /* <DEDUP_REMOVED lines=30> */
.L_x_17423:
[----:B------:R-:W-:Y:S05]  /*61d0*/  BSYNC.RECONVERGENT B2 ;  /* 0x0000000000027941 */ /* 0x000fea0003800200 */
.L_x_17422:
        /* <DEDUP_REMOVED lines=45> */
.L_x_17425:
[----:B------:R-:W-:Y:S05]  /*64b0*/  BSYNC.RECONVERGENT B2 ;  /* 0x0000000000027941 */ /* 0x000fea0003800200 */
.L_x_17424:
[----:B------:R-:W-:Y:S01]  /*64c0*/  IMAD.U32 R83, R18, 0x10000, RZ ;  /* 0x0001000012537824 */ /* 0x000fe200078e00ff */
[----:B------:R-:W-:Y:S01]  /*64d0*/  SHF.L.U32 R19, R19, 0x10, RZ ;  /* 0x0000001013137819 */ /* 0x000fe200000006ff */
[----:B------:R-:W-:Y:S02]  /*64e0*/  IMAD.U32 R78, R78, 0x10000, RZ ;  /* 0x000100004e4e7824 */ /* 0x000fe400078e00ff */
[----:B------:R-:W-:Y:S02]  /*64f0*/  HFMA2.BF16_V2 R18, R5, R84, -RZ ;  /* 0x0000005405127231 */ /* 0x000fe400003000ff */
[----:B------:R-:W-:Y:S01]  /*6500*/  IMAD.U32 R16, R16, 0x10000, RZ ;  /* 0x0001000010107824 */ /* 0x000fe200078e00ff */
[----:B------:R-:W-:Y:S01]  /*6510*/  SHF.L.U32 R85, R82, 0x10, RZ ;  /* 0x0000001052557819 */ /* 0x000fe200000006ff */
[--C-:B------:R-:W-:Y:S01]  /*6520*/  FADD.FTZ R19, R19, R78.reuse ;  /* 0x0000004e13137221 */ /* 0x100fe20000010000 */
[----:B------:R-:W-:Y:S01]  /*6530*/  IMAD.U32 R80, R80, 0x10000, RZ ;  /* 0x0001000050507824 */ /* 0x000fe200078e00ff */
[----:B------:R-:W-:Y:S01]  /*6540*/  PRMT R78, R18, 0x7632, R78 ;  /* 0x00007632124e7816 */ /* 0x000fe2000000004e */
[----:B------:R-:W-:Y:S01]  /*6550*/  FADD.FTZ R16, R16, R83 ;  /* 0x0000005310107221 */ /* 0x000fe20000010000 */
[----:B------:R-:W-:-:S02]  /*6560*/  IMAD.U32 R18, R18, 0x10000, RZ ;  /* 0x0001000012127824 */ /* 0x000fc400078e00ff */
[----:B------:R-:W-:Y:S01]  /*6570*/  FADD.FTZ R80, R80, R85 ;  /* 0x0000005550507221 */ /* 0x000fe20000010000 */
[----:B-----5:R-:W-:Y:S02]  /*6580*/  HMUL2.BF16_V2 R82, R4, R87 ;  /* 0x0000005704527232 */ /* 0x020fe40000200000 */
[----:B------:R-:W-:Y:S02]  /*6590*/  IMAD.U32 R85, R78, 0x10000, RZ ;  /* 0x000100004e557824 */ /* 0x000fe400078e00ff */
[----:B------:R-:W-:Y:S01]  /*65a0*/  FADD.FTZ R19, R16, R19 ;  /* 0x0000001310137221 */ /* 0x000fe20000010000 */
[----:B------:R-:W-:Y:S02]  /*65b0*/  HFMA2.BF16_V2 R16, R6, R81, -RZ ;  /* 0x0000005106107231 */ /* 0x000fe400003000ff */
[----:B------:R-:W-:Y:S02]  /*65c0*/  HMUL2.BF16_V2 R78, R17, R86 ;  /* 0x00000056114e7232 */ /* 0x000fe40000200000 */
[----:B------:R-:W-:Y:S01]  /*65d0*/  FADD.FTZ R85, R18, R85 ;  /* 0x0000005512557221 */ /* 0x000fe20000010000 */
[----:B------:R-:W-:Y:S01]  /*65e0*/  FADD.FTZ R19, R19, R80 ;  /* 0x0000005013137221 */ /* 0x000fe20000010000 */
[----:B------:R-:W-:Y:S01]  /*65f0*/  FADD.FTZ R38, R38, R79 ;  /* 0x0000004f26267221 */ /* 0x000fe20000010000 */
[C---:B------:R-:W-:Y:S01]  /*6600*/  PRMT R18, R16.reuse, 0x7632, R18 ;  /* 0x0000763210127816 */ /* 0x040fe20000000012 */
[----:B------:R-:W-:Y:S01]  /*6610*/  IMAD.U32 R16, R16, 0x10000, RZ ;  /* 0x0001000010107824 */ /* 0x000fe200078e00ff */
[----:B------:R-:W-:Y:S01]  /*6620*/  PRMT R81, R78, 0x7632, R81 ;  /* 0x000076324e517816 */ /* 0x000fe20000000051 */
[----:B------:R-:W-:Y:S01]  /*6630*/  FADD.FTZ R8, R8, R77 ;  /* 0x0000004d08087221 */ /* 0x000fe20000010000 */
[----:B------:R3:W5:Y:S01]  /*6640*/  LDG.E.CONSTANT R79, desc[UR8][R20.64+0x80c] ;  /* 0x00080c08144f7981 */ /* 0x000762000c1e9900 */
[----:B------:R-:W-:Y:S01]  /*6650*/  PRMT R83, R82, 0x7632, R83 ;  /* 0x0000763252537816 */ /* 0x000fe20000000053 */
[----:B------:R-:W-:Y:S01]  /*6660*/  IMAD.U32 R78, R78, 0x10000, RZ ;  /* 0x000100004e4e7824 */ /* 0x000fe200078e00ff */
[----:B------:R-:W-:Y:S01]  /*6670*/  SHF.L.U32 R87, R81, 0x10, RZ ;  /* 0x0000001051577819 */ /* 0x000fe200000006ff */
[----:B------:R-:W-:Y:S01]  /*6680*/  IMAD.U32 R81, R18, 0x10000, RZ ;  /* 0x0001000012517824 */ /* 0x000fe200078e00ff */
[----:B------:R3:W5:Y:S01]  /*6690*/  LDG.E.CONSTANT R77, desc[UR8][R20.64+0x804] ;  /* 0x00080408144d7981 */ /* 0x000762000c1e9900 */
[----:B------:R-:W-:Y:S01]  /*66a0*/  SHF.L.U32 R82, R82, 0x10, RZ ;  /* 0x0000001052527819 */ /* 0x000fe200000006ff */
[----:B------:R-:W-:-:S02]  /*66b0*/  IMAD.U32 R83, R83, 0x10000, RZ ;  /* 0x0001000053537824 */ /* 0x000fc400078e00ff */
[----:B------:R-:W-:Y:S01]  /*66c0*/  FADD.FTZ R16, R16, R81 ;  /* 0x0000005110107221 */ /* 0x000fe20000010000 */
[----:B------:R3:W5:Y:S01]  /*66d0*/  LDG.E.CONSTANT R18, desc[UR8][R20.64+0x808] ;  /* 0x0008080814127981 */ /* 0x000762000c1e9900 */
[----:B------:R-:W-:Y:S01]  /*66e0*/  FADD.FTZ R87, R78, R87 ;  /* 0x000000574e577221 */ /* 0x000fe20000010000 */
[----:B------:R-:W-:Y:S01]  /*66f0*/  FADD.FTZ R84, R82, R83 ;  /* 0x0000005352547221 */ /* 0x000fe20000010000 */
[----:B------:R-:W-:Y:S01]  /*6700*/  FADD.FTZ R19, R19, R16 ;  /* 0x0000001013137221 */ /* 0x000fe20000010000 */
[----:B------:R-:W-:Y:S01]  /*6710*/  HFMA2.BF16_V2 R82, R6, R89, -RZ ;  /* 0x0000005906527231 */ /* 0x000fe200003000ff */
[----:B------:R3:W5:Y:S01]  /*6720*/  LDG.E.CONSTANT R16, desc[UR8][R20.64+0x800] ;  /* 0x0008000814107981 */ /* 0x000762000c1e9900 */
[----:B------:R-:W-:-:S03]  /*6730*/  FADD.FTZ R84, R85, R84 ;  /* 0x0000005455547221 */ /* 0x000fc60000010000 */
[----:B------:R-:W-:Y:S01]  /*6740*/  PRMT R83, R82, 0x7632, R83 ;  /* 0x0000763252537816 */ /* 0x000fe20000000053 */
[----:B------:R-:W-:Y:S01]  /*6750*/  FADD.FTZ R84, R84, R87 ;  /* 0x0000005754547221 */ /* 0x000fe20000010000 */
[----:B------:R-:W-:-:S03]  /*6760*/  SHF.L.U32 R82, R82, 0x10, RZ ;  /* 0x0000001052527819 */ /* 0x000fc600000006ff */
[----:B------:R-:W-:Y:S01]  /*6770*/  IMAD.U32 R83, R83, 0x10000, RZ ;  /* 0x0001000053537824 */ /* 0x000fe200078e00ff */
[----:B------:R-:W-:Y:S03]  /*6780*/  BSSY.RECONVERGENT B2, `(.L_x_17426) ;  /* 0x0000022000027945 */ /* 0x000fe60003800200 */
[----:B------:R-:W-:-:S04]  /*6790*/  FADD.FTZ R83, R82, R83 ;  /* 0x0000005352537221 */ /* 0x000fc80000010000 */
[----:B------:R-:W-:Y:S01]  /*67a0*/  FADD.FTZ R84, R84, R83 ;  /* 0x0000005354547221 */ /* 0x000fe20000010000 */
[----:B---3--:R-:W-:Y:S06]  /*67b0*/  @P0 BRA `(.L_x_17427) ;  /* 0x0000000000780947 */ /* 0x008fec0003800000 */
        /* <DEDUP_REMOVED lines=30> */
.L_x_17427:
[----:B------:R-:W-:Y:S05]  /*69a0*/  BSYNC.RECONVERGENT B2 ;  /* 0x0000000000027941 */ /* 0x000fea0003800200 */
.L_x_17426:
[----:B------:R-:W-:Y:S01]  /*69b0*/  FADD.FTZ R23, R23, R84 ;  /* 0x0000005417177221 */ /* 0x000fe20000010000 */
[----:B------:R3:W5:Y:S01]  /*69c0*/  LDG.E.CONSTANT R82, desc[UR8][R20.64+0xa00] ;  /* 0x000a000814527981 */ /* 0x000762000c1e9900 */
[----:B------:R-:W-:Y:S01]  /*69d0*/  FADD.FTZ R22, R22, R19 ;  /* 0x0000001316167221 */ /* 0x000fe20000010000 */
[----:B-----5:R-:W-:Y:S02]  /*69e0*/  HMUL2.BF16_V2 R16, R5, R16 ;  /* 0x0000001005107232 */ /* 0x020fe40000200000 */
[----:B------:R-:W-:Y:S01]  /*69f0*/  HFMA2.BF16_V2 R19, R4, R77, -RZ ;  /* 0x0000004d04137231 */ /* 0x000fe200003000ff */
[----:B------:R3:W5:Y:S01]  /*6a00*/  LDG.E.CONSTANT R83, desc[UR8][R20.64+0xa04] ;  /* 0x000a040814537981 */ /* 0x000762000c1e9900 */
[----:B------:R-:W-:-:S03]  /*6a10*/  HMUL2.BF16_V2 R78, R17, R18 ;  /* 0x00000012114e7232 */ /* 0x000fc60000200000 */
[----:B------:R3:W5:Y:S01]  /*6a20*/  LDG.E.CONSTANT R85, desc[UR8][R20.64+0xa0c] ;  /* 0x000a0c0814557981 */ /* 0x000762000c1e9900 */
[----:B------:R-:W-:Y:S01]  /*6a30*/  BSSY.RECONVERGENT B2, `(.L_x_17428) ;  /* 0x0000024000027945 */ /* 0x000fe20003800200 */
[----:B------:R-:W-:Y:S02]  /*6a40*/  PRMT R18, R16, 0x7632, R18 ;  /* 0x0000763210127816 */ /* 0x000fe40000000012 */
[----:B------:R3:W5:Y:S01]  /*6a50*/  LDG.E.CONSTANT R84, desc[UR8][R20.64+0xa08] ;  /* 0x000a080814547981 */ /* 0x000762000c1e9900 */
        /* <DEDUP_REMOVED lines=33> */
.L_x_17429:
[----:B------:R-:W-:Y:S05]  /*6c70*/  BSYNC.RECONVERGENT B2 ;  /* 0x0000000000027941 */ /* 0x000fea0003800200 */
.L_x_17428:
[----:B------:R-:W-:Y:S01]  /*6c80*/  SHF.L.U32 R81, R18, 0x10, RZ ;  /* 0x0000001012517819 */ /* 0x000fe200000006ff */
[----:B------:R-:W-:Y:S01]  /*6c90*/  IMAD.U32 R18, R77, 0x10000, RZ ;  /* 0x000100004d127824 */ /* 0x000fe200078e00ff */
[----:B------:R-:W-:Y:S01]  /*6ca0*/  SHF.L.U32 R78, R78, 0x10, RZ ;  /* 0x000000104e4e7819 */ /* 0x000fe200000006ff */
[----:B------:R-:W-:Y:S02]  /*6cb0*/  IMAD.U32 R77, R80, 0x10000, RZ ;  /* 0x00010000504d7824 */ /* 0x000fe400078e00ff */
[----:B-----5:R-:W-:Y:S02]  /*6cc0*/  HMUL2.BF16_V2 R80, R4, R83 ;  /* 0x0000005304507232 */ /* 0x020fe40000200000 */
[----:B------:R-:W-:Y:S02]  /*6cd0*/  IMAD.U32 R16, R16, 0x10000, RZ ;  /* 0x0001000010107824 */ /* 0x000fe400078e00ff */
[----:B------:R-:W-:Y:S02]  /*6ce0*/  HFMA2.BF16_V2 R82, R5, R82, -RZ ;  /* 0x0000005205527231 */ /* 0x000fe400003000ff */
[----:B------:R-:W-:-:S02]  /*6cf0*/  IMAD.U32 R19, R19, 0x10000, RZ ;  /* 0x0001000013137824 */ /* 0x000fc400078e00ff */
[----:B------:R-:W-:Y:S01]  /*6d00*/  FADD.FTZ R78, R78, R77 ;  /* 0x0000004d4e4e7221 */ /* 0x000fe20000010000 */
[--C-:B------:R-:W-:Y:S01]  /*6d10*/  FADD.FTZ R16, R16, R81.reuse ;  /* 0x0000005110107221 */ /* 0x100fe20000010000 */
[----:B------:R-:W-:Y:S01]  /*6d20*/  PRMT R81, R80, 0x7632, R81 ;  /* 0x0000763250517816 */ /* 0x000fe20000000051 */
[--C-:B------:R-:W-:Y:S01]  /*6d30*/  FADD.FTZ R19, R19, R18.reuse ;  /* 0x0000001213137221 */ /* 0x100fe20000010000 */
[----:B------:R-:W-:Y:S01]  /*6d40*/  PRMT R18, R82, 0x7610, R18 ;  /* 0x0000761052127816 */ /* 0x000fe20000000012 */
[----:B------:R-:W-:Y:S01]  /*6d50*/  IMAD.U32 R80, R80, 0x10000, RZ ;  /* 0x0001000050507824 */ /* 0x000fe200078e00ff */
[----:B------:R-:W-:Y:S01]  /*6d60*/  PRMT R77, R82, 0x7632, R77 ;  /* 0x00007632524d7816 */ /* 0x000fe2000000004d */
[----:B------:R-:W-:Y:S02]  /*6d70*/  IMAD.U32 R81, R81, 0x10000, RZ ;  /* 0x0001000051517824 */ /* 0x000fe400078e00ff */
[----:B------:R-:W-:Y:S01]  /*6d80*/  FADD.FTZ R19, R16, R19 ;  /* 0x0000001310137221 */ /* 0x000fe20000010000 */
[----:B------:R-:W-:Y:S01]  /*6d90*/  IMAD.U32 R18, R18, 0x10000, RZ ;  /* 0x0001000012127824 */ /* 0x000fe200078e00ff */
[----:B------:R-:W-:Y:S01]  /*6da0*/  SHF.L.U32 R77, R77, 0x10, RZ ;  /* 0x000000104d4d7819 */ /* 0x000fe200000006ff */
[----:B------:R-:W-:Y:S01]  /*6db0*/  FADD.FTZ R83, R80, R81 ;  /* 0x0000005150537221 */ /* 0x000fe20000010000 */
[----:B------:R-:W-:-:S02]  /*6dc0*/  HFMA2.BF16_V2 R80, R6, R85, -RZ ;  /* 0x0000005506507231 */ /* 0x000fc400003000ff */
[----:B------:R-:W-:Y:S01]  /*6dd0*/  FADD.FTZ R19, R19, R78 ;  /* 0x0000004e13137221 */ /* 0x000fe20000010000 */
[----:B------:R-:W-:Y:S02]  /*6de0*/  HFMA2.BF16_V2 R16, R6, R79, -RZ ;  /* 0x0000004f06107231 */ /* 0x000fe400003000ff */
[----:B------:R-:W-:Y:S01]  /*6df0*/  FADD.FTZ R82, R18, R77 ;  /* 0x0000004d12527221 */ /* 0x000fe20000010000 */
[----:B------:R-:W-:Y:S01]  /*6e00*/  HMUL2.BF16_V2 R77, R17, R84 ;  /* 0x00000054114d7232 */ /* 0x000fe20000200000 */
[C---:B------:R-:W-:Y:S01]  /*6e10*/  PRMT R81, R80.reuse, 0x7632, R81 ;  /* 0x0000763250517816 */ /* 0x040fe20000000051 */
[----:B------:R-:W-:Y:S01]  /*6e20*/  IMAD.U32 R80, R80, 0x10000, RZ ;  /* 0x0001000050507824 */ /* 0x000fe200078e00ff */
[C---:B------:R-:W-:Y:S01]  /*6e30*/  PRMT R18, R16.reuse, 0x7632, R18 ;  /* 0x0000763210127816 */ /* 0x040fe20000000012 */
[----:B------:R-:W-:Y:S01]  /*6e40*/  IMAD.U32 R16, R16, 0x10000, RZ ;  /* 0x0001000010107824 */ /* 0x000fe200078e00ff */
[----:B------:R-:W-:Y:S01]  /*6e50*/  PRMT R79, R77, 0x7632, R79 ;  /* 0x000076324d4f7816 */ /* 0x000fe2000000004f */
[----:B------:R-:W-:Y:S01]  /*6e60*/  IMAD.U32 R81, R81, 0x10000, RZ ;  /* 0x0001000051517824 */ /* 0x000fe200078e00ff */
[----:B------:R-:W-:Y:S01]  /*6e70*/  SHF.L.U32 R84, R77, 0x10, RZ ;  /* 0x000000104d547819 */ /* 0x000fe200000006ff */
[----:B------:R4:W5:Y:S01]  /*6e80*/  LDG.E.CONSTANT R78, desc[UR8][R20.64+0xc08] ;  /* 0x000c0808144e7981 */ /* 0x000962000c1e9900 */
        /* <DEDUP_REMOVED lines=8> */
[----:B------:R-:W-:Y:S02]  /*6f10*/  BSSY.RECONVERGENT B2, `(.L_x_17430) ;  /* 0x0000022000027945 */ /* 0x000fe40003800200 */
[----:B------:R-:W-:Y:S01]  /*6f20*/  FADD.FTZ R79, R82, R79 ;  /* 0x0000004f524f7221 */ /* 0x000fe20000010000 */
        /* <DEDUP_REMOVED lines=32> */
.L_x_17431:
[----:B------:R-:W-:Y:S05]  /*7130*/  BSYNC.RECONVERGENT B2 ;  /* 0x0000000000027941 */ /* 0x000fea0003800200 */
.L_x_17430:
[----:B------:R0:W5:Y:S02]  /*7140*/  LDG.E.CONSTANT R84, desc[UR8][R20.64+0xe00] ;  /* 0x000e000814547981 */ /* 0x000164000c1e9900 */
[----:B-----5:R-:W-:Y:S02]  /*7150*/  HMUL2.BF16_V2 R18, R5, R18 ;  /* 0x0000001205127232 */ /* 0x020fe40000200000 */
[----:B------:R-:W-:Y:S01]  /*7160*/  FADD.FTZ R80, R79, R80 ;  /* 0x000000504f507221 */ /* 0x000fe20000010000 */
[----:B------:R-:W-:Y:S01]  /*7170*/  HFMA2.BF16_V2 R77, R4, R77, -RZ ;  /* 0x0000004d044d7231 */ /* 0x000fe200003000ff */
        /* <DEDUP_REMOVED lines=11> */
[C---:B01234-:R-:W-:Y:S01]  /*7230*/  IADD3 R21, PT, PT, R45.reuse, -0x1, RZ ;  /* 0xffffffff2d157810 */ /* 0x05ffe20007ffe0ff */
        /* <DEDUP_REMOVED lines=29> */
.L_x_17433:
[----:B------:R-:W-:Y:S05]  /*7410*/  BSYNC.RECONVERGENT B2 ;  /* 0x0000000000027941 */ /* 0x000fea0003800200 */
.L_x_17432:
[----:B------:R-:W-:Y:S01]  /*7420*/  SHF.L.U32 R16, R16, 0x10, RZ ;  /* 0x0000001010107819 */ /* 0x000fe200000006ff */
[----:B01234-:R-:W-:Y:S01]  /*7430*/  IMAD.U32 R21, R18, 0x10000, RZ ;  /* 0x0001000012157824 */ /* 0x01ffe200078e00ff */
[----:B------:R-:W-:Y:S01]  /*7440*/  SHF.L.U32 R78, R78, 0x10, RZ ;  /* 0x000000104e4e7819 */ /* 0x000fe200000006ff */
[----:B------:R-:W-:Y:S02]  /*7450*/  IMAD.U32 R77, R77, 0x10000, RZ ;  /* 0x000100004d4d7824 */ /* 0x000fe400078e00ff */
[----:B------:R-:W-:Y:S02]  /*7460*/  HFMA2.BF16_V2 R18, R5, R84, -RZ ;  /* 0x0000005405127231 */ /* 0x000fe400003000ff */
[----:B------:R-:W-:Y:S01]  /*7470*/  FADD.FTZ R16, R16, R21 ;  /* 0x0000001510107221 */ /* 0x000fe20000010000 */
[----:B-----5:R-:W-:Y:S02]  /*7480*/  HMUL2.BF16_V2 R21, R4, R83 ;  /* 0x0000005304157232 */ /* 0x020fe40000200000 */
[----:B------:R-:W-:Y:S01]  /*7490*/  FADD.FTZ R77, R77, R78 ;  /* 0x0000004e4d4d7221 */ /* 0x000fe20000010000 */
[----:B------:R-:W-:Y:S01]  /*74a0*/  IMAD.U32 R79, R79, 0x10000, RZ ;  /* 0x000100004f4f7824 */ /* 0x000fe200078e00ff */
        /* <DEDUP_REMOVED lines=8> */
[----:B------:R-:W-:Y:S02]  /*7530*/  HMUL2.BF16_V2 R20, R17, R86 ;  /* 0x0000005611147232 */ /* 0x000fe40000200000 */
[----:B------:R-:W-:Y:S01]  /*7540*/  FADD.FTZ R77, R16, R77 ;  /* 0x0000004d104d7221 */ /* 0x000fe20000010000 */
[C---:B------:R-:W-:Y:S02]  /*7550*/  HFMA2.BF16_V2 R16, R6.reuse, R81, -RZ ;  /* 0x0000005106107231 */ /* 0x040fe400003000ff */
[----:B------:R-:W-:Y:S01]  /*7560*/  FADD.FTZ R84, R21, R78 ;  /* 0x0000004e15547221 */ /* 0x000fe20000010000 */
[----:B------:R-:W-:Y:S01]  /*7570*/  HFMA2.BF16_V2 R78, R6, R85, -RZ ;  /* 0x00000055064e7231 */ /* 0x000fe200003000ff */
[----:B------:R-:W-:Y:S01]  /*7580*/  PRMT R21, R20, 0x7632, R21 ;  /* 0x0000763214157816 */ /* 0x000fe20000000015 */
[--C-:B------:R-:W-:Y:S01]  /*7590*/  FADD.FTZ R81, R18, R79.reuse ;  /* 0x0000004f12517221 */ /* 0x100fe20000010000 */
        /* <DEDUP_REMOVED lines=50> */
.L_x_17435:
[----:B------:R-:W-:Y:S05]  /*78c0*/  BSYNC.RECONVERGENT B2 ;  /* 0x0000000000027941 */ /* 0x000fea0003800200 */
.L_x_17434:
        /* <DEDUP_REMOVED lines=20> */
[----:B------:R-:W-:-:S02]  /*7a10*/  PRMT R75, R71, 0x7632, R75 ;  /* 0x00007632474b7816 */ /* 0x000fc4000000004b */
        /* <DEDUP_REMOVED lines=19> */
.L_x_17437:
[----:B------:R-:W-:Y:S05]  /*7b50*/  BSYNC.RECONVERGENT B2 ;  /* 0x0000000000027941 */ /* 0x000fea0003800200 */
.L_x_17436:
[----:B------:R-:W-:Y:S01]  /*7b60*/  IMAD.U32 R75, R18, 0x10000, RZ ;  /* 0x00010000124b7824 */ /* 0x000fe200078e00ff */
        /* <DEDUP_REMOVED lines=8> */
[----:B------:R-:W-:Y:S01]  /*7bf0*/  IMAD.U32 R16, R16, 0x10000, RZ ;  /* 0x0001000010107824 */ /* 0x000fe200078e00ff */
[----:B------:R-:W-:Y:S01]  /*7c00*/  PRMT R20, R18, 0x7632, R20 ;  /* 0x0000763212147816 */ /* 0x000fe20000000014 */
[----:B------:R-:W-:Y:S01]  /*7c10*/  HMUL2.BF16_V2 R70, R17, R70 ;  /* 0x0000004611467232 */ /* 0x000fe20000200000 */
[C---:B------:R-:W-:Y:S01]  /*7c20*/  PRMT R21, R71.reuse, 0x7610, R21 ;  /* 0x0000761047157816 */ /* 0x040fe20000000015 */
[----:B------:R-:W-:Y:S01]  /*7c30*/  FADD.FTZ R16, R16, R75 ;  /* 0x0000004b10107221 */ /* 0x000fe20000010000 */
[----:B------:R-:W-:Y:S01]  /*7c40*/  PRMT R71, R71, 0x7632, R71 ;  /* 0x0000763247477816 */ /* 0x000fe20000000047 */
[----:B------:R-:W-:Y:S01]  /*7c50*/  IMAD.U32 R75, R20, 0x10000, RZ ;  /* 0x00010000144b7824 */ /* 0x000fe200078e00ff */
[----:B------:R-:W-:Y:S01]  /*7c60*/  SHF.L.U32 R21, R21, 0x10, RZ ;  /* 0x0000001015157819 */ /* 0x000fe200000006ff */
[----:B------:R-:W-:Y:S01]  /*7c70*/  FADD.FTZ R19, R16, R19 ;  /* 0x0000001310137221 */ /* 0x000fe20000010000 */
[----:B------:R-:W-:-:S02]  /*7c80*/  IMAD.U32 R18, R18, 0x10000, RZ ;  /* 0x0001000012127824 */ /* 0x000fc400078e00ff */
[C---:B------:R-:W-:Y:S02]  /*7c90*/  HFMA2.BF16_V2 R16, R6.reuse, R73, -RZ ;  /* 0x0000004906107231 */ /* 0x040fe400003000ff */
[----:B------:R-:W-:Y:S02]  /*7ca0*/  IMAD.U32 R20, R71, 0x10000, RZ ;  /* 0x0001000047147824 */ /* 0x000fe400078e00ff */
[----:B------:R-:W-:Y:S02]  /*7cb0*/  HFMA2.BF16_V2 R69, R6, R69, -RZ ;  /* 0x0000004506457231 */ /* 0x000fe400003000ff */
[----:B------:R-:W-:Y:S01]  /*7cc0*/  FADD.FTZ R75, R18, R75 ;  /* 0x0000004b124b7221 */ /* 0x000fe20000010000 */
[----:B------:R-:W-:Y:S01]  /*7cd0*/  BSSY.RECONVERGENT B2, `(.L_x_17438) ;  /* 0x0000031000027945 */ /* 0x000fe20003800200 */
        /* <DEDUP_REMOVED lines=48> */
.L_x_17439:
[----:B------:R-:W-:Y:S05]  /*7fe0*/  BSYNC.RECONVERGENT B2 ;  /* 0x0000000000027941 */ /* 0x000fea0003800200 */
.L_x_17438:
        /* <DEDUP_REMOVED lines=41> */
.L_x_17441:
[----:B------:R-:W-:Y:S05]  /*8280*/  BSYNC.RECONVERGENT B2 ;  /* 0x0000000000027941 */ /* 0x000fea0003800200 */
.L_x_17440:
        /* <DEDUP_REMOVED lines=8> */
[----:B------:R-:W-:Y:S01]  /*8310*/  IMAD.U32 R16, R16, 0x10000, RZ ;  /* 0x0001000010107824 */ /* 0x000fe200078e00ff */
[----:B------:R-:W-:Y:S01]  /*8320*/  PRMT R20, R18, 0x7632, R20 ;  /* 0x0000763212147816 */ /* 0x000fe20000000014 */
[----:B------:R-:W-:Y:S01]  /*8330*/  FADD.FTZ R66, R66, R67 ;  /* 0x0000004342427221 */ /* 0x000fe20000010000 */
[----:B------:R-:W-:Y:S01]  /*8340*/  PRMT R64, R63, 0x7632, R64 ;  /* 0x000076323f407816 */ /* 0x000fe20000000040 */
[----:B------:R-:W-:Y:S01]  /*8350*/  FADD.FTZ R16, R16, R69 ;  /* 0x0000004510107221 */ /* 0x000fe20000010000 */
[----:B------:R-:W-:Y:S01]  /*8360*/  SHF.L.U32 R67, R20, 0x10, RZ ;  /* 0x0000001014437819 */ /* 0x000fe200000006ff */
[----:B------:R-:W-:-:S02]  /*8370*/  HMUL2.BF16_V2 R20, R17, R62 ;  /* 0x0000003e11147232 */ /* 0x000fc40000200000 */
[----:B------:R-:W-:Y:S02]  /*8380*/  IMAD.U32 R18, R18, 0x10000, RZ ;  /* 0x0001000012127824 */ /* 0x000fe400078e00ff */
[----:B------:R-:W-:Y:S01]  /*8390*/  FADD.FTZ R21, R16, R21 ;  /* 0x0000001510157221 */ /* 0x000fe20000010000 */
[----:B------:R-:W-:Y:S02]  /*83a0*/  IMAD.U32 R63, R63, 0x10000, RZ ;  /* 0x000100003f3f7824 */ /* 0x000fe400078e00ff */
[C---:B------:R-:W-:Y:S02]  /*83b0*/  HFMA2.BF16_V2 R16, R6.reuse, R65, -RZ ;  /* 0x0000004106107231 */ /* 0x040fe400003000ff */
[----:B------:R-:W-:Y:S02]  /*83c0*/  IMAD.U32 R64, R64, 0x10000, RZ ;  /* 0x0001000040407824 */ /* 0x000fe400078e00ff */
[----:B------:R-:W-:Y:S01]  /*83d0*/  HFMA2.BF16_V2 R62, R6, R61, -RZ ;  /* 0x0000003d063e7231 */ /* 0x000fe200003000ff */
[----:B------:R-:W-:Y:S01]  /*83e0*/  PRMT R61, R20, 0x7632, R61 ;  /* 0x00007632143d7816 */ /* 0x000fe2000000003d */
[----:B------:R-:W-:Y:S01]  /*83f0*/  FADD.FTZ R67, R18, R67 ;  /* 0x0000004312437221 */ /* 0x000fe20000010000 */
        /* <DEDUP_REMOVED lines=51> */
.L_x_17443:
[----:B------:R-:W-:Y:S05]  /*8730*/  BSYNC.RECONVERGENT B2 ;  /* 0x0000000000027941 */ /* 0x000fea0003800200 */
.L_x_17442:
        /* <DEDUP_REMOVED lines=40> */
.L_x_17445:
[----:B------:R-:W-:Y:S05]  /*89c0*/  BSYNC.RECONVERGENT B2 ;  /* 0x0000000000027941 */ /* 0x000fea0003800200 */
.L_x_17444:
        /* <DEDUP_REMOVED lines=72> */
.L_x_17447:
[----:B------:R-:W-:Y:S05]  /*8e50*/  BSYNC.RECONVERGENT B2 ;  /* 0x0000000000027941 */ /* 0x000fea0003800200 */
.L_x_17446:
[----:B------:R-:W-:Y:S01]  /*8e60*/  BSSY.RECONVERGENT B2, `(.L_x_17448) ;  /* 0x0000022000027945 */ /* 0x000fe20003800200 */
[----:B------:R-:W-:Y:S02]  /*8e70*/  HFMA2.BF16_V2 R56, R4, R51, -RZ ;  /* 0x0000003304387231 */ /* 0x000fe400003000ff */
[----:B------:R-:W-:Y:S01]  /*8e80*/  HMUL2.BF16_V2 R52, R5, R52 ;  /* 0x0000003405347232 */ /* 0x000fe20000200000 */
[----:B------:R-:W-:Y:S06]  /*8e90*/  @P0 BRA `(.L_x_17449) ;  /* 0x0000000000780947 */ /* 0x000fec0003800000 */
[----:B------:R-:W-:Y:S01]  /*8ea0*/  VIADD R51, R45, 0xffffffff ;  /* 0xffffffff2d337836 */ /* 0x000fe20000000000 */
[-C--:B------:R-:W-:Y:S01]  /*8eb0*/  ISETP.GE.AND P6, PT, R7, R0.reuse, PT ;  /* 0x000000000700720c */ /* 0x080fe20003fc6270 */
[C---:B------:R-:W-:Y:S01]  /*8ec0*/  VIADD R21, R45.reuse, 0xfffffffe ;  /* 0xfffffffe2d157836 */ /* 0x040fe20000000000 */
[C---:B------:R-:W-:Y:S01]  /*8ed0*/  IADD3 R7, PT, PT, R45.reuse, 0x4, RZ ;  /* 0x000000042d077810 */ /* 0x040fe20007ffe0ff */
[----:B------:R-:W-:Y:S01]  /*8ee0*/  VIADD R53, R45, 0x3 ;  /* 0x000000032d357836 */ /* 0x000fe20000000000 */
[-C--:B------:R-:W-:Y:S01]  /*8ef0*/  ISETP.GE.AND P4, PT, R51, R0.reuse, PT ;  /* 0x000000003300720c */ /* 0x080fe20003f86270 */
[----:B------:R-:W-:Y:S01]  /*8f00*/  VIADD R51, R45, 0x2 ;  /* 0x000000022d337836 */ /* 0x000fe20000000000 */
[-C--:B------:R-:W-:Y:S02]  /*8f10*/  ISETP.GE.AND P5, PT, R21, R0.reuse, PT ;  /* 0x000000001500720c */ /* 0x080fe40003fa6270 */
        /* <DEDUP_REMOVED lines=22> */
.L_x_17449:
[----:B------:R-:W-:Y:S05]  /*9080*/  BSYNC.RECONVERGENT B2 ;  /* 0x0000000000027941 */ /* 0x000fea0003800200 */
.L_x_17448:
[C---:B------:R-:W-:Y:S01]  /*9090*/  PRMT R7, R52.reuse, 0x7610, R7 ;  /* 0x0000761034077816 */ /* 0x040fe20000000007 */
[----:B------:R-:W-:Y:S01]  /*90a0*/  HFMA2.BF16_V2 R5, R5, R48, -RZ ;  /* 0x0000003005057231 */ /* 0x000fe200003000ff */
[----:B------:R-:W-:Y:S01]  /*90b0*/  PRMT R18, R52, 0x7632, R18 ;  /* 0x0000763234127816 */ /* 0x000fe20000000012 */
[C---:B------:R-:W-:Y:S01]  /*90c0*/  HMUL2.BF16_V2 R50, R17.reuse, R50 ;  /* 0x0000003211327232 */ /* 0x040fe20000200000 */
[C---:B------:R-:W-:Y:S01]  /*90d0*/  PRMT R20, R56.reuse, 0x7610, R20 ;  /* 0x0000761038147816 */ /* 0x040fe20000000014 */
[----:B------:R-:W-:Y:S01]  /*90e0*/  IMAD.U32 R7, R7, 0x10000, RZ ;  /* 0x0001000007077824 */ /* 0x000fe200078e00ff */
[----:B------:R-:W-:Y:S01]  /*90f0*/  PRMT R21, R56, 0x7632, R21 ;  /* 0x0000763238157816 */ /* 0x000fe20000000015 */
[----:B------:R-:W-:Y:S01]  /*9100*/  IMAD.U32 R18, R18, 0x10000, RZ ;  /* 0x0001000012127824 */ /* 0x000fe200078e00ff */
[----:B------:R-:W-:Y:S01]  /*9110*/  SHF.L.U32 R20, R20, 0x10, RZ ;  /* 0x0000001014147819 */ /* 0x000fe200000006ff */
[----:B------:R-:W-:Y:S02]  /*9120*/  HMUL2.BF16_V2 R17, R17, R46 ;  /* 0x0000002e11117232 */ /* 0x000fe40000200000 */
[----:B------:R-:W-:-:S02]  /*9130*/  HFMA2.BF16_V2 R49, R6, R49, -RZ ;  /* 0x0000003106317231 */ /* 0x000fc400003000ff */
[----:B------:R-:W-:Y:S01]  /*9140*/  FADD.FTZ R7, R7, R18 ;  /* 0x0000001207077221 */ /* 0x000fe20000010000 */
[----:B------:R-:W-:Y:S02]  /*9150*/  IMAD.U32 R21, R21, 0x10000, RZ ;  /* 0x0001000015157824 */ /* 0x000fe400078e00ff */
[----:B------:R-:W-:Y:S01]  /*9160*/  HMUL2.BF16_V2 R18, R4, R47 ;  /* 0x0000002f04127232 */ /* 0x000fe20000200000 */
[----:B------:R-:W-:Y:S01]  /*9170*/  PRMT R4, R5, 0x7610, R4 ;  /* 0x0000761005047816 */ /* 0x000fe20000000004 */
[----:B------:R-:W-:Y:S01]  /*9180*/  FADD.FTZ R19, R19, R16 ;  /* 0x0000001013137221 */ /* 0x000fe20000010000 */
[----:B------:R-:W-:Y:S01]  /*9190*/  FADD.FTZ R20, R20, R21 ;  /* 0x0000001514147221 */ /* 0x000fe20000010000 */
[----:B------:R-:W-:Y:S01]  /*91a0*/  PRMT R5, R5, 0x7632, R5 ;  /* 0x0000763205057816 */ /* 0x000fe20000000005 */
[----:B------:R-:W-:Y:S01]  /*91b0*/  FADD.FTZ R54, R55, R54 ;  /* 0x0000003637367221 */ /* 0x000fe20000010000 */
[----:B------:R-:W-:Y:S01]  /*91c0*/  PRMT R21, R18, 0x7632, R21 ;  /* 0x0000763212157816 */ /* 0x000fe20000000015 */
        /* <DEDUP_REMOVED lines=33> */
[----:B------:R-:W-:-:S03]  /*93e0*/  FADD.FTZ R34, R34, R7 ;  /* 0x0000000722227221 */ /* 0x000fc60000010000 */
[----:B------:R-:W-:-:S07]  /*93f0*/  FADD.FTZ R35, R35, R6 ;  /* 0x0000000623237221 */ /* 0x000fce0000010000 */
.L_x_17417:
[----:B---3--:R-:W-:Y:S05]  /*9400*/  BSYNC.RECONVERGENT B0 ;  /* 0x0000000000007941 */ /* 0x008fea0003800200 */
.L_x_17416:
        /* <DEDUP_REMOVED lines=10> */
.L_x_17415:
[----:B-1-3--:R-:W-:Y:S05]  /*94b0*/  BSYNC.RECONVERGENT B1 ;  /* 0x0000000000017941 */ /* 0x00afea0003800200 */
.L_x_17414:
[----:B------:R-:W1:Y:S01]  /*94c0*/  SHFL.BFLY PT, R7, R8, 0x2, 0x1f ;  /* 0x0c401f0008077f89 */ /* 0x000e6200000e0000 */
[----:B------:R-:W-:Y:S01]  /*94d0*/  LOP3.LUT P0, RZ, R2, 0x3, RZ, 0xc0, !PT ;  /* 0x0000000302ff7812 */ /* 0x000fe2000780c0ff */
[----:B------:R-:W-:Y:S02]  /*94e0*/  BSSY.RECONVERGENT B0, `(.L_x_17451) ;  /* 0x000005b000007945 */ /* 0x000fe40003800200 */
[----:B------:R-:W2:Y:S04]  /*94f0*/  SHFL.BFLY PT, R4, R25, 0x2, 0x1f ;  /* 0x0c401f0019047f89 */ /* 0x000ea800000e0000 */
[----:B------:R-:W3:Y:S04]  /*9500*/  SHFL.BFLY PT, R5, R38, 0x2, 0x1f ;  /* 0x0c401f0026057f89 */ /* 0x000ee800000e0000 */
[----:B------:R-:W4:Y:S04]  /*9510*/  SHFL.BFLY PT, R9, R22, 0x2, 0x1f ;  /* 0x0c401f0016097f89 */ /* 0x000f2800000e0000 */
[----:B------:R-:W5:Y:S04]  /*9520*/  SHFL.BFLY PT, R0, R23, 0x2, 0x1f ;  /* 0x0c401f0017007f89 */ /* 0x000f6800000e0000 */
[----:B------:R-:W5:Y:S04]  /*9530*/  SHFL.BFLY PT, R11, R24, 0x2, 0x1f ;  /* 0x0c401f00180b7f89 */ /* 0x000f6800000e0000 */
[----:B------:R-:W5:Y:S01]  /*9540*/  SHFL.BFLY PT, R13, R26, 0x2, 0x1f ;  /* 0x0c401f001a0d7f89 */ /* 0x000f6200000e0000 */
[----:B-1----:R-:W-:-:S03]  /*9550*/  FADD.FTZ R7, R7, R8 ;  /* 0x0000000807077221 */ /* 0x002fc60000010000 */
[----:B------:R-:W1:Y:S01]  /*9560*/  SHFL.BFLY PT, R6, R27, 0x2, 0x1f ;  /* 0x0c401f001b067f89 */ /* 0x000e6200000e0000 */
[----:B--2---:R-:W-:-:S03]  /*9570*/  FADD.FTZ R25, R4, R25 ;  /* 0x0000001904197221 */ /* 0x004fc60000010000 */
[----:B0-----:R-:W0:Y:S01]  /*9580*/  SHFL.BFLY PT, R17, R28, 0x2, 0x1f ;  /* 0x0c401f001c117f89 */ /* 0x001e2200000e0000 */
[----:B---3--:R-:W-:-:S03]  /*9590*/  FADD.FTZ R5, R5, R38 ;  /* 0x0000002605057221 */ /* 0x008fc60000010000 */
[----:B------:R-:W2:Y:S01]  /*95a0*/  SHFL.BFLY PT, R10, R29, 0x2, 0x1f ;  /* 0x0c401f001d0a7f89 */ /* 0x000ea200000e0000 */
[----:B----4-:R-:W-:-:S03]  /*95b0*/  FADD.FTZ R9, R9, R22 ;  /* 0x0000001609097221 */ /* 0x010fc60000010000 */
[----:B------:R-:W3:Y:S01]  /*95c0*/  SHFL.BFLY PT, R19, R30, 0x2, 0x1f ;  /* 0x0c401f001e137f89 */ /* 0x000ee200000e0000 */
[----:B-----5:R-:W-:-:S03]  /*95d0*/  FADD.FTZ R23, R0, R23 ;  /* 0x0000001700177221 */ /* 0x020fc60000010000 */
[----:B------:R-:W4:Y:S01]  /*95e0*/  SHFL.BFLY PT, R12, R31, 0x2, 0x1f ;  /* 0x0c401f001f0c7f89 */ /* 0x000f2200000e0000 */
[----:B------:R-:W-:-:S03]  /*95f0*/  FADD.FTZ R11, R11, R24 ;  /* 0x000000180b0b7221 */ /* 0x000fc60000010000 */
[----:B------:R-:W5:Y:S01]  /*9600*/  SHFL.BFLY PT, R21, R32, 0x2, 0x1f ;  /* 0x0c401f0020157f89 */ /* 0x000f6200000e0000 */
[----:B------:R-:W-:-:S03]  /*9610*/  FADD.FTZ R13, R13, R26 ;  /* 0x0000001a0d0d7221 */ /* 0x000fc60000010000 */
[----:B------:R-:W5:Y:S01]  /*9620*/  SHFL.BFLY PT, R14, R33, 0x2, 0x1f ;  /* 0x0c401f00210e7f89 */ /* 0x000f6200000e0000 */
[----:B-1----:R-:W-:-:S03]  /*9630*/  FADD.FTZ R27, R6, R27 ;  /* 0x0000001b061b7221 */ /* 0x002fc60000010000 */
[----:B------:R-:W1:Y:S01]  /*9640*/  SHFL.BFLY PT, R37, R34, 0x2, 0x1f ;  /* 0x0c401f0022257f89 */ /* 0x000e6200000e0000 */
[----:B0-----:R-:W-:-:S03]  /*9650*/  FADD.FTZ R17, R17, R28 ;  /* 0x0000001c11117221 */ /* 0x001fc60000010000 */
[----:B------:R-:W0:Y:S01]  /*9660*/  SHFL.BFLY PT, R16, R35, 0x2, 0x1f ;  /* 0x0c401f0023107f89 */ /* 0x000e2200000e0000 */
[----:B--2---:R-:W-:Y:S01]  /*9670*/  FADD.FTZ R29, R10, R29 ;  /* 0x0000001d0a1d7221 */ /* 0x004fe20000010000 */
[----:B---3--:R-:W-:Y:S02]  /*9680*/  FADD.FTZ R19, R19, R30 ;  /* 0x0000001e13137221 */ /* 0x008fe40000010000 */
[----:B------:R-:W2:Y:S01]  /*9690*/  SHFL.BFLY PT, R4, R7, 0x1, 0x1f ;  /* 0x0c201f0007047f89 */ /* 0x000ea200000e0000 */
[----:B----4-:R-:W-:-:S03]  /*96a0*/  FADD.FTZ R31, R12, R31 ;  /* 0x0000001f0c1f7221 */ /* 0x010fc60000010000 */
[----:B------:R-:W3:Y:S01]  /*96b0*/  SHFL.BFLY PT, R0, R5, 0x1, 0x1f ;  /* 0x0c201f0005007f89 */ /* 0x000ee200000e0000 */
[----:B-----5:R-:W-:-:S03]  /*96c0*/  FADD.FTZ R21, R21, R32 ;  /* 0x0000002015157221 */ /* 0x020fc60000010000 */
[----:B------:R-:W4:Y:S01]  /*96d0*/  SHFL.BFLY PT, R6, R9, 0x1, 0x1f ;  /* 0x0c201f0009067f89 */ /* 0x000f2200000e0000 */
[----:B------:R-:W-:-:S03]  /*96e0*/  FADD.FTZ R33, R14, R33 ;  /* 0x000000210e217221 */ /* 0x000fc60000010000 */
[----:B------:R-:W5:Y:S01]  /*96f0*/  SHFL.BFLY PT, R8, R23, 0x1, 0x1f ;  /* 0x0c201f0017087f89 */ /* 0x000f6200000e0000 */
[----:B-1----:R-:W-:-:S03]  /*9700*/  FADD.FTZ R37, R37, R34 ;  /* 0x0000002225257221 */ /* 0x002fc60000010000 */
[----:B------:R-:W1:Y:S01]  /*9710*/  SHFL.BFLY PT, R10, R11, 0x1, 0x1f ;  /* 0x0c201f000b0a7f89 */ /* 0x000e6200000e0000 */
[----:B------:R-:W-:Y:S01]  /*9720*/  LOP3.LUT R34, R2, 0x3c0, RZ, 0xc0, !PT ;  /* 0x000003c002227812 */ /* 0x000fe200078ec0ff */
[----:B0-----:R-:W-:Y:S02]  /*9730*/  FADD.FTZ R35, R16, R35 ;  /* 0x0000002310237221 */ /* 0x001fe40000010000 */
[----:B------:R-:W0:Y:S01]  /*9740*/  SHFL.BFLY PT, R12, R25, 0x1, 0x1f ;  /* 0x0c201f00190c7f89 */ /* 0x000e2200000e0000 */
[----:B------:R-:W-:-:S03]  /*9750*/  ISETP.NE.OR P1, PT, R34, 0x40, P0 ;  /* 0x000000402200780c */ /* 0x000fc60000725670 */
[----:B------:R-:W0:Y:S01]  /*9760*/  SHFL.BFLY PT, R14, R13, 0x1, 0x1f ;  /* 0x0c201f000d0e7f89 */ /* 0x000e2200000e0000 */
[----:B--2---:R-:W-:Y:S01]  /*9770*/  FADD.FTZ R7, R7, R4 ;  /* 0x0000000407077221 */ /* 0x004fe20000010000 */
[----:B------:R-:W-:Y:S02]  /*9780*/  SHF.R.U32.HI R4, RZ, 0x2, R3 ;  /* 0x00000002ff047819 */ /* 0x000fe40000011603 */
[----:B------:R-:W2:Y:S01]  /*9790*/  SHFL.BFLY PT, R16, R27, 0x1, 0x1f ;  /* 0x0c201f001b107f89 */ /* 0x000ea200000e0000 */
[----:B---3--:R-:W-:Y:S01]  /*97a0*/  FADD.FTZ R0, R5, R0 ;  /* 0x0000000005007221 */ /* 0x008fe20000010000 */
[----:B------:R-:W-:Y:S02]  /*97b0*/  LEA R15, R15, R4, 0x7 ;  /* 0x000000040f0f7211 */ /* 0x000fe400078e38ff */
        /* <DEDUP_REMOVED lines=9> */
[----:B------:R-:W-:-:S03]  /*9850*/  FADD.FTZ R13, R13, R14 ;  /* 0x0000000e0d0d7221 */ /* 0x000fc60000010000 */
[----:B------:R-:W0:Y:S01]  /*9860*/  SHFL.BFLY PT, R28, R33, 0x1, 0x1f ;  /* 0x0c201f00211c7f89 */ /* 0x000e2200000e0000 */
[----:B--2---:R-:W-:-:S03]  /*9870*/  FADD.FTZ R16, R27, R16 ;  /* 0x000000101b107221 */ /* 0x004fc60000010000 */
[----:B------:R-:W2:Y:S01]  /*9880*/  SHFL.BFLY PT, R30, R37, 0x1, 0x1f ;  /* 0x0c201f00251e7f89 */ /* 0x000ea200000e0000 */
[----:B---3--:R-:W-:-:S03]  /*9890*/  FADD.FTZ R17, R17, R18 ;  /* 0x0000001211117221 */ /* 0x008fc60000010000 */
[----:B------:R-:W3:Y:S01]  /*98a0*/  SHFL.BFLY PT, R32, R35, 0x1, 0x1f ;  /* 0x0c201f0023207f89 */ /* 0x000ee200000e0000 */
[----:B----4-:R-:W-:Y:S01]  /*98b0*/  FADD.FTZ R20, R29, R20 ;  /* 0x000000141d147221 */ /* 0x010fe20000010000 */
[----:B------:R-:W-:Y:S01]  /*98c0*/  BAR.SYNC.DEFER_BLOCKING 0x0 ;  /* 0x0000000000007b1d */ /* 0x000fe20000010000 */
[----:B-----5:R-:W-:Y:S01]  /*98d0*/  FADD.FTZ R19, R19, R22 ;  /* 0x0000001613137221 */ /* 0x020fe20000010000 */
[----:B-1----:R-:W-:Y:S01]  /*98e0*/  FADD.FTZ R24, R31, R24 ;  /* 0x000000181f187221 */ /* 0x002fe20000010000 */
[----:B0-----:R-:W-:Y:S01]  /*98f0*/  FADD.FTZ R21, R21, R26 ;  /* 0x0000001a15157221 */ /* 0x001fe20000010000 */
[----:B------:R-:W-:Y:S01]  /*9900*/  FADD.FTZ R28, R33, R28 ;  /* 0x0000001c211c7221 */ /* 0x000fe20000010000 */
[----:B--2---:R-:W-:Y:S01]  /*9910*/  FADD.FTZ R30, R37, R30 ;  /* 0x0000001e251e7221 */ /* 0x004fe20000010000 */
        /* <DEDUP_REMOVED lines=23> */
.L_x_17452:
[----:B------:R-:W-:Y:S05]  /*9a90*/  BSYNC.RECONVERGENT B0 ;  /* 0x0000000000007941 */ /* 0x000fea0003800200 */
.L_x_17451:
        /* <DEDUP_REMOVED lines=45> */
.L_x_17454:
[----:B------:R-:W-:Y:S05]  /*9d70*/  BSYNC.RECONVERGENT B0 ;  /* 0x0000000000007941 */ /* 0x000fea0003800200 */
.L_x_17453:
        /* <DEDUP_REMOVED lines=20> */
.L_x_17456:
[----:B------:R-:W-:Y:S05]  /*9ec0*/  BSYNC.RECONVERGENT B0 ;  /* 0x0000000000007941 */ /* 0x000fea0003800200 */
.L_x_17455:
        /* <DEDUP_REMOVED lines=35> */
.L_x_17458:
[----:B------:R-:W-:Y:S05]  /*a100*/  BSYNC.RECONVERGENT B0 ;  /* 0x0000000000007941 */ /* 0x000fea0003800200 */
.L_x_17457:
        /* <DEDUP_REMOVED lines=22> */
[----:B-1----:R-:W-:-:S05]  /*a270*/  IMAD.SHL.U32 R3, R3, 0x80, RZ ;  /* 0x0000008003037824 */ /* 0x002fca00078e00ff */
        /* <DEDUP_REMOVED lines=27> */
.L_x_17459:
        /* <DEDUP_REMOVED lines=13> */
.L_x_25907:


//--------------------- .text._ZN4vllm25paged_attention_v1_kernelI13__nv_bfloat16S1_Li120ELi32ELi128ELNS_18Fp8KVCacheDataTypeE0ELb1EEEvPT_PKS3_PKT0_S9_ifPKiSB_iPKfiiiSD_SD_iiiii --------------------------
	.section	.text._ZN4vllm25paged_attention_v1_kernelI13__nv_bfloat16S1_Li120ELi32ELi128ELNS_18Fp8KVCacheDataTypeE0ELb1EEEvPT_PKS3_PKT0_S9_ifPKiSB_iPKfiiiSD_SD_iiiii,"ax",@progbits
	.align	128
        .global         _ZN4vllm25paged_attention_v1_kernelI13__nv_bfloat16S1_Li120ELi32ELi128ELNS_18Fp8KVCacheDataTypeE0ELb1EEEvPT_PKS3_PKT0_S9_ifPKiSB_iPKfiiiSD_SD_iiiii
        .type           _ZN4vllm25paged_attention_v1_kernelI13__nv_bfloat16S1_Li120ELi32ELi128ELNS_18Fp8KVCacheDataTypeE0ELb1EEEvPT_PKS3_PKT0_S9_ifPKiSB_iPKfiiiSD_SD_iiiii,@function
        .size           _ZN4vllm25paged_attention_v1_kernelI13__nv_bfloat16S1_Li120ELi32ELi128ELNS_18Fp8KVCacheDataTypeE0ELb1EEEvPT_PKS3_PKT0_S9_ifPKiSB_iPKfiiiSD_SD_iiiii,(.L_x_25908 - _ZN4vllm25paged_attention_v1_kernelI13__nv_bfloat16S1_Li120ELi32ELi128ELNS_18Fp8KVCacheDataTypeE0ELb1EEEvPT_PKS3_PKT0_S9_ifPKiSB_iPKfiiiSD_SD_iiiii)
        .other          _ZN4vllm25paged_attention_v1_kernelI13__nv_bfloat16S1_Li120ELi32ELi128ELNS_18Fp8KVCacheDataTypeE0ELb1EEEvPT_PKS3_PKT0_S9_ifPKiSB_iPKfiiiSD_SD_iiiii,@"STO_CUDA_ENTRY STV_DEFAULT"
_ZN4vllm25paged_attention_v1_kernelI13__nv_bfloat16S1_Li120ELi32ELi128ELNS_18Fp8KVCacheDataTypeE0ELb1EEEvPT_PKS3_PKT0_S9_ifPKiSB_iPKfiiiSD_SD_iiiii:
.text._ZN4vllm25paged_attention_v1_kernelI13__nv_bfloat16S1_Li120ELi32ELi128ELNS_18Fp8KVCacheDataTypeE0ELb1EEEvPT_PKS3_PKT0_S9_ifPKiSB_iPKfiiiSD_SD_iiiii:
        /* <DEDUP_REMOVED lines=20> */
[----:B------:R-:W3:Y:S04]  /*0140*/  LDCU UR4, c[0x0][0x3e8] ;  /* 0x00007d00ff0477ac */ /* 0x000ee80008000800 */
[----:B------:R-:W3:Y:S08]  /*0150*/  LDC R27, c[0x0][0x3f8] ;  /* 0x0000fe00ff1b7b82 */ /* 0x000ef00000000800 */
[----:B------:R-:W1:Y:S01]  /*0160*/  @!P1 LDC.64 R10, c[0x0][0x388] ;  /* 0x0000e200ff0a9b82 */ /* 0x000e620000000a00 */
[----:B----4-:R-:W-:-:S02]  /*0170*/  @!P1 IMAD R6, R17, 0x78, RZ ;  /* 0x0000007811069824 */ /* 0x010fc400078e02ff */
[----:B------:R-:W-:-:S05]  /*0180*/  @!P1 IMAD.SHL.U32 R5, R21, 0x8, RZ ;  /* 0x0000000815059824 */ /* 0x000fca00078e00ff */
[----:B------:R-:W-:Y:S02]  /*0190*/  @!P1 IADD3 R5, P0, P2, R5, R4, R6 ;  /* 0x0000000405059210 */ /* 0x000fe40007a1e006 */
[----:B------:R-:W-:-:S04]  /*01a0*/  SHF.R.S32.HI R4, RZ, 0x1f, R4 ;  /* 0x0000001fff047819 */ /* 0x000fc80000011404 */
[----:B------:R-:W-:Y:S02]  /*01b0*/  @!P1 IADD3.X R4, PT, PT, RZ, R4, RZ, P0, P2 ;  /* 0x00000004ff049210 */ /* 0x000fe400007e44ff */
[----:B------:R-:W-:Y:S02]  /*01c0*/  ISETP.NE.U32.AND P0, PT, R8, RZ, PT ;  /* 0x000000ff0800720c */ /* 0x000fe40003f05070 */
[----:B------:R-:W-:Y:S02]  /*01d0*/  IABS R13, R20 ;  /* 0x00000014000d7213 */ /* 0x000fe40000000000 */
[----:B------:R-:W-:Y:S02]  /*01e0*/  ISETP.NE.AND.EX P0, PT, R9, RZ, PT, P0 ;  /* 0x000000ff0900720c */ /* 0x000fe40003f05300 */
[----:B-1----:R-:W-:-:S04]  /*01f0*/  @!P1 LEA R10, P2, R5, R10, 0x1 ;  /* 0x0000000a050a9211 */ /* 0x002fc800078408ff */
[----:B------:R-:W-:-:S05]  /*0200*/  @!P1 LEA.HI.X R11, R5, R11, R4, 0x1, P2 ;  /* 0x0000000b050b9211 */ /* 0x000fca00010f0c04 */
[----:B------:R-:W4:Y:S01]  /*0210*/  @!P1 LDG.E.CONSTANT R4, desc[UR8][R10.64] ;  /* 0x000000080a049981 */ /* 0x000f22000c1e9900 */
[----:B------:R-:W1:Y:S01]  /*0220*/  I2F.RP R9, R13 ;  /* 0x0000000d00097306 */ /* 0x000e620000209400 */
[----:B------:R-:W0:Y:S02]  /*0230*/  @P0 LDC.64 R2, c[0x0][0x3c0] ;  /* 0x0000f000ff020b82 */ /* 0x000e240000000a00 */
[----:B------:R-:W4:Y:S04]  /*0240*/  @!P1 LDG.E.CONSTANT R5, desc[UR8][R10.64+0x4] ;  /* 0x000004080a059981 */ /* 0x000f28000c1e9900 */
[----:B------:R-:W4:Y:S04]  /*0250*/  @!P1 LDG.E.CONSTANT R6, desc[UR8][R10.64+0x8] ;  /* 0x000008080a069981 */ /* 0x000f28000c1e9900 */
[----:B------:R3:W4:Y:S01]  /*0260*/  @!P1 LDG.E.CONSTANT R7, desc[UR8][R10.64+0xc] ;  /* 0x00000c080a079981 */ /* 0x000722000c1e9900 */
[----:B------:R-:W-:Y:S01]  /*0270*/  IMAD.MOV.U32 R8, RZ, RZ, RZ ;  /* 0x000000ffff087224 */ /* 0x000fe200078e00ff */
[----:B-1----:R-:W1:Y:S01]  /*0280*/  MUFU.RCP R9, R9 ;  /* 0x0000000900097308 */ /* 0x002e620000001000 */
[----:B0-----:R-:W-:-:S05]  /*0290*/  @P0 IMAD.WIDE.U32 R2, R17, 0x4, R2 ;  /* 0x0000000411020825 */ /* 0x001fca00078e0002 */
[----:B------:R0:W5:Y:S01]  /*02a0*/  @P0 LDG.E.CONSTANT R8, desc[UR8][R2.64] ;  /* 0x0000000802080981 */ /* 0x000162000c1e9900 */
[----:B------:R-:W-:Y:S01]  /*02b0*/  BSSY.RECONVERGENT B0, `(.L_x_17460) ;  /* 0x00002f5000007945 */ /* 0x000fe20003800200 */
[----:B-1----:R-:W-:Y:S01]  /*02c0*/  VIADD R12, R9, 0xffffffe ;  /* 0x0ffffffe090c7836 */ /* 0x002fe20000000000 */
[----:B------:R-:W-:-:S03]  /*02d0*/  IABS R9, R25 ;  /* 0x0000001900097213 */ /* 0x000fc60000000000 */
[----:B---3--:R-:W1:Y:S01]  /*02e0*/  F2I.FTZ.U32.TRUNC.NTZ R11, R12 ;  /* 0x0000000c000b7305 */ /* 0x008e62000021f000 */
[----:B0-----:R-:W-:Y:S02]  /*02f0*/  IABS R2, R16 ;  /* 0x0000001000027213 */ /* 0x001fe40000000000 */
[----:B-1----:R-:W-:-:S05]  /*0300*/  IADD3 R10, PT, PT, RZ, -R11, RZ ;  /* 0x8000000bff0a7210 */ /* 0x002fca0007ffe0ff */
[----:B------:R-:W-:Y:S02]  /*0310*/  IMAD R15, R10, R13, RZ ;  /* 0x0000000d0a0f7224 */ /* 0x000fe400078e02ff */
[----:B------:R-:W-:-:S04]  /*0320*/  IMAD.MOV.U32 R10, RZ, RZ, RZ ;  /* 0x000000ffff0a7224 */ /* 0x000fc800078e00ff */
[----:B------:R-:W-:-:S06]  /*0330*/  IMAD.HI.U32 R10, R11, R15, R10 ;  /* 0x0000000f0b0a7227 */ /* 0x000fcc00078e000a */
[----:B------:R-:W-:-:S04]  /*0340*/  IMAD.HI.U32 R10, R10, R2, RZ ;  /* 0x000000020a0a7227 */ /* 0x000fc800078e00ff */
[----:B------:R-:W-:-:S04]  /*0350*/  IMAD.MOV R3, RZ, RZ, -R10 ;  /* 0x000000ffff037224 */ /* 0x000fc800078e0a0a */
[----:B------:R-:W-:-:S05]  /*0360*/  IMAD R2, R13, R3, R2 ;  /* 0x000000030d027224 */ /* 0x000fca00078e0202 */
[----:B------:R-:W-:-:S13]  /*0370*/  ISETP.GT.U32.AND P2, PT, R13, R2, PT ;  /* 0x000000020d00720c */ /* 0x000fda0003f44070 */
[----:B------:R-:W-:Y:S01]  /*0380*/  @!P2 IMAD.IADD R2, R2, 0x1, -R13 ;  /* 0x000000010202a824 */ /* 0x000fe200078e0a0d */
[----:B------:R-:W-:Y:S02]  /*0390*/  @!P2 IADD3 R10, PT, PT, R10, 0x1, RZ ;  /* 0x000000010a0aa810 */ /* 0x000fe40007ffe0ff */
[----:B------:R-:W-:Y:S02]  /*03a0*/  ISETP.NE.AND P2, PT, R20, RZ, PT ;  /* 0x000000ff1400720c */ /* 0x000fe40003f45270 */
[----:B------:R-:W-:Y:S02]  /*03b0*/  ISETP.GE.U32.AND P0, PT, R2, R13, PT ;  /* 0x0000000d0200720c */ /* 0x000fe40003f06070 */
[----:B------:R-:W-:Y:S01]  /*03c0*/  LOP3.LUT R2, R16, R20, RZ, 0x3c, !PT ;  /* 0x0000001410027212 */ /* 0x000fe200078e3cff */
[----:B------:R-:W0:Y:S03]  /*03d0*/  I2F.RP R13, R9 ;  /* 0x00000009000d7306 */ /* 0x000e260000209400 */
[----:B------:R-:W-:-:S07]  /*03e0*/  ISETP.GE.AND P3, PT, R2, RZ, PT ;  /* 0x000000ff0200720c */ /* 0x000fce0003f66270 */
[----:B------:R-:W-:-:S04]  /*03f0*/  @P0 VIADD R10, R10, 0x1 ;  /* 0x000000010a0a0836 */ /* 0x000fc80000000000 */
[----:B------:R-:W-:Y:S01]  /*0400*/  IMAD.MOV.U32 R18, RZ, RZ, R10 ;  /* 0x000000ffff127224 */ /* 0x000fe200078e000a */
[----:B0-----:R-:W0:Y:S03]  /*0410*/  MUFU.RCP R13, R13 ;  /* 0x0000000d000d7308 */ /* 0x001e260000001000 */
[----:B------:R-:W-:Y:S01]  /*0420*/  @!P3 IMAD.MOV R18, RZ, RZ, -R18 ;  /* 0x000000ffff12b224 */ /* 0x000fe200078e0a12 */
[----:B------:R-:W-:-:S04]  /*0430*/  @!P2 LOP3.LUT R18, RZ, R20, RZ, 0x33, !PT ;  /* 0x00000014ff12a212 */ /* 0x000fc800078e33ff */
[----:B------:R-:W-:-:S04]  /*0440*/  IABS R23, R18 ;  /* 0x0000001200177213 */ /* 0x000fc80000000000 */
[----:B------:R-:W1:Y:S01]  /*0450*/  I2F.RP R12, R23 ;  /* 0x00000017000c7306 */ /* 0x000e620000209400 */
[----:B0-----:R-:W-:-:S07]  /*0460*/  VIADD R10, R13, 0xffffffe ;  /* 0x0ffffffe0d0a7836 */ /* 0x001fce0000000000 */
[----:B------:R0:W3:Y:S08]  /*0470*/  F2I.FTZ.U32.TRUNC.NTZ R11, R10 ;  /* 0x0000000a000b7305 */ /* 0x0000f0000021f000 */
[----:B-1----:R-:W1:Y:S01]  /*0480*/  MUFU.RCP R12, R12 ;  /* 0x0000000c000c7308 */ /* 0x002e620000001000 */
[----:B0-----:R-:W-:Y:S02]  /*0490*/  IMAD.MOV.U32 R10, RZ, RZ, RZ ;  /* 0x000000ffff0a7224 */ /* 0x001fe400078e00ff */
[----:B---3--:R-:W-:-:S04]  /*04a0*/  IMAD R13, R11, R9, RZ ;  /* 0x000000090b0d7224 */ /* 0x008fc800078e02ff */
[----:B------:R-:W-:-:S04]  /*04b0*/  IMAD.MOV R13, RZ, RZ, -R13 ;  /* 0x000000ffff0d7224 */ /* 0x000fc800078e0a0d */
[----:B------:R-:W-:Y:S01]  /*04c0*/  IMAD.HI.U32 R10, R11, R13, R10 ;  /* 0x0000000d0b0a7227 */ /* 0x000fe200078e000a */
[----:B-1----:R-:W-:Y:S02]  /*04d0*/  IADD3 R2, PT, PT, R12, 0xffffffe, RZ ;  /* 0x0ffffffe0c027810 */ /* 0x002fe40007ffe0ff */
[----:B------:R-:W-:Y:S02]  /*04e0*/  IABS R12, R17 ;  /* 0x00000011000c7213 */ /* 0x000fe40000000000 */
        /* <DEDUP_REMOVED lines=17> */
[----:B------:R-:W-:-:S03]  /*0600*/  IMAD.MOV.U32 R15, RZ, RZ, -0x800001 ;  /* 0xff7fffffff0f7424 */ /* 0x000fc600078e00ff */
[----:B------:R-:W-:-:S03]  /*0610*/  @!P1 LEA R2, R21, R2, 0x4 ;  /* 0x0000000215029211 */ /* 0x000fc600078e20ff */
[----:B------:R-:W-:Y:S01]  /*0620*/  @P2 VIADD R3, R3, 0x1 ;  /* 0x0000000103032836 */ /* 0x000fe20000000000 */
[----:B------:R-:W-:Y:S01]  /*0630*/  ISETP.GE.AND P2, PT, R27, RZ, PT ;  /* 0x000000ff1b00720c */ /* 0x000fe20003f46270 */
[----:B--2---:R-:W-:-:S05]  /*0640*/  VIADD R12, R0, 0xffffffff ;  /* 0xffffffff000c7836 */ /* 0x004fca0000000000 */
[----:B------:R-:W-:Y:S02]  /*0650*/  IABS R14, R12 ;  /* 0x0000000c000e7213 */ /* 0x000fe40000000000 */
[----:B------:R-:W-:-:S03]  /*0660*/  LOP3.LUT R12, R12, R25, RZ, 0x3c, !PT ;  /* 0x000000190c0c7212 */ /* 0x000fc600078e3cff */
[----:B------:R-:W-:-:S05]  /*0670*/  IMAD.HI.U32 R13, R10, R14, RZ ;  /* 0x0000000e0a0d7227 */ /* 0x000fca00078e00ff */
[----:B------:R-:W-:-:S05]  /*0680*/  IADD3 R11, PT, PT, RZ, -R13, RZ ;  /* 0x8000000dff0b7210 */ /* 0x000fca0007ffe0ff */
[----:B------:R-:W-:Y:S01]  /*0690*/  IMAD R14, R9, R11, R14 ;  /* 0x0000000b090e7224 */ /* 0x000fe200078e020e */
[----:B------:R-:W-:-:S04]  /*06a0*/  LOP3.LUT R11, R17, R18, RZ, 0x3c, !PT ;  /* 0x00000012110b7212 */ /* 0x000fc800078e3cff */
[----:B------:R-:W-:Y:S02]  /*06b0*/  ISETP.GT.U32.AND P0, PT, R9, R14, PT ;  /* 0x0000000e0900720c */ /* 0x000fe40003f04070 */
[----:B------:R-:W-:Y:S01]  /*06c0*/  ISETP.GE.AND P4, PT, R11, RZ, PT ;  /* 0x000000ff0b00720c */ /* 0x000fe20003f86270 */
[----:B------:R-:W-:Y:S01]  /*06d0*/  IMAD.MOV.U32 R11, RZ, RZ, R3 ;  /* 0x000000ffff0b7224 */ /* 0x000fe200078e0003 */
[----:B------:R-:W-:-:S09]  /*06e0*/  IADD3 R3, PT, PT, R0, 0x1f, RZ ;  /* 0x0000001f00037810 */ /* 0x000fd20007ffe0ff */
[----:B------:R-:W-:Y:S02]  /*06f0*/  @!P0 IMAD.IADD R14, R14, 0x1, -R9 ;  /* 0x000000010e0e8824 */ /* 0x000fe400078e0a09 */
[----:B------:R-:W-:Y:S01]  /*0700*/  @!P4 IMAD.MOV R11, RZ, RZ, -R11 ;  /* 0x000000ffff0bc224 */ /* 0x000fe200078e0a0b */
[----:B------:R-:W-:Y:S01]  /*0710*/  @!P3 LOP3.LUT R11, RZ, R18, RZ, 0x33, !PT ;  /* 0x00000012ff0bb212 */ /* 0x000fe200078e33ff */
[----:B------:R-:W-:Y:S01]  /*0720*/  @!P0 VIADD R13, R13, 0x1 ;  /* 0x000000010d0d8836 */ /* 0x000fe20000000000 */
[----:B------:R-:W-:Y:S02]  /*0730*/  SHF.R.S32.HI R18, RZ, 0x1f, R3 ;  /* 0x0000001fff127819 */ /* 0x000fe40000011403 */
[----:B------:R-:W-:Y:S02]  /*0740*/  ISETP.GE.AND P3, PT, R12, RZ, PT ;  /* 0x000000ff0c00720c */ /* 0x000fe40003f66270 */
[----:B------:R-:W-:Y:S02]  /*0750*/  LEA.HI R12, R18, R3, RZ, 0x5 ;  /* 0x00000003120c7211 */ /* 0x000fe400078f28ff */
[----:B------:R-:W-:-:S02]  /*0760*/  ISETP.NE.AND P0, PT, R25, RZ, PT ;  /* 0x000000ff1900720c */ /* 0x000fc40003f05270 */
[----:B------:R-:W-:Y:S01]  /*0770*/  SHF.R.S32.HI R12, RZ, 0x5, R12 ;  /* 0x00000005ff0c7819 */ /* 0x000fe2000001140c */
[----:B----4-:R0:W-:Y:S01]  /*0780*/  @!P1 STS.128 [R2], R4 ;  /* 0x0000000402009388 */ /* 0x0101e20000000c00 */
[----:B------:R-:W-:Y:S01]  /*0790*/  BAR.SYNC.DEFER_BLOCKING 0x0 ;  /* 0x0000000000007b1d */ /* 0x000fe20000010000 */
[----:B------:R-:W-:Y:S01]  /*07a0*/  ISETP.GE.U32.AND P1, PT, R14, R9, PT ;  /* 0x000000090e00720c */ /* 0x000fe20003f26070 */
[----:B------:R-:W-:Y:S01]  /*07b0*/  @P2 IMAD R14, R16, UR4, R17 ;  /* 0x00000004100e2c24 */ /* 0x000fe2000f8e0211 */
[----:B------:R-:W-:Y:S01]  /*07c0*/  SHF.R.U32.HI R17, RZ, 0x5, R21 ;  /* 0x00000005ff117819 */ /* 0x000fe20000011615 */
[----:B------:R-:W-:Y:S02]  /*07d0*/  IMAD.MOV.U32 R16, RZ, RZ, R9 ;  /* 0x000000ffff107224 */ /* 0x000fe400078e0009 */
[----:B------:R-:W-:Y:S02]  /*07e0*/  @P2 IMAD R14, R14, R27, 0x1 ;  /* 0x000000010e0e2424 */ /* 0x000fe400078e021b */
[----:B0-----:R-:W-:-:S06]  /*07f0*/  @!P2 IMAD R2, R20, UR4, R11 ;  /* 0x000000041402ac24 */ /* 0x001fcc000f8e020b */
[----:B------:R-:W-:Y:S01]  /*0800*/  @P1 VIADD R13, R13, 0x1 ;  /* 0x000000010d0d1836 */ /* 0x000fe20000000000 */
[----:B------:R-:W-:Y:S01]  /*0810*/  ISETP.GE.AND P1, PT, R17, R12, PT ;  /* 0x0000000c1100720c */ /* 0x000fe20003f26270 */
[----:B------:R-:W-:-:S03]  /*0820*/  @!P2 IMAD.MOV R2, RZ, RZ, -R2 ;  /* 0x000000ffff02a224 */ /* 0x000fc600078e0a02 */
[----:B------:R-:W-:Y:S01]  /*0830*/  @!P3 IADD3 R13, PT, PT, RZ, -R13, RZ ;  /* 0x8000000dff0db210 */ /* 0x000fe20007ffe0ff */
[----:B------:R-:W-:Y:S01]  /*0840*/  @!P2 IMAD R14, R27, R2, 0x1 ;  /* 0x000000011b0ea424 */ /* 0x000fe200078e0202 */
[----:B------:R-:W-:-:S07]  /*0850*/  @!P0 LOP3.LUT R13, RZ, R25, RZ, 0x33, !PT ;  /* 0x00000019ff0d8212 */ /* 0x000fce00078e33ff */
[----:B------:R-:W-:Y:S05]  /*0860*/  @P1 BRA `(.L_x_17461) ;  /* 0x0000002800641947 */ /* 0x000fea0003800000 */
[----:B------:R-:W0:Y:S01]  /*0870*/  S2UR UR5, SR_CgaCtaId ;  /* 0x00000000000579c3 */ /* 0x000e220000008800 */
[----:B------:R-:W-:Y:S01]  /*0880*/  UMOV UR4, 0x400 ;  /* 0x0000040000047882 */ /* 0x000fe20000000000 */
[----:B------:R-:W1:Y:S01]  /*0890*/  LDCU UR6, c[0x0][0x3b8] ;  /* 0x00007700ff0677ac */ /* 0x000e620008000800 */
[----:B------:R-:W-:Y:S01]  /*08a0*/  SHF.R.U32.HI R2, RZ, 0x3, R21 ;  /* 0x00000003ff027819 */ /* 0x000fe20000011615 */
[----:B------:R-:W-:Y:S01]  /*08b0*/  IMAD.MOV.U32 R3, RZ, RZ, RZ ;  /* 0x000000ffff037224 */ /* 0x000fe200078e00ff */
[C---:B------:R-:W-:Y:S01]  /*08c0*/  SHF.L.U32 R4, R21.reuse, 0x2, RZ ;  /* 0x0000000215047819 */ /* 0x040fe200000006ff */
[----:B------:R-:W2:Y:S01]  /*08d0*/  LDCU.64 UR10, c[0x0][0x3a8] ;  /* 0x00007500ff0a77ac */ /* 0x000ea20008000a00 */
[----:B------:R-:W-:Y:S01]  /*08e0*/  LOP3.LUT R2, R2, 0x7c, RZ, 0xc0, !PT ;  /* 0x0000007c02027812 */ /* 0x000fe200078ec0ff */
[C---:B------:R-:W-:Y:S01]  /*08f0*/  IMAD.IADD R97, R21.reuse, 0x1, -R0 ;  /* 0x0000000115617824 */ /* 0x040fe200078e0a00 */
[----:B------:R-:W-:Y:S01]  /*0900*/  LOP3.LUT R4, R4, 0x7c, RZ, 0xc0, !PT ;  /* 0x0000007c04047812 */ /* 0x000fe200078ec0ff */
[----:B------:R-:W-:Y:S01]  /*0910*/  VIADD R18, R21, 0x1 ;  /* 0x0000000115127836 */ /* 0x000fe20000000000 */
[----:B------:R-:W-:-:S03]  /*0920*/  MOV R15, 0xff7fffff ;  /* 0xff7fffff000f7802 */ /* 0x000fc60000000f00 */
        /* <DEDUP_REMOVED lines=9> */
[----:B------:R-:W0:Y:S03]  /*09c0*/  LDS.128 R24, [UR17] ;  /* 0x00000011ff187984 */ /* 0x000e260008000c00 */
        /* <DEDUP_REMOVED lines=25> */
[----:B------:R-:W-:Y:S02]  /*0b60*/  PRMT R107, R33, 0x7632, R107 ;  /* 0x00007632216b7816 */ /* 0x000fe4000000006b */
        /* <DEDUP_REMOVED lines=49> */
[----:B------:R-:W-:-:S07]  /*0e80*/  PRMT R157, R83, 0x7632, R157 ;  /* 0x00007632539d7816 */ /* 0x000fce000000009d */
.L_x_17464:
[----:B------:R-:W0:Y:S01]  /*0e90*/  LDC R84, c[0x0][0x3f0] ;  /* 0x0000fc00ff547b82 */ /* 0x000e220000000800 */
[----:B------:R-:W-:Y:S01]  /*0ea0*/  VIADD R2, R19, 0xffffffff ;  /* 0xffffffff13027836 */ /* 0x000fe20000000000 */
[----:B------:R-:W-:Y:S01]  /*0eb0*/  BSSY.RECONVERGENT B1, `(.L_x_17462) ;  /* 0x000022e000017945 */ /* 0x000fe20003800200 */
[----:B------:R-:W-:Y:S02]  /*0ec0*/  VIADD R17, R17, 0x4 ;  /* 0x0000000411117836 */ /* 0x000fe40000000000 */
[----:B------:R-:W-:Y:S01]  /*0ed0*/  VIADD R19, R19, 0x80 ;  /* 0x0000008013137836 */ /* 0x000fe20000000000 */
        /* <DEDUP_REMOVED lines=18> */
[----:B------:R-:W-:-:S05]  /*1000*/  @P0 VIADD R4, R4, 0x1 ;  /* 0x0000000104040836 */ /* 0x000fca0000000000 */
[----:B------:R-:W-:-:S05]  /*1010*/  MOV R22, R4 ;  /* 0x0000000400167202 */ /* 0x000fca0000000f00 */
[----:B------:R-:W-:Y:S01]  /*1020*/  @!P2 IMAD.MOV R22, RZ, RZ, -R22 ;  /* 0x000000ffff16a224 */ /* 0x000fe200078e0a16 */
[----:B------:R-:W-:Y:S01]  /*1030*/  @!P1 LOP3.LUT R22, RZ, R23, RZ, 0x33, !PT ;  /* 0x00000017ff169212 */ /* 0x000fe200078e33ff */
[----:B0-----:R-:W-:Y:S01]  /*1040*/  IMAD.MOV R2, RZ, RZ, -R3 ;  /* 0x000000ffff027224 */ /* 0x001fe200078e0a03 */
[----:B------:R-:W-:-:S03]  /*1050*/  ISETP.NE.AND P1, PT, R84, RZ, PT ;  /* 0x000000ff5400720c */ /* 0x000fc60003f25270 */
[----:B------:R-:W-:Y:S02]  /*1060*/  IMAD.IADD R4, R22, 0x1, R14 ;  /* 0x0000000116047824 */ /* 0x000fe400078e020e */
[----:B------:R-:W-:Y:S02]  /*1070*/  IMAD R5, R2, R21, RZ ;  /* 0x0000001502057224 */ /* 0x000fe400078e02ff */
[----:B------:R-:W-:Y:S01]  /*1080*/  HFMA2 R2, -RZ, RZ, 0, 0 ;  /* 0x00000000ff027431 */ /* 0x000fe200000001ff */
[----:B------:R-:W-:Y:S02]  /*1090*/  IABS R23, R4 ;  /* 0x0000000400177213 */ /* 0x000fe40000000000 */
[----:B------:R-:W-:Y:S02]  /*10a0*/  ISETP.GE.AND P2, PT, R4, RZ, PT ;  /* 0x000000ff0400720c */ /* 0x000fe40003f46270 */
[----:B------:R-:W-:-:S04]  /*10b0*/  IMAD.HI.U32 R2, R3, R5, R2 ;  /* 0x0000000503027227 */ /* 0x000fc800078e0002 */
[----:B------:R-:W-:-:S04]  /*10c0*/  IMAD.MOV.U32 R3, RZ, RZ, R23 ;  /* 0x000000ffff037224 */ /* 0x000fc800078e0017 */
[----:B------:R-:W-:-:S04]  /*10d0*/  IMAD.HI.U32 R2, R2, R3, RZ ;  /* 0x0000000302027227 */ /* 0x000fc800078e00ff */
[----:B------:R-:W-:-:S04]  /*10e0*/  IMAD.MOV R2, RZ, RZ, -R2 ;  /* 0x000000ffff027224 */ /* 0x000fc800078e0a02 */
[----:B------:R-:W-:Y:S02]  /*10f0*/  IMAD R2, R21, R2, R3 ;  /* 0x0000000215027224 */ /* 0x000fe400078e0203 */
[----:B------:R-:W-:-:S03]  /*1100*/  VIADD R3, R13, -UR7 ;  /* 0x800000070d037c36 */ /* 0x000fc60008000000 */
[----:B------:R-:W-:-:S13]  /*1110*/  ISETP.GT.U32.AND P0, PT, R21, R2, PT ;  /* 0x000000021500720c */ /* 0x000fda0003f04070 */
[----:B------:R-:W-:-:S05]  /*1120*/  @!P0 IMAD.IADD R2, R2, 0x1, -R21 ;  /* 0x0000000102028824 */ /* 0x000fca00078e0a15 */
[----:B------:R-:W-:-:S13]  /*1130*/  ISETP.GT.U32.AND P0, PT, R21, R2, PT ;  /* 0x000000021500720c */ /* 0x000fda0003f04070 */
[----:B------:R-:W-:Y:S02]  /*1140*/  @!P0 IADD3 R2, PT, PT, R2, -R21, RZ ;  /* 0x8000001502028210 */ /* 0x000fe40007ffe0ff */
[----:B------:R-:W-:-:S03]  /*1150*/  ISETP.GT.AND P0, PT, R22, R3, PT ;  /* 0x000000031600720c */ /* 0x000fc60003f04270 */
[----:B------:R-:W-:Y:S01]  /*1160*/  @!P2 IMAD.MOV R2, RZ, RZ, -R2 ;  /* 0x000000ffff02a224 */ /* 0x000fe200078e0a02 */
[----:B------:R-:W-:Y:S02]  /*1170*/  @!P1 LOP3.LUT R2, RZ, R84, RZ, 0x33, !PT ;  /* 0x00000054ff029212 */ /* 0x000fe400078e33ff */
[----:B------:R-:W-:Y:S02]  /*1180*/  ISETP.GE.AND P1, PT, R17, R12, PT ;  /* 0x0000000c1100720c */ /* 0x000fe40003f26270 */
[----:B------:R-:W-:-:S13]  /*1190*/  ISETP.EQ.OR P0, PT, R2, RZ, P0 ;  /* 0x000000ff0200720c */ /* 0x000fda0000702670 */
[----:B------:R-:W-:-:S05]  /*11a0*/  @!P0 MOV R3, 0xff7fffff ;  /* 0xff7fffff00038802 */ /* 0x000fca0000000f00 */
        /* <DEDUP_REMOVED lines=27> */
[----:B------:R-:W-:-:S02]  /*1360*/  IMAD.U32 R88, R28, 0x10000, RZ ;  /* 0x000100001c587824 */ /* 0x000fc400078e00ff */
[----:B------:R-:W-:Y:S02]  /*1370*/  IMAD.U32 R159, R99, 0x10000, RZ ;  /* 0x00010000639f7824 */ /* 0x000fe400078e00ff */
[----:B------:R-:W-:Y:S01]  /*1380*/  IMAD.U32 R160, R32, 0x10000, RZ ;  /* 0x0001000020a07824 */ /* 0x000fe200078e00ff */
[C---:B--2---:R-:W-:Y:S02]  /*1390*/  SHF.L.U32 R91, R94.reuse, 0x10, RZ ;  /* 0x000000105e5b7819 */ /* 0x044fe400000006ff */
[----:B------:R-:W-:-:S03]  /*13a0*/  PRMT R94, R94, 0x7632, R94 ;  /* 0x000076325e5e7816 */ /* 0x000fc6000000005e */
[----:B------:R-:W-:Y:S01]  /*13b0*/  FMUL.FTZ R158, R88, R91 ;  /* 0x0000005b589e7220 */ /* 0x000fe20000410000 */
[----:B------:R-:W-:Y:S02]  /*13c0*/  IMAD.U32 R91, R24, 0x10000, RZ ;  /* 0x00010000185b7824 */ /* 0x000fe400078e00ff */
[C---:B---3--:R-:W-:Y:S01]  /*13d0*/  IMAD.U32 R88, R87.reuse, 0x10000, RZ ;  /* 0x0001000057587824 */ /* 0x048fe200078e00ff */
[----:B------:R-:W-:Y:S01]  /*13e0*/  PRMT R87, R87, 0x7632, R87 ;  /* 0x0000763257577816 */ /* 0x000fe20000000057 */
[----:B------:R-:W-:Y:S01]  /*13f0*/  IMAD.U32 R95, R94, 0x10000, RZ ;  /* 0x000100005e5f7824 */ /* 0x000fe200078e00ff */
[----:B----4-:R-:W-:Y:S01]  /*1400*/  SHF.L.U32 R94, R92, 0x10, RZ ;  /* 0x000000105c5e7819 */ /* 0x010fe200000006ff */
[----:B------:R-:W-:Y:S01]  /*1410*/  FFMA.FTZ R91, R91, R88, R158 ;  /* 0x000000585b5b7223 */ /* 0x000fe2000001009e */
[----:B------:R-:W-:Y:S01]  /*1420*/  SHF.L.U32 R88, R102, 0x10, RZ ;  /* 0x0000001066587819 */ /* 0x000fe200000006ff */
[----:B------:R-:W-:Y:S01]  /*1430*/  IMAD.U32 R87, R87, 0x10000, RZ ;  /* 0x0001000057577824 */ /* 0x000fe200078e00ff */
[----:B------:R-:W-:-:S03]  /*1440*/  PRMT R92, R92, 0x7632, R92 ;  /* 0x000076325c5c7816 */ /* 0x000fc6000000005c */
[----:B------:R-:W-:Y:S01]  /*1450*/  FMUL.FTZ R95, R88, R95 ;  /* 0x0000005f585f7220 */ /* 0x000fe20000410000 */
[----:B------:R-:W-:-:S04]  /*1460*/  IMAD.U32 R88, R98, 0x10000, RZ ;  /* 0x0001000062587824 */ /* 0x000fc800078e00ff */
[----:B------:R-:W-:Y:S01]  /*1470*/  FFMA.FTZ R88, R88, R87, R95 ;  /* 0x0000005758587223 */ /* 0x000fe2000001005f */
[----:B------:R-:W-:Y:S02]  /*1480*/  IMAD.U32 R87, R29, 0x10000, RZ ;  /* 0x000100001d577824 */ /* 0x000fe400078e00ff */
[----:B------:R-:W-:Y:S01]  /*1490*/  IMAD.U32 R95, R92, 0x10000, RZ ;  /* 0x000100005c5f7824 */ /* 0x000fe200078e00ff */
[----:B------:R-:W-:Y:S01]  /*14a0*/  SHF.L.U32 R92, R103, 0x10, RZ ;  /* 0x00000010675c7819 */ /* 0x000fe200000006ff */
[----:B------:R-:W-:Y:S01]  /*14b0*/  FMUL.FTZ R158, R87, R94 ;  /* 0x0000005e579e7220 */ /* 0x000fe20000410000 */
[----:B------:R-:W-:Y:S02]  /*14c0*/  IMAD.U32 R87, R25, 0x10000, RZ ;  /* 0x0001000019577824 */ /* 0x000fe400078e00ff */
[C---:B------:R-:W-:Y:S01]  /*14d0*/  IMAD.U32 R94, R93.reuse, 0x10000, RZ ;  /* 0x000100005d5e7824 */ /* 0x040fe200078e00ff */
[----:B------:R-:W-:-:S03]  /*14e0*/  PRMT R93, R93, 0x7632, R93 ;  /* 0x000076325d5d7816 */ /* 0x000fc6000000005d */
[----:B------:R-:W-:Y:S01]  /*14f0*/  FFMA.FTZ R87, R87, R94, R158 ;  /* 0x0000005e57577223 */ /* 0x000fe2000001009e */
[----:B------:R-:W-:Y:S01]  /*1500*/  FMUL.FTZ R94, R92, R95 ;  /* 0x0000005f5c5e7220 */ /* 0x000fe20000410000 */
[----:B------:R-:W-:Y:S01]  /*1510*/  IMAD.U32 R92, R93, 0x10000, RZ ;  /* 0x000100005d5c7824 */ /* 0x000fe200078e00ff */
[----:B------:R-:W-:Y:S01]  /*1520*/  SHF.L.U32 R93, R90, 0x10, RZ ;  /* 0x000000105a5d7819 */ /* 0x000fe200000006ff */
[----:B------:R-:W-:Y:S01]  /*1530*/  IMAD.U32 R158, R100, 0x10000, RZ ;  /* 0x00010000649e7824 */ /* 0x000fe200078e00ff */
[----:B------:R-:W-:Y:S01]  /*1540*/  PRMT R90, R90, 0x7632, R90 ;  /* 0x000076325a5a7816 */ /* 0x000fe2000000005a */
[----:B------:R-:W-:Y:S01]  /*1550*/  FFMA.FTZ R159, R159, R92, R94 ;  /* 0x0000005c9f9f7223 */ /* 0x000fe2000001005e */
[----:B------:R-:W-:Y:S02]  /*1560*/  IMAD.U32 R92, R30, 0x10000, RZ ;  /* 0x000100001e5c7824 */ /* 0x000fe400078e00ff */
[----:B------:R-:W-:Y:S02]  /*1570*/  IMAD.U32 R95, R26, 0x10000, RZ ;  /* 0x000100001a5f7824 */ /* 0x000fe400078e00ff */
[----:B------:R-:W-:Y:S01]  /*1580*/  FMUL.FTZ R94, R92, R93 ;  /* 0x0000005d5c5e7220 */ /* 0x000fe20000410000 */
[----:B------:R-:W-:Y:S01]  /*1590*/  IMAD.U32 R161, R90, 0x10000, RZ ;  /* 0x000100005aa17824 */ /* 0x000fe200078e00ff */
[----:B------:R-:W2:Y:S01]  /*15a0*/  LDG.E.CONSTANT R93, desc[UR8][R2.64+0x60c] ;  /* 0x00060c08025d7981 */ /* 0x000ea2000c1e9900 */
[----:B------:R-:W-:Y:S01]  /*15b0*/  SHF.L.U32 R90, R104, 0x10, RZ ;  /* 0x00000010685a7819 */ /* 0x000fe200000006ff */
[C---:B------:R-:W-:Y:S01]  /*15c0*/  IMAD.U32 R92, R84.reuse, 0x10000, RZ ;  /* 0x00010000545c7824 */ /* 0x040fe200078e00ff */
[----:B------:R-:W-:-:S03]  /*15d0*/  PRMT R84, R84, 0x7632, R84 ;  /* 0x0000763254547816 */ /* 0x000fc60000000054 */
[----:B------:R-:W-:Y:S01]  /*15e0*/  FMUL.FTZ R163, R90, R161 ;  /* 0x000000a15aa37220 */ /* 0x000fe20000410000 */
[----:B------:R-:W-:Y:S01]  /*15f0*/  FFMA.FTZ R95, R95, R92, R94 ;  /* 0x0000005c5f5f7223 */ /* 0x000fe2000001005e */
[----:B------:R-:W3:Y:S01]  /*1600*/  LDG.E.CONSTANT R90, desc[UR8][R2.64+0x800] ;  /* 0x00080008025a7981 */ /* 0x000ee2000c1e9900 */
[----:B------:R-:W-:Y:S02]  /*1610*/  IMAD.U32 R161, R84, 0x10000, RZ ;  /* 0x0001000054a17824 */ /* 0x000fe400078e00ff */
[----:B------:R-:W-:Y:S02]  /*1620*/  IMAD.U32 R84, R31, 0x10000, RZ ;  /* 0x000100001f547824 */ /* 0x000fe400078e00ff */
[----:B------:R-:W-:Y:S01]  /*1630*/  FFMA.FTZ R158, R158, R161, R163 ;  /* 0x000000a19e9e7223 */ /* 0x000fe200000100a3 */
[C---:B------:R-:W-:Y:S02]  /*1640*/  SHF.L.U32 R161, R85.reuse, 0x10, RZ ;  /* 0x0000001055a17819 */ /* 0x040fe400000006ff */
[----:B------:R-:W-:-:S03]  /*1650*/  PRMT R85, R85, 0x7632, R85 ;  /* 0x0000763255557816 */ /* 0x000fc60000000055 */
[----:B------:R-:W-:Y:S02]  /*1660*/  FMUL.FTZ R163, R84, R161 ;  /* 0x000000a154a37220 */ /* 0x000fe40000410000 */
[----:B------:R-:W4:Y:S01]  /*1670*/  LDG.E.CONSTANT R84, desc[UR8][R2.64+0x804] ;  /* 0x0008040802547981 */ /* 0x000f22000c1e9900 */
[----:B------:R-:W-:Y:S01]  /*1680*/  IMAD.U32 R92, R85, 0x10000, RZ ;  /* 0x00010000555c7824 */ /* 0x000fe200078e00ff */
[----:B------:R-:W-:Y:S01]  /*1690*/  SHF.L.U32 R85, R105, 0x10, RZ ;  /* 0x0000001069557819 */ /* 0x000fe200000006ff */
[----:B------:R-:W-:Y:S02]  /*16a0*/  IMAD.U32 R94, R27, 0x10000, RZ ;  /* 0x000100001b5e7824 */ /* 0x000fe400078e00ff */
[----:B------:R-:W-:-:S04]  /*16b0*/  IMAD.U32 R161, R5, 0x10000, RZ ;  /* 0x0001000005a17824 */ /* 0x000fc800078e00ff */
[----:B------:R-:W-:Y:S01]  /*16c0*/  FFMA.FTZ R94, R94, R161, R163 ;  /* 0x000000a15e5e7223 */ /* 0x000fe200000100a3 */
[----:B------:R-:W-:Y:S01]  /*16d0*/  FMUL.FTZ R161, R85, R92 ;  /* 0x0000005c55a17220 */ /* 0x000fe20000410000 */
[----:B------:R-:W-:Y:S02]  /*16e0*/  PRMT R85, R5, 0x7632, R85 ;  /* 0x0000763205557816 */ /* 0x000fe40000000055 */
[----:B------:R-:W4:Y:S01]  /*16f0*/  LDG.E.CONSTANT R5, desc[UR8][R2.64+0x808] ;  /* 0x0008080802057981 */ /* 0x000f22000c1e9900 */
[----:B------:R-:W-:Y:S02]  /*1700*/  IMAD.U32 R92, R101, 0x10000, RZ ;  /* 0x00010000655c7824 */ /* 0x000fe400078e00ff */
[----:B------:R-:W-:-:S04]  /*1710*/  IMAD.U32 R85, R85, 0x10000, RZ ;  /* 0x0001000055557824 */ /* 0x000fc800078e00ff */
[----:B------:R-:W-:Y:S01]  /*1720*/  FFMA.FTZ R92, R92, R85, R161 ;  /* 0x000000555c5c7223 */ /* 0x000fe200000100a1 */
[----:B------:R-:W-:-:S05]  /*1730*/  SHF.L.U32 R85, R22, 0x10, RZ ;  /* 0x0000001016557819 */ /* 0x000fca00000006ff */
        /* <DEDUP_REMOVED lines=8> */
[----:B------:R-:W-:Y:S01]  /*17c0*/  FFMA.FTZ R87, R160, R85, R87 ;  /* 0x00000055a0577223 */ /* 0x000fe20000010057 */
[----:B------:R-:W-:Y:S02]  /*17d0*/  PRMT R85, R4, 0x7632, R85 ;  /* 0x0000763204557816 */ /* 0x000fe40000000055 */
[----:B------:R-:W4:Y:S01]  /*17e0*/  LDG.E.CONSTANT R4, desc[UR8][R2.64+0xa00] ;  /* 0x000a000802047981 */ /* 0x000f22000c1e9900 */
        /* <DEDUP_REMOVED lines=20> */
[----:B------:R-:W-:Y:S01]  /*1930*/  IMAD.U32 R160, R36, 0x10000, RZ ;  /* 0x0001000024a07824 */ /* 0x000fe200078e00ff */
[----:B------:R-:W-:-:S03]  /*1940*/  PRMT R86, R86, 0x7632, R86 ;  /* 0x0000763256567816 */ /* 0x000fc60000000056 */
[----:B------:R-:W-:Y:S02]  /*1950*/  FFMA.FTZ R91, R160, R85, R91 ;  /* 0x00000055a05b7223 */ /* 0x000fe4000001005b */
[----:B------:R-:W4:Y:S01]  /*1960*/  LDG.E.CONSTANT R85, desc[UR8][R2.64+0xa0c] ;  /* 0x000a0c0802557981 */ /* 0x000f22000c1e9900 */
[----:B------:R-:W-:Y:S02]  /*1970*/  IMAD.U32 R86, R86, 0x10000, RZ ;  /* 0x0001000056567824 */ /* 0x000fe400078e00ff */
[----:B------:R-:W-:Y:S01]  /*1980*/  IMAD.U32 R161, R110, 0x10000, RZ ;  /* 0x000100006ea17824 */ /* 0x000fe200078e00ff */
[----:B------:R-:W-:-:S03]  /*1990*/  SHF.L.U32 R160, R89, 0x10, RZ ;  /* 0x0000001059a07819 */ /* 0x000fc600000006ff */
[----:B------:R-:W-:Y:S01]  /*19a0*/  FFMA.FTZ R88, R161, R86, R88 ;  /* 0x00000056a1587223 */ /* 0x000fe20000010058 */
[----:B------:R-:W-:Y:S01]  /*19b0*/  IMAD.U32 R86, R37, 0x10000, RZ ;  /* 0x0001000025567824 */ /* 0x000fe200078e00ff */
        /* <DEDUP_REMOVED lines=10> */
[----:B------:R-:W-:Y:S02]  /*1a60*/  PRMT R96, R96, 0x7632, R96 ;  /* 0x0000763260607816 */ /* 0x000fe40000000060 */
[----:B------:R-:W-:-:S03]  /*1a70*/  SHF.L.U32 R161, R112, 0x10, RZ ;  /* 0x0000001070a17819 */ /* 0x000fc600000006ff */
[----:B------:R-:W-:-:S04]  /*1a80*/  IMAD.U32 R96, R96, 0x10000, RZ ;  /* 0x0001000060607824 */ /* 0x000fc800078e00ff */
[----:B------:R-:W-:Y:S01]  /*1a90*/  FFMA.FTZ R158, R161, R96, R158 ;  /* 0x00000060a19e7223 */ /* 0x000fe2000001009e */
[----:B------:R-:W-:Y:S02]  /*1aa0*/  IMAD.U32 R161, R39, 0x10000, RZ ;  /* 0x0001000027a17824 */ /* 0x000fe400078e00ff */
[C---:B--2---:R-:W-:Y:S01]  /*1ab0*/  IMAD.U32 R96, R93.reuse, 0x10000, RZ ;  /* 0x000100005d607824 */ /* 0x044fe200078e00ff */
[----:B------:R-:W-:-:S03]  /*1ac0*/  PRMT R93, R93, 0x7632, R93 ;  /* 0x000076325d5d7816 */ /* 0x000fc6000000005d */
[----:B------:R-:W-:Y:S02]  /*1ad0*/  FFMA.FTZ R94, R161, R96, R94 ;  /* 0x00000060a15e7223 */ /* 0x000fe4000001005e */
[----:B------:R-:W2:Y:S01]  /*1ae0*/  LDG.E.CONSTANT R96, desc[UR8][R2.64+0xc08] ;  /* 0x000c080802607981 */ /* 0x000ea2000c1e9900 */
[----:B------:R-:W-:Y:S01]  /*1af0*/  SHF.L.U32 R160, R93, 0x10, RZ ;  /* 0x000000105da07819 */ /* 0x000fe200000006ff */
[----:B------:R-:W-:-:S04]  /*1b00*/  IMAD.U32 R93, R113, 0x10000, RZ ;  /* 0x00010000715d7824 */ /* 0x000fc800078e00ff */
[----:B------:R-:W-:Y:S01]  /*1b10*/  FFMA.FTZ R92, R93, R160, R92 ;  /* 0x000000a05d5c7223 */ /* 0x000fe2000001005c */
[----:B---3--:R-:W-:Y:S01]  /*1b20*/  SHF.L.U32 R93, R90, 0x10, RZ ;  /* 0x000000105a5d7819 */ /* 0x008fe200000006ff */
[----:B------:R-:W-:Y:S01]  /*1b30*/  IMAD.U32 R160, R40, 0x10000, RZ ;  /* 0x0001000028a07824 */ /* 0x000fe200078e00ff */
[----:B------:R-:W-:-:S03]  /*1b40*/  PRMT R90, R90, 0x7632, R90 ;  /* 0x000076325a5a7816 */ /* 0x000fc6000000005a */
[----:B------:R-:W-:Y:S02]  /*1b50*/  FFMA.FTZ R91, R160, R93, R91 ;  /* 0x0000005da05b7223 */ /* 0x000fe4000001005b */
[----:B------:R-:W3:Y:S01]  /*1b60*/  LDG.E.CONSTANT R93, desc[UR8][R2.64+0xc0c] ;  /* 0x000c0c08025d7981 */ /* 0x000ee2000c1e9900 */
[----:B------:R-:W-:Y:S02]  /*1b70*/  IMAD.U32 R90, R90, 0x10000, RZ ;  /* 0x000100005a5a7824 */ /* 0x000fe400078e00ff */
[----:B------:R-:W-:Y:S02]  /*1b80*/  IMAD.U32 R161, R114, 0x10000, RZ ;  /* 0x0001000072a17824 */ /* 0x000fe400078e00ff */
[----:B----4-:R-:W-:Y:S02]  /*1b90*/  IMAD.U32 R160, R84, 0x10000, RZ ;  /* 0x0001000054a07824 */ /* 0x010fe400078e00ff */
[----:B------:R-:W-:Y:S01]  /*1ba0*/  FFMA.FTZ R88, R161, R90, R88 ;  /* 0x0000005aa1587223 */ /* 0x000fe20000010058 */
[----:B------:R-:W-:-:S02]  /*1bb0*/  SHF.L.U32 R90, R41, 0x10, RZ ;  /* 0x00000010295a7819 */ /* 0x000fc400000006ff */
[----:B------:R-:W-:-:S03]  /*1bc0*/  PRMT R84, R84, 0x7632, R84 ;  /* 0x0000763254547816 */ /* 0x000fc60000000054 */
[----:B------:R-:W-:Y:S02]  /*1bd0*/  FFMA.FTZ R87, R90, R160, R87 ;  /* 0x000000a05a577223 */ /* 0x000fe40000010057 */
[----:B------:R-:W4:Y:S01]  /*1be0*/  LDG.E.CONSTANT R90, desc[UR8][R2.64+0xe00] ;  /* 0x000e0008025a7981 */ /* 0x000f22000c1e9900 */
[----:B------:R-:W-:Y:S01]  /*1bf0*/  IMAD.U32 R160, R84, 0x10000, RZ ;  /* 0x0001000054a07824 */ /* 0x000fe200078e00ff */
[----:B------:R-:W-:-:S05]  /*1c00*/  SHF.L.U32 R84, R115, 0x10, RZ ;  /* 0x0000001073547819 */ /* 0x000fca00000006ff */
[----:B------:R-:W-:Y:S01]  /*1c10*/  FFMA.FTZ R159, R84, R160, R159 ;  /* 0x000000a0549f7223 */ /* 0x000fe2000001009f */
[----:B------:R-:W-:Y:S02]  /*1c20*/  IMAD.U32 R84, R42, 0x10000, RZ ;  /* 0x000100002a547824 */ /* 0x000fe400078e00ff */
[----:B------:R-:W-:-:S04]  /*1c30*/  IMAD.U32 R160, R5, 0x10000, RZ ;  /* 0x0001000005a07824 */ /* 0x000fc800078e00ff */
[----:B------:R-:W-:Y:S01]  /*1c40*/  FFMA.FTZ R95, R84, R160, R95 ;  /* 0x000000a0545f7223 */ /* 0x000fe2000001005f */
[----:B------:R-:W-:Y:S02]  /*1c50*/  PRMT R84, R5, 0x7632, R84 ;  /* 0x0000763205547816 */ /* 0x000fe40000000054 */
[----:B------:R-:W4:Y:S01]  /*1c60*/  LDG.E.CONSTANT R5, desc[UR8][R2.64+0xe04] ;  /* 0x000e040802057981 */ /* 0x000f22000c1e9900 */
[----:B------:R-:W-:Y:S01]  /*1c70*/  IMAD.U32 R161, R116, 0x10000, RZ ;  /* 0x0001000074a17824 */ /* 0x000fe200078e00ff */
[----:B------:R-:W-:-:S05]  /*1c80*/  SHF.L.U32 R84, R84, 0x10, RZ ;  /* 0x0000001054547819 */ /* 0x000fca00000006ff */
[----:B------:R-:W-:Y:S01]  /*1c90*/  FFMA.FTZ R158, R161, R84, R158 ;  /* 0x00000054a19e7223 */ /* 0x000fe2000001009e */
[----:B------:R-:W-:Y:S01]  /*1ca0*/  SHF.L.U32 R84, R22, 0x10, RZ ;  /* 0x0000001016547819 */ /* 0x000fe200000006ff */
[----:B------:R-:W-:-:S04]  /*1cb0*/  IMAD.U32 R161, R43, 0x10000, RZ ;  /* 0x000100002ba17824 */ /* 0x000fc800078e00ff */
[----:B------:R-:W-:Y:S01]  /*1cc0*/  FFMA.FTZ R94, R161, R84, R94 ;  /* 0x00000054a15e7223 */ /* 0x000fe2000001005e */
[----:B------:R-:W-:Y:S02]  /*1cd0*/  PRMT R84, R22, 0x7632, R84 ;  /* 0x0000763216547816 */ /* 0x000fe40000000054 */
[----:B------:R-:W4:Y:S01]  /*1ce0*/  LDG.E.CONSTANT R22, desc[UR8][R2.64+0xe08] ;  /* 0x000e080802167981 */ /* 0x000f22000c1e9900 */
[----:B------:R-:W-:Y:S02]  /*1cf0*/  IMAD.U32 R161, R117, 0x10000, RZ ;  /* 0x0001000075a17824 */ /* 0x000fe400078e00ff */
[----:B------:R-:W-:Y:S02]  /*1d00*/  IMAD.U32 R84, R84, 0x10000, RZ ;  /* 0x0001000054547824 */ /* 0x000fe400078e00ff */
[----:B------:R-:W-:Y:S02]  /*1d10*/  IMAD.U32 R160, R4, 0x10000, RZ ;  /* 0x0001000004a07824 */ /* 0x000fe400078e00ff */
[----:B------:R-:W-:Y:S01]  /*1d20*/  FFMA.FTZ R92, R161, R84, R92 ;  /* 0x00000054a15c7223 */ /* 0x000fe2000001005c */
[----:B------:R-:W-:-:S05]  /*1d30*/  SHF.L.U32 R84, R44, 0x10, RZ ;  /* 0x000000102c547819 */ /* 0x000fca00000006ff */
[----:B------:R-:W-:Y:S01]  /*1d40*/  FFMA.FTZ R91, R84, R160, R91 ;  /* 0x000000a0545b7223 */ /* 0x000fe2000001005b */
[----:B------:R-:W-:Y:S02]  /*1d50*/  PRMT R84, R4, 0x7632, R84 ;  /* 0x0000763204547816 */ /* 0x000fe40000000054 */
[----:B------:R-:W4:Y:S01]  /*1d60*/  LDG.E.CONSTANT R4, desc[UR8][R2.64+0xe0c] ;  /* 0x000e0c0802047981 */ /* 0x000f22000c1e9900 */
[----:B------:R-:W-:Y:S02]  /*1d70*/  SHF.L.U32 R161, R118, 0x10, RZ ;  /* 0x0000001076a17819 */ /* 0x000fe400000006ff */
[----:B------:R-:W-:Y:S02]  /*1d80*/  IMAD.U32 R84, R84, 0x10000, RZ ;  /* 0x0001000054547824 */ /* 0x000fe400078e00ff */
[----:B------:R-:W-:Y:S02]  /*1d90*/  IMAD.U32 R160, R21, 0x10000, RZ ;  /* 0x0001000015a07824 */ /* 0x000fe400078e00ff */
[----:B------:R-:W-:Y:S01]  /*1da0*/  FFMA.FTZ R88, R161, R84, R88 ;  /* 0x00000054a1587223 */ /* 0x000fe20000010058 */
[----:B------:R-:W-:-:S04]  /*1db0*/  IMAD.U32 R84, R45, 0x10000, RZ ;  /* 0x000100002d547824 */ /* 0x000fc800078e00ff */
[----:B------:R-:W-:Y:S01]  /*1dc0*/  FFMA.FTZ R87, R84, R160, R87 ;  /* 0x000000a054577223 */ /* 0x000fe20000010057 */
[----:B------:R-:W-:Y:S02]  /*1dd0*/  PRMT R84, R21, 0x7632, R84 ;  /* 0x0000763215547816 */ /* 0x000fe40000000054 */
[----:B------:R-:W4:Y:S02]  /*1de0*/  LDG.E.CONSTANT R21, desc[UR8][R2.64+0x1000] ;  /* 0x0010000802157981 */ /* 0x000f24000c1e9900 */
[----:B------:R-:W-:Y:S01]  /*1df0*/  SHF.L.U32 R160, R84, 0x10, RZ ;  /* 0x0000001054a07819 */ /* 0x000fe200000006ff */
        /* <DEDUP_REMOVED lines=15> */
[----:B------:R-:W-:Y:S01]  /*1ef0*/  IMAD.U32 R160, R85, 0x10000, RZ ;  /* 0x0001000055a07824 */ /* 0x000fe200078e00ff */
[----:B------:R-:W-:-:S05]  /*1f00*/  SHF.L.U32 R85, R121, 0x10, RZ ;  /* 0x0000001079557819 */ /* 0x000fca00000006ff */
[----:B------:R-:W-:Y:S01]  /*1f10*/  FFMA.FTZ R92, R85, R160, R92 ;  /* 0x000000a0555c7223 */ /* 0x000fe2000001005c */
[----:B------:R-:W-:Y:S02]  /*1f20*/  IMAD.U32 R85, R86, 0x10000, RZ ;  /* 0x0001000056557824 */ /* 0x000fe400078e00ff */
[----:B------:R-:W-:Y:S01]  /*1f30*/  IMAD.U32 R160, R48, 0x10000, RZ ;  /* 0x0001000030a07824 */ /* 0x000fe200078e00ff */
[----:B------:R-:W-:-:S03]  /*1f40*/  PRMT R86, R86, 0x7632, R86 ;  /* 0x0000763256567816 */ /* 0x000fc60000000056 */
[----:B------:R-:W-:Y:S02]  /*1f50*/  FFMA.FTZ R91, R160, R85, R91 ;  /* 0x00000055a05b7223 */ /* 0x000fe4000001005b */
[----:B------:R-:W4:Y:S01]  /*1f60*/  LDG.E.CONSTANT R85, desc[UR8][R2.64+0x100c] ;  /* 0x00100c0802557981 */ /* 0x000f22000c1e9900 */
[----:B------:R-:W-:Y:S01]  /*1f70*/  SHF.L.U32 R86, R86, 0x10, RZ ;  /* 0x0000001056567819 */ /* 0x000fe200000006ff */
[----:B------:R-:W-:Y:S01]  /*1f80*/  IMAD.U32 R161, R122, 0x10000, RZ ;  /* 0x000100007aa17824 */ /* 0x000fe200078e00ff */
[----:B------:R-:W-:-:S03]  /*1f90*/  SHF.L.U32 R160, R89, 0x10, RZ ;  /* 0x0000001059a07819 */ /* 0x000fc600000006ff */
[----:B------:R-:W-:Y:S01]  /*1fa0*/  FFMA.FTZ R86, R161, R86, R88 ;  /* 0x00000056a1567223 */ /* 0x000fe20000010058 */
        /* <DEDUP_REMOVED lines=8> */
[----:B--2---:R-:W-:-:S04]  /*2030*/  IMAD.U32 R159, R96, 0x10000, RZ ;  /* 0x00010000609f7824 */ /* 0x004fc800078e00ff */
[----:B------:R-:W-:Y:S01]  /*2040*/  FFMA.FTZ R95, R160, R159, R95 ;  /* 0x0000009fa05f7223 */ /* 0x000fe2000001005f */
[----:B------:R-:W-:Y:S02]  /*2050*/  PRMT R159, R96, 0x7632, R159 ;  /* 0x00007632609f7816 */ /* 0x000fe4000000009f */
[----:B------:R-:W2:Y:S03]  /*2060*/  LDG.E.CONSTANT R96, desc[UR8][R2.64+0x1204] ;  /* 0x0012040802607981 */ /* 0x000ea6000c1e9900 */
[----:B------:R-:W-:Y:S01]  /*2070*/  IMAD.U32 R160, R159, 0x10000, RZ ;  /* 0x000100009fa07824 */ /* 0x000fe200078e00ff */
[----:B------:R-:W-:-:S05]  /*2080*/  SHF.L.U32 R159, R124, 0x10, RZ ;  /* 0x000000107c9f7819 */ /* 0x000fca00000006ff */
[----:B------:R-:W-:Y:S01]  /*2090*/  FFMA.FTZ R158, R159, R160, R158 ;  /* 0x000000a09f9e7223 */ /* 0x000fe2000001009e */
[----:B------:R-:W-:Y:S02]  /*20a0*/  IMAD.U32 R159, R51, 0x10000, RZ ;  /* 0x00010000339f7824 */ /* 0x000fe400078e00ff */
[----:B---3--:R-:W-:-:S04]  /*20b0*/  IMAD.U32 R160, R93, 0x10000, RZ ;  /* 0x000100005da07824 */ /* 0x008fc800078e00ff */
[----:B------:R-:W-:Y:S01]  /*20c0*/  FFMA.FTZ R94, R159, R160, R94 ;  /* 0x000000a09f5e7223 */ /* 0x000fe2000001005e */
[----:B------:R-:W-:Y:S02]  /*20d0*/  PRMT R159, R93, 0x7632, R159 ;  /* 0x000076325d9f7816 */ /* 0x000fe4000000009f */
[----:B------:R-:W3:Y:S02]  /*20e0*/  LDG.E.CONSTANT R93, desc[UR8][R2.64+0x1208] ;  /* 0x00120808025d7981 */ /* 0x000ee4000c1e9900 */
[----:B------:R-:W-:Y:S01]  /*20f0*/  SHF.L.U32 R160, R159, 0x10, RZ ;  /* 0x000000109fa07819 */ /* 0x000fe200000006ff */
[----:B------:R-:W-:-:S04]  /*2100*/  IMAD.U32 R159, R125, 0x10000, RZ ;  /* 0x000100007d9f7824 */ /* 0x000fc800078e00ff */
[----:B------:R-:W-:Y:S01]  /*2110*/  FFMA.FTZ R92, R159, R160, R92 ;  /* 0x000000a09f5c7223 */ /* 0x000fe2000001005c */
[----:B----4-:R-:W-:Y:S01]  /*2120*/  SHF.L.U32 R159, R90, 0x10, RZ ;  /* 0x000000105a9f7819 */ /* 0x010fe200000006ff */
        /* <DEDUP_REMOVED lines=12> */
[----:B------:R-:W-:Y:S02]  /*21f0*/  SHF.L.U32 R160, R127, 0x10, RZ ;  /* 0x000000107fa07819 */ /* 0x000fe400000006ff */
[----:B------:R-:W-:-:S04]  /*2200*/  IMAD.U32 R159, R159, 0x10000, RZ ;  /* 0x000100009f9f7824 */ /* 0x000fc800078e00ff */
[----:B------:R-:W-:Y:S01]  /*2210*/  FFMA.FTZ R89, R160, R159, R89 ;  /* 0x0000009fa0597223 */ /* 0x000fe20000010059 */
[----:B------:R-:W-:Y:S02]  /*2220*/  IMAD.U32 R160, R54, 0x10000, RZ ;  /* 0x0001000036a07824 */ /* 0x000fe400078e00ff */
        /* <DEDUP_REMOVED lines=49> */
[----:B------:R-:W-:Y:S02]  /*2540*/  FFMA.FTZ R91, R160, R85, R91 ;  /* 0x00000055a05b7223 */ /* 0x000fe4000001005b */
[----:B------:R-:W4:Y:S01]  /*2550*/  LDG.E.CONSTANT R85, desc[UR8][R2.64+0x160c] ;  /* 0x00160c0802557981 */ /* 0x000f22000c1e9900 */
[----:B------:R-:W-:Y:S01]  /*2560*/  PRMT R88, R88, 0x7632, R88 ;  /* 0x0000763258587816 */ /* 0x000fe20000000058 */
[----:B------:R-:W-:-:S03]  /*2570*/  IMAD.U32 R161, R134, 0x10000, RZ ;  /* 0x0001000086a17824 */ /* 0x000fc600078e00ff */
[----:B------:R-:W-:-:S05]  /*2580*/  SHF.L.U32 R88, R88, 0x10, RZ ;  /* 0x0000001058587819 */ /* 0x000fca00000006ff */
[----:B------:R-:W-:Y:S01]  /*2590*/  FFMA.FTZ R86, R161, R88, R86 ;  /* 0x00000058a1567223 */ /* 0x000fe20000010056 */
[----:B------:R-:W-:Y:S01]  /*25a0*/  IMAD.U32 R88, R61, 0x10000, RZ ;  /* 0x000100003d587824 */ /* 0x000fe200078e00ff */
[C---:B--2---:R-:W-:Y:S02]  /*25b0*/  SHF.L.U32 R160, R96.reuse, 0x10, RZ ;  /* 0x0000001060a07819 */ /* 0x044fe400000006ff */
[----:B------:R-:W-:-:S03]  /*25c0*/  PRMT R96, R96, 0x7632, R96 ;  /* 0x0000763260607816 */ /* 0x000fc60000000060 */
[----:B------:R-:W-:Y:S01]  /*25d0*/  FFMA.FTZ R87, R88, R160, R87 ;  /* 0x000000a058577223 */ /* 0x000fe20000010057 */
[----:B------:R-:W-:Y:S02]  /*25e0*/  IMAD.U32 R88, R135, 0x10000, RZ ;  /* 0x0001000087587824 */ /* 0x000fe400078e00ff */
[----:B------:R-:W-:-:S04]  /*25f0*/  IMAD.U32 R96, R96, 0x10000, RZ ;  /* 0x0001000060607824 */ /* 0x000fc800078e00ff */
[----:B------:R-:W-:Y:S01]  /*2600*/  FFMA.FTZ R89, R88, R96, R89 ;  /* 0x0000006058597223 */ /* 0x000fe20000010059 */
[----:B------:R-:W-:Y:S01]  /*2610*/  SHF.L.U32 R88, R62, 0x10, RZ ;  /* 0x000000103e587819 */ /* 0x000fe200000006ff */
[C---:B---3--:R-:W-:Y:S01]  /*2620*/  IMAD.U32 R96, R93.reuse, 0x10000, RZ ;  /* 0x000100005d607824 */ /* 0x048fe200078e00ff */
[----:B------:R-:W-:-:S03]  /*2630*/  PRMT R93, R93, 0x7632, R93 ;  /* 0x000076325d5d7816 */ /* 0x000fc6000000005d */
[----:B------:R-:W-:Y:S02]  /*2640*/  FFMA.FTZ R95, R88, R96, R95 ;  /* 0x00000060585f7223 */ /* 0x000fe4000001005f */
[----:B------:R-:W-:Y:S01]  /*2650*/  IMAD.U32 R96, R93, 0x10000, RZ ;  /* 0x000100005d607824 */ /* 0x000fe200078e00ff */
[----:B------:R-:W-:Y:S01]  /*2660*/  SHF.L.U32 R93, R136, 0x10, RZ ;  /* 0x00000010885d7819 */ /* 0x000fe200000006ff */
[----:B------:R-:W2:Y:S04]  /*2670*/  LDG.E.CONSTANT R88, desc[UR8][R2.64+0x1800] ;  /* 0x0018000802587981 */ /* 0x000ea8000c1e9900 */
[----:B------:R-:W-:Y:S01]  /*2680*/  FFMA.FTZ R158, R93, R96, R158 ;  /* 0x000000605d9e7223 */ /* 0x000fe2000001009e */
[----:B------:R-:W-:Y:S02]  /*2690*/  IMAD.U32 R93, R63, 0x10000, RZ ;  /* 0x000100003f5d7824 */ /* 0x000fe400078e00ff */
[----:B----4-:R-:W-:-:S04]  /*26a0*/  IMAD.U32 R96, R90, 0x10000, RZ ;  /* 0x000100005a607824 */ /* 0x010fc800078e00ff */
[----:B------:R-:W-:Y:S01]  /*26b0*/  FFMA.FTZ R94, R93, R96, R94 ;  /* 0x000000605d5e7223 */ /* 0x000fe2000001005e */
[----:B------:R-:W-:Y:S02]  /*26c0*/  PRMT R93, R90, 0x7632, R93 ;  /* 0x000076325a5d7816 */ /* 0x000fe4000000005d */
[----:B------:R-:W3:Y:S02]  /*26d0*/  LDG.E.CONSTANT R90, desc[UR8][R2.64+0x1804] ;  /* 0x00180408025a7981 */ /* 0x000ee4000c1e9900 */
[----:B------:R-:W-:Y:S01]  /*26e0*/  SHF.L.U32 R96, R93, 0x10, RZ ;  /* 0x000000105d607819 */ /* 0x000fe200000006ff */
[----:B------:R-:W-:-:S04]  /*26f0*/  IMAD.U32 R93, R137, 0x10000, RZ ;  /* 0x00010000895d7824 */ /* 0x000fc800078e00ff */
[----:B------:R-:W-:Y:S01]  /*2700*/  FFMA.FTZ R92, R93, R96, R92 ;  /* 0x000000605d5c7223 */ /* 0x000fe2000001005c */
[----:B------:R-:W-:Y:S01]  /*2710*/  IMAD.U32 R96, R64, 0x10000, RZ ;  /* 0x0001000040607824 */ /* 0x000fe200078e00ff */
        /* <DEDUP_REMOVED lines=11> */
[----:B------:R-:W-:Y:S01]  /*27d0*/  SHF.L.U32 R96, R139, 0x10, RZ ;  /* 0x000000108b607819 */ /* 0x000fe200000006ff */
[----:B------:R-:W2:Y:S02]  /*27e0*/  LDG.E.CONSTANT R22, desc[UR8][R2.64+0x180c] ;  /* 0x00180c0802167981 */ /* 0x000ea4000c1e9900 */
[----:B------:R-:W-:-:S04]  /*27f0*/  IMAD.U32 R93, R93, 0x10000, RZ ;  /* 0x000100005d5d7824 */ /* 0x000fc800078e00ff */
[----:B------:R-:W-:Y:S01]  /*2800*/  FFMA.FTZ R89, R96, R93, R89 ;  /* 0x0000005d60597223 */ /* 0x000fe20000010059 */
[----:B------:R-:W-:Y:S02]  /*2810*/  IMAD.U32 R96, R66, 0x10000, RZ ;  /* 0x0001000042607824 */ /* 0x000fe400078e00ff */
[----:B------:R-:W-:-:S04]  /*2820*/  IMAD.U32 R93, R4, 0x10000, RZ ;  /* 0x00010000045d7824 */ /* 0x000fc800078e00ff */
[----:B------:R-:W-:Y:S01]  /*2830*/  FFMA.FTZ R95, R96, R93, R95 ;  /* 0x0000005d605f7223 */ /* 0x000fe2000001005f */
[----:B------:R-:W-:Y:S02]  /*2840*/  PRMT R93, R4, 0x7632, R93 ;  /* 0x00007632045d7816 */ /* 0x000fe4000000005d */
[----:B------:R-:W2:Y:S02]  /*2850*/  LDG.E.CONSTANT R4, desc[UR8][R2.64+0x1a00] ;  /* 0x001a000802047981 */ /* 0x000ea4000c1e9900 */
[----:B------:R-:W-:Y:S01]  /*2860*/  SHF.L.U32 R96, R93, 0x10, RZ ;  /* 0x000000105d607819 */ /* 0x000fe200000006ff */
[----:B------:R-:W-:-:S04]  /*2870*/  IMAD.U32 R93, R140, 0x10000, RZ ;  /* 0x000100008c5d7824 */ /* 0x000fc800078e00ff */
[----:B------:R-:W-:Y:S01]  /*2880*/  FFMA.FTZ R158, R93, R96, R158 ;  /* 0x000000605d9e7223 */ /* 0x000fe2000001009e */
[----:B------:R-:W-:Y:S01]  /*2890*/  SHF.L.U32 R96, R21, 0x10, RZ ;  /* 0x0000001015607819 */ /* 0x000fe200000006ff */
[----:B------:R-:W-:-:S04]  /*28a0*/  IMAD.U32 R93, R67, 0x10000, RZ ;  /* 0x00010000435d7824 */ /* 0x000fc800078e00ff */
[----:B------:R-:W-:Y:S01]  /*28b0*/  FFMA.FTZ R94, R93, R96, R94 ;  /* 0x000000605d5e7223 */ /* 0x000fe2000001005e */
[----:B------:R-:W-:Y:S02]  /*28c0*/  PRMT R93, R21, 0x7632, R93 ;  /* 0x00007632155d7816 */ /* 0x000fe4000000005d */
[----:B------:R-:W2:Y:S03]  /*28d0*/  LDG.E.CONSTANT R21, desc[UR8][R2.64+0x1a04] ;  /* 0x001a040802157981 */ /* 0x000ea6000c1e9900 */
[----:B------:R-:W-:Y:S02]  /*28e0*/  IMAD.U32 R96, R93, 0x10000, RZ ;  /* 0x000100005d607824 */ /* 0x000fe400078e00ff */
[----:B------:R-:W-:-:S04]  /*28f0*/  IMAD.U32 R93, R141, 0x10000, RZ ;  /* 0x000100008d5d7824 */ /* 0x000fc800078e00ff */
[----:B------:R-:W-:Y:S01]  /*2900*/  FFMA.FTZ R92, R93, R96, R92 ;  /* 0x000000605d5c7223 */ /* 0x000fe2000001005c */
[----:B------:R-:W-:Y:S01]  /*2910*/  SHF.L.U32 R96, R68, 0x10, RZ ;  /* 0x0000001044607819 */ /* 0x000fe200000006ff */
[----:B------:R-:W-:-:S04]  /*2920*/  IMAD.U32 R93, R23, 0x10000, RZ ;  /* 0x00010000175d7824 */ /* 0x000fc800078e00ff */
[----:B------:R-:W-:Y:S01]  /*2930*/  FFMA.FTZ R91, R96, R93, R91 ;  /* 0x0000005d605b7223 */ /* 0x000fe2000001005b */
[----:B------:R-:W-:Y:S02]  /*2940*/  PRMT R93, R23, 0x7632, R93 ;  /* 0x00007632175d7816 */ /* 0x000fe4000000005d */
[----:B------:R-:W2:Y:S03]  /*2950*/  LDG.E.CONSTANT R23, desc[UR8][R2.64+0x1a08] ;  /* 0x001a080802177981 */ /* 0x000ea6000c1e9900 */
[----:B------:R-:W-:Y:S01]  /*2960*/  IMAD.U32 R96, R93, 0x10000, RZ ;  /* 0x000100005d607824 */ /* 0x000fe200078e00ff */
[----:B------:R-:W-:-:S05]  /*2970*/  SHF.L.U32 R93, R142, 0x10, RZ ;  /* 0x000000108e5d7819 */ /* 0x000fca00000006ff */
[----:B------:R-:W-:Y:S01]  /*2980*/  FFMA.FTZ R86, R93, R96, R86 ;  /* 0x000000605d567223 */ /* 0x000fe20000010056 */
[----:B------:R-:W-:Y:S02]  /*2990*/  IMAD.U32 R96, R69, 0x10000, RZ ;  /* 0x0001000045607824 */ /* 0x000fe400078e00ff */
[----:B------:R-:W-:-:S04]  /*29a0*/  IMAD.U32 R93, R84, 0x10000, RZ ;  /* 0x00010000545d7824 */ /* 0x000fc800078e00ff */
[----:B------:R-:W-:Y:S01]  /*29b0*/  FFMA.FTZ R87, R96, R93, R87 ;  /* 0x0000005d60577223 */ /* 0x000fe20000010057 */
[----:B------:R-:W-:Y:S01]  /*29c0*/  PRMT R93, R84, 0x7632, R93 ;  /* 0x00007632545d7816 */ /* 0x000fe2000000005d */
[----:B------:R-:W-:Y:S01]  /*29d0*/  IMAD.U32 R96, R143, 0x10000, RZ ;  /* 0x000100008f607824 */ /* 0x000fe200078e00ff */
[----:B------:R-:W2:Y:S02]  /*29e0*/  LDG.E.CONSTANT R84, desc[UR8][R2.64+0x1c00] ;  /* 0x001c000802547981 */ /* 0x000ea4000c1e9900 */
[----:B------:R-:W-:-:S05]  /*29f0*/  SHF.L.U32 R93, R93, 0x10, RZ ;  /* 0x000000105d5d7819 */ /* 0x000fca00000006ff */
[----:B------:R-:W-:Y:S01]  /*2a00*/  FFMA.FTZ R89, R96, R93, R89 ;  /* 0x0000005d60597223 */ /* 0x000fe20000010059 */
[C---:B------:R-:W-:Y:S01]  /*2a10*/  SHF.L.U32 R93, R159.reuse, 0x10, RZ ;  /* 0x000000109f5d7819 */ /* 0x040fe200000006ff */
[----:B------:R-:W-:Y:S01]  /*2a20*/  IMAD.U32 R96, R70, 0x10000, RZ ;  /* 0x0001000046607824 */ /* 0x000fe200078e00ff */
[----:B------:R-:W-:-:S03]  /*2a30*/  PRMT R159, R159, 0x7632, R159 ;  /* 0x000076329f9f7816 */ /* 0x000fc6000000009f */
[----:B------:R-:W-:Y:S02]  /*2a40*/  FFMA.FTZ R95, R96, R93, R95 ;  /* 0x0000005d605f7223 */ /* 0x000fe4000001005f */
[----:B------:R-:W2:Y:S01]  /*2a50*/  LDG.E.CONSTANT R93, desc[UR8][R2.64+0x1c04] ;  /* 0x001c0408025d7981 */ /* 0x000ea2000c1e9900 */
[----:B------:R-:W-:Y:S02]  /*2a60*/  IMAD.U32 R96, R159, 0x10000, RZ ;  /* 0x000100009f607824 */ /* 0x000fe400078e00ff */
[----:B------:R-:W-:-:S04]  /*2a70*/  IMAD.U32 R159, R144, 0x10000, RZ ;  /* 0x00010000909f7824 */ /* 0x000fc800078e00ff */
[----:B------:R-:W-:Y:S01]  /*2a80*/  FFMA.FTZ R158, R159, R96, R158 ;  /* 0x000000609f9e7223 */ /* 0x000fe2000001009e */
[----:B------:R-:W-:Y:S01]  /*2a90*/  SHF.L.U32 R159, R71, 0x10, RZ ;  /* 0x00000010479f7819 */ /* 0x000fe200000006ff */
[----:B------:R-:W2:Y:S01]  /*2aa0*/  LDG.E.CONSTANT R96, desc[UR8][R2.64+0x1c08] ;  /* 0x001c080802607981 */ /* 0x000ea2000c1e9900 */
[----:B------:R-:W-:-:S04]  /*2ab0*/  IMAD.U32 R160, R85, 0x10000, RZ ;  /* 0x0001000055a07824 */ /* 0x000fc800078e00ff */
[----:B------:R-:W-:Y:S02]  /*2ac0*/  FFMA.FTZ R159, R159, R160, R94 ;  /* 0x000000a09f9f7223 */ /* 0x000fe4000001005e */
[----:B------:R-:W2:Y:S04]  /*2ad0*/  LDG.E.CONSTANT R94, desc[UR8][R2.64+0x1a0c] ;  /* 0x001a0c08025e7981 */ /* 0x000ea8000c1e9900 */
[----:B------:R0:W2:Y:S02]  /*2ae0*/  LDG.E.CONSTANT R160, desc[UR8][R2.64+0x1c0c] ;  /* 0x001c0c0802a07981 */ /* 0x0000a4000c1e9900 */
[----:B0-----:R-:W-:Y:S01]  /*2af0*/  IMAD.U32 R2, R73, 0x10000, RZ ;  /* 0x0001000049027824 */ /* 0x001fe200078e00ff */
[----:B------:R-:W-:-:S05]  /*2b00*/  PRMT R85, R85, 0x7632, R85 ;  /* 0x0000763255557816 */ /* 0x000fca0000000055 */
[----:B------:R-:W-:Y:S01]  /*2b10*/  IMAD.U32 R161, R85, 0x10000, RZ ;  /* 0x0001000055a17824 */ /* 0x000fe200078e00ff */
[----:B------:R-:W-:Y:S01]  /*2b20*/  SHF.L.U32 R85, R145, 0x10, RZ ;  /* 0x0000001091557819 */ /* 0x000fe200000006ff */
[----:B------:R-:W-:-:S04]  /*2b30*/  IMAD.U32 R162, R72, 0x10000, RZ ;  /* 0x0001000048a27824 */ /* 0x000fc800078e00ff */
[----:B------:R-:W-:Y:S01]  /*2b40*/  FFMA.FTZ R92, R85, R161, R92 ;  /* 0x000000a1555c7223 */ /* 0x000fe2000001005c */
[----:B-----5:R-:W-:Y:S02]  /*2b50*/  FSETP.NEU.FTZ.AND P0, PT, R8, RZ, PT ;  /* 0x000000ff0800720b */ /* 0x020fe40003f1d000 */
        /* <DEDUP_REMOVED lines=11> */
[----:B------:R-:W-:Y:S02]  /*2c10*/  IMAD.U32 R5, R5, 0x10000, RZ ;  /* 0x0001000005057824 */ /* 0x000fe400078e00ff */
[----:B------:R-:W-:Y:S02]  /*2c20*/  IMAD.U32 R2, R75, 0x10000, RZ ;  /* 0x000100004b027824 */ /* 0x000fe400078e00ff */
[----:B------:R-:W-:Y:S01]  /*2c30*/  FFMA.FTZ R158, R3, R5, R158 ;  /* 0x00000005039e7223 */ /* 0x000fe2000001009e */
[----:B--2---:R-:W-:Y:S02]  /*2c40*/  IMAD.U32 R85, R88, 0x10000, RZ ;  /* 0x0001000058557824 */ /* 0x004fe400078e00ff */
[C---:B------:R-:W-:Y:S01]  /*2c50*/  IMAD.U32 R3, R22.reuse, 0x10000, RZ ;  /* 0x0001000016037824 */ /* 0x040fe200078e00ff */
[----:B------:R-:W-:-:S03]  /*2c60*/  PRMT R22, R22, 0x7632, R22 ;  /* 0x0000763216167816 */ /* 0x000fc60000000016 */
[----:B------:R-:W-:Y:S01]  /*2c70*/  FFMA.FTZ R159, R2, R3, R159 ;  /* 0x00000003029f7223 */ /* 0x000fe2000001009f */
[----:B------:R-:W-:Y:S01]  /*2c80*/  SHF.L.U32 R22, R22, 0x10, RZ ;  /* 0x0000001016167819 */ /* 0x000fe200000006ff */
[----:B------:R-:W-:Y:S01]  /*2c90*/  IMAD.U32 R3, R149, 0x10000, RZ ;  /* 0x0001000095037824 */ /* 0x000fe200078e00ff */
[----:B------:R-:W-:Y:S01]  /*2ca0*/  PRMT R88, R88, 0x7632, R88 ;  /* 0x0000763258587816 */ /* 0x000fe20000000058 */
[----:B------:R-:W-:Y:S02]  /*2cb0*/  FFMA.FTZ R91, R162, R85, R91 ;  /* 0x00000055a25b7223 */ /* 0x000fe4000001005b */
[----:B------:R-:W-:Y:S01]  /*2cc0*/  FFMA.FTZ R92, R3, R22, R92 ;  /* 0x00000016035c7223 */ /* 0x000fe2000001005c */
[----:B------:R-:W-:Y:S01]  /*2cd0*/  SHF.L.U32 R88, R88, 0x10, RZ ;  /* 0x0000001058587819 */ /* 0x000fe200000006ff */
[----:B------:R-:W-:Y:S02]  /*2ce0*/  IMAD.U32 R2, R76, 0x10000, RZ ;  /* 0x000100004c027824 */ /* 0x000fe400078e00ff */
[----:B------:R-:W-:Y:S01]  /*2cf0*/  IMAD.U32 R85, R146, 0x10000, RZ ;  /* 0x0001000092557824 */ /* 0x000fe200078e00ff */
[----:B------:R-:W-:-:S02]  /*2d00*/  SHF.L.U32 R3, R4, 0x10, RZ ;  /* 0x0000001004037819 */ /* 0x000fc400000006ff */
[----:B------:R-:W-:Y:S01]  /*2d10*/  PRMT R4, R4, 0x7632, R4 ;  /* 0x0000763204047816 */ /* 0x000fe20000000004 */
[----:B------:R-:W-:Y:S02]  /*2d20*/  FFMA.FTZ R86, R85, R88, R86 ;  /* 0x0000005855567223 */ /* 0x000fe40000010056 */
        /* <DEDUP_REMOVED lines=16> */
[----:B------:R-:W-:Y:S02]  /*2e30*/  IMAD.U32 R3, R152, 0x10000, RZ ;  /* 0x0001000098037824 */ /* 0x000fe400078e00ff */
[----:B------:R-:W-:Y:S02]  /*2e40*/  IMAD.U32 R2, R80, 0x10000, RZ ;  /* 0x0001000050027824 */ /* 0x000fe400078e00ff */
[----:B------:R-:W-:Y:S01]  /*2e50*/  FFMA.FTZ R158, R3, R23, R158 ;  /* 0x00000017039e7223 */ /* 0x000fe2000001009e */
[----:B------:R-:W-:Y:S02]  /*2e60*/  SHF.L.U32 R4, R81, 0x10, RZ ;  /* 0x0000001051047819 */ /* 0x000fe400000006ff */
[C---:B------:R-:W-:Y:S02]  /*2e70*/  SHF.L.U32 R3, R84.reuse, 0x10, RZ ;  /* 0x0000001054037819 */ /* 0x040fe400000006ff */
[----:B------:R-:W-:-:S03]  /*2e80*/  PRMT R84, R84, 0x7632, R84 ;  /* 0x0000763254547816 */ /* 0x000fc60000000054 */
[----:B------:R-:W-:Y:S01]  /*2e90*/  FFMA.FTZ R2, R2, R3, R91 ;  /* 0x0000000302027223 */ /* 0x000fe2000001005b */
[----:B------:R-:W-:Y:S02]  /*2ea0*/  IMAD.U32 R3, R154, 0x10000, RZ ;  /* 0x000100009a037824 */ /* 0x000fe400078e00ff */
[----:B------:R-:W-:-:S04]  /*2eb0*/  IMAD.U32 R84, R84, 0x10000, RZ ;  /* 0x0001000054547824 */ /* 0x000fc800078e00ff */
[----:B------:R-:W-:Y:S01]  /*2ec0*/  FFMA.FTZ R3, R3, R84, R86 ;  /* 0x0000005403037223 */ /* 0x000fe20000010056 */
[C---:B------:R-:W-:Y:S01]  /*2ed0*/  IMAD.U32 R5, R93.reuse, 0x10000, RZ ;  /* 0x000100005d057824 */ /* 0x040fe200078e00ff */
[----:B------:R-:W-:Y:S02]  /*2ee0*/  PRMT R93, R93, 0x7632, R93 ;  /* 0x000076325d5d7816 */ /* 0x000fe4000000005d */
[----:B------:R-:W-:Y:S01]  /*2ef0*/  FADD.FTZ R22, R2, R3 ;  /* 0x0000000302167221 */ /* 0x000fe20000010000 */
[----:B------:R-:W-:Y:S01]  /*2f00*/  FFMA.FTZ R5, R4, R5, R87 ;  /* 0x0000000504057223 */ /* 0x000fe20000010057 */
[----:B------:R-:W-:Y:S01]  /*2f10*/  SHF.L.U32 R4, R155, 0x10, RZ ;  /* 0x000000109b047819 */ /* 0x000fe200000006ff */
[----:B------:R-:W-:Y:S02]  /*2f20*/  IMAD.U32 R93, R93, 0x10000, RZ ;  /* 0x000100005d5d7824 */ /* 0x000fe400078e00ff */
[----:B------:R-:W-:Y:S02]  /*2f30*/  IMAD.U32 R2, R82, 0x10000, RZ ;  /* 0x0001000052027824 */ /* 0x000fe400078e00ff */
[----:B------:R-:W-:Y:S01]  /*2f40*/  FADD.FTZ R22, R5, R22 ;  /* 0x0000001605167221 */ /* 0x000fe20000010000 */
[----:B------:R-:W-:Y:S01]  /*2f50*/  FFMA.FTZ R89, R4, R93, R89 ;  /* 0x0000005d04597223 */ /* 0x000fe20000010059 */
[C---:B------:R-:W-:Y:S01]  /*2f60*/  IMAD.U32 R3, R96.reuse, 0x10000, RZ ;  /* 0x0001000060037824 */ /* 0x040fe200078e00ff */
[----:B------:R-:W-:-:S02]  /*2f70*/  PRMT R96, R96, 0x7632, R96 ;  /* 0x0000763260607816 */ /* 0x000fc40000000060 */
[----:B------:R-:W-:Y:S01]  /*2f80*/  FADD.FTZ R22, R89, R22 ;  /* 0x0000001659167221 */ /* 0x000fe20000010000 */
[----:B------:R-:W-:Y:S01]  /*2f90*/  FFMA.FTZ R95, R2, R3, R95 ;  /* 0x00000003025f7223 */ /* 0x000fe2000001005f */
[C---:B------:R-:W-:Y:S01]  /*2fa0*/  PRMT R4, R94.reuse, 0x7632, R4 ;  /* 0x000076325e047816 */ /* 0x040fe20000000004 */
[----:B------:R-:W-:Y:S01]  /*2fb0*/  IMAD.U32 R94, R94, 0x10000, RZ ;  /* 0x000100005e5e7824 */ /* 0x000fe200078e00ff */
[----:B------:R-:W-:Y:S01]  /*2fc0*/  SHF.L.U32 R2, R79, 0x10, RZ ;  /* 0x000000104f027819 */ /* 0x000fe200000006ff */
[----:B------:R-:W-:Y:S02]  /*2fd0*/  IMAD.U32 R96, R96, 0x10000, RZ ;  /* 0x0001000060607824 */ /* 0x000fe400078e00ff */
[--C-:B------:R-:W-:Y:S01]  /*2fe0*/  FADD.FTZ R84, R95, R22.reuse ;  /* 0x000000165f547221 */ /* 0x100fe20000010000 */
[----:B------:R-:W-:Y:S01]  /*2ff0*/  IMAD.U32 R5, R156, 0x10000, RZ ;  /* 0x000100009c057824 */ /* 0x000fe200078e00ff */
[----:B------:R-:W-:Y:S01]  /*3000*/  SHF.L.U32 R4, R4, 0x10, RZ ;  /* 0x0000001004047819 */ /* 0x000fe200000006ff */
[----:B------:R-:W-:Y:S01]  /*3010*/  VIADD R23, R97, 0x1 ;  /* 0x0000000161177836 */ /* 0x000fe20000000000 */
[----:B------:R-:W-:Y:S01]  /*3020*/  PRMT R22, R160, 0x7632, R22 ;  /* 0x00007632a0167816 */ /* 0x000fe20000000016 */
[----:B------:R-:W-:Y:S01]  /*3030*/  IMAD.U32 R3, R153, 0x10000, RZ ;  /* 0x0001000099037824 */ /* 0x000fe200078e00ff */
[----:B------:R-:W-:Y:S01]  /*3040*/  SHF.L.U32 R21, R83, 0x10, RZ ;  /* 0x0000001053157819 */ /* 0x000fe200000006ff */
[----:B------:R-:W-:Y:S01]  /*3050*/  FFMA.FTZ R2, R2, R94, R159 ;  /* 0x0000005e02027223 */ /* 0x000fe2000001009f */
[----:B------:R-:W-:Y:S01]  /*3060*/  SHF.L.U32 R160, R160, 0x10, RZ ;  /* 0x00000010a0a07819 */ /* 0x000fe200000006ff */
[----:B------:R-:W-:Y:S01]  /*3070*/  FFMA.FTZ R5, R5, R96, R158 ;  /* 0x0000006005057223 */ /* 0x000fe2000001009e */
[----:B------:R-:W-:Y:S01]  /*3080*/  I2FP.F32.S32 R23, R23 ;  /* 0x0000001700177245 */ /* 0x000fe20000201400 */
[----:B------:R-:W-:Y:S01]  /*3090*/  FFMA.FTZ R3, R3, R4, R92 ;  /* 0x0000000403037223 */ /* 0x000fe2000001005c */
[----:B------:R-:W-:-:S02]  /*30a0*/  IMAD.U32 R4, R157, 0x10000, RZ ;  /* 0x000100009d047824 */ /* 0x000fc400078e00ff */
[----:B------:R-:W-:Y:S01]  /*30b0*/  FADD.FTZ R5, R5, R84 ;  /* 0x0000005405057221 */ /* 0x000fe20000010000 */
[----:B------:R-:W-:Y:S02]  /*30c0*/  IMAD.U32 R22, R22, 0x10000, RZ ;  /* 0x0001000016167824 */ /* 0x000fe400078e00ff */
[----:B------:R-:W-:Y:S01]  /*30d0*/  FFMA.FTZ R2, R21, R160, R2 ;  /* 0x000000a015027223 */ /* 0x000fe20000010002 */
[----:B------:R-:W-:Y:S01]  /*30e0*/  FMUL.FTZ R23, R23, R8 ;  /* 0x0000000817177220 */ /* 0x000fe20000410000 */
[----:B------:R-:W-:Y:S02]  /*30f0*/  FFMA.FTZ R3, R4, R22, R3 ;  /* 0x0000001604037223 */ /* 0x000fe40000010003 */
        /* <DEDUP_REMOVED lines=9> */
.L_x_17463:
[----:B------:R-:W-:Y:S05]  /*3190*/  BSYNC.RECONVERGENT B1 ;  /* 0x0000000000017941 */ /* 0x000fea0003800200 */
.L_x_17462:
[----:B------:R-:W-:Y:S01]  /*31a0*/  IADD3 R6, P0, PT, R6, 0x10, RZ ;  /* 0x0000001006067810 */ /* 0x000fe20007f1e0ff */
[----:B------:R-:W-:Y:S01]  /*31b0*/  VIADD R97, R97, 0x80 ;  /* 0x0000008061617836 */ /* 0x000fe20000000000 */
[----:B01----:R-:W-:Y:S01]  /*31c0*/  IADD3 R20, PT, PT, R20, 0x200, RZ ;  /* 0x0000020014147810 */ /* 0x003fe20007ffe0ff */
[----:B------:R-:W-:Y:S01]  /*31d0*/  VIADD R18, R18, 0x80 ;  /* 0x0000008012127836 */ /* 0x000fe20000000000 */
[----:B------:R-:W-:Y:S01]  /*31e0*/  IADD3.X R7, PT, PT, RZ, R7, RZ, P0, !PT ;  /* 0x00000007ff077210 */ /* 0x000fe200007fe4ff */
[----:B------:R-:W-:Y:S08]  /*31f0*/  @!P1 BRA `(.L_x_17464) ;  /* 0xffffffdc00249947 */ /* 0x000ff0000383ffff */
.L_x_17461:
[----:B------:R-:W-:Y:S05]  /*3200*/  BSYNC.RECONVERGENT B0 ;  /* 0x0000000000007941 */ /* 0x000fea0003800200 */
.L_x_17460:
        /* <DEDUP_REMOVED lines=55> */
.L_x_17469:
        /* <DEDUP_REMOVED lines=11> */
.L_x_17468:
[----:B------:R-:W-:Y:S05]  /*3630*/  BSYNC.RECONVERGENT B1 ;  /* 0x0000000000017941 */ /* 0x000fea0003800200 */
.L_x_17467:
        /* <DEDUP_REMOVED lines=12> */
.L_x_17472:
        /* <DEDUP_REMOVED lines=100> */
.L_x_17471:
[----:B------:R-:W-:Y:S05]  /*3d40*/  BSYNC.RECONVERGENT B1 ;  /* 0x0000000000017941 */ /* 0x000fea0003800200 */
.L_x_17470:
        /* <DEDUP_REMOVED lines=55> */
.L_x_17474:
[----:B------:R-:W-:Y:S05]  /*40c0*/  BSYNC.RECONVERGENT B1 ;  /* 0x0000000000017941 */ /* 0x000fea0003800200 */
.L_x_17473:
        /* <DEDUP_REMOVED lines=26> */
.L_x_17466:
[----:B------:R-:W-:Y:S05]  /*4270*/  BSYNC.RECONVERGENT B0 ;  /* 0x0000000000007941 */ /* 0x000fea0003800200 */
.L_x_17465:
        /* <DEDUP_REMOVED lines=40> */
.L_x_17479:
[----:B------:R-:W0:Y:S01]  /*4500*/  LDS R16, [R8] ;  /* 0x0000000008107984 */ /* 0x000e220000000800 */
[----:B------:R-:W-:-:S05]  /*4510*/  VIADD R10, R10, 0x1 ;  /* 0x000000010a0a7836 */ /* 0x000fca0000000000 */
[----:B------:R-:W-:Y:S01]  /*4520*/  ISETP.NE.AND P0, PT, R10, RZ, PT ;  /* 0x000000ff0a00720c */ /* 0x000fe20003f05270 */
[----:B0-----:R-:W-:-:S05]  /*4530*/  FMUL.FTZ R17, R16, R41 ;  /* 0x0000002910117220 */ /* 0x001fca0000410000 */
[----:B------:R0:W-:Y:S02]  /*4540*/  STS [R8], R17 ;  /* 0x0000001108007388 */ /* 0x0001e40000000800 */
[----:B0-----:R-:W-:-:S05]  /*4550*/  IADD3 R8, PT, PT, R8, 0x200, RZ ;  /* 0x0000020008087810 */ /* 0x001fca0007ffe0ff */
[----:B------:R-:W-:Y:S05]  /*4560*/  @P0 BRA `(.L_x_17479) ;  /* 0xfffffffc00e40947 */ /* 0x000fea000383ffff */
.L_x_17478:
[----:B------:R-:W-:Y:S05]  /*4570*/  BSYNC.RECONVERGENT B1 ;  /* 0x0000000000017941 */ /* 0x000fea0003800200 */
.L_x_17477:
        /* <DEDUP_REMOVED lines=12> */
.L_x_17482:
        /* <DEDUP_REMOVED lines=52> */
.L_x_17481:
[----:B------:R-:W-:Y:S05]  /*4980*/  BSYNC.RECONVERGENT B1 ;  /* 0x0000000000017941 */ /* 0x000fea0003800200 */
.L_x_17480:
        /* <DEDUP_REMOVED lines=31> */
.L_x_17484:
[----:B------:R-:W-:Y:S05]  /*4b80*/  BSYNC.RECONVERGENT B1 ;  /* 0x0000000000017941 */ /* 0x000fea0003800200 */
.L_x_17483:
        /* <DEDUP_REMOVED lines=14> */
.L_x_17476:
[----:B------:R-:W-:Y:S05]  /*4c70*/  BSYNC.RECONVERGENT B0 ;  /* 0x0000000000007941 */ /* 0x000fea0003800200 */
.L_x_17475:
        /* <DEDUP_REMOVED lines=13> */
[----:B------:R-:W-:Y:S01]  /*4d50*/  CS2R R32, SRZ ;  /* 0x0000000000207805 */ /* 0x000fe2000001ff00 */
[----:B------:R-:W-:Y:S01]  /*4d60*/  IMAD.MOV.U32 R34, RZ, RZ, RZ ;  /* 0x000000ffff227224 */ /* 0x000fe200078e00ff */
[----:B--2---:R-:W-:Y:S06]  /*4d70*/  @P0 BRA `(.L_x_17486) ;  /* 0x0000004000500947 */ /* 0x004fec0003800000 */
[----:B------:R-:W2:Y:S01]  /*4d80*/  I2F.RP R10, R9 ;  /* 0x00000009000a7306 */ /* 0x000ea20000209400 */
[----:B------:R-:W4:Y:S01]  /*4d90*/  LDC R7, c[0x0][0x3b8] ;  /* 0x0000ee00ff077b82 */ /* 0x000f220000000800 */
[----:B------:R-:W5:Y:S01]  /*4da0*/  LDCU UR10, c[0x0][0x3d0] ;  /* 0x00007a00ff0a77ac */ /* 0x000f620008000800 */
[C---:B------:R-:W-:Y:S01]  /*4db0*/  SHF.L.U32 R16, R2.reuse, 0x5, RZ ;  /* 0x0000000502107819 */ /* 0x040fe200000006ff */
[----:B0-----:R-:W-:Y:S01]  /*4dc0*/  VIADD R17, R5, 0x110 ;  /* 0x0000011005117836 */ /* 0x001fe20000000000 */
[----:B------:R-:W-:Y:S01]  /*4dd0*/  SHF.R.U32.HI R6, RZ, 0x3, R2 ;  /* 0x00000003ff067819 */ /* 0x000fe20000011602 */
[----:B------:R-:W0:Y:S01]  /*4de0*/  LDCU.64 UR12, c[0x0][0x3a8] ;  /* 0x00007500ff0c77ac */ /* 0x000e220008000a00 */
[----:B------:R-:W-:Y:S01]  /*4df0*/  IMAD.SHL.U32 R43, R2, 0x8, RZ ;  /* 0x00000008022b7824 */ /* 0x000fe200078e00ff */
[C---:B------:R-:W-:Y:S01]  /*4e00*/  LEA R40, R15.reuse, 0x3, 0x5 ;  /* 0x000000030f287811 */ /* 0x040fe200078e28ff */
[----:B------:R-:W-:Y:S01]  /*4e10*/  IMAD.IADD R84, R15, 0x1, -R12 ;  /* 0x000000010f547824 */ /* 0x000fe200078e0a0c */
[----:B------:R-:W1:Y:S01]  /*4e20*/  LDCU UR6, c[0x0][0x3ec] ;  /* 0x00007d80ff0677ac */ /* 0x000e620008000800 */
[----:B------:R-:W-:Y:S01]  /*4e30*/  LOP3.LUT R6, R6, 0x7c, RZ, 0xc0, !PT ;  /* 0x0000007c06067812 */ /* 0x000fe200078ec0ff */
[----:B------:R-:W-:Y:S01]  /*4e40*/  IMAD.MOV.U32 R37, RZ, RZ, RZ ;  /* 0x000000ffff257224 */ /* 0x000fe200078e00ff */
[----:B------:R-:W-:Y:S01]  /*4e50*/  LEA R17, R4, R17, 0x18 ;  /* 0x0000001104117211 */ /* 0x000fe200078ec0ff */
[----:B--2---:R-:W2:Y:S01]  /*4e60*/  MUFU.RCP R10, R10 ;  /* 0x0000000a000a7308 */ /* 0x004ea20000001000 */
[----:B------:R-:W-:-:S02]  /*4e70*/  LOP3.LUT R42, R43, 0xf8, RZ, 0xc0, !PT ;  /* 0x000000f82b2a7812 */ /* 0x000fc400078ec0ff */
[----:B------:R-:W-:Y:S02]  /*4e80*/  IADD3 R41, PT, PT, R15, 0x1, RZ ;  /* 0x000000010f297810 */ /* 0x000fe40007ffe0ff */
[----:B------:R-:W-:Y:S01]  /*4e90*/  LOP3.LUT R43, R40, 0x18, R43, 0xf8, !PT ;  /* 0x00000018282b7812 */ /* 0x000fe200078ef82b */
[----:B----4-:R-:W-:Y:S01]  /*4ea0*/  IMAD R5, R7, UR7, RZ ;  /* 0x0000000707057c24 */ /* 0x010fe2000f8e02ff */
[----:B------:R-:W-:Y:S01]  /*4eb0*/  MOV R7, RZ ;  /* 0x000000ff00077202 */ /* 0x000fe20000000f00 */
[----:B-1----:R-:W-:Y:S02]  /*4ec0*/  VIADD R13, R13, -UR6 ;  /* 0x800000060d0d7c36 */ /* 0x002fe40008000000 */
[----:B------:R-:W-:-:S04]  /*4ed0*/  IMAD.WIDE R6, R5, 0x4, R6 ;  /* 0x0000000405067825 */ /* 0x000fc800078e0206 */
[----:B--2---:R-:W-:Y:S01]  /*4ee0*/  VIADD R38, R10, 0xffffffe ;  /* 0x0ffffffe0a267836 */ /* 0x004fe20000000000 */
[----:B------:R-:W-:Y:S02]  /*4ef0*/  LOP3.LUT R10, R16, 0x60, RZ, 0xe2, !PT ;  /* 0x00000060100a7812 */ /* 0x000fe400078ee2ff */
[----:B0-----:R-:W-:Y:S01]  /*4f00*/  IADD3 R36, P0, PT, R6, UR12, RZ ;  /* 0x0000000c06247c10 */ /* 0x001fe2000ff1e0ff */
[----:B------:R0:W1:Y:S02]  /*4f10*/  F2I.FTZ.U32.TRUNC.NTZ R39, R38 ;  /* 0x0000002600277305 */ /* 0x000064000021f000 */
[----:B------:R-:W-:-:S05]  /*4f20*/  IMAD R10, R15, 0x80, R10 ;  /* 0x000000800f0a7824 */ /* 0x000fca00078e020a */
[----:B------:R-:W-:Y:S01]  /*4f30*/  IADD3 R35, PT, PT, R10, 0x10, R17 ;  /* 0x000000100a237810 */ /* 0x000fe20007ffe011 */
[----:B-----5:R-:W-:Y:S01]  /*4f40*/  IMAD R10, R11, UR10, RZ ;  /* 0x0000000a0b0a7c24 */ /* 0x020fe2000f8e02ff */
[----:B0-----:R-:W-:-:S04]  /*4f50*/  MOV R38, RZ ;  /* 0x000000ff00267202 */ /* 0x001fc80000000f00 */
[----:B------:R-:W-:Y:S01]  /*4f60*/  SHF.R.S32.HI R11, RZ, 0x1f, R10 ;  /* 0x0000001fff0b7819 */ /* 0x000fe2000001140a */
[----:B-1----:R-:W-:-:S04]  /*4f70*/  IMAD.MOV R18, RZ, RZ, -R39 ;  /* 0x000000ffff127224 */ /* 0x002fc800078e0a27 */
[----:B------:R-:W-:-:S04]  /*4f80*/  IMAD.MOV.U32 R16, RZ, RZ, R18 ;  /* 0x000000ffff107224 */ /* 0x000fc800078e0012 */
[----:B------:R-:W-:-:S04]  /*4f90*/  IMAD R5, R16, R9, RZ ;  /* 0x0000000910057224 */ /* 0x000fc800078e02ff */
[----:B------:R-:W-:Y:S01]  /*4fa0*/  IMAD.HI.U32 R38, R39, R5, R38 ;  /* 0x0000000527267227 */ /* 0x000fe200078e0026 */
[----:B------:R-:W-:-:S07]  /*4fb0*/  IADD3.X R39, PT, PT, R7, UR13, RZ, P0, !PT ;  /* 0x0000000d07277c10 */ /* 0x000fce00087fe4ff */
.L_x_17519:
[----:B------:R-:W0:Y:S01]  /*4fc0*/  LDC R20, c[0x0][0x3f0] ;  /* 0x0000fc00ff147b82 */ /* 0x000e220000000800 */
[----:B------:R-:W-:Y:S01]  /*4fd0*/  IADD3 R4, PT, PT, R40, -0x3, RZ ;  /* 0xfffffffd28047810 */ /* 0x000fe20007ffe0ff */
[----:B------:R-:W-:Y:S03]  /*4fe0*/  BSSY.RECONVERGENT B0, `(.L_x_17487) ;  /* 0x00003e3000007945 */ /* 0x000fe60003800200 */
[----:B------:R-:W-:-:S03]  /*4ff0*/  IABS R5, R4 ;  /* 0x0000000400057213 */ /* 0x000fc60000000000 */
[----:B------:R-:W1:Y:S02]  /*5000*/  LDC R17, c[0x0][0x3f4] ;  /* 0x0000fd00ff117b82 */ /* 0x000e640000000800 */
        /* <DEDUP_REMOVED lines=13> */
[----:B------:R-:W-:Y:S02]  /*50e0*/  ISETP.GE.U32.AND P0, PT, R16, R9, PT ;  /* 0x000000091000720c */ /* 0x000fe40003f06070 */
[----:B0-----:R-:W-:-:S06]  /*50f0*/  IADD3 R5, PT, PT, R18, 0xffffffe, RZ ;  /* 0x0ffffffe12057810 */ /* 0x001fcc0007ffe0ff */
[----:B------:R-:W0:Y:S05]  /*5100*/  F2I.FTZ.U32.TRUNC.NTZ R5, R5 ;  /* 0x0000000500057305 */ /* 0x000e2a000021f000 */
[----:B------:R-:W-:-:S05]  /*5110*/  @P0 VIADD R6, R6, 0x1 ;  /* 0x0000000106060836 */ /* 0x000fca0000000000 */
[----:B------:R-:W-:-:S05]  /*5120*/  MOV R7, R6 ;  /* 0x0000000600077202 */ /* 0x000fca0000000f00 */
        /* <DEDUP_REMOVED lines=11> */
[----:B------:R-:W-:-:S05]  /*51e0*/  IMAD.HI.U32 R4, R4, R5, RZ ;  /* 0x0000000504047227 */ /* 0x000fca00078e00ff */
[----:B------:R-:W-:-:S05]  /*51f0*/  IADD3 R4, PT, PT, RZ, -R4, RZ ;  /* 0x80000004ff047210 */ /* 0x000fca0007ffe0ff */
[----:B------:R-:W-:-:S05]  /*5200*/  IMAD R4, R19, R4, R5 ;  /* 0x0000000413047224 */ /* 0x000fca00078e0205 */
[----:B------:R-:W-:-:S13]  /*5210*/  ISETP.GT.U32.AND P0, PT, R19, R4, PT ;  /* 0x000000041300720c */ /* 0x000fda0003f04070 */
[----:B------:R-:W-:-:S05]  /*5220*/  @!P0 IMAD.IADD R4, R4, 0x1, -R19 ;  /* 0x0000000104048824 */ /* 0x000fca00078e0a13 */
[----:B------:R-:W-:-:S13]  /*5230*/  ISETP.GT.U32.AND P0, PT, R19, R4, PT ;  /* 0x000000041300720c */ /* 0x000fda0003f04070 */
[----:B------:R-:W-:Y:S01]  /*5240*/  @!P0 IMAD.IADD R4, R4, 0x1, -R19 ;  /* 0x0000000104048824 */ /* 0x000fe200078e0a13 */
[----:B------:R-:W-:-:S04]  /*5250*/  ISETP.GT.AND P0, PT, R7, R13, PT ;  /* 0x0000000d0700720c */ /* 0x000fc80003f04270 */
[----:B------:R-:W-:Y:S02]  /*5260*/  @!P1 IADD3 R4, PT, PT, RZ, -R4, RZ ;  /* 0x80000004ff049210 */ /* 0x000fe40007ffe0ff */
[----:B------:R-:W-:-:S04]  /*5270*/  @!P2 LOP3.LUT R4, RZ, R20, RZ, 0x33, !PT ;  /* 0x00000014ff04a212 */ /* 0x000fc800078e33ff */
[----:B------:R-:W-:-:S13]  /*5280*/  ISETP.NE.AND P1, PT, R4, RZ, PT ;  /* 0x000000ff0400720c */ /* 0x000fda0003f25270 */
[----:B------:R-:W-:Y:S05]  /*5290*/  @!P0 BRA P1, `(.L_x_17488) ;  /* 0x0000003800dc8947 */ /* 0x000fea0000800000 */
[----:B------:R-:W-:Y:S01]  /*52a0*/  IMAD.MOV.U32 R6, RZ, RZ, R36 ;  /* 0x000000ffff067224 */ /* 0x000fe200078e0024 */
[----:B------:R-:W0:Y:S01]  /*52b0*/  LDS.128 R16, [R35] ;  /* 0x0000000023107984 */ /* 0x000e220000000c00 */
[----:B------:R-:W-:-:S05]  /*52c0*/  IMAD.MOV.U32 R7, RZ, RZ, R39 ;  /* 0x000000ffff077224 */ /* 0x000fca00078e0027 */
[----:B------:R-:W2:Y:S01]  /*52d0*/  LDG.E.CONSTANT R5, desc[UR8][R6.64] ;  /* 0x0000000806057981 */ /* 0x000ea2000c1e9900 */
[----:B0-----:R-:W-:Y:S02]  /*52e0*/  F2FP.BF16.F32.PACK_AB R80, R17, R16 ;  /* 0x000000101150723e */ /* 0x001fe400000010ff */
[----:B------:R-:W-:Y:S01]  /*52f0*/  F2FP.BF16.F32.PACK_AB R82, R19, R18 ;  /* 0x000000121352723e */ /* 0x000fe200000010ff */
        /* <DEDUP_REMOVED lines=78> */
.L_x_17490:
[----:B------:R-:W-:Y:S05]  /*57e0*/  BSYNC.RECONVERGENT B2 ;  /* 0x0000000000027941 */ /* 0x000fea0003800200 */
.L_x_17489:
[----:B------:R-:W-:Y:S02]  /*57f0*/  IMAD.MOV.U32 R6, RZ, RZ, R80 ;  /* 0x000000ffff067224 */ /* 0x000fe400078e0050 */
[----:B-----5:R-:W-:Y:S01]  /*5800*/  HMUL2.BF16_V2 R76, R4, R17 ;  /* 0x00000011044c7232 */ /* 0x020fe20000200000 */
[----:B------:R-:W-:Y:S01]  /*5810*/  MOV R17, R82 ;  /* 0x0000005200117202 */ /* 0x000fe20000000f00 */
        /* <DEDUP_REMOVED lines=23> */
[----:B------:R-:W-:Y:S01]  /*5990*/  FADD.FTZ R79, R79, R16 ;  /* 0x000000104f4f7221 */ /* 0x000fe20000010000 */
[----:B------:R0:W5:Y:S02]  /*59a0*/  LDG.E.CONSTANT R19, desc[UR8][R20.64+0x200] ;  /* 0x0002000814137981 */ /* 0x000164000c1e9900 */
[----:B------:R-:W-:Y:S02]  /*59b0*/  FADD.FTZ R18, R18, R77 ;  /* 0x0000004d12127221 */ /* 0x000fe40000010000 */
        /* <DEDUP_REMOVED lines=34> */
.L_x_17492:
[----:B------:R-:W-:Y:S05]  /*5be0*/  BSYNC.RECONVERGENT B2 ;  /* 0x0000000000027941 */ /* 0x000fea0003800200 */
.L_x_17491:
[----:B------:R2:W5:Y:S02]  /*5bf0*/  LDG.E.CONSTANT R81, desc[UR8][R20.64+0x400] ;  /* 0x0004000814517981 */ /* 0x000564000c1e9900 */
[----:B-----5:R-:W-:Y:S02]  /*5c00*/  HMUL2.BF16_V2 R19, R4, R19 ;  /* 0x0000001304137232 */ /* 0x020fe40000200000 */
[----:B------:R-:W-:Y:S02]  /*5c10*/  HFMA2.BF16_V2 R78, R5, R16, -RZ ;  /* 0x00000010054e7231 */ /* 0x000fe400003000ff */
        /* <DEDUP_REMOVED lines=42> */
.L_x_17494:
[----:B------:R-:W-:Y:S05]  /*5ec0*/  BSYNC.RECONVERGENT B2 ;  /* 0x0000000000027941 */ /* 0x000fea0003800200 */
.L_x_17493:
        /* <DEDUP_REMOVED lines=17> */
[----:B------:R-:W-:Y:S01]  /*5fe0*/  IMAD.U32 R78, R78, 0x10000, RZ ;  /* 0x000100004e4e7824 */ /* 0x000fe200078e00ff */
[----:B------:R-:W-:Y:S01]  /*5ff0*/  SHF.L.U32 R19, R19, 0x10, RZ ;  /* 0x0000001013137819 */ /* 0x000fe200000006ff */
[----:B------:R-:W-:Y:S01]  /*6000*/  IMAD.U32 R79, R79, 0x10000, RZ ;  /* 0x000100004f4f7824 */ /* 0x000fe200078e00ff */
[----:B------:R-:W-:Y:S01]  /*6010*/  SHF.L.U32 R88, R81, 0x10, RZ ;  /* 0x0000001051587819 */ /* 0x000fe200000006ff */
[----:B------:R-:W-:-:S02]  /*6020*/  HMUL2.BF16_V2 R76, R6, R83 ;  /* 0x00000053064c7232 */ /* 0x000fc40000200000 */
[----:B------:R-:W-:Y:S01]  /*6030*/  FADD.FTZ R77, R77, R80 ;  /* 0x000000504d4d7221 */ /* 0x000fe20000010000 */
[----:B------:R-:W-:Y:S01]  /*6040*/  FADD.FTZ R82, R19, R78 ;  /* 0x0000004e13527221 */ /* 0x000fe20000010000 */
[C---:B------:R-:W-:Y:S01]  /*6050*/  PRMT R19, R16.reuse, 0x7632, R19 ;  /* 0x0000763210137816 */ /* 0x040fe20000000013 */
[----:B------:R-:W-:Y:S01]  /*6060*/  FADD.FTZ R83, R79, R88 ;  /* 0x000000584f537221 */ /* 0x000fe20000010000 */
[----:B------:R-:W-:Y:S01]  /*6070*/  HFMA2.BF16_V2 R79, R17, R86, -RZ ;  /* 0x00000056114f7231 */ /* 0x000fe200003000ff */
[----:B------:R-:W-:Y:S01]  /*6080*/  SHF.L.U32 R16, R16, 0x10, RZ ;  /* 0x0000001010107819 */ /* 0x000fe200000006ff */
[----:B------:R-:W-:Y:S01]  /*6090*/  FADD.FTZ R37, R37, R18 ;  /* 0x0000001225257221 */ /* 0x000fe20000010000 */
[----:B------:R-:W-:Y:S01]  /*60a0*/  IMAD.U32 R19, R19, 0x10000, RZ ;  /* 0x0001000013137824 */ /* 0x000fe200078e00ff */
[----:B------:R-:W-:Y:S01]  /*60b0*/  PRMT R78, R76, 0x7632, R78 ;  /* 0x000076324c4e7816 */ /* 0x000fe2000000004e */
[----:B------:R2:W5:Y:S01]  /*60c0*/  LDG.E.CONSTANT R18, desc[UR8][R20.64+0x60c] ;  /* 0x00060c0814127981 */ /* 0x000562000c1e9900 */
[----:B------:R-:W-:Y:S01]  /*60d0*/  PRMT R81, R79, 0x7632, R81 ;  /* 0x000076324f517816 */ /* 0x000fe20000000051 */
[----:B------:R-:W-:Y:S01]  /*60e0*/  FADD.FTZ R16, R16, R19 ;  /* 0x0000001310107221 */ /* 0x000fe20000010000 */
[----:B------:R-:W-:Y:S01]  /*60f0*/  IMAD.U32 R76, R76, 0x10000, RZ ;  /* 0x000100004c4c7824 */ /* 0x000fe200078e00ff */
[----:B------:R2:W5:Y:S01]  /*6100*/  LDG.E.CONSTANT R19, desc[UR8][R20.64+0x600] ;  /* 0x0006000814137981 */ /* 0x000562000c1e9900 */
[----:B------:R-:W-:Y:S01]  /*6110*/  IMAD.U32 R85, R78, 0x10000, RZ ;  /* 0x000100004e557824 */ /* 0x000fe200078e00ff */
[----:B------:R-:W-:Y:S01]  /*6120*/  SHF.L.U32 R78, R81, 0x10, RZ ;  /* 0x00000010514e7819 */ /* 0x000fe200000006ff */
[----:B------:R-:W-:Y:S01]  /*6130*/  FADD.FTZ R77, R77, R16 ;  /* 0x000000104d4d7221 */ /* 0x000fe20000010000 */
[----:B------:R2:W5:Y:S01]  /*6140*/  LDG.E.CONSTANT R81, desc[UR8][R20.64+0x608] ;  /* 0x0006080814517981 */ /* 0x000562000c1e9900 */
[----:B------:R-:W-:-:S02]  /*6150*/  IMAD.U32 R79, R79, 0x10000, RZ ;  /* 0x000100004f4f7824 */ /* 0x000fc400078e00ff */
[----:B------:R-:W-:Y:S01]  /*6160*/  FADD.FTZ R85, R76, R85 ;  /* 0x000000554c557221 */ /* 0x000fe20000010000 */
[----:B------:R-:W-:Y:S01]  /*6170*/  FADD.FTZ R82, R82, R83 ;  /* 0x0000005352527221 */ /* 0x000fe20000010000 */
[----:B------:R2:W5:Y:S01]  /*6180*/  LDG.E.CONSTANT R16, desc[UR8][R20.64+0x604] ;  /* 0x0006040814107981 */ /* 0x000562000c1e9900 */
[----:B------:R-:W-:Y:S01]  /*6190*/  FADD.FTZ R79, R79, R78 ;  /* 0x0000004e4f4f7221 */ /* 0x000fe20000010000 */
[----:B------:R-:W-:Y:S01]  /*61a0*/  BSSY.RECONVERGENT B2, `(.L_x_17495) ;  /* 0x0000022000027945 */ /* 0x000fe20003800200 */
[----:B------:R-:W-:-:S04]  /*61b0*/  FADD.FTZ R82, R82, R85 ;  /* 0x0000005552527221 */ /* 0x000fc80000010000 */
        /* <DEDUP_REMOVED lines=8> */
[----:B------:R-:W-:Y:S02]  /*6240*/  IADD3 R83, PT, PT, R43, -0x2, RZ ;  /* 0xfffffffe2b537810 */ /* 0x000fe40007ffe0ff */
        /* <DEDUP_REMOVED lines=23> */
.L_x_17496:
[----:B------:R-:W-:Y:S05]  /*63c0*/  BSYNC.RECONVERGENT B2 ;  /* 0x0000000000027941 */ /* 0x000fea0003800200 */
.L_x_17495:
[----:B-----5:R-:W-:Y:S01]  /*63d0*/  HMUL2.BF16_V2 R78, R6, R81 ;  /* 0x00000051064e7232 */ /* 0x020fe20000200000 */
[----:B------:R3:W5:Y:S01]  /*63e0*/  LDG.E.CONSTANT R80, desc[UR8][R20.64+0x804] ;  /* 0x0008040814507981 */ /* 0x000762000c1e9900 */
[----:B------:R-:W-:Y:S02]  /*63f0*/  HMUL2.BF16_V2 R19, R4, R19 ;  /* 0x0000001304137232 */ /* 0x000fe40000200000 */
[----:B------:R-:W-:Y:S02]  /*6400*/  HFMA2.BF16_V2 R76, R5, R16, -RZ ;  /* 0x00000010054c7231 */ /* 0x000fe400003000ff */
[----:B------:R-:W-:Y:S01]  /*6410*/  FADD.FTZ R8, R8, R77 ;  /* 0x0000004d08087221 */ /* 0x000fe20000010000 */
        /* <DEDUP_REMOVED lines=18> */
[----:B-----5:R-:W-:Y:S02]  /*6540*/  PRMT R85, R80, 0x7632, R85 ;  /* 0x0000763250557816 */ /* 0x020fe40000000055 */
        /* <DEDUP_REMOVED lines=21> */
.L_x_17498:
[----:B------:R-:W-:Y:S05]  /*66a0*/  BSYNC.RECONVERGENT B2 ;  /* 0x0000000000027941 */ /* 0x000fea0003800200 */
.L_x_17497:
[----:B------:R-:W-:Y:S01]  /*66b0*/  SHF.L.U32 R79, R79, 0x10, RZ ;  /* 0x000000104f4f7819 */ /* 0x000fe200000006ff */
[----:B------:R-:W-:Y:S02]  /*66c0*/  IMAD.U32 R78, R78, 0x10000, RZ ;  /* 0x000100004e4e7824 */ /* 0x000fe400078e00ff */
[----:B-----5:R-:W-:Y:S01]  /*66d0*/  HMUL2.BF16_V2 R80, R5, R80 ;  /* 0x0000005005507232 */ /* 0x020fe20000200000 */
[----:B------:R-:W-:Y:S01]  /*66e0*/  SHF.L.U32 R76, R76, 0x10, RZ ;  /* 0x000000104c4c7819 */ /* 0x000fe200000006ff */
[----:B------:R-:W-:Y:S02]  /*66f0*/  IMAD.U32 R16, R16, 0x10000, RZ ;  /* 0x0001000010107824 */ /* 0x000fe400078e00ff */
[----:B------:R-:W-:Y:S02]  /*6700*/  HFMA2.BF16_V2 R81, R4, R81, -RZ ;  /* 0x0000005104517231 */ /* 0x000fe400003000ff */
[----:B------:R-:W-:Y:S02]  /*6710*/  IMAD.U32 R19, R19, 0x10000, RZ ;  /* 0x0001000013137824 */ /* 0x000fe400078e00ff */
[--C-:B------:R-:W-:Y:S01]  /*6720*/  FADD.FTZ R78, R78, R79.reuse ;  /* 0x0000004f4e4e7221 */ /* 0x100fe20000010000 */
[----:B------:R-:W-:Y:S01]  /*6730*/  IMAD.U32 R77, R77, 0x10000, RZ ;  /* 0x000100004d4d7824 */ /* 0x000fe200078e00ff */
[----:B------:R-:W-:Y:S01]  /*6740*/  PRMT R79, R80, 0x7610, R79 ;  /* 0x00007610504f7816 */ /* 0x000fe2000000004f */
[----:B------:R-:W-:Y:S01]  /*6750*/  FADD.FTZ R16, R16, R19 ;  /* 0x0000001310107221 */ /* 0x000fe20000010000 */
[----:B------:R-:W-:Y:S01]  /*6760*/  PRMT R80, R80, 0x7632, R80 ;  /* 0x0000763250507816 */ /* 0x000fe20000000050 */
[----:B------:R-:W-:Y:S01]  /*6770*/  FADD.FTZ R77, R76, R77 ;  /* 0x0000004d4c4d7221 */ /* 0x000fe20000010000 */
[----:B------:R-:W-:-:S02]  /*6780*/  PRMT R19, R81, 0x7610, R19 ;  /* 0x0000761051137816 */ /* 0x000fc40000000013 */
[----:B------:R-:W-:Y:S01]  /*6790*/  PRMT R76, R81, 0x7632, R76 ;  /* 0x00007632514c7816 */ /* 0x000fe2000000004c */
[----:B------:R-:W-:Y:S01]  /*67a0*/  IMAD.U32 R80, R80, 0x10000, RZ ;  /* 0x0001000050507824 */ /* 0x000fe200078e00ff */
[----:B------:R-:W-:Y:S01]  /*67b0*/  SHF.L.U32 R79, R79, 0x10, RZ ;  /* 0x000000104f4f7819 */ /* 0x000fe200000006ff */
[----:B------:R-:W-:Y:S02]  /*67c0*/  IMAD.U32 R19, R19, 0x10000, RZ ;  /* 0x0001000013137824 */ /* 0x000fe400078e00ff */
[----:B------:R-:W-:Y:S01]  /*67d0*/  FADD.FTZ R77, R16, R77 ;  /* 0x0000004d104d7221 */ /* 0x000fe20000010000 */
[----:B------:R-:W-:Y:S02]  /*67e0*/  IMAD.U32 R76, R76, 0x10000, RZ ;  /* 0x000100004c4c7824 */ /* 0x000fe400078e00ff */
[C---:B------:R-:W-:Y:S02]  /*67f0*/  HFMA2.BF16_V2 R16, R17.reuse, R18, -RZ ;  /* 0x0000001211107231 */ /* 0x040fe400003000ff */
[----:B------:R-:W-:Y:S01]  /*6800*/  FADD.FTZ R86, R79, R80 ;  /* 0x000000504f567221 */ /* 0x000fe20000010000 */
[----:B------:R-:W-:-:S02]  /*6810*/  HFMA2.BF16_V2 R79, R17, R82, -RZ ;  /* 0x00000052114f7231 */ /* 0x000fc400003000ff */
[----:B------:R-:W-:Y:S01]  /*6820*/  FADD.FTZ R81, R19, R76 ;  /* 0x0000004c13517221 */ /* 0x000fe20000010000 */
[----:B------:R-:W-:Y:S01]  /*6830*/  HMUL2.BF16_V2 R19, R6, R83 ;  /* 0x0000005306137232 */ /* 0x000fe20000200000 */
        /* <DEDUP_REMOVED lines=12> */
[----:B------:R-:W-:Y:S01]  /*6900*/  BSSY.RECONVERGENT B2, `(.L_x_17499) ;  /* 0x0000027000027945 */ /* 0x000fe20003800200 */
        /* <DEDUP_REMOVED lines=38> */
.L_x_17500:
[----:B------:R-:W-:Y:S05]  /*6b70*/  BSYNC.RECONVERGENT B2 ;  /* 0x0000000000027941 */ /* 0x000fea0003800200 */
.L_x_17499:
        /* <DEDUP_REMOVED lines=45> */
.L_x_17502:
[----:B------:R-:W-:Y:S05]  /*6e50*/  BSYNC.RECONVERGENT B2 ;  /* 0x0000000000027941 */ /* 0x000fea0003800200 */
.L_x_17501:
[----:B------:R-:W-:Y:S01]  /*6e60*/  SHF.L.U32 R19, R19, 0x10, RZ ;  /* 0x0000001013137819 */ /* 0x000fe200000006ff */
[----:B------:R-:W-:Y:S02]  /*6e70*/  IMAD.U32 R18, R18, 0x10000, RZ ;  /* 0x0001000012127824 */ /* 0x000fe400078e00ff */
[----:B------:R-:W-:Y:S02]  /*6e80*/  HFMA2.BF16_V2 R83, R4, R83, -RZ ;  /* 0x0000005304537231 */ /* 0x000fe400003000ff */
[----:B------:R-:W-:Y:S02]  /*6e90*/  IMAD.U32 R77, R77, 0x10000, RZ ;  /* 0x000100004d4d7824 */ /* 0x000fe400078e00ff */
[----:B012345:R-:W-:Y:S02]  /*6ea0*/  HMUL2.BF16_V2 R21, R5, R82 ;  /* 0x0000005205157232 */ /* 0x03ffe40000200000 */
[--C-:B------:R-:W-:Y:S01]  /*6eb0*/  FADD.FTZ R18, R18, R19.reuse ;  /* 0x0000001312127221 */ /* 0x100fe20000010000 */
[----:B------:R-:W-:Y:S01]  /*6ec0*/  IMAD.U32 R78, R78, 0x10000, RZ ;  /* 0x000100004e4e7824 */ /* 0x000fe200078e00ff */
[C---:B------:R-:W-:Y:S01]  /*6ed0*/  PRMT R19, R83.reuse, 0x7610, R19 ;  /* 0x0000761053137816 */ /* 0x040fe20000000013 */
[----:B------:R-:W-:Y:S01]  /*6ee0*/  IMAD.U32 R80, R80, 0x10000, RZ ;  /* 0x0001000050507824 */ /* 0x000fe200078e00ff */
[----:B------:R-:W-:Y:S01]  /*6ef0*/  PRMT R20, R83, 0x7632, R20 ;  /* 0x0000763253147816 */ /* 0x000fe20000000014 */
[--C-:B------:R-:W-:Y:S01]  /*6f00*/  FADD.FTZ R77, R77, R78.reuse ;  /* 0x0000004e4d4d7221 */ /* 0x100fe20000010000 */
[----:B------:R-:W-:Y:S01]  /*6f10*/  SHF.L.U32 R79, R79, 0x10, RZ ;  /* 0x000000104f4f7819 */ /* 0x000fe200000006ff */
[----:B------:R-:W-:Y:S01]  /*6f20*/  IMAD.U32 R19, R19, 0x10000, RZ ;  /* 0x0001000013137824 */ /* 0x000fe200078e00ff */
[----:B------:R-:W-:Y:S01]  /*6f30*/  SHF.L.U32 R20, R20, 0x10, RZ ;  /* 0x0000001014147819 */ /* 0x000fe200000006ff */
[----:B------:R-:W-:Y:S01]  /*6f40*/  FADD.FTZ R77, R18, R77 ;  /* 0x0000004d124d7221 */ /* 0x000fe20000010000 */
[----:B------:R-:W-:Y:S01]  /*6f50*/  PRMT R78, R21, 0x7632, R78 ;  /* 0x00007632154e7816 */ /* 0x000fe2000000004e */
[----:B------:R-:W-:Y:S01]  /*6f60*/  FADD.FTZ R80, R79, R80 ;  /* 0x000000504f507221 */ /* 0x000fe20000010000 */
[----:B------:R-:W-:-:S02]  /*6f70*/  IMAD.U32 R21, R21, 0x10000, RZ ;  /* 0x0001000015157824 */ /* 0x000fc400078e00ff */
[----:B------:R-:W-:Y:S01]  /*6f80*/  FADD.FTZ R79, R19, R20 ;  /* 0x00000014134f7221 */ /* 0x000fe20000010000 */
[----:B------:R-:W-:Y:S02]  /*6f90*/  HMUL2.BF16_V2 R20, R6, R85 ;  /* 0x0000005506147232 */ /* 0x000fe40000200000 */
[----:B------:R-:W-:Y:S02]  /*6fa0*/  IMAD.U32 R78, R78, 0x10000, RZ ;  /* 0x000100004e4e7824 */ /* 0x000fe400078e00ff */
[C---:B------:R-:W-:Y:S02]  /*6fb0*/  HFMA2.BF16_V2 R18, R17.reuse, R76, -RZ ;  /* 0x0000004c11127231 */ /* 0x040fe400003000ff */
[----:B------:R-:W-:Y:S01]  /*6fc0*/  FADD.FTZ R77, R77, R80 ;  /* 0x000000504d4d7221 */ /* 0x000fe20000010000 */
[----:B------:R-:W-:Y:S02]  /*6fd0*/  HFMA2.BF16_V2 R76, R17, R86, -RZ ;  /* 0x00000056114c7231 */ /* 0x000fe400003000ff */
[--C-:B------:R-:W-:Y:S01]  /*6fe0*/  FADD.FTZ R82, R21, R78.reuse ;  /* 0x0000004e15527221 */ /* 0x100fe20000010000 */
        /* <DEDUP_REMOVED lines=50> */
.L_x_17504:
[----:B------:R-:W-:Y:S05]  /*7310*/  BSYNC.RECONVERGENT B2 ;  /* 0x0000000000027941 */ /* 0x000fea0003800200 */
.L_x_17503:
        /* <DEDUP_REMOVED lines=40> */
.L_x_17506:
[----:B------:R-:W-:Y:S05]  /*75a0*/  BSYNC.RECONVERGENT B2 ;  /* 0x0000000000027941 */ /* 0x000fea0003800200 */
.L_x_17505:
[----:B------:R-:W-:Y:S01]  /*75b0*/  SHF.L.U32 R20, R20, 0x10, RZ ;  /* 0x0000001014147819 */ /* 0x000fe200000006ff */
[----:B------:R-:W-:Y:S02]  /*75c0*/  IMAD.U32 R75, R18, 0x10000, RZ ;  /* 0x00010000124b7824 */ /* 0x000fe400078e00ff */
[----:B------:R-:W-:Y:S02]  /*75d0*/  HFMA2.BF16_V2 R71, R4, R71, -RZ ;  /* 0x0000004704477231 */ /* 0x000fe400003000ff */
[----:B------:R-:W-:Y:S02]  /*75e0*/  IMAD.U32 R19, R19, 0x10000, RZ ;  /* 0x0001000013137824 */ /* 0x000fe400078e00ff */
[----:B------:R-:W-:Y:S02]  /*75f0*/  HMUL2.BF16_V2 R70, R5, R70 ;  /* 0x0000004605467232 */ /* 0x000fe40000200000 */
[----:B------:R-:W-:Y:S01]  /*7600*/  IMAD.U32 R21, R21, 0x10000, RZ ;  /* 0x0001000015157824 */ /* 0x000fe200078e00ff */
[----:B------:R-:W-:Y:S01]  /*7610*/  SHF.L.U32 R16, R16, 0x10, RZ ;  /* 0x0000001010107819 */ /* 0x000fe200000006ff */
[----:B------:R-:W-:-:S02]  /*7620*/  IMAD.U32 R18, R73, 0x10000, RZ ;  /* 0x0001000049127824 */ /* 0x000fc400078e00ff */
[----:B------:R-:W-:Y:S01]  /*7630*/  FADD.FTZ R19, R19, R20 ;  /* 0x0000001413137221 */ /* 0x000fe20000010000 */
[----:B------:R-:W-:Y:S01]  /*7640*/  BSSY.RECONVERGENT B2, `(.L_x_17507) ;  /* 0x000003e000027945 */ /* 0x000fe20003800200 */
[--C-:B------:R-:W-:Y:S01]  /*7650*/  FADD.FTZ R20, R21, R18.reuse ;  /* 0x0000001215147221 */ /* 0x100fe20000010000 */
[C---:B------:R-:W-:Y:S01]  /*7660*/  PRMT R18, R71.reuse, 0x7610, R18 ;  /* 0x0000761047127816 */ /* 0x040fe20000000012 */
[----:B------:R-:W-:Y:S01]  /*7670*/  FADD.FTZ R16, R16, R75 ;  /* 0x0000004b10107221 */ /* 0x000fe20000010000 */
[----:B------:R-:W-:Y:S02]  /*7680*/  PRMT R21, R71, 0x7632, R21 ;  /* 0x0000763247157816 */ /* 0x000fe40000000015 */
        /* <DEDUP_REMOVED lines=57> */
.L_x_17508:
[----:B------:R-:W-:Y:S05]  /*7a20*/  BSYNC.RECONVERGENT B2 ;  /* 0x0000000000027941 */ /* 0x000fea0003800200 */
.L_x_17507:
        /* <DEDUP_REMOVED lines=40> */
.L_x_17510:
[----:B------:R-:W-:Y:S05]  /*7cb0*/  BSYNC.RECONVERGENT B2 ;  /* 0x0000000000027941 */ /* 0x000fea0003800200 */
.L_x_17509:
        /* <DEDUP_REMOVED lines=23> */
[----:B------:R-:W-:-:S02]  /*7e30*/  HFMA2.BF16_V2 R61, R17, R60, -RZ ;  /* 0x0000003c113d7231 */ /* 0x000fc400003000ff */
[----:B------:R-:W-:Y:S01]  /*7e40*/  FADD.FTZ R21, R21, R66 ;  /* 0x0000004215157221 */ /* 0x000fe20000010000 */
        /* <DEDUP_REMOVED lines=50> */
.L_x_17512:
[----:B------:R-:W-:Y:S05]  /*8170*/  BSYNC.RECONVERGENT B2 ;  /* 0x0000000000027941 */ /* 0x000fea0003800200 */
.L_x_17511:
        /* <DEDUP_REMOVED lines=40> */
.L_x_17514:
[----:B------:R-:W-:Y:S05]  /*8400*/  BSYNC.RECONVERGENT B2 ;  /* 0x0000000000027941 */ /* 0x000fea0003800200 */
.L_x_17513:
[----:B------:R-:W-:Y:S01]  /*8410*/  SHF.L.U32 R59, R18, 0x10, RZ ;  /* 0x00000010123b7819 */ /* 0x000fe200000006ff */
[----:B------:R-:W-:Y:S01]  /*8420*/  IMAD.U32 R19, R19, 0x10000, RZ ;  /* 0x0001000013137824 */ /* 0x000fe200078e00ff */
[----:B------:R-:W-:Y:S01]  /*8430*/  SHF.L.U32 R21, R21, 0x10, RZ ;  /* 0x0000001015157819 */ /* 0x000fe200000006ff */
[----:B------:R-:W-:Y:S02]  /*8440*/  IMAD.U32 R20, R20, 0x10000, RZ ;  /* 0x0001000014147824 */ /* 0x000fe400078e00ff */
[----:B------:R-:W-:Y:S02]  /*8450*/  HFMA2.BF16_V2 R55, R4, R55, -RZ ;  /* 0x0000003704377231 */ /* 0x000fe400003000ff */
[----:B------:R-:W-:Y:S02]  /*8460*/  IMAD.U32 R18, R57, 0x10000, RZ ;  /* 0x0001000039127824 */ /* 0x000fe400078e00ff */
[----:B------:R-:W-:Y:S02]  /*8470*/  HMUL2.BF16_V2 R54, R5, R54 ;  /* 0x0000003605367232 */ /* 0x000fe40000200000 */
[----:B------:R-:W-:Y:S01]  /*8480*/  FADD.FTZ R19, R19, R20 ;  /* 0x0000001413137221 */ /* 0x000fe20000010000 */
[----:B------:R-:W-:-:S02]  /*8490*/  IMAD.U32 R16, R16, 0x10000, RZ ;  /* 0x0001000010107824 */ /* 0x000fc400078e00ff */
[--C-:B------:R-:W-:Y:S01]  /*84a0*/  FADD.FTZ R20, R21, R18.reuse ;  /* 0x0000001215147221 */ /* 0x100fe20000010000 */
[C---:B------:R-:W-:Y:S01]  /*84b0*/  PRMT R18, R55.reuse, 0x7610, R18 ;  /* 0x0000761037127816 */ /* 0x040fe20000000012 */
[----:B------:R-:W-:Y:S01]  /*84c0*/  BSSY.RECONVERGENT B2, `(.L_x_17515) ;  /* 0x000003c000027945 */ /* 0x000fe20003800200 */
        /* <DEDUP_REMOVED lines=59> */
.L_x_17516:
[----:B------:R-:W-:Y:S05]  /*8880*/  BSYNC.RECONVERGENT B2 ;  /* 0x0000000000027941 */ /* 0x000fea0003800200 */
.L_x_17515:
        /* <DEDUP_REMOVED lines=34> */
.L_x_17518:
[----:B------:R-:W-:Y:S05]  /*8ab0*/  BSYNC.RECONVERGENT B2 ;  /* 0x0000000000027941 */ /* 0x000fea0003800200 */
.L_x_17517:
[C---:B------:R-:W-:Y:S01]  /*8ac0*/  PRMT R7, R54.reuse, 0x7610, R7 ;  /* 0x0000761036077816 */ /* 0x040fe20000000007 */
[----:B------:R-:W-:Y:S01]  /*8ad0*/  HFMA2.BF16_V2 R4, R4, R47, -RZ ;  /* 0x0000002f04047231 */ /* 0x000fe200003000ff */
[----:B------:R-:W-:Y:S01]  /*8ae0*/  PRMT R18, R54, 0x7632, R18 ;  /* 0x0000763236127816 */ /* 0x000fe20000000012 */
[C---:B------:R-:W-:Y:S01]  /*8af0*/  HMUL2.BF16_V2 R49, R6.reuse, R49 ;  /* 0x0000003106317232 */ /* 0x040fe20000200000 */
[----:B------:R-:W-:Y:S01]  /*8b00*/  SHF.L.U32 R7, R7, 0x10, RZ ;  /* 0x0000001007077819 */ /* 0x000fe200000006ff */
[----:B------:R-:W-:Y:S01]  /*8b10*/  HMUL2.BF16_V2 R6, R6, R45 ;  /* 0x0000002d06067232 */ /* 0x000fe20000200000 */
[----:B------:R-:W-:Y:S01]  /*8b20*/  PRMT R20, R56, 0x7610, R20 ;  /* 0x0000761038147816 */ /* 0x000fe20000000014 */
        /* <DEDUP_REMOVED lines=8> */
[----:B------:R-:W-:Y:S01]  /*8bb0*/  PRMT R5, R4, 0x7632, R5 ;  /* 0x0000763204057816 */ /* 0x000fe20000000005 */
[----:B------:R-:W-:Y:S02]  /*8bc0*/  IMAD.U32 R49, R49, 0x10000, RZ ;  /* 0x0001000031317824 */ /* 0x000fe400078e00ff */
[--C-:B------:R-:W-:Y:S01]  /*8bd0*/  FADD.FTZ R20, R20, R21.reuse ;  /* 0x0000001514147221 */ /* 0x100fe20000010000 */
[----:B------:R-:W-:Y:S01]  /*8be0*/  SHF.L.U32 R4, R4, 0x10, RZ ;  /* 0x0000001004047819 */ /* 0x000fe200000006ff */
[----:B------:R-:W-:Y:S01]  /*8bf0*/  IMAD.U32 R50, R50, 0x10000, RZ ;  /* 0x0001000032327824 */ /* 0x000fe200078e00ff */
[C---:B------:R-:W-:Y:S01]  /*8c00*/  PRMT R21, R18.reuse, 0x7632, R21 ;  /* 0x0000763212157816 */ /* 0x040fe20000000015 */
[----:B------:R-:W-:Y:S02]  /*8c10*/  IMAD.U32 R18, R18, 0x10000, RZ ;  /* 0x0001000012127824 */ /* 0x000fe400078e00ff */
[----:B------:R-:W-:Y:S01]  /*8c20*/  FADD.FTZ R7, R7, R20 ;  /* 0x0000001407077221 */ /* 0x000fe20000010000 */
        /* <DEDUP_REMOVED lines=30> */
.L_x_17488:
[----:B---3--:R-:W-:Y:S05]  /*8e10*/  BSYNC.RECONVERGENT B0 ;  /* 0x0000000000007941 */ /* 0x008fea0003800200 */
.L_x_17487:
        /* <DEDUP_REMOVED lines=10> */
.L_x_17486:
[----:B-1-3--:R-:W-:Y:S05]  /*8ec0*/  BSYNC.RECONVERGENT B1 ;  /* 0x0000000000017941 */ /* 0x00afea0003800200 */
.L_x_17485:
[----:B------:R-:W1:Y:S01]  /*8ed0*/  SHFL.BFLY PT, R14, R31, 0x2, 0x1f ;  /* 0x0c401f001f0e7f89 */ /* 0x000e6200000e0000 */
[----:B------:R-:W2:Y:S01]  /*8ee0*/  S2UR UR5, SR_CgaCtaId ;  /* 0x00000000000579c3 */ /* 0x000ea20000008800 */
[----:B------:R-:W-:Y:S01]  /*8ef0*/  LOP3.LUT R18, R2, 0x3, RZ, 0xc0, !PT ;  /* 0x0000000302127812 */ /* 0x000fe200078ec0ff */
[----:B------:R-:W-:Y:S01]  /*8f00*/  UMOV UR4, 0x400 ;  /* 0x0000040000047882 */ /* 0x000fe20000000000 */
[----:B------:R-:W3:Y:S01]  /*8f10*/  SHFL.BFLY PT, R0, R37, 0x2, 0x1f ;  /* 0x0c401f0025007f89 */ /* 0x000ee200000e0000 */
[----:B------:R-:W-:Y:S01]  /*8f20*/  SHF.R.U32.HI R20, RZ, 0x2, R3 ;  /* 0x00000002ff147819 */ /* 0x000fe20000011603 */
[----:B------:R-:W-:Y:S01]  /*8f30*/  UIADD3 UR4, UPT, UPT, UR4, 0x110, URZ ;  /* 0x0000011004047890 */ /* 0x000fe2000fffe0ff */
[----:B------:R-:W-:Y:S01]  /*8f40*/  ISETP.NE.AND P2, PT, R18, RZ, PT ;  /* 0x000000ff1200720c */ /* 0x000fe20003f45270 */
[----:B------:R-:W4:Y:S01]  /*8f50*/  SHFL.BFLY PT, R5, R8, 0x2, 0x1f ;  /* 0x0c401f0008057f89 */ /* 0x000f2200000e0000 */
[----:B------:R-:W-:Y:S01]  /*8f60*/  BSSY.RECONVERGENT B0, `(.L_x_17520) ;  /* 0x0000055000007945 */ /* 0x000fe20003800200 */
[----:B------:R-:W-:Y:S01]  /*8f70*/  IMAD R20, R15, 0x78, R20 ;  /* 0x000000780f147824 */ /* 0x000fe200078e0214 */
[C---:B------:R-:W-:Y:S01]  /*8f80*/  LOP3.LUT P0, RZ, R2.reuse, 0x3c3, RZ, 0xc0, !PT ;  /* 0x000003c302ff7812 */ /* 0x040fe2000780c0ff */
[----:B------:R-:W5:Y:S01]  /*8f90*/  SHFL.BFLY PT, R7, R22, 0x2, 0x1f ;  /* 0x0c401f0016077f89 */ /* 0x000f6200000e0000 */
[----:B------:R-:W-:-:S02]  /*8fa0*/  LOP3.LUT P1, RZ, R2, 0x3e3, RZ, 0xc0, !PT ;  /* 0x000003e302ff7812 */ /* 0x000fc4000782c0ff */
[----:B------:R-:W-:Y:S01]  /*8fb0*/  ISETP.GT.U32.AND P3, PT, R2, 0x1f, PT ;  /* 0x0000001f0200780c */ /* 0x000fe20003f64070 */
[----:B------:R-:W0:Y:S04]  /*8fc0*/  SHFL.BFLY PT, R4, R23, 0x2, 0x1f ;  /* 0x0c401f0017047f89 */ /* 0x000e2800000e0000 */
[----:B------:R-:W0:Y:S04]  /*8fd0*/  SHFL.BFLY PT, R9, R24, 0x2, 0x1f ;  /* 0x0c401f0018097f89 */ /* 0x000e2800000e0000 */
[----:B------:R-:W0:Y:S01]  /*8fe0*/  SHFL.BFLY PT, R6, R25, 0x2, 0x1f ;  /* 0x0c401f0019067f89 */ /* 0x000e2200000e0000 */
[----:B-1----:R-:W-:Y:S01]  /*8ff0*/  FADD.FTZ R14, R14, R31 ;  /* 0x0000001f0e0e7221 */ /* 0x002fe20000010000 */
[----:B--2---:R-:W-:-:S02]  /*9000*/  ULEA UR4, UR5, UR4, 0x18 ;  /* 0x0000000405047291 */ /* 0x004fc4000f8ec0ff */
[----:B------:R-:W1:Y:S01]  /*9010*/  SHFL.BFLY PT, R11, R26, 0x2, 0x1f ;  /* 0x0c401f001a0b7f89 */ /* 0x000e6200000e0000 */
[----:B---3--:R-:W-:-:S03]  /*9020*/  FADD.FTZ R0, R0, R37 ;  /* 0x0000002500007221 */ /* 0x008fc60000010000 */
        /* <DEDUP_REMOVED lines=9> */
[----:B------:R-:W-:-:S03]  /*90c0*/  FADD.FTZ R6, R6, R25 ;  /* 0x0000001906067221 */ /* 0x000fc60000010000 */
[----:B------:R-:W5:Y:S01]  /*90d0*/  SHFL.BFLY PT, R16, R33, 0x2, 0x1f ;  /* 0x0c401f0021107f89 */ /* 0x000f6200000e0000 */
[----:B-1----:R-:W-:-:S03]  /*90e0*/  FADD.FTZ R26, R11, R26 ;  /* 0x0000001a0b1a7221 */ /* 0x002fc60000010000 */
[----:B------:R-:W1:Y:S01]  /*90f0*/  SHFL.BFLY PT, R35, R34, 0x2, 0x1f ;  /* 0x0c401f0022237f89 */ /* 0x000e6200000e0000 */
[----:B--2---:R-:W-:Y:S01]  /*9100*/  FADD.FTZ R10, R10, R27 ;  /* 0x0000001b0a0a7221 */ /* 0x004fe20000010000 */
[----:B---3--:R-:W-:Y:S02]  /*9110*/  FADD.FTZ R28, R13, R28 ;  /* 0x0000001c0d1c7221 */ /* 0x008fe40000010000 */
        /* <DEDUP_REMOVED lines=9> */
[C---:B------:R-:W-:Y:S01]  /*91b0*/  LOP3.LUT R33, R2.reuse, 0x3c0, RZ, 0xc0, !PT ;  /* 0x000003c002217812 */ /* 0x040fe200078ec0ff */
[----:B-1----:R-:W-:Y:S02]  /*91c0*/  FADD.FTZ R35, R35, R34 ;  /* 0x0000002223237221 */ /* 0x002fe40000010000 */
[----:B------:R-:W1:Y:S01]  /*91d0*/  SHFL.BFLY PT, R13, R24, 0x1, 0x1f ;  /* 0x0c201f00180d7f89 */ /* 0x000e6200000e0000 */
[----:B------:R-:W-:Y:S02]  /*91e0*/  ISETP.NE.OR P5, PT, R33, 0x40, P2 ;  /* 0x000000402100780c */ /* 0x000fe400017a5670 */
[----:B------:R-:W-:Y:S01]  /*91f0*/  LOP3.LUT R34, R2, 0x3e0, RZ, 0xc0, !PT ;  /* 0x000003e002227812 */ /* 0x000fe200078ec0ff */
[----:B------:R-:W1:Y:S01]  /*9200*/  SHFL.BFLY PT, R17, R6, 0x1, 0x1f ;  /* 0x0c201f0006117f89 */ /* 0x000e6200000e0000 */
[----:B--2---:R-:W-:Y:S01]  /*9210*/  FADD.FTZ R14, R14, R3 ;  /* 0x000000030e0e7221 */ /* 0x004fe20000010000 */
[----:B------:R-:W-:-:S02]  /*9220*/  LEA R3, R20, UR4, 0x2 ;  /* 0x0000000414037c11 */ /* 0x000fc4000f8e10ff */
[----:B------:R-:W2:Y:S01]  /*9230*/  SHFL.BFLY PT, R19, R26, 0x1, 0x1f ;  /* 0x0c201f001a137f89 */ /* 0x000ea200000e0000 */
[----:B------:R-:W-:Y:S01]  /*9240*/  ISETP.NE.OR P4, PT, R34, 0x20, P2 ;  /* 0x000000202200780c */ /* 0x000fe20001785670 */
[----:B---3--:R-:W-:Y:S02]  /*9250*/  FADD.FTZ R0, R0, R5 ;  /* 0x0000000500007221 */ /* 0x008fe40000010000 */
        /* <DEDUP_REMOVED lines=37> */
.L_x_17521:
[----:B------:R-:W-:Y:S05]  /*94b0*/  BSYNC.RECONVERGENT B0 ;  /* 0x0000000000007941 */ /* 0x000fea0003800200 */
.L_x_17520:
        /* <DEDUP_REMOVED lines=33> */
.L_x_17523:
[----:B------:R-:W-:Y:S05]  /*96d0*/  BSYNC.RECONVERGENT B0 ;  /* 0x0000000000007941 */ /* 0x000fea0003800200 */
.L_x_17522:
        /* <DEDUP_REMOVED lines=18> */
.L_x_17525:
[----:B------:R-:W-:Y:S05]  /*9800*/  BSYNC.RECONVERGENT B0 ;  /* 0x0000000000007941 */ /* 0x000fea0003800200 */
.L_x_17524:
        /* <DEDUP_REMOVED lines=33> */
.L_x_17527:
[----:B------:R-:W-:Y:S05]  /*9a20*/  BSYNC.RECONVERGENT B0 ;  /* 0x0000000000007941 */ /* 0x000fea0003800200 */
.L_x_17526:
        /* <DEDUP_REMOVED lines=8> */
[----:B01----:R-:W0:Y:S01]  /*9ab0*/  S2R R3, SR_CTAID.Z ;  /* 0x0000000000037919 */ /* 0x003e220000002700 */
[----:B------:R-:W1:Y:S01]  /*9ac0*/  LDCU.64 UR6, c[0x0][0x380] ;  /* 0x00007000ff0677ac */ /* 0x000e620008000a00 */
[----:B------:R-:W-:Y:S02]  /*9ad0*/  SHF.R.U32.HI R2, RZ, 0x2, R2 ;  /* 0x00000002ff027819 */ /* 0x000fe40000011602 */
[----:B------:R-:W-:Y:S01]  /*9ae0*/  F2FP.BF16.F32.PACK_AB R0, R7, R0 ;  /* 0x000000000700723e */ /* 0x000fe200000010ff */
[----:B------:R-:W-:Y:S01]  /*9af0*/  UIMAD UR5, UR4, 0x78, URZ ;  /* 0x00000078040578a4 */ /* 0x000fe2000f8e02ff */
        /* <DEDUP_REMOVED lines=9> */
[----:B------:R-:W-:Y:S01]  /*9b90*/  F2FP.BF16.F32.PACK_AB R18, RZ, R18 ;  /* 0x00000012ff12723e */ /* 0x000fe200000010ff */
[----:B0-----:R-:W-:-:S05]  /*9ba0*/  IMAD R3, R3, 0x78, RZ ;  /* 0x0000007803037824 */ /* 0x001fca00078e02ff */
        /* <DEDUP_REMOVED lines=24> */
.L_x_17528:
        /* <DEDUP_REMOVED lines=13> */
.L_x_25908:


//--------------------- .text._ZN4vllm25paged_attention_v1_kernelI13__nv_bfloat16S1_Li112ELi32ELi128ELNS_18Fp8KVCacheDataTypeE0ELb1EEEvPT_PKS3_PKT0_S9_ifPKiSB_iPKfiiiSD_SD_iiiii --------------------------
	.section	.text._ZN4vllm25paged_attention_v1_kernelI13__nv_bfloat16S1_Li112ELi32ELi128ELNS_18Fp8KVCacheDataTypeE0ELb1EEEvPT_PKS3_PKT0_S9_ifPKiSB_iPKfiiiSD_SD_iiiii,"ax",@progbits
	.align	128
        .global         _ZN4vllm25paged_attention_v1_kernelI13__nv_bfloat16S1_Li112ELi32ELi128ELNS_18Fp8KVCacheDataTypeE0ELb1EEEvPT_PKS3_PKT0_S9_ifPKiSB_iPKfiiiSD_SD_iiiii
        .type           _ZN4vllm25paged_attention_v1_kernelI13__nv_bfloat16S1_Li112ELi32ELi128ELNS_18Fp8KVCacheDataTypeE0ELb1EEEvPT_PKS3_PKT0_S9_ifPKiSB_iPKfiiiSD_SD_iiiii,@function
        .size           _ZN4vllm25paged_attention_v1_kernelI13__nv_bfloat16S1_Li112ELi32ELi128ELNS_18Fp8KVCacheDataTypeE0ELb1EEEvPT_PKS3_PKT0_S9_ifPKiSB_iPKfiiiSD_SD_iiiii,(.L_x_25909 - _ZN4vllm25paged_attention_v1_kernelI13__nv_bfloat16S1_Li112ELi32ELi128ELNS_18Fp8KVCacheDataTypeE0ELb1EEEvPT_PKS3_PKT0_S9_ifPKiSB_iPKfiiiSD_SD_iiiii)
        .other          _ZN4vllm25paged_attention_v1_kernelI13__nv_bfloat16S1_Li112ELi32ELi128ELNS_18Fp8KVCacheDataTypeE0ELb1EEEvPT_PKS3_PKT0_S9_ifPKiSB_iPKfiiiSD_SD_iiiii,@"STO_CUDA_ENTRY STV_DEFAULT"
_ZN4vllm25paged_attention_v1_kernelI13__nv_bfloat16S1_Li112ELi32ELi128ELNS_18Fp8KVCacheDataTypeE0ELb1EEEvPT_PKS3_PKT0_S9_ifPKiSB_iPKfiiiSD_SD_iiiii:
.text._ZN4vllm25paged_attention_v1_kernelI13__nv_bfloat16S1_Li112ELi32ELi128ELNS_18Fp8KVCacheDataTypeE0ELb1EEEvPT_PKS3_PKT0_S9_ifPKiSB_iPKfiiiSD_SD_iiiii:
        /* <DEDUP_REMOVED lines=8> */
[----:B------:R-:W4:Y:S01]  /*0080*/  LDCU UR11, c[0x0][0x3f4] ;  /* 0x00007e80ff0b77ac */ /* 0x000f220008000800 */
[----:B------:R-:W4:Y:S06]  /*0090*/  LDCU UR12, c[0x0][0x3e8] ;  /* 0x00007d00ff0c77ac */ /* 0x000f2c0008000800 */
[----:B------:R-:W4:Y:S01]  /*00a0*/  LDC R16, c[0x0][0x3a0] ;  /* 0x0000e800ff107b82 */ /* 0x000f220000000800 */
[----:B------:R-:W0:Y:S01]  /*00b0*/  LDCU UR14, c[0x0][0x3ec] ;  /* 0x00007d80ff0e77ac */ /* 0x000e220008000800 */
[----:B------:R-:W0:Y:S06]  /*00c0*/  LDCU UR15, c[0x0][0x3d0] ;  /* 0x00007a00ff0f77ac */ /* 0x000e2c0008000800 */
[----:B------:R-:W4:Y:S01]  /*00d0*/  LDC R14, c[0x0][0x370] ;  /* 0x0000dc00ff0e7b82 */ /* 0x000f220000000800 */
[----:B------:R-:W0:Y:S01]  /*00e0*/  LDCU UR16, c[0x0][0x3cc] ;  /* 0x00007980ff1077ac */ /* 0x000e220008000800 */
[----:B------:R-:W0:Y:S02]  /*00f0*/  LDCU UR17, c[0x0][0x3a4] ;  /* 0x00007480ff1177ac */ /* 0x000e240008000800 */
[----:B0-----:R-:W-:Y:S01]  /*0100*/  IMAD.WIDE.U32 R2, R15, 0x4, R2 ;  /* 0x000000040f027825 */ /* 0x001fe200078e0002 */
[----:B------:R-:W0:Y:S04]  /*0110*/  LDCU.64 UR18, c[0x0][0x390] ;  /* 0x00007200ff1277ac */ /* 0x000e280008000a00 */
[----:B-1----:R1:W4:Y:S01]  /*0120*/  LDG.E.CONSTANT R20, desc[UR8][R2.64] ;  /* 0x0000000802147981 */ /* 0x002322000c1e9900 */
[----:B--2---:R-:W-:Y:S01]  /*0130*/  ISETP.GT.U32.AND P1, PT, R17, 0xd, PT ;  /* 0x0000000d1100780c */ /* 0x004fe20003f24070 */
[----:B---3--:R-:W-:Y:S01]  /*0140*/  IMAD R0, R15, UR4, RZ ;  /* 0x000000040f007c24 */ /* 0x008fe2000f8e02ff */
[----:B----4-:R-:W-:-:S04]  /*0150*/  ISETP.NE.U32.AND P0, PT, R6, RZ, PT ;  /* 0x000000ff0600720c */ /* 0x010fc80003f05070 */
[----:B------:R-:W-:-:S07]  /*0160*/  ISETP.NE.AND.EX P0, PT, R7, RZ, PT, P0 ;  /* 0x000000ff0700720c */ /* 0x000fce0003f05300 */
[----:B------:R-:W2:Y:S01]  /*0170*/  @!P1 LDC.64 R8, c[0x0][0x388] ;  /* 0x0000e200ff089b82 */ /* 0x000ea20000000a00 */
[----:B------:R-:W-:Y:S02]  /*0180*/  @!P1 IMAD R4, R13, 0x70, RZ ;  /* 0x000000700d049824 */ /* 0x000fe400078e02ff */
[----:B------:R-:W-:-:S05]  /*0190*/  @!P1 IMAD.SHL.U32 R5, R17, 0x8, RZ ;  /* 0x0000000811059824 */ /* 0x000fca00078e00ff */
[----:B------:R-:W-:Y:S01]  /*01a0*/  @!P1 IADD3 R4, P2, P3, R5, R0, R4 ;  /* 0x0000000005049210 */ /* 0x000fe20007b5e004 */
[----:B-1----:R-:W1:Y:S01]  /*01b0*/  @P0 LDC.64 R2, c[0x0][0x3c0] ;  /* 0x0000f000ff020b82 */ /* 0x002e620000000a00 */
[----:B------:R-:W-:-:S04]  /*01c0*/  SHF.R.S32.HI R0, RZ, 0x1f, R0 ;  /* 0x0000001fff007819 */ /* 0x000fc80000011400 */
[----:B------:R-:W-:Y:S02]  /*01d0*/  @!P1 IADD3.X R0, PT, PT, RZ, R0, RZ, P2, P3 ;  /* 0x00000000ff009210 */ /* 0x000fe400017e64ff */
[----:B--2---:R-:W-:-:S04]  /*01e0*/  @!P1 LEA R8, P2, R4, R8, 0x1 ;  /* 0x0000000804089211 */ /* 0x004fc800078408ff */
[----:B------:R-:W-:-:S05]  /*01f0*/  @!P1 LEA.HI.X R9, R4, R9, R0, 0x1, P2 ;  /* 0x0000000904099211 */ /* 0x000fca00010f0c00 */
[----:B------:R-:W2:Y:S04]  /*0200*/  @!P1 LDG.E.CONSTANT R4, desc[UR8][R8.64] ;  /* 0x0000000808049981 */ /* 0x000ea8000c1e9900 */
[----:B------:R-:W2:Y:S04]  /*0210*/  @!P1 LDG.E.CONSTANT R5, desc[UR8][R8.64+0x4] ;  /* 0x0000040808059981 */ /* 0x000ea8000c1e9900 */
[----:B------:R-:W2:Y:S04]  /*0220*/  @!P1 LDG.E.CONSTANT R6, desc[UR8][R8.64+0x8] ;  /* 0x0000080808069981 */ /* 0x000ea8000c1e9900 */
[----:B------:R-:W2:Y:S01]  /*0230*/  @!P1 LDG.E.CONSTANT R7, desc[UR8][R8.64+0xc] ;  /* 0x00000c0808079981 */ /* 0x000ea2000c1e9900 */
[----:B------:R-:W-:Y:S01]  /*0240*/  IABS R19, R16 ;  /* 0x0000001000137213 */ /* 0x000fe20000000000 */
[----:B------:R-:W-:-:S02]  /*0250*/  IMAD.MOV.U32 R0, RZ, RZ, RZ ;  /* 0x000000ffff007224 */ /* 0x000fc400078e00ff */
[----:B-1----:R-:W-:Y:S01]  /*0260*/  @P0 IMAD.WIDE.U32 R2, R13, 0x4, R2 ;  /* 0x000000040d020825 */ /* 0x002fe200078e0002 */
[----:B------:R-:W1:Y:S04]  /*0270*/  I2F.RP R12, R19 ;  /* 0x00000013000c7306 */ /* 0x000e680000209400 */
[----:B------:R3:W5:Y:S01]  /*0280*/  @P0 LDG.E.CONSTANT R0, desc[UR8][R2.64] ;  /* 0x0000000802000981 */ /* 0x000762000c1e9900 */
[----:B------:R-:W-:Y:S01]  /*0290*/  UISETP.NE.AND UP0, UPT, UR11, URZ, UPT ;  /* 0x000000ff0b00728c */ /* 0x000fe2000bf05270 */
[----:B------:R-:W-:Y:S01]  /*02a0*/  BSSY.RECONVERGENT B0, `(.L_x_17529) ;  /* 0x00002da000007945 */ /* 0x000fe20003800200 */
[----:B---3--:R-:W-:Y:S01]  /*02b0*/  IABS R2, R14 ;  /* 0x0000000e00027213 */ /* 0x008fe20000000000 */
[----:B-1----:R-:W1:Y:S02]  /*02c0*/  MUFU.RCP R12, R12 ;  /* 0x0000000c000c7308 */ /* 0x002e640000001000 */
[----:B-1----:R-:W-:-:S06]  /*02d0*/  VIADD R10, R12, 0xffffffe ;  /* 0x0ffffffe0c0a7836 */ /* 0x002fcc0000000000 */
[----:B------:R1:W3:Y:S02]  /*02e0*/  F2I.FTZ.U32.TRUNC.NTZ R11, R10 ;  /* 0x0000000a000b7305 */ /* 0x0002e4000021f000 */
[----:B-1----:R-:W-:Y:S01]  /*02f0*/  IMAD.MOV.U32 R10, RZ, RZ, RZ ;  /* 0x000000ffff0a7224 */ /* 0x002fe200078e00ff */
[----:B---3--:R-:W-:-:S05]  /*0300*/  IADD3 R8, PT, PT, RZ, -R11, RZ ;  /* 0x8000000bff087210 */ /* 0x008fca0007ffe0ff */
[----:B------:R-:W-:-:S04]  /*0310*/  IMAD R9, R8, R19, RZ ;  /* 0x0000001308097224 */ /* 0x000fc800078e02ff */
[----:B------:R-:W-:-:S06]  /*0320*/  IMAD.HI.U32 R11, R11, R9, R10 ;  /* 0x000000090b0b7227 */ /* 0x000fcc00078e000a */
[----:B------:R-:W-:-:S04]  /*0330*/  IMAD.HI.U32 R11, R11, R2, RZ ;  /* 0x000000020b0b7227 */ /* 0x000fc800078e00ff */
[----:B------:R-:W-:-:S04]  /*0340*/  IMAD.MOV R3, RZ, RZ, -R11 ;  /* 0x000000ffff037224 */ /* 0x000fc800078e0a0b */
[----:B------:R-:W-:Y:S02]  /*0350*/  IMAD R2, R19, R3, R2 ;  /* 0x0000000313027224 */ /* 0x000fe400078e0202 */
[----:B------:R-:W-:-:S03]  /*0360*/  IMAD.U32 R3, RZ, RZ, UR11 ;  /* 0x0000000bff037e24 */ /* 0x000fc6000f8e00ff */
[----:B------:R-:W-:Y:S02]  /*0370*/  ISETP.GT.U32.AND P2, PT, R19, R2, PT ;  /* 0x000000021300720c */ /* 0x000fe40003f44070 */
[----:B------:R-:W-:-:S04]  /*0380*/  IABS R8, R3 ;  /* 0x0000000300087213 */ /* 0x000fc80000000000 */
[----:B------:R-:W1:Y:S07]  /*0390*/  I2F.RP R10, R8 ;  /* 0x00000008000a7306 */ /* 0x000e6e0000209400 */
[-C--:B------:R-:W-:Y:S01]  /*03a0*/  @!P2 IADD3 R2, PT, PT, R2, -R19.reuse, RZ ;  /* 0x800000130202a210 */ /* 0x080fe20007ffe0ff */
[----:B------:R-:W-:Y:S01]  /*03b0*/  @!P2 VIADD R11, R11, 0x1 ;  /* 0x000000010b0ba836 */ /* 0x000fe20000000000 */
[----:B------:R-:W-:Y:S02]  /*03c0*/  ISETP.NE.AND P2, PT, R16, RZ, PT ;  /* 0x000000ff1000720c */ /* 0x000fe40003f45270 */
[----:B------:R-:W-:-:S02]  /*03d0*/  ISETP.GE.U32.AND P0, PT, R2, R19, PT ;  /* 0x000000130200720c */ /* 0x000fc40003f06070 */
[----:B------:R-:W-:Y:S01]  /*03e0*/  LOP3.LUT R2, R14, R16, RZ, 0x3c, !PT ;  /* 0x000000100e027212 */ /* 0x000fe200078e3cff */
[----:B-1----:R-:W1:Y:S03]  /*03f0*/  MUFU.RCP R10, R10 ;  /* 0x0000000a000a7308 */ /* 0x002e660000001000 */
[----:B------:R-:W-:-:S07]  /*0400*/  ISETP.GE.AND P3, PT, R2, RZ, PT ;  /* 0x000000ff0200720c */ /* 0x000fce0003f66270 */
[----:B------:R-:W-:-:S04]  /*0410*/  @P0 VIADD R11, R11, 0x1 ;  /* 0x000000010b0b0836 */ /* 0x000fc80000000000 */
[----:B------:R-:W-:-:S05]  /*0420*/  IMAD.MOV.U32 R18, RZ, RZ, R11 ;  /* 0x000000ffff127224 */ /* 0x000fca00078e000b */
[----:B------:R-:W-:Y:S01]  /*0430*/  @!P3 IADD3 R18, PT, PT, RZ, -R18, RZ ;  /* 0x80000012ff12b210 */ /* 0x000fe20007ffe0ff */
[----:B-1----:R-:W-:Y:S01]  /*0440*/  VIADD R3, R10, 0xffffffe ;  /* 0x0ffffffe0a037836 */ /* 0x002fe20000000000 */
[----:B------:R-:W-:-:S04]  /*0450*/  @!P2 LOP3.LUT R18, RZ, R16, RZ, 0x33, !PT ;  /* 0x00000010ff12a212 */ /* 0x000fc800078e33ff */
[----:B------:R-:W-:Y:S01]  /*0460*/  IABS R19, R18 ;  /* 0x0000001200137213 */ /* 0x000fe20000000000 */
[----:B------:R-:W1:Y:S08]  /*0470*/  F2I.FTZ.U32.TRUNC.NTZ R3, R3 ;  /* 0x0000000300037305 */ /* 0x000e70000021f000 */
[----:B------:R-:W3:Y:S01]  /*0480*/  I2F.RP R2, R19 ;  /* 0x0000001300027306 */ /* 0x000ee20000209400 */
[C---:B-1----:R-:W-:Y:S01]  /*0490*/  R2UR UR5, R3.reuse ;  /* 0x00000000030572ca */ /* 0x042fe200000e0000 */
[----:B------:R-:W-:-:S05]  /*04a0*/  IMAD R10, R3, R8, RZ ;  /* 0x00000008030a7224 */ /* 0x000fca00078e02ff */
[----:B------:R-:W-:Y:S01]  /*04b0*/  IADD3 R11, PT, PT, RZ, -R10, RZ ;  /* 0x8000000aff0b7210 */ /* 0x000fe20007ffe0ff */
[----:B---3--:R1:W3:Y:S02]  /*04c0*/  MUFU.RCP R9, R2 ;  /* 0x0000000200097308 */ /* 0x0082e40000001000 */
[----:B-1----:R-:W-:-:S05]  /*04d0*/  IMAD.MOV.U32 R2, RZ, RZ, RZ ;  /* 0x000000ffff027224 */ /* 0x002fca00078e00ff */
[----:B------:R-:W-:Y:S01]  /*04e0*/  R2UR UR4, R2 ;  /* 0x00000000020472ca */ /* 0x000fe200000e0000 */
[----:B---3--:R-:W-:-:S12]  /*04f0*/  VIADD R9, R9, 0xffffffe ;  /* 0x0ffffffe09097836 */ /* 0x008fd80000000000 */
[----:B------:R-:W-:Y:S02]  /*0500*/  IMAD.HI.U32 R11, R3, R11, UR4 ;  /* 0x00000004030b7e27 */ /* 0x000fe4000f8e000b */
[----:B------:R-:W1:Y:S03]  /*0510*/  F2I.FTZ.U32.TRUNC.NTZ R3, R9 ;  /* 0x0000000900037305 */ /* 0x000e66000021f000 */
[----:B------:R-:W-:Y:S01]  /*0520*/  R2UR UR21, R11 ;  /* 0x000000000b1572ca */ /* 0x000fe200000e0000 */
[----:B-1----:R-:W-:-:S04]  /*0530*/  IMAD.MOV R2, RZ, RZ, -R3 ;  /* 0x000000ffff027224 */ /* 0x002fc800078e0a03 */
[----:B------:R-:W-:Y:S02]  /*0540*/  IMAD R11, R2, R19, RZ ;  /* 0x00000013020b7224 */ /* 0x000fe400078e02ff */
[----:B------:R-:W-:-:S05]  /*0550*/  HFMA2 R2, -RZ, RZ, 0, 0 ;  /* 0x00000000ff027431 */ /* 0x000fca00000001ff */
[----:B------:R-:W-:Y:S02]  /*0560*/  IMAD.HI.U32 R2, R3, R11, R2 ;  /* 0x0000000b03027227 */ /* 0x000fe400078e0002 */
[----:B------:R-:W1:Y:S01]  /*0570*/  @!P1 S2R R11, SR_CgaCtaId ;  /* 0x00000000000b9919 */ /* 0x000e620000008800 */
[----:B------:R-:W-:-:S13]  /*0580*/  R2UR UR10, R20 ;  /* 0x00000000140a72ca */ /* 0x000fda00000e0000 */
[----:B------:R-:W-:-:S06]  /*0590*/  UIADD3 UR6, UPT, UPT, UR10, -0x1, URZ ;  /* 0xffffffff0a067890 */ /* 0x000fcc000fffe0ff */
[----:B------:R-:W-:Y:S01]  /*05a0*/  IMAD.U32 R12, RZ, RZ, UR6 ;  /* 0x00000006ff0c7e24 */ /* 0x000fe2000f8e00ff */
[----:B------:R-:W-:-:S04]  /*05b0*/  ULOP3.LUT UR6, UR6, UR11, URZ, 0x3c, !UPT ;  /* 0x0000000b06067292 */ /* 0x000fc8000f8e3cff */
[----:B------:R-:W-:Y:S02]  /*05c0*/  IABS R10, R12 ;  /* 0x0000000c000a7213 */ /* 0x000fe40000000000 */
[----:B------:R-:W-:Y:S02]  /*05d0*/  IABS R12, R18 ;  /* 0x00000012000c7213 */ /* 0x000fe40000000000 */
[----:B------:R-:W-:Y:S02]  /*05e0*/  R2UR UR7, R10 ;  /* 0x000000000a0772ca */ /* 0x000fe400000e0000 */
[----:B------:R-:W-:Y:S01]  /*05f0*/  IABS R10, R13 ;  /* 0x0000000d000a7213 */ /* 0x000fe20000000000 */
[----:B------:R-:W-:-:S04]  /*0600*/  IMAD.MOV R12, RZ, RZ, -R12 ;  /* 0x000000ffff0c7224 */ /* 0x000fc800078e0a0c */
[----:B------:R-:W-:-:S04]  /*0610*/  IMAD.HI.U32 R9, R2, R10, RZ ;  /* 0x0000000a02097227 */ /* 0x000fc800078e00ff */
[----:B------:R-:W-:Y:S01]  /*0620*/  IMAD R2, R9, R12, R10 ;  /* 0x0000000c09027224 */ /* 0x000fe200078e020a */
[----:B------:R-:W-:Y:S01]  /*0630*/  LOP3.LUT R10, R13, R18, RZ, 0x3c, !PT ;  /* 0x000000120d0a7212 */ /* 0x000fe200078e3cff */
[----:B------:R-:W-:Y:S01]  /*0640*/  UIMAD.WIDE.U32 UR4, UR21, UR7, URZ ;  /* 0x00000007150472a5 */ /* 0x000fe2000f8e00ff */
[----:B------:R-:W-:Y:S01]  /*0650*/  IMAD.MOV.U32 R12, RZ, RZ, R8 ;  /* 0x000000ffff0c7224 */ /* 0x000fe200078e0008 */
[----:B------:R-:W-:Y:S01]  /*0660*/  UIADD3 UR4, UPT, UPT, UR10, 0x1f, URZ ;  /* 0x0000001f0a047890 */ /* 0x000fe2000fffe0ff */
[----:B------:R-:W-:-:S03]  /*0670*/  ISETP.GT.U32.AND P2, PT, R19, R2, PT ;  /* 0x000000021300720c */ /* 0x000fc60003f44070 */
[----:B------:R-:W-:-:S04]  /*0680*/  IMAD R21, RZ, RZ, -UR5 ;  /* 0x80000005ff157e24 */ /* 0x000fc8000f8e02ff */
[C---:B------:R-:W-:Y:S01]  /*0690*/  IMAD R3, R8.reuse, R21, UR7 ;  /* 0x0000000708037e24 */ /* 0x040fe2000f8e0215 */
[----:B------:R-:W-:Y:S01]  /*06a0*/  USHF.R.S32.HI UR7, URZ, 0x1f, UR4 ;  /* 0x0000001fff077899 */ /* 0x000fe20008011404 */
[----:B------:R-:W3:Y:S03]  /*06b0*/  LDC R21, c[0x0][0x3f8] ;  /* 0x0000fe00ff157b82 */ /* 0x000ee60000000800 */
[----:B------:R-:W-:Y:S01]  /*06c0*/  ISETP.GT.U32.AND P0, PT, R8, R3, PT ;  /* 0x000000030800720c */ /* 0x000fe20003f04070 */
[----:B------:R-:W-:Y:S01]  /*06d0*/  @!P2 IMAD.IADD R2, R2, 0x1, -R19 ;  /* 0x000000010202a824 */ /* 0x000fe200078e0a13 */
[----:B------:R-:W-:Y:S01]  /*06e0*/  @!P2 IADD3 R9, PT, PT, R9, 0x1, RZ ;  /* 0x000000010909a810 */ /* 0x000fe20007ffe0ff */
[----:B------:R-:W-:Y:S01]  /*06f0*/  ULEA.HI UR7, UR7, UR4, URZ, 0x5 ;  /* 0x0000000407077291 */ /* 0x000fe2000f8f28ff */
[----:B------:R-:W-:-:S03]  /*0700*/  ISETP.NE.AND P2, PT, R18, RZ, PT ;  /* 0x000000ff1200720c */ /* 0x000fc60003f45270 */
[----:B------:R-:W-:-:S06]  /*0710*/  USHF.R.S32.HI UR7, URZ, 0x5, UR7 ;  /* 0x00000005ff077899 */ /* 0x000fcc0008011407 */
[----:B------:R-:W-:Y:S01]  /*0720*/  VOTEU.ANY UP2, P0 ;  /* 0x0000000000ff7886 */ /* 0x000fe20000040100 */
[----:B------:R-:W-:Y:S02]  /*0730*/  PLOP3.LUT P3, PT, PT, PT, UP2, 0x80, 0x8 ;  /* 0x000000000008781c */ /* 0x000fe40003f6f028 */
[----:B------:R-:W-:Y:S02]  /*0740*/  ISETP.GE.U32.AND P0, PT, R2, R19, PT ;  /* 0x000000130200720c */ /* 0x000fe40003f06070 */
[----:B------:R-:W-:Y:S01]  /*0750*/  @!P1 MOV R2, 0x400 ;  /* 0x0000040000029802 */ /* 0x000fe20000000f00 */
[----:B------:R-:W-:Y:S01]  /*0760*/  @!UP2 UIADD3 UR5, UPT, UPT, UR5, 0x1, URZ ;  /* 0x000000010505a890 */ /* 0x000fe2000fffe0ff */
[----:B---3--:R-:W-:Y:S01]  /*0770*/  ISETP.GE.AND P4, PT, R21, RZ, PT ;  /* 0x000000ff1500720c */ /* 0x008fe20003f86270 */
[----:B------:R-:W-:Y:S01]  /*0780*/  UISETP.GE.AND UP2, UPT, UR6, URZ, UPT ;  /* 0x000000ff0600728c */ /* 0x000fe2000bf46270 */
[----:B-1----:R-:W-:Y:S01]  /*0790*/  @!P1 LEA R2, R11, R2, 0x18 ;  /* 0x000000020b029211 */ /* 0x002fe200078ec0ff */
[----:B------:R-:W-:-:S04]  /*07a0*/  IMAD.MOV.U32 R11, RZ, RZ, -0x800001 ;  /* 0xff7fffffff0b7424 */ /* 0x000fc800078e00ff */
[----:B------:R-:W-:Y:S01]  /*07b0*/  @!P3 IMAD.IADD R3, R3, 0x1, -R8 ;  /* 0x000000010303b824 */ /* 0x000fe200078e0a08 */
[----:B------:R-:W-:Y:S01]  /*07c0*/  ISETP.GE.AND P3, PT, R10, RZ, PT ;  /* 0x000000ff0a00720c */ /* 0x000fe20003f66270 */
[----:B------:R-:W-:Y:S02]  /*07d0*/  @P0 VIADD R9, R9, 0x1 ;  /* 0x0000000109090836 */ /* 0x000fe40000000000 */
[----:B------:R-:W-:Y:S01]  /*07e0*/  @!P1 IMAD R2, R17, 0x10, R2 ;  /* 0x0000001011029824 */ /* 0x000fe200078e0202 */
[----:B------:R-:W-:Y:S01]  /*07f0*/  ISETP.GE.U32.AND P5, PT, R3, R8, PT ;  /* 0x000000080300720c */ /* 0x000fe20003fa6070 */
[----:B------:R-:W-:Y:S01]  /*0800*/  @P4 IMAD R10, R14, UR12, R13 ;  /* 0x0000000c0e0a4c24 */ /* 0x000fe2000f8e020d */
[----:B------:R-:W-:Y:S02]  /*0810*/  SHF.R.U32.HI R13, RZ, 0x5, R17 ;  /* 0x00000005ff0d7819 */ /* 0x000fe40000011611 */
[----:B--2---:R1:W-:Y:S01]  /*0820*/  @!P1 STS.128 [R2], R4 ;  /* 0x0000000402009388 */ /* 0x0043e20000000c00 */
[----:B------:R-:W-:Y:S01]  /*0830*/  @P4 IMAD R10, R10, R21, 0x1 ;  /* 0x000000010a0a4424 */ /* 0x000fe200078e0215 */
[----:B------:R-:W-:Y:S03]  /*0840*/  BAR.SYNC.DEFER_BLOCKING 0x0 ;  /* 0x0000000000007b1d */ /* 0x000fe60000010000 */
[----:B------:R-:W-:Y:S01]  /*0850*/  @!P3 IMAD.MOV R9, RZ, RZ, -R9 ;  /* 0x000000ffff09b224 */ /* 0x000fe200078e0a09 */
[----:B------:R-:W-:-:S02]  /*0860*/  @!P2 LOP3.LUT R9, RZ, R18, RZ, 0x33, !PT ;  /* 0x00000012ff09a212 */ /* 0x000fc400078e33ff */
[----:B------:R-:W-:Y:S01]  /*0870*/  ISETP.GE.AND P0, PT, R13, UR7, PT ;  /* 0x000000070d007c0c */ /* 0x000fe2000bf06270 */
[----:B------:R-:W-:Y:S02]  /*0880*/  VOTEU.ANY UP1, P5 ;  /* 0x0000000000ff7886 */ /* 0x000fe40002820100 */
[----:B------:R-:W-:-:S03]  /*0890*/  @!P4 IMAD R3, R16, UR12, R9 ;  /* 0x0000000c1003cc24 */ /* 0x000fc6000f8e0209 */
[----:B------:R-:W-:Y:S02]  /*08a0*/  @UP1 UIADD3 UR5, UPT, UPT, UR5, 0x1, URZ ;  /* 0x0000000105051890 */ /* 0x000fe4000fffe0ff */
[----:B-1----:R-:W-:Y:S02]  /*08b0*/  @!P4 IADD3 R2, PT, PT, RZ, -R3, RZ ;  /* 0x80000003ff02c210 */ /* 0x002fe40007ffe0ff */
[----:B------:R-:W-:Y:S02]  /*08c0*/  @!UP2 UIADD3 UR5, UPT, UPT, URZ, -UR5, URZ ;  /* 0x80000005ff05a290 */ /* 0x000fe4000fffe0ff */
[----:B------:R-:W-:Y:S01]  /*08d0*/  @!UP0 ULOP3.LUT UR5, URZ, UR11, URZ, 0x33, !UPT ;  /* 0x0000000bff058292 */ /* 0x000fe2000f8e33ff */
[----:B------:R-:W-:Y:S01]  /*08e0*/  @!P4 IMAD R10, R21, R2, 0x1 ;  /* 0x00000001150ac424 */ /* 0x000fe200078e0202 */
[----:B0-----:R-:W-:Y:S10]  /*08f0*/  @P0 BRA `(.L_x_17530) ;  /* 0x0000002400d00947 */ /* 0x001ff40003800000 */
        /* <DEDUP_REMOVED lines=8> */
[C---:B------:R-:W-:Y:S01]  /*0980*/  VIADD R88, R17.reuse, -UR10 ;  /* 0x8000000a11587c36 */ /* 0x040fe20008000000 */
        /* <DEDUP_REMOVED lines=35> */
[----:B------:R-:W-:Y:S02]  /*0bc0*/  PRMT R96, R31, 0x7632, R96 ;  /* 0x000076321f607816 */ /* 0x000fe40000000060 */
        /* <DEDUP_REMOVED lines=47> */
[----:B------:R-:W-:-:S07]  /*0ec0*/  PRMT R144, R79, 0x7632, R144 ;  /* 0x000076324f907816 */ /* 0x000fce0000000090 */
.L_x_17533:
[----:B------:R-:W0:Y:S01]  /*0ed0*/  LDC R20, c[0x0][0x3f0] ;  /* 0x0000fc00ff147b82 */ /* 0x000e220000000800 */
[----:B------:R-:W-:Y:S01]  /*0ee0*/  VIADD R2, R15, 0xffffffff ;  /* 0xffffffff0f027836 */ /* 0x000fe20000000000 */
[----:B------:R-:W-:Y:S01]  /*0ef0*/  UIADD3 UR4, UPT, UPT, UR5, -UR14, URZ ;  /* 0x8000000e05047290 */ /* 0x000fe2000fffe0ff */
[----:B------:R-:W-:Y:S01]  /*0f00*/  VIADD R13, R13, 0x4 ;  /* 0x000000040d0d7836 */ /* 0x000fe20000000000 */
[----:B------:R-:W-:Y:S01]  /*0f10*/  BSSY.RECONVERGENT B1, `(.L_x_17531) ;  /* 0x000020c000017945 */ /* 0x000fe20003800200 */
[----:B------:R-:W-:Y:S02]  /*0f20*/  IADD3 R15, PT, PT, R15, 0x80, RZ ;  /* 0x000000800f0f7810 */ /* 0x000fe40007ffe0ff */
[----:B------:R-:W-:Y:S01]  /*0f30*/  IABS R3, R2 ;  /* 0x0000000200037213 */ /* 0x000fe20000000000 */
[----:B------:R-:W1:Y:S04]  /*0f40*/  LDC R21, c[0x0][0x3f4] ;  /* 0x0000fd00ff157b82 */ /* 0x000e680000000800 */
[----:B------:R-:W-:-:S04]  /*0f50*/  IMAD.HI.U32 R4, R3, UR21, RZ ;  /* 0x0000001503047c27 */ /* 0x000fc8000f8e00ff */
        /* <DEDUP_REMOVED lines=30> */
[----:B------:R-:W-:-:S05]  /*1140*/  IMAD R2, R19, R2, R3 ;  /* 0x0000000213027224 */ /* 0x000fca00078e0203 */
[----:B------:R-:W-:-:S13]  /*1150*/  ISETP.GT.U32.AND P0, PT, R19, R2, PT ;  /* 0x000000021300720c */ /* 0x000fda0003f04070 */
[----:B------:R-:W-:-:S05]  /*1160*/  @!P0 IMAD.IADD R2, R2, 0x1, -R19 ;  /* 0x0000000102028824 */ /* 0x000fca00078e0a13 */
[----:B------:R-:W-:-:S13]  /*1170*/  ISETP.GT.U32.AND P0, PT, R19, R2, PT ;  /* 0x000000021300720c */ /* 0x000fda0003f04070 */
[----:B------:R-:W-:Y:S02]  /*1180*/  @!P0 IADD3 R2, PT, PT, R2, -R19, RZ ;  /* 0x8000001302028210 */ /* 0x000fe40007ffe0ff */
[----:B------:R-:W-:-:S03]  /*1190*/  ISETP.GT.AND P0, PT, R17, UR4, PT ;  /* 0x0000000411007c0c */ /* 0x000fc6000bf04270 */
[----:B------:R-:W-:Y:S01]  /*11a0*/  @!P2 IMAD.MOV R2, RZ, RZ, -R2 ;  /* 0x000000ffff02a224 */ /* 0x000fe200078e0a02 */
[----:B------:R-:W-:Y:S02]  /*11b0*/  @!P1 LOP3.LUT R2, RZ, R20, RZ, 0x33, !PT ;  /* 0x00000014ff029212 */ /* 0x000fe400078e33ff */
[----:B------:R-:W-:Y:S02]  /*11c0*/  ISETP.GE.AND P1, PT, R13, UR7, PT ;  /* 0x000000070d007c0c */ /* 0x000fe4000bf26270 */
        /* <DEDUP_REMOVED lines=31> */
[----:B------:R-:W-:-:S03]  /*13c0*/  IMAD.U32 R146, R28, 0x10000, RZ ;  /* 0x000100001c927824 */ /* 0x000fc600078e00ff */
[----:B------:R-:W4:Y:S01]  /*13d0*/  LDG.E.CONSTANT R81, desc[UR8][R2.64+0x804] ;  /* 0x0008040802517981 */ /* 0x000f22000c1e9900 */
[----:B------:R-:W-:Y:S01]  /*13e0*/  SHF.L.U32 R145, R24, 0x10, RZ ;  /* 0x0000001018917819 */ /* 0x000fe200000006ff */
[----:B------:R-:W-:Y:S02]  /*13f0*/  IMAD.U32 R154, R32, 0x10000, RZ ;  /* 0x00010000209a7824 */ /* 0x000fe400078e00ff */
[----:B------:R-:W-:Y:S01]  /*1400*/  IMAD.U32 R155, R118, 0x10000, RZ ;  /* 0x00010000769b7824 */ /* 0x000fe200078e00ff */
[----:B------:R-:W4:Y:S01]  /*1410*/  LDG.E.CONSTANT R160, desc[UR8][R2.64+0x1a0c] ;  /* 0x001a0c0802a07981 */ /* 0x000f22000c1e9900 */
[----:B--2---:R-:W-:-:S04]  /*1420*/  IMAD.U32 R149, R147, 0x10000, RZ ;  /* 0x0001000093957824 */ /* 0x004fc800078e00ff */
[----:B------:R-:W-:Y:S01]  /*1430*/  FMUL.FTZ R148, R146, R149 ;  /* 0x0000009592947220 */ /* 0x000fe20000410000 */
[----:B---3--:R-:W-:Y:S01]  /*1440*/  IMAD.U32 R80, R19, 0x10000, RZ ;  /* 0x0001000013507824 */ /* 0x008fe200078e00ff */
[----:B------:R-:W-:Y:S01]  /*1450*/  PRMT R146, R147, 0x7632, R146 ;  /* 0x0000763293927816 */ /* 0x000fe20000000092 */
[----:B------:R-:W-:Y:S01]  /*1460*/  IMAD.U32 R147, R93, 0x10000, RZ ;  /* 0x000100005d937824 */ /* 0x000fe200078e00ff */
[----:B------:R-:W-:Y:S01]  /*1470*/  PRMT R19, R19, 0x7632, R19 ;  /* 0x0000763213137816 */ /* 0x000fe20000000013 */
[----:B------:R-:W-:Y:S02]  /*1480*/  FFMA.FTZ R145, R145, R80, R148 ;  /* 0x0000005091917223 */ /* 0x000fe40000010094 */
[----:B------:R-:W-:Y:S01]  /*1490*/  IMAD.U32 R148, R146, 0x10000, RZ ;  /* 0x0001000092947824 */ /* 0x000fe200078e00ff */
[----:B------:R-:W2:Y:S01]  /*14a0*/  LDG.E.CONSTANT R80, desc[UR8][R2.64+0x808] ;  /* 0x0008080802507981 */ /* 0x000ea2000c1e9900 */
[----:B------:R-:W-:Y:S01]  /*14b0*/  SHF.L.U32 R146, R89, 0x10, RZ ;  /* 0x0000001059927819 */ /* 0x000fe200000006ff */
[----:B------:R-:W-:-:S02]  /*14c0*/  IMAD.U32 R19, R19, 0x10000, RZ ;  /* 0x0001000013137824 */ /* 0x000fc400078e00ff */
[----:B------:R-:W-:Y:S01]  /*14d0*/  FMUL.FTZ R147, R147, R148 ;  /* 0x0000009493937220 */ /* 0x000fe20000410000 */
[----:B------:R-:W-:Y:S02]  /*14e0*/  IMAD.U32 R149, R29, 0x10000, RZ ;  /* 0x000100001d957824 */ /* 0x000fe400078e00ff */
[----:B----4-:R-:W-:Y:S02]  /*14f0*/  IMAD.U32 R152, R150, 0x10000, RZ ;  /* 0x0001000096987824 */ /* 0x010fe400078e00ff */
[----:B------:R-:W-:Y:S01]  /*1500*/  FFMA.FTZ R146, R146, R19, R147 ;  /* 0x0000001392927223 */ /* 0x000fe20000010093 */
[----:B------:R-:W-:Y:S01]  /*1510*/  SHF.L.U32 R147, R25, 0x10, RZ ;  /* 0x0000001019937819 */ /* 0x000fe200000006ff */
[----:B------:R-:W-:Y:S02]  /*1520*/  IMAD.U32 R148, R22, 0x10000, RZ ;  /* 0x0001000016947824 */ /* 0x000fe400078e00ff */
[----:B------:R-:W-:Y:S01]  /*1530*/  FMUL.FTZ R152, R149, R152 ;  /* 0x0000009895987220 */ /* 0x000fe20000410000 */
[----:B------:R-:W-:Y:S01]  /*1540*/  PRMT R150, R150, 0x7632, R150 ;  /* 0x0000763296967816 */ /* 0x000fe20000000096 */
[----:B------:R-:W3:Y:S01]  /*1550*/  LDG.E.CONSTANT R19, desc[UR8][R2.64+0x80c] ;  /* 0x00080c0802137981 */ /* 0x000ee2000c1e9900 */
[----:B------:R-:W-:Y:S01]  /*1560*/  PRMT R22, R22, 0x7632, R22 ;  /* 0x0000763216167816 */ /* 0x000fe20000000016 */
[----:B------:R-:W-:Y:S01]  /*1570*/  FFMA.FTZ R147, R147, R148, R152 ;  /* 0x0000009493937223 */ /* 0x000fe20000010098 */
[----:B------:R-:W-:-:S02]  /*1580*/  IMAD.U32 R148, R94, 0x10000, RZ ;  /* 0x000100005e947824 */ /* 0x000fc400078e00ff */
[----:B------:R-:W-:Y:S02]  /*1590*/  IMAD.U32 R149, R150, 0x10000, RZ ;  /* 0x0001000096957824 */ /* 0x000fe400078e00ff */
[----:B------:R-:W-:Y:S02]  /*15a0*/  IMAD.U32 R153, R20, 0x10000, RZ ;  /* 0x0001000014997824 */ /* 0x000fe400078e00ff */
[----:B------:R-:W-:Y:S01]  /*15b0*/  FMUL.FTZ R151, R148, R149 ;  /* 0x0000009594977220 */ /* 0x000fe20000410000 */
[----:B------:R-:W-:Y:S01]  /*15c0*/  IMAD.U32 R149, R22, 0x10000, RZ ;  /* 0x0001000016957824 */ /* 0x000fe200078e00ff */
[----:B------:R-:W-:Y:S01]  /*15d0*/  SHF.L.U32 R148, R90, 0x10, RZ ;  /* 0x000000105a947819 */ /* 0x000fe200000006ff */
[----:B------:R-:W-:-:S04]  /*15e0*/  IMAD.U32 R22, R30, 0x10000, RZ ;  /* 0x000100001e167824 */ /* 0x000fc800078e00ff */
[----:B------:R-:W-:Y:S01]  /*15f0*/  FMUL.FTZ R150, R22, R153 ;  /* 0x0000009916967220 */ /* 0x000fe20000410000 */
[----:B------:R-:W-:Y:S02]  /*1600*/  IMAD.U32 R22, R21, 0x10000, RZ ;  /* 0x0001000015167824 */ /* 0x000fe400078e00ff */
[----:B------:R-:W-:Y:S01]  /*1610*/  FFMA.FTZ R148, R148, R149, R151 ;  /* 0x0000009594947223 */ /* 0x000fe20000010097 */
[----:B------:R-:W-:Y:S02]  /*1620*/  PRMT R21, R20, 0x7632, R21 ;  /* 0x0000763214157816 */ /* 0x000fe40000000015 */
[----:B------:R-:W-:Y:S01]  /*1630*/  SHF.L.U32 R149, R26, 0x10, RZ ;  /* 0x000000101a957819 */ /* 0x000fe200000006ff */
[----:B------:R-:W4:Y:S02]  /*1640*/  LDG.E.CONSTANT R20, desc[UR8][R2.64+0xa00] ;  /* 0x000a000802147981 */ /* 0x000f24000c1e9900 */
[C---:B------:R-:W-:Y:S01]  /*1650*/  IMAD.U32 R151, R21.reuse, 0x10000, RZ ;  /* 0x0001000015977824 */ /* 0x040fe200078e00ff */
[----:B------:R-:W-:Y:S01]  /*1660*/  PRMT R21, R21, 0x7632, R21 ;  /* 0x0000763215157816 */ /* 0x000fe20000000015 */
[----:B------:R-:W-:Y:S01]  /*1670*/  FFMA.FTZ R149, R149, R22, R150 ;  /* 0x0000001695957223 */ /* 0x000fe20000010096 */
[----:B------:R-:W-:-:S02]  /*1680*/  IMAD.U32 R22, R95, 0x10000, RZ ;  /* 0x000100005f167824 */ /* 0x000fc400078e00ff */
[----:B------:R-:W-:Y:S01]  /*1690*/  SHF.L.U32 R21, R21, 0x10, RZ ;  /* 0x0000001015157819 */ /* 0x000fe200000006ff */
[----:B------:R-:W-:Y:S02]  /*16a0*/  IMAD.U32 R150, R91, 0x10000, RZ ;  /* 0x000100005b967824 */ /* 0x000fe400078e00ff */
[----:B------:R-:W-:-:S04]  /*16b0*/  FMUL.FTZ R151, R22, R151 ;  /* 0x0000009716977220 */ /* 0x000fc80000410000 */
[----:B------:R-:W-:Y:S02]  /*16c0*/  FFMA.FTZ R150, R150, R21, R151 ;  /* 0x0000001596967223 */ /* 0x000fe40000010097 */
[----:B------:R-:W4:Y:S01]  /*16d0*/  LDG.E.CONSTANT R21, desc[UR8][R2.64+0xa04] ;  /* 0x000a040802157981 */ /* 0x000f22000c1e9900 */
[----:B------:R-:W-:Y:S02]  /*16e0*/  IMAD.U32 R22, R31, 0x10000, RZ ;  /* 0x000100001f167824 */ /* 0x000fe400078e00ff */
[----:B------:R-:W-:-:S04]  /*16f0*/  IMAD.U32 R151, R83, 0x10000, RZ ;  /* 0x0001000053977824 */ /* 0x000fc800078e00ff */
[----:B------:R-:W-:Y:S01]  /*1700*/  FMUL.FTZ R152, R22, R151 ;  /* 0x0000009716987220 */ /* 0x000fe20000410000 */
[----:B------:R-:W-:Y:S01]  /*1710*/  SHF.L.U32 R151, R27, 0x10, RZ ;  /* 0x000000101b977819 */ /* 0x000fe200000006ff */
[----:B------:R-:W-:Y:S01]  /*1720*/  IMAD.U32 R22, R23, 0x10000, RZ ;  /* 0x0001000017167824 */ /* 0x000fe200078e00ff */
[----:B------:R-:W-:-:S03]  /*1730*/  PRMT R83, R83, 0x7632, R83 ;  /* 0x0000763253537816 */ /* 0x000fc60000000053 */
[----:B------:R-:W-:Y:S02]  /*1740*/  FFMA.FTZ R151, R151, R22, R152 ;  /* 0x0000001697977223 */ /* 0x000fe40000010098 */
[----:B------:R-:W4:Y:S01]  /*1750*/  LDG.E.CONSTANT R22, desc[UR8][R2.64+0xa08] ;  /* 0x000a080802167981 */ /* 0x000f22000c1e9900 */
[----:B------:R-:W-:Y:S02]  /*1760*/  IMAD.U32 R152, R83, 0x10000, RZ ;  /* 0x0001000053987824 */ /* 0x000fe400078e00ff */
[----:B------:R-:W-:-:S04]  /*1770*/  IMAD.U32 R83, R96, 0x10000, RZ ;  /* 0x0001000060537824 */ /* 0x000fc800078e00ff */
[----:B------:R-:W-:Y:S01]  /*1780*/  FMUL.FTZ R153, R83, R152 ;  /* 0x0000009853997220 */ /* 0x000fe20000410000 */
[----:B------:R-:W-:Y:S01]  /*1790*/  PRMT R83, R23, 0x7632, R83 ;  /* 0x0000763217537816 */ /* 0x000fe20000000053 */
[----:B------:R-:W-:Y:S01]  /*17a0*/  IMAD.U32 R152, R92, 0x10000, RZ ;  /* 0x000100005c987824 */ /* 0x000fe200078e00ff */
[----:B------:R-:W4:Y:S02]  /*17b0*/  LDG.E.CONSTANT R23, desc[UR8][R2.64+0xa0c] ;  /* 0x000a0c0802177981 */ /* 0x000f24000c1e9900 */
[----:B------:R-:W-:-:S05]  /*17c0*/  SHF.L.U32 R83, R83, 0x10, RZ ;  /* 0x0000001053537819 */ /* 0x000fca00000006ff */
        /* <DEDUP_REMOVED lines=8> */
[C---:B------:R-:W-:Y:S01]  /*1850*/  IMAD.U32 R83, R85.reuse, 0x10000, RZ ;  /* 0x0001000055537824 */ /* 0x040fe200078e00ff */
[----:B------:R-:W-:Y:S01]  /*1860*/  PRMT R85, R85, 0x7632, R85 ;  /* 0x0000763255557816 */ /* 0x000fe20000000055 */
[----:B------:R-:W-:-:S03]  /*1870*/  IMAD.U32 R154, R33, 0x10000, RZ ;  /* 0x00010000219a7824 */ /* 0x000fc600078e00ff */
[----:B------:R-:W-:Y:S01]  /*1880*/  SHF.L.U32 R153, R85, 0x10, RZ ;  /* 0x0000001055997819 */ /* 0x000fe200000006ff */
[----:B------:R-:W-:Y:S02]  /*1890*/  IMAD.U32 R85, R98, 0x10000, RZ ;  /* 0x0001000062557824 */ /* 0x000fe400078e00ff */
[----:B------:R-:W-:Y:S02]  /*18a0*/  FFMA.FTZ R147, R154, R83, R147 ;  /* 0x000000539a937223 */ /* 0x000fe40000010093 */
[----:B------:R-:W4:Y:S01]  /*18b0*/  LDG.E.CONSTANT R83, desc[UR8][R2.64+0xc04] ;  /* 0x000c040802537981 */ /* 0x000f22000c1e9900 */
[----:B------:R-:W-:Y:S01]  /*18c0*/  FFMA.FTZ R148, R85, R153, R148 ;  /* 0x0000009955947223 */ /* 0x000fe20000010094 */
[C---:B------:R-:W-:Y:S01]  /*18d0*/  IMAD.U32 R85, R84.reuse, 0x10000, RZ ;  /* 0x0001000054557824 */ /* 0x040fe200078e00ff */
[----:B------:R-:W-:Y:S01]  /*18e0*/  PRMT R84, R84, 0x7632, R84 ;  /* 0x0000763254547816 */ /* 0x000fe20000000054 */
[----:B------:R-:W-:Y:S02]  /*18f0*/  IMAD.U32 R154, R34, 0x10000, RZ ;  /* 0x00010000229a7824 */ /* 0x000fe400078e00ff */
[----:B------:R-:W-:Y:S01]  /*1900*/  IMAD.U32 R153, R99, 0x10000, RZ ;  /* 0x0001000063997824 */ /* 0x000fe200078e00ff */
[----:B------:R-:W-:Y:S01]  /*1910*/  SHF.L.U32 R84, R84, 0x10, RZ ;  /* 0x0000001054547819 */ /* 0x000fe200000006ff */
[----:B------:R-:W-:-:S02]  /*1920*/  FFMA.FTZ R149, R154, R85, R149 ;  /* 0x000000559a957223 */ /* 0x000fc40000010095 */
[----:B------:R-:W4:Y:S02]  /*1930*/  LDG.E.CONSTANT R85, desc[UR8][R2.64+0xc08] ;  /* 0x000c080802557981 */ /* 0x000f24000c1e9900 */
[----:B------:R-:W-:Y:S01]  /*1940*/  FFMA.FTZ R150, R153, R84, R150 ;  /* 0x0000005499967223 */ /* 0x000fe20000010096 */
[C---:B------:R-:W-:Y:S01]  /*1950*/  IMAD.U32 R153, R86.reuse, 0x10000, RZ ;  /* 0x0001000056997824 */ /* 0x040fe200078e00ff */
[----:B------:R-:W-:Y:S01]  /*1960*/  PRMT R86, R86, 0x7632, R86 ;  /* 0x0000763256567816 */ /* 0x000fe20000000056 */
[----:B------:R-:W-:-:S03]  /*1970*/  IMAD.U32 R84, R35, 0x10000, RZ ;  /* 0x0001000023547824 */ /* 0x000fc600078e00ff */
[----:B------:R-:W-:Y:S01]  /*1980*/  SHF.L.U32 R86, R86, 0x10, RZ ;  /* 0x0000001056567819 */ /* 0x000fe200000006ff */
[----:B------:R-:W-:Y:S01]  /*1990*/  FFMA.FTZ R151, R84, R153, R151 ;  /* 0x0000009954977223 */ /* 0x000fe20000010097 */
[----:B------:R-:W-:Y:S01]  /*19a0*/  IMAD.U32 R153, R100, 0x10000, RZ ;  /* 0x0001000064997824 */ /* 0x000fe200078e00ff */
[----:B------:R-:W4:Y:S03]  /*19b0*/  LDG.E.CONSTANT R84, desc[UR8][R2.64+0xc0c] ;  /* 0x000c0c0802547981 */ /* 0x000f26000c1e9900 */
[----:B------:R-:W-:Y:S01]  /*19c0*/  FFMA.FTZ R152, R153, R86, R152 ;  /* 0x0000005699987223 */ /* 0x000fe20000010098 */
[----:B------:R-:W-:Y:S02]  /*19d0*/  IMAD.U32 R86, R36, 0x10000, RZ ;  /* 0x0001000024567824 */ /* 0x000fe400078e00ff */
[C---:B------:R-:W-:Y:S01]  /*19e0*/  IMAD.U32 R153, R87.reuse, 0x10000, RZ ;  /* 0x0001000057997824 */ /* 0x040fe200078e00ff */
[----:B------:R-:W-:-:S03]  /*19f0*/  PRMT R87, R87, 0x7632, R87 ;  /* 0x0000763257577816 */ /* 0x000fc60000000057 */
[----:B------:R-:W-:Y:S01]  /*1a00*/  FFMA.FTZ R86, R86, R153, R145 ;  /* 0x0000009956567223 */ /* 0x000fe20000010091 */
[----:B------:R-:W-:Y:S01]  /*1a10*/  SHF.L.U32 R153, R87, 0x10, RZ ;  /* 0x0000001057997819 */ /* 0x000fe200000006ff */
[----:B------:R-:W-:Y:S01]  /*1a20*/  IMAD.U32 R87, R101, 0x10000, RZ ;  /* 0x0001000065577824 */ /* 0x000fe200078e00ff */
[----:B------:R-:W4:Y:S01]  /*1a30*/  LDG.E.CONSTANT R145, desc[UR8][R2.64+0xe00] ;  /* 0x000e000802917981 */ /* 0x000f22000c1e9900 */
[----:B------:R-:W-:Y:S02]  /*1a40*/  IMAD.U32 R154, R37, 0x10000, RZ ;  /* 0x00010000259a7824 */ /* 0x000fe400078e00ff */
[----:B------:R-:W-:Y:S01]  /*1a50*/  FFMA.FTZ R146, R87, R153, R146 ;  /* 0x0000009957927223 */ /* 0x000fe20000010092 */
[C---:B------:R-:W-:Y:S01]  /*1a60*/  IMAD.U32 R87, R4.reuse, 0x10000, RZ ;  /* 0x0001000004577824 */ /* 0x040fe200078e00ff */
[----:B------:R-:W-:-:S03]  /*1a70*/  PRMT R4, R4, 0x7632, R4 ;  /* 0x0000763204047816 */ /* 0x000fc60000000004 */
[----:B------:R-:W-:Y:S01]  /*1a80*/  FFMA.FTZ R147, R154, R87, R147 ;  /* 0x000000579a937223 */ /* 0x000fe20000010093 */
[----:B------:R-:W-:Y:S01]  /*1a90*/  SHF.L.U32 R4, R4, 0x10, RZ ;  /* 0x0000001004047819 */ /* 0x000fe200000006ff */
[----:B------:R-:W-:Y:S02]  /*1aa0*/  IMAD.U32 R87, R102, 0x10000, RZ ;  /* 0x0001000066577824 */ /* 0x000fe400078e00ff */
[----:B------:R-:W-:Y:S02]  /*1ab0*/  IMAD.U32 R154, R38, 0x10000, RZ ;  /* 0x00010000269a7824 */ /* 0x000fe400078e00ff */
[----:B------:R-:W-:Y:S01]  /*1ac0*/  FFMA.FTZ R148, R87, R4, R148 ;  /* 0x0000000457947223 */ /* 0x000fe20000010094 */
[C---:B------:R-:W-:Y:S01]  /*1ad0*/  IMAD.U32 R87, R5.reuse, 0x10000, RZ ;  /* 0x0001000005577824 */ /* 0x040fe200078e00ff */
[----:B------:R-:W-:Y:S01]  /*1ae0*/  PRMT R5, R5, 0x7632, R5 ;  /* 0x0000763205057816 */ /* 0x000fe20000000005 */
[----:B------:R-:W4:Y:S02]  /*1af0*/  LDG.E.CONSTANT R4, desc[UR8][R2.64+0xe04] ;  /* 0x000e040802047981 */ /* 0x000f24000c1e9900 */
[----:B------:R-:W-:Y:S01]  /*1b00*/  FFMA.FTZ R149, R154, R87, R149 ;  /* 0x000000579a957223 */ /* 0x000fe20000010095 */
[----:B------:R-:W-:Y:S01]  /*1b10*/  SHF.L.U32 R87, R5, 0x10, RZ ;  /* 0x0000001005577819 */ /* 0x000fe200000006ff */
[----:B------:R-:W-:-:S02]  /*1b20*/  IMAD.U32 R5, R103, 0x10000, RZ ;  /* 0x0001000067057824 */ /* 0x000fc400078e00ff */
[----:B------:R-:W-:Y:S02]  /*1b30*/  IMAD.U32 R154, R39, 0x10000, RZ ;  /* 0x00010000279a7824 */ /* 0x000fe400078e00ff */
[----:B------:R-:W-:Y:S01]  /*1b40*/  FFMA.FTZ R150, R5, R87, R150 ;  /* 0x0000005705967223 */ /* 0x000fe20000010096 */
[C---:B------:R-:W-:Y:S01]  /*1b50*/  IMAD.U32 R5, R17.reuse, 0x10000, RZ ;  /* 0x0001000011057824 */ /* 0x040fe200078e00ff */
[----:B------:R-:W-:-:S03]  /*1b60*/  PRMT R17, R17, 0x7632, R17 ;  /* 0x0000763211117816 */ /* 0x000fc60000000011 */
[----:B------:R-:W-:Y:S01]  /*1b70*/  FFMA.FTZ R151, R154, R5, R151 ;  /* 0x000000059a977223 */ /* 0x000fe20000010097 */
[----:B------:R-:W-:Y:S01]  /*1b80*/  SHF.L.U32 R87, R17, 0x10, RZ ;  /* 0x0000001011577819 */ /* 0x000fe200000006ff */
[----:B------:R-:W4:Y:S01]  /*1b90*/  LDG.E.CONSTANT R5, desc[UR8][R2.64+0xe08] ;  /* 0x000e080802057981 */ /* 0x000f22000c1e9900 */
[----:B------:R-:W-:-:S04]  /*1ba0*/  IMAD.U32 R17, R104, 0x10000, RZ ;  /* 0x0001000068117824 */ /* 0x000fc800078e00ff */
        /* <DEDUP_REMOVED lines=17> */
[C---:B--2---:R-:W-:Y:S02]  /*1cc0*/  SHF.L.U32 R81, R80.reuse, 0x10, RZ ;  /* 0x0000001050517819 */ /* 0x044fe400000006ff */
[----:B------:R-:W-:-:S03]  /*1cd0*/  PRMT R80, R80, 0x7632, R80 ;  /* 0x0000763250507816 */ /* 0x000fc60000000050 */
[----:B------:R-:W-:Y:S01]  /*1ce0*/  FFMA.FTZ R149, R18, R81, R149 ;  /* 0x0000005112957223 */ /* 0x000fe20000010095 */
[----:B------:R-:W-:Y:S01]  /*1cf0*/  IMAD.U32 R81, R107, 0x10000, RZ ;  /* 0x000100006b517824 */ /* 0x000fe200078e00ff */
[----:B------:R-:W2:Y:S01]  /*1d00*/  LDG.E.CONSTANT R18, desc[UR8][R2.64+0x1000] ;  /* 0x0010000802127981 */ /* 0x000ea2000c1e9900 */
[----:B------:R-:W-:-:S04]  /*1d10*/  IMAD.U32 R80, R80, 0x10000, RZ ;  /* 0x0001000050507824 */ /* 0x000fc800078e00ff */
[----:B------:R-:W-:Y:S01]  /*1d20*/  FFMA.FTZ R150, R81, R80, R150 ;  /* 0x0000005051967223 */ /* 0x000fe20000010096 */
[----:B------:R-:W-:Y:S01]  /*1d30*/  SHF.L.U32 R80, R43, 0x10, RZ ;  /* 0x000000102b507819 */ /* 0x000fe200000006ff */
[----:B---3--:R-:W-:-:S04]  /*1d40*/  IMAD.U32 R81, R19, 0x10000, RZ ;  /* 0x0001000013517824 */ /* 0x008fc800078e00ff */
[----:B------:R-:W-:Y:S01]  /*1d50*/  FFMA.FTZ R151, R80, R81, R151 ;  /* 0x0000005150977223 */ /* 0x000fe20000010097 */
[----:B------:R-:W-:Y:S02]  /*1d60*/  PRMT R80, R19, 0x7632, R80 ;  /* 0x0000763213507816 */ /* 0x000fe40000000050 */
[----:B------:R-:W-:Y:S01]  /*1d70*/  SHF.L.U32 R81, R108, 0x10, RZ ;  /* 0x000000106c517819 */ /* 0x000fe200000006ff */
[----:B------:R-:W3:Y:S02]  /*1d80*/  LDG.E.CONSTANT R19, desc[UR8][R2.64+0x1004] ;  /* 0x0010040802137981 */ /* 0x000ee4000c1e9900 */
[----:B------:R-:W-:-:S04]  /*1d90*/  IMAD.U32 R80, R80, 0x10000, RZ ;  /* 0x0001000050507824 */ /* 0x000fc800078e00ff */
[----:B------:R-:W-:Y:S01]  /*1da0*/  FFMA.FTZ R152, R81, R80, R152 ;  /* 0x0000005051987223 */ /* 0x000fe20000010098 */
[----:B------:R-:W-:Y:S02]  /*1db0*/  IMAD.U32 R81, R44, 0x10000, RZ ;  /* 0x000100002c517824 */ /* 0x000fe400078e00ff */
[----:B----4-:R-:W-:-:S04]  /*1dc0*/  IMAD.U32 R80, R20, 0x10000, RZ ;  /* 0x0001000014507824 */ /* 0x010fc800078e00ff */
[----:B------:R-:W-:Y:S01]  /*1dd0*/  FFMA.FTZ R86, R81, R80, R86 ;  /* 0x0000005051567223 */ /* 0x000fe20000010056 */
[----:B------:R-:W-:Y:S01]  /*1de0*/  PRMT R80, R20, 0x7632, R80 ;  /* 0x0000763214507816 */ /* 0x000fe20000000050 */
[----:B------:R-:W-:Y:S01]  /*1df0*/  IMAD.U32 R81, R109, 0x10000, RZ ;  /* 0x000100006d517824 */ /* 0x000fe200078e00ff */
[----:B------:R-:W4:Y:S02]  /*1e00*/  LDG.E.CONSTANT R20, desc[UR8][R2.64+0x1008] ;  /* 0x0010080802147981 */ /* 0x000f24000c1e9900 */
[----:B------:R-:W-:-:S05]  /*1e10*/  SHF.L.U32 R80, R80, 0x10, RZ ;  /* 0x0000001050507819 */ /* 0x000fca00000006ff */
[----:B------:R-:W-:Y:S01]  /*1e20*/  FFMA.FTZ R146, R81, R80, R146 ;  /* 0x0000005051927223 */ /* 0x000fe20000010092 */
[----:B------:R-:W-:Y:S01]  /*1e30*/  SHF.L.U32 R81, R21, 0x10, RZ ;  /* 0x0000001015517819 */ /* 0x000fe200000006ff */
[----:B------:R-:W-:-:S04]  /*1e40*/  IMAD.U32 R80, R45, 0x10000, RZ ;  /* 0x000100002d507824 */ /* 0x000fc800078e00ff */
[----:B------:R-:W-:Y:S01]  /*1e50*/  FFMA.FTZ R147, R80, R81, R147 ;  /* 0x0000005150937223 */ /* 0x000fe20000010093 */
[----:B------:R-:W-:Y:S01]  /*1e60*/  PRMT R80, R21, 0x7632, R80 ;  /* 0x0000763215507816 */ /* 0x000fe20000000050 */
[----:B------:R-:W-:Y:S01]  /*1e70*/  IMAD.U32 R81, R110, 0x10000, RZ ;  /* 0x000100006e517824 */ /* 0x000fe200078e00ff */
[----:B------:R-:W2:Y:S03]  /*1e80*/  LDG.E.CONSTANT R21, desc[UR8][R2.64+0x100c] ;  /* 0x00100c0802157981 */ /* 0x000ea6000c1e9900 */
        /* <DEDUP_REMOVED lines=8> */
[----:B------:R-:W-:Y:S02]  /*1f10*/  IMAD.U32 R80, R80, 0x10000, RZ ;  /* 0x0001000050507824 */ /* 0x000fe400078e00ff */
[----:B------:R-:W-:Y:S02]  /*1f20*/  IMAD.U32 R87, R23, 0x10000, RZ ;  /* 0x0001000017577824 */ /* 0x000fe400078e00ff */
[----:B------:R-:W-:Y:S01]  /*1f30*/  FFMA.FTZ R150, R81, R80, R150 ;  /* 0x0000005051967223 */ /* 0x000fe20000010096 */
[----:B------:R-:W-:-:S04]  /*1f40*/  IMAD.U32 R80, R47, 0x10000, RZ ;  /* 0x000100002f507824 */ /* 0x000fc800078e00ff */
[----:B------:R-:W-:Y:S01]  /*1f50*/  FFMA.FTZ R87, R80, R87, R151 ;  /* 0x0000005750577223 */ /* 0x000fe20000010097 */
[----:B------:R-:W-:Y:S01]  /*1f60*/  PRMT R80, R23, 0x7632, R80 ;  /* 0x0000763217507816 */ /* 0x000fe20000000050 */
[----:B------:R-:W-:Y:S01]  /*1f70*/  IMAD.U32 R81, R112, 0x10000, RZ ;  /* 0x0001000070517824 */ /* 0x000fe200078e00ff */
[----:B------:R-:W2:Y:S02]  /*1f80*/  LDG.E.CONSTANT R23, desc[UR8][R2.64+0x1204] ;  /* 0x0012040802177981 */ /* 0x000ea4000c1e9900 */
[----:B------:R-:W-:-:S05]  /*1f90*/  SHF.L.U32 R80, R80, 0x10, RZ ;  /* 0x0000001050507819 */ /* 0x000fca00000006ff */
[----:B------:R-:W-:Y:S01]  /*1fa0*/  FFMA.FTZ R152, R81, R80, R152 ;  /* 0x0000005051987223 */ /* 0x000fe20000010098 */
[----:B------:R-:W-:Y:S01]  /*1fb0*/  IMAD.U32 R81, R48, 0x10000, RZ ;  /* 0x0001000030517824 */ /* 0x000fe200078e00ff */
[----:B------:R-:W-:-:S05]  /*1fc0*/  SHF.L.U32 R80, R82, 0x10, RZ ;  /* 0x0000001052507819 */ /* 0x000fca00000006ff */
[----:B------:R-:W-:Y:S02]  /*1fd0*/  FFMA.FTZ R86, R81, R80, R86 ;  /* 0x0000005051567223 */ /* 0x000fe40000010056 */
[----:B------:R-:W2:Y:S01]  /*1fe0*/  LDG.E.CONSTANT R81, desc[UR8][R2.64+0x1208] ;  /* 0x0012080802517981 */ /* 0x000ea2000c1e9900 */
[----:B------:R-:W-:Y:S01]  /*1ff0*/  SHF.L.U32 R80, R49, 0x10, RZ ;  /* 0x0000001031507819 */ /* 0x000fe200000006ff */
[----:B------:R-:W-:Y:S01]  /*2000*/  IMAD.U32 R153, R83, 0x10000, RZ ;  /* 0x0001000053997824 */ /* 0x000fe200078e00ff */
[----:B------:R-:W-:-:S03]  /*2010*/  PRMT R82, R82, 0x7632, R82 ;  /* 0x0000763252527816 */ /* 0x000fc60000000052 */
[----:B------:R-:W-:Y:S01]  /*2020*/  FFMA.FTZ R153, R80, R153, R147 ;  /* 0x0000009950997223 */ /* 0x000fe20000010093 */
[----:B------:R-:W-:Y:S01]  /*2030*/  PRMT R83, R83, 0x7632, R83 ;  /* 0x0000763253537816 */ /* 0x000fe20000000053 */
[----:B------:R-:W2:Y:S01]  /*2040*/  LDG.E.CONSTANT R80, desc[UR8][R2.64+0x120c] ;  /* 0x00120c0802507981 */ /* 0x000ea2000c1e9900 */
[----:B------:R-:W-:Y:S02]  /*2050*/  IMAD.U32 R82, R82, 0x10000, RZ ;  /* 0x0001000052527824 */ /* 0x000fe400078e00ff */
[----:B------:R-:W-:Y:S02]  /*2060*/  IMAD.U32 R151, R113, 0x10000, RZ ;  /* 0x0001000071977824 */ /* 0x000fe400078e00ff */
[----:B------:R-:W-:Y:S01]  /*2070*/  IMAD.U32 R156, R83, 0x10000, RZ ;  /* 0x00010000539c7824 */ /* 0x000fe200078e00ff */
[----:B------:R-:W-:Y:S01]  /*2080*/  SHF.L.U32 R83, R114, 0x10, RZ ;  /* 0x0000001072537819 */ /* 0x000fe200000006ff */
[----:B------:R-:W-:Y:S01]  /*2090*/  FFMA.FTZ R154, R151, R82, R146 ;  /* 0x00000052979a7223 */ /* 0x000fe20000010092 */
[C---:B------:R-:W-:Y:S01]  /*20a0*/  IMAD.U32 R151, R85.reuse, 0x10000, RZ ;  /* 0x0001000055977824 */ /* 0x040fe200078e00ff */
[----:B------:R-:W-:Y:S01]  /*20b0*/  PRMT R85, R85, 0x7632, R85 ;  /* 0x0000763255557816 */ /* 0x000fe20000000055 */
[----:B------:R-:W2:Y:S01]  /*20c0*/  LDG.E.CONSTANT R82, desc[UR8][R2.64+0x1400] ;  /* 0x0014000802527981 */ /* 0x000ea2000c1e9900 */
[----:B------:R-:W-:Y:S01]  /*20d0*/  FFMA.FTZ R156, R83, R156, R148 ;  /* 0x0000009c539c7223 */ /* 0x000fe20000010094 */
[----:B------:R-:W-:Y:S01]  /*20e0*/  IMAD.U32 R146, R50, 0x10000, RZ ;  /* 0x0001000032927824 */ /* 0x000fe200078e00ff */
[----:B------:R-:W-:Y:S01]  /*20f0*/  SHF.L.U32 R85, R85, 0x10, RZ ;  /* 0x0000001055557819 */ /* 0x000fe200000006ff */
[----:B------:R-:W-:-:S02]  /*2100*/  IMAD.U32 R83, R115, 0x10000, RZ ;  /* 0x0001000073537824 */ /* 0x000fc400078e00ff */
[----:B------:R-:W-:Y:S02]  /*2110*/  FFMA.FTZ R151, R146, R151, R149 ;  /* 0x0000009792977223 */ /* 0x000fe40000010095 */
[----:B------:R-:W-:Y:S02]  /*2120*/  FFMA.FTZ R146, R83, R85, R150 ;  /* 0x0000005553927223 */ /* 0x000fe40000010096 */
[----:B------:R-:W2:Y:S01]  /*2130*/  LDG.E.CONSTANT R83, desc[UR8][R2.64+0x1404] ;  /* 0x0014040802537981 */ /* 0x000ea2000c1e9900 */
[C---:B------:R-:W-:Y:S02]  /*2140*/  SHF.L.U32 R147, R84.reuse, 0x10, RZ ;  /* 0x0000001054937819 */ /* 0x040fe400000006ff */
[----:B------:R-:W-:Y:S01]  /*2150*/  PRMT R84, R84, 0x7632, R84 ;  /* 0x0000763254547816 */ /* 0x000fe20000000054 */
[----:B------:R-:W-:Y:S01]  /*2160*/  IMAD.U32 R148, R51, 0x10000, RZ ;  /* 0x0001000033947824 */ /* 0x000fe200078e00ff */
[----:B------:R-:W-:Y:S01]  /*2170*/  SHF.L.U32 R149, R52, 0x10, RZ ;  /* 0x0000001034957819 */ /* 0x000fe200000006ff */
[----:B------:R-:W2:Y:S02]  /*2180*/  LDG.E.CONSTANT R150, desc[UR8][R2.64+0x1608] ;  /* 0x0016080802967981 */ /* 0x000ea4000c1e9900 */
[----:B------:R-:W-:-:S02]  /*2190*/  IMAD.U32 R85, R84, 0x10000, RZ ;  /* 0x0001000054557824 */ /* 0x000fc400078e00ff */
[----:B------:R-:W-:Y:S01]  /*21a0*/  FFMA.FTZ R147, R148, R147, R87 ;  /* 0x0000009394937223 */ /* 0x000fe20000010057 */
[----:B------:R-:W2:Y:S01]  /*21b0*/  LDG.E.CONSTANT R84, desc[UR8][R2.64+0x1408] ;  /* 0x0014080802547981 */ /* 0x000ea2000c1e9900 */
[----:B------:R-:W-:Y:S02]  /*21c0*/  IMAD.U32 R87, R116, 0x10000, RZ ;  /* 0x0001000074577824 */ /* 0x000fe400078e00ff */
[----:B------:R-:W-:Y:S02]  /*21d0*/  IMAD.U32 R148, R145, 0x10000, RZ ;  /* 0x0001000091947824 */ /* 0x000fe400078e00ff */
[----:B------:R-:W-:Y:S02]  /*21e0*/  FFMA.FTZ R87, R87, R85, R152 ;  /* 0x0000005557577223 */ /* 0x000fe40000010098 */
[----:B------:R-:W2:Y:S01]  /*21f0*/  LDG.E.CONSTANT R85, desc[UR8][R2.64+0x140c] ;  /* 0x00140c0802557981 */ /* 0x000ea2000c1e9900 */
[----:B------:R-:W-:Y:S01]  /*2200*/  FFMA.FTZ R86, R149, R148, R86 ;  /* 0x0000009495567223 */ /* 0x000fe20000010056 */
[----:B------:R-:W-:-:S02]  /*2210*/  PRMT R148, R145, 0x7632, R148 ;  /* 0x0000763291947816 */ /* 0x000fc40000000094 */
[----:B------:R-:W2:Y:S01]  /*2220*/  LDG.E.CONSTANT R145, desc[UR8][R2.64+0x1600] ;  /* 0x0016000802917981 */ /* 0x000ea2000c1e9900 */
[----:B------:R-:W-:Y:S02]  /*2230*/  SHF.L.U32 R149, R117, 0x10, RZ ;  /* 0x0000001075957819 */ /* 0x000fe400000006ff */
[----:B------:R-:W-:Y:S02]  /*2240*/  IMAD.U32 R148, R148, 0x10000, RZ ;  /* 0x0001000094947824 */ /* 0x000fe400078e00ff */
[----:B------:R-:W-:Y:S02]  /*2250*/  IMAD.U32 R152, R53, 0x10000, RZ ;  /* 0x0001000035987824 */ /* 0x000fe400078e00ff */
[----:B------:R-:W-:Y:S01]  /*2260*/  FFMA.FTZ R148, R149, R148, R154 ;  /* 0x0000009495947223 */ /* 0x000fe2000001009a */
[----:B------:R-:W-:Y:S01]  /*2270*/  IMAD.U32 R154, R4, 0x10000, RZ ;  /* 0x00010000049a7824 */ /* 0x000fe200078e00ff */
[----:B------:R-:W2:Y:S03]  /*2280*/  LDG.E.CONSTANT R149, desc[UR8][R2.64+0x1604] ;  /* 0x0016040802957981 */ /* 0x000ea6000c1e9900 */
[----:B------:R-:W-:Y:S01]  /*2290*/  FFMA.FTZ R152, R152, R154, R153 ;  /* 0x0000009a98987223 */ /* 0x000fe20000010099 */
[----:B------:R-:W-:Y:S01]  /*22a0*/  PRMT R154, R4, 0x7632, R154 ;  /* 0x00007632049a7816 */ /* 0x000fe2000000009a */
[----:B------:R-:W2:Y:S03]  /*22b0*/  LDG.E.CONSTANT R153, desc[UR8][R2.64+0x160c] ;  /* 0x00160c0802997981 */ /* 0x000ea6000c1e9900 */
[----:B------:R-:W-:Y:S01]  /*22c0*/  SHF.L.U32 R154, R154, 0x10, RZ ;  /* 0x000000109a9a7819 */ /* 0x000fe200000006ff */
[----:B------:R-:W2:Y:S01]  /*22d0*/  LDG.E.CONSTANT R4, desc[UR8][R2.64+0x1800] ;  /* 0x0018000802047981 */ /* 0x000ea2000c1e9900 */
[C---:B------:R-:W-:Y:S01]  /*22e0*/  SHF.L.U32 R157, R5.reuse, 0x10, RZ ;  /* 0x00000010059d7819 */ /* 0x040fe200000006ff */
[----:B------:R-:W-:Y:S01]  /*22f0*/  IMAD.U32 R158, R54, 0x10000, RZ ;  /* 0x00010000369e7824 */ /* 0x000fe200078e00ff */
[----:B------:R-:W-:Y:S01]  /*2300*/  PRMT R5, R5, 0x7632, R5 ;  /* 0x0000763205057816 */ /* 0x000fe20000000005 */
[----:B------:R-:W-:-:S02]  /*2310*/  FFMA.FTZ R156, R155, R154, R156 ;  /* 0x0000009a9b9c7223 */ /* 0x000fc4000001009c */
[----:B------:R-:W2:Y:S01]  /*2320*/  LDG.E.CONSTANT R155, desc[UR8][R2.64+0x1a00] ;  /* 0x001a0008029b7981 */ /* 0x000ea2000c1e9900 */
[----:B------:R-:W-:Y:S01]  /*2330*/  FFMA.FTZ R151, R158, R157, R151 ;  /* 0x0000009d9e977223 */ /* 0x000fe20000010097 */
[----:B------:R-:W-:Y:S02]  /*2340*/  IMAD.U32 R158, R5, 0x10000, RZ ;  /* 0x00010000059e7824 */ /* 0x000fe400078e00ff */
[----:B------:R-:W-:Y:S01]  /*2350*/  IMAD.U32 R159, R119, 0x10000, RZ ;  /* 0x00010000779f7824 */ /* 0x000fe200078e00ff */
[----:B------:R-:W2:Y:S03]  /*2360*/  LDG.E.CONSTANT R154, desc[UR8][R2.64+0x1804] ;  /* 0x00180408029a7981 */ /* 0x000ea6000c1e9900 */
[----:B------:R-:W-:Y:S01]  /*2370*/  FFMA.FTZ R146, R159, R158, R146 ;  /* 0x0000009e9f927223 */ /* 0x000fe20000010092 */
[----:B------:R-:W2:Y:S01]  /*2380*/  LDG.E.CONSTANT R157, desc[UR8][R2.64+0x1a04] ;  /* 0x001a0408029d7981 */ /* 0x000ea2000c1e9900 */
[----:B------:R-:W-:Y:S01]  /*2390*/  SHF.L.U32 R158, R55, 0x10, RZ ;  /* 0x00000010379e7819 */ /* 0x000fe200000006ff */
[----:B------:R-:W-:-:S02]  /*23a0*/  IMAD.U32 R159, R17, 0x10000, RZ ;  /* 0x00010000119f7824 */ /* 0x000fc400078e00ff */
[----:B------:R-:W2:Y:S02]  /*23b0*/  LDG.E.CONSTANT R5, desc[UR8][R2.64+0x1808] ;  /* 0x0018080802057981 */ /* 0x000ea4000c1e9900 */
[----:B------:R-:W-:Y:S02]  /*23c0*/  FFMA.FTZ R159, R158, R159, R147 ;  /* 0x0000009f9e9f7223 */ /* 0x000fe40000010093 */
[----:B------:R-:W2:Y:S04]  /*23d0*/  LDG.E.CONSTANT R158, desc[UR8][R2.64+0x1a08] ;  /* 0x001a0808029e7981 */ /* 0x000ea8000c1e9900 */
[----:B------:R0:W2:Y:S02]  /*23e0*/  LDG.E.CONSTANT R147, desc[UR8][R2.64+0x180c] ;  /* 0x00180c0802937981 */ /* 0x0000a4000c1e9900 */
[----:B0-----:R-:W-:Y:S01]  /*23f0*/  IMAD.U32 R3, R57, 0x10000, RZ ;  /* 0x0001000039037824 */ /* 0x001fe200078e00ff */
[----:B------:R-:W-:-:S02]  /*2400*/  PRMT R17, R17, 0x7632, R17 ;  /* 0x0000763211117816 */ /* 0x000fc40000000011 */
[----:B------:R-:W-:-:S03]  /*2410*/  SHF.L.U32 R162, R120, 0x10, RZ ;  /* 0x0000001078a27819 */ /* 0x000fc600000006ff */
[----:B------:R-:W-:-:S04]  /*2420*/  IMAD.U32 R17, R17, 0x10000, RZ ;  /* 0x0001000011117824 */ /* 0x000fc800078e00ff */
[----:B------:R-:W-:Y:S01]  /*2430*/  FFMA.FTZ R87, R162, R17, R87 ;  /* 0x00000011a2577223 */ /* 0x000fe20000010057 */
[----:B------:R-:W-:Y:S01]  /*2440*/  IMAD.U32 R17, R56, 0x10000, RZ ;  /* 0x0001000038117824 */ /* 0x000fe200078e00ff */
[C---:B---3--:R-:W-:Y:S02]  /*2450*/  SHF.L.U32 R2, R19.reuse, 0x10, RZ ;  /* 0x0000001013027819 */ /* 0x048fe400000006ff */
[----:B------:R-:W-:-:S03]  /*2460*/  PRMT R19, R19, 0x7632, R19 ;  /* 0x0000763213137816 */ /* 0x000fc60000000013 */
[----:B------:R-:W-:Y:S01]  /*2470*/  FFMA.FTZ R152, R3, R2, R152 ;  /* 0x0000000203987223 */ /* 0x000fe20000010098 */
[----:B------:R-:W-:Y:S02]  /*2480*/  IMAD.U32 R3, R122, 0x10000, RZ ;  /* 0x000100007a037824 */ /* 0x000fe400078e00ff */
[----:B------:R-:W-:Y:S01]  /*2490*/  IMAD.U32 R19, R19, 0x10000, RZ ;  /* 0x0001000013137824 */ /* 0x000fe200078e00ff */
[----:B------:R-:W-:-:S03]  /*24a0*/  SHF.L.U32 R2, R58, 0x10, RZ ;  /* 0x000000103a027819 */ /* 0x000fc600000006ff */
[----:B------:R-:W-:Y:S01]  /*24b0*/  FFMA.FTZ R156, R3, R19, R156 ;  /* 0x00000013039c7223 */ /* 0x000fe2000001009c */
[C---:B----4-:R-:W-:Y:S01]  /*24c0*/  IMAD.U32 R3, R20.reuse, 0x10000, RZ ;  /* 0x0001000014037824 */ /* 0x050fe200078e00ff */
[----:B------:R-:W-:-:S03]  /*24d0*/  PRMT R20, R20, 0x7632, R20 ;  /* 0x0000763214147816 */ /* 0x000fc60000000014 */
[----:B------:R-:W-:Y:S01]  /*24e0*/  FFMA.FTZ R151, R2, R3, R151 ;  /* 0x0000000302977223 */ /* 0x000fe20000010097 */
[----:B------:R-:W-:Y:S01]  /*24f0*/  SHF.L.U32 R3, R123, 0x10, RZ ;  /* 0x000000107b037819 */ /* 0x000fe200000006ff */
[----:B------:R-:W-:Y:S02]  /*2500*/  IMAD.U32 R20, R20, 0x10000, RZ ;  /* 0x0001000014147824 */ /* 0x000fe400078e00ff */
[----:B------:R-:W-:Y:S02]  /*2510*/  IMAD.U32 R2, R59, 0x10000, RZ ;  /* 0x000100003b027824 */ /* 0x000fe400078e00ff */
[----:B------:R-:W-:Y:S01]  /*2520*/  FFMA.FTZ R146, R3, R20, R146 ;  /* 0x0000001403927223 */ /* 0x000fe20000010092 */
[C---:B--2---:R-:W-:Y:S01]  /*2530*/  IMAD.U32 R3, R21.reuse, 0x10000, RZ ;  /* 0x0001000015037824 */ /* 0x044fe200078e00ff */
[----:B------:R-:W-:Y:S01]  /*2540*/  PRMT R21, R21, 0x7632, R21 ;  /* 0x0000763215157816 */ /* 0x000fe20000000015 */
[----:B------:R-:W-:Y:S02]  /*2550*/  IMAD.U32 R161, R18, 0x10000, RZ ;  /* 0x0001000012a17824 */ /* 0x000fe400078e00ff */
[----:B------:R-:W-:Y:S01]  /*2560*/  FFMA.FTZ R159, R2, R3, R159 ;  /* 0x00000003029f7223 */ /* 0x000fe2000001009f */
[----:B------:R-:W-:Y:S01]  /*2570*/  SHF.L.U32 R21, R21, 0x10, RZ ;  /* 0x0000001015157819 */ /* 0x000fe200000006ff */
        /* <DEDUP_REMOVED lines=12> */
[----:B------:R-:W-:-:S04]  /*2640*/  IMAD.U32 R22, R22, 0x10000, RZ ;  /* 0x0001000016167824 */ /* 0x000fc800078e00ff */
[----:B------:R-:W-:Y:S01]  /*2650*/  FFMA.FTZ R148, R3, R22, R148 ;  /* 0x0000001603947223 */ /* 0x000fe20000010094 */
[----:B------:R-:W-:Y:S01]  /*2660*/  SHF.L.U32 R3, R61, 0x10, RZ ;  /* 0x000000103d037819 */ /* 0x000fe200000006ff */
        /* <DEDUP_REMOVED lines=14> */
[C---:B------:R-:W-:Y:S02]  /*2750*/  SHF.L.U32 R3, R80.reuse, 0x10, RZ ;  /* 0x0000001050037819 */ /* 0x040fe400000006ff */
        /* <DEDUP_REMOVED lines=10> */
[----:B------:R-:W-:Y:S01]  /*2800*/  IMAD.U32 R82, R82, 0x10000, RZ ;  /* 0x0001000052527824 */ /* 0x000fe200078e00ff */
[C---:B------:R-:W-:Y:S01]  /*2810*/  PRMT R2, R83.reuse, 0x7632, R2 ;  /* 0x0000763253027816 */ /* 0x040fe20000000002 */
[----:B------:R-:W-:Y:S02]  /*2820*/  IMAD.U32 R83, R83, 0x10000, RZ ;  /* 0x0001000053537824 */ /* 0x000fe400078e00ff */
[----:B------:R-:W-:Y:S01]  /*2830*/  FFMA.FTZ R148, R3, R82, R148 ;  /* 0x0000005203947223 */ /* 0x000fe20000010094 */
[----:B------:R-:W-:Y:S01]  /*2840*/  SHF.L.U32 R3, R65, 0x10, RZ ;  /* 0x0000001041037819 */ /* 0x000fe200000006ff */
[----:B------:R-:W-:Y:S02]  /*2850*/  IMAD.U32 R2, R2, 0x10000, RZ ;  /* 0x0001000002027824 */ /* 0x000fe400078e00ff */
[----:B------:R-:W-:-:S02]  /*2860*/  IMAD.U32 R17, R130, 0x10000, RZ ;  /* 0x0001000082117824 */ /* 0x000fc400078e00ff */
[----:B------:R-:W-:Y:S01]  /*2870*/  FFMA.FTZ R152, R3, R83, R152 ;  /* 0x0000005303987223 */ /* 0x000fe20000010098 */
[----:B------:R-:W-:Y:S01]  /*2880*/  SHF.L.U32 R3, R84, 0x10, RZ ;  /* 0x0000001054037819 */ /* 0x000fe200000006ff */
[----:B------:R-:W-:Y:S01]  /*2890*/  FFMA.FTZ R156, R17, R2, R156 ;  /* 0x00000002119c7223 */ /* 0x000fe2000001009c */
[----:B------:R-:W-:Y:S01]  /*28a0*/  IMAD.U32 R2, R66, 0x10000, RZ ;  /* 0x0001000042027824 */ /* 0x000fe200078e00ff */
[----:B------:R-:W-:Y:S01]  /*28b0*/  PRMT R84, R84, 0x7632, R84 ;  /* 0x0000763254547816 */ /* 0x000fe20000000054 */
[----:B------:R-:W-:Y:S02]  /*28c0*/  IMAD.U32 R17, R85, 0x10000, RZ ;  /* 0x0001000055117824 */ /* 0x000fe400078e00ff */
[----:B------:R-:W-:Y:S01]  /*28d0*/  FFMA.FTZ R151, R2, R3, R151 ;  /* 0x0000000302977223 */ /* 0x000fe20000010097 */
[----:B------:R-:W-:Y:S01]  /*28e0*/  IMAD.U32 R2, R67, 0x10000, RZ ;  /* 0x0001000043027824 */ /* 0x000fe200078e00ff */
[----:B------:R-:W-:Y:S01]  /*28f0*/  PRMT R85, R85, 0x7632, R85 ;  /* 0x0000763255557816 */ /* 0x000fe20000000055 */
[----:B------:R-:W-:Y:S01]  /*2900*/  IMAD.U32 R3, R131, 0x10000, RZ ;  /* 0x0001000083037824 */ /* 0x000fe200078e00ff */
[----:B------:R-:W-:Y:S01]  /*2910*/  SHF.L.U32 R84, R84, 0x10, RZ ;  /* 0x0000001054547819 */ /* 0x000fe200000006ff */
[----:B------:R-:W-:Y:S01]  /*2920*/  FFMA.FTZ R159, R2, R17, R159 ;  /* 0x00000011029f7223 */ /* 0x000fe2000001009f */
[----:B------:R-:W-:Y:S01]  /*2930*/  PRMT R17, R145, 0x7632, R17 ;  /* 0x0000763291117816 */ /* 0x000fe20000000011 */
[----:B------:R-:W-:-:S02]  /*2940*/  IMAD.U32 R2, R132, 0x10000, RZ ;  /* 0x0001000084027824 */ /* 0x000fc400078e00ff */
[----:B------:R-:W-:Y:S01]  /*2950*/  IMAD.U32 R85, R85, 0x10000, RZ ;  /* 0x0001000055557824 */ /* 0x000fe200078e00ff */
[----:B------:R-:W-:Y:S01]  /*2960*/  SHF.L.U32 R18, R17, 0x10, RZ ;  /* 0x0000001011127819 */ /* 0x000fe200000006ff */
[----:B------:R-:W-:Y:S01]  /*2970*/  FFMA.FTZ R146, R3, R84, R146 ;  /* 0x0000005403927223 */ /* 0x000fe20000010092 */
[----:B------:R-:W-:Y:S02]  /*2980*/  IMAD.U32 R17, R133, 0x10000, RZ ;  /* 0x0001000085117824 */ /* 0x000fe400078e00ff */
[----:B------:R-:W-:Y:S01]  /*2990*/  FFMA.FTZ R87, R2, R85, R87 ;  /* 0x0000005502577223 */ /* 0x000fe20000010057 */
[----:B------:R-:W-:Y:S01]  /*29a0*/  SHF.L.U32 R3, R68, 0x10, RZ ;  /* 0x0000001044037819 */ /* 0x000fe200000006ff */
[----:B------:R-:W-:Y:S01]  /*29b0*/  IMAD.U32 R145, R145, 0x10000, RZ ;  /* 0x0001000091917824 */ /* 0x000fe200078e00ff */
[----:B------:R-:W-:Y:S01]  /*29c0*/  PRMT R2, R149, 0x7632, R2 ;  /* 0x0000763295027816 */ /* 0x000fe20000000002 */
[----:B------:R-:W-:Y:S01]  /*29d0*/  FFMA.FTZ R148, R17, R18, R148 ;  /* 0x0000001211947223 */ /* 0x000fe20000010094 */
[----:B------:R-:W-:Y:S01]  /*29e0*/  SHF.L.U32 R17, R134, 0x10, RZ ;  /* 0x0000001086117819 */ /* 0x000fe200000006ff */
[----:B------:R-:W-:Y:S01]  /*29f0*/  FFMA.FTZ R86, R3, R145, R86 ;  /* 0x0000009103567223 */ /* 0x000fe20000010056 */
[----:B------:R-:W-:Y:S01]  /*2a00*/  SHF.L.U32 R2, R2, 0x10, RZ ;  /* 0x0000001002027819 */ /* 0x000fe200000006ff */
[C---:B------:R-:W-:Y:S01]  /*2a10*/  IMAD.U32 R19, R150.reuse, 0x10000, RZ ;  /* 0x0001000096137824 */ /* 0x040fe200078e00ff */
[----:B------:R-:W-:Y:S01]  /*2a20*/  PRMT R150, R150, 0x7632, R150 ;  /* 0x0000763296967816 */ /* 0x000fe20000000096 */
[----:B------:R-:W-:-:S02]  /*2a30*/  IMAD.U32 R3, R69, 0x10000, RZ ;  /* 0x0001000045037824 */ /* 0x000fc400078e00ff */
[----:B------:R-:W-:Y:S02]  /*2a40*/  IMAD.U32 R149, R149, 0x10000, RZ ;  /* 0x0001000095957824 */ /* 0x000fe400078e00ff */
[----:B------:R-:W-:Y:S01]  /*2a50*/  FFMA.FTZ R156, R17, R2, R156 ;  /* 0x00000002119c7223 */ /* 0x000fe2000001009c */
[----:B------:R-:W-:Y:S01]  /*2a60*/  IMAD.U32 R18, R70, 0x10000, RZ ;  /* 0x0001000046127824 */ /* 0x000fe200078e00ff */
[----:B------:R-:W-:Y:S01]  /*2a70*/  PRMT R17, R153, 0x7632, R17 ;  /* 0x0000763299117816 */ /* 0x000fe20000000011 */
[----:B------:R-:W-:Y:S01]  /*2a80*/  FFMA.FTZ R152, R3, R149, R152 ;  /* 0x0000009503987223 */ /* 0x000fe20000010098 */
[----:B------:R-:W-:Y:S01]  /*2a90*/  SHF.L.U32 R150, R150, 0x10, RZ ;  /* 0x0000001096967819 */ /* 0x000fe200000006ff */
[----:B------:R-:W-:Y:S01]  /*2aa0*/  IMAD.U32 R3, R135, 0x10000, RZ ;  /* 0x0001000087037824 */ /* 0x000fe200078e00ff */
[C---:B------:R-:W-:Y:S02]  /*2ab0*/  SHF.L.U32 R20, R4.reuse, 0x10, RZ ;  /* 0x0000001004147819 */ /* 0x040fe400000006ff */
[----:B------:R-:W-:Y:S01]  /*2ac0*/  PRMT R4, R4, 0x7632, R4 ;  /* 0x0000763204047816 */ /* 0x000fe20000000004 */
[----:B------:R-:W-:Y:S01]  /*2ad0*/  FFMA.FTZ R151, R18, R19, R151 ;  /* 0x0000001312977223 */ /* 0x000fe20000010097 */
[----:B------:R-:W-:Y:S01]  /*2ae0*/  SHF.L.U32 R2, R71, 0x10, RZ ;  /* 0x0000001047027819 */ /* 0x000fe200000006ff */
[----:B------:R-:W-:-:S02]  /*2af0*/  IMAD.U32 R18, R136, 0x10000, RZ ;  /* 0x0001000088127824 */ /* 0x000fc400078e00ff */
[----:B------:R-:W-:Y:S01]  /*2b00*/  FFMA.FTZ R146, R3, R150, R146 ;  /* 0x0000009603927223 */ /* 0x000fe20000010092 */
[----:B------:R-:W-:Y:S01]  /*2b10*/  IMAD.U32 R19, R72, 0x10000, RZ ;  /* 0x0001000048137824 */ /* 0x000fe200078e00ff */
[----:B------:R-:W-:Y:S01]  /*2b20*/  PRMT R22, R155, 0x7632, R22 ;  /* 0x000076329b167816 */ /* 0x000fe20000000016 */
[----:B------:R-:W-:Y:S01]  /*2b30*/  IMAD.U32 R153, R153, 0x10000, RZ ;  /* 0x0001000099997824 */ /* 0x000fe200078e00ff */
[----:B------:R-:W-:Y:S01]  /*2b40*/  SHF.L.U32 R4, R4, 0x10, RZ ;  /* 0x0000001004047819 */ /* 0x000fe200000006ff */
[----:B------:R-:W-:Y:S02]  /*2b50*/  IMAD.U32 R17, R17, 0x10000, RZ ;  /* 0x0001000011117824 */ /* 0x000fe400078e00ff */
[----:B------:R-:W-:Y:S02]  /*2b60*/  IMAD.U32 R3, R137, 0x10000, RZ ;  /* 0x0001000089037824 */ /* 0x000fe400078e00ff */
[----:B------:R-:W-:Y:S01]  /*2b70*/  FFMA.FTZ R159, R2, R153, R159 ;  /* 0x00000099029f7223 */ /* 0x000fe2000001009f */
[----:B------:R-:W-:Y:S01]  /*2b80*/  FFMA.FTZ R87, R18, R17, R87 ;  /* 0x0000001112577223 */ /* 0x000fe20000010057 */
[----:B------:R-:W-:Y:S01]  /*2b90*/  FFMA.FTZ R19, R19, R20, R86 ;  /* 0x0000001413137223 */ /* 0x000fe20000010056 */
[----:B------:R-:W-:Y:S01]  /*2ba0*/  SHF.L.U32 R155, R155, 0x10, RZ ;  /* 0x000000109b9b7819 */ /* 0x000fe200000006ff */
[----:B------:R-:W-:Y:S01]  /*2bb0*/  IMAD.U32 R18, R76, 0x10000, RZ ;  /* 0x000100004c127824 */ /* 0x000fe200078e00ff */
[----:B------:R-:W-:Y:S01]  /*2bc0*/  PRMT R2, R154, 0x7632, R2 ;  /* 0x000076329a027816 */ /* 0x000fe20000000002 */
[----:B------:R-:W-:-:S02]  /*2bd0*/  IMAD.U32 R20, R141, 0x10000, RZ ;  /* 0x000100008d147824 */ /* 0x000fc400078e00ff */
[----:B------:R-:W-:Y:S01]  /*2be0*/  FFMA.FTZ R3, R3, R4, R148 ;  /* 0x0000000403037223 */ /* 0x000fe20000010094 */
[----:B------:R-:W-:Y:S02]  /*2bf0*/  IMAD.U32 R22, R22, 0x10000, RZ ;  /* 0x0001000016167824 */ /* 0x000fe400078e00ff */
[----:B------:R-:W-:Y:S02]  /*2c00*/  IMAD.U32 R17, R73, 0x10000, RZ ;  /* 0x0001000049117824 */ /* 0x000fe400078e00ff */
[----:B------:R-:W-:Y:S01]  /*2c10*/  IMAD.U32 R154, R154, 0x10000, RZ ;  /* 0x000100009a9a7824 */ /* 0x000fe200078e00ff */
[C---:B------:R-:W-:Y:S01]  /*2c20*/  PRMT R23, R157.reuse, 0x7632, R23 ;  /* 0x000076329d177816 */ /* 0x040fe20000000017 */
[----:B------:R-:W-:Y:S01]  /*2c30*/  FFMA.FTZ R19, R18, R155, R19 ;  /* 0x0000009b12137223 */ /* 0x000fe20000010013 */
[----:B------:R-:W-:Y:S01]  /*2c40*/  FFMA.FTZ R20, R20, R22, R3 ;  /* 0x0000001614147223 */ /* 0x000fe20000010003 */
[----:B------:R-:W-:Y:S01]  /*2c50*/  SHF.L.U32 R157, R157, 0x10, RZ ;  /* 0x000000109d9d7819 */ /* 0x000fe200000006ff */
[----:B------:R-:W-:Y:S01]  /*2c60*/  FFMA.FTZ R17, R17, R154, R152 ;  /* 0x0000009a11117223 */ /* 0x000fe20000010098 */
[----:B------:R-:W-:Y:S01]  /*2c70*/  SHF.L.U32 R21, R138, 0x10, RZ ;  /* 0x000000108a157819 */ /* 0x000fe200000006ff */
[----:B------:R-:W-:Y:S01]  /*2c80*/  IMAD.U32 R22, R77, 0x10000, RZ ;  /* 0x000100004d167824 */ /* 0x000fe200078e00ff */
[----:B------:R-:W-:Y:S01]  /*2c90*/  PRMT R18, R5, 0x7632, R18 ;  /* 0x0000763205127816 */ /* 0x000fe20000000012 */
[----:B------:R-:W-:-:S02]  /*2ca0*/  IMAD.U32 R2, R2, 0x10000, RZ ;  /* 0x0001000002027824 */ /* 0x000fc400078e00ff */
[----:B------:R-:W-:Y:S02]  /*2cb0*/  IMAD.U32 R4, R74, 0x10000, RZ ;  /* 0x000100004a047824 */ /* 0x000fe400078e00ff */
[----:B------:R-:W-:Y:S02]  /*2cc0*/  IMAD.U32 R5, R5, 0x10000, RZ ;  /* 0x0001000005057824 */ /* 0x000fe400078e00ff */
[----:B------:R-:W-:Y:S01]  /*2cd0*/  FADD.FTZ R20, R19, R20 ;  /* 0x0000001413147221 */ /* 0x000fe20000010000 */
[----:B------:R-:W-:Y:S01]  /*2ce0*/  FFMA.FTZ R17, R22, R157, R17 ;  /* 0x0000009d16117223 */ /* 0x000fe20000010011 */
[----:B------:R-:W-:Y:S01]  /*2cf0*/  FFMA.FTZ R2, R21, R2, R156 ;  /* 0x0000000215027223 */ /* 0x000fe2000001009c */
[----:B------:R-:W-:Y:S01]  /*2d00*/  SHF.L.U32 R3, R139, 0x10, RZ ;  /* 0x000000108b037819 */ /* 0x000fe200000006ff */
[----:B------:R-:W-:Y:S01]  /*2d10*/  FFMA.FTZ R4, R4, R5, R151 ;  /* 0x0000000504047223 */ /* 0x000fe20000010097 */
[----:B------:R-:W-:Y:S01]  /*2d20*/  SHF.L.U32 R23, R23, 0x10, RZ ;  /* 0x0000001017177819 */ /* 0x000fe200000006ff */
[----:B------:R-:W-:Y:S01]  /*2d30*/  IMAD.U32 R21, R142, 0x10000, RZ ;  /* 0x000100008e157824 */ /* 0x000fe200078e00ff */
[----:B------:R-:W-:Y:S01]  /*2d40*/  PRMT R19, R158, 0x7632, R19 ;  /* 0x000076329e137816 */ /* 0x000fe20000000013 */
[----:B------:R-:W-:Y:S01]  /*2d50*/  IMAD.U32 R18, R18, 0x10000, RZ ;  /* 0x0001000012127824 */ /* 0x000fe200078e00ff */
[----:B------:R-:W-:Y:S01]  /*2d60*/  PRMT R5, R147, 0x7632, R5 ;  /* 0x0000763293057816 */ /* 0x000fe20000000005 */
[----:B------:R-:W-:Y:S01]  /*2d70*/  FADD.FTZ R22, R17, R20 ;  /* 0x0000001411167221 */ /* 0x000fe20000010000 */
[----:B------:R-:W-:Y:S01]  /*2d80*/  SHF.L.U32 R17, R78, 0x10, RZ ;  /* 0x000000104e117819 */ /* 0x000fe200000006ff */
[----:B------:R-:W-:Y:S01]  /*2d90*/  FFMA.FTZ R3, R3, R18, R146 ;  /* 0x0000001203037223 */ /* 0x000fe20000010092 */
[----:B------:R-:W-:Y:S01]  /*2da0*/  FFMA.FTZ R21, R21, R23, R2 ;  /* 0x0000001715157223 */ /* 0x000fe20000010002 */
[----:B------:R-:W-:-:S02]  /*2db0*/  IMAD.U32 R20, R143, 0x10000, RZ ;  /* 0x000100008f147824 */ /* 0x000fc400078e00ff */
[----:B------:R-:W-:Y:S02]  /*2dc0*/  IMAD.U32 R158, R158, 0x10000, RZ ;  /* 0x000100009e9e7824 */ /* 0x000fe400078e00ff */
[----:B------:R-:W-:Y:S02]  /*2dd0*/  IMAD.U32 R19, R19, 0x10000, RZ ;  /* 0x0001000013137824 */ /* 0x000fe400078e00ff */
[----:B------:R-:W-:Y:S02]  /*2de0*/  IMAD.U32 R18, R140, 0x10000, RZ ;  /* 0x000100008c127824 */ /* 0x000fe400078e00ff */
[----:B------:R-:W-:Y:S01]  /*2df0*/  IMAD.U32 R5, R5, 0x10000, RZ ;  /* 0x0001000005057824 */ /* 0x000fe200078e00ff */
[----:B------:R-:W-:Y:S01]  /*2e00*/  SHF.L.U32 R147, R147, 0x10, RZ ;  /* 0x0000001093937819 */ /* 0x000fe200000006ff */
[----:B------:R-:W-:Y:S02]  /*2e10*/  IMAD.U32 R2, R75, 0x10000, RZ ;  /* 0x000100004b027824 */ /* 0x000fe400078e00ff */
[----:B------:R-:W-:Y:S01]  /*2e20*/  FADD.FTZ R21, R21, R22 ;  /* 0x0000001615157221 */ /* 0x000fe20000010000 */
[----:B------:R-:W-:Y:S01]  /*2e30*/  FFMA.FTZ R4, R17, R158, R4 ;  /* 0x0000009e11047223 */ /* 0x000fe20000010004 */
[----:B------:R-:W-:Y:S01]  /*2e40*/  FFMA.FTZ R3, R20, R19, R3 ;  /* 0x0000001314037223 */ /* 0x000fe20000010003 */
[----:B------:R-:W-:Y:S01]  /*2e50*/  FFMA.FTZ R5, R18, R5, R87 ;  /* 0x0000000512057223 */ /* 0x000fe20000010057 */
[----:B------:R-:W-:Y:S01]  /*2e60*/  VIADD R19, R88, 0x1 ;  /* 0x0000000158137836 */ /* 0x000fe20000000000 */
[----:B------:R-:W-:Y:S01]  /*2e70*/  PRMT R18, R160, 0x7632, R18 ;  /* 0x00007632a0127816 */ /* 0x000fe20000000012 */
[----:B------:R-:W-:Y:S01]  /*2e80*/  FFMA.FTZ R2, R2, R147, R159 ;  /* 0x0000009302027223 */ /* 0x000fe2000001009f */
[----:B------:R-:W-:Y:S01]  /*2e90*/  SHF.L.U32 R17, R79, 0x10, RZ ;  /* 0x000000104f117819 */ /* 0x000fe200000006ff */
[----:B------:R-:W-:Y:S01]  /*2ea0*/  FADD.FTZ R20, R4, R21 ;  /* 0x0000001504147221 */ /* 0x000fe20000010000 */
[----:B------:R-:W-:-:S02]  /*2eb0*/  SHF.L.U32 R160, R160, 0x10, RZ ;  /* 0x00000010a0a07819 */ /* 0x000fc400000006ff */
        /* <DEDUP_REMOVED lines=11> */
[----:B------:R-:W-:-:S03]  /*2f70*/  VIADD R4, R14, 0xffffffff ;  /* 0xffffffff0e047836 */ /* 0x000fc60000000000 */
[----:B------:R-:W-:Y:S02]  /*2f80*/  FFMA.FTZ R2, R3, UR17, R2 ;  /* 0x0000001103027c23 */ /* 0x000fe40008010002 */
[----:B------:R-:W-:-:S04]  /*2f90*/  ISETP.GE.AND P0, PT, R4, UR10, PT ;  /* 0x0000000a04007c0c */ /* 0x000fc8000bf06270 */
[----:B------:R-:W-:-:S05]  /*2fa0*/  FSEL R3, R2, RZ, !P0 ;  /* 0x000000ff02037208 */ /* 0x000fca0004000000 */
[----:B------:R1:W-:Y:S04]  /*2fb0*/  STS [R16], R3 ;  /* 0x0000000310007388 */ /* 0x0003e80000000800 */
[----:B------:R-:W-:-:S07]  /*2fc0*/  @!P0 FMNMX.FTZ R11, R11, R2, !PT ;  /* 0x000000020b0b8209 */ /* 0x000fce0007810000 */
.L_x_17532:
[----:B------:R-:W-:Y:S05]  /*2fd0*/  BSYNC.RECONVERGENT B1 ;  /* 0x0000000000017941 */ /* 0x000fea0003800200 */
.L_x_17531:
[----:B------:R-:W-:Y:S01]  /*2fe0*/  IADD3 R6, P0, PT, R6, 0x10, RZ ;  /* 0x0000001006067810 */ /* 0x000fe20007f1e0ff */
[----:B------:R-:W-:Y:S01]  /*2ff0*/  VIADD R88, R88, 0x80 ;  /* 0x0000008058587836 */ /* 0x000fe20000000000 */
[----:B01----:R-:W-:Y:S01]  /*3000*/  IADD3 R16, PT, PT, R16, 0x200, RZ ;  /* 0x0000020010107810 */ /* 0x003fe20007ffe0ff */
[----:B------:R-:W-:Y:S01]  /*3010*/  VIADD R14, R14, 0x80 ;  /* 0x000000800e0e7836 */ /* 0x000fe20000000000 */
[----:B------:R-:W-:Y:S01]  /*3020*/  IADD3.X R7, PT, PT, RZ, R7, RZ, P0, !PT ;  /* 0x00000007ff077210 */ /* 0x000fe200007fe4ff */
[----:B------:R-:W-:Y:S08]  /*3030*/  @!P1 BRA `(.L_x_17533) ;  /* 0xffffffdc00a49947 */ /* 0x000ff0000383ffff */
.L_x_17530:
[----:B------:R-:W-:Y:S05]  /*3040*/  BSYNC.RECONVERGENT B0 ;  /* 0x0000000000007941 */ /* 0x000fea0003800200 */
.L_x_17529:
[----:B-----5:R-:W0:Y:S01]  /*3050*/  SHFL.BFLY PT, R0, R11, 0x10, 0x1f ;  /* 0x0e001f000b007f89 */ /* 0x020e2200000e0000 */
[----:B------:R-:W-:Y:S01]  /*3060*/  UIADD3 UR4, UPT, UPT, UR10, 0x1f, URZ ;  /* 0x0000001f0a047890 */ /* 0x000fe2000fffe0ff */
[----:B------:R-:W-:Y:S01]  /*3070*/  BSSY.RECONVERGENT B0, `(.L_x_17534) ;  /* 0x0000106000007945 */ /* 0x000fe20003800200 */
[----:B------:R-:W1:Y:S02]  /*3080*/  S2R R4, SR_CgaCtaId ;  /* 0x0000000000047919 */ /* 0x000e640000008800 */
[----:B------:R-:W-:-:S04]  /*3090*/  USHF.R.S32.HI UR6, URZ, 0x1f, UR4 ;  /* 0x0000001fff067899 */ /* 0x000fc80008011404 */
[----:B------:R-:W-:-:S04]  /*30a0*/  ULEA.HI UR4, UR6, UR4, URZ, 0x5 ;  /* 0x0000000406047291 */ /* 0x000fc8000f8f28ff */
[----:B------:R-:W-:-:S04]  /*30b0*/  ULOP3.LUT UR4, UR4, 0xffffffe0, URZ, 0xc0, !UPT ;  /* 0xffffffe004047892 */ /* 0x000fc8000f8ec0ff */
[----:B------:R-:W-:-:S04]  /*30c0*/  UISETP.LT.AND UP0, UPT, UR10, UR4, UPT ;  /* 0x000000040a00728c */ /* 0x000fc8000bf01270 */
[----:B------:R-:W-:Y:S01]  /*30d0*/  USEL UR4, UR10, UR4, UP0 ;  /* 0x000000040a047287 */ /* 0x000fe20008000000 */
[----:B0-----:R-:W-:-:S05]  /*30e0*/  FMNMX.FTZ R3, R0, R11, !PT ;  /* 0x0000000b00037209 */ /* 0x001fca0007810000 */
[----:B------:R-:W0:Y:S02]  /*30f0*/  SHFL.BFLY PT, R0, R3, 0x8, 0x1f ;  /* 0x0d001f0003007f89 */ /* 0x000e2400000e0000 */
[----:B0-----:R-:W-:Y:S02]  /*3100*/  FMNMX.FTZ R6, R3, R0, !PT ;  /* 0x0000000003067209 */ /* 0x001fe40007810000 */
[----:B------:R-:W0:Y:S03]  /*3110*/  S2R R0, SR_TID.X ;  /* 0x0000000000007919 */ /* 0x000e260000002100 */
[----:B------:R-:W2:Y:S02]  /*3120*/  SHFL.BFLY PT, R5, R6, 0x4, 0x1f ;  /* 0x0c801f0006057f89 */ /* 0x000ea400000e0000 */
[----:B--2---:R-:W-:Y:S02]  /*3130*/  FMNMX.FTZ R7, R6, R5, !PT ;  /* 0x0000000506077209 */ /* 0x004fe40007810000 */
[----:B------:R-:W-:-:S02]  /*3140*/  MOV R5, 0x400 ;  /* 0x0000040000057802 */ /* 0x000fc40000000f00 */
[----:B0-----:R-:W-:Y:S01]  /*3150*/  SHF.R.U32.HI R3, RZ, 0x5, R0 ;  /* 0x00000005ff037819 */ /* 0x001fe20000011600 */
[----:B------:R-:W0:Y:S01]  /*3160*/  SHFL.BFLY PT, R2, R7, 0x2, 0x1f ;  /* 0x0c401f0007027f89 */ /* 0x000e2200000e0000 */
[----:B------:R-:W-:Y:S01]  /*3170*/  ISETP.GE.AND P2, PT, R0, UR4, PT ;  /* 0x0000000400007c0c */ /* 0x000fe2000bf46270 */
[----:B------:R-:W-:-:S05]  /*3180*/  VIADD R11, R5, 0xe0 ;  /* 0x000000e0050b7836 */ /* 0x000fca0000000000 */
[----:B-1----:R-:W-:-:S05]  /*3190*/  LEA R11, R4, R11, 0x18 ;  /* 0x0000000b040b7211 */ /* 0x002fca00078ec0ff */
[----:B------:R-:W-:Y:S01]  /*31a0*/  IMAD R6, R3, 0x4, R11 ;  /* 0x0000000403067824 */ /* 0x000fe200078e020b */
[----:B0-----:R-:W-:Y:S02]  /*31b0*/  FMNMX.FTZ R12, R7, R2, !PT ;  /* 0x00000002070c7209 */ /* 0x001fe40007810000 */
[----:B------:R-:W-:-:S03]  /*31c0*/  LOP3.LUT P0, R2, R0, 0x1f, RZ, 0xc0, !PT ;  /* 0x0000001f00027812 */ /* 0x000fc6000780c0ff */
[----:B------:R-:W0:Y:S01]  /*31d0*/  SHFL.BFLY PT, R13, R12, 0x1, 0x1f ;  /* 0x0c201f000c0d7f89 */ /* 0x000e2200000e0000 */
[C---:B------:R-:W-:Y:S01]  /*31e0*/  ISETP.GT.U32.AND P1, PT, R2.reuse, 0x3, PT ;  /* 0x000000030200780c */ /* 0x040fe20003f24070 */
[----:B------:R-:W-:Y:S01]  /*31f0*/  IMAD R7, R2, 0x4, R11 ;  /* 0x0000000402077824 */ /* 0x000fe200078e020b */
[----:B0-----:R-:W-:Y:S02]  /*3200*/  FMNMX.FTZ R15, R12, R13, !PT ;  /* 0x0000000d0c0f7209 */ /* 0x001fe40007810000 */
[----:B------:R-:W-:-:S05]  /*3210*/  MOV R13, 0xff7fffff ;  /* 0xff7fffff000d7802 */ /* 0x000fca0000000f00 */
[----:B------:R-:W-:Y:S01]  /*3220*/  @!P0 STS [R6], R15 ;  /* 0x0000000f06008388 */ /* 0x000fe20000000800 */
[----:B------:R-:W-:Y:S06]  /*3230*/  BAR.SYNC.DEFER_BLOCKING 0x0 ;  /* 0x0000000000007b1d */ /* 0x000fec0000010000 */
        /* <DEDUP_REMOVED lines=8> */
[----:B0-----:R-:W-:Y:S01]  /*32c0*/  LOP3.LUT R11, RZ, R0, RZ, 0x33, !PT ;  /* 0x00000000ff0b7212 */ /* 0x001fe200078e33ff */
[----:B------:R-:W-:Y:S01]  /*32d0*/  BSSY.RECONVERGENT B1, `(.L_x_17536) ;  /* 0x000001b000017945 */ /* 0x000fe20003800200 */
[----:B------:R-:W-:Y:S02]  /*32e0*/  IMAD.MOV.U32 R13, RZ, RZ, RZ ;  /* 0x000000ffff0d7224 */ /* 0x000fe400078e00ff */
[----:B------:R-:W-:-:S04]  /*32f0*/  IADD3 R11, PT, PT, R11, UR4, RZ ;  /* 0x000000040b0b7c10 */ /* 0x000fc8000fffe0ff */
[C---:B------:R-:W-:Y:S02]  /*3300*/  LOP3.LUT R12, R11.reuse, 0x180, RZ, 0xc0, !PT ;  /* 0x000001800b0c7812 */ /* 0x040fe400078ec0ff */
[----:B------:R-:W-:Y:S02]  /*3310*/  ISETP.GE.U32.AND P3, PT, R11, 0x180, PT ;  /* 0x000001800b00780c */ /* 0x000fe40003f66070 */
[----:B------:R-:W-:Y:S01]  /*3320*/  ISETP.NE.AND P0, PT, R12, 0x180, PT ;  /* 0x000001800c00780c */ /* 0x000fe20003f05270 */
[----:B------:R-:W-:-:S12]  /*3330*/  IMAD.MOV.U32 R12, RZ, RZ, R0 ;  /* 0x000000ffff0c7224 */ /* 0x000fd800078e0000 */
[----:B------:R-:W-:Y:S05]  /*3340*/  @!P0 BRA `(.L_x_17537) ;  /* 0x00000000004c8947 */ /* 0x000fea0003800000 */
[----:B------:R-:W-:Y:S01]  /*3350*/  LEA.HI R11, R11, 0x1, RZ, 0x19 ;  /* 0x000000010b0b7811 */ /* 0x000fe200078fc8ff */
[----:B------:R-:W-:Y:S01]  /*3360*/  IMAD.MOV.U32 R12, RZ, RZ, R0 ;  /* 0x000000ffff0c7224 */ /* 0x000fe200078e0000 */
[----:B------:R-:W-:Y:S02]  /*3370*/  IADD3 R13, PT, PT, R5, 0x100, RZ ;  /* 0x00000100050d7810 */ /* 0x000fe40007ffe0ff */
[----:B------:R-:W-:Y:S02]  /*3380*/  LOP3.LUT R11, R11, 0x3, RZ, 0xc0, !PT ;  /* 0x000000030b0b7812 */ /* 0x000fe400078ec0ff */
[----:B------:R-:W-:Y:S01]  /*3390*/  LEA R15, R4, R13, 0x18 ;  /* 0x0000000d040f7211 */ /* 0x000fe200078ec0ff */
[----:B------:R-:W-:Y:S02]  /*33a0*/  IMAD.MOV.U32 R13, RZ, RZ, RZ ;  /* 0x000000ffff0d7224 */ /* 0x000fe400078e00ff */
[----:B------:R-:W-:Y:S01]  /*33b0*/  IMAD.MOV R11, RZ, RZ, -R11 ;  /* 0x000000ffff0b7224 */ /* 0x000fe200078e0a0b */
[----:B------:R-:W-:-:S07]  /*33c0*/  LEA R14, R0, R15, 0x2 ;  /* 0x0000000f000e7211 */ /* 0x000fce00078e10ff */
.L_x_17538:
        /* <DEDUP_REMOVED lines=11> */
.L_x_17537:
[----:B------:R-:W-:Y:S05]  /*3480*/  BSYNC.RECONVERGENT B1 ;  /* 0x0000000000017941 */ /* 0x000fea0003800200 */
.L_x_17536:
        /* <DEDUP_REMOVED lines=10> */
[----:B------:R-:W-:Y:S01]  /*3530*/  IMAD.U32 R37, RZ, RZ, UR4 ;  /* 0x00000004ff257e24 */ /* 0x000fe2000f8e00ff */
[----:B------:R-:W-:-:S04]  /*3540*/  PLOP3.LUT P0, PT, PT, PT, PT, 0x8, 0x80 ;  /* 0x000000000080781c */ /* 0x000fc80003f0e170 */
[----:B------:R-:W-:-:S09]  /*3550*/  IADD3 R37, PT, PT, R37, -0x600, RZ ;  /* 0xfffffa0025257810 */ /* 0x000fd20007ffe0ff */
.L_x_17541:
        /* <DEDUP_REMOVED lines=12> */
[----:B-1----:R-:W-:-:S03]  /*3620*/  FADD.FTZ R14, -R42, R14 ;  /* 0x0000000e2a0e7221 */ /* 0x002fc60000010100 */
[----:B------:R-:W1:Y:S01]  /*3630*/  LDS R29, [R11+0x1000] ;  /* 0x001000000b1d7984 */ /* 0x000e620000000800 */
[----:B------:R-:W-:-:S03]  /*3640*/  FMUL.FTZ R14, R14, 1.4426950216293334961 ;  /* 0x3fb8aa3b0e0e7820 */ /* 0x000fc60000410000 */
[----:B------:R-:W1:Y:S01]  /*3650*/  LDS R31, [R11+0x1200] ;  /* 0x001200000b1f7984 */ /* 0x000e620000000800 */
[C---:B0-----:R-:W-:Y:S01]  /*3660*/  FADD.FTZ R15, -R42.reuse, R15 ;  /* 0x0000000f2a0f7221 */ /* 0x041fe20000010100 */
[C---:B--2---:R-:W-:Y:S02]  /*3670*/  FADD.FTZ R16, -R42.reuse, R16 ;  /* 0x000000102a107221 */ /* 0x044fe40000010100 */
[----:B------:R-:W0:Y:S01]  /*3680*/  LDS R33, [R11+0x1400] ;  /* 0x001400000b217984 */ /* 0x000e220000000800 */
[----:B------:R-:W-:Y:S01]  /*3690*/  FMUL.FTZ R15, R15, 1.4426950216293334961 ;  /* 0x3fb8aa3b0f0f7820 */ /* 0x000fe20000410000 */
[----:B------:R-:W2:Y:S01]  /*36a0*/  MUFU.EX2 R14, R14 ;  /* 0x0000000e000e7308 */ /* 0x000ea20000000800 */
[----:B---3--:R-:W-:Y:S01]  /*36b0*/  FADD.FTZ R18, -R42, R17 ;  /* 0x000000112a127221 */ /* 0x008fe20000010100 */
[----:B------:R-:W3:Y:S01]  /*36c0*/  LDS R34, [R11+0x1600] ;  /* 0x001600000b227984 */ /* 0x000ee20000000800 */
[----:B------:R-:W-:Y:S02]  /*36d0*/  FMUL.FTZ R17, R16, 1.4426950216293334961 ;  /* 0x3fb8aa3b10117820 */ /* 0x000fe40000410000 */
[----:B------:R-:W2:Y:S01]  /*36e0*/  MUFU.EX2 R16, R15 ;  /* 0x0000000f00107308 */ /* 0x000ea20000000800 */
[----:B----4-:R-:W-:Y:S01]  /*36f0*/  FADD.FTZ R20, -R42, R19 ;  /* 0x000000132a147221 */ /* 0x010fe20000010100 */
[----:B------:R-:W-:Y:S01]  /*3700*/  FMUL.FTZ R19, R18, 1.4426950216293334961 ;  /* 0x3fb8aa3b12137820 */ /* 0x000fe20000410000 */
[----:B------:R-:W4:Y:S01]  /*3710*/  LDS R35, [R11+0x1800] ;  /* 0x001800000b237984 */ /* 0x000f220000000800 */
[----:B------:R-:W1:Y:S01]  /*3720*/  MUFU.EX2 R18, R17 ;  /* 0x0000001100127308 */ /* 0x000e620000000800 */
[----:B-----5:R-:W-:Y:S01]  /*3730*/  FADD.FTZ R22, -R42, R21 ;  /* 0x000000152a167221 */ /* 0x020fe20000010100 */
[----:B------:R-:W-:Y:S01]  /*3740*/  FMUL.FTZ R21, R20, 1.4426950216293334961 ;  /* 0x3fb8aa3b14157820 */ /* 0x000fe20000410000 */
[----:B------:R-:W5:Y:S01]  /*3750*/  LDS R36, [R11+0x1a00] ;  /* 0x001a00000b247984 */ /* 0x000f620000000800 */
[----:B------:R-:W1:Y:S01]  /*3760*/  MUFU.EX2 R20, R19 ;  /* 0x0000001300147308 */ /* 0x000e620000000800 */
[----:B------:R-:W-:Y:S01]  /*3770*/  FADD.FTZ R24, -R42, R23 ;  /* 0x000000172a187221 */ /* 0x000fe20000010100 */
[----:B--2---:R-:W-:Y:S01]  /*3780*/  FADD.FTZ R13, R14, R13 ;  /* 0x0000000d0e0d7221 */ /* 0x004fe20000010000 */
[----:B------:R-:W-:Y:S01]  /*3790*/  FMUL.FTZ R23, R22, 1.4426950216293334961 ;  /* 0x3fb8aa3b16177820 */ /* 0x000fe20000410000 */
[----:B------:R-:W-:Y:S01]  /*37a0*/  FADD.FTZ R25, -R42, R25 ;  /* 0x000000192a197221 */ /* 0x000fe20000010100 */
[----:B------:R-:W2:Y:S01]  /*37b0*/  MUFU.EX2 R22, R21 ;  /* 0x0000001500167308 */ /* 0x000ea20000000800 */
[----:B------:R-:W-:Y:S01]  /*37c0*/  FADD.FTZ R13, R13, R16 ;  /* 0x000000100d0d7221 */ /* 0x000fe20000010000 */
[----:B------:R-:W-:Y:S01]  /*37d0*/  FMUL.FTZ R15, R24, 1.4426950216293334961 ;  /* 0x3fb8aa3b180f7820 */ /* 0x000fe20000410000 */
[C---:B------:R-:W-:Y:S01]  /*37e0*/  FADD.FTZ R27, -R42.reuse, R26 ;  /* 0x0000001a2a1b7221 */ /* 0x040fe20000010100 */
[----:B------:R-:W0:Y:S01]  /*37f0*/  MUFU.EX2 R24, R23 ;  /* 0x0000001700187308 */ /* 0x000e220000000800 */
[----:B-1----:R-:W-:Y:S01]  /*3800*/  FADD.FTZ R13, R13, R18 ;  /* 0x000000120d0d7221 */ /* 0x002fe20000010000 */
[----:B------:R-:W-:Y:S01]  /*3810*/  FMUL.FTZ R25, R25, 1.4426950216293334961 ;  /* 0x3fb8aa3b19197820 */ /* 0x000fe20000410000 */
[C---:B------:R-:W-:Y:S01]  /*3820*/  FADD.FTZ R17, -R42.reuse, R28 ;  /* 0x0000001c2a117221 */ /* 0x040fe20000010100 */
[----:B------:R-:W1:Y:S01]  /*3830*/  MUFU.EX2 R26, R15 ;  /* 0x0000000f001a7308 */ /* 0x000e620000000800 */
[----:B------:R-:W-:Y:S01]  /*3840*/  FADD.FTZ R13, R13, R20 ;  /* 0x000000140d0d7221 */ /* 0x000fe20000010000 */
[----:B------:R-:W-:Y:S01]  /*3850*/  FMUL.FTZ R27, R27, 1.4426950216293334961 ;  /* 0x3fb8aa3b1b1b7820 */ /* 0x000fe20000410000 */
[----:B------:R-:W-:Y:S01]  /*3860*/  FMUL.FTZ R17, R17, 1.4426950216293334961 ;  /* 0x3fb8aa3b11117820 */ /* 0x000fe20000410000 */
[----:B------:R-:W3:Y:S01]  /*3870*/  MUFU.EX2 R28, R25 ;  /* 0x00000019001c7308 */ /* 0x000ee20000000800 */
[C---:B------:R-:W-:Y:S01]  /*3880*/  FADD.FTZ R29, -R42.reuse, R29 ;  /* 0x0000001d2a1d7221 */ /* 0x040fe20000010100 */
[----:B--2---:R-:W-:Y:S01]  /*3890*/  FADD.FTZ R13, R13, R22 ;  /* 0x000000160d0d7221 */ /* 0x004fe20000010000 */
[----:B------:R2:W-:Y:S01]  /*38a0*/  STS [R11+-0x400], R14 ;  /* 0xfffc000e0b007388 */ /* 0x0005e20000000800 */
[----:B------:R-:W4:Y:S01]  /*38b0*/  MUFU.EX2 R30, R27 ;  /* 0x0000001b001e7308 */ /* 0x000f220000000800 */
[C---:B------:R-:W-:Y:S01]  /*38c0*/  FADD.FTZ R31, -R42.reuse, R31 ;  /* 0x0000001f2a1f7221 */ /* 0x040fe20000010100 */
[----:B0-----:R-:W-:Y:S01]  /*38d0*/  FADD.FTZ R13, R13, R24 ;  /* 0x000000180d0d7221 */ /* 0x001fe20000010000 */
[----:B------:R-:W-:Y:S01]  /*38e0*/  FMUL.FTZ R29, R29, 1.4426950216293334961 ;  /* 0x3fb8aa3b1d1d7820 */ /* 0x000fe20000410000 */
[----:B------:R-:W0:Y:S01]  /*38f0*/  MUFU.EX2 R32, R17 ;  /* 0x0000001100207308 */ /* 0x000e220000000800 */
[C---:B------:R-:W-:Y:S01]  /*3900*/  FADD.FTZ R33, -R42.reuse, R33 ;  /* 0x000000212a217221 */ /* 0x040fe20000010100 */
[----:B-1----:R-:W-:Y:S01]  /*3910*/  FADD.FTZ R13, R13, R26 ;  /* 0x0000001a0d0d7221 */ /* 0x002fe20000010000 */
[----:B------:R-:W-:Y:S01]  /*3920*/  FMUL.FTZ R31, R31, 1.4426950216293334961 ;  /* 0x3fb8aa3b1f1f7820 */ /* 0x000fe20000410000 */
[----:B---3--:R-:W-:Y:S01]  /*3930*/  FADD.FTZ R34, -R42, R34 ;  /* 0x000000222a227221 */ /* 0x008fe20000010100 */
[----:B--2---:R-:W1:Y:S01]  /*3940*/  MUFU.EX2 R14, R29 ;  /* 0x0000001d000e7308 */ /* 0x004e620000000800 */
[----:B------:R-:W-:Y:S01]  /*3950*/  FADD.FTZ R13, R13, R28 ;  /* 0x0000001c0d0d7221 */ /* 0x000fe20000010000 */
[----:B------:R2:W-:Y:S01]  /*3960*/  STS [R11+-0x200], R16 ;  /* 0xfffe00100b007388 */ /* 0x0005e20000000800 */
[----:B------:R-:W-:Y:S01]  /*3970*/  FMUL.FTZ R33, R33, 1.4426950216293334961 ;  /* 0x3fb8aa3b21217820 */ /* 0x000fe20000410000 */
[----:B------:R-:W-:Y:S01]  /*3980*/  FMUL.FTZ R15, R34, 1.4426950216293334961 ;  /* 0x3fb8aa3b220f7820 */ /* 0x000fe20000410000 */
[----:B----4-:R-:W-:Y:S01]  /*3990*/  FADD.FTZ R13, R13, R30 ;  /* 0x0000001e0d0d7221 */ /* 0x010fe20000010000 */
[C---:B------:R-:W-:Y:S01]  /*39a0*/  FADD.FTZ R35, -R42.reuse, R35 ;  /* 0x000000232a237221 */ /* 0x040fe20000010100 */
[----:B------:R-:W-:Y:S01]  /*39b0*/  MUFU.EX2 R34, R33 ;  /* 0x0000002100227308 */ /* 0x000fe20000000800 */
[----:B------:R-:W-:Y:S01]  /*39c0*/  STS [R11], R18 ;  /* 0x000000120b007388 */ /* 0x000fe20000000800 */
[----:B0-----:R-:W-:Y:S01]  /*39d0*/  FADD.FTZ R13, R13, R32 ;  /* 0x000000200d0d7221 */ /* 0x001fe20000010000 */
[----:B-----5:R-:W-:Y:S01]  /*39e0*/  FADD.FTZ R17, -R42, R36 ;  /* 0x000000242a117221 */ /* 0x020fe20000010100 */
[----:B------:R-:W-:Y:S01]  /*39f0*/  FMUL.FTZ R35, R35, 1.4426950216293334961 ;  /* 0x3fb8aa3b23237820 */ /* 0x000fe20000410000 */
[----:B--2---:R-:W0:Y:S01]  /*3a00*/  MUFU.EX2 R16, R31 ;  /* 0x0000001f00107308 */ /* 0x004e220000000800 */
[----:B------:R-:W-:Y:S01]  /*3a10*/  STS [R11+0x200], R20 ;  /* 0x000200140b007388 */ /* 0x000fe20000000800 */
[----:B-1----:R-:W-:Y:S01]  /*3a20*/  FADD.FTZ R13, R13, R14 ;  /* 0x0000000e0d0d7221 */ /* 0x002fe20000010000 */
[----:B------:R-:W-:Y:S01]  /*3a30*/  FMUL.FTZ R17, R17, 1.4426950216293334961 ;  /* 0x3fb8aa3b11117820 */ /* 0x000fe20000410000 */
[----:B------:R-:W1:Y:S01]  /*3a40*/  MUFU.EX2 R36, R15 ;  /* 0x0000000f00247308 */ /* 0x000e620000000800 */
[----:B------:R-:W-:Y:S03]  /*3a50*/  STS [R11+0x400], R22 ;  /* 0x000400160b007388 */ /* 0x000fe60000000800 */
[----:B------:R-:W2:Y:S01]  /*3a60*/  MUFU.EX2 R38, R35 ;  /* 0x0000002300267308 */ /* 0x000ea20000000800 */
[----:B------:R-:W-:Y:S03]  /*3a70*/  STS [R11+0x600], R24 ;  /* 0x000600180b007388 */ /* 0x000fe60000000800 */
[----:B------:R-:W3:Y:S01]  /*3a80*/  MUFU.EX2 R40, R17 ;  /* 0x0000001100287308 */ /* 0x000ee20000000800 */
[----:B------:R-:W-:Y:S01]  /*3a90*/  STS [R11+0x800], R26 ;  /* 0x0008001a0b007388 */ /* 0x000fe20000000800 */
[----:B0-----:R-:W-:-:S03]  /*3aa0*/  FADD.FTZ R13, R13, R16 ;  /* 0x000000100d0d7221 */ /* 0x001fc60000010000 */
[----:B------:R-:W-:Y:S01]  /*3ab0*/  STS [R11+0xa00], R28 ;  /* 0x000a001c0b007388 */ /* 0x000fe20000000800 */
[----:B------:R-:W-:-:S03]  /*3ac0*/  FADD.FTZ R13, R13, R34 ;  /* 0x000000220d0d7221 */ /* 0x000fc60000010000 */
        /* <DEDUP_REMOVED lines=10> */
[----:B------:R0:W-:Y:S02]  /*3b70*/  STS [R11+0x1a00], R40 ;  /* 0x001a00280b007388 */ /* 0x0001e40000000800 */
[----:B0-----:R-:W-:Y:S01]  /*3b80*/  VIADD R11, R11, 0x2000 ;  /* 0x000020000b0b7836 */ /* 0x001fe20000000000 */
[----:B------:R-:W-:Y:S06]  /*3b90*/  @!P3 BRA `(.L_x_17541) ;  /* 0xfffffff80070b947 */ /* 0x000fec000383ffff */
.L_x_17540:
[----:B------:R-:W-:Y:S05]  /*3ba0*/  BSYNC.RECONVERGENT B1 ;  /* 0x0000000000017941 */ /* 0x000fea0003800200 */
.L_x_17539:
[----:B------:R-:W-:Y:S01]  /*3bb0*/  IADD3 R14, PT, PT, -R12, UR4, RZ ;  /* 0x000000040c0e7c10 */ /* 0x000fe2000fffe1ff */
[----:B------:R-:W-:Y:S03]  /*3bc0*/  BSSY.RECONVERGENT B1, `(.L_x_17542) ;  /* 0x0000036000017945 */ /* 0x000fe60003800200 */
        /* <DEDUP_REMOVED lines=12> */
[----:B-1----:R-:W-:-:S04]  /*3c90*/  FADD.FTZ R14, -R42, R14 ;  /* 0x0000000e2a0e7221 */ /* 0x002fc80000010100 */
[----:B------:R-:W-:Y:S01]  /*3ca0*/  FMUL.FTZ R14, R14, 1.4426950216293334961 ;  /* 0x3fb8aa3b0e0e7820 */ /* 0x000fe20000410000 */
[C---:B0-----:R-:W-:Y:S01]  /*3cb0*/  FADD.FTZ R15, -R42.reuse, R15 ;  /* 0x0000000f2a0f7221 */ /* 0x041fe20000010100 */
[----:B--2---:R-:W-:-:S03]  /*3cc0*/  FADD.FTZ R16, -R42, R16 ;  /* 0x000000102a107221 */ /* 0x004fc60000010100 */
[----:B------:R-:W-:Y:S01]  /*3cd0*/  FMUL.FTZ R15, R15, 1.4426950216293334961 ;  /* 0x3fb8aa3b0f0f7820 */ /* 0x000fe20000410000 */
[----:B------:R-:W0:Y:S01]  /*3ce0*/  MUFU.EX2 R14, R14 ;  /* 0x0000000e000e7308 */ /* 0x000e220000000800 */
[----:B---3--:R-:W-:Y:S01]  /*3cf0*/  FADD.FTZ R18, -R42, R17 ;  /* 0x000000112a127221 */ /* 0x008fe20000010100 */
        /* <DEDUP_REMOVED lines=9> */
[----:B0-----:R-:W-:Y:S01]  /*3d90*/  FADD.FTZ R13, R13, R14 ;  /* 0x0000000e0d0d7221 */ /* 0x001fe20000010000 */
[----:B------:R-:W-:Y:S01]  /*3da0*/  FMUL.FTZ R23, R22, 1.4426950216293334961 ;  /* 0x3fb8aa3b16177820 */ /* 0x000fe20000410000 */
[----:B------:R-:W-:Y:S01]  /*3db0*/  STS [R11+-0x400], R14 ;  /* 0xfffc000e0b007388 */ /* 0x000fe20000000800 */
[----:B------:R-:W0:Y:S01]  /*3dc0*/  MUFU.EX2 R22, R21 ;  /* 0x0000001500167308 */ /* 0x000e220000000800 */
[----:B-1----:R-:W-:Y:S01]  /*3dd0*/  FADD.FTZ R13, R13, R16 ;  /* 0x000000100d0d7221 */ /* 0x002fe20000010000 */
[----:B------:R-:W-:Y:S01]  /*3de0*/  FADD.FTZ R25, -R42, R25 ;  /* 0x000000192a197221 */ /* 0x000fe20000010100 */
        /* <DEDUP_REMOVED lines=19> */
.L_x_17543:
[----:B------:R-:W-:Y:S05]  /*3f20*/  BSYNC.RECONVERGENT B1 ;  /* 0x0000000000017941 */ /* 0x000fea0003800200 */
.L_x_17542:
[----:B------:R-:W-:-:S13]  /*3f30*/  ISETP.LT.OR P0, PT, R12, UR4, P0 ;  /* 0x000000040c007c0c */ /* 0x000fda0008701670 */
        /* <DEDUP_REMOVED lines=25> */
.L_x_17535:
[----:B------:R-:W-:Y:S05]  /*40d0*/  BSYNC.RECONVERGENT B0 ;  /* 0x0000000000007941 */ /* 0x000fea0003800200 */
.L_x_17534:
        /* <DEDUP_REMOVED lines=24> */
[----:B------:R-:W-:Y:S01]  /*4260*/  VIADD R7, R6, UR4 ;  /* 0x0000000406077c36 */ /* 0x000fe20008000000 */
[----:B------:R0:W2:Y:S04]  /*4270*/  MUFU.RCP R36, R11 ;  /* 0x0000000b00247308 */ /* 0x0000a80000001000 */
[----:B------:R-:W-:-:S02]  /*4280*/  LOP3.LUT R6, R7, 0x180, RZ, 0xc0, !PT ;  /* 0x0000018007067812 */ /* 0x000fc400078ec0ff */
[----:B------:R-:W-:Y:S02]  /*4290*/  ISETP.GE.U32.AND P1, PT, R7, 0x180, PT ;  /* 0x000001800700780c */ /* 0x000fe40003f26070 */
[----:B------:R-:W-:Y:S02]  /*42a0*/  ISETP.NE.AND P0, PT, R6, 0x180, PT ;  /* 0x000001800600780c */ /* 0x000fe40003f05270 */
[----:B------:R-:W-:-:S11]  /*42b0*/  MOV R6, R0 ;  /* 0x0000000000067202 */ /* 0x000fd60000000f00 */
[----:B0-2---:R-:W-:Y:S05]  /*42c0*/  @!P0 BRA `(.L_x_17547) ;  /* 0x0000000000408947 */ /* 0x005fea0003800000 */
        /* <DEDUP_REMOVED lines=9> */
.L_x_17548:
[----:B------:R-:W0:Y:S01]  /*4360*/  LDS R7, [R11] ;  /* 0x000000000b077984 */ /* 0x000e220000000800 */
[----:B------:R-:W-:-:S04]  /*4370*/  IADD3 R12, PT, PT, R12, 0x1, RZ ;  /* 0x000000010c0c7810 */ /* 0x000fc80007ffe0ff */
[----:B------:R-:W-:Y:S01]  /*4380*/  ISETP.NE.AND P0, PT, R12, RZ, PT ;  /* 0x000000ff0c00720c */ /* 0x000fe20003f05270 */
[----:B0-----:R-:W-:-:S05]  /*4390*/  FMUL.FTZ R14, R7, R36 ;  /* 0x00000024070e7220 */ /* 0x001fca0000410000 */
[----:B------:R0:W-:Y:S02]  /*43a0*/  STS [R11], R14 ;  /* 0x0000000e0b007388 */ /* 0x0001e40000000800 */
[----:B0-----:R-:W-:-:S05]  /*43b0*/  VIADD R11, R11, 0x200 ;  /* 0x000002000b0b7836 */ /* 0x001fca0000000000 */
[----:B------:R-:W-:Y:S05]  /*43c0*/  @P0 BRA `(.L_x_17548) ;  /* 0xfffffffc00e40947 */ /* 0x000fea000383ffff */
.L_x_17547:
[----:B------:R-:W-:Y:S05]  /*43d0*/  BSYNC.RECONVERGENT B1 ;  /* 0x0000000000017941 */ /* 0x000fea0003800200 */
.L_x_17546:
        /* <DEDUP_REMOVED lines=13> */
.L_x_17551:
        /* <DEDUP_REMOVED lines=52> */
.L_x_17550:
[----:B------:R-:W-:Y:S05]  /*47f0*/  BSYNC.RECONVERGENT B1 ;  /* 0x0000000000017941 */ /* 0x000fea0003800200 */
.L_x_17549:
[----:B------:R-:W-:Y:S01]  /*4800*/  IADD3 R11, PT, PT, -R6, UR4, RZ ;  /* 0x00000004060b7c10 */ /* 0x000fe2000fffe1ff */
[----:B------:R-:W-:Y:S03]  /*4810*/  BSSY.RECONVERGENT B1, `(.L_x_17552) ;  /* 0x000001e000017945 */ /* 0x000fe60003800200 */
        /* <DEDUP_REMOVED lines=29> */
.L_x_17553:
[----:B------:R-:W-:Y:S05]  /*49f0*/  BSYNC.RECONVERGENT B1 ;  /* 0x0000000000017941 */ /* 0x000fea0003800200 */
.L_x_17552:
[----:B------:R-:W-:-:S13]  /*4a00*/  ISETP.LT.OR P0, PT, R6, UR4, P0 ;  /* 0x0000000406007c0c */ /* 0x000fda0008701670 */
        /* <DEDUP_REMOVED lines=13> */
.L_x_17545:
[----:B------:R-:W-:Y:S05]  /*4ae0*/  BSYNC.RECONVERGENT B0 ;  /* 0x0000000000007941 */ /* 0x000fea0003800200 */
.L_x_17544:
[----:B------:R-:W-:Y:S01]  /*4af0*/  ISETP.GE.AND P0, PT, R3, UR7, PT ;  /* 0x0000000703007c0c */ /* 0x000fe2000bf06270 */
[----:B------:R-:W3:Y:S08]  /*4b00*/  S2UR UR11, SR_CTAID.Y ;  /* 0x00000000000b79c3 */ /* 0x000ef00000002600 */
[----:B------:R-:W-:Y:S01]  /*4b10*/  BAR.SYNC.DEFER_BLOCKING 0x0 ;  /* 0x0000000000007b1d */ /* 0x000fe20000010000 */
[----:B0-----:R-:W-:-:S02]  /*4b20*/  HFMA2 R11, -RZ, RZ, 0, 0 ;  /* 0x00000000ff0b7431 */ /* 0x001fc400000001ff */
[----:B------:R-:W-:Y:S01]  /*4b30*/  IMAD.MOV.U32 R34, RZ, RZ, RZ ;  /* 0x000000ffff227224 */ /* 0x000fe200078e00ff */
[----:B------:R-:W-:Y:S02]  /*4b40*/  CS2R R20, SRZ ;  /* 0x0000000000147805 */ /* 0x000fe4000001ff00 */
[----:B------:R-:W-:Y:S02]  /*4b50*/  CS2R R22, SRZ ;  /* 0x0000000000167805 */ /* 0x000fe4000001ff00 */
[----:B------:R-:W-:Y:S01]  /*4b60*/  CS2R R24, SRZ ;  /* 0x0000000000187805 */ /* 0x000fe2000001ff00 */
[----:B------:R-:W0:Y:S01]  /*4b70*/  LDCU UR16, c[0x0][0x3cc] ;  /* 0x00007980ff1077ac */ /* 0x000e220008000800 */
[----:B------:R-:W-:Y:S01]  /*4b80*/  BSSY.RECONVERGENT B1, `(.L_x_17554) ;  /* 0x00003de000017945 */ /* 0x000fe20003800200 */
[----:B------:R-:W-:Y:S02]  /*4b90*/  CS2R R26, SRZ ;  /* 0x00000000001a7805 */ /* 0x000fe4000001ff00 */
[----:B------:R-:W-:Y:S01]  /*4ba0*/  CS2R R28, SRZ ;  /* 0x00000000001c7805 */ /* 0x000fe2000001ff00 */
[----:B------:R-:W4:Y:S01]  /*4bb0*/  LDCU.64 UR12, c[0x0][0x398] ;  /* 0x00007300ff0c77ac */ /* 0x000f220008000a00 */
[----:B------:R-:W-:Y:S01]  /*4bc0*/  CS2R R30, SRZ ;  /* 0x00000000001e7805 */ /* 0x000fe2000001ff00 */
[----:B---3--:R-:W-:Y:S06]  /*4bd0*/  @P0 BRA `(.L_x_17555) ;  /* 0x0000003c00600947 */ /* 0x008fec0003800000 */
[----:B--2---:R-:W2:Y:S01]  /*4be0*/  I2F.RP R14, R8 ;  /* 0x00000008000e7306 */ /* 0x004ea20000209400 */
[----:B------:R-:W3:Y:S01]  /*4bf0*/  LDC R7, c[0x0][0x3b8] ;  /* 0x0000ee00ff077b82 */ /* 0x000ee20000000800 */
[----:B------:R-:W5:Y:S01]  /*4c00*/  LDCU UR4, c[0x0][0x3ec] ;  /* 0x00007d80ff0477ac */ /* 0x000f620008000800 */
[----:B------:R-:W-:Y:S01]  /*4c10*/  SHF.R.U32.HI R6, RZ, 0x3, R0 ;  /* 0x00000003ff067819 */ /* 0x000fe20000011600 */
[----:B------:R-:W-:Y:S01]  /*4c20*/  IMAD.SHL.U32 R12, R0, 0x20, RZ ;  /* 0x00000020000c7824 */ /* 0x000fe200078e00ff */
[----:B------:R-:W-:Y:S01]  /*4c30*/  IADD3 R15, PT, PT, R5, 0x100, RZ ;  /* 0x00000100050f7810 */ /* 0x000fe20007ffe0ff */
[----:B------:R-:W1:Y:S01]  /*4c40*/  LDCU UR6, c[0x0][0x3d0] ;  /* 0x00007a00ff0677ac */ /* 0x000e620008000800 */
[----:B------:R-:W-:Y:S01]  /*4c50*/  LOP3.LUT R6, R6, 0x7c, RZ, 0xc0, !PT ;  /* 0x0000007c06067812 */ /* 0x000fe200078ec0ff */
[----:B------:R-:W-:Y:S01]  /*4c60*/  IMAD.SHL.U32 R39, R0, 0x8, RZ ;  /* 0x0000000800277824 */ /* 0x000fe200078e00ff */
[----:B------:R-:W-:Y:S01]  /*4c70*/  LOP3.LUT R12, R12, 0x60, RZ, 0xe2, !PT ;  /* 0x000000600c0c7812 */ /* 0x000fe200078ee2ff */
[----:B------:R-:W0:Y:S01]  /*4c80*/  LDCU.64 UR14, c[0x0][0x3a8] ;  /* 0x00007500ff0e77ac */ /* 0x000e220008000a00 */
[----:B------:R-:W-:Y:S01]  /*4c90*/  LEA R15, R4, R15, 0x18 ;  /* 0x0000000f040f7211 */ /* 0x000fe200078ec0ff */
[C---:B------:R-:W-:Y:S01]  /*4ca0*/  VIADD R38, R3.reuse, 0x1 ;  /* 0x0000000103267836 */ /* 0x040fe20000000000 */
[C---:B------:R-:W-:Y:S01]  /*4cb0*/  LEA R12, R3.reuse, R12, 0x7 ;  /* 0x0000000c030c7211 */ /* 0x040fe200078e38ff */
[----:B--2---:R-:W2:Y:S01]  /*4cc0*/  MUFU.RCP R14, R14 ;  /* 0x0000000e000e7308 */ /* 0x004ea20000001000 */
[----:B------:R-:W-:-:S02]  /*4cd0*/  LEA R36, R3, 0x3, 0x5 ;  /* 0x0000000303247811 */ /* 0x000fc400078e28ff */
[----:B------:R-:W-:Y:S01]  /*4ce0*/  IADD3 R33, PT, PT, R12, 0x10, R15 ;  /* 0x000000100c217810 */ /* 0x000fe20007ffe00f */
[----:B------:R-:W-:Y:S01]  /*4cf0*/  IMAD.MOV.U32 R12, RZ, RZ, RZ ;  /* 0x000000ffff0c7224 */ /* 0x000fe200078e00ff */
[----:B------:R-:W-:Y:S01]  /*4d00*/  IADD3 R85, PT, PT, R3, -UR7, RZ ;  /* 0x8000000703557c10 */ /* 0x000fe2000fffe0ff */
[----:B-----5:R-:W-:Y:S01]  /*4d10*/  IMAD.U32 R40, RZ, RZ, UR4 ;  /* 0x00000004ff287e24 */ /* 0x020fe2000f8e00ff */
[----:B------:R-:W-:Y:S01]  /*4d20*/  MOV R34, RZ ;  /* 0x000000ff00227202 */ /* 0x000fe20000000f00 */
[----:B-1----:R-:W-:Y:S01]  /*4d30*/  IMAD R16, R9, UR6, RZ ;  /* 0x0000000609107c24 */ /* 0x002fe2000f8e02ff */
[----:B------:R-:W-:Y:S01]  /*4d40*/  LOP3.LUT R9, R39, 0xf8, RZ, 0xc0, !PT ;  /* 0x000000f827097812 */ /* 0x000fe200078ec0ff */
[----:B---3--:R-:W-:Y:S01]  /*4d50*/  IMAD R5, R7, UR11, RZ ;  /* 0x0000000b07057c24 */ /* 0x008fe2000f8e02ff */
[----:B------:R-:W-:Y:S01]  /*4d60*/  LOP3.LUT R39, R36, 0x18, R39, 0xf8, !PT ;  /* 0x0000001824277812 */ /* 0x000fe200078ef827 */
[----:B------:R-:W-:Y:S01]  /*4d70*/  IMAD.MOV.U32 R7, RZ, RZ, RZ ;  /* 0x000000ffff077224 */ /* 0x000fe200078e00ff */
[----:B------:R-:W-:-:S02]  /*4d80*/  IADD3 R40, PT, PT, -R40, UR5, RZ ;  /* 0x0000000528287c10 */ /* 0x000fc4000fffe1ff */
[----:B------:R-:W-:Y:S01]  /*4d90*/  SHF.R.S32.HI R17, RZ, 0x1f, R16 ;  /* 0x0000001fff117819 */ /* 0x000fe20000011410 */
[----:B------:R-:W-:-:S04]  /*4da0*/  IMAD.WIDE R6, R5, 0x4, R6 ;  /* 0x0000000405067825 */ /* 0x000fc800078e0206 */
[----:B--2---:R-:W-:Y:S01]  /*4db0*/  VIADD R13, R14, 0xffffffe ;  /* 0x0ffffffe0e0d7836 */ /* 0x004fe20000000000 */
[----:B0-----:R-:W-:-:S04]  /*4dc0*/  IADD3 R32, P0, PT, R6, UR14, RZ ;  /* 0x0000000e06207c10 */ /* 0x001fc8000ff1e0ff */
[----:B------:R-:W-:Y:S01]  /*4dd0*/  IADD3.X R37, PT, PT, R7, UR15, RZ, P0, !PT ;  /* 0x0000000f07257c10 */ /* 0x000fe200087fe4ff */
[----:B------:R-:W0:Y:S02]  /*4de0*/  F2I.FTZ.U32.TRUNC.NTZ R13, R13 ;  /* 0x0000000d000d7305 */ /* 0x000e24000021f000 */
[----:B0-----:R-:W-:-:S04]  /*4df0*/  IMAD.MOV R35, RZ, RZ, -R13 ;  /* 0x000000ffff237224 */ /* 0x001fc800078e0a0d */
[----:B------:R-:W-:-:S04]  /*4e00*/  IMAD R35, R35, R8, RZ ;  /* 0x0000000823237224 */ /* 0x000fc800078e02ff */
[----:B------:R-:W-:-:S07]  /*4e10*/  IMAD.HI.U32 R35, R13, R35, R12 ;  /* 0x000000230d237227 */ /* 0x000fce00078e000c */
.L_x_17586:
        /* <DEDUP_REMOVED lines=93> */
[----:B------:R1:W5:Y:S01]  /*53f0*/  LDG.E.CONSTANT R7, desc[UR8][R18.64] ;  /* 0x0000000812077981 */ /* 0x000362000c1e9900 */
[----:B------:R-:W-:-:S03]  /*5400*/  VIADD R5, R39, 0xfffffffd ;  /* 0xfffffffd27057836 */ /* 0x000fc60000000000 */
[----:B------:R1:W5:Y:S04]  /*5410*/  LDG.E.CONSTANT R6, desc[UR8][R18.64+0x4] ;  /* 0x0000040812067981 */ /* 0x000368000c1e9900 */
[----:B------:R1:W5:Y:S04]  /*5420*/  LDG.E.CONSTANT R13, desc[UR8][R18.64+0x8] ;  /* 0x00000808120d7981 */ /* 0x000368000c1e9900 */
[----:B------:R1:W5:Y:S01]  /*5430*/  LDG.E.CONSTANT R12, desc[UR8][R18.64+0xc] ;  /* 0x00000c08120c7981 */ /* 0x000362000c1e9900 */
[----:B------:R-:W-:Y:S05]  /*5440*/  @P0 BRA `(.L_x_17559) ;  /* 0x0000000000780947 */ /* 0x000fea0003800000 */
[C---:B------:R-:W-:Y:S01]  /*5450*/  VIADD R75, R39.reuse, 0x2 ;  /* 0x00000002274b7836 */ /* 0x040fe20000000000 */
[C---:B------:R-:W-:Y:S01]  /*5460*/  IADD3 R73, PT, PT, R39.reuse, -0x1, RZ ;  /* 0xffffffff27497810 */ /* 0x040fe20007ffe0ff */
[C---:B------:R-:W-:Y:S01]  /*5470*/  VIADD R74, R39.reuse, 0x1 ;  /* 0x00000001274a7836 */ /* 0x040fe20000000000 */
[----:B------:R-:W-:Y:S02]  /*5480*/  IADD3 R76, PT, PT, R39, 0x3, RZ ;  /* 0x00000003274c7810 */ /* 0x000fe40007ffe0ff */
[----:B------:R-:W-:Y:S01]  /*5490*/  ISETP.GE.AND P4, PT, R75, UR10, PT ;  /* 0x0000000a4b007c0c */ /* 0x000fe2000bf86270 */
[----:B------:R-:W-:Y:S01]  /*54a0*/  VIADD R75, R39, 0x4 ;  /* 0x00000004274b7836 */ /* 0x000fe20000000000 */
[----:B------:R-:W-:Y:S02]  /*54b0*/  ISETP.GE.AND P1, PT, R73, UR10, PT ;  /* 0x0000000a49007c0c */ /* 0x000fe4000bf26270 */
[----:B------:R-:W-:Y:S01]  /*54c0*/  ISETP.GE.AND P5, PT, R74, UR10, PT ;  /* 0x0000000a4a007c0c */ /* 0x000fe2000bfa6270 */
[C---:B------:R-:W-:Y:S01]  /*54d0*/  VIADD R74, R39.reuse, 0xfffffffe ;  /* 0xfffffffe274a7836 */ /* 0x040fe20000000000 */
[----:B------:R-:W-:-:S02]  /*54e0*/  ISETP.GE.AND P6, PT, R39, UR10, PT ;  /* 0x0000000a27007c0c */ /* 0x000fc4000bfc6270 */
[----:B-----5:R-:W-:Y:S02]  /*54f0*/  PRMT R73, R6, 0x7632, R73 ;  /* 0x0000763206497816 */ /* 0x020fe40000000049 */
[----:B------:R-:W-:Y:S02]  /*5500*/  ISETP.GE.AND P3, PT, R76, UR10, PT ;  /* 0x0000000a4c007c0c */ /* 0x000fe4000bf66270 */
[----:B------:R-:W-:Y:S02]  /*5510*/  ISETP.GE.AND P2, PT, R75, UR10, PT ;  /* 0x0000000a4b007c0c */ /* 0x000fe4000bf46270 */
[----:B------:R-:W-:Y:S02]  /*5520*/  SEL R75, R6, RZ, !P1 ;  /* 0x000000ff064b7207 */ /* 0x000fe40004800000 */
[----:B------:R-:W-:Y:S02]  /*5530*/  SEL R76, R73, RZ, !P6 ;  /* 0x000000ff494c7207 */ /* 0x000fe40007000000 */
[----:B------:R-:W-:-:S02]  /*5540*/  ISETP.GE.AND P1, PT, R74, UR10, PT ;  /* 0x0000000a4a007c0c */ /* 0x000fc4000bf26270 */
[----:B------:R-:W-:Y:S02]  /*5550*/  PRMT R73, R13, 0x7632, R73 ;  /* 0x000076320d497816 */ /* 0x000fe40000000049 */
[----:B------:R-:W-:Y:S02]  /*5560*/  PRMT R74, R12, 0x7632, R74 ;  /* 0x000076320c4a7816 */ /* 0x000fe4000000004a */
[----:B------:R-:W-:Y:S02]  /*5570*/  ISETP.GE.AND P6, PT, R5, UR10, PT ;  /* 0x0000000a05007c0c */ /* 0x000fe4000bfc6270 */
        /* <DEDUP_REMOVED lines=11> */
.L_x_17559:
[----:B------:R-:W-:Y:S05]  /*5630*/  BSYNC.RECONVERGENT B2 ;  /* 0x0000000000027941 */ /* 0x000fea0003800200 */
.L_x_17558:
[----:B-----5:R-:W-:Y:S01]  /*5640*/  HMUL2.BF16_V2 R73, R4, R7 ;  /* 0x0000000704497232 */ /* 0x020fe20000200000 */
[----:B------:R-:W-:Y:S01]  /*5650*/  MOV R7, R77 ;  /* 0x0000004d00077202 */ /* 0x000fe20000000f00 */
[----:B------:R0:W5:Y:S03]  /*5660*/  LDG.E.CONSTANT R78, desc[UR8][R18.64+0x204] ;  /* 0x00020408124e7981 */ /* 0x000166000c1e9900 */
[C---:B------:R-:W-:Y:S01]  /*5670*/  PRMT R74, R73.reuse, 0x7632, R74 ;  /* 0x00007632494a7816 */ /* 0x040fe2000000004a */
[----:B------:R-:W-:Y:S02]  /*5680*/  HFMA2.BF16_V2 R75, R7, R6, -RZ ;  /* 0x00000006074b7231 */ /* 0x000fe400003000ff */
[----:B------:R-:W-:Y:S01]  /*5690*/  IMAD.MOV.U32 R6, RZ, RZ, R79 ;  /* 0x000000ffff067224 */ /* 0x000fe200078e004f */
[----:B------:R0:W5:Y:S01]  /*56a0*/  LDG.E.CONSTANT R77, desc[UR8][R18.64+0x200] ;  /* 0x00020008124d7981 */ /* 0x000162000c1e9900 */
[----:B------:R-:W-:Y:S01]  /*56b0*/  SHF.L.U32 R74, R74, 0x10, RZ ;  /* 0x000000104a4a7819 */ /* 0x000fe200000006ff */
[----:B------:R-:W-:Y:S01]  /*56c0*/  IMAD.U32 R73, R73, 0x10000, RZ ;  /* 0x0001000049497824 */ /* 0x000fe200078e00ff */
[----:B------:R-:W-:Y:S01]  /*56d0*/  PRMT R76, R75, 0x7632, R76 ;  /* 0x000076324b4c7816 */ /* 0x000fe2000000004c */
[----:B------:R0:W5:Y:S01]  /*56e0*/  LDG.E.CONSTANT R79, desc[UR8][R18.64+0x208] ;  /* 0x00020808124f7981 */ /* 0x000162000c1e9900 */
[----:B------:R-:W-:-:S02]  /*56f0*/  HMUL2.BF16_V2 R13, R6, R13 ;  /* 0x0000000d060d7232 */ /* 0x000fc40000200000 */
[----:B------:R-:W-:Y:S01]  /*5700*/  FADD.FTZ R74, R73, R74 ;  /* 0x0000004a494a7221 */ /* 0x000fe20000010000 */
[----:B------:R-:W-:Y:S01]  /*5710*/  IMAD.U32 R75, R75, 0x10000, RZ ;  /* 0x000100004b4b7824 */ /* 0x000fe200078e00ff */
[----:B------:R0:W5:Y:S01]  /*5720*/  LDG.E.CONSTANT R80, desc[UR8][R18.64+0x20c] ;  /* 0x00020c0812507981 */ /* 0x000162000c1e9900 */
[----:B------:R-:W-:Y:S01]  /*5730*/  IMAD.U32 R76, R76, 0x10000, RZ ;  /* 0x000100004c4c7824 */ /* 0x000fe200078e00ff */
[C---:B------:R-:W-:Y:S01]  /*5740*/  PRMT R73, R13.reuse, 0x7632, R73 ;  /* 0x000076320d497816 */ /* 0x040fe20000000049 */
[----:B------:R-:W-:Y:S01]  /*5750*/  BSSY.RECONVERGENT B2, `(.L_x_17560) ;  /* 0x0000023000027945 */ /* 0x000fe20003800200 */
[----:B------:R-:W-:Y:S01]  /*5760*/  SHF.L.U32 R13, R13, 0x10, RZ ;  /* 0x000000100d0d7819 */ /* 0x000fe200000006ff */
[----:B------:R-:W-:Y:S02]  /*5770*/  FADD.FTZ R75, R75, R76 ;  /* 0x0000004c4b4b7221 */ /* 0x000fe40000010000 */
[----:B------:R-:W-:Y:S01]  /*5780*/  IMAD.U32 R76, R73, 0x10000, RZ ;  /* 0x00010000494c7824 */ /* 0x000fe200078e00ff */
[----:B------:R-:W-:Y:S06]  /*5790*/  @P0 BRA `(.L_x_17561) ;  /* 0x0000000000780947 */ /* 0x000fec0003800000 */
[C---:B------:R-:W-:Y:S01]  /*57a0*/  VIADD R73, R39.reuse, 0xffffffff ;  /* 0xffffffff27497836 */ /* 0x040fe20000000000 */
[C---:B------:R-:W-:Y:S01]  /*57b0*/  IADD3 R81, PT, PT, R39.reuse, 0x1, RZ ;  /* 0x0000000127517810 */ /* 0x040fe20007ffe0ff */
[C---:B------:R-:W-:Y:S01]  /*57c0*/  VIADD R82, R39.reuse, 0x2 ;  /* 0x0000000227527836 */ /* 0x040fe20000000000 */
[C---:B------:R-:W-:Y:S01]  /*57d0*/  ISETP.GE.AND P6, PT, R39.reuse, UR10, PT ;  /* 0x0000000a27007c0c */ /* 0x040fe2000bfc6270 */
[----:B------:R-:W-:Y:S01]  /*57e0*/  VIADD R83, R39, 0x3 ;  /* 0x0000000327537836 */ /* 0x000fe20000000000 */
[----:B------:R-:W-:Y:S01]  /*57f0*/  ISETP.GE.AND P5, PT, R81, UR10, PT ;  /* 0x0000000a51007c0c */ /* 0x000fe2000bfa6270 */
[----:B------:R-:W-:Y:S01]  /*5800*/  VIADD R81, R39, 0xfffffffe ;  /* 0xfffffffe27517836 */ /* 0x000fe20000000000 */
[----:B------:R-:W-:Y:S02]  /*5810*/  ISETP.GE.AND P1, PT, R73, UR10, PT ;  /* 0x0000000a49007c0c */ /* 0x000fe4000bf26270 */
[----:B------:R-:W-:Y:S02]  /*5820*/  ISETP.GE.AND P4, PT, R82, UR10, PT ;  /* 0x0000000a52007c0c */ /* 0x000fe4000bf86270 */
[----:B------:R-:W-:-:S02]  /*5830*/  IADD3 R82, PT, PT, R39, 0x4, RZ ;  /* 0x0000000427527810 */ /* 0x000fc40007ffe0ff */
[C---:B-----5:R-:W-:Y:S02]  /*5840*/  PRMT R73, R78.reuse, 0x7632, R73 ;  /* 0x000076324e497816 */ /* 0x060fe40000000049 */
[----:B------:R-:W-:Y:S02]  /*5850*/  SEL R78, R78, RZ, !P1 ;  /* 0x000000ff4e4e7207 */ /* 0x000fe40004800000 */
[----:B------:R-:W-:Y:S02]  /*5860*/  ISETP.GE.AND P2, PT, R82, UR10, PT ;  /* 0x0000000a52007c0c */ /* 0x000fe4000bf46270 */
[----:B------:R-:W-:Y:S02]  /*5870*/  ISETP.GE.AND P1, PT, R81, UR10, PT ;  /* 0x0000000a51007c0c */ /* 0x000fe4000bf26270 */
[----:B------:R-:W-:Y:S02]  /*5880*/  ISETP.GE.AND P3, PT, R83, UR10, PT ;  /* 0x0000000a53007c0c */ /* 0x000fe4000bf66270 */
[----:B------:R-:W-:-:S02]  /*5890*/  SEL R81, R73, RZ, !P6 ;  /* 0x000000ff49517207 */ /* 0x000fc40007000000 */
[----:B------:R-:W-:Y:S02]  /*58a0*/  PRMT R82, R79, 0x7632, R82 ;  /* 0x000076324f527816 */ /* 0x000fe40000000052 */
[----:B------:R-:W-:Y:S02]  /*58b0*/  ISETP.GE.AND P6, PT, R5, UR10, PT ;  /* 0x0000000a05007c0c */ /* 0x000fe4000bfc6270 */
        /* <DEDUP_REMOVED lines=12> */
.L_x_17561:
[----:B------:R-:W-:Y:S05]  /*5980*/  BSYNC.RECONVERGENT B2 ;  /* 0x0000000000027941 */ /* 0x000fea0003800200 */
.L_x_17560:
[----:B-----5:R-:W-:Y:S02]  /*5990*/  HFMA2.BF16_V2 R77, R4, R77, -RZ ;  /* 0x0000004d044d7231 */ /* 0x020fe400003000ff */
[----:B------:R-:W-:Y:S01]  /*59a0*/  HMUL2.BF16_V2 R73, R7, R78 ;  /* 0x0000004e07497232 */ /* 0x000fe20000200000 */
[----:B------:R-:W-:Y:S01]  /*59b0*/  F2FP.BF16.F32.PACK_AB R81, R15, R14 ;  /* 0x0000000e0f51723e */ /* 0x000fe200000010ff */
[----:B------:R-:W-:Y:S01]  /*59c0*/  FADD.FTZ R15, R13, R76 ;  /* 0x0000004c0d0f7221 */ /* 0x000fe20000010000 */
[----:B------:R-:W-:Y:S01]  /*59d0*/  FADD.FTZ R74, R74, R75 ;  /* 0x0000004b4a4a7221 */ /* 0x000fe20000010000 */
[C---:B------:R-:W-:Y:S02]  /*59e0*/  PRMT R13, R77.reuse, 0x7610, R13 ;  /* 0x000076104d0d7816 */ /* 0x040fe4000000000d */
[----:B------:R-:W-:Y:S01]  /*59f0*/  PRMT R14, R77, 0x7632, R14 ;  /* 0x000076324d0e7816 */ /* 0x000fe2000000000e */
[----:B------:R-:W-:Y:S01]  /*5a00*/  FADD.FTZ R15, R74, R15 ;  /* 0x0000000f4a0f7221 */ /* 0x000fe20000010000 */
[----:B------:R-:W-:Y:S01]  /*5a10*/  PRMT R75, R73, 0x7632, R75 ;  /* 0x00007632494b7816 */ /* 0x000fe2000000004b */
[----:B------:R-:W-:Y:S01]  /*5a20*/  IMAD.U32 R76, R13, 0x10000, RZ ;  /* 0x000100000d4c7824 */ /* 0x000fe200078e00ff */
[----:B------:R-:W-:Y:S01]  /*5a30*/  SHF.L.U32 R77, R14, 0x10, RZ ;  /* 0x000000100e4d7819 */ /* 0x000fe200000006ff */
[----:B------:R-:W-:Y:S01]  /*5a40*/  IMAD.U32 R73, R73, 0x10000, RZ ;  /* 0x0001000049497824 */ /* 0x000fe200078e00ff */
[----:B------:R-:W-:Y:S01]  /*5a50*/  MOV R13, R81 ;  /* 0x00000051000d7202 */ /* 0x000fe20000000f00 */
[----:B------:R-:W-:-:S02]  /*5a60*/  IMAD.U32 R14, R75, 0x10000, RZ ;  /* 0x000100004b0e7824 */ /* 0x000fc400078e00ff */
[----:B------:R-:W-:Y:S02]  /*5a70*/  HMUL2.BF16_V2 R75, R6, R79 ;  /* 0x0000004f064b7232 */ /* 0x000fe40000200000 */
[----:B------:R-:W-:Y:S01]  /*5a80*/  FADD.FTZ R78, R76, R77 ;  /* 0x0000004d4c4e7221 */ /* 0x000fe20000010000 */
[--C-:B------:R-:W-:Y:S01]  /*5a90*/  FADD.FTZ R79, R73, R14.reuse ;  /* 0x0000000e494f7221 */ /* 0x100fe20000010000 */
[C---:B------:R-:W-:Y:S01]  /*5aa0*/  HFMA2.BF16_V2 R12, R13.reuse, R12, -RZ ;  /* 0x0000000c0d0c7231 */ /* 0x040fe200003000ff */
[C---:B------:R-:W-:Y:S01]  /*5ab0*/  PRMT R73, R75.reuse, 0x7610, R73 ;  /* 0x000076104b497816 */ /* 0x040fe20000000049 */
        /* <DEDUP_REMOVED lines=11> */
[----:B------:R-:W-:-:S02]  /*5b70*/  IMAD.U32 R76, R76, 0x10000, RZ ;  /* 0x000100004c4c7824 */ /* 0x000fc400078e00ff */
[----:B------:R-:W-:Y:S01]  /*5b80*/  FADD.FTZ R12, R12, R73 ;  /* 0x000000490c0c7221 */ /* 0x000fe20000010000 */
[----:B------:R2:W5:Y:S01]  /*5b90*/  LDG.E.CONSTANT R14, desc[UR8][R18.64+0x40c] ;  /* 0x00040c08120e7981 */ /* 0x000562000c1e9900 */
        /* <DEDUP_REMOVED lines=9> */
[C---:B------:R-:W-:Y:S01]  /*5c30*/  VIADD R77, R39.reuse, 0x1 ;  /* 0x00000001274d7836 */ /* 0x040fe20000000000 */
[C---:B------:R-:W-:Y:S01]  /*5c40*/  IADD3 R78, PT, PT, R39.reuse, 0x2, RZ ;  /* 0x00000002274e7810 */ /* 0x040fe20007ffe0ff */
[C---:B------:R-:W-:Y:S01]  /*5c50*/  VIADD R74, R39.reuse, 0xffffffff ;  /* 0xffffffff274a7836 */ /* 0x040fe20000000000 */
[C---:B------:R-:W-:Y:S01]  /*5c60*/  ISETP.GE.AND P6, PT, R39.reuse, UR10, PT ;  /* 0x0000000a27007c0c */ /* 0x040fe2000bfc6270 */
[----:B------:R-:W-:Y:S01]  /*5c70*/  VIADD R79, R39, 0x3 ;  /* 0x00000003274f7836 */ /* 0x000fe20000000000 */
[----:B------:R-:W-:Y:S01]  /*5c80*/  ISETP.GE.AND P5, PT, R77, UR10, PT ;  /* 0x0000000a4d007c0c */ /* 0x000fe2000bfa6270 */
[C---:B------:R-:W-:Y:S01]  /*5c90*/  VIADD R77, R39.reuse, 0x4 ;  /* 0x00000004274d7836 */ /* 0x040fe20000000000 */
[----:B------:R-:W-:Y:S02]  /*5ca0*/  ISETP.GE.AND P1, PT, R74, UR10, PT ;  /* 0x0000000a4a007c0c */ /* 0x000fe4000bf26270 */
[----:B------:R-:W-:Y:S02]  /*5cb0*/  ISETP.GE.AND P4, PT, R78, UR10, PT ;  /* 0x0000000a4e007c0c */ /* 0x000fe4000bf86270 */
[----:B------:R-:W-:-:S02]  /*5cc0*/  IADD3 R78, PT, PT, R39, -0x2, RZ ;  /* 0xfffffffe274e7810 */ /* 0x000fc40007ffe0ff */
[C---:B-----5:R-:W-:Y:S02]  /*5cd0*/  PRMT R74, R12.reuse, 0x7632, R74 ;  /* 0x000076320c4a7816 */ /* 0x060fe4000000004a */
[----:B------:R-:W-:Y:S02]  /*5ce0*/  ISETP.GE.AND P2, PT, R77, UR10, PT ;  /* 0x0000000a4d007c0c */ /* 0x000fe4000bf46270 */
[----:B------:R-:W-:Y:S02]  /*5cf0*/  SEL R77, R12, RZ, !P1 ;  /* 0x000000ff0c4d7207 */ /* 0x000fe40004800000 */
[----:B------:R-:W-:Y:S02]  /*5d00*/  ISETP.GE.AND P1, PT, R78, UR10, PT ;  /* 0x0000000a4e007c0c */ /* 0x000fe4000bf26270 */
[----:B------:R-:W-:Y:S02]  /*5d10*/  SEL R78, R74, RZ, !P6 ;  /* 0x000000ff4a4e7207 */ /* 0x000fe40007000000 */
[----:B------:R-:W-:-:S02]  /*5d20*/  ISETP.GE.AND P3, PT, R79, UR10, PT ;  /* 0x0000000a4f007c0c */ /* 0x000fc4000bf66270 */
        /* <DEDUP_REMOVED lines=14> */
.L_x_17563:
[----:B------:R-:W-:Y:S05]  /*5e10*/  BSYNC.RECONVERGENT B2 ;  /* 0x0000000000027941 */ /* 0x000fea0003800200 */
.L_x_17562:
        /* <DEDUP_REMOVED lines=15> */
[----:B---3--:R-:W-:Y:S06]  /*5f10*/  @P0 BRA `(.L_x_17565) ;  /* 0x0000000000780947 */ /* 0x008fec0003800000 */
[C---:B------:R-:W-:Y:S01]  /*5f20*/  IADD3 R83, PT, PT, R39.reuse, 0x2, RZ ;  /* 0x0000000227537810 */ /* 0x040fe20007ffe0ff */
[C---:B------:R-:W-:Y:S01]  /*5f30*/  VIADD R81, R39.reuse, 0xffffffff ;  /* 0xffffffff27517836 */ /* 0x040fe20000000000 */
[C---:B------:R-:W-:Y:S01]  /*5f40*/  ISETP.GE.AND P6, PT, R39.reuse, UR10, PT ;  /* 0x0000000a27007c0c */ /* 0x040fe2000bfc6270 */
[----:B------:R-:W-:Y:S01]  /*5f50*/  VIADD R82, R39, 0x1 ;  /* 0x0000000127527836 */ /* 0x000fe20000000000 */
[----:B------:R-:W-:Y:S01]  /*5f60*/  ISETP.GE.AND P4, PT, R83, UR10, PT ;  /* 0x0000000a53007c0c */ /* 0x000fe2000bf86270 */
[----:B------:R-:W-:Y:S01]  /*5f70*/  VIADD R84, R39, 0x3 ;  /* 0x0000000327547836 */ /* 0x000fe20000000000 */
[----:B------:R-:W-:Y:S01]  /*5f80*/  ISETP.GE.AND P1, PT, R81, UR10, PT ;  /* 0x0000000a51007c0c */ /* 0x000fe2000bf26270 */
[----:B------:R-:W-:Y:S01]  /*5f90*/  VIADD R83, R39, 0x4 ;  /* 0x0000000427537836 */ /* 0x000fe20000000000 */
[----:B------:R-:W-:Y:S02]  /*5fa0*/  ISETP.GE.AND P5, PT, R82, UR10, PT ;  /* 0x0000000a52007c0c */ /* 0x000fe4000bfa6270 */
[----:B-----5:R-:W-:-:S02]  /*5fb0*/  PRMT R81, R78, 0x7632, R81 ;  /* 0x000076324e517816 */ /* 0x020fc40000000051 */
[----:B------:R-:W-:Y:S02]  /*5fc0*/  IADD3 R82, PT, PT, R39, -0x2, RZ ;  /* 0xfffffffe27527810 */ /* 0x000fe40007ffe0ff */
        /* <DEDUP_REMOVED lines=19> */
.L_x_17565:
[----:B------:R-:W-:Y:S05]  /*6100*/  BSYNC.RECONVERGENT B2 ;  /* 0x0000000000027941 */ /* 0x000fea0003800200 */
.L_x_17564:
        /* <DEDUP_REMOVED lines=40> */
[----:B------:R-:W-:Y:S02]  /*6390*/  FADD.FTZ R81, R80, R81 ;  /* 0x0000005150517221 */ /* 0x000fe40000010000 */
[----:B------:R3:W5:Y:S02]  /*63a0*/  LDG.E.CONSTANT R15, desc[UR8][R18.64+0x800] ;  /* 0x00080008120f7981 */ /* 0x000764000c1e9900 */
[----:B------:R-:W-:Y:S02]  /*63b0*/  FADD.FTZ R78, R78, R81 ;  /* 0x000000514e4e7221 */ /* 0x000fe40000010000 */
[----:B------:R3:W5:Y:S04]  /*63c0*/  LDG.E.CONSTANT R14, desc[UR8][R18.64+0x804] ;  /* 0x00080408120e7981 */ /* 0x000768000c1e9900 */
[----:B------:R3:W5:Y:S01]  /*63d0*/  LDG.E.CONSTANT R74, desc[UR8][R18.64+0x80c] ;  /* 0x00080c08124a7981 */ /* 0x000762000c1e9900 */
[----:B------:R-:W-:Y:S05]  /*63e0*/  @P0 BRA `(.L_x_17567) ;  /* 0x0000000000780947 */ /* 0x000fea0003800000 */
[C---:B------:R-:W-:Y:S01]  /*63f0*/  IADD3 R79, PT, PT, R39.reuse, 0x1, RZ ;  /* 0x00000001274f7810 */ /* 0x040fe20007ffe0ff */
[C---:B------:R-:W-:Y:S01]  /*6400*/  VIADD R80, R39.reuse, 0x2 ;  /* 0x0000000227507836 */ /* 0x040fe20000000000 */
[C---:B------:R-:W-:Y:S01]  /*6410*/  ISETP.GE.AND P6, PT, R39.reuse, UR10, PT ;  /* 0x0000000a27007c0c */ /* 0x040fe2000bfc6270 */
[----:B------:R-:W-:Y:S01]  /*6420*/  VIADD R76, R39, 0xffffffff ;  /* 0xffffffff274c7836 */ /* 0x000fe20000000000 */
[----:B------:R-:W-:Y:S01]  /*6430*/  ISETP.GE.AND P5, PT, R79, UR10, PT ;  /* 0x0000000a4f007c0c */ /* 0x000fe2000bfa6270 */
[C---:B------:R-:W-:Y:S01]  /*6440*/  VIADD R81, R39.reuse, 0x3 ;  /* 0x0000000327517836 */ /* 0x040fe20000000000 */
[----:B------:R-:W-:Y:S01]  /*6450*/  ISETP.GE.AND P4, PT, R80, UR10, PT ;  /* 0x0000000a50007c0c */ /* 0x000fe2000bf86270 */
[C---:B------:R-:W-:Y:S01]  /*6460*/  VIADD R80, R39.reuse, 0xfffffffe ;  /* 0xfffffffe27507836 */ /* 0x040fe20000000000 */
[----:B------:R-:W-:Y:S02]  /*6470*/  IADD3 R79, PT, PT, R39, 0x4, RZ ;  /* 0x00000004274f7810 */ /* 0x000fe40007ffe0ff */
[----:B------:R-:W-:-:S02]  /*6480*/  ISETP.GE.AND P1, PT, R76, UR10, PT ;  /* 0x0000000a4c007c0c */ /* 0x000fc4000bf26270 */
        /* <DEDUP_REMOVED lines=20> */
.L_x_17567:
[----:B------:R-:W-:Y:S05]  /*65d0*/  BSYNC.RECONVERGENT B2 ;  /* 0x0000000000027941 */ /* 0x000fea0003800200 */
.L_x_17566:
[----:B------:R4:W5:Y:S02]  /*65e0*/  LDG.E.CONSTANT R79, desc[UR8][R18.64+0xa00] ;  /* 0x000a0008124f7981 */ /* 0x000964000c1e9900 */
[----:B-----5:R-:W-:Y:S02]  /*65f0*/  HMUL2.BF16_V2 R15, R4, R15 ;  /* 0x0000000f040f7232 */ /* 0x020fe40000200000 */
[----:B------:R-:W-:Y:S02]  /*6600*/  HFMA2.BF16_V2 R76, R7, R14, -RZ ;  /* 0x0000000e074c7231 */ /* 0x000fe400003000ff */
[----:B------:R-:W-:Y:S01]  /*6610*/  HMUL2.BF16_V2 R77, R6, R77 ;  /* 0x0000004d064d7232 */ /* 0x000fe20000200000 */
[----:B------:R4:W5:Y:S01]  /*6620*/  LDG.E.CONSTANT R80, desc[UR8][R18.64+0xa04] ;  /* 0x000a040812507981 */ /* 0x000962000c1e9900 */
[--C-:B------:R-:W-:Y:S01]  /*6630*/  FADD.FTZ R73, R73, R12.reuse ;  /* 0x0000000c49497221 */ /* 0x100fe20000010000 */
        /* <DEDUP_REMOVED lines=11> */
[C---:B01234-:R-:W-:Y:S01]  /*66f0*/  VIADD R18, R39.reuse, 0xffffffff ;  /* 0xffffffff27127836 */ /* 0x05ffe20000000000 */
        /* <DEDUP_REMOVED lines=13> */
[----:B------:R-:W-:Y:S02]  /*67d0*/  SEL R19, R18, RZ, !P6 ;  /* 0x000000ff12137207 */ /* 0x000fe40007000000 */
[----:B------:R-:W-:-:S02]  /*67e0*/  PRMT R83, R81, 0x7632, R83 ;  /* 0x0000763251537816 */ /* 0x000fc40000000053 */
[----:B------:R-:W-:Y:S02]  /*67f0*/  ISETP.GE.AND P3, PT, R84, UR10, PT ;  /* 0x0000000a54007c0c */ /* 0x000fe4000bf66270 */
[----:B------:R-:W-:Y:S02]  /*6800*/  ISETP.GE.AND P6, PT, R5, UR10, PT ;  /* 0x0000000a05007c0c */ /* 0x000fe4000bfc6270 */
        /* <DEDUP_REMOVED lines=12> */
.L_x_17569:
[----:B------:R-:W-:Y:S05]  /*68d0*/  BSYNC.RECONVERGENT B2 ;  /* 0x0000000000027941 */ /* 0x000fea0003800200 */
.L_x_17568:
[----:B01234-:R-:W-:Y:S01]  /*68e0*/  SHF.L.U32 R19, R14, 0x10, RZ ;  /* 0x000000100e137819 */ /* 0x01ffe200000006ff */
[----:B------:R-:W-:Y:S02]  /*68f0*/  IMAD.U32 R12, R12, 0x10000, RZ ;  /* 0x000100000c0c7824 */ /* 0x000fe400078e00ff */
[----:B------:R-:W-:Y:S01]  /*6900*/  HFMA2.BF16_V2 R79, R4, R79, -RZ ;  /* 0x0000004f044f7231 */ /* 0x000fe200003000ff */
[----:B------:R-:W-:Y:S01]  /*6910*/  SHF.L.U32 R76, R76, 0x10, RZ ;  /* 0x000000104c4c7819 */ /* 0x000fe200000006ff */
[----:B------:R-:W-:Y:S02]  /*6920*/  IMAD.U32 R15, R15, 0x10000, RZ ;  /* 0x000100000f0f7824 */ /* 0x000fe400078e00ff */
[----:B------:R-:W-:Y:S01]  /*6930*/  FADD.FTZ R12, R12, R19 ;  /* 0x000000130c0c7221 */ /* 0x000fe20000010000 */
[----:B-----5:R-:W-:Y:S02]  /*6940*/  HMUL2.BF16_V2 R19, R7, R80 ;  /* 0x0000005007137232 */ /* 0x020fe40000200000 */
[----:B------:R-:W-:Y:S01]  /*6950*/  IMAD.U32 R14, R75, 0x10000, RZ ;  /* 0x000100004b0e7824 */ /* 0x000fe200078e00ff */
[----:B------:R-:W-:Y:S01]  /*6960*/  PRMT R18, R79, 0x7632, R18 ;  /* 0x000076324f127816 */ /* 0x000fe20000000012 */
[----:B------:R-:W-:-:S02]  /*6970*/  IMAD.U32 R77, R77, 0x10000, RZ ;  /* 0x000100004d4d7824 */ /* 0x000fc400078e00ff */
[----:B------:R-:W-:Y:S01]  /*6980*/  HMUL2.BF16_V2 R81, R6, R81 ;  /* 0x0000005106517232 */ /* 0x000fe20000200000 */
[----:B------:R-:W-:Y:S01]  /*6990*/  PRMT R75, R19, 0x7632, R75 ;  /* 0x00007632134b7816 */ /* 0x000fe2000000004b */
[--C-:B------:R-:W-:Y:S01]  /*69a0*/  FADD.FTZ R15, R15, R14.reuse ;  /* 0x0000000e0f0f7221 */ /* 0x100fe20000010000 */
[----:B------:R-:W-:Y:S01]  /*69b0*/  FADD.FTZ R76, R76, R77 ;  /* 0x0000004d4c4c7221 */ /* 0x000fe20000010000 */
[----:B------:R-:W-:Y:S01]  /*69c0*/  PRMT R14, R79, 0x7610, R14 ;  /* 0x000076104f0e7816 */ /* 0x000fe2000000000e */
[----:B------:R-:W-:Y:S01]  /*69d0*/  IMAD.U32 R19, R19, 0x10000, RZ ;  /* 0x0001000013137824 */ /* 0x000fe200078e00ff */
[----:B------:R-:W-:Y:S01]  /*69e0*/  SHF.L.U32 R77, R18, 0x10, RZ ;  /* 0x00000010124d7819 */ /* 0x000fe200000006ff */
[----:B------:R-:W-:Y:S02]  /*69f0*/  IMAD.U32 R18, R75, 0x10000, RZ ;  /* 0x000100004b127824 */ /* 0x000fe400078e00ff */
[----:B------:R-:W-:Y:S01]  /*6a00*/  FADD.FTZ R15, R12, R15 ;  /* 0x0000000f0c0f7221 */ /* 0x000fe20000010000 */
[----:B------:R-:W-:-:S02]  /*6a10*/  HFMA2.BF16_V2 R12, R13, R74, -RZ ;  /* 0x0000004a0d0c7231 */ /* 0x000fc400003000ff */
[----:B------:R-:W-:Y:S02]  /*6a20*/  IMAD.U32 R14, R14, 0x10000, RZ ;  /* 0x000100000e0e7824 */ /* 0x000fe400078e00ff */
[--C-:B------:R-:W-:Y:S01]  /*6a30*/  FADD.FTZ R80, R19, R18.reuse ;  /* 0x0000001213507221 */ /* 0x100fe20000010000 */
        /* <DEDUP_REMOVED lines=25> */
[C---:B------:R-:W-:Y:S01]  /*6bd0*/  IADD3 R12, PT, PT, R39.reuse, -0x1, RZ ;  /* 0xffffffff270c7810 */ /* 0x040fe20007ffe0ff */
[C---:B------:R-:W-:Y:S01]  /*6be0*/  VIADD R14, R39.reuse, 0x1 ;  /* 0x00000001270e7836 */ /* 0x040fe20000000000 */
[----:B------:R-:W-:Y:S02]  /*6bf0*/  IADD3 R73, PT, PT, R39, 0x3, RZ ;  /* 0x0000000327497810 */ /* 0x000fe40007ffe0ff */
[----:B------:R-:W-:Y:S01]  /*6c00*/  ISETP.GE.AND P4, PT, R19, UR10, PT ;  /* 0x0000000a13007c0c */ /* 0x000fe2000bf86270 */
[C---:B------:R-:W-:Y:S01]  /*6c10*/  VIADD R19, R39.reuse, 0x4 ;  /* 0x0000000427137836 */ /* 0x040fe20000000000 */
[----:B------:R-:W-:Y:S01]  /*6c20*/  ISETP.GE.AND P5, PT, R14, UR10, PT ;  /* 0x0000000a0e007c0c */ /* 0x000fe2000bfa6270 */
[C---:B------:R-:W-:Y:S01]  /*6c30*/  VIADD R14, R39.reuse, 0xfffffffe ;  /* 0xfffffffe270e7836 */ /* 0x040fe20000000000 */
[----:B------:R-:W-:Y:S02]  /*6c40*/  ISETP.GE.AND P1, PT, R12, UR10, PT ;  /* 0x0000000a0c007c0c */ /* 0x000fe4000bf26270 */
[----:B------:R-:W-:-:S02]  /*6c50*/  ISETP.GE.AND P6, PT, R39, UR10, PT ;  /* 0x0000000a27007c0c */ /* 0x000fc4000bfc6270 */
[C---:B------:R-:W-:Y:S02]  /*6c60*/  PRMT R12, R42.reuse, 0x7632, R12 ;  /* 0x000076322a0c7816 */ /* 0x040fe4000000000c */
[----:B------:R-:W-:Y:S02]  /*6c70*/  ISETP.GE.AND P2, PT, R19, UR10, PT ;  /* 0x0000000a13007c0c */ /* 0x000fe4000bf46270 */
[----:B------:R-:W-:Y:S02]  /*6c80*/  SEL R42, R42, RZ, !P1 ;  /* 0x000000ff2a2a7207 */ /* 0x000fe40004800000 */
[----:B------:R-:W-:Y:S02]  /*6c90*/  ISETP.GE.AND P3, PT, R73, UR10, PT ;  /* 0x0000000a49007c0c */ /* 0x000fe4000bf66270 */
[----:B------:R-:W-:Y:S02]  /*6ca0*/  ISETP.GE.AND P1, PT, R14, UR10, PT ;  /* 0x0000000a0e007c0c */ /* 0x000fe4000bf26270 */
[----:B------:R-:W-:-:S02]  /*6cb0*/  SEL R19, R12, RZ, !P6 ;  /* 0x000000ff0c137207 */ /* 0x000fc40007000000 */
[----:B------:R-:W-:Y:S02]  /*6cc0*/  ISETP.GE.AND P6, PT, R5, UR10, PT ;  /* 0x0000000a05007c0c */ /* 0x000fe4000bfc6270 */
        /* <DEDUP_REMOVED lines=13> */
.L_x_17571:
[----:B------:R-:W-:Y:S05]  /*6da0*/  BSYNC.RECONVERGENT B2 ;  /* 0x0000000000027941 */ /* 0x000fea0003800200 */
.L_x_17570:
        /* <DEDUP_REMOVED lines=13> */
[----:B------:R-:W-:Y:S02]  /*6e80*/  ISETP.GE.AND P6, PT, R39, UR10, PT ;  /* 0x0000000a27007c0c */ /* 0x000fe4000bfc6270 */
[----:B------:R-:W-:Y:S01]  /*6e90*/  ISETP.GE.AND P5, PT, R43, UR10, PT ;  /* 0x0000000a2b007c0c */ /* 0x000fe2000bfa6270 */
[----:B------:R-:W-:Y:S01]  /*6ea0*/  VIADD R43, R39, 0xfffffffe ;  /* 0xfffffffe272b7836 */ /* 0x000fe20000000000 */
[----:B------:R-:W-:Y:S02]  /*6eb0*/  ISETP.GE.AND P1, PT, R42, UR10, PT ;  /* 0x0000000a2a007c0c */ /* 0x000fe4000bf26270 */
[----:B------:R-:W-:Y:S01]  /*6ec0*/  ISETP.GE.AND P4, PT, R73, UR10, PT ;  /* 0x0000000a49007c0c */ /* 0x000fe2000bf86270 */
[----:B------:R-:W-:Y:S01]  /*6ed0*/  VIADD R73, R39, 0x4 ;  /* 0x0000000427497836 */ /* 0x000fe20000000000 */
[----:B------:R-:W-:-:S02]  /*6ee0*/  PRMT R42, R46, 0x7632, R42 ;  /* 0x000076322e2a7816 */ /* 0x000fc4000000002a */
[----:B------:R-:W-:Y:S02]  /*6ef0*/  IADD3 R74, PT, PT, R39, 0x3, RZ ;  /* 0x00000003274a7810 */ /* 0x000fe40007ffe0ff */
[----:B------:R-:W-:Y:S02]  /*6f00*/  SEL R46, R46, RZ, !P1 ;  /* 0x000000ff2e2e7207 */ /* 0x000fe40004800000 */
[----:B------:R-:W-:Y:S02]  /*6f10*/  ISETP.GE.AND P1, PT, R43, UR10, PT ;  /* 0x0000000a2b007c0c */ /* 0x000fe4000bf26270 */
[----:B------:R-:W-:Y:S02]  /*6f20*/  ISETP.GE.AND P2, PT, R73, UR10, PT ;  /* 0x0000000a49007c0c */ /* 0x000fe4000bf46270 */
[----:B------:R-:W-:Y:S02]  /*6f30*/  SEL R43, R42, RZ, !P6 ;  /* 0x000000ff2a2b7207 */ /* 0x000fe40007000000 */
[----:B------:R-:W-:-:S02]  /*6f40*/  ISETP.GE.AND P3, PT, R74, UR10, PT ;  /* 0x0000000a4a007c0c */ /* 0x000fc4000bf66270 */
        /* <DEDUP_REMOVED lines=14> */
.L_x_17573:
[----:B------:R-:W-:Y:S05]  /*7030*/  BSYNC.RECONVERGENT B2 ;  /* 0x0000000000027941 */ /* 0x000fea0003800200 */
.L_x_17572:
[----:B------:R-:W-:Y:S01]  /*7040*/  SHF.L.U32 R18, R18, 0x10, RZ ;  /* 0x0000001012127819 */ /* 0x000fe200000006ff */
[----:B------:R-:W-:Y:S02]  /*7050*/  IMAD.U32 R43, R14, 0x10000, RZ ;  /* 0x000100000e2b7824 */ /* 0x000fe400078e00ff */
[----:B------:R-:W-:Y:S02]  /*7060*/  HFMA2.BF16_V2 R45, R4, R45, -RZ ;  /* 0x0000002d042d7231 */ /* 0x000fe400003000ff */
[----:B------:R-:W-:Y:S01]  /*7070*/  IMAD.U32 R15, R15, 0x10000, RZ ;  /* 0x000100000f0f7824 */ /* 0x000fe200078e00ff */
[----:B------:R-:W-:Y:S01]  /*7080*/  SHF.L.U32 R12, R12, 0x10, RZ ;  /* 0x000000100c0c7819 */ /* 0x000fe200000006ff */
[----:B------:R-:W-:Y:S01]  /*7090*/  IMAD.U32 R19, R19, 0x10000, RZ ;  /* 0x0001000013137824 */ /* 0x000fe200078e00ff */
[----:B------:R-:W-:Y:S01]  /*70a0*/  BSSY.RECONVERGENT B2, `(.L_x_17574) ;  /* 0x0000041000027945 */ /* 0x000fe20003800200 */
[----:B------:R-:W-:Y:S02]  /*70b0*/  IMAD.U32 R14, R41, 0x10000, RZ ;  /* 0x00010000290e7824 */ /* 0x000fe400078e00ff */
[----:B------:R-:W-:Y:S01]  /*70c0*/  FADD.FTZ R15, R15, R18 ;  /* 0x000000120f0f7221 */ /* 0x000fe20000010000 */
[----:B------:R-:W-:-:S02]  /*70d0*/  HMUL2.BF16_V2 R41, R7, R46 ;  /* 0x0000002e07297232 */ /* 0x000fc40000200000 */
[----:B------:R-:W-:Y:S01]  /*70e0*/  FADD.FTZ R12, R12, R43 ;  /* 0x0000002b0c0c7221 */ /* 0x000fe20000010000 */
[--C-:B------:R-:W-:Y:S01]  /*70f0*/  FADD.FTZ R18, R19, R14.reuse ;  /* 0x0000000e13127221 */ /* 0x100fe20000010000 */
[C---:B------:R-:W-:Y:S02]  /*7100*/  PRMT R14, R45.reuse, 0x7610, R14 ;  /* 0x000076102d0e7816 */ /* 0x040fe4000000000e */
        /* <DEDUP_REMOVED lines=9> */
[----:B------:R-:W-:Y:S01]  /*71a0*/  FADD.FTZ R44, R14, R19 ;  /* 0x000000130e2c7221 */ /* 0x000fe20000010000 */
[----:B------:R-:W-:Y:S02]  /*71b0*/  HMUL2.BF16_V2 R19, R6, R47 ;  /* 0x0000002f06137232 */ /* 0x000fe40000200000 */
[----:B------:R-:W-:Y:S01]  /*71c0*/  FADD.FTZ R45, R41, R42 ;  /* 0x0000002a292d7221 */ /* 0x000fe20000010000 */
        /* <DEDUP_REMOVED lines=24> */
[----:B------:R-:W-:Y:S02]  /*7350*/  ISETP.GE.AND P5, PT, R18, UR10, PT ;  /* 0x0000000a12007c0c */ /* 0x000fe4000bfa6270 */
[----:B------:R-:W-:-:S02]  /*7360*/  IADD3 R18, PT, PT, R39, -0x2, RZ ;  /* 0xfffffffe27127810 */ /* 0x000fc40007ffe0ff */
        /* <DEDUP_REMOVED lines=20> */
.L_x_17575:
[----:B------:R-:W-:Y:S05]  /*74b0*/  BSYNC.RECONVERGENT B2 ;  /* 0x0000000000027941 */ /* 0x000fea0003800200 */
.L_x_17574:
        /* <DEDUP_REMOVED lines=14> */
[C---:B------:R-:W-:Y:S01]  /*75a0*/  ISETP.GE.AND P6, PT, R39.reuse, UR10, PT ;  /* 0x0000000a27007c0c */ /* 0x040fe2000bfc6270 */
[----:B------:R-:W-:Y:S01]  /*75b0*/  VIADD R47, R39, 0x3 ;  /* 0x00000003272f7836 */ /* 0x000fe20000000000 */
[----:B------:R-:W-:Y:S02]  /*75c0*/  ISETP.GE.AND P1, PT, R44, UR10, PT ;  /* 0x0000000a2c007c0c */ /* 0x000fe4000bf26270 */
[----:B------:R-:W-:Y:S02]  /*75d0*/  ISETP.GE.AND P5, PT, R45, UR10, PT ;  /* 0x0000000a2d007c0c */ /* 0x000fe4000bfa6270 */
[----:B------:R-:W-:Y:S01]  /*75e0*/  ISETP.GE.AND P4, PT, R46, UR10, PT ;  /* 0x0000000a2e007c0c */ /* 0x000fe2000bf86270 */
[C---:B------:R-:W-:Y:S01]  /*75f0*/  VIADD R46, R39.reuse, 0x4 ;  /* 0x00000004272e7836 */ /* 0x040fe20000000000 */
[----:B------:R-:W-:-:S02]  /*7600*/  IADD3 R45, PT, PT, R39, -0x2, RZ ;  /* 0xfffffffe272d7810 */ /* 0x000fc40007ffe0ff */
[C---:B------:R-:W-:Y:S02]  /*7610*/  PRMT R44, R54.reuse, 0x7632, R44 ;  /* 0x00007632362c7816 */ /* 0x040fe4000000002c */
[----:B------:R-:W-:Y:S02]  /*7620*/  SEL R54, R54, RZ, !P1 ;  /* 0x000000ff36367207 */ /* 0x000fe40004800000 */
[----:B------:R-:W-:Y:S02]  /*7630*/  ISETP.GE.AND P1, PT, R45, UR10, PT ;  /* 0x0000000a2d007c0c */ /* 0x000fe4000bf26270 */
        /* <DEDUP_REMOVED lines=17> */
.L_x_17577:
[----:B------:R-:W-:Y:S05]  /*7750*/  BSYNC.RECONVERGENT B2 ;  /* 0x0000000000027941 */ /* 0x000fea0003800200 */
.L_x_17576:
[----:B------:R-:W-:Y:S01]  /*7760*/  IMAD.U32 R45, R14, 0x10000, RZ ;  /* 0x000100000e2d7824 */ /* 0x000fe200078e00ff */
[----:B------:R-:W-:Y:S01]  /*7770*/  SHF.L.U32 R18, R18, 0x10, RZ ;  /* 0x0000001012127819 */ /* 0x000fe200000006ff */
[----:B------:R-:W-:Y:S01]  /*7780*/  IMAD.U32 R19, R19, 0x10000, RZ ;  /* 0x0001000013137824 */ /* 0x000fe200078e00ff */
[----:B------:R-:W-:Y:S01]  /*7790*/  SHF.L.U32 R14, R43, 0x10, RZ ;  /* 0x000000102b0e7819 */ /* 0x000fe200000006ff */
[----:B------:R-:W-:Y:S02]  /*77a0*/  IMAD.U32 R41, R41, 0x10000, RZ ;  /* 0x0001000029297824 */ /* 0x000fe400078e00ff */
[----:B------:R-:W-:Y:S02]  /*77b0*/  HFMA2.BF16_V2 R53, R4, R53, -RZ ;  /* 0x0000003504357231 */ /* 0x000fe400003000ff */
[----:B------:R-:W-:Y:S01]  /*77c0*/  FADD.FTZ R19, R18, R19 ;  /* 0x0000001312137221 */ /* 0x000fe20000010000 */
[----:B------:R-:W-:Y:S02]  /*77d0*/  HMUL2.BF16_V2 R43, R7, R54 ;  /* 0x00000036072b7232 */ /* 0x000fe40000200000 */
[--C-:B------:R-:W-:Y:S01]  /*77e0*/  FADD.FTZ R18, R41, R14.reuse ;  /* 0x0000000e29127221 */ /* 0x100fe20000010000 */
[----:B------:R-:W-:Y:S01]  /*77f0*/  IMAD.U32 R12, R12, 0x10000, RZ ;  /* 0x000100000c0c7824 */ /* 0x000fe200078e00ff */
[C---:B------:R-:W-:Y:S01]  /*7800*/  PRMT R14, R53.reuse, 0x7610, R14 ;  /* 0x00007610350e7816 */ /* 0x040fe2000000000e */
[----:B------:R-:W-:Y:S01]  /*7810*/  BSSY.RECONVERGENT B2, `(.L_x_17578) ;  /* 0x0000040000027945 */ /* 0x000fe20003800200 */
[----:B------:R-:W-:Y:S01]  /*7820*/  PRMT R41, R53, 0x7632, R41 ;  /* 0x0000763235297816 */ /* 0x000fe20000000029 */
[----:B------:R-:W-:Y:S01]  /*7830*/  FADD.FTZ R12, R12, R45 ;  /* 0x0000002d0c0c7221 */ /* 0x000fe20000010000 */
[C---:B------:R-:W-:Y:S01]  /*7840*/  PRMT R44, R43.reuse, 0x7632, R44 ;  /* 0x000076322b2c7816 */ /* 0x040fe2000000002c */
        /* <DEDUP_REMOVED lines=33> */
[C---:B------:R-:W-:Y:S01]  /*7a60*/  ISETP.GE.AND P6, PT, R39.reuse, UR10, PT ;  /* 0x0000000a27007c0c */ /* 0x040fe2000bfc6270 */
[C---:B------:R-:W-:Y:S01]  /*7a70*/  VIADD R18, R39.reuse, 0x3 ;  /* 0x0000000327127836 */ /* 0x040fe20000000000 */
[----:B------:R-:W-:Y:S01]  /*7a80*/  ISETP.GE.AND P5, PT, R14, UR10, PT ;  /* 0x0000000a0e007c0c */ /* 0x000fe2000bfa6270 */
[----:B------:R-:W-:Y:S01]  /*7a90*/  VIADD R14, R39, 0xfffffffe ;  /* 0xfffffffe270e7836 */ /* 0x000fe20000000000 */
[----:B------:R-:W-:Y:S02]  /*7aa0*/  ISETP.GE.AND P4, PT, R15, UR10, PT ;  /* 0x0000000a0f007c0c */ /* 0x000fe4000bf86270 */
[----:B------:R-:W-:Y:S02]  /*7ab0*/  ISETP.GE.AND P1, PT, R12, UR10, PT ;  /* 0x0000000a0c007c0c */ /* 0x000fe4000bf26270 */
[----:B------:R-:W-:-:S02]  /*7ac0*/  IADD3 R15, PT, PT, R39, 0x4, RZ ;  /* 0x00000004270f7810 */ /* 0x000fc40007ffe0ff */
        /* <DEDUP_REMOVED lines=20> */
.L_x_17579:
[----:B------:R-:W-:Y:S05]  /*7c10*/  BSYNC.RECONVERGENT B2 ;  /* 0x0000000000027941 */ /* 0x000fea0003800200 */
.L_x_17578:
        /* <DEDUP_REMOVED lines=19> */
[----:B------:R-:W-:-:S02]  /*7d50*/  IADD3 R44, PT, PT, R39, 0x4, RZ ;  /* 0x00000004272c7810 */ /* 0x000fc40007ffe0ff */
        /* <DEDUP_REMOVED lines=20> */
.L_x_17581:
[----:B------:R-:W-:Y:S05]  /*7ea0*/  BSYNC.RECONVERGENT B2 ;  /* 0x0000000000027941 */ /* 0x000fea0003800200 */
.L_x_17580:
        /* <DEDUP_REMOVED lines=71> */
.L_x_17583:
[----:B------:R-:W-:Y:S05]  /*8320*/  BSYNC.RECONVERGENT B2 ;  /* 0x0000000000027941 */ /* 0x000fea0003800200 */
.L_x_17582:
[----:B------:R-:W-:Y:S01]  /*8330*/  BSSY.RECONVERGENT B2, `(.L_x_17584) ;  /* 0x0000022000027945 */ /* 0x000fe20003800200 */
[----:B------:R-:W-:Y:S02]  /*8340*/  HFMA2.BF16_V2 R66, R7, R66, -RZ ;  /* 0x0000004207427231 */ /* 0x000fe400003000ff */
[----:B------:R-:W-:Y:S01]  /*8350*/  HMUL2.BF16_V2 R65, R4, R65 ;  /* 0x0000004104417232 */ /* 0x000fe20000200000 */
[----:B------:R-:W-:Y:S06]  /*8360*/  @P0 BRA `(.L_x_17585) ;  /* 0x0000000000780947 */ /* 0x000fec0003800000 */
[C---:B------:R-:W-:Y:S01]  /*8370*/  IADD3 R14, PT, PT, R39.reuse, -0x2, RZ ;  /* 0xfffffffe270e7810 */ /* 0x040fe20007ffe0ff */
[----:B------:R-:W-:Y:S01]  /*8380*/  VIADD R18, R39, 0xffffffff ;  /* 0xffffffff27127836 */ /* 0x000fe20000000000 */
[----:B------:R-:W-:Y:S01]  /*8390*/  ISETP.GE.AND P6, PT, R5, UR10, PT ;  /* 0x0000000a05007c0c */ /* 0x000fe2000bfc6270 */
[C---:B------:R-:W-:Y:S01]  /*83a0*/  VIADD R5, R39.reuse, 0x4 ;  /* 0x0000000427057836 */ /* 0x040fe20000000000 */
[----:B------:R-:W-:Y:S01]  /*83b0*/  ISETP.GE.AND P5, PT, R14, UR10, PT ;  /* 0x0000000a0e007c0c */ /* 0x000fe2000bfa6270 */
[C---:B------:R-:W-:Y:S01]  /*83c0*/  VIADD R14, R39.reuse, 0x1 ;  /* 0x00000001270e7836 */ /* 0x040fe20000000000 */
[----:B------:R-:W-:Y:S01]  /*83d0*/  ISETP.GE.AND P4, PT, R18, UR10, PT ;  /* 0x0000000a12007c0c */ /* 0x000fe2000bf86270 */
[C---:B------:R-:W-:Y:S01]  /*83e0*/  VIADD R19, R39.reuse, 0x3 ;  /* 0x0000000327137836 */ /* 0x040fe20000000000 */
[----:B------:R-:W-:Y:S02]  /*83f0*/  IADD3 R18, PT, PT, R39, 0x2, RZ ;  /* 0x0000000227127810 */ /* 0x000fe40007ffe0ff */
[----:B------:R-:W-:-:S02]  /*8400*/  ISETP.GE.AND P0, PT, R5, UR10, PT ;  /* 0x0000000a05007c0c */ /* 0x000fc4000bf06270 */
[----:B------:R-:W-:Y:S02]  /*8410*/  ISETP.GE.AND P3, PT, R14, UR10, PT ;  /* 0x0000000a0e007c0c */ /* 0x000fe4000bf66270 */
[----:B------:R-:W-:Y:S02]  /*8420*/  SEL R5, R69, RZ, !P6 ;  /* 0x000000ff45057207 */ /* 0x000fe40007000000 */
[----:B------:R-:W-:Y:S02]  /*8430*/  ISETP.GE.AND P2, PT, R18, UR10, PT ;  /* 0x0000000a12007c0c */ /* 0x000fe4000bf46270 */
[----:B------:R-:W-:Y:S02]  /*8440*/  ISETP.GE.AND P6, PT, R39, UR10, PT ;  /* 0x0000000a27007c0c */ /* 0x000fe4000bfc6270 */
[----:B------:R-:W-:Y:S02]  /*8450*/  PRMT R14, R70, 0x7632, R14 ;  /* 0x00007632460e7816 */ /* 0x000fe4000000000e */
[----:B------:R-:W-:-:S02]  /*8460*/  ISETP.GE.AND P1, PT, R19, UR10, PT ;  /* 0x0000000a13007c0c */ /* 0x000fc4000bf26270 */
        /* <DEDUP_REMOVED lines=14> */
.L_x_17585:
[----:B------:R-:W-:Y:S05]  /*8550*/  BSYNC.RECONVERGENT B2 ;  /* 0x0000000000027941 */ /* 0x000fea0003800200 */
.L_x_17584:
        /* <DEDUP_REMOVED lines=20> */
[----:B------:R-:W-:Y:S01]  /*86a0*/  PRMT R19, R14, 0x7632, R19 ;  /* 0x000076320e137816 */ /* 0x000fe20000000013 */
[----:B------:R-:W-:Y:S02]  /*86b0*/  IMAD.U32 R7, R7, 0x10000, RZ ;  /* 0x0001000007077824 */ /* 0x000fe400078e00ff */
[----:B------:R-:W-:-:S02]  /*86c0*/  HFMA2.BF16_V2 R13, R13, R72, -RZ ;  /* 0x000000480d0d7231 */ /* 0x000fc400003000ff */
[----:B------:R-:W-:Y:S01]  /*86d0*/  IMAD.U32 R14, R14, 0x10000, RZ ;  /* 0x000100000e0e7824 */ /* 0x000fe200078e00ff */
[----:B------:R-:W-:Y:S01]  /*86e0*/  SHF.L.U32 R45, R19, 0x10, RZ ;  /* 0x00000010132d7819 */ /* 0x000fe200000006ff */
[--C-:B------:R-:W-:Y:S01]  /*86f0*/  FADD.FTZ R19, R4, R7.reuse ;  /* 0x0000000704137221 */ /* 0x100fe20000010000 */
[----:B------:R-:W-:Y:S01]  /*8700*/  PRMT R7, R6, 0x7632, R7 ;  /* 0x0000763206077816 */ /* 0x000fe20000000007 */
[----:B------:R-:W-:Y:S01]  /*8710*/  FADD.FTZ R43, R43, R44 ;  /* 0x0000002c2b2b7221 */ /* 0x000fe20000010000 */
[----:B------:R-:W-:Y:S01]  /*8720*/  FADD.FTZ R18, R5, R18 ;  /* 0x0000001205127221 */ /* 0x000fe20000010000 */
[----:B------:R-:W-:Y:S01]  /*8730*/  FADD.FTZ R44, R14, R45 ;  /* 0x0000002d0e2c7221 */ /* 0x000fe20000010000 */
        /* <DEDUP_REMOVED lines=22> */
[----:B------:R-:W-:-:S07]  /*88a0*/  FADD.FTZ R31, R31, R6 ;  /* 0x000000061f1f7221 */ /* 0x000fce0000010000 */
.L_x_17557:
[----:B----4-:R-:W-:Y:S05]  /*88b0*/  BSYNC.RECONVERGENT B0 ;  /* 0x0000000000007941 */ /* 0x010fea0003800200 */
.L_x_17556:
[----:B------:R-:W-:Y:S01]  /*88c0*/  VIADD R4, R38, 0x3 ;  /* 0x0000000326047836 */ /* 0x000fe20000000000 */
[----:B------:R-:W-:Y:S01]  /*88d0*/  IADD3 R32, P1, PT, R32, 0x10, RZ ;  /* 0x0000001020207810 */ /* 0x000fe20007f3e0ff */
[----:B------:R-:W-:Y:S01]  /*88e0*/  VIADD R85, R85, 0x4 ;  /* 0x0000000455557836 */ /* 0x000fe20000000000 */
[----:B------:R-:W-:Y:S01]  /*88f0*/  IADD3 R39, PT, PT, R39, 0x80, RZ ;  /* 0x0000008027277810 */ /* 0x000fe20007ffe0ff */
[----:B------:R-:W-:Y:S01]  /*8900*/  VIADD R38, R38, 0x4 ;  /* 0x0000000426267836 */ /* 0x000fe20000000000 */
[----:B------:R-:W-:Y:S01]  /*8910*/  ISETP.GE.AND P0, PT, R4, UR7, PT ;  /* 0x0000000704007c0c */ /* 0x000fe2000bf06270 */
[----:B------:R-:W-:Y:S01]  /*8920*/  VIADD R33, R33, 0x200 ;  /* 0x0000020021217836 */ /* 0x000fe20000000000 */
[----:B------:R-:W-:Y:S01]  /*8930*/  IADD3 R36, PT, PT, R36, 0x80, RZ ;  /* 0x0000008024247810 */ /* 0x000fe20007ffe0ff */
[----:B------:R-:W-:-:S10]  /*8940*/  IMAD.X R37, RZ, RZ, R37, P1 ;  /* 0x000000ffff257224 */ /* 0x000fd400008e0625 */
[----:B------:R-:W-:Y:S05]  /*8950*/  @!P0 BRA `(.L_x_17586) ;  /* 0xffffffc400308947 */ /* 0x000fea000383ffff */
.L_x_17555:
[----:B0---4-:R-:W-:Y:S05]  /*8960*/  BSYNC.RECONVERGENT B1 ;  /* 0x0000000000017941 */ /* 0x011fea0003800200 */
.L_x_17554:
[----:B------:R-:W0:Y:S01]  /*8970*/  SHFL.BFLY PT, R13, R24, 0x2, 0x1f ;  /* 0x0c401f00180d7f89 */ /* 0x000e2200000e0000 */
        /* <DEDUP_REMOVED lines=9> */
[C---:B------:R-:W-:Y:S01]  /*8a10*/  ISETP.GT.U32.AND P3, PT, R0.reuse, 0x1f, PT ;  /* 0x0000001f0000780c */ /* 0x040fe20003f64070 */
[----:B--2---:R-:W2:Y:S04]  /*8a20*/  SHFL.BFLY PT, R7, R20, 0x2, 0x1f ;  /* 0x0c401f0014077f89 */ /* 0x004ea800000e0000 */
[----:B------:R-:W1:Y:S04]  /*8a30*/  SHFL.BFLY PT, R6, R21, 0x2, 0x1f ;  /* 0x0c401f0015067f89 */ /* 0x000e6800000e0000 */
[----:B------:R-:W1:Y:S04]  /*8a40*/  SHFL.BFLY PT, R9, R22, 0x2, 0x1f ;  /* 0x0c401f0016097f89 */ /* 0x000e6800000e0000 */
[----:B------:R-:W1:Y:S01]  /*8a50*/  SHFL.BFLY PT, R8, R23, 0x2, 0x1f ;  /* 0x0c401f0017087f89 */ /* 0x000e6200000e0000 */
[----:B0-----:R-:W-:Y:S01]  /*8a60*/  FADD.FTZ R13, R13, R24 ;  /* 0x000000180d0d7221 */ /* 0x001fe20000010000 */
[----:B------:R-:W-:Y:S01]  /*8a70*/  LOP3.LUT R24, R0, 0x3, RZ, 0xc0, !PT ;  /* 0x0000000300187812 */ /* 0x000fe200078ec0ff */
[----:B---3--:R-:W-:Y:S01]  /*8a80*/  ULEA UR4, UR5, UR4, 0x18 ;  /* 0x0000000405047291 */ /* 0x008fe2000f8ec0ff */
[----:B------:R-:W0:Y:S01]  /*8a90*/  SHFL.BFLY PT, R10, R25, 0x2, 0x1f ;  /* 0x0c401f00190a7f89 */ /* 0x000e2200000e0000 */
[----:B----4-:R-:W-:Y:S01]  /*8aa0*/  FADD.FTZ R5, R5, R34 ;  /* 0x0000002205057221 */ /* 0x010fe20000010000 */
[----:B------:R-:W-:-:S02]  /*8ab0*/  ISETP.NE.AND P2, PT, R24, RZ, PT ;  /* 0x000000ff1800720c */ /* 0x000fc40003f45270 */
[----:B------:R-:W3:Y:S01]  /*8ac0*/  SHFL.BFLY PT, R15, R26, 0x2, 0x1f ;  /* 0x0c401f001a0f7f89 */ /* 0x000ee200000e0000 */
[----:B-----5:R-:W-:Y:S01]  /*8ad0*/  FADD.FTZ R11, R4, R11 ;  /* 0x0000000b040b7221 */ /* 0x020fe20000010000 */
[----:B------:R-:W-:Y:S02]  /*8ae0*/  ISETP.NE.OR P4, PT, R33, 0x20, P2 ;  /* 0x000000202100780c */ /* 0x000fe40001785670 */
[----:B------:R-:W4:Y:S01]  /*8af0*/  SHFL.BFLY PT, R12, R27, 0x2, 0x1f ;  /* 0x0c401f001b0c7f89 */ /* 0x000f2200000e0000 */
[----:B--2---:R-:W-:-:S03]  /*8b00*/  FADD.FTZ R7, R7, R20 ;  /* 0x0000001407077221 */ /* 0x004fc60000010000 */
[----:B------:R-:W2:Y:S01]  /*8b10*/  SHFL.BFLY PT, R17, R28, 0x2, 0x1f ;  /* 0x0c401f001c117f89 */ /* 0x000ea200000e0000 */
[----:B-1----:R-:W-:-:S03]  /*8b20*/  FADD.FTZ R21, R6, R21 ;  /* 0x0000001506157221 */ /* 0x002fc60000010000 */
[----:B------:R-:W1:Y:S01]  /*8b30*/  SHFL.BFLY PT, R14, R29, 0x2, 0x1f ;  /* 0x0c401f001d0e7f89 */ /* 0x000e6200000e0000 */
[----:B------:R-:W-:-:S03]  /*8b40*/  FADD.FTZ R9, R9, R22 ;  /* 0x0000001609097221 */ /* 0x000fc60000010000 */
[----:B------:R-:W5:Y:S01]  /*8b50*/  SHFL.BFLY PT, R19, R30, 0x2, 0x1f ;  /* 0x0c401f001e137f89 */ /* 0x000f6200000e0000 */
[----:B------:R-:W-:-:S03]  /*8b60*/  FADD.FTZ R23, R8, R23 ;  /* 0x0000001708177221 */ /* 0x000fc60000010000 */
[----:B------:R-:W5:Y:S01]  /*8b70*/  SHFL.BFLY PT, R32, R31, 0x2, 0x1f ;  /* 0x0c401f001f207f89 */ /* 0x000f6200000e0000 */
[----:B0-----:R-:W-:Y:S01]  /*8b80*/  FADD.FTZ R25, R10, R25 ;  /* 0x000000190a197221 */ /* 0x001fe20000010000 */
[----:B---3--:R-:W-:Y:S02]  /*8b90*/  FADD.FTZ R15, R15, R26 ;  /* 0x0000001a0f0f7221 */ /* 0x008fe40000010000 */
[----:B------:R-:W0:Y:S01]  /*8ba0*/  SHFL.BFLY PT, R4, R5, 0x1, 0x1f ;  /* 0x0c201f0005047f89 */ /* 0x000e2200000e0000 */
[----:B----4-:R-:W-:-:S03]  /*8bb0*/  FADD.FTZ R27, R12, R27 ;  /* 0x0000001b0c1b7221 */ /* 0x010fc60000010000 */
[----:B------:R-:W3:Y:S01]  /*8bc0*/  SHFL.BFLY PT, R6, R11, 0x1, 0x1f ;  /* 0x0c201f000b067f89 */ /* 0x000ee200000e0000 */
[----:B--2---:R-:W-:Y:S01]  /*8bd0*/  FADD.FTZ R17, R17, R28 ;  /* 0x0000001c11117221 */ /* 0x004fe20000010000 */
[----:B------:R-:W-:Y:S02]  /*8be0*/  SHF.R.U32.HI R28, RZ, 0x2, R2 ;  /* 0x00000002ff1c7819 */ /* 0x000fe40000011602 */
[----:B------:R-:W2:Y:S01]  /*8bf0*/  SHFL.BFLY PT, R8, R7, 0x1, 0x1f ;  /* 0x0c201f0007087f89 */ /* 0x000ea200000e0000 */
[----:B-1----:R-:W-:-:S03]  /*8c00*/  FADD.FTZ R29, R14, R29 ;  /* 0x0000001d0e1d7221 */ /* 0x002fc60000010000 */
[----:B------:R-:W1:Y:S01]  /*8c10*/  SHFL.BFLY PT, R10, R21, 0x1, 0x1f ;  /* 0x0c201f00150a7f89 */ /* 0x000e6200000e0000 */
[----:B------:R-:W-:Y:S02]  /*8c20*/  IMAD R28, R3, 0x70, R28 ;  /* 0x00000070031c7824 */ /* 0x000fe400078e021c */
[----:B-----5:R-:W-:Y:S01]  /*8c30*/  FADD.FTZ R19, R19, R30 ;  /* 0x0000001e13137221 */ /* 0x020fe20000010000 */
[----:B------:R-:W-:Y:S01]  /*8c40*/  LOP3.LUT R30, R0, 0x3c0, RZ, 0xc0, !PT ;  /* 0x000003c0001e7812 */ /* 0x000fe200078ec0ff */
[----:B------:R-:W4:Y:S01]  /*8c50*/  SHFL.BFLY PT, R12, R9, 0x1, 0x1f ;  /* 0x0c201f00090c7f89 */ /* 0x000f2200000e0000 */
[----:B------:R-:W-:Y:S02]  /*8c60*/  FADD.FTZ R32, R32, R31 ;  /* 0x0000001f20207221 */ /* 0x000fe40000010000 */
[----:B------:R-:W-:Y:S01]  /*8c70*/  ISETP.NE.OR P5, PT, R30, 0x40, P2 ;  /* 0x000000401e00780c */ /* 0x000fe200017a5670 */
[----:B------:R-:W5:Y:S01]  /*8c80*/  SHFL.BFLY PT, R14, R23, 0x1, 0x1f ;  /* 0x0c201f00170e7f89 */ /* 0x000f6200000e0000 */
[----:B------:R-:W-:Y:S01]  /*8c90*/  LEA R28, R28, UR4, 0x2 ;  /* 0x000000041c1c7c11 */ /* 0x000fe2000f8e10ff */
[----:B0-----:R-:W-:-:S02]  /*8ca0*/  FADD.FTZ R4, R5, R4 ;  /* 0x0000000405047221 */ /* 0x001fc40000010000 */
[----:B------:R-:W0:Y:S01]  /*8cb0*/  SHFL.BFLY PT, R16, R13, 0x1, 0x1f ;  /* 0x0c201f000d107f89 */ /* 0x000e2200000e0000 */
[----:B---3--:R-:W-:-:S03]  /*8cc0*/  FADD.FTZ R11, R11, R6 ;  /* 0x000000060b0b7221 */ /* 0x008fc60000010000 */
[----:B------:R-:W3:Y:S04]  /*8cd0*/  SHFL.BFLY PT, R18, R25, 0x1, 0x1f ;  /* 0x0c201f0019127f89 */ /* 0x000ee800000e0000 */
[----:B------:R-:W3:Y:S01]  /*8ce0*/  SHFL.BFLY PT, R20, R15, 0x1, 0x1f ;  /* 0x0c201f000f147f89 */ /* 0x000ee200000e0000 */
[----:B--2---:R-:W-:-:S03]  /*8cf0*/  FADD.FTZ R7, R7, R8 ;  /* 0x0000000807077221 */ /* 0x004fc60000010000 */
[----:B------:R-:W2:Y:S01]  /*8d00*/  SHFL.BFLY PT, R22, R27, 0x1, 0x1f ;  /* 0x0c201f001b167f89 */ /* 0x000ea200000e0000 */
[----:B-1----:R-:W-:-:S03]  /*8d10*/  FADD.FTZ R10, R21, R10 ;  /* 0x0000000a150a7221 */ /* 0x002fc60000010000 */
[----:B------:R-:W1:Y:S01]  /*8d20*/  SHFL.BFLY PT, R2, R17, 0x1, 0x1f ;  /* 0x0c201f0011027f89 */ /* 0x000e6200000e0000 */
[----:B----4-:R-:W-:-:S03]  /*8d30*/  FADD.FTZ R9, R9, R12 ;  /* 0x0000000c09097221 */ /* 0x010fc60000010000 */
[----:B------:R-:W4:Y:S01]  /*8d40*/  SHFL.BFLY PT, R24, R29, 0x1, 0x1f ;  /* 0x0c201f001d187f89 */ /* 0x000f2200000e0000 */
[----:B-----5:R-:W-:-:S03]  /*8d50*/  FADD.FTZ R14, R23, R14 ;  /* 0x0000000e170e7221 */ /* 0x020fc60000010000 */
[----:B------:R-:W5:Y:S01]  /*8d60*/  SHFL.BFLY PT, R26, R19, 0x1, 0x1f ;  /* 0x0c201f00131a7f89 */ /* 0x000f6200000e0000 */
[----:B0-----:R-:W-:-:S03]  /*8d70*/  FADD.FTZ R13, R13, R16 ;  /* 0x000000100d0d7221 */ /* 0x001fc60000010000 */
[----:B------:R-:W0:Y:S01]  /*8d80*/  SHFL.BFLY PT, R31, R32, 0x1, 0x1f ;  /* 0x0c201f00201f7f89 */ /* 0x000e2200000e0000 */
[----:B---3--:R-:W-:Y:S01]  /*8d90*/  FADD.FTZ R18, R25, R18 ;  /* 0x0000001219127221 */ /* 0x008fe20000010000 */
[----:B------:R-:W-:Y:S01]  /*8da0*/  BAR.SYNC.DEFER_BLOCKING 0x0 ;  /* 0x0000000000007b1d */ /* 0x000fe20000010000 */
[----:B------:R-:W-:Y:S01]  /*8db0*/  FADD.FTZ R15, R15, R20 ;  /* 0x000000140f0f7221 */ /* 0x000fe20000010000 */
[----:B--2---:R-:W-:Y:S01]  /*8dc0*/  FADD.FTZ R22, R27, R22 ;  /* 0x000000161b167221 */ /* 0x004fe20000010000 */
[----:B-1----:R-:W-:Y:S01]  /*8dd0*/  FADD.FTZ R17, R17, R2 ;  /* 0x0000000211117221 */ /* 0x002fe20000010000 */
[----:B----4-:R-:W-:Y:S01]  /*8de0*/  FADD.FTZ R24, R29, R24 ;  /* 0x000000181d187221 */ /* 0x010fe20000010000 */
[----:B-----5:R-:W-:Y:S01]  /*8df0*/  FADD.FTZ R19, R19, R26 ;  /* 0x0000001a13137221 */ /* 0x020fe20000010000 */
[----:B0-----:R-:W-:Y:S01]  /*8e00*/  FADD.FTZ R32, R32, R31 ;  /* 0x0000001f20207221 */ /* 0x001fe20000010000 */
        /* <DEDUP_REMOVED lines=15> */
.L_x_17588:
[----:B------:R-:W-:Y:S05]  /*8f00*/  BSYNC.RECONVERGENT B0 ;  /* 0x0000000000007941 */ /* 0x000fea0003800200 */
.L_x_17587:
        /* <DEDUP_REMOVED lines=31> */
.L_x_17590:
[----:B------:R-:W-:Y:S05]  /*9100*/  BSYNC.RECONVERGENT B0 ;  /* 0x0000000000007941 */ /* 0x000fea0003800200 */
.L_x_17589:
        /* <DEDUP_REMOVED lines=17> */
.L_x_17592:
[----:B------:R-:W-:Y:S05]  /*9220*/  BSYNC.RECONVERGENT B0 ;  /* 0x0000000000007941 */ /* 0x000fea0003800200 */
.L_x_17591:
        /* <DEDUP_REMOVED lines=31> */
.L_x_17594:
[----:B------:R-:W-:Y:S05]  /*9420*/  BSYNC.RECONVERGENT B0 ;  /* 0x0000000000007941 */ /* 0x000fea0003800200 */
.L_x_17593:
        /* <DEDUP_REMOVED lines=22> */
[----:B--2---:R-:W-:-:S05]  /*9590*/  IMAD R3, R3, 0x70, RZ ;  /* 0x0000007003037824 */ /* 0x004fca00078e02ff */
[----:B------:R-:W-:-:S04]  /*95a0*/  IADD3 R0, P0, P1, R0, UR5, R3 ;  /* 0x0000000500007c10 */ /* 0x000fc8000f91e003 */
[----:B------:R-:W-:Y:S02]  /*95b0*/  IADD3.X R3, PT, PT, RZ, RZ, RZ, P0, P1 ;  /* 0x000000ffff037210 */ /* 0x000fe400007e24ff */
[----:B---3--:R-:W-:-:S04]  /*95c0*/  LEA R2, P0, R0, UR6, 0x1 ;  /* 0x0000000600027c11 */ /* 0x008fc8000f8008ff */
[----:B------:R-:W-:Y:S02]  /*95d0*/  LEA.HI.X R3, R0, UR7, R3, 0x1, P0 ;  /* 0x0000000700037c11 */ /* 0x000fe400080f0c03 */
        /* <DEDUP_REMOVED lines=19> */
.L_x_17595:
        /* <DEDUP_REMOVED lines=15> */
.L_x_25909:


//--------------------- .text._ZN4vllm25paged_attention_v1_kernelI13__nv_bfloat16S1_Li96ELi32ELi128ELNS_18Fp8KVCacheDataTypeE0ELb1EEEvPT_PKS3_PKT0_S9_ifPKiSB_iPKfiiiSD_SD_iiiii --------------------------
	.section	.text._ZN4vllm25paged_attention_v1_kernelI13__nv_bfloat16S1_Li96ELi32ELi128ELNS_18Fp8KVCacheDataTypeE0ELb1EEEvPT_PKS3_PKT0_S9_ifPKiSB_iPKfiiiSD_SD_iiiii,"ax",@progbits
	.align	128
        .global         _ZN4vllm25paged_attention_v1_kernelI13__nv_bfloat16S1_Li96ELi32ELi128ELNS_18Fp8KVCacheDataTypeE0ELb1EEEvPT_PKS3_PKT0_S9_ifPKiSB_iPKfiiiSD_SD_iiiii
        .type           _ZN4vllm25paged_attention_v1_kernelI13__nv_bfloat16S1_Li96ELi32ELi128ELNS_18Fp8KVCacheDataTypeE0ELb1EEEvPT_PKS3_PKT0_S9_ifPKiSB_iPKfiiiSD_SD_iiiii,@function
        .size           _ZN4vllm25paged_attention_v1_kernelI13__nv_bfloat16S1_Li96ELi32ELi128ELNS_18Fp8KVCacheDataTypeE0ELb1EEEvPT_PKS3_PKT0_S9_ifPKiSB_iPKfiiiSD_SD_iiiii,(.L_x_25910 - _ZN4vllm25paged_attention_v1_kernelI13__nv_bfloat16S1_Li96ELi32ELi128ELNS_18Fp8KVCacheDataTypeE0ELb1EEEvPT_PKS3_PKT0_S9_ifPKiSB_iPKfiiiSD_SD_iiiii)
        .other          _ZN4vllm25paged_attention_v1_kernelI13__nv_bfloat16S1_Li96ELi32ELi128ELNS_18Fp8KVCacheDataTypeE0ELb1EEEvPT_PKS3_PKT0_S9_ifPKiSB_iPKfiiiSD_SD_iiiii,@"STO_CUDA_ENTRY STV_DEFAULT"
_ZN4vllm25paged_attention_v1_kernelI13__nv_bfloat16S1_Li96ELi32ELi128ELNS_18Fp8KVCacheDataTypeE0ELb1EEEvPT_PKS3_PKT0_S9_ifPKiSB_iPKfiiiSD_SD_iiiii:
.text._ZN4vllm25paged_attention_v1_kernelI13__nv_bfloat16S1_Li96ELi32ELi128ELNS_18Fp8KVCacheDataTypeE0ELb1EEEvPT_PKS3_PKT0_S9_ifPKiSB_iPKfiiiSD_SD_iiiii:
        /* <DEDUP_REMOVED lines=16> */
[C---:B0-----:R-:W-:Y:S01]  /*0100*/  IMAD.WIDE.U32 R2, R15.reuse, 0x4, R2 ;  /* 0x000000040f027825 */ /* 0x041fe200078e0002 */
        /* <DEDUP_REMOVED lines=104> */
[----:B-1----:R-:W-:-:S05]  /*0790*/  @!P1 LEA R3, R3, R2, 0x18 ;  /* 0x0000000203039211 */ /* 0x002fca00078ec0ff */
[----:B------:R-:W-:Y:S01]  /*07a0*/  @!P3 IMAD.IADD R11, R11, 0x1, -R8 ;  /* 0x000000010b0bb824 */ /* 0x000fe200078e0a08 */
[----:B------:R-:W-:Y:S01]  /*07b0*/  ISETP.GE.AND P3, PT, R10, RZ, PT ;  /* 0x000000ff0a00720c */ /* 0x000fe20003f66270 */
[----:B------:R-:W-:Y:S02]  /*07c0*/  @P0 VIADD R9, R9, 0x1 ;  /* 0x0000000109090836 */ /* 0x000fe40000000000 */
[----:B------:R-:W-:Y:S01]  /*07d0*/  @!P1 IMAD R3, R14, 0x10, R3 ;  /* 0x000000100e039824 */ /* 0x000fe200078e0203 */
[----:B------:R-:W-:Y:S01]  /*07e0*/  ISETP.GE.U32.AND P5, PT, R11, R8, PT ;  /* 0x000000080b00720c */ /* 0x000fe20003fa6070 */
[----:B------:R-:W-:Y:S02]  /*07f0*/  IMAD.MOV.U32 R11, RZ, RZ, -0x800001 ;  /* 0xff7fffffff0b7424 */ /* 0x000fe400078e00ff */
[----:B------:R-:W-:Y:S01]  /*0800*/  @P4 IMAD R10, R16, UR12, R13 ;  /* 0x0000000c100a4c24 */ /* 0x000fe2000f8e020d */
[----:B------:R-:W-:Y:S01]  /*0810*/  SHF.R.U32.HI R13, RZ, 0x5, R14 ;  /* 0x00000005ff0d7819 */ /* 0x000fe2000001160e */
[----:B--2---:R1:W-:Y:S02]  /*0820*/  @!P1 STS.128 [R3], R4 ;  /* 0x0000000403009388 */ /* 0x0043e40000000c00 */
[----:B------:R-:W-:Y:S01]  /*0830*/  @P4 IMAD R10, R10, R19, 0x1 ;  /* 0x000000010a0a4424 */ /* 0x000fe200078e0213 */
[----:B------:R-:W-:Y:S01]  /*0840*/  BAR.SYNC.DEFER_BLOCKING 0x0 ;  /* 0x0000000000007b1d */ /* 0x000fe20000010000 */
[----:B------:R-:W-:Y:S01]  /*0850*/  @!P3 IMAD.MOV R9, RZ, RZ, -R9 ;  /* 0x000000ffff09b224 */ /* 0x000fe200078e0a09 */
[----:B------:R-:W-:-:S02]  /*0860*/  @!P2 LOP3.LUT R9, RZ, R20, RZ, 0x33, !PT ;  /* 0x00000014ff09a212 */ /* 0x000fc400078e33ff */
[----:B------:R-:W-:Y:S02]  /*0870*/  ISETP.GE.AND P0, PT, R13, UR7, PT ;  /* 0x000000070d007c0c */ /* 0x000fe4000bf06270 */
[----:B------:R-:W-:Y:S01]  /*0880*/  VOTEU.ANY UP1, P5 ;  /* 0x0000000000ff7886 */ /* 0x000fe20002820100 */
[----:B------:R-:W-:-:S04]  /*0890*/  @!P4 IMAD R2, R18, UR12, R9 ;  /* 0x0000000c1202cc24 */ /* 0x000fc8000f8e0209 */
[----:B------:R-:W-:Y:S01]  /*08a0*/  @UP1 UIADD3 UR5, UPT, UPT, UR5, 0x1, URZ ;  /* 0x0000000105051890 */ /* 0x000fe2000fffe0ff */
[----:B------:R-:W-:-:S03]  /*08b0*/  @!P4 IADD3 R2, PT, PT, RZ, -R2, RZ ;  /* 0x80000002ff02c210 */ /* 0x000fc60007ffe0ff */
[----:B------:R-:W-:Y:S02]  /*08c0*/  @!UP2 UIADD3 UR5, UPT, UPT, URZ, -UR5, URZ ;  /* 0x80000005ff05a290 */ /* 0x000fe4000fffe0ff */
[----:B------:R-:W-:Y:S01]  /*08d0*/  @!UP0 ULOP3.LUT UR5, URZ, UR11, URZ, 0x33, !UPT ;  /* 0x0000000bff058292 */ /* 0x000fe2000f8e33ff */
[----:B------:R-:W-:Y:S01]  /*08e0*/  @!P4 IMAD R10, R19, R2, 0x1 ;  /* 0x00000001130ac424 */ /* 0x000fe200078e0202 */
[----:B01----:R-:W-:Y:S10]  /*08f0*/  @P0 BRA `(.L_x_17597) ;  /* 0x0000002000b80947 */ /* 0x003ff40003800000 */
[----:B------:R-:W0:Y:S01]  /*0900*/  S2UR UR6, SR_CgaCtaId ;  /* 0x00000000000679c3 */ /* 0x000e220000008800 */
[----:B------:R-:W-:Y:S01]  /*0910*/  UMOV UR4, 0x400 ;  /* 0x0000040000047882 */ /* 0x000fe20000000000 */
[----:B------:R-:W1:Y:S01]  /*0920*/  LDCU UR7, c[0x0][0x3b8] ;  /* 0x00007700ff0777ac */ /* 0x000e620008000800 */
[----:B------:R-:W-:Y:S01]  /*0930*/  SHF.R.U32.HI R2, RZ, 0x3, R14 ;  /* 0x00000003ff027819 */ /* 0x000fe2000001160e */
[----:B------:R-:W-:Y:S01]  /*0940*/  IMAD.MOV.U32 R3, RZ, RZ, RZ ;  /* 0x000000ffff037224 */ /* 0x000fe200078e00ff */
[----:B------:R-:W-:Y:S01]  /*0950*/  SHF.L.U32 R4, R14, 0x2, RZ ;  /* 0x000000020e047819 */ /* 0x000fe200000006ff */
[----:B------:R-:W2:Y:S01]  /*0960*/  LDCU.64 UR12, c[0x0][0x3a8] ;  /* 0x00007500ff0c77ac */ /* 0x000ea20008000a00 */
[----:B------:R-:W-:Y:S01]  /*0970*/  LOP3.LUT R2, R2, 0x7c, RZ, 0xc0, !PT ;  /* 0x0000007c02027812 */ /* 0x000fe200078ec0ff */
[----:B------:R-:W-:Y:S01]  /*0980*/  VIADD R79, R14, -UR10 ;  /* 0x8000000a0e4f7c36 */ /* 0x000fe20008000000 */
[----:B------:R-:W-:Y:S02]  /*0990*/  LOP3.LUT R4, R4, 0x7c, RZ, 0xc0, !PT ;  /* 0x0000007c04047812 */ /* 0x000fe400078ec0ff */
[----:B------:R-:W-:-:S03]  /*09a0*/  MOV R11, 0xff7fffff ;  /* 0xff7fffff000b7802 */ /* 0x000fc60000000f00 */
[----:B------:R-:W-:Y:S02]  /*09b0*/  IMAD R4, R13, 0x80, R4 ;  /* 0x000000800d047824 */ /* 0x000fe400078e0204 */
[----:B-1----:R-:W-:Y:S01]  /*09c0*/  IMAD R5, R15, UR7, RZ ;  /* 0x000000070f057c24 */ /* 0x002fe2000f8e02ff */
[C---:B------:R-:W-:Y:S01]  /*09d0*/  LOP3.LUT R15, R14.reuse, 0x3e0, RZ, 0xc0, !PT ;  /* 0x000003e00e0f7812 */ /* 0x040fe200078ec0ff */
[----:B------:R-:W-:Y:S01]  /*09e0*/  VIADD R14, R14, 0x1 ;  /* 0x000000010e0e7836 */ /* 0x000fe20000000000 */
[----:B0-----:R-:W-:Y:S01]  /*09f0*/  ULEA UR11, UR6, UR4, 0x18 ;  /* 0x00000004060b7291 */ /* 0x001fe2000f8ec0ff */
[----:B------:R-:W-:Y:S01]  /*0a00*/  IMAD.WIDE R2, R5, 0x4, R2 ;  /* 0x0000000405027825 */ /* 0x000fe200078e0202 */
[----:B------:R-:W-:Y:S01]  /*0a10*/  UIADD3 UR4, UPT, UPT, UR4, 0xe0, URZ ;  /* 0x000000e004047890 */ /* 0x000fe2000fffe0ff */
[----:B------:R-:W-:-:S03]  /*0a20*/  LOP3.LUT R15, R15, 0x1, RZ, 0xfc, !PT ;  /* 0x000000010f0f7812 */ /* 0x000fc600078efcff */
[----:B------:R-:W-:Y:S01]  /*0a30*/  ULEA UR4, UR6, UR4, 0x18 ;  /* 0x0000000406047291 */ /* 0x000fe2000f8ec0ff */
[----:B--2---:R-:W-:Y:S02]  /*0a40*/  IADD3 R6, P0, PT, R2, UR12, RZ ;  /* 0x0000000c02067c10 */ /* 0x004fe4000ff1e0ff */
[----:B------:R-:W0:Y:S02]  /*0a50*/  LDS.128 R20, [UR11] ;  /* 0x0000000bff147984 */ /* 0x000e240008000c00 */
        /* <DEDUP_REMOVED lines=15> */
[----:B-1----:R-:W-:Y:S02]  /*0b50*/  PRMT R82, R24, 0x7632, R82 ;  /* 0x0000763218527816 */ /* 0x002fe40000000052 */
[----:B------:R-:W-:Y:S02]  /*0b60*/  PRMT R83, R25, 0x7632, R83 ;  /* 0x0000763219537816 */ /* 0x000fe40000000053 */
[----:B------:R-:W-:Y:S02]  /*0b70*/  PRMT R84, R26, 0x7632, R84 ;  /* 0x000076321a547816 */ /* 0x000fe40000000054 */
[----:B------:R-:W-:Y:S02]  /*0b80*/  PRMT R85, R27, 0x7632, R85 ;  /* 0x000076321b557816 */ /* 0x000fe40000000055 */
[----:B--2---:R-:W-:-:S02]  /*0b90*/  PRMT R86, R28, 0x7632, R86 ;  /* 0x000076321c567816 */ /* 0x004fc40000000056 */
[----:B------:R-:W-:Y:S02]  /*0ba0*/  PRMT R87, R29, 0x7632, R87 ;  /* 0x000076321d577816 */ /* 0x000fe40000000057 */
[----:B------:R-:W-:Y:S02]  /*0bb0*/  PRMT R88, R30, 0x7632, R88 ;  /* 0x000076321e587816 */ /* 0x000fe40000000058 */
[----:B------:R-:W-:Y:S02]  /*0bc0*/  PRMT R89, R31, 0x7632, R89 ;  /* 0x000076321f597816 */ /* 0x000fe40000000059 */
[----:B---3--:R-:W-:Y:S02]  /*0bd0*/  PRMT R90, R32, 0x7632, R90 ;  /* 0x00007632205a7816 */ /* 0x008fe4000000005a */
[----:B------:R-:W-:Y:S02]  /*0be0*/  PRMT R91, R33, 0x7632, R91 ;  /* 0x00007632215b7816 */ /* 0x000fe4000000005b */
[----:B------:R-:W-:-:S02]  /*0bf0*/  PRMT R92, R34, 0x7632, R92 ;  /* 0x00007632225c7816 */ /* 0x000fc4000000005c */
[----:B------:R-:W-:Y:S02]  /*0c00*/  PRMT R93, R35, 0x7632, R93 ;  /* 0x00007632235d7816 */ /* 0x000fe4000000005d */
[----:B----4-:R-:W-:Y:S02]  /*0c10*/  PRMT R94, R36, 0x7632, R94 ;  /* 0x00007632245e7816 */ /* 0x010fe4000000005e */
        /* <DEDUP_REMOVED lines=22> */
[----:B0-----:R-:W-:-:S07]  /*0d80*/  PRMT R117, R59, 0x7632, R117 ;  /* 0x000076323b757816 */ /* 0x001fce0000000075 */
.L_x_17600:
[----:B------:R-:W0:Y:S01]  /*0d90*/  LDC R18, c[0x0][0x3f0] ;  /* 0x0000fc00ff127b82 */ /* 0x000e220000000800 */
[----:B------:R-:W-:Y:S01]  /*0da0*/  VIADD R2, R15, 0xffffffff ;  /* 0xffffffff0f027836 */ /* 0x000fe20000000000 */
[----:B------:R-:W-:Y:S01]  /*0db0*/  UIADD3 UR4, UPT, UPT, UR5, -UR14, URZ ;  /* 0x8000000e05047290 */ /* 0x000fe2000fffe0ff */
[----:B------:R-:W-:Y:S03]  /*0dc0*/  BSSY.RECONVERGENT B1, `(.L_x_17598) ;  /* 0x00001d4000017945 */ /* 0x000fe60003800200 */
[----:B------:R-:W-:Y:S02]  /*0dd0*/  IABS R3, R2 ;  /* 0x0000000200037213 */ /* 0x000fe40000000000 */
[----:B------:R-:W1:Y:S03]  /*0de0*/  LDC R69, c[0x0][0x3f4] ;  /* 0x0000fd00ff457b82 */ /* 0x000e660000000800 */
        /* <DEDUP_REMOVED lines=38> */
[----:B------:R-:W-:-:S04]  /*1050*/  @!P1 LOP3.LUT R2, RZ, R18, RZ, 0x33, !PT ;  /* 0x00000012ff029212 */ /* 0x000fc800078e33ff */
        /* <DEDUP_REMOVED lines=31> */
[----:B--2---:R-:W-:-:S04]  /*1250*/  IMAD.U32 R119, R76, 0x10000, RZ ;  /* 0x000100004c777824 */ /* 0x004fc800078e00ff */
[----:B------:R-:W-:Y:S01]  /*1260*/  FMUL.FTZ R121, R74, R119 ;  /* 0x000000774a797220 */ /* 0x000fe20000410000 */
[----:B---3--:R-:W-:Y:S01]  /*1270*/  IMAD.U32 R119, R77, 0x10000, RZ ;  /* 0x000100004d777824 */ /* 0x008fe200078e00ff */
[----:B------:R-:W-:Y:S01]  /*1280*/  PRMT R77, R76, 0x7632, R77 ;  /* 0x000076324c4d7816 */ /* 0x000fe2000000004d */
[----:B------:R-:W-:Y:S01]  /*1290*/  IMAD.U32 R74, R20, 0x10000, RZ ;  /* 0x00010000144a7824 */ /* 0x000fe200078e00ff */
[----:B------:R-:W2:Y:S03]  /*12a0*/  LDG.E.CONSTANT R76, desc[UR8][R2.64+0x800] ;  /* 0x00080008024c7981 */ /* 0x000ea6000c1e9900 */
[----:B------:R-:W-:Y:S01]  /*12b0*/  FFMA.FTZ R74, R74, R119, R121 ;  /* 0x000000774a4a7223 */ /* 0x000fe20000010079 */
[----:B------:R-:W-:Y:S01]  /*12c0*/  PRMT R119, R60, 0x7632, R119 ;  /* 0x000076323c777816 */ /* 0x000fe20000000077 */
[C---:B------:R-:W-:Y:S01]  /*12d0*/  IMAD.U32 R120, R77.reuse, 0x10000, RZ ;  /* 0x000100004d787824 */ /* 0x040fe200078e00ff */
[----:B------:R-:W-:-:S02]  /*12e0*/  PRMT R77, R77, 0x7632, R77 ;  /* 0x000076324d4d7816 */ /* 0x000fc4000000004d */
[----:B------:R-:W-:-:S03]  /*12f0*/  SHF.L.U32 R119, R119, 0x10, RZ ;  /* 0x0000001077777819 */ /* 0x000fc600000006ff */
[----:B------:R-:W-:Y:S02]  /*1300*/  IMAD.U32 R77, R77, 0x10000, RZ ;  /* 0x000100004d4d7824 */ /* 0x000fe400078e00ff */
[----:B------:R-:W-:Y:S01]  /*1310*/  FMUL.FTZ R119, R119, R120 ;  /* 0x0000007877777220 */ /* 0x000fe20000410000 */
[----:B------:R-:W-:Y:S02]  /*1320*/  IMAD.U32 R120, R80, 0x10000, RZ ;  /* 0x0001000050787824 */ /* 0x000fe400078e00ff */
[----:B----4-:R-:W-:Y:S02]  /*1330*/  IMAD.U32 R122, R78, 0x10000, RZ ;  /* 0x000100004e7a7824 */ /* 0x010fe400078e00ff */
[----:B------:R-:W-:Y:S01]  /*1340*/  FFMA.FTZ R120, R120, R77, R119 ;  /* 0x0000004d78787223 */ /* 0x000fe20000010077 */
[----:B------:R-:W-:-:S05]  /*1350*/  SHF.L.U32 R77, R61, 0x10, RZ ;  /* 0x000000103d4d7819 */ /* 0x000fca00000006ff */
[----:B------:R-:W-:Y:S01]  /*1360*/  FMUL.FTZ R124, R77, R122 ;  /* 0x0000007a4d7c7220 */ /* 0x000fe20000410000 */
[----:B------:R-:W-:Y:S01]  /*1370*/  IMAD.U32 R122, R118, 0x10000, RZ ;  /* 0x00010000767a7824 */ /* 0x000fe200078e00ff */
[----:B------:R-:W-:Y:S02]  /*1380*/  PRMT R118, R78, 0x7632, R118 ;  /* 0x000076324e767816 */ /* 0x000fe40000000076 */
[----:B------:R-:W-:-:S03]  /*1390*/  PRMT R78, R61, 0x7632, R78 ;  /* 0x000076323d4e7816 */ /* 0x000fc6000000004e */
[----:B------:R-:W-:Y:S01]  /*13a0*/  IMAD.U32 R119, R118, 0x10000, RZ ;  /* 0x0001000076777824 */ /* 0x000fe200078e00ff */
[----:B------:R-:W-:Y:S02]  /*13b0*/  SHF.L.U32 R78, R78, 0x10, RZ ;  /* 0x000000104e4e7819 */ /* 0x000fe400000006ff */
[----:B------:R-:W-:-:S03]  /*13c0*/  PRMT R118, R118, 0x7632, R118 ;  /* 0x0000763276767816 */ /* 0x000fc60000000076 */
[----:B------:R-:W-:Y:S02]  /*13d0*/  FMUL.FTZ R121, R78, R119 ;  /* 0x000000774e797220 */ /* 0x000fe40000410000 */
[----:B------:R-:W-:Y:S01]  /*13e0*/  IMAD.U32 R119, R118, 0x10000, RZ ;  /* 0x0001000076777824 */ /* 0x000fe200078e00ff */
[----:B------:R-:W-:Y:S01]  /*13f0*/  SHF.L.U32 R118, R81, 0x10, RZ ;  /* 0x0000001051767819 */ /* 0x000fe200000006ff */
[----:B------:R-:W-:-:S04]  /*1400*/  IMAD.U32 R78, R62, 0x10000, RZ ;  /* 0x000100003e4e7824 */ /* 0x000fc800078e00ff */
[----:B------:R-:W-:Y:S01]  /*1410*/  FFMA.FTZ R118, R118, R119, R121 ;  /* 0x0000007776767223 */ /* 0x000fe20000010079 */
[----:B------:R-:W-:-:S04]  /*1420*/  IMAD.U32 R119, R72, 0x10000, RZ ;  /* 0x0001000048777824 */ /* 0x000fc800078e00ff */
[----:B------:R-:W-:Y:S01]  /*1430*/  FMUL.FTZ R121, R78, R119 ;  /* 0x000000774e797220 */ /* 0x000fe20000410000 */
[----:B------:R-:W-:Y:S01]  /*1440*/  SHF.L.U32 R78, R22, 0x10, RZ ;  /* 0x00000010164e7819 */ /* 0x000fe200000006ff */
[----:B------:R-:W-:Y:S01]  /*1450*/  IMAD.U32 R119, R71, 0x10000, RZ ;  /* 0x0001000047777824 */ /* 0x000fe200078e00ff */
[----:B------:R-:W-:Y:S02]  /*1460*/  PRMT R71, R72, 0x7632, R71 ;  /* 0x0000763248477816 */ /* 0x000fe40000000047 */
[----:B------:R-:W-:Y:S01]  /*1470*/  PRMT R72, R62, 0x7632, R72 ;  /* 0x000076323e487816 */ /* 0x000fe20000000048 */
[----:B------:R-:W-:Y:S01]  /*1480*/  FFMA.FTZ R78, R78, R119, R121 ;  /* 0x000000774e4e7223 */ /* 0x000fe20000010079 */
[----:B------:R-:W-:-:S03]  /*1490*/  SHF.L.U32 R119, R71, 0x10, RZ ;  /* 0x0000001047777819 */ /* 0x000fc600000006ff */
[----:B------:R-:W-:Y:S01]  /*14a0*/  IMAD.U32 R72, R72, 0x10000, RZ ;  /* 0x0001000048487824 */ /* 0x000fe200078e00ff */
[----:B------:R-:W-:-:S03]  /*14b0*/  PRMT R71, R71, 0x7632, R71 ;  /* 0x0000763247477816 */ /* 0x000fc60000000047 */
[----:B------:R-:W-:Y:S01]  /*14c0*/  FMUL.FTZ R119, R72, R119 ;  /* 0x0000007748777220 */ /* 0x000fe20000410000 */
[----:B------:R-:W-:Y:S01]  /*14d0*/  PRMT R72, R22, 0x7632, R72 ;  /* 0x0000763216487816 */ /* 0x000fe20000000048 */
[----:B------:R-:W-:Y:S02]  /*14e0*/  IMAD.U32 R71, R71, 0x10000, RZ ;  /* 0x0001000047477824 */ /* 0x000fe400078e00ff */
[----:B------:R-:W-:Y:S02]  /*14f0*/  IMAD.U32 R77, R21, 0x10000, RZ ;  /* 0x00010000154d7824 */ /* 0x000fe400078e00ff */
[----:B------:R-:W-:Y:S02]  /*1500*/  IMAD.U32 R72, R72, 0x10000, RZ ;  /* 0x0001000048487824 */ /* 0x000fe400078e00ff */
[----:B------:R-:W-:Y:S02]  /*1510*/  FFMA.FTZ R77, R77, R122, R124 ;  /* 0x0000007a4d4d7223 */ /* 0x000fe4000001007c */
[----:B------:R-:W-:Y:S01]  /*1520*/  FFMA.FTZ R72, R72, R71, R119 ;  /* 0x0000004748487223 */ /* 0x000fe20000010077 */
[----:B------:R-:W-:Y:S01]  /*1530*/  SHF.L.U32 R71, R63, 0x10, RZ ;  /* 0x000000103f477819 */ /* 0x000fe200000006ff */
[----:B------:R-:W-:-:S04]  /*1540*/  IMAD.U32 R122, R17, 0x10000, RZ ;  /* 0x00010000117a7824 */ /* 0x000fc800078e00ff */
[----:B------:R-:W-:Y:S01]  /*1550*/  FMUL.FTZ R124, R71, R122 ;  /* 0x0000007a477c7220 */ /* 0x000fe20000410000 */
[----:B------:R-:W-:Y:S01]  /*1560*/  SHF.L.U32 R122, R4, 0x10, RZ ;  /* 0x00000010047a7819 */ /* 0x000fe200000006ff */
[----:B------:R-:W-:Y:S01]  /*1570*/  IMAD.U32 R71, R23, 0x10000, RZ ;  /* 0x0001000017477824 */ /* 0x000fe200078e00ff */
[----:B------:R-:W-:Y:S02]  /*1580*/  PRMT R4, R17, 0x7632, R4 ;  /* 0x0000763211047816 */ /* 0x000fe40000000004 */
[----:B------:R-:W-:Y:S01]  /*1590*/  PRMT R17, R63, 0x7632, R17 ;  /* 0x000076323f117816 */ /* 0x000fe20000000011 */
[----:B------:R-:W-:Y:S02]  /*15a0*/  FFMA.FTZ R71, R71, R122, R124 ;  /* 0x0000007a47477223 */ /* 0x000fe4000001007c */
[C---:B------:R-:W-:Y:S02]  /*15b0*/  IMAD.U32 R122, R4.reuse, 0x10000, RZ ;  /* 0x00010000047a7824 */ /* 0x040fe400078e00ff */
[----:B------:R-:W-:Y:S01]  /*15c0*/  IMAD.U32 R17, R17, 0x10000, RZ ;  /* 0x0001000011117824 */ /* 0x000fe200078e00ff */
[----:B------:R-:W-:-:S03]  /*15d0*/  PRMT R4, R4, 0x7632, R4 ;  /* 0x0000763204047816 */ /* 0x000fc60000000004 */
[----:B------:R-:W-:Y:S01]  /*15e0*/  FMUL.FTZ R122, R17, R122 ;  /* 0x0000007a117a7220 */ /* 0x000fe20000410000 */
[----:B------:R-:W-:Y:S01]  /*15f0*/  PRMT R17, R23, 0x7632, R17 ;  /* 0x0000763217117816 */ /* 0x000fe20000000011 */
[----:B------:R-:W-:-:S03]  /*1600*/  IMAD.U32 R4, R4, 0x10000, RZ ;  /* 0x0001000004047824 */ /* 0x000fc600078e00ff */
[----:B------:R-:W-:Y:S01]  /*1610*/  SHF.L.U32 R17, R17, 0x10, RZ ;  /* 0x0000001011117819 */ /* 0x000fe200000006ff */
[----:B------:R-:W-:-:S04]  /*1620*/  IMAD.U32 R119, R64, 0x10000, RZ ;  /* 0x0001000040777824 */ /* 0x000fc800078e00ff */
[----:B------:R-:W-:Y:S01]  /*1630*/  FFMA.FTZ R17, R17, R4, R122 ;  /* 0x0000000411117223 */ /* 0x000fe2000001007a */
[----:B------:R-:W-:-:S05]  /*1640*/  SHF.L.U32 R4, R69, 0x10, RZ ;  /* 0x0000001045047819 */ /* 0x000fca00000006ff */
[----:B------:R-:W-:Y:S02]  /*1650*/  FFMA.FTZ R74, R119, R4, R74 ;  /* 0x00000004774a7223 */ /* 0x000fe4000001004a */
[----:B------:R-:W3:Y:S01]  /*1660*/  LDG.E.CONSTANT R4, desc[UR8][R2.64+0x804] ;  /* 0x0008040802047981 */ /* 0x000ee2000c1e9900 */
[----:B------:R-:W-:Y:S02]  /*1670*/  PRMT R119, R69, 0x7632, R119 ;  /* 0x0000763245777816 */ /* 0x000fe40000000077 */
[----:B------:R-:W-:-:S03]  /*1680*/  PRMT R69, R64, 0x7632, R69 ;  /* 0x0000763240457816 */ /* 0x000fc60000000045 */
[----:B------:R-:W-:Y:S02]  /*1690*/  IMAD.U32 R119, R119, 0x10000, RZ ;  /* 0x0001000077777824 */ /* 0x000fe400078e00ff */
[----:B------:R-:W-:-:S04]  /*16a0*/  IMAD.U32 R69, R69, 0x10000, RZ ;  /* 0x0001000045457824 */ /* 0x000fc800078e00ff */
[----:B------:R-:W-:Y:S02]  /*16b0*/  FFMA.FTZ R120, R69, R119, R120 ;  /* 0x0000007745787223 */ /* 0x000fe40000010078 */
[----:B------:R-:W4:Y:S01]  /*16c0*/  LDG.E.CONSTANT R69, desc[UR8][R2.64+0x808] ;  /* 0x0008080802457981 */ /* 0x000f22000c1e9900 */
[----:B------:R-:W-:Y:S01]  /*16d0*/  SHF.L.U32 R122, R65, 0x10, RZ ;  /* 0x00000010417a7819 */ /* 0x000fe200000006ff */
[C---:B------:R-:W-:Y:S01]  /*16e0*/  IMAD.U32 R119, R19.reuse, 0x10000, RZ ;  /* 0x0001000013777824 */ /* 0x040fe200078e00ff */
[----:B------:R-:W-:Y:S02]  /*16f0*/  PRMT R121, R19, 0x7632, R121 ;  /* 0x0000763213797816 */ /* 0x000fe40000000079 */
[----:B------:R-:W4:Y:S01]  /*1700*/  LDG.E.CONSTANT R19, desc[UR8][R2.64+0x80c] ;  /* 0x00080c0802137981 */ /* 0x000f22000c1e9900 */
[----:B------:R-:W-:Y:S01]  /*1710*/  FFMA.FTZ R77, R122, R119, R77 ;  /* 0x000000777a4d7223 */ /* 0x000fe2000001004d */
[----:B------:R-:W-:Y:S02]  /*1720*/  PRMT R119, R65, 0x7632, R119 ;  /* 0x0000763241777816 */ /* 0x000fe40000000077 */
[----:B------:R-:W-:-:S03]  /*1730*/  SHF.L.U32 R121, R121, 0x10, RZ ;  /* 0x0000001079797819 */ /* 0x000fc600000006ff */
[----:B------:R-:W-:-:S04]  /*1740*/  IMAD.U32 R119, R119, 0x10000, RZ ;  /* 0x0001000077777824 */ /* 0x000fc800078e00ff */
[----:B------:R-:W-:Y:S01]  /*1750*/  FFMA.FTZ R118, R119, R121, R118 ;  /* 0x0000007977767223 */ /* 0x000fe20000010076 */
[----:B------:R-:W-:Y:S02]  /*1760*/  IMAD.U32 R119, R66, 0x10000, RZ ;  /* 0x0001000042777824 */ /* 0x000fe400078e00ff */
[----:B------:R-:W-:-:S04]  /*1770*/  IMAD.U32 R121, R75, 0x10000, RZ ;  /* 0x000100004b797824 */ /* 0x000fc800078e00ff */
[----:B------:R-:W-:Y:S01]  /*1780*/  FFMA.FTZ R78, R119, R121, R78 ;  /* 0x00000079774e7223 */ /* 0x000fe2000001004e */
[----:B------:R-:W-:Y:S02]  /*1790*/  PRMT R121, R75, 0x7632, R121 ;  /* 0x000076324b797816 */ /* 0x000fe40000000079 */
[----:B------:R-:W-:Y:S01]  /*17a0*/  PRMT R119, R66, 0x7632, R119 ;  /* 0x0000763242777816 */ /* 0x000fe20000000077 */
[----:B------:R-:W4:Y:S02]  /*17b0*/  LDG.E.CONSTANT R75, desc[UR8][R2.64+0xa00] ;  /* 0x000a0008024b7981 */ /* 0x000f24000c1e9900 */
[----:B------:R-:W-:Y:S01]  /*17c0*/  IMAD.U32 R121, R121, 0x10000, RZ ;  /* 0x0001000079797824 */ /* 0x000fe200078e00ff */
[----:B------:R-:W-:Y:S01]  /*17d0*/  SHF.L.U32 R119, R119, 0x10, RZ ;  /* 0x0000001077777819 */ /* 0x000fe200000006ff */
[----:B------:R-:W-:-:S04]  /*17e0*/  IMAD.U32 R122, R67, 0x10000, RZ ;  /* 0x00010000437a7824 */ /* 0x000fc800078e00ff */
[----:B------:R-:W-:Y:S01]  /*17f0*/  FFMA.FTZ R72, R119, R121, R72 ;  /* 0x0000007977487223 */ /* 0x000fe20000010048 */
[C---:B------:R-:W-:Y:S02]  /*1800*/  SHF.L.U32 R119, R73.reuse, 0x10, RZ ;  /* 0x0000001049777819 */ /* 0x040fe400000006ff */
[----:B------:R-:W-:-:S03]  /*1810*/  PRMT R73, R73, 0x7632, R73 ;  /* 0x0000763249497816 */ /* 0x000fc60000000049 */
[----:B------:R-:W-:Y:S01]  /*1820*/  FFMA.FTZ R71, R122, R119, R71 ;  /* 0x000000777a477223 */ /* 0x000fe20000010047 */
[----:B------:R-:W-:Y:S01]  /*1830*/  PRMT R122, R67, 0x7632, R122 ;  /* 0x00007632437a7816 */ /* 0x000fe2000000007a */
[----:B------:R-:W4:Y:S01]  /*1840*/  LDG.E.CONSTANT R119, desc[UR8][R2.64+0xa04] ;  /* 0x000a040802777981 */ /* 0x000f22000c1e9900 */
[----:B------:R-:W-:-:S03]  /*1850*/  IMAD.U32 R73, R73, 0x10000, RZ ;  /* 0x0001000049497824 */ /* 0x000fc600078e00ff */
[----:B------:R-:W-:Y:S02]  /*1860*/  IMAD.U32 R122, R122, 0x10000, RZ ;  /* 0x000100007a7a7824 */ /* 0x000fe400078e00ff */
[----:B------:R-:W-:Y:S02]  /*1870*/  IMAD.U32 R121, R70, 0x10000, RZ ;  /* 0x0001000046797824 */ /* 0x000fe400078e00ff */
[----:B------:R-:W-:Y:S01]  /*1880*/  FFMA.FTZ R17, R122, R73, R17 ;  /* 0x000000497a117223 */ /* 0x000fe20000010011 */
[----:B------:R-:W-:Y:S02]  /*1890*/  SHF.L.U32 R73, R24, 0x10, RZ ;  /* 0x0000001018497819 */ /* 0x000fe400000006ff */
[----:B------:R-:W-:-:S03]  /*18a0*/  PRMT R70, R70, 0x7632, R70 ;  /* 0x0000763246467816 */ /* 0x000fc60000000046 */
[----:B------:R-:W-:Y:S02]  /*18b0*/  FFMA.FTZ R74, R73, R121, R74 ;  /* 0x00000079494a7223 */ /* 0x000fe4000001004a */
[----:B------:R-:W4:Y:S01]  /*18c0*/  LDG.E.CONSTANT R73, desc[UR8][R2.64+0xa08] ;  /* 0x000a080802497981 */ /* 0x000f22000c1e9900 */
        /* <DEDUP_REMOVED lines=8> */
[----:B------:R-:W4:Y:S01]  /*1950*/  LDG.E.CONSTANT R70, desc[UR8][R2.64+0xa0c] ;  /* 0x000a0c0802467981 */ /* 0x000f22000c1e9900 */
        /* <DEDUP_REMOVED lines=12> */
[----:B------:R-:W-:Y:S02]  /*1a20*/  PRMT R5, R5, 0x7632, R5 ;  /* 0x0000763205057816 */ /* 0x000fe40000000005 */
[----:B------:R-:W-:Y:S01]  /*1a30*/  SHF.L.U32 R122, R85, 0x10, RZ ;  /* 0x00000010557a7819 */ /* 0x000fe200000006ff */
[----:B------:R-:W-:Y:S02]  /*1a40*/  FFMA.FTZ R71, R68, R121, R71 ;  /* 0x0000007944477223 */ /* 0x000fe40000010047 */
[----:B------:R-:W4:Y:S01]  /*1a50*/  LDG.E.CONSTANT R68, desc[UR8][R2.64+0xc04] ;  /* 0x000c040802447981 */ /* 0x000f22000c1e9900 */
[----:B------:R-:W-:-:S04]  /*1a60*/  IMAD.U32 R5, R5, 0x10000, RZ ;  /* 0x0001000005057824 */ /* 0x000fc800078e00ff */
[----:B------:R-:W-:Y:S01]  /*1a70*/  FFMA.FTZ R5, R122, R5, R17 ;  /* 0x000000057a057223 */ /* 0x000fe20000010011 */
[----:B------:R-:W-:Y:S02]  /*1a80*/  IMAD.U32 R17, R28, 0x10000, RZ ;  /* 0x000100001c117824 */ /* 0x000fe400078e00ff */
[----:B--2---:R-:W-:-:S04]  /*1a90*/  IMAD.U32 R121, R76, 0x10000, RZ ;  /* 0x000100004c797824 */ /* 0x004fc800078e00ff */
[----:B------:R-:W-:Y:S02]  /*1aa0*/  FFMA.FTZ R74, R17, R121, R74 ;  /* 0x00000079114a7223 */ /* 0x000fe4000001004a */
[----:B------:R-:W2:Y:S01]  /*1ab0*/  LDG.E.CONSTANT R17, desc[UR8][R2.64+0xc08] ;  /* 0x000c080802117981 */ /* 0x000ea2000c1e9900 */
[----:B------:R-:W-:Y:S01]  /*1ac0*/  PRMT R76, R76, 0x7632, R76 ;  /* 0x000076324c4c7816 */ /* 0x000fe2000000004c */
[----:B------:R-:W-:-:S03]  /*1ad0*/  IMAD.U32 R121, R86, 0x10000, RZ ;  /* 0x0001000056797824 */ /* 0x000fc600078e00ff */
[----:B------:R-:W-:-:S05]  /*1ae0*/  SHF.L.U32 R76, R76, 0x10, RZ ;  /* 0x000000104c4c7819 */ /* 0x000fca00000006ff */
[----:B------:R-:W-:Y:S01]  /*1af0*/  FFMA.FTZ R76, R121, R76, R120 ;  /* 0x0000004c794c7223 */ /* 0x000fe20000010078 */
[----:B------:R-:W-:Y:S01]  /*1b00*/  IMAD.U32 R120, R29, 0x10000, RZ ;  /* 0x000100001d787824 */ /* 0x000fe200078e00ff */
[----:B---3--:R-:W-:-:S05]  /*1b10*/  SHF.L.U32 R121, R4, 0x10, RZ ;  /* 0x0000001004797819 */ /* 0x008fca00000006ff */
[----:B------:R-:W-:Y:S01]  /*1b20*/  FFMA.FTZ R77, R120, R121, R77 ;  /* 0x00000079784d7223 */ /* 0x000fe2000001004d */
[----:B------:R-:W-:Y:S01]  /*1b30*/  PRMT R120, R4, 0x7632, R120 ;  /* 0x0000763204787816 */ /* 0x000fe20000000078 */
[----:B------:R-:W-:Y:S01]  /*1b40*/  IMAD.U32 R121, R87, 0x10000, RZ ;  /* 0x0001000057797824 */ /* 0x000fe200078e00ff */
[----:B------:R-:W3:Y:S03]  /*1b50*/  LDG.E.CONSTANT R4, desc[UR8][R2.64+0xc0c] ;  /* 0x000c0c0802047981 */ /* 0x000ee6000c1e9900 */
[----:B------:R-:W-:-:S04]  /*1b60*/  IMAD.U32 R120, R120, 0x10000, RZ ;  /* 0x0001000078787824 */ /* 0x000fc800078e00ff */
[----:B------:R-:W-:Y:S01]  /*1b70*/  FFMA.FTZ R118, R121, R120, R118 ;  /* 0x0000007879767223 */ /* 0x000fe20000010076 */
[----:B------:R-:W-:Y:S01]  /*1b80*/  SHF.L.U32 R121, R30, 0x10, RZ ;  /* 0x000000101e797819 */ /* 0x000fe200000006ff */
[----:B----4-:R-:W-:-:S04]  /*1b90*/  IMAD.U32 R120, R69, 0x10000, RZ ;  /* 0x0001000045787824 */ /* 0x010fc800078e00ff */
[----:B------:R-:W-:Y:S01]  /*1ba0*/  FFMA.FTZ R78, R121, R120, R78 ;  /* 0x00000078794e7223 */ /* 0x000fe2000001004e */
[----:B------:R-:W-:Y:S02]  /*1bb0*/  PRMT R120, R69, 0x7632, R120 ;  /* 0x0000763245787816 */ /* 0x000fe40000000078 */
[----:B------:R-:W-:Y:S01]  /*1bc0*/  SHF.L.U32 R121, R88, 0x10, RZ ;  /* 0x0000001058797819 */ /* 0x000fe200000006ff */
[----:B------:R-:W4:Y:S02]  /*1bd0*/  LDG.E.CONSTANT R69, desc[UR8][R2.64+0xe00] ;  /* 0x000e000802457981 */ /* 0x000f24000c1e9900 */
        /* <DEDUP_REMOVED lines=13> */
[----:B------:R-:W-:Y:S01]  /*1cb0*/  PRMT R120, R75, 0x7632, R120 ;  /* 0x000076324b787816 */ /* 0x000fe20000000078 */
[----:B------:R-:W-:Y:S01]  /*1cc0*/  IMAD.U32 R121, R90, 0x10000, RZ ;  /* 0x000100005a797824 */ /* 0x000fe200078e00ff */
[----:B------:R-:W4:Y:S03]  /*1cd0*/  LDG.E.CONSTANT R75, desc[UR8][R2.64+0xe08] ;  /* 0x000e0808024b7981 */ /* 0x000f26000c1e9900 */
[----:B------:R-:W-:-:S04]  /*1ce0*/  IMAD.U32 R120, R120, 0x10000, RZ ;  /* 0x0001000078787824 */ /* 0x000fc800078e00ff */
[----:B------:R-:W-:Y:S01]  /*1cf0*/  FFMA.FTZ R76, R121, R120, R76 ;  /* 0x00000078794c7223 */ /* 0x000fe2000001004c */
[----:B------:R-:W-:Y:S01]  /*1d00*/  SHF.L.U32 R120, R33, 0x10, RZ ;  /* 0x0000001021787819 */ /* 0x000fe200000006ff */
[----:B------:R-:W-:-:S04]  /*1d10*/  IMAD.U32 R121, R119, 0x10000, RZ ;  /* 0x0001000077797824 */ /* 0x000fc800078e00ff */
        /* <DEDUP_REMOVED lines=9> */
[----:B------:R-:W-:Y:S01]  /*1db0*/  PRMT R120, R73, 0x7632, R120 ;  /* 0x0000763249787816 */ /* 0x000fe20000000078 */
[----:B------:R-:W-:Y:S01]  /*1dc0*/  IMAD.U32 R121, R92, 0x10000, RZ ;  /* 0x000100005c797824 */ /* 0x000fe200078e00ff */
[----:B------:R-:W4:Y:S02]  /*1dd0*/  LDG.E.CONSTANT R73, desc[UR8][R2.64+0x1000] ;  /* 0x0010000802497981 */ /* 0x000f24000c1e9900 */
[----:B------:R-:W-:-:S05]  /*1de0*/  SHF.L.U32 R120, R120, 0x10, RZ ;  /* 0x0000001078787819 */ /* 0x000fca00000006ff */
[----:B------:R-:W-:Y:S01]  /*1df0*/  FFMA.FTZ R72, R121, R120, R72 ;  /* 0x0000007879487223 */ /* 0x000fe20000010048 */
[C---:B------:R-:W-:Y:S01]  /*1e00*/  SHF.L.U32 R121, R70.reuse, 0x10, RZ ;  /* 0x0000001046797819 */ /* 0x040fe200000006ff */
[----:B------:R-:W-:Y:S01]  /*1e10*/  IMAD.U32 R120, R35, 0x10000, RZ ;  /* 0x0001000023787824 */ /* 0x000fe200078e00ff */
        /* <DEDUP_REMOVED lines=22> */
[----:B------:R-:W-:Y:S01]  /*1f80*/  IMAD.U32 R121, R38, 0x10000, RZ ;  /* 0x0001000026797824 */ /* 0x000fe200078e00ff */
[----:B--2---:R-:W-:-:S05]  /*1f90*/  SHF.L.U32 R68, R17, 0x10, RZ ;  /* 0x0000001011447819 */ /* 0x004fca00000006ff */
[----:B------:R-:W-:Y:S02]  /*1fa0*/  FFMA.FTZ R78, R121, R68, R78 ;  /* 0x00000044794e7223 */ /* 0x000fe4000001004e */
[----:B------:R-:W2:Y:S01]  /*1fb0*/  LDG.E.CONSTANT R68, desc[UR8][R2.64+0x1200] ;  /* 0x0012000802447981 */ /* 0x000ea2000c1e9900 */
[----:B------:R-:W-:-:S05]  /*1fc0*/  PRMT R17, R17, 0x7632, R17 ;  /* 0x0000763211117816 */ /* 0x000fca0000000011 */
[----:B------:R-:W-:Y:S02]  /*1fd0*/  IMAD.U32 R121, R17, 0x10000, RZ ;  /* 0x0001000011797824 */ /* 0x000fe400078e00ff */
[----:B------:R-:W-:Y:S01]  /*1fe0*/  IMAD.U32 R17, R96, 0x10000, RZ ;  /* 0x0001000060117824 */ /* 0x000fe200078e00ff */
[----:B------:R-:W-:-:S03]  /*1ff0*/  SHF.L.U32 R122, R39, 0x10, RZ ;  /* 0x00000010277a7819 */ /* 0x000fc600000006ff */
[----:B------:R-:W-:Y:S02]  /*2000*/  FFMA.FTZ R72, R17, R121, R72 ;  /* 0x0000007911487223 */ /* 0x000fe40000010048 */
[----:B------:R-:W2:Y:S01]  /*2010*/  LDG.E.CONSTANT R121, desc[UR8][R2.64+0x160c] ;  /* 0x00160c0802797981 */ /* 0x000ea2000c1e9900 */
[C---:B---3--:R-:W-:Y:S01]  /*2020*/  IMAD.U32 R17, R4.reuse, 0x10000, RZ ;  /* 0x0001000004117824 */ /* 0x048fe200078e00ff */
[----:B------:R-:W-:-:S03]  /*2030*/  PRMT R4, R4, 0x7632, R4 ;  /* 0x0000763204047816 */ /* 0x000fc60000000004 */
[----:B------:R-:W-:Y:S02]  /*2040*/  FFMA.FTZ R71, R122, R17, R71 ;  /* 0x000000117a477223 */ /* 0x000fe40000010047 */
[----:B------:R-:W-:Y:S01]  /*2050*/  IMAD.U32 R17, R4, 0x10000, RZ ;  /* 0x0001000004117824 */ /* 0x000fe200078e00ff */
[----:B------:R-:W-:-:S05]  /*2060*/  SHF.L.U32 R4, R97, 0x10, RZ ;  /* 0x0000001061047819 */ /* 0x000fca00000006ff */
[----:B------:R-:W-:Y:S01]  /*2070*/  FFMA.FTZ R5, R4, R17, R5 ;  /* 0x0000001104057223 */ /* 0x000fe20000010005 */
[----:B------:R-:W-:Y:S02]  /*2080*/  IMAD.U32 R17, R40, 0x10000, RZ ;  /* 0x0001000028117824 */ /* 0x000fe400078e00ff */
[C---:B----4-:R-:W-:Y:S01]  /*2090*/  IMAD.U32 R4, R69.reuse, 0x10000, RZ ;  /* 0x0001000045047824 */ /* 0x050fe200078e00ff */
        /* <DEDUP_REMOVED lines=9> */
[----:B------:R-:W-:Y:S01]  /*2130*/  IMAD.U32 R17, R99, 0x10000, RZ ;  /* 0x0001000063117824 */ /* 0x000fe200078e00ff */
[----:B------:R-:W3:Y:S01]  /*2140*/  LDG.E.CONSTANT R4, desc[UR8][R2.64+0x1204] ;  /* 0x0012040802047981 */ /* 0x000ee2000c1e9900 */
[----:B------:R-:W-:-:S04]  /*2150*/  IMAD.U32 R19, R19, 0x10000, RZ ;  /* 0x0001000013137824 */ /* 0x000fc800078e00ff */
[----:B------:R-:W-:Y:S01]  /*2160*/  FFMA.FTZ R118, R17, R19, R118 ;  /* 0x0000001311767223 */ /* 0x000fe20000010076 */
[----:B------:R-:W-:Y:S01]  /*2170*/  SHF.L.U32 R17, R42, 0x10, RZ ;  /* 0x000000102a117819 */ /* 0x000fe200000006ff */
[C---:B------:R-:W-:Y:S01]  /*2180*/  IMAD.U32 R19, R75.reuse, 0x10000, RZ ;  /* 0x000100004b137824 */ /* 0x040fe200078e00ff */
[----:B------:R-:W-:-:S03]  /*2190*/  PRMT R75, R75, 0x7632, R75 ;  /* 0x000076324b4b7816 */ /* 0x000fc6000000004b */
[----:B------:R-:W-:Y:S01]  /*21a0*/  FFMA.FTZ R78, R17, R19, R78 ;  /* 0x00000013114e7223 */ /* 0x000fe2000001004e */
[----:B------:R-:W-:Y:S01]  /*21b0*/  SHF.L.U32 R19, R100, 0x10, RZ ;  /* 0x0000001064137819 */ /* 0x000fe200000006ff */
[----:B------:R-:W4:Y:S01]  /*21c0*/  LDG.E.CONSTANT R17, desc[UR8][R2.64+0x1208] ;  /* 0x0012080802117981 */ /* 0x000f22000c1e9900 */
[----:B------:R-:W-:Y:S02]  /*21d0*/  IMAD.U32 R75, R75, 0x10000, RZ ;  /* 0x000100004b4b7824 */ /* 0x000fe400078e00ff */
[----:B------:R-:W-:Y:S02]  /*21e0*/  IMAD.U32 R122, R43, 0x10000, RZ ;  /* 0x000100002b7a7824 */ /* 0x000fe400078e00ff */
[----:B------:R-:W-:Y:S01]  /*21f0*/  FFMA.FTZ R72, R19, R75, R72 ;  /* 0x0000004b13487223 */ /* 0x000fe20000010048 */
[----:B------:R-:W-:-:S04]  /*2200*/  IMAD.U32 R19, R119, 0x10000, RZ ;  /* 0x0001000077137824 */ /* 0x000fc800078e00ff */
[----:B------:R-:W-:Y:S02]  /*2210*/  FFMA.FTZ R71, R122, R19, R71 ;  /* 0x000000137a477223 */ /* 0x000fe40000010047 */
[----:B------:R-:W3:Y:S01]  /*2220*/  LDG.E.CONSTANT R19, desc[UR8][R2.64+0x120c] ;  /* 0x00120c0802137981 */ /* 0x000ee2000c1e9900 */
[----:B------:R-:W-:Y:S01]  /*2230*/  IMAD.U32 R69, R44, 0x10000, RZ ;  /* 0x000100002c457824 */ /* 0x000fe200078e00ff */
[----:B------:R-:W-:Y:S01]  /*2240*/  PRMT R119, R119, 0x7632, R119 ;  /* 0x0000763277777816 */ /* 0x000fe20000000077 */
[----:B------:R-:W-:Y:S01]  /*2250*/  IMAD.U32 R122, R101, 0x10000, RZ ;  /* 0x00010000657a7824 */ /* 0x000fe200078e00ff */
[C---:B------:R-:W-:Y:S02]  /*2260*/  SHF.L.U32 R75, R73.reuse, 0x10, RZ ;  /* 0x00000010494b7819 */ /* 0x040fe400000006ff */
[----:B------:R-:W-:Y:S02]  /*2270*/  PRMT R73, R73, 0x7632, R73 ;  /* 0x0000763249497816 */ /* 0x000fe40000000049 */
[----:B------:R-:W-:Y:S01]  /*2280*/  SHF.L.U32 R119, R119, 0x10, RZ ;  /* 0x0000001077777819 */ /* 0x000fe200000006ff */
[----:B------:R-:W-:-:S02]  /*2290*/  FFMA.FTZ R74, R69, R75, R74 ;  /* 0x0000004b454a7223 */ /* 0x000fc4000001004a */
[----:B------:R-:W-:Y:S01]  /*22a0*/  IMAD.U32 R75, R73, 0x10000, RZ ;  /* 0x00010000494b7824 */ /* 0x000fe200078e00ff */
[----:B------:R-:W3:Y:S01]  /*22b0*/  LDG.E.CONSTANT R69, desc[UR8][R2.64+0x1400] ;  /* 0x0014000802457981 */ /* 0x000ee2000c1e9900 */
[----:B------:R-:W-:Y:S02]  /*22c0*/  IMAD.U32 R73, R102, 0x10000, RZ ;  /* 0x0001000066497824 */ /* 0x000fe400078e00ff */
[----:B------:R-:W-:Y:S01]  /*22d0*/  FFMA.FTZ R5, R122, R119, R5 ;  /* 0x000000777a057223 */ /* 0x000fe20000010005 */
[----:B------:R-:W-:Y:S01]  /*22e0*/  SHF.L.U32 R122, R45, 0x10, RZ ;  /* 0x000000102d7a7819 */ /* 0x000fe200000006ff */
[----:B------:R-:W-:Y:S01]  /*22f0*/  FFMA.FTZ R76, R73, R75, R76 ;  /* 0x0000004b494c7223 */ /* 0x000fe2000001004c */
[C---:B------:R-:W-:Y:S01]  /*2300*/  IMAD.U32 R73, R120.reuse, 0x10000, RZ ;  /* 0x0001000078497824 */ /* 0x040fe200078e00ff */
[----:B------:R-:W-:-:S03]  /*2310*/  PRMT R120, R120, 0x7632, R120 ;  /* 0x0000763278787816 */ /* 0x000fc60000000078 */
[----:B------:R-:W-:Y:S02]  /*2320*/  FFMA.FTZ R77, R122, R73, R77 ;  /* 0x000000497a4d7223 */ /* 0x000fe4000001004d */
[----:B------:R-:W3:Y:S01]  /*2330*/  LDG.E.CONSTANT R73, desc[UR8][R2.64+0x1404] ;  /* 0x0014040802497981 */ /* 0x000ee2000c1e9900 */
[----:B------:R-:W-:Y:S01]  /*2340*/  SHF.L.U32 R75, R103, 0x10, RZ ;  /* 0x00000010674b7819 */ /* 0x000fe200000006ff */
[----:B------:R-:W-:Y:S02]  /*2350*/  IMAD.U32 R120, R120, 0x10000, RZ ;  /* 0x0001000078787824 */ /* 0x000fe400078e00ff */
[----:B------:R-:W-:Y:S02]  /*2360*/  IMAD.U32 R119, R46, 0x10000, RZ ;  /* 0x000100002e777824 */ /* 0x000fe400078e00ff */
[----:B------:R-:W-:Y:S02]  /*2370*/  FFMA.FTZ R118, R75, R120, R118 ;  /* 0x000000784b767223 */ /* 0x000fe40000010076 */
[----:B------:R-:W3:Y:S01]  /*2380*/  LDG.E.CONSTANT R75, desc[UR8][R2.64+0x1600] ;  /* 0x00160008024b7981 */ /* 0x000ee2000c1e9900 */
[C---:B------:R-:W-:Y:S01]  /*2390*/  IMAD.U32 R120, R18.reuse, 0x10000, RZ ;  /* 0x0001000012787824 */ /* 0x040fe200078e00ff */
[----:B------:R-:W-:-:S03]  /*23a0*/  PRMT R18, R18, 0x7632, R18 ;  /* 0x0000763212127816 */ /* 0x000fc60000000012 */
[----:B------:R-:W-:Y:S01]  /*23b0*/  FFMA.FTZ R78, R119, R120, R78 ;  /* 0x00000078774e7223 */ /* 0x000fe2000001004e */
[----:B------:R-:W-:Y:S01]  /*23c0*/  SHF.L.U32 R18, R18, 0x10, RZ ;  /* 0x0000001012127819 */ /* 0x000fe200000006ff */
[----:B------:R-:W-:Y:S02]  /*23d0*/  IMAD.U32 R119, R104, 0x10000, RZ ;  /* 0x0001000068777824 */ /* 0x000fe400078e00ff */
[----:B------:R-:W-:Y:S02]  /*23e0*/  IMAD.U32 R120, R47, 0x10000, RZ ;  /* 0x000100002f787824 */ /* 0x000fe400078e00ff */
[----:B------:R-:W-:Y:S02]  /*23f0*/  FFMA.FTZ R72, R119, R18, R72 ;  /* 0x0000001277487223 */ /* 0x000fe40000010048 */
[----:B------:R-:W3:Y:S01]  /*2400*/  LDG.E.CONSTANT R18, desc[UR8][R2.64+0x1604] ;  /* 0x0016040802127981 */ /* 0x000ee2000c1e9900 */
[C---:B------:R-:W-:Y:S02]  /*2410*/  SHF.L.U32 R119, R70.reuse, 0x10, RZ ;  /* 0x0000001046777819 */ /* 0x040fe400000006ff */
[----:B------:R-:W-:-:S03]  /*2420*/  PRMT R70, R70, 0x7632, R70 ;  /* 0x0000763246467816 */ /* 0x000fc60000000046 */
[----:B------:R-:W-:Y:S01]  /*2430*/  FFMA.FTZ R71, R120, R119, R71 ;  /* 0x0000007778477223 */ /* 0x000fe20000010047 */
[----:B------:R-:W-:Y:S02]  /*2440*/  IMAD.U32 R120, R105, 0x10000, RZ ;  /* 0x0001000069787824 */ /* 0x000fe400078e00ff */
[----:B------:R-:W-:Y:S02]  /*2450*/  IMAD.U32 R119, R70, 0x10000, RZ ;  /* 0x0001000046777824 */ /* 0x000fe400078e00ff */
[----:B------:R-:W3:Y:S02]  /*2460*/  LDG.E.CONSTANT R70, desc[UR8][R2.64+0x1408] ;  /* 0x0014080802467981 */ /* 0x000ee4000c1e9900 */
[----:B------:R-:W-:Y:S01]  /*2470*/  FFMA.FTZ R5, R120, R119, R5 ;  /* 0x0000007778057223 */ /* 0x000fe20000010005 */
[----:B------:R-:W-:Y:S01]  /*2480*/  SHF.L.U32 R119, R48, 0x10, RZ ;  /* 0x0000001030777819 */ /* 0x000fe200000006ff */
[----:B--2---:R-:W-:-:S04]  /*2490*/  IMAD.U32 R120, R68, 0x10000, RZ ;  /* 0x0001000044787824 */ /* 0x004fc800078e00ff */
[----:B------:R-:W-:Y:S02]  /*24a0*/  FFMA.FTZ R74, R119, R120, R74 ;  /* 0x00000078774a7223 */ /* 0x000fe4000001004a */
[----:B------:R-:W2:Y:S04]  /*24b0*/  LDG.E.CONSTANT R120, desc[UR8][R2.64+0x140c] ;  /* 0x00140c0802787981 */ /* 0x000ea8000c1e9900 */
[----:B------:R0:W2:Y:S02]  /*24c0*/  LDG.E.CONSTANT R119, desc[UR8][R2.64+0x1608] ;  /* 0x0016080802777981 */ /* 0x0000a4000c1e9900 */
[----:B0-----:R-:W-:Y:S01]  /*24d0*/  IMAD.U32 R3, R50, 0x10000, RZ ;  /* 0x0001000032037824 */ /* 0x001fe200078e00ff */
[----:B------:R-:W-:Y:S02]  /*24e0*/  PRMT R68, R68, 0x7632, R68 ;  /* 0x0000763244447816 */ /* 0x000fe40000000044 */
[----:B------:R-:W-:-:S03]  /*24f0*/  SHF.L.U32 R123, R106, 0x10, RZ ;  /* 0x000000106a7b7819 */ /* 0x000fc600000006ff */
[----:B------:R-:W-:-:S04]  /*2500*/  IMAD.U32 R68, R68, 0x10000, RZ ;  /* 0x0001000044447824 */ /* 0x000fc800078e00ff */
[----:B------:R-:W-:Y:S01]  /*2510*/  FFMA.FTZ R76, R123, R68, R76 ;  /* 0x000000447b4c7223 */ /* 0x000fe2000001004c */
[----:B------:R-:W-:Y:S02]  /*2520*/  IMAD.U32 R68, R49, 0x10000, RZ ;  /* 0x0001000031447824 */ /* 0x000fe400078e00ff */
[----:B------:R-:W-:Y:S01]  /*2530*/  IMAD.U32 R123, R107, 0x10000, RZ ;  /* 0x000100006b7b7824 */ /* 0x000fe200078e00ff */
[----:B-----5:R-:W-:Y:S02]  /*2540*/  FSETP.NEU.FTZ.AND P0, PT, R0, RZ, PT ;  /* 0x000000ff0000720b */ /* 0x020fe40003f1d000 */
[C---:B----4-:R-:W-:Y:S02]  /*2550*/  SHF.L.U32 R2, R17.reuse, 0x10, RZ ;  /* 0x0000001011027819 */ /* 0x050fe400000006ff */
[----:B------:R-:W-:-:S03]  /*2560*/  PRMT R17, R17, 0x7632, R17 ;  /* 0x0000763211117816 */ /* 0x000fc60000000011 */
[----:B------:R-:W-:Y:S01]  /*2570*/  FFMA.FTZ R78, R3, R2, R78 ;  /* 0x00000002034e7223 */ /* 0x000fe2000001004e */
[----:B------:R-:W-:Y:S02]  /*2580*/  IMAD.U32 R3, R108, 0x10000, RZ ;  /* 0x000100006c037824 */ /* 0x000fe400078e00ff */
[----:B------:R-:W-:Y:S01]  /*2590*/  IMAD.U32 R17, R17, 0x10000, RZ ;  /* 0x0001000011117824 */ /* 0x000fe200078e00ff */
[----:B------:R-:W-:-:S03]  /*25a0*/  SHF.L.U32 R2, R51, 0x10, RZ ;  /* 0x0000001033027819 */ /* 0x000fc600000006ff */
[----:B------:R-:W-:Y:S01]  /*25b0*/  FFMA.FTZ R72, R3, R17, R72 ;  /* 0x0000001103487223 */ /* 0x000fe20000010048 */
[C---:B---3--:R-:W-:Y:S01]  /*25c0*/  IMAD.U32 R3, R19.reuse, 0x10000, RZ ;  /* 0x0001000013037824 */ /* 0x048fe200078e00ff */
[----:B------:R-:W-:-:S03]  /*25d0*/  PRMT R19, R19, 0x7632, R19 ;  /* 0x0000763213137816 */ /* 0x000fc60000000013 */
[----:B------:R-:W-:Y:S01]  /*25e0*/  FFMA.FTZ R71, R2, R3, R71 ;  /* 0x0000000302477223 */ /* 0x000fe20000010047 */
[----:B------:R-:W-:Y:S01]  /*25f0*/  SHF.L.U32 R2, R109, 0x10, RZ ;  /* 0x000000106d027819 */ /* 0x000fe200000006ff */
[----:B------:R-:W-:Y:S02]  /*2600*/  IMAD.U32 R19, R19, 0x10000, RZ ;  /* 0x0001000013137824 */ /* 0x000fe400078e00ff */
[----:B------:R-:W-:Y:S02]  /*2610*/  IMAD.U32 R3, R52, 0x10000, RZ ;  /* 0x0001000034037824 */ /* 0x000fe400078e00ff */
[----:B------:R-:W-:Y:S01]  /*2620*/  FFMA.FTZ R5, R2, R19, R5 ;  /* 0x0000001302057223 */ /* 0x000fe20000010005 */
[----:B------:R-:W-:Y:S02]  /*2630*/  IMAD.U32 R122, R4, 0x10000, RZ ;  /* 0x00010000047a7824 */ /* 0x000fe400078e00ff */
        /* <DEDUP_REMOVED lines=9> */
[----:B------:R-:W-:Y:S01]  /*26d0*/  IMAD.U32 R2, R53, 0x10000, RZ ;  /* 0x0001000035027824 */ /* 0x000fe200078e00ff */
[C---:B------:R-:W-:Y:S02]  /*26e0*/  SHF.L.U32 R3, R73.reuse, 0x10, RZ ;  /* 0x0000001049037819 */ /* 0x040fe400000006ff */
[----:B------:R-:W-:Y:S01]  /*26f0*/  PRMT R73, R73, 0x7632, R73 ;  /* 0x0000763249497816 */ /* 0x000fe20000000049 */
[----:B------:R-:W-:-:S02]  /*2700*/  FFMA.FTZ R118, R123, R4, R118 ;  /* 0x000000047b767223 */ /* 0x000fc40000010076 */
[----:B------:R-:W-:Y:S01]  /*2710*/  FFMA.FTZ R77, R2, R3, R77 ;  /* 0x00000003024d7223 */ /* 0x000fe2000001004d */
[----:B------:R-:W-:Y:S02]  /*2720*/  IMAD.U32 R3, R111, 0x10000, RZ ;  /* 0x000100006f037824 */ /* 0x000fe400078e00ff */
[----:B------:R-:W-:Y:S02]  /*2730*/  IMAD.U32 R73, R73, 0x10000, RZ ;  /* 0x0001000049497824 */ /* 0x000fe400078e00ff */
[----:B------:R-:W-:Y:S02]  /*2740*/  IMAD.U32 R2, R75, 0x10000, RZ ;  /* 0x000100004b027824 */ /* 0x000fe400078e00ff */
[----:B------:R-:W-:Y:S01]  /*2750*/  FFMA.FTZ R118, R3, R73, R118 ;  /* 0x0000004903767223 */ /* 0x000fe20000010076 */
[----:B------:R-:W-:Y:S02]  /*2760*/  SHF.L.U32 R3, R56, 0x10, RZ ;  /* 0x0000001038037819 */ /* 0x000fe400000006ff */
[----:B------:R-:W-:-:S03]  /*2770*/  PRMT R75, R75, 0x7632, R75 ;  /* 0x000076324b4b7816 */ /* 0x000fc6000000004b */
[----:B------:R-:W-:Y:S01]  /*2780*/  FFMA.FTZ R2, R3, R2, R74 ;  /* 0x0000000203027223 */ /* 0x000fe2000001004a */
[----:B------:R-:W-:Y:S01]  /*2790*/  SHF.L.U32 R3, R114, 0x10, RZ ;  /* 0x0000001072037819 */ /* 0x000fe200000006ff */
[----:B------:R-:W-:Y:S02]  /*27a0*/  IMAD.U32 R75, R75, 0x10000, RZ ;  /* 0x000100004b4b7824 */ /* 0x000fe400078e00ff */
[----:B------:R-:W-:Y:S02]  /*27b0*/  IMAD.U32 R4, R57, 0x10000, RZ ;  /* 0x0001000039047824 */ /* 0x000fe400078e00ff */
[C---:B------:R-:W-:Y:S01]  /*27c0*/  IMAD.U32 R17, R18.reuse, 0x10000, RZ ;  /* 0x0001000012117824 */ /* 0x040fe200078e00ff */
[----:B------:R-:W-:Y:S01]  /*27d0*/  PRMT R18, R18, 0x7632, R18 ;  /* 0x0000763212127816 */ /* 0x000fe20000000012 */
[----:B------:R-:W-:Y:S02]  /*27e0*/  FFMA.FTZ R3, R3, R75, R76 ;  /* 0x0000004b03037223 */ /* 0x000fe4000001004c */
[----:B------:R-:W-:Y:S01]  /*27f0*/  FFMA.FTZ R4, R4, R17, R77 ;  /* 0x0000001104047223 */ /* 0x000fe2000001004d */
[----:B------:R-:W-:Y:S01]  /*2800*/  SHF.L.U32 R17, R115, 0x10, RZ ;  /* 0x0000001073117819 */ /* 0x000fe200000006ff */
[----:B------:R-:W-:-:S02]  /*2810*/  IMAD.U32 R18, R18, 0x10000, RZ ;  /* 0x0001000012127824 */ /* 0x000fc400078e00ff */
[----:B------:R-:W-:Y:S01]  /*2820*/  FADD.FTZ R19, R2, R3 ;  /* 0x0000000302137221 */ /* 0x000fe20000010000 */
[----:B------:R-:W-:Y:S01]  /*2830*/  PRMT R2, R70, 0x7632, R2 ;  /* 0x0000763246027816 */ /* 0x000fe20000000002 */
[----:B------:R-:W-:Y:S01]  /*2840*/  FFMA.FTZ R18, R17, R18, R118 ;  /* 0x0000001211127223 */ /* 0x000fe20000010076 */
[----:B------:R-:W-:-:S03]  /*2850*/  SHF.L.U32 R17, R112, 0x10, RZ ;  /* 0x0000001070117819 */ /* 0x000fc600000006ff */
[----:B------:R-:W-:Y:S02]  /*2860*/  IMAD.U32 R2, R2, 0x10000, RZ ;  /* 0x0001000002027824 */ /* 0x000fe400078e00ff */
[----:B------:R-:W-:Y:S01]  /*2870*/  FADD.FTZ R19, R4, R19 ;  /* 0x0000001304137221 */ /* 0x000fe20000010000 */
[----:B------:R-:W-:Y:S02]  /*2880*/  IMAD.U32 R3, R54, 0x10000, RZ ;  /* 0x0001000036037824 */ /* 0x000fe400078e00ff */
[----:B------:R-:W-:Y:S02]  /*2890*/  IMAD.U32 R70, R70, 0x10000, RZ ;  /* 0x0001000046467824 */ /* 0x000fe400078e00ff */
[----:B------:R-:W-:Y:S01]  /*28a0*/  FFMA.FTZ R2, R17, R2, R72 ;  /* 0x0000000211027223 */ /* 0x000fe20000010048 */
[----:B------:R-:W-:Y:S02]  /*28b0*/  IMAD.U32 R68, R58, 0x10000, RZ ;  /* 0x000100003a447824 */ /* 0x000fe400078e00ff */
[----:B------:R-:W-:Y:S01]  /*28c0*/  FFMA.FTZ R3, R3, R70, R78 ;  /* 0x0000004603037223 */ /* 0x000fe2000001004e */
[----:B------:R-:W-:Y:S01]  /*28d0*/  FADD.FTZ R70, R18, R19 ;  /* 0x0000001312467221 */ /* 0x000fe20000010000 */
[----:B------:R-:W-:Y:S01]  /*28e0*/  SHF.L.U32 R19, R116, 0x10, RZ ;  /* 0x0000001074137819 */ /* 0x000fe200000006ff */
[----:B------:R-:W-:Y:S01]  /*28f0*/  IMAD.U32 R18, R113, 0x10000, RZ ;  /* 0x0001000071127824 */ /* 0x000fe200078e00ff */
[----:B------:R-:W-:-:S02]  /*2900*/  SHF.L.U32 R4, R55, 0x10, RZ ;  /* 0x0000001037047819 */ /* 0x000fc400000006ff */
[C---:B--2---:R-:W-:Y:S02]  /*2910*/  PRMT R17, R120.reuse, 0x7632, R17 ;  /* 0x0000763278117816 */ /* 0x044fe40000000011 */
[C---:B------:R-:W-:Y:S01]  /*2920*/  PRMT R69, R119.reuse, 0x7632, R69 ;  /* 0x0000763277457816 */ /* 0x040fe20000000045 */
[----:B------:R-:W-:Y:S01]  /*2930*/  IMAD.U32 R119, R119, 0x10000, RZ ;  /* 0x0001000077777824 */ /* 0x000fe200078e00ff */
[----:B------:R-:W-:Y:S01]  /*2940*/  SHF.L.U32 R17, R17, 0x10, RZ ;  /* 0x0000001011117819 */ /* 0x000fe200000006ff */
[----:B------:R-:W-:Y:S02]  /*2950*/  IMAD.U32 R120, R120, 0x10000, RZ ;  /* 0x0001000078787824 */ /* 0x000fe400078e00ff */
[----:B------:R-:W-:Y:S02]  /*2960*/  IMAD.U32 R69, R69, 0x10000, RZ ;  /* 0x0001000045457824 */ /* 0x000fe400078e00ff */
[----:B------:R-:W-:Y:S01]  /*2970*/  FFMA.FTZ R3, R68, R119, R3 ;  /* 0x0000007744037223 */ /* 0x000fe20000010003 */
[----:B------:R-:W-:Y:S01]  /*2980*/  IADD3 R68, PT, PT, R79, 0x1, RZ ;  /* 0x000000014f447810 */ /* 0x000fe20007ffe0ff */
[----:B------:R-:W-:Y:S01]  /*2990*/  FFMA.FTZ R5, R18, R17, R5 ;  /* 0x0000001112057223 */ /* 0x000fe20000010005 */
[----:B------:R-:W-:Y:S01]  /*29a0*/  FFMA.FTZ R2, R19, R69, R2 ;  /* 0x0000004513027223 */ /* 0x000fe20000010002 */
[----:B------:R-:W-:Y:S01]  /*29b0*/  FADD.FTZ R19, R3, R70 ;  /* 0x0000004603137221 */ /* 0x000fe20000010000 */
[----:B------:R-:W-:Y:S01]  /*29c0*/  PRMT R17, R121, 0x7632, R17 ;  /* 0x0000763279117816 */ /* 0x000fe20000000011 */
[----:B------:R-:W-:Y:S01]  /*29d0*/  FFMA.FTZ R4, R4, R120, R71 ;  /* 0x0000007804047223 */ /* 0x000fe20000010047 */
[----:B------:R-:W-:Y:S01]  /*29e0*/  IMAD.U32 R3, R59, 0x10000, RZ ;  /* 0x000100003b037824 */ /* 0x000fe200078e00ff */
[----:B------:R-:W-:Y:S01]  /*29f0*/  I2FP.F32.S32 R69, R68 ;  /* 0x0000004400457245 */ /* 0x000fe20000201400 */
[----:B------:R-:W-:Y:S01]  /*2a00*/  IMAD.U32 R121, R121, 0x10000, RZ ;  /* 0x0001000079797824 */ /* 0x000fe200078e00ff */
[----:B------:R-:W-:Y:S01]  /*2a10*/  SHF.L.U32 R17, R17, 0x10, RZ ;  /* 0x0000001011117819 */ /* 0x000fe200000006ff */
[----:B------:R-:W-:-:S02]  /*2a20*/  IMAD.U32 R18, R117, 0x10000, RZ ;  /* 0x0001000075127824 */ /* 0x000fc400078e00ff */
[----:B------:R-:W-:Y:S01]  /*2a30*/  FADD.FTZ R2, R2, R19 ;  /* 0x0000001302027221 */ /* 0x000fe20000010000 */
[----:B------:R-:W-:Y:S01]  /*2a40*/  FFMA.FTZ R3, R3, R121, R4 ;  /* 0x0000007903037223 */ /* 0x000fe20000010004 */
[----:B------:R-:W-:Y:S01]  /*2a50*/  FMUL.FTZ R69, R69, R0 ;  /* 0x0000000045457220 */ /* 0x000fe20000410000 */
[----:B------:R-:W-:Y:S02]  /*2a60*/  FFMA.FTZ R5, R18, R17, R5 ;  /* 0x0000001112057223 */ /* 0x000fe40000010005 */
[----:B------:R-:W-:Y:S01]  /*2a70*/  FADD.FTZ R2, R3, R2 ;  /* 0x0000000203027221 */ /* 0x000fe20000010000 */
[----:B------:R-:W-:Y:S01]  /*2a80*/  VIADD R3, R14, 0xffffffff ;  /* 0xffffffff0e037836 */ /* 0x000fe20000000000 */
[----:B------:R-:W-:Y:S02]  /*2a90*/  FSEL R69, R69, RZ, P0 ;  /* 0x000000ff45457208 */ /* 0x000fe40000000000 */
[----:B------:R-:W-:Y:S02]  /*2aa0*/  FADD.FTZ R2, R5, R2 ;  /* 0x0000000205027221 */ /* 0x000fe40000010000 */
[----:B------:R-:W-:-:S02]  /*2ab0*/  ISETP.GE.AND P0, PT, R3, UR10, PT ;  /* 0x0000000a03007c0c */ /* 0x000fc4000bf06270 */
[----:B------:R-:W-:-:S05]  /*2ac0*/  FFMA.FTZ R2, R2, UR17, R69 ;  /* 0x0000001102027c23 */ /* 0x000fca0008010045 */
[----:B------:R-:W-:-:S05]  /*2ad0*/  FSEL R3, R2, RZ, !P0 ;  /* 0x000000ff02037208 */ /* 0x000fca0004000000 */
[----:B------:R1:W-:Y:S01]  /*2ae0*/  STS [R16], R3 ;  /* 0x0000000310007388 */ /* 0x0003e20000000800 */
[----:B------:R-:W-:-:S07]  /*2af0*/  @!P0 FMNMX.FTZ R11, R11, R2, !PT ;  /* 0x000000020b0b8209 */ /* 0x000fce0007810000 */
.L_x_17599:
[----:B------:R-:W-:Y:S05]  /*2b00*/  BSYNC.RECONVERGENT B1 ;  /* 0x0000000000017941 */ /* 0x000fea0003800200 */
.L_x_17598:
[----:B------:R-:W-:Y:S01]  /*2b10*/  UIADD3 UR4, UPT, UPT, UR10, 0x1f, URZ ;  /* 0x0000001f0a047890 */ /* 0x000fe2000fffe0ff */
[----:B------:R-:W-:Y:S01]  /*2b20*/  VIADD R13, R13, 0x4 ;  /* 0x000000040d0d7836 */ /* 0x000fe20000000000 */
[----:B------:R-:W-:Y:S01]  /*2b30*/  IADD3 R6, P1, PT, R6, 0x10, RZ ;  /* 0x0000001006067810 */ /* 0x000fe20007f3e0ff */
[----:B01----:R-:W-:Y:S01]  /*2b40*/  VIADD R16, R16, 0x200 ;  /* 0x0000020010107836 */ /* 0x003fe20000000000 */
[----:B------:R-:W-:Y:S01]  /*2b50*/  USHF.R.S32.HI UR6, URZ, 0x1f, UR4 ;  /* 0x0000001fff067899 */ /* 0x000fe20008011404 */
[----:B------:R-:W-:Y:S01]  /*2b60*/  IADD3 R15, PT, PT, R15, 0x80, RZ ;  /* 0x000000800f0f7810 */ /* 0x000fe20007ffe0ff */
[----:B------:R-:W-:Y:S01]  /*2b70*/  VIADD R79, R79, 0x80 ;  /* 0x000000804f4f7836 */ /* 0x000fe20000000000 */
[----:B------:R-:W-:Y:S01]  /*2b80*/  IADD3 R14, PT, PT, R14, 0x80, RZ ;  /* 0x000000800e0e7810 */ /* 0x000fe20007ffe0ff */
[----:B------:R-:W-:Y:S01]  /*2b90*/  ULEA.HI UR6, UR6, UR4, URZ, 0x5 ;  /* 0x0000000406067291 */ /* 0x000fe2000f8f28ff */
[----:B------:R-:W-:-:S03]  /*2ba0*/  IMAD.X R7, RZ, RZ, R7, P1 ;  /* 0x000000ffff077224 */ /* 0x000fc600008e0607 */
[----:B------:R-:W-:-:S06]  /*2bb0*/  USHF.R.S32.HI UR6, URZ, 0x5, UR6 ;  /* 0x00000005ff067899 */ /* 0x000fcc0008011406 */
[----:B------:R-:W-:-:S13]  /*2bc0*/  ISETP.GE.AND P0, PT, R13, UR6, PT ;  /* 0x000000060d007c0c */ /* 0x000fda000bf06270 */
[----:B------:R-:W-:Y:S05]  /*2bd0*/  @!P0 BRA `(.L_x_17600) ;  /* 0xffffffe0006c8947 */ /* 0x000fea000383ffff */
.L_x_17597:
[----:B------:R-:W-:Y:S05]  /*2be0*/  BSYNC.RECONVERGENT B0 ;  /* 0x0000000000007941 */ /* 0x000fea0003800200 */
.L_x_17596:
        /* <DEDUP_REMOVED lines=11> */
[----:B0-----:R-:W-:-:S05]  /*2ca0*/  FMNMX.FTZ R5, R4, R3, !PT ;  /* 0x0000000304057209 */ /* 0x001fca0007810000 */
[----:B------:R-:W0:Y:S02]  /*2cb0*/  SHFL.BFLY PT, R0, R5, 0x4, 0x1f ;  /* 0x0c801f0005007f89 */ /* 0x000e2400000e0000 */
[----:B0-----:R-:W-:Y:S02]  /*2cc0*/  FMNMX.FTZ R6, R5, R0, !PT ;  /* 0x0000000005067209 */ /* 0x001fe40007810000 */
[----:B------:R-:W0:Y:S03]  /*2cd0*/  S2R R0, SR_TID.X ;  /* 0x0000000000007919 */ /* 0x000e260000002100 */
[----:B------:R-:W2:Y:S02]  /*2ce0*/  SHFL.BFLY PT, R3, R6, 0x2, 0x1f ;  /* 0x0c401f0006037f89 */ /* 0x000ea400000e0000 */
[----:B--2---:R-:W-:Y:S02]  /*2cf0*/  FMNMX.FTZ R7, R6, R3, !PT ;  /* 0x0000000306077209 */ /* 0x004fe40007810000 */
[----:B------:R-:W-:-:S02]  /*2d00*/  MOV R3, 0x400 ;  /* 0x0000040000037802 */ /* 0x000fc40000000f00 */
[C---:B0-----:R-:W-:Y:S01]  /*2d10*/  LOP3.LUT P0, R11, R0.reuse, 0x1f, RZ, 0xc0, !PT ;  /* 0x0000001f000b7812 */ /* 0x041fe2000780c0ff */
[----:B------:R-:W0:Y:S01]  /*2d20*/  SHFL.BFLY PT, R12, R7, 0x1, 0x1f ;  /* 0x0c201f00070c7f89 */ /* 0x000e2200000e0000 */
[----:B------:R-:W-:Y:S01]  /*2d30*/  SHF.R.U32.HI R18, RZ, 0x5, R0 ;  /* 0x00000005ff127819 */ /* 0x000fe20000011600 */
[----:B------:R-:W-:Y:S01]  /*2d40*/  VIADD R13, R3, 0xc0 ;  /* 0x000000c0030d7836 */ /* 0x000fe20000000000 */
[----:B------:R-:W-:Y:S02]  /*2d50*/  ISETP.GT.U32.AND P1, PT, R11, 0x3, PT ;  /* 0x000000030b00780c */ /* 0x000fe40003f24070 */
[----:B------:R-:W-:Y:S02]  /*2d60*/  ISETP.GE.AND P2, PT, R0, UR4, PT ;  /* 0x0000000400007c0c */ /* 0x000fe4000bf46270 */
[----:B-1----:R-:W-:-:S04]  /*2d70*/  LEA R13, R2, R13, 0x18 ;  /* 0x0000000d020d7211 */ /* 0x002fc800078ec0ff */
[----:B------:R-:W-:Y:S01]  /*2d80*/  LEA R4, R18, R13, 0x2 ;  /* 0x0000000d12047211 */ /* 0x000fe200078e10ff */
[----:B------:R-:W-:Y:S01]  /*2d90*/  IMAD R5, R11, 0x4, R13 ;  /* 0x000000040b057824 */ /* 0x000fe200078e020d */
[----:B------:R-:W-:Y:S02]  /*2da0*/  MOV R13, RZ ;  /* 0x000000ff000d7202 */ /* 0x000fe40000000f00 */
[----:B0-----:R-:W-:Y:S01]  /*2db0*/  FMNMX.FTZ R15, R7, R12, !PT ;  /* 0x0000000c070f7209 */ /* 0x001fe20007810000 */
[----:B------:R-:W-:-:S04]  /*2dc0*/  IMAD.MOV.U32 R12, RZ, RZ, -0x800001 ;  /* 0xff7fffffff0c7424 */ /* 0x000fc800078e00ff */
[----:B------:R-:W-:Y:S01]  /*2dd0*/  @!P0 STS [R4], R15 ;  /* 0x0000000f04008388 */ /* 0x000fe20000000800 */
[----:B------:R-:W-:Y:S06]  /*2de0*/  BAR.SYNC.DEFER_BLOCKING 0x0 ;  /* 0x0000000000007b1d */ /* 0x000fec0000010000 */
        /* <DEDUP_REMOVED lines=9> */
[----:B------:R-:W-:-:S03]  /*2e80*/  IMAD.MOV.U32 R13, RZ, RZ, RZ ;  /* 0x000000ffff0d7224 */ /* 0x000fc600078e00ff */
[----:B------:R-:W-:-:S05]  /*2e90*/  VIADD R7, R7, UR4 ;  /* 0x0000000407077c36 */ /* 0x000fca0008000000 */
[C---:B------:R-:W-:Y:S02]  /*2ea0*/  LOP3.LUT R12, R7.reuse, 0x180, RZ, 0xc0, !PT ;  /* 0x00000180070c7812 */ /* 0x040fe400078ec0ff */
[----:B------:R-:W-:Y:S02]  /*2eb0*/  ISETP.GE.U32.AND P3, PT, R7, 0x180, PT ;  /* 0x000001800700780c */ /* 0x000fe40003f66070 */
[----:B------:R-:W-:Y:S02]  /*2ec0*/  ISETP.NE.AND P0, PT, R12, 0x180, PT ;  /* 0x000001800c00780c */ /* 0x000fe40003f05270 */
[----:B------:R-:W-:-:S11]  /*2ed0*/  MOV R12, R0 ;  /* 0x00000000000c7202 */ /* 0x000fd60000000f00 */
        /* <DEDUP_REMOVED lines=9> */
.L_x_17605:
        /* <DEDUP_REMOVED lines=11> */
.L_x_17604:
[----:B------:R-:W-:Y:S05]  /*3020*/  BSYNC.RECONVERGENT B1 ;  /* 0x0000000000017941 */ /* 0x000fea0003800200 */
.L_x_17603:
[----:B------:R-:W-:Y:S05]  /*3030*/  @!P3 BRA `(.L_x_17602) ;  /* 0x0000000c000cb947 */ /* 0x000fea0003800000 */
[----:B------:R-:W-:Y:S01]  /*3040*/  IADD3 R14, PT, PT, -R12, UR4, RZ ;  /* 0x000000040c0e7c10 */ /* 0x000fe2000fffe1ff */
[----:B------:R-:W-:Y:S01]  /*3050*/  BSSY.RECONVERGENT B1, `(.L_x_17606) ;  /* 0x000006f000017945 */ /* 0x000fe20003800200 */
[----:B------:R-:W-:Y:S02]  /*3060*/  IADD3 R7, PT, PT, R3, 0xe0, RZ ;  /* 0x000000e003077810 */ /* 0x000fe40007ffe0ff */
[----:B------:R-:W-:Y:S02]  /*3070*/  ISETP.GT.AND P3, PT, R14, 0x600, PT ;  /* 0x000006000e00780c */ /* 0x000fe40003f64270 */
[----:B------:R-:W-:Y:S02]  /*3080*/  LEA R7, R2, R7, 0x18 ;  /* 0x0000000702077211 */ /* 0x000fe400078ec0ff */
[----:B------:R-:W-:-:S03]  /*3090*/  PLOP3.LUT P0, PT, PT, PT, PT, 0x80, 0x8 ;  /* 0x000000000008781c */ /* 0x000fc60003f0f070 */
[----:B------:R-:W-:-:S04]  /*30a0*/  IMAD R7, R12, 0x4, R7 ;  /* 0x000000040c077824 */ /* 0x000fc800078e0207 */
[----:B------:R-:W-:Y:S02]  /*30b0*/  VIADD R7, R7, 0x400 ;  /* 0x0000040007077836 */ /* 0x000fe40000000000 */
[----:B------:R-:W-:Y:S05]  /*30c0*/  @!P3 BRA `(.L_x_17607) ;  /* 0x00000004009cb947 */ /* 0x000fea0003800000 */
[----:B------:R-:W-:Y:S02]  /*30d0*/  MOV R47, UR4 ;  /* 0x00000004002f7c02 */ /* 0x000fe40008000f00 */
[----:B------:R-:W-:-:S03]  /*30e0*/  PLOP3.LUT P0, PT, PT, PT, PT, 0x8, 0x80 ;  /* 0x000000000080781c */ /* 0x000fc60003f0e170 */
[----:B------:R-:W-:-:S10]  /*30f0*/  VIADD R47, R47, 0xfffffa00 ;  /* 0xfffffa002f2f7836 */ /* 0x000fd40000000000 */
.L_x_17608:
        /* <DEDUP_REMOVED lines=19> */
[----:B------:R-:W-:Y:S01]  /*3230*/  FMUL.FTZ R17, R17, 1.4426950216293334961 ;  /* 0x3fb8aa3b11117820 */ /* 0x000fe20000410000 */
        /* <DEDUP_REMOVED lines=8> */
[----:B------:R-:W4:Y:S01]  /*32c0*/  MUFU.EX2 R20, R19 ;  /* 0x0000001300147308 */ /* 0x000f220000000800 */
[----:B------:R-:W1:Y:S01]  /*32d0*/  LDS R45, [R7+0x1a00] ;  /* 0x001a0000072d7984 */ /* 0x000e620000000800 */
[C---:B-----5:R-:W-:Y:S01]  /*32e0*/  FADD.FTZ R25, -R6.reuse, R25 ;  /* 0x0000001906197221 */ /* 0x060fe20000010100 */
[----:B------:R-:W-:Y:S01]  /*32f0*/  FMUL.FTZ R23, R23, 1.4426950216293334961 ;  /* 0x3fb8aa3b17177820 */ /* 0x000fe20000410000 */
[----:B------:R-:W5:Y:S01]  /*3300*/  MUFU.EX2 R22, R21 ;  /* 0x0000001500167308 */ /* 0x000f620000000800 */
[----:B------:R-:W-:Y:S01]  /*3310*/  FADD.FTZ R27, -R6, R27 ;  /* 0x0000001b061b7221 */ /* 0x000fe20000010100 */
[----:B--2---:R-:W-:Y:S01]  /*3320*/  FADD.FTZ R13, R14, R13 ;  /* 0x0000000d0e0d7221 */ /* 0x004fe20000010000 */
[----:B------:R-:W-:Y:S01]  /*3330*/  FMUL.FTZ R25, R25, 1.4426950216293334961 ;  /* 0x3fb8aa3b19197820 */ /* 0x000fe20000410000 */
[----:B------:R-:W2:Y:S01]  /*3340*/  MUFU.EX2 R24, R23 ;  /* 0x0000001700187308 */ /* 0x000ea20000000800 */
[C---:B------:R-:W-:Y:S01]  /*3350*/  FADD.FTZ R29, -R6.reuse, R29 ;  /* 0x0000001d061d7221 */ /* 0x040fe20000010100 */
[----:B---3--:R-:W-:Y:S01]  /*3360*/  FADD.FTZ R13, R13, R16 ;  /* 0x000000100d0d7221 */ /* 0x008fe20000010000 */
[----:B------:R-:W-:Y:S01]  /*3370*/  FMUL.FTZ R27, R27, 1.4426950216293334961 ;  /* 0x3fb8aa3b1b1b7820 */ /* 0x000fe20000410000 */
[----:B------:R-:W3:Y:S01]  /*3380*/  MUFU.EX2 R26, R25 ;  /* 0x00000019001a7308 */ /* 0x000ee20000000800 */
[C---:B------:R-:W-:Y:S01]  /*3390*/  FADD.FTZ R31, -R6.reuse, R31 ;  /* 0x0000001f061f7221 */ /* 0x040fe20000010100 */
[----:B----4-:R-:W-:Y:S01]  /*33a0*/  FADD.FTZ R13, R13, R20 ;  /* 0x000000140d0d7221 */ /* 0x010fe20000010000 */
[----:B------:R-:W-:Y:S01]  /*33b0*/  FMUL.FTZ R29, R29, 1.4426950216293334961 ;  /* 0x3fb8aa3b1d1d7820 */ /* 0x000fe20000410000 */
[----:B------:R-:W4:Y:S01]  /*33c0*/  MUFU.EX2 R28, R27 ;  /* 0x0000001b001c7308 */ /* 0x000f220000000800 */
        /* <DEDUP_REMOVED lines=13> */
[----:B----4-:R-:W-:Y:S01]  /*34a0*/  FADD.FTZ R13, R13, R28 ;  /* 0x0000001c0d0d7221 */ /* 0x010fe20000010000 */
[C---:B-1----:R-:W-:Y:S01]  /*34b0*/  FADD.FTZ R39, -R6.reuse, R39 ;  /* 0x0000002706277221 */ /* 0x042fe20000010100 */
[----:B------:R-:W-:Y:S01]  /*34c0*/  FMUL.FTZ R37, R37, 1.4426950216293334961 ;  /* 0x3fb8aa3b25257820 */ /* 0x000fe20000410000 */
[----:B------:R1:W-:Y:S01]  /*34d0*/  STS [R7+-0x200], R16 ;  /* 0xfffe001007007388 */ /* 0x0003e20000000800 */
[----:B-----5:R-:W-:Y:S01]  /*34e0*/  FADD.FTZ R13, R13, R30 ;  /* 0x0000001e0d0d7221 */ /* 0x020fe20000010000 */
[C---:B------:R-:W-:Y:S01]  /*34f0*/  FADD.FTZ R41, -R6.reuse, R41 ;  /* 0x0000002906297221 */ /* 0x040fe20000010100 */
[----:B------:R-:W-:Y:S01]  /*3500*/  FMUL.FTZ R39, R39, 1.4426950216293334961 ;  /* 0x3fb8aa3b27277820 */ /* 0x000fe20000410000 */
[C---:B------:R-:W-:Y:S01]  /*3510*/  FADD.FTZ R43, -R6.reuse, R43 ;  /* 0x0000002b062b7221 */ /* 0x040fe20000010100 */
[----:B--2---:R-:W-:Y:S01]  /*3520*/  FADD.FTZ R13, R13, R32 ;  /* 0x000000200d0d7221 */ /* 0x004fe20000010000 */
[----:B---3--:R-:W2:Y:S01]  /*3530*/  MUFU.EX2 R14, R35 ;  /* 0x00000023000e7308 */ /* 0x008ea20000000800 */
[----:B------:R-:W-:Y:S01]  /*3540*/  FMUL.FTZ R41, R41, 1.4426950216293334961 ;  /* 0x3fb8aa3b29297820 */ /* 0x000fe20000410000 */
[----:B------:R-:W-:Y:S01]  /*3550*/  FADD.FTZ R45, -R6, R45 ;  /* 0x0000002d062d7221 */ /* 0x000fe20000010100 */
[----:B0-----:R-:W-:Y:S01]  /*3560*/  FADD.FTZ R13, R13, R34 ;  /* 0x000000220d0d7221 */ /* 0x001fe20000010000 */
[----:B-1----:R-:W0:Y:S01]  /*3570*/  MUFU.EX2 R16, R37 ;  /* 0x0000002500107308 */ /* 0x002e220000000800 */
[----:B------:R-:W-:Y:S01]  /*3580*/  FMUL.FTZ R43, R43, 1.4426950216293334961 ;  /* 0x3fb8aa3b2b2b7820 */ /* 0x000fe20000410000 */
[----:B------:R-:W-:Y:S01]  /*3590*/  FMUL.FTZ R45, R45, 1.4426950216293334961 ;  /* 0x3fb8aa3b2d2d7820 */ /* 0x000fe20000410000 */
[----:B------:R-:W-:Y:S01]  /*35a0*/  STS [R7], R20 ;  /* 0x0000001407007388 */ /* 0x000fe20000000800 */
[----:B------:R-:W1:Y:S03]  /*35b0*/  MUFU.EX2 R36, R39 ;  /* 0x0000002700247308 */ /* 0x000e660000000800 */
[----:B------:R-:W-:Y:S01]  /*35c0*/  STS [R7+0x200], R22 ;  /* 0x0002001607007388 */ /* 0x000fe20000000800 */
[----:B------:R-:W3:Y:S01]  /*35d0*/  MUFU.EX2 R38, R41 ;  /* 0x0000002900267308 */ /* 0x000ee20000000800 */
[----:B--2---:R-:W-:-:S02]  /*35e0*/  FADD.FTZ R13, R13, R14 ;  /* 0x0000000e0d0d7221 */ /* 0x004fc40000010000 */
[----:B------:R-:W-:Y:S01]  /*35f0*/  STS [R7+0x400], R24 ;  /* 0x0004001807007388 */ /* 0x000fe20000000800 */
[----:B------:R-:W2:Y:S01]  /*3600*/  MUFU.EX2 R40, R43 ;  /* 0x0000002b00287308 */ /* 0x000ea20000000800 */
[----:B0-----:R-:W-:Y:S02]  /*3610*/  FADD.FTZ R13, R13, R16 ;  /* 0x000000100d0d7221 */ /* 0x001fe40000010000 */
[----:B------:R-:W-:Y:S01]  /*3620*/  STS [R7+0x600], R26 ;  /* 0x0006001a07007388 */ /* 0x000fe20000000800 */
[----:B------:R-:W0:Y:S01]  /*3630*/  MUFU.EX2 R42, R45 ;  /* 0x0000002d002a7308 */ /* 0x000e220000000800 */
[----:B-1----:R-:W-:Y:S02]  /*3640*/  FADD.FTZ R13, R13, R36 ;  /* 0x000000240d0d7221 */ /* 0x002fe40000010000 */
[----:B------:R-:W-:Y:S02]  /*3650*/  STS [R7+0x800], R28 ;  /* 0x0008001c07007388 */ /* 0x000fe40000000800 */
[----:B---3--:R-:W-:-:S02]  /*3660*/  FADD.FTZ R13, R13, R38 ;  /* 0x000000260d0d7221 */ /* 0x008fc40000010000 */
[----:B------:R-:W-:Y:S02]  /*3670*/  STS [R7+0xa00], R30 ;  /* 0x000a001e07007388 */ /* 0x000fe40000000800 */
[----:B--2---:R-:W-:Y:S02]  /*3680*/  FADD.FTZ R13, R13, R40 ;  /* 0x000000280d0d7221 */ /* 0x004fe40000010000 */
[----:B------:R-:W-:Y:S02]  /*3690*/  STS [R7+0xc00], R32 ;  /* 0x000c002007007388 */ /* 0x000fe40000000800 */
[----:B0-----:R-:W-:Y:S02]  /*36a0*/  FADD.FTZ R13, R13, R42 ;  /* 0x0000002a0d0d7221 */ /* 0x001fe40000010000 */
        /* <DEDUP_REMOVED lines=9> */
.L_x_17607:
[----:B------:R-:W-:Y:S05]  /*3740*/  BSYNC.RECONVERGENT B1 ;  /* 0x0000000000017941 */ /* 0x000fea0003800200 */
.L_x_17606:
        /* <DEDUP_REMOVED lines=55> */
.L_x_17610:
[----:B------:R-:W-:Y:S05]  /*3ac0*/  BSYNC.RECONVERGENT B1 ;  /* 0x0000000000017941 */ /* 0x000fea0003800200 */
.L_x_17609:
        /* <DEDUP_REMOVED lines=26> */
.L_x_17602:
[----:B------:R-:W-:Y:S05]  /*3c70*/  BSYNC.RECONVERGENT B0 ;  /* 0x0000000000007941 */ /* 0x000fea0003800200 */
.L_x_17601:
[----:B0---4-:R-:W0:Y:S01]  /*3c80*/  SHFL.BFLY PT, R6, R13, 0x10, 0x1f ;  /* 0x0e001f000d067f89 */ /* 0x011e2200000e0000 */
        /* <DEDUP_REMOVED lines=23> */
[----:B------:R-:W-:Y:S01]  /*3e00*/  IADD3 R5, PT, PT, R4, UR4, RZ ;  /* 0x0000000404057c10 */ /* 0x000fe2000fffe0ff */
[----:B------:R0:W1:Y:S03]  /*3e10*/  MUFU.RCP R36, R7 ;  /* 0x0000000700247308 */ /* 0x0000660000001000 */
[C---:B------:R-:W-:Y:S02]  /*3e20*/  LOP3.LUT R4, R5.reuse, 0x180, RZ, 0xc0, !PT ;  /* 0x0000018005047812 */ /* 0x040fe400078ec0ff */
[----:B------:R-:W-:-:S02]  /*3e30*/  ISETP.GE.U32.AND P1, PT, R5, 0x180, PT ;  /* 0x000001800500780c */ /* 0x000fc40003f26070 */
[----:B------:R-:W-:Y:S01]  /*3e40*/  ISETP.NE.AND P0, PT, R4, 0x180, PT ;  /* 0x000001800400780c */ /* 0x000fe20003f05270 */
[----:B------:R-:W-:-:S12]  /*3e50*/  IMAD.MOV.U32 R4, RZ, RZ, R0 ;  /* 0x000000ffff047224 */ /* 0x000fd800078e0000 */
[----:B01----:R-:W-:Y:S05]  /*3e60*/  @!P0 BRA `(.L_x_17614) ;  /* 0x0000000000408947 */ /* 0x003fea0003800000 */
        /* <DEDUP_REMOVED lines=9> */
.L_x_17615:
[----:B------:R-:W0:Y:S01]  /*3f00*/  LDS R5, [R6] ;  /* 0x0000000006057984 */ /* 0x000e220000000800 */
[----:B------:R-:W-:-:S05]  /*3f10*/  VIADD R7, R7, 0x1 ;  /* 0x0000000107077836 */ /* 0x000fca0000000000 */
[----:B------:R-:W-:Y:S01]  /*3f20*/  ISETP.NE.AND P0, PT, R7, RZ, PT ;  /* 0x000000ff0700720c */ /* 0x000fe20003f05270 */
[----:B0-----:R-:W-:-:S05]  /*3f30*/  FMUL.FTZ R5, R5, R36 ;  /* 0x0000002405057220 */ /* 0x001fca0000410000 */
[----:B------:R0:W-:Y:S02]  /*3f40*/  STS [R6], R5 ;  /* 0x0000000506007388 */ /* 0x0001e40000000800 */
[----:B0-----:R-:W-:-:S05]  /*3f50*/  VIADD R6, R6, 0x200 ;  /* 0x0000020006067836 */ /* 0x001fca0000000000 */
[----:B------:R-:W-:Y:S05]  /*3f60*/  @P0 BRA `(.L_x_17615) ;  /* 0xfffffffc00e40947 */ /* 0x000fea000383ffff */
.L_x_17614:
[----:B------:R-:W-:Y:S05]  /*3f70*/  BSYNC.RECONVERGENT B1 ;  /* 0x0000000000017941 */ /* 0x000fea0003800200 */
.L_x_17613:
        /* <DEDUP_REMOVED lines=13> */
.L_x_17618:
        /* <DEDUP_REMOVED lines=52> */
.L_x_17617:
[----:B------:R-:W-:Y:S05]  /*4390*/  BSYNC.RECONVERGENT B1 ;  /* 0x0000000000017941 */ /* 0x000fea0003800200 */
.L_x_17616:
        /* <DEDUP_REMOVED lines=31> */
.L_x_17620:
[----:B------:R-:W-:Y:S05]  /*4590*/  BSYNC.RECONVERGENT B1 ;  /* 0x0000000000017941 */ /* 0x000fea0003800200 */
.L_x_17619:
        /* <DEDUP_REMOVED lines=14> */
.L_x_17612:
[----:B------:R-:W-:Y:S05]  /*4680*/  BSYNC.RECONVERGENT B0 ;  /* 0x0000000000007941 */ /* 0x000fea0003800200 */
.L_x_17611:
[----:B------:R-:W-:Y:S01]  /*4690*/  UIADD3 UR4, UPT, UPT, UR10, 0x1f, URZ ;  /* 0x0000001f0a047890 */ /* 0x000fe2000fffe0ff */
[----:B------:R-:W2:Y:S08]  /*46a0*/  S2UR UR7, SR_CTAID.Y ;  /* 0x00000000000779c3 */ /* 0x000eb00000002600 */
[----:B------:R-:W-:Y:S01]  /*46b0*/  BAR.SYNC.DEFER_BLOCKING 0x0 ;  /* 0x0000000000007b1d */ /* 0x000fe20000010000 */
[----:B------:R-:W-:Y:S01]  /*46c0*/  HFMA2 R32, -RZ, RZ, 0, 0 ;  /* 0x00000000ff207431 */ /* 0x000fe200000001ff */
[----:B------:R-:W-:Y:S01]  /*46d0*/  USHF.R.S32.HI UR6, URZ, 0x1f, UR4 ;  /* 0x0000001fff067899 */ /* 0x000fe20008011404 */
[----:B------:R-:W-:Y:S01]  /*46e0*/  IMAD.MOV.U32 R19, RZ, RZ, RZ ;  /* 0x000000ffff137224 */ /* 0x000fe200078e00ff */
[----:B------:R-:W-:-:S02]  /*46f0*/  CS2R R20, SRZ ;  /* 0x0000000000147805 */ /* 0x000fc4000001ff00 */
[----:B------:R-:W-:Y:S01]  /*4700*/  CS2R R22, SRZ ;  /* 0x0000000000167805 */ /* 0x000fe2000001ff00 */
[----:B------:R-:W-:Y:S01]  /*4710*/  ULEA.HI UR6, UR6, UR4, URZ, 0x5 ;  /* 0x0000000406067291 */ /* 0x000fe2000f8f28ff */
[----:B------:R-:W-:Y:S01]  /*4720*/  BSSY.RECONVERGENT B1, `(.L_x_17621) ;  /* 0x0000365000017945 */ /* 0x000fe20003800200 */
[----:B------:R-:W3:Y:S01]  /*4730*/  LDCU UR16, c[0x0][0x3cc] ;  /* 0x00007980ff1077ac */ /* 0x000ee20008000800 */
[----:B------:R-:W-:Y:S02]  /*4740*/  CS2R R24, SRZ ;  /* 0x0000000000187805 */ /* 0x000fe4000001ff00 */
[----:B------:R-:W-:Y:S02]  /*4750*/  CS2R R26, SRZ ;  /* 0x00000000001a7805 */ /* 0x000fe4000001ff00 */
[----:B------:R-:W-:Y:S01]  /*4760*/  CS2R R28, SRZ ;  /* 0x00000000001c7805 */ /* 0x000fe2000001ff00 */
[----:B------:R-:W-:Y:S01]  /*4770*/  USHF.R.S32.HI UR6, URZ, 0x5, UR6 ;  /* 0x00000005ff067899 */ /* 0x000fe20008011406 */
[----:B------:R-:W4:Y:S05]  /*4780*/  LDCU.64 UR12, c[0x0][0x398] ;  /* 0x00007300ff0c77ac */ /* 0x000f2a0008000a00 */
[----:B------:R-:W-:-:S13]  /*4790*/  ISETP.GE.AND P0, PT, R18, UR6, PT ;  /* 0x0000000612007c0c */ /* 0x000fda000bf06270 */
[----:B--234-:R-:W-:Y:S05]  /*47a0*/  @P0 BRA `(.L_x_17622) ;  /* 0x0000003400700947 */ /* 0x01cfea0003800000 */
[----:B-1----:R-:W1:Y:S01]  /*47b0*/  I2F.RP R12, R8 ;  /* 0x00000008000c7306 */ /* 0x002e620000209400 */
[----:B------:R-:W2:Y:S01]  /*47c0*/  LDC R5, c[0x0][0x3b8] ;  /* 0x0000ee00ff057b82 */ /* 0x000ea20000000800 */
[----:B------:R-:W3:Y:S01]  /*47d0*/  LDCU UR11, c[0x0][0x3d0] ;  /* 0x00007a00ff0b77ac */ /* 0x000ee20008000800 */
[----:B------:R-:W-:Y:S01]  /*47e0*/  SHF.R.U32.HI R4, RZ, 0x3, R0 ;  /* 0x00000003ff047819 */ /* 0x000fe20000011600 */
[----:B------:R-:W-:Y:S01]  /*47f0*/  VIADD R15, R3, 0xe0 ;  /* 0x000000e0030f7836 */ /* 0x000fe20000000000 */
[----:B------:R-:W-:Y:S01]  /*4800*/  SHF.L.U32 R14, R0, 0x5, RZ ;  /* 0x00000005000e7819 */ /* 0x000fe200000006ff */
[----:B------:R-:W4:Y:S01]  /*4810*/  LDCU UR4, c[0x0][0x3ec] ;  /* 0x00007d80ff0477ac */ /* 0x000f220008000800 */
[----:B------:R-:W-:Y:S01]  /*4820*/  LOP3.LUT R4, R4, 0x7c, RZ, 0xc0, !PT ;  /* 0x0000007c04047812 */ /* 0x000fe200078ec0ff */
[----:B------:R-:W-:Y:S01]  /*4830*/  VIADD R76, R18, -UR6 ;  /* 0x80000006124c7c36 */ /* 0x000fe20008000000 */
[----:B------:R-:W-:Y:S01]  /*4840*/  LOP3.LUT R3, R14, 0x60, RZ, 0xe2, !PT ;  /* 0x000000600e037812 */ /* 0x000fe200078ee2ff */
[----:B------:R-:W5:Y:S01]  /*4850*/  LDCU.64 UR14, c[0x0][0x3a8] ;  /* 0x00007500ff0e77ac */ /* 0x000f620008000a00 */
[----:B------:R-:W-:Y:S01]  /*4860*/  SHF.L.U32 R37, R0, 0x3, RZ ;  /* 0x0000000300257819 */ /* 0x000fe200000006ff */
[----:B------:R-:W-:Y:S01]  /*4870*/  VIADD R36, R18, 0x1 ;  /* 0x0000000112247836 */ /* 0x000fe20000000000 */
[----:B------:R-:W-:Y:S01]  /*4880*/  LEA R2, R2, R15, 0x18 ;  /* 0x0000000f02027211 */ /* 0x000fe200078ec0ff */
[C---:B------:R-:W-:Y:S01]  /*4890*/  IMAD R3, R18.reuse, 0x80, R3 ;  /* 0x0000008012037824 */ /* 0x040fe200078e0203 */
[----:B-1----:R-:W1:Y:S01]  /*48a0*/  MUFU.RCP R12, R12 ;  /* 0x0000000c000c7308 */ /* 0x002e620000001000 */
[----:B------:R-:W-:Y:S01]  /*48b0*/  LEA R34, R18, 0x3, 0x5 ;  /* 0x0000000312227811 */ /* 0x000fe200078e28ff */
[----:B------:R-:W-:-:S02]  /*48c0*/  IMAD.MOV.U32 R32, RZ, RZ, RZ ;  /* 0x000000ffff207224 */ /* 0x000fc400078e00ff */
[----:B------:R-:W-:Y:S01]  /*48d0*/  IADD3 R31, PT, PT, R3, 0x10, R2 ;  /* 0x00000010031f7810 */ /* 0x000fe20007ffe002 */
[----:B---3--:R-:W-:Y:S01]  /*48e0*/  IMAD R16, R9, UR11, RZ ;  /* 0x0000000b09107c24 */ /* 0x008fe2000f8e02ff */
[----:B------:R-:W-:Y:S02]  /*48f0*/  LOP3.LUT R9, R37, 0xf8, RZ, 0xc0, !PT ;  /* 0x000000f825097812 */ /* 0x000fe400078ec0ff */
[----:B------:R-:W-:Y:S01]  /*4900*/  LOP3.LUT R37, R34, 0x18, R37, 0xf8, !PT ;  /* 0x0000001822257812 */ /* 0x000fe200078ef825 */
[----:B--2---:R-:W-:Y:S01]  /*4910*/  IMAD R13, R5, UR7, RZ ;  /* 0x00000007050d7c24 */ /* 0x004fe2000f8e02ff */
[----:B------:R-:W-:Y:S02]  /*4920*/  MOV R5, RZ ;  /* 0x000000ff00057202 */ /* 0x000fe40000000f00 */
[----:B----4-:R-:W-:Y:S02]  /*4930*/  MOV R38, UR4 ;  /* 0x0000000400267c02 */ /* 0x010fe40008000f00 */
[----:B------:R-:W-:Y:S01]  /*4940*/  SHF.R.S32.HI R17, RZ, 0x1f, R16 ;  /* 0x0000001fff117819 */ /* 0x000fe20000011410 */
[----:B------:R-:W-:Y:S01]  /*4950*/  IMAD.WIDE R4, R13, 0x4, R4 ;  /* 0x000000040d047825 */ /* 0x000fe200078e0204 */
[----:B------:R-:W-:-:S03]  /*4960*/  IADD3 R38, PT, PT, -R38, UR5, RZ ;  /* 0x0000000526267c10 */ /* 0x000fc6000fffe1ff */
[----:B-1----:R-:W-:Y:S01]  /*4970*/  VIADD R6, R12, 0xffffffe ;  /* 0x0ffffffe0c067836 */ /* 0x002fe20000000000 */
[----:B-----5:R-:W-:-:S03]  /*4980*/  IADD3 R30, P0, PT, R4, UR14, RZ ;  /* 0x0000000e041e7c10 */ /* 0x020fc6000ff1e0ff */
[----:B0-----:R0:W1:Y:S01]  /*4990*/  F2I.FTZ.U32.TRUNC.NTZ R7, R6 ;  /* 0x0000000600077305 */ /* 0x001062000021f000 */
[----:B------:R-:W-:Y:S01]  /*49a0*/  IADD3.X R35, PT, PT, R5, UR15, RZ, P0, !PT ;  /* 0x0000000f05237c10 */ /* 0x000fe200087fe4ff */
[----:B0-----:R-:W-:Y:S02]  /*49b0*/  IMAD.MOV.U32 R6, RZ, RZ, RZ ;  /* 0x000000ffff067224 */ /* 0x001fe400078e00ff */
[----:B-1----:R-:W-:-:S04]  /*49c0*/  IMAD.MOV R33, RZ, RZ, -R7 ;  /* 0x000000ffff217224 */ /* 0x002fc800078e0a07 */
[----:B------:R-:W-:-:S04]  /*49d0*/  IMAD R33, R33, R8, RZ ;  /* 0x0000000821217224 */ /* 0x000fc800078e02ff */
[----:B------:R-:W-:-:S07]  /*49e0*/  IMAD.HI.U32 R33, R7, R33, R6 ;  /* 0x0000002107217227 */ /* 0x000fce00078e0006 */
.L_x_17649:
        /* <DEDUP_REMOVED lines=49> */
[----:B------:R-:W2:Y:S01]  /*4d00*/  LDG.E.CONSTANT R3, desc[UR8][R4.64] ;  /* 0x0000000804037981 */ /* 0x000ea2000c1e9900 */
[----:B0-----:R-:W-:Y:S01]  /*4d10*/  F2FP.BF16.F32.PACK_AB R78, R13, R12 ;  /* 0x0000000c0d4e723e */ /* 0x001fe200000010ff */
[----:B--2---:R-:W-:-:S03]  /*4d20*/  IMAD.WIDE R2, R3, UR16, R16 ;  /* 0x0000001003027c25 */ /* 0x004fc6000f8e0210 */
        /* <DEDUP_REMOVED lines=42> */
[----:B------:R-:W-:-:S03]  /*4fd0*/  IADD3 R5, PT, PT, R37, -0x3, RZ ;  /* 0xfffffffd25057810 */ /* 0x000fc60007ffe0ff */
[----:B------:R1:W5:Y:S04]  /*4fe0*/  LDG.E.CONSTANT R6, desc[UR8][R2.64+0x4] ;  /* 0x0000040802067981 */ /* 0x000368000c1e9900 */
[----:B------:R1:W5:Y:S04]  /*4ff0*/  LDG.E.CONSTANT R73, desc[UR8][R2.64+0x8] ;  /* 0x0000080802497981 */ /* 0x000368000c1e9900 */
[----:B------:R1:W5:Y:S01]  /*5000*/  LDG.E.CONSTANT R13, desc[UR8][R2.64+0xc] ;  /* 0x00000c08020d7981 */ /* 0x000362000c1e9900 */
[----:B------:R-:W-:Y:S05]  /*5010*/  @P0 BRA `(.L_x_17626) ;  /* 0x0000000000780947 */ /* 0x000fea0003800000 */
        /* <DEDUP_REMOVED lines=8> */
[----:B-----5:R-:W-:Y:S02]  /*50a0*/  PRMT R12, R6, 0x7632, R12 ;  /* 0x00007632060c7816 */ /* 0x020fe4000000000c */
[----:B------:R-:W-:-:S02]  /*50b0*/  ISETP.GE.AND P4, PT, R72, UR10, PT ;  /* 0x0000000a48007c0c */ /* 0x000fc4000bf86270 */
[----:B------:R-:W-:Y:S02]  /*50c0*/  IADD3 R72, PT, PT, R37, -0x2, RZ ;  /* 0xfffffffe25487810 */ /* 0x000fe40007ffe0ff */
[----:B------:R-:W-:Y:S02]  /*50d0*/  ISETP.GE.AND P2, PT, R70, UR10, PT ;  /* 0x0000000a46007c0c */ /* 0x000fe4000bf46270 */
[----:B------:R-:W-:Y:S02]  /*50e0*/  SEL R75, R12, RZ, !P6 ;  /* 0x000000ff0c4b7207 */ /* 0x000fe40007000000 */
[----:B------:R-:W-:Y:S02]  /*50f0*/  ISETP.GE.AND P3, PT, R74, UR10, PT ;  /* 0x0000000a4a007c0c */ /* 0x000fe4000bf66270 */
[----:B------:R-:W-:Y:S02]  /*5100*/  SEL R70, R6, RZ, !P1 ;  /* 0x000000ff06467207 */ /* 0x000fe40004800000 */
[----:B------:R-:W-:-:S02]  /*5110*/  PRMT R12, R73, 0x7632, R12 ;  /* 0x00007632490c7816 */ /* 0x000fc4000000000c */
[----:B------:R-:W-:Y:S02]  /*5120*/  ISETP.GE.AND P1, PT, R72, UR10, PT ;  /* 0x0000000a48007c0c */ /* 0x000fe4000bf26270 */
        /* <DEDUP_REMOVED lines=13> */
.L_x_17626:
[----:B------:R-:W-:Y:S05]  /*5200*/  BSYNC.RECONVERGENT B2 ;  /* 0x0000000000027941 */ /* 0x000fea0003800200 */
.L_x_17625:
[----:B-----5:R-:W-:Y:S02]  /*5210*/  HMUL2.BF16_V2 R12, R4, R7 ;  /* 0x00000007040c7232 */ /* 0x020fe40000200000 */
[----:B------:R-:W-:Y:S01]  /*5220*/  IMAD.MOV.U32 R7, RZ, RZ, R77 ;  /* 0x000000ffff077224 */ /* 0x000fe200078e004d */
[----:B------:R0:W5:Y:S02]  /*5230*/  LDG.E.CONSTANT R79, desc[UR8][R2.64+0x208] ;  /* 0x00020808024f7981 */ /* 0x000164000c1e9900 */
[C---:B------:R-:W-:Y:S02]  /*5240*/  PRMT R70, R12.reuse, 0x7632, R70 ;  /* 0x000076320c467816 */ /* 0x040fe40000000046 */
[----:B------:R-:W-:Y:S01]  /*5250*/  HFMA2.BF16_V2 R72, R7, R6, -RZ ;  /* 0x0000000607487231 */ /* 0x000fe200003000ff */
[----:B------:R0:W5:Y:S01]  /*5260*/  LDG.E.CONSTANT R81, desc[UR8][R2.64+0x20c] ;  /* 0x00020c0802517981 */ /* 0x000162000c1e9900 */
[----:B------:R-:W-:Y:S01]  /*5270*/  IMAD.MOV.U32 R6, RZ, RZ, R78 ;  /* 0x000000ffff067224 */ /* 0x000fe200078e004e */
[----:B------:R-:W-:Y:S01]  /*5280*/  SHF.L.U32 R12, R12, 0x10, RZ ;  /* 0x000000100c0c7819 */ /* 0x000fe200000006ff */
[----:B------:R-:W-:Y:S01]  /*5290*/  IMAD.U32 R75, R70, 0x10000, RZ ;  /* 0x00010000464b7824 */ /* 0x000fe200078e00ff */
[C---:B------:R-:W-:Y:S01]  /*52a0*/  PRMT R74, R72.reuse, 0x7632, R74 ;  /* 0x00007632484a7816 */ /* 0x040fe2000000004a */
[----:B------:R-:W-:-:S02]  /*52b0*/  IMAD.U32 R72, R72, 0x10000, RZ ;  /* 0x0001000048487824 */ /* 0x000fc400078e00ff */
[----:B------:R-:W-:Y:S02]  /*52c0*/  HMUL2.BF16_V2 R73, R6, R73 ;  /* 0x0000004906497232 */ /* 0x000fe40000200000 */
[----:B------:R-:W-:Y:S01]  /*52d0*/  FADD.FTZ R75, R12, R75 ;  /* 0x0000004b0c4b7221 */ /* 0x000fe20000010000 */
[----:B------:R-:W-:Y:S02]  /*52e0*/  SHF.L.U32 R77, R74, 0x10, RZ ;  /* 0x000000104a4d7819 */ /* 0x000fe400000006ff */
[----:B------:R0:W5:Y:S01]  /*52f0*/  LDG.E.CONSTANT R74, desc[UR8][R2.64+0x204] ;  /* 0x00020408024a7981 */ /* 0x000162000c1e9900 */
[C---:B------:R-:W-:Y:S02]  /*5300*/  PRMT R12, R73.reuse, 0x7610, R12 ;  /* 0x00007610490c7816 */ /* 0x040fe4000000000c */
[----:B------:R-:W-:Y:S01]  /*5310*/  FADD.FTZ R72, R72, R77 ;  /* 0x0000004d48487221 */ /* 0x000fe20000010000 */
[----:B------:R-:W-:Y:S01]  /*5320*/  PRMT R70, R73, 0x7632, R70 ;  /* 0x0000763249467816 */ /* 0x000fe20000000046 */
[----:B------:R0:W5:Y:S01]  /*5330*/  LDG.E.CONSTANT R77, desc[UR8][R2.64+0x200] ;  /* 0x00020008024d7981 */ /* 0x000162000c1e9900 */
[----:B------:R-:W-:Y:S01]  /*5340*/  BSSY.RECONVERGENT B2, `(.L_x_17627) ;  /* 0x0000022000027945 */ /* 0x000fe20003800200 */
[----:B------:R-:W-:-:S02]  /*5350*/  IMAD.U32 R12, R12, 0x10000, RZ ;  /* 0x000100000c0c7824 */ /* 0x000fc400078e00ff */
[----:B------:R-:W-:Y:S01]  /*5360*/  IMAD.U32 R73, R70, 0x10000, RZ ;  /* 0x0001000046497824 */ /* 0x000fe200078e00ff */
[----:B------:R-:W-:Y:S06]  /*5370*/  @P0 BRA `(.L_x_17628) ;  /* 0x0000000000780947 */ /* 0x000fec0003800000 */
[C---:B------:R-:W-:Y:S01]  /*5380*/  VIADD R78, R37.reuse, 0x1 ;  /* 0x00000001254e7836 */ /* 0x040fe20000000000 */
[C---:B------:R-:W-:Y:S01]  /*5390*/  IADD3 R70, PT, PT, R37.reuse, -0x1, RZ ;  /* 0xffffffff25467810 */ /* 0x040fe20007ffe0ff */
[C---:B------:R-:W-:Y:S01]  /*53a0*/  VIADD R80, R37.reuse, 0x2 ;  /* 0x0000000225507836 */ /* 0x040fe20000000000 */
[C---:B------:R-:W-:Y:S02]  /*53b0*/  ISETP.GE.AND P6, PT, R37.reuse, UR10, PT ;  /* 0x0000000a25007c0c */ /* 0x040fe4000bfc6270 */
[----:B------:R-:W-:Y:S01]  /*53c0*/  ISETP.GE.AND P5, PT, R78, UR10, PT ;  /* 0x0000000a4e007c0c */ /* 0x000fe2000bfa6270 */
[C---:B------:R-:W-:Y:S01]  /*53d0*/  VIADD R78, R37.reuse, 0xfffffffe ;  /* 0xfffffffe254e7836 */ /* 0x040fe20000000000 */
[----:B------:R-:W-:Y:S01]  /*53e0*/  ISETP.GE.AND P4, PT, R80, UR10, PT ;  /* 0x0000000a50007c0c */ /* 0x000fe2000bf86270 */
[----:B------:R-:W-:Y:S01]  /*53f0*/  VIADD R80, R37, 0x4 ;  /* 0x0000000425507836 */ /* 0x000fe20000000000 */
[----:B------:R-:W-:Y:S02]  /*5400*/  ISETP.GE.AND P1, PT, R70, UR10, PT ;  /* 0x0000000a46007c0c */ /* 0x000fe4000bf26270 */
[----:B-----5:R-:W-:-:S02]  /*5410*/  PRMT R70, R74, 0x7632, R70 ;  /* 0x000076324a467816 */ /* 0x020fc40000000046 */
        /* <DEDUP_REMOVED lines=20> */
.L_x_17628:
[----:B------:R-:W-:Y:S05]  /*5560*/  BSYNC.RECONVERGENT B2 ;  /* 0x0000000000027941 */ /* 0x000fea0003800200 */
.L_x_17627:
[----:B-----5:R-:W-:Y:S01]  /*5570*/  HFMA2.BF16_V2 R70, R4, R77, -RZ ;  /* 0x0000004d04467231 */ /* 0x020fe200003000ff */
[----:B------:R-:W-:Y:S01]  /*5580*/  F2FP.BF16.F32.PACK_AB R77, R15, R14 ;  /* 0x0000000e0f4d723e */ /* 0x000fe200000010ff */
[----:B------:R-:W-:Y:S02]  /*5590*/  HMUL2.BF16_V2 R15, R7, R74 ;  /* 0x0000004a070f7232 */ /* 0x000fe40000200000 */
[----:B------:R-:W-:Y:S01]  /*55a0*/  FADD.FTZ R73, R12, R73 ;  /* 0x000000490c497221 */ /* 0x000fe20000010000 */
[----:B------:R-:W-:Y:S01]  /*55b0*/  HMUL2.BF16_V2 R79, R6, R79 ;  /* 0x0000004f064f7232 */ /* 0x000fe20000200000 */
[C---:B------:R-:W-:Y:S01]  /*55c0*/  PRMT R12, R70.reuse, 0x7610, R12 ;  /* 0x00007610460c7816 */ /* 0x040fe2000000000c */
[----:B------:R-:W-:Y:S01]  /*55d0*/  FADD.FTZ R72, R75, R72 ;  /* 0x000000484b487221 */ /* 0x000fe20000010000 */
[----:B------:R-:W-:Y:S02]  /*55e0*/  PRMT R14, R70, 0x7632, R14 ;  /* 0x00007632460e7816 */ /* 0x000fe4000000000e */
[C---:B------:R-:W-:Y:S01]  /*55f0*/  PRMT R70, R15.reuse, 0x7632, R70 ;  /* 0x000076320f467816 */ /* 0x040fe20000000046 */
[----:B------:R-:W-:Y:S01]  /*5600*/  IMAD.U32 R15, R15, 0x10000, RZ ;  /* 0x000100000f0f7824 */ /* 0x000fe200078e00ff */
[----:B------:R-:W-:Y:S01]  /*5610*/  SHF.L.U32 R74, R12, 0x10, RZ ;  /* 0x000000100c4a7819 */ /* 0x000fe200000006ff */
[----:B------:R-:W-:Y:S01]  /*5620*/  IMAD.MOV.U32 R12, RZ, RZ, R77 ;  /* 0x000000ffff0c7224 */ /* 0x000fe200078e004d */
[----:B------:R-:W-:Y:S01]  /*5630*/  SHF.L.U32 R70, R70, 0x10, RZ ;  /* 0x0000001046467819 */ /* 0x000fe200000006ff */
[----:B------:R-:W-:-:S03]  /*5640*/  IMAD.U32 R75, R14, 0x10000, RZ ;  /* 0x000100000e4b7824 */ /* 0x000fc600078e00ff */
[C---:B------:R-:W-:Y:S02]  /*5650*/  HFMA2.BF16_V2 R13, R12.reuse, R13, -RZ ;  /* 0x0000000d0c0d7231 */ /* 0x040fe400003000ff */
[--C-:B------:R-:W-:Y:S01]  /*5660*/  FADD.FTZ R78, R15, R70.reuse ;  /* 0x000000460f4e7221 */ /* 0x100fe20000010000 */
[C---:B------:R-:W-:Y:S01]  /*5670*/  PRMT R15, R79.reuse, 0x7610, R15 ;  /* 0x000076104f0f7816 */ /* 0x040fe2000000000f */
[----:B------:R-:W-:Y:S01]  /*5680*/  FADD.FTZ R77, R74, R75 ;  /* 0x0000004b4a4d7221 */ /* 0x000fe20000010000 */
[----:B------:R-:W-:Y:S01]  /*5690*/  PRMT R70, R79, 0x7632, R70 ;  /* 0x000076324f467816 */ /* 0x000fe20000000046 */
[----:B------:R-:W-:Y:S01]  /*56a0*/  HFMA2.BF16_V2 R74, R12, R81, -RZ ;  /* 0x000000510c4a7231 */ /* 0x000fe200003000ff */
[----:B------:R-:W-:Y:S01]  /*56b0*/  PRMT R14, R13, 0x7632, R14 ;  /* 0x000076320d0e7816 */ /* 0x000fe2000000000e */
[----:B------:R-:W-:Y:S01]  /*56c0*/  IMAD.U32 R15, R15, 0x10000, RZ ;  /* 0x000100000f0f7824 */ /* 0x000fe200078e00ff */
[----:B------:R-:W-:Y:S01]  /*56d0*/  SHF.L.U32 R70, R70, 0x10, RZ ;  /* 0x0000001046467819 */ /* 0x000fe200000006ff */
[----:B------:R-:W-:-:S02]  /*56e0*/  IMAD.U32 R13, R13, 0x10000, RZ ;  /* 0x000100000d0d7824 */ /* 0x000fc400078e00ff */
[----:B------:R-:W-:Y:S01]  /*56f0*/  FADD.FTZ R77, R77, R78 ;  /* 0x0000004e4d4d7221 */ /* 0x000fe20000010000 */
[----:B------:R-:W-:Y:S01]  /*5700*/  IMAD.U32 R14, R14, 0x10000, RZ ;  /* 0x000100000e0e7824 */ /* 0x000fe200078e00ff */
[----:B------:R-:W-:Y:S01]  /*5710*/  PRMT R75, R74, 0x7632, R75 ;  /* 0x000076324a4b7816 */ /* 0x000fe2000000004b */
[----:B------:R-:W-:Y:S01]  /*5720*/  FADD.FTZ R70, R15, R70 ;  /* 0x000000460f467221 */ /* 0x000fe20000010000 */
[----:B------:R-:W-:Y:S01]  /*5730*/  FADD.FTZ R15, R72, R73 ;  /* 0x00000049480f7221 */ /* 0x000fe20000010000 */
[----:B------:R-:W-:Y:S01]  /*5740*/  FADD.FTZ R14, R13, R14 ;  /* 0x0000000e0d0e7221 */ /* 0x000fe20000010000 */
[----:B------:R2:W5:Y:S01]  /*5750*/  LDG.E.CONSTANT R73, desc[UR8][R2.64+0x400] ;  /* 0x0004000802497981 */ /* 0x000562000c1e9900 */
[----:B------:R-:W-:Y:S01]  /*5760*/  FADD.FTZ R70, R77, R70 ;  /* 0x000000464d467221 */ /* 0x000fe20000010000 */
[----:B------:R-:W-:Y:S01]  /*5770*/  SHF.L.U32 R74, R74, 0x10, RZ ;  /* 0x000000104a4a7819 */ /* 0x000fe200000006ff */
[----:B------:R-:W-:Y:S01]  /*5780*/  IMAD.U32 R75, R75, 0x10000, RZ ;  /* 0x000100004b4b7824 */ /* 0x000fe200078e00ff */
[----:B------:R2:W5:Y:S01]  /*5790*/  LDG.E.CONSTANT R72, desc[UR8][R2.64+0x404] ;  /* 0x0004040802487981 */ /* 0x000562000c1e9900 */
[----:B------:R-:W-:Y:S02]  /*57a0*/  BSSY.RECONVERGENT B2, `(.L_x_17629) ;  /* 0x0000023000027945 */ /* 0x000fe40003800200 */
[----:B------:R-:W-:Y:S01]  /*57b0*/  FADD.FTZ R75, R74, R75 ;  /* 0x0000004b4a4b7221 */ /* 0x000fe20000010000 */
[----:B------:R2:W5:Y:S04]  /*57c0*/  LDG.E.CONSTANT R77, desc[UR8][R2.64+0x408] ;  /* 0x00040808024d7981 */ /* 0x000568000c1e9900 */
[----:B------:R2:W5:Y:S01]  /*57d0*/  LDG.E.CONSTANT R13, desc[UR8][R2.64+0x40c] ;  /* 0x00040c08020d7981 */ /* 0x000562000c1e9900 */
[----:B------:R-:W-:Y:S05]  /*57e0*/  @P0 BRA `(.L_x_17630) ;  /* 0x0000000000780947 */ /* 0x000fea0003800000 */
[C---:B------:R-:W-:Y:S01]  /*57f0*/  IADD3 R78, PT, PT, R37.reuse, 0x1, RZ ;  /* 0x00000001254e7810 */ /* 0x040fe20007ffe0ff */
[C---:B------:R-:W-:Y:S01]  /*5800*/  VIADD R79, R37.reuse, 0x2 ;  /* 0x00000002254f7836 */ /* 0x040fe20000000000 */
[C---:B------:R-:W-:Y:S01]  /*5810*/  ISETP.GE.AND P6, PT, R37.reuse, UR10, PT ;  /* 0x0000000a25007c0c */ /* 0x040fe2000bfc6270 */
[C---:B------:R-:W-:Y:S01]  /*5820*/  VIADD R74, R37.reuse, 0xffffffff ;  /* 0xffffffff254a7836 */ /* 0x040fe20000000000 */
[----:B------:R-:W-:Y:S01]  /*5830*/  ISETP.GE.AND P5, PT, R78, UR10, PT ;  /* 0x0000000a4e007c0c */ /* 0x000fe2000bfa6270 */
[----:B------:R-:W-:Y:S01]  /*5840*/  VIADD R80, R37, 0x3 ;  /* 0x0000000325507836 */ /* 0x000fe20000000000 */
[----:B------:R-:W-:Y:S01]  /*5850*/  ISETP.GE.AND P4, PT, R79, UR10, PT ;  /* 0x0000000a4f007c0c */ /* 0x000fe2000bf86270 */
[C---:B------:R-:W-:Y:S01]  /*5860*/  VIADD R79, R37.reuse, 0xfffffffe ;  /* 0xfffffffe254f7836 */ /* 0x040fe20000000000 */
[----:B------:R-:W-:Y:S02]  /*5870*/  IADD3 R78, PT, PT, R37, 0x4, RZ ;  /* 0x00000004254e7810 */ /* 0x000fe40007ffe0ff */
[----:B------:R-:W-:-:S02]  /*5880*/  ISETP.GE.AND P1, PT, R74, UR10, PT ;  /* 0x0000000a4a007c0c */ /* 0x000fc4000bf26270 */
[----:B-----5:R-:W-:Y:S02]  /*5890*/  PRMT R74, R72, 0x7632, R74 ;  /* 0x00007632484a7816 */ /* 0x020fe4000000004a */
        /* <DEDUP_REMOVED lines=19> */
.L_x_17630:
[----:B------:R-:W-:Y:S05]  /*59d0*/  BSYNC.RECONVERGENT B2 ;  /* 0x0000000000027941 */ /* 0x000fea0003800200 */
.L_x_17629:
[----:B------:R3:W5:Y:S02]  /*59e0*/  LDG.E.CONSTANT R79, desc[UR8][R2.64+0x600] ;  /* 0x00060008024f7981 */ /* 0x000764000c1e9900 */
[----:B-----5:R-:W-:Y:S02]  /*59f0*/  HMUL2.BF16_V2 R73, R4, R73 ;  /* 0x0000004904497232 */ /* 0x020fe40000200000 */
[----:B------:R-:W-:Y:S01]  /*5a00*/  FADD.FTZ R15, R15, R14 ;  /* 0x0000000e0f0f7221 */ /* 0x000fe20000010000 */
[----:B------:R-:W-:Y:S01]  /*5a10*/  HFMA2.BF16_V2 R74, R7, R72, -RZ ;  /* 0x00000048074a7231 */ /* 0x000fe200003000ff */
[----:B------:R3:W5:Y:S01]  /*5a20*/  LDG.E.CONSTANT R78, desc[UR8][R2.64+0x604] ;  /* 0x00060408024e7981 */ /* 0x000762000c1e9900 */
[----:B------:R-:W-:Y:S01]  /*5a30*/  FADD.FTZ R14, R70, R75 ;  /* 0x0000004b460e7221 */ /* 0x000fe20000010000 */
[----:B------:R-:W-:Y:S02]  /*5a40*/  HMUL2.BF16_V2 R75, R6, R77 ;  /* 0x0000004d064b7232 */ /* 0x000fe40000200000 */
        /* <DEDUP_REMOVED lines=9> */
[C---:B012---:R-:W-:Y:S01]  /*5ae0*/  VIADD R2, R37.reuse, 0xffffffff ;  /* 0xffffffff25027836 */ /* 0x047fe20000000000 */
        /* <DEDUP_REMOVED lines=29> */
.L_x_17632:
[----:B------:R-:W-:Y:S05]  /*5cc0*/  BSYNC.RECONVERGENT B2 ;  /* 0x0000000000027941 */ /* 0x000fea0003800200 */
.L_x_17631:
[----:B012---:R-:W-:Y:S01]  /*5cd0*/  SHF.L.U32 R3, R72, 0x10, RZ ;  /* 0x0000001048037819 */ /* 0x007fe200000006ff */
        /* <DEDUP_REMOVED lines=9> */
[----:B------:R-:W-:Y:S01]  /*5d70*/  PRMT R70, R79, 0x7632, R70 ;  /* 0x000076324f467816 */ /* 0x000fe20000000046 */
[--C-:B------:R-:W-:Y:S01]  /*5d80*/  FADD.FTZ R75, R75, R2.reuse ;  /* 0x000000024b4b7221 */ /* 0x100fe20000010000 */
[----:B------:R-:W-:Y:S01]  /*5d90*/  PRMT R2, R79, 0x7610, R2 ;  /* 0x000076104f027816 */ /* 0x000fe20000000002 */
[----:B------:R-:W-:Y:S01]  /*5da0*/  HFMA2.BF16_V2 R13, R12, R13, -RZ ;  /* 0x0000000d0c0d7231 */ /* 0x000fe200003000ff */
[C---:B------:R-:W-:Y:S01]  /*5db0*/  PRMT R73, R72.reuse, 0x7632, R73 ;  /* 0x0000763248497816 */ /* 0x040fe20000000049 */
[----:B------:R-:W-:Y:S01]  /*5dc0*/  IMAD.U32 R72, R72, 0x10000, RZ ;  /* 0x0001000048487824 */ /* 0x000fe200078e00ff */
[----:B------:R-:W-:Y:S01]  /*5dd0*/  SHF.L.U32 R77, R70, 0x10, RZ ;  /* 0x00000010464d7819 */ /* 0x000fe200000006ff */
[----:B------:R-:W-:Y:S02]  /*5de0*/  IMAD.U32 R2, R2, 0x10000, RZ ;  /* 0x0001000002027824 */ /* 0x000fe400078e00ff */
[----:B------:R-:W-:-:S02]  /*5df0*/  HMUL2.BF16_V2 R81, R6, R81 ;  /* 0x0000005106517232 */ /* 0x000fc40000200000 */
[----:B------:R-:W-:Y:S02]  /*5e00*/  IMAD.U32 R73, R73, 0x10000, RZ ;  /* 0x0001000049497824 */ /* 0x000fe400078e00ff */
[----:B------:R-:W-:Y:S01]  /*5e10*/  FADD.FTZ R74, R3, R74 ;  /* 0x0000004a034a7221 */ /* 0x000fe20000010000 */
[----:B------:R-:W-:Y:S01]  /*5e20*/  FADD.FTZ R77, R2, R77 ;  /* 0x0000004d024d7221 */ /* 0x000fe20000010000 */
[C---:B------:R-:W-:Y:S01]  /*5e30*/  PRMT R2, R13.reuse, 0x7610, R2 ;  /* 0x000076100d027816 */ /* 0x040fe20000000002 */
[----:B------:R-:W-:Y:S01]  /*5e40*/  FADD.FTZ R78, R72, R73 ;  /* 0x00000049484e7221 */ /* 0x000fe20000010000 */
[----:B------:R-:W-:Y:S01]  /*5e50*/  HFMA2.BF16_V2 R72, R12, R83, -RZ ;  /* 0x000000530c487231 */ /* 0x000fe200003000ff */
[----:B------:R-:W-:Y:S01]  /*5e60*/  PRMT R3, R13, 0x7632, R3 ;  /* 0x000076320d037816 */ /* 0x000fe20000000003 */
        /* <DEDUP_REMOVED lines=23> */
[C---:B------:R-:W-:Y:S01]  /*5fe0*/  VIADD R14, R37.reuse, 0x2 ;  /* 0x00000002250e7836 */ /* 0x040fe20000000000 */
[----:B------:R-:W-:Y:S02]  /*5ff0*/  ISETP.GE.AND P6, PT, R37, UR10, PT ;  /* 0x0000000a25007c0c */ /* 0x000fe4000bfc6270 */
[----:B------:R-:W-:Y:S01]  /*6000*/  ISETP.GE.AND P5, PT, R13, UR10, PT ;  /* 0x0000000a0d007c0c */ /* 0x000fe2000bfa6270 */
[C---:B------:R-:W-:Y:S01]  /*6010*/  VIADD R13, R37.reuse, 0xfffffffe ;  /* 0xfffffffe250d7836 */ /* 0x040fe20000000000 */
        /* <DEDUP_REMOVED lines=24> */
.L_x_17634:
[----:B------:R-:W-:Y:S05]  /*61a0*/  BSYNC.RECONVERGENT B2 ;  /* 0x0000000000027941 */ /* 0x000fea0003800200 */
.L_x_17633:
        /* <DEDUP_REMOVED lines=13> */
[C---:B------:R-:W-:Y:S02]  /*6280*/  ISETP.GE.AND P6, PT, R37.reuse, UR10, PT ;  /* 0x0000000a25007c0c */ /* 0x040fe4000bfc6270 */
        /* <DEDUP_REMOVED lines=26> */
.L_x_17636:
[----:B------:R-:W-:Y:S05]  /*6430*/  BSYNC.RECONVERGENT B2 ;  /* 0x0000000000027941 */ /* 0x000fea0003800200 */
.L_x_17635:
[----:B------:R-:W-:Y:S01]  /*6440*/  SHF.L.U32 R2, R2, 0x10, RZ ;  /* 0x0000001002027819 */ /* 0x000fe200000006ff */
[----:B------:R-:W-:Y:S01]  /*6450*/  IMAD.U32 R3, R3, 0x10000, RZ ;  /* 0x0001000003037824 */ /* 0x000fe200078e00ff */
[----:B------:R-:W-:Y:S01]  /*6460*/  SHF.L.U32 R14, R14, 0x10, RZ ;  /* 0x000000100e0e7819 */ /* 0x000fe200000006ff */
[----:B------:R-:W-:Y:S02]  /*6470*/  IMAD.U32 R13, R13, 0x10000, RZ ;  /* 0x000100000d0d7824 */ /* 0x000fe400078e00ff */
[----:B------:R-:W-:Y:S02]  /*6480*/  HFMA2.BF16_V2 R67, R4, R67, -RZ ;  /* 0x0000004304437231 */ /* 0x000fe400003000ff */
[----:B------:R-:W-:Y:S01]  /*6490*/  FADD.FTZ R2, R2, R3 ;  /* 0x0000000302027221 */ /* 0x000fe20000010000 */
[----:B------:R-:W-:Y:S02]  /*64a0*/  IMAD.U32 R15, R15, 0x10000, RZ ;  /* 0x000100000f0f7824 */ /* 0x000fe400078e00ff */
[----:B------:R-:W-:Y:S01]  /*64b0*/  FADD.FTZ R13, R13, R14 ;  /* 0x0000000e0d0d7221 */ /* 0x000fe20000010000 */
[----:B------:R-:W-:-:S02]  /*64c0*/  IMAD.U32 R62, R62, 0x10000, RZ ;  /* 0x000100003e3e7824 */ /* 0x000fc400078e00ff */
[----:B------:R-:W-:Y:S01]  /*64d0*/  HMUL2.BF16_V2 R66, R7, R66 ;  /* 0x0000004207427232 */ /* 0x000fe20000200000 */
[C---:B------:R-:W-:Y:S01]  /*64e0*/  PRMT R3, R67.reuse, 0x7610, R3 ;  /* 0x0000761043037816 */ /* 0x040fe20000000003 */
[----:B------:R-:W-:Y:S01]  /*64f0*/  FADD.FTZ R13, R2, R13 ;  /* 0x0000000d020d7221 */ /* 0x000fe20000010000 */
[----:B------:R-:W-:Y:S01]  /*6500*/  PRMT R14, R67, 0x7632, R14 ;  /* 0x00007632430e7816 */ /* 0x000fe2000000000e */
[----:B------:R-:W-:Y:S01]  /*6510*/  FADD.FTZ R62, R15, R62 ;  /* 0x0000003e0f3e7221 */ /* 0x000fe20000010000 */
[----:B------:R-:W-:Y:S01]  /*6520*/  SHF.L.U32 R3, R3, 0x10, RZ ;  /* 0x0000001003037819 */ /* 0x000fe200000006ff */
[----:B------:R-:W-:Y:S01]  /*6530*/  HFMA2.BF16_V2 R2, R12, R65, -RZ ;  /* 0x000000410c027231 */ /* 0x000fe200003000ff */
[----:B------:R-:W-:Y:S01]  /*6540*/  PRMT R15, R66, 0x7610, R15 ;  /* 0x00007610420f7816 */ /* 0x000fe2000000000f */
[----:B------:R-:W-:Y:S01]  /*6550*/  IMAD.U32 R14, R14, 0x10000, RZ ;  /* 0x000100000e0e7824 */ /* 0x000fe200078e00ff */
[----:B------:R-:W-:Y:S01]  /*6560*/  PRMT R63, R66, 0x7632, R63 ;  /* 0x00007632423f7816 */ /* 0x000fe2000000003f */
[----:B------:R-:W-:Y:S02]  /*6570*/  BSSY.RECONVERGENT B2, `(.L_x_17637) ;  /* 0x0000035000027945 */ /* 0x000fe40003800200 */
[----:B------:R-:W-:Y:S01]  /*6580*/  FADD.FTZ R65, R3, R14 ;  /* 0x0000000e03417221 */ /* 0x000fe20000010000 */
[----:B------:R-:W-:Y:S01]  /*6590*/  SHF.L.U32 R64, R63, 0x10, RZ ;  /* 0x000000103f407819 */ /* 0x000fe200000006ff */
[----:B------:R-:W-:-:S02]  /*65a0*/  IMAD.U32 R15, R15, 0x10000, RZ ;  /* 0x000100000f0f7824 */ /* 0x000fc400078e00ff */
[----:B------:R-:W-:Y:S02]  /*65b0*/  HMUL2.BF16_V2 R14, R6, R68 ;  /* 0x00000044060e7232 */ /* 0x000fe40000200000 */
[----:B------:R-:W-:Y:S01]  /*65c0*/  HFMA2.BF16_V2 R63, R12, R69, -RZ ;  /* 0x000000450c3f7231 */ /* 0x000fe200003000ff */
[C---:B------:R-:W-:Y:S01]  /*65d0*/  PRMT R3, R2.reuse, 0x7632, R3 ;  /* 0x0000763202037816 */ /* 0x040fe20000000003 */
[--C-:B------:R-:W-:Y:S01]  /*65e0*/  FADD.FTZ R66, R15, R64.reuse ;  /* 0x000000400f427221 */ /* 0x100fe20000010000 */
[----:B------:R-:W-:Y:S02]  /*65f0*/  SHF.L.U32 R2, R2, 0x10, RZ ;  /* 0x0000001002027819 */ /* 0x000fe400000006ff */
[C---:B------:R-:W-:Y:S01]  /*6600*/  PRMT R15, R14.reuse, 0x7632, R15 ;  /* 0x000076320e0f7816 */ /* 0x040fe2000000000f */
[----:B------:R-:W-:Y:S01]  /*6610*/  IMAD.U32 R14, R14, 0x10000, RZ ;  /* 0x000100000e0e7824 */ /* 0x000fe200078e00ff */
[----:B------:R-:W-:Y:S01]  /*6620*/  PRMT R64, R63, 0x7632, R64 ;  /* 0x000076323f407816 */ /* 0x000fe20000000040 */
[----:B------:R-:W-:-:S02]  /*6630*/  IMAD.U32 R3, R3, 0x10000, RZ ;  /* 0x0001000003037824 */ /* 0x000fc400078e00ff */
[----:B------:R-:W-:Y:S01]  /*6640*/  FADD.FTZ R65, R65, R66 ;  /* 0x0000004241417221 */ /* 0x000fe20000010000 */
[----:B------:R-:W-:Y:S01]  /*6650*/  IMAD.U32 R15, R15, 0x10000, RZ ;  /* 0x000100000f0f7824 */ /* 0x000fe200078e00ff */
[----:B------:R-:W-:Y:S01]  /*6660*/  SHF.L.U32 R64, R64, 0x10, RZ ;  /* 0x0000001040407819 */ /* 0x000fe200000006ff */
[----:B------:R-:W-:Y:S02]  /*6670*/  IMAD.U32 R63, R63, 0x10000, RZ ;  /* 0x000100003f3f7824 */ /* 0x000fe400078e00ff */
        /* <DEDUP_REMOVED lines=21> */
[----:B------:R-:W-:-:S02]  /*67d0*/  PRMT R15, R47, 0x7632, R15 ;  /* 0x000076322f0f7816 */ /* 0x000fc4000000000f */
[----:B------:R-:W-:Y:S02]  /*67e0*/  SEL R64, R13, RZ, !P6 ;  /* 0x000000ff0d407207 */ /* 0x000fe40007000000 */
        /* <DEDUP_REMOVED lines=13> */
.L_x_17638:
[----:B------:R-:W-:Y:S05]  /*68c0*/  BSYNC.RECONVERGENT B2 ;  /* 0x0000000000027941 */ /* 0x000fea0003800200 */
.L_x_17637:
[----:B------:R-:W-:Y:S02]  /*68d0*/  HFMA2.BF16_V2 R15, R7, R61, -RZ ;  /* 0x0000003d070f7231 */ /* 0x000fe400003000ff */
[----:B------:R-:W-:Y:S01]  /*68e0*/  HMUL2.BF16_V2 R13, R4, R71 ;  /* 0x00000047040d7232 */ /* 0x000fe20000200000 */
[----:B------:R-:W-:Y:S01]  /*68f0*/  BSSY.RECONVERGENT B2, `(.L_x_17639) ;  /* 0x0000026000027945 */ /* 0x000fe20003800200 */
[----:B------:R-:W-:Y:S02]  /*6900*/  HMUL2.BF16_V2 R61, R6, R47 ;  /* 0x0000002f063d7232 */ /* 0x000fe40000200000 */
[----:B------:R-:W-:Y:S01]  /*6910*/  FADD.FTZ R3, R3, R2 ;  /* 0x0000000203037221 */ /* 0x000fe20000010000 */
[----:B------:R-:W-:Y:S01]  /*6920*/  FADD.FTZ R2, R14, R63 ;  /* 0x0000003f0e027221 */ /* 0x000fe20000010000 */
[----:B------:R-:W-:Y:S02]  /*6930*/  PRMT R14, R13, 0x7632, R14 ;  /* 0x000076320d0e7816 */ /* 0x000fe4000000000e */
[----:B------:R-:W-:-:S02]  /*6940*/  PRMT R47, R15, 0x7632, R47 ;  /* 0x000076320f2f7816 */ /* 0x000fc4000000002f */
[----:B------:R-:W-:Y:S01]  /*6950*/  PRMT R62, R61, 0x7632, R62 ;  /* 0x000076323d3e7816 */ /* 0x000fe2000000003e */
[----:B------:R-:W-:Y:S06]  /*6960*/  @P0 BRA `(.L_x_17640) ;  /* 0x0000000000780947 */ /* 0x000fec0003800000 */
        /* <DEDUP_REMOVED lines=9> */
[----:B------:R-:W-:-:S02]  /*6a00*/  PRMT R63, R50, 0x7632, R63 ;  /* 0x00007632323f7816 */ /* 0x000fc4000000003f */
        /* <DEDUP_REMOVED lines=20> */
.L_x_17640:
[----:B------:R-:W-:Y:S05]  /*6b50*/  BSYNC.RECONVERGENT B2 ;  /* 0x0000000000027941 */ /* 0x000fea0003800200 */
.L_x_17639:
[----:B------:R-:W-:Y:S01]  /*6b60*/  SHF.L.U32 R15, R15, 0x10, RZ ;  /* 0x000000100f0f7819 */ /* 0x000fe200000006ff */
[----:B------:R-:W-:Y:S02]  /*6b70*/  IMAD.U32 R13, R13, 0x10000, RZ ;  /* 0x000100000d0d7824 */ /* 0x000fe400078e00ff */
[----:B------:R-:W-:Y:S02]  /*6b80*/  HFMA2.BF16_V2 R49, R4, R49, -RZ ;  /* 0x0000003104317231 */ /* 0x000fe400003000ff */
        /* <DEDUP_REMOVED lines=52> */
[C---:B------:R-:W-:Y:S02]  /*6ed0*/  PRMT R2, R54.reuse, 0x7632, R2 ;  /* 0x0000763236027816 */ /* 0x040fe40000000002 */
        /* <DEDUP_REMOVED lines=19> */
.L_x_17642:
[----:B------:R-:W-:Y:S05]  /*7010*/  BSYNC.RECONVERGENT B2 ;  /* 0x0000000000027941 */ /* 0x000fea0003800200 */
.L_x_17641:
        /* <DEDUP_REMOVED lines=40> */
.L_x_17644:
[----:B------:R-:W-:Y:S05]  /*72a0*/  BSYNC.RECONVERGENT B2 ;  /* 0x0000000000027941 */ /* 0x000fea0003800200 */
.L_x_17643:
        /* <DEDUP_REMOVED lines=17> */
[----:B------:R-:W-:Y:S01]  /*73c0*/  HFMA2.BF16_V2 R2, R12, R56, -RZ ;  /* 0x000000380c027231 */ /* 0x000fe200003000ff */
[----:B------:R-:W-:Y:S01]  /*73d0*/  PRMT R47, R58, 0x7632, R47 ;  /* 0x000076323a2f7816 */ /* 0x000fe2000000002f */
[----:B------:R-:W-:Y:S01]  /*73e0*/  IMAD.U32 R15, R15, 0x10000, RZ ;  /* 0x000100000f0f7824 */ /* 0x000fe200078e00ff */
[----:B------:R-:W-:Y:S01]  /*73f0*/  BSSY.RECONVERGENT B2, `(.L_x_17645) ;  /* 0x0000034000027945 */ /* 0x000fe20003800200 */
[----:B------:R-:W-:Y:S01]  /*7400*/  FADD.FTZ R50, R3, R14 ;  /* 0x0000000e03327221 */ /* 0x000fe20000010000 */
[----:B------:R-:W-:-:S02]  /*7410*/  HMUL2.BF16_V2 R14, R6, R59 ;  /* 0x0000003b060e7232 */ /* 0x000fc40000200000 */
[----:B------:R-:W-:Y:S02]  /*7420*/  IMAD.U32 R52, R47, 0x10000, RZ ;  /* 0x000100002f347824 */ /* 0x000fe400078e00ff */
[----:B------:R-:W-:Y:S01]  /*7430*/  HFMA2.BF16_V2 R47, R12, R60, -RZ ;  /* 0x0000003c0c2f7231 */ /* 0x000fe200003000ff */
[C---:B------:R-:W-:Y:S01]  /*7440*/  PRMT R3, R2.reuse, 0x7632, R3 ;  /* 0x0000763202037816 */ /* 0x040fe20000000003 */
[----:B------:R-:W-:Y:S02]  /*7450*/  IMAD.U32 R2, R2, 0x10000, RZ ;  /* 0x0001000002027824 */ /* 0x000fe400078e00ff */
[----:B------:R-:W-:Y:S01]  /*7460*/  FADD.FTZ R51, R15, R52 ;  /* 0x000000340f337221 */ /* 0x000fe20000010000 */
[C---:B------:R-:W-:Y:S02]  /*7470*/  PRMT R15, R14.reuse, 0x7632, R15 ;  /* 0x000076320e0f7816 */ /* 0x040fe4000000000f */
[----:B------:R-:W-:Y:S02]  /*7480*/  SHF.L.U32 R14, R14, 0x10, RZ ;  /* 0x000000100e0e7819 */ /* 0x000fe400000006ff */
[----:B------:R-:W-:Y:S01]  /*7490*/  PRMT R49, R47, 0x7632, R49 ;  /* 0x000076322f317816 */ /* 0x000fe20000000031 */
        /* <DEDUP_REMOVED lines=14> */
[C---:B------:R-:W-:Y:S02]  /*7580*/  IADD3 R49, PT, PT, R37.reuse, 0x3, RZ ;  /* 0x0000000325317810 */ /* 0x040fe40007ffe0ff */
[----:B------:R-:W-:Y:S01]  /*7590*/  ISETP.GE.AND P4, PT, R48, UR10, PT ;  /* 0x0000000a30007c0c */ /* 0x000fe2000bf86270 */
[----:B------:R-:W-:Y:S01]  /*75a0*/  VIADD R48, R37, 0x4 ;  /* 0x0000000425307836 */ /* 0x000fe20000000000 */
[----:B------:R-:W-:Y:S01]  /*75b0*/  ISETP.GE.AND P5, PT, R47, UR10, PT ;  /* 0x0000000a2f007c0c */ /* 0x000fe2000bfa6270 */
[----:B------:R-:W-:Y:S01]  /*75c0*/  VIADD R47, R37, 0xfffffffe ;  /* 0xfffffffe252f7836 */ /* 0x000fe20000000000 */
        /* <DEDUP_REMOVED lines=22> */
.L_x_17646:
[----:B------:R-:W-:Y:S05]  /*7730*/  BSYNC.RECONVERGENT B2 ;  /* 0x0000000000027941 */ /* 0x000fea0003800200 */
.L_x_17645:
[----:B------:R-:W-:Y:S01]  /*7740*/  BSSY.RECONVERGENT B2, `(.L_x_17647) ;  /* 0x0000022000027945 */ /* 0x000fe20003800200 */
[----:B------:R-:W-:Y:S02]  /*7750*/  HFMA2.BF16_V2 R50, R7, R45, -RZ ;  /* 0x0000002d07327231 */ /* 0x000fe400003000ff */
[----:B------:R-:W-:Y:S01]  /*7760*/  HMUL2.BF16_V2 R49, R4, R46 ;  /* 0x0000002e04317232 */ /* 0x000fe20000200000 */
[----:B------:R-:W-:Y:S06]  /*7770*/  @P0 BRA `(.L_x_17648) ;  /* 0x0000000000780947 */ /* 0x000fec0003800000 */
[C---:B------:R-:W-:Y:S01]  /*7780*/  IADD3 R15, PT, PT, R37.reuse, -0x2, RZ ;  /* 0xfffffffe250f7810 */ /* 0x040fe20007ffe0ff */
[----:B------:R-:W-:Y:S01]  /*7790*/  VIADD R45, R37, 0xffffffff ;  /* 0xffffffff252d7836 */ /* 0x000fe20000000000 */
[----:B------:R-:W-:Y:S01]  /*77a0*/  ISETP.GE.AND P6, PT, R5, UR10, PT ;  /* 0x0000000a05007c0c */ /* 0x000fe2000bfc6270 */
[----:B------:R-:W-:Y:S01]  /*77b0*/  VIADD R5, R37, 0x4 ;  /* 0x0000000425057836 */ /* 0x000fe20000000000 */
[----:B------:R-:W-:Y:S01]  /*77c0*/  ISETP.GE.AND P5, PT, R15, UR10, PT ;  /* 0x0000000a0f007c0c */ /* 0x000fe2000bfa6270 */
[----:B------:R-:W-:Y:S01]  /*77d0*/  VIADD R15, R37, 0x1 ;  /* 0x00000001250f7836 */ /* 0x000fe20000000000 */
[----:B------:R-:W-:Y:S01]  /*77e0*/  ISETP.GE.AND P4, PT, R45, UR10, PT ;  /* 0x0000000a2d007c0c */ /* 0x000fe2000bf86270 */
[C---:B------:R-:W-:Y:S01]  /*77f0*/  VIADD R46, R37.reuse, 0x3 ;  /* 0x00000003252e7836 */ /* 0x040fe20000000000 */
[----:B------:R-:W-:Y:S02]  /*7800*/  IADD3 R45, PT, PT, R37, 0x2, RZ ;  /* 0x00000002252d7810 */ /* 0x000fe40007ffe0ff */
[----:B------:R-:W-:-:S02]  /*7810*/  ISETP.GE.AND P0, PT, R5, UR10, PT ;  /* 0x0000000a05007c0c */ /* 0x000fc4000bf06270 */
[----:B------:R-:W-:Y:S02]  /*7820*/  ISETP.GE.AND P3, PT, R15, UR10, PT ;  /* 0x0000000a0f007c0c */ /* 0x000fe4000bf66270 */
[----:B------:R-:W-:Y:S02]  /*7830*/  ISETP.GE.AND P2, PT, R45, UR10, PT ;  /* 0x0000000a2d007c0c */ /* 0x000fe4000bf46270 */
[----:B------:R-:W-:Y:S02]  /*7840*/  SEL R5, R42, RZ, !P6 ;  /* 0x000000ff2a057207 */ /* 0x000fe40007000000 */
[----:B------:R-:W-:Y:S02]  /*7850*/  ISETP.GE.AND P1, PT, R46, UR10, PT ;  /* 0x0000000a2e007c0c */ /* 0x000fe4000bf26270 */
[----:B------:R-:W-:Y:S02]  /*7860*/  ISETP.GE.AND P6, PT, R37, UR10, PT ;  /* 0x0000000a25007c0c */ /* 0x000fe4000bfc6270 */
        /* <DEDUP_REMOVED lines=15> */
.L_x_17648:
[----:B------:R-:W-:Y:S05]  /*7960*/  BSYNC.RECONVERGENT B2 ;  /* 0x0000000000027941 */ /* 0x000fea0003800200 */
.L_x_17647:
[C---:B------:R-:W-:Y:S01]  /*7970*/  PRMT R15, R49.reuse, 0x7632, R15 ;  /* 0x00007632310f7816 */ /* 0x040fe2000000000f */
[----:B------:R-:W-:Y:S02]  /*7980*/  HFMA2.BF16_V2 R4, R4, R42, -RZ ;  /* 0x0000002a04047231 */ /* 0x000fe400003000ff */
[C---:B------:R-:W-:Y:S01]  /*7990*/  HMUL2.BF16_V2 R46, R6.reuse, R44 ;  /* 0x0000002c062e7232 */ /* 0x040fe20000200000 */
[----:B------:R-:W-:Y:S01]  /*79a0*/  PRMT R5, R49, 0x7610, R5 ;  /* 0x0000761031057816 */ /* 0x000fe20000000005 */
[----:B------:R-:W-:Y:S02]  /*79b0*/  HMUL2.BF16_V2 R6, R6, R40 ;  /* 0x0000002806067232 */ /* 0x000fe40000200000 */
[----:B------:R-:W-:Y:S02]  /*79c0*/  IMAD.U32 R48, R15, 0x10000, RZ ;  /* 0x000100000f307824 */ /* 0x000fe400078e00ff */
[----:B------:R-:W-:Y:S01]  /*79d0*/  HMUL2.BF16_V2 R15, R7, R41 ;  /* 0x00000029070f7232 */ /* 0x000fe20000200000 */
[C---:B------:R-:W-:Y:S01]  /*79e0*/  PRMT R44, R50.reuse, 0x7610, R44 ;  /* 0x00007610322c7816 */ /* 0x040fe2000000002c */
[C---:B------:R-:W-:Y:S01]  /*79f0*/  HFMA2.BF16_V2 R43, R12.reuse, R43, -RZ ;  /* 0x0000002b0c2b7231 */ /* 0x040fe200003000ff */
[----:B------:R-:W-:Y:S01]  /*7a00*/  PRMT R45, R50, 0x7632, R45 ;  /* 0x00007632322d7816 */ /* 0x000fe2000000002d */
[----:B------:R-:W-:Y:S01]  /*7a10*/  HFMA2.BF16_V2 R12, R12, R39, -RZ ;  /* 0x000000270c0c7231 */ /* 0x000fe200003000ff */
[----:B------:R-:W-:Y:S01]  /*7a20*/  PRMT R7, R4, 0x7632, R7 ;  /* 0x0000763204077816 */ /* 0x000fe20000000007 */
[----:B------:R-:W-:Y:S01]  /*7a30*/  IMAD.U32 R44, R44, 0x10000, RZ ;  /* 0x000100002c2c7824 */ /* 0x000fe200078e00ff */
[----:B------:R-:W-:Y:S01]  /*7a40*/  SHF.L.U32 R5, R5, 0x10, RZ ;  /* 0x0000001005057819 */ /* 0x000fe200000006ff */
[----:B------:R-:W-:Y:S01]  /*7a50*/  FADD.FTZ R3, R3, R2 ;  /* 0x0000000203037221 */ /* 0x000fe20000010000 */
[----:B------:R-:W-:Y:S01]  /*7a60*/  SHF.L.U32 R45, R45, 0x10, RZ ;  /* 0x000000102d2d7819 */ /* 0x000fe200000006ff */
[----:B------:R-:W-:Y:S01]  /*7a70*/  IMAD.U32 R7, R7, 0x10000, RZ ;  /* 0x0001000007077824 */ /* 0x000fe200078e00ff */
[----:B------:R-:W-:Y:S01]  /*7a80*/  PRMT R41, R15, 0x7632, R41 ;  /* 0x000076320f297816 */ /* 0x000fe20000000029 */
[----:B------:R-:W-:Y:S01]  /*7a90*/  FADD.FTZ R5, R5, R48 ;  /* 0x0000003005057221 */ /* 0x000fe20000010000 */
[----:B------:R-:W-:Y:S01]  /*7aa0*/  SHF.L.U32 R4, R4, 0x10, RZ ;  /* 0x0000001004047819 */ /* 0x000fe200000006ff */
[----:B------:R-:W-:Y:S01]  /*7ab0*/  FADD.FTZ R44, R44, R45 ;  /* 0x0000002d2c2c7221 */ /* 0x000fe20000010000 */
[----:B------:R-:W-:Y:S01]  /*7ac0*/  SHF.L.U32 R42, R41, 0x10, RZ ;  /* 0x00000010292a7819 */ /* 0x000fe200000006ff */
[----:B------:R-:W-:Y:S01]  /*7ad0*/  IMAD.U32 R15, R15, 0x10000, RZ ;  /* 0x000100000f0f7824 */ /* 0x000fe200078e00ff */
[----:B------:R-:W-:Y:S01]  /*7ae0*/  PRMT R47, R46, 0x7632, R47 ;  /* 0x000076322e2f7816 */ /* 0x000fe2000000002f */
[--C-:B------:R-:W-:Y:S01]  /*7af0*/  FADD.FTZ R41, R4, R7.reuse ;  /* 0x0000000704297221 */ /* 0x100fe20000010000 */
[----:B------:R-:W-:Y:S01]  /*7b00*/  PRMT R7, R6, 0x7632, R7 ;  /* 0x0000763206077816 */ /* 0x000fe20000000007 */
[----:B------:R-:W-:Y:S01]  /*7b10*/  FADD.FTZ R44, R5, R44 ;  /* 0x0000002c052c7221 */ /* 0x000fe20000010000 */
[----:B------:R-:W-:Y:S01]  /*7b20*/  FADD.FTZ R42, R15, R42 ;  /* 0x0000002a0f2a7221 */ /* 0x000fe20000010000 */
[C---:B------:R-:W-:Y:S01]  /*7b30*/  PRMT R4, R43.reuse, 0x7610, R4 ;  /* 0x000076102b047816 */ /* 0x040fe20000000004 */
        /* <DEDUP_REMOVED lines=24> */
.L_x_17624:
[----:B------:R-:W-:Y:S05]  /*7cc0*/  BSYNC.RECONVERGENT B0 ;  /* 0x0000000000007941 */ /* 0x000fea0003800200 */
.L_x_17623:
        /* <DEDUP_REMOVED lines=10> */
.L_x_17622:
[----:B------:R-:W-:Y:S05]  /*7d70*/  BSYNC.RECONVERGENT B1 ;  /* 0x0000000000017941 */ /* 0x000fea0003800200 */
.L_x_17621:
[----:B------:R-:W2:Y:S01]  /*7d80*/  SHFL.BFLY PT, R3, R32, 0x2, 0x1f ;  /* 0x0c401f0020037f89 */ /* 0x000ea200000e0000 */
[----:B------:R-:W3:Y:S01]  /*7d90*/  S2UR UR5, SR_CgaCtaId ;  /* 0x00000000000579c3 */ /* 0x000ee20000008800 */
[C---:B------:R-:W-:Y:S01]  /*7da0*/  LOP3.LUT R17, R0.reuse, 0x3, RZ, 0xc0, !PT ;  /* 0x0000000300117812 */ /* 0x040fe200078ec0ff */
[----:B------:R-:W-:Y:S01]  /*7db0*/  UMOV UR4, 0x400 ;  /* 0x0000040000047882 */ /* 0x000fe20000000000 */
[----:B------:R-:W4:Y:S01]  /*7dc0*/  SHFL.BFLY PT, R2, R19, 0x2, 0x1f ;  /* 0x0c401f0013027f89 */ /* 0x000f2200000e0000 */
[----:B------:R-:W-:Y:S01]  /*7dd0*/  UIADD3 UR4, UPT, UPT, UR4, 0xe0, URZ ;  /* 0x000000e004047890 */ /* 0x000fe2000fffe0ff */
[----:B------:R-:W-:Y:S01]  /*7de0*/  ISETP.NE.AND P2, PT, R17, RZ, PT ;  /* 0x000000ff1100720c */ /* 0x000fe20003f45270 */
[----:B------:R-:W-:Y:S01]  /*7df0*/  BSSY.RECONVERGENT B0, `(.L_x_17650) ;  /* 0x0000048000007945 */ /* 0x000fe20003800200 */
[----:B-1----:R-:W1:Y:S01]  /*7e00*/  SHFL.BFLY PT, R5, R20, 0x2, 0x1f ;  /* 0x0c401f0014057f89 */ /* 0x002e6200000e0000 */
[----:B------:R-:W-:Y:S02]  /*7e10*/  SHF.R.U32.HI R17, RZ, 0x2, R11 ;  /* 0x00000002ff117819 */ /* 0x000fe4000001160b */
[C---:B------:R-:W-:Y:S01]  /*7e20*/  LOP3.LUT P0, RZ, R0.reuse, 0x3c3, RZ, 0xc0, !PT ;  /* 0x000003c300ff7812 */ /* 0x040fe2000780c0ff */
[----:B------:R-:W5:Y:S01]  /*7e30*/  SHFL.BFLY PT, R4, R21, 0x2, 0x1f ;  /* 0x0c401f0015047f89 */ /* 0x000f6200000e0000 */
[----:B------:R-:W-:Y:S01]  /*7e40*/  LOP3.LUT P1, RZ, R0, 0x3e3, RZ, 0xc0, !PT ;  /* 0x000003e300ff7812 */ /* 0x000fe2000782c0ff */
[----:B------:R-:W-:Y:S01]  /*7e50*/  IMAD R17, R18, 0x60, R17 ;  /* 0x0000006012117824 */ /* 0x000fe200078e0211 */
[----:B------:R-:W-:Y:S01]  /*7e60*/  ISETP.GT.U32.AND P3, PT, R0, 0x1f, PT ;  /* 0x0000001f0000780c */ /* 0x000fe20003f64070 */
        /* <DEDUP_REMOVED lines=9> */
[----:B------:R-:W-:Y:S02]  /*7f00*/  LEA R17, R17, UR4, 0x2 ;  /* 0x0000000411117c11 */ /* 0x000fe4000f8e10ff */
[----:B------:R-:W1:Y:S01]  /*7f10*/  SHFL.BFLY PT, R10, R27, 0x2, 0x1f ;  /* 0x0c401f001b0a7f89 */ /* 0x000e6200000e0000 */
[----:B-----5:R-:W-:-:S03]  /*7f20*/  FADD.FTZ R21, R4, R21 ;  /* 0x0000001504157221 */ /* 0x020fc60000010000 */
[----:B------:R-:W4:Y:S01]  /*7f30*/  SHFL.BFLY PT, R15, R28, 0x2, 0x1f ;  /* 0x0c401f001c0f7f89 */ /* 0x000f2200000e0000 */
[----:B0-----:R-:W-:-:S03]  /*7f40*/  FADD.FTZ R7, R7, R22 ;  /* 0x0000001607077221 */ /* 0x001fc60000010000 */
[----:B------:R-:W0:Y:S01]  /*7f50*/  SHFL.BFLY PT, R30, R29, 0x2, 0x1f ;  /* 0x0c401f001d1e7f89 */ /* 0x000e2200000e0000 */
[----:B------:R-:W-:Y:S01]  /*7f60*/  FADD.FTZ R23, R6, R23 ;  /* 0x0000001706177221 */ /* 0x000fe20000010000 */
[----:B------:R-:W-:Y:S02]  /*7f70*/  FADD.FTZ R9, R9, R24 ;  /* 0x0000001809097221 */ /* 0x000fe40000010000 */
[----:B------:R-:W5:Y:S01]  /*7f80*/  SHFL.BFLY PT, R2, R3, 0x1, 0x1f ;  /* 0x0c201f0003027f89 */ /* 0x000f6200000e0000 */
[----:B--2---:R-:W-:-:S03]  /*7f90*/  FADD.FTZ R25, R8, R25 ;  /* 0x0000001908197221 */ /* 0x004fc60000010000 */
[----:B------:R-:W2:Y:S01]  /*7fa0*/  SHFL.BFLY PT, R4, R19, 0x1, 0x1f ;  /* 0x0c201f0013047f89 */ /* 0x000ea200000e0000 */
[----:B---3--:R-:W-:-:S03]  /*7fb0*/  FADD.FTZ R13, R13, R26 ;  /* 0x0000001a0d0d7221 */ /* 0x008fc60000010000 */
[----:B------:R-:W3:Y:S01]  /*7fc0*/  SHFL.BFLY PT, R6, R5, 0x1, 0x1f ;  /* 0x0c201f0005067f89 */ /* 0x000ee200000e0000 */
[----:B------:R-:W-:Y:S01]  /*7fd0*/  LOP3.LUT R26, R0, 0x3c0, RZ, 0xc0, !PT ;  /* 0x000003c0001a7812 */ /* 0x000fe200078ec0ff */
[----:B-1----:R-:W-:Y:S02]  /*7fe0*/  FADD.FTZ R27, R10, R27 ;  /* 0x0000001b0a1b7221 */ /* 0x002fe40000010000 */
[----:B------:R-:W1:Y:S01]  /*7ff0*/  SHFL.BFLY PT, R8, R21, 0x1, 0x1f ;  /* 0x0c201f0015087f89 */ /* 0x000e6200000e0000 */
[----:B------:R-:W-:Y:S01]  /*8000*/  ISETP.NE.OR P5, PT, R26, 0x40, P2 ;  /* 0x000000401a00780c */ /* 0x000fe200017a5670 */
[----:B----4-:R-:W-:Y:S02]  /*8010*/  FADD.FTZ R15, R15, R28 ;  /* 0x0000001c0f0f7221 */ /* 0x010fe40000010000 */
[----:B------:R-:W4:Y:S01]  /*8020*/  SHFL.BFLY PT, R10, R7, 0x1, 0x1f ;  /* 0x0c201f00070a7f89 */ /* 0x000f2200000e0000 */
[----:B------:R-:W-:Y:S01]  /*8030*/  LOP3.LUT R28, R0, 0x3e0, RZ, 0xc0, !PT ;  /* 0x000003e0001c7812 */ /* 0x000fe200078ec0ff */
[----:B0-----:R-:W-:-:S02]  /*8040*/  FADD.FTZ R30, R30, R29 ;  /* 0x0000001d1e1e7221 */ /* 0x001fc40000010000 */
[----:B------:R-:W0:Y:S01]  /*8050*/  SHFL.BFLY PT, R12, R23, 0x1, 0x1f ;  /* 0x0c201f00170c7f89 */ /* 0x000e2200000e0000 */
[----:B------:R-:W-:-:S03]  /*8060*/  ISETP.NE.OR P4, PT, R28, 0x20, P2 ;  /* 0x000000201c00780c */ /* 0x000fc60001785670 */
[----:B------:R-:W0:Y:S01]  /*8070*/  SHFL.BFLY PT, R14, R9, 0x1, 0x1f ;  /* 0x0c201f00090e7f89 */ /* 0x000e2200000e0000 */
[----:B-----5:R-:W-:-:S03]  /*8080*/  FADD.FTZ R3, R3, R2 ;  /* 0x0000000203037221 */ /* 0x020fc60000010000 */
[----:B------:R-:W5:Y:S01]  /*8090*/  SHFL.BFLY PT, R16, R25, 0x1, 0x1f ;  /* 0x0c201f0019107f89 */ /* 0x000f6200000e0000 */
[----:B--2---:R-:W-:-:S03]  /*80a0*/  FADD.FTZ R4, R19, R4 ;  /* 0x0000000413047221 */ /* 0x004fc60000010000 */
[----:B------:R-:W2:Y:S01]  /*80b0*/  SHFL.BFLY PT, R20, R13, 0x1, 0x1f ;  /* 0x0c201f000d147f89 */ /* 0x000ea200000e0000 */
[----:B---3--:R-:W-:-:S03]  /*80c0*/  FADD.FTZ R5, R5, R6 ;  /* 0x0000000605057221 */ /* 0x008fc60000010000 */
[----:B------:R-:W3:Y:S01]  /*80d0*/  SHFL.BFLY PT, R22, R27, 0x1, 0x1f ;  /* 0x0c201f001b167f89 */ /* 0x000ee200000e0000 */
[----:B-1----:R-:W-:-:S03]  /*80e0*/  FADD.FTZ R8, R21, R8 ;  /* 0x0000000815087221 */ /* 0x002fc60000010000 */
[----:B------:R-:W1:Y:S01]  /*80f0*/  SHFL.BFLY PT, R24, R15, 0x1, 0x1f ;  /* 0x0c201f000f187f89 */ /* 0x000e6200000e0000 */
[----:B----4-:R-:W-:-:S03]  /*8100*/  FADD.FTZ R7, R7, R10 ;  /* 0x0000000a07077221 */ /* 0x010fc60000010000 */
[----:B------:R-:W4:Y:S01]  /*8110*/  SHFL.BFLY PT, R11, R30, 0x1, 0x1f ;  /* 0x0c201f001e0b7f89 */ /* 0x000f2200000e0000 */
[----:B0-----:R-:W-:Y:S01]  /*8120*/  FADD.FTZ R12, R23, R12 ;  /* 0x0000000c170c7221 */ /* 0x001fe20000010000 */
[----:B------:R-:W-:Y:S01]  /*8130*/  BAR.SYNC.DEFER_BLOCKING 0x0 ;  /* 0x0000000000007b1d */ /* 0x000fe20000010000 */
[----:B------:R-:W-:Y:S01]  /*8140*/  FADD.FTZ R9, R9, R14 ;  /* 0x0000000e09097221 */ /* 0x000fe20000010000 */
[----:B-----5:R-:W-:Y:S01]  /*8150*/  FADD.FTZ R16, R25, R16 ;  /* 0x0000001019107221 */ /* 0x020fe20000010000 */
[----:B--2---:R-:W-:Y:S01]  /*8160*/  FADD.FTZ R13, R13, R20 ;  /* 0x000000140d0d7221 */ /* 0x004fe20000010000 */
[----:B---3--:R-:W-:Y:S01]  /*8170*/  FADD.FTZ R22, R27, R22 ;  /* 0x000000161b167221 */ /* 0x008fe20000010000 */
[----:B-1----:R-:W-:Y:S01]  /*8180*/  FADD.FTZ R15, R15, R24 ;  /* 0x000000180f0f7221 */ /* 0x002fe20000010000 */
[----:B----4-:R-:W-:Y:S01]  /*8190*/  FADD.FTZ R30, R30, R11 ;  /* 0x0000000b1e1e7221 */ /* 0x010fe20000010000 */
        /* <DEDUP_REMOVED lines=13> */
.L_x_17651:
[----:B------:R-:W-:Y:S05]  /*8270*/  BSYNC.RECONVERGENT B0 ;  /* 0x0000000000007941 */ /* 0x000fea0003800200 */
.L_x_17650:
        /* <DEDUP_REMOVED lines=27> */
.L_x_17653:
[----:B------:R-:W-:Y:S05]  /*8430*/  BSYNC.RECONVERGENT B0 ;  /* 0x0000000000007941 */ /* 0x000fea0003800200 */
.L_x_17652:
        /* <DEDUP_REMOVED lines=15> */
.L_x_17655:
[----:B------:R-:W-:Y:S05]  /*8530*/  BSYNC.RECONVERGENT B0 ;  /* 0x0000000000007941 */ /* 0x000fea0003800200 */
.L_x_17654:
        /* <DEDUP_REMOVED lines=27> */
.L_x_17657:
[----:B------:R-:W-:Y:S05]  /*86f0*/  BSYNC.RECONVERGENT B0 ;  /* 0x0000000000007941 */ /* 0x000fea0003800200 */
.L_x_17656:
        /* <DEDUP_REMOVED lines=15> */
[----:B------:R-:W-:-:S02]  /*87f0*/  F2FP.BF16.F32.PACK_AB R9, R16, R9 ;  /* 0x000000091009723e */ /* 0x000fc400000010ff */
        /* <DEDUP_REMOVED lines=26> */
.L_x_17658:
        /* <DEDUP_REMOVED lines=14> */
.L_x_25910:


//--------------------- .text._ZN4vllm25paged_attention_v1_kernelI13__nv_bfloat16S1_Li80ELi32ELi128ELNS_18Fp8KVCacheDataTypeE0ELb1EEEvPT_PKS3_PKT0_S9_ifPKiSB_iPKfiiiSD_SD_iiiii --------------------------
	.section	.text._ZN4vllm25paged_attention_v1_kernelI13__nv_bfloat16S1_Li80ELi32ELi128ELNS_18Fp8KVCacheDataTypeE0ELb1EEEvPT_PKS3_PKT0_S9_ifPKiSB_iPKfiiiSD_SD_iiiii,"ax",@progbits
	.align	128
        .global         _ZN4vllm25paged_attention_v1_kernelI13__nv_bfloat16S1_Li80ELi32ELi128ELNS_18Fp8KVCacheDataTypeE0ELb1EEEvPT_PKS3_PKT0_S9_ifPKiSB_iPKfiiiSD_SD_iiiii
        .type           _ZN4vllm25paged_attention_v1_kernelI13__nv_bfloat16S1_Li80ELi32ELi128ELNS_18Fp8KVCacheDataTypeE0ELb1EEEvPT_PKS3_PKT0_S9_ifPKiSB_iPKfiiiSD_SD_iiiii,@function
        .size           _ZN4vllm25paged_attention_v1_kernelI13__nv_bfloat16S1_Li80ELi32ELi128ELNS_18Fp8KVCacheDataTypeE0ELb1EEEvPT_PKS3_PKT0_S9_ifPKiSB_iPKfiiiSD_SD_iiiii,(.L_x_25911 - _ZN4vllm25paged_attention_v1_kernelI13__nv_bfloat16S1_Li80ELi32ELi128ELNS_18Fp8KVCacheDataTypeE0ELb1EEEvPT_PKS3_PKT0_S9_ifPKiSB_iPKfiiiSD_SD_iiiii)
        .other          _ZN4vllm25paged_attention_v1_kernelI13__nv_bfloat16S1_Li80ELi32ELi128ELNS_18Fp8KVCacheDataTypeE0ELb1EEEvPT_PKS3_PKT0_S9_ifPKiSB_iPKfiiiSD_SD_iiiii,@"STO_CUDA_ENTRY STV_DEFAULT"
_ZN4vllm25paged_attention_v1_kernelI13__nv_bfloat16S1_Li80ELi32ELi128ELNS_18Fp8KVCacheDataTypeE0ELb1EEEvPT_PKS3_PKT0_S9_ifPKiSB_iPKfiiiSD_SD_iiiii:
.text._ZN4vllm25paged_attention_v1_kernelI13__nv_bfloat16S1_Li80ELi32ELi128ELNS_18Fp8KVCacheDataTypeE0ELb1EEEvPT_PKS3_PKT0_S9_ifPKiSB_iPKfiiiSD_SD_iiiii:
        /* <DEDUP_REMOVED lines=9> */
[----:B------:R-:W4:Y:S06]  /*0090*/  LDCU UR13, c[0x0][0x3e8] ;  /* 0x00007d00ff0d77ac */ /* 0x000f2c0008000800 */
[----:B------:R-:W4:Y:S01]  /*00a0*/  LDC.64 R8, c[0x0][0x3c0] ;  /* 0x0000f000ff087b82 */ /* 0x000f220000000a00 */
[----:B------:R-:W4:Y:S01]  /*00b0*/  LDCU UR11, c[0x0][0x3b8] ;  /* 0x00007700ff0b77ac */ /* 0x000f220008000800 */
[----:B------:R-:W0:Y:S06]  /*00c0*/  LDCU UR14, c[0x0][0x3ec] ;  /* 0x00007d80ff0e77ac */ /* 0x000e2c0008000800 */
[----:B------:R-:W4:Y:S01]  /*00d0*/  LDC R14, c[0x0][0x370] ;  /* 0x0000dc00ff0e7b82 */ /* 0x000f220000000800 */
[----:B------:R-:W0:Y:S01]  /*00e0*/  LDCU UR15, c[0x0][0x3d0] ;  /* 0x00007a00ff0f77ac */ /* 0x000e220008000800 */
[----:B------:R-:W0:Y:S02]  /*00f0*/  LDCU UR16, c[0x0][0x3cc] ;  /* 0x00007980ff1077ac */ /* 0x000e240008000800 */
[----:B0-----:R-:W-:-:S04]  /*0100*/  IMAD.WIDE.U32 R4, R15, 0x4, R4 ;  /* 0x000000040f047825 */ /* 0x001fc800078e0004 */
[----:B------:R-:W0:Y:S01]  /*0110*/  LDC R20, c[0x0][0x3f8] ;  /* 0x0000fe00ff147b82 */ /* 0x000e220000000800 */
[----:B------:R-:W0:Y:S01]  /*0120*/  LDCU UR17, c[0x0][0x3a4] ;  /* 0x00007480ff1177ac */ /* 0x000e220008000800 */
[----:B-1----:R-:W4:Y:S01]  /*0130*/  LDG.E.CONSTANT R19, desc[UR8][R4.64] ;  /* 0x0000000804137981 */ /* 0x002f22000c1e9900 */
[----:B--2---:R-:W-:Y:S01]  /*0140*/  ISETP.GT.U32.AND P1, PT, R2, 0x9, PT ;  /* 0x000000090200780c */ /* 0x004fe20003f24070 */
[----:B---3--:R-:W-:Y:S01]  /*0150*/  IMAD R0, R15, UR4, RZ ;  /* 0x000000040f007c24 */ /* 0x008fe2000f8e02ff */
[----:B----4-:R-:W-:Y:S01]  /*0160*/  IABS R16, R18 ;  /* 0x0000001200107213 */ /* 0x010fe20000000000 */
[----:B------:R-:W1:Y:S01]  /*0170*/  LDCU.64 UR18, c[0x0][0x390] ;  /* 0x00007200ff1277ac */ /* 0x000e620008000a00 */
[----:B------:R-:W-:-:S04]  /*0180*/  ISETP.NE.U32.AND P0, PT, R8, RZ, PT ;  /* 0x000000ff0800720c */ /* 0x000fc80003f05070 */
[----:B------:R-:W-:-:S05]  /*0190*/  ISETP.NE.AND.EX P0, PT, R9, RZ, PT, P0 ;  /* 0x000000ff0900720c */ /* 0x000fca0003f05300 */
[----:B------:R-:W2:Y:S01]  /*01a0*/  @!P1 LDC.64 R10, c[0x0][0x388] ;  /* 0x0000e200ff0a9b82 */ /* 0x000ea20000000a00 */
[----:B------:R-:W-:Y:S02]  /*01b0*/  @!P1 IMAD R6, R17, 0x50, RZ ;  /* 0x0000005011069824 */ /* 0x000fe400078e02ff */
[----:B------:R-:W-:-:S05]  /*01c0*/  @!P1 IMAD.SHL.U32 R3, R2, 0x8, RZ ;  /* 0x0000000802039824 */ /* 0x000fca00078e00ff */
[----:B------:R-:W-:Y:S01]  /*01d0*/  @!P1 IADD3 R3, P2, P3, R3, R0, R6 ;  /* 0x0000000003039210 */ /* 0x000fe20007b5e006 */
[----:B------:R-:W3:Y:S01]  /*01e0*/  @P0 LDC.64 R8, c[0x0][0x3c0] ;  /* 0x0000f000ff080b82 */ /* 0x000ee20000000a00 */
        /* <DEDUP_REMOVED lines=8> */
[----:B------:R-:W4:Y:S01]  /*0270*/  I2F.RP R3, R16 ;  /* 0x0000001000037306 */ /* 0x000f220000209400 */
[----:B------:R-:W-:-:S02]  /*0280*/  IMAD.MOV.U32 R0, RZ, RZ, RZ ;  /* 0x000000ffff007224 */ /* 0x000fc400078e00ff */
[----:B---3--:R-:W-:-:S05]  /*0290*/  @P0 IMAD.WIDE.U32 R8, R17, 0x4, R8 ;  /* 0x0000000411080825 */ /* 0x008fca00078e0008 */
[----:B------:R3:W5:Y:S01]  /*02a0*/  @P0 LDG.E.CONSTANT R0, desc[UR8][R8.64] ;  /* 0x0000000808000981 */ /* 0x000762000c1e9900 */
[----:B------:R-:W-:Y:S01]  /*02b0*/  UISETP.NE.AND UP0, UPT, UR12, URZ, UPT ;  /* 0x000000ff0c00728c */ /* 0x000fe2000bf05270 */
[----:B------:R-:W-:Y:S01]  /*02c0*/  BSSY.RECONVERGENT B0, `(.L_x_17659) ;  /* 0x0000244000007945 */ /* 0x000fe20003800200 */
[----:B----4-:R-:W4:Y:S01]  /*02d0*/  MUFU.RCP R3, R3 ;  /* 0x0000000300037308 */ /* 0x010f220000001000 */
[----:B---3--:R-:W-:Y:S02]  /*02e0*/  IABS R8, R14 ;  /* 0x0000000e00087213 */ /* 0x008fe40000000000 */
[----:B------:R-:W-:-:S04]  /*02f0*/  LOP3.LUT R9, R14, R18, RZ, 0x3c, !PT ;  /* 0x000000120e097212 */ /* 0x000fc800078e3cff */
[----:B------:R-:W-:Y:S02]  /*0300*/  ISETP.GE.AND P3, PT, R9, RZ, PT ;  /* 0x000000ff0900720c */ /* 0x000fe40003f66270 */
[----:B----4-:R-:W-:-:S04]  /*0310*/  IADD3 R12, PT, PT, R3, 0xffffffe, RZ ;  /* 0x0ffffffe030c7810 */ /* 0x010fc80007ffe0ff */
[----:B------:R3:W4:Y:S02]  /*0320*/  F2I.FTZ.U32.TRUNC.NTZ R13, R12 ;  /* 0x0000000c000d7305 */ /* 0x000724000021f000 */
[----:B---3--:R-:W-:Y:S02]  /*0330*/  IMAD.MOV.U32 R12, RZ, RZ, RZ ;  /* 0x000000ffff0c7224 */ /* 0x008fe400078e00ff */
[----:B----4-:R-:W-:-:S04]  /*0340*/  IMAD.MOV R11, RZ, RZ, -R13 ;  /* 0x000000ffff0b7224 */ /* 0x010fc800078e0a0d */
[----:B------:R-:W-:-:S04]  /*0350*/  IMAD R11, R11, R16, RZ ;  /* 0x000000100b0b7224 */ /* 0x000fc800078e02ff */
[----:B------:R-:W-:-:S06]  /*0360*/  IMAD.HI.U32 R13, R13, R11, R12 ;  /* 0x0000000b0d0d7227 */ /* 0x000fcc00078e000c */
[----:B------:R-:W-:-:S05]  /*0370*/  IMAD.HI.U32 R13, R13, R8, RZ ;  /* 0x000000080d0d7227 */ /* 0x000fca00078e00ff */
[----:B------:R-:W-:-:S05]  /*0380*/  IADD3 R3, PT, PT, RZ, -R13, RZ ;  /* 0x8000000dff037210 */ /* 0x000fca0007ffe0ff */
[----:B------:R-:W-:-:S05]  /*0390*/  IMAD R3, R16, R3, R8 ;  /* 0x0000000310037224 */ /* 0x000fca00078e0208 */
[----:B------:R-:W-:-:S13]  /*03a0*/  ISETP.GT.U32.AND P2, PT, R16, R3, PT ;  /* 0x000000031000720c */ /* 0x000fda0003f44070 */
[----:B------:R-:W-:Y:S01]  /*03b0*/  @!P2 IMAD.IADD R3, R3, 0x1, -R16 ;  /* 0x000000010303a824 */ /* 0x000fe200078e0a10 */
[----:B------:R-:W-:Y:S02]  /*03c0*/  @!P2 IADD3 R13, PT, PT, R13, 0x1, RZ ;  /* 0x000000010d0da810 */ /* 0x000fe40007ffe0ff */
[----:B------:R-:W-:Y:S02]  /*03d0*/  ISETP.NE.AND P2, PT, R18, RZ, PT ;  /* 0x000000ff1200720c */ /* 0x000fe40003f45270 */
[----:B------:R-:W-:Y:S01]  /*03e0*/  ISETP.GE.U32.AND P0, PT, R3, R16, PT ;  /* 0x000000100300720c */ /* 0x000fe20003f06070 */
[----:B------:R-:W-:-:S05]  /*03f0*/  IMAD.U32 R3, RZ, RZ, UR12 ;  /* 0x0000000cff037e24 */ /* 0x000fca000f8e00ff */
[----:B------:R-:W-:-:S04]  /*0400*/  IABS R8, R3 ;  /* 0x0000000300087213 */ /* 0x000fc80000000000 */
[----:B------:R-:W3:Y:S03]  /*0410*/  I2F.RP R9, R8 ;  /* 0x0000000800097306 */ /* 0x000ee60000209400 */
[----:B------:R-:W-:-:S04]  /*0420*/  @P0 VIADD R13, R13, 0x1 ;  /* 0x000000010d0d0836 */ /* 0x000fc80000000000 */
[----:B------:R-:W-:-:S05]  /*0430*/  IMAD.MOV.U32 R22, RZ, RZ, R13 ;  /* 0x000000ffff167224 */ /* 0x000fca00078e000d */
[----:B------:R-:W-:Y:S02]  /*0440*/  @!P3 IADD3 R22, PT, PT, RZ, -R22, RZ ;  /* 0x80000016ff16b210 */ /* 0x000fe40007ffe0ff */
[----:B------:R-:W-:Y:S01]  /*0450*/  @!P2 LOP3.LUT R22, RZ, R18, RZ, 0x33, !PT ;  /* 0x00000012ff16a212 */ /* 0x000fe200078e33ff */
[----:B---3--:R-:W3:Y:S03]  /*0460*/  MUFU.RCP R9, R9 ;  /* 0x0000000900097308 */ /* 0x008ee60000001000 */
[----:B------:R-:W-:-:S05]  /*0470*/  IABS R16, R22 ;  /* 0x0000001600107213 */ /* 0x000fca0000000000 */
[----:B------:R-:W4:Y:S01]  /*0480*/  I2F.RP R3, R16 ;  /* 0x0000001000037306 */ /* 0x000f220000209400 */
[----:B---3--:R-:W-:-:S07]  /*0490*/  VIADD R12, R9, 0xffffffe ;  /* 0x0ffffffe090c7836 */ /* 0x008fce0000000000 */
[----:B------:R3:W1:Y:S08]  /*04a0*/  F2I.FTZ.U32.TRUNC.NTZ R13, R12 ;  /* 0x0000000c000d7305 */ /* 0x000670000021f000 */
[----:B----4-:R-:W4:Y:S01]  /*04b0*/  MUFU.RCP R3, R3 ;  /* 0x0000000300037308 */ /* 0x010f220000001000 */
[----:B---3--:R-:W-:-:S05]  /*04c0*/  IMAD.MOV.U32 R12, RZ, RZ, RZ ;  /* 0x000000ffff0c7224 */ /* 0x008fca00078e00ff */
[----:B------:R-:W-:Y:S01]  /*04d0*/  R2UR UR4, R12 ;  /* 0x000000000c0472ca */ /* 0x000fe200000e0000 */
[C---:B-1----:R-:W-:Y:S01]  /*04e0*/  IMAD R9, R13.reuse, R8, RZ ;  /* 0x000000080d097224 */ /* 0x042fe200078e02ff */
[----:B------:R-:W-:-:S03]  /*04f0*/  R2UR UR5, R13 ;  /* 0x000000000d0572ca */ /* 0x000fc600000e0000 */
[----:B------:R-:W-:Y:S01]  /*0500*/  IMAD.MOV R9, RZ, RZ, -R9 ;  /* 0x000000ffff097224 */ /* 0x000fe200078e0a09 */
[----:B----4-:R-:W-:-:S09]  /*0510*/  IADD3 R10, PT, PT, R3, 0xffffffe, RZ ;  /* 0x0ffffffe030a7810 */ /* 0x010fd20007ffe0ff */
[----:B------:R-:W-:Y:S01]  /*0520*/  IMAD.HI.U32 R9, R13, R9, UR4 ;  /* 0x000000040d097e27 */ /* 0x000fe2000f8e0009 */
[----:B------:R1:W3:Y:S01]  /*0530*/  F2I.FTZ.U32.TRUNC.NTZ R11, R10 ;  /* 0x0000000a000b7305 */ /* 0x0002e2000021f000 */
[----:B------:R-:W-:-:S03]  /*0540*/  MOV R13, R8 ;  /* 0x00000008000d7202 */ /* 0x000fc60000000f00 */
[----:B------:R-:W-:Y:S02]  /*0550*/  R2UR UR20, R9 ;  /* 0x00000000091472ca */ /* 0x000fe400000e0000 */
[----:B------:R-:W-:Y:S01]  /*0560*/  IABS R9, R22 ;  /* 0x0000001600097213 */ /* 0x000fe20000000000 */
[----:B-1----:R-:W-:-:S03]  /*0570*/  IMAD.MOV.U32 R10, RZ, RZ, RZ ;  /* 0x000000ffff0a7224 */ /* 0x002fc600078e00ff */
[----:B------:R-:W-:Y:S02]  /*0580*/  IADD3 R12, PT, PT, RZ, -R9, RZ ;  /* 0x80000009ff0c7210 */ /* 0x000fe40007ffe0ff */
[----:B------:R-:W-:-:S13]  /*0590*/  R2UR UR10, R19 ;  /* 0x00000000130a72ca */ /* 0x000fda00000e0000 */
[----:B------:R-:W-:-:S06]  /*05a0*/  UIADD3 UR6, UPT, UPT, UR10, -0x1, URZ ;  /* 0xffffffff0a067890 */ /* 0x000fcc000fffe0ff */
[----:B------:R-:W-:Y:S01]  /*05b0*/  IMAD.U32 R19, RZ, RZ, UR6 ;  /* 0x00000006ff137e24 */ /* 0x000fe2000f8e00ff */
[----:B------:R-:W-:-:S04]  /*05c0*/  ULOP3.LUT UR6, UR6, UR12, URZ, 0x3c, !UPT ;  /* 0x0000000c06067292 */ /* 0x000fc8000f8e3cff */
[----:B------:R-:W-:-:S04]  /*05d0*/  IABS R3, R19 ;  /* 0x0000001300037213 */ /* 0x000fc80000000000 */
[----:B------:R-:W-:Y:S02]  /*05e0*/  R2UR UR7, R3 ;  /* 0x00000000030772ca */ /* 0x000fe400000e0000 */
[----:B---3--:R-:W-:-:S05]  /*05f0*/  IADD3 R3, PT, PT, RZ, -R11, RZ ;  /* 0x8000000bff037210 */ /* 0x008fca0007ffe0ff */
[----:B------:R-:W-:-:S04]  /*0600*/  IMAD R3, R3, R16, RZ ;  /* 0x0000001003037224 */ /* 0x000fc800078e02ff */
[----:B------:R-:W-:Y:S01]  /*0610*/  IMAD.HI.U32 R10, R11, R3, R10 ;  /* 0x000000030b0a7227 */ /* 0x000fe200078e000a */
[----:B------:R-:W-:Y:S01]  /*0620*/  IABS R3, R17 ;  /* 0x0000001100037213 */ /* 0x000fe20000000000 */
[----:B------:R-:W-:Y:S02]  /*0630*/  UIMAD.WIDE.U32 UR4, UR20, UR7, URZ ;  /* 0x00000007140472a5 */ /* 0x000fe4000f8e00ff */
[----:B------:R-:W-:Y:S02]  /*0640*/  UIADD3 UR4, UPT, UPT, UR10, 0x1f, URZ ;  /* 0x0000001f0a047890 */ /* 0x000fe4000fffe0ff */
[----:B------:R-:W-:Y:S02]  /*0650*/  IMAD.HI.U32 R9, R10, R3, RZ ;  /* 0x000000030a097227 */ /* 0x000fe400078e00ff */
[----:B------:R-:W1:Y:S02]  /*0660*/  @!P1 S2R R10, SR_CgaCtaId ;  /* 0x00000000000a9919 */ /* 0x000e640000008800 */
[----:B------:R-:W-:-:S02]  /*0670*/  IMAD R11, RZ, RZ, -UR5 ;  /* 0x80000005ff0b7e24 */ /* 0x000fc4000f8e02ff */
[----:B------:R-:W-:Y:S02]  /*0680*/  IMAD R3, R9, R12, R3 ;  /* 0x0000000c09037224 */ /* 0x000fe400078e0203 */
[----:B------:R-:W-:Y:S01]  /*0690*/  IMAD R11, R8, R11, UR7 ;  /* 0x00000007080b7e24 */ /* 0x000fe2000f8e020b */
[----:B------:R-:W-:Y:S02]  /*06a0*/  USHF.R.S32.HI UR7, URZ, 0x1f, UR4 ;  /* 0x0000001fff077899 */ /* 0x000fe40008011404 */
[----:B------:R-:W-:Y:S02]  /*06b0*/  ISETP.GT.U32.AND P2, PT, R16, R3, PT ;  /* 0x000000031000720c */ /* 0x000fe40003f44070 */
[----:B------:R-:W-:Y:S01]  /*06c0*/  ISETP.GT.U32.AND P0, PT, R8, R11, PT ;  /* 0x0000000b0800720c */ /* 0x000fe20003f04070 */
[----:B------:R-:W-:-:S04]  /*06d0*/  ULEA.HI UR7, UR7, UR4, URZ, 0x5 ;  /* 0x0000000407077291 */ /* 0x000fc8000f8f28ff */
[----:B------:R-:W-:-:S06]  /*06e0*/  USHF.R.S32.HI UR7, URZ, 0x5, UR7 ;  /* 0x00000005ff077899 */ /* 0x000fcc0008011407 */
[----:B------:R-:W-:Y:S01]  /*06f0*/  @!P2 IMAD.IADD R3, R3, 0x1, -R16 ;  /* 0x000000010303a824 */ /* 0x000fe200078e0a10 */
[----:B------:R-:W-:Y:S01]  /*0700*/  @!P2 IADD3 R9, PT, PT, R9, 0x1, RZ ;  /* 0x000000010909a810 */ /* 0x000fe20007ffe0ff */
[----:B------:R-:W-:Y:S01]  /*0710*/  VOTEU.ANY UP2, P0 ;  /* 0x0000000000ff7886 */ /* 0x000fe20000040100 */
[----:B------:R-:W-:Y:S02]  /*0720*/  PLOP3.LUT P3, PT, PT, PT, UP2, 0x80, 0x8 ;  /* 0x000000000008781c */ /* 0x000fe40003f6f028 */
[----:B------:R-:W-:Y:S02]  /*0730*/  ISETP.GE.U32.AND P0, PT, R3, R16, PT ;  /* 0x000000100300720c */ /* 0x000fe40003f06070 */
[----:B------:R-:W-:Y:S01]  /*0740*/  LOP3.LUT R3, R17, R22, RZ, 0x3c, !PT ;  /* 0x0000001611037212 */ /* 0x000fe200078e3cff */
[----:B------:R-:W-:Y:S01]  /*0750*/  @!UP2 UIADD3 UR5, UPT, UPT, UR5, 0x1, URZ ;  /* 0x000000010505a890 */ /* 0x000fe2000fffe0ff */
[----:B------:R-:W-:Y:S01]  /*0760*/  ISETP.NE.AND P2, PT, R22, RZ, PT ;  /* 0x000000ff1600720c */ /* 0x000fe20003f45270 */
[----:B------:R-:W-:-:S06]  /*0770*/  UISETP.GE.AND UP2, UPT, UR6, URZ, UPT ;  /* 0x000000ff0600728c */ /* 0x000fcc000bf46270 */
[----:B------:R-:W-:Y:S01]  /*0780*/  @!P3 IMAD.IADD R11, R11, 0x1, -R8 ;  /* 0x000000010b0bb824 */ /* 0x000fe200078e0a08 */
[----:B------:R-:W-:Y:S01]  /*0790*/  ISETP.GE.AND P3, PT, R3, RZ, PT ;  /* 0x000000ff0300720c */ /* 0x000fe20003f66270 */
[----:B------:R-:W-:Y:S01]  /*07a0*/  @P0 VIADD R9, R9, 0x1 ;  /* 0x0000000109090836 */ /* 0x000fe20000000000 */
[----:B------:R-:W-:Y:S02]  /*07b0*/  @!P1 MOV R3, 0x400 ;  /* 0x0000040000039802 */ /* 0x000fe40000000f00 */
[----:B------:R-:W-:Y:S02]  /*07c0*/  ISETP.GE.U32.AND P4, PT, R11, R8, PT ;  /* 0x000000080b00720c */ /* 0x000fe40003f86070 */
[----:B-1----:R-:W-:Y:S02]  /*07d0*/  @!P1 LEA R3, R10, R3, 0x18 ;  /* 0x000000030a039211 */ /* 0x002fe400078ec0ff */
[----:B0-----:R-:W-:Y:S02]  /*07e0*/  ISETP.GE.AND P0, PT, R20, RZ, PT ;  /* 0x000000ff1400720c */ /* 0x001fe40003f06270 */
[----:B------:R-:W-:Y:S01]  /*07f0*/  SHF.R.U32.HI R10, RZ, 0x5, R2 ;  /* 0x00000005ff0a7819 */ /* 0x000fe20000011602 */
[----:B------:R-:W-:-:S02]  /*0800*/  @!P1 IMAD R3, R2, 0x10, R3 ;  /* 0x0000001002039824 */ /* 0x000fc400078e0203 */
[----:B------:R-:W-:Y:S02]  /*0810*/  @!P3 IADD3 R9, PT, PT, RZ, -R9, RZ ;  /* 0x80000009ff09b210 */ /* 0x000fe40007ffe0ff */
[----:B------:R-:W-:Y:S01]  /*0820*/  @!P2 LOP3.LUT R9, RZ, R22, RZ, 0x33, !PT ;  /* 0x00000016ff09a212 */ /* 0x000fe200078e33ff */
[----:B--2---:R0:W-:Y:S01]  /*0830*/  @!P1 STS.128 [R3], R4 ;  /* 0x0000000403009388 */ /* 0x0041e20000000c00 */
[----:B------:R-:W-:Y:S01]  /*0840*/  BAR.SYNC.DEFER_BLOCKING 0x0 ;  /* 0x0000000000007b1d */ /* 0x000fe20000010000 */
[----:B------:R-:W-:-:S03]  /*0850*/  ISETP.GE.AND P1, PT, R10, UR7, PT ;  /* 0x000000070a007c0c */ /* 0x000fc6000bf26270 */
[----:B------:R-:W-:Y:S02]  /*0860*/  @!P0 IMAD R12, R18, UR13, R9 ;  /* 0x0000000d120c8c24 */ /* 0x000fe4000f8e0209 */
[----:B------:R-:W-:Y:S01]  /*0870*/  @P0 IMAD R11, R14, UR13, R17 ;  /* 0x0000000d0e0b0c24 */ /* 0x000fe2000f8e0211 */
[----:B------:R-:W-:-:S03]  /*0880*/  VOTEU.ANY UP1, P4 ;  /* 0x0000000000ff7886 */ /* 0x000fc60002020100 */
[----:B------:R-:W-:Y:S02]  /*0890*/  @P0 IMAD R11, R11, R20, 0x1 ;  /* 0x000000010b0b0424 */ /* 0x000fe400078e0214 */
[----:B------:R-:W-:Y:S01]  /*08a0*/  @UP1 UIADD3 UR5, UPT, UPT, UR5, 0x1, URZ ;  /* 0x0000000105051890 */ /* 0x000fe2000fffe0ff */
[----:B0-----:R-:W-:Y:S02]  /*08b0*/  @!P0 IMAD.MOV R3, RZ, RZ, -R12 ;  /* 0x000000ffff038224 */ /* 0x001fe400078e0a0c */
[----:B------:R-:W-:Y:S01]  /*08c0*/  IMAD.MOV.U32 R12, RZ, RZ, -0x800001 ;  /* 0xff7fffffff0c7424 */ /* 0x000fe200078e00ff */
[----:B------:R-:W-:Y:S01]  /*08d0*/  @!UP2 UIADD3 UR5, UPT, UPT, URZ, -UR5, URZ ;  /* 0x80000005ff05a290 */ /* 0x000fe2000fffe0ff */
[----:B------:R-:W-:Y:S01]  /*08e0*/  @!P0 IMAD R11, R20, R3, 0x1 ;  /* 0x00000001140b8424 */ /* 0x000fe200078e0203 */
[----:B------:R-:W-:Y:S01]  /*08f0*/  @!UP0 ULOP3.LUT UR5, URZ, UR12, URZ, 0x33, !UPT ;  /* 0x0000000cff058292 */ /* 0x000fe2000f8e33ff */
[----:B------:R-:W-:Y:S01]  /*0900*/  IMAD R3, R15, UR11, RZ ;  /* 0x0000000b0f037c24 */ /* 0x000fe2000f8e02ff */
[----:B------:R-:W-:Y:S10]  /*0910*/  @P1 BRA `(.L_x_17660) ;  /* 0x0000001c00781947 */ /* 0x000ff40003800000 */
[----:B------:R-:W0:Y:S01]  /*0920*/  S2UR UR6, SR_CgaCtaId ;  /* 0x00000000000679c3 */ /* 0x000e220000008800 */
[----:B------:R-:W-:Y:S01]  /*0930*/  UMOV UR4, 0x400 ;  /* 0x0000040000047882 */ /* 0x000fe20000000000 */
[----:B------:R-:W1:Y:S01]  /*0940*/  LDCU.64 UR12, c[0x0][0x3a8] ;  /* 0x00007500ff0c77ac */ /* 0x000e620008000a00 */
[----:B------:R-:W-:Y:S01]  /*0950*/  SHF.R.U32.HI R4, RZ, 0x3, R2 ;  /* 0x00000003ff047819 */ /* 0x000fe20000011602 */
[----:B------:R-:W-:Y:S01]  /*0960*/  IMAD.MOV.U32 R5, RZ, RZ, RZ ;  /* 0x000000ffff057224 */ /* 0x000fe200078e00ff */
[----:B------:R-:W-:Y:S02]  /*0970*/  MOV R12, 0xff7fffff ;  /* 0xff7fffff000c7802 */ /* 0x000fe40000000f00 */
[----:B------:R-:W-:-:S05]  /*0980*/  LOP3.LUT R4, R4, 0x7c, RZ, 0xc0, !PT ;  /* 0x0000007c04047812 */ /* 0x000fca00078ec0ff */
[----:B------:R-:W-:Y:S01]  /*0990*/  IMAD.WIDE R4, R3, 0x4, R4 ;  /* 0x0000000403047825 */ /* 0x000fe200078e0204 */
[----:B------:R-:W-:-:S05]  /*09a0*/  LOP3.LUT R3, R2, 0x1f, RZ, 0xc0, !PT ;  /* 0x0000001f02037812 */ /* 0x000fca00078ec0ff */
[----:B------:R-:W-:Y:S01]  /*09b0*/  IMAD R3, R10, 0x20, R3 ;  /* 0x000000200a037824 */ /* 0x000fe200078e0203 */
[----:B-1----:R-:W-:Y:S01]  /*09c0*/  IADD3 R6, P0, PT, R4, UR12, RZ ;  /* 0x0000000c04067c10 */ /* 0x002fe2000ff1e0ff */
[----:B0-----:R-:W-:-:S03]  /*09d0*/  ULEA UR11, UR6, UR4, 0x18 ;  /* 0x00000004060b7291 */ /* 0x001fc6000f8ec0ff */
[----:B------:R-:W-:Y:S01]  /*09e0*/  IADD3.X R7, PT, PT, R5, UR13, RZ, P0, !PT ;  /* 0x0000000d05077c10 */ /* 0x000fe200087fe4ff */
[----:B------:R-:W-:Y:S01]  /*09f0*/  IMAD.SHL.U32 R5, R10, 0x20, RZ ;  /* 0x000000200a057824 */ /* 0x000fe200078e00ff */
[----:B------:R-:W-:-:S03]  /*0a00*/  UIADD3 UR4, UPT, UPT, UR4, 0xc0, URZ ;  /* 0x000000c004047890 */ /* 0x000fc6000fffe0ff */
[C---:B------:R-:W-:Y:S01]  /*0a10*/  VIADD R14, R5.reuse, 0x1 ;  /* 0x00000001050e7836 */ /* 0x040fe20000000000 */
[----:B------:R-:W-:Y:S01]  /*0a20*/  ULEA UR4, UR6, UR4, 0x18 ;  /* 0x0000000406047291 */ /* 0x000fe2000f8ec0ff */
[----:B------:R-:W-:Y:S01]  /*0a30*/  LOP3.LUT R2, R5, 0x1f, R2, 0xf8, !PT ;  /* 0x0000001f05027812 */ /* 0x000fe200078ef802 */
[----:B------:R-:W0:Y:S03]  /*0a40*/  LDS.128 R20, [UR11] ;  /* 0x0000000bff147984 */ /* 0x000e260008000c00 */
[C---:B------:R-:W-:Y:S01]  /*0a50*/  IADD3 R73, PT, PT, R2.reuse, -UR10, RZ ;  /* 0x8000000a02497c10 */ /* 0x040fe2000fffe0ff */
[----:B------:R-:W1:Y:S01]  /*0a60*/  LDS.128 R24, [UR11+0x10] ;  /* 0x0000100bff187984 */ /* 0x000e620008000c00 */
[----:B------:R-:W-:Y:S01]  /*0a70*/  VIADD R15, R2, 0x1 ;  /* 0x00000001020f7836 */ /* 0x000fe20000000000 */
[----:B------:R-:W-:Y:S02]  /*0a80*/  LEA R16, R3, UR4, 0x2 ;  /* 0x0000000403107c11 */ /* 0x000fe4000f8e10ff */
[----:B------:R-:W2:Y:S04]  /*0a90*/  LDS.128 R28, [UR11+0x20] ;  /* 0x0000200bff1c7984 */ /* 0x000ea80008000c00 */
[----:B------:R-:W3:Y:S04]  /*0aa0*/  LDS.128 R32, [UR11+0x30] ;  /* 0x0000300bff207984 */ /* 0x000ee80008000c00 */
[----:B------:R-:W4:Y:S04]  /*0ab0*/  LDS.128 R36, [UR11+0x40] ;  /* 0x0000400bff247984 */ /* 0x000f280008000c00 */
[----:B------:R-:W4:Y:S04]  /*0ac0*/  LDS.128 R40, [UR11+0x50] ;  /* 0x0000500bff287984 */ /* 0x000f280008000c00 */
[----:B------:R-:W4:Y:S04]  /*0ad0*/  LDS.128 R44, [UR11+0x60] ;  /* 0x0000600bff2c7984 */ /* 0x000f280008000c00 */
[----:B------:R-:W4:Y:S04]  /*0ae0*/  LDS.128 R48, [UR11+0x70] ;  /* 0x0000700bff307984 */ /* 0x000f280008000c00 */
[----:B------:R-:W4:Y:S04]  /*0af0*/  LDS.128 R52, [UR11+0x80] ;  /* 0x0000800bff347984 */ /* 0x000f280008000c00 */
[----:B------:R-:W4:Y:S01]  /*0b00*/  LDS.128 R56, [UR11+0x90] ;  /* 0x0000900bff387984 */ /* 0x000f220008000c00 */
[----:B0-----:R-:W-:-:S02]  /*0b10*/  PRMT R74, R20, 0x7632, R74 ;  /* 0x00007632144a7816 */ /* 0x001fc4000000004a */
[----:B------:R-:W-:Y:S02]  /*0b20*/  PRMT R75, R21, 0x7632, R75 ;  /* 0x00007632154b7816 */ /* 0x000fe4000000004b */
[----:B------:R-:W-:Y:S02]  /*0b30*/  PRMT R76, R22, 0x7632, R76 ;  /* 0x00007632164c7816 */ /* 0x000fe4000000004c */
[----:B------:R-:W-:Y:S02]  /*0b40*/  PRMT R77, R23, 0x7632, R77 ;  /* 0x00007632174d7816 */ /* 0x000fe4000000004d */
[----:B-1----:R-:W-:Y:S02]  /*0b50*/  PRMT R78, R24, 0x7632, R78 ;  /* 0x00007632184e7816 */ /* 0x002fe4000000004e */
[----:B------:R-:W-:Y:S02]  /*0b60*/  PRMT R79, R25, 0x7632, R79 ;  /* 0x00007632194f7816 */ /* 0x000fe4000000004f */
        /* <DEDUP_REMOVED lines=33> */
[----:B------:R-:W-:-:S07]  /*0d80*/  PRMT R113, R59, 0x7632, R113 ;  /* 0x000076323b717816 */ /* 0x000fce0000000071 */
.L_x_17663:
[----:B------:R-:W0:Y:S01]  /*0d90*/  LDC R60, c[0x0][0x3f0] ;  /* 0x0000fc00ff3c7b82 */ /* 0x000e220000000800 */
[----:B------:R-:W-:Y:S01]  /*0da0*/  VIADD R2, R14, 0xffffffff ;  /* 0xffffffff0e027836 */ /* 0x000fe20000000000 */
[----:B------:R-:W-:Y:S01]  /*0db0*/  UIADD3 UR4, UPT, UPT, UR5, -UR14, URZ ;  /* 0x8000000e05047290 */ /* 0x000fe2000fffe0ff */
[----:B------:R-:W-:Y:S01]  /*0dc0*/  IADD3 R10, PT, PT, R10, 0x4, RZ ;  /* 0x000000040a0a7810 */ /* 0x000fe20007ffe0ff */
[----:B------:R-:W-:Y:S01]  /*0dd0*/  BSSY.RECONVERGENT B1, `(.L_x_17661) ;  /* 0x000018c000017945 */ /* 0x000fe20003800200 */
[----:B------:R-:W-:Y:S01]  /*0de0*/  VIADD R14, R14, 0x80 ;  /* 0x000000800e0e7836 */ /* 0x000fe20000000000 */
[----:B------:R-:W-:Y:S02]  /*0df0*/  IABS R3, R2 ;  /* 0x0000000200037213 */ /* 0x000fe40000000000 */
[----:B------:R-:W1:Y:S03]  /*0e00*/  LDC R19, c[0x0][0x3f4] ;  /* 0x0000fd00ff137b82 */ /* 0x000e660000000800 */
[----:B------:R-:W-:-:S05]  /*0e10*/  IMAD.HI.U32 R4, R3, UR20, RZ ;  /* 0x0000001403047c27 */ /* 0x000fca000f8e00ff */
        /* <DEDUP_REMOVED lines=21> */
[----:B------:R-:W-:Y:S02]  /*0f70*/  IMAD R5, R2, R17, RZ ;  /* 0x0000001102057224 */ /* 0x000fe400078e02ff */
[----:B------:R-:W-:Y:S02]  /*0f80*/  HFMA2 R2, -RZ, RZ, 0, 0 ;  /* 0x00000000ff027431 */ /* 0x000fe400000001ff */
        /* <DEDUP_REMOVED lines=23> */
[----:B0-----:R-:W-:-:S04]  /*1100*/  SHF.L.U32 R5, R5, 0x3, RZ ;  /* 0x0000000305057819 */ /* 0x001fc800000006ff */
        /* <DEDUP_REMOVED lines=25> */
[----:B------:R-:W-:Y:S02]  /*12a0*/  IMAD.U32 R117, R74, 0x10000, RZ ;  /* 0x000100004a757824 */ /* 0x000fe400078e00ff */
[C---:B--2---:R-:W-:Y:S01]  /*12b0*/  IMAD.U32 R116, R70.reuse, 0x10000, RZ ;  /* 0x0001000046747824 */ /* 0x044fe200078e00ff */
[----:B------:R-:W-:-:S03]  /*12c0*/  PRMT R70, R70, 0x7632, R70 ;  /* 0x0000763246467816 */ /* 0x000fc60000000046 */
[----:B------:R-:W-:Y:S01]  /*12d0*/  FMUL.FTZ R71, R69, R116 ;  /* 0x0000007445477220 */ /* 0x000fe20000410000 */
[----:B------:R-:W-:Y:S01]  /*12e0*/  SHF.L.U32 R116, R20, 0x10, RZ ;  /* 0x0000001014747819 */ /* 0x000fe200000006ff */
[C---:B---3--:R-:W-:Y:S01]  /*12f0*/  IMAD.U32 R69, R66.reuse, 0x10000, RZ ;  /* 0x0001000042457824 */ /* 0x048fe200078e00ff */
[----:B------:R-:W-:Y:S01]  /*1300*/  PRMT R66, R66, 0x7632, R66 ;  /* 0x0000763242427816 */ /* 0x000fe20000000042 */
[----:B------:R-:W-:Y:S02]  /*1310*/  IMAD.U32 R70, R70, 0x10000, RZ ;  /* 0x0001000046467824 */ /* 0x000fe400078e00ff */
[----:B------:R-:W-:Y:S01]  /*1320*/  FFMA.FTZ R116, R116, R69, R71 ;  /* 0x0000004574747223 */ /* 0x000fe20000010047 */
[----:B------:R-:W-:-:S05]  /*1330*/  SHF.L.U32 R69, R78, 0x10, RZ ;  /* 0x000000104e457819 */ /* 0x000fca00000006ff */
[----:B------:R-:W-:Y:S01]  /*1340*/  FMUL.FTZ R118, R69, R70 ;  /* 0x0000004645767220 */ /* 0x000fe20000410000 */
[----:B------:R-:W-:Y:S02]  /*1350*/  IMAD.U32 R70, R66, 0x10000, RZ ;  /* 0x0001000042467824 */ /* 0x000fe400078e00ff */
[----:B------:R-:W2:Y:S01]  /*1360*/  LDG.E.CONSTANT R66, desc[UR8][R2.64+0x808] ;  /* 0x0008080802427981 */ /* 0x000ea2000c1e9900 */
[----:B------:R-:W-:Y:S01]  /*1370*/  SHF.L.U32 R69, R25, 0x10, RZ ;  /* 0x0000001019457819 */ /* 0x000fe200000006ff */
[----:B------:R-:W-:Y:S01]  /*1380*/  FFMA.FTZ R117, R117, R70, R118 ;  /* 0x0000004675757223 */ /* 0x000fe20000010076 */
[----:B----4-:R-:W-:-:S04]  /*1390*/  IMAD.U32 R70, R18, 0x10000, RZ ;  /* 0x0001000012467824 */ /* 0x010fc800078e00ff */
[----:B------:R-:W-:Y:S01]  /*13a0*/  FMUL.FTZ R118, R69, R70 ;  /* 0x0000004645767220 */ /* 0x000fe20000410000 */
[----:B------:R-:W-:Y:S02]  /*13b0*/  SHF.L.U32 R70, R4, 0x10, RZ ;  /* 0x0000001004467819 */ /* 0x000fe400000006ff */
[----:B------:R-:W-:Y:S02]  /*13c0*/  PRMT R4, R18, 0x7632, R4 ;  /* 0x0000763212047816 */ /* 0x000fe40000000004 */
[----:B------:R-:W3:Y:S01]  /*13d0*/  LDG.E.CONSTANT R18, desc[UR8][R2.64+0x80c] ;  /* 0x00080c0802127981 */ /* 0x000ee2000c1e9900 */
[----:B------:R-:W-:Y:S02]  /*13e0*/  IMAD.U32 R69, R21, 0x10000, RZ ;  /* 0x0001000015457824 */ /* 0x000fe400078e00ff */
[C---:B------:R-:W-:Y:S02]  /*13f0*/  IMAD.U32 R71, R4.reuse, 0x10000, RZ ;  /* 0x0001000004477824 */ /* 0x040fe400078e00ff */
[----:B------:R-:W-:Y:S01]  /*1400*/  FFMA.FTZ R69, R69, R70, R118 ;  /* 0x0000004645457223 */ /* 0x000fe20000010076 */
[----:B------:R-:W-:Y:S01]  /*1410*/  IMAD.U32 R70, R79, 0x10000, RZ ;  /* 0x000100004f467824 */ /* 0x000fe200078e00ff */
[----:B------:R-:W-:Y:S01]  /*1420*/  PRMT R4, R4, 0x7632, R4 ;  /* 0x0000763204047816 */ /* 0x000fe20000000004 */
[----:B------:R-:W-:-:S02]  /*1430*/  IMAD.U32 R118, R75, 0x10000, RZ ;  /* 0x000100004b767824 */ /* 0x000fc400078e00ff */
[----:B------:R-:W-:Y:S01]  /*1440*/  FMUL.FTZ R119, R70, R71 ;  /* 0x0000004746777220 */ /* 0x000fe20000410000 */
[----:B------:R-:W-:Y:S01]  /*1450*/  SHF.L.U32 R71, R4, 0x10, RZ ;  /* 0x0000001004477819 */ /* 0x000fe200000006ff */
[----:B------:R-:W-:Y:S01]  /*1460*/  IMAD.U32 R70, R26, 0x10000, RZ ;  /* 0x000100001a467824 */ /* 0x000fe200078e00ff */
[----:B------:R-:W4:Y:S03]  /*1470*/  LDG.E.CONSTANT R4, desc[UR8][R2.64+0xa00] ;  /* 0x000a000802047981 */ /* 0x000f26000c1e9900 */
[----:B------:R-:W-:Y:S01]  /*1480*/  FFMA.FTZ R118, R118, R71, R119 ;  /* 0x0000004776767223 */ /* 0x000fe20000010077 */
[C---:B------:R-:W-:Y:S02]  /*1490*/  SHF.L.U32 R71, R5.reuse, 0x10, RZ ;  /* 0x0000001005477819 */ /* 0x040fe400000006ff */
[----:B------:R-:W-:-:S03]  /*14a0*/  PRMT R5, R5, 0x7632, R5 ;  /* 0x0000763205057816 */ /* 0x000fc60000000005 */
[----:B------:R-:W-:Y:S01]  /*14b0*/  FMUL.FTZ R119, R70, R71 ;  /* 0x0000004746777220 */ /* 0x000fe20000410000 */
[----:B------:R-:W-:Y:S02]  /*14c0*/  IMAD.U32 R70, R22, 0x10000, RZ ;  /* 0x0001000016467824 */ /* 0x000fe400078e00ff */
[----:B------:R-:W-:Y:S01]  /*14d0*/  IMAD.U32 R71, R17, 0x10000, RZ ;  /* 0x0001000011477824 */ /* 0x000fe200078e00ff */
[----:B------:R-:W-:Y:S02]  /*14e0*/  SHF.L.U32 R120, R5, 0x10, RZ ;  /* 0x0000001005787819 */ /* 0x000fe400000006ff */
[----:B------:R-:W-:Y:S01]  /*14f0*/  PRMT R17, R17, 0x7632, R17 ;  /* 0x0000763211117816 */ /* 0x000fe20000000011 */
[----:B------:R-:W-:Y:S01]  /*1500*/  FFMA.FTZ R70, R70, R71, R119 ;  /* 0x0000004746467223 */ /* 0x000fe20000010077 */
[----:B------:R-:W-:Y:S01]  /*1510*/  IMAD.U32 R71, R80, 0x10000, RZ ;  /* 0x0001000050477824 */ /* 0x000fe200078e00ff */
[----:B------:R-:W4:Y:S01]  /*1520*/  LDG.E.CONSTANT R5, desc[UR8][R2.64+0xa04] ;  /* 0x000a040802057981 */ /* 0x000f22000c1e9900 */
[----:B------:R-:W-:-:S02]  /*1530*/  SHF.L.U32 R119, R76, 0x10, RZ ;  /* 0x000000104c777819 */ /* 0x000fc400000006ff */
[----:B------:R-:W-:Y:S01]  /*1540*/  FMUL.FTZ R122, R71, R120 ;  /* 0x00000078477a7220 */ /* 0x000fe20000410000 */
[----:B------:R-:W-:Y:S02]  /*1550*/  IMAD.U32 R120, R17, 0x10000, RZ ;  /* 0x0001000011787824 */ /* 0x000fe400078e00ff */
[----:B------:R-:W-:Y:S02]  /*1560*/  IMAD.U32 R17, R27, 0x10000, RZ ;  /* 0x000100001b117824 */ /* 0x000fe400078e00ff */
[----:B------:R-:W-:Y:S01]  /*1570*/  FFMA.FTZ R119, R119, R120, R122 ;  /* 0x0000007877777223 */ /* 0x000fe2000001007a */
[----:B------:R-:W-:-:S04]  /*1580*/  IMAD.U32 R120, R114, 0x10000, RZ ;  /* 0x0001000072787824 */ /* 0x000fc800078e00ff */
[----:B------:R-:W-:Y:S02]  /*1590*/  FMUL.FTZ R122, R17, R120 ;  /* 0x00000078117a7220 */ /* 0x000fe40000410000 */
[----:B------:R-:W4:Y:S01]  /*15a0*/  LDG.E.CONSTANT R17, desc[UR8][R2.64+0xa08] ;  /* 0x000a080802117981 */ /* 0x000f22000c1e9900 */
[----:B------:R-:W-:Y:S01]  /*15b0*/  PRMT R114, R114, 0x7632, R114 ;  /* 0x0000763272727816 */ /* 0x000fe20000000072 */
[C---:B------:R-:W-:Y:S01]  /*15c0*/  IMAD.U32 R120, R115.reuse, 0x10000, RZ ;  /* 0x0001000073787824 */ /* 0x040fe200078e00ff */
[----:B------:R-:W-:-:S03]  /*15d0*/  PRMT R115, R115, 0x7632, R115 ;  /* 0x0000763273737816 */ /* 0x000fc60000000073 */
[----:B------:R-:W-:Y:S01]  /*15e0*/  IMAD.U32 R121, R114, 0x10000, RZ ;  /* 0x0001000072797824 */ /* 0x000fe200078e00ff */
[----:B------:R-:W-:Y:S01]  /*15f0*/  SHF.L.U32 R114, R81, 0x10, RZ ;  /* 0x0000001051727819 */ /* 0x000fe200000006ff */
[----:B------:R-:W-:Y:S01]  /*1600*/  IMAD.U32 R115, R115, 0x10000, RZ ;  /* 0x0001000073737824 */ /* 0x000fe200078e00ff */
[----:B------:R-:W-:-:S03]  /*1610*/  SHF.L.U32 R71, R23, 0x10, RZ ;  /* 0x0000001017477819 */ /* 0x000fc600000006ff */
[----:B------:R-:W-:Y:S01]  /*1620*/  FMUL.FTZ R121, R114, R121 ;  /* 0x0000007972797220 */ /* 0x000fe20000410000 */
[----:B------:R-:W-:Y:S02]  /*1630*/  IMAD.U32 R114, R77, 0x10000, RZ ;  /* 0x000100004d727824 */ /* 0x000fe400078e00ff */
[----:B------:R-:W-:Y:S01]  /*1640*/  FFMA.FTZ R71, R71, R120, R122 ;  /* 0x0000007847477223 */ /* 0x000fe2000001007a */
[----:B------:R-:W-:Y:S02]  /*1650*/  IMAD.U32 R120, R72, 0x10000, RZ ;  /* 0x0001000048787824 */ /* 0x000fe400078e00ff */
[----:B------:R-:W-:Y:S01]  /*1660*/  FFMA.FTZ R114, R114, R115, R121 ;  /* 0x0000007372727223 */ /* 0x000fe20000010079 */
[----:B------:R-:W-:Y:S01]  /*1670*/  SHF.L.U32 R115, R28, 0x10, RZ ;  /* 0x000000101c737819 */ /* 0x000fe200000006ff */
[----:B------:R-:W4:Y:S01]  /*1680*/  LDG.E.CONSTANT R121, desc[UR8][R2.64+0x120c] ;  /* 0x00120c0802797981 */ /* 0x000f22000c1e9900 */
[----:B------:R-:W-:-:S03]  /*1690*/  PRMT R72, R72, 0x7632, R72 ;  /* 0x0000763248487816 */ /* 0x000fc60000000048 */
[----:B------:R-:W-:Y:S02]  /*16a0*/  FFMA.FTZ R116, R115, R120, R116 ;  /* 0x0000007873747223 */ /* 0x000fe40000010074 */
[----:B------:R-:W-:Y:S01]  /*16b0*/  IMAD.U32 R115, R72, 0x10000, RZ ;  /* 0x0001000048737824 */ /* 0x000fe200078e00ff */
[----:B------:R-:W-:-:S05]  /*16c0*/  SHF.L.U32 R72, R82, 0x10, RZ ;  /* 0x0000001052487819 */ /* 0x000fca00000006ff */
        /* <DEDUP_REMOVED lines=8> */
[C---:B------:R-:W-:Y:S01]  /*1750*/  SHF.L.U32 R68, R67.reuse, 0x10, RZ ;  /* 0x0000001043447819 */ /* 0x040fe200000006ff */
[----:B------:R-:W-:Y:S01]  /*1760*/  IMAD.U32 R115, R30, 0x10000, RZ ;  /* 0x000100001e737824 */ /* 0x000fe200078e00ff */
        /* <DEDUP_REMOVED lines=10> */
[----:B------:R-:W-:Y:S01]  /*1810*/  SHF.L.U32 R63, R85, 0x10, RZ ;  /* 0x00000010553f7819 */ /* 0x000fe200000006ff */
[C---:B------:R-:W-:Y:S01]  /*1820*/  IMAD.U32 R72, R19.reuse, 0x10000, RZ ;  /* 0x0001000013487824 */ /* 0x040fe200078e00ff */
[----:B------:R-:W-:-:S03]  /*1830*/  PRMT R19, R19, 0x7632, R19 ;  /* 0x0000763213137816 */ /* 0x000fc60000000013 */
[----:B------:R-:W-:Y:S01]  /*1840*/  FFMA.FTZ R114, R63, R67, R114 ;  /* 0x000000433f727223 */ /* 0x000fe20000010072 */
[----:B------:R-:W-:Y:S01]  /*1850*/  IMAD.U32 R63, R32, 0x10000, RZ ;  /* 0x00010000203f7824 */ /* 0x000fe200078e00ff */
[----:B------:R-:W-:-:S03]  /*1860*/  SHF.L.U32 R19, R19, 0x10, RZ ;  /* 0x0000001013137819 */ /* 0x000fc600000006ff */
[----:B------:R-:W-:Y:S01]  /*1870*/  FFMA.FTZ R72, R63, R72, R116 ;  /* 0x000000483f487223 */ /* 0x000fe20000010074 */
[----:B------:R-:W-:-:S04]  /*1880*/  IMAD.U32 R116, R86, 0x10000, RZ ;  /* 0x0001000056747824 */ /* 0x000fc800078e00ff */
[----:B------:R-:W-:Y:S01]  /*1890*/  FFMA.FTZ R116, R116, R19, R117 ;  /* 0x0000001374747223 */ /* 0x000fe20000010075 */
[C---:B------:R-:W-:Y:S02]  /*18a0*/  SHF.L.U32 R19, R65.reuse, 0x10, RZ ;  /* 0x0000001041137819 */ /* 0x040fe400000006ff */
[----:B------:R-:W-:Y:S01]  /*18b0*/  PRMT R65, R65, 0x7632, R65 ;  /* 0x0000763241417816 */ /* 0x000fe20000000041 */
[----:B------:R-:W-:-:S04]  /*18c0*/  IMAD.U32 R63, R87, 0x10000, RZ ;  /* 0x00010000573f7824 */ /* 0x000fc800078e00ff */
[----:B------:R-:W-:-:S04]  /*18d0*/  IMAD.U32 R65, R65, 0x10000, RZ ;  /* 0x0001000041417824 */ /* 0x000fc800078e00ff */
[----:B------:R-:W-:Y:S01]  /*18e0*/  FFMA.FTZ R118, R63, R65, R118 ;  /* 0x000000413f767223 */ /* 0x000fe20000010076 */
[----:B------:R-:W-:Y:S01]  /*18f0*/  SHF.L.U32 R65, R34, 0x10, RZ ;  /* 0x0000001022417819 */ /* 0x000fe200000006ff */
[C---:B------:R-:W-:Y:S02]  /*1900*/  IMAD.U32 R63, R60.reuse, 0x10000, RZ ;  /* 0x000100003c3f7824 */ /* 0x040fe400078e00ff */
[----:B------:R-:W-:Y:S02]  /*1910*/  IMAD.U32 R68, R33, 0x10000, RZ ;  /* 0x0001000021447824 */ /* 0x000fe400078e00ff */
[----:B------:R-:W-:Y:S01]  /*1920*/  FFMA.FTZ R65, R65, R63, R70 ;  /* 0x0000003f41417223 */ /* 0x000fe20000010046 */
[----:B------:R-:W-:Y:S01]  /*1930*/  PRMT R63, R60, 0x7632, R63 ;  /* 0x000076323c3f7816 */ /* 0x000fe2000000003f */
[----:B------:R-:W-:Y:S01]  /*1940*/  FFMA.FTZ R69, R68, R19, R69 ;  /* 0x0000001344457223 */ /* 0x000fe20000010045 */
[----:B------:R-:W4:Y:S01]  /*1950*/  LDG.E.CONSTANT R60, desc[UR8][R2.64+0xc00] ;  /* 0x000c0008023c7981 */ /* 0x000f22000c1e9900 */
[----:B------:R-:W-:-:S02]  /*1960*/  SHF.L.U32 R68, R88, 0x10, RZ ;  /* 0x0000001058447819 */ /* 0x000fc400000006ff */
[----:B------:R-:W-:Y:S01]  /*1970*/  IMAD.U32 R63, R63, 0x10000, RZ ;  /* 0x000100003f3f7824 */ /* 0x000fe200078e00ff */
[----:B------:R-:W4:Y:S01]  /*1980*/  LDG.E.CONSTANT R19, desc[UR8][R2.64+0xa0c] ;  /* 0x000a0c0802137981 */ /* 0x000f22000c1e9900 */
[----:B------:R-:W-:Y:S02]  /*1990*/  IMAD.U32 R70, R35, 0x10000, RZ ;  /* 0x0001000023467824 */ /* 0x000fe400078e00ff */
[----:B------:R-:W-:Y:S01]  /*19a0*/  FFMA.FTZ R68, R68, R63, R119 ;  /* 0x0000003f44447223 */ /* 0x000fe20000010077 */
[C---:B------:R-:W-:Y:S01]  /*19b0*/  IMAD.U32 R67, R61.reuse, 0x10000, RZ ;  /* 0x000100003d437824 */ /* 0x040fe200078e00ff */
[----:B------:R-:W-:Y:S02]  /*19c0*/  PRMT R63, R61, 0x7632, R63 ;  /* 0x000076323d3f7816 */ /* 0x000fe4000000003f */
[----:B------:R-:W4:Y:S01]  /*19d0*/  LDG.E.CONSTANT R61, desc[UR8][R2.64+0xc04] ;  /* 0x000c0408023d7981 */ /* 0x000f22000c1e9900 */
[----:B------:R-:W-:Y:S01]  /*19e0*/  FFMA.FTZ R67, R70, R67, R71 ;  /* 0x0000004346437223 */ /* 0x000fe20000010047 */
[----:B------:R-:W-:Y:S01]  /*19f0*/  SHF.L.U32 R70, R63, 0x10, RZ ;  /* 0x000000103f467819 */ /* 0x000fe200000006ff */
[----:B------:R-:W-:Y:S01]  /*1a00*/  IMAD.U32 R63, R89, 0x10000, RZ ;  /* 0x00010000593f7824 */ /* 0x000fe200078e00ff */
[----:B------:R-:W-:-:S03]  /*1a10*/  SHF.L.U32 R71, R62, 0x10, RZ ;  /* 0x000000103e477819 */ /* 0x000fc600000006ff */
[----:B------:R-:W-:Y:S01]  /*1a20*/  FFMA.FTZ R70, R63, R70, R114 ;  /* 0x000000463f467223 */ /* 0x000fe20000010072 */
[----:B------:R-:W-:Y:S01]  /*1a30*/  IMAD.U32 R63, R36, 0x10000, RZ ;  /* 0x00010000243f7824 */ /* 0x000fe200078e00ff */
[----:B------:R-:W-:-:S03]  /*1a40*/  PRMT R62, R62, 0x7632, R62 ;  /* 0x000076323e3e7816 */ /* 0x000fc6000000003e */
[----:B------:R-:W-:Y:S01]  /*1a50*/  FFMA.FTZ R72, R63, R71, R72 ;  /* 0x000000473f487223 */ /* 0x000fe20000010048 */
[----:B------:R-:W-:Y:S01]  /*1a60*/  IMAD.U32 R71, R90, 0x10000, RZ ;  /* 0x000100005a477824 */ /* 0x000fe200078e00ff */
[----:B------:R-:W4:Y:S01]  /*1a70*/  LDG.E.CONSTANT R63, desc[UR8][R2.64+0xc08] ;  /* 0x000c0808023f7981 */ /* 0x000f22000c1e9900 */
[----:B------:R-:W-:Y:S02]  /*1a80*/  IMAD.U32 R62, R62, 0x10000, RZ ;  /* 0x000100003e3e7824 */ /* 0x000fe400078e00ff */
[C---:B------:R-:W-:Y:S02]  /*1a90*/  IMAD.U32 R115, R64.reuse, 0x10000, RZ ;  /* 0x0001000040737824 */ /* 0x040fe400078e00ff */
[----:B------:R-:W-:Y:S01]  /*1aa0*/  FFMA.FTZ R116, R71, R62, R116 ;  /* 0x0000003e47747223 */ /* 0x000fe20000010074 */
[----:B------:R-:W-:Y:S02]  /*1ab0*/  SHF.L.U32 R62, R37, 0x10, RZ ;  /* 0x00000010253e7819 */ /* 0x000fe400000006ff */
[----:B------:R-:W-:-:S03]  /*1ac0*/  PRMT R64, R64, 0x7632, R64 ;  /* 0x0000763240407816 */ /* 0x000fc60000000040 */
[----:B------:R-:W-:Y:S01]  /*1ad0*/  FFMA.FTZ R115, R62, R115, R69 ;  /* 0x000000733e737223 */ /* 0x000fe20000010045 */
[----:B------:R-:W-:Y:S01]  /*1ae0*/  SHF.L.U32 R69, R91, 0x10, RZ ;  /* 0x000000105b457819 */ /* 0x000fe200000006ff */
[----:B------:R-:W4:Y:S01]  /*1af0*/  LDG.E.CONSTANT R62, desc[UR8][R2.64+0xc0c] ;  /* 0x000c0c08023e7981 */ /* 0x000f22000c1e9900 */
[----:B------:R-:W-:-:S04]  /*1b00*/  IMAD.U32 R64, R64, 0x10000, RZ ;  /* 0x0001000040407824 */ /* 0x000fc800078e00ff */
[----:B------:R-:W-:Y:S01]  /*1b10*/  FFMA.FTZ R114, R69, R64, R118 ;  /* 0x0000004045727223 */ /* 0x000fe20000010076 */
[----:B------:R-:W-:Y:S01]  /*1b20*/  IMAD.U32 R118, R38, 0x10000, RZ ;  /* 0x0001000026767824 */ /* 0x000fe200078e00ff */
[----:B------:R-:W4:Y:S01]  /*1b30*/  LDG.E.CONSTANT R64, desc[UR8][R2.64+0xe00] ;  /* 0x000e000802407981 */ /* 0x000f22000c1e9900 */
[C---:B--2---:R-:W-:Y:S01]  /*1b40*/  IMAD.U32 R69, R66.reuse, 0x10000, RZ ;  /* 0x0001000042457824 */ /* 0x044fe200078e00ff */
[----:B------:R-:W-:-:S03]  /*1b50*/  PRMT R66, R66, 0x7632, R66 ;  /* 0x0000763242427816 */ /* 0x000fc60000000042 */
[----:B------:R-:W-:Y:S01]  /*1b60*/  FFMA.FTZ R65, R118, R69, R65 ;  /* 0x0000004576417223 */ /* 0x000fe20000010041 */
[----:B------:R-:W-:Y:S01]  /*1b70*/  SHF.L.U32 R66, R66, 0x10, RZ ;  /* 0x0000001042427819 */ /* 0x000fe200000006ff */
[----:B------:R-:W-:Y:S02]  /*1b80*/  IMAD.U32 R69, R92, 0x10000, RZ ;  /* 0x000100005c457824 */ /* 0x000fe400078e00ff */
[----:B------:R-:W-:Y:S02]  /*1b90*/  IMAD.U32 R118, R39, 0x10000, RZ ;  /* 0x0001000027767824 */ /* 0x000fe400078e00ff */
[----:B------:R-:W-:Y:S01]  /*1ba0*/  FFMA.FTZ R68, R69, R66, R68 ;  /* 0x0000004245447223 */ /* 0x000fe20000010044 */
[----:B---3--:R-:W-:Y:S01]  /*1bb0*/  SHF.L.U32 R69, R18, 0x10, RZ ;  /* 0x0000001012457819 */ /* 0x008fe200000006ff */
[----:B------:R-:W2:Y:S04]  /*1bc0*/  LDG.E.CONSTANT R66, desc[UR8][R2.64+0xe04] ;  /* 0x000e040802427981 */ /* 0x000ea8000c1e9900 */
[----:B------:R-:W-:Y:S01]  /*1bd0*/  FFMA.FTZ R67, R118, R69, R67 ;  /* 0x0000004576437223 */ /* 0x000fe20000010043 */
[----:B------:R-:W-:-:S02]  /*1be0*/  PRMT R69, R18, 0x7632, R69 ;  /* 0x0000763212457816 */ /* 0x000fc40000000045 */
[----:B------:R-:W3:Y:S03]  /*1bf0*/  LDG.E.CONSTANT R18, desc[UR8][R2.64+0xe08] ;  /* 0x000e080802127981 */ /* 0x000ee6000c1e9900 */
[----:B------:R-:W-:Y:S02]  /*1c00*/  IMAD.U32 R71, R69, 0x10000, RZ ;  /* 0x0001000045477824 */ /* 0x000fe400078e00ff */
[----:B------:R-:W-:Y:S02]  /*1c10*/  IMAD.U32 R69, R93, 0x10000, RZ ;  /* 0x000100005d457824 */ /* 0x000fe400078e00ff */
[----:B----4-:R-:W-:Y:S02]  /*1c20*/  IMAD.U32 R117, R4, 0x10000, RZ ;  /* 0x0001000004757824 */ /* 0x010fe400078e00ff */
[----:B------:R-:W-:Y:S01]  /*1c30*/  FFMA.FTZ R70, R69, R71, R70 ;  /* 0x0000004745467223 */ /* 0x000fe20000010046 */
[----:B------:R-:W-:Y:S01]  /*1c40*/  SHF.L.U32 R71, R40, 0x10, RZ ;  /* 0x0000001028477819 */ /* 0x000fe200000006ff */
[----:B------:R-:W4:Y:S01]  /*1c50*/  LDG.E.CONSTANT R69, desc[UR8][R2.64+0xe0c] ;  /* 0x000e0c0802457981 */ /* 0x000f22000c1e9900 */
[----:B------:R-:W-:-:S03]  /*1c60*/  PRMT R4, R4, 0x7632, R4 ;  /* 0x0000763204047816 */ /* 0x000fc60000000004 */
[----:B------:R-:W-:Y:S01]  /*1c70*/  FFMA.FTZ R72, R71, R117, R72 ;  /* 0x0000007547487223 */ /* 0x000fe20000010048 */
[----:B------:R-:W-:Y:S01]  /*1c80*/  SHF.L.U32 R117, R94, 0x10, RZ ;  /* 0x000000105e757819 */ /* 0x000fe200000006ff */
[----:B------:R-:W4:Y:S01]  /*1c90*/  LDG.E.CONSTANT R71, desc[UR8][R2.64+0x1000] ;  /* 0x0010000802477981 */ /* 0x000f22000c1e9900 */
[----:B------:R-:W-:-:S04]  /*1ca0*/  IMAD.U32 R4, R4, 0x10000, RZ ;  /* 0x0001000004047824 */ /* 0x000fc800078e00ff */
[----:B------:R-:W-:Y:S02]  /*1cb0*/  FFMA.FTZ R117, R117, R4, R116 ;  /* 0x0000000475757223 */ /* 0x000fe40000010074 */
[----:B------:R-:W4:Y:S01]  /*1cc0*/  LDG.E.CONSTANT R116, desc[UR8][R2.64+0x1200] ;  /* 0x0012000802747981 */ /* 0x000f22000c1e9900 */
[C---:B------:R-:W-:Y:S01]  /*1cd0*/  IMAD.U32 R119, R5.reuse, 0x10000, RZ ;  /* 0x0001000005777824 */ /* 0x040fe200078e00ff */
[----:B------:R-:W-:Y:S01]  /*1ce0*/  PRMT R5, R5, 0x7632, R5 ;  /* 0x0000763205057816 */ /* 0x000fe20000000005 */
[----:B------:R-:W-:Y:S01]  /*1cf0*/  IMAD.U32 R118, R41, 0x10000, RZ ;  /* 0x0001000029767824 */ /* 0x000fe200078e00ff */
[----:B------:R-:W4:Y:S02]  /*1d00*/  LDG.E.CONSTANT R4, desc[UR8][R2.64+0x1004] ;  /* 0x0010040802047981 */ /* 0x000f24000c1e9900 */
[----:B------:R-:W-:Y:S01]  /*1d10*/  SHF.L.U32 R120, R5, 0x10, RZ ;  /* 0x0000001005787819 */ /* 0x000fe200000006ff */
[----:B------:R-:W-:Y:S01]  /*1d20*/  FFMA.FTZ R115, R118, R119, R115 ;  /* 0x0000007776737223 */ /* 0x000fe20000010073 */
[----:B------:R-:W-:Y:S01]  /*1d30*/  IMAD.U32 R119, R95, 0x10000, RZ ;  /* 0x000100005f777824 */ /* 0x000fe200078e00ff */
[----:B------:R-:W4:Y:S04]  /*1d40*/  LDG.E.CONSTANT R5, desc[UR8][R2.64+0x1008] ;  /* 0x0010080802057981 */ /* 0x000f28000c1e9900 */
[----:B------:R-:W4:Y:S01]  /*1d50*/  LDG.E.CONSTANT R118, desc[UR8][R2.64+0x1204] ;  /* 0x0012040802767981 */ /* 0x000f22000c1e9900 */
[----:B------:R-:W-:Y:S01]  /*1d60*/  FFMA.FTZ R114, R119, R120, R114 ;  /* 0x0000007877727223 */ /* 0x000fe20000010072 */
[----:B------:R-:W-:Y:S01]  /*1d70*/  SHF.L.U32 R119, R17, 0x10, RZ ;  /* 0x0000001011777819 */ /* 0x000fe200000006ff */
[----:B------:R-:W-:-:S04]  /*1d80*/  IMAD.U32 R120, R42, 0x10000, RZ ;  /* 0x000100002a787824 */ /* 0x000fc800078e00ff */
[----:B------:R-:W-:Y:S02]  /*1d90*/  FFMA.FTZ R120, R120, R119, R65 ;  /* 0x0000007778787223 */ /* 0x000fe40000010041 */
[----:B------:R-:W4:Y:S04]  /*1da0*/  LDG.E.CONSTANT R65, desc[UR8][R2.64+0x100c] ;  /* 0x00100c0802417981 */ /* 0x000f28000c1e9900 */
[----:B------:R0:W4:Y:S02]  /*1db0*/  LDG.E.CONSTANT R119, desc[UR8][R2.64+0x1208] ;  /* 0x0012080802777981 */ /* 0x000124000c1e9900 */
[----:B0-----:R-:W-:Y:S01]  /*1dc0*/  IMAD.U32 R3, R44, 0x10000, RZ ;  /* 0x000100002c037824 */ /* 0x001fe200078e00ff */
        /* <DEDUP_REMOVED lines=11> */
[----:B------:R-:W-:Y:S01]  /*1e80*/  SHF.L.U32 R3, R61, 0x10, RZ ;  /* 0x000000103d037819 */ /* 0x000fe200000006ff */
        /* <DEDUP_REMOVED lines=12> */
[C---:B------:R-:W-:Y:S01]  /*1f50*/  IMAD.U32 R17, R19.reuse, 0x10000, RZ ;  /* 0x0001000013117824 */ /* 0x040fe200078e00ff */
[----:B------:R-:W-:Y:S01]  /*1f60*/  PRMT R19, R19, 0x7632, R19 ;  /* 0x0000763213137816 */ /* 0x000fe20000000013 */
[----:B------:R-:W-:Y:S01]  /*1f70*/  FFMA.FTZ R68, R3, R63, R68 ;  /* 0x0000003f03447223 */ /* 0x000fe20000010044 */
[----:B------:R-:W-:Y:S02]  /*1f80*/  IMAD.U32 R2, R47, 0x10000, RZ ;  /* 0x000100002f027824 */ /* 0x000fe400078e00ff */
[----:B------:R-:W-:Y:S01]  /*1f90*/  FFMA.FTZ R67, R122, R17, R67 ;  /* 0x000000117a437223 */ /* 0x000fe20000010043 */
[C---:B------:R-:W-:Y:S01]  /*1fa0*/  IMAD.U32 R3, R62.reuse, 0x10000, RZ ;  /* 0x000100003e037824 */ /* 0x040fe200078e00ff */
[----:B------:R-:W-:Y:S01]  /*1fb0*/  SHF.L.U32 R17, R97, 0x10, RZ ;  /* 0x0000001061117819 */ /* 0x000fe200000006ff */
[----:B------:R-:W-:Y:S01]  /*1fc0*/  IMAD.U32 R19, R19, 0x10000, RZ ;  /* 0x0001000013137824 */ /* 0x000fe200078e00ff */
[----:B------:R-:W-:Y:S01]  /*1fd0*/  PRMT R62, R62, 0x7632, R62 ;  /* 0x000076323e3e7816 */ /* 0x000fe2000000003e */
[----:B------:R-:W-:Y:S01]  /*1fe0*/  FFMA.FTZ R67, R2, R3, R67 ;  /* 0x0000000302437223 */ /* 0x000fe20000010043 */
[----:B------:R-:W-:-:S02]  /*1ff0*/  IMAD.U32 R3, R101, 0x10000, RZ ;  /* 0x0001000065037824 */ /* 0x000fc400078e00ff */
[----:B------:R-:W-:Y:S01]  /*2000*/  FFMA.FTZ R70, R17, R19, R70 ;  /* 0x0000001311467223 */ /* 0x000fe20000010046 */
[----:B------:R-:W-:Y:S02]  /*2010*/  SHF.L.U32 R62, R62, 0x10, RZ ;  /* 0x000000103e3e7819 */ /* 0x000fe400000006ff */
[C---:B------:R-:W-:Y:S02]  /*2020*/  SHF.L.U32 R2, R64.reuse, 0x10, RZ ;  /* 0x0000001040027819 */ /* 0x040fe400000006ff */
[----:B------:R-:W-:Y:S01]  /*2030*/  PRMT R64, R64, 0x7632, R64 ;  /* 0x0000763240407816 */ /* 0x000fe20000000040 */
[----:B------:R-:W-:Y:S01]  /*2040*/  FFMA.FTZ R70, R3, R62, R70 ;  /* 0x0000003e03467223 */ /* 0x000fe20000010046 */
[----:B------:R-:W-:-:S03]  /*2050*/  IMAD.U32 R3, R48, 0x10000, RZ ;  /* 0x0001000030037824 */ /* 0x000fc600078e00ff */
[----:B------:R-:W-:Y:S02]  /*2060*/  IMAD.U32 R64, R64, 0x10000, RZ ;  /* 0x0001000040407824 */ /* 0x000fe400078e00ff */
[----:B------:R-:W-:Y:S01]  /*2070*/  FFMA.FTZ R72, R3, R2, R72 ;  /* 0x0000000203487223 */ /* 0x000fe20000010048 */
[----:B------:R-:W-:-:S04]  /*2080*/  IMAD.U32 R2, R102, 0x10000, RZ ;  /* 0x0001000066027824 */ /* 0x000fc800078e00ff */
[----:B------:R-:W-:Y:S01]  /*2090*/  FFMA.FTZ R117, R2, R64, R117 ;  /* 0x0000004002757223 */ /* 0x000fe20000010075 */
[----:B------:R-:W-:Y:S02]  /*20a0*/  SHF.L.U32 R3, R103, 0x10, RZ ;  /* 0x0000001067037819 */ /* 0x000fe400000006ff */
[----:B------:R-:W-:Y:S02]  /*20b0*/  SHF.L.U32 R60, R56, 0x10, RZ ;  /* 0x00000010383c7819 */ /* 0x000fe400000006ff */
[----:B-----5:R-:W-:Y:S02]  /*20c0*/  FSETP.NEU.FTZ.AND P0, PT, R0, RZ, PT ;  /* 0x000000ff0000720b */ /* 0x020fe40003f1d000 */
[C---:B--2---:R-:W-:Y:S02]  /*20d0*/  PRMT R2, R66.reuse, 0x7632, R2 ;  /* 0x0000763242027816 */ /* 0x044fe40000000002 */
[----:B------:R-:W-:-:S03]  /*20e0*/  SHF.L.U32 R66, R66, 0x10, RZ ;  /* 0x0000001042427819 */ /* 0x000fc600000006ff */
[----:B------:R-:W-:Y:S02]  /*20f0*/  IMAD.U32 R17, R2, 0x10000, RZ ;  /* 0x0001000002117824 */ /* 0x000fe400078e00ff */
[----:B------:R-:W-:Y:S02]  /*2100*/  IMAD.U32 R2, R49, 0x10000, RZ ;  /* 0x0001000031027824 */ /* 0x000fe400078e00ff */
[----:B------:R-:W-:Y:S01]  /*2110*/  FFMA.FTZ R114, R3, R17, R114 ;  /* 0x0000001103727223 */ /* 0x000fe20000010072 */
[----:B------:R-:W-:Y:S02]  /*2120*/  IMAD.U32 R3, R50, 0x10000, RZ ;  /* 0x0001000032037824 */ /* 0x000fe400078e00ff */
[----:B------:R-:W-:Y:S01]  /*2130*/  FFMA.FTZ R115, R2, R66, R115 ;  /* 0x0000004202737223 */ /* 0x000fe20000010073 */
[C---:B---3--:R-:W-:Y:S01]  /*2140*/  IMAD.U32 R2, R18.reuse, 0x10000, RZ ;  /* 0x0001000012027824 */ /* 0x048fe200078e00ff */
[----:B------:R-:W-:-:S03]  /*2150*/  PRMT R18, R18, 0x7632, R18 ;  /* 0x0000763212127816 */ /* 0x000fc60000000012 */
[----:B------:R-:W-:Y:S01]  /*2160*/  FFMA.FTZ R120, R3, R2, R120 ;  /* 0x0000000203787223 */ /* 0x000fe20000010078 */
[----:B------:R-:W-:Y:S01]  /*2170*/  IMAD.U32 R2, R51, 0x10000, RZ ;  /* 0x0001000033027824 */ /* 0x000fe200078e00ff */
[----:B----4-:R-:W-:Y:S01]  /*2180*/  SHF.L.U32 R17, R69, 0x10, RZ ;  /* 0x0000001045117819 */ /* 0x010fe200000006ff */
[----:B------:R-:W-:Y:S01]  /*2190*/  IMAD.U32 R18, R18, 0x10000, RZ ;  /* 0x0001000012127824 */ /* 0x000fe200078e00ff */
[----:B------:R-:W-:-:S03]  /*21a0*/  SHF.L.U32 R3, R104, 0x10, RZ ;  /* 0x0000001068037819 */ /* 0x000fc600000006ff */
[----:B------:R-:W-:Y:S01]  /*21b0*/  FFMA.FTZ R67, R2, R17, R67 ;  /* 0x0000001102437223 */ /* 0x000fe20000010043 */
[----:B------:R-:W-:Y:S01]  /*21c0*/  PRMT R2, R71, 0x7632, R2 ;  /* 0x0000763247027816 */ /* 0x000fe20000000002 */
[----:B------:R-:W-:-:S04]  /*21d0*/  FFMA.FTZ R68, R3, R18, R68 ;  /* 0x0000001203447223 */ /* 0x000fc80000010044 */
[----:B------:R-:W-:Y:S01]  /*21e0*/  IMAD.U32 R18, R2, 0x10000, RZ ;  /* 0x0001000002127824 */ /* 0x000fe200078e00ff */
[----:B------:R-:W-:Y:S02]  /*21f0*/  SHF.L.U32 R2, R106, 0x10, RZ ;  /* 0x000000106a027819 */ /* 0x000fe400000006ff */
[----:B------:R-:W-:Y:S01]  /*2200*/  PRMT R61, R116, 0x7632, R61 ;  /* 0x00007632743d7816 */ /* 0x000fe2000000003d */
[----:B------:R-:W-:Y:S01]  /*2210*/  IMAD.U32 R17, R52, 0x10000, RZ ;  /* 0x0001000034117824 */ /* 0x000fe200078e00ff */
[----:B------:R-:W-:Y:S02]  /*2220*/  PRMT R69, R69, 0x7632, R69 ;  /* 0x0000763245457816 */ /* 0x000fe40000000045 */
[----:B------:R-:W-:Y:S01]  /*2230*/  SHF.L.U32 R71, R71, 0x10, RZ ;  /* 0x0000001047477819 */ /* 0x000fe200000006ff */
[----:B------:R-:W-:Y:S01]  /*2240*/  FFMA.FTZ R2, R2, R18, R117 ;  /* 0x0000001202027223 */ /* 0x000fe20000010075 */
[----:B------:R-:W-:Y:S01]  /*2250*/  PRMT R19, R4, 0x7632, R19 ;  /* 0x0000763204137816 */ /* 0x000fe20000000013 */
[----:B------:R-:W-:-:S02]  /*2260*/  IMAD.U32 R62, R61, 0x10000, RZ ;  /* 0x000100003d3e7824 */ /* 0x000fc400078e00ff */
[----:B------:R-:W-:Y:S02]  /*2270*/  IMAD.U32 R18, R53, 0x10000, RZ ;  /* 0x0001000035127824 */ /* 0x000fe400078e00ff */
[----:B------:R-:W-:Y:S02]  /*2280*/  IMAD.U32 R4, R4, 0x10000, RZ ;  /* 0x0001000004047824 */ /* 0x000fe400078e00ff */
[----:B------:R-:W-:Y:S02]  /*2290*/  IMAD.U32 R61, R110, 0x10000, RZ ;  /* 0x000100006e3d7824 */ /* 0x000fe400078e00ff */
[----:B------:R-:W-:Y:S01]  /*22a0*/  FFMA.FTZ R17, R17, R71, R72 ;  /* 0x0000004711117223 */ /* 0x000fe20000010048 */
[----:B------:R-:W-:Y:S02]  /*22b0*/  IMAD.U32 R3, R105, 0x10000, RZ ;  /* 0x0001000069037824 */ /* 0x000fe400078e00ff */
[----:B------:R-:W-:Y:S02]  /*22c0*/  IMAD.U32 R69, R69, 0x10000, RZ ;  /* 0x0001000045457824 */ /* 0x000fe400078e00ff */
[----:B------:R-:W-:-:S02]  /*22d0*/  IMAD.U32 R116, R116, 0x10000, RZ ;  /* 0x0001000074747824 */ /* 0x000fc400078e00ff */
[----:B------:R-:W-:Y:S01]  /*22e0*/  FFMA.FTZ R115, R18, R4, R115 ;  /* 0x0000000412737223 */ /* 0x000fe20000010073 */
[--C-:B------:R-:W-:Y:S01]  /*22f0*/  FFMA.FTZ R61, R61, R62, R2.reuse ;  /* 0x0000003e3d3d7223 */ /* 0x100fe20000010002 */
[----:B------:R-:W-:Y:S01]  /*2300*/  PRMT R2, R5, 0x7632, R2 ;  /* 0x0000763205027816 */ /* 0x000fe20000000002 */
[----:B------:R-:W-:Y:S01]  /*2310*/  FFMA.FTZ R70, R3, R69, R70 ;  /* 0x0000004503467223 */ /* 0x000fe20000010046 */
[----:B------:R-:W-:Y:S01]  /*2320*/  PRMT R18, R118, 0x7632, R18 ;  /* 0x0000763276127816 */ /* 0x000fe20000000012 */
[----:B------:R-:W-:Y:S01]  /*2330*/  FFMA.FTZ R60, R60, R116, R17 ;  /* 0x000000743c3c7223 */ /* 0x000fe20000010011 */
[----:B------:R-:W-:Y:S01]  /*2340*/  SHF.L.U32 R19, R19, 0x10, RZ ;  /* 0x0000001013137819 */ /* 0x000fe200000006ff */
[----:B------:R-:W-:Y:S02]  /*2350*/  IMAD.U32 R4, R57, 0x10000, RZ ;  /* 0x0001000039047824 */ /* 0x000fe400078e00ff */
[----:B------:R-:W-:Y:S02]  /*2360*/  IMAD.U32 R118, R118, 0x10000, RZ ;  /* 0x0001000076767824 */ /* 0x000fe400078e00ff */
[----:B------:R-:W-:Y:S01]  /*2370*/  IMAD.U32 R3, R107, 0x10000, RZ ;  /* 0x000100006b037824 */ /* 0x000fe200078e00ff */
[----:B------:R-:W-:Y:S01]  /*2380*/  SHF.L.U32 R2, R2, 0x10, RZ ;  /* 0x0000001002027819 */ /* 0x000fe200000006ff */
[----:B------:R-:W-:-:S02]  /*2390*/  IMAD.U32 R17, R108, 0x10000, RZ ;  /* 0x000100006c117824 */ /* 0x000fc400078e00ff */
[----:B------:R-:W-:Y:S01]  /*23a0*/  FADD.FTZ R61, R60, R61 ;  /* 0x0000003d3c3d7221 */ /* 0x000fe20000010000 */
[----:B------:R-:W-:Y:S01]  /*23b0*/  FFMA.FTZ R4, R4, R118, R115 ;  /* 0x0000007604047223 */ /* 0x000fe20000010073 */
[----:B------:R-:W-:Y:S01]  /*23c0*/  FFMA.FTZ R114, R3, R19, R114 ;  /* 0x0000001303727223 */ /* 0x000fe20000010072 */
[----:B------:R-:W-:Y:S01]  /*23d0*/  SHF.L.U32 R3, R54, 0x10, RZ ;  /* 0x0000001036037819 */ /* 0x000fe200000006ff */
[----:B------:R-:W-:Y:S01]  /*23e0*/  IMAD.U32 R5, R5, 0x10000, RZ ;  /* 0x0001000005057824 */ /* 0x000fe200078e00ff */
[----:B------:R-:W-:Y:S01]  /*23f0*/  SHF.L.U32 R19, R111, 0x10, RZ ;  /* 0x000000106f137819 */ /* 0x000fe200000006ff */
[----:B------:R-:W-:Y:S02]  /*2400*/  IMAD.U32 R18, R18, 0x10000, RZ ;  /* 0x0001000012127824 */ /* 0x000fe400078e00ff */
[----:B------:R-:W-:Y:S01]  /*2410*/  FFMA.FTZ R2, R17, R2, R68 ;  /* 0x0000000211027223 */ /* 0x000fe20000010044 */
[----:B------:R-:W-:Y:S01]  /*2420*/  FADD.FTZ R63, R4, R61 ;  /* 0x0000003d043f7221 */ /* 0x000fe20000010000 */
[----:B------:R-:W-:-:S02]  /*2430*/  PRMT R17, R65, 0x7632, R17 ;  /* 0x0000763241117816 */ /* 0x000fc40000000011 */
[----:B------:R-:W-:Y:S01]  /*2440*/  PRMT R61, R119, 0x7632, R61 ;  /* 0x00007632773d7816 */ /* 0x000fe2000000003d */
[----:B------:R-:W-:Y:S01]  /*2450*/  FFMA.FTZ R3, R3, R5, R120 ;  /* 0x0000000503037223 */ /* 0x000fe20000010078 */
[----:B------:R-:W-:Y:S01]  /*2460*/  SHF.L.U32 R119, R119, 0x10, RZ ;  /* 0x0000001077777819 */ /* 0x000fe200000006ff */
[----:B------:R-:W-:Y:S01]  /*2470*/  FFMA.FTZ R18, R19, R18, R114 ;  /* 0x0000001213127223 */ /* 0x000fe20000010072 */
[----:B------:R-:W-:Y:S01]  /*2480*/  IMAD.U32 R60, R58, 0x10000, RZ ;  /* 0x000100003a3c7824 */ /* 0x000fe200078e00ff */
[----:B------:R-:W-:Y:S01]  /*2490*/  SHF.L.U32 R5, R109, 0x10, RZ ;  /* 0x000000106d057819 */ /* 0x000fe200000006ff */
[----:B------:R-:W-:Y:S01]  /*24a0*/  IMAD.U32 R19, R112, 0x10000, RZ ;  /* 0x0001000070137824 */ /* 0x000fe200078e00ff */
[----:B------:R-:W-:Y:S01]  /*24b0*/  SHF.L.U32 R61, R61, 0x10, RZ ;  /* 0x000000103d3d7819 */ /* 0x000fe200000006ff */
[----:B------:R-:W-:Y:S02]  /*24c0*/  IMAD.U32 R17, R17, 0x10000, RZ ;  /* 0x0001000011117824 */ /* 0x000fe400078e00ff */
[----:B------:R-:W-:Y:S01]  /*24d0*/  FADD.FTZ R18, R18, R63 ;  /* 0x0000003f12127221 */ /* 0x000fe20000010000 */
[----:B------:R-:W-:Y:S01]  /*24e0*/  FFMA.FTZ R3, R60, R119, R3 ;  /* 0x000000773c037223 */ /* 0x000fe20000010003 */
[----:B------:R-:W-:-:S02]  /*24f0*/  IMAD.U32 R4, R55, 0x10000, RZ ;  /* 0x0001000037047824 */ /* 0x000fc400078e00ff */
[----:B------:R-:W-:Y:S02]  /*2500*/  IMAD.U32 R65, R65, 0x10000, RZ ;  /* 0x0001000041417824 */ /* 0x000fe400078e00ff */
[----:B------:R-:W-:Y:S02]  /*2510*/  VIADD R60, R73, 0x1 ;  /* 0x00000001493c7836 */ /* 0x000fe40000000000 */
        /* <DEDUP_REMOVED lines=14> */
[----:B------:R-:W-:Y:S02]  /*2600*/  FADD.FTZ R2, R3, R2 ;  /* 0x0000000203027221 */ /* 0x000fe40000010000 */
[----:B------:R-:W-:Y:S02]  /*2610*/  FSEL R61, R61, RZ, P0 ;  /* 0x000000ff3d3d7208 */ /* 0x000fe40000000000 */
[----:B------:R-:W-:Y:S01]  /*2620*/  FADD.FTZ R2, R5, R2 ;  /* 0x0000000205027221 */ /* 0x000fe20000010000 */
[----:B------:R-:W-:-:S03]  /*2630*/  IADD3 R3, PT, PT, R15, -0x1, RZ ;  /* 0xffffffff0f037810 */ /* 0x000fc60007ffe0ff */
[----:B------:R-:W-:Y:S01]  /*2640*/  FFMA.FTZ R61, R2, UR17, R61 ;  /* 0x00000011023d7c23 */ /* 0x000fe2000801003d */
[----:B------:R-:W-:-:S04]  /*2650*/  ISETP.GE.AND P0, PT, R3, UR10, PT ;  /* 0x0000000a03007c0c */ /* 0x000fc8000bf06270 */
[----:B------:R-:W-:-:S05]  /*2660*/  FSEL R3, R61, RZ, !P0 ;  /* 0x000000ff3d037208 */ /* 0x000fca0004000000 */
[----:B------:R1:W-:Y:S04]  /*2670*/  STS [R16], R3 ;  /* 0x0000000310007388 */ /* 0x0003e80000000800 */
[----:B------:R-:W-:-:S07]  /*2680*/  @!P0 FMNMX.FTZ R12, R12, R61, !PT ;  /* 0x0000003d0c0c8209 */ /* 0x000fce0007810000 */
.L_x_17662:
[----:B------:R-:W-:Y:S05]  /*2690*/  BSYNC.RECONVERGENT B1 ;  /* 0x0000000000017941 */ /* 0x000fea0003800200 */
.L_x_17661:
[----:B------:R-:W-:Y:S01]  /*26a0*/  IADD3 R6, P0, PT, R6, 0x10, RZ ;  /* 0x0000001006067810 */ /* 0x000fe20007f1e0ff */
[----:B01----:R-:W-:Y:S01]  /*26b0*/  VIADD R16, R16, 0x200 ;  /* 0x0000020010107836 */ /* 0x003fe20000000000 */
[----:B------:R-:W-:Y:S01]  /*26c0*/  IADD3 R15, PT, PT, R15, 0x80, RZ ;  /* 0x000000800f0f7810 */ /* 0x000fe20007ffe0ff */
[----:B------:R-:W-:Y:S02]  /*26d0*/  VIADD R73, R73, 0x80 ;  /* 0x0000008049497836 */ /* 0x000fe40000000000 */
[----:B------:R-:W-:Y:S01]  /*26e0*/  IMAD.X R7, RZ, RZ, R7, P0 ;  /* 0x000000ffff077224 */ /* 0x000fe200000e0607 */
[----:B------:R-:W-:Y:S07]  /*26f0*/  @!P1 BRA `(.L_x_17663) ;  /* 0xffffffe400a49947 */ /* 0x000fee000383ffff */
.L_x_17660:
[----:B------:R-:W-:Y:S05]  /*2700*/  BSYNC.RECONVERGENT B0 ;  /* 0x0000000000007941 */ /* 0x000fea0003800200 */
.L_x_17659:
[----:B------:R-:W0:Y:S01]  /*2710*/  SHFL.BFLY PT, R3, R12, 0x10, 0x1f ;  /* 0x0e001f000c037f89 */ /* 0x000e2200000e0000 */
        /* <DEDUP_REMOVED lines=8> */
[----:B0-----:R-:W-:Y:S01]  /*27a0*/  FMNMX.FTZ R4, R3, R12, !PT ;  /* 0x0000000c03047209 */ /* 0x001fe20007810000 */
[----:B------:R-:W-:-:S04]  /*27b0*/  IMAD.MOV.U32 R12, RZ, RZ, -0x800001 ;  /* 0xff7fffffff0c7424 */ /* 0x000fc800078e00ff */
[----:B------:R-:W0:Y:S02]  /*27c0*/  SHFL.BFLY PT, R3, R4, 0x8, 0x1f ;  /* 0x0d001f0004037f89 */ /* 0x000e2400000e0000 */
[----:B0-----:R-:W-:-:S05]  /*27d0*/  FMNMX.FTZ R5, R4, R3, !PT ;  /* 0x0000000304057209 */ /* 0x001fca0007810000 */
[----:B-----5:R-:W0:Y:S02]  /*27e0*/  SHFL.BFLY PT, R0, R5, 0x4, 0x1f ;  /* 0x0c801f0005007f89 */ /* 0x020e2400000e0000 */
[----:B0-----:R-:W-:Y:S02]  /*27f0*/  FMNMX.FTZ R6, R5, R0, !PT ;  /* 0x0000000005067209 */ /* 0x001fe40007810000 */
[----:B------:R-:W0:Y:S03]  /*2800*/  S2R R0, SR_TID.X ;  /* 0x0000000000007919 */ /* 0x000e260000002100 */
[----:B------:R-:W2:Y:S02]  /*2810*/  SHFL.BFLY PT, R3, R6, 0x2, 0x1f ;  /* 0x0c401f0006037f89 */ /* 0x000ea400000e0000 */
[----:B--2---:R-:W-:Y:S02]  /*2820*/  FMNMX.FTZ R7, R6, R3, !PT ;  /* 0x0000000306077209 */ /* 0x004fe40007810000 */
[----:B------:R-:W-:-:S02]  /*2830*/  MOV R3, 0x400 ;  /* 0x0000040000037802 */ /* 0x000fc40000000f00 */
[----:B0-----:R-:W-:Y:S01]  /*2840*/  LOP3.LUT P0, R10, R0, 0x1f, RZ, 0xc0, !PT ;  /* 0x0000001f000a7812 */ /* 0x001fe2000780c0ff */
        /* <DEDUP_REMOVED lines=9> */
[----:B0-----:R-:W-:-:S05]  /*28e0*/  FMNMX.FTZ R15, R7, R14, !PT ;  /* 0x0000000e070f7209 */ /* 0x001fca0007810000 */
        /* <DEDUP_REMOVED lines=26> */
.L_x_17668:
        /* <DEDUP_REMOVED lines=11> */
.L_x_17667:
[----:B------:R-:W-:Y:S05]  /*2b40*/  BSYNC.RECONVERGENT B1 ;  /* 0x0000000000017941 */ /* 0x000fea0003800200 */
.L_x_17666:
        /* <DEDUP_REMOVED lines=13> */
.L_x_17671:
        /* <DEDUP_REMOVED lines=100> */
.L_x_17670:
[----:B------:R-:W-:Y:S05]  /*3260*/  BSYNC.RECONVERGENT B1 ;  /* 0x0000000000017941 */ /* 0x000fea0003800200 */
.L_x_17669:
        /* <DEDUP_REMOVED lines=55> */
.L_x_17673:
[----:B------:R-:W-:Y:S05]  /*35e0*/  BSYNC.RECONVERGENT B1 ;  /* 0x0000000000017941 */ /* 0x000fea0003800200 */
.L_x_17672:
        /* <DEDUP_REMOVED lines=26> */
.L_x_17665:
[----:B------:R-:W-:Y:S05]  /*3790*/  BSYNC.RECONVERGENT B0 ;  /* 0x0000000000007941 */ /* 0x000fea0003800200 */
.L_x_17664:
        /* <DEDUP_REMOVED lines=40> */
.L_x_17678:
[----:B------:R-:W0:Y:S01]  /*3a20*/  LDS R5, [R6] ;  /* 0x0000000006057984 */ /* 0x000e220000000800 */
[----:B------:R-:W-:-:S05]  /*3a30*/  VIADD R7, R7, 0x1 ;  /* 0x0000000107077836 */ /* 0x000fca0000000000 */
[----:B------:R-:W-:Y:S01]  /*3a40*/  ISETP.NE.AND P0, PT, R7, RZ, PT ;  /* 0x000000ff0700720c */ /* 0x000fe20003f05270 */
[----:B0-----:R-:W-:-:S05]  /*3a50*/  FMUL.FTZ R5, R5, R36 ;  /* 0x0000002405057220 */ /* 0x001fca0000410000 */
[----:B------:R0:W-:Y:S02]  /*3a60*/  STS [R6], R5 ;  /* 0x0000000506007388 */ /* 0x0001e40000000800 */
[----:B0-----:R-:W-:-:S05]  /*3a70*/  VIADD R6, R6, 0x200 ;  /* 0x0000020006067836 */ /* 0x001fca0000000000 */
[----:B------:R-:W-:Y:S05]  /*3a80*/  @P0 BRA `(.L_x_17678) ;  /* 0xfffffffc00e40947 */ /* 0x000fea000383ffff */
.L_x_17677:
[----:B------:R-:W-:Y:S05]  /*3a90*/  BSYNC.RECONVERGENT B1 ;  /* 0x0000000000017941 */ /* 0x000fea0003800200 */
.L_x_17676:
        /* <DEDUP_REMOVED lines=13> */
.L_x_17681:
        /* <DEDUP_REMOVED lines=52> */
.L_x_17680:
[----:B------:R-:W-:Y:S05]  /*3eb0*/  BSYNC.RECONVERGENT B1 ;  /* 0x0000000000017941 */ /* 0x000fea0003800200 */
.L_x_17679:
        /* <DEDUP_REMOVED lines=31> */
.L_x_17683:
[----:B------:R-:W-:Y:S05]  /*40b0*/  BSYNC.RECONVERGENT B1 ;  /* 0x0000000000017941 */ /* 0x000fea0003800200 */
.L_x_17682:
        /* <DEDUP_REMOVED lines=14> */
.L_x_17675:
[----:B------:R-:W-:Y:S05]  /*41a0*/  BSYNC.RECONVERGENT B0 ;  /* 0x0000000000007941 */ /* 0x000fea0003800200 */
.L_x_17674:
[----:B------:R-:W-:Y:S01]  /*41b0*/  ISETP.GE.AND P0, PT, R18, UR7, PT ;  /* 0x0000000712007c0c */ /* 0x000fe2000bf06270 */
[----:B------:R-:W2:Y:S08]  /*41c0*/  S2UR UR11, SR_CTAID.Y ;  /* 0x00000000000b79c3 */ /* 0x000eb00000002600 */
[----:B------:R-:W-:Y:S01]  /*41d0*/  BAR.SYNC.DEFER_BLOCKING 0x0 ;  /* 0x0000000000007b1d */ /* 0x000fe20000010000 */
[----:B------:R-:W-:-:S02]  /*41e0*/  HFMA2 R30, -RZ, RZ, 0, 0 ;  /* 0x00000000ff1e7431 */ /* 0x000fc400000001ff */
[----:B------:R-:W-:Y:S01]  /*41f0*/  IMAD.MOV.U32 R19, RZ, RZ, RZ ;  /* 0x000000ffff137224 */ /* 0x000fe200078e00ff */
[----:B------:R-:W-:Y:S02]  /*4200*/  CS2R R20, SRZ ;  /* 0x0000000000147805 */ /* 0x000fe4000001ff00 */
[----:B------:R-:W-:Y:S02]  /*4210*/  CS2R R22, SRZ ;  /* 0x0000000000167805 */ /* 0x000fe4000001ff00 */
[----:B------:R-:W-:Y:S01]  /*4220*/  CS2R R24, SRZ ;  /* 0x0000000000187805 */ /* 0x000fe2000001ff00 */
[----:B------:R-:W3:Y:S01]  /*4230*/  LDCU UR16, c[0x0][0x3cc] ;  /* 0x00007980ff1077ac */ /* 0x000ee20008000800 */
[----:B------:R-:W-:Y:S01]  /*4240*/  BSSY.RECONVERGENT B1, `(.L_x_17684) ;  /* 0x00002df000017945 */ /* 0x000fe20003800200 */
[----:B------:R-:W-:Y:S01]  /*4250*/  CS2R R26, SRZ ;  /* 0x00000000001a7805 */ /* 0x000fe2000001ff00 */
[----:B------:R-:W4:Y:S02]  /*4260*/  LDCU.64 UR12, c[0x0][0x398] ;  /* 0x00007300ff0c77ac */ /* 0x000f240008000a00 */
[----:B------:R-:W-:Y:S05]  /*4270*/  @P0 BRA `(.L_x_17685) ;  /* 0x0000002c006c0947 */ /* 0x000fea0003800000 */
[----:B-1----:R-:W1:Y:S01]  /*4280*/  I2F.RP R12, R8 ;  /* 0x00000008000c7306 */ /* 0x002e620000209400 */
[----:B------:R-:W2:Y:S01]  /*4290*/  LDC R5, c[0x0][0x3b8] ;  /* 0x0000ee00ff057b82 */ /* 0x000ea20000000800 */
[----:B------:R-:W5:Y:S01]  /*42a0*/  LDCU UR6, c[0x0][0x3d0] ;  /* 0x00007a00ff0677ac */ /* 0x000f620008000800 */
[----:B------:R-:W-:Y:S01]  /*42b0*/  SHF.R.U32.HI R4, RZ, 0x3, R0 ;  /* 0x00000003ff047819 */ /* 0x000fe20000011600 */
[----:B------:R-:W-:Y:S01]  /*42c0*/  VIADD R15, R3, 0xc0 ;  /* 0x000000c0030f7836 */ /* 0x000fe20000000000 */
[----:B------:R-:W-:Y:S01]  /*42d0*/  SHF.L.U32 R14, R0, 0x5, RZ ;  /* 0x00000005000e7819 */ /* 0x000fe200000006ff */
[----:B------:R-:W0:Y:S01]  /*42e0*/  LDCU UR4, c[0x0][0x3ec] ;  /* 0x00007d80ff0477ac */ /* 0x000e220008000800 */
[----:B------:R-:W-:Y:S01]  /*42f0*/  LOP3.LUT R4, R4, 0x7c, RZ, 0xc0, !PT ;  /* 0x0000007c04047812 */ /* 0x000fe200078ec0ff */
[----:B------:R-:W-:Y:S01]  /*4300*/  VIADD R73, R18, -UR7 ;  /* 0x8000000712497c36 */ /* 0x000fe20008000000 */
[----:B------:R-:W-:Y:S01]  /*4310*/  LOP3.LUT R3, R14, 0x60, RZ, 0xe2, !PT ;  /* 0x000000600e037812 */ /* 0x000fe200078ee2ff */
[----:B------:R-:W3:Y:S01]  /*4320*/  LDCU.64 UR14, c[0x0][0x3a8] ;  /* 0x00007500ff0e77ac */ /* 0x000ee20008000a00 */
        /* <DEDUP_REMOVED lines=8> */
[----:B-----5:R-:W-:Y:S01]  /*43b0*/  IMAD R16, R9, UR6, RZ ;  /* 0x0000000609107c24 */ /* 0x020fe2000f8e02ff */
[----:B------:R-:W-:Y:S02]  /*43c0*/  LOP3.LUT R9, R34, 0xf8, RZ, 0xc0, !PT ;  /* 0x000000f822097812 */ /* 0x000fe400078ec0ff */
[----:B------:R-:W-:Y:S01]  /*43d0*/  LOP3.LUT R34, R33, 0x18, R34, 0xf8, !PT ;  /* 0x0000001821227812 */ /* 0x000fe200078ef822 */
[----:B--2---:R-:W-:Y:S01]  /*43e0*/  IMAD R13, R5, UR11, RZ ;  /* 0x0000000b050d7c24 */ /* 0x004fe2000f8e02ff */
[----:B------:R-:W-:Y:S02]  /*43f0*/  MOV R5, RZ ;  /* 0x000000ff00057202 */ /* 0x000fe40000000f00 */
[----:B0-----:R-:W-:Y:S02]  /*4400*/  MOV R36, UR4 ;  /* 0x0000000400247c02 */ /* 0x001fe40008000f00 */
[----:B------:R-:W-:Y:S01]  /*4410*/  SHF.R.S32.HI R17, RZ, 0x1f, R16 ;  /* 0x0000001fff117819 */ /* 0x000fe20000011410 */
[----:B------:R-:W-:Y:S01]  /*4420*/  IMAD.WIDE R4, R13, 0x4, R4 ;  /* 0x000000040d047825 */ /* 0x000fe200078e0204 */
[----:B------:R-:W-:-:S03]  /*4430*/  IADD3 R36, PT, PT, -R36, UR5, RZ ;  /* 0x0000000524247c10 */ /* 0x000fc6000fffe1ff */
[----:B-1----:R-:W-:Y:S01]  /*4440*/  VIADD R6, R12, 0xffffffe ;  /* 0x0ffffffe0c067836 */ /* 0x002fe20000000000 */
[----:B---3--:R-:W-:-:S03]  /*4450*/  IADD3 R28, P0, PT, R4, UR14, RZ ;  /* 0x0000000e041c7c10 */ /* 0x008fc6000ff1e0ff */
[----:B------:R0:W1:Y:S01]  /*4460*/  F2I.FTZ.U32.TRUNC.NTZ R7, R6 ;  /* 0x0000000600077305 */ /* 0x000062000021f000 */
[----:B------:R-:W-:Y:S01]  /*4470*/  IADD3.X R35, PT, PT, R5, UR15, RZ, P0, !PT ;  /* 0x0000000f05237c10 */ /* 0x000fe200087fe4ff */
[----:B0-----:R-:W-:Y:S02]  /*4480*/  IMAD.MOV.U32 R6, RZ, RZ, RZ ;  /* 0x000000ffff067224 */ /* 0x001fe400078e00ff */
[----:B-1----:R-:W-:-:S04]  /*4490*/  IMAD.MOV R31, RZ, RZ, -R7 ;  /* 0x000000ffff1f7224 */ /* 0x002fc800078e0a07 */
[----:B------:R-:W-:-:S04]  /*44a0*/  IMAD R31, R31, R8, RZ ;  /* 0x000000081f1f7224 */ /* 0x000fc800078e02ff */
[----:B------:R-:W-:-:S07]  /*44b0*/  IMAD.HI.U32 R31, R7, R31, R6 ;  /* 0x0000001f071f7227 */ /* 0x000fce00078e0006 */
.L_x_17708:
        /* <DEDUP_REMOVED lines=128> */
.L_x_17689:
[----:B------:R-:W-:Y:S05]  /*4cc0*/  BSYNC.RECONVERGENT B2 ;  /* 0x0000000000027941 */ /* 0x000fea0003800200 */
.L_x_17688:
[----:B-----5:R-:W-:Y:S02]  /*4cd0*/  HMUL2.BF16_V2 R68, R4, R7 ;  /* 0x0000000704447232 */ /* 0x020fe40000200000 */
[----:B------:R-:W-:Y:S01]  /*4ce0*/  IMAD.MOV.U32 R7, RZ, RZ, R74 ;  /* 0x000000ffff077224 */ /* 0x000fe200078e004a */
[----:B------:R-:W-:Y:S01]  /*4cf0*/  F2FP.BF16.F32.PACK_AB R79, R15, R14 ;  /* 0x0000000e0f4f723e */ /* 0x000fe200000010ff */
[----:B------:R0:W5:Y:S01]  /*4d00*/  LDG.E.CONSTANT R72, desc[UR8][R2.64+0x20c] ;  /* 0x00020c0802487981 */ /* 0x000162000c1e9900 */
[C---:B------:R-:W-:Y:S02]  /*4d10*/  PRMT R69, R68.reuse, 0x7632, R69 ;  /* 0x0000763244457816 */ /* 0x040fe40000000045 */
[----:B------:R-:W-:Y:S01]  /*4d20*/  HFMA2.BF16_V2 R70, R7, R6, -RZ ;  /* 0x0000000607467231 */ /* 0x000fe200003000ff */
[----:B------:R-:W-:Y:S01]  /*4d30*/  SHF.L.U32 R68, R68, 0x10, RZ ;  /* 0x0000001044447819 */ /* 0x000fe200000006ff */
[----:B------:R0:W5:Y:S01]  /*4d40*/  LDG.E.CONSTANT R15, desc[UR8][R2.64+0x200] ;  /* 0x00020008020f7981 */ /* 0x000162000c1e9900 */
[----:B------:R-:W-:-:S02]  /*4d50*/  IMAD.MOV.U32 R6, RZ, RZ, R75 ;  /* 0x000000ffff067224 */ /* 0x000fc400078e004b */
[C---:B------:R-:W-:Y:S01]  /*4d60*/  PRMT R71, R70.reuse, 0x7632, R71 ;  /* 0x0000763246477816 */ /* 0x040fe20000000047 */
[----:B------:R-:W-:Y:S02]  /*4d70*/  IMAD.U32 R69, R69, 0x10000, RZ ;  /* 0x0001000045457824 */ /* 0x000fe400078e00ff */
[----:B------:R-:W-:Y:S01]  /*4d80*/  IMAD.U32 R70, R70, 0x10000, RZ ;  /* 0x0001000046467824 */ /* 0x000fe200078e00ff */
[----:B------:R-:W-:Y:S01]  /*4d90*/  SHF.L.U32 R71, R71, 0x10, RZ ;  /* 0x0000001047477819 */ /* 0x000fe200000006ff */
[----:B------:R-:W-:Y:S01]  /*4da0*/  FADD.FTZ R68, R68, R69 ;  /* 0x0000004544447221 */ /* 0x000fe20000010000 */
[----:B------:R-:W-:Y:S01]  /*4db0*/  HMUL2.BF16_V2 R13, R6, R13 ;  /* 0x0000000d060d7232 */ /* 0x000fe20000200000 */
[----:B------:R0:W5:Y:S02]  /*4dc0*/  LDG.E.CONSTANT R69, desc[UR8][R2.64+0x208] ;  /* 0x0002080802457981 */ /* 0x000164000c1e9900 */
[----:B------:R-:W-:Y:S02]  /*4dd0*/  FADD.FTZ R71, R70, R71 ;  /* 0x0000004746477221 */ /* 0x000fe40000010000 */
[----:B------:R0:W5:Y:S01]  /*4de0*/  LDG.E.CONSTANT R70, desc[UR8][R2.64+0x204] ;  /* 0x0002040802467981 */ /* 0x000162000c1e9900 */
[C---:B------:R-:W-:Y:S01]  /*4df0*/  PRMT R14, R13.reuse, 0x7632, R14 ;  /* 0x000076320d0e7816 */ /* 0x040fe2000000000e */
[----:B------:R-:W-:Y:S01]  /*4e00*/  BSSY.RECONVERGENT B2, `(.L_x_17690) ;  /* 0x0000022000027945 */ /* 0x000fe20003800200 */
[----:B------:R-:W-:-:S03]  /*4e10*/  IMAD.U32 R13, R13, 0x10000, RZ ;  /* 0x000100000d0d7824 */ /* 0x000fc600078e00ff */
[----:B------:R-:W-:Y:S01]  /*4e20*/  IMAD.U32 R14, R14, 0x10000, RZ ;  /* 0x000100000e0e7824 */ /* 0x000fe200078e00ff */
[----:B------:R-:W-:Y:S06]  /*4e30*/  @P0 BRA `(.L_x_17691) ;  /* 0x0000000000780947 */ /* 0x000fec0003800000 */
[C---:B------:R-:W-:Y:S01]  /*4e40*/  VIADD R75, R34.reuse, 0x1 ;  /* 0x00000001224b7836 */ /* 0x040fe20000000000 */
[C---:B------:R-:W-:Y:S01]  /*4e50*/  IADD3 R74, PT, PT, R34.reuse, -0x1, RZ ;  /* 0xffffffff224a7810 */ /* 0x040fe20007ffe0ff */
[C---:B------:R-:W-:Y:S01]  /*4e60*/  VIADD R76, R34.reuse, 0x2 ;  /* 0x00000002224c7836 */ /* 0x040fe20000000000 */
[C---:B------:R-:W-:Y:S02]  /*4e70*/  ISETP.GE.AND P6, PT, R34.reuse, UR10, PT ;  /* 0x0000000a22007c0c */ /* 0x040fe4000bfc6270 */
[----:B------:R-:W-:Y:S01]  /*4e80*/  ISETP.GE.AND P5, PT, R75, UR10, PT ;  /* 0x0000000a4b007c0c */ /* 0x000fe2000bfa6270 */
[----:B------:R-:W-:Y:S01]  /*4e90*/  VIADD R75, R34, 0x4 ;  /* 0x00000004224b7836 */ /* 0x000fe20000000000 */
[----:B------:R-:W-:Y:S01]  /*4ea0*/  ISETP.GE.AND P4, PT, R76, UR10, PT ;  /* 0x0000000a4c007c0c */ /* 0x000fe2000bf86270 */
[----:B------:R-:W-:Y:S01]  /*4eb0*/  VIADD R76, R34, 0xfffffffe ;  /* 0xfffffffe224c7836 */ /* 0x000fe20000000000 */
[----:B------:R-:W-:Y:S02]  /*4ec0*/  ISETP.GE.AND P1, PT, R74, UR10, PT ;  /* 0x0000000a4a007c0c */ /* 0x000fe4000bf26270 */
[----:B-----5:R-:W-:-:S02]  /*4ed0*/  PRMT R74, R70, 0x7632, R74 ;  /* 0x00007632464a7816 */ /* 0x020fc4000000004a */
[----:B------:R-:W-:Y:S02]  /*4ee0*/  IADD3 R77, PT, PT, R34, 0x3, RZ ;  /* 0x00000003224d7810 */ /* 0x000fe40007ffe0ff */
        /* <DEDUP_REMOVED lines=19> */
.L_x_17691:
[----:B------:R-:W-:Y:S05]  /*5020*/  BSYNC.RECONVERGENT B2 ;  /* 0x0000000000027941 */ /* 0x000fea0003800200 */
.L_x_17690:
[----:B-----5:R-:W-:Y:S02]  /*5030*/  HFMA2.BF16_V2 R74, R4, R15, -RZ ;  /* 0x0000000f044a7231 */ /* 0x020fe400003000ff */
[----:B------:R-:W-:Y:S02]  /*5040*/  HMUL2.BF16_V2 R70, R7, R70 ;  /* 0x0000004607467232 */ /* 0x000fe40000200000 */
[--C-:B------:R-:W-:Y:S01]  /*5050*/  FADD.FTZ R15, R13, R14.reuse ;  /* 0x0000000e0d0f7221 */ /* 0x100fe20000010000 */
[----:B01----:R0:W5:Y:S01]  /*5060*/  LDG.E.CONSTANT R2, desc[UR8][R2.64+0x40c] ;  /* 0x00040c0802027981 */ /* 0x003162000c1e9900 */
[----:B------:R-:W-:Y:S01]  /*5070*/  FADD.FTZ R68, R68, R71 ;  /* 0x0000004744447221 */ /* 0x000fe20000010000 */
[C---:B------:R-:W-:Y:S01]  /*5080*/  PRMT R13, R74.reuse, 0x7610, R13 ;  /* 0x000076104a0d7816 */ /* 0x040fe2000000000d */
[----:B------:R-:W-:Y:S01]  /*5090*/  BSSY.RECONVERGENT B2, `(.L_x_17692) ;  /* 0x000003d000027945 */ /* 0x000fe20003800200 */
[----:B------:R-:W-:Y:S01]  /*50a0*/  PRMT R14, R74, 0x7632, R14 ;  /* 0x000076324a0e7816 */ /* 0x000fe2000000000e */
[----:B------:R-:W-:Y:S01]  /*50b0*/  FADD.FTZ R15, R68, R15 ;  /* 0x0000000f440f7221 */ /* 0x000fe20000010000 */
[C---:B------:R-:W-:Y:S01]  /*50c0*/  PRMT R71, R70.reuse, 0x7632, R71 ;  /* 0x0000763246477816 */ /* 0x040fe20000000047 */
[----:B------:R-:W-:Y:S01]  /*50d0*/  IMAD.U32 R70, R70, 0x10000, RZ ;  /* 0x0001000046467824 */ /* 0x000fe200078e00ff */
[----:B------:R-:W-:Y:S01]  /*50e0*/  SHF.L.U32 R13, R13, 0x10, RZ ;  /* 0x000000100d0d7819 */ /* 0x000fe200000006ff */
[----:B------:R-:W-:Y:S01]  /*50f0*/  IMAD.U32 R14, R14, 0x10000, RZ ;  /* 0x000100000e0e7824 */ /* 0x000fe200078e00ff */
[----:B------:R-:W-:Y:S01]  /*5100*/  SHF.L.U32 R71, R71, 0x10, RZ ;  /* 0x0000001047477819 */ /* 0x000fe200000006ff */
[----:B0-----:R-:W-:-:S02]  /*5110*/  IMAD.MOV.U32 R3, RZ, RZ, R79 ;  /* 0x000000ffff037224 */ /* 0x001fc400078e004f */
[----:B------:R-:W-:Y:S01]  /*5120*/  FADD.FTZ R74, R13, R14 ;  /* 0x0000000e0d4a7221 */ /* 0x000fe20000010000 */
[----:B------:R-:W-:Y:S02]  /*5130*/  HMUL2.BF16_V2 R14, R6, R69 ;  /* 0x00000045060e7232 */ /* 0x000fe40000200000 */
[----:B------:R-:W-:Y:S01]  /*5140*/  FADD.FTZ R75, R70, R71 ;  /* 0x00000047464b7221 */ /* 0x000fe20000010000 */
[C---:B------:R-:W-:Y:S02]  /*5150*/  HFMA2.BF16_V2 R12, R3.reuse, R12, -RZ ;  /* 0x0000000c030c7231 */ /* 0x040fe400003000ff */
        /* <DEDUP_REMOVED lines=15> */
[----:B------:R-:W-:-:S03]  /*5250*/  FADD.FTZ R15, R15, R12 ;  /* 0x0000000c0f0f7221 */ /* 0x000fc60000010000 */
        /* <DEDUP_REMOVED lines=20> */
[----:B-----5:R-:W-:Y:S02]  /*53a0*/  PRMT R68, R2, 0x7632, R68 ;  /* 0x0000763202447816 */ /* 0x020fe40000000044 */
        /* <DEDUP_REMOVED lines=11> */
.L_x_17693:
[----:B------:R-:W-:Y:S05]  /*5460*/  BSYNC.RECONVERGENT B2 ;  /* 0x0000000000027941 */ /* 0x000fea0003800200 */
.L_x_17692:
        /* <DEDUP_REMOVED lines=40> */
.L_x_17695:
[----:B------:R-:W-:Y:S05]  /*56f0*/  BSYNC.RECONVERGENT B2 ;  /* 0x0000000000027941 */ /* 0x000fea0003800200 */
.L_x_17694:
        /* <DEDUP_REMOVED lines=11> */
[--C-:B------:R-:W-:Y:S01]  /*57b0*/  FADD.FTZ R60, R60, R61.reuse ;  /* 0x0000003d3c3c7221 */ /* 0x100fe20000010000 */
[----:B------:R-:W-:Y:S01]  /*57c0*/  PRMT R14, R63, 0x7632, R14 ;  /* 0x000076323f0e7816 */ /* 0x000fe2000000000e */
[----:B-----5:R-:W-:Y:S01]  /*57d0*/  HFMA2.BF16_V2 R2, R3, R2, -RZ ;  /* 0x0000000203027231 */ /* 0x020fe200003000ff */
[C---:B------:R-:W-:Y:S01]  /*57e0*/  PRMT R61, R64.reuse, 0x7610, R61 ;  /* 0x00007610403d7816 */ /* 0x040fe2000000003d */
[----:B------:R-:W-:Y:S01]  /*57f0*/  IMAD.U32 R13, R13, 0x10000, RZ ;  /* 0x000100000d0d7824 */ /* 0x000fe200078e00ff */
[----:B------:R-:W-:Y:S01]  /*5800*/  PRMT R62, R64, 0x7632, R62 ;  /* 0x00007632403e7816 */ /* 0x000fe2000000003e */
[----:B------:R-:W-:Y:S01]  /*5810*/  FADD.FTZ R15, R12, R15 ;  /* 0x0000000f0c0f7221 */ /* 0x000fe20000010000 */
[----:B------:R-:W-:Y:S01]  /*5820*/  SHF.L.U32 R14, R14, 0x10, RZ ;  /* 0x000000100e0e7819 */ /* 0x000fe200000006ff */
[----:B------:R-:W-:Y:S01]  /*5830*/  IMAD.U32 R61, R61, 0x10000, RZ ;  /* 0x000100003d3d7824 */ /* 0x000fe200078e00ff */
[----:B------:R-:W-:Y:S01]  /*5840*/  PRMT R12, R2, 0x7632, R12 ;  /* 0x00007632020c7816 */ /* 0x000fe2000000000c */
[----:B------:R-:W-:Y:S01]  /*5850*/  IMAD.U32 R62, R62, 0x10000, RZ ;  /* 0x000100003e3e7824 */ /* 0x000fe200078e00ff */
[----:B------:R-:W-:Y:S01]  /*5860*/  BSSY.RECONVERGENT B2, `(.L_x_17696) ;  /* 0x0000032000027945 */ /* 0x000fe20003800200 */
[----:B------:R-:W-:Y:S01]  /*5870*/  FADD.FTZ R63, R13, R14 ;  /* 0x0000000e0d3f7221 */ /* 0x000fe20000010000 */
[----:B------:R-:W-:-:S02]  /*5880*/  HMUL2.BF16_V2 R13, R6, R65 ;  /* 0x00000041060d7232 */ /* 0x000fc40000200000 */
[----:B------:R-:W-:Y:S01]  /*5890*/  FADD.FTZ R64, R61, R62 ;  /* 0x0000003e3d407221 */ /* 0x000fe20000010000 */
[----:B------:R-:W-:Y:S02]  /*58a0*/  HFMA2.BF16_V2 R61, R3, R66, -RZ ;  /* 0x00000042033d7231 */ /* 0x000fe400003000ff */
        /* <DEDUP_REMOVED lines=21> */
[----:B------:R-:W-:Y:S01]  /*5a00*/  ISETP.GE.AND P5, PT, R15, UR10, PT ;  /* 0x0000000a0f007c0c */ /* 0x000fe2000bfa6270 */
[----:B------:R-:W-:Y:S01]  /*5a10*/  VIADD R15, R34, 0xfffffffe ;  /* 0xfffffffe220f7836 */ /* 0x000fe20000000000 */
[----:B------:R-:W-:Y:S02]  /*5a20*/  ISETP.GE.AND P1, PT, R12, UR10, PT ;  /* 0x0000000a0c007c0c */ /* 0x000fe4000bf26270 */
[----:B------:R-:W-:-:S02]  /*5a30*/  PRMT R12, R59, 0x7632, R12 ;  /* 0x000076323b0c7816 */ /* 0x000fc4000000000c */
[----:B------:R-:W-:Y:S02]  /*5a40*/  IADD3 R62, PT, PT, R34, 0x3, RZ ;  /* 0x00000003223e7810 */ /* 0x000fe40007ffe0ff */
[----:B------:R-:W-:Y:S02]  /*5a50*/  ISETP.GE.AND P2, PT, R60, UR10, PT ;  /* 0x0000000a3c007c0c */ /* 0x000fe4000bf46270 */
[----:B------:R-:W-:Y:S02]  /*5a60*/  SEL R59, R59, RZ, !P1 ;  /* 0x000000ff3b3b7207 */ /* 0x000fe40004800000 */
        /* <DEDUP_REMOVED lines=17> */
.L_x_17697:
[----:B------:R-:W-:Y:S05]  /*5b80*/  BSYNC.RECONVERGENT B2 ;  /* 0x0000000000027941 */ /* 0x000fea0003800200 */
.L_x_17696:
        /* <DEDUP_REMOVED lines=13> */
[C---:B------:R-:W-:Y:S02]  /*5c60*/  IADD3 R64, PT, PT, R34.reuse, 0x3, RZ ;  /* 0x0000000322407810 */ /* 0x040fe40007ffe0ff */
[----:B------:R-:W-:Y:S01]  /*5c70*/  ISETP.GE.AND P4, PT, R63, UR10, PT ;  /* 0x0000000a3f007c0c */ /* 0x000fe2000bf86270 */
[----:B------:R-:W-:Y:S01]  /*5c80*/  VIADD R63, R34, 0x4 ;  /* 0x00000004223f7836 */ /* 0x000fe20000000000 */
[----:B------:R-:W-:Y:S02]  /*5c90*/  ISETP.GE.AND P1, PT, R61, UR10, PT ;  /* 0x0000000a3d007c0c */ /* 0x000fe4000bf26270 */
[----:B------:R-:W-:Y:S01]  /*5ca0*/  ISETP.GE.AND P5, PT, R62, UR10, PT ;  /* 0x0000000a3e007c0c */ /* 0x000fe2000bfa6270 */
[C---:B------:R-:W-:Y:S01]  /*5cb0*/  VIADD R62, R34.reuse, 0xfffffffe ;  /* 0xfffffffe223e7836 */ /* 0x040fe20000000000 */
[----:B------:R-:W-:-:S02]  /*5cc0*/  ISETP.GE.AND P6, PT, R34, UR10, PT ;  /* 0x0000000a22007c0c */ /* 0x000fc4000bfc6270 */
[----:B------:R-:W-:Y:S02]  /*5cd0*/  PRMT R61, R48, 0x7632, R61 ;  /* 0x00007632303d7816 */ /* 0x000fe4000000003d */
        /* <DEDUP_REMOVED lines=19> */
.L_x_17699:
[----:B------:R-:W-:Y:S05]  /*5e10*/  BSYNC.RECONVERGENT B2 ;  /* 0x0000000000027941 */ /* 0x000fea0003800200 */
.L_x_17698:
[----:B------:R-:W-:Y:S01]  /*5e20*/  IMAD.U32 R61, R14, 0x10000, RZ ;  /* 0x000100000e3d7824 */ /* 0x000fe200078e00ff */
[----:B------:R-:W-:Y:S01]  /*5e30*/  SHF.L.U32 R14, R45, 0x10, RZ ;  /* 0x000000102d0e7819 */ /* 0x000fe200000006ff */
[----:B------:R-:W-:Y:S02]  /*5e40*/  IMAD.U32 R15, R15, 0x10000, RZ ;  /* 0x000100000f0f7824 */ /* 0x000fe400078e00ff */
[----:B------:R-:W-:Y:S02]  /*5e50*/  HFMA2.BF16_V2 R47, R4, R47, -RZ ;  /* 0x0000002f042f7231 */ /* 0x000fe400003000ff */
[----:B------:R-:W-:Y:S01]  /*5e60*/  HMUL2.BF16_V2 R48, R7, R48 ;  /* 0x0000003007307232 */ /* 0x000fe20000200000 */
[----:B------:R-:W-:Y:S01]  /*5e70*/  SHF.L.U32 R12, R12, 0x10, RZ ;  /* 0x000000100c0c7819 */ /* 0x000fe200000006ff */
[--C-:B------:R-:W-:Y:S01]  /*5e80*/  FADD.FTZ R15, R15, R14.reuse ;  /* 0x0000000e0f0f7221 */ /* 0x100fe20000010000 */
[----:B------:R-:W-:Y:S01]  /*5e90*/  IMAD.U32 R59, R59, 0x10000, RZ ;  /* 0x000100003b3b7824 */ /* 0x000fe200078e00ff */
[C---:B------:R-:W-:Y:S01]  /*5ea0*/  PRMT R14, R47.reuse, 0x7610, R14 ;  /* 0x000076102f0e7816 */ /* 0x040fe2000000000e */
[----:B------:R-:W-:Y:S01]  /*5eb0*/  IMAD.U32 R60, R60, 0x10000, RZ ;  /* 0x000100003c3c7824 */ /* 0x000fe200078e00ff */
[----:B------:R-:W-:Y:S01]  /*5ec0*/  PRMT R45, R47, 0x7632, R45 ;  /* 0x000076322f2d7816 */ /* 0x000fe2000000002d */
[----:B------:R-:W-:Y:S01]  /*5ed0*/  FADD.FTZ R12, R12, R61 ;  /* 0x0000003d0c0c7221 */ /* 0x000fe20000010000 */
[C---:B------:R-:W-:Y:S01]  /*5ee0*/  PRMT R47, R48.reuse, 0x7610, R47 ;  /* 0x00007610302f7816 */ /* 0x040fe2000000002f */
[----:B------:R-:W-:Y:S01]  /*5ef0*/  FADD.FTZ R60, R59, R60 ;  /* 0x0000003c3b3c7221 */ /* 0x000fe20000010000 */
        /* <DEDUP_REMOVED lines=32> */
[C---:B------:R-:W-:Y:S01]  /*6100*/  IADD3 R13, PT, PT, R34.reuse, 0x2, RZ ;  /* 0x00000002220d7810 */ /* 0x040fe20007ffe0ff */
[C---:B------:R-:W-:Y:S01]  /*6110*/  VIADD R2, R34.reuse, 0xffffffff ;  /* 0xffffffff22027836 */ /* 0x040fe20000000000 */
[C---:B------:R-:W-:Y:S01]  /*6120*/  ISETP.GE.AND P6, PT, R34.reuse, UR10, PT ;  /* 0x0000000a22007c0c */ /* 0x040fe2000bfc6270 */
[C---:B------:R-:W-:Y:S01]  /*6130*/  VIADD R12, R34.reuse, 0x1 ;  /* 0x00000001220c7836 */ /* 0x040fe20000000000 */
[----:B------:R-:W-:Y:S01]  /*6140*/  ISETP.GE.AND P4, PT, R13, UR10, PT ;  /* 0x0000000a0d007c0c */ /* 0x000fe2000bf86270 */
[----:B------:R-:W-:Y:S01]  /*6150*/  VIADD R13, R34, 0x4 ;  /* 0x00000004220d7836 */ /* 0x000fe20000000000 */
[----:B------:R-:W-:Y:S01]  /*6160*/  ISETP.GE.AND P1, PT, R2, UR10, PT ;  /* 0x0000000a02007c0c */ /* 0x000fe2000bf26270 */
[----:B------:R-:W-:Y:S01]  /*6170*/  VIADD R14, R34, 0x3 ;  /* 0x00000003220e7836 */ /* 0x000fe20000000000 */
        /* <DEDUP_REMOVED lines=22> */
.L_x_17701:
[----:B------:R-:W-:Y:S05]  /*62e0*/  BSYNC.RECONVERGENT B2 ;  /* 0x0000000000027941 */ /* 0x000fea0003800200 */
.L_x_17700:
        /* <DEDUP_REMOVED lines=40> */
.L_x_17703:
[----:B------:R-:W-:Y:S05]  /*6570*/  BSYNC.RECONVERGENT B2 ;  /* 0x0000000000027941 */ /* 0x000fea0003800200 */
.L_x_17702:
        /* <DEDUP_REMOVED lines=71> */
.L_x_17705:
[----:B------:R-:W-:Y:S05]  /*69f0*/  BSYNC.RECONVERGENT B2 ;  /* 0x0000000000027941 */ /* 0x000fea0003800200 */
.L_x_17704:
[----:B------:R-:W-:Y:S01]  /*6a00*/  BSSY.RECONVERGENT B2, `(.L_x_17706) ;  /* 0x0000022000027945 */ /* 0x000fe20003800200 */
[----:B------:R-:W-:Y:S02]  /*6a10*/  HFMA2.BF16_V2 R47, R7, R38, -RZ ;  /* 0x00000026072f7231 */ /* 0x000fe400003000ff */
[----:B------:R-:W-:Y:S01]  /*6a20*/  HMUL2.BF16_V2 R46, R4, R37 ;  /* 0x00000025042e7232 */ /* 0x000fe20000200000 */
[----:B------:R-:W-:Y:S06]  /*6a30*/  @P0 BRA `(.L_x_17707) ;  /* 0x0000000000780947 */ /* 0x000fec0003800000 */
[C---:B------:R-:W-:Y:S01]  /*6a40*/  VIADD R14, R34.reuse, 0xfffffffe ;  /* 0xfffffffe220e7836 */ /* 0x040fe20000000000 */
[C---:B------:R-:W-:Y:S02]  /*6a50*/  IADD3 R37, PT, PT, R34.reuse, -0x1, RZ ;  /* 0xffffffff22257810 */ /* 0x040fe40007ffe0ff */
[----:B------:R-:W-:Y:S01]  /*6a60*/  ISETP.GE.AND P6, PT, R5, UR10, PT ;  /* 0x0000000a05007c0c */ /* 0x000fe2000bfc6270 */
[----:B------:R-:W-:Y:S01]  /*6a70*/  VIADD R5, R34, 0x4 ;  /* 0x0000000422057836 */ /* 0x000fe20000000000 */
        /* <DEDUP_REMOVED lines=26> */
.L_x_17707:
[----:B------:R-:W-:Y:S05]  /*6c20*/  BSYNC.RECONVERGENT B2 ;  /* 0x0000000000027941 */ /* 0x000fea0003800200 */
.L_x_17706:
[C---:B------:R-:W-:Y:S01]  /*6c30*/  PRMT R5, R46.reuse, 0x7610, R5 ;  /* 0x000076102e057816 */ /* 0x040fe20000000005 */
[----:B------:R-:W-:Y:S01]  /*6c40*/  HMUL2.BF16_V2 R39, R6, R39 ;  /* 0x0000002706277232 */ /* 0x000fe20000200000 */
[----:B------:R-:W-:Y:S01]  /*6c50*/  PRMT R14, R46, 0x7632, R14 ;  /* 0x000076322e0e7816 */ /* 0x000fe2000000000e */
[----:B------:R-:W-:Y:S01]  /*6c60*/  HFMA2.BF16_V2 R4, R4, R41, -RZ ;  /* 0x0000002904047231 */ /* 0x000fe200003000ff */
[----:B------:R-:W-:Y:S01]  /*6c70*/  PRMT R37, R47, 0x7610, R37 ;  /* 0x000076102f257816 */ /* 0x000fe20000000025 */
[----:B------:R-:W-:Y:S01]  /*6c80*/  IMAD.U32 R5, R5, 0x10000, RZ ;  /* 0x0001000005057824 */ /* 0x000fe200078e00ff */
[----:B------:R-:W-:Y:S01]  /*6c90*/  SHF.L.U32 R14, R14, 0x10, RZ ;  /* 0x000000100e0e7819 */ /* 0x000fe200000006ff */
[----:B------:R-:W-:Y:S01]  /*6ca0*/  HMUL2.BF16_V2 R6, R6, R43 ;  /* 0x0000002b06067232 */ /* 0x000fe20000200000 */
[----:B------:R-:W-:Y:S01]  /*6cb0*/  PRMT R38, R47, 0x7632, R38 ;  /* 0x000076322f267816 */ /* 0x000fe20000000026 */
[----:B------:R-:W-:Y:S01]  /*6cc0*/  IMAD.U32 R37, R37, 0x10000, RZ ;  /* 0x0001000025257824 */ /* 0x000fe200078e00ff */
[----:B------:R-:W-:Y:S01]  /*6cd0*/  PRMT R45, R39, 0x7632, R45 ;  /* 0x00007632272d7816 */ /* 0x000fe2000000002d */
[----:B------:R-:W-:Y:S01]  /*6ce0*/  FADD.FTZ R5, R5, R14 ;  /* 0x0000000e05057221 */ /* 0x000fe20000010000 */
[----:B------:R-:W-:-:S02]  /*6cf0*/  HMUL2.BF16_V2 R14, R7, R42 ;  /* 0x0000002a070e7232 */ /* 0x000fc40000200000 */
[----:B------:R-:W-:Y:S01]  /*6d00*/  IMAD.U32 R38, R38, 0x10000, RZ ;  /* 0x0001000026267824 */ /* 0x000fe200078e00ff */
[----:B------:R-:W-:Y:S01]  /*6d10*/  PRMT R7, R4, 0x7632, R7 ;  /* 0x0000763204077816 */ /* 0x000fe20000000007 */
[----:B------:R-:W-:Y:S01]  /*6d20*/  IMAD.U32 R46, R45, 0x10000, RZ ;  /* 0x000100002d2e7824 */ /* 0x000fe200078e00ff */
[----:B------:R-:W-:Y:S01]  /*6d30*/  SHF.L.U32 R39, R39, 0x10, RZ ;  /* 0x0000001027277819 */ /* 0x000fe200000006ff */
[----:B------:R-:W-:Y:S01]  /*6d40*/  FADD.FTZ R38, R37, R38 ;  /* 0x0000002625267221 */ /* 0x000fe20000010000 */
[C---:B------:R-:W-:Y:S01]  /*6d50*/  PRMT R37, R14.reuse, 0x7632, R37 ;  /* 0x000076320e257816 */ /* 0x040fe20000000025 */
[----:B------:R-:W-:Y:S01]  /*6d60*/  IMAD.U32 R14, R14, 0x10000, RZ ;  /* 0x000100000e0e7824 */ /* 0x000fe200078e00ff */
[----:B------:R-:W-:Y:S01]  /*6d70*/  SHF.L.U32 R7, R7, 0x10, RZ ;  /* 0x0000001007077819 */ /* 0x000fe200000006ff */
[----:B------:R-:W-:Y:S02]  /*6d80*/  IMAD.U32 R4, R4, 0x10000, RZ ;  /* 0x0001000004047824 */ /* 0x000fe400078e00ff */
[----:B------:R-:W-:Y:S01]  /*6d90*/  FADD.FTZ R46, R39, R46 ;  /* 0x0000002e272e7221 */ /* 0x000fe20000010000 */
[----:B------:R-:W-:-:S02]  /*6da0*/  IMAD.U32 R37, R37, 0x10000, RZ ;  /* 0x0001000025257824 */ /* 0x000fc400078e00ff */
[----:B------:R-:W-:Y:S01]  /*6db0*/  FADD.FTZ R5, R5, R38 ;  /* 0x0000002605057221 */ /* 0x000fe20000010000 */
[C---:B------:R-:W-:Y:S02]  /*6dc0*/  HFMA2.BF16_V2 R40, R3.reuse, R40, -RZ ;  /* 0x0000002803287231 */ /* 0x040fe400003000ff */
[----:B------:R-:W-:Y:S01]  /*6dd0*/  FADD.FTZ R38, R4, R7 ;  /* 0x0000000704267221 */ /* 0x000fe20000010000 */
        /* <DEDUP_REMOVED lines=24> */
[----:B------:R-:W-:-:S02]  /*6f60*/  FADD.FTZ R26, R26, R5 ;  /* 0x000000051a1a7221 */ /* 0x000fc40000010000 */
[----:B------:R-:W-:-:S07]  /*6f70*/  FADD.FTZ R27, R27, R14 ;  /* 0x0000000e1b1b7221 */ /* 0x000fce0000010000 */
.L_x_17687:
[----:B----4-:R-:W-:Y:S05]  /*6f80*/  BSYNC.RECONVERGENT B0 ;  /* 0x0000000000007941 */ /* 0x010fea0003800200 */
.L_x_17686:
[----:B------:R-:W-:Y:S01]  /*6f90*/  IADD3 R2, PT, PT, R32, 0x3, RZ ;  /* 0x0000000320027810 */ /* 0x000fe20007ffe0ff */
[----:B------:R-:W-:Y:S01]  /*6fa0*/  VIADD R73, R73, 0x4 ;  /* 0x0000000449497836 */ /* 0x000fe20000000000 */
[----:B------:R-:W-:Y:S01]  /*6fb0*/  IADD3 R28, P1, PT, R28, 0x10, RZ ;  /* 0x000000101c1c7810 */ /* 0x000fe20007f3e0ff */
[----:B------:R-:W-:Y:S01]  /*6fc0*/  VIADD R32, R32, 0x4 ;  /* 0x0000000420207836 */ /* 0x000fe20000000000 */
[----:B------:R-:W-:Y:S01]  /*6fd0*/  ISETP.GE.AND P0, PT, R2, UR7, PT ;  /* 0x0000000702007c0c */ /* 0x000fe2000bf06270 */
[----:B------:R-:W-:Y:S01]  /*6fe0*/  VIADD R33, R33, 0x80 ;  /* 0x0000008021217836 */ /* 0x000fe20000000000 */
[----:B------:R-:W-:Y:S02]  /*6ff0*/  IADD3 R34, PT, PT, R34, 0x80, RZ ;  /* 0x0000008022227810 */ /* 0x000fe40007ffe0ff */
[----:B------:R-:W-:Y:S02]  /*7000*/  IADD3 R29, PT, PT, R29, 0x200, RZ ;  /* 0x000002001d1d7810 */ /* 0x000fe40007ffe0ff */
[----:B------:R-:W-:-:S07]  /*7010*/  IADD3.X R35, PT, PT, RZ, R35, RZ, P1, !PT ;  /* 0x00000023ff237210 */ /* 0x000fce0000ffe4ff */
[----:B------:R-:W-:Y:S05]  /*7020*/  @!P0 BRA `(.L_x_17708) ;  /* 0xffffffd400248947 */ /* 0x000fea000383ffff */
.L_x_17685:
[----:B--234-:R-:W-:Y:S05]  /*7030*/  BSYNC.RECONVERGENT B1 ;  /* 0x0000000000017941 */ /* 0x01cfea0003800200 */
.L_x_17684:
[----:B------:R-:W2:Y:S01]  /*7040*/  SHFL.BFLY PT, R3, R30, 0x2, 0x1f ;  /* 0x0c401f001e037f89 */ /* 0x000ea200000e0000 */
[----:B------:R-:W3:Y:S01]  /*7050*/  S2UR UR5, SR_CgaCtaId ;  /* 0x00000000000579c3 */ /* 0x000ee20000008800 */
[----:B------:R-:W-:Y:S01]  /*7060*/  UMOV UR4, 0x400 ;  /* 0x0000040000047882 */ /* 0x000fe20000000000 */
[----:B------:R-:W-:Y:S01]  /*7070*/  BSSY.RECONVERGENT B0, `(.L_x_17709) ;  /* 0x0000042000007945 */ /* 0x000fe20003800200 */
[----:B------:R-:W4:Y:S01]  /*7080*/  SHFL.BFLY PT, R2, R19, 0x2, 0x1f ;  /* 0x0c401f0013027f89 */ /* 0x000f2200000e0000 */
[----:B------:R-:W-:Y:S01]  /*7090*/  UIADD3 UR4, UPT, UPT, UR4, 0xc0, URZ ;  /* 0x000000c004047890 */ /* 0x000fe2000fffe0ff */
[C---:B------:R-:W-:Y:S02]  /*70a0*/  LOP3.LUT P0, RZ, R0.reuse, 0x3c3, RZ, 0xc0, !PT ;  /* 0x000003c300ff7812 */ /* 0x040fe4000780c0ff */
[----:B-1----:R-:W1:Y:S01]  /*70b0*/  SHFL.BFLY PT, R5, R20, 0x2, 0x1f ;  /* 0x0c401f0014057f89 */ /* 0x002e6200000e0000 */
[C---:B------:R-:W-:Y:S02]  /*70c0*/  LOP3.LUT P1, RZ, R0.reuse, 0x3e3, RZ, 0xc0, !PT ;  /* 0x000003e300ff7812 */ /* 0x040fe4000782c0ff */
[----:B------:R-:W-:Y:S01]  /*70d0*/  ISETP.GT.U32.AND P3, PT, R0, 0x1f, PT ;  /* 0x0000001f0000780c */ /* 0x000fe20003f64070 */
[----:B------:R-:W5:Y:S04]  /*70e0*/  SHFL.BFLY PT, R8, R21, 0x2, 0x1f ;  /* 0x0c401f0015087f89 */ /* 0x000f6800000e0000 */
        /* <DEDUP_REMOVED lines=8> */
[----:B-1----:R-:W-:-:S03]  /*7170*/  FADD.FTZ R6, R5, R20 ;  /* 0x0000001405067221 */ /* 0x002fc60000010000 */
[----:B------:R-:W1:Y:S01]  /*7180*/  SHFL.BFLY PT, R28, R27, 0x2, 0x1f ;  /* 0x0c401f001b1c7f89 */ /* 0x000e6200000e0000 */
[----:B-----5:R-:W-:Y:S01]  /*7190*/  FADD.FTZ R8, R8, R21 ;  /* 0x0000001508087221 */ /* 0x020fe20000010000 */
[----:B------:R-:W-:Y:S01]  /*71a0*/  LOP3.LUT R21, R0, 0x3, RZ, 0xc0, !PT ;  /* 0x0000000300157812 */ /* 0x000fe200078ec0ff */
[----:B0-----:R-:W-:Y:S01]  /*71b0*/  FADD.FTZ R11, R7, R22 ;  /* 0x00000016070b7221 */ /* 0x001fe20000010000 */
[----:B------:R-:W0:Y:S02]  /*71c0*/  SHFL.BFLY PT, R2, R3, 0x1, 0x1f ;  /* 0x0c201f0003027f89 */ /* 0x000e2400000e0000 */
[----:B------:R-:W-:Y:S01]  /*71d0*/  ISETP.NE.AND P2, PT, R21, RZ, PT ;  /* 0x000000ff1500720c */ /* 0x000fe20003f45270 */
[----:B------:R-:W-:Y:S01]  /*71e0*/  FADD.FTZ R13, R12, R23 ;  /* 0x000000170c0d7221 */ /* 0x000fe20000010000 */
[----:B------:R-:W4:Y:S01]  /*71f0*/  SHFL.BFLY PT, R5, R4, 0x1, 0x1f ;  /* 0x0c201f0004057f89 */ /* 0x000f2200000e0000 */
[----:B------:R-:W-:Y:S01]  /*7200*/  SHF.R.U32.HI R23, RZ, 0x2, R10 ;  /* 0x00000002ff177819 */ /* 0x000fe2000001160a */
[----:B------:R-:W-:-:S02]  /*7210*/  FADD.FTZ R15, R15, R24 ;  /* 0x000000180f0f7221 */ /* 0x000fc40000010000 */
[----:B------:R-:W5:Y:S01]  /*7220*/  SHFL.BFLY PT, R7, R6, 0x1, 0x1f ;  /* 0x0c201f0006077f89 */ /* 0x000f6200000e0000 */
[----:B------:R-:W-:Y:S01]  /*7230*/  LOP3.LUT R10, R0, 0x3c0, RZ, 0xc0, !PT ;  /* 0x000003c0000a7812 */ /* 0x000fe200078ec0ff */
[----:B------:R-:W-:Y:S02]  /*7240*/  IMAD R23, R18, 0x50, R23 ;  /* 0x0000005012177824 */ /* 0x000fe400078e0217 */
[----:B--2---:R-:W-:Y:S01]  /*7250*/  FADD.FTZ R25, R16, R25 ;  /* 0x0000001910197221 */ /* 0x004fe20000010000 */
[----:B------:R-:W2:Y:S01]  /*7260*/  SHFL.BFLY PT, R9, R8, 0x1, 0x1f ;  /* 0x0c201f0008097f89 */ /* 0x000ea200000e0000 */
[----:B------:R-:W-:Y:S01]  /*7270*/  ISETP.NE.OR P5, PT, R10, 0x40, P2 ;  /* 0x000000400a00780c */ /* 0x000fe200017a5670 */
[----:B---3--:R-:W-:Y:S02]  /*7280*/  FADD.FTZ R17, R17, R26 ;  /* 0x0000001a11117221 */ /* 0x008fe40000010000 */
[----:B------:R-:W3:Y:S01]  /*7290*/  SHFL.BFLY PT, R12, R11, 0x1, 0x1f ;  /* 0x0c201f000b0c7f89 */ /* 0x000ee200000e0000 */
[----:B------:R-:W-:Y:S01]  /*72a0*/  LOP3.LUT R21, R0, 0x3e0, RZ, 0xc0, !PT ;  /* 0x000003e000157812 */ /* 0x000fe200078ec0ff */
[----:B-1----:R-:W-:-:S02]  /*72b0*/  FADD.FTZ R28, R28, R27 ;  /* 0x0000001b1c1c7221 */ /* 0x002fc40000010000 */
[----:B------:R-:W1:Y:S01]  /*72c0*/  SHFL.BFLY PT, R14, R13, 0x1, 0x1f ;  /* 0x0c201f000d0e7f89 */ /* 0x000e6200000e0000 */
[----:B------:R-:W-:Y:S02]  /*72d0*/  LEA R23, R23, UR4, 0x2 ;  /* 0x0000000417177c11 */ /* 0x000fe4000f8e10ff */
[----:B------:R-:W-:Y:S01]  /*72e0*/  ISETP.NE.OR P4, PT, R21, 0x20, P2 ;  /* 0x000000201500780c */ /* 0x000fe20001785670 */
[----:B------:R-:W1:Y:S01]  /*72f0*/  SHFL.BFLY PT, R16, R15, 0x1, 0x1f ;  /* 0x0c201f000f107f89 */ /* 0x000e6200000e0000 */
[----:B0-----:R-:W-:-:S03]  /*7300*/  FADD.FTZ R3, R3, R2 ;  /* 0x0000000203037221 */ /* 0x001fc60000010000 */
[----:B------:R-:W0:Y:S01]  /*7310*/  SHFL.BFLY PT, R20, R25, 0x1, 0x1f ;  /* 0x0c201f0019147f89 */ /* 0x000e2200000e0000 */
[----:B----4-:R-:W-:-:S03]  /*7320*/  FADD.FTZ R4, R4, R5 ;  /* 0x0000000504047221 */ /* 0x010fc60000010000 */
[----:B------:R-:W4:Y:S01]  /*7330*/  SHFL.BFLY PT, R22, R17, 0x1, 0x1f ;  /* 0x0c201f0011167f89 */ /* 0x000f2200000e0000 */
[----:B-----5:R-:W-:-:S03]  /*7340*/  FADD.FTZ R6, R6, R7 ;  /* 0x0000000706067221 */ /* 0x020fc60000010000 */
[----:B------:R-:W5:Y:S01]  /*7350*/  SHFL.BFLY PT, R19, R28, 0x1, 0x1f ;  /* 0x0c201f001c137f89 */ /* 0x000f6200000e0000 */
[----:B--2---:R-:W-:Y:S01]  /*7360*/  FADD.FTZ R9, R8, R9 ;  /* 0x0000000908097221 */ /* 0x004fe20000010000 */
[----:B------:R-:W-:Y:S01]  /*7370*/  BAR.SYNC.DEFER_BLOCKING 0x0 ;  /* 0x0000000000007b1d */ /* 0x000fe20000010000 */
[----:B---3--:R-:W-:Y:S01]  /*7380*/  FADD.FTZ R11, R11, R12 ;  /* 0x0000000c0b0b7221 */ /* 0x008fe20000010000 */
[----:B-1----:R-:W-:Y:S01]  /*7390*/  FADD.FTZ R14, R13, R14 ;  /* 0x0000000e0d0e7221 */ /* 0x002fe20000010000 */
[----:B------:R-:W-:Y:S01]  /*73a0*/  FADD.FTZ R15, R15, R16 ;  /* 0x000000100f0f7221 */ /* 0x000fe20000010000 */
[----:B0-----:R-:W-:Y:S01]  /*73b0*/  FADD.FTZ R20, R25, R20 ;  /* 0x0000001419147221 */ /* 0x001fe20000010000 */
[----:B----4-:R-:W-:Y:S01]  /*73c0*/  FADD.FTZ R17, R17, R22 ;  /* 0x0000001611117221 */ /* 0x010fe20000010000 */
[----:B-----5:R-:W-:Y:S01]  /*73d0*/  FADD.FTZ R28, R28, R19 ;  /* 0x000000131c1c7221 */ /* 0x020fe20000010000 */
        /* <DEDUP_REMOVED lines=11> */
.L_x_17710:
[----:B------:R-:W-:Y:S05]  /*7490*/  BSYNC.RECONVERGENT B0 ;  /* 0x0000000000007941 */ /* 0x000fea0003800200 */
.L_x_17709:
        /* <DEDUP_REMOVED lines=23> */
.L_x_17712:
[----:B------:R-:W-:Y:S05]  /*7610*/  BSYNC.RECONVERGENT B0 ;  /* 0x0000000000007941 */ /* 0x000fea0003800200 */
.L_x_17711:
        /* <DEDUP_REMOVED lines=13> */
.L_x_17714:
[----:B------:R-:W-:Y:S05]  /*76f0*/  BSYNC.RECONVERGENT B0 ;  /* 0x0000000000007941 */ /* 0x000fea0003800200 */
.L_x_17713:
        /* <DEDUP_REMOVED lines=23> */
.L_x_17716:
[----:B------:R-:W-:Y:S05]  /*7870*/  BSYNC.RECONVERGENT B0 ;  /* 0x0000000000007941 */ /* 0x000fea0003800200 */
.L_x_17715:
        /* <DEDUP_REMOVED lines=17> */
[----:B------:R-:W-:Y:S02]  /*7990*/  PRMT R7, R11, 0x7632, R7 ;  /* 0x000076320b077816 */ /* 0x000fe40000000007 */
[----:B------:R-:W-:Y:S01]  /*79a0*/  PRMT R8, R15, 0x7632, R8 ;  /* 0x000076320f087816 */ /* 0x000fe20000000008 */
[----:B--2---:R-:W-:-:S05]  /*79b0*/  IMAD R5, R5, 0x50, RZ ;  /* 0x0000005005057824 */ /* 0x004fca00078e02ff */
[----:B------:R-:W-:-:S04]  /*79c0*/  IADD3 R0, P0, P1, R0, UR5, R5 ;  /* 0x0000000500007c10 */ /* 0x000fc8000f91e005 */
[----:B------:R-:W-:Y:S02]  /*79d0*/  IADD3.X R5, PT, PT, RZ, RZ, RZ, P0, P1 ;  /* 0x000000ffff057210 */ /* 0x000fe400007e24ff */
[----:B---3--:R-:W-:-:S04]  /*79e0*/  LEA R2, P0, R0, UR6, 0x1 ;  /* 0x0000000600027c11 */ /* 0x008fc8000f8008ff */
[--C-:B------:R-:W-:Y:S02]  /*79f0*/  LEA.HI.X R3, R0, UR7, R5.reuse, 0x1, P0 ;  /* 0x0000000700037c11 */ /* 0x100fe400080f0c05 */
[----:B------:R-:W-:Y:S02]  /*7a00*/  PRMT R0, R4, 0x7632, R0 ;  /* 0x0000763204007816 */ /* 0x000fe40000000000 */
[----:B------:R-:W-:Y:S01]  /*7a10*/  PRMT R5, R6, 0x7632, R5 ;  /* 0x0000763206057816 */ /* 0x000fe20000000005 */
        /* <DEDUP_REMOVED lines=12> */
.L_x_17717:
        /* <DEDUP_REMOVED lines=10> */
.L_x_25911:


//--------------------- .text._ZN4vllm25paged_attention_v1_kernelI13__nv_bfloat16S1_Li64ELi32ELi128ELNS_18Fp8KVCacheDataTypeE0ELb1EEEvPT_PKS3_PKT0_S9_ifPKiSB_iPKfiiiSD_SD_iiiii --------------------------
	.section	.text._ZN4vllm25paged_attention_v1_kernelI13__nv_bfloat16S1_Li64ELi32ELi128ELNS_18Fp8KVCacheDataTypeE0ELb1EEEvPT_PKS3_PKT0_S9_ifPKiSB_iPKfiiiSD_SD_iiiii,"ax",@progbits
	.align	128
        .global         _ZN4vllm25paged_attention_v1_kernelI13__nv_bfloat16S1_Li64ELi32ELi128ELNS_18Fp8KVCacheDataTypeE0ELb1EEEvPT_PKS3_PKT0_S9_ifPKiSB_iPKfiiiSD_SD_iiiii
        .type           _ZN4vllm25paged_attention_v1_kernelI13__nv_bfloat16S1_Li64ELi32ELi128ELNS_18Fp8KVCacheDataTypeE0ELb1EEEvPT_PKS3_PKT0_S9_ifPKiSB_iPKfiiiSD_SD_iiiii,@function
        .size           _ZN4vllm25paged_attention_v1_kernelI13__nv_bfloat16S1_Li64ELi32ELi128ELNS_18Fp8KVCacheDataTypeE0ELb1EEEvPT_PKS3_PKT0_S9_ifPKiSB_iPKfiiiSD_SD_iiiii,(.L_x_25912 - _ZN4vllm25paged_attention_v1_kernelI13__nv_bfloat16S1_Li64ELi32ELi128ELNS_18Fp8KVCacheDataTypeE0ELb1EEEvPT_PKS3_PKT0_S9_ifPKiSB_iPKfiiiSD_SD_iiiii)
        .other          _ZN4vllm25paged_attention_v1_kernelI13__nv_bfloat16S1_Li64ELi32ELi128ELNS_18Fp8KVCacheDataTypeE0ELb1EEEvPT_PKS3_PKT0_S9_ifPKiSB_iPKfiiiSD_SD_iiiii,@"STO_CUDA_ENTRY STV_DEFAULT"
_ZN4vllm25paged_attention_v1_kernelI13__nv_bfloat16S1_Li64ELi32ELi128ELNS_18Fp8KVCacheDataTypeE0ELb1EEEvPT_PKS3_PKT0_S9_ifPKiSB_iPKfiiiSD_SD_iiiii:
.text._ZN4vllm25paged_attention_v1_kernelI13__nv_bfloat16S1_Li64ELi32ELi128ELNS_18Fp8KVCacheDataTypeE0ELb1EEEvPT_PKS3_PKT0_S9_ifPKiSB_iPKfiiiSD_SD_iiiii:
        /* <DEDUP_REMOVED lines=9> */
[----:B------:R-:W0:Y:S06]  /*0090*/  LDCU UR10, c[0x0][0x3ec] ;  /* 0x00007d80ff0a77ac */ /* 0x000e2c0008000800 */
[----:B------:R-:W4:Y:S01]  /*00a0*/  LDC R20, c[0x0][0x3a0] ;  /* 0x0000e800ff147b82 */ /* 0x000f220000000800 */
        /* <DEDUP_REMOVED lines=28> */
[----:B------:R-:W-:-:S02]  /*0270*/  HFMA2 R11, -RZ, RZ, 0, 0 ;  /* 0x00000000ff0b7431 */ /* 0x000fc400000001ff */
[----:B-1----:R-:W-:-:S05]  /*0280*/  @P0 IMAD.WIDE.U32 R2, R9, 0x4, R2 ;  /* 0x0000000409020825 */ /* 0x002fca00078e0002 */
[----:B0-----:R-:W0:Y:S01]  /*0290*/  MUFU.RCP R16, R16 ;  /* 0x0000001000107308 */ /* 0x001e220000001000 */
[----:B---3--:R-:W1:Y:S01]  /*02a0*/  LDC R12, c[0x0][0x370] ;  /* 0x0000dc00ff0c7b82 */ /* 0x008e620000000800 */
[----:B------:R1:W5:Y:S01]  /*02b0*/  @P0 LDG.E.CONSTANT R11, desc[UR6][R2.64] ;  /* 0x00000006020b0981 */ /* 0x000362000c1e9900 */
[----:B------:R-:W-:Y:S01]  /*02c0*/  SHF.R.U32.HI R49, RZ, 0x5, R8 ;  /* 0x00000005ff317819 */ /* 0x000fe20000011608 */
[----:B------:R-:W-:Y:S01]  /*02d0*/  IMAD R53, R0, UR4, RZ ;  /* 0x0000000400357c24 */ /* 0x000fe2000f8e02ff */
[----:B------:R-:W-:Y:S01]  /*02e0*/  BSSY.RECONVERGENT B0, `(.L_x_17718) ;  /* 0x00001ef000007945 */ /* 0x000fe20003800200 */
[----:B------:R-:W-:Y:S02]  /*02f0*/  IMAD.MOV.U32 R52, RZ, RZ, -0x800001 ;  /* 0xff7fffffff347424 */ /* 0x000fe400078e00ff */
[----:B0-----:R-:W-:-:S04]  /*0300*/  VIADD R14, R16, 0xffffffe ;  /* 0x0ffffffe100e7836 */ /* 0x001fc80000000000 */
[----:B------:R0:W3:Y:S01]  /*0310*/  F2I.FTZ.U32.TRUNC.NTZ R15, R14 ;  /* 0x0000000e000f7305 */ /* 0x0000e2000021f000 */
[----:B-1----:R-:W-:Y:S02]  /*0320*/  IABS R2, R12 ;  /* 0x0000000c00027213 */ /* 0x002fe40000000000 */
[----:B0-----:R-:W-:Y:S01]  /*0330*/  MOV R14, RZ ;  /* 0x000000ff000e7202 */ /* 0x001fe20000000f00 */
[----:B---3--:R-:W-:-:S04]  /*0340*/  IMAD.MOV R18, RZ, RZ, -R15 ;  /* 0x000000ffff127224 */ /* 0x008fc800078e0a0f */
[----:B------:R-:W-:-:S04]  /*0350*/  IMAD R13, R18, R17, RZ ;  /* 0x00000011120d7224 */ /* 0x000fc800078e02ff */
[----:B------:R-:W-:Y:S01]  /*0360*/  IMAD.HI.U32 R15, R15, R13, R14 ;  /* 0x0000000d0f0f7227 */ /* 0x000fe200078e000e */
[----:B------:R-:W-:-:S05]  /*0370*/  IABS R13, R23 ;  /* 0x00000017000d7213 */ /* 0x000fca0000000000 */
[----:B------:R-:W-:-:S04]  /*0380*/  IMAD.HI.U32 R15, R15, R2, RZ ;  /* 0x000000020f0f7227 */ /* 0x000fc800078e00ff */
[----:B------:R-:W-:Y:S02]  /*0390*/  IMAD.MOV R3, RZ, RZ, -R15 ;  /* 0x000000ffff037224 */ /* 0x000fe400078e0a0f */
[----:B------:R-:W-:Y:S02]  /*03a0*/  IMAD.MOV.U32 R54, RZ, RZ, R13 ;  /* 0x000000ffff367224 */ /* 0x000fe400078e000d */
        /* <DEDUP_REMOVED lines=16> */
[----:B0-----:R-:W-:-:S07]  /*04b0*/  IADD3 R14, PT, PT, R17, 0xffffffe, RZ ;  /* 0x0ffffffe110e7810 */ /* 0x001fce0007ffe0ff */
[----:B------:R0:W3:Y:S08]  /*04c0*/  F2I.FTZ.U32.TRUNC.NTZ R15, R14 ;  /* 0x0000000e000f7305 */ /* 0x0000f0000021f000 */
[----:B-1----:R-:W1:Y:S01]  /*04d0*/  MUFU.RCP R16, R16 ;  /* 0x0000001000107308 */ /* 0x002e620000001000 */
[----:B0-----:R-:W-:Y:S02]  /*04e0*/  IMAD.MOV.U32 R14, RZ, RZ, RZ ;  /* 0x000000ffff0e7224 */ /* 0x001fe400078e00ff */
[----:B---3--:R-:W-:-:S04]  /*04f0*/  IMAD R17, R15, R13, RZ ;  /* 0x0000000d0f117224 */ /* 0x008fc800078e02ff */
[----:B------:R-:W-:-:S04]  /*0500*/  IMAD.MOV R17, RZ, RZ, -R17 ;  /* 0x000000ffff117224 */ /* 0x000fc800078e0a11 */
[----:B------:R-:W-:-:S04]  /*0510*/  IMAD.HI.U32 R14, R15, R17, R14 ;  /* 0x000000110f0e7227 */ /* 0x000fc800078e000e */
[----:B-1----:R-:W-:Y:S01]  /*0520*/  VIADD R2, R16, 0xffffffe ;  /* 0x0ffffffe10027836 */ /* 0x002fe20000000000 */
[----:B------:R-:W-:-:S03]  /*0530*/  IABS R16, R9 ;  /* 0x0000000900107213 */ /* 0x000fc60000000000 */
[----:B------:R0:W1:Y:S02]  /*0540*/  F2I.FTZ.U32.TRUNC.NTZ R3, R2 ;  /* 0x0000000200037305 */ /* 0x000064000021f000 */
[----:B0-----:R-:W-:Y:S02]  /*0550*/  IMAD.MOV.U32 R2, RZ, RZ, RZ ;  /* 0x000000ffff027224 */ /* 0x001fe400078e00ff */
        /* <DEDUP_REMOVED lines=13> */
[----:B------:R-:W-:-:S11]  /*0630*/  @!P1 MOV R2, 0x400 ;  /* 0x0000040000029802 */ /* 0x000fd60000000f00 */
[----:B------:R-:W-:Y:S02]  /*0640*/  @P2 IADD3 R3, PT, PT, R3, 0x1, RZ ;  /* 0x0000000103032810 */ /* 0x000fe40007ffe0ff */
[----:B--2---:R-:W-:-:S04]  /*0650*/  IADD3 R16, PT, PT, R10, -0x1, RZ ;  /* 0xffffffff0a107810 */ /* 0x004fc80007ffe0ff */
[----:B------:R-:W-:Y:S02]  /*0660*/  IABS R18, R16 ;  /* 0x0000001000127213 */ /* 0x000fe40000000000 */
[----:B------:R-:W-:-:S03]  /*0670*/  LOP3.LUT R16, R16, R23, RZ, 0x3c, !PT ;  /* 0x0000001710107212 */ /* 0x000fc600078e3cff */
[----:B------:R-:W-:-:S05]  /*0680*/  IMAD.HI.U32 R48, R14, R18, RZ ;  /* 0x000000120e307227 */ /* 0x000fca00078e00ff */
[----:B------:R-:W-:-:S05]  /*0690*/  IADD3 R15, PT, PT, RZ, -R48, RZ ;  /* 0x80000030ff0f7210 */ /* 0x000fca0007ffe0ff */
[----:B------:R-:W-:Y:S01]  /*06a0*/  IMAD R18, R13, R15, R18 ;  /* 0x0000000f0d127224 */ /* 0x000fe200078e0212 */
[----:B------:R-:W-:-:S04]  /*06b0*/  LOP3.LUT R15, R9, R24, RZ, 0x3c, !PT ;  /* 0x00000018090f7212 */ /* 0x000fc800078e3cff */
[----:B------:R-:W-:Y:S02]  /*06c0*/  ISETP.GT.U32.AND P0, PT, R13, R18, PT ;  /* 0x000000120d00720c */ /* 0x000fe40003f04070 */
[----:B------:R-:W-:Y:S02]  /*06d0*/  ISETP.GE.AND P4, PT, R15, RZ, PT ;  /* 0x000000ff0f00720c */ /* 0x000fe40003f86270 */
[----:B0-----:R-:W-:-:S05]  /*06e0*/  @!P1 LEA R15, R19, R2, 0x18 ;  /* 0x00000002130f9211 */ /* 0x001fca00078ec0ff */
[----:B------:R-:W-:Y:S02]  /*06f0*/  @!P1 IMAD R2, R8, 0x10, R15 ;  /* 0x0000001008029824 */ /* 0x000fe400078e020f */
[----:B------:R-:W-:Y:S02]  /*0700*/  IMAD.MOV.U32 R15, RZ, RZ, R3 ;  /* 0x000000ffff0f7224 */ /* 0x000fe400078e0003 */
[-C--:B------:R-:W-:Y:S01]  /*0710*/  @!P0 IADD3 R18, PT, PT, R18, -R13.reuse, RZ ;  /* 0x8000000d12128210 */ /* 0x080fe20007ffe0ff */
[----:B------:R-:W-:Y:S01]  /*0720*/  VIADD R3, R10, 0x1f ;  /* 0x0000001f0a037836 */ /* 0x000fe20000000000 */
[----:B------:R-:W-:Y:S01]  /*0730*/  @!P0 IADD3 R48, PT, PT, R48, 0x1, RZ ;  /* 0x0000000130308810 */ /* 0x000fe20007ffe0ff */
[----:B------:R-:W-:Y:S01]  /*0740*/  @!P4 IMAD.MOV R15, RZ, RZ, -R15 ;  /* 0x000000ffff0fc224 */ /* 0x000fe200078e0a0f */
[----:B------:R-:W-:Y:S02]  /*0750*/  ISETP.GE.U32.AND P2, PT, R18, R13, PT ;  /* 0x0000000d1200720c */ /* 0x000fe40003f46070 */
[----:B------:R-:W-:-:S02]  /*0760*/  @!P3 LOP3.LUT R15, RZ, R24, RZ, 0x33, !PT ;  /* 0x00000018ff0fb212 */ /* 0x000fc400078e33ff */
[----:B------:R-:W-:Y:S02]  /*0770*/  ISETP.GE.AND P3, PT, R22, RZ, PT ;  /* 0x000000ff1600720c */ /* 0x000fe40003f66270 */
[----:B------:R-:W-:-:S07]  /*0780*/  ISETP.NE.AND P0, PT, R23, RZ, PT ;  /* 0x000000ff1700720c */ /* 0x000fce0003f05270 */
[----:B------:R-:W-:Y:S01]  /*0790*/  @P2 VIADD R48, R48, 0x1 ;  /* 0x0000000130302836 */ /* 0x000fe20000000000 */
[----:B----4-:R0:W-:Y:S01]  /*07a0*/  @!P1 STS.128 [R2], R4 ;  /* 0x0000000402009388 */ /* 0x0101e20000000c00 */
[----:B------:R-:W-:Y:S01]  /*07b0*/  BAR.SYNC.DEFER_BLOCKING 0x0 ;  /* 0x0000000000007b1d */ /* 0x000fe20000010000 */
[----:B------:R-:W-:Y:S01]  /*07c0*/  ISETP.GE.AND P1, PT, R16, RZ, PT ;  /* 0x000000ff1000720c */ /* 0x000fe20003f26270 */
[----:B------:R-:W-:Y:S01]  /*07d0*/  @P3 IMAD R51, R12, UR5, R9 ;  /* 0x000000050c333c24 */ /* 0x000fe2000f8e0209 */
[----:B------:R-:W-:-:S03]  /*07e0*/  SHF.R.S32.HI R16, RZ, 0x1f, R3 ;  /* 0x0000001fff107819 */ /* 0x000fc60000011403 */
[----:B------:R-:W-:Y:S01]  /*07f0*/  @P3 IMAD R51, R51, R22, 0x1 ;  /* 0x0000000133333424 */ /* 0x000fe200078e0216 */
[----:B------:R-:W-:-:S04]  /*0800*/  LEA.HI R16, R16, R3, RZ, 0x5 ;  /* 0x0000000310107211 */ /* 0x000fc800078f28ff */
[----:B------:R-:W-:Y:S01]  /*0810*/  SHF.R.S32.HI R50, RZ, 0x5, R16 ;  /* 0x00000005ff327819 */ /* 0x000fe20000011410 */
[----:B0-----:R-:W-:Y:S02]  /*0820*/  @!P3 IMAD R2, R20, UR5, R15 ;  /* 0x000000051402bc24 */ /* 0x001fe4000f8e020f */
[----:B------:R-:W-:Y:S01]  /*0830*/  @!P1 IMAD.MOV R48, RZ, RZ, -R48 ;  /* 0x000000ffff309224 */ /* 0x000fe200078e0a30 */
[----:B------:R-:W-:Y:S02]  /*0840*/  ISETP.GE.AND P1, PT, R49, R50, PT ;  /* 0x000000323100720c */ /* 0x000fe40003f26270 */
[----:B------:R-:W-:Y:S02]  /*0850*/  @!P3 IADD3 R3, PT, PT, RZ, -R2, RZ ;  /* 0x80000002ff03b210 */ /* 0x000fe40007ffe0ff */
[----:B------:R-:W-:-:S03]  /*0860*/  @!P0 LOP3.LUT R48, RZ, R23, RZ, 0x33, !PT ;  /* 0x00000017ff308212 */ /* 0x000fc600078e33ff */
[----:B------:R-:W-:-:S06]  /*0870*/  @!P3 IMAD R51, R22, R3, 0x1 ;  /* 0x000000011633b424 */ /* 0x000fcc00078e0203 */
[----:B------:R-:W-:Y:S05]  /*0880*/  @P1 BRA `(.L_x_17719) ;  /* 0x0000001800501947 */ /* 0x000fea0003800000 */
[----:B------:R-:W0:Y:S01]  /*0890*/  S2UR UR5, SR_CgaCtaId ;  /* 0x00000000000579c3 */ /* 0x000e220000008800 */
[----:B------:R-:W-:Y:S01]  /*08a0*/  UMOV UR4, 0x400 ;  /* 0x0000040000047882 */ /* 0x000fe20000000000 */
[----:B------:R-:W1:Y:S01]  /*08b0*/  LDCU.64 UR8, c[0x0][0x3a8] ;  /* 0x00007500ff0877ac */ /* 0x000e620008000a00 */
[----:B------:R-:W-:Y:S01]  /*08c0*/  SHF.R.U32.HI R2, RZ, 0x3, R8 ;  /* 0x00000003ff027819 */ /* 0x000fe20000011608 */
[----:B------:R-:W-:Y:S01]  /*08d0*/  IMAD.SHL.U32 R55, R49, 0x20, RZ ;  /* 0x0000002031377824 */ /* 0x000fe200078e00ff */
[----:B------:R-:W-:Y:S01]  /*08e0*/  MOV R3, RZ ;  /* 0x000000ff00037202 */ /* 0x000fe20000000f00 */
[----:B------:R-:W-:Y:S01]  /*08f0*/  IMAD.MOV.U32 R52, RZ, RZ, -0x800001 ;  /* 0xff7fffffff347424 */ /* 0x000fe200078e00ff */
[----:B------:R-:W-:-:S05]  /*0900*/  LOP3.LUT R2, R2, 0x7c, RZ, 0xc0, !PT ;  /* 0x0000007c02027812 */ /* 0x000fca00078ec0ff */
[----:B------:R-:W-:-:S03]  /*0910*/  IMAD.WIDE R2, R53, 0x4, R2 ;  /* 0x0000000435027825 */ /* 0x000fc600078e0202 */
[----:B-1----:R-:W-:Y:S02]  /*0920*/  IADD3 R6, P0, PT, R2, UR8, RZ ;  /* 0x0000000802067c10 */ /* 0x002fe4000ff1e0ff */
[----:B------:R-:W-:Y:S01]  /*0930*/  LOP3.LUT R2, R8, 0x1f, RZ, 0xc0, !PT ;  /* 0x0000001f08027812 */ /* 0x000fe200078ec0ff */
[----:B0-----:R-:W-:Y:S01]  /*0940*/  ULEA UR16, UR5, UR4, 0x18 ;  /* 0x0000000405107291 */ /* 0x001fe2000f8ec0ff */
[----:B------:R-:W-:Y:S01]  /*0950*/  IADD3.X R7, PT, PT, R3, UR9, RZ, P0, !PT ;  /* 0x0000000903077c10 */ /* 0x000fe200087fe4ff */
[----:B------:R-:W-:Y:S01]  /*0960*/  UIADD3 UR4, UPT, UPT, UR4, 0xa0, URZ ;  /* 0x000000a004047890 */ /* 0x000fe2000fffe0ff */
[C---:B------:R-:W-:Y:S01]  /*0970*/  LOP3.LUT R3, R55.reuse, 0x1f, R8, 0xf8, !PT ;  /* 0x0000001f37037812 */ /* 0x040fe200078ef808 */
[----:B------:R-:W-:Y:S01]  /*0980*/  VIADD R55, R55, 0x1 ;  /* 0x0000000137377836 */ /* 0x000fe20000000000 */
[----:B------:R-:W-:Y:S01]  /*0990*/  LEA R2, R49, R2, 0x5 ;  /* 0x0000000231027211 */ /* 0x000fe200078e28ff */
[----:B------:R-:W-:Y:S01]  /*09a0*/  ULEA UR4, UR5, UR4, 0x18 ;  /* 0x0000000405047291 */ /* 0x000fe2000f8ec0ff */
[C---:B------:R-:W-:Y:S01]  /*09b0*/  IADD3 R56, PT, PT, R3.reuse, 0x1, RZ ;  /* 0x0000000103387810 */ /* 0x040fe20007ffe0ff */
[----:B------:R-:W-:Y:S01]  /*09c0*/  IMAD.IADD R70, R3, 0x1, -R10 ;  /* 0x0000000103467824 */ /* 0x000fe200078e0a0a */
[----:B------:R-:W0:Y:S03]  /*09d0*/  LDS.128 R16, [UR16] ;  /* 0x00000010ff107984 */ /* 0x000e260008000c00 */
[----:B------:R-:W-:Y:S01]  /*09e0*/  LEA R57, R2, UR4, 0x2 ;  /* 0x0000000402397c11 */ /* 0x000fe2000f8e10ff */
[----:B------:R-:W1:Y:S04]  /*09f0*/  LDS.128 R20, [UR16+0x40] ;  /* 0x00004010ff147984 */ /* 0x000e680008000c00 */
[----:B------:R-:W2:Y:S04]  /*0a00*/  LDS.128 R24, [UR16+0x50] ;  /* 0x00005010ff187984 */ /* 0x000ea80008000c00 */
[----:B------:R-:W3:Y:S04]  /*0a10*/  LDS.128 R28, [UR16+0x60] ;  /* 0x00006010ff1c7984 */ /* 0x000ee80008000c00 */
[----:B------:R-:W4:Y:S04]  /*0a20*/  LDS.128 R32, [UR16+0x70] ;  /* 0x00007010ff207984 */ /* 0x000f280008000c00 */
[----:B------:R-:W4:Y:S04]  /*0a30*/  LDS.128 R36, [UR16+0x10] ;  /* 0x00001010ff247984 */ /* 0x000f280008000c00 */
[----:B------:R-:W4:Y:S04]  /*0a40*/  LDS.128 R40, [UR16+0x20] ;  /* 0x00002010ff287984 */ /* 0x000f280008000c00 */
[----:B------:R-:W4:Y:S01]  /*0a50*/  LDS.128 R44, [UR16+0x30] ;  /* 0x00003010ff2c7984 */ /* 0x000f220008000c00 */
[----:B0-----:R-:W-:-:S02]  /*0a60*/  PRMT R71, R16, 0x7632, R71 ;  /* 0x0000763210477816 */ /* 0x001fc40000000047 */
[----:B-1----:R-:W-:Y:S02]  /*0a70*/  PRMT R72, R22, 0x7632, R72 ;  /* 0x0000763216487816 */ /* 0x002fe40000000048 */
[----:B------:R-:W-:Y:S02]  /*0a80*/  PRMT R73, R23, 0x7632, R73 ;  /* 0x0000763217497816 */ /* 0x000fe40000000049 */
[----:B--2---:R-:W-:Y:S02]  /*0a90*/  PRMT R74, R24, 0x7632, R74 ;  /* 0x00007632184a7816 */ /* 0x004fe4000000004a */
[----:B------:R-:W-:Y:S02]  /*0aa0*/  PRMT R75, R25, 0x7632, R75 ;  /* 0x00007632194b7816 */ /* 0x000fe4000000004b */
[----:B------:R-:W-:Y:S02]  /*0ab0*/  PRMT R76, R26, 0x7632, R76 ;  /* 0x000076321a4c7816 */ /* 0x000fe4000000004c */
[----:B------:R-:W-:-:S02]  /*0ac0*/  PRMT R77, R27, 0x7632, R77 ;  /* 0x000076321b4d7816 */ /* 0x000fc4000000004d */
[----:B---3--:R-:W-:Y:S02]  /*0ad0*/  PRMT R78, R28, 0x7632, R78 ;  /* 0x000076321c4e7816 */ /* 0x008fe4000000004e */
[----:B------:R-:W-:Y:S02]  /*0ae0*/  PRMT R79, R29, 0x7632, R79 ;  /* 0x000076321d4f7816 */ /* 0x000fe4000000004f */
[----:B------:R-:W-:Y:S02]  /*0af0*/  PRMT R80, R30, 0x7632, R80 ;  /* 0x000076321e507816 */ /* 0x000fe40000000050 */
[----:B------:R-:W-:Y:S02]  /*0b00*/  PRMT R81, R31, 0x7632, R81 ;  /* 0x000076321f517816 */ /* 0x000fe40000000051 */
[----:B----4-:R-:W-:Y:S02]  /*0b10*/  PRMT R82, R32, 0x7632, R82 ;  /* 0x0000763220527816 */ /* 0x010fe40000000052 */
[----:B------:R-:W-:-:S02]  /*0b20*/  PRMT R83, R33, 0x7632, R83 ;  /* 0x0000763221537816 */ /* 0x000fc40000000053 */
[----:B------:R-:W-:Y:S02]  /*0b30*/  PRMT R84, R34, 0x7632, R84 ;  /* 0x0000763222547816 */ /* 0x000fe40000000054 */
[----:B------:R-:W-:-:S07]  /*0b40*/  PRMT R85, R35, 0x7632, R85 ;  /* 0x0000763223557816 */ /* 0x000fce0000000055 */
.L_x_17722:
[----:B------:R-:W0:Y:S01]  /*0b50*/  LDC R61, c[0x0][0x3f0] ;  /* 0x0000fc00ff3d7b82 */ /* 0x000e220000000800 */
[----:B------:R-:W-:Y:S01]  /*0b60*/  VIADD R2, R55, 0xffffffff ;  /* 0xffffffff37027836 */ /* 0x000fe20000000000 */
[----:B------:R-:W-:Y:S01]  /*0b70*/  BSSY.RECONVERGENT B1, `(.L_x_17720) ;  /* 0x000015f000017945 */ /* 0x000fe20003800200 */
[----:B------:R-:W-:Y:S01]  /*0b80*/  VIADD R49, R49, 0x4 ;  /* 0x0000000431317836 */ /* 0x000fe20000000000 */
[----:B------:R-:W-:Y:S02]  /*0b90*/  IADD3 R55, PT, PT, R55, 0x80, RZ ;  /* 0x0000008037377810 */ /* 0x000fe40007ffe0ff */
        /* <DEDUP_REMOVED lines=21> */
[----:B0-----:R-:W-:Y:S02]  /*0cf0*/  IADD3 R2, PT, PT, RZ, -R3, RZ ;  /* 0x80000003ff027210 */ /* 0x001fe40007ffe0ff */
[----:B------:R-:W-:Y:S02]  /*0d00*/  @!P1 LOP3.LUT R60, RZ, R59, RZ, 0x33, !PT ;  /* 0x0000003bff3c9212 */ /* 0x000fe400078e33ff */
[----:B------:R-:W-:Y:S01]  /*0d10*/  ISETP.NE.AND P1, PT, R61, RZ, PT ;  /* 0x000000ff3d00720c */ /* 0x000fe20003f25270 */
[----:B------:R-:W-:Y:S02]  /*0d20*/  IMAD.MOV.U32 R59, RZ, RZ, R2 ;  /* 0x000000ffff3b7224 */ /* 0x000fe400078e0002 */
[----:B------:R-:W-:Y:S02]  /*0d30*/  HFMA2 R2, -RZ, RZ, 0, 0 ;  /* 0x00000000ff027431 */ /* 0x000fe400000001ff */
[----:B------:R-:W-:-:S02]  /*0d40*/  IMAD.IADD R5, R60, 0x1, R51 ;  /* 0x000000013c057824 */ /* 0x000fc400078e0233 */
[----:B------:R-:W-:-:S03]  /*0d50*/  IMAD R59, R59, R4, RZ ;  /* 0x000000043b3b7224 */ /* 0x000fc600078e02ff */
[----:B------:R-:W-:Y:S01]  /*0d60*/  IABS R58, R5 ;  /* 0x00000005003a7213 */ /* 0x000fe20000000000 */
[----:B------:R-:W-:Y:S01]  /*0d70*/  IMAD.HI.U32 R2, R3, R59, R2 ;  /* 0x0000003b03027227 */ /* 0x000fe200078e0002 */
[----:B------:R-:W-:-:S03]  /*0d80*/  ISETP.GE.AND P2, PT, R5, RZ, PT ;  /* 0x000000ff0500720c */ /* 0x000fc60003f46270 */
        /* <DEDUP_REMOVED lines=9> */
[----:B------:R-:W-:-:S04]  /*0e20*/  ISETP.GT.AND P0, PT, R60, R2, PT ;  /* 0x000000023c00720c */ /* 0x000fc80003f04270 */
[----:B------:R-:W-:Y:S02]  /*0e30*/  @!P2 IADD3 R3, PT, PT, RZ, -R3, RZ ;  /* 0x80000003ff03a210 */ /* 0x000fe40007ffe0ff */
[----:B------:R-:W-:Y:S02]  /*0e40*/  @!P1 LOP3.LUT R3, RZ, R61, RZ, 0x33, !PT ;  /* 0x0000003dff039212 */ /* 0x000fe400078e33ff */
[----:B------:R-:W-:Y:S02]  /*0e50*/  ISETP.GE.AND P1, PT, R49, R50, PT ;  /* 0x000000323100720c */ /* 0x000fe40003f26270 */
[----:B------:R-:W-:-:S13]  /*0e60*/  ISETP.EQ.OR P0, PT, R3, RZ, P0 ;  /* 0x000000ff0300720c */ /* 0x000fda0000702670 */
[----:B------:R-:W-:-:S05]  /*0e70*/  @!P0 IMAD.MOV.U32 R2, RZ, RZ, -0x800001 ;  /* 0xff7fffffff028424 */ /* 0x000fca00078e00ff */
[----:B------:R0:W-:Y:S01]  /*0e80*/  @!P0 STS [R57], R2 ;  /* 0x0000000239008388 */ /* 0x0001e20000000800 */
[----:B------:R-:W-:Y:S05]  /*0e90*/  @!P0 BRA `(.L_x_17721) ;  /* 0x0000001000b08947 */ /* 0x000fea0003800000 */
[----:B------:R-:W2:Y:S01]  /*0ea0*/  LDG.E.CONSTANT R3, desc[UR6][R6.64] ;  /* 0x0000000606037981 */ /* 0x000ea2000c1e9900 */
[----:B------:R-:W-:Y:S02]  /*0eb0*/  IMAD.SHL.U32 R5, R8, 0x8, RZ ;  /* 0x0000000808057824 */ /* 0x000fe400078e00ff */
[----:B0-----:R-:W-:-:S03]  /*0ec0*/  IMAD R2, R15, UR11, RZ ;  /* 0x0000000b0f027c24 */ /* 0x001fc6000f8e02ff */
        /* <DEDUP_REMOVED lines=21> */
[----:B------:R-:W-:Y:S01]  /*1020*/  IMAD.U32 R58, R36, 0x10000, RZ ;  /* 0x00010000243a7824 */ /* 0x000fe200078e00ff */
[----:B--2---:R-:W-:-:S05]  /*1030*/  SHF.L.U32 R89, R66, 0x10, RZ ;  /* 0x0000001042597819 */ /* 0x004fca00000006ff */
[----:B------:R-:W-:Y:S01]  /*1040*/  FMUL.FTZ R91, R58, R89 ;  /* 0x000000593a5b7220 */ /* 0x000fe20000410000 */
[----:B---3--:R-:W-:Y:S01]  /*1050*/  IMAD.U32 R89, R65, 0x10000, RZ ;  /* 0x0001000041597824 */ /* 0x008fe200078e00ff */
[----:B------:R-:W-:Y:S01]  /*1060*/  PRMT R65, R66, 0x7632, R65 ;  /* 0x0000763242417816 */ /* 0x000fe20000000041 */
[----:B------:R-:W-:Y:S01]  /*1070*/  IMAD.U32 R58, R16, 0x10000, RZ ;  /* 0x00010000103a7824 */ /* 0x000fe200078e00ff */
[----:B------:R-:W-:-:S03]  /*1080*/  PRMT R66, R36, 0x7632, R66 ;  /* 0x0000763224427816 */ /* 0x000fc60000000042 */
[----:B------:R-:W-:Y:S01]  /*1090*/  FFMA.FTZ R58, R58, R89, R91 ;  /* 0x000000593a3a7223 */ /* 0x000fe2000001005b */
[----:B------:R-:W-:Y:S01]  /*10a0*/  SHF.L.U32 R66, R66, 0x10, RZ ;  /* 0x0000001042427819 */ /* 0x000fe200000006ff */
[C---:B------:R-:W-:Y:S01]  /*10b0*/  IMAD.U32 R89, R65.reuse, 0x10000, RZ ;  /* 0x0001000041597824 */ /* 0x040fe200078e00ff */
[----:B------:R-:W-:-:S03]  /*10c0*/  PRMT R65, R65, 0x7632, R65 ;  /* 0x0000763241417816 */ /* 0x000fc60000000041 */
[----:B------:R-:W-:Y:S01]  /*10d0*/  FMUL.FTZ R88, R66, R89 ;  /* 0x0000005942587220 */ /* 0x000fe20000410000 */
[----:B----4-:R-:W-:Y:S02]  /*10e0*/  IMAD.U32 R89, R68, 0x10000, RZ ;  /* 0x0001000044597824 */ /* 0x010fe400078e00ff */
[----:B------:R-:W-:Y:S01]  /*10f0*/  IMAD.U32 R66, R65, 0x10000, RZ ;  /* 0x0001000041427824 */ /* 0x000fe200078e00ff */
[----:B------:R-:W-:-:S05]  /*1100*/  SHF.L.U32 R65, R71, 0x10, RZ ;  /* 0x0000001047417819 */ /* 0x000fca00000006ff */
        /* <DEDUP_REMOVED lines=8> */
[C---:B------:R-:W-:Y:S02]  /*1190*/  SHF.L.U32 R89, R86.reuse, 0x10, RZ ;  /* 0x0000001056597819 */ /* 0x040fe400000006ff */
[----:B------:R-:W-:Y:S01]  /*11a0*/  PRMT R86, R86, 0x7632, R86 ;  /* 0x0000763256567816 */ /* 0x000fe20000000056 */
[----:B------:R-:W-:-:S04]  /*11b0*/  IMAD.U32 R68, R68, 0x10000, RZ ;  /* 0x0001000044447824 */ /* 0x000fc800078e00ff */
[----:B------:R-:W-:Y:S01]  /*11c0*/  FMUL.FTZ R91, R68, R89 ;  /* 0x00000059445b7220 */ /* 0x000fe20000410000 */
[----:B------:R-:W-:Y:S01]  /*11d0*/  PRMT R68, R17, 0x7632, R68 ;  /* 0x0000763211447816 */ /* 0x000fe20000000044 */
[----:B------:R-:W-:Y:S01]  /*11e0*/  IMAD.U32 R89, R86, 0x10000, RZ ;  /* 0x0001000056597824 */ /* 0x000fe200078e00ff */
[----:B------:R-:W-:-:S03]  /*11f0*/  SHF.L.U32 R86, R38, 0x10, RZ ;  /* 0x0000001026567819 */ /* 0x000fc600000006ff */
        /* <DEDUP_REMOVED lines=8> */
[----:B------:R-:W-:Y:S02]  /*1280*/  FFMA.FTZ R86, R86, R89, R91 ;  /* 0x0000005956567223 */ /* 0x000fe4000001005b */
[C---:B------:R-:W-:Y:S01]  /*1290*/  IMAD.U32 R88, R64.reuse, 0x10000, RZ ;  /* 0x0001000040587824 */ /* 0x040fe200078e00ff */
[----:B------:R-:W-:Y:S01]  /*12a0*/  PRMT R64, R64, 0x7632, R64 ;  /* 0x0000763240407816 */ /* 0x000fe20000000040 */
[----:B------:R-:W-:-:S04]  /*12b0*/  IMAD.U32 R69, R69, 0x10000, RZ ;  /* 0x0001000045457824 */ /* 0x000fc800078e00ff */
[----:B------:R-:W-:Y:S01]  /*12c0*/  FMUL.FTZ R89, R69, R88 ;  /* 0x0000005845597220 */ /* 0x000fe20000410000 */
[----:B------:R-:W-:Y:S01]  /*12d0*/  PRMT R88, R18, 0x7632, R88 ;  /* 0x0000763212587816 */ /* 0x000fe20000000058 */
[----:B------:R-:W-:Y:S02]  /*12e0*/  IMAD.U32 R69, R64, 0x10000, RZ ;  /* 0x0001000040457824 */ /* 0x000fe400078e00ff */
[----:B------:R-:W-:Y:S01]  /*12f0*/  IMAD.U32 R64, R39, 0x10000, RZ ;  /* 0x0001000027407824 */ /* 0x000fe200078e00ff */
[----:B------:R-:W-:-:S05]  /*1300*/  SHF.L.U32 R88, R88, 0x10, RZ ;  /* 0x0000001058587819 */ /* 0x000fca00000006ff */
[----:B------:R-:W-:Y:S01]  /*1310*/  FFMA.FTZ R88, R88, R69, R89 ;  /* 0x0000004558587223 */ /* 0x000fe20000010059 */
[----:B------:R-:W-:-:S05]  /*1320*/  SHF.L.U32 R69, R62, 0x10, RZ ;  /* 0x000000103e457819 */ /* 0x000fca00000006ff */
[----:B------:R-:W-:Y:S01]  /*1330*/  FMUL.FTZ R89, R64, R69 ;  /* 0x0000004540597220 */ /* 0x000fe20000410000 */
[----:B------:R-:W-:Y:S01]  /*1340*/  IMAD.U32 R69, R5, 0x10000, RZ ;  /* 0x0001000005457824 */ /* 0x000fe200078e00ff */
[----:B------:R-:W-:Y:S01]  /*1350*/  PRMT R5, R62, 0x7632, R5 ;  /* 0x000076323e057816 */ /* 0x000fe20000000005 */
[----:B------:R-:W-:Y:S01]  /*1360*/  IMAD.U32 R64, R19, 0x10000, RZ ;  /* 0x0001000013407824 */ /* 0x000fe200078e00ff */
[----:B------:R-:W-:-:S03]  /*1370*/  PRMT R62, R39, 0x7632, R62 ;  /* 0x00007632273e7816 */ /* 0x000fc6000000003e */
[----:B------:R-:W-:Y:S01]  /*1380*/  FFMA.FTZ R64, R64, R69, R89 ;  /* 0x0000004540407223 */ /* 0x000fe20000010059 */
[----:B------:R-:W-:Y:S01]  /*1390*/  SHF.L.U32 R62, R62, 0x10, RZ ;  /* 0x000000103e3e7819 */ /* 0x000fe200000006ff */
[----:B------:R-:W-:-:S04]  /*13a0*/  IMAD.U32 R69, R5, 0x10000, RZ ;  /* 0x0001000005457824 */ /* 0x000fc800078e00ff */
[----:B------:R-:W-:Y:S01]  /*13b0*/  FMUL.FTZ R90, R62, R69 ;  /* 0x000000453e5a7220 */ /* 0x000fe20000410000 */
[----:B------:R-:W-:Y:S02]  /*13c0*/  PRMT R62, R5, 0x7632, R62 ;  /* 0x00007632053e7816 */ /* 0x000fe4000000003e */
[----:B------:R-:W-:Y:S01]  /*13d0*/  PRMT R69, R19, 0x7632, R69 ;  /* 0x0000763213457816 */ /* 0x000fe20000000045 */
[----:B------:R-:W-:Y:S01]  /*13e0*/  IMAD.U32 R89, R40, 0x10000, RZ ;  /* 0x0001000028597824 */ /* 0x000fe200078e00ff */
[----:B------:R-:W-:Y:S01]  /*13f0*/  SHF.L.U32 R62, R62, 0x10, RZ ;  /* 0x000000103e3e7819 */ /* 0x000fe200000006ff */
[----:B------:R-:W2:Y:S02]  /*1400*/  LDG.E.CONSTANT R5, desc[UR6][R2.64+0x60c] ;  /* 0x00060c0602057981 */ /* 0x000ea4000c1e9900 */
[----:B------:R-:W-:-:S04]  /*1410*/  IMAD.U32 R69, R69, 0x10000, RZ ;  /* 0x0001000045457824 */ /* 0x000fc800078e00ff */
[----:B------:R-:W-:Y:S01]  /*1420*/  FFMA.FTZ R69, R69, R62, R90 ;  /* 0x0000003e45457223 */ /* 0x000fe2000001005a */
[----:B------:R-:W-:-:S04]  /*1430*/  IMAD.U32 R62, R59, 0x10000, RZ ;  /* 0x000100003b3e7824 */ /* 0x000fc800078e00ff */
[----:B------:R-:W-:Y:S01]  /*1440*/  FFMA.FTZ R58, R89, R62, R58 ;  /* 0x0000003e593a7223 */ /* 0x000fe2000001003a */
[----:B------:R-:W-:Y:S02]  /*1450*/  PRMT R89, R59, 0x7632, R89 ;  /* 0x000076323b597816 */ /* 0x000fe40000000059 */
[----:B------:R-:W-:Y:S01]  /*1460*/  PRMT R62, R40, 0x7632, R62 ;  /* 0x00007632283e7816 */ /* 0x000fe2000000003e */
[----:B------:R-:W3:Y:S02]  /*1470*/  LDG.E.CONSTANT R59, desc[UR6][R2.64+0x800] ;  /* 0x00080006023b7981 */ /* 0x000ee4000c1e9900 */
[----:B------:R-:W-:Y:S01]  /*1480*/  IMAD.U32 R89, R89, 0x10000, RZ ;  /* 0x0001000059597824 */ /* 0x000fe200078e00ff */
[----:B------:R-:W-:-:S05]  /*1490*/  SHF.L.U32 R62, R62, 0x10, RZ ;  /* 0x000000103e3e7819 */ /* 0x000fca00000006ff */
[----:B------:R-:W-:Y:S01]  /*14a0*/  FFMA.FTZ R65, R62, R89, R65 ;  /* 0x000000593e417223 */ /* 0x000fe20000010041 */
[----:B------:R-:W-:Y:S01]  /*14b0*/  SHF.L.U32 R62, R61, 0x10, RZ ;  /* 0x000000103d3e7819 */ /* 0x000fe200000006ff */
[----:B------:R-:W-:-:S04]  /*14c0*/  IMAD.U32 R89, R41, 0x10000, RZ ;  /* 0x0001000029597824 */ /* 0x000fc800078e00ff */
[----:B------:R-:W-:Y:S01]  /*14d0*/  FFMA.FTZ R66, R89, R62, R66 ;  /* 0x0000003e59427223 */ /* 0x000fe20000010042 */
[----:B------:R-:W-:Y:S02]  /*14e0*/  PRMT R62, R61, 0x7632, R62 ;  /* 0x000076323d3e7816 */ /* 0x000fe4000000003e */
[----:B------:R-:W-:Y:S01]  /*14f0*/  PRMT R89, R41, 0x7632, R89 ;  /* 0x0000763229597816 */ /* 0x000fe20000000059 */
[----:B------:R-:W4:Y:S02]  /*1500*/  LDG.E.CONSTANT R61, desc[UR6][R2.64+0x804] ;  /* 0x00080406023d7981 */ /* 0x000f24000c1e9900 */
[----:B------:R-:W-:Y:S02]  /*1510*/  IMAD.U32 R62, R62, 0x10000, RZ ;  /* 0x000100003e3e7824 */ /* 0x000fe400078e00ff */
[----:B------:R-:W-:-:S04]  /*1520*/  IMAD.U32 R89, R89, 0x10000, RZ ;  /* 0x0001000059597824 */ /* 0x000fc800078e00ff */
[----:B------:R-:W-:Y:S01]  /*1530*/  FFMA.FTZ R68, R89, R62, R68 ;  /* 0x0000003e59447223 */ /* 0x000fe20000010044 */
[----:B------:R-:W-:Y:S01]  /*1540*/  SHF.L.U32 R89, R42, 0x10, RZ ;  /* 0x000000102a597819 */ /* 0x000fe200000006ff */
[C---:B------:R-:W-:Y:S01]  /*1550*/  IMAD.U32 R62, R60.reuse, 0x10000, RZ ;  /* 0x000100003c3e7824 */ /* 0x040fe200078e00ff */
[----:B------:R-:W-:-:S03]  /*1560*/  PRMT R60, R60, 0x7632, R60 ;  /* 0x000076323c3c7816 */ /* 0x000fc6000000003c */
[----:B------:R-:W-:Y:S01]  /*1570*/  FFMA.FTZ R86, R89, R62, R86 ;  /* 0x0000003e59567223 */ /* 0x000fe20000010056 */
[----:B------:R-:W-:Y:S01]  /*1580*/  PRMT R89, R42, 0x7632, R89 ;  /* 0x000076322a597816 */ /* 0x000fe20000000059 */
[----:B------:R-:W4:Y:S01]  /*1590*/  LDG.E.CONSTANT R62, desc[UR6][R2.64+0x808] ;  /* 0x00080806023e7981 */ /* 0x000f22000c1e9900 */
[----:B------:R-:W-:-:S03]  /*15a0*/  SHF.L.U32 R60, R60, 0x10, RZ ;  /* 0x000000103c3c7819 */ /* 0x000fc600000006ff */
[----:B------:R-:W-:Y:S01]  /*15b0*/  IMAD.U32 R89, R89, 0x10000, RZ ;  /* 0x0001000059597824 */ /* 0x000fe200078e00ff */
[----:B------:R-:W-:-:S03]  /*15c0*/  PRMT R90, R43, 0x7632, R90 ;  /* 0x000076322b5a7816 */ /* 0x000fc6000000005a */
[----:B------:R-:W-:Y:S01]  /*15d0*/  FFMA.FTZ R88, R89, R60, R88 ;  /* 0x0000003c59587223 */ /* 0x000fe20000010058 */
[C---:B------:R-:W-:Y:S01]  /*15e0*/  IMAD.U32 R60, R63.reuse, 0x10000, RZ ;  /* 0x000100003f3c7824 */ /* 0x040fe200078e00ff */
[----:B------:R-:W-:Y:S01]  /*15f0*/  PRMT R63, R63, 0x7632, R63 ;  /* 0x000076323f3f7816 */ /* 0x000fe2000000003f */
[----:B------:R-:W-:Y:S01]  /*1600*/  IMAD.U32 R89, R43, 0x10000, RZ ;  /* 0x000100002b597824 */ /* 0x000fe200078e00ff */
[----:B------:R-:W-:-:S03]  /*1610*/  SHF.L.U32 R90, R90, 0x10, RZ ;  /* 0x000000105a5a7819 */ /* 0x000fc600000006ff */
        /* <DEDUP_REMOVED lines=9> */
[----:B------:R-:W-:Y:S01]  /*16b0*/  IMAD.U32 R90, R90, 0x10000, RZ ;  /* 0x000100005a5a7824 */ /* 0x000fe200078e00ff */
[----:B------:R-:W4:Y:S01]  /*16c0*/  LDG.E.CONSTANT R4, desc[UR6][R2.64+0xa00] ;  /* 0x000a000602047981 */ /* 0x000f22000c1e9900 */
[----:B------:R-:W-:Y:S02]  /*16d0*/  IMAD.U32 R89, R67, 0x10000, RZ ;  /* 0x0001000043597824 */ /* 0x000fe400078e00ff */
[----:B------:R-:W-:-:S04]  /*16e0*/  IMAD.U32 R69, R69, 0x10000, RZ ;  /* 0x0001000045457824 */ /* 0x000fc800078e00ff */
[----:B------:R-:W-:Y:S01]  /*16f0*/  FFMA.FTZ R65, R90, R69, R65 ;  /* 0x000000455a417223 */ /* 0x000fe20000010041 */
[----:B------:R-:W-:-:S05]  /*1700*/  SHF.L.U32 R69, R45, 0x10, RZ ;  /* 0x000000102d457819 */ /* 0x000fca00000006ff */
[----:B------:R-:W-:Y:S01]  /*1710*/  FFMA.FTZ R66, R69, R89, R66 ;  /* 0x0000005945427223 */ /* 0x000fe20000010042 */
[----:B------:R-:W-:Y:S02]  /*1720*/  PRMT R89, R67, 0x7632, R89 ;  /* 0x0000763243597816 */ /* 0x000fe40000000059 */
[----:B------:R-:W-:Y:S01]  /*1730*/  PRMT R69, R45, 0x7632, R69 ;  /* 0x000076322d457816 */ /* 0x000fe20000000045 */
[----:B------:R-:W4:Y:S01]  /*1740*/  LDG.E.CONSTANT R67, desc[UR6][R2.64+0xa04] ;  /* 0x000a040602437981 */ /* 0x000f22000c1e9900 */
[----:B------:R-:W-:-:S03]  /*1750*/  SHF.L.U32 R89, R89, 0x10, RZ ;  /* 0x0000001059597819 */ /* 0x000fc600000006ff */
[----:B------:R-:W-:-:S04]  /*1760*/  IMAD.U32 R69, R69, 0x10000, RZ ;  /* 0x0001000045457824 */ /* 0x000fc800078e00ff */
[----:B------:R-:W-:Y:S01]  /*1770*/  FFMA.FTZ R68, R69, R89, R68 ;  /* 0x0000005945447223 */ /* 0x000fe20000010044 */
[----:B------:R-:W-:Y:S02]  /*1780*/  IMAD.U32 R69, R46, 0x10000, RZ ;  /* 0x000100002e457824 */ /* 0x000fe400078e00ff */
[----:B------:R-:W-:-:S04]  /*1790*/  IMAD.U32 R89, R87, 0x10000, RZ ;  /* 0x0001000057597824 */ /* 0x000fc800078e00ff */
[----:B------:R-:W-:Y:S02]  /*17a0*/  FFMA.FTZ R86, R69, R89, R86 ;  /* 0x0000005945567223 */ /* 0x000fe40000010056 */
[----:B------:R-:W4:Y:S01]  /*17b0*/  LDG.E.CONSTANT R69, desc[UR6][R2.64+0xa08] ;  /* 0x000a080602457981 */ /* 0x000f22000c1e9900 */
[----:B------:R-:W-:Y:S02]  /*17c0*/  PRMT R89, R87, 0x7632, R89 ;  /* 0x0000763257597816 */ /* 0x000fe40000000059 */
[----:B------:R-:W-:Y:S02]  /*17d0*/  PRMT R87, R46, 0x7632, R87 ;  /* 0x000076322e577816 */ /* 0x000fe40000000057 */
[----:B------:R-:W-:Y:S01]  /*17e0*/  PRMT R90, R47, 0x7632, R90 ;  /* 0x000076322f5a7816 */ /* 0x000fe2000000005a */
[----:B------:R-:W-:Y:S01]  /*17f0*/  IMAD.U32 R89, R89, 0x10000, RZ ;  /* 0x0001000059597824 */ /* 0x000fe200078e00ff */
[----:B------:R-:W-:-:S03]  /*1800*/  SHF.L.U32 R87, R87, 0x10, RZ ;  /* 0x0000001057577819 */ /* 0x000fc600000006ff */
[----:B------:R-:W-:Y:S02]  /*1810*/  IMAD.U32 R90, R90, 0x10000, RZ ;  /* 0x000100005a5a7824 */ /* 0x000fe400078e00ff */
[----:B------:R-:W-:Y:S01]  /*1820*/  FFMA.FTZ R88, R87, R89, R88 ;  /* 0x0000005957587223 */ /* 0x000fe20000010058 */
[----:B------:R-:W-:Y:S01]  /*1830*/  IMAD.U32 R87, R47, 0x10000, RZ ;  /* 0x000100002f577824 */ /* 0x000fe200078e00ff */
[C---:B--2---:R-:W-:Y:S02]  /*1840*/  SHF.L.U32 R89, R5.reuse, 0x10, RZ ;  /* 0x0000001005597819 */ /* 0x044fe400000006ff */
[----:B------:R-:W-:-:S03]  /*1850*/  PRMT R5, R5, 0x7632, R5 ;  /* 0x0000763205057816 */ /* 0x000fc60000000005 */
[----:B------:R-:W-:Y:S02]  /*1860*/  FFMA.FTZ R64, R87, R89, R64 ;  /* 0x0000005957407223 */ /* 0x000fe40000010040 */
[----:B------:R-:W-:Y:S01]  /*1870*/  IMAD.U32 R5, R5, 0x10000, RZ ;  /* 0x0001000005057824 */ /* 0x000fe200078e00ff */
[----:B------:R-:W2:Y:S03]  /*1880*/  LDG.E.CONSTANT R89, desc[UR6][R2.64+0xe0c] ;  /* 0x000e0c0602597981 */ /* 0x000ea6000c1e9900 */
[----:B------:R-:W-:Y:S01]  /*1890*/  FFMA.FTZ R63, R90, R5, R63 ;  /* 0x000000055a3f7223 */ /* 0x000fe2000001003f */
[C---:B------:R-:W-:Y:S02]  /*18a0*/  PRMT R90, R20.reuse, 0x7632, R90 ;  /* 0x00007632145a7816 */ /* 0x040fe4000000005a */
[----:B------:R-:W-:Y:S01]  /*18b0*/  SHF.L.U32 R5, R20, 0x10, RZ ;  /* 0x0000001014057819 */ /* 0x000fe200000006ff */
[C---:B---3--:R-:W-:Y:S01]  /*18c0*/  IMAD.U32 R87, R59.reuse, 0x10000, RZ ;  /* 0x000100003b577824 */ /* 0x048fe200078e00ff */
[----:B------:R-:W-:Y:S01]  /*18d0*/  PRMT R59, R59, 0x7632, R59 ;  /* 0x000076323b3b7816 */ /* 0x000fe2000000003b */
[----:B------:R-:W-:-:S02]  /*18e0*/  IMAD.U32 R90, R90, 0x10000, RZ ;  /* 0x000100005a5a7824 */ /* 0x000fc400078e00ff */
[----:B------:R-:W-:Y:S01]  /*18f0*/  FFMA.FTZ R58, R5, R87, R58 ;  /* 0x00000057053a7223 */ /* 0x000fe2000001003a */
[----:B------:R-:W-:Y:S01]  /*1900*/  SHF.L.U32 R59, R59, 0x10, RZ ;  /* 0x000000103b3b7819 */ /* 0x000fe200000006ff */
[----:B------:R-:W-:-:S04]  /*1910*/  IMAD.U32 R5, R21, 0x10000, RZ ;  /* 0x0001000015057824 */ /* 0x000fc800078e00ff */
[----:B------:R-:W-:Y:S01]  /*1920*/  FFMA.FTZ R65, R90, R59, R65 ;  /* 0x0000003b5a417223 */ /* 0x000fe20000010041 */
[C---:B----4-:R-:W-:Y:S01]  /*1930*/  IMAD.U32 R59, R61.reuse, 0x10000, RZ ;  /* 0x000100003d3b7824 */ /* 0x050fe200078e00ff */
[----:B------:R-:W-:-:S03]  /*1940*/  PRMT R61, R61, 0x7632, R61 ;  /* 0x000076323d3d7816 */ /* 0x000fc6000000003d */
[----:B------:R-:W-:Y:S01]  /*1950*/  FFMA.FTZ R66, R5, R59, R66 ;  /* 0x0000003b05427223 */ /* 0x000fe20000010042 */
[----:B------:R-:W-:Y:S01]  /*1960*/  PRMT R59, R21, 0x7632, R59 ;  /* 0x00007632153b7816 */ /* 0x000fe2000000003b */
[----:B------:R-:W-:Y:S01]  /*1970*/  IMAD.U32 R61, R61, 0x10000, RZ ;  /* 0x000100003d3d7824 */ /* 0x000fe200078e00ff */
[----:B------:R-:W3:Y:S02]  /*1980*/  LDG.E.CONSTANT R5, desc[UR6][R2.64+0xa0c] ;  /* 0x000a0c0602057981 */ /* 0x000ee4000c1e9900 */
[----:B------:R-:W-:-:S05]  /*1990*/  SHF.L.U32 R59, R59, 0x10, RZ ;  /* 0x000000103b3b7819 */ /* 0x000fca00000006ff */
[----:B------:R-:W-:Y:S01]  /*19a0*/  FFMA.FTZ R68, R59, R61, R68 ;  /* 0x0000003d3b447223 */ /* 0x000fe20000010044 */
[----:B------:R-:W-:Y:S01]  /*19b0*/  IMAD.U32 R59, R22, 0x10000, RZ ;  /* 0x00010000163b7824 */ /* 0x000fe200078e00ff */
[C---:B------:R-:W-:Y:S02]  /*19c0*/  SHF.L.U32 R61, R62.reuse, 0x10, RZ ;  /* 0x000000103e3d7819 */ /* 0x040fe400000006ff */
        /* <DEDUP_REMOVED lines=12> */
[----:B------:R-:W2:Y:S01]  /*1a90*/  LDG.E.CONSTANT R61, desc[UR6][R2.64+0xc04] ;  /* 0x000c0406023d7981 */ /* 0x000ea2000c1e9900 */
[----:B------:R-:W-:-:S03]  /*1aa0*/  IMAD.U32 R87, R24, 0x10000, RZ ;  /* 0x0001000018577824 */ /* 0x000fc600078e00ff */
[----:B------:R-:W-:Y:S01]  /*1ab0*/  FFMA.FTZ R63, R60, R62, R63 ;  /* 0x0000003e3c3f7223 */ /* 0x000fe2000001003f */
[C---:B------:R-:W-:Y:S01]  /*1ac0*/  IMAD.U32 R62, R4.reuse, 0x10000, RZ ;  /* 0x00010000043e7824 */ /* 0x040fe200078e00ff */
[----:B------:R-:W-:Y:S01]  /*1ad0*/  PRMT R4, R4, 0x7632, R4 ;  /* 0x0000763204047816 */ /* 0x000fe20000000004 */
[----:B------:R-:W3:Y:S02]  /*1ae0*/  LDG.E.CONSTANT R60, desc[UR6][R2.64+0xe00] ;  /* 0x000e0006023c7981 */ /* 0x000ee4000c1e9900 */
[----:B------:R-:W-:Y:S01]  /*1af0*/  FFMA.FTZ R58, R87, R62, R58 ;  /* 0x0000003e573a7223 */ /* 0x000fe2000001003a */
[----:B------:R-:W-:Y:S01]  /*1b00*/  SHF.L.U32 R62, R4, 0x10, RZ ;  /* 0x00000010043e7819 */ /* 0x000fe200000006ff */
[----:B------:R-:W-:Y:S02]  /*1b10*/  IMAD.U32 R4, R74, 0x10000, RZ ;  /* 0x000100004a047824 */ /* 0x000fe400078e00ff */
[----:B------:R-:W-:Y:S02]  /*1b20*/  IMAD.U32 R87, R25, 0x10000, RZ ;  /* 0x0001000019577824 */ /* 0x000fe400078e00ff */
[----:B------:R-:W-:-:S02]  /*1b30*/  FFMA.FTZ R65, R4, R62, R65 ;  /* 0x0000003e04417223 */ /* 0x000fc40000010041 */
[----:B------:R-:W3:Y:S01]  /*1b40*/  LDG.E.CONSTANT R4, desc[UR6][R2.64+0xe04] ;  /* 0x000e040602047981 */ /* 0x000ee2000c1e9900 */
[C---:B------:R-:W-:Y:S02]  /*1b50*/  SHF.L.U32 R62, R67.reuse, 0x10, RZ ;  /* 0x00000010433e7819 */ /* 0x040fe400000006ff */
[----:B------:R-:W-:-:S03]  /*1b60*/  PRMT R67, R67, 0x7632, R67 ;  /* 0x0000763243437816 */ /* 0x000fc60000000043 */
[----:B------:R-:W-:Y:S02]  /*1b70*/  FFMA.FTZ R66, R87, R62, R66 ;  /* 0x0000003e57427223 */ /* 0x000fe40000010042 */
[----:B------:R-:W-:Y:S01]  /*1b80*/  IMAD.U32 R87, R67, 0x10000, RZ ;  /* 0x0001000043577824 */ /* 0x000fe200078e00ff */
[----:B------:R-:W3:Y:S01]  /*1b90*/  LDG.E.CONSTANT R62, desc[UR6][R2.64+0xc08] ;  /* 0x000c0806023e7981 */ /* 0x000ee2000c1e9900 */
[----:B------:R-:W-:-:S04]  /*1ba0*/  IMAD.U32 R67, R75, 0x10000, RZ ;  /* 0x000100004b437824 */ /* 0x000fc800078e00ff */
[----:B------:R-:W-:Y:S01]  /*1bb0*/  FFMA.FTZ R68, R67, R87, R68 ;  /* 0x0000005743447223 */ /* 0x000fe20000010044 */
[----:B------:R-:W-:Y:S01]  /*1bc0*/  SHF.L.U32 R67, R26, 0x10, RZ ;  /* 0x000000101a437819 */ /* 0x000fe200000006ff */
[----:B------:R-:W-:-:S04]  /*1bd0*/  IMAD.U32 R87, R69, 0x10000, RZ ;  /* 0x0001000045577824 */ /* 0x000fc800078e00ff */
[----:B------:R-:W-:Y:S02]  /*1be0*/  FFMA.FTZ R86, R67, R87, R86 ;  /* 0x0000005743567223 */ /* 0x000fe40000010056 */
[----:B------:R-:W3:Y:S04]  /*1bf0*/  LDG.E.CONSTANT R67, desc[UR6][R2.64+0xe08] ;  /* 0x000e080602437981 */ /* 0x000ee8000c1e9900 */
[----:B------:R0:W3:Y:S01]  /*1c00*/  LDG.E.CONSTANT R87, desc[UR6][R2.64+0xc0c] ;  /* 0x000c0c0602577981 */ /* 0x0000e2000c1e9900 */
[----:B------:R-:W-:Y:S01]  /*1c10*/  PRMT R69, R69, 0x7632, R69 ;  /* 0x0000763245457816 */ /* 0x000fe20000000045 */
[----:B0-----:R-:W-:-:S04]  /*1c20*/  IMAD.U32 R3, R28, 0x10000, RZ ;  /* 0x000100001c037824 */ /* 0x001fc800078e00ff */
[----:B------:R-:W-:Y:S01]  /*1c30*/  IMAD.U32 R90, R69, 0x10000, RZ ;  /* 0x00010000455a7824 */ /* 0x000fe200078e00ff */
[----:B------:R-:W-:-:S05]  /*1c40*/  SHF.L.U32 R69, R76, 0x10, RZ ;  /* 0x000000104c457819 */ /* 0x000fca00000006ff */
[----:B------:R-:W-:Y:S01]  /*1c50*/  FFMA.FTZ R88, R69, R90, R88 ;  /* 0x0000005a45587223 */ /* 0x000fe20000010058 */
        /* <DEDUP_REMOVED lines=9> */
[C---:B--2---:R-:W-:Y:S01]  /*1cf0*/  IMAD.U32 R2, R61.reuse, 0x10000, RZ ;  /* 0x000100003d027824 */ /* 0x044fe200078e00ff */
[----:B------:R-:W-:-:S03]  /*1d00*/  PRMT R61, R61, 0x7632, R61 ;  /* 0x000076323d3d7816 */ /* 0x000fc6000000003d */
[----:B------:R-:W-:Y:S01]  /*1d10*/  FFMA.FTZ R66, R3, R2, R66 ;  /* 0x0000000203427223 */ /* 0x000fe20000010042 */
[----:B------:R-:W-:Y:S01]  /*1d20*/  SHF.L.U32 R3, R79, 0x10, RZ ;  /* 0x000000104f037819 */ /* 0x000fe200000006ff */
[----:B------:R-:W-:Y:S02]  /*1d30*/  IMAD.U32 R61, R61, 0x10000, RZ ;  /* 0x000100003d3d7824 */ /* 0x000fe400078e00ff */
[C---:B---3--:R-:W-:Y:S01]  /*1d40*/  IMAD.U32 R90, R5.reuse, 0x10000, RZ ;  /* 0x00010000055a7824 */ /* 0x048fe200078e00ff */
[----:B------:R-:W-:Y:S01]  /*1d50*/  PRMT R5, R5, 0x7632, R5 ;  /* 0x0000763205057816 */ /* 0x000fe20000000005 */
[----:B------:R-:W-:Y:S01]  /*1d60*/  FFMA.FTZ R68, R3, R61, R68 ;  /* 0x0000003d03447223 */ /* 0x000fe20000010044 */
[C---:B------:R-:W-:Y:S01]  /*1d70*/  IMAD.U32 R2, R60.reuse, 0x10000, RZ ;  /* 0x000100003c027824 */ /* 0x040fe200078e00ff */
[----:B------:R-:W-:Y:S01]  /*1d80*/  PRMT R60, R60, 0x7632, R60 ;  /* 0x000076323c3c7816 */ /* 0x000fe2000000003c */
[----:B------:R-:W-:Y:S02]  /*1d90*/  IMAD.U32 R3, R32, 0x10000, RZ ;  /* 0x0001000020037824 */ /* 0x000fe400078e00ff */
[----:B------:R-:W-:Y:S01]  /*1da0*/  FFMA.FTZ R64, R69, R90, R64 ;  /* 0x0000005a45407223 */ /* 0x000fe20000010040 */
[----:B------:R-:W-:Y:S01]  /*1db0*/  SHF.L.U32 R5, R5, 0x10, RZ ;  /* 0x0000001005057819 */ /* 0x000fe200000006ff */
[----:B------:R-:W-:-:S02]  /*1dc0*/  IMAD.U32 R90, R77, 0x10000, RZ ;  /* 0x000100004d5a7824 */ /* 0x000fc400078e00ff */
[----:B------:R-:W-:Y:S01]  /*1dd0*/  FFMA.FTZ R3, R3, R2, R58 ;  /* 0x0000000203037223 */ /* 0x000fe2000001003a */
[----:B------:R-:W-:Y:S01]  /*1de0*/  SHF.L.U32 R60, R60, 0x10, RZ ;  /* 0x000000103c3c7819 */ /* 0x000fe200000006ff */
[----:B------:R-:W-:Y:S02]  /*1df0*/  IMAD.U32 R2, R82, 0x10000, RZ ;  /* 0x0001000052027824 */ /* 0x000fe400078e00ff */
[----:B------:R-:W-:Y:S01]  /*1e00*/  FFMA.FTZ R63, R90, R5, R63 ;  /* 0x000000055a3f7223 */ /* 0x000fe2000001003f */
[----:B------:R-:W-:Y:S01]  /*1e10*/  SHF.L.U32 R58, R4, 0x10, RZ ;  /* 0x00000010043a7819 */ /* 0x000fe200000006ff */
[----:B------:R-:W-:Y:S02]  /*1e20*/  IMAD.U32 R5, R33, 0x10000, RZ ;  /* 0x0001000021057824 */ /* 0x000fe400078e00ff */
[----:B------:R-:W-:Y:S01]  /*1e30*/  FFMA.FTZ R2, R2, R60, R65 ;  /* 0x0000003c02027223 */ /* 0x000fe20000010041 */
[----:B------:R-:W-:Y:S01]  /*1e40*/  PRMT R4, R4, 0x7632, R4 ;  /* 0x0000763204047816 */ /* 0x000fe20000000004 */
[----:B------:R-:W-:-:S02]  /*1e50*/  FFMA.FTZ R58, R5, R58, R66 ;  /* 0x0000003a053a7223 */ /* 0x000fc40000010042 */
[--C-:B------:R-:W-:Y:S01]  /*1e60*/  FADD.FTZ R59, R3, R2.reuse ;  /* 0x00000002033b7221 */ /* 0x100fe20000010000 */
[----:B------:R-:W-:Y:S01]  /*1e70*/  IMAD.U32 R5, R83, 0x10000, RZ ;  /* 0x0001000053057824 */ /* 0x000fe200078e00ff */
[----:B------:R-:W-:Y:S01]  /*1e80*/  PRMT R2, R62, 0x7632, R2 ;  /* 0x000076323e027816 */ /* 0x000fe20000000002 */
[----:B------:R-:W-:Y:S01]  /*1e90*/  IMAD.U32 R4, R4, 0x10000, RZ ;  /* 0x0001000004047824 */ /* 0x000fe200078e00ff */
[----:B------:R-:W-:Y:S01]  /*1ea0*/  SHF.L.U32 R3, R30, 0x10, RZ ;  /* 0x000000101e037819 */ /* 0x000fe200000006ff */
[----:B------:R-:W-:Y:S01]  /*1eb0*/  IMAD.U32 R62, R62, 0x10000, RZ ;  /* 0x000100003e3e7824 */ /* 0x000fe200078e00ff */
[----:B------:R-:W-:Y:S01]  /*1ec0*/  SHF.L.U32 R2, R2, 0x10, RZ ;  /* 0x0000001002027819 */ /* 0x000fe200000006ff */
[----:B------:R-:W-:Y:S01]  /*1ed0*/  FFMA.FTZ R4, R5, R4, R68 ;  /* 0x0000000405047223 */ /* 0x000fe20000010044 */
[----:B------:R-:W-:Y:S01]  /*1ee0*/  FADD.FTZ R59, R58, R59 ;  /* 0x0000003b3a3b7221 */ /* 0x000fe20000010000 */
[----:B------:R-:W-:Y:S02]  /*1ef0*/  IMAD.U32 R5, R80, 0x10000, RZ ;  /* 0x0001000050057824 */ /* 0x000fe400078e00ff */
[----:B------:R-:W-:Y:S01]  /*1f00*/  FFMA.FTZ R3, R3, R62, R86 ;  /* 0x0000003e03037223 */ /* 0x000fe20000010056 */
[----:B------:R-:W-:-:S02]  /*1f10*/  SHF.L.U32 R60, R34, 0x10, RZ ;  /* 0x00000010223c7819 */ /* 0x000fc400000006ff */
[----:B------:R-:W-:Y:S01]  /*1f20*/  PRMT R61, R67, 0x7632, R61 ;  /* 0x00007632433d7816 */ /* 0x000fe2000000003d */
[----:B------:R-:W-:Y:S01]  /*1f30*/  FADD.FTZ R62, R4, R59 ;  /* 0x0000003b043e7221 */ /* 0x000fe20000010000 */
[----:B------:R-:W-:Y:S01]  /*1f40*/  PRMT R58, R87, 0x7632, R58 ;  /* 0x00007632573a7816 */ /* 0x000fe2000000003a */
[----:B------:R-:W-:Y:S02]  /*1f50*/  IMAD.U32 R67, R67, 0x10000, RZ ;  /* 0x0001000043437824 */ /* 0x000fe400078e00ff */
[----:B------:R-:W-:Y:S01]  /*1f60*/  FFMA.FTZ R2, R5, R2, R88 ;  /* 0x0000000205027223 */ /* 0x000fe20000010058 */
[----:B------:R-:W-:Y:S02]  /*1f70*/  IMAD.U32 R59, R84, 0x10000, RZ ;  /* 0x00010000543b7824 */ /* 0x000fe400078e00ff */
[----:B------:R-:W-:Y:S01]  /*1f80*/  IMAD.U32 R61, R61, 0x10000, RZ ;  /* 0x000100003d3d7824 */ /* 0x000fe200078e00ff */
[----:B------:R-:W-:Y:S01]  /*1f90*/  SHF.L.U32 R87, R87, 0x10, RZ ;  /* 0x0000001057577819 */ /* 0x000fe200000006ff */
[----:B------:R-:W-:-:S02]  /*1fa0*/  IMAD.U32 R4, R81, 0x10000, RZ ;  /* 0x0001000051047824 */ /* 0x000fc400078e00ff */
[----:B------:R-:W-:Y:S02]  /*1fb0*/  IMAD.U32 R58, R58, 0x10000, RZ ;  /* 0x000100003a3a7824 */ /* 0x000fe400078e00ff */
[----:B------:R-:W-:Y:S01]  /*1fc0*/  FFMA.FTZ R3, R60, R67, R3 ;  /* 0x000000433c037223 */ /* 0x000fe20000010003 */
[----:B------:R-:W-:Y:S02]  /*1fd0*/  IMAD.U32 R5, R31, 0x10000, RZ ;  /* 0x000100001f057824 */ /* 0x000fe400078e00ff */
[----:B------:R-:W-:Y:S01]  /*1fe0*/  FFMA.FTZ R2, R59, R61, R2 ;  /* 0x0000003d3b027223 */ /* 0x000fe20000010002 */
[----:B------:R-:W-:Y:S02]  /*1ff0*/  VIADD R60, R70, 0x1 ;  /* 0x00000001463c7836 */ /* 0x000fe40000000000 */
[----:B------:R-:W-:Y:S01]  /*2000*/  FFMA.FTZ R4, R4, R58, R63 ;  /* 0x0000003a04047223 */ /* 0x000fe2000001003f */
        /* <DEDUP_REMOVED lines=10> */
[----:B------:R-:W-:Y:S01]  /*20b0*/  FMUL.FTZ R60, R60, R11 ;  /* 0x0000000b3c3c7220 */ /* 0x000fe20000410000 */
[----:B------:R-:W-:Y:S02]  /*20c0*/  FFMA.FTZ R3, R3, R59, R4 ;  /* 0x0000003b03037223 */ /* 0x000fe40000010004 */
[----:B------:R-:W-:-:S02]  /*20d0*/  FADD.FTZ R2, R5, R2 ;  /* 0x0000000205027221 */ /* 0x000fc40000010000 */
        /* <DEDUP_REMOVED lines=8> */
.L_x_17721:
[----:B------:R-:W-:Y:S05]  /*2160*/  BSYNC.RECONVERGENT B1 ;  /* 0x0000000000017941 */ /* 0x000fea0003800200 */
.L_x_17720:
[----:B------:R-:W-:Y:S01]  /*2170*/  IADD3 R6, P0, PT, R6, 0x10, RZ ;  /* 0x0000001006067810 */ /* 0x000fe20007f1e0ff */
[----:B------:R-:W-:Y:S01]  /*2180*/  VIADD R70, R70, 0x80 ;  /* 0x0000008046467836 */ /* 0x000fe20000000000 */
[----:B01----:R-:W-:Y:S01]  /*2190*/  IADD3 R57, PT, PT, R57, 0x200, RZ ;  /* 0x0000020039397810 */ /* 0x003fe20007ffe0ff */
[----:B------:R-:W-:Y:S01]  /*21a0*/  VIADD R56, R56, 0x80 ;  /* 0x0000008038387836 */ /* 0x000fe20000000000 */
[----:B------:R-:W-:Y:S01]  /*21b0*/  IADD3.X R7, PT, PT, RZ, R7, RZ, P0, !PT ;  /* 0x00000007ff077210 */ /* 0x000fe200007fe4ff */
[----:B------:R-:W-:Y:S08]  /*21c0*/  @!P1 BRA `(.L_x_17722) ;  /* 0xffffffe800609947 */ /* 0x000ff0000383ffff */
.L_x_17719:
[----:B------:R-:W-:Y:S05]  /*21d0*/  BSYNC.RECONVERGENT B0 ;  /* 0x0000000000007941 */ /* 0x000fea0003800200 */
.L_x_17718:
[----:B------:R-:W0:Y:S01]  /*21e0*/  SHFL.BFLY PT, R3, R52, 0x10, 0x1f ;  /* 0x0e001f0034037f89 */ /* 0x000e2200000e0000 */
[----:B------:R-:W-:Y:S01]  /*21f0*/  LOP3.LUT P0, R20, R8, 0x1f, RZ, 0xc0, !PT ;  /* 0x0000001f08147812 */ /* 0x000fe2000780c0ff */
[----:B------:R-:W-:Y:S01]  /*2200*/  BSSY.RECONVERGENT B0, `(.L_x_17723) ;  /* 0x0000103000007945 */ /* 0x000fe20003800200 */
[----:B-----5:R-:W-:Y:S02]  /*2210*/  SHF.R.U32.HI R11, RZ, 0x5, R8 ;  /* 0x00000005ff0b7819 */ /* 0x020fe40000011608 */
        /* <DEDUP_REMOVED lines=14> */
[----:B------:R-:W-:Y:S02]  /*2300*/  IMAD R6, R20, 0x4, R17 ;  /* 0x0000000414067824 */ /* 0x000fe400078e0211 */
[----:B------:R-:W-:-:S05]  /*2310*/  VIADD R17, R10, 0x1f ;  /* 0x0000001f0a117836 */ /* 0x000fca0000000000 */
[----:B------:R-:W-:Y:S02]  /*2320*/  SHF.R.S32.HI R18, RZ, 0x1f, R17 ;  /* 0x0000001fff127819 */ /* 0x000fe40000011411 */
[----:B-1----:R-:W-:Y:S02]  /*2330*/  FMNMX.FTZ R19, R7, R14, !PT ;  /* 0x0000000e07137209 */ /* 0x002fe40007810000 */
[----:B------:R-:W-:-:S03]  /*2340*/  MOV R14, 0xff7fffff ;  /* 0xff7fffff000e7802 */ /* 0x000fc60000000f00 */
[----:B------:R-:W-:Y:S01]  /*2350*/  @!P0 STS [R4], R19 ;  /* 0x0000001304008388 */ /* 0x000fe20000000800 */
[----:B------:R-:W-:Y:S06]  /*2360*/  BAR.SYNC.DEFER_BLOCKING 0x0 ;  /* 0x0000000000007b1d */ /* 0x000fec0000010000 */
[----:B------:R-:W0:Y:S04]  /*2370*/  @!P1 LDS R14, [R6] ;  /* 0x00000000060e9984 */ /* 0x000e280000000800 */
[----:B0-----:R-:W0:Y:S02]  /*2380*/  SHFL.BFLY PT, R5, R14, 0x2, 0x1f ;  /* 0x0c401f000e057f89 */ /* 0x001e2400000e0000 */
[----:B0-----:R-:W-:-:S05]  /*2390*/  FMNMX.FTZ R16, R5, R14, !PT ;  /* 0x0000000e05107209 */ /* 0x001fca0007810000 */
[----:B------:R-:W0:Y:S02]  /*23a0*/  SHFL.BFLY PT, R5, R16, 0x1, 0x1f ;  /* 0x0c201f0010057f89 */ /* 0x000e2400000e0000 */
[----:B0-----:R-:W-:Y:S02]  /*23b0*/  FMNMX.FTZ R7, R16, R5, !PT ;  /* 0x0000000510077209 */ /* 0x001fe40007810000 */
[----:B------:R-:W-:Y:S01]  /*23c0*/  LEA.HI R5, R18, R17, RZ, 0x5 ;  /* 0x0000001112057211 */ /* 0x000fe200078f28ff */
[----:B------:R-:W-:-:S03]  /*23d0*/  HFMA2 R18, -RZ, RZ, 0, 0 ;  /* 0x00000000ff127431 */ /* 0x000fc600000001ff */
[----:B------:R-:W-:Y:S01]  /*23e0*/  LOP3.LUT R5, R5, 0xffffffe0, RZ, 0xc0, !PT ;  /* 0xffffffe005057812 */ /* 0x000fe200078ec0ff */
[----:B------:R-:W0:Y:S03]  /*23f0*/  SHFL.IDX PT, R7, R7, RZ, 0x1f ;  /* 0x00001fff07077589 */ /* 0x000e2600000e0000 */
[----:B------:R-:W-:-:S04]  /*2400*/  VIMNMX R5, PT, PT, R10, R5, PT ;  /* 0x000000050a057248 */ /* 0x000fc80003fe0100 */
[----:B------:R-:W-:-:S13]  /*2410*/  ISETP.GE.AND P2, PT, R8, R5, PT ;  /* 0x000000050800720c */ /* 0x000fda0003f46270 */
[----:B------:R-:W-:Y:S05]  /*2420*/  @P2 BRA `(.L_x_17724) ;  /* 0x0000000c00802947 */ /* 0x000fea0003800000 */
[----:B------:R-:W-:Y:S01]  /*2430*/  LOP3.LUT R14, RZ, R8, RZ, 0x33, !PT ;  /* 0x00000008ff0e7212 */ /* 0x000fe200078e33ff */
[----:B------:R-:W-:Y:S01]  /*2440*/  BSSY.RECONVERGENT B1, `(.L_x_17725) ;  /* 0x000001b000017945 */ /* 0x000fe20003800200 */
[----:B------:R-:W-:-:S03]  /*2450*/  IMAD.MOV.U32 R18, RZ, RZ, RZ ;  /* 0x000000ffff127224 */ /* 0x000fc600078e00ff */
[----:B------:R-:W-:-:S05]  /*2460*/  IMAD.IADD R14, R14, 0x1, R5 ;  /* 0x000000010e0e7824 */ /* 0x000fca00078e0205 */
[C---:B------:R-:W-:Y:S02]  /*2470*/  LOP3.LUT R16, R14.reuse, 0x180, RZ, 0xc0, !PT ;  /* 0x000001800e107812 */ /* 0x040fe400078ec0ff */
[----:B------:R-:W-:Y:S02]  /*2480*/  ISETP.GE.U32.AND P3, PT, R14, 0x180, PT ;  /* 0x000001800e00780c */ /* 0x000fe40003f66070 */
[----:B------:R-:W-:Y:S02]  /*2490*/  ISETP.NE.AND P0, PT, R16, 0x180, PT ;  /* 0x000001801000780c */ /* 0x000fe40003f05270 */
[----:B------:R-:W-:-:S11]  /*24a0*/  MOV R16, R8 ;  /* 0x0000000800107202 */ /* 0x000fd60000000f00 */
        /* <DEDUP_REMOVED lines=9> */
.L_x_17727:
        /* <DEDUP_REMOVED lines=11> */
.L_x_17726:
[----:B------:R-:W-:Y:S05]  /*25f0*/  BSYNC.RECONVERGENT B1 ;  /* 0x0000000000017941 */ /* 0x000fea0003800200 */
.L_x_17725:
        /* <DEDUP_REMOVED lines=12> */
.L_x_17730:
        /* <DEDUP_REMOVED lines=100> */
.L_x_17729:
[----:B------:R-:W-:Y:S05]  /*2d00*/  BSYNC.RECONVERGENT B1 ;  /* 0x0000000000017941 */ /* 0x000fea0003800200 */
.L_x_17728:
        /* <DEDUP_REMOVED lines=55> */
.L_x_17732:
[----:B------:R-:W-:Y:S05]  /*3080*/  BSYNC.RECONVERGENT B1 ;  /* 0x0000000000017941 */ /* 0x000fea0003800200 */
.L_x_17731:
        /* <DEDUP_REMOVED lines=26> */
.L_x_17724:
[----:B------:R-:W-:Y:S05]  /*3230*/  BSYNC.RECONVERGENT B0 ;  /* 0x0000000000007941 */ /* 0x000fea0003800200 */
.L_x_17723:
        /* <DEDUP_REMOVED lines=40> */
.L_x_17737:
[----:B------:R-:W0:Y:S01]  /*34c0*/  LDS R7, [R6] ;  /* 0x0000000006077984 */ /* 0x000e220000000800 */
[----:B------:R-:W-:-:S05]  /*34d0*/  VIADD R14, R14, 0x1 ;  /* 0x000000010e0e7836 */ /* 0x000fca0000000000 */
[----:B------:R-:W-:Y:S01]  /*34e0*/  ISETP.NE.AND P0, PT, R14, RZ, PT ;  /* 0x000000ff0e00720c */ /* 0x000fe20003f05270 */
[----:B0-----:R-:W-:-:S05]  /*34f0*/  FMUL.FTZ R7, R7, R39 ;  /* 0x0000002707077220 */ /* 0x001fca0000410000 */
[----:B------:R0:W-:Y:S02]  /*3500*/  STS [R6], R7 ;  /* 0x0000000706007388 */ /* 0x0001e40000000800 */
[----:B0-----:R-:W-:-:S05]  /*3510*/  IADD3 R6, PT, PT, R6, 0x200, RZ ;  /* 0x0000020006067810 */ /* 0x001fca0007ffe0ff */
[----:B------:R-:W-:Y:S05]  /*3520*/  @P0 BRA `(.L_x_17737) ;  /* 0xfffffffc00e40947 */ /* 0x000fea000383ffff */
.L_x_17736:
[----:B------:R-:W-:Y:S05]  /*3530*/  BSYNC.RECONVERGENT B1 ;  /* 0x0000000000017941 */ /* 0x000fea0003800200 */
.L_x_17735:
        /* <DEDUP_REMOVED lines=12> */
.L_x_17740:
        /* <DEDUP_REMOVED lines=52> */
.L_x_17739:
[----:B------:R-:W-:Y:S05]  /*3940*/  BSYNC.RECONVERGENT B1 ;  /* 0x0000000000017941 */ /* 0x000fea0003800200 */
.L_x_17738:
        /* <DEDUP_REMOVED lines=31> */
.L_x_17742:
[----:B------:R-:W-:Y:S05]  /*3b40*/  BSYNC.RECONVERGENT B1 ;  /* 0x0000000000017941 */ /* 0x000fea0003800200 */
.L_x_17741:
        /* <DEDUP_REMOVED lines=14> */
.L_x_17734:
[----:B------:R-:W-:Y:S05]  /*3c30*/  BSYNC.RECONVERGENT B0 ;  /* 0x0000000000007941 */ /* 0x000fea0003800200 */
.L_x_17733:
        /* <DEDUP_REMOVED lines=11> */
[----:B-1----:R-:W1:Y:S01]  /*3cf0*/  I2F.RP R6, R13 ;  /* 0x0000000d00067306 */ /* 0x002e620000209400 */
[----:B------:R-:W4:Y:S01]  /*3d00*/  LDCU.64 UR10, c[0x0][0x3a8] ;  /* 0x00007500ff0a77ac */ /* 0x000f220008000a00 */
[----:B------:R-:W-:Y:S01]  /*3d10*/  SHF.R.U32.HI R4, RZ, 0x3, R8 ;  /* 0x00000003ff047819 */ /* 0x000fe20000011608 */
[----:B------:R-:W-:Y:S01]  /*3d20*/  IMAD.MOV.U32 R5, RZ, RZ, RZ ;  /* 0x000000ffff057224 */ /* 0x000fe200078e00ff */
[----:B0-----:R-:W-:Y:S01]  /*3d30*/  SHF.L.U32 R7, R8, 0x5, RZ ;  /* 0x0000000508077819 */ /* 0x001fe200000006ff */
[----:B------:R-:W0:Y:S01]  /*3d40*/  LDCU UR9, c[0x0][0x3d0] ;  /* 0x00007a00ff0977ac */ /* 0x000e220008000800 */
[----:B------:R-:W-:Y:S01]  /*3d50*/  LOP3.LUT R4, R4, 0x7c, RZ, 0xc0, !PT ;  /* 0x0000007c04047812 */ /* 0x000fe200078ec0ff */
[----:B------:R-:W-:Y:S01]  /*3d60*/  VIADD R3, R3, 0xa0 ;  /* 0x000000a003037836 */ /* 0x000fe20000000000 */
[C---:B------:R-:W-:Y:S01]  /*3d70*/  LEA R33, R11.reuse, 0x3, 0x5 ;  /* 0x000000030b217811 */ /* 0x040fe200078e28ff */
[----:B------:R-:W5:Y:S01]  /*3d80*/  LDCU UR8, c[0x0][0x3ec] ;  /* 0x00007d80ff0877ac */ /* 0x000f620008000800 */
[----:B------:R-:W-:Y:S01]  /*3d90*/  IADD3 R70, PT, PT, R11, -R50, RZ ;  /* 0x800000320b467210 */ /* 0x000fe20007ffe0ff */
[----:B------:R-:W-:Y:S01]  /*3da0*/  IMAD.WIDE R4, R53, 0x4, R4 ;  /* 0x0000000435047825 */ /* 0x000fe200078e0204 */
[----:B------:R-:W-:Y:S01]  /*3db0*/  LEA R29, R2, R3, 0x18 ;  /* 0x00000003021d7211 */ /* 0x000fe200078ec0ff */
[----:B-1----:R-:W1:Y:S02]  /*3dc0*/  MUFU.RCP R6, R6 ;  /* 0x0000000600067308 */ /* 0x002e640000001000 */
[----:B------:R-:W-:-:S02]  /*3dd0*/  VIADD R32, R11, 0x1 ;  /* 0x000000010b207836 */ /* 0x000fc40000000000 */
[----:B------:R-:W-:Y:S01]  /*3de0*/  IMAD.MOV.U32 R28, RZ, RZ, RZ ;  /* 0x000000ffff1c7224 */ /* 0x000fe200078e00ff */
[----:B----4-:R-:W-:Y:S01]  /*3df0*/  IADD3 R30, P0, PT, R4, UR10, RZ ;  /* 0x0000000a041e7c10 */ /* 0x010fe2000ff1e0ff */
[----:B------:R-:W-:Y:S02]  /*3e00*/  IMAD.SHL.U32 R4, R8, 0x8, RZ ;  /* 0x0000000808047824 */ /* 0x000fe400078e00ff */
[----:B0-----:R-:W-:Y:S01]  /*3e10*/  IMAD R2, R15, UR9, RZ ;  /* 0x000000090f027c24 */ /* 0x001fe2000f8e02ff */
[----:B------:R-:W-:Y:S02]  /*3e20*/  IADD3.X R31, PT, PT, R5, UR11, RZ, P0, !PT ;  /* 0x0000000b051f7c10 */ /* 0x000fe400087fe4ff */
[----:B------:R-:W-:Y:S02]  /*3e30*/  LOP3.LUT R37, R33, 0x18, R4, 0xf8, !PT ;  /* 0x0000001821257812 */ /* 0x000fe400078ef804 */
[----:B-----5:R-:W-:Y:S01]  /*3e40*/  IADD3 R48, PT, PT, R48, -UR8, RZ ;  /* 0x8000000830307c10 */ /* 0x020fe2000fffe0ff */
[----:B-1----:R-:W-:Y:S01]  /*3e50*/  VIADD R34, R6, 0xffffffe ;  /* 0x0ffffffe06227836 */ /* 0x002fe20000000000 */
[----:B------:R-:W-:-:S03]  /*3e60*/  LOP3.LUT R6, R7, 0x60, RZ, 0xe2, !PT ;  /* 0x0000006007067812 */ /* 0x000fc600078ee2ff */
[----:B------:R0:W1:Y:S01]  /*3e70*/  F2I.FTZ.U32.TRUNC.NTZ R35, R34 ;  /* 0x0000002200237305 */ /* 0x000062000021f000 */
[----:B------:R-:W-:-:S04]  /*3e80*/  LEA R6, R11, R6, 0x7 ;  /* 0x000000060b067211 */ /* 0x000fc800078e38ff */
[----:B------:R-:W-:Y:S01]  /*3e90*/  IADD3 R29, PT, PT, R6, 0x10, R29 ;  /* 0x00000010061d7810 */ /* 0x000fe20007ffe01d */
[----:B0-----:R-:W-:Y:S02]  /*3ea0*/  IMAD.MOV.U32 R34, RZ, RZ, RZ ;  /* 0x000000ffff227224 */ /* 0x001fe400078e00ff */
[----:B-1----:R-:W-:-:S04]  /*3eb0*/  IMAD.MOV R14, RZ, RZ, -R35 ;  /* 0x000000ffff0e7224 */ /* 0x002fc800078e0a23 */
[----:B------:R-:W-:-:S04]  /*3ec0*/  IMAD R3, R14, R13, RZ ;  /* 0x0000000d0e037224 */ /* 0x000fc800078e02ff */
[----:B------:R-:W-:Y:S01]  /*3ed0*/  IMAD.HI.U32 R34, R35, R3, R34 ;  /* 0x0000000323227227 */ /* 0x000fe200078e0022 */
[----:B------:R-:W-:Y:S02]  /*3ee0*/  LOP3.LUT R35, R4, 0xf8, RZ, 0xc0, !PT ;  /* 0x000000f804237812 */ /* 0x000fe400078ec0ff */
[----:B------:R-:W-:-:S07]  /*3ef0*/  SHF.R.S32.HI R3, RZ, 0x1f, R2 ;  /* 0x0000001fff037819 */ /* 0x000fce0000011402 */
.L_x_17763:
        /* <DEDUP_REMOVED lines=46> */
[----:B------:R-:W2:Y:S04]  /*41e0*/  LDG.E.CONSTANT R5, desc[UR6][R30.64] ;  /* 0x000000061e057981 */ /* 0x000ea8000c1e9900 */
[----:B------:R-:W-:Y:S01]  /*41f0*/  LDS.128 R16, [R29] ;  /* 0x000000001d107984 */ /* 0x000fe20000000c00 */
        /* <DEDUP_REMOVED lines=43> */
[----:B------:R-:W-:-:S05]  /*44b0*/  IADD3 R5, PT, PT, R37, -0x3, RZ ;  /* 0xfffffffd25057810 */ /* 0x000fca0007ffe0ff */
[----:B-1----:R-:W-:Y:S05]  /*44c0*/  @P0 BRA `(.L_x_17748) ;  /* 0x0000000000780947 */ /* 0x002fea0003800000 */
        /* <DEDUP_REMOVED lines=30> */
.L_x_17748:
[----:B------:R-:W-:Y:S05]  /*46b0*/  BSYNC.RECONVERGENT B2 ;  /* 0x0000000000027941 */ /* 0x000fea0003800200 */
.L_x_17747:
[----:B------:R-:W-:Y:S02]  /*46c0*/  IMAD.MOV.U32 R7, RZ, RZ, R74 ;  /* 0x000000ffff077224 */ /* 0x000fe400078e004a */
[----:B-----5:R-:W-:Y:S02]  /*46d0*/  HMUL2.BF16_V2 R14, R4, R71 ;  /* 0x00000047040e7232 */ /* 0x020fe40000200000 */
[----:B------:R-:W-:Y:S01]  /*46e0*/  IMAD.MOV.U32 R6, RZ, RZ, R16 ;  /* 0x000000ffff067224 */ /* 0x000fe200078e0010 */
[----:B------:R-:W-:Y:S01]  /*46f0*/  BSSY.RECONVERGENT B2, `(.L_x_17749) ;  /* 0x000002f000027945 */ /* 0x000fe20003800200 */
[----:B------:R-:W-:Y:S01]  /*4700*/  HFMA2.BF16_V2 R72, R7, R72, -RZ ;  /* 0x0000004807487231 */ /* 0x000fe200003000ff */
[C---:B------:R-:W-:Y:S02]  /*4710*/  PRMT R15, R14.reuse, 0x7632, R15 ;  /* 0x000076320e0f7816 */ /* 0x040fe4000000000f */
[----:B------:R-:W-:Y:S01]  /*4720*/  HMUL2.BF16_V2 R73, R6, R69 ;  /* 0x0000004506497232 */ /* 0x000fe20000200000 */
[----:B------:R-:W-:-:S02]  /*4730*/  SHF.L.U32 R14, R14, 0x10, RZ ;  /* 0x000000100e0e7819 */ /* 0x000fc400000006ff */
[C---:B------:R-:W-:Y:S01]  /*4740*/  PRMT R16, R72.reuse, 0x7610, R16 ;  /* 0x0000761048107816 */ /* 0x040fe20000000010 */
[----:B------:R-:W-:Y:S01]  /*4750*/  IMAD.U32 R69, R15, 0x10000, RZ ;  /* 0x000100000f457824 */ /* 0x000fe200078e00ff */
[----:B------:R-:W-:Y:S02]  /*4760*/  PRMT R17, R72, 0x7632, R17 ;  /* 0x0000763248117816 */ /* 0x000fe40000000011 */
[----:B------:R-:W-:Y:S01]  /*4770*/  PRMT R15, R73, 0x7610, R15 ;  /* 0x00007610490f7816 */ /* 0x000fe2000000000f */
[----:B------:R-:W-:Y:S01]  /*4780*/  IMAD.U32 R71, R16, 0x10000, RZ ;  /* 0x0001000010477824 */ /* 0x000fe200078e00ff */
[----:B------:R-:W-:Y:S01]  /*4790*/  SHF.L.U32 R72, R17, 0x10, RZ ;  /* 0x0000001011487819 */ /* 0x000fe200000006ff */
[----:B------:R-:W-:Y:S01]  /*47a0*/  FADD.FTZ R14, R14, R69 ;  /* 0x000000450e0e7221 */ /* 0x000fe20000010000 */
[----:B------:R-:W-:Y:S01]  /*47b0*/  PRMT R16, R73, 0x7632, R16 ;  /* 0x0000763249107816 */ /* 0x000fe20000000010 */
[----:B------:R-:W-:Y:S02]  /*47c0*/  IMAD.U32 R15, R15, 0x10000, RZ ;  /* 0x000100000f0f7824 */ /* 0x000fe400078e00ff */
[----:B------:R-:W-:-:S02]  /*47d0*/  FADD.FTZ R17, R71, R72 ;  /* 0x0000004847117221 */ /* 0x000fc40000010000 */
[----:B------:R-:W-:Y:S01]  /*47e0*/  IMAD.U32 R16, R16, 0x10000, RZ ;  /* 0x0001000010107824 */ /* 0x000fe200078e00ff */
        /* <DEDUP_REMOVED lines=31> */
.L_x_17750:
[----:B------:R-:W-:Y:S05]  /*49e0*/  BSYNC.RECONVERGENT B2 ;  /* 0x0000000000027941 */ /* 0x000fea0003800200 */
.L_x_17749:
[----:B------:R-:W-:Y:S01]  /*49f0*/  HFMA2.BF16_V2 R67, R4, R67, -RZ ;  /* 0x0000004304437231 */ /* 0x000fe200003000ff */
[----:B------:R-:W-:Y:S01]  /*4a00*/  F2FP.BF16.F32.PACK_AB R69, R19, R18 ;  /* 0x000000121345723e */ /* 0x000fe200000010ff */
[----:B------:R-:W-:Y:S02]  /*4a10*/  HMUL2.BF16_V2 R18, R7, R68 ;  /* 0x0000004407127232 */ /* 0x000fe40000200000 */
[----:B------:R-:W-:Y:S01]  /*4a20*/  FADD.FTZ R16, R15, R16 ;  /* 0x000000100f107221 */ /* 0x000fe20000010000 */
[----:B------:R-:W-:Y:S01]  /*4a30*/  FADD.FTZ R17, R14, R17 ;  /* 0x000000110e117221 */ /* 0x000fe20000010000 */
[C---:B------:R-:W-:Y:S01]  /*4a40*/  PRMT R15, R67.reuse, 0x7632, R15 ;  /* 0x00007632430f7816 */ /* 0x040fe2000000000f */
[----:B------:R-:W-:Y:S01]  /*4a50*/  HMUL2.BF16_V2 R63, R6, R63 ;  /* 0x0000003f063f7232 */ /* 0x000fe20000200000 */
[C---:B------:R-:W-:Y:S01]  /*4a60*/  PRMT R19, R18.reuse, 0x7632, R19 ;  /* 0x0000763212137816 */ /* 0x040fe20000000013 */
[----:B------:R-:W-:Y:S01]  /*4a70*/  IMAD.U32 R18, R18, 0x10000, RZ ;  /* 0x0001000012127824 */ /* 0x000fe200078e00ff */
[----:B------:R-:W-:Y:S01]  /*4a80*/  PRMT R14, R67, 0x7610, R14 ;  /* 0x00007610430e7816 */ /* 0x000fe2000000000e */
[----:B------:R-:W-:Y:S01]  /*4a90*/  IMAD.U32 R67, R15, 0x10000, RZ ;  /* 0x000100000f437824 */ /* 0x000fe200078e00ff */
[----:B------:R-:W-:Y:S01]  /*4aa0*/  SHF.L.U32 R19, R19, 0x10, RZ ;  /* 0x0000001013137819 */ /* 0x000fe200000006ff */
[----:B------:R-:W-:Y:S01]  /*4ab0*/  IMAD.MOV.U32 R15, RZ, RZ, R69 ;  /* 0x000000ffff0f7224 */ /* 0x000fe200078e0045 */
[----:B------:R-:W-:Y:S01]  /*4ac0*/  SHF.L.U32 R14, R14, 0x10, RZ ;  /* 0x000000100e0e7819 */ /* 0x000fe200000006ff */
[----:B------:R-:W-:Y:S01]  /*4ad0*/  BSSY.RECONVERGENT B2, `(.L_x_17751) ;  /* 0x0000035000027945 */ /* 0x000fe20003800200 */
[----:B------:R-:W-:Y:S01]  /*4ae0*/  FADD.FTZ R17, R17, R16 ;  /* 0x0000001011117221 */ /* 0x000fe20000010000 */
        /* <DEDUP_REMOVED lines=51> */
.L_x_17752:
[----:B------:R-:W-:Y:S05]  /*4e20*/  BSYNC.RECONVERGENT B2 ;  /* 0x0000000000027941 */ /* 0x000fea0003800200 */
.L_x_17751:
        /* <DEDUP_REMOVED lines=40> */
.L_x_17754:
[----:B------:R-:W-:Y:S05]  /*50b0*/  BSYNC.RECONVERGENT B2 ;  /* 0x0000000000027941 */ /* 0x000fea0003800200 */
.L_x_17753:
[----:B------:R-:W-:Y:S01]  /*50c0*/  SHF.L.U32 R65, R18, 0x10, RZ ;  /* 0x0000001012417819 */ /* 0x000fe200000006ff */
[----:B------:R-:W-:Y:S02]  /*50d0*/  IMAD.U32 R19, R19, 0x10000, RZ ;  /* 0x0001000013137824 */ /* 0x000fe400078e00ff */
[----:B------:R-:W-:Y:S02]  /*50e0*/  HFMA2.BF16_V2 R47, R4, R47, -RZ ;  /* 0x0000002f042f7231 */ /* 0x000fe400003000ff */
[----:B------:R-:W-:Y:S02]  /*50f0*/  IMAD.U32 R18, R45, 0x10000, RZ ;  /* 0x000100002d127824 */ /* 0x000fe400078e00ff */
[----:B------:R-:W-:Y:S01]  /*5100*/  HMUL2.BF16_V2 R49, R7, R49 ;  /* 0x0000003107317232 */ /* 0x000fe20000200000 */
[----:B------:R-:W-:Y:S01]  /*5110*/  SHF.L.U32 R62, R62, 0x10, RZ ;  /* 0x000000103e3e7819 */ /* 0x000fe200000006ff */
[----:B------:R-:W-:Y:S02]  /*5120*/  IMAD.U32 R63, R63, 0x10000, RZ ;  /* 0x000100003f3f7824 */ /* 0x000fe400078e00ff */
[--C-:B------:R-:W-:Y:S01]  /*5130*/  FADD.FTZ R19, R19, R18.reuse ;  /* 0x0000001213137221 */ /* 0x100fe20000010000 */
        /* <DEDUP_REMOVED lines=8> */
[----:B------:R-:W-:Y:S01]  /*51c0*/  SHF.L.U32 R45, R45, 0x10, RZ ;  /* 0x000000102d2d7819 */ /* 0x000fe200000006ff */
[----:B------:R-:W-:Y:S01]  /*51d0*/  IMAD.U32 R47, R47, 0x10000, RZ ;  /* 0x000100002f2f7824 */ /* 0x000fe200078e00ff */
[----:B------:R-:W-:Y:S01]  /*51e0*/  BSSY.RECONVERGENT B2, `(.L_x_17755) ;  /* 0x000003a000027945 */ /* 0x000fe20003800200 */
[----:B------:R-:W-:-:S02]  /*51f0*/  IMAD.U32 R64, R49, 0x10000, RZ ;  /* 0x0001000031407824 */ /* 0x000fc400078e00ff */
[----:B------:R-:W-:Y:S01]  /*5200*/  FADD.FTZ R19, R16, R19 ;  /* 0x0000001310137221 */ /* 0x000fe20000010000 */
[----:B------:R-:W-:Y:S01]  /*5210*/  FADD.FTZ R63, R18, R45 ;  /* 0x0000002d123f7221 */ /* 0x000fe20000010000 */
[----:B------:R-:W-:Y:S02]  /*5220*/  HMUL2.BF16_V2 R45, R6, R52 ;  /* 0x00000034062d7232 */ /* 0x000fe40000200000 */
[----:B------:R-:W-:Y:S01]  /*5230*/  FADD.FTZ R64, R47, R64 ;  /* 0x000000402f407221 */ /* 0x000fe20000010000 */
[C---:B------:R-:W-:Y:S02]  /*5240*/  HFMA2.BF16_V2 R16, R15.reuse, R46, -RZ ;  /* 0x0000002e0f107231 */ /* 0x040fe400003000ff */
        /* <DEDUP_REMOVED lines=17> */
[----:B------:R-:W-:Y:S02]  /*5360*/  FADD.FTZ R52, R63, R52 ;  /* 0x000000343f347221 */ /* 0x000fe40000010000 */
        /* <DEDUP_REMOVED lines=33> */
.L_x_17756:
[----:B------:R-:W-:Y:S05]  /*5580*/  BSYNC.RECONVERGENT B2 ;  /* 0x0000000000027941 */ /* 0x000fea0003800200 */
.L_x_17755:
        /* <DEDUP_REMOVED lines=40> */
.L_x_17758:
[----:B------:R-:W-:Y:S05]  /*5810*/  BSYNC.RECONVERGENT B2 ;  /* 0x0000000000027941 */ /* 0x000fea0003800200 */
.L_x_17757:
        /* <DEDUP_REMOVED lines=50> */
[----:B------:R-:W-:-:S02]  /*5b40*/  PRMT R18, R38, 0x7632, R18 ;  /* 0x0000763226127816 */ /* 0x000fc40000000012 */
[----:B------:R-:W-:Y:S02]  /*5b50*/  SEL R38, R38, RZ, !P1 ;  /* 0x000000ff26267207 */ /* 0x000fe40004800000 */
[-C--:B------:R-:W-:Y:S02]  /*5b60*/  ISETP.GE.AND P2, PT, R47, R10.reuse, PT ;  /* 0x0000000a2f00720c */ /* 0x080fe40003f46270 */
        /* <DEDUP_REMOVED lines=18> */
.L_x_17760:
[----:B------:R-:W-:Y:S05]  /*5c90*/  BSYNC.RECONVERGENT B2 ;  /* 0x0000000000027941 */ /* 0x000fea0003800200 */
.L_x_17759:
        /* <DEDUP_REMOVED lines=34> */
.L_x_17762:
[----:B------:R-:W-:Y:S05]  /*5ec0*/  BSYNC.RECONVERGENT B2 ;  /* 0x0000000000027941 */ /* 0x000fea0003800200 */
.L_x_17761:
[----:B------:R-:W-:Y:S01]  /*5ed0*/  HMUL2.BF16_V2 R39, R6, R39 ;  /* 0x0000002706277232 */ /* 0x000fe20000200000 */
[C---:B------:R-:W-:Y:S01]  /*5ee0*/  PRMT R5, R46.reuse, 0x7610, R5 ;  /* 0x000076102e057816 */ /* 0x040fe20000000005 */
[----:B------:R-:W-:Y:S01]  /*5ef0*/  HFMA2.BF16_V2 R4, R4, R41, -RZ ;  /* 0x0000002904047231 */ /* 0x000fe200003000ff */
[----:B------:R-:W-:Y:S01]  /*5f00*/  PRMT R18, R46, 0x7632, R18 ;  /* 0x000076322e127816 */ /* 0x000fe20000000012 */
[----:B------:R-:W-:Y:S01]  /*5f10*/  HMUL2.BF16_V2 R6, R6, R43 ;  /* 0x0000002b06067232 */ /* 0x000fe20000200000 */
[----:B------:R-:W-:Y:S01]  /*5f20*/  PRMT R38, R52, 0x7632, R38 ;  /* 0x0000763234267816 */ /* 0x000fe20000000026 */
[----:B------:R-:W-:Y:S01]  /*5f30*/  IMAD.U32 R5, R5, 0x10000, RZ ;  /* 0x0001000005057824 */ /* 0x000fe200078e00ff */
[C---:B------:R-:W-:Y:S01]  /*5f40*/  PRMT R45, R39.reuse, 0x7632, R45 ;  /* 0x00007632272d7816 */ /* 0x040fe2000000002d */
[----:B------:R-:W-:Y:S01]  /*5f50*/  IMAD.U32 R18, R18, 0x10000, RZ ;  /* 0x0001000012127824 */ /* 0x000fe200078e00ff */
[----:B------:R-:W-:Y:S01]  /*5f60*/  SHF.L.U32 R39, R39, 0x10, RZ ;  /* 0x0000001027277819 */ /* 0x000fe200000006ff */
[----:B------:R-:W-:Y:S01]  /*5f70*/  IMAD.U32 R47, R38, 0x10000, RZ ;  /* 0x00010000262f7824 */ /* 0x000fe200078e00ff */
[----:B------:R-:W-:Y:S01]  /*5f80*/  PRMT R36, R52, 0x7610, R36 ;  /* 0x0000761034247816 */ /* 0x000fe20000000024 */
[----:B------:R-:W-:Y:S01]  /*5f90*/  FADD.FTZ R5, R5, R18 ;  /* 0x0000001205057221 */ /* 0x000fe20000010000 */
[----:B------:R-:W-:-:S02]  /*5fa0*/  IMAD.U32 R38, R45, 0x10000, RZ ;  /* 0x000100002d267824 */ /* 0x000fc400078e00ff */
[----:B------:R-:W-:Y:S01]  /*5fb0*/  HMUL2.BF16_V2 R18, R7, R42 ;  /* 0x0000002a07127232 */ /* 0x000fe20000200000 */
[----:B------:R-:W-:Y:S01]  /*5fc0*/  PRMT R7, R4, 0x7632, R7 ;  /* 0x0000763204077816 */ /* 0x000fe20000000007 */
[C---:B------:R-:W-:Y:S02]  /*5fd0*/  HFMA2.BF16_V2 R40, R15.reuse, R40, -RZ ;  /* 0x000000280f287231 */ /* 0x040fe400003000ff */
[--C-:B------:R-:W-:Y:S01]  /*5fe0*/  FADD.FTZ R39, R39, R38.reuse ;  /* 0x0000002627277221 */ /* 0x100fe20000010000 */
[----:B------:R-:W-:Y:S01]  /*5ff0*/  SHF.L.U32 R36, R36, 0x10, RZ ;  /* 0x0000001024247819 */ /* 0x000fe200000006ff */
[----:B------:R-:W-:Y:S01]  /*6000*/  HFMA2.BF16_V2 R15, R15, R44, -RZ ;  /* 0x0000002c0f0f7231 */ /* 0x000fe200003000ff */
[----:B------:R-:W-:Y:S01]  /*6010*/  PRMT R38, R18, 0x7632, R38 ;  /* 0x0000763212267816 */ /* 0x000fe20000000026 */
[----:B------:R-:W-:Y:S01]  /*6020*/  IMAD.U32 R7, R7, 0x10000, RZ ;  /* 0x0001000007077824 */ /* 0x000fe200078e00ff */
[----:B------:R-:W-:Y:S01]  /*6030*/  SHF.L.U32 R4, R4, 0x10, RZ ;  /* 0x0000001004047819 */ /* 0x000fe200000006ff */
[----:B------:R-:W-:Y:S01]  /*6040*/  FADD.FTZ R36, R36, R47 ;  /* 0x0000002f24247221 */ /* 0x000fe20000010000 */
[----:B------:R-:W-:Y:S01]  /*6050*/  SHF.L.U32 R18, R18, 0x10, RZ ;  /* 0x0000001012127819 */ /* 0x000fe200000006ff */
[----:B------:R-:W-:-:S02]  /*6060*/  IMAD.U32 R41, R38, 0x10000, RZ ;  /* 0x0001000026297824 */ /* 0x000fc400078e00ff */
[----:B------:R-:W-:Y:S01]  /*6070*/  FADD.FTZ R17, R17, R14 ;  /* 0x0000000e11117221 */ /* 0x000fe20000010000 */
[--C-:B------:R-:W-:Y:S01]  /*6080*/  FADD.FTZ R38, R4, R7.reuse ;  /* 0x0000000704267221 */ /* 0x100fe20000010000 */
[----:B------:R-:W-:Y:S01]  /*6090*/  PRMT R7, R6, 0x7632, R7 ;  /* 0x0000763206077816 */ /* 0x000fe20000000007 */
[----:B------:R-:W-:Y:S01]  /*60a0*/  FADD.FTZ R36, R5, R36 ;  /* 0x0000002405247221 */ /* 0x000fe20000010000 */
[----:B------:R-:W-:Y:S01]  /*60b0*/  FADD.FTZ R41, R18, R41 ;  /* 0x0000002912297221 */ /* 0x000fe20000010000 */
[C---:B------:R-:W-:Y:S01]  /*60c0*/  PRMT R4, R40.reuse, 0x7610, R4 ;  /* 0x0000761028047816 */ /* 0x040fe20000000004 */
[----:B------:R-:W-:Y:S01]  /*60d0*/  FADD.FTZ R16, R19, R16 ;  /* 0x0000001013107221 */ /* 0x000fe20000010000 */
[----:B------:R-:W-:Y:S01]  /*60e0*/  PRMT R5, R40, 0x7632, R5 ;  /* 0x0000763228057816 */ /* 0x000fe20000000005 */
[----:B------:R-:W-:Y:S01]  /*60f0*/  IMAD.U32 R7, R7, 0x10000, RZ ;  /* 0x0001000007077824 */ /* 0x000fe200078e00ff */
[----:B------:R-:W-:Y:S01]  /*6100*/  PRMT R18, R15, 0x7632, R18 ;  /* 0x000076320f127816 */ /* 0x000fe20000000012 */
[----:B------:R-:W-:Y:S01]  /*6110*/  FADD.FTZ R38, R38, R41 ;  /* 0x0000002926267221 */ /* 0x000fe20000010000 */
[----:B------:R-:W-:Y:S01]  /*6120*/  SHF.L.U32 R6, R6, 0x10, RZ ;  /* 0x0000001006067819 */ /* 0x000fe200000006ff */
        /* <DEDUP_REMOVED lines=13> */
[----:B------:R-:W-:-:S03]  /*6200*/  FADD.FTZ R26, R26, R5 ;  /* 0x000000051a1a7221 */ /* 0x000fc60000010000 */
[----:B------:R-:W-:-:S07]  /*6210*/  FADD.FTZ R27, R27, R18 ;  /* 0x000000121b1b7221 */ /* 0x000fce0000010000 */
.L_x_17746:
[----:B--23--:R-:W-:Y:S05]  /*6220*/  BSYNC.RECONVERGENT B0 ;  /* 0x0000000000007941 */ /* 0x00cfea0003800200 */
.L_x_17745:
[----:B------:R-:W-:Y:S01]  /*6230*/  IADD3 R5, PT, PT, R32, 0x3, RZ ;  /* 0x0000000320057810 */ /* 0x000fe20007ffe0ff */
[----:B------:R-:W-:Y:S01]  /*6240*/  VIADD R70, R70, 0x4 ;  /* 0x0000000446467836 */ /* 0x000fe20000000000 */
[----:B------:R-:W-:Y:S01]  /*6250*/  IADD3 R30, P1, PT, R30, 0x10, RZ ;  /* 0x000000101e1e7810 */ /* 0x000fe20007f3e0ff */
[----:B------:R-:W-:Y:S01]  /*6260*/  VIADD R32, R32, 0x4 ;  /* 0x0000000420207836 */ /* 0x000fe20000000000 */
[----:B------:R-:W-:Y:S01]  /*6270*/  ISETP.GE.AND P0, PT, R5, R50, PT ;  /* 0x000000320500720c */ /* 0x000fe20003f06270 */
[----:B------:R-:W-:Y:S01]  /*6280*/  VIADD R33, R33, 0x80 ;  /* 0x0000008021217836 */ /* 0x000fe20000000000 */
[----:B------:R-:W-:Y:S02]  /*6290*/  IADD3 R37, PT, PT, R37, 0x80, RZ ;  /* 0x0000008025257810 */ /* 0x000fe40007ffe0ff */
[----:B------:R-:W-:Y:S02]  /*62a0*/  IADD3 R29, PT, PT, R29, 0x200, RZ ;  /* 0x000002001d1d7810 */ /* 0x000fe40007ffe0ff */
[----:B------:R-:W-:-:S07]  /*62b0*/  IADD3.X R31, PT, PT, RZ, R31, RZ, P1, !PT ;  /* 0x0000001fff1f7210 */ /* 0x000fce0000ffe4ff */
[----:B------:R-:W-:Y:S05]  /*62c0*/  @!P0 BRA `(.L_x_17763) ;  /* 0xffffffdc000c8947 */ /* 0x000fea000383ffff */
.L_x_17744:
[----:B--23--:R-:W-:Y:S05]  /*62d0*/  BSYNC.RECONVERGENT B1 ;  /* 0x0000000000017941 */ /* 0x00cfea0003800200 */
.L_x_17743:
[----:B------:R-:W2:Y:S01]  /*62e0*/  SHFL.BFLY PT, R3, R28, 0x2, 0x1f ;  /* 0x0c401f001c037f89 */ /* 0x000ea200000e0000 */
[----:B------:R-:W-:Y:S01]  /*62f0*/  LOP3.LUT P0, RZ, R8, 0x3, RZ, 0xc0, !PT ;  /* 0x0000000308ff7812 */ /* 0x000fe2000780c0ff */
[----:B------:R-:W-:Y:S01]  /*6300*/  BSSY.RECONVERGENT B0, `(.L_x_17764) ;  /* 0x0000033000007945 */ /* 0x000fe20003800200 */
[----:B------:R-:W-:Y:S01]  /*6310*/  SHF.R.U32.HI R20, RZ, 0x2, R20 ;  /* 0x00000002ff147819 */ /* 0x000fe20000011614 */
[----:B------:R-:W3:Y:S04]  /*6320*/  SHFL.BFLY PT, R2, R21, 0x2, 0x1f ;  /* 0x0c401f0015027f89 */ /* 0x000ee800000e0000 */
[----:B-1----:R-:W1:Y:S01]  /*6330*/  SHFL.BFLY PT, R5, R22, 0x2, 0x1f ;  /* 0x0c401f0016057f89 */ /* 0x002e6200000e0000 */
[----:B------:R-:W-:-:S03]  /*6340*/  IMAD R11, R11, 0x40, R20 ;  /* 0x000000400b0b7824 */ /* 0x000fc600078e0214 */
[----:B------:R-:W4:Y:S04]  /*6350*/  SHFL.BFLY PT, R10, R23, 0x2, 0x1f ;  /* 0x0c401f00170a7f89 */ /* 0x000f2800000e0000 */
[----:B0-----:R-:W0:Y:S04]  /*6360*/  SHFL.BFLY PT, R7, R24, 0x2, 0x1f ;  /* 0x0c401f0018077f89 */ /* 0x001e2800000e0000 */
[----:B------:R-:W5:Y:S04]  /*6370*/  SHFL.BFLY PT, R16, R25, 0x2, 0x1f ;  /* 0x0c401f0019107f89 */ /* 0x000f6800000e0000 */
[----:B------:R-:W5:Y:S01]  /*6380*/  SHFL.BFLY PT, R13, R26, 0x2, 0x1f ;  /* 0x0c401f001a0d7f89 */ /* 0x000f6200000e0000 */
[----:B--2---:R-:W-:-:S03]  /*6390*/  FADD.FTZ R3, R3, R28 ;  /* 0x0000001c03037221 */ /* 0x004fc60000010000 */
[----:B------:R-:W2:Y:S01]  /*63a0*/  SHFL.BFLY PT, R30, R27, 0x2, 0x1f ;  /* 0x0c401f001b1e7f89 */ /* 0x000ea200000e0000 */
[----:B---3--:R-:W-:Y:S01]  /*63b0*/  FADD.FTZ R4, R2, R21 ;  /* 0x0000001502047221 */ /* 0x008fe20000010000 */
[----:B-1----:R-:W-:Y:S02]  /*63c0*/  FADD.FTZ R6, R5, R22 ;  /* 0x0000001605067221 */ /* 0x002fe40000010000 */
[----:B------:R-:W1:Y:S01]  /*63d0*/  SHFL.BFLY PT, R2, R3, 0x1, 0x1f ;  /* 0x0c201f0003027f89 */ /* 0x000e6200000e0000 */
[----:B------:R-:W-:Y:S01]  /*63e0*/  LOP3.LUT R22, R8, 0x3c0, RZ, 0xc0, !PT ;  /* 0x000003c008167812 */ /* 0x000fe200078ec0ff */
[----:B----4-:R-:W-:Y:S02]  /*63f0*/  FADD.FTZ R10, R10, R23 ;  /* 0x000000170a0a7221 */ /* 0x010fe40000010000 */
[----:B------:R-:W3:Y:S01]  /*6400*/  SHFL.BFLY PT, R5, R4, 0x1, 0x1f ;  /* 0x0c201f0004057f89 */ /* 0x000ee200000e0000 */
[----:B------:R-:W-:Y:S01]  /*6410*/  BAR.SYNC.DEFER_BLOCKING 0x0 ;  /* 0x0000000000007b1d */ /* 0x000fe20000010000 */
[----:B0-----:R-:W-:Y:S01]  /*6420*/  FADD.FTZ R14, R7, R24 ;  /* 0x00000018070e7221 */ /* 0x001fe20000010000 */
[----:B------:R-:W-:Y:S01]  /*6430*/  ISETP.NE.OR P1, PT, R22, 0x40, P0 ;  /* 0x000000401600780c */ /* 0x000fe20000725670 */
[----:B-----5:R-:W-:Y:S01]  /*6440*/  FADD.FTZ R16, R16, R25 ;  /* 0x0000001910107221 */ /* 0x020fe20000010000 */
[----:B------:R-:W-:-:S02]  /*6450*/  FADD.FTZ R18, R13, R26 ;  /* 0x0000001a0d127221 */ /* 0x000fc40000010000 */
[----:B------:R-:W0:Y:S01]  /*6460*/  SHFL.BFLY PT, R7, R6, 0x1, 0x1f ;  /* 0x0c201f0006077f89 */ /* 0x000e2200000e0000 */
[----:B--2---:R-:W-:-:S03]  /*6470*/  FADD.FTZ R30, R30, R27 ;  /* 0x0000001b1e1e7221 */ /* 0x004fc60000010000 */
[----:B------:R-:W2:Y:S04]  /*6480*/  SHFL.BFLY PT, R13, R10, 0x1, 0x1f ;  /* 0x0c201f000a0d7f89 */ /* 0x000ea800000e0000 */
[----:B------:R-:W4:Y:S01]  /*6490*/  SHFL.BFLY PT, R15, R14, 0x1, 0x1f ;  /* 0x0c201f000e0f7f89 */ /* 0x000f2200000e0000 */
[----:B-1----:R-:W-:-:S03]  /*64a0*/  FADD.FTZ R3, R3, R2 ;  /* 0x0000000203037221 */ /* 0x002fc60000010000 */
[----:B------:R-:W1:Y:S01]  /*64b0*/  SHFL.BFLY PT, R17, R16, 0x1, 0x1f ;  /* 0x0c201f0010117f89 */ /* 0x000e6200000e0000 */
[----:B---3--:R-:W-:-:S03]  /*64c0*/  FADD.FTZ R4, R4, R5 ;  /* 0x0000000504047221 */ /* 0x008fc60000010000 */
[----:B------:R-:W3:Y:S04]  /*64d0*/  SHFL.BFLY PT, R19, R18, 0x1, 0x1f ;  /* 0x0c201f0012137f89 */ /* 0x000ee800000e0000 */
[----:B------:R-:W5:Y:S01]  /*64e0*/  SHFL.BFLY PT, R21, R30, 0x1, 0x1f ;  /* 0x0c201f001e157f89 */ /* 0x000f6200000e0000 */
[----:B0-----:R-:W-:Y:S01]  /*64f0*/  FADD.FTZ R6, R6, R7 ;  /* 0x0000000706067221 */ /* 0x001fe20000010000 */
[----:B--2---:R-:W-:Y:S01]  /*6500*/  FADD.FTZ R13, R10, R13 ;  /* 0x0000000d0a0d7221 */ /* 0x004fe20000010000 */
[----:B----4-:R-:W-:Y:S01]  /*6510*/  FADD.FTZ R14, R14, R15 ;  /* 0x0000000f0e0e7221 */ /* 0x010fe20000010000 */
[----:B-1----:R-:W-:Y:S01]  /*6520*/  FADD.FTZ R17, R16, R17 ;  /* 0x0000001110117221 */ /* 0x002fe20000010000 */
[----:B---3--:R-:W-:Y:S01]  /*6530*/  FADD.FTZ R18, R18, R19 ;  /* 0x0000001312127221 */ /* 0x008fe20000010000 */
[----:B-----5:R-:W-:Y:S01]  /*6540*/  FADD.FTZ R21, R30, R21 ;  /* 0x000000151e157221 */ /* 0x020fe20000010000 */
        /* <DEDUP_REMOVED lines=14> */
.L_x_17765:
[----:B------:R-:W-:Y:S05]  /*6630*/  BSYNC.RECONVERGENT B0 ;  /* 0x0000000000007941 */ /* 0x000fea0003800200 */
.L_x_17764:
        /* <DEDUP_REMOVED lines=29> */
.L_x_17767:
[----:B------:R-:W-:Y:S05]  /*6810*/  BSYNC.RECONVERGENT B0 ;  /* 0x0000000000007941 */ /* 0x000fea0003800200 */
.L_x_17766:
        /* <DEDUP_REMOVED lines=12> */
.L_x_17769:
[----:B------:R-:W-:Y:S05]  /*68e0*/  BSYNC.RECONVERGENT B0 ;  /* 0x0000000000007941 */ /* 0x000fea0003800200 */
.L_x_17768:
[----:B------:R-:W-:Y:S06]  /*68f0*/  BAR.SYNC.DEFER_BLOCKING 0x0 ;  /* 0x0000000000007b1d */ /* 0x000fec0000010000 */
[----:B------:R-:W-:Y:S04]  /*6900*/  BSSY.RECONVERGENT B0, `(.L_x_17770) ;  /* 0x0000012000007945 */ /* 0x000fe80003800200 */
[----:B------:R-:W-:Y:S05]  /*6910*/  @P3 BRA `(.L_x_17771) ;  /* 0x0000000000403947 */ /* 0x000fea0003800000 */
[----:B------:R-:W1:Y:S04]  /*6920*/  LDS R2, [R19] ;  /* 0x0000000013027984 */ /* 0x000e680000000800 */
[----:B------:R-:W2:Y:S04]  /*6930*/  LDS R5, [R19+0x20] ;  /* 0x0000200013057984 */ /* 0x000ea80000000800 */
[----:B------:R-:W3:Y:S04]  /*6940*/  LDS R7, [R19+0x40] ;  /* 0x0000400013077984 */ /* 0x000ee80000000800 */
[----:B------:R-:W4:Y:S04]  /*6950*/  LDS R10, [R19+0x60] ;  /* 0x00006000130a7984 */ /* 0x000f280000000800 */
[----:B------:R-:W5:Y:S04]  /*6960*/  LDS R11, [R19+0x80] ;  /* 0x00008000130b7984 */ /* 0x000f680000000800 */
[----:B------:R-:W5:Y:S04]  /*6970*/  LDS R16, [R19+0xa0] ;  /* 0x0000a00013107984 */ /* 0x000f680000000800 */
[----:B------:R-:W5:Y:S04]  /*6980*/  LDS R15, [R19+0xc0] ;  /* 0x0000c000130f7984 */ /* 0x000f680000000800 */
[----:B0-----:R-:W0:Y:S01]  /*6990*/  LDS R20, [R19+0xe0] ;  /* 0x0000e00013147984 */ /* 0x001e220000000800 */
[----:B-1----:R-:W-:Y:S01]  /*69a0*/  FADD.FTZ R3, R3, R2 ;  /* 0x0000000203037221 */ /* 0x002fe20000010000 */
[----:B--2---:R-:W-:Y:S01]  /*69b0*/  FADD.FTZ R4, R4, R5 ;  /* 0x0000000504047221 */ /* 0x004fe20000010000 */
[----:B---3--:R-:W-:Y:S01]  /*69c0*/  FADD.FTZ R6, R6, R7 ;  /* 0x0000000706067221 */ /* 0x008fe20000010000 */
[----:B----4-:R-:W-:Y:S01]  /*69d0*/  FADD.FTZ R13, R13, R10 ;  /* 0x0000000a0d0d7221 */ /* 0x010fe20000010000 */
[----:B-----5:R-:W-:Y:S01]  /*69e0*/  FADD.FTZ R14, R14, R11 ;  /* 0x0000000b0e0e7221 */ /* 0x020fe20000010000 */
[----:B------:R-:W-:Y:S01]  /*69f0*/  FADD.FTZ R17, R17, R16 ;  /* 0x0000001011117221 */ /* 0x000fe20000010000 */
[----:B------:R-:W-:Y:S01]  /*6a00*/  FADD.FTZ R18, R18, R15 ;  /* 0x0000000f12127221 */ /* 0x000fe20000010000 */
[----:B0-----:R-:W-:-:S07]  /*6a10*/  FADD.FTZ R21, R21, R20 ;  /* 0x0000001415157221 */ /* 0x001fce0000010000 */
.L_x_17771:
[----:B------:R-:W-:Y:S05]  /*6a20*/  BSYNC.RECONVERGENT B0 ;  /* 0x0000000000007941 */ /* 0x000fea0003800200 */
.L_x_17770:
        /* <DEDUP_REMOVED lines=15> */
[----:B------:R-:W-:Y:S01]  /*6b20*/  PRMT R8, R18, 0x7632, R8 ;  /* 0x0000763212087816 */ /* 0x000fe20000000008 */
[----:B-1----:R-:W-:-:S06]  /*6b30*/  USHF.L.U32 UR4, UR4, 0x6, URZ ;  /* 0x0000000604047899 */ /* 0x002fcc00080006ff */
[----:B------:R-:W-:-:S04]  /*6b40*/  IADD3 R0, P0, P1, R5, UR4, R0 ;  /* 0x0000000405007c10 */ /* 0x000fc8000f91e000 */
[----:B------:R-:W-:Y:S02]  /*6b50*/  IADD3.X R5, PT, PT, RZ, RZ, RZ, P0, P1 ;  /* 0x000000ffff057210 */ /* 0x000fe400007e24ff */
[----:B--2---:R-:W-:-:S04]  /*6b60*/  LEA R2, P0, R0, UR8, 0x1 ;  /* 0x0000000800027c11 */ /* 0x004fc8000f8008ff */
[--C-:B------:R-:W-:Y:S02]  /*6b70*/  LEA.HI.X R3, R0, UR9, R5.reuse, 0x1, P0 ;  /* 0x0000000900037c11 */ /* 0x100fe400080f0c05 */
[----:B------:R-:W-:Y:S02]  /*6b80*/  PRMT R0, R4, 0x7632, R0 ;  /* 0x0000763204007816 */ /* 0x000fe40000000000 */
[----:B------:R-:W-:Y:S01]  /*6b90*/  PRMT R5, R6, 0x7632, R5 ;  /* 0x0000763206057816 */ /* 0x000fe20000000005 */
        /* <DEDUP_REMOVED lines=9> */
.L_x_17772:
        /* <DEDUP_REMOVED lines=13> */
.L_x_25912:


//--------------------- .text._ZN4vllm25paged_attention_v1_kernelI13__nv_bfloat16S1_Li32ELi32ELi128ELNS_18Fp8KVCacheDataTypeE0ELb1EEEvPT_PKS3_PKT0_S9_ifPKiSB_iPKfiiiSD_SD_iiiii --------------------------
	.section	.text._ZN4vllm25paged_attention_v1_kernelI13__nv_bfloat16S1_Li32ELi32ELi128ELNS_18Fp8KVCacheDataTypeE0ELb1EEEvPT_PKS3_PKT0_S9_ifPKiSB_iPKfiiiSD_SD_iiiii,"ax",@progbits
	.align	128
        .global         _ZN4vllm25paged_attention_v1_kernelI13__nv_bfloat16S1_Li32ELi32ELi128ELNS_18Fp8KVCacheDataTypeE0ELb1EEEvPT_PKS3_PKT0_S9_ifPKiSB_iPKfiiiSD_SD_iiiii
        .type           _ZN4vllm25paged_attention_v1_kernelI13__nv_bfloat16S1_Li32ELi32ELi128ELNS_18Fp8KVCacheDataTypeE0ELb1EEEvPT_PKS3_PKT0_S9_ifPKiSB_iPKfiiiSD_SD_iiiii,@function
        .size           _ZN4vllm25paged_attention_v1_kernelI13__nv_bfloat16S1_Li32ELi32ELi128ELNS_18Fp8KVCacheDataTypeE0ELb1EEEvPT_PKS3_PKT0_S9_ifPKiSB_iPKfiiiSD_SD_iiiii,(.L_x_25913 - _ZN4vllm25paged_attention_v1_kernelI13__nv_bfloat16S1_Li32ELi32ELi128ELNS_18Fp8KVCacheDataTypeE0ELb1EEEvPT_PKS3_PKT0_S9_ifPKiSB_iPKfiiiSD_SD_iiiii)
        .other          _ZN4vllm25paged_attention_v1_kernelI13__nv_bfloat16S1_Li32ELi32ELi128ELNS_18Fp8KVCacheDataTypeE0ELb1EEEvPT_PKS3_PKT0_S9_ifPKiSB_iPKfiiiSD_SD_iiiii,@"STO_CUDA_ENTRY STV_DEFAULT"
_ZN4vllm25paged_attention_v1_kernelI13__nv_bfloat16S1_Li32ELi32ELi128ELNS_18Fp8KVCacheDataTypeE0ELb1EEEvPT_PKS3_PKT0_S9_ifPKiSB_iPKfiiiSD_SD_iiiii:
.text._ZN4vllm25paged_attention_v1_kernelI13__nv_bfloat16S1_Li32ELi32ELi128ELNS_18Fp8KVCacheDataTypeE0ELb1EEEvPT_PKS3_PKT0_S9_ifPKiSB_iPKfiiiSD_SD_iiiii:
[----:B------:R-:W-:Y:S08]  /*0000*/  LDC R1, c[0x0][0x37c] ;  /* 0x0000df00ff017b82 */ /* 0x000ff00000000800 */
[----:B------:R-:W0:Y:S01]  /*0010*/  S2UR UR12, SR_CTAID.Y ;  /* 0x00000000000c79c3 */ /* 0x000e220000002600 */
[----:B------:R-:W0:Y:S01]  /*0020*/  LDCU.64 UR4, c[0x0][0x3b0] ;  /* 0x00007600ff0477ac */ /* 0x000e220008000a00 */
[----:B------:R-:W1:Y:S01]  /*0030*/  LDCU.64 UR10, c[0x0][0x358] ;  /* 0x00006b00ff0a77ac */ /* 0x000e620008000a00 */
[----:B------:R-:W2:Y:S05]  /*0040*/  S2R R13, SR_TID.X ;  /* 0x00000000000d7919 */ /* 0x000eaa0000002100 */
[----:B------:R-:W3:Y:S01]  /*0050*/  LDC.64 R6, c[0x0][0x3c0] ;  /* 0x0000f000ff067b82 */ /* 0x000ee20000000a00 */
[----:B------:R-:W4:Y:S01]  /*0060*/  LDCU UR13, c[0x0][0x3f4] ;  /* 0x00007e80ff0d77ac */ /* 0x000f220008000800 */
[----:B------:R-:W4:Y:S01]  /*0070*/  S2R R12, SR_CTAID.X ;  /* 0x00000000000c7919 */ /* 0x000f220000002500 */
[----:B------:R-:W4:Y:S01]  /*0080*/  LDCU UR14, c[0x0][0x3e8] ;  /* 0x00007d00ff0e77ac */ /* 0x000f220008000800 */
[----:B------:R-:W4:Y:S01]  /*0090*/  LDCU UR8, c[0x0][0x3b8] ;  /* 0x00007700ff0877ac */ /* 0x000f220008000800 */
[----:B------:R-:W1:Y:S01]  /*00a0*/  LDCU UR16, c[0x0][0x3ec] ;  /* 0x00007d80ff1077ac */ /* 0x000e620008000800 */
[----:B0-----:R-:W-:Y:S01]  /*00b0*/  UIMAD.WIDE.U32 UR4, UR12, 0x4, UR4 ;  /* 0x000000040c0478a5 */ /* 0x001fe2000f8e0004 */
[----:B------:R-:W0:Y:S05]  /*00c0*/  LDCU UR17, c[0x0][0x3d0] ;  /* 0x00007a00ff1177ac */ /* 0x000e2a0008000800 */
[----:B------:R-:W-:Y:S01]  /*00d0*/  IMAD.U32 R2, RZ, RZ, UR4 ;  /* 0x00000004ff027e24 */ /* 0x000fe2000f8e00ff */
[----:B------:R-:W0:Y:S01]  /*00e0*/  LDCU UR18, c[0x0][0x3cc] ;  /* 0x00007980ff1277ac */ /* 0x000e220008000800 */
[----:B------:R-:W-:-:S03]  /*00f0*/  IMAD.U32 R3, RZ, RZ, UR5 ;  /* 0x00000005ff037e24 */ /* 0x000fc6000f8e00ff */
[----:B------:R-:W0:Y:S02]  /*0100*/  LDCU UR4, c[0x0][0x3c8] ;  /* 0x00007900ff0477ac */ /* 0x000e240008000800 */
[----:B-1----:R1:W4:Y:S01]  /*0110*/  LDG.E.CONSTANT R16, desc[UR10][R2.64] ;  /* 0x0000000a02107981 */ /* 0x002322000c1e9900 */
[----:B--2---:R-:W-:Y:S01]  /*0120*/  ISETP.GT.U32.AND P1, PT, R13, 0x3, PT ;  /* 0x000000030d00780c */ /* 0x004fe20003f24070 */
[----:B------:R-:W2:Y:S01]  /*0130*/  LDCU UR19, c[0x0][0x3a4] ;  /* 0x00007480ff1377ac */ /* 0x000ea20008000800 */
[----:B---3--:R-:W-:Y:S01]  /*0140*/  ISETP.NE.U32.AND P0, PT, R6, RZ, PT ;  /* 0x000000ff0600720c */ /* 0x008fe20003f05070 */
[----:B------:R-:W3:Y:S03]  /*0150*/  LDCU.64 UR20, c[0x0][0x390] ;  /* 0x00007200ff1477ac */ /* 0x000ee60008000a00 */
[----:B------:R-:W-:-:S07]  /*0160*/  ISETP.NE.AND.EX P0, PT, R7, RZ, PT, P0 ;  /* 0x000000ff0700720c */ /* 0x000fce0003f05300 */
[----:B------:R-:W2:Y:S01]  /*0170*/  @!P1 LDC.64 R8, c[0x0][0x388] ;  /* 0x0000e200ff089b82 */ /* 0x000ea20000000a00 */
[----:B----4-:R-:W-:Y:S01]  /*0180*/  @!P1 IMAD.SHL.U32 R5, R12, 0x20, RZ ;  /* 0x000000200c059824 */ /* 0x010fe200078e00ff */
[----:B0-----:R-:W-:Y:S01]  /*0190*/  UIMAD UR4, UR12, UR4, URZ ;  /* 0x000000040c0472a4 */ /* 0x001fe2000f8e02ff */
[----:B------:R-:W-:-:S03]  /*01a0*/  @!P1 SHF.L.U32 R0, R13, 0x3, RZ ;  /* 0x000000030d009819 */ /* 0x000fc600000006ff */
[----:B------:R-:W-:Y:S02]  /*01b0*/  USHF.R.S32.HI UR5, URZ, 0x1f, UR4 ;  /* 0x0000001fff057899 */ /* 0x000fe40008011404 */
[----:B------:R-:W-:Y:S02]  /*01c0*/  @!P1 IADD3 R0, P2, P3, R0, UR4, R5 ;  /* 0x0000000400009c10 */ /* 0x000fe4000fb5e005 */
[----:B------:R-:W0:Y:S02]  /*01d0*/  @P0 LDC.64 R4, c[0x0][0x3c0] ;  /* 0x0000f000ff040b82 */ /* 0x000e240000000a00 */
[----:B-1----:R-:W-:Y:S02]  /*01e0*/  @!P1 IADD3.X R3, PT, PT, RZ, UR5, RZ, P2, P3 ;  /* 0x00000005ff039c10 */ /* 0x002fe400097e64ff */
[----:B--2---:R-:W-:-:S04]  /*01f0*/  @!P1 LEA R2, P2, R0, R8, 0x1 ;  /* 0x0000000800029211 */ /* 0x004fc800078408ff */
[----:B------:R-:W-:Y:S02]  /*0200*/  @!P1 LEA.HI.X R3, R0, R9, R3, 0x1, P2 ;  /* 0x0000000900039211 */ /* 0x000fe400010f0c03 */
[----:B------:R-:W1:Y:S03]  /*0210*/  LDC R0, c[0x0][0x3a0] ;  /* 0x0000e800ff007b82 */ /* 0x000e660000000800 */
[----:B------:R-:W2:Y:S04]  /*0220*/  @!P1 LDG.E.CONSTANT R8, desc[UR10][R2.64] ;  /* 0x0000000a02089981 */ /* 0x000ea8000c1e9900 */
[----:B------:R-:W2:Y:S04]  /*0230*/  @!P1 LDG.E.CONSTANT R9, desc[UR10][R2.64+0x4] ;  /* 0x0000040a02099981 */ /* 0x000ea8000c1e9900 */
[----:B------:R-:W2:Y:S04]  /*0240*/  @!P1 LDG.E.CONSTANT R10, desc[UR10][R2.64+0x8] ;  /* 0x0000080a020a9981 */ /* 0x000ea8000c1e9900 */
[----:B------:R4:W2:Y:S01]  /*0250*/  @!P1 LDG.E.CONSTANT R11, desc[UR10][R2.64+0xc] ;  /* 0x00000c0a020b9981 */ /* 0x0008a2000c1e9900 */
[----:B------:R-:W-:-:S02]  /*0260*/  IMAD.MOV.U32 R7, RZ, RZ, RZ ;  /* 0x000000ffff077224 */ /* 0x000fc400078e00ff */
[----:B0-----:R-:W-:-:S05]  /*0270*/  @P0 IMAD.WIDE.U32 R4, R12, 0x4, R4 ;  /* 0x000000040c040825 */ /* 0x001fca00078e0004 */
[----:B------:R0:W5:Y:S01]  /*0280*/  @P0 LDG.E.CONSTANT R7, desc[UR10][R4.64] ;  /* 0x0000000a04070981 */ /* 0x000162000c1e9900 */
[----:B-1----:R-:W-:Y:S01]  /*0290*/  IABS R17, R0 ;  /* 0x0000000000117213 */ /* 0x002fe20000000000 */
[----:B----4-:R-:W1:Y:S01]  /*02a0*/  LDC R3, c[0x0][0x370] ;  /* 0x0000dc00ff037b82 */ /* 0x010e620000000800 */
[----:B------:R-:W-:Y:S01]  /*02b0*/  UISETP.NE.AND UP0, UPT, UR13, URZ, UPT ;  /* 0x000000ff0d00728c */ /* 0x000fe2000bf05270 */
[----:B------:R-:W-:Y:S01]  /*02c0*/  BSSY.RECONVERGENT B0, `(.L_x_17773) ;  /* 0x000016b000007945 */ /* 0x000fe20003800200 */
[----:B------:R-:W4:Y:S08]  /*02d0*/  I2F.RP R6, R17 ;  /* 0x0000001100067306 */ /* 0x000f300000209400 */
[----:B----4-:R-:W4:Y:S02]  /*02e0*/  MUFU.RCP R6, R6 ;  /* 0x0000000600067308 */ /* 0x010f240000001000 */
[----:B----4-:R-:W-:-:S06]  /*02f0*/  IADD3 R14, PT, PT, R6, 0xffffffe, RZ ;  /* 0x0ffffffe060e7810 */ /* 0x010fcc0007ffe0ff */
[----:B------:R4:W3:Y:S02]  /*0300*/  F2I.FTZ.U32.TRUNC.NTZ R15, R14 ;  /* 0x0000000e000f7305 */ /* 0x0008e4000021f000 */
[----:B----4-:R-:W-:Y:S02]  /*0310*/  IMAD.MOV.U32 R14, RZ, RZ, RZ ;  /* 0x000000ffff0e7224 */ /* 0x010fe400078e00ff */
[----:B---3--:R-:W-:-:S04]  /*0320*/  IMAD.MOV R2, RZ, RZ, -R15 ;  /* 0x000000ffff027224 */ /* 0x008fc800078e0a0f */
[----:B------:R-:W-:Y:S01]  /*0330*/  IMAD R19, R2, R17, RZ ;  /* 0x0000001102137224 */ /* 0x000fe200078e02ff */
[----:B-1----:R-:W-:-:S03]  /*0340*/  IABS R2, R3 ;  /* 0x0000000300027213 */ /* 0x002fc60000000000 */
[----:B------:R-:W-:-:S06]  /*0350*/  IMAD.HI.U32 R15, R15, R19, R14 ;  /* 0x000000130f0f7227 */ /* 0x000fcc00078e000e */
[----:B------:R-:W-:-:S05]  /*0360*/  IMAD.HI.U32 R15, R15, R2, RZ ;  /* 0x000000020f0f7227 */ /* 0x000fca00078e00ff */
[----:B0-----:R-:W-:-:S05]  /*0370*/  IADD3 R4, PT, PT, RZ, -R15, RZ ;  /* 0x8000000fff047210 */ /* 0x001fca0007ffe0ff */
[----:B------:R-:W-:Y:S02]  /*0380*/  IMAD R2, R17, R4, R2 ;  /* 0x0000000411027224 */ /* 0x000fe400078e0202 */
[----:B------:R-:W-:-:S03]  /*0390*/  IMAD.U32 R4, RZ, RZ, UR13 ;  /* 0x0000000dff047e24 */ /* 0x000fc6000f8e00ff */
[----:B------:R-:W-:Y:S02]  /*03a0*/  ISETP.GT.U32.AND P2, PT, R17, R2, PT ;  /* 0x000000021100720c */ /* 0x000fe40003f44070 */
[----:B------:R-:W-:-:S11]  /*03b0*/  IABS R4, R4 ;  /* 0x0000000400047213 */ /* 0x000fd60000000000 */
[----:B------:R-:W-:Y:S02]  /*03c0*/  @!P2 IMAD.IADD R2, R2, 0x1, -R17 ;  /* 0x000000010202a824 */ /* 0x000fe400078e0a11 */
[----:B------:R-:W-:Y:S01]  /*03d0*/  @!P2 VIADD R15, R15, 0x1 ;  /* 0x000000010f0fa836 */ /* 0x000fe20000000000 */
[----:B------:R-:W-:Y:S02]  /*03e0*/  ISETP.NE.AND P2, PT, R0, RZ, PT ;  /* 0x000000ff0000720c */ /* 0x000fe40003f45270 */
[----:B------:R-:W-:Y:S02]  /*03f0*/  ISETP.GE.U32.AND P0, PT, R2, R17, PT ;  /* 0x000000110200720c */ /* 0x000fe40003f06070 */
[----:B------:R-:W-:Y:S02]  /*0400*/  MOV R2, R4 ;  /* 0x0000000400027202 */ /* 0x000fe40000000f00 */
[----:B------:R-:W-:Y:S02]  /*0410*/  LOP3.LUT R4, R3, R0, RZ, 0x3c, !PT ;  /* 0x0000000003047212 */ /* 0x000fe400078e3cff */
[----:B------:R-:W0:Y:S01]  /*0420*/  I2F.RP R14, R2 ;  /* 0x00000002000e7306 */ /* 0x000e220000209400 */
[----:B------:R-:W-:Y:S01]  /*0430*/  IMAD.MOV.U32 R28, RZ, RZ, R2 ;  /* 0x000000ffff1c7224 */ /* 0x000fe200078e0002 */
[----:B------:R-:W-:-:S05]  /*0440*/  ISETP.GE.AND P3, PT, R4, RZ, PT ;  /* 0x000000ff0400720c */ /* 0x000fca0003f66270 */
[----:B------:R-:W-:-:S05]  /*0450*/  @P0 VIADD R15, R15, 0x1 ;  /* 0x000000010f0f0836 */ /* 0x000fca0000000000 */
[----:B------:R-:W-:Y:S01]  /*0460*/  MOV R21, R15 ;  /* 0x0000000f00157202 */ /* 0x000fe20000000f00 */
[----:B0-----:R-:W0:Y:S04]  /*0470*/  MUFU.RCP R14, R14 ;  /* 0x0000000e000e7308 */ /* 0x001e280000001000 */
[----:B------:R-:W-:Y:S01]  /*0480*/  @!P3 IMAD.MOV R21, RZ, RZ, -R21 ;  /* 0x000000ffff15b224 */ /* 0x000fe200078e0a15 */
[----:B------:R-:W-:-:S04]  /*0490*/  @!P2 LOP3.LUT R21, RZ, R0, RZ, 0x33, !PT ;  /* 0x00000000ff15a212 */ /* 0x000fc800078e33ff */
[----:B------:R-:W-:-:S04]  /*04a0*/  IABS R17, R21 ;  /* 0x0000001500117213 */ /* 0x000fc80000000000 */
[----:B------:R-:W1:Y:S01]  /*04b0*/  I2F.RP R4, R17 ;  /* 0x0000001100047306 */ /* 0x000e620000209400 */
[----:B0-----:R-:W-:-:S07]  /*04c0*/  VIADD R5, R14, 0xffffffe ;  /* 0x0ffffffe0e057836 */ /* 0x001fce0000000000 */
[----:B------:R-:W0:Y:S08]  /*04d0*/  F2I.FTZ.U32.TRUNC.NTZ R5, R5 ;  /* 0x0000000500057305 */ /* 0x000e30000021f000 */
[----:B-1----:R1:W3:Y:S01]  /*04e0*/  MUFU.RCP R6, R4 ;  /* 0x0000000400067308 */ /* 0x0022e20000001000 */
[C---:B0-----:R-:W-:Y:S01]  /*04f0*/  R2UR UR5, R5.reuse ;  /* 0x00000000050572ca */ /* 0x041fe200000e0000 */
[----:B------:R-:W-:-:S02]  /*0500*/  IMAD R14, R5, R2, RZ ;  /* 0x00000002050e7224 */ /* 0x000fc400078e02ff */
[----:B-1----:R-:W-:Y:S02]  /*0510*/  HFMA2 R4, -RZ, RZ, 0, 0 ;  /* 0x00000000ff047431 */ /* 0x002fe400000001ff */
[----:B------:R-:W-:-:S03]  /*0520*/  IMAD.MOV R15, RZ, RZ, -R14 ;  /* 0x000000ffff0f7224 */ /* 0x000fc600078e0a0e */
[----:B------:R-:W-:Y:S02]  /*0530*/  R2UR UR4, R4 ;  /* 0x00000000040472ca */ /* 0x000fe400000e0000 */
[----:B---3--:R-:W-:-:S11]  /*0540*/  IADD3 R6, PT, PT, R6, 0xffffffe, RZ ;  /* 0x0ffffffe06067810 */ /* 0x008fd60007ffe0ff */
[----:B------:R-:W-:Y:S02]  /*0550*/  IMAD.HI.U32 R15, R5, R15, UR4 ;  /* 0x00000004050f7e27 */ /* 0x000fe4000f8e000f */
[----:B------:R-:W0:Y:S03]  /*0560*/  F2I.FTZ.U32.TRUNC.NTZ R5, R6 ;  /* 0x0000000600057305 */ /* 0x000e26000021f000 */
[----:B------:R-:W-:Y:S01]  /*0570*/  R2UR UR22, R15 ;  /* 0x000000000f1672ca */ /* 0x000fe200000e0000 */
[----:B0-----:R-:W-:-:S04]  /*0580*/  IMAD.MOV R4, RZ, RZ, -R5 ;  /* 0x000000ffff047224 */ /* 0x001fc800078e0a05 */
[----:B------:R-:W-:Y:S01]  /*0590*/  IMAD R15, R4, R17, RZ ;  /* 0x00000011040f7224 */ /* 0x000fe200078e02ff */
[----:B------:R-:W-:-:S05]  /*05a0*/  MOV R4, RZ ;  /* 0x000000ff00047202 */ /* 0x000fca0000000f00 */
[----:B------:R-:W-:Y:S01]  /*05b0*/  IMAD.HI.U32 R4, R5, R15, R4 ;  /* 0x0000000f05047227 */ /* 0x000fe200078e0004 */
[----:B------:R-:W-:-:S13]  /*05c0*/  R2UR UR9, R16 ;  /* 0x00000000100972ca */ /* 0x000fda00000e0000 */
[----:B------:R-:W-:-:S06]  /*05d0*/  UIADD3 UR6, UPT, UPT, UR9, -0x1, URZ ;  /* 0xffffffff09067890 */ /* 0x000fcc000fffe0ff */
[----:B------:R-:W-:Y:S01]  /*05e0*/  IMAD.U32 R16, RZ, RZ, UR6 ;  /* 0x00000006ff107e24 */ /* 0x000fe2000f8e00ff */
[----:B------:R-:W-:-:S04]  /*05f0*/  ULOP3.LUT UR6, UR6, UR13, URZ, 0x3c, !UPT ;  /* 0x0000000d06067292 */ /* 0x000fc8000f8e3cff */
[----:B------:R-:W-:Y:S02]  /*0600*/  IABS R14, R16 ;  /* 0x00000010000e7213 */ /* 0x000fe40000000000 */
[----:B------:R-:W-:Y:S02]  /*0610*/  IABS R16, R21 ;  /* 0x0000001500107213 */ /* 0x000fe40000000000 */
[----:B------:R-:W-:Y:S02]  /*0620*/  R2UR UR7, R14 ;  /* 0x000000000e0772ca */ /* 0x000fe400000e0000 */
[----:B------:R-:W-:-:S05]  /*0630*/  IABS R14, R12 ;  /* 0x0000000c000e7213 */ /* 0x000fca0000000000 */
[----:B------:R-:W-:Y:S02]  /*0640*/  IMAD.MOV.U32 R15, RZ, RZ, R14 ;  /* 0x000000ffff0f7224 */ /* 0x000fe400078e000e */
[----:B------:R-:W-:Y:S02]  /*0650*/  IMAD.MOV R14, RZ, RZ, -R16 ;  /* 0x000000ffff0e7224 */ /* 0x000fe400078e0a10 */
[----:B------:R-:W-:Y:S01]  /*0660*/  IMAD.HI.U32 R6, R4, R15, RZ ;  /* 0x0000000f04067227 */ /* 0x000fe200078e00ff */
[----:B------:R-:W0:Y:S01]  /*0670*/  LDC R16, c[0x0][0x3f8] ;  /* 0x0000fe00ff107b82 */ /* 0x000e220000000800 */
[----:B------:R-:W-:Y:S02]  /*0680*/  UIMAD.WIDE.U32 UR4, UR22, UR7, URZ ;  /* 0x00000007160472a5 */ /* 0x000fe4000f8e00ff */
[----:B------:R-:W-:Y:S01]  /*0690*/  IMAD R4, R6, R14, R15 ;  /* 0x0000000e06047224 */ /* 0x000fe200078e020f */
[----:B------:R-:W-:Y:S01]  /*06a0*/  UIADD3 UR4, UPT, UPT, UR9, 0x1f, URZ ;  /* 0x0000001f09047890 */ /* 0x000fe2000fffe0ff */
[----:B------:R-:W1:Y:S01]  /*06b0*/  @!P1 S2R R15, SR_CgaCtaId ;  /* 0x00000000000f9919 */ /* 0x000e620000008800 */
[----:B------:R-:W-:Y:S01]  /*06c0*/  SHF.R.U32.HI R14, RZ, 0x5, R13 ;  /* 0x00000005ff0e7819 */ /* 0x000fe2000001160d */
[----:B------:R-:W-:Y:S01]  /*06d0*/  IMAD R19, RZ, RZ, -UR5 ;  /* 0x80000005ff137e24 */ /* 0x000fe2000f8e02ff */
[----:B------:R-:W-:-:S03]  /*06e0*/  ISETP.GT.U32.AND P2, PT, R17, R4, PT ;  /* 0x000000041100720c */ /* 0x000fc60003f44070 */
[----:B------:R-:W-:Y:S01]  /*06f0*/  IMAD R5, R2, R19, UR7 ;  /* 0x0000000702057e24 */ /* 0x000fe2000f8e0213 */
[----:B------:R-:W-:-:S04]  /*0700*/  USHF.R.S32.HI UR7, URZ, 0x1f, UR4 ;  /* 0x0000001fff077899 */ /* 0x000fc80008011404 */
[----:B------:R-:W-:Y:S01]  /*0710*/  ISETP.GT.U32.AND P0, PT, R2, R5, PT ;  /* 0x000000050200720c */ /* 0x000fe20003f04070 */
[----:B------:R-:W-:Y:S02]  /*0720*/  ULEA.HI UR7, UR7, UR4, URZ, 0x5 ;  /* 0x0000000407077291 */ /* 0x000fe4000f8f28ff */
[----:B------:R-:W-:Y:S02]  /*0730*/  UIMAD UR4, UR12, UR8, URZ ;  /* 0x000000080c0472a4 */ /* 0x000fe4000f8e02ff */
[----:B------:R-:W-:Y:S01]  /*0740*/  @!P2 IADD3 R4, PT, PT, R4, -R17, RZ ;  /* 0x800000110404a210 */ /* 0x000fe20007ffe0ff */
[----:B------:R-:W-:Y:S01]  /*0750*/  @!P2 VIADD R6, R6, 0x1 ;  /* 0x000000010606a836 */ /* 0x000fe20000000000 */
[----:B------:R-:W-:Y:S01]  /*0760*/  ISETP.NE.AND P2, PT, R21, RZ, PT ;  /* 0x000000ff1500720c */ /* 0x000fe20003f45270 */
[----:B------:R-:W-:-:S05]  /*0770*/  USHF.R.S32.HI UR7, URZ, 0x5, UR7 ;  /* 0x00000005ff077899 */ /* 0x000fca0008011407 */
[----:B------:R-:W-:Y:S01]  /*0780*/  VOTEU.ANY UP2, P0 ;  /* 0x0000000000ff7886 */ /* 0x000fe20000040100 */
[----:B------:R-:W-:Y:S02]  /*0790*/  PLOP3.LUT P3, PT, PT, PT, UP2, 0x80, 0x8 ;  /* 0x000000000008781c */ /* 0x000fe40003f6f028 */
[----:B------:R-:W-:Y:S02]  /*07a0*/  ISETP.GE.U32.AND P0, PT, R4, R17, PT ;  /* 0x000000110400720c */ /* 0x000fe40003f06070 */
[----:B------:R-:W-:Y:S01]  /*07b0*/  LOP3.LUT R4, R12, R21, RZ, 0x3c, !PT ;  /* 0x000000150c047212 */ /* 0x000fe200078e3cff */
[----:B------:R-:W-:Y:S02]  /*07c0*/  @!UP2 UIADD3 UR5, UPT, UPT, UR5, 0x1, URZ ;  /* 0x000000010505a890 */ /* 0x000fe4000fffe0ff */
[----:B------:R-:W-:-:S06]  /*07d0*/  UISETP.GE.AND UP2, UPT, UR6, URZ, UPT ;  /* 0x000000ff0600728c */ /* 0x000fcc000bf46270 */
[----:B------:R-:W-:Y:S01]  /*07e0*/  @!P3 IMAD.IADD R5, R5, 0x1, -R2 ;  /* 0x000000010505b824 */ /* 0x000fe200078e0a02 */
[----:B------:R-:W-:Y:S02]  /*07f0*/  ISETP.GE.AND P3, PT, R4, RZ, PT ;  /* 0x000000ff0400720c */ /* 0x000fe40003f66270 */
[----:B------:R-:W-:Y:S02]  /*0800*/  @!P1 MOV R4, 0x400 ;  /* 0x0000040000049802 */ /* 0x000fe40000000f00 */
[----:B------:R-:W-:Y:S02]  /*0810*/  ISETP.GE.U32.AND P4, PT, R5, R2, PT ;  /* 0x000000020500720c */ /* 0x000fe40003f86070 */
[----:B-1----:R-:W-:Y:S02]  /*0820*/  @!P1 LEA R4, R15, R4, 0x18 ;  /* 0x000000040f049211 */ /* 0x002fe400078ec0ff */
[----:B------:R-:W-:Y:S02]  /*0830*/  @P0 IADD3 R6, PT, PT, R6, 0x1, RZ ;  /* 0x0000000106060810 */ /* 0x000fe40007ffe0ff */
[----:B0-----:R-:W-:Y:S01]  /*0840*/  ISETP.GE.AND P0, PT, R16, RZ, PT ;  /* 0x000000ff1000720c */ /* 0x001fe20003f06270 */
[----:B------:R-:W-:-:S02]  /*0850*/  @!P1 IMAD R4, R13, 0x10, R4 ;  /* 0x000000100d049824 */ /* 0x000fc400078e0204 */
[----:B------:R-:W-:Y:S01]  /*0860*/  @!P3 IMAD.MOV R6, RZ, RZ, -R6 ;  /* 0x000000ffff06b224 */ /* 0x000fe200078e0a06 */
[----:B------:R-:W-:Y:S02]  /*0870*/  @!P2 LOP3.LUT R6, RZ, R21, RZ, 0x33, !PT ;  /* 0x00000015ff06a212 */ /* 0x000fe400078e33ff */
[----:B--2---:R0:W-:Y:S01]  /*0880*/  @!P1 STS.128 [R4], R8 ;  /* 0x0000000804009388 */ /* 0x0041e20000000c00 */
[----:B------:R-:W-:Y:S01]  /*0890*/  VOTEU.ANY UP1, P4 ;  /* 0x0000000000ff7886 */ /* 0x000fe20002020100 */
[----:B------:R-:W-:Y:S01]  /*08a0*/  BAR.SYNC.DEFER_BLOCKING 0x0 ;  /* 0x0000000000007b1d */ /* 0x000fe20000010000 */
[----:B------:R-:W-:-:S03]  /*08b0*/  ISETP.GE.AND P1, PT, R14, UR7, PT ;  /* 0x000000070e007c0c */ /* 0x000fc6000bf26270 */
[----:B------:R-:W-:Y:S01]  /*08c0*/  @UP1 UIADD3 UR5, UPT, UPT, UR5, 0x1, URZ ;  /* 0x0000000105051890 */ /* 0x000fe2000fffe0ff */
[----:B------:R-:W-:Y:S02]  /*08d0*/  @!P0 IMAD R15, R0, UR14, R6 ;  /* 0x0000000e000f8c24 */ /* 0x000fe4000f8e0206 */
[----:B------:R-:W-:-:S03]  /*08e0*/  @P0 IMAD R5, R3, UR14, R12 ;  /* 0x0000000e03050c24 */ /* 0x000fc6000f8e020c */
[----:B------:R-:W-:Y:S01]  /*08f0*/  @!P0 IADD3 R15, PT, PT, RZ, -R15, RZ ;  /* 0x8000000fff0f8210 */ /* 0x000fe20007ffe0ff */
[----:B------:R-:W-:Y:S01]  /*0900*/  UMOV UR6, UR5 ;  /* 0x0000000500067c82 */ /* 0x000fe20008000000 */
[----:B------:R-:W-:Y:S01]  /*0910*/  @P0 IMAD R0, R5, R16, 0x1 ;  /* 0x0000000105000424 */ /* 0x000fe200078e0210 */
[----:B------:R-:W-:Y:S02]  /*0920*/  @!UP2 UIADD3 UR6, UPT, UPT, URZ, -UR6, URZ ;  /* 0x80000006ff06a290 */ /* 0x000fe4000fffe0ff */
[----:B------:R-:W-:Y:S01]  /*0930*/  @!UP0 ULOP3.LUT UR6, URZ, UR13, URZ, 0x33, !UPT ;  /* 0x0000000dff068292 */ /* 0x000fe2000f8e33ff */
[----:B------:R-:W-:Y:S02]  /*0940*/  @!P0 IMAD R0, R16, R15, 0x1 ;  /* 0x0000000110008424 */ /* 0x000fe400078e020f */
[----:B------:R-:W-:Y:S01]  /*0950*/  IMAD.MOV.U32 R15, RZ, RZ, -0x800001 ;  /* 0xff7fffffff0f7424 */ /* 0x000fe200078e00ff */
[----:B0-----:R-:W-:Y:S08]  /*0960*/  @P1 BRA `(.L_x_17774) ;  /* 0x0000001000001947 */ /* 0x001ff00003800000 */
[----:B------:R-:W0:Y:S01]  /*0970*/  S2UR UR8, SR_CgaCtaId ;  /* 0x00000000000879c3 */ /* 0x000e220000008800 */
[----:B------:R-:W-:Y:S01]  /*0980*/  UMOV UR5, 0x400 ;  /* 0x0000040000057882 */ /* 0x000fe20000000000 */
[----:B------:R-:W1:Y:S01]  /*0990*/  LDCU.64 UR14, c[0x0][0x3a8] ;  /* 0x00007500ff0e77ac */ /* 0x000e620008000a00 */
[----:B------:R-:W-:Y:S01]  /*09a0*/  SHF.R.U32.HI R4, RZ, 0x3, R13 ;  /* 0x00000003ff047819 */ /* 0x000fe2000001160d */
[----:B------:R-:W-:Y:S01]  /*09b0*/  IMAD.MOV.U32 R5, RZ, RZ, RZ ;  /* 0x000000ffff057224 */ /* 0x000fe200078e00ff */
[----:B------:R-:W-:Y:S01]  /*09c0*/  MOV R15, UR4 ;  /* 0x00000004000f7c02 */ /* 0x000fe20008000f00 */
[----:B------:R-:W-:Y:S01]  /*09d0*/  IMAD.SHL.U32 R2, R14, 0x20, RZ ;  /* 0x000000200e027824 */ /* 0x000fe200078e00ff */
[----:B------:R-:W-:-:S03]  /*09e0*/  LOP3.LUT R4, R4, 0x7c, RZ, 0xc0, !PT ;  /* 0x0000007c04047812 */ /* 0x000fc600078ec0ff */
[C---:B------:R-:W-:Y:S01]  /*09f0*/  VIADD R29, R2.reuse, 0x1 ;  /* 0x00000001021d7836 */ /* 0x040fe20000000000 */
[----:B------:R-:W-:Y:S01]  /*0a00*/  LOP3.LUT R32, R2, 0x1f, R13, 0xf8, !PT ;  /* 0x0000001f02207812 */ /* 0x000fe200078ef80d */
[----:B------:R-:W-:Y:S01]  /*0a10*/  IMAD.WIDE R4, R15, 0x4, R4 ;  /* 0x000000040f047825 */ /* 0x000fe200078e0204 */
[----:B------:R-:W-:Y:S02]  /*0a20*/  MOV R15, 0xff7fffff ;  /* 0xff7fffff000f7802 */ /* 0x000fe40000000f00 */
[C---:B------:R-:W-:Y:S01]  /*0a30*/  IADD3 R49, PT, PT, R32.reuse, -UR9, RZ ;  /* 0x8000000920317c10 */ /* 0x040fe2000fffe0ff */
[----:B------:R-:W-:Y:S01]  /*0a40*/  VIADD R32, R32, 0x1 ;  /* 0x0000000120207836 */ /* 0x000fe20000000000 */
[----:B-1----:R-:W-:Y:S01]  /*0a50*/  IADD3 R30, P0, PT, R4, UR14, RZ ;  /* 0x0000000e041e7c10 */ /* 0x002fe2000ff1e0ff */
[----:B0-----:R-:W-:-:S03]  /*0a60*/  ULEA UR13, UR8, UR5, 0x18 ;  /* 0x00000005080d7291 */ /* 0x001fc6000f8ec0ff */
[----:B------:R-:W-:Y:S01]  /*0a70*/  IADD3.X R31, PT, PT, R5, UR15, RZ, P0, !PT ;  /* 0x0000000f051f7c10 */ /* 0x000fe200087fe4ff */
[----:B------:R-:W-:Y:S01]  /*0a80*/  UIADD3 UR5, UPT, UPT, UR5, 0x60, URZ ;  /* 0x0000006005057890 */ /* 0x000fe2000fffe0ff */
[----:B------:R-:W-:-:S03]  /*0a90*/  LOP3.LUT R5, R13, 0x1f, RZ, 0xc0, !PT ;  /* 0x0000001f0d057812 */ /* 0x000fc600078ec0ff */
[----:B------:R-:W-:Y:S02]  /*0aa0*/  ULEA UR5, UR8, UR5, 0x18 ;  /* 0x0000000508057291 */ /* 0x000fe4000f8ec0ff */
[----:B------:R-:W-:Y:S01]  /*0ab0*/  IMAD R5, R14, 0x20, R5 ;  /* 0x000000200e057824 */ /* 0x000fe200078e0205 */
[----:B------:R-:W0:Y:S04]  /*0ac0*/  LDS.128 R8, [UR13] ;  /* 0x0000000dff087984 */ /* 0x000e280008000c00 */
[----:B------:R-:W1:Y:S01]  /*0ad0*/  LDS.128 R16, [UR13+0x10] ;  /* 0x0000100dff107984 */ /* 0x000e620008000c00 */
[----:B------:R-:W-:-:S03]  /*0ae0*/  LEA R33, R5, UR5, 0x2 ;  /* 0x0000000505217c11 */ /* 0x000fc6000f8e10ff */
[----:B------:R-:W2:Y:S04]  /*0af0*/  LDS.128 R20, [UR13+0x20] ;  /* 0x0000200dff147984 */ /* 0x000ea80008000c00 */
[----:B------:R-:W3:Y:S02]  /*0b00*/  LDS.128 R24, [UR13+0x30] ;  /* 0x0000300dff187984 */ /* 0x000ee40008000c00 */
.L_x_17777:
[----:B------:R-:W4:Y:S01]  /*0b10*/  LDC R38, c[0x0][0x3f0] ;  /* 0x0000fc00ff267b82 */ /* 0x000f220000000800 */
[C---:B------:R-:W-:Y:S01]  /*0b20*/  VIADD R4, R29.reuse, 0xffffffff ;  /* 0xffffffff1d047836 */ /* 0x040fe20000000000 */
[----:B------:R-:W-:Y:S01]  /*0b30*/  UIADD3 UR5, UPT, UPT, UR6, -UR16, URZ ;  /* 0x8000001006057290 */ /* 0x000fe2000fffe0ff */
[----:B------:R-:W-:Y:S01]  /*0b40*/  IADD3 R14, PT, PT, R14, 0x4, RZ ;  /* 0x000000040e0e7810 */ /* 0x000fe20007ffe0ff */
[----:B------:R-:W-:Y:S01]  /*0b50*/  BSSY.RECONVERGENT B1, `(.L_x_17775) ;  /* 0x00000db000017945 */ /* 0x000fe20003800200 */
[----:B------:R-:W-:Y:S01]  /*0b60*/  VIADD R29, R29, 0x80 ;  /* 0x000000801d1d7836 */ /* 0x000fe20000000000 */
[----:B------:R-:W-:Y:S02]  /*0b70*/  IABS R5, R4 ;  /* 0x0000000400057213 */ /* 0x000fe40000000000 */
[----:B------:R-:W0:Y:S03]  /*0b80*/  LDC R41, c[0x0][0x3f4] ;  /* 0x0000fd00ff297b82 */ /* 0x000e260000000800 */
[----:B------:R-:W-:-:S05]  /*0b90*/  IMAD.HI.U32 R35, R5, UR22, RZ ;  /* 0x0000001605237c27 */ /* 0x000fca000f8e00ff */
[----:B------:R-:W-:Y:S02]  /*0ba0*/  IADD3 R37, PT, PT, RZ, -R35, RZ ;  /* 0x80000023ff257210 */ /* 0x000fe40007ffe0ff */
[----:B----4-:R-:W-:-:S04]  /*0bb0*/  IABS R34, R38 ;  /* 0x0000002600227213 */ /* 0x010fc80000000000 */
[----:B------:R-:W4:Y:S01]  /*0bc0*/  I2F.RP R36, R34 ;  /* 0x0000002200247306 */ /* 0x000f220000209400 */
[-C--:B0-----:R-:W-:Y:S02]  /*0bd0*/  IABS R2, R41.reuse ;  /* 0x0000002900027213 */ /* 0x081fe40000000000 */
[----:B------:R-:W-:-:S03]  /*0be0*/  LOP3.LUT R4, R4, R41, RZ, 0x3c, !PT ;  /* 0x0000002904047212 */ /* 0x000fc600078e3cff */
[----:B------:R-:W-:Y:S01]  /*0bf0*/  IMAD R5, R2, R37, R5 ;  /* 0x0000002502057224 */ /* 0x000fe200078e0205 */
[----:B------:R-:W-:Y:S01]  /*0c00*/  ISETP.GE.AND P2, PT, R4, RZ, PT ;  /* 0x000000ff0400720c */ /* 0x000fe20003f46270 */
[----:B------:R-:W-:-:S03]  /*0c10*/  HFMA2 R4, -RZ, RZ, 0, 0 ;  /* 0x00000000ff047431 */ /* 0x000fc600000001ff */
[----:B------:R-:W-:Y:S01]  /*0c20*/  ISETP.GT.U32.AND P1, PT, R28, R5, PT ;  /* 0x000000051c00720c */ /* 0x000fe20003f24070 */
[----:B----4-:R-:W0:-:S12]  /*0c30*/  MUFU.RCP R36, R36 ;  /* 0x0000002400247308 */ /* 0x010e180000001000 */
        /* <DEDUP_REMOVED lines=9> */
[--C-:B0-----:R-:W-:Y:S01]  /*0cd0*/  IMAD.MOV R37, RZ, RZ, -R5.reuse ;  /* 0x000000ffff257224 */ /* 0x101fe200078e0a05 */
[----:B------:R-:W-:Y:S02]  /*0ce0*/  @!P1 LOP3.LUT R39, RZ, R41, RZ, 0x33, !PT ;  /* 0x00000029ff279212 */ /* 0x000fe400078e33ff */
[----:B------:R-:W-:Y:S01]  /*0cf0*/  ISETP.NE.AND P1, PT, R38, RZ, PT ;  /* 0x000000ff2600720c */ /* 0x000fe20003f25270 */
[----:B------:R-:W-:Y:S02]  /*0d00*/  IMAD R37, R37, R34, RZ ;  /* 0x0000002225257224 */ /* 0x000fe400078e02ff */
[----:B------:R-:W-:Y:S02]  /*0d10*/  IMAD.IADD R35, R39, 0x1, R0 ;  /* 0x0000000127237824 */ /* 0x000fe400078e0200 */
[----:B------:R-:W-:-:S03]  /*0d20*/  IMAD.HI.U32 R4, R5, R37, R4 ;  /* 0x0000002505047227 */ /* 0x000fc600078e0004 */
        /* <DEDUP_REMOVED lines=18> */
[----:B------:R-:W4:Y:S01]  /*0e50*/  LDG.E.CONSTANT R35, desc[UR10][R30.64] ;  /* 0x0000000a1e237981 */ /* 0x000f22000c1e9900 */
[----:B0-----:R-:W-:Y:S01]  /*0e60*/  SHF.L.U32 R4, R13, 0x3, RZ ;  /* 0x000000030d047819 */ /* 0x001fe200000006ff */
[----:B------:R-:W-:-:S03]  /*0e70*/  IMAD R5, R6, UR17, RZ ;  /* 0x0000001106057c24 */ /* 0x000fc6000f8e02ff */
[----:B------:R-:W-:-:S04]  /*0e80*/  LOP3.LUT R4, R4, 0xf8, RZ, 0xc0, !PT ;  /* 0x000000f804047812 */ /* 0x000fc800078ec0ff */
[----:B------:R-:W-:-:S04]  /*0e90*/  IADD3 R4, P0, PT, R5, R4, RZ ;  /* 0x0000000405047210 */ /* 0x000fc80007f1e0ff */
[----:B------:R-:W-:-:S03]  /*0ea0*/  LEA.HI.X.SX32 R5, R5, RZ, 0x1, P0 ;  /* 0x000000ff05057211 */ /* 0x000fc600000f0eff */
[----:B----4-:R-:W-:-:S03]  /*0eb0*/  IMAD.WIDE R34, R35, UR18, R4 ;  /* 0x0000001223227c25 */ /* 0x010fc6000f8e0204 */
[----:B------:R-:W-:-:S04]  /*0ec0*/  LEA R4, P0, R34, UR20, 0x1 ;  /* 0x0000001422047c11 */ /* 0x000fc8000f8008ff */
[----:B------:R-:W-:-:S05]  /*0ed0*/  LEA.HI.X R5, R34, UR21, R35, 0x1, P0 ;  /* 0x0000001522057c11 */ /* 0x000fca00080f0c23 */
[----:B------:R-:W4:Y:S04]  /*0ee0*/  LDG.E.CONSTANT R43, desc[UR10][R4.64+0x200] ;  /* 0x0002000a042b7981 */ /* 0x000f28000c1e9900 */
[----:B------:R-:W2:Y:S04]  /*0ef0*/  LDG.E.CONSTANT R35, desc[UR10][R4.64] ;  /* 0x0000000a04237981 */ /* 0x000ea8000c1e9900 */
[----:B------:R-:W3:Y:S04]  /*0f00*/  LDG.E.CONSTANT R37, desc[UR10][R4.64+0x204] ;  /* 0x0002040a04257981 */ /* 0x000ee8000c1e9900 */
[----:B------:R-:W3:Y:S04]  /*0f10*/  LDG.E.CONSTANT R36, desc[UR10][R4.64+0x4] ;  /* 0x0000040a04247981 */ /* 0x000ee8000c1e9900 */
[----:B------:R-:W3:Y:S04]  /*0f20*/  LDG.E.CONSTANT R39, desc[UR10][R4.64+0x208] ;  /* 0x0002080a04277981 */ /* 0x000ee8000c1e9900 */
[----:B------:R-:W3:Y:S04]  /*0f30*/  LDG.E.CONSTANT R40, desc[UR10][R4.64+0x8] ;  /* 0x0000080a04287981 */ /* 0x000ee8000c1e9900 */
[----:B------:R-:W3:Y:S04]  /*0f40*/  LDG.E.CONSTANT R42, desc[UR10][R4.64+0x20c] ;  /* 0x00020c0a042a7981 */ /* 0x000ee8000c1e9900 */
[----:B------:R-:W3:Y:S04]  /*0f50*/  LDG.E.CONSTANT R44, desc[UR10][R4.64+0xc] ;  /* 0x00000c0a042c7981 */ /* 0x000ee8000c1e9900 */
[----:B------:R-:W3:Y:S01]  /*0f60*/  LDG.E.CONSTANT R34, desc[UR10][R4.64+0x400] ;  /* 0x0004000a04227981 */ /* 0x000ee2000c1e9900 */
[C---:B-1----:R-:W-:Y:S01]  /*0f70*/  PRMT R41, R16.reuse, 0x7632, R41 ;  /* 0x0000763210297816 */ /* 0x042fe20000000029 */
[----:B------:R-:W-:-:S04]  /*0f80*/  IMAD.U32 R38, R16, 0x10000, RZ ;  /* 0x0001000010267824 */ /* 0x000fc800078e00ff */
[----:B------:R-:W-:Y:S01]  /*0f90*/  IMAD.U32 R41, R41, 0x10000, RZ ;  /* 0x0001000029297824 */ /* 0x000fe200078e00ff */
[----:B------:R-:W-:-:S04]  /*0fa0*/  PRMT R47, R19, 0x7632, R47 ;  /* 0x00007632132f7816 */ /* 0x000fc8000000002f */
[----:B------:R-:W-:Y:S02]  /*0fb0*/  SHF.L.U32 R47, R47, 0x10, RZ ;  /* 0x000000102f2f7819 */ /* 0x000fe400000006ff */
[C---:B----4-:R-:W-:Y:S02]  /*0fc0*/  PRMT R45, R43.reuse, 0x7632, R45 ;  /* 0x000076322b2d7816 */ /* 0x050fe4000000002d */
[----:B------:R-:W-:-:S03]  /*0fd0*/  SHF.L.U32 R43, R43, 0x10, RZ ;  /* 0x000000102b2b7819 */ /* 0x000fc600000006ff */
[----:B------:R-:W-:Y:S01]  /*0fe0*/  IMAD.U32 R46, R45, 0x10000, RZ ;  /* 0x000100002d2e7824 */ /* 0x000fe200078e00ff */
[----:B------:R-:W-:Y:S01]  /*0ff0*/  PRMT R45, R8, 0x7632, R45 ;  /* 0x00007632082d7816 */ /* 0x000fe2000000002d */
[----:B------:R-:W-:Y:S01]  /*1000*/  FMUL.FTZ R43, R38, R43 ;  /* 0x0000002b262b7220 */ /* 0x000fe20000410000 */
[----:B--2---:R-:W-:Y:S01]  /*1010*/  PRMT R38, R35, 0x7632, R38 ;  /* 0x0000763223267816 */ /* 0x004fe20000000026 */
[----:B------:R-:W-:Y:S01]  /*1020*/  FMUL.FTZ R48, R41, R46 ;  /* 0x0000002e29307220 */ /* 0x000fe20000410000 */
[----:B------:R-:W-:Y:S01]  /*1030*/  IMAD.U32 R41, R35, 0x10000, RZ ;  /* 0x0001000023297824 */ /* 0x000fe200078e00ff */
[----:B------:R-:W-:Y:S01]  /*1040*/  SHF.L.U32 R46, R8, 0x10, RZ ;  /* 0x00000010082e7819 */ /* 0x000fe200000006ff */
[----:B------:R-:W-:Y:S01]  /*1050*/  IMAD.U32 R35, R45, 0x10000, RZ ;  /* 0x000100002d237824 */ /* 0x000fe200078e00ff */
[----:B------:R-:W-:Y:S01]  /*1060*/  PRMT R45, R9, 0x7632, R45 ;  /* 0x00007632092d7816 */ /* 0x000fe2000000002d */
[----:B------:R-:W-:Y:S02]  /*1070*/  IMAD.U32 R38, R38, 0x10000, RZ ;  /* 0x0001000026267824 */ /* 0x000fe400078e00ff */
[--C-:B------:R-:W-:Y:S01]  /*1080*/  FFMA.FTZ R46, R46, R41, R43.reuse ;  /* 0x000000292e2e7223 */ /* 0x100fe2000001002b */
[----:B---3--:R-:W-:Y:S01]  /*1090*/  PRMT R43, R37, 0x7632, R43 ;  /* 0x00007632252b7816 */ /* 0x008fe2000000002b */
[----:B------:R-:W-:Y:S01]  /*10a0*/  FFMA.FTZ R35, R35, R38, R48 ;  /* 0x0000002623237223 */ /* 0x000fe20000010030 */
[----:B------:R-:W-:Y:S01]  /*10b0*/  SHF.L.U32 R38, R17, 0x10, RZ ;  /* 0x0000001011267819 */ /* 0x000fe200000006ff */
[----:B------:R-:W-:Y:S01]  /*10c0*/  IMAD.U32 R37, R37, 0x10000, RZ ;  /* 0x0001000025257824 */ /* 0x000fe200078e00ff */
[----:B------:R-:W-:-:S02]  /*10d0*/  PRMT R41, R17, 0x7632, R41 ;  /* 0x0000763211297816 */ /* 0x000fc40000000029 */
[----:B------:R-:W-:Y:S01]  /*10e0*/  SHF.L.U32 R48, R43, 0x10, RZ ;  /* 0x000000102b307819 */ /* 0x000fe200000006ff */
[----:B------:R-:W-:Y:S01]  /*10f0*/  FMUL.FTZ R43, R38, R37 ;  /* 0x00000025262b7220 */ /* 0x000fe20000410000 */
[----:B------:R-:W-:Y:S01]  /*1100*/  PRMT R38, R36, 0x7632, R38 ;  /* 0x0000763224267816 */ /* 0x000fe20000000026 */
[----:B------:R-:W-:Y:S02]  /*1110*/  IMAD.U32 R41, R41, 0x10000, RZ ;  /* 0x0001000029297824 */ /* 0x000fe400078e00ff */
[----:B------:R-:W-:Y:S02]  /*1120*/  IMAD.U32 R37, R45, 0x10000, RZ ;  /* 0x000100002d257824 */ /* 0x000fe400078e00ff */
[----:B------:R-:W-:Y:S02]  /*1130*/  IMAD.U32 R38, R38, 0x10000, RZ ;  /* 0x0001000026267824 */ /* 0x000fe400078e00ff */
[----:B------:R-:W-:Y:S01]  /*1140*/  FMUL.FTZ R48, R41, R48 ;  /* 0x0000003029307220 */ /* 0x000fe20000410000 */
[----:B------:R-:W-:Y:S01]  /*1150*/  IMAD.U32 R41, R36, 0x10000, RZ ;  /* 0x0001000024297824 */ /* 0x000fe200078e00ff */
[----:B------:R-:W-:-:S02]  /*1160*/  SHF.L.U32 R36, R9, 0x10, RZ ;  /* 0x0000001009247819 */ /* 0x000fc400000006ff */
[----:B------:R-:W-:Y:S02]  /*1170*/  FFMA.FTZ R37, R37, R38, R48 ;  /* 0x0000002625257223 */ /* 0x000fe40000010030 */
[----:B------:R-:W2:Y:S01]  /*1180*/  LDG.E.CONSTANT R38, desc[UR10][R4.64+0x404] ;  /* 0x0004040a04267981 */ /* 0x000ea2000c1e9900 */
[--C-:B------:R-:W-:Y:S01]  /*1190*/  FFMA.FTZ R36, R36, R41, R43.reuse ;  /* 0x0000002924247223 */ /* 0x100fe2000001002b */
[C---:B------:R-:W-:Y:S01]  /*11a0*/  SHF.L.U32 R48, R39.reuse, 0x10, RZ ;  /* 0x0000001027307819 */ /* 0x040fe200000006ff */
[C---:B------:R-:W-:Y:S01]  /*11b0*/  IMAD.U32 R41, R18.reuse, 0x10000, RZ ;  /* 0x0001000012297824 */ /* 0x040fe200078e00ff */
[----:B------:R-:W-:Y:S02]  /*11c0*/  PRMT R43, R18, 0x7632, R43 ;  /* 0x00007632122b7816 */ /* 0x000fe4000000002b */
[----:B------:R-:W-:Y:S01]  /*11d0*/  PRMT R39, R39, 0x7632, R39 ;  /* 0x0000763227277816 */ /* 0x000fe20000000027 */
[----:B------:R-:W-:Y:S01]  /*11e0*/  FMUL.FTZ R52, R41, R48 ;  /* 0x0000003029347220 */ /* 0x000fe20000410000 */
[----:B------:R-:W-:Y:S01]  /*11f0*/  IMAD.U32 R48, R40, 0x10000, RZ ;  /* 0x0001000028307824 */ /* 0x000fe200078e00ff */
[----:B------:R-:W-:Y:S01]  /*1200*/  PRMT R40, R10, 0x7632, R40 ;  /* 0x000076320a287816 */ /* 0x000fe20000000028 */
[----:B------:R-:W-:-:S02]  /*1210*/  IMAD.U32 R41, R43, 0x10000, RZ ;  /* 0x000100002b297824 */ /* 0x000fc400078e00ff */
[----:B------:R-:W-:Y:S01]  /*1220*/  IMAD.U32 R50, R39, 0x10000, RZ ;  /* 0x0001000027327824 */ /* 0x000fe200078e00ff */
[----:B------:R-:W-:-:S03]  /*1230*/  PRMT R43, R40, 0x7632, R43 ;  /* 0x00007632282b7816 */ /* 0x000fc6000000002b */
[----:B------:R-:W-:Y:S01]  /*1240*/  FMUL.FTZ R45, R41, R50 ;  /* 0x00000032292d7220 */ /* 0x000fe20000410000 */
[----:B------:R-:W-:Y:S01]  /*1250*/  SHF.L.U32 R39, R10, 0x10, RZ ;  /* 0x000000100a277819 */ /* 0x000fe200000006ff */
[----:B------:R-:W3:Y:S01]  /*1260*/  LDG.E.CONSTANT R41, desc[UR10][R4.64+0x600] ;  /* 0x0006000a04297981 */ /* 0x000ee2000c1e9900 */
[----:B------:R-:W-:Y:S01]  /*1270*/  SHF.L.U32 R43, R43, 0x10, RZ ;  /* 0x000000102b2b7819 */ /* 0x000fe200000006ff */
[----:B------:R-:W-:Y:S02]  /*1280*/  IMAD.U32 R40, R40, 0x10000, RZ ;  /* 0x0001000028287824 */ /* 0x000fe400078e00ff */
[----:B------:R-:W-:Y:S01]  /*1290*/  FFMA.FTZ R39, R39, R48, R52 ;  /* 0x0000003027277223 */ /* 0x000fe20000010034 */
[----:B------:R-:W-:Y:S02]  /*12a0*/  IMAD.U32 R48, R42, 0x10000, RZ ;  /* 0x000100002a307824 */ /* 0x000fe400078e00ff */
[----:B------:R-:W-:Y:S01]  /*12b0*/  FFMA.FTZ R40, R40, R43, R45 ;  /* 0x0000002b28287223 */ /* 0x000fe2000001002d */
[----:B------:R-:W-:Y:S01]  /*12c0*/  IMAD.U32 R43, R19, 0x10000, RZ ;  /* 0x00010000132b7824 */ /* 0x000fe200078e00ff */
[----:B------:R-:W-:-:S02]  /*12d0*/  PRMT R42, R42, 0x7632, R42 ;  /* 0x000076322a2a7816 */ /* 0x000fc4000000002a */
[----:B------:R-:W-:Y:S01]  /*12e0*/  SHF.L.U32 R45, R44, 0x10, RZ ;  /* 0x000000102c2d7819 */ /* 0x000fe200000006ff */
[----:B------:R-:W-:Y:S02]  /*12f0*/  FMUL.FTZ R51, R43, R48 ;  /* 0x000000302b337220 */ /* 0x000fe40000410000 */
[----:B------:R-:W-:Y:S01]  /*1300*/  IMAD.U32 R48, R42, 0x10000, RZ ;  /* 0x000100002a307824 */ /* 0x000fe200078e00ff */
[----:B------:R-:W4:Y:S01]  /*1310*/  LDG.E.CONSTANT R43, desc[UR10][R4.64+0x604] ;  /* 0x0006040a042b7981 */ /* 0x000f22000c1e9900 */
[----:B------:R-:W-:-:S04]  /*1320*/  IMAD.U32 R42, R11, 0x10000, RZ ;  /* 0x000100000b2a7824 */ /* 0x000fc800078e00ff */
[----:B------:R-:W-:Y:S01]  /*1330*/  FFMA.FTZ R42, R42, R45, R51 ;  /* 0x0000002d2a2a7223 */ /* 0x000fe20000010033 */
[----:B------:R-:W-:Y:S01]  /*1340*/  FMUL.FTZ R51, R47, R48 ;  /* 0x000000302f337220 */ /* 0x000fe20000410000 */
[----:B------:R-:W-:Y:S01]  /*1350*/  PRMT R47, R44, 0x7632, R47 ;  /* 0x000076322c2f7816 */ /* 0x000fe2000000002f */
[----:B------:R-:W4:Y:S01]  /*1360*/  LDG.E.CONSTANT R45, desc[UR10][R4.64+0x408] ;  /* 0x0004080a042d7981 */ /* 0x000f22000c1e9900 */
[----:B------:R-:W-:-:S03]  /*1370*/  PRMT R44, R11, 0x7632, R44 ;  /* 0x000076320b2c7816 */ /* 0x000fc6000000002c */
[----:B------:R-:W-:Y:S01]  /*1380*/  IMAD.U32 R47, R47, 0x10000, RZ ;  /* 0x000100002f2f7824 */ /* 0x000fe200078e00ff */
[----:B------:R-:W4:Y:S01]  /*1390*/  LDG.E.CONSTANT R48, desc[UR10][R4.64+0x60c] ;  /* 0x00060c0a04307981 */ /* 0x000f22000c1e9900 */
[----:B------:R-:W-:Y:S02]  /*13a0*/  IMAD.U32 R44, R44, 0x10000, RZ ;  /* 0x000100002c2c7824 */ /* 0x000fe400078e00ff */
[----:B------:R-:W-:Y:S02]  /*13b0*/  IMAD.U32 R50, R34, 0x10000, RZ ;  /* 0x0001000022327824 */ /* 0x000fe400078e00ff */
[----:B------:R-:W-:Y:S01]  /*13c0*/  FFMA.FTZ R44, R44, R47, R51 ;  /* 0x0000002f2c2c7223 */ /* 0x000fe20000010033 */
[----:B------:R-:W-:-:S05]  /*13d0*/  SHF.L.U32 R47, R20, 0x10, RZ ;  /* 0x00000010142f7819 */ /* 0x000fca00000006ff */
[----:B------:R-:W-:Y:S02]  /*13e0*/  FFMA.FTZ R50, R47, R50, R46 ;  /* 0x000000322f327223 */ /* 0x000fe4000001002e */
[----:B------:R-:W4:Y:S04]  /*13f0*/  LDG.E.CONSTANT R47, desc[UR10][R4.64+0x608] ;  /* 0x0006080a042f7981 */ /* 0x000f28000c1e9900 */
[----:B------:R0:W4:Y:S01]  /*1400*/  LDG.E.CONSTANT R46, desc[UR10][R4.64+0x40c] ;  /* 0x00040c0a042e7981 */ /* 0x000122000c1e9900 */
[----:B------:R-:W-:Y:S02]  /*1410*/  PRMT R51, R34, 0x7632, R51 ;  /* 0x0000763222337816 */ /* 0x000fe40000000033 */
[----:B------:R-:W-:Y:S02]  /*1420*/  PRMT R34, R20, 0x7632, R34 ;  /* 0x0000763214227816 */ /* 0x000fe40000000022 */
[----:B------:R-:W-:-:S03]  /*1430*/  SHF.L.U32 R51, R51, 0x10, RZ ;  /* 0x0000001033337819 */ /* 0x000fc600000006ff */
[----:B------:R-:W-:-:S04]  /*1440*/  IMAD.U32 R34, R34, 0x10000, RZ ;  /* 0x0001000022227824 */ /* 0x000fc800078e00ff */
[----:B------:R-:W-:Y:S01]  /*1450*/  FFMA.FTZ R35, R34, R51, R35 ;  /* 0x0000003322237223 */ /* 0x000fe20000010023 */
[----:B------:R-:W-:Y:S02]  /*1460*/  IMAD.U32 R51, R21, 0x10000, RZ ;  /* 0x0001000015337824 */ /* 0x000fe400078e00ff */
[----:B0-----:R-:W-:Y:S01]  /*1470*/  IMAD.U32 R5, R24, 0x10000, RZ ;  /* 0x0001000018057824 */ /* 0x001fe200078e00ff */
[----:B-----5:R-:W-:Y:S01]  /*1480*/  FSETP.NEU.FTZ.AND P0, PT, R7, RZ, PT ;  /* 0x000000ff0700720b */ /* 0x020fe20003f1d000 */
[C---:B--2---:R-:W-:Y:S01]  /*1490*/  IMAD.U32 R34, R38.reuse, 0x10000, RZ ;  /* 0x0001000026227824 */ /* 0x044fe200078e00ff */
[----:B------:R-:W-:-:S03]  /*14a0*/  PRMT R38, R38, 0x7632, R38 ;  /* 0x0000763226267816 */ /* 0x000fc60000000026 */
[----:B------:R-:W-:Y:S01]  /*14b0*/  FFMA.FTZ R36, R51, R34, R36 ;  /* 0x0000002233247223 */ /* 0x000fe20000010024 */
[----:B------:R-:W-:Y:S01]  /*14c0*/  PRMT R34, R21, 0x7632, R34 ;  /* 0x0000763215227816 */ /* 0x000fe20000000022 */
[----:B------:R-:W-:-:S03]  /*14d0*/  IMAD.U32 R38, R38, 0x10000, RZ ;  /* 0x0001000026267824 */ /* 0x000fc600078e00ff */
[----:B------:R-:W-:-:S05]  /*14e0*/  SHF.L.U32 R4, R34, 0x10, RZ ;  /* 0x0000001022047819 */ /* 0x000fca00000006ff */
[----:B------:R-:W-:Y:S01]  /*14f0*/  FFMA.FTZ R37, R4, R38, R37 ;  /* 0x0000002604257223 */ /* 0x000fe20000010025 */
[C---:B---3--:R-:W-:Y:S02]  /*1500*/  SHF.L.U32 R4, R41.reuse, 0x10, RZ ;  /* 0x0000001029047819 */ /* 0x048fe400000006ff */
[----:B------:R-:W-:-:S03]  /*1510*/  PRMT R41, R41, 0x7632, R41 ;  /* 0x0000763229297816 */ /* 0x000fc60000000029 */
[----:B------:R-:W-:Y:S01]  /*1520*/  FFMA.FTZ R50, R5, R4, R50 ;  /* 0x0000000405327223 */ /* 0x000fe20000010032 */
[----:B------:R-:W-:Y:S01]  /*1530*/  PRMT R4, R24, 0x7632, R4 ;  /* 0x0000763218047816 */ /* 0x000fe20000000004 */
[----:B------:R-:W-:-:S04]  /*1540*/  IMAD.U32 R41, R41, 0x10000, RZ ;  /* 0x0001000029297824 */ /* 0x000fc800078e00ff */
[----:B------:R-:W-:Y:S01]  /*1550*/  IMAD.U32 R4, R4, 0x10000, RZ ;  /* 0x0001000004047824 */ /* 0x000fe200078e00ff */
[----:B------:R-:W-:-:S03]  /*1560*/  SHF.L.U32 R5, R25, 0x10, RZ ;  /* 0x0000001019057819 */ /* 0x000fc600000006ff */
[----:B------:R-:W-:Y:S01]  /*1570*/  FFMA.FTZ R35, R4, R41, R35 ;  /* 0x0000002904237223 */ /* 0x000fe20000010023 */
[C---:B----4-:R-:W-:Y:S01]  /*1580*/  IMAD.U32 R4, R43.reuse, 0x10000, RZ ;  /* 0x000100002b047824 */ /* 0x050fe200078e00ff */
[----:B------:R-:W-:-:S03]  /*1590*/  PRMT R43, R43, 0x7632, R43 ;  /* 0x000076322b2b7816 */ /* 0x000fc6000000002b */
[----:B------:R-:W-:Y:S01]  /*15a0*/  FFMA.FTZ R36, R5, R4, R36 ;  /* 0x0000000405247223 */ /* 0x000fe20000010024 */
[----:B------:R-:W-:Y:S02]  /*15b0*/  PRMT R4, R25, 0x7632, R4 ;  /* 0x0000763219047816 */ /* 0x000fe40000000004 */
[----:B------:R-:W-:Y:S01]  /*15c0*/  SHF.L.U32 R43, R43, 0x10, RZ ;  /* 0x000000102b2b7819 */ /* 0x000fe200000006ff */
[----:B------:R-:W-:Y:S02]  /*15d0*/  FADD.FTZ R35, R50, R35 ;  /* 0x0000002332237221 */ /* 0x000fe40000010000 */
[----:B------:R-:W-:Y:S01]  /*15e0*/  IMAD.U32 R4, R4, 0x10000, RZ ;  /* 0x0001000004047824 */ /* 0x000fe200078e00ff */
[C---:B------:R-:W-:Y:S02]  /*15f0*/  PRMT R34, R45.reuse, 0x7632, R34 ;  /* 0x000076322d227816 */ /* 0x040fe40000000022 */
[----:B------:R-:W-:Y:S01]  /*1600*/  PRMT R5, R22, 0x7632, R5 ;  /* 0x0000763216057816 */ /* 0x000fe20000000005 */
[----:B------:R-:W-:Y:S01]  /*1610*/  FFMA.FTZ R37, R4, R43, R37 ;  /* 0x0000002b04257223 */ /* 0x000fe20000010025 */
[----:B------:R-:W-:Y:S01]  /*1620*/  SHF.L.U32 R45, R45, 0x10, RZ ;  /* 0x000000102d2d7819 */ /* 0x000fe200000006ff */
[----:B------:R-:W-:-:S02]  /*1630*/  IMAD.U32 R4, R22, 0x10000, RZ ;  /* 0x0001000016047824 */ /* 0x000fc400078e00ff */
[----:B------:R-:W-:Y:S01]  /*1640*/  FADD.FTZ R36, R36, R35 ;  /* 0x0000002324247221 */ /* 0x000fe20000010000 */
[----:B------:R-:W-:Y:S02]  /*1650*/  IMAD.U32 R5, R5, 0x10000, RZ ;  /* 0x0001000005057824 */ /* 0x000fe400078e00ff */
[----:B------:R-:W-:Y:S02]  /*1660*/  IMAD.U32 R34, R34, 0x10000, RZ ;  /* 0x0001000022227824 */ /* 0x000fe400078e00ff */
[----:B------:R-:W-:Y:S01]  /*1670*/  FFMA.FTZ R39, R4, R45, R39 ;  /* 0x0000002d04277223 */ /* 0x000fe20000010027 */
[----:B------:R-:W-:Y:S01]  /*1680*/  FADD.FTZ R4, R37, R36 ;  /* 0x0000002425047221 */ /* 0x000fe20000010000 */
[----:B------:R-:W-:Y:S02]  /*1690*/  PRMT R37, R26, 0x7632, R37 ;  /* 0x000076321a257816 */ /* 0x000fe40000000025 */
[----:B------:R-:W-:Y:S01]  /*16a0*/  PRMT R38, R47, 0x7632, R38 ;  /* 0x000076322f267816 */ /* 0x000fe20000000026 */
[----:B------:R-:W-:Y:S01]  /*16b0*/  FFMA.FTZ R40, R5, R34, R40 ;  /* 0x0000002205287223 */ /* 0x000fe20000010028 */
[----:B------:R-:W-:-:S02]  /*16c0*/  PRMT R35, R23, 0x7632, R35 ;  /* 0x0000763217237816 */ /* 0x000fc40000000023 */
[----:B------:R-:W-:Y:S02]  /*16d0*/  SHF.L.U32 R36, R26, 0x10, RZ ;  /* 0x000000101a247819 */ /* 0x000fe400000006ff */
[----:B------:R-:W-:Y:S02]  /*16e0*/  PRMT R34, R46, 0x7632, R34 ;  /* 0x000076322e227816 */ /* 0x000fe40000000022 */
[----:B------:R-:W-:Y:S01]  /*16f0*/  SHF.L.U32 R47, R47, 0x10, RZ ;  /* 0x000000102f2f7819 */ /* 0x000fe200000006ff */
[----:B------:R-:W-:Y:S01]  /*1700*/  IMAD.U32 R37, R37, 0x10000, RZ ;  /* 0x0001000025257824 */ /* 0x000fe200078e00ff */
[----:B------:R-:W-:Y:S01]  /*1710*/  SHF.L.U32 R38, R38, 0x10, RZ ;  /* 0x0000001026267819 */ /* 0x000fe200000006ff */
[----:B------:R-:W-:Y:S02]  /*1720*/  IMAD.U32 R35, R35, 0x10000, RZ ;  /* 0x0001000023237824 */ /* 0x000fe400078e00ff */
[----:B------:R-:W-:Y:S02]  /*1730*/  IMAD.U32 R34, R34, 0x10000, RZ ;  /* 0x0001000022227824 */ /* 0x000fe400078e00ff */
[----:B------:R-:W-:Y:S01]  /*1740*/  FFMA.FTZ R39, R36, R47, R39 ;  /* 0x0000002f24277223 */ /* 0x000fe20000010027 */
[----:B------:R-:W-:-:S02]  /*1750*/  IMAD.U32 R5, R23, 0x10000, RZ ;  /* 0x0001000017057824 */ /* 0x000fc400078e00ff */
[----:B------:R-:W-:Y:S01]  /*1760*/  FFMA.FTZ R37, R37, R38, R40 ;  /* 0x0000002625257223 */ /* 0x000fe20000010028 */
[----:B------:R-:W-:Y:S02]  /*1770*/  IMAD.U32 R46, R46, 0x10000, RZ ;  /* 0x000100002e2e7824 */ /* 0x000fe400078e00ff */
[----:B------:R-:W-:Y:S02]  /*1780*/  VIADD R38, R49, 0x1 ;  /* 0x0000000131267836 */ /* 0x000fe40000000000 */
[----:B------:R-:W-:Y:S01]  /*1790*/  FFMA.FTZ R34, R35, R34, R44 ;  /* 0x0000002223227223 */ /* 0x000fe2000001002c */
[----:B------:R-:W-:Y:S01]  /*17a0*/  FADD.FTZ R36, R39, R4 ;  /* 0x0000000427247221 */ /* 0x000fe20000010000 */
[----:B------:R-:W-:Y:S01]  /*17b0*/  FFMA.FTZ R42, R5, R46, R42 ;  /* 0x0000002e052a7223 */ /* 0x000fe2000001002a */
[C---:B------:R-:W-:Y:S01]  /*17c0*/  PRMT R35, R27.reuse, 0x7632, R35 ;  /* 0x000076321b237816 */ /* 0x040fe20000000023 */
[----:B------:R-:W-:Y:S01]  /*17d0*/  IMAD.U32 R5, R27, 0x10000, RZ ;  /* 0x000100001b057824 */ /* 0x000fe200078e00ff */
[C---:B------:R-:W-:Y:S01]  /*17e0*/  PRMT R4, R48.reuse, 0x7632, R4 ;  /* 0x0000763230047816 */ /* 0x040fe20000000004 */
[----:B------:R-:W-:Y:S01]  /*17f0*/  IMAD.U32 R48, R48, 0x10000, RZ ;  /* 0x0001000030307824 */ /* 0x000fe200078e00ff */
[----:B------:R-:W-:Y:S01]  /*1800*/  I2FP.F32.S32 R38, R38 ;  /* 0x0000002600267245 */ /* 0x000fe20000201400 */
[----:B------:R-:W-:Y:S01]  /*1810*/  FADD.FTZ R36, R37, R36 ;  /* 0x0000002425247221 */ /* 0x000fe20000010000 */
[----:B------:R-:W-:Y:S01]  /*1820*/  SHF.L.U32 R35, R35, 0x10, RZ ;  /* 0x0000001023237819 */ /* 0x000fe200000006ff */
[----:B------:R-:W-:-:S02]  /*1830*/  IMAD.U32 R4, R4, 0x10000, RZ ;  /* 0x0001000004047824 */ /* 0x000fc400078e00ff */
        /* <DEDUP_REMOVED lines=12> */
.L_x_17776:
[----:B------:R-:W-:Y:S05]  /*1900*/  BSYNC.RECONVERGENT B1 ;  /* 0x0000000000017941 */ /* 0x000fea0003800200 */
.L_x_17775:
[----:B------:R-:W-:Y:S01]  /*1910*/  IADD3 R30, P0, PT, R30, 0x10, RZ ;  /* 0x000000101e1e7810 */ /* 0x000fe20007f1e0ff */
[----:B0---4-:R-:W-:Y:S01]  /*1920*/  VIADD R33, R33, 0x200 ;  /* 0x0000020021217836 */ /* 0x011fe20000000000 */
[----:B------:R-:W-:Y:S01]  /*1930*/  IADD3 R32, PT, PT, R32, 0x80, RZ ;  /* 0x0000008020207810 */ /* 0x000fe20007ffe0ff */
[----:B------:R-:W-:Y:S02]  /*1940*/  VIADD R49, R49, 0x80 ;  /* 0x0000008031317836 */ /* 0x000fe40000000000 */
[----:B------:R-:W-:Y:S01]  /*1950*/  IMAD.X R31, RZ, RZ, R31, P0 ;  /* 0x000000ffff1f7224 */ /* 0x000fe200000e061f */
[----:B------:R-:W-:Y:S07]  /*1960*/  @!P1 BRA `(.L_x_17777) ;  /* 0xfffffff000689947 */ /* 0x000fee000383ffff */
.L_x_17774:
[----:B------:R-:W-:Y:S05]  /*1970*/  BSYNC.RECONVERGENT B0 ;  /* 0x0000000000007941 */ /* 0x000fea0003800200 */
.L_x_17773:
[----:B------:R-:W0:Y:S01]  /*1980*/  SHFL.BFLY PT, R4, R15, 0x10, 0x1f ;  /* 0x0e001f000f047f89 */ /* 0x000e2200000e0000 */
[----:B-1----:R-:W-:Y:S01]  /*1990*/  LOP3.LUT P0, R18, R13, 0x1f, RZ, 0xc0, !PT ;  /* 0x0000001f0d127812 */ /* 0x002fe2000780c0ff */
[----:B------:R-:W-:Y:S01]  /*19a0*/  UIADD3 UR5, UPT, UPT, UR9, 0x1f, URZ ;  /* 0x0000001f09057890 */ /* 0x000fe2000fffe0ff */
[----:B------:R-:W-:Y:S01]  /*19b0*/  SHF.R.U32.HI R28, RZ, 0x5, R13 ;  /* 0x00000005ff1c7819 */ /* 0x000fe2000001160d */
[----:B------:R-:W-:Y:S01]  /*19c0*/  BSSY.RECONVERGENT B0, `(.L_x_17778) ;  /* 0x0000103000007945 */ /* 0x000fe20003800200 */
[----:B------:R-:W-:Y:S01]  /*19d0*/  ISETP.GT.U32.AND P1, PT, R18, 0x3, PT ;  /* 0x000000031200780c */ /* 0x000fe20003f24070 */
[----:B------:R-:W-:-:S04]  /*19e0*/  USHF.R.S32.HI UR8, URZ, 0x1f, UR5 ;  /* 0x0000001fff087899 */ /* 0x000fc80008011405 */
[----:B------:R-:W-:-:S04]  /*19f0*/  ULEA.HI UR5, UR8, UR5, URZ, 0x5 ;  /* 0x0000000508057291 */ /* 0x000fc8000f8f28ff */
[----:B------:R-:W-:-:S04]  /*1a00*/  ULOP3.LUT UR5, UR5, 0xffffffe0, URZ, 0xc0, !UPT ;  /* 0xffffffe005057892 */ /* 0x000fc8000f8ec0ff */
[----:B------:R-:W-:-:S04]  /*1a10*/  UISETP.LT.AND UP0, UPT, UR9, UR5, UPT ;  /* 0x000000050900728c */ /* 0x000fc8000bf01270 */
[----:B------:R-:W-:Y:S01]  /*1a20*/  USEL UR5, UR9, UR5, UP0 ;  /* 0x0000000509057287 */ /* 0x000fe20008000000 */
[----:B0----5:R-:W-:-:S05]  /*1a30*/  FMNMX.FTZ R7, R4, R15, !PT ;  /* 0x0000000f04077209 */ /* 0x021fca0007810000 */
[----:B------:R-:W-:Y:S01]  /*1a40*/  ISETP.GE.AND P2, PT, R13, UR5, PT ;  /* 0x000000050d007c0c */ /* 0x000fe2000bf46270 */
[----:B------:R-:W0:Y:S02]  /*1a50*/  SHFL.BFLY PT, R4, R7, 0x8, 0x1f ;  /* 0x0d001f0007047f89 */ /* 0x000e2400000e0000 */
[----:B0-----:R-:W-:Y:S02]  /*1a60*/  FMNMX.FTZ R8, R7, R4, !PT ;  /* 0x0000000407087209 */ /* 0x001fe40007810000 */
[----:B------:R-:W0:Y:S03]  /*1a70*/  S2R R4, SR_CgaCtaId ;  /* 0x0000000000047919 */ /* 0x000e260000008800 */
[----:B------:R-:W1:Y:S02]  /*1a80*/  SHFL.BFLY PT, R5, R8, 0x4, 0x1f ;  /* 0x0c801f0008057f89 */ /* 0x000e6400000e0000 */
[----:B-1----:R-:W-:-:S02]  /*1a90*/  FMNMX.FTZ R9, R8, R5, !PT ;  /* 0x0000000508097209 */ /* 0x002fc40007810000 */
[----:B------:R-:W-:-:S03]  /*1aa0*/  MOV R5, 0x400 ;  /* 0x0000040000057802 */ /* 0x000fc60000000f00 */
[----:B------:R-:W1:Y:S02]  /*1ab0*/  SHFL.BFLY PT, R10, R9, 0x2, 0x1f ;  /* 0x0c401f00090a7f89 */ /* 0x000e6400000e0000 */
[----:B------:R-:W-:-:S05]  /*1ac0*/  VIADD R15, R5, 0x40 ;  /* 0x00000040050f7836 */ /* 0x000fca0000000000 */
[----:B0-----:R-:W-:-:S04]  /*1ad0*/  LEA R15, R4, R15, 0x18 ;  /* 0x0000000f040f7211 */ /* 0x001fc800078ec0ff */
[----:B------:R-:W-:Y:S01]  /*1ae0*/  LEA R7, R28, R15, 0x2 ;  /* 0x0000000f1c077211 */ /* 0x000fe200078e10ff */
[----:B------:R-:W-:Y:S01]  /*1af0*/  IMAD R8, R18, 0x4, R15 ;  /* 0x0000000412087824 */ /* 0x000fe200078e020f */
[----:B-1----:R-:W-:-:S05]  /*1b00*/  FMNMX.FTZ R10, R9, R10, !PT ;  /* 0x0000000a090a7209 */ /* 0x002fca0007810000 */
[----:B------:R-:W0:Y:S02]  /*1b10*/  SHFL.BFLY PT, R11, R10, 0x1, 0x1f ;  /* 0x0c201f000a0b7f89 */ /* 0x000e2400000e0000 */
[----:B0-----:R-:W-:Y:S01]  /*1b20*/  FMNMX.FTZ R16, R10, R11, !PT ;  /* 0x0000000b0a107209 */ /* 0x001fe20007810000 */
        /* <DEDUP_REMOVED lines=8> */
[----:B0-----:R-:W-:-:S06]  /*1bb0*/  FMNMX.FTZ R9, R14, R9, !PT ;  /* 0x000000090e097209 */ /* 0x001fcc0007810000 */
[----:B------:R-:W0:Y:S01]  /*1bc0*/  SHFL.IDX PT, R9, R9, RZ, 0x1f ;  /* 0x00001fff09097589 */ /* 0x000e2200000e0000 */
[----:B------:R-:W-:Y:S05]  /*1bd0*/  @P2 BRA `(.L_x_17779) ;  /* 0x0000000c00842947 */ /* 0x000fea0003800000 */
[-C--:B------:R-:W-:Y:S01]  /*1be0*/  LOP3.LUT R10, RZ, R13.reuse, RZ, 0x33, !PT ;  /* 0x0000000dff0a7212 */ /* 0x080fe200078e33ff */
[----:B------:R-:W-:Y:S01]  /*1bf0*/  BSSY.RECONVERGENT B1, `(.L_x_17780) ;  /* 0x000001b000017945 */ /* 0x000fe20003800200 */
[----:B------:R-:W-:-:S03]  /*1c00*/  MOV R14, R13 ;  /* 0x0000000d000e7202 */ /* 0x000fc60000000f00 */
[----:B------:R-:W-:-:S05]  /*1c10*/  VIADD R11, R10, UR5 ;  /* 0x000000050a0b7c36 */ /* 0x000fca0008000000 */
        /* <DEDUP_REMOVED lines=13> */
.L_x_17782:
        /* <DEDUP_REMOVED lines=11> */
.L_x_17781:
[----:B------:R-:W-:Y:S05]  /*1da0*/  BSYNC.RECONVERGENT B1 ;  /* 0x0000000000017941 */ /* 0x000fea0003800200 */
.L_x_17780:
        /* <DEDUP_REMOVED lines=13> */
.L_x_17785:
[----:B------:R-:W0:Y:S01]  /*1e80*/  LDS R16, [R11+-0x400] ;  /* 0xfffc00000b107984 */ /* 0x000e220000000800 */
[----:B------:R-:W-:-:S03]  /*1e90*/  VIADD R14, R14, 0x800 ;  /* 0x000008000e0e7836 */ /* 0x000fc60000000000 */
[----:B--2---:R-:W1:Y:S02]  /*1ea0*/  LDS R20, [R11+-0x200] ;  /* 0xfffe00000b147984 */ /* 0x004e640000000800 */
[----:B------:R-:W-:Y:S02]  /*1eb0*/  ISETP.GE.AND P3, PT, R14, R15, PT ;  /* 0x0000000f0e00720c */ /* 0x000fe40003f66270 */
[----:B---3--:R-:W2:Y:S04]  /*1ec0*/  LDS R24, [R11] ;  /* 0x000000000b187984 */ /* 0x008ea80000000800 */
        /* <DEDUP_REMOVED lines=10> */
[----:B------:R-:W-:Y:S01]  /*1f70*/  FMUL.FTZ R17, R17, 1.4426950216293334961 ;  /* 0x3fb8aa3b11117820 */ /* 0x000fe20000410000 */
[C---:B-1----:R-:W-:Y:S02]  /*1f80*/  FADD.FTZ R19, -R9.reuse, R20 ;  /* 0x0000001409137221 */ /* 0x042fe40000010100 */
[----:B------:R-:W1:Y:S01]  /*1f90*/  LDS R16, [R11+0x1400] ;  /* 0x001400000b107984 */ /* 0x000e620000000800 */
[----:B--2---:R-:W-:Y:S01]  /*1fa0*/  FADD.FTZ R21, -R9, R24 ;  /* 0x0000001809157221 */ /* 0x004fe20000010100 */
[----:B------:R-:W-:Y:S01]  /*1fb0*/  FMUL.FTZ R19, R19, 1.4426950216293334961 ;  /* 0x3fb8aa3b13137820 */ /* 0x000fe20000410000 */
[----:B------:R-:W2:Y:S01]  /*1fc0*/  MUFU.EX2 R17, R17 ;  /* 0x0000001100117308 */ /* 0x000ea20000000800 */
[----:B------:R-:W1:Y:S01]  /*1fd0*/  LDS R20, [R11+0x1600] ;  /* 0x001600000b147984 */ /* 0x000e620000000800 */
[----:B---3--:R-:W-:Y:S01]  /*1fe0*/  FADD.FTZ R23, -R9, R32 ;  /* 0x0000002009177221 */ /* 0x008fe20000010100 */
[----:B------:R-:W-:Y:S01]  /*1ff0*/  FMUL.FTZ R21, R21, 1.4426950216293334961 ;  /* 0x3fb8aa3b15157820 */ /* 0x000fe20000410000 */
[----:B------:R5:W3:Y:S01]  /*2000*/  MUFU.EX2 R40, R19 ;  /* 0x0000001300287308 */ /* 0x000ae20000000800 */
[----:B------:R-:W1:Y:S01]  /*2010*/  LDS R24, [R11+0x1800] ;  /* 0x001800000b187984 */ /* 0x000e620000000800 */
[----:B----4-:R-:W-:Y:S01]  /*2020*/  FADD.FTZ R25, -R9, R36 ;  /* 0x0000002409197221 */ /* 0x010fe20000010100 */
[----:B------:R-:W-:Y:S01]  /*2030*/  FMUL.FTZ R23, R23, 1.4426950216293334961 ;  /* 0x3fb8aa3b17177820 */ /* 0x000fe20000410000 */
[----:B------:R4:W3:Y:S01]  /*2040*/  MUFU.EX2 R36, R21 ;  /* 0x0000001500247308 */ /* 0x0008e20000000800 */
[----:B------:R-:W1:Y:S01]  /*2050*/  LDS R32, [R11+0x1a00] ;  /* 0x001a00000b207984 */ /* 0x000e620000000800 */
[----:B------:R-:W-:Y:S01]  /*2060*/  FMUL.FTZ R25, R25, 1.4426950216293334961 ;  /* 0x3fb8aa3b19197820 */ /* 0x000fe20000410000 */
[C---:B-----5:R-:W-:Y:S01]  /*2070*/  FADD.FTZ R19, -R9.reuse, R44 ;  /* 0x0000002c09137221 */ /* 0x060fe20000010100 */
[----:B------:R-:W-:Y:S01]  /*2080*/  FADD.FTZ R27, -R9, R38 ;  /* 0x00000026091b7221 */ /* 0x000fe20000010100 */
[----:B--2---:R2:W-:Y:S01]  /*2090*/  STS [R11+-0x400], R17 ;  /* 0xfffc00110b007388 */ /* 0x0045e20000000800 */
[----:B------:R-:W5:Y:S01]  /*20a0*/  MUFU.EX2 R38, R23 ;  /* 0x0000001700267308 */ /* 0x000f620000000800 */
[----:B----4-:R-:W-:Y:S01]  /*20b0*/  FMUL.FTZ R21, R19, 1.4426950216293334961 ;  /* 0x3fb8aa3b13157820 */ /* 0x010fe20000410000 */
[----:B------:R-:W-:Y:S01]  /*20c0*/  FADD.FTZ R19, R17, R10 ;  /* 0x0000000a11137221 */ /* 0x000fe20000010000 */
[----:B------:R-:W-:Y:S01]  /*20d0*/  FADD.FTZ R29, -R9, R42 ;  /* 0x0000002a091d7221 */ /* 0x000fe20000010100 */
[----:B------:R-:W-:Y:S01]  /*20e0*/  FMUL.FTZ R27, R27, 1.4426950216293334961 ;  /* 0x3fb8aa3b1b1b7820 */ /* 0x000fe20000410000 */
[----:B------:R-:W4:Y:S01]  /*20f0*/  MUFU.EX2 R42, R25 ;  /* 0x00000019002a7308 */ /* 0x000f220000000800 */
[----:B---3--:R-:W-:Y:S01]  /*2100*/  FADD.FTZ R19, R19, R40 ;  /* 0x0000002813137221 */ /* 0x008fe20000010000 */
[----:B------:R-:W-:Y:S01]  /*2110*/  FMUL.FTZ R29, R29, 1.4426950216293334961 ;  /* 0x3fb8aa3b1d1d7820 */ /* 0x000fe20000410000 */
[----:B------:R-:W-:Y:S01]  /*2120*/  FADD.FTZ R31, -R9, R34 ;  /* 0x00000022091f7221 */ /* 0x000fe20000010100 */
[----:B------:R-:W3:Y:S01]  /*2130*/  MUFU.EX2 R44, R27 ;  /* 0x0000001b002c7308 */ /* 0x000ee20000000800 */
[----:B------:R-:W-:Y:S01]  /*2140*/  FADD.FTZ R19, R19, R36 ;  /* 0x0000002413137221 */ /* 0x000fe20000010000 */
[----:B------:R-:W-:Y:S01]  /*2150*/  FADD.FTZ R33, -R9, R30 ;  /* 0x0000001e09217221 */ /* 0x000fe20000010100 */
[----:B------:R-:W-:Y:S01]  /*2160*/  FMUL.FTZ R31, R31, 1.4426950216293334961 ;  /* 0x3fb8aa3b1f1f7820 */ /* 0x000fe20000410000 */
[----:B------:R-:W2:Y:S01]  /*2170*/  MUFU.EX2 R34, R29 ;  /* 0x0000001d00227308 */ /* 0x000ea20000000800 */
[----:B-----5:R-:W-:Y:S01]  /*2180*/  FADD.FTZ R19, R19, R38 ;  /* 0x0000002613137221 */ /* 0x020fe20000010000 */
[----:B------:R-:W-:Y:S01]  /*2190*/  FADD.FTZ R26, -R9, R26 ;  /* 0x0000001a091a7221 */ /* 0x000fe20000010100 */
[----:B------:R-:W-:Y:S01]  /*21a0*/  FMUL.FTZ R33, R33, 1.4426950216293334961 ;  /* 0x3fb8aa3b21217820 */ /* 0x000fe20000410000 */
[----:B------:R-:W5:Y:S01]  /*21b0*/  MUFU.EX2 R30, R21 ;  /* 0x00000015001e7308 */ /* 0x000f620000000800 */
[----:B0-----:R-:W-:Y:S01]  /*21c0*/  FADD.FTZ R23, -R9, R22 ;  /* 0x0000001609177221 */ /* 0x001fe20000010100 */
[----:B----4-:R-:W-:Y:S01]  /*21d0*/  FADD.FTZ R19, R19, R42 ;  /* 0x0000002a13137221 */ /* 0x010fe20000010000 */
[----:B------:R-:W-:Y:S01]  /*21e0*/  FMUL.FTZ R26, R26, 1.4426950216293334961 ;  /* 0x3fb8aa3b1a1a7820 */ /* 0x000fe20000410000 */
[----:B------:R-:W0:Y:S01]  /*21f0*/  MUFU.EX2 R10, R31 ;  /* 0x0000001f000a7308 */ /* 0x000e220000000800 */
[----:B-1----:R-:W-:Y:S01]  /*2200*/  FADD.FTZ R16, -R9, R16 ;  /* 0x0000001009107221 */ /* 0x002fe20000010100 */
[----:B---3--:R-:W-:Y:S01]  /*2210*/  FADD.FTZ R19, R19, R44 ;  /* 0x0000002c13137221 */ /* 0x008fe20000010000 */
[----:B------:R-:W-:Y:S01]  /*2220*/  FMUL.FTZ R23, R23, 1.4426950216293334961 ;  /* 0x3fb8aa3b17177820 */ /* 0x000fe20000410000 */
[----:B------:R-:W1:Y:S01]  /*2230*/  MUFU.EX2 R22, R33 ;  /* 0x0000002100167308 */ /* 0x000e620000000800 */
[----:B------:R-:W-:Y:S01]  /*2240*/  FADD.FTZ R20, -R9, R20 ;  /* 0x0000001409147221 */ /* 0x000fe20000010100 */
[----:B--2---:R-:W-:Y:S01]  /*2250*/  FADD.FTZ R19, R19, R34 ;  /* 0x0000002213137221 */ /* 0x004fe20000010000 */
[----:B------:R-:W-:Y:S01]  /*2260*/  FMUL.FTZ R17, R16, 1.4426950216293334961 ;  /* 0x3fb8aa3b10117820 */ /* 0x000fe20000410000 */
[----:B------:R-:W2:Y:S01]  /*2270*/  MUFU.EX2 R26, R26 ;  /* 0x0000001a001a7308 */ /* 0x000ea20000000800 */
[----:B------:R-:W-:Y:S01]  /*2280*/  FADD.FTZ R24, -R9, R24 ;  /* 0x0000001809187221 */ /* 0x000fe20000010100 */
[----:B-----5:R-:W-:Y:S01]  /*2290*/  FADD.FTZ R19, R19, R30 ;  /* 0x0000001e13137221 */ /* 0x020fe20000010000 */
[----:B------:R-:W-:Y:S01]  /*22a0*/  FMUL.FTZ R21, R20, 1.4426950216293334961 ;  /* 0x3fb8aa3b14157820 */ /* 0x000fe20000410000 */
[----:B------:R3:W4:Y:S01]  /*22b0*/  MUFU.EX2 R16, R23 ;  /* 0x0000001700107308 */ /* 0x0007220000000800 */
[----:B------:R-:W-:Y:S01]  /*22c0*/  FADD.FTZ R32, -R9, R32 ;  /* 0x0000002009207221 */ /* 0x000fe20000010100 */
[----:B0-----:R-:W-:Y:S01]  /*22d0*/  FADD.FTZ R19, R19, R10 ;  /* 0x0000000a13137221 */ /* 0x001fe20000010000 */
[----:B------:R-:W-:Y:S01]  /*22e0*/  FMUL.FTZ R25, R24, 1.4426950216293334961 ;  /* 0x3fb8aa3b18197820 */ /* 0x000fe20000410000 */
[----:B------:R-:W0:Y:S01]  /*22f0*/  MUFU.EX2 R20, R17 ;  /* 0x0000001100147308 */ /* 0x000e220000000800 */
[----:B------:R5:W-:Y:S01]  /*2300*/  STS [R11+-0x200], R40 ;  /* 0xfffe00280b007388 */ /* 0x000be20000000800 */
[----:B-1----:R-:W-:-:S02]  /*2310*/  FADD.FTZ R19, R19, R22 ;  /* 0x0000001613137221 */ /* 0x002fc40000010000 */
[----:B------:R-:W1:Y:S01]  /*2320*/  MUFU.EX2 R24, R21 ;  /* 0x0000001500187308 */ /* 0x000e620000000800 */
[----:B---3--:R-:W-:Y:S01]  /*2330*/  FMUL.FTZ R23, R32, 1.4426950216293334961 ;  /* 0x3fb8aa3b20177820 */ /* 0x008fe20000410000 */
[----:B--2---:R-:W-:Y:S01]  /*2340*/  FADD.FTZ R19, R19, R26 ;  /* 0x0000001a13137221 */ /* 0x004fe20000010000 */
[----:B------:R-:W-:Y:S01]  /*2350*/  STS [R11], R36 ;  /* 0x000000240b007388 */ /* 0x000fe20000000800 */
[----:B------:R-:W2:Y:S02]  /*2360*/  MUFU.EX2 R32, R25 ;  /* 0x0000001900207308 */ /* 0x000ea40000000800 */
[----:B----4-:R-:W-:Y:S01]  /*2370*/  FADD.FTZ R19, R19, R16 ;  /* 0x0000001013137221 */ /* 0x010fe20000010000 */
[----:B------:R-:W-:Y:S01]  /*2380*/  STS [R11+0x200], R38 ;  /* 0x000200260b007388 */ /* 0x000fe20000000800 */
[----:B-----5:R-:W3:Y:S02]  /*2390*/  MUFU.EX2 R40, R23 ;  /* 0x0000001700287308 */ /* 0x020ee40000000800 */
[----:B0-----:R-:W-:Y:S01]  /*23a0*/  FADD.FTZ R19, R19, R20 ;  /* 0x0000001413137221 */ /* 0x001fe20000010000 */
[----:B------:R-:W-:Y:S03]  /*23b0*/  STS [R11+0x400], R42 ;  /* 0x0004002a0b007388 */ /* 0x000fe60000000800 */
[----:B-1----:R-:W-:Y:S01]  /*23c0*/  FADD.FTZ R19, R19, R24 ;  /* 0x0000001813137221 */ /* 0x002fe20000010000 */
[----:B------:R-:W-:Y:S03]  /*23d0*/  STS [R11+0x600], R44 ;  /* 0x0006002c0b007388 */ /* 0x000fe60000000800 */
[----:B--2---:R-:W-:Y:S01]  /*23e0*/  FADD.FTZ R19, R19, R32 ;  /* 0x0000002013137221 */ /* 0x004fe20000010000 */
[----:B------:R-:W-:Y:S04]  /*23f0*/  STS [R11+0x800], R34 ;  /* 0x000800220b007388 */ /* 0x000fe80000000800 */
        /* <DEDUP_REMOVED lines=12> */
.L_x_17784:
[----:B------:R-:W-:Y:S05]  /*24c0*/  BSYNC.RECONVERGENT B1 ;  /* 0x0000000000017941 */ /* 0x000fea0003800200 */
.L_x_17783:
[----:B------:R-:W-:Y:S01]  /*24d0*/  IADD3 R15, PT, PT, -R14, UR5, RZ ;  /* 0x000000050e0f7c10 */ /* 0x000fe2000fffe1ff */
[----:B------:R-:W-:Y:S03]  /*24e0*/  BSSY.RECONVERGENT B1, `(.L_x_17786) ;  /* 0x0000036000017945 */ /* 0x000fe60003800200 */
[----:B------:R-:W-:-:S13]  /*24f0*/  ISETP.GT.AND P3, PT, R15, 0x200, PT ;  /* 0x000002000f00780c */ /* 0x000fda0003f64270 */
[----:B------:R-:W-:Y:S05]  /*2500*/  @!P3 BRA `(.L_x_17787) ;  /* 0x0000000000ccb947 */ /* 0x000fea0003800000 */
[----:B------:R-:W0:Y:S01]  /*2510*/  LDS R16, [R11+-0x400] ;  /* 0xfffc00000b107984 */ /* 0x000e220000000800 */
[----:B------:R-:W-:Y:S01]  /*2520*/  PLOP3.LUT P0, PT, PT, PT, PT, 0x8, 0x80 ;  /* 0x000000000080781c */ /* 0x000fe20003f0e170 */
[----:B------:R-:W-:Y:S02]  /*2530*/  VIADD R14, R14, 0x400 ;  /* 0x000004000e0e7836 */ /* 0x000fe40000000000 */
[----:B--2---:R-:W1:Y:S04]  /*2540*/  LDS R20, [R11+-0x200] ;  /* 0xfffe00000b147984 */ /* 0x004e680000000800 */
[----:B------:R-:W2:Y:S04]  /*2550*/  LDS R22, [R11] ;  /* 0x000000000b167984 */ /* 0x000ea80000000800 */
[----:B---3--:R-:W3:Y:S04]  /*2560*/  LDS R24, [R11+0x200] ;  /* 0x000200000b187984 */ /* 0x008ee80000000800 */
        /* <DEDUP_REMOVED lines=45> */
.L_x_17787:
[----:B------:R-:W-:Y:S05]  /*2840*/  BSYNC.RECONVERGENT B1 ;  /* 0x0000000000017941 */ /* 0x000fea0003800200 */
.L_x_17786:
[----:B------:R-:W-:-:S13]  /*2850*/  ISETP.LT.OR P0, PT, R14, UR5, P0 ;  /* 0x000000050e007c0c */ /* 0x000fda0008701670 */
[----:B------:R-:W-:Y:S05]  /*2860*/  @!P0 BRA `(.L_x_17779) ;  /* 0x0000000000608947 */ /* 0x000fea0003800000 */
[----:B------:R-:W0:Y:S04]  /*2870*/  LDS R14, [R11+-0x400] ;  /* 0xfffc00000b0e7984 */ /* 0x000e280000000800 */
[----:B------:R-:W1:Y:S04]  /*2880*/  LDS R16, [R11+-0x200] ;  /* 0xfffe00000b107984 */ /* 0x000e680000000800 */
[----:B--2---:R-:W2:Y:S04]  /*2890*/  LDS R20, [R11] ;  /* 0x000000000b147984 */ /* 0x004ea80000000800 */
[----:B------:R-:W4:Y:S01]  /*28a0*/  LDS R22, [R11+0x200] ;  /* 0x000200000b167984 */ /* 0x000f220000000800 */
[C---:B0-----:R-:W-:Y:S01]  /*28b0*/  FADD.FTZ R14, -R9.reuse, R14 ;  /* 0x0000000e090e7221 */ /* 0x041fe20000010100 */
[----:B-1----:R-:W-:-:S03]  /*28c0*/  FADD.FTZ R16, -R9, R16 ;  /* 0x0000001009107221 */ /* 0x002fc60000010100 */
[----:B------:R-:W-:Y:S01]  /*28d0*/  FMUL.FTZ R14, R14, 1.4426950216293334961 ;  /* 0x3fb8aa3b0e0e7820 */ /* 0x000fe20000410000 */
[----:B--2---:R-:W-:Y:S01]  /*28e0*/  FADD.FTZ R20, -R9, R20 ;  /* 0x0000001409147221 */ /* 0x004fe20000010100 */
[----:B------:R-:W-:-:S04]  /*28f0*/  FMUL.FTZ R16, R16, 1.4426950216293334961 ;  /* 0x3fb8aa3b10107820 */ /* 0x000fc80000410000 */
[----:B------:R-:W0:Y:S01]  /*2900*/  MUFU.EX2 R14, R14 ;  /* 0x0000000e000e7308 */ /* 0x000e220000000800 */
[----:B----4-:R-:W-:Y:S01]  /*2910*/  FADD.FTZ R22, -R9, R22 ;  /* 0x0000001609167221 */ /* 0x010fe20000010100 */
[----:B------:R-:W-:Y:S02]  /*2920*/  FMUL.FTZ R20, R20, 1.4426950216293334961 ;  /* 0x3fb8aa3b14147820 */ /* 0x000fe40000410000 */
[----:B------:R-:W1:Y:S01]  /*2930*/  MUFU.EX2 R16, R16 ;  /* 0x0000001000107308 */ /* 0x000e620000000800 */
[----:B------:R-:W-:-:S03]  /*2940*/  FMUL.FTZ R22, R22, 1.4426950216293334961 ;  /* 0x3fb8aa3b16167820 */ /* 0x000fc60000410000 */
[----:B------:R-:W2:Y:S04]  /*2950*/  MUFU.EX2 R20, R20 ;  /* 0x0000001400147308 */ /* 0x000ea80000000800 */
[----:B------:R-:W4:Y:S01]  /*2960*/  MUFU.EX2 R22, R22 ;  /* 0x0000001600167308 */ /* 0x000f220000000800 */
[----:B0-----:R0:W-:Y:S01]  /*2970*/  STS [R11+-0x400], R14 ;  /* 0xfffc000e0b007388 */ /* 0x0011e20000000800 */
[----:B------:R-:W-:-:S03]  /*2980*/  FADD.FTZ R10, R10, R14 ;  /* 0x0000000e0a0a7221 */ /* 0x000fc60000010000 */
[----:B-1----:R0:W-:Y:S01]  /*2990*/  STS [R11+-0x200], R16 ;  /* 0xfffe00100b007388 */ /* 0x0021e20000000800 */
[----:B------:R-:W-:-:S03]  /*29a0*/  FADD.FTZ R10, R10, R16 ;  /* 0x000000100a0a7221 */ /* 0x000fc60000010000 */
[----:B--2---:R0:W-:Y:S01]  /*29b0*/  STS [R11], R20 ;  /* 0x000000140b007388 */ /* 0x0041e20000000800 */
[----:B------:R-:W-:-:S03]  /*29c0*/  FADD.FTZ R10, R10, R20 ;  /* 0x000000140a0a7221 */ /* 0x000fc60000010000 */
[----:B----4-:R0:W-:Y:S01]  /*29d0*/  STS [R11+0x200], R22 ;  /* 0x000200160b007388 */ /* 0x0101e20000000800 */
[----:B------:R-:W-:-:S07]  /*29e0*/  FADD.FTZ R10, R10, R22 ;  /* 0x000000160a0a7221 */ /* 0x000fce0000010000 */
.L_x_17779:
[----:B------:R-:W-:Y:S05]  /*29f0*/  BSYNC.RECONVERGENT B0 ;  /* 0x0000000000007941 */ /* 0x000fea0003800200 */
.L_x_17778:
        /* <DEDUP_REMOVED lines=10> */
[----:B------:R-:W2:Y:S02]  /*2aa0*/  SHFL.BFLY PT, R15, R16, 0x1, 0x1f ;  /* 0x0c201f00100f7f89 */ /* 0x000ea400000e0000 */
[----:B--2---:R-:W-:-:S05]  /*2ab0*/  FADD.FTZ R20, R16, R15 ;  /* 0x0000000f10147221 */ /* 0x004fca0000010000 */
        /* <DEDUP_REMOVED lines=16> */
[----:B------:R-:W-:Y:S01]  /*2bc0*/  ISETP.NE.AND P0, PT, R9, 0x180, PT ;  /* 0x000001800900780c */ /* 0x000fe20003f05270 */
[----:B------:R-:W-:-:S12]  /*2bd0*/  IMAD.MOV.U32 R9, RZ, RZ, R13 ;  /* 0x000000ffff097224 */ /* 0x000fd800078e000d */
[----:B------:R-:W-:Y:S05]  /*2be0*/  @!P0 BRA `(.L_x_17791) ;  /* 0x0000000000408947 */ /* 0x000fea0003800000 */
        /* <DEDUP_REMOVED lines=9> */
.L_x_17792:
[----:B------:R-:W0:Y:S01]  /*2c80*/  LDS R8, [R10] ;  /* 0x000000000a087984 */ /* 0x000e220000000800 */
[----:B------:R-:W-:-:S05]  /*2c90*/  VIADD R11, R11, 0x1 ;  /* 0x000000010b0b7836 */ /* 0x000fca0000000000 */
[----:B------:R-:W-:Y:S01]  /*2ca0*/  ISETP.NE.AND P0, PT, R11, RZ, PT ;  /* 0x000000ff0b00720c */ /* 0x000fe20003f05270 */
[----:B0-----:R-:W-:-:S05]  /*2cb0*/  FMUL.FTZ R15, R8, R7 ;  /* 0x00000007080f7220 */ /* 0x001fca0000410000 */
[----:B------:R0:W-:Y:S02]  /*2cc0*/  STS [R10], R15 ;  /* 0x0000000f0a007388 */ /* 0x0001e40000000800 */
[----:B0-----:R-:W-:-:S05]  /*2cd0*/  VIADD R10, R10, 0x200 ;  /* 0x000002000a0a7836 */ /* 0x001fca0000000000 */
[----:B------:R-:W-:Y:S05]  /*2ce0*/  @P0 BRA `(.L_x_17792) ;  /* 0xfffffffc00e40947 */ /* 0x000fea000383ffff */
.L_x_17791:
[----:B------:R-:W-:Y:S05]  /*2cf0*/  BSYNC.RECONVERGENT B1 ;  /* 0x0000000000017941 */ /* 0x000fea0003800200 */
.L_x_17790:
        /* <DEDUP_REMOVED lines=13> */
.L_x_17795:
[----:B------:R-:W0:Y:S01]  /*2dd0*/  LDS R10, [R8+-0x400] ;  /* 0xfffc0000080a7984 */ /* 0x000e220000000800 */
[----:B------:R-:W-:-:S03]  /*2de0*/  VIADD R9, R9, 0x800 ;  /* 0x0000080009097836 */ /* 0x000fc60000000000 */
[----:B------:R-:W1:Y:S02]  /*2df0*/  LDS R14, [R8+-0x200] ;  /* 0xfffe0000080e7984 */ /* 0x000e640000000800 */
[----:B------:R-:W-:Y:S02]  /*2e00*/  ISETP.GE.AND P1, PT, R9, R48, PT ;  /* 0x000000300900720c */ /* 0x000fe40003f26270 */
[----:B------:R-:W2:Y:S04]  /*2e10*/  LDS R16, [R8] ;  /* 0x0000000008107984 */ /* 0x000ea80000000800 */
[----:B------:R-:W4:Y:S04]  /*2e20*/  LDS R20, [R8+0x200] ;  /* 0x0002000008147984 */ /* 0x000f280000000800 */
[----:B------:R-:W5:Y:S04]  /*2e30*/  LDS R22, [R8+0x400] ;  /* 0x0004000008167984 */ /* 0x000f680000000800 */
[----:B---3--:R-:W3:Y:S04]  /*2e40*/  LDS R24, [R8+0x600] ;  /* 0x0006000008187984 */ /* 0x008ee80000000800 */
[----:B------:R-:W-:Y:S04]  /*2e50*/  LDS R26, [R8+0x800] ;  /* 0x00080000081a7984 */ /* 0x000fe80000000800 */
[----:B------:R-:W3:Y:S04]  /*2e60*/  LDS R30, [R8+0xa00] ;  /* 0x000a0000081e7984 */ /* 0x000ee80000000800 */
[----:B------:R-:W3:Y:S04]  /*2e70*/  LDS R32, [R8+0xc00] ;  /* 0x000c000008207984 */ /* 0x000ee80000000800 */
[----:B------:R-:W3:Y:S04]  /*2e80*/  LDS R34, [R8+0xe00] ;  /* 0x000e000008227984 */ /* 0x000ee80000000800 */
[----:B------:R-:W3:Y:S01]  /*2e90*/  LDS R36, [R8+0x1000] ;  /* 0x0010000008247984 */ /* 0x000ee20000000800 */
[----:B0-----:R-:W-:-:S03]  /*2ea0*/  FMUL.FTZ R11, R7, R10 ;  /* 0x0000000a070b7220 */ /* 0x001fc60000410000 */
[----:B------:R-:W0:Y:S01]  /*2eb0*/  LDS R38, [R8+0x1200] ;  /* 0x0012000008267984 */ /* 0x000e220000000800 */
[----:B-1----:R-:W-:-:S03]  /*2ec0*/  FMUL.FTZ R15, R7, R14 ;  /* 0x0000000e070f7220 */ /* 0x002fc60000410000 */
[----:B------:R-:W1:Y:S01]  /*2ed0*/  LDS R40, [R8+0x1400] ;  /* 0x0014000008287984 */ /* 0x000e620000000800 */
[----:B--2---:R-:W-:-:S03]  /*2ee0*/  FMUL.FTZ R17, R7, R16 ;  /* 0x0000001007117220 */ /* 0x004fc60000410000 */
[----:B------:R-:W2:Y:S01]  /*2ef0*/  LDS R42, [R8+0x1600] ;  /* 0x00160000082a7984 */ /* 0x000ea20000000800 */
[----:B----4-:R-:W-:-:S03]  /*2f00*/  FMUL.FTZ R19, R7, R20 ;  /* 0x0000001407137220 */ /* 0x010fc60000410000 */
[----:B------:R-:W4:Y:S01]  /*2f10*/  LDS R44, [R8+0x1800] ;  /* 0x00180000082c7984 */ /* 0x000f220000000800 */
[----:B-----5:R-:W-:-:S03]  /*2f20*/  FMUL.FTZ R21, R7, R22 ;  /* 0x0000001607157220 */ /* 0x020fc60000410000 */
[----:B------:R-:W5:Y:S01]  /*2f30*/  LDS R46, [R8+0x1a00] ;  /* 0x001a0000082e7984 */ /* 0x000f620000000800 */
[----:B---3--:R-:W-:-:S03]  /*2f40*/  FMUL.FTZ R23, R7, R24 ;  /* 0x0000001807177220 */ /* 0x008fc60000410000 */
[----:B------:R3:W-:Y:S04]  /*2f50*/  STS [R8+-0x400], R11 ;  /* 0xfffc000b08007388 */ /* 0x0007e80000000800 */
[----:B------:R0:W-:Y:S01]  /*2f60*/  STS [R8+-0x200], R15 ;  /* 0xfffe000f08007388 */ /* 0x0001e20000000800 */
[----:B------:R-:W-:-:S03]  /*2f70*/  FMUL.FTZ R25, R7, R30 ;  /* 0x0000001e07197220 */ /* 0x000fc60000410000 */
[----:B------:R1:W-:Y:S01]  /*2f80*/  STS [R8], R17 ;  /* 0x0000001108007388 */ /* 0x0003e20000000800 */
[C---:B------:R-:W-:Y:S01]  /*2f90*/  FMUL.FTZ R27, R7.reuse, R32 ;  /* 0x00000020071b7220 */ /* 0x040fe20000410000 */
[C---:B---3--:R-:W-:Y:S02]  /*2fa0*/  FMUL.FTZ R11, R7.reuse, R26 ;  /* 0x0000001a070b7220 */ /* 0x048fe40000410000 */
        /* <DEDUP_REMOVED lines=22> */
.L_x_17794:
[----:B------:R-:W-:Y:S05]  /*3110*/  BSYNC.RECONVERGENT B1 ;  /* 0x0000000000017941 */ /* 0x000fea0003800200 */
.L_x_17793:
        /* <DEDUP_REMOVED lines=9> */
[----:B------:R-:W4:Y:S04]  /*31b0*/  LDS R20, [R8+0x200] ;  /* 0x0002000008147984 */ /* 0x000f280000000800 */
[----:B------:R-:W5:Y:S04]  /*31c0*/  LDS R22, [R8+0x400] ;  /* 0x0004000008167984 */ /* 0x000f680000000800 */
[----:B---3--:R-:W3:Y:S04]  /*31d0*/  LDS R24, [R8+0x600] ;  /* 0x0006000008187984 */ /* 0x008ee80000000800 */
[----:B------:R-:W3:Y:S04]  /*31e0*/  LDS R26, [R8+0x800] ;  /* 0x00080000081a7984 */ /* 0x000ee80000000800 */
[----:B------:R-:W3:Y:S01]  /*31f0*/  LDS R30, [R8+0xa00] ;  /* 0x000a0000081e7984 */ /* 0x000ee20000000800 */
[C---:B0-----:R-:W-:Y:S01]  /*3200*/  FMUL.FTZ R11, R7.reuse, R10 ;  /* 0x0000000a070b7220 */ /* 0x041fe20000410000 */
[----:B-1----:R-:W-:-:S04]  /*3210*/  FMUL.FTZ R15, R7, R14 ;  /* 0x0000000e070f7220 */ /* 0x002fc80000410000 */
[----:B------:R-:W-:Y:S01]  /*3220*/  STS [R8+-0x400], R11 ;  /* 0xfffc000b08007388 */ /* 0x000fe20000000800 */
[----:B--2---:R-:W-:-:S03]  /*3230*/  FMUL.FTZ R17, R7, R16 ;  /* 0x0000001007117220 */ /* 0x004fc60000410000 */
[----:B------:R-:W-:Y:S01]  /*3240*/  STS [R8+-0x200], R15 ;  /* 0xfffe000f08007388 */ /* 0x000fe20000000800 */
[----:B----4-:R-:W-:-:S03]  /*3250*/  FMUL.FTZ R19, R7, R20 ;  /* 0x0000001407137220 */ /* 0x010fc60000410000 */
[----:B------:R-:W-:Y:S01]  /*3260*/  STS [R8], R17 ;  /* 0x0000001108007388 */ /* 0x000fe20000000800 */
[----:B-----5:R-:W-:-:S03]  /*3270*/  FMUL.FTZ R21, R7, R22 ;  /* 0x0000001607157220 */ /* 0x020fc60000410000 */
[----:B------:R-:W-:Y:S01]  /*3280*/  STS [R8+0x200], R19 ;  /* 0x0002001308007388 */ /* 0x000fe20000000800 */
[----:B---3--:R-:W-:-:S03]  /*3290*/  FMUL.FTZ R23, R7, R24 ;  /* 0x0000001807177220 */ /* 0x008fc60000410000 */
[----:B------:R-:W-:Y:S01]  /*32a0*/  STS [R8+0x400], R21 ;  /* 0x0004001508007388 */ /* 0x000fe20000000800 */
[----:B------:R-:W-:-:S03]  /*32b0*/  FMUL.FTZ R25, R7, R26 ;  /* 0x0000001a07197220 */ /* 0x000fc60000410000 */
[----:B------:R-:W-:Y:S01]  /*32c0*/  STS [R8+0x600], R23 ;  /* 0x0006001708007388 */ /* 0x000fe20000000800 */
[----:B------:R-:W-:-:S03]  /*32d0*/  FMUL.FTZ R27, R7, R30 ;  /* 0x0000001e071b7220 */ /* 0x000fc60000410000 */
[----:B------:R-:W-:Y:S04]  /*32e0*/  STS [R8+0x800], R25 ;  /* 0x0008001908007388 */ /* 0x000fe80000000800 */
[----:B------:R0:W-:Y:S02]  /*32f0*/  STS [R8+0xa00], R27 ;  /* 0x000a001b08007388 */ /* 0x0001e40000000800 */
[----:B0-----:R-:W-:-:S07]  /*3300*/  VIADD R8, R8, 0x1000 ;  /* 0x0000100008087836 */ /* 0x001fce0000000000 */
.L_x_17797:
[----:B------:R-:W-:Y:S05]  /*3310*/  BSYNC.RECONVERGENT B1 ;  /* 0x0000000000017941 */ /* 0x000fea0003800200 */
.L_x_17796:
[----:B------:R-:W-:-:S13]  /*3320*/  ISETP.LT.OR P0, PT, R9, UR5, P0 ;  /* 0x0000000509007c0c */ /* 0x000fda0008701670 */
[----:B------:R-:W-:Y:S05]  /*3330*/  @!P0 BRA `(.L_x_17789) ;  /* 0x0000000000308947 */ /* 0x000fea0003800000 */
[----:B------:R-:W0:Y:S04]  /*3340*/  LDS R10, [R8+-0x400] ;  /* 0xfffc0000080a7984 */ /* 0x000e280000000800 */
[----:B------:R-:W1:Y:S04]  /*3350*/  LDS R14, [R8+-0x200] ;  /* 0xfffe0000080e7984 */ /* 0x000e680000000800 */
[----:B------:R-:W2:Y:S04]  /*3360*/  LDS R16, [R8] ;  /* 0x0000000008107984 */ /* 0x000ea80000000800 */
[----:B------:R-:W4:Y:S01]  /*3370*/  LDS R20, [R8+0x200] ;  /* 0x0002000008147984 */ /* 0x000f220000000800 */
[-C--:B0-----:R-:W-:Y:S01]  /*3380*/  FMUL.FTZ R9, R10, R7.reuse ;  /* 0x000000070a097220 */ /* 0x081fe20000410000 */
[----:B-1----:R-:W-:-:S04]  /*3390*/  FMUL.FTZ R11, R14, R7 ;  /* 0x000000070e0b7220 */ /* 0x002fc80000410000 */
[----:B------:R1:W-:Y:S01]  /*33a0*/  STS [R8+-0x400], R9 ;  /* 0xfffc000908007388 */ /* 0x0003e20000000800 */
[----:B--2---:R-:W-:-:S03]  /*33b0*/  FMUL.FTZ R15, R16, R7 ;  /* 0x00000007100f7220 */ /* 0x004fc60000410000 */
[----:B------:R1:W-:Y:S01]  /*33c0*/  STS [R8+-0x200], R11 ;  /* 0xfffe000b08007388 */ /* 0x0003e20000000800 */
[----:B----4-:R-:W-:-:S03]  /*33d0*/  FMUL.FTZ R7, R20, R7 ;  /* 0x0000000714077220 */ /* 0x010fc60000410000 */
[----:B------:R1:W-:Y:S04]  /*33e0*/  STS [R8], R15 ;  /* 0x0000000f08007388 */ /* 0x0003e80000000800 */
[----:B------:R1:W-:Y:S02]  /*33f0*/  STS [R8+0x200], R7 ;  /* 0x0002000708007388 */ /* 0x0003e40000000800 */
.L_x_17789:
[----:B------:R-:W-:Y:S05]  /*3400*/  BSYNC.RECONVERGENT B0 ;  /* 0x0000000000007941 */ /* 0x000fea0003800200 */
.L_x_17788:
[----:B------:R-:W-:Y:S01]  /*3410*/  BAR.SYNC.DEFER_BLOCKING 0x0 ;  /* 0x0000000000007b1d */ /* 0x000fe20000010000 */
[----:B------:R-:W-:Y:S01]  /*3420*/  ISETP.GE.AND P0, PT, R28, UR7, PT ;  /* 0x000000071c007c0c */ /* 0x000fe2000bf06270 */
[----:B------:R-:W-:Y:S01]  /*3430*/  HFMA2 R19, -RZ, RZ, 0, 0 ;  /* 0x00000000ff137431 */ /* 0x000fe200000001ff */
[----:B------:R-:W-:Y:S01]  /*3440*/  CS2R R20, SRZ ;  /* 0x0000000000147805 */ /* 0x000fe2000001ff00 */
[----:B------:R-:W-:Y:S02]  /*3450*/  IMAD.MOV.U32 R22, RZ, RZ, RZ ;  /* 0x000000ffff167224 */ /* 0x000fe400078e00ff */
[----:B------:R-:W2:Y:S01]  /*3460*/  LDCU UR13, c[0x0][0x3cc] ;  /* 0x00007980ff0d77ac */ /* 0x000ea20008000800 */
[----:B------:R-:W-:Y:S01]  /*3470*/  BSSY.RECONVERGENT B1, `(.L_x_17798) ;  /* 0x000016a000017945 */ /* 0x000fe20003800200 */
[----:B------:R-:W4:Y:S06]  /*3480*/  LDCU.64 UR14, c[0x0][0x398] ;  /* 0x00007300ff0e77ac */ /* 0x000f2c0008000a00 */
[----:B------:R-:W-:Y:S05]  /*3490*/  @P0 BRA `(.L_x_17799) ;  /* 0x00000014009c0947 */ /* 0x000fea0003800000 */
[----:B01----:R-:W0:Y:S01]  /*34a0*/  I2F.RP R7, R2 ;  /* 0x0000000200077306 */ /* 0x003e220000209400 */
[----:B------:R-:W-:Y:S01]  /*34b0*/  SHF.R.U32.HI R8, RZ, 0x3, R13 ;  /* 0x00000003ff087819 */ /* 0x000fe2000001160d */
[----:B------:R-:W1:Y:S01]  /*34c0*/  LDCU UR5, c[0x0][0x3ec] ;  /* 0x00007d80ff0577ac */ /* 0x000e620008000800 */
[----:B------:R-:W-:Y:S01]  /*34d0*/  MOV R11, UR4 ;  /* 0x00000004000b7c02 */ /* 0x000fe20008000f00 */
[----:B------:R-:W-:Y:S01]  /*34e0*/  IMAD.SHL.U32 R10, R13, 0x20, RZ ;  /* 0x000000200d0a7824 */ /* 0x000fe200078e00ff */
[----:B------:R-:W-:Y:S01]  /*34f0*/  LOP3.LUT R8, R8, 0x7c, RZ, 0xc0, !PT ;  /* 0x0000007c08087812 */ /* 0x000fe200078ec0ff */
[----:B------:R-:W5:Y:S01]  /*3500*/  LDCU UR8, c[0x0][0x3d0] ;  /* 0x00007a00ff0877ac */ /* 0x000f620008000800 */
[----:B------:R-:W-:Y:S02]  /*3510*/  IMAD.MOV.U32 R9, RZ, RZ, RZ ;  /* 0x000000ffff097224 */ /* 0x000fe400078e00ff */
[----:B------:R-:W-:Y:S01]  /*3520*/  VIADD R48, R28, -UR7 ;  /* 0x800000071c307c36 */ /* 0x000fe20008000000 */
[----:B------:R-:W3:Y:S01]  /*3530*/  LDCU.64 UR16, c[0x0][0x3a8] ;  /* 0x00007500ff1077ac */ /* 0x000ee20008000a00 */
[----:B------:R-:W-:Y:S01]  /*3540*/  IMAD.WIDE R8, R11, 0x4, R8 ;  /* 0x000000040b087825 */ /* 0x000fe200078e0208 */
[----:B0-----:R-:W0:Y:S03]  /*3550*/  MUFU.RCP R7, R7 ;  /* 0x0000000700077308 */ /* 0x001e260000001000 */
[----:B------:R-:W-:-:S02]  /*3560*/  IMAD.MOV.U32 R19, RZ, RZ, RZ ;  /* 0x000000ffff137224 */ /* 0x000fc400078e00ff */
[----:B-1----:R-:W-:Y:S02]  /*3570*/  IMAD.U32 R42, RZ, RZ, UR5 ;  /* 0x00000005ff2a7e24 */ /* 0x002fe4000f8e00ff */
[----:B-----5:R-:W-:-:S03]  /*3580*/  IMAD R14, R6, UR8, RZ ;  /* 0x00000008060e7c24 */ /* 0x020fc6000f8e02ff */
[----:B------:R-:W-:Y:S02]  /*3590*/  IADD3 R42, PT, PT, -R42, UR6, RZ ;  /* 0x000000062a2a7c10 */ /* 0x000fe4000fffe1ff */
[----:B---3--:R-:W-:Y:S02]  /*35a0*/  IADD3 R24, P0, PT, R8, UR16, RZ ;  /* 0x0000001008187c10 */ /* 0x008fe4000ff1e0ff */
[----:B------:R-:W-:Y:S02]  /*35b0*/  SHF.R.S32.HI R15, RZ, 0x1f, R14 ;  /* 0x0000001fff0f7819 */ /* 0x000fe4000001140e */
[----:B------:R-:W-:Y:S01]  /*35c0*/  IADD3.X R25, PT, PT, R9, UR17, RZ, P0, !PT ;  /* 0x0000001109197c10 */ /* 0x000fe200087fe4ff */
[----:B0-----:R-:W-:Y:S02]  /*35d0*/  VIADD R26, R7, 0xffffffe ;  /* 0x0ffffffe071a7836 */ /* 0x001fe40000000000 */
[----:B------:R-:W-:Y:S01]  /*35e0*/  VIADD R7, R5, 0x60 ;  /* 0x0000006005077836 */ /* 0x000fe20000000000 */
[----:B------:R-:W-:Y:S01]  /*35f0*/  LOP3.LUT R5, R10, 0x60, RZ, 0xe2, !PT ;  /* 0x000000600a057812 */ /* 0x000fe200078ee2ff */
[----:B------:R0:W1:Y:S03]  /*3600*/  F2I.FTZ.U32.TRUNC.NTZ R27, R26 ;  /* 0x0000001a001b7305 */ /* 0x000066000021f000 */
[----:B------:R-:W-:Y:S01]  /*3610*/  LEA R4, R4, R7, 0x18 ;  /* 0x0000000704047211 */ /* 0x000fe200078ec0ff */
[----:B------:R-:W-:Y:S01]  /*3620*/  IMAD R5, R28, 0x80, R5 ;  /* 0x000000801c057824 */ /* 0x000fe200078e0205 */
[----:B0-----:R-:W-:-:S04]  /*3630*/  MOV R26, RZ ;  /* 0x000000ff001a7202 */ /* 0x001fc80000000f00 */
[----:B------:R-:W-:Y:S02]  /*3640*/  IADD3 R23, PT, PT, R5, 0x10, R4 ;  /* 0x0000001005177810 */ /* 0x000fe40007ffe004 */
[----:B------:R-:W-:Y:S02]  /*3650*/  SHF.L.U32 R4, R13, 0x3, RZ ;  /* 0x000000030d047819 */ /* 0x000fe400000006ff */
[----:B-1----:R-:W-:Y:S02]  /*3660*/  IADD3 R11, PT, PT, RZ, -R27, RZ ;  /* 0x8000001bff0b7210 */ /* 0x002fe40007ffe0ff */
[----:B------:R-:W-:-:S03]  /*3670*/  LOP3.LUT R44, R4, 0xf8, RZ, 0xc0, !PT ;  /* 0x000000f8042c7812 */ /* 0x000fc600078ec0ff */
[----:B------:R-:W-:-:S04]  /*3680*/  IMAD R7, R11, R2, RZ ;  /* 0x000000020b077224 */ /* 0x000fc800078e02ff */
[----:B------:R-:W-:Y:S01]  /*3690*/  IMAD.HI.U32 R26, R27, R7, R26 ;  /* 0x000000071b1a7227 */ /* 0x000fe200078e001a */
[----:B------:R-:W-:-:S03]  /*36a0*/  LEA R27, R28, 0x3, 0x5 ;  /* 0x000000031c1b7811 */ /* 0x000fc600078e28ff */
[----:B------:R-:W-:Y:S01]  /*36b0*/  VIADD R28, R28, 0x1 ;  /* 0x000000011c1c7836 */ /* 0x000fe20000000000 */
[----:B------:R-:W-:-:S07]  /*36c0*/  LOP3.LUT R43, R27, 0x18, R4, 0xf8, !PT ;  /* 0x000000181b2b7812 */ /* 0x000fce00078ef804 */
.L_x_17810:
        /* <DEDUP_REMOVED lines=73> */
[----:B------:R-:W-:Y:S01]  /*3b60*/  VIADD R5, R43, 0xfffffffd ;  /* 0xfffffffd2b057836 */ /* 0x000fe20000000000 */
[----:B------:R-:W-:-:S02]  /*3b70*/  F2FP.BF16.F32.PACK_AB R7, R7, R6 ;  /* 0x000000060707723e */ /* 0x000fc400000010ff */
[----:B------:R-:W-:-:S07]  /*3b80*/  F2FP.BF16.F32.PACK_AB R6, R9, R8 ;  /* 0x000000080906723e */ /* 0x000fce00000010ff */
[----:B-1----:R-:W-:Y:S05]  /*3b90*/  @P0 BRA `(.L_x_17803) ;  /* 0x0000000000780947 */ /* 0x002fea0003800000 */
[C---:B------:R-:W-:Y:S01]  /*3ba0*/  IADD3 R8, PT, PT, R43.reuse, -0x1, RZ ;  /* 0xffffffff2b087810 */ /* 0x040fe20007ffe0ff */
[C---:B------:R-:W-:Y:S01]  /*3bb0*/  VIADD R9, R43.reuse, 0x1 ;  /* 0x000000012b097836 */ /* 0x040fe20000000000 */
[C---:B------:R-:W-:Y:S01]  /*3bc0*/  ISETP.GE.AND P6, PT, R43.reuse, UR9, PT ;  /* 0x000000092b007c0c */ /* 0x040fe2000bfc6270 */
[C---:B------:R-:W-:Y:S01]  /*3bd0*/  VIADD R16, R43.reuse, 0x2 ;  /* 0x000000022b107836 */ /* 0x040fe20000000000 */
[----:B------:R-:W-:Y:S01]  /*3be0*/  ISETP.GE.AND P5, PT, R8, UR9, PT ;  /* 0x0000000908007c0c */ /* 0x000fe2000bfa6270 */
[----:B------:R-:W-:Y:S01]  /*3bf0*/  VIADD R8, R43, 0x4 ;  /* 0x000000042b087836 */ /* 0x000fe20000000000 */
[----:B------:R-:W-:Y:S02]  /*3c00*/  ISETP.GE.AND P4, PT, R9, UR9, PT ;  /* 0x0000000909007c0c */ /* 0x000fe4000bf86270 */
[----:B------:R-:W-:Y:S02]  /*3c10*/  IADD3 R9, PT, PT, R43, 0x3, RZ ;  /* 0x000000032b097810 */ /* 0x000fe40007ffe0ff */
[----:B------:R-:W-:-:S02]  /*3c20*/  ISETP.GE.AND P1, PT, R8, UR9, PT ;  /* 0x0000000908007c0c */ /* 0x000fc4000bf26270 */
[----:B------:R-:W-:Y:S01]  /*3c30*/  ISETP.GE.AND P2, PT, R9, UR9, PT ;  /* 0x0000000909007c0c */ /* 0x000fe2000bf46270 */
[----:B------:R-:W-:Y:S01]  /*3c40*/  VIADD R9, R43, 0xfffffffe ;  /* 0xfffffffe2b097836 */ /* 0x000fe20000000000 */
[C---:B-----5:R-:W-:Y:S02]  /*3c50*/  PRMT R8, R47.reuse, 0x7632, R8 ;  /* 0x000076322f087816 */ /* 0x060fe40000000008 */
[----:B------:R-:W-:Y:S02]  /*3c60*/  ISETP.GE.AND P3, PT, R16, UR9, PT ;  /* 0x0000000910007c0c */ /* 0x000fe4000bf66270 */
[----:B------:R-:W-:Y:S02]  /*3c70*/  SEL R8, R8, RZ, !P6 ;  /* 0x000000ff08087207 */ /* 0x000fe40007000000 */
[----:B------:R-:W-:Y:S02]  /*3c80*/  SEL R47, R47, RZ, !P5 ;  /* 0x000000ff2f2f7207 */ /* 0x000fe40006800000 */
[----:B------:R-:W-:-:S02]  /*3c90*/  ISETP.GE.AND P6, PT, R9, UR9, PT ;  /* 0x0000000909007c0c */ /* 0x000fc4000bfc6270 */
[----:B------:R-:W-:Y:S02]  /*3ca0*/  ISETP.GE.AND P5, PT, R5, UR9, PT ;  /* 0x0000000905007c0c */ /* 0x000fe4000bfa6270 */
[C---:B------:R-:W-:Y:S02]  /*3cb0*/  PRMT R9, R46.reuse, 0x7632, R9 ;  /* 0x000076322e097816 */ /* 0x040fe40000000009 */
        /* <DEDUP_REMOVED lines=12> */
.L_x_17803:
[----:B------:R-:W-:Y:S05]  /*3d80*/  BSYNC.RECONVERGENT B2 ;  /* 0x0000000000027941 */ /* 0x000fea0003800200 */
.L_x_17802:
[----:B-----5:R-:W-:Y:S02]  /*3d90*/  HFMA2.BF16_V2 R16, R7, R47, -RZ ;  /* 0x0000002f07107231 */ /* 0x020fe400003000ff */
[----:B------:R-:W-:Y:S01]  /*3da0*/  HMUL2.BF16_V2 R8, R4, R46 ;  /* 0x0000002e04087232 */ /* 0x000fe20000200000 */
[----:B------:R-:W-:Y:S01]  /*3db0*/  BSSY.RECONVERGENT B2, `(.L_x_17804) ;  /* 0x000002d000027945 */ /* 0x000fe20003800200 */
[----:B------:R-:W-:Y:S01]  /*3dc0*/  HMUL2.BF16_V2 R47, R6, R29 ;  /* 0x0000001d062f7232 */ /* 0x000fe20000200000 */
[----:B------:R-:W-:Y:S02]  /*3dd0*/  PRMT R17, R16, 0x7632, R17 ;  /* 0x0000763210117816 */ /* 0x000fe40000000011 */
[C---:B------:R-:W-:Y:S02]  /*3de0*/  PRMT R9, R8.reuse, 0x7632, R9 ;  /* 0x0000763208097816 */ /* 0x040fe40000000009 */
[----:B------:R-:W-:Y:S01]  /*3df0*/  SHF.L.U32 R8, R8, 0x10, RZ ;  /* 0x0000001008087819 */ /* 0x000fe200000006ff */
[----:B------:R-:W-:Y:S01]  /*3e00*/  IMAD.U32 R46, R17, 0x10000, RZ ;  /* 0x00010000112e7824 */ /* 0x000fe200078e00ff */
[----:B------:R-:W-:Y:S01]  /*3e10*/  SHF.L.U32 R29, R16, 0x10, RZ ;  /* 0x00000010101d7819 */ /* 0x000fe200000006ff */
[----:B------:R-:W-:Y:S01]  /*3e20*/  IMAD.U32 R9, R9, 0x10000, RZ ;  /* 0x0001000009097824 */ /* 0x000fe200078e00ff */
[----:B------:R-:W-:-:S02]  /*3e30*/  PRMT R17, R47, 0x7632, R17 ;  /* 0x000076322f117816 */ /* 0x000fc40000000011 */
[----:B------:R-:W-:Y:S01]  /*3e40*/  PRMT R16, R47, 0x7610, R16 ;  /* 0x000076102f107816 */ /* 0x000fe20000000010 */
[----:B------:R-:W-:Y:S01]  /*3e50*/  FADD.FTZ R9, R8, R9 ;  /* 0x0000000908097221 */ /* 0x000fe20000010000 */
[----:B------:R-:W-:Y:S01]  /*3e60*/  FADD.FTZ R8, R29, R46 ;  /* 0x0000002e1d087221 */ /* 0x000fe20000010000 */
[----:B------:R-:W-:Y:S01]  /*3e70*/  IMAD.U32 R17, R17, 0x10000, RZ ;  /* 0x0001000011117824 */ /* 0x000fe200078e00ff */
[----:B------:R-:W-:Y:S01]  /*3e80*/  SHF.L.U32 R16, R16, 0x10, RZ ;  /* 0x0000001010107819 */ /* 0x000fe200000006ff */
[----:B------:R-:W-:Y:S06]  /*3e90*/  @P0 BRA `(.L_x_17805) ;  /* 0x0000000000780947 */ /* 0x000fec0003800000 */
[C---:B------:R-:W-:Y:S02]  /*3ea0*/  IADD3 R29, PT, PT, R43.reuse, -0x1, RZ ;  /* 0xffffffff2b1d7810 */ /* 0x040fe40007ffe0ff */
[----:B------:R-:W-:Y:S02]  /*3eb0*/  IADD3 R46, PT, PT, R43, 0x2, RZ ;  /* 0x000000022b2e7810 */ /* 0x000fe40007ffe0ff */
[----:B------:R-:W-:Y:S01]  /*3ec0*/  ISETP.GE.AND P5, PT, R29, UR9, PT ;  /* 0x000000091d007c0c */ /* 0x000fe2000bfa6270 */
[C---:B------:R-:W-:Y:S01]  /*3ed0*/  VIADD R29, R43.reuse, 0x1 ;  /* 0x000000012b1d7836 */ /* 0x040fe20000000000 */
[----:B------:R-:W-:Y:S01]  /*3ee0*/  ISETP.GE.AND P3, PT, R46, UR9, PT ;  /* 0x000000092e007c0c */ /* 0x000fe2000bf66270 */
[C---:B------:R-:W-:Y:S01]  /*3ef0*/  VIADD R46, R43.reuse, 0x3 ;  /* 0x000000032b2e7836 */ /* 0x040fe20000000000 */
[----:B------:R-:W-:Y:S02]  /*3f00*/  ISETP.GE.AND P6, PT, R43, UR9, PT ;  /* 0x000000092b007c0c */ /* 0x000fe4000bfc6270 */
[----:B------:R-:W-:-:S02]  /*3f10*/  ISETP.GE.AND P4, PT, R29, UR9, PT ;  /* 0x000000091d007c0c */ /* 0x000fc4000bf86270 */
[C---:B------:R-:W-:Y:S02]  /*3f20*/  IADD3 R29, PT, PT, R43.reuse, 0x4, RZ ;  /* 0x000000042b1d7810 */ /* 0x040fe40007ffe0ff */
[----:B------:R-:W-:Y:S01]  /*3f30*/  ISETP.GE.AND P2, PT, R46, UR9, PT ;  /* 0x000000092e007c0c */ /* 0x000fe2000bf46270 */
[----:B------:R-:W-:Y:S01]  /*3f40*/  VIADD R46, R43, 0xfffffffe ;  /* 0xfffffffe2b2e7836 */ /* 0x000fe20000000000 */
[----:B------:R-:W-:Y:S02]  /*3f50*/  ISETP.GE.AND P1, PT, R29, UR9, PT ;  /* 0x000000091d007c0c */ /* 0x000fe4000bf26270 */
[C---:B------:R-:W-:Y:S02]  /*3f60*/  PRMT R29, R40.reuse, 0x7632, R29 ;  /* 0x00007632281d7816 */ /* 0x040fe4000000001d */
[----:B------:R-:W-:Y:S02]  /*3f70*/  SEL R40, R40, RZ, !P5 ;  /* 0x000000ff28287207 */ /* 0x000fe40006800000 */
[----:B------:R-:W-:-:S02]  /*3f80*/  SEL R29, R29, RZ, !P6 ;  /* 0x000000ff1d1d7207 */ /* 0x000fc40007000000 */
[----:B------:R-:W-:Y:S02]  /*3f90*/  ISETP.GE.AND P6, PT, R46, UR9, PT ;  /* 0x000000092e007c0c */ /* 0x000fe4000bfc6270 */
[----:B------:R-:W-:Y:S02]  /*3fa0*/  ISETP.GE.AND P5, PT, R5, UR9, PT ;  /* 0x0000000905007c0c */ /* 0x000fe4000bfa6270 */
[----:B------:R-:W-:Y:S02]  /*3fb0*/  PRMT R46, R41, 0x7632, R46 ;  /* 0x00007632292e7816 */ /* 0x000fe4000000002e */
        /* <DEDUP_REMOVED lines=12> */
.L_x_17805:
[----:B------:R-:W-:Y:S05]  /*4080*/  BSYNC.RECONVERGENT B2 ;  /* 0x0000000000027941 */ /* 0x000fea0003800200 */
.L_x_17804:
[----:B------:R-:W-:Y:S02]  /*4090*/  HFMA2.BF16_V2 R41, R4, R41, -RZ ;  /* 0x0000002904297231 */ /* 0x000fe400003000ff */
[----:B------:R-:W-:Y:S01]  /*40a0*/  HMUL2.BF16_V2 R40, R7, R40 ;  /* 0x0000002807287232 */ /* 0x000fe20000200000 */
[----:B------:R-:W-:Y:S01]  /*40b0*/  F2FP.BF16.F32.PACK_AB R10, R11, R10 ;  /* 0x0000000a0b0a723e */ /* 0x000fe200000010ff */
[----:B------:R-:W-:Y:S01]  /*40c0*/  FADD.FTZ R11, R9, R8 ;  /* 0x00000008090b7221 */ /* 0x000fe20000010000 */
[----:B------:R-:W-:Y:S01]  /*40d0*/  FADD.FTZ R16, R16, R17 ;  /* 0x0000001110107221 */ /* 0x000fe20000010000 */
[----:B------:R-:W-:Y:S01]  /*40e0*/  PRMT R9, R41, 0x7632, R9 ;  /* 0x0000763229097816 */ /* 0x000fe20000000009 */
[----:B------:R-:W-:Y:S01]  /*40f0*/  HMUL2.BF16_V2 R39, R6, R39 ;  /* 0x0000002706277232 */ /* 0x000fe20000200000 */
[C---:B------:R-:W-:Y:S01]  /*4100*/  PRMT R17, R40.reuse, 0x7610, R17 ;  /* 0x0000761028117816 */ /* 0x040fe20000000011 */
[----:B------:R-:W-:Y:S01]  /*4110*/  BSSY.RECONVERGENT B2, `(.L_x_17806) ;  /* 0x000003b000027945 */ /* 0x000fe20003800200 */
[----:B------:R-:W-:Y:S01]  /*4120*/  PRMT R29, R40, 0x7632, R29 ;  /* 0x00007632281d7816 */ /* 0x000fe2000000001d */
[----:B------:R-:W-:Y:S01]  /*4130*/  FADD.FTZ R11, R11, R16 ;  /* 0x000000100b0b7221 */ /* 0x000fe20000010000 */
[----:B------:R-:W-:Y:S01]  /*4140*/  PRMT R8, R41, 0x7610, R8 ;  /* 0x0000761029087816 */ /* 0x000fe20000000008 */
[----:B------:R-:W-:Y:S01]  /*4150*/  IMAD.U32 R41, R9, 0x10000, RZ ;  /* 0x0001000009297824 */ /* 0x000fe200078e00ff */
[----:B------:R-:W-:Y:S01]  /*4160*/  SHF.L.U32 R17, R17, 0x10, RZ ;  /* 0x0000001011117819 */ /* 0x000fe200000006ff */
[----:B------:R-:W-:Y:S01]  /*4170*/  IMAD.U32 R40, R29, 0x10000, RZ ;  /* 0x000100001d287824 */ /* 0x000fe200078e00ff */
[----:B------:R-:W-:-:S02]  /*4180*/  MOV R9, R10 ;  /* 0x0000000a00097202 */ /* 0x000fc40000000f00 */
[----:B------:R-:W-:Y:S01]  /*4190*/  SHF.L.U32 R8, R8, 0x10, RZ ;  /* 0x0000001008087819 */ /* 0x000fe200000006ff */
[----:B------:R-:W-:Y:S02]  /*41a0*/  FADD.FTZ R17, R17, R40 ;  /* 0x0000002811117221 */ /* 0x000fe40000010000 */
[C---:B------:R-:W-:Y:S02]  /*41b0*/  HFMA2.BF16_V2 R10, R9.reuse, R45, -RZ ;  /* 0x0000002d090a7231 */ /* 0x040fe400003000ff */
[----:B------:R-:W-:Y:S01]  /*41c0*/  HFMA2.BF16_V2 R40, R9, R38, -RZ ;  /* 0x0000002609287231 */ /* 0x000fe200003000ff */
[C---:B------:R-:W-:Y:S01]  /*41d0*/  PRMT R38, R39.reuse, 0x7610, R38 ;  /* 0x0000761027267816 */ /* 0x040fe20000000026 */
[----:B------:R-:W-:Y:S01]  /*41e0*/  FADD.FTZ R8, R8, R41 ;  /* 0x0000002908087221 */ /* 0x000fe20000010000 */
        /* <DEDUP_REMOVED lines=10> */
[----:B------:R-:W-:-:S02]  /*4290*/  FADD.FTZ R38, R38, R39 ;  /* 0x0000002726267221 */ /* 0x000fc40000010000 */
[----:B------:R-:W-:Y:S02]  /*42a0*/  FADD.FTZ R8, R10, R29 ;  /* 0x0000001d0a087221 */ /* 0x000fe40000010000 */
[----:B------:R-:W-:Y:S01]  /*42b0*/  FADD.FTZ R10, R40, R41 ;  /* 0x00000029280a7221 */ /* 0x000fe20000010000 */
[----:B------:R-:W-:Y:S01]  /*42c0*/  FADD.FTZ R17, R17, R38 ;  /* 0x0000002611117221 */ /* 0x000fe20000010000 */
[----:B------:R-:W-:Y:S06]  /*42d0*/  @P0 BRA `(.L_x_17807) ;  /* 0x0000000000780947 */ /* 0x000fec0003800000 */
[C---:B------:R-:W-:Y:S01]  /*42e0*/  VIADD R16, R43.reuse, 0xffffffff ;  /* 0xffffffff2b107836 */ /* 0x040fe20000000000 */
[C---:B------:R-:W-:Y:S01]  /*42f0*/  IADD3 R29, PT, PT, R43.reuse, 0x1, RZ ;  /* 0x000000012b1d7810 */ /* 0x040fe20007ffe0ff */
[C---:B------:R-:W-:Y:S01]  /*4300*/  VIADD R38, R43.reuse, 0x2 ;  /* 0x000000022b267836 */ /* 0x040fe20000000000 */
[----:B------:R-:W-:Y:S02]  /*4310*/  IADD3 R39, PT, PT, R43, 0x3, RZ ;  /* 0x000000032b277810 */ /* 0x000fe40007ffe0ff */
[----:B------:R-:W-:Y:S02]  /*4320*/  ISETP.GE.AND P1, PT, R16, UR9, PT ;  /* 0x0000000910007c0c */ /* 0x000fe4000bf26270 */
[----:B------:R-:W-:Y:S02]  /*4330*/  ISETP.GE.AND P5, PT, R29, UR9, PT ;  /* 0x000000091d007c0c */ /* 0x000fe4000bfa6270 */
[----:B------:R-:W-:Y:S01]  /*4340*/  ISETP.GE.AND P4, PT, R38, UR9, PT ;  /* 0x0000000926007c0c */ /* 0x000fe2000bf86270 */
[C---:B------:R-:W-:Y:S01]  /*4350*/  VIADD R38, R43.reuse, 0x4 ;  /* 0x000000042b267836 */ /* 0x040fe20000000000 */
[----:B------:R-:W-:-:S02]  /*4360*/  IADD3 R29, PT, PT, R43, -0x2, RZ ;  /* 0xfffffffe2b1d7810 */ /* 0x000fc40007ffe0ff */
[----:B------:R-:W-:Y:S02]  /*4370*/  ISETP.GE.AND P6, PT, R43, UR9, PT ;  /* 0x000000092b007c0c */ /* 0x000fe4000bfc6270 */
[C---:B------:R-:W-:Y:S02]  /*4380*/  PRMT R16, R36.reuse, 0x7632, R16 ;  /* 0x0000763224107816 */ /* 0x040fe40000000010 */
[----:B------:R-:W-:Y:S02]  /*4390*/  SEL R36, R36, RZ, !P1 ;  /* 0x000000ff24247207 */ /* 0x000fe40004800000 */
[----:B------:R-:W-:Y:S02]  /*43a0*/  ISETP.GE.AND P1, PT, R29, UR9, PT ;  /* 0x000000091d007c0c */ /* 0x000fe4000bf26270 */
[----:B------:R-:W-:Y:S02]  /*43b0*/  ISETP.GE.AND P3, PT, R39, UR9, PT ;  /* 0x0000000927007c0c */ /* 0x000fe4000bf66270 */
[----:B------:R-:W-:-:S02]  /*43c0*/  ISETP.GE.AND P2, PT, R38, UR9, PT ;  /* 0x0000000926007c0c */ /* 0x000fc4000bf46270 */
[----:B------:R-:W-:Y:S02]  /*43d0*/  SEL R29, R16, RZ, !P6 ;  /* 0x000000ff101d7207 */ /* 0x000fe40007000000 */
[----:B------:R-:W-:Y:S02]  /*43e0*/  ISETP.GE.AND P6, PT, R5, UR9, PT ;  /* 0x0000000905007c0c */ /* 0x000fe4000bfc6270 */
        /* <DEDUP_REMOVED lines=13> */
.L_x_17807:
[----:B------:R-:W-:Y:S05]  /*44c0*/  BSYNC.RECONVERGENT B2 ;  /* 0x0000000000027941 */ /* 0x000fea0003800200 */
.L_x_17806:
[----:B------:R-:W-:Y:S01]  /*44d0*/  BSSY.RECONVERGENT B2, `(.L_x_17808) ;  /* 0x0000022000027945 */ /* 0x000fe20003800200 */
[----:B------:R-:W-:Y:S02]  /*44e0*/  HFMA2.BF16_V2 R36, R7, R36, -RZ ;  /* 0x0000002407247231 */ /* 0x000fe400003000ff */
[----:B------:R-:W-:Y:S01]  /*44f0*/  HMUL2.BF16_V2 R37, R4, R37 ;  /* 0x0000002504257232 */ /* 0x000fe20000200000 */
[----:B------:R-:W-:Y:S06]  /*4500*/  @P0 BRA `(.L_x_17809) ;  /* 0x0000000000780947 */ /* 0x000fec0003800000 */
[C---:B------:R-:W-:Y:S01]  /*4510*/  VIADD R16, R43.reuse, 0xfffffffe ;  /* 0xfffffffe2b107836 */ /* 0x040fe20000000000 */
[C---:B------:R-:W-:Y:S01]  /*4520*/  IADD3 R29, PT, PT, R43.reuse, -0x1, RZ ;  /* 0xffffffff2b1d7810 */ /* 0x040fe20007ffe0ff */
[----:B------:R-:W-:Y:S01]  /*4530*/  VIADD R38, R43, 0x3 ;  /* 0x000000032b267836 */ /* 0x000fe20000000000 */
[----:B------:R-:W-:Y:S02]  /*4540*/  ISETP.GE.AND P6, PT, R5, UR9, PT ;  /* 0x0000000905007c0c */ /* 0x000fe4000bfc6270 */
[----:B------:R-:W-:Y:S01]  /*4550*/  ISETP.GE.AND P5, PT, R16, UR9, PT ;  /* 0x0000000910007c0c */ /* 0x000fe2000bfa6270 */
[C---:B------:R-:W-:Y:S01]  /*4560*/  VIADD R16, R43.reuse, 0x1 ;  /* 0x000000012b107836 */ /* 0x040fe20000000000 */
[----:B------:R-:W-:Y:S02]  /*4570*/  IADD3 R5, PT, PT, R43, 0x4, RZ ;  /* 0x000000042b057810 */ /* 0x000fe40007ffe0ff */
[----:B------:R-:W-:Y:S02]  /*4580*/  ISETP.GE.AND P4, PT, R29, UR9, PT ;  /* 0x000000091d007c0c */ /* 0x000fe4000bf86270 */
[----:B------:R-:W-:-:S02]  /*4590*/  IADD3 R29, PT, PT, R43, 0x2, RZ ;  /* 0x000000022b1d7810 */ /* 0x000fc40007ffe0ff */
[----:B------:R-:W-:Y:S02]  /*45a0*/  ISETP.GE.AND P0, PT, R5, UR9, PT ;  /* 0x0000000905007c0c */ /* 0x000fe4000bf06270 */
[----:B------:R-:W-:Y:S02]  /*45b0*/  ISETP.GE.AND P3, PT, R16, UR9, PT ;  /* 0x0000000910007c0c */ /* 0x000fe4000bf66270 */
[----:B------:R-:W-:Y:S02]  /*45c0*/  SEL R5, R33, RZ, !P6 ;  /* 0x000000ff21057207 */ /* 0x000fe40007000000 */
[----:B------:R-:W-:Y:S02]  /*45d0*/  ISETP.GE.AND P1, PT, R38, UR9, PT ;  /* 0x0000000926007c0c */ /* 0x000fe4000bf26270 */
[----:B------:R-:W-:Y:S02]  /*45e0*/  ISETP.GE.AND P6, PT, R43, UR9, PT ;  /* 0x000000092b007c0c */ /* 0x000fe4000bfc6270 */
[----:B------:R-:W-:-:S02]  /*45f0*/  PRMT R16, R32, 0x7632, R16 ;  /* 0x0000763220107816 */ /* 0x000fc40000000010 */
[----:B------:R-:W-:Y:S02]  /*4600*/  ISETP.GE.AND P2, PT, R29, UR9, PT ;  /* 0x000000091d007c0c */ /* 0x000fe4000bf46270 */
        /* <DEDUP_REMOVED lines=14> */
.L_x_17809:
[----:B------:R-:W-:Y:S05]  /*46f0*/  BSYNC.RECONVERGENT B2 ;  /* 0x0000000000027941 */ /* 0x000fea0003800200 */
.L_x_17808:
[----:B------:R-:W-:Y:S01]  /*4700*/  HMUL2.BF16_V2 R29, R6, R35 ;  /* 0x00000023061d7232 */ /* 0x000fe20000200000 */
[----:B------:R-:W-:Y:S01]  /*4710*/  PRMT R16, R36, 0x7632, R16 ;  /* 0x0000763224107816 */ /* 0x000fe20000000010 */
[----:B------:R-:W-:Y:S01]  /*4720*/  HFMA2.BF16_V2 R33, R4, R33, -RZ ;  /* 0x0000002104217231 */ /* 0x000fe200003000ff */
[----:B------:R-:W-:Y:S01]  /*4730*/  PRMT R5, R37, 0x7632, R5 ;  /* 0x0000763225057816 */ /* 0x000fe20000000005 */
[----:B------:R-:W-:Y:S01]  /*4740*/  HMUL2.BF16_V2 R32, R7, R32 ;  /* 0x0000002007207232 */ /* 0x000fe20000200000 */
[C---:B------:R-:W-:Y:S01]  /*4750*/  PRMT R35, R29.reuse, 0x7632, R35 ;  /* 0x000076321d237816 */ /* 0x040fe20000000023 */
[----:B------:R-:W-:Y:S01]  /*4760*/  IMAD.U32 R29, R29, 0x10000, RZ ;  /* 0x000100001d1d7824 */ /* 0x000fe200078e00ff */
[----:B------:R-:W-:Y:S01]  /*4770*/  SHF.L.U32 R39, R16, 0x10, RZ ;  /* 0x0000001010277819 */ /* 0x000fe200000006ff */
[----:B------:R-:W-:Y:S01]  /*4780*/  IMAD.U32 R37, R37, 0x10000, RZ ;  /* 0x0001000025257824 */ /* 0x000fe200078e00ff */
[----:B------:R-:W-:Y:S01]  /*4790*/  SHF.L.U32 R16, R35, 0x10, RZ ;  /* 0x0000001023107819 */ /* 0x000fe200000006ff */
[----:B------:R-:W-:Y:S01]  /*47a0*/  HFMA2.BF16_V2 R34, R9, R34, -RZ ;  /* 0x0000002209227231 */ /* 0x000fe200003000ff */
[----:B------:R-:W-:Y:S01]  /*47b0*/  PRMT R7, R33, 0x7610, R7 ;  /* 0x0000761021077816 */ /* 0x000fe20000000007 */
[----:B------:R-:W-:Y:S01]  /*47c0*/  IMAD.U32 R36, R36, 0x10000, RZ ;  /* 0x0001000024247824 */ /* 0x000fe200078e00ff */
[----:B------:R-:W-:Y:S01]  /*47d0*/  SHF.L.U32 R38, R5, 0x10, RZ ;  /* 0x0000001005267819 */ /* 0x000fe200000006ff */
[--C-:B------:R-:W-:Y:S01]  /*47e0*/  FADD.FTZ R4, R29, R16.reuse ;  /* 0x000000101d047221 */ /* 0x100fe20000010000 */
[----:B------:R-:W-:Y:S01]  /*47f0*/  PRMT R16, R33, 0x7632, R16 ;  /* 0x0000763221107816 */ /* 0x000fe20000000010 */
[----:B------:R-:W-:Y:S01]  /*4800*/  IMAD.U32 R7, R7, 0x10000, RZ ;  /* 0x0001000007077824 */ /* 0x000fe200078e00ff */
[C---:B------:R-:W-:Y:S01]  /*4810*/  PRMT R29, R32.reuse, 0x7610, R29 ;  /* 0x00007610201d7816 */ /* 0x040fe2000000001d */
[----:B------:R-:W-:Y:S01]  /*4820*/  FADD.FTZ R5, R37, R38 ;  /* 0x0000002625057221 */ /* 0x000fe20000010000 */
[----:B------:R-:W-:Y:S01]  /*4830*/  PRMT R32, R32, 0x7632, R32 ;  /* 0x0000763220207816 */ /* 0x000fe20000000020 */
[----:B------:R-:W-:Y:S01]  /*4840*/  FADD.FTZ R36, R36, R39 ;  /* 0x0000002724247221 */ /* 0x000fe20000010000 */
[----:B------:R-:W-:Y:S01]  /*4850*/  SHF.L.U32 R16, R16, 0x10, RZ ;  /* 0x0000001010107819 */ /* 0x000fe200000006ff */
[----:B------:R-:W-:Y:S01]  /*4860*/  IMAD.U32 R29, R29, 0x10000, RZ ;  /* 0x000100001d1d7824 */ /* 0x000fe200078e00ff */
[----:B------:R-:W-:Y:S01]  /*4870*/  SHF.L.U32 R38, R32, 0x10, RZ ;  /* 0x0000001020267819 */ /* 0x000fe200000006ff */
[----:B------:R-:W-:Y:S01]  /*4880*/  FADD.FTZ R5, R5, R36 ;  /* 0x0000002405057221 */ /* 0x000fe20000010000 */
[----:B------:R-:W-:Y:S01]  /*4890*/  FADD.FTZ R8, R11, R8 ;  /* 0x000000080b087221 */ /* 0x000fe20000010000 */
[----:B------:R-:W-:Y:S01]  /*48a0*/  FADD.FTZ R32, R7, R16 ;  /* 0x0000001007207221 */ /* 0x000fe20000010000 */
[----:B------:R-:W-:-:S02]  /*48b0*/  HMUL2.BF16_V2 R16, R6, R31 ;  /* 0x0000001f06107232 */ /* 0x000fc40000200000 */
        /* <DEDUP_REMOVED lines=19> */
[----:B------:R-:W-:-:S02]  /*49f0*/  FADD.FTZ R7, R6, R7 ;  /* 0x0000000706077221 */ /* 0x000fc40000010000 */
[----:B------:R-:W-:Y:S01]  /*4a00*/  FADD.FTZ R29, R29, R30 ;  /* 0x0000001e1d1d7221 */ /* 0x000fe20000010000 */
[----:B------:R-:W-:Y:S01]  /*4a10*/  FADD.FTZ R16, R31, R16 ;  /* 0x000000101f107221 */ /* 0x000fe20000010000 */
[----:B------:R-:W-:-:S03]  /*4a20*/  FADD.FTZ R4, R4, R7 ;  /* 0x0000000704047221 */ /* 0x000fc60000010000 */
[----:B------:R-:W-:Y:S01]  /*4a30*/  FADD.FTZ R29, R16, R29 ;  /* 0x0000001d101d7221 */ /* 0x000fe20000010000 */
[----:B------:R-:W-:-:S03]  /*4a40*/  FADD.FTZ R21, R21, R4 ;  /* 0x0000000415157221 */ /* 0x000fc60000010000 */
[----:B------:R-:W-:-:S07]  /*4a50*/  FADD.FTZ R22, R22, R29 ;  /* 0x0000001d16167221 */ /* 0x000fce0000010000 */
.L_x_17801:
[----:B--2-4-:R-:W-:Y:S05]  /*4a60*/  BSYNC.RECONVERGENT B0 ;  /* 0x0000000000007941 */ /* 0x014fea0003800200 */
.L_x_17800:
[----:B------:R-:W-:Y:S01]  /*4a70*/  VIADD R4, R28, 0x3 ;  /* 0x000000031c047836 */ /* 0x000fe20000000000 */
[----:B------:R-:W-:Y:S01]  /*4a80*/  IADD3 R24, P1, PT, R24, 0x10, RZ ;  /* 0x0000001018187810 */ /* 0x000fe20007f3e0ff */
[----:B------:R-:W-:Y:S01]  /*4a90*/  VIADD R43, R43, 0x80 ;  /* 0x000000802b2b7836 */ /* 0x000fe20000000000 */
[----:B------:R-:W-:Y:S01]  /*4aa0*/  IADD3 R48, PT, PT, R48, 0x4, RZ ;  /* 0x0000000430307810 */ /* 0x000fe20007ffe0ff */
[----:B------:R-:W-:Y:S01]  /*4ab0*/  VIADD R23, R23, 0x200 ;  /* 0x0000020017177836 */ /* 0x000fe20000000000 */
[----:B------:R-:W-:Y:S01]  /*4ac0*/  ISETP.GE.AND P0, PT, R4, UR7, PT ;  /* 0x0000000704007c0c */ /* 0x000fe2000bf06270 */
[----:B------:R-:W-:Y:S01]  /*4ad0*/  IMAD.X R25, RZ, RZ, R25, P1 ;  /* 0x000000ffff197224 */ /* 0x000fe200008e0619 */
[----:B------:R-:W-:Y:S02]  /*4ae0*/  IADD3 R28, PT, PT, R28, 0x4, RZ ;  /* 0x000000041c1c7810 */ /* 0x000fe40007ffe0ff */
[----:B------:R-:W-:-:S09]  /*4af0*/  IADD3 R27, PT, PT, R27, 0x80, RZ ;  /* 0x000000801b1b7810 */ /* 0x000fd20007ffe0ff */
[----:B------:R-:W-:Y:S05]  /*4b00*/  @!P0 BRA `(.L_x_17810) ;  /* 0xffffffe800f08947 */ /* 0x000fea000383ffff */
.L_x_17799:
[----:B--2-4-:R-:W-:Y:S05]  /*4b10*/  BSYNC.RECONVERGENT B1 ;  /* 0x0000000000017941 */ /* 0x014fea0003800200 */
.L_x_17798:
[----:B------:R-:W2:Y:S01]  /*4b20*/  SHFL.BFLY PT, R0, R19, 0x2, 0x1f ;  /* 0x0c401f0013007f89 */ /* 0x000ea200000e0000 */
[----:B------:R-:W-:Y:S01]  /*4b30*/  BAR.SYNC.DEFER_BLOCKING 0x0 ;  /* 0x0000000000007b1d */ /* 0x000fe20000010000 */
[----:B------:R-:W-:Y:S02]  /*4b40*/  LOP3.LUT P0, RZ, R13, 0x3, RZ, 0xc0, !PT ;  /* 0x000000030dff7812 */ /* 0x000fe4000780c0ff */
[----:B------:R-:W-:-:S03]  /*4b50*/  SHF.R.U32.HI R18, RZ, 0x2, R18 ;  /* 0x00000002ff127819 */ /* 0x000fc60000011612 */
[----:B------:R-:W-:Y:S01]  /*4b60*/  BSSY.RECONVERGENT B0, `(.L_x_17811) ;  /* 0x000001d000007945 */ /* 0x000fe20003800200 */
[----:B------:R-:W4:Y:S04]  /*4b70*/  SHFL.BFLY PT, R5, R20, 0x2, 0x1f ;  /* 0x0c401f0014057f89 */ /* 0x000f2800000e0000 */
[----:B------:R-:W5:Y:S04]  /*4b80*/  SHFL.BFLY PT, R4, R21, 0x2, 0x1f ;  /* 0x0c401f0015047f89 */ /* 0x000f6800000e0000 */
[----:B01----:R-:W0:Y:S01]  /*4b90*/  SHFL.BFLY PT, R7, R22, 0x2, 0x1f ;  /* 0x0c401f0016077f89 */ /* 0x003e2200000e0000 */
[----:B--2---:R-:W-:Y:S01]  /*4ba0*/  FADD.FTZ R0, R0, R19 ;  /* 0x0000001300007221 */ /* 0x004fe20000010000 */
[----:B----4-:R-:W-:-:S04]  /*4bb0*/  FADD.FTZ R2, R5, R20 ;  /* 0x0000001405027221 */ /* 0x010fc80000010000 */
[----:B------:R-:W1:Y:S01]  /*4bc0*/  SHFL.BFLY PT, R5, R0, 0x1, 0x1f ;  /* 0x0c201f0000057f89 */ /* 0x000e6200000e0000 */
[----:B-----5:R-:W-:Y:S01]  /*4bd0*/  FADD.FTZ R6, R4, R21 ;  /* 0x0000001504067221 */ /* 0x020fe20000010000 */
[----:B------:R-:W-:Y:S01]  /*4be0*/  LOP3.LUT R4, R13, 0x3c0, RZ, 0xc0, !PT ;  /* 0x000003c00d047812 */ /* 0x000fe200078ec0ff */
[----:B0-----:R-:W-:-:S03]  /*4bf0*/  FADD.FTZ R8, R7, R22 ;  /* 0x0000001607087221 */ /* 0x001fc60000010000 */
[----:B------:R-:W0:Y:S01]  /*4c00*/  SHFL.BFLY PT, R9, R6, 0x1, 0x1f ;  /* 0x0c201f0006097f89 */ /* 0x000e2200000e0000 */
[----:B------:R-:W-:-:S03]  /*4c10*/  ISETP.NE.OR P1, PT, R4, 0x40, P0 ;  /* 0x000000400400780c */ /* 0x000fc60000725670 */
[----:B------:R-:W2:Y:S04]  /*4c20*/  SHFL.BFLY PT, R7, R2, 0x1, 0x1f ;  /* 0x0c201f0002077f89 */ /* 0x000ea800000e0000 */
[----:B------:R-:W4:Y:S01]  /*4c30*/  SHFL.BFLY PT, R11, R8, 0x1, 0x1f ;  /* 0x0c201f00080b7f89 */ /* 0x000f2200000e0000 */
[----:B-1----:R-:W-:Y:S01]  /*4c40*/  FADD.FTZ R5, R0, R5 ;  /* 0x0000000500057221 */ /* 0x002fe20000010000 */
[----:B0-----:R-:W-:Y:S01]  /*4c50*/  FADD.FTZ R9, R6, R9 ;  /* 0x0000000906097221 */ /* 0x001fe20000010000 */
[----:B--2---:R-:W-:Y:S01]  /*4c60*/  FADD.FTZ R4, R2, R7 ;  /* 0x0000000702047221 */ /* 0x004fe20000010000 */
[----:B------:R-:W-:Y:S01]  /*4c70*/  LOP3.LUT R2, R18, 0x3e0, R13, 0xf8, !PT ;  /* 0x000003e012027812 */ /* 0x000fe200078ef80d */
        /* <DEDUP_REMOVED lines=11> */
.L_x_17812:
[----:B------:R-:W-:Y:S05]  /*4d30*/  BSYNC.RECONVERGENT B0 ;  /* 0x0000000000007941 */ /* 0x000fea0003800200 */
.L_x_17811:
        /* <DEDUP_REMOVED lines=13> */
[----:B0-----:R-:W0:Y:S04]  /*4e10*/  @!P1 LDS R6, [R10+0x40] ;  /* 0x000040000a069984 */ /* 0x001e280000000800 */
[----:B------:R-:W4:Y:S01]  /*4e20*/  @!P1 LDS R11, [R10+0x60] ;  /* 0x000060000a0b9984 */ /* 0x000f220000000800 */
[----:B-1----:R-:W-:Y:S01]  /*4e30*/  @!P1 FADD.FTZ R5, R2, R5 ;  /* 0x0000000502059221 */ /* 0x002fe20000010000 */
[----:B------:R-:W-:Y:S01]  /*4e40*/  BAR.SYNC.DEFER_BLOCKING 0x0 ;  /* 0x0000000000007b1d */ /* 0x000fe20000010000 */
[----:B--2---:R-:W-:Y:S01]  /*4e50*/  @!P1 FADD.FTZ R4, R7, R4 ;  /* 0x0000000407049221 */ /* 0x004fe20000010000 */
[----:B0-----:R-:W-:Y:S01]  /*4e60*/  @!P1 FADD.FTZ R9, R6, R9 ;  /* 0x0000000906099221 */ /* 0x001fe20000010000 */
[----:B----4-:R-:W-:Y:S01]  /*4e70*/  @!P1 FADD.FTZ R0, R11, R0 ;  /* 0x000000000b009221 */ /* 0x010fe20000010000 */
        /* <DEDUP_REMOVED lines=8> */
[----:B------:R0:W4:Y:S04]  /*4f00*/  @!P3 LDS R6, [R10+0x40] ;  /* 0x000040000a06b984 */ /* 0x0001280000000800 */
[----:B------:R0:W0:Y:S01]  /*4f10*/  @!P3 LDS R11, [R10+0x60] ;  /* 0x000060000a0bb984 */ /* 0x0000220000000800 */
[----:B------:R-:W-:Y:S06]  /*4f20*/  BAR.SYNC.DEFER_BLOCKING 0x0 ;  /* 0x0000000000007b1d */ /* 0x000fec0000010000 */
[----:B------:R-:W-:Y:S05]  /*4f30*/  @P1 EXIT ;  /* 0x000000000000194d */ /* 0x000fea0003800000 */
[----:B------:R-:W5:Y:S01]  /*4f40*/  LDCU UR4, c[0x0][0x378] ;  /* 0x00006f00ff0477ac */ /* 0x000f620008000800 */
[----:B------:R-:W-:-:S04]  /*4f50*/  IMAD R3, R3, UR12, R12 ;  /* 0x0000000c03037c24 */ /* 0x000fc8000f8e020c */
[----:B-----5:R-:W-:Y:S01]  /*4f60*/  IMAD R3, R3, UR4, RZ ;  /* 0x0000000403037c24 */ /* 0x020fe2000f8e02ff */
[----:B------:R-:W-:Y:S06]  /*4f70*/  @P0 EXIT ;  /* 0x000000000000094d */ /* 0x000fec0003800000 */
[----:B------:R-:W5:Y:S01]  /*4f80*/  S2UR UR4, SR_CTAID.Z ;  /* 0x00000000000479c3 */ /* 0x000f620000002700 */
[----:B------:R-:W3:Y:S01]  /*4f90*/  LDCU.64 UR6, c[0x0][0x380] ;  /* 0x00007000ff0677ac */ /* 0x000ee20008000a00 */
[----:B------:R-:W-:Y:S01]  /*4fa0*/  SHF.L.U32 R3, R3, 0x5, RZ ;  /* 0x0000000503037819 */ /* 0x000fe200000006ff */
[----:B01----:R-:W-:Y:S01]  /*4fb0*/  @!P3 FADD.FTZ R5, R2, R5 ;  /* 0x000000050205b221 */ /* 0x003fe20000010000 */
[----:B------:R-:W-:Y:S01]  /*4fc0*/  SHF.R.U32.HI R8, RZ, 0x2, R13 ;  /* 0x00000002ff087819 */ /* 0x000fe2000001160d */
[----:B--2---:R-:W-:Y:S01]  /*4fd0*/  @!P3 FADD.FTZ R4, R7, R4 ;  /* 0x000000040704b221 */ /* 0x004fe20000010000 */
[----:B----4-:R-:W-:Y:S01]  /*4fe0*/  @!P3 FADD.FTZ R9, R6, R9 ;  /* 0x000000090609b221 */ /* 0x010fe20000010000 */
[----:B------:R-:W-:-:S03]  /*4ff0*/  @!P3 FADD.FTZ R0, R11, R0 ;  /* 0x000000000b00b221 */ /* 0x000fc60000010000 */
[----:B------:R-:W-:Y:S02]  /*5000*/  F2FP.BF16.F32.PACK_AB R4, R4, R5 ;  /* 0x000000050404723e */ /* 0x000fe400000010ff */
[----:B------:R-:W-:Y:S02]  /*5010*/  F2FP.BF16.F32.PACK_AB R0, R0, R9 ;  /* 0x000000090000723e */ /* 0x000fe400000010ff */
[----:B------:R-:W-:Y:S01]  /*5020*/  PRMT R5, R4, 0x7632, R5 ;  /* 0x0000763204057816 */ /* 0x000fe20000000005 */
[----:B-----5:R-:W-:-:S06]  /*5030*/  USHF.L.U32 UR4, UR4, 0x5, URZ ;  /* 0x0000000504047899 */ /* 0x020fcc00080006ff */
        /* <DEDUP_REMOVED lines=8> */
[----:B------:R-:W-:Y:S01]  /*50c0*/  STG.E.U16 desc[UR10][R2.64+0x30], R6 ;  /* 0x0000300602007986 */ /* 0x000fe2000c10150a */
[----:B------:R-:W-:Y:S05]  /*50d0*/  EXIT ;  /* 0x000000000000794d */ /* 0x000fea0003800000 */
.L_x_17813:
        /* <DEDUP_REMOVED lines=10> */
.L_x_25913:


//--------------------- .text._ZN4vllm25paged_attention_v1_kernelI13__nv_bfloat16S1_Li256ELi16ELi128ELNS_18Fp8KVCacheDataTypeE0ELb0EEEvPT_PKS3_PKT0_S9_ifPKiSB_iPKfiiiSD_SD_iiiii --------------------------
	.section	.text._ZN4vllm25paged_attention_v1_kernelI13__nv_bfloat16S1_Li256ELi16ELi128ELNS_18Fp8KVCacheDataTypeE0ELb0EEEvPT_PKS3_PKT0_S9_ifPKiSB_iPKfiiiSD_SD_iiiii,"ax",@progbits
	.align	128
        .global         _ZN4vllm25paged_attention_v1_kernelI13__nv_bfloat16S1_Li256ELi16ELi128ELNS_18Fp8KVCacheDataTypeE0ELb0EEEvPT_PKS3_PKT0_S9_ifPKiSB_iPKfiiiSD_SD_iiiii
        .type           _ZN4vllm25paged_attention_v1_kernelI13__nv_bfloat16S1_Li256ELi16ELi128ELNS_18Fp8KVCacheDataTypeE0ELb0EEEvPT_PKS3_PKT0_S9_ifPKiSB_iPKfiiiSD_SD_iiiii,@function
        .size           _ZN4vllm25paged_attention_v1_kernelI13__nv_bfloat16S1_Li256ELi16ELi128ELNS_18Fp8KVCacheDataTypeE0ELb0EEEvPT_PKS3_PKT0_S9_ifPKiSB_iPKfiiiSD_SD_iiiii,(.L_x_25914 - _ZN4vllm25paged_attention_v1_kernelI13__nv_bfloat16S1_Li256ELi16ELi128ELNS_18Fp8KVCacheDataTypeE0ELb0EEEvPT_PKS3_PKT0_S9_ifPKiSB_iPKfiiiSD_SD_iiiii)
        .other          _ZN4vllm25paged_attention_v1_kernelI13__nv_bfloat16S1_Li256ELi16ELi128ELNS_18Fp8KVCacheDataTypeE0ELb0EEEvPT_PKS3_PKT0_S9_ifPKiSB_iPKfiiiSD_SD_iiiii,@"STO_CUDA_ENTRY STV_DEFAULT"
_ZN4vllm25paged_attention_v1_kernelI13__nv_bfloat16S1_Li256ELi16ELi128ELNS_18Fp8KVCacheDataTypeE0ELb0EEEvPT_PKS3_PKT0_S9_ifPKiSB_iPKfiiiSD_SD_iiiii:
.text._ZN4vllm25paged_attention_v1_kernelI13__nv_bfloat16S1_Li256ELi16ELi128ELNS_18Fp8KVCacheDataTypeE0ELb0EEEvPT_PKS3_PKT0_S9_ifPKiSB_iPKfiiiSD_SD_iiiii:
[----:B------:R-:W-:Y:S01]  /*0000*/  LDC R1, c[0x0][0x37c] ;  /* 0x0000df00ff017b82 */ /* 0x000fe20000000800 */
[----:B------:R-:W0:Y:S01]  /*0010*/  S2R R0, SR_TID.X ;  /* 0x0000000000007919 */ /* 0x000e220000002100 */
[----:B------:R-:W1:Y:S06]  /*0020*/  LDCU UR4, c[0x0][0x3c8] ;  /* 0x00007900ff0477ac */ /* 0x000e6c0008000800 */
[----:B------:R-:W2:Y:S01]  /*0030*/  LDC.64 R4, c[0x0][0x3b0] ;  /* 0x0000ec00ff047b82 */ /* 0x000ea20000000a00 */
[----:B------:R-:W1:Y:S01]  /*0040*/  S2R R2, SR_CTAID.Y ;  /* 0x0000000000027919 */ /* 0x000e620000002600 */
[----:B------:R-:W3:Y:S01]  /*0050*/  LDCU.64 UR6, c[0x0][0x358] ;  /* 0x00006b00ff0677ac */ /* 0x000ee20008000a00 */
[----:B------:R-:W4:Y:S05]  /*0060*/  S2R R11, SR_CTAID.X ;  /* 0x00000000000b7919 */ /* 0x000f2a0000002500 */
[----:B------:R-:W3:Y:S08]  /*0070*/  LDC.64 R12, c[0x0][0x3c0] ;  /* 0x0000f000ff0c7b82 */ /* 0x000ef00000000a00 */
[----:B------:R-:W4:Y:S01]  /*0080*/  LDC R17, c[0x0][0x3a0] ;  /* 0x0000e800ff117b82 */ /* 0x000f220000000800 */
[----:B------:R-:W-:Y:S01]  /*0090*/  IMAD.MOV.U32 R28, RZ, RZ, RZ ;  /* 0x000000ffff1c7224 */ /* 0x000fe200078e00ff */
[----:B------:R-:W4:Y:S01]  /*00a0*/  S2R R29, SR_CgaCtaId ;  /* 0x00000000001d7919 */ /* 0x000f220000008800 */
[----:B------:R-:W-:Y:S01]  /*00b0*/  MOV R30, 0x400 ;  /* 0x00000400001e7802 */ /* 0x000fe20000000f00 */
[----:B------:R-:W1:Y:S01]  /*00c0*/  LDCU UR5, c[0x0][0x3d0] ;  /* 0x00007a00ff0577ac */ /* 0x000e620008000800 */
[----:B------:R-:W1:Y:S01]  /*00d0*/  LDCU UR10, c[0x0][0x3cc] ;  /* 0x00007980ff0a77ac */ /* 0x000e620008000800 */
[----:B------:R-:W1:Y:S01]  /*00e0*/  LDCU UR11, c[0x0][0x3a4] ;  /* 0x00007480ff0b77ac */ /* 0x000e620008000800 */
[----:B0-----:R-:W-:-:S02]  /*00f0*/  ISETP.GT.U32.AND P1, PT, R0, 0x3f, PT ;  /* 0x0000003f0000780c */ /* 0x001fc40003f24070 */
[----:B---3--:R-:W-:Y:S01]  /*0100*/  ISETP.NE.U32.AND P0, PT, R12, RZ, PT ;  /* 0x000000ff0c00720c */ /* 0x008fe20003f05070 */
[----:B------:R-:W0:Y:S01]  /*0110*/  LDCU.64 UR12, c[0x0][0x390] ;  /* 0x00007200ff0c77ac */ /* 0x000e220008000a00 */
[C---:B-1----:R-:W-:Y:S02]  /*0120*/  IMAD R3, R2.reuse, UR4, RZ ;  /* 0x0000000402037c24 */ /* 0x042fe4000f8e02ff */
[----:B--2---:R-:W-:Y:S01]  /*0130*/  IMAD.WIDE.U32 R4, R2, 0x4, R4 ;  /* 0x0000000402047825 */ /* 0x004fe200078e0004 */
[----:B------:R-:W-:-:S06]  /*0140*/  ISETP.NE.AND.EX P0, PT, R13, RZ, PT, P0 ;  /* 0x000000ff0d00720c */ /* 0x000fcc0003f05300 */
[----:B------:R-:W1:Y:S01]  /*0150*/  @!P1 LDC.64 R8, c[0x0][0x388] ;  /* 0x0000e200ff089b82 */ /* 0x000e620000000a00 */
[----:B----4-:R-:W-:Y:S02]  /*0160*/  @!P1 IMAD.SHL.U32 R7, R11, 0x100, RZ ;  /* 0x000001000b079824 */ /* 0x010fe400078e00ff */
[----:B------:R-:W-:-:S05]  /*0170*/  @!P1 IMAD.SHL.U32 R6, R0, 0x4, RZ ;  /* 0x0000000400069824 */ /* 0x000fca00078e00ff */
[----:B------:R-:W-:Y:S02]  /*0180*/  @!P1 IADD3 R6, P2, P3, R6, R3, R7 ;  /* 0x0000000306069210 */ /* 0x000fe40007b5e007 */
[----:B------:R-:W-:-:S04]  /*0190*/  SHF.R.S32.HI R3, RZ, 0x1f, R3 ;  /* 0x0000001fff037819 */ /* 0x000fc80000011403 */
[----:B------:R-:W-:Y:S02]  /*01a0*/  @!P1 IADD3.X R3, PT, PT, RZ, R3, RZ, P2, P3 ;  /* 0x00000003ff039210 */ /* 0x000fe400017e64ff */
[----:B-1----:R-:W-:-:S04]  /*01b0*/  @!P1 LEA R8, P2, R6, R8, 0x1 ;  /* 0x0000000806089211 */ /* 0x002fc800078408ff */
[----:B------:R-:W-:Y:S02]  /*01c0*/  @!P1 LEA.HI.X R9, R6, R9, R3, 0x1, P2 ;  /* 0x0000000906099211 */ /* 0x000fe400010f0c03 */
[----:B------:R-:W2:Y:S01]  /*01d0*/  LDG.E.CONSTANT R3, desc[UR6][R4.64] ;  /* 0x0000000604037981 */ /* 0x000ea2000c1e9900 */
[----:B------:R-:W-:Y:S01]  /*01e0*/  IABS R15, R17 ;  /* 0x00000011000f7213 */ /* 0x000fe20000000000 */
[----:B------:R-:W1:Y:S02]  /*01f0*/  @P0 LDC.64 R6, c[0x0][0x3c0] ;  /* 0x0000f000ff060b82 */ /* 0x000e640000000a00 */
[----:B------:R-:W3:Y:S04]  /*0200*/  @!P1 LDG.E.CONSTANT R12, desc[UR6][R8.64] ;  /* 0x00000006080c9981 */ /* 0x000ee8000c1e9900 */
[----:B------:R4:W3:Y:S01]  /*0210*/  @!P1 LDG.E.CONSTANT R13, desc[UR6][R8.64+0x4] ;  /* 0x00000406080d9981 */ /* 0x0008e2000c1e9900 */
[----:B------:R-:W0:Y:S08]  /*0220*/  I2F.RP R10, R15 ;  /* 0x0000000f000a7306 */ /* 0x000e300000209400 */
[----:B0-----:R-:W0:Y:S01]  /*0230*/  MUFU.RCP R10, R10 ;  /* 0x0000000a000a7308 */ /* 0x001e220000001000 */
[----:B----4-:R-:W4:Y:S01]  /*0240*/  LDC R8, c[0x0][0x370] ;  /* 0x0000dc00ff087b82 */ /* 0x010f220000000800 */
[----:B-1----:R-:W-:-:S05]  /*0250*/  @P0 IMAD.WIDE.U32 R6, R11, 0x4, R6 ;  /* 0x000000040b060825 */ /* 0x002fca00078e0006 */
[----:B------:R4:W5:Y:S01]  /*0260*/  @P0 LDG.E.CONSTANT R28, desc[UR6][R6.64] ;  /* 0x00000006061c0981 */ /* 0x000962000c1e9900 */
[----:B------:R-:W-:Y:S01]  /*0270*/  LEA R124, R29, R30, 0x18 ;  /* 0x0000001e1d7c7211 */ /* 0x000fe200078ec0ff */
[----:B------:R-:W-:Y:S01]  /*0280*/  BSSY B0, `(.L_x_17814) ;  /* 0x00002cc000007945 */ /* 0x000fe20003800000 */
[--C-:B------:R-:W-:Y:S02]  /*0290*/  SHF.R.U32.HI R53, RZ, 0x1, R0.reuse ;  /* 0x00000001ff357819 */ /* 0x100fe40000011600 */
[----:B------:R-:W-:Y:S02]  /*02a0*/  SHF.R.U32.HI R31, RZ, 0x5, R0 ;  /* 0x00000005ff1f7819 */ /* 0x000fe40000011600 */
[----:B0-----:R-:W-:-:S04]  /*02b0*/  IADD3 R4, PT, PT, R10, 0xffffffe, RZ ;  /* 0x0ffffffe0a047810 */ /* 0x001fc80007ffe0ff */
[----:B------:R0:W1:Y:S01]  /*02c0*/  F2I.FTZ.U32.TRUNC.NTZ R5, R4 ;  /* 0x0000000400057305 */ /* 0x000062000021f000 */
[----:B----4-:R-:W-:Y:S01]  /*02d0*/  IABS R6, R8 ;  /* 0x0000000800067213 */ /* 0x010fe20000000000 */
[----:B0-----:R-:W-:Y:S02]  /*02e0*/  IMAD.MOV.U32 R4, RZ, RZ, RZ ;  /* 0x000000ffff047224 */ /* 0x001fe400078e00ff */
[----:B-1----:R-:W-:-:S04]  /*02f0*/  IMAD.MOV R14, RZ, RZ, -R5 ;  /* 0x000000ffff0e7224 */ /* 0x002fc800078e0a05 */
        /* <DEDUP_REMOVED lines=9> */
[----:B------:R-:W-:Y:S01]  /*0390*/  ISETP.GE.U32.AND P0, PT, R4, R15, PT ;  /* 0x0000000f0400720c */ /* 0x000fe20003f06070 */
[----:B------:R-:W-:Y:S01]  /*03a0*/  IMAD.MOV.U32 R15, RZ, RZ, -0x800001 ;  /* 0xff7fffffff0f7424 */ /* 0x000fe200078e00ff */
[----:B------:R-:W-:-:S04]  /*03b0*/  LOP3.LUT R4, R8, R17, RZ, 0x3c, !PT ;  /* 0x0000001108047212 */ /* 0x000fc800078e3cff */
[----:B------:R-:W-:-:S07]  /*03c0*/  ISETP.GE.AND P3, PT, R4, RZ, PT ;  /* 0x000000ff0400720c */ /* 0x000fce0003f66270 */
[----:B------:R-:W-:-:S04]  /*03d0*/  @P0 VIADD R5, R5, 0x1 ;  /* 0x0000000105050836 */ /* 0x000fc80000000000 */
[----:B------:R-:W-:-:S05]  /*03e0*/  IMAD.MOV.U32 R8, RZ, RZ, R5 ;  /* 0x000000ffff087224 */ /* 0x000fca00078e0005 */
[----:B------:R-:W-:Y:S02]  /*03f0*/  @!P3 IADD3 R8, PT, PT, RZ, -R8, RZ ;  /* 0x80000008ff08b210 */ /* 0x000fe40007ffe0ff */
[----:B------:R-:W-:-:S04]  /*0400*/  @!P2 LOP3.LUT R8, RZ, R17, RZ, 0x33, !PT ;  /* 0x00000011ff08a212 */ /* 0x000fc800078e33ff */
[----:B------:R-:W-:-:S04]  /*0410*/  IABS R7, R8 ;  /* 0x0000000800077213 */ /* 0x000fc80000000000 */
[----:B------:R-:W0:Y:S08]  /*0420*/  I2F.RP R6, R7 ;  /* 0x0000000700067306 */ /* 0x000e300000209400 */
[----:B0-----:R-:W0:Y:S02]  /*0430*/  MUFU.RCP R6, R6 ;  /* 0x0000000600067308 */ /* 0x001e240000001000 */
[----:B0-----:R-:W-:Y:S01]  /*0440*/  VIADD R4, R6, 0xffffffe ;  /* 0x0ffffffe06047836 */ /* 0x001fe20000000000 */
[----:B------:R-:W-:-:S05]  /*0450*/  IABS R6, R11 ;  /* 0x0000000b00067213 */ /* 0x000fca0000000000 */
[----:B------:R0:W1:Y:S02]  /*0460*/  F2I.FTZ.U32.TRUNC.NTZ R5, R4 ;  /* 0x0000000400057305 */ /* 0x000064000021f000 */
[----:B0-----:R-:W-:Y:S02]  /*0470*/  IMAD.MOV.U32 R4, RZ, RZ, RZ ;  /* 0x000000ffff047224 */ /* 0x001fe400078e00ff */
[----:B-1----:R-:W-:-:S04]  /*0480*/  IMAD.MOV R10, RZ, RZ, -R5 ;  /* 0x000000ffff0a7224 */ /* 0x002fc800078e0a05 */
[----:B------:R-:W-:Y:S01]  /*0490*/  IMAD R9, R10, R7, RZ ;  /* 0x000000070a097224 */ /* 0x000fe200078e02ff */
[----:B------:R-:W-:-:S03]  /*04a0*/  IABS R10, R8 ;  /* 0x00000008000a7213 */ /* 0x000fc60000000000 */
[----:B------:R-:W-:Y:S01]  /*04b0*/  IMAD.HI.U32 R5, R5, R9, R4 ;  /* 0x0000000905057227 */ /* 0x000fe200078e0004 */
[----:B------:R-:W-:-:S05]  /*04c0*/  IADD3 R4, PT, PT, RZ, -R10, RZ ;  /* 0x8000000aff047210 */ /* 0x000fca0007ffe0ff */
[----:B------:R-:W-:-:S04]  /*04d0*/  IMAD.HI.U32 R33, R5, R6, RZ ;  /* 0x0000000605217227 */ /* 0x000fc800078e00ff */
[----:B------:R-:W-:Y:S02]  /*04e0*/  IMAD R4, R33, R4, R6 ;  /* 0x0000000421047224 */ /* 0x000fe400078e0206 */
[----:B------:R-:W-:-:S03]  /*04f0*/  IMAD.SHL.U32 R5, R0, 0x100, RZ ;  /* 0x0000010000057824 */ /* 0x000fc600078e00ff */
[----:B------:R-:W-:Y:S02]  /*0500*/  ISETP.GT.U32.AND P2, PT, R7, R4, PT ;  /* 0x000000040700720c */ /* 0x000fe40003f44070 */
[----:B------:R-:W-:-:S05]  /*0510*/  LOP3.LUT R5, R5, 0x100, RZ, 0xc0, !PT ;  /* 0x0000010005057812 */ /* 0x000fca00078ec0ff */
[----:B------:R-:W-:-:S05]  /*0520*/  IMAD.IADD R124, R5, 0x1, R124 ;  /* 0x00000001057c7824 */ /* 0x000fca00078e027c */
[----:B------:R-:W-:Y:S01]  /*0530*/  @!P1 LEA R5, R53, R124, 0x3 ;  /* 0x0000007c35059211 */ /* 0x000fe200078e18ff */
[----:B------:R-:W-:Y:S02]  /*0540*/  @!P2 IMAD.IADD R4, R4, 0x1, -R7 ;  /* 0x000000010404a824 */ /* 0x000fe400078e0a07 */
[----:B------:R-:W-:-:S03]  /*0550*/  @!P2 VIADD R33, R33, 0x1 ;  /* 0x000000012121a836 */ /* 0x000fc60000000000 */
[----:B------:R-:W-:Y:S02]  /*0560*/  ISETP.GE.U32.AND P0, PT, R4, R7, PT ;  /* 0x000000070400720c */ /* 0x000fe40003f06070 */
[----:B------:R-:W-:-:S04]  /*0570*/  LOP3.LUT R4, R11, R8, RZ, 0x3c, !PT ;  /* 0x000000080b047212 */ /* 0x000fc800078e3cff */
[----:B------:R-:W-:-:S07]  /*0580*/  ISETP.GE.AND P3, PT, R4, RZ, PT ;  /* 0x000000ff0400720c */ /* 0x000fce0003f66270 */
[----:B------:R-:W-:-:S06]  /*0590*/  @P0 VIADD R33, R33, 0x1 ;  /* 0x0000000121210836 */ /* 0x000fcc0000000000 */
[----:B------:R-:W-:Y:S01]  /*05a0*/  @!P3 IADD3 R33, PT, PT, RZ, -R33, RZ ;  /* 0x80000021ff21b210 */ /* 0x000fe20007ffe0ff */
[----:B--2---:R-:W-:-:S05]  /*05b0*/  VIADD R6, R3, 0xf ;  /* 0x0000000f03067836 */ /* 0x004fca0000000000 */
[----:B------:R-:W-:Y:S01]  /*05c0*/  SHF.R.S32.HI R7, RZ, 0x1f, R6 ;  /* 0x0000001fff077819 */ /* 0x000fe20000011406 */
[----:B---3--:R0:W-:Y:S03]  /*05d0*/  @!P1 STS.64 [R5], R12 ;  /* 0x0000000c05009388 */ /* 0x0081e60000000a00 */
[----:B------:R-:W-:Y:S01]  /*05e0*/  LEA.HI R7, R7, R6, RZ, 0x4 ;  /* 0x0000000607077211 */ /* 0x000fe200078f20ff */
[----:B------:R-:W-:Y:S03]  /*05f0*/  BAR.SYNC.DEFER_BLOCKING 0x0 ;  /* 0x0000000000007b1d */ /* 0x000fe60000010000 */
[----:B------:R-:W-:Y:S02]  /*0600*/  SHF.R.S32.HI R32, RZ, 0x4, R7 ;  /* 0x00000004ff207819 */ /* 0x000fe40000011407 */
[----:B------:R-:W-:-:S02]  /*0610*/  ISETP.NE.AND P1, PT, R8, RZ, PT ;  /* 0x000000ff0800720c */ /* 0x000fc40003f25270 */
[----:B------:R-:W-:-:S11]  /*0620*/  ISETP.GE.AND P0, PT, R31, R32, PT ;  /* 0x000000201f00720c */ /* 0x000fd60003f06270 */
[----:B------:R-:W-:Y:S02]  /*0630*/  @!P1 LOP3.LUT R33, RZ, R8, RZ, 0x33, !PT ;  /* 0x00000008ff219212 */ /* 0x000fe400078e33ff */
[----:B0-----:R-:W-:Y:S05]  /*0640*/  @P0 BRA `(.L_x_17815) ;  /* 0x00000028003c0947 */ /* 0x001fea0003800000 */
[----:B------:R-:W0:Y:S01]  /*0650*/  LDCU UR4, c[0x0][0x3b8] ;  /* 0x00007700ff0477ac */ /* 0x000e220008000800 */
[----:B------:R-:W-:Y:S01]  /*0660*/  SHF.R.U32.HI R20, RZ, 0x3, R0 ;  /* 0x00000003ff147819 */ /* 0x000fe20000011600 */
[----:B------:R-:W1:Y:S01]  /*0670*/  LDS.128 R40, [R124] ;  /* 0x000000007c287984 */ /* 0x000e620000000c00 */
[----:B------:R-:W-:Y:S01]  /*0680*/  IMAD.MOV.U32 R21, RZ, RZ, RZ ;  /* 0x000000ffff157224 */ /* 0x000fe200078e00ff */
[----:B------:R-:W2:Y:S01]  /*0690*/  LDCU.64 UR8, c[0x0][0x3a8] ;  /* 0x00007500ff0877ac */ /* 0x000ea20008000a00 */
[----:B------:R-:W-:Y:S01]  /*06a0*/  LOP3.LUT R20, R20, 0x7c, RZ, 0xc0, !PT ;  /* 0x0000007c14147812 */ /* 0x000fe200078ec0ff */
[----:B------:R-:W3:Y:S01]  /*06b0*/  LDS.128 R4, [R124+0x10] ;  /* 0x000010007c047984 */ /* 0x000ee20000000c00 */
[----:B------:R-:W-:Y:S01]  /*06c0*/  IMAD.SHL.U32 R16, R0, 0x2, RZ ;  /* 0x0000000200107824 */ /* 0x000fe200078e00ff */
[----:B------:R-:W-:Y:S02]  /*06d0*/  IADD3 R18, PT, PT, R30, 0x220, RZ ;  /* 0x000002201e127810 */ /* 0x000fe40007ffe0ff */
[----:B------:R-:W4:Y:S01]  /*06e0*/  LDS.128 R8, [R124+0x20] ;  /* 0x000020007c087984 */ /* 0x000f220000000c00 */
[----:B------:R-:W-:-:S02]  /*06f0*/  LOP3.LUT R136, R53, 0xf, RZ, 0xc0, !PT ;  /* 0x0000000f35887812 */ /* 0x000fc400078ec0ff */
[----:B------:R-:W-:Y:S01]  /*0700*/  LOP3.LUT R16, R16, 0x3c, RZ, 0xc0, !PT ;  /* 0x0000003c10107812 */ /* 0x000fe200078ec0ff */
[----:B------:R-:W4:Y:S01]  /*0710*/  LDS.128 R24, [R124+0x50] ;  /* 0x000050007c187984 */ /* 0x000f220000000c00 */
[----:B------:R-:W-:Y:S01]  /*0720*/  LEA R22, R29, R18, 0x18 ;  /* 0x000000121d167211 */ /* 0x000fe200078ec0ff */
[C---:B------:R-:W-:Y:S02]  /*0730*/  IMAD R144, R31.reuse, 0x10, R136 ;  /* 0x000000101f907824 */ /* 0x040fe400078e0288 */
[----:B0-----:R-:W-:Y:S02]  /*0740*/  IMAD R13, R2, UR4, RZ ;  /* 0x00000004020d7c24 */ /* 0x001fe4000f8e02ff */
[----:B------:R-:W-:Y:S02]  /*0750*/  IMAD R35, R31, 0x40, R16 ;  /* 0x000000401f237824 */ /* 0x000fe400078e0210 */
[----:B------:R-:W-:Y:S01]  /*0760*/  IMAD.WIDE R20, R13, 0x4, R20 ;  /* 0x000000040d147825 */ /* 0x000fe200078e0214 */
[----:B------:R-:W0:Y:S03]  /*0770*/  LDS.128 R16, [R124+0x40] ;  /* 0x000040007c107984 */ /* 0x000e260000000c00 */
[----:B------:R-:W-:Y:S01]  /*0780*/  IMAD.IADD R35, R35, 0x1, R22 ;  /* 0x0000000123237824 */ /* 0x000fe200078e0216 */
[----:B------:R-:W0:Y:S01]  /*0790*/  LDS.128 R12, [R124+0x30] ;  /* 0x000030007c0c7984 */ /* 0x000e220000000c00 */
[----:B--2---:R-:W-:Y:S01]  /*07a0*/  IADD3 R34, P0, PT, R20, UR8, RZ ;  /* 0x0000000814227c10 */ /* 0x004fe2000ff1e0ff */
[----:B------:R-:W-:-:S02]  /*07b0*/  IMAD.IADD R135, R144, 0x1, -R3 ;  /* 0x0000000190877824 */ /* 0x000fc400078e0a03 */
[----:B------:R-:W-:Y:S01]  /*07c0*/  VIADD R53, R144, 0x1 ;  /* 0x0000000190357836 */ /* 0x000fe20000000000 */
[----:B------:R-:W-:Y:S02]  /*07d0*/  IADD3.X R37, PT, PT, R21, UR9, RZ, P0, !PT ;  /* 0x0000000915257c10 */ /* 0x000fe400087fe4ff */
[----:B------:R-:W2:Y:S01]  /*07e0*/  LDS.128 R20, [R124+0x60] ;  /* 0x000060007c147984 */ /* 0x000ea20000000c00 */
[C---:B-1----:R-:W-:Y:S01]  /*07f0*/  PRMT R54, R40.reuse, 0x7632, R54 ;  /* 0x0000763228367816 */ /* 0x042fe20000000036 */
[----:B------:R-:W-:Y:S01]  /*0800*/  IMAD.U32 R36, R40, 0x10000, RZ ;  /* 0x0001000028247824 */ /* 0x000fe200078e00ff */
[C---:B------:R-:W-:Y:S01]  /*0810*/  PRMT R55, R41.reuse, 0x7632, R55 ;  /* 0x0000763229377816 */ /* 0x040fe20000000037 */
[C---:B------:R-:W-:Y:S01]  /*0820*/  IMAD.U32 R39, R42.reuse, 0x10000, RZ ;  /* 0x000100002a277824 */ /* 0x040fe200078e00ff */
[----:B------:R-:W-:Y:S01]  /*0830*/  SHF.L.U32 R38, R41, 0x10, RZ ;  /* 0x0000001029267819 */ /* 0x000fe200000006ff */
[C---:B------:R-:W-:Y:S01]  /*0840*/  IMAD.U32 R40, R43.reuse, 0x10000, RZ ;  /* 0x000100002b287824 */ /* 0x040fe200078e00ff */
[----:B------:R-:W-:Y:S01]  /*0850*/  PRMT R56, R42, 0x7632, R56 ;  /* 0x000076322a387816 */ /* 0x000fe20000000038 */
[----:B---3--:R-:W-:Y:S01]  /*0860*/  IMAD.U32 R41, R4, 0x10000, RZ ;  /* 0x0001000004297824 */ /* 0x008fe200078e00ff */
[----:B------:R-:W-:Y:S01]  /*0870*/  PRMT R57, R43, 0x7632, R57 ;  /* 0x000076322b397816 */ /* 0x000fe20000000039 */
[----:B------:R-:W-:Y:S01]  /*0880*/  IMAD.U32 R43, R6, 0x10000, RZ ;  /* 0x00010000062b7824 */ /* 0x000fe200078e00ff */
[----:B------:R-:W-:Y:S01]  /*0890*/  PRMT R58, R4, 0x7632, R58 ;  /* 0x00007632043a7816 */ /* 0x000fe2000000003a */
[----:B------:R-:W-:Y:S01]  /*08a0*/  IMAD.U32 R44, R7, 0x10000, RZ ;  /* 0x00010000072c7824 */ /* 0x000fe200078e00ff */
[C---:B------:R-:W-:Y:S01]  /*08b0*/  PRMT R59, R5.reuse, 0x7632, R59 ;  /* 0x00007632053b7816 */ /* 0x040fe2000000003b */
[----:B----4-:R-:W-:Y:S01]  /*08c0*/  IMAD.U32 R45, R8, 0x10000, RZ ;  /* 0x00010000082d7824 */ /* 0x010fe200078e00ff */
[----:B------:R-:W-:Y:S01]  /*08d0*/  SHF.L.U32 R42, R5, 0x10, RZ ;  /* 0x00000010052a7819 */ /* 0x000fe200000006ff */
[----:B------:R-:W-:Y:S01]  /*08e0*/  IMAD.U32 R47, R10, 0x10000, RZ ;  /* 0x000100000a2f7824 */ /* 0x000fe200078e00ff */
[----:B------:R-:W-:Y:S01]  /*08f0*/  PRMT R60, R6, 0x7632, R60 ;  /* 0x00007632063c7816 */ /* 0x000fe2000000003c */
[----:B------:R-:W-:Y:S01]  /*0900*/  IMAD.U32 R48, R11, 0x10000, RZ ;  /* 0x000100000b307824 */ /* 0x000fe200078e00ff */
[----:B------:R-:W-:Y:S01]  /*0910*/  PRMT R61, R7, 0x7632, R61 ;  /* 0x00007632073d7816 */ /* 0x000fe2000000003d */
[----:B------:R-:W-:Y:S01]  /*0920*/  IMAD.U32 R71, R24, 0x10000, RZ ;  /* 0x0001000018477824 */ /* 0x000fe200078e00ff */
[----:B------:R-:W1:Y:S01]  /*0930*/  LDS.128 R4, [R124+0x70] ;  /* 0x000070007c047984 */ /* 0x000e620000000c00 */
[----:B------:R-:W-:Y:S01]  /*0940*/  PRMT R62, R8, 0x7632, R62 ;  /* 0x00007632083e7816 */ /* 0x000fe2000000003e */
[----:B0-----:R-:W-:Y:S01]  /*0950*/  IMAD.U32 R63, R16, 0x10000, RZ ;  /* 0x00010000103f7824 */ /* 0x001fe200078e00ff */
        /* <DEDUP_REMOVED lines=9> */
[----:B------:R-:W0:Y:S01]  /*09f0*/  LDS.128 R8, [R124+0x80] ;  /* 0x000080007c087984 */ /* 0x000e220000000c00 */
[----:B------:R-:W-:Y:S01]  /*0a00*/  PRMT R72, R13, 0x7632, R72 ;  /* 0x000076320d487816 */ /* 0x000fe20000000048 */
[----:B------:R-:W-:Y:S01]  /*0a10*/  IMAD.U32 R69, R19, 0x10000, RZ ;  /* 0x0001000013457824 */ /* 0x000fe200078e00ff */
[----:B------:R-:W-:Y:S01]  /*0a20*/  SHF.L.U32 R50, R13, 0x10, RZ ;  /* 0x000000100d327819 */ /* 0x000fe200000006ff */
[----:B------:R-:W-:Y:S01]  /*0a30*/  IMAD.U32 R75, R26, 0x10000, RZ ;  /* 0x000100001a4b7824 */ /* 0x000fe200078e00ff */
[----:B------:R-:W-:Y:S01]  /*0a40*/  PRMT R74, R14, 0x7632, R74 ;  /* 0x000076320e4a7816 */ /* 0x000fe2000000004a */
[----:B------:R-:W-:Y:S01]  /*0a50*/  IMAD.U32 R77, R27, 0x10000, RZ ;  /* 0x000100001b4d7824 */ /* 0x000fe200078e00ff */
[----:B------:R-:W-:Y:S01]  /*0a60*/  PRMT R76, R15, 0x7632, R76 ;  /* 0x000076320f4c7816 */ /* 0x000fe2000000004c */
[----:B--2---:R-:W-:Y:S01]  /*0a70*/  IMAD.U32 R79, R20, 0x10000, RZ ;  /* 0x00010000144f7824 */ /* 0x004fe200078e00ff */
[----:B------:R-:W2:Y:S01]  /*0a80*/  LDS.128 R12, [R124+0x90] ;  /* 0x000090007c0c7984 */ /* 0x000ea20000000c00 */
        /* <DEDUP_REMOVED lines=11> */
[----:B------:R-:W3:Y:S01]  /*0b40*/  LDS.128 R16, [R124+0xa0] ;  /* 0x0000a0007c107984 */ /* 0x000ee20000000c00 */
[C---:B------:R-:W-:Y:S01]  /*0b50*/  PRMT R88, R25.reuse, 0x7632, R88 ;  /* 0x0000763219587816 */ /* 0x040fe20000000058 */
[----:B------:R-:W-:Y:S01]  /*0b60*/  IMAD.U32 R58, R58, 0x10000, RZ ;  /* 0x000100003a3a7824 */ /* 0x000fe200078e00ff */
[----:B------:R-:W-:Y:S01]  /*0b70*/  SHF.L.U32 R73, R25, 0x10, RZ ;  /* 0x0000001019497819 */ /* 0x000fe200000006ff */
[----:B------:R-:W-:Y:S01]  /*0b80*/  IMAD.U32 R60, R60, 0x10000, RZ ;  /* 0x000100003c3c7824 */ /* 0x000fe200078e00ff */
[----:B------:R-:W-:Y:S01]  /*0b90*/  PRMT R90, R26, 0x7632, R90 ;  /* 0x000076321a5a7816 */ /* 0x000fe2000000005a */
[----:B------:R-:W-:Y:S01]  /*0ba0*/  IMAD.U32 R61, R61, 0x10000, RZ ;  /* 0x000100003d3d7824 */ /* 0x000fe200078e00ff */
[C---:B-1----:R-:W-:Y:S01]  /*0bb0*/  PRMT R102, R4.reuse, 0x7632, R102 ;  /* 0x0000763204667816 */ /* 0x042fe20000000066 */
[----:B------:R-:W-:Y:S01]  /*0bc0*/  IMAD.U32 R87, R4, 0x10000, RZ ;  /* 0x0001000004577824 */ /* 0x000fe200078e00ff */
[C---:B------:R-:W-:Y:S01]  /*0bd0*/  PRMT R104, R5.reuse, 0x7632, R104 ;  /* 0x0000763205687816 */ /* 0x040fe20000000068 */
[C---:B------:R-:W-:Y:S01]  /*0be0*/  IMAD.U32 R91, R6.reuse, 0x10000, RZ ;  /* 0x00010000065b7824 */ /* 0x040fe200078e00ff */
[----:B------:R-:W-:Y:S01]  /*0bf0*/  SHF.L.U32 R89, R5, 0x10, RZ ;  /* 0x0000001005597819 */ /* 0x000fe200000006ff */
[C---:B------:R-:W-:Y:S01]  /*0c00*/  IMAD.U32 R93, R7.reuse, 0x10000, RZ ;  /* 0x00010000075d7824 */ /* 0x040fe200078e00ff */
[----:B------:R-:W-:Y:S01]  /*0c10*/  PRMT R106, R6, 0x7632, R106 ;  /* 0x00007632066a7816 */ /* 0x000fe2000000006a */
[----:B------:R-:W-:Y:S01]  /*0c20*/  IMAD.U32 R62, R62, 0x10000, RZ ;  /* 0x000100003e3e7824 */ /* 0x000fe200078e00ff */
[----:B------:R-:W-:Y:S01]  /*0c30*/  PRMT R108, R7, 0x7632, R108 ;  /* 0x00007632076c7816 */ /* 0x000fe2000000006c */
[----:B------:R-:W-:Y:S01]  /*0c40*/  IMAD.U32 R66, R66, 0x10000, RZ ;  /* 0x0001000042427824 */ /* 0x000fe200078e00ff */
[----:B------:R-:W1:Y:S01]  /*0c50*/  LDS.128 R4, [R124+0xd0] ;  /* 0x0000d0007c047984 */ /* 0x000e620000000c00 */
[----:B------:R-:W-:Y:S01]  /*0c60*/  PRMT R92, R27, 0x7632, R92 ;  /* 0x000076321b5c7816 */ /* 0x000fe2000000005c */
[----:B0-----:R-:W-:Y:S01]  /*0c70*/  IMAD.U32 R95, R8, 0x10000, RZ ;  /* 0x00010000085f7824 */ /* 0x001fe200078e00ff */
[----:B------:R-:W-:Y:S01]  /*0c80*/  PRMT R94, R20, 0x7632, R94 ;  /* 0x00007632145e7816 */ /* 0x000fe2000000005e */
[----:B------:R-:W-:Y:S01]  /*0c90*/  IMAD.U32 R99, R10, 0x10000, RZ ;  /* 0x000100000a637824 */ /* 0x000fe200078e00ff */
[----:B------:R-:W-:Y:S01]  /*0ca0*/  PRMT R96, R21, 0x7632, R96 ;  /* 0x0000763215607816 */ /* 0x000fe20000000060 */
[----:B------:R-:W-:Y:S01]  /*0cb0*/  IMAD.U32 R101, R11, 0x10000, RZ ;  /* 0x000100000b657824 */ /* 0x000fe200078e00ff */
[----:B------:R-:W-:Y:S01]  /*0cc0*/  SHF.L.U32 R81, R21, 0x10, RZ ;  /* 0x0000001015517819 */ /* 0x000fe200000006ff */
[----:B------:R-:W0:Y:S01]  /*0cd0*/  LDS.128 R24, [R124+0xb0] ;  /* 0x0000b0007c187984 */ /* 0x000e220000000c00 */
[----:B------:R-:W-:Y:S01]  /*0ce0*/  PRMT R98, R22, 0x7632, R98 ;  /* 0x0000763216627816 */ /* 0x000fe20000000062 */
[----:B------:R-:W-:Y:S01]  /*0cf0*/  IMAD.U32 R68, R68, 0x10000, RZ ;  /* 0x0001000044447824 */ /* 0x000fe200078e00ff */
[----:B------:R-:W-:Y:S01]  /*0d00*/  PRMT R100, R23, 0x7632, R100 ;  /* 0x0000763217647816 */ /* 0x000fe20000000064 */
[----:B--2---:R-:W-:Y:S01]  /*0d10*/  IMAD.U32 R103, R12, 0x10000, RZ ;  /* 0x000100000c677824 */ /* 0x004fe200078e00ff */
[----:B------:R-:W-:Y:S01]  /*0d20*/  PRMT R110, R8, 0x7632, R110 ;  /* 0x00007632086e7816 */ /* 0x000fe2000000006e */
[----:B------:R-:W-:Y:S01]  /*0d30*/  IMAD.U32 R107, R14, 0x10000, RZ ;  /* 0x000100000e6b7824 */ /* 0x000fe200078e00ff */
[----:B------:R-:W-:Y:S01]  /*0d40*/  PRMT R111, R9, 0x7632, R111 ;  /* 0x00007632096f7816 */ /* 0x000fe2000000006f */
[----:B------:R-:W-:Y:S01]  /*0d50*/  IMAD.U32 R109, R15, 0x10000, RZ ;  /* 0x000100000f6d7824 */ /* 0x000fe200078e00ff */
[----:B------:R-:W-:Y:S01]  /*0d60*/  SHF.L.U32 R97, R9, 0x10, RZ ;  /* 0x0000001009617819 */ /* 0x000fe200000006ff */
[----:B------:R-:W2:Y:S01]  /*0d70*/  LDS.128 R20, [R124+0xc0] ;  /* 0x0000c0007c147984 */ /* 0x000ea20000000c00 */
[----:B------:R-:W-:Y:S01]  /*0d80*/  PRMT R112, R10, 0x7632, R112 ;  /* 0x000076320a707816 */ /* 0x000fe20000000070 */
[----:B------:R-:W-:Y:S01]  /*0d90*/  IMAD.U32 R70, R70, 0x10000, RZ ;  /* 0x0001000046467824 */ /* 0x000fe200078e00ff */
[----:B------:R-:W-:Y:S01]  /*0da0*/  PRMT R113, R11, 0x7632, R113 ;  /* 0x000076320b717816 */ /* 0x000fe20000000071 */
[----:B------:R-:W-:Y:S01]  /*0db0*/  IMAD.U32 R74, R74, 0x10000, RZ ;  /* 0x000100004a4a7824 */ /* 0x000fe200078e00ff */
[----:B------:R-:W-:Y:S01]  /*0dc0*/  PRMT R114, R12, 0x7632, R114 ;  /* 0x000076320c727816 */ /* 0x000fe20000000072 */
[----:B------:R-:W4:Y:S01]  /*0dd0*/  LDS.128 R8, [R124+0xe0] ;  /* 0x0000e0007c087984 */ /* 0x000f220000000c00 */
        /* <DEDUP_REMOVED lines=8> */
[----:B------:R4:W4:Y:S01]  /*0e60*/  LDS.128 R12, [R124+0xf0] ;  /* 0x0000f0007c0c7984 */ /* 0x0009220000000c00 */
[C---:B---3--:R-:W-:Y:S01]  /*0e70*/  PRMT R118, R16.reuse, 0x7632, R118 ;  /* 0x0000763210767816 */ /* 0x048fe20000000076 */
        /* <DEDUP_REMOVED lines=38> */
[C---:B------:R-:W-:Y:S01]  /*10e0*/  IMAD.U32 R136, R15.reuse, 0x10000, RZ ;  /* 0x000100000f887824 */ /* 0x040fe200078e00ff */
        /* <DEDUP_REMOVED lines=57> */
[----:B------:R-:W-:-:S07]  /*1480*/  IMAD.U32 R143, R143, 0x10000, RZ ;  /* 0x000100008f8f7824 */ /* 0x000fce00078e00ff */
.L_x_17817:
[----:B------:R-:W-:Y:S01]  /*1490*/  MOV R5, R37 ;  /* 0x0000002500057202 */ /* 0x000fe20000000f00 */
[----:B------:R-:W-:-:S05]  /*14a0*/  IMAD.MOV.U32 R4, RZ, RZ, R34 ;  /* 0x000000ffff047224 */ /* 0x000fca00078e0022 */
[----:B------:R-:W2:Y:S01]  /*14b0*/  LDG.E.CONSTANT R5, desc[UR6][R4.64] ;  /* 0x0000000604057981 */ /* 0x000ea2000c1e9900 */
[----:B------:R-:W-:Y:S02]  /*14c0*/  IMAD.SHL.U32 R149, R0, 0x4, RZ ;  /* 0x0000000400957824 */ /* 0x000fe400078e00ff */
[----:B------:R-:W-:-:S03]  /*14d0*/  IMAD R7, R33, UR5, RZ ;  /* 0x0000000521077c24 */ /* 0x000fc6000f8e02ff */
[C---:B------:R-:W-:Y:S02]  /*14e0*/  LOP3.LUT R6, R149.reuse, 0x78, RZ, 0xc0, !PT ;  /* 0x0000007895067812 */ /* 0x040fe400078ec0ff */
[----:B------:R-:W-:Y:S02]  /*14f0*/  LOP3.LUT R149, R149, 0x4, RZ, 0xc0, !PT ;  /* 0x0000000495957812 */ /* 0x000fe400078ec0ff */
[----:B------:R-:W-:-:S04]  /*1500*/  IADD3 R6, P0, PT, R7, R6, RZ ;  /* 0x0000000607067210 */ /* 0x000fc80007f1e0ff */
[----:B------:R-:W-:-:S03]  /*1510*/  LEA.HI.X.SX32 R7, R7, RZ, 0x1, P0 ;  /* 0x000000ff07077211 */ /* 0x000fc600000f0eff */
[----:B--2---:R-:W-:-:S03]  /*1520*/  IMAD.WIDE R6, R5, UR10, R6 ;  /* 0x0000000a05067c25 */ /* 0x004fc6000f8e0206 */
[----:B------:R-:W-:-:S05]  /*1530*/  IADD3 R149, P0, PT, R6, R149, RZ ;  /* 0x0000009506957210 */ /* 0x000fca0007f1e0ff */
[----:B------:R-:W-:Y:S01]  /*1540*/  IMAD.X R6, RZ, RZ, R7, P0 ;  /* 0x000000ffff067224 */ /* 0x000fe200000e0607 */
        /* <DEDUP_REMOVED lines=14> */
[C---:B--2---:R-:W-:Y:S01]  /*1630*/  IMAD.U32 R158, R159.reuse, 0x10000, RZ ;  /* 0x000100009f9e7824 */ /* 0x044fe200078e00ff */
[----:B------:R-:W-:-:S02]  /*1640*/  PRMT R159, R159, 0x7632, R159 ;  /* 0x000076329f9f7816 */ /* 0x000fc4000000009f */
[----:B---3--:R-:W-:Y:S01]  /*1650*/  SHF.L.U32 R153, R6, 0x10, RZ ;  /* 0x0000001006997819 */ /* 0x008fe200000006ff */
[----:B------:R-:W-:-:S04]  /*1660*/  FMUL.FTZ R161, R39, R158 ;  /* 0x0000009e27a17220 */ /* 0x000fc80000410000 */
[----:B------:R-:W-:Y:S01]  /*1670*/  FFMA.FTZ R158, R36, R153, R161 ;  /* 0x00000099249e7223 */ /* 0x000fe200000100a1 */
[----:B------:R-:W-:Y:S02]  /*1680*/  PRMT R153, R6, 0x7632, R153 ;  /* 0x0000763206997816 */ /* 0x000fe40000000099 */
[----:B------:R-:W2:Y:S01]  /*1690*/  LDG.E.CONSTANT R6, desc[UR6][R4.64+0xc00] ;  /* 0x000c000604067981 */ /* 0x000ea2000c1e9900 */
[----:B------:R-:W-:Y:S02]  /*16a0*/  IMAD.U32 R159, R159, 0x10000, RZ ;  /* 0x000100009f9f7824 */ /* 0x000fe400078e00ff */
[----:B------:R-:W-:Y:S02]  /*16b0*/  IMAD.U32 R153, R153, 0x10000, RZ ;  /* 0x0001000099997824 */ /* 0x000fe400078e00ff */
[----:B------:R-:W-:-:S04]  /*16c0*/  FMUL.FTZ R159, R56, R159 ;  /* 0x0000009f389f7220 */ /* 0x000fc80000410000 */
[----:B------:R-:W-:Y:S01]  /*16d0*/  FFMA.FTZ R159, R54, R153, R159 ;  /* 0x00000099369f7223 */ /* 0x000fe2000001009f */
[C---:B----4-:R-:W-:Y:S01]  /*16e0*/  IMAD.U32 R153, R154.reuse, 0x10000, RZ ;  /* 0x000100009a997824 */ /* 0x050fe200078e00ff */
[----:B------:R-:W-:-:S03]  /*16f0*/  PRMT R154, R154, 0x7632, R154 ;  /* 0x000076329a9a7816 */ /* 0x000fc6000000009a */
[----:B------:R-:W-:Y:S01]  /*1700*/  FFMA.FTZ R158, R41, R153, R158 ;  /* 0x00000099299e7223 */ /* 0x000fe2000001009e */
[----:B------:R-:W-:Y:S01]  /*1710*/  SHF.L.U32 R154, R154, 0x10, RZ ;  /* 0x000000109a9a7819 */ /* 0x000fe200000006ff */
[----:B------:R-:W3:Y:S04]  /*1720*/  LDG.E.CONSTANT R153, desc[UR6][R4.64+0xd00] ;  /* 0x000d000604997981 */ /* 0x000ee8000c1e9900 */
[----:B------:R-:W-:Y:S01]  /*1730*/  FFMA.FTZ R159, R58, R154, R159 ;  /* 0x0000009a3a9f7223 */ /* 0x000fe2000001009f */
[C---:B------:R-:W-:Y:S01]  /*1740*/  PRMT R154, R157.reuse, 0x7632, R154 ;  /* 0x000076329d9a7816 */ /* 0x040fe2000000009a */
[----:B------:R-:W-:-:S04]  /*1750*/  IMAD.U32 R157, R157, 0x10000, RZ ;  /* 0x000100009d9d7824 */ /* 0x000fc800078e00ff */
[----:B------:R-:W-:Y:S01]  /*1760*/  FFMA.FTZ R158, R43, R157, R158 ;  /* 0x0000009d2b9e7223 */ /* 0x000fe2000001009e */
[C---:B------:R-:W-:Y:S01]  /*1770*/  PRMT R157, R156.reuse, 0x7632, R157 ;  /* 0x000076329c9d7816 */ /* 0x040fe2000000009d */
[----:B------:R-:W-:Y:S02]  /*1780*/  IMAD.U32 R156, R156, 0x10000, RZ ;  /* 0x000100009c9c7824 */ /* 0x000fe400078e00ff */
[----:B------:R-:W-:Y:S02]  /*1790*/  IMAD.U32 R154, R154, 0x10000, RZ ;  /* 0x000100009a9a7824 */ /* 0x000fe400078e00ff */
[----:B------:R-:W-:Y:S01]  /*17a0*/  FFMA.FTZ R156, R45, R156, R158 ;  /* 0x0000009c2d9c7223 */ /* 0x000fe2000001009e */
[----:B------:R-:W-:Y:S01]  /*17b0*/  IMAD.U32 R158, R152, 0x10000, RZ ;  /* 0x00010000989e7824 */ /* 0x000fe200078e00ff */
[----:B------:R-:W-:Y:S01]  /*17c0*/  SHF.L.U32 R157, R157, 0x10, RZ ;  /* 0x000000109d9d7819 */ /* 0x000fe200000006ff */
[----:B------:R-:W-:Y:S01]  /*17d0*/  FFMA.FTZ R159, R60, R154, R159 ;  /* 0x0000009a3c9f7223 */ /* 0x000fe2000001009f */
[----:B------:R-:W-:Y:S01]  /*17e0*/  PRMT R152, R152, 0x7632, R152 ;  /* 0x0000763298987816 */ /* 0x000fe20000000098 */
[----:B------:R-:W-:Y:S01]  /*17f0*/  FFMA.FTZ R158, R47, R158, R156 ;  /* 0x0000009e2f9e7223 */ /* 0x000fe2000001009c */
[----:B------:R-:W4:Y:S01]  /*1800*/  LDG.E.CONSTANT R154, desc[UR6][R4.64+0xe00] ;  /* 0x000e0006049a7981 */ /* 0x000f22000c1e9900 */
[----:B------:R-:W-:-:S02]  /*1810*/  FFMA.FTZ R159, R62, R157, R159 ;  /* 0x0000009d3e9f7223 */ /* 0x000fc4000001009f */
[----:B------:R-:W-:Y:S01]  /*1820*/  IMAD.U32 R156, R152, 0x10000, RZ ;  /* 0x00010000989c7824 */ /* 0x000fe200078e00ff */
[----:B------:R-:W4:Y:S03]  /*1830*/  LDG.E.CONSTANT R157, desc[UR6][R4.64+0xf00] ;  /* 0x000f0006049d7981 */ /* 0x000f26000c1e9900 */
[----:B------:R-:W-:Y:S01]  /*1840*/  FFMA.FTZ R159, R66, R156, R159 ;  /* 0x0000009c429f7223 */ /* 0x000fe2000001009f */
[C---:B------:R-:W-:Y:S01]  /*1850*/  PRMT R156, R155.reuse, 0x7632, R156 ;  /* 0x000076329b9c7816 */ /* 0x040fe2000000009c */
[----:B------:R-:W-:Y:S01]  /*1860*/  IMAD.U32 R155, R155, 0x10000, RZ ;  /* 0x000100009b9b7824 */ /* 0x000fe200078e00ff */
[----:B------:R-:W4:Y:S02]  /*1870*/  LDG.E.CONSTANT R152, desc[UR6][R4.64+0x1000] ;  /* 0x0010000604987981 */ /* 0x000f24000c1e9900 */
[----:B------:R-:W-:Y:S01]  /*1880*/  SHF.L.U32 R156, R156, 0x10, RZ ;  /* 0x000000109c9c7819 */ /* 0x000fe200000006ff */
[----:B------:R-:W-:-:S02]  /*1890*/  FFMA.FTZ R158, R49, R155, R158 ;  /* 0x0000009b319e7223 */ /* 0x000fc4000001009e */
[----:B------:R-:W4:Y:S02]  /*18a0*/  LDG.E.CONSTANT R155, desc[UR6][R4.64+0x1100] ;  /* 0x00110006049b7981 */ /* 0x000f24000c1e9900 */
[----:B------:R-:W-:Y:S01]  /*18b0*/  FFMA.FTZ R159, R70, R156, R159 ;  /* 0x0000009c469f7223 */ /* 0x000fe2000001009f */
[C---:B------:R-:W-:Y:S01]  /*18c0*/  PRMT R156, R151.reuse, 0x7632, R156 ;  /* 0x00007632979c7816 */ /* 0x040fe2000000009c */
[----:B------:R-:W-:-:S04]  /*18d0*/  IMAD.U32 R151, R151, 0x10000, RZ ;  /* 0x0001000097977824 */ /* 0x000fc800078e00ff */
[----:B------:R-:W-:Y:S02]  /*18e0*/  IMAD.U32 R156, R156, 0x10000, RZ ;  /* 0x000100009c9c7824 */ /* 0x000fe400078e00ff */
[----:B------:R-:W-:Y:S01]  /*18f0*/  FFMA.FTZ R158, R51, R151, R158 ;  /* 0x00000097339e7223 */ /* 0x000fe2000001009e */
[----:B------:R-:W-:Y:S01]  /*1900*/  PRMT R151, R150, 0x7632, R151 ;  /* 0x0000763296977816 */ /* 0x000fe20000000097 */
[----:B------:R-:W-:Y:S02]  /*1910*/  FFMA.FTZ R159, R74, R156, R159 ;  /* 0x0000009c4a9f7223 */ /* 0x000fe4000001009f */
[----:B------:R-:W4:Y:S01]  /*1920*/  LDG.E.CONSTANT R156, desc[UR6][R4.64+0x1200] ;  /* 0x00120006049c7981 */ /* 0x000f22000c1e9900 */
        /* <DEDUP_REMOVED lines=8> */
[----:B------:R-:W-:Y:S01]  /*19b0*/  IMAD.U32 R149, R149, 0x10000, RZ ;  /* 0x0001000095957824 */ /* 0x000fe200078e00ff */
[----:B------:R-:W4:Y:S03]  /*19c0*/  LDG.E.CONSTANT R150, desc[UR6][R4.64+0x1400] ;  /* 0x0014000604967981 */ /* 0x000f26000c1e9900 */
[----:B------:R-:W-:Y:S01]  /*19d0*/  FFMA.FTZ R149, R82, R149, R159 ;  /* 0x0000009552957223 */ /* 0x000fe2000001009f */
[----:B------:R-:W-:-:S04]  /*19e0*/  IMAD.U32 R159, R7, 0x10000, RZ ;  /* 0x00010000079f7824 */ /* 0x000fc800078e00ff */
[--C-:B------:R-:W-:Y:S01]  /*19f0*/  FFMA.FTZ R160, R71, R159, R158.reuse ;  /* 0x0000009f47a07223 */ /* 0x100fe2000001009e */
[----:B------:R-:W-:Y:S02]  /*1a00*/  PRMT R158, R7, 0x7632, R158 ;  /* 0x00007632079e7816 */ /* 0x000fe4000000009e */
[----:B------:R-:W4:Y:S02]  /*1a10*/  LDG.E.CONSTANT R7, desc[UR6][R4.64+0x1500] ;  /* 0x0015000604077981 */ /* 0x000f24000c1e9900 */
[----:B------:R-:W-:-:S05]  /*1a20*/  SHF.L.U32 R158, R158, 0x10, RZ ;  /* 0x000000109e9e7819 */ /* 0x000fca00000006ff */
[----:B------:R-:W-:Y:S01]  /*1a30*/  FFMA.FTZ R149, R86, R158, R149 ;  /* 0x0000009e56957223 */ /* 0x000fe20000010095 */
[----:B------:R-:W-:-:S04]  /*1a40*/  IMAD.U32 R158, R148, 0x10000, RZ ;  /* 0x00010000949e7824 */ /* 0x000fc800078e00ff */
[----:B------:R-:W-:Y:S01]  /*1a50*/  FFMA.FTZ R160, R75, R158, R160 ;  /* 0x0000009e4ba07223 */ /* 0x000fe200000100a0 */
[----:B------:R-:W-:Y:S02]  /*1a60*/  PRMT R158, R148, 0x7632, R158 ;  /* 0x00007632949e7816 */ /* 0x000fe4000000009e */
[----:B------:R-:W4:Y:S03]  /*1a70*/  LDG.E.CONSTANT R148, desc[UR6][R4.64+0x1600] ;  /* 0x0016000604947981 */ /* 0x000f26000c1e9900 */
[----:B------:R-:W-:-:S04]  /*1a80*/  IMAD.U32 R158, R158, 0x10000, RZ ;  /* 0x000100009e9e7824 */ /* 0x000fc800078e00ff */
[----:B------:R-:W-:Y:S01]  /*1a90*/  FFMA.FTZ R159, R90, R158, R149 ;  /* 0x0000009e5a9f7223 */ /* 0x000fe20000010095 */
[----:B--2---:R-:W-:-:S04]  /*1aa0*/  IMAD.U32 R149, R6, 0x10000, RZ ;  /* 0x0001000006957824 */ /* 0x004fc800078e00ff */
[----:B------:R-:W-:Y:S02]  /*1ab0*/  FFMA.FTZ R158, R79, R149, R160 ;  /* 0x000000954f9e7223 */ /* 0x000fe400000100a0 */
[----:B------:R-:W2:Y:S01]  /*1ac0*/  LDG.E.CONSTANT R149, desc[UR6][R4.64+0x1700] ;  /* 0x0017000604957981 */ /* 0x000ea2000c1e9900 */
[----:B------:R-:W-:-:S04]  /*1ad0*/  PRMT R6, R6, 0x7632, R6 ;  /* 0x0000763206067816 */ /* 0x000fc80000000006 */
[----:B------:R-:W-:-:S05]  /*1ae0*/  SHF.L.U32 R6, R6, 0x10, RZ ;  /* 0x0000001006067819 */ /* 0x000fca00000006ff */
[----:B------:R-:W-:Y:S01]  /*1af0*/  FFMA.FTZ R159, R94, R6, R159 ;  /* 0x000000065e9f7223 */ /* 0x000fe2000001009f */
[C---:B---3--:R-:W-:Y:S01]  /*1b00*/  IMAD.U32 R6, R153.reuse, 0x10000, RZ ;  /* 0x0001000099067824 */ /* 0x048fe200078e00ff */
[----:B------:R-:W-:-:S05]  /*1b10*/  PRMT R153, R153, 0x7632, R153 ;  /* 0x0000763299997816 */ /* 0x000fca0000000099 */
[----:B------:R-:W-:Y:S02]  /*1b20*/  IMAD.U32 R153, R153, 0x10000, RZ ;  /* 0x0001000099997824 */ /* 0x000fe400078e00ff */
[----:B------:R-:W-:Y:S02]  /*1b30*/  FFMA.FTZ R158, R83, R6, R158 ;  /* 0x00000006539e7223 */ /* 0x000fe4000001009e */
[----:B------:R-:W3:Y:S01]  /*1b40*/  LDG.E.CONSTANT R6, desc[UR6][R4.64+0x1800] ;  /* 0x0018000604067981 */ /* 0x000ee2000c1e9900 */
[--C-:B------:R-:W-:Y:S01]  /*1b50*/  FFMA.FTZ R153, R98, R153, R159.reuse ;  /* 0x0000009962997223 */ /* 0x100fe2000001009f */
[C---:B----4-:R-:W-:Y:S01]  /*1b60*/  PRMT R159, R154.reuse, 0x7632, R159 ;  /* 0x000076329a9f7816 */ /* 0x050fe2000000009f */
[----:B------:R-:W-:-:S03]  /*1b70*/  IMAD.U32 R154, R154, 0x10000, RZ ;  /* 0x000100009a9a7824 */ /* 0x000fc600078e00ff */
[----:B------:R-:W-:Y:S01]  /*1b80*/  SHF.L.U32 R159, R159, 0x10, RZ ;  /* 0x000000109f9f7819 */ /* 0x000fe200000006ff */
[--C-:B------:R-:W-:Y:S01]  /*1b90*/  FFMA.FTZ R154, R87, R154, R158.reuse ;  /* 0x0000009a579a7223 */ /* 0x100fe2000001009e */
[C---:B------:R-:W-:Y:S01]  /*1ba0*/  PRMT R158, R157.reuse, 0x7632, R158 ;  /* 0x000076329d9e7816 */ /* 0x040fe2000000009e */
[----:B------:R-:W-:Y:S02]  /*1bb0*/  IMAD.U32 R157, R157, 0x10000, RZ ;  /* 0x000100009d9d7824 */ /* 0x000fe400078e00ff */
[----:B------:R-:W-:Y:S02]  /*1bc0*/  FFMA.FTZ R153, R102, R159, R153 ;  /* 0x0000009f66997223 */ /* 0x000fe40000010099 */
[----:B------:R-:W-:Y:S02]  /*1bd0*/  IMAD.U32 R158, R158, 0x10000, RZ ;  /* 0x000100009e9e7824 */ /* 0x000fe400078e00ff */
[----:B------:R-:W-:Y:S01]  /*1be0*/  FFMA.FTZ R160, R91, R157, R154 ;  /* 0x0000009d5ba07223 */ /* 0x000fe2000001009a */
[----:B------:R-:W-:Y:S01]  /*1bf0*/  PRMT R157, R152, 0x7632, R157 ;  /* 0x00007632989d7816 */ /* 0x000fe2000000009d */
[----:B------:R-:W4:Y:S01]  /*1c00*/  LDG.E.CONSTANT R154, desc[UR6][R4.64+0x1900] ;  /* 0x00190006049a7981 */ /* 0x000f22000c1e9900 */
[----:B------:R-:W-:Y:S01]  /*1c10*/  FFMA.FTZ R153, R106, R158, R153 ;  /* 0x0000009e6a997223 */ /* 0x000fe20000010099 */
[----:B------:R-:W-:-:S02]  /*1c20*/  PRMT R158, R155, 0x7632, R158 ;  /* 0x000076329b9e7816 */ /* 0x000fc4000000009e */
[----:B------:R-:W-:Y:S01]  /*1c30*/  SHF.L.U32 R157, R157, 0x10, RZ ;  /* 0x000000109d9d7819 */ /* 0x000fe200000006ff */
[----:B------:R-:W-:Y:S02]  /*1c40*/  IMAD.U32 R152, R152, 0x10000, RZ ;  /* 0x0001000098987824 */ /* 0x000fe400078e00ff */
[----:B------:R-:W-:Y:S02]  /*1c50*/  IMAD.U32 R158, R158, 0x10000, RZ ;  /* 0x000100009e9e7824 */ /* 0x000fe400078e00ff */
[----:B------:R-:W-:Y:S01]  /*1c60*/  FFMA.FTZ R157, R110, R157, R153 ;  /* 0x0000009d6e9d7223 */ /* 0x000fe20000010099 */
[----:B------:R-:W-:Y:S01]  /*1c70*/  FFMA.FTZ R160, R95, R152, R160 ;  /* 0x000000985fa07223 */ /* 0x000fe200000100a0 */
[----:B------:R-:W4:Y:S01]  /*1c80*/  LDG.E.CONSTANT R153, desc[UR6][R4.64+0x104] ;  /* 0x0001040604997981 */ /* 0x000f22000c1e9900 */
[----:B------:R-:W-:Y:S02]  /*1c90*/  IMAD.U32 R155, R155, 0x10000, RZ ;  /* 0x000100009b9b7824 */ /* 0x000fe400078e00ff */
[----:B------:R-:W-:Y:S01]  /*1ca0*/  FFMA.FTZ R157, R112, R158, R157 ;  /* 0x0000009e709d7223 */ /* 0x000fe2000001009d */
[----:B------:R-:W4:Y:S01]  /*1cb0*/  LDG.E.CONSTANT R152, desc[UR6][R4.64+0x4] ;  /* 0x0000040604987981 */ /* 0x000f22000c1e9900 */
[----:B------:R-:W-:Y:S01]  /*1cc0*/  PRMT R158, R156, 0x7632, R158 ;  /* 0x000076329c9e7816 */ /* 0x000fe2000000009e */
[----:B------:R-:W-:-:S02]  /*1cd0*/  FFMA.FTZ R160, R99, R155, R160 ;  /* 0x0000009b63a07223 */ /* 0x000fc400000100a0 */
[----:B------:R-:W4:Y:S01]  /*1ce0*/  LDG.E.CONSTANT R155, desc[UR6][R4.64+0x204] ;  /* 0x00020406049b7981 */ /* 0x000f22000c1e9900 */
[----:B------:R-:W-:Y:S01]  /*1cf0*/  SHF.L.U32 R158, R158, 0x10, RZ ;  /* 0x000000109e9e7819 */ /* 0x000fe200000006ff */
[----:B------:R-:W-:-:S04]  /*1d00*/  IMAD.U32 R156, R156, 0x10000, RZ ;  /* 0x000100009c9c7824 */ /* 0x000fc800078e00ff */
[----:B------:R-:W-:Y:S01]  /*1d10*/  FFMA.FTZ R157, R114, R158, R157 ;  /* 0x0000009e729d7223 */ /* 0x000fe2000001009d */
[----:B------:R-:W-:Y:S01]  /*1d20*/  PRMT R158, R151, 0x7632, R158 ;  /* 0x00007632979e7816 */ /* 0x000fe2000000009e */
[----:B------:R-:W-:Y:S02]  /*1d30*/  FFMA.FTZ R160, R103, R156, R160 ;  /* 0x0000009c67a07223 */ /* 0x000fe400000100a0 */
[----:B------:R-:W4:Y:S02]  /*1d40*/  LDG.E.CONSTANT R156, desc[UR6][R4.64+0x304] ;  /* 0x00030406049c7981 */ /* 0x000f24000c1e9900 */
[----:B------:R-:W-:Y:S02]  /*1d50*/  IMAD.U32 R158, R158, 0x10000, RZ ;  /* 0x000100009e9e7824 */ /* 0x000fe400078e00ff */
[----:B------:R-:W-:Y:S02]  /*1d60*/  IMAD.U32 R151, R151, 0x10000, RZ ;  /* 0x0001000097977824 */ /* 0x000fe400078e00ff */
[----:B------:R-:W-:Y:S01]  /*1d70*/  FFMA.FTZ R157, R116, R158, R157 ;  /* 0x0000009e749d7223 */ /* 0x000fe2000001009d */
        /* <DEDUP_REMOVED lines=9> */
[----:B------:R-:W-:-:S04]  /*1e10*/  IMAD.U32 R158, R158, 0x10000, RZ ;  /* 0x000100009e9e7824 */ /* 0x000fc800078e00ff */
[----:B------:R-:W-:Y:S02]  /*1e20*/  FFMA.FTZ R157, R120, R158, R157 ;  /* 0x0000009e789d7223 */ /* 0x000fe4000001009d */
[----:B------:R-:W4:Y:S01]  /*1e30*/  LDG.E.CONSTANT R158, desc[UR6][R4.64+0x604] ;  /* 0x00060406049e7981 */ /* 0x000f22000c1e9900 */
[----:B------:R-:W-:-:S04]  /*1e40*/  IMAD.U32 R7, R7, 0x10000, RZ ;  /* 0x0001000007077824 */ /* 0x000fc800078e00ff */
[----:B------:R-:W-:Y:S01]  /*1e50*/  FFMA.FTZ R7, R18, R7, R159 ;  /* 0x0000000712077223 */ /* 0x000fe2000001009f */
[----:B------:R-:W-:-:S04]  /*1e60*/  IMAD.U32 R159, R148, 0x10000, RZ ;  /* 0x00010000949f7824 */ /* 0x000fc800078e00ff */
[--C-:B------:R-:W-:Y:S01]  /*1e70*/  FFMA.FTZ R159, R24, R159, R7.reuse ;  /* 0x0000009f189f7223 */ /* 0x100fe20000010007 */
[----:B------:R-:W-:Y:S02]  /*1e80*/  PRMT R7, R148, 0x7632, R7 ;  /* 0x0000763294077816 */ /* 0x000fe40000000007 */
[----:B------:R-:W4:Y:S02]  /*1e90*/  LDG.E.CONSTANT R148, desc[UR6][R4.64+0x704] ;  /* 0x0007040604947981 */ /* 0x000f24000c1e9900 */
[----:B------:R-:W-:-:S05]  /*1ea0*/  SHF.L.U32 R7, R7, 0x10, RZ ;  /* 0x0000001007077819 */ /* 0x000fca00000006ff */
[----:B------:R-:W-:Y:S01]  /*1eb0*/  FFMA.FTZ R7, R122, R7, R157 ;  /* 0x000000077a077223 */ /* 0x000fe2000001009d */
[----:B--2---:R-:W-:-:S04]  /*1ec0*/  IMAD.U32 R157, R149, 0x10000, RZ ;  /* 0x00010000959d7824 */ /* 0x004fc800078e00ff */
[----:B------:R-:W-:Y:S02]  /*1ed0*/  FFMA.FTZ R159, R26, R157, R159 ;  /* 0x0000009d1a9f7223 */ /* 0x000fe4000001009f */
[----:B------:R-:W2:Y:S01]  /*1ee0*/  LDG.E.CONSTANT R157, desc[UR6][R4.64+0x804] ;  /* 0x00080406049d7981 */ /* 0x000ea2000c1e9900 */
[----:B------:R-:W-:-:S05]  /*1ef0*/  PRMT R149, R149, 0x7632, R149 ;  /* 0x0000763295957816 */ /* 0x000fca0000000095 */
[----:B------:R-:W-:-:S04]  /*1f00*/  IMAD.U32 R149, R149, 0x10000, RZ ;  /* 0x0001000095957824 */ /* 0x000fc800078e00ff */
[----:B------:R-:W-:Y:S02]  /*1f10*/  FFMA.FTZ R161, R126, R149, R7 ;  /* 0x000000957ea17223 */ /* 0x000fe40000010007 */
[----:B------:R-:W2:Y:S01]  /*1f20*/  LDG.E.CONSTANT R7, desc[UR6][R4.64+0x904] ;  /* 0x0009040604077981 */ /* 0x000ea2000c1e9900 */
[C---:B---3--:R-:W-:Y:S01]  /*1f30*/  IMAD.U32 R149, R6.reuse, 0x10000, RZ ;  /* 0x0001000006957824 */ /* 0x048fe200078e00ff */
[----:B------:R-:W-:-:S04]  /*1f40*/  PRMT R6, R6, 0x7632, R6 ;  /* 0x0000763206067816 */ /* 0x000fc80000000006 */
[----:B------:R-:W-:-:S05]  /*1f50*/  SHF.L.U32 R6, R6, 0x10, RZ ;  /* 0x0000001006067819 */ /* 0x000fca00000006ff */
[----:B------:R-:W-:Y:S01]  /*1f60*/  FFMA.FTZ R161, R130, R6, R161 ;  /* 0x0000000682a17223 */ /* 0x000fe200000100a1 */
[----:B------:R-:W-:Y:S01]  /*1f70*/  FFMA.FTZ R149, R20, R149, R159 ;  /* 0x0000009514957223 */ /* 0x000fe2000001009f */
[C---:B----4-:R-:W-:Y:S01]  /*1f80*/  PRMT R6, R154.reuse, 0x7632, R6 ;  /* 0x000076329a067816 */ /* 0x050fe20000000006 */
[----:B------:R-:W-:-:S04]  /*1f90*/  IMAD.U32 R154, R154, 0x10000, RZ ;  /* 0x000100009a9a7824 */ /* 0x000fc800078e00ff */
[----:B------:R-:W-:Y:S02]  /*1fa0*/  IMAD.U32 R159, R6, 0x10000, RZ ;  /* 0x00010000069f7824 */ /* 0x000fe400078e00ff */
[----:B------:R-:W-:Y:S02]  /*1fb0*/  FFMA.FTZ R6, R22, R154, R149 ;  /* 0x0000009a16067223 */ /* 0x000fe40000010095 */
[----:B------:R-:W-:Y:S01]  /*1fc0*/  FFMA.FTZ R149, R132, R159, R161 ;  /* 0x0000009f84957223 */ /* 0x000fe200000100a1 */
[C---:B------:R-:W-:Y:S01]  /*1fd0*/  PRMT R154, R153.reuse, 0x7632, R154 ;  /* 0x00007632999a7816 */ /* 0x040fe2000000009a */
[----:B------:R-:W-:Y:S01]  /*1fe0*/  IMAD.U32 R161, R153, 0x10000, RZ ;  /* 0x0001000099a17824 */ /* 0x000fe200078e00ff */
[----:B------:R-:W-:Y:S02]  /*1ff0*/  PRMT R153, R152, 0x7632, R153 ;  /* 0x0000763298997816 */ /* 0x000fe40000000099 */
[----:B------:R-:W-:Y:S01]  /*2000*/  SHF.L.U32 R154, R154, 0x10, RZ ;  /* 0x000000109a9a7819 */ /* 0x000fe200000006ff */
[----:B------:R-:W-:-:S02]  /*2010*/  IMAD.U32 R159, R152, 0x10000, RZ ;  /* 0x00010000989f7824 */ /* 0x000fc400078e00ff */
[----:B------:R-:W-:Y:S01]  /*2020*/  FMUL.FTZ R161, R40, R161 ;  /* 0x000000a128a17220 */ /* 0x000fe20000410000 */
[----:B------:R-:W-:Y:S01]  /*2030*/  IMAD.U32 R152, R153, 0x10000, RZ ;  /* 0x0001000099987824 */ /* 0x000fe200078e00ff */
[----:B------:R-:W-:Y:S01]  /*2040*/  PRMT R153, R155, 0x7632, R153 ;  /* 0x000076329b997816 */ /* 0x000fe20000000099 */
[----:B------:R-:W-:Y:S01]  /*2050*/  FMUL.FTZ R154, R57, R154 ;  /* 0x0000009a399a7220 */ /* 0x000fe20000410000 */
[----:B------:R-:W-:Y:S02]  /*2060*/  FFMA.FTZ R161, R38, R159, R161 ;  /* 0x0000009f26a17223 */ /* 0x000fe400000100a1 */
[----:B------:R-:W3:Y:S01]  /*2070*/  LDG.E.CONSTANT R159, desc[UR6][R4.64+0xa04] ;  /* 0x000a0406049f7981 */ /* 0x000ee2000c1e9900 */
[----:B------:R-:W-:Y:S01]  /*2080*/  SHF.L.U32 R153, R153, 0x10, RZ ;  /* 0x0000001099997819 */ /* 0x000fe200000006ff */
[----:B------:R-:W-:Y:S01]  /*2090*/  FFMA.FTZ R152, R55, R152, R154 ;  /* 0x0000009837987223 */ /* 0x000fe2000001009a */
[----:B------:R-:W-:-:S03]  /*20a0*/  IMAD.U32 R155, R155, 0x10000, RZ ;  /* 0x000100009b9b7824 */ /* 0x000fc600078e00ff */
[----:B------:R-:W-:Y:S01]  /*20b0*/  FFMA.FTZ R152, R59, R153, R152 ;  /* 0x000000993b987223 */ /* 0x000fe20000010098 */
[----:B------:R-:W-:Y:S01]  /*20c0*/  PRMT R153, R156, 0x7632, R153 ;  /* 0x000076329c997816 */ /* 0x000fe20000000099 */
[----:B------:R-:W-:Y:S02]  /*20d0*/  FFMA.FTZ R161, R42, R155, R161 ;  /* 0x0000009b2aa17223 */ /* 0x000fe400000100a1 */
[----:B------:R-:W4:Y:S02]  /*20e0*/  LDG.E.CONSTANT R155, desc[UR6][R4.64+0xb04] ;  /* 0x000b0406049b7981 */ /* 0x000f24000c1e9900 */
[----:B------:R-:W-:Y:S01]  /*20f0*/  IMAD.U32 R153, R153, 0x10000, RZ ;  /* 0x0001000099997824 */ /* 0x000fe200078e00ff */
[----:B------:R-:W-:-:S03]  /*2100*/  PRMT R154, R151, 0x7632, R154 ;  /* 0x00007632979a7816 */ /* 0x000fc6000000009a */
[----:B------:R-:W-:Y:S01]  /*2110*/  FFMA.FTZ R153, R61, R153, R152 ;  /* 0x000000993d997223 */ /* 0x000fe20000010098 */
[----:B------:R-:W-:Y:S01]  /*2120*/  IMAD.U32 R156, R156, 0x10000, RZ ;  /* 0x000100009c9c7824 */ /* 0x000fe200078e00ff */
[----:B------:R-:W4:Y:S01]  /*2130*/  LDG.E.CONSTANT R152, desc[UR6][R4.64+0xc04] ;  /* 0x000c040604987981 */ /* 0x000f22000c1e9900 */
[----:B------:R-:W-:Y:S01]  /*2140*/  IMAD.U32 R151, R151, 0x10000, RZ ;  /* 0x0001000097977824 */ /* 0x000fe200078e00ff */
[----:B------:R-:W-:Y:S01]  /*2150*/  SHF.L.U32 R154, R154, 0x10, RZ ;  /* 0x000000109a9a7819 */ /* 0x000fe200000006ff */
[----:B------:R-:W-:Y:S02]  /*2160*/  FFMA.FTZ R161, R44, R156, R161 ;  /* 0x0000009c2ca17223 */ /* 0x000fe400000100a1 */
[----:B------:R-:W4:Y:S02]  /*2170*/  LDG.E.CONSTANT R156, desc[UR6][R4.64+0xe04] ;  /* 0x000e0406049c7981 */ /* 0x000f24000c1e9900 */
[----:B------:R-:W-:Y:S01]  /*2180*/  FFMA.FTZ R161, R46, R151, R161 ;  /* 0x000000972ea17223 */ /* 0x000fe200000100a1 */
[----:B------:R-:W-:Y:S01]  /*2190*/  FFMA.FTZ R153, R64, R154, R153 ;  /* 0x0000009a40997223 */ /* 0x000fe20000010099 */
[----:B------:R-:W4:Y:S01]  /*21a0*/  LDG.E.CONSTANT R151, desc[UR6][R4.64+0xd04] ;  /* 0x000d040604977981 */ /* 0x000f22000c1e9900 */
[C---:B------:R-:W-:Y:S01]  /*21b0*/  PRMT R154, R150.reuse, 0x7632, R154 ;  /* 0x00007632969a7816 */ /* 0x040fe2000000009a */
[----:B------:R-:W-:-:S04]  /*21c0*/  IMAD.U32 R150, R150, 0x10000, RZ ;  /* 0x0001000096967824 */ /* 0x000fc800078e00ff */
[----:B------:R-:W-:Y:S01]  /*21d0*/  FFMA.FTZ R161, R48, R150, R161 ;  /* 0x0000009630a17223 */ /* 0x000fe200000100a1 */
[----:B------:R-:W-:Y:S01]  /*21e0*/  IMAD.U32 R154, R154, 0x10000, RZ ;  /* 0x000100009a9a7824 */ /* 0x000fe200078e00ff */
[----:B------:R-:W-:-:S03]  /*21f0*/  PRMT R150, R158, 0x7632, R150 ;  /* 0x000076329e967816 */ /* 0x000fc60000000096 */
[----:B------:R-:W-:Y:S01]  /*2200*/  FFMA.FTZ R153, R68, R154, R153 ;  /* 0x0000009a44997223 */ /* 0x000fe20000010099 */
[----:B------:R-:W-:-:S05]  /*2210*/  SHF.L.U32 R150, R150, 0x10, RZ ;  /* 0x0000001096967819 */ /* 0x000fca00000006ff */
[----:B------:R-:W-:Y:S02]  /*2220*/  FFMA.FTZ R163, R72, R150, R153 ;  /* 0x0000009648a37223 */ /* 0x000fe40000010099 */
[----:B------:R-:W4:Y:S01]  /*2230*/  LDG.E.CONSTANT R153, desc[UR6][R4.64+0xf04] ;  /* 0x000f040604997981 */ /* 0x000f22000c1e9900 */
[----:B------:R-:W-:Y:S01]  /*2240*/  IMAD.U32 R158, R158, 0x10000, RZ ;  /* 0x000100009e9e7824 */ /* 0x000fe200078e00ff */
[C---:B------:R-:W-:Y:S01]  /*2250*/  PRMT R150, R148.reuse, 0x7632, R150 ;  /* 0x0000763294967816 */ /* 0x040fe20000000096 */
[----:B------:R-:W-:Y:S02]  /*2260*/  IMAD.U32 R148, R148, 0x10000, RZ ;  /* 0x0001000094947824 */ /* 0x000fe400078e00ff */
[----:B------:R-:W-:Y:S02]  /*2270*/  FFMA.FTZ R161, R50, R158, R161 ;  /* 0x0000009e32a17223 */ /* 0x000fe400000100a1 */
[----:B------:R-:W-:Y:S02]  /*2280*/  IMAD.U32 R150, R150, 0x10000, RZ ;  /* 0x0001000096967824 */ /* 0x000fe400078e00ff */
[----:B------:R-:W-:-:S02]  /*2290*/  FFMA.FTZ R154, R52, R148, R161 ;  /* 0x00000094349a7223 */ /* 0x000fc400000100a1 */
[----:B------:R-:W4:Y:S01]  /*22a0*/  LDG.E.CONSTANT R148, desc[UR6][R4.64+0x1004] ;  /* 0x0010040604947981 */ /* 0x000f22000c1e9900 */
[----:B------:R-:W-:Y:S01]  /*22b0*/  FFMA.FTZ R163, R76, R150, R163 ;  /* 0x000000964ca37223 */ /* 0x000fe200000100a3 */
[----:B--2---:R-:W-:-:S04]  /*22c0*/  IMAD.U32 R150, R157, 0x10000, RZ ;  /* 0x000100009d967824 */ /* 0x004fc800078e00ff */
[----:B------:R-:W-:Y:S02]  /*22d0*/  FFMA.FTZ R150, R65, R150, R154 ;  /* 0x0000009641967223 */ /* 0x000fe4000001009a */
[----:B------:R-:W2:Y:S01]  /*22e0*/  LDG.E.CONSTANT R154, desc[UR6][R4.64+0x1104] ;  /* 0x00110406049a7981 */ /* 0x000ea2000c1e9900 */
[----:B------:R-:W-:-:S04]  /*22f0*/  IMAD.U32 R158, R7, 0x10000, RZ ;  /* 0x00010000079e7824 */ /* 0x000fc800078e00ff */
[----:B------:R-:W-:Y:S02]  /*2300*/  FFMA.FTZ R158, R69, R158, R150 ;  /* 0x0000009e459e7223 */ /* 0x000fe40000010096 */
[----:B------:R-:W2:Y:S01]  /*2310*/  LDG.E.CONSTANT R150, desc[UR6][R4.64+0x1204] ;  /* 0x0012040604967981 */ /* 0x000ea2000c1e9900 */
[----:B------:R-:W-:Y:S02]  /*2320*/  PRMT R157, R157, 0x7632, R157 ;  /* 0x000076329d9d7816 */ /* 0x000fe4000000009d */
[----:B------:R-:W-:Y:S02]  /*2330*/  PRMT R7, R7, 0x7632, R7 ;  /* 0x0000763207077816 */ /* 0x000fe40000000007 */
[----:B------:R-:W-:-:S03]  /*2340*/  SHF.L.U32 R157, R157, 0x10, RZ ;  /* 0x000000109d9d7819 */ /* 0x000fc600000006ff */
[----:B------:R-:W-:Y:S02]  /*2350*/  IMAD.U32 R7, R7, 0x10000, RZ ;  /* 0x0001000007077824 */ /* 0x000fe400078e00ff */
[----:B------:R-:W-:-:S04]  /*2360*/  FFMA.FTZ R157, R80, R157, R163 ;  /* 0x0000009d509d7223 */ /* 0x000fc800000100a3 */
[--C-:B------:R-:W-:Y:S01]  /*2370*/  FFMA.FTZ R7, R84, R7, R157.reuse ;  /* 0x0000000754077223 */ /* 0x100fe2000001009d */
[C---:B---3--:R-:W-:Y:S01]  /*2380*/  PRMT R157, R159.reuse, 0x7632, R157 ;  /* 0x000076329f9d7816 */ /* 0x048fe2000000009d */
[----:B------:R-:W-:-:S03]  /*2390*/  IMAD.U32 R159, R159, 0x10000, RZ ;  /* 0x000100009f9f7824 */ /* 0x000fc600078e00ff */
[----:B------:R-:W-:Y:S01]  /*23a0*/  SHF.L.U32 R157, R157, 0x10, RZ ;  /* 0x000000109d9d7819 */ /* 0x000fe200000006ff */
[----:B------:R-:W-:Y:S02]  /*23b0*/  FFMA.FTZ R160, R73, R159, R158 ;  /* 0x0000009f49a07223 */ /* 0x000fe4000001009e */
[----:B------:R-:W3:Y:S02]  /*23c0*/  LDG.E.CONSTANT R158, desc[UR6][R4.64+0x1a00] ;  /* 0x001a0006049e7981 */ /* 0x000ee4000c1e9900 */
[----:B------:R-:W-:Y:S01]  /*23d0*/  FFMA.FTZ R7, R88, R157, R7 ;  /* 0x0000009d58077223 */ /* 0x000fe20000010007 */
[C---:B----4-:R-:W-:Y:S01]  /*23e0*/  PRMT R157, R155.reuse, 0x7632, R157 ;  /* 0x000076329b9d7816 */ /* 0x050fe2000000009d */
[----:B------:R-:W-:Y:S01]  /*23f0*/  IMAD.U32 R155, R155, 0x10000, RZ ;  /* 0x000100009b9b7824 */ /* 0x000fe200078e00ff */
[----:B------:R-:W4:Y:S03]  /*2400*/  LDG.E.CONSTANT R159, desc[UR6][R4.64+0x1404] ;  /* 0x00140406049f7981 */ /* 0x000f26000c1e9900 */
[----:B------:R-:W-:Y:S01]  /*2410*/  FFMA.FTZ R160, R77, R155, R160 ;  /* 0x0000009b4da07223 */ /* 0x000fe200000100a0 */
[----:B------:R-:W-:Y:S01]  /*2420*/  IMAD.U32 R157, R157, 0x10000, RZ ;  /* 0x000100009d9d7824 */ /* 0x000fe200078e00ff */
[----:B------:R-:W-:-:S03]  /*2430*/  PRMT R155, R152, 0x7632, R155 ;  /* 0x00007632989b7816 */ /* 0x000fc6000000009b */
[----:B------:R-:W-:Y:S01]  /*2440*/  FFMA.FTZ R7, R92, R157, R7 ;  /* 0x0000009d5c077223 */ /* 0x000fe20000010007 */
[----:B------:R-:W-:Y:S01]  /*2450*/  SHF.L.U32 R155, R155, 0x10, RZ ;  /* 0x000000109b9b7819 */ /* 0x000fe200000006ff */
[----:B------:R-:W-:Y:S01]  /*2460*/  IMAD.U32 R152, R152, 0x10000, RZ ;  /* 0x0001000098987824 */ /* 0x000fe200078e00ff */
[----:B------:R-:W4:Y:S03]  /*2470*/  LDG.E.CONSTANT R157, desc[UR6][R4.64+0x1304] ;  /* 0x00130406049d7981 */ /* 0x000f26000c1e9900 */
[----:B------:R-:W-:Y:S01]  /*2480*/  FFMA.FTZ R7, R96, R155, R7 ;  /* 0x0000009b60077223 */ /* 0x000fe20000010007 */
[----:B------:R-:W-:Y:S01]  /*2490*/  PRMT R155, R151, 0x7632, R155 ;  /* 0x00007632979b7816 */ /* 0x000fe2000000009b */
[----:B------:R-:W-:Y:S01]  /*24a0*/  FFMA.FTZ R152, R81, R152, R160 ;  /* 0x0000009851987223 */ /* 0x000fe200000100a0 */
[----:B------:R-:W-:-:S03]  /*24b0*/  IMAD.U32 R151, R151, 0x10000, RZ ;  /* 0x0001000097977824 */ /* 0x000fc600078e00ff */
[----:B------:R-:W-:Y:S02]  /*24c0*/  IMAD.U32 R155, R155, 0x10000, RZ ;  /* 0x000100009b9b7824 */ /* 0x000fe400078e00ff */
[----:B------:R-:W-:Y:S01]  /*24d0*/  FFMA.FTZ R152, R85, R151, R152 ;  /* 0x0000009755987223 */ /* 0x000fe20000010098 */
[----:B------:R-:W-:Y:S01]  /*24e0*/  PRMT R151, R156, 0x7632, R151 ;  /* 0x000076329c977816 */ /* 0x000fe20000000097 */
[----:B------:R-:W-:Y:S01]  /*24f0*/  FFMA.FTZ R7, R100, R155, R7 ;  /* 0x0000009b64077223 */ /* 0x000fe20000010007 */
[----:B------:R-:W-:Y:S02]  /*2500*/  IMAD.U32 R155, R156, 0x10000, RZ ;  /* 0x000100009c9b7824 */ /* 0x000fe400078e00ff */
[----:B------:R-:W-:Y:S01]  /*2510*/  SHF.L.U32 R151, R151, 0x10, RZ ;  /* 0x0000001097977819 */ /* 0x000fe200000006ff */
[----:B------:R-:W4:Y:S01]  /*2520*/  LDG.E.CONSTANT R156, desc[UR6][R4.64+0x1b00] ;  /* 0x001b0006049c7981 */ /* 0x000f22000c1e9900 */
[----:B------:R-:W-:-:S03]  /*2530*/  FFMA.FTZ R152, R89, R155, R152 ;  /* 0x0000009b59987223 */ /* 0x000fc60000010098 */
[----:B------:R-:W-:Y:S01]  /*2540*/  FFMA.FTZ R7, R104, R151, R7 ;  /* 0x0000009768077223 */ /* 0x000fe20000010007 */
[----:B------:R-:W4:Y:S01]  /*2550*/  LDG.E.CONSTANT R155, desc[UR6][R4.64+0x1504] ;  /* 0x00150406049b7981 */ /* 0x000f22000c1e9900 */
[----:B------:R-:W-:-:S05]  /*2560*/  PRMT R151, R153, 0x7632, R151 ;  /* 0x0000763299977816 */ /* 0x000fca0000000097 */
[----:B------:R-:W-:-:S04]  /*2570*/  IMAD.U32 R151, R151, 0x10000, RZ ;  /* 0x0001000097977824 */ /* 0x000fc800078e00ff */
[----:B------:R-:W-:Y:S02]  /*2580*/  FFMA.FTZ R160, R108, R151, R7 ;  /* 0x000000976ca07223 */ /* 0x000fe40000010007 */
[----:B------:R-:W4:Y:S01]  /*2590*/  LDG.E.CONSTANT R7, desc[UR6][R4.64+0x1604] ;  /* 0x0016040604077981 */ /* 0x000f22000c1e9900 */
[----:B------:R-:W-:Y:S01]  /*25a0*/  IMAD.U32 R153, R153, 0x10000, RZ ;  /* 0x0001000099997824 */ /* 0x000fe200078e00ff */
[C---:B------:R-:W-:Y:S02]  /*25b0*/  PRMT R151, R148.reuse, 0x7632, R151 ;  /* 0x0000763294977816 */ /* 0x040fe40000000097 */
[----:B------:R-:W-:Y:S01]  /*25c0*/  SHF.L.U32 R148, R148, 0x10, RZ ;  /* 0x0000001094947819 */ /* 0x000fe200000006ff */
[----:B------:R-:W-:Y:S02]  /*25d0*/  FFMA.FTZ R152, R93, R153, R152 ;  /* 0x000000995d987223 */ /* 0x000fe40000010098 */
[----:B------:R-:W-:Y:S02]  /*25e0*/  IMAD.U32 R151, R151, 0x10000, RZ ;  /* 0x0001000097977824 */ /* 0x000fe400078e00ff */
[----:B------:R-:W-:-:S02]  /*25f0*/  FFMA.FTZ R152, R97, R148, R152 ;  /* 0x0000009461987223 */ /* 0x000fc40000010098 */
[----:B------:R-:W4:Y:S01]  /*2600*/  LDG.E.CONSTANT R148, desc[UR6][R4.64+0x1704] ;  /* 0x0017040604947981 */ /* 0x000f22000c1e9900 */
[----:B------:R-:W-:Y:S01]  /*2610*/  FFMA.FTZ R160, R111, R151, R160 ;  /* 0x000000976fa07223 */ /* 0x000fe200000100a0 */
[C---:B--2---:R-:W-:Y:S01]  /*2620*/  IMAD.U32 R151, R154.reuse, 0x10000, RZ ;  /* 0x000100009a977824 */ /* 0x044fe200078e00ff */
[----:B------:R-:W-:-:S03]  /*2630*/  PRMT R154, R154, 0x7632, R154 ;  /* 0x000076329a9a7816 */ /* 0x000fc6000000009a */
[----:B------:R-:W-:Y:S02]  /*2640*/  FFMA.FTZ R152, R101, R151, R152 ;  /* 0x0000009765987223 */ /* 0x000fe40000010098 */
[----:B------:R-:W2:Y:S01]  /*2650*/  LDG.E.CONSTANT R151, desc[UR6][R4.64+0x1804] ;  /* 0x0018040604977981 */ /* 0x000ea2000c1e9900 */
[----:B------:R-:W-:-:S05]  /*2660*/  SHF.L.U32 R154, R154, 0x10, RZ ;  /* 0x000000109a9a7819 */ /* 0x000fca00000006ff */
[----:B------:R-:W-:Y:S01]  /*2670*/  FFMA.FTZ R160, R113, R154, R160 ;  /* 0x0000009a71a07223 */ /* 0x000fe200000100a0 */
[----:B------:R-:W-:-:S04]  /*2680*/  IMAD.U32 R154, R150, 0x10000, RZ ;  /* 0x00010000969a7824 */ /* 0x000fc800078e00ff */
[----:B------:R-:W-:Y:S02]  /*2690*/  FFMA.FTZ R154, R105, R154, R152 ;  /* 0x0000009a699a7223 */ /* 0x000fe40000010098 */
[----:B------:R-:W2:Y:S01]  /*26a0*/  LDG.E.CONSTANT R152, desc[UR6][R4.64+0x1904] ;  /* 0x0019040604987981 */ /* 0x000ea2000c1e9900 */
[----:B------:R-:W-:-:S05]  /*26b0*/  PRMT R150, R150, 0x7632, R150 ;  /* 0x0000763296967816 */ /* 0x000fca0000000096 */
[----:B------:R-:W-:-:S04]  /*26c0*/  IMAD.U32 R150, R150, 0x10000, RZ ;  /* 0x0001000096967824 */ /* 0x000fc800078e00ff */
[----:B------:R-:W-:Y:S01]  /*26d0*/  FFMA.FTZ R160, R115, R150, R160 ;  /* 0x0000009673a07223 */ /* 0x000fe200000100a0 */
[----:B---3--:R-:W-:-:S05]  /*26e0*/  SHF.L.U32 R150, R158, 0x10, RZ ;  /* 0x000000109e967819 */ /* 0x008fca00000006ff */
[----:B------:R-:W-:Y:S01]  /*26f0*/  FFMA.FTZ R150, R123, R150, R6 ;  /* 0x000000967b967223 */ /* 0x000fe20000010006 */
[----:B------:R-:W-:Y:S02]  /*2700*/  PRMT R158, R158, 0x7632, R158 ;  /* 0x000076329e9e7816 */ /* 0x000fe4000000009e */
[C---:B----4-:R-:W-:Y:S01]  /*2710*/  PRMT R6, R157.reuse, 0x7632, R6 ;  /* 0x000076329d067816 */ /* 0x050fe20000000006 */
[----:B------:R-:W-:-:S03]  /*2720*/  IMAD.U32 R157, R157, 0x10000, RZ ;  /* 0x000100009d9d7824 */ /* 0x000fc600078e00ff */
[----:B------:R-:W-:Y:S01]  /*2730*/  SHF.L.U32 R6, R6, 0x10, RZ ;  /* 0x0000001006067819 */ /* 0x000fe200000006ff */
[----:B------:R-:W-:Y:S02]  /*2740*/  IMAD.U32 R158, R158, 0x10000, RZ ;  /* 0x000100009e9e7824 */ /* 0x000fe400078e00ff */
[----:B------:R-:W-:Y:S02]  /*2750*/  FFMA.FTZ R154, R109, R157, R154 ;  /* 0x0000009d6d9a7223 */ /* 0x000fe4000001009a */
[----:B------:R-:W-:Y:S01]  /*2760*/  FFMA.FTZ R162, R117, R6, R160 ;  /* 0x0000000675a27223 */ /* 0x000fe200000100a0 */
[C---:B------:R-:W-:Y:S01]  /*2770*/  PRMT R6, R159.reuse, 0x7632, R6 ;  /* 0x000076329f067816 */ /* 0x040fe20000000006 */
[----:B------:R-:W-:Y:S02]  /*2780*/  IMAD.U32 R160, R159, 0x10000, RZ ;  /* 0x000100009fa07824 */ /* 0x000fe400078e00ff */
[----:B------:R-:W-:Y:S01]  /*2790*/  FFMA.FTZ R158, R134, R158, R149 ;  /* 0x0000009e869e7223 */ /* 0x000fe20000010095 */
[----:B------:R-:W-:Y:S01]  /*27a0*/  SHF.L.U32 R153, R156, 0x10, RZ ;  /* 0x000000109c997819 */ /* 0x000fe200000006ff */
[----:B------:R-:W-:Y:S01]  /*27b0*/  IMAD.U32 R149, R6, 0x10000, RZ ;  /* 0x0001000006957824 */ /* 0x000fe200078e00ff */
[----:B------:R-:W-:Y:S01]  /*27c0*/  PRMT R156, R156, 0x7632, R156 ;  /* 0x000076329c9c7816 */ /* 0x000fe2000000009c */
[--C-:B------:R-:W-:Y:S01]  /*27d0*/  FFMA.FTZ R160, R17, R160, R154.reuse ;  /* 0x000000a011a07223 */ /* 0x100fe2000001009a */
[----:B------:R-:W3:Y:S01]  /*27e0*/  LDG.E.CONSTANT R6, desc[UR6][R4.64+0x1c00] ;  /* 0x001c000604067981 */ /* 0x000ee2000c1e9900 */
[----:B------:R-:W-:-:S02]  /*27f0*/  PRMT R154, R155, 0x7632, R154 ;  /* 0x000076329b9a7816 */ /* 0x000fc4000000009a */
[----:B------:R-:W-:Y:S02]  /*2800*/  IMAD.U32 R157, R156, 0x10000, RZ ;  /* 0x000100009c9d7824 */ /* 0x000fe400078e00ff */
[----:B------:R-:W-:Y:S01]  /*2810*/  FFMA.FTZ R162, R119, R149, R162 ;  /* 0x0000009577a27223 */ /* 0x000fe200000100a2 */
[----:B------:R-:W-:Y:S01]  /*2820*/  SHF.L.U32 R156, R154, 0x10, RZ ;  /* 0x000000109a9c7819 */ /* 0x000fe200000006ff */
[----:B------:R-:W-:Y:S02]  /*2830*/  IMAD.U32 R155, R155, 0x10000, RZ ;  /* 0x000100009b9b7824 */ /* 0x000fe400078e00ff */
[----:B------:R-:W-:Y:S01]  /*2840*/  FFMA.FTZ R153, R127, R153, R150 ;  /* 0x000000997f997223 */ /* 0x000fe20000010096 */
[----:B------:R-:W-:Y:S01]  /*2850*/  FFMA.FTZ R154, R145, R157, R158 ;  /* 0x0000009d919a7223 */ /* 0x000fe2000001009e */
[----:B------:R-:W4:Y:S01]  /*2860*/  LDG.E.CONSTANT R150, desc[UR6][R4.64+0x1d00] ;  /* 0x001d000604967981 */ /* 0x000f22000c1e9900 */
[----:B------:R-:W-:Y:S01]  /*2870*/  FFMA.FTZ R157, R121, R156, R162 ;  /* 0x0000009c799d7223 */ /* 0x000fe200000100a2 */
[----:B------:R-:W-:Y:S01]  /*2880*/  FFMA.FTZ R160, R19, R155, R160 ;  /* 0x0000009b13a07223 */ /* 0x000fe200000100a0 */
[C---:B------:R-:W-:Y:S01]  /*2890*/  IMAD.U32 R156, R7.reuse, 0x10000, RZ ;  /* 0x00010000079c7824 */ /* 0x040fe200078e00ff */
[----:B------:R-:W-:Y:S01]  /*28a0*/  PRMT R7, R7, 0x7632, R7 ;  /* 0x0000763207077816 */ /* 0x000fe20000000007 */
[----:B------:R-:W4:Y:S02]  /*28b0*/  LDG.E.CONSTANT R149, desc[UR6][R4.64+0x1a04] ;  /* 0x001a040604957981 */ /* 0x000f24000c1e9900 */
[----:B------:R-:W-:-:S02]  /*28c0*/  FFMA.FTZ R160, R25, R156, R160 ;  /* 0x0000009c19a07223 */ /* 0x000fc400000100a0 */
[----:B------:R-:W-:Y:S01]  /*28d0*/  IMAD.U32 R156, R7, 0x10000, RZ ;  /* 0x00010000079c7824 */ /* 0x000fe200078e00ff */
[----:B------:R-:W4:Y:S03]  /*28e0*/  LDG.E.CONSTANT R155, desc[UR6][R4.64+0x1b04] ;  /* 0x001b0406049b7981 */ /* 0x000f26000c1e9900 */
[----:B------:R-:W-:Y:S01]  /*28f0*/  FFMA.FTZ R157, R124, R156, R157 ;  /* 0x0000009c7c9d7223 */ /* 0x000fe2000001009d */
[----:B------:R-:W4:Y:S01]  /*2900*/  LDG.E.CONSTANT R7, desc[UR6][R4.64+0x1e00] ;  /* 0x001e000604077981 */ /* 0x000f22000c1e9900 */
[C---:B------:R-:W-:Y:S02]  /*2910*/  PRMT R156, R148.reuse, 0x7632, R156 ;  /* 0x00007632949c7816 */ /* 0x040fe4000000009c */
[----:B------:R-:W-:Y:S02]  /*2920*/  SHF.L.U32 R158, R148, 0x10, RZ ;  /* 0x00000010949e7819 */ /* 0x000fe400000006ff */
[----:B------:R-:W4:Y:S01]  /*2930*/  LDG.E.CONSTANT R148, desc[UR6][R4.64+0x1c04] ;  /* 0x001c040604947981 */ /* 0x000f22000c1e9900 */
[----:B------:R-:W-:-:S04]  /*2940*/  IMAD.U32 R156, R156, 0x10000, RZ ;  /* 0x000100009c9c7824 */ /* 0x000fc800078e00ff */
[--C-:B------:R-:W-:Y:S01]  /*2950*/  FFMA.FTZ R156, R128, R156, R157.reuse ;  /* 0x0000009c809c7223 */ /* 0x100fe2000001009d */
[----:B------:R-:W-:Y:S01]  /*2960*/  FFMA.FTZ R158, R27, R158, R160 ;  /* 0x0000009e1b9e7223 */ /* 0x000fe200000100a0 */
[C---:B--2---:R-:W-:Y:S01]  /*2970*/  PRMT R157, R151.reuse, 0x7632, R157 ;  /* 0x00007632979d7816 */ /* 0x044fe2000000009d */
[----:B------:R-:W-:Y:S02]  /*2980*/  IMAD.U32 R159, R151, 0x10000, RZ ;  /* 0x00010000979f7824 */ /* 0x000fe400078e00ff */
[----:B------:R-:W2:Y:S01]  /*2990*/  LDG.E.CONSTANT R151, desc[UR6][R4.64+0x1f00] ;  /* 0x001f000604977981 */ /* 0x000ea2000c1e9900 */
[----:B------:R-:W-:-:S05]  /*29a0*/  SHF.L.U32 R157, R157, 0x10, RZ ;  /* 0x000000109d9d7819 */ /* 0x000fca00000006ff */
[----:B------:R-:W-:Y:S02]  /*29b0*/  FFMA.FTZ R160, R131, R157, R156 ;  /* 0x0000009d83a07223 */ /* 0x000fe4000001009c */
[----:B------:R-:W2:Y:S01]  /*29c0*/  LDG.E.CONSTANT R156, desc[UR6][R4.64+0x1d04] ;  /* 0x001d0406049c7981 */ /* 0x000ea2000c1e9900 */
[----:B------:R-:W-:Y:S01]  /*29d0*/  FFMA.FTZ R158, R21, R159, R158 ;  /* 0x0000009f159e7223 */ /* 0x000fe2000001009e */
[C---:B------:R-:W-:Y:S02]  /*29e0*/  IMAD.U32 R157, R152.reuse, 0x10000, RZ ;  /* 0x00010000989d7824 */ /* 0x040fe400078e00ff */
[----:B------:R-:W2:Y:S02]  /*29f0*/  LDG.E.CONSTANT R159, desc[UR6][R4.64+0x1f04] ;  /* 0x001f0406049f7981 */ /* 0x000ea4000c1e9900 */
[----:B------:R-:W-:Y:S02]  /*2a00*/  FFMA.FTZ R158, R23, R157, R158 ;  /* 0x0000009d179e7223 */ /* 0x000fe4000001009e */
[----:B------:R4:W2:Y:S01]  /*2a10*/  LDG.E.CONSTANT R157, desc[UR6][R4.64+0x1e04] ;  /* 0x001e0406049d7981 */ /* 0x0008a2000c1e9900 */
[----:B------:R-:W-:-:S05]  /*2a20*/  PRMT R152, R152, 0x7632, R152 ;  /* 0x0000763298987816 */ /* 0x000fca0000000098 */
[----:B------:R-:W-:-:S04]  /*2a30*/  IMAD.U32 R152, R152, 0x10000, RZ ;  /* 0x0001000098987824 */ /* 0x000fc800078e00ff */
[----:B------:R-:W-:Y:S01]  /*2a40*/  FFMA.FTZ R161, R133, R152, R160 ;  /* 0x0000009885a17223 */ /* 0x000fe200000100a0 */
[----:B---3--:R-:W-:-:S05]  /*2a50*/  SHF.L.U32 R152, R6, 0x10, RZ ;  /* 0x0000001006987819 */ /* 0x008fca00000006ff */
[----:B------:R-:W-:Y:S01]  /*2a60*/  FFMA.FTZ R153, R8, R152, R153 ;  /* 0x0000009808997223 */ /* 0x000fe20000010099 */
[----:B------:R-:W-:Y:S01]  /*2a70*/  PRMT R152, R6, 0x7632, R152 ;  /* 0x0000763206987816 */ /* 0x000fe20000000098 */
[C---:B----4-:R-:W-:Y:S01]  /*2a80*/  IMAD.U32 R4, R150.reuse, 0x10000, RZ ;  /* 0x0001000096047824 */ /* 0x050fe200078e00ff */
[----:B------:R-:W-:-:S03]  /*2a90*/  PRMT R150, R150, 0x7632, R150 ;  /* 0x0000763296967816 */ /* 0x000fc60000000096 */
[----:B------:R-:W-:Y:S01]  /*2aa0*/  IMAD.U32 R152, R152, 0x10000, RZ ;  /* 0x0001000098987824 */ /* 0x000fe200078e00ff */
[C---:B------:R-:W-:Y:S01]  /*2ab0*/  PRMT R6, R149.reuse, 0x7632, R6 ;  /* 0x0000763295067816 */ /* 0x040fe20000000006 */
[----:B------:R-:W-:Y:S02]  /*2ac0*/  IMAD.U32 R149, R149, 0x10000, RZ ;  /* 0x0001000095957824 */ /* 0x000fe400078e00ff */
[----:B------:R-:W-:Y:S01]  /*2ad0*/  FFMA.FTZ R5, R147, R152, R154 ;  /* 0x0000009893057223 */ /* 0x000fe2000001009a */
[----:B------:R-:W-:Y:S02]  /*2ae0*/  IMAD.U32 R150, R150, 0x10000, RZ ;  /* 0x0001000096967824 */ /* 0x000fe400078e00ff */
[----:B------:R-:W-:Y:S01]  /*2af0*/  FFMA.FTZ R158, R125, R149, R158 ;  /* 0x000000957d9e7223 */ /* 0x000fe2000001009e */
[----:B------:R-:W-:Y:S01]  /*2b00*/  FFMA.FTZ R153, R10, R4, R153 ;  /* 0x000000040a997223 */ /* 0x000fe20000010099 */
[----:B------:R-:W-:Y:S01]  /*2b10*/  FFMA.FTZ R149, R138, R150, R5 ;  /* 0x000000968a957223 */ /* 0x000fe20000010005 */
[----:B------:R-:W-:Y:S01]  /*2b20*/  SHF.L.U32 R6, R6, 0x10, RZ ;  /* 0x0000001006067819 */ /* 0x000fe200000006ff */
[----:B------:R-:W-:Y:S01]  /*2b30*/  IMAD.U32 R5, R7, 0x10000, RZ ;  /* 0x0001000007057824 */ /* 0x000fe200078e00ff */
[----:B------:R-:W-:-:S03]  /*2b40*/  PRMT R4, R155, 0x7632, R4 ;  /* 0x000076329b047816 */ /* 0x000fc60000000004 */
[----:B------:R-:W-:Y:S01]  /*2b50*/  FFMA.FTZ R153, R12, R5, R153 ;  /* 0x000000050c997223 */ /* 0x000fe20000010099 */
[----:B------:R-:W-:Y:S01]  /*2b60*/  PRMT R5, R148, 0x7632, R5 ;  /* 0x0000763294057816 */ /* 0x000fe20000000005 */
[----:B------:R-:W-:Y:S01]  /*2b70*/  FFMA.FTZ R161, R144, R6, R161 ;  /* 0x0000000690a17223 */ /* 0x000fe200000100a1 */
[----:B------:R-:W-:-:S03]  /*2b80*/  IMAD.U32 R4, R4, 0x10000, RZ ;  /* 0x0001000004047824 */ /* 0x000fc600078e00ff */
[----:B------:R-:W-:Y:S02]  /*2b90*/  IMAD.U32 R5, R5, 0x10000, RZ ;  /* 0x0001000005057824 */ /* 0x000fe400078e00ff */
[----:B------:R-:W-:-:S04]  /*2ba0*/  FFMA.FTZ R4, R146, R4, R161 ;  /* 0x0000000492047223 */ /* 0x000fc800000100a1 */
[----:B------:R-:W-:Y:S01]  /*2bb0*/  FFMA.FTZ R4, R137, R5, R4 ;  /* 0x0000000589047223 */ /* 0x000fe20000010004 */
[----:B------:R-:W-:Y:S01]  /*2bc0*/  SHF.L.U32 R155, R155, 0x10, RZ ;  /* 0x000000109b9b7819 */ /* 0x000fe200000006ff */
[----:B------:R-:W-:Y:S01]  /*2bd0*/  IMAD.U32 R148, R148, 0x10000, RZ ;  /* 0x0001000094947824 */ /* 0x000fe200078e00ff */
[----:B------:R-:W-:-:S03]  /*2be0*/  PRMT R7, R7, 0x7632, R7 ;  /* 0x0000763207077816 */ /* 0x000fc60000000007 */
[----:B------:R-:W-:Y:S01]  /*2bf0*/  FFMA.FTZ R158, R129, R155, R158 ;  /* 0x0000009b819e7223 */ /* 0x000fe2000001009e */
[----:B------:R-:W-:-:S03]  /*2c00*/  SHF.L.U32 R7, R7, 0x10, RZ ;  /* 0x0000001007077819 */ /* 0x000fc600000006ff */
[----:B------:R-:W-:Y:S02]  /*2c10*/  FFMA.FTZ R148, R9, R148, R158 ;  /* 0x0000009409947223 */ /* 0x000fe4000001009e */
[----:B------:R-:W-:Y:S01]  /*2c20*/  FFMA.FTZ R7, R140, R7, R149 ;  /* 0x000000078c077223 */ /* 0x000fe20000010095 */
[----:B------:R-:W-:Y:S01]  /*2c30*/  UMOV UR4, 0xffffffff ;  /* 0xffffffff00047882 */ /* 0x000fe20000000000 */
[----:B-----5:R-:W-:Y:S02]  /*2c40*/  FSETP.NEU.FTZ.AND P0, PT, R28, RZ, PT ;  /* 0x000000ff1c00720b */ /* 0x020fe40003f1d000 */
[----:B--2---:R-:W-:-:S05]  /*2c50*/  SHF.L.U32 R5, R151, 0x10, RZ ;  /* 0x0000001097057819 */ /* 0x004fca00000006ff */
[----:B------:R-:W-:Y:S01]  /*2c60*/  FFMA.FTZ R153, R14, R5, R153 ;  /* 0x000000050e997223 */ /* 0x000fe20000010099 */
[----:B------:R-:W-:-:S04]  /*2c70*/  PRMT R5, R156, 0x7632, R5 ;  /* 0x000076329c057816 */ /* 0x000fc80000000005 */
[----:B------:R-:W-:-:S05]  /*2c80*/  SHF.L.U32 R5, R5, 0x10, RZ ;  /* 0x0000001005057819 */ /* 0x000fca00000006ff */
[----:B------:R-:W-:Y:S01]  /*2c90*/  FFMA.FTZ R4, R139, R5, R4 ;  /* 0x000000058b047223 */ /* 0x000fe20000010004 */
[----:B------:R-:W-:Y:S01]  /*2ca0*/  PRMT R5, R157, 0x7632, R5 ;  /* 0x000076329d057816 */ /* 0x000fe20000000005 */
[----:B------:R-:W-:Y:S01]  /*2cb0*/  IMAD.U32 R156, R156, 0x10000, RZ ;  /* 0x000100009c9c7824 */ /* 0x000fe200078e00ff */
[----:B------:R-:W-:-:S03]  /*2cc0*/  PRMT R151, R151, 0x7632, R151 ;  /* 0x0000763297977816 */ /* 0x000fc60000000097 */
[----:B------:R-:W-:Y:S02]  /*2cd0*/  IMAD.U32 R5, R5, 0x10000, RZ ;  /* 0x0001000005057824 */ /* 0x000fe400078e00ff */
[----:B------:R-:W-:Y:S01]  /*2ce0*/  FFMA.FTZ R148, R11, R156, R148 ;  /* 0x0000009c0b947223 */ /* 0x000fe20000010094 */
[----:B------:R-:W-:Y:S02]  /*2cf0*/  IMAD.U32 R151, R151, 0x10000, RZ ;  /* 0x0001000097977824 */ /* 0x000fe400078e00ff */
[----:B------:R-:W-:Y:S02]  /*2d00*/  IMAD.U32 R157, R157, 0x10000, RZ ;  /* 0x000100009d9d7824 */ /* 0x000fe400078e00ff */
[----:B------:R-:W-:Y:S01]  /*2d10*/  FFMA.FTZ R4, R141, R5, R4 ;  /* 0x000000058d047223 */ /* 0x000fe20000010004 */
[C---:B------:R-:W-:Y:S01]  /*2d20*/  PRMT R5, R159.reuse, 0x7632, R5 ;  /* 0x000076329f057816 */ /* 0x040fe20000000005 */
[----:B------:R-:W-:Y:S01]  /*2d30*/  FFMA.FTZ R6, R142, R151, R7 ;  /* 0x000000978e067223 */ /* 0x000fe20000010007 */
[----:B------:R-:W-:Y:S01]  /*2d40*/  SHF.L.U32 R159, R159, 0x10, RZ ;  /* 0x000000109f9f7819 */ /* 0x000fe200000006ff */
[----:B------:R-:W-:-:S02]  /*2d50*/  FFMA.FTZ R157, R13, R157, R148 ;  /* 0x0000009d0d9d7223 */ /* 0x000fc40000010094 */
[----:B------:R-:W-:Y:S01]  /*2d60*/  FADD.FTZ R6, R153, R6 ;  /* 0x0000000699067221 */ /* 0x000fe20000010000 */
[----:B------:R-:W-:Y:S02]  /*2d70*/  IMAD.U32 R5, R5, 0x10000, RZ ;  /* 0x0001000005057824 */ /* 0x000fe400078e00ff */
[----:B------:R-:W-:Y:S01]  /*2d80*/  FFMA.FTZ R157, R136, R159, R157 ;  /* 0x0000009f889d7223 */ /* 0x000fe2000001009d */
[----:B------:R-:W-:Y:S01]  /*2d90*/  LOP3.LUT R7, R0, 0x1, RZ, 0xc0, !PT ;  /* 0x0000000100077812 */ /* 0x000fe200078ec0ff */
[----:B------:R-:W-:Y:S02]  /*2da0*/  FFMA.FTZ R4, R143, R5, R4 ;  /* 0x000000058f047223 */ /* 0x000fe40000010004 */
[----:B------:R-:W-:Y:S01]  /*2db0*/  FADD.FTZ R157, R157, R6 ;  /* 0x000000069d9d7221 */ /* 0x000fe20000010000 */
[----:B------:R-:W-:-:S03]  /*2dc0*/  ISETP.NE.U32.AND P1, PT, R7, 0x1, PT ;  /* 0x000000010700780c */ /* 0x000fc60003f25070 */
[----:B------:R-:W-:Y:S01]  /*2dd0*/  FADD.FTZ R4, R4, R157 ;  /* 0x0000009d04047221 */ /* 0x000fe20000010000 */
[----:B------:R-:W-:Y:S09]  /*2de0*/  BRA.DIV UR4, `(.L_x_17816) ;  /* 0x0000006a04f07947 */ /* 0x000ff2000b800000 */
[----:B------:R0:W1:Y:S02]  /*2df0*/  SHFL.BFLY PT, R5, R4, 0x1, 0x1f ;  /* 0x0c201f0004057f89 */ /* 0x00006400000e0000 */
.L_x_17884:
[----:B------:R-:W-:Y:S02]  /*2e00*/  VIADD R6, R135, 0x1 ;  /* 0x0000000187067836 */ /* 0x000fe40000000000 */
[----:B-1----:R-:W-:Y:S01]  /*2e10*/  FADD.FTZ R5, R4, R5 ;  /* 0x0000000504057221 */ /* 0x002fe20000010000 */
[----:B0-----:R-:W-:Y:S01]  /*2e20*/  @P1 IADD3 R4, PT, PT, R53, -0x1, RZ ;  /* 0xffffffff35041810 */ /* 0x001fe20007ffe0ff */
[----:B------:R-:W-:Y:S01]  /*2e30*/  VIADD R31, R31, 0x4 ;  /* 0x000000041f1f7836 */ /* 0x000fe20000000000 */
[----:B------:R-:W-:Y:S01]  /*2e40*/  IADD3 R53, PT, PT, R53, 0x40, RZ ;  /* 0x0000004035357810 */ /* 0x000fe20007ffe0ff */
[----:B------:R-:W-:Y:S01]  /*2e50*/  VIADD R135, R135, 0x40 ;  /* 0x0000004087877836 */ /* 0x000fe20000000000 */
[----:B------:R-:W-:Y:S02]  /*2e60*/  I2FP.F32.S32 R7, R6 ;  /* 0x0000000600077245 */ /* 0x000fe40000201400 */
[----:B------:R-:W-:-:S03]  /*2e70*/  ISETP.GE.OR P2, PT, R4, R3, !P1 ;  /* 0x000000030400720c */ /* 0x000fc60004f46670 */
[----:B------:R-:W-:-:S05]  /*2e80*/  FMUL.FTZ R7, R7, R28 ;  /* 0x0000001c07077220 */ /* 0x000fca0000410000 */
[----:B------:R-:W-:Y:S02]  /*2e90*/  FSEL R6, R7, RZ, P0 ;  /* 0x000000ff07067208 */ /* 0x000fe40000000000 */
[----:B------:R-:W-:-:S03]  /*2ea0*/  @P1 ISETP.GE.AND P0, PT, R4, R3, PT ;  /* 0x000000030400120c */ /* 0x000fc60003f06270 */
[----:B------:R-:W-:-:S05]  /*2eb0*/  FFMA.FTZ R148, R5, UR11, R6 ;  /* 0x0000000b05947c23 */ /* 0x000fca0008010006 */
[----:B------:R-:W-:Y:S02]  /*2ec0*/  @P1 FSEL R6, R148, RZ, !P0 ;  /* 0x000000ff94061208 */ /* 0x000fe40004000000 */
[----:B------:R-:W-:Y:S02]  /*2ed0*/  ISETP.GE.AND P0, PT, R31, R32, PT ;  /* 0x000000201f00720c */ /* 0x000fe40003f06270 */
[----:B------:R-:W-:Y:S01]  /*2ee0*/  @!P2 FMNMX.FTZ R15, R15, R148, !PT ;  /* 0x000000940f0fa209 */ /* 0x000fe20007810000 */
[----:B------:R0:W-:Y:S01]  /*2ef0*/  @P1 STS [R35], R6 ;  /* 0x0000000623001388 */ /* 0x0001e20000000800 */
[----:B------:R-:W-:-:S05]  /*2f00*/  IADD3 R34, P1, PT, R34, 0x10, RZ ;  /* 0x0000001022227810 */ /* 0x000fca0007f3e0ff */
[----:B------:R-:W-:Y:S02]  /*2f10*/  IMAD.X R37, RZ, RZ, R37, P1 ;  /* 0x000000ffff257224 */ /* 0x000fe400008e0625 */
[----:B0-----:R-:W-:Y:S02]  /*2f20*/  VIADD R35, R35, 0x100 ;  /* 0x0000010023237836 */ /* 0x001fe40000000000 */
[----:B------:R-:W-:Y:S05]  /*2f30*/  @!P0 BRA `(.L_x_17817) ;  /* 0xffffffe400548947 */ /* 0x000fea000383ffff */
.L_x_17815:
[----:B------:R-:W-:Y:S05]  /*2f40*/  BSYNC B0 ;  /* 0x0000000000007941 */ /* 0x000fea0003800000 */
.L_x_17814:
[----:B------:R-:W-:Y:S01]  /*2f50*/  IADD3 R4, PT, PT, R3, 0xf, RZ ;  /* 0x0000000f03047810 */ /* 0x000fe20007ffe0ff */
[----:B------:R-:W-:-:S03]  /*2f60*/  UMOV UR4, 0xffffffff ;  /* 0xffffffff00047882 */ /* 0x000fc60000000000 */
[----:B------:R-:W-:-:S04]  /*2f70*/  SHF.R.S32.HI R5, RZ, 0x1f, R4 ;  /* 0x0000001fff057819 */ /* 0x000fc80000011404 */
[----:B------:R-:W-:Y:S01]  /*2f80*/  LEA.HI R10, R5, R4, RZ, 0x4 ;  /* 0x00000004050a7211 */ /* 0x000fe200078f20ff */
[----:B------:R-:W-:Y:S06]  /*2f90*/  BRA.DIV UR4, `(.L_x_17818) ;  /* 0x0000006a04ac7947 */ /* 0x000fec000b800000 */
[----:B------:R-:W0:Y:S02]  /*2fa0*/  SHFL.BFLY PT, R4, R15, 0x10, 0x1f ;  /* 0x0e001f000f047f89 */ /* 0x000e2400000e0000 */
[----:B0-----:R-:W-:-:S05]  /*2fb0*/  FMNMX.FTZ R4, R4, R15, !PT ;  /* 0x0000000f04047209 */ /* 0x001fca0007810000 */
[----:B------:R-:W0:Y:S02]  /*2fc0*/  SHFL.BFLY PT, R5, R4, 0x8, 0x1f ;  /* 0x0d001f0004057f89 */ /* 0x000e2400000e0000 */
[----:B0-----:R-:W-:-:S05]  /*2fd0*/  FMNMX.FTZ R5, R4, R5, !PT ;  /* 0x0000000504057209 */ /* 0x001fca0007810000 */
[----:B------:R-:W0:Y:S02]  /*2fe0*/  SHFL.BFLY PT, R6, R5, 0x4, 0x1f ;  /* 0x0c801f0005067f89 */ /* 0x000e2400000e0000 */
[----:B0-----:R-:W-:-:S05]  /*2ff0*/  FMNMX.FTZ R6, R5, R6, !PT ;  /* 0x0000000605067209 */ /* 0x001fca0007810000 */
[----:B------:R0:W1:Y:S02]  /*3000*/  SHFL.BFLY PT, R7, R6, 0x2, 0x1f ;  /* 0x0c401f0006077f89 */ /* 0x00006400000e0000 */
.L_x_17890:
[----:B------:R-:W-:Y:S01]  /*3010*/  VIADD R4, R30, 0x200 ;  /* 0x000002001e047836 */ /* 0x000fe20000000000 */
[----:B------:R-:W-:Y:S01]  /*3020*/  LOP3.LUT P0, R12, R0, 0x1f, RZ, 0xc0, !PT ;  /* 0x0000001f000c7812 */ /* 0x000fe2000780c0ff */
[----:B------:R-:W-:Y:S05]  /*3030*/  WARPSYNC.ALL ;  /* 0x0000000000007948 */ /* 0x000fea0003800000 */
[----:B------:R-:W-:Y:S02]  /*3040*/  SHF.R.U32.HI R13, RZ, 0x5, R0 ;  /* 0x00000005ff0d7819 */ /* 0x000fe40000011600 */
[----:B------:R-:W-:Y:S02]  /*3050*/  LEA R5, R29, R4, 0x18 ;  /* 0x000000041d057211 */ /* 0x000fe400078ec0ff */
[----:B-1----:R-:W-:-:S03]  /*3060*/  FMNMX.FTZ R7, R6, R7, !PT ;  /* 0x0000000706077209 */ /* 0x002fc60007810000 */
[----:B------:R-:W-:-:S05]  /*3070*/  IMAD R4, R13, 0x4, R5 ;  /* 0x000000040d047824 */ /* 0x000fca00078e0205 */
[----:B------:R1:W-:Y:S01]  /*3080*/  @!P0 STS [R4], R7 ;  /* 0x0000000704008388 */ /* 0x0003e20000000800 */
[----:B------:R-:W-:Y:S01]  /*3090*/  BAR.SYNC.DEFER_BLOCKING 0x0 ;  /* 0x0000000000007b1d */ /* 0x000fe20000010000 */
[C---:B------:R-:W-:Y:S01]  /*30a0*/  ISETP.GT.U32.AND P1, PT, R12.reuse, 0x3, PT ;  /* 0x000000030c00780c */ /* 0x040fe20003f24070 */
[----:B-1----:R-:W-:Y:S01]  /*30b0*/  IMAD.MOV.U32 R7, RZ, RZ, -0x800001 ;  /* 0xff7fffffff077424 */ /* 0x002fe200078e00ff */
[----:B0-----:R-:W-:Y:S02]  /*30c0*/  LEA R6, R12, R5, 0x2 ;  /* 0x000000050c067211 */ /* 0x001fe400078e10ff */
[----:B------:R-:W-:Y:S01]  /*30d0*/  LOP3.LUT R10, R10, 0xfffffff0, RZ, 0xc0, !PT ;  /* 0xfffffff00a0a7812 */ /* 0x000fe200078ec0ff */
[----:B------:R-:W-:Y:S08]  /*30e0*/  BSSY.RECONVERGENT B0, `(.L_x_17819) ;  /* 0x00000eb000007945 */ /* 0x000ff00003800200 */
[----:B------:R-:W0:Y:S04]  /*30f0*/  @!P1 LDS R7, [R6] ;  /* 0x0000000006079984 */ /* 0x000e280000000800 */
[----:B0-----:R-:W0:Y:S02]  /*3100*/  SHFL.BFLY PT, R8, R7, 0x2, 0x1f ;  /* 0x0c401f0007087f89 */ /* 0x001e2400000e0000 */
[----:B0-----:R-:W-:-:S05]  /*3110*/  FMNMX.FTZ R8, R8, R7, !PT ;  /* 0x0000000708087209 */ /* 0x001fca0007810000 */
[----:B------:R-:W0:Y:S02]  /*3120*/  SHFL.BFLY PT, R5, R8, 0x1, 0x1f ;  /* 0x0c201f0008057f89 */ /* 0x000e2400000e0000 */
[----:B0-----:R-:W-:Y:S02]  /*3130*/  FMNMX.FTZ R9, R8, R5, !PT ;  /* 0x0000000508097209 */ /* 0x001fe40007810000 */
[----:B------:R-:W-:Y:S01]  /*3140*/  VIMNMX R5, PT, PT, R3, R10, PT ;  /* 0x0000000a03057248 */ /* 0x000fe20003fe0100 */
[----:B------:R-:W-:Y:S02]  /*3150*/  IMAD.MOV.U32 R10, RZ, RZ, RZ ;  /* 0x000000ffff0a7224 */ /* 0x000fe400078e00ff */
[----:B-----5:R0:W1:Y:S01]  /*3160*/  SHFL.IDX PT, R28, R9, RZ, 0x1f ;  /* 0x00001fff091c7589 */ /* 0x02006200000e0000 */
[----:B------:R-:W-:-:S13]  /*3170*/  ISETP.GE.AND P2, PT, R0, R5, PT ;  /* 0x000000050000720c */ /* 0x000fda0003f46270 */
[----:B0-----:R-:W-:Y:S05]  /*3180*/  @P2 BRA `(.L_x_17820) ;  /* 0x0000000c00802947 */ /* 0x001fea0003800000 */
[----:B------:R-:W-:Y:S01]  /*3190*/  LOP3.LUT R8, RZ, R0, RZ, 0x33, !PT ;  /* 0x00000000ff087212 */ /* 0x000fe200078e33ff */
[----:B------:R-:W-:Y:S01]  /*31a0*/  BSSY.RECONVERGENT B1, `(.L_x_17821) ;  /* 0x000001b000017945 */ /* 0x000fe20003800200 */
[----:B------:R-:W-:Y:S02]  /*31b0*/  IMAD.MOV.U32 R10, RZ, RZ, RZ ;  /* 0x000000ffff0a7224 */ /* 0x000fe400078e00ff */
[----:B------:R-:W-:-:S04]  /*31c0*/  IADD3 R7, PT, PT, R8, R5, RZ ;  /* 0x0000000508077210 */ /* 0x000fc80007ffe0ff */
[C---:B------:R-:W-:Y:S02]  /*31d0*/  LOP3.LUT R8, R7.reuse, 0x180, RZ, 0xc0, !PT ;  /* 0x0000018007087812 */ /* 0x040fe400078ec0ff */
[----:B------:R-:W-:Y:S02]  /*31e0*/  ISETP.GE.U32.AND P3, PT, R7, 0x180, PT ;  /* 0x000001800700780c */ /* 0x000fe40003f66070 */
[----:B------:R-:W-:Y:S01]  /*31f0*/  ISETP.NE.AND P0, PT, R8, 0x180, PT ;  /* 0x000001800800780c */ /* 0x000fe20003f05270 */
[----:B------:R-:W-:-:S12]  /*3200*/  IMAD.MOV.U32 R8, RZ, RZ, R0 ;  /* 0x000000ffff087224 */ /* 0x000fd800078e0000 */
[----:B------:R-:W-:Y:S05]  /*3210*/  @!P0 BRA `(.L_x_17822) ;  /* 0x00000000004c8947 */ /* 0x000fea0003800000 */
[----:B------:R-:W-:Y:S01]  /*3220*/  LEA.HI R7, R7, 0x1, RZ, 0x19 ;  /* 0x0000000107077811 */ /* 0x000fe200078fc8ff */
[----:B------:R-:W-:Y:S01]  /*3230*/  IMAD.MOV.U32 R10, RZ, RZ, RZ ;  /* 0x000000ffff0a7224 */ /* 0x000fe200078e00ff */
[----:B------:R-:W-:Y:S02]  /*3240*/  IADD3 R8, PT, PT, R30, 0x220, RZ ;  /* 0x000002201e087810 */ /* 0x000fe40007ffe0ff */
[----:B------:R-:W-:Y:S02]  /*3250*/  LOP3.LUT R7, R7, 0x3, RZ, 0xc0, !PT ;  /* 0x0000000307077812 */ /* 0x000fe400078ec0ff */
[----:B------:R-:W-:Y:S01]  /*3260*/  LEA R9, R29, R8, 0x18 ;  /* 0x000000081d097211 */ /* 0x000fe200078ec0ff */
[----:B------:R-:W-:Y:S02]  /*3270*/  IMAD.MOV.U32 R8, RZ, RZ, R0 ;  /* 0x000000ffff087224 */ /* 0x000fe400078e0000 */
[----:B------:R-:W-:Y:S01]  /*3280*/  IMAD.MOV R7, RZ, RZ, -R7 ;  /* 0x000000ffff077224 */ /* 0x000fe200078e0a07 */
[----:B------:R-:W-:-:S07]  /*3290*/  LEA R9, R0, R9, 0x2 ;  /* 0x0000000900097211 */ /* 0x000fce00078e10ff */
.L_x_17823:
        /* <DEDUP_REMOVED lines=11> */
.L_x_17822:
[----:B------:R-:W-:Y:S05]  /*3350*/  BSYNC.RECONVERGENT B1 ;  /* 0x0000000000017941 */ /* 0x000fea0003800200 */
.L_x_17821:
        /* <DEDUP_REMOVED lines=12> */
.L_x_17826:
        /* <DEDUP_REMOVED lines=100> */
.L_x_17825:
[----:B------:R-:W-:Y:S05]  /*3a60*/  BSYNC.RECONVERGENT B1 ;  /* 0x0000000000017941 */ /* 0x000fea0003800200 */
.L_x_17824:
        /* <DEDUP_REMOVED lines=55> */
.L_x_17828:
[----:B------:R-:W-:Y:S05]  /*3de0*/  BSYNC.RECONVERGENT B1 ;  /* 0x0000000000017941 */ /* 0x000fea0003800200 */
.L_x_17827:
        /* <DEDUP_REMOVED lines=26> */
.L_x_17820:
[----:B------:R-:W-:Y:S05]  /*3f90*/  BSYNC.RECONVERGENT B0 ;  /* 0x0000000000007941 */ /* 0x000fea0003800200 */
.L_x_17819:
        /* <DEDUP_REMOVED lines=40> */
.L_x_17833:
[----:B------:R-:W0:Y:S01]  /*4220*/  LDS R7, [R6] ;  /* 0x0000000006077984 */ /* 0x000e220000000800 */
[----:B------:R-:W-:-:S05]  /*4230*/  VIADD R8, R8, 0x1 ;  /* 0x0000000108087836 */ /* 0x000fca0000000000 */
[----:B------:R-:W-:Y:S01]  /*4240*/  ISETP.NE.AND P0, PT, R8, RZ, PT ;  /* 0x000000ff0800720c */ /* 0x000fe20003f05270 */
[----:B0-----:R-:W-:-:S05]  /*4250*/  FMUL.FTZ R7, R7, R37 ;  /* 0x0000002507077220 */ /* 0x001fca0000410000 */
[----:B------:R0:W-:Y:S02]  /*4260*/  STS [R6], R7 ;  /* 0x0000000706007388 */ /* 0x0001e40000000800 */
[----:B0-----:R-:W-:-:S05]  /*4270*/  VIADD R6, R6, 0x200 ;  /* 0x0000020006067836 */ /* 0x001fca0000000000 */
[----:B------:R-:W-:Y:S05]  /*4280*/  @P0 BRA `(.L_x_17833) ;  /* 0xfffffffc00e40947 */ /* 0x000fea000383ffff */
.L_x_17832:
[----:B------:R-:W-:Y:S05]  /*4290*/  BSYNC.RECONVERGENT B1 ;  /* 0x0000000000017941 */ /* 0x000fea0003800200 */
.L_x_17831:
        /* <DEDUP_REMOVED lines=12> */
.L_x_17836:
        /* <DEDUP_REMOVED lines=52> */
.L_x_17835:
[----:B------:R-:W-:Y:S05]  /*46a0*/  BSYNC.RECONVERGENT B1 ;  /* 0x0000000000017941 */ /* 0x000fea0003800200 */
.L_x_17834:
        /* <DEDUP_REMOVED lines=31> */
.L_x_17838:
[----:B------:R-:W-:Y:S05]  /*48a0*/  BSYNC.RECONVERGENT B1 ;  /* 0x0000000000017941 */ /* 0x000fea0003800200 */
.L_x_17837:
        /* <DEDUP_REMOVED lines=14> */
.L_x_17830:
[----:B------:R-:W-:Y:S05]  /*4990*/  BSYNC.RECONVERGENT B0 ;  /* 0x0000000000007941 */ /* 0x000fea0003800200 */
.L_x_17829:
[----:B------:R-:W-:Y:S01]  /*49a0*/  ISETP.GE.AND P0, PT, R13, R32, PT ;  /* 0x000000200d00720c */ /* 0x000fe20003f06270 */
[----:B------:R-:W-:Y:S01]  /*49b0*/  BAR.SYNC.DEFER_BLOCKING 0x0 ;  /* 0x0000000000007b1d */ /* 0x000fe20000010000 */
[----:B------:R-:W-:Y:S02]  /*49c0*/  CS2R R36, SRZ ;  /* 0x0000000000247805 */ /* 0x000fe4000001ff00 */
[----:B------:R-:W-:Y:S02]  /*49d0*/  CS2R R18, SRZ ;  /* 0x0000000000127805 */ /* 0x000fe4000001ff00 */
[----:B------:R-:W-:Y:S02]  /*49e0*/  CS2R R20, SRZ ;  /* 0x0000000000147805 */ /* 0x000fe4000001ff00 */
[----:B------:R-:W-:Y:S02]  /*49f0*/  CS2R R22, SRZ ;  /* 0x0000000000167805 */ /* 0x000fe4000001ff00 */
[----:B------:R-:W-:Y:S01]  /*4a00*/  CS2R R24, SRZ ;  /* 0x0000000000187805 */ /* 0x000fe2000001ff00 */
[----:B------:R-:W3:Y:S01]  /*4a10*/  LDCU UR12, c[0x0][0x3cc] ;  /* 0x00007980ff0c77ac */ /* 0x000ee20008000800 */
[----:B------:R-:W-:Y:S01]  /*4a20*/  BSSY.RECONVERGENT B0, `(.L_x_17839) ;  /* 0x000041f000007945 */ /* 0x000fe20003800200 */
[----:B------:R-:W-:Y:S01]  /*4a30*/  CS2R R26, SRZ ;  /* 0x00000000001a7805 */ /* 0x000fe2000001ff00 */
[----:B-1----:R-:W-:Y:S01]  /*4a40*/  IMAD.MOV.U32 R28, RZ, RZ, RZ ;  /* 0x000000ffff1c7224 */ /* 0x002fe200078e00ff */
[----:B------:R-:W1:Y:S01]  /*4a50*/  LDCU.64 UR4, c[0x0][0x398] ;  /* 0x00007300ff0477ac */ /* 0x000e620008000a00 */
[----:B------:R-:W-:Y:S01]  /*4a60*/  IMAD.MOV.U32 R31, RZ, RZ, RZ ;  /* 0x000000ffff1f7224 */ /* 0x000fe200078e00ff */
[----:B------:R-:W-:Y:S01]  /*4a70*/  CS2R R34, SRZ ;  /* 0x0000000000227805 */ /* 0x000fe2000001ff00 */
[----:B------:R-:W-:Y:S06]  /*4a80*/  @P0 BRA `(.L_x_17840) ;  /* 0x0000004000600947 */ /* 0x000fec0003800000 */
[----:B------:R-:W0:Y:S01]  /*4a90*/  LDCU UR8, c[0x0][0x3b8] ;  /* 0x00007700ff0877ac */ /* 0x000e220008000800 */
[----:B------:R-:W-:Y:S01]  /*4aa0*/  SHF.R.U32.HI R4, RZ, 0x3, R0 ;  /* 0x00000003ff047819 */ /* 0x000fe20000011600 */
[----:B--2---:R-:W-:Y:S01]  /*4ab0*/  IMAD.MOV.U32 R5, RZ, RZ, RZ ;  /* 0x000000ffff057224 */ /* 0x004fe200078e00ff */
[----:B------:R-:W-:Y:S01]  /*4ac0*/  SHF.L.U32 R6, R0, 0x5, RZ ;  /* 0x0000000500067819 */ /* 0x000fe200000006ff */
[----:B------:R-:W2:Y:S01]  /*4ad0*/  LDCU.64 UR10, c[0x0][0x3a8] ;  /* 0x00007500ff0a77ac */ /* 0x000ea20008000a00 */
[----:B------:R-:W-:Y:S01]  /*4ae0*/  LOP3.LUT R4, R4, 0x7c, RZ, 0xc0, !PT ;  /* 0x0000007c04047812 */ /* 0x000fe200078ec0ff */
[----:B------:R-:W-:Y:S01]  /*4af0*/  VIADD R30, R30, 0x220 ;  /* 0x000002201e1e7836 */ /* 0x000fe20000000000 */
[----:B------:R-:W-:Y:S01]  /*4b00*/  LOP3.LUT R6, R6, 0x20, RZ, 0xe2, !PT ;  /* 0x0000002006067812 */ /* 0x000fe200078ee2ff */
[----:B------:R-:W4:Y:S01]  /*4b10*/  LDCU UR9, c[0x0][0x3d0] ;  /* 0x00007a00ff0977ac */ /* 0x000f220008000800 */
[----:B------:R-:W-:Y:S01]  /*4b20*/  VIADD R38, R13, 0x1 ;  /* 0x000000010d267836 */ /* 0x000fe20000000000 */
[----:B------:R-:W-:Y:S01]  /*4b30*/  IADD3 R85, PT, PT, -R32, R13, RZ ;  /* 0x0000000d20557210 */ /* 0x000fe20007ffe1ff */
[----:B------:R-:W-:Y:S01]  /*4b40*/  IMAD.MOV.U32 R37, RZ, RZ, RZ ;  /* 0x000000ffff257224 */ /* 0x000fe200078e00ff */
[----:B------:R-:W-:-:S02]  /*4b50*/  LEA R29, R29, R30, 0x18 ;  /* 0x0000001e1d1d7211 */ /* 0x000fc400078ec0ff */
[----:B------:R-:W-:Y:S01]  /*4b60*/  LEA R6, R13, R6, 0x6 ;  /* 0x000000060d067211 */ /* 0x000fe200078e30ff */
[----:B0-----:R-:W-:-:S03]  /*4b70*/  IMAD R7, R2, UR8, RZ ;  /* 0x0000000802077c24 */ /* 0x001fc6000f8e02ff */
[----:B------:R-:W-:Y:S01]  /*4b80*/  IADD3 R29, PT, PT, R6, 0x10, R29 ;  /* 0x00000010061d7810 */ /* 0x000fe20007ffe01d */
[----:B------:R-:W-:-:S04]  /*4b90*/  IMAD.WIDE R4, R7, 0x4, R4 ;  /* 0x0000000407047825 */ /* 0x000fc800078e0204 */
[----:B----4-:R-:W-:Y:S01]  /*4ba0*/  IMAD R14, R33, UR9, RZ ;  /* 0x00000009210e7c24 */ /* 0x010fe2000f8e02ff */
[----:B--2---:R-:W-:Y:S01]  /*4bb0*/  IADD3 R30, P0, PT, R4, UR10, RZ ;  /* 0x0000000a041e7c10 */ /* 0x004fe2000ff1e0ff */
[----:B------:R-:W-:-:S03]  /*4bc0*/  IMAD.SHL.U32 R4, R0, 0x8, RZ ;  /* 0x0000000800047824 */ /* 0x000fc600078e00ff */
[----:B------:R-:W-:Y:S02]  /*4bd0*/  IADD3.X R39, PT, PT, R5, UR11, RZ, P0, !PT ;  /* 0x0000000b05277c10 */ /* 0x000fe400087fe4ff */
[C---:B------:R-:W-:Y:S02]  /*4be0*/  LOP3.LUT R6, R4.reuse, 0x8, RZ, 0xc0, !PT ;  /* 0x0000000804067812 */ /* 0x040fe400078ec0ff */
[----:B------:R-:W-:Y:S02]  /*4bf0*/  LOP3.LUT R33, R4, 0xf8, RZ, 0xc0, !PT ;  /* 0x000000f804217812 */ /* 0x000fe400078ec0ff */
[----:B------:R-:W-:Y:S01]  /*4c00*/  SHF.R.S32.HI R15, RZ, 0x1f, R14 ;  /* 0x0000001fff0f7819 */ /* 0x000fe2000001140e */
[----:B------:R-:W-:-:S05]  /*4c10*/  IMAD R6, R13, 0x10, R6 ;  /* 0x000000100d067824 */ /* 0x000fca00078e0206 */
[----:B------:R-:W-:-:S07]  /*4c20*/  IADD3 R40, PT, PT, R6, 0x3, RZ ;  /* 0x0000000306287810 */ /* 0x000fce0007ffe0ff */
.L_x_17873:
        /* <DEDUP_REMOVED lines=9> */
[----:B-1----:R-:W-:-:S04]  /*4cc0*/  LEA R16, P0, R4, UR4, 0x1 ;  /* 0x0000000404107c11 */ /* 0x002fc8000f8008ff */
        /* <DEDUP_REMOVED lines=78> */
.L_x_17842:
[----:B------:R-:W-:Y:S05]  /*51b0*/  BSYNC.RECONVERGENT B1 ;  /* 0x0000000000017941 */ /* 0x000fea0003800200 */
.L_x_17841:
[----:B-----5:R-:W-:Y:S02]  /*51c0*/  HFMA2.BF16_V2 R77, R5, R8, -RZ ;  /* 0x00000008054d7231 */ /* 0x020fe400003000ff */
[----:B------:R-:W-:Y:S01]  /*51d0*/  IMAD.MOV.U32 R7, RZ, RZ, R81 ;  /* 0x000000ffff077224 */ /* 0x000fe200078e0051 */
[----:B------:R-:W-:Y:S01]  /*51e0*/  MOV R8, R83 ;  /* 0x0000005300087202 */ /* 0x000fe20000000f00 */
[----:B------:R-:W-:Y:S01]  /*51f0*/  HMUL2.BF16_V2 R78, R4, R9 ;  /* 0x00000009044e7232 */ /* 0x000fe20000200000 */
[C---:B------:R-:W-:Y:S02]  /*5200*/  PRMT R9, R77.reuse, 0x7610, R9 ;  /* 0x000076104d097816 */ /* 0x040fe40000000009 */
[----:B------:R-:W-:Y:S01]  /*5210*/  HFMA2.BF16_V2 R79, R7, R10, -RZ ;  /* 0x0000000a074f7231 */ /* 0x000fe200003000ff */
[----:B------:R-:W-:Y:S01]  /*5220*/  PRMT R10, R77, 0x7632, R10 ;  /* 0x000076324d0a7816 */ /* 0x000fe2000000000a */
[----:B------:R-:W-:Y:S01]  /*5230*/  HMUL2.BF16_V2 R80, R8, R11 ;  /* 0x0000000b08507232 */ /* 0x000fe20000200000 */
        /* <DEDUP_REMOVED lines=55> */
.L_x_17844:
[----:B------:R-:W-:Y:S05]  /*55b0*/  BSYNC.RECONVERGENT B1 ;  /* 0x0000000000017941 */ /* 0x000fea0003800200 */
.L_x_17843:
[----:B------:R2:W5:Y:S02]  /*55c0*/  LDG.E.CONSTANT R84, desc[UR6][R16.64+0x400] ;  /* 0x0004000610547981 */ /* 0x000564000c1e9900 */
[----:B-----5:R-:W-:Y:S02]  /*55d0*/  HFMA2.BF16_V2 R78, R5, R78, -RZ ;  /* 0x0000004e054e7231 */ /* 0x020fe400003000ff */
[----:B------:R-:W-:Y:S02]  /*55e0*/  HMUL2.BF16_V2 R79, R4, R11 ;  /* 0x0000000b044f7232 */ /* 0x000fe40000200000 */
[----:B------:R-:W-:Y:S01]  /*55f0*/  HFMA2.BF16_V2 R80, R7, R80, -RZ ;  /* 0x0000005007507231 */ /* 0x000fe200003000ff */
        /* <DEDUP_REMOVED lines=41> */
.L_x_17846:
[----:B------:R-:W-:Y:S05]  /*5890*/  BSYNC.RECONVERGENT B1 ;  /* 0x0000000000017941 */ /* 0x000fea0003800200 */
.L_x_17845:
[----:B------:R-:W-:Y:S01]  /*58a0*/  IMAD.U32 R82, R11, 0x10000, RZ ;  /* 0x000100000b527824 */ /* 0x000fe200078e00ff */
[----:B------:R-:W-:Y:S01]  /*58b0*/  SHF.L.U32 R79, R79, 0x10, RZ ;  /* 0x000000104f4f7819 */ /* 0x000fe200000006ff */
[----:B------:R-:W-:Y:S02]  /*58c0*/  IMAD.U32 R78, R78, 0x10000, RZ ;  /* 0x000100004e4e7824 */ /* 0x000fe400078e00ff */
[----:B------:R-:W-:Y:S01]  /*58d0*/  HMUL2.BF16_V2 R11, R5, R84 ;  /* 0x00000054050b7232 */ /* 0x000fe20000200000 */
[----:B------:R-:W-:Y:S01]  /*58e0*/  SHF.L.U32 R9, R9, 0x10, RZ ;  /* 0x0000001009097819 */ /* 0x000fe200000006ff */
[----:B------:R-:W-:Y:S02]  /*58f0*/  IMAD.U32 R80, R80, 0x10000, RZ ;  /* 0x0001000050507824 */ /* 0x000fe400078e00ff */
[----:B-----5:R-:W-:Y:S02]  /*5900*/  HFMA2.BF16_V2 R83, R4, R83, -RZ ;  /* 0x0000005304537231 */ /* 0x020fe400003000ff */
        /* <DEDUP_REMOVED lines=10> */
[----:B------:R-:W-:Y:S01]  /*59b0*/  HMUL2.BF16_V2 R9, R8, R77 ;  /* 0x0000004d08097232 */ /* 0x000fe20000200000 */
[----:B------:R-:W-:Y:S01]  /*59c0*/  SHF.L.U32 R79, R82, 0x10, RZ ;  /* 0x00000010524f7819 */ /* 0x000fe200000006ff */
[----:B------:R-:W-:-:S02]  /*59d0*/  IMAD.U32 R80, R80, 0x10000, RZ ;  /* 0x0001000050507824 */ /* 0x000fc400078e00ff */
[----:B------:R-:W-:Y:S01]  /*59e0*/  HFMA2.BF16_V2 R77, R7, R86, -RZ ;  /* 0x00000056074d7231 */ /* 0x000fe200003000ff */
[----:B------:R-:W-:Y:S01]  /*59f0*/  SHF.L.U32 R11, R11, 0x10, RZ ;  /* 0x000000100b0b7819 */ /* 0x000fe200000006ff */
[----:B------:R-:W-:Y:S02]  /*5a00*/  HMUL2.BF16_V2 R82, R8, R87 ;  /* 0x0000005708527232 */ /* 0x000fe40000200000 */
        /* <DEDUP_REMOVED lines=55> */
.L_x_17848:
[----:B------:R-:W-:Y:S05]  /*5d80*/  BSYNC.RECONVERGENT B1 ;  /* 0x0000000000017941 */ /* 0x000fea0003800200 */
.L_x_17847:
[----:B------:R-:W-:Y:S01]  /*5d90*/  FADD.FTZ R19, R82, R19 ;  /* 0x0000001352137221 */ /* 0x000fe20000010000 */
        /* <DEDUP_REMOVED lines=44> */
.L_x_17850:
[----:B------:R-:W-:Y:S05]  /*6060*/  BSYNC.RECONVERGENT B1 ;  /* 0x0000000000017941 */ /* 0x000fea0003800200 */
.L_x_17849:
[----:B------:R-:W-:Y:S01]  /*6070*/  SHF.L.U32 R11, R11, 0x10, RZ ;  /* 0x000000100b0b7819 */ /* 0x000fe200000006ff */
[----:B------:R-:W-:Y:S02]  /*6080*/  IMAD.U32 R9, R9, 0x10000, RZ ;  /* 0x0001000009097824 */ /* 0x000fe400078e00ff */
[----:B-----5:R-:W-:Y:S02]  /*6090*/  HMUL2.BF16_V2 R82, R5, R82 ;  /* 0x0000005205527232 */ /* 0x020fe40000200000 */
[----:B------:R-:W-:Y:S01]  /*60a0*/  IMAD.U32 R10, R10, 0x10000, RZ ;  /* 0x000100000a0a7824 */ /* 0x000fe200078e00ff */
[----:B------:R-:W-:Y:S01]  /*60b0*/  SHF.L.U32 R80, R80, 0x10, RZ ;  /* 0x0000001050507819 */ /* 0x000fe200000006ff */
[----:B------:R-:W-:Y:S02]  /*60c0*/  IMAD.U32 R78, R78, 0x10000, RZ ;  /* 0x000100004e4e7824 */ /* 0x000fe400078e00ff */
[----:B------:R-:W-:Y:S02]  /*60d0*/  HFMA2.BF16_V2 R81, R4, R81, -RZ ;  /* 0x0000005104517231 */ /* 0x000fe400003000ff */
        /* <DEDUP_REMOVED lines=10> */
[----:B------:R-:W-:Y:S02]  /*6180*/  HMUL2.BF16_V2 R9, R8, R77 ;  /* 0x0000004d08097232 */ /* 0x000fe40000200000 */
[----:B------:R-:W-:Y:S01]  /*6190*/  FADD.FTZ R82, R10, R11 ;  /* 0x0000000b0a527221 */ /* 0x000fe20000010000 */
[----:B------:R-:W-:Y:S01]  /*61a0*/  PRMT R81, R81, 0x7632, R81 ;  /* 0x0000763251517816 */ /* 0x000fe20000000051 */
[----:B------:R-:W-:Y:S01]  /*61b0*/  HFMA2.BF16_V2 R11, R7, R84, -RZ ;  /* 0x00000054070b7231 */ /* 0x000fe200003000ff */
        /* <DEDUP_REMOVED lines=14> */
[----:B------:R-:W-:Y:S02]  /*62a0*/  HMUL2.BF16_V2 R80, R8, R83 ;  /* 0x0000005308507232 */ /* 0x000fe40000200000 */
        /* <DEDUP_REMOVED lines=40> */
.L_x_17852:
[----:B------:R-:W-:Y:S05]  /*6530*/  BSYNC.RECONVERGENT B1 ;  /* 0x0000000000017941 */ /* 0x000fea0003800200 */
.L_x_17851:
[----:B------:R0:W5:Y:S02]  /*6540*/  LDG.E.CONSTANT R84, desc[UR6][R16.64+0xc00] ;  /* 0x000c000610547981 */ /* 0x000164000c1e9900 */
[----:B-----5:R-:W-:Y:S02]  /*6550*/  HFMA2.BF16_V2 R10, R5, R10, -RZ ;  /* 0x0000000a050a7231 */ /* 0x020fe400003000ff */
[----:B------:R-:W-:Y:S02]  /*6560*/  HMUL2.BF16_V2 R77, R4, R77 ;  /* 0x0000004d044d7232 */ /* 0x000fe40000200000 */
[----:B------:R-:W-:Y:S01]  /*6570*/  HFMA2.BF16_V2 R81, R7, R82, -RZ ;  /* 0x0000005207517231 */ /* 0x000fe200003000ff */
        /* <DEDUP_REMOVED lines=40> */
.L_x_17854:
[----:B------:R-:W-:Y:S05]  /*6800*/  BSYNC.RECONVERGENT B1 ;  /* 0x0000000000017941 */ /* 0x000fea0003800200 */
.L_x_17853:
[----:B------:R-:W-:Y:S01]  /*6810*/  SHF.L.U32 R11, R11, 0x10, RZ ;  /* 0x000000100b0b7819 */ /* 0x000fe200000006ff */
[----:B------:R-:W-:Y:S02]  /*6820*/  IMAD.U32 R10, R10, 0x10000, RZ ;  /* 0x000100000a0a7824 */ /* 0x000fe400078e00ff */
[----:B------:R-:W-:Y:S02]  /*6830*/  HMUL2.BF16_V2 R84, R5, R84 ;  /* 0x0000005405547232 */ /* 0x000fe40000200000 */
[----:B------:R-:W-:Y:S02]  /*6840*/  IMAD.U32 R77, R77, 0x10000, RZ ;  /* 0x000100004d4d7824 */ /* 0x000fe400078e00ff */
[----:B012345:R-:W-:Y:S02]  /*6850*/  HFMA2.BF16_V2 R17, R4, R83, -RZ ;  /* 0x0000005304117231 */ /* 0x03ffe400003000ff */
        /* <DEDUP_REMOVED lines=14> */
[C---:B------:R-:W-:Y:S02]  /*6940*/  HMUL2.BF16_V2 R10, R8.reuse, R79 ;  /* 0x0000004f080a7232 */ /* 0x040fe40000200000 */
[----:B------:R-:W-:Y:S01]  /*6950*/  FADD.FTZ R81, R11, R16 ;  /* 0x000000100b517221 */ /* 0x000fe20000010000 */
[----:B------:R-:W-:Y:S02]  /*6960*/  HFMA2.BF16_V2 R16, R7, R86, -RZ ;  /* 0x0000005607107231 */ /* 0x000fe400003000ff */
        /* <DEDUP_REMOVED lines=53> */
.L_x_17856:
[----:B------:R-:W-:Y:S05]  /*6cc0*/  BSYNC.RECONVERGENT B1 ;  /* 0x0000000000017941 */ /* 0x000fea0003800200 */
.L_x_17855:
[----:B------:R-:W-:Y:S02]  /*6cd0*/  HFMA2.BF16_V2 R9, R5, R76, -RZ ;  /* 0x0000004c05097231 */ /* 0x000fe400003000ff */
[----:B------:R-:W-:Y:S02]  /*6ce0*/  HMUL2.BF16_V2 R11, R4, R75 ;  /* 0x0000004b040b7232 */ /* 0x000fe40000200000 */
[----:B------:R-:W-:Y:S01]  /*6cf0*/  HFMA2.BF16_V2 R17, R7, R74, -RZ ;  /* 0x0000004a07117231 */ /* 0x000fe200003000ff */
        /* <DEDUP_REMOVED lines=37> */
.L_x_17858:
[----:B------:R-:W-:Y:S05]  /*6f50*/  BSYNC.RECONVERGENT B1 ;  /* 0x0000000000017941 */ /* 0x000fea0003800200 */
.L_x_17857:
[----:B------:R-:W-:Y:S01]  /*6f60*/  SHF.L.U32 R9, R9, 0x10, RZ ;  /* 0x0000001009097819 */ /* 0x000fe200000006ff */
[----:B------:R-:W-:Y:S01]  /*6f70*/  IMAD.U32 R10, R10, 0x10000, RZ ;  /* 0x000100000a0a7824 */ /* 0x000fe200078e00ff */
[----:B------:R-:W-:Y:S01]  /*6f80*/  SHF.L.U32 R16, R16, 0x10, RZ ;  /* 0x0000001010107819 */ /* 0x000fe200000006ff */
[----:B------:R-:W-:Y:S02]  /*6f90*/  IMAD.U32 R11, R11, 0x10000, RZ ;  /* 0x000100000b0b7824 */ /* 0x000fe400078e00ff */
[----:B------:R-:W-:Y:S02]  /*6fa0*/  HMUL2.BF16_V2 R72, R5, R72 ;  /* 0x0000004805487232 */ /* 0x000fe40000200000 */
[----:B------:R-:W-:Y:S01]  /*6fb0*/  FADD.FTZ R9, R9, R10 ;  /* 0x0000000a09097221 */ /* 0x000fe20000010000 */
[----:B------:R-:W-:Y:S02]  /*6fc0*/  HFMA2.BF16_V2 R71, R4, R71, -RZ ;  /* 0x0000004704477231 */ /* 0x000fe400003000ff */
        /* <DEDUP_REMOVED lines=12> */
[C---:B------:R-:W-:Y:S02]  /*7090*/  HMUL2.BF16_V2 R9, R8.reuse, R73 ;  /* 0x0000004908097232 */ /* 0x040fe40000200000 */
[----:B------:R-:W-:Y:S01]  /*70a0*/  FADD.FTZ R72, R10, R11 ;  /* 0x0000000b0a487221 */ /* 0x000fe20000010000 */
[----:B------:R-:W-:Y:S02]  /*70b0*/  HFMA2.BF16_V2 R11, R7, R70, -RZ ;  /* 0x00000046070b7231 */ /* 0x000fe400003000ff */
[----:B------:R-:W-:Y:S02]  /*70c0*/  HMUL2.BF16_V2 R70, R8, R69 ;  /* 0x0000004508467232 */ /* 0x000fe40000200000 */
        /* <DEDUP_REMOVED lines=48> */
.L_x_17860:
[----:B------:R-:W-:Y:S05]  /*73d0*/  BSYNC.RECONVERGENT B1 ;  /* 0x0000000000017941 */ /* 0x000fea0003800200 */
.L_x_17859:
[----:B------:R-:W-:Y:S01]  /*73e0*/  FADD.FTZ R9, R16, R9 ;  /* 0x0000000910097221 */ /* 0x000fe20000010000 */
[----:B------:R-:W-:Y:S02]  /*73f0*/  HFMA2.BF16_V2 R10, R5, R68, -RZ ;  /* 0x00000044050a7231 */ /* 0x000fe400003000ff */
[----:B------:R-:W-:Y:S02]  /*7400*/  HMUL2.BF16_V2 R16, R4, R67 ;  /* 0x0000004304107232 */ /* 0x000fe40000200000 */
[----:B------:R-:W-:Y:S01]  /*7410*/  HFMA2.BF16_V2 R66, R7, R66, -RZ ;  /* 0x0000004207427231 */ /* 0x000fe200003000ff */
        /* <DEDUP_REMOVED lines=36> */
.L_x_17862:
[----:B------:R-:W-:Y:S05]  /*7660*/  BSYNC.RECONVERGENT B1 ;  /* 0x0000000000017941 */ /* 0x000fea0003800200 */
.L_x_17861:
[----:B------:R-:W-:Y:S01]  /*7670*/  SHF.L.U32 R16, R16, 0x10, RZ ;  /* 0x0000001010107819 */ /* 0x000fe200000006ff */
[----:B------:R-:W-:Y:S02]  /*7680*/  IMAD.U32 R10, R10, 0x10000, RZ ;  /* 0x000100000a0a7824 */ /* 0x000fe400078e00ff */
[----:B------:R-:W-:Y:S02]  /*7690*/  HMUL2.BF16_V2 R64, R5, R64 ;  /* 0x0000004005407232 */ /* 0x000fe40000200000 */
[----:B------:R-:W-:Y:S02]  /*76a0*/  IMAD.U32 R11, R11, 0x10000, RZ ;  /* 0x000100000b0b7824 */ /* 0x000fe400078e00ff */
[----:B------:R-:W-:Y:S02]  /*76b0*/  HFMA2.BF16_V2 R63, R4, R63, -RZ ;  /* 0x0000003f043f7231 */ /* 0x000fe400003000ff */
        /* <DEDUP_REMOVED lines=13> */
[C---:B------:R-:W-:Y:S02]  /*7790*/  HMUL2.BF16_V2 R10, R8.reuse, R65 ;  /* 0x00000041080a7232 */ /* 0x040fe40000200000 */
[----:B------:R-:W-:Y:S01]  /*77a0*/  FADD.FTZ R64, R11, R16 ;  /* 0x000000100b407221 */ /* 0x000fe20000010000 */
[----:B------:R-:W-:Y:S02]  /*77b0*/  HFMA2.BF16_V2 R16, R7, R62, -RZ ;  /* 0x0000003e07107231 */ /* 0x000fe400003000ff */
[----:B------:R-:W-:Y:S02]  /*77c0*/  HMUL2.BF16_V2 R62, R8, R61 ;  /* 0x0000003d083e7232 */ /* 0x000fe40000200000 */
        /* <DEDUP_REMOVED lines=53> */
.L_x_17864:
[----:B------:R-:W-:Y:S05]  /*7b20*/  BSYNC.RECONVERGENT B1 ;  /* 0x0000000000017941 */ /* 0x000fea0003800200 */
.L_x_17863:
[----:B------:R-:W-:Y:S02]  /*7b30*/  HFMA2.BF16_V2 R9, R5, R60, -RZ ;  /* 0x0000003c05097231 */ /* 0x000fe400003000ff */
[----:B------:R-:W-:Y:S02]  /*7b40*/  HMUL2.BF16_V2 R11, R4, R59 ;  /* 0x0000003b040b7232 */ /* 0x000fe40000200000 */
[----:B------:R-:W-:Y:S01]  /*7b50*/  FADD.FTZ R26, R17, R26 ;  /* 0x0000001a111a7221 */ /* 0x000fe20000010000 */
[----:B------:R-:W-:Y:S02]  /*7b60*/  HFMA2.BF16_V2 R17, R7, R58, -RZ ;  /* 0x0000003a07117231 */ /* 0x000fe400003000ff */
[----:B------:R-:W-:Y:S01]  /*7b70*/  HMUL2.BF16_V2 R57, R8, R57 ;  /* 0x0000003908397232 */ /* 0x000fe20000200000 */
        /* <DEDUP_REMOVED lines=50> */
.L_x_17866:
[----:B------:R-:W-:Y:S05]  /*7ea0*/  BSYNC.RECONVERGENT B1 ;  /* 0x0000000000017941 */ /* 0x000fea0003800200 */
.L_x_17865:
[----:B------:R-:W-:Y:S02]  /*7eb0*/  HFMA2.BF16_V2 R56, R5, R56, -RZ ;  /* 0x0000003805387231 */ /* 0x000fe400003000ff */
[----:B------:R-:W-:Y:S02]  /*7ec0*/  HMUL2.BF16_V2 R17, R4, R55 ;  /* 0x0000003704117232 */ /* 0x000fe40000200000 */
[----:B------:R-:W-:Y:S01]  /*7ed0*/  FADD.FTZ R9, R9, R10 ;  /* 0x0000000a09097221 */ /* 0x000fe20000010000 */
[----:B------:R-:W-:Y:S01]  /*7ee0*/  FADD.FTZ R10, R11, R58 ;  /* 0x0000003a0b0a7221 */ /* 0x000fe20000010000 */
[----:B------:R-:W-:Y:S01]  /*7ef0*/  HFMA2.BF16_V2 R55, R7, R41, -RZ ;  /* 0x0000002907377231 */ /* 0x000fe200003000ff */
[C---:B------:R-:W-:Y:S01]  /*7f00*/  PRMT R11, R56.reuse, 0x7610, R11 ;  /* 0x00007610380b7816 */ /* 0x040fe2000000000b */
[----:B------:R-:W-:Y:S01]  /*7f10*/  HMUL2.BF16_V2 R42, R8, R42 ;  /* 0x0000002a082a7232 */ /* 0x000fe20000200000 */
        /* <DEDUP_REMOVED lines=49> */
.L_x_17868:
[----:B------:R-:W-:Y:S05]  /*8230*/  BSYNC.RECONVERGENT B1 ;  /* 0x0000000000017941 */ /* 0x000fea0003800200 */
.L_x_17867:
[----:B------:R-:W-:Y:S02]  /*8240*/  HFMA2.BF16_V2 R43, R5, R43, -RZ ;  /* 0x0000002b052b7231 */ /* 0x000fe400003000ff */
[----:B------:R-:W-:Y:S02]  /*8250*/  HMUL2.BF16_V2 R42, R4, R44 ;  /* 0x0000002c042a7232 */ /* 0x000fe40000200000 */
[----:B------:R-:W-:Y:S01]  /*8260*/  HFMA2.BF16_V2 R44, R7, R45, -RZ ;  /* 0x0000002d072c7231 */ /* 0x000fe200003000ff */
        /* <DEDUP_REMOVED lines=38> */
.L_x_17870:
[----:B------:R-:W-:Y:S05]  /*84d0*/  BSYNC.RECONVERGENT B1 ;  /* 0x0000000000017941 */ /* 0x000fea0003800200 */
.L_x_17869:
[----:B------:R-:W-:Y:S01]  /*84e0*/  IMAD.U32 R56, R41, 0x10000, RZ ;  /* 0x0001000029387824 */ /* 0x000fe200078e00ff */
        /* <DEDUP_REMOVED lines=14> */
[----:B------:R-:W-:Y:S02]  /*85d0*/  HFMA2.BF16_V2 R43, R7, R49, -RZ ;  /* 0x00000031072b7231 */ /* 0x000fe400003000ff */
[----:B------:R-:W-:Y:S01]  /*85e0*/  IMAD.U32 R44, R44, 0x10000, RZ ;  /* 0x000100002c2c7824 */ /* 0x000fe200078e00ff */
[----:B------:R-:W-:Y:S01]  /*85f0*/  SHF.L.U32 R47, R47, 0x10, RZ ;  /* 0x000000102f2f7819 */ /* 0x000fe200000006ff */
[----:B------:R-:W-:Y:S01]  /*8600*/  FADD.FTZ R42, R11, R42 ;  /* 0x0000002a0b2a7221 */ /* 0x000fe20000010000 */
[----:B------:R-:W-:Y:S01]  /*8610*/  SHF.L.U32 R41, R41, 0x10, RZ ;  /* 0x0000001029297819 */ /* 0x000fe200000006ff */
[C---:B------:R-:W-:Y:S02]  /*8620*/  HMUL2.BF16_V2 R11, R8.reuse, R46 ;  /* 0x0000002e080b7232 */ /* 0x040fe40000200000 */
[----:B------:R-:W-:Y:S01]  /*8630*/  FADD.FTZ R9, R10, R9 ;  /* 0x000000090a097221 */ /* 0x000fe20000010000 */
[----:B------:R-:W-:Y:S01]  /*8640*/  FADD.FTZ R49, R44, R47 ;  /* 0x0000002f2c317221 */ /* 0x000fe20000010000 */
[----:B------:R-:W-:Y:S01]  /*8650*/  HMUL2.BF16_V2 R46, R8, R50 ;  /* 0x00000032082e7232 */ /* 0x000fe20000200000 */
        /* <DEDUP_REMOVED lines=55> */
.L_x_17872:
[----:B------:R-:W-:Y:S05]  /*89d0*/  BSYNC.RECONVERGENT B1 ;  /* 0x0000000000017941 */ /* 0x000fea0003800200 */
.L_x_17871:
[----:B------:R-:W-:Y:S02]  /*89e0*/  HMUL2.BF16_V2 R6, R4, R52 ;  /* 0x0000003404067232 */ /* 0x000fe40000200000 */
[----:B------:R-:W-:Y:S02]  /*89f0*/  HFMA2.BF16_V2 R5, R5, R51, -RZ ;  /* 0x0000003305057231 */ /* 0x000fe400003000ff */
[----:B------:R-:W-:Y:S02]  /*8a00*/  HMUL2.BF16_V2 R10, R8, R54 ;  /* 0x00000036080a7232 */ /* 0x000fe40000200000 */
[----:B------:R-:W-:Y:S01]  /*8a10*/  HFMA2.BF16_V2 R53, R7, R53, -RZ ;  /* 0x0000003507357231 */ /* 0x000fe200003000ff */
        /* <DEDUP_REMOVED lines=31> */
.L_x_17840:
[----:B-1-3--:R-:W-:Y:S05]  /*8c10*/  BSYNC.RECONVERGENT B0 ;  /* 0x0000000000007941 */ /* 0x00afea0003800200 */
.L_x_17839:
[----:B------:R-:W1:Y:S01]  /*8c20*/  SHFL.BFLY PT, R3, R18, 0x1, 0x1f ;  /* 0x0c201f0012037f89 */ /* 0x000e6200000e0000 */
[----:B------:R-:W-:Y:S01]  /*8c30*/  LOP3.LUT R33, R0, 0x1, RZ, 0xc0, !PT ;  /* 0x0000000100217812 */ /* 0x000fe200078ec0ff */
[----:B------:R-:W-:Y:S02]  /*8c40*/  BSSY.RECONVERGENT B0, `(.L_x_17874) ;  /* 0x000003c000007945 */ /* 0x000fe40003800200 */
[----:B------:R-:W3:Y:S01]  /*8c50*/  SHFL.BFLY PT, R17, R34, 0x1, 0x1f ;  /* 0x0c201f0022117f89 */ /* 0x000ee200000e0000 */
[----:B------:R-:W-:-:S03]  /*8c60*/  ISETP.NE.AND P4, PT, R33, RZ, PT ;  /* 0x000000ff2100720c */ /* 0x000fc60003f85270 */
[----:B------:R-:W4:Y:S04]  /*8c70*/  SHFL.BFLY PT, R4, R37, 0x1, 0x1f ;  /* 0x0c201f0025047f89 */ /* 0x000f2800000e0000 */
[----:B--2---:R-:W2:Y:S04]  /*8c80*/  SHFL.BFLY PT, R6, R19, 0x1, 0x1f ;  /* 0x0c201f0013067f89 */ /* 0x004ea800000e0000 */
[----:B------:R-:W5:Y:S04]  /*8c90*/  SHFL.BFLY PT, R5, R20, 0x1, 0x1f ;  /* 0x0c201f0014057f89 */ /* 0x000f6800000e0000 */
[----:B------:R-:W5:Y:S04]  /*8ca0*/  SHFL.BFLY PT, R8, R21, 0x1, 0x1f ;  /* 0x0c201f0015087f89 */ /* 0x000f6800000e0000 */
[----:B0-----:R-:W0:Y:S01]  /*8cb0*/  SHFL.BFLY PT, R7, R22, 0x1, 0x1f ;  /* 0x0c201f0016077f89 */ /* 0x001e2200000e0000 */
[----:B-1----:R-:W-:Y:S01]  /*8cc0*/  FADD.FTZ R3, R3, R18 ;  /* 0x0000001203037221 */ /* 0x002fe20000010000 */
[----:B------:R-:W-:-:S02]  /*8cd0*/  LOP3.LUT R18, R0, 0x3c0, RZ, 0xc0, !PT ;  /* 0x000003c000127812 */ /* 0x000fc400078ec0ff */
[----:B------:R-:W1:Y:S01]  /*8ce0*/  SHFL.BFLY PT, R10, R23, 0x1, 0x1f ;  /* 0x0c201f00170a7f89 */ /* 0x000e6200000e0000 */
[----:B---3--:R-:W-:Y:S01]  /*8cf0*/  FADD.FTZ R17, R17, R34 ;  /* 0x0000002211117221 */ /* 0x008fe20000010000 */
[----:B------:R-:W-:Y:S02]  /*8d00*/  ISETP.NE.OR P0, PT, R18, 0x40, P4 ;  /* 0x000000401200780c */ /* 0x000fe40002705670 */
[----:B------:R-:W3:Y:S01]  /*8d10*/  SHFL.BFLY PT, R9, R24, 0x1, 0x1f ;  /* 0x0c201f0018097f89 */ /* 0x000ee200000e0000 */
[----:B------:R-:W-:Y:S01]  /*8d20*/  SHF.R.U32.HI R34, RZ, 0x1, R12 ;  /* 0x00000001ff227819 */ /* 0x000fe2000001160c */
[----:B----4-:R-:W-:Y:S02]  /*8d30*/  FADD.FTZ R4, R4, R37 ;  /* 0x0000002504047221 */ /* 0x010fe40000010000 */
[----:B------:R-:W4:Y:S01]  /*8d40*/  SHFL.BFLY PT, R14, R25, 0x1, 0x1f ;  /* 0x0c201f00190e7f89 */ /* 0x000f2200000e0000 */
[----:B--2---:R-:W-:Y:S01]  /*8d50*/  FADD.FTZ R6, R6, R19 ;  /* 0x0000001306067221 */ /* 0x004fe20000010000 */
[----:B------:R-:W-:-:S02]  /*8d60*/  LEA R13, R13, R34, 0x8 ;  /* 0x000000220d0d7211 */ /* 0x000fc400078e40ff */
[----:B------:R-:W2:Y:S01]  /*8d70*/  SHFL.BFLY PT, R11, R26, 0x1, 0x1f ;  /* 0x0c201f001a0b7f89 */ /* 0x000ea200000e0000 */
        /* <DEDUP_REMOVED lines=8> */
[----:B---3--:R-:W-:-:S03]  /*8e00*/  FADD.FTZ R9, R9, R24 ;  /* 0x0000001809097221 */ /* 0x008fc60000010000 */
[----:B------:R-:W3:Y:S01]  /*8e10*/  SHFL.BFLY PT, R29, R36, 0x1, 0x1f ;  /* 0x0c201f00241d7f89 */ /* 0x000ee200000e0000 */
[----:B----4-:R-:W-:Y:S01]  /*8e20*/  FADD.FTZ R14, R14, R25 ;  /* 0x000000190e0e7221 */ /* 0x010fe20000010000 */
[----:B------:R-:W-:Y:S01]  /*8e30*/  BAR.SYNC.DEFER_BLOCKING 0x0 ;  /* 0x0000000000007b1d */ /* 0x000fe20000010000 */
[----:B--2---:R-:W-:Y:S01]  /*8e40*/  FADD.FTZ R11, R11, R26 ;  /* 0x0000001a0b0b7221 */ /* 0x004fe20000010000 */
[----:B-----5:R-:W-:Y:S01]  /*8e50*/  FADD.FTZ R16, R16, R27 ;  /* 0x0000001b10107221 */ /* 0x020fe20000010000 */
[----:B------:R-:W-:Y:S01]  /*8e60*/  FADD.FTZ R15, R15, R28 ;  /* 0x0000001c0f0f7221 */ /* 0x000fe20000010000 */
[----:B0-----:R-:W-:Y:S01]  /*8e70*/  FADD.FTZ R30, R30, R31 ;  /* 0x0000001f1e1e7221 */ /* 0x001fe20000010000 */
[----:B-1----:R-:W-:Y:S01]  /*8e80*/  FADD.FTZ R32, R32, R35 ;  /* 0x0000002320207221 */ /* 0x002fe20000010000 */
        /* <DEDUP_REMOVED lines=23> */
.L_x_17875:
[----:B------:R-:W-:Y:S05]  /*9000*/  BSYNC.RECONVERGENT B0 ;  /* 0x0000000000007941 */ /* 0x000fea0003800200 */
.L_x_17874:
        /* <DEDUP_REMOVED lines=45> */
.L_x_17877:
[----:B------:R-:W-:Y:S05]  /*92e0*/  BSYNC.RECONVERGENT B0 ;  /* 0x0000000000007941 */ /* 0x000fea0003800200 */
.L_x_17876:
        /* <DEDUP_REMOVED lines=20> */
.L_x_17879:
[----:B------:R-:W-:Y:S05]  /*9430*/  BSYNC.RECONVERGENT B0 ;  /* 0x0000000000007941 */ /* 0x000fea0003800200 */
.L_x_17878:
        /* <DEDUP_REMOVED lines=35> */
.L_x_17881:
[----:B------:R-:W-:Y:S05]  /*9670*/  BSYNC.RECONVERGENT B0 ;  /* 0x0000000000007941 */ /* 0x000fea0003800200 */
.L_x_17880:
        /* <DEDUP_REMOVED lines=8> */
[----:B------:R-:W1:Y:S01]  /*9700*/  S2R R13, SR_TID.X ;  /* 0x00000000000d7919 */ /* 0x000e620000002100 */
[----:B------:R-:W2:Y:S01]  /*9710*/  S2UR UR4, SR_CTAID.Z ;  /* 0x00000000000479c3 */ /* 0x000ea20000002700 */
[----:B------:R-:W3:Y:S01]  /*9720*/  LDCU.64 UR8, c[0x0][0x380] ;  /* 0x00007000ff0877ac */ /* 0x000ee20008000a00 */
[----:B------:R-:W-:Y:S01]  /*9730*/  IMAD.SHL.U32 R2, R2, 0x100, RZ ;  /* 0x0000010002027824 */ /* 0x000fe200078e00ff */
[----:B0-----:R-:W-:Y:S02]  /*9740*/  F2FP.BF16.F32.PACK_AB R4, R3, R4 ;  /* 0x000000040304723e */ /* 0x001fe400000010ff */
[----:B------:R-:W-:Y:S02]  /*9750*/  F2FP.BF16.F32.PACK_AB R5, R5, R6 ;  /* 0x000000060505723e */ /* 0x000fe400000010ff */
[----:B------:R-:W-:Y:S02]  /*9760*/  F2FP.BF16.F32.PACK_AB R7, R7, R8 ;  /* 0x000000080707723e */ /* 0x000fe400000010ff */
[----:B------:R-:W-:-:S02]  /*9770*/  PRMT R6, R5, 0x7632, R6 ;  /* 0x0000763205067816 */ /* 0x000fc40000000006 */
[----:B------:R-:W-:Y:S02]  /*9780*/  F2FP.BF16.F32.PACK_AB R9, R9, R10 ;  /* 0x0000000a0909723e */ /* 0x000fe400000010ff */
[----:B------:R-:W-:Y:S02]  /*9790*/  F2FP.BF16.F32.PACK_AB R11, R11, R14 ;  /* 0x0000000e0b0b723e */ /* 0x000fe400000010ff */
[----:B------:R-:W-:Y:S02]  /*97a0*/  F2FP.BF16.F32.PACK_AB R15, R15, R16 ;  /* 0x000000100f0f723e */ /* 0x000fe400000010ff */
[----:B------:R-:W-:Y:S02]  /*97b0*/  F2FP.BF16.F32.PACK_AB R17, R17, R30 ;  /* 0x0000001e1111723e */ /* 0x000fe400000010ff */
[----:B------:R-:W-:Y:S02]  /*97c0*/  F2FP.BF16.F32.PACK_AB R29, R29, R32 ;  /* 0x000000201d1d723e */ /* 0x000fe400000010ff */
[----:B------:R-:W-:Y:S01]  /*97d0*/  PRMT R8, R7, 0x7632, R8 ;  /* 0x0000763207087816 */ /* 0x000fe20000000008 */
[----:B--2---:R-:W-:Y:S01]  /*97e0*/  USHF.L.U32 UR4, UR4, 0x8, URZ ;  /* 0x0000000804047899 */ /* 0x004fe200080006ff */
[----:B-1----:R-:W-:-:S05]  /*97f0*/  SHF.R.U32.HI R13, RZ, 0x1, R13 ;  /* 0x00000001ff0d7819 */ /* 0x002fca000001160d */
[----:B------:R-:W-:-:S04]  /*9800*/  IADD3 R0, P0, P1, R13, UR4, R2 ;  /* 0x000000040d007c10 */ /* 0x000fc8000f91e002 */
[----:B------:R-:W-:Y:S02]  /*9810*/  IADD3.X R13, PT, PT, RZ, RZ, RZ, P0, P1 ;  /* 0x000000ffff0d7210 */ /* 0x000fe400007e24ff */
[----:B---3--:R-:W-:-:S04]  /*9820*/  LEA R2, P0, R0, UR8, 0x1 ;  /* 0x0000000800027c11 */ /* 0x008fc8000f8008ff */
[----:B------:R-:W-:Y:S02]  /*9830*/  LEA.HI.X R3, R0, UR9, R13, 0x1, P0 ;  /* 0x0000000900037c11 */ /* 0x000fe400080f0c0d */
        /* <DEDUP_REMOVED lines=23> */
.L_x_17816:
[----:B------:R-:W-:Y:S01]  /*99b0*/  BSSY B1, `(.L_x_17882) ;  /* 0x0000007000017945 */ /* 0x000fe20003800000 */
[----:B------:R-:W-:Y:S01]  /*99c0*/  IMAD.MOV.U32 R149, RZ, RZ, 0x1 ;  /* 0x00000001ff957424 */ /* 0x000fe200078e00ff */
[----:B------:R-:W-:Y:S01]  /*99d0*/  MOV R151, 0x1f ;  /* 0x0000001f00977802 */ /* 0x000fe20000000f00 */
[----:B------:R-:W-:-:S07]  /*99e0*/  IMAD.MOV.U32 R148, RZ, RZ, -0x1 ;  /* 0xffffffffff947424 */ /* 0x000fce00078e00ff */
[----:B------:R-:W-:Y:S05]  /*99f0*/  WARPSYNC.COLLECTIVE R148, `(.L_x_17883) ;  /* 0x0000000094087348 */ /* 0x000fea0003c00000 */
[----:B------:R0:W1:Y:S02]  /*9a00*/  SHFL.BFLY P2, R7, R4, R149, R151 ;  /* 0x0c00009504077389 */ /* 0x0000640000040097 */
[----:B01----:R-:W-:Y:S05]  /*9a10*/  ENDCOLLECTIVE ;  /* 0x000000000000791b */ /* 0x003fea0003800000 */
.L_x_17883:
[----:B------:R-:W-:Y:S05]  /*9a20*/  BSYNC B1 ;  /* 0x0000000000017941 */ /* 0x000fea0003800000 */
.L_x_17882:
[----:B------:R-:W-:Y:S01]  /*9a30*/  IMAD.MOV.U32 R5, RZ, RZ, R7 ;  /* 0x000000ffff057224 */ /* 0x000fe200078e0007 */
[----:B------:R-:W-:Y:S06]  /*9a40*/  BRA `(.L_x_17884) ;  /* 0xffffff9000ec7947 */ /* 0x000fec000383ffff */
.L_x_17818:
[----:B------:R-:W-:Y:S01]  /*9a50*/  BSSY B0, `(.L_x_17885) ;  /* 0x0000008000007945 */ /* 0x000fe20003800000 */
[----:B------:R-:W-:Y:S01]  /*9a60*/  MOV R4, R15 ;  /* 0x0000000f00047202 */ /* 0x000fe20000000f00 */
[----:B------:R-:W-:Y:S01]  /*9a70*/  IMAD.MOV.U32 R149, RZ, RZ, 0x10 ;  /* 0x00000010ff957424 */ /* 0x000fe200078e00ff */
[----:B------:R-:W-:Y:S01]  /*9a80*/  MOV R148, 0xffffffff ;  /* 0xffffffff00947802 */ /* 0x000fe20000000f00 */
[----:B------:R-:W-:-:S07]  /*9a90*/  IMAD.MOV.U32 R151, RZ, RZ, 0x1f ;  /* 0x0000001fff977424 */ /* 0x000fce00078e00ff */
[----:B-----5:R-:W-:Y:S05]  /*9aa0*/  WARPSYNC.COLLECTIVE R148, `(.L_x_17886) ;  /* 0x0000000094087348 */ /* 0x020fea0003c00000 */
[----:B------:R0:W1:Y:S02]  /*9ab0*/  SHFL.BFLY P2, R7, R4, R149, R151 ;  /* 0x0c00009504077389 */ /* 0x0000640000040097 */
[----:B01---5:R-:W-:Y:S05]  /*9ac0*/  ENDCOLLECTIVE ;  /* 0x000000000000791b */ /* 0x023fea0003800000 */
.L_x_17886:
[----:B------:R-:W-:Y:S05]  /*9ad0*/  BSYNC B0 ;  /* 0x0000000000007941 */ /* 0x000fea0003800000 */
.L_x_17885:
[----:B------:R-:W-:Y:S02]  /*9ae0*/  IMAD.MOV.U32 R4, RZ, RZ, R7 ;  /* 0x000000ffff047224 */ /* 0x000fe400078e0007 */
[----:B------:R-:W-:Y:S02]  /*9af0*/  HFMA2 R151, -RZ, RZ, 0, 1.847743988037109375e-06 ;  /* 0x0000001fff977431 */ /* 0x000fe400000001ff */
[----:B------:R-:W-:Y:S02]  /*9b00*/  IMAD.MOV.U32 R149, RZ, RZ, 0x8 ;  /* 0x00000008ff957424 */ /* 0x000fe400078e00ff */
[----:B------:R-:W-:Y:S01]  /*9b10*/  IMAD.MOV.U32 R148, RZ, RZ, -0x1 ;  /* 0xffffffffff947424 */ /* 0x000fe200078e00ff */
[----:B------:R-:W-:-:S07]  /*9b20*/  FMNMX.FTZ R4, R4, R15, !PT ;  /* 0x0000000f04047209 */ /* 0x000fce0007810000 */
[----:B------:R-:W-:Y:S05]  /*9b30*/  WARPSYNC.COLLECTIVE R148, `(.L_x_17887) ;  /* 0x0000000094087348 */ /* 0x000fea0003c00000 */
[----:B------:R0:W1:Y:S02]  /*9b40*/  SHFL.BFLY P2, R7, R4, R149, R151 ;  /* 0x0c00009504077389 */ /* 0x0000640000040097 */
[----:B01----:R-:W-:Y:S05]  /*9b50*/  ENDCOLLECTIVE ;  /* 0x000000000000791b */ /* 0x003fea0003800000 */
.L_x_17887:
[----:B------:R-:W-:Y:S02]  /*9b60*/  IMAD.MOV.U32 R149, RZ, RZ, 0x4 ;  /* 0x00000004ff957424 */ /* 0x000fe400078e00ff */
[----:B------:R-:W-:-:S05]  /*9b70*/  IMAD.MOV.U32 R5, RZ, RZ, R7 ;  /* 0x000000ffff057224 */ /* 0x000fca00078e0007 */
[----:B------:R-:W-:-:S04]  /*9b80*/  FMNMX.FTZ R5, R4, R5, !PT ;  /* 0x0000000504057209 */ /* 0x000fc80007810000 */
[----:B------:R-:W-:-:S07]  /*9b90*/  MOV R4, R5 ;  /* 0x0000000500047202 */ /* 0x000fce0000000f00 */
[----:B------:R-:W-:Y:S05]  /*9ba0*/  WARPSYNC.COLLECTIVE R148, `(.L_x_17888) ;  /* 0x0000000094087348 */ /* 0x000fea0003c00000 */
[----:B------:R0:W1:Y:S02]  /*9bb0*/  SHFL.BFLY P2, R7, R4, R149, R151 ;  /* 0x0c00009504077389 */ /* 0x0000640000040097 */
[----:B01----:R-:W-:Y:S05]  /*9bc0*/  ENDCOLLECTIVE ;  /* 0x000000000000791b */ /* 0x003fea0003800000 */
.L_x_17888:
[----:B------:R-:W-:Y:S02]  /*9bd0*/  IMAD.MOV.U32 R149, RZ, RZ, 0x2 ;  /* 0x00000002ff957424 */ /* 0x000fe400078e00ff */
[----:B------:R-:W-:-:S05]  /*9be0*/  IMAD.MOV.U32 R6, RZ, RZ, R7 ;  /* 0x000000ffff067224 */ /* 0x000fca00078e0007 */
[----:B------:R-:W-:-:S04]  /*9bf0*/  FMNMX.FTZ R6, R5, R6, !PT ;  /* 0x0000000605067209 */ /* 0x000fc80007810000 */
[----:B------:R-:W-:-:S07]  /*9c00*/  MOV R4, R6 ;  /* 0x0000000600047202 */ /* 0x000fce0000000f00 */
[----:B------:R-:W-:Y:S05]  /*9c10*/  WARPSYNC.COLLECTIVE R148, `(.L_x_17889) ;  /* 0x0000000094087348 */ /* 0x000fea0003c00000 */
[----:B------:R0:W1:Y:S02]  /*9c20*/  SHFL.BFLY P2, R7, R4, R149, R151 ;  /* 0x0c00009504077389 */ /* 0x0000640000040097 */
[----:B01----:R-:W-:Y:S05]  /*9c30*/  ENDCOLLECTIVE ;  /* 0x000000000000791b */ /* 0x003fea0003800000 */
.L_x_17889:
[----:B------:R-:W-:Y:S05]  /*9c40*/  BRA `(.L_x_17890) ;  /* 0xffffff9000f07947 */ /* 0x000fea000383ffff */
.L_x_17891:
        /* <DEDUP_REMOVED lines=11> */
.L_x_25914:


//--------------------- .text._ZN4vllm25paged_attention_v1_kernelI13__nv_bfloat16S1_Li192ELi16ELi128ELNS_18Fp8KVCacheDataTypeE0ELb0EEEvPT_PKS3_PKT0_S9_ifPKiSB_iPKfiiiSD_SD_iiiii --------------------------
	.section	.text._ZN4vllm25paged_attention_v1_kernelI13__nv_bfloat16S1_Li192ELi16ELi128ELNS_18Fp8KVCacheDataTypeE0ELb0EEEvPT_PKS3_PKT0_S9_ifPKiSB_iPKfiiiSD_SD_iiiii,"ax",@progbits
	.align	128
        .global         _ZN4vllm25paged_attention_v1_kernelI13__nv_bfloat16S1_Li192ELi16ELi128ELNS_18Fp8KVCacheDataTypeE0ELb0EEEvPT_PKS3_PKT0_S9_ifPKiSB_iPKfiiiSD_SD_iiiii
        .type           _ZN4vllm25paged_attention_v1_kernelI13__nv_bfloat16S1_Li192ELi16ELi128ELNS_18Fp8KVCacheDataTypeE0ELb0EEEvPT_PKS3_PKT0_S9_ifPKiSB_iPKfiiiSD_SD_iiiii,@function
        .size           _ZN4vllm25paged_attention_v1_kernelI13__nv_bfloat16S1_Li192ELi16ELi128ELNS_18Fp8KVCacheDataTypeE0ELb0EEEvPT_PKS3_PKT0_S9_ifPKiSB_iPKfiiiSD_SD_iiiii,(.L_x_25915 - _ZN4vllm25paged_attention_v1_kernelI13__nv_bfloat16S1_Li192ELi16ELi128ELNS_18Fp8KVCacheDataTypeE0ELb0EEEvPT_PKS3_PKT0_S9_ifPKiSB_iPKfiiiSD_SD_iiiii)
        .other          _ZN4vllm25paged_attention_v1_kernelI13__nv_bfloat16S1_Li192ELi16ELi128ELNS_18Fp8KVCacheDataTypeE0ELb0EEEvPT_PKS3_PKT0_S9_ifPKiSB_iPKfiiiSD_SD_iiiii,@"STO_CUDA_ENTRY STV_DEFAULT"
_ZN4vllm25paged_attention_v1_kernelI13__nv_bfloat16S1_Li192ELi16ELi128ELNS_18Fp8KVCacheDataTypeE0ELb0EEEvPT_PKS3_PKT0_S9_ifPKiSB_iPKfiiiSD_SD_iiiii:
.text._ZN4vllm25paged_attention_v1_kernelI13__nv_bfloat16S1_Li192ELi16ELi128ELNS_18Fp8KVCacheDataTypeE0ELb0EEEvPT_PKS3_PKT0_S9_ifPKiSB_iPKfiiiSD_SD_iiiii:
        /* <DEDUP_REMOVED lines=22> */
[----:B----4-:R-:W-:Y:S02]  /*0160*/  @!P1 IMAD R7, R11, 0xc0, RZ ;  /* 0x000000c00b079824 */ /* 0x010fe400078e02ff */
        /* <DEDUP_REMOVED lines=16> */
[----:B------:R-:W-:Y:S01]  /*0270*/  LOP3.LUT R92, R0, 0x1, RZ, 0xc0, !PT ;  /* 0x00000001005c7812 */ /* 0x000fe200078ec0ff */
[----:B------:R-:W-:Y:S01]  /*0280*/  BSSY B0, `(.L_x_17892) ;  /* 0x0000237000007945 */ /* 0x000fe20003800000 */
[--C-:B------:R-:W-:Y:S01]  /*0290*/  SHF.R.U32.HI R49, RZ, 0x1, R0.reuse ;  /* 0x00000001ff317819 */ /* 0x100fe20000011600 */
[----:B------:R-:W-:Y:S01]  /*02a0*/  IMAD.MOV.U32 R104, RZ, RZ, -0x800001 ;  /* 0xff7fffffff687424 */ /* 0x000fe200078e00ff */
[----:B------:R-:W-:Y:S01]  /*02b0*/  SHF.R.U32.HI R31, RZ, 0x5, R0 ;  /* 0x00000005ff1f7819 */ /* 0x000fe20000011600 */
[----:B0-----:R-:W-:-:S04]  /*02c0*/  VIADD R4, R10, 0xffffffe ;  /* 0x0ffffffe0a047836 */ /* 0x001fc80000000000 */
        /* <DEDUP_REMOVED lines=16> */
[----:B------:R-:W-:-:S04]  /*03d0*/  @P0 VIADD R5, R5, 0x1 ;  /* 0x0000000105050836 */ /* 0x000fc80000000000 */
[----:B------:R-:W-:-:S04]  /*03e0*/  IMAD.MOV.U32 R8, RZ, RZ, R5 ;  /* 0x000000ffff087224 */ /* 0x000fc800078e0005 */
[----:B------:R-:W-:Y:S01]  /*03f0*/  @!P3 IMAD.MOV R8, RZ, RZ, -R8 ;  /* 0x000000ffff08b224 */ /* 0x000fe200078e0a08 */
[----:B------:R-:W-:-:S04]  /*0400*/  @!P2 LOP3.LUT R8, RZ, R17, RZ, 0x33, !PT ;  /* 0x00000011ff08a212 */ /* 0x000fc800078e33ff */
[----:B------:R-:W-:-:S04]  /*0410*/  IABS R7, R8 ;  /* 0x0000000800077213 */ /* 0x000fc80000000000 */
        /* <DEDUP_REMOVED lines=9> */
[----:B------:R-:W-:-:S04]  /*04b0*/  IMAD.HI.U32 R5, R5, R9, R4 ;  /* 0x0000000905057227 */ /* 0x000fc800078e0004 */
[----:B------:R-:W-:Y:S02]  /*04c0*/  IMAD.MOV R4, RZ, RZ, -R10 ;  /* 0x000000ffff047224 */ /* 0x000fe400078e0a0a */
[----:B------:R-:W-:Y:S01]  /*04d0*/  IMAD.HI.U32 R33, R5, R6, RZ ;  /* 0x0000000605217227 */ /* 0x000fe200078e00ff */
[----:B------:R-:W-:-:S03]  /*04e0*/  LEA R5, R29, R30, 0x18 ;  /* 0x0000001e1d057211 */ /* 0x000fc600078ec0ff */
[----:B------:R-:W-:Y:S02]  /*04f0*/  IMAD R4, R33, R4, R6 ;  /* 0x0000000421047224 */ /* 0x000fe400078e0206 */
[----:B------:R-:W-:-:S03]  /*0500*/  IMAD R92, R92, 0xc0, R5 ;  /* 0x000000c05c5c7824 */ /* 0x000fc600078e0205 */
[----:B------:R-:W-:Y:S01]  /*0510*/  ISETP.GT.U32.AND P2, PT, R7, R4, PT ;  /* 0x000000040700720c */ /* 0x000fe20003f44070 */
[----:B------:R-:W-:-:S12]  /*0520*/  @!P1 IMAD R5, R49, 0x8, R92 ;  /* 0x0000000831059824 */ /* 0x000fd800078e025c */
[----:B------:R-:W-:Y:S01]  /*0530*/  @!P2 IADD3 R4, PT, PT, R4, -R7, RZ ;  /* 0x800000070404a210 */ /* 0x000fe20007ffe0ff */
[----:B------:R-:W-:-:S03]  /*0540*/  @!P2 VIADD R33, R33, 0x1 ;  /* 0x000000012121a836 */ /* 0x000fc60000000000 */
[----:B------:R-:W-:Y:S02]  /*0550*/  ISETP.GE.U32.AND P0, PT, R4, R7, PT ;  /* 0x000000070400720c */ /* 0x000fe40003f06070 */
[----:B------:R-:W-:-:S04]  /*0560*/  LOP3.LUT R4, R11, R8, RZ, 0x3c, !PT ;  /* 0x000000080b047212 */ /* 0x000fc800078e3cff */
[----:B------:R-:W-:-:S07]  /*0570*/  ISETP.GE.AND P3, PT, R4, RZ, PT ;  /* 0x000000ff0400720c */ /* 0x000fce0003f66270 */
[----:B------:R-:W-:-:S06]  /*0580*/  @P0 IADD3 R33, PT, PT, R33, 0x1, RZ ;  /* 0x0000000121210810 */ /* 0x000fcc0007ffe0ff */
[----:B------:R-:W-:Y:S02]  /*0590*/  @!P3 IMAD.MOV R33, RZ, RZ, -R33 ;  /* 0x000000ffff21b224 */ /* 0x000fe400078e0a21 */
        /* <DEDUP_REMOVED lines=12> */
[----:B------:R-:W-:Y:S02]  /*0660*/  IMAD.SHL.U32 R10, R0, 0x2, RZ ;  /* 0x00000002000a7824 */ /* 0x000fe400078e00ff */
[----:B------:R-:W-:Y:S01]  /*0670*/  HFMA2 R9, -RZ, RZ, 0, 0 ;  /* 0x00000000ff097431 */ /* 0x000fe200000001ff */
[----:B------:R-:W1:Y:S01]  /*0680*/  LDCU.64 UR8, c[0x0][0x3a8] ;  /* 0x00007500ff0877ac */ /* 0x000e620008000a00 */
[----:B------:R-:W-:Y:S01]  /*0690*/  LOP3.LUT R8, R8, 0x7c, RZ, 0xc0, !PT ;  /* 0x0000007c08087812 */ /* 0x000fe200078ec0ff */
[----:B------:R-:W-:Y:S01]  /*06a0*/  VIADD R16, R30, 0x1a0 ;  /* 0x000001a01e107836 */ /* 0x000fe20000000000 */
[----:B------:R-:W-:Y:S01]  /*06b0*/  LOP3.LUT R10, R10, 0x3c, RZ, 0xc0, !PT ;  /* 0x0000003c0a0a7812 */ /* 0x000fe200078ec0ff */
[----:B------:R-:W2:Y:S01]  /*06c0*/  LDS.128 R4, [R92] ;  /* 0x000000005c047984 */ /* 0x000ea20000000c00 */
[----:B------:R-:W-:-:S02]  /*06d0*/  LOP3.LUT R104, R49, 0xf, RZ, 0xc0, !PT ;  /* 0x0000000f31687812 */ /* 0x000fc400078ec0ff */
[----:B------:R-:W-:Y:S01]  /*06e0*/  LEA R35, R29, R16, 0x18 ;  /* 0x000000101d237211 */ /* 0x000fe200078ec0ff */
[C---:B------:R-:W-:Y:S01]  /*06f0*/  IMAD R10, R31.reuse, 0x40, R10 ;  /* 0x000000401f0a7824 */ /* 0x040fe200078e020a */
[----:B------:R-:W3:Y:S01]  /*0700*/  LDS.128 R12, [R92+0x10] ;  /* 0x000010005c0c7984 */ /* 0x000ee20000000c00 */
[----:B------:R-:W-:Y:S02]  /*0710*/  IMAD R106, R31, 0x10, R104 ;  /* 0x000000101f6a7824 */ /* 0x000fe400078e0268 */
[----:B------:R-:W-:Y:S01]  /*0720*/  IMAD.IADD R35, R10, 0x1, R35 ;  /* 0x000000010a237824 */ /* 0x000fe200078e0223 */
[----:B------:R-:W4:Y:S01]  /*0730*/  LDS.128 R20, [R92+0x20] ;  /* 0x000020005c147984 */ /* 0x000f220000000c00 */
[----:B0-----:R-:W-:Y:S02]  /*0740*/  IMAD R11, R2, UR4, RZ ;  /* 0x00000004020b7c24 */ /* 0x001fe4000f8e02ff */
[----:B------:R-:W-:Y:S01]  /*0750*/  IMAD.IADD R107, R106, 0x1, -R3 ;  /* 0x000000016a6b7824 */ /* 0x000fe200078e0a03 */
[----:B------:R-:W0:Y:S01]  /*0760*/  LDS.128 R24, [R92+0x30] ;  /* 0x000030005c187984 */ /* 0x000e220000000c00 */
[----:B------:R-:W-:-:S03]  /*0770*/  IMAD.WIDE R8, R11, 0x4, R8 ;  /* 0x000000040b087825 */ /* 0x000fc600078e0208 */
[----:B------:R-:W-:Y:S01]  /*0780*/  LDS.128 R16, [R92+0x40] ;  /* 0x000040005c107984 */ /* 0x000fe20000000c00 */
[----:B------:R-:W-:Y:S01]  /*0790*/  IMAD.MOV.U32 R104, RZ, RZ, -0x800001 ;  /* 0xff7fffffff687424 */ /* 0x000fe200078e00ff */
[----:B-1----:R-:W-:Y:S01]  /*07a0*/  IADD3 R34, P0, PT, R8, UR8, RZ ;  /* 0x0000000808227c10 */ /* 0x002fe2000ff1e0ff */
[----:B------:R-:W-:-:S03]  /*07b0*/  VIADD R106, R106, 0x1 ;  /* 0x000000016a6a7836 */ /* 0x000fc60000000000 */
[----:B------:R-:W-:Y:S02]  /*07c0*/  IADD3.X R37, PT, PT, R9, UR9, RZ, P0, !PT ;  /* 0x0000000909257c10 */ /* 0x000fe400087fe4ff */
[----:B------:R-:W1:Y:S01]  /*07d0*/  LDS.128 R8, [R92+0x50] ;  /* 0x000050005c087984 */ /* 0x000e620000000c00 */
[C---:B--2---:R-:W-:Y:S01]  /*07e0*/  PRMT R50, R4.reuse, 0x7632, R50 ;  /* 0x0000763204327816 */ /* 0x044fe20000000032 */
[C---:B------:R-:W-:Y:S01]  /*07f0*/  IMAD.U32 R38, R5.reuse, 0x10000, RZ ;  /* 0x0001000005267824 */ /* 0x040fe200078e00ff */
[----:B------:R-:W-:Y:S01]  /*0800*/  SHF.L.U32 R36, R4, 0x10, RZ ;  /* 0x0000001004247819 */ /* 0x000fe200000006ff */
[C---:B------:R-:W-:Y:S01]  /*0810*/  IMAD.U32 R39, R6.reuse, 0x10000, RZ ;  /* 0x0001000006277824 */ /* 0x040fe200078e00ff */
        /* <DEDUP_REMOVED lines=32> */
[----:B------:R-:W0:Y:S01]  /*0a20*/  LDS.128 R8, [R92+0xb0] ;  /* 0x0000b0005c087984 */ /* 0x000e220000000c00 */
[----:B------:R-:W-:Y:S01]  /*0a30*/  PRMT R66, R22, 0x7632, R66 ;  /* 0x0000763216427816 */ /* 0x000fe20000000042 */
[----:B------:R-:W-:Y:S01]  /*0a40*/  IMAD.U32 R51, R51, 0x10000, RZ ;  /* 0x0001000033337824 */ /* 0x000fe200078e00ff */
[----:B------:R-:W-:Y:S01]  /*0a50*/  PRMT R68, R23, 0x7632, R68 ;  /* 0x0000763217447816 */ /* 0x000fe20000000044 */
[----:B------:R-:W1:Y:S01]  /*0a60*/  LDS.128 R4, [R92+0x60] ;  /* 0x000060005c047984 */ /* 0x000e620000000c00 */
[----:B------:R-:W-:Y:S01]  /*0a70*/  PRMT R70, R24, 0x7632, R70 ;  /* 0x0000763218467816 */ /* 0x000fe20000000046 */
[----:B------:R-:W-:Y:S01]  /*0a80*/  IMAD.U32 R52, R52, 0x10000, RZ ;  /* 0x0001000034347824 */ /* 0x000fe200078e00ff */
[----:B------:R-:W-:Y:S01]  /*0a90*/  SHF.L.U32 R55, R24, 0x10, RZ ;  /* 0x0000001018377819 */ /* 0x000fe200000006ff */
[----:B------:R-:W2:Y:S01]  /*0aa0*/  LDS.128 R12, [R92+0x70] ;  /* 0x000070005c0c7984 */ /* 0x000ea20000000c00 */
[----:B------:R-:W-:Y:S01]  /*0ab0*/  PRMT R72, R25, 0x7632, R72 ;  /* 0x0000763219487816 */ /* 0x000fe20000000048 */
[----:B------:R-:W-:Y:S01]  /*0ac0*/  IMAD.U32 R53, R53, 0x10000, RZ ;  /* 0x0001000035357824 */ /* 0x000fe200078e00ff */
[----:B------:R-:W-:Y:S01]  /*0ad0*/  PRMT R74, R26, 0x7632, R74 ;  /* 0x000076321a4a7816 */ /* 0x000fe2000000004a */
[----:B------:R-:W3:Y:S01]  /*0ae0*/  LDS.128 R20, [R92+0x80] ;  /* 0x000080005c147984 */ /* 0x000ee20000000c00 */
[----:B------:R-:W-:Y:S01]  /*0af0*/  PRMT R76, R27, 0x7632, R76 ;  /* 0x000076321b4c7816 */ /* 0x000fe2000000004c */
[----:B------:R-:W-:Y:S01]  /*0b00*/  IMAD.U32 R56, R56, 0x10000, RZ ;  /* 0x0001000038387824 */ /* 0x000fe200078e00ff */
[C---:B------:R-:W-:Y:S01]  /*0b10*/  PRMT R78, R16.reuse, 0x7632, R78 ;  /* 0x00007632104e7816 */ /* 0x040fe2000000004e */
[----:B------:R-:W4:Y:S01]  /*0b20*/  LDS.128 R24, [R92+0x90] ;  /* 0x000090005c187984 */ /* 0x000f220000000c00 */
        /* <DEDUP_REMOVED lines=8> */
[----:B------:R2:W4:Y:S01]  /*0bb0*/  LDS.128 R16, [R92+0xa0] ;  /* 0x0000a0005c107984 */ /* 0x0005220000000c00 */
        /* <DEDUP_REMOVED lines=15> */
[C---:B------:R-:W-:Y:S01]  /*0cb0*/  IMAD.U32 R101, R9.reuse, 0x10000, RZ ;  /* 0x0001000009657824 */ /* 0x040fe200078e00ff */
[----:B------:R-:W-:Y:S01]  /*0cc0*/  SHF.L.U32 R49, R8, 0x10, RZ ;  /* 0x0000001008317819 */ /* 0x000fe200000006ff */
[C---:B------:R-:W-:Y:S01]  /*0cd0*/  IMAD.U32 R103, R10.reuse, 0x10000, RZ ;  /* 0x000100000a677824 */ /* 0x040fe200078e00ff */
[----:B------:R-:W-:Y:S01]  /*0ce0*/  PRMT R8, R9, 0x7632, R8 ;  /* 0x0000763209087816 */ /* 0x000fe20000000008 */
[----:B------:R-:W-:Y:S01]  /*0cf0*/  IMAD.U32 R83, R83, 0x10000, RZ ;  /* 0x0001000053537824 */ /* 0x000fe200078e00ff */
[----:B------:R-:W-:Y:S01]  /*0d00*/  PRMT R9, R10, 0x7632, R9 ;  /* 0x000076320a097816 */ /* 0x000fe20000000009 */
        /* <DEDUP_REMOVED lines=11> */
[----:B---3--:R-:W-:Y:S01]  /*0dc0*/  PRMT R94, R20, 0x7632, R94 ;  /* 0x00007632145e7816 */ /* 0x008fe2000000005e */
[----:B------:R-:W-:Y:S01]  /*0dd0*/  IMAD.U32 R86, R86, 0x10000, RZ ;  /* 0x0001000056567824 */ /* 0x000fe200078e00ff */
[C---:B------:R-:W-:Y:S01]  /*0de0*/  PRMT R95, R21.reuse, 0x7632, R95 ;  /* 0x00007632155f7816 */ /* 0x040fe2000000005f */
[----:B------:R-:W-:Y:S01]  /*0df0*/  IMAD.U32 R21, R21, 0x10000, RZ ;  /* 0x0001000015157824 */ /* 0x000fe200078e00ff */
[C---:B------:R-:W-:Y:S01]  /*0e00*/  PRMT R97, R23.reuse, 0x7632, R97 ;  /* 0x0000763217617816 */ /* 0x040fe20000000061 */
[----:B------:R-:W-:Y:S01]  /*0e10*/  IMAD.U32 R23, R23, 0x10000, RZ ;  /* 0x0001000017177824 */ /* 0x000fe200078e00ff */
[----:B----4-:R-:W-:Y:S01]  /*0e20*/  PRMT R98, R24, 0x7632, R98 ;  /* 0x0000763218627816 */ /* 0x010fe20000000062 */
        /* <DEDUP_REMOVED lines=48> */
[----:B------:R-:W-:-:S07]  /*1130*/  SHF.L.U32 R114, R9, 0x10, RZ ;  /* 0x0000001009727819 */ /* 0x000fce00000006ff */
.L_x_17895:
[----:B------:R-:W-:Y:S01]  /*1140*/  MOV R9, R37 ;  /* 0x0000002500097202 */ /* 0x000fe20000000f00 */
[----:B------:R-:W-:-:S05]  /*1150*/  IMAD.MOV.U32 R8, RZ, RZ, R34 ;  /* 0x000000ffff087224 */ /* 0x000fca00078e0022 */
[----:B------:R-:W2:Y:S01]  /*1160*/  LDG.E.CONSTANT R9, desc[UR6][R8.64] ;  /* 0x0000000608097981 */ /* 0x000ea2000c1e9900 */
[----:B------:R-:W-:Y:S02]  /*1170*/  IMAD.SHL.U32 R117, R0, 0x4, RZ ;  /* 0x0000000400757824 */ /* 0x000fe400078e00ff */
[----:B0-----:R-:W-:-:S03]  /*1180*/  IMAD R11, R33, UR5, RZ ;  /* 0x00000005210b7c24 */ /* 0x001fc6000f8e02ff */
        /* <DEDUP_REMOVED lines=13> */
[----:B------:R-:W4:Y:S01]  /*1260*/  LDG.E.CONSTANT R11, desc[UR6][R8.64+0x400] ;  /* 0x00040006080b7981 */ /* 0x000f22000c1e9900 */
[----:B--2---:R-:W-:-:S02]  /*1270*/  SHF.L.U32 R118, R120, 0x10, RZ ;  /* 0x0000001078767819 */ /* 0x004fc400000006ff */
[----:B------:R-:W-:Y:S01]  /*1280*/  PRMT R120, R120, 0x7632, R120 ;  /* 0x0000763278787816 */ /* 0x000fe20000000078 */
[----:B---3--:R-:W-:Y:S02]  /*1290*/  IMAD.U32 R119, R117, 0x10000, RZ ;  /* 0x0001000075777824 */ /* 0x008fe400078e00ff */
[----:B------:R-:W-:-:S04]  /*12a0*/  FMUL.FTZ R121, R39, R118 ;  /* 0x0000007627797220 */ /* 0x000fc80000410000 */
[----:B------:R-:W-:Y:S01]  /*12b0*/  FFMA.FTZ R118, R36, R119, R121 ;  /* 0x0000007724767223 */ /* 0x000fe20000010079 */
[----:B------:R-:W-:Y:S02]  /*12c0*/  PRMT R119, R117, 0x7632, R119 ;  /* 0x0000763275777816 */ /* 0x000fe40000000077 */
[----:B------:R-:W2:Y:S01]  /*12d0*/  LDG.E.CONSTANT R117, desc[UR6][R8.64+0x500] ;  /* 0x0005000608757981 */ /* 0x000ea2000c1e9900 */
[----:B------:R-:W-:Y:S01]  /*12e0*/  IMAD.U32 R121, R120, 0x10000, RZ ;  /* 0x0001000078797824 */ /* 0x000fe200078e00ff */
[----:B------:R-:W-:Y:S01]  /*12f0*/  SHF.L.U32 R119, R119, 0x10, RZ ;  /* 0x0000001077777819 */ /* 0x000fe200000006ff */
[----:B----4-:R-:W-:Y:S02]  /*1300*/  IMAD.U32 R120, R116, 0x10000, RZ ;  /* 0x0001000074787824 */ /* 0x010fe400078e00ff */
[----:B------:R-:W-:Y:S02]  /*1310*/  FMUL.FTZ R121, R52, R121 ;  /* 0x0000007934797220 */ /* 0x000fe40000410000 */
[----:B------:R-:W-:-:S02]  /*1320*/  FFMA.FTZ R120, R41, R120, R118 ;  /* 0x0000007829787223 */ /* 0x000fc40000010076 */
[----:B------:R-:W3:Y:S01]  /*1330*/  LDG.E.CONSTANT R118, desc[UR6][R8.64+0x600] ;  /* 0x0006000608767981 */ /* 0x000ee2000c1e9900 */
[----:B------:R-:W-:Y:S01]  /*1340*/  PRMT R116, R116, 0x7632, R116 ;  /* 0x0000763274747816 */ /* 0x000fe20000000074 */
[----:B------:R-:W-:-:S04]  /*1350*/  FFMA.FTZ R119, R50, R119, R121 ;  /* 0x0000007732777223 */ /* 0x000fc80000010079 */
[----:B------:R-:W-:-:S04]  /*1360*/  IMAD.U32 R116, R116, 0x10000, RZ ;  /* 0x0001000074747824 */ /* 0x000fc800078e00ff */
[----:B------:R-:W-:Y:S01]  /*1370*/  FFMA.FTZ R119, R54, R116, R119 ;  /* 0x0000007436777223 */ /* 0x000fe20000010077 */
[C---:B------:R-:W-:Y:S02]  /*1380*/  SHF.L.U32 R116, R10.reuse, 0x10, RZ ;  /* 0x000000100a747819 */ /* 0x040fe400000006ff */
[----:B------:R-:W-:-:S03]  /*1390*/  PRMT R10, R10, 0x7632, R10 ;  /* 0x000076320a0a7816 */ /* 0x000fc6000000000a */
[----:B------:R-:W-:Y:S02]  /*13a0*/  FFMA.FTZ R120, R43, R116, R120 ;  /* 0x000000742b787223 */ /* 0x000fe40000010078 */
[----:B------:R-:W4:Y:S01]  /*13b0*/  LDG.E.CONSTANT R116, desc[UR6][R8.64+0x700] ;  /* 0x0007000608747981 */ /* 0x000f22000c1e9900 */
[----:B------:R-:W-:-:S04]  /*13c0*/  IMAD.U32 R10, R10, 0x10000, RZ ;  /* 0x000100000a0a7824 */ /* 0x000fc800078e00ff */
[----:B------:R-:W-:Y:S01]  /*13d0*/  FFMA.FTZ R119, R58, R10, R119 ;  /* 0x0000000a3a777223 */ /* 0x000fe20000010077 */
[C---:B------:R-:W-:Y:S01]  /*13e0*/  IMAD.U32 R10, R11.reuse, 0x10000, RZ ;  /* 0x000100000b0a7824 */ /* 0x040fe200078e00ff */
[----:B------:R-:W-:-:S03]  /*13f0*/  PRMT R11, R11, 0x7632, R11 ;  /* 0x000076320b0b7816 */ /* 0x000fc6000000000b */
[----:B------:R-:W-:Y:S02]  /*1400*/  FFMA.FTZ R120, R45, R10, R120 ;  /* 0x0000000a2d787223 */ /* 0x000fe40000010078 */
[----:B------:R-:W4:Y:S01]  /*1410*/  LDG.E.CONSTANT R10, desc[UR6][R8.64+0x800] ;  /* 0x00080006080a7981 */ /* 0x000f22000c1e9900 */
[----:B------:R-:W-:-:S05]  /*1420*/  SHF.L.U32 R11, R11, 0x10, RZ ;  /* 0x000000100b0b7819 */ /* 0x000fca00000006ff */
[----:B------:R-:W-:Y:S01]  /*1430*/  FFMA.FTZ R119, R62, R11, R119 ;  /* 0x0000000b3e777223 */ /* 0x000fe20000010077 */
[----:B--2---:R-:W-:-:S04]  /*1440*/  IMAD.U32 R11, R117, 0x10000, RZ ;  /* 0x00010000750b7824 */ /* 0x004fc800078e00ff */
[----:B------:R-:W-:Y:S02]  /*1450*/  FFMA.FTZ R120, R47, R11, R120 ;  /* 0x0000000b2f787223 */ /* 0x000fe40000010078 */
[----:B------:R-:W2:Y:S01]  /*1460*/  LDG.E.CONSTANT R11, desc[UR6][R8.64+0x900] ;  /* 0x00090006080b7981 */ /* 0x000ea2000c1e9900 */
[----:B------:R-:W-:-:S05]  /*1470*/  PRMT R117, R117, 0x7632, R117 ;  /* 0x0000763275757816 */ /* 0x000fca0000000075 */
        /* <DEDUP_REMOVED lines=8> */
[C---:B----4-:R-:W-:Y:S01]  /*1500*/  IMAD.U32 R118, R116.reuse, 0x10000, RZ ;  /* 0x0001000074767824 */ /* 0x050fe200078e00ff */
[----:B------:R-:W-:-:S03]  /*1510*/  PRMT R116, R116, 0x7632, R116 ;  /* 0x0000763274747816 */ /* 0x000fc60000000074 */
[----:B------:R-:W-:Y:S01]  /*1520*/  FFMA.FTZ R120, R59, R118, R120 ;  /* 0x000000763b787223 */ /* 0x000fe20000010078 */
[----:B------:R-:W-:Y:S01]  /*1530*/  SHF.L.U32 R116, R116, 0x10, RZ ;  /* 0x0000001074747819 */ /* 0x000fe200000006ff */
[----:B------:R-:W4:Y:S04]  /*1540*/  LDG.E.CONSTANT R118, desc[UR6][R8.64+0xb00] ;  /* 0x000b000608767981 */ /* 0x000f28000c1e9900 */
[----:B------:R-:W-:Y:S01]  /*1550*/  FFMA.FTZ R119, R74, R116, R119 ;  /* 0x000000744a777223 */ /* 0x000fe20000010077 */
[----:B------:R-:W-:-:S04]  /*1560*/  IMAD.U32 R116, R10, 0x10000, RZ ;  /* 0x000100000a747824 */ /* 0x000fc800078e00ff */
[----:B------:R-:W-:Y:S01]  /*1570*/  FFMA.FTZ R120, R63, R116, R120 ;  /* 0x000000743f787223 */ /* 0x000fe20000010078 */
[----:B------:R-:W-:Y:S02]  /*1580*/  PRMT R116, R10, 0x7632, R116 ;  /* 0x000076320a747816 */ /* 0x000fe40000000074 */
[----:B------:R-:W4:Y:S03]  /*1590*/  LDG.E.CONSTANT R10, desc[UR6][R8.64+0xc00] ;  /* 0x000c0006080a7981 */ /* 0x000f26000c1e9900 */
[----:B------:R-:W-:-:S04]  /*15a0*/  IMAD.U32 R116, R116, 0x10000, RZ ;  /* 0x0001000074747824 */ /* 0x000fc800078e00ff */
[----:B------:R-:W-:Y:S01]  /*15b0*/  FFMA.FTZ R119, R78, R116, R119 ;  /* 0x000000744e777223 */ /* 0x000fe20000010077 */
[----:B--2---:R-:W-:-:S05]  /*15c0*/  SHF.L.U32 R116, R11, 0x10, RZ ;  /* 0x000000100b747819 */ /* 0x004fca00000006ff */
[----:B------:R-:W-:Y:S02]  /*15d0*/  FFMA.FTZ R120, R67, R116, R120 ;  /* 0x0000007443787223 */ /* 0x000fe40000010078 */
[----:B------:R-:W2:Y:S01]  /*15e0*/  LDG.E.CONSTANT R116, desc[UR6][R8.64+0xd00] ;  /* 0x000d000608747981 */ /* 0x000ea2000c1e9900 */
[----:B------:R-:W-:-:S05]  /*15f0*/  PRMT R11, R11, 0x7632, R11 ;  /* 0x000076320b0b7816 */ /* 0x000fca000000000b */
[----:B------:R-:W-:-:S04]  /*1600*/  IMAD.U32 R11, R11, 0x10000, RZ ;  /* 0x000100000b0b7824 */ /* 0x000fc800078e00ff */
[----:B------:R-:W-:Y:S01]  /*1610*/  FFMA.FTZ R119, R80, R11, R119 ;  /* 0x0000000b50777223 */ /* 0x000fe20000010077 */
[----:B---3--:R-:W-:-:S04]  /*1620*/  IMAD.U32 R11, R117, 0x10000, RZ ;  /* 0x00010000750b7824 */ /* 0x008fc800078e00ff */
[----:B------:R-:W-:Y:S02]  /*1630*/  FFMA.FTZ R120, R71, R11, R120 ;  /* 0x0000000b47787223 */ /* 0x000fe40000010078 */
[----:B------:R-:W3:Y:S01]  /*1640*/  LDG.E.CONSTANT R11, desc[UR6][R8.64+0xe00] ;  /* 0x000e0006080b7981 */ /* 0x000ee2000c1e9900 */
[----:B------:R-:W-:-:S04]  /*1650*/  PRMT R117, R117, 0x7632, R117 ;  /* 0x0000763275757816 */ /* 0x000fc80000000075 */
[----:B------:R-:W-:-:S05]  /*1660*/  SHF.L.U32 R117, R117, 0x10, RZ ;  /* 0x0000001075757819 */ /* 0x000fca00000006ff */
[----:B------:R-:W-:Y:S01]  /*1670*/  FFMA.FTZ R119, R82, R117, R119 ;  /* 0x0000007552777223 */ /* 0x000fe20000010077 */
[C---:B----4-:R-:W-:Y:S01]  /*1680*/  IMAD.U32 R117, R118.reuse, 0x10000, RZ ;  /* 0x0001000076757824 */ /* 0x050fe200078e00ff */
[----:B------:R-:W-:-:S05]  /*1690*/  PRMT R118, R118, 0x7632, R118 ;  /* 0x0000763276767816 */ /* 0x000fca0000000076 */
[----:B------:R-:W-:Y:S02]  /*16a0*/  IMAD.U32 R118, R118, 0x10000, RZ ;  /* 0x0001000076767824 */ /* 0x000fe400078e00ff */
[----:B------:R-:W-:Y:S02]  /*16b0*/  FFMA.FTZ R121, R75, R117, R120 ;  /* 0x000000754b797223 */ /* 0x000fe40000010078 */
[----:B------:R-:W4:Y:S01]  /*16c0*/  LDG.E.CONSTANT R117, desc[UR6][R8.64+0xf00] ;  /* 0x000f000608757981 */ /* 0x000f22000c1e9900 */
[----:B------:R-:W-:Y:S01]  /*16d0*/  FFMA.FTZ R119, R84, R118, R119 ;  /* 0x0000007654777223 */ /* 0x000fe20000010077 */
[----:B------:R-:W-:-:S05]  /*16e0*/  SHF.L.U32 R118, R10, 0x10, RZ ;  /* 0x000000100a767819 */ /* 0x000fca00000006ff */
        /* <DEDUP_REMOVED lines=11> */
[----:B---3--:R-:W-:-:S04]  /*17a0*/  IMAD.U32 R116, R11, 0x10000, RZ ;  /* 0x000100000b747824 */ /* 0x008fc800078e00ff */
[----:B------:R-:W-:Y:S02]  /*17b0*/  FFMA.FTZ R121, R12, R116, R121 ;  /* 0x000000740c797223 */ /* 0x000fe40000010079 */
[----:B------:R-:W3:Y:S01]  /*17c0*/  LDG.E.CONSTANT R116, desc[UR6][R8.64+0x1200] ;  /* 0x0012000608747981 */ /* 0x000ee2000c1e9900 */
[----:B------:R-:W-:-:S05]  /*17d0*/  PRMT R11, R11, 0x7632, R11 ;  /* 0x000076320b0b7816 */ /* 0x000fca000000000b */
[----:B------:R-:W-:-:S04]  /*17e0*/  IMAD.U32 R11, R11, 0x10000, RZ ;  /* 0x000100000b0b7824 */ /* 0x000fc800078e00ff */
[----:B------:R-:W-:Y:S02]  /*17f0*/  FFMA.FTZ R123, R90, R11, R119 ;  /* 0x0000000b5a7b7223 */ /* 0x000fe40000010077 */
[----:B------:R-:W3:Y:S01]  /*1800*/  LDG.E.CONSTANT R11, desc[UR6][R8.64+0x1300] ;  /* 0x00130006080b7981 */ /* 0x000ee2000c1e9900 */
[C---:B----4-:R-:W-:Y:S02]  /*1810*/  SHF.L.U32 R119, R117.reuse, 0x10, RZ ;  /* 0x0000001075777819 */ /* 0x050fe400000006ff */
[----:B------:R-:W-:-:S05]  /*1820*/  PRMT R117, R117, 0x7632, R117 ;  /* 0x0000763275757816 */ /* 0x000fca0000000075 */
[----:B------:R-:W-:Y:S01]  /*1830*/  IMAD.U32 R117, R117, 0x10000, RZ ;  /* 0x0001000075757824 */ /* 0x000fe200078e00ff */
[----:B------:R-:W-:-:S03]  /*1840*/  PRMT R120, R10, 0x7632, R120 ;  /* 0x000076320a787816 */ /* 0x000fc60000000078 */
[----:B------:R-:W-:Y:S01]  /*1850*/  FFMA.FTZ R117, R92, R117, R123 ;  /* 0x000000755c757223 */ /* 0x000fe2000001007b */
[----:B------:R-:W-:Y:S01]  /*1860*/  SHF.L.U32 R120, R120, 0x10, RZ ;  /* 0x0000001078787819 */ /* 0x000fe200000006ff */
[----:B------:R-:W-:Y:S01]  /*1870*/  FFMA.FTZ R119, R14, R119, R121 ;  /* 0x000000770e777223 */ /* 0x000fe20000010079 */
[----:B------:R-:W-:-:S03]  /*1880*/  IMAD.U32 R10, R10, 0x10000, RZ ;  /* 0x000100000a0a7824 */ /* 0x000fc600078e00ff */
[----:B------:R-:W-:Y:S02]  /*1890*/  FFMA.FTZ R121, R94, R120, R117 ;  /* 0x000000785e797223 */ /* 0x000fe40000010075 */
[----:B------:R-:W4:Y:S01]  /*18a0*/  LDG.E.CONSTANT R117, desc[UR6][R8.64+0x1400] ;  /* 0x0014000608757981 */ /* 0x000f22000c1e9900 */
        /* <DEDUP_REMOVED lines=10> */
[----:B------:R-:W3:Y:S03]  /*1950*/  LDG.E.CONSTANT R116, desc[UR6][R8.64+0x1600] ;  /* 0x0016000608747981 */ /* 0x000ee6000c1e9900 */
[----:B------:R-:W-:-:S04]  /*1960*/  IMAD.U32 R118, R118, 0x10000, RZ ;  /* 0x0001000076767824 */ /* 0x000fc800078e00ff */
[----:B------:R-:W-:Y:S02]  /*1970*/  FFMA.FTZ R123, R98, R118, R121 ;  /* 0x00000076627b7223 */ /* 0x000fe40000010079 */
[----:B------:R-:W3:Y:S01]  /*1980*/  LDG.E.CONSTANT R121, desc[UR6][R8.64+0x1700] ;  /* 0x0017000608797981 */ /* 0x000ee2000c1e9900 */
[C---:B------:R-:W-:Y:S01]  /*1990*/  IMAD.U32 R118, R11.reuse, 0x10000, RZ ;  /* 0x000100000b767824 */ /* 0x040fe200078e00ff */
[----:B------:R-:W-:-:S04]  /*19a0*/  PRMT R11, R11, 0x7632, R11 ;  /* 0x000076320b0b7816 */ /* 0x000fc8000000000b */
[----:B------:R-:W-:Y:S01]  /*19b0*/  SHF.L.U32 R11, R11, 0x10, RZ ;  /* 0x000000100b0b7819 */ /* 0x000fe200000006ff */
[----:B------:R-:W-:-:S04]  /*19c0*/  FFMA.FTZ R119, R26, R118, R119 ;  /* 0x000000761a777223 */ /* 0x000fc80000010077 */
[----:B------:R-:W-:Y:S01]  /*19d0*/  FFMA.FTZ R118, R100, R11, R123 ;  /* 0x0000000b64767223 */ /* 0x000fe2000001007b */
[C---:B----4-:R-:W-:Y:S01]  /*19e0*/  PRMT R11, R117.reuse, 0x7632, R11 ;  /* 0x00007632750b7816 */ /* 0x050fe2000000000b */
[----:B------:R-:W-:-:S04]  /*19f0*/  IMAD.U32 R117, R117, 0x10000, RZ ;  /* 0x0001000075757824 */ /* 0x000fc800078e00ff */
[----:B------:R-:W-:Y:S02]  /*1a00*/  IMAD.U32 R11, R11, 0x10000, RZ ;  /* 0x000100000b0b7824 */ /* 0x000fe400078e00ff */
[----:B------:R-:W-:Y:S02]  /*1a10*/  FFMA.FTZ R119, R16, R117, R119 ;  /* 0x0000007510777223 */ /* 0x000fe40000010077 */
[----:B------:R-:W4:Y:S01]  /*1a20*/  LDG.E.CONSTANT R117, desc[UR6][R8.64+0x104] ;  /* 0x0001040608757981 */ /* 0x000f22000c1e9900 */
[----:B------:R-:W-:Y:S01]  /*1a30*/  FFMA.FTZ R11, R105, R11, R118 ;  /* 0x0000000b690b7223 */ /* 0x000fe20000010076 */
[----:B--2---:R-:W-:-:S05]  /*1a40*/  SHF.L.U32 R118, R10, 0x10, RZ ;  /* 0x000000100a767819 */ /* 0x004fca00000006ff */
[----:B------:R-:W-:Y:S02]  /*1a50*/  FFMA.FTZ R120, R18, R118, R119 ;  /* 0x0000007612787223 */ /* 0x000fe40000010077 */
[----:B------:R-:W2:Y:S01]  /*1a60*/  LDG.E.CONSTANT R118, desc[UR6][R8.64+0x4] ;  /* 0x0000040608767981 */ /* 0x000ea2000c1e9900 */
[----:B------:R-:W-:-:S03]  /*1a70*/  PRMT R10, R10, 0x7632, R10 ;  /* 0x000076320a0a7816 */ /* 0x000fc6000000000a */
[----:B------:R-:W2:Y:S02]  /*1a80*/  LDG.E.CONSTANT R119, desc[UR6][R8.64+0x204] ;  /* 0x0002040608777981 */ /* 0x000ea4000c1e9900 */
        /* <DEDUP_REMOVED lines=8> */
[----:B------:R-:W-:-:S04]  /*1b10*/  IMAD.U32 R116, R121, 0x10000, RZ ;  /* 0x0001000079747824 */ /* 0x000fc800078e00ff */
[----:B------:R-:W-:Y:S02]  /*1b20*/  FFMA.FTZ R10, R103, R116, R10 ;  /* 0x00000074670a7223 */ /* 0x000fe4000001000a */
[----:B------:R-:W3:Y:S01]  /*1b30*/  LDG.E.CONSTANT R116, desc[UR6][R8.64+0x404] ;  /* 0x0004040608747981 */ /* 0x000ee2000c1e9900 */
[----:B------:R-:W-:-:S05]  /*1b40*/  PRMT R121, R121, 0x7632, R121 ;  /* 0x0000763279797816 */ /* 0x000fca0000000079 */
[----:B------:R-:W-:-:S04]  /*1b50*/  IMAD.U32 R121, R121, 0x10000, RZ ;  /* 0x0001000079797824 */ /* 0x000fc800078e00ff */
[----:B------:R-:W-:Y:S01]  /*1b60*/  FFMA.FTZ R11, R114, R121, R11 ;  /* 0x00000079720b7223 */ /* 0x000fe2000001000b */
[C---:B----4-:R-:W-:Y:S02]  /*1b70*/  SHF.L.U32 R121, R117.reuse, 0x10, RZ ;  /* 0x0000001075797819 */ /* 0x050fe400000006ff */
[----:B------:R-:W-:-:S03]  /*1b80*/  PRMT R117, R117, 0x7632, R117 ;  /* 0x0000763275757816 */ /* 0x000fc60000000075 */
[----:B------:R-:W-:Y:S02]  /*1b90*/  FMUL.FTZ R123, R40, R121 ;  /* 0x00000079287b7220 */ /* 0x000fe40000410000 */
[----:B------:R-:W-:-:S04]  /*1ba0*/  IMAD.U32 R122, R117, 0x10000, RZ ;  /* 0x00010000757a7824 */ /* 0x000fc800078e00ff */
[----:B------:R-:W-:Y:S01]  /*1bb0*/  FMUL.FTZ R122, R53, R122 ;  /* 0x0000007a357a7220 */ /* 0x000fe20000410000 */
[C---:B--2---:R-:W-:Y:S01]  /*1bc0*/  IMAD.U32 R121, R118.reuse, 0x10000, RZ ;  /* 0x0001000076797824 */ /* 0x044fe200078e00ff */
[----:B------:R-:W-:-:S04]  /*1bd0*/  PRMT R118, R118, 0x7632, R118 ;  /* 0x0000763276767816 */ /* 0x000fc80000000076 */
[----:B------:R-:W-:-:S05]  /*1be0*/  SHF.L.U32 R118, R118, 0x10, RZ ;  /* 0x0000001076767819 */ /* 0x000fca00000006ff */
[----:B------:R-:W-:Y:S01]  /*1bf0*/  FFMA.FTZ R117, R51, R118, R122 ;  /* 0x0000007633757223 */ /* 0x000fe2000001007a */
[C---:B------:R-:W-:Y:S01]  /*1c00*/  IMAD.U32 R118, R119.reuse, 0x10000, RZ ;  /* 0x0001000077767824 */ /* 0x040fe200078e00ff */
[----:B------:R-:W-:Y:S01]  /*1c10*/  PRMT R119, R119, 0x7632, R119 ;  /* 0x0000763277777816 */ /* 0x000fe20000000077 */
[----:B------:R-:W-:-:S04]  /*1c20*/  FFMA.FTZ R121, R38, R121, R123 ;  /* 0x0000007926797223 */ /* 0x000fc8000001007b */
[----:B------:R-:W-:Y:S02]  /*1c30*/  IMAD.U32 R119, R119, 0x10000, RZ ;  /* 0x0001000077777824 */ /* 0x000fe400078e00ff */
[----:B------:R-:W-:Y:S02]  /*1c40*/  FFMA.FTZ R121, R42, R118, R121 ;  /* 0x000000762a797223 */ /* 0x000fe40000010079 */
[----:B------:R-:W2:Y:S01]  /*1c50*/  LDG.E.CONSTANT R118, desc[UR6][R8.64+0x604] ;  /* 0x0006040608767981 */ /* 0x000ea2000c1e9900 */
[----:B------:R-:W-:Y:S01]  /*1c60*/  FFMA.FTZ R119, R56, R119, R117 ;  /* 0x0000007738777223 */ /* 0x000fe20000010075 */
[----:B---3--:R-:W-:-:S05]  /*1c70*/  SHF.L.U32 R117, R120, 0x10, RZ ;  /* 0x0000001078757819 */ /* 0x008fca00000006ff */
[----:B------:R-:W-:Y:S02]  /*1c80*/  FFMA.FTZ R121, R44, R117, R121 ;  /* 0x000000752c797223 */ /* 0x000fe40000010079 */
[----:B------:R-:W3:Y:S01]  /*1c90*/  LDG.E.CONSTANT R117, desc[UR6][R8.64+0x504] ;  /* 0x0005040608757981 */ /* 0x000ee2000c1e9900 */
[----:B------:R-:W-:-:S05]  /*1ca0*/  PRMT R120, R120, 0x7632, R120 ;  /* 0x0000763278787816 */ /* 0x000fca0000000078 */
[----:B------:R-:W-:-:S04]  /*1cb0*/  IMAD.U32 R120, R120, 0x10000, RZ ;  /* 0x0001000078787824 */ /* 0x000fc800078e00ff */
[----:B------:R-:W-:Y:S02]  /*1cc0*/  FFMA.FTZ R123, R60, R120, R119 ;  /* 0x000000783c7b7223 */ /* 0x000fe40000010077 */
[----:B------:R-:W4:Y:S01]  /*1cd0*/  LDG.E.CONSTANT R120, desc[UR6][R8.64+0x704] ;  /* 0x0007040608787981 */ /* 0x000f22000c1e9900 */
[C---:B------:R-:W-:Y:S01]  /*1ce0*/  IMAD.U32 R119, R116.reuse, 0x10000, RZ ;  /* 0x0001000074777824 */ /* 0x040fe200078e00ff */
[----:B------:R-:W-:-:S04]  /*1cf0*/  PRMT R116, R116, 0x7632, R116 ;  /* 0x0000763274747816 */ /* 0x000fc80000000074 */
[----:B------:R-:W-:Y:S01]  /*1d00*/  SHF.L.U32 R116, R116, 0x10, RZ ;  /* 0x0000001074747819 */ /* 0x000fe200000006ff */
[----:B------:R-:W-:-:S04]  /*1d10*/  FFMA.FTZ R119, R46, R119, R121 ;  /* 0x000000772e777223 */ /* 0x000fc80000010079 */
[----:B------:R-:W-:Y:S02]  /*1d20*/  FFMA.FTZ R121, R64, R116, R123 ;  /* 0x0000007440797223 */ /* 0x000fe4000001007b */
[----:B------:R-:W4:Y:S01]  /*1d30*/  LDG.E.CONSTANT R116, desc[UR6][R8.64+0x804] ;  /* 0x0008040608747981 */ /* 0x000f22000c1e9900 */
[C---:B---3--:R-:W-:Y:S01]  /*1d40*/  IMAD.U32 R122, R117.reuse, 0x10000, RZ ;  /* 0x00010000757a7824 */ /* 0x048fe200078e00ff */
[----:B------:R-:W-:-:S03]  /*1d50*/  PRMT R117, R117, 0x7632, R117 ;  /* 0x0000763275757816 */ /* 0x000fc60000000075 */
[----:B------:R-:W-:Y:S01]  /*1d60*/  FFMA.FTZ R122, R48, R122, R119 ;  /* 0x0000007a307a7223 */ /* 0x000fe20000010077 */
[C---:B--2---:R-:W-:Y:S01]  /*1d70*/  SHF.L.U32 R119, R118.reuse, 0x10, RZ ;  /* 0x0000001076777819 */ /* 0x044fe200000006ff */
[----:B------:R-:W-:Y:S01]  /*1d80*/  IMAD.U32 R117, R117, 0x10000, RZ ;  /* 0x0001000075757824 */ /* 0x000fe200078e00ff */
[----:B------:R-:W-:-:S03]  /*1d90*/  PRMT R118, R118, 0x7632, R118 ;  /* 0x0000763276767816 */ /* 0x000fc60000000076 */
[----:B------:R-:W-:Y:S02]  /*1da0*/  FFMA.FTZ R117, R68, R117, R121 ;  /* 0x0000007544757223 */ /* 0x000fe40000010079 */
[----:B------:R-:W-:Y:S02]  /*1db0*/  IMAD.U32 R118, R118, 0x10000, RZ ;  /* 0x0001000076767824 */ /* 0x000fe400078e00ff */
[----:B------:R-:W-:Y:S02]  /*1dc0*/  FFMA.FTZ R122, R57, R119, R122 ;  /* 0x00000077397a7223 */ /* 0x000fe4000001007a */
[----:B------:R-:W-:Y:S01]  /*1dd0*/  FFMA.FTZ R119, R72, R118, R117 ;  /* 0x0000007648777223 */ /* 0x000fe20000010075 */
[----:B----4-:R-:W-:Y:S01]  /*1de0*/  IMAD.U32 R117, R120, 0x10000, RZ ;  /* 0x0001000078757824 */ /* 0x010fe200078e00ff */
[----:B------:R-:W2:Y:S03]  /*1df0*/  LDG.E.CONSTANT R118, desc[UR6][R8.64+0xa04] ;  /* 0x000a040608767981 */ /* 0x000ea6000c1e9900 */
[----:B------:R-:W-:-:S02]  /*1e00*/  FFMA.FTZ R122, R61, R117, R122 ;  /* 0x000000753d7a7223 */ /* 0x000fc4000001007a */
[----:B------:R-:W3:Y:S01]  /*1e10*/  LDG.E.CONSTANT R117, desc[UR6][R8.64+0x904] ;  /* 0x0009040608757981 */ /* 0x000ee2000c1e9900 */
[----:B------:R-:W-:-:S04]  /*1e20*/  PRMT R120, R120, 0x7632, R120 ;  /* 0x0000763278787816 */ /* 0x000fc80000000078 */
[----:B------:R-:W-:-:S05]  /*1e30*/  SHF.L.U32 R120, R120, 0x10, RZ ;  /* 0x0000001078787819 */ /* 0x000fca00000006ff */
[----:B------:R-:W-:Y:S01]  /*1e40*/  FFMA.FTZ R124, R76, R120, R119 ;  /* 0x000000784c7c7223 */ /* 0x000fe20000010077 */
[C---:B------:R-:W-:Y:S01]  /*1e50*/  IMAD.U32 R120, R116.reuse, 0x10000, RZ ;  /* 0x0001000074787824 */ /* 0x040fe200078e00ff */
[----:B------:R-:W-:Y:S01]  /*1e60*/  PRMT R116, R116, 0x7632, R116 ;  /* 0x0000763274747816 */ /* 0x000fe20000000074 */
[----:B------:R-:W4:Y:S04]  /*1e70*/  LDG.E.CONSTANT R119, desc[UR6][R8.64+0xb04] ;  /* 0x000b040608777981 */ /* 0x000f28000c1e9900 */
[----:B------:R-:W-:Y:S02]  /*1e80*/  IMAD.U32 R116, R116, 0x10000, RZ ;  /* 0x0001000074747824 */ /* 0x000fe400078e00ff */
[----:B------:R-:W-:Y:S02]  /*1e90*/  FFMA.FTZ R120, R65, R120, R122 ;  /* 0x0000007841787223 */ /* 0x000fe4000001007a */
[----:B------:R-:W-:-:S02]  /*1ea0*/  FFMA.FTZ R122, R79, R116, R124 ;  /* 0x000000744f7a7223 */ /* 0x000fc4000001007c */
[----:B------:R-:W4:Y:S01]  /*1eb0*/  LDG.E.CONSTANT R116, desc[UR6][R8.64+0xc04] ;  /* 0x000c040608747981 */ /* 0x000f22000c1e9900 */
[C---:B---3--:R-:W-:Y:S02]  /*1ec0*/  SHF.L.U32 R121, R117.reuse, 0x10, RZ ;  /* 0x0000001075797819 */ /* 0x048fe400000006ff */
[----:B------:R-:W-:-:S05]  /*1ed0*/  PRMT R117, R117, 0x7632, R117 ;  /* 0x0000763275757816 */ /* 0x000fca0000000075 */
[----:B------:R-:W-:Y:S02]  /*1ee0*/  IMAD.U32 R117, R117, 0x10000, RZ ;  /* 0x0001000075757824 */ /* 0x000fe400078e00ff */
[----:B------:R-:W-:Y:S02]  /*1ef0*/  FFMA.FTZ R120, R69, R121, R120 ;  /* 0x0000007945787223 */ /* 0x000fe40000010078 */
[----:B------:R-:W-:Y:S01]  /*1f00*/  FFMA.FTZ R122, R81, R117, R122 ;  /* 0x00000075517a7223 */ /* 0x000fe2000001007a */
[C---:B--2---:R-:W-:Y:S01]  /*1f10*/  IMAD.U32 R117, R118.reuse, 0x10000, RZ ;  /* 0x0001000076757824 */ /* 0x044fe200078e00ff */
[----:B------:R-:W-:-:S03]  /*1f20*/  PRMT R118, R118, 0x7632, R118 ;  /* 0x0000763276767816 */ /* 0x000fc60000000076 */
[----:B------:R-:W-:Y:S01]  /*1f30*/  FFMA.FTZ R120, R73, R117, R120 ;  /* 0x0000007549787223 */ /* 0x000fe20000010078 */
[C---:B----4-:R-:W-:Y:S01]  /*1f40*/  IMAD.U32 R117, R119.reuse, 0x10000, RZ ;  /* 0x0001000077757824 */ /* 0x050fe200078e00ff */
[----:B------:R-:W-:Y:S02]  /*1f50*/  SHF.L.U32 R118, R118, 0x10, RZ ;  /* 0x0000001076767819 */ /* 0x000fe400000006ff */
[----:B------:R-:W-:Y:S01]  /*1f60*/  PRMT R119, R119, 0x7632, R119 ;  /* 0x0000763277777816 */ /* 0x000fe20000000077 */
[----:B------:R-:W-:Y:S02]  /*1f70*/  FFMA.FTZ R120, R77, R117, R120 ;  /* 0x000000754d787223 */ /* 0x000fe40000010078 */
[----:B------:R-:W-:Y:S01]  /*1f80*/  FFMA.FTZ R118, R83, R118, R122 ;  /* 0x0000007653767223 */ /* 0x000fe2000001007a */
[----:B------:R-:W2:Y:S01]  /*1f90*/  LDG.E.CONSTANT R117, desc[UR6][R8.64+0xd04] ;  /* 0x000d040608757981 */ /* 0x000ea2000c1e9900 */
[----:B------:R-:W-:-:S04]  /*1fa0*/  IMAD.U32 R119, R119, 0x10000, RZ ;  /* 0x0001000077777824 */ /* 0x000fc800078e00ff */
[----:B------:R-:W-:Y:S01]  /*1fb0*/  FFMA.FTZ R122, R85, R119, R118 ;  /* 0x00000077557a7223 */ /* 0x000fe20000010076 */
[C---:B------:R-:W-:Y:S01]  /*1fc0*/  SHF.L.U32 R118, R116.reuse, 0x10, RZ ;  /* 0x0000001074767819 */ /* 0x040fe200000006ff */
[----:B------:R-:W3:Y:S04]  /*1fd0*/  LDG.E.CONSTANT R119, desc[UR6][R8.64+0xf04] ;  /* 0x000f040608777981 */ /* 0x000ee8000c1e9900 */
[----:B------:R-:W-:Y:S02]  /*1fe0*/  FFMA.FTZ R120, R5, R118, R120 ;  /* 0x0000007605787223 */ /* 0x000fe40000010078 */
[----:B------:R-:W4:Y:S01]  /*1ff0*/  LDG.E.CONSTANT R118, desc[UR6][R8.64+0xe04] ;  /* 0x000e040608767981 */ /* 0x000f22000c1e9900 */
[----:B------:R-:W-:-:S05]  /*2000*/  PRMT R116, R116, 0x7632, R116 ;  /* 0x0000763274747816 */ /* 0x000fca0000000074 */
[----:B------:R-:W-:-:S04]  /*2010*/  IMAD.U32 R116, R116, 0x10000, RZ ;  /* 0x0001000074747824 */ /* 0x000fc800078e00ff */
[----:B------:R-:W-:Y:S02]  /*2020*/  FFMA.FTZ R122, R87, R116, R122 ;  /* 0x00000074577a7223 */ /* 0x000fe4000001007a */
[----:B------:R-:W3:Y:S01]  /*2030*/  LDG.E.CONSTANT R116, desc[UR6][R8.64+0x1004] ;  /* 0x0010040608747981 */ /* 0x000ee2000c1e9900 */
[C---:B--2---:R-:W-:Y:S01]  /*2040*/  IMAD.U32 R121, R117.reuse, 0x10000, RZ ;  /* 0x0001000075797824 */ /* 0x044fe200078e00ff */
[----:B------:R-:W-:-:S04]  /*2050*/  PRMT R117, R117, 0x7632, R117 ;  /* 0x0000763275757816 */ /* 0x000fc80000000075 */
[----:B------:R-:W-:Y:S01]  /*2060*/  SHF.L.U32 R117, R117, 0x10, RZ ;  /* 0x0000001075757819 */ /* 0x000fe200000006ff */
[----:B------:R-:W-:-:S04]  /*2070*/  FFMA.FTZ R120, R7, R121, R120 ;  /* 0x0000007907787223 */ /* 0x000fc80000010078 */
[----:B------:R-:W-:Y:S01]  /*2080*/  FFMA.FTZ R122, R89, R117, R122 ;  /* 0x00000075597a7223 */ /* 0x000fe2000001007a */
[C---:B----4-:R-:W-:Y:S01]  /*2090*/  IMAD.U32 R117, R118.reuse, 0x10000, RZ ;  /* 0x0001000076757824 */ /* 0x050fe200078e00ff */
[----:B------:R-:W-:-:S03]  /*20a0*/  PRMT R118, R118, 0x7632, R118 ;  /* 0x0000763276767816 */ /* 0x000fc60000000076 */
[----:B------:R-:W-:Y:S01]  /*20b0*/  FFMA.FTZ R120, R13, R117, R120 ;  /* 0x000000750d787223 */ /* 0x000fe20000010078 */
[C---:B---3--:R-:W-:Y:S01]  /*20c0*/  SHF.L.U32 R117, R119.reuse, 0x10, RZ ;  /* 0x0000001077757819 */ /* 0x048fe200000006ff */
[----:B------:R-:W-:Y:S01]  /*20d0*/  IMAD.U32 R118, R118, 0x10000, RZ ;  /* 0x0001000076767824 */ /* 0x000fe200078e00ff */
[----:B------:R-:W-:-:S03]  /*20e0*/  PRMT R119, R119, 0x7632, R119 ;  /* 0x0000763277777816 */ /* 0x000fc60000000077 */
[----:B------:R-:W-:Y:S01]  /*20f0*/  FFMA.FTZ R120, R15, R117, R120 ;  /* 0x000000750f787223 */ /* 0x000fe20000010078 */
[----:B------:R-:W-:Y:S01]  /*2100*/  FFMA.FTZ R118, R91, R118, R122 ;  /* 0x000000765b767223 */ /* 0x000fe2000001007a */
[----:B------:R-:W2:Y:S01]  /*2110*/  LDG.E.CONSTANT R117, desc[UR6][R8.64+0x1104] ;  /* 0x0011040608757981 */ /* 0x000ea2000c1e9900 */
[----:B------:R-:W-:-:S04]  /*2120*/  IMAD.U32 R119, R119, 0x10000, RZ ;  /* 0x0001000077777824 */ /* 0x000fc800078e00ff */
[----:B------:R-:W-:Y:S01]  /*2130*/  FFMA.FTZ R122, R93, R119, R118 ;  /* 0x000000775d7a7223 */ /* 0x000fe20000010076 */
[C---:B------:R-:W-:Y:S01]  /*2140*/  IMAD.U32 R118, R116.reuse, 0x10000, RZ ;  /* 0x0001000074767824 */ /* 0x040fe200078e00ff */
[----:B------:R-:W3:Y:S03]  /*2150*/  LDG.E.CONSTANT R119, desc[UR6][R8.64+0x1304] ;  /* 0x0013040608777981 */ /* 0x000ee6000c1e9900 */
[----:B------:R-:W-:Y:S02]  /*2160*/  FFMA.FTZ R120, R21, R118, R120 ;  /* 0x0000007615787223 */ /* 0x000fe40000010078 */
[----:B------:R-:W4:Y:S01]  /*2170*/  LDG.E.CONSTANT R118, desc[UR6][R8.64+0x1204] ;  /* 0x0012040608767981 */ /* 0x000f22000c1e9900 */
[----:B------:R-:W-:-:S04]  /*2180*/  PRMT R116, R116, 0x7632, R116 ;  /* 0x0000763274747816 */ /* 0x000fc80000000074 */
[----:B------:R-:W-:-:S05]  /*2190*/  SHF.L.U32 R116, R116, 0x10, RZ ;  /* 0x0000001074747819 */ /* 0x000fca00000006ff */
[----:B------:R-:W-:Y:S02]  /*21a0*/  FFMA.FTZ R122, R95, R116, R122 ;  /* 0x000000745f7a7223 */ /* 0x000fe4000001007a */
[----:B------:R-:W3:Y:S01]  /*21b0*/  LDG.E.CONSTANT R116, desc[UR6][R8.64+0x1404] ;  /* 0x0014040608747981 */ /* 0x000ee2000c1e9900 */
[C---:B--2---:R-:W-:Y:S01]  /*21c0*/  IMAD.U32 R121, R117.reuse, 0x10000, RZ ;  /* 0x0001000075797824 */ /* 0x044fe200078e00ff */
[----:B------:R-:W-:-:S05]  /*21d0*/  PRMT R117, R117, 0x7632, R117 ;  /* 0x0000763275757816 */ /* 0x000fca0000000075 */
[----:B------:R-:W-:-:S04]  /*21e0*/  IMAD.U32 R117, R117, 0x10000, RZ ;  /* 0x0001000075757824 */ /* 0x000fc800078e00ff */
[----:B------:R-:W-:Y:S01]  /*21f0*/  FFMA.FTZ R122, R97, R117, R122 ;  /* 0x00000075617a7223 */ /* 0x000fe2000001007a */
[C---:B----4-:R-:W-:Y:S02]  /*2200*/  SHF.L.U32 R117, R118.reuse, 0x10, RZ ;  /* 0x0000001076757819 */ /* 0x050fe400000006ff */
[----:B------:R-:W-:Y:S01]  /*2210*/  PRMT R118, R118, 0x7632, R118 ;  /* 0x0000763276767816 */ /* 0x000fe20000000076 */
[----:B------:R-:W-:Y:S02]  /*2220*/  FFMA.FTZ R120, R23, R121, R120 ;  /* 0x0000007917787223 */ /* 0x000fe40000010078 */
[----:B------:R-:W2:Y:S02]  /*2230*/  LDG.E.CONSTANT R121, desc[UR6][R8.64+0x1704] ;  /* 0x0017040608797981 */ /* 0x000ea4000c1e9900 */
[----:B------:R-:W-:Y:S02]  /*2240*/  IMAD.U32 R118, R118, 0x10000, RZ ;  /* 0x0001000076767824 */ /* 0x000fe400078e00ff */
[----:B------:R-:W-:-:S02]  /*2250*/  FFMA.FTZ R120, R25, R117, R120 ;  /* 0x0000007519787223 */ /* 0x000fc40000010078 */
[----:B------:R-:W-:Y:S01]  /*2260*/  FFMA.FTZ R117, R99, R118, R122 ;  /* 0x0000007663757223 */ /* 0x000fe2000001007a */
[C---:B---3--:R-:W-:Y:S01]  /*2270*/  PRMT R118, R119.reuse, 0x7632, R118 ;  /* 0x0000763277767816 */ /* 0x048fe20000000076 */
[----:B------:R-:W-:-:S03]  /*2280*/  IMAD.U32 R119, R119, 0x10000, RZ ;  /* 0x0001000077777824 */ /* 0x000fc600078e00ff */
[----:B------:R-:W-:Y:S01]  /*2290*/  SHF.L.U32 R118, R118, 0x10, RZ ;  /* 0x0000001076767819 */ /* 0x000fe200000006ff */
[----:B------:R-:W-:Y:S01]  /*22a0*/  FFMA.FTZ R120, R27, R119, R120 ;  /* 0x000000771b787223 */ /* 0x000fe20000010078 */
[----:B------:R-:W-:-:S03]  /*22b0*/  IMAD.U32 R119, R116, 0x10000, RZ ;  /* 0x0001000074777824 */ /* 0x000fc600078e00ff */
[----:B------:R-:W-:Y:S02]  /*22c0*/  FFMA.FTZ R118, R102, R118, R117 ;  /* 0x0000007666767223 */ /* 0x000fe40000010075 */
[----:B------:R-:W3:Y:S01]  /*22d0*/  LDG.E.CONSTANT R117, desc[UR6][R8.64+0x1504] ;  /* 0x0015040608757981 */ /* 0x000ee2000c1e9900 */
[----:B------:R-:W-:-:S03]  /*22e0*/  FFMA.FTZ R120, R17, R119, R120 ;  /* 0x0000007711787223 */ /* 0x000fc60000010078 */
[----:B------:R2:W4:Y:S01]  /*22f0*/  LDG.E.CONSTANT R119, desc[UR6][R8.64+0x1604] ;  /* 0x0016040608777981 */ /* 0x000522000c1e9900 */
[----:B------:R-:W-:-:S05]  /*2300*/  PRMT R116, R116, 0x7632, R116 ;  /* 0x0000763274747816 */ /* 0x000fca0000000074 */
[----:B------:R-:W-:-:S04]  /*2310*/  IMAD.U32 R116, R116, 0x10000, RZ ;  /* 0x0001000074747824 */ /* 0x000fc800078e00ff */
[--C-:B------:R-:W-:Y:S01]  /*2320*/  FFMA.FTZ R116, R109, R116, R118.reuse ;  /* 0x000000746d747223 */ /* 0x100fe20000010076 */
[----:B------:R-:W-:Y:S01]  /*2330*/  FADD.FTZ R11, R10, R11 ;  /* 0x0000000b0a0b7221 */ /* 0x000fe20000010000 */
[----:B------:R-:W-:Y:S01]  /*2340*/  UMOV UR4, 0xffffffff ;  /* 0xffffffff00047882 */ /* 0x000fe20000000000 */
[----:B-----5:R-:W-:Y:S01]  /*2350*/  FSETP.NEU.FTZ.AND P0, PT, R28, RZ, PT ;  /* 0x000000ff1c00720b */ /* 0x020fe20003f1d000 */
[C---:B--2---:R-:W-:Y:S01]  /*2360*/  IMAD.U32 R8, R121.reuse, 0x10000, RZ ;  /* 0x0001000079087824 */ /* 0x044fe200078e00ff */
[----:B------:R-:W-:Y:S02]  /*2370*/  PRMT R121, R121, 0x7632, R121 ;  /* 0x0000763279797816 */ /* 0x000fe40000000079 */
[C---:B---3--:R-:W-:Y:S02]  /*2380*/  PRMT R118, R117.reuse, 0x7632, R118 ;  /* 0x0000763275767816 */ /* 0x048fe40000000076 */
[----:B------:R-:W-:-:S05]  /*2390*/  SHF.L.U32 R117, R117, 0x10, RZ ;  /* 0x0000001075757819 */ /* 0x000fca00000006ff */
[----:B------:R-:W-:Y:S01]  /*23a0*/  FFMA.FTZ R120, R19, R117, R120 ;  /* 0x0000007513787223 */ /* 0x000fe20000010078 */
[C---:B----4-:R-:W-:Y:S01]  /*23b0*/  PRMT R117, R119.reuse, 0x7632, R117 ;  /* 0x0000763277757816 */ /* 0x050fe20000000075 */
[----:B------:R-:W-:Y:S02]  /*23c0*/  IMAD.U32 R119, R119, 0x10000, RZ ;  /* 0x0001000077777824 */ /* 0x000fe400078e00ff */
[----:B------:R-:W-:Y:S01]  /*23d0*/  IMAD.U32 R118, R118, 0x10000, RZ ;  /* 0x0001000076767824 */ /* 0x000fe200078e00ff */
[----:B------:R-:W-:Y:S01]  /*23e0*/  SHF.L.U32 R117, R117, 0x10, RZ ;  /* 0x0000001075757819 */ /* 0x000fe200000006ff */
[----:B------:R-:W-:Y:S02]  /*23f0*/  FFMA.FTZ R119, R101, R119, R120 ;  /* 0x0000007765777223 */ /* 0x000fe40000010078 */
[----:B------:R-:W-:Y:S01]  /*2400*/  FFMA.FTZ R116, R111, R118, R116 ;  /* 0x000000766f747223 */ /* 0x000fe20000010074 */
[----:B------:R-:W-:Y:S02]  /*2410*/  IMAD.U32 R121, R121, 0x10000, RZ ;  /* 0x0001000079797824 */ /* 0x000fe400078e00ff */
[----:B------:R-:W-:Y:S01]  /*2420*/  FFMA.FTZ R8, R108, R8, R119 ;  /* 0x000000086c087223 */ /* 0x000fe20000010077 */
[----:B------:R-:W-:-:S03]  /*2430*/  FFMA.FTZ R116, R113, R117, R116 ;  /* 0x0000007571747223 */ /* 0x000fc60000010074 */
[----:B------:R-:W-:Y:S01]  /*2440*/  FADD.FTZ R11, R8, R11 ;  /* 0x0000000b080b7221 */ /* 0x000fe20000010000 */
[----:B------:R-:W-:Y:S01]  /*2450*/  LOP3.LUT R8, R0, 0x1, RZ, 0xc0, !PT ;  /* 0x0000000100087812 */ /* 0x000fe200078ec0ff */
[----:B------:R-:W-:-:S03]  /*2460*/  FFMA.FTZ R116, R115, R121, R116 ;  /* 0x0000007973747223 */ /* 0x000fc60000010074 */
[----:B------:R-:W-:Y:S01]  /*2470*/  ISETP.NE.U32.AND P1, PT, R8, 0x1, PT ;  /* 0x000000010800780c */ /* 0x000fe20003f25070 */
[----:B------:R-:W-:Y:S01]  /*2480*/  FADD.FTZ R11, R116, R11 ;  /* 0x0000000b740b7221 */ /* 0x000fe20000010000 */
[----:B------:R-:W-:Y:S11]  /*2490*/  BRA.DIV UR4, `(.L_x_17894) ;  /* 0x0000005a04587947 */ /* 0x000ff6000b800000 */
[----:B------:R0:W1:Y:S02]  /*24a0*/  SHFL.BFLY PT, R8, R11, 0x1, 0x1f ;  /* 0x0c201f000b087f89 */ /* 0x00006400000e0000 */
.L_x_17954:
[----:B------:R-:W-:Y:S01]  /*24b0*/  IADD3 R9, PT, PT, R107, 0x1, RZ ;  /* 0x000000016b097810 */ /* 0x000fe20007ffe0ff */
[----:B-1----:R-:W-:Y:S01]  /*24c0*/  FADD.FTZ R8, R11, R8 ;  /* 0x000000080b087221 */ /* 0x002fe20000010000 */
[----:B------:R-:W-:Y:S01]  /*24d0*/  VIADD R31, R31, 0x4 ;  /* 0x000000041f1f7836 */ /* 0x000fe20000000000 */
[----:B------:R-:W-:Y:S02]  /*24e0*/  IADD3 R107, PT, PT, R107, 0x40, RZ ;  /* 0x000000406b6b7810 */ /* 0x000fe40007ffe0ff */
[----:B------:R-:W-:-:S05]  /*24f0*/  I2FP.F32.S32 R9, R9 ;  /* 0x0000000900097245 */ /* 0x000fca0000201400 */
[----:B------:R-:W-:-:S05]  /*2500*/  FMUL.FTZ R9, R9, R28 ;  /* 0x0000001c09097220 */ /* 0x000fca0000410000 */
[----:B------:R-:W-:-:S05]  /*2510*/  FSEL R9, R9, RZ, P0 ;  /* 0x000000ff09097208 */ /* 0x000fca0000000000 */
[----:B------:R-:W-:Y:S01]  /*2520*/  FFMA.FTZ R9, R8, UR11, R9 ;  /* 0x0000000b08097c23 */ /* 0x000fe20008010009 */
[C---:B------:R-:W-:Y:S02]  /*2530*/  @P1 VIADD R8, R106.reuse, 0xffffffff ;  /* 0xffffffff6a081836 */ /* 0x040fe40000000000 */
[----:B------:R-:W-:-:S03]  /*2540*/  VIADD R106, R106, 0x40 ;  /* 0x000000406a6a7836 */ /* 0x000fc60000000000 */
[CC--:B------:R-:W-:Y:S02]  /*2550*/  @P1 ISETP.GE.AND P0, PT, R8.reuse, R3.reuse, PT ;  /* 0x000000030800120c */ /* 0x0c0fe40003f06270 */
[----:B------:R-:W-:Y:S02]  /*2560*/  ISETP.GE.OR P2, PT, R8, R3, !P1 ;  /* 0x000000030800720c */ /* 0x000fe40004f46670 */
[----:B------:R-:W-:Y:S02]  /*2570*/  @P1 FSEL R10, R9, RZ, !P0 ;  /* 0x000000ff090a1208 */ /* 0x000fe40004000000 */
[----:B------:R-:W-:-:S03]  /*2580*/  ISETP.GE.AND P0, PT, R31, R32, PT ;  /* 0x000000201f00720c */ /* 0x000fc60003f06270 */
[----:B------:R1:W-:Y:S01]  /*2590*/  @P1 STS [R35], R10 ;  /* 0x0000000a23001388 */ /* 0x0003e20000000800 */
[----:B------:R-:W-:-:S05]  /*25a0*/  IADD3 R34, P1, PT, R34, 0x10, RZ ;  /* 0x0000001022227810 */ /* 0x000fca0007f3e0ff */
[----:B------:R-:W-:Y:S01]  /*25b0*/  @!P2 FMNMX.FTZ R104, R104, R9, !PT ;  /* 0x000000096868a209 */ /* 0x000fe20007810000 */
[----:B------:R-:W-:Y:S01]  /*25c0*/  IMAD.X R37, RZ, RZ, R37, P1 ;  /* 0x000000ffff257224 */ /* 0x000fe200008e0625 */
[----:B-1----:R-:W-:Y:S02]  /*25d0*/  IADD3 R35, PT, PT, R35, 0x100, RZ ;  /* 0x0000010023237810 */ /* 0x002fe40007ffe0ff */
[----:B------:R-:W-:Y:S05]  /*25e0*/  @!P0 BRA `(.L_x_17895) ;  /* 0xffffffe800d48947 */ /* 0x000fea000383ffff */
.L_x_17893:
[----:B------:R-:W-:Y:S05]  /*25f0*/  BSYNC B0 ;  /* 0x0000000000007941 */ /* 0x000fea0003800000 */
.L_x_17892:
[----:B------:R-:W-:Y:S01]  /*2600*/  VIADD R4, R3, 0xf ;  /* 0x0000000f03047836 */ /* 0x000fe20000000000 */
[----:B------:R-:W-:-:S04]  /*2610*/  UMOV UR4, 0xffffffff ;  /* 0xffffffff00047882 */ /* 0x000fc80000000000 */
[----:B------:R-:W-:-:S04]  /*2620*/  SHF.R.S32.HI R5, RZ, 0x1f, R4 ;  /* 0x0000001fff057819 */ /* 0x000fc80000011404 */
[----:B0-----:R-:W-:Y:S01]  /*2630*/  LEA.HI R11, R5, R4, RZ, 0x4 ;  /* 0x00000004050b7211 */ /* 0x001fe200078f20ff */
        /* <DEDUP_REMOVED lines=8> */
.L_x_17960:
[----:B------:R-:W-:Y:S01]  /*26c0*/  VIADD R4, R30, 0x180 ;  /* 0x000001801e047836 */ /* 0x000fe20000000000 */
[----:B------:R-:W-:Y:S01]  /*26d0*/  LOP3.LUT P0, R16, R0, 0x1f, RZ, 0xc0, !PT ;  /* 0x0000001f00107812 */ /* 0x000fe2000780c0ff */
[----:B------:R-:W-:Y:S05]  /*26e0*/  WARPSYNC.ALL ;  /* 0x0000000000007948 */ /* 0x000fea0003800000 */
[----:B------:R-:W-:Y:S02]  /*26f0*/  SHF.R.U32.HI R17, RZ, 0x5, R0 ;  /* 0x00000005ff117819 */ /* 0x000fe40000011600 */
[----:B------:R-:W-:Y:S02]  /*2700*/  LEA R5, R29, R4, 0x18 ;  /* 0x000000041d057211 */ /* 0x000fe400078ec0ff */
[----:B01----:R-:W-:-:S02]  /*2710*/  FMNMX.FTZ R7, R7, R6, !PT ;  /* 0x0000000607077209 */ /* 0x003fc40007810000 */
[----:B------:R-:W-:-:S05]  /*2720*/  LEA R4, R17, R5, 0x2 ;  /* 0x0000000511047211 */ /* 0x000fca00078e10ff */
[----:B------:R-:W-:Y:S01]  /*2730*/  @!P0 STS [R4], R7 ;  /* 0x0000000704008388 */ /* 0x000fe20000000800 */
[----:B------:R-:W-:Y:S01]  /*2740*/  BAR.SYNC.DEFER_BLOCKING 0x0 ;  /* 0x0000000000007b1d */ /* 0x000fe20000010000 */
[C---:B------:R-:W-:Y:S01]  /*2750*/  ISETP.GT.U32.AND P1, PT, R16.reuse, 0x3, PT ;  /* 0x000000031000780c */ /* 0x040fe20003f24070 */
[----:B------:R-:W-:Y:S02]  /*2760*/  IMAD.MOV.U32 R8, RZ, RZ, -0x800001 ;  /* 0xff7fffffff087424 */ /* 0x000fe400078e00ff */
[----:B------:R-:W-:Y:S02]  /*2770*/  IMAD R6, R16, 0x4, R5 ;  /* 0x0000000410067824 */ /* 0x000fe400078e0205 */
[----:B------:R-:W-:Y:S08]  /*2780*/  BSSY.RECONVERGENT B0, `(.L_x_17897) ;  /* 0x00000ec000007945 */ /* 0x000ff00003800200 */
[----:B------:R-:W0:Y:S04]  /*2790*/  @!P1 LDS R8, [R6] ;  /* 0x0000000006089984 */ /* 0x000e280000000800 */
[----:B0-----:R-:W0:Y:S02]  /*27a0*/  SHFL.BFLY PT, R5, R8, 0x2, 0x1f ;  /* 0x0c401f0008057f89 */ /* 0x001e2400000e0000 */
[----:B0-----:R-:W-:-:S05]  /*27b0*/  FMNMX.FTZ R9, R5, R8, !PT ;  /* 0x0000000805097209 */ /* 0x001fca0007810000 */
[----:B------:R-:W0:Y:S02]  /*27c0*/  SHFL.BFLY PT, R10, R9, 0x1, 0x1f ;  /* 0x0c201f00090a7f89 */ /* 0x000e2400000e0000 */
[----:B0-----:R-:W-:Y:S02]  /*27d0*/  FMNMX.FTZ R7, R9, R10, !PT ;  /* 0x0000000a09077209 */ /* 0x001fe40007810000 */
[----:B------:R-:W-:Y:S01]  /*27e0*/  LOP3.LUT R10, R11, 0xfffffff0, RZ, 0xc0, !PT ;  /* 0xfffffff00b0a7812 */ /* 0x000fe200078ec0ff */
[----:B------:R-:W-:-:S03]  /*27f0*/  HFMA2 R11, -RZ, RZ, 0, 0 ;  /* 0x00000000ff0b7431 */ /* 0x000fc600000001ff */
[----:B------:R-:W-:Y:S01]  /*2800*/  VIMNMX R5, PT, PT, R3, R10, PT ;  /* 0x0000000a03057248 */ /* 0x000fe20003fe0100 */
[----:B------:R-:W0:Y:S03]  /*2810*/  SHFL.IDX PT, R7, R7, RZ, 0x1f ;  /* 0x00001fff07077589 */ /* 0x000e2600000e0000 */
[----:B------:R-:W-:-:S13]  /*2820*/  ISETP.GE.AND P2, PT, R0, R5, PT ;  /* 0x000000050000720c */ /* 0x000fda0003f46270 */
        /* <DEDUP_REMOVED lines=12> */
[----:B------:R-:W-:-:S03]  /*28f0*/  IMAD.MOV.U32 R11, RZ, RZ, RZ ;  /* 0x000000ffff0b7224 */ /* 0x000fc600078e00ff */
[----:B------:R-:W-:Y:S02]  /*2900*/  LEA R9, R29, R10, 0x18 ;  /* 0x0000000a1d097211 */ /* 0x000fe400078ec0ff */
[----:B------:R-:W-:Y:S02]  /*2910*/  LOP3.LUT R8, R8, 0x3, RZ, 0xc0, !PT ;  /* 0x0000000308087812 */ /* 0x000fe400078ec0ff */
[----:B------:R-:W-:Y:S01]  /*2920*/  MOV R10, R0 ;  /* 0x00000000000a7202 */ /* 0x000fe20000000f00 */
[----:B------:R-:W-:Y:S02]  /*2930*/  IMAD R9, R0, 0x4, R9 ;  /* 0x0000000400097824 */ /* 0x000fe400078e0209 */
[----:B------:R-:W-:-:S07]  /*2940*/  IMAD.MOV R8, RZ, RZ, -R8 ;  /* 0x000000ffff087224 */ /* 0x000fce00078e0a08 */
.L_x_17901:
        /* <DEDUP_REMOVED lines=11> */
.L_x_17900:
[----:B------:R-:W-:Y:S05]  /*2a00*/  BSYNC.RECONVERGENT B1 ;  /* 0x0000000000017941 */ /* 0x000fea0003800200 */
.L_x_17899:
        /* <DEDUP_REMOVED lines=12> */
.L_x_17904:
        /* <DEDUP_REMOVED lines=9> */
[----:B-----5:R-:W4:Y:S04]  /*2b60*/  LDS R28, [R8+0xa00] ;  /* 0x000a0000081c7984 */ /* 0x020f280000000800 */
        /* <DEDUP_REMOVED lines=90> */
.L_x_17903:
[----:B------:R-:W-:Y:S05]  /*3110*/  BSYNC.RECONVERGENT B1 ;  /* 0x0000000000017941 */ /* 0x000fea0003800200 */
.L_x_17902:
        /* <DEDUP_REMOVED lines=13> */
[----:B-----5:R-:W4:Y:S01]  /*31f0*/  LDS R28, [R8+0xa00] ;  /* 0x000a0000081c7984 */ /* 0x020f220000000800 */
        /* <DEDUP_REMOVED lines=41> */
.L_x_17906:
[----:B------:R-:W-:Y:S05]  /*3490*/  BSYNC.RECONVERGENT B1 ;  /* 0x0000000000017941 */ /* 0x000fea0003800200 */
.L_x_17905:
        /* <DEDUP_REMOVED lines=26> */
.L_x_17898:
[----:B------:R-:W-:Y:S05]  /*3640*/  BSYNC.RECONVERGENT B0 ;  /* 0x0000000000007941 */ /* 0x000fea0003800200 */
.L_x_17897:
        /* <DEDUP_REMOVED lines=40> */
.L_x_17911:
[----:B------:R-:W0:Y:S01]  /*38d0*/  LDS R7, [R6] ;  /* 0x0000000006077984 */ /* 0x000e220000000800 */
[----:B------:R-:W-:-:S05]  /*38e0*/  VIADD R8, R8, 0x1 ;  /* 0x0000000108087836 */ /* 0x000fca0000000000 */
[----:B------:R-:W-:Y:S01]  /*38f0*/  ISETP.NE.AND P0, PT, R8, RZ, PT ;  /* 0x000000ff0800720c */ /* 0x000fe20003f05270 */
[----:B0-----:R-:W-:-:S05]  /*3900*/  FMUL.FTZ R7, R7, R37 ;  /* 0x0000002507077220 */ /* 0x001fca0000410000 */
[----:B------:R0:W-:Y:S02]  /*3910*/  STS [R6], R7 ;  /* 0x0000000706007388 */ /* 0x0001e40000000800 */
[----:B0-----:R-:W-:-:S05]  /*3920*/  IADD3 R6, PT, PT, R6, 0x200, RZ ;  /* 0x0000020006067810 */ /* 0x001fca0007ffe0ff */
[----:B------:R-:W-:Y:S05]  /*3930*/  @P0 BRA `(.L_x_17911) ;  /* 0xfffffffc00e40947 */ /* 0x000fea000383ffff */
.L_x_17910:
[----:B------:R-:W-:Y:S05]  /*3940*/  BSYNC.RECONVERGENT B1 ;  /* 0x0000000000017941 */ /* 0x000fea0003800200 */
.L_x_17909:
        /* <DEDUP_REMOVED lines=12> */
.L_x_17914:
        /* <DEDUP_REMOVED lines=52> */
.L_x_17913:
[----:B------:R-:W-:Y:S05]  /*3d50*/  BSYNC.RECONVERGENT B1 ;  /* 0x0000000000017941 */ /* 0x000fea0003800200 */
.L_x_17912:
        /* <DEDUP_REMOVED lines=31> */
.L_x_17916:
[----:B------:R-:W-:Y:S05]  /*3f50*/  BSYNC.RECONVERGENT B1 ;  /* 0x0000000000017941 */ /* 0x000fea0003800200 */
.L_x_17915:
        /* <DEDUP_REMOVED lines=14> */
.L_x_17908:
[----:B------:R-:W-:Y:S05]  /*4040*/  BSYNC.RECONVERGENT B0 ;  /* 0x0000000000007941 */ /* 0x000fea0003800200 */
.L_x_17907:
[----:B------:R-:W-:Y:S01]  /*4050*/  ISETP.GE.AND P0, PT, R17, R32, PT ;  /* 0x000000201100720c */ /* 0x000fe20003f06270 */
[----:B------:R-:W-:Y:S01]  /*4060*/  BAR.SYNC.DEFER_BLOCKING 0x0 ;  /* 0x0000000000007b1d */ /* 0x000fe20000010000 */
[----:B-----5:R-:W-:Y:S02]  /*4070*/  HFMA2 R28, -RZ, RZ, 0, 0 ;  /* 0x00000000ff1c7431 */ /* 0x020fe400000001ff */
[----:B------:R-:W-:Y:S01]  /*4080*/  IMAD.MOV.U32 R31, RZ, RZ, RZ ;  /* 0x000000ffff1f7224 */ /* 0x000fe200078e00ff */
        /* <DEDUP_REMOVED lines=11> */
[----:B-1----:R-:W-:Y:S01]  /*4140*/  IMAD.SHL.U32 R6, R0, 0x20, RZ ;  /* 0x0000002000067824 */ /* 0x002fe200078e00ff */
[----:B------:R-:W-:Y:S01]  /*4150*/  IADD3 R30, PT, PT, R30, 0x1a0, RZ ;  /* 0x000001a01e1e7810 */ /* 0x000fe20007ffe0ff */
[----:B------:R-:W1:Y:S01]  /*4160*/  LDCU.64 UR10, c[0x0][0x3a8] ;  /* 0x00007500ff0a77ac */ /* 0x000e620008000a00 */
[----:B------:R-:W-:Y:S01]  /*4170*/  LOP3.LUT R4, R4, 0x7c, RZ, 0xc0, !PT ;  /* 0x0000007c04047812 */ /* 0x000fe200078ec0ff */
[----:B------:R-:W-:Y:S01]  /*4180*/  IMAD.MOV.U32 R5, RZ, RZ, RZ ;  /* 0x000000ffff057224 */ /* 0x000fe200078e00ff */
[----:B------:R-:W-:Y:S01]  /*4190*/  LOP3.LUT R6, R6, 0x20, RZ, 0xe2, !PT ;  /* 0x0000002006067812 */ /* 0x000fe200078ee2ff */
[----:B------:R-:W4:Y:S01]  /*41a0*/  LDCU UR9, c[0x0][0x3d0] ;  /* 0x00007a00ff0977ac */ /* 0x000f220008000800 */
[----:B------:R-:W-:Y:S01]  /*41b0*/  LEA R29, R29, R30, 0x18 ;  /* 0x0000001e1d1d7211 */ /* 0x000fe200078ec0ff */
[C---:B------:R-:W-:Y:S01]  /*41c0*/  IMAD.IADD R79, R17.reuse, 0x1, -R32 ;  /* 0x00000001114f7824 */ /* 0x040fe200078e0a20 */
[C---:B------:R-:W-:Y:S01]  /*41d0*/  IADD3 R34, PT, PT, R17.reuse, 0x1, RZ ;  /* 0x0000000111227810 */ /* 0x040fe20007ffe0ff */
[----:B------:R-:W-:Y:S01]  /*41e0*/  IMAD R6, R17, 0x40, R6 ;  /* 0x0000004011067824 */ /* 0x000fe200078e0206 */
[----:B------:R-:W-:-:S04]  /*41f0*/  MOV R31, RZ ;  /* 0x000000ff001f7202 */ /* 0x000fc80000000f00 */
[----:B------:R-:W-:Y:S01]  /*4200*/  IADD3 R29, PT, PT, R6, 0x10, R29 ;  /* 0x00000010061d7810 */ /* 0x000fe20007ffe01d */
[----:B0-----:R-:W-:-:S04]  /*4210*/  IMAD R7, R2, UR8, RZ ;  /* 0x0000000802077c24 */ /* 0x001fc8000f8e02ff */
[----:B------:R-:W-:-:S04]  /*4220*/  IMAD.WIDE R4, R7, 0x4, R4 ;  /* 0x0000000407047825 */ /* 0x000fc800078e0204 */
[----:B----4-:R-:W-:Y:S01]  /*4230*/  IMAD R14, R33, UR9, RZ ;  /* 0x00000009210e7c24 */ /* 0x010fe2000f8e02ff */
[----:B-1----:R-:W-:Y:S01]  /*4240*/  IADD3 R30, P0, PT, R4, UR10, RZ ;  /* 0x0000000a041e7c10 */ /* 0x002fe2000ff1e0ff */
[----:B------:R-:W-:-:S03]  /*4250*/  IMAD.SHL.U32 R4, R0, 0x8, RZ ;  /* 0x0000000800047824 */ /* 0x000fc600078e00ff */
[----:B------:R-:W-:Y:S02]  /*4260*/  IADD3.X R35, PT, PT, R5, UR11, RZ, P0, !PT ;  /* 0x0000000b05237c10 */ /* 0x000fe400087fe4ff */
[C---:B------:R-:W-:Y:S02]  /*4270*/  LOP3.LUT R6, R4.reuse, 0x8, RZ, 0xc0, !PT ;  /* 0x0000000804067812 */ /* 0x040fe400078ec0ff */
[----:B------:R-:W-:Y:S02]  /*4280*/  LOP3.LUT R33, R4, 0xf8, RZ, 0xc0, !PT ;  /* 0x000000f804217812 */ /* 0x000fe400078ec0ff */
[----:B------:R-:W-:Y:S01]  /*4290*/  SHF.R.S32.HI R15, RZ, 0x1f, R14 ;  /* 0x0000001fff0f7819 */ /* 0x000fe2000001140e */
[----:B------:R-:W-:-:S04]  /*42a0*/  IMAD R6, R17, 0x10, R6 ;  /* 0x0000001011067824 */ /* 0x000fc800078e0206 */
[----:B------:R-:W-:-:S07]  /*42b0*/  VIADD R36, R6, 0x3 ;  /* 0x0000000306247836 */ /* 0x000fce0000000000 */
.L_x_17943:
        /* <DEDUP_REMOVED lines=88> */
.L_x_17920:
[----:B------:R-:W-:Y:S05]  /*4840*/  BSYNC.RECONVERGENT B1 ;  /* 0x0000000000017941 */ /* 0x000fea0003800200 */
.L_x_17919:
        /* <DEDUP_REMOVED lines=13> */
[----:B------:R-:W-:Y:S01]  /*4920*/  SHF.L.U32 R10, R10, 0x10, RZ ;  /* 0x000000100a0a7819 */ /* 0x000fe200000006ff */
[----:B------:R-:W-:Y:S01]  /*4930*/  IMAD.U32 R78, R73, 0x10000, RZ ;  /* 0x00010000494e7824 */ /* 0x000fe200078e00ff */
[----:B------:R-:W-:Y:S01]  /*4940*/  PRMT R75, R75, 0x7632, R75 ;  /* 0x000076324b4b7816 */ /* 0x000fe2000000004b */
[----:B------:R0:W5:Y:S01]  /*4950*/  LDG.E.CONSTANT R73, desc[UR6][R12.64+0x204] ;  /* 0x000204060c497981 */ /* 0x000162000c1e9900 */
[----:B------:R-:W-:Y:S01]  /*4960*/  PRMT R9, R76, 0x7632, R9 ;  /* 0x000076324c097816 */ /* 0x000fe20000000009 */
[----:B------:R-:W-:Y:S01]  /*4970*/  FADD.FTZ R10, R77, R10 ;  /* 0x0000000a4d0a7221 */ /* 0x000fe20000010000 */
[----:B------:R-:W-:Y:S01]  /*4980*/  SHF.L.U32 R74, R74, 0x10, RZ ;  /* 0x000000104a4a7819 */ /* 0x000fe200000006ff */
[----:B------:R-:W-:Y:S01]  /*4990*/  FADD.FTZ R11, R11, R78 ;  /* 0x0000004e0b0b7221 */ /* 0x000fe20000010000 */
[----:B------:R-:W-:Y:S01]  /*49a0*/  IMAD.U32 R76, R76, 0x10000, RZ ;  /* 0x000100004c4c7824 */ /* 0x000fe200078e00ff */
[----:B------:R-:W-:Y:S01]  /*49b0*/  SHF.L.U32 R9, R9, 0x10, RZ ;  /* 0x0000001009097819 */ /* 0x000fe200000006ff */
[----:B------:R-:W-:-:S02]  /*49c0*/  IMAD.U32 R75, R75, 0x10000, RZ ;  /* 0x000100004b4b7824 */ /* 0x000fc400078e00ff */
        /* <DEDUP_REMOVED lines=39> */
.L_x_17922:
[----:B------:R-:W-:Y:S05]  /*4c40*/  BSYNC.RECONVERGENT B1 ;  /* 0x0000000000017941 */ /* 0x000fea0003800200 */
.L_x_17921:
        /* <DEDUP_REMOVED lines=15> */
[C---:B01----:R-:W-:Y:S01]  /*4d40*/  VIADD R12, R36.reuse, 0xffffffff ;  /* 0xffffffff240c7836 */ /* 0x043fe20000000000 */
        /* <DEDUP_REMOVED lines=29> */
.L_x_17924:
[----:B------:R-:W-:Y:S05]  /*4f20*/  BSYNC.RECONVERGENT B1 ;  /* 0x0000000000017941 */ /* 0x000fea0003800200 */
.L_x_17923:
[----:B------:R-:W-:Y:S02]  /*4f30*/  IMAD.U32 R11, R11, 0x10000, RZ ;  /* 0x000100000b0b7824 */ /* 0x000fe400078e00ff */
[----:B------:R-:W-:Y:S02]  /*4f40*/  HFMA2.BF16_V2 R78, R5, R78, -RZ ;  /* 0x0000004e054e7231 */ /* 0x000fe400003000ff */
[----:B01----:R-:W-:Y:S01]  /*4f50*/  IMAD.U32 R12, R73, 0x10000, RZ ;  /* 0x00010000490c7824 */ /* 0x003fe200078e00ff */
        /* <DEDUP_REMOVED lines=10> */
[----:B------:R-:W-:Y:S01]  /*5000*/  PRMT R75, R73, 0x7632, R75 ;  /* 0x00007632494b7816 */ /* 0x000fe2000000004b */
[----:B------:R-:W-:Y:S01]  /*5010*/  IMAD.U32 R13, R13, 0x10000, RZ ;  /* 0x000100000d0d7824 */ /* 0x000fe200078e00ff */
[----:B------:R-:W-:Y:S01]  /*5020*/  SHF.L.U32 R73, R73, 0x10, RZ ;  /* 0x0000001049497819 */ /* 0x000fe200000006ff */
[----:B------:R-:W-:Y:S01]  /*5030*/  FADD.FTZ R77, R76, R77 ;  /* 0x0000004d4c4d7221 */ /* 0x000fe20000010000 */
[----:B------:R-:W-:-:S02]  /*5040*/  HFMA2.BF16_V2 R9, R8, R9, -RZ ;  /* 0x0000000908097231 */ /* 0x000fc400003000ff */
[----:B------:R-:W-:Y:S02]  /*5050*/  IMAD.U32 R78, R75, 0x10000, RZ ;  /* 0x000100004b4e7824 */ /* 0x000fe400078e00ff */
[----:B------:R-:W-:Y:S01]  /*5060*/  FADD.FTZ R76, R12, R13 ;  /* 0x0000000d0c4c7221 */ /* 0x000fe20000010000 */
[----:B------:R-:W-:Y:S02]  /*5070*/  HMUL2.BF16_V2 R12, R7, R80 ;  /* 0x00000050070c7232 */ /* 0x000fe40000200000 */
[----:B------:R-:W-:Y:S01]  /*5080*/  FADD.FTZ R74, R11, R74 ;  /* 0x0000004a0b4a7221 */ /* 0x000fe20000010000 */
[----:B------:R-:W-:Y:S01]  /*5090*/  FADD.FTZ R81, R73, R78 ;  /* 0x0000004e49517221 */ /* 0x000fe20000010000 */
[----:B------:R-:W-:Y:S01]  /*50a0*/  HFMA2.BF16_V2 R73, R8, R83, -RZ ;  /* 0x0000005308497231 */ /* 0x000fe200003000ff */
[C---:B------:R-:W-:Y:S01]  /*50b0*/  PRMT R11, R9.reuse, 0x7632, R11 ;  /* 0x00007632090b7816 */ /* 0x040fe2000000000b */
[C---:B------:R-:W-:Y:S01]  /*50c0*/  IMAD.U32 R78, R12.reuse, 0x10000, RZ ;  /* 0x000100000c4e7824 */ /* 0x040fe200078e00ff */
        /* <DEDUP_REMOVED lines=48> */
.L_x_17926:
[----:B------:R-:W-:Y:S05]  /*53d0*/  BSYNC.RECONVERGENT B1 ;  /* 0x0000000000017941 */ /* 0x000fea0003800200 */
.L_x_17925:
        /* <DEDUP_REMOVED lines=41> */
.L_x_17928:
[----:B------:R-:W-:Y:S05]  /*5670*/  BSYNC.RECONVERGENT B1 ;  /* 0x0000000000017941 */ /* 0x000fea0003800200 */
.L_x_17927:
        /* <DEDUP_REMOVED lines=18> */
[----:B------:R-:W-:Y:S02]  /*57a0*/  HFMA2.BF16_V2 R9, R8, R69, -RZ ;  /* 0x0000004508097231 */ /* 0x000fe400003000ff */
[----:B------:R-:W-:-:S02]  /*57b0*/  IMAD.U32 R70, R68, 0x10000, RZ ;  /* 0x0001000044467824 */ /* 0x000fc400078e00ff */
[----:B------:R-:W-:Y:S01]  /*57c0*/  FADD.FTZ R68, R10, R11 ;  /* 0x0000000b0a447221 */ /* 0x000fe20000010000 */
[----:B------:R-:W-:Y:S02]  /*57d0*/  HMUL2.BF16_V2 R11, R7, R66 ;  /* 0x00000042070b7232 */ /* 0x000fe40000200000 */
[----:B------:R-:W-:Y:S02]  /*57e0*/  IMAD.U32 R67, R67, 0x10000, RZ ;  /* 0x0001000043437824 */ /* 0x000fe400078e00ff */
        /* <DEDUP_REMOVED lines=48> */
.L_x_17930:
[----:B------:R-:W-:Y:S05]  /*5af0*/  BSYNC.RECONVERGENT B1 ;  /* 0x0000000000017941 */ /* 0x000fea0003800200 */
.L_x_17929:
[----:B------:R-:W-:Y:S02]  /*5b00*/  HMUL2.BF16_V2 R64, R5, R64 ;  /* 0x0000004005407232 */ /* 0x000fe40000200000 */
[----:B------:R-:W-:Y:S02]  /*5b10*/  HFMA2.BF16_V2 R13, R4, R63, -RZ ;  /* 0x0000003f040d7231 */ /* 0x000fe400003000ff */
[----:B------:R-:W-:Y:S02]  /*5b20*/  HMUL2.BF16_V2 R63, R7, R62 ;  /* 0x0000003e073f7232 */ /* 0x000fe40000200000 */
[----:B------:R-:W-:Y:S01]  /*5b30*/  FADD.FTZ R9, R9, R10 ;  /* 0x0000000a09097221 */ /* 0x000fe20000010000 */
[----:B------:R-:W-:Y:S01]  /*5b40*/  BSSY.RECONVERGENT B1, `(.L_x_17931) ;  /* 0x0000025000017945 */ /* 0x000fe20003800200 */
[----:B------:R-:W-:Y:S01]  /*5b50*/  FADD.FTZ R10, R11, R66 ;  /* 0x000000420b0a7221 */ /* 0x000fe20000010000 */
[C---:B------:R-:W-:Y:S02]  /*5b60*/  PRMT R11, R64.reuse, 0x7610, R11 ;  /* 0x00007610400b7816 */ /* 0x040fe4000000000b */
        /* <DEDUP_REMOVED lines=34> */
.L_x_17932:
[----:B------:R-:W-:Y:S05]  /*5d90*/  BSYNC.RECONVERGENT B1 ;  /* 0x0000000000017941 */ /* 0x000fea0003800200 */
.L_x_17931:
        /* <DEDUP_REMOVED lines=75> */
.L_x_17934:
[----:B------:R-:W-:Y:S05]  /*6250*/  BSYNC.RECONVERGENT B1 ;  /* 0x0000000000017941 */ /* 0x000fea0003800200 */
.L_x_17933:
[----:B------:R-:W-:Y:S02]  /*6260*/  HMUL2.BF16_V2 R9, R5, R56 ;  /* 0x0000003805097232 */ /* 0x000fe40000200000 */
[----:B------:R-:W-:Y:S01]  /*6270*/  FADD.FTZ R22, R11, R22 ;  /* 0x000000160b167221 */ /* 0x000fe20000010000 */
[----:B------:R-:W-:Y:S02]  /*6280*/  HFMA2.BF16_V2 R11, R4, R55, -RZ ;  /* 0x00000037040b7231 */ /* 0x000fe400003000ff */
        /* <DEDUP_REMOVED lines=52> */
.L_x_17936:
[----:B------:R-:W-:Y:S05]  /*65d0*/  BSYNC.RECONVERGENT B1 ;  /* 0x0000000000017941 */ /* 0x000fea0003800200 */
.L_x_17935:
        /* <DEDUP_REMOVED lines=56> */
.L_x_17938:
[----:B------:R-:W-:Y:S05]  /*6960*/  BSYNC.RECONVERGENT B1 ;  /* 0x0000000000017941 */ /* 0x000fea0003800200 */
.L_x_17937:
        /* <DEDUP_REMOVED lines=41> */
.L_x_17940:
[----:B------:R-:W-:Y:S05]  /*6c00*/  BSYNC.RECONVERGENT B1 ;  /* 0x0000000000017941 */ /* 0x000fea0003800200 */
.L_x_17939:
        /* <DEDUP_REMOVED lines=13> */
[----:B------:R-:W-:Y:S01]  /*6ce0*/  IMAD.U32 R37, R37, 0x10000, RZ ;  /* 0x0001000025257824 */ /* 0x000fe200078e00ff */
[----:B------:R-:W-:Y:S01]  /*6cf0*/  PRMT R43, R44, 0x7632, R43 ;  /* 0x000076322c2b7816 */ /* 0x000fe2000000002b */
[----:B------:R-:W-:Y:S01]  /*6d00*/  FADD.FTZ R38, R11, R38 ;  /* 0x000000260b267221 */ /* 0x000fe20000010000 */
[----:B------:R-:W-:Y:S01]  /*6d10*/  SHF.L.U32 R44, R39, 0x10, RZ ;  /* 0x00000010272c7819 */ /* 0x000fe200000006ff */
[----:B------:R-:W-:Y:S02]  /*6d20*/  IMAD.U32 R40, R40, 0x10000, RZ ;  /* 0x0001000028287824 */ /* 0x000fe400078e00ff */
[----:B------:R-:W-:-:S02]  /*6d30*/  HMUL2.BF16_V2 R39, R7, R45 ;  /* 0x0000002d07277232 */ /* 0x000fc40000200000 */
[----:B------:R-:W-:Y:S02]  /*6d40*/  IMAD.U32 R43, R43, 0x10000, RZ ;  /* 0x000100002b2b7824 */ /* 0x000fe400078e00ff */
[C---:B------:R-:W-:Y:S02]  /*6d50*/  HFMA2.BF16_V2 R11, R8.reuse, R42, -RZ ;  /* 0x0000002a080b7231 */ /* 0x040fe400003000ff */
[----:B------:R-:W-:Y:S01]  /*6d60*/  FADD.FTZ R44, R37, R44 ;  /* 0x0000002c252c7221 */ /* 0x000fe20000010000 */
        /* <DEDUP_REMOVED lines=57> */
.L_x_17942:
[----:B------:R-:W-:Y:S05]  /*7100*/  BSYNC.RECONVERGENT B1 ;  /* 0x0000000000017941 */ /* 0x000fea0003800200 */
.L_x_17941:
        /* <DEDUP_REMOVED lines=35> */
.L_x_17918:
[----:B--23--:R-:W-:Y:S05]  /*7340*/  BSYNC.RECONVERGENT B0 ;  /* 0x0000000000007941 */ /* 0x00cfea0003800200 */
.L_x_17917:
[----:B------:R-:W2:Y:S01]  /*7350*/  S2UR UR5, SR_CgaCtaId ;  /* 0x00000000000579c3 */ /* 0x000ea20000008800 */
[----:B-1----:R-:W1:Y:S01]  /*7360*/  SHFL.BFLY PT, R11, R26, 0x1, 0x1f ;  /* 0x0c201f001a0b7f89 */ /* 0x002e6200000e0000 */
[C---:B------:R-:W-:Y:S01]  /*7370*/  LOP3.LUT R15, R0.reuse, 0x1, RZ, 0xc0, !PT ;  /* 0x00000001000f7812 */ /* 0x040fe200078ec0ff */
[----:B------:R-:W-:Y:S01]  /*7380*/  UMOV UR4, 0x400 ;  /* 0x0000040000047882 */ /* 0x000fe20000000000 */
[----:B------:R-:W-:Y:S01]  /*7390*/  SHF.R.U32.HI R16, RZ, 0x1, R16 ;  /* 0x00000001ff107819 */ /* 0x000fe20000011610 */
[----:B------:R-:W3:Y:S01]  /*73a0*/  SHFL.BFLY PT, R4, R31, 0x1, 0x1f ;  /* 0x0c201f001f047f89 */ /* 0x000ee200000e0000 */
[----:B------:R-:W-:Y:S01]  /*73b0*/  ISETP.NE.AND P5, PT, R15, RZ, PT ;  /* 0x000000ff0f00720c */ /* 0x000fe20003fa5270 */
[----:B------:R-:W-:Y:S01]  /*73c0*/  UIADD3 UR4, UPT, UPT, UR4, 0x1a0, URZ ;  /* 0x000001a004047890 */ /* 0x000fe2000fffe0ff */
[C---:B------:R-:W-:Y:S01]  /*73d0*/  LOP3.LUT R15, R0.reuse, 0x3c0, RZ, 0xc0, !PT ;  /* 0x000003c0000f7812 */ /* 0x040fe200078ec0ff */
[----:B------:R-:W4:Y:S01]  /*73e0*/  SHFL.BFLY PT, R3, R18, 0x1, 0x1f ;  /* 0x0c201f0012037f89 */ /* 0x000f2200000e0000 */
[----:B------:R-:W-:Y:S01]  /*73f0*/  IMAD R16, R17, 0xc0, R16 ;  /* 0x000000c011107824 */ /* 0x000fe200078e0210 */
[----:B------:R-:W-:Y:S01]  /*7400*/  LOP3.LUT P0, RZ, R0, 0x3c1, RZ, 0xc0, !PT ;  /* 0x000003c100ff7812 */ /* 0x000fe2000780c0ff */
[----:B------:R-:W-:Y:S01]  /*7410*/  BSSY.RECONVERGENT B0, `(.L_x_17944) ;  /* 0x000002b000007945 */ /* 0x000fe20003800200 */
[----:B------:R-:W5:Y:S01]  /*7420*/  SHFL.BFLY PT, R6, R19, 0x1, 0x1f ;  /* 0x0c201f0013067f89 */ /* 0x000f6200000e0000 */
[----:B------:R-:W-:-:S02]  /*7430*/  ISETP.NE.OR P4, PT, R15, 0x40, P5 ;  /* 0x000000400f00780c */ /* 0x000fc40002f85670 */
[C---:B------:R-:W-:Y:S01]  /*7440*/  LOP3.LUT P1, RZ, R0.reuse, 0x3e1, RZ, 0xc0, !PT ;  /* 0x000003e100ff7812 */ /* 0x040fe2000782c0ff */
[----:B------:R-:W5:Y:S01]  /*7450*/  SHFL.BFLY PT, R5, R20, 0x1, 0x1f ;  /* 0x0c201f0014057f89 */ /* 0x000f6200000e0000 */
[C---:B------:R-:W-:Y:S02]  /*7460*/  ISETP.GT.U32.AND P2, PT, R0.reuse, 0x1f, PT ;  /* 0x0000001f0000780c */ /* 0x040fe40003f44070 */
[----:B------:R-:W-:Y:S01]  /*7470*/  LOP3.LUT R0, R0, 0x3e0, RZ, 0xc0, !PT ;  /* 0x000003e000007812 */ /* 0x000fe200078ec0ff */
[----:B------:R-:W5:Y:S01]  /*7480*/  SHFL.BFLY PT, R8, R21, 0x1, 0x1f ;  /* 0x0c201f0015087f89 */ /* 0x000f6200000e0000 */
[----:B--2---:R-:W-:-:S03]  /*7490*/  ULEA UR4, UR5, UR4, 0x18 ;  /* 0x0000000405047291 */ /* 0x004fc6000f8ec0ff */
[----:B0-----:R-:W0:Y:S01]  /*74a0*/  SHFL.BFLY PT, R7, R22, 0x1, 0x1f ;  /* 0x0c201f0016077f89 */ /* 0x001e2200000e0000 */
[----:B-1----:R-:W-:Y:S01]  /*74b0*/  FADD.FTZ R11, R11, R26 ;  /* 0x0000001a0b0b7221 */ /* 0x002fe20000010000 */
[----:B------:R-:W-:Y:S02]  /*74c0*/  ISETP.NE.OR P3, PT, R0, 0x20, P5 ;  /* 0x000000200000780c */ /* 0x000fe40002f65670 */
[----:B------:R-:W1:Y:S01]  /*74d0*/  SHFL.BFLY PT, R10, R23, 0x1, 0x1f ;  /* 0x0c201f00170a7f89 */ /* 0x000e6200000e0000 */
[----:B------:R-:W-:Y:S01]  /*74e0*/  LEA R26, R16, UR4, 0x2 ;  /* 0x00000004101a7c11 */ /* 0x000fe2000f8e10ff */
        /* <DEDUP_REMOVED lines=8> */
[----:B------:R-:W-:Y:S01]  /*7570*/  FADD.FTZ R8, R8, R21 ;  /* 0x0000001508087221 */ /* 0x000fe20000010000 */
[----:B------:R-:W-:Y:S01]  /*7580*/  BAR.SYNC.DEFER_BLOCKING 0x0 ;  /* 0x0000000000007b1d */ /* 0x000fe20000010000 */
[----:B0-----:R-:W-:Y:S01]  /*7590*/  FADD.FTZ R7, R7, R22 ;  /* 0x0000001607077221 */ /* 0x001fe20000010000 */
[----:B-1----:R-:W-:Y:S01]  /*75a0*/  FADD.FTZ R10, R10, R23 ;  /* 0x000000170a0a7221 */ /* 0x002fe20000010000 */
[----:B--2---:R-:W-:Y:S01]  /*75b0*/  FADD.FTZ R9, R9, R24 ;  /* 0x0000001809097221 */ /* 0x004fe20000010000 */
[----:B---3--:R-:W-:Y:S01]  /*75c0*/  FADD.FTZ R12, R12, R25 ;  /* 0x000000190c0c7221 */ /* 0x008fe20000010000 */
        /* <DEDUP_REMOVED lines=15> */
.L_x_17945:
[----:B------:R-:W-:Y:S05]  /*76c0*/  BSYNC.RECONVERGENT B0 ;  /* 0x0000000000007941 */ /* 0x000fea0003800200 */
.L_x_17944:
        /* <DEDUP_REMOVED lines=27> */
.L_x_17947:
[----:B------:R-:W-:Y:S05]  /*7880*/  BSYNC.RECONVERGENT B0 ;  /* 0x0000000000007941 */ /* 0x000fea0003800200 */
.L_x_17946:
        /* <DEDUP_REMOVED lines=15> */
.L_x_17949:
[----:B------:R-:W-:Y:S05]  /*7980*/  BSYNC.RECONVERGENT B0 ;  /* 0x0000000000007941 */ /* 0x000fea0003800200 */
.L_x_17948:
        /* <DEDUP_REMOVED lines=27> */
.L_x_17951:
[----:B------:R-:W-:Y:S05]  /*7b40*/  BSYNC.RECONVERGENT B0 ;  /* 0x0000000000007941 */ /* 0x000fea0003800200 */
.L_x_17950:
        /* <DEDUP_REMOVED lines=19> */
[----:B------:R-:W-:Y:S01]  /*7c80*/  PRMT R8, R7, 0x7632, R8 ;  /* 0x0000763207087816 */ /* 0x000fe20000000008 */
[----:B---3--:R-:W-:Y:S01]  /*7c90*/  UIMAD UR4, UR4, 0xc0, URZ ;  /* 0x000000c0040478a4 */ /* 0x008fe2000f8e02ff */
[----:B--2---:R-:W-:-:S05]  /*7ca0*/  SHF.R.U32.HI R15, RZ, 0x1, R15 ;  /* 0x00000001ff0f7819 */ /* 0x004fca000001160f */
[----:B------:R-:W-:-:S04]  /*7cb0*/  IADD3 R0, P0, P1, R15, UR4, R2 ;  /* 0x000000040f007c10 */ /* 0x000fc8000f91e002 */
[----:B------:R-:W-:Y:S02]  /*7cc0*/  IADD3.X R15, PT, PT, RZ, RZ, RZ, P0, P1 ;  /* 0x000000ffff0f7210 */ /* 0x000fe400007e24ff */
[----:B----4-:R-:W-:-:S04]  /*7cd0*/  LEA R2, P0, R0, UR8, 0x1 ;  /* 0x0000000800027c11 */ /* 0x010fc8000f8008ff */
        /* <DEDUP_REMOVED lines=18> */
.L_x_17894:
[----:B------:R-:W-:Y:S01]  /*7e00*/  BSSY B1, `(.L_x_17952) ;  /* 0x0000008000017945 */ /* 0x000fe20003800000 */
[----:B------:R-:W-:Y:S01]  /*7e10*/  IMAD.MOV.U32 R117, RZ, RZ, R11 ;  /* 0x000000ffff757224 */ /* 0x000fe200078e000b */
[----:B------:R-:W-:Y:S01]  /*7e20*/  MOV R10, 0x1 ;  /* 0x00000001000a7802 */ /* 0x000fe20000000f00 */
[----:B------:R-:W-:Y:S02]  /*7e30*/  IMAD.MOV.U32 R119, RZ, RZ, 0x1f ;  /* 0x0000001fff777424 */ /* 0x000fe400078e00ff */
[----:B------:R-:W-:-:S07]  /*7e40*/  IMAD.MOV.U32 R8, RZ, RZ, -0x1 ;  /* 0xffffffffff087424 */ /* 0x000fce00078e00ff */
[----:B------:R-:W-:Y:S05]  /*7e50*/  WARPSYNC.COLLECTIVE R8, `(.L_x_17953) ;  /* 0x0000000008087348 */ /* 0x000fea0003c00000 */
[----:B------:R0:W1:Y:S02]  /*7e60*/  SHFL.BFLY P2, R9, R117, R10, R119 ;  /* 0x0c00000a75097389 */ /* 0x0000640000040077 */
[----:B01----:R-:W-:Y:S05]  /*7e70*/  ENDCOLLECTIVE ;  /* 0x000000000000791b */ /* 0x003fea0003800000 */
.L_x_17953:
[----:B------:R-:W-:Y:S05]  /*7e80*/  BSYNC B1 ;  /* 0x0000000000017941 */ /* 0x000fea0003800000 */
.L_x_17952:
[----:B------:R-:W-:Y:S01]  /*7e90*/  MOV R8, R9 ;  /* 0x0000000900087202 */ /* 0x000fe20000000f00 */
[----:B------:R-:W-:Y:S06]  /*7ea0*/  BRA `(.L_x_17954) ;  /* 0xffffffa400807947 */ /* 0x000fec000383ffff */
.L_x_17896:
[----:B------:R-:W-:Y:S01]  /*7eb0*/  HFMA2 R119, -RZ, RZ, 0, 1.847743988037109375e-06 ;  /* 0x0000001fff777431 */ /* 0x000fe200000001ff */
[----:B------:R-:W-:Y:S01]  /*7ec0*/  BSSY B0, `(.L_x_17955) ;  /* 0x0000007000007945 */ /* 0x000fe20003800000 */
[----:B------:R-:W-:Y:S02]  /*7ed0*/  IMAD.MOV.U32 R117, RZ, RZ, R104 ;  /* 0x000000ffff757224 */ /* 0x000fe400078e0068 */
[----:B------:R-:W-:Y:S02]  /*7ee0*/  IMAD.MOV.U32 R10, RZ, RZ, 0x10 ;  /* 0x00000010ff0a7424 */ /* 0x000fe400078e00ff */
[----:B------:R-:W-:-:S07]  /*7ef0*/  IMAD.MOV.U32 R8, RZ, RZ, -0x1 ;  /* 0xffffffffff087424 */ /* 0x000fce00078e00ff */
[----:B-----5:R-:W-:Y:S05]  /*7f00*/  WARPSYNC.COLLECTIVE R8, `(.L_x_17956) ;  /* 0x0000000008087348 */ /* 0x020fea0003c00000 */
[----:B------:R0:W1:Y:S02]  /*7f10*/  SHFL.BFLY P2, R9, R117, R10, R119 ;  /* 0x0c00000a75097389 */ /* 0x0000640000040077 */
[----:B01---5:R-:W-:Y:S05]  /*7f20*/  ENDCOLLECTIVE ;  /* 0x000000000000791b */ /* 0x023fea0003800000 */
.L_x_17956:
[----:B------:R-:W-:Y:S05]  /*7f30*/  BSYNC B0 ;  /* 0x0000000000007941 */ /* 0x000fea0003800000 */
.L_x_17955:
[----:B------:R-:W-:Y:S01]  /*7f40*/  IMAD.MOV.U32 R5, RZ, RZ, R9 ;  /* 0x000000ffff057224 */ /* 0x000fe200078e0009 */
[----:B------:R-:W-:Y:S01]  /*7f50*/  MOV R8, 0xffffffff ;  /* 0xffffffff00087802 */ /* 0x000fe20000000f00 */
[----:B------:R-:W-:Y:S02]  /*7f60*/  IMAD.MOV.U32 R10, RZ, RZ, 0x8 ;  /* 0x00000008ff0a7424 */ /* 0x000fe400078e00ff */
[----:B------:R-:W-:Y:S01]  /*7f70*/  IMAD.MOV.U32 R119, RZ, RZ, 0x1f ;  /* 0x0000001fff777424 */ /* 0x000fe200078e00ff */
[----:B------:R-:W-:-:S04]  /*7f80*/  FMNMX.FTZ R5, R5, R104, !PT ;  /* 0x0000006805057209 */ /* 0x000fc80007810000 */
[----:B------:R-:W-:-:S07]  /*7f90*/  MOV R117, R5 ;  /* 0x0000000500757202 */ /* 0x000fce0000000f00 */
[----:B------:R-:W-:Y:S05]  /*7fa0*/  WARPSYNC.COLLECTIVE R8, `(.L_x_17957) ;  /* 0x0000000008087348 */ /* 0x000fea0003c00000 */
[----:B------:R0:W1:Y:S02]  /*7fb0*/  SHFL.BFLY P2, R9, R117, R10, R119 ;  /* 0x0c00000a75097389 */ /* 0x0000640000040077 */
[----:B01----:R-:W-:Y:S05]  /*7fc0*/  ENDCOLLECTIVE ;  /* 0x000000000000791b */ /* 0x003fea0003800000 */
.L_x_17957:
[----:B------:R-:W-:Y:S02]  /*7fd0*/  HFMA2 R10, -RZ, RZ, 0, 2.384185791015625e-07 ;  /* 0x00000004ff0a7431 */ /* 0x000fe400000001ff */
[----:B------:R-:W-:-:S05]  /*7fe0*/  IMAD.MOV.U32 R4, RZ, RZ, R9 ;  /* 0x000000ffff047224 */ /* 0x000fca00078e0009 */
[----:B------:R-:W-:-:S05]  /*7ff0*/  FMNMX.FTZ R4, R5, R4, !PT ;  /* 0x0000000405047209 */ /* 0x000fca0007810000 */
[----:B------:R-:W-:-:S07]  /*8000*/  IMAD.MOV.U32 R117, RZ, RZ, R4 ;  /* 0x000000ffff757224 */ /* 0x000fce00078e0004 */
[----:B------:R-:W-:Y:S05]  /*8010*/  WARPSYNC.COLLECTIVE R8, `(.L_x_17958) ;  /* 0x0000000008087348 */ /* 0x000fea0003c00000 */
[----:B------:R0:W1:Y:S02]  /*8020*/  SHFL.BFLY P2, R9, R117, R10, R119 ;  /* 0x0c00000a75097389 */ /* 0x0000640000040077 */
[----:B01----:R-:W-:Y:S05]  /*8030*/  ENDCOLLECTIVE ;  /* 0x000000000000791b */ /* 0x003fea0003800000 */
.L_x_17958:
[----:B------:R-:W-:Y:S01]  /*8040*/  MOV R10, 0x2 ;  /* 0x00000002000a7802 */ /* 0x000fe20000000f00 */
[----:B------:R-:W-:-:S05]  /*8050*/  IMAD.MOV.U32 R7, RZ, RZ, R9 ;  /* 0x000000ffff077224 */ /* 0x000fca00078e0009 */
[----:B------:R-:W-:-:S05]  /*8060*/  FMNMX.FTZ R7, R4, R7, !PT ;  /* 0x0000000704077209 */ /* 0x000fca0007810000 */
[----:B------:R-:W-:-:S07]  /*8070*/  IMAD.MOV.U32 R117, RZ, RZ, R7 ;  /* 0x000000ffff757224 */ /* 0x000fce00078e0007 */
[----:B------:R-:W-:Y:S05]  /*8080*/  WARPSYNC.COLLECTIVE R8, `(.L_x_17959) ;  /* 0x0000000008087348 */ /* 0x000fea0003c00000 */
[----:B------:R0:W1:Y:S02]  /*8090*/  SHFL.BFLY P2, R9, R117, R10, R119 ;  /* 0x0c00000a75097389 */ /* 0x0000640000040077 */
[----:B01----:R-:W-:Y:S05]  /*80a0*/  ENDCOLLECTIVE ;  /* 0x000000000000791b */ /* 0x003fea0003800000 */
.L_x_17959:
[----:B------:R-:W-:Y:S01]  /*80b0*/  IMAD.MOV.U32 R6, RZ, RZ, R9 ;  /* 0x000000ffff067224 */ /* 0x000fe200078e0009 */
[----:B------:R-:W-:Y:S06]  /*80c0*/  BRA `(.L_x_17960) ;  /* 0xffffffa4007c7947 */ /* 0x000fec000383ffff */
.L_x_17961:
        /* <DEDUP_REMOVED lines=11> */
.L_x_25915:


//--------------------- .text._ZN4vllm25paged_attention_v1_kernelI13__nv_bfloat16S1_Li128ELi16ELi128ELNS_18Fp8KVCacheDataTypeE0ELb0EEEvPT_PKS3_PKT0_S9_ifPKiSB_iPKfiiiSD_SD_iiiii --------------------------
	.section	.text._ZN4vllm25paged_attention_v1_kernelI13__nv_bfloat16S1_Li128ELi16ELi128ELNS_18Fp8KVCacheDataTypeE0ELb0EEEvPT_PKS3_PKT0_S9_ifPKiSB_iPKfiiiSD_SD_iiiii,"ax",@progbits
	.align	128
        .global         _ZN4vllm25paged_attention_v1_kernelI13__nv_bfloat16S1_Li128ELi16ELi128ELNS_18Fp8KVCacheDataTypeE0ELb0EEEvPT_PKS3_PKT0_S9_ifPKiSB_iPKfiiiSD_SD_iiiii
        .type           _ZN4vllm25paged_attention_v1_kernelI13__nv_bfloat16S1_Li128ELi16ELi128ELNS_18Fp8KVCacheDataTypeE0ELb0EEEvPT_PKS3_PKT0_S9_ifPKiSB_iPKfiiiSD_SD_iiiii,@function
        .size           _ZN4vllm25paged_attention_v1_kernelI13__nv_bfloat16S1_Li128ELi16ELi128ELNS_18Fp8KVCacheDataTypeE0ELb0EEEvPT_PKS3_PKT0_S9_ifPKiSB_iPKfiiiSD_SD_iiiii,(.L_x_25916 - _ZN4vllm25paged_attention_v1_kernelI13__nv_bfloat16S1_Li128ELi16ELi128ELNS_18Fp8KVCacheDataTypeE0ELb0EEEvPT_PKS3_PKT0_S9_ifPKiSB_iPKfiiiSD_SD_iiiii)
        .other          _ZN4vllm25paged_attention_v1_kernelI13__nv_bfloat16S1_Li128ELi16ELi128ELNS_18Fp8KVCacheDataTypeE0ELb0EEEvPT_PKS3_PKT0_S9_ifPKiSB_iPKfiiiSD_SD_iiiii,@"STO_CUDA_ENTRY STV_DEFAULT"
_ZN4vllm25paged_attention_v1_kernelI13__nv_bfloat16S1_Li128ELi16ELi128ELNS_18Fp8KVCacheDataTypeE0ELb0EEEvPT_PKS3_PKT0_S9_ifPKiSB_iPKfiiiSD_SD_iiiii:
.text._ZN4vllm25paged_attention_v1_kernelI13__nv_bfloat16S1_Li128ELi16ELi128ELNS_18Fp8KVCacheDataTypeE0ELb0EEEvPT_PKS3_PKT0_S9_ifPKiSB_iPKfiiiSD_SD_iiiii:
[----:B------:R-:W-:Y:S01]  /*0000*/  LDC R1, c[0x0][0x37c] ;  /* 0x0000df00ff017b82 */ /* 0x000fe20000000800 */
[----:B------:R-:W0:Y:S07]  /*0010*/  S2R R0, SR_TID.X ;  /* 0x0000000000007919 */ /* 0x000e2e0000002100 */
[----:B------:R-:W1:Y:S01]  /*0020*/  S2UR UR14, SR_CTAID.Y ;  /* 0x00000000000e79c3 */ /* 0x000e620000002600 */
[----:B------:R-:W1:Y:S01]  /*0030*/  LDCU.64 UR4, c[0x0][0x3b0] ;  /* 0x00007600ff0477ac */ /* 0x000e620008000a00 */
[----:B------:R-:W2:Y:S06]  /*0040*/  LDCU.64 UR8, c[0x0][0x358] ;  /* 0x00006b00ff0877ac */ /* 0x000eac0008000a00 */
[----:B------:R-:W3:Y:S01]  /*0050*/  S2UR UR15, SR_CTAID.X ;  /* 0x00000000000f79c3 */ /* 0x000ee20000002500 */
[----:B------:R-:W4:Y:S01]  /*0060*/  LDCU UR6, c[0x0][0x3c8] ;  /* 0x00007900ff0677ac */ /* 0x000f220008000800 */
[----:B------:R-:W2:Y:S06]  /*0070*/  LDCU.64 UR10, c[0x0][0x3c0] ;  /* 0x00007800ff0a77ac */ /* 0x000eac0008000a00 */
[----:B------:R-:W4:Y:S01]  /*0080*/  LDC R10, c[0x0][0x3a0] ;  /* 0x0000e800ff0a7b82 */ /* 0x000f220000000800 */
[----:B------:R-:W4:Y:S01]  /*0090*/  LDCU UR16, c[0x0][0x370] ;  /* 0x00006e00ff1077ac */ /* 0x000f220008000800 */
[----:B------:R-:W-:Y:S01]  /*00a0*/  HFMA2 R28, -RZ, RZ, 0, 0 ;  /* 0x00000000ff1c7431 */ /* 0x000fe200000001ff */
[----:B------:R-:W4:Y:S01]  /*00b0*/  LDCU UR7, c[0x0][0x3b8] ;  /* 0x00007700ff0777ac */ /* 0x000f220008000800 */
[----:B-1----:R-:W-:-:S04]  /*00c0*/  UIMAD.WIDE.U32 UR4, UR14, 0x4, UR4 ;  /* 0x000000040e0478a5 */ /* 0x002fc8000f8e0004 */
[----:B------:R-:W1:Y:S01]  /*00d0*/  S2UR UR13, SR_CgaCtaId ;  /* 0x00000000000d79c3 */ /* 0x000e620000008800 */
[----:B------:R-:W1:Y:S01]  /*00e0*/  LDCU UR17, c[0x0][0x3cc] ;  /* 0x00007980ff1177ac */ /* 0x000e620008000800 */
[----:B0-----:R-:W-:Y:S01]  /*00f0*/  ISETP.GT.U32.AND P0, PT, R0, 0x1f, PT ;  /* 0x0000001f0000780c */ /* 0x001fe20003f04070 */
[----:B------:R-:W-:Y:S01]  /*0100*/  IMAD.U32 R4, RZ, RZ, UR4 ;  /* 0x00000004ff047e24 */ /* 0x000fe2000f8e00ff */
[----:B---3--:R-:W-:Y:S01]  /*0110*/  MOV R3, UR15 ;  /* 0x0000000f00037c02 */ /* 0x008fe20008000f00 */
[----:B------:R-:W-:Y:S01]  /*0120*/  IMAD.U32 R5, RZ, RZ, UR5 ;  /* 0x00000005ff057e24 */ /* 0x000fe2000f8e00ff */
[----:B--2---:R-:W-:Y:S01]  /*0130*/  UISETP.NE.U32.AND UP0, UPT, UR10, URZ, UPT ;  /* 0x000000ff0a00728c */ /* 0x004fe2000bf05070 */
[----:B------:R-:W0:Y:S03]  /*0140*/  LDCU UR22, c[0x0][0x3a4] ;  /* 0x00007480ff1677ac */ /* 0x000e260008000800 */
[----:B------:R-:W2:Y:S01]  /*0150*/  LDG.E.CONSTANT R12, desc[UR8][R4.64] ;  /* 0x00000008040c7981 */ /* 0x000ea2000c1e9900 */
[----:B------:R-:W3:Y:S04]  /*0160*/  LDCU.64 UR20, c[0x0][0x390] ;  /* 0x00007200ff1477ac */ /* 0x000ee80008000a00 */
[----:B------:R-:W1:Y:S01]  /*0170*/  @!P0 LDC.64 R8, c[0x0][0x388] ;  /* 0x0000e200ff088b82 */ /* 0x000e620000000a00 */
[----:B----4-:R-:W-:Y:S01]  /*0180*/  UIMAD UR4, UR14, UR6, URZ ;  /* 0x000000060e0472a4 */ /* 0x010fe2000f8e02ff */
[----:B------:R-:W-:-:S02]  /*0190*/  @!P0 IMAD.SHL.U32 R3, R3, 0x80, RZ ;  /* 0x0000008003038824 */ /* 0x000fc400078e00ff */
[----:B------:R-:W-:Y:S01]  /*01a0*/  @!P0 IMAD.SHL.U32 R2, R0, 0x4, RZ ;  /* 0x0000000400028824 */ /* 0x000fe200078e00ff */
[----:B------:R-:W-:-:S04]  /*01b0*/  USHF.R.S32.HI UR5, URZ, 0x1f, UR4 ;  /* 0x0000001fff057899 */ /* 0x000fc80008011404 */
[----:B------:R-:W-:-:S04]  /*01c0*/  @!P0 IADD3 R3, P1, P2, R2, UR4, R3 ;  /* 0x0000000402038c10 */ /* 0x000fc8000fa3e003 */
[----:B------:R-:W-:Y:S02]  /*01d0*/  @!P0 IADD3.X R6, PT, PT, RZ, UR5, RZ, P1, P2 ;  /* 0x00000005ff068c10 */ /* 0x000fe40008fe44ff */
[----:B-1----:R-:W-:-:S04]  /*01e0*/  @!P0 LEA R2, P1, R3, R8, 0x1 ;  /* 0x0000000803028211 */ /* 0x002fc800078208ff */
[----:B------:R-:W-:-:S05]  /*01f0*/  @!P0 LEA.HI.X R3, R3, R9, R6, 0x1, P1 ;  /* 0x0000000903038211 */ /* 0x000fca00008f0c06 */
[----:B------:R-:W4:Y:S04]  /*0200*/  @!P0 LDG.E.CONSTANT R4, desc[UR8][R2.64] ;  /* 0x0000000802048981 */ /* 0x000f28000c1e9900 */
[----:B------:R1:W4:Y:S01]  /*0210*/  @!P0 LDG.E.CONSTANT R5, desc[UR8][R2.64+0x4] ;  /* 0x0000040802058981 */ /* 0x000322000c1e9900 */
[----:B------:R-:W-:-:S04]  /*0220*/  IABS R9, R10 ;  /* 0x0000000a00097213 */ /* 0x000fc80000000000 */
[----:B------:R-:W0:Y:S01]  /*0230*/  I2F.RP R8, R9 ;  /* 0x0000000900087306 */ /* 0x000e220000209400 */
[----:B------:R-:W-:-:S11]  /*0240*/  UISETP.NE.AND.EX UP0, UPT, UR11, URZ, UPT, UP0 ;  /* 0x000000ff0b00728c */ /* 0x000fd6000bf05300 */
[----:B------:R-:W3:Y:S01]  /*0250*/  @UP0 LDCU.64 UR4, c[0x0][0x3c0] ;  /* 0x00007800ff0407ac */ /* 0x000ee20008000a00 */
[----:B0-----:R-:W1:Y:S01]  /*0260*/  MUFU.RCP R8, R8 ;  /* 0x0000000800087308 */ /* 0x001e620000001000 */
[----:B------:R-:W-:Y:S02]  /*0270*/  PLOP3.LUT P1, PT, PT, PT, UP0, 0x80, 0x8 ;  /* 0x000000000008781c */ /* 0x000fe40003f2f008 */
[----:B-1----:R-:W-:-:S05]  /*0280*/  IADD3 R2, PT, PT, R8, 0xffffffe, RZ ;  /* 0x0ffffffe08027810 */ /* 0x002fca0007ffe0ff */
[----:B------:R0:W1:Y:S01]  /*0290*/  F2I.FTZ.U32.TRUNC.NTZ R3, R2 ;  /* 0x0000000200037305 */ /* 0x000062000021f000 */
[----:B---3--:R-:W-:-:S06]  /*02a0*/  @UP0 UIMAD.WIDE.U32 UR4, UR15, 0x4, UR4 ;  /* 0x000000040f0408a5 */ /* 0x008fcc000f8e0004 */
[----:B------:R-:W-:Y:S02]  /*02b0*/  IMAD.U32 R6, RZ, RZ, UR4 ;  /* 0x00000004ff067e24 */ /* 0x000fe4000f8e00ff */
[----:B------:R-:W-:Y:S02]  /*02c0*/  IMAD.U32 R7, RZ, RZ, UR5 ;  /* 0x00000005ff077e24 */ /* 0x000fe4000f8e00ff */
[----:B0-----:R-:W-:-:S03]  /*02d0*/  IMAD.MOV.U32 R2, RZ, RZ, RZ ;  /* 0x000000ffff027224 */ /* 0x001fc600078e00ff */
[----:B------:R0:W5:Y:S01]  /*02e0*/  @P1 LDG.E.CONSTANT R28, desc[UR8][R6.64] ;  /* 0x00000008061c1981 */ /* 0x000162000c1e9900 */
[----:B-1----:R-:W-:-:S04]  /*02f0*/  IMAD.MOV R14, RZ, RZ, -R3 ;  /* 0x000000ffff0e7224 */ /* 0x002fc800078e0a03 */
[----:B------:R-:W-:-:S04]  /*0300*/  IMAD R11, R14, R9, RZ ;  /* 0x000000090e0b7224 */ /* 0x000fc800078e02ff */
[----:B------:R-:W-:Y:S01]  /*0310*/  IMAD.HI.U32 R3, R3, R11, R2 ;  /* 0x0000000b03037227 */ /* 0x000fe200078e0002 */
[----:B0-----:R-:W-:-:S05]  /*0320*/  IABS R6, UR16 ;  /* 0x0000001000067c13 */ /* 0x001fca0008000000 */
[----:B------:R-:W-:-:S05]  /*0330*/  IMAD.HI.U32 R3, R3, R6, RZ ;  /* 0x0000000603037227 */ /* 0x000fca00078e00ff */
[----:B------:R-:W-:-:S05]  /*0340*/  IADD3 R7, PT, PT, RZ, -R3, RZ ;  /* 0x80000003ff077210 */ /* 0x000fca0007ffe0ff */
[----:B------:R-:W-:-:S05]  /*0350*/  IMAD R2, R9, R7, R6 ;  /* 0x0000000709027224 */ /* 0x000fca00078e0206 */
[----:B------:R-:W-:-:S13]  /*0360*/  ISETP.GT.U32.AND P2, PT, R9, R2, PT ;  /* 0x000000020900720c */ /* 0x000fda0003f44070 */
[----:B------:R-:W-:-:S05]  /*0370*/  @!P2 IMAD.IADD R2, R2, 0x1, -R9 ;  /* 0x000000010202a824 */ /* 0x000fca00078e0a09 */
[----:B------:R-:W-:Y:S02]  /*0380*/  ISETP.GE.U32.AND P1, PT, R2, R9, PT ;  /* 0x000000090200720c */ /* 0x000fe40003f26070 */
[C---:B------:R-:W-:Y:S01]  /*0390*/  LOP3.LUT R2, R10.reuse, UR16, RZ, 0x3c, !PT ;  /* 0x000000100a027c12 */ /* 0x040fe2000f8e3cff */
        /* <DEDUP_REMOVED lines=8> */
[----:B------:R-:W0:Y:S08]  /*0420*/  I2F.RP R6, R7 ;  /* 0x0000000700067306 */ /* 0x000e300000209400 */
[----:B0-----:R-:W0:Y:S02]  /*0430*/  MUFU.RCP R6, R6 ;  /* 0x0000000600067308 */ /* 0x001e240000001000 */
[----:B0-----:R-:W-:-:S06]  /*0440*/  IADD3 R2, PT, PT, R6, 0xffffffe, RZ ;  /* 0x0ffffffe06027810 */ /* 0x001fcc0007ffe0ff */
[----:B------:R0:W1:Y:S01]  /*0450*/  F2I.FTZ.U32.TRUNC.NTZ R3, R2 ;  /* 0x0000000200037305 */ /* 0x000062000021f000 */
[----:B------:R-:W-:Y:S01]  /*0460*/  IABS R6, UR15 ;  /* 0x0000000f00067c13 */ /* 0x000fe20008000000 */
[----:B0-----:R-:W-:Y:S02]  /*0470*/  IMAD.MOV.U32 R2, RZ, RZ, RZ ;  /* 0x000000ffff027224 */ /* 0x001fe400078e00ff */
[----:B-1----:R-:W-:-:S04]  /*0480*/  IMAD.MOV R10, RZ, RZ, -R3 ;  /* 0x000000ffff0a7224 */ /* 0x002fc800078e0a03 */
[----:B------:R-:W-:Y:S01]  /*0490*/  IMAD R9, R10, R7, RZ ;  /* 0x000000070a097224 */ /* 0x000fe200078e02ff */
[----:B------:R-:W-:-:S03]  /*04a0*/  IABS R10, R8 ;  /* 0x00000008000a7213 */ /* 0x000fc60000000000 */
[----:B------:R-:W-:Y:S01]  /*04b0*/  IMAD.HI.U32 R3, R3, R9, R2 ;  /* 0x0000000903037227 */ /* 0x000fe200078e0002 */
[----:B------:R-:W-:-:S05]  /*04c0*/  IADD3 R2, PT, PT, RZ, -R10, RZ ;  /* 0x8000000aff027210 */ /* 0x000fca0007ffe0ff */
[----:B------:R-:W-:-:S04]  /*04d0*/  IMAD.HI.U32 R29, R3, R6, RZ ;  /* 0x00000006031d7227 */ /* 0x000fc800078e00ff */
[----:B------:R-:W-:-:S05]  /*04e0*/  IMAD R2, R29, R2, R6 ;  /* 0x000000021d027224 */ /* 0x000fca00078e0206 */
[----:B------:R-:W-:Y:S01]  /*04f0*/  ISETP.GT.U32.AND P2, PT, R7, R2, PT ;  /* 0x000000020700720c */ /* 0x000fe20003f44070 */
[----:B------:R-:W-:Y:S01]  /*0500*/  IMAD.SHL.U32 R3, R0, 0x80, RZ ;  /* 0x0000008000037824 */ /* 0x000fe200078e00ff */
[----:B------:R-:W-:Y:S02]  /*0510*/  UMOV UR11, 0x400 ;  /* 0x00000400000b7882 */ /* 0x000fe40000000000 */
[----:B------:R-:W-:Y:S02]  /*0520*/  ULEA UR12, UR13, UR11, 0x18 ;  /* 0x0000000b0d0c7291 */ /* 0x000fe4000f8ec0ff */
[----:B------:R-:W-:-:S07]  /*0530*/  LOP3.LUT R53, R3, 0x80, RZ, 0xc0, !PT ;  /* 0x0000008003357812 */ /* 0x000fce00078ec0ff */
[----:B------:R-:W-:-:S05]  /*0540*/  @!P2 IMAD.IADD R2, R2, 0x1, -R7 ;  /* 0x000000010202a824 */ /* 0x000fca00078e0a07 */
[----:B------:R-:W-:Y:S02]  /*0550*/  ISETP.GE.U32.AND P1, PT, R2, R7, PT ;  /* 0x000000070200720c */ /* 0x000fe40003f26070 */
[----:B------:R-:W-:Y:S02]  /*0560*/  SHF.R.U32.HI R45, RZ, 0x1, R0 ;  /* 0x00000001ff2d7819 */ /* 0x000fe40000011600 */
[----:B------:R-:W-:Y:S02]  /*0570*/  IADD3 R6, PT, PT, R53, UR12, RZ ;  /* 0x0000000c35067c10 */ /* 0x000fe4000fffe0ff */
[----:B------:R-:W-:Y:S02]  /*0580*/  LOP3.LUT R2, R8, UR15, RZ, 0x3c, !PT ;  /* 0x0000000f08027c12 */ /* 0x000fe4000f8e3cff */
[----:B--2---:R-:W-:Y:S01]  /*0590*/  R2UR UR10, R12 ;  /* 0x000000000c0a72ca */ /* 0x004fe200000e0000 */
[----:B------:R-:W-:-:S12]  /*05a0*/  @!P2 VIADD R29, R29, 0x1 ;  /* 0x000000011d1da836 */ /* 0x000fd80000000000 */
[----:B------:R-:W-:-:S04]  /*05b0*/  UIADD3 UR4, UPT, UPT, UR10, 0xf, URZ ;  /* 0x0000000f0a047890 */ /* 0x000fc8000fffe0ff */
[----:B------:R-:W-:-:S04]  /*05c0*/  USHF.R.S32.HI UR5, URZ, 0x1f, UR4 ;  /* 0x0000001fff057899 */ /* 0x000fc80008011404 */
[----:B------:R-:W-:Y:S01]  /*05d0*/  ULEA.HI UR5, UR5, UR4, URZ, 0x4 ;  /* 0x0000000405057291 */ /* 0x000fe2000f8f20ff */
[----:B------:R-:W-:Y:S01]  /*05e0*/  ISETP.GE.AND P3, PT, R2, RZ, PT ;  /* 0x000000ff0200720c */ /* 0x000fe20003f66270 */
[----:B------:R-:W-:Y:S02]  /*05f0*/  @!P0 IMAD R6, R45, 0x8, R6 ;  /* 0x000000082d068824 */ /* 0x000fe400078e0206 */
[----:B------:R-:W-:Y:S01]  /*0600*/  USHF.R.S32.HI UR6, URZ, 0x4, UR5 ;  /* 0x00000004ff067899 */ /* 0x000fe20008011405 */
[----:B------:R-:W-:Y:S02]  /*0610*/  SHF.R.U32.HI R2, RZ, 0x5, R0 ;  /* 0x00000005ff027819 */ /* 0x000fe40000011600 */
[----:B------:R-:W-:-:S03]  /*0620*/  @P1 IADD3 R29, PT, PT, R29, 0x1, RZ ;  /* 0x000000011d1d1810 */ /* 0x000fc60007ffe0ff */
[----:B------:R-:W-:Y:S01]  /*0630*/  ISETP.GE.AND P1, PT, R2, UR6, PT ;  /* 0x0000000602007c0c */ /* 0x000fe2000bf26270 */
[----:B----4-:R0:W-:Y:S01]  /*0640*/  @!P0 STS.64 [R6], R4 ;  /* 0x0000000406008388 */ /* 0x0101e20000000a00 */
[----:B------:R-:W-:Y:S01]  /*0650*/  BAR.SYNC.DEFER_BLOCKING 0x0 ;  /* 0x0000000000007b1d */ /* 0x000fe20000010000 */
[----:B------:R-:W-:Y:S01]  /*0660*/  ISETP.NE.AND P0, PT, R8, RZ, PT ;  /* 0x000000ff0800720c */ /* 0x000fe20003f05270 */
[----:B------:R-:W-:Y:S01]  /*0670*/  UIMAD UR4, UR14, UR7, URZ ;  /* 0x000000070e0472a4 */ /* 0x000fe2000f8e02ff */
[----:B------:R-:W-:-:S03]  /*0680*/  @!P3 IMAD.MOV R29, RZ, RZ, -R29 ;  /* 0x000000ffff1db224 */ /* 0x000fc600078e0a1d */
[----:B------:R-:W-:Y:S01]  /*0690*/  BSSY B0, `(.L_x_17962) ;  /* 0x0000169000007945 */ /* 0x000fe20003800000 */
[----:B------:R-:W-:-:S07]  /*06a0*/  IMAD.MOV.U32 R68, RZ, RZ, -0x800001 ;  /* 0xff7fffffff447424 */ /* 0x000fce00078e00ff */
[----:B------:R-:W-:Y:S01]  /*06b0*/  @!P0 LOP3.LUT R29, RZ, R8, RZ, 0x33, !PT ;  /* 0x00000008ff1d8212 */ /* 0x000fe200078e33ff */
[----:B0-----:R-:W-:Y:S06]  /*06c0*/  @P1 BRA `(.L_x_17963) ;  /* 0x0000001400941947 */ /* 0x001fec0003800000 */
[----:B------:R-:W0:Y:S01]  /*06d0*/  LDS.128 R24, [R53+UR12+0x10] ;  /* 0x0000100c35187984 */ /* 0x000e220008000c00 */
[----:B------:R-:W1:Y:S01]  /*06e0*/  LDCU.64 UR18, c[0x0][0x3a8] ;  /* 0x00007500ff1277ac */ /* 0x000e620008000a00 */
[----:B------:R-:W-:Y:S01]  /*06f0*/  SHF.R.U32.HI R16, RZ, 0x3, R0 ;  /* 0x00000003ff107819 */ /* 0x000fe20000011600 */
[----:B------:R-:W-:Y:S01]  /*0700*/  IMAD.MOV.U32 R17, RZ, RZ, RZ ;  /* 0x000000ffff117224 */ /* 0x000fe200078e00ff */
[----:B------:R-:W-:Y:S01]  /*0710*/  MOV R3, UR4 ;  /* 0x0000000400037c02 */ /* 0x000fe20008000f00 */
[----:B------:R-:W2:Y:S01]  /*0720*/  LDS.128 R20, [R53+UR12+0x60] ;  /* 0x0000600c35147984 */ /* 0x000ea20008000c00 */
[----:B------:R-:W-:Y:S01]  /*0730*/  LOP3.LUT R16, R16, 0x7c, RZ, 0xc0, !PT ;  /* 0x0000007c10107812 */ /* 0x000fe200078ec0ff */
[----:B------:R-:W3:Y:S01]  /*0740*/  LDCU UR7, c[0x0][0x3d0] ;  /* 0x00007a00ff0777ac */ /* 0x000ee20008000800 */
[C---:B------:R-:W-:Y:S01]  /*0750*/  IMAD.SHL.U32 R70, R45.reuse, 0x4, RZ ;  /* 0x000000042d467824 */ /* 0x040fe200078e00ff */
[----:B------:R-:W4:Y:S01]  /*0760*/  LDS.128 R32, [R53+UR12] ;  /* 0x0000000c35207984 */ /* 0x000f220008000c00 */
[C---:B------:R-:W-:Y:S01]  /*0770*/  IMAD.SHL.U32 R68, R45.reuse, 0x8, RZ ;  /* 0x000000082d447824 */ /* 0x040fe200078e00ff */
[----:B------:R-:W-:Y:S01]  /*0780*/  LOP3.LUT R45, R45, 0xf, RZ, 0xc0, !PT ;  /* 0x0000000f2d2d7812 */ /* 0x000fe200078ec0ff */
[----:B------:R-:W-:Y:S01]  /*0790*/  IMAD.WIDE R16, R3, 0x4, R16 ;  /* 0x0000000403107825 */ /* 0x000fe200078e0210 */
[----:B------:R-:W4:Y:S01]  /*07a0*/  LDS.128 R4, [R53+UR12+0x20] ;  /* 0x0000200c35047984 */ /* 0x000f220008000c00 */
[----:B------:R-:W-:Y:S01]  /*07b0*/  UIADD3 UR5, UPT, UPT, UR11, 0x120, URZ ;  /* 0x000001200b057890 */ /* 0x000fe2000fffe0ff */
[----:B------:R-:W-:Y:S01]  /*07c0*/  LOP3.LUT R77, R70, 0x3c, RZ, 0xc0, !PT ;  /* 0x0000003c464d7812 */ /* 0x000fe200078ec0ff */
[----:B------:R-:W-:Y:S01]  /*07d0*/  IMAD.MOV.U32 R71, RZ, RZ, R2 ;  /* 0x000000ffff477224 */ /* 0x000fe200078e0002 */
[----:B------:R-:W4:Y:S01]  /*07e0*/  LDS.128 R8, [R53+UR12+0x30] ;  /* 0x0000300c35087984 */ /* 0x000f220008000c00 */
[----:B------:R-:W-:Y:S01]  /*07f0*/  LOP3.LUT R79, R68, 0x78, RZ, 0xc0, !PT ;  /* 0x00000078444f7812 */ /* 0x000fe200078ec0ff */
[----:B------:R-:W-:Y:S01]  /*0800*/  ULEA UR5, UR13, UR5, 0x18 ;  /* 0x000000050d057291 */ /* 0x000fe2000f8ec0ff */
[----:B-1----:R-:W-:Y:S01]  /*0810*/  IADD3 R30, P0, PT, R16, UR18, RZ ;  /* 0x00000012101e7c10 */ /* 0x002fe2000ff1e0ff */
[----:B------:R-:W1:Y:S01]  /*0820*/  LDS.128 R12, [R53+UR12+0x40] ;  /* 0x0000400c350c7984 */ /* 0x000e620008000c00 */
[C---:B------:R-:W-:Y:S01]  /*0830*/  LEA R45, R2.reuse, R45, 0x4 ;  /* 0x0000002d022d7211 */ /* 0x040fe200078e20ff */
[----:B------:R-:W-:Y:S01]  /*0840*/  IMAD R77, R2, 0x40, R77 ;  /* 0x00000040024d7824 */ /* 0x000fe200078e024d */
[----:B------:R-:W-:Y:S01]  /*0850*/  IADD3.X R31, PT, PT, R17, UR19, RZ, P0, !PT ;  /* 0x00000013111f7c10 */ /* 0x000fe200087fe4ff */
[----:B---3--:R-:W-:Y:S01]  /*0860*/  IMAD R76, R29, UR7, RZ ;  /* 0x000000071d4c7c24 */ /* 0x008fe2000f8e02ff */
[----:B------:R-:W3:Y:S01]  /*0870*/  LDS.128 R16, [R53+UR12+0x50] ;  /* 0x0000500c35107984 */ /* 0x000ee20008000c00 */
[C---:B------:R-:W-:Y:S01]  /*0880*/  VIADD R70, R45.reuse, -UR10 ;  /* 0x8000000a2d467c36 */ /* 0x040fe20008000000 */
[----:B------:R-:W-:Y:S01]  /*0890*/  MOV R68, 0xff7fffff ;  /* 0xff7fffff00447802 */ /* 0x000fe20000000f00 */
[----:B------:R-:W-:Y:S01]  /*08a0*/  VIADD R45, R45, 0x1 ;  /* 0x000000012d2d7836 */ /* 0x000fe20000000000 */
[----:B------:R-:W-:Y:S01]  /*08b0*/  IADD3 R2, P0, PT, R76, R79, RZ ;  /* 0x0000004f4c027210 */ /* 0x000fe20007f1e0ff */
[----:B------:R-:W-:Y:S01]  /*08c0*/  VIADD R77, R77, UR5 ;  /* 0x000000054d4d7c36 */ /* 0x000fe20008000000 */
[C---:B0-----:R-:W-:Y:S01]  /*08d0*/  PRMT R43, R24.reuse, 0x7632, R43 ;  /* 0x00007632182b7816 */ /* 0x041fe2000000002b */
[C---:B------:R-:W-:Y:S01]  /*08e0*/  IMAD.U32 R37, R25.reuse, 0x10000, RZ ;  /* 0x0001000019257824 */ /* 0x040fe200078e00ff */
        /* <DEDUP_REMOVED lines=9> */
[----:B------:R-:W-:Y:S01]  /*0980*/  IMAD.U32 R44, R44, 0x10000, RZ ;  /* 0x000100002c2c7824 */ /* 0x000fe200078e00ff */
[----:B------:R0:W2:Y:S01]  /*0990*/  LDS.128 R24, [R53+UR12+0x70] ;  /* 0x0000700c35187984 */ /* 0x0000a20008000c00 */
[----:B------:R-:W-:Y:S01]  /*09a0*/  PRMT R69, R22, 0x7632, R69 ;  /* 0x0000763216457816 */ /* 0x000fe20000000045 */
[----:B------:R-:W-:Y:S01]  /*09b0*/  IMAD.U32 R47, R47, 0x10000, RZ ;  /* 0x000100002f2f7824 */ /* 0x000fe200078e00ff */
[----:B------:R-:W-:-:S02]  /*09c0*/  PRMT R22, R23, 0x7632, R22 ;  /* 0x0000763217167816 */ /* 0x000fc40000000016 */
[C---:B----4-:R-:W-:Y:S01]  /*09d0*/  PRMT R3, R32.reuse, 0x7632, R3 ;  /* 0x0000763220037816 */ /* 0x050fe20000000003 */
        /* <DEDUP_REMOVED lines=15> */
[----:B-1----:R-:W-:Y:S01]  /*0ad0*/  PRMT R56, R12, 0x7632, R56 ;  /* 0x000076320c387816 */ /* 0x002fe20000000038 */
        /* <DEDUP_REMOVED lines=64> */
[----:B------:R-:W-:-:S07]  /*0ee0*/  LEA.HI.X.SX32 R3, R76, RZ, 0x1, P0 ;  /* 0x000000ff4c037211 */ /* 0x000fce00000f0eff */
.L_x_17965:
[----:B------:R-:W2:Y:S01]  /*0ef0*/  LDG.E.CONSTANT R23, desc[UR8][R30.64] ;  /* 0x000000081e177981 */ /* 0x000ea2000c1e9900 */
[----:B------:R-:W-:Y:S01]  /*0f00*/  LOP3.LUT R81, R0, 0x1, RZ, 0xc0, !PT ;  /* 0x0000000100517812 */ /* 0x000fe200078ec0ff */
[----:B--2---:R-:W-:-:S03]  /*0f10*/  IMAD.WIDE R22, R23, UR17, R2 ;  /* 0x0000001117167c25 */ /* 0x004fc6000f8e0202 */
[----:B------:R-:W-:-:S04]  /*0f20*/  LEA R76, P0, R81, R22, 0x2 ;  /* 0x00000016514c7211 */ /* 0x000fc800078010ff */
[----:B------:R-:W-:Y:S02]  /*0f30*/  IADD3.X R23, PT, PT, RZ, R23, RZ, P0, !PT ;  /* 0x00000017ff177210 */ /* 0x000fe400007fe4ff */
        /* <DEDUP_REMOVED lines=12> */
[----:B------:R-:W-:-:S03]  /*1000*/  PRMT R89, R89, 0x7632, R89 ;  /* 0x0000763259597816 */ /* 0x000fc60000000059 */
[----:B------:R-:W-:Y:S01]  /*1010*/  FMUL.FTZ R91, R34, R87 ;  /* 0x00000057225b7220 */ /* 0x000fe20000410000 */
[C---:B---3--:R-:W-:Y:S01]  /*1020*/  IMAD.U32 R87, R88.reuse, 0x10000, RZ ;  /* 0x0001000058577824 */ /* 0x048fe200078e00ff */
[----:B------:R-:W-:Y:S02]  /*1030*/  PRMT R88, R88, 0x7632, R88 ;  /* 0x0000763258587816 */ /* 0x000fe40000000058 */
[----:B------:R-:W-:Y:S01]  /*1040*/  SHF.L.U32 R90, R89, 0x10, RZ ;  /* 0x00000010595a7819 */ /* 0x000fe200000006ff */
[----:B------:R-:W-:Y:S02]  /*1050*/  FFMA.FTZ R87, R32, R87, R91 ;  /* 0x0000005720577223 */ /* 0x000fe4000001005b */
[----:B------:R-:W-:Y:S02]  /*1060*/  IMAD.U32 R89, R88, 0x10000, RZ ;  /* 0x0001000058597824 */ /* 0x000fe400078e00ff */
[----:B------:R-:W-:-:S04]  /*1070*/  FMUL.FTZ R91, R41, R90 ;  /* 0x0000005a295b7220 */ /* 0x000fc80000410000 */
[----:B------:R-:W-:Y:S01]  /*1080*/  FFMA.FTZ R88, R72, R89, R91 ;  /* 0x0000005948587223 */ /* 0x000fe2000001005b */
[----:B----4-:R-:W-:-:S04]  /*1090*/  PRMT R89, R86, 0x7632, R89 ;  /* 0x0000763256597816 */ /* 0x010fc80000000059 */
[----:B------:R-:W-:Y:S01]  /*10a0*/  SHF.L.U32 R89, R89, 0x10, RZ ;  /* 0x0000001059597819 */ /* 0x000fe200000006ff */
[----:B------:R-:W-:-:S04]  /*10b0*/  IMAD.U32 R86, R86, 0x10000, RZ ;  /* 0x0001000056567824 */ /* 0x000fc800078e00ff */
[--C-:B------:R-:W-:Y:S01]  /*10c0*/  FFMA.FTZ R89, R43, R89, R88.reuse ;  /* 0x000000592b597223 */ /* 0x100fe20000010058 */
[C---:B------:R-:W-:Y:S01]  /*10d0*/  PRMT R88, R85.reuse, 0x7632, R88 ;  /* 0x0000763255587816 */ /* 0x040fe20000000058 */
[----:B------:R-:W-:Y:S02]  /*10e0*/  FFMA.FTZ R87, R36, R86, R87 ;  /* 0x0000005624577223 */ /* 0x000fe40000010057 */
[----:B------:R-:W2:Y:S02]  /*10f0*/  LDG.E.CONSTANT R86, desc[UR8][R22.64+0x900] ;  /* 0x0009000816567981 */ /* 0x000ea4000c1e9900 */
[----:B------:R-:W-:Y:S02]  /*1100*/  IMAD.U32 R88, R88, 0x10000, RZ ;  /* 0x0001000058587824 */ /* 0x000fe400078e00ff */
[----:B------:R-:W-:Y:S02]  /*1110*/  IMAD.U32 R85, R85, 0x10000, RZ ;  /* 0x0001000055557824 */ /* 0x000fe400078e00ff */
[----:B------:R-:W-:Y:S01]  /*1120*/  FFMA.FTZ R89, R46, R88, R89 ;  /* 0x000000582e597223 */ /* 0x000fe20000010059 */
[----:B------:R-:W-:Y:S01]  /*1130*/  PRMT R88, R84, 0x7632, R88 ;  /* 0x0000763254587816 */ /* 0x000fe20000000058 */
[----:B------:R-:W-:-:S02]  /*1140*/  FFMA.FTZ R87, R38, R85, R87 ;  /* 0x0000005526577223 */ /* 0x000fc40000010057 */
[----:B------:R-:W3:Y:S02]  /*1150*/  LDG.E.CONSTANT R85, desc[UR8][R22.64+0xa00] ;  /* 0x000a000816557981 */ /* 0x000ee4000c1e9900 */
[----:B------:R-:W-:Y:S01]  /*1160*/  IMAD.U32 R88, R88, 0x10000, RZ ;  /* 0x0001000058587824 */ /* 0x000fe200078e00ff */
[----:B------:R-:W-:-:S03]  /*1170*/  SHF.L.U32 R84, R84, 0x10, RZ ;  /* 0x0000001054547819 */ /* 0x000fc600000006ff */
[----:B------:R-:W-:Y:S01]  /*1180*/  FFMA.FTZ R89, R48, R88, R89 ;  /* 0x0000005830597223 */ /* 0x000fe20000010059 */
[C---:B------:R-:W-:Y:S01]  /*1190*/  PRMT R88, R83.reuse, 0x7632, R88 ;  /* 0x0000763253587816 */ /* 0x040fe20000000058 */
[----:B------:R-:W-:Y:S02]  /*11a0*/  FFMA.FTZ R87, R4, R84, R87 ;  /* 0x0000005404577223 */ /* 0x000fe40000010057 */
        /* <DEDUP_REMOVED lines=10> */
[----:B------:R-:W-:-:S03]  /*1250*/  IMAD.U32 R82, R82, 0x10000, RZ ;  /* 0x0001000052527824 */ /* 0x000fc600078e00ff */
[----:B------:R-:W4:Y:S01]  /*1260*/  LDG.E.CONSTANT R88, desc[UR8][R22.64+0x304] ;  /* 0x0003040816587981 */ /* 0x000f22000c1e9900 */
[----:B------:R-:W-:Y:S01]  /*1270*/  FFMA.FTZ R87, R8, R82, R87 ;  /* 0x0000005208577223 */ /* 0x000fe20000010057 */
[----:B------:R-:W-:-:S05]  /*1280*/  PRMT R82, R80, 0x7632, R82 ;  /* 0x0000763250527816 */ /* 0x000fca0000000052 */
[----:B------:R-:W-:-:S04]  /*1290*/  IMAD.U32 R82, R82, 0x10000, RZ ;  /* 0x0001000052527824 */ /* 0x000fc800078e00ff */
[----:B------:R-:W-:Y:S01]  /*12a0*/  FFMA.FTZ R91, R54, R82, R91 ;  /* 0x00000052365b7223 */ /* 0x000fe2000001005b */
[C---:B------:R-:W-:Y:S01]  /*12b0*/  IMAD.U32 R82, R76.reuse, 0x10000, RZ ;  /* 0x000100004c527824 */ /* 0x040fe200078e00ff */
[----:B------:R-:W-:-:S04]  /*12c0*/  PRMT R76, R76, 0x7632, R76 ;  /* 0x000076324c4c7816 */ /* 0x000fc8000000004c */
[----:B------:R-:W-:Y:S02]  /*12d0*/  SHF.L.U32 R76, R76, 0x10, RZ ;  /* 0x000000104c4c7819 */ /* 0x000fe400000006ff */
[----:B------:R-:W-:-:S03]  /*12e0*/  SHF.L.U32 R80, R80, 0x10, RZ ;  /* 0x0000001050507819 */ /* 0x000fc600000006ff */
[----:B------:R-:W-:Y:S02]  /*12f0*/  FFMA.FTZ R91, R56, R76, R91 ;  /* 0x0000004c385b7223 */ /* 0x000fe4000001005b */
[----:B------:R-:W-:Y:S02]  /*1300*/  FFMA.FTZ R87, R10, R80, R87 ;  /* 0x000000500a577223 */ /* 0x000fe40000010057 */
[----:B------:R-:W4:Y:S02]  /*1310*/  LDG.E.CONSTANT R80, desc[UR8][R22.64+0x104] ;  /* 0x0001040816507981 */ /* 0x000f24000c1e9900 */
[----:B------:R-:W-:Y:S02]  /*1320*/  FFMA.FTZ R87, R12, R82, R87 ;  /* 0x000000520c577223 */ /* 0x000fe40000010057 */
[----:B------:R-:W4:Y:S01]  /*1330*/  LDG.E.CONSTANT R82, desc[UR8][R22.64+0x4] ;  /* 0x0000040816527981 */ /* 0x000f22000c1e9900 */
[----:B--2---:R-:W-:-:S05]  /*1340*/  PRMT R76, R86, 0x7632, R76 ;  /* 0x00007632564c7816 */ /* 0x004fca000000004c */
[----:B------:R-:W-:Y:S02]  /*1350*/  IMAD.U32 R76, R76, 0x10000, RZ ;  /* 0x000100004c4c7824 */ /* 0x000fe400078e00ff */
[----:B------:R-:W-:Y:S02]  /*1360*/  IMAD.U32 R86, R86, 0x10000, RZ ;  /* 0x0001000056567824 */ /* 0x000fe400078e00ff */
[----:B------:R-:W-:Y:S01]  /*1370*/  FFMA.FTZ R91, R58, R76, R91 ;  /* 0x0000004c3a5b7223 */ /* 0x000fe2000001005b */
[C---:B---3--:R-:W-:Y:S01]  /*1380*/  PRMT R76, R85.reuse, 0x7632, R76 ;  /* 0x00007632554c7816 */ /* 0x048fe2000000004c */
[----:B------:R-:W-:Y:S01]  /*1390*/  FFMA.FTZ R87, R14, R86, R87 ;  /* 0x000000560e577223 */ /* 0x000fe20000010057 */
[----:B------:R-:W-:-:S03]  /*13a0*/  SHF.L.U32 R85, R85, 0x10, RZ ;  /* 0x0000001055557819 */ /* 0x000fc600000006ff */
[----:B------:R-:W-:Y:S02]  /*13b0*/  IMAD.U32 R76, R76, 0x10000, RZ ;  /* 0x000100004c4c7824 */ /* 0x000fe400078e00ff */
[----:B------:R-:W-:Y:S02]  /*13c0*/  FFMA.FTZ R85, R16, R85, R87 ;  /* 0x0000005510557223 */ /* 0x000fe40000010057 */
[----:B------:R-:W-:Y:S01]  /*13d0*/  FFMA.FTZ R91, R60, R76, R91 ;  /* 0x0000004c3c5b7223 */ /* 0x000fe2000001005b */
[----:B------:R-:W2:Y:S01]  /*13e0*/  LDG.E.CONSTANT R87, desc[UR8][R22.64+0x204] ;  /* 0x0002040816577981 */ /* 0x000ea2000c1e9900 */
[C---:B----4-:R-:W-:Y:S01]  /*13f0*/  PRMT R76, R84.reuse, 0x7632, R76 ;  /* 0x00007632544c7816 */ /* 0x050fe2000000004c */
[----:B------:R-:W-:-:S03]  /*1400*/  IMAD.U32 R84, R84, 0x10000, RZ ;  /* 0x0001000054547824 */ /* 0x000fc600078e00ff */
[----:B------:R-:W-:Y:S01]  /*1410*/  SHF.L.U32 R76, R76, 0x10, RZ ;  /* 0x000000104c4c7819 */ /* 0x000fe200000006ff */
[----:B------:R-:W-:-:S04]  /*1420*/  FFMA.FTZ R85, R18, R84, R85 ;  /* 0x0000005412557223 */ /* 0x000fc80000010055 */
[----:B------:R-:W-:Y:S01]  /*1430*/  FFMA.FTZ R91, R64, R76, R91 ;  /* 0x0000004c405b7223 */ /* 0x000fe2000001005b */
[C---:B------:R-:W-:Y:S01]  /*1440*/  PRMT R76, R83.reuse, 0x7632, R76 ;  /* 0x00007632534c7816 */ /* 0x040fe2000000004c */
[----:B------:R-:W-:-:S04]  /*1450*/  IMAD.U32 R83, R83, 0x10000, RZ ;  /* 0x0001000053537824 */ /* 0x000fc800078e00ff */
[----:B------:R-:W-:Y:S01]  /*1460*/  FFMA.FTZ R84, R20, R83, R85 ;  /* 0x0000005314547223 */ /* 0x000fe20000010055 */
[----:B------:R-:W-:Y:S01]  /*1470*/  PRMT R83, R89, 0x7632, R83 ;  /* 0x0000763259537816 */ /* 0x000fe20000000053 */
[----:B------:R-:W3:Y:S01]  /*1480*/  LDG.E.CONSTANT R85, desc[UR8][R22.64+0x404] ;  /* 0x0004040816557981 */ /* 0x000ee2000c1e9900 */
[----:B------:R-:W-:-:S03]  /*1490*/  IMAD.U32 R76, R76, 0x10000, RZ ;  /* 0x000100004c4c7824 */ /* 0x000fc600078e00ff */
[----:B------:R-:W-:Y:S02]  /*14a0*/  IMAD.U32 R86, R83, 0x10000, RZ ;  /* 0x0001000053567824 */ /* 0x000fe400078e00ff */
[----:B------:R-:W-:-:S04]  /*14b0*/  FFMA.FTZ R76, R66, R76, R91 ;  /* 0x0000004c424c7223 */ /* 0x000fc8000001005b */
[----:B------:R-:W-:Y:S02]  /*14c0*/  FFMA.FTZ R76, R69, R86, R76 ;  /* 0x00000056454c7223 */ /* 0x000fe4000001004c */
[----:B------:R-:W4:Y:S01]  /*14d0*/  LDG.E.CONSTANT R86, desc[UR8][R22.64+0x504] ;  /* 0x0005040816567981 */ /* 0x000f22000c1e9900 */
[----:B------:R-:W-:-:S05]  /*14e0*/  SHF.L.U32 R89, R89, 0x10, RZ ;  /* 0x0000001059597819 */ /* 0x000fca00000006ff */
[----:B------:R-:W-:Y:S01]  /*14f0*/  FFMA.FTZ R83, R61, R89, R84 ;  /* 0x000000593d537223 */ /* 0x000fe20000010054 */
[C---:B------:R-:W-:Y:S01]  /*1500*/  IMAD.U32 R84, R80.reuse, 0x10000, RZ ;  /* 0x0001000050547824 */ /* 0x040fe200078e00ff */
[----:B------:R-:W-:Y:S02]  /*1510*/  PRMT R80, R80, 0x7632, R80 ;  /* 0x0000763250507816 */ /* 0x000fe40000000050 */
[C---:B------:R-:W-:Y:S01]  /*1520*/  SHF.L.U32 R90, R82.reuse, 0x10, RZ ;  /* 0x00000010525a7819 */ /* 0x040fe200000006ff */
[----:B------:R-:W-:Y:S01]  /*1530*/  FMUL.FTZ R84, R35, R84 ;  /* 0x0000005423547220 */ /* 0x000fe20000410000 */
[----:B------:R-:W-:Y:S01]  /*1540*/  PRMT R82, R82, 0x7632, R82 ;  /* 0x0000763252527816 */ /* 0x000fe20000000052 */
[----:B------:R-:W-:Y:S02]  /*1550*/  IMAD.U32 R91, R80, 0x10000, RZ ;  /* 0x00010000505b7824 */ /* 0x000fe400078e00ff */
[----:B------:R-:W-:Y:S02]  /*1560*/  FFMA.FTZ R90, R33, R90, R84 ;  /* 0x0000005a215a7223 */ /* 0x000fe40000010054 */
[----:B------:R-:W-:-:S02]  /*1570*/  IMAD.U32 R89, R82, 0x10000, RZ ;  /* 0x0001000052597824 */ /* 0x000fc400078e00ff */
[----:B------:R-:W-:Y:S01]  /*1580*/  FMUL.FTZ R91, R42, R91 ;  /* 0x0000005b2a5b7220 */ /* 0x000fe20000410000 */
[----:B------:R-:W4:Y:S03]  /*1590*/  LDG.E.CONSTANT R84, desc[UR8][R22.64+0x604] ;  /* 0x0006040816547981 */ /* 0x000f26000c1e9900 */
[----:B------:R-:W-:Y:S01]  /*15a0*/  FFMA.FTZ R89, R40, R89, R91 ;  /* 0x0000005928597223 */ /* 0x000fe2000001005b */
[----:B------:R-:W4:Y:S01]  /*15b0*/  LDG.E.CONSTANT R82, desc[UR8][R22.64+0x704] ;  /* 0x0007040816527981 */ /* 0x000f22000c1e9900 */
[C---:B--2---:R-:W-:Y:S02]  /*15c0*/  PRMT R80, R87.reuse, 0x7632, R80 ;  /* 0x0000763257507816 */ /* 0x044fe40000000050 */
[----:B------:R-:W-:-:S03]  /*15d0*/  SHF.L.U32 R87, R87, 0x10, RZ ;  /* 0x0000001057577819 */ /* 0x000fc600000006ff */
[----:B------:R-:W-:Y:S02]  /*15e0*/  IMAD.U32 R80, R80, 0x10000, RZ ;  /* 0x0001000050507824 */ /* 0x000fe400078e00ff */
[----:B------:R-:W-:Y:S01]  /*15f0*/  FFMA.FTZ R90, R37, R87, R90 ;  /* 0x00000057255a7223 */ /* 0x000fe2000001005a */
[----:B------:R-:W-:Y:S01]  /*1600*/  PRMT R87, R88, 0x7632, R87 ;  /* 0x0000763258577816 */ /* 0x000fe20000000057 */
[----:B------:R-:W-:-:S03]  /*1610*/  FFMA.FTZ R80, R44, R80, R89 ;  /* 0x000000502c507223 */ /* 0x000fc60000010059 */
[----:B------:R-:W-:Y:S01]  /*1620*/  SHF.L.U32 R87, R87, 0x10, RZ ;  /* 0x0000001057577819 */ /* 0x000fe200000006ff */
[----:B------:R-:W-:-:S04]  /*1630*/  IMAD.U32 R88, R88, 0x10000, RZ ;  /* 0x0001000058587824 */ /* 0x000fc800078e00ff */
[----:B------:R-:W-:Y:S02]  /*1640*/  FFMA.FTZ R80, R47, R87, R80 ;  /* 0x000000572f507223 */ /* 0x000fe40000010050 */
[----:B------:R-:W2:Y:S01]  /*1650*/  LDG.E.CONSTANT R87, desc[UR8][R22.64+0x804] ;  /* 0x0008040816577981 */ /* 0x000ea2000c1e9900 */
[C---:B---3--:R-:W-:Y:S01]  /*1660*/  PRMT R89, R85.reuse, 0x7632, R89 ;  /* 0x0000763255597816 */ /* 0x048fe20000000059 */
[----:B------:R-:W-:Y:S02]  /*1670*/  IMAD.U32 R85, R85, 0x10000, RZ ;  /* 0x0001000055557824 */ /* 0x000fe400078e00ff */
[----:B------:R-:W-:Y:S02]  /*1680*/  FFMA.FTZ R88, R39, R88, R90 ;  /* 0x0000005827587223 */ /* 0x000fe4000001005a */
[----:B------:R-:W-:Y:S02]  /*1690*/  IMAD.U32 R89, R89, 0x10000, RZ ;  /* 0x0001000059597824 */ /* 0x000fe400078e00ff */
[----:B------:R-:W-:-:S02]  /*16a0*/  FFMA.FTZ R88, R5, R85, R88 ;  /* 0x0000005505587223 */ /* 0x000fc40000010058 */
[----:B------:R-:W3:Y:S01]  /*16b0*/  LDG.E.CONSTANT R85, desc[UR8][R22.64+0x904] ;  /* 0x0009040816557981 */ /* 0x000ee2000c1e9900 */
[----:B------:R-:W-:Y:S01]  /*16c0*/  FFMA.FTZ R80, R49, R89, R80 ;  /* 0x0000005931507223 */ /* 0x000fe20000010050 */
[----:B----4-:R-:W-:-:S05]  /*16d0*/  SHF.L.U32 R89, R86, 0x10, RZ ;  /* 0x0000001056597819 */ /* 0x010fca00000006ff */
[--C-:B------:R-:W-:Y:S01]  /*16e0*/  FFMA.FTZ R90, R7, R89, R88.reuse ;  /* 0x00000059075a7223 */ /* 0x100fe20000010058 */
[----:B------:R-:W-:Y:S02]  /*16f0*/  PRMT R88, R86, 0x7632, R88 ;  /* 0x0000763256587816 */ /* 0x000fe40000000058 */
[----:B------:R-:W4:Y:S03]  /*1700*/  LDG.E.CONSTANT R86, desc[UR8][R22.64+0xa04] ;  /* 0x000a040816567981 */ /* 0x000f26000c1e9900 */
[----:B------:R-:W-:-:S04]  /*1710*/  IMAD.U32 R88, R88, 0x10000, RZ ;  /* 0x0001000058587824 */ /* 0x000fc800078e00ff */
[----:B------:R-:W-:Y:S02]  /*1720*/  FFMA.FTZ R92, R51, R88, R80 ;  /* 0x00000058335c7223 */ /* 0x000fe40000010050 */
[----:B------:R-:W4:Y:S01]  /*1730*/  LDG.E.CONSTANT R80, desc[UR8][R22.64+0xb04] ;  /* 0x000b040816507981 */ /* 0x000f22000c1e9900 */
[C---:B------:R-:W-:Y:S01]  /*1740*/  IMAD.U32 R88, R84.reuse, 0x10000, RZ ;  /* 0x0001000054587824 */ /* 0x040fe200078e00ff */
[----:B------:R-:W-:Y:S02]  /*1750*/  PRMT R84, R84, 0x7632, R84 ;  /* 0x0000763254547816 */ /* 0x000fe40000000054 */
[C---:B------:R-:W-:Y:S01]  /*1760*/  PRMT R89, R82.reuse, 0x7632, R89 ;  /* 0x0000763252597816 */ /* 0x040fe20000000059 */
[----:B------:R-:W-:Y:S01]  /*1770*/  FFMA.FTZ R88, R9, R88, R90 ;  /* 0x0000005809587223 */ /* 0x000fe2000001005a */
[----:B------:R-:W-:Y:S01]  /*1780*/  IMAD.U32 R82, R82, 0x10000, RZ ;  /* 0x0001000052527824 */ /* 0x000fe200078e00ff */
[----:B------:R-:W-:-:S03]  /*1790*/  SHF.L.U32 R84, R84, 0x10, RZ ;  /* 0x0000001054547819 */ /* 0x000fc600000006ff */
[----:B------:R-:W-:Y:S01]  /*17a0*/  FFMA.FTZ R88, R11, R82, R88 ;  /* 0x000000520b587223 */ /* 0x000fe20000010058 */
[----:B------:R-:W-:Y:S02]  /*17b0*/  IMAD.U32 R89, R89, 0x10000, RZ ;  /* 0x0001000059597824 */ /* 0x000fe400078e00ff */
[----:B------:R-:W-:-:S04]  /*17c0*/  FFMA.FTZ R84, R53, R84, R92 ;  /* 0x0000005435547223 */ /* 0x000fc8000001005c */
[----:B------:R-:W-:Y:S01]  /*17d0*/  FFMA.FTZ R84, R55, R89, R84 ;  /* 0x0000005937547223 */ /* 0x000fe20000010054 */
[C---:B--2---:R-:W-:Y:S02]  /*17e0*/  SHF.L.U32 R82, R87.reuse, 0x10, RZ ;  /* 0x0000001057527819 */ /* 0x044fe400000006ff */
[----:B------:R-:W-:-:S05]  /*17f0*/  PRMT R87, R87, 0x7632, R87 ;  /* 0x0000763257577816 */ /* 0x000fca0000000057 */
[----:B------:R-:W-:Y:S02]  /*1800*/  IMAD.U32 R87, R87, 0x10000, RZ ;  /* 0x0001000057577824 */ /* 0x000fe400078e00ff */
[----:B------:R-:W-:Y:S02]  /*1810*/  FFMA.FTZ R88, R13, R82, R88 ;  /* 0x000000520d587223 */ /* 0x000fe40000010058 */
[----:B------:R-:W2:Y:S01]  /*1820*/  LDG.E.CONSTANT R82, desc[UR8][R22.64+0xe00] ;  /* 0x000e000816527981 */ /* 0x000ea2000c1e9900 */
[----:B------:R-:W-:Y:S01]  /*1830*/  FFMA.FTZ R90, R57, R87, R84 ;  /* 0x00000057395a7223 */ /* 0x000fe20000010054 */
[C---:B---3--:R-:W-:Y:S01]  /*1840*/  PRMT R87, R85.reuse, 0x7632, R87 ;  /* 0x0000763255577816 */ /* 0x048fe20000000057 */
[----:B------:R-:W-:Y:S01]  /*1850*/  IMAD.U32 R85, R85, 0x10000, RZ ;  /* 0x0001000055557824 */ /* 0x000fe200078e00ff */
[----:B------:R-:W3:Y:S02]  /*1860*/  LDG.E.CONSTANT R84, desc[UR8][R22.64+0xc04] ;  /* 0x000c040816547981 */ /* 0x000ee4000c1e9900 */
[----:B------:R-:W-:Y:S01]  /*1870*/  SHF.L.U32 R87, R87, 0x10, RZ ;  /* 0x0000001057577819 */ /* 0x000fe200000006ff */
[----:B------:R-:W-:Y:S01]  /*1880*/  FFMA.FTZ R88, R15, R85, R88 ;  /* 0x000000550f587223 */ /* 0x000fe20000010058 */
[C---:B----4-:R-:W-:Y:S01]  /*1890*/  PRMT R85, R86.reuse, 0x7632, R85 ;  /* 0x0000763256557816 */ /* 0x050fe20000000055 */
[----:B------:R-:W-:-:S02]  /*18a0*/  IMAD.U32 R89, R86, 0x10000, RZ ;  /* 0x0001000056597824 */ /* 0x000fc400078e00ff */
[----:B------:R-:W-:Y:S01]  /*18b0*/  FFMA.FTZ R87, R59, R87, R90 ;  /* 0x000000573b577223 */ /* 0x000fe2000001005a */
[----:B------:R-:W4:Y:S01]  /*18c0*/  LDG.E.CONSTANT R86, desc[UR8][R22.64+0xf00] ;  /* 0x000f000816567981 */ /* 0x000f22000c1e9900 */
[----:B------:R-:W-:-:S04]  /*18d0*/  IMAD.U32 R85, R85, 0x10000, RZ ;  /* 0x0001000055557824 */ /* 0x000fc800078e00ff */
[----:B------:R-:W-:Y:S02]  /*18e0*/  FFMA.FTZ R92, R62, R85, R87 ;  /* 0x000000553e5c7223 */ /* 0x000fe40000010057 */
[----:B------:R-:W4:Y:S01]  /*18f0*/  LDG.E.CONSTANT R87, desc[UR8][R22.64+0xd04] ;  /* 0x000d040816577981 */ /* 0x000f22000c1e9900 */
[----:B------:R-:W-:Y:S01]  /*1900*/  FFMA.FTZ R88, R17, R89, R88 ;  /* 0x0000005911587223 */ /* 0x000fe20000010058 */
[C---:B------:R-:W-:Y:S02]  /*1910*/  SHF.L.U32 R90, R80.reuse, 0x10, RZ ;  /* 0x00000010505a7819 */ /* 0x040fe400000006ff */
[----:B------:R-:W4:Y:S03]  /*1920*/  LDG.E.CONSTANT R85, desc[UR8][R22.64+0xe04] ;  /* 0x000e040816557981 */ /* 0x000f26000c1e9900 */
[----:B------:R-:W-:Y:S02]  /*1930*/  FFMA.FTZ R90, R19, R90, R88 ;  /* 0x0000005a135a7223 */ /* 0x000fe40000010058 */
[----:B------:R4:W4:Y:S01]  /*1940*/  LDG.E.CONSTANT R88, desc[UR8][R22.64+0xf04] ;  /* 0x000f040816587981 */ /* 0x000922000c1e9900 */
[----:B------:R-:W-:-:S05]  /*1950*/  PRMT R80, R80, 0x7632, R80 ;  /* 0x0000763250507816 */ /* 0x000fca0000000050 */
[----:B------:R-:W-:-:S04]  /*1960*/  IMAD.U32 R80, R80, 0x10000, RZ ;  /* 0x0001000050507824 */ /* 0x000fc800078e00ff */
[----:B------:R-:W-:Y:S01]  /*1970*/  FFMA.FTZ R92, R65, R80, R92 ;  /* 0x00000050415c7223 */ /* 0x000fe2000001005c */
[----:B------:R-:W-:Y:S01]  /*1980*/  UMOV UR5, 0xffffffff ;  /* 0xffffffff00057882 */ /* 0x000fe20000000000 */
[----:B------:R-:W-:Y:S02]  /*1990*/  ISETP.NE.AND P2, PT, R81, RZ, PT ;  /* 0x000000ff5100720c */ /* 0x000fe40003f45270 */
[----:B-----5:R-:W-:Y:S01]  /*19a0*/  FSETP.NEU.FTZ.AND P0, PT, R28, RZ, PT ;  /* 0x000000ff1c00720b */ /* 0x020fe20003f1d000 */
[C---:B--2---:R-:W-:Y:S01]  /*19b0*/  IMAD.U32 R80, R82.reuse, 0x10000, RZ ;  /* 0x0001000052507824 */ /* 0x044fe200078e00ff */
[----:B------:R-:W-:-:S03]  /*19c0*/  PRMT R82, R82, 0x7632, R82 ;  /* 0x0000763252527816 */ /* 0x000fc60000000052 */
[----:B------:R-:W-:Y:S01]  /*19d0*/  FFMA.FTZ R83, R24, R80, R83 ;  /* 0x0000005018537223 */ /* 0x000fe20000010053 */
[----:B------:R-:W-:Y:S02]  /*19e0*/  SHF.L.U32 R82, R82, 0x10, RZ ;  /* 0x0000001052527819 */ /* 0x000fe400000006ff */
[C---:B---3--:R-:W-:Y:S01]  /*19f0*/  PRMT R80, R84.reuse, 0x7632, R80 ;  /* 0x0000763254507816 */ /* 0x048fe20000000050 */
[----:B------:R-:W-:Y:S01]  /*1a00*/  IMAD.U32 R84, R84, 0x10000, RZ ;  /* 0x0001000054547824 */ /* 0x000fe200078e00ff */
[C---:B----4-:R-:W-:Y:S02]  /*1a10*/  SHF.L.U32 R22, R86.reuse, 0x10, RZ ;  /* 0x0000001056167819 */ /* 0x050fe400000006ff */
[----:B------:R-:W-:Y:S01]  /*1a20*/  PRMT R86, R86, 0x7632, R86 ;  /* 0x0000763256567816 */ /* 0x000fe20000000056 */
[----:B------:R-:W-:Y:S02]  /*1a30*/  FFMA.FTZ R23, R79, R82, R76 ;  /* 0x000000524f177223 */ /* 0x000fe4000001004c */
[----:B------:R-:W-:Y:S01]  /*1a40*/  FFMA.FTZ R83, R26, R22, R83 ;  /* 0x000000161a537223 */ /* 0x000fe20000010053 */
[----:B------:R-:W-:Y:S01]  /*1a50*/  FFMA.FTZ R90, R21, R84, R90 ;  /* 0x00000054155a7223 */ /* 0x000fe2000001005a */
[----:B------:R-:W-:Y:S01]  /*1a60*/  IMAD.U32 R86, R86, 0x10000, RZ ;  /* 0x0001000056567824 */ /* 0x000fe200078e00ff */
[C---:B------:R-:W-:Y:S01]  /*1a70*/  PRMT R22, R87.reuse, 0x7632, R22 ;  /* 0x0000763257167816 */ /* 0x040fe20000000016 */
[----:B------:R-:W-:-:S02]  /*1a80*/  IMAD.U32 R87, R87, 0x10000, RZ ;  /* 0x0001000057577824 */ /* 0x000fc400078e00ff */
[----:B------:R-:W-:Y:S02]  /*1a90*/  IMAD.U32 R80, R80, 0x10000, RZ ;  /* 0x0001000050507824 */ /* 0x000fe400078e00ff */
[----:B------:R-:W-:Y:S01]  /*1aa0*/  FFMA.FTZ R86, R74, R86, R23 ;  /* 0x000000564a567223 */ /* 0x000fe20000010017 */
[----:B------:R-:W-:Y:S01]  /*1ab0*/  FFMA.FTZ R90, R63, R87, R90 ;  /* 0x000000573f5a7223 */ /* 0x000fe2000001005a */
[----:B------:R-:W-:Y:S01]  /*1ac0*/  IMAD.U32 R23, R85, 0x10000, RZ ;  /* 0x0001000055177824 */ /* 0x000fe200078e00ff */
[----:B------:R-:W-:Y:S01]  /*1ad0*/  SHF.L.U32 R22, R22, 0x10, RZ ;  /* 0x0000001016167819 */ /* 0x000fe200000006ff */
[----:B------:R-:W-:Y:S01]  /*1ae0*/  FFMA.FTZ R89, R67, R80, R92 ;  /* 0x0000005043597223 */ /* 0x000fe2000001005c */
[----:B------:R-:W-:Y:S01]  /*1af0*/  PRMT R85, R85, 0x7632, R85 ;  /* 0x0000763255557816 */ /* 0x000fe20000000055 */
[----:B------:R-:W-:Y:S01]  /*1b00*/  FFMA.FTZ R90, R25, R23, R90 ;  /* 0x00000017195a7223 */ /* 0x000fe2000001005a */
[----:B------:R-:W-:Y:S01]  /*1b10*/  PRMT R23, R88, 0x7632, R23 ;  /* 0x0000763258177816 */ /* 0x000fe20000000017 */
[----:B------:R-:W-:Y:S01]  /*1b20*/  FFMA.FTZ R22, R78, R22, R89 ;  /* 0x000000164e167223 */ /* 0x000fe20000010059 */
[----:B------:R-:W-:Y:S01]  /*1b30*/  SHF.L.U32 R88, R88, 0x10, RZ ;  /* 0x0000001058587819 */ /* 0x000fe200000006ff */
[----:B------:R-:W-:-:S02]  /*1b40*/  IMAD.U32 R85, R85, 0x10000, RZ ;  /* 0x0001000055557824 */ /* 0x000fc400078e00ff */
[----:B------:R-:W-:Y:S01]  /*1b50*/  FADD.FTZ R83, R83, R86 ;  /* 0x0000005653537221 */ /* 0x000fe20000010000 */
[----:B------:R-:W-:Y:S02]  /*1b60*/  IMAD.U32 R23, R23, 0x10000, RZ ;  /* 0x0001000017177824 */ /* 0x000fe400078e00ff */
[----:B------:R-:W-:Y:S01]  /*1b70*/  FFMA.FTZ R22, R73, R85, R22 ;  /* 0x0000005549167223 */ /* 0x000fe20000010016 */
[----:B------:R-:W-:-:S03]  /*1b80*/  FFMA.FTZ R88, R27, R88, R90 ;  /* 0x000000581b587223 */ /* 0x000fc6000001005a */
[----:B------:R-:W-:Y:S01]  /*1b90*/  FFMA.FTZ R22, R75, R23, R22 ;  /* 0x000000174b167223 */ /* 0x000fe20000010016 */
[----:B------:R-:W-:-:S04]  /*1ba0*/  FADD.FTZ R83, R88, R83 ;  /* 0x0000005358537221 */ /* 0x000fc80000010000 */
[----:B------:R-:W-:Y:S01]  /*1bb0*/  FADD.FTZ R22, R22, R83 ;  /* 0x0000005316167221 */ /* 0x000fe20000010000 */
[----:B------:R-:W-:Y:S06]  /*1bc0*/  BRA.DIV UR5, `(.L_x_17964) ;  /* 0x0000004605cc7947 */ /* 0x000fec000b800000 */
[----:B------:R0:W1:Y:S02]  /*1bd0*/  SHFL.BFLY PT, R23, R22, 0x1, 0x1f ;  /* 0x0c201f0016177f89 */ /* 0x00006400000e0000 */
.L_x_18016:
[----:B------:R-:W-:Y:S02]  /*1be0*/  VIADD R76, R70, 0x1 ;  /* 0x00000001464c7836 */ /* 0x000fe40000000000 */
[----:B-1----:R-:W-:Y:S01]  /*1bf0*/  FADD.FTZ R23, R22, R23 ;  /* 0x0000001716177221 */ /* 0x002fe20000010000 */
[----:B------:R-:W-:Y:S01]  /*1c00*/  @!P2 IADD3 R80, PT, PT, R45, -0x1, RZ ;  /* 0xffffffff2d50a810 */ /* 0x000fe20007ffe0ff */
[----:B------:R-:W-:Y:S01]  /*1c10*/  VIADD R71, R71, 0x4 ;  /* 0x0000000447477836 */ /* 0x000fe20000000000 */
[----:B------:R-:W-:Y:S01]  /*1c20*/  IADD3 R45, PT, PT, R45, 0x40, RZ ;  /* 0x000000402d2d7810 */ /* 0x000fe20007ffe0ff */
[----:B------:R-:W-:Y:S01]  /*1c30*/  VIADD R70, R70, 0x40 ;  /* 0x0000004046467836 */ /* 0x000fe20000000000 */
[----:B------:R-:W-:Y:S02]  /*1c40*/  I2FP.F32.S32 R81, R76 ;  /* 0x0000004c00517245 */ /* 0x000fe40000201400 */
[----:B------:R-:W-:-:S03]  /*1c50*/  ISETP.GE.OR P3, PT, R80, UR10, P2 ;  /* 0x0000000a50007c0c */ /* 0x000fc60009766670 */
[----:B------:R-:W-:-:S05]  /*1c60*/  FMUL.FTZ R81, R81, R28 ;  /* 0x0000001c51517220 */ /* 0x000fca0000410000 */
[----:B------:R-:W-:Y:S02]  /*1c70*/  FSEL R76, R81, RZ, P0 ;  /* 0x000000ff514c7208 */ /* 0x000fe40000000000 */
[----:B------:R-:W-:-:S03]  /*1c80*/  @!P2 ISETP.GE.AND P0, PT, R80, UR10, PT ;  /* 0x0000000a5000ac0c */ /* 0x000fc6000bf06270 */
[----:B------:R-:W-:-:S05]  /*1c90*/  FFMA.FTZ R23, R23, UR22, R76 ;  /* 0x0000001617177c23 */ /* 0x000fca000801004c */
[----:B0-----:R-:W-:Y:S02]  /*1ca0*/  @!P2 FSEL R22, R23, RZ, !P0 ;  /* 0x000000ff1716a208 */ /* 0x001fe40004000000 */
[----:B------:R-:W-:Y:S02]  /*1cb0*/  IADD3 R30, P0, PT, R30, 0x10, RZ ;  /* 0x000000101e1e7810 */ /* 0x000fe40007f1e0ff */
[----:B------:R-:W-:Y:S01]  /*1cc0*/  @!P3 FMNMX.FTZ R68, R68, R23, !PT ;  /* 0x000000174444b209 */ /* 0x000fe20007810000 */
[----:B------:R0:W-:Y:S01]  /*1cd0*/  @!P2 STS [R77], R22 ;  /* 0x000000164d00a388 */ /* 0x0001e20000000800 */
[----:B------:R-:W-:Y:S01]  /*1ce0*/  ISETP.GE.AND P2, PT, R71, UR6, PT ;  /* 0x0000000647007c0c */ /* 0x000fe2000bf46270 */
[----:B------:R-:W-:Y:S02]  /*1cf0*/  IMAD.X R31, RZ, RZ, R31, P0 ;  /* 0x000000ffff1f7224 */ /* 0x000fe400000e061f */
[----:B0-----:R-:W-:-:S10]  /*1d00*/  VIADD R77, R77, 0x100 ;  /* 0x000001004d4d7836 */ /* 0x001fd40000000000 */
[----:B------:R-:W-:Y:S05]  /*1d10*/  @!P2 BRA `(.L_x_17965) ;  /* 0xfffffff00074a947 */ /* 0x000fea000383ffff */
.L_x_17963:
[----:B------:R-:W-:Y:S05]  /*1d20*/  BSYNC B0 ;  /* 0x0000000000007941 */ /* 0x000fea0003800000 */
.L_x_17962:
[----:B------:R-:W0:Y:S01]  /*1d30*/  S2R R2, SR_CgaCtaId ;  /* 0x0000000000027919 */ /* 0x000e220000008800 */
[----:B------:R-:W-:Y:S01]  /*1d40*/  UIADD3 UR5, UPT, UPT, UR10, 0xf, URZ ;  /* 0x0000000f0a057890 */ /* 0x000fe2000fffe0ff */
[----:B------:R-:W-:Y:S02]  /*1d50*/  LOP3.LUT R14, R0, 0x1f, RZ, 0xc0, !PT ;  /* 0x0000001f000e7812 */ /* 0x000fe400078ec0ff */
[----:B------:R-:W-:Y:S01]  /*1d60*/  MOV R3, 0x400 ;  /* 0x0000040000037802 */ /* 0x000fe20000000f00 */
[----:B------:R-:W-:Y:S01]  /*1d70*/  USHF.R.S32.HI UR7, URZ, 0x1f, UR5 ;  /* 0x0000001fff077899 */ /* 0x000fe20008011405 */
[----:B------:R-:W-:-:S05]  /*1d80*/  SHF.R.U32.HI R15, RZ, 0x5, R0 ;  /* 0x00000005ff0f7819 */ /* 0x000fca0000011600 */
[----:B------:R-:W-:-:S04]  /*1d90*/  MOV R9, UR7 ;  /* 0x0000000700097c02 */ /* 0x000fc80008000f00 */
[----:B------:R-:W-:Y:S01]  /*1da0*/  LEA.HI R9, R9, UR5, RZ, 0x4 ;  /* 0x0000000509097c11 */ /* 0x000fe2000f8f20ff */
[----:B------:R-:W-:-:S03]  /*1db0*/  UMOV UR5, 0xffffffff ;  /* 0xffffffff00057882 */ /* 0x000fc60000000000 */
[----:B------:R-:W-:Y:S05]  /*1dc0*/  BRA.DIV UR5, `(.L_x_17966) ;  /* 0x0000004605747947 */ /* 0x000fea000b800000 */
[----:B------:R-:W1:Y:S02]  /*1dd0*/  SHFL.BFLY PT, R5, R68, 0x10, 0x1f ;  /* 0x0e001f0044057f89 */ /* 0x000e6400000e0000 */
[----:B-1----:R-:W-:-:S05]  /*1de0*/  FMNMX.FTZ R5, R5, R68, !PT ;  /* 0x0000004405057209 */ /* 0x002fca0007810000 */
[----:B------:R-:W1:Y:S02]  /*1df0*/  SHFL.BFLY PT, R4, R5, 0x8, 0x1f ;  /* 0x0d001f0005047f89 */ /* 0x000e6400000e0000 */
[----:B-1----:R-:W-:-:S05]  /*1e00*/  FMNMX.FTZ R4, R5, R4, !PT ;  /* 0x0000000405047209 */ /* 0x002fca0007810000 */
[----:B------:R-:W1:Y:S02]  /*1e10*/  SHFL.BFLY PT, R7, R4, 0x4, 0x1f ;  /* 0x0c801f0004077f89 */ /* 0x000e6400000e0000 */
[----:B-1----:R-:W-:-:S05]  /*1e20*/  FMNMX.FTZ R7, R4, R7, !PT ;  /* 0x0000000704077209 */ /* 0x002fca0007810000 */
[----:B------:R1:W2:Y:S02]  /*1e30*/  SHFL.BFLY PT, R6, R7, 0x2, 0x1f ;  /* 0x0c401f0007067f89 */ /* 0x0002a400000e0000 */
.L_x_18022:
[----:B------:R-:W-:Y:S01]  /*1e40*/  VIADD R5, R3, 0x100 ;  /* 0x0000010003057836 */ /* 0x000fe20000000000 */
[----:B------:R-:W-:Y:S01]  /*1e50*/  ISETP.NE.AND P2, PT, R14, RZ, PT ;  /* 0x000000ff0e00720c */ /* 0x000fe20003f45270 */
[----:B------:R-:W-:Y:S05]  /*1e60*/  WARPSYNC.ALL ;  /* 0x0000000000007948 */ /* 0x000fea0003800000 */
[----:B0-----:R-:W-:Y:S02]  /*1e70*/  LEA R5, R2, R5, 0x18 ;  /* 0x0000000502057211 */ /* 0x001fe400078ec0ff */
[----:B-12---:R-:W-:-:S03]  /*1e80*/  FMNMX.FTZ R7, R7, R6, !PT ;  /* 0x0000000607077209 */ /* 0x006fc60007810000 */
[----:B------:R-:W-:-:S05]  /*1e90*/  IMAD R4, R15, 0x4, R5 ;  /* 0x000000040f047824 */ /* 0x000fca00078e0205 */
[----:B------:R-:W-:Y:S01]  /*1ea0*/  @!P2 STS [R4], R7 ;  /* 0x000000070400a388 */ /* 0x000fe20000000800 */
[----:B------:R-:W-:Y:S01]  /*1eb0*/  BAR.SYNC.DEFER_BLOCKING 0x0 ;  /* 0x0000000000007b1d */ /* 0x000fe20000010000 */
[C---:B------:R-:W-:Y:S01]  /*1ec0*/  ISETP.GT.U32.AND P3, PT, R14.reuse, 0x3, PT ;  /* 0x000000030e00780c */ /* 0x040fe20003f64070 */
[----:B------:R-:W-:Y:S01]  /*1ed0*/  IMAD.MOV.U32 R8, RZ, RZ, -0x800001 ;  /* 0xff7fffffff087424 */ /* 0x000fe200078e00ff */
[----:B------:R-:W-:-:S03]  /*1ee0*/  LEA R6, R14, R5, 0x2 ;  /* 0x000000050e067211 */ /* 0x000fc600078e10ff */
[----:B------:R-:W-:Y:S08]  /*1ef0*/  BSSY.RECONVERGENT B0, `(.L_x_17967) ;  /* 0x00000ec000007945 */ /* 0x000ff00003800200 */
[----:B------:R-:W0:Y:S04]  /*1f00*/  @!P3 LDS R8, [R6] ;  /* 0x000000000608b984 */ /* 0x000e280000000800 */
[----:B0-----:R-:W0:Y:S02]  /*1f10*/  SHFL.BFLY PT, R5, R8, 0x2, 0x1f ;  /* 0x0c401f0008057f89 */ /* 0x001e2400000e0000 */
[----:B0-----:R-:W-:-:S05]  /*1f20*/  FMNMX.FTZ R10, R5, R8, !PT ;  /* 0x00000008050a7209 */ /* 0x001fca0007810000 */
[----:B------:R-:W0:Y:S02]  /*1f30*/  SHFL.BFLY PT, R5, R10, 0x1, 0x1f ;  /* 0x0c201f000a057f89 */ /* 0x000e2400000e0000 */
[----:B0-----:R-:W-:Y:S02]  /*1f40*/  FMNMX.FTZ R7, R10, R5, !PT ;  /* 0x000000050a077209 */ /* 0x001fe40007810000 */
[----:B------:R-:W-:Y:S01]  /*1f50*/  LOP3.LUT R5, R9, 0xfffffff0, RZ, 0xc0, !PT ;  /* 0xfffffff009057812 */ /* 0x000fe200078ec0ff */
[----:B------:R-:W-:-:S03]  /*1f60*/  IMAD.MOV.U32 R9, RZ, RZ, RZ ;  /* 0x000000ffff097224 */ /* 0x000fc600078e00ff */
[----:B------:R-:W-:Y:S01]  /*1f70*/  VIMNMX R5, PT, PT, R5, UR10, PT ;  /* 0x0000000a05057c48 */ /* 0x000fe2000bfe0100 */
[----:B------:R-:W0:Y:S03]  /*1f80*/  SHFL.IDX PT, R7, R7, RZ, 0x1f ;  /* 0x00001fff07077589 */ /* 0x000e2600000e0000 */
[----:B------:R-:W-:-:S13]  /*1f90*/  ISETP.GE.AND P4, PT, R0, R5, PT ;  /* 0x000000050000720c */ /* 0x000fda0003f86270 */
[----:B------:R-:W-:Y:S05]  /*1fa0*/  @P4 BRA `(.L_x_17968) ;  /* 0x0000000c00804947 */ /* 0x000fea0003800000 */
[----:B------:R-:W-:Y:S01]  /*1fb0*/  LOP3.LUT R8, RZ, R0, RZ, 0x33, !PT ;  /* 0x00000000ff087212 */ /* 0x000fe200078e33ff */
[----:B------:R-:W-:Y:S01]  /*1fc0*/  BSSY.RECONVERGENT B1, `(.L_x_17969) ;  /* 0x000001b000017945 */ /* 0x000fe20003800200 */
[----:B------:R-:W-:Y:S02]  /*1fd0*/  IMAD.MOV.U32 R10, RZ, RZ, R0 ;  /* 0x000000ffff0a7224 */ /* 0x000fe400078e0000 */
[----:B------:R-:W-:-:S04]  /*1fe0*/  IADD3 R8, PT, PT, R8, R5, RZ ;  /* 0x0000000508087210 */ /* 0x000fc80007ffe0ff */
[C---:B------:R-:W-:Y:S02]  /*1ff0*/  LOP3.LUT R9, R8.reuse, 0x180, RZ, 0xc0, !PT ;  /* 0x0000018008097812 */ /* 0x040fe400078ec0ff */
[----:B------:R-:W-:Y:S02]  /*2000*/  ISETP.GE.U32.AND P5, PT, R8, 0x180, PT ;  /* 0x000001800800780c */ /* 0x000fe40003fa6070 */
[----:B------:R-:W-:Y:S01]  /*2010*/  ISETP.NE.AND P0, PT, R9, 0x180, PT ;  /* 0x000001800900780c */ /* 0x000fe20003f05270 */
[----:B------:R-:W-:-:S12]  /*2020*/  IMAD.MOV.U32 R9, RZ, RZ, RZ ;  /* 0x000000ffff097224 */ /* 0x000fd800078e00ff */
        /* <DEDUP_REMOVED lines=9> */
.L_x_17971:
        /* <DEDUP_REMOVED lines=11> */
.L_x_17970:
[----:B------:R-:W-:Y:S05]  /*2170*/  BSYNC.RECONVERGENT B1 ;  /* 0x0000000000017941 */ /* 0x000fea0003800200 */
.L_x_17969:
        /* <DEDUP_REMOVED lines=12> */
.L_x_17974:
        /* <DEDUP_REMOVED lines=100> */
.L_x_17973:
[----:B------:R-:W-:Y:S05]  /*2880*/  BSYNC.RECONVERGENT B1 ;  /* 0x0000000000017941 */ /* 0x000fea0003800200 */
.L_x_17972:
        /* <DEDUP_REMOVED lines=55> */
.L_x_17976:
[----:B------:R-:W-:Y:S05]  /*2c00*/  BSYNC.RECONVERGENT B1 ;  /* 0x0000000000017941 */ /* 0x000fea0003800200 */
.L_x_17975:
        /* <DEDUP_REMOVED lines=26> */
.L_x_17968:
[----:B------:R-:W-:Y:S05]  /*2db0*/  BSYNC.RECONVERGENT B0 ;  /* 0x0000000000007941 */ /* 0x000fea0003800200 */
.L_x_17967:
        /* <DEDUP_REMOVED lines=39> */
.L_x_17981:
[----:B------:R-:W0:Y:S01]  /*3030*/  LDS R7, [R6] ;  /* 0x0000000006077984 */ /* 0x000e220000000800 */
[----:B------:R-:W-:-:S05]  /*3040*/  VIADD R8, R8, 0x1 ;  /* 0x0000000108087836 */ /* 0x000fca0000000000 */
[----:B------:R-:W-:Y:S01]  /*3050*/  ISETP.NE.AND P0, PT, R8, RZ, PT ;  /* 0x000000ff0800720c */ /* 0x000fe20003f05270 */
[----:B0-----:R-:W-:-:S05]  /*3060*/  FMUL.FTZ R7, R7, R35 ;  /* 0x0000002307077220 */ /* 0x001fca0000410000 */
[----:B------:R0:W-:Y:S02]  /*3070*/  STS [R6], R7 ;  /* 0x0000000706007388 */ /* 0x0001e40000000800 */
[----:B0-----:R-:W-:-:S05]  /*3080*/  VIADD R6, R6, 0x200 ;  /* 0x0000020006067836 */ /* 0x001fca0000000000 */
[----:B------:R-:W-:Y:S05]  /*3090*/  @P0 BRA `(.L_x_17981) ;  /* 0xfffffffc00e40947 */ /* 0x000fea000383ffff */
.L_x_17980:
[----:B------:R-:W-:Y:S05]  /*30a0*/  BSYNC.RECONVERGENT B1 ;  /* 0x0000000000017941 */ /* 0x000fea0003800200 */
.L_x_17979:
        /* <DEDUP_REMOVED lines=12> */
.L_x_17984:
        /* <DEDUP_REMOVED lines=52> */
.L_x_17983:
[----:B------:R-:W-:Y:S05]  /*34b0*/  BSYNC.RECONVERGENT B1 ;  /* 0x0000000000017941 */ /* 0x000fea0003800200 */
.L_x_17982:
        /* <DEDUP_REMOVED lines=30> */
[----:B0-----:R-:W-:-:S07]  /*36a0*/  IADD3 R6, PT, PT, R6, 0x1000, RZ ;  /* 0x0000100006067810 */ /* 0x001fce0007ffe0ff */
.L_x_17986:
[----:B------:R-:W-:Y:S05]  /*36b0*/  BSYNC.RECONVERGENT B1 ;  /* 0x0000000000017941 */ /* 0x000fea0003800200 */
.L_x_17985:
        /* <DEDUP_REMOVED lines=14> */
.L_x_17978:
[----:B------:R-:W-:Y:S05]  /*37a0*/  BSYNC.RECONVERGENT B0 ;  /* 0x0000000000007941 */ /* 0x000fea0003800200 */
.L_x_17977:
[----:B------:R-:W-:Y:S01]  /*37b0*/  BAR.SYNC.DEFER_BLOCKING 0x0 ;  /* 0x0000000000007b1d */ /* 0x000fe20000010000 */
[----:B------:R-:W-:Y:S01]  /*37c0*/  IMAD.MOV.U32 R25, RZ, RZ, RZ ;  /* 0x000000ffff197224 */ /* 0x000fe200078e00ff */
[----:B------:R-:W-:Y:S02]  /*37d0*/  CS2R R16, SRZ ;  /* 0x0000000000107805 */ /* 0x000fe4000001ff00 */
[----:B------:R-:W-:Y:S02]  /*37e0*/  CS2R R18, SRZ ;  /* 0x0000000000127805 */ /* 0x000fe4000001ff00 */
[----:B------:R-:W-:Y:S01]  /*37f0*/  CS2R R20, SRZ ;  /* 0x0000000000147805 */ /* 0x000fe2000001ff00 */
[----:B------:R-:W-:Y:S01]  /*3800*/  IMAD.MOV.U32 R22, RZ, RZ, RZ ;  /* 0x000000ffff167224 */ /* 0x000fe200078e00ff */
[----:B------:R-:W2:Y:S01]  /*3810*/  LDCU UR7, c[0x0][0x3cc] ;  /* 0x00007980ff0777ac */ /* 0x000ea20008000800 */
[----:B------:R-:W-:Y:S01]  /*3820*/  BSSY.RECONVERGENT B0, `(.L_x_17987) ;  /* 0x0000225000007945 */ /* 0x000fe20003800200 */
[----:B------:R-:W3:Y:S03]  /*3830*/  LDCU.64 UR12, c[0x0][0x398] ;  /* 0x00007300ff0c77ac */ /* 0x000ee60008000a00 */
[----:B------:R-:W-:Y:S05]  /*3840*/  @P1 BRA `(.L_x_17988) ;  /* 0x0000002000881947 */ /* 0x000fea0003800000 */
[----:B------:R-:W4:Y:S01]  /*3850*/  LDCU.64 UR18, c[0x0][0x3a8] ;  /* 0x00007500ff1277ac */ /* 0x000f220008000a00 */
[----:B------:R-:W-:Y:S01]  /*3860*/  SHF.R.U32.HI R4, RZ, 0x3, R0 ;  /* 0x00000003ff047819 */ /* 0x000fe20000011600 */
[----:B-1----:R-:W-:Y:S01]  /*3870*/  IMAD.MOV.U32 R5, RZ, RZ, RZ ;  /* 0x000000ffff057224 */ /* 0x002fe200078e00ff */
[----:B0-----:R-:W-:Y:S01]  /*3880*/  MOV R7, UR4 ;  /* 0x0000000400077c02 */ /* 0x001fe20008000f00 */
[----:B------:R-:W0:Y:S01]  /*3890*/  LDCU UR5, c[0x0][0x3d0] ;  /* 0x00007a00ff0577ac */ /* 0x000e220008000800 */
[----:B------:R-:W-:Y:S01]  /*38a0*/  LOP3.LUT R4, R4, 0x7c, RZ, 0xc0, !PT ;  /* 0x0000007c04047812 */ /* 0x000fe200078ec0ff */
[C---:B------:R-:W-:Y:S01]  /*38b0*/  IMAD.SHL.U32 R6, R0.reuse, 0x20, RZ ;  /* 0x0000002000067824 */ /* 0x040fe200078e00ff */
[----:B------:R-:W-:Y:S01]  /*38c0*/  IADD3 R3, PT, PT, R3, 0x120, RZ ;  /* 0x0000012003037810 */ /* 0x000fe20007ffe0ff */
[----:B-----5:R-:W-:Y:S02]  /*38d0*/  IMAD.SHL.U32 R28, R0, 0x8, RZ ;  /* 0x00000008001c7824 */ /* 0x020fe400078e00ff */
[----:B------:R-:W-:-:S02]  /*38e0*/  HFMA2 R25, -RZ, RZ, 0, 0 ;  /* 0x00000000ff197431 */ /* 0x000fc400000001ff */
[----:B------:R-:W-:Y:S01]  /*38f0*/  IMAD.WIDE R4, R7, 0x4, R4 ;  /* 0x0000000407047825 */ /* 0x000fe200078e0204 */
[----:B------:R-:W-:Y:S02]  /*3900*/  LOP3.LUT R6, R6, 0x20, RZ, 0xe2, !PT ;  /* 0x0000002006067812 */ /* 0x000fe400078ee2ff */
[----:B------:R-:W-:Y:S01]  /*3910*/  LEA R3, R2, R3, 0x18 ;  /* 0x0000000302037211 */ /* 0x000fe200078ec0ff */
[C---:B------:R-:W-:Y:S01]  /*3920*/  VIADD R62, R15.reuse, -UR6 ;  /* 0x800000060f3e7c36 */ /* 0x040fe20008000000 */
[C---:B------:R-:W-:Y:S01]  /*3930*/  IADD3 R26, PT, PT, R15.reuse, 0x1, RZ ;  /* 0x000000010f1a7810 */ /* 0x040fe20007ffe0ff */
[----:B------:R-:W-:Y:S01]  /*3940*/  IMAD R6, R15, 0x40, R6 ;  /* 0x000000400f067824 */ /* 0x000fe200078e0206 */
[----:B----4-:R-:W-:Y:S02]  /*3950*/  IADD3 R24, P0, PT, R4, UR18, RZ ;  /* 0x0000001204187c10 */ /* 0x010fe4000ff1e0ff */
[----:B------:R-:W-:Y:S01]  /*3960*/  LOP3.LUT R4, R28, 0x8, RZ, 0xc0, !PT ;  /* 0x000000081c047812 */ /* 0x000fe200078ec0ff */
[----:B0-----:R-:W-:Y:S01]  /*3970*/  IMAD R2, R29, UR5, RZ ;  /* 0x000000051d027c24 */ /* 0x001fe2000f8e02ff */
[----:B------:R-:W-:-:S03]  /*3980*/  IADD3 R23, PT, PT, R6, 0x10, R3 ;  /* 0x0000001006177810 */ /* 0x000fc60007ffe003 */
[----:B------:R-:W-:Y:S01]  /*3990*/  IMAD R4, R15, 0x10, R4 ;  /* 0x000000100f047824 */ /* 0x000fe200078e0204 */
[----:B------:R-:W-:Y:S02]  /*39a0*/  IADD3.X R27, PT, PT, R5, UR19, RZ, P0, !PT ;  /* 0x00000013051b7c10 */ /* 0x000fe400087fe4ff */
[----:B------:R-:W-:Y:S01]  /*39b0*/  LOP3.LUT R28, R28, 0xf8, RZ, 0xc0, !PT ;  /* 0x000000f81c1c7812 */ /* 0x000fe200078ec0ff */
[----:B------:R-:W-:Y:S01]  /*39c0*/  VIADD R29, R4, 0x3 ;  /* 0x00000003041d7836 */ /* 0x000fe20000000000 */
[----:B------:R-:W-:-:S07]  /*39d0*/  SHF.R.S32.HI R3, RZ, 0x1f, R2 ;  /* 0x0000001fff037819 */ /* 0x000fce0000011402 */
.L_x_18005:
[----:B------:R-:W-:Y:S01]  /*39e0*/  IMAD.MOV.U32 R6, RZ, RZ, R24 ;  /* 0x000000ffff067224 */ /* 0x000fe200078e0018 */
[----:B------:R-:W-:Y:S01]  /*39f0*/  MOV R7, R27 ;  /* 0x0000001b00077202 */ /* 0x000fe20000000f00 */
[----:B------:R-:W0:Y:S04]  /*3a00*/  LDS.128 R8, [R23] ;  /* 0x0000000017087984 */ /* 0x000e280000000c00 */
[----:B------:R-:W2:Y:S01]  /*3a10*/  LDG.E.CONSTANT R5, desc[UR8][R6.64] ;  /* 0x0000000806057981 */ /* 0x000ea2000c1e9900 */
[----:B------:R-:W-:Y:S01]  /*3a20*/  BSSY.RECONVERGENT B1, `(.L_x_17989) ;  /* 0x000004c000017945 */ /* 0x000fe20003800200 */
[----:B0-----:R-:W-:Y:S01]  /*3a30*/  F2FP.BF16.F32.PACK_AB R63, R11, R10 ;  /* 0x0000000a0b3f723e */ /* 0x001fe200000010ff */
[----:B--2---:R-:W-:-:S03]  /*3a40*/  IMAD.WIDE R4, R5, UR7, R2 ;  /* 0x0000000705047c25 */ /* 0x004fc6000f8e0202 */
[----:B------:R-:W-:-:S05]  /*3a50*/  IADD3 R4, P0, PT, R28, R4, RZ ;  /* 0x000000041c047210 */ /* 0x000fca0007f1e0ff */
[----:B------:R-:W-:Y:S01]  /*3a60*/  IMAD.X R5, RZ, RZ, R5, P0 ;  /* 0x000000ffff057224 */ /* 0x000fe200000e0605 */
[----:B---3--:R-:W-:-:S04]  /*3a70*/  LEA R12, P0, R4, UR12, 0x1 ;  /* 0x0000000c040c7c11 */ /* 0x008fc8000f8008ff */
[----:B------:R-:W-:Y:S02]  /*3a80*/  LEA.HI.X R13, R4, UR13, R5, 0x1, P0 ;  /* 0x0000000d040d7c11 */ /* 0x000fe400080f0c05 */
[----:B------:R-:W0:Y:S01]  /*3a90*/  LDS.128 R4, [R23+-0x10] ;  /* 0xfffff00017047984 */ /* 0x000e220000000c00 */
[----:B------:R-:W-:-:S03]  /*3aa0*/  ISETP.NE.AND P0, PT, R62, -0x1, PT ;  /* 0xffffffff3e00780c */ /* 0x000fc60003f05270 */
        /* <DEDUP_REMOVED lines=9> */
[----:B0-----:R-:W-:-:S03]  /*3b40*/  F2FP.BF16.F32.PACK_AB R4, R5, R4 ;  /* 0x000000040504723e */ /* 0x001fc600000010ff */
[----:B------:R-:W5:Y:S01]  /*3b50*/  LDG.E.CONSTANT R52, desc[UR8][R12.64+0x604] ;  /* 0x000604080c347981 */ /* 0x000f62000c1e9900 */
[----:B------:R-:W-:Y:S01]  /*3b60*/  F2FP.BF16.F32.PACK_AB R5, R7, R6 ;  /* 0x000000060705723e */ /* 0x000fe200000010ff */
[----:B------:R-:W-:Y:S02]  /*3b70*/  VIADD R6, R29, 0xfffffffd ;  /* 0xfffffffd1d067836 */ /* 0x000fe40000000000 */
        /* <DEDUP_REMOVED lines=21> */
[----:B------:R0:W5:Y:S02]  /*3cd0*/  LDG.E.CONSTANT R60, desc[UR8][R12.64+0xc] ;  /* 0x00000c080c3c7981 */ /* 0x000164000c1e9900 */
[----:B0-----:R-:W-:Y:S01]  /*3ce0*/  F2FP.BF16.F32.PACK_AB R13, R9, R8 ;  /* 0x00000008090d723e */ /* 0x001fe200000010ff */
        /* <DEDUP_REMOVED lines=31> */
.L_x_17990:
[----:B------:R-:W-:Y:S05]  /*3ee0*/  BSYNC.RECONVERGENT B1 ;  /* 0x0000000000017941 */ /* 0x000fea0003800200 */
.L_x_17989:
[----:B------:R-:W-:Y:S01]  /*3ef0*/  MOV R8, R13 ;  /* 0x0000000d00087202 */ /* 0x000fe20000000f00 */
        /* <DEDUP_REMOVED lines=12> */
[----:B------:R-:W-:Y:S01]  /*3fc0*/  PRMT R9, R59, 0x7632, R9 ;  /* 0x000076323b097816 */ /* 0x000fe20000000009 */
[----:B------:R-:W-:Y:S01]  /*3fd0*/  IMAD.U32 R12, R12, 0x10000, RZ ;  /* 0x000100000c0c7824 */ /* 0x000fe200078e00ff */
[----:B------:R-:W-:Y:S01]  /*3fe0*/  SHF.L.U32 R13, R13, 0x10, RZ ;  /* 0x000000100d0d7819 */ /* 0x000fe200000006ff */
        /* <DEDUP_REMOVED lines=40> */
.L_x_17992:
[----:B------:R-:W-:Y:S05]  /*4270*/  BSYNC.RECONVERGENT B1 ;  /* 0x0000000000017941 */ /* 0x000fea0003800200 */
.L_x_17991:
        /* <DEDUP_REMOVED lines=39> */
.L_x_17994:
[----:B------:R-:W-:Y:S05]  /*44f0*/  BSYNC.RECONVERGENT B1 ;  /* 0x0000000000017941 */ /* 0x000fea0003800200 */
.L_x_17993:
[----:B------:R-:W-:Y:S01]  /*4500*/  IMAD.U32 R58, R11, 0x10000, RZ ;  /* 0x000100000b3a7824 */ /* 0x000fe200078e00ff */
[----:B------:R-:W-:Y:S01]  /*4510*/  SHF.L.U32 R12, R12, 0x10, RZ ;  /* 0x000000100c0c7819 */ /* 0x000fe200000006ff */
[----:B------:R-:W-:Y:S02]  /*4520*/  HFMA2.BF16_V2 R11, R4, R47, -RZ ;  /* 0x0000002f040b7231 */ /* 0x000fe400003000ff */
[----:B------:R-:W-:Y:S02]  /*4530*/  IMAD.U32 R13, R13, 0x10000, RZ ;  /* 0x000100000d0d7824 */ /* 0x000fe400078e00ff */
[----:B------:R-:W-:Y:S01]  /*4540*/  HMUL2.BF16_V2 R47, R5, R48 ;  /* 0x00000030052f7232 */ /* 0x000fe20000200000 */
[----:B------:R-:W-:Y:S01]  /*4550*/  SHF.L.U32 R56, R56, 0x10, RZ ;  /* 0x0000001038387819 */ /* 0x000fe200000006ff */
[----:B------:R-:W-:Y:S02]  /*4560*/  IMAD.U32 R45, R45, 0x10000, RZ ;  /* 0x000100002d2d7824 */ /* 0x000fe400078e00ff */
[--C-:B------:R-:W-:Y:S01]  /*4570*/  FADD.FTZ R12, R12, R13.reuse ;  /* 0x0000000d0c0c7221 */ /* 0x100fe20000010000 */
[----:B------:R-:W-:Y:S01]  /*4580*/  PRMT R13, R11, 0x7632, R13 ;  /* 0x000076320b0d7816 */ /* 0x000fe2000000000d */
[----:B------:R-:W-:Y:S01]  /*4590*/  IMAD.U32 R9, R9, 0x10000, RZ ;  /* 0x0001000009097824 */ /* 0x000fe200078e00ff */
[----:B------:R-:W-:Y:S01]  /*45a0*/  PRMT R48, R47, 0x7632, R48 ;  /* 0x000076322f307816 */ /* 0x000fe20000000030 */
[----:B------:R-:W-:Y:S01]  /*45b0*/  FADD.FTZ R45, R45, R56 ;  /* 0x000000382d2d7221 */ /* 0x000fe20000010000 */
[----:B------:R-:W-:Y:S01]  /*45c0*/  SHF.L.U32 R47, R47, 0x10, RZ ;  /* 0x000000102f2f7819 */ /* 0x000fe200000006ff */
[----:B------:R-:W-:Y:S01]  /*45d0*/  FADD.FTZ R9, R9, R58 ;  /* 0x0000003a09097221 */ /* 0x000fe20000010000 */
[----:B------:R-:W-:-:S02]  /*45e0*/  IMAD.U32 R56, R13, 0x10000, RZ ;  /* 0x000100000d387824 */ /* 0x000fc400078e00ff */
[----:B------:R-:W-:Y:S02]  /*45f0*/  HMUL2.BF16_V2 R13, R8, R49 ;  /* 0x00000031080d7232 */ /* 0x000fe40000200000 */
[----:B------:R-:W-:Y:S02]  /*4600*/  IMAD.U32 R48, R48, 0x10000, RZ ;  /* 0x0001000030307824 */ /* 0x000fe400078e00ff */
[----:B------:R-:W-:Y:S01]  /*4610*/  FADD.FTZ R12, R9, R12 ;  /* 0x0000000c090c7221 */ /* 0x000fe20000010000 */
[----:B------:R-:W-:Y:S02]  /*4620*/  IMAD.U32 R11, R11, 0x10000, RZ ;  /* 0x000100000b0b7824 */ /* 0x000fe400078e00ff */
[C---:B------:R-:W-:Y:S02]  /*4630*/  HFMA2.BF16_V2 R9, R7.reuse, R46, -RZ ;  /* 0x0000002e07097231 */ /* 0x040fe400003000ff */
        /* <DEDUP_REMOVED lines=53> */
.L_x_17996:
[----:B------:R-:W-:Y:S05]  /*4990*/  BSYNC.RECONVERGENT B1 ;  /* 0x0000000000017941 */ /* 0x000fea0003800200 */
.L_x_17995:
[----:B------:R-:W-:Y:S02]  /*49a0*/  HMUL2.BF16_V2 R51, R4, R51 ;  /* 0x0000003304337232 */ /* 0x000fe40000200000 */
[----:B------:R-:W-:Y:S02]  /*49b0*/  HFMA2.BF16_V2 R11, R5, R52, -RZ ;  /* 0x00000034050b7231 */ /* 0x000fe400003000ff */
[----:B------:R-:W-:Y:S01]  /*49c0*/  FADD.FTZ R16, R9, R16 ;  /* 0x0000001009107221 */ /* 0x000fe20000010000 */
[----:B------:R-:W-:Y:S02]  /*49d0*/  HMUL2.BF16_V2 R13, R8, R53 ;  /* 0x00000035080d7232 */ /* 0x000fe40000200000 */
[----:B------:R-:W-:Y:S01]  /*49e0*/  HFMA2.BF16_V2 R54, R7, R54, -RZ ;  /* 0x0000003607367231 */ /* 0x000fe200003000ff */
[----:B------:R-:W-:Y:S01]  /*49f0*/  PRMT R9, R51, 0x7610, R9 ;  /* 0x0000761033097816 */ /* 0x000fe20000000009 */
[----:B------:R-:W-:Y:S01]  /*4a00*/  IMAD.U32 R46, R11, 0x10000, RZ ;  /* 0x000100000b2e7824 */ /* 0x000fe200078e00ff */
[----:B------:R-:W-:Y:S01]  /*4a10*/  PRMT R10, R51, 0x7632, R10 ;  /* 0x00007632330a7816 */ /* 0x000fe2000000000a */
[----:B------:R-:W-:Y:S01]  /*4a20*/  BSSY.RECONVERGENT B1, `(.L_x_17997) ;  /* 0x0000030000017945 */ /* 0x000fe20003800200 */
        /* <DEDUP_REMOVED lines=12> */
[----:B------:R-:W-:Y:S02]  /*4af0*/  FADD.FTZ R12, R13, R12 ;  /* 0x0000000c0d0c7221 */ /* 0x000fe40000010000 */
[----:B------:R-:W-:Y:S01]  /*4b00*/  FADD.FTZ R11, R11, R46 ;  /* 0x0000002e0b0b7221 */ /* 0x000fe20000010000 */
[----:B------:R-:W-:Y:S01]  /*4b10*/  IMAD.U32 R9, R9, 0x10000, RZ ;  /* 0x0001000009097824 */ /* 0x000fe200078e00ff */
[----:B------:R-:W-:Y:S01]  /*4b20*/  SHF.L.U32 R10, R10, 0x10, RZ ;  /* 0x000000100a0a7819 */ /* 0x000fe200000006ff */
        /* <DEDUP_REMOVED lines=11> */
[C---:B------:R-:W-:Y:S02]  /*4be0*/  PRMT R13, R44.reuse, 0x7632, R13 ;  /* 0x000076322c0d7816 */ /* 0x040fe4000000000d */
        /* <DEDUP_REMOVED lines=19> */
.L_x_17998:
[----:B------:R-:W-:Y:S05]  /*4d20*/  BSYNC.RECONVERGENT B1 ;  /* 0x0000000000017941 */ /* 0x000fea0003800200 */
.L_x_17997:
        /* <DEDUP_REMOVED lines=56> */
.L_x_18000:
[----:B------:R-:W-:Y:S05]  /*50b0*/  BSYNC.RECONVERGENT B1 ;  /* 0x0000000000017941 */ /* 0x000fea0003800200 */
.L_x_17999:
        /* <DEDUP_REMOVED lines=41> */
.L_x_18002:
[----:B------:R-:W-:Y:S05]  /*5350*/  BSYNC.RECONVERGENT B1 ;  /* 0x0000000000017941 */ /* 0x000fea0003800200 */
.L_x_18001:
[----:B------:R-:W-:Y:S01]  /*5360*/  SHF.L.U32 R13, R13, 0x10, RZ ;  /* 0x000000100d0d7819 */ /* 0x000fe200000006ff */
[----:B------:R-:W-:Y:S02]  /*5370*/  IMAD.U32 R30, R30, 0x10000, RZ ;  /* 0x000100001e1e7824 */ /* 0x000fe400078e00ff */
[----:B------:R-:W-:Y:S01]  /*5380*/  HFMA2.BF16_V2 R32, R4, R32, -RZ ;  /* 0x0000002004207231 */ /* 0x000fe200003000ff */
[----:B------:R-:W-:Y:S01]  /*5390*/  SHF.L.U32 R41, R41, 0x10, RZ ;  /* 0x0000001029297819 */ /* 0x000fe200000006ff */
[----:B------:R-:W-:Y:S02]  /*53a0*/  IMAD.U32 R40, R40, 0x10000, RZ ;  /* 0x0001000028287824 */ /* 0x000fe400078e00ff */
[----:B------:R-:W-:Y:S02]  /*53b0*/  HMUL2.BF16_V2 R33, R5, R33 ;  /* 0x0000002105217232 */ /* 0x000fe40000200000 */
[--C-:B------:R-:W-:Y:S01]  /*53c0*/  FADD.FTZ R13, R13, R30.reuse ;  /* 0x0000001e0d0d7221 */ /* 0x100fe20000010000 */
[----:B------:R-:W-:Y:S01]  /*53d0*/  PRMT R30, R32, 0x7610, R30 ;  /* 0x00007610201e7816 */ /* 0x000fe2000000001e */
[--C-:B------:R-:W-:Y:S01]  /*53e0*/  FADD.FTZ R40, R40, R41.reuse ;  /* 0x0000002928287221 */ /* 0x100fe20000010000 */
[----:B------:R-:W-:Y:S01]  /*53f0*/  PRMT R32, R32, 0x7632, R32 ;  /* 0x0000763220207816 */ /* 0x000fe20000000020 */
[----:B------:R-:W-:Y:S01]  /*5400*/  IMAD.U32 R42, R42, 0x10000, RZ ;  /* 0x000100002a2a7824 */ /* 0x000fe200078e00ff */
[----:B------:R-:W-:Y:S01]  /*5410*/  PRMT R41, R33, 0x7632, R41 ;  /* 0x0000763221297816 */ /* 0x000fe20000000029 */
[----:B------:R-:W-:-:S02]  /*5420*/  IMAD.U32 R43, R43, 0x10000, RZ ;  /* 0x000100002b2b7824 */ /* 0x000fc400078e00ff */
[----:B------:R-:W-:Y:S01]  /*5430*/  FADD.FTZ R40, R13, R40 ;  /* 0x000000280d287221 */ /* 0x000fe20000010000 */
[----:B------:R-:W-:Y:S01]  /*5440*/  IMAD.U32 R45, R32, 0x10000, RZ ;  /* 0x00010000202d7824 */ /* 0x000fe200078e00ff */
[----:B------:R-:W-:Y:S01]  /*5450*/  SHF.L.U32 R32, R41, 0x10, RZ ;  /* 0x0000001029207819 */ /* 0x000fe200000006ff */
[----:B------:R-:W-:Y:S02]  /*5460*/  IMAD.U32 R33, R33, 0x10000, RZ ;  /* 0x0001000021217824 */ /* 0x000fe400078e00ff */
[C---:B------:R-:W-:Y:S02]  /*5470*/  HFMA2.BF16_V2 R13, R7.reuse, R31, -RZ ;  /* 0x0000001f070d7231 */ /* 0x040fe400003000ff */
[----:B------:R-:W-:Y:S02]  /*5480*/  HMUL2.BF16_V2 R31, R8, R34 ;  /* 0x00000022081f7232 */ /* 0x000fe40000200000 */
[----:B------:R-:W-:Y:S01]  /*5490*/  FADD.FTZ R43, R42, R43 ;  /* 0x0000002b2a2b7221 */ /* 0x000fe20000010000 */
[----:B------:R-:W-:Y:S01]  /*54a0*/  SHF.L.U32 R30, R30, 0x10, RZ ;  /* 0x000000101e1e7819 */ /* 0x000fe200000006ff */
[--C-:B------:R-:W-:Y:S01]  /*54b0*/  FADD.FTZ R42, R33, R32.reuse ;  /* 0x00000020212a7221 */ /* 0x100fe20000010000 */
[----:B------:R-:W-:Y:S01]  /*54c0*/  HFMA2.BF16_V2 R33, R7, R35, -RZ ;  /* 0x0000002307217231 */ /* 0x000fe200003000ff */
        /* <DEDUP_REMOVED lines=27> */
[----:B------:R-:W-:Y:S01]  /*5680*/  ISETP.GE.AND P6, PT, R6, UR10, PT ;  /* 0x0000000a06007c0c */ /* 0x000fe2000bfc6270 */
[C---:B------:R-:W-:Y:S01]  /*5690*/  VIADD R10, R29.reuse, 0xffffffff ;  /* 0xffffffff1d0a7836 */ /* 0x040fe20000000000 */
[C---:B------:R-:W-:Y:S01]  /*56a0*/  IADD3 R6, PT, PT, R29.reuse, 0x4, RZ ;  /* 0x000000041d067810 */ /* 0x040fe20007ffe0ff */
[----:B------:R-:W-:Y:S01]  /*56b0*/  VIADD R11, R29, 0x3 ;  /* 0x000000031d0b7836 */ /* 0x000fe20000000000 */
[----:B------:R-:W-:Y:S02]  /*56c0*/  ISETP.GE.AND P5, PT, R9, UR10, PT ;  /* 0x0000000a09007c0c */ /* 0x000fe4000bfa6270 */
        /* <DEDUP_REMOVED lines=24> */
.L_x_18004:
[----:B------:R-:W-:Y:S05]  /*5850*/  BSYNC.RECONVERGENT B1 ;  /* 0x0000000000017941 */ /* 0x000fea0003800200 */
.L_x_18003:
[----:B------:R-:W-:Y:S02]  /*5860*/  HMUL2.BF16_V2 R4, R4, R36 ;  /* 0x0000002404047232 */ /* 0x000fe40000200000 */
[----:B------:R-:W-:Y:S02]  /*5870*/  HFMA2.BF16_V2 R6, R5, R37, -RZ ;  /* 0x0000002505067231 */ /* 0x000fe400003000ff */
[----:B------:R-:W-:Y:S02]  /*5880*/  HMUL2.BF16_V2 R8, R8, R38 ;  /* 0x0000002608087232 */ /* 0x000fe40000200000 */
[----:B------:R-:W-:Y:S01]  /*5890*/  HFMA2.BF16_V2 R10, R7, R39, -RZ ;  /* 0x00000027070a7231 */ /* 0x000fe200003000ff */
[----:B------:R-:W-:Y:S01]  /*58a0*/  IADD3 R24, P1, PT, R24, 0x10, RZ ;  /* 0x0000001018187810 */ /* 0x000fe20007f3e0ff */
[C---:B------:R-:W-:Y:S01]  /*58b0*/  IMAD.U32 R11, R4.reuse, 0x10000, RZ ;  /* 0x00010000040b7824 */ /* 0x040fe200078e00ff */
[----:B------:R-:W-:Y:S01]  /*58c0*/  PRMT R5, R4, 0x7632, R5 ;  /* 0x0000763204057816 */ /* 0x000fe20000000005 */
        /* <DEDUP_REMOVED lines=16> */
[----:B------:R-:W-:Y:S01]  /*59d0*/  ISETP.GE.AND P0, PT, R4, UR6, PT ;  /* 0x0000000604007c0c */ /* 0x000fe2000bf06270 */
        /* <DEDUP_REMOVED lines=9> */
.L_x_17988:
[----:B--23--:R-:W-:Y:S05]  /*5a70*/  BSYNC.RECONVERGENT B0 ;  /* 0x0000000000007941 */ /* 0x00cfea0003800200 */
.L_x_17987:
[----:B------:R-:W2:Y:S01]  /*5a80*/  SHFL.BFLY PT, R2, R25, 0x1, 0x1f ;  /* 0x0c201f0019027f89 */ /* 0x000ea200000e0000 */
[----:B------:R-:W-:Y:S01]  /*5a90*/  LOP3.LUT R10, R0, 0x1, RZ, 0xc0, !PT ;  /* 0x00000001000a7812 */ /* 0x000fe200078ec0ff */
[----:B------:R-:W-:Y:S01]  /*5aa0*/  BSSY.RECONVERGENT B0, `(.L_x_18006) ;  /* 0x0000024000007945 */ /* 0x000fe20003800200 */
[----:B------:R-:W-:Y:S01]  /*5ab0*/  SHF.R.U32.HI R14, RZ, 0x1, R14 ;  /* 0x00000001ff0e7819 */ /* 0x000fe2000001160e */
[----:B------:R-:W3:Y:S01]  /*5ac0*/  SHFL.BFLY PT, R3, R16, 0x1, 0x1f ;  /* 0x0c201f0010037f89 */ /* 0x000ee200000e0000 */
[----:B------:R-:W-:Y:S02]  /*5ad0*/  ISETP.NE.AND P3, PT, R10, RZ, PT ;  /* 0x000000ff0a00720c */ /* 0x000fe40003f65270 */
[----:B------:R-:W-:Y:S01]  /*5ae0*/  LOP3.LUT R10, R0, 0x3c0, RZ, 0xc0, !PT ;  /* 0x000003c0000a7812 */ /* 0x000fe200078ec0ff */
[----:B------:R-:W4:Y:S01]  /*5af0*/  SHFL.BFLY PT, R4, R17, 0x1, 0x1f ;  /* 0x0c201f0011047f89 */ /* 0x000f2200000e0000 */
[----:B------:R-:W-:Y:S02]  /*5b00*/  IMAD R15, R15, 0x80, R14 ;  /* 0x000000800f0f7824 */ /* 0x000fe400078e020e */
[----:B------:R-:W-:Y:S01]  /*5b10*/  ISETP.NE.OR P0, PT, R10, 0x40, P3 ;  /* 0x000000400a00780c */ /* 0x000fe20001f05670 */
[----:B-1----:R-:W1:Y:S04]  /*5b20*/  SHFL.BFLY PT, R5, R18, 0x1, 0x1f ;  /* 0x0c201f0012057f89 */ /* 0x002e6800000e0000 */
[----:B------:R-:W1:Y:S04]  /*5b30*/  SHFL.BFLY PT, R6, R19, 0x1, 0x1f ;  /* 0x0c201f0013067f89 */ /* 0x000e6800000e0000 */
[----:B0-----:R-:W0:Y:S04]  /*5b40*/  SHFL.BFLY PT, R7, R20, 0x1, 0x1f ;  /* 0x0c201f0014077f89 */ /* 0x001e2800000e0000 */
[----:B------:R-:W0:Y:S01]  /*5b50*/  SHFL.BFLY PT, R8, R21, 0x1, 0x1f ;  /* 0x0c201f0015087f89 */ /* 0x000e2200000e0000 */
[----:B--2---:R-:W-:-:S03]  /*5b60*/  FADD.FTZ R25, R2, R25 ;  /* 0x0000001902197221 */ /* 0x004fc60000010000 */
[----:B------:R-:W2:Y:S01]  /*5b70*/  SHFL.BFLY PT, R9, R22, 0x1, 0x1f ;  /* 0x0c201f0016097f89 */ /* 0x000ea200000e0000 */
[----:B---3--:R-:W-:Y:S01]  /*5b80*/  FADD.FTZ R16, R3, R16 ;  /* 0x0000001003107221 */ /* 0x008fe20000010000 */
[----:B------:R-:W-:Y:S01]  /*5b90*/  BAR.SYNC.DEFER_BLOCKING 0x0 ;  /* 0x0000000000007b1d */ /* 0x000fe20000010000 */
[----:B----4-:R-:W-:Y:S01]  /*5ba0*/  FADD.FTZ R4, R4, R17 ;  /* 0x0000001104047221 */ /* 0x010fe20000010000 */
[----:B-1----:R-:W-:Y:S01]  /*5bb0*/  FADD.FTZ R5, R5, R18 ;  /* 0x0000001205057221 */ /* 0x002fe20000010000 */
[----:B------:R-:W-:Y:S01]  /*5bc0*/  FADD.FTZ R6, R6, R19 ;  /* 0x0000001306067221 */ /* 0x000fe20000010000 */
[----:B0-----:R-:W-:Y:S01]  /*5bd0*/  FADD.FTZ R7, R7, R20 ;  /* 0x0000001407077221 */ /* 0x001fe20000010000 */
[----:B------:R-:W-:Y:S01]  /*5be0*/  FADD.FTZ R8, R8, R21 ;  /* 0x0000001508087221 */ /* 0x000fe20000010000 */
[----:B--2---:R-:W-:Y:S01]  /*5bf0*/  FADD.FTZ R9, R9, R22 ;  /* 0x0000001609097221 */ /* 0x004fe20000010000 */
        /* <DEDUP_REMOVED lines=14> */
.L_x_18007:
[----:B------:R-:W-:Y:S05]  /*5ce0*/  BSYNC.RECONVERGENT B0 ;  /* 0x0000000000007941 */ /* 0x000fea0003800200 */
.L_x_18006:
        /* <DEDUP_REMOVED lines=29> */
.L_x_18009:
[----:B------:R-:W-:Y:S05]  /*5ec0*/  BSYNC.RECONVERGENT B0 ;  /* 0x0000000000007941 */ /* 0x000fea0003800200 */
.L_x_18008:
        /* <DEDUP_REMOVED lines=12> */
.L_x_18011:
[----:B------:R-:W-:Y:S05]  /*5f90*/  BSYNC.RECONVERGENT B0 ;  /* 0x0000000000007941 */ /* 0x000fea0003800200 */
.L_x_18010:
        /* <DEDUP_REMOVED lines=19> */
.L_x_18013:
[----:B------:R-:W-:Y:S05]  /*60d0*/  BSYNC.RECONVERGENT B0 ;  /* 0x0000000000007941 */ /* 0x000fea0003800200 */
.L_x_18012:
[----:B------:R-:W-:Y:S06]  /*60e0*/  BAR.SYNC.DEFER_BLOCKING 0x0 ;  /* 0x0000000000007b1d */ /* 0x000fec0000010000 */
[----:B------:R-:W-:Y:S05]  /*60f0*/  @P4 EXIT ;  /* 0x000000000000494d */ /* 0x000fea0003800000 */
[----:B------:R-:W1:Y:S01]  /*6100*/  LDCU UR5, c[0x0][0x378] ;  /* 0x00006f00ff0577ac */ /* 0x000e620008000800 */
[----:B------:R-:W-:-:S04]  /*6110*/  UIMAD UR4, UR14, UR16, UR15 ;  /* 0x000000100e0472a4 */ /* 0x000fc8000f8e020f */
[----:B-1----:R-:W-:Y:S01]  /*6120*/  UIMAD UR4, UR4, UR5, URZ ;  /* 0x00000005040472a4 */ /* 0x002fe2000f8e02ff */
[----:B------:R-:W-:Y:S11]  /*6130*/  @P3 EXIT ;  /* 0x000000000000394d */ /* 0x000ff60003800000 */
[----:B------:R-:W1:Y:S01]  /*6140*/  S2R R0, SR_TID.X ;  /* 0x0000000000007919 */ /* 0x000e620000002100 */
[----:B------:R-:W2:Y:S01]  /*6150*/  S2UR UR5, SR_CTAID.Z ;  /* 0x00000000000579c3 */ /* 0x000ea20000002700 */
[----:B------:R-:W3:Y:S01]  /*6160*/  LDCU.64 UR10, c[0x0][0x380] ;  /* 0x00007000ff0a77ac */ /* 0x000ee20008000a00 */
[----:B0-----:R-:W-:Y:S02]  /*6170*/  F2FP.BF16.F32.PACK_AB R16, R16, R25 ;  /* 0x000000191010723e */ /* 0x001fe400000010ff */
[----:B------:R-:W-:Y:S01]  /*6180*/  F2FP.BF16.F32.PACK_AB R4, R5, R4 ;  /* 0x000000040504723e */ /* 0x000fe200000010ff */
[----:B------:R-:W-:Y:S01]  /*6190*/  USHF.L.U32 UR6, UR4, 0x7, URZ ;  /* 0x0000000704067899 */ /* 0x000fe200080006ff */
[----:B------:R-:W-:Y:S02]  /*61a0*/  F2FP.BF16.F32.PACK_AB R6, R7, R6 ;  /* 0x000000060706723e */ /* 0x000fe400000010ff */
[----:B------:R-:W-:Y:S02]  /*61b0*/  F2FP.BF16.F32.PACK_AB R8, R9, R8 ;  /* 0x000000080908723e */ /* 0x000fe400000010ff */
[----:B------:R-:W-:-:S02]  /*61c0*/  PRMT R5, R4, 0x7632, R5 ;  /* 0x0000763204057816 */ /* 0x000fc40000000005 */
[----:B------:R-:W-:Y:S02]  /*61d0*/  PRMT R7, R6, 0x7632, R7 ;  /* 0x0000763206077816 */ /* 0x000fe40000000007 */
[----:B------:R-:W-:Y:S01]  /*61e0*/  PRMT R9, R8, 0x7632, R9 ;  /* 0x0000763208097816 */ /* 0x000fe20000000009 */
[----:B--2---:R-:W-:-:S06]  /*61f0*/  USHF.L.U32 UR5, UR5, 0x7, URZ ;  /* 0x0000000705057899 */ /* 0x004fcc00080006ff */
[----:B------:R-:W-:Y:S02]  /*6200*/  MOV R3, UR5 ;  /* 0x0000000500037c02 */ /* 0x000fe40008000f00 */
[----:B-1----:R-:W-:-:S04]  /*6210*/  SHF.R.U32.HI R0, RZ, 0x1, R0 ;  /* 0x00000001ff007819 */ /* 0x002fc80000011600 */
        /* <DEDUP_REMOVED lines=14> */
.L_x_17964:
[----:B------:R-:W-:Y:S01]  /*6300*/  BSSY B1, `(.L_x_18014) ;  /* 0x0000007000017945 */ /* 0x000fe20003800000 */
[----:B------:R-:W-:Y:S01]  /*6310*/  IMAD.MOV.U32 R80, RZ, RZ, 0x1 ;  /* 0x00000001ff507424 */ /* 0x000fe200078e00ff */
[----:B------:R-:W-:Y:S01]  /*6320*/  MOV R81, 0x1f ;  /* 0x0000001f00517802 */ /* 0x000fe20000000f00 */
[----:B------:R-:W-:-:S07]  /*6330*/  IMAD.MOV.U32 R23, RZ, RZ, -0x1 ;  /* 0xffffffffff177424 */ /* 0x000fce00078e00ff */
[----:B------:R-:W-:Y:S05]  /*6340*/  WARPSYNC.COLLECTIVE R23, `(.L_x_18015) ;  /* 0x0000000017087348 */ /* 0x000fea0003c00000 */
[----:B------:R0:W1:Y:S02]  /*6350*/  SHFL.BFLY P3, R76, R22, R80, R81 ;  /* 0x0c000050164c7389 */ /* 0x0000640000060051 */
[----:B01----:R-:W-:Y:S05]  /*6360*/  ENDCOLLECTIVE ;  /* 0x000000000000791b */ /* 0x003fea0003800000 */
.L_x_18015:
[----:B------:R-:W-:Y:S05]  /*6370*/  BSYNC B1 ;  /* 0x0000000000017941 */ /* 0x000fea0003800000 */
.L_x_18014:
[----:B------:R-:W-:Y:S01]  /*6380*/  MOV R23, R76 ;  /* 0x0000004c00177202 */ /* 0x000fe20000000f00 */
[----:B------:R-:W-:Y:S06]  /*6390*/  BRA `(.L_x_18016) ;  /* 0xffffffb800107947 */ /* 0x000fec000383ffff */
.L_x_17966:
[----:B------:R-:W-:Y:S01]  /*63a0*/  HFMA2 R80, -RZ, RZ, 0, 9.5367431640625e-07 ;  /* 0x00000010ff507431 */ /* 0x000fe200000001ff */
[----:B------:R-:W-:Y:S01]  /*63b0*/  BSSY B0, `(.L_x_18017) ;  /* 0x0000007000007945 */ /* 0x000fe20003800000 */
[----:B------:R-:W-:Y:S01]  /*63c0*/  IMAD.MOV.U32 R22, RZ, RZ, R68 ;  /* 0x000000ffff167224 */ /* 0x000fe200078e0044 */
[----:B------:R-:W-:Y:S01]  /*63d0*/  MOV R23, 0xffffffff ;  /* 0xffffffff00177802 */ /* 0x000fe20000000f00 */
[----:B------:R-:W-:-:S07]  /*63e0*/  IMAD.MOV.U32 R81, RZ, RZ, 0x1f ;  /* 0x0000001fff517424 */ /* 0x000fce00078e00ff */
[----:B0----5:R-:W-:Y:S05]  /*63f0*/  WARPSYNC.COLLECTIVE R23, `(.L_x_18018) ;  /* 0x0000000017087348 */ /* 0x021fea0003c00000 */
[----:B------:R1:W2:Y:S02]  /*6400*/  SHFL.BFLY P3, R76, R22, R80, R81 ;  /* 0x0c000050164c7389 */ /* 0x0002a40000060051 */
[----:B012--5:R-:W-:Y:S05]  /*6410*/  ENDCOLLECTIVE ;  /* 0x000000000000791b */ /* 0x027fea0003800000 */
.L_x_18018:
[----:B------:R-:W-:Y:S05]  /*6420*/  BSYNC B0 ;  /* 0x0000000000007941 */ /* 0x000fea0003800000 */
.L_x_18017:
[----:B------:R-:W-:Y:S02]  /*6430*/  IMAD.MOV.U32 R5, RZ, RZ, R76 ;  /* 0x000000ffff057224 */ /* 0x000fe400078e004c */
[----:B------:R-:W-:Y:S02]  /*6440*/  HFMA2 R81, -RZ, RZ, 0, 1.847743988037109375e-06 ;  /* 0x0000001fff517431 */ /* 0x000fe400000001ff */
[----:B------:R-:W-:Y:S02]  /*6450*/  IMAD.MOV.U32 R80, RZ, RZ, 0x8 ;  /* 0x00000008ff507424 */ /* 0x000fe400078e00ff */
[----:B------:R-:W-:Y:S01]  /*6460*/  IMAD.MOV.U32 R23, RZ, RZ, -0x1 ;  /* 0xffffffffff177424 */ /* 0x000fe200078e00ff */
[----:B------:R-:W-:-:S04]  /*6470*/  FMNMX.FTZ R5, R5, R68, !PT ;  /* 0x0000004405057209 */ /* 0x000fc80007810000 */
[----:B------:R-:W-:-:S07]  /*6480*/  MOV R22, R5 ;  /* 0x0000000500167202 */ /* 0x000fce0000000f00 */
[----:B------:R-:W-:Y:S05]  /*6490*/  WARPSYNC.COLLECTIVE R23, `(.L_x_18019) ;  /* 0x0000000017087348 */ /* 0x000fea0003c00000 */
[----:B------:R0:W1:Y:S02]  /*64a0*/  SHFL.BFLY P3, R76, R22, R80, R81 ;  /* 0x0c000050164c7389 */ /* 0x0000640000060051 */
[----:B01----:R-:W-:Y:S05]  /*64b0*/  ENDCOLLECTIVE ;  /* 0x000000000000791b */ /* 0x003fea0003800000 */
.L_x_18019:
[----:B------:R-:W-:Y:S01]  /*64c0*/  HFMA2 R80, -RZ, RZ, 0, 2.384185791015625e-07 ;  /* 0x00000004ff507431 */ /* 0x000fe200000001ff */
[----:B------:R-:W-:-:S04]  /*64d0*/  MOV R4, R76 ;  /* 0x0000004c00047202 */ /* 0x000fc80000000f00 */
[----:B------:R-:W-:-:S05]  /*64e0*/  FMNMX.FTZ R4, R5, R4, !PT ;  /* 0x0000000405047209 */ /* 0x000fca0007810000 */
[----:B------:R-:W-:-:S07]  /*64f0*/  IMAD.MOV.U32 R22, RZ, RZ, R4 ;  /* 0x000000ffff167224 */ /* 0x000fce00078e0004 */
[----:B------:R-:W-:Y:S05]  /*6500*/  WARPSYNC.COLLECTIVE R23, `(.L_x_18020) ;  /* 0x0000000017087348 */ /* 0x000fea0003c00000 */
[----:B------:R0:W1:Y:S02]  /*6510*/  SHFL.BFLY P3, R76, R22, R80, R81 ;  /* 0x0c000050164c7389 */ /* 0x0000640000060051 */
[----:B01----:R-:W-:Y:S05]  /*6520*/  ENDCOLLECTIVE ;  /* 0x000000000000791b */ /* 0x003fea0003800000 */
.L_x_18020:
[----:B------:R-:W-:Y:S02]  /*6530*/  IMAD.MOV.U32 R80, RZ, RZ, 0x2 ;  /* 0x00000002ff507424 */ /* 0x000fe400078e00ff */
[----:B------:R-:W-:-:S05]  /*6540*/  IMAD.MOV.U32 R7, RZ, RZ, R76 ;  /* 0x000000ffff077224 */ /* 0x000fca00078e004c */
[----:B------:R-:W-:-:S04]  /*6550*/  FMNMX.FTZ R7, R4, R7, !PT ;  /* 0x0000000704077209 */ /* 0x000fc80007810000 */
[----:B------:R-:W-:-:S07]  /*6560*/  MOV R22, R7 ;  /* 0x0000000700167202 */ /* 0x000fce0000000f00 */
[----:B------:R-:W-:Y:S05]  /*6570*/  WARPSYNC.COLLECTIVE R23, `(.L_x_18021) ;  /* 0x0000000017087348 */ /* 0x000fea0003c00000 */
[----:B------:R0:W1:Y:S02]  /*6580*/  SHFL.BFLY P3, R76, R22, R80, R81 ;  /* 0x0c000050164c7389 */ /* 0x0000640000060051 */
[----:B01----:R-:W-:Y:S05]  /*6590*/  ENDCOLLECTIVE ;  /* 0x000000000000791b */ /* 0x003fea0003800000 */
.L_x_18021:
[----:B------:R-:W-:Y:S01]  /*65a0*/  MOV R6, R76 ;  /* 0x0000004c00067202 */ /* 0x000fe20000000f00 */
[----:B------:R-:W-:Y:S06]  /*65b0*/  BRA `(.L_x_18022) ;  /* 0xffffffb800207947 */ /* 0x000fec000383ffff */
.L_x_18023:
        /* <DEDUP_REMOVED lines=12> */
.L_x_25916:


//--------------------- .text._ZN4vllm25paged_attention_v1_kernelI13__nv_bfloat16S1_Li120ELi16ELi128ELNS_18Fp8KVCacheDataTypeE0ELb0EEEvPT_PKS3_PKT0_S9_ifPKiSB_iPKfiiiSD_SD_iiiii --------------------------
	.section	.text._ZN4vllm25paged_attention_v1_kernelI13__nv_bfloat16S1_Li120ELi16ELi128ELNS_18Fp8KVCacheDataTypeE0ELb0EEEvPT_PKS3_PKT0_S9_ifPKiSB_iPKfiiiSD_SD_iiiii,"ax",@progbits
	.align	128
        .global         _ZN4vllm25paged_attention_v1_kernelI13__nv_bfloat16S1_Li120ELi16ELi128ELNS_18Fp8KVCacheDataTypeE0ELb0EEEvPT_PKS3_PKT0_S9_ifPKiSB_iPKfiiiSD_SD_iiiii
        .type           _ZN4vllm25paged_attention_v1_kernelI13__nv_bfloat16S1_Li120ELi16ELi128ELNS_18Fp8KVCacheDataTypeE0ELb0EEEvPT_PKS3_PKT0_S9_ifPKiSB_iPKfiiiSD_SD_iiiii,@function
        .size           _ZN4vllm25paged_attention_v1_kernelI13__nv_bfloat16S1_Li120ELi16ELi128ELNS_18Fp8KVCacheDataTypeE0ELb0EEEvPT_PKS3_PKT0_S9_ifPKiSB_iPKfiiiSD_SD_iiiii,(.L_x_25917 - _ZN4vllm25paged_attention_v1_kernelI13__nv_bfloat16S1_Li120ELi16ELi128ELNS_18Fp8KVCacheDataTypeE0ELb0EEEvPT_PKS3_PKT0_S9_ifPKiSB_iPKfiiiSD_SD_iiiii)
        .other          _ZN4vllm25paged_attention_v1_kernelI13__nv_bfloat16S1_Li120ELi16ELi128ELNS_18Fp8KVCacheDataTypeE0ELb0EEEvPT_PKS3_PKT0_S9_ifPKiSB_iPKfiiiSD_SD_iiiii,@"STO_CUDA_ENTRY STV_DEFAULT"
_ZN4vllm25paged_attention_v1_kernelI13__nv_bfloat16S1_Li120ELi16ELi128ELNS_18Fp8KVCacheDataTypeE0ELb0EEEvPT_PKS3_PKT0_S9_ifPKiSB_iPKfiiiSD_SD_iiiii:
.text._ZN4vllm25paged_attention_v1_kernelI13__nv_bfloat16S1_Li120ELi16ELi128ELNS_18Fp8KVCacheDataTypeE0ELb0EEEvPT_PKS3_PKT0_S9_ifPKiSB_iPKfiiiSD_SD_iiiii:
[----:B------:R-:W-:Y:S01]  /*0000*/  LDC R1, c[0x0][0x37c] ;  /* 0x0000df00ff017b82 */ /* 0x000fe20000000800 */
[----:B------:R-:W0:Y:S07]  /*0010*/  S2R R70, SR_TID.X ;  /* 0x0000000000467919 */ /* 0x000e2e0000002100 */
[----:B------:R-:W1:Y:S01]  /*0020*/  LDC.64 R4, c[0x0][0x3b0] ;  /* 0x0000ec00ff047b82 */ /* 0x000e620000000a00 */
[----:B------:R-:W2:Y:S01]  /*0030*/  LDCU UR4, c[0x0][0x3c8] ;  /* 0x00007900ff0477ac */ /* 0x000ea20008000800 */
[----:B------:R-:W1:Y:S01]  /*0040*/  S2R R41, SR_CTAID.Y ;  /* 0x0000000000297919 */ /* 0x000e620000002600 */
[----:B------:R-:W3:Y:S01]  /*0050*/  LDCU.64 UR6, c[0x0][0x358] ;  /* 0x00006b00ff0677ac */ /* 0x000ee20008000a00 */
[----:B------:R-:W4:Y:S04]  /*0060*/  S2R R40, SR_CTAID.X ;  /* 0x0000000000287919 */ /* 0x000f280000002500 */
[----:B------:R-:W4:Y:S08]  /*0070*/  LDC R10, c[0x0][0x3a0] ;  /* 0x0000e800ff0a7b82 */ /* 0x000f300000000800 */
[----:B------:R-:W4:Y:S01]  /*0080*/  LDC.64 R6, c[0x0][0x3c0] ;  /* 0x0000f000ff067b82 */ /* 0x000f220000000a00 */
[----:B------:R-:W-:Y:S01]  /*0090*/  IMAD.MOV.U32 R38, RZ, RZ, RZ ;  /* 0x000000ffff267224 */ /* 0x000fe200078e00ff */
[----:B------:R-:W1:Y:S01]  /*00a0*/  LDCU UR8, c[0x0][0x3cc] ;  /* 0x00007980ff0877ac */ /* 0x000e620008000800 */
[----:B------:R-:W1:Y:S05]  /*00b0*/  LDCU UR9, c[0x0][0x3a4] ;  /* 0x00007480ff0977ac */ /* 0x000e6a0008000800 */
[----:B------:R-:W4:Y:S01]  /*00c0*/  LDC R37, c[0x0][0x370] ;  /* 0x0000dc00ff257b82 */ /* 0x000f220000000800 */
[----:B------:R-:W1:Y:S01]  /*00d0*/  LDCU.64 UR10, c[0x0][0x390] ;  /* 0x00007200ff0a77ac */ /* 0x000e620008000a00 */
[----:B0-----:R-:W-:Y:S01]  /*00e0*/  ISETP.GT.U32.AND P1, PT, R70, 0x1d, PT ;  /* 0x0000001d4600780c */ /* 0x001fe20003f24070 */
[----:B-1----:R-:W-:-:S04]  /*00f0*/  IMAD.WIDE.U32 R4, R41, 0x4, R4 ;  /* 0x0000000429047825 */ /* 0x002fc800078e0004 */
[----:B--2---:R-:W-:Y:S01]  /*0100*/  IMAD R0, R41, UR4, RZ ;  /* 0x0000000429007c24 */ /* 0x004fe2000f8e02ff */
[----:B---3--:R0:W2:Y:S01]  /*0110*/  LDG.E.CONSTANT R39, desc[UR6][R4.64] ;  /* 0x0000000604277981 */ /* 0x0080a2000c1e9900 */
[----:B----4-:R-:W-:Y:S01]  /*0120*/  IABS R11, R10 ;  /* 0x0000000a000b7213 */ /* 0x010fe20000000000 */
[----:B------:R-:W1:Y:S01]  /*0130*/  LDCU UR4, c[0x0][0x3b8] ;  /* 0x00007700ff0477ac */ /* 0x000e620008000800 */
[----:B------:R-:W-:-:S04]  /*0140*/  ISETP.NE.U32.AND P0, PT, R6, RZ, PT ;  /* 0x000000ff0600720c */ /* 0x000fc80003f05070 */
[----:B------:R-:W3:Y:S01]  /*0150*/  @!P1 LDC.64 R8, c[0x0][0x388] ;  /* 0x0000e200ff089b82 */ /* 0x000ee20000000a00 */
[----:B------:R-:W-:Y:S02]  /*0160*/  @!P1 IMAD R2, R40, 0x78, RZ ;  /* 0x0000007828029824 */ /* 0x000fe400078e02ff */
[----:B------:R-:W-:Y:S01]  /*0170*/  @!P1 IMAD.SHL.U32 R3, R70, 0x4, RZ ;  /* 0x0000000446039824 */ /* 0x000fe200078e00ff */
[----:B------:R-:W-:-:S04]  /*0180*/  ISETP.NE.AND.EX P0, PT, R7, RZ, PT, P0 ;  /* 0x000000ff0700720c */ /* 0x000fc80003f05300 */
[----:B------:R-:W-:Y:S02]  /*0190*/  @!P1 IADD3 R2, P2, P3, R3, R0, R2 ;  /* 0x0000000003029210 */ /* 0x000fe40007b5e002 */
[----:B------:R-:W-:-:S04]  /*01a0*/  SHF.R.S32.HI R0, RZ, 0x1f, R0 ;  /* 0x0000001fff007819 */ /* 0x000fc80000011400 */
[----:B------:R-:W-:-:S03]  /*01b0*/  @!P1 IADD3.X R0, PT, PT, RZ, R0, RZ, P2, P3 ;  /* 0x00000000ff009210 */ /* 0x000fc600017e64ff */
[----:B------:R-:W4:Y:S01]  /*01c0*/  @P0 LDC.64 R6, c[0x0][0x3c0] ;  /* 0x0000f000ff060b82 */ /* 0x000f220000000a00 */
[----:B---3--:R-:W-:-:S04]  /*01d0*/  @!P1 LEA R8, P2, R2, R8, 0x1 ;  /* 0x0000000802089211 */ /* 0x008fc800078408ff */
[----:B------:R-:W-:-:S05]  /*01e0*/  @!P1 LEA.HI.X R9, R2, R9, R0, 0x1, P2 ;  /* 0x0000000902099211 */ /* 0x000fca00010f0c00 */
[----:B------:R-:W3:Y:S04]  /*01f0*/  @!P1 LDG.E.CONSTANT R2, desc[UR6][R8.64] ;  /* 0x0000000608029981 */ /* 0x000ee8000c1e9900 */
[----:B------:R1:W3:Y:S01]  /*0200*/  @!P1 LDG.E.CONSTANT R3, desc[UR6][R8.64+0x4] ;  /* 0x0000040608039981 */ /* 0x0002e2000c1e9900 */
[----:B------:R-:W0:Y:S08]  /*0210*/  I2F.RP R0, R11 ;  /* 0x0000000b00007306 */ /* 0x000e300000209400 */
[----:B0-----:R-:W0:Y:S02]  /*0220*/  MUFU.RCP R0, R0 ;  /* 0x0000000000007308 */ /* 0x001e240000001000 */
[----:B0-----:R-:W-:-:S06]  /*0230*/  VIADD R4, R0, 0xffffffe ;  /* 0x0ffffffe00047836 */ /* 0x001fcc0000000000 */
[----:B------:R0:W1:Y:S01]  /*0240*/  F2I.FTZ.U32.TRUNC.NTZ R5, R4 ;  /* 0x0000000400057305 */ /* 0x000062000021f000 */
[----:B----4-:R-:W-:-:S05]  /*0250*/  @P0 IMAD.WIDE.U32 R6, R40, 0x4, R6 ;  /* 0x0000000428060825 */ /* 0x010fca00078e0006 */
[----:B------:R4:W5:Y:S01]  /*0260*/  @P0 LDG.E.CONSTANT R38, desc[UR6][R6.64] ;  /* 0x0000000606260981 */ /* 0x000962000c1e9900 */
[----:B0-----:R-:W-:Y:S01]  /*0270*/  IMAD.MOV.U32 R4, RZ, RZ, RZ ;  /* 0x000000ffff047224 */ /* 0x001fe200078e00ff */
[----:B-1----:R-:W-:-:S05]  /*0280*/  IADD3 R8, PT, PT, RZ, -R5, RZ ;  /* 0x80000005ff087210 */ /* 0x002fca0007ffe0ff */
[----:B------:R-:W-:Y:S01]  /*0290*/  IMAD R9, R8, R11, RZ ;  /* 0x0000000b08097224 */ /* 0x000fe200078e02ff */
[----:B----4-:R-:W-:-:S03]  /*02a0*/  IABS R6, R37 ;  /* 0x0000002500067213 */ /* 0x010fc60000000000 */
        /* <DEDUP_REMOVED lines=14> */
[----:B------:R-:W-:-:S04]  /*0390*/  @!P2 LOP3.LUT R13, RZ, R10, RZ, 0x33, !PT ;  /* 0x0000000aff0da212 */ /* 0x000fc800078e33ff */
[----:B------:R-:W-:-:S04]  /*03a0*/  IABS R7, R13 ;  /* 0x0000000d00077213 */ /* 0x000fc80000000000 */
[----:B------:R-:W0:Y:S08]  /*03b0*/  I2F.RP R0, R7 ;  /* 0x0000000700007306 */ /* 0x000e300000209400 */
[----:B0-----:R-:W0:Y:S01]  /*03c0*/  MUFU.RCP R0, R0 ;  /* 0x0000000000007308 */ /* 0x001e220000001000 */
[----:B------:R-:W1:Y:S01]  /*03d0*/  S2R R9, SR_CgaCtaId ;  /* 0x0000000000097919 */ /* 0x000e620000008800 */
[----:B0-----:R-:W-:-:S06]  /*03e0*/  IADD3 R4, PT, PT, R0, 0xffffffe, RZ ;  /* 0x0ffffffe00047810 */ /* 0x001fcc0007ffe0ff */
[----:B------:R0:W4:Y:S01]  /*03f0*/  F2I.FTZ.U32.TRUNC.NTZ R5, R4 ;  /* 0x0000000400057305 */ /* 0x000122000021f000 */
[----:B------:R-:W-:Y:S01]  /*0400*/  IABS R0, R40 ;  /* 0x0000002800007213 */ /* 0x000fe20000000000 */
[----:B0-----:R-:W-:Y:S02]  /*0410*/  IMAD.MOV.U32 R4, RZ, RZ, RZ ;  /* 0x000000ffff047224 */ /* 0x001fe400078e00ff */
[----:B----4-:R-:W-:-:S04]  /*0420*/  IMAD.MOV R6, RZ, RZ, -R5 ;  /* 0x000000ffff067224 */ /* 0x010fc800078e0a05 */
[----:B------:R-:W-:Y:S01]  /*0430*/  IMAD R11, R6, R7, RZ ;  /* 0x00000007060b7224 */ /* 0x000fe200078e02ff */
[----:B------:R-:W-:-:S03]  /*0440*/  IABS R6, R13 ;  /* 0x0000000d00067213 */ /* 0x000fc60000000000 */
[----:B------:R-:W-:-:S04]  /*0450*/  IMAD.HI.U32 R5, R5, R11, R4 ;  /* 0x0000000b05057227 */ /* 0x000fc800078e0004 */
[----:B------:R-:W-:Y:S02]  /*0460*/  IMAD.MOV R4, RZ, RZ, -R6 ;  /* 0x000000ffff047224 */ /* 0x000fe400078e0a06 */
[----:B------:R-:W-:-:S04]  /*0470*/  IMAD.HI.U32 R33, R5, R0, RZ ;  /* 0x0000000005217227 */ /* 0x000fc800078e00ff */
[----:B------:R-:W-:Y:S01]  /*0480*/  IMAD R0, R33, R4, R0 ;  /* 0x0000000421007224 */ /* 0x000fe200078e0200 */
[----:B------:R-:W-:Y:S02]  /*0490*/  MOV R4, 0x400 ;  /* 0x0000040000047802 */ /* 0x000fe40000000f00 */
[----:B------:R-:W-:Y:S02]  /*04a0*/  LOP3.LUT R36, R70, 0x1, RZ, 0xc0, !PT ;  /* 0x0000000146247812 */ /* 0x000fe400078ec0ff */
[----:B------:R-:W-:Y:S02]  /*04b0*/  ISETP.GT.U32.AND P2, PT, R7, R0, PT ;  /* 0x000000000700720c */ /* 0x000fe40003f44070 */
[----:B-1----:R-:W-:Y:S02]  /*04c0*/  LEA R5, R9, R4, 0x18 ;  /* 0x0000000409057211 */ /* 0x002fe400078ec0ff */
[----:B------:R-:W-:-:S03]  /*04d0*/  LOP3.LUT R6, R40, R13, RZ, 0x3c, !PT ;  /* 0x0000000d28067212 */ /* 0x000fc600078e3cff */
[----:B------:R-:W-:Y:S01]  /*04e0*/  IMAD R54, R36, 0x78, R5 ;  /* 0x0000007824367824 */ /* 0x000fe200078e0205 */
[----:B------:R-:W-:Y:S02]  /*04f0*/  ISETP.GE.AND P3, PT, R6, RZ, PT ;  /* 0x000000ff0600720c */ /* 0x000fe40003f66270 */
[----:B------:R-:W-:-:S03]  /*0500*/  SHF.R.U32.HI R69, RZ, 0x1, R70 ;  /* 0x00000001ff457819 */ /* 0x000fc60000011646 */
[----:B------:R-:W-:-:S04]  /*0510*/  @!P2 IADD3 R0, PT, PT, R0, -R7, RZ ;  /* 0x800000070000a210 */ /* 0x000fc80007ffe0ff */
[----:B------:R-:W-:Y:S01]  /*0520*/  ISETP.GE.U32.AND P0, PT, R0, R7, PT ;  /* 0x000000070000720c */ /* 0x000fe20003f06070 */
[----:B------:R-:W-:Y:S01]  /*0530*/  @!P1 IMAD R0, R69, 0x8, R54 ;  /* 0x0000000845009824 */ /* 0x000fe200078e0236 */
[----:B------:R-:W-:Y:S01]  /*0540*/  SHF.R.U32.HI R62, RZ, 0x5, R70 ;  /* 0x00000005ff3e7819 */ /* 0x000fe20000011646 */
[----:B------:R-:W-:Y:S01]  /*0550*/  @!P2 VIADD R33, R33, 0x1 ;  /* 0x000000012121a836 */ /* 0x000fe20000000000 */
[----:B------:R-:W-:Y:S01]  /*0560*/  ISETP.NE.AND P2, PT, R13, RZ, PT ;  /* 0x000000ff0d00720c */ /* 0x000fe20003f45270 */
[----:B------:R-:W-:Y:S01]  /*0570*/  BSSY B0, `(.L_x_18024) ;  /* 0x0000168000007945 */ /* 0x000fe20003800000 */
[----:B------:R-:W-:Y:S02]  /*0580*/  IMAD.MOV.U32 R71, RZ, RZ, -0x800001 ;  /* 0xff7fffffff477424 */ /* 0x000fe400078e00ff */
[----:B--2---:R-:W-:-:S05]  /*0590*/  VIADD R5, R39, 0xf ;  /* 0x0000000f27057836 */ /* 0x004fca0000000000 */
[----:B------:R-:W-:-:S04]  /*05a0*/  SHF.R.S32.HI R6, RZ, 0x1f, R5 ;  /* 0x0000001fff067819 */ /* 0x000fc80000011405 */
[----:B------:R-:W-:-:S04]  /*05b0*/  LEA.HI R6, R6, R5, RZ, 0x4 ;  /* 0x0000000506067211 */ /* 0x000fc800078f20ff */
[----:B------:R-:W-:Y:S02]  /*05c0*/  SHF.R.S32.HI R35, RZ, 0x4, R6 ;  /* 0x00000004ff237819 */ /* 0x000fe40000011406 */
[----:B------:R-:W-:Y:S01]  /*05d0*/  @P0 IADD3 R33, PT, PT, R33, 0x1, RZ ;  /* 0x0000000121210810 */ /* 0x000fe20007ffe0ff */
[----:B------:R-:W-:-:S04]  /*05e0*/  IMAD R5, R41, UR4, RZ ;  /* 0x0000000429057c24 */ /* 0x000fc8000f8e02ff */
[----:B------:R-:W-:Y:S01]  /*05f0*/  @!P3 IMAD.MOV R33, RZ, RZ, -R33 ;  /* 0x000000ffff21b224 */ /* 0x000fe200078e0a21 */
[----:B------:R-:W-:Y:S01]  /*0600*/  @!P2 LOP3.LUT R33, RZ, R13, RZ, 0x33, !PT ;  /* 0x0000000dff21a212 */ /* 0x000fe200078e33ff */
[----:B---3--:R0:W-:Y:S01]  /*0610*/  @!P1 STS.64 [R0], R2 ;  /* 0x0000000200009388 */ /* 0x0081e20000000a00 */
[----:B------:R-:W-:Y:S01]  /*0620*/  BAR.SYNC.DEFER_BLOCKING 0x0 ;  /* 0x0000000000007b1d */ /* 0x000fe20000010000 */
[----:B------:R-:W-:-:S13]  /*0630*/  ISETP.GE.AND P1, PT, R62, R35, PT ;  /* 0x000000233e00720c */ /* 0x000fda0003f26270 */
[----:B0-----:R-:W-:Y:S05]  /*0640*/  @P1 BRA `(.L_x_18025) ;  /* 0x0000001400681947 */ /* 0x001fea0003800000 */
[----:B------:R-:W0:Y:S01]  /*0650*/  LDCU.64 UR4, c[0x0][0x3a8] ;  /* 0x00007500ff0477ac */ /* 0x000e220008000a00 */
[----:B------:R-:W-:Y:S01]  /*0660*/  SHF.R.U32.HI R2, RZ, 0x3, R70 ;  /* 0x00000003ff027819 */ /* 0x000fe20000011646 */
[----:B------:R-:W-:Y:S01]  /*0670*/  IMAD.MOV.U32 R3, RZ, RZ, RZ ;  /* 0x000000ffff037224 */ /* 0x000fe200078e00ff */
[----:B------:R-:W-:Y:S01]  /*0680*/  SHF.L.U32 R0, R69, 0x2, RZ ;  /* 0x0000000245007819 */ /* 0x000fe200000006ff */
[----:B------:R-:W-:Y:S01]  /*0690*/  VIADD R4, R4, 0x110 ;  /* 0x0000011004047836 */ /* 0x000fe20000000000 */
[----:B------:R-:W-:Y:S01]  /*06a0*/  LOP3.LUT R2, R2, 0x7c, RZ, 0xc0, !PT ;  /* 0x0000007c02027812 */ /* 0x000fe200078ec0ff */
[----:B------:R-:W1:Y:S01]  /*06b0*/  LDS.64 R28, [R54] ;  /* 0x00000000361c7984 */ /* 0x000e620000000a00 */
[----:B------:R-:W-:Y:S02]  /*06c0*/  LOP3.LUT R7, R0, 0x3c, RZ, 0xc0, !PT ;  /* 0x0000003c00077812 */ /* 0x000fe400078ec0ff */
[----:B------:R-:W-:Y:S01]  /*06d0*/  LEA R4, R9, R4, 0x18 ;  /* 0x0000000409047211 */ /* 0x000fe200078ec0ff */
[----:B------:R-:W-:Y:S01]  /*06e0*/  IMAD.WIDE R2, R5, 0x4, R2 ;  /* 0x0000000405027825 */ /* 0x000fe200078e0202 */
[----:B------:R-:W-:Y:S01]  /*06f0*/  LOP3.LUT R5, R69, 0xf, RZ, 0xc0, !PT ;  /* 0x0000000f45057812 */ /* 0x000fe200078ec0ff */
[----:B------:R-:W2:Y:S01]  /*0700*/  LDS.64 R26, [R54+0x8] ;  /* 0x00000800361a7984 */ /* 0x000ea20000000a00 */
[----:B------:R-:W-:Y:S01]  /*0710*/  SHF.R.U32.HI R70, RZ, 0x5, R70 ;  /* 0x00000005ff467819 */ /* 0x000fe20000011646 */
[C---:B------:R-:W-:Y:S01]  /*0720*/  IMAD R7, R62.reuse, 0x40, R7 ;  /* 0x000000403e077824 */ /* 0x040fe200078e0207 */
[----:B------:R-:W-:Y:S01]  /*0730*/  MOV R71, 0xff7fffff ;  /* 0xff7fffff00477802 */ /* 0x000fe20000000f00 */
[----:B------:R-:W3:Y:S01]  /*0740*/  LDS.64 R24, [R54+0x10] ;  /* 0x0000100036187984 */ /* 0x000ee20000000a00 */
[----:B------:R-:W-:Y:S01]  /*0750*/  IMAD R62, R62, 0x10, R5 ;  /* 0x000000103e3e7824 */ /* 0x000fe200078e0205 */
[----:B0-----:R-:W-:Y:S01]  /*0760*/  IADD3 R34, P0, PT, R2, UR4, RZ ;  /* 0x0000000402227c10 */ /* 0x001fe2000ff1e0ff */
[----:B------:R-:W0:Y:S01]  /*0770*/  LDCU UR4, c[0x0][0x3d0] ;  /* 0x00007a00ff0477ac */ /* 0x000e220008000800 */
[----:B------:R-:W-:Y:S01]  /*0780*/  IADD3 R32, PT, PT, R7, R4, RZ ;  /* 0x0000000407207210 */ /* 0x000fe20007ffe0ff */
[----:B------:R-:W4:Y:S01]  /*0790*/  LDS.64 R22, [R54+0x18] ;  /* 0x0000180036167984 */ /* 0x000f220000000a00 */
[----:B------:R-:W-:Y:S01]  /*07a0*/  IADD3.X R31, PT, PT, R3, UR5, RZ, P0, !PT ;  /* 0x00000005031f7c10 */ /* 0x000fe200087fe4ff */
[----:B------:R-:W-:-:S02]  /*07b0*/  IMAD.SHL.U32 R69, R69, 0x8, RZ ;  /* 0x0000000845457824 */ /* 0x000fc400078e00ff */
[----:B------:R-:W4:Y:S04]  /*07c0*/  LDS.64 R2, [R54+0x48] ;  /* 0x0000480036027984 */ /* 0x000f280000000a00 */
[----:B------:R-:W4:Y:S04]  /*07d0*/  LDS.64 R4, [R54+0x50] ;  /* 0x0000500036047984 */ /* 0x000f280000000a00 */
[----:B------:R-:W4:Y:S04]  /*07e0*/  LDS.64 R20, [R54+0x20] ;  /* 0x0000200036147984 */ /* 0x000f280000000a00 */
[----:B------:R-:W4:Y:S01]  /*07f0*/  LDS.64 R52, [R54+0x28] ;  /* 0x0000280036347984 */ /* 0x000f220000000a00 */
[----:B0-----:R-:W-:-:S03]  /*0800*/  IMAD R75, R33, UR4, RZ ;  /* 0x00000004214b7c24 */ /* 0x001fc6000f8e02ff */
[----:B------:R-:W0:Y:S04]  /*0810*/  LDS.64 R6, [R54+0x58] ;  /* 0x0000580036067984 */ /* 0x000e280000000a00 */
[----:B------:R-:W0:Y:S01]  /*0820*/  LDS.64 R18, [R54+0x30] ;  /* 0x0000300036127984 */ /* 0x000e220000000a00 */
[C---:B-1----:R-:W-:Y:S01]  /*0830*/  PRMT R57, R28.reuse, 0x7632, R57 ;  /* 0x000076321c397816 */ /* 0x042fe20000000039 */
[----:B------:R-:W-:Y:S01]  /*0840*/  IMAD.U32 R30, R28, 0x10000, RZ ;  /* 0x000100001c1e7824 */ /* 0x000fe200078e00ff */
[C---:B------:R-:W-:Y:S01]  /*0850*/  PRMT R42, R29.reuse, 0x7632, R42 ;  /* 0x000076321d2a7816 */ /* 0x040fe2000000002a */
[----:B------:R-:W1:Y:S01]  /*0860*/  LDS.64 R16, [R54+0x38] ;  /* 0x0000380036107984 */ /* 0x000e620000000a00 */
[----:B------:R-:W-:Y:S01]  /*0870*/  IMAD.U32 R29, R29, 0x10000, RZ ;  /* 0x000100001d1d7824 */ /* 0x000fe200078e00ff */
[----:B--2---:R-:W-:-:S02]  /*0880*/  PRMT R43, R26, 0x7632, R43 ;  /* 0x000076321a2b7816 */ /* 0x004fc4000000002b */
[----:B------:R-:W2:Y:S01]  /*0890*/  LDS.64 R14, [R54+0x40] ;  /* 0x00004000360e7984 */ /* 0x000ea20000000a00 */
[----:B------:R-:W-:Y:S01]  /*08a0*/  IMAD.U32 R28, R26, 0x10000, RZ ;  /* 0x000100001a1c7824 */ /* 0x000fe200078e00ff */
[----:B------:R-:W-:Y:S01]  /*08b0*/  PRMT R44, R27, 0x7632, R44 ;  /* 0x000076321b2c7816 */ /* 0x000fe2000000002c */
[C---:B---3--:R-:W-:Y:S01]  /*08c0*/  IMAD.U32 R26, R24.reuse, 0x10000, RZ ;  /* 0x00010000181a7824 */ /* 0x048fe200078e00ff */
[----:B------:R-:W3:Y:S01]  /*08d0*/  LDS.64 R8, [R54+0x60] ;  /* 0x0000600036087984 */ /* 0x000ee20000000a00 */
[----:B------:R-:W-:Y:S01]  /*08e0*/  PRMT R45, R24, 0x7632, R45 ;  /* 0x00007632182d7816 */ /* 0x000fe2000000002d */
[----:B------:R-:W-:Y:S01]  /*08f0*/  IMAD.U32 R57, R57, 0x10000, RZ ;  /* 0x0001000039397824 */ /* 0x000fe200078e00ff */
[----:B------:R-:W-:Y:S01]  /*0900*/  PRMT R46, R25, 0x7632, R46 ;  /* 0x00007632192e7816 */ /* 0x000fe2000000002e */
[----:B------:R-:W3:Y:S01]  /*0910*/  LDS.64 R10, [R54+0x68] ;  /* 0x00006800360a7984 */ /* 0x000ee20000000a00 */
[C---:B----4-:R-:W-:Y:S01]  /*0920*/  PRMT R47, R22.reuse, 0x7632, R47 ;  /* 0x00007632162f7816 */ /* 0x050fe2000000002f */
[----:B------:R-:W-:Y:S01]  /*0930*/  IMAD.U32 R24, R22, 0x10000, RZ ;  /* 0x0001000016187824 */ /* 0x000fe200078e00ff */
[----:B------:R-:W-:Y:S01]  /*0940*/  PRMT R48, R23, 0x7632, R48 ;  /* 0x0000763217307816 */ /* 0x000fe20000000030 */
[----:B------:R4:W3:Y:S01]  /*0950*/  LDS.64 R12, [R54+0x70] ;  /* 0x00007000360c7984 */ /* 0x0008e20000000a00 */
[----:B------:R-:W-:Y:S01]  /*0960*/  PRMT R68, R3, 0x7632, R68 ;  /* 0x0000763203447816 */ /* 0x000fe20000000044 */
[----:B------:R-:W-:Y:S01]  /*0970*/  IMAD.U32 R25, R25, 0x10000, RZ ;  /* 0x0001000019197824 */ /* 0x000fe200078e00ff */
[----:B------:R-:W-:Y:S01]  /*0980*/  SHF.L.U32 R56, R3, 0x10, RZ ;  /* 0x0000001003387819 */ /* 0x000fe200000006ff */
[----:B------:R-:W-:Y:S01]  /*0990*/  IMAD.U32 R59, R4, 0x10000, RZ ;  /* 0x00010000043b7824 */ /* 0x000fe200078e00ff */
[----:B------:R-:W-:Y:S01]  /*09a0*/  PRMT R67, R2, 0x7632, R67 ;  /* 0x0000763202437816 */ /* 0x000fe20000000043 */
[C---:B------:R-:W-:Y:S01]  /*09b0*/  IMAD.U32 R61, R5.reuse, 0x10000, RZ ;  /* 0x00010000053d7824 */ /* 0x040fe200078e00ff */
[----:B------:R-:W-:Y:S01]  /*09c0*/  PRMT R3, R4, 0x7632, R3 ;  /* 0x0000763204037816 */ /* 0x000fe20000000003 */
[----:B----4-:R-:W-:Y:S01]  /*09d0*/  IMAD.U32 R54, R2, 0x10000, RZ ;  /* 0x0001000002367824 */ /* 0x010fe200078e00ff */
[C---:B------:R-:W-:Y:S01]  /*09e0*/  PRMT R49, R20.reuse, 0x7632, R49 ;  /* 0x0000763214317816 */ /* 0x040fe20000000031 */
[----:B------:R-:W-:Y:S01]  /*09f0*/  IMAD.U32 R22, R20, 0x10000, RZ ;  /* 0x0001000014167824 */ /* 0x000fe200078e00ff */
[----:B------:R-:W-:Y:S01]  /*0a00*/  PRMT R4, R5, 0x7632, R4 ;  /* 0x0000763205047816 */ /* 0x000fe20000000004 */
[C---:B------:R-:W-:Y:S01]  /*0a10*/  IMAD.U32 R20, R52.reuse, 0x10000, RZ ;  /* 0x0001000034147824 */ /* 0x040fe200078e00ff */
[----:B------:R-:W-:Y:S01]  /*0a20*/  LOP3.LUT R2, R69, 0x78, RZ, 0xc0, !PT ;  /* 0x0000007845027812 */ /* 0x000fe200078ec0ff */
[----:B------:R-:W-:Y:S01]  /*0a30*/  IMAD.U32 R78, R3, 0x10000, RZ ;  /* 0x00010000034e7824 */ /* 0x000fe200078e00ff */
[----:B------:R-:W-:Y:S01]  /*0a40*/  PRMT R51, R52, 0x7632, R51 ;  /* 0x0000763234337816 */ /* 0x000fe20000000033 */
[C---:B0-----:R-:W-:Y:S01]  /*0a50*/  IMAD.U32 R64, R6.reuse, 0x10000, RZ ;  /* 0x0001000006407824 */ /* 0x041fe200078e00ff */
        /* <DEDUP_REMOVED lines=8> */
[----:B------:R-:W-:Y:S01]  /*0ae0*/  SHF.L.U32 R66, R7, 0x10, RZ ;  /* 0x0000001007427819 */ /* 0x000fe200000006ff */
[----:B------:R-:W-:Y:S01]  /*0af0*/  IMAD.U32 R48, R48, 0x10000, RZ ;  /* 0x0001000030307824 */ /* 0x000fe200078e00ff */
[C---:B------:R-:W-:Y:S01]  /*0b00*/  PRMT R53, R18.reuse, 0x7632, R53 ;  /* 0x0000763212357816 */ /* 0x040fe20000000035 */
[----:B------:R-:W-:Y:S01]  /*0b10*/  IMAD.U32 R18, R18, 0x10000, RZ ;  /* 0x0001000012127824 */ /* 0x000fe200078e00ff */
[C---:B-1----:R-:W-:Y:S01]  /*0b20*/  PRMT R58, R16.reuse, 0x7632, R58 ;  /* 0x00007632103a7816 */ /* 0x042fe2000000003a */
[----:B------:R-:W-:Y:S01]  /*0b30*/  IMAD.U32 R16, R16, 0x10000, RZ ;  /* 0x0001000010107824 */ /* 0x000fe200078e00ff */
[----:B------:R-:W-:Y:S01]  /*0b40*/  PRMT R60, R17, 0x7632, R60 ;  /* 0x00007632113c7816 */ /* 0x000fe2000000003c */
[----:B------:R-:W-:Y:S01]  /*0b50*/  IMAD.U32 R49, R49, 0x10000, RZ ;  /* 0x0001000031317824 */ /* 0x000fe200078e00ff */
[C---:B--2---:R-:W-:Y:S01]  /*0b60*/  PRMT R63, R14.reuse, 0x7632, R63 ;  /* 0x000076320e3f7816 */ /* 0x044fe2000000003f */
[----:B------:R-:W-:Y:S01]  /*0b70*/  IMAD.U32 R14, R14, 0x10000, RZ ;  /* 0x000100000e0e7824 */ /* 0x000fe200078e00ff */
[C---:B---3--:R-:W-:Y:S01]  /*0b80*/  PRMT R7, R8.reuse, 0x7632, R7 ;  /* 0x0000763208077816 */ /* 0x048fe20000000007 */
        /* <DEDUP_REMOVED lines=16> */
[----:B------:R-:W-:Y:S01]  /*0c90*/  IMAD.IADD R13, R62, 0x1, -R39 ;  /* 0x000000013e0d7824 */ /* 0x000fe200078e0a27 */
[----:B------:R-:W-:Y:S01]  /*0ca0*/  IADD3 R2, P0, PT, R75, R2, RZ ;  /* 0x000000024b027210 */ /* 0x000fe20007f1e0ff */
[----:B------:R-:W-:Y:S01]  /*0cb0*/  IMAD.U32 R12, R12, 0x10000, RZ ;  /* 0x000100000c0c7824 */ /* 0x000fe200078e00ff */
[----:B------:R-:W-:Y:S01]  /*0cc0*/  SHF.L.U32 R27, R27, 0x10, RZ ;  /* 0x000000101b1b7819 */ /* 0x000fe200000006ff */
        /* <DEDUP_REMOVED lines=24> */
[----:B------:R-:W-:-:S02]  /*0e50*/  IMAD.U32 R74, R74, 0x10000, RZ ;  /* 0x000100004a4a7824 */ /* 0x000fc400078e00ff */
[----:B------:R-:W-:-:S07]  /*0e60*/  IMAD.U32 R76, R76, 0x10000, RZ ;  /* 0x000100004c4c7824 */ /* 0x000fce00078e00ff */
.L_x_18027:
[----:B------:R-:W-:Y:S02]  /*0e70*/  IMAD.MOV.U32 R4, RZ, RZ, R34 ;  /* 0x000000ffff047224 */ /* 0x000fe400078e0022 */
[----:B------:R-:W-:-:S05]  /*0e80*/  IMAD.MOV.U32 R5, RZ, RZ, R31 ;  /* 0x000000ffff057224 */ /* 0x000fca00078e001f */
[----:B------:R-:W2:Y:S02]  /*0e90*/  LDG.E.CONSTANT R7, desc[UR6][R4.64] ;  /* 0x0000000604077981 */ /* 0x000ea4000c1e9900 */
[----:B--2---:R-:W-:-:S03]  /*0ea0*/  IMAD.WIDE R6, R7, UR8, R2 ;  /* 0x0000000807067c25 */ /* 0x004fc6000f8e0202 */
[----:B------:R-:W-:-:S05]  /*0eb0*/  LEA R75, P0, R36, R6, 0x2 ;  /* 0x00000006244b7211 */ /* 0x000fca00078010ff */
        /* <DEDUP_REMOVED lines=14> */
[----:B------:R-:W-:-:S03]  /*0fa0*/  SHF.L.U32 R89, R88, 0x10, RZ ;  /* 0x0000001058597819 */ /* 0x000fc600000006ff */
[----:B------:R-:W-:Y:S01]  /*0fb0*/  IMAD.U32 R88, R4, 0x10000, RZ ;  /* 0x0001000004587824 */ /* 0x000fe200078e00ff */
[C---:B---3--:R-:W-:Y:S01]  /*0fc0*/  PRMT R4, R87.reuse, 0x7632, R4 ;  /* 0x0000763257047816 */ /* 0x048fe20000000004 */
[----:B------:R-:W-:Y:S02]  /*0fd0*/  IMAD.U32 R87, R87, 0x10000, RZ ;  /* 0x0001000057577824 */ /* 0x000fe400078e00ff */
[----:B------:R-:W-:Y:S01]  /*0fe0*/  FMUL.FTZ R89, R28, R89 ;  /* 0x000000591c597220 */ /* 0x000fe20000410000 */
[----:B------:R-:W-:Y:S01]  /*0ff0*/  FMUL.FTZ R88, R43, R88 ;  /* 0x000000582b587220 */ /* 0x000fe20000410000 */
[----:B------:R-:W-:Y:S02]  /*1000*/  IMAD.U32 R4, R4, 0x10000, RZ ;  /* 0x0001000004047824 */ /* 0x000fe400078e00ff */
[----:B------:R-:W-:Y:S02]  /*1010*/  FFMA.FTZ R89, R30, R87, R89 ;  /* 0x000000571e597223 */ /* 0x000fe40000010059 */
[----:B------:R-:W2:Y:S01]  /*1020*/  LDG.E.CONSTANT R87, desc[UR6][R6.64+0x800] ;  /* 0x0008000606577981 */ /* 0x000ea2000c1e9900 */
[----:B------:R-:W-:Y:S01]  /*1030*/  FFMA.FTZ R4, R57, R4, R88 ;  /* 0x0000000439047223 */ /* 0x000fe20000010058 */
[----:B----4-:R-:W-:-:S02]  /*1040*/  SHF.L.U32 R88, R86, 0x10, RZ ;  /* 0x0000001056587819 */ /* 0x010fc400000006ff */
[----:B------:R-:W-:-:S03]  /*1050*/  PRMT R86, R86, 0x7632, R86 ;  /* 0x0000763256567816 */ /* 0x000fc60000000056 */
[----:B------:R-:W-:Y:S02]  /*1060*/  FFMA.FTZ R89, R26, R88, R89 ;  /* 0x000000581a597223 */ /* 0x000fe40000010059 */
[----:B------:R-:W3:Y:S01]  /*1070*/  LDG.E.CONSTANT R88, desc[UR6][R6.64+0x900] ;  /* 0x0009000606587981 */ /* 0x000ee2000c1e9900 */
[----:B------:R-:W-:-:S04]  /*1080*/  IMAD.U32 R86, R86, 0x10000, RZ ;  /* 0x0001000056567824 */ /* 0x000fc800078e00ff */
[----:B------:R-:W-:Y:S01]  /*1090*/  FFMA.FTZ R4, R45, R86, R4 ;  /* 0x000000562d047223 */ /* 0x000fe20000010004 */
[C---:B------:R-:W-:Y:S01]  /*10a0*/  IMAD.U32 R86, R85.reuse, 0x10000, RZ ;  /* 0x0001000055567824 */ /* 0x040fe200078e00ff */
[----:B------:R-:W-:-:S05]  /*10b0*/  PRMT R85, R85, 0x7632, R85 ;  /* 0x0000763255557816 */ /* 0x000fca0000000055 */
[----:B------:R-:W-:Y:S02]  /*10c0*/  IMAD.U32 R85, R85, 0x10000, RZ ;  /* 0x0001000055557824 */ /* 0x000fe400078e00ff */
[----:B------:R-:W-:Y:S02]  /*10d0*/  FFMA.FTZ R89, R24, R86, R89 ;  /* 0x0000005618597223 */ /* 0x000fe40000010059 */
[----:B------:R-:W-:Y:S02]  /*10e0*/  FFMA.FTZ R86, R47, R85, R4 ;  /* 0x000000552f567223 */ /* 0x000fe40000010004 */
[----:B------:R-:W4:Y:S01]  /*10f0*/  LDG.E.CONSTANT R4, desc[UR6][R6.64+0xb00] ;  /* 0x000b000606047981 */ /* 0x000f22000c1e9900 */
[C---:B------:R-:W-:Y:S02]  /*1100*/  SHF.L.U32 R85, R75.reuse, 0x10, RZ ;  /* 0x000000104b557819 */ /* 0x040fe400000006ff */
[----:B------:R-:W-:-:S05]  /*1110*/  PRMT R75, R75, 0x7632, R75 ;  /* 0x000076324b4b7816 */ /* 0x000fca000000004b */
[----:B------:R-:W-:-:S04]  /*1120*/  IMAD.U32 R75, R75, 0x10000, RZ ;  /* 0x000100004b4b7824 */ /* 0x000fc800078e00ff */
[----:B------:R-:W-:Y:S01]  /*1130*/  FFMA.FTZ R86, R49, R75, R86 ;  /* 0x0000004b31567223 */ /* 0x000fe20000010056 */
[----:B------:R-:W-:-:S05]  /*1140*/  PRMT R75, R84, 0x7632, R75 ;  /* 0x00007632544b7816 */ /* 0x000fca000000004b */
[----:B------:R-:W-:-:S04]  /*1150*/  IMAD.U32 R75, R75, 0x10000, RZ ;  /* 0x000100004b4b7824 */ /* 0x000fc800078e00ff */
[----:B------:R-:W-:Y:S01]  /*1160*/  FFMA.FTZ R86, R51, R75, R86 ;  /* 0x0000004b33567223 */ /* 0x000fe20000010056 */
[----:B------:R-:W-:Y:S01]  /*1170*/  PRMT R75, R83, 0x7632, R75 ;  /* 0x00007632534b7816 */ /* 0x000fe2000000004b */
[----:B------:R-:W-:Y:S01]  /*1180*/  FFMA.FTZ R85, R22, R85, R89 ;  /* 0x0000005516557223 */ /* 0x000fe20000010059 */
[----:B------:R-:W-:Y:S01]  /*1190*/  IMAD.U32 R84, R84, 0x10000, RZ ;  /* 0x0001000054547824 */ /* 0x000fe200078e00ff */
[----:B------:R-:W4:Y:S02]  /*11a0*/  LDG.E.CONSTANT R89, desc[UR6][R6.64+0x104] ;  /* 0x0001040606597981 */ /* 0x000f24000c1e9900 */
        /* <DEDUP_REMOVED lines=8> */
[----:B------:R-:W-:Y:S01]  /*1230*/  FFMA.FTZ R84, R58, R84, R75 ;  /* 0x000000543a547223 */ /* 0x000fe2000001004b */
[----:B------:R-:W4:Y:S01]  /*1240*/  LDG.E.CONSTANT R85, desc[UR6][R6.64+0x204] ;  /* 0x0002040606557981 */ /* 0x000f22000c1e9900 */
[----:B------:R-:W-:-:S04]  /*1250*/  IMAD.U32 R5, R5, 0x10000, RZ ;  /* 0x0001000005057824 */ /* 0x000fc800078e00ff */
[----:B------:R-:W-:Y:S02]  /*1260*/  FFMA.FTZ R5, R16, R5, R83 ;  /* 0x0000000510057223 */ /* 0x000fe40000010053 */
[----:B------:R-:W4:Y:S01]  /*1270*/  LDG.E.CONSTANT R83, desc[UR6][R6.64+0x304] ;  /* 0x0003040606537981 */ /* 0x000f22000c1e9900 */
[----:B--2---:R-:W-:-:S05]  /*1280*/  PRMT R75, R87, 0x7632, R75 ;  /* 0x00007632574b7816 */ /* 0x004fca000000004b */
[----:B------:R-:W-:Y:S01]  /*1290*/  IMAD.U32 R75, R75, 0x10000, RZ ;  /* 0x000100004b4b7824 */ /* 0x000fe200078e00ff */
[----:B------:R-:W-:-:S03]  /*12a0*/  SHF.L.U32 R87, R87, 0x10, RZ ;  /* 0x0000001057577819 */ /* 0x000fc600000006ff */
[----:B------:R-:W-:Y:S01]  /*12b0*/  FFMA.FTZ R84, R63, R75, R84 ;  /* 0x0000004b3f547223 */ /* 0x000fe20000010054 */
[----:B---3--:R-:W-:Y:S01]  /*12c0*/  PRMT R75, R88, 0x7632, R75 ;  /* 0x00007632584b7816 */ /* 0x008fe2000000004b */
[----:B------:R-:W-:Y:S01]  /*12d0*/  FFMA.FTZ R5, R14, R87, R5 ;  /* 0x000000570e057223 */ /* 0x000fe20000010005 */
[----:B------:R-:W-:-:S03]  /*12e0*/  IMAD.U32 R88, R88, 0x10000, RZ ;  /* 0x0001000058587824 */ /* 0x000fc600078e00ff */
[----:B------:R-:W-:Y:S02]  /*12f0*/  IMAD.U32 R75, R75, 0x10000, RZ ;  /* 0x000100004b4b7824 */ /* 0x000fe400078e00ff */
[----:B------:R-:W-:Y:S01]  /*1300*/  FFMA.FTZ R88, R54, R88, R5 ;  /* 0x0000005836587223 */ /* 0x000fe20000010005 */
[C---:B------:R-:W-:Y:S01]  /*1310*/  SHF.L.U32 R5, R90.reuse, 0x10, RZ ;  /* 0x000000105a057819 */ /* 0x040fe200000006ff */
[----:B------:R-:W-:Y:S01]  /*1320*/  FFMA.FTZ R75, R67, R75, R84 ;  /* 0x0000004b434b7223 */ /* 0x000fe20000010054 */
[----:B------:R-:W-:Y:S01]  /*1330*/  PRMT R90, R90, 0x7632, R90 ;  /* 0x000076325a5a7816 */ /* 0x000fe2000000005a */
[----:B------:R-:W2:Y:S04]  /*1340*/  LDG.E.CONSTANT R84, desc[UR6][R6.64+0x404] ;  /* 0x0004040606547981 */ /* 0x000ea8000c1e9900 */
[----:B------:R-:W-:-:S02]  /*1350*/  IMAD.U32 R90, R90, 0x10000, RZ ;  /* 0x000100005a5a7824 */ /* 0x000fc400078e00ff */
[----:B------:R-:W-:Y:S02]  /*1360*/  FFMA.FTZ R5, R59, R5, R88 ;  /* 0x000000053b057223 */ /* 0x000fe40000010058 */
[----:B------:R-:W-:Y:S01]  /*1370*/  FFMA.FTZ R87, R78, R90, R75 ;  /* 0x0000005a4e577223 */ /* 0x000fe2000001004b */
[----:B----4-:R-:W-:-:S04]  /*1380*/  IMAD.U32 R75, R4, 0x10000, RZ ;  /* 0x00010000044b7824 */ /* 0x010fc800078e00ff */
[----:B------:R-:W-:Y:S02]  /*1390*/  FFMA.FTZ R5, R64, R75, R5 ;  /* 0x0000004b40057223 */ /* 0x000fe40000010005 */
[----:B------:R-:W3:Y:S01]  /*13a0*/  LDG.E.CONSTANT R75, desc[UR6][R6.64+0x504] ;  /* 0x00050406064b7981 */ /* 0x000ee2000c1e9900 */
[----:B------:R-:W-:-:S05]  /*13b0*/  PRMT R4, R4, 0x7632, R4 ;  /* 0x0000763204047816 */ /* 0x000fca0000000004 */
[----:B------:R-:W-:-:S04]  /*13c0*/  IMAD.U32 R4, R4, 0x10000, RZ ;  /* 0x0001000004047824 */ /* 0x000fc800078e00ff */
[----:B------:R-:W-:Y:S01]  /*13d0*/  FFMA.FTZ R87, R80, R4, R87 ;  /* 0x0000000450577223 */ /* 0x000fe20000010057 */
[----:B------:R-:W-:-:S05]  /*13e0*/  PRMT R4, R91, 0x7632, R4 ;  /* 0x000076325b047816 */ /* 0x000fca0000000004 */
[----:B------:R-:W-:-:S04]  /*13f0*/  IMAD.U32 R4, R4, 0x10000, RZ ;  /* 0x0001000004047824 */ /* 0x000fc800078e00ff */
[--C-:B------:R-:W-:Y:S01]  /*1400*/  FFMA.FTZ R4, R82, R4, R87.reuse ;  /* 0x0000000452047223 */ /* 0x100fe20000010057 */
[C---:B------:R-:W-:Y:S01]  /*1410*/  PRMT R87, R89.reuse, 0x7632, R87 ;  /* 0x0000763259577816 */ /* 0x040fe20000000057 */
[----:B------:R-:W-:-:S04]  /*1420*/  IMAD.U32 R88, R89, 0x10000, RZ ;  /* 0x0001000059587824 */ /* 0x000fc800078e00ff */
[----:B------:R-:W-:Y:S01]  /*1430*/  IMAD.U32 R89, R87, 0x10000, RZ ;  /* 0x0001000057597824 */ /* 0x000fe200078e00ff */
[C---:B------:R-:W-:Y:S01]  /*1440*/  PRMT R87, R86.reuse, 0x7632, R87 ;  /* 0x0000763256577816 */ /* 0x040fe20000000057 */
[----:B------:R-:W-:Y:S01]  /*1450*/  FMUL.FTZ R88, R27, R88 ;  /* 0x000000581b587220 */ /* 0x000fe20000410000 */
[----:B------:R-:W-:Y:S01]  /*1460*/  SHF.L.U32 R86, R86, 0x10, RZ ;  /* 0x0000001056567819 */ /* 0x000fe200000006ff */
[----:B------:R-:W-:Y:S02]  /*1470*/  FMUL.FTZ R89, R44, R89 ;  /* 0x000000592c597220 */ /* 0x000fe40000410000 */
[----:B------:R-:W-:Y:S02]  /*1480*/  IMAD.U32 R87, R87, 0x10000, RZ ;  /* 0x0001000057577824 */ /* 0x000fe400078e00ff */
[----:B------:R-:W-:Y:S02]  /*1490*/  FFMA.FTZ R88, R29, R86, R88 ;  /* 0x000000561d587223 */ /* 0x000fe40000010058 */
[--C-:B------:R-:W-:Y:S01]  /*14a0*/  FFMA.FTZ R87, R42, R87, R89.reuse ;  /* 0x000000572a577223 */ /* 0x100fe20000010059 */
[----:B------:R-:W4:Y:S01]  /*14b0*/  LDG.E.CONSTANT R86, desc[UR6][R6.64+0x604] ;  /* 0x0006040606567981 */ /* 0x000f22000c1e9900 */
[C---:B------:R-:W-:Y:S01]  /*14c0*/  PRMT R89, R85.reuse, 0x7632, R89 ;  /* 0x0000763255597816 */ /* 0x040fe20000000059 */
[----:B------:R-:W-:-:S04]  /*14d0*/  IMAD.U32 R85, R85, 0x10000, RZ ;  /* 0x0001000055557824 */ /* 0x000fc800078e00ff */
[----:B------:R-:W-:Y:S02]  /*14e0*/  IMAD.U32 R89, R89, 0x10000, RZ ;  /* 0x0001000059597824 */ /* 0x000fe400078e00ff */
[----:B------:R-:W-:Y:S02]  /*14f0*/  FFMA.FTZ R88, R25, R85, R88 ;  /* 0x0000005519587223 */ /* 0x000fe40000010058 */
[----:B------:R-:W4:Y:S01]  /*1500*/  LDG.E.CONSTANT R85, desc[UR6][R6.64+0x704] ;  /* 0x0007040606557981 */ /* 0x000f22000c1e9900 */
[----:B------:R-:W-:Y:S01]  /*1510*/  FFMA.FTZ R87, R46, R89, R87 ;  /* 0x000000592e577223 */ /* 0x000fe20000010057 */
[C---:B------:R-:W-:Y:S02]  /*1520*/  PRMT R89, R83.reuse, 0x7632, R89 ;  /* 0x0000763253597816 */ /* 0x040fe40000000059 */
        /* <DEDUP_REMOVED lines=8> */
[----:B------:R-:W2:Y:S01]  /*15b0*/  LDG.E.CONSTANT R88, desc[UR6][R6.64+0x904] ;  /* 0x0009040606587981 */ /* 0x000ea2000c1e9900 */
        /* <DEDUP_REMOVED lines=8> */
[----:B----4-:R-:W-:-:S05]  /*1640*/  PRMT R75, R86, 0x7632, R75 ;  /* 0x00007632564b7816 */ /* 0x010fca000000004b */
[----:B------:R-:W-:-:S04]  /*1650*/  IMAD.U32 R75, R75, 0x10000, RZ ;  /* 0x000100004b4b7824 */ /* 0x000fc800078e00ff */
[----:B------:R-:W-:Y:S01]  /*1660*/  FFMA.FTZ R89, R55, R75, R90 ;  /* 0x0000004b37597223 */ /* 0x000fe2000001005a */
[C---:B------:R-:W-:Y:S02]  /*1670*/  SHF.L.U32 R75, R85.reuse, 0x10, RZ ;  /* 0x00000010554b7819 */ /* 0x040fe400000006ff */
[----:B------:R-:W-:Y:S01]  /*1680*/  PRMT R85, R85, 0x7632, R85 ;  /* 0x0000763255557816 */ /* 0x000fe20000000055 */
[----:B------:R-:W-:-:S04]  /*1690*/  IMAD.U32 R86, R86, 0x10000, RZ ;  /* 0x0001000056567824 */ /* 0x000fc800078e00ff */
[----:B------:R-:W-:Y:S02]  /*16a0*/  IMAD.U32 R85, R85, 0x10000, RZ ;  /* 0x0001000055557824 */ /* 0x000fe400078e00ff */
[----:B------:R-:W-:Y:S02]  /*16b0*/  FFMA.FTZ R86, R19, R86, R84 ;  /* 0x0000005613567223 */ /* 0x000fe40000010054 */
[----:B------:R-:W4:Y:S01]  /*16c0*/  LDG.E.CONSTANT R84, desc[UR6][R6.64+0xb04] ;  /* 0x000b040606547981 */ /* 0x000f22000c1e9900 */
[----:B------:R-:W-:Y:S01]  /*16d0*/  FFMA.FTZ R90, R60, R85, R89 ;  /* 0x000000553c5a7223 */ /* 0x000fe20000010059 */
[----:B------:R-:W-:Y:S01]  /*16e0*/  FFMA.FTZ R86, R17, R75, R86 ;  /* 0x0000004b11567223 */ /* 0x000fe20000010056 */
[C---:B------:R-:W-:Y:S01]  /*16f0*/  PRMT R85, R87.reuse, 0x7632, R85 ;  /* 0x0000763257557816 */ /* 0x040fe20000000055 */
[----:B------:R-:W4:Y:S01]  /*1700*/  LDG.E.CONSTANT R75, desc[UR6][R6.64+0xd00] ;  /* 0x000d0006064b7981 */ /* 0x000f22000c1e9900 */
[----:B------:R-:W-:-:S04]  /*1710*/  IMAD.U32 R87, R87, 0x10000, RZ ;  /* 0x0001000057577824 */ /* 0x000fc800078e00ff */
[----:B------:R-:W-:Y:S02]  /*1720*/  FFMA.FTZ R87, R15, R87, R86 ;  /* 0x000000570f577223 */ /* 0x000fe40000010056 */
[----:B------:R-:W4:Y:S01]  /*1730*/  LDG.E.CONSTANT R86, desc[UR6][R6.64+0xe00] ;  /* 0x000e000606567981 */ /* 0x000f22000c1e9900 */
[----:B------:R-:W-:-:S04]  /*1740*/  IMAD.U32 R85, R85, 0x10000, RZ ;  /* 0x0001000055557824 */ /* 0x000fc800078e00ff */
[----:B------:R-:W-:Y:S01]  /*1750*/  FFMA.FTZ R85, R65, R85, R90 ;  /* 0x0000005541557223 */ /* 0x000fe2000001005a */
[C---:B--2---:R-:W-:Y:S02]  /*1760*/  PRMT R89, R88.reuse, 0x7632, R89 ;  /* 0x0000763258597816 */ /* 0x044fe40000000059 */
[----:B------:R-:W-:-:S05]  /*1770*/  SHF.L.U32 R88, R88, 0x10, RZ ;  /* 0x0000001058587819 */ /* 0x000fca00000006ff */
[----:B------:R-:W-:Y:S02]  /*1780*/  FFMA.FTZ R88, R56, R88, R87 ;  /* 0x0000005838587223 */ /* 0x000fe40000010057 */
[----:B------:R-:W2:Y:S01]  /*1790*/  LDG.E.CONSTANT R87, desc[UR6][R6.64+0xc04] ;  /* 0x000c040606577981 */ /* 0x000ea2000c1e9900 */
[----:B------:R-:W-:-:S04]  /*17a0*/  IMAD.U32 R89, R89, 0x10000, RZ ;  /* 0x0001000059597824 */ /* 0x000fc800078e00ff */
[----:B------:R-:W-:Y:S02]  /*17b0*/  FFMA.FTZ R90, R68, R89, R85 ;  /* 0x00000059445a7223 */ /* 0x000fe40000010055 */
[----:B------:R-:W2:Y:S01]  /*17c0*/  LDG.E.CONSTANT R85, desc[UR6][R6.64+0xd04] ;  /* 0x000d040606557981 */ /* 0x000ea2000c1e9900 */
[----:B---3--:R-:W-:-:S04]  /*17d0*/  IMAD.U32 R89, R83, 0x10000, RZ ;  /* 0x0001000053597824 */ /* 0x008fc800078e00ff */
[----:B------:R-:W-:Y:S02]  /*17e0*/  FFMA.FTZ R89, R61, R89, R88 ;  /* 0x000000593d597223 */ /* 0x000fe40000010058 */
[----:B------:R0:W3:Y:S01]  /*17f0*/  LDG.E.CONSTANT R88, desc[UR6][R6.64+0xe04] ;  /* 0x000e040606587981 */ /* 0x0000e2000c1e9900 */
[----:B------:R-:W-:Y:S02]  /*1800*/  PRMT R83, R83, 0x7632, R83 ;  /* 0x0000763253537816 */ /* 0x000fe40000000053 */
[----:B------:R-:W-:-:S03]  /*1810*/  SHF.L.U32 R91, R91, 0x10, RZ ;  /* 0x000000105b5b7819 */ /* 0x000fc600000006ff */
[----:B------:R-:W-:Y:S02]  /*1820*/  IMAD.U32 R83, R83, 0x10000, RZ ;  /* 0x0001000053537824 */ /* 0x000fe400078e00ff */
[----:B------:R-:W-:Y:S02]  /*1830*/  FFMA.FTZ R5, R8, R91, R5 ;  /* 0x0000005b08057223 */ /* 0x000fe40000010005 */
[----:B------:R-:W-:Y:S01]  /*1840*/  FFMA.FTZ R90, R79, R83, R90 ;  /* 0x000000534f5a7223 */ /* 0x000fe2000001005a */
[----:B------:R-:W-:Y:S01]  /*1850*/  UMOV UR4, 0xffffffff ;  /* 0xffffffff00047882 */ /* 0x000fe20000000000 */
[----:B----4-:R-:W-:-:S05]  /*1860*/  SHF.L.U32 R83, R75, 0x10, RZ ;  /* 0x000000104b537819 */ /* 0x010fca00000006ff */
[----:B------:R-:W-:Y:S01]  /*1870*/  FFMA.FTZ R5, R10, R83, R5 ;  /* 0x000000530a057223 */ /* 0x000fe20000010005 */
[----:B------:R-:W-:Y:S02]  /*1880*/  PRMT R83, R75, 0x7632, R83 ;  /* 0x000076324b537816 */ /* 0x000fe40000000053 */
[----:B0-----:R-:W-:Y:S02]  /*1890*/  SHF.L.U32 R6, R86, 0x10, RZ ;  /* 0x0000001056067819 */ /* 0x001fe400000006ff */
[----:B------:R-:W-:-:S03]  /*18a0*/  PRMT R75, R84, 0x7632, R75 ;  /* 0x00007632544b7816 */ /* 0x000fc6000000004b */
[----:B------:R-:W-:Y:S01]  /*18b0*/  FFMA.FTZ R5, R12, R6, R5 ;  /* 0x000000060c057223 */ /* 0x000fe20000010005 */
[----:B------:R-:W-:Y:S02]  /*18c0*/  IMAD.U32 R83, R83, 0x10000, RZ ;  /* 0x0001000053537824 */ /* 0x000fe400078e00ff */
[----:B------:R-:W-:Y:S02]  /*18d0*/  IMAD.U32 R75, R75, 0x10000, RZ ;  /* 0x000100004b4b7824 */ /* 0x000fe400078e00ff */
[----:B------:R-:W-:Y:S02]  /*18e0*/  IMAD.U32 R84, R84, 0x10000, RZ ;  /* 0x0001000054547824 */ /* 0x000fe400078e00ff */
[----:B------:R-:W-:Y:S01]  /*18f0*/  FFMA.FTZ R7, R73, R83, R4 ;  /* 0x0000005349077223 */ /* 0x000fe20000010004 */
[----:B------:R-:W-:Y:S01]  /*1900*/  FFMA.FTZ R75, R81, R75, R90 ;  /* 0x0000004b514b7223 */ /* 0x000fe2000001005a */
[----:B------:R-:W-:Y:S01]  /*1910*/  PRMT R86, R86, 0x7632, R86 ;  /* 0x0000763256567816 */ /* 0x000fe20000000056 */
[----:B------:R-:W-:-:S04]  /*1920*/  FFMA.FTZ R4, R66, R84, R89 ;  /* 0x0000005442047223 */ /* 0x000fc80000010059 */
[----:B------:R-:W-:-:S04]  /*1930*/  IMAD.U32 R86, R86, 0x10000, RZ ;  /* 0x0001000056567824 */ /* 0x000fc800078e00ff */
[----:B------:R-:W-:-:S04]  /*1940*/  FFMA.FTZ R86, R76, R86, R7 ;  /* 0x000000564c567223 */ /* 0x000fc80000010007 */
[----:B------:R-:W-:Y:S01]  /*1950*/  FADD.FTZ R7, R5, R86 ;  /* 0x0000005605077221 */ /* 0x000fe20000010000 */
[----:B------:R-:W-:Y:S02]  /*1960*/  ISETP.NE.AND P2, PT, R36, RZ, PT ;  /* 0x000000ff2400720c */ /* 0x000fe40003f45270 */
[----:B-----5:R-:W-:Y:S02]  /*1970*/  FSETP.NEU.FTZ.AND P0, PT, R38, RZ, PT ;  /* 0x000000ff2600720b */ /* 0x020fe40003f1d000 */
[C---:B--2---:R-:W-:Y:S01]  /*1980*/  PRMT R6, R87.reuse, 0x7632, R6 ;  /* 0x0000763257067816 */ /* 0x044fe20000000006 */
[----:B------:R-:W-:-:S04]  /*1990*/  IMAD.U32 R87, R87, 0x10000, RZ ;  /* 0x0001000057577824 */ /* 0x000fc800078e00ff */
[----:B------:R-:W-:Y:S02]  /*19a0*/  IMAD.U32 R6, R6, 0x10000, RZ ;  /* 0x0001000006067824 */ /* 0x000fe400078e00ff */
[----:B------:R-:W-:Y:S02]  /*19b0*/  FFMA.FTZ R4, R9, R87, R4 ;  /* 0x0000005709047223 */ /* 0x000fe40000010004 */
[----:B------:R-:W-:Y:S01]  /*19c0*/  FFMA.FTZ R75, R72, R6, R75 ;  /* 0x00000006484b7223 */ /* 0x000fe2000001004b */
[C---:B------:R-:W-:Y:S02]  /*19d0*/  SHF.L.U32 R6, R85.reuse, 0x10, RZ ;  /* 0x0000001055067819 */ /* 0x040fe400000006ff */
[----:B------:R-:W-:-:S03]  /*19e0*/  PRMT R85, R85, 0x7632, R85 ;  /* 0x0000763255557816 */ /* 0x000fc60000000055 */
[----:B------:R-:W-:Y:S01]  /*19f0*/  FFMA.FTZ R4, R11, R6, R4 ;  /* 0x000000060b047223 */ /* 0x000fe20000010004 */
[C---:B---3--:R-:W-:Y:S01]  /*1a00*/  PRMT R6, R88.reuse, 0x7632, R6 ;  /* 0x0000763258067816 */ /* 0x048fe20000000006 */
[----:B------:R-:W-:Y:S02]  /*1a10*/  IMAD.U32 R85, R85, 0x10000, RZ ;  /* 0x0001000055557824 */ /* 0x000fe400078e00ff */
[----:B------:R-:W-:Y:S02]  /*1a20*/  IMAD.U32 R88, R88, 0x10000, RZ ;  /* 0x0001000058587824 */ /* 0x000fe400078e00ff */
        /* <DEDUP_REMOVED lines=8> */
.L_x_18086:
[C---:B------:R-:W-:Y:S01]  /*1ab0*/  IADD3 R6, PT, PT, R13.reuse, 0x1, RZ ;  /* 0x000000010d067810 */ /* 0x040fe20007ffe0ff */
[----:B-1----:R-:W-:Y:S01]  /*1ac0*/  FADD.FTZ R5, R4, R5 ;  /* 0x0000000504057221 */ /* 0x002fe20000010000 */
[C---:B0-----:R-:W-:Y:S01]  /*1ad0*/  @!P2 VIADD R4, R62.reuse, 0xffffffff ;  /* 0xffffffff3e04a836 */ /* 0x041fe20000000000 */
[----:B------:R-:W-:Y:S01]  /*1ae0*/  IADD3 R62, PT, PT, R62, 0x40, RZ ;  /* 0x000000403e3e7810 */ /* 0x000fe20007ffe0ff */
[----:B------:R-:W-:Y:S01]  /*1af0*/  VIADD R70, R70, 0x4 ;  /* 0x0000000446467836 */ /* 0x000fe20000000000 */
[----:B------:R-:W-:Y:S01]  /*1b00*/  I2FP.F32.S32 R7, R6 ;  /* 0x0000000600077245 */ /* 0x000fe20000201400 */
[----:B------:R-:W-:Y:S01]  /*1b10*/  VIADD R13, R13, 0x40 ;  /* 0x000000400d0d7836 */ /* 0x000fe20000000000 */
[----:B------:R-:W-:-:S03]  /*1b20*/  ISETP.GE.OR P3, PT, R4, R39, P2 ;  /* 0x000000270400720c */ /* 0x000fc60001766670 */
[----:B------:R-:W-:-:S05]  /*1b30*/  FMUL.FTZ R7, R7, R38 ;  /* 0x0000002607077220 */ /* 0x000fca0000410000 */
[----:B------:R-:W-:Y:S02]  /*1b40*/  FSEL R6, R7, RZ, P0 ;  /* 0x000000ff07067208 */ /* 0x000fe40000000000 */
[----:B------:R-:W-:-:S03]  /*1b50*/  @!P2 ISETP.GE.AND P0, PT, R4, R39, PT ;  /* 0x000000270400a20c */ /* 0x000fc60003f06270 */
[----:B------:R-:W-:-:S05]  /*1b60*/  FFMA.FTZ R6, R5, UR9, R6 ;  /* 0x0000000905067c23 */ /* 0x000fca0008010006 */
[----:B------:R-:W-:Y:S02]  /*1b70*/  @!P2 FSEL R5, R6, RZ, !P0 ;  /* 0x000000ff0605a208 */ /* 0x000fe40004000000 */
[----:B------:R-:W-:Y:S02]  /*1b80*/  IADD3 R34, P0, PT, R34, 0x10, RZ ;  /* 0x0000001022227810 */ /* 0x000fe40007f1e0ff */
[----:B------:R-:W-:Y:S01]  /*1b90*/  @!P3 FMNMX.FTZ R71, R71, R6, !PT ;  /* 0x000000064747b209 */ /* 0x000fe20007810000 */
[----:B------:R0:W-:Y:S01]  /*1ba0*/  @!P2 STS [R32], R5 ;  /* 0x000000052000a388 */ /* 0x0001e20000000800 */
[----:B------:R-:W-:Y:S01]  /*1bb0*/  ISETP.GE.AND P2, PT, R70, R35, PT ;  /* 0x000000234600720c */ /* 0x000fe20003f46270 */
[----:B------:R-:W-:Y:S02]  /*1bc0*/  IMAD.X R31, RZ, RZ, R31, P0 ;  /* 0x000000ffff1f7224 */ /* 0x000fe400000e061f */
[----:B0-----:R-:W-:-:S10]  /*1bd0*/  VIADD R32, R32, 0x100 ;  /* 0x0000010020207836 */ /* 0x001fd40000000000 */
[----:B------:R-:W-:Y:S05]  /*1be0*/  @!P2 BRA `(.L_x_18027) ;  /* 0xfffffff000a0a947 */ /* 0x000fea000383ffff */
.L_x_18025:
[----:B------:R-:W-:Y:S05]  /*1bf0*/  BSYNC B0 ;  /* 0x0000000000007941 */ /* 0x000fea0003800000 */
.L_x_18024:
[----:B------:R-:W0:Y:S01]  /*1c00*/  S2R R21, SR_TID.X ;  /* 0x0000000000157919 */ /* 0x000e220000002100 */
[----:B------:R-:W-:Y:S01]  /*1c10*/  VIADD R0, R39, 0xf ;  /* 0x0000000f27007836 */ /* 0x000fe20000000000 */
[----:B------:R-:W-:Y:S01]  /*1c20*/  UMOV UR4, 0xffffffff ;  /* 0xffffffff00047882 */ /* 0x000fe20000000000 */
[----:B------:R-:W1:Y:S03]  /*1c30*/  S2R R2, SR_CgaCtaId ;  /* 0x0000000000027919 */ /* 0x000e660000008800 */
[----:B------:R-:W-:-:S04]  /*1c40*/  SHF.R.S32.HI R3, RZ, 0x1f, R0 ;  /* 0x0000001fff037819 */ /* 0x000fc80000011400 */
[----:B------:R-:W-:Y:S02]  /*1c50*/  LEA.HI R10, R3, R0, RZ, 0x4 ;  /* 0x00000000030a7211 */ /* 0x000fe400078f20ff */
[----:B------:R-:W-:Y:S02]  /*1c60*/  MOV R3, 0x400 ;  /* 0x0000040000037802 */ /* 0x000fe40000000f00 */
[----:B0-----:R-:W-:Y:S02]  /*1c70*/  LOP3.LUT R20, R21, 0x1f, RZ, 0xc0, !PT ;  /* 0x0000001f15147812 */ /* 0x001fe400078ec0ff */
[----:B------:R-:W-:Y:S01]  /*1c80*/  SHF.R.U32.HI R0, RZ, 0x5, R21 ;  /* 0x00000005ff007819 */ /* 0x000fe20000011615 */
[----:B-1----:R-:W-:Y:S06]  /*1c90*/  BRA.DIV UR4, `(.L_x_18028) ;  /* 0x0000004a04807947 */ /* 0x002fec000b800000 */
[----:B------:R-:W0:Y:S02]  /*1ca0*/  SHFL.BFLY PT, R4, R71, 0x10, 0x1f ;  /* 0x0e001f0047047f89 */ /* 0x000e2400000e0000 */
[----:B0-----:R-:W-:-:S05]  /*1cb0*/  FMNMX.FTZ R4, R4, R71, !PT ;  /* 0x0000004704047209 */ /* 0x001fca0007810000 */
[----:B------:R-:W0:Y:S02]  /*1cc0*/  SHFL.BFLY PT, R5, R4, 0x8, 0x1f ;  /* 0x0d001f0004057f89 */ /* 0x000e2400000e0000 */
[----:B0-----:R-:W-:-:S05]  /*1cd0*/  FMNMX.FTZ R5, R4, R5, !PT ;  /* 0x0000000504057209 */ /* 0x001fca0007810000 */
[----:B------:R-:W0:Y:S02]  /*1ce0*/  SHFL.BFLY PT, R6, R5, 0x4, 0x1f ;  /* 0x0c801f0005067f89 */ /* 0x000e2400000e0000 */
[----:B0-----:R-:W-:-:S05]  /*1cf0*/  FMNMX.FTZ R6, R5, R6, !PT ;  /* 0x0000000605067209 */ /* 0x001fca0007810000 */
[----:B------:R0:W1:Y:S02]  /*1d00*/  SHFL.BFLY PT, R7, R6, 0x2, 0x1f ;  /* 0x0c401f0006077f89 */ /* 0x00006400000e0000 */
.L_x_18092:
[----:B------:R-:W-:Y:S01]  /*1d10*/  IADD3 R5, PT, PT, R3, 0xf0, RZ ;  /* 0x000000f003057810 */ /* 0x000fe20007ffe0ff */
[----:B------:R-:W-:Y:S05]  /*1d20*/  WARPSYNC.ALL ;  /* 0x0000000000007948 */ /* 0x000fea0003800000 */
[----:B------:R-:W-:Y:S02]  /*1d30*/  ISETP.NE.AND P2, PT, R20, RZ, PT ;  /* 0x000000ff1400720c */ /* 0x000fe40003f45270 */
[----:B------:R-:W-:Y:S02]  /*1d40*/  LEA R9, R2, R5, 0x18 ;  /* 0x0000000502097211 */ /* 0x000fe400078ec0ff */
[----:B01----:R-:W-:-:S03]  /*1d50*/  FMNMX.FTZ R6, R6, R7, !PT ;  /* 0x0000000706067209 */ /* 0x003fc60007810000 */
[----:B------:R-:W-:-:S06]  /*1d60*/  IMAD R5, R0, 0x4, R9 ;  /* 0x0000000400057824 */ /* 0x000fcc00078e0209 */
[----:B------:R0:W-:Y:S01]  /*1d70*/  @!P2 STS [R5], R6 ;  /* 0x000000060500a388 */ /* 0x0001e20000000800 */
[----:B------:R-:W-:Y:S01]  /*1d80*/  BAR.SYNC.DEFER_BLOCKING 0x0 ;  /* 0x0000000000007b1d */ /* 0x000fe20000010000 */
[C---:B------:R-:W-:Y:S01]  /*1d90*/  ISETP.GT.U32.AND P3, PT, R20.reuse, 0x3, PT ;  /* 0x000000031400780c */ /* 0x040fe20003f64070 */
[----:B0-----:R-:W-:Y:S01]  /*1da0*/  IMAD R6, R20, 0x4, R9 ;  /* 0x0000000414067824 */ /* 0x001fe200078e0209 */
[----:B------:R-:W-:Y:S01]  /*1db0*/  MOV R8, 0xff7fffff ;  /* 0xff7fffff00087802 */ /* 0x000fe20000000f00 */
[----:B------:R-:W-:Y:S02]  /*1dc0*/  IMAD.MOV.U32 R11, RZ, RZ, RZ ;  /* 0x000000ffff0b7224 */ /* 0x000fe400078e00ff */
[----:B------:R-:W-:Y:S08]  /*1dd0*/  BSSY.RECONVERGENT B0, `(.L_x_18029) ;  /* 0x00000eb000007945 */ /* 0x000ff00003800200 */
[----:B------:R-:W0:Y:S04]  /*1de0*/  @!P3 LDS R8, [R6] ;  /* 0x000000000608b984 */ /* 0x000e280000000800 */
[----:B0-----:R-:W0:Y:S02]  /*1df0*/  SHFL.BFLY PT, R7, R8, 0x2, 0x1f ;  /* 0x0c401f0008077f89 */ /* 0x001e2400000e0000 */
[----:B0-----:R-:W-:-:S05]  /*1e00*/  FMNMX.FTZ R9, R7, R8, !PT ;  /* 0x0000000807097209 */ /* 0x001fca0007810000 */
        /* <DEDUP_REMOVED lines=17> */
[----:B------:R-:W-:Y:S02]  /*1f20*/  LEA.HI R8, R8, 0x1, RZ, 0x19 ;  /* 0x0000000108087811 */ /* 0x000fe400078fc8ff */
[----:B------:R-:W-:Y:S02]  /*1f30*/  MOV R11, RZ ;  /* 0x000000ff000b7202 */ /* 0x000fe40000000f00 */
[----:B------:R-:W-:Y:S01]  /*1f40*/  LEA R10, R2, R9, 0x18 ;  /* 0x00000009020a7211 */ /* 0x000fe200078ec0ff */
[----:B------:R-:W-:Y:S01]  /*1f50*/  IMAD.MOV.U32 R9, RZ, RZ, R21 ;  /* 0x000000ffff097224 */ /* 0x000fe200078e0015 */
[----:B------:R-:W-:-:S03]  /*1f60*/  LOP3.LUT R8, R8, 0x3, RZ, 0xc0, !PT ;  /* 0x0000000308087812 */ /* 0x000fc600078ec0ff */
[----:B------:R-:W-:Y:S01]  /*1f70*/  IMAD R10, R21, 0x4, R10 ;  /* 0x00000004150a7824 */ /* 0x000fe200078e020a */
[----:B------:R-:W-:-:S07]  /*1f80*/  IADD3 R8, PT, PT, RZ, -R8, RZ ;  /* 0x80000008ff087210 */ /* 0x000fce0007ffe0ff */
.L_x_18033:
        /* <DEDUP_REMOVED lines=11> */
.L_x_18032:
[----:B------:R-:W-:Y:S05]  /*2040*/  BSYNC.RECONVERGENT B1 ;  /* 0x0000000000017941 */ /* 0x000fea0003800200 */
.L_x_18031:
        /* <DEDUP_REMOVED lines=12> */
.L_x_18036:
        /* <DEDUP_REMOVED lines=100> */
.L_x_18035:
[----:B------:R-:W-:Y:S05]  /*2750*/  BSYNC.RECONVERGENT B1 ;  /* 0x0000000000017941 */ /* 0x000fea0003800200 */
.L_x_18034:
        /* <DEDUP_REMOVED lines=55> */
.L_x_18038:
[----:B------:R-:W-:Y:S05]  /*2ad0*/  BSYNC.RECONVERGENT B1 ;  /* 0x0000000000017941 */ /* 0x000fea0003800200 */
.L_x_18037:
        /* <DEDUP_REMOVED lines=26> */
.L_x_18030:
[----:B------:R-:W-:Y:S05]  /*2c80*/  BSYNC.RECONVERGENT B0 ;  /* 0x0000000000007941 */ /* 0x000fea0003800200 */
.L_x_18029:
        /* <DEDUP_REMOVED lines=39> */
.L_x_18043:
[----:B------:R-:W0:Y:S01]  /*2f00*/  LDS R6, [R7] ;  /* 0x0000000007067984 */ /* 0x000e220000000800 */
[----:B------:R-:W-:-:S04]  /*2f10*/  IADD3 R8, PT, PT, R8, 0x1, RZ ;  /* 0x0000000108087810 */ /* 0x000fc80007ffe0ff */
[----:B------:R-:W-:Y:S01]  /*2f20*/  ISETP.NE.AND P0, PT, R8, RZ, PT ;  /* 0x000000ff0800720c */ /* 0x000fe20003f05270 */
[----:B0-----:R-:W-:-:S05]  /*2f30*/  FMUL.FTZ R6, R6, R43 ;  /* 0x0000002b06067220 */ /* 0x001fca0000410000 */
[----:B------:R0:W-:Y:S02]  /*2f40*/  STS [R7], R6 ;  /* 0x0000000607007388 */ /* 0x0001e40000000800 */
[----:B0-----:R-:W-:-:S05]  /*2f50*/  VIADD R7, R7, 0x200 ;  /* 0x0000020007077836 */ /* 0x001fca0000000000 */
[----:B------:R-:W-:Y:S05]  /*2f60*/  @P0 BRA `(.L_x_18043) ;  /* 0xfffffffc00e40947 */ /* 0x000fea000383ffff */
.L_x_18042:
[----:B------:R-:W-:Y:S05]  /*2f70*/  BSYNC.RECONVERGENT B1 ;  /* 0x0000000000017941 */ /* 0x000fea0003800200 */
.L_x_18041:
        /* <DEDUP_REMOVED lines=12> */
.L_x_18046:
        /* <DEDUP_REMOVED lines=52> */
.L_x_18045:
[----:B------:R-:W-:Y:S05]  /*3380*/  BSYNC.RECONVERGENT B1 ;  /* 0x0000000000017941 */ /* 0x000fea0003800200 */
.L_x_18044:
        /* <DEDUP_REMOVED lines=31> */
.L_x_18048:
[----:B------:R-:W-:Y:S05]  /*3580*/  BSYNC.RECONVERGENT B1 ;  /* 0x0000000000017941 */ /* 0x000fea0003800200 */
.L_x_18047:
        /* <DEDUP_REMOVED lines=14> */
.L_x_18040:
[----:B------:R-:W-:Y:S05]  /*3670*/  BSYNC.RECONVERGENT B0 ;  /* 0x0000000000007941 */ /* 0x000fea0003800200 */
.L_x_18039:
[----:B------:R-:W-:Y:S01]  /*3680*/  BAR.SYNC.DEFER_BLOCKING 0x0 ;  /* 0x0000000000007b1d */ /* 0x000fe20000010000 */
[----:B------:R-:W-:Y:S02]  /*3690*/  CS2R R28, SRZ ;  /* 0x00000000001c7805 */ /* 0x000fe4000001ff00 */
[----:B------:R-:W-:Y:S02]  /*36a0*/  CS2R R26, SRZ ;  /* 0x00000000001a7805 */ /* 0x000fe4000001ff00 */
[----:B------:R-:W-:Y:S02]  /*36b0*/  CS2R R24, SRZ ;  /* 0x0000000000187805 */ /* 0x000fe4000001ff00 */
[----:B------:R-:W-:Y:S01]  /*36c0*/  CS2R R22, SRZ ;  /* 0x0000000000167805 */ /* 0x000fe2000001ff00 */
[----:B------:R-:W2:Y:S01]  /*36d0*/  LDCU UR5, c[0x0][0x3cc] ;  /* 0x00007980ff0577ac */ /* 0x000ea20008000800 */
[----:B------:R-:W-:Y:S04]  /*36e0*/  BSSY.RECONVERGENT B0, `(.L_x_18049) ;  /* 0x000024b000007945 */ /* 0x000fe80003800200 */
[----:B------:R-:W-:Y:S05]  /*36f0*/  @P1 BRA `(.L_x_18050) ;  /* 0x0000002400241947 */ /* 0x000fea0003800000 */
[----:B------:R-:W3:Y:S01]  /*3700*/  LDCU UR10, c[0x0][0x3b8] ;  /* 0x00007700ff0a77ac */ /* 0x000ee20008000800 */
[----:B-1----:R-:W-:Y:S01]  /*3710*/  SHF.L.U32 R5, R21, 0x5, RZ ;  /* 0x0000000515057819 */ /* 0x002fe200000006ff */
[----:B------:R-:W-:Y:S01]  /*3720*/  VIADD R7, R3, 0x110 ;  /* 0x0000011003077836 */ /* 0x000fe20000000000 */
[----:B------:R-:W-:Y:S01]  /*3730*/  SHF.R.U32.HI R4, RZ, 0x3, R21 ;  /* 0x00000003ff047819 */ /* 0x000fe20000011615 */
[----:B------:R-:W1:Y:S01]  /*3740*/  LDCU UR4, c[0x0][0x3d0] ;  /* 0x00007a00ff0477ac */ /* 0x000e620008000800 */
[----:B------:R-:W-:Y:S01]  /*3750*/  LOP3.LUT R3, R5, 0x20, RZ, 0xe2, !PT ;  /* 0x0000002005037812 */ /* 0x000fe200078ee2ff */
[----:B------:R-:W-:Y:S01]  /*3760*/  IMAD.MOV.U32 R5, RZ, RZ, RZ ;  /* 0x000000ffff057224 */ /* 0x000fe200078e00ff */
[----:B------:R-:W-:Y:S01]  /*3770*/  LEA R2, R2, R7, 0x18 ;  /* 0x0000000702027211 */ /* 0x000fe200078ec0ff */
[----:B------:R-:W4:Y:S01]  /*3780*/  LDCU.64 UR8, c[0x0][0x3a8] ;  /* 0x00007500ff0877ac */ /* 0x000f220008000a00 */
[C---:B------:R-:W-:Y:S01]  /*3790*/  LEA R3, R0.reuse, R3, 0x6 ;  /* 0x0000000300037211 */ /* 0x040fe200078e30ff */
[----:B------:R-:W-:Y:S01]  /*37a0*/  VIADD R32, R0, 0x1 ;  /* 0x0000000100207836 */ /* 0x000fe20000000000 */
[----:B------:R-:W-:Y:S01]  /*37b0*/  LOP3.LUT R4, R4, 0x7c, RZ, 0xc0, !PT ;  /* 0x0000007c04047812 */ /* 0x000fe200078ec0ff */
[----:B------:R-:W-:Y:S01]  /*37c0*/  IMAD.MOV.U32 R29, RZ, RZ, RZ ;  /* 0x000000ffff1d7224 */ /* 0x000fe200078e00ff */
[----:B------:R-:W-:Y:S01]  /*37d0*/  IADD3 R31, PT, PT, R3, 0x10, R2 ;  /* 0x00000010031f7810 */ /* 0x000fe20007ffe002 */
[----:B------:R-:W-:Y:S01]  /*37e0*/  IMAD.SHL.U32 R2, R21, 0x8, RZ ;  /* 0x0000000815027824 */ /* 0x000fe200078e00ff */
[----:B------:R-:W-:Y:S01]  /*37f0*/  IADD3 R75, PT, PT, R0, -R35, RZ ;  /* 0x80000023004b7210 */ /* 0x000fe20007ffe0ff */
[----:B---3--:R-:W-:-:S03]  /*3800*/  IMAD R9, R41, UR10, RZ ;  /* 0x0000000a29097c24 */ /* 0x008fc6000f8e02ff */
[----:B------:R-:W-:Y:S01]  /*3810*/  LOP3.LUT R3, R2, 0x8, RZ, 0xc0, !PT ;  /* 0x0000000802037812 */ /* 0x000fe200078ec0ff */
[----:B------:R-:W-:-:S04]  /*3820*/  IMAD.WIDE R4, R9, 0x4, R4 ;  /* 0x0000000409047825 */ /* 0x000fc800078e0204 */
[----:B-1----:R-:W-:Y:S01]  /*3830*/  IMAD R14, R33, UR4, RZ ;  /* 0x00000004210e7c24 */ /* 0x002fe2000f8e02ff */
[----:B----4-:R-:W-:Y:S01]  /*3840*/  IADD3 R30, P0, PT, R4, UR8, RZ ;  /* 0x00000008041e7c10 */ /* 0x010fe2000ff1e0ff */
[----:B------:R-:W-:Y:S01]  /*3850*/  IMAD R3, R0, 0x10, R3 ;  /* 0x0000001000037824 */ /* 0x000fe200078e0203 */
[----:B------:R-:W-:Y:S02]  /*3860*/  LOP3.LUT R33, R2, 0xf8, RZ, 0xc0, !PT ;  /* 0x000000f802217812 */ /* 0x000fe400078ec0ff */
[----:B------:R-:W-:Y:S02]  /*3870*/  IADD3.X R43, PT, PT, R5, UR9, RZ, P0, !PT ;  /* 0x00000009052b7c10 */ /* 0x000fe400087fe4ff */
[----:B------:R-:W-:Y:S02]  /*3880*/  SHF.R.S32.HI R15, RZ, 0x1f, R14 ;  /* 0x0000001fff0f7819 */ /* 0x000fe4000001140e */
[C---:B------:R-:W-:Y:S02]  /*3890*/  LOP3.LUT R45, R33.reuse, 0x100, RZ, 0xfc, !PT ;  /* 0x00000100212d7812 */ /* 0x040fe400078efcff */
[----:B------:R-:W-:-:S02]  /*38a0*/  LOP3.LUT R47, R33, 0x200, RZ, 0xfc, !PT ;  /* 0x00000200212f7812 */ /* 0x000fc400078efcff */
[C---:B------:R-:W-:Y:S02]  /*38b0*/  LOP3.LUT R49, R33.reuse, 0x300, RZ, 0xfc, !PT ;  /* 0x0000030021317812 */ /* 0x040fe400078efcff */
[C---:B------:R-:W-:Y:S02]  /*38c0*/  LOP3.LUT R51, R33.reuse, 0x400, RZ, 0xfc, !PT ;  /* 0x0000040021337812 */ /* 0x040fe400078efcff */
[C---:B------:R-:W-:Y:S02]  /*38d0*/  LOP3.LUT R53, R33.reuse, 0x500, RZ, 0xfc, !PT ;  /* 0x0000050021357812 */ /* 0x040fe400078efcff */
[C---:B------:R-:W-:Y:S02]  /*38e0*/  LOP3.LUT R55, R33.reuse, 0x600, RZ, 0xfc, !PT ;  /* 0x0000060021377812 */ /* 0x040fe400078efcff */
[----:B------:R-:W-:Y:S02]  /*38f0*/  LOP3.LUT R57, R33, 0x700, RZ, 0xfc, !PT ;  /* 0x0000070021397812 */ /* 0x000fe400078efcff */
[----:B------:R-:W-:-:S07]  /*3900*/  IADD3 R34, PT, PT, R3, 0x3, RZ ;  /* 0x0000000303227810 */ /* 0x000fce0007ffe0ff */
.L_x_18069:
[----:B------:R-:W-:Y:S01]  /*3910*/  IMAD.MOV.U32 R42, RZ, RZ, R30 ;  /* 0x000000ffff2a7224 */ /* 0x000fe200078e001e */
[----:B0-----:R-:W1:Y:S04]  /*3920*/  LDC.64 R12, c[0x0][0x398] ;  /* 0x0000e600ff0c7b82 */ /* 0x001e680000000a00 */
[----:B------:R-:W2:Y:S02]  /*3930*/  LDG.E.CONSTANT R3, desc[UR6][R42.64] ;  /* 0x000000062a037981 */ /* 0x000ea4000c1e9900 */
[----:B--2---:R-:W-:-:S03]  /*3940*/  IMAD.WIDE R2, R3, UR5, R14 ;  /* 0x0000000503027c25 */ /* 0x004fc6000f8e020e */
[-C--:B------:R-:W-:Y:S02]  /*3950*/  IADD3 R17, P3, PT, R55, R2.reuse, RZ ;  /* 0x0000000237117210 */ /* 0x080fe40007f7e0ff */
[-C--:B------:R-:W-:Y:S02]  /*3960*/  IADD3 R5, P0, PT, R45, R2.reuse, RZ ;  /* 0x000000022d057210 */ /* 0x080fe40007f1e0ff */
[----:B------:R-:W-:Y:S01]  /*3970*/  IADD3 R4, P1, PT, R47, R2, RZ ;  /* 0x000000022f047210 */ /* 0x000fe20007f3e0ff */
[--C-:B-----5:R-:W-:Y:S01]  /*3980*/  IMAD.X R38, RZ, RZ, R3.reuse, P3 ;  /* 0x000000ffff267224 */ /* 0x120fe200018e0603 */
[-C--:B-1----:R-:W-:Y:S01]  /*3990*/  LEA R16, P3, R17, R12.reuse, 0x1 ;  /* 0x0000000c11107211 */ /* 0x082fe200078608ff */
[----:B0-----:R-:W-:Y:S01]  /*39a0*/  IMAD.X R8, RZ, RZ, R3, P0 ;  /* 0x000000ffff087224 */ /* 0x001fe200000e0603 */
[----:B------:R-:W-:Y:S02]  /*39b0*/  LEA R18, P0, R5, R12, 0x1 ;  /* 0x0000000c05127211 */ /* 0x000fe400078008ff */
[----:B------:R-:W-:-:S02]  /*39c0*/  LEA.HI.X R17, R17, R13, R38, 0x1, P3 ;  /* 0x0000000d11117211 */ /* 0x000fc400018f0c26 */
[----:B------:R-:W-:Y:S02]  /*39d0*/  LEA.HI.X R19, R5, R13, R8, 0x1, P0 ;  /* 0x0000000d05137211 */ /* 0x000fe400000f0c08 */
[----:B------:R-:W-:Y:S01]  /*39e0*/  IADD3.X R6, PT, PT, RZ, R3, RZ, P1, !PT ;  /* 0x00000003ff067210 */ /* 0x000fe20000ffe4ff */
[----:B------:R-:W5:Y:S01]  /*39f0*/  LDG.E.CONSTANT R69, desc[UR6][R16.64] ;  /* 0x0000000610457981 */ /* 0x000f62000c1e9900 */
[----:B------:R-:W-:Y:S02]  /*3a00*/  IADD3 R5, P0, PT, R49, R2, RZ ;  /* 0x0000000231057210 */ /* 0x000fe40007f1e0ff */
[C---:B------:R-:W-:Y:S01]  /*3a10*/  LEA R10, P1, R4.reuse, R12, 0x1 ;  /* 0x0000000c040a7211 */ /* 0x040fe200078208ff */
[----:B------:R-:W5:Y:S01]  /*3a20*/  LDG.E.CONSTANT R70, desc[UR6][R16.64+0x4] ;  /* 0x0000040610467981 */ /* 0x000f62000c1e9900 */
[----:B------:R-:W-:Y:S01]  /*3a30*/  IADD3 R9, P2, PT, R53, R2, RZ ;  /* 0x0000000235097210 */ /* 0x000fe20007f5e0ff */
[----:B------:R-:W-:Y:S01]  /*3a40*/  IMAD.X R46, RZ, RZ, R3, P0 ;  /* 0x000000ffff2e7224 */ /* 0x000fe200000e0603 */
[----:B------:R-:W-:Y:S01]  /*3a50*/  LEA.HI.X R11, R4, R13, R6, 0x1, P1 ;  /* 0x0000000d040b7211 */ /* 0x000fe200008f0c06 */
[----:B------:R-:W5:Y:S01]  /*3a60*/  LDG.E.CONSTANT R71, desc[UR6][R16.64+0x8] ;  /* 0x0000080610477981 */ /* 0x000f62000c1e9900 */
[----:B------:R-:W-:-:S02]  /*3a70*/  LEA R4, P0, R5, R12, 0x1 ;  /* 0x0000000c05047211 */ /* 0x000fc400078008ff */
[----:B------:R-:W-:Y:S01]  /*3a80*/  IADD3 R7, P1, PT, R51, R2, RZ ;  /* 0x0000000233077210 */ /* 0x000fe20007f3e0ff */
[----:B------:R-:W5:Y:S01]  /*3a90*/  LDG.E.CONSTANT R72, desc[UR6][R16.64+0xc] ;  /* 0x00000c0610487981 */ /* 0x000f62000c1e9900 */
[----:B------:R-:W-:Y:S02]  /*3aa0*/  LEA.HI.X R5, R5, R13, R46, 0x1, P0 ;  /* 0x0000000d05057211 */ /* 0x000fe400000f0c2e */
[----:B------:R-:W-:Y:S01]  /*3ab0*/  IADD3.X R42, PT, PT, RZ, R3, RZ, P2, !PT ;  /* 0x00000003ff2a7210 */ /* 0x000fe200017fe4ff */
[----:B------:R-:W-:Y:S01]  /*3ac0*/  IMAD.X R44, RZ, RZ, R3, P1 ;  /* 0x000000ffff2c7224 */ /* 0x000fe200008e0603 */
[-C--:B------:R-:W-:Y:S01]  /*3ad0*/  LEA R6, P1, R7, R12.reuse, 0x1 ;  /* 0x0000000c07067211 */ /* 0x080fe200078208ff */
[----:B------:R-:W5:Y:S01]  /*3ae0*/  LDG.E.CONSTANT R56, desc[UR6][R4.64] ;  /* 0x0000000604387981 */ /* 0x000f62000c1e9900 */
[----:B------:R-:W-:Y:S02]  /*3af0*/  LEA R8, P2, R9, R12, 0x1 ;  /* 0x0000000c09087211 */ /* 0x000fe400078408ff */
[-C--:B------:R-:W-:Y:S01]  /*3b00*/  LEA.HI.X R7, R7, R13.reuse, R44, 0x1, P1 ;  /* 0x0000000d07077211 */ /* 0x080fe200008f0c2c */
[----:B------:R-:W5:Y:S01]  /*3b10*/  LDG.E.CONSTANT R58, desc[UR6][R4.64+0x4] ;  /* 0x00000406043a7981 */ /* 0x000f62000c1e9900 */
[----:B------:R-:W-:-:S03]  /*3b20*/  LEA.HI.X R9, R9, R13, R42, 0x1, P2 ;  /* 0x0000000d09097211 */ /* 0x000fc600010f0c2a */
[----:B------:R-:W5:Y:S04]  /*3b30*/  LDG.E.CONSTANT R59, desc[UR6][R4.64+0x8] ;  /* 0x00000806043b7981 */ /* 0x000f68000c1e9900 */
[----:B------:R0:W5:Y:S04]  /*3b40*/  LDG.E.CONSTANT R62, desc[UR6][R4.64+0xc] ;  /* 0x00000c06043e7981 */ /* 0x000168000c1e9900 */
[----:B------:R-:W5:Y:S04]  /*3b50*/  LDG.E.CONSTANT R38, desc[UR6][R18.64] ;  /* 0x0000000612267981 */ /* 0x000f68000c1e9900 */
[----:B------:R-:W5:Y:S01]  /*3b60*/  LDG.E.CONSTANT R42, desc[UR6][R18.64+0x4] ;  /* 0x00000406122a7981 */ /* 0x000f62000c1e9900 */
[----:B0-----:R-:W-:-:S03]  /*3b70*/  IADD3 R4, P0, PT, R33, R2, RZ ;  /* 0x0000000221047210 */ /* 0x001fc60007f1e0ff */
[----:B------:R-:W5:Y:S02]  /*3b80*/  LDG.E.CONSTANT R44, desc[UR6][R18.64+0x8] ;  /* 0x00000806122c7981 */ /* 0x000f64000c1e9900 */
[----:B------:R-:W-:Y:S02]  /*3b90*/  IMAD.X R5, RZ, RZ, R3, P0 ;  /* 0x000000ffff057224 */ /* 0x000fe400000e0603 */
[----:B------:R0:W5:Y:S04]  /*3ba0*/  LDG.E.CONSTANT R48, desc[UR6][R18.64+0xc] ;  /* 0x00000c0612307981 */ /* 0x000168000c1e9900 */
[----:B------:R-:W5:Y:S04]  /*3bb0*/  LDG.E.CONSTANT R63, desc[UR6][R6.64] ;  /* 0x00000006063f7981 */ /* 0x000f68000c1e9900 */
[----:B------:R-:W5:Y:S01]  /*3bc0*/  LDG.E.CONSTANT R64, desc[UR6][R6.64+0x4] ;  /* 0x0000040606407981 */ /* 0x000f62000c1e9900 */
[----:B0-----:R-:W-:-:S03]  /*3bd0*/  LEA R18, P0, R4, R12, 0x1 ;  /* 0x0000000c04127211 */ /* 0x001fc600078008ff */
[----:B------:R-:W5:Y:S01]  /*3be0*/  LDG.E.CONSTANT R60, desc[UR6][R6.64+0x8] ;  /* 0x00000806063c7981 */ /* 0x000f62000c1e9900 */
[----:B------:R-:W-:-:S03]  /*3bf0*/  LEA.HI.X R19, R4, R13, R5, 0x1, P0 ;  /* 0x0000000d04137211 */ /* 0x000fc600000f0c05 */
[----:B------:R0:W5:Y:S04]  /*3c00*/  LDG.E.CONSTANT R66, desc[UR6][R6.64+0xc] ;  /* 0x00000c0606427981 */ /* 0x000168000c1e9900 */
[----:B------:R-:W5:Y:S04]  /*3c10*/  LDG.E.CONSTANT R50, desc[UR6][R10.64] ;  /* 0x000000060a327981 */ /* 0x000f68000c1e9900 */
[----:B------:R-:W5:Y:S04]  /*3c20*/  LDG.E.CONSTANT R52, desc[UR6][R10.64+0x4] ;  /* 0x000004060a347981 */ /* 0x000f68000c1e9900 */
[----:B------:R-:W5:Y:S04]  /*3c30*/  LDG.E.CONSTANT R46, desc[UR6][R10.64+0x8] ;  /* 0x000008060a2e7981 */ /* 0x000f68000c1e9900 */
[----:B------:R-:W5:Y:S04]  /*3c40*/  LDG.E.CONSTANT R54, desc[UR6][R10.64+0xc] ;  /* 0x00000c060a367981 */ /* 0x000f68000c1e9900 */
[----:B------:R-:W5:Y:S04]  /*3c50*/  LDG.E.CONSTANT R67, desc[UR6][R8.64] ;  /* 0x0000000608437981 */ /* 0x000f68000c1e9900 */
[----:B------:R-:W5:Y:S04]  /*3c60*/  LDG.E.CONSTANT R65, desc[UR6][R8.64+0x4] ;  /* 0x0000040608417981 */ /* 0x000f68000c1e9900 */
[----:B------:R-:W5:Y:S04]  /*3c70*/  LDG.E.CONSTANT R61, desc[UR6][R8.64+0x8] ;  /* 0x00000806083d7981 */ /* 0x000f68000c1e9900 */
[----:B------:R1:W5:Y:S04]  /*3c80*/  LDG.E.CONSTANT R68, desc[UR6][R8.64+0xc] ;  /* 0x00000c0608447981 */ /* 0x000368000c1e9900 */
[----:B0-----:R-:W0:Y:S01]  /*3c90*/  LDS.128 R4, [R31+-0x10] ;  /* 0xfffff0001f047984 */ /* 0x001e220000000c00 */
[----:B------:R-:W-:Y:S01]  /*3ca0*/  ISETP.NE.AND P0, PT, R75, -0x1, PT ;  /* 0xffffffff4b00780c */ /* 0x000fe20003f05270 */
[----:B------:R-:W-:Y:S02]  /*3cb0*/  BSSY.RECONVERGENT B1, `(.L_x_18051) ;  /* 0x000002a000017945 */ /* 0x000fe40003800200 */
[----:B------:R-:W5:Y:S04]  /*3cc0*/  LDG.E.CONSTANT R78, desc[UR6][R18.64] ;  /* 0x00000006124e7981 */ /* 0x000f68000c1e9900 */
[----:B-1----:R-:W1:Y:S04]  /*3cd0*/  LDS.128 R8, [R31] ;  /* 0x000000001f087984 */ /* 0x002e680000000c00 */
[----:B------:R-:W5:Y:S04]  /*3ce0*/  LDG.E.CONSTANT R76, desc[UR6][R18.64+0x4] ;  /* 0x00000406124c7981 */ /* 0x000f68000c1e9900 */
[----:B------:R-:W5:Y:S04]  /*3cf0*/  LDG.E.CONSTANT R74, desc[UR6][R18.64+0x8] ;  /* 0x00000806124a7981 */ /* 0x000f68000c1e9900 */
[----:B------:R1:W5:Y:S01]  /*3d00*/  LDG.E.CONSTANT R73, desc[UR6][R18.64+0xc] ;  /* 0x00000c0612497981 */ /* 0x000362000c1e9900 */
[----:B0-----:R-:W-:-:S02]  /*3d10*/  F2FP.BF16.F32.PACK_AB R5, R5, R4 ;  /* 0x000000040505723e */ /* 0x001fc400000010ff */
[----:B------:R-:W-:Y:S02]  /*3d20*/  F2FP.BF16.F32.PACK_AB R7, R7, R6 ;  /* 0x000000060707723e */ /* 0x000fe400000010ff */
[----:B------:R-:W-:Y:S02]  /*3d30*/  IADD3 R4, PT, PT, R34, -0x3, RZ ;  /* 0xfffffffd22047810 */ /* 0x000fe40007ffe0ff */
[----:B-1----:R-:W-:Y:S02]  /*3d40*/  F2FP.BF16.F32.PACK_AB R19, R9, R8 ;  /* 0x000000080913723e */ /* 0x002fe400000010ff */
[----:B------:R-:W-:Y:S01]  /*3d50*/  F2FP.BF16.F32.PACK_AB R77, R11, R10 ;  /* 0x0000000a0b4d723e */ /* 0x000fe200000010ff */
        /* <DEDUP_REMOVED lines=13> */
[----:B------:R-:W-:Y:S02]  /*3e30*/  SEL R76, R76, RZ, !P1 ;  /* 0x000000ff4c4c7207 */ /* 0x000fe40004800000 */
[----:B------:R-:W-:Y:S02]  /*3e40*/  PRMT R8, R74, 0x7632, R8 ;  /* 0x000076324a087816 */ /* 0x000fe40000000008 */
[-C--:B------:R-:W-:Y:S02]  /*3e50*/  ISETP.GE.AND P2, PT, R10, R39.reuse, PT ;  /* 0x000000270a00720c */ /* 0x080fe40003f46270 */
[----:B------:R-:W-:-:S02]  /*3e60*/  ISETP.GE.AND P1, PT, R6, R39, PT ;  /* 0x000000270600720c */ /* 0x000fc40003f26270 */
        /* <DEDUP_REMOVED lines=14> */
.L_x_18052:
[----:B------:R-:W-:Y:S05]  /*3f50*/  BSYNC.RECONVERGENT B1 ;  /* 0x0000000000017941 */ /* 0x000fea0003800200 */
.L_x_18051:
[----:B-----5:R-:W-:Y:S02]  /*3f60*/  HMUL2.BF16_V2 R6, R5, R78 ;  /* 0x0000004e05067232 */ /* 0x020fe40000200000 */
[----:B------:R-:W-:Y:S02]  /*3f70*/  IMAD.MOV.U32 R9, RZ, RZ, R19 ;  /* 0x000000ffff097224 */ /* 0x000fe400078e0013 */
[----:B------:R-:W-:Y:S02]  /*3f80*/  HFMA2.BF16_V2 R10, R7, R76, -RZ ;  /* 0x0000004c070a7231 */ /* 0x000fe400003000ff */
[----:B------:R-:W-:Y:S01]  /*3f90*/  IMAD.MOV.U32 R11, RZ, RZ, R77 ;  /* 0x000000ffff0b7224 */ /* 0x000fe200078e004d */
[----:B------:R-:W-:Y:S01]  /*3fa0*/  BSSY.RECONVERGENT B1, `(.L_x_18053) ;  /* 0x0000032000017945 */ /* 0x000fe20003800200 */
        /* <DEDUP_REMOVED lines=8> */
[C---:B------:R-:W-:Y:S01]  /*4030*/  PRMT R18, R17.reuse, 0x7632, R18 ;  /* 0x0000763211127816 */ /* 0x040fe20000000012 */
[----:B------:R-:W-:-:S02]  /*4040*/  IMAD.U32 R17, R17, 0x10000, RZ ;  /* 0x0001000011117824 */ /* 0x000fc400078e00ff */
[----:B------:R-:W-:Y:S01]  /*4050*/  FADD.FTZ R19, R6, R19 ;  /* 0x0000001306137221 */ /* 0x000fe20000010000 */
[----:B------:R-:W-:Y:S01]  /*4060*/  FADD.FTZ R16, R10, R77 ;  /* 0x0000004d0a107221 */ /* 0x000fe20000010000 */
[----:B------:R-:W-:Y:S01]  /*4070*/  PRMT R10, R8, 0x7632, R10 ;  /* 0x00007632080a7816 */ /* 0x000fe2000000000a */
[----:B------:R-:W-:Y:S01]  /*4080*/  IMAD.U32 R18, R18, 0x10000, RZ ;  /* 0x0001000012127824 */ /* 0x000fe200078e00ff */
[----:B------:R-:W-:Y:S01]  /*4090*/  SHF.L.U32 R8, R8, 0x10, RZ ;  /* 0x0000001008087819 */ /* 0x000fe200000006ff */
[----:B------:R-:W-:Y:S02]  /*40a0*/  FADD.FTZ R19, R19, R16 ;  /* 0x0000001013137221 */ /* 0x000fe40000010000 */
        /* <DEDUP_REMOVED lines=13> */
[C---:B------:R-:W-:Y:S02]  /*4180*/  PRMT R10, R42.reuse, 0x7632, R10 ;  /* 0x000076322a0a7816 */ /* 0x040fe4000000000a */
        /* <DEDUP_REMOVED lines=19> */
.L_x_18054:
[----:B------:R-:W-:Y:S05]  /*42c0*/  BSYNC.RECONVERGENT B1 ;  /* 0x0000000000017941 */ /* 0x000fea0003800200 */
.L_x_18053:
        /* <DEDUP_REMOVED lines=58> */
.L_x_18056:
[----:B------:R-:W-:Y:S05]  /*4670*/  BSYNC.RECONVERGENT B1 ;  /* 0x0000000000017941 */ /* 0x000fea0003800200 */
.L_x_18055:
[----:B------:R-:W-:Y:S02]  /*4680*/  HMUL2.BF16_V2 R50, R5, R50 ;  /* 0x0000003205327232 */ /* 0x000fe40000200000 */
[----:B------:R-:W-:Y:S02]  /*4690*/  HFMA2.BF16_V2 R10, R7, R52, -RZ ;  /* 0x00000034070a7231 */ /* 0x000fe400003000ff */
[----:B------:R-:W-:Y:S01]  /*46a0*/  FADD.FTZ R29, R6, R29 ;  /* 0x0000001d061d7221 */ /* 0x000fe20000010000 */
[----:B------:R-:W-:Y:S02]  /*46b0*/  HMUL2.BF16_V2 R18, R9, R46 ;  /* 0x0000002e09127232 */ /* 0x000fe40000200000 */
[----:B------:R-:W-:Y:S01]  /*46c0*/  HFMA2.BF16_V2 R54, R11, R54, -RZ ;  /* 0x000000360b367231 */ /* 0x000fe200003000ff */
        /* <DEDUP_REMOVED lines=12> */
[----:B------:R-:W-:Y:S01]  /*4790*/  SHF.L.U32 R19, R19, 0x10, RZ ;  /* 0x0000001013137819 */ /* 0x000fe200000006ff */
[----:B------:R-:W-:Y:S01]  /*47a0*/  FADD.FTZ R10, R10, R77 ;  /* 0x0000004d0a0a7221 */ /* 0x000fe20000010000 */
[----:B------:R-:W-:Y:S01]  /*47b0*/  PRMT R6, R54, 0x7610, R6 ;  /* 0x0000761036067816 */ /* 0x000fe20000000006 */
[----:B------:R-:W-:-:S02]  /*47c0*/  IMAD.U32 R18, R18, 0x10000, RZ ;  /* 0x0001000012127824 */ /* 0x000fc400078e00ff */
        /* <DEDUP_REMOVED lines=14> */
[----:B------:R-:W-:-:S02]  /*48b0*/  PRMT R8, R58, 0x7632, R8 ;  /* 0x000076323a087816 */ /* 0x000fc40000000008 */
[----:B------:R-:W-:Y:S02]  /*48c0*/  IADD3 R38, PT, PT, R34, 0x3, RZ ;  /* 0x0000000322267810 */ /* 0x000fe40007ffe0ff */
[----:B------:R-:W-:Y:S02]  /*48d0*/  SEL R58, R58, RZ, !P1 ;  /* 0x000000ff3a3a7207 */ /* 0x000fe40004800000 */
[-C--:B------:R-:W-:Y:S02]  /*48e0*/  ISETP.GE.AND P2, PT, R18, R39.reuse, PT ;  /* 0x000000271200720c */ /* 0x080fe40003f46270 */
[-C--:B------:R-:W-:Y:S02]  /*48f0*/  ISETP.GE.AND P1, PT, R16, R39.reuse, PT ;  /* 0x000000271000720c */ /* 0x080fe40003f26270 */
[----:B------:R-:W-:Y:S02]  /*4900*/  SEL R79, R8, RZ, !P6 ;  /* 0x000000ff084f7207 */ /* 0x000fe40007000000 */
        /* <DEDUP_REMOVED lines=15> */
.L_x_18058:
[----:B------:R-:W-:Y:S05]  /*4a00*/  BSYNC.RECONVERGENT B1 ;  /* 0x0000000000017941 */ /* 0x000fea0003800200 */
.L_x_18057:
        /* <DEDUP_REMOVED lines=17> */
[----:B------:R-:W-:Y:S01]  /*4b20*/  PRMT R6, R42, 0x7632, R6 ;  /* 0x000076322a067816 */ /* 0x000fe20000000006 */
[----:B------:R-:W-:Y:S01]  /*4b30*/  FADD.FTZ R44, R44, R59 ;  /* 0x0000003b2c2c7221 */ /* 0x000fe20000010000 */
[----:B------:R-:W-:Y:S01]  /*4b40*/  SHF.L.U32 R42, R42, 0x10, RZ ;  /* 0x000000102a2a7819 */ /* 0x000fe200000006ff */
[----:B------:R-:W-:Y:S01]  /*4b50*/  FADD.FTZ R77, R16, R77 ;  /* 0x0000004d104d7221 */ /* 0x000fe20000010000 */
[----:B------:R-:W-:Y:S01]  /*4b60*/  FADD.FTZ R19, R19, R38 ;  /* 0x0000002613137221 */ /* 0x000fe20000010000 */
        /* <DEDUP_REMOVED lines=37> */
.L_x_18060:
[----:B------:R-:W-:Y:S05]  /*4dc0*/  BSYNC.RECONVERGENT B1 ;  /* 0x0000000000017941 */ /* 0x000fea0003800200 */
.L_x_18059:
        /* <DEDUP_REMOVED lines=11> */
[----:B------:R-:W-:Y:S01]  /*4e80*/  PRMT R19, R18, 0x7632, R19 ;  /* 0x0000763212137816 */ /* 0x000fe20000000013 */
[----:B------:R-:W-:Y:S01]  /*4e90*/  IMAD.U32 R63, R16, 0x10000, RZ ;  /* 0x00010000103f7824 */ /* 0x000fe200078e00ff */
[----:B------:R-:W-:Y:S01]  /*4ea0*/  SHF.L.U32 R18, R18, 0x10, RZ ;  /* 0x0000001012127819 */ /* 0x000fe200000006ff */
[----:B------:R-:W-:Y:S01]  /*4eb0*/  FADD.FTZ R59, R6, R59 ;  /* 0x0000003b063b7221 */ /* 0x000fe20000010000 */
[----:B------:R-:W-:Y:S01]  /*4ec0*/  PRMT R6, R66, 0x7610, R6 ;  /* 0x0000761042067816 */ /* 0x000fe20000000006 */
[----:B------:R-:W-:Y:S01]  /*4ed0*/  FADD.FTZ R10, R10, R63 ;  /* 0x0000003f0a0a7221 */ /* 0x000fe20000010000 */
[----:B------:R-:W-:Y:S01]  /*4ee0*/  IMAD.U32 R19, R19, 0x10000, RZ ;  /* 0x0001000013137824 */ /* 0x000fe200078e00ff */
        /* <DEDUP_REMOVED lines=37> */
.L_x_18062:
[----:B------:R-:W-:Y:S05]  /*5140*/  BSYNC.RECONVERGENT B1 ;  /* 0x0000000000017941 */ /* 0x000fea0003800200 */
.L_x_18061:
        /* <DEDUP_REMOVED lines=40> */
.L_x_18064:
[----:B------:R-:W-:Y:S05]  /*53d0*/  BSYNC.RECONVERGENT B1 ;  /* 0x0000000000017941 */ /* 0x000fea0003800200 */
.L_x_18063:
[----:B------:R-:W-:Y:S01]  /*53e0*/  IMAD.U32 R59, R10, 0x10000, RZ ;  /* 0x000100000a3b7824 */ /* 0x000fe200078e00ff */
[----:B------:R-:W-:Y:S01]  /*53f0*/  SHF.L.U32 R16, R16, 0x10, RZ ;  /* 0x0000001010107819 */ /* 0x000fe200000006ff */
[----:B------:R-:W-:Y:S02]  /*5400*/  IMAD.U32 R61, R18, 0x10000, RZ ;  /* 0x00010000123d7824 */ /* 0x000fe400078e00ff */
[----:B------:R-:W-:Y:S02]  /*5410*/  HFMA2.BF16_V2 R10, R5, R69, -RZ ;  /* 0x00000045050a7231 */ /* 0x000fe400003000ff */
[----:B------:R-:W-:Y:S02]  /*5420*/  HMUL2.BF16_V2 R18, R7, R70 ;  /* 0x0000004607127232 */ /* 0x000fe40000200000 */
[----:B------:R-:W-:Y:S02]  /*5430*/  IMAD.U32 R8, R8, 0x10000, RZ ;  /* 0x0001000008087824 */ /* 0x000fe400078e00ff */
[----:B------:R-:W-:Y:S01]  /*5440*/  FADD.FTZ R61, R16, R61 ;  /* 0x0000003d103d7221 */ /* 0x000fe20000010000 */
[----:B------:R-:W-:Y:S01]  /*5450*/  SHF.L.U32 R63, R42, 0x10, RZ ;  /* 0x000000102a3f7819 */ /* 0x000fe200000006ff */
[----:B------:R-:W-:Y:S01]  /*5460*/  IMAD.U32 R38, R38, 0x10000, RZ ;  /* 0x0001000026267824 */ /* 0x000fe200078e00ff */
[----:B------:R-:W-:Y:S01]  /*5470*/  PRMT R16, R10, 0x7632, R16 ;  /* 0x000076320a107816 */ /* 0x000fe20000000010 */
[----:B------:R-:W-:Y:S01]  /*5480*/  FADD.FTZ R8, R8, R59 ;  /* 0x0000003b08087221 */ /* 0x000fe20000010000 */
[----:B------:R-:W-:Y:S01]  /*5490*/  PRMT R42, R18, 0x7632, R42 ;  /* 0x00007632122a7816 */ /* 0x000fe2000000002a */
[----:B------:R-:W-:Y:S01]  /*54a0*/  FADD.FTZ R38, R38, R63 ;  /* 0x0000003f26267221 */ /* 0x000fe20000010000 */
[----:B------:R-:W-:Y:S01]  /*54b0*/  SHF.L.U32 R18, R18, 0x10, RZ ;  /* 0x0000001012127819 */ /* 0x000fe200000006ff */
        /* <DEDUP_REMOVED lines=16> */
[----:B------:R-:W-:Y:S01]  /*55c0*/  ISETP.GT.U32.AND P1, PT, R20, 0xf, PT ;  /* 0x0000000f1400780c */ /* 0x000fe20003f24070 */
        /* <DEDUP_REMOVED lines=17> */
[----:B------:R-:W-:-:S05]  /*56e0*/  IADD3 R2, P1, PT, R57, R2, RZ ;  /* 0x0000000239027210 */ /* 0x000fca0007f3e0ff */
[----:B------:R-:W-:Y:S01]  /*56f0*/  IMAD.X R3, RZ, RZ, R3, P1 ;  /* 0x000000ffff037224 */ /* 0x000fe200008e0603 */
[----:B------:R-:W-:-:S04]  /*5700*/  LEA R12, P1, R2, R12, 0x1 ;  /* 0x0000000c020c7211 */ /* 0x000fc800078208ff */
[----:B------:R-:W-:-:S05]  /*5710*/  LEA.HI.X R13, R2, R13, R3, 0x1, P1 ;  /* 0x0000000d020d7211 */ /* 0x000fca00008f0c03 */
[----:B------:R0:W5:Y:S04]  /*5720*/  LDG.E.CONSTANT R2, desc[UR6][R12.64] ;  /* 0x000000060c027981 */ /* 0x000168000c1e9900 */
[----:B------:R0:W5:Y:S04]  /*5730*/  LDG.E.CONSTANT R6, desc[UR6][R12.64+0x4] ;  /* 0x000004060c067981 */ /* 0x000168000c1e9900 */
[----:B------:R0:W5:Y:S04]  /*5740*/  LDG.E.CONSTANT R8, desc[UR6][R12.64+0x8] ;  /* 0x000008060c087981 */ /* 0x000168000c1e9900 */
[----:B------:R0:W5:Y:S01]  /*5750*/  LDG.E.CONSTANT R10, desc[UR6][R12.64+0xc] ;  /* 0x00000c060c0a7981 */ /* 0x000162000c1e9900 */
[----:B------:R-:W-:Y:S04]  /*5760*/  BSSY.RECONVERGENT B2, `(.L_x_18067) ;  /* 0x0000020000027945 */ /* 0x000fe80003800200 */
[----:B------:R-:W-:Y:S05]  /*5770*/  @P0 BRA `(.L_x_18068) ;  /* 0x0000000000780947 */ /* 0x000fea0003800000 */
[C---:B0-----:R-:W-:Y:S01]  /*5780*/  IADD3 R12, PT, PT, R34.reuse, -0x2, RZ ;  /* 0xfffffffe220c7810 */ /* 0x041fe20007ffe0ff */
        /* <DEDUP_REMOVED lines=11> */
[----:B-----5:R-:W-:Y:S02]  /*5840*/  SEL R3, R2, RZ, !P6 ;  /* 0x000000ff02037207 */ /* 0x020fe40007000000 */
        /* <DEDUP_REMOVED lines=17> */
.L_x_18068:
[----:B------:R-:W-:Y:S05]  /*5960*/  BSYNC.RECONVERGENT B2 ;  /* 0x0000000000027941 */ /* 0x000fea0003800200 */
.L_x_18067:
[----:B-----5:R-:W-:Y:S02]  /*5970*/  HMUL2.BF16_V2 R2, R5, R2 ;  /* 0x0000000205027232 */ /* 0x020fe40000200000 */
[----:B------:R-:W-:Y:S02]  /*5980*/  HFMA2.BF16_V2 R4, R7, R6, -RZ ;  /* 0x0000000607047231 */ /* 0x000fe400003000ff */
[----:B------:R-:W-:Y:S02]  /*5990*/  HMUL2.BF16_V2 R6, R9, R8 ;  /* 0x0000000809067232 */ /* 0x000fe40000200000 */
        /* <DEDUP_REMOVED lines=15> */
[----:B------:R-:W-:-:S02]  /*5a90*/  IMAD.U32 R3, R2, 0x10000, RZ ;  /* 0x0001000002037824 */ /* 0x000fc400078e00ff */
[----:B------:R-:W-:Y:S02]  /*5aa0*/  FADD.FTZ R4, R9, R4 ;  /* 0x0000000409047221 */ /* 0x000fe40000010000 */
[----:B------:R-:W-:Y:S02]  /*5ab0*/  FADD.FTZ R3, R8, R3 ;  /* 0x0000000308037221 */ /* 0x000fe40000010000 */
[----:B------:R-:W-:-:S04]  /*5ac0*/  FADD.FTZ R4, R4, R7 ;  /* 0x0000000704047221 */ /* 0x000fc80000010000 */
[----:B------:R-:W-:-:S04]  /*5ad0*/  FADD.FTZ R3, R4, R3 ;  /* 0x0000000304037221 */ /* 0x000fc80000010000 */
[----:B------:R-:W-:-:S07]  /*5ae0*/  FADD.FTZ R22, R22, R3 ;  /* 0x0000000316167221 */ /* 0x000fce0000010000 */
.L_x_18066:
[----:B------:R-:W-:Y:S05]  /*5af0*/  BSYNC.RECONVERGENT B1 ;  /* 0x0000000000017941 */ /* 0x000fea0003800200 */
.L_x_18065:
[----:B------:R-:W-:Y:S01]  /*5b00*/  VIADD R2, R32, 0x3 ;  /* 0x0000000320027836 */ /* 0x000fe20000000000 */
[----:B------:R-:W-:Y:S01]  /*5b10*/  IADD3 R30, P1, PT, R30, 0x10, RZ ;  /* 0x000000101e1e7810 */ /* 0x000fe20007f3e0ff */
[----:B------:R-:W-:Y:S01]  /*5b20*/  VIADD R32, R32, 0x4 ;  /* 0x0000000420207836 */ /* 0x000fe20000000000 */
[----:B------:R-:W-:Y:S01]  /*5b30*/  IADD3 R75, PT, PT, R75, 0x4, RZ ;  /* 0x000000044b4b7810 */ /* 0x000fe20007ffe0ff */
[----:B------:R-:W-:Y:S01]  /*5b40*/  VIADD R34, R34, 0x40 ;  /* 0x0000004022227836 */ /* 0x000fe20000000000 */
[----:B------:R-:W-:Y:S01]  /*5b50*/  ISETP.GE.AND P0, PT, R2, R35, PT ;  /* 0x000000230200720c */ /* 0x000fe20003f06270 */
[----:B------:R-:W-:Y:S01]  /*5b60*/  IMAD.X R43, RZ, RZ, R43, P1 ;  /* 0x000000ffff2b7224 */ /* 0x000fe200008e062b */
[----:B------:R-:W-:-:S11]  /*5b70*/  IADD3 R31, PT, PT, R31, 0x100, RZ ;  /* 0x000001001f1f7810 */ /* 0x000fd60007ffe0ff */
[----:B------:R-:W-:Y:S05]  /*5b80*/  @!P0 BRA `(.L_x_18069) ;  /* 0xffffffdc00608947 */ /* 0x000fea000383ffff */
.L_x_18050:
[----:B--2---:R-:W-:Y:S05]  /*5b90*/  BSYNC.RECONVERGENT B0 ;  /* 0x0000000000007941 */ /* 0x004fea0003800200 */
.L_x_18049:
[----:B------:R-:W2:Y:S01]  /*5ba0*/  SHFL.BFLY PT, R3, R28, 0x1, 0x1f ;  /* 0x0c201f001c037f89 */ /* 0x000ea200000e0000 */
[----:B0-----:R-:W-:Y:S01]  /*5bb0*/  LOP3.LUT R12, R21, 0x3c0, RZ, 0xc0, !PT ;  /* 0x000003c0150c7812 */ /* 0x001fe200078ec0ff */
[----:B------:R-:W-:Y:S02]  /*5bc0*/  BSSY.RECONVERGENT B0, `(.L_x_18070) ;  /* 0x0000025000007945 */ /* 0x000fe40003800200 */
[----:B------:R-:W0:Y:S01]  /*5bd0*/  SHFL.BFLY PT, R2, R29, 0x1, 0x1f ;  /* 0x0c201f001d027f89 */ /* 0x000e2200000e0000 */
[----:B------:R-:W-:-:S03]  /*5be0*/  ISETP.NE.AND P0, PT, R12, 0x40, PT ;  /* 0x000000400c00780c */ /* 0x000fc60003f05270 */
[----:B-1----:R-:W1:Y:S04]  /*5bf0*/  SHFL.BFLY PT, R6, R27, 0x1, 0x1f ;  /* 0x0c201f001b067f89 */ /* 0x002e6800000e0000 */
[----:B------:R-:W3:Y:S04]  /*5c00*/  SHFL.BFLY PT, R7, R26, 0x1, 0x1f ;  /* 0x0c201f001a077f89 */ /* 0x000ee800000e0000 */
[----:B------:R-:W4:Y:S04]  /*5c10*/  SHFL.BFLY PT, R8, R25, 0x1, 0x1f ;  /* 0x0c201f0019087f89 */ /* 0x000f2800000e0000 */
[----:B------:R-:W4:Y:S04]  /*5c20*/  SHFL.BFLY PT, R9, R24, 0x1, 0x1f ;  /* 0x0c201f0018097f89 */ /* 0x000f2800000e0000 */
[----:B------:R-:W4:Y:S01]  /*5c30*/  SHFL.BFLY PT, R10, R23, 0x1, 0x1f ;  /* 0x0c201f00170a7f89 */ /* 0x000f2200000e0000 */
[----:B--2---:R-:W-:Y:S01]  /*5c40*/  FADD.FTZ R5, R3, R28 ;  /* 0x0000001c03057221 */ /* 0x004fe20000010000 */
[----:B------:R-:W-:-:S02]  /*5c50*/  SHF.R.U32.HI R3, RZ, 0x1, R20 ;  /* 0x00000001ff037819 */ /* 0x000fc40000011614 */
[----:B------:R-:W2:Y:S01]  /*5c60*/  SHFL.BFLY PT, R11, R22, 0x1, 0x1f ;  /* 0x0c201f00160b7f89 */ /* 0x000ea200000e0000 */
[----:B0-----:R-:W-:Y:S01]  /*5c70*/  FADD.FTZ R4, R2, R29 ;  /* 0x0000001d02047221 */ /* 0x001fe20000010000 */
[----:B------:R-:W-:Y:S01]  /*5c80*/  BAR.SYNC.DEFER_BLOCKING 0x0 ;  /* 0x0000000000007b1d */ /* 0x000fe20000010000 */
[----:B-1----:R-:W-:Y:S01]  /*5c90*/  FADD.FTZ R6, R6, R27 ;  /* 0x0000001b06067221 */ /* 0x002fe20000010000 */
[----:B---3--:R-:W-:Y:S01]  /*5ca0*/  FADD.FTZ R7, R7, R26 ;  /* 0x0000001a07077221 */ /* 0x008fe20000010000 */
[----:B----4-:R-:W-:Y:S01]  /*5cb0*/  FADD.FTZ R8, R8, R25 ;  /* 0x0000001908087221 */ /* 0x010fe20000010000 */
[----:B------:R-:W-:Y:S01]  /*5cc0*/  FADD.FTZ R9, R9, R24 ;  /* 0x0000001809097221 */ /* 0x000fe20000010000 */
[----:B------:R-:W-:Y:S01]  /*5cd0*/  FADD.FTZ R10, R10, R23 ;  /* 0x000000170a0a7221 */ /* 0x000fe20000010000 */
[----:B--2---:R-:W-:Y:S01]  /*5ce0*/  FADD.FTZ R11, R11, R22 ;  /* 0x000000160b0b7221 */ /* 0x004fe20000010000 */
[----:B------:R-:W-:Y:S06]  /*5cf0*/  @P0 BRA `(.L_x_18071) ;  /* 0x0000000000440947 */ /* 0x000fec0003800000 */
        /* <DEDUP_REMOVED lines=17> */
.L_x_18071:
[----:B------:R-:W-:Y:S05]  /*5e10*/  BSYNC.RECONVERGENT B0 ;  /* 0x0000000000007941 */ /* 0x000fea0003800200 */
.L_x_18070:
        /* <DEDUP_REMOVED lines=8> */
[----:B0-----:R-:W-:Y:S01]  /*5ea0*/  IMAD R2, R0, 0x78, R3 ;  /* 0x0000007800027824 */ /* 0x001fe200078e0203 */
[C---:B------:R-:W-:Y:S01]  /*5eb0*/  ISETP.NE.AND P1, PT, R36.reuse, RZ, PT ;  /* 0x000000ff2400720c */ /* 0x040fe20003f25270 */
[----:B------:R-:W-:Y:S01]  /*5ec0*/  BSSY.RECONVERGENT B1, `(.L_x_18074) ;  /* 0x0000014000017945 */ /* 0x000fe20003800200 */
[----:B------:R-:W-:Y:S01]  /*5ed0*/  ISETP.NE.OR P0, PT, R36, RZ, P0 ;  /* 0x000000ff2400720c */ /* 0x000fe20000705670 */
[----:B-1----:R-:W-:-:S06]  /*5ee0*/  ULEA UR4, UR5, UR4, 0x18 ;  /* 0x0000000405047291 */ /* 0x002fcc000f8ec0ff */
[----:B------:R-:W-:-:S06]  /*5ef0*/  LEA R18, R2, UR4, 0x2 ;  /* 0x0000000402127c11 */ /* 0x000fcc000f8e10ff */
[----:B------:R0:W1:Y:S01]  /*5f00*/  @!P0 LDS R16, [R18+0x1c0] ;  /* 0x0001c00012108984 */ /* 0x0000620000000800 */
[----:B------:R-:W-:Y:S05]  /*5f10*/  @P1 BRA `(.L_x_18075) ;  /* 0x0000000000381947 */ /* 0x000fea0003800000 */
[----:B------:R-:W2:Y:S04]  /*5f20*/  LDS R13, [R18] ;  /* 0x00000000120d7984 */ /* 0x000ea80000000800 */
[----:B------:R-:W3:Y:S04]  /*5f30*/  LDS R2, [R18+0x40] ;  /* 0x0000400012027984 */ /* 0x000ee80000000800 */
[----:B------:R-:W4:Y:S04]  /*5f40*/  LDS R15, [R18+0x80] ;  /* 0x00008000120f7984 */ /* 0x000f280000000800 */
[----:B------:R-:W0:Y:S04]  /*5f50*/  LDS R12, [R18+0xc0] ;  /* 0x0000c000120c7984 */ /* 0x000e280000000800 */
[----:B------:R-:W1:Y:S04]  /*5f60*/  LDS R17, [R18+0x100] ;  /* 0x0001000012117984 */ /* 0x000e680000000800 */
[----:B------:R-:W1:Y:S04]  /*5f70*/  LDS R14, [R18+0x140] ;  /* 0x00014000120e7984 */ /* 0x000e680000000800 */
[----:B------:R-:W1:Y:S01]  /*5f80*/  LDS R19, [R18+0x180] ;  /* 0x0001800012137984 */ /* 0x000e620000000800 */
[----:B--2---:R-:W-:Y:S01]  /*5f90*/  FADD.FTZ R4, R4, R13 ;  /* 0x0000000d04047221 */ /* 0x004fe20000010000 */
[----:B---3--:R-:W-:Y:S01]  /*5fa0*/  FADD.FTZ R5, R5, R2 ;  /* 0x0000000205057221 */ /* 0x008fe20000010000 */
[----:B----4-:R-:W-:Y:S01]  /*5fb0*/  FADD.FTZ R6, R6, R15 ;  /* 0x0000000f06067221 */ /* 0x010fe20000010000 */
[----:B0-----:R-:W-:Y:S01]  /*5fc0*/  FADD.FTZ R7, R7, R12 ;  /* 0x0000000c07077221 */ /* 0x001fe20000010000 */
[----:B-1----:R-:W-:Y:S01]  /*5fd0*/  FADD.FTZ R8, R8, R17 ;  /* 0x0000001108087221 */ /* 0x002fe20000010000 */
[----:B------:R-:W-:Y:S01]  /*5fe0*/  FADD.FTZ R9, R9, R14 ;  /* 0x0000000e09097221 */ /* 0x000fe20000010000 */
[----:B------:R-:W-:-:S07]  /*5ff0*/  FADD.FTZ R10, R10, R19 ;  /* 0x000000130a0a7221 */ /* 0x000fce0000010000 */
.L_x_18075:
[----:B------:R-:W-:Y:S05]  /*6000*/  BSYNC.RECONVERGENT B1 ;  /* 0x0000000000017941 */ /* 0x000fea0003800200 */
.L_x_18074:
[----:B-1----:R-:W-:-:S07]  /*6010*/  @!P0 FADD.FTZ R11, R11, R16 ;  /* 0x000000100b0b8221 */ /* 0x002fce0000010000 */
.L_x_18073:
[----:B------:R-:W-:Y:S05]  /*6020*/  BSYNC.RECONVERGENT B0 ;  /* 0x0000000000007941 */ /* 0x000fea0003800200 */
.L_x_18072:
[----:B0-----:R-:W-:Y:S01]  /*6030*/  LOP3.LUT R2, R21, 0x3e0, RZ, 0xc0, !PT ;  /* 0x000003e015027812 */ /* 0x001fe200078ec0ff */
[----:B------:R-:W-:Y:S03]  /*6040*/  BAR.SYNC.DEFER_BLOCKING 0x0 ;  /* 0x0000000000007b1d */ /* 0x000fe60000010000 */
[----:B------:R-:W-:-:S03]  /*6050*/  ISETP.NE.AND P0, PT, R2, 0x20, PT ;  /* 0x000000200200780c */ /* 0x000fc60003f05270 */
[----:B------:R-:W-:Y:S10]  /*6060*/  BSSY.RECONVERGENT B0, `(.L_x_18076) ;  /* 0x0000013000007945 */ /* 0x000ff40003800200 */
        /* <DEDUP_REMOVED lines=18> */
.L_x_18077:
[----:B------:R-:W-:Y:S05]  /*6190*/  BSYNC.RECONVERGENT B0 ;  /* 0x0000000000007941 */ /* 0x000fea0003800200 */
.L_x_18076:
[----:B------:R-:W-:Y:S01]  /*61a0*/  BAR.SYNC.DEFER_BLOCKING 0x0 ;  /* 0x0000000000007b1d */ /* 0x000fe20000010000 */
[----:B------:R-:W-:-:S05]  /*61b0*/  ISETP.GT.U32.AND P1, PT, R21, 0x1f, PT ;  /* 0x0000001f1500780c */ /* 0x000fca0003f24070 */
[----:B------:R-:W-:Y:S08]  /*61c0*/  BSSY.RECONVERGENT B0, `(.L_x_18078) ;  /* 0x000001e000007945 */ /* 0x000ff00003800200 */
[----:B------:R-:W-:Y:S05]  /*61d0*/  @P1 BRA `(.L_x_18079) ;  /* 0x0000000000701947 */ /* 0x000fea0003800000 */
[----:B------:R-:W1:Y:S01]  /*61e0*/  S2UR UR5, SR_CgaCtaId ;  /* 0x00000000000579c3 */ /* 0x000e620000008800 */
[----:B------:R-:W-:Y:S01]  /*61f0*/  ISETP.GT.U32.AND P0, PT, R20, 0xf, PT ;  /* 0x0000000f1400780c */ /* 0x000fe20003f04070 */
[----:B------:R-:W-:Y:S01]  /*6200*/  UMOV UR4, 0x400 ;  /* 0x0000040000047882 */ /* 0x000fe20000000000 */
[----:B------:R-:W-:Y:S01]  /*6210*/  IMAD R0, R0, 0x78, R3 ;  /* 0x0000007800007824 */ /* 0x000fe200078e0203 */
[----:B------:R-:W-:Y:S01]  /*6220*/  UIADD3 UR4, UPT, UPT, UR4, 0x110, URZ ;  /* 0x0000011004047890 */ /* 0x000fe2000fffe0ff */
[C---:B------:R-:W-:Y:S01]  /*6230*/  ISETP.NE.OR P0, PT, R36.reuse, RZ, P0 ;  /* 0x000000ff2400720c */ /* 0x040fe20000705670 */
[----:B------:R-:W-:Y:S01]  /*6240*/  BSSY.RECONVERGENT B1, `(.L_x_18080) ;  /* 0x0000014000017945 */ /* 0x000fe20003800200 */
[----:B------:R-:W-:Y:S01]  /*6250*/  ISETP.NE.AND P2, PT, R36, RZ, PT ;  /* 0x000000ff2400720c */ /* 0x000fe20003f45270 */
[----:B-1----:R-:W-:-:S06]  /*6260*/  ULEA UR4, UR5, UR4, 0x18 ;  /* 0x0000000405047291 */ /* 0x002fcc000f8ec0ff */
[----:B------:R-:W-:-:S05]  /*6270*/  LEA R16, R0, UR4, 0x2 ;  /* 0x0000000400107c11 */ /* 0x000fca000f8e10ff */
[----:B------:R1:W2:Y:S01]  /*6280*/  @!P0 LDS R14, [R16+0x1c0] ;  /* 0x0001c000100e8984 */ /* 0x0002a20000000800 */
[----:B------:R-:W-:Y:S05]  /*6290*/  @P2 BRA `(.L_x_18081) ;  /* 0x0000000000382947 */ /* 0x000fea0003800000 */
[----:B------:R-:W3:Y:S04]  /*62a0*/  LDS R3, [R16] ;  /* 0x0000000010037984 */ /* 0x000ee80000000800 */
[----:B------:R-:W4:Y:S04]  /*62b0*/  LDS R0, [R16+0x40] ;  /* 0x0000400010007984 */ /* 0x000f280000000800 */
[----:B------:R-:W1:Y:S04]  /*62c0*/  LDS R13, [R16+0x80] ;  /* 0x00008000100d7984 */ /* 0x000e680000000800 */
[----:B0-----:R-:W0:Y:S04]  /*62d0*/  LDS R2, [R16+0xc0] ;  /* 0x0000c00010027984 */ /* 0x001e280000000800 */
[----:B------:R-:W2:Y:S04]  /*62e0*/  LDS R15, [R16+0x100] ;  /* 0x00010000100f7984 */ /* 0x000ea80000000800 */
[----:B------:R-:W2:Y:S04]  /*62f0*/  LDS R12, [R16+0x140] ;  /* 0x00014000100c7984 */ /* 0x000ea80000000800 */
[----:B------:R-:W2:Y:S01]  /*6300*/  LDS R17, [R16+0x180] ;  /* 0x0001800010117984 */ /* 0x000ea20000000800 */
[----:B---3--:R-:W-:Y:S01]  /*6310*/  FADD.FTZ R4, R4, R3 ;  /* 0x0000000304047221 */ /* 0x008fe20000010000 */
[----:B----4-:R-:W-:Y:S01]  /*6320*/  FADD.FTZ R5, R5, R0 ;  /* 0x0000000005057221 */ /* 0x010fe20000010000 */
[----:B-1----:R-:W-:Y:S01]  /*6330*/  FADD.FTZ R6, R6, R13 ;  /* 0x0000000d06067221 */ /* 0x002fe20000010000 */
[----:B0-----:R-:W-:Y:S01]  /*6340*/  FADD.FTZ R7, R7, R2 ;  /* 0x0000000207077221 */ /* 0x001fe20000010000 */
[----:B--2---:R-:W-:Y:S01]  /*6350*/  FADD.FTZ R8, R8, R15 ;  /* 0x0000000f08087221 */ /* 0x004fe20000010000 */
[----:B------:R-:W-:Y:S01]  /*6360*/  FADD.FTZ R9, R9, R12 ;  /* 0x0000000c09097221 */ /* 0x000fe20000010000 */
[----:B------:R-:W-:-:S07]  /*6370*/  FADD.FTZ R10, R10, R17 ;  /* 0x000000110a0a7221 */ /* 0x000fce0000010000 */
.L_x_18081:
[----:B------:R-:W-:Y:S05]  /*6380*/  BSYNC.RECONVERGENT B1 ;  /* 0x0000000000017941 */ /* 0x000fea0003800200 */
.L_x_18080:
[----:B0-2---:R-:W-:-:S07]  /*6390*/  @!P0 FADD.FTZ R11, R11, R14 ;  /* 0x0000000e0b0b8221 */ /* 0x005fce0000010000 */
.L_x_18079:
[----:B------:R-:W-:Y:S05]  /*63a0*/  BSYNC.RECONVERGENT B0 ;  /* 0x0000000000007941 */ /* 0x000fea0003800200 */
.L_x_18078:
[----:B------:R-:W-:Y:S06]  /*63b0*/  BAR.SYNC.DEFER_BLOCKING 0x0 ;  /* 0x0000000000007b1d */ /* 0x000fec0000010000 */
[----:B------:R-:W-:Y:S05]  /*63c0*/  @P1 EXIT ;  /* 0x000000000000194d */ /* 0x000fea0003800000 */
[----:B------:R-:W2:Y:S01]  /*63d0*/  S2UR UR4, SR_CTAID.Z ;  /* 0x00000000000479c3 */ /* 0x000ea20000002700 */
[----:B------:R-:W3:Y:S01]  /*63e0*/  LDCU UR5, c[0x0][0x378] ;  /* 0x00006f00ff0577ac */ /* 0x000ee20008000800 */
[----:B------:R-:W-:Y:S01]  /*63f0*/  IMAD R37, R41, R37, R40 ;  /* 0x0000002529257224 */ /* 0x000fe200078e0228 */
[----:B------:R-:W-:Y:S01]  /*6400*/  SHF.R.U32.HI R0, RZ, 0x1, R21 ;  /* 0x00000001ff007819 */ /* 0x000fe20000011615 */
[----:B------:R-:W-:Y:S01]  /*6410*/  BSSY.RECONVERGENT B0, `(.L_x_18082) ;  /* 0x000001a000007945 */ /* 0x000fe20003800200 */
[----:B------:R-:W0:Y:S01]  /*6420*/  LDCU.64 UR8, c[0x0][0x380] ;  /* 0x00007000ff0877ac */ /* 0x000e220008000a00 */
[----:B------:R-:W-:Y:S01]  /*6430*/  ISETP.NE.AND P2, PT, R36, RZ, PT ;  /* 0x000000ff2400720c */ /* 0x000fe20003f45270 */
[----:B---3--:R-:W-:-:S04]  /*6440*/  IMAD R37, R37, UR5, RZ ;  /* 0x0000000525257c24 */ /* 0x008fc8000f8e02ff */
[----:B------:R-:W-:Y:S01]  /*6450*/  IMAD R37, R37, 0x78, RZ ;  /* 0x0000007825257824 */ /* 0x000fe200078e02ff */
[----:B--2---:R-:W-:-:S06]  /*6460*/  UIMAD UR4, UR4, 0x78, URZ ;  /* 0x00000078040478a4 */ /* 0x004fcc000f8e02ff */
[----:B------:R-:W-:-:S04]  /*6470*/  IADD3 R37, P0, P1, R0, UR4, R37 ;  /* 0x0000000400257c10 */ /* 0x000fc8000f91e025 */
[----:B------:R-:W-:Y:S02]  /*6480*/  IADD3.X R0, PT, PT, RZ, RZ, RZ, P0, P1 ;  /* 0x000000ffff007210 */ /* 0x000fe400007e24ff */
[----:B0-----:R-:W-:Y:S02]  /*6490*/  LEA R2, P1, R37, UR8, 0x1 ;  /* 0x0000000825027c11 */ /* 0x001fe4000f8208ff */
[----:B------:R-:W-:Y:S02]  /*64a0*/  LOP3.LUT P0, RZ, R21, 0x11, RZ, 0xc0, !PT ;  /* 0x0000001115ff7812 */ /* 0x000fe4000780c0ff */
[----:B------:R-:W-:Y:S01]  /*64b0*/  LEA.HI.X R3, R37, UR9, R0, 0x1, P1 ;  /* 0x0000000925037c11 */ /* 0x000fe200088f0c00 */
        /* <DEDUP_REMOVED lines=15> */
.L_x_18083:
[----:B------:R-:W-:Y:S05]  /*65b0*/  BSYNC.RECONVERGENT B0 ;  /* 0x0000000000007941 */ /* 0x000fea0003800200 */
.L_x_18082:
[----:B------:R-:W-:Y:S05]  /*65c0*/  @P0 EXIT ;  /* 0x000000000000094d */ /* 0x000fea0003800000 */
[----:B------:R-:W-:-:S05]  /*65d0*/  F2FP.BF16.F32.PACK_AB R11, RZ, R11 ;  /* 0x0000000bff0b723e */ /* 0x000fca00000010ff */
[----:B------:R-:W-:Y:S01]  /*65e0*/  STG.E.U16 desc[UR6][R2.64+0xe0], R11 ;  /* 0x0000e00b02007986 */ /* 0x000fe2000c101506 */
[----:B------:R-:W-:Y:S05]  /*65f0*/  EXIT ;  /* 0x000000000000794d */ /* 0x000fea0003800000 */
.L_x_18026:
[----:B------:R-:W-:Y:S01]  /*6600*/  BSSY B1, `(.L_x_18084) ;  /* 0x0000007000017945 */ /* 0x000fe20003800000 */
[----:B------:R-:W-:Y:S01]  /*6610*/  IMAD.MOV.U32 R83, RZ, RZ, 0x1 ;  /* 0x00000001ff537424 */ /* 0x000fe200078e00ff */
[----:B------:R-:W-:Y:S01]  /*6620*/  MOV R84, 0x1f ;  /* 0x0000001f00547802 */ /* 0x000fe20000000f00 */
[----:B------:R-:W-:-:S07]  /*6630*/  IMAD.MOV.U32 R75, RZ, RZ, -0x1 ;  /* 0xffffffffff4b7424 */ /* 0x000fce00078e00ff */
[----:B------:R-:W-:Y:S05]  /*6640*/  WARPSYNC.COLLECTIVE R75, `(.L_x_18085) ;  /* 0x000000004b087348 */ /* 0x000fea0003c00000 */
[----:B------:R0:W1:Y:S02]  /*6650*/  SHFL.BFLY P3, R7, R4, R83, R84 ;  /* 0x0c00005304077389 */ /* 0x0000640000060054 */
[----:B01----:R-:W-:Y:S05]  /*6660*/  ENDCOLLECTIVE ;  /* 0x000000000000791b */ /* 0x003fea0003800000 */
.L_x_18085:
[----:B------:R-:W-:Y:S05]  /*6670*/  BSYNC B1 ;  /* 0x0000000000017941 */ /* 0x000fea0003800000 */
.L_x_18084:
[----:B------:R-:W-:Y:S01]  /*6680*/  IMAD.MOV.U32 R5, RZ, RZ, R7 ;  /* 0x000000ffff057224 */ /* 0x000fe200078e0007 */
[----:B------:R-:W-:Y:S06]  /*6690*/  BRA `(.L_x_18086) ;  /* 0xffffffb400047947 */ /* 0x000fec000383ffff */
.L_x_18028:
        /* <DEDUP_REMOVED lines=8> */
.L_x_18088:
[----:B------:R-:W-:Y:S05]  /*6720*/  BSYNC B0 ;  /* 0x0000000000007941 */ /* 0x000fea0003800000 */
.L_x_18087:
        /* <DEDUP_REMOVED lines=8> */
.L_x_18089:
[----:B------:R-:W-:Y:S02]  /*67b0*/  IMAD.MOV.U32 R83, RZ, RZ, 0x4 ;  /* 0x00000004ff537424 */ /* 0x000fe400078e00ff */
[----:B------:R-:W-:-:S05]  /*67c0*/  IMAD.MOV.U32 R5, RZ, RZ, R7 ;  /* 0x000000ffff057224 */ /* 0x000fca00078e0007 */
[----:B------:R-:W-:-:S04]  /*67d0*/  FMNMX.FTZ R5, R4, R5, !PT ;  /* 0x0000000504057209 */ /* 0x000fc80007810000 */
[----:B------:R-:W-:-:S07]  /*67e0*/  MOV R4, R5 ;  /* 0x0000000500047202 */ /* 0x000fce0000000f00 */
[----:B------:R-:W-:Y:S05]  /*67f0*/  WARPSYNC.COLLECTIVE R75, `(.L_x_18090) ;  /* 0x000000004b087348 */ /* 0x000fea0003c00000 */
[----:B------:R0:W1:Y:S02]  /*6800*/  SHFL.BFLY P3, R7, R4, R83, R84 ;  /* 0x0c00005304077389 */ /* 0x0000640000060054 */
[----:B01----:R-:W-:Y:S05]  /*6810*/  ENDCOLLECTIVE ;  /* 0x000000000000791b */ /* 0x003fea0003800000 */
.L_x_18090:
[----:B------:R-:W-:Y:S02]  /*6820*/  IMAD.MOV.U32 R83, RZ, RZ, 0x2 ;  /* 0x00000002ff537424 */ /* 0x000fe400078e00ff */
[----:B------:R-:W-:-:S05]  /*6830*/  IMAD.MOV.U32 R6, RZ, RZ, R7 ;  /* 0x000000ffff067224 */ /* 0x000fca00078e0007 */
[----:B------:R-:W-:-:S04]  /*6840*/  FMNMX.FTZ R6, R5, R6, !PT ;  /* 0x0000000605067209 */ /* 0x000fc80007810000 */
[----:B------:R-:W-:-:S07]  /*6850*/  MOV R4, R6 ;  /* 0x0000000600047202 */ /* 0x000fce0000000f00 */
[----:B------:R-:W-:Y:S05]  /*6860*/  WARPSYNC.COLLECTIVE R75, `(.L_x_18091) ;  /* 0x000000004b087348 */ /* 0x000fea0003c00000 */
[----:B------:R0:W1:Y:S02]  /*6870*/  SHFL.BFLY P3, R7, R4, R83, R84 ;  /* 0x0c00005304077389 */ /* 0x0000640000060054 */
[----:B01----:R-:W-:Y:S05]  /*6880*/  ENDCOLLECTIVE ;  /* 0x000000000000791b */ /* 0x003fea0003800000 */
.L_x_18091:
[----:B------:R-:W-:Y:S05]  /*6890*/  BRA `(.L_x_18092) ;  /* 0xffffffb4001c7947 */ /* 0x000fea000383ffff */
.L_x_18093:
        /* <DEDUP_REMOVED lines=14> */
.L_x_25917:


//--------------------- .text._ZN4vllm25paged_attention_v1_kernelI13__nv_bfloat16S1_Li112ELi16ELi128ELNS_18Fp8KVCacheDataTypeE0ELb0EEEvPT_PKS3_PKT0_S9_ifPKiSB_iPKfiiiSD_SD_iiiii --------------------------
	.section	.text._ZN4vllm25paged_attention_v1_kernelI13__nv_bfloat16S1_Li112ELi16ELi128ELNS_18Fp8KVCacheDataTypeE0ELb0EEEvPT_PKS3_PKT0_S9_ifPKiSB_iPKfiiiSD_SD_iiiii,"ax",@progbits
	.align	128
        .global         _ZN4vllm25paged_attention_v1_kernelI13__nv_bfloat16S1_Li112ELi16ELi128ELNS_18Fp8KVCacheDataTypeE0ELb0EEEvPT_PKS3_PKT0_S9_ifPKiSB_iPKfiiiSD_SD_iiiii
        .type           _ZN4vllm25paged_attention_v1_kernelI13__nv_bfloat16S1_Li112ELi16ELi128ELNS_18Fp8KVCacheDataTypeE0ELb0EEEvPT_PKS3_PKT0_S9_ifPKiSB_iPKfiiiSD_SD_iiiii,@function
        .size           _ZN4vllm25paged_attention_v1_kernelI13__nv_bfloat16S1_Li112ELi16ELi128ELNS_18Fp8KVCacheDataTypeE0ELb0EEEvPT_PKS3_PKT0_S9_ifPKiSB_iPKfiiiSD_SD_iiiii,(.L_x_25918 - _ZN4vllm25paged_attention_v1_kernelI13__nv_bfloat16S1_Li112ELi16ELi128ELNS_18Fp8KVCacheDataTypeE0ELb0EEEvPT_PKS3_PKT0_S9_ifPKiSB_iPKfiiiSD_SD_iiiii)
        .other          _ZN4vllm25paged_attention_v1_kernelI13__nv_bfloat16S1_Li112ELi16ELi128ELNS_18Fp8KVCacheDataTypeE0ELb0EEEvPT_PKS3_PKT0_S9_ifPKiSB_iPKfiiiSD_SD_iiiii,@"STO_CUDA_ENTRY STV_DEFAULT"
_ZN4vllm25paged_attention_v1_kernelI13__nv_bfloat16S1_Li112ELi16ELi128ELNS_18Fp8KVCacheDataTypeE0ELb0EEEvPT_PKS3_PKT0_S9_ifPKiSB_iPKfiiiSD_SD_iiiii:
.text._ZN4vllm25paged_attention_v1_kernelI13__nv_bfloat16S1_Li112ELi16ELi128ELNS_18Fp8KVCacheDataTypeE0ELb0EEEvPT_PKS3_PKT0_S9_ifPKiSB_iPKfiiiSD_SD_iiiii:
        /* <DEDUP_REMOVED lines=10> */
[----:B------:R-:W4:Y:S01]  /*00a0*/  S2R R18, SR_CgaCtaId ;  /* 0x0000000000127919 */ /* 0x000f220000008800 */
[----:B------:R-:W1:Y:S01]  /*00b0*/  LDCU UR5, c[0x0][0x3cc] ;  /* 0x00007980ff0577ac */ /* 0x000e620008000800 */
[----:B------:R-:W1:Y:S01]  /*00c0*/  LDCU UR12, c[0x0][0x3a4] ;  /* 0x00007480ff0c77ac */ /* 0x000e620008000800 */
[----:B------:R-:W1:Y:S01]  /*00d0*/  LDCU.64 UR10, c[0x0][0x390] ;  /* 0x00007200ff0a77ac */ /* 0x000e620008000a00 */
[----:B0-----:R-:W-:Y:S01]  /*00e0*/  ISETP.GT.U32.AND P1, PT, R2, 0x1b, PT ;  /* 0x0000001b0200780c */ /* 0x001fe20003f24070 */
[----:B-1----:R-:W-:-:S04]  /*00f0*/  IMAD.WIDE.U32 R6, R36, 0x4, R6 ;  /* 0x0000000424067825 */ /* 0x002fc800078e0006 */
[----:B--2---:R-:W-:Y:S01]  /*0100*/  IMAD R0, R36, UR4, RZ ;  /* 0x0000000424007c24 */ /* 0x004fe2000f8e02ff */
[----:B---3--:R0:W2:Y:S01]  /*0110*/  LDG.E.CONSTANT R35, desc[UR6][R6.64] ;  /* 0x0000000606237981 */ /* 0x0080a2000c1e9900 */
[----:B----4-:R-:W-:Y:S02]  /*0120*/  IABS R15, R12 ;  /* 0x0000000c000f7213 */ /* 0x010fe40000000000 */
[----:B------:R-:W-:-:S04]  /*0130*/  ISETP.NE.U32.AND P0, PT, R8, RZ, PT ;  /* 0x000000ff0800720c */ /* 0x000fc80003f05070 */
[----:B------:R-:W1:Y:S01]  /*0140*/  @!P1 LDC.64 R10, c[0x0][0x388] ;  /* 0x0000e200ff0a9b82 */ /* 0x000e620000000a00 */
[----:B------:R-:W-:Y:S02]  /*0150*/  @!P1 IMAD R4, R13, 0x70, RZ ;  /* 0x000000700d049824 */ /* 0x000fe400078e02ff */
[----:B------:R-:W-:Y:S01]  /*0160*/  @!P1 IMAD.SHL.U32 R3, R2, 0x4, RZ ;  /* 0x0000000402039824 */ /* 0x000fe200078e00ff */
[----:B------:R-:W-:-:S04]  /*0170*/  ISETP.NE.AND.EX P0, PT, R9, RZ, PT, P0 ;  /* 0x000000ff0900720c */ /* 0x000fc80003f05300 */
[----:B------:R-:W-:Y:S02]  /*0180*/  @!P1 IADD3 R3, P2, P3, R3, R0, R4 ;  /* 0x0000000003039210 */ /* 0x000fe40007b5e004 */
[----:B------:R-:W-:-:S04]  /*0190*/  SHF.R.S32.HI R0, RZ, 0x1f, R0 ;  /* 0x0000001fff007819 */ /* 0x000fc80000011400 */
[----:B------:R-:W-:-:S03]  /*01a0*/  @!P1 IADD3.X R0, PT, PT, RZ, R0, RZ, P2, P3 ;  /* 0x00000000ff009210 */ /* 0x000fc600017e64ff */
[----:B------:R-:W3:Y:S01]  /*01b0*/  @P0 LDC.64 R8, c[0x0][0x3c0] ;  /* 0x0000f000ff080b82 */ /* 0x000ee20000000a00 */
[----:B-1----:R-:W-:-:S04]  /*01c0*/  @!P1 LEA R10, P2, R3, R10, 0x1 ;  /* 0x0000000a030a9211 */ /* 0x002fc800078408ff */
[----:B------:R-:W-:-:S05]  /*01d0*/  @!P1 LEA.HI.X R11, R3, R11, R0, 0x1, P2 ;  /* 0x0000000b030b9211 */ /* 0x000fca00010f0c00 */
[----:B------:R-:W4:Y:S04]  /*01e0*/  @!P1 LDG.E.CONSTANT R4, desc[UR6][R10.64] ;  /* 0x000000060a049981 */ /* 0x000f28000c1e9900 */
[----:B------:R1:W4:Y:S01]  /*01f0*/  @!P1 LDG.E.CONSTANT R5, desc[UR6][R10.64+0x4] ;  /* 0x000004060a059981 */ /* 0x000322000c1e9900 */
[----:B------:R-:W0:Y:S08]  /*0200*/  I2F.RP R0, R15 ;  /* 0x0000000f00007306 */ /* 0x000e300000209400 */
[----:B0-----:R-:W0:Y:S01]  /*0210*/  MUFU.RCP R0, R0 ;  /* 0x0000000000007308 */ /* 0x001e220000001000 */
[----:B------:R-:W1:Y:S01]  /*0220*/  LDC R3, c[0x0][0x370] ;  /* 0x0000dc00ff037b82 */ /* 0x000e620000000800 */
[----:B0-----:R-:W-:-:S06]  /*0230*/  IADD3 R6, PT, PT, R0, 0xffffffe, RZ ;  /* 0x0ffffffe00067810 */ /* 0x001fcc0007ffe0ff */
[----:B------:R0:W1:Y:S01]  /*0240*/  F2I.FTZ.U32.TRUNC.NTZ R7, R6 ;  /* 0x0000000600077305 */ /* 0x000062000021f000 */
[----:B---3--:R-:W-:-:S05]  /*0250*/  @P0 IMAD.WIDE.U32 R8, R13, 0x4, R8 ;  /* 0x000000040d080825 */ /* 0x008fca00078e0008 */
[----:B------:R3:W5:Y:S01]  /*0260*/  @P0 LDG.E.CONSTANT R34, desc[UR6][R8.64] ;  /* 0x0000000608220981 */ /* 0x000762000c1e9900 */
[----:B0-----:R-:W-:Y:S02]  /*0270*/  IMAD.MOV.U32 R6, RZ, RZ, RZ ;  /* 0x000000ffff067224 */ /* 0x001fe400078e00ff */
[----:B-1----:R-:W-:-:S04]  /*0280*/  IMAD.MOV R10, RZ, RZ, -R7 ;  /* 0x000000ffff0a7224 */ /* 0x002fc800078e0a07 */
[----:B------:R-:W-:Y:S01]  /*0290*/  IMAD R11, R10, R15, RZ ;  /* 0x0000000f0a0b7224 */ /* 0x000fe200078e02ff */
[----:B---3--:R-:W-:-:S03]  /*02a0*/  IABS R8, R3 ;  /* 0x0000000300087213 */ /* 0x008fc60000000000 */
[----:B------:R-:W-:-:S06]  /*02b0*/  IMAD.HI.U32 R7, R7, R11, R6 ;  /* 0x0000000b07077227 */ /* 0x000fcc00078e0006 */
[----:B------:R-:W-:-:S05]  /*02c0*/  IMAD.HI.U32 R7, R7, R8, RZ ;  /* 0x0000000807077227 */ /* 0x000fca00078e00ff */
[----:B------:R-:W-:-:S05]  /*02d0*/  IADD3 R0, PT, PT, RZ, -R7, RZ ;  /* 0x80000007ff007210 */ /* 0x000fca0007ffe0ff */
        /* <DEDUP_REMOVED lines=17> */
[----:B------:R-:W-:Y:S01]  /*03f0*/  IABS R0, R13 ;  /* 0x0000000d00007213 */ /* 0x000fe20000000000 */
        /* <DEDUP_REMOVED lines=8> */
[----:B------:R-:W-:Y:S02]  /*0480*/  ISETP.GT.U32.AND P2, PT, R9, R0, PT ;  /* 0x000000000900720c */ /* 0x000fe40003f44070 */
[----:B------:R-:W-:-:S11]  /*0490*/  MOV R3, 0x400 ;  /* 0x0000040000037802 */ /* 0x000fd60000000f00 */
[----:B------:R-:W-:-:S05]  /*04a0*/  @!P2 IMAD.IADD R0, R0, 0x1, -R9 ;  /* 0x000000010000a824 */ /* 0x000fca00078e0a09 */
[----:B------:R-:W-:Y:S02]  /*04b0*/  ISETP.GE.U32.AND P0, PT, R0, R9, PT ;  /* 0x000000090000720c */ /* 0x000fe40003f06070 */
[----:B------:R-:W-:Y:S02]  /*04c0*/  LOP3.LUT R0, R13, R8, RZ, 0x3c, !PT ;  /* 0x000000080d007212 */ /* 0x000fe400078e3cff */
[----:B------:R-:W-:Y:S02]  /*04d0*/  LOP3.LUT R33, R2, 0x1, RZ, 0xc0, !PT ;  /* 0x0000000102217812 */ /* 0x000fe400078ec0ff */
[----:B------:R-:W-:Y:S02]  /*04e0*/  LEA R6, R18, R3, 0x18 ;  /* 0x0000000312067211 */ /* 0x000fe400078ec0ff */
[----:B------:R-:W-:Y:S02]  /*04f0*/  ISETP.GE.AND P3, PT, R0, RZ, PT ;  /* 0x000000ff0000720c */ /* 0x000fe40003f66270 */
[----:B------:R-:W-:Y:S01]  /*0500*/  SHF.R.U32.HI R45, RZ, 0x1, R2 ;  /* 0x00000001ff2d7819 */ /* 0x000fe20000011602 */
[----:B------:R-:W-:Y:S01]  /*0510*/  IMAD R50, R33, 0x70, R6 ;  /* 0x0000007021327824 */ /* 0x000fe200078e0206 */
[----:B------:R-:W-:Y:S01]  /*0520*/  SHF.R.U32.HI R32, RZ, 0x5, R2 ;  /* 0x00000005ff207819 */ /* 0x000fe20000011602 */
[----:B------:R-:W-:-:S02]  /*0530*/  @!P2 VIADD R30, R30, 0x1 ;  /* 0x000000011e1ea836 */ /* 0x000fc40000000000 */
[----:B------:R-:W-:Y:S02]  /*0540*/  @!P1 IMAD R6, R45, 0x8, R50 ;  /* 0x000000082d069824 */ /* 0x000fe400078e0232 */
[----:B------:R-:W-:Y:S01]  /*0550*/  @P0 VIADD R30, R30, 0x1 ;  /* 0x000000011e1e0836 */ /* 0x000fe20000000000 */
[----:B--2---:R-:W-:-:S04]  /*0560*/  IADD3 R7, PT, PT, R35, 0xf, RZ ;  /* 0x0000000f23077810 */ /* 0x004fc80007ffe0ff */
[----:B------:R-:W-:-:S04]  /*0570*/  SHF.R.S32.HI R0, RZ, 0x1f, R7 ;  /* 0x0000001fff007819 */ /* 0x000fc80000011407 */
[----:B------:R-:W-:-:S04]  /*0580*/  LEA.HI R0, R0, R7, RZ, 0x4 ;  /* 0x0000000700007211 */ /* 0x000fc800078f20ff */
[----:B------:R-:W-:-:S04]  /*0590*/  SHF.R.S32.HI R31, RZ, 0x4, R0 ;  /* 0x00000004ff1f7819 */ /* 0x000fc80000011400 */
[----:B------:R-:W-:Y:S01]  /*05a0*/  ISETP.GE.AND P0, PT, R32, R31, PT ;  /* 0x0000001f2000720c */ /* 0x000fe20003f06270 */
[----:B------:R-:W-:Y:S01]  /*05b0*/  BSSY B0, `(.L_x_18094) ;  /* 0x0000148000007945 */ /* 0x000fe20003800000 */
[----:B------:R-:W-:Y:S01]  /*05c0*/  @!P3 IADD3 R30, PT, PT, RZ, -R30, RZ ;  /* 0x8000001eff1eb210 */ /* 0x000fe20007ffe0ff */
[----:B------:R-:W-:Y:S01]  /*05d0*/  IMAD.MOV.U32 R63, RZ, RZ, -0x800001 ;  /* 0xff7fffffff3f7424 */ /* 0x000fe200078e00ff */
[----:B----4-:R0:W-:Y:S01]  /*05e0*/  @!P1 STS.64 [R6], R4 ;  /* 0x0000000406009388 */ /* 0x0101e20000000a00 */
[----:B------:R-:W-:Y:S01]  /*05f0*/  BAR.SYNC.DEFER_BLOCKING 0x0 ;  /* 0x0000000000007b1d */ /* 0x000fe20000010000 */
[----:B------:R-:W-:-:S13]  /*0600*/  ISETP.NE.AND P1, PT, R8, RZ, PT ;  /* 0x000000ff0800720c */ /* 0x000fda0003f25270 */
[----:B------:R-:W-:Y:S01]  /*0610*/  @!P1 LOP3.LUT R30, RZ, R8, RZ, 0x33, !PT ;  /* 0x00000008ff1e9212 */ /* 0x000fe200078e33ff */
[----:B0-----:R-:W-:Y:S06]  /*0620*/  @P0 BRA `(.L_x_18095) ;  /* 0x0000001400000947 */ /* 0x001fec0003800000 */
[----:B------:R-:W0:Y:S01]  /*0630*/  LDS.128 R24, [R50] ;  /* 0x0000000032187984 */ /* 0x000e220000000c00 */
[----:B------:R-:W1:Y:S01]  /*0640*/  LDCU UR4, c[0x0][0x3b8] ;  /* 0x00007700ff0477ac */ /* 0x000e620008000800 */
[----:B------:R-:W-:Y:S01]  /*0650*/  SHF.R.U32.HI R20, RZ, 0x3, R2 ;  /* 0x00000003ff147819 */ /* 0x000fe20000011602 */
[----:B------:R-:W-:Y:S01]  /*0660*/  IMAD.SHL.U32 R0, R2, 0x2, RZ ;  /* 0x0000000202007824 */ /* 0x000fe200078e00ff */
[----:B------:R-:W-:Y:S01]  /*0670*/  IADD3 R16, PT, PT, R3, 0x100, RZ ;  /* 0x0000010003107810 */ /* 0x000fe20007ffe0ff */
[----:B------:R-:W2:Y:S01]  /*0680*/  LDCU.64 UR8, c[0x0][0x3a8] ;  /* 0x00007500ff0877ac */ /* 0x000ea20008000a00 */
[----:B------:R-:W-:Y:S01]  /*0690*/  LOP3.LUT R20, R20, 0x7c, RZ, 0xc0, !PT ;  /* 0x0000007c14147812 */ /* 0x000fe200078ec0ff */
[----:B------:R-:W-:Y:S01]  /*06a0*/  IMAD.MOV.U32 R21, RZ, RZ, RZ ;  /* 0x000000ffff157224 */ /* 0x000fe200078e00ff */
[----:B------:R-:W-:Y:S01]  /*06b0*/  LOP3.LUT R3, R0, 0x3c, RZ, 0xc0, !PT ;  /* 0x0000003c00037812 */ /* 0x000fe200078ec0ff */
[----:B------:R-:W3:Y:S01]  /*06c0*/  LDS.128 R4, [R50+0x10] ;  /* 0x0000100032047984 */ /* 0x000ee20000000c00 */
[----:B------:R-:W-:Y:S01]  /*06d0*/  LEA R0, R18, R16, 0x18 ;  /* 0x0000001012007211 */ /* 0x000fe200078ec0ff */
[----:B------:R-:W-:Y:S01]  /*06e0*/  IMAD.SHL.U32 R67, R2, 0x4, RZ ;  /* 0x0000000402437824 */ /* 0x000fe200078e00ff */
[----:B------:R-:W-:Y:S01]  /*06f0*/  LOP3.LUT R45, R45, 0xf, RZ, 0xc0, !PT ;  /* 0x0000000f2d2d7812 */ /* 0x000fe200078ec0ff */
[----:B------:R-:W-:Y:S01]  /*0700*/  IMAD R3, R32, 0x40, R3 ;  /* 0x0000004020037824 */ /* 0x000fe200078e0203 */
[----:B------:R-:W4:Y:S01]  /*0710*/  LDS.128 R8, [R50+0x20] ;  /* 0x0000200032087984 */ /* 0x000f220000000c00 */
[----:B------:R-:W-:-:S02]  /*0720*/  MOV R63, 0xff7fffff ;  /* 0xff7fffff003f7802 */ /* 0x000fc40000000f00 */
[----:B------:R-:W-:Y:S01]  /*0730*/  IMAD R2, R32, 0x10, R45 ;  /* 0x0000001020027824 */ /* 0x000fe200078e022d */
[----:B------:R-:W-:Y:S01]  /*0740*/  IADD3 R0, PT, PT, R3, R0, RZ ;  /* 0x0000000003007210 */ /* 0x000fe20007ffe0ff */
[----:B-1----:R-:W-:Y:S01]  /*0750*/  IMAD R17, R36, UR4, RZ ;  /* 0x0000000424117c24 */ /* 0x002fe2000f8e02ff */
[----:B------:R-:W1:Y:S01]  /*0760*/  LDS.128 R12, [R50+0x30] ;  /* 0x00003000320c7984 */ /* 0x000e620000000c00 */
[----:B------:R-:W0:Y:S01]  /*0770*/  LDCU UR4, c[0x0][0x3d0] ;  /* 0x00007a00ff0477ac */ /* 0x000e220008000800 */
[----:B------:R-:W-:Y:S01]  /*0780*/  LOP3.LUT R74, R67, 0x78, RZ, 0xc0, !PT ;  /* 0x00000078434a7812 */ /* 0x000fe200078ec0ff */
[----:B------:R-:W-:Y:S01]  /*0790*/  IMAD.WIDE R20, R17, 0x4, R20 ;  /* 0x0000000411147825 */ /* 0x000fe200078e0214 */
[C---:B------:R-:W-:Y:S01]  /*07a0*/  IADD3 R45, PT, PT, R2.reuse, 0x1, RZ ;  /* 0x00000001022d7810 */ /* 0x040fe20007ffe0ff */
[----:B------:R-:W1:Y:S01]  /*07b0*/  LDS.128 R16, [R50+0x40] ;  /* 0x0000400032107984 */ /* 0x000e620000000c00 */
[----:B------:R-:W-:Y:S01]  /*07c0*/  LOP3.LUT R67, R67, 0x4, RZ, 0xc0, !PT ;  /* 0x0000000443437812 */ /* 0x000fe200078ec0ff */
[----:B------:R-:W-:Y:S01]  /*07d0*/  IMAD.IADD R66, R2, 0x1, -R35 ;  /* 0x0000000102427824 */ /* 0x000fe200078e0a23 */
[----:B--2---:R-:W-:-:S04]  /*07e0*/  IADD3 R28, P0, PT, R20, UR8, RZ ;  /* 0x00000008141c7c10 */ /* 0x004fc8000ff1e0ff */
[----:B------:R-:W-:Y:S02]  /*07f0*/  IADD3.X R29, PT, PT, R21, UR9, RZ, P0, !PT ;  /* 0x00000009151d7c10 */ /* 0x000fe400087fe4ff */
[----:B------:R-:W2:Y:S01]  /*0800*/  LDS.128 R20, [R50+0x50] ;  /* 0x0000500032147984 */ /* 0x000ea20000000c00 */
[----:B-----5:R-:W-:Y:S01]  /*0810*/  FSETP.NEU.FTZ.AND P0, PT, R34, RZ, PT ;  /* 0x000000ff2200720b */ /* 0x020fe20003f1d000 */
[----:B0-----:R-:W-:Y:S01]  /*0820*/  IMAD R73, R30, UR4, RZ ;  /* 0x000000041e497c24 */ /* 0x001fe2000f8e02ff */
        /* <DEDUP_REMOVED lines=8> */
[----:B------:R-:W-:Y:S01]  /*08b0*/  PRMT R43, R27, 0x7632, R43 ;  /* 0x000076321b2b7816 */ /* 0x000fe2000000002b */
[----:B------:R-:W-:Y:S01]  /*08c0*/  IMAD.U32 R41, R41, 0x10000, RZ ;  /* 0x0001000029297824 */ /* 0x000fe200078e00ff */
[----:B------:R0:W2:Y:S01]  /*08d0*/  LDS.128 R24, [R50+0x60] ;  /* 0x0000600032187984 */ /* 0x0000a20000000c00 */
        /* <DEDUP_REMOVED lines=8> */
[C---:B0-----:R-:W-:Y:S01]  /*0960*/  PRMT R50, R9.reuse, 0x7632, R50 ;  /* 0x0000763209327816 */ /* 0x041fe20000000032 */
[----:B------:R-:W-:Y:S01]  /*0970*/  IMAD.U32 R9, R9, 0x10000, RZ ;  /* 0x0001000009097824 */ /* 0x000fe200078e00ff */
[C---:B-1----:R-:W-:Y:S01]  /*0980*/  PRMT R55, R12.reuse, 0x7632, R55 ;  /* 0x000076320c377816 */ /* 0x042fe20000000037 */
[----:B------:R-:W-:Y:S01]  /*0990*/  IMAD.U32 R12, R12, 0x10000, RZ ;  /* 0x000100000c0c7824 */ /* 0x000fe200078e00ff */
[C---:B------:R-:W-:Y:S01]  /*09a0*/  PRMT R56, R13.reuse, 0x7632, R56 ;  /* 0x000076320d387816 */ /* 0x040fe20000000038 */
[----:B------:R-:W-:Y:S01]  /*09b0*/  IMAD.U32 R13, R13, 0x10000, RZ ;  /* 0x000100000d0d7824 */ /* 0x000fe200078e00ff */
[C---:B------:R-:W-:Y:S01]  /*09c0*/  PRMT R59, R16.reuse, 0x7632, R59 ;  /* 0x00007632103b7816 */ /* 0x040fe2000000003b */
        /* <DEDUP_REMOVED lines=35> */
[----:B------:R-:W-:Y:S01]  /*0c00*/  IADD3 R2, P1, PT, R73, R74, RZ ;  /* 0x0000004a49027210 */ /* 0x000fe20007f3e0ff */
        /* <DEDUP_REMOVED lines=24> */
[----:B------:R-:W-:-:S07]  /*0d90*/  LEA.HI.X.SX32 R3, R73, RZ, 0x1, P1 ;  /* 0x000000ff49037211 */ /* 0x000fce00008f0eff */
.L_x_18097:
[----:B------:R-:W2:Y:S02]  /*0da0*/  LDG.E.CONSTANT R17, desc[UR6][R28.64] ;  /* 0x000000061c117981 */ /* 0x000ea4000c1e9900 */
        /* <DEDUP_REMOVED lines=24> */
[----:B------:R-:W-:Y:S02]  /*0f30*/  FMUL.FTZ R92, R42, R81 ;  /* 0x000000512a5c7220 */ /* 0x000fe40000410000 */
[----:B------:R-:W2:Y:S01]  /*0f40*/  LDG.E.CONSTANT R81, desc[UR6][R16.64+0x204] ;  /* 0x0002040610517981 */ /* 0x000ea2000c1e9900 */
[----:B------:R-:W-:Y:S01]  /*0f50*/  FFMA.FTZ R77, R37, R88, R90 ;  /* 0x00000058254d7223 */ /* 0x000fe2000001005a */
[----:B------:R-:W-:Y:S01]  /*0f60*/  FFMA.FTZ R89, R69, R78, R92 ;  /* 0x0000004e45597223 */ /* 0x000fe2000001005c */
[C---:B----4-:R-:W-:Y:S01]  /*0f70*/  IMAD.U32 R78, R76.reuse, 0x10000, RZ ;  /* 0x000100004c4e7824 */ /* 0x050fe200078e00ff */
[----:B------:R-:W-:-:S03]  /*0f80*/  PRMT R76, R76, 0x7632, R76 ;  /* 0x000076324c4c7816 */ /* 0x000fc6000000004c */
[----:B------:R-:W-:Y:S02]  /*0f90*/  FFMA.FTZ R91, R4, R78, R77 ;  /* 0x0000004e045b7223 */ /* 0x000fe4000001004d */
[----:B------:R-:W3:Y:S01]  /*0fa0*/  LDG.E.CONSTANT R77, desc[UR6][R16.64+0xa00] ;  /* 0x000a0006104d7981 */ /* 0x000ee2000c1e9900 */
[----:B------:R-:W-:-:S03]  /*0fb0*/  IMAD.U32 R76, R76, 0x10000, RZ ;  /* 0x000100004c4c7824 */ /* 0x000fc600078e00ff */
[----:B------:R-:W4:Y:S01]  /*0fc0*/  LDG.E.CONSTANT R78, desc[UR6][R16.64+0x304] ;  /* 0x00030406104e7981 */ /* 0x000f22000c1e9900 */
[----:B------:R-:W-:Y:S01]  /*0fd0*/  FFMA.FTZ R88, R44, R76, R89 ;  /* 0x0000004c2c587223 */ /* 0x000fe20000010059 */
[C---:B-----5:R-:W-:Y:S02]  /*0fe0*/  SHF.L.U32 R76, R73.reuse, 0x10, RZ ;  /* 0x00000010494c7819 */ /* 0x060fe400000006ff */
[----:B------:R-:W-:-:S03]  /*0ff0*/  PRMT R73, R73, 0x7632, R73 ;  /* 0x0000763249497816 */ /* 0x000fc60000000049 */
[----:B------:R-:W-:Y:S02]  /*1000*/  FFMA.FTZ R89, R6, R76, R91 ;  /* 0x0000004c06597223 */ /* 0x000fe4000001005b */
[----:B------:R-:W5:Y:S01]  /*1010*/  LDG.E.CONSTANT R76, desc[UR6][R16.64+0x404] ;  /* 0x00040406104c7981 */ /* 0x000f62000c1e9900 */
[----:B------:R-:W-:-:S04]  /*1020*/  IMAD.U32 R73, R73, 0x10000, RZ ;  /* 0x0001000049497824 */ /* 0x000fc800078e00ff */
[----:B------:R-:W-:Y:S01]  /*1030*/  FFMA.FTZ R88, R47, R73, R88 ;  /* 0x000000492f587223 */ /* 0x000fe20000010058 */
[----:B------:R-:W-:-:S04]  /*1040*/  IMAD.U32 R73, R84, 0x10000, RZ ;  /* 0x0001000054497824 */ /* 0x000fc800078e00ff */
[----:B------:R-:W-:Y:S02]  /*1050*/  FFMA.FTZ R89, R8, R73, R89 ;  /* 0x0000004908597223 */ /* 0x000fe40000010059 */
[----:B------:R-:W5:Y:S01]  /*1060*/  LDG.E.CONSTANT R73, desc[UR6][R16.64+0x504] ;  /* 0x0005040610497981 */ /* 0x000f62000c1e9900 */
[----:B------:R-:W-:-:S04]  /*1070*/  PRMT R84, R84, 0x7632, R84 ;  /* 0x0000763254547816 */ /* 0x000fc80000000054 */
[----:B------:R-:W-:-:S05]  /*1080*/  SHF.L.U32 R84, R84, 0x10, RZ ;  /* 0x0000001054547819 */ /* 0x000fca00000006ff */
[--C-:B------:R-:W-:Y:S01]  /*1090*/  FFMA.FTZ R84, R49, R84, R88.reuse ;  /* 0x0000005431547223 */ /* 0x100fe20000010058 */
[C---:B------:R-:W-:Y:S01]  /*10a0*/  PRMT R88, R83.reuse, 0x7632, R88 ;  /* 0x0000763253587816 */ /* 0x040fe20000000058 */
[----:B------:R-:W-:-:S04]  /*10b0*/  IMAD.U32 R83, R83, 0x10000, RZ ;  /* 0x0001000053537824 */ /* 0x000fc800078e00ff */
[----:B------:R-:W-:Y:S02]  /*10c0*/  IMAD.U32 R88, R88, 0x10000, RZ ;  /* 0x0001000058587824 */ /* 0x000fe400078e00ff */
[----:B------:R-:W-:Y:S02]  /*10d0*/  FFMA.FTZ R83, R10, R83, R89 ;  /* 0x000000530a537223 */ /* 0x000fe40000010059 */
[----:B------:R-:W-:Y:S01]  /*10e0*/  FFMA.FTZ R84, R51, R88, R84 ;  /* 0x0000005833547223 */ /* 0x000fe20000010054 */
[C---:B------:R-:W-:Y:S02]  /*10f0*/  PRMT R88, R87.reuse, 0x7632, R88 ;  /* 0x0000763257587816 */ /* 0x040fe40000000058 */
[----:B------:R-:W-:-:S05]  /*1100*/  SHF.L.U32 R87, R87, 0x10, RZ ;  /* 0x0000001057577819 */ /* 0x000fca00000006ff */
[----:B------:R-:W-:Y:S01]  /*1110*/  FFMA.FTZ R83, R12, R87, R83 ;  /* 0x000000570c537223 */ /* 0x000fe20000010053 */
[C---:B------:R-:W-:Y:S01]  /*1120*/  PRMT R87, R86.reuse, 0x7632, R87 ;  /* 0x0000763256577816 */ /* 0x040fe20000000057 */
[----:B------:R-:W-:Y:S02]  /*1130*/  IMAD.U32 R86, R86, 0x10000, RZ ;  /* 0x0001000056567824 */ /* 0x000fe400078e00ff */
[----:B------:R-:W-:Y:S02]  /*1140*/  IMAD.U32 R88, R88, 0x10000, RZ ;  /* 0x0001000058587824 */ /* 0x000fe400078e00ff */
[----:B------:R-:W-:Y:S01]  /*1150*/  FFMA.FTZ R83, R14, R86, R83 ;  /* 0x000000560e537223 */ /* 0x000fe20000010053 */
[C---:B------:R-:W-:Y:S01]  /*1160*/  PRMT R86, R85.reuse, 0x7632, R86 ;  /* 0x0000763255567816 */ /* 0x040fe20000000056 */
[----:B------:R-:W-:Y:S01]  /*1170*/  IMAD.U32 R85, R85, 0x10000, RZ ;  /* 0x0001000055557824 */ /* 0x000fe200078e00ff */
[----:B------:R-:W-:Y:S01]  /*1180*/  SHF.L.U32 R87, R87, 0x10, RZ ;  /* 0x0000001057577819 */ /* 0x000fe200000006ff */
[----:B------:R-:W-:-:S02]  /*1190*/  FFMA.FTZ R84, R55, R88, R84 ;  /* 0x0000005837547223 */ /* 0x000fc40000010054 */
[----:B------:R-:W-:Y:S01]  /*11a0*/  FFMA.FTZ R83, R52, R85, R83 ;  /* 0x0000005534537223 */ /* 0x000fe20000010053 */
[----:B------:R-:W-:Y:S02]  /*11b0*/  IMAD.U32 R86, R86, 0x10000, RZ ;  /* 0x0001000056567824 */ /* 0x000fe400078e00ff */
[----:B------:R-:W-:Y:S01]  /*11c0*/  FFMA.FTZ R84, R57, R87, R84 ;  /* 0x0000005739547223 */ /* 0x000fe20000010054 */
[C---:B------:R-:W-:Y:S02]  /*11d0*/  PRMT R85, R80.reuse, 0x7632, R85 ;  /* 0x0000763250557816 */ /* 0x040fe40000000055 */
[----:B------:R-:W-:Y:S01]  /*11e0*/  SHF.L.U32 R87, R80, 0x10, RZ ;  /* 0x0000001050577819 */ /* 0x000fe200000006ff */
[----:B------:R-:W-:Y:S01]  /*11f0*/  FFMA.FTZ R84, R59, R86, R84 ;  /* 0x000000563b547223 */ /* 0x000fe20000010054 */
[----:B------:R-:W-:Y:S01]  /*1200*/  PRMT R80, R79, 0x7632, R80 ;  /* 0x000076324f507816 */ /* 0x000fe20000000050 */
[----:B------:R-:W-:Y:S02]  /*1210*/  IMAD.U32 R86, R85, 0x10000, RZ ;  /* 0x0001000055567824 */ /* 0x000fe400078e00ff */
[----:B------:R-:W-:Y:S01]  /*1220*/  IMAD.U32 R79, R79, 0x10000, RZ ;  /* 0x000100004f4f7824 */ /* 0x000fe200078e00ff */
[----:B------:R-:W-:Y:S01]  /*1230*/  SHF.L.U32 R80, R80, 0x10, RZ ;  /* 0x0000001050507819 */ /* 0x000fe200000006ff */
[----:B------:R-:W-:Y:S01]  /*1240*/  FMUL.FTZ R87, R40, R87 ;  /* 0x0000005728577220 */ /* 0x000fe20000410000 */
[----:B------:R-:W-:-:S03]  /*1250*/  FMUL.FTZ R86, R43, R86 ;  /* 0x000000562b567220 */ /* 0x000fc60000410000 */
[----:B------:R-:W-:Y:S01]  /*1260*/  FFMA.FTZ R88, R38, R79, R87 ;  /* 0x0000004f26587223 */ /* 0x000fe20000010057 */
[--C-:B------:R-:W-:Y:S01]  /*1270*/  FFMA.FTZ R85, R41, R80, R86.reuse ;  /* 0x0000005029557223 */ /* 0x100fe20000010056 */
[----:B------:R-:W5:Y:S01]  /*1280*/  LDG.E.CONSTANT R79, desc[UR6][R16.64+0x604] ;  /* 0x00060406104f7981 */ /* 0x000f62000c1e9900 */
[C---:B------:R-:W-:Y:S01]  /*1290*/  IMAD.U32 R80, R82.reuse, 0x10000, RZ ;  /* 0x0001000052507824 */ /* 0x040fe200078e00ff */
[----:B------:R-:W-:-:S03]  /*12a0*/  PRMT R86, R82, 0x7632, R86 ;  /* 0x0000763252567816 */ /* 0x000fc60000000056 */
[----:B------:R-:W-:Y:S01]  /*12b0*/  FFMA.FTZ R83, R18, R80, R83 ;  /* 0x0000005012537223 */ /* 0x000fe20000010053 */
[----:B------:R-:W-:Y:S01]  /*12c0*/  SHF.L.U32 R86, R86, 0x10, RZ ;  /* 0x0000001056567819 */ /* 0x000fe200000006ff */
[----:B------:R-:W5:Y:S04]  /*12d0*/  LDG.E.CONSTANT R80, desc[UR6][R16.64+0xb00] ;  /* 0x000b000610507981 */ /* 0x000f68000c1e9900 */
[----:B------:R-:W-:Y:S01]  /*12e0*/  FFMA.FTZ R86, R75, R86, R84 ;  /* 0x000000564b567223 */ /* 0x000fe20000010054 */
[C---:B--2---:R-:W-:Y:S01]  /*12f0*/  PRMT R82, R81.reuse, 0x7632, R82 ;  /* 0x0000763251527816 */ /* 0x044fe20000000052 */
[----:B------:R-:W-:Y:S02]  /*1300*/  IMAD.U32 R87, R81, 0x10000, RZ ;  /* 0x0001000051577824 */ /* 0x000fe400078e00ff */
[----:B------:R-:W2:Y:S02]  /*1310*/  LDG.E.CONSTANT R81, desc[UR6][R16.64+0x704] ;  /* 0x0007040610517981 */ /* 0x000ea4000c1e9900 */
[----:B------:R-:W-:Y:S01]  /*1320*/  FFMA.FTZ R88, R5, R87, R88 ;  /* 0x0000005705587223 */ /* 0x000fe20000010058 */
[----:B---3--:R-:W-:Y:S01]  /*1330*/  IMAD.U32 R87, R77, 0x10000, RZ ;  /* 0x000100004d577824 */ /* 0x008fe200078e00ff */
[----:B----4-:R-:W-:Y:S01]  /*1340*/  PRMT R77, R78, 0x7632, R77 ;  /* 0x000076324e4d7816 */ /* 0x010fe2000000004d */
[----:B------:R-:W-:Y:S01]  /*1350*/  IMAD.U32 R82, R82, 0x10000, RZ ;  /* 0x0001000052527824 */ /* 0x000fe200078e00ff */
[----:B------:R-:W-:Y:S01]  /*1360*/  SHF.L.U32 R84, R78, 0x10, RZ ;  /* 0x000000104e547819 */ /* 0x000fe200000006ff */
[----:B------:R-:W-:Y:S01]  /*1370*/  FFMA.FTZ R83, R20, R87, R83 ;  /* 0x0000005714537223 */ /* 0x000fe20000010053 */
[----:B------:R-:W3:Y:S01]  /*1380*/  LDG.E.CONSTANT R78, desc[UR6][R16.64+0x804] ;  /* 0x00080406104e7981 */ /* 0x000ee2000c1e9900 */
[C---:B------:R-:W-:Y:S01]  /*1390*/  IMAD.U32 R87, R77.reuse, 0x10000, RZ ;  /* 0x000100004d577824 */ /* 0x040fe200078e00ff */
[----:B------:R-:W-:Y:S01]  /*13a0*/  PRMT R77, R77, 0x7632, R77 ;  /* 0x000076324d4d7816 */ /* 0x000fe2000000004d */
[----:B------:R-:W-:-:S02]  /*13b0*/  FFMA.FTZ R85, R46, R82, R85 ;  /* 0x000000522e557223 */ /* 0x000fc40000010055 */
[----:B------:R-:W4:Y:S02]  /*13c0*/  LDG.E.CONSTANT R82, desc[UR6][R16.64+0xc00] ;  /* 0x000c000610527981 */ /* 0x000f24000c1e9900 */
[--C-:B------:R-:W-:Y:S01]  /*13d0*/  FFMA.FTZ R87, R48, R87, R85.reuse ;  /* 0x0000005730577223 */ /* 0x100fe20000010055 */
[----:B------:R-:W-:Y:S01]  /*13e0*/  IMAD.U32 R89, R77, 0x10000, RZ ;  /* 0x000100004d597824 */ /* 0x000fe200078e00ff */
[C---:B-----5:R-:W-:Y:S01]  /*13f0*/  PRMT R85, R76.reuse, 0x7632, R85 ;  /* 0x000076324c557816 */ /* 0x060fe20000000055 */
[----:B------:R-:W5:Y:S01]  /*1400*/  LDG.E.CONSTANT R77, desc[UR6][R16.64+0x904] ;  /* 0x00090406104d7981 */ /* 0x000f62000c1e9900 */
[----:B------:R-:W-:Y:S01]  /*1410*/  FFMA.FTZ R88, R7, R84, R88 ;  /* 0x0000005407587223 */ /* 0x000fe20000010058 */
[----:B------:R-:W-:Y:S02]  /*1420*/  SHF.L.U32 R76, R76, 0x10, RZ ;  /* 0x000000104c4c7819 */ /* 0x000fe400000006ff */
[----:B------:R-:W5:Y:S01]  /*1430*/  LDG.E.CONSTANT R84, desc[UR6][R16.64+0xd00] ;  /* 0x000d000610547981 */ /* 0x000f62000c1e9900 */
[----:B------:R-:W-:-:S02]  /*1440*/  IMAD.U32 R90, R85, 0x10000, RZ ;  /* 0x00010000555a7824 */ /* 0x000fc400078e00ff */
[----:B------:R-:W-:Y:S02]  /*1450*/  FFMA.FTZ R85, R61, R89, R86 ;  /* 0x000000593d557223 */ /* 0x000fe40000010056 */
[----:B------:R-:W5:Y:S01]  /*1460*/  LDG.E.CONSTANT R86, desc[UR6][R16.64+0xa04] ;  /* 0x000a040610567981 */ /* 0x000f62000c1e9900 */
[----:B------:R-:W-:Y:S01]  /*1470*/  FFMA.FTZ R90, R50, R90, R87 ;  /* 0x0000005a325a7223 */ /* 0x000fe20000010057 */
[----:B------:R-:W-:Y:S02]  /*1480*/  FFMA.FTZ R76, R9, R76, R88 ;  /* 0x0000004c094c7223 */ /* 0x000fe40000010058 */
[----:B------:R-:W5:Y:S01]  /*1490*/  LDG.E.CONSTANT R87, desc[UR6][R16.64+0xb04] ;  /* 0x000b040610577981 */ /* 0x000f62000c1e9900 */
[----:B------:R-:W-:-:S03]  /*14a0*/  IMAD.U32 R92, R73, 0x10000, RZ ;  /* 0x00010000495c7824 */ /* 0x000fc600078e00ff */
[----:B------:R-:W5:Y:S01]  /*14b0*/  LDG.E.CONSTANT R88, desc[UR6][R16.64+0xd04] ;  /* 0x000d040610587981 */ /* 0x000f62000c1e9900 */
[----:B------:R-:W-:-:S03]  /*14c0*/  FFMA.FTZ R92, R11, R92, R76 ;  /* 0x0000005c0b5c7223 */ /* 0x000fc6000001004c */
[----:B------:R2:W5:Y:S01]  /*14d0*/  LDG.E.CONSTANT R76, desc[UR6][R16.64+0xc04] ;  /* 0x000c0406104c7981 */ /* 0x000562000c1e9900 */
[----:B------:R-:W-:-:S04]  /*14e0*/  PRMT R73, R73, 0x7632, R73 ;  /* 0x0000763249497816 */ /* 0x000fc80000000049 */
[----:B------:R-:W-:-:S05]  /*14f0*/  SHF.L.U32 R73, R73, 0x10, RZ ;  /* 0x0000001049497819 */ /* 0x000fca00000006ff */
[----:B------:R-:W-:Y:S01]  /*1500*/  FFMA.FTZ R73, R53, R73, R90 ;  /* 0x0000004935497223 */ /* 0x000fe2000001005a */
[C---:B------:R-:W-:Y:S01]  /*1510*/  PRMT R89, R79.reuse, 0x7632, R89 ;  /* 0x000076324f597816 */ /* 0x040fe20000000059 */
[----:B------:R-:W-:-:S04]  /*1520*/  IMAD.U32 R79, R79, 0x10000, RZ ;  /* 0x000100004f4f7824 */ /* 0x000fc800078e00ff */
[----:B------:R-:W-:Y:S02]  /*1530*/  IMAD.U32 R89, R89, 0x10000, RZ ;  /* 0x0001000059597824 */ /* 0x000fe400078e00ff */
[----:B------:R-:W-:Y:S01]  /*1540*/  FFMA.FTZ R92, R13, R79, R92 ;  /* 0x0000004f0d5c7223 */ /* 0x000fe2000001005c */
[----:B------:R-:W-:Y:S01]  /*1550*/  SHF.L.U32 R79, R80, 0x10, RZ ;  /* 0x00000010504f7819 */ /* 0x000fe200000006ff */
[----:B------:R-:W-:Y:S01]  /*1560*/  FFMA.FTZ R73, R56, R89, R73 ;  /* 0x0000005938497223 */ /* 0x000fe20000010049 */
[----:B------:R-:W-:-:S03]  /*1570*/  PRMT R80, R80, 0x7632, R80 ;  /* 0x0000763250507816 */ /* 0x000fc60000000050 */
[----:B------:R-:W-:Y:S02]  /*1580*/  FFMA.FTZ R83, R22, R79, R83 ;  /* 0x0000004f16537223 */ /* 0x000fe40000010053 */
[----:B------:R-:W-:-:S04]  /*1590*/  IMAD.U32 R80, R80, 0x10000, RZ ;  /* 0x0001000050507824 */ /* 0x000fc800078e00ff */
[----:B------:R-:W-:Y:S01]  /*15a0*/  FFMA.FTZ R85, R64, R80, R85 ;  /* 0x0000005040557223 */ /* 0x000fe20000010055 */
[----:B------:R-:W-:Y:S01]  /*15b0*/  UMOV UR4, 0xffffffff ;  /* 0xffffffff00047882 */ /* 0x000fe20000000000 */
[----:B--2---:R-:W-:-:S04]  /*15c0*/  PRMT R16, R81, 0x7632, R16 ;  /* 0x0000763251107816 */ /* 0x004fc80000000010 */
[----:B------:R-:W-:Y:S01]  /*15d0*/  SHF.L.U32 R16, R16, 0x10, RZ ;  /* 0x0000001010107819 */ /* 0x000fe200000006ff */
[----:B------:R-:W-:-:S04]  /*15e0*/  IMAD.U32 R79, R81, 0x10000, RZ ;  /* 0x00010000514f7824 */ /* 0x000fc800078e00ff */
[----:B------:R-:W-:Y:S01]  /*15f0*/  FFMA.FTZ R73, R58, R16, R73 ;  /* 0x000000103a497223 */ /* 0x000fe20000010049 */
[----:B------:R-:W-:Y:S01]  /*1600*/  FFMA.FTZ R79, R15, R79, R92 ;  /* 0x0000004f0f4f7223 */ /* 0x000fe2000001005c */
[C---:B---3--:R-:W-:Y:S02]  /*1610*/  PRMT R16, R78.reuse, 0x7632, R16 ;  /* 0x000076324e107816 */ /* 0x048fe40000000010 */
[----:B------:R-:W-:-:S03]  /*1620*/  SHF.L.U32 R78, R78, 0x10, RZ ;  /* 0x000000104e4e7819 */ /* 0x000fc600000006ff */
[----:B------:R-:W-:Y:S02]  /*1630*/  IMAD.U32 R80, R16, 0x10000, RZ ;  /* 0x0001000010507824 */ /* 0x000fe400078e00ff */
[--C-:B------:R-:W-:Y:S01]  /*1640*/  FFMA.FTZ R78, R54, R78, R79.reuse ;  /* 0x0000004e364e7223 */ /* 0x100fe2000001004f */
[C---:B----4-:R-:W-:Y:S01]  /*1650*/  IMAD.U32 R17, R82.reuse, 0x10000, RZ ;  /* 0x0001000052117824 */ /* 0x050fe200078e00ff */
[C---:B-----5:R-:W-:Y:S02]  /*1660*/  PRMT R79, R77.reuse, 0x7632, R79 ;  /* 0x000076324d4f7816 */ /* 0x060fe4000000004f */
[----:B------:R-:W-:Y:S02]  /*1670*/  SHF.L.U32 R77, R77, 0x10, RZ ;  /* 0x000000104d4d7819 */ /* 0x000fe400000006ff */
[----:B------:R-:W-:Y:S01]  /*1680*/  PRMT R82, R82, 0x7632, R82 ;  /* 0x0000763252527816 */ /* 0x000fe20000000052 */
[----:B------:R-:W-:Y:S01]  /*1690*/  FFMA.FTZ R73, R74, R80, R73 ;  /* 0x000000504a497223 */ /* 0x000fe20000010049 */
[----:B------:R-:W-:-:S02]  /*16a0*/  IMAD.U32 R80, R84, 0x10000, RZ ;  /* 0x0001000054507824 */ /* 0x000fc400078e00ff */
[----:B------:R-:W-:Y:S01]  /*16b0*/  FFMA.FTZ R78, R19, R77, R78 ;  /* 0x0000004d134e7223 */ /* 0x000fe2000001004e */
[----:B------:R-:W-:Y:S01]  /*16c0*/  IMAD.U32 R79, R79, 0x10000, RZ ;  /* 0x000100004f4f7824 */ /* 0x000fe200078e00ff */
[----:B------:R-:W-:Y:S01]  /*16d0*/  PRMT R84, R84, 0x7632, R84 ;  /* 0x0000763254547816 */ /* 0x000fe20000000054 */
[----:B------:R-:W-:Y:S01]  /*16e0*/  IMAD.U32 R82, R82, 0x10000, RZ ;  /* 0x0001000052527824 */ /* 0x000fe200078e00ff */
[----:B------:R-:W-:Y:S01]  /*16f0*/  PRMT R77, R86, 0x7632, R77 ;  /* 0x00007632564d7816 */ /* 0x000fe2000000004d */
[----:B------:R-:W-:Y:S01]  /*1700*/  FFMA.FTZ R73, R60, R79, R73 ;  /* 0x0000004f3c497223 */ /* 0x000fe20000010049 */
[----:B------:R-:W-:Y:S01]  /*1710*/  SHF.L.U32 R84, R84, 0x10, RZ ;  /* 0x0000001054547819 */ /* 0x000fe200000006ff */
[----:B------:R-:W-:Y:S01]  /*1720*/  FFMA.FTZ R16, R68, R82, R85 ;  /* 0x0000005244107223 */ /* 0x000fe20000010055 */
[----:B------:R-:W-:Y:S01]  /*1730*/  IMAD.U32 R86, R86, 0x10000, RZ ;  /* 0x0001000056567824 */ /* 0x000fe200078e00ff */
[----:B------:R-:W-:Y:S01]  /*1740*/  PRMT R79, R87, 0x7632, R79 ;  /* 0x00007632574f7816 */ /* 0x000fe2000000004f */
[----:B------:R-:W-:-:S02]  /*1750*/  IMAD.U32 R77, R77, 0x10000, RZ ;  /* 0x000100004d4d7824 */ /* 0x000fc400078e00ff */
[----:B------:R-:W-:Y:S01]  /*1760*/  FFMA.FTZ R84, R71, R84, R16 ;  /* 0x0000005447547223 */ /* 0x000fe20000010010 */
[----:B------:R-:W-:Y:S02]  /*1770*/  IMAD.U32 R87, R87, 0x10000, RZ ;  /* 0x0001000057577824 */ /* 0x000fe400078e00ff */
[----:B------:R-:W-:Y:S01]  /*1780*/  FFMA.FTZ R78, R21, R86, R78 ;  /* 0x00000056154e7223 */ /* 0x000fe2000001004e */
[----:B------:R-:W-:Y:S01]  /*1790*/  SHF.L.U32 R79, R79, 0x10, RZ ;  /* 0x000000104f4f7819 */ /* 0x000fe200000006ff */
[--C-:B------:R-:W-:Y:S01]  /*17a0*/  FFMA.FTZ R16, R62, R77, R73.reuse ;  /* 0x0000004d3e107223 */ /* 0x100fe20000010049 */
[----:B------:R-:W-:Y:S01]  /*17b0*/  PRMT R73, R76, 0x7632, R73 ;  /* 0x000076324c497816 */ /* 0x000fe20000000049 */
[----:B------:R-:W-:Y:S01]  /*17c0*/  FFMA.FTZ R17, R24, R17, R83 ;  /* 0x0000001118117223 */ /* 0x000fe20000010053 */
[----:B------:R-:W-:Y:S01]  /*17d0*/  FFMA.FTZ R78, R23, R87, R78 ;  /* 0x00000057174e7223 */ /* 0x000fe2000001004e */
[----:B------:R-:W-:Y:S02]  /*17e0*/  IMAD.U32 R76, R76, 0x10000, RZ ;  /* 0x000100004c4c7824 */ /* 0x000fe400078e00ff */
[--C-:B------:R-:W-:Y:S01]  /*17f0*/  FFMA.FTZ R79, R65, R79, R16.reuse ;  /* 0x0000004f414f7223 */ /* 0x100fe20000010010 */
[----:B------:R-:W-:Y:S01]  /*1800*/  PRMT R16, R88, 0x7632, R16 ;  /* 0x0000763258107816 */ /* 0x000fe20000000010 */
[----:B------:R-:W-:Y:S01]  /*1810*/  FFMA.FTZ R17, R26, R80, R17 ;  /* 0x000000501a117223 */ /* 0x000fe20000010011 */
[----:B------:R-:W-:Y:S01]  /*1820*/  SHF.L.U32 R88, R88, 0x10, RZ ;  /* 0x0000001058587819 */ /* 0x000fe200000006ff */
[----:B------:R-:W-:-:S02]  /*1830*/  IMAD.U32 R73, R73, 0x10000, RZ ;  /* 0x0001000049497824 */ /* 0x000fc400078e00ff */
[----:B------:R-:W-:Y:S01]  /*1840*/  FFMA.FTZ R76, R25, R76, R78 ;  /* 0x0000004c194c7223 */ /* 0x000fe2000001004e */
        /* <DEDUP_REMOVED lines=9> */
.L_x_18142:
[----:B------:R-:W-:Y:S01]  /*18e0*/  VIADD R73, R66, 0x1 ;  /* 0x0000000142497836 */ /* 0x000fe20000000000 */
[----:B------:R-:W-:Y:S01]  /*18f0*/  ISETP.NE.U32.AND P2, PT, R33, 0x1, PT ;  /* 0x000000012100780c */ /* 0x000fe20003f45070 */
[----:B-1----:R-:W-:Y:S01]  /*1900*/  FADD.FTZ R17, R16, R17 ;  /* 0x0000001110117221 */ /* 0x002fe20000010000 */
[----:B------:R-:W-:Y:S02]  /*1910*/  VIADD R32, R32, 0x4 ;  /* 0x0000000420207836 */ /* 0x000fe40000000000 */
[----:B------:R-:W-:Y:S01]  /*1920*/  I2FP.F32.S32 R73, R73 ;  /* 0x0000004900497245 */ /* 0x000fe20000201400 */
[----:B------:R-:W-:-:S04]  /*1930*/  VIADD R66, R66, 0x40 ;  /* 0x0000004042427836 */ /* 0x000fc80000000000 */
[----:B------:R-:W-:-:S04]  /*1940*/  FMUL.FTZ R73, R73, R34 ;  /* 0x0000002249497220 */ /* 0x000fc80000410000 */
[C---:B0-----:R-:W-:Y:S01]  /*1950*/  @P2 IADD3 R16, PT, PT, R45.reuse, -0x1, RZ ;  /* 0xffffffff2d102810 */ /* 0x041fe20007ffe0ff */
[----:B------:R-:W-:Y:S01]  /*1960*/  VIADD R45, R45, 0x40 ;  /* 0x000000402d2d7836 */ /* 0x000fe20000000000 */
[----:B------:R-:W-:Y:S02]  /*1970*/  FSEL R76, R73, RZ, P0 ;  /* 0x000000ff494c7208 */ /* 0x000fe40000000000 */
[CC--:B------:R-:W-:Y:S02]  /*1980*/  @P2 ISETP.GE.AND P1, PT, R16.reuse, R35.reuse, PT ;  /* 0x000000231000220c */ /* 0x0c0fe40003f26270 */
[----:B------:R-:W-:Y:S01]  /*1990*/  ISETP.GE.OR P3, PT, R16, R35, !P2 ;  /* 0x000000231000720c */ /* 0x000fe20005766670 */
[----:B------:R-:W-:-:S05]  /*19a0*/  FFMA.FTZ R76, R17, UR12, R76 ;  /* 0x0000000c114c7c23 */ /* 0x000fca000801004c */
[----:B------:R-:W-:Y:S02]  /*19b0*/  @P2 FSEL R17, R76, RZ, !P1 ;  /* 0x000000ff4c112208 */ /* 0x000fe40004800000 */
[----:B------:R-:W-:-:S03]  /*19c0*/  ISETP.GE.AND P1, PT, R32, R31, PT ;  /* 0x0000001f2000720c */ /* 0x000fc60003f26270 */
[----:B------:R0:W-:Y:S01]  /*19d0*/  @P2 STS [R0], R17 ;  /* 0x0000001100002388 */ /* 0x0001e20000000800 */
[----:B------:R-:W-:Y:S02]  /*19e0*/  IADD3 R28, P2, PT, R28, 0x10, RZ ;  /* 0x000000101c1c7810 */ /* 0x000fe40007f5e0ff */
[----:B------:R-:W-:Y:S02]  /*19f0*/  @!P3 FMNMX.FTZ R63, R63, R76, !PT ;  /* 0x0000004c3f3fb209 */ /* 0x000fe40007810000 */
[----:B------:R-:W-:Y:S01]  /*1a00*/  IADD3.X R29, PT, PT, RZ, R29, RZ, P2, !PT ;  /* 0x0000001dff1d7210 */ /* 0x000fe200017fe4ff */
[----:B0-----:R-:W-:-:S04]  /*1a10*/  VIADD R0, R0, 0x100 ;  /* 0x0000010000007836 */ /* 0x001fc80000000000 */
[----:B------:R-:W-:Y:S05]  /*1a20*/  @!P1 BRA `(.L_x_18097) ;  /* 0xfffffff000dc9947 */ /* 0x000fea000383ffff */
.L_x_18095:
[----:B------:R-:W-:Y:S05]  /*1a30*/  BSYNC B0 ;  /* 0x0000000000007941 */ /* 0x000fea0003800000 */
.L_x_18094:
[----:B------:R-:W0:Y:S01]  /*1a40*/  S2R R12, SR_TID.X ;  /* 0x00000000000c7919 */ /* 0x000e220000002100 */
[----:B------:R-:W-:Y:S01]  /*1a50*/  IADD3 R0, PT, PT, R35, 0xf, RZ ;  /* 0x0000000f23007810 */ /* 0x000fe20007ffe0ff */
[----:B------:R-:W-:Y:S01]  /*1a60*/  UMOV UR4, 0xffffffff ;  /* 0xffffffff00047882 */ /* 0x000fe20000000000 */
[----:B------:R-:W-:Y:S01]  /*1a70*/  MOV R2, 0x400 ;  /* 0x0000040000027802 */ /* 0x000fe20000000f00 */
[----:B------:R-:W1:Y:S01]  /*1a80*/  S2R R3, SR_CgaCtaId ;  /* 0x0000000000037919 */ /* 0x000e620000008800 */
[----:B------:R-:W-:-:S04]  /*1a90*/  SHF.R.S32.HI R5, RZ, 0x1f, R0 ;  /* 0x0000001fff057819 */ /* 0x000fc80000011400 */
[----:B------:R-:W-:Y:S02]  /*1aa0*/  LEA.HI R11, R5, R0, RZ, 0x4 ;  /* 0x00000000050b7211 */ /* 0x000fe400078f20ff */
[----:B0-----:R-:W-:Y:S01]  /*1ab0*/  SHF.R.U32.HI R0, RZ, 0x5, R12 ;  /* 0x00000005ff007819 */ /* 0x001fe2000001160c */
[----:B------:R-:W-:Y:S06]  /*1ac0*/  BRA.DIV UR4, `(.L_x_18098) ;  /* 0x00000042043c7947 */ /* 0x000fec000b800000 */
[----:B------:R-:W0:Y:S02]  /*1ad0*/  SHFL.BFLY PT, R4, R63, 0x10, 0x1f ;  /* 0x0e001f003f047f89 */ /* 0x000e2400000e0000 */
[----:B0-----:R-:W-:-:S05]  /*1ae0*/  FMNMX.FTZ R4, R4, R63, !PT ;  /* 0x0000003f04047209 */ /* 0x001fca0007810000 */
[----:B------:R-:W0:Y:S02]  /*1af0*/  SHFL.BFLY PT, R5, R4, 0x8, 0x1f ;  /* 0x0d001f0004057f89 */ /* 0x000e2400000e0000 */
[----:B0-----:R-:W-:-:S05]  /*1b00*/  FMNMX.FTZ R5, R4, R5, !PT ;  /* 0x0000000504057209 */ /* 0x001fca0007810000 */
[----:B------:R-:W0:Y:S02]  /*1b10*/  SHFL.BFLY PT, R6, R5, 0x4, 0x1f ;  /* 0x0c801f0005067f89 */ /* 0x000e2400000e0000 */
[----:B0-----:R-:W-:-:S05]  /*1b20*/  FMNMX.FTZ R6, R5, R6, !PT ;  /* 0x0000000605067209 */ /* 0x001fca0007810000 */
[----:B------:R0:W2:Y:S02]  /*1b30*/  SHFL.BFLY PT, R7, R6, 0x2, 0x1f ;  /* 0x0c401f0006077f89 */ /* 0x0000a400000e0000 */
.L_x_18148:
[----:B------:R-:W-:Y:S01]  /*1b40*/  VIADD R4, R2, 0xe0 ;  /* 0x000000e002047836 */ /* 0x000fe20000000000 */
[----:B------:R-:W-:Y:S01]  /*1b50*/  LOP3.LUT P0, R13, R12, 0x1f, RZ, 0xc0, !PT ;  /* 0x0000001f0c0d7812 */ /* 0x000fe2000780c0ff */
[----:B------:R-:W-:Y:S05]  /*1b60*/  WARPSYNC.ALL ;  /* 0x0000000000007948 */ /* 0x000fea0003800000 */
[----:B-1----:R-:W-:Y:S02]  /*1b70*/  LEA R5, R3, R4, 0x18 ;  /* 0x0000000403057211 */ /* 0x002fe400078ec0ff */
[----:B--2---:R-:W-:-:S03]  /*1b80*/  FMNMX.FTZ R7, R6, R7, !PT ;  /* 0x0000000706077209 */ /* 0x004fc60007810000 */
[----:B------:R-:W-:-:S05]  /*1b90*/  IMAD R4, R0, 0x4, R5 ;  /* 0x0000000400047824 */ /* 0x000fca00078e0205 */
[----:B------:R-:W-:Y:S01]  /*1ba0*/  @!P0 STS [R4], R7 ;  /* 0x0000000704008388 */ /* 0x000fe20000000800 */
[----:B------:R-:W-:Y:S01]  /*1bb0*/  BAR.SYNC.DEFER_BLOCKING 0x0 ;  /* 0x0000000000007b1d */ /* 0x000fe20000010000 */
[C---:B------:R-:W-:Y:S01]  /*1bc0*/  ISETP.GT.U32.AND P1, PT, R13.reuse, 0x3, PT ;  /* 0x000000030d00780c */ /* 0x040fe20003f24070 */
[----:B------:R-:W-:Y:S01]  /*1bd0*/  IMAD.MOV.U32 R8, RZ, RZ, -0x800001 ;  /* 0xff7fffffff087424 */ /* 0x000fe200078e00ff */
[----:B0-----:R-:W-:-:S03]  /*1be0*/  LEA R6, R13, R5, 0x2 ;  /* 0x000000050d067211 */ /* 0x001fc600078e10ff */
        /* <DEDUP_REMOVED lines=8> */
[----:B------:R-:W-:Y:S01]  /*1c70*/  VIMNMX R5, PT, PT, R35, R10, PT ;  /* 0x0000000a23057248 */ /* 0x000fe20003fe0100 */
[----:B------:R-:W0:Y:S03]  /*1c80*/  SHFL.IDX PT, R7, R7, RZ, 0x1f ;  /* 0x00001fff07077589 */ /* 0x000e2600000e0000 */
[----:B------:R-:W-:-:S13]  /*1c90*/  ISETP.GE.AND P2, PT, R12, R5, PT ;  /* 0x000000050c00720c */ /* 0x000fda0003f46270 */
[----:B------:R-:W-:Y:S05]  /*1ca0*/  @P2 BRA `(.L_x_18100) ;  /* 0x0000000c00802947 */ /* 0x000fea0003800000 */
[----:B------:R-:W-:Y:S01]  /*1cb0*/  LOP3.LUT R8, RZ, R12, RZ, 0x33, !PT ;  /* 0x0000000cff087212 */ /* 0x000fe200078e33ff */
[----:B------:R-:W-:Y:S01]  /*1cc0*/  BSSY.RECONVERGENT B1, `(.L_x_18101) ;  /* 0x000001b000017945 */ /* 0x000fe20003800200 */
[----:B------:R-:W-:Y:S02]  /*1cd0*/  IMAD.MOV.U32 R11, RZ, RZ, RZ ;  /* 0x000000ffff0b7224 */ /* 0x000fe400078e00ff */
[----:B------:R-:W-:Y:S01]  /*1ce0*/  IADD3 R8, PT, PT, R8, R5, RZ ;  /* 0x0000000508087210 */ /* 0x000fe20007ffe0ff */
[----:B------:R-:W-:-:S03]  /*1cf0*/  IMAD.MOV.U32 R10, RZ, RZ, R12 ;  /* 0x000000ffff0a7224 */ /* 0x000fc600078e000c */
        /* <DEDUP_REMOVED lines=12> */
.L_x_18103:
        /* <DEDUP_REMOVED lines=11> */
.L_x_18102:
[----:B------:R-:W-:Y:S05]  /*1e70*/  BSYNC.RECONVERGENT B1 ;  /* 0x0000000000017941 */ /* 0x000fea0003800200 */
.L_x_18101:
        /* <DEDUP_REMOVED lines=12> */
.L_x_18106:
        /* <DEDUP_REMOVED lines=11> */
[----:B-----5:R-:W4:Y:S04]  /*1ff0*/  LDS R34, [R8+0xe00] ;  /* 0x000e000008227984 */ /* 0x020f280000000800 */
        /* <DEDUP_REMOVED lines=88> */
.L_x_18105:
[----:B------:R-:W-:Y:S05]  /*2580*/  BSYNC.RECONVERGENT B1 ;  /* 0x0000000000017941 */ /* 0x000fea0003800200 */
.L_x_18104:
        /* <DEDUP_REMOVED lines=55> */
.L_x_18108:
[----:B------:R-:W-:Y:S05]  /*2900*/  BSYNC.RECONVERGENT B1 ;  /* 0x0000000000017941 */ /* 0x000fea0003800200 */
.L_x_18107:
        /* <DEDUP_REMOVED lines=26> */
.L_x_18100:
[----:B------:R-:W-:Y:S05]  /*2ab0*/  BSYNC.RECONVERGENT B0 ;  /* 0x0000000000007941 */ /* 0x000fea0003800200 */
.L_x_18099:
        /* <DEDUP_REMOVED lines=40> */
.L_x_18113:
[----:B------:R-:W0:Y:S01]  /*2d40*/  LDS R7, [R6] ;  /* 0x0000000006077984 */ /* 0x000e220000000800 */
[----:B------:R-:W-:-:S05]  /*2d50*/  VIADD R8, R8, 0x1 ;  /* 0x0000000108087836 */ /* 0x000fca0000000000 */
[----:B------:R-:W-:Y:S01]  /*2d60*/  ISETP.NE.AND P0, PT, R8, RZ, PT ;  /* 0x000000ff0800720c */ /* 0x000fe20003f05270 */
[----:B0-----:R-:W-:-:S05]  /*2d70*/  FMUL.FTZ R7, R7, R37 ;  /* 0x0000002507077220 */ /* 0x001fca0000410000 */
[----:B------:R0:W-:Y:S02]  /*2d80*/  STS [R6], R7 ;  /* 0x0000000706007388 */ /* 0x0001e40000000800 */
[----:B0-----:R-:W-:-:S05]  /*2d90*/  VIADD R6, R6, 0x200 ;  /* 0x0000020006067836 */ /* 0x001fca0000000000 */
[----:B------:R-:W-:Y:S05]  /*2da0*/  @P0 BRA `(.L_x_18113) ;  /* 0xfffffffc00e40947 */ /* 0x000fea000383ffff */
.L_x_18112:
[----:B------:R-:W-:Y:S05]  /*2db0*/  BSYNC.RECONVERGENT B1 ;  /* 0x0000000000017941 */ /* 0x000fea0003800200 */
.L_x_18111:
        /* <DEDUP_REMOVED lines=12> */
.L_x_18116:
        /* <DEDUP_REMOVED lines=22> */
[----:B-----5:R-:W4:Y:S01]  /*2fe0*/  LDS R34, [R6+0x1a00] ;  /* 0x001a000006227984 */ /* 0x020f220000000800 */
        /* <DEDUP_REMOVED lines=29> */
.L_x_18115:
[----:B------:R-:W-:Y:S05]  /*31c0*/  BSYNC.RECONVERGENT B1 ;  /* 0x0000000000017941 */ /* 0x000fea0003800200 */
.L_x_18114:
        /* <DEDUP_REMOVED lines=31> */
.L_x_18118:
[----:B------:R-:W-:Y:S05]  /*33c0*/  BSYNC.RECONVERGENT B1 ;  /* 0x0000000000017941 */ /* 0x000fea0003800200 */
.L_x_18117:
        /* <DEDUP_REMOVED lines=14> */
.L_x_18110:
[----:B------:R-:W-:Y:S05]  /*34b0*/  BSYNC.RECONVERGENT B0 ;  /* 0x0000000000007941 */ /* 0x000fea0003800200 */
.L_x_18109:
[----:B------:R-:W-:Y:S01]  /*34c0*/  ISETP.GE.AND P0, PT, R0, R31, PT ;  /* 0x0000001f0000720c */ /* 0x000fe20003f06270 */
[----:B------:R-:W-:Y:S01]  /*34d0*/  BAR.SYNC.DEFER_BLOCKING 0x0 ;  /* 0x0000000000007b1d */ /* 0x000fe20000010000 */
        /* <DEDUP_REMOVED lines=8> */
[----:B------:R-:W0:Y:S01]  /*3560*/  LDCU UR8, c[0x0][0x3b8] ;  /* 0x00007700ff0877ac */ /* 0x000e220008000800 */
[----:B------:R-:W-:Y:S01]  /*3570*/  SHF.R.U32.HI R4, RZ, 0x3, R12 ;  /* 0x00000003ff047819 */ /* 0x000fe2000001160c */
[----:B-1----:R-:W-:Y:S02]  /*3580*/  HFMA2 R5, -RZ, RZ, 0, 0 ;  /* 0x00000000ff057431 */ /* 0x002fe400000001ff */
[----:B------:R-:W-:Y:S01]  /*3590*/  IMAD.SHL.U32 R6, R12, 0x20, RZ ;  /* 0x000000200c067824 */ /* 0x000fe200078e00ff */
[----:B------:R-:W1:Y:S01]  /*35a0*/  LDCU UR9, c[0x0][0x3d0] ;  /* 0x00007a00ff0977ac */ /* 0x000e620008000800 */
[----:B------:R-:W-:Y:S01]  /*35b0*/  LOP3.LUT R4, R4, 0x7c, RZ, 0xc0, !PT ;  /* 0x0000007c04047812 */ /* 0x000fe200078ec0ff */
[----:B------:R-:W-:Y:S01]  /*35c0*/  VIADD R2, R2, 0x100 ;  /* 0x0000010002027836 */ /* 0x000fe20000000000 */
[----:B------:R-:W-:Y:S01]  /*35d0*/  SHF.L.U32 R26, R12, 0x3, RZ ;  /* 0x000000030c1a7819 */ /* 0x000fe200000006ff */
[----:B------:R-:W4:Y:S01]  /*35e0*/  LDCU.64 UR10, c[0x0][0x3a8] ;  /* 0x00007500ff0a77ac */ /* 0x000f220008000a00 */
[----:B------:R-:W-:-:S02]  /*35f0*/  VIADD R25, R0, 0x1 ;  /* 0x0000000100197836 */ /* 0x000fc40000000000 */
[----:B------:R-:W-:Y:S01]  /*3600*/  LEA R2, R3, R2, 0x18 ;  /* 0x0000000203027211 */ /* 0x000fe200078ec0ff */
[----:B------:R-:W-:Y:S01]  /*3610*/  IMAD.IADD R59, R0, 0x1, -R31 ;  /* 0x00000001003b7824 */ /* 0x000fe200078e0a1f */
[C---:B------:R-:W-:Y:S01]  /*3620*/  LOP3.LUT R3, R26.reuse, 0x8, RZ, 0xc0, !PT ;  /* 0x000000081a037812 */ /* 0x040fe200078ec0ff */
[----:B------:R-:W-:Y:S01]  /*3630*/  IMAD.MOV.U32 R24, RZ, RZ, RZ ;  /* 0x000000ffff187224 */ /* 0x000fe200078e00ff */
[----:B------:R-:W-:Y:S02]  /*3640*/  LOP3.LUT R26, R26, 0xf8, RZ, 0xc0, !PT ;  /* 0x000000f81a1a7812 */ /* 0x000fe400078ec0ff */
[----:B------:R-:W-:Y:S01]  /*3650*/  LEA R28, R0, R3, 0x4 ;  /* 0x00000003001c7211 */ /* 0x000fe200078e20ff */
[----:B0-----:R-:W-:-:S04]  /*3660*/  IMAD R7, R36, UR8, RZ ;  /* 0x0000000824077c24 */ /* 0x001fc8000f8e02ff */
[----:B------:R-:W-:Y:S01]  /*3670*/  IMAD.WIDE R4, R7, 0x4, R4 ;  /* 0x0000000407047825 */ /* 0x000fe200078e0204 */
[----:B------:R-:W-:-:S03]  /*3680*/  LOP3.LUT R7, R6, 0x20, RZ, 0xe2, !PT ;  /* 0x0000002006077812 */ /* 0x000fc600078ee2ff */
[----:B------:R-:W-:Y:S01]  /*3690*/  VIADD R28, R28, 0x3 ;  /* 0x000000031c1c7836 */ /* 0x000fe20000000000 */
[----:B----4-:R-:W-:Y:S01]  /*36a0*/  IADD3 R22, P0, PT, R4, UR10, RZ ;  /* 0x0000000a04167c10 */ /* 0x010fe2000ff1e0ff */
[----:B------:R-:W-:-:S03]  /*36b0*/  IMAD R7, R0, 0x40, R7 ;  /* 0x0000004000077824 */ /* 0x000fc600078e0207 */
[----:B------:R-:W-:Y:S02]  /*36c0*/  IADD3.X R27, PT, PT, R5, UR11, RZ, P0, !PT ;  /* 0x0000000b051b7c10 */ /* 0x000fe400087fe4ff */
[----:B------:R-:W-:Y:S01]  /*36d0*/  IADD3 R23, PT, PT, R7, 0x10, R2 ;  /* 0x0000001007177810 */ /* 0x000fe20007ffe002 */
[----:B-1----:R-:W-:-:S05]  /*36e0*/  IMAD R2, R30, UR9, RZ ;  /* 0x000000091e027c24 */ /* 0x002fca000f8e02ff */
[----:B------:R-:W-:-:S07]  /*36f0*/  SHF.R.S32.HI R3, RZ, 0x1f, R2 ;  /* 0x0000001fff037819 */ /* 0x000fce0000011402 */
.L_x_18135:
[----:B------:R-:W-:Y:S01]  /*3700*/  MOV R6, R22 ;  /* 0x0000001600067202 */ /* 0x000fe20000000f00 */
[----:B------:R-:W-:Y:S01]  /*3710*/  IMAD.MOV.U32 R7, RZ, RZ, R27 ;  /* 0x000000ffff077224 */ /* 0x000fe200078e001b */
[----:B------:R-:W-:Y:S04]  /*3720*/  LDS.128 R8, [R23] ;  /* 0x0000000017087984 */ /* 0x000fe80000000c00 */
        /* <DEDUP_REMOVED lines=72> */
.L_x_18122:
[----:B------:R-:W-:Y:S05]  /*3bb0*/  BSYNC.RECONVERGENT B1 ;  /* 0x0000000000017941 */ /* 0x000fea0003800200 */
.L_x_18121:
        /* <DEDUP_REMOVED lines=8> */
[----:B------:R-:W-:Y:S01]  /*3c40*/  PRMT R15, R14, 0x7632, R15 ;  /* 0x000076320e0f7816 */ /* 0x000fe2000000000f */
[----:B------:R-:W-:Y:S01]  /*3c50*/  IMAD.U32 R58, R9, 0x10000, RZ ;  /* 0x00010000093a7824 */ /* 0x000fe200078e00ff */
[----:B------:R-:W-:Y:S01]  /*3c60*/  PRMT R8, R60, 0x7610, R8 ;  /* 0x000076103c087816 */ /* 0x000fe20000000008 */
[----:B------:R-:W-:Y:S01]  /*3c70*/  IMAD.U32 R14, R14, 0x10000, RZ ;  /* 0x000100000e0e7824 */ /* 0x000fe200078e00ff */
[----:B------:R-:W-:Y:S01]  /*3c80*/  SHF.L.U32 R15, R15, 0x10, RZ ;  /* 0x000000100f0f7819 */ /* 0x000fe200000006ff */
[----:B------:R-:W-:Y:S01]  /*3c90*/  FADD.FTZ R57, R57, R58 ;  /* 0x0000003a39397221 */ /* 0x000fe20000010000 */
[----:B------:R-:W-:Y:S01]  /*3ca0*/  PRMT R9, R60, 0x7632, R9 ;  /* 0x000076323c097816 */ /* 0x000fe20000000009 */
[----:B------:R-:W-:Y:S02]  /*3cb0*/  IMAD.U32 R8, R8, 0x10000, RZ ;  /* 0x0001000008087824 */ /* 0x000fe400078e00ff */
[----:B------:R-:W-:Y:S02]  /*3cc0*/  FADD.FTZ R14, R14, R15 ;  /* 0x0000000f0e0e7221 */ /* 0x000fe40000010000 */
        /* <DEDUP_REMOVED lines=32> */
.L_x_18124:
[----:B------:R-:W-:Y:S05]  /*3ed0*/  BSYNC.RECONVERGENT B1 ;  /* 0x0000000000017941 */ /* 0x000fea0003800200 */
.L_x_18123:
[----:B------:R-:W-:Y:S01]  /*3ee0*/  HFMA2.BF16_V2 R55, R4, R55, -RZ ;  /* 0x0000003704377231 */ /* 0x000fe200003000ff */
[----:B------:R-:W-:Y:S01]  /*3ef0*/  F2FP.BF16.F32.PACK_AB R58, R11, R10 ;  /* 0x0000000a0b3a723e */ /* 0x000fe200000010ff */
[----:B------:R-:W-:Y:S02]  /*3f00*/  HMUL2.BF16_V2 R10, R5, R54 ;  /* 0x00000036050a7232 */ /* 0x000fe40000200000 */
[--C-:B------:R-:W-:Y:S01]  /*3f10*/  FADD.FTZ R11, R8, R9.reuse ;  /* 0x00000009080b7221 */ /* 0x100fe20000010000 */
[----:B------:R-:W-:Y:S01]  /*3f20*/  HMUL2.BF16_V2 R52, R7, R52 ;  /* 0x0000003407347232 */ /* 0x000fe20000200000 */
[----:B------:R-:W-:Y:S01]  /*3f30*/  PRMT R9, R55, 0x7632, R9 ;  /* 0x0000763237097816 */ /* 0x000fe20000000009 */
[----:B------:R-:W-:Y:S01]  /*3f40*/  FADD.FTZ R14, R57, R14 ;  /* 0x0000000e390e7221 */ /* 0x000fe20000010000 */
[C---:B------:R-:W-:Y:S01]  /*3f50*/  PRMT R15, R10.reuse, 0x7632, R15 ;  /* 0x000076320a0f7816 */ /* 0x040fe2000000000f */
[----:B------:R-:W-:Y:S01]  /*3f60*/  IMAD.U32 R10, R10, 0x10000, RZ ;  /* 0x000100000a0a7824 */ /* 0x000fe200078e00ff */
[----:B------:R-:W-:Y:S01]  /*3f70*/  PRMT R8, R55, 0x7610, R8 ;  /* 0x0000761037087816 */ /* 0x000fe20000000008 */
[----:B------:R-:W-:Y:S01]  /*3f80*/  IMAD.U32 R55, R9, 0x10000, RZ ;  /* 0x0001000009377824 */ /* 0x000fe200078e00ff */
[----:B------:R-:W-:Y:S01]  /*3f90*/  SHF.L.U32 R15, R15, 0x10, RZ ;  /* 0x000000100f0f7819 */ /* 0x000fe200000006ff */
[----:B------:R-:W-:Y:S01]  /*3fa0*/  IMAD.MOV.U32 R9, RZ, RZ, R58 ;  /* 0x000000ffff097224 */ /* 0x000fe200078e003a */
[----:B------:R-:W-:Y:S01]  /*3fb0*/  SHF.L.U32 R8, R8, 0x10, RZ ;  /* 0x0000001008087819 */ /* 0x000fe200000006ff */
[----:B------:R-:W-:Y:S01]  /*3fc0*/  FADD.FTZ R11, R14, R11 ;  /* 0x0000000b0e0b7221 */ /* 0x000fe20000010000 */
[----:B------:R-:W-:Y:S02]  /*3fd0*/  BSSY.RECONVERGENT B1, `(.L_x_18125) ;  /* 0x0000036000017945 */ /* 0x000fe40003800200 */
[----:B------:R-:W-:-:S02]  /*3fe0*/  HFMA2.BF16_V2 R54, R9, R56, -RZ ;  /* 0x0000003809367231 */ /* 0x000fc400003000ff */
[--C-:B------:R-:W-:Y:S01]  /*3ff0*/  FADD.FTZ R56, R10, R15.reuse ;  /* 0x0000000f0a387221 */ /* 0x100fe20000010000 */
[----:B------:R-:W-:Y:S01]  /*4000*/  HFMA2.BF16_V2 R53, R9, R53, -RZ ;  /* 0x0000003509357231 */ /* 0x000fe200003000ff */
[----:B------:R-:W-:Y:S01]  /*4010*/  PRMT R15, R52, 0x7610, R15 ;  /* 0x00007610340f7816 */ /* 0x000fe2000000000f */
[----:B------:R-:W-:Y:S01]  /*4020*/  FADD.FTZ R55, R8, R55 ;  /* 0x0000003708377221 */ /* 0x000fe20000010000 */
[----:B------:R-:W-:Y:S02]  /*4030*/  PRMT R52, R52, 0x7632, R52 ;  /* 0x0000763234347816 */ /* 0x000fe40000000034 */
        /* <DEDUP_REMOVED lines=47> */
.L_x_18126:
[----:B------:R-:W-:Y:S05]  /*4330*/  BSYNC.RECONVERGENT B1 ;  /* 0x0000000000017941 */ /* 0x000fea0003800200 */
.L_x_18125:
[----:B------:R-:W-:Y:S02]  /*4340*/  HMUL2.BF16_V2 R8, R4, R51 ;  /* 0x0000003304087232 */ /* 0x000fe40000200000 */
[----:B------:R-:W-:Y:S01]  /*4350*/  FADD.FTZ R24, R11, R24 ;  /* 0x000000180b187221 */ /* 0x000fe20000010000 */
[----:B------:R-:W-:Y:S02]  /*4360*/  HFMA2.BF16_V2 R11, R5, R50, -RZ ;  /* 0x00000032050b7231 */ /* 0x000fe400003000ff */
[----:B------:R-:W-:Y:S01]  /*4370*/  HMUL2.BF16_V2 R15, R7, R49 ;  /* 0x00000031070f7232 */ /* 0x000fe20000200000 */
[----:B------:R-:W-:Y:S01]  /*4380*/  BSSY.RECONVERGENT B1, `(.L_x_18127) ;  /* 0x0000033000017945 */ /* 0x000fe20003800200 */
[C---:B------:R-:W-:Y:S01]  /*4390*/  PRMT R10, R8.reuse, 0x7632, R10 ;  /* 0x00007632080a7816 */ /* 0x040fe2000000000a */
[----:B------:R-:W-:Y:S01]  /*43a0*/  IMAD.U32 R8, R8, 0x10000, RZ ;  /* 0x0001000008087824 */ /* 0x000fe200078e00ff */
[C---:B------:R-:W-:Y:S01]  /*43b0*/  PRMT R14, R11.reuse, 0x7632, R14 ;  /* 0x000076320b0e7816 */ /* 0x040fe2000000000e */
[----:B------:R-:W-:Y:S01]  /*43c0*/  IMAD.U32 R11, R11, 0x10000, RZ ;  /* 0x000100000b0b7824 */ /* 0x000fe200078e00ff */
[----:B------:R-:W-:Y:S01]  /*43d0*/  SHF.L.U32 R51, R10, 0x10, RZ ;  /* 0x000000100a337819 */ /* 0x000fe200000006ff */
[----:B------:R-:W-:Y:S01]  /*43e0*/  HFMA2.BF16_V2 R10, R9, R48, -RZ ;  /* 0x00000030090a7231 */ /* 0x000fe200003000ff */
        /* <DEDUP_REMOVED lines=44> */
.L_x_18128:
[----:B------:R-:W-:Y:S05]  /*46b0*/  BSYNC.RECONVERGENT B1 ;  /* 0x0000000000017941 */ /* 0x000fea0003800200 */
.L_x_18127:
[----:B------:R-:W-:Y:S02]  /*46c0*/  HMUL2.BF16_V2 R10, R4, R47 ;  /* 0x0000002f040a7232 */ /* 0x000fe40000200000 */
[----:B------:R-:W-:Y:S01]  /*46d0*/  FADD.FTZ R8, R8, R15 ;  /* 0x0000000f08087221 */ /* 0x000fe20000010000 */
[----:B------:R-:W-:Y:S02]  /*46e0*/  HFMA2.BF16_V2 R15, R5, R46, -RZ ;  /* 0x0000002e050f7231 */ /* 0x000fe400003000ff */
[----:B------:R-:W-:Y:S01]  /*46f0*/  HMUL2.BF16_V2 R46, R7, R43 ;  /* 0x0000002b072e7232 */ /* 0x000fe20000200000 */
[----:B------:R-:W-:Y:S01]  /*4700*/  BSSY.RECONVERGENT B1, `(.L_x_18129) ;  /* 0x0000033000017945 */ /* 0x000fe20003800200 */
[C---:B------:R-:W-:Y:S01]  /*4710*/  PRMT R14, R10.reuse, 0x7632, R14 ;  /* 0x000076320a0e7816 */ /* 0x040fe2000000000e */
[----:B------:R-:W-:Y:S01]  /*4720*/  IMAD.U32 R10, R10, 0x10000, RZ ;  /* 0x000100000a0a7824 */ /* 0x000fe200078e00ff */
[----:B------:R-:W-:Y:S01]  /*4730*/  PRMT R43, R15, 0x7632, R43 ;  /* 0x000076320f2b7816 */ /* 0x000fe2000000002b */
[----:B------:R-:W-:Y:S01]  /*4740*/  FADD.FTZ R11, R11, R48 ;  /* 0x000000300b0b7221 */ /* 0x000fe20000010000 */
[----:B------:R-:W-:Y:S01]  /*4750*/  SHF.L.U32 R15, R15, 0x10, RZ ;  /* 0x000000100f0f7819 */ /* 0x000fe200000006ff */
[----:B------:R-:W-:Y:S01]  /*4760*/  IMAD.U32 R49, R14, 0x10000, RZ ;  /* 0x000100000e317824 */ /* 0x000fe200078e00ff */
[----:B------:R-:W-:Y:S01]  /*4770*/  PRMT R47, R46, 0x7632, R47 ;  /* 0x000076322e2f7816 */ /* 0x000fe2000000002f */
[----:B------:R-:W-:-:S02]  /*4780*/  IMAD.U32 R14, R43, 0x10000, RZ ;  /* 0x000100002b0e7824 */ /* 0x000fc400078e00ff */
[----:B------:R-:W-:Y:S02]  /*4790*/  HFMA2.BF16_V2 R43, R9, R44, -RZ ;  /* 0x0000002c092b7231 */ /* 0x000fe400003000ff */
[----:B------:R-:W-:Y:S01]  /*47a0*/  FADD.FTZ R49, R10, R49 ;  /* 0x000000310a317221 */ /* 0x000fe20000010000 */
[----:B------:R-:W-:Y:S01]  /*47b0*/  SHF.L.U32 R47, R47, 0x10, RZ ;  /* 0x000000102f2f7819 */ /* 0x000fe200000006ff */
[----:B------:R-:W-:Y:S01]  /*47c0*/  FADD.FTZ R44, R15, R14 ;  /* 0x0000000e0f2c7221 */ /* 0x000fe20000010000 */
[----:B------:R-:W-:Y:S01]  /*47d0*/  IMAD.U32 R46, R46, 0x10000, RZ ;  /* 0x000100002e2e7824 */ /* 0x000fe200078e00ff */
[C---:B------:R-:W-:Y:S02]  /*47e0*/  PRMT R10, R43.reuse, 0x7610, R10 ;  /* 0x000076102b0a7816 */ /* 0x040fe4000000000a */
[----:B------:R-:W-:Y:S01]  /*47f0*/  PRMT R14, R43, 0x7632, R14 ;  /* 0x000076322b0e7816 */ /* 0x000fe2000000000e */
[----:B------:R-:W-:Y:S01]  /*4800*/  FADD.FTZ R46, R46, R47 ;  /* 0x0000002f2e2e7221 */ /* 0x000fe20000010000 */
[----:B------:R-:W-:Y:S01]  /*4810*/  FADD.FTZ R15, R49, R44 ;  /* 0x0000002c310f7221 */ /* 0x000fe20000010000 */
[----:B------:R-:W-:-:S02]  /*4820*/  IMAD.U32 R10, R10, 0x10000, RZ ;  /* 0x000100000a0a7824 */ /* 0x000fc400078e00ff */
        /* <DEDUP_REMOVED lines=32> */
.L_x_18130:
[----:B------:R-:W-:Y:S05]  /*4a30*/  BSYNC.RECONVERGENT B1 ;  /* 0x0000000000017941 */ /* 0x000fea0003800200 */
.L_x_18129:
        /* <DEDUP_REMOVED lines=40> */
.L_x_18132:
[----:B------:R-:W-:Y:S05]  /*4cc0*/  BSYNC.RECONVERGENT B1 ;  /* 0x0000000000017941 */ /* 0x000fea0003800200 */
.L_x_18131:
        /* <DEDUP_REMOVED lines=10> */
[----:B------:R-:W-:Y:S01]  /*4d70*/  IMAD.U32 R45, R45, 0x10000, RZ ;  /* 0x000100002d2d7824 */ /* 0x000fe200078e00ff */
[C---:B------:R-:W-:Y:S01]  /*4d80*/  PRMT R42, R33.reuse, 0x7632, R42 ;  /* 0x00007632212a7816 */ /* 0x040fe2000000002a */
[----:B------:R-:W-:Y:S01]  /*4d90*/  FADD.FTZ R43, R14, R43 ;  /* 0x0000002b0e2b7221 */ /* 0x000fe20000010000 */
[----:B------:R-:W-:Y:S01]  /*4da0*/  PRMT R32, R32, 0x7632, R32 ;  /* 0x0000763220207816 */ /* 0x000fe20000000020 */
[----:B------:R-:W-:Y:S01]  /*4db0*/  IMAD.U32 R33, R33, 0x10000, RZ ;  /* 0x0001000021217824 */ /* 0x000fe200078e00ff */
[----:B------:R-:W-:Y:S01]  /*4dc0*/  SHF.L.U32 R46, R42, 0x10, RZ ;  /* 0x000000102a2e7819 */ /* 0x000fe200000006ff */
[----:B------:R-:W-:Y:S01]  /*4dd0*/  HFMA2.BF16_V2 R14, R9, R30, -RZ ;  /* 0x0000001e090e7231 */ /* 0x000fe200003000ff */
[----:B------:R-:W-:Y:S01]  /*4de0*/  SHF.L.U32 R29, R29, 0x10, RZ ;  /* 0x000000101d1d7819 */ /* 0x000fe200000006ff */
[----:B------:R-:W-:-:S02]  /*4df0*/  IMAD.U32 R32, R32, 0x10000, RZ ;  /* 0x0001000020207824 */ /* 0x000fc400078e00ff */
[----:B------:R-:W-:Y:S02]  /*4e00*/  HMUL2.BF16_V2 R30, R7, R34 ;  /* 0x00000022071e7232 */ /* 0x000fe40000200000 */
[----:B------:R-:W-:Y:S01]  /*4e10*/  FADD.FTZ R44, R44, R45 ;  /* 0x0000002d2c2c7221 */ /* 0x000fe20000010000 */
[----:B------:R-:W-:Y:S01]  /*4e20*/  FADD.FTZ R45, R33, R46 ;  /* 0x0000002e212d7221 */ /* 0x000fe20000010000 */
[--C-:B------:R-:W-:Y:S01]  /*4e30*/  FADD.FTZ R42, R29, R32.reuse ;  /* 0x000000201d2a7221 */ /* 0x100fe20000010000 */
        /* <DEDUP_REMOVED lines=30> */
[-C--:B------:R-:W-:Y:S01]  /*5020*/  ISETP.GE.AND P5, PT, R8, R35.reuse, PT ;  /* 0x000000230800720c */ /* 0x080fe20003fa6270 */
[----:B------:R-:W-:Y:S01]  /*5030*/  VIADD R8, R28, 0x1 ;  /* 0x000000011c087836 */ /* 0x000fe20000000000 */
[----:B------:R-:W-:Y:S02]  /*5040*/  ISETP.GE.AND P4, PT, R10, R35, PT ;  /* 0x000000230a00720c */ /* 0x000fe40003f86270 */
[C---:B------:R-:W-:Y:S02]  /*5050*/  IADD3 R6, PT, PT, R28.reuse, 0x4, RZ ;  /* 0x000000041c067810 */ /* 0x040fe40007ffe0ff */
[----:B------:R-:W-:-:S02]  /*5060*/  IADD3 R10, PT, PT, R28, 0x2, RZ ;  /* 0x000000021c0a7810 */ /* 0x000fc40007ffe0ff */
[-C--:B------:R-:W-:Y:S02]  /*5070*/  ISETP.GE.AND P0, PT, R6, R35.reuse, PT ;  /* 0x000000230600720c */ /* 0x080fe40003f06270 */
[-C--:B------:R-:W-:Y:S02]  /*5080*/  ISETP.GE.AND P3, PT, R8, R35.reuse, PT ;  /* 0x000000230800720c */ /* 0x080fe40003f66270 */
[-C--:B------:R-:W-:Y:S02]  /*5090*/  ISETP.GE.AND P2, PT, R10, R35.reuse, PT ;  /* 0x000000230a00720c */ /* 0x080fe40003f46270 */
[-C--:B------:R-:W-:Y:S02]  /*50a0*/  ISETP.GE.AND P1, PT, R14, R35.reuse, PT ;  /* 0x000000230e00720c */ /* 0x080fe40003f26270 */
[----:B------:R-:W-:Y:S02]  /*50b0*/  SEL R6, R38, RZ, !P6 ;  /* 0x000000ff26067207 */ /* 0x000fe40007000000 */
        /* <DEDUP_REMOVED lines=16> */
.L_x_18134:
[----:B------:R-:W-:Y:S05]  /*51c0*/  BSYNC.RECONVERGENT B1 ;  /* 0x0000000000017941 */ /* 0x000fea0003800200 */
.L_x_18133:
        /* <DEDUP_REMOVED lines=33> */
.L_x_18120:
[----:B--23--:R-:W-:Y:S05]  /*53e0*/  BSYNC.RECONVERGENT B0 ;  /* 0x0000000000007941 */ /* 0x00cfea0003800200 */
.L_x_18119:
[----:B------:R-:W2:Y:S01]  /*53f0*/  S2UR UR5, SR_CgaCtaId ;  /* 0x00000000000579c3 */ /* 0x000ea20000008800 */
[----:B------:R-:W3:Y:S01]  /*5400*/  SHFL.BFLY PT, R3, R24, 0x1, 0x1f ;  /* 0x0c201f0018037f89 */ /* 0x000ee200000e0000 */
[----:B------:R-:W-:Y:S01]  /*5410*/  SHF.R.U32.HI R13, RZ, 0x1, R13 ;  /* 0x00000001ff0d7819 */ /* 0x000fe2000001160d */
[----:B------:R-:W-:Y:S01]  /*5420*/  UMOV UR4, 0x400 ;  /* 0x0000040000047882 */ /* 0x000fe20000000000 */
[----:B------:R-:W-:Y:S01]  /*5430*/  LOP3.LUT R8, R12, 0x1, RZ, 0xc0, !PT ;  /* 0x000000010c087812 */ /* 0x000fe200078ec0ff */
[----:B-1----:R-:W1:Y:S01]  /*5440*/  SHFL.BFLY PT, R5, R16, 0x1, 0x1f ;  /* 0x0c201f0010057f89 */ /* 0x002e6200000e0000 */
[----:B------:R-:W-:Y:S01]  /*5450*/  UIADD3 UR4, UPT, UPT, UR4, 0x100, URZ ;  /* 0x0000010004047890 */ /* 0x000fe2000fffe0ff */
[----:B------:R-:W-:Y:S01]  /*5460*/  IMAD R13, R0, 0x70, R13 ;  /* 0x00000070000d7824 */ /* 0x000fe200078e020d */
[----:B------:R-:W-:Y:S01]  /*5470*/  ISETP.NE.AND P2, PT, R8, RZ, PT ;  /* 0x000000ff0800720c */ /* 0x000fe20003f45270 */
[----:B------:R-:W4:Y:S01]  /*5480*/  SHFL.BFLY PT, R2, R17, 0x1, 0x1f ;  /* 0x0c201f0011027f89 */ /* 0x000f2200000e0000 */
[C---:B------:R-:W-:Y:S01]  /*5490*/  LOP3.LUT R0, R12.reuse, 0x3c0, RZ, 0xc0, !PT ;  /* 0x000003c00c007812 */ /* 0x040fe200078ec0ff */
[----:B------:R-:W-:Y:S01]  /*54a0*/  BSSY.RECONVERGENT B0, `(.L_x_18136) ;  /* 0x000002c000007945 */ /* 0x000fe20003800200 */
[----:B------:R-:W-:Y:S01]  /*54b0*/  LOP3.LUT P0, RZ, R12, 0x3c1, RZ, 0xc0, !PT ;  /* 0x000003c10cff7812 */ /* 0x000fe2000780c0ff */
[----:B0-----:R-:W0:Y:S01]  /*54c0*/  SHFL.BFLY PT, R7, R18, 0x1, 0x1f ;  /* 0x0c201f0012077f89 */ /* 0x001e2200000e0000 */
[----:B------:R-:W-:-:S02]  /*54d0*/  ISETP.NE.OR P5, PT, R0, 0x40, P2 ;  /* 0x000000400000780c */ /* 0x000fc400017a5670 */
[C---:B------:R-:W-:Y:S01]  /*54e0*/  LOP3.LUT P1, RZ, R12.reuse, 0x3e1, RZ, 0xc0, !PT ;  /* 0x000003e10cff7812 */ /* 0x040fe2000782c0ff */
[----:B------:R-:W0:Y:S01]  /*54f0*/  SHFL.BFLY PT, R4, R19, 0x1, 0x1f ;  /* 0x0c201f0013047f89 */ /* 0x000e2200000e0000 */
[C---:B------:R-:W-:Y:S02]  /*5500*/  ISETP.GT.U32.AND P3, PT, R12.reuse, 0x1f, PT ;  /* 0x0000001f0c00780c */ /* 0x040fe40003f64070 */
[----:B------:R-:W-:Y:S01]  /*5510*/  LOP3.LUT R12, R12, 0x3e0, RZ, 0xc0, !PT ;  /* 0x000003e00c0c7812 */ /* 0x000fe200078ec0ff */
[----:B------:R-:W0:Y:S01]  /*5520*/  SHFL.BFLY PT, R9, R20, 0x1, 0x1f ;  /* 0x0c201f0014097f89 */ /* 0x000e2200000e0000 */
[----:B--2---:R-:W-:-:S03]  /*5530*/  ULEA UR4, UR5, UR4, 0x18 ;  /* 0x0000000405047291 */ /* 0x004fc6000f8ec0ff */
[----:B------:R-:W2:Y:S01]  /*5540*/  SHFL.BFLY PT, R6, R21, 0x1, 0x1f ;  /* 0x0c201f0015067f89 */ /* 0x000ea200000e0000 */
[----:B---3--:R-:W-:Y:S01]  /*5550*/  FADD.FTZ R3, R3, R24 ;  /* 0x0000001803037221 */ /* 0x008fe20000010000 */
[----:B------:R-:W-:Y:S01]  /*5560*/  ISETP.NE.OR P4, PT, R12, 0x20, P2 ;  /* 0x000000200c00780c */ /* 0x000fe20001785670 */
[----:B------:R-:W-:Y:S01]  /*5570*/  BAR.SYNC.DEFER_BLOCKING 0x0 ;  /* 0x0000000000007b1d */ /* 0x000fe20000010000 */
[----:B-1----:R-:W-:Y:S01]  /*5580*/  FADD.FTZ R16, R5, R16 ;  /* 0x0000001005107221 */ /* 0x002fe20000010000 */
[----:B------:R-:W-:Y:S01]  /*5590*/  LEA R13, R13, UR4, 0x2 ;  /* 0x000000040d0d7c11 */ /* 0x000fe2000f8e10ff */
[----:B----4-:R-:W-:Y:S01]  /*55a0*/  FADD.FTZ R17, R2, R17 ;  /* 0x0000001102117221 */ /* 0x010fe20000010000 */
[----:B0-----:R-:W-:Y:S01]  /*55b0*/  FADD.FTZ R18, R7, R18 ;  /* 0x0000001207127221 */ /* 0x001fe20000010000 */
[----:B------:R-:W-:Y:S01]  /*55c0*/  FADD.FTZ R4, R4, R19 ;  /* 0x0000001304047221 */ /* 0x000fe20000010000 */
[----:B------:R-:W-:Y:S01]  /*55d0*/  FADD.FTZ R9, R9, R20 ;  /* 0x0000001409097221 */ /* 0x000fe20000010000 */
[----:B--2---:R-:W-:Y:S01]  /*55e0*/  FADD.FTZ R6, R6, R21 ;  /* 0x0000001506067221 */ /* 0x004fe20000010000 */
        /* <DEDUP_REMOVED lines=22> */
[----:B------:R-:W-:-:S07]  /*5750*/  FADD.FTZ R6, R6, R15 ;  /* 0x0000000f06067221 */ /* 0x000fce0000010000 */
.L_x_18137:
[----:B------:R-:W-:Y:S05]  /*5760*/  BSYNC.RECONVERGENT B0 ;  /* 0x0000000000007941 */ /* 0x000fea0003800200 */
.L_x_18136:
        /* <DEDUP_REMOVED lines=24> */
[----:B------:R-:W-:-:S07]  /*58f0*/  FADD.FTZ R6, R6, R15 ;  /* 0x0000000f06067221 */ /* 0x000fce0000010000 */
.L_x_18139:
[----:B------:R-:W-:Y:S05]  /*5900*/  BSYNC.RECONVERGENT B0 ;  /* 0x0000000000007941 */ /* 0x000fea0003800200 */
.L_x_18138:
        /* <DEDUP_REMOVED lines=16> */
[----:B------:R-:W-:Y:S01]  /*5a10*/  PRMT R7, R4, 0x7632, R7 ;  /* 0x0000763204077816 */ /* 0x000fe20000000007 */
[----:B---3--:R-:W-:Y:S01]  /*5a20*/  UIMAD UR4, UR4, 0x70, URZ ;  /* 0x00000070040478a4 */ /* 0x008fe2000f8e02ff */
[--C-:B--2---:R-:W-:Y:S02]  /*5a30*/  SHF.R.U32.HI R5, RZ, 0x1, R0.reuse ;  /* 0x00000001ff057819 */ /* 0x104fe40000011600 */
[----:B------:R-:W-:-:S03]  /*5a40*/  PRMT R0, R16, 0x7632, R0 ;  /* 0x0000763210007816 */ /* 0x000fc60000000000 */
[----:B------:R-:W-:-:S04]  /*5a50*/  IADD3 R36, P0, P1, R5, UR4, R36 ;  /* 0x0000000405247c10 */ /* 0x000fc8000f91e024 */
[----:B------:R-:W-:Y:S02]  /*5a60*/  IADD3.X R5, PT, PT, RZ, RZ, RZ, P0, P1 ;  /* 0x000000ffff057210 */ /* 0x000fe400007e24ff */
        /* <DEDUP_REMOVED lines=11> */
.L_x_18096:
[----:B------:R-:W-:Y:S01]  /*5b20*/  BSSY B1, `(.L_x_18140) ;  /* 0x0000007000017945 */ /* 0x000fe20003800000 */
[----:B------:R-:W-:Y:S01]  /*5b30*/  IMAD.MOV.U32 R76, RZ, RZ, 0x1 ;  /* 0x00000001ff4c7424 */ /* 0x000fe200078e00ff */
[----:B------:R-:W-:Y:S01]  /*5b40*/  MOV R77, 0x1f ;  /* 0x0000001f004d7802 */ /* 0x000fe20000000f00 */
[----:B------:R-:W-:-:S07]  /*5b50*/  IMAD.MOV.U32 R17, RZ, RZ, -0x1 ;  /* 0xffffffffff117424 */ /* 0x000fce00078e00ff */
[----:B------:R-:W-:Y:S05]  /*5b60*/  WARPSYNC.COLLECTIVE R17, `(.L_x_18141) ;  /* 0x0000000011087348 */ /* 0x000fea0003c00000 */
[----:B------:R0:W1:Y:S02]  /*5b70*/  SHFL.BFLY P1, R73, R16, R76, R77 ;  /* 0x0c00004c10497389 */ /* 0x000064000002004d */
[----:B01----:R-:W-:Y:S05]  /*5b80*/  ENDCOLLECTIVE ;  /* 0x000000000000791b */ /* 0x003fea0003800000 */
.L_x_18141:
[----:B------:R-:W-:Y:S05]  /*5b90*/  BSYNC B1 ;  /* 0x0000000000017941 */ /* 0x000fea0003800000 */
.L_x_18140:
[----:B------:R-:W-:Y:S01]  /*5ba0*/  MOV R17, R73 ;  /* 0x0000004900117202 */ /* 0x000fe20000000f00 */
[----:B------:R-:W-:Y:S06]  /*5bb0*/  BRA `(.L_x_18142) ;  /* 0xffffffbc00487947 */ /* 0x000fec000383ffff */
.L_x_18098:
[----:B------:R-:W-:Y:S01]  /*5bc0*/  HFMA2 R76, -RZ, RZ, 0, 9.5367431640625e-07 ;  /* 0x00000010ff4c7431 */ /* 0x000fe200000001ff */
[----:B------:R-:W-:Y:S01]  /*5bd0*/  BSSY B0, `(.L_x_18143) ;  /* 0x0000007000007945 */ /* 0x000fe20003800000 */
[----:B------:R-:W-:Y:S01]  /*5be0*/  IMAD.MOV.U32 R16, RZ, RZ, R63 ;  /* 0x000000ffff107224 */ /* 0x000fe200078e003f */
[----:B------:R-:W-:Y:S01]  /*5bf0*/  MOV R17, 0xffffffff ;  /* 0xffffffff00117802 */ /* 0x000fe20000000f00 */
[----:B------:R-:W-:-:S07]  /*5c00*/  IMAD.MOV.U32 R77, RZ, RZ, 0x1f ;  /* 0x0000001fff4d7424 */ /* 0x000fce00078e00ff */
[----:B-1---5:R-:W-:Y:S05]  /*5c10*/  WARPSYNC.COLLECTIVE R17, `(.L_x_18144) ;  /* 0x0000000011087348 */ /* 0x022fea0003c00000 */
[----:B------:R0:W2:Y:S02]  /*5c20*/  SHFL.BFLY P1, R73, R16, R76, R77 ;  /* 0x0c00004c10497389 */ /* 0x0000a4000002004d */
[----:B012--5:R-:W-:Y:S05]  /*5c30*/  ENDCOLLECTIVE ;  /* 0x000000000000791b */ /* 0x027fea0003800000 */
.L_x_18144:
[----:B------:R-:W-:Y:S05]  /*5c40*/  BSYNC B0 ;  /* 0x0000000000007941 */ /* 0x000fea0003800000 */
.L_x_18143:
        /* <DEDUP_REMOVED lines=9> */
.L_x_18145:
[----:B------:R-:W-:Y:S01]  /*5ce0*/  HFMA2 R76, -RZ, RZ, 0, 2.384185791015625e-07 ;  /* 0x00000004ff4c7431 */ /* 0x000fe200000001ff */
[----:B------:R-:W-:-:S04]  /*5cf0*/  MOV R5, R73 ;  /* 0x0000004900057202 */ /* 0x000fc80000000f00 */
[----:B------:R-:W-:-:S05]  /*5d00*/  FMNMX.FTZ R5, R4, R5, !PT ;  /* 0x0000000504057209 */ /* 0x000fca0007810000 */
[----:B------:R-:W-:-:S07]  /*5d10*/  IMAD.MOV.U32 R16, RZ, RZ, R5 ;  /* 0x000000ffff107224 */ /* 0x000fce00078e0005 */
[----:B------:R-:W-:Y:S05]  /*5d20*/  WARPSYNC.COLLECTIVE R17, `(.L_x_18146) ;  /* 0x0000000011087348 */ /* 0x000fea0003c00000 */
[----:B------:R0:W1:Y:S02]  /*5d30*/  SHFL.BFLY P1, R73, R16, R76, R77 ;  /* 0x0c00004c10497389 */ /* 0x000064000002004d */
[----:B01----:R-:W-:Y:S05]  /*5d40*/  ENDCOLLECTIVE ;  /* 0x000000000000791b */ /* 0x003fea0003800000 */
.L_x_18146:
[----:B------:R-:W-:Y:S02]  /*5d50*/  IMAD.MOV.U32 R76, RZ, RZ, 0x2 ;  /* 0x00000002ff4c7424 */ /* 0x000fe400078e00ff */
[----:B------:R-:W-:-:S05]  /*5d60*/  IMAD.MOV.U32 R6, RZ, RZ, R73 ;  /* 0x000000ffff067224 */ /* 0x000fca00078e0049 */
[----:B------:R-:W-:-:S04]  /*5d70*/  FMNMX.FTZ R6, R5, R6, !PT ;  /* 0x0000000605067209 */ /* 0x000fc80007810000 */
[----:B------:R-:W-:-:S07]  /*5d80*/  MOV R16, R6 ;  /* 0x0000000600107202 */ /* 0x000fce0000000f00 */
[----:B------:R-:W-:Y:S05]  /*5d90*/  WARPSYNC.COLLECTIVE R17, `(.L_x_18147) ;  /* 0x0000000011087348 */ /* 0x000fea0003c00000 */
[----:B------:R0:W1:Y:S02]  /*5da0*/  SHFL.BFLY P1, R73, R16, R76, R77 ;  /* 0x0c00004c10497389 */ /* 0x000064000002004d */
[----:B01----:R-:W-:Y:S05]  /*5db0*/  ENDCOLLECTIVE ;  /* 0x000000000000791b */ /* 0x003fea0003800000 */
.L_x_18147:
[----:B------:R-:W-:Y:S01]  /*5dc0*/  MOV R7, R73 ;  /* 0x0000004900077202 */ /* 0x000fe20000000f00 */
[----:B------:R-:W-:Y:S06]  /*5dd0*/  BRA `(.L_x_18148) ;  /* 0xffffffbc00587947 */ /* 0x000fec000383ffff */
.L_x_18149:
        /* <DEDUP_REMOVED lines=10> */
.L_x_25918:


//--------------------- .text._ZN4vllm25paged_attention_v1_kernelI13__nv_bfloat16S1_Li96ELi16ELi128ELNS_18Fp8KVCacheDataTypeE0ELb0EEEvPT_PKS3_PKT0_S9_ifPKiSB_iPKfiiiSD_SD_iiiii --------------------------
	.section	.text._ZN4vllm25paged_attention_v1_kernelI13__nv_bfloat16S1_Li96ELi16ELi128ELNS_18Fp8KVCacheDataTypeE0ELb0EEEvPT_PKS3_PKT0_S9_ifPKiSB_iPKfiiiSD_SD_iiiii,"ax",@progbits
	.align	128
        .global         _ZN4vllm25paged_attention_v1_kernelI13__nv_bfloat16S1_Li96ELi16ELi128ELNS_18Fp8KVCacheDataTypeE0ELb0EEEvPT_PKS3_PKT0_S9_ifPKiSB_iPKfiiiSD_SD_iiiii
        .type           _ZN4vllm25paged_attention_v1_kernelI13__nv_bfloat16S1_Li96ELi16ELi128ELNS_18Fp8KVCacheDataTypeE0ELb0EEEvPT_PKS3_PKT0_S9_ifPKiSB_iPKfiiiSD_SD_iiiii,@function
        .size           _ZN4vllm25paged_attention_v1_kernelI13__nv_bfloat16S1_Li96ELi16ELi128ELNS_18Fp8KVCacheDataTypeE0ELb0EEEvPT_PKS3_PKT0_S9_ifPKiSB_iPKfiiiSD_SD_iiiii,(.L_x_25919 - _ZN4vllm25paged_attention_v1_kernelI13__nv_bfloat16S1_Li96ELi16ELi128ELNS_18Fp8KVCacheDataTypeE0ELb0EEEvPT_PKS3_PKT0_S9_ifPKiSB_iPKfiiiSD_SD_iiiii)
        .other          _ZN4vllm25paged_attention_v1_kernelI13__nv_bfloat16S1_Li96ELi16ELi128ELNS_18Fp8KVCacheDataTypeE0ELb0EEEvPT_PKS3_PKT0_S9_ifPKiSB_iPKfiiiSD_SD_iiiii,@"STO_CUDA_ENTRY STV_DEFAULT"
_ZN4vllm25paged_attention_v1_kernelI13__nv_bfloat16S1_Li96ELi16ELi128ELNS_18Fp8KVCacheDataTypeE0ELb0EEEvPT_PKS3_PKT0_S9_ifPKiSB_iPKfiiiSD_SD_iiiii:
.text._ZN4vllm25paged_attention_v1_kernelI13__nv_bfloat16S1_Li96ELi16ELi128ELNS_18Fp8KVCacheDataTypeE0ELb0EEEvPT_PKS3_PKT0_S9_ifPKiSB_iPKfiiiSD_SD_iiiii:
[----:B------:R-:W-:Y:S01]  /*0000*/  LDC R1, c[0x0][0x37c] ;  /* 0x0000df00ff017b82 */ /* 0x000fe20000000800 */
[----:B------:R-:W0:Y:S07]  /*0010*/  S2R R0, SR_TID.X ;  /* 0x0000000000007919 */ /* 0x000e2e0000002100 */
[----:B------:R-:W1:Y:S01]  /*0020*/  LDC.64 R4, c[0x0][0x3b0] ;  /* 0x0000ec00ff047b82 */ /* 0x000e620000000a00 */
[----:B------:R-:W2:Y:S01]  /*0030*/  LDCU UR4, c[0x0][0x3c8] ;  /* 0x00007900ff0477ac */ /* 0x000ea20008000800 */
[----:B------:R-:W1:Y:S01]  /*0040*/  S2R R34, SR_CTAID.Y ;  /* 0x0000000000227919 */ /* 0x000e620000002600 */
[----:B------:R-:W3:Y:S01]  /*0050*/  LDCU.64 UR6, c[0x0][0x358] ;  /* 0x00006b00ff0677ac */ /* 0x000ee20008000a00 */
[----:B------:R-:W4:Y:S04]  /*0060*/  S2R R11, SR_CTAID.X ;  /* 0x00000000000b7919 */ /* 0x000f280000002500 */
[----:B------:R-:W2:Y:S08]  /*0070*/  LDC.64 R12, c[0x0][0x3c0] ;  /* 0x0000f000ff0c7b82 */ /* 0x000eb00000000a00 */
[----:B------:R-:W4:Y:S01]  /*0080*/  LDC R15, c[0x0][0x3a0] ;  /* 0x0000e800ff0f7b82 */ /* 0x000f220000000800 */
[----:B------:R-:W-:Y:S01]  /*0090*/  IMAD.MOV.U32 R32, RZ, RZ, RZ ;  /* 0x000000ffff207224 */ /* 0x000fe200078e00ff */
[----:B------:R-:W4:Y:S01]  /*00a0*/  S2R R23, SR_CgaCtaId ;  /* 0x0000000000177919 */ /* 0x000f220000008800 */
[----:B------:R-:W-:Y:S01]  /*00b0*/  MOV R20, 0x400 ;  /* 0x0000040000147802 */ /* 0x000fe20000000f00 */
[----:B------:R-:W1:Y:S01]  /*00c0*/  LDCU UR8, c[0x0][0x3cc] ;  /* 0x00007980ff0877ac */ /* 0x000e620008000800 */
[----:B------:R-:W1:Y:S01]  /*00d0*/  LDCU UR9, c[0x0][0x3a4] ;  /* 0x00007480ff0977ac */ /* 0x000e620008000800 */
[----:B------:R-:W1:Y:S01]  /*00e0*/  LDCU.64 UR10, c[0x0][0x390] ;  /* 0x00007200ff0a77ac */ /* 0x000e620008000a00 */
[----:B0-----:R-:W-:-:S02]  /*00f0*/  ISETP.GT.U32.AND P1, PT, R0, 0x17, PT ;  /* 0x000000170000780c */ /* 0x001fc40003f24070 */
[----:B--2---:R-:W-:Y:S01]  /*0100*/  ISETP.NE.U32.AND P0, PT, R12, RZ, PT ;  /* 0x000000ff0c00720c */ /* 0x004fe20003f05070 */
[----:B-1----:R-:W-:-:S03]  /*0110*/  IMAD.WIDE.U32 R4, R34, 0x4, R4 ;  /* 0x0000000422047825 */ /* 0x002fc600078e0004 */
[----:B------:R-:W-:Y:S01]  /*0120*/  ISETP.NE.AND.EX P0, PT, R13, RZ, PT, P0 ;  /* 0x000000ff0d00720c */ /* 0x000fe20003f05300 */
[----:B------:R-:W-:Y:S01]  /*0130*/  IMAD R2, R34, UR4, RZ ;  /* 0x0000000422027c24 */ /* 0x000fe2000f8e02ff */
[----:B---3--:R-:W2:Y:S05]  /*0140*/  LDG.E.CONSTANT R33, desc[UR6][R4.64] ;  /* 0x0000000604217981 */ /* 0x008eaa000c1e9900 */
[----:B------:R-:W0:Y:S01]  /*0150*/  @!P1 LDC.64 R8, c[0x0][0x388] ;  /* 0x0000e200ff089b82 */ /* 0x000e220000000a00 */
[----:B----4-:R-:W-:Y:S02]  /*0160*/  @!P1 IMAD R6, R11, 0x60, RZ ;  /* 0x000000600b069824 */ /* 0x010fe400078e02ff */
[----:B------:R-:W-:Y:S01]  /*0170*/  @!P1 IMAD.SHL.U32 R3, R0, 0x4, RZ ;  /* 0x0000000400039824 */ /* 0x000fe200078e00ff */
[----:B------:R-:W-:Y:S01]  /*0180*/  IABS R13, R15 ;  /* 0x0000000f000d7213 */ /* 0x000fe20000000000 */
[----:B------:R-:W1:Y:S03]  /*0190*/  LDCU UR4, c[0x0][0x3b8] ;  /* 0x00007700ff0477ac */ /* 0x000e660008000800 */
[----:B------:R-:W-:-:S02]  /*01a0*/  @!P1 IADD3 R3, P2, P3, R3, R2, R6 ;  /* 0x0000000203039210 */ /* 0x000fc40007b5e006 */
[----:B------:R-:W-:Y:S01]  /*01b0*/  SHF.R.S32.HI R2, RZ, 0x1f, R2 ;  /* 0x0000001fff027819 */ /* 0x000fe20000011402 */
[----:B------:R-:W3:Y:S01]  /*01c0*/  I2F.RP R10, R13 ;  /* 0x0000000d000a7306 */ /* 0x000ee20000209400 */
[----:B------:R-:W4:Y:S02]  /*01d0*/  @P0 LDC.64 R6, c[0x0][0x3c0] ;  /* 0x0000f000ff060b82 */ /* 0x000f240000000a00 */
[----:B------:R-:W-:Y:S02]  /*01e0*/  @!P1 IADD3.X R2, PT, PT, RZ, R2, RZ, P2, P3 ;  /* 0x00000002ff029210 */ /* 0x000fe400017e64ff */
[----:B0-----:R-:W-:-:S04]  /*01f0*/  @!P1 LEA R8, P2, R3, R8, 0x1 ;  /* 0x0000000803089211 */ /* 0x001fc800078408ff */
[----:B------:R-:W-:-:S05]  /*0200*/  @!P1 LEA.HI.X R9, R3, R9, R2, 0x1, P2 ;  /* 0x0000000903099211 */ /* 0x000fca00010f0c02 */
[----:B------:R-:W2:Y:S04]  /*0210*/  @!P1 LDG.E.CONSTANT R2, desc[UR6][R8.64] ;  /* 0x0000000608029981 */ /* 0x000ea8000c1e9900 */
[----:B------:R0:W2:Y:S01]  /*0220*/  @!P1 LDG.E.CONSTANT R3, desc[UR6][R8.64+0x4] ;  /* 0x0000040608039981 */ /* 0x0000a2000c1e9900 */
[----:B---3--:R-:W3:Y:S01]  /*0230*/  MUFU.RCP R10, R10 ;  /* 0x0000000a000a7308 */ /* 0x008ee20000001000 */
[----:B0-----:R-:W0:Y:S01]  /*0240*/  LDC R8, c[0x0][0x370] ;  /* 0x0000dc00ff087b82 */ /* 0x001e220000000800 */
[----:B---3--:R-:W-:-:S06]  /*0250*/  IADD3 R4, PT, PT, R10, 0xffffffe, RZ ;  /* 0x0ffffffe0a047810 */ /* 0x008fcc0007ffe0ff */
[----:B------:R3:W1:Y:S01]  /*0260*/  F2I.FTZ.U32.TRUNC.NTZ R5, R4 ;  /* 0x0000000400057305 */ /* 0x000662000021f000 */
[----:B----4-:R-:W-:-:S05]  /*0270*/  @P0 IMAD.WIDE.U32 R6, R11, 0x4, R6 ;  /* 0x000000040b060825 */ /* 0x010fca00078e0006 */
[----:B------:R0:W5:Y:S01]  /*0280*/  @P0 LDG.E.CONSTANT R32, desc[UR6][R6.64] ;  /* 0x0000000606200981 */ /* 0x000162000c1e9900 */
[----:B---3--:R-:W-:Y:S02]  /*0290*/  IMAD.MOV.U32 R4, RZ, RZ, RZ ;  /* 0x000000ffff047224 */ /* 0x008fe400078e00ff */
[----:B-1----:R-:W-:-:S04]  /*02a0*/  IMAD.MOV R12, RZ, RZ, -R5 ;  /* 0x000000ffff0c7224 */ /* 0x002fc800078e0a05 */
[----:B------:R-:W-:Y:S01]  /*02b0*/  IMAD R9, R12, R13, RZ ;  /* 0x0000000d0c097224 */ /* 0x000fe200078e02ff */
[----:B0-----:R-:W-:-:S03]  /*02c0*/  IABS R6, R8 ;  /* 0x0000000800067213 */ /* 0x001fc60000000000 */
        /* <DEDUP_REMOVED lines=30> */
[----:B------:R-:W-:Y:S02]  /*04b0*/  LOP3.LUT R31, R0, 0x1, RZ, 0xc0, !PT ;  /* 0x00000001001f7812 */ /* 0x000fe400078ec0ff */
[----:B------:R-:W-:-:S05]  /*04c0*/  LEA R6, R23, R20, 0x18 ;  /* 0x0000001417067211 */ /* 0x000fca00078ec0ff */
[----:B------:R-:W-:-:S04]  /*04d0*/  IMAD R36, R31, 0x60, R6 ;  /* 0x000000601f247824 */ /* 0x000fc800078e0206 */
[----:B------:R-:W-:-:S05]  /*04e0*/  @!P2 IMAD.IADD R4, R4, 0x1, -R7 ;  /* 0x000000010404a824 */ /* 0x000fca00078e0a07 */
[----:B------:R-:W-:Y:S02]  /*04f0*/  ISETP.GE.U32.AND P0, PT, R4, R7, PT ;  /* 0x000000070400720c */ /* 0x000fe40003f06070 */
[--C-:B------:R-:W-:Y:S01]  /*0500*/  SHF.R.U32.HI R51, RZ, 0x1, R0.reuse ;  /* 0x00000001ff337819 */ /* 0x100fe20000011600 */
[----:B------:R-:W-:Y:S01]  /*0510*/  @!P2 VIADD R28, R28, 0x1 ;  /* 0x000000011c1ca836 */ /* 0x000fe20000000000 */
[----:B------:R-:W-:Y:S02]  /*0520*/  SHF.R.U32.HI R30, RZ, 0x5, R0 ;  /* 0x00000005ff1e7819 */ /* 0x000fe40000011600 */
[----:B------:R-:W-:Y:S01]  /*0530*/  LOP3.LUT R4, R11, R8, RZ, 0x3c, !PT ;  /* 0x000000080b047212 */ /* 0x000fe200078e3cff */
[----:B------:R-:W-:-:S03]  /*0540*/  @!P1 IMAD R5, R51, 0x8, R36 ;  /* 0x0000000833059824 */ /* 0x000fc600078e0224 */
[----:B------:R-:W-:-:S03]  /*0550*/  ISETP.GE.AND P3, PT, R4, RZ, PT ;  /* 0x000000ff0400720c */ /* 0x000fc60003f66270 */
[----:B------:R-:W-:Y:S01]  /*0560*/  @P0 VIADD R28, R28, 0x1 ;  /* 0x000000011c1c0836 */ /* 0x000fe20000000000 */
[----:B------:R-:W-:Y:S01]  /*0570*/  BSSY B0, `(.L_x_18150) ;  /* 0x0000128000007945 */ /* 0x000fe20003800000 */
[----:B------:R-:W-:Y:S02]  /*0580*/  IMAD R21, R34, UR4, RZ ;  /* 0x0000000422157c24 */ /* 0x000fe4000f8e02ff */
[----:B------:R-:W-:Y:S01]  /*0590*/  IMAD.MOV.U32 R54, RZ, RZ, -0x800001 ;  /* 0xff7fffffff367424 */ /* 0x000fe200078e00ff */
[----:B--2---:R-:W-:-:S04]  /*05a0*/  IADD3 R6, PT, PT, R33, 0xf, RZ ;  /* 0x0000000f21067810 */ /* 0x004fc80007ffe0ff */
[----:B------:R-:W-:-:S04]  /*05b0*/  SHF.R.S32.HI R7, RZ, 0x1f, R6 ;  /* 0x0000001fff077819 */ /* 0x000fc80000011406 */
[----:B------:R-:W-:-:S04]  /*05c0*/  LEA.HI R7, R7, R6, RZ, 0x4 ;  /* 0x0000000607077211 */ /* 0x000fc800078f20ff */
[----:B------:R-:W-:-:S04]  /*05d0*/  SHF.R.S32.HI R29, RZ, 0x4, R7 ;  /* 0x00000004ff1d7819 */ /* 0x000fc80000011407 */
[----:B------:R-:W-:Y:S02]  /*05e0*/  ISETP.GE.AND P0, PT, R30, R29, PT ;  /* 0x0000001d1e00720c */ /* 0x000fe40003f06270 */
[----:B------:R-:W-:Y:S01]  /*05f0*/  @!P3 IADD3 R28, PT, PT, RZ, -R28, RZ ;  /* 0x8000001cff1cb210 */ /* 0x000fe20007ffe0ff */
[----:B------:R0:W-:Y:S01]  /*0600*/  @!P1 STS.64 [R5], R2 ;  /* 0x0000000205009388 */ /* 0x0001e20000000a00 */
[----:B------:R-:W-:Y:S01]  /*0610*/  BAR.SYNC.DEFER_BLOCKING 0x0 ;  /* 0x0000000000007b1d */ /* 0x000fe20000010000 */
[----:B------:R-:W-:-:S13]  /*0620*/  ISETP.NE.AND P1, PT, R8, RZ, PT ;  /* 0x000000ff0800720c */ /* 0x000fda0003f25270 */
[----:B------:R-:W-:Y:S01]  /*0630*/  @!P1 LOP3.LUT R28, RZ, R8, RZ, 0x33, !PT ;  /* 0x00000008ff1c9212 */ /* 0x000fe200078e33ff */
[----:B0-----:R-:W-:Y:S06]  /*0640*/  @P0 BRA `(.L_x_18151) ;  /* 0x0000001000680947 */ /* 0x001fec0003800000 */
[----:B------:R-:W-:Y:S01]  /*0650*/  SHF.R.U32.HI R2, RZ, 0x3, R0 ;  /* 0x00000003ff027819 */ /* 0x000fe20000011600 */
[----:B------:R-:W-:Y:S01]  /*0660*/  IMAD.SHL.U32 R0, R0, 0x2, RZ ;  /* 0x0000000200007824 */ /* 0x000fe200078e00ff */
[----:B------:R-:W-:Y:S01]  /*0670*/  IADD3 R20, PT, PT, R20, 0xe0, RZ ;  /* 0x000000e014147810 */ /* 0x000fe20007ffe0ff */
[----:B------:R-:W0:Y:S01]  /*0680*/  LDS.128 R8, [R36+0x10] ;  /* 0x0000100024087984 */ /* 0x000e220000000c00 */
[----:B------:R-:W-:Y:S01]  /*0690*/  LOP3.LUT R2, R2, 0x7c, RZ, 0xc0, !PT ;  /* 0x0000007c02027812 */ /* 0x000fe200078ec0ff */
[----:B------:R-:W-:Y:S01]  /*06a0*/  IMAD.MOV.U32 R3, RZ, RZ, RZ ;  /* 0x000000ffff037224 */ /* 0x000fe200078e00ff */
[----:B------:R-:W-:Y:S01]  /*06b0*/  LOP3.LUT R25, R0, 0x3c, RZ, 0xc0, !PT ;  /* 0x0000003c00197812 */ /* 0x000fe200078ec0ff */
[----:B------:R-:W1:Y:S01]  /*06c0*/  LDS.128 R12, [R36+0x20] ;  /* 0x00002000240c7984 */ /* 0x000e620000000c00 */
[----:B------:R-:W-:Y:S01]  /*06d0*/  LEA R0, R23, R20, 0x18 ;  /* 0x0000001417007211 */ /* 0x000fe200078ec0ff */
[----:B------:R-:W2:Y:S01]  /*06e0*/  LDCU.64 UR4, c[0x0][0x3a8] ;  /* 0x00007500ff0477ac */ /* 0x000ea20008000a00 */
[----:B------:R-:W-:Y:S01]  /*06f0*/  IMAD.WIDE R2, R21, 0x4, R2 ;  /* 0x0000000415027825 */ /* 0x000fe200078e0202 */
[----:B------:R-:W3:Y:S01]  /*0700*/  LDS.128 R4, [R36] ;  /* 0x0000000024047984 */ /* 0x000ee20000000c00 */
[----:B------:R-:W-:-:S02]  /*0710*/  LOP3.LUT R51, R51, 0xf, RZ, 0xc0, !PT ;  /* 0x0000000f33337812 */ /* 0x000fc400078ec0ff */
[C---:B------:R-:W-:Y:S01]  /*0720*/  IMAD R25, R30.reuse, 0x40, R25 ;  /* 0x000000401e197824 */ /* 0x040fe200078e0219 */
[----:B------:R-:W-:Y:S01]  /*0730*/  LDS.128 R16, [R36+0x30] ;  /* 0x0000300024107984 */ /* 0x000fe20000000c00 */
[----:B------:R-:W-:Y:S02]  /*0740*/  IMAD.MOV.U32 R54, RZ, RZ, -0x800001 ;  /* 0xff7fffffff367424 */ /* 0x000fe400078e00ff */
[----:B------:R-:W-:Y:S01]  /*0750*/  IMAD R64, R30, 0x10, R51 ;  /* 0x000000101e407824 */ /* 0x000fe200078e0233 */
[----:B------:R-:W-:Y:S01]  /*0760*/  IADD3 R0, PT, PT, R25, R0, RZ ;  /* 0x0000000019007210 */ /* 0x000fe20007ffe0ff */
[----:B------:R-:W-:Y:S02]  /*0770*/  LDS.128 R20, [R36+0x40] ;  /* 0x0000400024147984 */ /* 0x000fe40000000c00 */
[----:B------:R-:W-:Y:S02]  /*0780*/  VIADD R51, R64, 0x1 ;  /* 0x0000000140337836 */ /* 0x000fe40000000000 */
[----:B------:R4:W3:Y:S01]  /*0790*/  LDS.128 R24, [R36+0x50] ;  /* 0x0000500024187984 */ /* 0x0008e20000000c00 */
[----:B--2---:R-:W-:Y:S01]  /*07a0*/  IADD3 R2, P0, PT, R2, UR4, RZ ;  /* 0x0000000402027c10 */ /* 0x004fe2000ff1e0ff */
[----:B------:R-:W2:Y:S01]  /*07b0*/  S2R R52, SR_TID.X ;  /* 0x0000000000347919 */ /* 0x000ea20000002100 */
[----:B------:R-:W1:Y:S02]  /*07c0*/  LDCU UR4, c[0x0][0x3d0] ;  /* 0x00007a00ff0477ac */ /* 0x000e640008000800 */
[----:B------:R-:W-:-:S02]  /*07d0*/  IADD3.X R3, PT, PT, R3, UR5, RZ, P0, !PT ;  /* 0x0000000503037c10 */ /* 0x000fc400087fe4ff */
[----:B-----5:R-:W-:Y:S02]  /*07e0*/  FSETP.NEU.FTZ.AND P0, PT, R32, RZ, PT ;  /* 0x000000ff2000720b */ /* 0x020fe40003f1d000 */
[C---:B0-----:R-:W-:Y:S01]  /*07f0*/  PRMT R45, R10.reuse, 0x7632, R45 ;  /* 0x000076320a2d7816 */ /* 0x041fe2000000002d */
[----:B------:R-:W-:Y:S01]  /*0800*/  IMAD.U32 R35, R10, 0x10000, RZ ;  /* 0x000100000a237824 */ /* 0x000fe200078e00ff */
[C---:B------:R-:W-:Y:S01]  /*0810*/  PRMT R10, R11.reuse, 0x7632, R10 ;  /* 0x000076320b0a7816 */ /* 0x040fe2000000000a */
[----:B----4-:R-:W-:Y:S01]  /*0820*/  IMAD.U32 R36, R11, 0x10000, RZ ;  /* 0x000100000b247824 */ /* 0x010fe200078e00ff */
[----:B-1----:R-:W-:Y:S01]  /*0830*/  PRMT R11, R12, 0x7632, R11 ;  /* 0x000076320c0b7816 */ /* 0x002fe2000000000b */
[----:B------:R-:W-:Y:S01]  /*0840*/  IMAD R63, R28, UR4, RZ ;  /* 0x000000041c3f7c24 */ /* 0x000fe2000f8e02ff */
[----:B------:R-:W-:Y:S01]  /*0850*/  SHF.L.U32 R38, R12, 0x10, RZ ;  /* 0x000000100c267819 */ /* 0x000fe200000006ff */
[C---:B------:R-:W-:Y:S01]  /*0860*/  IMAD.U32 R40, R13.reuse, 0x10000, RZ ;  /* 0x000100000d287824 */ /* 0x040fe200078e00ff */
[----:B------:R-:W-:Y:S01]  /*0870*/  PRMT R12, R13, 0x7632, R12 ;  /* 0x000076320d0c7816 */ /* 0x000fe2000000000c */
[----:B------:R-:W-:Y:S01]  /*0880*/  IMAD.U32 R65, R11, 0x10000, RZ ;  /* 0x000100000b417824 */ /* 0x000fe200078e00ff */
[C---:B---3--:R-:W-:Y:S01]  /*0890*/  PRMT R39, R5.reuse, 0x7632, R39 ;  /* 0x0000763205277816 */ /* 0x048fe20000000027 */
[----:B------:R-:W-:Y:S01]  /*08a0*/  IMAD.U32 R5, R5, 0x10000, RZ ;  /* 0x0001000005057824 */ /* 0x000fe200078e00ff */
[----:B------:R-:W-:-:S02]  /*08b0*/  PRMT R41, R6, 0x7632, R41 ;  /* 0x0000763206297816 */ /* 0x000fc40000000029 */
        /* <DEDUP_REMOVED lines=12> */
[----:B--2---:R-:W-:Y:S01]  /*0980*/  SHF.L.U32 R27, R52, 0x2, RZ ;  /* 0x00000002341b7819 */ /* 0x004fe200000006ff */
[----:B------:R-:W-:Y:S01]  /*0990*/  IMAD.IADD R52, R64, 0x1, -R33 ;  /* 0x0000000140347824 */ /* 0x000fe200078e0a21 */
[----:B------:R-:W-:Y:S01]  /*09a0*/  PRMT R48, R17, 0x7632, R48 ;  /* 0x0000763211307816 */ /* 0x000fe20000000030 */
[----:B------:R-:W-:Y:S01]  /*09b0*/  IMAD.U32 R64, R10, 0x10000, RZ ;  /* 0x000100000a407824 */ /* 0x000fe200078e00ff */
[----:B------:R-:W-:Y:S01]  /*09c0*/  LOP3.LUT R66, R27, 0x78, RZ, 0xc0, !PT ;  /* 0x000000781b427812 */ /* 0x000fe200078ec0ff */
        /* <DEDUP_REMOVED lines=39> */
[----:B------:R-:W-:-:S02]  /*0c40*/  LOP3.LUT R27, R27, 0x4, RZ, 0xc0, !PT ;  /* 0x000000041b1b7812 */ /* 0x000fc400078ec0ff */
        /* <DEDUP_REMOVED lines=9> */
.L_x_18153:
[----:B------:R-:W2:Y:S02]  /*0ce0*/  LDG.E.CONSTANT R13, desc[UR6][R2.64] ;  /* 0x00000006020d7981 */ /* 0x000ea4000c1e9900 */
[----:B--2---:R-:W-:-:S03]  /*0cf0*/  IMAD.WIDE R12, R13, UR8, R10 ;  /* 0x000000080d0c7c25 */ /* 0x004fc6000f8e020a */
[----:B------:R-:W-:-:S04]  /*0d00*/  IADD3 R63, P1, PT, R12, R27, RZ ;  /* 0x0000001b0c3f7210 */ /* 0x000fc80007f3e0ff */
[----:B------:R-:W-:Y:S02]  /*0d10*/  IADD3.X R66, PT, PT, RZ, R13, RZ, P1, !PT ;  /* 0x0000000dff427210 */ /* 0x000fe40000ffe4ff */
[----:B------:R-:W-:-:S04]  /*0d20*/  LEA R12, P1, R63, UR10, 0x1 ;  /* 0x0000000a3f0c7c11 */ /* 0x000fc8000f8208ff */
[----:B------:R-:W-:-:S05]  /*0d30*/  LEA.HI.X R13, R63, UR11, R66, 0x1, P1 ;  /* 0x0000000b3f0d7c11 */ /* 0x000fca00088f0c42 */
[----:B------:R-:W2:Y:S04]  /*0d40*/  LDG.E.CONSTANT R72, desc[UR6][R12.64+0x100] ;  /* 0x000100060c487981 */ /* 0x000ea8000c1e9900 */
[----:B------:R-:W3:Y:S04]  /*0d50*/  LDG.E.CONSTANT R63, desc[UR6][R12.64] ;  /* 0x000000060c3f7981 */ /* 0x000ee8000c1e9900 */
[----:B------:R-:W4:Y:S04]  /*0d60*/  LDG.E.CONSTANT R70, desc[UR6][R12.64+0x200] ;  /* 0x000200060c467981 */ /* 0x000f28000c1e9900 */
[----:B------:R-:W5:Y:S04]  /*0d70*/  LDG.E.CONSTANT R66, desc[UR6][R12.64+0x300] ;  /* 0x000300060c427981 */ /* 0x000f68000c1e9900 */
[----:B------:R-:W5:Y:S01]  /*0d80*/  LDG.E.CONSTANT R69, desc[UR6][R12.64+0x400] ;  /* 0x000400060c457981 */ /* 0x000f62000c1e9900 */
[----:B--2---:R-:W-:-:S04]  /*0d90*/  IMAD.U32 R71, R72, 0x10000, RZ ;  /* 0x0001000048477824 */ /* 0x004fc800078e00ff */
[----:B------:R-:W-:Y:S01]  /*0da0*/  FMUL.FTZ R73, R6, R71 ;  /* 0x0000004706497220 */ /* 0x000fe20000410000 */
[----:B---3--:R-:W-:-:S04]  /*0db0*/  IMAD.U32 R71, R63, 0x10000, RZ ;  /* 0x000100003f477824 */ /* 0x008fc800078e00ff */
[--C-:B------:R-:W-:Y:S01]  /*0dc0*/  FFMA.FTZ R71, R4, R71, R73.reuse ;  /* 0x0000004704477223 */ /* 0x100fe20000010049 */
[----:B------:R-:W-:Y:S02]  /*0dd0*/  PRMT R73, R72, 0x7632, R73 ;  /* 0x0000763248497816 */ /* 0x000fe40000000049 */
[----:B------:R-:W-:Y:S02]  /*0de0*/  PRMT R72, R63, 0x7632, R72 ;  /* 0x000076323f487816 */ /* 0x000fe40000000048 */
[----:B------:R-:W2:Y:S01]  /*0df0*/  LDG.E.CONSTANT R63, desc[UR6][R12.64+0x500] ;  /* 0x000500060c3f7981 */ /* 0x000ea2000c1e9900 */
[----:B------:R-:W-:Y:S01]  /*0e00*/  SHF.L.U32 R74, R73, 0x10, RZ ;  /* 0x00000010494a7819 */ /* 0x000fe200000006ff */
[----:B----4-:R-:W-:Y:S02]  /*0e10*/  IMAD.U32 R73, R70, 0x10000, RZ ;  /* 0x0001000046497824 */ /* 0x010fe400078e00ff */
[----:B------:R-:W-:Y:S02]  /*0e20*/  IMAD.U32 R72, R72, 0x10000, RZ ;  /* 0x0001000048487824 */ /* 0x000fe400078e00ff */
[----:B------:R-:W-:-:S04]  /*0e30*/  FMUL.FTZ R74, R41, R74 ;  /* 0x0000004a294a7220 */ /* 0x000fc80000410000 */
[----:B------:R-:W-:Y:S01]  /*0e40*/  FFMA.FTZ R72, R37, R72, R74 ;  /* 0x0000004825487223 */ /* 0x000fe2000001004a */
[----:B------:R-:W-:Y:S02]  /*0e50*/  FFMA.FTZ R74, R8, R73, R71 ;  /* 0x00000049084a7223 */ /* 0x000fe40000010047 */
[----:B------:R-:W3:Y:S01]  /*0e60*/  LDG.E.CONSTANT R71, desc[UR6][R12.64+0x600] ;  /* 0x000600060c477981 */ /* 0x000ee2000c1e9900 */
[----:B------:R-:W-:Y:S01]  /*0e70*/  PRMT R70, R70, 0x7632, R70 ;  /* 0x0000763246467816 */ /* 0x000fe20000000046 */
[C---:B-----5:R-:W-:Y:S01]  /*0e80*/  IMAD.U32 R73, R66.reuse, 0x10000, RZ ;  /* 0x0001000042497824 */ /* 0x060fe200078e00ff */
[----:B------:R-:W-:Y:S02]  /*0e90*/  PRMT R66, R66, 0x7632, R66 ;  /* 0x0000763242427816 */ /* 0x000fe40000000042 */
[----:B------:R-:W-:Y:S01]  /*0ea0*/  SHF.L.U32 R70, R70, 0x10, RZ ;  /* 0x0000001046467819 */ /* 0x000fe200000006ff */
[----:B------:R-:W-:Y:S02]  /*0eb0*/  FFMA.FTZ R73, R35, R73, R74 ;  /* 0x0000004923497223 */ /* 0x000fe4000001004a */
[----:B------:R-:W-:Y:S01]  /*0ec0*/  IMAD.U32 R66, R66, 0x10000, RZ ;  /* 0x0001000042427824 */ /* 0x000fe200078e00ff */
[----:B------:R-:W4:Y:S01]  /*0ed0*/  LDG.E.CONSTANT R74, desc[UR6][R12.64+0xb00] ;  /* 0x000b00060c4a7981 */ /* 0x000f22000c1e9900 */
[----:B------:R-:W-:-:S03]  /*0ee0*/  FFMA.FTZ R72, R43, R70, R72 ;  /* 0x000000462b487223 */ /* 0x000fc60000010048 */
[----:B------:R-:W5:Y:S01]  /*0ef0*/  LDG.E.CONSTANT R70, desc[UR6][R12.64+0x700] ;  /* 0x000700060c467981 */ /* 0x000f62000c1e9900 */
[--C-:B------:R-:W-:Y:S01]  /*0f00*/  FFMA.FTZ R66, R45, R66, R72.reuse ;  /* 0x000000422d427223 */ /* 0x100fe20000010048 */
[C---:B------:R-:W-:Y:S02]  /*0f10*/  PRMT R72, R69.reuse, 0x7632, R72 ;  /* 0x0000763245487816 */ /* 0x040fe40000000048 */
[----:B------:R-:W-:-:S03]  /*0f20*/  SHF.L.U32 R69, R69, 0x10, RZ ;  /* 0x0000001045457819 */ /* 0x000fc600000006ff */
[----:B------:R-:W-:Y:S02]  /*0f30*/  IMAD.U32 R72, R72, 0x10000, RZ ;  /* 0x0001000048487824 */ /* 0x000fe400078e00ff */
[----:B------:R-:W-:Y:S02]  /*0f40*/  FFMA.FTZ R73, R38, R69, R73 ;  /* 0x0000004526497223 */ /* 0x000fe40000010049 */
[----:B------:R-:W4:Y:S01]  /*0f50*/  LDG.E.CONSTANT R69, desc[UR6][R12.64+0x800] ;  /* 0x000800060c457981 */ /* 0x000f22000c1e9900 */
[----:B------:R-:W-:Y:S01]  /*0f60*/  FFMA.FTZ R75, R65, R72, R66 ;  /* 0x00000048414b7223 */ /* 0x000fe20000010042 */
[C---:B--2---:R-:W-:Y:S01]  /*0f70*/  IMAD.U32 R66, R63.reuse, 0x10000, RZ ;  /* 0x000100003f427824 */ /* 0x044fe200078e00ff */
[----:B------:R-:W-:-:S03]  /*0f80*/  PRMT R63, R63, 0x7632, R63 ;  /* 0x000076323f3f7816 */ /* 0x000fc6000000003f */
[----:B------:R-:W-:Y:S01]  /*0f90*/  FFMA.FTZ R73, R14, R66, R73 ;  /* 0x000000420e497223 */ /* 0x000fe20000010049 */
[----:B------:R-:W-:Y:S01]  /*0fa0*/  SHF.L.U32 R63, R63, 0x10, RZ ;  /* 0x000000103f3f7819 */ /* 0x000fe200000006ff */
[----:B------:R-:W2:Y:S04]  /*0fb0*/  LDG.E.CONSTANT R66, desc[UR6][R12.64+0x900] ;  /* 0x000900060c427981 */ /* 0x000ea8000c1e9900 */
[----:B------:R-:W-:Y:S01]  /*0fc0*/  FFMA.FTZ R72, R68, R63, R75 ;  /* 0x0000003f44487223 */ /* 0x000fe2000001004b */
[----:B---3--:R-:W-:-:S04]  /*0fd0*/  IMAD.U32 R63, R71, 0x10000, RZ ;  /* 0x00010000473f7824 */ /* 0x008fc800078e00ff */
[----:B------:R-:W-:Y:S02]  /*0fe0*/  FFMA.FTZ R73, R16, R63, R73 ;  /* 0x0000003f10497223 */ /* 0x000fe40000010049 */
[----:B------:R-:W3:Y:S01]  /*0ff0*/  LDG.E.CONSTANT R63, desc[UR6][R12.64+0xa00] ;  /* 0x000a00060c3f7981 */ /* 0x000ee2000c1e9900 */
[----:B------:R-:W-:-:S05]  /*1000*/  PRMT R71, R71, 0x7632, R71 ;  /* 0x0000763247477816 */ /* 0x000fca0000000047 */
[----:B------:R-:W-:-:S04]  /*1010*/  IMAD.U32 R71, R71, 0x10000, RZ ;  /* 0x0001000047477824 */ /* 0x000fc800078e00ff */
[----:B------:R-:W-:Y:S01]  /*1020*/  FFMA.FTZ R72, R47, R71, R72 ;  /* 0x000000472f487223 */ /* 0x000fe20000010048 */
[C---:B-----5:R-:W-:Y:S02]  /*1030*/  SHF.L.U32 R71, R70.reuse, 0x10, RZ ;  /* 0x0000001046477819 */ /* 0x060fe400000006ff */
[----:B------:R-:W-:-:S05]  /*1040*/  PRMT R70, R70, 0x7632, R70 ;  /* 0x0000763246467816 */ /* 0x000fca0000000046 */
[----:B------:R-:W-:-:S04]  /*1050*/  IMAD.U32 R70, R70, 0x10000, RZ ;  /* 0x0001000046467824 */ /* 0x000fc800078e00ff */
[--C-:B------:R-:W-:Y:S01]  /*1060*/  FFMA.FTZ R70, R49, R70, R72.reuse ;  /* 0x0000004631467223 */ /* 0x100fe20000010048 */
[C---:B----4-:R-:W-:Y:S01]  /*1070*/  PRMT R72, R69.reuse, 0x7632, R72 ;  /* 0x0000763245487816 */ /* 0x050fe20000000048 */
[----:B------:R-:W-:Y:S01]  /*1080*/  FFMA.FTZ R71, R18, R71, R73 ;  /* 0x0000004712477223 */ /* 0x000fe20000010049 */
[----:B------:R-:W-:Y:S02]  /*1090*/  IMAD.U32 R69, R69, 0x10000, RZ ;  /* 0x0001000045457824 */ /* 0x000fe400078e00ff */
[----:B------:R-:W-:Y:S02]  /*10a0*/  SHF.L.U32 R72, R72, 0x10, RZ ;  /* 0x0000001048487819 */ /* 0x000fe400000006ff */
[----:B------:R-:W-:-:S03]  /*10b0*/  FFMA.FTZ R69, R20, R69, R71 ;  /* 0x0000004514457223 */ /* 0x000fc60000010047 */
[----:B------:R-:W-:Y:S02]  /*10c0*/  FFMA.FTZ R73, R55, R72, R70 ;  /* 0x0000004837497223 */ /* 0x000fe40000010046 */
[----:B------:R-:W4:Y:S01]  /*10d0*/  LDG.E.CONSTANT R70, desc[UR6][R12.64+0x104] ;  /* 0x000104060c467981 */ /* 0x000f22000c1e9900 */
[----:B--2---:R-:W-:-:S04]  /*10e0*/  IMAD.U32 R71, R66, 0x10000, RZ ;  /* 0x0001000042477824 */ /* 0x004fc800078e00ff */
[----:B------:R-:W-:Y:S02]  /*10f0*/  FFMA.FTZ R69, R22, R71, R69 ;  /* 0x0000004716457223 */ /* 0x000fe40000010045 */
[----:B------:R-:W2:Y:S01]  /*1100*/  LDG.E.CONSTANT R71, desc[UR6][R12.64+0x4] ;  /* 0x000004060c477981 */ /* 0x000ea2000c1e9900 */
[----:B------:R-:W-:Y:S02]  /*1110*/  PRMT R66, R66, 0x7632, R66 ;  /* 0x0000763242427816 */ /* 0x000fe40000000042 */
[----:B---3--:R-:W-:-:S03]  /*1120*/  SHF.L.U32 R72, R63, 0x10, RZ ;  /* 0x000000103f487819 */ /* 0x008fc600000006ff */
[----:B------:R-:W-:Y:S02]  /*1130*/  IMAD.U32 R66, R66, 0x10000, RZ ;  /* 0x0001000042427824 */ /* 0x000fe400078e00ff */
[----:B------:R-:W-:Y:S02]  /*1140*/  FFMA.FTZ R69, R24, R72, R69 ;  /* 0x0000004818457223 */ /* 0x000fe40000010045 */
[----:B------:R-:W3:Y:S01]  /*1150*/  LDG.E.CONSTANT R72, desc[UR6][R12.64+0x204] ;  /* 0x000204060c487981 */ /* 0x000ee2000c1e9900 */
[----:B------:R-:W-:-:S03]  /*1160*/  FFMA.FTZ R66, R58, R66, R73 ;  /* 0x000000423a427223 */ /* 0x000fc60000010049 */
[----:B------:R-:W5:Y:S01]  /*1170*/  LDG.E.CONSTANT R73, desc[UR6][R12.64+0x304] ;  /* 0x000304060c497981 */ /* 0x000f62000c1e9900 */
[----:B------:R-:W-:-:S05]  /*1180*/  PRMT R63, R63, 0x7632, R63 ;  /* 0x000076323f3f7816 */ /* 0x000fca000000003f */
[----:B------:R-:W-:-:S04]  /*1190*/  IMAD.U32 R63, R63, 0x10000, RZ ;  /* 0x000100003f3f7824 */ /* 0x000fc800078e00ff */
[----:B------:R-:W-:Y:S01]  /*11a0*/  FFMA.FTZ R66, R59, R63, R66 ;  /* 0x0000003f3b427223 */ /* 0x000fe20000010042 */
[----:B------:R-:W-:-:S04]  /*11b0*/  IMAD.U32 R63, R74, 0x10000, RZ ;  /* 0x000100004a3f7824 */ /* 0x000fc800078e00ff */
[----:B------:R-:W-:Y:S02]  /*11c0*/  FFMA.FTZ R63, R26, R63, R69 ;  /* 0x0000003f1a3f7223 */ /* 0x000fe40000010045 */
[----:B------:R-:W5:Y:S01]  /*11d0*/  LDG.E.CONSTANT R69, desc[UR6][R12.64+0x404] ;  /* 0x000404060c457981 */ /* 0x000f62000c1e9900 */
[----:B------:R-:W-:-:S04]  /*11e0*/  PRMT R74, R74, 0x7632, R74 ;  /* 0x000076324a4a7816 */ /* 0x000fc8000000004a */
[----:B------:R-:W-:-:S05]  /*11f0*/  SHF.L.U32 R74, R74, 0x10, RZ ;  /* 0x000000104a4a7819 */ /* 0x000fca00000006ff */
[----:B------:R-:W-:Y:S01]  /*1200*/  FFMA.FTZ R66, R61, R74, R66 ;  /* 0x0000004a3d427223 */ /* 0x000fe20000010042 */
[C---:B----4-:R-:W-:Y:S01]  /*1210*/  IMAD.U32 R74, R70.reuse, 0x10000, RZ ;  /* 0x00010000464a7824 */ /* 0x050fe200078e00ff */
[----:B------:R-:W-:-:S03]  /*1220*/  PRMT R70, R70, 0x7632, R70 ;  /* 0x0000763246467816 */ /* 0x000fc60000000046 */
[----:B------:R-:W-:Y:S01]  /*1230*/  FMUL.FTZ R76, R7, R74 ;  /* 0x0000004a074c7220 */ /* 0x000fe20000410000 */
[----:B------:R-:W-:Y:S01]  /*1240*/  SHF.L.U32 R75, R70, 0x10, RZ ;  /* 0x00000010464b7819 */ /* 0x000fe200000006ff */
[C---:B--2---:R-:W-:Y:S01]  /*1250*/  IMAD.U32 R74, R71.reuse, 0x10000, RZ ;  /* 0x00010000474a7824 */ /* 0x044fe200078e00ff */
[----:B------:R-:W-:-:S03]  /*1260*/  PRMT R71, R71, 0x7632, R71 ;  /* 0x0000763247477816 */ /* 0x000fc60000000047 */
[----:B------:R-:W-:Y:S01]  /*1270*/  FFMA.FTZ R74, R5, R74, R76 ;  /* 0x0000004a054a7223 */ /* 0x000fe2000001004c */
[----:B------:R-:W-:Y:S01]  /*1280*/  FMUL.FTZ R76, R42, R75 ;  /* 0x0000004b2a4c7220 */ /* 0x000fe20000410000 */
[----:B------:R-:W-:-:S04]  /*1290*/  IMAD.U32 R70, R71, 0x10000, RZ ;  /* 0x0001000047467824 */ /* 0x000fc800078e00ff */
[----:B------:R-:W-:Y:S01]  /*12a0*/  FFMA.FTZ R71, R39, R70, R76 ;  /* 0x0000004627477223 */ /* 0x000fe2000001004c */
[C---:B---3--:R-:W-:Y:S01]  /*12b0*/  IMAD.U32 R70, R72.reuse, 0x10000, RZ ;  /* 0x0001000048467824 */ /* 0x048fe200078e00ff */
[----:B------:R-:W-:-:S03]  /*12c0*/  PRMT R72, R72, 0x7632, R72 ;  /* 0x0000763248487816 */ /* 0x000fc60000000048 */
[----:B------:R-:W-:Y:S01]  /*12d0*/  FFMA.FTZ R75, R9, R70, R74 ;  /* 0x00000046094b7223 */ /* 0x000fe2000001004a */
[----:B-----5:R-:W-:Y:S01]  /*12e0*/  IMAD.U32 R70, R73, 0x10000, RZ ;  /* 0x0001000049467824 */ /* 0x020fe200078e00ff */
[----:B------:R-:W-:-:S03]  /*12f0*/  SHF.L.U32 R72, R72, 0x10, RZ ;  /* 0x0000001048487819 */ /* 0x000fc600000006ff */
[----:B------:R-:W-:Y:S01]  /*1300*/  FFMA.FTZ R75, R36, R70, R75 ;  /* 0x00000046244b7223 */ /* 0x000fe2000001004b */
[----:B------:R-:W-:Y:S01]  /*1310*/  PRMT R73, R73, 0x7632, R73 ;  /* 0x0000763249497816 */ /* 0x000fe20000000049 */
[----:B------:R-:W2:Y:S01]  /*1320*/  LDG.E.CONSTANT R70, desc[UR6][R12.64+0x504] ;  /* 0x000504060c467981 */ /* 0x000ea2000c1e9900 */
[----:B------:R-:W-:-:S03]  /*1330*/  FFMA.FTZ R71, R44, R72, R71 ;  /* 0x000000482c477223 */ /* 0x000fc60000010047 */
[----:B------:R-:W-:-:S04]  /*1340*/  IMAD.U32 R73, R73, 0x10000, RZ ;  /* 0x0001000049497824 */ /* 0x000fc800078e00ff */
[----:B------:R-:W-:Y:S02]  /*1350*/  FFMA.FTZ R74, R64, R73, R71 ;  /* 0x00000049404a7223 */ /* 0x000fe40000010047 */
[----:B------:R-:W3:Y:S01]  /*1360*/  LDG.E.CONSTANT R71, desc[UR6][R12.64+0x604] ;  /* 0x000604060c477981 */ /* 0x000ee2000c1e9900 */
[C---:B------:R-:W-:Y:S02]  /*1370*/  SHF.L.U32 R72, R69.reuse, 0x10, RZ ;  /* 0x0000001045487819 */ /* 0x040fe400000006ff */
[----:B------:R-:W-:Y:S01]  /*1380*/  PRMT R69, R69, 0x7632, R69 ;  /* 0x0000763245457816 */ /* 0x000fe20000000045 */
[----:B------:R-:W4:Y:S04]  /*1390*/  LDG.E.CONSTANT R73, desc[UR6][R12.64+0x704] ;  /* 0x000704060c497981 */ /* 0x000f28000c1e9900 */
[----:B------:R-:W-:-:S02]  /*13a0*/  IMAD.U32 R69, R69, 0x10000, RZ ;  /* 0x0001000045457824 */ /* 0x000fc400078e00ff */
[----:B------:R-:W-:Y:S02]  /*13b0*/  FFMA.FTZ R72, R40, R72, R75 ;  /* 0x0000004828487223 */ /* 0x000fe4000001004b */
[----:B------:R-:W-:Y:S02]  /*13c0*/  FFMA.FTZ R75, R67, R69, R74 ;  /* 0x00000045434b7223 */ /* 0x000fe4000001004a */
[----:B------:R-:W5:Y:S01]  /*13d0*/  LDG.E.CONSTANT R69, desc[UR6][R12.64+0x804] ;  /* 0x000804060c457981 */ /* 0x000f62000c1e9900 */
[C---:B--2---:R-:W-:Y:S01]  /*13e0*/  IMAD.U32 R74, R70.reuse, 0x10000, RZ ;  /* 0x00010000464a7824 */ /* 0x044fe200078e00ff */
[----:B------:R-:W-:-:S04]  /*13f0*/  PRMT R70, R70, 0x7632, R70 ;  /* 0x0000763246467816 */ /* 0x000fc80000000046 */
[----:B------:R-:W-:Y:S01]  /*1400*/  SHF.L.U32 R70, R70, 0x10, RZ ;  /* 0x0000001046467819 */ /* 0x000fe200000006ff */
[----:B------:R-:W-:-:S04]  /*1410*/  FFMA.FTZ R72, R15, R74, R72 ;  /* 0x0000004a0f487223 */ /* 0x000fc80000010048 */
[----:B------:R-:W-:Y:S01]  /*1420*/  FFMA.FTZ R75, R46, R70, R75 ;  /* 0x000000462e4b7223 */ /* 0x000fe2000001004b */
[C---:B---3--:R-:W-:Y:S01]  /*1430*/  IMAD.U32 R70, R71.reuse, 0x10000, RZ ;  /* 0x0001000047467824 */ /* 0x048fe200078e00ff */
[----:B------:R-:W-:-:S03]  /*1440*/  PRMT R71, R71, 0x7632, R71 ;  /* 0x0000763247477816 */ /* 0x000fc60000000047 */
[----:B------:R-:W-:Y:S01]  /*1450*/  FFMA.FTZ R72, R17, R70, R72 ;  /* 0x0000004611487223 */ /* 0x000fe20000010048 */
[----:B----4-:R-:W-:Y:S01]  /*1460*/  PRMT R70, R73, 0x7632, R70 ;  /* 0x0000763249467816 */ /* 0x010fe20000000046 */
[----:B------:R-:W-:Y:S01]  /*1470*/  IMAD.U32 R71, R71, 0x10000, RZ ;  /* 0x0001000047477824 */ /* 0x000fe200078e00ff */
[----:B------:R-:W-:-:S03]  /*1480*/  SHF.L.U32 R73, R73, 0x10, RZ ;  /* 0x0000001049497819 */ /* 0x000fc600000006ff */
[----:B------:R-:W-:Y:S02]  /*1490*/  IMAD.U32 R70, R70, 0x10000, RZ ;  /* 0x0001000046467824 */ /* 0x000fe400078e00ff */
[----:B------:R-:W-:Y:S01]  /*14a0*/  FFMA.FTZ R71, R48, R71, R75 ;  /* 0x0000004730477223 */ /* 0x000fe2000001004b */
[----:B------:R-:W-:Y:S01]  /*14b0*/  FFMA.FTZ R72, R19, R73, R72 ;  /* 0x0000004913487223 */ /* 0x000fe20000010048 */
[----:B-----5:R-:W-:Y:S01]  /*14c0*/  IMAD.U32 R74, R69, 0x10000, RZ ;  /* 0x00010000454a7824 */ /* 0x020fe200078e00ff */
[----:B------:R-:W2:Y:S01]  /*14d0*/  LDG.E.CONSTANT R73, desc[UR6][R12.64+0xb04] ;  /* 0x000b04060c497981 */ /* 0x000ea2000c1e9900 */
[----:B------:R-:W-:-:S03]  /*14e0*/  FFMA.FTZ R71, R50, R70, R71 ;  /* 0x0000004632477223 */ /* 0x000fc60000010047 */
[----:B------:R-:W3:Y:S01]  /*14f0*/  LDG.E.CONSTANT R70, desc[UR6][R12.64+0x904] ;  /* 0x000904060c467981 */ /* 0x000ee2000c1e9900 */
[----:B------:R-:W-:-:S03]  /*1500*/  FFMA.FTZ R74, R21, R74, R72 ;  /* 0x0000004a154a7223 */ /* 0x000fc60000010048 */
[----:B------:R-:W4:Y:S01]  /*1510*/  LDG.E.CONSTANT R72, desc[UR6][R12.64+0xa04] ;  /* 0x000a04060c487981 */ /* 0x000f22000c1e9900 */
[----:B------:R-:W-:-:S04]  /*1520*/  PRMT R69, R69, 0x7632, R69 ;  /* 0x0000763245457816 */ /* 0x000fc80000000045 */
[----:B------:R-:W-:-:S05]  /*1530*/  SHF.L.U32 R69, R69, 0x10, RZ ;  /* 0x0000001045457819 */ /* 0x000fca00000006ff */
[----:B------:R-:W-:Y:S01]  /*1540*/  FFMA.FTZ R76, R56, R69, R71 ;  /* 0x00000045384c7223 */ /* 0x000fe20000010047 */
[----:B------:R-:W-:Y:S01]  /*1550*/  FADD.FTZ R63, R63, R66 ;  /* 0x000000423f3f7221 */ /* 0x000fe20000010000 */
[----:B------:R-:W-:Y:S01]  /*1560*/  UMOV UR4, 0xffffffff ;  /* 0xffffffff00047882 */ /* 0x000fe20000000000 */
[C---:B---3--:R-:W-:Y:S01]  /*1570*/  PRMT R69, R70.reuse, 0x7632, R69 ;  /* 0x0000763246457816 */ /* 0x048fe20000000045 */
[----:B------:R-:W-:Y:S01]  /*1580*/  IMAD.U32 R70, R70, 0x10000, RZ ;  /* 0x0001000046467824 */ /* 0x000fe200078e00ff */
[----:B----4-:R-:W-:-:S03]  /*1590*/  PRMT R71, R72, 0x7632, R71 ;  /* 0x0000763248477816 */ /* 0x010fc60000000047 */
[----:B------:R-:W-:Y:S01]  /*15a0*/  IMAD.U32 R69, R69, 0x10000, RZ ;  /* 0x0001000045457824 */ /* 0x000fe200078e00ff */
[----:B------:R-:W-:Y:S01]  /*15b0*/  SHF.L.U32 R72, R72, 0x10, RZ ;  /* 0x0000001048487819 */ /* 0x000fe200000006ff */
[----:B------:R-:W-:Y:S01]  /*15c0*/  FFMA.FTZ R70, R23, R70, R74 ;  /* 0x0000004617467223 */ /* 0x000fe2000001004a */
[----:B--2---:R-:W-:Y:S01]  /*15d0*/  PRMT R12, R73, 0x7632, R12 ;  /* 0x00007632490c7816 */ /* 0x004fe2000000000c */
[----:B------:R-:W-:Y:S01]  /*15e0*/  FFMA.FTZ R69, R57, R69, R76 ;  /* 0x0000004539457223 */ /* 0x000fe2000001004c */
[----:B------:R-:W-:Y:S02]  /*15f0*/  IMAD.U32 R71, R71, 0x10000, RZ ;  /* 0x0001000047477824 */ /* 0x000fe400078e00ff */
[----:B------:R-:W-:Y:S01]  /*1600*/  FFMA.FTZ R70, R25, R72, R70 ;  /* 0x0000004819467223 */ /* 0x000fe20000010046 */
[----:B------:R-:W-:Y:S01]  /*1610*/  IMAD.U32 R73, R73, 0x10000, RZ ;  /* 0x0001000049497824 */ /* 0x000fe200078e00ff */
[----:B------:R-:W-:Y:S01]  /*1620*/  SHF.L.U32 R12, R12, 0x10, RZ ;  /* 0x000000100c0c7819 */ /* 0x000fe200000006ff */
[----:B------:R-:W-:-:S02]  /*1630*/  FFMA.FTZ R69, R60, R71, R69 ;  /* 0x000000473c457223 */ /* 0x000fc40000010045 */
[----:B------:R-:W-:Y:S02]  /*1640*/  FFMA.FTZ R70, R53, R73, R70 ;  /* 0x0000004935467223 */ /* 0x000fe40000010046 */
[----:B------:R-:W-:Y:S02]  /*1650*/  FFMA.FTZ R12, R62, R12, R69 ;  /* 0x0000000c3e0c7223 */ /* 0x000fe40000010045 */
[----:B------:R-:W-:-:S04]  /*1660*/  FADD.FTZ R63, R70, R63 ;  /* 0x0000003f463f7221 */ /* 0x000fc80000010000 */
[----:B------:R-:W-:Y:S01]  /*1670*/  FADD.FTZ R12, R12, R63 ;  /* 0x0000003f0c0c7221 */ /* 0x000fe20000010000 */
[----:B------:R-:W-:Y:S06]  /*1680*/  BRA.DIV UR4, `(.L_x_18152) ;  /* 0x0000003e046c7947 */ /* 0x000fec000b800000 */
[----:B------:R0:W1:Y:S02]  /*1690*/  SHFL.BFLY PT, R13, R12, 0x1, 0x1f ;  /* 0x0c201f000c0d7f89 */ /* 0x00006400000e0000 */
.L_x_18196:
[----:B------:R-:W-:Y:S01]  /*16a0*/  VIADD R63, R52, 0x1 ;  /* 0x00000001343f7836 */ /* 0x000fe20000000000 */
[----:B------:R-:W-:Y:S01]  /*16b0*/  ISETP.NE.U32.AND P2, PT, R31, 0x1, PT ;  /* 0x000000011f00780c */ /* 0x000fe20003f45070 */
[----:B-1----:R-:W-:Y:S01]  /*16c0*/  FADD.FTZ R13, R12, R13 ;  /* 0x0000000d0c0d7221 */ /* 0x002fe20000010000 */
[----:B------:R-:W-:Y:S01]  /*16d0*/  IADD3 R30, PT, PT, R30, 0x4, RZ ;  /* 0x000000041e1e7810 */ /* 0x000fe20007ffe0ff */
[----:B------:R-:W-:Y:S01]  /*16e0*/  VIADD R52, R52, 0x40 ;  /* 0x0000004034347836 */ /* 0x000fe20000000000 */
[----:B------:R-:W-:-:S05]  /*16f0*/  I2FP.F32.S32 R63, R63 ;  /* 0x0000003f003f7245 */ /* 0x000fca0000201400 */
[----:B------:R-:W-:-:S04]  /*1700*/  FMUL.FTZ R63, R63, R32 ;  /* 0x000000203f3f7220 */ /* 0x000fc80000410000 */
[----:B0-----:R-:W-:Y:S01]  /*1710*/  @P2 VIADD R12, R51, 0xffffffff ;  /* 0xffffffff330c2836 */ /* 0x001fe20000000000 */
[----:B------:R-:W-:Y:S02]  /*1720*/  FSEL R66, R63, RZ, P0 ;  /* 0x000000ff3f427208 */ /* 0x000fe40000000000 */
[----:B------:R-:W-:Y:S02]  /*1730*/  IADD3 R51, PT, PT, R51, 0x40, RZ ;  /* 0x0000004033337810 */ /* 0x000fe40007ffe0ff */
[CC--:B------:R-:W-:Y:S01]  /*1740*/  @P2 ISETP.GE.AND P1, PT, R12.reuse, R33.reuse, PT ;  /* 0x000000210c00220c */ /* 0x0c0fe20003f26270 */
[----:B------:R-:W-:Y:S01]  /*1750*/  FFMA.FTZ R63, R13, UR9, R66 ;  /* 0x000000090d3f7c23 */ /* 0x000fe20008010042 */
[----:B------:R-:W-:-:S04]  /*1760*/  ISETP.GE.OR P3, PT, R12, R33, !P2 ;  /* 0x000000210c00720c */ /* 0x000fc80005766670 */
[----:B------:R-:W-:Y:S02]  /*1770*/  @P2 FSEL R13, R63, RZ, !P1 ;  /* 0x000000ff3f0d2208 */ /* 0x000fe40004800000 */
[----:B------:R-:W-:-:S03]  /*1780*/  ISETP.GE.AND P1, PT, R30, R29, PT ;  /* 0x0000001d1e00720c */ /* 0x000fc60003f26270 */
[----:B------:R0:W-:Y:S01]  /*1790*/  @P2 STS [R0], R13 ;  /* 0x0000000d00002388 */ /* 0x0001e20000000800 */
[----:B------:R-:W-:-:S03]  /*17a0*/  IADD3 R2, P2, PT, R2, 0x10, RZ ;  /* 0x0000001002027810 */ /* 0x000fc60007f5e0ff */
[----:B------:R-:W-:Y:S02]  /*17b0*/  @!P3 FMNMX.FTZ R54, R54, R63, !PT ;  /* 0x0000003f3636b209 */ /* 0x000fe40007810000 */
[----:B------:R-:W-:Y:S02]  /*17c0*/  IMAD.X R3, RZ, RZ, R3, P2 ;  /* 0x000000ffff037224 */ /* 0x000fe400010e0603 */
[----:B0-----:R-:W-:Y:S02]  /*17d0*/  VIADD R0, R0, 0x100 ;  /* 0x0000010000007836 */ /* 0x001fe40000000000 */
[----:B------:R-:W-:Y:S05]  /*17e0*/  @!P1 BRA `(.L_x_18153) ;  /* 0xfffffff4003c9947 */ /* 0x000fea000383ffff */
.L_x_18151:
[----:B------:R-:W-:Y:S05]  /*17f0*/  BSYNC B0 ;  /* 0x0000000000007941 */ /* 0x000fea0003800000 */
.L_x_18150:
[----:B------:R-:W0:Y:S01]  /*1800*/  S2R R0, SR_TID.X ;  /* 0x0000000000007919 */ /* 0x000e220000002100 */
[----:B------:R-:W-:Y:S01]  /*1810*/  VIADD R3, R33, 0xf ;  /* 0x0000000f21037836 */ /* 0x000fe20000000000 */
[----:B------:R-:W-:Y:S01]  /*1820*/  UMOV UR4, 0xffffffff ;  /* 0xffffffff00047882 */ /* 0x000fe20000000000 */
[----:B------:R-:W1:Y:S03]  /*1830*/  S2R R2, SR_CgaCtaId ;  /* 0x0000000000027919 */ /* 0x000e660000008800 */
[----:B------:R-:W-:-:S04]  /*1840*/  SHF.R.S32.HI R4, RZ, 0x1f, R3 ;  /* 0x0000001fff047819 */ /* 0x000fc80000011403 */
[----:B------:R-:W-:Y:S02]  /*1850*/  LEA.HI R11, R4, R3, RZ, 0x4 ;  /* 0x00000003040b7211 */ /* 0x000fe400078f20ff */
[----:B------:R-:W-:Y:S02]  /*1860*/  MOV R3, 0x400 ;  /* 0x0000040000037802 */ /* 0x000fe40000000f00 */
        /* <DEDUP_REMOVED lines=9> */
.L_x_18202:
[----:B------:R-:W-:Y:S01]  /*1900*/  IADD3 R5, PT, PT, R3, 0xc0, RZ ;  /* 0x000000c003057810 */ /* 0x000fe20007ffe0ff */
[----:B------:R-:W-:Y:S05]  /*1910*/  WARPSYNC.ALL ;  /* 0x0000000000007948 */ /* 0x000fea0003800000 */
[----:B------:R-:W-:Y:S02]  /*1920*/  LOP3.LUT P0, R15, R0, 0x1f, RZ, 0xc0, !PT ;  /* 0x0000001f000f7812 */ /* 0x000fe4000780c0ff */
[----:B-1----:R-:W-:Y:S02]  /*1930*/  LEA R5, R2, R5, 0x18 ;  /* 0x0000000502057211 */ /* 0x002fe400078ec0ff */
[----:B0-2---:R-:W-:-:S03]  /*1940*/  FMNMX.FTZ R7, R7, R6, !PT ;  /* 0x0000000607077209 */ /* 0x005fc60007810000 */
[----:B------:R-:W-:-:S06]  /*1950*/  IMAD R4, R14, 0x4, R5 ;  /* 0x000000040e047824 */ /* 0x000fcc00078e0205 */
[----:B------:R-:W-:Y:S01]  /*1960*/  @!P0 STS [R4], R7 ;  /* 0x0000000704008388 */ /* 0x000fe20000000800 */
[----:B------:R-:W-:Y:S01]  /*1970*/  BAR.SYNC.DEFER_BLOCKING 0x0 ;  /* 0x0000000000007b1d */ /* 0x000fe20000010000 */
[C---:B------:R-:W-:Y:S01]  /*1980*/  ISETP.GT.U32.AND P1, PT, R15.reuse, 0x3, PT ;  /* 0x000000030f00780c */ /* 0x040fe20003f24070 */
[----:B------:R-:W-:Y:S01]  /*1990*/  IMAD R6, R15, 0x4, R5 ;  /* 0x000000040f067824 */ /* 0x000fe200078e0205 */
[----:B------:R-:W-:-:S03]  /*19a0*/  MOV R9, 0xff7fffff ;  /* 0xff7fffff00097802 */ /* 0x000fc60000000f00 */
[----:B------:R-:W-:Y:S08]  /*19b0*/  BSSY.RECONVERGENT B0, `(.L_x_18155) ;  /* 0x00000ec000007945 */ /* 0x000ff00003800200 */
[----:B------:R-:W0:Y:S04]  /*19c0*/  @!P1 LDS R9, [R6] ;  /* 0x0000000006099984 */ /* 0x000e280000000800 */
[----:B0-----:R-:W0:Y:S02]  /*19d0*/  SHFL.BFLY PT, R8, R9, 0x2, 0x1f ;  /* 0x0c401f0009087f89 */ /* 0x001e2400000e0000 */
[----:B0-----:R-:W-:-:S02]  /*19e0*/  FMNMX.FTZ R10, R8, R9, !PT ;  /* 0x00000009080a7209 */ /* 0x001fc40007810000 */
[----:B------:R-:W-:-:S03]  /*19f0*/  LOP3.LUT R8, R11, 0xfffffff0, RZ, 0xc0, !PT ;  /* 0xfffffff00b087812 */ /* 0x000fc600078ec0ff */
[----:B------:R-:W0:Y:S02]  /*1a00*/  SHFL.BFLY PT, R5, R10, 0x1, 0x1f ;  /* 0x0c201f000a057f89 */ /* 0x000e2400000e0000 */
[----:B0-----:R-:W-:Y:S02]  /*1a10*/  FMNMX.FTZ R7, R10, R5, !PT ;  /* 0x000000050a077209 */ /* 0x001fe40007810000 */
[----:B------:R-:W-:Y:S01]  /*1a20*/  VIMNMX R5, PT, PT, R33, R8, PT ;  /* 0x0000000821057248 */ /* 0x000fe20003fe0100 */
[----:B------:R-:W-:-:S03]  /*1a30*/  IMAD.MOV.U32 R8, RZ, RZ, RZ ;  /* 0x000000ffff087224 */ /* 0x000fc600078e00ff */
[----:B------:R-:W-:Y:S01]  /*1a40*/  ISETP.GE.AND P2, PT, R0, R5, PT ;  /* 0x000000050000720c */ /* 0x000fe20003f46270 */
[----:B------:R-:W0:-:S12]  /*1a50*/  SHFL.IDX PT, R7, R7, RZ, 0x1f ;  /* 0x00001fff07077589 */ /* 0x000e1800000e0000 */
        /* <DEDUP_REMOVED lines=18> */
.L_x_18159:
        /* <DEDUP_REMOVED lines=11> */
.L_x_18158:
[----:B------:R-:W-:Y:S05]  /*1c30*/  BSYNC.RECONVERGENT B1 ;  /* 0x0000000000017941 */ /* 0x000fea0003800200 */
.L_x_18157:
        /* <DEDUP_REMOVED lines=12> */
.L_x_18162:
        /* <DEDUP_REMOVED lines=10> */
[----:B-----5:R-:W4:Y:S04]  /*1da0*/  LDS R32, [R9+0xc00] ;  /* 0x000c000009207984 */ /* 0x020f280000000800 */
        /* <DEDUP_REMOVED lines=89> */
.L_x_18161:
[----:B------:R-:W-:Y:S05]  /*2340*/  BSYNC.RECONVERGENT B1 ;  /* 0x0000000000017941 */ /* 0x000fea0003800200 */
.L_x_18160:
        /* <DEDUP_REMOVED lines=55> */
.L_x_18164:
[----:B------:R-:W-:Y:S05]  /*26c0*/  BSYNC.RECONVERGENT B1 ;  /* 0x0000000000017941 */ /* 0x000fea0003800200 */
.L_x_18163:
        /* <DEDUP_REMOVED lines=26> */
.L_x_18156:
[----:B------:R-:W-:Y:S05]  /*2870*/  BSYNC.RECONVERGENT B0 ;  /* 0x0000000000007941 */ /* 0x000fea0003800200 */
.L_x_18155:
        /* <DEDUP_REMOVED lines=32> */
[----:B------:R-:W-:-:S04]  /*2a80*/  VIADD R7, R3, 0xe0 ;  /* 0x000000e003077836 */ /* 0x000fc80000000000 */
[----:B------:R-:W-:Y:S01]  /*2a90*/  IMAD.SHL.U32 R6, R8, 0x80, RZ ;  /* 0x0000008008067824 */ /* 0x000fe200078e00ff */
[----:B------:R-:W-:Y:S02]  /*2aa0*/  LEA R11, R2, R7, 0x18 ;  /* 0x00000007020b7211 */ /* 0x000fe400078ec0ff */
[----:B------:R-:W-:Y:S02]  /*2ab0*/  LOP3.LUT R8, R8, 0x3, RZ, 0xc0, !PT ;  /* 0x0000000308087812 */ /* 0x000fe400078ec0ff */
[----:B------:R-:W-:Y:S02]  /*2ac0*/  LOP3.LUT R7, R6, 0x180, RZ, 0xc0, !PT ;  /* 0x0000018006077812 */ /* 0x000fe400078ec0ff */
[----:B------:R-:W-:Y:S01]  /*2ad0*/  IADD3 R9, PT, PT, RZ, -R8, RZ ;  /* 0x80000008ff097210 */ /* 0x000fe20007ffe0ff */
[----:B------:R-:W-:Y:S02]  /*2ae0*/  IMAD R8, R0, 0x4, R11 ;  /* 0x0000000400087824 */ /* 0x000fe400078e020b */
[----:B------:R-:W-:-:S07]  /*2af0*/  IMAD.IADD R6, R7, 0x1, R0 ;  /* 0x0000000107067824 */ /* 0x000fce00078e0200 */
.L_x_18169:
[----:B------:R-:W0:Y:S01]  /*2b00*/  LDS R7, [R8] ;  /* 0x0000000008077984 */ /* 0x000e220000000800 */
[----:B------:R-:W-:-:S04]  /*2b10*/  IADD3 R9, PT, PT, R9, 0x1, RZ ;  /* 0x0000000109097810 */ /* 0x000fc80007ffe0ff */
[----:B------:R-:W-:Y:S01]  /*2b20*/  ISETP.NE.AND P0, PT, R9, RZ, PT ;  /* 0x000000ff0900720c */ /* 0x000fe20003f05270 */
[----:B0-----:R-:W-:-:S05]  /*2b30*/  FMUL.FTZ R7, R7, R4 ;  /* 0x0000000407077220 */ /* 0x001fca0000410000 */
[----:B------:R0:W-:Y:S02]  /*2b40*/  STS [R8], R7 ;  /* 0x0000000708007388 */ /* 0x0001e40000000800 */
[----:B0-----:R-:W-:-:S05]  /*2b50*/  VIADD R8, R8, 0x200 ;  /* 0x0000020008087836 */ /* 0x001fca0000000000 */
[----:B------:R-:W-:Y:S05]  /*2b60*/  @P0 BRA `(.L_x_18169) ;  /* 0xfffffffc00e40947 */ /* 0x000fea000383ffff */
.L_x_18168:
[----:B------:R-:W-:Y:S05]  /*2b70*/  BSYNC.RECONVERGENT B1 ;  /* 0x0000000000017941 */ /* 0x000fea0003800200 */
.L_x_18167:
        /* <DEDUP_REMOVED lines=12> */
.L_x_18172:
        /* <DEDUP_REMOVED lines=31> */
[----:B------:R-:W-:-:S03]  /*2e30*/  FMUL.FTZ R26, R4, R31 ;  /* 0x0000001f041a7220 */ /* 0x000fc60000410000 */
[----:B------:R3:W-:Y:S01]  /*2e40*/  STS [R7+0x400], R18 ;  /* 0x0004001207007388 */ /* 0x0007e20000000800 */
[----:B------:R-:W-:-:S03]  /*2e50*/  FMUL.FTZ R30, R4, R35 ;  /* 0x00000023041e7220 */ /* 0x000fc60000410000 */
[----:B------:R4:W-:Y:S01]  /*2e60*/  STS [R7+0x600], R20 ;  /* 0x0006001407007388 */ /* 0x0009e20000000800 */
[C---:B-1----:R-:W-:Y:S01]  /*2e70*/  FMUL.FTZ R10, R4.reuse, R37 ;  /* 0x00000025040a7220 */ /* 0x042fe20000410000 */
[C---:B------:R-:W-:Y:S02]  /*2e80*/  FMUL.FTZ R12, R4.reuse, R39 ;  /* 0x00000027040c7220 */ /* 0x040fe40000410000 */
        /* <DEDUP_REMOVED lines=15> */
.L_x_18171:
[----:B------:R-:W-:Y:S05]  /*2f80*/  BSYNC.RECONVERGENT B1 ;  /* 0x0000000000017941 */ /* 0x000fea0003800200 */
.L_x_18170:
        /* <DEDUP_REMOVED lines=31> */
.L_x_18174:
[----:B------:R-:W-:Y:S05]  /*3180*/  BSYNC.RECONVERGENT B1 ;  /* 0x0000000000017941 */ /* 0x000fea0003800200 */
.L_x_18173:
        /* <DEDUP_REMOVED lines=14> */
.L_x_18166:
[----:B------:R-:W-:Y:S05]  /*3270*/  BSYNC.RECONVERGENT B0 ;  /* 0x0000000000007941 */ /* 0x000fea0003800200 */
.L_x_18165:
[----:B------:R-:W-:Y:S01]  /*3280*/  ISETP.GE.AND P0, PT, R14, R29, PT ;  /* 0x0000001d0e00720c */ /* 0x000fe20003f06270 */
[----:B------:R-:W-:Y:S01]  /*3290*/  BAR.SYNC.DEFER_BLOCKING 0x0 ;  /* 0x0000000000007b1d */ /* 0x000fe20000010000 */
[----:B------:R-:W-:Y:S01]  /*32a0*/  HFMA2 R23, -RZ, RZ, 0, 0 ;  /* 0x00000000ff177431 */ /* 0x000fe200000001ff */
[----:B------:R-:W-:Y:S02]  /*32b0*/  CS2R R16, SRZ ;  /* 0x0000000000107805 */ /* 0x000fe4000001ff00 */
[----:B------:R-:W-:Y:S01]  /*32c0*/  CS2R R18, SRZ ;  /* 0x0000000000127805 */ /* 0x000fe2000001ff00 */
[----:B------:R-:W-:Y:S01]  /*32d0*/  IMAD.MOV.U32 R20, RZ, RZ, RZ ;  /* 0x000000ffff147224 */ /* 0x000fe200078e00ff */
[----:B------:R-:W2:Y:S01]  /*32e0*/  LDCU UR9, c[0x0][0x3cc] ;  /* 0x00007980ff0977ac */ /* 0x000ea20008000800 */
[----:B------:R-:W-:Y:S01]  /*32f0*/  BSSY.RECONVERGENT B0, `(.L_x_18175) ;  /* 0x00001ab000007945 */ /* 0x000fe20003800200 */
[----:B------:R-:W3:Y:S04]  /*3300*/  LDCU.64 UR4, c[0x0][0x398] ;  /* 0x00007300ff0477ac */ /* 0x000ee80008000a00 */
[----:B------:R-:W-:Y:S05]  /*3310*/  @P0 BRA `(.L_x_18176) ;  /* 0x0000001800a00947 */ /* 0x000fea0003800000 */
[----:B------:R-:W4:Y:S01]  /*3320*/  LDCU UR12, c[0x0][0x3b8] ;  /* 0x00007700ff0c77ac */ /* 0x000f220008000800 */
[----:B01----:R-:W-:Y:S01]  /*3330*/  SHF.R.U32.HI R4, RZ, 0x3, R0 ;  /* 0x00000003ff047819 */ /* 0x003fe20000011600 */
[----:B------:R-:W-:Y:S01]  /*3340*/  IMAD.SHL.U32 R6, R0, 0x20, RZ ;  /* 0x0000002000067824 */ /* 0x000fe200078e00ff */
[----:B------:R-:W-:Y:S01]  /*3350*/  MOV R5, RZ ;  /* 0x000000ff00057202 */ /* 0x000fe20000000f00 */
[----:B------:R-:W0:Y:S01]  /*3360*/  LDCU UR8, c[0x0][0x3d0] ;  /* 0x00007a00ff0877ac */ /* 0x000e220008000800 */
[----:B------:R-:W-:Y:S01]  /*3370*/  LOP3.LUT R4, R4, 0x7c, RZ, 0xc0, !PT ;  /* 0x0000007c04047812 */ /* 0x000fe200078ec0ff */
[----:B------:R-:W-:Y:S01]  /*3380*/  VIADD R24, R14, 0x1 ;  /* 0x000000010e187836 */ /* 0x000fe20000000000 */
[----:B------:R-:W-:Y:S01]  /*3390*/  SHF.L.U32 R26, R0, 0x3, RZ ;  /* 0x00000003001a7819 */ /* 0x000fe200000006ff */
[----:B------:R-:W1:Y:S01]  /*33a0*/  LDCU.64 UR10, c[0x0][0x3a8] ;  /* 0x00007500ff0a77ac */ /* 0x000e620008000a00 */
[----:B------:R-:W-:Y:S02]  /*33b0*/  IMAD.IADD R55, R14, 0x1, -R29 ;  /* 0x000000010e377824 */ /* 0x000fe400078e0a1d */
[----:B------:R-:W-:-:S02]  /*33c0*/  IMAD.MOV.U32 R23, RZ, RZ, RZ ;  /* 0x000000ffff177224 */ /* 0x000fc400078e00ff */
[----:B----4-:R-:W-:-:S04]  /*33d0*/  IMAD R7, R34, UR12, RZ ;  /* 0x0000000c22077c24 */ /* 0x010fc8000f8e02ff */
[----:B------:R-:W-:-:S04]  /*33e0*/  IMAD.WIDE R4, R7, 0x4, R4 ;  /* 0x0000000407047825 */ /* 0x000fc800078e0204 */
[----:B------:R-:W-:Y:S01]  /*33f0*/  VIADD R7, R3, 0xe0 ;  /* 0x000000e003077836 */ /* 0x000fe20000000000 */
[----:B------:R-:W-:Y:S02]  /*3400*/  LOP3.LUT R3, R6, 0x20, RZ, 0xe2, !PT ;  /* 0x0000002006037812 */ /* 0x000fe400078ee2ff */
[----:B-1----:R-:W-:Y:S02]  /*3410*/  IADD3 R22, P0, PT, R4, UR10, RZ ;  /* 0x0000000a04167c10 */ /* 0x002fe4000ff1e0ff */
[----:B------:R-:W-:Y:S01]  /*3420*/  LEA R2, R2, R7, 0x18 ;  /* 0x0000000702027211 */ /* 0x000fe200078ec0ff */
[----:B------:R-:W-:Y:S01]  /*3430*/  IMAD R3, R14, 0x40, R3 ;  /* 0x000000400e037824 */ /* 0x000fe200078e0203 */
[----:B------:R-:W-:-:S04]  /*3440*/  IADD3.X R25, PT, PT, R5, UR11, RZ, P0, !PT ;  /* 0x0000000b05197c10 */ /* 0x000fc800087fe4ff */
[----:B------:R-:W-:Y:S01]  /*3450*/  IADD3 R21, PT, PT, R3, 0x10, R2 ;  /* 0x0000001003157810 */ /* 0x000fe20007ffe002 */
[----:B0-----:R-:W-:Y:S01]  /*3460*/  IMAD R2, R28, UR8, RZ ;  /* 0x000000081c027c24 */ /* 0x001fe2000f8e02ff */
[C---:B------:R-:W-:Y:S02]  /*3470*/  LOP3.LUT R3, R26.reuse, 0x8, RZ, 0xc0, !PT ;  /* 0x000000081a037812 */ /* 0x040fe400078ec0ff */
[----:B------:R-:W-:Y:S02]  /*3480*/  LOP3.LUT R26, R26, 0xf8, RZ, 0xc0, !PT ;  /* 0x000000f81a1a7812 */ /* 0x000fe400078ec0ff */
[----:B------:R-:W-:Y:S02]  /*3490*/  LEA R28, R14, R3, 0x4 ;  /* 0x000000030e1c7211 */ /* 0x000fe400078e20ff */
[----:B------:R-:W-:-:S03]  /*34a0*/  SHF.R.S32.HI R3, RZ, 0x1f, R2 ;  /* 0x0000001fff037819 */ /* 0x000fc60000011402 */
[----:B------:R-:W-:-:S07]  /*34b0*/  VIADD R28, R28, 0x3 ;  /* 0x000000031c1c7836 */ /* 0x000fce0000000000 */
.L_x_18189:
[----:B------:R-:W-:Y:S01]  /*34c0*/  MOV R6, R22 ;  /* 0x0000001600067202 */ /* 0x000fe20000000f00 */
[----:B------:R-:W-:Y:S01]  /*34d0*/  IMAD.MOV.U32 R7, RZ, RZ, R25 ;  /* 0x000000ffff077224 */ /* 0x000fe200078e0019 */
        /* <DEDUP_REMOVED lines=11> */
[----:B-----5:R-:W5:Y:S04]  /*3590*/  LDG.E.CONSTANT R46, desc[UR6][R12.64+0x200] ;  /* 0x000200060c2e7981 */ /* 0x020f68000c1e9900 */
        /* <DEDUP_REMOVED lines=10> */
[----:B------:R-:W-:Y:S02]  /*3640*/  F2FP.BF16.F32.PACK_AB R4, R7, R6 ;  /* 0x000000060704723e */ /* 0x000fe400000010ff */
[----:B------:R-:W-:Y:S01]  /*3650*/  IADD3 R6, PT, PT, R28, -0x3, RZ ;  /* 0xfffffffd1c067810 */ /* 0x000fe20007ffe0ff */
        /* <DEDUP_REMOVED lines=46> */
.L_x_18178:
[----:B------:R-:W-:Y:S05]  /*3940*/  BSYNC.RECONVERGENT B1 ;  /* 0x0000000000017941 */ /* 0x000fea0003800200 */
.L_x_18177:
        /* <DEDUP_REMOVED lines=57> */
.L_x_18180:
[----:B------:R-:W-:Y:S05]  /*3ce0*/  BSYNC.RECONVERGENT B1 ;  /* 0x0000000000017941 */ /* 0x000fea0003800200 */
.L_x_18179:
        /* <DEDUP_REMOVED lines=54> */
.L_x_18182:
[----:B------:R-:W-:Y:S05]  /*4050*/  BSYNC.RECONVERGENT B1 ;  /* 0x0000000000017941 */ /* 0x000fea0003800200 */
.L_x_18181:
        /* <DEDUP_REMOVED lines=33> */
[----:B------:R-:W-:Y:S02]  /*4270*/  ISETP.GE.AND P5, PT, R48, R33, PT ;  /* 0x000000213000720c */ /* 0x000fe40003fa6270 */
[----:B------:R-:W-:-:S02]  /*4280*/  PRMT R42, R41, 0x7632, R42 ;  /* 0x00007632292a7816 */ /* 0x000fc4000000002a */
[C---:B------:R-:W-:Y:S02]  /*4290*/  IADD3 R52, PT, PT, R28.reuse, 0x3, RZ ;  /* 0x000000031c347810 */ /* 0x040fe40007ffe0ff */
[----:B------:R-:W-:Y:S02]  /*42a0*/  IADD3 R48, PT, PT, R28, -0x2, RZ ;  /* 0xfffffffe1c307810 */ /* 0x000fe40007ffe0ff */
[----:B------:R-:W-:Y:S02]  /*42b0*/  SEL R45, R41, RZ, !P1 ;  /* 0x000000ff292d7207 */ /* 0x000fe40004800000 */
[----:B------:R-:W-:Y:S02]  /*42c0*/  SEL R42, R42, RZ, !P6 ;  /* 0x000000ff2a2a7207 */ /* 0x000fe40007000000 */
[----:B------:R-:W-:Y:S02]  /*42d0*/  PRMT R43, R27, 0x7632, R43 ;  /* 0x000076321b2b7816 */ /* 0x000fe4000000002b */
[----:B------:R-:W-:-:S02]  /*42e0*/  ISETP.GE.AND P3, PT, R52, R33, PT ;  /* 0x000000213400720c */ /* 0x000fc40003f66270 */
        /* <DEDUP_REMOVED lines=15> */
.L_x_18184:
[----:B------:R-:W-:Y:S05]  /*43e0*/  BSYNC.RECONVERGENT B1 ;  /* 0x0000000000017941 */ /* 0x000fea0003800200 */
.L_x_18183:
        /* <DEDUP_REMOVED lines=19> */
[----:B------:R-:W-:-:S02]  /*4520*/  IADD3 R46, PT, PT, R28, -0x2, RZ ;  /* 0xfffffffe1c2e7810 */ /* 0x000fc40007ffe0ff */
[----:B------:R-:W-:Y:S02]  /*4530*/  IADD3 R52, PT, PT, R28, 0x3, RZ ;  /* 0x000000031c347810 */ /* 0x000fe40007ffe0ff */
[-C--:B------:R-:W-:Y:S02]  /*4540*/  ISETP.GE.AND P2, PT, R48, R33.reuse, PT ;  /* 0x000000213000720c */ /* 0x080fe40003f46270 */
[----:B------:R-:W-:Y:S02]  /*4550*/  SEL R47, R32, RZ, !P1 ;  /* 0x000000ff202f7207 */ /* 0x000fe40004800000 */
[----:B------:R-:W-:Y:S02]  /*4560*/  SEL R48, R45, RZ, !P6 ;  /* 0x000000ff2d307207 */ /* 0x000fe40007000000 */
[-C--:B------:R-:W-:Y:S02]  /*4570*/  ISETP.GE.AND P4, PT, R50, R33.reuse, PT ;  /* 0x000000213200720c */ /* 0x080fe40003f86270 */
[----:B------:R-:W-:-:S02]  /*4580*/  ISETP.GE.AND P1, PT, R46, R33, PT ;  /* 0x000000212e00720c */ /* 0x000fc40003f26270 */
[----:B------:R-:W-:Y:S02]  /*4590*/  PRMT R45, R35, 0x7632, R45 ;  /* 0x00007632232d7816 */ /* 0x000fe4000000002d */
[----:B------:R-:W-:Y:S02]  /*45a0*/  PRMT R46, R36, 0x7632, R46 ;  /* 0x00007632242e7816 */ /* 0x000fe4000000002e */
        /* <DEDUP_REMOVED lines=13> */
.L_x_18186:
[----:B------:R-:W-:Y:S05]  /*4680*/  BSYNC.RECONVERGENT B1 ;  /* 0x0000000000017941 */ /* 0x000fea0003800200 */
.L_x_18185:
[----:B------:R-:W-:Y:S01]  /*4690*/  SHF.L.U32 R42, R42, 0x10, RZ ;  /* 0x000000102a2a7819 */ /* 0x000fe200000006ff */
[----:B------:R-:W-:Y:S01]  /*46a0*/  IMAD.U32 R41, R41, 0x10000, RZ ;  /* 0x0001000029297824 */ /* 0x000fe200078e00ff */
[----:B------:R-:W-:Y:S01]  /*46b0*/  SHF.L.U32 R46, R27, 0x10, RZ ;  /* 0x000000101b2e7819 */ /* 0x000fe200000006ff */
[----:B------:R-:W-:Y:S02]  /*46c0*/  HMUL2.BF16_V2 R32, R4, R32 ;  /* 0x0000002004207232 */ /* 0x000fe40000200000 */
[----:B------:R-:W-:Y:S02]  /*46d0*/  IMAD.U32 R13, R13, 0x10000, RZ ;  /* 0x000100000d0d7824 */ /* 0x000fe400078e00ff */
[----:B------:R-:W-:Y:S01]  /*46e0*/  FADD.FTZ R42, R41, R42 ;  /* 0x0000002a292a7221 */ /* 0x000fe20000010000 */
[----:B------:R-:W-:Y:S01]  /*46f0*/  HFMA2.BF16_V2 R27, R5, R31, -RZ ;  /* 0x0000001f051b7231 */ /* 0x000fe200003000ff */
[----:B------:R-:W-:Y:S01]  /*4700*/  SHF.L.U32 R44, R44, 0x10, RZ ;  /* 0x000000102c2c7819 */ /* 0x000fe200000006ff */
[----:B------:R-:W-:Y:S01]  /*4710*/  FADD.FTZ R13, R13, R46 ;  /* 0x0000002e0d0d7221 */ /* 0x000fe20000010000 */
[C---:B------:R-:W-:Y:S01]  /*4720*/  PRMT R41, R32.reuse, 0x7632, R41 ;  /* 0x0000763220297816 */ /* 0x040fe20000000029 */
[----:B------:R-:W-:Y:S01]  /*4730*/  IMAD.U32 R43, R43, 0x10000, RZ ;  /* 0x000100002b2b7824 */ /* 0x000fe200078e00ff */
[----:B------:R-:W-:Y:S01]  /*4740*/  PRMT R31, R27, 0x7632, R31 ;  /* 0x000076321b1f7816 */ /* 0x000fe2000000001f */
[----:B------:R-:W-:Y:S01]  /*4750*/  FADD.FTZ R42, R13, R42 ;  /* 0x0000002a0d2a7221 */ /* 0x000fe20000010000 */
[----:B------:R-:W-:Y:S01]  /*4760*/  SHF.L.U32 R41, R41, 0x10, RZ ;  /* 0x0000001029297819 */ /* 0x000fe200000006ff */
[----:B------:R-:W-:-:S02]  /*4770*/  IMAD.U32 R32, R32, 0x10000, RZ ;  /* 0x0001000020207824 */ /* 0x000fc400078e00ff */
[C---:B------:R-:W-:Y:S02]  /*4780*/  HFMA2.BF16_V2 R13, R7.reuse, R30, -RZ ;  /* 0x0000001e070d7231 */ /* 0x040fe400003000ff */
[----:B------:R-:W-:Y:S02]  /*4790*/  HMUL2.BF16_V2 R30, R8, R35 ;  /* 0x00000023081e7232 */ /* 0x000fe40000200000 */
[----:B------:R-:W-:Y:S01]  /*47a0*/  FADD.FTZ R43, R43, R44 ;  /* 0x0000002c2b2b7221 */ /* 0x000fe20000010000 */
[----:B------:R-:W-:Y:S01]  /*47b0*/  SHF.L.U32 R44, R31, 0x10, RZ ;  /* 0x000000101f2c7819 */ /* 0x000fe200000006ff */
[----:B------:R-:W-:Y:S01]  /*47c0*/  FADD.FTZ R41, R32, R41 ;  /* 0x0000002920297221 */ /* 0x000fe20000010000 */
[----:B------:R-:W-:Y:S02]  /*47d0*/  IMAD.U32 R27, R27, 0x10000, RZ ;  /* 0x000100001b1b7824 */ /* 0x000fe400078e00ff */
[----:B------:R-:W-:Y:S01]  /*47e0*/  HFMA2.BF16_V2 R32, R7, R36, -RZ ;  /* 0x0000002407207231 */ /* 0x000fe200003000ff */
[C---:B------:R-:W-:Y:S01]  /*47f0*/  PRMT R31, R30.reuse, 0x7632, R31 ;  /* 0x000076321e1f7816 */ /* 0x040fe2000000001f */
[----:B------:R-:W-:-:S02]  /*4800*/  IMAD.U32 R36, R30, 0x10000, RZ ;  /* 0x000100001e247824 */ /* 0x000fc400078e00ff */
[----:B------:R-:W-:Y:S01]  /*4810*/  FADD.FTZ R44, R27, R44 ;  /* 0x0000002c1b2c7221 */ /* 0x000fe20000010000 */
        /* <DEDUP_REMOVED lines=28> */
[C---:B------:R-:W-:Y:S01]  /*49e0*/  VIADD R10, R28.reuse, 0x1 ;  /* 0x000000011c0a7836 */ /* 0x040fe20000000000 */
[----:B------:R-:W-:Y:S02]  /*49f0*/  IADD3 R6, PT, PT, R28, 0x4, RZ ;  /* 0x000000041c067810 */ /* 0x000fe40007ffe0ff */
[----:B------:R-:W-:Y:S02]  /*4a00*/  ISETP.GE.AND P4, PT, R12, R33, PT ;  /* 0x000000210c00720c */ /* 0x000fe40003f86270 */
        /* <DEDUP_REMOVED lines=22> */
.L_x_18188:
[----:B------:R-:W-:Y:S05]  /*4b70*/  BSYNC.RECONVERGENT B1 ;  /* 0x0000000000017941 */ /* 0x000fea0003800200 */
.L_x_18187:
        /* <DEDUP_REMOVED lines=34> */
.L_x_18176:
[----:B--23--:R-:W-:Y:S05]  /*4da0*/  BSYNC.RECONVERGENT B0 ;  /* 0x0000000000007941 */ /* 0x00cfea0003800200 */
.L_x_18175:
[----:B------:R-:W2:Y:S01]  /*4db0*/  S2UR UR5, SR_CgaCtaId ;  /* 0x00000000000579c3 */ /* 0x000ea20000008800 */
[----:B------:R-:W3:Y:S01]  /*4dc0*/  SHFL.BFLY PT, R2, R23, 0x1, 0x1f ;  /* 0x0c201f0017027f89 */ /* 0x000ee200000e0000 */
[----:B-1----:R-:W-:Y:S01]  /*4dd0*/  LOP3.LUT R8, R0, 0x1, RZ, 0xc0, !PT ;  /* 0x0000000100087812 */ /* 0x002fe200078ec0ff */
[----:B------:R-:W-:Y:S01]  /*4de0*/  UMOV UR4, 0x400 ;  /* 0x0000040000047882 */ /* 0x000fe20000000000 */
[----:B------:R-:W-:Y:S01]  /*4df0*/  SHF.R.U32.HI R15, RZ, 0x1, R15 ;  /* 0x00000001ff0f7819 */ /* 0x000fe2000001160f */
[----:B------:R-:W1:Y:S01]  /*4e00*/  SHFL.BFLY PT, R3, R16, 0x1, 0x1f ;  /* 0x0c201f0010037f89 */ /* 0x000e6200000e0000 */
[----:B------:R-:W-:Y:S01]  /*4e10*/  ISETP.NE.AND P2, PT, R8, RZ, PT ;  /* 0x000000ff0800720c */ /* 0x000fe20003f45270 */
[----:B------:R-:W-:Y:S01]  /*4e20*/  UIADD3 UR4, UPT, UPT, UR4, 0xe0, URZ ;  /* 0x000000e004047890 */ /* 0x000fe2000fffe0ff */
[C---:B------:R-:W-:Y:S01]  /*4e30*/  LOP3.LUT R8, R0.reuse, 0x3c0, RZ, 0xc0, !PT ;  /* 0x000003c000087812 */ /* 0x040fe200078ec0ff */
[----:B0-----:R-:W0:Y:S01]  /*4e40*/  SHFL.BFLY PT, R4, R17, 0x1, 0x1f ;  /* 0x0c201f0011047f89 */ /* 0x001e2200000e0000 */
[----:B------:R-:W-:Y:S01]  /*4e50*/  LOP3.LUT P0, RZ, R0, 0x3c1, RZ, 0xc0, !PT ;  /* 0x000003c100ff7812 */ /* 0x000fe2000780c0ff */
[----:B------:R-:W-:Y:S01]  /*4e60*/  IMAD R15, R14, 0x60, R15 ;  /* 0x000000600e0f7824 */ /* 0x000fe200078e020f */
[----:B------:R-:W-:Y:S01]  /*4e70*/  ISETP.NE.OR P5, PT, R8, 0x40, P2 ;  /* 0x000000400800780c */ /* 0x000fe200017a5670 */
[----:B------:R-:W4:Y:S01]  /*4e80*/  SHFL.BFLY PT, R5, R18, 0x1, 0x1f ;  /* 0x0c201f0012057f89 */ /* 0x000f2200000e0000 */
[C---:B------:R-:W-:Y:S01]  /*4e90*/  LOP3.LUT P1, RZ, R0.reuse, 0x3e1, RZ, 0xc0, !PT ;  /* 0x000003e100ff7812 */ /* 0x040fe2000782c0ff */
[----:B------:R-:W-:Y:S01]  /*4ea0*/  BSSY.RECONVERGENT B0, `(.L_x_18190) ;  /* 0x0000023000007945 */ /* 0x000fe20003800200 */
[C---:B------:R-:W-:Y:S01]  /*4eb0*/  ISETP.GT.U32.AND P3, PT, R0.reuse, 0x1f, PT ;  /* 0x0000001f0000780c */ /* 0x040fe20003f64070 */
[----:B------:R-:W4:Y:S01]  /*4ec0*/  SHFL.BFLY PT, R6, R19, 0x1, 0x1f ;  /* 0x0c201f0013067f89 */ /* 0x000f2200000e0000 */
[----:B------:R-:W-:-:S03]  /*4ed0*/  LOP3.LUT R0, R0, 0x3e0, RZ, 0xc0, !PT ;  /* 0x000003e000007812 */ /* 0x000fc600078ec0ff */
[----:B------:R-:W4:Y:S01]  /*4ee0*/  SHFL.BFLY PT, R7, R20, 0x1, 0x1f ;  /* 0x0c201f0014077f89 */ /* 0x000f2200000e0000 */
[----:B------:R-:W-:Y:S01]  /*4ef0*/  ISETP.NE.OR P4, PT, R0, 0x20, P2 ;  /* 0x000000200000780c */ /* 0x000fe20001785670 */
[----:B--2---:R-:W-:Y:S01]  /*4f00*/  ULEA UR4, UR5, UR4, 0x18 ;  /* 0x0000000405047291 */ /* 0x004fe2000f8ec0ff */
[----:B------:R-:W-:Y:S01]  /*4f10*/  BAR.SYNC.DEFER_BLOCKING 0x0 ;  /* 0x0000000000007b1d */ /* 0x000fe20000010000 */
[----:B---3--:R-:W-:Y:S01]  /*4f20*/  FADD.FTZ R23, R2, R23 ;  /* 0x0000001702177221 */ /* 0x008fe20000010000 */
[----:B-1----:R-:W-:-:S03]  /*4f30*/  FADD.FTZ R16, R3, R16 ;  /* 0x0000001003107221 */ /* 0x002fc60000010000 */
[----:B------:R-:W-:Y:S01]  /*4f40*/  LEA R15, R15, UR4, 0x2 ;  /* 0x000000040f0f7c11 */ /* 0x000fe2000f8e10ff */
[----:B0-----:R-:W-:Y:S01]  /*4f50*/  FADD.FTZ R4, R4, R17 ;  /* 0x0000001104047221 */ /* 0x001fe20000010000 */
[----:B----4-:R-:W-:Y:S01]  /*4f60*/  FADD.FTZ R5, R5, R18 ;  /* 0x0000001205057221 */ /* 0x010fe20000010000 */
[----:B------:R-:W-:Y:S01]  /*4f70*/  FADD.FTZ R6, R6, R19 ;  /* 0x0000001306067221 */ /* 0x000fe20000010000 */
[----:B------:R-:W-:Y:S01]  /*4f80*/  FADD.FTZ R7, R7, R20 ;  /* 0x0000001407077221 */ /* 0x000fe20000010000 */
        /* <DEDUP_REMOVED lines=13> */
[----:B------:R-:W4:Y:S01]  /*5060*/  LDS R8, [R15+0x140] ;  /* 0x000140000f087984 */ /* 0x000f220000000800 */
[----:B0-----:R-:W-:Y:S01]  /*5070*/  FADD.FTZ R23, R23, R0 ;  /* 0x0000000017177221 */ /* 0x001fe20000010000 */
[----:B-1----:R-:W-:Y:S01]  /*5080*/  FADD.FTZ R16, R16, R3 ;  /* 0x0000000310107221 */ /* 0x002fe20000010000 */
[----:B--2---:R-:W-:Y:S01]  /*5090*/  FADD.FTZ R4, R4, R9 ;  /* 0x0000000904047221 */ /* 0x004fe20000010000 */
[----:B---3--:R-:W-:Y:S01]  /*50a0*/  FADD.FTZ R5, R5, R2 ;  /* 0x0000000205057221 */ /* 0x008fe20000010000 */
[----:B----4-:R-:W-:Y:S01]  /*50b0*/  FADD.FTZ R6, R6, R11 ;  /* 0x0000000b06067221 */ /* 0x010fe20000010000 */
[----:B------:R-:W-:-:S07]  /*50c0*/  FADD.FTZ R7, R7, R8 ;  /* 0x0000000807077221 */ /* 0x000fce0000010000 */
.L_x_18191:
[----:B------:R-:W-:Y:S05]  /*50d0*/  BSYNC.RECONVERGENT B0 ;  /* 0x0000000000007941 */ /* 0x000fea0003800200 */
.L_x_18190:
        /* <DEDUP_REMOVED lines=21> */
[----:B------:R-:W-:-:S07]  /*5230*/  FADD.FTZ R7, R7, R8 ;  /* 0x0000000807077221 */ /* 0x000fce0000010000 */
.L_x_18193:
[----:B------:R-:W-:Y:S05]  /*5240*/  BSYNC.RECONVERGENT B0 ;  /* 0x0000000000007941 */ /* 0x000fea0003800200 */
.L_x_18192:
        /* <DEDUP_REMOVED lines=15> */
[----:B------:R-:W-:-:S02]  /*5340*/  PRMT R7, R6, 0x7632, R7 ;  /* 0x0000763206077816 */ /* 0x000fc40000000007 */
        /* <DEDUP_REMOVED lines=15> */
.L_x_18152:
[----:B------:R-:W-:Y:S01]  /*5440*/  BSSY B1, `(.L_x_18194) ;  /* 0x0000007000017945 */ /* 0x000fe20003800000 */
[----:B------:R-:W-:Y:S01]  /*5450*/  IMAD.MOV.U32 R66, RZ, RZ, 0x1 ;  /* 0x00000001ff427424 */ /* 0x000fe200078e00ff */
[----:B------:R-:W-:Y:S01]  /*5460*/  MOV R69, 0x1f ;  /* 0x0000001f00457802 */ /* 0x000fe20000000f00 */
[----:B------:R-:W-:-:S07]  /*5470*/  IMAD.MOV.U32 R13, RZ, RZ, -0x1 ;  /* 0xffffffffff0d7424 */ /* 0x000fce00078e00ff */
[----:B------:R-:W-:Y:S05]  /*5480*/  WARPSYNC.COLLECTIVE R13, `(.L_x_18195) ;  /* 0x000000000d087348 */ /* 0x000fea0003c00000 */
[----:B------:R0:W1:Y:S02]  /*5490*/  SHFL.BFLY P1, R63, R12, R66, R69 ;  /* 0x0c0000420c3f7389 */ /* 0x0000640000020045 */
[----:B01----:R-:W-:Y:S05]  /*54a0*/  ENDCOLLECTIVE ;  /* 0x000000000000791b */ /* 0x003fea0003800000 */
.L_x_18195:
[----:B------:R-:W-:Y:S05]  /*54b0*/  BSYNC B1 ;  /* 0x0000000000017941 */ /* 0x000fea0003800000 */
.L_x_18194:
[----:B------:R-:W-:Y:S01]  /*54c0*/  MOV R13, R63 ;  /* 0x0000003f000d7202 */ /* 0x000fe20000000f00 */
[----:B------:R-:W-:Y:S06]  /*54d0*/  BRA `(.L_x_18196) ;  /* 0xffffffc000707947 */ /* 0x000fec000383ffff */
.L_x_18154:
        /* <DEDUP_REMOVED lines=8> */
.L_x_18198:
[----:B------:R-:W-:Y:S05]  /*5560*/  BSYNC B0 ;  /* 0x0000000000007941 */ /* 0x000fea0003800000 */
.L_x_18197:
        /* <DEDUP_REMOVED lines=9> */
.L_x_18199:
[----:B------:R-:W-:Y:S01]  /*5600*/  HFMA2 R66, -RZ, RZ, 0, 2.384185791015625e-07 ;  /* 0x00000004ff427431 */ /* 0x000fe200000001ff */
[----:B------:R-:W-:-:S04]  /*5610*/  MOV R4, R63 ;  /* 0x0000003f00047202 */ /* 0x000fc80000000f00 */
[----:B------:R-:W-:-:S05]  /*5620*/  FMNMX.FTZ R4, R5, R4, !PT ;  /* 0x0000000405047209 */ /* 0x000fca0007810000 */
[----:B------:R-:W-:-:S07]  /*5630*/  IMAD.MOV.U32 R12, RZ, RZ, R4 ;  /* 0x000000ffff0c7224 */ /* 0x000fce00078e0004 */
[----:B------:R-:W-:Y:S05]  /*5640*/  WARPSYNC.COLLECTIVE R13, `(.L_x_18200) ;  /* 0x000000000d087348 */ /* 0x000fea0003c00000 */
[----:B------:R0:W1:Y:S02]  /*5650*/  SHFL.BFLY P1, R63, R12, R66, R69 ;  /* 0x0c0000420c3f7389 */ /* 0x0000640000020045 */
[----:B01----:R-:W-:Y:S05]  /*5660*/  ENDCOLLECTIVE ;  /* 0x000000000000791b */ /* 0x003fea0003800000 */
.L_x_18200:
[----:B------:R-:W-:Y:S02]  /*5670*/  IMAD.MOV.U32 R66, RZ, RZ, 0x2 ;  /* 0x00000002ff427424 */ /* 0x000fe400078e00ff */
[----:B------:R-:W-:-:S05]  /*5680*/  IMAD.MOV.U32 R7, RZ, RZ, R63 ;  /* 0x000000ffff077224 */ /* 0x000fca00078e003f */
[----:B------:R-:W-:-:S04]  /*5690*/  FMNMX.FTZ R7, R4, R7, !PT ;  /* 0x0000000704077209 */ /* 0x000fc80007810000 */
[----:B------:R-:W-:-:S07]  /*56a0*/  MOV R12, R7 ;  /* 0x00000007000c7202 */ /* 0x000fce0000000f00 */
[----:B------:R-:W-:Y:S05]  /*56b0*/  WARPSYNC.COLLECTIVE R13, `(.L_x_18201) ;  /* 0x000000000d087348 */ /* 0x000fea0003c00000 */
[----:B------:R0:W1:Y:S02]  /*56c0*/  SHFL.BFLY P1, R63, R12, R66, R69 ;  /* 0x0c0000420c3f7389 */ /* 0x0000640000020045 */
[----:B01----:R-:W-:Y:S05]  /*56d0*/  ENDCOLLECTIVE ;  /* 0x000000000000791b */ /* 0x003fea0003800000 */
.L_x_18201:
[----:B------:R-:W-:Y:S01]  /*56e0*/  MOV R6, R63 ;  /* 0x0000003f00067202 */ /* 0x000fe20000000f00 */
[----:B------:R-:W-:Y:S06]  /*56f0*/  BRA `(.L_x_18202) ;  /* 0xffffffc000807947 */ /* 0x000fec000383ffff */
.L_x_18203:
        /* <DEDUP_REMOVED lines=16> */
.L_x_25919:


//--------------------- .text._ZN4vllm25paged_attention_v1_kernelI13__nv_bfloat16S1_Li80ELi16ELi128ELNS_18Fp8KVCacheDataTypeE0ELb0EEEvPT_PKS3_PKT0_S9_ifPKiSB_iPKfiiiSD_SD_iiiii --------------------------
	.section	.text._ZN4vllm25paged_attention_v1_kernelI13__nv_bfloat16S1_Li80ELi16ELi128ELNS_18Fp8KVCacheDataTypeE0ELb0EEEvPT_PKS3_PKT0_S9_ifPKiSB_iPKfiiiSD_SD_iiiii,"ax",@progbits
	.align	128
        .global         _ZN4vllm25paged_attention_v1_kernelI13__nv_bfloat16S1_Li80ELi16ELi128ELNS_18Fp8KVCacheDataTypeE0ELb0EEEvPT_PKS3_PKT0_S9_ifPKiSB_iPKfiiiSD_SD_iiiii
        .type           _ZN4vllm25paged_attention_v1_kernelI13__nv_bfloat16S1_Li80ELi16ELi128ELNS_18Fp8KVCacheDataTypeE0ELb0EEEvPT_PKS3_PKT0_S9_ifPKiSB_iPKfiiiSD_SD_iiiii,@function
        .size           _ZN4vllm25paged_attention_v1_kernelI13__nv_bfloat16S1_Li80ELi16ELi128ELNS_18Fp8KVCacheDataTypeE0ELb0EEEvPT_PKS3_PKT0_S9_ifPKiSB_iPKfiiiSD_SD_iiiii,(.L_x_25920 - _ZN4vllm25paged_attention_v1_kernelI13__nv_bfloat16S1_Li80ELi16ELi128ELNS_18Fp8KVCacheDataTypeE0ELb0EEEvPT_PKS3_PKT0_S9_ifPKiSB_iPKfiiiSD_SD_iiiii)
        .other          _ZN4vllm25paged_attention_v1_kernelI13__nv_bfloat16S1_Li80ELi16ELi128ELNS_18Fp8KVCacheDataTypeE0ELb0EEEvPT_PKS3_PKT0_S9_ifPKiSB_iPKfiiiSD_SD_iiiii,@"STO_CUDA_ENTRY STV_DEFAULT"
_ZN4vllm25paged_attention_v1_kernelI13__nv_bfloat16S1_Li80ELi16ELi128ELNS_18Fp8KVCacheDataTypeE0ELb0EEEvPT_PKS3_PKT0_S9_ifPKiSB_iPKfiiiSD_SD_iiiii:
.text._ZN4vllm25paged_attention_v1_kernelI13__nv_bfloat16S1_Li80ELi16ELi128ELNS_18Fp8KVCacheDataTypeE0ELb0EEEvPT_PKS3_PKT0_S9_ifPKiSB_iPKfiiiSD_SD_iiiii:
[----:B------:R-:W-:Y:S01]  /*0000*/  LDC R1, c[0x0][0x37c] ;  /* 0x0000df00ff017b82 */ /* 0x000fe20000000800 */
[----:B------:R-:W0:Y:S01]  /*0010*/  S2R R16, SR_TID.X ;  /* 0x0000000000107919 */ /* 0x000e220000002100 */
[----:B------:R-:W1:Y:S06]  /*0020*/  LDCU UR4, c[0x0][0x3c8] ;  /* 0x00007900ff0477ac */ /* 0x000e6c0008000800 */
[----:B------:R-:W2:Y:S01]  /*0030*/  LDC.64 R6, c[0x0][0x3b0] ;  /* 0x0000ec00ff067b82 */ /* 0x000ea20000000a00 */
[----:B------:R-:W1:Y:S01]  /*0040*/  S2R R0, SR_CTAID.Y ;  /* 0x0000000000007919 */ /* 0x000e620000002600 */
[----:B------:R-:W3:Y:S01]  /*0050*/  LDCU.64 UR6, c[0x0][0x358] ;  /* 0x00006b00ff0677ac */ /* 0x000ee20008000a00 */
[----:B------:R-:W4:Y:S05]  /*0060*/  S2R R3, SR_CTAID.X ;  /* 0x0000000000037919 */ /* 0x000f2a0000002500 */
[----:B------:R-:W3:Y:S08]  /*0070*/  LDC R15, c[0x0][0x3a0] ;  /* 0x0000e800ff0f7b82 */ /* 0x000ef00000000800 */
[----:B------:R-:W4:Y:S01]  /*0080*/  LDC.64 R8, c[0x0][0x3c0] ;  /* 0x0000f000ff087b82 */ /* 0x000f220000000a00 */
[----:B------:R-:W-:Y:S01]  /*0090*/  IMAD.MOV.U32 R24, RZ, RZ, RZ ;  /* 0x000000ffff187224 */ /* 0x000fe200078e00ff */
[----:B------:R-:W4:Y:S01]  /*00a0*/  S2R R23, SR_CgaCtaId ;  /* 0x0000000000177919 */ /* 0x000f220000008800 */
[----:B------:R-:W-:Y:S01]  /*00b0*/  MOV R20, 0x400 ;  /* 0x0000040000147802 */ /* 0x000fe20000000f00 */
[----:B------:R-:W2:Y:S01]  /*00c0*/  LDCU UR8, c[0x0][0x3cc] ;  /* 0x00007980ff0877ac */ /* 0x000ea20008000800 */
[----:B------:R-:W2:Y:S01]  /*00d0*/  LDCU UR9, c[0x0][0x3a4] ;  /* 0x00007480ff0977ac */ /* 0x000ea20008000800 */
[----:B------:R-:W2:Y:S01]  /*00e0*/  LDCU.64 UR10, c[0x0][0x390] ;  /* 0x00007200ff0a77ac */ /* 0x000ea20008000a00 */
[----:B0-----:R-:W-:Y:S01]  /*00f0*/  ISETP.GT.U32.AND P1, PT, R16, 0x13, PT ;  /* 0x000000131000780c */ /* 0x001fe20003f24070 */
[----:B-1----:R-:W-:-:S02]  /*0100*/  IMAD R2, R0, UR4, RZ ;  /* 0x0000000400027c24 */ /* 0x002fc4000f8e02ff */
[----:B--2---:R-:W-:Y:S01]  /*0110*/  IMAD.WIDE.U32 R6, R0, 0x4, R6 ;  /* 0x0000000400067825 */ /* 0x004fe200078e0006 */
[----:B---3--:R-:W-:Y:S01]  /*0120*/  IABS R13, R15 ;  /* 0x0000000f000d7213 */ /* 0x008fe20000000000 */
[----:B------:R-:W0:Y:S01]  /*0130*/  LDCU UR4, c[0x0][0x3b8] ;  /* 0x00007700ff0477ac */ /* 0x000e220008000800 */
[----:B----4-:R-:W-:-:S07]  /*0140*/  ISETP.NE.U32.AND P0, PT, R8, RZ, PT ;  /* 0x000000ff0800720c */ /* 0x010fce0003f05070 */
[----:B------:R-:W1:Y:S01]  /*0150*/  @!P1 LDC.64 R10, c[0x0][0x388] ;  /* 0x0000e200ff0a9b82 */ /* 0x000e620000000a00 */
[----:B------:R-:W-:Y:S02]  /*0160*/  @!P1 IMAD R4, R3, 0x50, RZ ;  /* 0x0000005003049824 */ /* 0x000fe400078e02ff */
[----:B------:R-:W-:Y:S01]  /*0170*/  @!P1 IMAD.SHL.U32 R5, R16, 0x4, RZ ;  /* 0x0000000410059824 */ /* 0x000fe200078e00ff */
[----:B------:R-:W2:Y:S01]  /*0180*/  I2F.RP R12, R13 ;  /* 0x0000000d000c7306 */ /* 0x000ea20000209400 */
[----:B------:R-:W-:-:S03]  /*0190*/  ISETP.NE.AND.EX P0, PT, R9, RZ, PT, P0 ;  /* 0x000000ff0900720c */ /* 0x000fc60003f05300 */
[----:B------:R-:W-:Y:S02]  /*01a0*/  @!P1 IADD3 R4, P2, P3, R5, R2, R4 ;  /* 0x0000000205049210 */ /* 0x000fe40007b5e004 */
[----:B------:R-:W-:-:S04]  /*01b0*/  SHF.R.S32.HI R2, RZ, 0x1f, R2 ;  /* 0x0000001fff027819 */ /* 0x000fc80000011402 */
[----:B------:R-:W-:-:S04]  /*01c0*/  @!P1 IADD3.X R2, PT, PT, RZ, R2, RZ, P2, P3 ;  /* 0x00000002ff029210 */ /* 0x000fc800017e64ff */
[----:B------:R-:W3:Y:S01]  /*01d0*/  @P0 LDC.64 R8, c[0x0][0x3c0] ;  /* 0x0000f000ff080b82 */ /* 0x000ee20000000a00 */
[----:B-1----:R-:W-:-:S04]  /*01e0*/  @!P1 LEA R10, P2, R4, R10, 0x1 ;  /* 0x0000000a040a9211 */ /* 0x002fc800078408ff */
[----:B------:R-:W-:Y:S02]  /*01f0*/  @!P1 LEA.HI.X R11, R4, R11, R2, 0x1, P2 ;  /* 0x0000000b040b9211 */ /* 0x000fe400010f0c02 */
[----:B------:R-:W4:Y:S04]  /*0200*/  LDG.E.CONSTANT R2, desc[UR6][R6.64] ;  /* 0x0000000606027981 */ /* 0x000f28000c1e9900 */
[----:B------:R-:W4:Y:S04]  /*0210*/  @!P1 LDG.E.CONSTANT R4, desc[UR6][R10.64] ;  /* 0x000000060a049981 */ /* 0x000f28000c1e9900 */
[----:B------:R1:W4:Y:S01]  /*0220*/  @!P1 LDG.E.CONSTANT R5, desc[UR6][R10.64+0x4] ;  /* 0x000004060a059981 */ /* 0x000322000c1e9900 */
[----:B--2---:R-:W2:Y:S01]  /*0230*/  MUFU.RCP R12, R12 ;  /* 0x0000000c000c7308 */ /* 0x004ea20000001000 */
[----:B---3--:R-:W-:-:S05]  /*0240*/  @P0 IMAD.WIDE.U32 R8, R3, 0x4, R8 ;  /* 0x0000000403080825 */ /* 0x008fca00078e0008 */
[----:B------:R3:W5:Y:S01]  /*0250*/  @P0 LDG.E.CONSTANT R24, desc[UR6][R8.64] ;  /* 0x0000000608180981 */ /* 0x000762000c1e9900 */
[----:B-1----:R-:W3:Y:S01]  /*0260*/  LDC R10, c[0x0][0x370] ;  /* 0x0000dc00ff0a7b82 */ /* 0x002ee20000000800 */
[----:B------:R-:W-:Y:S01]  /*0270*/  LOP3.LUT R25, R16, 0x1, RZ, 0xc0, !PT ;  /* 0x0000000110197812 */ /* 0x000fe200078ec0ff */
[----:B0-----:R-:W-:Y:S01]  /*0280*/  IMAD R21, R0, UR4, RZ ;  /* 0x0000000400157c24 */ /* 0x001fe2000f8e02ff */
[--C-:B------:R-:W-:Y:S01]  /*0290*/  SHF.R.U32.HI R45, RZ, 0x1, R16.reuse ;  /* 0x00000001ff2d7819 */ /* 0x100fe20000011610 */
[----:B------:R-:W-:Y:S01]  /*02a0*/  BSSY B0, `(.L_x_18204) ;  /* 0x000012f000007945 */ /* 0x000fe20003800000 */
[----:B------:R-:W-:Y:S01]  /*02b0*/  SHF.R.U32.HI R26, RZ, 0x5, R16 ;  /* 0x00000005ff1a7819 */ /* 0x000fe20000011610 */
[----:B------:R-:W-:Y:S01]  /*02c0*/  IMAD.MOV.U32 R46, RZ, RZ, -0x800001 ;  /* 0xff7fffffff2e7424 */ /* 0x000fe200078e00ff */
[----:B--2---:R-:W-:-:S04]  /*02d0*/  IADD3 R6, PT, PT, R12, 0xffffffe, RZ ;  /* 0x0ffffffe0c067810 */ /* 0x004fc80007ffe0ff */
[----:B------:R0:W1:Y:S02]  /*02e0*/  F2I.FTZ.U32.TRUNC.NTZ R7, R6 ;  /* 0x0000000600077305 */ /* 0x000064000021f000 */
[----:B0-----:R-:W-:Y:S01]  /*02f0*/  IMAD.MOV.U32 R6, RZ, RZ, RZ ;  /* 0x000000ffff067224 */ /* 0x001fe200078e00ff */
[----:B---3--:R-:W-:Y:S01]  /*0300*/  IABS R8, R10 ;  /* 0x0000000a00087213 */ /* 0x008fe20000000000 */
[----:B-1----:R-:W-:-:S04]  /*0310*/  IMAD.MOV R14, RZ, RZ, -R7 ;  /* 0x000000ffff0e7224 */ /* 0x002fc800078e0a07 */
[----:B------:R-:W-:-:S04]  /*0320*/  IMAD R11, R14, R13, RZ ;  /* 0x0000000d0e0b7224 */ /* 0x000fc800078e02ff */
[----:B------:R-:W-:-:S06]  /*0330*/  IMAD.HI.U32 R7, R7, R11, R6 ;  /* 0x0000000b07077227 */ /* 0x000fcc00078e0006 */
[----:B------:R-:W-:-:S05]  /*0340*/  IMAD.HI.U32 R7, R7, R8, RZ ;  /* 0x0000000807077227 */ /* 0x000fca00078e00ff */
[----:B------:R-:W-:-:S05]  /*0350*/  IADD3 R9, PT, PT, RZ, -R7, RZ ;  /* 0x80000007ff097210 */ /* 0x000fca0007ffe0ff */
[----:B------:R-:W-:-:S05]  /*0360*/  IMAD R6, R13, R9, R8 ;  /* 0x000000090d067224 */ /* 0x000fca00078e0208 */
[----:B------:R-:W-:-:S13]  /*0370*/  ISETP.GT.U32.AND P2, PT, R13, R6, PT ;  /* 0x000000060d00720c */ /* 0x000fda0003f44070 */
[----:B------:R-:W-:Y:S02]  /*0380*/  @!P2 IMAD.IADD R6, R6, 0x1, -R13 ;  /* 0x000000010606a824 */ /* 0x000fe400078e0a0d */
[----:B------:R-:W-:Y:S01]  /*0390*/  @!P2 VIADD R7, R7, 0x1 ;  /* 0x000000010707a836 */ /* 0x000fe20000000000 */
[----:B------:R-:W-:Y:S02]  /*03a0*/  ISETP.NE.AND P2, PT, R15, RZ, PT ;  /* 0x000000ff0f00720c */ /* 0x000fe40003f45270 */
[----:B------:R-:W-:Y:S02]  /*03b0*/  ISETP.GE.U32.AND P0, PT, R6, R13, PT ;  /* 0x0000000d0600720c */ /* 0x000fe40003f06070 */
[----:B------:R-:W-:-:S04]  /*03c0*/  LOP3.LUT R6, R10, R15, RZ, 0x3c, !PT ;  /* 0x0000000f0a067212 */ /* 0x000fc800078e3cff */
        /* <DEDUP_REMOVED lines=18> */
[----:B------:R-:W-:Y:S01]  /*04f0*/  IMAD R6, R28, R11, R8 ;  /* 0x0000000b1c067224 */ /* 0x000fe200078e0208 */
[----:B------:R-:W-:-:S04]  /*0500*/  LEA R8, R23, R20, 0x18 ;  /* 0x0000001417087211 */ /* 0x000fc800078ec0ff */
[----:B------:R-:W-:Y:S01]  /*0510*/  ISETP.GT.U32.AND P2, PT, R9, R6, PT ;  /* 0x000000060900720c */ /* 0x000fe20003f44070 */
[----:B------:R-:W-:Y:S01]  /*0520*/  IMAD R34, R25, 0x50, R8 ;  /* 0x0000005019227824 */ /* 0x000fe200078e0208 */
[----:B------:R-:W-:-:S04]  /*0530*/  LOP3.LUT R8, R3, R10, RZ, 0x3c, !PT ;  /* 0x0000000a03087212 */ /* 0x000fc800078e3cff */
[----:B------:R-:W-:-:S07]  /*0540*/  ISETP.GE.AND P3, PT, R8, RZ, PT ;  /* 0x000000ff0800720c */ /* 0x000fce0003f66270 */
[----:B------:R-:W-:Y:S02]  /*0550*/  @!P2 IMAD.IADD R6, R6, 0x1, -R9 ;  /* 0x000000010606a824 */ /* 0x000fe400078e0a09 */
[----:B------:R-:W-:-:S03]  /*0560*/  @!P2 VIADD R28, R28, 0x1 ;  /* 0x000000011c1ca836 */ /* 0x000fc60000000000 */
[----:B------:R-:W-:Y:S01]  /*0570*/  ISETP.GE.U32.AND P0, PT, R6, R9, PT ;  /* 0x000000090600720c */ /* 0x000fe20003f06070 */
[----:B------:R-:W-:-:S12]  /*0580*/  @!P1 IMAD R6, R45, 0x8, R34 ;  /* 0x000000082d069824 */ /* 0x000fd800078e0222 */
[----:B------:R-:W-:-:S05]  /*0590*/  @P0 VIADD R28, R28, 0x1 ;  /* 0x000000011c1c0836 */ /* 0x000fca0000000000 */
[----:B------:R-:W-:Y:S02]  /*05a0*/  @!P3 IADD3 R28, PT, PT, RZ, -R28, RZ ;  /* 0x8000001cff1cb210 */ /* 0x000fe40007ffe0ff */
[----:B----4-:R-:W-:-:S04]  /*05b0*/  IADD3 R7, PT, PT, R2, 0xf, RZ ;  /* 0x0000000f02077810 */ /* 0x010fc80007ffe0ff */
[----:B------:R-:W-:-:S04]  /*05c0*/  SHF.R.S32.HI R8, RZ, 0x1f, R7 ;  /* 0x0000001fff087819 */ /* 0x000fc80000011407 */
[----:B------:R-:W-:Y:S01]  /*05d0*/  LEA.HI R8, R8, R7, RZ, 0x4 ;  /* 0x0000000708087211 */ /* 0x000fe200078f20ff */
[----:B------:R0:W-:Y:S01]  /*05e0*/  @!P1 STS.64 [R6], R4 ;  /* 0x0000000406009388 */ /* 0x0001e20000000a00 */
[----:B------:R-:W-:Y:S02]  /*05f0*/  BAR.SYNC.DEFER_BLOCKING 0x0 ;  /* 0x0000000000007b1d */ /* 0x000fe40000010000 */
[----:B------:R-:W-:Y:S02]  /*0600*/  SHF.R.S32.HI R27, RZ, 0x4, R8 ;  /* 0x00000004ff1b7819 */ /* 0x000fe40000011408 */
[----:B------:R-:W-:Y:S02]  /*0610*/  ISETP.NE.AND P1, PT, R10, RZ, PT ;  /* 0x000000ff0a00720c */ /* 0x000fe40003f25270 */
[----:B------:R-:W-:-:S11]  /*0620*/  ISETP.GE.AND P0, PT, R26, R27, PT ;  /* 0x0000001b1a00720c */ /* 0x000fd60003f06270 */
[----:B------:R-:W-:Y:S02]  /*0630*/  @!P1 LOP3.LUT R28, RZ, R10, RZ, 0x33, !PT ;  /* 0x0000000aff1c9212 */ /* 0x000fe400078e33ff */
[----:B0-----:R-:W-:Y:S05]  /*0640*/  @P0 BRA `(.L_x_18205) ;  /* 0x0000000c00d00947 */ /* 0x001fea0003800000 */
[----:B------:R-:W-:Y:S01]  /*0650*/  SHF.R.U32.HI R16, RZ, 0x3, R16 ;  /* 0x00000003ff107819 */ /* 0x000fe20000011610 */
[----:B------:R-:W-:Y:S01]  /*0660*/  IMAD.SHL.U32 R22, R45, 0x4, RZ ;  /* 0x000000042d167824 */ /* 0x000fe200078e00ff */
[----:B------:R-:W-:Y:S01]  /*0670*/  IADD3 R20, PT, PT, R20, 0xc0, RZ ;  /* 0x000000c014147810 */ /* 0x000fe20007ffe0ff */
[----:B------:R-:W-:Y:S01]  /*0680*/  IMAD.MOV.U32 R31, RZ, RZ, RZ ;  /* 0x000000ffff1f7224 */ /* 0x000fe200078e00ff */
[----:B------:R-:W-:Y:S01]  /*0690*/  LOP3.LUT R30, R16, 0x7c, RZ, 0xc0, !PT ;  /* 0x0000007c101e7812 */ /* 0x000fe200078ec0ff */
[----:B------:R-:W0:Y:S01]  /*06a0*/  LDS.128 R4, [R34] ;  /* 0x0000000022047984 */ /* 0x000e220000000c00 */
[----:B------:R-:W-:Y:S01]  /*06b0*/  LOP3.LUT R29, R22, 0x3c, RZ, 0xc0, !PT ;  /* 0x0000003c161d7812 */ /* 0x000fe200078ec0ff */
[----:B------:R-:W1:Y:S01]  /*06c0*/  LDCU.64 UR4, c[0x0][0x3a8] ;  /* 0x00007500ff0477ac */ /* 0x000e620008000a00 */
[----:B------:R-:W-:Y:S01]  /*06d0*/  LEA R32, R23, R20, 0x18 ;  /* 0x0000001417207211 */ /* 0x000fe200078ec0ff */
[----:B------:R-:W-:Y:S01]  /*06e0*/  IMAD.WIDE R30, R21, 0x4, R30 ;  /* 0x00000004151e7825 */ /* 0x000fe200078e021e */
[----:B------:R-:W2:Y:S01]  /*06f0*/  LDS.128 R8, [R34+0x10] ;  /* 0x0000100022087984 */ /* 0x000ea20000000c00 */
[----:B------:R-:W-:-:S02]  /*0700*/  LOP3.LUT R53, R45, 0xf, RZ, 0xc0, !PT ;  /* 0x0000000f2d357812 */ /* 0x000fc400078ec0ff */
[C---:B------:R-:W-:Y:S01]  /*0710*/  IMAD R29, R26.reuse, 0x40, R29 ;  /* 0x000000401a1d7824 */ /* 0x040fe200078e021d */
[----:B------:R-:W3:Y:S01]  /*0720*/  LDS.128 R20, [R34+0x40] ;  /* 0x0000400022147984 */ /* 0x000ee20000000c00 */
[----:B------:R-:W-:Y:S01]  /*0730*/  LEA R53, R26, R53, 0x4 ;  /* 0x000000351a357211 */ /* 0x000fe200078e20ff */
[----:B------:R-:W-:Y:S02]  /*0740*/  IMAD.MOV.U32 R46, RZ, RZ, -0x800001 ;  /* 0xff7fffffff2e7424 */ /* 0x000fe400078e00ff */
[----:B------:R-:W4:Y:S01]  /*0750*/  LDS.128 R12, [R34+0x20] ;  /* 0x00002000220c7984 */ /* 0x000f220000000c00 */
[----:B------:R-:W-:-:S03]  /*0760*/  IADD3 R29, PT, PT, R29, R32, RZ ;  /* 0x000000201d1d7210 */ /* 0x000fc60007ffe0ff */
[----:B------:R2:W4:Y:S01]  /*0770*/  LDS.128 R16, [R34+0x30] ;  /* 0x0000300022107984 */ /* 0x0005220000000c00 */
[----:B-1----:R-:W-:Y:S01]  /*0780*/  IADD3 R30, P0, PT, R30, UR4, RZ ;  /* 0x000000041e1e7c10 */ /* 0x002fe2000ff1e0ff */
[----:B------:R-:W1:Y:S01]  /*0790*/  S2R R44, SR_TID.X ;  /* 0x00000000002c7919 */ /* 0x000e620000002100 */
[----:B------:R-:W0:Y:S02]  /*07a0*/  LDCU UR4, c[0x0][0x3d0] ;  /* 0x00007a00ff0477ac */ /* 0x000e240008000800 */
[----:B------:R-:W-:Y:S02]  /*07b0*/  IADD3.X R31, PT, PT, R31, UR5, RZ, P0, !PT ;  /* 0x000000051f1f7c10 */ /* 0x000fe400087fe4ff */
[----:B-----5:R-:W-:Y:S02]  /*07c0*/  FSETP.NEU.FTZ.AND P0, PT, R24, RZ, PT ;  /* 0x000000ff1800720b */ /* 0x020fe40003f1d000 */
[----:B0-----:R-:W-:Y:S01]  /*07d0*/  PRMT R38, R6, 0x7632, R38 ;  /* 0x0000763206267816 */ /* 0x001fe20000000026 */
[----:B------:R-:W-:Y:S01]  /*07e0*/  IMAD R58, R28, UR4, RZ ;  /* 0x000000041c3a7c24 */ /* 0x000fe2000f8e02ff */
[----:B------:R-:W-:Y:S01]  /*07f0*/  SHF.L.U32 R32, R6, 0x10, RZ ;  /* 0x0000001006207819 */ /* 0x000fe200000006ff */
[C---:B------:R-:W-:Y:S01]  /*0800*/  IMAD.U32 R33, R7.reuse, 0x10000, RZ ;  /* 0x0001000007217824 */ /* 0x040fe200078e00ff */
[----:B------:R-:W-:Y:S01]  /*0810*/  PRMT R6, R7, 0x7632, R6 ;  /* 0x0000763207067816 */ /* 0x000fe20000000006 */
[C---:B--2---:R-:W-:Y:S01]  /*0820*/  IMAD.U32 R34, R8.reuse, 0x10000, RZ ;  /* 0x0001000008227824 */ /* 0x044fe200078e00ff */
[----:B------:R-:W-:Y:S01]  /*0830*/  PRMT R7, R8, 0x7632, R7 ;  /* 0x0000763208077816 */ /* 0x000fe20000000007 */
[----:B------:R-:W-:Y:S01]  /*0840*/  IMAD.U32 R38, R38, 0x10000, RZ ;  /* 0x0001000026267824 */ /* 0x000fe200078e00ff */
[----:B------:R-:W-:Y:S01]  /*0850*/  PRMT R8, R9, 0x7632, R8 ;  /* 0x0000763209087816 */ /* 0x000fe20000000008 */
[C---:B---3--:R-:W-:Y:S01]  /*0860*/  IMAD.U32 R45, R23.reuse, 0x10000, RZ ;  /* 0x00010000172d7824 */ /* 0x048fe200078e00ff */
[----:B------:R-:W-:Y:S01]  /*0870*/  PRMT R56, R23, 0x7632, R56 ;  /* 0x0000763217387816 */ /* 0x000fe20000000038 */
[----:B------:R-:W-:Y:S01]  /*0880*/  VIADD R23, R53, 0x1 ;  /* 0x0000000135177836 */ /* 0x000fe20000000000 */
[----:B------:R-:W-:Y:S01]  /*0890*/  SHF.L.U32 R35, R9, 0x10, RZ ;  /* 0x0000001009237819 */ /* 0x000fe200000006ff */
[----:B-1----:R-:W-:Y:S01]  /*08a0*/  IMAD.SHL.U32 R61, R44, 0x4, RZ ;  /* 0x000000042c3d7824 */ /* 0x002fe200078e00ff */
[----:B------:R-:W-:Y:S01]  /*08b0*/  IADD3 R44, PT, PT, -R2, R53, RZ ;  /* 0x00000035022c7210 */ /* 0x000fe20007ffe1ff */
[----:B------:R-:W-:Y:S01]  /*08c0*/  IMAD.U32 R53, R6, 0x10000, RZ ;  /* 0x0001000006357824 */ /* 0x000fe200078e00ff */
[C---:B------:R-:W-:Y:S01]  /*08d0*/  PRMT R36, R4.reuse, 0x7632, R36 ;  /* 0x0000763204247816 */ /* 0x040fe20000000024 */
[----:B------:R-:W-:Y:S01]  /*08e0*/  IMAD.U32 R4, R4, 0x10000, RZ ;  /* 0x0001000004047824 */ /* 0x000fe200078e00ff */
[----:B------:R-:W-:Y:S01]  /*08f0*/  LOP3.LUT R61, R61, 0x78, RZ, 0xc0, !PT ;  /* 0x000000783d3d7812 */ /* 0x000fe200078ec0ff */
        /* <DEDUP_REMOVED lines=47> */
[----:B------:R-:W-:-:S07]  /*0bf0*/  LEA.HI.X.SX32 R7, R58, RZ, 0x1, P1 ;  /* 0x000000ff3a077211 */ /* 0x000fce00008f0eff */
.L_x_18207:
        /* <DEDUP_REMOVED lines=9> */
[----:B------:R-:W5:Y:S04]  /*0c90*/  LDG.E.CONSTANT R60, desc[UR6][R8.64+0x300] ;  /* 0x00030006083c7981 */ /* 0x000f68000c1e9900 */
[----:B------:R-:W5:Y:S01]  /*0ca0*/  LDG.E.CONSTANT R58, desc[UR6][R8.64+0x400] ;  /* 0x00040006083a7981 */ /* 0x000f62000c1e9900 */
[C---:B--2---:R-:W-:Y:S01]  /*0cb0*/  PRMT R64, R63.reuse, 0x7632, R64 ;  /* 0x000076323f407816 */ /* 0x044fe20000000040 */
[----:B------:R-:W-:-:S03]  /*0cc0*/  IMAD.U32 R67, R63, 0x10000, RZ ;  /* 0x000100003f437824 */ /* 0x000fc600078e00ff */
[----:B------:R-:W-:Y:S01]  /*0cd0*/  SHF.L.U32 R69, R64, 0x10, RZ ;  /* 0x0000001040457819 */ /* 0x000fe200000006ff */
[C---:B---3--:R-:W-:Y:S01]  /*0ce0*/  IMAD.U32 R65, R62.reuse, 0x10000, RZ ;  /* 0x000100003e417824 */ /* 0x048fe200078e00ff */
[----:B------:R-:W-:Y:S01]  /*0cf0*/  PRMT R63, R62, 0x7632, R63 ;  /* 0x000076323e3f7816 */ /* 0x000fe2000000003f */
[----:B------:R-:W-:Y:S01]  /*0d00*/  FMUL.FTZ R67, R32, R67 ;  /* 0x0000004320437220 */ /* 0x000fe20000410000 */
[----:B------:R-:W2:Y:S01]  /*0d10*/  LDG.E.CONSTANT R62, desc[UR6][R8.64+0x500] ;  /* 0x00050006083e7981 */ /* 0x000ea2000c1e9900 */
[----:B------:R-:W-:Y:S02]  /*0d20*/  FMUL.FTZ R69, R38, R69 ;  /* 0x0000004526457220 */ /* 0x000fe40000410000 */
[----:B------:R-:W-:Y:S02]  /*0d30*/  IMAD.U32 R63, R63, 0x10000, RZ ;  /* 0x000100003f3f7824 */ /* 0x000fe400078e00ff */
[----:B------:R-:W-:Y:S02]  /*0d40*/  FFMA.FTZ R65, R4, R65, R67 ;  /* 0x0000004104417223 */ /* 0x000fe40000010043 */
[----:B------:R-:W-:Y:S01]  /*0d50*/  FFMA.FTZ R64, R36, R63, R69 ;  /* 0x0000003f24407223 */ /* 0x000fe20000010045 */
[----:B----4-:R-:W-:-:S05]  /*0d60*/  PRMT R63, R61, 0x7632, R63 ;  /* 0x000076323d3f7816 */ /* 0x010fca000000003f */
[----:B------:R-:W-:-:S04]  /*0d70*/  IMAD.U32 R63, R63, 0x10000, RZ ;  /* 0x000100003f3f7824 */ /* 0x000fc800078e00ff */
[----:B------:R-:W-:Y:S02]  /*0d80*/  FFMA.FTZ R64, R55, R63, R64 ;  /* 0x0000003f37407223 */ /* 0x000fe40000010040 */
[----:B------:R-:W3:Y:S01]  /*0d90*/  LDG.E.CONSTANT R63, desc[UR6][R8.64+0x600] ;  /* 0x00060006083f7981 */ /* 0x000ee2000c1e9900 */
[----:B------:R-:W-:-:S05]  /*0da0*/  SHF.L.U32 R61, R61, 0x10, RZ ;  /* 0x000000103d3d7819 */ /* 0x000fca00000006ff */
[----:B------:R-:W-:Y:S01]  /*0db0*/  FFMA.FTZ R61, R34, R61, R65 ;  /* 0x0000003d223d7223 */ /* 0x000fe20000010041 */
[----:B-----5:R-:W-:-:S04]  /*0dc0*/  IMAD.U32 R65, R60, 0x10000, RZ ;  /* 0x000100003c417824 */ /* 0x020fc800078e00ff */
[----:B------:R-:W-:Y:S02]  /*0dd0*/  FFMA.FTZ R65, R10, R65, R61 ;  /* 0x000000410a417223 */ /* 0x000fe4000001003d */
[----:B------:R-:W4:Y:S01]  /*0de0*/  LDG.E.CONSTANT R61, desc[UR6][R8.64+0x700] ;  /* 0x00070006083d7981 */ /* 0x000f22000c1e9900 */
[----:B------:R-:W-:-:S04]  /*0df0*/  PRMT R60, R60, 0x7632, R60 ;  /* 0x000076323c3c7816 */ /* 0x000fc8000000003c */
[----:B------:R-:W-:-:S05]  /*0e00*/  SHF.L.U32 R60, R60, 0x10, RZ ;  /* 0x000000103c3c7819 */ /* 0x000fca00000006ff */
[----:B------:R-:W-:Y:S01]  /*0e10*/  FFMA.FTZ R67, R59, R60, R64 ;  /* 0x0000003c3b437223 */ /* 0x000fe20000010040 */
[C---:B------:R-:W-:Y:S01]  /*0e20*/  IMAD.U32 R60, R58.reuse, 0x10000, RZ ;  /* 0x000100003a3c7824 */ /* 0x040fe200078e00ff */
[----:B------:R-:W-:Y:S01]  /*0e30*/  PRMT R58, R58, 0x7632, R58 ;  /* 0x000076323a3a7816 */ /* 0x000fe2000000003a */
[----:B------:R-:W5:Y:S04]  /*0e40*/  LDG.E.CONSTANT R64, desc[UR6][R8.64+0x800] ;  /* 0x0008000608407981 */ /* 0x000f68000c1e9900 */
[----:B------:R-:W-:-:S04]  /*0e50*/  IMAD.U32 R58, R58, 0x10000, RZ ;  /* 0x000100003a3a7824 */ /* 0x000fc800078e00ff */
[----:B------:R-:W-:Y:S01]  /*0e60*/  FFMA.FTZ R67, R40, R58, R67 ;  /* 0x0000003a28437223 */ /* 0x000fe20000010043 */
[----:B------:R-:W-:Y:S01]  /*0e70*/  FFMA.FTZ R65, R12, R60, R65 ;  /* 0x0000003c0c417223 */ /* 0x000fe20000010041 */
[C---:B--2---:R-:W-:Y:S02]  /*0e80*/  PRMT R58, R62.reuse, 0x7632, R58 ;  /* 0x000076323e3a7816 */ /* 0x044fe4000000003a */
[----:B------:R-:W-:-:S03]  /*0e90*/  SHF.L.U32 R62, R62, 0x10, RZ ;  /* 0x000000103e3e7819 */ /* 0x000fc600000006ff */
[----:B------:R-:W-:-:S04]  /*0ea0*/  IMAD.U32 R58, R58, 0x10000, RZ ;  /* 0x000100003a3a7824 */ /* 0x000fc800078e00ff */
[----:B------:R-:W-:Y:S02]  /*0eb0*/  FFMA.FTZ R60, R42, R58, R67 ;  /* 0x0000003a2a3c7223 */ /* 0x000fe40000010043 */
[----:B------:R-:W2:Y:S01]  /*0ec0*/  LDG.E.CONSTANT R58, desc[UR6][R8.64+0x900] ;  /* 0x00090006083a7981 */ /* 0x000ea2000c1e9900 */
[----:B------:R-:W-:Y:S01]  /*0ed0*/  FFMA.FTZ R65, R14, R62, R65 ;  /* 0x0000003e0e417223 */ /* 0x000fe20000010041 */
[C---:B---3--:R-:W-:Y:S01]  /*0ee0*/  PRMT R62, R63.reuse, 0x7632, R62 ;  /* 0x000076323f3e7816 */ /* 0x048fe2000000003e */
[----:B------:R-:W-:-:S03]  /*0ef0*/  IMAD.U32 R63, R63, 0x10000, RZ ;  /* 0x000100003f3f7824 */ /* 0x000fc600078e00ff */
[----:B------:R-:W-:Y:S01]  /*0f00*/  SHF.L.U32 R62, R62, 0x10, RZ ;  /* 0x000000103e3e7819 */ /* 0x000fe200000006ff */
[----:B------:R-:W-:Y:S02]  /*0f10*/  FFMA.FTZ R65, R16, R63, R65 ;  /* 0x0000003f10417223 */ /* 0x000fe40000010041 */
[----:B------:R-:W3:Y:S02]  /*0f20*/  LDG.E.CONSTANT R63, desc[UR6][R8.64+0x104] ;  /* 0x00010406083f7981 */ /* 0x000ee4000c1e9900 */
[----:B------:R-:W-:Y:S02]  /*0f30*/  FFMA.FTZ R67, R47, R62, R60 ;  /* 0x0000003e2f437223 */ /* 0x000fe4000001003c */
[----:B------:R-:W3:Y:S01]  /*0f40*/  LDG.E.CONSTANT R62, desc[UR6][R8.64+0x4] ;  /* 0x00000406083e7981 */ /* 0x000ee2000c1e9900 */
[----:B----4-:R-:W-:-:S04]  /*0f50*/  IMAD.U32 R60, R61, 0x10000, RZ ;  /* 0x000100003d3c7824 */ /* 0x010fc800078e00ff */
[----:B------:R-:W-:Y:S02]  /*0f60*/  FFMA.FTZ R65, R18, R60, R65 ;  /* 0x0000003c12417223 */ /* 0x000fe40000010041 */
[----:B------:R-:W4:Y:S01]  /*0f70*/  LDG.E.CONSTANT R60, desc[UR6][R8.64+0x204] ;  /* 0x00020406083c7981 */ /* 0x000f22000c1e9900 */
[----:B------:R-:W-:-:S05]  /*0f80*/  PRMT R61, R61, 0x7632, R61 ;  /* 0x000076323d3d7816 */ /* 0x000fca000000003d */
[----:B------:R-:W-:-:S04]  /*0f90*/  IMAD.U32 R61, R61, 0x10000, RZ ;  /* 0x000100003d3d7824 */ /* 0x000fc800078e00ff */
[----:B------:R-:W-:Y:S01]  /*0fa0*/  FFMA.FTZ R66, R50, R61, R67 ;  /* 0x0000003d32427223 */ /* 0x000fe20000010043 */
[C---:B-----5:R-:W-:Y:S02]  /*0fb0*/  SHF.L.U32 R61, R64.reuse, 0x10, RZ ;  /* 0x00000010403d7819 */ /* 0x060fe400000006ff */
[----:B------:R-:W-:-:S05]  /*0fc0*/  PRMT R64, R64, 0x7632, R64 ;  /* 0x0000763240407816 */ /* 0x000fca0000000040 */
[----:B------:R-:W-:Y:S02]  /*0fd0*/  IMAD.U32 R64, R64, 0x10000, RZ ;  /* 0x0001000040407824 */ /* 0x000fe400078e00ff */
[----:B------:R-:W-:Y:S02]  /*0fe0*/  FFMA.FTZ R61, R20, R61, R65 ;  /* 0x0000003d143d7223 */ /* 0x000fe40000010041 */
[----:B------:R-:W-:Y:S01]  /*0ff0*/  FFMA.FTZ R65, R51, R64, R66 ;  /* 0x0000004033417223 */ /* 0x000fe20000010042 */
[C---:B--2---:R-:W-:Y:S01]  /*1000*/  PRMT R64, R58.reuse, 0x7632, R64 ;  /* 0x000076323a407816 */ /* 0x044fe20000000040 */
[----:B------:R-:W-:-:S03]  /*1010*/  IMAD.U32 R58, R58, 0x10000, RZ ;  /* 0x000100003a3a7824 */ /* 0x000fc600078e00ff */
[----:B------:R-:W-:Y:S01]  /*1020*/  SHF.L.U32 R64, R64, 0x10, RZ ;  /* 0x0000001040407819 */ /* 0x000fe200000006ff */
[----:B------:R-:W-:-:S04]  /*1030*/  FFMA.FTZ R58, R22, R58, R61 ;  /* 0x0000003a163a7223 */ /* 0x000fc8000001003d */
[----:B------:R-:W-:Y:S02]  /*1040*/  FFMA.FTZ R61, R54, R64, R65 ;  /* 0x00000040363d7223 */ /* 0x000fe40000010041 */
[----:B------:R-:W2:Y:S01]  /*1050*/  LDG.E.CONSTANT R65, desc[UR6][R8.64+0x504] ;  /* 0x0005040608417981 */ /* 0x000ea2000c1e9900 */
[----:B---3--:R-:W-:-:S04]  /*1060*/  IMAD.U32 R64, R63, 0x10000, RZ ;  /* 0x000100003f407824 */ /* 0x008fc800078e00ff */
[----:B------:R-:W-:Y:S01]  /*1070*/  FMUL.FTZ R66, R33, R64 ;  /* 0x0000004021427220 */ /* 0x000fe20000410000 */
[----:B------:R-:W-:Y:S01]  /*1080*/  IMAD.U32 R64, R62, 0x10000, RZ ;  /* 0x000100003e407824 */ /* 0x000fe200078e00ff */
[----:B------:R-:W-:-:S04]  /*1090*/  PRMT R62, R63, 0x7632, R62 ;  /* 0x000076323f3e7816 */ /* 0x000fc8000000003e */
[C---:B------:R-:W-:Y:S02]  /*10a0*/  PRMT R63, R62.reuse, 0x7632, R63 ;  /* 0x000076323e3f7816 */ /* 0x040fe4000000003f */
[----:B------:R-:W-:Y:S02]  /*10b0*/  SHF.L.U32 R68, R62, 0x10, RZ ;  /* 0x000000103e447819 */ /* 0x000fe400000006ff */
[----:B------:R-:W3:Y:S01]  /*10c0*/  LDG.E.CONSTANT R62, desc[UR6][R8.64+0x304] ;  /* 0x00030406083e7981 */ /* 0x000ee2000c1e9900 */
[----:B------:R-:W-:Y:S01]  /*10d0*/  FFMA.FTZ R64, R5, R64, R66 ;  /* 0x0000004005407223 */ /* 0x000fe20000010042 */
[----:B------:R-:W-:Y:S02]  /*10e0*/  IMAD.U32 R66, R63, 0x10000, RZ ;  /* 0x000100003f427824 */ /* 0x000fe400078e00ff */
[----:B----4-:R-:W-:-:S04]  /*10f0*/  IMAD.U32 R63, R60, 0x10000, RZ ;  /* 0x000100003c3f7824 */ /* 0x010fc800078e00ff */
[----:B------:R-:W-:Y:S02]  /*1100*/  FFMA.FTZ R64, R35, R63, R64 ;  /* 0x0000003f23407223 */ /* 0x000fe40000010040 */
[----:B------:R-:W4:Y:S01]  /*1110*/  LDG.E.CONSTANT R63, desc[UR6][R8.64+0x404] ;  /* 0x00040406083f7981 */ /* 0x000f22000c1e9900 */
[----:B------:R-:W-:Y:S01]  /*1120*/  PRMT R60, R60, 0x7632, R60 ;  /* 0x000076323c3c7816 */ /* 0x000fe2000000003c */
[----:B------:R-:W-:-:S03]  /*1130*/  FMUL.FTZ R68, R53, R68 ;  /* 0x0000004435447220 */ /* 0x000fc60000410000 */
[----:B------:R-:W-:Y:S01]  /*1140*/  SHF.L.U32 R60, R60, 0x10, RZ ;  /* 0x000000103c3c7819 */ /* 0x000fe200000006ff */
[----:B------:R-:W-:-:S04]  /*1150*/  FFMA.FTZ R66, R37, R66, R68 ;  /* 0x0000004225427223 */ /* 0x000fc80000010044 */
[----:B------:R-:W-:Y:S02]  /*1160*/  FFMA.FTZ R66, R57, R60, R66 ;  /* 0x0000003c39427223 */ /* 0x000fe40000010042 */
[----:B------:R-:W5:Y:S01]  /*1170*/  LDG.E.CONSTANT R60, desc[UR6][R8.64+0x604] ;  /* 0x00060406083c7981 */ /* 0x000f62000c1e9900 */
[C---:B---3--:R-:W-:Y:S01]  /*1180*/  IMAD.U32 R67, R62.reuse, 0x10000, RZ ;  /* 0x000100003e437824 */ /* 0x048fe200078e00ff */
[----:B------:R-:W-:-:S05]  /*1190*/  PRMT R62, R62, 0x7632, R62 ;  /* 0x000076323e3e7816 */ /* 0x000fca000000003e */
[----:B------:R-:W-:-:S04]  /*11a0*/  IMAD.U32 R62, R62, 0x10000, RZ ;  /* 0x000100003e3e7824 */ /* 0x000fc800078e00ff */
[----:B------:R-:W-:Y:S01]  /*11b0*/  FFMA.FTZ R62, R39, R62, R66 ;  /* 0x0000003e273e7223 */ /* 0x000fe20000010042 */
[C---:B----4-:R-:W-:Y:S02]  /*11c0*/  SHF.L.U32 R66, R63.reuse, 0x10, RZ ;  /* 0x000000103f427819 */ /* 0x050fe400000006ff */
[----:B------:R-:W-:-:S05]  /*11d0*/  PRMT R63, R63, 0x7632, R63 ;  /* 0x000076323f3f7816 */ /* 0x000fca000000003f */
[----:B------:R-:W-:-:S04]  /*11e0*/  IMAD.U32 R63, R63, 0x10000, RZ ;  /* 0x000100003f3f7824 */ /* 0x000fc800078e00ff */
[----:B------:R-:W-:Y:S01]  /*11f0*/  FFMA.FTZ R62, R41, R63, R62 ;  /* 0x0000003f293e7223 */ /* 0x000fe2000001003e */
[----:B--2---:R-:W-:Y:S01]  /*1200*/  PRMT R63, R65, 0x7632, R63 ;  /* 0x00007632413f7816 */ /* 0x004fe2000000003f */
[----:B------:R-:W-:-:S03]  /*1210*/  FFMA.FTZ R64, R11, R67, R64 ;  /* 0x000000430b407223 */ /* 0x000fc60000010040 */
[----:B------:R-:W-:Y:S01]  /*1220*/  SHF.L.U32 R63, R63, 0x10, RZ ;  /* 0x000000103f3f7819 */ /* 0x000fe200000006ff */
[----:B------:R-:W-:Y:S01]  /*1230*/  FFMA.FTZ R64, R13, R66, R64 ;  /* 0x000000420d407223 */ /* 0x000fe20000010040 */
[----:B------:R-:W-:-:S03]  /*1240*/  IMAD.U32 R65, R65, 0x10000, RZ ;  /* 0x0001000041417824 */ /* 0x000fc600078e00ff */
[----:B------:R-:W-:Y:S02]  /*1250*/  FFMA.FTZ R63, R43, R63, R62 ;  /* 0x0000003f2b3f7223 */ /* 0x000fe4000001003e */
[----:B------:R-:W2:Y:S01]  /*1260*/  LDG.E.CONSTANT R62, desc[UR6][R8.64+0x704] ;  /* 0x00070406083e7981 */ /* 0x000ea2000c1e9900 */
[----:B------:R-:W-:Y:S01]  /*1270*/  FFMA.FTZ R64, R15, R65, R64 ;  /* 0x000000410f407223 */ /* 0x000fe20000010040 */
[C---:B-----5:R-:W-:Y:S02]  /*1280*/  IMAD.U32 R66, R60.reuse, 0x10000, RZ ;  /* 0x000100003c427824 */ /* 0x060fe400078e00ff */
[----:B------:R-:W3:Y:S02]  /*1290*/  LDG.E.CONSTANT R65, desc[UR6][R8.64+0x904] ;  /* 0x0009040608417981 */ /* 0x000ee4000c1e9900 */
[----:B------:R-:W-:Y:S02]  /*12a0*/  FFMA.FTZ R66, R17, R66, R64 ;  /* 0x0000004211427223 */ /* 0x000fe40000010040 */
[----:B------:R-:W4:Y:S01]  /*12b0*/  LDG.E.CONSTANT R64, desc[UR6][R8.64+0x804] ;  /* 0x0008040608407981 */ /* 0x000f22000c1e9900 */
[----:B------:R-:W-:-:S05]  /*12c0*/  PRMT R60, R60, 0x7632, R60 ;  /* 0x000076323c3c7816 */ /* 0x000fca000000003c */
[----:B------:R-:W-:-:S04]  /*12d0*/  IMAD.U32 R60, R60, 0x10000, RZ ;  /* 0x000100003c3c7824 */ /* 0x000fc800078e00ff */
[----:B------:R-:W-:Y:S01]  /*12e0*/  FFMA.FTZ R60, R48, R60, R63 ;  /* 0x0000003c303c7223 */ /* 0x000fe2000001003f */
[----:B------:R-:W-:Y:S01]  /*12f0*/  FADD.FTZ R61, R58, R61 ;  /* 0x0000003d3a3d7221 */ /* 0x000fe20000010000 */
[----:B------:R-:W-:Y:S01]  /*1300*/  UMOV UR4, 0xffffffff ;  /* 0xffffffff00047882 */ /* 0x000fe20000000000 */
[C---:B--2---:R-:W-:Y:S02]  /*1310*/  PRMT R63, R62.reuse, 0x7632, R63 ;  /* 0x000076323e3f7816 */ /* 0x044fe4000000003f */
[----:B------:R-:W-:-:S03]  /*1320*/  SHF.L.U32 R62, R62, 0x10, RZ ;  /* 0x000000103e3e7819 */ /* 0x000fc600000006ff */
[----:B------:R-:W-:Y:S02]  /*1330*/  IMAD.U32 R63, R63, 0x10000, RZ ;  /* 0x000100003f3f7824 */ /* 0x000fe400078e00ff */
[----:B------:R-:W-:Y:S02]  /*1340*/  FFMA.FTZ R62, R19, R62, R66 ;  /* 0x0000003e133e7223 */ /* 0x000fe40000010042 */
[--C-:B------:R-:W-:Y:S01]  /*1350*/  FFMA.FTZ R63, R49, R63, R60.reuse ;  /* 0x0000003f313f7223 */ /* 0x100fe2000001003c */
[C---:B----4-:R-:W-:Y:S01]  /*1360*/  PRMT R60, R64.reuse, 0x7632, R60 ;  /* 0x00007632403c7816 */ /* 0x050fe2000000003c */
[----:B------:R-:W-:Y:S01]  /*1370*/  IMAD.U32 R64, R64, 0x10000, RZ ;  /* 0x0001000040407824 */ /* 0x000fe200078e00ff */
[C---:B---3--:R-:W-:Y:S01]  /*1380*/  PRMT R8, R65.reuse, 0x7632, R8 ;  /* 0x0000763241087816 */ /* 0x048fe20000000008 */
[----:B------:R-:W-:Y:S01]  /*1390*/  IMAD.U32 R65, R65, 0x10000, RZ ;  /* 0x0001000041417824 */ /* 0x000fe200078e00ff */
[----:B------:R-:W-:Y:S01]  /*13a0*/  SHF.L.U32 R60, R60, 0x10, RZ ;  /* 0x000000103c3c7819 */ /* 0x000fe200000006ff */
[----:B------:R-:W-:-:S02]  /*13b0*/  FFMA.FTZ R62, R21, R64, R62 ;  /* 0x00000040153e7223 */ /* 0x000fc4000001003e */
        /* <DEDUP_REMOVED lines=8> */
.L_x_18248:
[----:B------:R-:W-:Y:S01]  /*1440*/  IADD3 R58, PT, PT, R44, 0x1, RZ ;  /* 0x000000012c3a7810 */ /* 0x000fe20007ffe0ff */
[----:B-1----:R-:W-:Y:S01]  /*1450*/  FADD.FTZ R9, R8, R9 ;  /* 0x0000000908097221 */ /* 0x002fe20000010000 */
[----:B------:R-:W-:Y:S01]  /*1460*/  ISETP.NE.AND P2, PT, R25, RZ, PT ;  /* 0x000000ff1900720c */ /* 0x000fe20003f45270 */
[----:B------:R-:W-:Y:S01]  /*1470*/  VIADD R26, R26, 0x4 ;  /* 0x000000041a1a7836 */ /* 0x000fe20000000000 */
[----:B------:R-:W-:Y:S02]  /*1480*/  I2FP.F32.S32 R61, R58 ;  /* 0x0000003a003d7245 */ /* 0x000fe40000201400 */
[----:B------:R-:W-:-:S03]  /*1490*/  IADD3 R44, PT, PT, R44, 0x40, RZ ;  /* 0x000000402c2c7810 */ /* 0x000fc60007ffe0ff */
[----:B------:R-:W-:-:S05]  /*14a0*/  FMUL.FTZ R61, R61, R24 ;  /* 0x000000183d3d7220 */ /* 0x000fca0000410000 */
[----:B------:R-:W-:Y:S01]  /*14b0*/  FSEL R58, R61, RZ, P0 ;  /* 0x000000ff3d3a7208 */ /* 0x000fe20000000000 */
[C---:B------:R-:W-:Y:S02]  /*14c0*/  @!P2 VIADD R61, R23.reuse, 0xffffffff ;  /* 0xffffffff173da836 */ /* 0x040fe40000000000 */
[----:B------:R-:W-:Y:S02]  /*14d0*/  VIADD R23, R23, 0x40 ;  /* 0x0000004017177836 */ /* 0x000fe40000000000 */
[----:B------:R-:W-:Y:S01]  /*14e0*/  FFMA.FTZ R9, R9, UR9, R58 ;  /* 0x0000000909097c23 */ /* 0x000fe2000801003a */
[CC--:B------:R-:W-:Y:S02]  /*14f0*/  @!P2 ISETP.GE.AND P1, PT, R61.reuse, R2.reuse, PT ;  /* 0x000000023d00a20c */ /* 0x0c0fe40003f26270 */
[----:B------:R-:W-:Y:S02]  /*1500*/  ISETP.GE.OR P3, PT, R61, R2, P2 ;  /* 0x000000023d00720c */ /* 0x000fe40001766670 */
[----:B0-----:R-:W-:-:S02]  /*1510*/  @!P2 FSEL R8, R9, RZ, !P1 ;  /* 0x000000ff0908a208 */ /* 0x001fc40004800000 */
[----:B------:R-:W-:-:S03]  /*1520*/  ISETP.GE.AND P1, PT, R26, R27, PT ;  /* 0x0000001b1a00720c */ /* 0x000fc60003f26270 */
[----:B------:R0:W-:Y:S01]  /*1530*/  @!P2 STS [R29], R8 ;  /* 0x000000081d00a388 */ /* 0x0001e20000000800 */
[----:B------:R-:W-:-:S05]  /*1540*/  IADD3 R30, P2, PT, R30, 0x10, RZ ;  /* 0x000000101e1e7810 */ /* 0x000fca0007f5e0ff */
[----:B------:R-:W-:Y:S01]  /*1550*/  @!P3 FMNMX.FTZ R46, R46, R9, !PT ;  /* 0x000000092e2eb209 */ /* 0x000fe20007810000 */
[----:B------:R-:W-:Y:S01]  /*1560*/  IMAD.X R31, RZ, RZ, R31, P2 ;  /* 0x000000ffff1f7224 */ /* 0x000fe200010e061f */
[----:B0-----:R-:W-:Y:S02]  /*1570*/  IADD3 R29, PT, PT, R29, 0x100, RZ ;  /* 0x000001001d1d7810 */ /* 0x001fe40007ffe0ff */
[----:B------:R-:W-:Y:S05]  /*1580*/  @!P1 BRA `(.L_x_18207) ;  /* 0xfffffff4009c9947 */ /* 0x000fea000383ffff */
.L_x_18205:
[----:B------:R-:W-:Y:S05]  /*1590*/  BSYNC B0 ;  /* 0x0000000000007941 */ /* 0x000fea0003800000 */
.L_x_18204:
        /* <DEDUP_REMOVED lines=16> */
.L_x_18254:
[----:B------:R-:W-:Y:S01]  /*16a0*/  VIADD R7, R5, 0xa0 ;  /* 0x000000a005077836 */ /* 0x000fe20000000000 */
[----:B------:R-:W-:Y:S01]  /*16b0*/  LOP3.LUT P0, R16, R15, 0x1f, RZ, 0xc0, !PT ;  /* 0x0000001f0f107812 */ /* 0x000fe2000780c0ff */
[----:B------:R-:W-:Y:S05]  /*16c0*/  WARPSYNC.ALL ;  /* 0x0000000000007948 */ /* 0x000fea0003800000 */
[----:B-1----:R-:W-:Y:S02]  /*16d0*/  LEA R7, R4, R7, 0x18 ;  /* 0x0000000704077211 */ /* 0x002fe400078ec0ff */
[----:B0-2---:R-:W-:Y:S02]  /*16e0*/  FMNMX.FTZ R9, R9, R8, !PT ;  /* 0x0000000809097209 */ /* 0x005fe40007810000 */
        /* <DEDUP_REMOVED lines=14> */
[----:B------:R-:W0:Y:S01]  /*17d0*/  SHFL.IDX PT, R10, R10, RZ, 0x1f ;  /* 0x00001fff0a0a7589 */ /* 0x000e2200000e0000 */
[----:B------:R-:W-:Y:S02]  /*17e0*/  HFMA2 R9, -RZ, RZ, 0, 0 ;  /* 0x00000000ff097431 */ /* 0x000fe400000001ff */
        /* <DEDUP_REMOVED lines=19> */
.L_x_18213:
        /* <DEDUP_REMOVED lines=11> */
.L_x_18212:
[----:B------:R-:W-:Y:S05]  /*19d0*/  BSYNC.RECONVERGENT B1 ;  /* 0x0000000000017941 */ /* 0x000fea0003800200 */
.L_x_18211:
        /* <DEDUP_REMOVED lines=12> */
.L_x_18216:
        /* <DEDUP_REMOVED lines=16> */
[----:B------:R-:W-:Y:S01]  /*1ba0*/  FMUL.FTZ R20, R17, 1.4426950216293334961 ;  /* 0x3fb8aa3b11147820 */ /* 0x000fe20000410000 */
[C---:B--2---:R-:W-:Y:S01]  /*1bb0*/  FADD.FTZ R23, -R10.reuse, R23 ;  /* 0x000000170a177221 */ /* 0x044fe20000010100 */
[----:B------:R-:W1:Y:S01]  /*1bc0*/  LDS R19, [R11+0x1400] ;  /* 0x001400000b137984 */ /* 0x000e620000000800 */
[----:B-----5:R-:W-:Y:S01]  /*1bd0*/  FMUL.FTZ R24, R21, 1.4426950216293334961 ;  /* 0x3fb8aa3b15187820 */ /* 0x020fe20000410000 */
[----:B------:R-:W2:Y:S01]  /*1be0*/  MUFU.EX2 R26, R20 ;  /* 0x00000014001a7308 */ /* 0x000ea20000000800 */
[----:B------:R-:W-:Y:S01]  /*1bf0*/  FMUL.FTZ R18, R23, 1.4426950216293334961 ;  /* 0x3fb8aa3b17127820 */ /* 0x000fe20000410000 */
[----:B------:R-:W1:Y:S01]  /*1c00*/  LDS R17, [R11+0x1600] ;  /* 0x001600000b117984 */ /* 0x000e620000000800 */
[C---:B---3--:R-:W-:Y:S01]  /*1c10*/  FADD.FTZ R29, -R10.reuse, R29 ;  /* 0x0000001d0a1d7221 */ /* 0x048fe20000010100 */
[----:B------:R-:W3:Y:S01]  /*1c20*/  MUFU.EX2 R30, R24 ;  /* 0x00000018001e7308 */ /* 0x000ee20000000800 */
[C---:B----4-:R-:W-:Y:S01]  /*1c30*/  FADD.FTZ R31, -R10.reuse, R31 ;  /* 0x0000001f0a1f7221 */ /* 0x050fe20000010100 */
[----:B------:R-:W4:Y:S01]  /*1c40*/  LDS R21, [R11+0x1800] ;  /* 0x001800000b157984 */ /* 0x000f220000000800 */
[----:B------:R-:W-:Y:S01]  /*1c50*/  FMUL.FTZ R29, R29, 1.4426950216293334961 ;  /* 0x3fb8aa3b1d1d7820 */ /* 0x000fe20000410000 */
[----:B------:R-:W3:Y:S01]  /*1c60*/  MUFU.EX2 R18, R18 ;  /* 0x0000001200127308 */ /* 0x000ee20000000800 */
[----:B------:R-:W-:Y:S01]  /*1c70*/  FMUL.FTZ R22, R31, 1.4426950216293334961 ;  /* 0x3fb8aa3b1f167820 */ /* 0x000fe20000410000 */
[----:B------:R-:W4:Y:S01]  /*1c80*/  LDS R23, [R11+0x1a00] ;  /* 0x001a00000b177984 */ /* 0x000f220000000800 */
[C---:B------:R-:W-:Y:S01]  /*1c90*/  FADD.FTZ R33, -R10.reuse, R33 ;  /* 0x000000210a217221 */ /* 0x040fe20000010100 */
[----:B------:R-:W0:Y:S01]  /*1ca0*/  MUFU.EX2 R20, R29 ;  /* 0x0000001d00147308 */ /* 0x000e220000000800 */
        /* <DEDUP_REMOVED lines=9> */
[----:B------:R-:W-:Y:S01]  /*1d40*/  FADD.FTZ R9, R9, R18 ;  /* 0x0000001209097221 */ /* 0x000fe20000010000 */
[----:B------:R-:W-:Y:S01]  /*1d50*/  FMUL.FTZ R37, R37, 1.4426950216293334961 ;  /* 0x3fb8aa3b25257820 */ /* 0x000fe20000410000 */
[----:B------:R-:W1:Y:S01]  /*1d60*/  MUFU.EX2 R32, R35 ;  /* 0x0000002300207308 */ /* 0x000e620000000800 */
[C---:B------:R-:W-:Y:S01]  /*1d70*/  FADD.FTZ R41, -R10.reuse, R41 ;  /* 0x000000290a297221 */ /* 0x040fe20000010100 */
[----:B0-----:R-:W-:Y:S01]  /*1d80*/  FADD.FTZ R9, R9, R20 ;  /* 0x0000001409097221 */ /* 0x001fe20000010000 */
[----:B------:R-:W-:Y:S01]  /*1d90*/  FMUL.FTZ R39, R39, 1.4426950216293334961 ;  /* 0x3fb8aa3b27277820 */ /* 0x000fe20000410000 */
[----:B------:R-:W0:Y:S01]  /*1da0*/  MUFU.EX2 R34, R37 ;  /* 0x0000002500227308 */ /* 0x000e220000000800 */
[C---:B------:R-:W-:Y:S01]  /*1db0*/  FADD.FTZ R43, -R10.reuse, R43 ;  /* 0x0000002b0a2b7221 */ /* 0x040fe20000010100 */
[----:B--2---:R-:W-:Y:S01]  /*1dc0*/  FADD.FTZ R9, R9, R22 ;  /* 0x0000001609097221 */ /* 0x004fe20000010000 */
[----:B------:R-:W-:Y:S01]  /*1dd0*/  FMUL.FTZ R41, R41, 1.4426950216293334961 ;  /* 0x3fb8aa3b29297820 */ /* 0x000fe20000410000 */
[----:B------:R-:W2:Y:S01]  /*1de0*/  MUFU.EX2 R36, R39 ;  /* 0x0000002700247308 */ /* 0x000ea20000000800 */
[C---:B------:R-:W-:Y:S01]  /*1df0*/  FADD.FTZ R45, -R10.reuse, R45 ;  /* 0x0000002d0a2d7221 */ /* 0x040fe20000010100 */
[----:B---3--:R-:W-:Y:S01]  /*1e00*/  FADD.FTZ R9, R9, R24 ;  /* 0x0000001809097221 */ /* 0x008fe20000010000 */
[----:B------:R-:W-:Y:S01]  /*1e10*/  FMUL.FTZ R43, R43, 1.4426950216293334961 ;  /* 0x3fb8aa3b2b2b7820 */ /* 0x000fe20000410000 */
[----:B------:R-:W3:Y:S01]  /*1e20*/  MUFU.EX2 R38, R41 ;  /* 0x0000002900267308 */ /* 0x000ee20000000800 */
[----:B------:R2:W-:Y:S01]  /*1e30*/  STS [R11+-0x400], R26 ;  /* 0xfffc001a0b007388 */ /* 0x0005e20000000800 */
[----:B-1----:R-:W-:Y:S01]  /*1e40*/  FADD.FTZ R9, R9, R32 ;  /* 0x0000002009097221 */ /* 0x002fe20000010000 */
[C---:B------:R-:W-:Y:S01]  /*1e50*/  FADD.FTZ R19, -R10.reuse, R19 ;  /* 0x000000130a137221 */ /* 0x040fe20000010100 */
[----:B------:R-:W-:Y:S01]  /*1e60*/  FMUL.FTZ R45, R45, 1.4426950216293334961 ;  /* 0x3fb8aa3b2d2d7820 */ /* 0x000fe20000410000 */
[----:B------:R1:W-:Y:S01]  /*1e70*/  STS [R11+-0x200], R30 ;  /* 0xfffe001e0b007388 */ /* 0x0003e20000000800 */
[----:B0-----:R-:W-:Y:S01]  /*1e80*/  FADD.FTZ R9, R9, R34 ;  /* 0x0000002209097221 */ /* 0x001fe20000010000 */
[C---:B------:R-:W-:Y:S01]  /*1e90*/  FADD.FTZ R17, -R10.reuse, R17 ;  /* 0x000000110a117221 */ /* 0x040fe20000010100 */
[----:B------:R-:W-:Y:S01]  /*1ea0*/  FMUL.FTZ R19, R19, 1.4426950216293334961 ;  /* 0x3fb8aa3b13137820 */ /* 0x000fe20000410000 */
[----:B------:R-:W-:Y:S01]  /*1eb0*/  STS [R11], R18 ;  /* 0x000000120b007388 */ /* 0x000fe20000000800 */
[----:B--2---:R-:W-:Y:S01]  /*1ec0*/  FADD.FTZ R9, R9, R36 ;  /* 0x0000002409097221 */ /* 0x004fe20000010000 */
[----:B------:R-:W0:Y:S01]  /*1ed0*/  MUFU.EX2 R26, R43 ;  /* 0x0000002b001a7308 */ /* 0x000e220000000800 */
[C---:B----4-:R-:W-:Y:S01]  /*1ee0*/  FADD.FTZ R21, -R10.reuse, R21 ;  /* 0x000000150a157221 */ /* 0x050fe20000010100 */
[----:B------:R-:W-:Y:S01]  /*1ef0*/  FMUL.FTZ R17, R17, 1.4426950216293334961 ;  /* 0x3fb8aa3b11117820 */ /* 0x000fe20000410000 */
[----:B---3--:R-:W-:Y:S01]  /*1f00*/  FADD.FTZ R9, R9, R38 ;  /* 0x0000002609097221 */ /* 0x008fe20000010000 */
[----:B-1----:R-:W1:Y:S01]  /*1f10*/  MUFU.EX2 R30, R45 ;  /* 0x0000002d001e7308 */ /* 0x002e620000000800 */
[----:B------:R-:W-:Y:S01]  /*1f20*/  FADD.FTZ R23, -R10, R23 ;  /* 0x000000170a177221 */ /* 0x000fe20000010100 */
[----:B------:R-:W-:Y:S01]  /*1f30*/  FMUL.FTZ R21, R21, 1.4426950216293334961 ;  /* 0x3fb8aa3b15157820 */ /* 0x000fe20000410000 */
[----:B------:R-:W-:Y:S01]  /*1f40*/  STS [R11+0x200], R20 ;  /* 0x000200140b007388 */ /* 0x000fe20000000800 */
[----:B------:R-:W2:Y:S01]  /*1f50*/  MUFU.EX2 R40, R19 ;  /* 0x0000001300287308 */ /* 0x000ea20000000800 */
[----:B------:R-:W-:-:S02]  /*1f60*/  FMUL.FTZ R23, R23, 1.4426950216293334961 ;  /* 0x3fb8aa3b17177820 */ /* 0x000fc40000410000 */
[----:B------:R-:W-:Y:S01]  /*1f70*/  STS [R11+0x400], R22 ;  /* 0x000400160b007388 */ /* 0x000fe20000000800 */
[----:B------:R-:W3:Y:S01]  /*1f80*/  MUFU.EX2 R42, R17 ;  /* 0x00000011002a7308 */ /* 0x000ee20000000800 */
[----:B0-----:R-:W-:Y:S02]  /*1f90*/  FADD.FTZ R9, R9, R26 ;  /* 0x0000001a09097221 */ /* 0x001fe40000010000 */
[----:B------:R-:W-:Y:S01]  /*1fa0*/  STS [R11+0x600], R24 ;  /* 0x000600180b007388 */ /* 0x000fe20000000800 */
[----:B------:R-:W0:Y:S01]  /*1fb0*/  MUFU.EX2 R44, R21 ;  /* 0x00000015002c7308 */ /* 0x000e220000000800 */
[----:B-1----:R-:W-:Y:S02]  /*1fc0*/  FADD.FTZ R9, R9, R30 ;  /* 0x0000001e09097221 */ /* 0x002fe40000010000 */
[----:B------:R-:W-:Y:S01]  /*1fd0*/  STS [R11+0x800], R32 ;  /* 0x000800200b007388 */ /* 0x000fe20000000800 */
[----:B------:R-:W1:Y:S01]  /*1fe0*/  MUFU.EX2 R46, R23 ;  /* 0x00000017002e7308 */ /* 0x000e620000000800 */
[----:B--2---:R-:W-:-:S02]  /*1ff0*/  FADD.FTZ R9, R9, R40 ;  /* 0x0000002809097221 */ /* 0x004fc40000010000 */
[----:B------:R-:W-:Y:S02]  /*2000*/  STS [R11+0xa00], R34 ;  /* 0x000a00220b007388 */ /* 0x000fe40000000800 */
[----:B---3--:R-:W-:Y:S02]  /*2010*/  FADD.FTZ R9, R9, R42 ;  /* 0x0000002a09097221 */ /* 0x008fe40000010000 */
[----:B------:R-:W-:Y:S02]  /*2020*/  STS [R11+0xc00], R36 ;  /* 0x000c00240b007388 */ /* 0x000fe40000000800 */
[----:B0-----:R-:W-:Y:S02]  /*2030*/  FADD.FTZ R9, R9, R44 ;  /* 0x0000002c09097221 */ /* 0x001fe40000010000 */
[----:B------:R-:W-:Y:S02]  /*2040*/  STS [R11+0xe00], R38 ;  /* 0x000e00260b007388 */ /* 0x000fe40000000800 */
[----:B-1----:R-:W-:-:S02]  /*2050*/  FADD.FTZ R9, R9, R46 ;  /* 0x0000002e09097221 */ /* 0x002fc40000010000 */
        /* <DEDUP_REMOVED lines=8> */
.L_x_18215:
[----:B------:R-:W-:Y:S05]  /*20e0*/  BSYNC.RECONVERGENT B1 ;  /* 0x0000000000017941 */ /* 0x000fea0003800200 */
.L_x_18214:
        /* <DEDUP_REMOVED lines=26> */
[C---:B------:R-:W-:Y:S01]  /*2290*/  FADD.FTZ R31, -R10.reuse, R31 ;  /* 0x0000001f0a1f7221 */ /* 0x040fe20000010100 */
[----:B------:R-:W-:Y:S02]  /*22a0*/  FMUL.FTZ R29, R29, 1.4426950216293334961 ;  /* 0x3fb8aa3b1d1d7820 */ /* 0x000fe40000410000 */
[----:B------:R-:W3:Y:S01]  /*22b0*/  MUFU.EX2 R22, R23 ;  /* 0x0000001700167308 */ /* 0x000ee20000000800 */
[----:B0-----:R-:W-:Y:S01]  /*22c0*/  FADD.FTZ R9, R9, R12 ;  /* 0x0000000c09097221 */ /* 0x001fe20000010000 */
[C---:B------:R-:W-:Y:S01]  /*22d0*/  FADD.FTZ R33, -R10.reuse, R33 ;  /* 0x000000210a217221 */ /* 0x040fe20000010100 */
[----:B------:R-:W-:Y:S01]  /*22e0*/  FMUL.FTZ R31, R31, 1.4426950216293334961 ;  /* 0x3fb8aa3b1f1f7820 */ /* 0x000fe20000410000 */
[----:B-----5:R-:W0:Y:S01]  /*22f0*/  MUFU.EX2 R24, R29 ;  /* 0x0000001d00187308 */ /* 0x020e220000000800 */
        /* <DEDUP_REMOVED lines=22> */
.L_x_18218:
[----:B------:R-:W-:Y:S05]  /*2460*/  BSYNC.RECONVERGENT B1 ;  /* 0x0000000000017941 */ /* 0x000fea0003800200 */
.L_x_18217:
        /* <DEDUP_REMOVED lines=26> */
.L_x_18210:
[----:B------:R-:W-:Y:S05]  /*2610*/  BSYNC.RECONVERGENT B0 ;  /* 0x0000000000007941 */ /* 0x000fea0003800200 */
.L_x_18209:
        /* <DEDUP_REMOVED lines=24> */
[----:B------:R-:W-:Y:S02]  /*27a0*/  IMAD.MOV.U32 R9, RZ, RZ, R15 ;  /* 0x000000ffff097224 */ /* 0x000fe400078e000f */
        /* <DEDUP_REMOVED lines=15> */
.L_x_18223:
[----:B------:R-:W0:Y:S01]  /*28a0*/  LDS R13, [R7] ;  /* 0x00000000070d7984 */ /* 0x000e220000000800 */
[----:B------:R-:W-:-:S05]  /*28b0*/  VIADD R11, R11, 0x1 ;  /* 0x000000010b0b7836 */ /* 0x000fca0000000000 */
[----:B------:R-:W-:Y:S01]  /*28c0*/  ISETP.NE.AND P0, PT, R11, RZ, PT ;  /* 0x000000ff0b00720c */ /* 0x000fe20003f05270 */
[----:B0-----:R-:W-:-:S05]  /*28d0*/  FMUL.FTZ R10, R13, R6 ;  /* 0x000000060d0a7220 */ /* 0x001fca0000410000 */
[----:B------:R0:W-:Y:S02]  /*28e0*/  STS [R7], R10 ;  /* 0x0000000a07007388 */ /* 0x0001e40000000800 */
[----:B0-----:R-:W-:-:S05]  /*28f0*/  IADD3 R7, PT, PT, R7, 0x200, RZ ;  /* 0x0000020007077810 */ /* 0x001fca0007ffe0ff */
[----:B------:R-:W-:Y:S05]  /*2900*/  @P0 BRA `(.L_x_18223) ;  /* 0xfffffffc00e40947 */ /* 0x000fea000383ffff */
.L_x_18222:
[----:B------:R-:W-:Y:S05]  /*2910*/  BSYNC.RECONVERGENT B1 ;  /* 0x0000000000017941 */ /* 0x000fea0003800200 */
.L_x_18221:
        /* <DEDUP_REMOVED lines=12> */
.L_x_18226:
        /* <DEDUP_REMOVED lines=52> */
.L_x_18225:
[----:B------:R-:W-:Y:S05]  /*2d20*/  BSYNC.RECONVERGENT B1 ;  /* 0x0000000000017941 */ /* 0x000fea0003800200 */
.L_x_18224:
        /* <DEDUP_REMOVED lines=31> */
.L_x_18228:
[----:B------:R-:W-:Y:S05]  /*2f20*/  BSYNC.RECONVERGENT B1 ;  /* 0x0000000000017941 */ /* 0x000fea0003800200 */
.L_x_18227:
        /* <DEDUP_REMOVED lines=14> */
.L_x_18220:
[----:B------:R-:W-:Y:S05]  /*3010*/  BSYNC.RECONVERGENT B0 ;  /* 0x0000000000007941 */ /* 0x000fea0003800200 */
.L_x_18219:
[----:B------:R-:W-:Y:S01]  /*3020*/  BAR.SYNC.DEFER_BLOCKING 0x0 ;  /* 0x0000000000007b1d */ /* 0x000fe20000010000 */
[----:B------:R-:W-:Y:S01]  /*3030*/  ISETP.GE.AND P0, PT, R14, R27, PT ;  /* 0x0000001b0e00720c */ /* 0x000fe20003f06270 */
[----:B------:R-:W-:Y:S01]  /*3040*/  IMAD.MOV.U32 R17, RZ, RZ, RZ ;  /* 0x000000ffff117224 */ /* 0x000fe200078e00ff */
[----:B------:R-:W-:Y:S02]  /*3050*/  CS2R R18, SRZ ;  /* 0x0000000000127805 */ /* 0x000fe4000001ff00 */
[----:B------:R-:W-:Y:S01]  /*3060*/  CS2R R20, SRZ ;  /* 0x0000000000147805 */ /* 0x000fe2000001ff00 */
[----:B------:R-:W2:Y:S01]  /*3070*/  LDCU UR9, c[0x0][0x3cc] ;  /* 0x00007980ff0977ac */ /* 0x000ea20008000800 */
[----:B------:R-:W-:Y:S01]  /*3080*/  BSSY.RECONVERGENT B0, `(.L_x_18229) ;  /* 0x000016d000007945 */ /* 0x000fe20003800200 */
[----:B------:R-:W3:Y:S06]  /*3090*/  LDCU.64 UR4, c[0x0][0x398] ;  /* 0x00007300ff0477ac */ /* 0x000eec0008000a00 */
[----:B------:R-:W-:Y:S05]  /*30a0*/  @P0 BRA `(.L_x_18230) ;  /* 0x0000001400a80947 */ /* 0x000fea0003800000 */
[----:B------:R-:W0:Y:S01]  /*30b0*/  LDCU UR12, c[0x0][0x3b8] ;  /* 0x00007700ff0c77ac */ /* 0x000e220008000800 */
[----:B-1----:R-:W-:Y:S01]  /*30c0*/  SHF.R.U32.HI R6, RZ, 0x3, R15 ;  /* 0x00000003ff067819 */ /* 0x002fe2000001160f */
[----:B------:R-:W-:Y:S01]  /*30d0*/  IMAD.MOV.U32 R7, RZ, RZ, RZ ;  /* 0x000000ffff077224 */ /* 0x000fe200078e00ff */
[C---:B------:R-:W-:Y:S01]  /*30e0*/  SHF.L.U32 R8, R15.reuse, 0x5, RZ ;  /* 0x000000050f087819 */ /* 0x040fe200000006ff */
[----:B------:R-:W1:Y:S01]  /*30f0*/  LDCU UR8, c[0x0][0x3d0] ;  /* 0x00007a00ff0877ac */ /* 0x000e620008000800 */
[----:B------:R-:W-:Y:S01]  /*3100*/  LOP3.LUT R6, R6, 0x7c, RZ, 0xc0, !PT ;  /* 0x0000007c06067812 */ /* 0x000fe200078ec0ff */
[----:B------:R-:W-:Y:S01]  /*3110*/  IMAD.SHL.U32 R30, R15, 0x8, RZ ;  /* 0x000000080f1e7824 */ /* 0x000fe200078e00ff */
[C---:B------:R-:W-:Y:S01]  /*3120*/  IADD3 R52, PT, PT, R14.reuse, -R27, RZ ;  /* 0x8000001b0e347210 */ /* 0x040fe20007ffe0ff */
[----:B------:R-:W4:Y:S01]  /*3130*/  LDCU.64 UR10, c[0x0][0x3a8] ;  /* 0x00007500ff0a77ac */ /* 0x000f220008000a00 */
[----:B------:R-:W-:Y:S02]  /*3140*/  VIADD R22, R14, 0x1 ;  /* 0x000000010e167836 */ /* 0x000fe40000000000 */
[----:B------:R-:W-:-:S02]  /*3150*/  IMAD.MOV.U32 R17, RZ, RZ, RZ ;  /* 0x000000ffff117224 */ /* 0x000fc400078e00ff */
[----:B0-----:R-:W-:-:S04]  /*3160*/  IMAD R9, R0, UR12, RZ ;  /* 0x0000000c00097c24 */ /* 0x001fc8000f8e02ff */
[----:B------:R-:W-:-:S04]  /*3170*/  IMAD.WIDE R6, R9, 0x4, R6 ;  /* 0x0000000409067825 */ /* 0x000fc800078e0206 */
[----:B------:R-:W-:Y:S01]  /*3180*/  VIADD R9, R5, 0xc0 ;  /* 0x000000c005097836 */ /* 0x000fe20000000000 */
[----:B------:R-:W-:Y:S01]  /*3190*/  LOP3.LUT R5, R8, 0x20, RZ, 0xe2, !PT ;  /* 0x0000002008057812 */ /* 0x000fe200078ee2ff */
[----:B-1----:R-:W-:Y:S01]  /*31a0*/  IMAD R28, R28, UR8, RZ ;  /* 0x000000081c1c7c24 */ /* 0x002fe2000f8e02ff */
[----:B----4-:R-:W-:Y:S02]  /*31b0*/  IADD3 R26, P0, PT, R6, UR10, RZ ;  /* 0x0000000a061a7c10 */ /* 0x010fe4000ff1e0ff */
[----:B------:R-:W-:Y:S02]  /*31c0*/  LEA R4, R4, R9, 0x18 ;  /* 0x0000000904047211 */ /* 0x000fe400078ec0ff */
[----:B------:R-:W-:Y:S02]  /*31d0*/  LEA R5, R14, R5, 0x6 ;  /* 0x000000050e057211 */ /* 0x000fe400078e30ff */
[----:B------:R-:W-:Y:S02]  /*31e0*/  IADD3.X R23, PT, PT, R7, UR11, RZ, P0, !PT ;  /* 0x0000000b07177c10 */ /* 0x000fe400087fe4ff */
[----:B-----5:R-:W-:-:S02]  /*31f0*/  IADD3 R24, PT, PT, R5, 0x10, R4 ;  /* 0x0000001005187810 */ /* 0x020fc40007ffe004 */
[C---:B------:R-:W-:Y:S02]  /*3200*/  LOP3.LUT R5, R30.reuse, 0x8, RZ, 0xc0, !PT ;  /* 0x000000081e057812 */ /* 0x040fe400078ec0ff */
[----:B------:R-:W-:Y:S02]  /*3210*/  LOP3.LUT R30, R30, 0xf8, RZ, 0xc0, !PT ;  /* 0x000000f81e1e7812 */ /* 0x000fe400078ec0ff */
[----:B------:R-:W-:Y:S01]  /*3220*/  SHF.R.S32.HI R29, RZ, 0x1f, R28 ;  /* 0x0000001fff1d7819 */ /* 0x000fe2000001141c */
[----:B------:R-:W-:-:S05]  /*3230*/  IMAD R5, R14, 0x10, R5 ;  /* 0x000000100e057824 */ /* 0x000fca00078e0205 */
[----:B------:R-:W-:-:S07]  /*3240*/  IADD3 R31, PT, PT, R5, 0x3, RZ ;  /* 0x00000003051f7810 */ /* 0x000fce0007ffe0ff */
.L_x_18241:
[----:B------:R-:W-:Y:S01]  /*3250*/  IMAD.MOV.U32 R6, RZ, RZ, R26 ;  /* 0x000000ffff067224 */ /* 0x000fe200078e001a */
[----:B------:R-:W-:Y:S01]  /*3260*/  LDS.128 R8, [R24] ;  /* 0x0000000018087984 */ /* 0x000fe20000000c00 */
[----:B------:R-:W-:-:S05]  /*3270*/  IMAD.MOV.U32 R7, RZ, RZ, R23 ;  /* 0x000000ffff077224 */ /* 0x000fca00078e0017 */
        /* <DEDUP_REMOVED lines=30> */
[----:B------:R-:W-:Y:S01]  /*3460*/  F2FP.BF16.F32.PACK_AB R4, R5, R4 ;  /* 0x000000040504723e */ /* 0x000fe200000010ff */
[----:B------:R-:W-:Y:S01]  /*3470*/  VIADD R5, R31, 0xfffffffd ;  /* 0xfffffffd1f057836 */ /* 0x000fe20000000000 */
[----:B------:R-:W-:Y:S02]  /*3480*/  F2FP.BF16.F32.PACK_AB R6, R9, R8 ;  /* 0x000000080906723e */ /* 0x000fe400000010ff */
[----:B------:R-:W-:-:S05]  /*3490*/  F2FP.BF16.F32.PACK_AB R9, R11, R10 ;  /* 0x0000000a0b09723e */ /* 0x000fca00000010ff */
[----:B-1----:R-:W-:Y:S05]  /*34a0*/  @P0 BRA `(.L_x_18232) ;  /* 0x0000000000780947 */ /* 0x002fea0003800000 */
        /* <DEDUP_REMOVED lines=30> */
.L_x_18232:
[----:B------:R-:W-:Y:S05]  /*3690*/  BSYNC.RECONVERGENT B1 ;  /* 0x0000000000017941 */ /* 0x000fea0003800200 */
.L_x_18231:
[----:B-----5:R-:W-:Y:S02]  /*36a0*/  HMUL2.BF16_V2 R8, R4, R51 ;  /* 0x0000003304087232 */ /* 0x020fe40000200000 */
[----:B------:R-:W-:Y:S02]  /*36b0*/  HFMA2.BF16_V2 R11, R7, R50, -RZ ;  /* 0x00000032070b7231 */ /* 0x000fe400003000ff */
[----:B------:R-:W-:Y:S02]  /*36c0*/  HMUL2.BF16_V2 R13, R6, R48 ;  /* 0x00000030060d7232 */ /* 0x000fe40000200000 */
[----:B------:R-:W-:Y:S01]  /*36d0*/  HFMA2.BF16_V2 R50, R9, R49, -RZ ;  /* 0x0000003109327231 */ /* 0x000fe200003000ff */
[----:B------:R-:W-:Y:S01]  /*36e0*/  BSSY.RECONVERGENT B1, `(.L_x_18233) ;  /* 0x0000031000017945 */ /* 0x000fe20003800200 */
        /* <DEDUP_REMOVED lines=9> */
[----:B------:R-:W-:Y:S01]  /*3780*/  PRMT R8, R50, 0x7610, R8 ;  /* 0x0000761032087816 */ /* 0x000fe20000000008 */
[--C-:B------:R-:W-:Y:S01]  /*3790*/  FADD.FTZ R13, R11, R12.reuse ;  /* 0x0000000c0b0d7221 */ /* 0x100fe20000010000 */
[----:B------:R-:W-:Y:S01]  /*37a0*/  IMAD.U32 R48, R48, 0x10000, RZ ;  /* 0x0001000030307824 */ /* 0x000fe200078e00ff */
[----:B------:R-:W-:Y:S02]  /*37b0*/  PRMT R12, R50, 0x7632, R12 ;  /* 0x00007632320c7816 */ /* 0x000fe4000000000c */
[----:B------:R-:W-:Y:S01]  /*37c0*/  FADD.FTZ R10, R10, R13 ;  /* 0x0000000d0a0a7221 */ /* 0x000fe20000010000 */
[----:B------:R-:W-:Y:S01]  /*37d0*/  FADD.FTZ R11, R49, R48 ;  /* 0x00000030310b7221 */ /* 0x000fe20000010000 */
[----:B------:R-:W-:Y:S01]  /*37e0*/  IMAD.U32 R8, R8, 0x10000, RZ ;  /* 0x0001000008087824 */ /* 0x000fe200078e00ff */
[----:B------:R-:W-:Y:S01]  /*37f0*/  SHF.L.U32 R13, R12, 0x10, RZ ;  /* 0x000000100c0d7819 */ /* 0x000fe200000006ff */
[----:B------:R-:W-:Y:S06]  /*3800*/  @P0 BRA `(.L_x_18234) ;  /* 0x0000000000780947 */ /* 0x000fec0003800000 */
        /* <DEDUP_REMOVED lines=30> */
.L_x_18234:
[----:B------:R-:W-:Y:S05]  /*39f0*/  BSYNC.RECONVERGENT B1 ;  /* 0x0000000000017941 */ /* 0x000fea0003800200 */
.L_x_18233:
[----:B------:R-:W-:Y:S02]  /*3a00*/  HMUL2.BF16_V2 R47, R4, R47 ;  /* 0x0000002f042f7232 */ /* 0x000fe40000200000 */
[----:B------:R-:W-:Y:S01]  /*3a10*/  FADD.FTZ R8, R8, R13 ;  /* 0x0000000d08087221 */ /* 0x000fe20000010000 */
[----:B------:R-:W-:Y:S02]  /*3a20*/  HFMA2.BF16_V2 R13, R7, R46, -RZ ;  /* 0x0000002e070d7231 */ /* 0x000fe400003000ff */
[----:B------:R-:W-:Y:S01]  /*3a30*/  FADD.FTZ R11, R10, R11 ;  /* 0x0000000b0a0b7221 */ /* 0x000fe20000010000 */
[----:B------:R-:W-:Y:S01]  /*3a40*/  HMUL2.BF16_V2 R46, R6, R44 ;  /* 0x0000002c062e7232 */ /* 0x000fe20000200000 */
[C---:B------:R-:W-:Y:S01]  /*3a50*/  PRMT R10, R47.reuse, 0x7610, R10 ;  /* 0x000076102f0a7816 */ /* 0x040fe2000000000a */
[----:B------:R-:W-:Y:S01]  /*3a60*/  HFMA2.BF16_V2 R45, R9, R45, -RZ ;  /* 0x0000002d092d7231 */ /* 0x000fe200003000ff */
[----:B------:R-:W-:Y:S01]  /*3a70*/  PRMT R12, R47, 0x7632, R12 ;  /* 0x000076322f0c7816 */ /* 0x000fe2000000000c */
[----:B------:R-:W-:Y:S01]  /*3a80*/  BSSY.RECONVERGENT B1, `(.L_x_18235) ;  /* 0x0000030000017945 */ /* 0x000fe20003800200 */
[----:B------:R-:W-:-:S02]  /*3a90*/  PRMT R44, R13, 0x7632, R44 ;  /* 0x000076320d2c7816 */ /* 0x000fc4000000002c */
[----:B------:R-:W-:Y:S01]  /*3aa0*/  SHF.L.U32 R10, R10, 0x10, RZ ;  /* 0x000000100a0a7819 */ /* 0x000fe200000006ff */
[----:B------:R-:W-:Y:S01]  /*3ab0*/  IMAD.U32 R49, R12, 0x10000, RZ ;  /* 0x000100000c317824 */ /* 0x000fe200078e00ff */
        /* <DEDUP_REMOVED lines=23> */
[----:B------:R-:W-:Y:S02]  /*3c30*/  IADD3 R49, PT, PT, R31, 0x4, RZ ;  /* 0x000000041f317810 */ /* 0x000fe40007ffe0ff */
[----:B------:R-:W-:Y:S02]  /*3c40*/  SEL R42, R42, RZ, !P1 ;  /* 0x000000ff2a2a7207 */ /* 0x000fe40004800000 */
[-C--:B------:R-:W-:Y:S02]  /*3c50*/  ISETP.GE.AND P1, PT, R47, R2.reuse, PT ;  /* 0x000000022f00720c */ /* 0x080fe40003f26270 */
[----:B------:R-:W-:Y:S02]  /*3c60*/  SEL R47, R12, RZ, !P6 ;  /* 0x000000ff0c2f7207 */ /* 0x000fe40007000000 */
[-C--:B------:R-:W-:Y:S02]  /*3c70*/  ISETP.GE.AND P4, PT, R51, R2.reuse, PT ;  /* 0x000000023300720c */ /* 0x080fe40003f86270 */
[----:B------:R-:W-:-:S02]  /*3c80*/  ISETP.GE.AND P3, PT, R53, R2, PT ;  /* 0x000000023500720c */ /* 0x000fc40003f66270 */
        /* <DEDUP_REMOVED lines=15> */
.L_x_18236:
[----:B------:R-:W-:Y:S05]  /*3d80*/  BSYNC.RECONVERGENT B1 ;  /* 0x0000000000017941 */ /* 0x000fea0003800200 */
.L_x_18235:
        /* <DEDUP_REMOVED lines=40> */
.L_x_18238:
[----:B------:R-:W-:Y:S05]  /*4010*/  BSYNC.RECONVERGENT B1 ;  /* 0x0000000000017941 */ /* 0x000fea0003800200 */
.L_x_18237:
[----:B------:R-:W-:Y:S01]  /*4020*/  HFMA2.BF16_V2 R40, R4, R40, -RZ ;  /* 0x0000002804287231 */ /* 0x000fe200003000ff */
[----:B------:R-:W-:Y:S01]  /*4030*/  SHF.L.U32 R42, R42, 0x10, RZ ;  /* 0x000000102a2a7819 */ /* 0x000fe200000006ff */
[----:B------:R-:W-:Y:S02]  /*4040*/  IMAD.U32 R43, R43, 0x10000, RZ ;  /* 0x000100002b2b7824 */ /* 0x000fe400078e00ff */
[----:B------:R-:W-:Y:S01]  /*4050*/  HMUL2.BF16_V2 R46, R7, R41 ;  /* 0x00000029072e7232 */ /* 0x000fe20000200000 */
[----:B------:R-:W-:Y:S01]  /*4060*/  SHF.L.U32 R12, R12, 0x10, RZ ;  /* 0x000000100c0c7819 */ /* 0x000fe200000006ff */
[----:B------:R-:W-:Y:S01]  /*4070*/  IMAD.U32 R39, R39, 0x10000, RZ ;  /* 0x0001000027277824 */ /* 0x000fe200078e00ff */
[----:B------:R-:W-:Y:S01]  /*4080*/  PRMT R41, R40, 0x7632, R41 ;  /* 0x0000763228297816 */ /* 0x000fe20000000029 */
[----:B------:R-:W-:Y:S01]  /*4090*/  IMAD.U32 R45, R45, 0x10000, RZ ;  /* 0x000100002d2d7824 */ /* 0x000fe200078e00ff */
[----:B------:R-:W-:Y:S01]  /*40a0*/  SHF.L.U32 R44, R44, 0x10, RZ ;  /* 0x000000102c2c7819 */ /* 0x000fe200000006ff */
[--C-:B------:R-:W-:Y:S01]  /*40b0*/  FADD.FTZ R42, R42, R43.reuse ;  /* 0x0000002b2a2a7221 */ /* 0x100fe20000010000 */
[----:B------:R-:W-:Y:S01]  /*40c0*/  PRMT R43, R46, 0x7610, R43 ;  /* 0x000076102e2b7816 */ /* 0x000fe2000000002b */
[----:B------:R-:W-:Y:S01]  /*40d0*/  IMAD.U32 R41, R41, 0x10000, RZ ;  /* 0x0001000029297824 */ /* 0x000fe200078e00ff */
[----:B------:R-:W-:Y:S01]  /*40e0*/  SHF.L.U32 R40, R40, 0x10, RZ ;  /* 0x0000001028287819 */ /* 0x000fe200000006ff */
[----:B------:R-:W-:Y:S01]  /*40f0*/  FADD.FTZ R39, R12, R39 ;  /* 0x000000270c277221 */ /* 0x000fe20000010000 */
[----:B------:R-:W-:Y:S01]  /*4100*/  FADD.FTZ R12, R44, R45 ;  /* 0x0000002d2c0c7221 */ /* 0x000fe20000010000 */
[----:B------:R-:W-:Y:S01]  /*4110*/  SHF.L.U32 R45, R43, 0x10, RZ ;  /* 0x000000102b2d7819 */ /* 0x000fe200000006ff */
[----:B------:R-:W-:-:S02]  /*4120*/  HFMA2.BF16_V2 R32, R9, R32, -RZ ;  /* 0x0000002009207231 */ /* 0x000fc400003000ff */
[----:B------:R-:W-:Y:S01]  /*4130*/  FADD.FTZ R43, R40, R41 ;  /* 0x00000029282b7221 */ /* 0x000fe20000010000 */
[----:B------:R-:W-:Y:S01]  /*4140*/  HMUL2.BF16_V2 R40, R6, R33 ;  /* 0x0000002106287232 */ /* 0x000fe20000200000 */
[----:B------:R-:W-:Y:S01]  /*4150*/  PRMT R44, R46, 0x7632, R44 ;  /* 0x000076322e2c7816 */ /* 0x000fe2000000002c */
[----:B------:R-:W-:Y:S02]  /*4160*/  HFMA2.BF16_V2 R41, R9, R34, -RZ ;  /* 0x0000002209297231 */ /* 0x000fe400003000ff */
[----:B------:R-:W-:Y:S01]  /*4170*/  FADD.FTZ R39, R39, R42 ;  /* 0x0000002a27277221 */ /* 0x000fe20000010000 */
[----:B------:R-:W-:Y:S01]  /*4180*/  PRMT R33, R32, 0x7632, R33 ;  /* 0x0000763220217816 */ /* 0x000fe20000000021 */
[----:B------:R-:W-:Y:S01]  /*4190*/  FADD.FTZ R8, R11, R8 ;  /* 0x000000080b087221 */ /* 0x000fe20000010000 */
[----:B------:R-:W-:Y:S01]  /*41a0*/  PRMT R34, R40, 0x7610, R34 ;  /* 0x0000761028227816 */ /* 0x000fe20000000022 */
[----:B------:R-:W-:Y:S01]  /*41b0*/  IMAD.U32 R44, R44, 0x10000, RZ ;  /* 0x000100002c2c7824 */ /* 0x000fe200078e00ff */
        /* <DEDUP_REMOVED lines=54> */
.L_x_18240:
[----:B------:R-:W-:Y:S05]  /*4520*/  BSYNC.RECONVERGENT B1 ;  /* 0x0000000000017941 */ /* 0x000fea0003800200 */
.L_x_18239:
        /* <DEDUP_REMOVED lines=8> */
[----:B------:R-:W-:Y:S01]  /*45b0*/  PRMT R6, R7, 0x7610, R6 ;  /* 0x0000761007067816 */ /* 0x000fe20000000006 */
[----:B------:R-:W-:Y:S01]  /*45c0*/  IMAD.X R23, RZ, RZ, R23, P1 ;  /* 0x000000ffff177224 */ /* 0x000fe200008e0617 */
[----:B------:R-:W-:Y:S01]  /*45d0*/  SHF.L.U32 R11, R4, 0x10, RZ ;  /* 0x00000010040b7819 */ /* 0x000fe200000006ff */
[----:B------:R-:W-:Y:S01]  /*45e0*/  IMAD.U32 R12, R5, 0x10000, RZ ;  /* 0x00010000050c7824 */ /* 0x000fe200078e00ff */
[----:B------:R-:W-:-:S02]  /*45f0*/  PRMT R7, R7, 0x7632, R7 ;  /* 0x0000763207077816 */ /* 0x000fc40000000007 */
[----:B------:R-:W-:Y:S01]  /*4600*/  PRMT R4, R10, 0x7632, R4 ;  /* 0x000076320a047816 */ /* 0x000fe20000000004 */
[----:B------:R-:W-:Y:S01]  /*4610*/  FADD.FTZ R11, R11, R12 ;  /* 0x0000000c0b0b7221 */ /* 0x000fe20000010000 */
[----:B------:R-:W-:Y:S01]  /*4620*/  PRMT R9, R8, 0x7632, R9 ;  /* 0x0000763208097816 */ /* 0x000fe20000000009 */
[----:B------:R-:W-:Y:S01]  /*4630*/  IMAD.U32 R7, R7, 0x10000, RZ ;  /* 0x0001000007077824 */ /* 0x000fe200078e00ff */
[----:B------:R-:W-:Y:S01]  /*4640*/  SHF.L.U32 R6, R6, 0x10, RZ ;  /* 0x0000001006067819 */ /* 0x000fe200000006ff */
[----:B------:R-:W-:Y:S01]  /*4650*/  IMAD.U32 R5, R4, 0x10000, RZ ;  /* 0x0001000004057824 */ /* 0x000fe200078e00ff */
[----:B------:R-:W-:Y:S01]  /*4660*/  IADD3 R4, PT, PT, R22, 0x3, RZ ;  /* 0x0000000316047810 */ /* 0x000fe20007ffe0ff */
[----:B------:R-:W-:Y:S01]  /*4670*/  IMAD.U32 R9, R9, 0x10000, RZ ;  /* 0x0001000009097824 */ /* 0x000fe200078e00ff */
[----:B------:R-:W-:Y:S01]  /*4680*/  SHF.L.U32 R8, R8, 0x10, RZ ;  /* 0x0000001008087819 */ /* 0x000fe200000006ff */
[----:B------:R-:W-:Y:S01]  /*4690*/  FADD.FTZ R6, R6, R7 ;  /* 0x0000000706067221 */ /* 0x000fe20000010000 */
[----:B------:R-:W-:-:S02]  /*46a0*/  ISETP.GE.AND P0, PT, R4, R27, PT ;  /* 0x0000001b0400720c */ /* 0x000fc40003f06270 */
[----:B------:R-:W-:Y:S01]  /*46b0*/  SHF.L.U32 R10, R10, 0x10, RZ ;  /* 0x000000100a0a7819 */ /* 0x000fe200000006ff */
[----:B------:R-:W-:Y:S01]  /*46c0*/  FADD.FTZ R9, R8, R9 ;  /* 0x0000000908097221 */ /* 0x000fe20000010000 */
[----:B------:R-:W-:Y:S01]  /*46d0*/  FADD.FTZ R6, R11, R6 ;  /* 0x000000060b067221 */ /* 0x000fe20000010000 */
[----:B------:R-:W-:Y:S02]  /*46e0*/  IADD3 R22, PT, PT, R22, 0x4, RZ ;  /* 0x0000000416167810 */ /* 0x000fe40007ffe0ff */
[----:B------:R-:W-:Y:S01]  /*46f0*/  FADD.FTZ R5, R10, R5 ;  /* 0x000000050a057221 */ /* 0x000fe20000010000 */
[----:B------:R-:W-:Y:S01]  /*4700*/  FADD.FTZ R6, R6, R9 ;  /* 0x0000000906067221 */ /* 0x000fe20000010000 */
[----:B------:R-:W-:-:S03]  /*4710*/  IADD3 R24, PT, PT, R24, 0x100, RZ ;  /* 0x0000010018187810 */ /* 0x000fc60007ffe0ff */
[----:B------:R-:W-:-:S04]  /*4720*/  FADD.FTZ R6, R6, R5 ;  /* 0x0000000506067221 */ /* 0x000fc80000010000 */
[----:B------:R-:W-:Y:S01]  /*4730*/  FADD.FTZ R21, R6, R21 ;  /* 0x0000001506157221 */ /* 0x000fe20000010000 */
[----:B------:R-:W-:Y:S06]  /*4740*/  @!P0 BRA `(.L_x_18241) ;  /* 0xffffffe800c08947 */ /* 0x000fec000383ffff */
.L_x_18230:
[----:B--23--:R-:W-:Y:S05]  /*4750*/  BSYNC.RECONVERGENT B0 ;  /* 0x0000000000007941 */ /* 0x00cfea0003800200 */
.L_x_18229:
[----:B------:R-:W2:Y:S01]  /*4760*/  S2UR UR5, SR_CgaCtaId ;  /* 0x00000000000579c3 */ /* 0x000ea20000008800 */
[----:B------:R-:W3:Y:S01]  /*4770*/  SHFL.BFLY PT, R2, R17, 0x1, 0x1f ;  /* 0x0c201f0011027f89 */ /* 0x000ee200000e0000 */
[----:B------:R-:W-:Y:S01]  /*4780*/  ISETP.NE.AND P5, PT, R25, RZ, PT ;  /* 0x000000ff1900720c */ /* 0x000fe20003fa5270 */
[----:B------:R-:W-:Y:S01]  /*4790*/  UMOV UR4, 0x400 ;  /* 0x0000040000047882 */ /* 0x000fe20000000000 */
[C---:B-1----:R-:W-:Y:S01]  /*47a0*/  LOP3.LUT R8, R15.reuse, 0x3c0, RZ, 0xc0, !PT ;  /* 0x000003c00f087812 */ /* 0x042fe200078ec0ff */
[----:B------:R-:W1:Y:S01]  /*47b0*/  SHFL.BFLY PT, R5, R18, 0x1, 0x1f ;  /* 0x0c201f0012057f89 */ /* 0x000e6200000e0000 */
[----:B0-----:R-:W-:Y:S01]  /*47c0*/  SHF.R.U32.HI R9, RZ, 0x1, R16 ;  /* 0x00000001ff097819 */ /* 0x001fe20000011610 */
[----:B------:R-:W-:Y:S01]  /*47d0*/  UIADD3 UR4, UPT, UPT, UR4, 0xc0, URZ ;  /* 0x000000c004047890 */ /* 0x000fe2000fffe0ff */
[----:B------:R-:W-:Y:S01]  /*47e0*/  ISETP.NE.OR P4, PT, R8, 0x40, P5 ;  /* 0x000000400800780c */ /* 0x000fe20002f85670 */
[----:B------:R-:W0:Y:S01]  /*47f0*/  SHFL.BFLY PT, R4, R19, 0x1, 0x1f ;  /* 0x0c201f0013047f89 */ /* 0x000e2200000e0000 */
[C---:B------:R-:W-:Y:S01]  /*4800*/  LOP3.LUT P0, RZ, R15.reuse, 0x3c1, RZ, 0xc0, !PT ;  /* 0x000003c10fff7812 */ /* 0x040fe2000780c0ff */
[----:B------:R-:W-:Y:S01]  /*4810*/  IMAD R9, R14, 0x50, R9 ;  /* 0x000000500e097824 */ /* 0x000fe200078e0209 */
[C---:B------:R-:W-:Y:S01]  /*4820*/  LOP3.LUT P1, RZ, R15.reuse, 0x3e1, RZ, 0xc0, !PT ;  /* 0x000003e10fff7812 */ /* 0x040fe2000782c0ff */
[----:B------:R-:W4:Y:S01]  /*4830*/  SHFL.BFLY PT, R7, R20, 0x1, 0x1f ;  /* 0x0c201f0014077f89 */ /* 0x000f2200000e0000 */
[C---:B------:R-:W-:Y:S01]  /*4840*/  ISETP.GT.U32.AND P2, PT, R15.reuse, 0x1f, PT ;  /* 0x0000001f0f00780c */ /* 0x040fe20003f44070 */
[----:B------:R-:W-:Y:S01]  /*4850*/  BSSY.RECONVERGENT B0, `(.L_x_18242) ;  /* 0x000001d000007945 */ /* 0x000fe20003800200 */
[----:B------:R-:W-:Y:S01]  /*4860*/  LOP3.LUT R15, R15, 0x3e0, RZ, 0xc0, !PT ;  /* 0x000003e00f0f7812 */ /* 0x000fe200078ec0ff */
[----:B------:R-:W4:Y:S01]  /*4870*/  SHFL.BFLY PT, R6, R21, 0x1, 0x1f ;  /* 0x0c201f0015067f89 */ /* 0x000f2200000e0000 */
[----:B------:R-:W-:Y:S02]  /*4880*/  BAR.SYNC.DEFER_BLOCKING 0x0 ;  /* 0x0000000000007b1d */ /* 0x000fe40000010000 */
[----:B------:R-:W-:Y:S01]  /*4890*/  ISETP.NE.OR P3, PT, R15, 0x20, P5 ;  /* 0x000000200f00780c */ /* 0x000fe20002f65670 */
[----:B--2---:R-:W-:Y:S01]  /*48a0*/  ULEA UR4, UR5, UR4, 0x18 ;  /* 0x0000000405047291 */ /* 0x004fe2000f8ec0ff */
[----:B---3--:R-:W-:Y:S01]  /*48b0*/  FADD.FTZ R17, R2, R17 ;  /* 0x0000001102117221 */ /* 0x008fe20000010000 */
[----:B-1----:R-:W-:-:S04]  /*48c0*/  FADD.FTZ R18, R5, R18 ;  /* 0x0000001205127221 */ /* 0x002fc80000010000 */
[----:B------:R-:W-:Y:S01]  /*48d0*/  LEA R9, R9, UR4, 0x2 ;  /* 0x0000000409097c11 */ /* 0x000fe2000f8e10ff */
[----:B0-----:R-:W-:Y:S01]  /*48e0*/  FADD.FTZ R4, R4, R19 ;  /* 0x0000001304047221 */ /* 0x001fe20000010000 */
[----:B----4-:R-:W-:Y:S01]  /*48f0*/  FADD.FTZ R7, R7, R20 ;  /* 0x0000001407077221 */ /* 0x010fe20000010000 */
[----:B------:R-:W-:Y:S02]  /*4900*/  FADD.FTZ R6, R6, R21 ;  /* 0x0000001506067221 */ /* 0x000fe40000010000 */
        /* <DEDUP_REMOVED lines=17> */
.L_x_18243:
[----:B------:R-:W-:Y:S05]  /*4a20*/  BSYNC.RECONVERGENT B0 ;  /* 0x0000000000007941 */ /* 0x000fea0003800200 */
.L_x_18242:
        /* <DEDUP_REMOVED lines=13> */
[----:B------:R-:W4:Y:S01]  /*4b00*/  LDS R13, [R9+0x100] ;  /* 0x00010000090d7984 */ /* 0x000f220000000800 */
[----:B01----:R-:W-:Y:S01]  /*4b10*/  FADD.FTZ R17, R17, R2 ;  /* 0x0000000211117221 */ /* 0x003fe20000010000 */
[----:B--2---:R-:W-:Y:S01]  /*4b20*/  FADD.FTZ R18, R18, R5 ;  /* 0x0000000512127221 */ /* 0x004fe20000010000 */
[----:B---3--:R-:W-:Y:S01]  /*4b30*/  FADD.FTZ R4, R4, R11 ;  /* 0x0000000b04047221 */ /* 0x008fe20000010000 */
[----:B----4-:R-:W-:Y:S01]  /*4b40*/  FADD.FTZ R7, R7, R8 ;  /* 0x0000000807077221 */ /* 0x010fe20000010000 */
[----:B------:R-:W-:-:S07]  /*4b50*/  FADD.FTZ R6, R6, R13 ;  /* 0x0000000d06067221 */ /* 0x000fce0000010000 */
.L_x_18245:
[----:B------:R-:W-:Y:S05]  /*4b60*/  BSYNC.RECONVERGENT B0 ;  /* 0x0000000000007941 */ /* 0x000fea0003800200 */
.L_x_18244:
[----:B------:R-:W-:Y:S06]  /*4b70*/  BAR.SYNC.DEFER_BLOCKING 0x0 ;  /* 0x0000000000007b1d */ /* 0x000fec0000010000 */
[----:B------:R-:W-:Y:S05]  /*4b80*/  @P2 EXIT ;  /* 0x000000000000294d */ /* 0x000fea0003800000 */
        /* <DEDUP_REMOVED lines=20> */
[----:B------:R-:W-:Y:S04]  /*4cd0*/  STG.E.U16 desc[UR6][R2.64], R17 ;  /* 0x0000001102007986 */ /* 0x000fe8000c101506 */
[----:B------:R-:W-:Y:S04]  /*4ce0*/  STG.E.U16 desc[UR6][R2.64+0x20], R0 ;  /* 0x0000200002007986 */ /* 0x000fe8000c101506 */
[----:B------:R-:W-:Y:S04]  /*4cf0*/  STG.E.U16 desc[UR6][R2.64+0x40], R4 ;  /* 0x0000400402007986 */ /* 0x000fe8000c101506 */
[----:B------:R-:W-:Y:S04]  /*4d00*/  STG.E.U16 desc[UR6][R2.64+0x60], R5 ;  /* 0x0000600502007986 */ /* 0x000fe8000c101506 */
[----:B------:R-:W-:Y:S01]  /*4d10*/  STG.E.U16 desc[UR6][R2.64+0x80], R6 ;  /* 0x0000800602007986 */ /* 0x000fe2000c101506 */
[----:B------:R-:W-:Y:S05]  /*4d20*/  EXIT ;  /* 0x000000000000794d */ /* 0x000fea0003800000 */
.L_x_18206:
[----:B------:R-:W-:Y:S01]  /*4d30*/  HFMA2 R63, -RZ, RZ, 0, 1.847743988037109375e-06 ;  /* 0x0000001fff3f7431 */ /* 0x000fe200000001ff */
[----:B------:R-:W-:Y:S01]  /*4d40*/  BSSY B1, `(.L_x_18246) ;  /* 0x0000007000017945 */ /* 0x000fe20003800000 */
[----:B------:R-:W-:Y:S01]  /*4d50*/  MOV R61, R8 ;  /* 0x00000008003d7202 */ /* 0x000fe20000000f00 */
[----:B------:R-:W-:Y:S02]  /*4d60*/  IMAD.MOV.U32 R62, RZ, RZ, 0x1 ;  /* 0x00000001ff3e7424 */ /* 0x000fe400078e00ff */
[----:B------:R-:W-:-:S07]  /*4d70*/  IMAD.MOV.U32 R58, RZ, RZ, -0x1 ;  /* 0xffffffffff3a7424 */ /* 0x000fce00078e00ff */
[----:B------:R-:W-:Y:S05]  /*4d80*/  WARPSYNC.COLLECTIVE R58, `(.L_x_18247) ;  /* 0x000000003a087348 */ /* 0x000fea0003c00000 */
[----:B------:R0:W1:Y:S02]  /*4d90*/  SHFL.BFLY P1, R60, R61, R62, R63 ;  /* 0x0c00003e3d3c7389 */ /* 0x000064000002003f */
[----:B01----:R-:W-:Y:S05]  /*4da0*/  ENDCOLLECTIVE ;  /* 0x000000000000791b */ /* 0x003fea0003800000 */
.L_x_18247:
[----:B------:R-:W-:Y:S05]  /*4db0*/  BSYNC B1 ;  /* 0x0000000000017941 */ /* 0x000fea0003800000 */
.L_x_18246:
[----:B------:R-:W-:Y:S01]  /*4dc0*/  MOV R9, R60 ;  /* 0x0000003c00097202 */ /* 0x000fe20000000f00 */
[----:B------:R-:W-:Y:S06]  /*4dd0*/  BRA `(.L_x_18248) ;  /* 0xffffffc400987947 */ /* 0x000fec000383ffff */
.L_x_18208:
        /* <DEDUP_REMOVED lines=8> */
.L_x_18250:
[----:B------:R-:W-:Y:S05]  /*4e60*/  BSYNC B0 ;  /* 0x0000000000007941 */ /* 0x000fea0003800000 */
.L_x_18249:
        /* <DEDUP_REMOVED lines=9> */
.L_x_18251:
[----:B------:R-:W-:Y:S01]  /*4f00*/  HFMA2 R62, -RZ, RZ, 0, 2.384185791015625e-07 ;  /* 0x00000004ff3e7431 */ /* 0x000fe200000001ff */
[----:B------:R-:W-:-:S04]  /*4f10*/  MOV R6, R60 ;  /* 0x0000003c00067202 */ /* 0x000fc80000000f00 */
[----:B------:R-:W-:-:S05]  /*4f20*/  FMNMX.FTZ R6, R7, R6, !PT ;  /* 0x0000000607067209 */ /* 0x000fca0007810000 */
[----:B------:R-:W-:-:S07]  /*4f30*/  IMAD.MOV.U32 R61, RZ, RZ, R6 ;  /* 0x000000ffff3d7224 */ /* 0x000fce00078e0006 */
[----:B------:R-:W-:Y:S05]  /*4f40*/  WARPSYNC.COLLECTIVE R58, `(.L_x_18252) ;  /* 0x000000003a087348 */ /* 0x000fea0003c00000 */
[----:B------:R0:W1:Y:S02]  /*4f50*/  SHFL.BFLY P1, R60, R61, R62, R63 ;  /* 0x0c00003e3d3c7389 */ /* 0x000064000002003f */
[----:B01----:R-:W-:Y:S05]  /*4f60*/  ENDCOLLECTIVE ;  /* 0x000000000000791b */ /* 0x003fea0003800000 */
.L_x_18252:
[----:B------:R-:W-:Y:S02]  /*4f70*/  IMAD.MOV.U32 R62, RZ, RZ, 0x2 ;  /* 0x00000002ff3e7424 */ /* 0x000fe400078e00ff */
[----:B------:R-:W-:-:S05]  /*4f80*/  IMAD.MOV.U32 R9, RZ, RZ, R60 ;  /* 0x000000ffff097224 */ /* 0x000fca00078e003c */
[----:B------:R-:W-:-:S04]  /*4f90*/  FMNMX.FTZ R9, R6, R9, !PT ;  /* 0x0000000906097209 */ /* 0x000fc80007810000 */
[----:B------:R-:W-:-:S07]  /*4fa0*/  MOV R61, R9 ;  /* 0x00000009003d7202 */ /* 0x000fce0000000f00 */
[----:B------:R-:W-:Y:S05]  /*4fb0*/  WARPSYNC.COLLECTIVE R58, `(.L_x_18253) ;  /* 0x000000003a087348 */ /* 0x000fea0003c00000 */
[----:B------:R0:W1:Y:S02]  /*4fc0*/  SHFL.BFLY P1, R60, R61, R62, R63 ;  /* 0x0c00003e3d3c7389 */ /* 0x000064000002003f */
[----:B01----:R-:W-:Y:S05]  /*4fd0*/  ENDCOLLECTIVE ;  /* 0x000000000000791b */ /* 0x003fea0003800000 */
.L_x_18253:
[----:B------:R-:W-:Y:S01]  /*4fe0*/  MOV R8, R60 ;  /* 0x0000003c00087202 */ /* 0x000fe20000000f00 */
[----:B------:R-:W-:Y:S06]  /*4ff0*/  BRA `(.L_x_18254) ;  /* 0xffffffc400a87947 */ /* 0x000fec000383ffff */
.L_x_18255:
        /* <DEDUP_REMOVED lines=16> */
.L_x_25920:


//--------------------- .text._ZN4vllm25paged_attention_v1_kernelI13__nv_bfloat16S1_Li64ELi16ELi128ELNS_18Fp8KVCacheDataTypeE0ELb0EEEvPT_PKS3_PKT0_S9_ifPKiSB_iPKfiiiSD_SD_iiiii --------------------------
	.section	.text._ZN4vllm25paged_attention_v1_kernelI13__nv_bfloat16S1_Li64ELi16ELi128ELNS_18Fp8KVCacheDataTypeE0ELb0EEEvPT_PKS3_PKT0_S9_ifPKiSB_iPKfiiiSD_SD_iiiii,"ax",@progbits
	.align	128
        .global         _ZN4vllm25paged_attention_v1_kernelI13__nv_bfloat16S1_Li64ELi16ELi128ELNS_18Fp8KVCacheDataTypeE0ELb0EEEvPT_PKS3_PKT0_S9_ifPKiSB_iPKfiiiSD_SD_iiiii
        .type           _ZN4vllm25paged_attention_v1_kernelI13__nv_bfloat16S1_Li64ELi16ELi128ELNS_18Fp8KVCacheDataTypeE0ELb0EEEvPT_PKS3_PKT0_S9_ifPKiSB_iPKfiiiSD_SD_iiiii,@function
        .size           _ZN4vllm25paged_attention_v1_kernelI13__nv_bfloat16S1_Li64ELi16ELi128ELNS_18Fp8KVCacheDataTypeE0ELb0EEEvPT_PKS3_PKT0_S9_ifPKiSB_iPKfiiiSD_SD_iiiii,(.L_x_25921 - _ZN4vllm25paged_attention_v1_kernelI13__nv_bfloat16S1_Li64ELi16ELi128ELNS_18Fp8KVCacheDataTypeE0ELb0EEEvPT_PKS3_PKT0_S9_ifPKiSB_iPKfiiiSD_SD_iiiii)
        .other          _ZN4vllm25paged_attention_v1_kernelI13__nv_bfloat16S1_Li64ELi16ELi128ELNS_18Fp8KVCacheDataTypeE0ELb0EEEvPT_PKS3_PKT0_S9_ifPKiSB_iPKfiiiSD_SD_iiiii,@"STO_CUDA_ENTRY STV_DEFAULT"
_ZN4vllm25paged_attention_v1_kernelI13__nv_bfloat16S1_Li64ELi16ELi128ELNS_18Fp8KVCacheDataTypeE0ELb0EEEvPT_PKS3_PKT0_S9_ifPKiSB_iPKfiiiSD_SD_iiiii:
.text._ZN4vllm25paged_attention_v1_kernelI13__nv_bfloat16S1_Li64ELi16ELi128ELNS_18Fp8KVCacheDataTypeE0ELb0EEEvPT_PKS3_PKT0_S9_ifPKiSB_iPKfiiiSD_SD_iiiii:
[----:B------:R-:W-:Y:S01]  /*0000*/  LDC R1, c[0x0][0x37c] ;  /* 0x0000df00ff017b82 */ /* 0x000fe20000000800 */
[----:B------:R-:W0:Y:S07]  /*0010*/  S2R R2, SR_TID.X ;  /* 0x0000000000027919 */ /* 0x000e2e0000002100 */
[----:B------:R-:W1:Y:S01]  /*0020*/  LDC.64 R6, c[0x0][0x3b0] ;  /* 0x0000ec00ff067b82 */ /* 0x000e620000000a00 */
[----:B------:R-:W2:Y:S01]  /*0030*/  LDCU UR4, c[0x0][0x3c8] ;  /* 0x00007900ff0477ac */ /* 0x000ea20008000800 */
[----:B------:R-:W2:Y:S01]  /*0040*/  S2R R0, SR_CTAID.Y ;  /* 0x0000000000007919 */ /* 0x000ea20000002600 */
[----:B------:R-:W3:Y:S01]  /*0050*/  LDCU.64 UR8, c[0x0][0x358] ;  /* 0x00006b00ff0877ac */ /* 0x000ee20008000a00 */
[----:B------:R-:W4:Y:S04]  /*0060*/  S2R R21, SR_CTAID.X ;  /* 0x0000000000157919 */ /* 0x000f280000002500 */
[----:B------:R-:W3:Y:S08]  /*0070*/  LDC R14, c[0x0][0x3a0] ;  /* 0x0000e800ff0e7b82 */ /* 0x000ef00000000800 */
[----:B------:R-:W4:Y:S08]  /*0080*/  LDC.64 R8, c[0x0][0x3c0] ;  /* 0x0000f000ff087b82 */ /* 0x000f300000000a00 */
[----:B------:R-:W4:Y:S01]  /*0090*/  LDC R23, c[0x0][0x370] ;  /* 0x0000dc00ff177b82 */ /* 0x000f220000000800 */
[----:B------:R-:W-:-:S07]  /*00a0*/  HFMA2 R22, -RZ, RZ, 0, 0 ;  /* 0x00000000ff167431 */ /* 0x000fce00000001ff */
[----:B------:R-:W4:Y:S01]  /*00b0*/  S2UR UR7, SR_CgaCtaId ;  /* 0x00000000000779c3 */ /* 0x000f220000008800 */
[----:B0-----:R-:W-:Y:S01]  /*00c0*/  ISETP.GT.U32.AND P1, PT, R2, 0xf, PT ;  /* 0x0000000f0200780c */ /* 0x001fe20003f24070 */
[----:B------:R-:W-:Y:S01]  /*00d0*/  UMOV UR5, 0x400 ;  /* 0x0000040000057882 */ /* 0x000fe20000000000 */
[C---:B--2---:R-:W-:Y:S01]  /*00e0*/  IMAD R3, R0.reuse, UR4, RZ ;  /* 0x0000000400037c24 */ /* 0x044fe2000f8e02ff */
[----:B------:R-:W0:Y:S01]  /*00f0*/  LDCU UR12, c[0x0][0x3cc] ;  /* 0x00007980ff0c77ac */ /* 0x000e220008000800 */
[----:B-1----:R-:W-:Y:S01]  /*0100*/  IMAD.WIDE.U32 R6, R0, 0x4, R6 ;  /* 0x0000000400067825 */ /* 0x002fe200078e0006 */
[----:B---3--:R-:W-:Y:S02]  /*0110*/  IABS R12, R14 ;  /* 0x0000000e000c7213 */ /* 0x008fe40000000000 */
[----:B----4-:R-:W-:Y:S01]  /*0120*/  ISETP.NE.U32.AND P0, PT, R8, RZ, PT ;  /* 0x000000ff0800720c */ /* 0x010fe20003f05070 */
[----:B------:R-:W1:Y:S01]  /*0130*/  LDCU UR4, c[0x0][0x3b8] ;  /* 0x00007700ff0477ac */ /* 0x000e620008000800 */
[----:B------:R2:W3:Y:S02]  /*0140*/  LDG.E.CONSTANT R20, desc[UR8][R6.64] ;  /* 0x0000000806147981 */ /* 0x0004e4000c1e9900 */
[----:B------:R-:W-:Y:S01]  /*0150*/  ISETP.NE.AND.EX P0, PT, R9, RZ, PT, P0 ;  /* 0x000000ff0900720c */ /* 0x000fe20003f05300 */
[----:B------:R-:W4:Y:S01]  /*0160*/  LDCU UR13, c[0x0][0x3a4] ;  /* 0x00007480ff0d77ac */ /* 0x000f220008000800 */
[----:B------:R-:W0:Y:S01]  /*0170*/  @!P1 LDC.64 R10, c[0x0][0x388] ;  /* 0x0000e200ff0a9b82 */ /* 0x000e220000000a00 */
[----:B------:R-:W-:-:S02]  /*0180*/  @!P1 IMAD.SHL.U32 R4, R2, 0x4, RZ ;  /* 0x0000000402049824 */ /* 0x000fc400078e00ff */
[----:B------:R-:W-:Y:S01]  /*0190*/  @!P1 IMAD.SHL.U32 R5, R21, 0x40, RZ ;  /* 0x0000004015059824 */ /* 0x000fe200078e00ff */
[----:B------:R-:W0:Y:S04]  /*01a0*/  LDCU.64 UR14, c[0x0][0x390] ;  /* 0x00007200ff0e77ac */ /* 0x000e280008000a00 */
[----:B------:R-:W-:Y:S02]  /*01b0*/  @!P1 IADD3 R4, P2, P3, R4, R3, R5 ;  /* 0x0000000304049210 */ /* 0x000fe40007b5e005 */
[----:B------:R-:W-:Y:S01]  /*01c0*/  SHF.R.S32.HI R3, RZ, 0x1f, R3 ;  /* 0x0000001fff037819 */ /* 0x000fe20000011403 */
[----:B------:R-:W1:Y:S03]  /*01d0*/  @P0 LDC.64 R8, c[0x0][0x3c0] ;  /* 0x0000f000ff080b82 */ /* 0x000e660000000a00 */
[----:B------:R-:W-:-:S02]  /*01e0*/  @!P1 IADD3.X R3, PT, PT, RZ, R3, RZ, P2, P3 ;  /* 0x00000003ff039210 */ /* 0x000fc400017e64ff */
[----:B0-----:R-:W-:-:S04]  /*01f0*/  @!P1 LEA R10, P2, R4, R10, 0x1 ;  /* 0x0000000a040a9211 */ /* 0x001fc800078408ff */
[----:B------:R-:W-:-:S05]  /*0200*/  @!P1 LEA.HI.X R11, R4, R11, R3, 0x1, P2 ;  /* 0x0000000b040b9211 */ /* 0x000fca00010f0c03 */
[----:B------:R-:W4:Y:S04]  /*0210*/  @!P1 LDG.E.CONSTANT R4, desc[UR8][R10.64] ;  /* 0x000000080a049981 */ /* 0x000f28000c1e9900 */
[----:B------:R0:W4:Y:S01]  /*0220*/  @!P1 LDG.E.CONSTANT R5, desc[UR8][R10.64+0x4] ;  /* 0x000004080a059981 */ /* 0x000122000c1e9900 */
[----:B------:R-:W2:Y:S08]  /*0230*/  I2F.RP R3, R12 ;  /* 0x0000000c00037306 */ /* 0x000eb00000209400 */
[----:B--2---:R-:W2:Y:S02]  /*0240*/  MUFU.RCP R3, R3 ;  /* 0x0000000300037308 */ /* 0x004ea40000001000 */
[----:B--2---:R-:W-:-:S06]  /*0250*/  VIADD R6, R3, 0xffffffe ;  /* 0x0ffffffe03067836 */ /* 0x004fcc0000000000 */
[----:B------:R2:W0:Y:S01]  /*0260*/  F2I.FTZ.U32.TRUNC.NTZ R7, R6 ;  /* 0x0000000600077305 */ /* 0x000422000021f000 */
[----:B-1----:R-:W-:-:S05]  /*0270*/  @P0 IMAD.WIDE.U32 R8, R21, 0x4, R8 ;  /* 0x0000000415080825 */ /* 0x002fca00078e0008 */
[----:B------:R1:W5:Y:S01]  /*0280*/  @P0 LDG.E.CONSTANT R22, desc[UR8][R8.64] ;  /* 0x0000000808160981 */ /* 0x000362000c1e9900 */
[----:B--2---:R-:W-:Y:S01]  /*0290*/  MOV R6, RZ ;  /* 0x000000ff00067202 */ /* 0x004fe20000000f00 */
[----:B0-----:R-:W-:-:S04]  /*02a0*/  IMAD.MOV R11, RZ, RZ, -R7 ;  /* 0x000000ffff0b7224 */ /* 0x001fc800078e0a07 */
[----:B------:R-:W-:Y:S01]  /*02b0*/  IMAD R11, R11, R12, RZ ;  /* 0x0000000c0b0b7224 */ /* 0x000fe200078e02ff */
[----:B-1----:R-:W-:-:S03]  /*02c0*/  IABS R8, R23 ;  /* 0x0000001700087213 */ /* 0x002fc60000000000 */
        /* <DEDUP_REMOVED lines=14> */
[----:B------:R-:W-:-:S04]  /*03b0*/  @!P2 LOP3.LUT R10, RZ, R14, RZ, 0x33, !PT ;  /* 0x0000000eff0aa212 */ /* 0x000fc800078e33ff */
[----:B------:R-:W-:-:S04]  /*03c0*/  IABS R8, R10 ;  /* 0x0000000a00087213 */ /* 0x000fc80000000000 */
[----:B------:R-:W0:Y:S08]  /*03d0*/  I2F.RP R3, R8 ;  /* 0x0000000800037306 */ /* 0x000e300000209400 */
[----:B0-----:R-:W0:Y:S02]  /*03e0*/  MUFU.RCP R3, R3 ;  /* 0x0000000300037308 */ /* 0x001e240000001000 */
[----:B0-----:R-:W-:-:S06]  /*03f0*/  VIADD R6, R3, 0xffffffe ;  /* 0x0ffffffe03067836 */ /* 0x001fcc0000000000 */
[----:B------:R0:W1:Y:S01]  /*0400*/  F2I.FTZ.U32.TRUNC.NTZ R7, R6 ;  /* 0x0000000600077305 */ /* 0x000062000021f000 */
[----:B------:R-:W-:Y:S02]  /*0410*/  IABS R3, R21 ;  /* 0x0000001500037213 */ /* 0x000fe40000000000 */
[----:B------:R-:W-:Y:S01]  /*0420*/  IABS R11, R10 ;  /* 0x0000000a000b7213 */ /* 0x000fe20000000000 */
[----:B0-----:R-:W-:Y:S02]  /*0430*/  HFMA2 R6, -RZ, RZ, 0, 0 ;  /* 0x00000000ff067431 */ /* 0x001fe400000001ff */
[----:B-1----:R-:W-:-:S04]  /*0440*/  IMAD.MOV R9, RZ, RZ, -R7 ;  /* 0x000000ffff097224 */ /* 0x002fc800078e0a07 */
[----:B------:R-:W-:-:S04]  /*0450*/  IMAD R9, R9, R8, RZ ;  /* 0x0000000809097224 */ /* 0x000fc800078e02ff */
[----:B------:R-:W-:-:S04]  /*0460*/  IMAD.HI.U32 R7, R7, R9, R6 ;  /* 0x0000000907077227 */ /* 0x000fc800078e0006 */
[----:B------:R-:W-:Y:S02]  /*0470*/  IMAD.MOV R6, RZ, RZ, -R11 ;  /* 0x000000ffff067224 */ /* 0x000fe400078e0a0b */
[----:B------:R-:W-:-:S04]  /*0480*/  IMAD.HI.U32 R24, R7, R3, RZ ;  /* 0x0000000307187227 */ /* 0x000fc800078e00ff */
[----:B------:R-:W-:-:S05]  /*0490*/  IMAD R3, R24, R6, R3 ;  /* 0x0000000618037224 */ /* 0x000fca00078e0203 */
[----:B------:R-:W-:Y:S01]  /*04a0*/  ISETP.GT.U32.AND P2, PT, R8, R3, PT ;  /* 0x000000030800720c */ /* 0x000fe20003f44070 */
[----:B------:R-:W-:Y:S01]  /*04b0*/  IMAD.SHL.U32 R6, R2, 0x40, RZ ;  /* 0x0000004002067824 */ /* 0x000fe200078e00ff */
[----:B------:R-:W-:-:S11]  /*04c0*/  ULEA UR6, UR7, UR5, 0x18 ;  /* 0x0000000507067291 */ /* 0x000fd6000f8ec0ff */
[----:B------:R-:W-:-:S04]  /*04d0*/  @!P2 IADD3 R3, PT, PT, R3, -R8, RZ ;  /* 0x800000080303a210 */ /* 0x000fc80007ffe0ff */
[----:B------:R-:W-:Y:S02]  /*04e0*/  ISETP.GE.U32.AND P0, PT, R3, R8, PT ;  /* 0x000000080300720c */ /* 0x000fe40003f06070 */
[----:B------:R-:W-:Y:S02]  /*04f0*/  LOP3.LUT R3, R21, R10, RZ, 0x3c, !PT ;  /* 0x0000000a15037212 */ /* 0x000fe400078e3cff */
[----:B------:R-:W-:Y:S02]  /*0500*/  LOP3.LUT R31, R6, 0x40, RZ, 0xc0, !PT ;  /* 0x00000040061f7812 */ /* 0x000fe400078ec0ff */
[----:B------:R-:W-:Y:S02]  /*0510*/  ISETP.GE.AND P3, PT, R3, RZ, PT ;  /* 0x000000ff0300720c */ /* 0x000fe40003f66270 */
[--C-:B------:R-:W-:Y:S01]  /*0520*/  SHF.R.U32.HI R40, RZ, 0x1, R2.reuse ;  /* 0x00000001ff287819 */ /* 0x100fe20000011602 */
[----:B------:R-:W-:Y:S01]  /*0530*/  VIADD R7, R31, UR6 ;  /* 0x000000061f077c36 */ /* 0x000fe20008000000 */
[----:B------:R-:W-:-:S03]  /*0540*/  SHF.R.U32.HI R30, RZ, 0x5, R2 ;  /* 0x00000005ff1e7819 */ /* 0x000fc60000011602 */
[----:B------:R-:W-:Y:S02]  /*0550*/  @!P1 IMAD R7, R40, 0x8, R7 ;  /* 0x0000000828079824 */ /* 0x000fe400078e0207 */
[----:B------:R-:W-:Y:S01]  /*0560*/  @!P2 VIADD R24, R24, 0x1 ;  /* 0x000000011818a836 */ /* 0x000fe20000000000 */
[----:B------:R-:W-:Y:S02]  /*0570*/  ISETP.NE.AND P2, PT, R10, RZ, PT ;  /* 0x000000ff0a00720c */ /* 0x000fe40003f45270 */
[----:B---3--:R-:W-:-:S04]  /*0580*/  IADD3 R3, PT, PT, R20, 0xf, RZ ;  /* 0x0000000f14037810 */ /* 0x008fc80007ffe0ff */
[----:B------:R-:W-:-:S04]  /*0590*/  SHF.R.S32.HI R6, RZ, 0x1f, R3 ;  /* 0x0000001fff067819 */ /* 0x000fc80000011403 */
[----:B------:R-:W-:-:S04]  /*05a0*/  LEA.HI R6, R6, R3, RZ, 0x4 ;  /* 0x0000000306067211 */ /* 0x000fc800078f20ff */
[----:B------:R-:W-:Y:S01]  /*05b0*/  SHF.R.S32.HI R25, RZ, 0x4, R6 ;  /* 0x00000004ff197819 */ /* 0x000fe20000011406 */
[----:B------:R-:W-:Y:S01]  /*05c0*/  @P0 VIADD R24, R24, 0x1 ;  /* 0x0000000118180836 */ /* 0x000fe20000000000 */
[----:B------:R-:W-:Y:S01]  /*05d0*/  BSSY B0, `(.L_x_18256) ;  /* 0x00000d9000007945 */ /* 0x000fe20003800000 */
[----:B------:R-:W-:Y:S01]  /*05e0*/  IMAD R3, R0, UR4, RZ ;  /* 0x0000000400037c24 */ /* 0x000fe2000f8e02ff */
[----:B------:R-:W-:Y:S01]  /*05f0*/  LOP3.LUT R26, R2, 0x1, RZ, 0xc0, !PT ;  /* 0x00000001021a7812 */ /* 0x000fe200078ec0ff */
[----:B------:R-:W-:Y:S01]  /*0600*/  IMAD.MOV.U32 R19, RZ, RZ, -0x800001 ;  /* 0xff7fffffff137424 */ /* 0x000fe200078e00ff */
[----:B------:R-:W-:Y:S02]  /*0610*/  @!P3 IADD3 R24, PT, PT, RZ, -R24, RZ ;  /* 0x80000018ff18b210 */ /* 0x000fe40007ffe0ff */
[----:B------:R-:W-:Y:S01]  /*0620*/  @!P2 LOP3.LUT R24, RZ, R10, RZ, 0x33, !PT ;  /* 0x0000000aff18a212 */ /* 0x000fe200078e33ff */
[----:B----4-:R0:W-:Y:S01]  /*0630*/  @!P1 STS.64 [R7], R4 ;  /* 0x0000000407009388 */ /* 0x0101e20000000a00 */
[----:B------:R-:W-:Y:S01]  /*0640*/  BAR.SYNC.DEFER_BLOCKING 0x0 ;  /* 0x0000000000007b1d */ /* 0x000fe20000010000 */
[----:B------:R-:W-:-:S13]  /*0650*/  ISETP.GE.AND P1, PT, R30, R25, PT ;  /* 0x000000191e00720c */ /* 0x000fda0003f26270 */
[----:B0-----:R-:W-:Y:S05]  /*0660*/  @P1 BRA `(.L_x_18257) ;  /* 0x0000000c003c1947 */ /* 0x001fea0003800000 */
[----:B------:R-:W0:Y:S01]  /*0670*/  LDS.128 R8, [R31+UR6+0x10] ;  /* 0x000010061f087984 */ /* 0x000e220008000c00 */
[----:B------:R-:W1:Y:S01]  /*0680*/  LDCU.64 UR10, c[0x0][0x3a8] ;  /* 0x00007500ff0a77ac */ /* 0x000e620008000a00 */
[----:B------:R-:W-:Y:S01]  /*0690*/  SHF.R.U32.HI R28, RZ, 0x3, R2 ;  /* 0x00000003ff1c7819 */ /* 0x000fe20000011602 */
[----:B------:R-:W-:Y:S01]  /*06a0*/  IMAD.MOV.U32 R29, RZ, RZ, RZ ;  /* 0x000000ffff1d7224 */ /* 0x000fe200078e00ff */
[----:B------:R-:W2:Y:S01]  /*06b0*/  LDS.128 R4, [R31+UR6] ;  /* 0x000000061f047984 */ /* 0x000ea20008000c00 */
[----:B------:R-:W-:Y:S01]  /*06c0*/  SHF.L.U32 R27, R40, 0x2, RZ ;  /* 0x00000002281b7819 */ /* 0x000fe200000006ff */
[----:B------:R-:W-:Y:S01]  /*06d0*/  UIADD3 UR4, UPT, UPT, UR5, 0xa0, URZ ;  /* 0x000000a005047890 */ /* 0x000fe2000fffe0ff */
[----:B------:R-:W-:Y:S01]  /*06e0*/  LOP3.LUT R28, R28, 0x7c, RZ, 0xc0, !PT ;  /* 0x0000007c1c1c7812 */ /* 0x000fe200078ec0ff */
[----:B------:R-:W-:Y:S01]  /*06f0*/  LDS.128 R12, [R31+UR6+0x20] ;  /* 0x000020061f0c7984 */ /* 0x000fe20008000c00 */
[C---:B------:R-:W-:Y:S01]  /*0700*/  SHF.L.U32 R42, R40.reuse, 0x3, RZ ;  /* 0x00000003282a7819 */ /* 0x040fe200000006ff */
[----:B------:R-:W-:Y:S01]  /*0710*/  ULEA UR4, UR7, UR4, 0x18 ;  /* 0x0000000407047291 */ /* 0x000fe2000f8ec0ff */
[----:B------:R-:W-:Y:S01]  /*0720*/  LOP3.LUT R27, R27, 0x3c, RZ, 0xc0, !PT ;  /* 0x0000003c1b1b7812 */ /* 0x000fe200078ec0ff */
[----:B------:R3:W4:Y:S01]  /*0730*/  LDS.128 R16, [R31+UR6+0x30] ;  /* 0x000030061f107984 */ /* 0x0007220008000c00 */
[----:B------:R-:W-:Y:S01]  /*0740*/  IMAD.WIDE R28, R3, 0x4, R28 ;  /* 0x00000004031c7825 */ /* 0x000fe200078e021c */
[----:B------:R-:W-:-:S02]  /*0750*/  LOP3.LUT R3, R40, 0xf, RZ, 0xc0, !PT ;  /* 0x0000000f28037812 */ /* 0x000fc400078ec0ff */
[----:B------:R-:W-:Y:S01]  /*0760*/  LOP3.LUT R45, R42, 0x78, RZ, 0xc0, !PT ;  /* 0x000000782a2d7812 */ /* 0x000fe200078ec0ff */
[C---:B------:R-:W-:Y:S01]  /*0770*/  IMAD R27, R30.reuse, 0x40, R27 ;  /* 0x000000401e1b7824 */ /* 0x040fe200078e021b */
[----:B------:R-:W-:Y:S01]  /*0780*/  SHF.R.U32.HI R44, RZ, 0x5, R2 ;  /* 0x00000005ff2c7819 */ /* 0x000fe20000011602 */
[----:B------:R-:W-:Y:S01]  /*0790*/  IMAD R3, R30, 0x10, R3 ;  /* 0x000000101e037824 */ /* 0x000fe200078e0203 */
[----:B-1----:R-:W-:Y:S01]  /*07a0*/  IADD3 R28, P0, PT, R28, UR10, RZ ;  /* 0x0000000a1c1c7c10 */ /* 0x002fe2000ff1e0ff */
[----:B------:R-:W1:Y:S01]  /*07b0*/  LDCU UR10, c[0x0][0x3d0] ;  /* 0x00007a00ff0a77ac */ /* 0x000e620008000800 */
[----:B------:R-:W-:Y:S02]  /*07c0*/  IADD3 R27, PT, PT, R27, UR4, RZ ;  /* 0x000000041b1b7c10 */ /* 0x000fe4000fffe0ff */
[----:B------:R-:W-:Y:S02]  /*07d0*/  IADD3.X R29, PT, PT, R29, UR11, RZ, P0, !PT ;  /* 0x0000000b1d1d7c10 */ /* 0x000fe400087fe4ff */
[----:B------:R-:W-:Y:S01]  /*07e0*/  IADD3 R42, PT, PT, -R20, R3, RZ ;  /* 0x00000003142a7210 */ /* 0x000fe20007ffe1ff */
[----:B-1----:R-:W-:Y:S01]  /*07f0*/  IMAD R50, R24, UR10, RZ ;  /* 0x0000000a18327c24 */ /* 0x002fe2000f8e02ff */
[C---:B0-----:R-:W-:Y:S01]  /*0800*/  PRMT R38, R10.reuse, 0x7632, R38 ;  /* 0x000076320a267816 */ /* 0x041fe20000000026 */
[----:B------:R-:W-:Y:S01]  /*0810*/  IMAD.U32 R33, R11, 0x10000, RZ ;  /* 0x000100000b217824 */ /* 0x000fe200078e00ff */
[----:B---3--:R-:W-:-:S02]  /*0820*/  SHF.L.U32 R31, R10, 0x10, RZ ;  /* 0x000000100a1f7819 */ /* 0x008fc400000006ff */
[----:B------:R-:W-:Y:S01]  /*0830*/  PRMT R10, R11, 0x7632, R10 ;  /* 0x000076320b0a7816 */ /* 0x000fe2000000000a */
[----:B------:R-:W-:Y:S01]  /*0840*/  IMAD.U32 R38, R38, 0x10000, RZ ;  /* 0x0001000026267824 */ /* 0x000fe200078e00ff */
[----:B--2---:R-:W-:Y:S02]  /*0850*/  PRMT R30, R4, 0x7632, R30 ;  /* 0x00007632041e7816 */ /* 0x004fe4000000001e */
[C---:B------:R-:W-:Y:S01]  /*0860*/  PRMT R34, R6.reuse, 0x7632, R34 ;  /* 0x0000763206227816 */ /* 0x040fe20000000022 */
[----:B------:R-:W-:Y:S01]  /*0870*/  IMAD.U32 R6, R6, 0x10000, RZ ;  /* 0x0001000006067824 */ /* 0x000fe200078e00ff */
[----:B------:R-:W-:Y:S01]  /*0880*/  PRMT R35, R7, 0x7632, R35 ;  /* 0x0000763207237816 */ /* 0x000fe20000000023 */
[----:B------:R-:W-:Y:S01]  /*0890*/  IMAD.U32 R30, R30, 0x10000, RZ ;  /* 0x000100001e1e7824 */ /* 0x000fe200078e00ff */
[----:B------:R-:W-:Y:S01]  /*08a0*/  PRMT R37, R9, 0x7632, R37 ;  /* 0x0000763209257816 */ /* 0x000fe20000000025 */
[----:B----4-:R-:W-:Y:S01]  /*08b0*/  IMAD.U32 R40, R19, 0x10000, RZ ;  /* 0x0001000013287824 */ /* 0x010fe200078e00ff */
        /* <DEDUP_REMOVED lines=11> */
[----:B------:R-:W-:Y:S01]  /*0970*/  IMAD.MOV.U32 R19, RZ, RZ, -0x800001 ;  /* 0xff7fffffff137424 */ /* 0x000fe200078e00ff */
        /* <DEDUP_REMOVED lines=27> */
[----:B------:R-:W-:-:S07]  /*0b30*/  LEA.HI.X.SX32 R3, R50, RZ, 0x1, P0 ;  /* 0x000000ff32037211 */ /* 0x000fce00000f0eff */
.L_x_18259:
        /* <DEDUP_REMOVED lines=8> */
[----:B0-----:R-:W4:Y:S04]  /*0bc0*/  LDG.E.CONSTANT R55, desc[UR8][R10.64+0x200] ;  /* 0x000200080a377981 */ /* 0x001f28000c1e9900 */
[----:B------:R-:W4:Y:S04]  /*0bd0*/  LDG.E.CONSTANT R54, desc[UR8][R10.64+0x300] ;  /* 0x000300080a367981 */ /* 0x000f28000c1e9900 */
[----:B------:R-:W4:Y:S01]  /*0be0*/  LDG.E.CONSTANT R50, desc[UR8][R10.64+0x400] ;  /* 0x000400080a327981 */ /* 0x000f22000c1e9900 */
[C---:B--2---:R-:W-:Y:S01]  /*0bf0*/  IMAD.U32 R53, R58.reuse, 0x10000, RZ ;  /* 0x000100003a357824 */ /* 0x044fe200078e00ff */
[----:B------:R-:W-:-:S02]  /*0c00*/  PRMT R58, R58, 0x7632, R58 ;  /* 0x000076323a3a7816 */ /* 0x000fc4000000003a */
[----:B---3--:R-:W-:Y:S01]  /*0c10*/  SHF.L.U32 R57, R56, 0x10, RZ ;  /* 0x0000001038397819 */ /* 0x008fe200000006ff */
[----:B------:R-:W-:Y:S01]  /*0c20*/  FMUL.FTZ R53, R6, R53 ;  /* 0x0000003506357220 */ /* 0x000fe20000410000 */
[----:B------:R-:W-:Y:S01]  /*0c30*/  PRMT R56, R56, 0x7632, R56 ;  /* 0x0000763238387816 */ /* 0x000fe20000000038 */
[----:B------:R-:W-:Y:S02]  /*0c40*/  IMAD.U32 R61, R58, 0x10000, RZ ;  /* 0x000100003a3d7824 */ /* 0x000fe400078e00ff */
[----:B------:R-:W-:Y:S02]  /*0c50*/  FFMA.FTZ R57, R4, R57, R53 ;  /* 0x0000003904397223 */ /* 0x000fe40000010035 */
[----:B------:R-:W-:Y:S01]  /*0c60*/  IMAD.U32 R59, R56, 0x10000, RZ ;  /* 0x00010000383b7824 */ /* 0x000fe200078e00ff */
[C---:B----4-:R-:W-:Y:S01]  /*0c70*/  PRMT R56, R55.reuse, 0x7632, R56 ;  /* 0x0000763237387816 */ /* 0x050fe20000000038 */
[----:B------:R-:W2:Y:S01]  /*0c80*/  LDG.E.CONSTANT R53, desc[UR8][R10.64+0x500] ;  /* 0x000500080a357981 */ /* 0x000ea2000c1e9900 */
[----:B------:R-:W-:Y:S01]  /*0c90*/  SHF.L.U32 R55, R55, 0x10, RZ ;  /* 0x0000001037377819 */ /* 0x000fe200000006ff */
[----:B------:R-:W-:-:S02]  /*0ca0*/  FMUL.FTZ R61, R34, R61 ;  /* 0x0000003d223d7220 */ /* 0x000fc40000410000 */
[----:B------:R-:W-:Y:S02]  /*0cb0*/  IMAD.U32 R56, R56, 0x10000, RZ ;  /* 0x0001000038387824 */ /* 0x000fe400078e00ff */
[----:B------:R-:W-:Y:S01]  /*0cc0*/  FFMA.FTZ R58, R8, R55, R57 ;  /* 0x00000037083a7223 */ /* 0x000fe20000010039 */
[C---:B------:R-:W-:Y:S01]  /*0cd0*/  PRMT R55, R54.reuse, 0x7632, R55 ;  /* 0x0000763236377816 */ /* 0x040fe20000000037 */
[----:B------:R-:W-:Y:S02]  /*0ce0*/  IMAD.U32 R54, R54, 0x10000, RZ ;  /* 0x0001000036367824 */ /* 0x000fe400078e00ff */
[----:B------:R-:W-:Y:S01]  /*0cf0*/  FFMA.FTZ R59, R30, R59, R61 ;  /* 0x0000003b1e3b7223 */ /* 0x000fe2000001003d */
[----:B------:R-:W-:Y:S01]  /*0d00*/  SHF.L.U32 R55, R55, 0x10, RZ ;  /* 0x0000001037377819 */ /* 0x000fe200000006ff */
[----:B------:R-:W-:Y:S02]  /*0d10*/  FFMA.FTZ R57, R31, R54, R58 ;  /* 0x000000361f397223 */ /* 0x000fe4000001003a */
[----:B------:R-:W-:Y:S01]  /*0d20*/  FFMA.FTZ R59, R36, R56, R59 ;  /* 0x00000038243b7223 */ /* 0x000fe2000001003b */
[C---:B------:R-:W-:Y:S01]  /*0d30*/  PRMT R56, R50.reuse, 0x7632, R56 ;  /* 0x0000763232387816 */ /* 0x040fe20000000038 */
[----:B------:R-:W3:Y:S01]  /*0d40*/  LDG.E.CONSTANT R54, desc[UR8][R10.64+0x600] ;  /* 0x000600080a367981 */ /* 0x000ee2000c1e9900 */
[----:B------:R-:W-:-:S02]  /*0d50*/  IMAD.U32 R50, R50, 0x10000, RZ ;  /* 0x0001000032327824 */ /* 0x000fc400078e00ff */
[----:B------:R-:W-:Y:S01]  /*0d60*/  FFMA.FTZ R55, R38, R55, R59 ;  /* 0x0000003726377223 */ /* 0x000fe2000001003b */
[----:B------:R-:W4:Y:S01]  /*0d70*/  LDG.E.CONSTANT R58, desc[UR8][R10.64+0x4] ;  /* 0x000004080a3a7981 */ /* 0x000f22000c1e9900 */
[----:B------:R-:W-:-:S03]  /*0d80*/  FFMA.FTZ R59, R12, R50, R57 ;  /* 0x000000320c3b7223 */ /* 0x000fc60000010039 */
[----:B------:R-:W4:Y:S04]  /*0d90*/  LDG.E.CONSTANT R57, desc[UR8][R10.64+0x104] ;  /* 0x000104080a397981 */ /* 0x000f28000c1e9900 */
[----:B------:R-:W4:Y:S01]  /*0da0*/  LDG.E.CONSTANT R50, desc[UR8][R10.64+0x700] ;  /* 0x000700080a327981 */ /* 0x000f22000c1e9900 */
[----:B------:R-:W-:-:S04]  /*0db0*/  IMAD.U32 R56, R56, 0x10000, RZ ;  /* 0x0001000038387824 */ /* 0x000fc800078e00ff */
[----:B------:R-:W-:Y:S01]  /*0dc0*/  FFMA.FTZ R56, R52, R56, R55 ;  /* 0x0000003834387223 */ /* 0x000fe20000010037 */
[C---:B--2---:R-:W-:Y:S02]  /*0dd0*/  SHF.L.U32 R55, R53.reuse, 0x10, RZ ;  /* 0x0000001035377819 */ /* 0x044fe400000006ff */
[----:B------:R-:W-:-:S05]  /*0de0*/  PRMT R53, R53, 0x7632, R53 ;  /* 0x0000763235357816 */ /* 0x000fca0000000035 */
[----:B------:R-:W-:Y:S02]  /*0df0*/  IMAD.U32 R53, R53, 0x10000, RZ ;  /* 0x0001000035357824 */ /* 0x000fe400078e00ff */
[----:B------:R-:W-:Y:S02]  /*0e00*/  FFMA.FTZ R55, R14, R55, R59 ;  /* 0x000000370e377223 */ /* 0x000fe4000001003b */
[--C-:B------:R-:W-:Y:S01]  /*0e10*/  FFMA.FTZ R53, R41, R53, R56.reuse ;  /* 0x0000003529357223 */ /* 0x100fe20000010038 */
[C---:B---3--:R-:W-:Y:S01]  /*0e20*/  PRMT R56, R54.reuse, 0x7632, R56 ;  /* 0x0000763236387816 */ /* 0x048fe20000000038 */
[----:B------:R-:W-:-:S03]  /*0e30*/  IMAD.U32 R54, R54, 0x10000, RZ ;  /* 0x0001000036367824 */ /* 0x000fc600078e00ff */
[----:B------:R-:W-:Y:S01]  /*0e40*/  SHF.L.U32 R56, R56, 0x10, RZ ;  /* 0x0000001038387819 */ /* 0x000fe200000006ff */
[----:B------:R-:W-:Y:S01]  /*0e50*/  FFMA.FTZ R59, R16, R54, R55 ;  /* 0x00000036103b7223 */ /* 0x000fe20000010037 */
[----:B----4-:R-:W-:-:S03]  /*0e60*/  IMAD.U32 R54, R57, 0x10000, RZ ;  /* 0x0001000039367824 */ /* 0x010fc600078e00ff */
[----:B------:R-:W-:Y:S01]  /*0e70*/  FFMA.FTZ R55, R46, R56, R53 ;  /* 0x000000382e377223 */ /* 0x000fe20000010035 */
[----:B------:R-:W-:Y:S01]  /*0e80*/  SHF.L.U32 R56, R58, 0x10, RZ ;  /* 0x000000103a387819 */ /* 0x000fe200000006ff */
[----:B------:R-:W-:Y:S01]  /*0e90*/  FMUL.FTZ R54, R7, R54 ;  /* 0x0000003607367220 */ /* 0x000fe20000410000 */
[----:B------:R-:W-:Y:S01]  /*0ea0*/  PRMT R57, R57, 0x7632, R57 ;  /* 0x0000763239397816 */ /* 0x000fe20000000039 */
[----:B------:R-:W-:Y:S02]  /*0eb0*/  IMAD.U32 R53, R50, 0x10000, RZ ;  /* 0x0001000032357824 */ /* 0x000fe400078e00ff */
[----:B------:R-:W-:Y:S01]  /*0ec0*/  FFMA.FTZ R56, R5, R56, R54 ;  /* 0x0000003805387223 */ /* 0x000fe20000010036 */
[----:B------:R-:W-:Y:S01]  /*0ed0*/  PRMT R58, R58, 0x7632, R58 ;  /* 0x000076323a3a7816 */ /* 0x000fe2000000003a */
[----:B------:R-:W2:Y:S01]  /*0ee0*/  LDG.E.CONSTANT R54, desc[UR8][R10.64+0x204] ;  /* 0x000204080a367981 */ /* 0x000ea2000c1e9900 */
[----:B------:R-:W-:Y:S02]  /*0ef0*/  IMAD.U32 R60, R57, 0x10000, RZ ;  /* 0x00010000393c7824 */ /* 0x000fe400078e00ff */
[----:B------:R-:W-:Y:S01]  /*0f00*/  FFMA.FTZ R53, R18, R53, R59 ;  /* 0x0000003512357223 */ /* 0x000fe2000001003b */
[----:B------:R-:W-:-:S02]  /*0f10*/  IMAD.U32 R57, R58, 0x10000, RZ ;  /* 0x000100003a397824 */ /* 0x000fc400078e00ff */
[----:B------:R-:W-:Y:S01]  /*0f20*/  FMUL.FTZ R59, R35, R60 ;  /* 0x0000003c233b7220 */ /* 0x000fe20000410000 */
[----:B------:R-:W3:Y:S03]  /*0f30*/  LDG.E.CONSTANT R58, desc[UR8][R10.64+0x504] ;  /* 0x000504080a3a7981 */ /* 0x000ee6000c1e9900 */
[----:B------:R-:W-:Y:S02]  /*0f40*/  FFMA.FTZ R60, R32, R57, R59 ;  /* 0x00000039203c7223 */ /* 0x000fe4000001003b */
[----:B------:R-:W4:Y:S04]  /*0f50*/  LDG.E.CONSTANT R59, desc[UR8][R10.64+0x304] ;  /* 0x000304080a3b7981 */ /* 0x000f28000c1e9900 */
[----:B------:R-:W3:Y:S01]  /*0f60*/  LDG.E.CONSTANT R57, desc[UR8][R10.64+0x404] ;  /* 0x000404080a397981 */ /* 0x000ee2000c1e9900 */
[----:B--2---:R-:W-:-:S02]  /*0f70*/  SHF.L.U32 R61, R54, 0x10, RZ ;  /* 0x00000010363d7819 */ /* 0x004fc400000006ff */
[----:B------:R-:W-:-:S05]  /*0f80*/  PRMT R54, R54, 0x7632, R54 ;  /* 0x0000763236367816 */ /* 0x000fca0000000036 */
[----:B------:R-:W-:Y:S02]  /*0f90*/  IMAD.U32 R54, R54, 0x10000, RZ ;  /* 0x0001000036367824 */ /* 0x000fe400078e00ff */
[----:B------:R-:W-:Y:S02]  /*0fa0*/  FFMA.FTZ R56, R9, R61, R56 ;  /* 0x0000003d09387223 */ /* 0x000fe40000010038 */
[----:B------:R-:W-:Y:S01]  /*0fb0*/  FFMA.FTZ R60, R37, R54, R60 ;  /* 0x00000036253c7223 */ /* 0x000fe2000001003c */
[C---:B----4-:R-:W-:Y:S01]  /*0fc0*/  IMAD.U32 R54, R59.reuse, 0x10000, RZ ;  /* 0x000100003b367824 */ /* 0x050fe200078e00ff */
[----:B------:R-:W-:-:S03]  /*0fd0*/  PRMT R59, R59, 0x7632, R59 ;  /* 0x000076323b3b7816 */ /* 0x000fc6000000003b */
[----:B------:R-:W-:Y:S01]  /*0fe0*/  FFMA.FTZ R56, R33, R54, R56 ;  /* 0x0000003621387223 */ /* 0x000fe20000010038 */
[C---:B---3--:R-:W-:Y:S01]  /*0ff0*/  IMAD.U32 R54, R57.reuse, 0x10000, RZ ;  /* 0x0001000039367824 */ /* 0x048fe200078e00ff */
[----:B------:R-:W-:-:S03]  /*1000*/  PRMT R57, R57, 0x7632, R57 ;  /* 0x0000763239397816 */ /* 0x000fc60000000039 */
[----:B------:R-:W-:Y:S01]  /*1010*/  FFMA.FTZ R56, R13, R54, R56 ;  /* 0x000000360d387223 */ /* 0x000fe20000010038 */
[----:B------:R-:W-:Y:S02]  /*1020*/  SHF.L.U32 R54, R58, 0x10, RZ ;  /* 0x000000103a367819 */ /* 0x000fe400000006ff */
[----:B------:R-:W-:Y:S01]  /*1030*/  SHF.L.U32 R59, R59, 0x10, RZ ;  /* 0x000000103b3b7819 */ /* 0x000fe200000006ff */
[----:B------:R-:W-:Y:S02]  /*1040*/  IMAD.U32 R57, R57, 0x10000, RZ ;  /* 0x0001000039397824 */ /* 0x000fe400078e00ff */
[----:B------:R-:W-:Y:S02]  /*1050*/  FFMA.FTZ R56, R15, R54, R56 ;  /* 0x000000360f387223 */ /* 0x000fe40000010038 */
[----:B------:R-:W-:Y:S01]  /*1060*/  FFMA.FTZ R60, R51, R59, R60 ;  /* 0x0000003b333c7223 */ /* 0x000fe2000001003c */
[----:B------:R-:W2:Y:S03]  /*1070*/  LDG.E.CONSTANT R54, desc[UR8][R10.64+0x604] ;  /* 0x000604080a367981 */ /* 0x000ea6000c1e9900 */
[----:B------:R-:W-:-:S02]  /*1080*/  FFMA.FTZ R60, R39, R57, R60 ;  /* 0x00000039273c7223 */ /* 0x000fc4000001003c */
[----:B------:R-:W3:Y:S01]  /*1090*/  LDG.E.CONSTANT R57, desc[UR8][R10.64+0x704] ;  /* 0x000704080a397981 */ /* 0x000ee2000c1e9900 */
[----:B------:R-:W-:-:S05]  /*10a0*/  PRMT R58, R58, 0x7632, R58 ;  /* 0x000076323a3a7816 */ /* 0x000fca000000003a */
[----:B------:R-:W-:-:S04]  /*10b0*/  IMAD.U32 R58, R58, 0x10000, RZ ;  /* 0x000100003a3a7824 */ /* 0x000fc800078e00ff */
[----:B------:R-:W-:Y:S01]  /*10c0*/  FFMA.FTZ R60, R43, R58, R60 ;  /* 0x0000003a2b3c7223 */ /* 0x000fe2000001003c */
[----:B------:R-:W-:-:S05]  /*10d0*/  PRMT R58, R50, 0x7632, R58 ;  /* 0x00007632323a7816 */ /* 0x000fca000000003a */
[----:B------:R-:W-:-:S04]  /*10e0*/  IMAD.U32 R58, R58, 0x10000, RZ ;  /* 0x000100003a3a7824 */ /* 0x000fc800078e00ff */
[----:B------:R-:W-:Y:S01]  /*10f0*/  FFMA.FTZ R58, R48, R58, R55 ;  /* 0x0000003a303a7223 */ /* 0x000fe20000010037 */
[----:B------:R-:W-:-:S03]  /*1100*/  UMOV UR4, 0xffffffff ;  /* 0xffffffff00047882 */ /* 0x000fc60000000000 */
[----:B------:R-:W-:Y:S01]  /*1110*/  FADD.FTZ R58, R53, R58 ;  /* 0x0000003a353a7221 */ /* 0x000fe20000010000 */
[----:B------:R-:W-:Y:S02]  /*1120*/  ISETP.NE.AND P2, PT, R26, RZ, PT ;  /* 0x000000ff1a00720c */ /* 0x000fe40003f45270 */
[----:B-----5:R-:W-:Y:S02]  /*1130*/  FSETP.NEU.FTZ.AND P0, PT, R22, RZ, PT ;  /* 0x000000ff1600720b */ /* 0x020fe40003f1d000 */
[C---:B--2---:R-:W-:Y:S02]  /*1140*/  PRMT R50, R54.reuse, 0x7632, R50 ;  /* 0x0000763236327816 */ /* 0x044fe40000000032 */
[----:B------:R-:W-:Y:S02]  /*1150*/  SHF.L.U32 R54, R54, 0x10, RZ ;  /* 0x0000001036367819 */ /* 0x000fe400000006ff */
[----:B---3--:R-:W-:Y:S01]  /*1160*/  PRMT R10, R57, 0x7632, R10 ;  /* 0x00007632390a7816 */ /* 0x008fe2000000000a */
[----:B------:R-:W-:-:S02]  /*1170*/  IMAD.U32 R50, R50, 0x10000, RZ ;  /* 0x0001000032327824 */ /* 0x000fc400078e00ff */
[----:B------:R-:W-:Y:S01]  /*1180*/  FFMA.FTZ R55, R17, R54, R56 ;  /* 0x0000003611377223 */ /* 0x000fe20000010038 */
[----:B------:R-:W-:Y:S01]  /*1190*/  IMAD.U32 R57, R57, 0x10000, RZ ;  /* 0x0001000039397824 */ /* 0x000fe200078e00ff */
[----:B------:R-:W-:Y:S01]  /*11a0*/  SHF.L.U32 R10, R10, 0x10, RZ ;  /* 0x000000100a0a7819 */ /* 0x000fe200000006ff */
[----:B------:R-:W-:Y:S02]  /*11b0*/  FFMA.FTZ R50, R47, R50, R60 ;  /* 0x000000322f327223 */ /* 0x000fe4000001003c */
[----:B------:R-:W-:Y:S02]  /*11c0*/  FFMA.FTZ R55, R40, R57, R55 ;  /* 0x0000003928377223 */ /* 0x000fe40000010037 */
[----:B------:R-:W-:Y:S02]  /*11d0*/  FFMA.FTZ R10, R49, R10, R50 ;  /* 0x0000000a310a7223 */ /* 0x000fe40000010032 */
[----:B------:R-:W-:-:S04]  /*11e0*/  FADD.FTZ R55, R55, R58 ;  /* 0x0000003a37377221 */ /* 0x000fc80000010000 */
[----:B------:R-:W-:Y:S01]  /*11f0*/  FADD.FTZ R55, R10, R55 ;  /* 0x000000370a377221 */ /* 0x000fe20000010000 */
[----:B------:R-:W-:Y:S06]  /*1200*/  BRA.DIV UR4, `(.L_x_18258) ;  /* 0x0000003604207947 */ /* 0x000fec000b800000 */
[----:B------:R0:W1:Y:S02]  /*1210*/  SHFL.BFLY PT, R10, R55, 0x1, 0x1f ;  /* 0x0c201f00370a7f89 */ /* 0x00006400000e0000 */
.L_x_18296:
[----:B------:R-:W-:Y:S02]  /*1220*/  VIADD R11, R42, 0x1 ;  /* 0x000000012a0b7836 */ /* 0x000fe40000000000 */
[----:B-1----:R-:W-:Y:S01]  /*1230*/  FADD.FTZ R10, R55, R10 ;  /* 0x0000000a370a7221 */ /* 0x002fe20000010000 */
[C---:B------:R-:W-:Y:S01]  /*1240*/  @!P2 VIADD R53, R45.reuse, 0xffffffff ;  /* 0xffffffff2d35a836 */ /* 0x040fe20000000000 */
        /* <DEDUP_REMOVED lines=13> */
[----:B------:R-:W-:Y:S02]  /*1320*/  ISETP.GE.AND P2, PT, R44, R25, PT ;  /* 0x000000192c00720c */ /* 0x000fe40003f46270 */
[----:B------:R-:W-:Y:S01]  /*1330*/  IADD3.X R29, PT, PT, RZ, R29, RZ, P0, !PT ;  /* 0x0000001dff1d7210 */ /* 0x000fe200007fe4ff */
[----:B-1----:R-:W-:-:S10]  /*1340*/  VIADD R27, R27, 0x100 ;  /* 0x000001001b1b7836 */ /* 0x002fd40000000000 */
[----:B------:R-:W-:Y:S05]  /*1350*/  @!P2 BRA `(.L_x_18259) ;  /* 0xfffffff400f8a947 */ /* 0x000fea000383ffff */
.L_x_18257:
[----:B------:R-:W-:Y:S05]  /*1360*/  BSYNC B0 ;  /* 0x0000000000007941 */ /* 0x000fea0003800000 */
.L_x_18256:
[----:B------:R-:W1:Y:S01]  /*1370*/  S2R R16, SR_TID.X ;  /* 0x0000000000107919 */ /* 0x000e620000002100 */
[----:B------:R-:W-:Y:S01]  /*1380*/  VIADD R3, R20, 0xf ;  /* 0x0000000f14037836 */ /* 0x000fe20000000000 */
[----:B------:R-:W-:Y:S01]  /*1390*/  UMOV UR4, 0xffffffff ;  /* 0xffffffff00047882 */ /* 0x000fe20000000000 */
[----:B------:R-:W2:Y:S03]  /*13a0*/  S2R R2, SR_CgaCtaId ;  /* 0x0000000000027919 */ /* 0x000ea60000008800 */
[----:B------:R-:W-:-:S04]  /*13b0*/  SHF.R.S32.HI R4, RZ, 0x1f, R3 ;  /* 0x0000001fff047819 */ /* 0x000fc80000011403 */
[----:B------:R-:W-:Y:S02]  /*13c0*/  LEA.HI R12, R4, R3, RZ, 0x4 ;  /* 0x00000003040c7211 */ /* 0x000fe400078f20ff */
[----:B------:R-:W-:Y:S02]  /*13d0*/  MOV R3, 0x400 ;  /* 0x0000040000037802 */ /* 0x000fe40000000f00 */
[----:B-1----:R-:W-:Y:S02]  /*13e0*/  LOP3.LUT R15, R16, 0x1f, RZ, 0xc0, !PT ;  /* 0x0000001f100f7812 */ /* 0x002fe400078ec0ff */
[----:B------:R-:W-:Y:S01]  /*13f0*/  SHF.R.U32.HI R14, RZ, 0x5, R16 ;  /* 0x00000005ff0e7819 */ /* 0x000fe20000011610 */
[----:B--2---:R-:W-:Y:S06]  /*1400*/  BRA.DIV UR4, `(.L_x_18260) ;  /* 0x0000003204c87947 */ /* 0x004fec000b800000 */
[----:B------:R-:W1:Y:S02]  /*1410*/  SHFL.BFLY PT, R4, R19, 0x10, 0x1f ;  /* 0x0e001f0013047f89 */ /* 0x000e6400000e0000 */
[----:B-1----:R-:W-:-:S05]  /*1420*/  FMNMX.FTZ R4, R4, R19, !PT ;  /* 0x0000001304047209 */ /* 0x002fca0007810000 */
[----:B------:R-:W1:Y:S02]  /*1430*/  SHFL.BFLY PT, R5, R4, 0x8, 0x1f ;  /* 0x0d001f0004057f89 */ /* 0x000e6400000e0000 */
[----:B-1----:R-:W-:-:S05]  /*1440*/  FMNMX.FTZ R5, R4, R5, !PT ;  /* 0x0000000504057209 */ /* 0x002fca0007810000 */
[----:B------:R-:W1:Y:S02]  /*1450*/  SHFL.BFLY PT, R6, R5, 0x4, 0x1f ;  /* 0x0c801f0005067f89 */ /* 0x000e6400000e0000 */
[----:B-1----:R-:W-:-:S05]  /*1460*/  FMNMX.FTZ R6, R5, R6, !PT ;  /* 0x0000000605067209 */ /* 0x002fca0007810000 */
[----:B------:R1:W2:Y:S02]  /*1470*/  SHFL.BFLY PT, R7, R6, 0x2, 0x1f ;  /* 0x0c401f0006077f89 */ /* 0x0002a400000e0000 */
.L_x_18302:
[----:B------:R-:W-:Y:S01]  /*1480*/  IADD3 R5, PT, PT, R3, 0x80, RZ ;  /* 0x0000008003057810 */ /* 0x000fe20007ffe0ff */
[----:B------:R-:W-:Y:S05]  /*1490*/  WARPSYNC.ALL ;  /* 0x0000000000007948 */ /* 0x000fea0003800000 */
[----:B------:R-:W-:Y:S02]  /*14a0*/  ISETP.NE.AND P2, PT, R15, RZ, PT ;  /* 0x000000ff0f00720c */ /* 0x000fe40003f45270 */
[----:B------:R-:W-:Y:S02]  /*14b0*/  LEA R5, R2, R5, 0x18 ;  /* 0x0000000502057211 */ /* 0x000fe400078ec0ff */
[----:B--2---:R-:W-:-:S03]  /*14c0*/  FMNMX.FTZ R7, R6, R7, !PT ;  /* 0x0000000706077209 */ /* 0x004fc60007810000 */
[----:B------:R-:W-:-:S06]  /*14d0*/  IMAD R4, R14, 0x4, R5 ;  /* 0x000000040e047824 */ /* 0x000fcc00078e0205 */
[----:B------:R-:W-:Y:S01]  /*14e0*/  @!P2 STS [R4], R7 ;  /* 0x000000070400a388 */ /* 0x000fe20000000800 */
[----:B------:R-:W-:Y:S01]  /*14f0*/  BAR.SYNC.DEFER_BLOCKING 0x0 ;  /* 0x0000000000007b1d */ /* 0x000fe20000010000 */
[C---:B------:R-:W-:Y:S01]  /*1500*/  ISETP.GT.U32.AND P3, PT, R15.reuse, 0x3, PT ;  /* 0x000000030f00780c */ /* 0x040fe20003f64070 */
[----:B------:R-:W-:Y:S01]  /*1510*/  IMAD R5, R15, 0x4, R5 ;  /* 0x000000040f057824 */ /* 0x000fe200078e0205 */
[----:B------:R-:W-:-:S03]  /*1520*/  MOV R9, 0xff7fffff ;  /* 0xff7fffff00097802 */ /* 0x000fc60000000f00 */
[----:B------:R-:W-:Y:S08]  /*1530*/  BSSY.RECONVERGENT B0, `(.L_x_18261) ;  /* 0x00000ec000007945 */ /* 0x000ff00003800200 */
[----:B------:R-:W1:Y:S04]  /*1540*/  @!P3 LDS R9, [R5] ;  /* 0x000000000509b984 */ /* 0x000e680000000800 */
[----:B-1----:R-:W1:Y:S02]  /*1550*/  SHFL.BFLY PT, R6, R9, 0x2, 0x1f ;  /* 0x0c401f0009067f89 */ /* 0x002e6400000e0000 */
[----:B-1----:R-:W-:Y:S01]  /*1560*/  FMNMX.FTZ R10, R6, R9, !PT ;  /* 0x00000009060a7209 */ /* 0x002fe20007810000 */
[----:B------:R-:W-:-:S04]  /*1570*/  IMAD.MOV.U32 R6, RZ, RZ, RZ ;  /* 0x000000ffff067224 */ /* 0x000fc800078e00ff */
[----:B------:R-:W1:Y:S02]  /*1580*/  SHFL.BFLY PT, R7, R10, 0x1, 0x1f ;  /* 0x0c201f000a077f89 */ /* 0x000e6400000e0000 */
[----:B-1----:R-:W-:Y:S02]  /*1590*/  FMNMX.FTZ R8, R10, R7, !PT ;  /* 0x000000070a087209 */ /* 0x002fe40007810000 */
[----:B------:R-:W-:-:S04]  /*15a0*/  LOP3.LUT R7, R12, 0xfffffff0, RZ, 0xc0, !PT ;  /* 0xfffffff00c077812 */ /* 0x000fc800078ec0ff */
[----:B------:R-:W-:Y:S01]  /*15b0*/  VIMNMX R7, PT, PT, R20, R7, PT ;  /* 0x0000000714077248 */ /* 0x000fe20003fe0100 */
[----:B------:R-:W1:Y:S03]  /*15c0*/  SHFL.IDX PT, R8, R8, RZ, 0x1f ;  /* 0x00001fff08087589 */ /* 0x000e6600000e0000 */
        /* <DEDUP_REMOVED lines=19> */
.L_x_18265:
[----:B------:R-:W1:Y:S01]  /*1700*/  LDS R13, [R11] ;  /* 0x000000000b0d7984 */ /* 0x000e620000000800 */
[----:B------:R-:W-:Y:S02]  /*1710*/  VIADD R9, R9, 0x1 ;  /* 0x0000000109097836 */ /* 0x000fe40000000000 */
[----:B------:R-:W-:-:S03]  /*1720*/  VIADD R10, R10, 0x80 ;  /* 0x000000800a0a7836 */ /* 0x000fc60000000000 */
[----:B------:R-:W-:Y:S01]  /*1730*/  ISETP.NE.AND P0, PT, R9, RZ, PT ;  /* 0x000000ff0900720c */ /* 0x000fe20003f05270 */
[----:B-1----:R-:W-:-:S04]  /*1740*/  FADD.FTZ R13, -R8, R13 ;  /* 0x0000000d080d7221 */ /* 0x002fc80000010100 */
[----:B------:R-:W-:-:S06]  /*1750*/  FMUL.FTZ R13, R13, 1.4426950216293334961 ;  /* 0x3fb8aa3b0d0d7820 */ /* 0x000fcc0000410000 */
[----:B------:R-:W1:Y:S02]  /*1760*/  MUFU.EX2 R13, R13 ;  /* 0x0000000d000d7308 */ /* 0x000e640000000800 */
[----:B-1----:R1:W-:Y:S01]  /*1770*/  STS [R11], R13 ;  /* 0x0000000d0b007388 */ /* 0x0023e20000000800 */
[----:B------:R-:W-:Y:S01]  /*1780*/  FADD.FTZ R6, R13, R6 ;  /* 0x000000060d067221 */ /* 0x000fe20000010000 */
[----:B-1----:R-:W-:Y:S01]  /*1790*/  IADD3 R11, PT, PT, R11, 0x200, RZ ;  /* 0x000002000b0b7810 */ /* 0x002fe20007ffe0ff */
[----:B------:R-:W-:Y:S06]  /*17a0*/  @P0 BRA `(.L_x_18265) ;  /* 0xfffffffc00d40947 */ /* 0x000fec000383ffff */
.L_x_18264:
[----:B------:R-:W-:Y:S05]  /*17b0*/  BSYNC.RECONVERGENT B1 ;  /* 0x0000000000017941 */ /* 0x000fea0003800200 */
.L_x_18263:
        /* <DEDUP_REMOVED lines=12> */
.L_x_18268:
[----:B------:R-:W1:Y:S01]  /*1880*/  LDS R17, [R9+-0x400] ;  /* 0xfffc000009117984 */ /* 0x000e620000000800 */
[----:B------:R-:W-:-:S03]  /*1890*/  IADD3 R10, PT, PT, R10, 0x800, RZ ;  /* 0x000008000a0a7810 */ /* 0x000fc60007ffe0ff */
[----:B------:R-:W2:Y:S01]  /*18a0*/  LDS R19, [R9+-0x200] ;  /* 0xfffe000009137984 */ /* 0x000ea20000000800 */
[----:B------:R-:W-:-:S03]  /*18b0*/  ISETP.GE.AND P5, PT, R10, R11, PT ;  /* 0x0000000b0a00720c */ /* 0x000fc60003fa6270 */
[----:B------:R-:W3:Y:S04]  /*18c0*/  LDS R29, [R9] ;  /* 0x00000000091d7984 */ /* 0x000ee80000000800 */
[----:B------:R-:W4:Y:S04]  /*18d0*/  LDS R31, [R9+0x200] ;  /* 0x00020000091f7984 */ /* 0x000f280000000800 */
[----:B------:R-:W0:Y:S04]  /*18e0*/  LDS R37, [R9+0x400] ;  /* 0x0004000009257984 */ /* 0x000e280000000800 */
[----:B------:R-:W0:Y:S04]  /*18f0*/  LDS R39, [R9+0x600] ;  /* 0x0006000009277984 */ /* 0x000e280000000800 */
[----:B------:R-:W0:Y:S04]  /*1900*/  LDS R41, [R9+0x800] ;  /* 0x0008000009297984 */ /* 0x000e280000000800 */
[----:B------:R-:W0:Y:S04]  /*1910*/  LDS R27, [R9+0x1000] ;  /* 0x00100000091b7984 */ /* 0x000e280000000800 */
[----:B------:R-:W0:Y:S04]  /*1920*/  LDS R43, [R9+0xa00] ;  /* 0x000a0000092b7984 */ /* 0x000e280000000800 */
[----:B------:R-:W0:Y:S04]  /*1930*/  LDS R45, [R9+0xc00] ;  /* 0x000c0000092d7984 */ /* 0x000e280000000800 */
[----:B------:R-:W0:Y:S01]  /*1940*/  LDS R47, [R9+0xe00] ;  /* 0x000e0000092f7984 */ /* 0x000e220000000800 */
[----:B-1----:R-:W-:-:S03]  /*1950*/  FADD.FTZ R12, -R8, R17 ;  /* 0x00000011080c7221 */ /* 0x002fc60000010100 */
[----:B------:R-:W1:Y:S01]  /*1960*/  LDS R13, [R9+0x1200] ;  /* 0x00120000090d7984 */ /* 0x000e620000000800 */
[----:B--2--5:R-:W-:Y:S01]  /*1970*/  FADD.FTZ R22, -R8, R19 ;  /* 0x0000001308167221 */ /* 0x024fe20000010100 */
[----:B------:R-:W-:Y:S01]  /*1980*/  FMUL.FTZ R18, R12, 1.4426950216293334961 ;  /* 0x3fb8aa3b0c127820 */ /* 0x000fe20000410000 */
[----:B---3--:R-:W-:Y:S01]  /*1990*/  FADD.FTZ R12, -R8, R29 ;  /* 0x0000001d080c7221 */ /* 0x008fe20000010100 */
[----:B------:R-:W2:Y:S01]  /*19a0*/  LDS R17, [R9+0x1400] ;  /* 0x0014000009117984 */ /* 0x000ea20000000800 */
[----:B------:R-:W-:Y:S01]  /*19b0*/  FMUL.FTZ R28, R22, 1.4426950216293334961 ;  /* 0x3fb8aa3b161c7820 */ /* 0x000fe20000410000 */
[----:B------:R-:W3:Y:S01]  /*19c0*/  MUFU.EX2 R33, R18 ;  /* 0x0000001200217308 */ /* 0x000ee20000000800 */
[----:B------:R-:W-:Y:S01]  /*19d0*/  FMUL.FTZ R12, R12, 1.4426950216293334961 ;  /* 0x3fb8aa3b0c0c7820 */ /* 0x000fe20000410000 */
[----:B------:R-:W2:Y:S01]  /*19e0*/  LDS R19, [R9+0x1600] ;  /* 0x0016000009137984 */ /* 0x000ea20000000800 */
[C---:B----4-:R-:W-:Y:S01]  /*19f0*/  FADD.FTZ R22, -R8.reuse, R31 ;  /* 0x0000001f08167221 */ /* 0x050fe20000010100 */
[----:B------:R-:W4:Y:S01]  /*1a00*/  MUFU.EX2 R35, R28 ;  /* 0x0000001c00237308 */ /* 0x000f220000000800 */
[----:B0-----:R-:W-:Y:S01]  /*1a10*/  FADD.FTZ R37, -R8, R37 ;  /* 0x0000002508257221 */ /* 0x001fe20000010100 */
[----:B------:R-:W0:Y:S01]  /*1a20*/  LDS R29, [R9+0x1800] ;  /* 0x00180000091d7984 */ /* 0x000e220000000800 */
[----:B------:R-:W-:Y:S01]  /*1a30*/  FMUL.FTZ R32, R22, 1.4426950216293334961 ;  /* 0x3fb8aa3b16207820 */ /* 0x000fe20000410000 */
[----:B------:R-:W4:Y:S01]  /*1a40*/  MUFU.EX2 R12, R12 ;  /* 0x0000000c000c7308 */ /* 0x000f220000000800 */
[----:B------:R-:W-:Y:S01]  /*1a50*/  FMUL.FTZ R22, R37, 1.4426950216293334961 ;  /* 0x3fb8aa3b25167820 */ /* 0x000fe20000410000 */
[----:B------:R-:W0:Y:S01]  /*1a60*/  LDS R31, [R9+0x1a00] ;  /* 0x001a0000091f7984 */ /* 0x000e220000000800 */
[C---:B------:R-:W-:Y:S01]  /*1a70*/  FADD.FTZ R39, -R8.reuse, R39 ;  /* 0x0000002708277221 */ /* 0x040fe20000010100 */
[----:B------:R-:W1:Y:S01]  /*1a80*/  MUFU.EX2 R18, R32 ;  /* 0x0000002000127308 */ /* 0x000e620000000800 */
[C---:B------:R-:W-:Y:S01]  /*1a90*/  FADD.FTZ R41, -R8.reuse, R41 ;  /* 0x0000002908297221 */ /* 0x040fe20000010100 */
[----:B---3--:R-:W-:Y:S01]  /*1aa0*/  FADD.FTZ R34, R33, R6 ;  /* 0x0000000621227221 */ /* 0x008fe20000010000 */
[----:B------:R-:W-:Y:S01]  /*1ab0*/  FMUL.FTZ R39, R39, 1.4426950216293334961 ;  /* 0x3fb8aa3b27277820 */ /* 0x000fe20000410000 */
[----:B------:R-:W3:Y:S01]  /*1ac0*/  MUFU.EX2 R22, R22 ;  /* 0x0000001600167308 */ /* 0x000ee20000000800 */
[----:B------:R-:W-:Y:S01]  /*1ad0*/  FADD.FTZ R36, -R8, R27 ;  /* 0x0000001b08247221 */ /* 0x000fe20000010100 */
[----:B------:R-:W-:Y:S01]  /*1ae0*/  FMUL.FTZ R30, R41, 1.4426950216293334961 ;  /* 0x3fb8aa3b291e7820 */ /* 0x000fe20000410000 */
[----:B----4-:R-:W-:Y:S01]  /*1af0*/  FADD.FTZ R27, R34, R35 ;  /* 0x00000023221b7221 */ /* 0x010fe20000010000 */
[----:B------:R-:W4:Y:S01]  /*1b00*/  MUFU.EX2 R28, R39 ;  /* 0x00000027001c7308 */ /* 0x000f220000000800 */
[----:B------:R-:W-:Y:S01]  /*1b10*/  FADD.FTZ R43, -R8, R43 ;  /* 0x0000002b082b7221 */ /* 0x000fe20000010100 */
[----:B------:R-:W-:Y:S01]  /*1b20*/  FMUL.FTZ R36, R36, 1.4426950216293334961 ;  /* 0x3fb8aa3b24247820 */ /* 0x000fe20000410000 */
[----:B------:R-:W-:Y:S01]  /*1b30*/  FADD.FTZ R27, R27, R12 ;  /* 0x0000000c1b1b7221 */ /* 0x000fe20000010000 */
[----:B------:R-:W2:Y:S01]  /*1b40*/  MUFU.EX2 R30, R30 ;  /* 0x0000001e001e7308 */ /* 0x000ea20000000800 */
[C---:B------:R-:W-:Y:S01]  /*1b50*/  FADD.FTZ R45, -R8.reuse, R45 ;  /* 0x0000002d082d7221 */ /* 0x040fe20000010100 */
[----:B------:R-:W-:Y:S01]  /*1b60*/  FMUL.FTZ R43, R43, 1.4426950216293334961 ;  /* 0x3fb8aa3b2b2b7820 */ /* 0x000fe20000410000 */
[----:B-1----:R-:W-:Y:S01]  /*1b70*/  FADD.FTZ R27, R27, R18 ;  /* 0x000000121b1b7221 */ /* 0x002fe20000010000 */
[----:B------:R-:W-:Y:S01]  /*1b80*/  MUFU.EX2 R36, R36 ;  /* 0x0000002400247308 */ /* 0x000fe20000000800 */
[C---:B------:R-:W-:Y:S01]  /*1b90*/  FADD.FTZ R47, -R8.reuse, R47 ;  /* 0x0000002f082f7221 */ /* 0x040fe20000010100 */
[----:B------:R-:W-:Y:S01]  /*1ba0*/  FMUL.FTZ R45, R45, 1.4426950216293334961 ;  /* 0x3fb8aa3b2d2d7820 */ /* 0x000fe20000410000 */
[----:B---3--:R-:W-:Y:S01]  /*1bb0*/  FADD.FTZ R27, R27, R22 ;  /* 0x000000161b1b7221 */ /* 0x008fe20000010000 */
[----:B------:R-:W1:Y:S01]  /*1bc0*/  MUFU.EX2 R32, R43 ;  /* 0x0000002b00207308 */ /* 0x000e620000000800 */
[----:B------:R-:W-:Y:S01]  /*1bd0*/  FMUL.FTZ R47, R47, 1.4426950216293334961 ;  /* 0x3fb8aa3b2f2f7820 */ /* 0x000fe20000410000 */
[C---:B------:R-:W-:Y:S01]  /*1be0*/  FADD.FTZ R13, -R8.reuse, R13 ;  /* 0x0000000d080d7221 */ /* 0x040fe20000010100 */
[----:B----4-:R-:W-:Y:S01]  /*1bf0*/  FADD.FTZ R27, R27, R28 ;  /* 0x0000001c1b1b7221 */ /* 0x010fe20000010000 */
[----:B------:R-:W3:Y:S01]  /*1c00*/  MUFU.EX2 R6, R45 ;  /* 0x0000002d00067308 */ /* 0x000ee20000000800 */
[----:B------:R-:W-:Y:S01]  /*1c10*/  STS [R9+-0x400], R33 ;  /* 0xfffc002109007388 */ /* 0x000fe20000000800 */
[C---:B--2---:R-:W-:Y:S01]  /*1c20*/  FADD.FTZ R17, -R8.reuse, R17 ;  /* 0x0000001108117221 */ /* 0x044fe20000010100 */
[----:B------:R-:W-:Y:S01]  /*1c30*/  FADD.FTZ R27, R27, R30 ;  /* 0x0000001e1b1b7221 */ /* 0x000fe20000010000 */
[----:B------:R-:W2:Y:S01]  /*1c40*/  MUFU.EX2 R34, R47 ;  /* 0x0000002f00227308 */ /* 0x000ea20000000800 */
[----:B------:R-:W-:Y:S01]  /*1c50*/  FMUL.FTZ R13, R13, 1.4426950216293334961 ;  /* 0x3fb8aa3b0d0d7820 */ /* 0x000fe20000410000 */
[C---:B------:R-:W-:Y:S01]  /*1c60*/  FADD.FTZ R19, -R8.reuse, R19 ;  /* 0x0000001308137221 */ /* 0x040fe20000010100 */
[----:B------:R-:W-:Y:S01]  /*1c70*/  FMUL.FTZ R17, R17, 1.4426950216293334961 ;  /* 0x3fb8aa3b11117820 */ /* 0x000fe20000410000 */
[----:B------:R-:W-:Y:S01]  /*1c80*/  STS [R9+-0x200], R35 ;  /* 0xfffe002309007388 */ /* 0x000fe20000000800 */
[----:B------:R-:W4:Y:S01]  /*1c90*/  MUFU.EX2 R38, R13 ;  /* 0x0000000d00267308 */ /* 0x000f220000000800 */
[----:B-1----:R-:W-:Y:S01]  /*1ca0*/  FADD.FTZ R27, R27, R32 ;  /* 0x000000201b1b7221 */ /* 0x002fe20000010000 */
[C---:B0-----:R-:W-:Y:S01]  /*1cb0*/  FADD.FTZ R29, -R8.reuse, R29 ;  /* 0x0000001d081d7221 */ /* 0x041fe20000010100 */
[----:B------:R-:W-:Y:S01]  /*1cc0*/  FMUL.FTZ R19, R19, 1.4426950216293334961 ;  /* 0x3fb8aa3b13137820 */ /* 0x000fe20000410000 */
[----:B------:R-:W0:Y:S01]  /*1cd0*/  MUFU.EX2 R40, R17 ;  /* 0x0000001100287308 */ /* 0x000e220000000800 */
[----:B---3--:R-:W-:Y:S01]  /*1ce0*/  FADD.FTZ R27, R27, R6 ;  /* 0x000000061b1b7221 */ /* 0x008fe20000010000 */
[----:B------:R-:W-:Y:S01]  /*1cf0*/  FADD.FTZ R31, -R8, R31 ;  /* 0x0000001f081f7221 */ /* 0x000fe20000010100 */
[----:B------:R-:W-:Y:S01]  /*1d00*/  FMUL.FTZ R29, R29, 1.4426950216293334961 ;  /* 0x3fb8aa3b1d1d7820 */ /* 0x000fe20000410000 */
[----:B------:R-:W1:Y:S01]  /*1d10*/  MUFU.EX2 R42, R19 ;  /* 0x00000013002a7308 */ /* 0x000e620000000800 */
[----:B--2---:R-:W-:Y:S01]  /*1d20*/  FADD.FTZ R27, R27, R34 ;  /* 0x000000221b1b7221 */ /* 0x004fe20000010000 */
[----:B------:R-:W-:Y:S01]  /*1d30*/  FMUL.FTZ R31, R31, 1.4426950216293334961 ;  /* 0x3fb8aa3b1f1f7820 */ /* 0x000fe20000410000 */
[----:B------:R-:W-:Y:S01]  /*1d40*/  STS [R9], R12 ;  /* 0x0000000c09007388 */ /* 0x000fe20000000800 */
[----:B------:R-:W2:Y:S01]  /*1d50*/  MUFU.EX2 R44, R29 ;  /* 0x0000001d002c7308 */ /* 0x000ea20000000800 */
[----:B------:R-:W-:-:S02]  /*1d60*/  FADD.FTZ R27, R27, R36 ;  /* 0x000000241b1b7221 */ /* 0x000fc40000010000 */
[----:B------:R-:W-:Y:S01]  /*1d70*/  STS [R9+0x200], R18 ;  /* 0x0002001209007388 */ /* 0x000fe20000000800 */
[----:B------:R-:W3:Y:S01]  /*1d80*/  MUFU.EX2 R46, R31 ;  /* 0x0000001f002e7308 */ /* 0x000ee20000000800 */
[----:B----4-:R-:W-:Y:S02]  /*1d90*/  FADD.FTZ R27, R27, R38 ;  /* 0x000000261b1b7221 */ /* 0x010fe40000010000 */
[----:B------:R-:W-:Y:S02]  /*1da0*/  STS [R9+0x400], R22 ;  /* 0x0004001609007388 */ /* 0x000fe40000000800 */
[----:B0-----:R-:W-:Y:S02]  /*1db0*/  FADD.FTZ R27, R27, R40 ;  /* 0x000000281b1b7221 */ /* 0x001fe40000010000 */
[----:B------:R-:W-:Y:S02]  /*1dc0*/  STS [R9+0x600], R28 ;  /* 0x0006001c09007388 */ /* 0x000fe40000000800 */
[----:B-1----:R-:W-:-:S02]  /*1dd0*/  FADD.FTZ R27, R27, R42 ;  /* 0x0000002a1b1b7221 */ /* 0x002fc40000010000 */
[----:B------:R-:W-:Y:S02]  /*1de0*/  STS [R9+0x800], R30 ;  /* 0x0008001e09007388 */ /* 0x000fe40000000800 */
[----:B--2---:R-:W-:Y:S02]  /*1df0*/  FADD.FTZ R27, R27, R44 ;  /* 0x0000002c1b1b7221 */ /* 0x004fe40000010000 */
        /* <DEDUP_REMOVED lines=12> */
.L_x_18267:
[----:B------:R-:W-:Y:S05]  /*1ec0*/  BSYNC.RECONVERGENT B1 ;  /* 0x0000000000017941 */ /* 0x000fea0003800200 */
.L_x_18266:
[----:B------:R-:W-:Y:S01]  /*1ed0*/  IMAD.IADD R11, R7, 0x1, -R10 ;  /* 0x00000001070b7824 */ /* 0x000fe200078e0a0a */
[----:B------:R-:W-:Y:S04]  /*1ee0*/  BSSY.RECONVERGENT B1, `(.L_x_18269) ;  /* 0x0000036000017945 */ /* 0x000fe80003800200 */
[----:B------:R-:W-:-:S13]  /*1ef0*/  ISETP.GT.AND P5, PT, R11, 0x200, PT ;  /* 0x000002000b00780c */ /* 0x000fda0003fa4270 */
[----:B------:R-:W-:Y:S05]  /*1f00*/  @!P5 BRA `(.L_x_18270) ;  /* 0x0000000000ccd947 */ /* 0x000fea0003800000 */
[----:B------:R-:W1:Y:S01]  /*1f10*/  LDS R11, [R9+-0x400] ;  /* 0xfffc0000090b7984 */ /* 0x000e620000000800 */
[----:B------:R-:W-:Y:S02]  /*1f20*/  PLOP3.LUT P0, PT, PT, PT, PT, 0x8, 0x80 ;  /* 0x000000000080781c */ /* 0x000fe40003f0e170 */
[----:B------:R-:W-:Y:S01]  /*1f30*/  IADD3 R10, PT, PT, R10, 0x400, RZ ;  /* 0x000004000a0a7810 */ /* 0x000fe20007ffe0ff */
[----:B------:R-:W2:Y:S04]  /*1f40*/  LDS R13, [R9+-0x200] ;  /* 0xfffe0000090d7984 */ /* 0x000ea80000000800 */
[----:B------:R-:W3:Y:S04]  /*1f50*/  LDS R17, [R9] ;  /* 0x0000000009117984 */ /* 0x000ee80000000800 */
[----:B------:R-:W4:Y:S04]  /*1f60*/  LDS R19, [R9+0x200] ;  /* 0x0002000009137984 */ /* 0x000f280000000800 */
[----:B------:R-:W0:Y:S04]  /*1f70*/  LDS R27, [R9+0x400] ;  /* 0x00040000091b7984 */ /* 0x000e280000000800 */
[----:B------:R-:W0:Y:S04]  /*1f80*/  LDS R29, [R9+0x600] ;  /* 0x00060000091d7984 */ /* 0x000e280000000800 */
[----:B------:R-:W0:Y:S04]  /*1f90*/  LDS R31, [R9+0x800] ;  /* 0x00080000091f7984 */ /* 0x000e280000000800 */
[----:B------:R-:W0:Y:S01]  /*1fa0*/  LDS R33, [R9+0xa00] ;  /* 0x000a000009217984 */ /* 0x000e220000000800 */
[C---:B-1----:R-:W-:Y:S01]  /*1fb0*/  FADD.FTZ R11, -R8.reuse, R11 ;  /* 0x0000000b080b7221 */ /* 0x042fe20000010100 */
[----:B--2---:R-:W-:-:S03]  /*1fc0*/  FADD.FTZ R13, -R8, R13 ;  /* 0x0000000d080d7221 */ /* 0x004fc60000010100 */
[----:B------:R-:W-:Y:S01]  /*1fd0*/  FMUL.FTZ R11, R11, 1.4426950216293334961 ;  /* 0x3fb8aa3b0b0b7820 */ /* 0x000fe20000410000 */
[----:B---3--:R-:W-:Y:S01]  /*1fe0*/  FADD.FTZ R17, -R8, R17 ;  /* 0x0000001108117221 */ /* 0x008fe20000010100 */
[----:B------:R-:W-:-:S04]  /*1ff0*/  FMUL.FTZ R13, R13, 1.4426950216293334961 ;  /* 0x3fb8aa3b0d0d7820 */ /* 0x000fc80000410000 */
[----:B------:R-:W1:Y:S01]  /*2000*/  MUFU.EX2 R11, R11 ;  /* 0x0000000b000b7308 */ /* 0x000e620000000800 */
[C---:B----4-:R-:W-:Y:S01]  /*2010*/  FADD.FTZ R19, -R8.reuse, R19 ;  /* 0x0000001308137221 */ /* 0x050fe20000010100 */
[----:B------:R-:W-:Y:S02]  /*2020*/  FMUL.FTZ R17, R17, 1.4426950216293334961 ;  /* 0x3fb8aa3b11117820 */ /* 0x000fe40000410000 */
[----:B------:R-:W2:Y:S01]  /*2030*/  MUFU.EX2 R13, R13 ;  /* 0x0000000d000d7308 */ /* 0x000ea20000000800 */
[C---:B0-----:R-:W-:Y:S01]  /*2040*/  FADD.FTZ R27, -R8.reuse, R27 ;  /* 0x0000001b081b7221 */ /* 0x041fe20000010100 */
[----:B------:R-:W-:Y:S02]  /*2050*/  FMUL.FTZ R19, R19, 1.4426950216293334961 ;  /* 0x3fb8aa3b13137820 */ /* 0x000fe40000410000 */
[----:B------:R-:W0:Y:S01]  /*2060*/  MUFU.EX2 R17, R17 ;  /* 0x0000001100117308 */ /* 0x000e220000000800 */
[----:B------:R-:W-:Y:S01]  /*2070*/  FADD.FTZ R29, -R8, R29 ;  /* 0x0000001d081d7221 */ /* 0x000fe20000010100 */
[----:B------:R-:W-:-:S02]  /*2080*/  FMUL.FTZ R27, R27, 1.4426950216293334961 ;  /* 0x3fb8aa3b1b1b7820 */ /* 0x000fc40000410000 */
[----:B------:R-:W3:Y:S01]  /*2090*/  MUFU.EX2 R19, R19 ;  /* 0x0000001300137308 */ /* 0x000ee20000000800 */
[----:B------:R-:W-:Y:S01]  /*20a0*/  FADD.FTZ R31, -R8, R31 ;  /* 0x0000001f081f7221 */ /* 0x000fe20000010100 */
[----:B------:R-:W-:Y:S01]  /*20b0*/  FMUL.FTZ R29, R29, 1.4426950216293334961 ;  /* 0x3fb8aa3b1d1d7820 */ /* 0x000fe20000410000 */
[----:B-1----:R-:W-:Y:S01]  /*20c0*/  FADD.FTZ R6, R6, R11 ;  /* 0x0000000b06067221 */ /* 0x002fe20000010000 */
[----:B------:R-:W1:Y:S01]  /*20d0*/  MUFU.EX2 R27, R27 ;  /* 0x0000001b001b7308 */ /* 0x000e620000000800 */
[----:B------:R-:W-:Y:S01]  /*20e0*/  FADD.FTZ R33, -R8, R33 ;  /* 0x0000002108217221 */ /* 0x000fe20000010100 */
[----:B------:R-:W-:Y:S01]  /*20f0*/  FMUL.FTZ R31, R31, 1.4426950216293334961 ;  /* 0x3fb8aa3b1f1f7820 */ /* 0x000fe20000410000 */
[----:B--2---:R-:W-:Y:S01]  /*2100*/  FADD.FTZ R6, R6, R13 ;  /* 0x0000000d06067221 */ /* 0x004fe20000010000 */
[----:B------:R-:W2:Y:S01]  /*2110*/  MUFU.EX2 R29, R29 ;  /* 0x0000001d001d7308 */ /* 0x000ea20000000800 */
[----:B------:R-:W-:Y:S01]  /*2120*/  FMUL.FTZ R33, R33, 1.4426950216293334961 ;  /* 0x3fb8aa3b21217820 */ /* 0x000fe20000410000 */
[----:B------:R-:W-:Y:S01]  /*2130*/  STS [R9+-0x400], R11 ;  /* 0xfffc000b09007388 */ /* 0x000fe20000000800 */
[----:B0-----:R-:W-:Y:S01]  /*2140*/  FADD.FTZ R6, R6, R17 ;  /* 0x0000001106067221 */ /* 0x001fe20000010000 */
[----:B------:R-:W0:Y:S02]  /*2150*/  MUFU.EX2 R31, R31 ;  /* 0x0000001f001f7308 */ /* 0x000e240000000800 */
[----:B------:R-:W-:Y:S01]  /*2160*/  STS [R9+-0x200], R13 ;  /* 0xfffe000d09007388 */ /* 0x000fe20000000800 */
[----:B---3--:R-:W-:Y:S01]  /*2170*/  FADD.FTZ R6, R6, R19 ;  /* 0x0000001306067221 */ /* 0x008fe20000010000 */
[----:B------:R-:W3:Y:S02]  /*2180*/  MUFU.EX2 R33, R33 ;  /* 0x0000002100217308 */ /* 0x000ee40000000800 */
[----:B------:R-:W-:Y:S01]  /*2190*/  STS [R9], R17 ;  /* 0x0000001109007388 */ /* 0x000fe20000000800 */
[----:B-1----:R-:W-:-:S03]  /*21a0*/  FADD.FTZ R6, R6, R27 ;  /* 0x0000001b06067221 */ /* 0x002fc60000010000 */
[----:B------:R-:W-:Y:S01]  /*21b0*/  STS [R9+0x200], R19 ;  /* 0x0002001309007388 */ /* 0x000fe20000000800 */
[----:B--2---:R-:W-:-:S03]  /*21c0*/  FADD.FTZ R6, R6, R29 ;  /* 0x0000001d06067221 */ /* 0x004fc60000010000 */
[----:B------:R-:W-:Y:S01]  /*21d0*/  STS [R9+0x400], R27 ;  /* 0x0004001b09007388 */ /* 0x000fe20000000800 */
[----:B0-----:R-:W-:-:S03]  /*21e0*/  FADD.FTZ R6, R6, R31 ;  /* 0x0000001f06067221 */ /* 0x001fc60000010000 */
[----:B------:R-:W-:Y:S01]  /*21f0*/  STS [R9+0x600], R29 ;  /* 0x0006001d09007388 */ /* 0x000fe20000000800 */
[----:B---3--:R-:W-:-:S03]  /*2200*/  FADD.FTZ R6, R6, R33 ;  /* 0x0000002106067221 */ /* 0x008fc60000010000 */
[----:B------:R-:W-:Y:S04]  /*2210*/  STS [R9+0x800], R31 ;  /* 0x0008001f09007388 */ /* 0x000fe80000000800 */
[----:B------:R0:W-:Y:S02]  /*2220*/  STS [R9+0xa00], R33 ;  /* 0x000a002109007388 */ /* 0x0001e40000000800 */
[----:B0-----:R-:W-:-:S07]  /*2230*/  VIADD R9, R9, 0x1000 ;  /* 0x0000100009097836 */ /* 0x001fce0000000000 */
.L_x_18270:
[----:B------:R-:W-:Y:S05]  /*2240*/  BSYNC.RECONVERGENT B1 ;  /* 0x0000000000017941 */ /* 0x000fea0003800200 */
.L_x_18269:
[----:B------:R-:W-:-:S13]  /*2250*/  ISETP.LT.OR P0, PT, R10, R7, P0 ;  /* 0x000000070a00720c */ /* 0x000fda0000701670 */
[----:B------:R-:W-:Y:S05]  /*2260*/  @!P0 BRA `(.L_x_18262) ;  /* 0x0000000000608947 */ /* 0x000fea0003800000 */
[----:B------:R-:W1:Y:S04]  /*2270*/  LDS R11, [R9+-0x400] ;  /* 0xfffc0000090b7984 */ /* 0x000e680000000800 */
[----:B------:R-:W2:Y:S04]  /*2280*/  LDS R13, [R9+-0x200] ;  /* 0xfffe0000090d7984 */ /* 0x000ea80000000800 */
[----:B------:R-:W3:Y:S04]  /*2290*/  LDS R17, [R9] ;  /* 0x0000000009117984 */ /* 0x000ee80000000800 */
[----:B------:R-:W4:Y:S01]  /*22a0*/  LDS R19, [R9+0x200] ;  /* 0x0002000009137984 */ /* 0x000f220000000800 */
[C---:B-1----:R-:W-:Y:S01]  /*22b0*/  FADD.FTZ R11, -R8.reuse, R11 ;  /* 0x0000000b080b7221 */ /* 0x042fe20000010100 */
[----:B--2---:R-:W-:-:S03]  /*22c0*/  FADD.FTZ R13, -R8, R13 ;  /* 0x0000000d080d7221 */ /* 0x004fc60000010100 */
[----:B------:R-:W-:Y:S01]  /*22d0*/  FMUL.FTZ R11, R11, 1.4426950216293334961 ;  /* 0x3fb8aa3b0b0b7820 */ /* 0x000fe20000410000 */
[----:B---3--:R-:W-:Y:S01]  /*22e0*/  FADD.FTZ R17, -R8, R17 ;  /* 0x0000001108117221 */ /* 0x008fe20000010100 */
[----:B------:R-:W-:-:S04]  /*22f0*/  FMUL.FTZ R13, R13, 1.4426950216293334961 ;  /* 0x3fb8aa3b0d0d7820 */ /* 0x000fc80000410000 */
[----:B------:R-:W1:Y:S01]  /*2300*/  MUFU.EX2 R11, R11 ;  /* 0x0000000b000b7308 */ /* 0x000e620000000800 */
[----:B----4-:R-:W-:Y:S01]  /*2310*/  FADD.FTZ R19, -R8, R19 ;  /* 0x0000001308137221 */ /* 0x010fe20000010100 */
[----:B------:R-:W-:Y:S02]  /*2320*/  FMUL.FTZ R17, R17, 1.4426950216293334961 ;  /* 0x3fb8aa3b11117820 */ /* 0x000fe40000410000 */
[----:B------:R-:W2:Y:S01]  /*2330*/  MUFU.EX2 R13, R13 ;  /* 0x0000000d000d7308 */ /* 0x000ea20000000800 */
[----:B------:R-:W-:-:S03]  /*2340*/  FMUL.FTZ R19, R19, 1.4426950216293334961 ;  /* 0x3fb8aa3b13137820 */ /* 0x000fc60000410000 */
[----:B------:R-:W3:Y:S04]  /*2350*/  MUFU.EX2 R17, R17 ;  /* 0x0000001100117308 */ /* 0x000ee80000000800 */
[----:B------:R-:W4:Y:S01]  /*2360*/  MUFU.EX2 R19, R19 ;  /* 0x0000001300137308 */ /* 0x000f220000000800 */
[----:B-1----:R1:W-:Y:S01]  /*2370*/  STS [R9+-0x400], R11 ;  /* 0xfffc000b09007388 */ /* 0x0023e20000000800 */
[----:B------:R-:W-:-:S03]  /*2380*/  FADD.FTZ R6, R6, R11 ;  /* 0x0000000b06067221 */ /* 0x000fc60000010000 */
[----:B--2---:R1:W-:Y:S01]  /*2390*/  STS [R9+-0x200], R13 ;  /* 0xfffe000d09007388 */ /* 0x0043e20000000800 */
[----:B------:R-:W-:-:S03]  /*23a0*/  FADD.FTZ R6, R6, R13 ;  /* 0x0000000d06067221 */ /* 0x000fc60000010000 */
[----:B---3--:R1:W-:Y:S01]  /*23b0*/  STS [R9], R17 ;  /* 0x0000001109007388 */ /* 0x0083e20000000800 */
[----:B------:R-:W-:-:S03]  /*23c0*/  FADD.FTZ R6, R6, R17 ;  /* 0x0000001106067221 */ /* 0x000fc60000010000 */
[----:B----4-:R1:W-:Y:S01]  /*23d0*/  STS [R9+0x200], R19 ;  /* 0x0002001309007388 */ /* 0x0103e20000000800 */
[----:B------:R-:W-:-:S07]  /*23e0*/  FADD.FTZ R6, R6, R19 ;  /* 0x0000001306067221 */ /* 0x000fce0000010000 */
.L_x_18262:
[----:B------:R-:W-:Y:S05]  /*23f0*/  BSYNC.RECONVERGENT B0 ;  /* 0x0000000000007941 */ /* 0x000fea0003800200 */
.L_x_18261:
[----:B-1----:R-:W1:Y:S01]  /*2400*/  SHFL.BFLY PT, R9, R6, 0x10, 0x1f ;  /* 0x0e001f0006097f89 */ /* 0x002e6200000e0000 */
[----:B------:R-:W-:Y:S01]  /*2410*/  BSSY.RECONVERGENT B0, `(.L_x_18271) ;  /* 0x000009d000007945 */ /* 0x000fe20003800200 */
[----:B-1----:R-:W-:-:S05]  /*2420*/  FADD.FTZ R9, R9, R6 ;  /* 0x0000000609097221 */ /* 0x002fca0000010000 */
[----:B------:R-:W1:Y:S02]  /*2430*/  SHFL.BFLY PT, R8, R9, 0x8, 0x1f ;  /* 0x0d001f0009087f89 */ /* 0x000e6400000e0000 */
[----:B-1----:R-:W-:-:S05]  /*2440*/  FADD.FTZ R8, R9, R8 ;  /* 0x0000000809087221 */ /* 0x002fca0000010000 */
[----:B------:R-:W1:Y:S02]  /*2450*/  SHFL.BFLY PT, R11, R8, 0x4, 0x1f ;  /* 0x0c801f00080b7f89 */ /* 0x000e6400000e0000 */
[----:B-1----:R-:W-:-:S05]  /*2460*/  FADD.FTZ R11, R8, R11 ;  /* 0x0000000b080b7221 */ /* 0x002fca0000010000 */
[----:B------:R-:W1:Y:S02]  /*2470*/  SHFL.BFLY PT, R10, R11, 0x2, 0x1f ;  /* 0x0c401f000b0a7f89 */ /* 0x000e6400000e0000 */
[----:B-1----:R-:W-:-:S05]  /*2480*/  FADD.FTZ R10, R11, R10 ;  /* 0x0000000a0b0a7221 */ /* 0x002fca0000010000 */
[----:B------:R-:W1:Y:S02]  /*2490*/  SHFL.BFLY PT, R13, R10, 0x1, 0x1f ;  /* 0x0c201f000a0d7f89 */ /* 0x000e6400000e0000 */
[----:B-1----:R-:W-:-:S05]  /*24a0*/  FADD.FTZ R13, R10, R13 ;  /* 0x0000000d0a0d7221 */ /* 0x002fca0000010000 */
[----:B------:R-:W-:Y:S01]  /*24b0*/  @!P2 STS [R4+0x10], R13 ;  /* 0x0000100d0400a388 */ /* 0x000fe20000000800 */
[----:B------:R-:W-:Y:S06]  /*24c0*/  BAR.SYNC.DEFER_BLOCKING 0x0 ;  /* 0x0000000000007b1d */ /* 0x000fec0000010000 */
[----:B------:R-:W1:Y:S04]  /*24d0*/  @!P3 LDS R13, [R5+0x10] ;  /* 0x00001000050db984 */ /* 0x000e680000000800 */
[----:B-1----:R-:W1:Y:S02]  /*24e0*/  SHFL.BFLY PT, R6, R13, 0x2, 0x1f ;  /* 0x0c401f000d067f89 */ /* 0x002e6400000e0000 */
[----:B-1----:R-:W-:-:S05]  /*24f0*/  FADD.FTZ R6, R6, R13 ;  /* 0x0000000d06067221 */ /* 0x002fca0000010000 */
[----:B------:R-:W1:Y:S02]  /*2500*/  SHFL.BFLY PT, R9, R6, 0x1, 0x1f ;  /* 0x0c201f0006097f89 */ /* 0x000e6400000e0000 */
[----:B-1----:R-:W-:-:S06]  /*2510*/  FADD.FTZ R9, R6, R9 ;  /* 0x0000000906097221 */ /* 0x002fcc0000010000 */
[----:B------:R-:W1:Y:S01]  /*2520*/  SHFL.IDX PT, R9, R9, RZ, 0x1f ;  /* 0x00001fff09097589 */ /* 0x000e6200000e0000 */
[----:B------:R-:W-:Y:S05]  /*2530*/  @P4 BRA `(.L_x_18272) ;  /* 0x0000000800284947 */ /* 0x000fea0003800000 */
[----:B------:R-:W-:Y:S01]  /*2540*/  LOP3.LUT R4, RZ, R16, RZ, 0x33, !PT ;  /* 0x00000010ff047212 */ /* 0x000fe200078e33ff */
[----:B------:R-:W-:Y:S04]  /*2550*/  BSSY.RECONVERGENT B1, `(.L_x_18273) ;  /* 0x0000019000017945 */ /* 0x000fe80003800200 */
[----:B------:R-:W-:Y:S02]  /*2560*/  IMAD.IADD R5, R4, 0x1, R7 ;  /* 0x0000000104057824 */ /* 0x000fe400078e0207 */
[----:B-1----:R-:W-:-:S03]  /*2570*/  FADD.FTZ R4, R9, 9.9999999747524270788e-07 ;  /* 0x358637bd09047421 */ /* 0x002fc60000010000 */
[----:B------:R-:W-:-:S03]  /*2580*/  LOP3.LUT R6, R5, 0x180, RZ, 0xc0, !PT ;  /* 0x0000018005067812 */ /* 0x000fc600078ec0ff */
[----:B------:R-:W1:Y:S01]  /*2590*/  MUFU.RCP R4, R4 ;  /* 0x0000000400047308 */ /* 0x000e620000001000 */
[----:B------:R-:W-:Y:S02]  /*25a0*/  ISETP.GE.U32.AND P2, PT, R5, 0x180, PT ;  /* 0x000001800500780c */ /* 0x000fe40003f46070 */
[----:B------:R-:W-:Y:S02]  /*25b0*/  ISETP.NE.AND P0, PT, R6, 0x180, PT ;  /* 0x000001800600780c */ /* 0x000fe40003f05270 */
[----:B------:R-:W-:-:S11]  /*25c0*/  MOV R6, R16 ;  /* 0x0000001000067202 */ /* 0x000fd60000000f00 */
[----:B------:R-:W-:Y:S05]  /*25d0*/  @!P0 BRA `(.L_x_18274) ;  /* 0x0000000000408947 */ /* 0x000fea0003800000 */
        /* <DEDUP_REMOVED lines=9> */
.L_x_18275:
[----:B------:R-:W1:Y:S01]  /*2670*/  LDS R5, [R8] ;  /* 0x0000000008057984 */ /* 0x000e620000000800 */
[----:B------:R-:W-:-:S04]  /*2680*/  IADD3 R9, PT, PT, R9, 0x1, RZ ;  /* 0x0000000109097810 */ /* 0x000fc80007ffe0ff */
[----:B------:R-:W-:Y:S01]  /*2690*/  ISETP.NE.AND P0, PT, R9, RZ, PT ;  /* 0x000000ff0900720c */ /* 0x000fe20003f05270 */
[----:B-1----:R-:W-:-:S05]  /*26a0*/  FMUL.FTZ R5, R5, R4 ;  /* 0x0000000405057220 */ /* 0x002fca0000410000 */
[----:B------:R1:W-:Y:S02]  /*26b0*/  STS [R8], R5 ;  /* 0x0000000508007388 */ /* 0x0003e40000000800 */
[----:B-1----:R-:W-:-:S05]  /*26c0*/  VIADD R8, R8, 0x200 ;  /* 0x0000020008087836 */ /* 0x002fca0000000000 */
[----:B------:R-:W-:Y:S05]  /*26d0*/  @P0 BRA `(.L_x_18275) ;  /* 0xfffffffc00e40947 */ /* 0x000fea000383ffff */
.L_x_18274:
[----:B------:R-:W-:Y:S05]  /*26e0*/  BSYNC.RECONVERGENT B1 ;  /* 0x0000000000017941 */ /* 0x000fea0003800200 */
.L_x_18273:
        /* <DEDUP_REMOVED lines=12> */
.L_x_18278:
[----:B------:R-:W1:Y:S01]  /*27b0*/  LDS R9, [R5+-0x400] ;  /* 0xfffc000005097984 */ /* 0x000e620000000800 */
[----:B------:R-:W-:-:S03]  /*27c0*/  VIADD R6, R6, 0x800 ;  /* 0x0000080006067836 */ /* 0x000fc60000000000 */
[----:B------:R-:W2:Y:S02]  /*27d0*/  LDS R11, [R5+-0x200] ;  /* 0xfffe0000050b7984 */ /* 0x000ea40000000800 */
[----:B------:R-:W-:Y:S02]  /*27e0*/  ISETP.GE.AND P2, PT, R6, R49, PT ;  /* 0x000000310600720c */ /* 0x000fe40003f46270 */
[----:B------:R-:W3:Y:S04]  /*27f0*/  LDS R13, [R5] ;  /* 0x00000000050d7984 */ /* 0x000ee80000000800 */
[----:B------:R-:W4:Y:S04]  /*2800*/  LDS R17, [R5+0x200] ;  /* 0x0002000005117984 */ /* 0x000f280000000800 */
[----:B------:R-:W0:Y:S04]  /*2810*/  LDS R19, [R5+0x400] ;  /* 0x0004000005137984 */ /* 0x000e280000000800 */
[----:B------:R-:W0:Y:S04]  /*2820*/  LDS R27, [R5+0x600] ;  /* 0x00060000051b7984 */ /* 0x000e280000000800 */
[----:B------:R-:W-:Y:S04]  /*2830*/  LDS R29, [R5+0x800] ;  /* 0x00080000051d7984 */ /* 0x000fe80000000800 */
[----:B------:R-:W0:Y:S04]  /*2840*/  LDS R31, [R5+0xa00] ;  /* 0x000a0000051f7984 */ /* 0x000e280000000800 */
[----:B------:R-:W0:Y:S04]  /*2850*/  LDS R33, [R5+0xc00] ;  /* 0x000c000005217984 */ /* 0x000e280000000800 */
[----:B------:R-:W0:Y:S04]  /*2860*/  LDS R35, [R5+0xe00] ;  /* 0x000e000005237984 */ /* 0x000e280000000800 */
        /* <DEDUP_REMOVED lines=9> */
[----:B0----5:R-:W-:-:S03]  /*2900*/  FMUL.FTZ R22, R4, R19 ;  /* 0x0000001304167220 */ /* 0x021fc60000410000 */
[----:B------:R-:W0:Y:S01]  /*2910*/  LDS R47, [R5+0x1a00] ;  /* 0x001a0000052f7984 */ /* 0x000e220000000800 */
[----:B------:R-:W-:-:S03]  /*2920*/  FMUL.FTZ R28, R4, R27 ;  /* 0x0000001b041c7220 */ /* 0x000fc60000410000 */
[----:B------:R1:W-:Y:S04]  /*2930*/  STS [R5+-0x400], R8 ;  /* 0xfffc000805007388 */ /* 0x0003e80000000800 */
[----:B------:R2:W-:Y:S01]  /*2940*/  STS [R5+-0x200], R10 ;  /* 0xfffe000a05007388 */ /* 0x0005e20000000800 */
[----:B------:R-:W-:-:S03]  /*2950*/  FMUL.FTZ R30, R4, R31 ;  /* 0x0000001f041e7220 */ /* 0x000fc60000410000 */
[----:B------:R2:W-:Y:S01]  /*2960*/  STS [R5], R12 ;  /* 0x0000000c05007388 */ /* 0x0005e20000000800 */
[C---:B------:R-:W-:Y:S01]  /*2970*/  FMUL.FTZ R32, R4.reuse, R33 ;  /* 0x0000002104207220 */ /* 0x040fe20000410000 */
[C---:B-1----:R-:W-:Y:S02]  /*2980*/  FMUL.FTZ R8, R4.reuse, R29 ;  /* 0x0000001d04087220 */ /* 0x042fe40000410000 */
[----:B------:R3:W-:Y:S01]  /*2990*/  STS [R5+0x200], R18 ;  /* 0x0002001205007388 */ /* 0x0007e20000000800 */
[----:B------:R-:W-:-:S03]  /*29a0*/  FMUL.FTZ R34, R4, R35 ;  /* 0x0000002304227220 */ /* 0x000fc60000410000 */
[----:B------:R4:W-:Y:S01]  /*29b0*/  STS [R5+0x400], R22 ;  /* 0x0004001605007388 */ /* 0x0009e20000000800 */
[----:B------:R-:W-:-:S03]  /*29c0*/  FMUL.FTZ R36, R4, R37 ;  /* 0x0000002504247220 */ /* 0x000fc60000410000 */
[----:B------:R0:W-:Y:S01]  /*29d0*/  STS [R5+0x600], R28 ;  /* 0x0006001c05007388 */ /* 0x0001e20000000800 */
[C---:B--2---:R-:W-:Y:S01]  /*29e0*/  FMUL.FTZ R10, R4.reuse, R39 ;  /* 0x00000027040a7220 */ /* 0x044fe20000410000 */
[C---:B------:R-:W-:Y:S02]  /*29f0*/  FMUL.FTZ R12, R4.reuse, R41 ;  /* 0x00000029040c7220 */ /* 0x040fe40000410000 */
[----:B------:R-:W-:Y:S01]  /*2a00*/  STS [R5+0x800], R8 ;  /* 0x0008000805007388 */ /* 0x000fe20000000800 */
[----:B---3--:R-:W-:-:S03]  /*2a10*/  FMUL.FTZ R18, R4, R43 ;  /* 0x0000002b04127220 */ /* 0x008fc60000410000 */
[----:B------:R-:W-:Y:S01]  /*2a20*/  STS [R5+0xa00], R30 ;  /* 0x000a001e05007388 */ /* 0x000fe20000000800 */
[----:B----4-:R-:W-:-:S03]  /*2a30*/  FMUL.FTZ R22, R4, R45 ;  /* 0x0000002d04167220 */ /* 0x010fc60000410000 */
[----:B------:R-:W-:Y:S01]  /*2a40*/  STS [R5+0xc00], R32 ;  /* 0x000c002005007388 */ /* 0x000fe20000000800 */
[----:B0-----:R-:W-:-:S03]  /*2a50*/  FMUL.FTZ R28, R4, R47 ;  /* 0x0000002f041c7220 */ /* 0x001fc60000410000 */
        /* <DEDUP_REMOVED lines=9> */
.L_x_18277:
[----:B------:R-:W-:Y:S05]  /*2af0*/  BSYNC.RECONVERGENT B1 ;  /* 0x0000000000017941 */ /* 0x000fea0003800200 */
.L_x_18276:
[----:B------:R-:W-:Y:S01]  /*2b00*/  IADD3 R8, PT, PT, -R6, R7, RZ ;  /* 0x0000000706087210 */ /* 0x000fe20007ffe1ff */
[----:B------:R-:W-:Y:S03]  /*2b10*/  BSSY.RECONVERGENT B1, `(.L_x_18279) ;  /* 0x000001e000017945 */ /* 0x000fe60003800200 */
[----:B------:R-:W-:-:S13]  /*2b20*/  ISETP.GT.AND P2, PT, R8, 0x200, PT ;  /* 0x000002000800780c */ /* 0x000fda0003f44270 */
[----:B------:R-:W-:Y:S05]  /*2b30*/  @!P2 BRA `(.L_x_18280) ;  /* 0x00000000006ca947 */ /* 0x000fea0003800000 */
[----:B------:R-:W1:Y:S01]  /*2b40*/  LDS R9, [R5+-0x400] ;  /* 0xfffc000005097984 */ /* 0x000e620000000800 */
[----:B------:R-:W-:Y:S01]  /*2b50*/  PLOP3.LUT P0, PT, PT, PT, PT, 0x8, 0x80 ;  /* 0x000000000080781c */ /* 0x000fe20003f0e170 */
[----:B------:R-:W-:Y:S02]  /*2b60*/  VIADD R6, R6, 0x400 ;  /* 0x0000040006067836 */ /* 0x000fe40000000000 */
[----:B------:R-:W2:Y:S04]  /*2b70*/  LDS R11, [R5+-0x200] ;  /* 0xfffe0000050b7984 */ /* 0x000ea80000000800 */
[----:B------:R-:W3:Y:S04]  /*2b80*/  LDS R13, [R5] ;  /* 0x00000000050d7984 */ /* 0x000ee80000000800 */
[----:B------:R-:W4:Y:S04]  /*2b90*/  LDS R17, [R5+0x200] ;  /* 0x0002000005117984 */ /* 0x000f280000000800 */
[----:B------:R-:W0:Y:S04]  /*2ba0*/  LDS R19, [R5+0x400] ;  /* 0x0004000005137984 */ /* 0x000e280000000800 */
[----:B------:R-:W0:Y:S04]  /*2bb0*/  LDS R27, [R5+0x600] ;  /* 0x00060000051b7984 */ /* 0x000e280000000800 */
[----:B------:R-:W0:Y:S04]  /*2bc0*/  LDS R29, [R5+0x800] ;  /* 0x00080000051d7984 */ /* 0x000e280000000800 */
[----:B------:R-:W0:Y:S01]  /*2bd0*/  LDS R31, [R5+0xa00] ;  /* 0x000a0000051f7984 */ /* 0x000e220000000800 */
[C---:B-1----:R-:W-:Y:S01]  /*2be0*/  FMUL.FTZ R8, R4.reuse, R9 ;  /* 0x0000000904087220 */ /* 0x042fe20000410000 */
[----:B--2---:R-:W-:-:S04]  /*2bf0*/  FMUL.FTZ R10, R4, R11 ;  /* 0x0000000b040a7220 */ /* 0x004fc80000410000 */
[----:B------:R-:W-:Y:S01]  /*2c00*/  STS [R5+-0x400], R8 ;  /* 0xfffc000805007388 */ /* 0x000fe20000000800 */
[----:B---3--:R-:W-:-:S03]  /*2c10*/  FMUL.FTZ R12, R4, R13 ;  /* 0x0000000d040c7220 */ /* 0x008fc60000410000 */
[----:B------:R-:W-:Y:S01]  /*2c20*/  STS [R5+-0x200], R10 ;  /* 0xfffe000a05007388 */ /* 0x000fe20000000800 */
[----:B----4-:R-:W-:-:S03]  /*2c30*/  FMUL.FTZ R18, R4, R17 ;  /* 0x0000001104127220 */ /* 0x010fc60000410000 */
[----:B------:R-:W-:Y:S01]  /*2c40*/  STS [R5], R12 ;  /* 0x0000000c05007388 */ /* 0x000fe20000000800 */
[----:B0----5:R-:W-:-:S03]  /*2c50*/  FMUL.FTZ R22, R4, R19 ;  /* 0x0000001304167220 */ /* 0x021fc60000410000 */
        /* <DEDUP_REMOVED lines=9> */
.L_x_18280:
[----:B------:R-:W-:Y:S05]  /*2cf0*/  BSYNC.RECONVERGENT B1 ;  /* 0x0000000000017941 */ /* 0x000fea0003800200 */
.L_x_18279:
[----:B------:R-:W-:-:S13]  /*2d00*/  ISETP.LT.OR P0, PT, R6, R7, P0 ;  /* 0x000000070600720c */ /* 0x000fda0000701670 */
[----:B------:R-:W-:Y:S05]  /*2d10*/  @!P0 BRA `(.L_x_18272) ;  /* 0x0000000000308947 */ /* 0x000fea0003800000 */
[----:B------:R-:W1:Y:S04]  /*2d20*/  LDS R7, [R5+-0x400] ;  /* 0xfffc000005077984 */ /* 0x000e680000000800 */
[----:B------:R-:W2:Y:S04]  /*2d30*/  LDS R9, [R5+-0x200] ;  /* 0xfffe000005097984 */ /* 0x000ea80000000800 */
[----:B------:R-:W3:Y:S04]  /*2d40*/  LDS R11, [R5] ;  /* 0x00000000050b7984 */ /* 0x000ee80000000800 */
[----:B------:R-:W4:Y:S01]  /*2d50*/  LDS R13, [R5+0x200] ;  /* 0x00020000050d7984 */ /* 0x000f220000000800 */
[-C--:B-1----:R-:W-:Y:S01]  /*2d60*/  FMUL.FTZ R6, R7, R4.reuse ;  /* 0x0000000407067220 */ /* 0x082fe20000410000 */
[----:B--2---:R-:W-:-:S04]  /*2d70*/  FMUL.FTZ R8, R9, R4 ;  /* 0x0000000409087220 */ /* 0x004fc80000410000 */
[----:B------:R2:W-:Y:S01]  /*2d80*/  STS [R5+-0x400], R6 ;  /* 0xfffc000605007388 */ /* 0x0005e20000000800 */
[----:B---3--:R-:W-:-:S03]  /*2d90*/  FMUL.FTZ R10, R11, R4 ;  /* 0x000000040b0a7220 */ /* 0x008fc60000410000 */
[----:B------:R2:W-:Y:S01]  /*2da0*/  STS [R5+-0x200], R8 ;  /* 0xfffe000805007388 */ /* 0x0005e20000000800 */
[----:B----4-:R-:W-:-:S03]  /*2db0*/  FMUL.FTZ R4, R13, R4 ;  /* 0x000000040d047220 */ /* 0x010fc60000410000 */
[----:B------:R2:W-:Y:S04]  /*2dc0*/  STS [R5], R10 ;  /* 0x0000000a05007388 */ /* 0x0005e80000000800 */
[----:B------:R2:W-:Y:S02]  /*2dd0*/  STS [R5+0x200], R4 ;  /* 0x0002000405007388 */ /* 0x0005e40000000800 */
.L_x_18272:
[----:B------:R-:W-:Y:S05]  /*2de0*/  BSYNC.RECONVERGENT B0 ;  /* 0x0000000000007941 */ /* 0x000fea0003800200 */
.L_x_18271:
[----:B------:R-:W-:Y:S01]  /*2df0*/  BAR.SYNC.DEFER_BLOCKING 0x0 ;  /* 0x0000000000007b1d */ /* 0x000fe20000010000 */
[----:B-----5:R-:W-:Y:S01]  /*2e00*/  HFMA2 R22, -RZ, RZ, 0, 0 ;  /* 0x00000000ff167431 */ /* 0x020fe200000001ff */
[----:B------:R-:W-:Y:S01]  /*2e10*/  CS2R R18, SRZ ;  /* 0x0000000000127805 */ /* 0x000fe2000001ff00 */
[----:B------:R-:W-:-:S03]  /*2e20*/  IMAD.MOV.U32 R17, RZ, RZ, RZ ;  /* 0x000000ffff117224 */ /* 0x000fc600078e00ff */
[----:B------:R-:W3:Y:S01]  /*2e30*/  LDCU UR7, c[0x0][0x3cc] ;  /* 0x00007980ff0777ac */ /* 0x000ee20008000800 */
[----:B------:R-:W-:Y:S01]  /*2e40*/  BSSY.RECONVERGENT B0, `(.L_x_18281) ;  /* 0x0000130000007945 */ /* 0x000fe20003800200 */
[----:B------:R-:W4:Y:S03]  /*2e50*/  LDCU.64 UR4, c[0x0][0x398] ;  /* 0x00007300ff0477ac */ /* 0x000f260008000a00 */
[----:B------:R-:W-:Y:S05]  /*2e60*/  @P1 BRA `(.L_x_18282) ;  /* 0x0000001000b41947 */ /* 0x000fea0003800000 */
[----:B------:R-:W5:Y:S01]  /*2e70*/  LDCU UR12, c[0x0][0x3b8] ;  /* 0x00007700ff0c77ac */ /* 0x000f620008000800 */
[----:B-12---:R-:W-:Y:S01]  /*2e80*/  SHF.R.U32.HI R4, RZ, 0x3, R16 ;  /* 0x00000003ff047819 */ /* 0x006fe20000011610 */
[----:B------:R-:W-:Y:S01]  /*2e90*/  IMAD.SHL.U32 R6, R16, 0x20, RZ ;  /* 0x0000002010067824 */ /* 0x000fe200078e00ff */
[----:B------:R-:W-:Y:S01]  /*2ea0*/  MOV R5, RZ ;  /* 0x000000ff00057202 */ /* 0x000fe20000000f00 */
[----:B------:R-:W1:Y:S01]  /*2eb0*/  LDCU.64 UR10, c[0x0][0x3a8] ;  /* 0x00007500ff0a77ac */ /* 0x000e620008000a00 */
[----:B------:R-:W-:Y:S01]  /*2ec0*/  LOP3.LUT R4, R4, 0x7c, RZ, 0xc0, !PT ;  /* 0x0000007c04047812 */ /* 0x000fe200078ec0ff */
[C---:B------:R-:W-:Y:S01]  /*2ed0*/  VIADD R27, R14.reuse, 0x1 ;  /* 0x000000010e1b7836 */ /* 0x040fe20000000000 */
[----:B------:R-:W2:Y:S01]  /*2ee0*/  LDCU UR6, c[0x0][0x3d0] ;  /* 0x00007a00ff0677ac */ /* 0x000ea20008000800 */
[----:B------:R-:W-:Y:S02]  /*2ef0*/  IMAD.IADD R48, R14, 0x1, -R25 ;  /* 0x000000010e307824 */ /* 0x000fe400078e0a19 */
[----:B------:R-:W-:-:S02]  /*2f00*/  IMAD.MOV.U32 R22, RZ, RZ, RZ ;  /* 0x000000ffff167224 */ /* 0x000fc400078e00ff */
[----:B-----5:R-:W-:-:S04]  /*2f10*/  IMAD R7, R0, UR12, RZ ;  /* 0x0000000c00077c24 */ /* 0x020fc8000f8e02ff */
[----:B------:R-:W-:-:S04]  /*2f20*/  IMAD.WIDE R4, R7, 0x4, R4 ;  /* 0x0000000407047825 */ /* 0x000fc800078e0204 */
[----:B------:R-:W-:Y:S01]  /*2f30*/  VIADD R7, R3, 0xa0 ;  /* 0x000000a003077836 */ /* 0x000fe20000000000 */
[----:B------:R-:W-:Y:S02]  /*2f40*/  LOP3.LUT R3, R6, 0x20, RZ, 0xe2, !PT ;  /* 0x0000002006037812 */ /* 0x000fe400078ee2ff */
[----:B-1----:R-:W-:Y:S02]  /*2f50*/  IADD3 R30, P0, PT, R4, UR10, RZ ;  /* 0x0000000a041e7c10 */ /* 0x002fe4000ff1e0ff */
[----:B------:R-:W-:Y:S01]  /*2f60*/  LEA R7, R2, R7, 0x18 ;  /* 0x0000000702077211 */ /* 0x000fe200078ec0ff */
[----:B------:R-:W-:Y:S01]  /*2f70*/  IMAD R28, R14, 0x40, R3 ;  /* 0x000000400e1c7824 */ /* 0x000fe200078e0203 */
[----:B------:R-:W-:Y:S01]  /*2f80*/  SHF.L.U32 R3, R16, 0x3, RZ ;  /* 0x0000000310037819 */ /* 0x000fe200000006ff */
[----:B--2---:R-:W-:Y:S01]  /*2f90*/  IMAD R2, R24, UR6, RZ ;  /* 0x0000000618027c24 */ /* 0x004fe2000f8e02ff */
[----:B------:R-:W-:Y:S02]  /*2fa0*/  IADD3.X R29, PT, PT, R5, UR11, RZ, P0, !PT ;  /* 0x0000000b051d7c10 */ /* 0x000fe400087fe4ff */
[----:B------:R-:W-:-:S02]  /*2fb0*/  LOP3.LUT R5, R3, 0x8, RZ, 0xc0, !PT ;  /* 0x0000000803057812 */ /* 0x000fc400078ec0ff */
[----:B------:R-:W-:Y:S02]  /*2fc0*/  LOP3.LUT R24, R3, 0xf8, RZ, 0xc0, !PT ;  /* 0x000000f803187812 */ /* 0x000fe400078ec0ff */
[----:B------:R-:W-:Y:S02]  /*2fd0*/  LEA R5, R14, R5, 0x4 ;  /* 0x000000050e057211 */ /* 0x000fe400078e20ff */
[----:B------:R-:W-:Y:S02]  /*2fe0*/  IADD3 R28, PT, PT, R28, 0x10, R7 ;  /* 0x000000101c1c7810 */ /* 0x000fe40007ffe007 */
[----:B------:R-:W-:Y:S01]  /*2ff0*/  SHF.R.S32.HI R3, RZ, 0x1f, R2 ;  /* 0x0000001fff037819 */ /* 0x000fe20000011402 */
[----:B------:R-:W-:-:S07]  /*3000*/  VIADD R31, R5, 0x3 ;  /* 0x00000003051f7836 */ /* 0x000fce0000000000 */
.L_x_18291:
[----:B------:R-:W-:Y:S01]  /*3010*/  MOV R6, R30 ;  /* 0x0000001e00067202 */ /* 0x000fe20000000f00 */
[----:B------:R-:W-:Y:S01]  /*3020*/  IMAD.MOV.U32 R7, RZ, RZ, R29 ;  /* 0x000000ffff077224 */ /* 0x000fe200078e001d */
[----:B------:R-:W-:Y:S04]  /*3030*/  LDS.128 R8, [R28] ;  /* 0x000000001c087984 */ /* 0x000fe80000000c00 */
[----:B------:R-:W3:Y:S02]  /*3040*/  LDG.E.CONSTANT R5, desc[UR8][R6.64] ;  /* 0x0000000806057981 */ /* 0x000ee4000c1e9900 */
[----:B---3--:R-:W-:-:S03]  /*3050*/  IMAD.WIDE R4, R5, UR7, R2 ;  /* 0x0000000705047c25 */ /* 0x008fc6000f8e0202 */
[----:B------:R-:W-:-:S05]  /*3060*/  IADD3 R4, P0, PT, R24, R4, RZ ;  /* 0x0000000418047210 */ /* 0x000fca0007f1e0ff */
[----:B------:R-:W-:Y:S01]  /*3070*/  IMAD.X R5, RZ, RZ, R5, P0 ;  /* 0x000000ffff057224 */ /* 0x000fe200000e0605 */
[----:B----4-:R-:W-:-:S04]  /*3080*/  LEA R12, P0, R4, UR4, 0x1 ;  /* 0x00000004040c7c11 */ /* 0x010fc8000f8008ff */
[----:B------:R-:W-:Y:S02]  /*3090*/  LEA.HI.X R13, R4, UR5, R5, 0x1, P0 ;  /* 0x00000005040d7c11 */ /* 0x000fe400080f0c05 */
[----:B------:R-:W1:Y:S04]  /*30a0*/  LDS.128 R4, [R28+-0x10] ;  /* 0xfffff0001c047984 */ /* 0x000e680000000c00 */
        /* <DEDUP_REMOVED lines=18> */
[----:B-1----:R-:W-:-:S02]  /*31d0*/  F2FP.BF16.F32.PACK_AB R4, R5, R4 ;  /* 0x000000040504723e */ /* 0x002fc400000010ff */
[----:B------:R-:W-:Y:S02]  /*31e0*/  F2FP.BF16.F32.PACK_AB R7, R7, R6 ;  /* 0x000000060707723e */ /* 0x000fe400000010ff */
[----:B------:R-:W-:Y:S02]  /*31f0*/  F2FP.BF16.F32.PACK_AB R8, R9, R8 ;  /* 0x000000080908723e */ /* 0x000fe400000010ff */
[----:B------:R-:W-:Y:S02]  /*3200*/  F2FP.BF16.F32.PACK_AB R10, R11, R10 ;  /* 0x0000000a0b0a723e */ /* 0x000fe400000010ff */
[----:B------:R-:W-:-:S03]  /*3210*/  IADD3 R5, PT, PT, R31, -0x3, RZ ;  /* 0xfffffffd1f057810 */ /* 0x000fc60007ffe0ff */
[----:B--2---:R-:W-:Y:S05]  /*3220*/  @P0 BRA `(.L_x_18284) ;  /* 0x0000000000780947 */ /* 0x004fea0003800000 */
        /* <DEDUP_REMOVED lines=8> */
[----:B-----5:R-:W-:-:S02]  /*32b0*/  PRMT R6, R46, 0x7632, R6 ;  /* 0x000076322e067816 */ /* 0x020fc40000000006 */
[----:B------:R-:W-:Y:S02]  /*32c0*/  IADD3 R49, PT, PT, R31, 0x3, RZ ;  /* 0x000000031f317810 */ /* 0x000fe40007ffe0ff */
[----:B------:R-:W-:Y:S02]  /*32d0*/  SEL R46, R46, RZ, !P1 ;  /* 0x000000ff2e2e7207 */ /* 0x000fe40004800000 */
[-C--:B------:R-:W-:Y:S02]  /*32e0*/  ISETP.GE.AND P1, PT, R9, R20.reuse, PT ;  /* 0x000000140900720c */ /* 0x080fe40003f26270 */
[-C--:B------:R-:W-:Y:S02]  /*32f0*/  ISETP.GE.AND P2, PT, R11, R20.reuse, PT ;  /* 0x000000140b00720c */ /* 0x080fe40003f46270 */
[----:B------:R-:W-:Y:S02]  /*3300*/  SEL R9, R6, RZ, !P6 ;  /* 0x000000ff06097207 */ /* 0x000fe40007000000 */
        /* <DEDUP_REMOVED lines=16> */
.L_x_18284:
[----:B------:R-:W-:Y:S05]  /*3410*/  BSYNC.RECONVERGENT B1 ;  /* 0x0000000000017941 */ /* 0x000fea0003800200 */
.L_x_18283:
        /* <DEDUP_REMOVED lines=9> */
[----:B------:R-:W-:Y:S01]  /*34b0*/  SHF.L.U32 R9, R9, 0x10, RZ ;  /* 0x0000001009097819 */ /* 0x000fe200000006ff */
[----:B------:R-:W-:Y:S01]  /*34c0*/  IMAD.U32 R45, R13, 0x10000, RZ ;  /* 0x000100000d2d7824 */ /* 0x000fe200078e00ff */
[----:B------:R-:W-:-:S02]  /*34d0*/  SHF.L.U32 R46, R12, 0x10, RZ ;  /* 0x000000100c2e7819 */ /* 0x000fc400000006ff */
[----:B------:R-:W-:Y:S01]  /*34e0*/  PRMT R44, R13, 0x7632, R44 ;  /* 0x000076320d2c7816 */ /* 0x000fe2000000002c */
[----:B------:R-:W-:Y:S01]  /*34f0*/  FADD.FTZ R12, R6, R9 ;  /* 0x00000009060c7221 */ /* 0x000fe20000010000 */
[----:B------:R-:W-:Y:S01]  /*3500*/  PRMT R6, R47, 0x7610, R6 ;  /* 0x000076102f067816 */ /* 0x000fe20000000006 */
[----:B------:R-:W-:Y:S01]  /*3510*/  FADD.FTZ R13, R11, R46 ;  /* 0x0000002e0b0d7221 */ /* 0x000fe20000010000 */
[----:B------:R-:W-:Y:S02]  /*3520*/  SHF.L.U32 R44, R44, 0x10, RZ ;  /* 0x000000102c2c7819 */ /* 0x000fe400000006ff */
[----:B------:R-:W-:Y:S01]  /*3530*/  PRMT R11, R47, 0x7632, R11 ;  /* 0x000076322f0b7816 */ /* 0x000fe2000000000b */
[----:B------:R-:W-:Y:S01]  /*3540*/  FADD.FTZ R12, R12, R13 ;  /* 0x0000000d0c0c7221 */ /* 0x000fe20000010000 */
[----:B------:R-:W-:Y:S02]  /*3550*/  IMAD.U32 R6, R6, 0x10000, RZ ;  /* 0x0001000006067824 */ /* 0x000fe400078e00ff */
[----:B------:R-:W-:Y:S01]  /*3560*/  FADD.FTZ R9, R45, R44 ;  /* 0x0000002c2d097221 */ /* 0x000fe20000010000 */
[----:B------:R-:W-:Y:S01]  /*3570*/  SHF.L.U32 R11, R11, 0x10, RZ ;  /* 0x000000100b0b7819 */ /* 0x000fe200000006ff */
[----:B------:R-:W-:Y:S06]  /*3580*/  @P0 BRA `(.L_x_18286) ;  /* 0x0000000000780947 */ /* 0x000fec0003800000 */
[C---:B------:R-:W-:Y:S01]  /*3590*/  VIADD R13, R31.reuse, 0xffffffff ;  /* 0xffffffff1f0d7836 */ /* 0x040fe20000000000 */
[C---:B------:R-:W-:Y:S01]  /*35a0*/  IADD3 R45, PT, PT, R31.reuse, 0x1, RZ ;  /* 0x000000011f2d7810 */ /* 0x040fe20007ffe0ff */
[C---:B------:R-:W-:Y:S01]  /*35b0*/  VIADD R47, R31.reuse, 0x2 ;  /* 0x000000021f2f7836 */ /* 0x040fe20000000000 */
[-C--:B------:R-:W-:Y:S02]  /*35c0*/  ISETP.GE.AND P6, PT, R31, R20.reuse, PT ;  /* 0x000000141f00720c */ /* 0x080fe40003fc6270 */
[-C--:B------:R-:W-:Y:S02]  /*35d0*/  ISETP.GE.AND P1, PT, R13, R20.reuse, PT ;  /* 0x000000140d00720c */ /* 0x080fe40003f26270 */
[-C--:B------:R-:W-:Y:S02]  /*35e0*/  ISETP.GE.AND P5, PT, R45, R20.reuse, PT ;  /* 0x000000142d00720c */ /* 0x080fe40003fa6270 */
[----:B------:R-:W-:Y:S01]  /*35f0*/  ISETP.GE.AND P4, PT, R47, R20, PT ;  /* 0x000000142f00720c */ /* 0x000fe20003f86270 */
[C---:B------:R-:W-:Y:S01]  /*3600*/  VIADD R47, R31.reuse, 0x4 ;  /* 0x000000041f2f7836 */ /* 0x040fe20000000000 */
[----:B------:R-:W-:-:S02]  /*3610*/  IADD3 R45, PT, PT, R31, -0x2, RZ ;  /* 0xfffffffe1f2d7810 */ /* 0x000fc40007ffe0ff */
[C---:B------:R-:W-:Y:S02]  /*3620*/  PRMT R13, R42.reuse, 0x7632, R13 ;  /* 0x000076322a0d7816 */ /* 0x040fe4000000000d */
[----:B------:R-:W-:Y:S02]  /*3630*/  IADD3 R49, PT, PT, R31, 0x3, RZ ;  /* 0x000000031f317810 */ /* 0x000fe40007ffe0ff */
[----:B------:R-:W-:Y:S02]  /*3640*/  SEL R42, R42, RZ, !P1 ;  /* 0x000000ff2a2a7207 */ /* 0x000fe40004800000 */
        /* <DEDUP_REMOVED lines=18> */
.L_x_18286:
[----:B------:R-:W-:Y:S05]  /*3770*/  BSYNC.RECONVERGENT B1 ;  /* 0x0000000000017941 */ /* 0x000fea0003800200 */
.L_x_18285:
[----:B------:R-:W-:Y:S01]  /*3780*/  FADD.FTZ R6, R6, R11 ;  /* 0x0000000b06067221 */ /* 0x000fe20000010000 */
[----:B------:R-:W-:Y:S02]  /*3790*/  HFMA2.BF16_V2 R11, R7, R42, -RZ ;  /* 0x0000002a070b7231 */ /* 0x000fe400003000ff */
[----:B------:R-:W-:Y:S01]  /*37a0*/  FADD.FTZ R9, R12, R9 ;  /* 0x000000090c097221 */ /* 0x000fe20000010000 */
[----:B------:R-:W-:Y:S01]  /*37b0*/  HMUL2.BF16_V2 R43, R4, R43 ;  /* 0x0000002b042b7232 */ /* 0x000fe20000200000 */
[----:B------:R-:W-:Y:S01]  /*37c0*/  BSSY.RECONVERGENT B1, `(.L_x_18287) ;  /* 0x0000025000017945 */ /* 0x000fe20003800200 */
[----:B------:R-:W-:Y:S01]  /*37d0*/  HMUL2.BF16_V2 R12, R8, R41 ;  /* 0x00000029080c7232 */ /* 0x000fe20000200000 */
[C---:B------:R-:W-:Y:S02]  /*37e0*/  PRMT R41, R11.reuse, 0x7610, R41 ;  /* 0x000076100b297816 */ /* 0x040fe40000000029 */
[----:B------:R-:W-:Y:S02]  /*37f0*/  PRMT R13, R11, 0x7632, R13 ;  /* 0x000076320b0d7816 */ /* 0x000fe4000000000d */
[----:B------:R-:W-:-:S02]  /*3800*/  PRMT R42, R43, 0x7632, R42 ;  /* 0x000076322b2a7816 */ /* 0x000fc4000000002a */
        /* <DEDUP_REMOVED lines=32> */
.L_x_18288:
[----:B------:R-:W-:Y:S05]  /*3a10*/  BSYNC.RECONVERGENT B1 ;  /* 0x0000000000017941 */ /* 0x000fea0003800200 */
.L_x_18287:
[----:B------:R-:W-:Y:S01]  /*3a20*/  SHF.L.U32 R42, R42, 0x10, RZ ;  /* 0x000000102a2a7819 */ /* 0x000fe200000006ff */
[----:B------:R-:W-:Y:S01]  /*3a30*/  IMAD.U32 R43, R43, 0x10000, RZ ;  /* 0x000100002b2b7824 */ /* 0x000fe200078e00ff */
[----:B------:R-:W-:Y:S01]  /*3a40*/  SHF.L.U32 R44, R13, 0x10, RZ ;  /* 0x000000100d2c7819 */ /* 0x000fe200000006ff */
[----:B------:R-:W-:Y:S01]  /*3a50*/  IMAD.U32 R13, R12, 0x10000, RZ ;  /* 0x000100000c0d7824 */ /* 0x000fe200078e00ff */
[----:B------:R-:W-:Y:S01]  /*3a60*/  SHF.L.U32 R46, R11, 0x10, RZ ;  /* 0x000000100b2e7819 */ /* 0x000fe200000006ff */
[----:B------:R-:W-:Y:S02]  /*3a70*/  HFMA2.BF16_V2 R40, R4, R40, -RZ ;  /* 0x0000002804287231 */ /* 0x000fe400003000ff */
[----:B------:R-:W-:Y:S01]  /*3a80*/  FADD.FTZ R12, R43, R42 ;  /* 0x0000002a2b0c7221 */ /* 0x000fe20000010000 */
[----:B------:R-:W-:Y:S02]  /*3a90*/  HMUL2.BF16_V2 R42, R7, R39 ;  /* 0x00000027072a7232 */ /* 0x000fe40000200000 */
[----:B------:R-:W-:-:S02]  /*3aa0*/  IMAD.U32 R41, R41, 0x10000, RZ ;  /* 0x0001000029297824 */ /* 0x000fc400078e00ff */
[----:B------:R-:W-:Y:S01]  /*3ab0*/  FADD.FTZ R11, R13, R46 ;  /* 0x0000002e0d0b7221 */ /* 0x000fe20000010000 */
[C---:B------:R-:W-:Y:S01]  /*3ac0*/  PRMT R13, R40.reuse, 0x7610, R13 ;  /* 0x00007610280d7816 */ /* 0x040fe2000000000d */
[----:B------:R-:W-:Y:S01]  /*3ad0*/  HMUL2.BF16_V2 R38, R8, R38 ;  /* 0x0000002608267232 */ /* 0x000fe20000200000 */
        /* <DEDUP_REMOVED lines=8> */
[----:B------:R-:W-:Y:S01]  /*3b60*/  SHF.L.U32 R39, R42, 0x10, RZ ;  /* 0x000000102a277819 */ /* 0x000fe200000006ff */
[----:B------:R-:W-:-:S02]  /*3b70*/  HFMA2.BF16_V2 R32, R10, R32, -RZ ;  /* 0x000000200a207231 */ /* 0x000fc400003000ff */
[----:B------:R-:W-:Y:S01]  /*3b80*/  FADD.FTZ R11, R12, R11 ;  /* 0x0000000b0c0b7221 */ /* 0x000fe20000010000 */
[----:B------:R-:W-:Y:S01]  /*3b90*/  FADD.FTZ R44, R13, R44 ;  /* 0x0000002c0d2c7221 */ /* 0x000fe20000010000 */
[----:B------:R-:W-:Y:S01]  /*3ba0*/  FADD.FTZ R9, R9, R6 ;  /* 0x0000000609097221 */ /* 0x000fe20000010000 */
[----:B------:R-:W-:Y:S01]  /*3bb0*/  FADD.FTZ R41, R40, R39 ;  /* 0x0000002728297221 */ /* 0x000fe20000010000 */
[----:B------:R-:W-:Y:S01]  /*3bc0*/  HFMA2.BF16_V2 R39, R10, R37, -RZ ;  /* 0x000000250a277231 */ /* 0x000fe200003000ff */
[C---:B------:R-:W-:Y:S01]  /*3bd0*/  PRMT R37, R38.reuse, 0x7610, R37 ;  /* 0x0000761026257816 */ /* 0x040fe20000000025 */
[----:B------:R-:W-:Y:S01]  /*3be0*/  BSSY.RECONVERGENT B1, `(.L_x_18289) ;  /* 0x0000034000017945 */ /* 0x000fe20003800200 */
        /* <DEDUP_REMOVED lines=10> */
[----:B------:R-:W-:-:S02]  /*3c90*/  SHF.L.U32 R32, R32, 0x10, RZ ;  /* 0x0000001020207819 */ /* 0x000fc400000006ff */
        /* <DEDUP_REMOVED lines=22> */
[-C--:B------:R-:W-:Y:S02]  /*3e00*/  ISETP.GE.AND P1, PT, R13, R20.reuse, PT ;  /* 0x000000140d00720c */ /* 0x080fe40003f26270 */
[----:B------:R-:W-:Y:S02]  /*3e10*/  ISETP.GE.AND P6, PT, R31, R20, PT ;  /* 0x000000141f00720c */ /* 0x000fe40003fc6270 */
[----:B------:R-:W-:-:S02]  /*3e20*/  PRMT R6, R34, 0x7632, R6 ;  /* 0x0000763222067816 */ /* 0x000fc40000000006 */
        /* <DEDUP_REMOVED lines=15> */
.L_x_18290:
[----:B------:R-:W-:Y:S05]  /*3f20*/  BSYNC.RECONVERGENT B1 ;  /* 0x0000000000017941 */ /* 0x000fea0003800200 */
.L_x_18289:
        /* <DEDUP_REMOVED lines=33> */
.L_x_18282:
[----:B---34-:R-:W-:Y:S05]  /*4140*/  BSYNC.RECONVERGENT B0 ;  /* 0x0000000000007941 */ /* 0x018fea0003800200 */
.L_x_18281:
[----:B------:R-:W3:Y:S01]  /*4150*/  SHFL.BFLY PT, R3, R22, 0x1, 0x1f ;  /* 0x0c201f0016037f89 */ /* 0x000ee200000e0000 */
[----:B------:R-:W-:Y:S01]  /*4160*/  ISETP.NE.AND P3, PT, R26, RZ, PT ;  /* 0x000000ff1a00720c */ /* 0x000fe20003f65270 */
[----:B------:R-:W-:Y:S01]  /*4170*/  BSSY.RECONVERGENT B0, `(.L_x_18292) ;  /* 0x0000017000007945 */ /* 0x000fe20003800200 */
[----:B-12---:R-:W-:Y:S01]  /*4180*/  LOP3.LUT R4, R16, 0x3c0, RZ, 0xc0, !PT ;  /* 0x000003c010047812 */ /* 0x006fe200078ec0ff */
[----:B------:R-:W1:Y:S01]  /*4190*/  SHFL.BFLY PT, R2, R19, 0x1, 0x1f ;  /* 0x0c201f0013027f89 */ /* 0x000e6200000e0000 */
[----:B------:R-:W-:Y:S01]  /*41a0*/  SHF.R.U32.HI R15, RZ, 0x1, R15 ;  /* 0x00000001ff0f7819 */ /* 0x000fe2000001160f */
[----:B------:R-:W-:Y:S01]  /*41b0*/  BAR.SYNC.DEFER_BLOCKING 0x0 ;  /* 0x0000000000007b1d */ /* 0x000fe20000010000 */
[----:B------:R-:W-:-:S03]  /*41c0*/  ISETP.NE.OR P0, PT, R4, 0x40, P3 ;  /* 0x000000400400780c */ /* 0x000fc60001f05670 */
[----:B------:R-:W-:Y:S02]  /*41d0*/  IMAD R14, R14, 0x40, R15 ;  /* 0x000000400e0e7824 */ /* 0x000fe400078e020f */
[----:B------:R-:W2:Y:S04]  /*41e0*/  SHFL.BFLY PT, R5, R18, 0x1, 0x1f ;  /* 0x0c201f0012057f89 */ /* 0x000ea800000e0000 */
[----:B------:R-:W4:Y:S01]  /*41f0*/  SHFL.BFLY PT, R6, R17, 0x1, 0x1f ;  /* 0x0c201f0011067f89 */ /* 0x000f2200000e0000 */
[----:B---3--:R-:W-:Y:S01]  /*4200*/  FADD.FTZ R3, R3, R22 ;  /* 0x0000001603037221 */ /* 0x008fe20000010000 */
[----:B-1----:R-:W-:Y:S01]  /*4210*/  FADD.FTZ R4, R2, R19 ;  /* 0x0000001302047221 */ /* 0x002fe20000010000 */
[----:B--2---:R-:W-:Y:S01]  /*4220*/  FADD.FTZ R5, R5, R18 ;  /* 0x0000001205057221 */ /* 0x004fe20000010000 */
[----:B----4-:R-:W-:Y:S01]  /*4230*/  FADD.FTZ R6, R6, R17 ;  /* 0x0000001106067221 */ /* 0x010fe20000010000 */
[----:B------:R-:W-:Y:S06]  /*4240*/  @P0 BRA `(.L_x_18293) ;  /* 0x0000000000240947 */ /* 0x000fec0003800000 */
        /* <DEDUP_REMOVED lines=9> */
.L_x_18293:
[----:B------:R-:W-:Y:S05]  /*42e0*/  BSYNC.RECONVERGENT B0 ;  /* 0x0000000000007941 */ /* 0x000fea0003800200 */
.L_x_18292:
        /* <DEDUP_REMOVED lines=9> */
[----:B------:R-:W-:Y:S02]  /*4380*/  LEA R14, R14, UR4, 0x2 ;  /* 0x000000040e0e7c11 */ /* 0x000fe4000f8e10ff */
[----:B------:R-:W-:-:S03]  /*4390*/  @!P1 LEA R15, R15, UR4, 0x2 ;  /* 0x000000040f0f9c11 */ /* 0x000fc6000f8e10ff */
[----:B-1----:R-:W1:Y:S04]  /*43a0*/  @!P0 LDS R2, [R14] ;  /* 0x000000000e028984 */ /* 0x002e680000000800 */
[----:B------:R-:W2:Y:S04]  /*43b0*/  @!P0 LDS R7, [R14+0x40] ;  /* 0x000040000e078984 */ /* 0x000ea80000000800 */
[----:B------:R-:W3:Y:S04]  /*43c0*/  @!P0 LDS R8, [R14+0x80] ;  /* 0x000080000e088984 */ /* 0x000ee80000000800 */
[----:B------:R-:W4:Y:S01]  /*43d0*/  @!P0 LDS R9, [R14+0xc0] ;  /* 0x0000c0000e098984 */ /* 0x000f220000000800 */
[----:B-1----:R-:W-:Y:S01]  /*43e0*/  @!P0 FADD.FTZ R3, R2, R3 ;  /* 0x0000000302038221 */ /* 0x002fe20000010000 */
        /* <DEDUP_REMOVED lines=13> */
[----:B------:R1:W0:Y:S01]  /*44c0*/  @!P2 LDS R9, [R14+0xc0] ;  /* 0x0000c0000e09a984 */ /* 0x0002220000000800 */
        /* <DEDUP_REMOVED lines=8> */
[----:B------:R-:W-:Y:S01]  /*4550*/  SHF.R.U32.HI R11, RZ, 0x1, R16 ;  /* 0x00000001ff0b7819 */ /* 0x000fe20000011610 */
[----:B-12---:R-:W-:Y:S01]  /*4560*/  @!P2 FADD.FTZ R3, R2, R3 ;  /* 0x000000030203a221 */ /* 0x006fe20000010000 */
[----:B------:R-:W-:Y:S01]  /*4570*/  SHF.L.U32 R0, R0, 0x6, RZ ;  /* 0x0000000600007819 */ /* 0x000fe200000006ff */
[----:B---3--:R-:W-:Y:S01]  /*4580*/  @!P2 FADD.FTZ R4, R7, R4 ;  /* 0x000000040704a221 */ /* 0x008fe20000010000 */
[----:B----4-:R-:W-:Y:S01]  /*4590*/  @!P2 FADD.FTZ R5, R8, R5 ;  /* 0x000000050805a221 */ /* 0x010fe20000010000 */
[----:B0-----:R-:W-:-:S03]  /*45a0*/  @!P2 FADD.FTZ R6, R9, R6 ;  /* 0x000000060906a221 */ /* 0x001fc60000010000 */
[----:B------:R-:W-:Y:S02]  /*45b0*/  F2FP.BF16.F32.PACK_AB R4, R4, R3 ;  /* 0x000000030404723e */ /* 0x000fe400000010ff */
[----:B------:R-:W-:-:S04]  /*45c0*/  F2FP.BF16.F32.PACK_AB R5, R6, R5 ;  /* 0x000000050605723e */ /* 0x000fc800000010ff */
[----:B------:R-:W-:Y:S01]  /*45d0*/  PRMT R6, R5, 0x7632, R6 ;  /* 0x0000763205067816 */ /* 0x000fe20000000006 */
[----:B-----5:R-:W-:-:S06]  /*45e0*/  USHF.L.U32 UR4, UR4, 0x6, URZ ;  /* 0x0000000604047899 */ /* 0x020fcc00080006ff */
[----:B------:R-:W-:-:S04]  /*45f0*/  IADD3 R0, P0, P1, R11, UR4, R0 ;  /* 0x000000040b007c10 */ /* 0x000fc8000f91e000 */
[----:B------:R-:W-:Y:S02]  /*4600*/  IADD3.X R7, PT, PT, RZ, RZ, RZ, P0, P1 ;  /* 0x000000ffff077210 */ /* 0x000fe400007e24ff */
[----:B------:R-:W-:-:S04]  /*4610*/  LEA R2, P0, R0, UR6, 0x1 ;  /* 0x0000000600027c11 */ /* 0x000fc8000f8008ff */
[----:B------:R-:W-:Y:S02]  /*4620*/  LEA.HI.X R3, R0, UR7, R7, 0x1, P0 ;  /* 0x0000000700037c11 */ /* 0x000fe400080f0c07 */
[----:B------:R-:W-:-:S03]  /*4630*/  PRMT R0, R4, 0x7632, R0 ;  /* 0x0000763204007816 */ /* 0x000fc60000000000 */
[----:B------:R-:W-:Y:S04]  /*4640*/  STG.E.U16 desc[UR8][R2.64], R4 ;  /* 0x0000000402007986 */ /* 0x000fe8000c101508 */
[----:B------:R-:W-:Y:S04]  /*4650*/  STG.E.U16 desc[UR8][R2.64+0x20], R0 ;  /* 0x0000200002007986 */ /* 0x000fe8000c101508 */
[----:B------:R-:W-:Y:S04]  /*4660*/  STG.E.U16 desc[UR8][R2.64+0x40], R5 ;  /* 0x0000400502007986 */ /* 0x000fe8000c101508 */
[----:B------:R-:W-:Y:S01]  /*4670*/  STG.E.U16 desc[UR8][R2.64+0x60], R6 ;  /* 0x0000600602007986 */ /* 0x000fe2000c101508 */
[----:B------:R-:W-:Y:S05]  /*4680*/  EXIT ;  /* 0x000000000000794d */ /* 0x000fea0003800000 */
.L_x_18258:
[----:B------:R-:W-:Y:S01]  /*4690*/  BSSY B1, `(.L_x_18294) ;  /* 0x0000007000017945 */ /* 0x000fe20003800000 */
[----:B------:R-:W-:Y:S01]  /*46a0*/  IMAD.MOV.U32 R50, RZ, RZ, 0x1 ;  /* 0x00000001ff327424 */ /* 0x000fe200078e00ff */
[----:B------:R-:W-:Y:S01]  /*46b0*/  MOV R11, 0x1f ;  /* 0x0000001f000b7802 */ /* 0x000fe20000000f00 */
[----:B------:R-:W-:-:S07]  /*46c0*/  IMAD.MOV.U32 R10, RZ, RZ, -0x1 ;  /* 0xffffffffff0a7424 */ /* 0x000fce00078e00ff */
[----:B------:R-:W-:Y:S05]  /*46d0*/  WARPSYNC.COLLECTIVE R10, `(.L_x_18295) ;  /* 0x000000000a087348 */ /* 0x000fea0003c00000 */
[----:B------:R0:W1:Y:S02]  /*46e0*/  SHFL.BFLY P3, R53, R55, R50, R11 ;  /* 0x0c00003237357389 */ /* 0x000064000006000b */
[----:B01----:R-:W-:Y:S05]  /*46f0*/  ENDCOLLECTIVE ;  /* 0x000000000000791b */ /* 0x003fea0003800000 */
.L_x_18295:
[----:B------:R-:W-:Y:S05]  /*4700*/  BSYNC B1 ;  /* 0x0000000000017941 */ /* 0x000fea0003800000 */
.L_x_18294:
[----:B------:R-:W-:Y:S01]  /*4710*/  MOV R10, R53 ;  /* 0x00000035000a7202 */ /* 0x000fe20000000f00 */
[----:B------:R-:W-:Y:S06]  /*4720*/  BRA `(.L_x_18296) ;  /* 0xffffffc800bc7947 */ /* 0x000fec000383ffff */
.L_x_18260:
[----:B------:R-:W-:Y:S01]  /*4730*/  HFMA2 R50, -RZ, RZ, 0, 9.5367431640625e-07 ;  /* 0x00000010ff327431 */ /* 0x000fe200000001ff */
[----:B------:R-:W-:Y:S01]  /*4740*/  BSSY B0, `(.L_x_18297) ;  /* 0x0000007000007945 */ /* 0x000fe20003800000 */
[----:B0-----:R-:W-:Y:S01]  /*4750*/  IMAD.MOV.U32 R55, RZ, RZ, R19 ;  /* 0x000000ffff377224 */ /* 0x001fe200078e0013 */
[----:B------:R-:W-:Y:S01]  /*4760*/  MOV R10, 0xffffffff ;  /* 0xffffffff000a7802 */ /* 0x000fe20000000f00 */
[----:B------:R-:W-:-:S07]  /*4770*/  IMAD.MOV.U32 R11, RZ, RZ, 0x1f ;  /* 0x0000001fff0b7424 */ /* 0x000fce00078e00ff */
[----:B-----5:R-:W-:Y:S05]  /*4780*/  WARPSYNC.COLLECTIVE R10, `(.L_x_18298) ;  /* 0x000000000a087348 */ /* 0x020fea0003c00000 */
[----:B------:R0:W1:Y:S02]  /*4790*/  SHFL.BFLY P3, R53, R55, R50, R11 ;  /* 0x0c00003237357389 */ /* 0x000064000006000b */
[----:B01---5:R-:W-:Y:S05]  /*47a0*/  ENDCOLLECTIVE ;  /* 0x000000000000791b */ /* 0x023fea0003800000 */
.L_x_18298:
[----:B------:R-:W-:Y:S05]  /*47b0*/  BSYNC B0 ;  /* 0x0000000000007941 */ /* 0x000fea0003800000 */
.L_x_18297:
        /* <DEDUP_REMOVED lines=9> */
.L_x_18299:
[----:B------:R-:W-:Y:S01]  /*4850*/  HFMA2 R50, -RZ, RZ, 0, 2.384185791015625e-07 ;  /* 0x00000004ff327431 */ /* 0x000fe200000001ff */
[----:B------:R-:W-:-:S04]  /*4860*/  MOV R5, R53 ;  /* 0x0000003500057202 */ /* 0x000fc80000000f00 */
[----:B------:R-:W-:-:S05]  /*4870*/  FMNMX.FTZ R5, R4, R5, !PT ;  /* 0x0000000504057209 */ /* 0x000fca0007810000 */
[----:B------:R-:W-:-:S07]  /*4880*/  IMAD.MOV.U32 R55, RZ, RZ, R5 ;  /* 0x000000ffff377224 */ /* 0x000fce00078e0005 */
[----:B------:R-:W-:Y:S05]  /*4890*/  WARPSYNC.COLLECTIVE R10, `(.L_x_18300) ;  /* 0x000000000a087348 */ /* 0x000fea0003c00000 */
[----:B------:R0:W1:Y:S02]  /*48a0*/  SHFL.BFLY P3, R53, R55, R50, R11 ;  /* 0x0c00003237357389 */ /* 0x000064000006000b */
[----:B01----:R-:W-:Y:S05]  /*48b0*/  ENDCOLLECTIVE ;  /* 0x000000000000791b */ /* 0x003fea0003800000 */
.L_x_18300:
[----:B------:R-:W-:Y:S02]  /*48c0*/  IMAD.MOV.U32 R50, RZ, RZ, 0x2 ;  /* 0x00000002ff327424 */ /* 0x000fe400078e00ff */
[----:B------:R-:W-:-:S05]  /*48d0*/  IMAD.MOV.U32 R6, RZ, RZ, R53 ;  /* 0x000000ffff067224 */ /* 0x000fca00078e0035 */
[----:B------:R-:W-:-:S04]  /*48e0*/  FMNMX.FTZ R6, R5, R6, !PT ;  /* 0x0000000605067209 */ /* 0x000fc80007810000 */
[----:B------:R-:W-:-:S07]  /*48f0*/  MOV R55, R6 ;  /* 0x0000000600377202 */ /* 0x000fce0000000f00 */
[----:B------:R-:W-:Y:S05]  /*4900*/  WARPSYNC.COLLECTIVE R10, `(.L_x_18301) ;  /* 0x000000000a087348 */ /* 0x000fea0003c00000 */
[----:B------:R0:W1:Y:S02]  /*4910*/  SHFL.BFLY P3, R53, R55, R50, R11 ;  /* 0x0c00003237357389 */ /* 0x000064000006000b */
[----:B01----:R-:W-:Y:S05]  /*4920*/  ENDCOLLECTIVE ;  /* 0x000000000000791b */ /* 0x003fea0003800000 */
.L_x_18301:
[----:B------:R-:W-:Y:S01]  /*4930*/  MOV R7, R53 ;  /* 0x0000003500077202 */ /* 0x000fe20000000f00 */
[----:B------:R-:W-:Y:S06]  /*4940*/  BRA `(.L_x_18302) ;  /* 0xffffffc800cc7947 */ /* 0x000fec000383ffff */
.L_x_18303:
        /* <DEDUP_REMOVED lines=11> */
.L_x_25921:


//--------------------- .text._ZN4vllm25paged_attention_v1_kernelI13__nv_bfloat16S1_Li32ELi16ELi128ELNS_18Fp8KVCacheDataTypeE0ELb0EEEvPT_PKS3_PKT0_S9_ifPKiSB_iPKfiiiSD_SD_iiiii --------------------------
	.section	.text._ZN4vllm25paged_attention_v1_kernelI13__nv_bfloat16S1_Li32ELi16ELi128ELNS_18Fp8KVCacheDataTypeE0ELb0EEEvPT_PKS3_PKT0_S9_ifPKiSB_iPKfiiiSD_SD_iiiii,"ax",@progbits
	.align	128
        .global         _ZN4vllm25paged_attention_v1_kernelI13__nv_bfloat16S1_Li32ELi16ELi128ELNS_18Fp8KVCacheDataTypeE0ELb0EEEvPT_PKS3_PKT0_S9_ifPKiSB_iPKfiiiSD_SD_iiiii
        .type           _ZN4vllm25paged_attention_v1_kernelI13__nv_bfloat16S1_Li32ELi16ELi128ELNS_18Fp8KVCacheDataTypeE0ELb0EEEvPT_PKS3_PKT0_S9_ifPKiSB_iPKfiiiSD_SD_iiiii,@function
        .size           _ZN4vllm25paged_attention_v1_kernelI13__nv_bfloat16S1_Li32ELi16ELi128ELNS_18Fp8KVCacheDataTypeE0ELb0EEEvPT_PKS3_PKT0_S9_ifPKiSB_iPKfiiiSD_SD_iiiii,(.L_x_25922 - _ZN4vllm25paged_attention_v1_kernelI13__nv_bfloat16S1_Li32ELi16ELi128ELNS_18Fp8KVCacheDataTypeE0ELb0EEEvPT_PKS3_PKT0_S9_ifPKiSB_iPKfiiiSD_SD_iiiii)
        .other          _ZN4vllm25paged_attention_v1_kernelI13__nv_bfloat16S1_Li32ELi16ELi128ELNS_18Fp8KVCacheDataTypeE0ELb0EEEvPT_PKS3_PKT0_S9_ifPKiSB_iPKfiiiSD_SD_iiiii,@"STO_CUDA_ENTRY STV_DEFAULT"
_ZN4vllm25paged_attention_v1_kernelI13__nv_bfloat16S1_Li32ELi16ELi128ELNS_18Fp8KVCacheDataTypeE0ELb0EEEvPT_PKS3_PKT0_S9_ifPKiSB_iPKfiiiSD_SD_iiiii:
.text._ZN4vllm25paged_attention_v1_kernelI13__nv_bfloat16S1_Li32ELi16ELi128ELNS_18Fp8KVCacheDataTypeE0ELb0EEEvPT_PKS3_PKT0_S9_ifPKiSB_iPKfiiiSD_SD_iiiii:
        /* <DEDUP_REMOVED lines=8> */
[----:B------:R-:W4:Y:S08]  /*0080*/  LDC.64 R8, c[0x0][0x3c0] ;  /* 0x0000f000ff087b82 */ /* 0x000f300000000a00 */
[----:B------:R-:W4:Y:S01]  /*0090*/  LDC R13, c[0x0][0x370] ;  /* 0x0000dc00ff0d7b82 */ /* 0x000f220000000800 */
[----:B------:R-:W-:-:S07]  /*00a0*/  HFMA2 R20, -RZ, RZ, 0, 0 ;  /* 0x00000000ff147431 */ /* 0x000fce00000001ff */
[----:B------:R-:W4:Y:S01]  /*00b0*/  S2UR UR7, SR_CgaCtaId ;  /* 0x00000000000779c3 */ /* 0x000f220000008800 */
[----:B0-----:R-:W-:Y:S01]  /*00c0*/  ISETP.GT.U32.AND P1, PT, R2, 0x7, PT ;  /* 0x000000070200780c */ /* 0x001fe20003f24070 */
[----:B------:R-:W-:Y:S01]  /*00d0*/  UMOV UR5, 0x400 ;  /* 0x0000040000057882 */ /* 0x000fe20000000000 */
[C---:B-1----:R-:W-:Y:S01]  /*00e0*/  IMAD.WIDE.U32 R6, R15.reuse, 0x4, R6 ;  /* 0x000000040f067825 */ /* 0x042fe200078e0006 */
[----:B------:R-:W0:Y:S03]  /*00f0*/  LDCU UR12, c[0x0][0x3cc] ;  /* 0x00007980ff0c77ac */ /* 0x000e260008000800 */
[----:B--2---:R-:W-:Y:S01]  /*0100*/  IMAD R0, R15, UR4, RZ ;  /* 0x000000040f007c24 */ /* 0x004fe2000f8e02ff */
[----:B---3--:R1:W2:Y:S01]  /*0110*/  LDG.E.CONSTANT R14, desc[UR8][R6.64] ;  /* 0x00000008060e7981 */ /* 0x0082a2000c1e9900 */
[----:B----4-:R-:W-:Y:S01]  /*0120*/  ISETP.NE.U32.AND P0, PT, R8, RZ, PT ;  /* 0x000000ff0800720c */ /* 0x010fe20003f05070 */
[----:B------:R-:W3:Y:S03]  /*0130*/  LDCU UR4, c[0x0][0x3b8] ;  /* 0x00007700ff0477ac */ /* 0x000ee60008000800 */
[----:B------:R-:W-:Y:S01]  /*0140*/  ISETP.NE.AND.EX P0, PT, R9, RZ, PT, P0 ;  /* 0x000000ff0900720c */ /* 0x000fe20003f05300 */
[----:B------:R-:W4:Y:S01]  /*0150*/  @!P1 LDC.64 R10, c[0x0][0x388] ;  /* 0x0000e200ff0a9b82 */ /* 0x000f220000000a00 */
[----:B------:R-:W-:Y:S01]  /*0160*/  @!P1 IMAD.SHL.U32 R3, R2, 0x4, RZ ;  /* 0x0000000402039824 */ /* 0x000fe200078e00ff */
[----:B------:R-:W0:Y:S01]  /*0170*/  LDCU UR13, c[0x0][0x3a4] ;  /* 0x00007480ff0d77ac */ /* 0x000e220008000800 */
[----:B------:R-:W-:Y:S01]  /*0180*/  @!P1 IMAD.SHL.U32 R4, R16, 0x20, RZ ;  /* 0x0000002010049824 */ /* 0x000fe200078e00ff */
[----:B------:R-:W0:Y:S04]  /*0190*/  LDCU.64 UR14, c[0x0][0x390] ;  /* 0x00007200ff0e77ac */ /* 0x000e280008000a00 */
[----:B------:R-:W-:-:S02]  /*01a0*/  @!P1 IADD3 R3, P2, P3, R3, R0, R4 ;  /* 0x0000000003039210 */ /* 0x000fc40007b5e004 */
[----:B------:R-:W-:Y:S02]  /*01b0*/  SHF.R.S32.HI R0, RZ, 0x1f, R0 ;  /* 0x0000001fff007819 */ /* 0x000fe40000011400 */
[----:B------:R-:W3:Y:S02]  /*01c0*/  @P0 LDC.64 R8, c[0x0][0x3c0] ;  /* 0x0000f000ff080b82 */ /* 0x000ee40000000a00 */
[----:B------:R-:W-:Y:S02]  /*01d0*/  @!P1 IADD3.X R0, PT, PT, RZ, R0, RZ, P2, P3 ;  /* 0x00000000ff009210 */ /* 0x000fe400017e64ff */
[----:B----4-:R-:W-:-:S04]  /*01e0*/  @!P1 LEA R10, P2, R3, R10, 0x1 ;  /* 0x0000000a030a9211 */ /* 0x010fc800078408ff */
[----:B------:R-:W-:-:S05]  /*01f0*/  @!P1 LEA.HI.X R11, R3, R11, R0, 0x1, P2 ;  /* 0x0000000b030b9211 */ /* 0x000fca00010f0c00 */
[----:B------:R-:W4:Y:S04]  /*0200*/  @!P1 LDG.E.CONSTANT R4, desc[UR8][R10.64] ;  /* 0x000000080a049981 */ /* 0x000f28000c1e9900 */
[----:B------:R0:W4:Y:S01]  /*0210*/  @!P1 LDG.E.CONSTANT R5, desc[UR8][R10.64+0x4] ;  /* 0x000004080a059981 */ /* 0x000122000c1e9900 */
[----:B------:R-:W-:-:S04]  /*0220*/  IABS R3, R12 ;  /* 0x0000000c00037213 */ /* 0x000fc80000000000 */
[----:B------:R-:W1:Y:S08]  /*0230*/  I2F.RP R0, R3 ;  /* 0x0000000300007306 */ /* 0x000e700000209400 */
[----:B-1----:R-:W1:Y:S02]  /*0240*/  MUFU.RCP R0, R0 ;  /* 0x0000000000007308 */ /* 0x002e640000001000 */
[----:B-1----:R-:W-:-:S06]  /*0250*/  VIADD R6, R0, 0xffffffe ;  /* 0x0ffffffe00067836 */ /* 0x002fcc0000000000 */
[----:B------:R1:W0:Y:S01]  /*0260*/  F2I.FTZ.U32.TRUNC.NTZ R7, R6 ;  /* 0x0000000600077305 */ /* 0x000222000021f000 */
[----:B---3--:R-:W-:-:S05]  /*0270*/  @P0 IMAD.WIDE.U32 R8, R16, 0x4, R8 ;  /* 0x0000000410080825 */ /* 0x008fca00078e0008 */
[----:B------:R3:W5:Y:S01]  /*0280*/  @P0 LDG.E.CONSTANT R20, desc[UR8][R8.64] ;  /* 0x0000000808140981 */ /* 0x000762000c1e9900 */
[----:B-1----:R-:W-:Y:S01]  /*0290*/  MOV R6, RZ ;  /* 0x000000ff00067202 */ /* 0x002fe20000000f00 */
[----:B0-----:R-:W-:-:S04]  /*02a0*/  IMAD.MOV R10, RZ, RZ, -R7 ;  /* 0x000000ffff0a7224 */ /* 0x001fc800078e0a07 */
[----:B------:R-:W-:Y:S01]  /*02b0*/  IMAD R11, R10, R3, RZ ;  /* 0x000000030a0b7224 */ /* 0x000fe200078e02ff */
[----:B---3--:R-:W-:-:S03]  /*02c0*/  IABS R8, R13 ;  /* 0x0000000d00087213 */ /* 0x008fc60000000000 */
        /* <DEDUP_REMOVED lines=20> */
[----:B------:R-:W-:Y:S01]  /*0410*/  IABS R0, R16 ;  /* 0x0000001000007213 */ /* 0x000fe20000000000 */
[----:B0-----:R-:W-:Y:S02]  /*0420*/  HFMA2 R6, -RZ, RZ, 0, 0 ;  /* 0x00000000ff067431 */ /* 0x001fe400000001ff */
[----:B-1----:R-:W-:-:S04]  /*0430*/  IMAD.MOV R8, RZ, RZ, -R7 ;  /* 0x000000ffff087224 */ /* 0x002fc800078e0a07 */
[----:B------:R-:W-:Y:S01]  /*0440*/  IMAD R3, R8, R9, RZ ;  /* 0x0000000908037224 */ /* 0x000fe200078e02ff */
[----:B------:R-:W-:-:S03]  /*0450*/  IABS R8, R11 ;  /* 0x0000000b00087213 */ /* 0x000fc60000000000 */
[----:B------:R-:W-:-:S04]  /*0460*/  IMAD.HI.U32 R7, R7, R3, R6 ;  /* 0x0000000307077227 */ /* 0x000fc800078e0006 */
[----:B------:R-:W-:Y:S02]  /*0470*/  IMAD.MOV R3, RZ, RZ, -R8 ;  /* 0x000000ffff037224 */ /* 0x000fe400078e0a08 */
[----:B------:R-:W-:-:S04]  /*0480*/  IMAD.HI.U32 R19, R7, R0, RZ ;  /* 0x0000000007137227 */ /* 0x000fc800078e00ff */
[----:B------:R-:W-:-:S05]  /*0490*/  IMAD R0, R19, R3, R0 ;  /* 0x0000000313007224 */ /* 0x000fca00078e0200 */
[----:B------:R-:W-:Y:S01]  /*04a0*/  ISETP.GT.U32.AND P2, PT, R9, R0, PT ;  /* 0x000000000900720c */ /* 0x000fe20003f44070 */
[----:B------:R-:W-:-:S12]  /*04b0*/  IMAD.SHL.U32 R3, R2, 0x20, RZ ;  /* 0x0000002002037824 */ /* 0x000fd800078e00ff */
[----:B------:R-:W-:-:S04]  /*04c0*/  @!P2 IADD3 R0, PT, PT, R0, -R9, RZ ;  /* 0x800000090000a210 */ /* 0x000fc80007ffe0ff */
[----:B------:R-:W-:Y:S02]  /*04d0*/  ISETP.GE.U32.AND P0, PT, R0, R9, PT ;  /* 0x000000090000720c */ /* 0x000fe40003f06070 */
[----:B------:R-:W-:Y:S01]  /*04e0*/  LOP3.LUT R0, R16, R11, RZ, 0x3c, !PT ;  /* 0x0000000b10007212 */ /* 0x000fe200078e3cff */
[----:B------:R-:W-:-:S03]  /*04f0*/  ULEA UR6, UR7, UR5, 0x18 ;  /* 0x0000000507067291 */ /* 0x000fc6000f8ec0ff */
[----:B------:R-:W-:Y:S02]  /*0500*/  ISETP.GE.AND P3, PT, R0, RZ, PT ;  /* 0x000000ff0000720c */ /* 0x000fe40003f66270 */
[----:B------:R-:W-:Y:S02]  /*0510*/  LOP3.LUT R6, R3, 0x20, RZ, 0xc0, !PT ;  /* 0x0000002003067812 */ /* 0x000fe400078ec0ff */
[----:B------:R-:W-:-:S03]  /*0520*/  SHF.R.U32.HI R3, RZ, 0x1, R2 ;  /* 0x00000001ff037819 */ /* 0x000fc60000011602 */
[----:B------:R-:W-:Y:S01]  /*0530*/  VIADD R6, R6, UR6 ;  /* 0x0000000606067c36 */ /* 0x000fe20008000000 */
[----:B------:R-:W-:Y:S01]  /*0540*/  SHF.R.U32.HI R21, RZ, 0x5, R2 ;  /* 0x00000005ff157819 */ /* 0x000fe20000011602 */
[----:B------:R-:W-:Y:S02]  /*0550*/  @!P2 VIADD R19, R19, 0x1 ;  /* 0x000000011313a836 */ /* 0x000fe40000000000 */
[----:B------:R-:W-:Y:S01]  /*0560*/  @!P1 IMAD R6, R3, 0x8, R6 ;  /* 0x0000000803069824 */ /* 0x000fe200078e0206 */
[----:B--2---:R-:W-:-:S04]  /*0570*/  IADD3 R0, PT, PT, R14, 0xf, RZ ;  /* 0x0000000f0e007810 */ /* 0x004fc80007ffe0ff */
[----:B------:R-:W-:-:S04]  /*0580*/  SHF.R.S32.HI R7, RZ, 0x1f, R0 ;  /* 0x0000001fff077819 */ /* 0x000fc80000011400 */
[----:B------:R-:W-:Y:S01]  /*0590*/  LEA.HI R7, R7, R0, RZ, 0x4 ;  /* 0x0000000007077211 */ /* 0x000fe200078f20ff */
[----:B------:R-:W-:-:S03]  /*05a0*/  @P0 VIADD R19, R19, 0x1 ;  /* 0x0000000113130836 */ /* 0x000fc60000000000 */
[----:B------:R-:W-:-:S04]  /*05b0*/  SHF.R.S32.HI R12, RZ, 0x4, R7 ;  /* 0x00000004ff0c7819 */ /* 0x000fc80000011407 */
[----:B------:R-:W-:Y:S01]  /*05c0*/  ISETP.GE.AND P0, PT, R21, R12, PT ;  /* 0x0000000c1500720c */ /* 0x000fe20003f06270 */
[----:B------:R-:W-:Y:S01]  /*05d0*/  IMAD R17, R15, UR4, RZ ;  /* 0x000000040f117c24 */ /* 0x000fe2000f8e02ff */
[----:B------:R-:W-:Y:S01]  /*05e0*/  BSSY B0, `(.L_x_18304) ;  /* 0x0000091000007945 */ /* 0x000fe20003800000 */
[----:B------:R-:W-:Y:S01]  /*05f0*/  @!P3 IADD3 R19, PT, PT, RZ, -R19, RZ ;  /* 0x80000013ff13b210 */ /* 0x000fe20007ffe0ff */
[----:B------:R-:W-:Y:S01]  /*0600*/  IMAD.MOV.U32 R8, RZ, RZ, -0x800001 ;  /* 0xff7fffffff087424 */ /* 0x000fe200078e00ff */
[----:B------:R-:W-:Y:S01]  /*0610*/  LOP3.LUT R0, R2, 0x1, RZ, 0xc0, !PT ;  /* 0x0000000102007812 */ /* 0x000fe200078ec0ff */
[----:B----4-:R0:W-:Y:S01]  /*0620*/  @!P1 STS.64 [R6], R4 ;  /* 0x0000000406009388 */ /* 0x0101e20000000a00 */
[----:B------:R-:W-:Y:S01]  /*0630*/  BAR.SYNC.DEFER_BLOCKING 0x0 ;  /* 0x0000000000007b1d */ /* 0x000fe20000010000 */
[----:B------:R-:W-:-:S13]  /*0640*/  ISETP.NE.AND P1, PT, R11, RZ, PT ;  /* 0x000000ff0b00720c */ /* 0x000fda0003f25270 */
[----:B------:R-:W-:Y:S01]  /*0650*/  @!P1 LOP3.LUT R19, RZ, R11, RZ, 0x33, !PT ;  /* 0x0000000bff139212 */ /* 0x000fe200078e33ff */
[----:B0-----:R-:W-:Y:S06]  /*0660*/  @P0 BRA `(.L_x_18305) ;  /* 0x0000000800200947 */ /* 0x001fec0003800000 */
[----:B------:R-:W-:Y:S01]  /*0670*/  LEA R24, R0, UR6, 0x5 ;  /* 0x0000000600187c11 */ /* 0x000fe2000f8e28ff */
[----:B------:R-:W0:Y:S01]  /*0680*/  LDCU.64 UR10, c[0x0][0x3a8] ;  /* 0x00007500ff0a77ac */ /* 0x000e220008000a00 */
[----:B------:R-:W1:Y:S01]  /*0690*/  S2R R27, SR_TID.X ;  /* 0x00000000001b7919 */ /* 0x000e620000002100 */
[----:B------:R-:W-:Y:S01]  /*06a0*/  SHF.R.U32.HI R22, RZ, 0x3, R2 ;  /* 0x00000003ff167819 */ /* 0x000fe20000011602 */
[----:B------:R-:W-:Y:S01]  /*06b0*/  IMAD.MOV.U32 R23, RZ, RZ, RZ ;  /* 0x000000ffff177224 */ /* 0x000fe200078e00ff */
[----:B------:R-:W-:Y:S01]  /*06c0*/  UIADD3 UR4, UPT, UPT, UR5, 0x60, URZ ;  /* 0x0000006005047890 */ /* 0x000fe2000fffe0ff */
[----:B------:R-:W2:Y:S01]  /*06d0*/  LDS.128 R4, [R24] ;  /* 0x0000000018047984 */ /* 0x000ea20000000c00 */
[----:B------:R-:W-:Y:S01]  /*06e0*/  LOP3.LUT R22, R22, 0x7c, RZ, 0xc0, !PT ;  /* 0x0000007c16167812 */ /* 0x000fe200078ec0ff */
[----:B------:R-:W-:Y:S01]  /*06f0*/  IMAD.SHL.U32 R2, R2, 0x2, RZ ;  /* 0x0000000202027824 */ /* 0x000fe200078e00ff */
[----:B------:R-:W-:Y:S01]  /*0700*/  ULEA UR4, UR7, UR4, 0x18 ;  /* 0x0000000407047291 */ /* 0x000fe2000f8ec0ff */
[----:B------:R3:W4:Y:S02]  /*0710*/  LDS.128 R8, [R24+0x10] ;  /* 0x0000100018087984 */ /* 0x0007240000000c00 */
[----:B------:R-:W-:Y:S01]  /*0720*/  IMAD.WIDE R22, R17, 0x4, R22 ;  /* 0x0000000411167825 */ /* 0x000fe200078e0216 */
[----:B------:R-:W-:-:S04]  /*0730*/  LOP3.LUT R2, R2, 0x3c, RZ, 0xc0, !PT ;  /* 0x0000003c02027812 */ /* 0x000fc800078ec0ff */
[----:B------:R-:W-:Y:S02]  /*0740*/  LEA R2, R21, R2, 0x6 ;  /* 0x0000000215027211 */ /* 0x000fe400078e30ff */
[----:B0-----:R-:W-:Y:S01]  /*0750*/  IADD3 R18, P0, PT, R22, UR10, RZ ;  /* 0x0000000a16127c10 */ /* 0x001fe2000ff1e0ff */
[----:B------:R-:W0:Y:S03]  /*0760*/  LDCU UR10, c[0x0][0x3d0] ;  /* 0x00007a00ff0a77ac */ /* 0x000e260008000800 */
[----:B------:R-:W-:Y:S02]  /*0770*/  IADD3.X R17, PT, PT, R23, UR11, RZ, P0, !PT ;  /* 0x0000000b17117c10 */ /* 0x000fe400087fe4ff */
[----:B-----5:R-:W-:Y:S02]  /*0780*/  FSETP.NEU.FTZ.AND P0, PT, R20, RZ, PT ;  /* 0x000000ff1400720b */ /* 0x020fe40003f1d000 */
[C---:B--2---:R-:W-:Y:S01]  /*0790*/  PRMT R30, R4.reuse, 0x7632, R30 ;  /* 0x00007632041e7816 */ /* 0x044fe2000000001e */
[----:B------:R-:W-:Y:S01]  /*07a0*/  IMAD.U32 R23, R5, 0x10000, RZ ;  /* 0x0001000005177824 */ /* 0x000fe200078e00ff */
[----:B------:R-:W-:Y:S01]  /*07b0*/  SHF.L.U32 R22, R4, 0x10, RZ ;  /* 0x0000001004167819 */ /* 0x000fe200000006ff */
[----:B---3--:R-:W-:Y:S01]  /*07c0*/  IMAD.U32 R24, R6, 0x10000, RZ ;  /* 0x0001000006187824 */ /* 0x008fe200078e00ff */
[----:B------:R-:W-:Y:S01]  /*07d0*/  LOP3.LUT R4, R3, 0xf, RZ, 0xc0, !PT ;  /* 0x0000000f03047812 */ /* 0x000fe200078ec0ff */
[----:B0-----:R-:W-:Y:S01]  /*07e0*/  IMAD R3, R19, UR10, RZ ;  /* 0x0000000a13037c24 */ /* 0x001fe2000f8e02ff */
[----:B------:R-:W-:Y:S01]  /*07f0*/  PRMT R31, R5, 0x7632, R31 ;  /* 0x00007632051f7816 */ /* 0x000fe2000000001f */
[C---:B----4-:R-:W-:Y:S01]  /*0800*/  IMAD.U32 R26, R8.reuse, 0x10000, RZ ;  /* 0x00010000081a7824 */ /* 0x050fe200078e00ff */
[----:B------:R-:W-:Y:S01]  /*0810*/  PRMT R33, R7, 0x7632, R33 ;  /* 0x0000763207217816 */ /* 0x000fe20000000021 */
[----:B------:R-:W-:Y:S01]  /*0820*/  IMAD R5, R21, 0x10, R4 ;  /* 0x0000001015057824 */ /* 0x000fe200078e0204 */
[----:B------:R-:W-:Y:S01]  /*0830*/  PRMT R34, R8, 0x7632, R34 ;  /* 0x0000763208227816 */ /* 0x000fe20000000022 */
[----:B-1----:R-:W-:Y:S01]  /*0840*/  IMAD.SHL.U32 R4, R27, 0x4, RZ ;  /* 0x000000041b047824 */ /* 0x002fe200078e00ff */
[----:B------:R-:W-:Y:S01]  /*0850*/  PRMT R36, R10, 0x7632, R36 ;  /* 0x000076320a247816 */ /* 0x000fe20000000024 */
[----:B------:R-:W-:Y:S01]  /*0860*/  IMAD.IADD R29, R5, 0x1, -R14 ;  /* 0x00000001051d7824 */ /* 0x000fe200078e0a0e */
[C---:B------:R-:W-:Y:S01]  /*0870*/  PRMT R37, R11.reuse, 0x7632, R37 ;  /* 0x000076320b257816 */ /* 0x040fe20000000025 */
[----:B------:R-:W-:Y:S01]  /*0880*/  IMAD.U32 R11, R11, 0x10000, RZ ;  /* 0x000100000b0b7824 */ /* 0x000fe200078e00ff */
[----:B------:R-:W-:Y:S01]  /*0890*/  LOP3.LUT R4, R4, 0x78, RZ, 0xc0, !PT ;  /* 0x0000007804047812 */ /* 0x000fe200078ec0ff */
[----:B------:R-:W-:Y:S01]  /*08a0*/  VIADD R28, R5, 0x1 ;  /* 0x00000001051c7836 */ /* 0x000fe20000000000 */
[----:B------:R-:W-:Y:S01]  /*08b0*/  IADD3 R27, PT, PT, R2, UR4, RZ ;  /* 0x00000004021b7c10 */ /* 0x000fe2000fffe0ff */
[----:B------:R-:W-:Y:S01]  /*08c0*/  IMAD.U32 R30, R30, 0x10000, RZ ;  /* 0x000100001e1e7824 */ /* 0x000fe200078e00ff */
[----:B------:R-:W-:Y:S01]  /*08d0*/  PRMT R32, R6, 0x7632, R32 ;  /* 0x0000763206207816 */ /* 0x000fe20000000020 */
        /* <DEDUP_REMOVED lines=9> */
[----:B------:R-:W-:Y:S01]  /*0970*/  MOV R8, 0xff7fffff ;  /* 0xff7fffff00087802 */ /* 0x000fe20000000f00 */
[----:B------:R-:W-:Y:S01]  /*0980*/  IMAD.U32 R37, R37, 0x10000, RZ ;  /* 0x0001000025257824 */ /* 0x000fe200078e00ff */
[----:B------:R-:W-:-:S02]  /*0990*/  SHF.L.U32 R32, R32, 0x10, RZ ;  /* 0x0000001020207819 */ /* 0x000fc400000006ff */
[----:B------:R-:W-:Y:S02]  /*09a0*/  SHF.L.U32 R35, R35, 0x10, RZ ;  /* 0x0000001023237819 */ /* 0x000fe400000006ff */
[----:B------:R-:W-:-:S07]  /*09b0*/  LEA.HI.X.SX32 R3, R3, RZ, 0x1, P1 ;  /* 0x000000ff03037211 */ /* 0x000fce00008f0eff */
.L_x_18307:
[----:B------:R-:W-:Y:S01]  /*09c0*/  MOV R4, R18 ;  /* 0x0000001200047202 */ /* 0x000fe20000000f00 */
        /* <DEDUP_REMOVED lines=9> */
[----:B------:R-:W4:Y:S01]  /*0a60*/  LDG.E.CONSTANT R39, desc[UR8][R6.64+0x200] ;  /* 0x0002000806277981 */ /* 0x000f22000c1e9900 */
[C---:B--2---:R-:W-:Y:S02]  /*0a70*/  SHF.L.U32 R43, R40.reuse, 0x10, RZ ;  /* 0x00000010282b7819 */ /* 0x044fe400000006ff */
[----:B------:R-:W-:-:S02]  /*0a80*/  PRMT R42, R40, 0x7632, R42 ;  /* 0x00007632282a7816 */ /* 0x000fc4000000002a */
[----:B------:R-:W2:Y:S01]  /*0a90*/  LDG.E.CONSTANT R40, desc[UR8][R6.64+0x300] ;  /* 0x0003000806287981 */ /* 0x000ea2000c1e9900 */
[C---:B---3--:R-:W-:Y:S01]  /*0aa0*/  PRMT R4, R38.reuse, 0x7632, R4 ;  /* 0x0000763226047816 */ /* 0x048fe20000000004 */
[----:B------:R-:W-:Y:S02]  /*0ab0*/  IMAD.U32 R41, R38, 0x10000, RZ ;  /* 0x0001000026297824 */ /* 0x000fe400078e00ff */
[----:B------:R-:W-:Y:S01]  /*0ac0*/  FMUL.FTZ R43, R24, R43 ;  /* 0x0000002b182b7220 */ /* 0x000fe20000410000 */
[----:B------:R-:W-:Y:S01]  /*0ad0*/  IMAD.U32 R5, R42, 0x10000, RZ ;  /* 0x000100002a057824 */ /* 0x000fe200078e00ff */
[----:B------:R-:W3:Y:S02]  /*0ae0*/  LDG.E.CONSTANT R38, desc[UR8][R6.64+0x204] ;  /* 0x0002040806267981 */ /* 0x000ee4000c1e9900 */
[----:B------:R-:W-:Y:S01]  /*0af0*/  FFMA.FTZ R41, R22, R41, R43 ;  /* 0x0000002916297223 */ /* 0x000fe2000001002b */
[----:B------:R-:W-:Y:S01]  /*0b00*/  FMUL.FTZ R45, R32, R5 ;  /* 0x00000005202d7220 */ /* 0x000fe20000410000 */
[----:B------:R-:W-:Y:S01]  /*0b10*/  SHF.L.U32 R43, R4, 0x10, RZ ;  /* 0x00000010042b7819 */ /* 0x000fe200000006ff */
[----:B------:R-:W5:Y:S04]  /*0b20*/  LDG.E.CONSTANT R5, desc[UR8][R6.64+0x104] ;  /* 0x0001040806057981 */ /* 0x000f68000c1e9900 */
[----:B------:R-:W3:Y:S01]  /*0b30*/  LDG.E.CONSTANT R4, desc[UR8][R6.64+0x4] ;  /* 0x0000040806047981 */ /* 0x000ee2000c1e9900 */
[----:B------:R-:W-:Y:S01]  /*0b40*/  FFMA.FTZ R43, R30, R43, R45 ;  /* 0x0000002b1e2b7223 */ /* 0x000fe2000001002d */
[----:B----4-:R-:W-:-:S04]  /*0b50*/  IMAD.U32 R45, R39, 0x10000, RZ ;  /* 0x00010000272d7824 */ /* 0x010fc800078e00ff */
[----:B------:R-:W-:Y:S02]  /*0b60*/  FFMA.FTZ R45, R26, R45, R41 ;  /* 0x0000002d1a2d7223 */ /* 0x000fe40000010029 */
[----:B------:R0:W4:Y:S01]  /*0b70*/  LDG.E.CONSTANT R41, desc[UR8][R6.64+0x304] ;  /* 0x0003040806297981 */ /* 0x000122000c1e9900 */
[----:B------:R-:W-:-:S05]  /*0b80*/  PRMT R39, R39, 0x7632, R39 ;  /* 0x0000763227277816 */ /* 0x000fca0000000027 */
[----:B------:R-:W-:-:S04]  /*0b90*/  IMAD.U32 R39, R39, 0x10000, RZ ;  /* 0x0001000027277824 */ /* 0x000fc800078e00ff */
[----:B------:R-:W-:Y:S01]  /*0ba0*/  FFMA.FTZ R39, R34, R39, R43 ;  /* 0x0000002722277223 */ /* 0x000fe2000001002b */
[----:B------:R-:W-:Y:S01]  /*0bb0*/  UMOV UR4, 0xffffffff ;  /* 0xffffffff00047882 */ /* 0x000fe20000000000 */
[----:B--2---:R-:W-:-:S05]  /*0bc0*/  PRMT R42, R40, 0x7632, R42 ;  /* 0x00007632282a7816 */ /* 0x004fca000000002a */
[----:B------:R-:W-:-:S04]  /*0bd0*/  IMAD.U32 R42, R42, 0x10000, RZ ;  /* 0x000100002a2a7824 */ /* 0x000fc800078e00ff */
[----:B------:R-:W-:Y:S01]  /*0be0*/  FFMA.FTZ R39, R36, R42, R39 ;  /* 0x0000002a24277223 */ /* 0x000fe20000010027 */
[C---:B-----5:R-:W-:Y:S01]  /*0bf0*/  PRMT R42, R5.reuse, 0x7632, R42 ;  /* 0x00007632052a7816 */ /* 0x060fe2000000002a */
[----:B------:R-:W-:Y:S01]  /*0c00*/  IMAD.U32 R44, R5, 0x10000, RZ ;  /* 0x00010000052c7824 */ /* 0x000fe200078e00ff */
[C---:B---3--:R-:W-:Y:S01]  /*0c10*/  PRMT R5, R4.reuse, 0x7632, R5 ;  /* 0x0000763204057816 */ /* 0x048fe20000000005 */
[----:B------:R-:W-:Y:S02]  /*0c20*/  IMAD.U32 R4, R4, 0x10000, RZ ;  /* 0x0001000004047824 */ /* 0x000fe400078e00ff */
[----:B------:R-:W-:Y:S01]  /*0c30*/  FMUL.FTZ R44, R25, R44 ;  /* 0x0000002c192c7220 */ /* 0x000fe20000410000 */
[----:B------:R-:W-:Y:S01]  /*0c40*/  SHF.L.U32 R42, R42, 0x10, RZ ;  /* 0x000000102a2a7819 */ /* 0x000fe200000006ff */
[----:B0-----:R-:W-:Y:S01]  /*0c50*/  IMAD.U32 R6, R5, 0x10000, RZ ;  /* 0x0001000005067824 */ /* 0x001fe200078e00ff */
[----:B------:R-:W-:Y:S01]  /*0c60*/  SHF.L.U32 R5, R38, 0x10, RZ ;  /* 0x0000001026057819 */ /* 0x000fe200000006ff */
[----:B------:R-:W-:Y:S01]  /*0c70*/  FFMA.FTZ R44, R23, R4, R44 ;  /* 0x00000004172c7223 */ /* 0x000fe2000001002c */
[----:B------:R-:W-:Y:S01]  /*0c80*/  SHF.L.U32 R40, R40, 0x10, RZ ;  /* 0x0000001028287819 */ /* 0x000fe200000006ff */
[----:B------:R-:W-:Y:S01]  /*0c90*/  FMUL.FTZ R42, R33, R42 ;  /* 0x0000002a212a7220 */ /* 0x000fe20000410000 */
[----:B------:R-:W-:Y:S01]  /*0ca0*/  PRMT R38, R38, 0x7632, R38 ;  /* 0x0000763226267816 */ /* 0x000fe20000000026 */
[----:B------:R-:W-:Y:S01]  /*0cb0*/  FFMA.FTZ R44, R9, R5, R44 ;  /* 0x00000005092c7223 */ /* 0x000fe2000001002c */
[C---:B----4-:R-:W-:Y:S01]  /*0cc0*/  PRMT R5, R41.reuse, 0x7632, R5 ;  /* 0x0000763229057816 */ /* 0x050fe20000000005 */
[----:B------:R-:W-:Y:S01]  /*0cd0*/  FFMA.FTZ R40, R10, R40, R45 ;  /* 0x000000280a287223 */ /* 0x000fe2000001002d */
[----:B------:R-:W-:Y:S01]  /*0ce0*/  SHF.L.U32 R41, R41, 0x10, RZ ;  /* 0x0000001029297819 */ /* 0x000fe200000006ff */
[----:B------:R-:W-:Y:S01]  /*0cf0*/  FFMA.FTZ R4, R31, R6, R42 ;  /* 0x000000061f047223 */ /* 0x000fe2000001002a */
[----:B------:R-:W-:-:S02]  /*0d00*/  IMAD.U32 R38, R38, 0x10000, RZ ;  /* 0x0001000026267824 */ /* 0x000fc400078e00ff */
[----:B------:R-:W-:Y:S01]  /*0d10*/  FADD.FTZ R40, R40, R39 ;  /* 0x0000002728287221 */ /* 0x000fe20000010000 */
[----:B------:R-:W-:Y:S02]  /*0d20*/  IMAD.U32 R5, R5, 0x10000, RZ ;  /* 0x0001000005057824 */ /* 0x000fe400078e00ff */
[----:B------:R-:W-:Y:S01]  /*0d30*/  FFMA.FTZ R41, R11, R41, R44 ;  /* 0x000000290b297223 */ /* 0x000fe2000001002c */
[----:B------:R-:W-:-:S03]  /*0d40*/  FFMA.FTZ R4, R35, R38, R4 ;  /* 0x0000002623047223 */ /* 0x000fc60000010004 */
[----:B------:R-:W-:Y:S01]  /*0d50*/  FADD.FTZ R41, R41, R40 ;  /* 0x0000002829297221 */ /* 0x000fe20000010000 */
[----:B------:R-:W-:-:S04]  /*0d60*/  FFMA.FTZ R4, R37, R5, R4 ;  /* 0x0000000525047223 */ /* 0x000fc80000010004 */
[----:B------:R-:W-:Y:S01]  /*0d70*/  FADD.FTZ R4, R4, R41 ;  /* 0x0000002904047221 */ /* 0x000fe20000010000 */
[----:B------:R-:W-:Y:S06]  /*0d80*/  BRA.DIV UR4, `(.L_x_18306) ;  /* 0x0000002a04b87947 */ /* 0x000fec000b800000 */
[----:B------:R0:W1:Y:S02]  /*0d90*/  SHFL.BFLY PT, R5, R4, 0x1, 0x1f ;  /* 0x0c201f0004057f89 */ /* 0x00006400000e0000 */
.L_x_18338:
[C---:B------:R-:W-:Y:S01]  /*0da0*/  IADD3 R6, PT, PT, R29.reuse, 0x1, RZ ;  /* 0x000000011d067810 */ /* 0x040fe20007ffe0ff */
        /* <DEDUP_REMOVED lines=15> */
[----:B------:R-:W-:-:S04]  /*0ea0*/  IADD3 R18, P2, PT, R18, 0x10, RZ ;  /* 0x0000001012127810 */ /* 0x000fc80007f5e0ff */
[----:B------:R-:W-:Y:S02]  /*0eb0*/  IADD3.X R17, PT, PT, RZ, R17, RZ, P2, !PT ;  /* 0x00000011ff117210 */ /* 0x000fe400017fe4ff */
[----:B------:R-:W-:Y:S02]  /*0ec0*/  @!P3 FMNMX.FTZ R8, R8, R5, !PT ;  /* 0x000000050808b209 */ /* 0x000fe40007810000 */
[----:B0-----:R-:W-:Y:S01]  /*0ed0*/  IADD3 R27, PT, PT, R27, 0x100, RZ ;  /* 0x000001001b1b7810 */ /* 0x001fe20007ffe0ff */
[----:B------:R-:W-:Y:S06]  /*0ee0*/  @!P1 BRA `(.L_x_18307) ;  /* 0xfffffff800b49947 */ /* 0x000fec000383ffff */
.L_x_18305:
[----:B------:R-:W-:Y:S05]  /*0ef0*/  BSYNC B0 ;  /* 0x0000000000007941 */ /* 0x000fea0003800000 */
.L_x_18304:
        /* <DEDUP_REMOVED lines=16> */
.L_x_18344:
[----:B------:R-:W-:Y:S01]  /*1000*/  IADD3 R5, PT, PT, R4, 0x40, RZ ;  /* 0x0000004004057810 */ /* 0x000fe20007ffe0ff */
[----:B------:R-:W-:Y:S05]  /*1010*/  WARPSYNC.ALL ;  /* 0x0000000000007948 */ /* 0x000fea0003800000 */
[----:B-----5:R-:W-:Y:S02]  /*1020*/  LOP3.LUT P0, R20, R17, 0x1f, RZ, 0xc0, !PT ;  /* 0x0000001f11147812 */ /* 0x020fe4000780c0ff */
[----:B-1----:R-:W-:Y:S02]  /*1030*/  LEA R7, R2, R5, 0x18 ;  /* 0x0000000502077211 */ /* 0x002fe400078ec0ff */
[----:B--2---:R-:W-:-:S03]  /*1040*/  FMNMX.FTZ R18, R11, R18, !PT ;  /* 0x000000120b127209 */ /* 0x004fc60007810000 */
[----:B------:R-:W-:-:S06]  /*1050*/  IMAD R5, R3, 0x4, R7 ;  /* 0x0000000403057824 */ /* 0x000fcc00078e0207 */
[----:B------:R-:W-:Y:S01]  /*1060*/  @!P0 STS [R5], R18 ;  /* 0x0000001205008388 */ /* 0x000fe20000000800 */
[----:B------:R-:W-:Y:S01]  /*1070*/  BAR.SYNC.DEFER_BLOCKING 0x0 ;  /* 0x0000000000007b1d */ /* 0x000fe20000010000 */
[C---:B------:R-:W-:Y:S01]  /*1080*/  ISETP.GT.U32.AND P1, PT, R20.reuse, 0x3, PT ;  /* 0x000000031400780c */ /* 0x040fe20003f24070 */
[----:B------:R-:W-:Y:S01]  /*1090*/  IMAD.MOV.U32 R9, RZ, RZ, -0x800001 ;  /* 0xff7fffffff097424 */ /* 0x000fe200078e00ff */
[----:B------:R-:W-:Y:S01]  /*10a0*/  LEA R7, R20, R7, 0x2 ;  /* 0x0000000714077211 */ /* 0x000fe200078e10ff */
[----:B------:R-:W-:Y:S01]  /*10b0*/  HFMA2 R10, -RZ, RZ, 0, 0 ;  /* 0x00000000ff0a7431 */ /* 0x000fe200000001ff */
[----:B------:R-:W-:Y:S01]  /*10c0*/  LOP3.LUT R21, R21, 0xfffffff0, RZ, 0xc0, !PT ;  /* 0xfffffff015157812 */ /* 0x000fe200078ec0ff */
[----:B------:R-:W-:Y:S08]  /*10d0*/  BSSY.RECONVERGENT B0, `(.L_x_18309) ;  /* 0x00000ea000007945 */ /* 0x000ff00003800200 */
[----:B------:R-:W1:Y:S04]  /*10e0*/  @!P1 LDS R9, [R7] ;  /* 0x0000000007099984 */ /* 0x000e680000000800 */
[----:B-1----:R-:W0:Y:S02]  /*10f0*/  SHFL.BFLY PT, R6, R9, 0x2, 0x1f ;  /* 0x0c401f0009067f89 */ /* 0x002e2400000e0000 */
[----:B0-----:R-:W-:-:S05]  /*1100*/  FMNMX.FTZ R11, R6, R9, !PT ;  /* 0x00000009060b7209 */ /* 0x001fca0007810000 */
[----:B------:R-:W0:Y:S02]  /*1110*/  SHFL.BFLY PT, R6, R11, 0x1, 0x1f ;  /* 0x0c201f000b067f89 */ /* 0x000e2400000e0000 */
[----:B0-----:R-:W-:Y:S02]  /*1120*/  FMNMX.FTZ R8, R11, R6, !PT ;  /* 0x000000060b087209 */ /* 0x001fe40007810000 */
[----:B------:R-:W-:-:S04]  /*1130*/  VIMNMX R6, PT, PT, R14, R21, PT ;  /* 0x000000150e067248 */ /* 0x000fc80003fe0100 */
[----:B------:R-:W-:Y:S01]  /*1140*/  ISETP.GE.AND P2, PT, R17, R6, PT ;  /* 0x000000061100720c */ /* 0x000fe20003f46270 */
[----:B------:R-:W0:-:S12]  /*1150*/  SHFL.IDX PT, R8, R8, RZ, 0x1f ;  /* 0x00001fff08087589 */ /* 0x000e1800000e0000 */
        /* <DEDUP_REMOVED lines=17> */
[----:B------:R-:W-:-:S07]  /*1270*/  IADD3 R11, PT, PT, RZ, -R11, RZ ;  /* 0x8000000bff0b7210 */ /* 0x000fce0007ffe0ff */
.L_x_18313:
        /* <DEDUP_REMOVED lines=11> */
.L_x_18312:
[----:B------:R-:W-:Y:S05]  /*1330*/  BSYNC.RECONVERGENT B1 ;  /* 0x0000000000017941 */ /* 0x000fea0003800200 */
.L_x_18311:
[----:B------:R-:W-:Y:S05]  /*1340*/  @!P3 BRA `(.L_x_18310) ;  /* 0x0000000c0008b947 */ /* 0x000fea0003800000 */
[----:B------:R-:W-:Y:S01]  /*1350*/  IADD3 R18, PT, PT, -R9, R6, RZ ;  /* 0x0000000609127210 */ /* 0x000fe20007ffe1ff */
        /* <DEDUP_REMOVED lines=10> */
.L_x_18316:
        /* <DEDUP_REMOVED lines=21> */
[C---:B---3--:R-:W-:Y:S01]  /*1550*/  FADD.FTZ R43, -R8.reuse, R43 ;  /* 0x0000002b082b7221 */ /* 0x048fe20000010100 */
[----:B------:R-:W-:Y:S01]  /*1560*/  FMUL.FTZ R22, R29, 1.4426950216293334961 ;  /* 0x3fb8aa3b1d167820 */ /* 0x000fe20000410000 */
[----:B------:R-:W3:Y:S01]  /*1570*/  LDS R25, [R11+0x1600] ;  /* 0x001600000b197984 */ /* 0x000ee20000000800 */
[----:B------:R-:W0:Y:S01]  /*1580*/  MUFU.EX2 R30, R30 ;  /* 0x0000001e001e7308 */ /* 0x000e220000000800 */
[C---:B----4-:R-:W-:Y:S01]  /*1590*/  FADD.FTZ R45, -R8.reuse, R45 ;  /* 0x0000002d082d7221 */ /* 0x050fe20000010100 */
        /* <DEDUP_REMOVED lines=74> */
.L_x_18315:
[----:B------:R-:W-:Y:S05]  /*1a40*/  BSYNC.RECONVERGENT B1 ;  /* 0x0000000000017941 */ /* 0x000fea0003800200 */
.L_x_18314:
        /* <DEDUP_REMOVED lines=55> */
.L_x_18318:
[----:B------:R-:W-:Y:S05]  /*1dc0*/  BSYNC.RECONVERGENT B1 ;  /* 0x0000000000017941 */ /* 0x000fea0003800200 */
.L_x_18317:
        /* <DEDUP_REMOVED lines=26> */
.L_x_18310:
[----:B------:R-:W-:Y:S05]  /*1f70*/  BSYNC.RECONVERGENT B0 ;  /* 0x0000000000007941 */ /* 0x000fea0003800200 */
.L_x_18309:
        /* <DEDUP_REMOVED lines=33> */
[C---:B------:R-:W-:Y:S01]  /*2190*/  LOP3.LUT R10, R8.reuse, 0x3, RZ, 0xc0, !PT ;  /* 0x00000003080a7812 */ /* 0x040fe200078ec0ff */
[----:B------:R-:W-:Y:S01]  /*21a0*/  IMAD.SHL.U32 R7, R8, 0x80, RZ ;  /* 0x0000008008077824 */ /* 0x000fe200078e00ff */
[----:B------:R-:W-:Y:S02]  /*21b0*/  LEA R18, R2, R9, 0x18 ;  /* 0x0000000902127211 */ /* 0x000fe400078ec0ff */
[----:B------:R-:W-:Y:S02]  /*21c0*/  IADD3 R10, PT, PT, RZ, -R10, RZ ;  /* 0x8000000aff0a7210 */ /* 0x000fe40007ffe0ff */
[----:B------:R-:W-:Y:S01]  /*21d0*/  LOP3.LUT R8, R7, 0x180, RZ, 0xc0, !PT ;  /* 0x0000018007087812 */ /* 0x000fe200078ec0ff */
[----:B------:R-:W-:-:S03]  /*21e0*/  IMAD R7, R17, 0x4, R18 ;  /* 0x0000000411077824 */ /* 0x000fc600078e0212 */
[----:B------:R-:W-:-:S07]  /*21f0*/  IADD3 R9, PT, PT, R8, R17, RZ ;  /* 0x0000001108097210 */ /* 0x000fce0007ffe0ff */
.L_x_18323:
[----:B------:R-:W0:Y:S01]  /*2200*/  LDS R8, [R7] ;  /* 0x0000000007087984 */ /* 0x000e220000000800 */
[----:B------:R-:W-:-:S05]  /*2210*/  VIADD R10, R10, 0x1 ;  /* 0x000000010a0a7836 */ /* 0x000fca0000000000 */
[----:B------:R-:W-:Y:S01]  /*2220*/  ISETP.NE.AND P0, PT, R10, RZ, PT ;  /* 0x000000ff0a00720c */ /* 0x000fe20003f05270 */
[----:B0-----:R-:W-:-:S05]  /*2230*/  FMUL.FTZ R8, R8, R5 ;  /* 0x0000000508087220 */ /* 0x001fca0000410000 */
[----:B------:R0:W-:Y:S02]  /*2240*/  STS [R7], R8 ;  /* 0x0000000807007388 */ /* 0x0001e40000000800 */
[----:B0-----:R-:W-:-:S05]  /*2250*/  IADD3 R7, PT, PT, R7, 0x200, RZ ;  /* 0x0000020007077810 */ /* 0x001fca0007ffe0ff */
[----:B------:R-:W-:Y:S05]  /*2260*/  @P0 BRA `(.L_x_18323) ;  /* 0xfffffffc00e40947 */ /* 0x000fea000383ffff */
.L_x_18322:
[----:B------:R-:W-:Y:S05]  /*2270*/  BSYNC.RECONVERGENT B1 ;  /* 0x0000000000017941 */ /* 0x000fea0003800200 */
.L_x_18321:
        /* <DEDUP_REMOVED lines=12> */
.L_x_18326:
        /* <DEDUP_REMOVED lines=26> */
[----:B------:R1:W-:Y:S01]  /*24e0*/  STS [R7+-0x200], R26 ;  /* 0xfffe001a07007388 */ /* 0x0003e20000000800 */
[C---:B------:R-:W-:Y:S01]  /*24f0*/  FMUL.FTZ R38, R5.reuse, R38 ;  /* 0x0000002605267220 */ /* 0x040fe20000410000 */
[C---:B------:R-:W-:Y:S02]  /*2500*/  FMUL.FTZ R40, R5.reuse, R40 ;  /* 0x0000002805287220 */ /* 0x040fe40000410000 */
        /* <DEDUP_REMOVED lines=23> */
.L_x_18325:
[----:B------:R-:W-:Y:S05]  /*2680*/  BSYNC.RECONVERGENT B1 ;  /* 0x0000000000017941 */ /* 0x000fea0003800200 */
.L_x_18324:
        /* <DEDUP_REMOVED lines=31> */
.L_x_18328:
[----:B------:R-:W-:Y:S05]  /*2880*/  BSYNC.RECONVERGENT B1 ;  /* 0x0000000000017941 */ /* 0x000fea0003800200 */
.L_x_18327:
        /* <DEDUP_REMOVED lines=14> */
.L_x_18320:
[----:B------:R-:W-:Y:S05]  /*2970*/  BSYNC.RECONVERGENT B0 ;  /* 0x0000000000007941 */ /* 0x000fea0003800200 */
.L_x_18319:
[----:B------:R-:W-:Y:S01]  /*2980*/  BAR.SYNC.DEFER_BLOCKING 0x0 ;  /* 0x0000000000007b1d */ /* 0x000fe20000010000 */
[----:B------:R-:W-:Y:S01]  /*2990*/  ISETP.GE.AND P0, PT, R3, R12, PT ;  /* 0x0000000c0300720c */ /* 0x000fe20003f06270 */
[----:B------:R-:W-:Y:S02]  /*29a0*/  HFMA2 R21, -RZ, RZ, 0, 0 ;  /* 0x00000000ff157431 */ /* 0x000fe400000001ff */
[----:B------:R-:W-:Y:S02]  /*29b0*/  IMAD.MOV.U32 R22, RZ, RZ, RZ ;  /* 0x000000ffff167224 */ /* 0x000fe400078e00ff */
[----:B------:R-:W2:Y:S01]  /*29c0*/  LDCU UR12, c[0x0][0x3cc] ;  /* 0x00007980ff0c77ac */ /* 0x000ea20008000800 */
[----:B------:R-:W-:Y:S01]  /*29d0*/  BSSY.RECONVERGENT B0, `(.L_x_18329) ;  /* 0x00000b0000007945 */ /* 0x000fe20003800200 */
[----:B------:R-:W3:Y:S06]  /*29e0*/  LDCU.64 UR6, c[0x0][0x398] ;  /* 0x00007300ff0677ac */ /* 0x000eec0008000a00 */
[----:B------:R-:W-:Y:S05]  /*29f0*/  @P0 BRA `(.L_x_18330) ;  /* 0x0000000800b40947 */ /* 0x000fea0003800000 */
[----:B------:R-:W4:Y:S01]  /*2a00*/  LDCU UR5, c[0x0][0x3b8] ;  /* 0x00007700ff0577ac */ /* 0x000f220008000800 */
[C---:B-1----:R-:W-:Y:S01]  /*2a10*/  IMAD.SHL.U32 R7, R17.reuse, 0x20, RZ ;  /* 0x0000002011077824 */ /* 0x042fe200078e00ff */
[----:B0-----:R-:W-:Y:S01]  /*2a20*/  IADD3 R5, PT, PT, R4, 0x60, RZ ;  /* 0x0000006004057810 */ /* 0x001fe20007ffe0ff */
[----:B------:R-:W-:Y:S01]  /*2a30*/  IMAD.SHL.U32 R28, R17, 0x8, RZ ;  /* 0x00000008111c7824 */ /* 0x000fe200078e00ff */
[----:B------:R-:W0:Y:S01]  /*2a40*/  LDCU UR4, c[0x0][0x3d0] ;  /* 0x00007a00ff0477ac */ /* 0x000e220008000800 */
[----:B------:R-:W-:Y:S01]  /*2a50*/  SHF.R.U32.HI R6, RZ, 0x3, R17 ;  /* 0x00000003ff067819 */ /* 0x000fe20000011611 */
[----:B------:R-:W-:Y:S01]  /*2a60*/  IMAD.MOV.U32 R22, RZ, RZ, RZ ;  /* 0x000000ffff167224 */ /* 0x000fe200078e00ff */
[----:B------:R-:W-:Y:S01]  /*2a70*/  LOP3.LUT R4, R7, 0x20, RZ, 0xe2, !PT ;  /* 0x0000002007047812 */ /* 0x000fe200078ee2ff */
[----:B------:R-:W1:Y:S01]  /*2a80*/  LDCU.64 UR10, c[0x0][0x3a8] ;  /* 0x00007500ff0a77ac */ /* 0x000e620008000a00 */
[----:B------:R-:W-:Y:S01]  /*2a90*/  LEA R5, R2, R5, 0x18 ;  /* 0x0000000502057211 */ /* 0x000fe200078ec0ff */
[----:B------:R-:W-:Y:S01]  /*2aa0*/  IMAD.MOV.U32 R7, RZ, RZ, RZ ;  /* 0x000000ffff077224 */ /* 0x000fe200078e00ff */
[----:B------:R-:W-:-:S02]  /*2ab0*/  LEA R4, R3, R4, 0x6 ;  /* 0x0000000403047211 */ /* 0x000fc400078e30ff */
[----:B------:R-:W-:Y:S02]  /*2ac0*/  LOP3.LUT R6, R6, 0x7c, RZ, 0xc0, !PT ;  /* 0x0000007c06067812 */ /* 0x000fe400078ec0ff */
[----:B------:R-:W-:Y:S02]  /*2ad0*/  IADD3 R24, PT, PT, R4, 0x10, R5 ;  /* 0x0000001004187810 */ /* 0x000fe40007ffe005 */
[C---:B------:R-:W-:Y:S01]  /*2ae0*/  LOP3.LUT R4, R28.reuse, 0x8, RZ, 0xc0, !PT ;  /* 0x000000081c047812 */ /* 0x040fe200078ec0ff */
[----:B----4-:R-:W-:Y:S01]  /*2af0*/  IMAD R9, R15, UR5, RZ ;  /* 0x000000050f097c24 */ /* 0x010fe2000f8e02ff */
[C---:B------:R-:W-:Y:S02]  /*2b00*/  IADD3 R23, PT, PT, R3.reuse, 0x1, RZ ;  /* 0x0000000103177810 */ /* 0x040fe40007ffe0ff */
[----:B------:R-:W-:Y:S01]  /*2b10*/  IADD3 R27, PT, PT, R3, -R12, RZ ;  /* 0x8000000c031b7210 */ /* 0x000fe20007ffe0ff */
[----:B------:R-:W-:Y:S01]  /*2b20*/  IMAD.WIDE R6, R9, 0x4, R6 ;  /* 0x0000000409067825 */ /* 0x000fe200078e0206 */
[----:B------:R-:W-:-:S03]  /*2b30*/  LOP3.LUT R28, R28, 0xf8, RZ, 0xc0, !PT ;  /* 0x000000f81c1c7812 */ /* 0x000fc600078ec0ff */
[----:B0-----:R-:W-:Y:S01]  /*2b40*/  IMAD R2, R19, UR4, RZ ;  /* 0x0000000413027c24 */ /* 0x001fe2000f8e02ff */
[----:B-1----:R-:W-:Y:S01]  /*2b50*/  IADD3 R26, P0, PT, R6, UR10, RZ ;  /* 0x0000000a061a7c10 */ /* 0x002fe2000ff1e0ff */
[----:B------:R-:W-:-:S03]  /*2b60*/  IMAD R4, R3, 0x10, R4 ;  /* 0x0000001003047824 */ /* 0x000fc600078e0204 */
[----:B------:R-:W-:Y:S02]  /*2b70*/  IADD3.X R25, PT, PT, R7, UR11, RZ, P0, !PT ;  /* 0x0000000b07197c10 */ /* 0x000fe400087fe4ff */
[----:B------:R-:W-:Y:S02]  /*2b80*/  SHF.R.S32.HI R3, RZ, 0x1f, R2 ;  /* 0x0000001fff037819 */ /* 0x000fe40000011402 */
[----:B------:R-:W-:-:S07]  /*2b90*/  IADD3 R29, PT, PT, R4, 0x3, RZ ;  /* 0x00000003041d7810 */ /* 0x000fce0007ffe0ff */
.L_x_18335:
[----:B------:R-:W-:Y:S01]  /*2ba0*/  IMAD.MOV.U32 R6, RZ, RZ, R26 ;  /* 0x000000ffff067224 */ /* 0x000fe200078e001a */
[----:B------:R-:W-:Y:S01]  /*2bb0*/  MOV R7, R25 ;  /* 0x0000001900077202 */ /* 0x000fe20000000f00 */
[----:B------:R-:W0:Y:S04]  /*2bc0*/  LDS.128 R8, [R24] ;  /* 0x0000000018087984 */ /* 0x000e280000000c00 */
[----:B------:R-:W2:Y:S02]  /*2bd0*/  LDG.E.CONSTANT R5, desc[UR8][R6.64] ;  /* 0x0000000806057981 */ /* 0x000ea4000c1e9900 */
[----:B--2---:R-:W-:-:S03]  /*2be0*/  IMAD.WIDE R4, R5, UR12, R2 ;  /* 0x0000000c05047c25 */ /* 0x004fc6000f8e0202 */
[----:B------:R-:W-:-:S05]  /*2bf0*/  IADD3 R4, P0, PT, R28, R4, RZ ;  /* 0x000000041c047210 */ /* 0x000fca0007f1e0ff */
[----:B------:R-:W-:Y:S01]  /*2c00*/  IMAD.X R5, RZ, RZ, R5, P0 ;  /* 0x000000ffff057224 */ /* 0x000fe200000e0605 */
[----:B---3--:R-:W-:-:S04]  /*2c10*/  LEA R18, P0, R4, UR6, 0x1 ;  /* 0x0000000604127c11 */ /* 0x008fc8000f8008ff */
        /* <DEDUP_REMOVED lines=14> */
[----:B-1----:R-:W-:Y:S02]  /*2d00*/  F2FP.BF16.F32.PACK_AB R4, R5, R4 ;  /* 0x000000040504723e */ /* 0x002fe400000010ff */
[----:B------:R-:W-:Y:S02]  /*2d10*/  F2FP.BF16.F32.PACK_AB R6, R7, R6 ;  /* 0x000000060706723e */ /* 0x000fe400000010ff */
[----:B------:R-:W-:-:S03]  /*2d20*/  IADD3 R5, PT, PT, R29, -0x3, RZ ;  /* 0xfffffffd1d057810 */ /* 0x000fc60007ffe0ff */
[----:B--2---:R-:W-:Y:S05]  /*2d30*/  @P0 BRA `(.L_x_18332) ;  /* 0x0000000000780947 */ /* 0x004fea0003800000 */
[C---:B------:R-:W-:Y:S01]  /*2d40*/  VIADD R11, R29.reuse, 0x2 ;  /* 0x000000021d0b7836 */ /* 0x040fe20000000000 */
[C---:B------:R-:W-:Y:S01]  /*2d50*/  IADD3 R9, PT, PT, R29.reuse, 0x1, RZ ;  /* 0x000000011d097810 */ /* 0x040fe20007ffe0ff */
[C---:B------:R-:W-:Y:S01]  /*2d60*/  VIADD R7, R29.reuse, 0xffffffff ;  /* 0xffffffff1d077836 */ /* 0x040fe20000000000 */
[-C--:B------:R-:W-:Y:S02]  /*2d70*/  ISETP.GE.AND P6, PT, R29, R14.reuse, PT ;  /* 0x0000000e1d00720c */ /* 0x080fe40003fc6270 */
[-C--:B------:R-:W-:Y:S01]  /*2d80*/  ISETP.GE.AND P4, PT, R11, R14.reuse, PT ;  /* 0x0000000e0b00720c */ /* 0x080fe20003f86270 */
[----:B------:R-:W-:Y:S01]  /*2d90*/  VIADD R11, R29, 0x4 ;  /* 0x000000041d0b7836 */ /* 0x000fe20000000000 */
[-C--:B------:R-:W-:Y:S02]  /*2da0*/  ISETP.GE.AND P1, PT, R7, R14.reuse, PT ;  /* 0x0000000e0700720c */ /* 0x080fe40003f26270 */
[----:B------:R-:W-:Y:S02]  /*2db0*/  ISETP.GE.AND P5, PT, R9, R14, PT ;  /* 0x0000000e0900720c */ /* 0x000fe40003fa6270 */
[----:B------:R-:W-:-:S02]  /*2dc0*/  IADD3 R7, PT, PT, R29, -0x2, RZ ;  /* 0xfffffffe1d077810 */ /* 0x000fc40007ffe0ff */
[----:B-----5:R-:W-:Y:S02]  /*2dd0*/  PRMT R9, R35, 0x7632, R9 ;  /* 0x0000763223097816 */ /* 0x020fe40000000009 */
        /* <DEDUP_REMOVED lines=20> */
.L_x_18332:
[----:B------:R-:W-:Y:S05]  /*2f20*/  BSYNC.RECONVERGENT B1 ;  /* 0x0000000000017941 */ /* 0x000fea0003800200 */
.L_x_18331:
        /* <DEDUP_REMOVED lines=9> */
[C---:B------:R-:W-:Y:S01]  /*2fc0*/  PRMT R30, R19.reuse, 0x7632, R30 ;  /* 0x00007632131e7816 */ /* 0x040fe2000000001e */
[----:B------:R-:W-:Y:S01]  /*2fd0*/  IMAD.U32 R19, R19, 0x10000, RZ ;  /* 0x0001000013137824 */ /* 0x000fe200078e00ff */
[----:B------:R-:W-:-:S02]  /*2fe0*/  SHF.L.U32 R9, R9, 0x10, RZ ;  /* 0x0000001009097819 */ /* 0x000fc400000006ff */
[----:B------:R-:W-:Y:S02]  /*2ff0*/  SHF.L.U32 R18, R18, 0x10, RZ ;  /* 0x0000001012127819 */ /* 0x000fe400000006ff */
[----:B------:R-:W-:Y:S01]  /*3000*/  PRMT R7, R35, 0x7632, R7 ;  /* 0x0000763223077816 */ /* 0x000fe20000000007 */
[----:B------:R-:W-:Y:S01]  /*3010*/  FADD.FTZ R9, R36, R9 ;  /* 0x0000000924097221 */ /* 0x000fe20000010000 */
[----:B------:R-:W-:Y:S01]  /*3020*/  SHF.L.U32 R30, R30, 0x10, RZ ;  /* 0x000000101e1e7819 */ /* 0x000fe200000006ff */
[----:B------:R-:W-:Y:S01]  /*3030*/  FADD.FTZ R18, R11, R18 ;  /* 0x000000120b127221 */ /* 0x000fe20000010000 */
[----:B------:R-:W-:Y:S01]  /*3040*/  SHF.L.U32 R36, R7, 0x10, RZ ;  /* 0x0000001007247819 */ /* 0x000fe200000006ff */
[----:B------:R-:W-:Y:S02]  /*3050*/  IMAD.U32 R35, R35, 0x10000, RZ ;  /* 0x0001000023237824 */ /* 0x000fe400078e00ff */
[----:B------:R-:W-:Y:S01]  /*3060*/  FADD.FTZ R30, R19, R30 ;  /* 0x0000001e131e7221 */ /* 0x000fe20000010000 */
[----:B------:R-:W-:Y:S01]  /*3070*/  FADD.FTZ R9, R9, R18 ;  /* 0x0000001209097221 */ /* 0x000fe20000010000 */
[----:B------:R-:W-:-:S03]  /*3080*/  FADD.FTZ R36, R35, R36 ;  /* 0x0000002423247221 */ /* 0x000fc60000010000 */
[----:B------:R-:W-:-:S04]  /*3090*/  FADD.FTZ R9, R9, R30 ;  /* 0x0000001e09097221 */ /* 0x000fc80000010000 */
[----:B------:R-:W-:-:S04]  /*30a0*/  FADD.FTZ R9, R9, R36 ;  /* 0x0000002409097221 */ /* 0x000fc80000010000 */
        /* <DEDUP_REMOVED lines=32> */
.L_x_18334:
[----:B------:R-:W-:Y:S05]  /*32b0*/  BSYNC.RECONVERGENT B1 ;  /* 0x0000000000017941 */ /* 0x000fea0003800200 */
.L_x_18333:
        /* <DEDUP_REMOVED lines=33> */
.L_x_18330:
[----:B--23--:R-:W-:Y:S05]  /*34d0*/  BSYNC.RECONVERGENT B0 ;  /* 0x0000000000007941 */ /* 0x00cfea0003800200 */
.L_x_18329:
[----:B------:R-:W2:Y:S01]  /*34e0*/  S2UR UR5, SR_CgaCtaId ;  /* 0x00000000000579c3 */ /* 0x000ea20000008800 */
[----:B------:R-:W3:Y:S07]  /*34f0*/  SHFL.BFLY PT, R3, R22, 0x1, 0x1f ;  /* 0x0c201f0016037f89 */ /* 0x000eee00000e0000 */
[----:B------:R-:W-:Y:S01]  /*3500*/  BAR.SYNC.DEFER_BLOCKING 0x0 ;  /* 0x0000000000007b1d */ /* 0x000fe20000010000 */
[----:B------:R-:W-:Y:S02]  /*3510*/  ISETP.NE.AND P3, PT, R0, RZ, PT ;  /* 0x000000ff0000720c */ /* 0x000fe40003f65270 */
[----:B------:R-:W-:-:S02]  /*3520*/  LOP3.LUT R0, R17, 0x3c0, RZ, 0xc0, !PT ;  /* 0x000003c011007812 */ /* 0x000fc400078ec0ff */
[----:B------:R-:W-:Y:S01]  /*3530*/  SHF.R.U32.HI R20, RZ, 0x1, R20 ;  /* 0x00000001ff147819 */ /* 0x000fe20000011614 */
[----:B------:R-:W-:Y:S01]  /*3540*/  UMOV UR4, 0x400 ;  /* 0x0000040000047882 */ /* 0x000fe20000000000 */
[----:B------:R-:W-:Y:S01]  /*3550*/  ISETP.NE.OR P1, PT, R0, 0x40, P3 ;  /* 0x000000400000780c */ /* 0x000fe20001f25670 */
[----:B------:R-:W4:Y:S01]  /*3560*/  SHFL.BFLY PT, R2, R21, 0x1, 0x1f ;  /* 0x0c201f0015027f89 */ /* 0x000f2200000e0000 */
[----:B------:R-:W-:Y:S01]  /*3570*/  UIADD3 UR4, UPT, UPT, UR4, 0x60, URZ ;  /* 0x0000006004047890 */ /* 0x000fe2000fffe0ff */
[----:B------:R-:W-:Y:S02]  /*3580*/  LOP3.LUT R0, R20, 0x3e0, R17, 0xf8, !PT ;  /* 0x000003e014007812 */ /* 0x000fe400078ef811 */
[C---:B------:R-:W-:Y:S02]  /*3590*/  LOP3.LUT P0, RZ, R17.reuse, 0x3c1, RZ, 0xc0, !PT ;  /* 0x000003c111ff7812 */ /* 0x040fe4000780c0ff */
[----:B-1----:R-:W-:-:S04]  /*35a0*/  LOP3.LUT R6, R17, 0x3e1, RZ, 0xc0, !PT ;  /* 0x000003e111067812 */ /* 0x002fc800078ec0ff */
[----:B------:R-:W-:Y:S01]  /*35b0*/  ISETP.NE.AND P2, PT, R6, RZ, PT ;  /* 0x000000ff0600720c */ /* 0x000fe20003f45270 */
[----:B--2---:R-:W-:Y:S01]  /*35c0*/  ULEA UR4, UR5, UR4, 0x18 ;  /* 0x0000000405047291 */ /* 0x004fe2000f8ec0ff */
[----:B---3--:R-:W-:-:S05]  /*35d0*/  FADD.FTZ R3, R3, R22 ;  /* 0x0000001603037221 */ /* 0x008fca0000010000 */
[----:B------:R-:W-:-:S05]  /*35e0*/  LEA R4, R0, UR4, 0x2 ;  /* 0x0000000400047c11 */ /* 0x000fca000f8e10ff */
[----:B------:R-:W-:Y:S01]  /*35f0*/  @!P1 STS [R4+-0x100], R3 ;  /* 0xffff000304009388 */ /* 0x000fe20000000800 */
[----:B----4-:R-:W-:-:S05]  /*3600*/  FADD.FTZ R0, R2, R21 ;  /* 0x0000001502007221 */ /* 0x010fca0000010000 */
[----:B------:R-:W-:Y:S01]  /*3610*/  @!P1 STS [R4+-0xc0], R0 ;  /* 0xffff400004009388 */ /* 0x000fe20000000800 */
[----:B------:R-:W-:Y:S01]  /*3620*/  BAR.SYNC.DEFER_BLOCKING 0x0 ;  /* 0x0000000000007b1d */ /* 0x000fe20000010000 */
[----:B------:R-:W-:-:S13]  /*3630*/  ISETP.NE.AND P1, PT, R6, 0x20, PT ;  /* 0x000000200600780c */ /* 0x000fda0003f25270 */
[----:B------:R-:W-:Y:S01]  /*3640*/  @!P1 LEA R20, R20, UR4, 0x2 ;  /* 0x0000000414149c11 */ /* 0x000fe2000f8e10ff */
[----:B------:R-:W1:Y:S04]  /*3650*/  @!P0 LDS R2, [R4] ;  /* 0x0000000004028984 */ /* 0x000e680000000800 */
[----:B0-----:R-:W0:Y:S01]  /*3660*/  @!P0 LDS R5, [R4+0x40] ;  /* 0x0000400004058984 */ /* 0x001e220000000800 */
[----:B-1----:R-:W-:Y:S01]  /*3670*/  @!P0 FADD.FTZ R3, R3, R2 ;  /* 0x0000000203038221 */ /* 0x002fe20000010000 */
[----:B------:R-:W-:Y:S01]  /*3680*/  BAR.SYNC.DEFER_BLOCKING 0x0 ;  /* 0x0000000000007b1d */ /* 0x000fe20000010000 */
[----:B0-----:R-:W-:Y:S01]  /*3690*/  @!P0 FADD.FTZ R0, R0, R5 ;  /* 0x0000000500008221 */ /* 0x001fe20000010000 */
        /* <DEDUP_REMOVED lines=18> */
[----:B------:R-:W-:Y:S01]  /*37c0*/  F2FP.BF16.F32.PACK_AB R0, R0, R3 ;  /* 0x000000030000723e */ /* 0x000fe200000010ff */
[----:B---3--:R-:W-:Y:S01]  /*37d0*/  USHF.L.U32 UR4, UR4, 0x5, URZ ;  /* 0x0000000504047899 */ /* 0x008fe200080006ff */
[----:B0-----:R-:W-:-:S05]  /*37e0*/  SHF.R.U32.HI R4, RZ, 0x1, R4 ;  /* 0x00000001ff047819 */ /* 0x001fca0000011604 */
[----:B------:R-:W-:-:S04]  /*37f0*/  IADD3 R13, P0, P1, R4, UR4, R13 ;  /* 0x00000004040d7c10 */ /* 0x000fc8000f91e00d */
[----:B------:R-:W-:Y:S02]  /*3800*/  IADD3.X R4, PT, PT, RZ, RZ, RZ, P0, P1 ;  /* 0x000000ffff047210 */ /* 0x000fe400007e24ff */
[----:B----4-:R-:W-:-:S04]  /*3810*/  LEA R2, P0, R13, UR6, 0x1 ;  /* 0x000000060d027c11 */ /* 0x010fc8000f8008ff */
[--C-:B------:R-:W-:Y:S02]  /*3820*/  LEA.HI.X R3, R13, UR7, R4.reuse, 0x1, P0 ;  /* 0x000000070d037c11 */ /* 0x100fe400080f0c04 */
[----:B------:R-:W-:-:S03]  /*3830*/  PRMT R4, R0, 0x7632, R4 ;  /* 0x0000763200047816 */ /* 0x000fc60000000004 */
[----:B------:R-:W-:Y:S04]  /*3840*/  STG.E.U16 desc[UR8][R2.64], R0 ;  /* 0x0000000002007986 */ /* 0x000fe8000c101508 */
[----:B------:R-:W-:Y:S01]  /*3850*/  STG.E.U16 desc[UR8][R2.64+0x20], R4 ;  /* 0x0000200402007986 */ /* 0x000fe2000c101508 */
[----:B------:R-:W-:Y:S05]  /*3860*/  EXIT ;  /* 0x000000000000794d */ /* 0x000fea0003800000 */
.L_x_18306:
        /* <DEDUP_REMOVED lines=8> */
.L_x_18337:
[----:B------:R-:W-:Y:S05]  /*38f0*/  BSYNC B1 ;  /* 0x0000000000017941 */ /* 0x000fea0003800000 */
.L_x_18336:
[----:B------:R-:W-:Y:S01]  /*3900*/  MOV R5, R38 ;  /* 0x0000002600057202 */ /* 0x000fe20000000f00 */
[----:B------:R-:W-:Y:S06]  /*3910*/  BRA `(.L_x_18338) ;  /* 0xffffffd400207947 */ /* 0x000fec000383ffff */
.L_x_18308:
        /* <DEDUP_REMOVED lines=8> */
.L_x_18340:
[----:B------:R-:W-:Y:S05]  /*39a0*/  BSYNC B0 ;  /* 0x0000000000007941 */ /* 0x000fea0003800000 */
.L_x_18339:
[----:B------:R-:W-:Y:S02]  /*39b0*/  IMAD.MOV.U32 R5, RZ, RZ, R38 ;  /* 0x000000ffff057224 */ /* 0x000fe400078e0026 */
[----:B------:R-:W-:Y:S02]  /*39c0*/  HFMA2 R6, -RZ, RZ, 0, 1.847743988037109375e-06 ;  /* 0x0000001fff067431 */ /* 0x000fe400000001ff */
[----:B------:R-:W-:Y:S01]  /*39d0*/  IMAD.MOV.U32 R7, RZ, RZ, -0x1 ;  /* 0xffffffffff077424 */ /* 0x000fe200078e00ff */
[----:B------:R-:W-:Y:S01]  /*39e0*/  FMNMX.FTZ R9, R5, R8, !PT ;  /* 0x0000000805097209 */ /* 0x000fe20007810000 */
[----:B------:R-:W-:-:S03]  /*39f0*/  IMAD.MOV.U32 R5, RZ, RZ, 0x8 ;  /* 0x00000008ff057424 */ /* 0x000fc600078e00ff */
[----:B------:R-:W-:-:S07]  /*3a00*/  MOV R40, R9 ;  /* 0x0000000900287202 */ /* 0x000fce0000000f00 */
[----:B------:R-:W-:Y:S05]  /*3a10*/  WARPSYNC.COLLECTIVE R7, `(.L_x_18341) ;  /* 0x0000000007087348 */ /* 0x000fea0003c00000 */
[----:B------:R0:W1:Y:S02]  /*3a20*/  SHFL.BFLY P1, R38, R40, R5, R6 ;  /* 0x0c00000528267389 */ /* 0x0000640000020006 */
[----:B01----:R-:W-:Y:S05]  /*3a30*/  ENDCOLLECTIVE ;  /* 0x000000000000791b */ /* 0x003fea0003800000 */
.L_x_18341:
[----:B------:R-:W-:Y:S01]  /*3a40*/  HFMA2 R5, -RZ, RZ, 0, 2.384185791015625e-07 ;  /* 0x00000004ff057431 */ /* 0x000fe200000001ff */
[----:B------:R-:W-:-:S04]  /*3a50*/  MOV R10, R38 ;  /* 0x00000026000a7202 */ /* 0x000fc80000000f00 */
[----:B------:R-:W-:-:S05]  /*3a60*/  FMNMX.FTZ R10, R9, R10, !PT ;  /* 0x0000000a090a7209 */ /* 0x000fca0007810000 */
[----:B------:R-:W-:-:S07]  /*3a70*/  IMAD.MOV.U32 R40, RZ, RZ, R10 ;  /* 0x000000ffff287224 */ /* 0x000fce00078e000a */
[----:B------:R-:W-:Y:S05]  /*3a80*/  WARPSYNC.COLLECTIVE R7, `(.L_x_18342) ;  /* 0x0000000007087348 */ /* 0x000fea0003c00000 */
[----:B------:R0:W1:Y:S02]  /*3a90*/  SHFL.BFLY P1, R38, R40, R5, R6 ;  /* 0x0c00000528267389 */ /* 0x0000640000020006 */
[----:B01----:R-:W-:Y:S05]  /*3aa0*/  ENDCOLLECTIVE ;  /* 0x000000000000791b */ /* 0x003fea0003800000 */
.L_x_18342:
[----:B------:R-:W-:Y:S02]  /*3ab0*/  IMAD.MOV.U32 R5, RZ, RZ, 0x2 ;  /* 0x00000002ff057424 */ /* 0x000fe400078e00ff */
[----:B------:R-:W-:-:S05]  /*3ac0*/  IMAD.MOV.U32 R11, RZ, RZ, R38 ;  /* 0x000000ffff0b7224 */ /* 0x000fca00078e0026 */
[----:B------:R-:W-:-:S04]  /*3ad0*/  FMNMX.FTZ R11, R10, R11, !PT ;  /* 0x0000000b0a0b7209 */ /* 0x000fc80007810000 */
[----:B------:R-:W-:-:S07]  /*3ae0*/  MOV R40, R11 ;  /* 0x0000000b00287202 */ /* 0x000fce0000000f00 */
[----:B------:R-:W-:Y:S05]  /*3af0*/  WARPSYNC.COLLECTIVE R7, `(.L_x_18343) ;  /* 0x0000000007087348 */ /* 0x000fea0003c00000 */
[----:B------:R0:W1:Y:S02]  /*3b00*/  SHFL.BFLY P1, R38, R40, R5, R6 ;  /* 0x0c00000528267389 */ /* 0x0000640000020006 */
[----:B01----:R-:W-:Y:S05]  /*3b10*/  ENDCOLLECTIVE ;  /* 0x000000000000791b */ /* 0x003fea0003800000 */
.L_x_18343:
[----:B------:R-:W-:Y:S01]  /*3b20*/  MOV R18, R38 ;  /* 0x0000002600127202 */ /* 0x000fe20000000f00 */
[----:B------:R-:W-:Y:S06]  /*3b30*/  BRA `(.L_x_18344) ;  /* 0xffffffd400307947 */ /* 0x000fec000383ffff */
.L_x_18345:
        /* <DEDUP_REMOVED lines=12> */
.L_x_25922:


//--------------------- .text._ZN4vllm25paged_attention_v1_kernelI13__nv_bfloat16S1_Li256ELi16ELi128ELNS_18Fp8KVCacheDataTypeE0ELb1EEEvPT_PKS3_PKT0_S9_ifPKiSB_iPKfiiiSD_SD_iiiii --------------------------
	.section	.text._ZN4vllm25paged_attention_v1_kernelI13__nv_bfloat16S1_Li256ELi16ELi128ELNS_18Fp8KVCacheDataTypeE0ELb1EEEvPT_PKS3_PKT0_S9_ifPKiSB_iPKfiiiSD_SD_iiiii,"ax",@progbits
	.align	128
        .global         _ZN4vllm25paged_attention_v1_kernelI13__nv_bfloat16S1_Li256ELi16ELi128ELNS_18Fp8KVCacheDataTypeE0ELb1EEEvPT_PKS3_PKT0_S9_ifPKiSB_iPKfiiiSD_SD_iiiii
        .type           _ZN4vllm25paged_attention_v1_kernelI13__nv_bfloat16S1_Li256ELi16ELi128ELNS_18Fp8KVCacheDataTypeE0ELb1EEEvPT_PKS3_PKT0_S9_ifPKiSB_iPKfiiiSD_SD_iiiii,@function
        .size           _ZN4vllm25paged_attention_v1_kernelI13__nv_bfloat16S1_Li256ELi16ELi128ELNS_18Fp8KVCacheDataTypeE0ELb1EEEvPT_PKS3_PKT0_S9_ifPKiSB_iPKfiiiSD_SD_iiiii,(.L_x_25923 - _ZN4vllm25paged_attention_v1_kernelI13__nv_bfloat16S1_Li256ELi16ELi128ELNS_18Fp8KVCacheDataTypeE0ELb1EEEvPT_PKS3_PKT0_S9_ifPKiSB_iPKfiiiSD_SD_iiiii)
        .other          _ZN4vllm25paged_attention_v1_kernelI13__nv_bfloat16S1_Li256ELi16ELi128ELNS_18Fp8KVCacheDataTypeE0ELb1EEEvPT_PKS3_PKT0_S9_ifPKiSB_iPKfiiiSD_SD_iiiii,@"STO_CUDA_ENTRY STV_DEFAULT"
_ZN4vllm25paged_attention_v1_kernelI13__nv_bfloat16S1_Li256ELi16ELi128ELNS_18Fp8KVCacheDataTypeE0ELb1EEEvPT_PKS3_PKT0_S9_ifPKiSB_iPKfiiiSD_SD_iiiii:
.text._ZN4vllm25paged_attention_v1_kernelI13__nv_bfloat16S1_Li256ELi16ELi128ELNS_18Fp8KVCacheDataTypeE0ELb1EEEvPT_PKS3_PKT0_S9_ifPKiSB_iPKfiiiSD_SD_iiiii:
[----:B------:R-:W-:Y:S01]  /*0000*/  LDC R1, c[0x0][0x37c] ;  /* 0x0000df00ff017b82 */ /* 0x000fe20000000800 */
[----:B------:R-:W0:Y:S07]  /*0010*/  S2R R0, SR_CTAID.Y ;  /* 0x0000000000007919 */ /* 0x000e2e0000002600 */
[----:B------:R-:W0:Y:S01]  /*0020*/  LDC.64 R4, c[0x0][0x3b0] ;  /* 0x0000ec00ff047b82 */ /* 0x000e220000000a00 */
[----:B------:R-:W1:Y:S01]  /*0030*/  LDCU.64 UR8, c[0x0][0x358] ;  /* 0x00006b00ff0877ac */ /* 0x000e620008000a00 */
[----:B------:R-:W2:Y:S01]  /*0040*/  S2R R2, SR_TID.X ;  /* 0x0000000000027919 */ /* 0x000ea20000002100 */
[----:B------:R-:W3:Y:S01]  /*0050*/  LDCU UR4, c[0x0][0x3c8] ;  /* 0x00007900ff0477ac */ /* 0x000ee20008000800 */
[----:B------:R-:W4:Y:S04]  /*0060*/  S2R R8, SR_CTAID.X ;  /* 0x0000000000087919 */ /* 0x000f280000002500 */
[----:B------:R-:W4:Y:S08]  /*0070*/  LDC.64 R10, c[0x0][0x3c0] ;  /* 0x0000f000ff0a7b82 */ /* 0x000f300000000a00 */
[----:B------:R-:W4:Y:S01]  /*0080*/  LDC R9, c[0x0][0x370] ;  /* 0x0000dc00ff097b82 */ /* 0x000f220000000800 */
[----:B------:R-:W-:-:S07]  /*0090*/  IMAD.MOV.U32 R24, RZ, RZ, RZ ;  /* 0x000000ffff187224 */ /* 0x000fce00078e00ff */
[----:B------:R-:W4:Y:S01]  /*00a0*/  S2UR UR12, SR_CgaCtaId ;  /* 0x00000000000c79c3 */ /* 0x000f220000008800 */
[----:B------:R-:W-:Y:S01]  /*00b0*/  UMOV UR6, 0x400 ;  /* 0x0000040000067882 */ /* 0x000fe20000000000 */
[----:B------:R-:W4:Y:S01]  /*00c0*/  LDCU UR13, c[0x0][0x3e8] ;  /* 0x00007d00ff0d77ac */ /* 0x000f220008000800 */
[----:B------:R-:W0:Y:S02]  /*00d0*/  LDCU UR16, c[0x0][0x3ec] ;  /* 0x00007d80ff1077ac */ /* 0x000e240008000800 */
[----:B0-----:R-:W-:Y:S01]  /*00e0*/  IMAD.WIDE.U32 R4, R0, 0x4, R4 ;  /* 0x0000000400047825 */ /* 0x001fe200078e0004 */
[----:B------:R-:W0:Y:S05]  /*00f0*/  LDCU UR17, c[0x0][0x3d0] ;  /* 0x00007a00ff1177ac */ /* 0x000e2a0008000800 */
[----:B-1----:R1:W4:Y:S01]  /*0100*/  LDG.E.CONSTANT R4, desc[UR8][R4.64] ;  /* 0x0000000804047981 */ /* 0x002322000c1e9900 */
[----:B--2---:R-:W-:Y:S01]  /*0110*/  ISETP.GT.U32.AND P1, PT, R2, 0x3f, PT ;  /* 0x0000003f0200780c */ /* 0x004fe20003f24070 */
[----:B---3--:R-:W-:Y:S01]  /*0120*/  IMAD R3, R0, UR4, RZ ;  /* 0x0000000400037c24 */ /* 0x008fe2000f8e02ff */
[----:B----4-:R-:W-:Y:S01]  /*0130*/  ISETP.NE.U32.AND P0, PT, R10, RZ, PT ;  /* 0x000000ff0a00720c */ /* 0x010fe20003f05070 */
[----:B------:R-:W2:Y:S01]  /*0140*/  LDCU UR18, c[0x0][0x3cc] ;  /* 0x00007980ff1277ac */ /* 0x000ea20008000800 */
[----:B------:R-:W3:Y:S02]  /*0150*/  LDC R10, c[0x0][0x3a0] ;  /* 0x0000e800ff0a7b82 */ /* 0x000ee40000000800 */
[----:B------:R-:W-:Y:S01]  /*0160*/  ISETP.NE.AND.EX P0, PT, R11, RZ, PT, P0 ;  /* 0x000000ff0b00720c */ /* 0x000fe20003f05300 */
[----:B------:R-:W4:Y:S06]  /*0170*/  LDCU.64 UR20, c[0x0][0x390] ;  /* 0x00007200ff1477ac */ /* 0x000f2c0008000a00 */
[----:B------:R-:W1:Y:S01]  /*0180*/  @!P1 LDC.64 R14, c[0x0][0x388] ;  /* 0x0000e200ff0e9b82 */ /* 0x000e620000000a00 */
[----:B------:R-:W-:-:S02]  /*0190*/  @!P1 IMAD.SHL.U32 R6, R2, 0x4, RZ ;  /* 0x0000000402069824 */ /* 0x000fc400078e00ff */
[----:B------:R-:W-:-:S05]  /*01a0*/  @!P1 IMAD.SHL.U32 R7, R8, 0x100, RZ ;  /* 0x0000010008079824 */ /* 0x000fca00078e00ff */
[----:B------:R-:W-:Y:S01]  /*01b0*/  @!P1 IADD3 R6, P2, P3, R6, R3, R7 ;  /* 0x0000000306069210 */ /* 0x000fe20007b5e007 */
[----:B------:R-:W0:Y:S01]  /*01c0*/  @P0 LDC.64 R12, c[0x0][0x3c0] ;  /* 0x0000f000ff0c0b82 */ /* 0x000e220000000a00 */
[----:B------:R-:W-:-:S04]  /*01d0*/  SHF.R.S32.HI R3, RZ, 0x1f, R3 ;  /* 0x0000001fff037819 */ /* 0x000fc80000011403 */
[----:B------:R-:W-:Y:S02]  /*01e0*/  @!P1 IADD3.X R3, PT, PT, RZ, R3, RZ, P2, P3 ;  /* 0x00000003ff039210 */ /* 0x000fe400017e64ff */
[----:B-1----:R-:W-:-:S04]  /*01f0*/  @!P1 LEA R14, P2, R6, R14, 0x1 ;  /* 0x0000000e060e9211 */ /* 0x002fc800078408ff */
[----:B------:R-:W-:-:S05]  /*0200*/  @!P1 LEA.HI.X R15, R6, R15, R3, 0x1, P2 ;  /* 0x0000000f060f9211 */ /* 0x000fca00010f0c03 */
[----:B------:R-:W2:Y:S04]  /*0210*/  @!P1 LDG.E.CONSTANT R6, desc[UR8][R14.64] ;  /* 0x000000080e069981 */ /* 0x000ea8000c1e9900 */
[----:B------:R1:W2:Y:S01]  /*0220*/  @!P1 LDG.E.CONSTANT R7, desc[UR8][R14.64+0x4] ;  /* 0x000004080e079981 */ /* 0x0002a2000c1e9900 */
[----:B---3--:R-:W-:Y:S01]  /*0230*/  IABS R18, R10 ;  /* 0x0000000a00127213 */ /* 0x008fe20000000000 */
[----:B0-----:R-:W-:-:S03]  /*0240*/  @P0 IMAD.WIDE.U32 R12, R8, 0x4, R12 ;  /* 0x00000004080c0825 */ /* 0x001fc600078e000c */
[----:B------:R-:W0:Y:S01]  /*0250*/  I2F.RP R3, R18 ;  /* 0x0000001200037306 */ /* 0x000e220000209400 */
[----:B------:R-:W-:Y:S01]  /*0260*/  IABS R11, R9 ;  /* 0x00000009000b7213 */ /* 0x000fe20000000000 */
[----:B------:R3:W5:Y:S01]  /*0270*/  @P0 LDG.E.CONSTANT R24, desc[UR8][R12.64] ;  /* 0x000000080c180981 */ /* 0x000762000c1e9900 */
[----:B------:R-:W-:Y:S01]  /*0280*/  ULEA UR10, UR12, UR6, 0x18 ;  /* 0x000000060c0a7291 */ /* 0x000fe2000f8ec0ff */
[----:B------:R-:W-:Y:S01]  /*0290*/  SHF.R.U32.HI R25, RZ, 0x5, R2 ;  /* 0x00000005ff197819 */ /* 0x000fe20000011602 */
[----:B------:R-:W-:Y:S01]  /*02a0*/  BSSY B0, `(.L_x_18346) ;  /* 0x000032c000007945 */ /* 0x000fe20003800000 */
[----:B------:R-:W-:Y:S02]  /*02b0*/  IMAD.MOV.U32 R21, RZ, RZ, -0x800001 ;  /* 0xff7fffffff157424 */ /* 0x000fe400078e00ff */
[----:B0-----:R-:W0:Y:S02]  /*02c0*/  MUFU.RCP R3, R3 ;  /* 0x0000000300037308 */ /* 0x001e240000001000 */
[----:B0-----:R-:W-:-:S06]  /*02d0*/  IADD3 R16, PT, PT, R3, 0xffffffe, RZ ;  /* 0x0ffffffe03107810 */ /* 0x001fcc0007ffe0ff */
[----:B------:R0:W1:Y:S02]  /*02e0*/  F2I.FTZ.U32.TRUNC.NTZ R17, R16 ;  /* 0x0000001000117305 */ /* 0x000064000021f000 */
[----:B0-----:R-:W-:Y:S02]  /*02f0*/  IMAD.MOV.U32 R16, RZ, RZ, RZ ;  /* 0x000000ffff107224 */ /* 0x001fe400078e00ff */
[----:B-1----:R-:W-:-:S04]  /*0300*/  IMAD.MOV R5, RZ, RZ, -R17 ;  /* 0x000000ffff057224 */ /* 0x002fc800078e0a11 */
[----:B------:R-:W-:-:S04]  /*0310*/  IMAD R5, R5, R18, RZ ;  /* 0x0000001205057224 */ /* 0x000fc800078e02ff */
[----:B------:R-:W-:-:S04]  /*0320*/  IMAD.HI.U32 R17, R17, R5, R16 ;  /* 0x0000000511117227 */ /* 0x000fc800078e0010 */
[----:B------:R-:W-:-:S04]  /*0330*/  IMAD.MOV.U32 R5, RZ, RZ, R11 ;  /* 0x000000ffff057224 */ /* 0x000fc800078e000b */
        /* <DEDUP_REMOVED lines=8> */
[----:B------:R-:W-:Y:S01]  /*03c0*/  LOP3.LUT R3, R9, R10, RZ, 0x3c, !PT ;  /* 0x0000000a09037212 */ /* 0x000fe200078e3cff */
[----:B------:R-:W0:Y:S03]  /*03d0*/  LDC R18, c[0x0][0x3f4] ;  /* 0x0000fd00ff127b82 */ /* 0x000e260000000800 */
[----:B------:R-:W-:-:S07]  /*03e0*/  ISETP.GE.AND P3, PT, R3, RZ, PT ;  /* 0x000000ff0300720c */ /* 0x000fce0003f66270 */
[----:B------:R-:W-:-:S06]  /*03f0*/  @P0 VIADD R17, R17, 0x1 ;  /* 0x0000000111110836 */ /* 0x000fcc0000000000 */
[----:B------:R-:W-:Y:S02]  /*0400*/  @!P3 IADD3 R17, PT, PT, RZ, -R17, RZ ;  /* 0x80000011ff11b210 */ /* 0x000fe40007ffe0ff */
[----:B------:R-:W-:-:S04]  /*0410*/  @!P2 LOP3.LUT R17, RZ, R10, RZ, 0x33, !PT ;  /* 0x0000000aff11a212 */ /* 0x000fc800078e33ff */
[----:B------:R-:W-:Y:S02]  /*0420*/  IABS R16, R17 ;  /* 0x0000001100107213 */ /* 0x000fe40000000000 */
[----:B0-----:R-:W-:Y:S02]  /*0430*/  IABS R3, R18 ;  /* 0x0000001200037213 */ /* 0x001fe40000000000 */
[----:B------:R-:W0:Y:S03]  /*0440*/  I2F.RP R11, R16 ;  /* 0x00000010000b7306 */ /* 0x000e260000209400 */
[----:B------:R-:W-:-:S05]  /*0450*/  IMAD.MOV.U32 R23, RZ, RZ, R3 ;  /* 0x000000ffff177224 */ /* 0x000fca00078e0003 */
[----:B------:R-:W1:Y:S08]  /*0460*/  I2F.RP R14, R3 ;  /* 0x00000003000e7306 */ /* 0x000e700000209400 */
[----:B0-----:R-:W3:Y:S08]  /*0470*/  MUFU.RCP R11, R11 ;  /* 0x0000000b000b7308 */ /* 0x001ef00000001000 */
[----:B-1----:R-:W0:Y:S01]  /*0480*/  MUFU.RCP R14, R14 ;  /* 0x0000000e000e7308 */ /* 0x002e220000001000 */
[----:B---3--:R-:W-:-:S07]  /*0490*/  VIADD R12, R11, 0xffffffe ;  /* 0x0ffffffe0b0c7836 */ /* 0x008fce0000000000 */
[----:B------:R1:W3:Y:S01]  /*04a0*/  F2I.FTZ.U32.TRUNC.NTZ R13, R12 ;  /* 0x0000000c000d7305 */ /* 0x0002e2000021f000 */
[----:B0-----:R-:W-:Y:S02]  /*04b0*/  VIADD R5, R14, 0xffffffe ;  /* 0x0ffffffe0e057836 */ /* 0x001fe40000000000 */
[----:B-1----:R-:W-:-:S05]  /*04c0*/  HFMA2 R12, -RZ, RZ, 0, 0 ;  /* 0x00000000ff0c7431 */ /* 0x002fca00000001ff */
[----:B------:R-:W0:Y:S01]  /*04d0*/  F2I.FTZ.U32.TRUNC.NTZ R5, R5 ;  /* 0x0000000500057305 */ /* 0x000e22000021f000 */
[----:B---3--:R-:W-:-:S04]  /*04e0*/  IMAD.MOV R15, RZ, RZ, -R13 ;  /* 0x000000ffff0f7224 */ /* 0x008fc800078e0a0d */
[----:B------:R-:W-:Y:S01]  /*04f0*/  IMAD R11, R15, R16, RZ ;  /* 0x000000100f0b7224 */ /* 0x000fe200078e02ff */
[----:B------:R-:W-:-:S03]  /*0500*/  IABS R15, R17 ;  /* 0x00000011000f7213 */ /* 0x000fc60000000000 */
[----:B------:R-:W-:-:S04]  /*0510*/  IMAD.HI.U32 R13, R13, R11, R12 ;  /* 0x0000000b0d0d7227 */ /* 0x000fc800078e000c */
[----:B------:R-:W-:Y:S01]  /*0520*/  IMAD.MOV R11, RZ, RZ, -R15 ;  /* 0x000000ffff0b7224 */ /* 0x000fe200078e0a0f */
[----:B------:R-:W-:Y:S02]  /*0530*/  R2UR UR7, R4 ;  /* 0x00000000040772ca */ /* 0x000fe400000e0000 */
[----:B------:R-:W-:-:S05]  /*0540*/  IABS R4, R8 ;  /* 0x0000000800047213 */ /* 0x000fca0000000000 */
[----:B------:R-:W-:Y:S02]  /*0550*/  IMAD.MOV.U32 R12, RZ, RZ, R4 ;  /* 0x000000ffff0c7224 */ /* 0x000fe400078e0004 */
[----:B0-----:R-:W-:Y:S02]  /*0560*/  IMAD R4, R5, R3, RZ ;  /* 0x0000000305047224 */ /* 0x001fe400078e02ff */
[----:B------:R-:W-:Y:S02]  /*0570*/  IMAD.HI.U32 R13, R13, R12, RZ ;  /* 0x0000000c0d0d7227 */ /* 0x000fe400078e00ff */
[----:B------:R-:W-:Y:S01]  /*0580*/  UIADD3 UR11, UPT, UPT, UR7, -0x1, URZ ;  /* 0xffffffff070b7890 */ /* 0x000fe2000fffe0ff */
[----:B------:R-:W-:Y:S01]  /*0590*/  IADD3 R15, PT, PT, RZ, -R4, RZ ;  /* 0x80000004ff0f7210 */ /* 0x000fe20007ffe0ff */
[----:B------:R-:W-:Y:S01]  /*05a0*/  IMAD R11, R13, R11, R12 ;  /* 0x0000000b0d0b7224 */ /* 0x000fe200078e020c */
[----:B------:R-:W-:Y:S01]  /*05b0*/  UIADD3 UR4, UPT, UPT, UR7, 0xf, URZ ;  /* 0x0000000f07047890 */ /* 0x000fe2000fffe0ff */
[----:B------:R-:W-:-:S02]  /*05c0*/  IMAD.MOV.U32 R4, RZ, RZ, RZ ;  /* 0x000000ffff047224 */ /* 0x000fc400078e00ff */
[----:B------:R-:W-:Y:S01]  /*05d0*/  IMAD.U32 R14, RZ, RZ, UR11 ;  /* 0x0000000bff0e7e24 */ /* 0x000fe2000f8e00ff */
[----:B------:R-:W-:Y:S01]  /*05e0*/  ISETP.GT.U32.AND P3, PT, R16, R11, PT ;  /* 0x0000000b1000720c */ /* 0x000fe20003f64070 */
[----:B------:R-:W-:Y:S01]  /*05f0*/  IMAD.HI.U32 R4, R5, R15, R4 ;  /* 0x0000000f05047227 */ /* 0x000fe200078e0004 */
[----:B------:R-:W-:Y:S01]  /*0600*/  USHF.R.S32.HI UR5, URZ, 0x1f, UR4 ;  /* 0x0000001fff057899 */ /* 0x000fe20008011404 */
[----:B------:R-:W0:Y:S01]  /*0610*/  LDC R15, c[0x0][0x3f8] ;  /* 0x0000fe00ff0f7b82 */ /* 0x000e220000000800 */
[----:B------:R-:W-:Y:S02]  /*0620*/  IABS R14, R14 ;  /* 0x0000000e000e7213 */ /* 0x000fe40000000000 */
[----:B------:R-:W-:-:S03]  /*0630*/  ULEA.HI UR5, UR5, UR4, URZ, 0x4 ;  /* 0x0000000405057291 */ /* 0x000fc6000f8f20ff */
[----:B------:R-:W-:Y:S01]  /*0640*/  IMAD.HI.U32 R12, R4, R14, RZ ;  /* 0x0000000e040c7227 */ /* 0x000fe200078e00ff */
[----:B------:R-:W-:-:S03]  /*0650*/  USHF.R.S32.HI UR5, URZ, 0x4, UR5 ;  /* 0x00000004ff057899 */ /* 0x000fc60008011405 */
[----:B------:R-:W-:Y:S01]  /*0660*/  @!P3 IMAD.IADD R11, R11, 0x1, -R16 ;  /* 0x000000010b0bb824 */ /* 0x000fe200078e0a10 */
[----:B------:R-:W-:Y:S01]  /*0670*/  @!P3 IADD3 R13, PT, PT, R13, 0x1, RZ ;  /* 0x000000010d0db810 */ /* 0x000fe20007ffe0ff */
[----:B------:R-:W-:Y:S01]  /*0680*/  IMAD.MOV R5, RZ, RZ, -R12 ;  /* 0x000000ffff057224 */ /* 0x000fe200078e0a0c */
[----:B------:R-:W-:Y:S02]  /*0690*/  ISETP.NE.AND P3, PT, R17, RZ, PT ;  /* 0x000000ff1100720c */ /* 0x000fe40003f65270 */
[----:B------:R-:W-:Y:S01]  /*06a0*/  ISETP.GE.U32.AND P2, PT, R11, R16, PT ;  /* 0x000000100b00720c */ /* 0x000fe20003f46070 */
[C---:B------:R-:W-:Y:S01]  /*06b0*/  IMAD R14, R3.reuse, R5, R14 ;  /* 0x00000005030e7224 */ /* 0x040fe200078e020e */
[----:B------:R-:W-:Y:S02]  /*06c0*/  LOP3.LUT R5, R8, R17, RZ, 0x3c, !PT ;  /* 0x0000001108057212 */ /* 0x000fe400078e3cff */
[----:B------:R-:W-:Y:S02]  /*06d0*/  SHF.R.U32.HI R16, RZ, 0x1, R2 ;  /* 0x00000001ff107819 */ /* 0x000fe40000011602 */
[----:B------:R-:W-:-:S02]  /*06e0*/  ISETP.GT.U32.AND P0, PT, R3, R14, PT ;  /* 0x0000000e0300720c */ /* 0x000fc40003f04070 */
[----:B------:R-:W-:Y:S01]  /*06f0*/  ISETP.GE.AND P4, PT, R5, RZ, PT ;  /* 0x000000ff0500720c */ /* 0x000fe20003f86270 */
[----:B------:R-:W-:-:S04]  /*0700*/  IMAD.SHL.U32 R5, R2, 0x100, RZ ;  /* 0x0000010002057824 */ /* 0x000fc800078e00ff */
[----:B------:R-:W-:Y:S01]  /*0710*/  @P2 VIADD R13, R13, 0x1 ;  /* 0x000000010d0d2836 */ /* 0x000fe20000000000 */
[----:B------:R-:W-:Y:S02]  /*0720*/  LOP3.LUT R11, R5, 0x100, RZ, 0xc0, !PT ;  /* 0x00000100050b7812 */ /* 0x000fe400078ec0ff */
[----:B0-----:R-:W-:Y:S01]  /*0730*/  ISETP.GE.AND P2, PT, R15, RZ, PT ;  /* 0x000000ff0f00720c */ /* 0x001fe20003f46270 */
[----:B------:R-:W-:Y:S01]  /*0740*/  IMAD.MOV.U32 R5, RZ, RZ, R13 ;  /* 0x000000ffff057224 */ /* 0x000fe200078e000d */
[----:B------:R-:W-:Y:S01]  /*0750*/  LOP3.LUT R13, R18, UR11, RZ, 0x3c, !PT ;  /* 0x0000000b120d7c12 */ /* 0x000fe2000f8e3cff */
[----:B------:R-:W-:Y:S01]  /*0760*/  VIADD R11, R11, UR10 ;  /* 0x0000000a0b0b7c36 */ /* 0x000fe20008000000 */
[----:B------:R-:W-:Y:S01]  /*0770*/  @!P0 IADD3 R14, PT, PT, R14, -R3, RZ ;  /* 0x800000030e0e8210 */ /* 0x000fe20007ffe0ff */
[----:B------:R-:W-:Y:S01]  /*0780*/  @!P4 IMAD.MOV R5, RZ, RZ, -R5 ;  /* 0x000000ffff05c224 */ /* 0x000fe200078e0a05 */
[----:B------:R-:W-:Y:S01]  /*0790*/  @!P3 LOP3.LUT R5, RZ, R17, RZ, 0x33, !PT ;  /* 0x00000011ff05b212 */ /* 0x000fe200078e33ff */
[----:B------:R-:W-:Y:S01]  /*07a0*/  @!P1 IMAD R11, R16, 0x8, R11 ;  /* 0x00000008100b9824 */ /* 0x000fe200078e020b */
[----:B------:R-:W-:Y:S01]  /*07b0*/  ISETP.GE.U32.AND P4, PT, R14, R3, PT ;  /* 0x000000030e00720c */ /* 0x000fe20003f86070 */
[----:B------:R-:W0:Y:S01]  /*07c0*/  LDCU UR11, c[0x0][0x3a4] ;  /* 0x00007480ff0b77ac */ /* 0x000e220008000800 */
[----:B------:R-:W-:-:S02]  /*07d0*/  @!P0 IADD3 R12, PT, PT, R12, 0x1, RZ ;  /* 0x000000010c0c8810 */ /* 0x000fc40007ffe0ff */
[----:B--2---:R1:W-:Y:S01]  /*07e0*/  @!P1 STS.64 [R11], R6 ;  /* 0x000000060b009388 */ /* 0x0043e20000000a00 */
[----:B------:R-:W-:Y:S01]  /*07f0*/  BAR.SYNC.DEFER_BLOCKING 0x0 ;  /* 0x0000000000007b1d */ /* 0x000fe20000010000 */
[----:B------:R-:W-:Y:S01]  /*0800*/  ISETP.GE.AND P3, PT, R25, UR5, PT ;  /* 0x0000000519007c0c */ /* 0x000fe2000bf66270 */
[----:B------:R-:W-:Y:S01]  /*0810*/  @!P2 IMAD R10, R10, UR13, R5 ;  /* 0x0000000d0a0aac24 */ /* 0x000fe2000f8e0205 */
[----:B------:R-:W-:Y:S01]  /*0820*/  ISETP.GE.AND P1, PT, R13, RZ, PT ;  /* 0x000000ff0d00720c */ /* 0x000fe20003f26270 */
[----:B------:R-:W-:Y:S01]  /*0830*/  @P2 IMAD R8, R9, UR13, R8 ;  /* 0x0000000d09082c24 */ /* 0x000fe2000f8e0208 */
[----:B------:R-:W-:-:S03]  /*0840*/  ISETP.NE.AND P0, PT, R18, RZ, PT ;  /* 0x000000ff1200720c */ /* 0x000fc60003f05270 */
[----:B------:R-:W-:Y:S02]  /*0850*/  @P4 VIADD R12, R12, 0x1 ;  /* 0x000000010c0c4836 */ /* 0x000fe40000000000 */
[----:B------:R-:W-:Y:S02]  /*0860*/  @!P2 IMAD.MOV R10, RZ, RZ, -R10 ;  /* 0x000000ffff0aa224 */ /* 0x000fe400078e0a0a */
[----:B-1----:R-:W-:Y:S02]  /*0870*/  IMAD.MOV.U32 R6, RZ, RZ, R12 ;  /* 0x000000ffff067224 */ /* 0x002fe400078e000c */
[----:B------:R-:W-:Y:S02]  /*0880*/  @P2 IMAD R22, R8, R15, 0x1 ;  /* 0x0000000108162424 */ /* 0x000fe400078e020f */
[----:B------:R-:W-:Y:S01]  /*0890*/  @!P2 IMAD R22, R15, R10, 0x1 ;  /* 0x000000010f16a424 */ /* 0x000fe200078e020a */
[----:B------:R-:W-:Y:S02]  /*08a0*/  @!P1 IADD3 R6, PT, PT, RZ, -R6, RZ ;  /* 0x80000006ff069210 */ /* 0x000fe40007ffe0ff */
[----:B------:R-:W-:Y:S01]  /*08b0*/  @!P0 LOP3.LUT R6, RZ, R18, RZ, 0x33, !PT ;  /* 0x00000012ff068212 */ /* 0x000fe200078e33ff */
[----:B0---4-:R-:W-:Y:S06]  /*08c0*/  @P3 BRA `(.L_x_18347) ;  /* 0x0000002c00243947 */ /* 0x011fec0003800000 */
[----:B------:R-:W0:Y:S01]  /*08d0*/  LDCU UR4, c[0x0][0x3b8] ;  /* 0x00007700ff0477ac */ /* 0x000e220008000800 */
[----:B------:R-:W-:Y:S01]  /*08e0*/  SHF.R.U32.HI R2, RZ, 0x3, R2 ;  /* 0x00000003ff027819 */ /* 0x000fe20000011602 */
[----:B------:R-:W-:Y:S01]  /*08f0*/  IMAD.MOV.U32 R3, RZ, RZ, RZ ;  /* 0x000000ffff037224 */ /* 0x000fe200078e00ff */
[----:B------:R-:W1:Y:S02]  /*0900*/  LDCU.64 UR14, c[0x0][0x3a8] ;  /* 0x00007500ff0e77ac */ /* 0x000e640008000a00 */
[----:B------:R-:W-:Y:S01]  /*0910*/  LOP3.LUT R2, R2, 0x7c, RZ, 0xc0, !PT ;  /* 0x0000007c02027812 */ /* 0x000fe200078ec0ff */
[----:B------:R-:W-:Y:S02]  /*0920*/  IMAD.MOV.U32 R21, RZ, RZ, -0x800001 ;  /* 0xff7fffffff157424 */ /* 0x000fe400078e00ff */
[----:B0-----:R-:W-:Y:S01]  /*0930*/  IMAD R7, R0, UR4, RZ ;  /* 0x0000000400077c24 */ /* 0x001fe2000f8e02ff */
[----:B------:R-:W-:-:S03]  /*0940*/  UIADD3 UR4, UPT, UPT, UR6, 0x220, URZ ;  /* 0x0000022006047890 */ /* 0x000fc6000fffe0ff */
[----:B------:R-:W-:Y:S01]  /*0950*/  IMAD.WIDE R2, R7, 0x4, R2 ;  /* 0x0000000407027825 */ /* 0x000fe200078e0202 */
[----:B------:R-:W-:-:S03]  /*0960*/  ULEA UR4, UR12, UR4, 0x18 ;  /* 0x000000040c047291 */ /* 0x000fc6000f8ec0ff */
[----:B------:R-:W-:Y:S01]  /*0970*/  IMAD.SHL.U32 R7, R25, 0x10, RZ ;  /* 0x0000001019077824 */ /* 0x000fe200078e00ff */
[----:B-1----:R-:W-:Y:S02]  /*0980*/  IADD3 R8, P0, PT, R2, UR14, RZ ;  /* 0x0000000e02087c10 */ /* 0x002fe4000ff1e0ff */
[----:B------:R-:W-:Y:S02]  /*0990*/  SHF.L.U32 R2, R16, 0x2, RZ ;  /* 0x0000000210027819 */ /* 0x000fe400000006ff */
[----:B------:R-:W-:Y:S02]  /*09a0*/  LOP3.LUT R10, R7, 0xf, R16, 0xf8, !PT ;  /* 0x0000000f070a7812 */ /* 0x000fe400078ef810 */
[----:B------:R-:W-:Y:S02]  /*09b0*/  LOP3.LUT R2, R2, 0x3c, RZ, 0xc0, !PT ;  /* 0x0000003c02027812 */ /* 0x000fe400078ec0ff */
[----:B------:R-:W-:Y:S01]  /*09c0*/  IADD3.X R9, PT, PT, R3, UR15, RZ, P0, !PT ;  /* 0x0000000f03097c10 */ /* 0x000fe200087fe4ff */
[----:B------:R-:W-:Y:S01]  /*09d0*/  VIADD R11, R10, -UR7 ;  /* 0x800000070a0b7c36 */ /* 0x000fe20008000000 */
[----:B------:R-:W-:Y:S01]  /*09e0*/  IADD3 R7, PT, PT, R7, 0x1, RZ ;  /* 0x0000000107077810 */ /* 0x000fe20007ffe0ff */
[----:B------:R-:W-:-:S02]  /*09f0*/  IMAD R2, R25, 0x40, R2 ;  /* 0x0000004019027824 */ /* 0x000fc400078e0202 */
[----:B------:R-:W-:Y:S02]  /*0a00*/  VIADD R10, R10, 0x1 ;  /* 0x000000010a0a7836 */ /* 0x000fe40000000000 */
[----:B------:R-:W-:-:S07]  /*0a10*/  VIADD R20, R2, UR4 ;  /* 0x0000000402147c36 */ /* 0x000fce0008000000 */
.L_x_18352:
[----:B------:R-:W0:Y:S01]  /*0a20*/  LDC R16, c[0x0][0x3f0] ;  /* 0x0000fc00ff107b82 */ /* 0x000e220000000800 */
[----:B------:R-:W-:Y:S01]  /*0a30*/  IADD3 R2, PT, PT, R7, -0x1, RZ ;  /* 0xffffffff07027810 */ /* 0x000fe20007ffe0ff */
[----:B------:R-:W-:Y:S03]  /*0a40*/  BSSY B1, `(.L_x_18348) ;  /* 0x00002a8000017945 */ /* 0x000fe60003800000 */
        /* <DEDUP_REMOVED lines=29> */
[----:B------:R-:W-:-:S04]  /*0c20*/  IMAD.HI.U32 R12, R13, R15, R12 ;  /* 0x0000000f0d0c7227 */ /* 0x000fc800078e000c */
[----:B------:R-:W-:Y:S02]  /*0c30*/  IMAD.MOV.U32 R13, RZ, RZ, R14 ;  /* 0x000000ffff0d7224 */ /* 0x000fe400078e000e */
[----:B------:R-:W-:Y:S02]  /*0c40*/  VIADD R2, R6, -UR16 ;  /* 0x8000001006027c36 */ /* 0x000fe40008000000 */
        /* <DEDUP_REMOVED lines=10> */
[----:B------:R-:W-:-:S13]  /*0cf0*/  ISETP.EQ.OR P0, PT, R12, RZ, P0 ;  /* 0x000000ff0c00720c */ /* 0x000fda0000702670 */
[----:B------:R-:W-:Y:S05]  /*0d00*/  @P0 BRA `(.L_x_18349) ;  /* 0x00000000001c0947 */ /* 0x000fea0003800000 */
[----:B------:R-:W0:Y:S02]  /*0d10*/  S2R R2, SR_TID.X ;  /* 0x0000000000027919 */ /* 0x000e240000002100 */
[----:B0-----:R-:W-:-:S04]  /*0d20*/  LOP3.LUT R12, R2, 0x1, RZ, 0xc0, !PT ;  /* 0x00000001020c7812 */ /* 0x001fc800078ec0ff */
[----:B------:R-:W-:-:S13]  /*0d30*/  ISETP.NE.U32.AND P0, PT, R12, 0x1, PT ;  /* 0x000000010c00780c */ /* 0x000fda0003f05070 */
[----:B------:R-:W-:Y:S05]  /*0d40*/  @!P0 BRA `(.L_x_18350) ;  /* 0x0000002400dc8947 */ /* 0x000fea0003800000 */
[----:B------:R-:W-:-:S05]  /*0d50*/  IMAD.MOV.U32 R13, RZ, RZ, -0x800001 ;  /* 0xff7fffffff0d7424 */ /* 0x000fca00078e00ff */
[----:B------:R0:W-:Y:S01]  /*0d60*/  STS [R20], R13 ;  /* 0x0000000d14007388 */ /* 0x0001e20000000800 */
[----:B------:R-:W-:Y:S05]  /*0d70*/  BRA `(.L_x_18350) ;  /* 0x0000002400d07947 */ /* 0x000fea0003800000 */
.L_x_18349:
[----:B------:R-:W2:Y:S01]  /*0d80*/  LDG.E.CONSTANT R15, desc[UR8][R8.64] ;  /* 0x00000008080f7981 */ /* 0x000ea2000c1e9900 */
[----:B------:R-:W-:Y:S01]  /*0d90*/  IMAD R13, R5, UR17, RZ ;  /* 0x00000011050d7c24 */ /* 0x000fe2000f8e02ff */
[----:B------:R-:W0:Y:S02]  /*0da0*/  S2R R2, SR_TID.X ;  /* 0x0000000000027919 */ /* 0x000e240000002100 */
[----:B0-----:R-:W-:-:S05]  /*0db0*/  IMAD.SHL.U32 R14, R2, 0x4, RZ ;  /* 0x00000004020e7824 */ /* 0x001fca00078e00ff */
[----:B------:R-:W-:-:S04]  /*0dc0*/  LOP3.LUT R12, R14, 0x78, RZ, 0xc0, !PT ;  /* 0x000000780e0c7812 */ /* 0x000fc800078ec0ff */
[----:B------:R-:W-:-:S04]  /*0dd0*/  IADD3 R12, P0, PT, R13, R12, RZ ;  /* 0x0000000c0d0c7210 */ /* 0x000fc80007f1e0ff */
[----:B------:R-:W-:-:S03]  /*0de0*/  LEA.HI.X.SX32 R13, R13, RZ, 0x1, P0 ;  /* 0x000000ff0d0d7211 */ /* 0x000fc600000f0eff */
[----:B--2---:R-:W-:Y:S01]  /*0df0*/  IMAD.WIDE R12, R15, UR18, R12 ;  /* 0x000000120f0c7c25 */ /* 0x004fe2000f8e020c */
[----:B------:R-:W-:-:S04]  /*0e00*/  LOP3.LUT R15, R14, 0x4, RZ, 0xc0, !PT ;  /* 0x000000040e0f7812 */ /* 0x000fc800078ec0ff */
        /* <DEDUP_REMOVED lines=20> */
[----:B------:R-:W-:-:S03]  /*0f50*/  SHF.L.U32 R26, R2, 0x8, RZ ;  /* 0x00000008021a7819 */ /* 0x000fc600000006ff */
[----:B------:R-:W4:Y:S01]  /*0f60*/  LDG.E.CONSTANT R30, desc[UR8][R46.64+0x800] ;  /* 0x000800082e1e7981 */ /* 0x000f22000c1e9900 */
[----:B------:R-:W-:-:S03]  /*0f70*/  LOP3.LUT R26, R26, 0x100, RZ, 0xc0, !PT ;  /* 0x000001001a1a7812 */ /* 0x000fc600078ec0ff */
[----:B------:R-:W4:Y:S04]  /*0f80*/  LDG.E.CONSTANT R29, desc[UR8][R46.64+0x804] ;  /* 0x000804082e1d7981 */ /* 0x000f28000c1e9900 */
[----:B------:R-:W0:Y:S04]  /*0f90*/  LDS.128 R16, [R26+UR10] ;  /* 0x0000000a1a107984 */ /* 0x000e280008000c00 */
[----:B------:R-:W4:Y:S01]  /*0fa0*/  LDG.E.CONSTANT R28, desc[UR8][R46.64+0x900] ;  /* 0x000900082e1c7981 */ /* 0x000f22000c1e9900 */
[C---:B0-----:R-:W-:Y:S01]  /*0fb0*/  PRMT R13, R18.reuse, 0x7632, R13 ;  /* 0x00007632120d7816 */ /* 0x041fe2000000000d */
[----:B------:R-:W-:-:S02]  /*0fc0*/  IMAD.U32 R18, R18, 0x10000, RZ ;  /* 0x0001000012127824 */ /* 0x000fc400078e00ff */
[C---:B------:R-:W-:Y:S01]  /*0fd0*/  IMAD.U32 R48, R19.reuse, 0x10000, RZ ;  /* 0x0001000013307824 */ /* 0x040fe200078e00ff */
[----:B------:R-:W-:-:S05]  /*0fe0*/  PRMT R19, R19, 0x7632, R19 ;  /* 0x0000763213137816 */ /* 0x000fca0000000013 */
[----:B------:R-:W-:Y:S02]  /*0ff0*/  IMAD.U32 R49, R19, 0x10000, RZ ;  /* 0x0001000013317824 */ /* 0x000fe400078e00ff */
[C---:B------:R-:W-:Y:S01]  /*1000*/  IMAD.U32 R19, R17.reuse, 0x10000, RZ ;  /* 0x0001000011137824 */ /* 0x040fe200078e00ff */
[----:B------:R-:W-:-:S05]  /*1010*/  PRMT R17, R17, 0x7632, R17 ;  /* 0x0000763211117816 */ /* 0x000fca0000000011 */
[----:B------:R-:W-:Y:S01]  /*1020*/  IMAD.U32 R17, R17, 0x10000, RZ ;  /* 0x0001000011117824 */ /* 0x000fe200078e00ff */
[C---:B--2---:R-:W-:Y:S01]  /*1030*/  PRMT R15, R14.reuse, 0x7632, R15 ;  /* 0x000076320e0f7816 */ /* 0x044fe2000000000f */
[----:B------:R-:W-:Y:S02]  /*1040*/  IMAD.U32 R27, R14, 0x10000, RZ ;  /* 0x000100000e1b7824 */ /* 0x000fe400078e00ff */
[----:B------:R-:W-:Y:S01]  /*1050*/  IMAD.U32 R14, R13, 0x10000, RZ ;  /* 0x000100000d0e7824 */ /* 0x000fe200078e00ff */
[----:B------:R-:W-:Y:S01]  /*1060*/  SHF.L.U32 R15, R15, 0x10, RZ ;  /* 0x000000100f0f7819 */ /* 0x000fe200000006ff */
[----:B------:R-:W-:Y:S02]  /*1070*/  FMUL.FTZ R33, R18, R27 ;  /* 0x0000001b12217220 */ /* 0x000fe40000410000 */
[----:B------:R-:W2:Y:S01]  /*1080*/  LDG.E.CONSTANT R27, desc[UR8][R46.64+0x904] ;  /* 0x000904082e1b7981 */ /* 0x000ea2000c1e9900 */
[----:B------:R-:W-:Y:S01]  /*1090*/  PRMT R13, R16, 0x7632, R13 ;  /* 0x00007632100d7816 */ /* 0x000fe2000000000d */
[----:B------:R-:W-:Y:S01]  /*10a0*/  FMUL.FTZ R18, R14, R15 ;  /* 0x0000000f0e127220 */ /* 0x000fe20000410000 */
[----:B------:R-:W-:-:S02]  /*10b0*/  IMAD.U32 R16, R16, 0x10000, RZ ;  /* 0x0001000010107824 */ /* 0x000fc400078e00ff */
[C---:B---3--:R-:W-:Y:S01]  /*10c0*/  IMAD.U32 R15, R12.reuse, 0x10000, RZ ;  /* 0x000100000c0f7824 */ /* 0x048fe200078e00ff */
[----:B------:R-:W-:-:S03]  /*10d0*/  PRMT R14, R12, 0x7632, R14 ;  /* 0x000076320c0e7816 */ /* 0x000fc6000000000e */
[----:B------:R-:W-:Y:S01]  /*10e0*/  FFMA.FTZ R16, R16, R15, R33 ;  /* 0x0000000f10107223 */ /* 0x000fe20000010021 */
[----:B----4-:R-:W-:Y:S01]  /*10f0*/  IMAD.U32 R33, R45, 0x10000, RZ ;  /* 0x000100002d217824 */ /* 0x010fe200078e00ff */
[----:B------:R-:W-:Y:S01]  /*1100*/  SHF.L.U32 R14, R14, 0x10, RZ ;  /* 0x000000100e0e7819 */ /* 0x000fe200000006ff */
[----:B------:R-:W-:Y:S02]  /*1110*/  IMAD.U32 R13, R13, 0x10000, RZ ;  /* 0x000100000d0d7824 */ /* 0x000fe400078e00ff */
[----:B------:R-:W-:Y:S02]  /*1120*/  FMUL.FTZ R48, R48, R33 ;  /* 0x0000002130307220 */ /* 0x000fe40000410000 */
[----:B------:R-:W3:Y:S01]  /*1130*/  LDG.E.CONSTANT R33, desc[UR8][R46.64+0xa00] ;  /* 0x000a00082e217981 */ /* 0x000ee2000c1e9900 */
[----:B------:R-:W-:-:S03]  /*1140*/  FFMA.FTZ R18, R13, R14, R18 ;  /* 0x0000000e0d127223 */ /* 0x000fc60000010012 */
[----:B------:R-:W0:Y:S01]  /*1150*/  LDS.128 R12, [R26+UR10+0x10] ;  /* 0x0000100a1a0c7984 */ /* 0x000e220008000c00 */
[----:B------:R-:W-:-:S04]  /*1160*/  PRMT R45, R45, 0x7632, R45 ;  /* 0x000076322d2d7816 */ /* 0x000fc8000000002d */
[----:B------:R-:W-:Y:S01]  /*1170*/  SHF.L.U32 R50, R45, 0x10, RZ ;  /* 0x000000102d327819 */ /* 0x000fe200000006ff */
[C---:B------:R-:W-:Y:S01]  /*1180*/  IMAD.U32 R45, R41.reuse, 0x10000, RZ ;  /* 0x00010000292d7824 */ /* 0x040fe200078e00ff */
[----:B------:R-:W-:-:S03]  /*1190*/  PRMT R41, R41, 0x7632, R41 ;  /* 0x0000763229297816 */ /* 0x000fc60000000029 */
[----:B------:R-:W-:Y:S01]  /*11a0*/  FFMA.FTZ R19, R19, R45, R48 ;  /* 0x0000002d13137223 */ /* 0x000fe20000010030 */
[----:B------:R-:W-:Y:S02]  /*11b0*/  SHF.L.U32 R48, R41, 0x10, RZ ;  /* 0x0000001029307819 */ /* 0x000fe400000006ff */
[----:B------:R-:W4:Y:S01]  /*11c0*/  LDG.E.CONSTANT R41, desc[UR8][R46.64+0xa04] ;  /* 0x000a04082e297981 */ /* 0x000f22000c1e9900 */
[----:B------:R-:W-:-:S04]  /*11d0*/  FMUL.FTZ R50, R49, R50 ;  /* 0x0000003231327220 */ /* 0x000fc80000410000 */
[----:B------:R-:W-:Y:S01]  /*11e0*/  FFMA.FTZ R17, R17, R48, R50 ;  /* 0x0000003011117223 */ /* 0x000fe20000010032 */
[C---:B0-----:R-:W-:Y:S01]  /*11f0*/  PRMT R45, R12.reuse, 0x7632, R45 ;  /* 0x000076320c2d7816 */ /* 0x041fe2000000002d */
[----:B------:R-:W-:Y:S01]  /*1200*/  IMAD.U32 R49, R12, 0x10000, RZ ;  /* 0x000100000c317824 */ /* 0x000fe200078e00ff */
[C---:B------:R-:W-:Y:S01]  /*1210*/  PRMT R12, R40.reuse, 0x7632, R12 ;  /* 0x00007632280c7816 */ /* 0x040fe2000000000c */
[----:B------:R-:W-:Y:S02]  /*1220*/  IMAD.U32 R40, R40, 0x10000, RZ ;  /* 0x0001000028287824 */ /* 0x000fe400078e00ff */
[----:B------:R-:W-:Y:S01]  /*1230*/  IMAD.U32 R45, R45, 0x10000, RZ ;  /* 0x000100002d2d7824 */ /* 0x000fe200078e00ff */
[----:B------:R-:W-:Y:S01]  /*1240*/  SHF.L.U32 R48, R12, 0x10, RZ ;  /* 0x000000100c307819 */ /* 0x000fe200000006ff */
[--C-:B------:R-:W-:Y:S01]  /*1250*/  FFMA.FTZ R12, R49, R40, R16.reuse ;  /* 0x00000028310c7223 */ /* 0x100fe20000010010 */
[----:B------:R-:W-:Y:S01]  /*1260*/  PRMT R16, R13, 0x7632, R16 ;  /* 0x000076320d107816 */ /* 0x000fe20000000010 */
[----:B------:R-:W4:Y:S02]  /*1270*/  LDG.E.CONSTANT R40, desc[UR8][R46.64+0xb00] ;  /* 0x000b00082e287981 */ /* 0x000f24000c1e9900 */
[----:B------:R-:W-:Y:S01]  /*1280*/  FFMA.FTZ R45, R45, R48, R18 ;  /* 0x000000302d2d7223 */ /* 0x000fe20000010012 */
[----:B------:R-:W-:Y:S01]  /*1290*/  PRMT R48, R44, 0x7632, R48 ;  /* 0x000076322c307816 */ /* 0x000fe20000000030 */
[----:B------:R-:W-:-:S02]  /*12a0*/  IMAD.U32 R18, R13, 0x10000, RZ ;  /* 0x000100000d127824 */ /* 0x000fc400078e00ff */
[----:B------:R-:W-:Y:S01]  /*12b0*/  IMAD.U32 R16, R16, 0x10000, RZ ;  /* 0x0001000010107824 */ /* 0x000fe200078e00ff */
[----:B------:R-:W-:Y:S01]  /*12c0*/  SHF.L.U32 R48, R48, 0x10, RZ ;  /* 0x0000001030307819 */ /* 0x000fe200000006ff */
[----:B------:R-:W-:-:S04]  /*12d0*/  IMAD.U32 R13, R44, 0x10000, RZ ;  /* 0x000100002c0d7824 */ /* 0x000fc800078e00ff */
[----:B------:R-:W-:Y:S01]  /*12e0*/  FFMA.FTZ R13, R18, R13, R19 ;  /* 0x0000000d120d7223 */ /* 0x000fe20000010013 */
[----:B------:R-:W-:Y:S02]  /*12f0*/  FFMA.FTZ R48, R16, R48, R17 ;  /* 0x0000003010307223 */ /* 0x000fe40000010011 */
[----:B------:R-:W0:Y:S01]  /*1300*/  LDS.128 R16, [R26+UR10+0x20] ;  /* 0x0000200a1a107984 */ /* 0x000e220008000c00 */
[C---:B------:R-:W-:Y:S01]  /*1310*/  IMAD.U32 R49, R14.reuse, 0x10000, RZ ;  /* 0x000100000e317824 */ /* 0x040fe200078e00ff */
[----:B------:R-:W-:Y:S01]  /*1320*/  PRMT R14, R14, 0x7632, R14 ;  /* 0x000076320e0e7816 */ /* 0x000fe2000000000e */
[C---:B------:R-:W-:Y:S01]  /*1330*/  IMAD.U32 R44, R43.reuse, 0x10000, RZ ;  /* 0x000100002b2c7824 */ /* 0x040fe200078e00ff */
[----:B------:R-:W-:-:S03]  /*1340*/  PRMT R43, R43, 0x7632, R43 ;  /* 0x000076322b2b7816 */ /* 0x000fc6000000002b */
[----:B------:R-:W-:Y:S01]  /*1350*/  IMAD.U32 R14, R14, 0x10000, RZ ;  /* 0x000100000e0e7824 */ /* 0x000fe200078e00ff */
[----:B------:R-:W-:Y:S01]  /*1360*/  SHF.L.U32 R43, R43, 0x10, RZ ;  /* 0x000000102b2b7819 */ /* 0x000fe200000006ff */
[----:B------:R-:W-:Y:S01]  /*1370*/  FFMA.FTZ R12, R49, R44, R12 ;  /* 0x0000002c310c7223 */ /* 0x000fe2000001000c */
[C---:B------:R-:W-:Y:S01]  /*1380*/  IMAD.U32 R50, R15.reuse, 0x10000, RZ ;  /* 0x000100000f327824 */ /* 0x040fe200078e00ff */
[----:B------:R-:W4:Y:S02]  /*1390*/  LDG.E.CONSTANT R44, desc[UR8][R46.64+0xb04] ;  /* 0x000b04082e2c7981 */ /* 0x000f24000c1e9900 */
[----:B------:R-:W-:Y:S01]  /*13a0*/  FFMA.FTZ R14, R14, R43, R45 ;  /* 0x0000002b0e0e7223 */ /* 0x000fe2000001002d */
[C---:B------:R-:W-:Y:S01]  /*13b0*/  IMAD.U32 R43, R42.reuse, 0x10000, RZ ;  /* 0x000100002a2b7824 */ /* 0x040fe200078e00ff */
[----:B------:R-:W-:Y:S01]  /*13c0*/  PRMT R15, R15, 0x7632, R15 ;  /* 0x000076320f0f7816 */ /* 0x000fe2000000000f */
[----:B------:R-:W4:Y:S01]  /*13d0*/  LDG.E.CONSTANT R45, desc[UR8][R46.64+0xc00] ;  /* 0x000c00082e2d7981 */ /* 0x000f22000c1e9900 */
[----:B------:R-:W-:-:S03]  /*13e0*/  PRMT R42, R42, 0x7632, R42 ;  /* 0x000076322a2a7816 */ /* 0x000fc6000000002a */
[----:B------:R-:W-:Y:S01]  /*13f0*/  IMAD.U32 R15, R15, 0x10000, RZ ;  /* 0x000100000f0f7824 */ /* 0x000fe200078e00ff */
[----:B------:R-:W-:Y:S01]  /*1400*/  SHF.L.U32 R42, R42, 0x10, RZ ;  /* 0x000000102a2a7819 */ /* 0x000fe200000006ff */
[----:B------:R-:W-:-:S04]  /*1410*/  FFMA.FTZ R13, R50, R43, R13 ;  /* 0x0000002b320d7223 */ /* 0x000fc8000001000d */
[----:B------:R-:W-:Y:S01]  /*1420*/  FFMA.FTZ R15, R15, R42, R48 ;  /* 0x0000002a0f0f7223 */ /* 0x000fe20000010030 */
[----:B------:R-:W-:Y:S02]  /*1430*/  IMAD.U32 R48, R39, 0x10000, RZ ;  /* 0x0001000027307824 */ /* 0x000fe400078e00ff */
[C---:B0-----:R-:W-:Y:S01]  /*1440*/  IMAD.U32 R43, R16.reuse, 0x10000, RZ ;  /* 0x00010000102b7824 */ /* 0x041fe200078e00ff */
[----:B------:R-:W-:-:S03]  /*1450*/  PRMT R39, R16, 0x7632, R39 ;  /* 0x0000763210277816 */ /* 0x000fc60000000027 */
[----:B------:R-:W-:Y:S02]  /*1460*/  FFMA.FTZ R16, R43, R48, R12 ;  /* 0x000000302b107223 */ /* 0x000fe4000001000c */
[----:B------:R-:W4:Y:S01]  /*1470*/  LDG.E.CONSTANT R48, desc[UR8][R46.64+0xc04] ;  /* 0x000c04082e307981 */ /* 0x000f22000c1e9900 */
[C---:B------:R-:W-:Y:S01]  /*1480*/  PRMT R42, R39.reuse, 0x7632, R42 ;  /* 0x00007632272a7816 */ /* 0x040fe2000000002a */
[----:B------:R-:W-:-:S03]  /*1490*/  IMAD.U32 R39, R39, 0x10000, RZ ;  /* 0x0001000027277824 */ /* 0x000fc600078e00ff */
[----:B------:R-:W-:Y:S02]  /*14a0*/  SHF.L.U32 R42, R42, 0x10, RZ ;  /* 0x000000102a2a7819 */ /* 0x000fe400000006ff */
[----:B------:R-:W-:-:S03]  /*14b0*/  PRMT R12, R17, 0x7632, R12 ;  /* 0x00007632110c7816 */ /* 0x000fc6000000000c */
[----:B------:R-:W-:Y:S01]  /*14c0*/  FFMA.FTZ R42, R39, R42, R14 ;  /* 0x0000002a272a7223 */ /* 0x000fe2000001000e */
[C---:B------:R-:W-:Y:S01]  /*14d0*/  PRMT R39, R38.reuse, 0x7632, R39 ;  /* 0x0000763226277816 */ /* 0x040fe20000000027 */
[----:B------:R-:W-:Y:S02]  /*14e0*/  IMAD.U32 R14, R17, 0x10000, RZ ;  /* 0x00010000110e7824 */ /* 0x000fe400078e00ff */
[----:B------:R-:W-:Y:S01]  /*14f0*/  IMAD.U32 R17, R38, 0x10000, RZ ;  /* 0x0001000026117824 */ /* 0x000fe200078e00ff */
[----:B------:R-:W-:Y:S01]  /*1500*/  SHF.L.U32 R38, R39, 0x10, RZ ;  /* 0x0000001027267819 */ /* 0x000fe200000006ff */
[----:B------:R-:W-:Y:S01]  /*1510*/  IMAD.U32 R12, R12, 0x10000, RZ ;  /* 0x000100000c0c7824 */ /* 0x000fe200078e00ff */
[----:B------:R-:W4:Y:S01]  /*1520*/  LDG.E.CONSTANT R39, desc[UR8][R46.64+0xd00] ;  /* 0x000d00082e277981 */ /* 0x000f22000c1e9900 */
[----:B------:R-:W-:Y:S01]  /*1530*/  FFMA.FTZ R17, R14, R17, R13 ;  /* 0x000000110e117223 */ /* 0x000fe2000001000d */
[----:B------:R-:W-:Y:S02]  /*1540*/  IMAD.U32 R43, R18, 0x10000, RZ ;  /* 0x00010000122b7824 */ /* 0x000fe400078e00ff */
[----:B------:R-:W-:Y:S01]  /*1550*/  FFMA.FTZ R38, R12, R38, R15 ;  /* 0x000000260c267223 */ /* 0x000fe2000001000f */
[----:B------:R-:W-:Y:S01]  /*1560*/  IMAD.U32 R49, R37, 0x10000, RZ ;  /* 0x0001000025317824 */ /* 0x000fe200078e00ff */
[----:B------:R-:W0:Y:S01]  /*1570*/  LDS.128 R12, [R26+UR10+0x30] ;  /* 0x0000300a1a0c7984 */ /* 0x000e220008000c00 */
[----:B------:R-:W-:-:S02]  /*1580*/  PRMT R18, R18, 0x7632, R18 ;  /* 0x0000763212127816 */ /* 0x000fc40000000012 */
[----:B------:R-:W-:Y:S01]  /*1590*/  FFMA.FTZ R16, R43, R49, R16 ;  /* 0x000000312b107223 */ /* 0x000fe20000010010 */
[----:B------:R-:W-:Y:S02]  /*15a0*/  PRMT R43, R37, 0x7632, R43 ;  /* 0x00007632252b7816 */ /* 0x000fe4000000002b */
[----:B------:R-:W-:Y:S02]  /*15b0*/  IMAD.U32 R37, R18, 0x10000, RZ ;  /* 0x0001000012257824 */ /* 0x000fe400078e00ff */
[----:B------:R-:W-:Y:S02]  /*15c0*/  SHF.L.U32 R18, R43, 0x10, RZ ;  /* 0x000000102b127819 */ /* 0x000fe400000006ff */
[----:B------:R-:W4:Y:S03]  /*15d0*/  LDG.E.CONSTANT R43, desc[UR8][R46.64+0xe00] ;  /* 0x000e00082e2b7981 */ /* 0x000f26000c1e9900 */
[----:B------:R-:W-:-:S02]  /*15e0*/  FFMA.FTZ R18, R37, R18, R42 ;  /* 0x0000001225127223 */ /* 0x000fc4000001002a */
[----:B------:R-:W4:Y:S01]  /*15f0*/  LDG.E.CONSTANT R42, desc[UR8][R46.64+0xd04] ;  /* 0x000d04082e2a7981 */ /* 0x000f22000c1e9900 */
[C---:B------:R-:W-:Y:S01]  /*1600*/  IMAD.U32 R50, R19.reuse, 0x10000, RZ ;  /* 0x0001000013327824 */ /* 0x040fe200078e00ff */
[----:B------:R-:W-:Y:S01]  /*1610*/  PRMT R19, R19, 0x7632, R19 ;  /* 0x0000763213137816 */ /* 0x000fe20000000013 */
[C---:B------:R-:W-:Y:S01]  /*1620*/  IMAD.U32 R37, R36.reuse, 0x10000, RZ ;  /* 0x0001000024257824 */ /* 0x040fe200078e00ff */
[----:B------:R-:W-:-:S03]  /*1630*/  PRMT R36, R36, 0x7632, R36 ;  /* 0x0000763224247816 */ /* 0x000fc60000000024 */
[----:B------:R-:W-:Y:S01]  /*1640*/  IMAD.U32 R19, R19, 0x10000, RZ ;  /* 0x0001000013137824 */ /* 0x000fe200078e00ff */
[----:B------:R-:W-:Y:S01]  /*1650*/  SHF.L.U32 R36, R36, 0x10, RZ ;  /* 0x0000001024247819 */ /* 0x000fe200000006ff */
[----:B------:R-:W-:-:S04]  /*1660*/  FFMA.FTZ R17, R50, R37, R17 ;  /* 0x0000002532117223 */ /* 0x000fc80000010011 */
[----:B------:R-:W-:Y:S02]  /*1670*/  FFMA.FTZ R19, R19, R36, R38 ;  /* 0x0000002413137223 */ /* 0x000fe40000010026 */
[----:B------:R-:W4:Y:S01]  /*1680*/  LDG.E.CONSTANT R38, desc[UR8][R46.64+0xe04] ;  /* 0x000e04082e267981 */ /* 0x000f22000c1e9900 */
[C---:B0-----:R-:W-:Y:S01]  /*1690*/  PRMT R36, R12.reuse, 0x7632, R36 ;  /* 0x000076320c247816 */ /* 0x041fe20000000024 */
[----:B------:R-:W-:Y:S01]  /*16a0*/  IMAD.U32 R37, R12, 0x10000, RZ ;  /* 0x000100000c257824 */ /* 0x000fe200078e00ff */
[C---:B------:R-:W-:Y:S01]  /*16b0*/  PRMT R12, R35.reuse, 0x7632, R12 ;  /* 0x00007632230c7816 */ /* 0x040fe2000000000c */
[----:B------:R-:W-:Y:S02]  /*16c0*/  IMAD.U32 R35, R35, 0x10000, RZ ;  /* 0x0001000023237824 */ /* 0x000fe400078e00ff */
[----:B------:R-:W-:Y:S01]  /*16d0*/  IMAD.U32 R49, R36, 0x10000, RZ ;  /* 0x0001000024317824 */ /* 0x000fe200078e00ff */
[----:B------:R-:W-:Y:S01]  /*16e0*/  SHF.L.U32 R36, R12, 0x10, RZ ;  /* 0x000000100c247819 */ /* 0x000fe200000006ff */
[--C-:B------:R-:W-:Y:S01]  /*16f0*/  FFMA.FTZ R12, R37, R35, R16.reuse ;  /* 0x00000023250c7223 */ /* 0x100fe20000010010 */
[----:B------:R-:W-:-:S03]  /*1700*/  PRMT R16, R13, 0x7632, R16 ;  /* 0x000076320d107816 */ /* 0x000fc60000000010 */
[----:B------:R-:W-:Y:S01]  /*1710*/  FFMA.FTZ R35, R49, R36, R18 ;  /* 0x0000002431237223 */ /* 0x000fe20000010012 */
[----:B------:R-:W-:Y:S01]  /*1720*/  PRMT R36, R34, 0x7632, R36 ;  /* 0x0000763222247816 */ /* 0x000fe20000000024 */
[----:B------:R-:W-:-:S03]  /*1730*/  IMAD.U32 R16, R16, 0x10000, RZ ;  /* 0x0001000010107824 */ /* 0x000fc600078e00ff */
[----:B------:R-:W-:Y:S01]  /*1740*/  SHF.L.U32 R36, R36, 0x10, RZ ;  /* 0x0000001024247819 */ /* 0x000fe200000006ff */
[----:B------:R-:W-:Y:S02]  /*1750*/  IMAD.U32 R18, R13, 0x10000, RZ ;  /* 0x000100000d127824 */ /* 0x000fe400078e00ff */
[----:B------:R-:W-:Y:S02]  /*1760*/  IMAD.U32 R13, R34, 0x10000, RZ ;  /* 0x00010000220d7824 */ /* 0x000fe400078e00ff */
[----:B------:R-:W-:Y:S02]  /*1770*/  FFMA.FTZ R49, R16, R36, R19 ;  /* 0x0000002410317223 */ /* 0x000fe40000010013 */
[----:B------:R-:W4:Y:S01]  /*1780*/  LDG.E.CONSTANT R36, desc[UR8][R46.64+0xf00] ;  /* 0x000f00082e247981 */ /* 0x000f22000c1e9900 */
[----:B------:R-:W-:Y:S01]  /*1790*/  FFMA.FTZ R13, R18, R13, R17 ;  /* 0x0000000d120d7223 */ /* 0x000fe20000010011 */
[----:B------:R-:W-:Y:S02]  /*17a0*/  IMAD.U32 R37, R14, 0x10000, RZ ;  /* 0x000100000e257824 */ /* 0x000fe400078e00ff */
[----:B------:R-:W0:Y:S01]  /*17b0*/  LDS.128 R16, [R26+UR10+0x40] ;  /* 0x0000400a1a107984 */ /* 0x000e220008000c00 */
[----:B------:R-:W-:Y:S01]  /*17c0*/  IMAD.U32 R34, R32, 0x10000, RZ ;  /* 0x0001000020227824 */ /* 0x000fe200078e00ff */
[----:B------:R-:W-:-:S02]  /*17d0*/  PRMT R14, R14, 0x7632, R14 ;  /* 0x000076320e0e7816 */ /* 0x000fc4000000000e */
[----:B------:R-:W-:Y:S01]  /*17e0*/  PRMT R32, R32, 0x7632, R32 ;  /* 0x0000763220207816 */ /* 0x000fe20000000020 */
[----:B------:R-:W-:Y:S02]  /*17f0*/  FFMA.FTZ R12, R37, R34, R12 ;  /* 0x00000022250c7223 */ /* 0x000fe4000001000c */
[----:B------:R-:W4:Y:S01]  /*1800*/  LDG.E.CONSTANT R37, desc[UR8][R46.64+0xf04] ;  /* 0x000f04082e257981 */ /* 0x000f22000c1e9900 */
[----:B------:R-:W-:Y:S01]  /*1810*/  SHF.L.U32 R32, R32, 0x10, RZ ;  /* 0x0000001020207819 */ /* 0x000fe200000006ff */
[----:B------:R-:W-:-:S04]  /*1820*/  IMAD.U32 R14, R14, 0x10000, RZ ;  /* 0x000100000e0e7824 */ /* 0x000fc800078e00ff */
[----:B------:R-:W-:Y:S02]  /*1830*/  FFMA.FTZ R14, R14, R32, R35 ;  /* 0x000000200e0e7223 */ /* 0x000fe40000010023 */
[----:B------:R-:W4:Y:S01]  /*1840*/  LDG.E.CONSTANT R35, desc[UR8][R46.64+0x1000] ;  /* 0x001000082e237981 */ /* 0x000f22000c1e9900 */
[----:B------:R-:W-:Y:S02]  /*1850*/  IMAD.U32 R34, R31, 0x10000, RZ ;  /* 0x000100001f227824 */ /* 0x000fe400078e00ff */
[C---:B------:R-:W-:Y:S01]  /*1860*/  IMAD.U32 R32, R15.reuse, 0x10000, RZ ;  /* 0x000100000f207824 */ /* 0x040fe200078e00ff */
[----:B------:R-:W-:Y:S02]  /*1870*/  PRMT R15, R15, 0x7632, R15 ;  /* 0x000076320f0f7816 */ /* 0x000fe4000000000f */
[----:B------:R-:W-:Y:S01]  /*1880*/  PRMT R31, R31, 0x7632, R31 ;  /* 0x000076321f1f7816 */ /* 0x000fe2000000001f */
[----:B------:R-:W-:Y:S02]  /*1890*/  FFMA.FTZ R13, R32, R34, R13 ;  /* 0x00000022200d7223 */ /* 0x000fe4000001000d */
[----:B------:R-:W4:Y:S01]  /*18a0*/  LDG.E.CONSTANT R34, desc[UR8][R46.64+0x1004] ;  /* 0x001004082e227981 */ /* 0x000f22000c1e9900 */
[----:B------:R-:W-:Y:S01]  /*18b0*/  IMAD.U32 R32, R15, 0x10000, RZ ;  /* 0x000100000f207824 */ /* 0x000fe200078e00ff */
[----:B------:R-:W-:-:S05]  /*18c0*/  SHF.L.U32 R15, R31, 0x10, RZ ;  /* 0x000000101f0f7819 */ /* 0x000fca00000006ff */
        /* <DEDUP_REMOVED lines=8> */
[----:B------:R-:W-:Y:S01]  /*1950*/  FFMA.FTZ R12, R49, R30, R12 ;  /* 0x0000001e310c7223 */ /* 0x000fe2000001000c */
[C---:B------:R-:W-:Y:S01]  /*1960*/  IMAD.U32 R49, R29.reuse, 0x10000, RZ ;  /* 0x000100001d317824 */ /* 0x040fe200078e00ff */
[----:B------:R-:W-:Y:S01]  /*1970*/  PRMT R29, R29, 0x7632, R29 ;  /* 0x000076321d1d7816 */ /* 0x000fe2000000001d */
[----:B------:R-:W4:Y:S01]  /*1980*/  LDG.E.CONSTANT R30, desc[UR8][R46.64+0x1200] ;  /* 0x001200082e1e7981 */ /* 0x000f22000c1e9900 */
        /* <DEDUP_REMOVED lines=8> */
[----:B------:R-:W-:Y:S01]  /*1a10*/  IMAD.U32 R29, R28, 0x10000, RZ ;  /* 0x000100001c1d7824 */ /* 0x000fe200078e00ff */
[----:B------:R-:W-:Y:S02]  /*1a20*/  PRMT R18, R18, 0x7632, R18 ;  /* 0x0000763212127816 */ /* 0x000fe40000000012 */
[----:B------:R-:W-:Y:S01]  /*1a30*/  PRMT R28, R28, 0x7632, R28 ;  /* 0x000076321c1c7816 */ /* 0x000fe2000000001c */
[----:B------:R-:W-:Y:S01]  /*1a40*/  FFMA.FTZ R17, R14, R17, R15 ;  /* 0x000000110e117223 */ /* 0x000fe2000001000f */
[----:B------:R-:W-:Y:S02]  /*1a50*/  FFMA.FTZ R29, R13, R29, R12 ;  /* 0x0000001d0d1d7223 */ /* 0x000fe4000001000c */
[----:B------:R-:W0:Y:S01]  /*1a60*/  LDS.128 R12, [R26+UR10+0x50] ;  /* 0x0000500a1a0c7984 */ /* 0x000e220008000c00 */
[----:B------:R-:W-:Y:S01]  /*1a70*/  SHF.L.U32 R28, R28, 0x10, RZ ;  /* 0x000000101c1c7819 */ /* 0x000fe200000006ff */
[----:B------:R-:W-:-:S04]  /*1a80*/  IMAD.U32 R51, R18, 0x10000, RZ ;  /* 0x0001000012337824 */ /* 0x000fc800078e00ff */
[----:B------:R-:W-:Y:S02]  /*1a90*/  FFMA.FTZ R16, R51, R28, R16 ;  /* 0x0000001c33107223 */ /* 0x000fe40000010010 */
[----:B------:R-:W4:Y:S01]  /*1aa0*/  LDG.E.CONSTANT R28, desc[UR8][R46.64+0x1204] ;  /* 0x001204082e1c7981 */ /* 0x000f22000c1e9900 */
[----:B------:R-:W-:Y:S02]  /*1ab0*/  IMAD.U32 R18, R19, 0x10000, RZ ;  /* 0x0001000013127824 */ /* 0x000fe400078e00ff */
[----:B--2---:R-:W-:Y:S01]  /*1ac0*/  IMAD.U32 R50, R27, 0x10000, RZ ;  /* 0x000100001b327824 */ /* 0x004fe200078e00ff */
[----:B------:R-:W-:-:S03]  /*1ad0*/  PRMT R19, R19, 0x7632, R19 ;  /* 0x0000763213137816 */ /* 0x000fc60000000013 */
[----:B------:R-:W-:Y:S01]  /*1ae0*/  FFMA.FTZ R49, R18, R50, R49 ;  /* 0x0000003212317223 */ /* 0x000fe20000010031 */
[----:B------:R-:W-:Y:S01]  /*1af0*/  PRMT R50, R27, 0x7632, R50 ;  /* 0x000076321b327816 */ /* 0x000fe20000000032 */
[----:B------:R-:W-:Y:S01]  /*1b00*/  IMAD.U32 R18, R19, 0x10000, RZ ;  /* 0x0001000013127824 */ /* 0x000fe200078e00ff */
[----:B------:R-:W2:Y:S02]  /*1b10*/  LDG.E.CONSTANT R27, desc[UR8][R46.64+0x1300] ;  /* 0x001300082e1b7981 */ /* 0x000ea4000c1e9900 */
[----:B------:R-:W-:-:S05]  /*1b20*/  SHF.L.U32 R50, R50, 0x10, RZ ;  /* 0x0000001032327819 */ /* 0x000fca00000006ff */
[----:B------:R-:W-:Y:S01]  /*1b30*/  FFMA.FTZ R17, R18, R50, R17 ;  /* 0x0000003212117223 */ /* 0x000fe20000010011 */
[C---:B---3--:R-:W-:Y:S01]  /*1b40*/  IMAD.U32 R19, R33.reuse, 0x10000, RZ ;  /* 0x0001000021137824 */ /* 0x048fe200078e00ff */
[----:B------:R-:W-:Y:S01]  /*1b50*/  PRMT R33, R33, 0x7632, R33 ;  /* 0x0000763221217816 */ /* 0x000fe20000000021 */
[----:B0-----:R-:W-:-:S04]  /*1b60*/  IMAD.U32 R18, R12, 0x10000, RZ ;  /* 0x000100000c127824 */ /* 0x001fc800078e00ff */
[----:B------:R-:W-:Y:S02]  /*1b70*/  FFMA.FTZ R18, R18, R19, R29 ;  /* 0x0000001312127223 */ /* 0x000fe4000001001d */
[----:B------:R-:W3:Y:S01]  /*1b80*/  LDG.E.CONSTANT R29, desc[UR8][R46.64+0x1304] ;  /* 0x001304082e1d7981 */ /* 0x000ee2000c1e9900 */
[----:B------:R-:W-:-:S05]  /*1b90*/  PRMT R12, R12, 0x7632, R12 ;  /* 0x000076320c0c7816 */ /* 0x000fca000000000c */
[----:B------:R-:W-:Y:S01]  /*1ba0*/  IMAD.U32 R19, R12, 0x10000, RZ ;  /* 0x000100000c137824 */ /* 0x000fe200078e00ff */
[----:B------:R-:W-:Y:S02]  /*1bb0*/  SHF.L.U32 R12, R33, 0x10, RZ ;  /* 0x00000010210c7819 */ /* 0x000fe400000006ff */
[----:B------:R-:W3:Y:S03]  /*1bc0*/  LDG.E.CONSTANT R33, desc[UR8][R46.64+0x1400] ;  /* 0x001400082e217981 */ /* 0x000ee6000c1e9900 */
[----:B------:R-:W-:Y:S01]  /*1bd0*/  FFMA.FTZ R12, R19, R12, R16 ;  /* 0x0000000c130c7223 */ /* 0x000fe20000010010 */
[C---:B------:R-:W-:Y:S01]  /*1be0*/  IMAD.U32 R16, R13.reuse, 0x10000, RZ ;  /* 0x000100000d107824 */ /* 0x040fe200078e00ff */
[----:B------:R-:W-:Y:S01]  /*1bf0*/  PRMT R13, R13, 0x7632, R13 ;  /* 0x000076320d0d7816 */ /* 0x000fe2000000000d */
[C---:B----4-:R-:W-:Y:S01]  /*1c00*/  IMAD.U32 R19, R41.reuse, 0x10000, RZ ;  /* 0x0001000029137824 */ /* 0x050fe200078e00ff */
[----:B------:R-:W-:-:S03]  /*1c10*/  PRMT R41, R41, 0x7632, R41 ;  /* 0x0000763229297816 */ /* 0x000fc60000000029 */
[----:B------:R-:W-:Y:S01]  /*1c20*/  IMAD.U32 R50, R13, 0x10000, RZ ;  /* 0x000100000d327824 */ /* 0x000fe200078e00ff */
[----:B------:R-:W-:-:S05]  /*1c30*/  SHF.L.U32 R41, R41, 0x10, RZ ;  /* 0x0000001029297819 */ /* 0x000fca00000006ff */
[----:B------:R-:W-:Y:S02]  /*1c40*/  FFMA.FTZ R50, R50, R41, R17 ;  /* 0x0000002932327223 */ /* 0x000fe40000010011 */
[----:B------:R-:W4:Y:S01]  /*1c50*/  LDG.E.CONSTANT R41, desc[UR8][R46.64+0x1404] ;  /* 0x001404082e297981 */ /* 0x000f22000c1e9900 */
[----:B------:R-:W-:Y:S01]  /*1c60*/  FFMA.FTZ R49, R16, R19, R49 ;  /* 0x0000001310317223 */ /* 0x000fe20000010031 */
[----:B------:R-:W-:Y:S02]  /*1c70*/  IMAD.U32 R13, R14, 0x10000, RZ ;  /* 0x000100000e0d7824 */ /* 0x000fe400078e00ff */
[----:B------:R-:W-:-:S04]  /*1c80*/  IMAD.U32 R16, R40, 0x10000, RZ ;  /* 0x0001000028107824 */ /* 0x000fc800078e00ff */
[----:B------:R-:W-:Y:S02]  /*1c90*/  FFMA.FTZ R13, R13, R16, R18 ;  /* 0x000000100d0d7223 */ /* 0x000fe40000010012 */
[----:B------:R-:W0:Y:S01]  /*1ca0*/  LDS.128 R16, [R26+UR10+0x60] ;  /* 0x0000600a1a107984 */ /* 0x000e220008000c00 */
[----:B------:R-:W-:Y:S02]  /*1cb0*/  PRMT R14, R14, 0x7632, R14 ;  /* 0x000076320e0e7816 */ /* 0x000fe4000000000e */
[----:B------:R-:W-:-:S03]  /*1cc0*/  PRMT R40, R40, 0x7632, R40 ;  /* 0x0000763228287816 */ /* 0x000fc60000000028 */
[----:B------:R-:W-:Y:S01]  /*1cd0*/  IMAD.U32 R51, R14, 0x10000, RZ ;  /* 0x000100000e337824 */ /* 0x000fe200078e00ff */
[----:B------:R-:W-:Y:S01]  /*1ce0*/  SHF.L.U32 R40, R40, 0x10, RZ ;  /* 0x0000001028287819 */ /* 0x000fe200000006ff */
[C---:B------:R-:W-:Y:S01]  /*1cf0*/  IMAD.U32 R14, R15.reuse, 0x10000, RZ ;  /* 0x000100000f0e7824 */ /* 0x040fe200078e00ff */
[----:B------:R-:W-:-:S03]  /*1d00*/  PRMT R15, R15, 0x7632, R15 ;  /* 0x000076320f0f7816 */ /* 0x000fc6000000000f */
[----:B------:R-:W-:Y:S02]  /*1d10*/  FFMA.FTZ R12, R51, R40, R12 ;  /* 0x00000028330c7223 */ /* 0x000fe4000001000c */
[----:B------:R-:W-:Y:S01]  /*1d20*/  IMAD.U32 R15, R15, 0x10000, RZ ;  /* 0x000100000f0f7824 */ /* 0x000fe200078e00ff */
[----:B------:R-:W4:Y:S01]  /*1d30*/  LDG.E.CONSTANT R51, desc[UR8][R46.64+0x1500] ;  /* 0x001500082e337981 */ /* 0x000f22000c1e9900 */
[C---:B------:R-:W-:Y:S01]  /*1d40*/  IMAD.U32 R40, R44.reuse, 0x10000, RZ ;  /* 0x000100002c287824 */ /* 0x040fe200078e00ff */
[----:B------:R-:W-:-:S03]  /*1d50*/  PRMT R44, R44, 0x7632, R44 ;  /* 0x000076322c2c7816 */ /* 0x000fc6000000002c */
[----:B------:R-:W-:Y:S01]  /*1d60*/  FFMA.FTZ R49, R14, R40, R49 ;  /* 0x000000280e317223 */ /* 0x000fe20000010031 */
[----:B------:R-:W-:Y:S02]  /*1d70*/  SHF.L.U32 R44, R44, 0x10, RZ ;  /* 0x000000102c2c7819 */ /* 0x000fe400000006ff */
[----:B------:R-:W-:-:S03]  /*1d80*/  PRMT R40, R45, 0x7632, R40 ;  /* 0x000076322d287816 */ /* 0x000fc60000000028 */
[----:B------:R-:W-:Y:S01]  /*1d90*/  FFMA.FTZ R50, R15, R44, R50 ;  /* 0x0000002c0f327223 */ /* 0x000fe20000010032 */
[----:B------:R-:W-:Y:S02]  /*1da0*/  SHF.L.U32 R40, R40, 0x10, RZ ;  /* 0x0000001028287819 */ /* 0x000fe400000006ff */
[----:B0-----:R-:W-:-:S05]  /*1db0*/  PRMT R14, R16, 0x7632, R14 ;  /* 0x00007632100e7816 */ /* 0x001fca000000000e */
[----:B------:R-:W-:Y:S02]  /*1dc0*/  IMAD.U32 R15, R14, 0x10000, RZ ;  /* 0x000100000e0f7824 */ /* 0x000fe400078e00ff */
[----:B------:R-:W-:Y:S02]  /*1dd0*/  IMAD.U32 R16, R16, 0x10000, RZ ;  /* 0x0001000010107824 */ /* 0x000fe400078e00ff */
[--C-:B------:R-:W-:Y:S01]  /*1de0*/  FFMA.FTZ R44, R15, R40, R12.reuse ;  /* 0x000000280f2c7223 */ /* 0x100fe2000001000c */
[----:B------:R-:W-:Y:S01]  /*1df0*/  IMAD.U32 R45, R45, 0x10000, RZ ;  /* 0x000100002d2d7824 */ /* 0x000fe200078e00ff */
[C---:B------:R-:W-:Y:S02]  /*1e00*/  PRMT R12, R17.reuse, 0x7632, R12 ;  /* 0x00007632110c7816 */ /* 0x040fe4000000000c */
[----:B------:R-:W-:Y:S01]  /*1e10*/  PRMT R15, R48, 0x7632, R15 ;  /* 0x00007632300f7816 */ /* 0x000fe2000000000f */
[----:B------:R-:W-:Y:S01]  /*1e20*/  FFMA.FTZ R16, R16, R45, R13 ;  /* 0x0000002d10107223 */ /* 0x000fe2000001000d */
[----:B------:R-:W-:-:S02]  /*1e30*/  IMAD.U32 R14, R17, 0x10000, RZ ;  /* 0x00010000110e7824 */ /* 0x000fc400078e00ff */
[----:B------:R-:W-:Y:S01]  /*1e40*/  IMAD.U32 R13, R12, 0x10000, RZ ;  /* 0x000100000c0d7824 */ /* 0x000fe200078e00ff */
[----:B------:R-:W-:Y:S01]  /*1e50*/  SHF.L.U32 R15, R15, 0x10, RZ ;  /* 0x000000100f0f7819 */ /* 0x000fe200000006ff */
[----:B------:R-:W-:-:S04]  /*1e60*/  IMAD.U32 R48, R48, 0x10000, RZ ;  /* 0x0001000030307824 */ /* 0x000fc800078e00ff */
[----:B------:R-:W-:Y:S01]  /*1e70*/  FFMA.FTZ R49, R14, R48, R49 ;  /* 0x000000300e317223 */ /* 0x000fe20000010031 */
[----:B------:R-:W-:Y:S01]  /*1e80*/  FFMA.FTZ R50, R13, R15, R50 ;  /* 0x0000000f0d327223 */ /* 0x000fe20000010032 */
[C---:B------:R-:W-:Y:S01]  /*1e90*/  IMAD.U32 R17, R18.reuse, 0x10000, RZ ;  /* 0x0001000012117824 */ /* 0x040fe200078e00ff */
[----:B------:R-:W0:Y:S01]  /*1ea0*/  LDS.128 R12, [R26+UR10+0x70] ;  /* 0x0000700a1a0c7984 */ /* 0x000e220008000c00 */
[----:B------:R-:W-:Y:S01]  /*1eb0*/  PRMT R18, R18, 0x7632, R18 ;  /* 0x0000763212127816 */ /* 0x000fe20000000012 */
[C---:B------:R-:W-:Y:S01]  /*1ec0*/  IMAD.U32 R40, R39.reuse, 0x10000, RZ ;  /* 0x0001000027287824 */ /* 0x040fe200078e00ff */
[----:B------:R-:W-:Y:S01]  /*1ed0*/  PRMT R39, R39, 0x7632, R39 ;  /* 0x0000763227277816 */ /* 0x000fe20000000027 */
[----:B------:R-:W4:Y:S02]  /*1ee0*/  LDG.E.CONSTANT R48, desc[UR8][R46.64+0x1704] ;  /* 0x001704082e307981 */ /* 0x000f24000c1e9900 */
[----:B------:R-:W-:Y:S01]  /*1ef0*/  FFMA.FTZ R16, R17, R40, R16 ;  /* 0x0000002811107223 */ /* 0x000fe20000010010 */
[----:B------:R-:W-:Y:S01]  /*1f00*/  SHF.L.U32 R39, R39, 0x10, RZ ;  /* 0x0000001027277819 */ /* 0x000fe200000006ff */
[----:B------:R-:W4:Y:S01]  /*1f10*/  LDG.E.CONSTANT R40, desc[UR8][R46.64+0x1504] ;  /* 0x001504082e287981 */ /* 0x000f22000c1e9900 */
[----:B------:R-:W-:-:S02]  /*1f20*/  IMAD.U32 R17, R18, 0x10000, RZ ;  /* 0x0001000012117824 */ /* 0x000fc400078e00ff */
[----:B------:R-:W-:Y:S02]  /*1f30*/  IMAD.U32 R18, R19, 0x10000, RZ ;  /* 0x0001000013127824 */ /* 0x000fe400078e00ff */
[----:B------:R-:W-:Y:S01]  /*1f40*/  FFMA.FTZ R44, R17, R39, R44 ;  /* 0x00000027112c7223 */ /* 0x000fe2000001002c */
[----:B------:R-:W-:Y:S02]  /*1f50*/  PRMT R17, R19, 0x7632, R17 ;  /* 0x0000763213117816 */ /* 0x000fe40000000011 */
[----:B------:R-:W-:-:S03]  /*1f60*/  PRMT R19, R42, 0x7632, R19 ;  /* 0x000076322a137816 */ /* 0x000fc60000000013 */
[----:B------:R-:W-:Y:S01]  /*1f70*/  IMAD.U32 R17, R17, 0x10000, RZ ;  /* 0x0001000011117824 */ /* 0x000fe200078e00ff */
[----:B------:R-:W-:Y:S01]  /*1f80*/  SHF.L.U32 R19, R19, 0x10, RZ ;  /* 0x0000001013137819 */ /* 0x000fe200000006ff */
[----:B------:R-:W-:-:S04]  /*1f90*/  IMAD.U32 R42, R42, 0x10000, RZ ;  /* 0x000100002a2a7824 */ /* 0x000fc800078e00ff */
[----:B------:R-:W-:Y:S01]  /*1fa0*/  FFMA.FTZ R39, R17, R19, R50 ;  /* 0x0000001311277223 */ /* 0x000fe20000010032 */
[----:B------:R-:W-:Y:S01]  /*1fb0*/  FFMA.FTZ R49, R18, R42, R49 ;  /* 0x0000002a12317223 */ /* 0x000fe20000010031 */
[C---:B------:R-:W-:Y:S01]  /*1fc0*/  PRMT R18, R43.reuse, 0x7632, R18 ;  /* 0x000076322b127816 */ /* 0x040fe20000000012 */
[----:B------:R-:W4:Y:S01]  /*1fd0*/  LDG.E.CONSTANT R50, desc[UR8][R46.64+0x1600] ;  /* 0x001600082e327981 */ /* 0x000f22000c1e9900 */
[C---:B0-----:R-:W-:Y:S01]  /*1fe0*/  PRMT R17, R12.reuse, 0x7632, R17 ;  /* 0x000076320c117816 */ /* 0x041fe20000000011 */
[----:B------:R-:W-:Y:S01]  /*1ff0*/  IMAD.U32 R19, R12, 0x10000, RZ ;  /* 0x000100000c137824 */ /* 0x000fe200078e00ff */
[----:B------:R-:W-:Y:S01]  /*2000*/  SHF.L.U32 R18, R18, 0x10, RZ ;  /* 0x0000001012127819 */ /* 0x000fe200000006ff */
[----:B------:R-:W-:Y:S02]  /*2010*/  IMAD.U32 R12, R43, 0x10000, RZ ;  /* 0x000100002b0c7824 */ /* 0x000fe400078e00ff */
[----:B------:R-:W-:Y:S02]  /*2020*/  IMAD.U32 R17, R17, 0x10000, RZ ;  /* 0x0001000011117824 */ /* 0x000fe400078e00ff */
[----:B------:R-:W-:-:S02]  /*2030*/  FFMA.FTZ R12, R19, R12, R16 ;  /* 0x0000000c130c7223 */ /* 0x000fc40000010010 */
[----:B------:R-:W-:Y:S02]  /*2040*/  FFMA.FTZ R44, R17, R18, R44 ;  /* 0x00000012112c7223 */ /* 0x000fe4000001002c */
[----:B------:R-:W0:Y:S01]  /*2050*/  LDS.128 R16, [R26+UR10+0x80] ;  /* 0x0000800a1a107984 */ /* 0x000e220008000c00 */
[C---:B------:R-:W-:Y:S01]  /*2060*/  IMAD.U32 R42, R13.reuse, 0x10000, RZ ;  /* 0x000100000d2a7824 */ /* 0x040fe200078e00ff */
[----:B------:R-:W-:Y:S01]  /*2070*/  PRMT R13, R13, 0x7632, R13 ;  /* 0x000076320d0d7816 */ /* 0x000fe2000000000d */
[----:B------:R-:W-:-:S04]  /*2080*/  IMAD.U32 R43, R38, 0x10000, RZ ;  /* 0x00010000262b7824 */ /* 0x000fc800078e00ff */
[----:B------:R-:W-:Y:S01]  /*2090*/  FFMA.FTZ R49, R42, R43, R49 ;  /* 0x0000002b2a317223 */ /* 0x000fe20000010031 */
[----:B------:R-:W-:Y:S01]  /*20a0*/  PRMT R42, R38, 0x7632, R42 ;  /* 0x00007632262a7816 */ /* 0x000fe2000000002a */
[----:B------:R-:W-:Y:S01]  /*20b0*/  IMAD.U32 R38, R13, 0x10000, RZ ;  /* 0x000100000d267824 */ /* 0x000fe200078e00ff */
[C---:B------:R-:W-:Y:S01]  /*20c0*/  PRMT R13, R14.reuse, 0x7632, R13 ;  /* 0x000076320e0d7816 */ /* 0x040fe2000000000d */
[----:B------:R-:W-:Y:S01]  /*20d0*/  IMAD.U32 R45, R14, 0x10000, RZ ;  /* 0x000100000e2d7824 */ /* 0x000fe200078e00ff */
[----:B------:R-:W4:Y:S03]  /*20e0*/  LDG.E.CONSTANT R43, desc[UR8][R46.64+0x1604] ;  /* 0x001604082e2b7981 */ /* 0x000f26000c1e9900 */
[----:B------:R-:W-:Y:S01]  /*20f0*/  IMAD.U32 R13, R13, 0x10000, RZ ;  /* 0x000100000d0d7824 */ /* 0x000fe200078e00ff */
[C---:B------:R-:W-:Y:S01]  /*2100*/  PRMT R14, R36.reuse, 0x7632, R14 ;  /* 0x00007632240e7816 */ /* 0x040fe2000000000e */
[----:B------:R-:W-:-:S03]  /*2110*/  IMAD.U32 R36, R36, 0x10000, RZ ;  /* 0x0001000024247824 */ /* 0x000fc600078e00ff */
[----:B------:R-:W-:Y:S01]  /*2120*/  SHF.L.U32 R14, R14, 0x10, RZ ;  /* 0x000000100e0e7819 */ /* 0x000fe200000006ff */
[----:B------:R-:W-:Y:S01]  /*2130*/  FFMA.FTZ R12, R45, R36, R12 ;  /* 0x000000242d0c7223 */ /* 0x000fe2000001000c */
[----:B------:R-:W-:Y:S01]  /*2140*/  SHF.L.U32 R42, R42, 0x10, RZ ;  /* 0x000000102a2a7819 */ /* 0x000fe200000006ff */
[----:B------:R-:W-:Y:S02]  /*2150*/  IMAD.U32 R36, R15, 0x10000, RZ ;  /* 0x000100000f247824 */ /* 0x000fe400078e00ff */
[----:B------:R-:W-:Y:S01]  /*2160*/  FFMA.FTZ R44, R13, R14, R44 ;  /* 0x0000000e0d2c7223 */ /* 0x000fe2000001002c */
[----:B------:R-:W4:Y:S01]  /*2170*/  LDG.E.CONSTANT R45, desc[UR8][R46.64+0x1900] ;  /* 0x001900082e2d7981 */ /* 0x000f22000c1e9900 */
[----:B------:R-:W-:Y:S02]  /*2180*/  IMAD.U32 R13, R37, 0x10000, RZ ;  /* 0x00010000250d7824 */ /* 0x000fe400078e00ff */
[----:B------:R-:W-:Y:S01]  /*2190*/  FFMA.FTZ R39, R38, R42, R39 ;  /* 0x0000002a26277223 */ /* 0x000fe20000010027 */
[----:B------:R-:W-:Y:S01]  /*21a0*/  PRMT R15, R15, 0x7632, R15 ;  /* 0x000076320f0f7816 */ /* 0x000fe2000000000f */
[----:B------:R-:W4:Y:S01]  /*21b0*/  LDG.E.CONSTANT R42, desc[UR8][R46.64+0x1804] ;  /* 0x001804082e2a7981 */ /* 0x000f22000c1e9900 */
[----:B------:R-:W-:Y:S01]  /*21c0*/  FFMA.FTZ R36, R36, R13, R49 ;  /* 0x0000000d24247223 */ /* 0x000fe20000010031 */
[----:B------:R-:W-:-:S02]  /*21d0*/  PRMT R37, R37, 0x7632, R37 ;  /* 0x0000763225257816 */ /* 0x000fc40000000025 */
[C---:B0-----:R-:W-:Y:S01]  /*21e0*/  PRMT R38, R16.reuse, 0x7632, R38 ;  /* 0x0000763210267816 */ /* 0x041fe20000000026 */
[----:B------:R-:W-:Y:S01]  /*21f0*/  IMAD.U32 R13, R16, 0x10000, RZ ;  /* 0x00010000100d7824 */ /* 0x000fe200078e00ff */
[----:B------:R-:W-:Y:S02]  /*2200*/  PRMT R16, R35, 0x7632, R16 ;  /* 0x0000763223107816 */ /* 0x000fe40000000010 */
[----:B------:R-:W-:Y:S01]  /*2210*/  SHF.L.U32 R14, R15, 0x10, RZ ;  /* 0x000000100f0e7819 */ /* 0x000fe200000006ff */
[----:B------:R-:W-:Y:S01]  /*2220*/  IMAD.U32 R15, R38, 0x10000, RZ ;  /* 0x00010000260f7824 */ /* 0x000fe200078e00ff */
[----:B------:R-:W-:Y:S01]  /*2230*/  SHF.L.U32 R38, R16, 0x10, RZ ;  /* 0x0000001010267819 */ /* 0x000fe200000006ff */
[----:B------:R-:W-:Y:S01]  /*2240*/  IMAD.U32 R37, R37, 0x10000, RZ ;  /* 0x0001000025257824 */ /* 0x000fe200078e00ff */
[----:B------:R-:W4:Y:S01]  /*2250*/  LDG.E.CONSTANT R49, desc[UR8][R46.64+0x1700] ;  /* 0x001700082e317981 */ /* 0x000f22000c1e9900 */
[----:B------:R-:W-:Y:S02]  /*2260*/  IMAD.U32 R35, R35, 0x10000, RZ ;  /* 0x0001000023237824 */ /* 0x000fe400078e00ff */
[----:B------:R-:W-:Y:S01]  /*2270*/  FFMA.FTZ R39, R14, R37, R39 ;  /* 0x000000250e277223 */ /* 0x000fe20000010027 */
[----:B------:R-:W-:Y:S01]  /*2280*/  FFMA.FTZ R44, R15, R38, R44 ;  /* 0x000000260f2c7223 */ /* 0x000fe2000001002c */
[----:B------:R-:W-:Y:S01]  /*2290*/  FFMA.FTZ R16, R13, R35, R12 ;  /* 0x000000230d107223 */ /* 0x000fe2000001000c */
[----:B------:R-:W-:Y:S01]  /*22a0*/  IMAD.U32 R37, R34, 0x10000, RZ ;  /* 0x0001000022257824 */ /* 0x000fe200078e00ff */
[----:B------:R-:W0:Y:S01]  /*22b0*/  LDS.128 R12, [R26+UR10+0x90] ;  /* 0x0000900a1a0c7984 */ /* 0x000e220008000c00 */
[C---:B------:R-:W-:Y:S01]  /*22c0*/  IMAD.U32 R35, R17.reuse, 0x10000, RZ ;  /* 0x0001000011237824 */ /* 0x040fe200078e00ff */
[----:B------:R-:W-:-:S02]  /*22d0*/  PRMT R17, R17, 0x7632, R17 ;  /* 0x0000763211117816 */ /* 0x000fc40000000011 */
[----:B------:R-:W4:Y:S01]  /*22e0*/  LDG.E.CONSTANT R38, desc[UR8][R46.64+0x1a00] ;  /* 0x001a00082e267981 */ /* 0x000f22000c1e9900 */
[----:B------:R-:W-:Y:S01]  /*22f0*/  FFMA.FTZ R36, R35, R37, R36 ;  /* 0x0000002523247223 */ /* 0x000fe20000010024 */
[----:B------:R-:W-:Y:S01]  /*2300*/  PRMT R35, R34, 0x7632, R35 ;  /* 0x0000763222237816 */ /* 0x000fe20000000023 */
[----:B------:R-:W-:Y:S01]  /*2310*/  IMAD.U32 R34, R17, 0x10000, RZ ;  /* 0x0001000011227824 */ /* 0x000fe200078e00ff */
[----:B------:R-:W4:Y:S02]  /*2320*/  LDG.E.CONSTANT R37, desc[UR8][R46.64+0x1800] ;  /* 0x001800082e257981 */ /* 0x000f24000c1e9900 */
[----:B------:R-:W-:Y:S02]  /*2330*/  SHF.L.U32 R35, R35, 0x10, RZ ;  /* 0x0000001023237819 */ /* 0x000fe400000006ff */
[----:B------:R-:W-:-:S03]  /*2340*/  PRMT R17, R18, 0x7632, R17 ;  /* 0x0000763212117816 */ /* 0x000fc60000000011 */
[----:B------:R-:W-:Y:S01]  /*2350*/  FFMA.FTZ R39, R34, R35, R39 ;  /* 0x0000002322277223 */ /* 0x000fe20000010027 */
[----:B------:R-:W-:Y:S01]  /*2360*/  IMAD.U32 R35, R18, 0x10000, RZ ;  /* 0x0001000012237824 */ /* 0x000fe200078e00ff */
[C---:B------:R-:W-:Y:S01]  /*2370*/  PRMT R18, R32.reuse, 0x7632, R18 ;  /* 0x0000763220127816 */ /* 0x040fe20000000012 */
[----:B------:R-:W-:Y:S02]  /*2380*/  IMAD.U32 R32, R32, 0x10000, RZ ;  /* 0x0001000020207824 */ /* 0x000fe400078e00ff */
[----:B------:R-:W-:Y:S01]  /*2390*/  IMAD.U32 R17, R17, 0x10000, RZ ;  /* 0x0001000011117824 */ /* 0x000fe200078e00ff */
[----:B------:R-:W-:Y:S01]  /*23a0*/  SHF.L.U32 R18, R18, 0x10, RZ ;  /* 0x0000001012127819 */ /* 0x000fe200000006ff */
[----:B------:R-:W-:Y:S01]  /*23b0*/  FFMA.FTZ R16, R35, R32, R16 ;  /* 0x0000002023107223 */ /* 0x000fe20000010010 */
        /* <DEDUP_REMOVED lines=11> */
[C---:B0-----:R-:W-:Y:S01]  /*2470*/  IMAD.U32 R19, R12.reuse, 0x10000, RZ ;  /* 0x000100000c137824 */ /* 0x041fe200078e00ff */
[----:B------:R-:W-:Y:S01]  /*2480*/  PRMT R18, R12, 0x7632, R18 ;  /* 0x000076320c127816 */ /* 0x000fe20000000012 */
[----:B------:R-:W-:Y:S01]  /*2490*/  IMAD.U32 R35, R14, 0x10000, RZ ;  /* 0x000100000e237824 */ /* 0x000fe200078e00ff */
[----:B------:R-:W-:Y:S01]  /*24a0*/  PRMT R30, R30, 0x7632, R30 ;  /* 0x000076321e1e7816 */ /* 0x000fe2000000001e */
[--C-:B------:R-:W-:Y:S01]  /*24b0*/  FFMA.FTZ R12, R19, R31, R16.reuse ;  /* 0x0000001f130c7223 */ /* 0x100fe20000010010 */
[----:B------:R-:W-:Y:S01]  /*24c0*/  PRMT R16, R13, 0x7632, R16 ;  /* 0x000076320d107816 */ /* 0x000fe20000000010 */
[----:B------:R-:W4:Y:S01]  /*24d0*/  LDG.E.CONSTANT R32, desc[UR8][R46.64+0x1d04] ;  /* 0x001d04082e207981 */ /* 0x000f22000c1e9900 */
[----:B------:R-:W-:Y:S01]  /*24e0*/  PRMT R19, R28, 0x7632, R19 ;  /* 0x000076321c137816 */ /* 0x000fe20000000013 */
[----:B------:R-:W-:Y:S01]  /*24f0*/  IMAD.U32 R30, R30, 0x10000, RZ ;  /* 0x000100001e1e7824 */ /* 0x000fe200078e00ff */
[----:B------:R-:W-:Y:S01]  /*2500*/  SHF.L.U32 R18, R18, 0x10, RZ ;  /* 0x0000001012127819 */ /* 0x000fe200000006ff */
[----:B------:R-:W-:Y:S01]  /*2510*/  IMAD.U32 R16, R16, 0x10000, RZ ;  /* 0x0001000010107824 */ /* 0x000fe200078e00ff */
[----:B------:R-:W-:Y:S01]  /*2520*/  SHF.L.U32 R19, R19, 0x10, RZ ;  /* 0x0000001013137819 */ /* 0x000fe200000006ff */
[----:B------:R-:W-:-:S02]  /*2530*/  IMAD.U32 R31, R28, 0x10000, RZ ;  /* 0x000100001c1f7824 */ /* 0x000fc400078e00ff */
[----:B------:R-:W-:Y:S02]  /*2540*/  FFMA.FTZ R28, R18, R30, R17 ;  /* 0x0000001e121c7223 */ /* 0x000fe40000010011 */
[----:B------:R-:W-:Y:S02]  /*2550*/  FFMA.FTZ R30, R16, R19, R39 ;  /* 0x00000013101e7223 */ /* 0x000fe40000010027 */
[----:B------:R-:W0:Y:S01]  /*2560*/  LDS.128 R16, [R26+UR10+0xa0] ;  /* 0x0000a00a1a107984 */ /* 0x000e220008000c00 */
[----:B------:R-:W-:-:S03]  /*2570*/  IMAD.U32 R13, R13, 0x10000, RZ ;  /* 0x000100000d0d7824 */ /* 0x000fc600078e00ff */
[----:B------:R-:W4:Y:S01]  /*2580*/  LDG.E.CONSTANT R39, desc[UR8][R46.64+0x1a04] ;  /* 0x001a04082e277981 */ /* 0x000f22000c1e9900 */
[----:B------:R-:W-:Y:S01]  /*2590*/  FFMA.FTZ R13, R13, R31, R36 ;  /* 0x0000001f0d0d7223 */ /* 0x000fe20000010024 */
[----:B------:R-:W-:Y:S02]  /*25a0*/  PRMT R31, R14, 0x7632, R31 ;  /* 0x000076320e1f7816 */ /* 0x000fe4000000001f */
[C---:B--2---:R-:W-:Y:S01]  /*25b0*/  PRMT R14, R27.reuse, 0x7632, R14 ;  /* 0x000076321b0e7816 */ /* 0x044fe2000000000e */
[----:B------:R-:W-:Y:S01]  /*25c0*/  IMAD.U32 R27, R27, 0x10000, RZ ;  /* 0x000100001b1b7824 */ /* 0x000fe200078e00ff */
[----:B------:R-:W2:Y:S01]  /*25d0*/  LDG.E.CONSTANT R36, desc[UR8][R46.64+0x1f04] ;  /* 0x001f04082e247981 */ /* 0x000ea2000c1e9900 */
[----:B------:R-:W-:Y:S01]  /*25e0*/  IMAD.U32 R31, R31, 0x10000, RZ ;  /* 0x000100001f1f7824 */ /* 0x000fe200078e00ff */
[----:B------:R-:W-:Y:S01]  /*25f0*/  SHF.L.U32 R34, R14, 0x10, RZ ;  /* 0x000000100e227819 */ /* 0x000fe200000006ff */
[----:B------:R-:W-:Y:S01]  /*2600*/  FFMA.FTZ R14, R35, R27, R12 ;  /* 0x0000001b230e7223 */ /* 0x000fe2000001000c */
[----:B------:R-:W-:Y:S01]  /*2610*/  IMAD.U32 R12, R15, 0x10000, RZ ;  /* 0x000100000f0c7824 */ /* 0x000fe200078e00ff */
[----:B------:R-:W2:Y:S02]  /*2620*/  LDG.E.CONSTANT R27, desc[UR8][R46.64+0x1b00] ;  /* 0x001b00082e1b7981 */ /* 0x000ea4000c1e9900 */
[----:B------:R-:W-:-:S02]  /*2630*/  FFMA.FTZ R34, R31, R34, R28 ;  /* 0x000000221f227223 */ /* 0x000fc4000001001c */
[----:B------:R-:W2:Y:S01]  /*2640*/  LDG.E.CONSTANT R28, desc[UR8][R46.64+0x1b04] ;  /* 0x001b04082e1c7981 */ /* 0x000ea2000c1e9900 */
[----:B------:R-:W-:-:S03]  /*2650*/  PRMT R15, R15, 0x7632, R15 ;  /* 0x000076320f0f7816 */ /* 0x000fc6000000000f */
[----:B------:R-:W2:Y:S01]  /*2660*/  LDG.E.CONSTANT R35, desc[UR8][R46.64+0x1e04] ;  /* 0x001e04082e237981 */ /* 0x000ea2000c1e9900 */
[C---:B---3--:R-:W-:Y:S01]  /*2670*/  IMAD.U32 R31, R29.reuse, 0x10000, RZ ;  /* 0x000100001d1f7824 */ /* 0x048fe200078e00ff */
[----:B------:R-:W-:Y:S01]  /*2680*/  PRMT R29, R29, 0x7632, R29 ;  /* 0x000076321d1d7816 */ /* 0x000fe2000000001d */
[----:B------:R-:W-:Y:S02]  /*2690*/  IMAD.U32 R15, R15, 0x10000, RZ ;  /* 0x000100000f0f7824 */ /* 0x000fe400078e00ff */
[----:B------:R-:W-:Y:S01]  /*26a0*/  FFMA.FTZ R13, R12, R31, R13 ;  /* 0x0000001f0c0d7223 */ /* 0x000fe2000001000d */
[----:B------:R-:W-:Y:S02]  /*26b0*/  SHF.L.U32 R12, R29, 0x10, RZ ;  /* 0x000000101d0c7819 */ /* 0x000fe400000006ff */
[----:B------:R-:W3:Y:S01]  /*26c0*/  LDG.E.CONSTANT R29, desc[UR8][R46.64+0x1c00] ;  /* 0x001c00082e1d7981 */ /* 0x000ee2000c1e9900 */
[----:B------:R-:W-:Y:S02]  /*26d0*/  IMAD.U32 R31, R33, 0x10000, RZ ;  /* 0x00010000211f7824 */ /* 0x000fe400078e00ff */
[----:B------:R-:W-:-:S02]  /*26e0*/  FFMA.FTZ R12, R15, R12, R30 ;  /* 0x0000000c0f0c7223 */ /* 0x000fc4000001001e */
[----:B------:R-:W3:Y:S01]  /*26f0*/  LDG.E.CONSTANT R30, desc[UR8][R46.64+0x1c04] ;  /* 0x001c04082e1e7981 */ /* 0x000ee2000c1e9900 */
[C---:B0-----:R-:W-:Y:S01]  /*2700*/  IMAD.U32 R15, R16.reuse, 0x10000, RZ ;  /* 0x00010000100f7824 */ /* 0x041fe200078e00ff */
[----:B------:R-:W-:-:S03]  /*2710*/  PRMT R16, R16, 0x7632, R16 ;  /* 0x0000763210107816 */ /* 0x000fc60000000010 */
[----:B------:R-:W-:Y:S01]  /*2720*/  FFMA.FTZ R14, R15, R31, R14 ;  /* 0x0000001f0f0e7223 */ /* 0x000fe2000001000e */
[----:B------:R-:W-:Y:S01]  /*2730*/  PRMT R33, R33, 0x7632, R33 ;  /* 0x0000763221217816 */ /* 0x000fe20000000021 */
[----:B------:R-:W3:Y:S01]  /*2740*/  LDG.E.CONSTANT R31, desc[UR8][R46.64+0x1d00] ;  /* 0x001d00082e1f7981 */ /* 0x000ee2000c1e9900 */
[----:B------:R-:W-:Y:S02]  /*2750*/  IMAD.U32 R15, R16, 0x10000, RZ ;  /* 0x00010000100f7824 */ /* 0x000fe400078e00ff */
[----:B------:R-:W-:Y:S01]  /*2760*/  SHF.L.U32 R33, R33, 0x10, RZ ;  /* 0x0000001021217819 */ /* 0x000fe200000006ff */
[----:B------:R-:W-:-:S04]  /*2770*/  IMAD.U32 R16, R17, 0x10000, RZ ;  /* 0x0001000011107824 */ /* 0x000fc800078e00ff */
[----:B------:R-:W-:Y:S01]  /*2780*/  FFMA.FTZ R15, R15, R33, R34 ;  /* 0x000000210f0f7223 */ /* 0x000fe20000010022 */
[----:B----4-:R-:W-:Y:S01]  /*2790*/  IMAD.U32 R34, R41, 0x10000, RZ ;  /* 0x0001000029227824 */ /* 0x010fe200078e00ff */
[----:B------:R-:W4:Y:S03]  /*27a0*/  LDG.E.CONSTANT R33, desc[UR8][R46.64+0x1e00] ;  /* 0x001e00082e217981 */ /* 0x000f26000c1e9900 */
[----:B------:R-:W-:Y:S02]  /*27b0*/  FFMA.FTZ R13, R16, R34, R13 ;  /* 0x00000022100d7223 */ /* 0x000fe4000001000d */
[----:B------:R0:W4:Y:S01]  /*27c0*/  LDG.E.CONSTANT R34, desc[UR8][R46.64+0x1f00] ;  /* 0x001f00082e227981 */ /* 0x000122000c1e9900 */
[----:B------:R-:W-:Y:S02]  /*27d0*/  PRMT R17, R17, 0x7632, R17 ;  /* 0x0000763211117816 */ /* 0x000fe40000000011 */
[----:B------:R-:W-:-:S03]  /*27e0*/  PRMT R41, R41, 0x7632, R41 ;  /* 0x0000763229297816 */ /* 0x000fc60000000029 */
[----:B------:R-:W-:Y:S01]  /*27f0*/  IMAD.U32 R17, R17, 0x10000, RZ ;  /* 0x0001000011117824 */ /* 0x000fe200078e00ff */
[----:B------:R-:W-:-:S05]  /*2800*/  SHF.L.U32 R41, R41, 0x10, RZ ;  /* 0x0000001029297819 */ /* 0x000fca00000006ff */
[----:B------:R-:W-:Y:S01]  /*2810*/  FFMA.FTZ R17, R17, R41, R12 ;  /* 0x0000002911117223 */ /* 0x000fe2000001000c */
[C---:B------:R-:W-:Y:S01]  /*2820*/  IMAD.U32 R41, R18.reuse, 0x10000, RZ ;  /* 0x0001000012297824 */ /* 0x040fe200078e00ff */
[----:B------:R-:W-:Y:S01]  /*2830*/  PRMT R18, R18, 0x7632, R18 ;  /* 0x0000763212127816 */ /* 0x000fe20000000012 */
[----:B------:R-:W-:Y:S02]  /*2840*/  IMAD.U32 R12, R19, 0x10000, RZ ;  /* 0x00010000130c7824 */ /* 0x000fe400078e00ff */
[C---:B------:R-:W-:Y:S01]  /*2850*/  IMAD.U32 R16, R51.reuse, 0x10000, RZ ;  /* 0x0001000033107824 */ /* 0x040fe200078e00ff */
[----:B------:R-:W-:Y:S01]  /*2860*/  PRMT R51, R51, 0x7632, R51 ;  /* 0x0000763233337816 */ /* 0x000fe20000000033 */
[----:B------:R-:W-:Y:S02]  /*2870*/  IMAD.U32 R18, R18, 0x10000, RZ ;  /* 0x0001000012127824 */ /* 0x000fe400078e00ff */
[----:B------:R-:W-:Y:S01]  /*2880*/  FFMA.FTZ R16, R41, R16, R14 ;  /* 0x0000001029107223 */ /* 0x000fe2000001000e */
[----:B------:R-:W-:-:S05]  /*2890*/  SHF.L.U32 R51, R51, 0x10, RZ ;  /* 0x0000001033337819 */ /* 0x000fca00000006ff */
[----:B------:R-:W-:Y:S01]  /*28a0*/  FFMA.FTZ R18, R18, R51, R15 ;  /* 0x0000003312127223 */ /* 0x000fe2000001000f */
[----:B------:R-:W-:Y:S01]  /*28b0*/  PRMT R19, R19, 0x7632, R19 ;  /* 0x0000763213137816 */ /* 0x000fe20000000013 */
[----:B------:R-:W-:-:S04]  /*28c0*/  IMAD.U32 R41, R40, 0x10000, RZ ;  /* 0x0001000028297824 */ /* 0x000fc800078e00ff */
[----:B------:R-:W-:Y:S02]  /*28d0*/  FFMA.FTZ R41, R12, R41, R13 ;  /* 0x000000290c297223 */ /* 0x000fe4000001000d */
[----:B------:R-:W1:Y:S01]  /*28e0*/  LDS.128 R12, [R26+UR10+0xb0] ;  /* 0x0000b00a1a0c7984 */ /* 0x000e620008000c00 */
[----:B0-----:R-:W-:Y:S01]  /*28f0*/  PRMT R46, R40, 0x7632, R46 ;  /* 0x00007632282e7816 */ /* 0x001fe2000000002e */
[----:B------:R-:W-:-:S03]  /*2900*/  IMAD.U32 R40, R19, 0x10000, RZ ;  /* 0x0001000013287824 */ /* 0x000fc600078e00ff */
[----:B------:R-:W-:-:S05]  /*2910*/  SHF.L.U32 R46, R46, 0x10, RZ ;  /* 0x000000102e2e7819 */ /* 0x000fca00000006ff */
[----:B------:R-:W-:Y:S01]  /*2920*/  FFMA.FTZ R40, R40, R46, R17 ;  /* 0x0000002e28287223 */ /* 0x000fe20000010011 */
[C---:B------:R-:W-:Y:S01]  /*2930*/  IMAD.U32 R46, R50.reuse, 0x10000, RZ ;  /* 0x00010000322e7824 */ /* 0x040fe200078e00ff */
[----:B------:R-:W-:Y:S01]  /*2940*/  PRMT R50, R50, 0x7632, R50 ;  /* 0x0000763232327816 */ /* 0x000fe20000000032 */
[C---:B-1----:R-:W-:Y:S01]  /*2950*/  IMAD.U32 R17, R12.reuse, 0x10000, RZ ;  /* 0x000100000c117824 */ /* 0x042fe200078e00ff */
[----:B------:R-:W-:-:S03]  /*2960*/  PRMT R12, R12, 0x7632, R12 ;  /* 0x000076320c0c7816 */ /* 0x000fc6000000000c */
[----:B------:R-:W-:Y:S01]  /*2970*/  FFMA.FTZ R46, R17, R46, R16 ;  /* 0x0000002e112e7223 */ /* 0x000fe20000010010 */
[----:B------:R-:W-:Y:S02]  /*2980*/  IMAD.U32 R16, R13, 0x10000, RZ ;  /* 0x000100000d107824 */ /* 0x000fe400078e00ff */
[----:B------:R-:W-:Y:S01]  /*2990*/  IMAD.U32 R17, R12, 0x10000, RZ ;  /* 0x000100000c117824 */ /* 0x000fe200078e00ff */
[----:B------:R-:W-:Y:S01]  /*29a0*/  SHF.L.U32 R12, R50, 0x10, RZ ;  /* 0x00000010320c7819 */ /* 0x000fe200000006ff */
[----:B------:R-:W-:-:S04]  /*29b0*/  IMAD.U32 R19, R43, 0x10000, RZ ;  /* 0x000100002b137824 */ /* 0x000fc800078e00ff */
[----:B------:R-:W-:Y:S01]  /*29c0*/  FFMA.FTZ R12, R17, R12, R18 ;  /* 0x0000000c110c7223 */ /* 0x000fe20000010012 */
[----:B------:R-:W-:Y:S02]  /*29d0*/  FFMA.FTZ R41, R16, R19, R41 ;  /* 0x0000001310297223 */ /* 0x000fe40000010029 */
[----:B------:R-:W0:Y:S01]  /*29e0*/  LDS.128 R16, [R26+UR10+0xc0] ;  /* 0x0000c00a1a107984 */ /* 0x000e220008000c00 */
[----:B------:R-:W-:Y:S02]  /*29f0*/  PRMT R13, R13, 0x7632, R13 ;  /* 0x000076320d0d7816 */ /* 0x000fe4000000000d */
[----:B------:R-:W-:-:S03]  /*2a00*/  PRMT R43, R43, 0x7632, R43 ;  /* 0x000076322b2b7816 */ /* 0x000fc6000000002b */
[----:B------:R-:W-:Y:S01]  /*2a10*/  IMAD.U32 R13, R13, 0x10000, RZ ;  /* 0x000100000d0d7824 */ /* 0x000fe200078e00ff */
[----:B------:R-:W-:-:S05]  /*2a20*/  SHF.L.U32 R43, R43, 0x10, RZ ;  /* 0x000000102b2b7819 */ /* 0x000fca00000006ff */
[----:B------:R-:W-:Y:S01]  /*2a30*/  FFMA.FTZ R40, R13, R43, R40 ;  /* 0x0000002b0d287223 */ /* 0x000fe20000010028 */
[C---:B------:R-:W-:Y:S01]  /*2a40*/  PRMT R13, R14.reuse, 0x7632, R13 ;  /* 0x000076320e0d7816 */ /* 0x040fe2000000000d */
[----:B------:R-:W-:-:S04]  /*2a50*/  IMAD.U32 R43, R14, 0x10000, RZ ;  /* 0x000100000e2b7824 */ /* 0x000fc800078e00ff */
[----:B------:R-:W-:Y:S01]  /*2a60*/  IMAD.U32 R13, R13, 0x10000, RZ ;  /* 0x000100000d0d7824 */ /* 0x000fe200078e00ff */
[C---:B------:R-:W-:Y:S01]  /*2a70*/  PRMT R14, R49.reuse, 0x7632, R14 ;  /* 0x00007632310e7816 */ /* 0x040fe2000000000e */
[----:B------:R-:W-:-:S03]  /*2a80*/  IMAD.U32 R49, R49, 0x10000, RZ ;  /* 0x0001000031317824 */ /* 0x000fc600078e00ff */
[----:B------:R-:W-:Y:S01]  /*2a90*/  SHF.L.U32 R14, R14, 0x10, RZ ;  /* 0x000000100e0e7819 */ /* 0x000fe200000006ff */
[----:B------:R-:W-:Y:S01]  /*2aa0*/  FFMA.FTZ R46, R43, R49, R46 ;  /* 0x000000312b2e7223 */ /* 0x000fe2000001002e */
[----:B------:R-:W-:-:S03]  /*2ab0*/  PRMT R47, R48, 0x7632, R47 ;  /* 0x00007632302f7816 */ /* 0x000fc6000000002f */
[--C-:B------:R-:W-:Y:S01]  /*2ac0*/  FFMA.FTZ R43, R13, R14, R12.reuse ;  /* 0x0000000e0d2b7223 */ /* 0x100fe2000001000c */
[C---:B------:R-:W-:Y:S01]  /*2ad0*/  PRMT R12, R15.reuse, 0x7632, R12 ;  /* 0x000076320f0c7816 */ /* 0x040fe2000000000c */
[----:B------:R-:W-:Y:S01]  /*2ae0*/  IMAD.U32 R14, R15, 0x10000, RZ ;  /* 0x000100000f0e7824 */ /* 0x000fe200078e00ff */
[----:B------:R-:W-:Y:S01]  /*2af0*/  SHF.L.U32 R47, R47, 0x10, RZ ;  /* 0x000000102f2f7819 */ /* 0x000fe200000006ff */
[----:B------:R-:W-:Y:S02]  /*2b00*/  IMAD.U32 R48, R48, 0x10000, RZ ;  /* 0x0001000030307824 */ /* 0x000fe400078e00ff */
[----:B------:R-:W-:Y:S02]  /*2b10*/  IMAD.U32 R13, R12, 0x10000, RZ ;  /* 0x000100000c0d7824 */ /* 0x000fe400078e00ff */
[----:B------:R-:W-:Y:S02]  /*2b20*/  FFMA.FTZ R41, R14, R48, R41 ;  /* 0x000000300e297223 */ /* 0x000fe40000010029 */
[----:B------:R-:W-:-:S02]  /*2b30*/  FFMA.FTZ R40, R13, R47, R40 ;  /* 0x0000002f0d287223 */ /* 0x000fc40000010028 */
[----:B------:R-:W1:Y:S01]  /*2b40*/  LDS.128 R12, [R26+UR10+0xd0] ;  /* 0x0000d00a1a0c7984 */ /* 0x000e620008000c00 */
[C---:B0-----:R-:W-:Y:S02]  /*2b50*/  PRMT R47, R16.reuse, 0x7632, R47 ;  /* 0x00007632102f7816 */ /* 0x041fe4000000002f */
[----:B------:R-:W-:Y:S01]  /*2b60*/  PRMT R48, R37, 0x7632, R48 ;  /* 0x0000763225307816 */ /* 0x000fe20000000030 */
[----:B------:R-:W-:Y:S02]  /*2b70*/  IMAD.U32 R49, R16, 0x10000, RZ ;  /* 0x0001000010317824 */ /* 0x000fe400078e00ff */
[----:B------:R-:W-:Y:S01]  /*2b80*/  IMAD.U32 R16, R47, 0x10000, RZ ;  /* 0x000100002f107824 */ /* 0x000fe200078e00ff */
[----:B------:R-:W-:Y:S01]  /*2b90*/  SHF.L.U32 R48, R48, 0x10, RZ ;  /* 0x0000001030307819 */ /* 0x000fe200000006ff */
[----:B------:R-:W-:-:S04]  /*2ba0*/  IMAD.U32 R37, R37, 0x10000, RZ ;  /* 0x0001000025257824 */ /* 0x000fc800078e00ff */
[----:B------:R-:W-:Y:S01]  /*2bb0*/  FFMA.FTZ R46, R49, R37, R46 ;  /* 0x00000025312e7223 */ /* 0x000fe2000001002e */
[----:B------:R-:W-:Y:S01]  /*2bc0*/  FFMA.FTZ R43, R16, R48, R43 ;  /* 0x00000030102b7223 */ /* 0x000fe2000001002b */
[C---:B------:R-:W-:Y:S02]  /*2bd0*/  PRMT R16, R17.reuse, 0x7632, R16 ;  /* 0x0000763211107816 */ /* 0x040fe40000000010 */
[----:B------:R-:W-:Y:S01]  /*2be0*/  PRMT R37, R42, 0x7632, R37 ;  /* 0x000076322a257816 */ /* 0x000fe20000000025 */
[----:B------:R-:W-:Y:S02]  /*2bf0*/  IMAD.U32 R48, R17, 0x10000, RZ ;  /* 0x0001000011307824 */ /* 0x000fe400078e00ff */
[----:B------:R-:W-:Y:S01]  /*2c00*/  IMAD.U32 R17, R16, 0x10000, RZ ;  /* 0x0001000010117824 */ /* 0x000fe200078e00ff */
[----:B------:R-:W-:Y:S02]  /*2c10*/  SHF.L.U32 R37, R37, 0x10, RZ ;  /* 0x0000001025257819 */ /* 0x000fe400000006ff */
[----:B------:R-:W-:-:S03]  /*2c20*/  PRMT R16, R18, 0x7632, R16 ;  /* 0x0000763212107816 */ /* 0x000fc60000000010 */
[----:B------:R-:W-:Y:S01]  /*2c30*/  FFMA.FTZ R40, R17, R37, R40 ;  /* 0x0000002511287223 */ /* 0x000fe20000010028 */
[----:B------:R-:W-:Y:S01]  /*2c40*/  PRMT R17, R45, 0x7632, R17 ;  /* 0x000076322d117816 */ /* 0x000fe20000000011 */
[----:B------:R-:W-:Y:S02]  /*2c50*/  IMAD.U32 R42, R42, 0x10000, RZ ;  /* 0x000100002a2a7824 */ /* 0x000fe400078e00ff */
[----:B------:R-:W-:Y:S02]  /*2c60*/  IMAD.U32 R37, R18, 0x10000, RZ ;  /* 0x0001000012257824 */ /* 0x000fe400078e00ff */
[----:B------:R-:W-:Y:S02]  /*2c70*/  IMAD.U32 R18, R19, 0x10000, RZ ;  /* 0x0001000013127824 */ /* 0x000fe400078e00ff */
[----:B------:R-:W-:Y:S01]  /*2c80*/  FFMA.FTZ R41, R48, R42, R41 ;  /* 0x0000002a30297223 */ /* 0x000fe20000010029 */
[----:B------:R-:W-:Y:S02]  /*2c90*/  IMAD.U32 R16, R16, 0x10000, RZ ;  /* 0x0001000010107824 */ /* 0x000fe400078e00ff */
[----:B------:R-:W-:-:S02]  /*2ca0*/  IMAD.U32 R17, R17, 0x10000, RZ ;  /* 0x0001000011117824 */ /* 0x000fc400078e00ff */
[----:B------:R-:W-:Y:S01]  /*2cb0*/  IMAD.U32 R47, R44, 0x10000, RZ ;  /* 0x000100002c2f7824 */ /* 0x000fe200078e00ff */
[----:B------:R-:W-:Y:S01]  /*2cc0*/  SHF.L.U32 R45, R45, 0x10, RZ ;  /* 0x000000102d2d7819 */ /* 0x000fe200000006ff */
[----:B------:R-:W-:Y:S01]  /*2cd0*/  FFMA.FTZ R43, R16, R17, R43 ;  /* 0x00000011102b7223 */ /* 0x000fe2000001002b */
[----:B------:R-:W-:Y:S01]  /*2ce0*/  PRMT R42, R19, 0x7632, R42 ;  /* 0x00007632132a7816 */ /* 0x000fe2000000002a */
[----:B------:R-:W-:Y:S01]  /*2cf0*/  FFMA.FTZ R41, R18, R47, R41 ;  /* 0x0000002f12297223 */ /* 0x000fe20000010029 */
[----:B------:R-:W-:Y:S01]  /*2d00*/  PRMT R44, R44, 0x7632, R44 ;  /* 0x000076322c2c7816 */ /* 0x000fe2000000002c */
[----:B------:R-:W0:Y:S01]  /*2d10*/  LDS.128 R16, [R26+UR10+0xe0] ;  /* 0x0000e00a1a107984 */ /* 0x000e220008000c00 */
[----:B------:R-:W-:Y:S01]  /*2d20*/  FFMA.FTZ R37, R37, R45, R46 ;  /* 0x0000002d25257223 */ /* 0x000fe2000001002e */
[----:B------:R-:W-:Y:S02]  /*2d30*/  SHF.L.U32 R45, R42, 0x10, RZ ;  /* 0x000000102a2d7819 */ /* 0x000fe400000006ff */
[----:B------:R-:W-:-:S02]  /*2d40*/  IMAD.U32 R44, R44, 0x10000, RZ ;  /* 0x000100002c2c7824 */ /* 0x000fc400078e00ff */
[----:B------:R-:W-:Y:S01]  /*2d50*/  IMAD.U32 R42, R38, 0x10000, RZ ;  /* 0x00010000262a7824 */ /* 0x000fe200078e00ff */
[----:B-1----:R-:W-:Y:S01]  /*2d60*/  PRMT R38, R14, 0x7632, R38 ;  /* 0x000076320e267816 */ /* 0x002fe20000000026 */
[C---:B------:R-:W-:Y:S02]  /*2d70*/  IMAD.U32 R46, R12.reuse, 0x10000, RZ ;  /* 0x000100000c2e7824 */ /* 0x040fe400078e00ff */
[----:B------:R-:W-:Y:S01]  /*2d80*/  FFMA.FTZ R40, R45, R44, R40 ;  /* 0x0000002c2d287223 */ /* 0x000fe20000010028 */
[----:B------:R-:W-:Y:S01]  /*2d90*/  PRMT R44, R12, 0x7632, R44 ;  /* 0x000076320c2c7816 */ /* 0x000fe2000000002c */
[C---:B------:R-:W-:Y:S01]  /*2da0*/  IMAD.U32 R12, R13.reuse, 0x10000, RZ ;  /* 0x000100000d0c7824 */ /* 0x040fe200078e00ff */
[----:B------:R-:W-:Y:S01]  /*2db0*/  PRMT R45, R13, 0x7632, R45 ;  /* 0x000076320d2d7816 */ /* 0x000fe2000000002d */
[----:B------:R-:W-:Y:S01]  /*2dc0*/  FFMA.FTZ R37, R46, R42, R37 ;  /* 0x0000002a2e257223 */ /* 0x000fe20000010025 */
[----:B------:R-:W-:Y:S02]  /*2dd0*/  PRMT R13, R38, 0x7632, R13 ;  /* 0x00007632260d7816 */ /* 0x000fe4000000000d */
[----:B------:R-:W-:Y:S01]  /*2de0*/  SHF.L.U32 R42, R14, 0x10, RZ ;  /* 0x000000100e2a7819 */ /* 0x000fe200000006ff */
[----:B------:R-:W-:Y:S01]  /*2df0*/  IMAD.U32 R14, R44, 0x10000, RZ ;  /* 0x000100002c0e7824 */ /* 0x000fe200078e00ff */
[----:B------:R-:W-:Y:S01]  /*2e00*/  PRMT R44, R39, 0x7632, R44 ;  /* 0x00007632272c7816 */ /* 0x000fe2000000002c */
[----:B------:R-:W-:Y:S01]  /*2e10*/  IMAD.U32 R13, R13, 0x10000, RZ ;  /* 0x000100000d0d7824 */ /* 0x000fe200078e00ff */
[----:B------:R-:W-:Y:S01]  /*2e20*/  SHF.L.U32 R46, R39, 0x10, RZ ;  /* 0x00000010272e7819 */ /* 0x000fe200000006ff */
[----:B------:R-:W-:-:S02]  /*2e30*/  IMAD.U32 R39, R15, 0x10000, RZ ;  /* 0x000100000f277824 */ /* 0x000fc400078e00ff */
[----:B------:R-:W-:Y:S01]  /*2e40*/  IMAD.U32 R47, R44, 0x10000, RZ ;  /* 0x000100002c2f7824 */ /* 0x000fe200078e00ff */
[----:B------:R-:W-:Y:S01]  /*2e50*/  PRMT R44, R15, 0x7632, R44 ;  /* 0x000076320f2c7816 */ /* 0x000fe2000000002c */
[----:B------:R-:W-:Y:S01]  /*2e60*/  FFMA.FTZ R43, R14, R13, R43 ;  /* 0x0000000d0e2b7223 */ /* 0x000fe2000001002b */
[--C-:B------:R-:W-:Y:S02]  /*2e70*/  FFMA.FTZ R46, R12, R46, R41.reuse ;  /* 0x0000002e0c2e7223 */ /* 0x100fe40000010029 */
[----:B------:R0:W1:Y:S01]  /*2e80*/  LDS.128 R12, [R26+UR10+0xf0] ;  /* 0x0000f00a1a0c7984 */ /* 0x0000620008000c00 */
[----:B------:R-:W-:Y:S01]  /*2e90*/  IMAD.U32 R45, R45, 0x10000, RZ ;  /* 0x000100002d2d7824 */ /* 0x000fe200078e00ff */
[----:B--2---:R-:W-:-:S03]  /*2ea0*/  PRMT R41, R27, 0x7632, R41 ;  /* 0x000076321b297816 */ /* 0x004fc60000000029 */
[----:B------:R-:W-:Y:S01]  /*2eb0*/  FFMA.FTZ R40, R45, R47, R40 ;  /* 0x0000002f2d287223 */ /* 0x000fe20000010028 */
[----:B------:R-:W-:Y:S01]  /*2ec0*/  SHF.L.U32 R45, R44, 0x10, RZ ;  /* 0x000000102c2d7819 */ /* 0x000fe200000006ff */
[----:B------:R-:W-:Y:S01]  /*2ed0*/  IMAD.U32 R27, R27, 0x10000, RZ ;  /* 0x000100001b1b7824 */ /* 0x000fe200078e00ff */
[C---:B------:R-:W-:Y:S01]  /*2ee0*/  PRMT R44, R28.reuse, 0x7632, R44 ;  /* 0x000076321c2c7816 */ /* 0x040fe2000000002c */
[----:B------:R-:W-:Y:S02]  /*2ef0*/  IMAD.U32 R28, R28, 0x10000, RZ ;  /* 0x000100001c1c7824 */ /* 0x000fe400078e00ff */
[----:B------:R-:W-:Y:S01]  /*2f00*/  FFMA.FTZ R37, R42, R27, R37 ;  /* 0x0000001b2a257223 */ /* 0x000fe20000010025 */
[C---:B0-----:R-:W-:Y:S02]  /*2f10*/  IMAD.U32 R26, R16.reuse, 0x10000, RZ ;  /* 0x00010000101a7824 */ /* 0x041fe400078e00ff */
[----:B------:R-:W-:Y:S01]  /*2f20*/  FFMA.FTZ R39, R39, R28, R46 ;  /* 0x0000001c27277223 */ /* 0x000fe2000001002e */
[C---:B------:R-:W-:Y:S01]  /*2f30*/  PRMT R27, R17.reuse, 0x7632, R27 ;  /* 0x00007632111b7816 */ /* 0x040fe2000000001b */
[----:B------:R-:W-:Y:S01]  /*2f40*/  IMAD.U32 R28, R17, 0x10000, RZ ;  /* 0x00010000111c7824 */ /* 0x000fe200078e00ff */
[----:B------:R-:W-:Y:S01]  /*2f50*/  PRMT R16, R16, 0x7632, R16 ;  /* 0x0000763210107816 */ /* 0x000fe20000000010 */
[----:B------:R-:W-:Y:S01]  /*2f60*/  IMAD.U32 R38, R38, 0x10000, RZ ;  /* 0x0001000026267824 */ /* 0x000fe200078e00ff */
[----:B---3--:R-:W-:Y:S01]  /*2f70*/  PRMT R17, R29, 0x7632, R17 ;  /* 0x000076321d117816 */ /* 0x008fe20000000011 */
[----:B------:R-:W-:Y:S01]  /*2f80*/  IMAD.U32 R41, R41, 0x10000, RZ ;  /* 0x0001000029297824 */ /* 0x000fe200078e00ff */
[----:B------:R-:W-:Y:S01]  /*2f90*/  SHF.L.U32 R16, R16, 0x10, RZ ;  /* 0x0000001010107819 */ /* 0x000fe200000006ff */
[----:B------:R-:W-:-:S02]  /*2fa0*/  IMAD.U32 R29, R29, 0x10000, RZ ;  /* 0x000100001d1d7824 */ /* 0x000fc400078e00ff */
[----:B------:R-:W-:Y:S01]  /*2fb0*/  FFMA.FTZ R43, R38, R41, R43 ;  /* 0x00000029262b7223 */ /* 0x000fe2000001002b */
[----:B------:R-:W-:Y:S01]  /*2fc0*/  IMAD.U32 R17, R17, 0x10000, RZ ;  /* 0x0001000011117824 */ /* 0x000fe200078e00ff */
[----:B------:R-:W-:Y:S01]  /*2fd0*/  SHF.L.U32 R44, R44, 0x10, RZ ;  /* 0x000000102c2c7819 */ /* 0x000fe200000006ff */
[C---:B------:R-:W-:Y:S01]  /*2fe0*/  IMAD.U32 R38, R30.reuse, 0x10000, RZ ;  /* 0x000100001e267824 */ /* 0x040fe200078e00ff */
[----:B------:R-:W-:Y:S01]  /*2ff0*/  PRMT R30, R30, 0x7632, R30 ;  /* 0x000076321e1e7816 */ /* 0x000fe2000000001e */
[----:B------:R-:W-:Y:S01]  /*3000*/  FFMA.FTZ R16, R16, R17, R43 ;  /* 0x0000001110107223 */ /* 0x000fe2000001002b */
[----:B------:R-:W-:Y:S01]  /*3010*/  PRMT R41, R18, 0x7632, R41 ;  /* 0x0000763212297816 */ /* 0x000fe20000000029 */
[----:B------:R-:W-:Y:S01]  /*3020*/  FFMA.FTZ R37, R26, R29, R37 ;  /* 0x0000001d1a257223 */ /* 0x000fe20000010025 */
[----:B------:R-:W-:Y:S01]  /*3030*/  PRMT R17, R31, 0x7632, R17 ;  /* 0x000076321f117816 */ /* 0x000fe20000000011 */
[----:B------:R-:W-:Y:S01]  /*3040*/  FFMA.FTZ R40, R45, R44, R40 ;  /* 0x0000002c2d287223 */ /* 0x000fe20000010028 */
[----:B------:R-:W-:Y:S01]  /*3050*/  PRMT R42, R19, 0x7632, R42 ;  /* 0x00007632132a7816 */ /* 0x000fe2000000002a */
[----:B------:R-:W-:Y:S01]  /*3060*/  IMAD.U32 R27, R27, 0x10000, RZ ;  /* 0x000100001b1b7824 */ /* 0x000fe200078e00ff */
[----:B------:R-:W-:-:S02]  /*3070*/  PRMT R26, R32, 0x7632, R26 ;  /* 0x00007632201a7816 */ /* 0x000fc4000000001a */
[----:B------:R-:W-:Y:S01]  /*3080*/  SHF.L.U32 R30, R30, 0x10, RZ ;  /* 0x000000101e1e7819 */ /* 0x000fe200000006ff */
[----:B------:R-:W-:Y:S01]  /*3090*/  IMAD.U32 R41, R41, 0x10000, RZ ;  /* 0x0001000029297824 */ /* 0x000fe200078e00ff */
[----:B------:R-:W-:Y:S01]  /*30a0*/  SHF.L.U32 R19, R19, 0x10, RZ ;  /* 0x0000001013137819 */ /* 0x000fe200000006ff */
[----:B------:R-:W-:Y:S01]  /*30b0*/  IMAD.U32 R17, R17, 0x10000, RZ ;  /* 0x0001000011117824 */ /* 0x000fe200078e00ff */
[----:B------:R-:W-:Y:S01]  /*30c0*/  SHF.L.U32 R26, R26, 0x10, RZ ;  /* 0x000000101a1a7819 */ /* 0x000fe200000006ff */
[----:B------:R-:W-:Y:S01]  /*30d0*/  FFMA.FTZ R28, R28, R38, R39 ;  /* 0x000000261c1c7223 */ /* 0x000fe20000010027 */
[----:B------:R-:W-:Y:S02]  /*30e0*/  IMAD.U32 R42, R42, 0x10000, RZ ;  /* 0x000100002a2a7824 */ /* 0x000fe400078e00ff */
[----:B------:R-:W-:Y:S01]  /*30f0*/  FFMA.FTZ R27, R27, R30, R40 ;  /* 0x0000001e1b1b7223 */ /* 0x000fe20000010028 */
[----:B------:R-:W-:Y:S02]  /*3100*/  IMAD.U32 R32, R32, 0x10000, RZ ;  /* 0x0001000020207824 */ /* 0x000fe400078e00ff */
[----:B------:R-:W-:Y:S01]  /*3110*/  FFMA.FTZ R17, R41, R17, R16 ;  /* 0x0000001129117223 */ /* 0x000fe20000010010 */
[----:B------:R-:W-:-:S02]  /*3120*/  IMAD.U32 R18, R18, 0x10000, RZ ;  /* 0x0001000012127824 */ /* 0x000fc400078e00ff */
[----:B------:R-:W-:Y:S02]  /*3130*/  IMAD.U32 R31, R31, 0x10000, RZ ;  /* 0x000100001f1f7824 */ /* 0x000fe400078e00ff */
[----:B------:R-:W-:Y:S01]  /*3140*/  FFMA.FTZ R19, R19, R32, R28 ;  /* 0x0000002013137223 */ /* 0x000fe2000001001c */
[----:B------:R-:W-:Y:S01]  /*3150*/  FFMA.FTZ R16, R42, R26, R27 ;  /* 0x0000001a2a107223 */ /* 0x000fe2000001001b */
[C---:B-1----:R-:W-:Y:S01]  /*3160*/  PRMT R26, R13.reuse, 0x7632, R26 ;  /* 0x000076320d1a7816 */ /* 0x042fe2000000001a */
[----:B------:R-:W-:Y:S02]  /*3170*/  IMAD.U32 R28, R13, 0x10000, RZ ;  /* 0x000100000d1c7824 */ /* 0x000fe400078e00ff */
[----:B------:R-:W-:Y:S01]  /*3180*/  FFMA.FTZ R18, R18, R31, R37 ;  /* 0x0000001f12127223 */ /* 0x000fe20000010025 */
[C---:B------:R-:W-:Y:S01]  /*3190*/  IMAD.U32 R27, R12.reuse, 0x10000, RZ ;  /* 0x000100000c1b7824 */ /* 0x040fe200078e00ff */
[----:B------:R-:W-:Y:S01]  /*31a0*/  PRMT R12, R12, 0x7632, R12 ;  /* 0x000076320c0c7816 */ /* 0x000fe2000000000c */
[C---:B----4-:R-:W-:Y:S01]  /*31b0*/  IMAD.U32 R13, R33.reuse, 0x10000, RZ ;  /* 0x00010000210d7824 */ /* 0x050fe200078e00ff */
[----:B------:R-:W-:-:S02]  /*31c0*/  PRMT R33, R33, 0x7632, R33 ;  /* 0x0000763221217816 */ /* 0x000fc40000000021 */
[----:B------:R-:W-:Y:S01]  /*31d0*/  PRMT R29, R14, 0x7632, R29 ;  /* 0x000076320e1d7816 */ /* 0x000fe2000000001d */
[--C-:B------:R-:W-:Y:S01]  /*31e0*/  FFMA.FTZ R13, R27, R13, R18.reuse ;  /* 0x0000000d1b0d7223 */ /* 0x100fe20000010012 */
[----:B------:R-:W-:Y:S01]  /*31f0*/  PRMT R18, R34, 0x7632, R18 ;  /* 0x0000763222127816 */ /* 0x000fe20000000012 */
[----:B------:R-:W-:Y:S01]  /*3200*/  IMAD.U32 R12, R12, 0x10000, RZ ;  /* 0x000100000c0c7824 */ /* 0x000fe200078e00ff */
[----:B------:R-:W-:Y:S01]  /*3210*/  SHF.L.U32 R30, R14, 0x10, RZ ;  /* 0x000000100e1e7819 */ /* 0x000fe200000006ff */
[----:B------:R-:W-:Y:S01]  /*3220*/  IMAD.U32 R33, R33, 0x10000, RZ ;  /* 0x0001000021217824 */ /* 0x000fe200078e00ff */
[C---:B------:R-:W-:Y:S01]  /*3230*/  SHF.L.U32 R14, R35.reuse, 0x10, RZ ;  /* 0x00000010230e7819 */ /* 0x040fe200000006ff */
[----:B------:R-:W-:Y:S01]  /*3240*/  IMAD.U32 R34, R34, 0x10000, RZ ;  /* 0x0001000022227824 */ /* 0x000fe200078e00ff */
[----:B------:R-:W-:Y:S01]  /*3250*/  PRMT R35, R35, 0x7632, R35 ;  /* 0x0000763223237816 */ /* 0x000fe20000000023 */
[----:B------:R-:W-:Y:S02]  /*3260*/  IMAD.U32 R29, R29, 0x10000, RZ ;  /* 0x000100001d1d7824 */ /* 0x000fe400078e00ff */
[----:B------:R-:W-:Y:S01]  /*3270*/  FFMA.FTZ R12, R12, R33, R17 ;  /* 0x000000210c0c7223 */ /* 0x000fe20000010011 */
[----:B------:R-:W-:-:S02]  /*3280*/  IMAD.U32 R18, R18, 0x10000, RZ ;  /* 0x0001000012127824 */ /* 0x000fc400078e00ff */
[----:B------:R-:W-:Y:S01]  /*3290*/  FFMA.FTZ R30, R30, R34, R13 ;  /* 0x000000221e1e7223 */ /* 0x000fe2000001000d */
[C---:B------:R-:W-:Y:S01]  /*32a0*/  PRMT R31, R15.reuse, 0x7632, R31 ;  /* 0x000076320f1f7816 */ /* 0x040fe2000000001f */
[----:B------:R-:W-:Y:S01]  /*32b0*/  IMAD.U32 R15, R15, 0x10000, RZ ;  /* 0x000100000f0f7824 */ /* 0x000fe200078e00ff */
[----:B------:R-:W-:Y:S01]  /*32c0*/  SHF.L.U32 R13, R26, 0x10, RZ ;  /* 0x000000101a0d7819 */ /* 0x000fe200000006ff */
[----:B------:R-:W-:Y:S01]  /*32d0*/  FFMA.FTZ R14, R28, R14, R19 ;  /* 0x0000000e1c0e7223 */ /* 0x000fe20000010013 */
[C---:B------:R-:W-:Y:S01]  /*32e0*/  PRMT R17, R36.reuse, 0x7632, R17 ;  /* 0x0000763224117816 */ /* 0x040fe20000000011 */
[----:B------:R-:W-:Y:S01]  /*32f0*/  FFMA.FTZ R29, R29, R18, R12 ;  /* 0x000000121d1d7223 */ /* 0x000fe2000001000c */
[----:B------:R-:W-:Y:S02]  /*3300*/  IMAD.U32 R35, R35, 0x10000, RZ ;  /* 0x0001000023237824 */ /* 0x000fe400078e00ff */
[----:B------:R-:W-:Y:S01]  /*3310*/  IMAD.U32 R36, R36, 0x10000, RZ ;  /* 0x0001000024247824 */ /* 0x000fe200078e00ff */
[----:B------:R-:W-:Y:S01]  /*3320*/  SHF.L.U32 R17, R17, 0x10, RZ ;  /* 0x0000001011117819 */ /* 0x000fe200000006ff */
[----:B------:R-:W-:-:S02]  /*3330*/  IMAD.U32 R12, R31, 0x10000, RZ ;  /* 0x000100001f0c7824 */ /* 0x000fc400078e00ff */
[----:B------:R-:W-:Y:S01]  /*3340*/  FFMA.FTZ R13, R13, R35, R16 ;  /* 0x000000230d0d7223 */ /* 0x000fe20000010010 */
[----:B------:R-:W-:Y:S01]  /*3350*/  FADD.FTZ R29, R30, R29 ;  /* 0x0000001d1e1d7221 */ /* 0x000fe20000010000 */
[----:B------:R-:W-:Y:S01]  /*3360*/  FFMA.FTZ R14, R15, R36, R14 ;  /* 0x000000240f0e7223 */ /* 0x000fe2000001000e */
[----:B------:R-:W-:Y:S01]  /*3370*/  UMOV UR4, 0xffffffff ;  /* 0xffffffff00047882 */ /* 0x000fe20000000000 */
[----:B------:R-:W-:Y:S01]  /*3380*/  LOP3.LUT R18, R2, 0x1, RZ, 0xc0, !PT ;  /* 0x0000000102127812 */ /* 0x000fe200078ec0ff */
[----:B------:R-:W-:Y:S01]  /*3390*/  FFMA.FTZ R12, R12, R17, R13 ;  /* 0x000000110c0c7223 */ /* 0x000fe2000001000d */
[----:B------:R-:W-:Y:S01]  /*33a0*/  FADD.FTZ R29, R14, R29 ;  /* 0x0000001d0e1d7221 */ /* 0x000fe20000010000 */
[----:B-----5:R-:W-:Y:S02]  /*33b0*/  FSETP.NEU.FTZ.AND P1, PT, R24, RZ, PT ;  /* 0x000000ff1800720b */ /* 0x020fe40003f3d000 */
[----:B------:R-:W-:Y:S01]  /*33c0*/  ISETP.NE.U32.AND P0, PT, R18, 0x1, PT ;  /* 0x000000011200780c */ /* 0x000fe20003f05070 */
[----:B------:R-:W-:Y:S01]  /*33d0*/  FADD.FTZ R12, R12, R29 ;  /* 0x0000001d0c0c7221 */ /* 0x000fe20000010000 */
[----:B------:R-:W-:Y:S11]  /*33e0*/  BRA.DIV UR4, `(.L_x_18351) ;  /* 0x0000007204487947 */ /* 0x000ff6000b800000 */
[----:B------:R0:W1:Y:S02]  /*33f0*/  SHFL.BFLY PT, R13, R12, 0x1, 0x1f ;  /* 0x0c201f000c0d7f89 */ /* 0x00006400000e0000 */
.L_x_18421:
[----:B------:R-:W-:Y:S02]  /*3400*/  VIADD R14, R11, 0x1 ;  /* 0x000000010b0e7836 */ /* 0x000fe40000000000 */
[----:B-1----:R-:W-:Y:S01]  /*3410*/  FADD.FTZ R13, R12, R13 ;  /* 0x0000000d0c0d7221 */ /* 0x002fe20000010000 */
[----:B0-----:R-:W-:Y:S02]  /*3420*/  @P0 VIADD R12, R10, 0xffffffff ;  /* 0xffffffff0a0c0836 */ /* 0x001fe40000000000 */
[----:B------:R-:W-:-:S05]  /*3430*/  I2FP.F32.S32 R15, R14 ;  /* 0x0000000e000f7245 */ /* 0x000fca0000201400 */
[----:B------:R-:W-:-:S05]  /*3440*/  FMUL.FTZ R15, R15, R24 ;  /* 0x000000180f0f7220 */ /* 0x000fca0000410000 */
[----:B------:R-:W-:Y:S02]  /*3450*/  FSEL R14, R15, RZ, P1 ;  /* 0x000000ff0f0e7208 */ /* 0x000fe40000800000 */
[----:B------:R-:W-:-:S03]  /*3460*/  @P0 ISETP.GE.AND P1, PT, R12, UR7, PT ;  /* 0x000000070c000c0c */ /* 0x000fc6000bf26270 */
[----:B------:R-:W-:-:S05]  /*3470*/  FFMA.FTZ R14, R13, UR11, R14 ;  /* 0x0000000b0d0e7c23 */ /* 0x000fca000801000e */
[----:B------:R-:W-:-:S05]  /*3480*/  @P0 FSEL R13, R14, RZ, !P1 ;  /* 0x000000ff0e0d0208 */ /* 0x000fca0004800000 */
[----:B------:R1:W-:Y:S01]  /*3490*/  @P0 STS [R20], R13 ;  /* 0x0000000d14000388 */ /* 0x0003e20000000800 */
[----:B------:R-:W-:-:S13]  /*34a0*/  ISETP.GE.OR P0, PT, R12, UR7, !P0 ;  /* 0x000000070c007c0c */ /* 0x000fda000c706670 */
[----:B-1----:R-:W-:-:S07]  /*34b0*/  @!P0 FMNMX.FTZ R21, R21, R14, !PT ;  /* 0x0000000e15158209 */ /* 0x002fce0007810000 */
.L_x_18350:
[----:B------:R-:W-:Y:S05]  /*34c0*/  BSYNC B1 ;  /* 0x0000000000017941 */ /* 0x000fea0003800000 */
.L_x_18348:
[----:B------:R-:W-:Y:S01]  /*34d0*/  VIADD R25, R25, 0x4 ;  /* 0x0000000419197836 */ /* 0x000fe20000000000 */
[----:B------:R-:W-:Y:S01]  /*34e0*/  IADD3 R8, P1, PT, R8, 0x10, RZ ;  /* 0x0000001008087810 */ /* 0x000fe20007f3e0ff */
[----:B------:R-:W-:Y:S01]  /*34f0*/  VIADD R11, R11, 0x40 ;  /* 0x000000400b0b7836 */ /* 0x000fe20000000000 */
[----:B0-----:R-:W-:Y:S01]  /*3500*/  IADD3 R20, PT, PT, R20, 0x100, RZ ;  /* 0x0000010014147810 */ /* 0x001fe20007ffe0ff */
[----:B------:R-:W-:Y:S01]  /*3510*/  VIADD R10, R10, 0x40 ;  /* 0x000000400a0a7836 */ /* 0x000fe20000000000 */
[----:B------:R-:W-:Y:S01]  /*3520*/  ISETP.GE.AND P0, PT, R25, UR5, PT ;  /* 0x0000000519007c0c */ /* 0x000fe2000bf06270 */
[----:B------:R-:W-:Y:S01]  /*3530*/  VIADD R7, R7, 0x40 ;  /* 0x0000004007077836 */ /* 0x000fe20000000000 */
[----:B------:R-:W-:-:S11]  /*3540*/  IADD3.X R9, PT, PT, RZ, R9, RZ, P1, !PT ;  /* 0x00000009ff097210 */ /* 0x000fd60000ffe4ff */
[----:B------:R-:W-:Y:S05]  /*3550*/  @!P0 BRA `(.L_x_18352) ;  /* 0xffffffd400308947 */ /* 0x000fea000383ffff */
.L_x_18347:
[----:B------:R-:W-:Y:S05]  /*3560*/  BSYNC B0 ;  /* 0x0000000000007941 */ /* 0x000fea0003800000 */
.L_x_18346:
[----:B------:R-:W-:-:S03]  /*3570*/  UMOV UR4, 0xffffffff ;  /* 0xffffffff00047882 */ /* 0x000fc60000000000 */
[----:B------:R-:W-:Y:S05]  /*3580*/  BRA.DIV UR4, `(.L_x_18353) ;  /* 0x0000007204087947 */ /* 0x000fea000b800000 */
[----:B------:R-:W0:Y:S02]  /*3590*/  SHFL.BFLY PT, R4, R21, 0x10, 0x1f ;  /* 0x0e001f0015047f89 */ /* 0x000e2400000e0000 */
[----:B0-----:R-:W-:-:S05]  /*35a0*/  FMNMX.FTZ R4, R4, R21, !PT ;  /* 0x0000001504047209 */ /* 0x001fca0007810000 */
[----:B------:R-:W0:Y:S02]  /*35b0*/  SHFL.BFLY PT, R7, R4, 0x8, 0x1f ;  /* 0x0d001f0004077f89 */ /* 0x000e2400000e0000 */
[----:B0-----:R-:W-:-:S05]  /*35c0*/  FMNMX.FTZ R7, R4, R7, !PT ;  /* 0x0000000704077209 */ /* 0x001fca0007810000 */
[----:B------:R-:W0:Y:S02]  /*35d0*/  SHFL.BFLY PT, R8, R7, 0x4, 0x1f ;  /* 0x0c801f0007087f89 */ /* 0x000e2400000e0000 */
[----:B0-----:R-:W-:-:S05]  /*35e0*/  FMNMX.FTZ R8, R7, R8, !PT ;  /* 0x0000000807087209 */ /* 0x001fca0007810000 */
[----:B------:R0:W1:Y:S02]  /*35f0*/  SHFL.BFLY PT, R9, R8, 0x2, 0x1f ;  /* 0x0c401f0008097f89 */ /* 0x00006400000e0000 */
.L_x_18427:
[----:B------:R-:W2:Y:S01]  /*3600*/  S2R R4, SR_CgaCtaId ;  /* 0x0000000000047919 */ /* 0x000ea20000008800 */
[----:B------:R-:W-:Y:S01]  /*3610*/  MOV R7, 0x400 ;  /* 0x0000040000077802 */ /* 0x000fe20000000f00 */
[----:B------:R-:W-:Y:S05]  /*3620*/  WARPSYNC.ALL ;  /* 0x0000000000007948 */ /* 0x000fea0003800000 */
[----:B------:R-:W-:Y:S01]  /*3630*/  VIADD R11, R7, 0x200 ;  /* 0x00000200070b7836 */ /* 0x000fe20000000000 */
[----:B------:R-:W-:Y:S02]  /*3640*/  LOP3.LUT P0, R36, R2, 0x1f, RZ, 0xc0, !PT ;  /* 0x0000001f02247812 */ /* 0x000fe4000780c0ff */
[----:B------:R-:W-:-:S02]  /*3650*/  SHF.R.U32.HI R35, RZ, 0x5, R2 ;  /* 0x00000005ff237819 */ /* 0x000fc40000011602 */
[----:B-1----:R-:W-:Y:S02]  /*3660*/  FMNMX.FTZ R9, R8, R9, !PT ;  /* 0x0000000908097209 */ /* 0x002fe40007810000 */
[----:B--2---:R-:W-:-:S05]  /*3670*/  LEA R11, R4, R11, 0x18 ;  /* 0x0000000b040b7211 */ /* 0x004fca00078ec0ff */
[----:B0-----:R-:W-:-:S05]  /*3680*/  IMAD R8, R35, 0x4, R11 ;  /* 0x0000000423087824 */ /* 0x001fca00078e020b */
[----:B------:R0:W-:Y:S01]  /*3690*/  @!P0 STS [R8], R9 ;  /* 0x0000000908008388 */ /* 0x0001e20000000800 */
[----:B------:R-:W-:Y:S01]  /*36a0*/  BAR.SYNC.DEFER_BLOCKING 0x0 ;  /* 0x0000000000007b1d */ /* 0x000fe20000010000 */
[C---:B------:R-:W-:Y:S01]  /*36b0*/  ISETP.GT.U32.AND P1, PT, R36.reuse, 0x3, PT ;  /* 0x000000032400780c */ /* 0x040fe20003f24070 */
[----:B0-----:R-:W-:Y:S01]  /*36c0*/  IMAD R9, R36, 0x4, R11 ;  /* 0x0000000424097824 */ /* 0x001fe200078e020b */
[----:B------:R-:W-:Y:S01]  /*36d0*/  MOV R11, 0xff7fffff ;  /* 0xff7fffff000b7802 */ /* 0x000fe20000000f00 */
[----:B------:R-:W-:Y:S02]  /*36e0*/  UIADD3 UR4, UPT, UPT, UR7, 0xf, URZ ;  /* 0x0000000f07047890 */ /* 0x000fe4000fffe0ff */
[----:B------:R-:W-:Y:S02]  /*36f0*/  BSSY.RECONVERGENT B0, `(.L_x_18354) ;  /* 0x00000f0000007945 */ /* 0x000fe40003800200 */
[----:B------:R-:W-:-:S04]  /*3700*/  USHF.R.S32.HI UR6, URZ, 0x1f, UR4 ;  /* 0x0000001fff067899 */ /* 0x000fc80008011404 */
[----:B------:R-:W-:-:S04]  /*3710*/  ULEA.HI UR4, UR6, UR4, URZ, 0x4 ;  /* 0x0000000406047291 */ /* 0x000fc8000f8f20ff */
[----:B------:R-:W-:-:S04]  /*3720*/  ULOP3.LUT UR4, UR4, 0xfffffff0, URZ, 0xc0, !UPT ;  /* 0xfffffff004047892 */ /* 0x000fc8000f8ec0ff */
[----:B------:R-:W-:Y:S01]  /*3730*/  UISETP.LT.AND UP0, UPT, UR7, UR4, UPT ;  /* 0x000000040700728c */ /* 0x000fe2000bf01270 */
[----:B------:R-:W0:Y:S03]  /*3740*/  @!P1 LDS R11, [R9] ;  /* 0x00000000090b9984 */ /* 0x000e260000000800 */
[----:B------:R-:W-:-:S06]  /*3750*/  USEL UR4, UR7, UR4, UP0 ;  /* 0x0000000407047287 */ /* 0x000fcc0008000000 */
[----:B------:R-:W-:Y:S01]  /*3760*/  ISETP.GE.AND P2, PT, R2, UR4, PT ;  /* 0x0000000402007c0c */ /* 0x000fe2000bf46270 */
[----:B0-----:R-:W0:Y:S02]  /*3770*/  SHFL.BFLY PT, R10, R11, 0x2, 0x1f ;  /* 0x0c401f000b0a7f89 */ /* 0x001e2400000e0000 */
[----:B0-----:R-:W-:Y:S01]  /*3780*/  FMNMX.FTZ R12, R10, R11, !PT ;  /* 0x0000000b0a0c7209 */ /* 0x001fe20007810000 */
[----:B------:R-:W-:-:S04]  /*3790*/  IMAD.MOV.U32 R11, RZ, RZ, RZ ;  /* 0x000000ffff0b7224 */ /* 0x000fc800078e00ff */
        /* <DEDUP_REMOVED lines=14> */
[----:B------:R-:W-:-:S04]  /*3880*/  LEA.HI R11, R12, 0x1, RZ, 0x19 ;  /* 0x000000010c0b7811 */ /* 0x000fc800078fc8ff */
[----:B------:R-:W-:Y:S01]  /*3890*/  LOP3.LUT R12, R11, 0x3, RZ, 0xc0, !PT ;  /* 0x000000030b0c7812 */ /* 0x000fe200078ec0ff */
[----:B------:R-:W-:Y:S01]  /*38a0*/  IMAD.MOV.U32 R11, RZ, RZ, RZ ;  /* 0x000000ffff0b7224 */ /* 0x000fe200078e00ff */
[----:B------:R-:W-:Y:S01]  /*38b0*/  LEA R15, R4, R13, 0x18 ;  /* 0x0000000d040f7211 */ /* 0x000fe200078ec0ff */
[----:B------:R-:W-:Y:S02]  /*38c0*/  IMAD.MOV.U32 R13, RZ, RZ, R2 ;  /* 0x000000ffff0d7224 */ /* 0x000fe400078e0002 */
[----:B------:R-:W-:Y:S01]  /*38d0*/  IMAD.MOV R12, RZ, RZ, -R12 ;  /* 0x000000ffff0c7224 */ /* 0x000fe200078e0a0c */
[----:B------:R-:W-:-:S07]  /*38e0*/  LEA R14, R2, R15, 0x2 ;  /* 0x0000000f020e7211 */ /* 0x000fce00078e10ff */
.L_x_18358:
        /* <DEDUP_REMOVED lines=11> */
.L_x_18357:
[----:B------:R-:W-:Y:S05]  /*39a0*/  BSYNC.RECONVERGENT B1 ;  /* 0x0000000000017941 */ /* 0x000fea0003800200 */
.L_x_18356:
[----:B------:R-:W-:Y:S05]  /*39b0*/  @!P3 BRA `(.L_x_18355) ;  /* 0x0000000c000cb947 */ /* 0x000fea0003800000 */
[----:B------:R-:W-:Y:S01]  /*39c0*/  IADD3 R12, PT, PT, -R13, UR4, RZ ;  /* 0x000000040d0c7c10 */ /* 0x000fe2000fffe1ff */
[----:B------:R-:W-:Y:S01]  /*39d0*/  VIADD R15, R7, 0x220 ;  /* 0x00000220070f7836 */ /* 0x000fe20000000000 */
[----:B------:R-:W-:Y:S01]  /*39e0*/  BSSY.RECONVERGENT B1, `(.L_x_18359) ;  /* 0x000006e000017945 */ /* 0x000fe20003800200 */
[----:B------:R-:W-:Y:S02]  /*39f0*/  PLOP3.LUT P0, PT, PT, PT, PT, 0x80, 0x8 ;  /* 0x000000000008781c */ /* 0x000fe40003f0f070 */
[----:B------:R-:W-:Y:S02]  /*3a00*/  ISETP.GT.AND P3, PT, R12, 0x600, PT ;  /* 0x000006000c00780c */ /* 0x000fe40003f64270 */
[----:B------:R-:W-:-:S05]  /*3a10*/  LEA R12, R4, R15, 0x18 ;  /* 0x0000000f040c7211 */ /* 0x000fca00078ec0ff */
[----:B------:R-:W-:-:S04]  /*3a20*/  IMAD R12, R13, 0x4, R12 ;  /* 0x000000040d0c7824 */ /* 0x000fc800078e020c */
[----:B------:R-:W-:Y:S02]  /*3a30*/  VIADD R12, R12, 0x400 ;  /* 0x000004000c0c7836 */ /* 0x000fe40000000000 */
[----:B------:R-:W-:Y:S05]  /*3a40*/  @!P3 BRA `(.L_x_18360) ;  /* 0x00000004009cb947 */ /* 0x000fea0003800000 */
[----:B------:R-:W-:Y:S02]  /*3a50*/  MOV R14, UR4 ;  /* 0x00000004000e7c02 */ /* 0x000fe40008000f00 */
[----:B------:R-:W-:-:S03]  /*3a60*/  PLOP3.LUT P0, PT, PT, PT, PT, 0x8, 0x80 ;  /* 0x000000000080781c */ /* 0x000fc60003f0e170 */
[----:B------:R-:W-:-:S10]  /*3a70*/  VIADD R14, R14, 0xfffffa00 ;  /* 0xfffffa000e0e7836 */ /* 0x000fd40000000000 */
.L_x_18361:
        /* <DEDUP_REMOVED lines=22> */
[----:B---3-5:R-:W-:Y:S01]  /*3be0*/  FADD.FTZ R24, -R10, R27 ;  /* 0x0000001b0a187221 */ /* 0x028fe20000010100 */
[----:B------:R-:W-:Y:S01]  /*3bf0*/  FMUL.FTZ R20, R20, 1.4426950216293334961 ;  /* 0x3fb8aa3b14147820 */ /* 0x000fe20000410000 */
[----:B------:R3:W2:Y:S01]  /*3c00*/  MUFU.EX2 R37, R18 ;  /* 0x0000001200257308 */ /* 0x0006a20000000800 */
[----:B------:R-:W1:Y:S01]  /*3c10*/  LDS R21, [R12+0x1800] ;  /* 0x001800000c157984 */ /* 0x000e620000000800 */
[----:B----4-:R-:W-:Y:S01]  /*3c20*/  FADD.FTZ R26, -R10, R31 ;  /* 0x0000001f0a1a7221 */ /* 0x010fe20000010100 */
[----:B------:R-:W-:Y:S01]  /*3c30*/  FMUL.FTZ R24, R24, 1.4426950216293334961 ;  /* 0x3fb8aa3b18187820 */ /* 0x000fe20000410000 */
[----:B------:R4:W4:Y:S01]  /*3c40*/  MUFU.EX2 R31, R20 ;  /* 0x00000014001f7308 */ /* 0x0009220000000800 */
[----:B------:R-:W1:Y:S01]  /*3c50*/  LDS R27, [R12+0x1a00] ;  /* 0x001a00000c1b7984 */ /* 0x000e620000000800 */
[----:B------:R-:W-:Y:S01]  /*3c60*/  FMUL.FTZ R26, R26, 1.4426950216293334961 ;  /* 0x3fb8aa3b1a1a7820 */ /* 0x000fe20000410000 */
[C---:B---3--:R-:W-:Y:S01]  /*3c70*/  FADD.FTZ R18, -R10.reuse, R41 ;  /* 0x000000290a127221 */ /* 0x048fe20000010100 */
[----:B------:R-:W-:Y:S01]  /*3c80*/  FADD.FTZ R28, -R10, R33 ;  /* 0x000000210a1c7221 */ /* 0x000fe20000010100 */
[----:B--2---:R2:W-:Y:S01]  /*3c90*/  STS [R12+-0x400], R16 ;  /* 0xfffc00100c007388 */ /* 0x0045e20000000800 */
[----:B------:R-:W3:Y:S01]  /*3ca0*/  MUFU.EX2 R33, R24 ;  /* 0x0000001800217308 */ /* 0x000ee20000000800 */
[----:B----4-:R-:W-:Y:S01]  /*3cb0*/  FMUL.FTZ R20, R18, 1.4426950216293334961 ;  /* 0x3fb8aa3b12147820 */ /* 0x010fe20000410000 */
[----:B------:R-:W-:Y:S01]  /*3cc0*/  FADD.FTZ R18, R16, R11 ;  /* 0x0000000b10127221 */ /* 0x000fe20000010000 */
[----:B------:R-:W-:Y:S01]  /*3cd0*/  FADD.FTZ R30, -R10, R39 ;  /* 0x000000270a1e7221 */ /* 0x000fe20000010100 */
[----:B------:R-:W-:Y:S01]  /*3ce0*/  FMUL.FTZ R28, R28, 1.4426950216293334961 ;  /* 0x3fb8aa3b1c1c7820 */ /* 0x000fe20000410000 */
[----:B------:R-:W4:Y:S01]  /*3cf0*/  MUFU.EX2 R39, R26 ;  /* 0x0000001a00277308 */ /* 0x000f220000000800 */
[----:B------:R-:W-:Y:S01]  /*3d00*/  FADD.FTZ R18, R18, R37 ;  /* 0x0000002512127221 */ /* 0x000fe20000010000 */
[----:B------:R-:W-:Y:S01]  /*3d10*/  FMUL.FTZ R30, R30, 1.4426950216293334961 ;  /* 0x3fb8aa3b1e1e7820 */ /* 0x000fe20000410000 */
[----:B------:R-:W-:Y:S01]  /*3d20*/  FADD.FTZ R32, -R10, R29 ;  /* 0x0000001d0a207221 */ /* 0x000fe20000010100 */
[----:B------:R-:W2:Y:S01]  /*3d30*/  MUFU.EX2 R41, R28 ;  /* 0x0000001c00297308 */ /* 0x000ea20000000800 */
[----:B------:R-:W-:Y:S01]  /*3d40*/  FADD.FTZ R18, R18, R31 ;  /* 0x0000001f12127221 */ /* 0x000fe20000010000 */
[----:B------:R-:W-:Y:S01]  /*3d50*/  FADD.FTZ R34, -R10, R25 ;  /* 0x000000190a227221 */ /* 0x000fe20000010100 */
[----:B------:R-:W-:Y:S01]  /*3d60*/  FMUL.FTZ R32, R32, 1.4426950216293334961 ;  /* 0x3fb8aa3b20207820 */ /* 0x000fe20000410000 */
[----:B------:R-:W2:Y:S01]  /*3d70*/  MUFU.EX2 R29, R30 ;  /* 0x0000001e001d7308 */ /* 0x000ea20000000800 */
[----:B---3--:R-:W-:Y:S01]  /*3d80*/  FADD.FTZ R18, R18, R33 ;  /* 0x0000002112127221 */ /* 0x008fe20000010000 */
[----:B------:R-:W-:Y:S01]  /*3d90*/  FADD.FTZ R23, -R10, R23 ;  /* 0x000000170a177221 */ /* 0x000fe20000010100 */
[----:B------:R-:W-:Y:S01]  /*3da0*/  FMUL.FTZ R34, R34, 1.4426950216293334961 ;  /* 0x3fb8aa3b22227820 */ /* 0x000fe20000410000 */
[----:B------:R-:W3:Y:S01]  /*3db0*/  MUFU.EX2 R25, R20 ;  /* 0x0000001400197308 */ /* 0x000ee20000000800 */
[----:B0-----:R-:W-:Y:S01]  /*3dc0*/  FADD.FTZ R24, -R10, R19 ;  /* 0x000000130a187221 */ /* 0x001fe20000010100 */
[----:B----4-:R-:W-:Y:S01]  /*3dd0*/  FADD.FTZ R18, R18, R39 ;  /* 0x0000002712127221 */ /* 0x010fe20000010000 */
[----:B------:R-:W-:Y:S01]  /*3de0*/  FMUL.FTZ R23, R23, 1.4426950216293334961 ;  /* 0x3fb8aa3b17177820 */ /* 0x000fe20000410000 */
[----:B------:R-:W0:Y:S01]  /*3df0*/  MUFU.EX2 R11, R32 ;  /* 0x00000020000b7308 */ /* 0x000e220000000800 */
[----:B-1----:R-:W-:Y:S01]  /*3e00*/  FADD.FTZ R15, -R10, R15 ;  /* 0x0000000f0a0f7221 */ /* 0x002fe20000010100 */
[----:B--2---:R-:W-:Y:S01]  /*3e10*/  FADD.FTZ R18, R18, R41 ;  /* 0x0000002912127221 */ /* 0x004fe20000010000 */
[----:B------:R-:W-:Y:S01]  /*3e20*/  FMUL.FTZ R24, R24, 1.4426950216293334961 ;  /* 0x3fb8aa3b18187820 */ /* 0x000fe20000410000 */
[----:B------:R-:W1:Y:S01]  /*3e30*/  MUFU.EX2 R19, R34 ;  /* 0x0000002200137308 */ /* 0x000e620000000800 */
[----:B------:R-:W-:Y:S01]  /*3e40*/  FADD.FTZ R17, -R10, R17 ;  /* 0x000000110a117221 */ /* 0x000fe20000010100 */
[----:B------:R-:W-:Y:S01]  /*3e50*/  FADD.FTZ R18, R18, R29 ;  /* 0x0000001d12127221 */ /* 0x000fe20000010000 */
[----:B------:R-:W-:Y:S01]  /*3e60*/  FMUL.FTZ R16, R15, 1.4426950216293334961 ;  /* 0x3fb8aa3b0f107820 */ /* 0x000fe20000410000 */
[----:B------:R-:W2:Y:S01]  /*3e70*/  MUFU.EX2 R23, R23 ;  /* 0x0000001700177308 */ /* 0x000ea20000000800 */
[----:B------:R-:W-:Y:S01]  /*3e80*/  FADD.FTZ R21, -R10, R21 ;  /* 0x000000150a157221 */ /* 0x000fe20000010100 */
[----:B---3--:R-:W-:Y:S01]  /*3e90*/  FADD.FTZ R18, R18, R25 ;  /* 0x0000001912127221 */ /* 0x008fe20000010000 */
        /* <DEDUP_REMOVED lines=15> */
[----:B------:R-:W3:Y:S02]  /*3f90*/  MUFU.EX2 R37, R24 ;  /* 0x0000001800257308 */ /* 0x000ee40000000800 */
        /* <DEDUP_REMOVED lines=18> */
.L_x_18360:
[----:B------:R-:W-:Y:S05]  /*40c0*/  BSYNC.RECONVERGENT B1 ;  /* 0x0000000000017941 */ /* 0x000fea0003800200 */
.L_x_18359:
        /* <DEDUP_REMOVED lines=55> */
.L_x_18363:
[----:B------:R-:W-:Y:S05]  /*4440*/  BSYNC.RECONVERGENT B1 ;  /* 0x0000000000017941 */ /* 0x000fea0003800200 */
.L_x_18362:
        /* <DEDUP_REMOVED lines=26> */
.L_x_18355:
[----:B------:R-:W-:Y:S05]  /*45f0*/  BSYNC.RECONVERGENT B0 ;  /* 0x0000000000007941 */ /* 0x000fea0003800200 */
.L_x_18354:
        /* <DEDUP_REMOVED lines=36> */
[----:B------:R-:W-:Y:S01]  /*4840*/  LOP3.LUT R9, R9, 0x180, RZ, 0xc0, !PT ;  /* 0x0000018009097812 */ /* 0x000fe200078ec0ff */
[----:B------:R-:W-:Y:S02]  /*4850*/  IMAD.MOV R12, RZ, RZ, -R10 ;  /* 0x000000ffff0c7224 */ /* 0x000fe400078e0a0a */
[----:B------:R-:W-:Y:S01]  /*4860*/  IMAD R11, R2, 0x4, R11 ;  /* 0x00000004020b7824 */ /* 0x000fe200078e020b */
[----:B------:R-:W-:-:S07]  /*4870*/  IADD3 R10, PT, PT, R9, R2, RZ ;  /* 0x00000002090a7210 */ /* 0x000fce0007ffe0ff */
.L_x_18368:
[----:B------:R-:W0:Y:S01]  /*4880*/  LDS R9, [R11] ;  /* 0x000000000b097984 */ /* 0x000e220000000800 */
[----:B------:R-:W-:-:S05]  /*4890*/  VIADD R12, R12, 0x1 ;  /* 0x000000010c0c7836 */ /* 0x000fca0000000000 */
[----:B------:R-:W-:Y:S01]  /*48a0*/  ISETP.NE.AND P0, PT, R12, RZ, PT ;  /* 0x000000ff0c00720c */ /* 0x000fe20003f05270 */
[----:B0-----:R-:W-:-:S05]  /*48b0*/  FMUL.FTZ R14, R9, R8 ;  /* 0x00000008090e7220 */ /* 0x001fca0000410000 */
[----:B------:R0:W-:Y:S02]  /*48c0*/  STS [R11], R14 ;  /* 0x0000000e0b007388 */ /* 0x0001e40000000800 */
[----:B0-----:R-:W-:-:S05]  /*48d0*/  VIADD R11, R11, 0x200 ;  /* 0x000002000b0b7836 */ /* 0x001fca0000000000 */
[----:B------:R-:W-:Y:S05]  /*48e0*/  @P0 BRA `(.L_x_18368) ;  /* 0xfffffffc00e40947 */ /* 0x000fea000383ffff */
.L_x_18367:
[----:B------:R-:W-:Y:S05]  /*48f0*/  BSYNC.RECONVERGENT B1 ;  /* 0x0000000000017941 */ /* 0x000fea0003800200 */
.L_x_18366:
        /* <DEDUP_REMOVED lines=11> */
[----:B------:R-:W-:-:S03]  /*49b0*/  PLOP3.LUT P0, PT, PT, PT, PT, 0x8, 0x80 ;  /* 0x000000000080781c */ /* 0x000fc60003f0e170 */
[----:B------:R-:W-:-:S10]  /*49c0*/  VIADD R45, R45, 0xfffffa00 ;  /* 0xfffffa002d2d7836 */ /* 0x000fd40000000000 */
.L_x_18371:
        /* <DEDUP_REMOVED lines=52> */
.L_x_18370:
[----:B------:R-:W-:Y:S05]  /*4d10*/  BSYNC.RECONVERGENT B1 ;  /* 0x0000000000017941 */ /* 0x000fea0003800200 */
.L_x_18369:
        /* <DEDUP_REMOVED lines=31> */
.L_x_18373:
[----:B------:R-:W-:Y:S05]  /*4f10*/  BSYNC.RECONVERGENT B1 ;  /* 0x0000000000017941 */ /* 0x000fea0003800200 */
.L_x_18372:
        /* <DEDUP_REMOVED lines=14> */
.L_x_18365:
[----:B------:R-:W-:Y:S05]  /*5000*/  BSYNC.RECONVERGENT B0 ;  /* 0x0000000000007941 */ /* 0x000fea0003800200 */
.L_x_18364:
[----:B------:R-:W-:Y:S01]  /*5010*/  ISETP.GE.AND P0, PT, R35, UR5, PT ;  /* 0x0000000523007c0c */ /* 0x000fe2000bf06270 */
        /* <DEDUP_REMOVED lines=8> */
[----:B------:R-:W-:-:S02]  /*50a0*/  CS2R R26, SRZ ;  /* 0x00000000001a7805 */ /* 0x000fc4000001ff00 */
[----:B-----5:R-:W-:Y:S01]  /*50b0*/  CS2R R24, SRZ ;  /* 0x0000000000187805 */ /* 0x020fe2000001ff00 */
[----:B------:R-:W3:Y:S01]  /*50c0*/  LDCU.64 UR10, c[0x0][0x398] ;  /* 0x00007300ff0a77ac */ /* 0x000ee20008000a00 */
[----:B------:R-:W-:Y:S01]  /*50d0*/  IMAD.MOV.U32 R23, RZ, RZ, RZ ;  /* 0x000000ffff177224 */ /* 0x000fe200078e00ff */
[----:B------:R-:W-:Y:S01]  /*50e0*/  CS2R R20, SRZ ;  /* 0x0000000000147805 */ /* 0x000fe2000001ff00 */
[----:B------:R-:W-:Y:S01]  /*50f0*/  IMAD.MOV.U32 R19, RZ, RZ, RZ ;  /* 0x000000ffff137224 */ /* 0x000fe200078e00ff */
[----:B------:R-:W-:Y:S06]  /*5100*/  @P0 BRA `(.L_x_18375) ;  /* 0x0000004400980947 */ /* 0x000fec0003800000 */
[----:B-1----:R-:W1:Y:S01]  /*5110*/  I2F.RP R12, R3 ;  /* 0x00000003000c7306 */ /* 0x002e620000209400 */
[----:B------:R-:W4:Y:S01]  /*5120*/  LDCU UR4, c[0x0][0x3b8] ;  /* 0x00007700ff0477ac */ /* 0x000f220008000800 */
[----:B------:R-:W-:Y:S01]  /*5130*/  SHF.R.U32.HI R10, RZ, 0x3, R2 ;  /* 0x00000003ff0a7819 */ /* 0x000fe20000011602 */
[----:B0-----:R-:W-:Y:S01]  /*5140*/  IMAD.MOV.U32 R11, RZ, RZ, RZ ;  /* 0x000000ffff0b7224 */ /* 0x001fe200078e00ff */
[----:B------:R-:W-:Y:S01]  /*5150*/  IADD3 R7, PT, PT, R7, 0x220, RZ ;  /* 0x0000022007077810 */ /* 0x000fe20007ffe0ff */
[----:B------:R-:W0:Y:S01]  /*5160*/  LDCU UR6, c[0x0][0x3d0] ;  /* 0x00007a00ff0677ac */ /* 0x000e220008000800 */
[----:B------:R-:W-:Y:S01]  /*5170*/  LOP3.LUT R10, R10, 0x7c, RZ, 0xc0, !PT ;  /* 0x0000007c0a0a7812 */ /* 0x000fe200078ec0ff */
[C---:B------:R-:W-:Y:S01]  /*5180*/  VIADD R44, R35.reuse, -UR5 ;  /* 0x80000005232c7c36 */ /* 0x040fe20008000000 */
[----:B------:R-:W-:Y:S01]  /*5190*/  LEA R7, R4, R7, 0x18 ;  /* 0x0000000704077211 */ /* 0x000fe200078ec0ff */
[----:B------:R-:W5:Y:S01]  /*51a0*/  LDCU.64 UR12, c[0x0][0x3a8] ;  /* 0x00007500ff0c77ac */ /* 0x000f620008000a00 */
[----:B------:R-:W-:Y:S01]  /*51b0*/  SHF.L.U32 R41, R2, 0x3, RZ ;  /* 0x0000000302297819 */ /* 0x000fe200000006ff */
[C---:B------:R-:W-:Y:S01]  /*51c0*/  VIADD R37, R35.reuse, 0x1 ;  /* 0x0000000123257836 */ /* 0x040fe20000000000 */
[----:B------:R-:W-:Y:S01]  /*51d0*/  LEA R38, R35, 0x3, 0x4 ;  /* 0x0000000323267811 */ /* 0x000fe200078e20ff */
[----:B------:R-:W-:Y:S01]  /*51e0*/  IMAD.MOV.U32 R40, RZ, RZ, RZ ;  /* 0x000000ffff287224 */ /* 0x000fe200078e00ff */
[----:B------:R-:W-:Y:S01]  /*51f0*/  LOP3.LUT R43, R41, 0xf8, RZ, 0xc0, !PT ;  /* 0x000000f8292b7812 */ /* 0x000fe200078ec0ff */
[----:B-1----:R-:W1:Y:S01]  /*5200*/  MUFU.RCP R12, R12 ;  /* 0x0000000c000c7308 */ /* 0x002e620000001000 */
[----:B------:R-:W-:Y:S01]  /*5210*/  LOP3.LUT R41, R38, 0x8, R41, 0xf8, !PT ;  /* 0x0000000826297812 */ /* 0x000fe200078ef829 */
[----:B----4-:R-:W-:Y:S01]  /*5220*/  IMAD R13, R0, UR4, RZ ;  /* 0x00000004000d7c24 */ /* 0x010fe2000f8e02ff */
[----:B------:R-:W4:Y:S03]  /*5230*/  LDCU UR4, c[0x0][0x3ec] ;  /* 0x00007d80ff0477ac */ /* 0x000f260008000800 */
[----:B------:R-:W-:-:S03]  /*5240*/  IMAD.WIDE R10, R13, 0x4, R10 ;  /* 0x000000040d0a7825 */ /* 0x000fc600078e020a */
[----:B-----5:R-:W-:-:S04]  /*5250*/  IADD3 R16, P0, PT, R10, UR12, RZ ;  /* 0x0000000c0a107c10 */ /* 0x020fc8000ff1e0ff */
[----:B------:R-:W-:Y:S02]  /*5260*/  IADD3.X R17, PT, PT, R11, UR13, RZ, P0, !PT ;  /* 0x0000000d0b117c10 */ /* 0x000fe400087fe4ff */
[----:B-1----:R-:W-:Y:S01]  /*5270*/  IADD3 R8, PT, PT, R12, 0xffffffe, RZ ;  /* 0x0ffffffe0c087810 */ /* 0x002fe20007ffe0ff */
[----:B------:R-:W-:-:S03]  /*5280*/  IMAD.SHL.U32 R12, R2, 0x20, RZ ;  /* 0x00000020020c7824 */ /* 0x000fc600078e00ff */
[----:B------:R1:W5:Y:S01]  /*5290*/  F2I.FTZ.U32.TRUNC.NTZ R9, R8 ;  /* 0x0000000800097305 */ /* 0x000362000021f000 */
[----:B----4-:R-:W-:Y:S02]  /*52a0*/  IADD3 R42, PT, PT, R6, -UR4, RZ ;  /* 0x80000004062a7c10 */ /* 0x010fe4000fffe0ff */
[----:B-1----:R-:W-:-:S05]  /*52b0*/  LOP3.LUT R8, R12, 0x20, RZ, 0xe2, !PT ;  /* 0x000000200c087812 */ /* 0x002fca00078ee2ff */
[----:B------:R-:W-:Y:S02]  /*52c0*/  IMAD R8, R35, 0x40, R8 ;  /* 0x0000004023087824 */ /* 0x000fe400078e0208 */
[----:B-----5:R-:W-:-:S03]  /*52d0*/  IMAD.MOV R13, RZ, RZ, -R9 ;  /* 0x000000ffff0d7224 */ /* 0x020fc600078e0a09 */
[----:B------:R-:W-:Y:S01]  /*52e0*/  IADD3 R18, PT, PT, R8, 0x10, R7 ;  /* 0x0000001008127810 */ /* 0x000fe20007ffe007 */
[----:B------:R-:W-:Y:S02]  /*52f0*/  IMAD.MOV.U32 R12, RZ, RZ, R13 ;  /* 0x000000ffff0c7224 */ /* 0x000fe400078e000d */
[----:B------:R-:W-:Y:S02]  /*5300*/  IMAD.MOV.U32 R8, RZ, RZ, RZ ;  /* 0x000000ffff087224 */ /* 0x000fe400078e00ff */
[----:B------:R-:W-:Y:S02]  /*5310*/  IMAD R39, R12, R3, RZ ;  /* 0x000000030c277224 */ /* 0x000fe400078e02ff */
[----:B0-----:R-:W-:Y:S02]  /*5320*/  IMAD R12, R5, UR6, RZ ;  /* 0x00000006050c7c24 */ /* 0x001fe4000f8e02ff */
[----:B------:R-:W-:-:S03]  /*5330*/  IMAD.HI.U32 R39, R9, R39, R8 ;  /* 0x0000002709277227 */ /* 0x000fc600078e0008 */
[----:B------:R-:W-:-:S07]  /*5340*/  SHF.R.S32.HI R13, RZ, 0x1f, R12 ;  /* 0x0000001fff0d7819 */ /* 0x000fce000001140c */
.L_x_18410:
        /* <DEDUP_REMOVED lines=21> */
[----:B------:R-:W-:-:S04]  /*54a0*/  @P0 VIADD R7, R7, 0x1 ;  /* 0x0000000107070836 */ /* 0x000fc80000000000 */
[----:B------:R-:W-:Y:S02]  /*54b0*/  IMAD.MOV.U32 R9, RZ, RZ, R7 ;  /* 0x000000ffff097224 */ /* 0x000fe400078e0007 */
[----:B0-----:R-:W-:-:S03]  /*54c0*/  IMAD.MOV R11, RZ, RZ, -R5 ;  /* 0x000000ffff0b7224 */ /* 0x001fc600078e0a05 */
[----:B------:R-:W-:Y:S02]  /*54d0*/  @!P2 IADD3 R9, PT, PT, RZ, -R9, RZ ;  /* 0x80000009ff09a210 */ /* 0x000fe40007ffe0ff */
[----:B------:R-:W-:Y:S01]  /*54e0*/  @!P1 LOP3.LUT R9, RZ, R4, RZ, 0x33, !PT ;  /* 0x00000004ff099212 */ /* 0x000fe200078e33ff */
[----:B------:R-:W-:Y:S01]  /*54f0*/  IMAD R11, R11, R6, RZ ;  /* 0x000000060b0b7224 */ /* 0x000fe200078e02ff */
[----:B------:R-:W-:Y:S01]  /*5500*/  ISETP.NE.AND P2, PT, R10, RZ, PT ;  /* 0x000000ff0a00720c */ /* 0x000fe20003f45270 */
[----:B------:R-:W-:Y:S02]  /*5510*/  IMAD.MOV.U32 R4, RZ, RZ, RZ ;  /* 0x000000ffff047224 */ /* 0x000fe400078e00ff */
[----:B------:R-:W-:Y:S02]  /*5520*/  IMAD.IADD R7, R9, 0x1, R22 ;  /* 0x0000000109077824 */ /* 0x000fe400078e0216 */
[----:B------:R-:W-:-:S03]  /*5530*/  IMAD.HI.U32 R4, R5, R11, R4 ;  /* 0x0000000b05047227 */ /* 0x000fc600078e0004 */
[----:B------:R-:W-:Y:S02]  /*5540*/  IABS R8, R7 ;  /* 0x0000000700087213 */ /* 0x000fe40000000000 */
[----:B------:R-:W-:Y:S02]  /*5550*/  ISETP.GE.AND P1, PT, R7, RZ, PT ;  /* 0x000000ff0700720c */ /* 0x000fe40003f26270 */
[----:B------:R-:W-:-:S05]  /*5560*/  MOV R5, R8 ;  /* 0x0000000800057202 */ /* 0x000fca0000000f00 */
[----:B------:R-:W-:-:S04]  /*5570*/  IMAD.HI.U32 R4, R4, R5, RZ ;  /* 0x0000000504047227 */ /* 0x000fc800078e00ff */
[----:B------:R-:W-:-:S04]  /*5580*/  IMAD.MOV R4, RZ, RZ, -R4 ;  /* 0x000000ffff047224 */ /* 0x000fc800078e0a04 */
        /* <DEDUP_REMOVED lines=11> */
[----:B------:R-:W0:Y:S04]  /*5640*/  LDS.128 R8, [R18+-0x10] ;  /* 0xfffff00012087984 */ /* 0x000e280000000c00 */
[----:B------:R1:W4:Y:S01]  /*5650*/  LDS.128 R4, [R18] ;  /* 0x0000000012047984 */ /* 0x0003220000000c00 */
[----:B------:R-:W-:Y:S01]  /*5660*/  BSSY.RECONVERGENT B2, `(.L_x_18378) ;  /* 0x000002c000027945 */ /* 0x000fe20003800200 */
[----:B0-----:R-:W-:Y:S01]  /*5670*/  F2FP.BF16.F32.PACK_AB R9, R9, R8 ;  /* 0x000000080909723e */ /* 0x001fe200000010ff */
[----:B------:R-:W-:-:S02]  /*5680*/  VIADD R8, R41, 0xfffffffd ;  /* 0xfffffffd29087836 */ /* 0x000fc40000000000 */
[----:B--2---:R-:W-:-:S03]  /*5690*/  IMAD.WIDE R14, R15, UR14, R12 ;  /* 0x0000000e0f0e7c25 */ /* 0x004fc6000f8e020c */
[----:B------:R-:W-:-:S05]  /*56a0*/  IADD3 R45, P0, PT, R43, R14, RZ ;  /* 0x0000000e2b2d7210 */ /* 0x000fca0007f1e0ff */
[----:B------:R-:W-:Y:S01]  /*56b0*/  IMAD.X R46, RZ, RZ, R15, P0 ;  /* 0x000000ffff2e7224 */ /* 0x000fe200000e060f */
[----:B---3--:R-:W-:-:S04]  /*56c0*/  LEA R14, P0, R45, UR10, 0x1 ;  /* 0x0000000a2d0e7c11 */ /* 0x008fc8000f8008ff */
[----:B------:R-:W-:Y:S02]  /*56d0*/  LEA.HI.X R15, R45, UR11, R46, 0x1, P0 ;  /* 0x0000000b2d0f7c11 */ /* 0x000fe400080f0c2e */
[----:B------:R-:W-:-:S03]  /*56e0*/  ISETP.NE.AND P0, PT, R44, -0x1, PT ;  /* 0xffffffff2c00780c */ /* 0x000fc60003f05270 */
[----:B------:R1:W5:Y:S04]  /*56f0*/  LDG.E.CONSTANT R48, desc[UR8][R14.64] ;  /* 0x000000080e307981 */ /* 0x000368000c1e9900 */
[----:B------:R1:W5:Y:S04]  /*5700*/  LDG.E.CONSTANT R47, desc[UR8][R14.64+0x4] ;  /* 0x000004080e2f7981 */ /* 0x000368000c1e9900 */
[----:B------:R1:W5:Y:S04]  /*5710*/  LDG.E.CONSTANT R45, desc[UR8][R14.64+0x8] ;  /* 0x000008080e2d7981 */ /* 0x000368000c1e9900 */
[----:B------:R1:W5:Y:S01]  /*5720*/  LDG.E.CONSTANT R46, desc[UR8][R14.64+0xc] ;  /* 0x00000c080e2e7981 */ /* 0x000362000c1e9900 */
[----:B----4-:R-:W-:Y:S05]  /*5730*/  @P0 BRA `(.L_x_18379) ;  /* 0x0000000000780947 */ /* 0x010fea0003800000 */
[C---:B------:R-:W-:Y:S02]  /*5740*/  IADD3 R49, PT, PT, R41.reuse, -0x1, RZ ;  /* 0xffffffff29317810 */ /* 0x040fe40007ffe0ff */
[----:B------:R-:W-:Y:S02]  /*5750*/  ISETP.GE.AND P2, PT, R41, UR7, PT ;  /* 0x0000000729007c0c */ /* 0x000fe4000bf46270 */
[----:B------:R-:W-:Y:S02]  /*5760*/  ISETP.GE.AND P1, PT, R49, UR7, PT ;  /* 0x0000000731007c0c */ /* 0x000fe4000bf26270 */
[C---:B-----5:R-:W-:Y:S02]  /*5770*/  PRMT R49, R47.reuse, 0x7632, R49 ;  /* 0x000076322f317816 */ /* 0x060fe40000000031 */
[----:B------:R-:W-:Y:S02]  /*5780*/  SEL R47, R47, RZ, !P1 ;  /* 0x000000ff2f2f7207 */ /* 0x000fe40004800000 */
[----:B------:R-:W-:Y:S01]  /*5790*/  SEL R50, R49, RZ, !P2 ;  /* 0x000000ff31327207 */ /* 0x000fe20005000000 */
[----:B------:R-:W-:-:S03]  /*57a0*/  VIADD R49, R41, 0x1 ;  /* 0x0000000129317836 */ /* 0x000fc60000000000 */
[----:B------:R-:W-:Y:S02]  /*57b0*/  PRMT R47, R47, 0x5410, R50 ;  /* 0x000054102f2f7816 */ /* 0x000fe40000000032 */
[----:B------:R-:W-:Y:S01]  /*57c0*/  ISETP.GE.AND P1, PT, R49, UR7, PT ;  /* 0x0000000731007c0c */ /* 0x000fe2000bf26270 */
[----:B------:R-:W-:-:S05]  /*57d0*/  VIADD R49, R41, 0x2 ;  /* 0x0000000229317836 */ /* 0x000fca0000000000 */
[----:B------:R-:W-:Y:S02]  /*57e0*/  ISETP.GE.AND P2, PT, R49, UR7, PT ;  /* 0x0000000731007c0c */ /* 0x000fe4000bf46270 */
[C---:B------:R-:W-:Y:S02]  /*57f0*/  PRMT R49, R45.reuse, 0x7632, R49 ;  /* 0x000076322d317816 */ /* 0x040fe40000000031 */
[----:B------:R-:W-:Y:S02]  /*5800*/  SEL R45, R45, RZ, !P1 ;  /* 0x000000ff2d2d7207 */ /* 0x000fe40004800000 */
[----:B------:R-:W-:Y:S02]  /*5810*/  SEL R50, R49, RZ, !P2 ;  /* 0x000000ff31327207 */ /* 0x000fe40005000000 */
[----:B------:R-:W-:Y:S02]  /*5820*/  IADD3 R49, PT, PT, R41, 0x3, RZ ;  /* 0x0000000329317810 */ /* 0x000fe40007ffe0ff */
[----:B------:R-:W-:-:S02]  /*5830*/  PRMT R45, R45, 0x5410, R50 ;  /* 0x000054102d2d7816 */ /* 0x000fc40000000032 */
[----:B------:R-:W-:Y:S01]  /*5840*/  ISETP.GE.AND P3, PT, R49, UR7, PT ;  /* 0x0000000731007c0c */ /* 0x000fe2000bf66270 */
[----:B------:R-:W-:Y:S01]  /*5850*/  VIADD R49, R41, 0x4 ;  /* 0x0000000429317836 */ /* 0x000fe20000000000 */
[----:B------:R-:W-:Y:S02]  /*5860*/  ISETP.GE.AND P1, PT, R8, UR7, PT ;  /* 0x0000000708007c0c */ /* 0x000fe4000bf26270 */
[C---:B------:R-:W-:Y:S02]  /*5870*/  PRMT R50, R46.reuse, 0x7632, R50 ;  /* 0x000076322e327816 */ /* 0x040fe40000000032 */
[----:B------:R-:W-:Y:S01]  /*5880*/  ISETP.GE.AND P4, PT, R49, UR7, PT ;  /* 0x0000000731007c0c */ /* 0x000fe2000bf86270 */
[----:B------:R-:W-:Y:S01]  /*5890*/  VIADD R49, R41, 0xfffffffe ;  /* 0xfffffffe29317836 */ /* 0x000fe20000000000 */
[----:B------:R-:W-:Y:S02]  /*58a0*/  SEL R46, R46, RZ, !P3 ;  /* 0x000000ff2e2e7207 */ /* 0x000fe40005800000 */
[----:B------:R-:W-:-:S02]  /*58b0*/  SEL R51, R50, RZ, !P4 ;  /* 0x000000ff32337207 */ /* 0x000fc40006000000 */
[----:B------:R-:W-:Y:S02]  /*58c0*/  ISETP.GE.AND P2, PT, R49, UR7, PT ;  /* 0x0000000731007c0c */ /* 0x000fe4000bf46270 */
[C---:B------:R-:W-:Y:S02]  /*58d0*/  PRMT R49, R48.reuse, 0x7632, R49 ;  /* 0x0000763230317816 */ /* 0x040fe40000000031 */
[----:B------:R-:W-:Y:S02]  /*58e0*/  SEL R48, R48, RZ, !P1 ;  /* 0x000000ff30307207 */ /* 0x000fe40004800000 */
[----:B------:R-:W-:Y:S02]  /*58f0*/  SEL R49, R49, RZ, !P2 ;  /* 0x000000ff31317207 */ /* 0x000fe40005000000 */
[----:B------:R-:W-:Y:S02]  /*5900*/  PRMT R46, R46, 0x5410, R51 ;  /* 0x000054102e2e7816 */ /* 0x000fe40000000033 */
[----:B------:R-:W-:-:S07]  /*5910*/  PRMT R48, R48, 0x5410, R49 ;  /* 0x0000541030307816 */ /* 0x000fce0000000031 */
.L_x_18379:
[----:B------:R-:W-:Y:S05]  /*5920*/  BSYNC.RECONVERGENT B2 ;  /* 0x0000000000027941 */ /* 0x000fea0003800200 */
.L_x_18378:
[----:B-----5:R-:W-:Y:S01]  /*5930*/  HMUL2.BF16_V2 R48, R9, R48 ;  /* 0x0000003009307232 */ /* 0x020fe20000200000 */
[----:B------:R-:W-:Y:S02]  /*5940*/  F2FP.BF16.F32.PACK_AB R10, R11, R10 ;  /* 0x0000000a0b0a723e */ /* 0x000fe400000010ff */
[----:B------:R-:W-:Y:S02]  /*5950*/  F2FP.BF16.F32.PACK_AB R4, R5, R4 ;  /* 0x000000040504723e */ /* 0x000fe400000010ff */
[C---:B------:R-:W-:Y:S01]  /*5960*/  PRMT R11, R48.reuse, 0x7610, R11 ;  /* 0x00007610300b7816 */ /* 0x040fe2000000000b */
[----:B------:R-:W-:Y:S01]  /*5970*/  HFMA2.BF16_V2 R49, R10, R47, -RZ ;  /* 0x0000002f0a317231 */ /* 0x000fe200003000ff */
[----:B------:R-:W-:Y:S02]  /*5980*/  PRMT R48, R48, 0x7632, R48 ;  /* 0x0000763230307816 */ /* 0x000fe40000000030 */
[----:B------:R-:W-:Y:S02]  /*5990*/  SHF.L.U32 R11, R11, 0x10, RZ ;  /* 0x000000100b0b7819 */ /* 0x000fe400000006ff */
[----:B------:R-:W-:Y:S01]  /*59a0*/  PRMT R5, R49, 0x7610, R5 ;  /* 0x0000761031057816 */ /* 0x000fe20000000005 */
[----:B------:R-:W-:Y:S01]  /*59b0*/  IMAD.U32 R48, R48, 0x10000, RZ ;  /* 0x0001000030307824 */ /* 0x000fe200078e00ff */
[----:B------:R-:W-:-:S02]  /*59c0*/  F2FP.BF16.F32.PACK_AB R47, R7, R6 ;  /* 0x00000006072f723e */ /* 0x000fc400000010ff */
[----:B------:R-:W-:Y:S01]  /*59d0*/  PRMT R7, R49, 0x7632, R7 ;  /* 0x0000763231077816 */ /* 0x000fe20000000007 */
[----:B------:R-:W-:Y:S01]  /*59e0*/  FADD.FTZ R6, R11, R48 ;  /* 0x000000300b067221 */ /* 0x000fe20000010000 */
[----:B------:R-:W-:Y:S02]  /*59f0*/  IMAD.U32 R11, R5, 0x10000, RZ ;  /* 0x00010000050b7824 */ /* 0x000fe400078e00ff */
[----:B------:R-:W-:Y:S01]  /*5a00*/  IMAD.MOV.U32 R5, RZ, RZ, R47 ;  /* 0x000000ffff057224 */ /* 0x000fe200078e002f */
[----:B------:R-:W-:Y:S01]  /*5a10*/  SHF.L.U32 R48, R7, 0x10, RZ ;  /* 0x0000001007307819 */ /* 0x000fe200000006ff */
[----:B------:R-:W-:-:S03]  /*5a20*/  HMUL2.BF16_V2 R7, R4, R45 ;  /* 0x0000002d04077232 */ /* 0x000fc60000200000 */
[----:B------:R-:W-:Y:S02]  /*5a30*/  HFMA2.BF16_V2 R46, R5, R46, -RZ ;  /* 0x0000002e052e7231 */ /* 0x000fe400003000ff */
[----:B------:R-:W-:Y:S01]  /*5a40*/  FADD.FTZ R45, R11, R48 ;  /* 0x000000300b2d7221 */ /* 0x000fe20000010000 */
[C---:B------:R-:W-:Y:S01]  /*5a50*/  PRMT R11, R7.reuse, 0x7632, R11 ;  /* 0x00007632070b7816 */ /* 0x040fe2000000000b */
[----:B------:R-:W-:Y:S01]  /*5a60*/  IMAD.U32 R7, R7, 0x10000, RZ ;  /* 0x0001000007077824 */ /* 0x000fe200078e00ff */
[C---:B------:R-:W-:Y:S02]  /*5a70*/  PRMT R47, R46.reuse, 0x7632, R47 ;  /* 0x000076322e2f7816 */ /* 0x040fe4000000002f */
[----:B------:R-:W-:Y:S01]  /*5a80*/  SHF.L.U32 R48, R11, 0x10, RZ ;  /* 0x000000100b307819 */ /* 0x000fe200000006ff */
[----:B------:R-:W-:Y:S02]  /*5a90*/  IMAD.U32 R11, R46, 0x10000, RZ ;  /* 0x000100002e0b7824 */ /* 0x000fe400078e00ff */
[----:B------:R-:W-:-:S02]  /*5aa0*/  IMAD.U32 R46, R47, 0x10000, RZ ;  /* 0x000100002f2e7824 */ /* 0x000fc400078e00ff */
[----:B------:R-:W-:Y:S01]  /*5ab0*/  FADD.FTZ R7, R7, R48 ;  /* 0x0000003007077221 */ /* 0x000fe20000010000 */
[----:B------:R0:W5:Y:S01]  /*5ac0*/  LDG.E.CONSTANT R47, desc[UR8][R14.64+0x204] ;  /* 0x000204080e2f7981 */ /* 0x000162000c1e9900 */
[----:B------:R-:W-:Y:S01]  /*5ad0*/  FADD.FTZ R11, R11, R46 ;  /* 0x0000002e0b0b7221 */ /* 0x000fe20000010000 */
[----:B------:R-:W-:Y:S02]  /*5ae0*/  FADD.FTZ R46, R6, R45 ;  /* 0x0000002d062e7221 */ /* 0x000fe40000010000 */
[----:B------:R0:W5:Y:S04]  /*5af0*/  LDG.E.CONSTANT R48, desc[UR8][R14.64+0x200] ;  /* 0x000200080e307981 */ /* 0x000168000c1e9900 */
[----:B------:R0:W5:Y:S04]  /*5b00*/  LDG.E.CONSTANT R45, desc[UR8][R14.64+0x208] ;  /* 0x000208080e2d7981 */ /* 0x000168000c1e9900 */
[----:B------:R0:W5:Y:S01]  /*5b10*/  LDG.E.CONSTANT R6, desc[UR8][R14.64+0x20c] ;  /* 0x00020c080e067981 */ /* 0x000162000c1e9900 */
[----:B------:R-:W-:Y:S04]  /*5b20*/  BSSY.RECONVERGENT B2, `(.L_x_18380) ;  /* 0x0000020000027945 */ /* 0x000fe80003800200 */
[----:B------:R-:W-:Y:S05]  /*5b30*/  @P0 BRA `(.L_x_18381) ;  /* 0x0000000000780947 */ /* 0x000fea0003800000 */
        /* <DEDUP_REMOVED lines=30> */
.L_x_18381:
[----:B------:R-:W-:Y:S05]  /*5d20*/  BSYNC.RECONVERGENT B2 ;  /* 0x0000000000027941 */ /* 0x000fea0003800200 */
.L_x_18380:
[----:B-----5:R-:W-:Y:S02]  /*5d30*/  HMUL2.BF16_V2 R48, R9, R48 ;  /* 0x0000003009307232 */ /* 0x020fe40000200000 */
[--C-:B------:R-:W-:Y:S01]  /*5d40*/  FADD.FTZ R46, R46, R7.reuse ;  /* 0x000000072e2e7221 */ /* 0x100fe20000010000 */
[----:B------:R-:W-:Y:S02]  /*5d50*/  HFMA2.BF16_V2 R47, R10, R47, -RZ ;  /* 0x0000002f0a2f7231 */ /* 0x000fe400003000ff */
[----:B------:R-:W-:Y:S01]  /*5d60*/  HMUL2.BF16_V2 R45, R4, R45 ;  /* 0x0000002d042d7232 */ /* 0x000fe20000200000 */
[----:B------:R-:W-:Y:S01]  /*5d70*/  PRMT R7, R48, 0x7610, R7 ;  /* 0x0000761030077816 */ /* 0x000fe20000000007 */
[----:B------:R-:W-:Y:S01]  /*5d80*/  FADD.FTZ R11, R46, R11 ;  /* 0x0000000b2e0b7221 */ /* 0x000fe20000010000 */
[----:B------:R-:W-:Y:S02]  /*5d90*/  PRMT R48, R48, 0x7632, R48 ;  /* 0x0000763230307816 */ /* 0x000fe40000000030 */
[----:B------:R-:W-:Y:S01]  /*5da0*/  SHF.L.U32 R7, R7, 0x10, RZ ;  /* 0x0000001007077819 */ /* 0x000fe200000006ff */
[----:B------:R-:W-:Y:S01]  /*5db0*/  FADD.FTZ R40, R40, R11 ;  /* 0x0000000b28287221 */ /* 0x000fe20000010000 */
[C---:B------:R-:W-:Y:S01]  /*5dc0*/  PRMT R46, R47.reuse, 0x7610, R46 ;  /* 0x000076102f2e7816 */ /* 0x040fe2000000002e */
[----:B------:R-:W-:Y:S01]  /*5dd0*/  IMAD.U32 R48, R48, 0x10000, RZ ;  /* 0x0001000030307824 */ /* 0x000fe200078e00ff */
[----:B------:R-:W-:-:S03]  /*5de0*/  PRMT R47, R47, 0x7632, R47 ;  /* 0x000076322f2f7816 */ /* 0x000fc6000000002f */
[----:B------:R-:W-:Y:S01]  /*5df0*/  FADD.FTZ R7, R7, R48 ;  /* 0x0000003007077221 */ /* 0x000fe20000010000 */
[----:B------:R-:W-:Y:S01]  /*5e00*/  SHF.L.U32 R47, R47, 0x10, RZ ;  /* 0x000000102f2f7819 */ /* 0x000fe200000006ff */
[----:B------:R-:W-:Y:S02]  /*5e10*/  IMAD.U32 R46, R46, 0x10000, RZ ;  /* 0x000100002e2e7824 */ /* 0x000fe400078e00ff */
[----:B------:R-:W-:Y:S02]  /*5e20*/  HFMA2.BF16_V2 R48, R5, R6, -RZ ;  /* 0x0000000605307231 */ /* 0x000fe400003000ff */
[--C-:B------:R-:W-:Y:S01]  /*5e30*/  FADD.FTZ R6, R46, R47.reuse ;  /* 0x0000002f2e067221 */ /* 0x100fe20000010000 */
[C---:B------:R-:W-:Y:S01]  /*5e40*/  PRMT R46, R45.reuse, 0x7632, R46 ;  /* 0x000076322d2e7816 */ /* 0x040fe2000000002e */
[----:B------:R-:W-:Y:S01]  /*5e50*/  IMAD.U32 R45, R45, 0x10000, RZ ;  /* 0x000100002d2d7824 */ /* 0x000fe200078e00ff */
[C---:B------:R-:W-:Y:S02]  /*5e60*/  PRMT R47, R48.reuse, 0x7610, R47 ;  /* 0x00007610302f7816 */ /* 0x040fe4000000002f */
[----:B------:R-:W-:Y:S01]  /*5e70*/  PRMT R48, R48, 0x7632, R48 ;  /* 0x0000763230307816 */ /* 0x000fe20000000030 */
[----:B------:R-:W-:Y:S01]  /*5e80*/  IMAD.U32 R46, R46, 0x10000, RZ ;  /* 0x000100002e2e7824 */ /* 0x000fe200078e00ff */
[----:B------:R-:W-:-:S03]  /*5e90*/  SHF.L.U32 R47, R47, 0x10, RZ ;  /* 0x000000102f2f7819 */ /* 0x000fc600000006ff */
[----:B------:R-:W-:Y:S02]  /*5ea0*/  IMAD.U32 R48, R48, 0x10000, RZ ;  /* 0x0001000030307824 */ /* 0x000fe400078e00ff */
[----:B------:R-:W-:Y:S01]  /*5eb0*/  FADD.FTZ R11, R45, R46 ;  /* 0x0000002e2d0b7221 */ /* 0x000fe20000010000 */
[----:B------:R-:W-:Y:S01]  /*5ec0*/  FADD.FTZ R46, R7, R6 ;  /* 0x00000006072e7221 */ /* 0x000fe20000010000 */
[----:B------:R-:W-:Y:S01]  /*5ed0*/  FADD.FTZ R45, R47, R48 ;  /* 0x000000302f2d7221 */ /* 0x000fe20000010000 */
[----:B------:R2:W5:Y:S04]  /*5ee0*/  LDG.E.CONSTANT R7, desc[UR8][R14.64+0x408] ;  /* 0x000408080e077981 */ /* 0x000568000c1e9900 */
[----:B------:R2:W5:Y:S04]  /*5ef0*/  LDG.E.CONSTANT R48, desc[UR8][R14.64+0x400] ;  /* 0x000400080e307981 */ /* 0x000568000c1e9900 */
[----:B------:R2:W5:Y:S04]  /*5f00*/  LDG.E.CONSTANT R47, desc[UR8][R14.64+0x404] ;  /* 0x000404080e2f7981 */ /* 0x000568000c1e9900 */
[----:B------:R2:W5:Y:S01]  /*5f10*/  LDG.E.CONSTANT R6, desc[UR8][R14.64+0x40c] ;  /* 0x00040c080e067981 */ /* 0x000562000c1e9900 */
[----:B------:R-:W-:Y:S04]  /*5f20*/  BSSY.RECONVERGENT B2, `(.L_x_18382) ;  /* 0x0000020000027945 */ /* 0x000fe80003800200 */
[----:B------:R-:W-:Y:S05]  /*5f30*/  @P0 BRA `(.L_x_18383) ;  /* 0x0000000000780947 */ /* 0x000fea0003800000 */
[C---:B------:R-:W-:Y:S01]  /*5f40*/  VIADD R49, R41.reuse, 0xffffffff ;  /* 0xffffffff29317836 */ /* 0x040fe20000000000 */
[----:B------:R-:W-:-:S04]  /*5f50*/  ISETP.GE.AND P2, PT, R41, UR7, PT ;  /* 0x0000000729007c0c */ /* 0x000fc8000bf46270 */
[----:B------:R-:W-:Y:S02]  /*5f60*/  ISETP.GE.AND P1, PT, R49, UR7, PT ;  /* 0x0000000731007c0c */ /* 0x000fe4000bf26270 */
[C---:B-----5:R-:W-:Y:S02]  /*5f70*/  PRMT R49, R47.reuse, 0x7632, R49 ;  /* 0x000076322f317816 */ /* 0x060fe40000000031 */
[----:B------:R-:W-:Y:S02]  /*5f80*/  SEL R47, R47, RZ, !P1 ;  /* 0x000000ff2f2f7207 */ /* 0x000fe40004800000 */
[----:B------:R-:W-:Y:S02]  /*5f90*/  SEL R50, R49, RZ, !P2 ;  /* 0x000000ff31327207 */ /* 0x000fe40005000000 */
[----:B------:R-:W-:Y:S02]  /*5fa0*/  IADD3 R49, PT, PT, R41, 0x1, RZ ;  /* 0x0000000129317810 */ /* 0x000fe40007ffe0ff */
[----:B------:R-:W-:-:S02]  /*5fb0*/  PRMT R47, R47, 0x5410, R50 ;  /* 0x000054102f2f7816 */ /* 0x000fc40000000032 */
[----:B------:R-:W-:Y:S01]  /*5fc0*/  ISETP.GE.AND P1, PT, R49, UR7, PT ;  /* 0x0000000731007c0c */ /* 0x000fe2000bf26270 */
[----:B------:R-:W-:-:S05]  /*5fd0*/  VIADD R49, R41, 0x2 ;  /* 0x0000000229317836 */ /* 0x000fca0000000000 */
[----:B------:R-:W-:Y:S02]  /*5fe0*/  ISETP.GE.AND P2, PT, R49, UR7, PT ;  /* 0x0000000731007c0c */ /* 0x000fe4000bf46270 */
[C---:B------:R-:W-:Y:S02]  /*5ff0*/  PRMT R49, R7.reuse, 0x7632, R49 ;  /* 0x0000763207317816 */ /* 0x040fe40000000031 */
[----:B------:R-:W-:Y:S02]  /*6000*/  SEL R7, R7, RZ, !P1 ;  /* 0x000000ff07077207 */ /* 0x000fe40004800000 */
[----:B------:R-:W-:Y:S01]  /*6010*/  SEL R50, R49, RZ, !P2 ;  /* 0x000000ff31327207 */ /* 0x000fe20005000000 */
[----:B------:R-:W-:Y:S01]  /*6020*/  VIADD R49, R41, 0x3 ;  /* 0x0000000329317836 */ /* 0x000fe20000000000 */
[----:B------:R-:W-:Y:S02]  /*6030*/  ISETP.GE.AND P1, PT, R8, UR7, PT ;  /* 0x0000000708007c0c */ /* 0x000fe4000bf26270 */
[----:B------:R-:W-:-:S02]  /*6040*/  PRMT R7, R7, 0x5410, R50 ;  /* 0x0000541007077816 */ /* 0x000fc40000000032 */
[----:B------:R-:W-:Y:S02]  /*6050*/  ISETP.GE.AND P3, PT, R49, UR7, PT ;  /* 0x0000000731007c0c */ /* 0x000fe4000bf66270 */
[----:B------:R-:W-:Y:S02]  /*6060*/  IADD3 R49, PT, PT, R41, 0x4, RZ ;  /* 0x0000000429317810 */ /* 0x000fe40007ffe0ff */
        /* <DEDUP_REMOVED lines=11> */
.L_x_18383:
[----:B------:R-:W-:Y:S05]  /*6120*/  BSYNC.RECONVERGENT B2 ;  /* 0x0000000000027941 */ /* 0x000fea0003800200 */
.L_x_18382:
[----:B-----5:R-:W-:Y:S02]  /*6130*/  HMUL2.BF16_V2 R48, R9, R48 ;  /* 0x0000003009307232 */ /* 0x020fe40000200000 */
[--C-:B------:R-:W-:Y:S01]  /*6140*/  FADD.FTZ R46, R46, R11.reuse ;  /* 0x0000000b2e2e7221 */ /* 0x100fe20000010000 */
[----:B------:R-:W-:Y:S02]  /*6150*/  HFMA2.BF16_V2 R47, R10, R47, -RZ ;  /* 0x0000002f0a2f7231 */ /* 0x000fe400003000ff */
[----:B------:R-:W-:Y:S01]  /*6160*/  HMUL2.BF16_V2 R7, R4, R7 ;  /* 0x0000000704077232 */ /* 0x000fe20000200000 */
[----:B------:R-:W-:Y:S01]  /*6170*/  PRMT R11, R48, 0x7610, R11 ;  /* 0x00007610300b7816 */ /* 0x000fe2000000000b */
[----:B------:R-:W-:Y:S01]  /*6180*/  FADD.FTZ R45, R46, R45 ;  /* 0x0000002d2e2d7221 */ /* 0x000fe20000010000 */
[----:B------:R-:W-:Y:S02]  /*6190*/  PRMT R48, R48, 0x7632, R48 ;  /* 0x0000763230307816 */ /* 0x000fe40000000030 */
[----:B------:R-:W-:Y:S01]  /*61a0*/  PRMT R46, R47, 0x7610, R46 ;  /* 0x000076102f2e7816 */ /* 0x000fe2000000002e */
[----:B------:R-:W-:Y:S01]  /*61b0*/  IMAD.U32 R11, R11, 0x10000, RZ ;  /* 0x000100000b0b7824 */ /* 0x000fe200078e00ff */
[----:B------:R-:W-:Y:S01]  /*61c0*/  SHF.L.U32 R48, R48, 0x10, RZ ;  /* 0x0000001030307819 */ /* 0x000fe200000006ff */
[----:B------:R-:W-:Y:S01]  /*61d0*/  FADD.FTZ R34, R34, R45 ;  /* 0x0000002d22227221 */ /* 0x000fe20000010000 */
[----:B------:R-:W-:Y:S01]  /*61e0*/  PRMT R47, R47, 0x7632, R47 ;  /* 0x000076322f2f7816 */ /* 0x000fe2000000002f */
[----:B------:R-:W-:-:S02]  /*61f0*/  IMAD.U32 R46, R46, 0x10000, RZ ;  /* 0x000100002e2e7824 */ /* 0x000fc400078e00ff */
[----:B------:R-:W-:Y:S01]  /*6200*/  FADD.FTZ R11, R11, R48 ;  /* 0x000000300b0b7221 */ /* 0x000fe20000010000 */
[----:B------:R-:W-:Y:S02]  /*6210*/  HFMA2.BF16_V2 R48, R5, R6, -RZ ;  /* 0x0000000605307231 */ /* 0x000fe400003000ff */
[----:B------:R-:W-:-:S04]  /*6220*/  IMAD.U32 R47, R47, 0x10000, RZ ;  /* 0x000100002f2f7824 */ /* 0x000fc800078e00ff */
[--C-:B------:R-:W-:Y:S01]  /*6230*/  FADD.FTZ R6, R46, R47.reuse ;  /* 0x0000002f2e067221 */ /* 0x100fe20000010000 */
[C---:B------:R-:W-:Y:S02]  /*6240*/  PRMT R46, R7.reuse, 0x7632, R46 ;  /* 0x00007632072e7816 */ /* 0x040fe4000000002e */
[C---:B------:R-:W-:Y:S02]  /*6250*/  PRMT R47, R48.reuse, 0x7610, R47 ;  /* 0x00007610302f7816 */ /* 0x040fe4000000002f */
[----:B------:R-:W-:Y:S01]  /*6260*/  PRMT R48, R48, 0x7632, R48 ;  /* 0x0000763230307816 */ /* 0x000fe20000000030 */
[----:B------:R-:W-:Y:S01]  /*6270*/  IMAD.U32 R46, R46, 0x10000, RZ ;  /* 0x000100002e2e7824 */ /* 0x000fe200078e00ff */
[----:B------:R-:W-:Y:S01]  /*6280*/  SHF.L.U32 R7, R7, 0x10, RZ ;  /* 0x0000001007077819 */ /* 0x000fe200000006ff */
[----:B------:R-:W-:Y:S01]  /*6290*/  IMAD.U32 R47, R47, 0x10000, RZ ;  /* 0x000100002f2f7824 */ /* 0x000fe200078e00ff */
[----:B------:R-:W-:-:S03]  /*62a0*/  SHF.L.U32 R48, R48, 0x10, RZ ;  /* 0x0000001030307819 */ /* 0x000fc600000006ff */
        /* <DEDUP_REMOVED lines=14> */
[----:B------:R-:W-:Y:S01]  /*6390*/  SEL R50, R49, RZ, !P2 ;  /* 0x000000ff31327207 */ /* 0x000fe20005000000 */
[----:B------:R-:W-:-:S03]  /*63a0*/  VIADD R49, R41, 0x1 ;  /* 0x0000000129317836 */ /* 0x000fc60000000000 */
[----:B------:R-:W-:Y:S02]  /*63b0*/  PRMT R47, R47, 0x5410, R50 ;  /* 0x000054102f2f7816 */ /* 0x000fe40000000032 */
[----:B------:R-:W-:Y:S02]  /*63c0*/  ISETP.GE.AND P1, PT, R49, UR7, PT ;  /* 0x0000000731007c0c */ /* 0x000fe4000bf26270 */
[----:B------:R-:W-:-:S04]  /*63d0*/  IADD3 R49, PT, PT, R41, 0x2, RZ ;  /* 0x0000000229317810 */ /* 0x000fc80007ffe0ff */
[----:B------:R-:W-:Y:S02]  /*63e0*/  ISETP.GE.AND P2, PT, R49, UR7, PT ;  /* 0x0000000731007c0c */ /* 0x000fe4000bf46270 */
[C---:B------:R-:W-:Y:S02]  /*63f0*/  PRMT R49, R11.reuse, 0x7632, R49 ;  /* 0x000076320b317816 */ /* 0x040fe40000000031 */
[----:B------:R-:W-:Y:S02]  /*6400*/  SEL R11, R11, RZ, !P1 ;  /* 0x000000ff0b0b7207 */ /* 0x000fe40004800000 */
[----:B------:R-:W-:Y:S01]  /*6410*/  SEL R50, R49, RZ, !P2 ;  /* 0x000000ff31327207 */ /* 0x000fe20005000000 */
[----:B------:R-:W-:Y:S01]  /*6420*/  VIADD R49, R41, 0x3 ;  /* 0x0000000329317836 */ /* 0x000fe20000000000 */
[----:B------:R-:W-:Y:S02]  /*6430*/  ISETP.GE.AND P1, PT, R8, UR7, PT ;  /* 0x0000000708007c0c */ /* 0x000fe4000bf26270 */
[----:B------:R-:W-:-:S02]  /*6440*/  PRMT R11, R11, 0x5410, R50 ;  /* 0x000054100b0b7816 */ /* 0x000fc40000000032 */
[----:B------:R-:W-:Y:S01]  /*6450*/  ISETP.GE.AND P3, PT, R49, UR7, PT ;  /* 0x0000000731007c0c */ /* 0x000fe2000bf66270 */
[----:B------:R-:W-:Y:S01]  /*6460*/  VIADD R49, R41, 0x4 ;  /* 0x0000000429317836 */ /* 0x000fe20000000000 */
[C---:B------:R-:W-:Y:S02]  /*6470*/  PRMT R50, R6.reuse, 0x7632, R50 ;  /* 0x0000763206327816 */ /* 0x040fe40000000032 */
[----:B------:R-:W-:Y:S02]  /*6480*/  SEL R6, R6, RZ, !P3 ;  /* 0x000000ff06067207 */ /* 0x000fe40005800000 */
[----:B------:R-:W-:Y:S02]  /*6490*/  ISETP.GE.AND P4, PT, R49, UR7, PT ;  /* 0x0000000731007c0c */ /* 0x000fe4000bf86270 */
[----:B------:R-:W-:Y:S02]  /*64a0*/  IADD3 R49, PT, PT, R41, -0x2, RZ ;  /* 0xfffffffe29317810 */ /* 0x000fe40007ffe0ff */
[----:B------:R-:W-:-:S02]  /*64b0*/  SEL R51, R50, RZ, !P4 ;  /* 0x000000ff32337207 */ /* 0x000fc40006000000 */
[----:B------:R-:W-:Y:S02]  /*64c0*/  ISETP.GE.AND P2, PT, R49, UR7, PT ;  /* 0x0000000731007c0c */ /* 0x000fe4000bf46270 */
[C---:B------:R-:W-:Y:S02]  /*64d0*/  PRMT R49, R48.reuse, 0x7632, R49 ;  /* 0x0000763230317816 */ /* 0x040fe40000000031 */
[----:B------:R-:W-:Y:S02]  /*64e0*/  SEL R48, R48, RZ, !P1 ;  /* 0x000000ff30307207 */ /* 0x000fe40004800000 */
[----:B------:R-:W-:Y:S02]  /*64f0*/  SEL R49, R49, RZ, !P2 ;  /* 0x000000ff31317207 */ /* 0x000fe40005000000 */
[----:B------:R-:W-:Y:S02]  /*6500*/  PRMT R6, R6, 0x5410, R51 ;  /* 0x0000541006067816 */ /* 0x000fe40000000033 */
[----:B------:R-:W-:-:S07]  /*6510*/  PRMT R48, R48, 0x5410, R49 ;  /* 0x0000541030307816 */ /* 0x000fce0000000031 */
.L_x_18385:
[----:B------:R-:W-:Y:S05]  /*6520*/  BSYNC.RECONVERGENT B2 ;  /* 0x0000000000027941 */ /* 0x000fea0003800200 */
.L_x_18384:
[----:B-----5:R-:W-:Y:S02]  /*6530*/  HMUL2.BF16_V2 R48, R9, R48 ;  /* 0x0000003009307232 */ /* 0x020fe40000200000 */
[--C-:B------:R-:W-:Y:S01]  /*6540*/  FADD.FTZ R46, R46, R7.reuse ;  /* 0x000000072e2e7221 */ /* 0x100fe20000010000 */
[----:B------:R-:W-:Y:S02]  /*6550*/  HFMA2.BF16_V2 R47, R10, R47, -RZ ;  /* 0x0000002f0a2f7231 */ /* 0x000fe400003000ff */
[----:B------:R-:W-:Y:S01]  /*6560*/  HMUL2.BF16_V2 R11, R4, R11 ;  /* 0x0000000b040b7232 */ /* 0x000fe20000200000 */
[----:B------:R-:W-:Y:S01]  /*6570*/  PRMT R7, R48, 0x7610, R7 ;  /* 0x0000761030077816 */ /* 0x000fe20000000007 */
[--C-:B------:R-:W-:Y:S01]  /*6580*/  FADD.FTZ R46, R46, R45.reuse ;  /* 0x0000002d2e2e7221 */ /* 0x100fe20000010000 */
[----:B------:R-:W-:Y:S02]  /*6590*/  PRMT R48, R48, 0x7632, R48 ;  /* 0x0000763230307816 */ /* 0x000fe40000000030 */
[----:B------:R-:W-:Y:S01]  /*65a0*/  PRMT R45, R47, 0x7610, R45 ;  /* 0x000076102f2d7816 */ /* 0x000fe2000000002d */
[----:B------:R-:W-:Y:S01]  /*65b0*/  IMAD.U32 R7, R7, 0x10000, RZ ;  /* 0x0001000007077824 */ /* 0x000fe200078e00ff */
[----:B------:R-:W-:Y:S01]  /*65c0*/  PRMT R47, R47, 0x7632, R47 ;  /* 0x000076322f2f7816 */ /* 0x000fe2000000002f */
[----:B------:R-:W-:Y:S01]  /*65d0*/  IMAD.U32 R48, R48, 0x10000, RZ ;  /* 0x0001000030307824 */ /* 0x000fe200078e00ff */
[----:B------:R-:W-:Y:S01]  /*65e0*/  SHF.L.U32 R45, R45, 0x10, RZ ;  /* 0x000000102d2d7819 */ /* 0x000fe200000006ff */
[----:B------:R-:W-:-:S02]  /*65f0*/  FADD.FTZ R33, R33, R46 ;  /* 0x0000002e21217221 */ /* 0x000fc40000010000 */
[----:B------:R-:W-:Y:S01]  /*6600*/  FADD.FTZ R7, R7, R48 ;  /* 0x0000003007077221 */ /* 0x000fe20000010000 */
[----:B------:R-:W-:Y:S02]  /*6610*/  IMAD.U32 R48, R47, 0x10000, RZ ;  /* 0x000100002f307824 */ /* 0x000fe400078e00ff */
[----:B------:R-:W-:Y:S02]  /*6620*/  HFMA2.BF16_V2 R47, R5, R6, -RZ ;  /* 0x00000006052f7231 */ /* 0x000fe400003000ff */
[--C-:B------:R-:W-:Y:S01]  /*6630*/  FADD.FTZ R6, R45, R48.reuse ;  /* 0x000000302d067221 */ /* 0x100fe20000010000 */
        /* <DEDUP_REMOVED lines=8> */
[----:B------:R-:W-:Y:S01]  /*66c0*/  BSSY.RECONVERGENT B2, `(.L_x_18386) ;  /* 0x0000025000027945 */ /* 0x000fe20003800200 */
[----:B------:R-:W-:Y:S01]  /*66d0*/  FADD.FTZ R11, R11, R50 ;  /* 0x000000320b0b7221 */ /* 0x000fe20000010000 */
[----:B------:R4:W5:Y:S01]  /*66e0*/  LDG.E.CONSTANT R47, desc[UR8][R14.64+0x804] ;  /* 0x000804080e2f7981 */ /* 0x000962000c1e9900 */
[----:B------:R-:W-:-:S03]  /*66f0*/  FADD.FTZ R45, R45, R48 ;  /* 0x000000302d2d7221 */ /* 0x000fc60000010000 */
[----:B------:R4:W5:Y:S04]  /*6700*/  LDG.E.CONSTANT R48, desc[UR8][R14.64+0x800] ;  /* 0x000800080e307981 */ /* 0x000968000c1e9900 */
[----:B------:R4:W5:Y:S01]  /*6710*/  LDG.E.CONSTANT R6, desc[UR8][R14.64+0x80c] ;  /* 0x00080c080e067981 */ /* 0x000962000c1e9900 */
        /* <DEDUP_REMOVED lines=31> */
.L_x_18387:
[----:B------:R-:W-:Y:S05]  /*6910*/  BSYNC.RECONVERGENT B2 ;  /* 0x0000000000027941 */ /* 0x000fea0003800200 */
.L_x_18386:
        /* <DEDUP_REMOVED lines=63> */
.L_x_18389:
[----:B------:R-:W-:Y:S05]  /*6d10*/  BSYNC.RECONVERGENT B2 ;  /* 0x0000000000027941 */ /* 0x000fea0003800200 */
.L_x_18388:
        /* <DEDUP_REMOVED lines=9> */
[----:B------:R-:W-:Y:S01]  /*6db0*/  SHF.L.U32 R48, R48, 0x10, RZ ;  /* 0x0000001030307819 */ /* 0x000fe200000006ff */
[----:B------:R-:W-:Y:S01]  /*6dc0*/  FADD.FTZ R31, R31, R46 ;  /* 0x0000002e1f1f7221 */ /* 0x000fe20000010000 */
[----:B------:R-:W-:Y:S01]  /*6dd0*/  PRMT R47, R47, 0x7632, R47 ;  /* 0x000076322f2f7816 */ /* 0x000fe2000000002f */
[----:B------:R-:W-:-:S02]  /*6de0*/  IMAD.U32 R45, R45, 0x10000, RZ ;  /* 0x000100002d2d7824 */ /* 0x000fc400078e00ff */
[----:B------:R-:W-:Y:S02]  /*6df0*/  FADD.FTZ R7, R7, R48 ;  /* 0x0000003007077221 */ /* 0x000fe40000010000 */
[----:B------:R-:W-:Y:S02]  /*6e00*/  IMAD.U32 R48, R47, 0x10000, RZ ;  /* 0x000100002f307824 */ /* 0x000fe400078e00ff */
[----:B------:R-:W-:Y:S02]  /*6e10*/  HFMA2.BF16_V2 R47, R5, R6, -RZ ;  /* 0x00000006052f7231 */ /* 0x000fe400003000ff */
[--C-:B------:R-:W-:Y:S01]  /*6e20*/  FADD.FTZ R6, R45, R48.reuse ;  /* 0x000000302d067221 */ /* 0x100fe20000010000 */
[----:B------:R-:W-:Y:S02]  /*6e30*/  PRMT R45, R11, 0x7632, R45 ;  /* 0x000076320b2d7816 */ /* 0x000fe4000000002d */
[----:B------:R-:W-:Y:S01]  /*6e40*/  PRMT R48, R47, 0x7632, R48 ;  /* 0x000076322f307816 */ /* 0x000fe20000000030 */
[----:B------:R-:W-:Y:S01]  /*6e50*/  FADD.FTZ R46, R7, R6 ;  /* 0x00000006072e7221 */ /* 0x000fe20000010000 */
[----:B------:R-:W-:Y:S01]  /*6e60*/  SHF.L.U32 R11, R11, 0x10, RZ ;  /* 0x000000100b0b7819 */ /* 0x000fe200000006ff */
[----:B------:R-:W-:Y:S01]  /*6e70*/  IMAD.U32 R50, R45, 0x10000, RZ ;  /* 0x000100002d327824 */ /* 0x000fe200078e00ff */
[----:B------:R-:W-:Y:S01]  /*6e80*/  SHF.L.U32 R48, R48, 0x10, RZ ;  /* 0x0000001030307819 */ /* 0x000fe200000006ff */
[----:B------:R-:W-:Y:S01]  /*6e90*/  IMAD.U32 R45, R47, 0x10000, RZ ;  /* 0x000100002f2d7824 */ /* 0x000fe200078e00ff */
[----:B------:R0:W5:Y:S01]  /*6ea0*/  LDG.E.CONSTANT R7, desc[UR8][R14.64+0xc08] ;  /* 0x000c08080e077981 */ /* 0x000162000c1e9900 */
[----:B------:R-:W-:Y:S01]  /*6eb0*/  BSSY.RECONVERGENT B2, `(.L_x_18390) ;  /* 0x0000025000027945 */ /* 0x000fe20003800200 */
[----:B------:R-:W-:Y:S01]  /*6ec0*/  FADD.FTZ R11, R11, R50 ;  /* 0x000000320b0b7221 */ /* 0x000fe20000010000 */
[----:B------:R-:W-:Y:S01]  /*6ed0*/  FADD.FTZ R45, R45, R48 ;  /* 0x000000302d2d7221 */ /* 0x000fe20000010000 */
[----:B------:R0:W5:Y:S04]  /*6ee0*/  LDG.E.CONSTANT R47, desc[UR8][R14.64+0xc04] ;  /* 0x000c04080e2f7981 */ /* 0x000168000c1e9900 */
[----:B------:R0:W5:Y:S04]  /*6ef0*/  LDG.E.CONSTANT R48, desc[UR8][R14.64+0xc00] ;  /* 0x000c00080e307981 */ /* 0x000168000c1e9900 */
[----:B------:R0:W5:Y:S01]  /*6f00*/  LDG.E.CONSTANT R6, desc[UR8][R14.64+0xc0c] ;  /* 0x000c0c080e067981 */ /* 0x000162000c1e9900 */
        /* <DEDUP_REMOVED lines=31> */
.L_x_18391:
[----:B------:R-:W-:Y:S05]  /*7100*/  BSYNC.RECONVERGENT B2 ;  /* 0x0000000000027941 */ /* 0x000fea0003800200 */
.L_x_18390:
        /* <DEDUP_REMOVED lines=19> */
[C---:B------:R-:W-:Y:S02]  /*7240*/  PRMT R47, R48.reuse, 0x7610, R47 ;  /* 0x00007610302f7816 */ /* 0x040fe4000000002f */
[----:B------:R-:W-:-:S02]  /*7250*/  PRMT R48, R48, 0x7632, R48 ;  /* 0x0000763230307816 */ /* 0x000fc40000000030 */
[----:B------:R-:W-:Y:S01]  /*7260*/  SHF.L.U32 R46, R46, 0x10, RZ ;  /* 0x000000102e2e7819 */ /* 0x000fe200000006ff */
[----:B------:R-:W-:Y:S02]  /*7270*/  IMAD.U32 R47, R47, 0x10000, RZ ;  /* 0x000100002f2f7824 */ /* 0x000fe400078e00ff */
        /* <DEDUP_REMOVED lines=40> */
.L_x_18393:
[----:B------:R-:W-:Y:S05]  /*7500*/  BSYNC.RECONVERGENT B2 ;  /* 0x0000000000027941 */ /* 0x000fea0003800200 */
.L_x_18392:
[----:B-----5:R-:W-:Y:S02]  /*7510*/  HMUL2.BF16_V2 R48, R9, R48 ;  /* 0x0000003009307232 */ /* 0x020fe40000200000 */
[--C-:B------:R-:W-:Y:S01]  /*7520*/  FADD.FTZ R46, R46, R7.reuse ;  /* 0x000000072e2e7221 */ /* 0x100fe20000010000 */
[----:B------:R-:W-:Y:S02]  /*7530*/  HFMA2.BF16_V2 R47, R10, R47, -RZ ;  /* 0x0000002f0a2f7231 */ /* 0x000fe400003000ff */
[----:B------:R-:W-:Y:S01]  /*7540*/  HMUL2.BF16_V2 R11, R4, R11 ;  /* 0x0000000b040b7232 */ /* 0x000fe20000200000 */
[----:B------:R-:W-:Y:S01]  /*7550*/  PRMT R7, R48, 0x7610, R7 ;  /* 0x0000761030077816 */ /* 0x000fe20000000007 */
[--C-:B------:R-:W-:Y:S01]  /*7560*/  FADD.FTZ R46, R46, R45.reuse ;  /* 0x0000002d2e2e7221 */ /* 0x100fe20000010000 */
        /* <DEDUP_REMOVED lines=13> */
[----:B------:R-:W-:Y:S01]  /*7640*/  PRMT R48, R47, 0x7632, R48 ;  /* 0x000076322f307816 */ /* 0x000fe20000000030 */
[----:B------:R-:W-:-:S02]  /*7650*/  FADD.FTZ R46, R7, R6 ;  /* 0x00000006072e7221 */ /* 0x000fc40000010000 */
        /* <DEDUP_REMOVED lines=41> */
.L_x_18395:
[----:B------:R-:W-:Y:S05]  /*78f0*/  BSYNC.RECONVERGENT B2 ;  /* 0x0000000000027941 */ /* 0x000fea0003800200 */
.L_x_18394:
        /* <DEDUP_REMOVED lines=63> */
.L_x_18397:
[----:B------:R-:W-:Y:S05]  /*7cf0*/  BSYNC.RECONVERGENT B2 ;  /* 0x0000000000027941 */ /* 0x000fea0003800200 */
.L_x_18396:
        /* <DEDUP_REMOVED lines=62> */
.L_x_18399:
[----:B------:R-:W-:Y:S05]  /*80e0*/  BSYNC.RECONVERGENT B2 ;  /* 0x0000000000027941 */ /* 0x000fea0003800200 */
.L_x_18398:
        /* <DEDUP_REMOVED lines=63> */
.L_x_18401:
[----:B------:R-:W-:Y:S05]  /*84e0*/  BSYNC.RECONVERGENT B2 ;  /* 0x0000000000027941 */ /* 0x000fea0003800200 */
.L_x_18400:
        /* <DEDUP_REMOVED lines=62> */
.L_x_18403:
[----:B------:R-:W-:Y:S05]  /*88d0*/  BSYNC.RECONVERGENT B2 ;  /* 0x0000000000027941 */ /* 0x000fea0003800200 */
.L_x_18402:
[----:B-----5:R-:W-:Y:S02]  /*88e0*/  HMUL2.BF16_V2 R48, R9, R48 ;  /* 0x0000003009307232 */ /* 0x020fe40000200000 */
[--C-:B------:R-:W-:Y:S01]  /*88f0*/  FADD.FTZ R46, R46, R11.reuse ;  /* 0x0000000b2e2e7221 */ /* 0x100fe20000010000 */
[----:B------:R-:W-:Y:S02]  /*8900*/  HFMA2.BF16_V2 R47, R10, R47, -RZ ;  /* 0x0000002f0a2f7231 */ /* 0x000fe400003000ff */
[----:B------:R-:W-:Y:S01]  /*8910*/  HMUL2.BF16_V2 R7, R4, R7 ;  /* 0x0000000704077232 */ /* 0x000fe20000200000 */
[----:B------:R0:W5:Y:S01]  /*8920*/  LDG.E.CONSTANT R50, desc[UR8][R14.64+0x1a00] ;  /* 0x001a00080e327981 */ /* 0x000162000c1e9900 */
        /* <DEDUP_REMOVED lines=11> */
[----:B------:R-:W-:Y:S01]  /*89e0*/  HFMA2.BF16_V2 R48, R5, R6, -RZ ;  /* 0x0000000605307231 */ /* 0x000fe200003000ff */
[C---:B------:R-:W-:Y:S01]  /*89f0*/  PRMT R6, R7.reuse, 0x7610, R6 ;  /* 0x0000761007067816 */ /* 0x040fe20000000006 */
[----:B------:R0:W5:Y:S01]  /*8a00*/  LDG.E.CONSTANT R45, desc[UR8][R14.64+0x1a04] ;  /* 0x001a04080e2d7981 */ /* 0x000162000c1e9900 */
[----:B------:R-:W-:Y:S01]  /*8a10*/  FADD.FTZ R46, R46, R47 ;  /* 0x0000002f2e2e7221 */ /* 0x000fe20000010000 */
[----:B------:R-:W-:Y:S02]  /*8a20*/  PRMT R7, R7, 0x7632, R7 ;  /* 0x0000763207077816 */ /* 0x000fe40000000007 */
[----:B------:R-:W-:Y:S01]  /*8a30*/  PRMT R47, R48, 0x7610, R47 ;  /* 0x00007610302f7816 */ /* 0x000fe2000000002f */
[----:B------:R-:W-:Y:S01]  /*8a40*/  IMAD.U32 R6, R6, 0x10000, RZ ;  /* 0x0001000006067824 */ /* 0x000fe200078e00ff */
[----:B------:R-:W-:Y:S01]  /*8a50*/  PRMT R48, R48, 0x7632, R48 ;  /* 0x0000763230307816 */ /* 0x000fe20000000030 */
[----:B------:R-:W-:Y:S01]  /*8a60*/  FADD.FTZ R46, R11, R46 ;  /* 0x0000002e0b2e7221 */ /* 0x000fe20000010000 */
[----:B------:R-:W-:Y:S01]  /*8a70*/  SHF.L.U32 R7, R7, 0x10, RZ ;  /* 0x0000001007077819 */ /* 0x000fe200000006ff */
[----:B------:R-:W-:Y:S01]  /*8a80*/  IMAD.U32 R47, R47, 0x10000, RZ ;  /* 0x000100002f2f7824 */ /* 0x000fe200078e00ff */
[----:B------:R0:W5:Y:S01]  /*8a90*/  LDG.E.CONSTANT R11, desc[UR8][R14.64+0x1a08] ;  /* 0x001a08080e0b7981 */ /* 0x000162000c1e9900 */
[----:B------:R-:W-:-:S02]  /*8aa0*/  IMAD.U32 R48, R48, 0x10000, RZ ;  /* 0x0001000030307824 */ /* 0x000fc400078e00ff */
[----:B------:R-:W-:Y:S02]  /*8ab0*/  FADD.FTZ R7, R6, R7 ;  /* 0x0000000706077221 */ /* 0x000fe40000010000 */
[----:B------:R-:W-:Y:S02]  /*8ac0*/  FADD.FTZ R6, R47, R48 ;  /* 0x000000302f067221 */ /* 0x000fe40000010000 */
        /* <DEDUP_REMOVED lines=9> */
[----:B------:R-:W-:Y:S01]  /*8b60*/  VIADD R47, R41, 0x1 ;  /* 0x00000001292f7836 */ /* 0x000fe20000000000 */
[----:B------:R-:W-:-:S02]  /*8b70*/  PRMT R49, R48, 0x7632, R49 ;  /* 0x0000763230317816 */ /* 0x000fc40000000031 */
        /* <DEDUP_REMOVED lines=8> */
[----:B------:R-:W-:-:S02]  /*8c00*/  ISETP.GE.AND P1, PT, R8, UR7, PT ;  /* 0x0000000708007c0c */ /* 0x000fc4000bf26270 */
[----:B------:R-:W-:Y:S01]  /*8c10*/  ISETP.GE.AND P3, PT, R47, UR7, PT ;  /* 0x000000072f007c0c */ /* 0x000fe2000bf66270 */
[----:B------:R-:W-:Y:S01]  /*8c20*/  VIADD R47, R41, 0x4 ;  /* 0x00000004292f7836 */ /* 0x000fe20000000000 */
[----:B------:R-:W-:Y:S02]  /*8c30*/  PRMT R11, R11, 0x5410, R52 ;  /* 0x000054100b0b7816 */ /* 0x000fe40000000034 */
[----:B------:R-:W-:Y:S02]  /*8c40*/  SEL R48, R48, RZ, !P3 ;  /* 0x000000ff30307207 */ /* 0x000fe40005800000 */
[----:B------:R-:W-:Y:S01]  /*8c50*/  ISETP.GE.AND P4, PT, R47, UR7, PT ;  /* 0x000000072f007c0c */ /* 0x000fe2000bf86270 */
[----:B------:R-:W-:-:S03]  /*8c60*/  VIADD R47, R41, 0xfffffffe ;  /* 0xfffffffe292f7836 */ /* 0x000fc60000000000 */
[----:B------:R-:W-:Y:S02]  /*8c70*/  SEL R49, R49, RZ, !P4 ;  /* 0x000000ff31317207 */ /* 0x000fe40006000000 */
[----:B------:R-:W-:Y:S02]  /*8c80*/  ISETP.GE.AND P2, PT, R47, UR7, PT ;  /* 0x000000072f007c0c */ /* 0x000fe4000bf46270 */
[C---:B------:R-:W-:Y:S02]  /*8c90*/  PRMT R47, R50.reuse, 0x7632, R47 ;  /* 0x00007632322f7816 */ /* 0x040fe4000000002f */
[----:B------:R-:W-:Y:S02]  /*8ca0*/  SEL R50, R50, RZ, !P1 ;  /* 0x000000ff32327207 */ /* 0x000fe40004800000 */
[----:B------:R-:W-:Y:S02]  /*8cb0*/  SEL R47, R47, RZ, !P2 ;  /* 0x000000ff2f2f7207 */ /* 0x000fe40005000000 */
[----:B------:R-:W-:-:S02]  /*8cc0*/  PRMT R48, R48, 0x5410, R49 ;  /* 0x0000541030307816 */ /* 0x000fc40000000031 */
[----:B------:R-:W-:-:S07]  /*8cd0*/  PRMT R50, R50, 0x5410, R47 ;  /* 0x0000541032327816 */ /* 0x000fce000000002f */
.L_x_18405:
[----:B------:R-:W-:Y:S05]  /*8ce0*/  BSYNC.RECONVERGENT B2 ;  /* 0x0000000000027941 */ /* 0x000fea0003800200 */
.L_x_18404:
[----:B-----5:R-:W-:Y:S02]  /*8cf0*/  HMUL2.BF16_V2 R50, R9, R50 ;  /* 0x0000003209327232 */ /* 0x020fe40000200000 */
[----:B------:R-:W-:Y:S02]  /*8d00*/  HFMA2.BF16_V2 R49, R10, R45, -RZ ;  /* 0x0000002d0a317231 */ /* 0x000fe400003000ff */
[----:B------:R-:W-:Y:S01]  /*8d10*/  FADD.FTZ R7, R46, R7 ;  /* 0x000000072e077221 */ /* 0x000fe20000010000 */
[----:B------:R-:W-:Y:S01]  /*8d20*/  HFMA2.BF16_V2 R48, R5, R48, -RZ ;  /* 0x0000003005307231 */ /* 0x000fe200003000ff */
[C---:B------:R-:W-:Y:S02]  /*8d30*/  PRMT R47, R50.reuse, 0x7632, R47 ;  /* 0x00007632322f7816 */ /* 0x040fe4000000002f */
[----:B------:R-:W-:Y:S02]  /*8d40*/  PRMT R45, R50, 0x7610, R45 ;  /* 0x00007610322d7816 */ /* 0x000fe4000000002d */
[----:B------:R-:W-:Y:S01]  /*8d50*/  PRMT R50, R49, 0x7632, R50 ;  /* 0x0000763231327816 */ /* 0x000fe20000000032 */
[----:B------:R-:W-:Y:S01]  /*8d60*/  IMAD.U32 R52, R47, 0x10000, RZ ;  /* 0x000100002f347824 */ /* 0x000fe200078e00ff */
[----:B------:R-:W-:Y:S01]  /*8d70*/  SHF.L.U32 R45, R45, 0x10, RZ ;  /* 0x000000102d2d7819 */ /* 0x000fe200000006ff */
[----:B------:R-:W-:Y:S01]  /*8d80*/  HMUL2.BF16_V2 R47, R4, R11 ;  /* 0x0000000b042f7232 */ /* 0x000fe20000200000 */
[----:B------:R-:W-:Y:S01]  /*8d90*/  SHF.L.U32 R50, R50, 0x10, RZ ;  /* 0x0000001032327819 */ /* 0x000fe200000006ff */
[----:B------:R-:W-:-:S02]  /*8da0*/  IMAD.U32 R49, R49, 0x10000, RZ ;  /* 0x0001000031317824 */ /* 0x000fc400078e00ff */
[----:B------:R-:W-:Y:S01]  /*8db0*/  FADD.FTZ R11, R45, R52 ;  /* 0x000000342d0b7221 */ /* 0x000fe20000010000 */
[----:B------:R-:W-:Y:S01]  /*8dc0*/  PRMT R45, R47, 0x7610, R45 ;  /* 0x000076102f2d7816 */ /* 0x000fe2000000002d */
[----:B------:R-:W-:Y:S01]  /*8dd0*/  FADD.FTZ R50, R49, R50 ;  /* 0x0000003231327221 */ /* 0x000fe20000010000 */
[----:B------:R-:W-:-:S03]  /*8de0*/  PRMT R47, R47, 0x7632, R47 ;  /* 0x000076322f2f7816 */ /* 0x000fc6000000002f */
[----:B------:R-:W-:Y:S01]  /*8df0*/  FADD.FTZ R50, R11, R50 ;  /* 0x000000320b327221 */ /* 0x000fe20000010000 */
[----:B------:R-:W-:Y:S01]  /*8e00*/  IMAD.U32 R45, R45, 0x10000, RZ ;  /* 0x000100002d2d7824 */ /* 0x000fe200078e00ff */
[C---:B------:R-:W-:Y:S01]  /*8e10*/  PRMT R11, R48.reuse, 0x7610, R11 ;  /* 0x00007610300b7816 */ /* 0x040fe2000000000b */
[----:B------:R-:W-:Y:S01]  /*8e20*/  IMAD.U32 R52, R47, 0x10000, RZ ;  /* 0x000100002f347824 */ /* 0x000fe200078e00ff */
[----:B------:R-:W-:Y:S02]  /*8e30*/  PRMT R47, R48, 0x7632, R47 ;  /* 0x00007632302f7816 */ /* 0x000fe4000000002f */
[----:B------:R-:W-:Y:S01]  /*8e40*/  SHF.L.U32 R11, R11, 0x10, RZ ;  /* 0x000000100b0b7819 */ /* 0x000fe200000006ff */
[----:B------:R-:W-:Y:S02]  /*8e50*/  FADD.FTZ R45, R45, R52 ;  /* 0x000000342d2d7221 */ /* 0x000fe40000010000 */
[----:B------:R-:W-:Y:S02]  /*8e60*/  IMAD.U32 R48, R47, 0x10000, RZ ;  /* 0x000100002f307824 */ /* 0x000fe400078e00ff */
[----:B------:R-:W-:Y:S01]  /*8e70*/  FADD.FTZ R46, R50, R45 ;  /* 0x0000002d322e7221 */ /* 0x000fe20000010000 */
[----:B------:R0:W5:Y:S01]  /*8e80*/  LDG.E.CONSTANT R47, desc[UR8][R14.64+0x1c04] ;  /* 0x001c04080e2f7981 */ /* 0x000162000c1e9900 */
[----:B------:R-:W-:-:S03]  /*8e90*/  FADD.FTZ R11, R11, R48 ;  /* 0x000000300b0b7221 */ /* 0x000fc60000010000 */
        /* <DEDUP_REMOVED lines=26> */
[----:B------:R-:W-:Y:S02]  /*9040*/  SEL R49, R49, RZ, !P2 ;  /* 0x000000ff31317207 */ /* 0x000fe40005000000 */
[----:B------:R-:W-:Y:S02]  /*9050*/  ISETP.GE.AND P1, PT, R8, UR7, PT ;  /* 0x0000000708007c0c */ /* 0x000fe4000bf26270 */
[----:B------:R-:W-:Y:S01]  /*9060*/  PRMT R48, R48, 0x5410, R49 ;  /* 0x0000541030307816 */ /* 0x000fe20000000031 */
[----:B------:R-:W-:-:S05]  /*9070*/  VIADD R49, R41, 0xfffffffe ;  /* 0xfffffffe29317836 */ /* 0x000fca0000000000 */
[----:B------:R-:W-:Y:S02]  /*9080*/  ISETP.GE.AND P2, PT, R49, UR7, PT ;  /* 0x0000000731007c0c */ /* 0x000fe4000bf46270 */
[C---:B------:R-:W-:Y:S02]  /*9090*/  PRMT R49, R50.reuse, 0x7632, R49 ;  /* 0x0000763232317816 */ /* 0x040fe40000000031 */
[----:B------:R-:W-:Y:S02]  /*90a0*/  SEL R50, R50, RZ, !P1 ;  /* 0x000000ff32327207 */ /* 0x000fe40004800000 */
[----:B------:R-:W-:-:S04]  /*90b0*/  SEL R49, R49, RZ, !P2 ;  /* 0x000000ff31317207 */ /* 0x000fc80005000000 */
[----:B------:R-:W-:-:S07]  /*90c0*/  PRMT R50, R50, 0x5410, R49 ;  /* 0x0000541032327816 */ /* 0x000fce0000000031 */
.L_x_18407:
[----:B------:R-:W-:Y:S05]  /*90d0*/  BSYNC.RECONVERGENT B2 ;  /* 0x0000000000027941 */ /* 0x000fea0003800200 */
.L_x_18406:
[----:B-----5:R-:W-:Y:S02]  /*90e0*/  HMUL2.BF16_V2 R49, R9, R50 ;  /* 0x0000003209317232 */ /* 0x020fe40000200000 */
[----:B------:R-:W-:Y:S02]  /*90f0*/  HFMA2.BF16_V2 R51, R10, R47, -RZ ;  /* 0x0000002f0a337231 */ /* 0x000fe400003000ff */
[----:B------:R-:W-:Y:S01]  /*9100*/  HMUL2.BF16_V2 R45, R4, R45 ;  /* 0x0000002d042d7232 */ /* 0x000fe20000200000 */
[C---:B------:R-:W-:Y:S01]  /*9110*/  PRMT R50, R49.reuse, 0x7632, R50 ;  /* 0x0000763231327816 */ /* 0x040fe20000000032 */
[----:B------:R-:W-:-:S03]  /*9120*/  IMAD.U32 R49, R49, 0x10000, RZ ;  /* 0x0001000031317824 */ /* 0x000fc600078e00ff */
[----:B------:R-:W-:-:S05]  /*9130*/  SHF.L.U32 R50, R50, 0x10, RZ ;  /* 0x0000001032327819 */ /* 0x000fca00000006ff */
[--C-:B------:R-:W-:Y:S01]  /*9140*/  FADD.FTZ R47, R49, R50.reuse ;  /* 0x00000032312f7221 */ /* 0x100fe20000010000 */
[C---:B------:R-:W-:Y:S02]  /*9150*/  PRMT R49, R51.reuse, 0x7610, R49 ;  /* 0x0000761033317816 */ /* 0x040fe40000000031 */
[----:B------:R-:W-:Y:S01]  /*9160*/  PRMT R50, R51, 0x7632, R50 ;  /* 0x0000763233327816 */ /* 0x000fe20000000032 */
[----:B------:R-:W-:Y:S02]  /*9170*/  HFMA2.BF16_V2 R51, R5, R48, -RZ ;  /* 0x0000003005337231 */ /* 0x000fe400003000ff */
[----:B------:R-:W-:Y:S02]  /*9180*/  IMAD.U32 R49, R49, 0x10000, RZ ;  /* 0x0001000031317824 */ /* 0x000fe400078e00ff */
[----:B------:R-:W-:-:S04]  /*9190*/  IMAD.U32 R50, R50, 0x10000, RZ ;  /* 0x0001000032327824 */ /* 0x000fc800078e00ff */
[----:B------:R-:W-:Y:S01]  /*91a0*/  FADD.FTZ R50, R49, R50 ;  /* 0x0000003231327221 */ /* 0x000fe20000010000 */
[C---:B------:R-:W-:Y:S02]  /*91b0*/  PRMT R49, R45.reuse, 0x7632, R49 ;  /* 0x000076322d317816 */ /* 0x040fe40000000031 */
[----:B------:R-:W-:-:S03]  /*91c0*/  SHF.L.U32 R45, R45, 0x10, RZ ;  /* 0x000000102d2d7819 */ /* 0x000fc600000006ff */
[----:B------:R-:W-:Y:S02]  /*91d0*/  IMAD.U32 R52, R49, 0x10000, RZ ;  /* 0x0001000031347824 */ /* 0x000fe400078e00ff */
[----:B------:R-:W-:Y:S01]  /*91e0*/  FADD.FTZ R49, R47, R50 ;  /* 0x000000322f317221 */ /* 0x000fe20000010000 */
[----:B------:R-:W-:Y:S01]  /*91f0*/  PRMT R47, R51, 0x7632, R47 ;  /* 0x00007632332f7816 */ /* 0x000fe2000000002f */
[----:B------:R-:W-:Y:S01]  /*9200*/  FADD.FTZ R48, R45, R52 ;  /* 0x000000342d307221 */ /* 0x000fe20000010000 */
[----:B------:R-:W-:Y:S01]  /*9210*/  PRMT R45, R51, 0x7610, R45 ;  /* 0x00007610332d7816 */ /* 0x000fe2000000002d */
[----:B------:R0:W5:Y:S01]  /*9220*/  LDG.E.CONSTANT R52, desc[UR8][R14.64+0x1e00] ;  /* 0x001e00080e347981 */ /* 0x000162000c1e9900 */
[----:B------:R-:W-:Y:S01]  /*9230*/  SHF.L.U32 R50, R47, 0x10, RZ ;  /* 0x000000102f327819 */ /* 0x000fe200000006ff */
[----:B------:R-:W-:Y:S02]  /*9240*/  FADD.FTZ R48, R49, R48 ;  /* 0x0000003031307221 */ /* 0x000fe40000010000 */
[----:B------:R-:W-:Y:S01]  /*9250*/  IMAD.U32 R45, R45, 0x10000, RZ ;  /* 0x000100002d2d7824 */ /* 0x000fe200078e00ff */
[----:B------:R0:W5:Y:S03]  /*9260*/  LDG.E.CONSTANT R49, desc[UR8][R14.64+0x1e04] ;  /* 0x001e04080e317981 */ /* 0x000166000c1e9900 */
[----:B------:R-:W-:Y:S01]  /*9270*/  FADD.FTZ R45, R45, R50 ;  /* 0x000000322d2d7221 */ /* 0x000fe20000010000 */
[----:B------:R0:W5:Y:S04]  /*9280*/  LDG.E.CONSTANT R47, desc[UR8][R14.64+0x1e08] ;  /* 0x001e08080e2f7981 */ /* 0x000168000c1e9900 */
[----:B------:R0:W5:Y:S01]  /*9290*/  LDG.E.CONSTANT R50, desc[UR8][R14.64+0x1e0c] ;  /* 0x001e0c080e327981 */ /* 0x000162000c1e9900 */
[----:B------:R-:W-:Y:S04]  /*92a0*/  BSSY.RECONVERGENT B2, `(.L_x_18408) ;  /* 0x0000020000027945 */ /* 0x000fe80003800200 */
[----:B------:R-:W-:Y:S05]  /*92b0*/  @P0 BRA `(.L_x_18409) ;  /* 0x0000000000780947 */ /* 0x000fea0003800000 */
[----:B------:R-:W-:Y:S01]  /*92c0*/  ISETP.GE.AND P0, PT, R8, UR7, PT ;  /* 0x0000000708007c0c */ /* 0x000fe2000bf06270 */
[C---:B------:R-:W-:Y:S01]  /*92d0*/  VIADD R8, R41.reuse, 0xfffffffe ;  /* 0xfffffffe29087836 */ /* 0x040fe20000000000 */
[----:B------:R-:W-:Y:S02]  /*92e0*/  ISETP.GE.AND P3, PT, R41, UR7, PT ;  /* 0x0000000729007c0c */ /* 0x000fe4000bf66270 */
[----:B012345:R-:W-:Y:S02]  /*92f0*/  PRMT R14, R49, 0x7632, R14 ;  /* 0x00007632310e7816 */ /* 0x03ffe4000000000e */
[----:B------:R-:W-:Y:S01]  /*9300*/  ISETP.GE.AND P1, PT, R8, UR7, PT ;  /* 0x0000000708007c0c */ /* 0x000fe2000bf26270 */
[----:B------:R-:W-:Y:S01]  /*9310*/  VIADD R8, R41, 0xffffffff ;  /* 0xffffffff29087836 */ /* 0x000fe20000000000 */
[----:B------:R-:W-:-:S04]  /*9320*/  SEL R14, R14, RZ, !P3 ;  /* 0x000000ff0e0e7207 */ /* 0x000fc80005800000 */
[----:B------:R-:W-:Y:S02]  /*9330*/  ISETP.GE.AND P2, PT, R8, UR7, PT ;  /* 0x0000000708007c0c */ /* 0x000fe4000bf46270 */
[C---:B------:R-:W-:Y:S02]  /*9340*/  PRMT R8, R52.reuse, 0x7632, R8 ;  /* 0x0000763234087816 */ /* 0x040fe40000000008 */
[----:B------:R-:W-:Y:S02]  /*9350*/  SEL R52, R52, RZ, !P0 ;  /* 0x000000ff34347207 */ /* 0x000fe40004000000 */
[----:B------:R-:W-:Y:S02]  /*9360*/  SEL R15, R8, RZ, !P1 ;  /* 0x000000ff080f7207 */ /* 0x000fe40004800000 */
[----:B------:R-:W-:Y:S02]  /*9370*/  IADD3 R8, PT, PT, R41, 0x1, RZ ;  /* 0x0000000129087810 */ /* 0x000fe40007ffe0ff */
[----:B------:R-:W-:-:S02]  /*9380*/  SEL R49, R49, RZ, !P2 ;  /* 0x000000ff31317207 */ /* 0x000fc40005000000 */
[----:B------:R-:W-:Y:S01]  /*9390*/  ISETP.GE.AND P0, PT, R8, UR7, PT ;  /* 0x0000000708007c0c */ /* 0x000fe2000bf06270 */
[----:B------:R-:W-:Y:S01]  /*93a0*/  VIADD R8, R41, 0x2 ;  /* 0x0000000229087836 */ /* 0x000fe20000000000 */
[----:B------:R-:W-:Y:S02]  /*93b0*/  PRMT R49, R49, 0x5410, R14 ;  /* 0x0000541031317816 */ /* 0x000fe4000000000e */
[C---:B------:R-:W-:Y:S02]  /*93c0*/  IADD3 R14, PT, PT, R41.reuse, 0x4, RZ ;  /* 0x00000004290e7810 */ /* 0x040fe40007ffe0ff */
[----:B------:R-:W-:Y:S01]  /*93d0*/  ISETP.GE.AND P1, PT, R8, UR7, PT ;  /* 0x0000000708007c0c */ /* 0x000fe2000bf26270 */
[----:B------:R-:W-:Y:S01]  /*93e0*/  VIADD R8, R41, 0x3 ;  /* 0x0000000329087836 */ /* 0x000fe20000000000 */
[----:B------:R-:W-:-:S04]  /*93f0*/  PRMT R52, R52, 0x5410, R15 ;  /* 0x0000541034347816 */ /* 0x000fc8000000000f */
[----:B------:R-:W-:Y:S02]  /*9400*/  ISETP.GE.AND P2, PT, R8, UR7, PT ;  /* 0x0000000708007c0c */ /* 0x000fe4000bf46270 */
[C---:B------:R-:W-:Y:S02]  /*9410*/  PRMT R8, R47.reuse, 0x7632, R8 ;  /* 0x000076322f087816 */ /* 0x040fe40000000008 */
[----:B------:R-:W-:Y:S02]  /*9420*/  SEL R47, R47, RZ, !P0 ;  /* 0x000000ff2f2f7207 */ /* 0x000fe40004000000 */
[----:B------:R-:W-:Y:S02]  /*9430*/  SEL R8, R8, RZ, !P1 ;  /* 0x000000ff08087207 */ /* 0x000fe40004800000 */
[----:B------:R-:W-:Y:S02]  /*9440*/  ISETP.GE.AND P0, PT, R14, UR7, PT ;  /* 0x000000070e007c0c */ /* 0x000fe4000bf06270 */
[----:B------:R-:W-:-:S02]  /*9450*/  PRMT R47, R47, 0x5410, R8 ;  /* 0x000054102f2f7816 */ /* 0x000fc40000000008 */
[C---:B------:R-:W-:Y:S02]  /*9460*/  PRMT R8, R50.reuse, 0x7632, R8 ;  /* 0x0000763232087816 */ /* 0x040fe40000000008 */
[----:B------:R-:W-:Y:S02]  /*9470*/  SEL R50, R50, RZ, !P2 ;  /* 0x000000ff32327207 */ /* 0x000fe40005000000 */
[----:B------:R-:W-:-:S04]  /*9480*/  SEL R15, R8, RZ, !P0 ;  /* 0x000000ff080f7207 */ /* 0x000fc80004000000 */
[----:B------:R-:W-:-:S07]  /*9490*/  PRMT R50, R50, 0x5410, R15 ;  /* 0x0000541032327816 */ /* 0x000fce000000000f */
.L_x_18409:
[----:B------:R-:W-:Y:S05]  /*94a0*/  BSYNC.RECONVERGENT B2 ;  /* 0x0000000000027941 */ /* 0x000fea0003800200 */
.L_x_18408:
[----:B-----5:R-:W-:Y:S02]  /*94b0*/  HMUL2.BF16_V2 R8, R9, R52 ;  /* 0x0000003409087232 */ /* 0x020fe40000200000 */
[----:B------:R-:W-:Y:S02]  /*94c0*/  HFMA2.BF16_V2 R10, R10, R49, -RZ ;  /* 0x000000310a0a7231 */ /* 0x000fe400003000ff */
[----:B------:R-:W-:Y:S02]  /*94d0*/  HMUL2.BF16_V2 R47, R4, R47 ;  /* 0x0000002f042f7232 */ /* 0x000fe40000200000 */
[----:B------:R-:W-:Y:S02]  /*94e0*/  HFMA2.BF16_V2 R50, R5, R50, -RZ ;  /* 0x0000003205327231 */ /* 0x000fe400003000ff */
[----:B------:R-:W-:Y:S01]  /*94f0*/  FADD.FTZ R6, R7, R6 ;  /* 0x0000000607067221 */ /* 0x000fe20000010000 */
[C---:B------:R-:W-:Y:S01]  /*9500*/  PRMT R9, R8.reuse, 0x7632, R9 ;  /* 0x0000763208097816 */ /* 0x040fe20000000009 */
[----:B------:R-:W-:Y:S01]  /*9510*/  IMAD.U32 R8, R8, 0x10000, RZ ;  /* 0x0001000008087824 */ /* 0x000fe200078e00ff */
[----:B------:R-:W-:Y:S01]  /*9520*/  PRMT R5, R47, 0x7610, R5 ;  /* 0x000076102f057816 */ /* 0x000fe20000000005 */
[----:B------:R-:W-:Y:S01]  /*9530*/  FADD.FTZ R46, R46, R11 ;  /* 0x0000000b2e2e7221 */ /* 0x000fe20000010000 */
[----:B------:R-:W-:Y:S01]  /*9540*/  FADD.FTZ R45, R48, R45 ;  /* 0x0000002d302d7221 */ /* 0x000fe20000010000 */
[----:B------:R-:W-:-:S02]  /*9550*/  IMAD.U32 R9, R9, 0x10000, RZ ;  /* 0x0001000009097824 */ /* 0x000fc400078e00ff */
[----:B------:R-:W-:Y:S01]  /*9560*/  FADD.FTZ R23, R23, R6 ;  /* 0x0000000617177221 */ /* 0x000fe20000010000 */
[----:B------:R-:W-:Y:S02]  /*9570*/  IMAD.U32 R5, R5, 0x10000, RZ ;  /* 0x0001000005057824 */ /* 0x000fe400078e00ff */
[----:B------:R-:W-:Y:S01]  /*9580*/  FADD.FTZ R21, R21, R46 ;  /* 0x0000002e15157221 */ /* 0x000fe20000010000 */
[----:B------:R-:W-:Y:S01]  /*9590*/  FADD.FTZ R4, R8, R9 ;  /* 0x0000000908047221 */ /* 0x000fe20000010000 */
[----:B------:R-:W-:Y:S01]  /*95a0*/  PRMT R8, R10, 0x7610, R8 ;  /* 0x000076100a087816 */ /* 0x000fe20000000008 */
[----:B------:R-:W-:Y:S01]  /*95b0*/  FADD.FTZ R20, R20, R45 ;  /* 0x0000002d14147221 */ /* 0x000fe20000010000 */
[----:B------:R-:W-:Y:S02]  /*95c0*/  PRMT R9, R10, 0x7632, R9 ;  /* 0x000076320a097816 */ /* 0x000fe40000000009 */
[----:B------:R-:W-:Y:S02]  /*95d0*/  PRMT R10, R47, 0x7632, R10 ;  /* 0x000076322f0a7816 */ /* 0x000fe4000000000a */
[----:B01234-:R-:W-:Y:S01]  /*95e0*/  SHF.L.U32 R14, R8, 0x10, RZ ;  /* 0x00000010080e7819 */ /* 0x01ffe200000006ff */
[----:B------:R-:W-:Y:S01]  /*95f0*/  IMAD.U32 R15, R9, 0x10000, RZ ;  /* 0x00010000090f7824 */ /* 0x000fe200078e00ff */
[----:B------:R-:W-:-:S02]  /*9600*/  PRMT R8, R50, 0x7610, R8 ;  /* 0x0000761032087816 */ /* 0x000fc40000000008 */
[----:B------:R-:W-:Y:S01]  /*9610*/  PRMT R9, R50, 0x7632, R9 ;  /* 0x0000763232097816 */ /* 0x000fe20000000009 */
[----:B------:R-:W-:Y:S01]  /*9620*/  FADD.FTZ R15, R14, R15 ;  /* 0x0000000f0e0f7221 */ /* 0x000fe20000010000 */
[----:B------:R-:W-:Y:S01]  /*9630*/  SHF.L.U32 R10, R10, 0x10, RZ ;  /* 0x000000100a0a7819 */ /* 0x000fe200000006ff */
[----:B------:R-:W-:Y:S02]  /*9640*/  IMAD.U32 R8, R8, 0x10000, RZ ;  /* 0x0001000008087824 */ /* 0x000fe400078e00ff */
[----:B------:R-:W-:Y:S02]  /*9650*/  IMAD.U32 R9, R9, 0x10000, RZ ;  /* 0x0001000009097824 */ /* 0x000fe400078e00ff */
[----:B------:R-:W-:Y:S01]  /*9660*/  FADD.FTZ R4, R4, R15 ;  /* 0x0000000f04047221 */ /* 0x000fe20000010000 */
[----:B------:R-:W-:Y:S01]  /*9670*/  FADD.FTZ R5, R5, R10 ;  /* 0x0000000a05057221 */ /* 0x000fe20000010000 */
[----:B------:R-:W-:-:S03]  /*9680*/  FADD.FTZ R9, R8, R9 ;  /* 0x0000000908097221 */ /* 0x000fc60000010000 */
[----:B------:R-:W-:-:S04]  /*9690*/  FADD.FTZ R4, R4, R5 ;  /* 0x0000000504047221 */ /* 0x000fc80000010000 */
[----:B------:R-:W-:-:S04]  /*96a0*/  FADD.FTZ R4, R4, R9 ;  /* 0x0000000904047221 */ /* 0x000fc80000010000 */
[----:B------:R-:W-:-:S07]  /*96b0*/  FADD.FTZ R19, R19, R4 ;  /* 0x0000000413137221 */ /* 0x000fce0000010000 */
.L_x_18377:
[----:B--23--:R-:W-:Y:S05]  /*96c0*/  BSYNC.RECONVERGENT B0 ;  /* 0x0000000000007941 */ /* 0x00cfea0003800200 */
.L_x_18376:
[----:B------:R-:W-:Y:S01]  /*96d0*/  IADD3 R4, PT, PT, R37, 0x3, RZ ;  /* 0x0000000325047810 */ /* 0x000fe20007ffe0ff */
[----:B------:R-:W-:Y:S01]  /*96e0*/  VIADD R44, R44, 0x4 ;  /* 0x000000042c2c7836 */ /* 0x000fe20000000000 */
[----:B------:R-:W-:Y:S01]  /*96f0*/  IADD3 R16, P1, PT, R16, 0x10, RZ ;  /* 0x0000001010107810 */ /* 0x000fe20007f3e0ff */
[----:B------:R-:W-:Y:S01]  /*9700*/  VIADD R41, R41, 0x40 ;  /* 0x0000004029297836 */ /* 0x000fe20000000000 */
[----:B------:R-:W-:Y:S01]  /*9710*/  ISETP.GE.AND P0, PT, R4, UR5, PT ;  /* 0x0000000504007c0c */ /* 0x000fe2000bf06270 */
[----:B------:R-:W-:Y:S01]  /*9720*/  VIADD R18, R18, 0x100 ;  /* 0x0000010012127836 */ /* 0x000fe20000000000 */
[----:B------:R-:W-:Y:S01]  /*9730*/  IADD3 R37, PT, PT, R37, 0x4, RZ ;  /* 0x0000000425257810 */ /* 0x000fe20007ffe0ff */
[----:B------:R-:W-:Y:S01]  /*9740*/  VIADD R38, R38, 0x40 ;  /* 0x0000004026267836 */ /* 0x000fe20000000000 */
[----:B------:R-:W-:-:S09]  /*9750*/  IADD3.X R17, PT, PT, RZ, R17, RZ, P1, !PT ;  /* 0x00000011ff117210 */ /* 0x000fd20000ffe4ff */
[----:B------:R-:W-:Y:S05]  /*9760*/  @!P0 BRA `(.L_x_18410) ;  /* 0xffffffb800f88947 */ /* 0x000fea000383ffff */
.L_x_18375:
[----:B--23--:R-:W-:Y:S05]  /*9770*/  BSYNC.RECONVERGENT B1 ;  /* 0x0000000000017941 */ /* 0x00cfea0003800200 */
.L_x_18374:
[----:B------:R-:W2:Y:S01]  /*9780*/  SHFL.BFLY PT, R4, R33, 0x1, 0x1f ;  /* 0x0c201f0021047f89 */ /* 0x000ea200000e0000 */
[----:B------:R-:W-:Y:S01]  /*9790*/  LOP3.LUT R22, R2, 0x1, RZ, 0xc0, !PT ;  /* 0x0000000102167812 */ /* 0x000fe200078ec0ff */
[----:B------:R-:W-:Y:S01]  /*97a0*/  BSSY.RECONVERGENT B0, `(.L_x_18411) ;  /* 0x000003c000007945 */ /* 0x000fe20003800200 */
[----:B------:R-:W-:Y:S01]  /*97b0*/  SHF.R.U32.HI R36, RZ, 0x1, R36 ;  /* 0x00000001ff247819 */ /* 0x000fe20000011624 */
[----:B------:R-:W3:Y:S01]  /*97c0*/  SHFL.BFLY PT, R3, R40, 0x1, 0x1f ;  /* 0x0c201f0028037f89 */ /* 0x000ee200000e0000 */
[----:B------:R-:W-:-:S03]  /*97d0*/  ISETP.NE.AND P0, PT, R22, RZ, PT ;  /* 0x000000ff1600720c */ /* 0x000fc60003f05270 */
[----:B------:R-:W4:Y:S01]  /*97e0*/  SHFL.BFLY PT, R5, R34, 0x1, 0x1f ;  /* 0x0c201f0022057f89 */ /* 0x000f2200000e0000 */
[----:B------:R-:W-:-:S03]  /*97f0*/  IMAD R35, R35, 0x100, R36 ;  /* 0x0000010023237824 */ /* 0x000fc600078e0224 */
[----:B------:R-:W5:Y:S04]  /*9800*/  SHFL.BFLY PT, R7, R32, 0x1, 0x1f ;  /* 0x0c201f0020077f89 */ /* 0x000f6800000e0000 */
[----:B01----:R-:W0:Y:S04]  /*9810*/  SHFL.BFLY PT, R8, R31, 0x1, 0x1f ;  /* 0x0c201f001f087f89 */ /* 0x003e2800000e0000 */
[----:B------:R-:W1:Y:S04]  /*9820*/  SHFL.BFLY PT, R9, R30, 0x1, 0x1f ;  /* 0x0c201f001e097f89 */ /* 0x000e6800000e0000 */
[----:B------:R-:W1:Y:S01]  /*9830*/  SHFL.BFLY PT, R10, R29, 0x1, 0x1f ;  /* 0x0c201f001d0a7f89 */ /* 0x000e6200000e0000 */
[----:B--2---:R-:W-:Y:S01]  /*9840*/  FADD.FTZ R33, R4, R33 ;  /* 0x0000002104217221 */ /* 0x004fe20000010000 */
[----:B------:R-:W-:-:S02]  /*9850*/  LOP3.LUT R4, R2, 0x3c0, RZ, 0xc0, !PT ;  /* 0x000003c002047812 */ /* 0x000fc400078ec0ff */
        /* <DEDUP_REMOVED lines=12> */
[----:B------:R-:W-:-:S03]  /*9920*/  FADD.FTZ R29, R10, R29 ;  /* 0x0000001d0a1d7221 */ /* 0x000fc60000010000 */
[----:B------:R-:W1:Y:S01]  /*9930*/  SHFL.BFLY PT, R18, R21, 0x1, 0x1f ;  /* 0x0c201f0015127f89 */ /* 0x000e6200000e0000 */
[----:B--2---:R-:W-:-:S03]  /*9940*/  FADD.FTZ R28, R11, R28 ;  /* 0x0000001c0b1c7221 */ /* 0x004fc60000010000 */
[----:B------:R-:W2:Y:S01]  /*9950*/  SHFL.BFLY PT, R17, R20, 0x1, 0x1f ;  /* 0x0c201f0014117f89 */ /* 0x000ea200000e0000 */
[----:B---3--:R-:W-:-:S03]  /*9960*/  FADD.FTZ R27, R12, R27 ;  /* 0x0000001b0c1b7221 */ /* 0x008fc60000010000 */
[----:B------:R-:W3:Y:S01]  /*9970*/  SHFL.BFLY PT, R6, R19, 0x1, 0x1f ;  /* 0x0c201f0013067f89 */ /* 0x000ee200000e0000 */
[----:B----4-:R-:W-:Y:S01]  /*9980*/  FADD.FTZ R26, R13, R26 ;  /* 0x0000001a0d1a7221 */ /* 0x010fe20000010000 */
[----:B------:R-:W-:Y:S01]  /*9990*/  BAR.SYNC.DEFER_BLOCKING 0x0 ;  /* 0x0000000000007b1d */ /* 0x000fe20000010000 */
[----:B-----5:R-:W-:Y:S01]  /*99a0*/  FADD.FTZ R25, R14, R25 ;  /* 0x000000190e197221 */ /* 0x020fe20000010000 */
[----:B0-----:R-:W-:Y:S01]  /*99b0*/  FADD.FTZ R24, R15, R24 ;  /* 0x000000180f187221 */ /* 0x001fe20000010000 */
[----:B-1----:R-:W-:Y:S01]  /*99c0*/  FADD.FTZ R23, R16, R23 ;  /* 0x0000001710177221 */ /* 0x002fe20000010000 */
        /* <DEDUP_REMOVED lines=25> */
.L_x_18412:
[----:B------:R-:W-:Y:S05]  /*9b60*/  BSYNC.RECONVERGENT B0 ;  /* 0x0000000000007941 */ /* 0x000fea0003800200 */
.L_x_18411:
        /* <DEDUP_REMOVED lines=45> */
.L_x_18414:
[----:B------:R-:W-:Y:S05]  /*9e40*/  BSYNC.RECONVERGENT B0 ;  /* 0x0000000000007941 */ /* 0x000fea0003800200 */
.L_x_18413:
        /* <DEDUP_REMOVED lines=20> */
.L_x_18416:
[----:B------:R-:W-:Y:S05]  /*9f90*/  BSYNC.RECONVERGENT B0 ;  /* 0x0000000000007941 */ /* 0x000fea0003800200 */
.L_x_18415:
        /* <DEDUP_REMOVED lines=35> */
.L_x_18418:
[----:B------:R-:W-:Y:S05]  /*a1d0*/  BSYNC.RECONVERGENT B0 ;  /* 0x0000000000007941 */ /* 0x000fea0003800200 */
.L_x_18417:
        /* <DEDUP_REMOVED lines=15> */
[----:B------:R-:W-:-:S02]  /*a2d0*/  F2FP.BF16.F32.PACK_AB R28, R28, R29 ;  /* 0x0000001d1c1c723e */ /* 0x000fc400000010ff */
[----:B------:R-:W-:Y:S02]  /*a2e0*/  PRMT R6, R30, 0x7632, R6 ;  /* 0x000076321e067816 */ /* 0x000fe40000000006 */
[----:B------:R-:W-:Y:S02]  /*a2f0*/  F2FP.BF16.F32.PACK_AB R26, R26, R27 ;  /* 0x0000001b1a1a723e */ /* 0x000fe400000010ff */
[----:B------:R-:W-:Y:S02]  /*a300*/  F2FP.BF16.F32.PACK_AB R24, R24, R25 ;  /* 0x000000191818723e */ /* 0x000fe400000010ff */
[----:B------:R-:W-:Y:S02]  /*a310*/  F2FP.BF16.F32.PACK_AB R4, R4, R23 ;  /* 0x000000170404723e */ /* 0x000fe400000010ff */
[----:B------:R-:W-:Y:S02]  /*a320*/  F2FP.BF16.F32.PACK_AB R19, R19, R20 ;  /* 0x000000141313723e */ /* 0x000fe400000010ff */
[----:B------:R-:W-:-:S02]  /*a330*/  PRMT R7, R26, 0x7632, R7 ;  /* 0x000076321a077816 */ /* 0x000fc40000000007 */
[----:B------:R-:W-:Y:S01]  /*a340*/  PRMT R8, R19, 0x7632, R8 ;  /* 0x0000763213087816 */ /* 0x000fe20000000008 */
[----:B--2---:R-:W-:Y:S01]  /*a350*/  USHF.L.U32 UR4, UR4, 0x8, URZ ;  /* 0x0000000804047899 */ /* 0x004fe200080006ff */
[----:B-1----:R-:W-:-:S05]  /*a360*/  SHF.R.U32.HI R5, RZ, 0x1, R5 ;  /* 0x00000001ff057819 */ /* 0x002fca0000011605 */
        /* <DEDUP_REMOVED lines=26> */
.L_x_18351:
[----:B------:R-:W-:Y:S01]  /*a510*/  BSSY B2, `(.L_x_18419) ;  /* 0x0000007000027945 */ /* 0x000fe20003800000 */
[----:B------:R-:W-:Y:S01]  /*a520*/  MOV R15, 0x1 ;  /* 0x00000001000f7802 */ /* 0x000fe20000000f00 */
[----:B------:R-:W-:Y:S02]  /*a530*/  IMAD.MOV.U32 R16, RZ, RZ, 0x1f ;  /* 0x0000001fff107424 */ /* 0x000fe400078e00ff */
[----:B------:R-:W-:-:S07]  /*a540*/  IMAD.MOV.U32 R13, RZ, RZ, -0x1 ;  /* 0xffffffffff0d7424 */ /* 0x000fce00078e00ff */
[----:B------:R-:W-:Y:S05]  /*a550*/  WARPSYNC.COLLECTIVE R13, `(.L_x_18420) ;  /* 0x000000000d087348 */ /* 0x000fea0003c00000 */
[----:B------:R0:W1:Y:S02]  /*a560*/  SHFL.BFLY P2, R14, R12, R15, R16 ;  /* 0x0c00000f0c0e7389 */ /* 0x0000640000040010 */
[----:B01----:R-:W-:Y:S05]  /*a570*/  ENDCOLLECTIVE ;  /* 0x000000000000791b */ /* 0x003fea0003800000 */
.L_x_18420:
[----:B------:R-:W-:Y:S05]  /*a580*/  BSYNC B2 ;  /* 0x0000000000027941 */ /* 0x000fea0003800000 */
.L_x_18419:
[----:B------:R-:W-:Y:S01]  /*a590*/  MOV R13, R14 ;  /* 0x0000000e000d7202 */ /* 0x000fe20000000f00 */
[----:B------:R-:W-:Y:S06]  /*a5a0*/  BRA `(.L_x_18421) ;  /* 0xffffff8c00947947 */ /* 0x000fec000383ffff */
.L_x_18353:
        /* <DEDUP_REMOVED lines=8> */
.L_x_18423:
[----:B------:R-:W-:Y:S05]  /*a630*/  BSYNC B0 ;  /* 0x0000000000007941 */ /* 0x000fea0003800000 */
.L_x_18422:
        /* <DEDUP_REMOVED lines=9> */
.L_x_18424:
[----:B------:R-:W-:Y:S02]  /*a6d0*/  HFMA2 R15, -RZ, RZ, 0, 2.384185791015625e-07 ;  /* 0x00000004ff0f7431 */ /* 0x000fe400000001ff */
[----:B------:R-:W-:-:S05]  /*a6e0*/  IMAD.MOV.U32 R7, RZ, RZ, R14 ;  /* 0x000000ffff077224 */ /* 0x000fca00078e000e */
[----:B------:R-:W-:-:S05]  /*a6f0*/  FMNMX.FTZ R7, R4, R7, !PT ;  /* 0x0000000704077209 */ /* 0x000fca0007810000 */
[----:B------:R-:W-:-:S07]  /*a700*/  IMAD.MOV.U32 R12, RZ, RZ, R7 ;  /* 0x000000ffff0c7224 */ /* 0x000fce00078e0007 */
[----:B------:R-:W-:Y:S05]  /*a710*/  WARPSYNC.COLLECTIVE R13, `(.L_x_18425) ;  /* 0x000000000d087348 */ /* 0x000fea0003c00000 */
[----:B------:R0:W1:Y:S02]  /*a720*/  SHFL.BFLY P2, R14, R12, R15, R16 ;  /* 0x0c00000f0c0e7389 */ /* 0x0000640000040010 */
[----:B01----:R-:W-:Y:S05]  /*a730*/  ENDCOLLECTIVE ;  /* 0x000000000000791b */ /* 0x003fea0003800000 */
.L_x_18425:
[----:B------:R-:W-:Y:S01]  /*a740*/  MOV R15, 0x2 ;  /* 0x00000002000f7802 */ /* 0x000fe20000000f00 */
[----:B------:R-:W-:-:S05]  /*a750*/  IMAD.MOV.U32 R8, RZ, RZ, R14 ;  /* 0x000000ffff087224 */ /* 0x000fca00078e000e */
[----:B------:R-:W-:-:S05]  /*a760*/  FMNMX.FTZ R8, R7, R8, !PT ;  /* 0x0000000807087209 */ /* 0x000fca0007810000 */
[----:B------:R-:W-:-:S07]  /*a770*/  IMAD.MOV.U32 R12, RZ, RZ, R8 ;  /* 0x000000ffff0c7224 */ /* 0x000fce00078e0008 */
[----:B------:R-:W-:Y:S05]  /*a780*/  WARPSYNC.COLLECTIVE R13, `(.L_x_18426) ;  /* 0x000000000d087348 */ /* 0x000fea0003c00000 */
[----:B------:R0:W1:Y:S02]  /*a790*/  SHFL.BFLY P2, R14, R12, R15, R16 ;  /* 0x0c00000f0c0e7389 */ /* 0x0000640000040010 */
[----:B01----:R-:W-:Y:S05]  /*a7a0*/  ENDCOLLECTIVE ;  /* 0x000000000000791b */ /* 0x003fea0003800000 */
.L_x_18426:
[----:B------:R-:W-:Y:S01]  /*a7b0*/  IMAD.MOV.U32 R9, RZ, RZ, R14 ;  /* 0x000000ffff097224 */ /* 0x000fe200078e000e */
[----:B------:R-:W-:Y:S06]  /*a7c0*/  BRA `(.L_x_18427) ;  /* 0xffffff8c008c7947 */ /* 0x000fec000383ffff */
.L_x_18428:
        /* <DEDUP_REMOVED lines=11> */
.L_x_25923:


//--------------------- .text._ZN4vllm25paged_attention_v1_kernelI13__nv_bfloat16S1_Li192ELi16ELi128ELNS_18Fp8KVCacheDataTypeE0ELb1EEEvPT_PKS3_PKT0_S9_ifPKiSB_iPKfiiiSD_SD_iiiii --------------------------
	.section	.text._ZN4vllm25paged_attention_v1_kernelI13__nv_bfloat16S1_Li192ELi16ELi128ELNS_18Fp8KVCacheDataTypeE0ELb1EEEvPT_PKS3_PKT0_S9_ifPKiSB_iPKfiiiSD_SD_iiiii,"ax",@progbits
	.align	128
        .global         _ZN4vllm25paged_attention_v1_kernelI13__nv_bfloat16S1_Li192ELi16ELi128ELNS_18Fp8KVCacheDataTypeE0ELb1EEEvPT_PKS3_PKT0_S9_ifPKiSB_iPKfiiiSD_SD_iiiii
        .type           _ZN4vllm25paged_attention_v1_kernelI13__nv_bfloat16S1_Li192ELi16ELi128ELNS_18Fp8KVCacheDataTypeE0ELb1EEEvPT_PKS3_PKT0_S9_ifPKiSB_iPKfiiiSD_SD_iiiii,@function
        .size           _ZN4vllm25paged_attention_v1_kernelI13__nv_bfloat16S1_Li192ELi16ELi128ELNS_18Fp8KVCacheDataTypeE0ELb1EEEvPT_PKS3_PKT0_S9_ifPKiSB_iPKfiiiSD_SD_iiiii,(.L_x_25924 - _ZN4vllm25paged_attention_v1_kernelI13__nv_bfloat16S1_Li192ELi16ELi128ELNS_18Fp8KVCacheDataTypeE0ELb1EEEvPT_PKS3_PKT0_S9_ifPKiSB_iPKfiiiSD_SD_iiiii)
        .other          _ZN4vllm25paged_attention_v1_kernelI13__nv_bfloat16S1_Li192ELi16ELi128ELNS_18Fp8KVCacheDataTypeE0ELb1EEEvPT_PKS3_PKT0_S9_ifPKiSB_iPKfiiiSD_SD_iiiii,@"STO_CUDA_ENTRY STV_DEFAULT"
_ZN4vllm25paged_attention_v1_kernelI13__nv_bfloat16S1_Li192ELi16ELi128ELNS_18Fp8KVCacheDataTypeE0ELb1EEEvPT_PKS3_PKT0_S9_ifPKiSB_iPKfiiiSD_SD_iiiii:
.text._ZN4vllm25paged_attention_v1_kernelI13__nv_bfloat16S1_Li192ELi16ELi128ELNS_18Fp8KVCacheDataTypeE0ELb1EEEvPT_PKS3_PKT0_S9_ifPKiSB_iPKfiiiSD_SD_iiiii:
[----:B------:R-:W-:Y:S08]  /*0000*/  LDC R1, c[0x0][0x37c] ;  /* 0x0000df00ff017b82 */ /* 0x000ff00000000800 */
[----:B------:R-:W0:Y:S01]  /*0010*/  S2UR UR12, SR_CTAID.Y ;  /* 0x00000000000c79c3 */ /* 0x000e220000002600 */
[----:B------:R-:W0:Y:S01]  /*0020*/  LDCU.64 UR4, c[0x0][0x3b0] ;  /* 0x00007600ff0477ac */ /* 0x000e220008000a00 */
[----:B------:R-:W1:Y:S01]  /*0030*/  LDCU.64 UR10, c[0x0][0x358] ;  /* 0x00006b00ff0a77ac */ /* 0x000e620008000a00 */
[----:B------:R-:W2:Y:S05]  /*0040*/  S2R R0, SR_TID.X ;  /* 0x0000000000007919 */ /* 0x000eaa0000002100 */
[----:B------:R-:W3:Y:S01]  /*0050*/  LDC.64 R8, c[0x0][0x3c0] ;  /* 0x0000f000ff087b82 */ /* 0x000ee20000000a00 */
[----:B------:R-:W4:Y:S01]  /*0060*/  S2R R2, SR_CTAID.X ;  /* 0x0000000000027919 */ /* 0x000f220000002500 */
[----:B------:R-:W-:Y:S01]  /*0070*/  HFMA2 R25, -RZ, RZ, 0, 0 ;  /* 0x00000000ff197431 */ /* 0x000fe200000001ff */
[----:B------:R-:W4:Y:S05]  /*0080*/  LDCU UR13, c[0x0][0x3f4] ;  /* 0x00007e80ff0d77ac */ /* 0x000f2a0008000800 */
[----:B------:R-:W4:Y:S01]  /*0090*/  LDC R16, c[0x0][0x3f8] ;  /* 0x0000fe00ff107b82 */ /* 0x000f220000000800 */
[----:B------:R-:W4:Y:S01]  /*00a0*/  LDCU UR14, c[0x0][0x3e8] ;  /* 0x00007d00ff0e77ac */ /* 0x000f220008000800 */
[----:B------:R-:W4:Y:S01]  /*00b0*/  LDCU UR8, c[0x0][0x3b8] ;  /* 0x00007700ff0877ac */ /* 0x000f220008000800 */
        /* <DEDUP_REMOVED lines=9> */
[----:B---3--:R-:W-:Y:S02]  /*0150*/  ISETP.NE.U32.AND P0, PT, R8, RZ, PT ;  /* 0x000000ff0800720c */ /* 0x008fe40003f05070 */
[----:B------:R-:W3:Y:S01]  /*0160*/  LDC R8, c[0x0][0x3a0] ;  /* 0x0000e800ff087b82 */ /* 0x000ee20000000800 */
[----:B------:R-:W1:Y:S01]  /*0170*/  LDCU UR19, c[0x0][0x3a4] ;  /* 0x00007480ff1377ac */ /* 0x000e620008000800 */
[----:B------:R-:W-:Y:S01]  /*0180*/  ISETP.NE.AND.EX P0, PT, R9, RZ, PT, P0 ;  /* 0x000000ff0900720c */ /* 0x000fe20003f05300 */
[----:B------:R-:W2:Y:S06]  /*0190*/  LDCU.64 UR20, c[0x0][0x390] ;  /* 0x00007200ff1477ac */ /* 0x000eac0008000a00 */
[----:B------:R-:W2:Y:S01]  /*01a0*/  @!P1 LDC.64 R12, c[0x0][0x388] ;  /* 0x0000e200ff0c9b82 */ /* 0x000ea20000000a00 */
[----:B----4-:R-:W-:Y:S01]  /*01b0*/  @!P1 IMAD R6, R2, 0xc0, RZ ;  /* 0x000000c002069824 */ /* 0x010fe200078e02ff */
[----:B0-----:R-:W-:Y:S01]  /*01c0*/  UIMAD UR4, UR12, UR4, URZ ;  /* 0x000000040c0472a4 */ /* 0x001fe2000f8e02ff */
[----:B------:R-:W-:-:S03]  /*01d0*/  @!P1 IMAD.SHL.U32 R3, R0, 0x4, RZ ;  /* 0x0000000400039824 */ /* 0x000fc600078e00ff */
[----:B------:R-:W-:Y:S02]  /*01e0*/  USHF.R.S32.HI UR5, URZ, 0x1f, UR4 ;  /* 0x0000001fff057899 */ /* 0x000fe40008011404 */
[----:B------:R-:W-:Y:S01]  /*01f0*/  @!P1 IADD3 R3, P2, P3, R3, UR4, R6 ;  /* 0x0000000403039c10 */ /* 0x000fe2000fb5e006 */
[----:B------:R-:W0:Y:S03]  /*0200*/  @P0 LDC.64 R10, c[0x0][0x3c0] ;  /* 0x0000f000ff0a0b82 */ /* 0x000e260000000a00 */
[----:B-1----:R-:W-:Y:S02]  /*0210*/  @!P1 IADD3.X R4, PT, PT, RZ, UR5, RZ, P2, P3 ;  /* 0x00000005ff049c10 */ /* 0x002fe400097e64ff */
[----:B--2---:R-:W-:-:S04]  /*0220*/  @!P1 LEA R12, P2, R3, R12, 0x1 ;  /* 0x0000000c030c9211 */ /* 0x004fc800078408ff */
[----:B------:R-:W-:-:S05]  /*0230*/  @!P1 LEA.HI.X R13, R3, R13, R4, 0x1, P2 ;  /* 0x0000000d030d9211 */ /* 0x000fca00010f0c04 */
[----:B------:R-:W2:Y:S04]  /*0240*/  @!P1 LDG.E.CONSTANT R6, desc[UR10][R12.64] ;  /* 0x0000000a0c069981 */ /* 0x000ea8000c1e9900 */
[----:B------:R-:W2:Y:S01]  /*0250*/  @!P1 LDG.E.CONSTANT R7, desc[UR10][R12.64+0x4] ;  /* 0x0000040a0c079981 */ /* 0x000ea2000c1e9900 */
[----:B---3--:R-:W-:Y:S01]  /*0260*/  IABS R17, R8 ;  /* 0x0000000800117213 */ /* 0x008fe20000000000 */
[----:B0-----:R-:W-:-:S03]  /*0270*/  @P0 IMAD.WIDE.U32 R10, R2, 0x4, R10 ;  /* 0x00000004020a0825 */ /* 0x001fc600078e000a */
[----:B------:R-:W0:Y:S01]  /*0280*/  I2F.RP R4, R17 ;  /* 0x0000001100047306 */ /* 0x000e220000209400 */
[----:B------:R-:W1:Y:S01]  /*0290*/  LDC R3, c[0x0][0x370] ;  /* 0x0000dc00ff037b82 */ /* 0x000e620000000800 */
[----:B------:R1:W5:Y:S01]  /*02a0*/  @P0 LDG.E.CONSTANT R25, desc[UR10][R10.64] ;  /* 0x0000000a0a190981 */ /* 0x000362000c1e9900 */
[----:B------:R-:W-:Y:S01]  /*02b0*/  LOP3.LUT R24, R0, 0x1, RZ, 0xc0, !PT ;  /* 0x0000000100187812 */ /* 0x000fe200078ec0ff */
[----:B------:R-:W-:Y:S01]  /*02c0*/  UISETP.NE.AND UP0, UPT, UR13, URZ, UPT ;  /* 0x000000ff0d00728c */ /* 0x000fe2000bf05270 */
[----:B------:R-:W-:Y:S01]  /*02d0*/  SHF.R.U32.HI R26, RZ, 0x5, R0 ;  /* 0x00000005ff1a7819 */ /* 0x000fe20000011600 */
[----:B------:R-:W-:Y:S01]  /*02e0*/  BSSY B0, `(.L_x_18429) ;  /* 0x0000294000007945 */ /* 0x000fe20003800000 */
[----:B------:R-:W-:Y:S01]  /*02f0*/  IMAD.MOV.U32 R20, RZ, RZ, -0x800001 ;  /* 0xff7fffffff147424 */ /* 0x000fe200078e00ff */
[----:B0-----:R-:W0:Y:S01]  /*0300*/  MUFU.RCP R4, R4 ;  /* 0x0000000400047308 */ /* 0x001e220000001000 */
[----:B-1----:R-:W-:Y:S01]  /*0310*/  IABS R10, R3 ;  /* 0x00000003000a7213 */ /* 0x002fe20000000000 */
[----:B0-----:R-:W-:-:S06]  /*0320*/  VIADD R14, R4, 0xffffffe ;  /* 0x0ffffffe040e7836 */ /* 0x001fcc0000000000 */
[----:B------:R0:W1:Y:S02]  /*0330*/  F2I.FTZ.U32.TRUNC.NTZ R15, R14 ;  /* 0x0000000e000f7305 */ /* 0x000064000021f000 */
[----:B0-----:R-:W-:Y:S02]  /*0340*/  IMAD.MOV.U32 R14, RZ, RZ, RZ ;  /* 0x000000ffff0e7224 */ /* 0x001fe400078e00ff */
[----:B-1----:R-:W-:-:S04]  /*0350*/  IMAD.MOV R12, RZ, RZ, -R15 ;  /* 0x000000ffff0c7224 */ /* 0x002fc800078e0a0f */
[----:B------:R-:W-:-:S04]  /*0360*/  IMAD R9, R12, R17, RZ ;  /* 0x000000110c097224 */ /* 0x000fc800078e02ff */
[----:B------:R-:W-:-:S06]  /*0370*/  IMAD.HI.U32 R15, R15, R9, R14 ;  /* 0x000000090f0f7227 */ /* 0x000fcc00078e000e */
[----:B------:R-:W-:-:S05]  /*0380*/  IMAD.HI.U32 R9, R15, R10, RZ ;  /* 0x0000000a0f097227 */ /* 0x000fca00078e00ff */
[----:B------:R-:W-:-:S05]  /*0390*/  IADD3 R4, PT, PT, RZ, -R9, RZ ;  /* 0x80000009ff047210 */ /* 0x000fca0007ffe0ff */
[----:B------:R-:W-:Y:S01]  /*03a0*/  IMAD R4, R17, R4, R10 ;  /* 0x0000000411047224 */ /* 0x000fe200078e020a */
[----:B------:R-:W-:-:S04]  /*03b0*/  LOP3.LUT R10, R3, R8, RZ, 0x3c, !PT ;  /* 0x00000008030a7212 */ /* 0x000fc800078e3cff */
[----:B------:R-:W-:Y:S02]  /*03c0*/  ISETP.GT.U32.AND P2, PT, R17, R4, PT ;  /* 0x000000041100720c */ /* 0x000fe40003f44070 */
[----:B------:R-:W-:-:S11]  /*03d0*/  ISETP.GE.AND P3, PT, R10, RZ, PT ;  /* 0x000000ff0a00720c */ /* 0x000fd60003f66270 */
[----:B------:R-:W-:Y:S02]  /*03e0*/  @!P2 IMAD.IADD R4, R4, 0x1, -R17 ;  /* 0x000000010404a824 */ /* 0x000fe400078e0a11 */
[----:B------:R-:W-:Y:S01]  /*03f0*/  @!P2 VIADD R9, R9, 0x1 ;  /* 0x000000010909a836 */ /* 0x000fe20000000000 */
[----:B------:R-:W-:Y:S02]  /*0400*/  ISETP.NE.AND P2, PT, R8, RZ, PT ;  /* 0x000000ff0800720c */ /* 0x000fe40003f45270 */
[----:B------:R-:W-:Y:S01]  /*0410*/  ISETP.GE.U32.AND P0, PT, R4, R17, PT ;  /* 0x000000110400720c */ /* 0x000fe20003f06070 */
[----:B------:R-:W-:-:S05]  /*0420*/  IMAD.U32 R4, RZ, RZ, UR13 ;  /* 0x0000000dff047e24 */ /* 0x000fca000f8e00ff */
[----:B------:R-:W-:-:S04]  /*0430*/  IABS R4, R4 ;  /* 0x0000000400047213 */ /* 0x000fc80000000000 */
[----:B------:R-:W0:Y:S01]  /*0440*/  I2F.RP R11, R4 ;  /* 0x00000004000b7306 */ /* 0x000e220000209400 */
[----:B------:R-:W-:Y:S02]  /*0450*/  IMAD.MOV.U32 R22, RZ, RZ, R4 ;  /* 0x000000ffff167224 */ /* 0x000fe400078e0004 */
[----:B------:R-:W-:-:S05]  /*0460*/  @P0 IADD3 R9, PT, PT, R9, 0x1, RZ ;  /* 0x0000000109090810 */ /* 0x000fca0007ffe0ff */
[----:B------:R-:W-:Y:S01]  /*0470*/  @!P3 IMAD.MOV R9, RZ, RZ, -R9 ;  /* 0x000000ffff09b224 */ /* 0x000fe200078e0a09 */
[----:B------:R-:W-:-:S04]  /*0480*/  @!P2 LOP3.LUT R9, RZ, R8, RZ, 0x33, !PT ;  /* 0x00000008ff09a212 */ /* 0x000fc800078e33ff */
[----:B------:R-:W-:Y:S01]  /*0490*/  IABS R15, R9 ;  /* 0x00000009000f7213 */ /* 0x000fe20000000000 */
[----:B0-----:R-:W0:Y:S08]  /*04a0*/  MUFU.RCP R11, R11 ;  /* 0x0000000b000b7308 */ /* 0x001e300000001000 */
[----:B------:R-:W1:Y:S01]  /*04b0*/  I2F.RP R12, R15 ;  /* 0x0000000f000c7306 */ /* 0x000e620000209400 */
[----:B0-----:R-:W-:-:S07]  /*04c0*/  VIADD R13, R11, 0xffffffe ;  /* 0x0ffffffe0b0d7836 */ /* 0x001fce0000000000 */
[----:B-1----:R0:W1:Y:S08]  /*04d0*/  MUFU.RCP R10, R12 ;  /* 0x0000000c000a7308 */ /* 0x0020700000001000 */
[----:B------:R-:W3:Y:S01]  /*04e0*/  F2I.FTZ.U32.TRUNC.NTZ R13, R13 ;  /* 0x0000000d000d7305 */ /* 0x000ee2000021f000 */
[----:B0-----:R-:W-:-:S05]  /*04f0*/  IMAD.MOV.U32 R12, RZ, RZ, RZ ;  /* 0x000000ffff0c7224 */ /* 0x001fca00078e00ff */
[----:B------:R-:W-:Y:S02]  /*0500*/  R2UR UR4, R12 ;  /* 0x000000000c0472ca */ /* 0x000fe400000e0000 */
[----:B-1----:R-:W-:-:S04]  /*0510*/  IADD3 R10, PT, PT, R10, 0xffffffe, RZ ;  /* 0x0ffffffe0a0a7810 */ /* 0x002fc80007ffe0ff */
[----:B------:R0:W1:Y:S01]  /*0520*/  F2I.FTZ.U32.TRUNC.NTZ R11, R10 ;  /* 0x0000000a000b7305 */ /* 0x000062000021f000 */
[----:B---3--:R-:W-:Y:S02]  /*0530*/  R2UR UR5, R13 ;  /* 0x000000000d0572ca */ /* 0x008fe400000e0000 */
[----:B0-----:R-:W-:Y:S02]  /*0540*/  MOV R10, RZ ;  /* 0x000000ff000a7202 */ /* 0x001fe40000000f00 */
[----:B------:R-:W-:Y:S01]  /*0550*/  R2UR UR9, R5 ;  /* 0x00000000050972ca */ /* 0x000fe200000e0000 */
[----:B------:R-:W-:-:S04]  /*0560*/  IMAD R5, R13, R4, RZ ;  /* 0x000000040d057224 */ /* 0x000fc800078e02ff */
[----:B------:R-:W-:-:S04]  /*0570*/  IMAD.MOV R5, RZ, RZ, -R5 ;  /* 0x000000ffff057224 */ /* 0x000fc800078e0a05 */
[----:B------:R-:W-:-:S04]  /*0580*/  IMAD.HI.U32 R5, R13, R5, UR4 ;  /* 0x000000040d057e27 */ /* 0x000fc8000f8e0005 */
[----:B------:R-:W-:Y:S01]  /*0590*/  UIADD3 UR6, UPT, UPT, UR9, -0x1, URZ ;  /* 0xffffffff09067890 */ /* 0x000fe2000fffe0ff */
[----:B------:R-:W-:-:S05]  /*05a0*/  R2UR UR22, R5 ;  /* 0x00000000051672ca */ /* 0x000fca00000e0000 */
[----:B------:R-:W-:Y:S01]  /*05b0*/  IMAD.U32 R14, RZ, RZ, UR6 ;  /* 0x00000006ff0e7e24 */ /* 0x000fe2000f8e00ff */
[----:B------:R-:W-:-:S04]  /*05c0*/  ULOP3.LUT UR6, UR6, UR13, URZ, 0x3c, !UPT ;  /* 0x0000000d06067292 */ /* 0x000fc8000f8e3cff */
[----:B------:R-:W-:Y:S02]  /*05d0*/  IABS R12, R14 ;  /* 0x0000000e000c7213 */ /* 0x000fe40000000000 */
[----:B------:R-:W0:Y:S02]  /*05e0*/  S2R R14, SR_CgaCtaId ;  /* 0x00000000000e7919 */ /* 0x000e240000008800 */
[----:B------:R-:W-:Y:S01]  /*05f0*/  R2UR UR7, R12 ;  /* 0x000000000c0772ca */ /* 0x000fe200000e0000 */
[----:B-1----:R-:W-:-:S04]  /*0600*/  IMAD.MOV R12, RZ, RZ, -R11 ;  /* 0x000000ffff0c7224 */ /* 0x002fc800078e0a0b */
[----:B------:R-:W-:-:S04]  /*0610*/  IMAD R5, R12, R15, RZ ;  /* 0x0000000f0c057224 */ /* 0x000fc800078e02ff */
[----:B------:R-:W-:Y:S01]  /*0620*/  IMAD.HI.U32 R10, R11, R5, R10 ;  /* 0x000000050b0a7227 */ /* 0x000fe200078e000a */
[----:B------:R-:W-:Y:S02]  /*0630*/  IABS R5, R9 ;  /* 0x0000000900057213 */ /* 0x000fe40000000000 */
[----:B------:R-:W-:Y:S01]  /*0640*/  IABS R11, R2 ;  /* 0x00000002000b7213 */ /* 0x000fe20000000000 */
[----:B------:R-:W-:Y:S02]  /*0650*/  UIMAD.WIDE.U32 UR4, UR22, UR7, URZ ;  /* 0x00000007160472a5 */ /* 0x000fe4000f8e00ff */
[----:B------:R-:W-:Y:S01]  /*0660*/  IMAD.MOV R12, RZ, RZ, -R5 ;  /* 0x000000ffff0c7224 */ /* 0x000fe200078e0a05 */
[----:B------:R-:W-:Y:S01]  /*0670*/  UIADD3 UR4, UPT, UPT, UR9, 0xf, URZ ;  /* 0x0000000f09047890 */ /* 0x000fe2000fffe0ff */
[----:B------:R-:W-:-:S04]  /*0680*/  IMAD.HI.U32 R5, R10, R11, RZ ;  /* 0x0000000b0a057227 */ /* 0x000fc800078e00ff */
[----:B------:R-:W-:Y:S02]  /*0690*/  IMAD R13, RZ, RZ, -UR5 ;  /* 0x80000005ff0d7e24 */ /* 0x000fe4000f8e02ff */
[----:B------:R-:W-:Y:S01]  /*06a0*/  IMAD R10, R5, R12, R11 ;  /* 0x0000000c050a7224 */ /* 0x000fe200078e020b */
[----:B------:R-:W-:Y:S01]  /*06b0*/  LOP3.LUT R11, R2, R9, RZ, 0x3c, !PT ;  /* 0x00000009020b7212 */ /* 0x000fe200078e3cff */
[C---:B------:R-:W-:Y:S01]  /*06c0*/  IMAD R13, R4.reuse, R13, UR7 ;  /* 0x00000007040d7e24 */ /* 0x040fe2000f8e020d */
[----:B------:R-:W-:Y:S02]  /*06d0*/  USHF.R.S32.HI UR7, URZ, 0x1f, UR4 ;  /* 0x0000001fff077899 */ /* 0x000fe40008011404 */
[----:B------:R-:W-:Y:S02]  /*06e0*/  ISETP.GT.U32.AND P4, PT, R15, R10, PT ;  /* 0x0000000a0f00720c */ /* 0x000fe40003f84070 */
[----:B------:R-:W-:Y:S01]  /*06f0*/  ISETP.GT.U32.AND P0, PT, R4, R13, PT ;  /* 0x0000000d0400720c */ /* 0x000fe20003f04070 */
[----:B------:R-:W-:Y:S01]  /*0700*/  ULEA.HI UR7, UR7, UR4, URZ, 0x4 ;  /* 0x0000000407077291 */ /* 0x000fe2000f8f20ff */
[----:B------:R-:W-:Y:S01]  /*0710*/  ISETP.GE.AND P2, PT, R11, RZ, PT ;  /* 0x000000ff0b00720c */ /* 0x000fe20003f46270 */
[----:B------:R-:W-:Y:S01]  /*0720*/  UIMAD UR4, UR12, UR8, URZ ;  /* 0x000000080c0472a4 */ /* 0x000fe2000f8e02ff */
[----:B------:R-:W-:Y:S01]  /*0730*/  MOV R11, 0x400 ;  /* 0x00000400000b7802 */ /* 0x000fe20000000f00 */
[----:B------:R-:W-:-:S03]  /*0740*/  USHF.R.S32.HI UR7, URZ, 0x4, UR7 ;  /* 0x00000004ff077899 */ /* 0x000fc60008011407 */
[----:B0-----:R-:W-:-:S03]  /*0750*/  LEA R23, R14, R11, 0x18 ;  /* 0x0000000b0e177211 */ /* 0x001fc600078ec0ff */
[----:B------:R-:W-:Y:S02]  /*0760*/  @!P4 IMAD.IADD R10, R10, 0x1, -R15 ;  /* 0x000000010a0ac824 */ /* 0x000fe400078e0a0f */
[----:B------:R-:W-:Y:S01]  /*0770*/  VOTEU.ANY UP2, P0 ;  /* 0x0000000000ff7886 */ /* 0x000fe20000040100 */
[----:B------:R-:W-:Y:S01]  /*0780*/  PLOP3.LUT P0, PT, PT, PT, UP2, 0x80, 0x8 ;  /* 0x000000000008781c */ /* 0x000fe20003f0f028 */
[----:B------:R-:W-:Y:S01]  /*0790*/  @!P4 VIADD R5, R5, 0x1 ;  /* 0x000000010505c836 */ /* 0x000fe20000000000 */
[----:B------:R-:W-:Y:S01]  /*07a0*/  ISETP.GE.U32.AND P3, PT, R10, R15, PT ;  /* 0x0000000f0a00720c */ /* 0x000fe20003f66070 */
[----:B------:R-:W-:Y:S01]  /*07b0*/  IMAD R23, R24, 0xc0, R23 ;  /* 0x000000c018177824 */ /* 0x000fe200078e0217 */
[----:B------:R-:W-:Y:S01]  /*07c0*/  ISETP.NE.AND P4, PT, R9, RZ, PT ;  /* 0x000000ff0900720c */ /* 0x000fe20003f85270 */
[----:B------:R-:W-:Y:S01]  /*07d0*/  @!UP2 UIADD3 UR5, UPT, UPT, UR5, 0x1, URZ ;  /* 0x000000010505a890 */ /* 0x000fe2000fffe0ff */
[----:B------:R-:W-:Y:S01]  /*07e0*/  SHF.R.U32.HI R10, RZ, 0x1, R0 ;  /* 0x00000001ff0a7819 */ /* 0x000fe20000011600 */
[----:B------:R-:W-:-:S04]  /*07f0*/  UISETP.GE.AND UP2, UPT, UR6, URZ, UPT ;  /* 0x000000ff0600728c */ /* 0x000fc8000bf46270 */
[----:B------:R-:W-:Y:S02]  /*0800*/  @!P1 IMAD R12, R10, 0x8, R23 ;  /* 0x000000080a0c9824 */ /* 0x000fe400078e0217 */
[-C--:B------:R-:W-:Y:S02]  /*0810*/  @!P0 IADD3 R13, PT, PT, R13, -R4.reuse, RZ ;  /* 0x800000040d0d8210 */ /* 0x080fe40007ffe0ff */
[----:B------:R-:W-:Y:S01]  /*0820*/  @P3 VIADD R5, R5, 0x1 ;  /* 0x0000000105053836 */ /* 0x000fe20000000000 */
[----:B------:R-:W-:Y:S01]  /*0830*/  ISETP.GE.AND P3, PT, R16, RZ, PT ;  /* 0x000000ff1000720c */ /* 0x000fe20003f66270 */
[----:B--2---:R0:W-:Y:S01]  /*0840*/  @!P1 STS.64 [R12], R6 ;  /* 0x000000060c009388 */ /* 0x0041e20000000a00 */
[----:B------:R-:W-:Y:S01]  /*0850*/  BAR.SYNC.DEFER_BLOCKING 0x0 ;  /* 0x0000000000007b1d */ /* 0x000fe20000010000 */
[----:B------:R-:W-:Y:S02]  /*0860*/  ISETP.GE.U32.AND P0, PT, R13, R4, PT ;  /* 0x000000040d00720c */ /* 0x000fe40003f06070 */
[----:B------:R-:W-:-:S02]  /*0870*/  @!P2 IADD3 R5, PT, PT, RZ, -R5, RZ ;  /* 0x80000005ff05a210 */ /* 0x000fc40007ffe0ff */
[----:B------:R-:W-:-:S06]  /*0880*/  @!P4 LOP3.LUT R5, RZ, R9, RZ, 0x33, !PT ;  /* 0x00000009ff05c212 */ /* 0x000fcc00078e33ff */
[----:B------:R-:W-:Y:S02]  /*0890*/  @P3 IMAD R21, R3, UR14, R2 ;  /* 0x0000000e03153c24 */ /* 0x000fe4000f8e0202 */
[----:B------:R-:W-:Y:S02]  /*08a0*/  @!P3 IMAD R8, R8, UR14, R5 ;  /* 0x0000000e0808bc24 */ /* 0x000fe4000f8e0205 */
[----:B------:R-:W-:Y:S01]  /*08b0*/  @P3 IMAD R21, R21, R16, 0x1 ;  /* 0x0000000115153424 */ /* 0x000fe200078e0210 */
[----:B------:R-:W-:Y:S01]  /*08c0*/  VOTEU.ANY UP1, P0 ;  /* 0x0000000000ff7886 */ /* 0x000fe20000020100 */
[----:B------:R-:W-:Y:S01]  /*08d0*/  ISETP.GE.AND P0, PT, R26, UR7, PT ;  /* 0x000000071a007c0c */ /* 0x000fe2000bf06270 */
[----:B0-----:R-:W-:-:S03]  /*08e0*/  @!P3 IMAD.MOV R7, RZ, RZ, -R8 ;  /* 0x000000ffff07b224 */ /* 0x001fc600078e0a08 */
[----:B------:R-:W-:Y:S01]  /*08f0*/  @UP1 UIADD3 UR5, UPT, UPT, UR5, 0x1, URZ ;  /* 0x0000000105051890 */ /* 0x000fe2000fffe0ff */
[----:B------:R-:W-:-:S06]  /*0900*/  @!P3 IMAD R21, R16, R7, 0x1 ;  /* 0x000000011015b424 */ /* 0x000fcc00078e0207 */
[----:B------:R-:W-:Y:S02]  /*0910*/  UMOV UR6, UR5 ;  /* 0x0000000500067c82 */ /* 0x000fe40008000000 */
[----:B------:R-:W-:Y:S02]  /*0920*/  @!UP2 UIADD3 UR6, UPT, UPT, URZ, -UR6, URZ ;  /* 0x80000006ff06a290 */ /* 0x000fe4000fffe0ff */
[----:B------:R-:W-:Y:S01]  /*0930*/  @!UP0 ULOP3.LUT UR6, URZ, UR13, URZ, 0x33, !UPT ;  /* 0x0000000dff068292 */ /* 0x000fe2000f8e33ff */
[----:B------:R-:W-:Y:S11]  /*0940*/  @P0 BRA `(.L_x_18430) ;  /* 0x0000002000b40947 */ /* 0x000ff60003800000 */
[----:B------:R-:W0:Y:S01]  /*0950*/  LDCU.64 UR14, c[0x0][0x3a8] ;  /* 0x00007500ff0e77ac */ /* 0x000e220008000a00 */
[----:B------:R-:W-:Y:S01]  /*0960*/  SHF.R.U32.HI R6, RZ, 0x3, R0 ;  /* 0x00000003ff067819 */ /* 0x000fe20000011600 */
[----:B------:R-:W-:Y:S01]  /*0970*/  IMAD.SHL.U32 R4, R10, 0x4, RZ ;  /* 0x000000040a047824 */ /* 0x000fe200078e00ff */
[----:B------:R-:W-:Y:S01]  /*0980*/  MOV R9, UR4 ;  /* 0x0000000400097c02 */ /* 0x000fe20008000f00 */
[----:B------:R-:W-:Y:S01]  /*0990*/  IMAD.MOV.U32 R7, RZ, RZ, RZ ;  /* 0x000000ffff077224 */ /* 0x000fe200078e00ff */
[----:B------:R-:W-:Y:S01]  /*09a0*/  LOP3.LUT R6, R6, 0x7c, RZ, 0xc0, !PT ;  /* 0x0000007c06067812 */ /* 0x000fe200078ec0ff */
[----:B------:R-:W-:Y:S01]  /*09b0*/  VIADD R11, R11, 0x1a0 ;  /* 0x000001a00b0b7836 */ /* 0x000fe20000000000 */
[----:B------:R-:W-:Y:S01]  /*09c0*/  SHF.L.U32 R13, R26, 0x4, RZ ;  /* 0x000000041a0d7819 */ /* 0x000fe200000006ff */
[----:B------:R-:W-:Y:S02]  /*09d0*/  IMAD.MOV.U32 R20, RZ, RZ, -0x800001 ;  /* 0xff7fffffff147424 */ /* 0x000fe400078e00ff */
[----:B------:R-:W-:Y:S01]  /*09e0*/  IMAD.WIDE R6, R9, 0x4, R6 ;  /* 0x0000000409067825 */ /* 0x000fe200078e0206 */
[----:B------:R-:W-:-:S02]  /*09f0*/  LOP3.LUT R9, R4, 0x3c, RZ, 0xc0, !PT ;  /* 0x0000003c04097812 */ /* 0x000fc400078ec0ff */
[----:B------:R-:W-:Y:S02]  /*0a00*/  LEA R4, R14, R11, 0x18 ;  /* 0x0000000b0e047211 */ /* 0x000fe400078ec0ff */
[C---:B------:R-:W-:Y:S01]  /*0a10*/  LOP3.LUT R12, R13.reuse, 0xf, R10, 0xf8, !PT ;  /* 0x0000000f0d0c7812 */ /* 0x040fe200078ef80a */
[----:B------:R-:W-:Y:S01]  /*0a20*/  IMAD R9, R26, 0x40, R9 ;  /* 0x000000401a097824 */ /* 0x000fe200078e0209 */
[----:B------:R-:W-:Y:S02]  /*0a30*/  IADD3 R8, PT, PT, R13, 0x1, RZ ;  /* 0x000000010d087810 */ /* 0x000fe40007ffe0ff */
[----:B0-----:R-:W-:Y:S01]  /*0a40*/  IADD3 R6, P0, PT, R6, UR14, RZ ;  /* 0x0000000e06067c10 */ /* 0x001fe2000ff1e0ff */
[----:B------:R-:W-:Y:S02]  /*0a50*/  IMAD.IADD R11, R9, 0x1, R4 ;  /* 0x00000001090b7824 */ /* 0x000fe400078e0204 */
[C---:B------:R-:W-:Y:S01]  /*0a60*/  VIADD R10, R12.reuse, -UR9 ;  /* 0x800000090c0a7c36 */ /* 0x040fe20008000000 */
[----:B------:R-:W-:Y:S01]  /*0a70*/  IADD3.X R7, PT, PT, R7, UR15, RZ, P0, !PT ;  /* 0x0000000f07077c10 */ /* 0x000fe200087fe4ff */
[----:B------:R-:W-:-:S08]  /*0a80*/  VIADD R9, R12, 0x1 ;  /* 0x000000010c097836 */ /* 0x000fd00000000000 */
.L_x_18435:
[----:B------:R-:W0:Y:S01]  /*0a90*/  LDC R18, c[0x0][0x3f0] ;  /* 0x0000fc00ff127b82 */ /* 0x000e220000000800 */
[----:B------:R-:W-:Y:S01]  /*0aa0*/  VIADD R12, R8, 0xffffffff ;  /* 0xffffffff080c7836 */ /* 0x000fe20000000000 */
[----:B------:R-:W-:Y:S01]  /*0ab0*/  UIADD3 UR5, UPT, UPT, UR6, -UR16, URZ ;  /* 0x8000001006057290 */ /* 0x000fe2000fffe0ff */
[----:B------:R-:W-:Y:S03]  /*0ac0*/  BSSY B1, `(.L_x_18431) ;  /* 0x000020c000017945 */ /* 0x000fe60003800000 */
        /* <DEDUP_REMOVED lines=40> */
[----:B------:R-:W-:-:S04]  /*0d50*/  @!P1 LOP3.LUT R12, RZ, R18, RZ, 0x33, !PT ;  /* 0x00000012ff0c9212 */ /* 0x000fc800078e33ff */
[----:B------:R-:W-:-:S13]  /*0d60*/  ISETP.EQ.OR P0, PT, R12, RZ, P0 ;  /* 0x000000ff0c00720c */ /* 0x000fda0000702670 */
[----:B------:R-:W-:Y:S05]  /*0d70*/  @P0 BRA `(.L_x_18432) ;  /* 0x0000000000140947 */ /* 0x000fea0003800000 */
[----:B------:R-:W-:-:S13]  /*0d80*/  ISETP.NE.AND P0, PT, R24, RZ, PT ;  /* 0x000000ff1800720c */ /* 0x000fda0003f05270 */
[----:B------:R-:W-:Y:S05]  /*0d90*/  @P0 BRA `(.L_x_18433) ;  /* 0x0000001c00780947 */ /* 0x000fea0003800000 */
[----:B------:R-:W-:-:S05]  /*0da0*/  IMAD.MOV.U32 R12, RZ, RZ, -0x800001 ;  /* 0xff7fffffff0c7424 */ /* 0x000fca00078e00ff */
[----:B------:R0:W-:Y:S01]  /*0db0*/  STS [R11], R12 ;  /* 0x0000000c0b007388 */ /* 0x0001e20000000800 */
[----:B------:R-:W-:Y:S05]  /*0dc0*/  BRA `(.L_x_18433) ;  /* 0x0000001c006c7947 */ /* 0x000fea0003800000 */
.L_x_18432:
[----:B------:R-:W2:Y:S01]  /*0dd0*/  LDG.E.CONSTANT R15, desc[UR10][R6.64] ;  /* 0x0000000a060f7981 */ /* 0x000ea2000c1e9900 */
[----:B------:R-:W-:Y:S01]  /*0de0*/  SHF.L.U32 R12, R0, 0x2, RZ ;  /* 0x00000002000c7819 */ /* 0x000fe200000006ff */
[----:B------:R-:W-:Y:S02]  /*0df0*/  IMAD R13, R5, UR17, RZ ;  /* 0x00000011050d7c24 */ /* 0x000fe4000f8e02ff */
[----:B------:R-:W0:Y:S01]  /*0e00*/  LDS.128 R16, [R23] ;  /* 0x0000000017107984 */ /* 0x000e220000000c00 */
[----:B------:R-:W-:-:S04]  /*0e10*/  LOP3.LUT R12, R12, 0x78, RZ, 0xc0, !PT ;  /* 0x000000780c0c7812 */ /* 0x000fc800078ec0ff */
[----:B------:R-:W-:-:S04]  /*0e20*/  IADD3 R12, P0, PT, R13, R12, RZ ;  /* 0x0000000c0d0c7210 */ /* 0x000fc80007f1e0ff */
[----:B------:R-:W-:-:S03]  /*0e30*/  LEA.HI.X.SX32 R13, R13, RZ, 0x1, P0 ;  /* 0x000000ff0d0d7211 */ /* 0x000fc600000f0eff */
        /* <DEDUP_REMOVED lines=17> */
[----:B0-----:R-:W-:-:S03]  /*0f50*/  IMAD.U32 R13, R18, 0x10000, RZ ;  /* 0x00010000120d7824 */ /* 0x001fc600078e00ff */
[----:B------:R-:W4:Y:S01]  /*0f60*/  LDG.E.CONSTANT R37, desc[UR10][R28.64+0x604] ;  /* 0x0006040a1c257981 */ /* 0x000f22000c1e9900 */
[----:B--2---:R-:W-:Y:S01]  /*0f70*/  IMAD.U32 R38, R14, 0x10000, RZ ;  /* 0x000100000e267824 */ /* 0x004fe200078e00ff */
[----:B------:R-:W-:Y:S02]  /*0f80*/  PRMT R14, R18, 0x7632, R14 ;  /* 0x00007632120e7816 */ /* 0x000fe4000000000e */
[----:B------:R-:W-:Y:S01]  /*0f90*/  SHF.L.U32 R18, R16, 0x10, RZ ;  /* 0x0000001010127819 */ /* 0x000fe200000006ff */
[----:B------:R-:W-:Y:S01]  /*0fa0*/  FMUL.FTZ R27, R13, R38 ;  /* 0x000000260d1b7220 */ /* 0x000fe20000410000 */
[----:B---3--:R-:W-:Y:S01]  /*0fb0*/  IMAD.U32 R13, R12, 0x10000, RZ ;  /* 0x000100000c0d7824 */ /* 0x008fe200078e00ff */
[C---:B------:R-:W-:Y:S01]  /*0fc0*/  PRMT R12, R14.reuse, 0x7632, R12 ;  /* 0x000076320e0c7816 */ /* 0x040fe2000000000c */
[----:B------:R-:W2:Y:S01]  /*0fd0*/  LDG.E.CONSTANT R38, desc[UR10][R28.64+0x600] ;  /* 0x0006000a1c267981 */ /* 0x000ea2000c1e9900 */
[----:B------:R-:W-:Y:S02]  /*0fe0*/  IMAD.U32 R14, R14, 0x10000, RZ ;  /* 0x000100000e0e7824 */ /* 0x000fe400078e00ff */
[----:B------:R-:W-:Y:S01]  /*0ff0*/  FFMA.FTZ R18, R18, R13, R27 ;  /* 0x0000000d12127223 */ /* 0x000fe2000001001b */
[----:B------:R-:W-:Y:S01]  /*1000*/  SHF.L.U32 R13, R19, 0x10, RZ ;  /* 0x00000010130d7819 */ /* 0x000fe200000006ff */
[----:B------:R-:W-:Y:S01]  /*1010*/  IMAD.U32 R15, R12, 0x10000, RZ ;  /* 0x000100000c0f7824 */ /* 0x000fe200078e00ff */
[----:B------:R-:W-:Y:S01]  /*1020*/  PRMT R16, R16, 0x7632, R16 ;  /* 0x0000763210107816 */ /* 0x000fe20000000010 */
[----:B----4-:R-:W-:Y:S01]  /*1030*/  IMAD.U32 R44, R34, 0x10000, RZ ;  /* 0x00010000222c7824 */ /* 0x010fe200078e00ff */
[----:B------:R-:W-:Y:S01]  /*1040*/  PRMT R12, R12, 0x7632, R12 ;  /* 0x000076320c0c7816 */ /* 0x000fe2000000000c */
[----:B------:R-:W-:Y:S01]  /*1050*/  FMUL.FTZ R42, R14, R15 ;  /* 0x0000000f0e2a7220 */ /* 0x000fe20000410000 */
[----:B------:R-:W-:-:S02]  /*1060*/  IMAD.U32 R14, R17, 0x10000, RZ ;  /* 0x00010000110e7824 */ /* 0x000fc400078e00ff */
[----:B------:R-:W-:Y:S01]  /*1070*/  FMUL.FTZ R27, R13, R44 ;  /* 0x0000002c0d1b7220 */ /* 0x000fe20000410000 */
[----:B------:R-:W-:Y:S01]  /*1080*/  IMAD.U32 R13, R16, 0x10000, RZ ;  /* 0x00010000100d7824 */ /* 0x000fe200078e00ff */
[----:B------:R-:W-:Y:S01]  /*1090*/  SHF.L.U32 R12, R12, 0x10, RZ ;  /* 0x000000100c0c7819 */ /* 0x000fe200000006ff */
[----:B------:R-:W-:-:S04]  /*10a0*/  IMAD.U32 R15, R33, 0x10000, RZ ;  /* 0x00010000210f7824 */ /* 0x000fc800078e00ff */
[----:B------:R-:W-:Y:S01]  /*10b0*/  FFMA.FTZ R42, R13, R12, R42 ;  /* 0x0000000c0d2a7223 */ /* 0x000fe2000001002a */
[----:B------:R-:W-:Y:S02]  /*10c0*/  FFMA.FTZ R16, R14, R15, R27 ;  /* 0x0000000f0e107223 */ /* 0x000fe4000001001b */
[----:B------:R-:W0:Y:S04]  /*10d0*/  LDS.128 R12, [R23+0x10] ;  /* 0x00001000170c7984 */ /* 0x000e280000000c00 */
[----:B------:R-:W3:Y:S01]  /*10e0*/  LDG.E.CONSTANT R27, desc[UR10][R28.64+0x700] ;  /* 0x0007000a1c1b7981 */ /* 0x000ee2000c1e9900 */
[----:B------:R-:W-:Y:S02]  /*10f0*/  PRMT R19, R19, 0x7632, R19 ;  /* 0x0000763213137816 */ /* 0x000fe40000000013 */
[----:B------:R-:W-:-:S02]  /*1100*/  PRMT R34, R34, 0x7632, R34 ;  /* 0x0000763222227816 */ /* 0x000fc40000000022 */
[----:B------:R-:W-:Y:S01]  /*1110*/  PRMT R17, R17, 0x7632, R17 ;  /* 0x0000763211117816 */ /* 0x000fe20000000011 */
[----:B------:R-:W-:Y:S01]  /*1120*/  IMAD.U32 R19, R19, 0x10000, RZ ;  /* 0x0001000013137824 */ /* 0x000fe200078e00ff */
[----:B------:R-:W-:Y:S01]  /*1130*/  PRMT R33, R33, 0x7632, R33 ;  /* 0x0000763221217816 */ /* 0x000fe20000000021 */
[----:B------:R-:W-:Y:S01]  /*1140*/  IMAD.U32 R34, R34, 0x10000, RZ ;  /* 0x0001000022227824 */ /* 0x000fe200078e00ff */
[----:B------:R-:W-:-:S03]  /*1150*/  SHF.L.U32 R17, R17, 0x10, RZ ;  /* 0x0000001011117819 */ /* 0x000fc600000006ff */
[----:B------:R-:W-:Y:S01]  /*1160*/  FMUL.FTZ R44, R19, R34 ;  /* 0x00000022132c7220 */ /* 0x000fe20000410000 */
[----:B------:R-:W-:Y:S02]  /*1170*/  IMAD.U32 R34, R33, 0x10000, RZ ;  /* 0x0001000021227824 */ /* 0x000fe400078e00ff */
[----:B------:R-:W4:Y:S02]  /*1180*/  LDG.E.CONSTANT R33, desc[UR10][R28.64+0x704] ;  /* 0x0007040a1c217981 */ /* 0x000f24000c1e9900 */
[----:B------:R-:W-:Y:S01]  /*1190*/  FFMA.FTZ R17, R17, R34, R44 ;  /* 0x0000002211117223 */ /* 0x000fe2000001002c */
[C---:B------:R-:W-:Y:S01]  /*11a0*/  IMAD.U32 R34, R32.reuse, 0x10000, RZ ;  /* 0x0001000020227824 */ /* 0x040fe200078e00ff */
[----:B------:R-:W-:-:S05]  /*11b0*/  PRMT R32, R32, 0x7632, R32 ;  /* 0x0000763220207816 */ /* 0x000fca0000000020 */
[----:B------:R-:W-:Y:S02]  /*11c0*/  IMAD.U32 R32, R32, 0x10000, RZ ;  /* 0x0001000020207824 */ /* 0x000fe400078e00ff */
[C---:B0-----:R-:W-:Y:S01]  /*11d0*/  IMAD.U32 R19, R12.reuse, 0x10000, RZ ;  /* 0x000100000c137824 */ /* 0x041fe200078e00ff */
[----:B------:R-:W-:-:S03]  /*11e0*/  PRMT R12, R12, 0x7632, R12 ;  /* 0x000076320c0c7816 */ /* 0x000fc6000000000c */
[----:B------:R-:W-:Y:S01]  /*11f0*/  FFMA.FTZ R18, R19, R34, R18 ;  /* 0x0000002213127223 */ /* 0x000fe20000010012 */
[----:B------:R-:W-:Y:S01]  /*1200*/  SHF.L.U32 R19, R12, 0x10, RZ ;  /* 0x000000100c137819 */ /* 0x000fe200000006ff */
[----:B------:R-:W4:Y:S04]  /*1210*/  LDG.E.CONSTANT R34, desc[UR10][R28.64+0x904] ;  /* 0x0009040a1c227981 */ /* 0x000f28000c1e9900 */
[----:B------:R-:W-:Y:S02]  /*1220*/  FFMA.FTZ R42, R19, R32, R42 ;  /* 0x00000020132a7223 */ /* 0x000fe4000001002a */
[----:B------:R-:W4:Y:S01]  /*1230*/  LDG.E.CONSTANT R32, desc[UR10][R28.64+0x800] ;  /* 0x0008000a1c207981 */ /* 0x000f22000c1e9900 */
[----:B------:R-:W-:Y:S02]  /*1240*/  PRMT R12, R13, 0x7632, R12 ;  /* 0x000076320d0c7816 */ /* 0x000fe4000000000c */
[----:B------:R-:W-:Y:S01]  /*1250*/  PRMT R19, R31, 0x7632, R19 ;  /* 0x000076321f137816 */ /* 0x000fe20000000013 */
[----:B------:R-:W-:Y:S01]  /*1260*/  IMAD.U32 R13, R13, 0x10000, RZ ;  /* 0x000100000d0d7824 */ /* 0x000fe200078e00ff */
[----:B------:R-:W-:Y:S01]  /*1270*/  SHF.L.U32 R31, R31, 0x10, RZ ;  /* 0x000000101f1f7819 */ /* 0x000fe200000006ff */
[----:B------:R-:W-:-:S02]  /*1280*/  IMAD.U32 R12, R12, 0x10000, RZ ;  /* 0x000100000c0c7824 */ /* 0x000fc400078e00ff */
[----:B------:R-:W-:Y:S02]  /*1290*/  IMAD.U32 R19, R19, 0x10000, RZ ;  /* 0x0001000013137824 */ /* 0x000fe400078e00ff */
[----:B------:R-:W-:Y:S02]  /*12a0*/  FFMA.FTZ R16, R13, R31, R16 ;  /* 0x0000001f0d107223 */ /* 0x000fe40000010010 */
[----:B------:R-:W4:Y:S01]  /*12b0*/  LDG.E.CONSTANT R31, desc[UR10][R28.64+0x804] ;  /* 0x0008040a1c1f7981 */ /* 0x000f22000c1e9900 */
[----:B------:R-:W-:Y:S01]  /*12c0*/  FFMA.FTZ R12, R12, R19, R17 ;  /* 0x000000130c0c7223 */ /* 0x000fe20000010011 */
[C---:B------:R-:W-:Y:S01]  /*12d0*/  IMAD.U32 R13, R14.reuse, 0x10000, RZ ;  /* 0x000100000e0d7824 */ /* 0x040fe200078e00ff */
[----:B------:R-:W-:Y:S01]  /*12e0*/  PRMT R14, R14, 0x7632, R14 ;  /* 0x000076320e0e7816 */ /* 0x000fe2000000000e */
[C---:B------:R-:W-:Y:S01]  /*12f0*/  IMAD.U32 R17, R30.reuse, 0x10000, RZ ;  /* 0x000100001e117824 */ /* 0x040fe200078e00ff */
[----:B------:R-:W-:-:S03]  /*1300*/  PRMT R30, R30, 0x7632, R30 ;  /* 0x000076321e1e7816 */ /* 0x000fc6000000001e */
[----:B------:R-:W-:Y:S01]  /*1310*/  FFMA.FTZ R13, R13, R17, R18 ;  /* 0x000000110d0d7223 */ /* 0x000fe20000010012 */
[----:B------:R-:W-:Y:S02]  /*1320*/  IMAD.U32 R17, R14, 0x10000, RZ ;  /* 0x000100000e117824 */ /* 0x000fe400078e00ff */
[----:B------:R-:W-:Y:S02]  /*1330*/  IMAD.U32 R14, R30, 0x10000, RZ ;  /* 0x000100001e0e7824 */ /* 0x000fe400078e00ff */
[----:B------:R-:W4:Y:S01]  /*1340*/  LDG.E.CONSTANT R30, desc[UR10][R28.64+0x900] ;  /* 0x0009000a1c1e7981 */ /* 0x000f22000c1e9900 */
[----:B------:R-:W-:Y:S01]  /*1350*/  IMAD.U32 R18, R39, 0x10000, RZ ;  /* 0x0001000027127824 */ /* 0x000fe200078e00ff */
[----:B------:R-:W-:Y:S02]  /*1360*/  SHF.L.U32 R19, R15, 0x10, RZ ;  /* 0x000000100f137819 */ /* 0x000fe400000006ff */
[----:B------:R-:W-:Y:S02]  /*1370*/  PRMT R39, R39, 0x7632, R39 ;  /* 0x0000763227277816 */ /* 0x000fe40000000027 */
[----:B------:R-:W-:-:S03]  /*1380*/  PRMT R15, R15, 0x7632, R15 ;  /* 0x000076320f0f7816 */ /* 0x000fc6000000000f */
[----:B------:R-:W-:Y:S01]  /*1390*/  IMAD.U32 R39, R39, 0x10000, RZ ;  /* 0x0001000027277824 */ /* 0x000fe200078e00ff */
[----:B------:R-:W-:-:S05]  /*13a0*/  SHF.L.U32 R15, R15, 0x10, RZ ;  /* 0x000000100f0f7819 */ /* 0x000fca00000006ff */
[----:B------:R-:W-:Y:S02]  /*13b0*/  FFMA.FTZ R12, R15, R39, R12 ;  /* 0x000000270f0c7223 */ /* 0x000fe4000001000c */
[----:B------:R-:W4:Y:S01]  /*13c0*/  LDG.E.CONSTANT R39, desc[UR10][R28.64+0xa00] ;  /* 0x000a000a1c277981 */ /* 0x000f22000c1e9900 */
[----:B------:R-:W-:Y:S01]  /*13d0*/  FFMA.FTZ R42, R17, R14, R42 ;  /* 0x0000000e112a7223 */ /* 0x000fe2000001002a */
[----:B------:R-:W-:Y:S02]  /*13e0*/  FFMA.FTZ R14, R19, R18, R16 ;  /* 0x00000012130e7223 */ /* 0x000fe40000010010 */
[----:B------:R-:W0:Y:S01]  /*13f0*/  LDS.128 R16, [R23+0x20] ;  /* 0x0000200017107984 */ /* 0x000e220000000c00 */
[C---:B------:R-:W-:Y:S01]  /*1400*/  IMAD.U32 R15, R40.reuse, 0x10000, RZ ;  /* 0x00010000280f7824 */ /* 0x040fe200078e00ff */
[----:B------:R-:W-:Y:S02]  /*1410*/  PRMT R40, R40, 0x7632, R40 ;  /* 0x0000763228287816 */ /* 0x000fe40000000028 */
[----:B------:R-:W-:Y:S01]  /*1420*/  PRMT R43, R35, 0x7632, R43 ;  /* 0x00007632232b7816 */ /* 0x000fe2000000002b */
[C---:B0-----:R-:W-:Y:S01]  /*1430*/  IMAD.U32 R44, R16.reuse, 0x10000, RZ ;  /* 0x00010000102c7824 */ /* 0x041fe200078e00ff */
        /* <DEDUP_REMOVED lines=8> */
[----:B------:R-:W4:Y:S01]  /*14c0*/  LDG.E.CONSTANT R42, desc[UR10][R28.64+0xa04] ;  /* 0x000a040a1c2a7981 */ /* 0x000f22000c1e9900 */
[----:B------:R-:W-:Y:S01]  /*14d0*/  PRMT R41, R41, 0x7632, R41 ;  /* 0x0000763229297816 */ /* 0x000fe20000000029 */
[----:B------:R-:W-:Y:S01]  /*14e0*/  FFMA.FTZ R40, R15, R40, R14 ;  /* 0x000000280f287223 */ /* 0x000fe2000001000e */
[----:B------:R-:W-:Y:S01]  /*14f0*/  SHF.L.U32 R17, R17, 0x10, RZ ;  /* 0x0000001011117819 */ /* 0x000fe200000006ff */
[----:B------:R-:W-:-:S02]  /*1500*/  IMAD.U32 R14, R18, 0x10000, RZ ;  /* 0x00010000120e7824 */ /* 0x000fc400078e00ff */
[----:B------:R-:W-:Y:S02]  /*1510*/  IMAD.U32 R41, R41, 0x10000, RZ ;  /* 0x0001000029297824 */ /* 0x000fe400078e00ff */
[----:B------:R-:W-:Y:S02]  /*1520*/  IMAD.U32 R15, R35, 0x10000, RZ ;  /* 0x00010000230f7824 */ /* 0x000fe400078e00ff */
[----:B------:R-:W-:Y:S02]  /*1530*/  FFMA.FTZ R17, R17, R41, R12 ;  /* 0x0000002911117223 */ /* 0x000fe4000001000c */
[----:B------:R-:W-:Y:S02]  /*1540*/  FFMA.FTZ R41, R14, R15, R13 ;  /* 0x0000000f0e297223 */ /* 0x000fe4000001000d */
[----:B------:R-:W0:Y:S01]  /*1550*/  LDS.128 R12, [R23+0x30] ;  /* 0x00003000170c7984 */ /* 0x000e220000000c00 */
[----:B------:R-:W-:Y:S01]  /*1560*/  PRMT R18, R18, 0x7632, R18 ;  /* 0x0000763212127816 */ /* 0x000fe20000000012 */
[----:B------:R-:W-:-:S03]  /*1570*/  IMAD.U32 R43, R43, 0x10000, RZ ;  /* 0x000100002b2b7824 */ /* 0x000fc600078e00ff */
[----:B------:R-:W-:Y:S01]  /*1580*/  SHF.L.U32 R35, R18, 0x10, RZ ;  /* 0x0000001012237819 */ /* 0x000fe200000006ff */
[----:B------:R-:W-:-:S04]  /*1590*/  IMAD.U32 R18, R36, 0x10000, RZ ;  /* 0x0001000024127824 */ /* 0x000fc800078e00ff */
[----:B------:R-:W-:Y:S01]  /*15a0*/  FFMA.FTZ R16, R35, R43, R16 ;  /* 0x0000002b23107223 */ /* 0x000fe20000010010 */
[----:B------:R-:W-:-:S04]  /*15b0*/  IMAD.U32 R35, R19, 0x10000, RZ ;  /* 0x0001000013237824 */ /* 0x000fc800078e00ff */
[----:B------:R-:W-:Y:S02]  /*15c0*/  FFMA.FTZ R40, R35, R18, R40 ;  /* 0x0000001223287223 */ /* 0x000fe40000010028 */
[----:B------:R-:W4:Y:S01]  /*15d0*/  LDG.E.CONSTANT R35, desc[UR10][R28.64+0xb00] ;  /* 0x000b000a1c237981 */ /* 0x000f22000c1e9900 */
[----:B------:R-:W-:Y:S02]  /*15e0*/  PRMT R19, R19, 0x7632, R19 ;  /* 0x0000763213137816 */ /* 0x000fe40000000013 */
[----:B------:R-:W-:Y:S02]  /*15f0*/  PRMT R36, R36, 0x7632, R36 ;  /* 0x0000763224247816 */ /* 0x000fe40000000024 */
[----:B------:R-:W-:-:S03]  /*1600*/  SHF.L.U32 R18, R19, 0x10, RZ ;  /* 0x0000001013127819 */ /* 0x000fc600000006ff */
[----:B------:R-:W-:-:S04]  /*1610*/  IMAD.U32 R36, R36, 0x10000, RZ ;  /* 0x0001000024247824 */ /* 0x000fc800078e00ff */
[----:B------:R-:W-:Y:S01]  /*1620*/  FFMA.FTZ R17, R18, R36, R17 ;  /* 0x0000002412117223 */ /* 0x000fe20000010011 */
[C---:B0-----:R-:W-:Y:S01]  /*1630*/  IMAD.U32 R36, R12.reuse, 0x10000, RZ ;  /* 0x000100000c247824 */ /* 0x041fe200078e00ff */
[----:B------:R-:W-:-:S04]  /*1640*/  PRMT R12, R12, 0x7632, R12 ;  /* 0x000076320c0c7816 */ /* 0x000fc8000000000c */
[----:B------:R-:W-:Y:S01]  /*1650*/  SHF.L.U32 R19, R12, 0x10, RZ ;  /* 0x000000100c137819 */ /* 0x000fe200000006ff */
[C---:B--2---:R-:W-:Y:S01]  /*1660*/  IMAD.U32 R18, R38.reuse, 0x10000, RZ ;  /* 0x0001000026127824 */ /* 0x044fe200078e00ff */
[----:B------:R-:W-:-:S05]  /*1670*/  PRMT R38, R38, 0x7632, R38 ;  /* 0x0000763226267816 */ /* 0x000fca0000000026 */
[----:B------:R-:W-:Y:S02]  /*1680*/  IMAD.U32 R12, R38, 0x10000, RZ ;  /* 0x00010000260c7824 */ /* 0x000fe400078e00ff */
[----:B------:R-:W-:Y:S01]  /*1690*/  FFMA.FTZ R36, R36, R18, R41 ;  /* 0x0000001224247223 */ /* 0x000fe20000010029 */
[----:B------:R-:W-:Y:S01]  /*16a0*/  PRMT R18, R37, 0x7632, R18 ;  /* 0x0000763225127816 */ /* 0x000fe20000000012 */
[----:B------:R-:W2:Y:S01]  /*16b0*/  LDG.E.CONSTANT R41, desc[UR10][R28.64+0xb04] ;  /* 0x000b040a1c297981 */ /* 0x000ea2000c1e9900 */
[--C-:B------:R-:W-:Y:S01]  /*16c0*/  FFMA.FTZ R12, R19, R12, R16.reuse ;  /* 0x0000000c130c7223 */ /* 0x100fe20000010010 */
[C---:B------:R-:W-:Y:S01]  /*16d0*/  PRMT R16, R13.reuse, 0x7632, R16 ;  /* 0x000076320d107816 */ /* 0x040fe20000000010 */
[----:B------:R-:W-:Y:S01]  /*16e0*/  IMAD.U32 R13, R13, 0x10000, RZ ;  /* 0x000100000d0d7824 */ /* 0x000fe200078e00ff */
[----:B------:R-:W-:Y:S01]  /*16f0*/  SHF.L.U32 R37, R37, 0x10, RZ ;  /* 0x0000001025257819 */ /* 0x000fe200000006ff */
[----:B------:R-:W-:Y:S01]  /*1700*/  IMAD.U32 R18, R18, 0x10000, RZ ;  /* 0x0001000012127824 */ /* 0x000fe200078e00ff */
[----:B------:R-:W2:Y:S01]  /*1710*/  LDG.E.CONSTANT R38, desc[UR10][R28.64+0xc00] ;  /* 0x000c000a1c267981 */ /* 0x000ea2000c1e9900 */
[----:B------:R-:W-:-:S02]  /*1720*/  IMAD.U32 R16, R16, 0x10000, RZ ;  /* 0x0001000010107824 */ /* 0x000fc400078e00ff */
[----:B------:R-:W-:Y:S02]  /*1730*/  FFMA.FTZ R37, R13, R37, R40 ;  /* 0x000000250d257223 */ /* 0x000fe40000010028 */
[----:B------:R-:W-:Y:S01]  /*1740*/  FFMA.FTZ R13, R16, R18, R17 ;  /* 0x00000012100d7223 */ /* 0x000fe20000010011 */
[----:B------:R-:W-:Y:S02]  /*1750*/  IMAD.U32 R17, R14, 0x10000, RZ ;  /* 0x000100000e117824 */ /* 0x000fe400078e00ff */
[----:B---3--:R-:W-:-:S04]  /*1760*/  IMAD.U32 R16, R27, 0x10000, RZ ;  /* 0x000100001b107824 */ /* 0x008fc800078e00ff */
[----:B------:R-:W-:Y:S02]  /*1770*/  FFMA.FTZ R36, R17, R16, R36 ;  /* 0x0000001011247223 */ /* 0x000fe40000010024 */
[----:B------:R-:W0:Y:S01]  /*1780*/  LDS.128 R16, [R23+0x40] ;  /* 0x0000400017107984 */ /* 0x000e220000000c00 */
[----:B------:R-:W-:Y:S02]  /*1790*/  PRMT R40, R27, 0x7632, R40 ;  /* 0x000076321b287816 */ /* 0x000fe40000000028 */
[----:B------:R-:W-:-:S03]  /*17a0*/  PRMT R14, R14, 0x7632, R14 ;  /* 0x000076320e0e7816 */ /* 0x000fc6000000000e */
[----:B------:R-:W-:Y:S01]  /*17b0*/  IMAD.U32 R40, R40, 0x10000, RZ ;  /* 0x0001000028287824 */ /* 0x000fe200078e00ff */
[----:B------:R-:W-:-:S05]  /*17c0*/  SHF.L.U32 R27, R14, 0x10, RZ ;  /* 0x000000100e1b7819 */ /* 0x000fca00000006ff */
[----:B------:R-:W-:Y:S02]  /*17d0*/  FFMA.FTZ R12, R27, R40, R12 ;  /* 0x000000281b0c7223 */ /* 0x000fe4000001000c */
[----:B------:R-:W3:Y:S01]  /*17e0*/  LDG.E.CONSTANT R40, desc[UR10][R28.64+0xc04] ;  /* 0x000c040a1c287981 */ /* 0x000ee2000c1e9900 */
[----:B------:R-:W-:Y:S02]  /*17f0*/  IMAD.U32 R14, R15, 0x10000, RZ ;  /* 0x000100000f0e7824 */ /* 0x000fe400078e00ff */
[----:B----4-:R-:W-:Y:S01]  /*1800*/  IMAD.U32 R27, R33, 0x10000, RZ ;  /* 0x00010000211b7824 */ /* 0x010fe200078e00ff */
[----:B------:R-:W-:-:S03]  /*1810*/  PRMT R15, R15, 0x7632, R15 ;  /* 0x000076320f0f7816 */ /* 0x000fc6000000000f */
[----:B------:R-:W-:Y:S01]  /*1820*/  FFMA.FTZ R37, R14, R27, R37 ;  /* 0x0000001b0e257223 */ /* 0x000fe20000010025 */
[----:B------:R-:W-:Y:S02]  /*1830*/  PRMT R27, R33, 0x7632, R27 ;  /* 0x00007632211b7816 */ /* 0x000fe4000000001b */
[----:B------:R-:W-:Y:S01]  /*1840*/  SHF.L.U32 R14, R15, 0x10, RZ ;  /* 0x000000100f0e7819 */ /* 0x000fe200000006ff */
[----:B------:R-:W4:Y:S02]  /*1850*/  LDG.E.CONSTANT R33, desc[UR10][R28.64+0xd00] ;  /* 0x000d000a1c217981 */ /* 0x000f24000c1e9900 */
[----:B------:R-:W-:-:S04]  /*1860*/  IMAD.U32 R27, R27, 0x10000, RZ ;  /* 0x000100001b1b7824 */ /* 0x000fc800078e00ff */
[----:B------:R-:W-:Y:S01]  /*1870*/  FFMA.FTZ R13, R14, R27, R13 ;  /* 0x0000001b0e0d7223 */ /* 0x000fe2000001000d */
[----:B0-----:R-:W-:Y:S02]  /*1880*/  IMAD.U32 R15, R16, 0x10000, RZ ;  /* 0x00010000100f7824 */ /* 0x001fe400078e00ff */
[----:B------:R-:W-:Y:S01]  /*1890*/  IMAD.U32 R14, R32, 0x10000, RZ ;  /* 0x00010000200e7824 */ /* 0x000fe200078e00ff */
[----:B------:R-:W-:-:S03]  /*18a0*/  PRMT R16, R16, 0x7632, R16 ;  /* 0x0000763210107816 */ /* 0x000fc60000000010 */
[----:B------:R-:W-:Y:S01]  /*18b0*/  FFMA.FTZ R36, R15, R14, R36 ;  /* 0x0000000e0f247223 */ /* 0x000fe20000010024 */
[----:B------:R-:W-:Y:S02]  /*18c0*/  PRMT R14, R32, 0x7632, R14 ;  /* 0x00007632200e7816 */ /* 0x000fe4000000000e */
[----:B------:R-:W-:Y:S01]  /*18d0*/  SHF.L.U32 R15, R16, 0x10, RZ ;  /* 0x00000010100f7819 */ /* 0x000fe200000006ff */
[----:B------:R-:W4:Y:S02]  /*18e0*/  LDG.E.CONSTANT R32, desc[UR10][R28.64+0xd04] ;  /* 0x000d040a1c207981 */ /* 0x000f24000c1e9900 */
[----:B------:R-:W-:-:S04]  /*18f0*/  IMAD.U32 R14, R14, 0x10000, RZ ;  /* 0x000100000e0e7824 */ /* 0x000fc800078e00ff */
[----:B------:R-:W-:Y:S01]  /*1900*/  FFMA.FTZ R12, R15, R14, R12 ;  /* 0x0000000e0f0c7223 */ /* 0x000fe2000001000c */
[----:B------:R-:W-:Y:S02]  /*1910*/  PRMT R14, R17, 0x7632, R14 ;  /* 0x00007632110e7816 */ /* 0x000fe4000000000e */
[----:B------:R-:W-:Y:S01]  /*1920*/  PRMT R15, R31, 0x7632, R15 ;  /* 0x000076321f0f7816 */ /* 0x000fe2000000000f */
[----:B------:R-:W-:Y:S01]  /*1930*/  IMAD.U32 R16, R17, 0x10000, RZ ;  /* 0x0001000011107824 */ /* 0x000fe200078e00ff */
[----:B------:R-:W-:Y:S01]  /*1940*/  SHF.L.U32 R14, R14, 0x10, RZ ;  /* 0x000000100e0e7819 */ /* 0x000fe200000006ff */
[----:B------:R-:W-:Y:S02]  /*1950*/  IMAD.U32 R27, R31, 0x10000, RZ ;  /* 0x000100001f1b7824 */ /* 0x000fe400078e00ff */
[----:B------:R-:W-:Y:S01]  /*1960*/  IMAD.U32 R15, R15, 0x10000, RZ ;  /* 0x000100000f0f7824 */ /* 0x000fe200078e00ff */
[----:B------:R-:W4:Y:S01]  /*1970*/  LDG.E.CONSTANT R31, desc[UR10][R28.64+0xe00] ;  /* 0x000e000a1c1f7981 */ /* 0x000f22000c1e9900 */
[----:B------:R-:W-:-:S02]  /*1980*/  FFMA.FTZ R27, R16, R27, R37 ;  /* 0x0000001b101b7223 */ /* 0x000fc40000010025 */
[--C-:B------:R-:W-:Y:S01]  /*1990*/  FFMA.FTZ R16, R14, R15, R13.reuse ;  /* 0x0000000f0e107223 */ /* 0x100fe2000001000d */
[----:B------:R-:W-:Y:S01]  /*19a0*/  PRMT R14, R30, 0x7632, R14 ;  /* 0x000076321e0e7816 */ /* 0x000fe2000000000e */
[----:B------:R-:W4:Y:S01]  /*19b0*/  LDG.E.CONSTANT R37, desc[UR10][R28.64+0xe04] ;  /* 0x000e040a1c257981 */ /* 0x000f22000c1e9900 */
[C---:B------:R-:W-:Y:S01]  /*19c0*/  PRMT R13, R18.reuse, 0x7632, R13 ;  /* 0x00007632120d7816 */ /* 0x040fe2000000000d */
[----:B------:R-:W-:Y:S02]  /*19d0*/  IMAD.U32 R15, R18, 0x10000, RZ ;  /* 0x00010000120f7824 */ /* 0x000fe400078e00ff */
[----:B------:R-:W-:Y:S01]  /*19e0*/  IMAD.U32 R30, R30, 0x10000, RZ ;  /* 0x000100001e1e7824 */ /* 0x000fe200078e00ff */
[----:B------:R-:W-:Y:S01]  /*19f0*/  SHF.L.U32 R13, R13, 0x10, RZ ;  /* 0x000000100d0d7819 */ /* 0x000fe200000006ff */
[----:B------:R-:W-:Y:S02]  /*1a00*/  IMAD.U32 R14, R14, 0x10000, RZ ;  /* 0x000100000e0e7824 */ /* 0x000fe400078e00ff */
[----:B------:R-:W-:Y:S01]  /*1a10*/  FFMA.FTZ R36, R15, R30, R36 ;  /* 0x0000001e0f247223 */ /* 0x000fe20000010024 */
[----:B------:R-:W-:-:S02]  /*1a20*/  IMAD.U32 R18, R19, 0x10000, RZ ;  /* 0x0001000013127824 */ /* 0x000fc400078e00ff */
[----:B------:R-:W-:Y:S01]  /*1a30*/  FFMA.FTZ R17, R13, R14, R12 ;  /* 0x0000000e0d117223 */ /* 0x000fe2000001000c */
[----:B------:R-:W-:Y:S01]  /*1a40*/  IMAD.U32 R30, R34, 0x10000, RZ ;  /* 0x00010000221e7824 */ /* 0x000fe200078e00ff */
[----:B------:R-:W0:Y:S03]  /*1a50*/  LDS.128 R12, [R23+0x50] ;  /* 0x00005000170c7984 */ /* 0x000e260000000c00 */
[----:B------:R-:W-:Y:S02]  /*1a60*/  FFMA.FTZ R18, R18, R30, R27 ;  /* 0x0000001e12127223 */ /* 0x000fe4000001001b */
[----:B------:R-:W4:Y:S01]  /*1a70*/  LDG.E.CONSTANT R27, desc[UR10][R28.64+0xf00] ;  /* 0x000f000a1c1b7981 */ /* 0x000f22000c1e9900 */
[----:B------:R-:W-:Y:S02]  /*1a80*/  PRMT R19, R19, 0x7632, R19 ;  /* 0x0000763213137816 */ /* 0x000fe40000000013 */
[----:B------:R-:W-:Y:S01]  /*1a90*/  PRMT R34, R34, 0x7632, R34 ;  /* 0x0000763222227816 */ /* 0x000fe20000000022 */
[----:B------:R-:W4:Y:S01]  /*1aa0*/  LDG.E.CONSTANT R30, desc[UR10][R28.64+0xf04] ;  /* 0x000f040a1c1e7981 */ /* 0x000f22000c1e9900 */
[----:B------:R-:W-:-:S03]  /*1ab0*/  SHF.L.U32 R19, R19, 0x10, RZ ;  /* 0x0000001013137819 */ /* 0x000fc600000006ff */
[----:B------:R-:W-:-:S04]  /*1ac0*/  IMAD.U32 R34, R34, 0x10000, RZ ;  /* 0x0001000022227824 */ /* 0x000fc800078e00ff */
[----:B------:R-:W-:Y:S01]  /*1ad0*/  FFMA.FTZ R19, R19, R34, R16 ;  /* 0x0000002213137223 */ /* 0x000fe20000010010 */
[----:B------:R-:W-:Y:S01]  /*1ae0*/  IMAD.U32 R16, R39, 0x10000, RZ ;  /* 0x0001000027107824 */ /* 0x000fe200078e00ff */
[----:B------:R-:W4:Y:S01]  /*1af0*/  LDG.E.CONSTANT R34, desc[UR10][R28.64+0x1004] ;  /* 0x0010040a1c227981 */ /* 0x000f22000c1e9900 */
[----:B0-----:R-:W-:-:S04]  /*1b00*/  IMAD.U32 R43, R12, 0x10000, RZ ;  /* 0x000100000c2b7824 */ /* 0x001fc800078e00ff */
[----:B------:R-:W-:Y:S02]  /*1b10*/  FFMA.FTZ R16, R43, R16, R36 ;  /* 0x000000102b107223 */ /* 0x000fe40000010024 */
[----:B------:R-:W4:Y:S01]  /*1b20*/  LDG.E.CONSTANT R36, desc[UR10][R28.64+0x1000] ;  /* 0x0010000a1c247981 */ /* 0x000f22000c1e9900 */
[----:B------:R-:W-:Y:S02]  /*1b30*/  PRMT R12, R12, 0x7632, R12 ;  /* 0x000076320c0c7816 */ /* 0x000fe4000000000c */
[----:B------:R-:W-:Y:S02]  /*1b40*/  PRMT R39, R39, 0x7632, R39 ;  /* 0x0000763227277816 */ /* 0x000fe40000000027 */
[----:B------:R-:W-:-:S03]  /*1b50*/  SHF.L.U32 R12, R12, 0x10, RZ ;  /* 0x000000100c0c7819 */ /* 0x000fc600000006ff */
[----:B------:R-:W-:-:S04]  /*1b60*/  IMAD.U32 R39, R39, 0x10000, RZ ;  /* 0x0001000027277824 */ /* 0x000fc800078e00ff */
[----:B------:R-:W-:Y:S01]  /*1b70*/  FFMA.FTZ R12, R12, R39, R17 ;  /* 0x000000270c0c7223 */ /* 0x000fe20000010011 */
[C---:B------:R-:W-:Y:S02]  /*1b80*/  IMAD.U32 R39, R13.reuse, 0x10000, RZ ;  /* 0x000100000d277824 */ /* 0x040fe400078e00ff */
[----:B------:R-:W-:Y:S01]  /*1b90*/  IMAD.U32 R17, R42, 0x10000, RZ ;  /* 0x000100002a117824 */ /* 0x000fe200078e00ff */
[----:B------:R-:W-:-:S03]  /*1ba0*/  PRMT R13, R13, 0x7632, R13 ;  /* 0x000076320d0d7816 */ /* 0x000fc6000000000d */
[----:B------:R-:W-:Y:S01]  /*1bb0*/  FFMA.FTZ R39, R39, R17, R18 ;  /* 0x0000001127277223 */ /* 0x000fe20000010012 */
[----:B------:R-:W-:Y:S02]  /*1bc0*/  PRMT R17, R42, 0x7632, R17 ;  /* 0x000076322a117816 */ /* 0x000fe40000000011 */
[----:B------:R-:W-:-:S03]  /*1bd0*/  SHF.L.U32 R42, R13, 0x10, RZ ;  /* 0x000000100d2a7819 */ /* 0x000fc600000006ff */
[----:B------:R-:W-:Y:S02]  /*1be0*/  IMAD.U32 R17, R17, 0x10000, RZ ;  /* 0x0001000011117824 */ /* 0x000fe400078e00ff */
[----:B------:R-:W-:Y:S02]  /*1bf0*/  IMAD.U32 R13, R14, 0x10000, RZ ;  /* 0x000100000e0d7824 */ /* 0x000fe400078e00ff */
[----:B------:R-:W-:Y:S01]  /*1c00*/  FFMA.FTZ R42, R42, R17, R19 ;  /* 0x000000112a2a7223 */ /* 0x000fe20000010013 */
[----:B------:R-:W-:-:S04]  /*1c10*/  IMAD.U32 R17, R35, 0x10000, RZ ;  /* 0x0001000023117824 */ /* 0x000fc800078e00ff */
[----:B------:R-:W-:Y:S02]  /*1c20*/  FFMA.FTZ R13, R13, R17, R16 ;  /* 0x000000110d0d7223 */ /* 0x000fe40000010010 */
[----:B------:R-:W0:Y:S01]  /*1c30*/  LDS.128 R16, [R23+0x60] ;  /* 0x0000600017107984 */ /* 0x000e220000000c00 */
[----:B------:R-:W-:Y:S02]  /*1c40*/  PRMT R14, R14, 0x7632, R14 ;  /* 0x000076320e0e7816 */ /* 0x000fe4000000000e */
[----:B------:R-:W-:Y:S02]  /*1c50*/  PRMT R43, R35, 0x7632, R43 ;  /* 0x00007632232b7816 */ /* 0x000fe4000000002b */
[----:B------:R-:W-:-:S03]  /*1c60*/  SHF.L.U32 R35, R14, 0x10, RZ ;  /* 0x000000100e237819 */ /* 0x000fc600000006ff */
[----:B------:R-:W-:Y:S02]  /*1c70*/  IMAD.U32 R43, R43, 0x10000, RZ ;  /* 0x000100002b2b7824 */ /* 0x000fe400078e00ff */
[----:B------:R-:W-:Y:S02]  /*1c80*/  IMAD.U32 R14, R15, 0x10000, RZ ;  /* 0x000100000f0e7824 */ /* 0x000fe400078e00ff */
[----:B------:R-:W-:Y:S01]  /*1c90*/  FFMA.FTZ R12, R35, R43, R12 ;  /* 0x0000002b230c7223 */ /* 0x000fe2000001000c */
[----:B------:R-:W-:Y:S01]  /*1ca0*/  PRMT R15, R15, 0x7632, R15 ;  /* 0x000076320f0f7816 */ /* 0x000fe2000000000f */
[----:B------:R-:W4:Y:S03]  /*1cb0*/  LDG.E.CONSTANT R43, desc[UR10][R28.64+0x1704] ;  /* 0x0017040a1c2b7981 */ /* 0x000f26000c1e9900 */
[----:B------:R-:W-:Y:S01]  /*1cc0*/  SHF.L.U32 R15, R15, 0x10, RZ ;  /* 0x000000100f0f7819 */ /* 0x000fe200000006ff */
[C---:B0-----:R-:W-:Y:S01]  /*1cd0*/  IMAD.U32 R44, R16.reuse, 0x10000, RZ ;  /* 0x00010000102c7824 */ /* 0x041fe200078e00ff */
[----:B------:R-:W-:Y:S01]  /*1ce0*/  PRMT R16, R16, 0x7632, R16 ;  /* 0x0000763210107816 */ /* 0x000fe20000000010 */
[C---:B--2---:R-:W-:Y:S01]  /*1cf0*/  IMAD.U32 R35, R41.reuse, 0x10000, RZ ;  /* 0x0001000029237824 */ /* 0x044fe200078e00ff */
[----:B------:R-:W-:-:S03]  /*1d00*/  PRMT R41, R41, 0x7632, R41 ;  /* 0x0000763229297816 */ /* 0x000fc60000000029 */
[----:B------:R-:W-:Y:S01]  /*1d10*/  FFMA.FTZ R14, R14, R35, R39 ;  /* 0x000000230e0e7223 */ /* 0x000fe20000010027 */
[C---:B------:R-:W-:Y:S01]  /*1d20*/  IMAD.U32 R39, R38.reuse, 0x10000, RZ ;  /* 0x0001000026277824 */ /* 0x040fe200078e00ff */
[----:B------:R-:W-:Y:S01]  /*1d30*/  PRMT R38, R38, 0x7632, R38 ;  /* 0x0000763226267816 */ /* 0x000fe20000000026 */
[----:B------:R-:W-:Y:S01]  /*1d40*/  IMAD.U32 R41, R41, 0x10000, RZ ;  /* 0x0001000029297824 */ /* 0x000fe200078e00ff */
[----:B------:R-:W2:Y:S01]  /*1d50*/  LDG.E.CONSTANT R35, desc[UR10][R28.64+0x1104] ;  /* 0x0011040a1c237981 */ /* 0x000ea2000c1e9900 */
[----:B------:R-:W-:Y:S01]  /*1d60*/  FFMA.FTZ R39, R44, R39, R13 ;  /* 0x000000272c277223 */ /* 0x000fe2000001000d */
[----:B------:R-:W-:Y:S01]  /*1d70*/  SHF.L.U32 R13, R16, 0x10, RZ ;  /* 0x00000010100d7819 */ /* 0x000fe200000006ff */
[----:B------:R-:W-:Y:S02]  /*1d80*/  IMAD.U32 R16, R38, 0x10000, RZ ;  /* 0x0001000026107824 */ /* 0x000fe400078e00ff */
[----:B------:R-:W-:Y:S02]  /*1d90*/  FFMA.FTZ R15, R15, R41, R42 ;  /* 0x000000290f0f7223 */ /* 0x000fe4000001002a */
[----:B------:R-:W2:Y:S01]  /*1da0*/  LDG.E.CONSTANT R42, desc[UR10][R28.64+0x1100] ;  /* 0x0011000a1c2a7981 */ /* 0x000ea2000c1e9900 */
[--C-:B------:R-:W-:Y:S01]  /*1db0*/  FFMA.FTZ R16, R13, R16, R12.reuse ;  /* 0x000000100d107223 */ /* 0x100fe2000001000c */
[C---:B------:R-:W-:Y:S01]  /*1dc0*/  PRMT R12, R17.reuse, 0x7632, R12 ;  /* 0x00007632110c7816 */ /* 0x040fe2000000000c */
[----:B------:R-:W-:-:S04]  /*1dd0*/  IMAD.U32 R17, R17, 0x10000, RZ ;  /* 0x0001000011117824 */ /* 0x000fc800078e00ff */
[----:B------:R-:W-:Y:S01]  /*1de0*/  IMAD.U32 R12, R12, 0x10000, RZ ;  /* 0x000100000c0c7824 */ /* 0x000fe200078e00ff */
[C---:B---3--:R-:W-:Y:S02]  /*1df0*/  PRMT R13, R40.reuse, 0x7632, R13 ;  /* 0x00007632280d7816 */ /* 0x048fe4000000000d */
[----:B------:R-:W-:-:S03]  /*1e00*/  SHF.L.U32 R40, R40, 0x10, RZ ;  /* 0x0000001028287819 */ /* 0x000fc600000006ff */
[----:B------:R-:W-:Y:S02]  /*1e10*/  IMAD.U32 R13, R13, 0x10000, RZ ;  /* 0x000100000d0d7824 */ /* 0x000fe400078e00ff */
[----:B------:R-:W-:Y:S02]  /*1e20*/  FFMA.FTZ R17, R17, R40, R14 ;  /* 0x0000002811117223 */ /* 0x000fe4000001000e */
[----:B------:R-:W-:Y:S02]  /*1e30*/  FFMA.FTZ R38, R12, R13, R15 ;  /* 0x0000000d0c267223 */ /* 0x000fe4000001000f */
[----:B------:R-:W0:Y:S01]  /*1e40*/  LDS.128 R12, [R23+0x70] ;  /* 0x00007000170c7984 */ /* 0x000e220000000c00 */
[C---:B------:R-:W-:Y:S02]  /*1e50*/  IMAD.U32 R40, R18.reuse, 0x10000, RZ ;  /* 0x0001000012287824 */ /* 0x040fe400078e00ff */
[----:B----4-:R-:W-:Y:S01]  /*1e60*/  IMAD.U32 R41, R33, 0x10000, RZ ;  /* 0x0001000021297824 */ /* 0x010fe200078e00ff */
[----:B------:R-:W-:-:S03]  /*1e70*/  PRMT R18, R18, 0x7632, R18 ;  /* 0x0000763212127816 */ /* 0x000fc60000000012 */
[----:B------:R-:W-:Y:S01]  /*1e80*/  FFMA.FTZ R39, R40, R41, R39 ;  /* 0x0000002928277223 */ /* 0x000fe20000010027 */
[----:B------:R-:W-:Y:S01]  /*1e90*/  PRMT R40, R33, 0x7632, R40 ;  /* 0x0000763221287816 */ /* 0x000fe20000000028 */
[----:B------:R-:W3:Y:S01]  /*1ea0*/  LDG.E.CONSTANT R41, desc[UR10][R28.64+0x1200] ;  /* 0x0012000a1c297981 */ /* 0x000ee2000c1e9900 */
[----:B------:R-:W-:-:S03]  /*1eb0*/  SHF.L.U32 R33, R18, 0x10, RZ ;  /* 0x0000001012217819 */ /* 0x000fc600000006ff */
[----:B------:R-:W-:Y:S02]  /*1ec0*/  IMAD.U32 R40, R40, 0x10000, RZ ;  /* 0x0001000028287824 */ /* 0x000fe400078e00ff */
[----:B------:R-:W-:Y:S02]  /*1ed0*/  IMAD.U32 R18, R19, 0x10000, RZ ;  /* 0x0001000013127824 */ /* 0x000fe400078e00ff */
[----:B------:R-:W-:Y:S01]  /*1ee0*/  FFMA.FTZ R16, R33, R40, R16 ;  /* 0x0000002821107223 */ /* 0x000fe20000010010 */
[----:B------:R-:W-:Y:S01]  /*1ef0*/  PRMT R19, R19, 0x7632, R19 ;  /* 0x0000763213137816 */ /* 0x000fe20000000013 */
[C---:B------:R-:W-:Y:S01]  /*1f00*/  IMAD.U32 R33, R32.reuse, 0x10000, RZ ;  /* 0x0001000020217824 */ /* 0x040fe200078e00ff */
[----:B------:R-:W-:Y:S02]  /*1f10*/  PRMT R32, R32, 0x7632, R32 ;  /* 0x0000763220207816 */ /* 0x000fe40000000020 */
[----:B------:R-:W-:Y:S01]  /*1f20*/  SHF.L.U32 R19, R19, 0x10, RZ ;  /* 0x0000001013137819 */ /* 0x000fe200000006ff */
[----:B------:R-:W-:-:S02]  /*1f30*/  FFMA.FTZ R17, R18, R33, R17 ;  /* 0x0000002112117223 */ /* 0x000fc40000010011 */
[----:B------:R-:W-:Y:S02]  /*1f40*/  IMAD.U32 R18, R32, 0x10000, RZ ;  /* 0x0001000020127824 */ /* 0x000fe400078e00ff */
[----:B------:R-:W4:Y:S02]  /*1f50*/  LDG.E.CONSTANT R32, desc[UR10][R28.64+0x1204] ;  /* 0x0012040a1c207981 */ /* 0x000f24000c1e9900 */
[----:B------:R-:W-:Y:S01]  /*1f60*/  FFMA.FTZ R38, R19, R18, R38 ;  /* 0x0000001213267223 */ /* 0x000fe20000010026 */
[C---:B0-----:R-:W-:Y:S02]  /*1f70*/  IMAD.U32 R18, R12.reuse, 0x10000, RZ ;  /* 0x000100000c127824 */ /* 0x041fe400078e00ff */
[C---:B------:R-:W-:Y:S01]  /*1f80*/  IMAD.U32 R33, R31.reuse, 0x10000, RZ ;  /* 0x000100001f217824 */ /* 0x040fe200078e00ff */
[----:B------:R-:W-:Y:S02]  /*1f90*/  PRMT R12, R12, 0x7632, R12 ;  /* 0x000076320c0c7816 */ /* 0x000fe4000000000c */
[----:B------:R-:W-:Y:S01]  /*1fa0*/  PRMT R31, R31, 0x7632, R31 ;  /* 0x000076321f1f7816 */ /* 0x000fe2000000001f */
[----:B------:R-:W-:Y:S01]  /*1fb0*/  FFMA.FTZ R33, R18, R33, R39 ;  /* 0x0000002112217223 */ /* 0x000fe20000010027 */
[----:B------:R-:W-:-:S02]  /*1fc0*/  PRMT R19, R13, 0x7632, R19 ;  /* 0x000076320d137816 */ /* 0x000fc40000000013 */
[----:B------:R-:W-:Y:S02]  /*1fd0*/  PRMT R39, R37, 0x7632, R39 ;  /* 0x0000763225277816 */ /* 0x000fe40000000027 */
[----:B------:R-:W-:Y:S01]  /*1fe0*/  SHF.L.U32 R18, R13, 0x10, RZ ;  /* 0x000000100d127819 */ /* 0x000fe200000006ff */
[----:B------:R-:W-:Y:S01]  /*1ff0*/  IMAD.U32 R13, R12, 0x10000, RZ ;  /* 0x000100000c0d7824 */ /* 0x000fe200078e00ff */
[----:B------:R-:W-:Y:S01]  /*2000*/  SHF.L.U32 R19, R19, 0x10, RZ ;  /* 0x0000001013137819 */ /* 0x000fe200000006ff */
[----:B------:R-:W-:Y:S02]  /*2010*/  IMAD.U32 R12, R31, 0x10000, RZ ;  /* 0x000100001f0c7824 */ /* 0x000fe400078e00ff */
[----:B------:R-:W-:Y:S02]  /*2020*/  IMAD.U32 R31, R39, 0x10000, RZ ;  /* 0x00010000271f7824 */ /* 0x000fe400078e00ff */
[----:B------:R-:W-:Y:S01]  /*2030*/  IMAD.U32 R37, R37, 0x10000, RZ ;  /* 0x0001000025257824 */ /* 0x000fe200078e00ff */
[----:B------:R-:W4:Y:S01]  /*2040*/  LDG.E.CONSTANT R39, desc[UR10][R28.64+0x1300] ;  /* 0x0013000a1c277981 */ /* 0x000f22000c1e9900 */
[----:B------:R-:W-:Y:S01]  /*2050*/  FFMA.FTZ R12, R13, R12, R16 ;  /* 0x0000000c0d0c7223 */ /* 0x000fe20000010010 */
[----:B------:R-:W-:Y:S01]  /*2060*/  FFMA.FTZ R38, R19, R31, R38 ;  /* 0x0000001f13267223 */ /* 0x000fe20000010026 */
[----:B------:R-:W-:-:S02]  /*2070*/  IMAD.U32 R40, R14, 0x10000, RZ ;  /* 0x000100000e287824 */ /* 0x000fc400078e00ff */
[----:B------:R-:W-:Y:S01]  /*2080*/  FFMA.FTZ R13, R18, R37, R17 ;  /* 0x00000025120d7223 */ /* 0x000fe20000010011 */
[C---:B------:R-:W-:Y:S01]  /*2090*/  IMAD.U32 R31, R27.reuse, 0x10000, RZ ;  /* 0x000100001b1f7824 */ /* 0x040fe200078e00ff */
[----:B------:R-:W0:Y:S03]  /*20a0*/  LDS.128 R16, [R23+0x80] ;  /* 0x0000800017107984 */ /* 0x000e260000000c00 */
[----:B------:R-:W-:Y:S02]  /*20b0*/  FFMA.FTZ R33, R40, R31, R33 ;  /* 0x0000001f28217223 */ /* 0x000fe40000010021 */
[----:B------:R-:W4:Y:S01]  /*20c0*/  LDG.E.CONSTANT R40, desc[UR10][R28.64+0x1304] ;  /* 0x0013040a1c287981 */ /* 0x000f22000c1e9900 */
[----:B------:R-:W-:Y:S02]  /*20d0*/  PRMT R14, R14, 0x7632, R14 ;  /* 0x000076320e0e7816 */ /* 0x000fe4000000000e */
[----:B------:R-:W-:Y:S01]  /*20e0*/  PRMT R27, R27, 0x7632, R27 ;  /* 0x000076321b1b7816 */ /* 0x000fe2000000001b */
[----:B------:R-:W4:Y:S01]  /*20f0*/  LDG.E.CONSTANT R31, desc[UR10][R28.64+0x1404] ;  /* 0x0014040a1c1f7981 */ /* 0x000f22000c1e9900 */
[----:B------:R-:W-:-:S03]  /*2100*/  SHF.L.U32 R37, R14, 0x10, RZ ;  /* 0x000000100e257819 */ /* 0x000fc600000006ff */
[----:B------:R-:W-:Y:S02]  /*2110*/  IMAD.U32 R27, R27, 0x10000, RZ ;  /* 0x000100001b1b7824 */ /* 0x000fe400078e00ff */
[C---:B------:R-:W-:Y:S02]  /*2120*/  IMAD.U32 R14, R30.reuse, 0x10000, RZ ;  /* 0x000100001e0e7824 */ /* 0x040fe400078e00ff */
[----:B------:R-:W-:Y:S01]  /*2130*/  FFMA.FTZ R37, R37, R27, R12 ;  /* 0x0000001b25257223 */ /* 0x000fe2000001000c */
[C---:B------:R-:W-:Y:S01]  /*2140*/  IMAD.U32 R12, R15.reuse, 0x10000, RZ ;  /* 0x000100000f0c7824 */ /* 0x040fe200078e00ff */
[----:B------:R-:W-:Y:S01]  /*2150*/  PRMT R15, R15, 0x7632, R15 ;  /* 0x000076320f0f7816 */ /* 0x000fe2000000000f */
[----:B------:R-:W4:Y:S01]  /*2160*/  LDG.E.CONSTANT R27, desc[UR10][R28.64+0x1400] ;  /* 0x0014000a1c1b7981 */ /* 0x000f22000c1e9900 */
[----:B------:R-:W-:Y:S01]  /*2170*/  PRMT R30, R30, 0x7632, R30 ;  /* 0x000076321e1e7816 */ /* 0x000fe2000000001e */
[----:B------:R-:W-:Y:S01]  /*2180*/  FFMA.FTZ R13, R12, R14, R13 ;  /* 0x0000000e0c0d7223 */ /* 0x000fe2000001000d */
[----:B------:R-:W-:-:S03]  /*2190*/  SHF.L.U32 R15, R15, 0x10, RZ ;  /* 0x000000100f0f7819 */ /* 0x000fc600000006ff */
[----:B------:R-:W-:Y:S02]  /*21a0*/  IMAD.U32 R12, R30, 0x10000, RZ ;  /* 0x000100001e0c7824 */ /* 0x000fe400078e00ff */
[----:B------:R-:W4:Y:S02]  /*21b0*/  LDG.E.CONSTANT R30, desc[UR10][R28.64+0x1504] ;  /* 0x0015040a1c1e7981 */ /* 0x000f24000c1e9900 */
[----:B------:R-:W-:Y:S02]  /*21c0*/  FFMA.FTZ R12, R15, R12, R38 ;  /* 0x0000000c0f0c7223 */ /* 0x000fe40000010026 */
[----:B------:R-:W4:Y:S01]  /*21d0*/  LDG.E.CONSTANT R38, desc[UR10][R28.64+0x1700] ;  /* 0x0017000a1c267981 */ /* 0x000f22000c1e9900 */
[----:B------:R-:W-:Y:S02]  /*21e0*/  IMAD.U32 R15, R36, 0x10000, RZ ;  /* 0x00010000240f7824 */ /* 0x000fe400078e00ff */
[----:B0-----:R-:W-:-:S04]  /*21f0*/  IMAD.U32 R14, R16, 0x10000, RZ ;  /* 0x00010000100e7824 */ /* 0x001fc800078e00ff */
[----:B------:R-:W-:Y:S02]  /*2200*/  FFMA.FTZ R14, R14, R15, R33 ;  /* 0x0000000f0e0e7223 */ /* 0x000fe40000010021 */
[----:B------:R-:W4:Y:S01]  /*2210*/  LDG.E.CONSTANT R33, desc[UR10][R28.64+0x1500] ;  /* 0x0015000a1c217981 */ /* 0x000f22000c1e9900 */
[----:B------:R-:W-:Y:S02]  /*2220*/  PRMT R16, R16, 0x7632, R16 ;  /* 0x0000763210107816 */ /* 0x000fe40000000010 */
[----:B------:R-:W-:Y:S02]  /*2230*/  PRMT R36, R36, 0x7632, R36 ;  /* 0x0000763224247816 */ /* 0x000fe40000000024 */
[----:B------:R-:W-:-:S03]  /*2240*/  SHF.L.U32 R16, R16, 0x10, RZ ;  /* 0x0000001010107819 */ /* 0x000fc600000006ff */
[----:B------:R-:W-:Y:S02]  /*2250*/  IMAD.U32 R15, R36, 0x10000, RZ ;  /* 0x00010000240f7824 */ /* 0x000fe400078e00ff */
[----:B------:R-:W4:Y:S02]  /*2260*/  LDG.E.CONSTANT R36, desc[UR10][R28.64+0x1600] ;  /* 0x0016000a1c247981 */ /* 0x000f24000c1e9900 */
[----:B------:R-:W-:Y:S01]  /*2270*/  FFMA.FTZ R15, R16, R15, R37 ;  /* 0x0000000f100f7223 */ /* 0x000fe20000010025 */
[----:B------:R-:W-:Y:S02]  /*2280*/  IMAD.U32 R37, R34, 0x10000, RZ ;  /* 0x0001000022257824 */ /* 0x000fe400078e00ff */
[----:B------:R-:W-:-:S04]  /*2290*/  IMAD.U32 R16, R17, 0x10000, RZ ;  /* 0x0001000011107824 */ /* 0x000fc800078e00ff */
[----:B------:R-:W-:Y:S02]  /*22a0*/  FFMA.FTZ R13, R16, R37, R13 ;  /* 0x00000025100d7223 */ /* 0x000fe4000001000d */
[----:B------:R0:W4:Y:S01]  /*22b0*/  LDG.E.CONSTANT R37, desc[UR10][R28.64+0x1604] ;  /* 0x0016040a1c257981 */ /* 0x000122000c1e9900 */
[----:B------:R-:W-:Y:S02]  /*22c0*/  PRMT R17, R17, 0x7632, R17 ;  /* 0x0000763211117816 */ /* 0x000fe40000000011 */
[----:B------:R-:W-:Y:S01]  /*22d0*/  PRMT R34, R34, 0x7632, R34 ;  /* 0x0000763222227816 */ /* 0x000fe20000000022 */
[C---:B------:R-:W-:Y:S01]  /*22e0*/  IMAD.U32 R45, R18.reuse, 0x10000, RZ ;  /* 0x00010000122d7824 */ /* 0x040fe200078e00ff */
[----:B------:R-:W-:Y:S02]  /*22f0*/  SHF.L.U32 R17, R17, 0x10, RZ ;  /* 0x0000001011117819 */ /* 0x000fe400000006ff */
[----:B------:R-:W-:Y:S01]  /*2300*/  PRMT R18, R18, 0x7632, R18 ;  /* 0x0000763212127816 */ /* 0x000fe20000000012 */
[----:B------:R-:W-:Y:S01]  /*2310*/  IMAD.U32 R34, R34, 0x10000, RZ ;  /* 0x0001000022227824 */ /* 0x000fe200078e00ff */
[----:B0-----:R-:W-:-:S03]  /*2320*/  SHF.L.U32 R28, R19, 0x10, RZ ;  /* 0x00000010131c7819 */ /* 0x001fc600000006ff */
[----:B------:R-:W-:Y:S01]  /*2330*/  FFMA.FTZ R17, R17, R34, R12 ;  /* 0x0000002211117223 */ /* 0x000fe2000001000c */
[----:B------:R-:W-:Y:S01]  /*2340*/  IMAD.U32 R18, R18, 0x10000, RZ ;  /* 0x0001000012127824 */ /* 0x000fe200078e00ff */
[----:B------:R-:W-:-:S04]  /*2350*/  PRMT R19, R19, 0x7632, R19 ;  /* 0x0000763213137816 */ /* 0x000fc80000000013 */
[----:B------:R-:W-:Y:S01]  /*2360*/  SHF.L.U32 R34, R19, 0x10, RZ ;  /* 0x0000001013227819 */ /* 0x000fe200000006ff */
[----:B--2---:R-:W-:Y:S02]  /*2370*/  IMAD.U32 R12, R35, 0x10000, RZ ;  /* 0x00010000230c7824 */ /* 0x004fe400078e00ff */
[C---:B------:R-:W-:Y:S01]  /*2380*/  IMAD.U32 R16, R42.reuse, 0x10000, RZ ;  /* 0x000100002a107824 */ /* 0x040fe200078e00ff */
[----:B------:R-:W-:Y:S01]  /*2390*/  PRMT R42, R42, 0x7632, R42 ;  /* 0x000076322a2a7816 */ /* 0x000fe2000000002a */
[----:B------:R-:W-:-:S04]  /*23a0*/  FFMA.FTZ R28, R28, R12, R13 ;  /* 0x0000000c1c1c7223 */ /* 0x000fc8000001000d */
[----:B------:R-:W-:Y:S02]  /*23b0*/  IMAD.U32 R42, R42, 0x10000, RZ ;  /* 0x000100002a2a7824 */ /* 0x000fe400078e00ff */
[----:B------:R-:W-:Y:S02]  /*23c0*/  FFMA.FTZ R16, R45, R16, R14 ;  /* 0x000000102d107223 */ /* 0x000fe4000001000e */
[----:B------:R-:W-:Y:S02]  /*23d0*/  FFMA.FTZ R18, R18, R42, R15 ;  /* 0x0000002a12127223 */ /* 0x000fe4000001000f */
[----:B------:R-:W0:Y:S01]  /*23e0*/  LDS.128 R12, [R23+0x90] ;  /* 0x00009000170c7984 */ /* 0x000e220000000c00 */
[----:B------:R-:W-:-:S05]  /*23f0*/  PRMT R35, R35, 0x7632, R35 ;  /* 0x0000763223237816 */ /* 0x000fca0000000023 */
[----:B------:R-:W-:-:S04]  /*2400*/  IMAD.U32 R29, R35, 0x10000, RZ ;  /* 0x00010000231d7824 */ /* 0x000fc800078e00ff */
[----:B------:R-:W-:Y:S01]  /*2410*/  FFMA.FTZ R29, R34, R29, R17 ;  /* 0x0000001d221d7223 */ /* 0x000fe20000010011 */
[C---:B---3--:R-:W-:Y:S01]  /*2420*/  IMAD.U32 R34, R41.reuse, 0x10000, RZ ;  /* 0x0001000029227824 */ /* 0x048fe200078e00ff */
[----:B------:R-:W-:Y:S01]  /*2430*/  PRMT R41, R41, 0x7632, R41 ;  /* 0x0000763229297816 */ /* 0x000fe20000000029 */
[C---:B0-----:R-:W-:Y:S01]  /*2440*/  IMAD.U32 R17, R12.reuse, 0x10000, RZ ;  /* 0x000100000c117824 */ /* 0x041fe200078e00ff */
[----:B------:R-:W-:Y:S02]  /*2450*/  PRMT R12, R12, 0x7632, R12 ;  /* 0x000076320c0c7816 */ /* 0x000fe4000000000c */
[----:B------:R-:W-:Y:S01]  /*2460*/  SHF.L.U32 R35, R13, 0x10, RZ ;  /* 0x000000100d237819 */ /* 0x000fe200000006ff */
[----:B------:R-:W-:Y:S01]  /*2470*/  FFMA.FTZ R34, R17, R34, R16 ;  /* 0x0000002211227223 */ /* 0x000fe20000010010 */
[----:B------:R-:W-:Y:S01]  /*2480*/  PRMT R13, R13, 0x7632, R13 ;  /* 0x000076320d0d7816 */ /* 0x000fe2000000000d */
[----:B------:R-:W-:Y:S02]  /*2490*/  IMAD.U32 R17, R12, 0x10000, RZ ;  /* 0x000100000c117824 */ /* 0x000fe400078e00ff */
[----:B------:R-:W-:-:S02]  /*24a0*/  IMAD.U32 R12, R41, 0x10000, RZ ;  /* 0x00010000290c7824 */ /* 0x000fc400078e00ff */
[C---:B----4-:R-:W-:Y:S01]  /*24b0*/  IMAD.U32 R16, R32.reuse, 0x10000, RZ ;  /* 0x0001000020107824 */ /* 0x050fe200078e00ff */
[----:B------:R-:W-:-:S03]  /*24c0*/  PRMT R32, R32, 0x7632, R32 ;  /* 0x0000763220207816 */ /* 0x000fc60000000020 */
[----:B------:R-:W-:Y:S01]  /*24d0*/  FFMA.FTZ R35, R35, R16, R28 ;  /* 0x0000001023237223 */ /* 0x000fe2000001001c */
[----:B------:R-:W-:Y:S01]  /*24e0*/  SHF.L.U32 R28, R13, 0x10, RZ ;  /* 0x000000100d1c7819 */ /* 0x000fe200000006ff */
[----:B------:R-:W-:Y:S02]  /*24f0*/  IMAD.U32 R32, R32, 0x10000, RZ ;  /* 0x0001000020207824 */ /* 0x000fe400078e00ff */
[----:B------:R-:W-:Y:S02]  /*2500*/  FFMA.FTZ R12, R17, R12, R18 ;  /* 0x0000000c110c7223 */ /* 0x000fe40000010012 */
[----:B------:R-:W0:Y:S01]  /*2510*/  LDS.128 R16, [R23+0xa0] ;  /* 0x0000a00017107984 */ /* 0x000e220000000c00 */
[----:B------:R-:W-:Y:S01]  /*2520*/  FFMA.FTZ R29, R28, R32, R29 ;  /* 0x000000201c1d7223 */ /* 0x000fe2000001001d */
[----:B------:R-:W-:Y:S01]  /*2530*/  IMAD.U32 R13, R14, 0x10000, RZ ;  /* 0x000100000e0d7824 */ /* 0x000fe200078e00ff */
[----:B------:R-:W-:Y:S01]  /*2540*/  PRMT R32, R15, 0x7632, R32 ;  /* 0x000076320f207816 */ /* 0x000fe20000000020 */
[----:B------:R-:W-:-:S04]  /*2550*/  IMAD.U32 R28, R39, 0x10000, RZ ;  /* 0x00010000271c7824 */ /* 0x000fc800078e00ff */
[----:B------:R-:W-:Y:S01]  /*2560*/  FFMA.FTZ R28, R13, R28, R34 ;  /* 0x0000001c0d1c7223 */ /* 0x000fe20000010022 */
[----:B------:R-:W-:Y:S02]  /*2570*/  PRMT R13, R14, 0x7632, R13 ;  /* 0x000076320e0d7816 */ /* 0x000fe4000000000d */
[----:B------:R-:W-:Y:S02]  /*2580*/  SHF.L.U32 R14, R15, 0x10, RZ ;  /* 0x000000100f0e7819 */ /* 0x000fe400000006ff */
[----:B------:R-:W-:Y:S02]  /*2590*/  PRMT R39, R39, 0x7632, R39 ;  /* 0x0000763227277816 */ /* 0x000fe40000000027 */
[C---:B------:R-:W-:Y:S01]  /*25a0*/  PRMT R15, R40.reuse, 0x7632, R15 ;  /* 0x00007632280f7816 */ /* 0x040fe2000000000f */
[----:B------:R-:W-:Y:S01]  /*25b0*/  IMAD.U32 R13, R13, 0x10000, RZ ;  /* 0x000100000d0d7824 */ /* 0x000fe200078e00ff */
[----:B------:R-:W-:Y:S01]  /*25c0*/  SHF.L.U32 R40, R40, 0x10, RZ ;  /* 0x0000001028287819 */ /* 0x000fe200000006ff */
[----:B------:R-:W-:-:S02]  /*25d0*/  IMAD.U32 R34, R32, 0x10000, RZ ;  /* 0x0001000020227824 */ /* 0x000fc400078e00ff */
[----:B------:R-:W-:Y:S02]  /*25e0*/  IMAD.U32 R15, R15, 0x10000, RZ ;  /* 0x000100000f0f7824 */ /* 0x000fe400078e00ff */
[----:B------:R-:W-:Y:S02]  /*25f0*/  IMAD.U32 R32, R39, 0x10000, RZ ;  /* 0x0001000027207824 */ /* 0x000fe400078e00ff */
[----:B------:R-:W-:Y:S01]  /*2600*/  FFMA.FTZ R35, R14, R40, R35 ;  /* 0x000000280e237223 */ /* 0x000fe20000010023 */
[----:B------:R-:W-:Y:S01]  /*2610*/  FFMA.FTZ R29, R34, R15, R29 ;  /* 0x0000000f221d7223 */ /* 0x000fe2000001001d */
[----:B------:R-:W-:Y:S02]  /*2620*/  FFMA.FTZ R32, R13, R32, R12 ;  /* 0x000000200d207223 */ /* 0x000fe4000001000c */
[----:B------:R-:W1:Y:S01]  /*2630*/  LDS.128 R12, [R23+0xb0] ;  /* 0x0000b000170c7984 */ /* 0x000e620000000c00 */
[C---:B------:R-:W-:Y:S01]  /*2640*/  PRMT R40, R27.reuse, 0x7632, R40 ;  /* 0x000076321b287816 */ /* 0x040fe20000000028 */
[----:B0-----:R-:W-:Y:S01]  /*2650*/  IMAD.U32 R39, R16, 0x10000, RZ ;  /* 0x0001000010277824 */ /* 0x001fe200078e00ff */
[----:B------:R-:W-:-:S02]  /*2660*/  SHF.L.U32 R27, R27, 0x10, RZ ;  /* 0x000000101b1b7819 */ /* 0x000fc400000006ff */
[----:B------:R-:W-:Y:S01]  /*2670*/  PRMT R34, R16, 0x7632, R34 ;  /* 0x0000763210227816 */ /* 0x000fe20000000022 */
[C---:B------:R-:W-:Y:S01]  /*2680*/  IMAD.U32 R16, R17.reuse, 0x10000, RZ ;  /* 0x0001000011107824 */ /* 0x040fe200078e00ff */
[----:B------:R-:W-:Y:S01]  /*2690*/  PRMT R17, R17, 0x7632, R17 ;  /* 0x0000763211117816 */ /* 0x000fe20000000011 */
[----:B------:R-:W-:Y:S01]  /*26a0*/  FFMA.FTZ R28, R39, R27, R28 ;  /* 0x0000001b271c7223 */ /* 0x000fe2000001001c */
[C---:B------:R-:W-:Y:S01]  /*26b0*/  IMAD.U32 R27, R31.reuse, 0x10000, RZ ;  /* 0x000100001f1b7824 */ /* 0x040fe200078e00ff */
[----:B------:R-:W-:Y:S01]  /*26c0*/  PRMT R31, R31, 0x7632, R31 ;  /* 0x000076321f1f7816 */ /* 0x000fe2000000001f */
[----:B------:R-:W-:Y:S01]  /*26d0*/  IMAD.U32 R41, R34, 0x10000, RZ ;  /* 0x0001000022297824 */ /* 0x000fe200078e00ff */
[----:B------:R-:W-:Y:S01]  /*26e0*/  SHF.L.U32 R34, R17, 0x10, RZ ;  /* 0x0000001011227819 */ /* 0x000fe200000006ff */
[----:B------:R-:W-:Y:S01]  /*26f0*/  FFMA.FTZ R35, R16, R27, R35 ;  /* 0x0000001b10237223 */ /* 0x000fe20000010023 */
[C---:B------:R-:W-:Y:S01]  /*2700*/  PRMT R27, R18.reuse, 0x7632, R27 ;  /* 0x00007632121b7816 */ /* 0x040fe2000000001b */
[----:B------:R-:W-:Y:S01]  /*2710*/  IMAD.U32 R17, R18, 0x10000, RZ ;  /* 0x0001000012117824 */ /* 0x000fe200078e00ff */
[C---:B------:R-:W-:Y:S01]  /*2720*/  PRMT R39, R19.reuse, 0x7632, R39 ;  /* 0x0000763213277816 */ /* 0x040fe20000000027 */
[----:B------:R-:W-:Y:S01]  /*2730*/  IMAD.U32 R16, R19, 0x10000, RZ ;  /* 0x0001000013107824 */ /* 0x000fe200078e00ff */
[----:B------:R-:W-:Y:S01]  /*2740*/  PRMT R19, R30, 0x7632, R19 ;  /* 0x000076321e137816 */ /* 0x000fe20000000013 */
[----:B------:R-:W-:-:S02]  /*2750*/  IMAD.U32 R40, R40, 0x10000, RZ ;  /* 0x0001000028287824 */ /* 0x000fc400078e00ff */
[----:B------:R-:W-:Y:S01]  /*2760*/  IMAD.U32 R31, R31, 0x10000, RZ ;  /* 0x000100001f1f7824 */ /* 0x000fe200078e00ff */
[----:B------:R-:W-:Y:S02]  /*2770*/  SHF.L.U32 R27, R27, 0x10, RZ ;  /* 0x000000101b1b7819 */ /* 0x000fe400000006ff */
[----:B------:R-:W-:Y:S01]  /*2780*/  PRMT R18, R33, 0x7632, R18 ;  /* 0x0000763221127816 */ /* 0x000fe20000000012 */
[----:B------:R-:W-:Y:S01]  /*2790*/  FFMA.FTZ R32, R41, R40, R32 ;  /* 0x0000002829207223 */ /* 0x000fe20000010020 */
[----:B------:R-:W-:Y:S01]  /*27a0*/  FFMA.FTZ R29, R34, R31, R29 ;  /* 0x0000001f221d7223 */ /* 0x000fe2000001001d */
[----:B------:R-:W-:Y:S02]  /*27b0*/  IMAD.U32 R33, R33, 0x10000, RZ ;  /* 0x0001000021217824 */ /* 0x000fe400078e00ff */
[----:B------:R-:W-:Y:S02]  /*27c0*/  IMAD.U32 R18, R18, 0x10000, RZ ;  /* 0x0001000012127824 */ /* 0x000fe400078e00ff */
[----:B------:R-:W-:-:S02]  /*27d0*/  IMAD.U32 R34, R39, 0x10000, RZ ;  /* 0x0001000027227824 */ /* 0x000fc400078e00ff */
[----:B------:R-:W-:Y:S02]  /*27e0*/  IMAD.U32 R19, R19, 0x10000, RZ ;  /* 0x0001000013137824 */ /* 0x000fe400078e00ff */
[----:B------:R-:W-:Y:S01]  /*27f0*/  FFMA.FTZ R17, R17, R33, R28 ;  /* 0x0000002111117223 */ /* 0x000fe2000001001c */
[----:B------:R-:W-:Y:S01]  /*2800*/  FFMA.FTZ R32, R27, R18, R32 ;  /* 0x000000121b207223 */ /* 0x000fe20000010020 */
[----:B-1----:R-:W-:Y:S02]  /*2810*/  IMAD.U32 R28, R12, 0x10000, RZ ;  /* 0x000100000c1c7824 */ /* 0x002fe400078e00ff */
[----:B------:R-:W-:Y:S01]  /*2820*/  FFMA.FTZ R29, R34, R19, R29 ;  /* 0x00000013221d7223 */ /* 0x000fe2000001001d */
[----:B------:R-:W-:Y:S01]  /*2830*/  PRMT R18, R12, 0x7632, R18 ;  /* 0x000076320c127816 */ /* 0x000fe20000000012 */
[C---:B------:R-:W-:Y:S01]  /*2840*/  IMAD.U32 R19, R13.reuse, 0x10000, RZ ;  /* 0x000100000d137824 */ /* 0x040fe200078e00ff */
[----:B------:R-:W-:Y:S02]  /*2850*/  PRMT R12, R13, 0x7632, R12 ;  /* 0x000076320d0c7816 */ /* 0x000fe4000000000c */
[C---:B------:R-:W-:Y:S01]  /*2860*/  PRMT R13, R36.reuse, 0x7632, R13 ;  /* 0x00007632240d7816 */ /* 0x040fe2000000000d */
[----:B------:R-:W-:Y:S01]  /*2870*/  IMAD.U32 R36, R36, 0x10000, RZ ;  /* 0x0001000024247824 */ /* 0x000fe200078e00ff */
[----:B------:R-:W-:-:S02]  /*2880*/  SHF.L.U32 R30, R30, 0x10, RZ ;  /* 0x000000101e1e7819 */ /* 0x000fc400000006ff */
[----:B------:R-:W-:Y:S01]  /*2890*/  SHF.L.U32 R27, R18, 0x10, RZ ;  /* 0x00000010121b7819 */ /* 0x000fe200000006ff */
[----:B------:R-:W-:Y:S02]  /*28a0*/  IMAD.U32 R18, R13, 0x10000, RZ ;  /* 0x000100000d127824 */ /* 0x000fe400078e00ff */
[----:B------:R-:W-:Y:S01]  /*28b0*/  FFMA.FTZ R17, R28, R36, R17 ;  /* 0x000000241c117223 */ /* 0x000fe20000010011 */
[----:B------:R-:W-:Y:S01]  /*28c0*/  FFMA.FTZ R16, R16, R30, R35 ;  /* 0x0000001e10107223 */ /* 0x000fe20000010023 */
[----:B------:R-:W-:Y:S02]  /*28d0*/  PRMT R30, R14, 0x7632, R30 ;  /* 0x000076320e1e7816 */ /* 0x000fe4000000001e */
[----:B------:R-:W-:Y:S01]  /*28e0*/  PRMT R28, R38, 0x7632, R28 ;  /* 0x00007632261c7816 */ /* 0x000fe2000000001c */
[----:B------:R-:W-:Y:S01]  /*28f0*/  FFMA.FTZ R18, R27, R18, R32 ;  /* 0x000000121b127223 */ /* 0x000fe20000010020 */
[----:B------:R-:W-:Y:S02]  /*2900*/  IMAD.U32 R14, R14, 0x10000, RZ ;  /* 0x000100000e0e7824 */ /* 0x000fe400078e00ff */
[C---:B------:R-:W-:Y:S01]  /*2910*/  IMAD.U32 R27, R37.reuse, 0x10000, RZ ;  /* 0x00010000251b7824 */ /* 0x040fe200078e00ff */
[----:B------:R-:W-:Y:S01]  /*2920*/  PRMT R37, R37, 0x7632, R37 ;  /* 0x0000763225257816 */ /* 0x000fe20000000025 */
[----:B------:R-:W-:Y:S01]  /*2930*/  IMAD.U32 R38, R38, 0x10000, RZ ;  /* 0x0001000026267824 */ /* 0x000fe200078e00ff */
[----:B------:R-:W-:Y:S01]  /*2940*/  SHF.L.U32 R28, R28, 0x10, RZ ;  /* 0x000000101c1c7819 */ /* 0x000fe200000006ff */
[----:B------:R-:W-:Y:S01]  /*2950*/  IMAD.U32 R31, R30, 0x10000, RZ ;  /* 0x000100001e1f7824 */ /* 0x000fe200078e00ff */
[C---:B------:R-:W-:Y:S01]  /*2960*/  PRMT R13, R15.reuse, 0x7632, R13 ;  /* 0x000076320f0d7816 */ /* 0x040fe2000000000d */
[--C-:B------:R-:W-:Y:S01]  /*2970*/  FFMA.FTZ R14, R14, R38, R17.reuse ;  /* 0x000000260e0e7223 */ /* 0x100fe20000010011 */
[----:B------:R-:W-:Y:S01]  /*2980*/  SHF.L.U32 R15, R15, 0x10, RZ ;  /* 0x000000100f0f7819 */ /* 0x000fe200000006ff */
[----:B------:R-:W-:Y:S01]  /*2990*/  FFMA.FTZ R16, R19, R27, R16 ;  /* 0x0000001b13107223 */ /* 0x000fe20000010010 */
[----:B------:R-:W-:Y:S01]  /*29a0*/  PRMT R17, R43, 0x7632, R17 ;  /* 0x000076322b117816 */ /* 0x000fe20000000011 */
[----:B------:R-:W-:-:S02]  /*29b0*/  IMAD.U32 R12, R12, 0x10000, RZ ;  /* 0x000100000c0c7824 */ /* 0x000fc400078e00ff */
[----:B------:R-:W-:Y:S01]  /*29c0*/  FFMA.FTZ R31, R31, R28, R18 ;  /* 0x0000001c1f1f7223 */ /* 0x000fe20000010012 */
[----:B------:R-:W-:Y:S02]  /*29d0*/  IMAD.U32 R37, R37, 0x10000, RZ ;  /* 0x0001000025257824 */ /* 0x000fe400078e00ff */
[----:B------:R-:W-:Y:S01]  /*29e0*/  IMAD.U32 R43, R43, 0x10000, RZ ;  /* 0x000100002b2b7824 */ /* 0x000fe200078e00ff */
[----:B------:R-:W-:Y:S01]  /*29f0*/  SHF.L.U32 R13, R13, 0x10, RZ ;  /* 0x000000100d0d7819 */ /* 0x000fe200000006ff */
[----:B------:R-:W-:Y:S01]  /*2a00*/  FFMA.FTZ R12, R12, R37, R29 ;  /* 0x000000250c0c7223 */ /* 0x000fe2000001001d */
[----:B------:R-:W-:Y:S02]  /*2a10*/  IMAD.U32 R17, R17, 0x10000, RZ ;  /* 0x0001000011117824 */ /* 0x000fe400078e00ff */
[----:B------:R-:W-:Y:S01]  /*2a20*/  FADD.FTZ R14, R14, R31 ;  /* 0x0000001f0e0e7221 */ /* 0x000fe20000010000 */
[----:B------:R-:W-:Y:S01]  /*2a30*/  FFMA.FTZ R15, R15, R43, R16 ;  /* 0x0000002b0f0f7223 */ /* 0x000fe20000010010 */
[----:B------:R-:W-:Y:S01]  /*2a40*/  UMOV UR5, 0xffffffff ;  /* 0xffffffff00057882 */ /* 0x000fe20000000000 */
[----:B------:R-:W-:-:S02]  /*2a50*/  FFMA.FTZ R12, R13, R17, R12 ;  /* 0x000000110d0c7223 */ /* 0x000fc4000001000c */
[----:B------:R-:W-:Y:S01]  /*2a60*/  FADD.FTZ R15, R15, R14 ;  /* 0x0000000e0f0f7221 */ /* 0x000fe20000010000 */
[----:B------:R-:W-:Y:S02]  /*2a70*/  ISETP.NE.AND P0, PT, R24, RZ, PT ;  /* 0x000000ff1800720c */ /* 0x000fe40003f05270 */
[----:B-----5:R-:W-:Y:S01]  /*2a80*/  FSETP.NEU.FTZ.AND P1, PT, R25, RZ, PT ;  /* 0x000000ff1900720b */ /* 0x020fe20003f3d000 */
[----:B------:R-:W-:Y:S01]  /*2a90*/  FADD.FTZ R12, R12, R15 ;  /* 0x0000000f0c0c7221 */ /* 0x000fe20000010000 */
[----:B------:R-:W-:Y:S11]  /*2aa0*/  BRA.DIV UR5, `(.L_x_18434) ;  /* 0x0000005e05a07947 */ /* 0x000ff6000b800000 */
[----:B------:R0:W1:Y:S02]  /*2ab0*/  SHFL.BFLY PT, R13, R12, 0x1, 0x1f ;  /* 0x0c201f000c0d7f89 */ /* 0x00006400000e0000 */
.L_x_18496:
[----:B------:R-:W-:Y:S02]  /*2ac0*/  VIADD R14, R10, 0x1 ;  /* 0x000000010a0e7836 */ /* 0x000fe40000000000 */
[----:B-1----:R-:W-:Y:S01]  /*2ad0*/  FADD.FTZ R13, R12, R13 ;  /* 0x0000000d0c0d7221 */ /* 0x002fe20000010000 */
[----:B------:R-:W-:Y:S02]  /*2ae0*/  @!P0 VIADD R15, R9, 0xffffffff ;  /* 0xffffffff090f8836 */ /* 0x000fe40000000000 */
[----:B------:R-:W-:-:S05]  /*2af0*/  I2FP.F32.S32 R14, R14 ;  /* 0x0000000e000e7245 */ /* 0x000fca0000201400 */
[----:B------:R-:W-:-:S05]  /*2b00*/  FMUL.FTZ R14, R14, R25 ;  /* 0x000000190e0e7220 */ /* 0x000fca0000410000 */
[----:B------:R-:W-:Y:S02]  /*2b10*/  FSEL R14, R14, RZ, P1 ;  /* 0x000000ff0e0e7208 */ /* 0x000fe40000800000 */
[----:B------:R-:W-:-:S03]  /*2b20*/  @!P0 ISETP.GE.AND P1, PT, R15, UR9, PT ;  /* 0x000000090f008c0c */ /* 0x000fc6000bf26270 */
[----:B------:R-:W-:-:S05]  /*2b30*/  FFMA.FTZ R13, R13, UR19, R14 ;  /* 0x000000130d0d7c23 */ /* 0x000fca000801000e */
[----:B0-----:R-:W-:-:S05]  /*2b40*/  @!P0 FSEL R12, R13, RZ, !P1 ;  /* 0x000000ff0d0c8208 */ /* 0x001fca0004800000 */
[----:B------:R1:W-:Y:S01]  /*2b50*/  @!P0 STS [R11], R12 ;  /* 0x0000000c0b008388 */ /* 0x0003e20000000800 */
[----:B------:R-:W-:-:S13]  /*2b60*/  ISETP.GE.OR P0, PT, R15, UR9, P0 ;  /* 0x000000090f007c0c */ /* 0x000fda0008706670 */
[----:B-1----:R-:W-:-:S07]  /*2b70*/  @!P0 FMNMX.FTZ R20, R20, R13, !PT ;  /* 0x0000000d14148209 */ /* 0x002fce0007810000 */
.L_x_18433:
[----:B------:R-:W-:Y:S05]  /*2b80*/  BSYNC B1 ;  /* 0x0000000000017941 */ /* 0x000fea0003800000 */
.L_x_18431:
[----:B------:R-:W-:Y:S01]  /*2b90*/  IADD3 R26, PT, PT, R26, 0x4, RZ ;  /* 0x000000041a1a7810 */ /* 0x000fe20007ffe0ff */
[----:B0-----:R-:W-:Y:S01]  /*2ba0*/  VIADD R11, R11, 0x100 ;  /* 0x000001000b0b7836 */ /* 0x001fe20000000000 */
[----:B------:R-:W-:Y:S01]  /*2bb0*/  IADD3 R6, P1, PT, R6, 0x10, RZ ;  /* 0x0000001006067810 */ /* 0x000fe20007f3e0ff */
[----:B------:R-:W-:Y:S01]  /*2bc0*/  VIADD R10, R10, 0x40 ;  /* 0x000000400a0a7836 */ /* 0x000fe20000000000 */
[----:B------:R-:W-:Y:S01]  /*2bd0*/  ISETP.GE.AND P0, PT, R26, UR7, PT ;  /* 0x000000071a007c0c */ /* 0x000fe2000bf06270 */
[----:B------:R-:W-:Y:S01]  /*2be0*/  VIADD R9, R9, 0x40 ;  /* 0x0000004009097836 */ /* 0x000fe20000000000 */
[----:B------:R-:W-:Y:S01]  /*2bf0*/  IADD3 R8, PT, PT, R8, 0x40, RZ ;  /* 0x0000004008087810 */ /* 0x000fe20007ffe0ff */
[----:B------:R-:W-:-:S10]  /*2c00*/  IMAD.X R7, RZ, RZ, R7, P1 ;  /* 0x000000ffff077224 */ /* 0x000fd400008e0607 */
[----:B------:R-:W-:Y:S05]  /*2c10*/  @!P0 BRA `(.L_x_18435) ;  /* 0xffffffdc009c8947 */ /* 0x000fea000383ffff */
.L_x_18430:
[----:B------:R-:W-:Y:S05]  /*2c20*/  BSYNC B0 ;  /* 0x0000000000007941 */ /* 0x000fea0003800000 */
.L_x_18429:
        /* <DEDUP_REMOVED lines=9> */
.L_x_18502:
[----:B------:R-:W2:Y:S01]  /*2cc0*/  S2R R6, SR_CgaCtaId ;  /* 0x0000000000067919 */ /* 0x000ea20000008800 */
[----:B------:R-:W-:Y:S01]  /*2cd0*/  MOV R10, 0x400 ;  /* 0x00000400000a7802 */ /* 0x000fe20000000f00 */
[----:B------:R-:W-:Y:S05]  /*2ce0*/  WARPSYNC.ALL ;  /* 0x0000000000007948 */ /* 0x000fea0003800000 */
[----:B------:R-:W-:Y:S01]  /*2cf0*/  VIADD R11, R10, 0x180 ;  /* 0x000001800a0b7836 */ /* 0x000fe20000000000 */
[----:B------:R-:W-:Y:S02]  /*2d00*/  LOP3.LUT P0, R7, R0, 0x1f, RZ, 0xc0, !PT ;  /* 0x0000001f00077812 */ /* 0x000fe4000780c0ff */
[----:B------:R-:W-:-:S02]  /*2d10*/  SHF.R.U32.HI R36, RZ, 0x5, R0 ;  /* 0x00000005ff247819 */ /* 0x000fc40000011600 */
        /* <DEDUP_REMOVED lines=8> */
[----:B------:R-:W-:Y:S01]  /*2da0*/  UIADD3 UR5, UPT, UPT, UR9, 0xf, URZ ;  /* 0x0000000f09057890 */ /* 0x000fe2000fffe0ff */
[----:B------:R-:W-:Y:S01]  /*2db0*/  IMAD.MOV.U32 R13, RZ, RZ, RZ ;  /* 0x000000ffff0d7224 */ /* 0x000fe200078e00ff */
        /* <DEDUP_REMOVED lines=16> */
[----:B------:R-:W-:-:S03]  /*2ec0*/  HFMA2 R13, -RZ, RZ, 0, 0 ;  /* 0x00000000ff0d7431 */ /* 0x000fc600000001ff */
[----:B------:R-:W-:-:S05]  /*2ed0*/  VIADD R14, R12, UR5 ;  /* 0x000000050c0e7c36 */ /* 0x000fca0008000000 */
[C---:B------:R-:W-:Y:S02]  /*2ee0*/  LOP3.LUT R12, R14.reuse, 0x180, RZ, 0xc0, !PT ;  /* 0x000001800e0c7812 */ /* 0x040fe400078ec0ff */
[----:B------:R-:W-:Y:S02]  /*2ef0*/  ISETP.GE.U32.AND P3, PT, R14, 0x180, PT ;  /* 0x000001800e00780c */ /* 0x000fe40003f66070 */
[----:B------:R-:W-:Y:S01]  /*2f00*/  ISETP.NE.AND P0, PT, R12, 0x180, PT ;  /* 0x000001800c00780c */ /* 0x000fe20003f05270 */
[----:B------:R-:W-:-:S12]  /*2f10*/  IMAD.MOV.U32 R12, RZ, RZ, R0 ;  /* 0x000000ffff0c7224 */ /* 0x000fd800078e0000 */
[----:B------:R-:W-:Y:S05]  /*2f20*/  @!P0 BRA `(.L_x_18440) ;  /* 0x00000000004c8947 */ /* 0x000fea0003800000 */
[----:B------:R-:W-:Y:S01]  /*2f30*/  VIADD R13, R10, 0x1a0 ;  /* 0x000001a00a0d7836 */ /* 0x000fe20000000000 */
[----:B------:R-:W-:Y:S01]  /*2f40*/  LEA.HI R14, R14, 0x1, RZ, 0x19 ;  /* 0x000000010e0e7811 */ /* 0x000fe200078fc8ff */
[----:B------:R-:W-:-:S03]  /*2f50*/  IMAD.MOV.U32 R12, RZ, RZ, R0 ;  /* 0x000000ffff0c7224 */ /* 0x000fc600078e0000 */
[----:B------:R-:W-:Y:S02]  /*2f60*/  LEA R15, R6, R13, 0x18 ;  /* 0x0000000d060f7211 */ /* 0x000fe400078ec0ff */
[----:B------:R-:W-:Y:S02]  /*2f70*/  LOP3.LUT R14, R14, 0x3, RZ, 0xc0, !PT ;  /* 0x000000030e0e7812 */ /* 0x000fe400078ec0ff */
[----:B------:R-:W-:Y:S01]  /*2f80*/  MOV R13, RZ ;  /* 0x000000ff000d7202 */ /* 0x000fe20000000f00 */
[----:B------:R-:W-:Y:S01]  /*2f90*/  IMAD R15, R0, 0x4, R15 ;  /* 0x00000004000f7824 */ /* 0x000fe200078e020f */
[----:B------:R-:W-:-:S07]  /*2fa0*/  IADD3 R14, PT, PT, RZ, -R14, RZ ;  /* 0x8000000eff0e7210 */ /* 0x000fce0007ffe0ff */
.L_x_18441:
        /* <DEDUP_REMOVED lines=11> */
.L_x_18440:
[----:B------:R-:W-:Y:S05]  /*3060*/  BSYNC.RECONVERGENT B1 ;  /* 0x0000000000017941 */ /* 0x000fea0003800200 */
.L_x_18439:
[----:B------:R-:W-:Y:S05]  /*3070*/  @!P3 BRA `(.L_x_18438) ;  /* 0x0000000c000cb947 */ /* 0x000fea0003800000 */
[----:B------:R-:W-:Y:S01]  /*3080*/  IADD3 R14, PT, PT, -R12, UR5, RZ ;  /* 0x000000050c0e7c10 */ /* 0x000fe2000fffe1ff */
        /* <DEDUP_REMOVED lines=8> */
[----:B------:R-:W-:Y:S01]  /*3110*/  IMAD.U32 R15, RZ, RZ, UR5 ;  /* 0x00000005ff0f7e24 */ /* 0x000fe2000f8e00ff */
[----:B------:R-:W-:-:S03]  /*3120*/  PLOP3.LUT P0, PT, PT, PT, PT, 0x8, 0x80 ;  /* 0x000000000080781c */ /* 0x000fc60003f0e170 */
[----:B------:R-:W-:-:S10]  /*3130*/  VIADD R15, R15, 0xfffffa00 ;  /* 0xfffffa000f0f7836 */ /* 0x000fd40000000000 */
.L_x_18444:
        /* <DEDUP_REMOVED lines=14> */
[----:B-1----:R-:W-:Y:S01]  /*3220*/  FADD.FTZ R23, -R11, R20 ;  /* 0x000000140b177221 */ /* 0x002fe20000010100 */
[----:B------:R-:W-:Y:S02]  /*3230*/  FMUL.FTZ R19, R17, 1.4426950216293334961 ;  /* 0x3fb8aa3b11137820 */ /* 0x000fe40000410000 */
[----:B------:R-:W1:Y:S01]  /*3240*/  LDS R18, [R14+0x1200] ;  /* 0x001200000e127984 */ /* 0x000e620000000800 */
[----:B--2---:R-:W-:Y:S01]  /*3250*/  FADD.FTZ R17, -R11, R24 ;  /* 0x000000180b117221 */ /* 0x004fe20000010100 */
[----:B-----5:R-:W-:Y:S02]  /*3260*/  FMUL.FTZ R25, R23, 1.4426950216293334961 ;  /* 0x3fb8aa3b17197820 */ /* 0x020fe40000410000 */
[----:B------:R-:W2:Y:S01]  /*3270*/  LDS R16, [R14+0x1400] ;  /* 0x001400000e107984 */ /* 0x000ea20000000800 */
[----:B------:R-:W4:Y:S01]  /*3280*/  MUFU.EX2 R19, R19 ;  /* 0x0000001300137308 */ /* 0x000f220000000800 */
        /* <DEDUP_REMOVED lines=8> */
[C---:B------:R-:W-:Y:S01]  /*3310*/  FADD.FTZ R34, -R11.reuse, R34 ;  /* 0x000000220b227221 */ /* 0x040fe20000010100 */
[----:B------:R-:W-:Y:S01]  /*3320*/  FMUL.FTZ R27, R38, 1.4426950216293334961 ;  /* 0x3fb8aa3b261b7820 */ /* 0x000fe20000410000 */
[----:B------:R-:W4:Y:S01]  /*3330*/  LDS R28, [R14+0x1a00] ;  /* 0x001a00000e1c7984 */ /* 0x000f220000000800 */
        /* <DEDUP_REMOVED lines=13> */
[C---:B------:R-:W-:Y:S01]  /*3410*/  FADD.FTZ R30, -R11.reuse, R30 ;  /* 0x0000001e0b1e7221 */ /* 0x040fe20000010100 */
[----:B------:R-:W-:Y:S01]  /*3420*/  FMUL.FTZ R32, R32, 1.4426950216293334961 ;  /* 0x3fb8aa3b20207820 */ /* 0x000fe20000410000 */
[----:B------:R-:W-:Y:S01]  /*3430*/  FADD.FTZ R26, R26, R17 ;  /* 0x000000111a1a7221 */ /* 0x000fe20000010000 */
[----:B------:R-:W-:Y:S01]  /*3440*/  MUFU.EX2 R35, R34 ;  /* 0x0000002200237308 */ /* 0x000fe20000000800 */
[----:B------:R-:W-:Y:S01]  /*3450*/  FMUL.FTZ R30, R30, 1.4426950216293334961 ;  /* 0x3fb8aa3b1e1e7820 */ /* 0x000fe20000410000 */
[C---:B------:R-:W-:Y:S01]  /*3460*/  FADD.FTZ R22, -R11.reuse, R22 ;  /* 0x000000160b167221 */ /* 0x040fe20000010100 */
[----:B------:R-:W-:Y:S01]  /*3470*/  FADD.FTZ R26, R26, R23 ;  /* 0x000000171a1a7221 */ /* 0x000fe20000010000 */
[----:B------:R-:W4:Y:S01]  /*3480*/  MUFU.EX2 R33, R32 ;  /* 0x0000002000217308 */ /* 0x000f220000000800 */
[----:B------:R3:W-:Y:S01]  /*3490*/  STS [R14+-0x200], R25 ;  /* 0xfffe00190e007388 */ /* 0x0007e20000000800 */
[----:B------:R-:W-:Y:S01]  /*34a0*/  FMUL.FTZ R22, R22, 1.4426950216293334961 ;  /* 0x3fb8aa3b16167820 */ /* 0x000fe20000410000 */
[----:B-1----:R-:W-:Y:S01]  /*34b0*/  FADD.FTZ R26, R26, R27 ;  /* 0x0000001b1a1a7221 */ /* 0x002fe20000010000 */
[----:B------:R-:W1:Y:S01]  /*34c0*/  MUFU.EX2 R13, R30 ;  /* 0x0000001e000d7308 */ /* 0x000e620000000800 */
[C---:B------:R-:W-:Y:S01]  /*34d0*/  FADD.FTZ R18, -R11.reuse, R18 ;  /* 0x000000120b127221 */ /* 0x040fe20000010100 */
[----:B------:R-:W-:Y:S01]  /*34e0*/  STS [R14], R17 ;  /* 0x000000110e007388 */ /* 0x000fe20000000800 */
[----:B0-----:R-:W-:Y:S01]  /*34f0*/  FADD.FTZ R26, R26, R29 ;  /* 0x0000001d1a1a7221 */ /* 0x001fe20000010000 */
[C---:B--2---:R-:W-:Y:S01]  /*3500*/  FADD.FTZ R16, -R11.reuse, R16 ;  /* 0x000000100b107221 */ /* 0x044fe20000010100 */
[----:B------:R-:W-:Y:S01]  /*3510*/  FMUL.FTZ R18, R18, 1.4426950216293334961 ;  /* 0x3fb8aa3b12127820 */ /* 0x000fe20000410000 */
[----:B------:R-:W0:Y:S01]  /*3520*/  MUFU.EX2 R19, R22 ;  /* 0x0000001600137308 */ /* 0x000e220000000800 */
[----:B------:R-:W-:Y:S01]  /*3530*/  FADD.FTZ R26, R26, R31 ;  /* 0x0000001f1a1a7221 */ /* 0x000fe20000010000 */
[C---:B---3--:R-:W-:Y:S01]  /*3540*/  FADD.FTZ R20, -R11.reuse, R20 ;  /* 0x000000140b147221 */ /* 0x048fe20000010100 */
[----:B------:R-:W-:Y:S01]  /*3550*/  FMUL.FTZ R16, R16, 1.4426950216293334961 ;  /* 0x3fb8aa3b10107820 */ /* 0x000fe20000410000 */
[----:B------:R-:W2:Y:S01]  /*3560*/  MUFU.EX2 R25, R18 ;  /* 0x0000001200197308 */ /* 0x000ea20000000800 */
[----:B----4-:R-:W-:Y:S01]  /*3570*/  FADD.FTZ R26, R26, R33 ;  /* 0x000000211a1a7221 */ /* 0x010fe20000010000 */
[C---:B------:R-:W-:Y:S01]  /*3580*/  FADD.FTZ R24, -R11.reuse, R24 ;  /* 0x000000180b187221 */ /* 0x040fe20000010100 */
[----:B------:R-:W-:Y:S01]  /*3590*/  FMUL.FTZ R20, R20, 1.4426950216293334961 ;  /* 0x3fb8aa3b14147820 */ /* 0x000fe20000410000 */
[----:B------:R-:W3:Y:S01]  /*35a0*/  MUFU.EX2 R37, R16 ;  /* 0x0000001000257308 */ /* 0x000ee20000000800 */
[----:B-1----:R-:W-:Y:S01]  /*35b0*/  FADD.FTZ R26, R26, R13 ;  /* 0x0000000d1a1a7221 */ /* 0x002fe20000010000 */
[----:B------:R-:W-:Y:S01]  /*35c0*/  FADD.FTZ R28, -R11, R28 ;  /* 0x0000001c0b1c7221 */ /* 0x000fe20000010100 */
[----:B------:R-:W-:Y:S01]  /*35d0*/  FMUL.FTZ R24, R24, 1.4426950216293334961 ;  /* 0x3fb8aa3b18187820 */ /* 0x000fe20000410000 */
[----:B------:R-:W1:Y:S01]  /*35e0*/  MUFU.EX2 R39, R20 ;  /* 0x0000001400277308 */ /* 0x000e620000000800 */
[----:B------:R-:W-:Y:S01]  /*35f0*/  FADD.FTZ R26, R26, R35 ;  /* 0x000000231a1a7221 */ /* 0x000fe20000010000 */
[----:B------:R-:W-:Y:S01]  /*3600*/  FMUL.FTZ R28, R28, 1.4426950216293334961 ;  /* 0x3fb8aa3b1c1c7820 */ /* 0x000fe20000410000 */
[----:B------:R-:W-:Y:S01]  /*3610*/  STS [R14+0x200], R23 ;  /* 0x000200170e007388 */ /* 0x000fe20000000800 */
[----:B------:R-:W4:Y:S01]  /*3620*/  MUFU.EX2 R41, R24 ;  /* 0x0000001800297308 */ /* 0x000f220000000800 */
[----:B0-----:R-:W-:-:S02]  /*3630*/  FADD.FTZ R26, R26, R19 ;  /* 0x000000131a1a7221 */ /* 0x001fc40000010000 */
[----:B------:R-:W-:Y:S01]  /*3640*/  STS [R14+0x400], R27 ;  /* 0x0004001b0e007388 */ /* 0x000fe20000000800 */
[----:B------:R-:W0:Y:S01]  /*3650*/  MUFU.EX2 R43, R28 ;  /* 0x0000001c002b7308 */ /* 0x000e220000000800 */
[----:B--2---:R-:W-:Y:S02]  /*3660*/  FADD.FTZ R26, R26, R25 ;  /* 0x000000191a1a7221 */ /* 0x004fe40000010000 */
[----:B------:R-:W-:Y:S02]  /*3670*/  STS [R14+0x600], R29 ;  /* 0x0006001d0e007388 */ /* 0x000fe40000000800 */
[----:B---3--:R-:W-:Y:S02]  /*3680*/  FADD.FTZ R26, R26, R37 ;  /* 0x000000251a1a7221 */ /* 0x008fe40000010000 */
[----:B------:R-:W-:Y:S02]  /*3690*/  STS [R14+0x800], R31 ;  /* 0x0008001f0e007388 */ /* 0x000fe40000000800 */
[----:B-1----:R-:W-:-:S02]  /*36a0*/  FADD.FTZ R26, R26, R39 ;  /* 0x000000271a1a7221 */ /* 0x002fc40000010000 */
[----:B------:R-:W-:Y:S02]  /*36b0*/  STS [R14+0xa00], R33 ;  /* 0x000a00210e007388 */ /* 0x000fe40000000800 */
[----:B----4-:R-:W-:Y:S02]  /*36c0*/  FADD.FTZ R26, R26, R41 ;  /* 0x000000291a1a7221 */ /* 0x010fe40000010000 */
[----:B------:R0:W-:Y:S04]  /*36d0*/  STS [R14+0xc00], R13 ;  /* 0x000c000d0e007388 */ /* 0x0001e80000000800 */
[----:B------:R-:W-:Y:S04]  /*36e0*/  STS [R14+0xe00], R35 ;  /* 0x000e00230e007388 */ /* 0x000fe80000000800 */
[----:B------:R-:W-:Y:S01]  /*36f0*/  STS [R14+0x1000], R19 ;  /* 0x001000130e007388 */ /* 0x000fe20000000800 */
[----:B0-----:R-:W-:-:S03]  /*3700*/  FADD.FTZ R13, R26, R43 ;  /* 0x0000002b1a0d7221 */ /* 0x001fc60000010000 */
[----:B------:R-:W-:Y:S04]  /*3710*/  STS [R14+0x1200], R25 ;  /* 0x001200190e007388 */ /* 0x000fe80000000800 */
[----:B------:R-:W-:Y:S04]  /*3720*/  STS [R14+0x1400], R37 ;  /* 0x001400250e007388 */ /* 0x000fe80000000800 */
[----:B------:R-:W-:Y:S04]  /*3730*/  STS [R14+0x1600], R39 ;  /* 0x001600270e007388 */ /* 0x000fe80000000800 */
[----:B------:R-:W-:Y:S04]  /*3740*/  STS [R14+0x1800], R41 ;  /* 0x001800290e007388 */ /* 0x000fe80000000800 */
[----:B------:R0:W-:Y:S02]  /*3750*/  STS [R14+0x1a00], R43 ;  /* 0x001a002b0e007388 */ /* 0x0001e40000000800 */
[----:B0-----:R-:W-:Y:S01]  /*3760*/  VIADD R14, R14, 0x2000 ;  /* 0x000020000e0e7836 */ /* 0x001fe20000000000 */
[----:B------:R-:W-:Y:S06]  /*3770*/  @!P3 BRA `(.L_x_18444) ;  /* 0xfffffff80070b947 */ /* 0x000fec000383ffff */
.L_x_18443:
[----:B------:R-:W-:Y:S05]  /*3780*/  BSYNC.RECONVERGENT B1 ;  /* 0x0000000000017941 */ /* 0x000fea0003800200 */
.L_x_18442:
        /* <DEDUP_REMOVED lines=55> */
.L_x_18446:
[----:B------:R-:W-:Y:S05]  /*3b00*/  BSYNC.RECONVERGENT B1 ;  /* 0x0000000000017941 */ /* 0x000fea0003800200 */
.L_x_18445:
        /* <DEDUP_REMOVED lines=26> */
.L_x_18438:
[----:B------:R-:W-:Y:S05]  /*3cb0*/  BSYNC.RECONVERGENT B0 ;  /* 0x0000000000007941 */ /* 0x000fea0003800200 */
.L_x_18437:
        /* <DEDUP_REMOVED lines=40> */
.L_x_18451:
[----:B------:R-:W0:Y:S01]  /*3f40*/  LDS R12, [R8] ;  /* 0x00000000080c7984 */ /* 0x000e220000000800 */
[----:B------:R-:W-:-:S05]  /*3f50*/  VIADD R11, R11, 0x1 ;  /* 0x000000010b0b7836 */ /* 0x000fca0000000000 */
[----:B------:R-:W-:Y:S01]  /*3f60*/  ISETP.NE.AND P0, PT, R11, RZ, PT ;  /* 0x000000ff0b00720c */ /* 0x000fe20003f05270 */
[----:B0-----:R-:W-:-:S05]  /*3f70*/  FMUL.FTZ R13, R12, R7 ;  /* 0x000000070c0d7220 */ /* 0x001fca0000410000 */
[----:B------:R0:W-:Y:S02]  /*3f80*/  STS [R8], R13 ;  /* 0x0000000d08007388 */ /* 0x0001e40000000800 */
[----:B0-----:R-:W-:-:S05]  /*3f90*/  IADD3 R8, PT, PT, R8, 0x200, RZ ;  /* 0x0000020008087810 */ /* 0x001fca0007ffe0ff */
[----:B------:R-:W-:Y:S05]  /*3fa0*/  @P0 BRA `(.L_x_18451) ;  /* 0xfffffffc00e40947 */ /* 0x000fea000383ffff */
.L_x_18450:
[----:B------:R-:W-:Y:S05]  /*3fb0*/  BSYNC.RECONVERGENT B1 ;  /* 0x0000000000017941 */ /* 0x000fea0003800200 */
.L_x_18449:
        /* <DEDUP_REMOVED lines=13> */
.L_x_18454:
        /* <DEDUP_REMOVED lines=26> */
[----:B-----5:R-:W-:-:S03]  /*4230*/  FMUL.FTZ R25, R7, R26 ;  /* 0x0000001a07197220 */ /* 0x020fc60000410000 */
        /* <DEDUP_REMOVED lines=25> */
.L_x_18453:
[----:B------:R-:W-:Y:S05]  /*43d0*/  BSYNC.RECONVERGENT B1 ;  /* 0x0000000000017941 */ /* 0x000fea0003800200 */
.L_x_18452:
        /* <DEDUP_REMOVED lines=25> */
[----:B-----5:R-:W-:-:S03]  /*4570*/  FMUL.FTZ R25, R7, R24 ;  /* 0x0000001807197220 */ /* 0x020fc60000410000 */
[----:B------:R-:W-:Y:S01]  /*4580*/  STS [R8+0x600], R23 ;  /* 0x0006001708007388 */ /* 0x000fe20000000800 */
[----:B------:R-:W-:-:S03]  /*4590*/  FMUL.FTZ R27, R7, R26 ;  /* 0x0000001a071b7220 */ /* 0x000fc60000410000 */
[----:B------:R-:W-:Y:S04]  /*45a0*/  STS [R8+0x800], R25 ;  /* 0x0008001908007388 */ /* 0x000fe80000000800 */
[----:B------:R0:W-:Y:S02]  /*45b0*/  STS [R8+0xa00], R27 ;  /* 0x000a001b08007388 */ /* 0x0001e40000000800 */
[----:B0-----:R-:W-:-:S07]  /*45c0*/  IADD3 R8, PT, PT, R8, 0x1000, RZ ;  /* 0x0000100008087810 */ /* 0x001fce0007ffe0ff */
.L_x_18456:
[----:B------:R-:W-:Y:S05]  /*45d0*/  BSYNC.RECONVERGENT B1 ;  /* 0x0000000000017941 */ /* 0x000fea0003800200 */
.L_x_18455:
        /* <DEDUP_REMOVED lines=14> */
.L_x_18448:
[----:B------:R-:W-:Y:S05]  /*46c0*/  BSYNC.RECONVERGENT B0 ;  /* 0x0000000000007941 */ /* 0x000fea0003800200 */
.L_x_18447:
[----:B------:R-:W-:Y:S01]  /*46d0*/  ISETP.GE.AND P0, PT, R36, UR7, PT ;  /* 0x0000000724007c0c */ /* 0x000fe2000bf06270 */
[----:B------:R-:W-:Y:S01]  /*46e0*/  BAR.SYNC.DEFER_BLOCKING 0x0 ;  /* 0x0000000000007b1d */ /* 0x000fe20000010000 */
[----:B------:R-:W-:Y:S01]  /*46f0*/  IMAD.MOV.U32 R34, RZ, RZ, RZ ;  /* 0x000000ffff227224 */ /* 0x000fe200078e00ff */
[----:B------:R-:W-:Y:S01]  /*4700*/  CS2R R22, SRZ ;  /* 0x0000000000167805 */ /* 0x000fe2000001ff00 */
[----:B------:R-:W-:Y:S01]  /*4710*/  IMAD.MOV.U32 R20, RZ, RZ, RZ ;  /* 0x000000ffff147224 */ /* 0x000fe200078e00ff */
[----:B-----5:R-:W-:Y:S02]  /*4720*/  CS2R R24, SRZ ;  /* 0x0000000000187805 */ /* 0x020fe4000001ff00 */
[----:B------:R-:W-:Y:S01]  /*4730*/  CS2R R26, SRZ ;  /* 0x00000000001a7805 */ /* 0x000fe2000001ff00 */
[----:B------:R-:W2:Y:S01]  /*4740*/  LDCU UR13, c[0x0][0x3cc] ;  /* 0x00007980ff0d77ac */ /* 0x000ea20008000800 */
[----:B------:R-:W-:Y:S01]  /*4750*/  BSSY.RECONVERGENT B1, `(.L_x_18457) ;  /* 0x0000371000017945 */ /* 0x000fe20003800200 */
[----:B------:R-:W-:-:S02]  /*4760*/  CS2R R28, SRZ ;  /* 0x00000000001c7805 */ /* 0x000fc4000001ff00 */
[----:B------:R-:W-:Y:S01]  /*4770*/  CS2R R30, SRZ ;  /* 0x00000000001e7805 */ /* 0x000fe2000001ff00 */
[----:B------:R-:W3:Y:S01]  /*4780*/  LDCU.64 UR14, c[0x0][0x398] ;  /* 0x00007300ff0e77ac */ /* 0x000ee20008000a00 */
[----:B------:R-:W-:Y:S05]  /*4790*/  @P0 BRA `(.L_x_18458) ;  /* 0x0000003400b00947 */ /* 0x000fea0003800000 */
[----:B01----:R-:W0:Y:S01]  /*47a0*/  I2F.RP R11, R4 ;  /* 0x00000004000b7306 */ /* 0x003e220000209400 */
[----:B------:R-:W-:Y:S01]  /*47b0*/  SHF.R.U32.HI R8, RZ, 0x3, R0 ;  /* 0x00000003ff087819 */ /* 0x000fe20000011600 */
[----:B------:R-:W-:Y:S01]  /*47c0*/  IMAD.U32 R13, RZ, RZ, UR4 ;  /* 0x00000004ff0d7e24 */ /* 0x000fe2000f8e00ff */
[----:B------:R-:W-:Y:S01]  /*47d0*/  SHF.L.U32 R12, R0, 0x5, RZ ;  /* 0x00000005000c7819 */ /* 0x000fe200000006ff */
[----:B------:R-:W-:Y:S01]  /*47e0*/  IMAD.MOV.U32 R9, RZ, RZ, RZ ;  /* 0x000000ffff097224 */ /* 0x000fe200078e00ff */
[----:B------:R-:W-:Y:S01]  /*47f0*/  LOP3.LUT R8, R8, 0x7c, RZ, 0xc0, !PT ;  /* 0x0000007c08087812 */ /* 0x000fe200078ec0ff */
[----:B------:R-:W1:Y:S01]  /*4800*/  LDCU UR8, c[0x0][0x3d0] ;  /* 0x00007a00ff0877ac */ /* 0x000e620008000800 */
[----:B------:R-:W-:Y:S01]  /*4810*/  IMAD.SHL.U32 R35, R0, 0x8, RZ ;  /* 0x0000000800237824 */ /* 0x000fe200078e00ff */
[C---:B------:R-:W-:Y:S01]  /*4820*/  LEA R0, R36.reuse, 0x3, 0x4 ;  /* 0x0000000324007811 */ /* 0x040fe200078e20ff */
[----:B------:R-:W-:Y:S01]  /*4830*/  HFMA2 R34, -RZ, RZ, 0, 0 ;  /* 0x00000000ff227431 */ /* 0x000fe200000001ff */
[----:B------:R-:W4:Y:S01]  /*4840*/  LDCU UR5, c[0x0][0x3ec] ;  /* 0x00007d80ff0577ac */ /* 0x000f220008000800 */
[----:B------:R-:W-:Y:S01]  /*4850*/  IMAD.WIDE R8, R13, 0x4, R8 ;  /* 0x000000040d087825 */ /* 0x000fe200078e0208 */
[----:B------:R-:W-:Y:S01]  /*4860*/  IADD3 R37, PT, PT, R36, -UR7, RZ ;  /* 0x8000000724257c10 */ /* 0x000fe2000fffe0ff */
[----:B------:R-:W5:Y:S01]  /*4870*/  LDCU.64 UR16, c[0x0][0x3a8] ;  /* 0x00007500ff1077ac */ /* 0x000f620008000a00 */
[----:B0-----:R-:W0:Y:S01]  /*4880*/  MUFU.RCP R11, R11 ;  /* 0x0000000b000b7308 */ /* 0x001e220000001000 */
[----:B------:R-:W-:Y:S01]  /*4890*/  VIADD R13, R10, 0x1a0 ;  /* 0x000001a00a0d7836 */ /* 0x000fe20000000000 */
[----:B------:R-:W-:-:S04]  /*48a0*/  LOP3.LUT R35, R0, 0x8, R35, 0xf8, !PT ;  /* 0x0000000800237812 */ /* 0x000fc800078ef823 */
[----:B------:R-:W-:Y:S02]  /*48b0*/  LEA R6, R6, R13, 0x18 ;  /* 0x0000000d06067211 */ /* 0x000fe400078ec0ff */
[----:B-----5:R-:W-:Y:S02]  /*48c0*/  IADD3 R18, P0, PT, R8, UR16, RZ ;  /* 0x0000001008127c10 */ /* 0x020fe4000ff1e0ff */
[----:B0-----:R-:W-:Y:S02]  /*48d0*/  IADD3 R7, PT, PT, R11, 0xffffffe, RZ ;  /* 0x0ffffffe0b077810 */ /* 0x001fe40007ffe0ff */
[----:B------:R-:W-:Y:S02]  /*48e0*/  LOP3.LUT R11, R12, 0x20, RZ, 0xe2, !PT ;  /* 0x000000200c0b7812 */ /* 0x000fe400078ee2ff */
[----:B------:R-:W-:Y:S02]  /*48f0*/  IADD3.X R19, PT, PT, R9, UR17, RZ, P0, !PT ;  /* 0x0000001109137c10 */ /* 0x000fe400087fe4ff */
[----:B------:R-:W0:Y:S01]  /*4900*/  F2I.FTZ.U32.TRUNC.NTZ R7, R7 ;  /* 0x0000000700077305 */ /* 0x000e22000021f000 */
[C---:B------:R-:W-:Y:S01]  /*4910*/  LEA R11, R36.reuse, R11, 0x6 ;  /* 0x0000000b240b7211 */ /* 0x040fe200078e30ff */
[----:B------:R-:W-:-:S03]  /*4920*/  VIADD R36, R36, 0x1 ;  /* 0x0000000124247836 */ /* 0x000fc60000000000 */
[----:B------:R-:W-:Y:S01]  /*4930*/  IADD3 R32, PT, PT, R11, 0x10, R6 ;  /* 0x000000100b207810 */ /* 0x000fe20007ffe006 */
[----:B------:R-:W-:Y:S02]  /*4940*/  IMAD.MOV.U32 R6, RZ, RZ, RZ ;  /* 0x000000ffff067224 */ /* 0x000fe400078e00ff */
[----:B0-----:R-:W-:-:S04]  /*4950*/  IMAD.MOV R33, RZ, RZ, -R7 ;  /* 0x000000ffff217224 */ /* 0x001fc800078e0a07 */
[----:B------:R-:W-:-:S04]  /*4960*/  IMAD R33, R33, R4, RZ ;  /* 0x0000000421217224 */ /* 0x000fc800078e02ff */
[----:B------:R-:W-:-:S04]  /*4970*/  IMAD.HI.U32 R33, R7, R33, R6 ;  /* 0x0000002107217227 */ /* 0x000fc800078e0006 */
[----:B-1----:R-:W-:Y:S02]  /*4980*/  IMAD R6, R5, UR8, RZ ;  /* 0x0000000805067c24 */ /* 0x002fe4000f8e02ff */
[----:B----4-:R-:W-:-:S03]  /*4990*/  IMAD.U32 R5, RZ, RZ, UR5 ;  /* 0x00000005ff057e24 */ /* 0x010fc6000f8e00ff */
[----:B------:R-:W-:Y:S02]  /*49a0*/  SHF.R.S32.HI R7, RZ, 0x1f, R6 ;  /* 0x0000001fff077819 */ /* 0x000fe40000011406 */
[----:B------:R-:W-:-:S07]  /*49b0*/  IADD3 R5, PT, PT, -R5, UR6, RZ ;  /* 0x0000000605057c10 */ /* 0x000fce000fffe1ff */
.L_x_18485:
        /* <DEDUP_REMOVED lines=19> */
[----:B0-----:R-:W-:-:S04]  /*4af0*/  VIADD R13, R15, 0xffffffe ;  /* 0x0ffffffe0f0d7836 */ /* 0x001fc80000000000 */
[----:B------:R-:W0:Y:S08]  /*4b00*/  F2I.FTZ.U32.TRUNC.NTZ R9, R13 ;  /* 0x0000000d00097305 */ /* 0x000e30000021f000 */
[----:B------:R-:W-:-:S05]  /*4b10*/  @P0 IADD3 R11, PT, PT, R11, 0x1, RZ ;  /* 0x000000010b0b0810 */ /* 0x000fca0007ffe0ff */
[----:B------:R-:W-:Y:S01]  /*4b20*/  IMAD.MOV.U32 R12, RZ, RZ, R11 ;  /* 0x000000ffff0c7224 */ /* 0x000fe200078e000b */
[----:B0-----:R-:W-:-:S03]  /*4b30*/  IADD3 R15, PT, PT, RZ, -R9, RZ ;  /* 0x80000009ff0f7210 */ /* 0x001fc60007ffe0ff */
[----:B------:R-:W-:Y:S01]  /*4b40*/  @!P2 IMAD.MOV R12, RZ, RZ, -R12 ;  /* 0x000000ffff0ca224 */ /* 0x000fe200078e0a0c */
[----:B------:R-:W-:Y:S01]  /*4b50*/  @!P1 LOP3.LUT R12, RZ, R8, RZ, 0x33, !PT ;  /* 0x00000008ff0c9212 */ /* 0x000fe200078e33ff */
[----:B------:R-:W-:Y:S01]  /*4b60*/  IMAD.MOV.U32 R8, RZ, RZ, RZ ;  /* 0x000000ffff087224 */ /* 0x000fe200078e00ff */
[----:B------:R-:W-:Y:S01]  /*4b70*/  ISETP.NE.AND P2, PT, R14, RZ, PT ;  /* 0x000000ff0e00720c */ /* 0x000fe20003f45270 */
[----:B------:R-:W-:Y:S02]  /*4b80*/  IMAD R15, R15, R10, RZ ;  /* 0x0000000a0f0f7224 */ /* 0x000fe400078e02ff */
        /* <DEDUP_REMOVED lines=17> */
[----:B------:R-:W2:Y:S01]  /*4ca0*/  LDG.E.CONSTANT R17, desc[UR10][R18.64] ;  /* 0x0000000a12117981 */ /* 0x000ea2000c1e9900 */
[----:B------:R-:W0:Y:S03]  /*4cb0*/  S2R R16, SR_TID.X ;  /* 0x0000000000107919 */ /* 0x000e260000002100 */
[----:B------:R-:W1:Y:S04]  /*4cc0*/  LDS.128 R12, [R32+-0x10] ;  /* 0xfffff000200c7984 */ /* 0x000e680000000c00 */
[----:B------:R4:W2:Y:S01]  /*4cd0*/  LDS.128 R8, [R32] ;  /* 0x0000000020087984 */ /* 0x0008a20000000c00 */
[----:B0-----:R-:W-:-:S05]  /*4ce0*/  IMAD.SHL.U32 R38, R16, 0x8, RZ ;  /* 0x0000000810267824 */ /* 0x001fca00078e00ff */
[----:B------:R-:W-:Y:S02]  /*4cf0*/  LOP3.LUT R39, R38, 0xf8, RZ, 0xc0, !PT ;  /* 0x000000f826277812 */ /* 0x000fe400078ec0ff */
[----:B-1----:R-:W-:Y:S02]  /*4d00*/  F2FP.BF16.F32.PACK_AB R12, R13, R12 ;  /* 0x0000000c0d0c723e */ /* 0x002fe400000010ff */
[----:B------:R-:W-:Y:S01]  /*4d10*/  F2FP.BF16.F32.PACK_AB R13, R15, R14 ;  /* 0x0000000e0f0d723e */ /* 0x000fe200000010ff */
[----:B--2---:R-:W-:-:S03]  /*4d20*/  IMAD.WIDE R16, R17, UR13, R6 ;  /* 0x0000000d11107c25 */ /* 0x004fc6000f8e0206 */
[----:B------:R-:W-:Y:S01]  /*4d30*/  IADD3 R38, P0, PT, R39, R16, RZ ;  /* 0x0000001027267210 */ /* 0x000fe20007f1e0ff */
[----:B------:R-:W-:Y:S01]  /*4d40*/  BSSY.RECONVERGENT B2, `(.L_x_18461) ;  /* 0x0000029000027945 */ /* 0x000fe20003800200 */
[----:B------:R-:W-:Y:S02]  /*4d50*/  VIADD R39, R35, 0xfffffffd ;  /* 0xfffffffd23277836 */ /* 0x000fe40000000000 */
[----:B------:R-:W-:Y:S02]  /*4d60*/  IADD3.X R17, PT, PT, RZ, R17, RZ, P0, !PT ;  /* 0x00000011ff117210 */ /* 0x000fe400007fe4ff */
[----:B---3--:R-:W-:-:S04]  /*4d70*/  LEA R16, P0, R38, UR14, 0x1 ;  /* 0x0000000e26107c11 */ /* 0x008fc8000f8008ff */
[----:B------:R-:W-:Y:S02]  /*4d80*/  LEA.HI.X R17, R38, UR15, R17, 0x1, P0 ;  /* 0x0000000f26117c11 */ /* 0x000fe400080f0c11 */
[----:B------:R-:W-:-:S03]  /*4d90*/  ISETP.NE.AND P0, PT, R37, -0x1, PT ;  /* 0xffffffff2500780c */ /* 0x000fc60003f05270 */
[----:B------:R4:W5:Y:S04]  /*4da0*/  LDG.E.CONSTANT R41, desc[UR10][R16.64] ;  /* 0x0000000a10297981 */ /* 0x000968000c1e9900 */
[----:B------:R4:W5:Y:S04]  /*4db0*/  LDG.E.CONSTANT R38, desc[UR10][R16.64+0x4] ;  /* 0x0000040a10267981 */ /* 0x000968000c1e9900 */
[----:B------:R4:W5:Y:S04]  /*4dc0*/  LDG.E.CONSTANT R15, desc[UR10][R16.64+0x8] ;  /* 0x0000080a100f7981 */ /* 0x000968000c1e9900 */
[----:B------:R4:W5:Y:S01]  /*4dd0*/  LDG.E.CONSTANT R14, desc[UR10][R16.64+0xc] ;  /* 0x00000c0a100e7981 */ /* 0x000962000c1e9900 */
[----:B------:R-:W-:Y:S05]  /*4de0*/  @P0 BRA `(.L_x_18462) ;  /* 0x0000000000780947 */ /* 0x000fea0003800000 */
[C---:B------:R-:W-:Y:S01]  /*4df0*/  VIADD R40, R35.reuse, 0xffffffff ;  /* 0xffffffff23287836 */ /* 0x040fe20000000000 */
[----:B------:R-:W-:Y:S02]  /*4e00*/  ISETP.GE.AND P2, PT, R35, UR9, PT ;  /* 0x0000000923007c0c */ /* 0x000fe4000bf46270 */
[----:B-----5:R-:W-:Y:S02]  /*4e10*/  PRMT R42, R14, 0x7632, R42 ;  /* 0x000076320e2a7816 */ /* 0x020fe4000000002a */
[----:B------:R-:W-:Y:S02]  /*4e20*/  ISETP.GE.AND P1, PT, R40, UR9, PT ;  /* 0x0000000928007c0c */ /* 0x000fe4000bf26270 */
[C---:B------:R-:W-:Y:S02]  /*4e30*/  PRMT R40, R38.reuse, 0x7632, R40 ;  /* 0x0000763226287816 */ /* 0x040fe40000000028 */
[----:B------:R-:W-:Y:S02]  /*4e40*/  SEL R38, R38, RZ, !P1 ;  /* 0x000000ff26267207 */ /* 0x000fe40004800000 */
[----:B------:R-:W-:-:S02]  /*4e50*/  SEL R43, R40, RZ, !P2 ;  /* 0x000000ff282b7207 */ /* 0x000fc40005000000 */
[C---:B------:R-:W-:Y:S02]  /*4e60*/  IADD3 R40, PT, PT, R35.reuse, 0x1, RZ ;  /* 0x0000000123287810 */ /* 0x040fe40007ffe0ff */
[----:B------:R-:W-:Y:S02]  /*4e70*/  PRMT R38, R38, 0x5410, R43 ;  /* 0x0000541026267816 */ /* 0x000fe4000000002b */
[----:B------:R-:W-:Y:S01]  /*4e80*/  ISETP.GE.AND P1, PT, R40, UR9, PT ;  /* 0x0000000928007c0c */ /* 0x000fe2000bf26270 */
[----:B------:R-:W-:-:S05]  /*4e90*/  VIADD R40, R35, 0x2 ;  /* 0x0000000223287836 */ /* 0x000fca0000000000 */
        /* <DEDUP_REMOVED lines=8> */
[C---:B------:R-:W-:Y:S02]  /*4f20*/  IADD3 R40, PT, PT, R35.reuse, 0x4, RZ ;  /* 0x0000000423287810 */ /* 0x040fe40007ffe0ff */
        /* <DEDUP_REMOVED lines=10> */
.L_x_18462:
[----:B------:R-:W-:Y:S05]  /*4fd0*/  BSYNC.RECONVERGENT B2 ;  /* 0x0000000000027941 */ /* 0x000fea0003800200 */
.L_x_18461:
[----:B-----5:R-:W-:Y:S02]  /*4fe0*/  HMUL2.BF16_V2 R40, R12, R41 ;  /* 0x000000290c287232 */ /* 0x020fe40000200000 */
[----:B------:R-:W-:Y:S01]  /*4ff0*/  HFMA2.BF16_V2 R38, R13, R38, -RZ ;  /* 0x000000260d267231 */ /* 0x000fe200003000ff */
[----:B------:R-:W-:Y:S02]  /*5000*/  F2FP.BF16.F32.PACK_AB R8, R9, R8 ;  /* 0x000000080908723e */ /* 0x000fe400000010ff */
[----:B------:R-:W-:Y:S02]  /*5010*/  F2FP.BF16.F32.PACK_AB R9, R11, R10 ;  /* 0x0000000a0b09723e */ /* 0x000fe400000010ff */
[C---:B------:R-:W-:Y:S01]  /*5020*/  PRMT R41, R40.reuse, 0x7632, R41 ;  /* 0x0000763228297816 */ /* 0x040fe20000000029 */
[----:B------:R-:W-:Y:S01]  /*5030*/  IMAD.U32 R40, R40, 0x10000, RZ ;  /* 0x0001000028287824 */ /* 0x000fe200078e00ff */
[----:B------:R-:W-:Y:S01]  /*5040*/  PRMT R11, R38, 0x7610, R11 ;  /* 0x00007610260b7816 */ /* 0x000fe2000000000b */
[----:B------:R-:W-:Y:S01]  /*5050*/  HMUL2.BF16_V2 R15, R8, R15 ;  /* 0x0000000f080f7232 */ /* 0x000fe20000200000 */
[----:B------:R-:W-:-:S02]  /*5060*/  SHF.L.U32 R41, R41, 0x10, RZ ;  /* 0x0000001029297819 */ /* 0x000fc400000006ff */
[----:B------:R-:W-:Y:S01]  /*5070*/  PRMT R38, R38, 0x7632, R38 ;  /* 0x0000763226267816 */ /* 0x000fe20000000026 */
[----:B------:R-:W-:Y:S02]  /*5080*/  IMAD.U32 R11, R11, 0x10000, RZ ;  /* 0x000100000b0b7824 */ /* 0x000fe400078e00ff */
[----:B------:R-:W-:Y:S01]  /*5090*/  FADD.FTZ R10, R40, R41 ;  /* 0x00000029280a7221 */ /* 0x000fe20000010000 */
[----:B------:R-:W-:Y:S02]  /*50a0*/  HFMA2.BF16_V2 R40, R9, R14, -RZ ;  /* 0x0000000e09287231 */ /* 0x000fe400003000ff */
[----:B------:R-:W-:Y:S01]  /*50b0*/  IMAD.U32 R38, R38, 0x10000, RZ ;  /* 0x0001000026267824 */ /* 0x000fe200078e00ff */
[C---:B------:R-:W-:Y:S02]  /*50c0*/  PRMT R14, R15.reuse, 0x7610, R14 ;  /* 0x000076100f0e7816 */ /* 0x040fe4000000000e */
[----:B------:R-:W-:Y:S01]  /*50d0*/  PRMT R15, R15, 0x7632, R15 ;  /* 0x000076320f0f7816 */ /* 0x000fe2000000000f */
[--C-:B------:R-:W-:Y:S01]  /*50e0*/  FADD.FTZ R11, R11, R38.reuse ;  /* 0x000000260b0b7221 */ /* 0x100fe20000010000 */
[----:B------:R-:W-:-:S02]  /*50f0*/  PRMT R38, R40, 0x7610, R38 ;  /* 0x0000761028267816 */ /* 0x000fc40000000026 */
[----:B------:R-:W-:Y:S01]  /*5100*/  SHF.L.U32 R14, R14, 0x10, RZ ;  /* 0x000000100e0e7819 */ /* 0x000fe200000006ff */
[----:B------:R-:W-:Y:S01]  /*5110*/  IMAD.U32 R15, R15, 0x10000, RZ ;  /* 0x000100000f0f7824 */ /* 0x000fe200078e00ff */
[----:B------:R-:W-:Y:S01]  /*5120*/  PRMT R40, R40, 0x7632, R40 ;  /* 0x0000763228287816 */ /* 0x000fe20000000028 */
[----:B------:R-:W-:Y:S02]  /*5130*/  IMAD.U32 R38, R38, 0x10000, RZ ;  /* 0x0001000026267824 */ /* 0x000fe400078e00ff */
[----:B------:R-:W-:Y:S01]  /*5140*/  FADD.FTZ R11, R10, R11 ;  /* 0x0000000b0a0b7221 */ /* 0x000fe20000010000 */
[----:B------:R-:W-:Y:S01]  /*5150*/  FADD.FTZ R14, R14, R15 ;  /* 0x0000000f0e0e7221 */ /* 0x000fe20000010000 */
[----:B------:R-:W-:Y:S01]  /*5160*/  SHF.L.U32 R41, R40, 0x10, RZ ;  /* 0x0000001028297819 */ /* 0x000fe200000006ff */
[----:B------:R0:W5:Y:S02]  /*5170*/  LDG.E.CONSTANT R15, desc[UR10][R16.64+0x208] ;  /* 0x0002080a100f7981 */ /* 0x000164000c1e9900 */
[----:B------:R-:W-:-:S02]  /*5180*/  FADD.FTZ R11, R11, R14 ;  /* 0x0000000e0b0b7221 */ /* 0x000fc40000010000 */
[----:B------:R-:W-:Y:S01]  /*5190*/  FADD.FTZ R10, R38, R41 ;  /* 0x00000029260a7221 */ /* 0x000fe20000010000 */
[----:B------:R0:W5:Y:S04]  /*51a0*/  LDG.E.CONSTANT R14, desc[UR10][R16.64+0x20c] ;  /* 0x00020c0a100e7981 */ /* 0x000168000c1e9900 */
[----:B------:R0:W5:Y:S04]  /*51b0*/  LDG.E.CONSTANT R41, desc[UR10][R16.64+0x200] ;  /* 0x0002000a10297981 */ /* 0x000168000c1e9900 */
[----:B------:R0:W5:Y:S01]  /*51c0*/  LDG.E.CONSTANT R38, desc[UR10][R16.64+0x204] ;  /* 0x0002040a10267981 */ /* 0x000162000c1e9900 */
[----:B------:R-:W-:Y:S04]  /*51d0*/  BSSY.RECONVERGENT B2, `(.L_x_18463) ;  /* 0x0000020000027945 */ /* 0x000fe80003800200 */
[----:B------:R-:W-:Y:S05]  /*51e0*/  @P0 BRA `(.L_x_18464) ;  /* 0x0000000000780947 */ /* 0x000fea0003800000 */
[C---:B------:R-:W-:Y:S01]  /*51f0*/  VIADD R40, R35.reuse, 0xffffffff ;  /* 0xffffffff23287836 */ /* 0x040fe20000000000 */
[C---:B------:R-:W-:Y:S02]  /*5200*/  ISETP.GE.AND P2, PT, R35.reuse, UR9, PT ;  /* 0x0000000923007c0c */ /* 0x040fe4000bf46270 */
[----:B-----5:R-:W-:Y:S02]  /*5210*/  PRMT R42, R14, 0x7632, R42 ;  /* 0x000076320e2a7816 */ /* 0x020fe4000000002a */
        /* <DEDUP_REMOVED lines=15> */
[----:B------:R-:W-:Y:S01]  /*5310*/  ISETP.GE.AND P3, PT, R40, UR9, PT ;  /* 0x0000000928007c0c */ /* 0x000fe2000bf66270 */
[----:B------:R-:W-:-:S03]  /*5320*/  VIADD R40, R35, 0x4 ;  /* 0x0000000423287836 */ /* 0x000fc60000000000 */
[----:B------:R-:W-:Y:S02]  /*5330*/  SEL R14, R14, RZ, !P3 ;  /* 0x000000ff0e0e7207 */ /* 0x000fe40005800000 */
[----:B------:R-:W-:Y:S02]  /*5340*/  ISETP.GE.AND P4, PT, R40, UR9, PT ;  /* 0x0000000928007c0c */ /* 0x000fe4000bf86270 */
[----:B------:R-:W-:Y:S02]  /*5350*/  IADD3 R40, PT, PT, R35, -0x2, RZ ;  /* 0xfffffffe23287810 */ /* 0x000fe40007ffe0ff */
[----:B------:R-:W-:Y:S02]  /*5360*/  SEL R43, R42, RZ, !P4 ;  /* 0x000000ff2a2b7207 */ /* 0x000fe40006000000 */
[----:B------:R-:W-:Y:S02]  /*5370*/  ISETP.GE.AND P2, PT, R40, UR9, PT ;  /* 0x0000000928007c0c */ /* 0x000fe4000bf46270 */
[----:B------:R-:W-:-:S02]  /*5380*/  PRMT R40, R41, 0x7632, R40 ;  /* 0x0000763229287816 */ /* 0x000fc40000000028 */
[----:B------:R-:W-:Y:S02]  /*5390*/  SEL R41, R41, RZ, !P1 ;  /* 0x000000ff29297207 */ /* 0x000fe40004800000 */
[----:B------:R-:W-:Y:S02]  /*53a0*/  SEL R40, R40, RZ, !P2 ;  /* 0x000000ff28287207 */ /* 0x000fe40005000000 */
[----:B------:R-:W-:Y:S02]  /*53b0*/  PRMT R14, R14, 0x5410, R43 ;  /* 0x000054100e0e7816 */ /* 0x000fe4000000002b */
[----:B------:R-:W-:-:S07]  /*53c0*/  PRMT R41, R41, 0x5410, R40 ;  /* 0x0000541029297816 */ /* 0x000fce0000000028 */
.L_x_18464:
[----:B------:R-:W-:Y:S05]  /*53d0*/  BSYNC.RECONVERGENT B2 ;  /* 0x0000000000027941 */ /* 0x000fea0003800200 */
.L_x_18463:
[----:B-----5:R-:W-:Y:S02]  /*53e0*/  HMUL2.BF16_V2 R41, R12, R41 ;  /* 0x000000290c297232 */ /* 0x020fe40000200000 */
[----:B------:R-:W-:Y:S02]  /*53f0*/  HFMA2.BF16_V2 R42, R13, R38, -RZ ;  /* 0x000000260d2a7231 */ /* 0x000fe400003000ff */
[----:B------:R-:W-:Y:S02]  /*5400*/  FADD.FTZ R11, R11, R10 ;  /* 0x0000000a0b0b7221 */ /* 0x000fe40000010000 */
[----:B------:R1:W5:Y:S01]  /*5410*/  LDG.E.CONSTANT R10, desc[UR10][R16.64+0x40c] ;  /* 0x00040c0a100a7981 */ /* 0x000362000c1e9900 */
[C---:B------:R-:W-:Y:S02]  /*5420*/  PRMT R38, R41.reuse, 0x7610, R38 ;  /* 0x0000761029267816 */ /* 0x040fe40000000026 */
[----:B------:R-:W-:Y:S02]  /*5430*/  PRMT R40, R41, 0x7632, R40 ;  /* 0x0000763229287816 */ /* 0x000fe40000000028 */
[----:B------:R-:W-:Y:S01]  /*5440*/  PRMT R41, R42, 0x7610, R41 ;  /* 0x000076102a297816 */ /* 0x000fe20000000029 */
[----:B------:R-:W-:Y:S01]  /*5450*/  IMAD.U32 R38, R38, 0x10000, RZ ;  /* 0x0001000026267824 */ /* 0x000fe200078e00ff */
[----:B------:R-:W-:Y:S01]  /*5460*/  PRMT R42, R42, 0x7632, R42 ;  /* 0x000076322a2a7816 */ /* 0x000fe2000000002a */
[----:B------:R-:W-:Y:S01]  /*5470*/  IMAD.U32 R43, R40, 0x10000, RZ ;  /* 0x00010000282b7824 */ /* 0x000fe200078e00ff */
[----:B------:R-:W-:Y:S01]  /*5480*/  SHF.L.U32 R41, R41, 0x10, RZ ;  /* 0x0000001029297819 */ /* 0x000fe200000006ff */
[----:B------:R-:W-:-:S02]  /*5490*/  HMUL2.BF16_V2 R40, R8, R15 ;  /* 0x0000000f08287232 */ /* 0x000fc40000200000 */
[----:B------:R-:W-:Y:S02]  /*54a0*/  IMAD.U32 R42, R42, 0x10000, RZ ;  /* 0x000100002a2a7824 */ /* 0x000fe400078e00ff */
[----:B------:R-:W-:Y:S02]  /*54b0*/  FADD.FTZ R15, R38, R43 ;  /* 0x0000002b260f7221 */ /* 0x000fe40000010000 */
[----:B------:R1:W5:Y:S01]  /*54c0*/  LDG.E.CONSTANT R43, desc[UR10][R16.64+0x400] ;  /* 0x0004000a102b7981 */ /* 0x000362000c1e9900 */
[----:B------:R-:W-:Y:S01]  /*54d0*/  FADD.FTZ R38, R41, R42 ;  /* 0x0000002a29267221 */ /* 0x000fe20000010000 */
[C---:B------:R-:W-:Y:S01]  /*54e0*/  PRMT R41, R40.reuse, 0x7632, R41 ;  /* 0x0000763228297816 */ /* 0x040fe20000000029 */
[----:B------:R-:W-:Y:S02]  /*54f0*/  IMAD.U32 R40, R40, 0x10000, RZ ;  /* 0x0001000028287824 */ /* 0x000fe400078e00ff */
[----:B------:R-:W-:Y:S01]  /*5500*/  HFMA2.BF16_V2 R42, R9, R14, -RZ ;  /* 0x0000000e092a7231 */ /* 0x000fe200003000ff */
[----:B------:R-:W-:-:S05]  /*5510*/  SHF.L.U32 R41, R41, 0x10, RZ ;  /* 0x0000001029297819 */ /* 0x000fca00000006ff */
[----:B------:R-:W-:Y:S01]  /*5520*/  FADD.FTZ R14, R40, R41 ;  /* 0x00000029280e7221 */ /* 0x000fe20000010000 */
[--C-:B------:R-:W-:Y:S01]  /*5530*/  FADD.FTZ R41, R15, R38.reuse ;  /* 0x000000260f297221 */ /* 0x100fe20000010000 */
[C---:B------:R-:W-:Y:S02]  /*5540*/  PRMT R15, R42.reuse, 0x7610, R15 ;  /* 0x000076102a0f7816 */ /* 0x040fe4000000000f */
[----:B------:R-:W-:Y:S01]  /*5550*/  PRMT R38, R42, 0x7632, R38 ;  /* 0x000076322a267816 */ /* 0x000fe20000000026 */
[----:B------:R-:W-:Y:S02]  /*5560*/  FADD.FTZ R14, R41, R14 ;  /* 0x0000000e290e7221 */ /* 0x000fe40000010000 */
[----:B------:R-:W-:Y:S01]  /*5570*/  IMAD.U32 R15, R15, 0x10000, RZ ;  /* 0x000100000f0f7824 */ /* 0x000fe200078e00ff */
[----:B------:R1:W5:Y:S01]  /*5580*/  LDG.E.CONSTANT R41, desc[UR10][R16.64+0x408] ;  /* 0x0004080a10297981 */ /* 0x000362000c1e9900 */
[----:B------:R-:W-:-:S04]  /*5590*/  IMAD.U32 R38, R38, 0x10000, RZ ;  /* 0x0001000026267824 */ /* 0x000fc800078e00ff */
[----:B------:R-:W-:-:S04]  /*55a0*/  FADD.FTZ R15, R15, R38 ;  /* 0x000000260f0f7221 */ /* 0x000fc80000010000 */
[----:B------:R-:W-:Y:S02]  /*55b0*/  FADD.FTZ R15, R14, R15 ;  /* 0x0000000f0e0f7221 */ /* 0x000fe40000010000 */
[----:B------:R1:W5:Y:S01]  /*55c0*/  LDG.E.CONSTANT R14, desc[UR10][R16.64+0x404] ;  /* 0x0004040a100e7981 */ /* 0x000362000c1e9900 */
[----:B------:R-:W-:Y:S04]  /*55d0*/  BSSY.RECONVERGENT B2, `(.L_x_18465) ;  /* 0x0000020000027945 */ /* 0x000fe80003800200 */
[----:B------:R-:W-:Y:S05]  /*55e0*/  @P0 BRA `(.L_x_18466) ;  /* 0x0000000000780947 */ /* 0x000fea0003800000 */
[C---:B------:R-:W-:Y:S02]  /*55f0*/  IADD3 R38, PT, PT, R35.reuse, -0x1, RZ ;  /* 0xffffffff23267810 */ /* 0x040fe40007ffe0ff */
[C---:B------:R-:W-:Y:S02]  /*5600*/  ISETP.GE.AND P2, PT, R35.reuse, UR9, PT ;  /* 0x0000000923007c0c */ /* 0x040fe4000bf46270 */
        /* <DEDUP_REMOVED lines=14> */
[----:B------:R-:W-:-:S02]  /*56f0*/  PRMT R41, R41, 0x5410, R38 ;  /* 0x0000541029297816 */ /* 0x000fc40000000026 */
[----:B------:R-:W-:-:S04]  /*5700*/  IADD3 R38, PT, PT, R35, 0x3, RZ ;  /* 0x0000000323267810 */ /* 0x000fc80007ffe0ff */
[----:B------:R-:W-:Y:S01]  /*5710*/  ISETP.GE.AND P3, PT, R38, UR9, PT ;  /* 0x0000000926007c0c */ /* 0x000fe2000bf66270 */
[----:B------:R-:W-:-:S03]  /*5720*/  VIADD R38, R35, 0x4 ;  /* 0x0000000423267836 */ /* 0x000fc60000000000 */
        /* <DEDUP_REMOVED lines=10> */
.L_x_18466:
[----:B------:R-:W-:Y:S05]  /*57d0*/  BSYNC.RECONVERGENT B2 ;  /* 0x0000000000027941 */ /* 0x000fea0003800200 */
.L_x_18465:
[----:B-----5:R-:W-:Y:S02]  /*57e0*/  HMUL2.BF16_V2 R43, R12, R43 ;  /* 0x0000002b0c2b7232 */ /* 0x020fe40000200000 */
[----:B------:R-:W-:Y:S02]  /*57f0*/  HFMA2.BF16_V2 R40, R13, R14, -RZ ;  /* 0x0000000e0d287231 */ /* 0x000fe400003000ff */
[----:B------:R-:W-:Y:S01]  /*5800*/  FADD.FTZ R34, R34, R11 ;  /* 0x0000000b22227221 */ /* 0x000fe20000010000 */
[----:B------:R-:W-:Y:S02]  /*5810*/  HFMA2.BF16_V2 R10, R9, R10, -RZ ;  /* 0x0000000a090a7231 */ /* 0x000fe400003000ff */
[----:B------:R-:W-:Y:S01]  /*5820*/  FADD.FTZ R20, R20, R15 ;  /* 0x0000000f14147221 */ /* 0x000fe20000010000 */
[C---:B------:R-:W-:Y:S01]  /*5830*/  PRMT R38, R43.reuse, 0x7632, R38 ;  /* 0x000076322b267816 */ /* 0x040fe20000000026 */
[----:B------:R2:W5:Y:S01]  /*5840*/  LDG.E.CONSTANT R15, desc[UR10][R16.64+0x608] ;  /* 0x0006080a100f7981 */ /* 0x000562000c1e9900 */
[C---:B------:R-:W-:Y:S01]  /*5850*/  PRMT R42, R40.reuse, 0x7632, R42 ;  /* 0x00007632282a7816 */ /* 0x040fe2000000002a */
[----:B------:R-:W-:Y:S01]  /*5860*/  IMAD.U32 R40, R40, 0x10000, RZ ;  /* 0x0001000028287824 */ /* 0x000fe200078e00ff */
[----:B------:R-:W-:Y:S01]  /*5870*/  PRMT R14, R43, 0x7610, R14 ;  /* 0x000076102b0e7816 */ /* 0x000fe2000000000e */
[----:B------:R-:W-:Y:S01]  /*5880*/  IMAD.U32 R43, R38, 0x10000, RZ ;  /* 0x00010000262b7824 */ /* 0x000fe200078e00ff */
[----:B------:R-:W-:Y:S01]  /*5890*/  SHF.L.U32 R45, R42, 0x10, RZ ;  /* 0x000000102a2d7819 */ /* 0x000fe200000006ff */
[----:B------:R-:W-:Y:S01]  /*58a0*/  HMUL2.BF16_V2 R38, R8, R41 ;  /* 0x0000002908267232 */ /* 0x000fe20000200000 */
[----:B------:R-:W-:-:S03]  /*58b0*/  SHF.L.U32 R14, R14, 0x10, RZ ;  /* 0x000000100e0e7819 */ /* 0x000fc600000006ff */
[----:B------:R-:W-:Y:S01]  /*58c0*/  FADD.FTZ R41, R40, R45 ;  /* 0x0000002d28297221 */ /* 0x000fe20000010000 */
[----:B------:R-:W-:Y:S01]  /*58d0*/  PRMT R40, R38, 0x7632, R40 ;  /* 0x0000763226287816 */ /* 0x000fe20000000028 */
[----:B------:R-:W-:Y:S01]  /*58e0*/  FADD.FTZ R14, R14, R43 ;  /* 0x0000002b0e0e7221 */ /* 0x000fe20000010000 */
[----:B------:R-:W-:-:S03]  /*58f0*/  IMAD.U32 R38, R38, 0x10000, RZ ;  /* 0x0001000026267824 */ /* 0x000fc600078e00ff */
[----:B------:R-:W-:Y:S02]  /*5900*/  IMAD.U32 R43, R40, 0x10000, RZ ;  /* 0x00010000282b7824 */ /* 0x000fe400078e00ff */
[----:B------:R-:W-:Y:S01]  /*5910*/  FADD.FTZ R41, R14, R41 ;  /* 0x000000290e297221 */ /* 0x000fe20000010000 */
[----:B------:R-:W-:Y:S01]  /*5920*/  PRMT R14, R10, 0x7632, R14 ;  /* 0x000076320a0e7816 */ /* 0x000fe2000000000e */
[----:B------:R-:W-:Y:S01]  /*5930*/  FADD.FTZ R38, R38, R43 ;  /* 0x0000002b26267221 */ /* 0x000fe20000010000 */
[----:B------:R-:W-:-:S03]  /*5940*/  SHF.L.U32 R10, R10, 0x10, RZ ;  /* 0x000000100a0a7819 */ /* 0x000fc600000006ff */
[----:B------:R-:W-:Y:S02]  /*5950*/  IMAD.U32 R43, R14, 0x10000, RZ ;  /* 0x000100000e2b7824 */ /* 0x000fe400078e00ff */
        /* <DEDUP_REMOVED lines=37> */
.L_x_18468:
[----:B------:R-:W-:Y:S05]  /*5bb0*/  BSYNC.RECONVERGENT B2 ;  /* 0x0000000000027941 */ /* 0x000fea0003800200 */
.L_x_18467:
[----:B-----5:R-:W-:Y:S02]  /*5bc0*/  HMUL2.BF16_V2 R41, R12, R41 ;  /* 0x000000290c297232 */ /* 0x020fe40000200000 */
[----:B------:R-:W-:Y:S02]  /*5bd0*/  HFMA2.BF16_V2 R42, R13, R38, -RZ ;  /* 0x000000260d2a7231 */ /* 0x000fe400003000ff */
[----:B------:R-:W-:Y:S01]  /*5be0*/  FADD.FTZ R11, R11, R10 ;  /* 0x0000000a0b0b7221 */ /* 0x000fe20000010000 */
[C---:B------:R-:W-:Y:S02]  /*5bf0*/  PRMT R38, R41.reuse, 0x7610, R38 ;  /* 0x0000761029267816 */ /* 0x040fe40000000026 */
[----:B------:R-:W-:Y:S02]  /*5c00*/  PRMT R40, R41, 0x7632, R40 ;  /* 0x0000763229287816 */ /* 0x000fe40000000028 */
[----:B------:R-:W-:Y:S01]  /*5c10*/  PRMT R41, R42, 0x7610, R41 ;  /* 0x000076102a297816 */ /* 0x000fe20000000029 */
[----:B------:R-:W-:Y:S01]  /*5c20*/  IMAD.U32 R38, R38, 0x10000, RZ ;  /* 0x0001000026267824 */ /* 0x000fe200078e00ff */
[----:B------:R-:W-:-:S02]  /*5c30*/  PRMT R42, R42, 0x7632, R42 ;  /* 0x000076322a2a7816 */ /* 0x000fc4000000002a */
[----:B------:R-:W-:Y:S01]  /*5c40*/  SHF.L.U32 R43, R40, 0x10, RZ ;  /* 0x00000010282b7819 */ /* 0x000fe200000006ff */
[----:B------:R-:W-:Y:S02]  /*5c50*/  IMAD.U32 R41, R41, 0x10000, RZ ;  /* 0x0001000029297824 */ /* 0x000fe400078e00ff */
[----:B------:R-:W-:Y:S02]  /*5c60*/  HMUL2.BF16_V2 R40, R8, R15 ;  /* 0x0000000f08287232 */ /* 0x000fe40000200000 */
[----:B------:R-:W-:Y:S02]  /*5c70*/  IMAD.U32 R42, R42, 0x10000, RZ ;  /* 0x000100002a2a7824 */ /* 0x000fe400078e00ff */
[----:B------:R-:W-:Y:S02]  /*5c80*/  FADD.FTZ R15, R38, R43 ;  /* 0x0000002b260f7221 */ /* 0x000fe40000010000 */
[----:B------:R-:W-:Y:S01]  /*5c90*/  FADD.FTZ R38, R41, R42 ;  /* 0x0000002a29267221 */ /* 0x000fe20000010000 */
[C---:B------:R-:W-:Y:S01]  /*5ca0*/  PRMT R41, R40.reuse, 0x7632, R41 ;  /* 0x0000763228297816 */ /* 0x040fe20000000029 */
[----:B------:R-:W-:Y:S01]  /*5cb0*/  HFMA2.BF16_V2 R42, R9, R14, -RZ ;  /* 0x0000000e092a7231 */ /* 0x000fe200003000ff */
[----:B------:R-:W-:-:S03]  /*5cc0*/  SHF.L.U32 R40, R40, 0x10, RZ ;  /* 0x0000001028287819 */ /* 0x000fc600000006ff */
[----:B------:R-:W-:-:S04]  /*5cd0*/  IMAD.U32 R41, R41, 0x10000, RZ ;  /* 0x0001000029297824 */ /* 0x000fc800078e00ff */
[----:B------:R-:W-:Y:S01]  /*5ce0*/  FADD.FTZ R14, R40, R41 ;  /* 0x00000029280e7221 */ /* 0x000fe20000010000 */
[--C-:B------:R-:W-:Y:S01]  /*5cf0*/  FADD.FTZ R41, R15, R38.reuse ;  /* 0x000000260f297221 */ /* 0x100fe20000010000 */
[C---:B------:R-:W-:Y:S02]  /*5d00*/  PRMT R15, R42.reuse, 0x7610, R15 ;  /* 0x000076102a0f7816 */ /* 0x040fe4000000000f */
[----:B------:R-:W-:Y:S01]  /*5d10*/  PRMT R38, R42, 0x7632, R38 ;  /* 0x000076322a267816 */ /* 0x000fe20000000026 */
[----:B------:R-:W-:Y:S02]  /*5d20*/  FADD.FTZ R14, R41, R14 ;  /* 0x0000000e290e7221 */ /* 0x000fe40000010000 */
[----:B------:R-:W-:Y:S01]  /*5d30*/  IMAD.U32 R15, R15, 0x10000, RZ ;  /* 0x000100000f0f7824 */ /* 0x000fe200078e00ff */
[----:B------:R-:W-:Y:S01]  /*5d40*/  SHF.L.U32 R38, R38, 0x10, RZ ;  /* 0x0000001026267819 */ /* 0x000fe200000006ff */
[----:B------:R3:W5:Y:S04]  /*5d50*/  LDG.E.CONSTANT R41, desc[UR10][R16.64+0x800] ;  /* 0x0008000a10297981 */ /* 0x000768000c1e9900 */
[----:B------:R-:W-:-:S02]  /*5d60*/  FADD.FTZ R15, R15, R38 ;  /* 0x000000260f0f7221 */ /* 0x000fc40000010000 */
[----:B------:R3:W5:Y:S02]  /*5d70*/  LDG.E.CONSTANT R38, desc[UR10][R16.64+0x804] ;  /* 0x0008040a10267981 */ /* 0x000764000c1e9900 */
[----:B------:R-:W-:Y:S02]  /*5d80*/  FADD.FTZ R10, R14, R15 ;  /* 0x0000000f0e0a7221 */ /* 0x000fe40000010000 */
        /* <DEDUP_REMOVED lines=34> */
.L_x_18470:
[----:B------:R-:W-:Y:S05]  /*5fb0*/  BSYNC.RECONVERGENT B2 ;  /* 0x0000000000027941 */ /* 0x000fea0003800200 */
.L_x_18469:
[----:B-----5:R-:W-:Y:S02]  /*5fc0*/  HMUL2.BF16_V2 R41, R12, R41 ;  /* 0x000000290c297232 */ /* 0x020fe40000200000 */
[----:B------:R-:W-:Y:S02]  /*5fd0*/  HFMA2.BF16_V2 R42, R13, R38, -RZ ;  /* 0x000000260d2a7231 */ /* 0x000fe400003000ff */
[----:B------:R-:W-:Y:S01]  /*5fe0*/  FADD.FTZ R22, R22, R11 ;  /* 0x0000000b16167221 */ /* 0x000fe20000010000 */
[----:B------:R-:W-:Y:S01]  /*5ff0*/  FADD.FTZ R23, R23, R10 ;  /* 0x0000000a17177221 */ /* 0x000fe20000010000 */
        /* <DEDUP_REMOVED lines=22> */
[----:B------:R-:W-:-:S03]  /*6160*/  IMAD.U32 R38, R38, 0x10000, RZ ;  /* 0x0001000026267824 */ /* 0x000fc600078e00ff */
[----:B------:R0:W5:Y:S01]  /*6170*/  LDG.E.CONSTANT R14, desc[UR10][R16.64+0xa0c] ;  /* 0x000a0c0a100e7981 */ /* 0x000162000c1e9900 */
[----:B------:R-:W-:-:S03]  /*6180*/  FADD.FTZ R10, R15, R38 ;  /* 0x000000260f0a7221 */ /* 0x000fc60000010000 */
[----:B------:R0:W5:Y:S04]  /*6190*/  LDG.E.CONSTANT R38, desc[UR10][R16.64+0xa04] ;  /* 0x000a040a10267981 */ /* 0x000168000c1e9900 */
        /* <DEDUP_REMOVED lines=33> */
.L_x_18472:
[----:B------:R-:W-:Y:S05]  /*63b0*/  BSYNC.RECONVERGENT B2 ;  /* 0x0000000000027941 */ /* 0x000fea0003800200 */
.L_x_18471:
[----:B-----5:R-:W-:Y:S02]  /*63c0*/  HMUL2.BF16_V2 R41, R12, R41 ;  /* 0x000000290c297232 */ /* 0x020fe40000200000 */
[----:B------:R-:W-:Y:S02]  /*63d0*/  HFMA2.BF16_V2 R42, R13, R38, -RZ ;  /* 0x000000260d2a7231 */ /* 0x000fe400003000ff */
[----:B------:R-:W-:Y:S01]  /*63e0*/  FADD.FTZ R11, R11, R10 ;  /* 0x0000000a0b0b7221 */ /* 0x000fe20000010000 */
[C---:B------:R-:W-:Y:S02]  /*63f0*/  PRMT R38, R41.reuse, 0x7610, R38 ;  /* 0x0000761029267816 */ /* 0x040fe40000000026 */
[----:B------:R-:W-:Y:S02]  /*6400*/  PRMT R40, R41, 0x7632, R40 ;  /* 0x0000763229287816 */ /* 0x000fe40000000028 */
[C---:B------:R-:W-:Y:S02]  /*6410*/  PRMT R41, R42.reuse, 0x7610, R41 ;  /* 0x000076102a297816 */ /* 0x040fe40000000029 */
[----:B------:R-:W-:Y:S01]  /*6420*/  PRMT R42, R42, 0x7632, R42 ;  /* 0x000076322a2a7816 */ /* 0x000fe2000000002a */
[----:B------:R-:W-:Y:S01]  /*6430*/  IMAD.U32 R43, R40, 0x10000, RZ ;  /* 0x00010000282b7824 */ /* 0x000fe200078e00ff */
[----:B------:R-:W-:Y:S01]  /*6440*/  SHF.L.U32 R38, R38, 0x10, RZ ;  /* 0x0000001026267819 */ /* 0x000fe200000006ff */
[----:B------:R-:W-:Y:S01]  /*6450*/  IMAD.U32 R41, R41, 0x10000, RZ ;  /* 0x0001000029297824 */ /* 0x000fe200078e00ff */
[----:B------:R-:W-:Y:S01]  /*6460*/  SHF.L.U32 R42, R42, 0x10, RZ ;  /* 0x000000102a2a7819 */ /* 0x000fe200000006ff */
[----:B------:R-:W-:-:S02]  /*6470*/  HMUL2.BF16_V2 R40, R8, R15 ;  /* 0x0000000f08287232 */ /* 0x000fc40000200000 */
[----:B------:R-:W-:Y:S02]  /*6480*/  FADD.FTZ R15, R38, R43 ;  /* 0x0000002b260f7221 */ /* 0x000fe40000010000 */
[----:B------:R-:W-:Y:S01]  /*6490*/  FADD.FTZ R38, R41, R42 ;  /* 0x0000002a29267221 */ /* 0x000fe20000010000 */
[C---:B------:R-:W-:Y:S01]  /*64a0*/  PRMT R41, R40.reuse, 0x7632, R41 ;  /* 0x0000763228297816 */ /* 0x040fe20000000029 */
[----:B------:R-:W-:Y:S02]  /*64b0*/  IMAD.U32 R40, R40, 0x10000, RZ ;  /* 0x0001000028287824 */ /* 0x000fe400078e00ff */
[----:B------:R-:W-:Y:S02]  /*64c0*/  HFMA2.BF16_V2 R42, R9, R14, -RZ ;  /* 0x0000000e092a7231 */ /* 0x000fe400003000ff */
[----:B------:R-:W-:-:S04]  /*64d0*/  IMAD.U32 R41, R41, 0x10000, RZ ;  /* 0x0001000029297824 */ /* 0x000fc800078e00ff */
[----:B------:R-:W-:Y:S01]  /*64e0*/  FADD.FTZ R14, R40, R41 ;  /* 0x00000029280e7221 */ /* 0x000fe20000010000 */
[--C-:B------:R-:W-:Y:S01]  /*64f0*/  FADD.FTZ R41, R15, R38.reuse ;  /* 0x000000260f297221 */ /* 0x100fe20000010000 */
[C---:B------:R-:W-:Y:S02]  /*6500*/  PRMT R15, R42.reuse, 0x7610, R15 ;  /* 0x000076102a0f7816 */ /* 0x040fe4000000000f */
[----:B------:R-:W-:Y:S01]  /*6510*/  PRMT R38, R42, 0x7632, R38 ;  /* 0x000076322a267816 */ /* 0x000fe20000000026 */
[----:B------:R-:W-:Y:S01]  /*6520*/  FADD.FTZ R14, R41, R14 ;  /* 0x0000000e290e7221 */ /* 0x000fe20000010000 */
[----:B------:R-:W-:Y:S01]  /*6530*/  SHF.L.U32 R15, R15, 0x10, RZ ;  /* 0x000000100f0f7819 */ /* 0x000fe200000006ff */
[----:B------:R0:W5:Y:S02]  /*6540*/  LDG.E.CONSTANT R41, desc[UR10][R16.64+0xc00] ;  /* 0x000c000a10297981 */ /* 0x000164000c1e9900 */
[----:B------:R-:W-:-:S04]  /*6550*/  IMAD.U32 R38, R38, 0x10000, RZ ;  /* 0x0001000026267824 */ /* 0x000fc800078e00ff */
[----:B------:R-:W-:Y:S02]  /*6560*/  FADD.FTZ R15, R15, R38 ;  /* 0x000000260f0f7221 */ /* 0x000fe40000010000 */
[----:B------:R0:W5:Y:S02]  /*6570*/  LDG.E.CONSTANT R38, desc[UR10][R16.64+0xc04] ;  /* 0x000c040a10267981 */ /* 0x000164000c1e9900 */
[----:B------:R-:W-:Y:S02]  /*6580*/  FADD.FTZ R10, R14, R15 ;  /* 0x0000000f0e0a7221 */ /* 0x000fe40000010000 */
[----:B------:R0:W5:Y:S04]  /*6590*/  LDG.E.CONSTANT R15, desc[UR10][R16.64+0xc08] ;  /* 0x000c080a100f7981 */ /* 0x000168000c1e9900 */
[----:B------:R0:W5:Y:S01]  /*65a0*/  LDG.E.CONSTANT R14, desc[UR10][R16.64+0xc0c] ;  /* 0x000c0c0a100e7981 */ /* 0x000162000c1e9900 */
[----:B------:R-:W-:Y:S04]  /*65b0*/  BSSY.RECONVERGENT B2, `(.L_x_18473) ;  /* 0x0000020000027945 */ /* 0x000fe80003800200 */
        /* <DEDUP_REMOVED lines=31> */
.L_x_18474:
[----:B------:R-:W-:Y:S05]  /*67b0*/  BSYNC.RECONVERGENT B2 ;  /* 0x0000000000027941 */ /* 0x000fea0003800200 */
.L_x_18473:
        /* <DEDUP_REMOVED lines=63> */
.L_x_18476:
[----:B------:R-:W-:Y:S05]  /*6bb0*/  BSYNC.RECONVERGENT B2 ;  /* 0x0000000000027941 */ /* 0x000fea0003800200 */
.L_x_18475:
[----:B-----5:R-:W-:Y:S02]  /*6bc0*/  HMUL2.BF16_V2 R41, R12, R41 ;  /* 0x000000290c297232 */ /* 0x020fe40000200000 */
[----:B------:R-:W-:Y:S02]  /*6bd0*/  HFMA2.BF16_V2 R42, R13, R38, -RZ ;  /* 0x000000260d2a7231 */ /* 0x000fe400003000ff */
        /* <DEDUP_REMOVED lines=61> */
.L_x_18478:
[----:B------:R-:W-:Y:S05]  /*6fb0*/  BSYNC.RECONVERGENT B2 ;  /* 0x0000000000027941 */ /* 0x000fea0003800200 */
.L_x_18477:
[----:B-----5:R-:W-:Y:S02]  /*6fc0*/  HMUL2.BF16_V2 R41, R12, R41 ;  /* 0x000000290c297232 */ /* 0x020fe40000200000 */
[----:B------:R-:W-:Y:S02]  /*6fd0*/  HFMA2.BF16_V2 R42, R13, R38, -RZ ;  /* 0x000000260d2a7231 */ /* 0x000fe400003000ff */
[----:B------:R-:W-:Y:S01]  /*6fe0*/  FADD.FTZ R26, R26, R11 ;  /* 0x0000000b1a1a7221 */ /* 0x000fe20000010000 */
[----:B------:R-:W-:Y:S01]  /*6ff0*/  FADD.FTZ R27, R27, R10 ;  /* 0x0000000a1b1b7221 */ /* 0x000fe20000010000 */
[C---:B------:R-:W-:Y:S02]  /*7000*/  PRMT R38, R41.reuse, 0x7610, R38 ;  /* 0x0000761029267816 */ /* 0x040fe40000000026 */
[----:B------:R-:W-:Y:S02]  /*7010*/  PRMT R40, R41, 0x7632, R40 ;  /* 0x0000763229287816 */ /* 0x000fe40000000028 */
[----:B------:R-:W-:-:S02]  /*7020*/  PRMT R41, R42, 0x7610, R41 ;  /* 0x000076102a297816 */ /* 0x000fc40000000029 */
[----:B------:R-:W-:Y:S01]  /*7030*/  PRMT R42, R42, 0x7632, R42 ;  /* 0x000076322a2a7816 */ /* 0x000fe2000000002a */
[----:B------:R-:W-:Y:S01]  /*7040*/  IMAD.U32 R43, R40, 0x10000, RZ ;  /* 0x00010000282b7824 */ /* 0x000fe200078e00ff */
[----:B------:R-:W-:Y:S01]  /*7050*/  SHF.L.U32 R38, R38, 0x10, RZ ;  /* 0x0000001026267819 */ /* 0x000fe200000006ff */
[----:B------:R-:W-:Y:S01]  /*7060*/  IMAD.U32 R41, R41, 0x10000, RZ ;  /* 0x0001000029297824 */ /* 0x000fe200078e00ff */
[----:B------:R-:W-:Y:S01]  /*7070*/  SHF.L.U32 R42, R42, 0x10, RZ ;  /* 0x000000102a2a7819 */ /* 0x000fe200000006ff */
[----:B------:R-:W-:Y:S02]  /*7080*/  HMUL2.BF16_V2 R40, R8, R15 ;  /* 0x0000000f08287232 */ /* 0x000fe40000200000 */
[----:B------:R-:W-:Y:S02]  /*7090*/  FADD.FTZ R15, R38, R43 ;  /* 0x0000002b260f7221 */ /* 0x000fe40000010000 */
[----:B------:R-:W-:Y:S01]  /*70a0*/  FADD.FTZ R38, R41, R42 ;  /* 0x0000002a29267221 */ /* 0x000fe20000010000 */
[C---:B------:R-:W-:Y:S01]  /*70b0*/  PRMT R41, R40.reuse, 0x7632, R41 ;  /* 0x0000763228297816 */ /* 0x040fe20000000029 */
[----:B------:R-:W-:-:S02]  /*70c0*/  IMAD.U32 R40, R40, 0x10000, RZ ;  /* 0x0001000028287824 */ /* 0x000fc400078e00ff */
[----:B------:R-:W-:Y:S02]  /*70d0*/  HFMA2.BF16_V2 R42, R9, R14, -RZ ;  /* 0x0000000e092a7231 */ /* 0x000fe400003000ff */
        /* <DEDUP_REMOVED lines=45> */
.L_x_18480:
[----:B------:R-:W-:Y:S05]  /*73b0*/  BSYNC.RECONVERGENT B2 ;  /* 0x0000000000027941 */ /* 0x000fea0003800200 */
.L_x_18479:
        /* <DEDUP_REMOVED lines=16> */
[----:B------:R-:W-:Y:S01]  /*74c0*/  SHF.L.U32 R40, R40, 0x10, RZ ;  /* 0x0000001028287819 */ /* 0x000fe200000006ff */
[----:B------:R0:W5:Y:S02]  /*74d0*/  LDG.E.CONSTANT R43, desc[UR10][R16.64+0x1400] ;  /* 0x0014000a102b7981 */ /* 0x000164000c1e9900 */
[----:B------:R-:W-:-:S04]  /*74e0*/  IMAD.U32 R41, R41, 0x10000, RZ ;  /* 0x0001000029297824 */ /* 0x000fc800078e00ff */
[----:B------:R-:W-:Y:S01]  /*74f0*/  FADD.FTZ R14, R40, R41 ;  /* 0x00000029280e7221 */ /* 0x000fe20000010000 */
[--C-:B------:R-:W-:Y:S01]  /*7500*/  FADD.FTZ R41, R15, R38.reuse ;  /* 0x000000260f297221 */ /* 0x100fe20000010000 */
[C---:B------:R-:W-:Y:S02]  /*7510*/  PRMT R15, R42.reuse, 0x7610, R15 ;  /* 0x000076102a0f7816 */ /* 0x040fe4000000000f */
[----:B------:R-:W-:-:S03]  /*7520*/  PRMT R38, R42, 0x7632, R38 ;  /* 0x000076322a267816 */ /* 0x000fc60000000026 */
[----:B------:R-:W-:Y:S01]  /*7530*/  IMAD.U32 R15, R15, 0x10000, RZ ;  /* 0x000100000f0f7824 */ /* 0x000fe200078e00ff */
[----:B------:R-:W-:-:S05]  /*7540*/  SHF.L.U32 R38, R38, 0x10, RZ ;  /* 0x0000001026267819 */ /* 0x000fca00000006ff */
[----:B------:R-:W-:Y:S01]  /*7550*/  FADD.FTZ R10, R15, R38 ;  /* 0x000000260f0a7221 */ /* 0x000fe20000010000 */
[----:B------:R-:W-:Y:S01]  /*7560*/  FADD.FTZ R15, R41, R14 ;  /* 0x0000000e290f7221 */ /* 0x000fe20000010000 */
        /* <DEDUP_REMOVED lines=18> */
[----:B------:R-:W-:-:S04]  /*7690*/  SEL R40, R40, RZ, !P2 ;  /* 0x000000ff28287207 */ /* 0x000fc80005000000 */
[----:B------:R-:W-:Y:S01]  /*76a0*/  PRMT R41, R41, 0x5410, R40 ;  /* 0x0000541029297816 */ /* 0x000fe20000000028 */
[----:B------:R-:W-:-:S05]  /*76b0*/  VIADD R40, R35, 0x3 ;  /* 0x0000000323287836 */ /* 0x000fca0000000000 */
[----:B------:R-:W-:Y:S01]  /*76c0*/  ISETP.GE.AND P1, PT, R40, UR9, PT ;  /* 0x0000000928007c0c */ /* 0x000fe2000bf26270 */
[----:B------:R-:W-:-:S05]  /*76d0*/  VIADD R40, R35, 0x4 ;  /* 0x0000000423287836 */ /* 0x000fca0000000000 */
[----:B------:R-:W-:Y:S02]  /*76e0*/  ISETP.GE.AND P2, PT, R40, UR9, PT ;  /* 0x0000000928007c0c */ /* 0x000fe4000bf46270 */
[C---:B------:R-:W-:Y:S02]  /*76f0*/  PRMT R40, R14.reuse, 0x7632, R40 ;  /* 0x000076320e287816 */ /* 0x040fe40000000028 */
[----:B------:R-:W-:Y:S02]  /*7700*/  SEL R14, R14, RZ, !P1 ;  /* 0x000000ff0e0e7207 */ /* 0x000fe40004800000 */
[----:B------:R-:W-:Y:S02]  /*7710*/  SEL R45, R40, RZ, !P2 ;  /* 0x000000ff282d7207 */ /* 0x000fe40005000000 */
[----:B------:R-:W-:Y:S02]  /*7720*/  IADD3 R40, PT, PT, R35, -0x2, RZ ;  /* 0xfffffffe23287810 */ /* 0x000fe40007ffe0ff */
[----:B------:R-:W-:-:S02]  /*7730*/  ISETP.GE.AND P1, PT, R39, UR9, PT ;  /* 0x0000000927007c0c */ /* 0x000fc4000bf26270 */
[----:B------:R-:W-:Y:S02]  /*7740*/  ISETP.GE.AND P2, PT, R40, UR9, PT ;  /* 0x0000000928007c0c */ /* 0x000fe4000bf46270 */
[C---:B------:R-:W-:Y:S02]  /*7750*/  PRMT R40, R43.reuse, 0x7632, R40 ;  /* 0x000076322b287816 */ /* 0x040fe40000000028 */
[----:B------:R-:W-:Y:S02]  /*7760*/  SEL R43, R43, RZ, !P1 ;  /* 0x000000ff2b2b7207 */ /* 0x000fe40004800000 */
[----:B------:R-:W-:Y:S02]  /*7770*/  SEL R40, R40, RZ, !P2 ;  /* 0x000000ff28287207 */ /* 0x000fe40005000000 */
[----:B------:R-:W-:Y:S02]  /*7780*/  PRMT R14, R14, 0x5410, R45 ;  /* 0x000054100e0e7816 */ /* 0x000fe4000000002d */
[----:B------:R-:W-:-:S07]  /*7790*/  PRMT R43, R43, 0x5410, R40 ;  /* 0x000054102b2b7816 */ /* 0x000fce0000000028 */
.L_x_18482:
[----:B------:R-:W-:Y:S05]  /*77a0*/  BSYNC.RECONVERGENT B2 ;  /* 0x0000000000027941 */ /* 0x000fea0003800200 */
.L_x_18481:
[----:B-----5:R-:W-:Y:S02]  /*77b0*/  HMUL2.BF16_V2 R40, R12, R43 ;  /* 0x0000002b0c287232 */ /* 0x020fe40000200000 */
[----:B------:R-:W-:Y:S01]  /*77c0*/  HFMA2.BF16_V2 R14, R9, R14, -RZ ;  /* 0x0000000e090e7231 */ /* 0x000fe200003000ff */
[----:B------:R0:W5:Y:S02]  /*77d0*/  LDG.E.CONSTANT R45, desc[UR10][R16.64+0x1600] ;  /* 0x0016000a102d7981 */ /* 0x000164000c1e9900 */
[C---:B------:R-:W-:Y:S01]  /*77e0*/  PRMT R42, R40.reuse, 0x7632, R42 ;  /* 0x00007632282a7816 */ /* 0x040fe2000000002a */
[----:B------:R-:W-:-:S04]  /*77f0*/  IMAD.U32 R40, R40, 0x10000, RZ ;  /* 0x0001000028287824 */ /* 0x000fc800078e00ff */
[----:B------:R-:W-:Y:S02]  /*7800*/  IMAD.U32 R43, R42, 0x10000, RZ ;  /* 0x000100002a2b7824 */ /* 0x000fe400078e00ff */
[----:B------:R-:W-:Y:S02]  /*7810*/  HFMA2.BF16_V2 R42, R13, R38, -RZ ;  /* 0x000000260d2a7231 */ /* 0x000fe400003000ff */
[----:B------:R-:W-:-:S03]  /*7820*/  FADD.FTZ R38, R40, R43 ;  /* 0x0000002b28267221 */ /* 0x000fc60000010000 */
[C---:B------:R-:W-:Y:S02]  /*7830*/  PRMT R40, R42.reuse, 0x7610, R40 ;  /* 0x000076102a287816 */ /* 0x040fe40000000028 */
[----:B------:R-:W-:Y:S02]  /*7840*/  PRMT R42, R42, 0x7632, R42 ;  /* 0x000076322a2a7816 */ /* 0x000fe4000000002a */
[----:B------:R-:W-:-:S03]  /*7850*/  SHF.L.U32 R40, R40, 0x10, RZ ;  /* 0x0000001028287819 */ /* 0x000fc600000006ff */
[----:B------:R-:W-:Y:S02]  /*7860*/  IMAD.U32 R43, R42, 0x10000, RZ ;  /* 0x000100002a2b7824 */ /* 0x000fe400078e00ff */
[----:B------:R-:W-:Y:S02]  /*7870*/  HMUL2.BF16_V2 R42, R8, R41 ;  /* 0x00000029082a7232 */ /* 0x000fe40000200000 */
[----:B------:R-:W-:-:S03]  /*7880*/  FADD.FTZ R41, R40, R43 ;  /* 0x0000002b28297221 */ /* 0x000fc60000010000 */
[C---:B------:R-:W-:Y:S02]  /*7890*/  PRMT R40, R42.reuse, 0x7610, R40 ;  /* 0x000076102a287816 */ /* 0x040fe40000000028 */
[----:B------:R-:W-:Y:S01]  /*78a0*/  PRMT R42, R42, 0x7632, R42 ;  /* 0x000076322a2a7816 */ /* 0x000fe2000000002a */
[----:B------:R-:W-:Y:S01]  /*78b0*/  FADD.FTZ R41, R38, R41 ;  /* 0x0000002926297221 */ /* 0x000fe20000010000 */
[----:B------:R-:W-:Y:S01]  /*78c0*/  PRMT R38, R14, 0x7632, R38 ;  /* 0x000076320e267816 */ /* 0x000fe20000000026 */
[----:B------:R-:W-:Y:S01]  /*78d0*/  IMAD.U32 R40, R40, 0x10000, RZ ;  /* 0x0001000028287824 */ /* 0x000fe200078e00ff */
[----:B------:R-:W-:Y:S01]  /*78e0*/  SHF.L.U32 R43, R42, 0x10, RZ ;  /* 0x000000102a2b7819 */ /* 0x000fe200000006ff */
[----:B------:R-:W-:-:S04]  /*78f0*/  IMAD.U32 R14, R14, 0x10000, RZ ;  /* 0x000100000e0e7824 */ /* 0x000fc800078e00ff */
[----:B------:R-:W-:Y:S01]  /*7900*/  FADD.FTZ R40, R40, R43 ;  /* 0x0000002b28287221 */ /* 0x000fe20000010000 */
[----:B------:R-:W-:Y:S02]  /*7910*/  IMAD.U32 R43, R38, 0x10000, RZ ;  /* 0x00010000262b7824 */ /* 0x000fe400078e00ff */
[----:B------:R0:W5:Y:S01]  /*7920*/  LDG.E.CONSTANT R38, desc[UR10][R16.64+0x1604] ;  /* 0x0016040a10267981 */ /* 0x000162000c1e9900 */
[----:B------:R-:W-:Y:S01]  /*7930*/  FADD.FTZ R41, R41, R40 ;  /* 0x0000002829297221 */ /* 0x000fe20000010000 */
[----:B------:R-:W-:Y:S02]  /*7940*/  FADD.FTZ R14, R14, R43 ;  /* 0x0000002b0e0e7221 */ /* 0x000fe40000010000 */
[----:B------:R0:W5:Y:S04]  /*7950*/  LDG.E.CONSTANT R43, desc[UR10][R16.64+0x1608] ;  /* 0x0016080a102b7981 */ /* 0x000168000c1e9900 */
[----:B------:R0:W5:Y:S01]  /*7960*/  LDG.E.CONSTANT R40, desc[UR10][R16.64+0x160c] ;  /* 0x00160c0a10287981 */ /* 0x000162000c1e9900 */
[----:B------:R-:W-:Y:S04]  /*7970*/  BSSY.RECONVERGENT B2, `(.L_x_18483) ;  /* 0x0000020000027945 */ /* 0x000fe80003800200 */
[----:B------:R-:W-:Y:S05]  /*7980*/  @P0 BRA `(.L_x_18484) ;  /* 0x0000000000780947 */ /* 0x000fea0003800000 */
[----:B01234-:R-:W-:Y:S02]  /*7990*/  IADD3 R16, PT, PT, R35, -0x2, RZ ;  /* 0xfffffffe23107810 */ /* 0x01ffe40007ffe0ff */
[----:B------:R-:W-:Y:S02]  /*79a0*/  ISETP.GE.AND P0, PT, R39, UR9, PT ;  /* 0x0000000927007c0c */ /* 0x000fe4000bf06270 */
[----:B------:R-:W-:Y:S01]  /*79b0*/  ISETP.GE.AND P1, PT, R16, UR9, PT ;  /* 0x0000000910007c0c */ /* 0x000fe2000bf26270 */
[C---:B------:R-:W-:Y:S01]  /*79c0*/  VIADD R16, R35.reuse, 0xffffffff ;  /* 0xffffffff23107836 */ /* 0x040fe20000000000 */
[----:B------:R-:W-:Y:S02]  /*79d0*/  ISETP.GE.AND P3, PT, R35, UR9, PT ;  /* 0x0000000923007c0c */ /* 0x000fe4000bf66270 */
[----:B-----5:R-:W-:Y:S02]  /*79e0*/  PRMT R17, R38, 0x7632, R17 ;  /* 0x0000763226117816 */ /* 0x020fe40000000011 */
[----:B------:R-:W-:-:S02]  /*79f0*/  ISETP.GE.AND P2, PT, R16, UR9, PT ;  /* 0x0000000910007c0c */ /* 0x000fc4000bf46270 */
[C---:B------:R-:W-:Y:S02]  /*7a00*/  PRMT R16, R45.reuse, 0x7632, R16 ;  /* 0x000076322d107816 */ /* 0x040fe40000000010 */
[----:B------:R-:W-:Y:S02]  /*7a10*/  SEL R45, R45, RZ, !P0 ;  /* 0x000000ff2d2d7207 */ /* 0x000fe40004000000 */
[----:B------:R-:W-:Y:S02]  /*7a20*/  SEL R16, R16, RZ, !P1 ;  /* 0x000000ff10107207 */ /* 0x000fe40004800000 */
[----:B------:R-:W-:Y:S02]  /*7a30*/  SEL R38, R38, RZ, !P2 ;  /* 0x000000ff26267207 */ /* 0x000fe40005000000 */
[----:B------:R-:W-:Y:S01]  /*7a40*/  PRMT R45, R45, 0x5410, R16 ;  /* 0x000054102d2d7816 */ /* 0x000fe20000000010 */
[----:B------:R-:W-:Y:S01]  /*7a50*/  VIADD R16, R35, 0x1 ;  /* 0x0000000123107836 */ /* 0x000fe20000000000 */
[----:B------:R-:W-:-:S04]  /*7a60*/  SEL R17, R17, RZ, !P3 ;  /* 0x000000ff11117207 */ /* 0x000fc80005800000 */
[----:B------:R-:W-:Y:S02]  /*7a70*/  ISETP.GE.AND P0, PT, R16, UR9, PT ;  /* 0x0000000910007c0c */ /* 0x000fe4000bf06270 */
[C---:B------:R-:W-:Y:S02]  /*7a80*/  IADD3 R16, PT, PT, R35.reuse, 0x2, RZ ;  /* 0x0000000223107810 */ /* 0x040fe40007ffe0ff */
[----:B------:R-:W-:Y:S01]  /*7a90*/  PRMT R38, R38, 0x5410, R17 ;  /* 0x0000541026267816 */ /* 0x000fe20000000011 */
[C---:B------:R-:W-:Y:S01]  /*7aa0*/  VIADD R17, R35.reuse, 0x4 ;  /* 0x0000000423117836 */ /* 0x040fe20000000000 */
        /* <DEDUP_REMOVED lines=12> */
.L_x_18484:
[----:B------:R-:W-:Y:S05]  /*7b70*/  BSYNC.RECONVERGENT B2 ;  /* 0x0000000000027941 */ /* 0x000fea0003800200 */
.L_x_18483:
[----:B-----5:R-:W-:Y:S02]  /*7b80*/  HMUL2.BF16_V2 R12, R12, R45 ;  /* 0x0000002d0c0c7232 */ /* 0x020fe40000200000 */
[----:B------:R-:W-:Y:S02]  /*7b90*/  HFMA2.BF16_V2 R13, R13, R38, -RZ ;  /* 0x000000260d0d7231 */ /* 0x000fe400003000ff */
[----:B------:R-:W-:Y:S02]  /*7ba0*/  HMUL2.BF16_V2 R43, R8, R43 ;  /* 0x0000002b082b7232 */ /* 0x000fe40000200000 */
[----:B------:R-:W-:Y:S01]  /*7bb0*/  FADD.FTZ R10, R15, R10 ;  /* 0x0000000a0f0a7221 */ /* 0x000fe20000010000 */
[----:B------:R-:W-:Y:S01]  /*7bc0*/  FADD.FTZ R41, R41, R14 ;  /* 0x0000000e29297221 */ /* 0x000fe20000010000 */
[----:B01234-:R-:W-:Y:S01]  /*7bd0*/  PRMT R16, R12, 0x7632, R16 ;  /* 0x000076320c107816 */ /* 0x01ffe20000000010 */
[----:B------:R-:W-:Y:S01]  /*7be0*/  FADD.FTZ R28, R28, R11 ;  /* 0x0000000b1c1c7221 */ /* 0x000fe20000010000 */
[----:B------:R-:W-:Y:S01]  /*7bf0*/  SHF.L.U32 R12, R12, 0x10, RZ ;  /* 0x000000100c0c7819 */ /* 0x000fe200000006ff */
[----:B------:R-:W-:Y:S01]  /*7c00*/  FADD.FTZ R29, R29, R10 ;  /* 0x0000000a1d1d7221 */ /* 0x000fe20000010000 */
[----:B------:R-:W-:Y:S01]  /*7c10*/  FADD.FTZ R30, R30, R41 ;  /* 0x000000291e1e7221 */ /* 0x000fe20000010000 */
[----:B------:R-:W-:Y:S01]  /*7c20*/  IMAD.U32 R17, R16, 0x10000, RZ ;  /* 0x0001000010117824 */ /* 0x000fe200078e00ff */
[----:B------:R-:W-:-:S03]  /*7c30*/  PRMT R16, R43, 0x7632, R16 ;  /* 0x000076322b107816 */ /* 0x000fc60000000010 */
[----:B------:R-:W-:Y:S01]  /*7c40*/  FADD.FTZ R8, R12, R17 ;  /* 0x000000110c087221 */ /* 0x000fe20000010000 */
[----:B------:R-:W-:Y:S01]  /*7c50*/  HFMA2.BF16_V2 R17, R9, R40, -RZ ;  /* 0x0000002809117231 */ /* 0x000fe200003000ff */
[C---:B------:R-:W-:Y:S01]  /*7c60*/  PRMT R9, R13.reuse, 0x7610, R9 ;  /* 0x000076100d097816 */ /* 0x040fe20000000009 */
[----:B------:R-:W-:Y:S01]  /*7c70*/  IMAD.U32 R16, R16, 0x10000, RZ ;  /* 0x0001000010107824 */ /* 0x000fe200078e00ff */
[----:B------:R-:W-:Y:S02]  /*7c80*/  PRMT R12, R13, 0x7632, R12 ;  /* 0x000076320d0c7816 */ /* 0x000fe4000000000c */
[----:B------:R-:W-:Y:S01]  /*7c90*/  PRMT R13, R43, 0x7610, R13 ;  /* 0x000076102b0d7816 */ /* 0x000fe2000000000d */
[----:B------:R-:W-:Y:S01]  /*7ca0*/  IMAD.U32 R38, R9, 0x10000, RZ ;  /* 0x0001000009267824 */ /* 0x000fe200078e00ff */
[----:B------:R-:W-:Y:S02]  /*7cb0*/  SHF.L.U32 R39, R12, 0x10, RZ ;  /* 0x000000100c277819 */ /* 0x000fe400000006ff */
[----:B------:R-:W-:Y:S01]  /*7cc0*/  PRMT R9, R17, 0x7632, R9 ;  /* 0x0000763211097816 */ /* 0x000fe20000000009 */
[----:B------:R-:W-:Y:S01]  /*7cd0*/  IMAD.U32 R13, R13, 0x10000, RZ ;  /* 0x000100000d0d7824 */ /* 0x000fe200078e00ff */
[----:B------:R-:W-:Y:S01]  /*7ce0*/  SHF.L.U32 R17, R17, 0x10, RZ ;  /* 0x0000001011117819 */ /* 0x000fe200000006ff */
[----:B------:R-:W-:-:S02]  /*7cf0*/  FADD.FTZ R39, R38, R39 ;  /* 0x0000002726277221 */ /* 0x000fc40000010000 */
[----:B------:R-:W-:Y:S02]  /*7d00*/  IMAD.U32 R12, R9, 0x10000, RZ ;  /* 0x00010000090c7824 */ /* 0x000fe400078e00ff */
[----:B------:R-:W-:Y:S01]  /*7d10*/  FADD.FTZ R13, R13, R16 ;  /* 0x000000100d0d7221 */ /* 0x000fe20000010000 */
[----:B------:R-:W-:Y:S01]  /*7d20*/  FADD.FTZ R8, R8, R39 ;  /* 0x0000002708087221 */ /* 0x000fe20000010000 */
[----:B------:R-:W-:-:S03]  /*7d30*/  FADD.FTZ R17, R17, R12 ;  /* 0x0000000c11117221 */ /* 0x000fc60000010000 */
[----:B------:R-:W-:-:S04]  /*7d40*/  FADD.FTZ R8, R8, R13 ;  /* 0x0000000d08087221 */ /* 0x000fc80000010000 */
[----:B------:R-:W-:-:S04]  /*7d50*/  FADD.FTZ R8, R8, R17 ;  /* 0x0000001108087221 */ /* 0x000fc80000010000 */
[----:B------:R-:W-:-:S07]  /*7d60*/  FADD.FTZ R31, R31, R8 ;  /* 0x000000081f1f7221 */ /* 0x000fce0000010000 */
.L_x_18460:
[----:B--23--:R-:W-:Y:S05]  /*7d70*/  BSYNC.RECONVERGENT B0 ;  /* 0x0000000000007941 */ /* 0x00cfea0003800200 */
.L_x_18459:
[----:B------:R-:W-:Y:S01]  /*7d80*/  UIADD3 UR5, UPT, UPT, UR9, 0xf, URZ ;  /* 0x0000000f09057890 */ /* 0x000fe2000fffe0ff */
[----:B------:R-:W-:Y:S01]  /*7d90*/  VIADD R8, R36, 0x3 ;  /* 0x0000000324087836 */ /* 0x000fe20000000000 */
[----:B------:R-:W-:Y:S01]  /*7da0*/  IADD3 R18, P1, PT, R18, 0x10, RZ ;  /* 0x0000001012127810 */ /* 0x000fe20007f3e0ff */
[----:B------:R-:W-:Y:S01]  /*7db0*/  VIADD R35, R35, 0x40 ;  /* 0x0000004023237836 */ /* 0x000fe20000000000 */
[----:B------:R-:W-:Y:S01]  /*7dc0*/  USHF.R.S32.HI UR8, URZ, 0x1f, UR5 ;  /* 0x0000001fff087899 */ /* 0x000fe20008011405 */
[----:B------:R-:W-:Y:S01]  /*7dd0*/  IADD3 R37, PT, PT, R37, 0x4, RZ ;  /* 0x0000000425257810 */ /* 0x000fe20007ffe0ff */
[----:B------:R-:W-:Y:S01]  /*7de0*/  VIADD R36, R36, 0x4 ;  /* 0x0000000424247836 */ /* 0x000fe20000000000 */
[----:B------:R-:W-:Y:S01]  /*7df0*/  IADD3 R32, PT, PT, R32, 0x100, RZ ;  /* 0x0000010020207810 */ /* 0x000fe20007ffe0ff */
[----:B------:R-:W-:Y:S01]  /*7e00*/  ULEA.HI UR8, UR8, UR5, URZ, 0x4 ;  /* 0x0000000508087291 */ /* 0x000fe2000f8f20ff */
[----:B------:R-:W-:Y:S02]  /*7e10*/  VIADD R0, R0, 0x40 ;  /* 0x0000004000007836 */ /* 0x000fe40000000000 */
[----:B------:R-:W-:Y:S01]  /*7e20*/  IMAD.X R19, RZ, RZ, R19, P1 ;  /* 0x000000ffff137224 */ /* 0x000fe200008e0613 */
[----:B------:R-:W-:-:S06]  /*7e30*/  USHF.R.S32.HI UR8, URZ, 0x4, UR8 ;  /* 0x00000004ff087899 */ /* 0x000fcc0008011408 */
[----:B------:R-:W-:-:S13]  /*7e40*/  ISETP.GE.AND P0, PT, R8, UR8, PT ;  /* 0x0000000808007c0c */ /* 0x000fda000bf06270 */
[----:B------:R-:W-:Y:S05]  /*7e50*/  @!P0 BRA `(.L_x_18485) ;  /* 0xffffffc800d88947 */ /* 0x000fea000383ffff */
.L_x_18458:
[----:B--23--:R-:W-:Y:S05]  /*7e60*/  BSYNC.RECONVERGENT B1 ;  /* 0x0000000000017941 */ /* 0x00cfea0003800200 */
.L_x_18457:
[----:B------:R-:W2:Y:S01]  /*7e70*/  S2R R14, SR_TID.X ;  /* 0x00000000000e7919 */ /* 0x000ea20000002100 */
[----:B------:R-:W3:Y:S01]  /*7e80*/  S2UR UR5, SR_CgaCtaId ;  /* 0x00000000000579c3 */ /* 0x000ee20000008800 */
[----:B------:R-:W-:Y:S01]  /*7e90*/  UMOV UR4, 0x400 ;  /* 0x0000040000047882 */ /* 0x000fe20000000000 */
[----:B------:R-:W-:Y:S01]  /*7ea0*/  BSSY.RECONVERGENT B0, `(.L_x_18486) ;  /* 0x0000037000007945 */ /* 0x000fe20003800200 */
[----:B------:R-:W4:Y:S01]  /*7eb0*/  SHFL.BFLY PT, R5, R34, 0x1, 0x1f ;  /* 0x0c201f0022057f89 */ /* 0x000f2200000e0000 */
[----:B------:R-:W-:-:S03]  /*7ec0*/  UIADD3 UR4, UPT, UPT, UR4, 0x1a0, URZ ;  /* 0x000001a004047890 */ /* 0x000fc6000fffe0ff */
[----:B01----:R-:W0:Y:S04]  /*7ed0*/  SHFL.BFLY PT, R7, R20, 0x1, 0x1f ;  /* 0x0c201f0014077f89 */ /* 0x003e2800000e0000 */
[----:B------:R-:W1:Y:S04]  /*7ee0*/  SHFL.BFLY PT, R9, R22, 0x1, 0x1f ;  /* 0x0c201f0016097f89 */ /* 0x000e6800000e0000 */
[----:B------:R-:W5:Y:S04]  /*7ef0*/  SHFL.BFLY PT, R6, R23, 0x1, 0x1f ;  /* 0x0c201f0017067f89 */ /* 0x000f6800000e0000 */
[----:B------:R-:W5:Y:S04]  /*7f00*/  SHFL.BFLY PT, R8, R25, 0x1, 0x1f ;  /* 0x0c201f0019087f89 */ /* 0x000f6800000e0000 */
[----:B------:R-:W5:Y:S01]  /*7f10*/  SHFL.BFLY PT, R10, R27, 0x1, 0x1f ;  /* 0x0c201f001b0a7f89 */ /* 0x000f6200000e0000 */
[----:B---3--:R-:W-:-:S03]  /*7f20*/  ULEA UR4, UR5, UR4, 0x18 ;  /* 0x0000000405047291 */ /* 0x008fc6000f8ec0ff */
[----:B------:R-:W3:Y:S01]  /*7f30*/  SHFL.BFLY PT, R11, R24, 0x1, 0x1f ;  /* 0x0c201f00180b7f89 */ /* 0x000ee200000e0000 */
[----:B----4-:R-:W-:-:S03]  /*7f40*/  FADD.FTZ R0, R5, R34 ;  /* 0x0000002205007221 */ /* 0x010fc60000010000 */
[----:B------:R-:W4:Y:S01]  /*7f50*/  SHFL.BFLY PT, R13, R26, 0x1, 0x1f ;  /* 0x0c201f001a0d7f89 */ /* 0x000f2200000e0000 */
[----:B0-----:R-:W-:Y:S01]  /*7f60*/  FADD.FTZ R5, R7, R20 ;  /* 0x0000001407057221 */ /* 0x001fe20000010000 */
[C---:B--2---:R-:W-:Y:S01]  /*7f70*/  LOP3.LUT P0, RZ, R14.reuse, 0x3c1, RZ, 0xc0, !PT ;  /* 0x000003c10eff7812 */ /* 0x044fe2000780c0ff */
[----:B-1----:R-:W-:Y:S01]  /*7f80*/  FADD.FTZ R4, R9, R22 ;  /* 0x0000001609047221 */ /* 0x002fe20000010000 */
[----:B------:R-:W0:Y:S01]  /*7f90*/  SHFL.BFLY PT, R15, R28, 0x1, 0x1f ;  /* 0x0c201f001c0f7f89 */ /* 0x000e2200000e0000 */
[----:B------:R-:W-:Y:S01]  /*7fa0*/  LOP3.LUT P1, RZ, R14, 0x3e1, RZ, 0xc0, !PT ;  /* 0x000003e10eff7812 */ /* 0x000fe2000782c0ff */
[----:B-----5:R-:W-:Y:S02]  /*7fb0*/  FADD.FTZ R7, R6, R23 ;  /* 0x0000001706077221 */ /* 0x020fe40000010000 */
[----:B------:R-:W1:Y:S01]  /*7fc0*/  SHFL.BFLY PT, R9, R30, 0x1, 0x1f ;  /* 0x0c201f001e097f89 */ /* 0x000e6200000e0000 */
[----:B------:R-:W-:Y:S01]  /*7fd0*/  ISETP.GT.U32.AND P2, PT, R14, 0x1f, PT ;  /* 0x0000001f0e00780c */ /* 0x000fe20003f44070 */
[----:B------:R-:W-:-:S02]  /*7fe0*/  FADD.FTZ R25, R8, R25 ;  /* 0x0000001908197221 */ /* 0x000fc40000010000 */
[----:B------:R-:W2:Y:S01]  /*7ff0*/  SHFL.BFLY PT, R6, R29, 0x1, 0x1f ;  /* 0x0c201f001d067f89 */ /* 0x000ea200000e0000 */
[----:B------:R-:W-:Y:S01]  /*8000*/  LOP3.LUT R8, R14, 0x1, RZ, 0xc0, !PT ;  /* 0x000000010e087812 */ /* 0x000fe200078ec0ff */
[----:B------:R-:W-:Y:S02]  /*8010*/  FADD.FTZ R27, R10, R27 ;  /* 0x0000001b0a1b7221 */ /* 0x000fe40000010000 */
[----:B------:R-:W5:Y:S01]  /*8020*/  SHFL.BFLY PT, R12, R31, 0x1, 0x1f ;  /* 0x0c201f001f0c7f89 */ /* 0x000f6200000e0000 */
[----:B------:R-:W-:Y:S02]  /*8030*/  ISETP.NE.AND P5, PT, R8, RZ, PT ;  /* 0x000000ff0800720c */ /* 0x000fe40003fa5270 */
[C---:B------:R-:W-:Y:S01]  /*8040*/  LOP3.LUT R10, R14.reuse, 0x3c0, RZ, 0xc0, !PT ;  /* 0x000003c00e0a7812 */ /* 0x040fe200078ec0ff */
[----:B---3--:R-:W-:Y:S01]  /*8050*/  FADD.FTZ R24, R11, R24 ;  /* 0x000000180b187221 */ /* 0x008fe20000010000 */
[----:B------:R-:W-:Y:S01]  /*8060*/  LOP3.LUT R8, R14, 0x1f, RZ, 0xc0, !PT ;  /* 0x0000001f0e087812 */ /* 0x000fe200078ec0ff */
[----:B------:R-:W-:Y:S01]  /*8070*/  BAR.SYNC.DEFER_BLOCKING 0x0 ;  /* 0x0000000000007b1d */ /* 0x000fe20000010000 */
[----:B------:R-:W-:Y:S01]  /*8080*/  ISETP.NE.OR P4, PT, R10, 0x40, P5 ;  /* 0x000000400a00780c */ /* 0x000fe20002f85670 */
[----:B----4-:R-:W-:Y:S01]  /*8090*/  FADD.FTZ R26, R13, R26 ;  /* 0x0000001a0d1a7221 */ /* 0x010fe20000010000 */
[----:B------:R-:W-:-:S02]  /*80a0*/  SHF.R.U32.HI R11, RZ, 0x5, R14 ;  /* 0x00000005ff0b7819 */ /* 0x000fc4000001160e */
[----:B------:R-:W-:Y:S01]  /*80b0*/  SHF.R.U32.HI R8, RZ, 0x1, R8 ;  /* 0x00000001ff087819 */ /* 0x000fe20000011608 */
[----:B0-----:R-:W-:Y:S01]  /*80c0*/  FADD.FTZ R28, R15, R28 ;  /* 0x0000001c0f1c7221 */ /* 0x001fe20000010000 */
[----:B------:R-:W-:-:S03]  /*80d0*/  LOP3.LUT R13, R14, 0x3e0, RZ, 0xc0, !PT ;  /* 0x000003e00e0d7812 */ /* 0x000fc600078ec0ff */
[----:B------:R-:W-:Y:S01]  /*80e0*/  IMAD R8, R11, 0xc0, R8 ;  /* 0x000000c00b087824 */ /* 0x000fe200078e0208 */
[----:B------:R-:W-:Y:S01]  /*80f0*/  ISETP.NE.OR P3, PT, R13, 0x20, P5 ;  /* 0x000000200d00780c */ /* 0x000fe20002f65670 */
[----:B-1----:R-:W-:Y:S01]  /*8100*/  FADD.FTZ R30, R9, R30 ;  /* 0x0000001e091e7221 */ /* 0x002fe20000010000 */
[----:B--2---:R-:W-:Y:S02]  /*8110*/  FADD.FTZ R29, R6, R29 ;  /* 0x0000001d061d7221 */ /* 0x004fe40000010000 */
[----:B------:R-:W-:Y:S01]  /*8120*/  LEA R8, R8, UR4, 0x2 ;  /* 0x0000000408087c11 */ /* 0x000fe2000f8e10ff */
[----:B-----5:R-:W-:Y:S01]  /*8130*/  FADD.FTZ R31, R12, R31 ;  /* 0x0000001f0c1f7221 */ /* 0x020fe20000010000 */
[----:B------:R-:W-:Y:S07]  /*8140*/  @P4 BRA `(.L_x_18487) ;  /* 0x0000000000304947 */ /* 0x000fee0003800000 */
        /* <DEDUP_REMOVED lines=12> */
.L_x_18487:
[----:B------:R-:W-:Y:S05]  /*8210*/  BSYNC.RECONVERGENT B0 ;  /* 0x0000000000007941 */ /* 0x000fea0003800200 */
.L_x_18486:
        /* <DEDUP_REMOVED lines=27> */
.L_x_18489:
[----:B------:R-:W-:Y:S05]  /*83d0*/  BSYNC.RECONVERGENT B0 ;  /* 0x0000000000007941 */ /* 0x000fea0003800200 */
.L_x_18488:
        /* <DEDUP_REMOVED lines=15> */
.L_x_18491:
[----:B------:R-:W-:Y:S05]  /*84d0*/  BSYNC.RECONVERGENT B0 ;  /* 0x0000000000007941 */ /* 0x000fea0003800200 */
.L_x_18490:
        /* <DEDUP_REMOVED lines=27> */
.L_x_18493:
[----:B------:R-:W-:Y:S05]  /*8690*/  BSYNC.RECONVERGENT B0 ;  /* 0x0000000000007941 */ /* 0x000fea0003800200 */
.L_x_18492:
[----:B------:R-:W-:Y:S06]  /*86a0*/  BAR.SYNC.DEFER_BLOCKING 0x0 ;  /* 0x0000000000007b1d */ /* 0x000fec0000010000 */
[----:B------:R-:W-:Y:S05]  /*86b0*/  @P2 EXIT ;  /* 0x000000000000294d */ /* 0x000fea0003800000 */
[----:B------:R-:W2:Y:S01]  /*86c0*/  LDCU UR4, c[0x0][0x378] ;  /* 0x00006f00ff0477ac */ /* 0x000ea20008000800 */
[----:B------:R-:W-:-:S04]  /*86d0*/  IMAD R2, R3, UR12, R2 ;  /* 0x0000000c03027c24 */ /* 0x000fc8000f8e0202 */
        /* <DEDUP_REMOVED lines=8> */
[----:B------:R-:W-:Y:S02]  /*8760*/  PRMT R5, R0, 0x7632, R5 ;  /* 0x0000763200057816 */ /* 0x000fe40000000005 */
[----:B------:R-:W-:-:S02]  /*8770*/  F2FP.BF16.F32.PACK_AB R24, R25, R24 ;  /* 0x000000181918723e */ /* 0x000fc400000010ff */
[----:B------:R-:W-:Y:S02]  /*8780*/  F2FP.BF16.F32.PACK_AB R26, R27, R26 ;  /* 0x0000001a1b1a723e */ /* 0x000fe400000010ff */
[----:B------:R-:W-:Y:S02]  /*8790*/  F2FP.BF16.F32.PACK_AB R28, R29, R28 ;  /* 0x0000001c1d1c723e */ /* 0x000fe400000010ff */
[----:B------:R-:W-:Y:S02]  /*87a0*/  F2FP.BF16.F32.PACK_AB R30, R31, R30 ;  /* 0x0000001e1f1e723e */ /* 0x000fe400000010ff */
[----:B------:R-:W-:Y:S01]  /*87b0*/  PRMT R7, R24, 0x7632, R7 ;  /* 0x0000763218077816 */ /* 0x000fe20000000007 */
[----:B---3--:R-:W-:Y:S01]  /*87c0*/  UIMAD UR4, UR4, 0xc0, URZ ;  /* 0x000000c0040478a4 */ /* 0x008fe2000f8e02ff */
[----:B--2---:R-:W-:-:S05]  /*87d0*/  SHF.R.U32.HI R3, RZ, 0x1, R3 ;  /* 0x00000001ff037819 */ /* 0x004fca0000011603 */
[----:B------:R-:W-:-:S04]  /*87e0*/  IADD3 R3, P0, P1, R3, UR4, R2 ;  /* 0x0000000403037c10 */ /* 0x000fc8000f91e002 */
[----:B------:R-:W-:Y:S02]  /*87f0*/  IADD3.X R6, PT, PT, RZ, RZ, RZ, P0, P1 ;  /* 0x000000ffff067210 */ /* 0x000fe400007e24ff */
[----:B----4-:R-:W-:-:S04]  /*8800*/  LEA R2, P0, R3, UR6, 0x1 ;  /* 0x0000000603027c11 */ /* 0x010fc8000f8008ff */
        /* <DEDUP_REMOVED lines=18> */
.L_x_18434:
[----:B------:R-:W-:Y:S01]  /*8930*/  BSSY B2, `(.L_x_18494) ;  /* 0x0000007000027945 */ /* 0x000fe20003800000 */
[----:B------:R-:W-:Y:S01]  /*8940*/  MOV R15, 0x1 ;  /* 0x00000001000f7802 */ /* 0x000fe20000000f00 */
[----:B------:R-:W-:Y:S02]  /*8950*/  IMAD.MOV.U32 R16, RZ, RZ, 0x1f ;  /* 0x0000001fff107424 */ /* 0x000fe400078e00ff */
[----:B------:R-:W-:-:S07]  /*8960*/  IMAD.MOV.U32 R13, RZ, RZ, -0x1 ;  /* 0xffffffffff0d7424 */ /* 0x000fce00078e00ff */
[----:B------:R-:W-:Y:S05]  /*8970*/  WARPSYNC.COLLECTIVE R13, `(.L_x_18495) ;  /* 0x000000000d087348 */ /* 0x000fea0003c00000 */
[----:B------:R0:W1:Y:S02]  /*8980*/  SHFL.BFLY P2, R14, R12, R15, R16 ;  /* 0x0c00000f0c0e7389 */ /* 0x0000640000040010 */
[----:B01----:R-:W-:Y:S05]  /*8990*/  ENDCOLLECTIVE ;  /* 0x000000000000791b */ /* 0x003fea0003800000 */
.L_x_18495:
[----:B------:R-:W-:Y:S05]  /*89a0*/  BSYNC B2 ;  /* 0x0000000000027941 */ /* 0x000fea0003800000 */
.L_x_18494:
[----:B------:R-:W-:Y:S01]  /*89b0*/  MOV R13, R14 ;  /* 0x0000000e000d7202 */ /* 0x000fe20000000f00 */
[----:B------:R-:W-:Y:S06]  /*89c0*/  BRA `(.L_x_18496) ;  /* 0xffffffa0003c7947 */ /* 0x000fec000383ffff */
.L_x_18436:
        /* <DEDUP_REMOVED lines=8> */
.L_x_18498:
[----:B------:R-:W-:Y:S05]  /*8a50*/  BSYNC B0 ;  /* 0x0000000000007941 */ /* 0x000fea0003800000 */
.L_x_18497:
        /* <DEDUP_REMOVED lines=9> */
.L_x_18499:
[----:B------:R-:W-:Y:S02]  /*8af0*/  HFMA2 R15, -RZ, RZ, 0, 2.384185791015625e-07 ;  /* 0x00000004ff0f7431 */ /* 0x000fe400000001ff */
[----:B------:R-:W-:-:S05]  /*8b00*/  IMAD.MOV.U32 R6, RZ, RZ, R14 ;  /* 0x000000ffff067224 */ /* 0x000fca00078e000e */
[----:B------:R-:W-:-:S05]  /*8b10*/  FMNMX.FTZ R6, R7, R6, !PT ;  /* 0x0000000607067209 */ /* 0x000fca0007810000 */
[----:B------:R-:W-:-:S07]  /*8b20*/  IMAD.MOV.U32 R12, RZ, RZ, R6 ;  /* 0x000000ffff0c7224 */ /* 0x000fce00078e0006 */
[----:B------:R-:W-:Y:S05]  /*8b30*/  WARPSYNC.COLLECTIVE R13, `(.L_x_18500) ;  /* 0x000000000d087348 */ /* 0x000fea0003c00000 */
[----:B------:R0:W1:Y:S02]  /*8b40*/  SHFL.BFLY P2, R14, R12, R15, R16 ;  /* 0x0c00000f0c0e7389 */ /* 0x0000640000040010 */
[----:B01----:R-:W-:Y:S05]  /*8b50*/  ENDCOLLECTIVE ;  /* 0x000000000000791b */ /* 0x003fea0003800000 */
.L_x_18500:
[----:B------:R-:W-:Y:S01]  /*8b60*/  MOV R15, 0x2 ;  /* 0x00000002000f7802 */ /* 0x000fe20000000f00 */
[----:B------:R-:W-:-:S05]  /*8b70*/  IMAD.MOV.U32 R9, RZ, RZ, R14 ;  /* 0x000000ffff097224 */ /* 0x000fca00078e000e */
[----:B------:R-:W-:-:S05]  /*8b80*/  FMNMX.FTZ R9, R6, R9, !PT ;  /* 0x0000000906097209 */ /* 0x000fca0007810000 */
[----:B------:R-:W-:-:S07]  /*8b90*/  IMAD.MOV.U32 R12, RZ, RZ, R9 ;  /* 0x000000ffff0c7224 */ /* 0x000fce00078e0009 */
[----:B------:R-:W-:Y:S05]  /*8ba0*/  WARPSYNC.COLLECTIVE R13, `(.L_x_18501) ;  /* 0x000000000d087348 */ /* 0x000fea0003c00000 */
[----:B------:R0:W1:Y:S02]  /*8bb0*/  SHFL.BFLY P2, R14, R12, R15, R16 ;  /* 0x0c00000f0c0e7389 */ /* 0x0000640000040010 */
[----:B01----:R-:W-:Y:S05]  /*8bc0*/  ENDCOLLECTIVE ;  /* 0x000000000000791b */ /* 0x003fea0003800000 */
.L_x_18501:
[----:B------:R-:W-:Y:S01]  /*8bd0*/  IMAD.MOV.U32 R8, RZ, RZ, R14 ;  /* 0x000000ffff087224 */ /* 0x000fe200078e000e */
[----:B------:R-:W-:Y:S06]  /*8be0*/  BRA `(.L_x_18502) ;  /* 0xffffffa000347947 */ /* 0x000fec000383ffff */
.L_x_18503:
        /* <DEDUP_REMOVED lines=9> */
.L_x_25924:


//--------------------- .text._ZN4vllm25paged_attention_v1_kernelI13__nv_bfloat16S1_Li128ELi16ELi128ELNS_18Fp8KVCacheDataTypeE0ELb1EEEvPT_PKS3_PKT0_S9_ifPKiSB_iPKfiiiSD_SD_iiiii --------------------------
	.section	.text._ZN4vllm25paged_attention_v1_kernelI13__nv_bfloat16S1_Li128ELi16ELi128ELNS_18Fp8KVCacheDataTypeE0ELb1EEEvPT_PKS3_PKT0_S9_ifPKiSB_iPKfiiiSD_SD_iiiii,"ax",@progbits
	.align	128
        .global         _ZN4vllm25paged_attention_v1_kernelI13__nv_bfloat16S1_Li128ELi16ELi128ELNS_18Fp8KVCacheDataTypeE0ELb1EEEvPT_PKS3_PKT0_S9_ifPKiSB_iPKfiiiSD_SD_iiiii
        .type           _ZN4vllm25paged_attention_v1_kernelI13__nv_bfloat16S1_Li128ELi16ELi128ELNS_18Fp8KVCacheDataTypeE0ELb1EEEvPT_PKS3_PKT0_S9_ifPKiSB_iPKfiiiSD_SD_iiiii,@function
        .size           _ZN4vllm25paged_attention_v1_kernelI13__nv_bfloat16S1_Li128ELi16ELi128ELNS_18Fp8KVCacheDataTypeE0ELb1EEEvPT_PKS3_PKT0_S9_ifPKiSB_iPKfiiiSD_SD_iiiii,(.L_x_25925 - _ZN4vllm25paged_attention_v1_kernelI13__nv_bfloat16S1_Li128ELi16ELi128ELNS_18Fp8KVCacheDataTypeE0ELb1EEEvPT_PKS3_PKT0_S9_ifPKiSB_iPKfiiiSD_SD_iiiii)
        .other          _ZN4vllm25paged_attention_v1_kernelI13__nv_bfloat16S1_Li128ELi16ELi128ELNS_18Fp8KVCacheDataTypeE0ELb1EEEvPT_PKS3_PKT0_S9_ifPKiSB_iPKfiiiSD_SD_iiiii,@"STO_CUDA_ENTRY STV_DEFAULT"
_ZN4vllm25paged_attention_v1_kernelI13__nv_bfloat16S1_Li128ELi16ELi128ELNS_18Fp8KVCacheDataTypeE0ELb1EEEvPT_PKS3_PKT0_S9_ifPKiSB_iPKfiiiSD_SD_iiiii:
.text._ZN4vllm25paged_attention_v1_kernelI13__nv_bfloat16S1_Li128ELi16ELi128ELNS_18Fp8KVCacheDataTypeE0ELb1EEEvPT_PKS3_PKT0_S9_ifPKiSB_iPKfiiiSD_SD_iiiii:
        /* <DEDUP_REMOVED lines=8> */
[----:B------:R-:W-:Y:S01]  /*0080*/  IMAD.MOV.U32 R27, RZ, RZ, RZ ;  /* 0x000000ffff1b7224 */ /* 0x000fe200078e00ff */
[----:B------:R-:W4:Y:S01]  /*0090*/  LDCU UR15, c[0x0][0x3f4] ;  /* 0x00007e80ff0f77ac */ /* 0x000f220008000800 */
[----:B------:R-:W4:Y:S05]  /*00a0*/  LDCU UR16, c[0x0][0x3e8] ;  /* 0x00007d00ff1077ac */ /* 0x000f2a0008000800 */
[----:B------:R-:W4:Y:S01]  /*00b0*/  S2UR UR13, SR_CgaCtaId ;  /* 0x00000000000d79c3 */ /* 0x000f220000008800 */
[----:B------:R-:W-:Y:S01]  /*00c0*/  UMOV UR11, 0x400 ;  /* 0x00000400000b7882 */ /* 0x000fe20000000000 */
[----:B------:R-:W4:Y:S01]  /*00d0*/  LDCU UR14, c[0x0][0x3b8] ;  /* 0x00007700ff0e77ac */ /* 0x000f220008000800 */
[----:B------:R-:W0:Y:S01]  /*00e0*/  LDCU UR18, c[0x0][0x3cc] ;  /* 0x00007980ff1277ac */ /* 0x000e220008000800 */
[----:B------:R-:W0:Y:S02]  /*00f0*/  LDCU UR19, c[0x0][0x3a4] ;  /* 0x00007480ff1377ac */ /* 0x000e240008000800 */
[C---:B0-----:R-:W-:Y:S01]  /*0100*/  IMAD.WIDE.U32 R4, R17.reuse, 0x4, R4 ;  /* 0x0000000411047825 */ /* 0x041fe200078e0004 */
[----:B------:R-:W0:Y:S05]  /*0110*/  LDCU.64 UR20, c[0x0][0x390] ;  /* 0x00007200ff1477ac */ /* 0x000e2a0008000a00 */
[----:B-1----:R1:W4:Y:S01]  /*0120*/  LDG.E.CONSTANT R4, desc[UR8][R4.64] ;  /* 0x0000000804047981 */ /* 0x002322000c1e9900 */
[----:B--2---:R-:W-:Y:S01]  /*0130*/  ISETP.GT.U32.AND P1, PT, R16, 0x1f, PT ;  /* 0x0000001f1000780c */ /* 0x004fe20003f24070 */
[----:B---3--:R-:W-:Y:S01]  /*0140*/  IMAD R2, R17, UR4, RZ ;  /* 0x0000000411027c24 */ /* 0x008fe2000f8e02ff */
[----:B----4-:R-:W-:-:S04]  /*0150*/  ISETP.NE.U32.AND P0, PT, R6, RZ, PT ;  /* 0x000000ff0600720c */ /* 0x010fc80003f05070 */
[----:B------:R-:W-:Y:S01]  /*0160*/  ISETP.NE.AND.EX P0, PT, R7, RZ, PT, P0 ;  /* 0x000000ff0700720c */ /* 0x000fe20003f05300 */
[----:B-1----:R-:W1:Y:S06]  /*0170*/  LDC R5, c[0x0][0x3a0] ;  /* 0x0000e800ff057b82 */ /* 0x002e6c0000000800 */
[----:B------:R-:W-:Y:S02]  /*0180*/  @!P1 IMAD.SHL.U32 R3, R16, 0x4, RZ ;  /* 0x0000000410039824 */ /* 0x000fe400078e00ff */
[----:B------:R-:W-:Y:S01]  /*0190*/  @!P1 IMAD.SHL.U32 R6, R0, 0x80, RZ ;  /* 0x0000008000069824 */ /* 0x000fe200078e00ff */
[----:B------:R-:W2:Y:S04]  /*01a0*/  @!P1 LDC.64 R8, c[0x0][0x388] ;  /* 0x0000e200ff089b82 */ /* 0x000ea80000000a00 */
[----:B------:R-:W-:-:S02]  /*01b0*/  @!P1 IADD3 R3, P2, P3, R3, R2, R6 ;  /* 0x0000000203039210 */ /* 0x000fc40007b5e006 */
[----:B------:R-:W-:-:S04]  /*01c0*/  SHF.R.S32.HI R2, RZ, 0x1f, R2 ;  /* 0x0000001fff027819 */ /* 0x000fc80000011402 */
[----:B------:R-:W-:Y:S02]  /*01d0*/  @!P1 IADD3.X R6, PT, PT, RZ, R2, RZ, P2, P3 ;  /* 0x00000002ff069210 */ /* 0x000fe400017e64ff */
[----:B--2---:R-:W-:-:S04]  /*01e0*/  @!P1 LEA R2, P2, R3, R8, 0x1 ;  /* 0x0000000803029211 */ /* 0x004fc800078408ff */
[----:B------:R-:W-:Y:S02]  /*01f0*/  @!P1 LEA.HI.X R3, R3, R9, R6, 0x1, P2 ;  /* 0x0000000903039211 */ /* 0x000fe400010f0c06 */
[----:B-1----:R-:W-:Y:S01]  /*0200*/  IABS R13, R5 ;  /* 0x00000005000d7213 */ /* 0x002fe20000000000 */
[----:B------:R-:W1:Y:S02]  /*0210*/  @P0 LDC.64 R8, c[0x0][0x3c0] ;  /* 0x0000f000ff080b82 */ /* 0x000e640000000a00 */
[----:B------:R-:W2:Y:S04]  /*0220*/  @!P1 LDG.E.CONSTANT R6, desc[UR8][R2.64] ;  /* 0x0000000802069981 */ /* 0x000ea8000c1e9900 */
[----:B------:R3:W2:Y:S01]  /*0230*/  @!P1 LDG.E.CONSTANT R7, desc[UR8][R2.64+0x4] ;  /* 0x0000040802079981 */ /* 0x0006a2000c1e9900 */
[----:B------:R-:W4:Y:S08]  /*0240*/  I2F.RP R12, R13 ;  /* 0x0000000d000c7306 */ /* 0x000f300000209400 */
[----:B----4-:R-:W4:Y:S01]  /*0250*/  MUFU.RCP R12, R12 ;  /* 0x0000000c000c7308 */ /* 0x010f220000001000 */
[----:B---3--:R-:W3:Y:S01]  /*0260*/  LDC R3, c[0x0][0x370] ;  /* 0x0000dc00ff037b82 */ /* 0x008ee20000000800 */
[----:B-1----:R-:W-:-:S05]  /*0270*/  @P0 IMAD.WIDE.U32 R8, R0, 0x4, R8 ;  /* 0x0000000400080825 */ /* 0x002fca00078e0008 */
[----:B------:R1:W5:Y:S01]  /*0280*/  @P0 LDG.E.CONSTANT R27, desc[UR8][R8.64] ;  /* 0x00000008081b0981 */ /* 0x000362000c1e9900 */
[----:B------:R-:W-:Y:S01]  /*0290*/  SHF.L.U32 R26, R16, 0x7, RZ ;  /* 0x00000007101a7819 */ /* 0x000fe200000006ff */
[----:B------:R-:W-:Y:S01]  /*02a0*/  ULEA UR12, UR13, UR11, 0x18 ;  /* 0x0000000b0d0c7291 */ /* 0x000fe2000f8ec0ff */
[----:B------:R-:W-:Y:S01]  /*02b0*/  SHF.R.U32.HI R18, RZ, 0x5, R16 ;  /* 0x00000005ff127819 */ /* 0x000fe20000011610 */
[----:B------:R-:W-:Y:S01]  /*02c0*/  UISETP.NE.AND UP0, UPT, UR15, URZ, UPT ;  /* 0x000000ff0f00728c */ /* 0x000fe2000bf05270 */
[----:B------:R-:W-:Y:S01]  /*02d0*/  LOP3.LUT R26, R26, 0x80, RZ, 0xc0, !PT ;  /* 0x000000801a1a7812 */ /* 0x000fe200078ec0ff */
[----:B------:R-:W-:Y:S01]  /*02e0*/  BSSY B0, `(.L_x_18504) ;  /* 0x00001ff000007945 */ /* 0x000fe20003800000 */
[----:B------:R-:W-:Y:S01]  /*02f0*/  IMAD.MOV.U32 R23, RZ, RZ, -0x800001 ;  /* 0xff7fffffff177424 */ /* 0x000fe200078e00ff */
[----:B----4-:R-:W-:-:S04]  /*0300*/  IADD3 R10, PT, PT, R12, 0xffffffe, RZ ;  /* 0x0ffffffe0c0a7810 */ /* 0x010fc80007ffe0ff */
[----:B------:R4:W0:Y:S02]  /*0310*/  F2I.FTZ.U32.TRUNC.NTZ R11, R10 ;  /* 0x0000000a000b7305 */ /* 0x000824000021f000 */
[----:B----4-:R-:W-:Y:S02]  /*0320*/  IMAD.MOV.U32 R10, RZ, RZ, RZ ;  /* 0x000000ffff0a7224 */ /* 0x010fe400078e00ff */
[----:B0-----:R-:W-:-:S04]  /*0330*/  IMAD.MOV R2, RZ, RZ, -R11 ;  /* 0x000000ffff027224 */ /* 0x001fc800078e0a0b */
[----:B------:R-:W-:Y:S01]  /*0340*/  IMAD R15, R2, R13, RZ ;  /* 0x0000000d020f7224 */ /* 0x000fe200078e02ff */
[----:B---3--:R-:W-:-:S03]  /*0350*/  IABS R2, R3 ;  /* 0x0000000300027213 */ /* 0x008fc60000000000 */
[----:B------:R-:W-:-:S06]  /*0360*/  IMAD.HI.U32 R11, R11, R15, R10 ;  /* 0x0000000f0b0b7227 */ /* 0x000fcc00078e000a */
[----:B-1----:R-:W-:-:S05]  /*0370*/  IMAD.HI.U32 R9, R11, R2, RZ ;  /* 0x000000020b097227 */ /* 0x002fca00078e00ff */
[----:B------:R-:W-:-:S05]  /*0380*/  IADD3 R8, PT, PT, RZ, -R9, RZ ;  /* 0x80000009ff087210 */ /* 0x000fca0007ffe0ff */
        /* <DEDUP_REMOVED lines=13> */
[----:B------:R-:W-:Y:S01]  /*0460*/  @P0 VIADD R9, R9, 0x1 ;  /* 0x0000000109090836 */ /* 0x000fe20000000000 */
[----:B0-----:R-:W0:Y:S07]  /*0470*/  MUFU.RCP R12, R12 ;  /* 0x0000000c000c7308 */ /* 0x001e2e0000001000 */
[----:B------:R-:W-:Y:S02]  /*0480*/  @!P3 IADD3 R9, PT, PT, RZ, -R9, RZ ;  /* 0x80000009ff09b210 */ /* 0x000fe40007ffe0ff */
[----:B------:R-:W-:-:S04]  /*0490*/  @!P2 LOP3.LUT R9, RZ, R5, RZ, 0x33, !PT ;  /* 0x00000005ff09a212 */ /* 0x000fc800078e33ff */
[----:B------:R-:W-:-:S04]  /*04a0*/  IABS R8, R9 ;  /* 0x0000000900087213 */ /* 0x000fc80000000000 */
[----:B------:R-:W-:Y:S01]  /*04b0*/  I2F.RP R10, R8 ;  /* 0x00000008000a7306 */ /* 0x000fe20000209400 */
[----:B0-----:R-:W-:-:S07]  /*04c0*/  VIADD R11, R12, 0xffffffe ;  /* 0x0ffffffe0c0b7836 */ /* 0x001fce0000000000 */
[----:B------:R-:W0:Y:S02]  /*04d0*/  F2I.FTZ.U32.TRUNC.NTZ R11, R11 ;  /* 0x0000000b000b7305 */ /* 0x000e24000021f000 */
[C---:B0-----:R-:W-:Y:S01]  /*04e0*/  R2UR UR5, R11.reuse ;  /* 0x000000000b0572ca */ /* 0x041fe200000e0000 */
[----:B------:R-:W-:-:S04]  /*04f0*/  IMAD R12, R11, R2, RZ ;  /* 0x000000020b0c7224 */ /* 0x000fc800078e02ff */
[----:B------:R-:W-:Y:S01]  /*0500*/  IMAD.MOV R13, RZ, RZ, -R12 ;  /* 0x000000ffff0d7224 */ /* 0x000fe200078e0a0c */
[----:B------:R-:W-:Y:S02]  /*0510*/  R2UR UR10, R4 ;  /* 0x00000000040a72ca */ /* 0x000fe400000e0000 */
[----:B------:R0:W1:Y:S02]  /*0520*/  MUFU.RCP R4, R10 ;  /* 0x0000000a00047308 */ /* 0x0000640000001000 */
[----:B0-----:R-:W-:-:S09]  /*0530*/  IMAD.MOV.U32 R10, RZ, RZ, RZ ;  /* 0x000000ffff0a7224 */ /* 0x001fd200078e00ff */
[----:B------:R-:W-:Y:S01]  /*0540*/  UIADD3 UR6, UPT, UPT, UR10, -0x1, URZ ;  /* 0xffffffff0a067890 */ /* 0x000fe2000fffe0ff */
[----:B------:R-:W-:-:S05]  /*0550*/  R2UR UR4, R10 ;  /* 0x000000000a0472ca */ /* 0x000fca00000e0000 */
[----:B------:R-:W-:Y:S01]  /*0560*/  MOV R14, UR6 ;  /* 0x00000006000e7c02 */ /* 0x000fe20008000f00 */
[----:B-1----:R-:W-:Y:S01]  /*0570*/  VIADD R4, R4, 0xffffffe ;  /* 0x0ffffffe04047836 */ /* 0x002fe20000000000 */
[----:B------:R-:W-:Y:S02]  /*0580*/  ULOP3.LUT UR6, UR6, UR15, URZ, 0x3c, !UPT ;  /* 0x0000000f06067292 */ /* 0x000fe4000f8e3cff */
[----:B------:R-:W-:Y:S02]  /*0590*/  IABS R12, R14 ;  /* 0x0000000e000c7213 */ /* 0x000fe40000000000 */
[----:B------:R-:W-:Y:S02]  /*05a0*/  IABS R14, R9 ;  /* 0x00000009000e7213 */ /* 0x000fe40000000000 */
[----:B------:R-:W-:Y:S01]  /*05b0*/  R2UR UR7, R12 ;  /* 0x000000000c0772ca */ /* 0x000fe200000e0000 */
[----:B------:R-:W-:Y:S01]  /*05c0*/  IMAD.HI.U32 R13, R11, R13, UR4 ;  /* 0x000000040b0d7e27 */ /* 0x000fe2000f8e000d */
[----:B------:R-:W-:Y:S01]  /*05d0*/  IABS R12, R0 ;  /* 0x00000000000c7213 */ /* 0x000fe20000000000 */
[----:B------:R-:W0:Y:S03]  /*05e0*/  F2I.FTZ.U32.TRUNC.NTZ R11, R4 ;  /* 0x00000004000b7305 */ /* 0x000e26000021f000 */
[----:B------:R-:W-:-:S02]  /*05f0*/  R2UR UR22, R13 ;  /* 0x000000000d1672ca */ /* 0x000fc400000e0000 */
[----:B0-----:R-:W-:-:S11]  /*0600*/  IADD3 R13, PT, PT, RZ, -R11, RZ ;  /* 0x8000000bff0d7210 */ /* 0x001fd60007ffe0ff */
[----:B------:R-:W-:Y:S02]  /*0610*/  UIMAD.WIDE.U32 UR4, UR22, UR7, URZ ;  /* 0x00000007160472a5 */ /* 0x000fe4000f8e00ff */
[----:B------:R-:W-:Y:S01]  /*0620*/  UIADD3 UR4, UPT, UPT, UR10, 0xf, URZ ;  /* 0x0000000f0a047890 */ /* 0x000fe2000fffe0ff */
[----:B------:R-:W-:-:S03]  /*0630*/  IMAD R13, R13, R8, RZ ;  /* 0x000000080d0d7224 */ /* 0x000fc600078e02ff */
[----:B------:R-:W-:Y:S02]  /*0640*/  IMAD R15, RZ, RZ, -UR5 ;  /* 0x80000005ff0f7e24 */ /* 0x000fe4000f8e02ff */
[----:B------:R-:W-:-:S04]  /*0650*/  IMAD.HI.U32 R10, R11, R13, R10 ;  /* 0x0000000d0b0a7227 */ /* 0x000fc800078e000a */
[----:B------:R-:W-:Y:S01]  /*0660*/  IMAD.MOV.U32 R11, RZ, RZ, R12 ;  /* 0x000000ffff0b7224 */ /* 0x000fe200078e000c */
[----:B------:R-:W-:Y:S01]  /*0670*/  IADD3 R12, PT, PT, RZ, -R14, RZ ;  /* 0x8000000eff0c7210 */ /* 0x000fe20007ffe0ff */
[----:B------:R-:W-:Y:S01]  /*0680*/  IMAD R13, R2, R15, UR7 ;  /* 0x00000007020d7e24 */ /* 0x000fe2000f8e020f */
[----:B------:R-:W-:Y:S01]  /*0690*/  USHF.R.S32.HI UR7, URZ, 0x1f, UR4 ;  /* 0x0000001fff077899 */ /* 0x000fe20008011404 */
[----:B------:R-:W-:Y:S01]  /*06a0*/  IMAD.HI.U32 R4, R10, R11, RZ ;  /* 0x0000000b0a047227 */ /* 0x000fe200078e00ff */
[----:B------:R-:W0:Y:S01]  /*06b0*/  LDC R15, c[0x0][0x3f8] ;  /* 0x0000fe00ff0f7b82 */ /* 0x000e220000000800 */
[----:B------:R-:W-:Y:S01]  /*06c0*/  LOP3.LUT R10, R0, R9, RZ, 0x3c, !PT ;  /* 0x00000009000a7212 */ /* 0x000fe200078e3cff */
[----:B------:R-:W-:Y:S01]  /*06d0*/  ULEA.HI UR7, UR7, UR4, URZ, 0x4 ;  /* 0x0000000407077291 */ /* 0x000fe2000f8f20ff */
[----:B------:R-:W-:Y:S01]  /*06e0*/  IMAD R11, R4, R12, R11 ;  /* 0x0000000c040b7224 */ /* 0x000fe200078e020b */
[----:B------:R-:W-:Y:S02]  /*06f0*/  ISETP.GT.U32.AND P2, PT, R2, R13, PT ;  /* 0x0000000d0200720c */ /* 0x000fe40003f44070 */
[----:B------:R-:W-:-:S02]  /*0700*/  USHF.R.S32.HI UR7, URZ, 0x4, UR7 ;  /* 0x00000004ff077899 */ /* 0x000fc40008011407 */
[----:B------:R-:W-:-:S09]  /*0710*/  ISETP.GT.U32.AND P0, PT, R8, R11, PT ;  /* 0x0000000b0800720c */ /* 0x000fd20003f04070 */
[----:B------:R-:W-:Y:S01]  /*0720*/  VOTEU.ANY UP2, P2 ;  /* 0x0000000000ff7886 */ /* 0x000fe20001040100 */
[----:B------:R-:W-:Y:S02]  /*0730*/  PLOP3.LUT P3, PT, PT, PT, UP2, 0x80, 0x8 ;  /* 0x000000000008781c */ /* 0x000fe40003f6f028 */
[----:B------:R-:W-:Y:S01]  /*0740*/  ISETP.GE.AND P2, PT, R10, RZ, PT ;  /* 0x000000ff0a00720c */ /* 0x000fe20003f46270 */
[----:B------:R-:W-:Y:S01]  /*0750*/  @!P0 IMAD.IADD R11, R11, 0x1, -R8 ;  /* 0x000000010b0b8824 */ /* 0x000fe200078e0a08 */
[----:B------:R-:W-:Y:S01]  /*0760*/  @!UP2 UIADD3 UR5, UPT, UPT, UR5, 0x1, URZ ;  /* 0x000000010505a890 */ /* 0x000fe2000fffe0ff */
[----:B------:R-:W-:Y:S01]  /*0770*/  @!P0 VIADD R4, R4, 0x1 ;  /* 0x0000000104048836 */ /* 0x000fe20000000000 */
[----:B------:R-:W-:Y:S01]  /*0780*/  ISETP.NE.AND P0, PT, R9, RZ, PT ;  /* 0x000000ff0900720c */ /* 0x000fe20003f05270 */
[----:B------:R-:W-:Y:S01]  /*0790*/  UISETP.GE.AND UP2, UPT, UR6, URZ, UPT ;  /* 0x000000ff0600728c */ /* 0x000fe2000bf46270 */
[----:B------:R-:W-:Y:S01]  /*07a0*/  ISETP.GE.U32.AND P4, PT, R11, R8, PT ;  /* 0x000000080b00720c */ /* 0x000fe20003f86070 */
[----:B------:R-:W-:Y:S01]  /*07b0*/  VIADD R11, R26, UR12 ;  /* 0x0000000c1a0b7c36 */ /* 0x000fe20008000000 */
[----:B------:R-:W-:-:S03]  /*07c0*/  SHF.R.U32.HI R8, RZ, 0x1, R16 ;  /* 0x00000001ff087819 */ /* 0x000fc60000011610 */
[----:B------:R-:W-:Y:S02]  /*07d0*/  @!P3 IMAD.IADD R13, R13, 0x1, -R2 ;  /* 0x000000010d0db824 */ /* 0x000fe400078e0a02 */
[----:B------:R-:W-:-:S03]  /*07e0*/  @!P1 IMAD R11, R8, 0x8, R11 ;  /* 0x00000008080b9824 */ /* 0x000fc600078e020b */
[----:B------:R-:W-:Y:S02]  /*07f0*/  ISETP.GE.U32.AND P3, PT, R13, R2, PT ;  /* 0x000000020d00720c */ /* 0x000fe40003f66070 */
[----:B--2---:R1:W-:Y:S01]  /*0800*/  @!P1 STS.64 [R11], R6 ;  /* 0x000000060b009388 */ /* 0x0043e20000000a00 */
[----:B------:R-:W-:Y:S01]  /*0810*/  @P4 IADD3 R4, PT, PT, R4, 0x1, RZ ;  /* 0x0000000104044810 */ /* 0x000fe20007ffe0ff */
[----:B------:R-:W-:Y:S01]  /*0820*/  BAR.SYNC.DEFER_BLOCKING 0x0 ;  /* 0x0000000000007b1d */ /* 0x000fe20000010000 */
[----:B0-----:R-:W-:-:S03]  /*0830*/  ISETP.GE.AND P4, PT, R15, RZ, PT ;  /* 0x000000ff0f00720c */ /* 0x001fc60003f86270 */
[----:B------:R-:W-:Y:S01]  /*0840*/  @!P2 IMAD.MOV R4, RZ, RZ, -R4 ;  /* 0x000000ffff04a224 */ /* 0x000fe200078e0a04 */
[----:B------:R-:W-:Y:S02]  /*0850*/  @!P0 LOP3.LUT R4, RZ, R9, RZ, 0x33, !PT ;  /* 0x00000009ff048212 */ /* 0x000fe400078e33ff */
[----:B------:R-:W-:Y:S02]  /*0860*/  ISETP.GE.AND P0, PT, R18, UR7, PT ;  /* 0x0000000712007c0c */ /* 0x000fe4000bf06270 */
[----:B------:R-:W-:-:S05]  /*0870*/  VOTEU.ANY UP1, P3 ;  /* 0x0000000000ff7886 */ /* 0x000fca0001820100 */
[----:B------:R-:W-:Y:S01]  /*0880*/  @UP1 UIADD3 UR5, UPT, UPT, UR5, 0x1, URZ ;  /* 0x0000000105051890 */ /* 0x000fe2000fffe0ff */
[----:B------:R-:W-:Y:S02]  /*0890*/  @!P4 IMAD R5, R5, UR16, R4 ;  /* 0x000000100505cc24 */ /* 0x000fe4000f8e0204 */
[----:B------:R-:W-:Y:S01]  /*08a0*/  @P4 IMAD R24, R3, UR16, R0 ;  /* 0x0000001003184c24 */ /* 0x000fe2000f8e0200 */
[----:B------:R-:W-:Y:S02]  /*08b0*/  @!UP2 UIADD3 UR5, UPT, UPT, URZ, -UR5, URZ ;  /* 0x80000005ff05a290 */ /* 0x000fe4000fffe0ff */
[----:B------:R-:W-:Y:S01]  /*08c0*/  @!P4 IADD3 R10, PT, PT, RZ, -R5, RZ ;  /* 0x80000005ff0ac210 */ /* 0x000fe20007ffe0ff */
[----:B------:R-:W-:Y:S01]  /*08d0*/  @!UP0 ULOP3.LUT UR5, URZ, UR15, URZ, 0x33, !UPT ;  /* 0x0000000fff058292 */ /* 0x000fe2000f8e33ff */
[----:B------:R-:W-:Y:S02]  /*08e0*/  IMAD R5, R17, UR14, RZ ;  /* 0x0000000e11057c24 */ /* 0x000fe4000f8e02ff */
[----:B------:R-:W-:-:S02]  /*08f0*/  @P4 IMAD R24, R24, R15, 0x1 ;  /* 0x0000000118184424 */ /* 0x000fc400078e020f */
[----:B------:R-:W-:Y:S01]  /*0900*/  @!P4 IMAD R24, R15, R10, 0x1 ;  /* 0x000000010f18c424 */ /* 0x000fe200078e020a */
[----:B-1----:R-:W-:Y:S06]  /*0910*/  @P0 BRA `(.L_x_18505) ;  /* 0x00000018006c0947 */ /* 0x002fec0003800000 */
[----:B------:R-:W0:Y:S01]  /*0920*/  LDCU.64 UR16, c[0x0][0x3a8] ;  /* 0x00007500ff1077ac */ /* 0x000e220008000a00 */
[----:B------:R-:W-:Y:S01]  /*0930*/  SHF.R.U32.HI R6, RZ, 0x3, R16 ;  /* 0x00000003ff067819 */ /* 0x000fe20000011610 */
[----:B------:R-:W-:Y:S02]  /*0940*/  HFMA2 R7, -RZ, RZ, 0, 0 ;  /* 0x00000000ff077431 */ /* 0x000fe400000001ff */
[----:B------:R-:W-:Y:S01]  /*0950*/  IMAD.SHL.U32 R2, R8, 0x4, RZ ;  /* 0x0000000408027824 */ /* 0x000fe200078e00ff */
[----:B------:R-:W1:Y:S01]  /*0960*/  LDCU UR14, c[0x0][0x3d0] ;  /* 0x00007a00ff0e77ac */ /* 0x000e620008000800 */
[----:B------:R-:W-:Y:S01]  /*0970*/  LOP3.LUT R6, R6, 0x7c, RZ, 0xc0, !PT ;  /* 0x0000007c06067812 */ /* 0x000fe200078ec0ff */
[----:B------:R-:W-:Y:S01]  /*0980*/  IMAD.MOV.U32 R23, RZ, RZ, -0x800001 ;  /* 0xff7fffffff177424 */ /* 0x000fe200078e00ff */
[----:B------:R-:W-:Y:S01]  /*0990*/  SHF.L.U32 R19, R18, 0x4, RZ ;  /* 0x0000000412137819 */ /* 0x000fe200000006ff */
[----:B------:R-:W2:Y:S01]  /*09a0*/  LDCU UR6, c[0x0][0x3ec] ;  /* 0x00007d80ff0677ac */ /* 0x000ea20008000800 */
[----:B------:R-:W-:Y:S01]  /*09b0*/  LOP3.LUT R9, R2, 0x3c, RZ, 0xc0, !PT ;  /* 0x0000003c02097812 */ /* 0x000fe200078ec0ff */
[----:B------:R-:W-:Y:S01]  /*09c0*/  IMAD.WIDE R6, R5, 0x4, R6 ;  /* 0x0000000405067825 */ /* 0x000fe200078e0206 */
[----:B------:R-:W-:-:S03]  /*09d0*/  UIADD3 UR4, UPT, UPT, UR11, 0x120, URZ ;  /* 0x000001200b047890 */ /* 0x000fc6000fffe0ff */
[----:B------:R-:W-:Y:S01]  /*09e0*/  IMAD.SHL.U32 R5, R8, 0x8, RZ ;  /* 0x0000000808057824 */ /* 0x000fe200078e00ff */
[C---:B------:R-:W-:Y:S01]  /*09f0*/  LOP3.LUT R8, R19.reuse, 0xf, R8, 0xf8, !PT ;  /* 0x0000000f13087812 */ /* 0x040fe200078ef808 */
[----:B------:R-:W-:Y:S01]  /*0a00*/  ULEA UR4, UR13, UR4, 0x18 ;  /* 0x000000040d047291 */ /* 0x000fe2000f8ec0ff */
[----:B------:R-:W-:Y:S01]  /*0a10*/  IMAD R9, R18, 0x40, R9 ;  /* 0x0000004012097824 */ /* 0x000fe200078e0209 */
[----:B0-----:R-:W-:Y:S01]  /*0a20*/  IADD3 R6, P0, PT, R6, UR16, RZ ;  /* 0x0000001006067c10 */ /* 0x001fe2000ff1e0ff */
[----:B------:R-:W-:Y:S01]  /*0a30*/  VIADD R19, R19, 0x1 ;  /* 0x0000000113137836 */ /* 0x000fe20000000000 */
[----:B------:R-:W-:Y:S01]  /*0a40*/  LOP3.LUT R5, R5, 0x78, RZ, 0xc0, !PT ;  /* 0x0000007805057812 */ /* 0x000fe200078ec0ff */
[----:B------:R-:W-:Y:S01]  /*0a50*/  VIADD R21, R8, -UR10 ;  /* 0x8000000a08157c36 */ /* 0x000fe20008000000 */
[----:B------:R-:W-:Y:S01]  /*0a60*/  IADD3.X R7, PT, PT, R7, UR17, RZ, P0, !PT ;  /* 0x0000001107077c10 */ /* 0x000fe200087fe4ff */
[----:B-1----:R-:W-:Y:S01]  /*0a70*/  IMAD R2, R4, UR14, RZ ;  /* 0x0000000e04027c24 */ /* 0x002fe2000f8e02ff */
[----:B------:R-:W-:Y:S01]  /*0a80*/  IADD3 R20, PT, PT, R8, 0x1, RZ ;  /* 0x0000000108147810 */ /* 0x000fe20007ffe0ff */
[----:B------:R-:W-:Y:S01]  /*0a90*/  VIADD R22, R9, UR4 ;  /* 0x0000000409167c36 */ /* 0x000fe20008000000 */
[----:B--2---:R-:W-:-:S02]  /*0aa0*/  MOV R10, UR6 ;  /* 0x00000006000a7c02 */ /* 0x004fc40008000f00 */
[----:B------:R-:W-:Y:S02]  /*0ab0*/  IADD3 R28, P0, PT, R2, R5, RZ ;  /* 0x00000005021c7210 */ /* 0x000fe40007f1e0ff */
[----:B------:R-:W-:Y:S02]  /*0ac0*/  IADD3 R5, PT, PT, -R10, UR5, RZ ;  /* 0x000000050a057c10 */ /* 0x000fe4000fffe1ff */
[----:B------:R-:W-:-:S09]  /*0ad0*/  LEA.HI.X.SX32 R29, R2, RZ, 0x1, P0 ;  /* 0x000000ff021d7211 */ /* 0x000fd200000f0eff */
.L_x_18510:
[----:B------:R-:W0:Y:S01]  /*0ae0*/  LDC R15, c[0x0][0x3f0] ;  /* 0x0000fc00ff0f7b82 */ /* 0x000e220000000800 */
[----:B------:R-:W-:Y:S01]  /*0af0*/  VIADD R9, R19, 0xffffffff ;  /* 0xffffffff13097836 */ /* 0x000fe20000000000 */
[----:B------:R-:W-:Y:S01]  /*0b00*/  BSSY B1, `(.L_x_18506) ;  /* 0x0000173000017945 */ /* 0x000fe20003800000 */
[----:B------:R-:W-:-:S03]  /*0b10*/  LOP3.LUT R33, R16, 0x1, RZ, 0xc0, !PT ;  /* 0x0000000110217812 */ /* 0x000fc600078ec0ff */
        /* <DEDUP_REMOVED lines=16> */
[----:B0-----:R-:W-:-:S04]  /*0c20*/  VIADD R14, R13, 0xffffffe ;  /* 0x0ffffffe0d0e7836 */ /* 0x001fc80000000000 */
[----:B------:R-:W0:Y:S08]  /*0c30*/  F2I.FTZ.U32.TRUNC.NTZ R9, R14 ;  /* 0x0000000e00097305 */ /* 0x000e30000021f000 */
[----:B------:R-:W-:-:S04]  /*0c40*/  @P0 VIADD R11, R11, 0x1 ;  /* 0x000000010b0b0836 */ /* 0x000fc80000000000 */
[----:B------:R-:W-:Y:S01]  /*0c50*/  @!P2 IMAD.MOV R11, RZ, RZ, -R11 ;  /* 0x000000ffff0ba224 */ /* 0x000fe200078e0a0b */
[----:B------:R-:W-:Y:S01]  /*0c60*/  @!P1 LOP3.LUT R11, RZ, R8, RZ, 0x33, !PT ;  /* 0x00000008ff0b9212 */ /* 0x000fe200078e33ff */
[----:B------:R-:W-:Y:S01]  /*0c70*/  IMAD.MOV.U32 R8, RZ, RZ, RZ ;  /* 0x000000ffff087224 */ /* 0x000fe200078e00ff */
[----:B0-----:R-:W-:Y:S02]  /*0c80*/  IADD3 R13, PT, PT, RZ, -R9, RZ ;  /* 0x80000009ff0d7210 */ /* 0x001fe40007ffe0ff */
[----:B------:R-:W-:Y:S01]  /*0c90*/  ISETP.NE.AND P1, PT, R15, RZ, PT ;  /* 0x000000ff0f00720c */ /* 0x000fe20003f25270 */
[----:B------:R-:W-:Y:S02]  /*0ca0*/  IMAD.IADD R12, R11, 0x1, R24 ;  /* 0x000000010b0c7824 */ /* 0x000fe400078e0218 */
[----:B------:R-:W-:-:S03]  /*0cb0*/  IMAD R13, R13, R10, RZ ;  /* 0x0000000a0d0d7224 */ /* 0x000fc600078e02ff */
[----:B------:R-:W-:Y:S01]  /*0cc0*/  IABS R14, R12 ;  /* 0x0000000c000e7213 */ /* 0x000fe20000000000 */
[----:B------:R-:W-:Y:S01]  /*0cd0*/  IMAD.HI.U32 R8, R9, R13, R8 ;  /* 0x0000000d09087227 */ /* 0x000fe200078e0008 */
        /* <DEDUP_REMOVED lines=19> */
.L_x_18507:
[----:B------:R-:W2:Y:S02]  /*0e10*/  LDG.E.CONSTANT R9, desc[UR8][R6.64] ;  /* 0x0000000806097981 */ /* 0x000ea4000c1e9900 */
[----:B--2---:R-:W-:-:S03]  /*0e20*/  IMAD.WIDE R8, R9, UR18, R28 ;  /* 0x0000001209087c25 */ /* 0x004fc6000f8e021c */
[----:B------:R-:W-:-:S04]  /*0e30*/  LEA R8, P0, R33, R8, 0x2 ;  /* 0x0000000821087211 */ /* 0x000fc800078010ff */
[----:B------:R-:W-:Y:S02]  /*0e40*/  IADD3.X R9, PT, PT, RZ, R9, RZ, P0, !PT ;  /* 0x00000009ff097210 */ /* 0x000fe400007fe4ff */
[----:B------:R-:W-:-:S04]  /*0e50*/  LEA R30, P0, R8, UR20, 0x1 ;  /* 0x00000014081e7c11 */ /* 0x000fc8000f8008ff */
[----:B------:R-:W-:Y:S02]  /*0e60*/  LEA.HI.X R31, R8, UR21, R9, 0x1, P0 ;  /* 0x00000015081f7c11 */ /* 0x000fe400080f0c09 */
[----:B------:R-:W0:Y:S04]  /*0e70*/  LDS.128 R8, [R26+UR12] ;  /* 0x0000000c1a087984 */ /* 0x000e280008000c00 */
[----:B------:R-:W2:Y:S04]  /*0e80*/  LDG.E.CONSTANT R15, desc[UR8][R30.64+0x100] ;  /* 0x000100081e0f7981 */ /* 0x000ea8000c1e9900 */
[----:B------:R-:W3:Y:S04]  /*0e90*/  LDG.E.CONSTANT R14, desc[UR8][R30.64] ;  /* 0x000000081e0e7981 */ /* 0x000ee8000c1e9900 */
[----:B------:R-:W4:Y:S04]  /*0ea0*/  LDG.E.CONSTANT R13, desc[UR8][R30.64+0x104] ;  /* 0x000104081e0d7981 */ /* 0x000f28000c1e9900 */
[----:B------:R-:W4:Y:S01]  /*0eb0*/  LDG.E.CONSTANT R12, desc[UR8][R30.64+0x4] ;  /* 0x000004081e0c7981 */ /* 0x000f22000c1e9900 */
[C---:B0-----:R-:W-:Y:S01]  /*0ec0*/  IMAD.U32 R32, R10.reuse, 0x10000, RZ ;  /* 0x000100000a207824 */ /* 0x041fe200078e00ff */
[----:B------:R-:W-:-:S02]  /*0ed0*/  PRMT R10, R10, 0x7632, R10 ;  /* 0x000076320a0a7816 */ /* 0x000fc4000000000a */
[C---:B------:R-:W-:Y:S02]  /*0ee0*/  SHF.L.U32 R34, R8.reuse, 0x10, RZ ;  /* 0x0000001008227819 */ /* 0x040fe400000006ff */
[----:B------:R-:W-:Y:S01]  /*0ef0*/  PRMT R8, R8, 0x7632, R8 ;  /* 0x0000763208087816 */ /* 0x000fe20000000008 */
[----:B------:R-:W-:-:S04]  /*0f00*/  IMAD.U32 R10, R10, 0x10000, RZ ;  /* 0x000100000a0a7824 */ /* 0x000fc800078e00ff */
[----:B------:R-:W-:Y:S02]  /*0f10*/  IMAD.U32 R8, R8, 0x10000, RZ ;  /* 0x0001000008087824 */ /* 0x000fe400078e00ff */
[----:B--2---:R-:W-:-:S04]  /*0f20*/  IMAD.U32 R35, R15, 0x10000, RZ ;  /* 0x000100000f237824 */ /* 0x004fc800078e00ff */
[----:B------:R-:W-:Y:S02]  /*0f30*/  FMUL.FTZ R37, R32, R35 ;  /* 0x0000002320257220 */ /* 0x000fe40000410000 */
[----:B------:R-:W2:Y:S01]  /*0f40*/  LDG.E.CONSTANT R32, desc[UR8][R30.64+0x200] ;  /* 0x000200081e207981 */ /* 0x000ea2000c1e9900 */
[----:B------:R-:W-:Y:S01]  /*0f50*/  PRMT R15, R15, 0x7632, R15 ;  /* 0x000076320f0f7816 */ /* 0x000fe2000000000f */
[C---:B---3--:R-:W-:Y:S01]  /*0f60*/  IMAD.U32 R35, R14.reuse, 0x10000, RZ ;  /* 0x000100000e237824 */ /* 0x048fe200078e00ff */
[----:B------:R-:W-:Y:S02]  /*0f70*/  PRMT R14, R14, 0x7632, R14 ;  /* 0x000076320e0e7816 */ /* 0x000fe4000000000e */
[----:B------:R-:W-:Y:S01]  /*0f80*/  SHF.L.U32 R15, R15, 0x10, RZ ;  /* 0x000000100f0f7819 */ /* 0x000fe200000006ff */
[----:B------:R-:W-:Y:S01]  /*0f90*/  FFMA.FTZ R34, R34, R35, R37 ;  /* 0x0000002322227223 */ /* 0x000fe20000010025 */
[----:B------:R-:W-:-:S03]  /*0fa0*/  ISETP.NE.AND P0, PT, R33, RZ, PT ;  /* 0x000000ff2100720c */ /* 0x000fc60003f05270 */
[----:B------:R-:W-:Y:S01]  /*0fb0*/  FMUL.FTZ R35, R10, R15 ;  /* 0x0000000f0a237220 */ /* 0x000fe20000410000 */
[----:B------:R-:W-:-:S04]  /*0fc0*/  IMAD.U32 R15, R14, 0x10000, RZ ;  /* 0x000100000e0f7824 */ /* 0x000fc800078e00ff */
[----:B------:R-:W-:Y:S01]  /*0fd0*/  FFMA.FTZ R10, R8, R15, R35 ;  /* 0x0000000f080a7223 */ /* 0x000fe20000010023 */
[----:B------:R-:W-:Y:S02]  /*0fe0*/  PRMT R8, R11, 0x7632, R8 ;  /* 0x000076320b087816 */ /* 0x000fe40000000008 */
[----:B----4-:R-:W-:Y:S02]  /*0ff0*/  PRMT R15, R13, 0x7632, R15 ;  /* 0x000076320d0f7816 */ /* 0x010fe4000000000f */
[----:B------:R-:W-:Y:S01]  /*1000*/  SHF.L.U32 R11, R11, 0x10, RZ ;  /* 0x000000100b0b7819 */ /* 0x000fe200000006ff */
[----:B------:R-:W-:Y:S01]  /*1010*/  IMAD.U32 R14, R8, 0x10000, RZ ;  /* 0x00010000080e7824 */ /* 0x000fe200078e00ff */
[----:B------:R-:W-:Y:S01]  /*1020*/  SHF.L.U32 R15, R15, 0x10, RZ ;  /* 0x000000100f0f7819 */ /* 0x000fe200000006ff */
[----:B------:R-:W-:Y:S01]  /*1030*/  IMAD.U32 R8, R13, 0x10000, RZ ;  /* 0x000100000d087824 */ /* 0x000fe200078e00ff */
[C---:B------:R-:W-:Y:S01]  /*1040*/  PRMT R13, R9.reuse, 0x7632, R13 ;  /* 0x00007632090d7816 */ /* 0x040fe2000000000d */
[----:B------:R-:W-:-:S02]  /*1050*/  IMAD.U32 R9, R9, 0x10000, RZ ;  /* 0x0001000009097824 */ /* 0x000fc400078e00ff */
[----:B------:R-:W-:Y:S01]  /*1060*/  FMUL.FTZ R8, R11, R8 ;  /* 0x000000080b087220 */ /* 0x000fe20000410000 */
[----:B------:R-:W-:Y:S01]  /*1070*/  FMUL.FTZ R11, R14, R15 ;  /* 0x0000000f0e0b7220 */ /* 0x000fe20000410000 */
[C---:B------:R-:W-:Y:S01]  /*1080*/  PRMT R15, R12.reuse, 0x7632, R15 ;  /* 0x000076320c0f7816 */ /* 0x040fe2000000000f */
[----:B------:R-:W-:Y:S01]  /*1090*/  IMAD.U32 R14, R13, 0x10000, RZ ;  /* 0x000100000d0e7824 */ /* 0x000fe200078e00ff */
[----:B------:R-:W-:-:S03]  /*10a0*/  SHF.L.U32 R12, R12, 0x10, RZ ;  /* 0x000000100c0c7819 */ /* 0x000fc600000006ff */
[----:B------:R-:W-:Y:S02]  /*10b0*/  IMAD.U32 R15, R15, 0x10000, RZ ;  /* 0x000100000f0f7824 */ /* 0x000fe400078e00ff */
[----:B------:R-:W-:Y:S02]  /*10c0*/  FFMA.FTZ R8, R9, R12, R8 ;  /* 0x0000000c09087223 */ /* 0x000fe40000010008 */
[----:B------:R-:W-:Y:S02]  /*10d0*/  FFMA.FTZ R9, R14, R15, R11 ;  /* 0x0000000f0e097223 */ /* 0x000fe4000001000b */
[----:B------:R-:W0:Y:S02]  /*10e0*/  LDS.128 R12, [R26+UR12+0x10] ;  /* 0x0000100c1a0c7984 */ /* 0x000e240008000c00 */
[C---:B0-----:R-:W-:Y:S01]  /*10f0*/  IMAD.U32 R11, R12.reuse, 0x10000, RZ ;  /* 0x000100000c0b7824 */ /* 0x041fe200078e00ff */
[----:B------:R-:W-:-:S05]  /*1100*/  PRMT R12, R12, 0x7632, R12 ;  /* 0x000076320c0c7816 */ /* 0x000fca000000000c */
[----:B------:R-:W-:Y:S02]  /*1110*/  IMAD.U32 R35, R12, 0x10000, RZ ;  /* 0x000100000c237824 */ /* 0x000fe400078e00ff */
[----:B------:R-:W3:Y:S01]  /*1120*/  LDG.E.CONSTANT R12, desc[UR8][R30.64+0x400] ;  /* 0x000400081e0c7981 */ /* 0x000ee2000c1e9900 */
[----:B--2---:R-:W-:-:S05]  /*1130*/  SHF.L.U32 R33, R32, 0x10, RZ ;  /* 0x0000001020217819 */ /* 0x004fca00000006ff */
[----:B------:R-:W-:Y:S02]  /*1140*/  FFMA.FTZ R34, R11, R33, R34 ;  /* 0x000000210b227223 */ /* 0x000fe40000010022 */
[----:B------:R-:W2:Y:S01]  /*1150*/  LDG.E.CONSTANT R33, desc[UR8][R30.64+0x204] ;  /* 0x000204081e217981 */ /* 0x000ea2000c1e9900 */
[----:B------:R-:W-:-:S03]  /*1160*/  PRMT R32, R32, 0x7632, R32 ;  /* 0x0000763220207816 */ /* 0x000fc60000000020 */
[----:B------:R-:W4:Y:S02]  /*1170*/  LDG.E.CONSTANT R11, desc[UR8][R30.64+0x300] ;  /* 0x000300081e0b7981 */ /* 0x000f24000c1e9900 */
[----:B------:R-:W-:-:S04]  /*1180*/  IMAD.U32 R32, R32, 0x10000, RZ ;  /* 0x0001000020207824 */ /* 0x000fc800078e00ff */
[----:B------:R-:W-:Y:S02]  /*1190*/  FFMA.FTZ R10, R35, R32, R10 ;  /* 0x00000020230a7223 */ /* 0x000fe4000001000a */
[----:B------:R-:W3:Y:S01]  /*11a0*/  LDG.E.CONSTANT R32, desc[UR8][R30.64+0x304] ;  /* 0x000304081e207981 */ /* 0x000ee2000c1e9900 */
[C---:B------:R-:W-:Y:S02]  /*11b0*/  SHF.L.U32 R35, R13.reuse, 0x10, RZ ;  /* 0x000000100d237819 */ /* 0x040fe400000006ff */
[----:B------:R-:W-:Y:S01]  /*11c0*/  PRMT R13, R13, 0x7632, R13 ;  /* 0x000076320d0d7816 */ /* 0x000fe2000000000d */
[C---:B--2---:R-:W-:Y:S01]  /*11d0*/  IMAD.U32 R36, R33.reuse, 0x10000, RZ ;  /* 0x0001000021247824 */ /* 0x044fe200078e00ff */
[----:B------:R-:W-:-:S03]  /*11e0*/  PRMT R33, R33, 0x7632, R33 ;  /* 0x0000763221217816 */ /* 0x000fc60000000021 */
[----:B------:R-:W-:Y:S01]  /*11f0*/  FFMA.FTZ R8, R35, R36, R8 ;  /* 0x0000002423087223 */ /* 0x000fe20000010008 */
[----:B------:R-:W-:Y:S01]  /*1200*/  SHF.L.U32 R33, R33, 0x10, RZ ;  /* 0x0000001021217819 */ /* 0x000fe200000006ff */
[----:B------:R-:W-:Y:S02]  /*1210*/  IMAD.U32 R36, R13, 0x10000, RZ ;  /* 0x000100000d247824 */ /* 0x000fe400078e00ff */
[C---:B----4-:R-:W-:Y:S02]  /*1220*/  IMAD.U32 R13, R11.reuse, 0x10000, RZ ;  /* 0x000100000b0d7824 */ /* 0x050fe400078e00ff */
[----:B------:R-:W-:Y:S01]  /*1230*/  FFMA.FTZ R33, R36, R33, R9 ;  /* 0x0000002124217223 */ /* 0x000fe20000010009 */
[C---:B------:R-:W-:Y:S01]  /*1240*/  IMAD.U32 R9, R14.reuse, 0x10000, RZ ;  /* 0x000100000e097824 */ /* 0x040fe200078e00ff */
[----:B------:R-:W-:Y:S02]  /*1250*/  PRMT R14, R14, 0x7632, R14 ;  /* 0x000076320e0e7816 */ /* 0x000fe4000000000e */
[----:B------:R-:W-:Y:S01]  /*1260*/  PRMT R11, R11, 0x7632, R11 ;  /* 0x000076320b0b7816 */ /* 0x000fe2000000000b */
[----:B------:R-:W-:Y:S01]  /*1270*/  FFMA.FTZ R34, R9, R13, R34 ;  /* 0x0000000d09227223 */ /* 0x000fe20000010022 */
[----:B------:R-:W-:-:S03]  /*1280*/  SHF.L.U32 R9, R14, 0x10, RZ ;  /* 0x000000100e097819 */ /* 0x000fc600000006ff */
[----:B------:R-:W-:Y:S02]  /*1290*/  IMAD.U32 R11, R11, 0x10000, RZ ;  /* 0x000100000b0b7824 */ /* 0x000fe400078e00ff */
[----:B------:R-:W-:Y:S02]  /*12a0*/  IMAD.U32 R13, R15, 0x10000, RZ ;  /* 0x000100000f0d7824 */ /* 0x000fe400078e00ff */
[----:B------:R-:W-:Y:S01]  /*12b0*/  FFMA.FTZ R14, R9, R11, R10 ;  /* 0x0000000b090e7223 */ /* 0x000fe2000001000a */
[----:B---3--:R-:W-:-:S05]  /*12c0*/  SHF.L.U32 R9, R32, 0x10, RZ ;  /* 0x0000001020097819 */ /* 0x008fca00000006ff */
[----:B------:R-:W-:Y:S02]  /*12d0*/  FFMA.FTZ R13, R13, R9, R8 ;  /* 0x000000090d0d7223 */ /* 0x000fe40000010008 */
[----:B------:R-:W0:Y:S01]  /*12e0*/  LDS.128 R8, [R26+UR12+0x20] ;  /* 0x0000200c1a087984 */ /* 0x000e220008000c00 */
[----:B------:R-:W-:Y:S02]  /*12f0*/  PRMT R35, R32, 0x7632, R35 ;  /* 0x0000763220237816 */ /* 0x000fe40000000023 */
[----:B------:R-:W-:-:S03]  /*1300*/  PRMT R15, R15, 0x7632, R15 ;  /* 0x000076320f0f7816 */ /* 0x000fc6000000000f */
[----:B------:R-:W-:Y:S02]  /*1310*/  IMAD.U32 R35, R35, 0x10000, RZ ;  /* 0x0001000023237824 */ /* 0x000fe400078e00ff */
[----:B------:R-:W-:-:S04]  /*1320*/  IMAD.U32 R32, R15, 0x10000, RZ ;  /* 0x000100000f207824 */ /* 0x000fc800078e00ff */
[----:B------:R-:W-:Y:S02]  /*1330*/  FFMA.FTZ R33, R32, R35, R33 ;  /* 0x0000002320217223 */ /* 0x000fe40000010021 */
[----:B------:R-:W2:Y:S01]  /*1340*/  LDG.E.CONSTANT R35, desc[UR8][R30.64+0x404] ;  /* 0x000404081e237981 */ /* 0x000ea2000c1e9900 */
[----:B------:R-:W-:Y:S01]  /*1350*/  IMAD.U32 R32, R12, 0x10000, RZ ;  /* 0x000100000c207824 */ /* 0x000fe200078e00ff */
[----:B0-----:R-:W-:-:S05]  /*1360*/  SHF.L.U32 R15, R8, 0x10, RZ ;  /* 0x00000010080f7819 */ /* 0x001fca00000006ff */
[----:B------:R-:W-:Y:S02]  /*1370*/  FFMA.FTZ R34, R15, R32, R34 ;  /* 0x000000200f227223 */ /* 0x000fe40000010022 */
[----:B------:R-:W3:Y:S04]  /*1380*/  LDG.E.CONSTANT R15, desc[UR8][R30.64+0x500] ;  /* 0x000500081e0f7981 */ /* 0x000ee8000c1e9900 */
[----:B------:R-:W4:Y:S01]  /*1390*/  LDG.E.CONSTANT R32, desc[UR8][R30.64+0x504] ;  /* 0x000504081e207981 */ /* 0x000f22000c1e9900 */
[----:B------:R-:W-:-:S05]  /*13a0*/  PRMT R8, R8, 0x7632, R8 ;  /* 0x0000763208087816 */ /* 0x000fca0000000008 */
[----:B------:R-:W-:Y:S02]  /*13b0*/  IMAD.U32 R37, R8, 0x10000, RZ ;  /* 0x0001000008257824 */ /* 0x000fe400078e00ff */
[----:B------:R-:W4:Y:S01]  /*13c0*/  LDG.E.CONSTANT R8, desc[UR8][R30.64+0x600] ;  /* 0x000600081e087981 */ /* 0x000f22000c1e9900 */
[----:B------:R-:W-:-:S04]  /*13d0*/  PRMT R12, R12, 0x7632, R12 ;  /* 0x000076320c0c7816 */ /* 0x000fc8000000000c */
[----:B------:R-:W-:-:S05]  /*13e0*/  SHF.L.U32 R12, R12, 0x10, RZ ;  /* 0x000000100c0c7819 */ /* 0x000fca00000006ff */
[----:B------:R-:W-:Y:S01]  /*13f0*/  FFMA.FTZ R14, R37, R12, R14 ;  /* 0x0000000c250e7223 */ /* 0x000fe2000001000e */
[C---:B------:R-:W-:Y:S01]  /*1400*/  IMAD.U32 R12, R9.reuse, 0x10000, RZ ;  /* 0x00010000090c7824 */ /* 0x040fe200078e00ff */
[----:B------:R-:W-:Y:S01]  /*1410*/  PRMT R9, R9, 0x7632, R9 ;  /* 0x0000763209097816 */ /* 0x000fe20000000009 */
[C---:B--2---:R-:W-:Y:S01]  /*1420*/  IMAD.U32 R36, R35.reuse, 0x10000, RZ ;  /* 0x0001000023247824 */ /* 0x044fe200078e00ff */
[----:B------:R-:W-:-:S03]  /*1430*/  PRMT R35, R35, 0x7632, R35 ;  /* 0x0000763223237816 */ /* 0x000fc60000000023 */
[----:B------:R-:W-:Y:S01]  /*1440*/  FFMA.FTZ R13, R12, R36, R13 ;  /* 0x000000240c0d7223 */ /* 0x000fe2000001000d */
[----:B------:R-:W-:Y:S01]  /*1450*/  SHF.L.U32 R12, R9, 0x10, RZ ;  /* 0x00000010090c7819 */ /* 0x000fe200000006ff */
[----:B------:R-:W-:Y:S02]  /*1460*/  IMAD.U32 R35, R35, 0x10000, RZ ;  /* 0x0001000023237824 */ /* 0x000fe400078e00ff */
[----:B------:R-:W-:Y:S02]  /*1470*/  IMAD.U32 R9, R10, 0x10000, RZ ;  /* 0x000100000a097824 */ /* 0x000fe400078e00ff */
[----:B------:R-:W-:Y:S01]  /*1480*/  FFMA.FTZ R33, R12, R35, R33 ;  /* 0x000000230c217223 */ /* 0x000fe20000010021 */
[----:B------:R-:W-:Y:S02]  /*1490*/  PRMT R10, R10, 0x7632, R10 ;  /* 0x000076320a0a7816 */ /* 0x000fe4000000000a */
[C---:B---3--:R-:W-:Y:S02]  /*14a0*/  SHF.L.U32 R12, R15.reuse, 0x10, RZ ;  /* 0x000000100f0c7819 */ /* 0x048fe400000006ff */
[----:B------:R-:W-:-:S03]  /*14b0*/  PRMT R15, R15, 0x7632, R15 ;  /* 0x000076320f0f7816 */ /* 0x000fc6000000000f */
[----:B------:R-:W-:Y:S01]  /*14c0*/  FFMA.FTZ R34, R9, R12, R34 ;  /* 0x0000000c09227223 */ /* 0x000fe20000010022 */
[----:B------:R-:W-:Y:S02]  /*14d0*/  IMAD.U32 R9, R10, 0x10000, RZ ;  /* 0x000100000a097824 */ /* 0x000fe400078e00ff */
[----:B------:R-:W-:Y:S01]  /*14e0*/  IMAD.U32 R10, R15, 0x10000, RZ ;  /* 0x000100000f0a7824 */ /* 0x000fe200078e00ff */
[----:B------:R-:W-:-:S03]  /*14f0*/  SHF.L.U32 R12, R11, 0x10, RZ ;  /* 0x000000100b0c7819 */ /* 0x000fc600000006ff */
[----:B------:R-:W-:Y:S01]  /*1500*/  FFMA.FTZ R10, R9, R10, R14 ;  /* 0x0000000a090a7223 */ /* 0x000fe2000001000e */
[----:B----4-:R-:W-:-:S04]  /*1510*/  IMAD.U32 R9, R32, 0x10000, RZ ;  /* 0x0001000020097824 */ /* 0x010fc800078e00ff */
[----:B------:R-:W-:Y:S02]  /*1520*/  FFMA.FTZ R9, R12, R9, R13 ;  /* 0x000000090c097223 */ /* 0x000fe4000001000d */
[----:B------:R-:W0:Y:S01]  /*1530*/  LDS.128 R12, [R26+UR12+0x30] ;  /* 0x0000300c1a0c7984 */ /* 0x000e220008000c00 */
[----:B------:R-:W-:Y:S02]  /*1540*/  PRMT R11, R11, 0x7632, R11 ;  /* 0x000076320b0b7816 */ /* 0x000fe4000000000b */
[----:B------:R-:W-:-:S03]  /*1550*/  PRMT R35, R32, 0x7632, R35 ;  /* 0x0000763220237816 */ /* 0x000fc60000000023 */
[----:B------:R-:W-:Y:S01]  /*1560*/  IMAD.U32 R32, R11, 0x10000, RZ ;  /* 0x000100000b207824 */ /* 0x000fe200078e00ff */
[----:B------:R-:W-:-:S05]  /*1570*/  SHF.L.U32 R35, R35, 0x10, RZ ;  /* 0x0000001023237819 */ /* 0x000fca00000006ff */
[----:B------:R-:W-:Y:S02]  /*1580*/  FFMA.FTZ R33, R32, R35, R33 ;  /* 0x0000002320217223 */ /* 0x000fe40000010021 */
[----:B------:R-:W2:Y:S01]  /*1590*/  LDG.E.CONSTANT R35, desc[UR8][R30.64+0x604] ;  /* 0x000604081e237981 */ /* 0x000ea2000c1e9900 */
[----:B------:R-:W-:Y:S02]  /*15a0*/  IMAD.U32 R32, R8, 0x10000, RZ ;  /* 0x0001000008207824 */ /* 0x000fe400078e00ff */
[----:B0-----:R-:W-:-:S04]  /*15b0*/  IMAD.U32 R11, R12, 0x10000, RZ ;  /* 0x000100000c0b7824 */ /* 0x001fc800078e00ff */
[----:B------:R-:W-:Y:S02]  /*15c0*/  FFMA.FTZ R34, R11, R32, R34 ;  /* 0x000000200b227223 */ /* 0x000fe40000010022 */
[----:B------:R-:W3:Y:S04]  /*15d0*/  LDG.E.CONSTANT R11, desc[UR8][R30.64+0x700] ;  /* 0x000700081e0b7981 */ /* 0x000ee8000c1e9900 */
[----:B------:R-:W4:Y:S01]  /*15e0*/  LDG.E.CONSTANT R32, desc[UR8][R30.64+0x704] ;  /* 0x000704081e207981 */ /* 0x000f22000c1e9900 */
[----:B------:R-:W-:-:S04]  /*15f0*/  PRMT R12, R12, 0x7632, R12 ;  /* 0x000076320c0c7816 */ /* 0x000fc8000000000c */
[----:B------:R-:W-:Y:S02]  /*1600*/  SHF.L.U32 R37, R12, 0x10, RZ ;  /* 0x000000100c257819 */ /* 0x000fe400000006ff */
[----:B------:R-:W4:Y:S01]  /*1610*/  LDG.E.CONSTANT R12, desc[UR8][R30.64+0x800] ;  /* 0x000800081e0c7981 */ /* 0x000f22000c1e9900 */
[----:B------:R-:W-:-:S05]  /*1620*/  PRMT R8, R8, 0x7632, R8 ;  /* 0x0000763208087816 */ /* 0x000fca0000000008 */
[----:B------:R-:W-:-:S04]  /*1630*/  IMAD.U32 R8, R8, 0x10000, RZ ;  /* 0x0001000008087824 */ /* 0x000fc800078e00ff */
[----:B------:R-:W-:Y:S01]  /*1640*/  FFMA.FTZ R10, R37, R8, R10 ;  /* 0x00000008250a7223 */ /* 0x000fe2000001000a */
[C---:B------:R-:W-:Y:S01]  /*1650*/  IMAD.U32 R8, R13.reuse, 0x10000, RZ ;  /* 0x000100000d087824 */ /* 0x040fe200078e00ff */
[----:B------:R-:W-:Y:S02]  /*1660*/  PRMT R13, R13, 0x7632, R13 ;  /* 0x000076320d0d7816 */ /* 0x000fe4000000000d */
[C---:B--2---:R-:W-:Y:S02]  /*1670*/  SHF.L.U32 R36, R35.reuse, 0x10, RZ ;  /* 0x0000001023247819 */ /* 0x044fe400000006ff */
[----:B------:R-:W-:-:S03]  /*1680*/  PRMT R35, R35, 0x7632, R35 ;  /* 0x0000763223237816 */ /* 0x000fc60000000023 */
[----:B------:R-:W-:Y:S01]  /*1690*/  FFMA.FTZ R9, R8, R36, R9 ;  /* 0x0000002408097223 */ /* 0x000fe20000010009 */
[----:B------:R-:W-:Y:S02]  /*16a0*/  IMAD.U32 R8, R13, 0x10000, RZ ;  /* 0x000100000d087824 */ /* 0x000fe400078e00ff */
[----:B------:R-:W-:Y:S01]  /*16b0*/  IMAD.U32 R35, R35, 0x10000, RZ ;  /* 0x0001000023237824 */ /* 0x000fe200078e00ff */
[----:B------:R-:W-:-:S03]  /*16c0*/  SHF.L.U32 R13, R14, 0x10, RZ ;  /* 0x000000100e0d7819 */ /* 0x000fc600000006ff */
[----:B------:R-:W-:Y:S01]  /*16d0*/  FFMA.FTZ R33, R8, R35, R33 ;  /* 0x0000002308217223 */ /* 0x000fe20000010021 */
[----:B------:R-:W-:Y:S01]  /*16e0*/  PRMT R14, R14, 0x7632, R14 ;  /* 0x000076320e0e7816 */ /* 0x000fe2000000000e */
[----:B---3--:R-:W-:-:S04]  /*16f0*/  IMAD.U32 R8, R11, 0x10000, RZ ;  /* 0x000100000b087824 */ /* 0x008fc800078e00ff */
[----:B------:R-:W-:Y:S01]  /*1700*/  FFMA.FTZ R34, R13, R8, R34 ;  /* 0x000000080d227223 */ /* 0x000fe20000010022 */
[----:B------:R-:W-:Y:S01]  /*1710*/  PRMT R8, R11, 0x7632, R8 ;  /* 0x000076320b087816 */ /* 0x000fe20000000008 */
[----:B------:R-:W-:-:S03]  /*1720*/  IMAD.U32 R11, R14, 0x10000, RZ ;  /* 0x000100000e0b7824 */ /* 0x000fc600078e00ff */
[----:B------:R-:W-:Y:S01]  /*1730*/  SHF.L.U32 R8, R8, 0x10, RZ ;  /* 0x0000001008087819 */ /* 0x000fe200000006ff */
[----:B----4-:R-:W-:-:S04]  /*1740*/  IMAD.U32 R13, R32, 0x10000, RZ ;  /* 0x00010000200d7824 */ /* 0x010fc800078e00ff */
[----:B------:R-:W-:Y:S01]  /*1750*/  FFMA.FTZ R14, R11, R8, R10 ;  /* 0x000000080b0e7223 */ /* 0x000fe2000001000a */
[----:B------:R-:W-:-:S04]  /*1760*/  IMAD.U32 R8, R15, 0x10000, RZ ;  /* 0x000100000f087824 */ /* 0x000fc800078e00ff */
        /* <DEDUP_REMOVED lines=8> */
[----:B------:R-:W-:Y:S01]  /*17f0*/  SHF.L.U32 R32, R12, 0x10, RZ ;  /* 0x000000100c207819 */ /* 0x000fe200000006ff */
[----:B0-----:R-:W-:-:S04]  /*1800*/  IMAD.U32 R15, R8, 0x10000, RZ ;  /* 0x00010000080f7824 */ /* 0x001fc800078e00ff */
[----:B------:R-:W-:Y:S02]  /*1810*/  FFMA.FTZ R34, R15, R32, R34 ;  /* 0x000000200f227223 */ /* 0x000fe40000010022 */
[----:B------:R-:W3:Y:S04]  /*1820*/  LDG.E.CONSTANT R15, desc[UR8][R30.64+0x900] ;  /* 0x000900081e0f7981 */ /* 0x000ee8000c1e9900 */
[----:B------:R-:W4:Y:S01]  /*1830*/  LDG.E.CONSTANT R32, desc[UR8][R30.64+0x904] ;  /* 0x000904081e207981 */ /* 0x000f22000c1e9900 */
[----:B------:R-:W-:-:S05]  /*1840*/  PRMT R8, R8, 0x7632, R8 ;  /* 0x0000763208087816 */ /* 0x000fca0000000008 */
[----:B------:R-:W-:Y:S02]  /*1850*/  IMAD.U32 R37, R8, 0x10000, RZ ;  /* 0x0001000008257824 */ /* 0x000fe400078e00ff */
[----:B------:R-:W4:Y:S01]  /*1860*/  LDG.E.CONSTANT R8, desc[UR8][R30.64+0xa00] ;  /* 0x000a00081e087981 */ /* 0x000f22000c1e9900 */
[----:B------:R-:W-:-:S05]  /*1870*/  PRMT R12, R12, 0x7632, R12 ;  /* 0x000076320c0c7816 */ /* 0x000fca000000000c */
[----:B------:R-:W-:-:S04]  /*1880*/  IMAD.U32 R12, R12, 0x10000, RZ ;  /* 0x000100000c0c7824 */ /* 0x000fc800078e00ff */
[----:B------:R-:W-:Y:S01]  /*1890*/  FFMA.FTZ R14, R37, R12, R14 ;  /* 0x0000000c250e7223 */ /* 0x000fe2000001000e */
[C---:B------:R-:W-:Y:S02]  /*18a0*/  SHF.L.U32 R12, R9.reuse, 0x10, RZ ;  /* 0x00000010090c7819 */ /* 0x040fe400000006ff */
        /* <DEDUP_REMOVED lines=8> */
[----:B------:R-:W-:Y:S01]  /*1930*/  PRMT R10, R10, 0x7632, R10 ;  /* 0x000076320a0a7816 */ /* 0x000fe2000000000a */
[C---:B---3--:R-:W-:Y:S01]  /*1940*/  IMAD.U32 R12, R15.reuse, 0x10000, RZ ;  /* 0x000100000f0c7824 */ /* 0x048fe200078e00ff */
[----:B------:R-:W-:-:S03]  /*1950*/  PRMT R15, R15, 0x7632, R15 ;  /* 0x000076320f0f7816 */ /* 0x000fc6000000000f */
[----:B------:R-:W-:Y:S01]  /*1960*/  FFMA.FTZ R34, R9, R12, R34 ;  /* 0x0000000c09227223 */ /* 0x000fe20000010022 */
[----:B------:R-:W-:Y:S01]  /*1970*/  SHF.L.U32 R9, R10, 0x10, RZ ;  /* 0x000000100a097819 */ /* 0x000fe200000006ff */
[----:B------:R-:W-:Y:S02]  /*1980*/  IMAD.U32 R10, R15, 0x10000, RZ ;  /* 0x000100000f0a7824 */ /* 0x000fe400078e00ff */
[----:B------:R-:W-:Y:S02]  /*1990*/  IMAD.U32 R12, R11, 0x10000, RZ ;  /* 0x000100000b0c7824 */ /* 0x000fe400078e00ff */
[----:B------:R-:W-:Y:S01]  /*19a0*/  FFMA.FTZ R10, R9, R10, R14 ;  /* 0x0000000a090a7223 */ /* 0x000fe2000001000e */
[----:B----4-:R-:W-:-:S05]  /*19b0*/  SHF.L.U32 R9, R32, 0x10, RZ ;  /* 0x0000001020097819 */ /* 0x010fca00000006ff */
        /* <DEDUP_REMOVED lines=29> */
[----:B---3--:R-:W-:-:S05]  /*1b90*/  SHF.L.U32 R8, R11, 0x10, RZ ;  /* 0x000000100b087819 */ /* 0x008fca00000006ff */
[----:B------:R-:W-:Y:S01]  /*1ba0*/  FFMA.FTZ R34, R13, R8, R34 ;  /* 0x000000080d227223 */ /* 0x000fe20000010022 */
[----:B------:R-:W-:Y:S01]  /*1bb0*/  PRMT R8, R11, 0x7632, R8 ;  /* 0x000076320b087816 */ /* 0x000fe20000000008 */
[----:B------:R-:W-:-:S04]  /*1bc0*/  IMAD.U32 R11, R14, 0x10000, RZ ;  /* 0x000100000e0b7824 */ /* 0x000fc800078e00ff */
[----:B------:R-:W-:Y:S02]  /*1bd0*/  IMAD.U32 R8, R8, 0x10000, RZ ;  /* 0x0001000008087824 */ /* 0x000fe400078e00ff */
[----:B----4-:R-:W-:Y:S02]  /*1be0*/  IMAD.U32 R13, R32, 0x10000, RZ ;  /* 0x00010000200d7824 */ /* 0x010fe400078e00ff */
[----:B------:R-:W-:Y:S01]  /*1bf0*/  FFMA.FTZ R14, R11, R8, R10 ;  /* 0x000000080b0e7223 */ /* 0x000fe2000001000a */
[----:B------:R-:W-:-:S05]  /*1c00*/  SHF.L.U32 R8, R15, 0x10, RZ ;  /* 0x000000100f087819 */ /* 0x000fca00000006ff */
        /* <DEDUP_REMOVED lines=26> */
[C---:B------:R-:W-:Y:S02]  /*1db0*/  SHF.L.U32 R9, R10.reuse, 0x10, RZ ;  /* 0x000000100a097819 */ /* 0x040fe400000006ff */
[----:B------:R-:W-:Y:S01]  /*1dc0*/  PRMT R10, R10, 0x7632, R10 ;  /* 0x000076320a0a7816 */ /* 0x000fe2000000000a */
[----:B------:R-:W-:Y:S01]  /*1dd0*/  FFMA.FTZ R33, R12, R35, R33 ;  /* 0x000000230c217223 */ /* 0x000fe20000010021 */
[C---:B---3--:R-:W-:Y:S01]  /*1de0*/  IMAD.U32 R12, R15.reuse, 0x10000, RZ ;  /* 0x000100000f0c7824 */ /* 0x048fe200078e00ff */
[----:B------:R-:W-:-:S03]  /*1df0*/  PRMT R15, R15, 0x7632, R15 ;  /* 0x000076320f0f7816 */ /* 0x000fc6000000000f */
[----:B------:R-:W-:Y:S01]  /*1e00*/  FFMA.FTZ R34, R9, R12, R34 ;  /* 0x0000000c09227223 */ /* 0x000fe20000010022 */
[----:B------:R-:W-:Y:S01]  /*1e10*/  IMAD.U32 R9, R10, 0x10000, RZ ;  /* 0x000100000a097824 */ /* 0x000fe200078e00ff */
[----:B------:R-:W-:Y:S01]  /*1e20*/  SHF.L.U32 R15, R15, 0x10, RZ ;  /* 0x000000100f0f7819 */ /* 0x000fe200000006ff */
[----:B----4-:R-:W-:Y:S02]  /*1e30*/  IMAD.U32 R12, R32, 0x10000, RZ ;  /* 0x00010000200c7824 */ /* 0x010fe400078e00ff */
[----:B------:R-:W-:Y:S02]  /*1e40*/  IMAD.U32 R10, R11, 0x10000, RZ ;  /* 0x000100000b0a7824 */ /* 0x000fe400078e00ff */
[----:B------:R-:W-:Y:S02]  /*1e50*/  FFMA.FTZ R9, R9, R15, R14 ;  /* 0x0000000f09097223 */ /* 0x000fe4000001000e */
[----:B------:R-:W-:Y:S02]  /*1e60*/  FFMA.FTZ R10, R10, R12, R13 ;  /* 0x0000000c0a0a7223 */ /* 0x000fe4000001000d */
[----:B------:R-:W0:Y:S01]  /*1e70*/  LDS.128 R12, [R26+UR12+0x70] ;  /* 0x0000700c1a0c7984 */ /* 0x000e220008000c00 */
[----:B------:R-:W-:-:S02]  /*1e80*/  PRMT R11, R11, 0x7632, R11 ;  /* 0x000076320b0b7816 */ /* 0x000fc4000000000b */
[----:B------:R-:W-:Y:S02]  /*1e90*/  PRMT R35, R32, 0x7632, R35 ;  /* 0x0000763220237816 */ /* 0x000fe40000000023 */
[----:B------:R-:W-:-:S03]  /*1ea0*/  SHF.L.U32 R32, R11, 0x10, RZ ;  /* 0x000000100b207819 */ /* 0x000fc600000006ff */
[----:B------:R-:W-:-:S04]  /*1eb0*/  IMAD.U32 R35, R35, 0x10000, RZ ;  /* 0x0001000023237824 */ /* 0x000fc800078e00ff */
[----:B------:R-:W-:Y:S01]  /*1ec0*/  FFMA.FTZ R33, R32, R35, R33 ;  /* 0x0000002320217223 */ /* 0x000fe20000010021 */
[----:B------:R-:W-:Y:S01]  /*1ed0*/  SHF.L.U32 R32, R8, 0x10, RZ ;  /* 0x0000001008207819 */ /* 0x000fe200000006ff */
[----:B------:R-:W2:Y:S01]  /*1ee0*/  LDG.E.CONSTANT R35, desc[UR8][R30.64+0xf04] ;  /* 0x000f04081e237981 */ /* 0x000ea2000c1e9900 */
[----:B0-----:R-:W-:-:S04]  /*1ef0*/  IMAD.U32 R11, R12, 0x10000, RZ ;  /* 0x000100000c0b7824 */ /* 0x001fc800078e00ff */
[----:B------:R-:W-:Y:S02]  /*1f00*/  FFMA.FTZ R34, R11, R32, R34 ;  /* 0x000000200b227223 */ /* 0x000fe40000010022 */
[----:B------:R-:W3:Y:S04]  /*1f10*/  LDG.E.CONSTANT R11, desc[UR8][R30.64+0xe04] ;  /* 0x000e04081e0b7981 */ /* 0x000ee8000c1e9900 */
[----:B------:R-:W4:Y:S01]  /*1f20*/  LDG.E.CONSTANT R32, desc[UR8][R30.64+0xf00] ;  /* 0x000f00081e207981 */ /* 0x000f22000c1e9900 */
[----:B------:R-:W-:Y:S02]  /*1f30*/  PRMT R12, R12, 0x7632, R12 ;  /* 0x000076320c0c7816 */ /* 0x000fe4000000000c */
[----:B------:R-:W-:-:S03]  /*1f40*/  PRMT R8, R8, 0x7632, R8 ;  /* 0x0000763208087816 */ /* 0x000fc60000000008 */
[----:B------:R-:W-:Y:S02]  /*1f50*/  IMAD.U32 R12, R12, 0x10000, RZ ;  /* 0x000100000c0c7824 */ /* 0x000fe400078e00ff */
[----:B------:R-:W-:Y:S01]  /*1f60*/  IMAD.U32 R8, R8, 0x10000, RZ ;  /* 0x0001000008087824 */ /* 0x000fe200078e00ff */
[----:B------:R-:W-:-:S03]  /*1f70*/  SHF.L.U32 R37, R13, 0x10, RZ ;  /* 0x000000100d257819 */ /* 0x000fc600000006ff */
[----:B------:R-:W-:Y:S01]  /*1f80*/  FFMA.FTZ R9, R12, R8, R9 ;  /* 0x000000080c097223 */ /* 0x000fe20000010009 */
[----:B------:R-:W-:Y:S02]  /*1f90*/  PRMT R13, R13, 0x7632, R13 ;  /* 0x000076320d0d7816 */ /* 0x000fe4000000000d */
[C---:B------:R-:W-:Y:S01]  /*1fa0*/  PRMT R12, R15.reuse, 0x7632, R12 ;  /* 0x000076320f0c7816 */ /* 0x040fe2000000000c */
[----:B------:R-:W-:Y:S01]  /*1fb0*/  IMAD.U32 R15, R15, 0x10000, RZ ;  /* 0x000100000f0f7824 */ /* 0x000fe200078e00ff */
[----:B------:R-:W-:Y:S01]  /*1fc0*/  UMOV UR4, 0xffffffff ;  /* 0xffffffff00047882 */ /* 0x000fe20000000000 */
[----:B-----5:R-:W-:Y:S01]  /*1fd0*/  FSETP.NEU.FTZ.AND P1, PT, R27, RZ, PT ;  /* 0x000000ff1b00720b */ /* 0x020fe20003f3d000 */
[----:B---3--:R-:W-:-:S04]  /*1fe0*/  IMAD.U32 R8, R11, 0x10000, RZ ;  /* 0x000100000b087824 */ /* 0x008fc800078e00ff */
[----:B------:R-:W-:Y:S01]  /*1ff0*/  FFMA.FTZ R10, R37, R8, R10 ;  /* 0x00000008250a7223 */ /* 0x000fe2000001000a */
[----:B------:R-:W-:Y:S01]  /*2000*/  IMAD.U32 R37, R14, 0x10000, RZ ;  /* 0x000100000e257824 */ /* 0x000fe200078e00ff */
[----:B----4-:R-:W-:Y:S02]  /*2010*/  SHF.L.U32 R8, R32, 0x10, RZ ;  /* 0x0000001020087819 */ /* 0x010fe400000006ff */
[----:B------:R-:W-:Y:S02]  /*2020*/  PRMT R14, R14, 0x7632, R14 ;  /* 0x000076320e0e7816 */ /* 0x000fe4000000000e */
[----:B------:R-:W-:-:S03]  /*2030*/  PRMT R32, R32, 0x7632, R32 ;  /* 0x0000763220207816 */ /* 0x000fc60000000020 */
[----:B------:R-:W-:Y:S02]  /*2040*/  IMAD.U32 R14, R14, 0x10000, RZ ;  /* 0x000100000e0e7824 */ /* 0x000fe400078e00ff */
[----:B------:R-:W-:Y:S01]  /*2050*/  IMAD.U32 R32, R32, 0x10000, RZ ;  /* 0x0001000020207824 */ /* 0x000fe200078e00ff */
[----:B------:R-:W-:Y:S01]  /*2060*/  PRMT R11, R11, 0x7632, R11 ;  /* 0x000076320b0b7816 */ /* 0x000fe2000000000b */
[----:B------:R-:W-:Y:S02]  /*2070*/  FFMA.FTZ R34, R37, R8, R34 ;  /* 0x0000000825227223 */ /* 0x000fe40000010022 */
[----:B------:R-:W-:Y:S01]  /*2080*/  FFMA.FTZ R9, R14, R32, R9 ;  /* 0x000000200e097223 */ /* 0x000fe20000010009 */
[----:B--2---:R-:W-:Y:S01]  /*2090*/  PRMT R14, R35, 0x7632, R14 ;  /* 0x00007632230e7816 */ /* 0x004fe2000000000e */
[----:B------:R-:W-:Y:S01]  /*20a0*/  IMAD.U32 R11, R11, 0x10000, RZ ;  /* 0x000100000b0b7824 */ /* 0x000fe200078e00ff */
[----:B------:R-:W-:Y:S02]  /*20b0*/  SHF.L.U32 R8, R13, 0x10, RZ ;  /* 0x000000100d087819 */ /* 0x000fe400000006ff */
        /* <DEDUP_REMOVED lines=11> */
.L_x_18563:
[----:B------:R-:W-:Y:S01]  /*2170*/  IADD3 R10, PT, PT, R21, 0x1, RZ ;  /* 0x00000001150a7810 */ /* 0x000fe20007ffe0ff */
[----:B-1----:R-:W-:Y:S01]  /*2180*/  FADD.FTZ R9, R8, R9 ;  /* 0x0000000908097221 */ /* 0x002fe20000010000 */
[----:B0-----:R-:W-:Y:S02]  /*2190*/  @!P0 VIADD R8, R20, 0xffffffff ;  /* 0xffffffff14088836 */ /* 0x001fe40000000000 */
[----:B------:R-:W-:-:S05]  /*21a0*/  I2FP.F32.S32 R10, R10 ;  /* 0x0000000a000a7245 */ /* 0x000fca0000201400 */
[----:B------:R-:W-:-:S05]  /*21b0*/  FMUL.FTZ R10, R10, R27 ;  /* 0x0000001b0a0a7220 */ /* 0x000fca0000410000 */
[----:B------:R-:W-:Y:S02]  /*21c0*/  FSEL R10, R10, RZ, P1 ;  /* 0x000000ff0a0a7208 */ /* 0x000fe40000800000 */
[----:B------:R-:W-:-:S03]  /*21d0*/  @!P0 ISETP.GE.AND P1, PT, R8, UR10, PT ;  /* 0x0000000a08008c0c */ /* 0x000fc6000bf26270 */
[----:B------:R-:W-:-:S05]  /*21e0*/  FFMA.FTZ R10, R9, UR19, R10 ;  /* 0x00000013090a7c23 */ /* 0x000fca000801000a */
[----:B------:R-:W-:-:S05]  /*21f0*/  @!P0 FSEL R9, R10, RZ, !P1 ;  /* 0x000000ff0a098208 */ /* 0x000fca0004800000 */
[----:B------:R1:W-:Y:S01]  /*2200*/  @!P0 STS [R22], R9 ;  /* 0x0000000916008388 */ /* 0x0003e20000000800 */
[----:B------:R-:W-:-:S13]  /*2210*/  ISETP.GE.OR P0, PT, R8, UR10, P0 ;  /* 0x0000000a08007c0c */ /* 0x000fda0008706670 */
[----:B-1----:R-:W-:-:S07]  /*2220*/  @!P0 FMNMX.FTZ R23, R23, R10, !PT ;  /* 0x0000000a17178209 */ /* 0x002fce0007810000 */
.L_x_18508:
[----:B------:R-:W-:Y:S05]  /*2230*/  BSYNC B1 ;  /* 0x0000000000017941 */ /* 0x000fea0003800000 */
.L_x_18506:
[----:B------:R-:W-:Y:S01]  /*2240*/  VIADD R18, R18, 0x4 ;  /* 0x0000000412127836 */ /* 0x000fe20000000000 */
[----:B------:R-:W-:Y:S01]  /*2250*/  IADD3 R6, P1, PT, R6, 0x10, RZ ;  /* 0x0000001006067810 */ /* 0x000fe20007f3e0ff */
[----:B------:R-:W-:Y:S01]  /*2260*/  VIADD R21, R21, 0x40 ;  /* 0x0000004015157836 */ /* 0x000fe20000000000 */
[----:B0-----:R-:W-:Y:S01]  /*2270*/  IADD3 R22, PT, PT, R22, 0x100, RZ ;  /* 0x0000010016167810 */ /* 0x001fe20007ffe0ff */
[----:B------:R-:W-:Y:S01]  /*2280*/  VIADD R20, R20, 0x40 ;  /* 0x0000004014147836 */ /* 0x000fe20000000000 */
[----:B------:R-:W-:Y:S01]  /*2290*/  ISETP.GE.AND P0, PT, R18, UR7, PT ;  /* 0x0000000712007c0c */ /* 0x000fe2000bf06270 */
[----:B------:R-:W-:Y:S01]  /*22a0*/  IMAD.X R7, RZ, RZ, R7, P1 ;  /* 0x000000ffff077224 */ /* 0x000fe200008e0607 */
[----:B------:R-:W-:-:S11]  /*22b0*/  IADD3 R19, PT, PT, R19, 0x40, RZ ;  /* 0x0000004013137810 */ /* 0x000fd60007ffe0ff */
[----:B------:R-:W-:Y:S05]  /*22c0*/  @!P0 BRA `(.L_x_18510) ;  /* 0xffffffe800048947 */ /* 0x000fea000383ffff */
.L_x_18505:
[----:B------:R-:W-:Y:S05]  /*22d0*/  BSYNC B0 ;  /* 0x0000000000007941 */ /* 0x000fea0003800000 */
.L_x_18504:
[----:B------:R-:W-:Y:S01]  /*22e0*/  UMOV UR4, 0xffffffff ;  /* 0xffffffff00047882 */ /* 0x000fe20000000000 */
[----:B------:R-:W-:Y:S02]  /*22f0*/  LOP3.LUT R14, R16, 0x1f, RZ, 0xc0, !PT ;  /* 0x0000001f100e7812 */ /* 0x000fe400078ec0ff */
[----:B------:R-:W-:Y:S01]  /*2300*/  SHF.R.U32.HI R10, RZ, 0x5, R16 ;  /* 0x00000005ff0a7819 */ /* 0x000fe20000011610 */
        /* <DEDUP_REMOVED lines=8> */
.L_x_18569:
[----:B------:R-:W2:Y:S01]  /*2390*/  S2R R5, SR_CgaCtaId ;  /* 0x0000000000057919 */ /* 0x000ea20000008800 */
[----:B------:R-:W-:Y:S01]  /*23a0*/  MOV R8, 0x400 ;  /* 0x0000040000087802 */ /* 0x000fe20000000f00 */
[----:B------:R-:W-:Y:S05]  /*23b0*/  WARPSYNC.ALL ;  /* 0x0000000000007948 */ /* 0x000fea0003800000 */
[----:B------:R-:W-:Y:S01]  /*23c0*/  VIADD R6, R8, 0x100 ;  /* 0x0000010008067836 */ /* 0x000fe20000000000 */
[----:B------:R-:W-:Y:S02]  /*23d0*/  ISETP.NE.AND P3, PT, R14, RZ, PT ;  /* 0x000000ff0e00720c */ /* 0x000fe40003f65270 */
[----:B01----:R-:W-:-:S02]  /*23e0*/  FMNMX.FTZ R7, R7, R12, !PT ;  /* 0x0000000c07077209 */ /* 0x003fc40007810000 */
[----:B--2---:R-:W-:-:S04]  /*23f0*/  LEA R9, R5, R6, 0x18 ;  /* 0x0000000605097211 */ /* 0x004fc800078ec0ff */
[----:B------:R-:W-:-:S05]  /*2400*/  LEA R6, R10, R9, 0x2 ;  /* 0x000000090a067211 */ /* 0x000fca00078e10ff */
[----:B------:R0:W-:Y:S01]  /*2410*/  @!P3 STS [R6], R7 ;  /* 0x000000070600b388 */ /* 0x0001e20000000800 */
[----:B------:R-:W-:Y:S01]  /*2420*/  BAR.SYNC.DEFER_BLOCKING 0x0 ;  /* 0x0000000000007b1d */ /* 0x000fe20000010000 */
[C---:B------:R-:W-:Y:S01]  /*2430*/  ISETP.GT.U32.AND P2, PT, R14.reuse, 0x3, PT ;  /* 0x000000030e00780c */ /* 0x040fe20003f44070 */
[----:B------:R-:W-:Y:S01]  /*2440*/  IMAD.MOV.U32 R11, RZ, RZ, -0x800001 ;  /* 0xff7fffffff0b7424 */ /* 0x000fe200078e00ff */
[----:B------:R-:W-:Y:S01]  /*2450*/  UIADD3 UR4, UPT, UPT, UR10, 0xf, URZ ;  /* 0x0000000f0a047890 */ /* 0x000fe2000fffe0ff */
[----:B0-----:R-:W-:Y:S02]  /*2460*/  IMAD R7, R14, 0x4, R9 ;  /* 0x000000040e077824 */ /* 0x001fe400078e0209 */
[----:B------:R-:W-:Y:S01]  /*2470*/  HFMA2 R13, -RZ, RZ, 0, 0 ;  /* 0x00000000ff0d7431 */ /* 0x000fe200000001ff */
[----:B------:R-:W-:Y:S01]  /*2480*/  BSSY.RECONVERGENT B0, `(.L_x_18512) ;  /* 0x00000ef000007945 */ /* 0x000fe20003800200 */
[----:B------:R-:W-:-:S04]  /*2490*/  USHF.R.S32.HI UR6, URZ, 0x1f, UR4 ;  /* 0x0000001fff067899 */ /* 0x000fc80008011404 */
[----:B------:R-:W-:-:S04]  /*24a0*/  ULEA.HI UR4, UR6, UR4, URZ, 0x4 ;  /* 0x0000000406047291 */ /* 0x000fc8000f8f20ff */
[----:B------:R-:W-:-:S04]  /*24b0*/  ULOP3.LUT UR4, UR4, 0xfffffff0, URZ, 0xc0, !UPT ;  /* 0xfffffff004047892 */ /* 0x000fc8000f8ec0ff */
[----:B------:R-:W-:-:S04]  /*24c0*/  UISETP.LT.AND UP0, UPT, UR10, UR4, UPT ;  /* 0x000000040a00728c */ /* 0x000fc8000bf01270 */
[----:B------:R-:W-:Y:S01]  /*24d0*/  USEL UR4, UR10, UR4, UP0 ;  /* 0x000000040a047287 */ /* 0x000fe20008000000 */
[----:B------:R-:W0:Y:S05]  /*24e0*/  @!P2 LDS R11, [R7] ;  /* 0x00000000070ba984 */ /* 0x000e2a0000000800 */
[----:B------:R-:W-:Y:S01]  /*24f0*/  ISETP.GE.AND P1, PT, R16, UR4, PT ;  /* 0x0000000410007c0c */ /* 0x000fe2000bf26270 */
        /* <DEDUP_REMOVED lines=10> */
[----:B------:R-:W-:-:S05]  /*25a0*/  VIADD R11, R11, UR4 ;  /* 0x000000040b0b7c36 */ /* 0x000fca0008000000 */
        /* <DEDUP_REMOVED lines=12> */
.L_x_18516:
        /* <DEDUP_REMOVED lines=11> */
.L_x_18515:
[----:B------:R-:W-:Y:S05]  /*2720*/  BSYNC.RECONVERGENT B1 ;  /* 0x0000000000017941 */ /* 0x000fea0003800200 */
.L_x_18514:
        /* <DEDUP_REMOVED lines=13> */
.L_x_18519:
[----:B------:R-:W0:Y:S01]  /*2800*/  LDS R20, [R12+-0x200] ;  /* 0xfffe00000c147984 */ /* 0x000e220000000800 */
[----:B------:R-:W-:-:S03]  /*2810*/  VIADD R14, R14, 0x800 ;  /* 0x000008000e0e7836 */ /* 0x000fc60000000000 */
[----:B------:R-:W1:Y:S02]  /*2820*/  LDS R18, [R12+-0x400] ;  /* 0xfffc00000c127984 */ /* 0x000e640000000800 */
[----:B------:R-:W-:Y:S02]  /*2830*/  ISETP.GE.AND P4, PT, R14, R11, PT ;  /* 0x0000000b0e00720c */ /* 0x000fe40003f86270 */
[----:B------:R-:W2:Y:S04]  /*2840*/  LDS R30, [R12] ;  /* 0x000000000c1e7984 */ /* 0x000ea80000000800 */
[----:B------:R-:W3:Y:S04]  /*2850*/  LDS R15, [R12+0x200] ;  /* 0x000200000c0f7984 */ /* 0x000ee80000000800 */
[----:B------:R-:W4:Y:S04]  /*2860*/  LDS R21, [R12+0x400] ;  /* 0x000400000c157984 */ /* 0x000f280000000800 */
[----:B------:R-:W-:Y:S04]  /*2870*/  LDS R19, [R12+0x600] ;  /* 0x000600000c137984 */ /* 0x000fe80000000800 */
[----:B------:R-:W4:Y:S04]  /*2880*/  LDS R36, [R12+0x800] ;  /* 0x000800000c247984 */ /* 0x000f280000000800 */
[----:B------:R-:W4:Y:S04]  /*2890*/  LDS R32, [R12+0xc00] ;  /* 0x000c00000c207984 */ /* 0x000f280000000800 */
[----:B------:R-:W-:Y:S04]  /*28a0*/  LDS R23, [R12+0xa00] ;  /* 0x000a00000c177984 */ /* 0x000fe80000000800 */
[----:B------:R-:W4:Y:S01]  /*28b0*/  LDS R34, [R12+0xe00] ;  /* 0x000e00000c227984 */ /* 0x000f220000000800 */
[----:B0-----:R-:W-:-:S03]  /*28c0*/  FADD.FTZ R20, -R9, R20 ;  /* 0x0000001409147221 */ /* 0x001fc60000010100 */
[----:B------:R-:W0:Y:S01]  /*28d0*/  LDS R26, [R12+0x1000] ;  /* 0x001000000c1a7984 */ /* 0x000e220000000800 */
[----:B-----5:R-:W-:Y:S01]  /*28e0*/  FMUL.FTZ R27, R20, 1.4426950216293334961 ;  /* 0x3fb8aa3b141b7820 */ /* 0x020fe20000410000 */
[C---:B-1----:R-:W-:Y:S02]  /*28f0*/  FADD.FTZ R18, -R9.reuse, R18 ;  /* 0x0000001209127221 */ /* 0x042fe40000010100 */
[----:B------:R-:W1:Y:S01]  /*2900*/  LDS R20, [R12+0x1200] ;  /* 0x001200000c147984 */ /* 0x000e620000000800 */
[C---:B--2---:R-:W-:Y:S01]  /*2910*/  FADD.FTZ R29, -R9.reuse, R30 ;  /* 0x0000001e091d7221 */ /* 0x044fe20000010100 */
[----:B------:R-:W-:Y:S02]  /*2920*/  FMUL.FTZ R25, R18, 1.4426950216293334961 ;  /* 0x3fb8aa3b12197820 */ /* 0x000fe40000410000 */
        /* <DEDUP_REMOVED lines=10> */
[----:B------:R-:W-:-:S02]  /*29d0*/  FMUL.FTZ R21, R21, 1.4426950216293334961 ;  /* 0x3fb8aa3b15157820 */ /* 0x000fc40000410000 */
[----:B------:R-:W4:Y:S01]  /*29e0*/  LDS R30, [R12+0x1a00] ;  /* 0x001a00000c1e7984 */ /* 0x000f220000000800 */
[----:B------:R-:W-:-:S03]  /*29f0*/  FADD.FTZ R36, -R9, R36 ;  /* 0x0000002409247221 */ /* 0x000fc60000010100 */
[----:B------:R-:W1:Y:S01]  /*2a00*/  MUFU.EX2 R21, R21 ;  /* 0x0000001500157308 */ /* 0x000e620000000800 */
[----:B------:R1:W-:Y:S01]  /*2a10*/  STS [R12+-0x200], R27 ;  /* 0xfffe001b0c007388 */ /* 0x0003e20000000800 */
[----:B------:R-:W-:Y:S01]  /*2a20*/  FADD.FTZ R32, -R9, R32 ;  /* 0x0000002009207221 */ /* 0x000fe20000010100 */
[----:B0-----:R-:W-:Y:S02]  /*2a30*/  FADD.FTZ R13, R25, R13 ;  /* 0x0000000d190d7221 */ /* 0x001fe40000010000 */
[----:B------:R0:W-:Y:S01]  /*2a40*/  STS [R12+-0x400], R25 ;  /* 0xfffc00190c007388 */ /* 0x0001e20000000800 */
[----:B------:R-:W-:Y:S01]  /*2a50*/  FMUL.FTZ R29, R32, 1.4426950216293334961 ;  /* 0x3fb8aa3b201d7820 */ /* 0x000fe20000410000 */
[----:B------:R-:W-:Y:S02]  /*2a60*/  FADD.FTZ R13, R13, R27 ;  /* 0x0000001b0d0d7221 */ /* 0x000fe40000010000 */
[----:B------:R4:W-:Y:S01]  /*2a70*/  STS [R12], R15 ;  /* 0x0000000f0c007388 */ /* 0x0009e20000000800 */
[C---:B------:R-:W-:Y:S01]  /*2a80*/  FADD.FTZ R34, -R9.reuse, R34 ;  /* 0x0000002209227221 */ /* 0x040fe20000010100 */
[C---:B-1----:R-:W-:Y:S01]  /*2a90*/  FADD.FTZ R27, -R9.reuse, R23 ;  /* 0x00000017091b7221 */ /* 0x042fe20000010100 */
[----:B------:R-:W-:Y:S01]  /*2aa0*/  MUFU.EX2 R29, R29 ;  /* 0x0000001d001d7308 */ /* 0x000fe20000000800 */
[----:B------:R-:W-:Y:S01]  /*2ab0*/  STS [R12+0x400], R21 ;  /* 0x000400150c007388 */ /* 0x000fe20000000800 */
[----:B0-----:R-:W-:Y:S01]  /*2ac0*/  FADD.FTZ R25, -R9, R19 ;  /* 0x0000001309197221 */ /* 0x001fe20000010100 */
[----:B------:R-:W-:Y:S01]  /*2ad0*/  FMUL.FTZ R27, R27, 1.4426950216293334961 ;  /* 0x3fb8aa3b1b1b7820 */ /* 0x000fe20000410000 */
[----:B------:R0:W1:Y:S01]  /*2ae0*/  MUFU.EX2 R19, R31 ;  /* 0x0000001f00137308 */ /* 0x0000620000000800 */
[----:B------:R-:W-:Y:S01]  /*2af0*/  FADD.FTZ R26, -R9, R26 ;  /* 0x0000001a091a7221 */ /* 0x000fe20000010100 */
[----:B------:R-:W-:Y:S01]  /*2b00*/  FMUL.FTZ R33, R25, 1.4426950216293334961 ;  /* 0x3fb8aa3b19217820 */ /* 0x000fe20000410000 */
[----:B------:R-:W-:Y:S01]  /*2b10*/  FMUL.FTZ R25, R36, 1.4426950216293334961 ;  /* 0x3fb8aa3b24197820 */ /* 0x000fe20000410000 */
[----:B------:R-:W-:Y:S01]  /*2b20*/  FADD.FTZ R32, -R9, R20 ;  /* 0x0000001409207221 */ /* 0x000fe20000010100 */
[----:B------:R-:W-:Y:S01]  /*2b30*/  FADD.FTZ R20, R13, R15 ;  /* 0x0000000f0d147221 */ /* 0x000fe20000010000 */
[----:B------:R-:W4:Y:S01]  /*2b40*/  MUFU.EX2 R23, R33 ;  /* 0x0000002100177308 */ /* 0x000f220000000800 */
[----:B------:R-:W-:Y:S01]  /*2b50*/  FMUL.FTZ R26, R26, 1.4426950216293334961 ;  /* 0x3fb8aa3b1a1a7820 */ /* 0x000fe20000410000 */
[C---:B--2---:R-:W-:Y:S01]  /*2b60*/  FADD.FTZ R22, -R9.reuse, R22 ;  /* 0x0000001609167221 */ /* 0x044fe20000010100 */
[----:B0-----:R-:W-:Y:S01]  /*2b70*/  FMUL.FTZ R31, R34, 1.4426950216293334961 ;  /* 0x3fb8aa3b221f7820 */ /* 0x001fe20000410000 */
[----:B------:R-:W0:Y:S01]  /*2b80*/  MUFU.EX2 R25, R25 ;  /* 0x0000001900197308 */ /* 0x000e220000000800 */
[----:B------:R-:W-:Y:S01]  /*2b90*/  FMUL.FTZ R32, R32, 1.4426950216293334961 ;  /* 0x3fb8aa3b20207820 */ /* 0x000fe20000410000 */
[C---:B---3--:R-:W-:Y:S01]  /*2ba0*/  FADD.FTZ R18, -R9.reuse, R18 ;  /* 0x0000001209127221 */ /* 0x048fe20000010100 */
[----:B------:R-:W-:Y:S01]  /*2bb0*/  FMUL.FTZ R22, R22, 1.4426950216293334961 ;  /* 0x3fb8aa3b16167820 */ /* 0x000fe20000410000 */
[----:B-1----:R-:W-:Y:S01]  /*2bc0*/  FADD.FTZ R20, R20, R19 ;  /* 0x0000001314147221 */ /* 0x002fe20000010000 */
[----:B------:R-:W1:Y:S01]  /*2bd0*/  MUFU.EX2 R27, R27 ;  /* 0x0000001b001b7308 */ /* 0x000e620000000800 */
[C---:B----4-:R-:W-:Y:S01]  /*2be0*/  FADD.FTZ R28, -R9.reuse, R28 ;  /* 0x0000001c091c7221 */ /* 0x050fe20000010100 */
[----:B------:R-:W-:Y:S01]  /*2bf0*/  FMUL.FTZ R37, R18, 1.4426950216293334961 ;  /* 0x3fb8aa3b12257820 */ /* 0x000fe20000410000 */
[----:B------:R-:W-:Y:S01]  /*2c00*/  FADD.FTZ R20, R20, R21 ;  /* 0x0000001514147221 */ /* 0x000fe20000010000 */
[----:B------:R-:W2:Y:S01]  /*2c10*/  MUFU.EX2 R31, R31 ;  /* 0x0000001f001f7308 */ /* 0x000ea20000000800 */
[----:B------:R-:W-:Y:S01]  /*2c20*/  FADD.FTZ R30, -R9, R30 ;  /* 0x0000001e091e7221 */ /* 0x000fe20000010100 */
[----:B------:R-:W-:Y:S01]  /*2c30*/  FMUL.FTZ R18, R28, 1.4426950216293334961 ;  /* 0x3fb8aa3b1c127820 */ /* 0x000fe20000410000 */
[----:B------:R-:W-:Y:S01]  /*2c40*/  FADD.FTZ R20, R20, R23 ;  /* 0x0000001714147221 */ /* 0x000fe20000010000 */
[----:B------:R-:W3:Y:S01]  /*2c50*/  MUFU.EX2 R13, R26 ;  /* 0x0000001a000d7308 */ /* 0x000ee20000000800 */
[----:B------:R-:W-:Y:S01]  /*2c60*/  FMUL.FTZ R30, R30, 1.4426950216293334961 ;  /* 0x3fb8aa3b1e1e7820 */ /* 0x000fe20000410000 */
[----:B------:R-:W-:Y:S01]  /*2c70*/  STS [R12+0x200], R19 ;  /* 0x000200130c007388 */ /* 0x000fe20000000800 */
[----:B0-----:R-:W-:Y:S01]  /*2c80*/  FADD.FTZ R20, R20, R25 ;  /* 0x0000001914147221 */ /* 0x001fe20000010000 */
[----:B------:R-:W0:Y:S02]  /*2c90*/  MUFU.EX2 R33, R32 ;  /* 0x0000002000217308 */ /* 0x000e240000000800 */
[----:B------:R-:W-:Y:S01]  /*2ca0*/  STS [R12+0x600], R23 ;  /* 0x000600170c007388 */ /* 0x000fe20000000800 */
[----:B-1----:R-:W-:Y:S01]  /*2cb0*/  FADD.FTZ R20, R20, R27 ;  /* 0x0000001b14147221 */ /* 0x002fe20000010000 */
[----:B------:R-:W1:Y:S02]  /*2cc0*/  MUFU.EX2 R35, R22 ;  /* 0x0000001600237308 */ /* 0x000e640000000800 */
[----:B------:R-:W-:Y:S01]  /*2cd0*/  STS [R12+0x800], R25 ;  /* 0x000800190c007388 */ /* 0x000fe20000000800 */
[----:B------:R-:W-:Y:S01]  /*2ce0*/  FADD.FTZ R20, R20, R29 ;  /* 0x0000001d14147221 */ /* 0x000fe20000010000 */
[----:B------:R-:W4:Y:S02]  /*2cf0*/  MUFU.EX2 R37, R37 ;  /* 0x0000002500257308 */ /* 0x000f240000000800 */
[----:B------:R-:W-:Y:S01]  /*2d00*/  STS [R12+0xa00], R27 ;  /* 0x000a001b0c007388 */ /* 0x000fe20000000800 */
[----:B--2---:R-:W-:Y:S01]  /*2d10*/  FADD.FTZ R20, R20, R31 ;  /* 0x0000001f14147221 */ /* 0x004fe20000010000 */
[----:B------:R-:W2:Y:S02]  /*2d20*/  MUFU.EX2 R18, R18 ;  /* 0x0000001200127308 */ /* 0x000ea40000000800 */
[----:B------:R-:W-:Y:S01]  /*2d30*/  STS [R12+0xc00], R29 ;  /* 0x000c001d0c007388 */ /* 0x000fe20000000800 */
[----:B---3--:R-:W-:Y:S01]  /*2d40*/  FADD.FTZ R20, R20, R13 ;  /* 0x0000000d14147221 */ /* 0x008fe20000010000 */
[----:B------:R-:W3:Y:S02]  /*2d50*/  MUFU.EX2 R30, R30 ;  /* 0x0000001e001e7308 */ /* 0x000ee40000000800 */
[----:B------:R-:W-:Y:S01]  /*2d60*/  STS [R12+0xe00], R31 ;  /* 0x000e001f0c007388 */ /* 0x000fe20000000800 */
[----:B0-----:R-:W-:-:S03]  /*2d70*/  FADD.FTZ R20, R20, R33 ;  /* 0x0000002114147221 */ /* 0x001fc60000010000 */
[----:B------:R3:W-:Y:S01]  /*2d80*/  STS [R12+0x1000], R13 ;  /* 0x0010000d0c007388 */ /* 0x0007e20000000800 */
[----:B-1----:R-:W-:-:S03]  /*2d90*/  FADD.FTZ R20, R20, R35 ;  /* 0x0000002314147221 */ /* 0x002fc60000010000 */
[----:B------:R-:W-:Y:S01]  /*2da0*/  STS [R12+0x1200], R33 ;  /* 0x001200210c007388 */ /* 0x000fe20000000800 */
[----:B----4-:R-:W-:-:S03]  /*2db0*/  FADD.FTZ R15, R20, R37 ;  /* 0x00000025140f7221 */ /* 0x010fc60000010000 */
[----:B------:R-:W-:Y:S01]  /*2dc0*/  STS [R12+0x1400], R35 ;  /* 0x001400230c007388 */ /* 0x000fe20000000800 */
[----:B--2---:R-:W-:-:S03]  /*2dd0*/  FADD.FTZ R15, R15, R18 ;  /* 0x000000120f0f7221 */ /* 0x004fc60000010000 */
[----:B------:R-:W-:Y:S01]  /*2de0*/  STS [R12+0x1600], R37 ;  /* 0x001600250c007388 */ /* 0x000fe20000000800 */
[----:B---3--:R-:W-:-:S03]  /*2df0*/  FADD.FTZ R13, R15, R30 ;  /* 0x0000001e0f0d7221 */ /* 0x008fc60000010000 */
[----:B------:R-:W-:Y:S04]  /*2e00*/  STS [R12+0x1800], R18 ;  /* 0x001800120c007388 */ /* 0x000fe80000000800 */
[----:B------:R0:W-:Y:S02]  /*2e10*/  STS [R12+0x1a00], R30 ;  /* 0x001a001e0c007388 */ /* 0x0001e40000000800 */
[----:B0-----:R-:W-:Y:S01]  /*2e20*/  IADD3 R12, PT, PT, R12, 0x2000, RZ ;  /* 0x000020000c0c7810 */ /* 0x001fe20007ffe0ff */
[----:B------:R-:W-:Y:S06]  /*2e30*/  @!P4 BRA `(.L_x_18519) ;  /* 0xfffffff80070c947 */ /* 0x000fec000383ffff */
.L_x_18518:
[----:B------:R-:W-:Y:S05]  /*2e40*/  BSYNC.RECONVERGENT B1 ;  /* 0x0000000000017941 */ /* 0x000fea0003800200 */
.L_x_18517:
        /* <DEDUP_REMOVED lines=43> */
[----:B-----5:R-:W2:Y:S02]  /*3100*/  MUFU.EX2 R27, R20 ;  /* 0x00000014001b7308 */ /* 0x020ea40000000800 */
        /* <DEDUP_REMOVED lines=11> */
.L_x_18521:
[----:B------:R-:W-:Y:S05]  /*31c0*/  BSYNC.RECONVERGENT B1 ;  /* 0x0000000000017941 */ /* 0x000fea0003800200 */
.L_x_18520:
        /* <DEDUP_REMOVED lines=26> */
.L_x_18513:
[----:B------:R-:W-:Y:S05]  /*3370*/  BSYNC.RECONVERGENT B0 ;  /* 0x0000000000007941 */ /* 0x000fea0003800200 */
.L_x_18512:
        /* <DEDUP_REMOVED lines=23> */
[----:B0-----:R-:W-:Y:S01]  /*34f0*/  FADD.FTZ R6, R9, 9.9999999747524270788e-07 ;  /* 0x358637bd09067421 */ /* 0x001fe20000010000 */
[----:B------:R-:W-:Y:S02]  /*3500*/  IMAD.MOV.U32 R9, RZ, RZ, R16 ;  /* 0x000000ffff097224 */ /* 0x000fe400078e0010 */
[C---:B------:R-:W-:Y:S02]  /*3510*/  LOP3.LUT R11, R7.reuse, 0x180, RZ, 0xc0, !PT ;  /* 0x00000180070b7812 */ /* 0x040fe400078ec0ff */
[----:B------:R-:W-:Y:S01]  /*3520*/  ISETP.GE.U32.AND P1, PT, R7, 0x180, PT ;  /* 0x000001800700780c */ /* 0x000fe20003f26070 */
[----:B------:R-:W0:Y:S01]  /*3530*/  MUFU.RCP R6, R6 ;  /* 0x0000000600067308 */ /* 0x000e220000001000 */
[----:B------:R-:W-:-:S13]  /*3540*/  ISETP.NE.AND P0, PT, R11, 0x180, PT ;  /* 0x000001800b00780c */ /* 0x000fda0003f05270 */
        /* <DEDUP_REMOVED lines=10> */
.L_x_18526:
[----:B------:R-:W0:Y:S01]  /*35f0*/  LDS R7, [R11] ;  /* 0x000000000b077984 */ /* 0x000e220000000800 */
[----:B------:R-:W-:-:S05]  /*3600*/  VIADD R12, R12, 0x1 ;  /* 0x000000010c0c7836 */ /* 0x000fca0000000000 */
[----:B------:R-:W-:Y:S01]  /*3610*/  ISETP.NE.AND P0, PT, R12, RZ, PT ;  /* 0x000000ff0c00720c */ /* 0x000fe20003f05270 */
[----:B0-----:R-:W-:-:S05]  /*3620*/  FMUL.FTZ R14, R7, R6 ;  /* 0x00000006070e7220 */ /* 0x001fca0000410000 */
[----:B------:R0:W-:Y:S02]  /*3630*/  STS [R11], R14 ;  /* 0x0000000e0b007388 */ /* 0x0001e40000000800 */
[----:B0-----:R-:W-:-:S05]  /*3640*/  VIADD R11, R11, 0x200 ;  /* 0x000002000b0b7836 */ /* 0x001fca0000000000 */
[----:B------:R-:W-:Y:S05]  /*3650*/  @P0 BRA `(.L_x_18526) ;  /* 0xfffffffc00e40947 */ /* 0x000fea000383ffff */
.L_x_18525:
[----:B------:R-:W-:Y:S05]  /*3660*/  BSYNC.RECONVERGENT B1 ;  /* 0x0000000000017941 */ /* 0x000fea0003800200 */
.L_x_18524:
        /* <DEDUP_REMOVED lines=13> */
.L_x_18529:
        /* <DEDUP_REMOVED lines=24> */
[----:B------:R0:W-:Y:S01]  /*38c0*/  STS [R7+-0x400], R14 ;  /* 0xfffc000e07007388 */ /* 0x0001e20000000800 */
[----:B------:R-:W-:-:S03]  /*38d0*/  FMUL.FTZ R30, R6, R30 ;  /* 0x0000001e061e7220 */ /* 0x000fc60000410000 */
[----:B------:R1:W-:Y:S01]  /*38e0*/  STS [R7+-0x200], R18 ;  /* 0xfffe001207007388 */ /* 0x0003e20000000800 */
[----:B------:R-:W-:-:S03]  /*38f0*/  FMUL.FTZ R32, R6, R32 ;  /* 0x0000002006207220 */ /* 0x000fc60000410000 */
[----:B------:R1:W-:Y:S01]  /*3900*/  STS [R7], R20 ;  /* 0x0000001407007388 */ /* 0x0003e20000000800 */
[----:B0-----:R-:W-:-:S03]  /*3910*/  FMUL.FTZ R14, R6, R27 ;  /* 0x0000001b060e7220 */ /* 0x001fc60000410000 */
        /* <DEDUP_REMOVED lines=22> */
.L_x_18528:
[----:B------:R-:W-:Y:S05]  /*3a80*/  BSYNC.RECONVERGENT B1 ;  /* 0x0000000000017941 */ /* 0x000fea0003800200 */
.L_x_18527:
        /* <DEDUP_REMOVED lines=31> */
.L_x_18531:
[----:B------:R-:W-:Y:S05]  /*3c80*/  BSYNC.RECONVERGENT B1 ;  /* 0x0000000000017941 */ /* 0x000fea0003800200 */
.L_x_18530:
        /* <DEDUP_REMOVED lines=14> */
.L_x_18523:
[----:B------:R-:W-:Y:S05]  /*3d70*/  BSYNC.RECONVERGENT B0 ;  /* 0x0000000000007941 */ /* 0x000fea0003800200 */
.L_x_18522:
[----:B------:R-:W-:Y:S01]  /*3d80*/  ISETP.GE.AND P0, PT, R10, UR7, PT ;  /* 0x000000070a007c0c */ /* 0x000fe2000bf06270 */
[----:B------:R-:W-:Y:S01]  /*3d90*/  BAR.SYNC.DEFER_BLOCKING 0x0 ;  /* 0x0000000000007b1d */ /* 0x000fe20000010000 */
[----:B------:R-:W-:Y:S01]  /*3da0*/  HFMA2 R25, -RZ, RZ, 0, 0 ;  /* 0x00000000ff197431 */ /* 0x000fe200000001ff */
        /* <DEDUP_REMOVED lines=8> */
[----:B------:R-:W4:Y:S01]  /*3e30*/  I2F.RP R11, R2 ;  /* 0x00000002000b7306 */ /* 0x000f220000209400 */
[----:B------:R-:W2:Y:S01]  /*3e40*/  LDCU UR4, c[0x0][0x3b8] ;  /* 0x00007700ff0477ac */ /* 0x000ea20008000800 */
[----:B01----:R-:W-:Y:S01]  /*3e50*/  SHF.R.U32.HI R6, RZ, 0x3, R16 ;  /* 0x00000003ff067819 */ /* 0x003fe20000011610 */
[----:B------:R-:W-:Y:S01]  /*3e60*/  VIADD R30, R10, -UR7 ;  /* 0x800000070a1e7c36 */ /* 0x000fe20008000000 */
[----:B------:R-:W-:Y:S01]  /*3e70*/  MOV R7, RZ ;  /* 0x000000ff00077202 */ /* 0x000fe20000000f00 */
[----:B------:R-:W0:Y:S01]  /*3e80*/  LDCU.64 UR14, c[0x0][0x3a8] ;  /* 0x00007500ff0e77ac */ /* 0x000e220008000a00 */
[----:B------:R-:W-:Y:S01]  /*3e90*/  LOP3.LUT R6, R6, 0x7c, RZ, 0xc0, !PT ;  /* 0x0000007c06067812 */ /* 0x000fe200078ec0ff */
[----:B------:R-:W-:Y:S01]  /*3ea0*/  IMAD.MOV.U32 R29, RZ, RZ, RZ ;  /* 0x000000ffff1d7224 */ /* 0x000fe200078e00ff */
[----:B------:R-:W-:Y:S01]  /*3eb0*/  IADD3 R8, PT, PT, R8, 0x120, RZ ;  /* 0x0000012008087810 */ /* 0x000fe20007ffe0ff */
[----:B------:R-:W1:Y:S01]  /*3ec0*/  LDCU UR6, c[0x0][0x3d0] ;  /* 0x00007a00ff0677ac */ /* 0x000e620008000800 */
[----:B------:R-:W-:-:S02]  /*3ed0*/  SHF.L.U32 R31, R16, 0x3, RZ ;  /* 0x00000003101f7819 */ /* 0x000fc400000006ff */
[----:B------:R-:W-:Y:S01]  /*3ee0*/  LEA R8, R5, R8, 0x18 ;  /* 0x0000000805087211 */ /* 0x000fe200078ec0ff */
[----:B----4-:R-:W4:Y:S01]  /*3ef0*/  MUFU.RCP R11, R11 ;  /* 0x0000000b000b7308 */ /* 0x010f220000001000 */
[----:B--2---:R-:W-:Y:S01]  /*3f00*/  IMAD R13, R17, UR4, RZ ;  /* 0x00000004110d7c24 */ /* 0x004fe2000f8e02ff */
[----:B------:R-:W2:Y:S03]  /*3f10*/  LDCU UR4, c[0x0][0x3ec] ;  /* 0x00007d80ff0477ac */ /* 0x000ea60008000800 */
[----:B------:R-:W-:-:S04]  /*3f20*/  IMAD.WIDE R6, R13, 0x4, R6 ;  /* 0x000000040d067825 */ /* 0x000fc800078e0206 */
[----:B-1----:R-:W-:Y:S01]  /*3f30*/  IMAD R26, R4, UR6, RZ ;  /* 0x00000006041a7c24 */ /* 0x002fe2000f8e02ff */
[----:B0-----:R-:W-:Y:S02]  /*3f40*/  IADD3 R18, P0, PT, R6, UR14, RZ ;  /* 0x0000000e06127c10 */ /* 0x001fe4000ff1e0ff */
[----:B------:R-:W-:Y:S02]  /*3f50*/  IADD3 R4, PT, PT, R10, 0x1, RZ ;  /* 0x000000010a047810 */ /* 0x000fe40007ffe0ff */
[----:B------:R-:W-:Y:S01]  /*3f60*/  IADD3.X R7, PT, PT, R7, UR15, RZ, P0, !PT ;  /* 0x0000000f07077c10 */ /* 0x000fe200087fe4ff */
[----:B----4-:R-:W-:Y:S01]  /*3f70*/  VIADD R9, R11, 0xffffffe ;  /* 0x0ffffffe0b097836 */ /* 0x010fe20000000000 */
[----:B-----5:R-:W-:Y:S01]  /*3f80*/  SHF.R.S32.HI R27, RZ, 0x1f, R26 ;  /* 0x0000001fff1b7819 */ /* 0x020fe2000001141a */
[----:B------:R-:W-:Y:S01]  /*3f90*/  IMAD.SHL.U32 R11, R16, 0x20, RZ ;  /* 0x00000020100b7824 */ /* 0x000fe200078e00ff */
[----:B------:R-:W-:Y:S01]  /*3fa0*/  LEA R16, R10, 0x3, 0x4 ;  /* 0x000000030a107811 */ /* 0x000fe200078e20ff */
[----:B--2---:R-:W-:-:S02]  /*3fb0*/  IMAD.U32 R32, RZ, RZ, UR4 ;  /* 0x00000004ff207e24 */ /* 0x004fc4000f8e00ff */
[----:B------:R-:W0:Y:S01]  /*3fc0*/  F2I.FTZ.U32.TRUNC.NTZ R9, R9 ;  /* 0x0000000900097305 */ /* 0x000e22000021f000 */
[----:B------:R-:W-:Y:S02]  /*3fd0*/  LOP3.LUT R11, R11, 0x20, RZ, 0xe2, !PT ;  /* 0x000000200b0b7812 */ /* 0x000fe400078ee2ff */
[----:B------:R-:W-:Y:S02]  /*3fe0*/  LOP3.LUT R31, R16, 0x8, R31, 0xf8, !PT ;  /* 0x00000008101f7812 */ /* 0x000fe400078ef81f */
[----:B------:R-:W-:Y:S01]  /*3ff0*/  IADD3 R32, PT, PT, -R32, UR5, RZ ;  /* 0x0000000520207c10 */ /* 0x000fe2000fffe1ff */
[----:B------:R-:W-:-:S05]  /*4000*/  IMAD R11, R10, 0x40, R11 ;  /* 0x000000400a0b7824 */ /* 0x000fca00078e020b */
[----:B------:R-:W-:Y:S01]  /*4010*/  IADD3 R6, PT, PT, R11, 0x10, R8 ;  /* 0x000000100b067810 */ /* 0x000fe20007ffe008 */
[----:B------:R-:W-:Y:S02]  /*4020*/  IMAD.MOV.U32 R8, RZ, RZ, RZ ;  /* 0x000000ffff087224 */ /* 0x000fe400078e00ff */
[----:B0-----:R-:W-:-:S04]  /*4030*/  IMAD.MOV R13, RZ, RZ, -R9 ;  /* 0x000000ffff0d7224 */ /* 0x001fc800078e0a09 */
[----:B------:R-:W-:-:S04]  /*4040*/  IMAD R5, R13, R2, RZ ;  /* 0x000000020d057224 */ /* 0x000fc800078e02ff */
[----:B------:R-:W-:-:S07]  /*4050*/  IMAD.HI.U32 R5, R9, R5, R8 ;  /* 0x0000000509057227 */ /* 0x000fce00078e0008 */
.L_x_18552:
        /* <DEDUP_REMOVED lines=21> */
[----:B------:R-:W-:-:S05]  /*41b0*/  @P0 VIADD R11, R11, 0x1 ;  /* 0x000000010b0b0836 */ /* 0x000fca0000000000 */
[----:B------:R-:W-:Y:S02]  /*41c0*/  @!P2 IADD3 R11, PT, PT, RZ, -R11, RZ ;  /* 0x8000000bff0ba210 */ /* 0x000fe40007ffe0ff */
[----:B------:R-:W-:Y:S01]  /*41d0*/  @!P1 LOP3.LUT R11, RZ, R8, RZ, 0x33, !PT ;  /* 0x00000008ff0b9212 */ /* 0x000fe200078e33ff */
[--C-:B0-----:R-:W-:Y:S01]  /*41e0*/  IMAD.MOV R13, RZ, RZ, -R9.reuse ;  /* 0x000000ffff0d7224 */ /* 0x101fe200078e0a09 */
[----:B------:R-:W-:Y:S01]  /*41f0*/  ISETP.NE.AND P2, PT, R14, RZ, PT ;  /* 0x000000ff0e00720c */ /* 0x000fe20003f45270 */
[----:B------:R-:W-:Y:S02]  /*4200*/  IMAD.MOV.U32 R8, RZ, RZ, RZ ;  /* 0x000000ffff087224 */ /* 0x000fe400078e00ff */
[----:B------:R-:W-:Y:S02]  /*4210*/  IMAD R13, R13, R10, RZ ;  /* 0x0000000a0d0d7224 */ /* 0x000fe400078e02ff */
[----:B------:R-:W-:Y:S02]  /*4220*/  IMAD.IADD R12, R11, 0x1, R24 ;  /* 0x000000010b0c7824 */ /* 0x000fe400078e0218 */
[----:B------:R-:W-:-:S03]  /*4230*/  IMAD.HI.U32 R8, R9, R13, R8 ;  /* 0x0000000d09087227 */ /* 0x000fc600078e0008 */
[----:B------:R-:W-:Y:S02]  /*4240*/  IABS R9, R12 ;  /* 0x0000000c00097213 */ /* 0x000fe40000000000 */
[----:B------:R-:W-:-:S03]  /*4250*/  ISETP.GE.AND P1, PT, R12, RZ, PT ;  /* 0x000000ff0c00720c */ /* 0x000fc60003f26270 */
        /* <DEDUP_REMOVED lines=13> */
[----:B------:R-:W0:Y:S01]  /*4330*/  LDS.128 R8, [R6+-0x10] ;  /* 0xfffff00006087984 */ /* 0x000e220000000c00 */
[----:B------:R-:W-:Y:S01]  /*4340*/  IMAD.MOV.U32 R34, RZ, RZ, R18 ;  /* 0x000000ffff227224 */ /* 0x000fe200078e0012 */
[----:B------:R-:W1:Y:S04]  /*4350*/  S2R R33, SR_TID.X ;  /* 0x0000000000217919 */ /* 0x000e680000002100 */
[----:B------:R2:W4:Y:S04]  /*4360*/  LDG.E.CONSTANT R35, desc[UR8][R34.64] ;  /* 0x0000000822237981 */ /* 0x000528000c1e9900 */
[----:B------:R-:W3:Y:S01]  /*4370*/  LDS.128 R12, [R6] ;  /* 0x00000000060c7984 */ /* 0x000ee20000000c00 */
[----:B------:R-:W-:Y:S01]  /*4380*/  BSSY.RECONVERGENT B2, `(.L_x_18536) ;  /* 0x0000031000027945 */ /* 0x000fe20003800200 */
[----:B--2---:R-:W-:Y:S01]  /*4390*/  VIADD R34, R31, 0xfffffffd ;  /* 0xfffffffd1f227836 */ /* 0x004fe20000000000 */
[----:B-1----:R-:W-:-:S02]  /*43a0*/  SHF.L.U32 R36, R33, 0x3, RZ ;  /* 0x0000000321247819 */ /* 0x002fc400000006ff */
[----:B0-----:R-:W-:Y:S02]  /*43b0*/  F2FP.BF16.F32.PACK_AB R33, R9, R8 ;  /* 0x000000080921723e */ /* 0x001fe400000010ff */
[----:B------:R-:W-:Y:S02]  /*43c0*/  LOP3.LUT R37, R36, 0xf8, RZ, 0xc0, !PT ;  /* 0x000000f824257812 */ /* 0x000fe400078ec0ff */
[----:B------:R-:W-:Y:S02]  /*43d0*/  F2FP.BF16.F32.PACK_AB R10, R11, R10 ;  /* 0x0000000a0b0a723e */ /* 0x000fe400000010ff */
[----:B---3--:R-:W-:Y:S02]  /*43e0*/  F2FP.BF16.F32.PACK_AB R12, R13, R12 ;  /* 0x0000000c0d0c723e */ /* 0x008fe400000010ff */
[----:B------:R-:W-:Y:S01]  /*43f0*/  F2FP.BF16.F32.PACK_AB R11, R15, R14 ;  /* 0x0000000e0f0b723e */ /* 0x000fe200000010ff */
[----:B----4-:R-:W-:-:S03]  /*4400*/  IMAD.WIDE R8, R35, UR11, R26 ;  /* 0x0000000b23087c25 */ /* 0x010fc6000f8e021a */
[----:B------:R-:W-:-:S05]  /*4410*/  IADD3 R36, P0, PT, R37, R8, RZ ;  /* 0x0000000825247210 */ /* 0x000fca0007f1e0ff */
[----:B------:R-:W-:Y:S01]  /*4420*/  IMAD.X R9, RZ, RZ, R9, P0 ;  /* 0x000000ffff097224 */ /* 0x000fe200000e0609 */
[----:B------:R-:W-:-:S04]  /*4430*/  LEA R8, P0, R36, UR12, 0x1 ;  /* 0x0000000c24087c11 */ /* 0x000fc8000f8008ff */
[----:B------:R-:W-:Y:S02]  /*4440*/  LEA.HI.X R9, R36, UR13, R9, 0x1, P0 ;  /* 0x0000000d24097c11 */ /* 0x000fe400080f0c09 */
[----:B------:R-:W-:-:S03]  /*4450*/  ISETP.NE.AND P0, PT, R30, -0x1, PT ;  /* 0xffffffff1e00780c */ /* 0x000fc60003f05270 */
[----:B------:R0:W5:Y:S04]  /*4460*/  LDG.E.CONSTANT R36, desc[UR8][R8.64] ;  /* 0x0000000808247981 */ /* 0x000168000c1e9900 */
[----:B------:R0:W5:Y:S04]  /*4470*/  LDG.E.CONSTANT R15, desc[UR8][R8.64+0x4] ;  /* 0x00000408080f7981 */ /* 0x000168000c1e9900 */
        /* <DEDUP_REMOVED lines=16> */
[----:B------:R-:W-:-:S04]  /*4580*/  SEL R35, R35, RZ, !P2 ;  /* 0x000000ff23237207 */ /* 0x000fc80005000000 */
[----:B------:R-:W-:Y:S02]  /*4590*/  PRMT R13, R13, 0x5410, R35 ;  /* 0x000054100d0d7816 */ /* 0x000fe40000000023 */
[----:B------:R-:W-:-:S04]  /*45a0*/  IADD3 R35, PT, PT, R31, 0x3, RZ ;  /* 0x000000031f237810 */ /* 0x000fc80007ffe0ff */
        /* <DEDUP_REMOVED lines=14> */
.L_x_18537:
[----:B------:R-:W-:Y:S05]  /*4690*/  BSYNC.RECONVERGENT B2 ;  /* 0x0000000000027941 */ /* 0x000fea0003800200 */
.L_x_18536:
[----:B-----5:R-:W-:Y:S02]  /*46a0*/  HMUL2.BF16_V2 R36, R33, R36 ;  /* 0x0000002421247232 */ /* 0x020fe40000200000 */
[----:B------:R-:W-:-:S03]  /*46b0*/  HMUL2.BF16_V2 R13, R12, R13 ;  /* 0x0000000d0c0d7232 */ /* 0x000fc60000200000 */
[C---:B------:R-:W-:Y:S02]  /*46c0*/  PRMT R35, R36.reuse, 0x7632, R35 ;  /* 0x0000763224237816 */ /* 0x040fe40000000023 */
[----:B------:R-:W-:-:S03]  /*46d0*/  SHF.L.U32 R36, R36, 0x10, RZ ;  /* 0x0000001024247819 */ /* 0x000fc600000006ff */
[----:B------:R-:W-:Y:S02]  /*46e0*/  IMAD.U32 R37, R35, 0x10000, RZ ;  /* 0x0001000023257824 */ /* 0x000fe400078e00ff */
[----:B------:R-:W-:Y:S02]  /*46f0*/  HFMA2.BF16_V2 R35, R10, R15, -RZ ;  /* 0x0000000f0a237231 */ /* 0x000fe400003000ff */
[----:B------:R-:W-:-:S03]  /*4700*/  FADD.FTZ R15, R36, R37 ;  /* 0x00000025240f7221 */ /* 0x000fc60000010000 */
[C---:B------:R-:W-:Y:S01]  /*4710*/  PRMT R36, R35.reuse, 0x7632, R36 ;  /* 0x0000763223247816 */ /* 0x040fe20000000024 */
[----:B------:R-:W-:-:S03]  /*4720*/  IMAD.U32 R35, R35, 0x10000, RZ ;  /* 0x0001000023237824 */ /* 0x000fc600078e00ff */
[----:B------:R-:W-:-:S05]  /*4730*/  SHF.L.U32 R36, R36, 0x10, RZ ;  /* 0x0000001024247819 */ /* 0x000fca00000006ff */
[----:B------:R-:W-:Y:S01]  /*4740*/  FADD.FTZ R36, R35, R36 ;  /* 0x0000002423247221 */ /* 0x000fe20000010000 */
[C---:B------:R-:W-:Y:S01]  /*4750*/  PRMT R35, R13.reuse, 0x7632, R35 ;  /* 0x000076320d237816 */ /* 0x040fe20000000023 */
[----:B------:R-:W-:Y:S02]  /*4760*/  IMAD.U32 R13, R13, 0x10000, RZ ;  /* 0x000100000d0d7824 */ /* 0x000fe400078e00ff */
[----:B------:R-:W-:Y:S02]  /*4770*/  FADD.FTZ R15, R15, R36 ;  /* 0x000000240f0f7221 */ /* 0x000fe40000010000 */
[----:B------:R-:W-:-:S04]  /*4780*/  IMAD.U32 R36, R35, 0x10000, RZ ;  /* 0x0001000023247824 */ /* 0x000fc800078e00ff */
[----:B------:R-:W-:Y:S01]  /*4790*/  FADD.FTZ R36, R13, R36 ;  /* 0x000000240d247221 */ /* 0x000fe20000010000 */
[----:B------:R-:W-:-:S03]  /*47a0*/  HFMA2.BF16_V2 R13, R11, R14, -RZ ;  /* 0x0000000e0b0d7231 */ /* 0x000fc600003000ff */
[----:B------:R-:W-:Y:S02]  /*47b0*/  FADD.FTZ R15, R15, R36 ;  /* 0x000000240f0f7221 */ /* 0x000fe40000010000 */
[C---:B------:R-:W-:Y:S01]  /*47c0*/  PRMT R14, R13.reuse, 0x7632, R14 ;  /* 0x000076320d0e7816 */ /* 0x040fe2000000000e */
[----:B------:R1:W5:Y:S01]  /*47d0*/  LDG.E.CONSTANT R36, desc[UR8][R8.64+0x200] ;  /* 0x0002000808247981 */ /* 0x000362000c1e9900 */
[----:B------:R-:W-:-:S03]  /*47e0*/  SHF.L.U32 R13, R13, 0x10, RZ ;  /* 0x000000100d0d7819 */ /* 0x000fc600000006ff */
[----:B------:R-:W-:-:S04]  /*47f0*/  IMAD.U32 R14, R14, 0x10000, RZ ;  /* 0x000100000e0e7824 */ /* 0x000fc800078e00ff */
[----:B------:R-:W-:Y:S02]  /*4800*/  FADD.FTZ R14, R13, R14 ;  /* 0x0000000e0d0e7221 */ /* 0x000fe40000010000 */
[----:B------:R1:W5:Y:S02]  /*4810*/  LDG.E.CONSTANT R13, desc[UR8][R8.64+0x208] ;  /* 0x00020808080d7981 */ /* 0x000364000c1e9900 */
[----:B------:R-:W-:Y:S02]  /*4820*/  FADD.FTZ R14, R15, R14 ;  /* 0x0000000e0f0e7221 */ /* 0x000fe40000010000 */
[----:B------:R1:W5:Y:S02]  /*4830*/  LDG.E.CONSTANT R15, desc[UR8][R8.64+0x204] ;  /* 0x00020408080f7981 */ /* 0x000364000c1e9900 */
[----:B------:R-:W-:Y:S02]  /*4840*/  FADD.FTZ R29, R29, R14 ;  /* 0x0000000e1d1d7221 */ /* 0x000fe40000010000 */
        /* <DEDUP_REMOVED lines=16> */
[----:B------:R-:W-:-:S04]  /*4950*/  SEL R35, R35, RZ, !P2 ;  /* 0x000000ff23237207 */ /* 0x000fc80005000000 */
[----:B------:R-:W-:Y:S01]  /*4960*/  PRMT R13, R13, 0x5410, R35 ;  /* 0x000054100d0d7816 */ /* 0x000fe20000000023 */
[----:B------:R-:W-:-:S05]  /*4970*/  VIADD R35, R31, 0x3 ;  /* 0x000000031f237836 */ /* 0x000fca0000000000 */
        /* <DEDUP_REMOVED lines=14> */
.L_x_18539:
[----:B------:R-:W-:Y:S05]  /*4a60*/  BSYNC.RECONVERGENT B2 ;  /* 0x0000000000027941 */ /* 0x000fea0003800200 */
.L_x_18538:
[----:B-----5:R-:W-:Y:S02]  /*4a70*/  HMUL2.BF16_V2 R35, R33, R36 ;  /* 0x0000002421237232 */ /* 0x020fe40000200000 */
[----:B------:R-:W-:Y:S02]  /*4a80*/  HFMA2.BF16_V2 R15, R10, R15, -RZ ;  /* 0x0000000f0a0f7231 */ /* 0x000fe400003000ff */
[----:B------:R-:W-:Y:S01]  /*4a90*/  HMUL2.BF16_V2 R13, R12, R13 ;  /* 0x0000000d0c0d7232 */ /* 0x000fe20000200000 */
[C---:B------:R-:W-:Y:S01]  /*4aa0*/  PRMT R36, R35.reuse, 0x7632, R36 ;  /* 0x0000763223247816 */ /* 0x040fe20000000024 */
[----:B------:R-:W-:-:S03]  /*4ab0*/  IMAD.U32 R35, R35, 0x10000, RZ ;  /* 0x0001000023237824 */ /* 0x000fc600078e00ff */
[----:B------:R-:W-:-:S05]  /*4ac0*/  SHF.L.U32 R36, R36, 0x10, RZ ;  /* 0x0000001024247819 */ /* 0x000fca00000006ff */
[--C-:B------:R-:W-:Y:S01]  /*4ad0*/  FADD.FTZ R35, R35, R36.reuse ;  /* 0x0000002423237221 */ /* 0x100fe20000010000 */
[C---:B------:R-:W-:Y:S01]  /*4ae0*/  PRMT R36, R15.reuse, 0x7632, R36 ;  /* 0x000076320f247816 */ /* 0x040fe20000000024 */
[----:B------:R-:W-:-:S04]  /*4af0*/  IMAD.U32 R15, R15, 0x10000, RZ ;  /* 0x000100000f0f7824 */ /* 0x000fc800078e00ff */
[----:B------:R-:W-:-:S04]  /*4b00*/  IMAD.U32 R36, R36, 0x10000, RZ ;  /* 0x0001000024247824 */ /* 0x000fc800078e00ff */
[----:B------:R-:W-:Y:S01]  /*4b10*/  FADD.FTZ R36, R15, R36 ;  /* 0x000000240f247221 */ /* 0x000fe20000010000 */
[C---:B------:R-:W-:Y:S02]  /*4b20*/  PRMT R15, R13.reuse, 0x7632, R15 ;  /* 0x000076320d0f7816 */ /* 0x040fe4000000000f */
[----:B------:R-:W-:Y:S01]  /*4b30*/  SHF.L.U32 R13, R13, 0x10, RZ ;  /* 0x000000100d0d7819 */ /* 0x000fe200000006ff */
[----:B------:R-:W-:Y:S02]  /*4b40*/  FADD.FTZ R35, R35, R36 ;  /* 0x0000002423237221 */ /* 0x000fe40000010000 */
[----:B------:R-:W-:Y:S02]  /*4b50*/  IMAD.U32 R36, R15, 0x10000, RZ ;  /* 0x000100000f247824 */ /* 0x000fe400078e00ff */
[----:B------:R2:W5:Y:S02]  /*4b60*/  LDG.E.CONSTANT R15, desc[UR8][R8.64+0x404] ;  /* 0x00040408080f7981 */ /* 0x000564000c1e9900 */
[----:B------:R-:W-:Y:S01]  /*4b70*/  FADD.FTZ R36, R13, R36 ;  /* 0x000000240d247221 */ /* 0x000fe20000010000 */
[----:B------:R-:W-:-:S03]  /*4b80*/  HFMA2.BF16_V2 R13, R11, R14, -RZ ;  /* 0x0000000e0b0d7231 */ /* 0x000fc600003000ff */
[----:B------:R-:W-:Y:S02]  /*4b90*/  FADD.FTZ R35, R35, R36 ;  /* 0x0000002423237221 */ /* 0x000fe40000010000 */
[C---:B------:R-:W-:Y:S01]  /*4ba0*/  PRMT R14, R13.reuse, 0x7632, R14 ;  /* 0x000076320d0e7816 */ /* 0x040fe2000000000e */
[----:B------:R-:W-:Y:S01]  /*4bb0*/  IMAD.U32 R13, R13, 0x10000, RZ ;  /* 0x000100000d0d7824 */ /* 0x000fe200078e00ff */
[----:B------:R2:W5:Y:S02]  /*4bc0*/  LDG.E.CONSTANT R36, desc[UR8][R8.64+0x400] ;  /* 0x0004000808247981 */ /* 0x000564000c1e9900 */
[----:B------:R-:W-:-:S05]  /*4bd0*/  SHF.L.U32 R14, R14, 0x10, RZ ;  /* 0x000000100e0e7819 */ /* 0x000fca00000006ff */
[----:B------:R-:W-:Y:S02]  /*4be0*/  FADD.FTZ R14, R13, R14 ;  /* 0x0000000e0d0e7221 */ /* 0x000fe40000010000 */
[----:B------:R2:W5:Y:S02]  /*4bf0*/  LDG.E.CONSTANT R13, desc[UR8][R8.64+0x408] ;  /* 0x00040808080d7981 */ /* 0x000564000c1e9900 */
[----:B------:R-:W-:Y:S02]  /*4c00*/  FADD.FTZ R35, R35, R14 ;  /* 0x0000000e23237221 */ /* 0x000fe40000010000 */
[----:B------:R2:W5:Y:S01]  /*4c10*/  LDG.E.CONSTANT R14, desc[UR8][R8.64+0x40c] ;  /* 0x00040c08080e7981 */ /* 0x000562000c1e9900 */
[----:B------:R-:W-:Y:S01]  /*4c20*/  BSSY.RECONVERGENT B2, `(.L_x_18540) ;  /* 0x0000021000027945 */ /* 0x000fe20003800200 */
[----:B------:R-:W-:-:S03]  /*4c30*/  FADD.FTZ R28, R28, R35 ;  /* 0x000000231c1c7221 */ /* 0x000fc60000010000 */
[----:B------:R-:W-:Y:S05]  /*4c40*/  @P0 BRA `(.L_x_18541) ;  /* 0x0000000000780947 */ /* 0x000fea0003800000 */
[C---:B------:R-:W-:Y:S01]  /*4c50*/  VIADD R35, R31.reuse, 0xffffffff ;  /* 0xffffffff1f237836 */ /* 0x040fe20000000000 */
[----:B------:R-:W-:-:S04]  /*4c60*/  ISETP.GE.AND P2, PT, R31, UR10, PT ;  /* 0x0000000a1f007c0c */ /* 0x000fc8000bf46270 */
[----:B------:R-:W-:Y:S02]  /*4c70*/  ISETP.GE.AND P1, PT, R35, UR10, PT ;  /* 0x0000000a23007c0c */ /* 0x000fe4000bf26270 */
[C---:B-----5:R-:W-:Y:S02]  /*4c80*/  PRMT R35, R15.reuse, 0x7632, R35 ;  /* 0x000076320f237816 */ /* 0x060fe40000000023 */
        /* <DEDUP_REMOVED lines=20> */
[----:B------:R-:W-:-:S04]  /*4dd0*/  IADD3 R35, PT, PT, R31, -0x2, RZ ;  /* 0xfffffffe1f237810 */ /* 0x000fc80007ffe0ff */
[----:B------:R-:W-:Y:S02]  /*4de0*/  ISETP.GE.AND P2, PT, R35, UR10, PT ;  /* 0x0000000a23007c0c */ /* 0x000fe4000bf46270 */
[C---:B------:R-:W-:Y:S02]  /*4df0*/  PRMT R35, R36.reuse, 0x7632, R35 ;  /* 0x0000763224237816 */ /* 0x040fe40000000023 */
[----:B------:R-:W-:Y:S02]  /*4e00*/  SEL R36, R36, RZ, !P1 ;  /* 0x000000ff24247207 */ /* 0x000fe40004800000 */
[----:B------:R-:W-:-:S04]  /*4e10*/  SEL R35, R35, RZ, !P2 ;  /* 0x000000ff23237207 */ /* 0x000fc80005000000 */
[----:B------:R-:W-:-:S07]  /*4e20*/  PRMT R36, R36, 0x5410, R35 ;  /* 0x0000541024247816 */ /* 0x000fce0000000023 */
.L_x_18541:
[----:B------:R-:W-:Y:S05]  /*4e30*/  BSYNC.RECONVERGENT B2 ;  /* 0x0000000000027941 */ /* 0x000fea0003800200 */
.L_x_18540:
[----:B-----5:R-:W-:Y:S02]  /*4e40*/  HMUL2.BF16_V2 R35, R33, R36 ;  /* 0x0000002421237232 */ /* 0x020fe40000200000 */
[----:B------:R-:W-:Y:S02]  /*4e50*/  HFMA2.BF16_V2 R15, R10, R15, -RZ ;  /* 0x0000000f0a0f7231 */ /* 0x000fe400003000ff */
[----:B------:R-:W-:Y:S01]  /*4e60*/  HMUL2.BF16_V2 R13, R12, R13 ;  /* 0x0000000d0c0d7232 */ /* 0x000fe20000200000 */
[C---:B------:R-:W-:Y:S01]  /*4e70*/  PRMT R36, R35.reuse, 0x7632, R36 ;  /* 0x0000763223247816 */ /* 0x040fe20000000024 */
[----:B------:R-:W-:-:S04]  /*4e80*/  IMAD.U32 R35, R35, 0x10000, RZ ;  /* 0x0001000023237824 */ /* 0x000fc800078e00ff */
[----:B------:R-:W-:-:S04]  /*4e90*/  IMAD.U32 R36, R36, 0x10000, RZ ;  /* 0x0001000024247824 */ /* 0x000fc800078e00ff */
[--C-:B------:R-:W-:Y:S01]  /*4ea0*/  FADD.FTZ R35, R35, R36.reuse ;  /* 0x0000002423237221 */ /* 0x100fe20000010000 */
[C---:B------:R-:W-:Y:S02]  /*4eb0*/  PRMT R36, R15.reuse, 0x7632, R36 ;  /* 0x000076320f247816 */ /* 0x040fe40000000024 */
[----:B------:R-:W-:-:S03]  /*4ec0*/  SHF.L.U32 R15, R15, 0x10, RZ ;  /* 0x000000100f0f7819 */ /* 0x000fc600000006ff */
[----:B------:R-:W-:-:S04]  /*4ed0*/  IMAD.U32 R36, R36, 0x10000, RZ ;  /* 0x0001000024247824 */ /* 0x000fc800078e00ff */
[----:B------:R-:W-:Y:S01]  /*4ee0*/  FADD.FTZ R36, R15, R36 ;  /* 0x000000240f247221 */ /* 0x000fe20000010000 */
[C---:B------:R-:W-:Y:S01]  /*4ef0*/  PRMT R15, R13.reuse, 0x7632, R15 ;  /* 0x000076320d0f7816 */ /* 0x040fe2000000000f */
[----:B------:R-:W-:Y:S02]  /*4f00*/  IMAD.U32 R13, R13, 0x10000, RZ ;  /* 0x000100000d0d7824 */ /* 0x000fe400078e00ff */
[----:B------:R-:W-:Y:S01]  /*4f10*/  FADD.FTZ R35, R35, R36 ;  /* 0x0000002423237221 */ /* 0x000fe20000010000 */
[----:B------:R-:W-:Y:S02]  /*4f20*/  SHF.L.U32 R36, R15, 0x10, RZ ;  /* 0x000000100f247819 */ /* 0x000fe400000006ff */
[----:B------:R3:W5:Y:S03]  /*4f30*/  LDG.E.CONSTANT R15, desc[UR8][R8.64+0x604] ;  /* 0x00060408080f7981 */ /* 0x000766000c1e9900 */
[----:B------:R-:W-:Y:S01]  /*4f40*/  FADD.FTZ R36, R13, R36 ;  /* 0x000000240d247221 */ /* 0x000fe20000010000 */
[----:B------:R-:W-:-:S03]  /*4f50*/  HFMA2.BF16_V2 R13, R11, R14, -RZ ;  /* 0x0000000e0b0d7231 */ /* 0x000fc600003000ff */
[----:B------:R-:W-:Y:S02]  /*4f60*/  FADD.FTZ R35, R35, R36 ;  /* 0x0000002423237221 */ /* 0x000fe40000010000 */
[C---:B------:R-:W-:Y:S01]  /*4f70*/  PRMT R14, R13.reuse, 0x7632, R14 ;  /* 0x000076320d0e7816 */ /* 0x040fe2000000000e */
[----:B------:R-:W-:Y:S01]  /*4f80*/  IMAD.U32 R13, R13, 0x10000, RZ ;  /* 0x000100000d0d7824 */ /* 0x000fe200078e00ff */
[----:B------:R3:W5:Y:S03]  /*4f90*/  LDG.E.CONSTANT R36, desc[UR8][R8.64+0x600] ;  /* 0x0006000808247981 */ /* 0x000766000c1e9900 */
[----:B------:R-:W-:-:S04]  /*4fa0*/  IMAD.U32 R14, R14, 0x10000, RZ ;  /* 0x000100000e0e7824 */ /* 0x000fc800078e00ff */
[----:B------:R-:W-:Y:S02]  /*4fb0*/  FADD.FTZ R14, R13, R14 ;  /* 0x0000000e0d0e7221 */ /* 0x000fe40000010000 */
[----:B------:R3:W5:Y:S02]  /*4fc0*/  LDG.E.CONSTANT R13, desc[UR8][R8.64+0x608] ;  /* 0x00060808080d7981 */ /* 0x000764000c1e9900 */
[----:B------:R-:W-:-:S04]  /*4fd0*/  FADD.FTZ R14, R35, R14 ;  /* 0x0000000e230e7221 */ /* 0x000fc80000010000 */
        /* <DEDUP_REMOVED lines=34> */
.L_x_18543:
[----:B------:R-:W-:Y:S05]  /*5200*/  BSYNC.RECONVERGENT B2 ;  /* 0x0000000000027941 */ /* 0x000fea0003800200 */
.L_x_18542:
[----:B-----5:R-:W-:Y:S02]  /*5210*/  HMUL2.BF16_V2 R35, R33, R36 ;  /* 0x0000002421237232 */ /* 0x020fe40000200000 */
[----:B------:R-:W-:Y:S02]  /*5220*/  HFMA2.BF16_V2 R15, R10, R15, -RZ ;  /* 0x0000000f0a0f7231 */ /* 0x000fe400003000ff */
[----:B------:R-:W-:Y:S01]  /*5230*/  HMUL2.BF16_V2 R13, R12, R13 ;  /* 0x0000000d0c0d7232 */ /* 0x000fe20000200000 */
[C---:B------:R-:W-:Y:S02]  /*5240*/  PRMT R36, R35.reuse, 0x7632, R36 ;  /* 0x0000763223247816 */ /* 0x040fe40000000024 */
[----:B------:R-:W-:-:S03]  /*5250*/  SHF.L.U32 R35, R35, 0x10, RZ ;  /* 0x0000001023237819 */ /* 0x000fc600000006ff */
[----:B------:R-:W-:-:S04]  /*5260*/  IMAD.U32 R36, R36, 0x10000, RZ ;  /* 0x0001000024247824 */ /* 0x000fc800078e00ff */
[--C-:B------:R-:W-:Y:S01]  /*5270*/  FADD.FTZ R35, R35, R36.reuse ;  /* 0x0000002423237221 */ /* 0x100fe20000010000 */
[C---:B------:R-:W-:Y:S01]  /*5280*/  PRMT R36, R15.reuse, 0x7632, R36 ;  /* 0x000076320f247816 */ /* 0x040fe20000000024 */
[----:B------:R-:W-:-:S03]  /*5290*/  IMAD.U32 R15, R15, 0x10000, RZ ;  /* 0x000100000f0f7824 */ /* 0x000fc600078e00ff */
[----:B------:R-:W-:-:S05]  /*52a0*/  SHF.L.U32 R36, R36, 0x10, RZ ;  /* 0x0000001024247819 */ /* 0x000fca00000006ff */
[----:B------:R-:W-:Y:S01]  /*52b0*/  FADD.FTZ R36, R15, R36 ;  /* 0x000000240f247221 */ /* 0x000fe20000010000 */
[C---:B------:R-:W-:Y:S01]  /*52c0*/  PRMT R15, R13.reuse, 0x7632, R15 ;  /* 0x000076320d0f7816 */ /* 0x040fe2000000000f */
[----:B------:R-:W-:Y:S02]  /*52d0*/  IMAD.U32 R13, R13, 0x10000, RZ ;  /* 0x000100000d0d7824 */ /* 0x000fe400078e00ff */
[----:B------:R-:W-:Y:S02]  /*52e0*/  FADD.FTZ R35, R35, R36 ;  /* 0x0000002423237221 */ /* 0x000fe40000010000 */
[----:B------:R-:W-:Y:S02]  /*52f0*/  IMAD.U32 R36, R15, 0x10000, RZ ;  /* 0x000100000f247824 */ /* 0x000fe400078e00ff */
[----:B------:R4:W5:Y:S02]  /*5300*/  LDG.E.CONSTANT R15, desc[UR8][R8.64+0x804] ;  /* 0x00080408080f7981 */ /* 0x000964000c1e9900 */
        /* <DEDUP_REMOVED lines=44> */
.L_x_18545:
[----:B------:R-:W-:Y:S05]  /*55d0*/  BSYNC.RECONVERGENT B2 ;  /* 0x0000000000027941 */ /* 0x000fea0003800200 */
.L_x_18544:
        /* <DEDUP_REMOVED lines=60> */
.L_x_18547:
[----:B------:R-:W-:Y:S05]  /*59a0*/  BSYNC.RECONVERGENT B2 ;  /* 0x0000000000027941 */ /* 0x000fea0003800200 */
.L_x_18546:
        /* <DEDUP_REMOVED lines=60> */
.L_x_18549:
[----:B------:R-:W-:Y:S05]  /*5d70*/  BSYNC.RECONVERGENT B2 ;  /* 0x0000000000027941 */ /* 0x000fea0003800200 */
.L_x_18548:
        /* <DEDUP_REMOVED lines=26> */
[----:B------:R0:W5:Y:S01]  /*5f20*/  LDG.E.CONSTANT R14, desc[UR8][R8.64+0xe0c] ;  /* 0x000e0c08080e7981 */ /* 0x000162000c1e9900 */
[----:B------:R-:W-:Y:S01]  /*5f30*/  BSSY.RECONVERGENT B2, `(.L_x_18550) ;  /* 0x0000021000027945 */ /* 0x000fe20003800200 */
[----:B------:R-:W-:-:S03]  /*5f40*/  FADD.FTZ R20, R20, R35 ;  /* 0x0000002314147221 */ /* 0x000fc60000010000 */
[----:B------:R-:W-:Y:S05]  /*5f50*/  @P0 BRA `(.L_x_18551) ;  /* 0x0000000000780947 */ /* 0x000fea0003800000 */
[C---:B01234-:R-:W-:Y:S01]  /*5f60*/  VIADD R8, R31.reuse, 0xfffffffe ;  /* 0xfffffffe1f087836 */ /* 0x05ffe20000000000 */
[----:B------:R-:W-:Y:S02]  /*5f70*/  ISETP.GE.AND P3, PT, R31, UR10, PT ;  /* 0x0000000a1f007c0c */ /* 0x000fe4000bf66270 */
[----:B-----5:R-:W-:Y:S02]  /*5f80*/  PRMT R9, R15, 0x7632, R9 ;  /* 0x000076320f097816 */ /* 0x020fe40000000009 */
[----:B------:R-:W-:Y:S02]  /*5f90*/  ISETP.GE.AND P1, PT, R8, UR10, PT ;  /* 0x0000000a08007c0c */ /* 0x000fe4000bf26270 */
[----:B------:R-:W-:Y:S02]  /*5fa0*/  IADD3 R8, PT, PT, R31, -0x1, RZ ;  /* 0xffffffff1f087810 */ /* 0x000fe40007ffe0ff */
[----:B------:R-:W-:Y:S02]  /*5fb0*/  ISETP.GE.AND P0, PT, R34, UR10, PT ;  /* 0x0000000a22007c0c */ /* 0x000fe4000bf06270 */
[----:B------:R-:W-:-:S02]  /*5fc0*/  ISETP.GE.AND P2, PT, R8, UR10, PT ;  /* 0x0000000a08007c0c */ /* 0x000fc4000bf46270 */
[----:B------:R-:W-:Y:S02]  /*5fd0*/  PRMT R8, R36, 0x7632, R8 ;  /* 0x0000763224087816 */ /* 0x000fe40000000008 */
[----:B------:R-:W-:Y:S02]  /*5fe0*/  SEL R34, R9, RZ, !P3 ;  /* 0x000000ff09227207 */ /* 0x000fe40005800000 */
[----:B------:R-:W-:Y:S01]  /*5ff0*/  SEL R9, R8, RZ, !P1 ;  /* 0x000000ff08097207 */ /* 0x000fe20004800000 */
[----:B------:R-:W-:Y:S01]  /*6000*/  VIADD R8, R31, 0x1 ;  /* 0x000000011f087836 */ /* 0x000fe20000000000 */
[----:B------:R-:W-:Y:S02]  /*6010*/  SEL R36, R36, RZ, !P0 ;  /* 0x000000ff24247207 */ /* 0x000fe40004000000 */
[----:B------:R-:W-:Y:S02]  /*6020*/  SEL R15, R15, RZ, !P2 ;  /* 0x000000ff0f0f7207 */ /* 0x000fe40005000000 */
[----:B------:R-:W-:Y:S01]  /*6030*/  ISETP.GE.AND P0, PT, R8, UR10, PT ;  /* 0x0000000a08007c0c */ /* 0x000fe2000bf06270 */
[C---:B------:R-:W-:Y:S01]  /*6040*/  VIADD R8, R31.reuse, 0x2 ;  /* 0x000000021f087836 */ /* 0x040fe20000000000 */
[----:B------:R-:W-:Y:S01]  /*6050*/  PRMT R36, R36, 0x5410, R9 ;  /* 0x0000541024247816 */ /* 0x000fe20000000009 */
[----:B------:R-:W-:Y:S01]  /*6060*/  VIADD R9, R31, 0x4 ;  /* 0x000000041f097836 */ /* 0x000fe20000000000 */
[----:B------:R-:W-:-:S02]  /*6070*/  PRMT R15, R15, 0x5410, R34 ;  /* 0x000054100f0f7816 */ /* 0x000fc40000000022 */
[----:B------:R-:W-:Y:S02]  /*6080*/  ISETP.GE.AND P1, PT, R8, UR10, PT ;  /* 0x0000000a08007c0c */ /* 0x000fe4000bf26270 */
[----:B------:R-:W-:-:S04]  /*6090*/  IADD3 R8, PT, PT, R31, 0x3, RZ ;  /* 0x000000031f087810 */ /* 0x000fc80007ffe0ff */
        /* <DEDUP_REMOVED lines=10> */
.L_x_18551:
[----:B------:R-:W-:Y:S05]  /*6140*/  BSYNC.RECONVERGENT B2 ;  /* 0x0000000000027941 */ /* 0x000fea0003800200 */
.L_x_18550:
[----:B012345:R-:W-:Y:S02]  /*6150*/  HMUL2.BF16_V2 R8, R33, R36 ;  /* 0x0000002421087232 */ /* 0x03ffe40000200000 */
[----:B------:R-:W-:Y:S02]  /*6160*/  HFMA2.BF16_V2 R10, R10, R15, -RZ ;  /* 0x0000000f0a0a7231 */ /* 0x000fe400003000ff */
[----:B------:R-:W-:Y:S02]  /*6170*/  HMUL2.BF16_V2 R12, R12, R13 ;  /* 0x0000000d0c0c7232 */ /* 0x000fe40000200000 */
[----:B------:R-:W-:Y:S01]  /*6180*/  HFMA2.BF16_V2 R13, R11, R14, -RZ ;  /* 0x0000000e0b0d7231 */ /* 0x000fe200003000ff */
[C---:B------:R-:W-:Y:S01]  /*6190*/  PRMT R9, R8.reuse, 0x7632, R9 ;  /* 0x0000763208097816 */ /* 0x040fe20000000009 */
[----:B------:R-:W-:Y:S01]  /*61a0*/  IMAD.U32 R8, R8, 0x10000, RZ ;  /* 0x0001000008087824 */ /* 0x000fe200078e00ff */
[----:B------:R-:W-:Y:S02]  /*61b0*/  PRMT R11, R12, 0x7610, R11 ;  /* 0x000076100c0b7816 */ /* 0x000fe4000000000b */
[----:B------:R-:W-:-:S02]  /*61c0*/  SHF.L.U32 R9, R9, 0x10, RZ ;  /* 0x0000001009097819 */ /* 0x000fc400000006ff */
[----:B------:R-:W-:Y:S02]  /*61d0*/  PRMT R12, R12, 0x7632, R12 ;  /* 0x000076320c0c7816 */ /* 0x000fe4000000000c */
[----:B------:R-:W-:Y:S01]  /*61e0*/  SHF.L.U32 R11, R11, 0x10, RZ ;  /* 0x000000100b0b7819 */ /* 0x000fe200000006ff */
[--C-:B------:R-:W-:Y:S01]  /*61f0*/  FADD.FTZ R8, R8, R9.reuse ;  /* 0x0000000908087221 */ /* 0x100fe20000010000 */
[----:B------:R-:W-:Y:S01]  /*6200*/  PRMT R9, R10, 0x7610, R9 ;  /* 0x000076100a097816 */ /* 0x000fe20000000009 */
[----:B------:R-:W-:Y:S01]  /*6210*/  IMAD.U32 R12, R12, 0x10000, RZ ;  /* 0x000100000c0c7824 */ /* 0x000fe200078e00ff */
[----:B------:R-:W-:-:S03]  /*6220*/  PRMT R10, R10, 0x7632, R10 ;  /* 0x000076320a0a7816 */ /* 0x000fc6000000000a */
[----:B------:R-:W-:Y:S01]  /*6230*/  IMAD.U32 R14, R9, 0x10000, RZ ;  /* 0x00010000090e7824 */ /* 0x000fe200078e00ff */
[----:B------:R-:W-:Y:S01]  /*6240*/  PRMT R9, R13, 0x7632, R9 ;  /* 0x000076320d097816 */ /* 0x000fe20000000009 */
[----:B------:R-:W-:Y:S02]  /*6250*/  IMAD.U32 R15, R10, 0x10000, RZ ;  /* 0x000100000a0f7824 */ /* 0x000fe400078e00ff */
[----:B------:R-:W-:Y:S01]  /*6260*/  FADD.FTZ R11, R11, R12 ;  /* 0x0000000c0b0b7221 */ /* 0x000fe20000010000 */
[----:B------:R-:W-:Y:S01]  /*6270*/  IMAD.U32 R13, R13, 0x10000, RZ ;  /* 0x000100000d0d7824 */ /* 0x000fe200078e00ff */
[----:B------:R-:W-:Y:S01]  /*6280*/  SHF.L.U32 R10, R9, 0x10, RZ ;  /* 0x00000010090a7819 */ /* 0x000fe200000006ff */
[----:B------:R-:W-:-:S04]  /*6290*/  FADD.FTZ R15, R14, R15 ;  /* 0x0000000f0e0f7221 */ /* 0x000fc80000010000 */
[----:B------:R-:W-:Y:S01]  /*62a0*/  FADD.FTZ R8, R8, R15 ;  /* 0x0000000f08087221 */ /* 0x000fe20000010000 */
[----:B------:R-:W-:-:S03]  /*62b0*/  FADD.FTZ R13, R13, R10 ;  /* 0x0000000a0d0d7221 */ /* 0x000fc60000010000 */
[----:B------:R-:W-:-:S04]  /*62c0*/  FADD.FTZ R8, R8, R11 ;  /* 0x0000000b08087221 */ /* 0x000fc80000010000 */
[----:B------:R-:W-:-:S04]  /*62d0*/  FADD.FTZ R8, R8, R13 ;  /* 0x0000000d08087221 */ /* 0x000fc80000010000 */
[----:B------:R-:W-:-:S07]  /*62e0*/  FADD.FTZ R19, R19, R8 ;  /* 0x0000000813137221 */ /* 0x000fce0000010000 */
.L_x_18535:
[----:B---3--:R-:W-:Y:S05]  /*62f0*/  BSYNC.RECONVERGENT B0 ;  /* 0x0000000000007941 */ /* 0x008fea0003800200 */
.L_x_18534:
        /* <DEDUP_REMOVED lines=14> */
.L_x_18533:
[----:B--23--:R-:W-:Y:S05]  /*63e0*/  BSYNC.RECONVERGENT B1 ;  /* 0x0000000000017941 */ /* 0x00cfea0003800200 */
.L_x_18532:
[----:B------:R-:W2:Y:S01]  /*63f0*/  S2R R4, SR_TID.X ;  /* 0x0000000000047919 */ /* 0x000ea20000002100 */
[----:B------:R-:W-:Y:S01]  /*6400*/  BSSY.RECONVERGENT B0, `(.L_x_18553) ;  /* 0x0000028000007945 */ /* 0x000fe20003800200 */
[----:B01----:R-:W0:Y:S04]  /*6410*/  SHFL.BFLY PT, R6, R25, 0x1, 0x1f ;  /* 0x0c201f0019067f89 */ /* 0x003e2800000e0000 */
[----:B------:R-:W1:Y:S04]  /*6420*/  SHFL.BFLY PT, R8, R23, 0x1, 0x1f ;  /* 0x0c201f0017087f89 */ /* 0x000e6800000e0000 */
[----:B------:R-:W3:Y:S04]  /*6430*/  SHFL.BFLY PT, R7, R22, 0x1, 0x1f ;  /* 0x0c201f0016077f89 */ /* 0x000ee800000e0000 */
[----:B------:R-:W4:Y:S04]  /*6440*/  SHFL.BFLY PT, R2, R29, 0x1, 0x1f ;  /* 0x0c201f001d027f89 */ /* 0x000f2800000e0000 */
[----:B------:R-:W4:Y:S04]  /*6450*/  SHFL.BFLY PT, R5, R28, 0x1, 0x1f ;  /* 0x0c201f001c057f89 */ /* 0x000f2800000e0000 */
[----:B------:R-:W4:Y:S04]  /*6460*/  SHFL.BFLY PT, R10, R21, 0x1, 0x1f ;  /* 0x0c201f00150a7f89 */ /* 0x000f2800000e0000 */
[----:B------:R-:W4:Y:S01]  /*6470*/  SHFL.BFLY PT, R9, R20, 0x1, 0x1f ;  /* 0x0c201f0014097f89 */ /* 0x000f2200000e0000 */
[----:B0-----:R-:W-:-:S03]  /*6480*/  FADD.FTZ R25, R6, R25 ;  /* 0x0000001906197221 */ /* 0x001fc60000010000 */
[----:B------:R-:W0:Y:S01]  /*6490*/  SHFL.BFLY PT, R12, R19, 0x1, 0x1f ;  /* 0x0c201f00130c7f89 */ /* 0x000e2200000e0000 */
[----:B--2---:R-:W-:Y:S01]  /*64a0*/  LOP3.LUT R11, R4, 0x1, RZ, 0xc0, !PT ;  /* 0x00000001040b7812 */ /* 0x004fe200078ec0ff */
[----:B-1----:R-:W-:Y:S01]  /*64b0*/  FADD.FTZ R6, R8, R23 ;  /* 0x0000001708067221 */ /* 0x002fe20000010000 */
[----:B------:R-:W-:Y:S01]  /*64c0*/  SHF.R.U32.HI R8, RZ, 0x5, R4 ;  /* 0x00000005ff087819 */ /* 0x000fe20000011604 */
[----:B---3--:R-:W-:Y:S01]  /*64d0*/  FADD.FTZ R22, R7, R22 ;  /* 0x0000001607167221 */ /* 0x008fe20000010000 */
[----:B------:R-:W-:Y:S01]  /*64e0*/  BAR.SYNC.DEFER_BLOCKING 0x0 ;  /* 0x0000000000007b1d */ /* 0x000fe20000010000 */
[----:B------:R-:W-:Y:S02]  /*64f0*/  ISETP.NE.AND P0, PT, R11, RZ, PT ;  /* 0x000000ff0b00720c */ /* 0x000fe40003f05270 */
[----:B------:R-:W-:Y:S01]  /*6500*/  LOP3.LUT R11, R4, 0x3c0, RZ, 0xc0, !PT ;  /* 0x000003c0040b7812 */ /* 0x000fe200078ec0ff */
[----:B----4-:R-:W-:-:S03]  /*6510*/  FADD.FTZ R2, R2, R29 ;  /* 0x0000001d02027221 */ /* 0x010fc60000010000 */
[----:B------:R-:W-:Y:S01]  /*6520*/  ISETP.NE.OR P1, PT, R11, 0x40, P0 ;  /* 0x000000400b00780c */ /* 0x000fe20000725670 */
[----:B------:R-:W-:Y:S01]  /*6530*/  FADD.FTZ R5, R5, R28 ;  /* 0x0000001c05057221 */ /* 0x000fe20000010000 */
[----:B------:R-:W-:Y:S01]  /*6540*/  LOP3.LUT R11, R4, 0x1f, RZ, 0xc0, !PT ;  /* 0x0000001f040b7812 */ /* 0x000fe200078ec0ff */
[----:B------:R-:W-:-:S03]  /*6550*/  FADD.FTZ R21, R10, R21 ;  /* 0x000000150a157221 */ /* 0x000fc60000010000 */
[----:B------:R-:W-:Y:S01]  /*6560*/  SHF.R.U32.HI R7, RZ, 0x1, R11 ;  /* 0x00000001ff077819 */ /* 0x000fe2000001160b */
[----:B------:R-:W-:-:S04]  /*6570*/  FADD.FTZ R20, R9, R20 ;  /* 0x0000001409147221 */ /* 0x000fc80000010000 */
[----:B------:R-:W-:Y:S02]  /*6580*/  IMAD R8, R8, 0x80, R7 ;  /* 0x0000008008087824 */ /* 0x000fe400078e0207 */
        /* <DEDUP_REMOVED lines=15> */
.L_x_18554:
[----:B------:R-:W-:Y:S05]  /*6680*/  BSYNC.RECONVERGENT B0 ;  /* 0x0000000000007941 */ /* 0x000fea0003800200 */
.L_x_18553:
        /* <DEDUP_REMOVED lines=29> */
.L_x_18556:
[----:B------:R-:W-:Y:S05]  /*6860*/  BSYNC.RECONVERGENT B0 ;  /* 0x0000000000007941 */ /* 0x000fea0003800200 */
.L_x_18555:
        /* <DEDUP_REMOVED lines=12> */
.L_x_18558:
[----:B------:R-:W-:Y:S05]  /*6930*/  BSYNC.RECONVERGENT B0 ;  /* 0x0000000000007941 */ /* 0x000fea0003800200 */
.L_x_18557:
        /* <DEDUP_REMOVED lines=19> */
.L_x_18560:
[----:B------:R-:W-:Y:S05]  /*6a70*/  BSYNC.RECONVERGENT B0 ;  /* 0x0000000000007941 */ /* 0x000fea0003800200 */
.L_x_18559:
        /* <DEDUP_REMOVED lines=8> */
[----:B------:R-:W-:Y:S02]  /*6b00*/  SHF.R.U32.HI R3, RZ, 0x1, R4 ;  /* 0x00000001ff037819 */ /* 0x000fe40000011604 */
[----:B------:R-:W-:Y:S02]  /*6b10*/  SHF.L.U32 R0, R0, 0x7, RZ ;  /* 0x0000000700007819 */ /* 0x000fe400000006ff */
        /* <DEDUP_REMOVED lines=22> */
.L_x_18509:
        /* <DEDUP_REMOVED lines=8> */
.L_x_18562:
[----:B------:R-:W-:Y:S05]  /*6d00*/  BSYNC B2 ;  /* 0x0000000000027941 */ /* 0x000fea0003800000 */
.L_x_18561:
[----:B------:R-:W-:Y:S01]  /*6d10*/  IMAD.MOV.U32 R9, RZ, RZ, R12 ;  /* 0x000000ffff097224 */ /* 0x000fe200078e000c */
[----:B------:R-:W-:Y:S06]  /*6d20*/  BRA `(.L_x_18563) ;  /* 0xffffffb400107947 */ /* 0x000fec000383ffff */
.L_x_18511:
        /* <DEDUP_REMOVED lines=8> */
.L_x_18565:
[----:B------:R-:W-:Y:S05]  /*6db0*/  BSYNC B0 ;  /* 0x0000000000007941 */ /* 0x000fea0003800000 */
.L_x_18564:
[----:B------:R-:W-:Y:S02]  /*6dc0*/  IMAD.MOV.U32 R6, RZ, RZ, R12 ;  /* 0x000000ffff067224 */ /* 0x000fe400078e000c */
[----:B------:R-:W-:Y:S02]  /*6dd0*/  HFMA2 R11, -RZ, RZ, 0, 4.76837158203125e-07 ;  /* 0x00000008ff0b7431 */ /* 0x000fe400000001ff */
[----:B------:R-:W-:Y:S02]  /*6de0*/  IMAD.MOV.U32 R32, RZ, RZ, 0x1f ;  /* 0x0000001fff207424 */ /* 0x000fe400078e00ff */
[----:B------:R-:W-:Y:S01]  /*6df0*/  IMAD.MOV.U32 R9, RZ, RZ, -0x1 ;  /* 0xffffffffff097424 */ /* 0x000fe200078e00ff */
[----:B------:R-:W-:-:S05]  /*6e00*/  FMNMX.FTZ R6, R6, R23, !PT ;  /* 0x0000001706067209 */ /* 0x000fca0007810000 */
[----:B------:R-:W-:-:S07]  /*6e10*/  IMAD.MOV.U32 R30, RZ, RZ, R6 ;  /* 0x000000ffff1e7224 */ /* 0x000fce00078e0006 */
[----:B------:R-:W-:Y:S05]  /*6e20*/  WARPSYNC.COLLECTIVE R9, `(.L_x_18566) ;  /* 0x0000000009087348 */ /* 0x000fea0003c00000 */
[----:B------:R0:W1:Y:S02]  /*6e30*/  SHFL.BFLY P2, R12, R30, R11, R32 ;  /* 0x0c00000b1e0c7389 */ /* 0x0000640000040020 */
[----:B01----:R-:W-:Y:S05]  /*6e40*/  ENDCOLLECTIVE ;  /* 0x000000000000791b */ /* 0x003fea0003800000 */
.L_x_18566:
[----:B------:R-:W-:Y:S01]  /*6e50*/  IMAD.MOV.U32 R11, RZ, RZ, 0x4 ;  /* 0x00000004ff0b7424 */ /* 0x000fe200078e00ff */
[----:B------:R-:W-:-:S04]  /*6e60*/  MOV R5, R12 ;  /* 0x0000000c00057202 */ /* 0x000fc80000000f00 */
[----:B------:R-:W-:-:S05]  /*6e70*/  FMNMX.FTZ R5, R6, R5, !PT ;  /* 0x0000000506057209 */ /* 0x000fca0007810000 */
[----:B------:R-:W-:-:S07]  /*6e80*/  IMAD.MOV.U32 R30, RZ, RZ, R5 ;  /* 0x000000ffff1e7224 */ /* 0x000fce00078e0005 */
[----:B------:R-:W-:Y:S05]  /*6e90*/  WARPSYNC.COLLECTIVE R9, `(.L_x_18567) ;  /* 0x0000000009087348 */ /* 0x000fea0003c00000 */
[----:B------:R0:W1:Y:S02]  /*6ea0*/  SHFL.BFLY P2, R12, R30, R11, R32 ;  /* 0x0c00000b1e0c7389 */ /* 0x0000640000040020 */
[----:B01----:R-:W-:Y:S05]  /*6eb0*/  ENDCOLLECTIVE ;  /* 0x000000000000791b */ /* 0x003fea0003800000 */
.L_x_18567:
[----:B------:R-:W-:Y:S01]  /*6ec0*/  HFMA2 R11, -RZ, RZ, 0, 1.1920928955078125e-07 ;  /* 0x00000002ff0b7431 */ /* 0x000fe200000001ff */
[----:B------:R-:W-:-:S04]  /*6ed0*/  MOV R8, R12 ;  /* 0x0000000c00087202 */ /* 0x000fc80000000f00 */
[----:B------:R-:W-:-:S05]  /*6ee0*/  FMNMX.FTZ R7, R5, R8, !PT ;  /* 0x0000000805077209 */ /* 0x000fca0007810000 */
[----:B------:R-:W-:-:S07]  /*6ef0*/  IMAD.MOV.U32 R30, RZ, RZ, R7 ;  /* 0x000000ffff1e7224 */ /* 0x000fce00078e0007 */
[----:B------:R-:W-:Y:S05]  /*6f00*/  WARPSYNC.COLLECTIVE R9, `(.L_x_18568) ;  /* 0x0000000009087348 */ /* 0x000fea0003c00000 */
[----:B------:R0:W1:Y:S02]  /*6f10*/  SHFL.BFLY P2, R12, R30, R11, R32 ;  /* 0x0c00000b1e0c7389 */ /* 0x0000640000040020 */
[----:B01----:R-:W-:Y:S05]  /*6f20*/  ENDCOLLECTIVE ;  /* 0x000000000000791b */ /* 0x003fea0003800000 */
.L_x_18568:
[----:B------:R-:W-:Y:S05]  /*6f30*/  BRA `(.L_x_18569) ;  /* 0xffffffb400147947 */ /* 0x000fea000383ffff */
.L_x_18570:
        /* <DEDUP_REMOVED lines=12> */
.L_x_25925:


//--------------------- .text._ZN4vllm25paged_attention_v1_kernelI13__nv_bfloat16S1_Li120ELi16ELi128ELNS_18Fp8KVCacheDataTypeE0ELb1EEEvPT_PKS3_PKT0_S9_ifPKiSB_iPKfiiiSD_SD_iiiii --------------------------
	.section	.text._ZN4vllm25paged_attention_v1_kernelI13__nv_bfloat16S1_Li120ELi16ELi128ELNS_18Fp8KVCacheDataTypeE0ELb1EEEvPT_PKS3_PKT0_S9_ifPKiSB_iPKfiiiSD_SD_iiiii,"ax",@progbits
	.align	128
        .global         _ZN4vllm25paged_attention_v1_kernelI13__nv_bfloat16S1_Li120ELi16ELi128ELNS_18Fp8KVCacheDataTypeE0ELb1EEEvPT_PKS3_PKT0_S9_ifPKiSB_iPKfiiiSD_SD_iiiii
        .type           _ZN4vllm25paged_attention_v1_kernelI13__nv_bfloat16S1_Li120ELi16ELi128ELNS_18Fp8KVCacheDataTypeE0ELb1EEEvPT_PKS3_PKT0_S9_ifPKiSB_iPKfiiiSD_SD_iiiii,@function
        .size           _ZN4vllm25paged_attention_v1_kernelI13__nv_bfloat16S1_Li120ELi16ELi128ELNS_18Fp8KVCacheDataTypeE0ELb1EEEvPT_PKS3_PKT0_S9_ifPKiSB_iPKfiiiSD_SD_iiiii,(.L_x_25926 - _ZN4vllm25paged_attention_v1_kernelI13__nv_bfloat16S1_Li120ELi16ELi128ELNS_18Fp8KVCacheDataTypeE0ELb1EEEvPT_PKS3_PKT0_S9_ifPKiSB_iPKfiiiSD_SD_iiiii)
        .other          _ZN4vllm25paged_attention_v1_kernelI13__nv_bfloat16S1_Li120ELi16ELi128ELNS_18Fp8KVCacheDataTypeE0ELb1EEEvPT_PKS3_PKT0_S9_ifPKiSB_iPKfiiiSD_SD_iiiii,@"STO_CUDA_ENTRY STV_DEFAULT"
_ZN4vllm25paged_attention_v1_kernelI13__nv_bfloat16S1_Li120ELi16ELi128ELNS_18Fp8KVCacheDataTypeE0ELb1EEEvPT_PKS3_PKT0_S9_ifPKiSB_iPKfiiiSD_SD_iiiii:
.text._ZN4vllm25paged_attention_v1_kernelI13__nv_bfloat16S1_Li120ELi16ELi128ELNS_18Fp8KVCacheDataTypeE0ELb1EEEvPT_PKS3_PKT0_S9_ifPKiSB_iPKfiiiSD_SD_iiiii:
        /* <DEDUP_REMOVED lines=9> */
[----:B------:R-:W-:Y:S01]  /*0090*/  IMAD.MOV.U32 R28, RZ, RZ, RZ ;  /* 0x000000ffff1c7224 */ /* 0x000fe200078e00ff */
[----:B------:R-:W4:Y:S01]  /*00a0*/  S2R R18, SR_CgaCtaId ;  /* 0x0000000000127919 */ /* 0x000f220000008800 */
[----:B------:R-:W4:Y:S01]  /*00b0*/  LDCU UR5, c[0x0][0x3e8] ;  /* 0x00007d00ff0577ac */ /* 0x000f220008000800 */
[----:B------:R-:W0:Y:S04]  /*00c0*/  LDCU UR8, c[0x0][0x3ec] ;  /* 0x00007d80ff0877ac */ /* 0x000e280008000800 */
[----:B------:R-:W4:Y:S01]  /*00d0*/  LDC R23, c[0x0][0x3f8] ;  /* 0x0000fe00ff177b82 */ /* 0x000f220000000800 */
[----:B------:R-:W0:Y:S02]  /*00e0*/  LDCU UR9, c[0x0][0x3d0] ;  /* 0x00007a00ff0977ac */ /* 0x000e240008000800 */
[----:B0-----:R-:W-:Y:S01]  /*00f0*/  IMAD.WIDE.U32 R4, R0, 0x4, R4 ;  /* 0x0000000400047825 */ /* 0x001fe200078e0004 */
[----:B------:R-:W0:Y:S04]  /*0100*/  LDCU UR10, c[0x0][0x3cc] ;  /* 0x00007980ff0a77ac */ /* 0x000e280008000800 */
[----:B-1----:R1:W4:Y:S01]  /*0110*/  LDG.E.CONSTANT R31, desc[UR6][R4.64] ;  /* 0x00000006041f7981 */ /* 0x002322000c1e9900 */
[----:B--2---:R-:W-:Y:S01]  /*0120*/  ISETP.GT.U32.AND P1, PT, R2, 0x1d, PT ;  /* 0x0000001d0200780c */ /* 0x004fe20003f24070 */
[----:B---3--:R-:W-:Y:S01]  /*0130*/  IMAD R6, R0, UR4, RZ ;  /* 0x0000000400067c24 */ /* 0x008fe2000f8e02ff */
[----:B----4-:R-:W-:Y:S01]  /*0140*/  ISETP.NE.U32.AND P0, PT, R10, RZ, PT ;  /* 0x000000ff0a00720c */ /* 0x010fe20003f05070 */
[----:B------:R-:W2:Y:S03]  /*0150*/  LDCU UR4, c[0x0][0x3b8] ;  /* 0x00007700ff0477ac */ /* 0x000ea60008000800 */
[----:B------:R-:W-:Y:S01]  /*0160*/  ISETP.NE.AND.EX P0, PT, R11, RZ, PT, P0 ;  /* 0x000000ff0b00720c */ /* 0x000fe20003f05300 */
[----:B------:R-:W3:Y:S01]  /*0170*/  LDCU UR11, c[0x0][0x3a4] ;  /* 0x00007480ff0b77ac */ /* 0x000ee20008000800 */
[----:B------:R-:W4:Y:S05]  /*0180*/  LDCU.64 UR12, c[0x0][0x390] ;  /* 0x00007200ff0c77ac */ /* 0x000f2a0008000a00 */
[----:B------:R-:W1:Y:S01]  /*0190*/  @!P1 LDC.64 R12, c[0x0][0x388] ;  /* 0x0000e200ff0c9b82 */ /* 0x000e620000000a00 */
[----:B------:R-:W-:-:S02]  /*01a0*/  @!P1 IMAD R8, R3, 0x78, RZ ;  /* 0x0000007803089824 */ /* 0x000fc400078e02ff */
[----:B------:R-:W-:-:S05]  /*01b0*/  @!P1 IMAD.SHL.U32 R7, R2, 0x4, RZ ;  /* 0x0000000402079824 */ /* 0x000fca00078e00ff */
[----:B------:R-:W-:Y:S02]  /*01c0*/  @!P1 IADD3 R7, P2, P3, R7, R6, R8 ;  /* 0x0000000607079210 */ /* 0x000fe40007b5e008 */
[----:B------:R-:W-:-:S04]  /*01d0*/  SHF.R.S32.HI R6, RZ, 0x1f, R6 ;  /* 0x0000001fff067819 */ /* 0x000fc80000011406 */
[----:B------:R-:W-:Y:S02]  /*01e0*/  @!P1 IADD3.X R6, PT, PT, RZ, R6, RZ, P2, P3 ;  /* 0x00000006ff069210 */ /* 0x000fe400017e64ff */
[----:B-1----:R-:W-:-:S04]  /*01f0*/  @!P1 LEA R12, P2, R7, R12, 0x1 ;  /* 0x0000000c070c9211 */ /* 0x002fc800078408ff */
[----:B------:R-:W-:Y:S02]  /*0200*/  @!P1 LEA.HI.X R13, R7, R13, R6, 0x1, P2 ;  /* 0x0000000d070d9211 */ /* 0x000fe400010f0c06 */
[----:B------:R-:W-:Y:S01]  /*0210*/  IABS R16, R9 ;  /* 0x0000000900107213 */ /* 0x000fe20000000000 */
[----:B------:R-:W1:Y:S02]  /*0220*/  @P0 LDC.64 R6, c[0x0][0x3c0] ;  /* 0x0000f000ff060b82 */ /* 0x000e640000000a00 */
[----:B------:R-:W2:Y:S04]  /*0230*/  @!P1 LDG.E.CONSTANT R10, desc[UR6][R12.64] ;  /* 0x000000060c0a9981 */ /* 0x000ea8000c1e9900 */
[----:B------:R0:W2:Y:S01]  /*0240*/  @!P1 LDG.E.CONSTANT R11, desc[UR6][R12.64+0x4] ;  /* 0x000004060c0b9981 */ /* 0x0000a2000c1e9900 */
[----:B------:R-:W3:Y:S01]  /*0250*/  I2F.RP R5, R16 ;  /* 0x0000001000057306 */ /* 0x000ee20000209400 */
[----:B------:R-:W1:Y:S08]  /*0260*/  LDC R4, c[0x0][0x370] ;  /* 0x0000dc00ff047b82 */ /* 0x000e700000000800 */
[----:B0-----:R-:W0:Y:S01]  /*0270*/  LDC R12, c[0x0][0x3f4] ;  /* 0x0000fd00ff0c7b82 */ /* 0x001e220000000800 */
[----:B---3--:R-:W3:Y:S01]  /*0280*/  MUFU.RCP R5, R5 ;  /* 0x0000000500057308 */ /* 0x008ee20000001000 */
[----:B-1----:R-:W-:-:S05]  /*0290*/  @P0 IMAD.WIDE.U32 R6, R3, 0x4, R6 ;  /* 0x0000000403060825 */ /* 0x002fca00078e0006 */
[----:B------:R1:W5:Y:S01]  /*02a0*/  @P0 LDG.E.CONSTANT R28, desc[UR6][R6.64] ;  /* 0x00000006061c0981 */ /* 0x000362000c1e9900 */
[C---:B------:R-:W-:Y:S01]  /*02b0*/  LOP3.LUT R27, R2.reuse, 0x1, RZ, 0xc0, !PT ;  /* 0x00000001021b7812 */ /* 0x040fe200078ec0ff */
[----:B------:R-:W-:Y:S01]  /*02c0*/  BSSY B0, `(.L_x_18571) ;  /* 0x00001ee000007945 */ /* 0x000fe20003800000 */
[----:B------:R-:W-:Y:S02]  /*02d0*/  SHF.R.U32.HI R30, RZ, 0x5, R2 ;  /* 0x00000005ff1e7819 */ /* 0x000fe40000011602 */
[----:B------:R-:W-:Y:S02]  /*02e0*/  LOP3.LUT R29, R2, 0x1f, RZ, 0xc0, !PT ;  /* 0x0000001f021d7812 */ /* 0x000fe400078ec0ff */
[----:B-1----:R-:W-:Y:S01]  /*02f0*/  IABS R6, R4 ;  /* 0x0000000400067213 */ /* 0x002fe20000000000 */
[----:B---3--:R-:W-:-:S04]  /*0300*/  VIADD R14, R5, 0xffffffe ;  /* 0x0ffffffe050e7836 */ /* 0x008fc80000000000 */
[----:B------:R1:W3:Y:S02]  /*0310*/  F2I.FTZ.U32.TRUNC.NTZ R15, R14 ;  /* 0x0000000e000f7305 */ /* 0x0002e4000021f000 */
[----:B-1----:R-:W-:Y:S01]  /*0320*/  IMAD.MOV.U32 R14, RZ, RZ, RZ ;  /* 0x000000ffff0e7224 */ /* 0x002fe200078e00ff */
[----:B---3--:R-:W-:-:S05]  /*0330*/  IADD3 R13, PT, PT, RZ, -R15, RZ ;  /* 0x8000000fff0d7210 */ /* 0x008fca0007ffe0ff */
        /* <DEDUP_REMOVED lines=11> */
[----:B------:R-:W-:Y:S02]  /*03f0*/  ISETP.GE.AND P3, PT, R5, RZ, PT ;  /* 0x000000ff0500720c */ /* 0x000fe40003f66270 */
[----:B0-----:R-:W-:-:S04]  /*0400*/  IABS R5, R12 ;  /* 0x0000000c00057213 */ /* 0x001fc80000000000 */
[----:B------:R-:W0:Y:S01]  /*0410*/  I2F.RP R16, R5 ;  /* 0x0000000500107306 */ /* 0x000e220000209400 */
[----:B------:R-:W-:-:S06]  /*0420*/  @P0 VIADD R8, R8, 0x1 ;  /* 0x0000000108080836 */ /* 0x000fcc0000000000 */
[----:B------:R-:W-:Y:S01]  /*0430*/  @!P3 IMAD.MOV R8, RZ, RZ, -R8 ;  /* 0x000000ffff08b224 */ /* 0x000fe200078e0a08 */
[----:B------:R-:W-:-:S04]  /*0440*/  @!P2 LOP3.LUT R8, RZ, R9, RZ, 0x33, !PT ;  /* 0x00000009ff08a212 */ /* 0x000fc800078e33ff */
[----:B------:R-:W-:Y:S01]  /*0450*/  IABS R20, R8 ;  /* 0x0000000800147213 */ /* 0x000fe20000000000 */
[----:B0-----:R-:W0:Y:S08]  /*0460*/  MUFU.RCP R16, R16 ;  /* 0x0000001000107308 */ /* 0x001e300000001000 */
[----:B------:R-:W1:Y:S01]  /*0470*/  I2F.RP R13, R20 ;  /* 0x00000014000d7306 */ /* 0x000e620000209400 */
[----:B0-----:R-:W-:Y:S01]  /*0480*/  VIADD R6, R16, 0xffffffe ;  /* 0x0ffffffe10067836 */ /* 0x001fe20000000000 */
[----:B------:R-:W-:-:S06]  /*0490*/  IABS R16, R3 ;  /* 0x0000000300107213 */ /* 0x000fcc0000000000 */
[----:B------:R0:W-:Y:S08]  /*04a0*/  F2I.FTZ.U32.TRUNC.NTZ R7, R6 ;  /* 0x0000000600077305 */ /* 0x0001f0000021f000 */
[----:B-1----:R-:W1:Y:S01]  /*04b0*/  MUFU.RCP R13, R13 ;  /* 0x0000000d000d7308 */ /* 0x002e620000001000 */
[----:B0-----:R-:W-:Y:S02]  /*04c0*/  IMAD.MOV.U32 R6, RZ, RZ, RZ ;  /* 0x000000ffff067224 */ /* 0x001fe400078e00ff */
[----:B-1----:R-:W-:Y:S01]  /*04d0*/  VIADD R14, R13, 0xffffffe ;  /* 0x0ffffffe0d0e7836 */ /* 0x002fe20000000000 */
[----:B------:R-:W-:-:S04]  /*04e0*/  IABS R13, R8 ;  /* 0x00000008000d7213 */ /* 0x000fc80000000000 */
[----:B------:R0:W1:Y:S01]  /*04f0*/  F2I.FTZ.U32.TRUNC.NTZ R15, R14 ;  /* 0x0000000e000f7305 */ /* 0x000062000021f000 */
[----:B------:R-:W-:Y:S02]  /*0500*/  IMAD.MOV R13, RZ, RZ, -R13 ;  /* 0x000000ffff0d7224 */ /* 0x000fe400078e0a0d */
[----:B0-----:R-:W-:Y:S01]  /*0510*/  IMAD.MOV.U32 R14, RZ, RZ, RZ ;  /* 0x000000ffff0e7224 */ /* 0x001fe200078e00ff */
[----:B-1----:R-:W-:-:S05]  /*0520*/  IADD3 R17, PT, PT, RZ, -R15, RZ ;  /* 0x8000000fff117210 */ /* 0x002fca0007ffe0ff */
[----:B------:R-:W-:-:S04]  /*0530*/  IMAD R17, R17, R20, RZ ;  /* 0x0000001411117224 */ /* 0x000fc800078e02ff */
[----:B------:R-:W-:-:S04]  /*0540*/  IMAD.HI.U32 R15, R15, R17, R14 ;  /* 0x000000110f0f7227 */ /* 0x000fc800078e000e */
[----:B------:R-:W-:Y:S02]  /*0550*/  IMAD R14, R7, R5, RZ ;  /* 0x00000005070e7224 */ /* 0x000fe400078e02ff */
[----:B------:R-:W-:-:S04]  /*0560*/  IMAD.HI.U32 R15, R15, R16, RZ ;  /* 0x000000100f0f7227 */ /* 0x000fc800078e00ff */
[----:B------:R-:W-:Y:S02]  /*0570*/  IMAD R13, R15, R13, R16 ;  /* 0x0000000d0f0d7224 */ /* 0x000fe400078e0210 */
[----:B------:R-:W-:-:S03]  /*0580*/  IMAD.MOV R19, RZ, RZ, -R14 ;  /* 0x000000ffff137224 */ /* 0x000fc600078e0a0e */
[----:B------:R-:W-:Y:S01]  /*0590*/  ISETP.GT.U32.AND P3, PT, R20, R13, PT ;  /* 0x0000000d1400720c */ /* 0x000fe20003f64070 */
[----:B------:R-:W-:Y:S01]  /*05a0*/  IMAD.HI.U32 R6, R7, R19, R6 ;  /* 0x0000001307067227 */ /* 0x000fe200078e0006 */
[----:B------:R-:W-:-:S11]  /*05b0*/  SHF.R.U32.HI R19, RZ, 0x1, R2 ;  /* 0x00000001ff137819 */ /* 0x000fd60000011602 */
[----:B------:R-:W-:Y:S02]  /*05c0*/  @!P3 IMAD.IADD R13, R13, 0x1, -R20 ;  /* 0x000000010d0db824 */ /* 0x000fe400078e0a14 */
[----:B------:R-:W-:Y:S01]  /*05d0*/  @!P3 VIADD R15, R15, 0x1 ;  /* 0x000000010f0fb836 */ /* 0x000fe20000000000 */
[----:B------:R-:W-:Y:S02]  /*05e0*/  ISETP.NE.AND P3, PT, R8, RZ, PT ;  /* 0x000000ff0800720c */ /* 0x000fe40003f65270 */
[----:B------:R-:W-:Y:S02]  /*05f0*/  ISETP.GE.U32.AND P2, PT, R13, R20, PT ;  /* 0x000000140d00720c */ /* 0x000fe40003f46070 */
[----:B------:R-:W-:-:S04]  /*0600*/  LOP3.LUT R13, R3, R8, RZ, 0x3c, !PT ;  /* 0x00000008030d7212 */ /* 0x000fc800078e3cff */
[----:B------:R-:W-:-:S07]  /*0610*/  ISETP.GE.AND P4, PT, R13, RZ, PT ;  /* 0x000000ff0d00720c */ /* 0x000fce0003f86270 */
[----:B------:R-:W-:Y:S01]  /*0620*/  @P2 VIADD R15, R15, 0x1 ;  /* 0x000000010f0f2836 */ /* 0x000fe20000000000 */
[----:B------:R-:W-:-:S04]  /*0630*/  IADD3 R17, PT, PT, R31, -0x1, RZ ;  /* 0xffffffff1f117810 */ /* 0x000fc80007ffe0ff */
[----:B------:R-:W-:Y:S02]  /*0640*/  IABS R16, R17 ;  /* 0x0000001100107213 */ /* 0x000fe40000000000 */
[----:B------:R-:W-:-:S03]  /*0650*/  LOP3.LUT R17, R17, R12, RZ, 0x3c, !PT ;  /* 0x0000000c11117212 */ /* 0x000fc600078e3cff */
[----:B------:R-:W-:-:S05]  /*0660*/  IMAD.HI.U32 R14, R6, R16, RZ ;  /* 0x00000010060e7227 */ /* 0x000fca00078e00ff */
[----:B------:R-:W-:-:S05]  /*0670*/  IADD3 R7, PT, PT, RZ, -R14, RZ ;  /* 0x8000000eff077210 */ /* 0x000fca0007ffe0ff */
[C---:B------:R-:W-:Y:S02]  /*0680*/  IMAD R16, R5.reuse, R7, R16 ;  /* 0x0000000705107224 */ /* 0x040fe400078e0210 */
[----:B------:R-:W-:Y:S01]  /*0690*/  IMAD.MOV.U32 R7, RZ, RZ, R15 ;  /* 0x000000ffff077224 */ /* 0x000fe200078e000f */
[----:B------:R-:W-:Y:S02]  /*06a0*/  MOV R15, 0x400 ;  /* 0x00000400000f7802 */ /* 0x000fe40000000f00 */
[----:B------:R-:W-:Y:S02]  /*06b0*/  ISETP.GT.U32.AND P0, PT, R5, R16, PT ;  /* 0x000000100500720c */ /* 0x000fe40003f04070 */
[----:B------:R-:W-:Y:S02]  /*06c0*/  @!P4 IADD3 R7, PT, PT, RZ, -R7, RZ ;  /* 0x80000007ff07c210 */ /* 0x000fe40007ffe0ff */
[----:B------:R-:W-:Y:S01]  /*06d0*/  @!P3 LOP3.LUT R7, RZ, R8, RZ, 0x33, !PT ;  /* 0x00000008ff07b212 */ /* 0x000fe200078e33ff */
[----:B------:R-:W-:Y:S01]  /*06e0*/  VIADD R8, R31, 0xf ;  /* 0x0000000f1f087836 */ /* 0x000fe20000000000 */
[----:B------:R-:W-:-:S02]  /*06f0*/  ISETP.GE.AND P4, PT, R23, RZ, PT ;  /* 0x000000ff1700720c */ /* 0x000fc40003f86270 */
[----:B------:R-:W-:Y:S02]  /*0700*/  LEA R26, R18, R15, 0x18 ;  /* 0x0000000f121a7211 */ /* 0x000fe400078ec0ff */
[----:B------:R-:W-:Y:S02]  /*0710*/  SHF.R.S32.HI R21, RZ, 0x1f, R8 ;  /* 0x0000001fff157819 */ /* 0x000fe40000011408 */
[----:B------:R-:W-:Y:S01]  /*0720*/  ISETP.GE.AND P3, PT, R17, RZ, PT ;  /* 0x000000ff1100720c */ /* 0x000fe20003f66270 */
[----:B------:R-:W-:Y:S01]  /*0730*/  @!P0 IMAD.IADD R16, R16, 0x1, -R5 ;  /* 0x0000000110108824 */ /* 0x000fe200078e0a05 */
[----:B------:R-:W-:Y:S01]  /*0740*/  LEA.HI R21, R21, R8, RZ, 0x4 ;  /* 0x0000000815157211 */ /* 0x000fe200078f20ff */
[----:B------:R-:W-:Y:S01]  /*0750*/  IMAD R26, R27, 0x78, R26 ;  /* 0x000000781b1a7824 */ /* 0x000fe200078e021a */
[----:B------:R-:W-:Y:S02]  /*0760*/  @!P0 IADD3 R14, PT, PT, R14, 0x1, RZ ;  /* 0x000000010e0e8810 */ /* 0x000fe40007ffe0ff */
[----:B------:R-:W-:Y:S01]  /*0770*/  ISETP.GE.U32.AND P2, PT, R16, R5, PT ;  /* 0x000000051000720c */ /* 0x000fe20003f46070 */
[----:B------:R-:W-:Y:S01]  /*0780*/  @!P1 IMAD R13, R19, 0x8, R26 ;  /* 0x00000008130d9824 */ /* 0x000fe200078e021a */
[----:B------:R-:W-:Y:S01]  /*0790*/  ISETP.NE.AND P0, PT, R12, RZ, PT ;  /* 0x000000ff0c00720c */ /* 0x000fe20003f05270 */
[----:B------:R-:W-:Y:S01]  /*07a0*/  @!P4 IMAD R16, R9, UR5, R7 ;  /* 0x000000050910cc24 */ /* 0x000fe2000f8e0207 */
[----:B------:R-:W-:-:S04]  /*07b0*/  SHF.R.S32.HI R9, RZ, 0x4, R21 ;  /* 0x00000004ff097819 */ /* 0x000fc80000011415 */
[----:B------:R-:W-:Y:S01]  /*07c0*/  @!P4 IADD3 R16, PT, PT, RZ, -R16, RZ ;  /* 0x80000010ff10c210 */ /* 0x000fe20007ffe0ff */
[----:B--2---:R0:W-:Y:S01]  /*07d0*/  @!P1 STS.64 [R13], R10 ;  /* 0x0000000a0d009388 */ /* 0x0041e20000000a00 */
[----:B------:R-:W-:Y:S01]  /*07e0*/  BAR.SYNC.DEFER_BLOCKING 0x0 ;  /* 0x0000000000007b1d */ /* 0x000fe20000010000 */
[----:B------:R-:W-:Y:S02]  /*07f0*/  ISETP.GE.AND P1, PT, R30, R9, PT ;  /* 0x000000091e00720c */ /* 0x000fe40003f26270 */
[----:B------:R-:W-:-:S04]  /*0800*/  @P2 VIADD R14, R14, 0x1 ;  /* 0x000000010e0e2836 */ /* 0x000fc80000000000 */
[----:B------:R-:W-:Y:S02]  /*0810*/  IMAD.MOV.U32 R8, RZ, RZ, R14 ;  /* 0x000000ffff087224 */ /* 0x000fe400078e000e */
[----:B------:R-:W-:Y:S02]  /*0820*/  @P4 IMAD R14, R4, UR5, R3 ;  /* 0x00000005040e4c24 */ /* 0x000fe4000f8e0203 */
[----:B------:R-:W-:Y:S01]  /*0830*/  @!P3 IMAD.MOV R8, RZ, RZ, -R8 ;  /* 0x000000ffff08b224 */ /* 0x000fe200078e0a08 */
[----:B------:R-:W-:Y:S01]  /*0840*/  @!P0 LOP3.LUT R8, RZ, R12, RZ, 0x33, !PT ;  /* 0x0000000cff088212 */ /* 0x000fe200078e33ff */
[----:B------:R-:W-:Y:S02]  /*0850*/  IMAD R12, R0, UR4, RZ ;  /* 0x00000004000c7c24 */ /* 0x000fe4000f8e02ff */
[----:B0-----:R-:W-:Y:S02]  /*0860*/  @P4 IMAD R10, R14, R23, 0x1 ;  /* 0x000000010e0a4424 */ /* 0x001fe400078e0217 */
[----:B------:R-:W-:-:S02]  /*0870*/  @!P4 IMAD R10, R23, R16, 0x1 ;  /* 0x00000001170ac424 */ /* 0x000fc400078e0210 */
[----:B------:R-:W-:Y:S02]  /*0880*/  IMAD.MOV.U32 R11, RZ, RZ, -0x800001 ;  /* 0xff7fffffff0b7424 */ /* 0x000fe400078e00ff */
[----:B------:R-:W-:Y:S01]  /*0890*/  IMAD.MOV.U32 R13, RZ, RZ, R5 ;  /* 0x000000ffff0d7224 */ /* 0x000fe200078e0005 */
[----:B----4-:R-:W-:Y:S06]  /*08a0*/  @P1 BRA `(.L_x_18572) ;  /* 0x00000018003c1947 */ /* 0x010fec0003800000 */
[----:B------:R-:W0:Y:S01]  /*08b0*/  LDCU.64 UR4, c[0x0][0x3a8] ;  /* 0x00007500ff0477ac */ /* 0x000e220008000a00 */
[----:B------:R-:W-:Y:S01]  /*08c0*/  SHF.R.U32.HI R14, RZ, 0x3, R2 ;  /* 0x00000003ff0e7819 */ /* 0x000fe20000011602 */
[----:B------:R-:W-:Y:S01]  /*08d0*/  IMAD.SHL.U32 R5, R19, 0x4, RZ ;  /* 0x0000000413057824 */ /* 0x000fe200078e00ff */
[----:B------:R-:W-:Y:S01]  /*08e0*/  IADD3 R11, PT, PT, R15, 0x110, RZ ;  /* 0x000001100f0b7810 */ /* 0x000fe20007ffe0ff */
[----:B------:R-:W-:Y:S01]  /*08f0*/  IMAD.MOV.U32 R15, RZ, RZ, RZ ;  /* 0x000000ffff0f7224 */ /* 0x000fe200078e00ff */
[----:B------:R-:W-:Y:S01]  /*0900*/  LOP3.LUT R14, R14, 0x7c, RZ, 0xc0, !PT ;  /* 0x0000007c0e0e7812 */ /* 0x000fe200078ec0ff */
[----:B------:R-:W-:Y:S01]  /*0910*/  IMAD.SHL.U32 R20, R30, 0x10, RZ ;  /* 0x000000101e147824 */ /* 0x000fe200078e00ff */
[----:B------:R-:W-:Y:S02]  /*0920*/  LOP3.LUT R5, R5, 0x3c, RZ, 0xc0, !PT ;  /* 0x0000003c05057812 */ /* 0x000fe400078ec0ff */
[----:B------:R-:W-:Y:S01]  /*0930*/  LEA R18, R18, R11, 0x18 ;  /* 0x0000000b12127211 */ /* 0x000fe200078ec0ff */
[----:B------:R-:W-:Y:S01]  /*0940*/  IMAD.WIDE R16, R12, 0x4, R14 ;  /* 0x000000040c107825 */ /* 0x000fe200078e020e */
[----:B------:R-:W-:-:S03]  /*0950*/  LOP3.LUT R22, R20, 0xf, R19, 0xf8, !PT ;  /* 0x0000000f14167812 */ /* 0x000fc600078ef813 */
[----:B------:R-:W-:Y:S01]  /*0960*/  IMAD R5, R30, 0x40, R5 ;  /* 0x000000401e057824 */ /* 0x000fe200078e0205 */
[----:B------:R-:W-:Y:S01]  /*0970*/  IADD3 R19, PT, PT, R22, 0x1, RZ ;  /* 0x0000000116137810 */ /* 0x000fe20007ffe0ff */
[----:B------:R-:W-:Y:S01]  /*0980*/  IMAD.MOV.U32 R11, RZ, RZ, -0x800001 ;  /* 0xff7fffffff0b7424 */ /* 0x000fe200078e00ff */
[----:B0-----:R-:W-:Y:S01]  /*0990*/  IADD3 R14, P0, PT, R16, UR4, RZ ;  /* 0x00000004100e7c10 */ /* 0x001fe2000ff1e0ff */
[----:B------:R-:W-:Y:S01]  /*09a0*/  VIADD R16, R20, 0x1 ;  /* 0x0000000114107836 */ /* 0x000fe20000000000 */
[----:B------:R-:W-:Y:S01]  /*09b0*/  IADD3 R15, PT, PT, R5, R18, RZ ;  /* 0x00000012050f7210 */ /* 0x000fe20007ffe0ff */
[----:B------:R-:W-:Y:S01]  /*09c0*/  IMAD.IADD R18, R22, 0x1, -R31 ;  /* 0x0000000116127824 */ /* 0x000fe200078e0a1f */
[----:B------:R-:W-:-:S09]  /*09d0*/  IADD3.X R17, PT, PT, R17, UR5, RZ, P0, !PT ;  /* 0x0000000511117c10 */ /* 0x000fd200087fe4ff */
.L_x_18577:
[----:B------:R-:W0:Y:S01]  /*09e0*/  LDC R32, c[0x0][0x3f0] ;  /* 0x0000fc00ff207b82 */ /* 0x000e220000000800 */
[----:B------:R-:W-:Y:S01]  /*09f0*/  VIADD R20, R16, 0xffffffff ;  /* 0xffffffff10147836 */ /* 0x000fe20000000000 */
[----:B------:R-:W-:Y:S04]  /*0a00*/  BSSY B1, `(.L_x_18573) ;  /* 0x0000170000017945 */ /* 0x000fe80003800000 */
        /* <DEDUP_REMOVED lines=9> */
[----:B------:R-:W-:Y:S01]  /*0aa0*/  ISETP.GE.AND P2, PT, R20, RZ, PT ;  /* 0x000000ff1400720c */ /* 0x000fe20003f46270 */
[----:B------:R-:W-:-:S03]  /*0ab0*/  IMAD.MOV.U32 R20, RZ, RZ, RZ ;  /* 0x000000ffff147224 */ /* 0x000fc600078e00ff */
        /* <DEDUP_REMOVED lines=22> */
[----:B------:R-:W-:Y:S01]  /*0c20*/  IMAD R21, R22, R20, R21 ;  /* 0x0000001416157224 */ /* 0x000fe200078e0215 */
[----:B------:R-:W-:-:S04]  /*0c30*/  IADD3 R20, PT, PT, R8, -UR8, RZ ;  /* 0x8000000808147c10 */ /* 0x000fc8000fffe0ff */
[----:B------:R-:W-:-:S13]  /*0c40*/  ISETP.GT.U32.AND P0, PT, R22, R21, PT ;  /* 0x000000151600720c */ /* 0x000fda0003f04070 */
[----:B------:R-:W-:-:S05]  /*0c50*/  @!P0 IMAD.IADD R21, R21, 0x1, -R22 ;  /* 0x0000000115158824 */ /* 0x000fca00078e0a16 */
[----:B------:R-:W-:-:S13]  /*0c60*/  ISETP.GT.U32.AND P0, PT, R22, R21, PT ;  /* 0x000000151600720c */ /* 0x000fda0003f04070 */
[----:B------:R-:W-:Y:S01]  /*0c70*/  @!P0 IMAD.IADD R21, R21, 0x1, -R22 ;  /* 0x0000000115158824 */ /* 0x000fe200078e0a16 */
        /* <DEDUP_REMOVED lines=10> */
.L_x_18574:
[----:B------:R-:W-:Y:S01]  /*0d20*/  MOV R23, R17 ;  /* 0x0000001100177202 */ /* 0x000fe20000000f00 */
[----:B------:R-:W-:Y:S01]  /*0d30*/  IMAD.MOV.U32 R22, RZ, RZ, R14 ;  /* 0x000000ffff167224 */ /* 0x000fe200078e000e */
[----:B------:R-:W-:Y:S04]  /*0d40*/  LDS.64 R24, [R26] ;  /* 0x000000001a187984 */ /* 0x000fe80000000a00 */
[----:B------:R-:W2:Y:S01]  /*0d50*/  LDG.E.CONSTANT R23, desc[UR6][R22.64] ;  /* 0x0000000616177981 */ /* 0x000ea2000c1e9900 */
[----:B------:R-:W-:Y:S02]  /*0d60*/  IMAD.SHL.U32 R20, R2, 0x4, RZ ;  /* 0x0000000402147824 */ /* 0x000fe400078e00ff */
[----:B------:R-:W-:-:S03]  /*0d70*/  IMAD R21, R7, UR9, RZ ;  /* 0x0000000907157c24 */ /* 0x000fc6000f8e02ff */
[----:B------:R-:W-:-:S04]  /*0d80*/  LOP3.LUT R20, R20, 0x78, RZ, 0xc0, !PT ;  /* 0x0000007814147812 */ /* 0x000fc800078ec0ff */
[----:B------:R-:W-:-:S04]  /*0d90*/  IADD3 R20, P0, PT, R21, R20, RZ ;  /* 0x0000001415147210 */ /* 0x000fc80007f1e0ff */
[----:B------:R-:W-:-:S03]  /*0da0*/  LEA.HI.X.SX32 R21, R21, RZ, 0x1, P0 ;  /* 0x000000ff15157211 */ /* 0x000fc600000f0eff */
[----:B--2---:R-:W-:Y:S02]  /*0db0*/  IMAD.WIDE R20, R23, UR10, R20 ;  /* 0x0000000a17147c25 */ /* 0x004fe4000f8e0214 */
[----:B------:R-:W0:Y:S01]  /*0dc0*/  LDS.64 R22, [R26+0x8] ;  /* 0x000008001a167984 */ /* 0x000e220000000a00 */
        /* <DEDUP_REMOVED lines=11> */
[----:B------:R-:W4:Y:S01]  /*0e80*/  LDG.E.CONSTANT R37, desc[UR6][R32.64+0x304] ;  /* 0x0003040620257981 */ /* 0x000f22000c1e9900 */
[----:B0-----:R-:W-:-:S02]  /*0e90*/  IMAD.U32 R34, R22, 0x10000, RZ ;  /* 0x0001000016227824 */ /* 0x001fc400078e00ff */
[----:B------:R-:W-:Y:S01]  /*0ea0*/  IMAD.U32 R42, R24, 0x10000, RZ ;  /* 0x00010000182a7824 */ /* 0x000fe200078e00ff */
[----:B------:R-:W-:Y:S02]  /*0eb0*/  PRMT R22, R22, 0x7632, R22 ;  /* 0x0000763216167816 */ /* 0x000fe40000000016 */
[----:B------:R-:W-:-:S03]  /*0ec0*/  PRMT R24, R24, 0x7632, R24 ;  /* 0x0000763218187816 */ /* 0x000fc60000000018 */
[----:B------:R-:W-:Y:S01]  /*0ed0*/  IMAD.U32 R22, R22, 0x10000, RZ ;  /* 0x0001000016167824 */ /* 0x000fe200078e00ff */
[----:B--2---:R-:W-:-:S05]  /*0ee0*/  SHF.L.U32 R35, R21, 0x10, RZ ;  /* 0x0000001015237819 */ /* 0x004fca00000006ff */
[----:B------:R-:W-:Y:S01]  /*0ef0*/  FMUL.FTZ R41, R34, R35 ;  /* 0x0000002322297220 */ /* 0x000fe20000410000 */
[----:B---3--:R-:W-:Y:S01]  /*0f00*/  IMAD.U32 R35, R20, 0x10000, RZ ;  /* 0x0001000014237824 */ /* 0x008fe200078e00ff */
[----:B------:R-:W-:Y:S01]  /*0f10*/  PRMT R21, R21, 0x7632, R21 ;  /* 0x0000763215157816 */ /* 0x000fe20000000015 */
[----:B------:R-:W2:Y:S02]  /*0f20*/  LDG.E.CONSTANT R34, desc[UR6][R32.64+0x404] ;  /* 0x0004040620227981 */ /* 0x000ea4000c1e9900 */
[----:B------:R-:W-:Y:S02]  /*0f30*/  FFMA.FTZ R42, R42, R35, R41 ;  /* 0x000000232a2a7223 */ /* 0x000fe40000010029 */
[----:B------:R-:W3:Y:S01]  /*0f40*/  LDG.E.CONSTANT R35, desc[UR6][R32.64+0x400] ;  /* 0x0004000620237981 */ /* 0x000ee2000c1e9900 */
[----:B------:R-:W-:Y:S02]  /*0f50*/  SHF.L.U32 R21, R21, 0x10, RZ ;  /* 0x0000001015157819 */ /* 0x000fe400000006ff */
[----:B------:R-:W-:-:S03]  /*0f60*/  PRMT R20, R20, 0x7632, R20 ;  /* 0x0000763214147816 */ /* 0x000fc60000000014 */
[----:B------:R-:W-:Y:S01]  /*0f70*/  FMUL.FTZ R41, R22, R21 ;  /* 0x0000001516297220 */ /* 0x000fe20000410000 */
[----:B------:R-:W-:Y:S02]  /*0f80*/  IMAD.U32 R22, R24, 0x10000, RZ ;  /* 0x0001000018167824 */ /* 0x000fe400078e00ff */
[----:B------:R-:W-:Y:S02]  /*0f90*/  IMAD.U32 R21, R20, 0x10000, RZ ;  /* 0x0001000014157824 */ /* 0x000fe400078e00ff */
[----:B------:R-:W-:Y:S02]  /*0fa0*/  IMAD.U32 R20, R23, 0x10000, RZ ;  /* 0x0001000017147824 */ /* 0x000fe400078e00ff */
[----:B------:R-:W-:Y:S01]  /*0fb0*/  FFMA.FTZ R22, R22, R21, R41 ;  /* 0x0000001516167223 */ /* 0x000fe20000010029 */
[----:B----4-:R-:W-:Y:S01]  /*0fc0*/  SHF.L.U32 R21, R43, 0x10, RZ ;  /* 0x000000102b157819 */ /* 0x010fe200000006ff */
[----:B------:R-:W-:-:S04]  /*0fd0*/  IMAD.U32 R41, R25, 0x10000, RZ ;  /* 0x0001000019297824 */ /* 0x000fc800078e00ff */
[----:B------:R-:W-:Y:S01]  /*0fe0*/  FMUL.FTZ R24, R20, R21 ;  /* 0x0000001514187220 */ /* 0x000fe20000410000 */
[----:B------:R-:W-:-:S04]  /*0ff0*/  IMAD.U32 R20, R36, 0x10000, RZ ;  /* 0x0001000024147824 */ /* 0x000fc800078e00ff */
[----:B------:R-:W-:Y:S02]  /*1000*/  FFMA.FTZ R41, R41, R20, R24 ;  /* 0x0000001429297223 */ /* 0x000fe40000010018 */
[----:B------:R-:W0:Y:S01]  /*1010*/  LDS.64 R20, [R26+0x10] ;  /* 0x000010001a147984 */ /* 0x000e220000000a00 */
[----:B------:R-:W-:Y:S02]  /*1020*/  PRMT R23, R23, 0x7632, R23 ;  /* 0x0000763217177816 */ /* 0x000fe40000000017 */
[----:B------:R-:W-:-:S03]  /*1030*/  PRMT R43, R43, 0x7632, R43 ;  /* 0x000076322b2b7816 */ /* 0x000fc6000000002b */
[----:B------:R-:W-:Y:S01]  /*1040*/  IMAD.U32 R23, R23, 0x10000, RZ ;  /* 0x0001000017177824 */ /* 0x000fe200078e00ff */
[----:B------:R-:W-:Y:S02]  /*1050*/  SHF.L.U32 R24, R43, 0x10, RZ ;  /* 0x000000102b187819 */ /* 0x000fe400000006ff */
[----:B------:R-:W-:-:S03]  /*1060*/  PRMT R25, R25, 0x7632, R25 ;  /* 0x0000763219197816 */ /* 0x000fc60000000019 */
[----:B------:R-:W-:Y:S01]  /*1070*/  FMUL.FTZ R43, R23, R24 ;  /* 0x00000018172b7220 */ /* 0x000fe20000410000 */
[----:B------:R-:W-:Y:S01]  /*1080*/  PRMT R23, R36, 0x7632, R23 ;  /* 0x0000763224177816 */ /* 0x000fe20000000017 */
[----:B------:R-:W-:Y:S01]  /*1090*/  IMAD.U32 R24, R25, 0x10000, RZ ;  /* 0x0001000019187824 */ /* 0x000fe200078e00ff */
[----:B------:R-:W4:Y:S03]  /*10a0*/  LDG.E.CONSTANT R36, desc[UR6][R32.64+0x500] ;  /* 0x0005000620247981 */ /* 0x000f26000c1e9900 */
[----:B------:R-:W-:Y:S01]  /*10b0*/  IMAD.U32 R23, R23, 0x10000, RZ ;  /* 0x0001000017177824 */ /* 0x000fe200078e00ff */
[----:B------:R-:W4:Y:S03]  /*10c0*/  LDG.E.CONSTANT R25, desc[UR6][R32.64+0x600] ;  /* 0x0006000620197981 */ /* 0x000f26000c1e9900 */
[----:B------:R-:W-:Y:S01]  /*10d0*/  FFMA.FTZ R43, R24, R23, R43 ;  /* 0x00000017182b7223 */ /* 0x000fe2000001002b */
[----:B------:R-:W-:Y:S01]  /*10e0*/  SHF.L.U32 R24, R40, 0x10, RZ ;  /* 0x0000001028187819 */ /* 0x000fe200000006ff */
[----:B0-----:R-:W-:-:S04]  /*10f0*/  IMAD.U32 R23, R20, 0x10000, RZ ;  /* 0x0001000014177824 */ /* 0x001fc800078e00ff */
[----:B------:R-:W-:Y:S02]  /*1100*/  FFMA.FTZ R42, R23, R24, R42 ;  /* 0x00000018172a7223 */ /* 0x000fe4000001002a */
[----:B------:R-:W4:Y:S01]  /*1110*/  LDG.E.CONSTANT R24, desc[UR6][R32.64+0x504] ;  /* 0x0005040620187981 */ /* 0x000f22000c1e9900 */
[----:B------:R-:W-:Y:S02]  /*1120*/  PRMT R20, R20, 0x7632, R20 ;  /* 0x0000763214147816 */ /* 0x000fe40000000014 */
[----:B------:R-:W-:-:S03]  /*1130*/  PRMT R40, R40, 0x7632, R40 ;  /* 0x0000763228287816 */ /* 0x000fc60000000028 */
[----:B------:R-:W-:Y:S02]  /*1140*/  IMAD.U32 R23, R20, 0x10000, RZ ;  /* 0x0001000014177824 */ /* 0x000fe400078e00ff */
[----:B------:R-:W-:-:S04]  /*1150*/  IMAD.U32 R20, R40, 0x10000, RZ ;  /* 0x0001000028147824 */ /* 0x000fc800078e00ff */
[----:B------:R-:W-:Y:S01]  /*1160*/  FFMA.FTZ R20, R23, R20, R22 ;  /* 0x0000001417147223 */ /* 0x000fe20000010016 */
[----:B------:R-:W-:Y:S01]  /*1170*/  IMAD.U32 R22, R21, 0x10000, RZ ;  /* 0x0001000015167824 */ /* 0x000fe200078e00ff */
[----:B------:R-:W-:-:S05]  /*1180*/  SHF.L.U32 R23, R38, 0x10, RZ ;  /* 0x0000001026177819 */ /* 0x000fca00000006ff */
[----:B------:R-:W-:Y:S02]  /*1190*/  FFMA.FTZ R41, R22, R23, R41 ;  /* 0x0000001716297223 */ /* 0x000fe40000010029 */
[----:B------:R-:W0:Y:S01]  /*11a0*/  LDS.64 R22, [R26+0x18] ;  /* 0x000018001a167984 */ /* 0x000e220000000a00 */
[----:B------:R-:W-:Y:S02]  /*11b0*/  PRMT R21, R21, 0x7632, R21 ;  /* 0x0000763215157816 */ /* 0x000fe40000000015 */
[----:B------:R-:W-:-:S03]  /*11c0*/  PRMT R40, R38, 0x7632, R40 ;  /* 0x0000763226287816 */ /* 0x000fc60000000028 */
[----:B------:R-:W-:Y:S02]  /*11d0*/  IMAD.U32 R38, R21, 0x10000, RZ ;  /* 0x0001000015267824 */ /* 0x000fe400078e00ff */
[----:B------:R-:W-:-:S04]  /*11e0*/  IMAD.U32 R40, R40, 0x10000, RZ ;  /* 0x0001000028287824 */ /* 0x000fc800078e00ff */
[----:B------:R-:W-:Y:S01]  /*11f0*/  FFMA.FTZ R43, R38, R40, R43 ;  /* 0x00000028262b7223 */ /* 0x000fe2000001002b */
[C---:B------:R-:W-:Y:S02]  /*1200*/  SHF.L.U32 R38, R39.reuse, 0x10, RZ ;  /* 0x0000001027267819 */ /* 0x040fe400000006ff */
[----:B------:R-:W-:Y:S01]  /*1210*/  PRMT R39, R39, 0x7632, R39 ;  /* 0x0000763227277816 */ /* 0x000fe20000000027 */
[C---:B0-----:R-:W-:Y:S01]  /*1220*/  IMAD.U32 R21, R22.reuse, 0x10000, RZ ;  /* 0x0001000016157824 */ /* 0x041fe200078e00ff */
[----:B------:R-:W-:-:S03]  /*1230*/  PRMT R22, R22, 0x7632, R22 ;  /* 0x0000763216167816 */ /* 0x000fc60000000016 */
[----:B------:R-:W-:Y:S01]  /*1240*/  FFMA.FTZ R42, R21, R38, R42 ;  /* 0x00000026152a7223 */ /* 0x000fe2000001002a */
[----:B------:R-:W-:Y:S02]  /*1250*/  IMAD.U32 R38, R39, 0x10000, RZ ;  /* 0x0001000027267824 */ /* 0x000fe400078e00ff */
[----:B------:R-:W-:Y:S01]  /*1260*/  IMAD.U32 R21, R22, 0x10000, RZ ;  /* 0x0001000016157824 */ /* 0x000fe200078e00ff */
[----:B------:R-:W4:Y:S01]  /*1270*/  LDG.E.CONSTANT R39, desc[UR6][R32.64+0x604] ;  /* 0x0006040620277981 */ /* 0x000f22000c1e9900 */
[----:B------:R-:W-:Y:S02]  /*1280*/  IMAD.U32 R22, R23, 0x10000, RZ ;  /* 0x0001000017167824 */ /* 0x000fe400078e00ff */
[----:B------:R-:W-:Y:S01]  /*1290*/  FFMA.FTZ R38, R21, R38, R20 ;  /* 0x0000002615267223 */ /* 0x000fe20000010014 */
[----:B------:R-:W-:-:S05]  /*12a0*/  SHF.L.U32 R20, R37, 0x10, RZ ;  /* 0x0000001025147819 */ /* 0x000fca00000006ff */
[----:B------:R-:W-:Y:S02]  /*12b0*/  FFMA.FTZ R22, R22, R20, R41 ;  /* 0x0000001416167223 */ /* 0x000fe40000010029 */
[----:B------:R-:W0:Y:S01]  /*12c0*/  LDS.64 R20, [R26+0x20] ;  /* 0x000020001a147984 */ /* 0x000e220000000a00 */
[----:B------:R-:W-:Y:S02]  /*12d0*/  PRMT R23, R23, 0x7632, R23 ;  /* 0x0000763217177816 */ /* 0x000fe40000000017 */
[----:B------:R-:W-:-:S03]  /*12e0*/  PRMT R37, R37, 0x7632, R37 ;  /* 0x0000763225257816 */ /* 0x000fc60000000025 */
[----:B------:R-:W-:Y:S02]  /*12f0*/  IMAD.U32 R40, R23, 0x10000, RZ ;  /* 0x0001000017287824 */ /* 0x000fe400078e00ff */
[----:B------:R-:W-:-:S04]  /*1300*/  IMAD.U32 R37, R37, 0x10000, RZ ;  /* 0x0001000025257824 */ /* 0x000fc800078e00ff */
[----:B------:R-:W-:Y:S02]  /*1310*/  FFMA.FTZ R43, R40, R37, R43 ;  /* 0x00000025282b7223 */ /* 0x000fe4000001002b */
[----:B------:R-:W4:Y:S01]  /*1320*/  LDG.E.CONSTANT R40, desc[UR6][R32.64+0x700] ;  /* 0x0007000620287981 */ /* 0x000f22000c1e9900 */
[C---:B0-----:R-:W-:Y:S01]  /*1330*/  IMAD.U32 R23, R20.reuse, 0x10000, RZ ;  /* 0x0001000014177824 */ /* 0x041fe200078e00ff */
[----:B------:R-:W-:Y:S01]  /*1340*/  PRMT R20, R20, 0x7632, R20 ;  /* 0x0000763214147816 */ /* 0x000fe20000000014 */
[C---:B------:R-:W-:Y:S01]  /*1350*/  IMAD.U32 R41, R21.reuse, 0x10000, RZ ;  /* 0x0001000015297824 */ /* 0x040fe200078e00ff */
[----:B------:R-:W-:Y:S02]  /*1360*/  PRMT R21, R21, 0x7632, R21 ;  /* 0x0000763215157816 */ /* 0x000fe40000000015 */
[C---:B---3--:R-:W-:Y:S02]  /*1370*/  SHF.L.U32 R37, R35.reuse, 0x10, RZ ;  /* 0x0000001023257819 */ /* 0x048fe400000006ff */
[----:B------:R-:W-:-:S03]  /*1380*/  PRMT R35, R35, 0x7632, R35 ;  /* 0x0000763223237816 */ /* 0x000fc60000000023 */
[----:B------:R-:W-:Y:S01]  /*1390*/  FFMA.FTZ R42, R23, R37, R42 ;  /* 0x00000025172a7223 */ /* 0x000fe2000001002a */
[----:B------:R-:W-:Y:S01]  /*13a0*/  IMAD.U32 R23, R20, 0x10000, RZ ;  /* 0x0001000014177824 */ /* 0x000fe200078e00ff */
[----:B------:R-:W3:Y:S01]  /*13b0*/  LDG.E.CONSTANT R37, desc[UR6][R32.64+0x804] ;  /* 0x0008040620257981 */ /* 0x000ee2000c1e9900 */
[----:B------:R-:W-:-:S04]  /*13c0*/  IMAD.U32 R20, R35, 0x10000, RZ ;  /* 0x0001000023147824 */ /* 0x000fc800078e00ff */
[----:B------:R-:W-:Y:S02]  /*13d0*/  FFMA.FTZ R20, R23, R20, R38 ;  /* 0x0000001417147223 */ /* 0x000fe40000010026 */
[----:B------:R-:W3:Y:S01]  /*13e0*/  LDG.E.CONSTANT R38, desc[UR6][R32.64+0x704] ;  /* 0x0007040620267981 */ /* 0x000ee2000c1e9900 */
[C---:B--2---:R-:W-:Y:S02]  /*13f0*/  SHF.L.U32 R23, R34.reuse, 0x10, RZ ;  /* 0x0000001022177819 */ /* 0x044fe400000006ff */
[----:B------:R-:W-:Y:S01]  /*1400*/  PRMT R35, R34, 0x7632, R35 ;  /* 0x0000763222237816 */ /* 0x000fe20000000023 */
[----:B------:R-:W-:Y:S02]  /*1410*/  IMAD.U32 R34, R21, 0x10000, RZ ;  /* 0x0001000015227824 */ /* 0x000fe400078e00ff */
[----:B------:R-:W-:Y:S02]  /*1420*/  FFMA.FTZ R41, R41, R23, R22 ;  /* 0x0000001729297223 */ /* 0x000fe40000010016 */
[----:B------:R-:W0:Y:S01]  /*1430*/  LDS.64 R22, [R26+0x28] ;  /* 0x000028001a167984 */ /* 0x000e220000000a00 */
[----:B------:R-:W-:-:S04]  /*1440*/  IMAD.U32 R35, R35, 0x10000, RZ ;  /* 0x0001000023237824 */ /* 0x000fc800078e00ff */
[----:B------:R-:W-:Y:S02]  /*1450*/  FFMA.FTZ R43, R34, R35, R43 ;  /* 0x00000023222b7223 */ /* 0x000fe4000001002b */
[----:B------:R-:W2:Y:S01]  /*1460*/  LDG.E.CONSTANT R34, desc[UR6][R32.64+0x800] ;  /* 0x0008000620227981 */ /* 0x000ea2000c1e9900 */
[C---:B----4-:R-:W-:Y:S02]  /*1470*/  SHF.L.U32 R35, R36.reuse, 0x10, RZ ;  /* 0x0000001024237819 */ /* 0x050fe400000006ff */
[----:B------:R-:W-:Y:S01]  /*1480*/  PRMT R36, R36, 0x7632, R36 ;  /* 0x0000763224247816 */ /* 0x000fe20000000024 */
[C---:B0-----:R-:W-:Y:S01]  /*1490*/  IMAD.U32 R21, R22.reuse, 0x10000, RZ ;  /* 0x0001000016157824 */ /* 0x041fe200078e00ff */
[----:B------:R-:W-:-:S03]  /*14a0*/  PRMT R22, R22, 0x7632, R22 ;  /* 0x0000763216167816 */ /* 0x000fc60000000016 */
[----:B------:R-:W-:Y:S02]  /*14b0*/  FFMA.FTZ R42, R21, R35, R42 ;  /* 0x00000023152a7223 */ /* 0x000fe4000001002a */
[----:B------:R-:W-:Y:S01]  /*14c0*/  IMAD.U32 R21, R22, 0x10000, RZ ;  /* 0x0001000016157824 */ /* 0x000fe200078e00ff */
[----:B------:R-:W4:Y:S01]  /*14d0*/  LDG.E.CONSTANT R35, desc[UR6][R32.64+0x900] ;  /* 0x0009000620237981 */ /* 0x000f22000c1e9900 */
        /* <DEDUP_REMOVED lines=12> */
[----:B------:R-:W-:Y:S01]  /*15a0*/  SHF.L.U32 R24, R25, 0x10, RZ ;  /* 0x0000001019187819 */ /* 0x000fe200000006ff */
[----:B0-----:R-:W-:-:S04]  /*15b0*/  IMAD.U32 R23, R20, 0x10000, RZ ;  /* 0x0001000014177824 */ /* 0x001fc800078e00ff */
[----:B------:R-:W-:Y:S02]  /*15c0*/  FFMA.FTZ R42, R23, R24, R42 ;  /* 0x00000018172a7223 */ /* 0x000fe4000001002a */
[----:B------:R-:W4:Y:S01]  /*15d0*/  LDG.E.CONSTANT R24, desc[UR6][R32.64+0xa00] ;  /* 0x000a000620187981 */ /* 0x000f22000c1e9900 */
[----:B------:R-:W-:Y:S02]  /*15e0*/  PRMT R20, R20, 0x7632, R20 ;  /* 0x0000763214147816 */ /* 0x000fe40000000014 */
[----:B------:R-:W-:-:S03]  /*15f0*/  PRMT R25, R25, 0x7632, R25 ;  /* 0x0000763219197816 */ /* 0x000fc60000000019 */
[----:B------:R-:W-:Y:S02]  /*1600*/  IMAD.U32 R23, R20, 0x10000, RZ ;  /* 0x0001000014177824 */ /* 0x000fe400078e00ff */
[----:B------:R-:W-:Y:S02]  /*1610*/  IMAD.U32 R25, R25, 0x10000, RZ ;  /* 0x0001000019197824 */ /* 0x000fe400078e00ff */
        /* <DEDUP_REMOVED lines=13> */
[----:B------:R-:W-:Y:S01]  /*16f0*/  FFMA.FTZ R25, R25, R21, R42 ;  /* 0x0000001519197223 */ /* 0x000fe2000001002a */
[C---:B------:R-:W-:Y:S01]  /*1700*/  IMAD.U32 R21, R23.reuse, 0x10000, RZ ;  /* 0x0001000017157824 */ /* 0x040fe200078e00ff */
[----:B------:R-:W-:Y:S02]  /*1710*/  PRMT R22, R22, 0x7632, R22 ;  /* 0x0000763216167816 */ /* 0x000fe40000000016 */
[----:B------:R-:W-:-:S03]  /*1720*/  PRMT R23, R23, 0x7632, R23 ;  /* 0x0000763217177816 */ /* 0x000fc60000000017 */
[----:B------:R-:W-:Y:S01]  /*1730*/  IMAD.U32 R41, R22, 0x10000, RZ ;  /* 0x0001000016297824 */ /* 0x000fe200078e00ff */
[----:B------:R-:W-:-:S05]  /*1740*/  PRMT R40, R40, 0x7632, R40 ;  /* 0x0000763228287816 */ /* 0x000fca0000000028 */
[----:B------:R-:W-:-:S04]  /*1750*/  IMAD.U32 R40, R40, 0x10000, RZ ;  /* 0x0001000028287824 */ /* 0x000fc800078e00ff */
[----:B------:R-:W-:Y:S02]  /*1760*/  FFMA.FTZ R41, R41, R40, R44 ;  /* 0x0000002829297223 */ /* 0x000fe4000001002c */
[----:B------:R-:W4:Y:S01]  /*1770*/  LDG.E.CONSTANT R40, desc[UR6][R32.64+0xb04] ;  /* 0x000b040620287981 */ /* 0x000f22000c1e9900 */
[----:B---3--:R-:W-:-:S05]  /*1780*/  SHF.L.U32 R42, R38, 0x10, RZ ;  /* 0x00000010262a7819 */ /* 0x008fca00000006ff */
[----:B------:R-:W-:Y:S02]  /*1790*/  FFMA.FTZ R42, R21, R42, R20 ;  /* 0x0000002a152a7223 */ /* 0x000fe40000010014 */
[----:B------:R-:W0:Y:S01]  /*17a0*/  LDS.64 R20, [R26+0x40] ;  /* 0x000040001a147984 */ /* 0x000e220000000a00 */
[----:B------:R-:W-:Y:S01]  /*17b0*/  PRMT R22, R38, 0x7632, R22 ;  /* 0x0000763226167816 */ /* 0x000fe20000000016 */
[----:B------:R-:W-:-:S04]  /*17c0*/  IMAD.U32 R38, R23, 0x10000, RZ ;  /* 0x0001000017267824 */ /* 0x000fc800078e00ff */
[----:B------:R-:W-:-:S04]  /*17d0*/  IMAD.U32 R22, R22, 0x10000, RZ ;  /* 0x0001000016167824 */ /* 0x000fc800078e00ff */
[----:B------:R-:W-:Y:S01]  /*17e0*/  FFMA.FTZ R38, R38, R22, R43 ;  /* 0x0000001626267223 */ /* 0x000fe2000001002b */
[----:B--2---:R-:W-:Y:S01]  /*17f0*/  SHF.L.U32 R43, R34, 0x10, RZ ;  /* 0x00000010222b7819 */ /* 0x004fe200000006ff */
[----:B0-----:R-:W-:-:S04]  /*1800*/  IMAD.U32 R22, R20, 0x10000, RZ ;  /* 0x0001000014167824 */ /* 0x001fc800078e00ff */
[----:B------:R-:W-:Y:S02]  /*1810*/  FFMA.FTZ R43, R22, R43, R25 ;  /* 0x0000002b162b7223 */ /* 0x000fe40000010019 */
[----:B------:R-:W2:Y:S04]  /*1820*/  LDG.E.CONSTANT R25, desc[UR6][R32.64+0xb00] ;  /* 0x000b000620197981 */ /* 0x000ea8000c1e9900 */
[----:B------:R-:W0:Y:S01]  /*1830*/  LDS.64 R22, [R26+0x48] ;  /* 0x000048001a167984 */ /* 0x000e220000000a00 */
[----:B------:R-:W-:Y:S02]  /*1840*/  PRMT R20, R20, 0x7632, R20 ;  /* 0x0000763214147816 */ /* 0x000fe40000000014 */
[----:B------:R-:W-:-:S03]  /*1850*/  PRMT R34, R34, 0x7632, R34 ;  /* 0x0000763222227816 */ /* 0x000fc60000000022 */
[----:B------:R-:W-:Y:S02]  /*1860*/  IMAD.U32 R20, R20, 0x10000, RZ ;  /* 0x0001000014147824 */ /* 0x000fe400078e00ff */
[----:B------:R-:W-:Y:S02]  /*1870*/  IMAD.U32 R34, R34, 0x10000, RZ ;  /* 0x0001000022227824 */ /* 0x000fe400078e00ff */
[----:B------:R-:W-:Y:S02]  /*1880*/  IMAD.U32 R45, R21, 0x10000, RZ ;  /* 0x00010000152d7824 */ /* 0x000fe400078e00ff */
[----:B------:R-:W-:Y:S01]  /*1890*/  FFMA.FTZ R41, R20, R34, R41 ;  /* 0x0000002214297223 */ /* 0x000fe20000010029 */
[----:B------:R-:W-:Y:S01]  /*18a0*/  SHF.L.U32 R20, R37, 0x10, RZ ;  /* 0x0000001025147819 */ /* 0x000fe200000006ff */
[----:B------:R-:W3:Y:S01]  /*18b0*/  LDG.E.CONSTANT R34, desc[UR6][R32.64+0xc00] ;  /* 0x000c000620227981 */ /* 0x000ee2000c1e9900 */
[----:B------:R-:W-:Y:S02]  /*18c0*/  PRMT R21, R21, 0x7632, R21 ;  /* 0x0000763215157816 */ /* 0x000fe40000000015 */
[----:B------:R-:W-:-:S03]  /*18d0*/  PRMT R37, R37, 0x7632, R37 ;  /* 0x0000763225257816 */ /* 0x000fc60000000025 */
[----:B------:R-:W-:Y:S02]  /*18e0*/  IMAD.U32 R21, R21, 0x10000, RZ ;  /* 0x0001000015157824 */ /* 0x000fe400078e00ff */
[----:B------:R-:W-:Y:S02]  /*18f0*/  IMAD.U32 R37, R37, 0x10000, RZ ;  /* 0x0001000025257824 */ /* 0x000fe400078e00ff */
[----:B------:R-:W-:Y:S02]  /*1900*/  FFMA.FTZ R42, R45, R20, R42 ;  /* 0x000000142d2a7223 */ /* 0x000fe4000001002a */
[----:B------:R-:W-:Y:S01]  /*1910*/  FFMA.FTZ R38, R21, R37, R38 ;  /* 0x0000002515267223 */ /* 0x000fe20000010026 */
[----:B----4-:R-:W-:Y:S01]  /*1920*/  SHF.L.U32 R37, R35, 0x10, RZ ;  /* 0x0000001023257819 */ /* 0x010fe200000006ff */
[----:B0-----:R-:W-:-:S04]  /*1930*/  IMAD.U32 R20, R22, 0x10000, RZ ;  /* 0x0001000016147824 */ /* 0x001fc800078e00ff */
[----:B------:R-:W-:Y:S02]  /*1940*/  FFMA.FTZ R37, R20, R37, R43 ;  /* 0x0000002514257223 */ /* 0x000fe4000001002b */
[----:B------:R-:W0:Y:S01]  /*1950*/  LDS.64 R20, [R26+0x50] ;  /* 0x000050001a147984 */ /* 0x000e220000000a00 */
[----:B------:R-:W-:Y:S02]  /*1960*/  PRMT R22, R22, 0x7632, R22 ;  /* 0x0000763216167816 */ /* 0x000fe40000000016 */
[----:B------:R-:W-:-:S03]  /*1970*/  PRMT R35, R35, 0x7632, R35 ;  /* 0x0000763223237816 */ /* 0x000fc60000000023 */
[----:B------:R-:W-:Y:S02]  /*1980*/  IMAD.U32 R22, R22, 0x10000, RZ ;  /* 0x0001000016167824 */ /* 0x000fe400078e00ff */
[----:B------:R-:W-:-:S04]  /*1990*/  IMAD.U32 R35, R35, 0x10000, RZ ;  /* 0x0001000023237824 */ /* 0x000fc800078e00ff */
[----:B------:R-:W-:Y:S01]  /*19a0*/  FFMA.FTZ R22, R22, R35, R41 ;  /* 0x0000002316167223 */ /* 0x000fe20000010029 */
[C---:B------:R-:W-:Y:S01]  /*19b0*/  IMAD.U32 R35, R23.reuse, 0x10000, RZ ;  /* 0x0001000017237824 */ /* 0x040fe200078e00ff */
[C---:B------:R-:W-:Y:S02]  /*19c0*/  SHF.L.U32 R41, R36.reuse, 0x10, RZ ;  /* 0x0000001024297819 */ /* 0x040fe400000006ff */
[----:B------:R-:W-:Y:S02]  /*19d0*/  PRMT R36, R36, 0x7632, R36 ;  /* 0x0000763224247816 */ /* 0x000fe40000000024 */
[----:B------:R-:W-:Y:S01]  /*19e0*/  PRMT R23, R23, 0x7632, R23 ;  /* 0x0000763217177816 */ /* 0x000fe20000000017 */
[----:B------:R-:W-:Y:S02]  /*19f0*/  FFMA.FTZ R42, R35, R41, R42 ;  /* 0x00000029232a7223 */ /* 0x000fe4000001002a */
[----:B------:R-:W4:Y:S01]  /*1a00*/  LDG.E.CONSTANT R35, desc[UR6][R32.64+0xc04] ;  /* 0x000c040620237981 */ /* 0x000f22000c1e9900 */
[----:B------:R-:W-:-:S02]  /*1a10*/  IMAD.U32 R36, R36, 0x10000, RZ ;  /* 0x0001000024247824 */ /* 0x000fc400078e00ff */
[----:B------:R-:W-:Y:S01]  /*1a20*/  IMAD.U32 R23, R23, 0x10000, RZ ;  /* 0x0001000017177824 */ /* 0x000fe200078e00ff */
[----:B------:R-:W4:Y:S03]  /*1a30*/  LDG.E.CONSTANT R41, desc[UR6][R32.64+0xe04] ;  /* 0x000e040620297981 */ /* 0x000f26000c1e9900 */
[----:B------:R-:W-:Y:S02]  /*1a40*/  FFMA.FTZ R43, R23, R36, R38 ;  /* 0x00000024172b7223 */ /* 0x000fe40000010026 */
[----:B------:R-:W4:Y:S01]  /*1a50*/  LDG.E.CONSTANT R36, desc[UR6][R32.64+0xd00] ;  /* 0x000d000620247981 */ /* 0x000f22000c1e9900 */
[----:B------:R-:W-:-:S03]  /*1a60*/  SHF.L.U32 R23, R24, 0x10, RZ ;  /* 0x0000001018177819 */ /* 0x000fc600000006ff */
[----:B------:R-:W4:Y:S01]  /*1a70*/  LDG.E.CONSTANT R38, desc[UR6][R32.64+0xe00] ;  /* 0x000e000620267981 */ /* 0x000f22000c1e9900 */
[----:B0-----:R-:W-:-:S04]  /*1a80*/  IMAD.U32 R44, R20, 0x10000, RZ ;  /* 0x00010000142c7824 */ /* 0x001fc800078e00ff */
[----:B------:R-:W-:Y:S02]  /*1a90*/  FFMA.FTZ R44, R44, R23, R37 ;  /* 0x000000172c2c7223 */ /* 0x000fe40000010025 */
[----:B------:R0:W4:Y:S01]  /*1aa0*/  LDG.E.CONSTANT R37, desc[UR6][R32.64+0xd04] ;  /* 0x000d040620257981 */ /* 0x000122000c1e9900 */
[----:B------:R-:W-:Y:S02]  /*1ab0*/  PRMT R20, R20, 0x7632, R20 ;  /* 0x0000763214147816 */ /* 0x000fe40000000014 */
[----:B------:R-:W-:-:S03]  /*1ac0*/  PRMT R24, R24, 0x7632, R24 ;  /* 0x0000763218187816 */ /* 0x000fc60000000018 */
[----:B------:R-:W-:Y:S02]  /*1ad0*/  IMAD.U32 R23, R20, 0x10000, RZ ;  /* 0x0001000014177824 */ /* 0x000fe400078e00ff */
[----:B------:R-:W-:Y:S01]  /*1ae0*/  IMAD.U32 R24, R24, 0x10000, RZ ;  /* 0x0001000018187824 */ /* 0x000fe200078e00ff */
[----:B------:R-:W-:-:S03]  /*1af0*/  SHF.L.U32 R20, R39, 0x10, RZ ;  /* 0x0000001027147819 */ /* 0x000fc600000006ff */
[----:B------:R-:W-:Y:S01]  /*1b00*/  FFMA.FTZ R24, R23, R24, R22 ;  /* 0x0000001817187223 */ /* 0x000fe20000010016 */
[----:B------:R-:W-:-:S04]  /*1b10*/  IMAD.U32 R23, R21, 0x10000, RZ ;  /* 0x0001000015177824 */ /* 0x000fc800078e00ff */
[----:B------:R-:W-:Y:S02]  /*1b20*/  FFMA.FTZ R42, R23, R20, R42 ;  /* 0x00000014172a7223 */ /* 0x000fe4000001002a */
[----:B------:R-:W1:Y:S01]  /*1b30*/  LDS.64 R22, [R26+0x58] ;  /* 0x000058001a167984 */ /* 0x000e620000000a00 */
[----:B------:R-:W-:Y:S02]  /*1b40*/  PRMT R21, R21, 0x7632, R21 ;  /* 0x0000763215157816 */ /* 0x000fe40000000015 */
[----:B------:R-:W-:-:S03]  /*1b50*/  PRMT R39, R39, 0x7632, R39 ;  /* 0x0000763227277816 */ /* 0x000fc60000000027 */
[----:B------:R-:W-:Y:S02]  /*1b60*/  IMAD.U32 R20, R21, 0x10000, RZ ;  /* 0x0001000015147824 */ /* 0x000fe400078e00ff */
[----:B------:R-:W-:-:S04]  /*1b70*/  IMAD.U32 R39, R39, 0x10000, RZ ;  /* 0x0001000027277824 */ /* 0x000fc800078e00ff */
[----:B------:R-:W-:Y:S01]  /*1b80*/  FFMA.FTZ R43, R20, R39, R43 ;  /* 0x00000027142b7223 */ /* 0x000fe2000001002b */
[C---:B-1----:R-:W-:Y:S01]  /*1b90*/  IMAD.U32 R21, R22.reuse, 0x10000, RZ ;  /* 0x0001000016157824 */ /* 0x042fe200078e00ff */
[----:B------:R-:W-:Y:S01]  /*1ba0*/  PRMT R22, R22, 0x7632, R22 ;  /* 0x0000763216167816 */ /* 0x000fe20000000016 */
[----:B------:R-:W-:Y:S01]  /*1bb0*/  UMOV UR4, 0xffffffff ;  /* 0xffffffff00047882 */ /* 0x000fe20000000000 */
[----:B------:R-:W-:Y:S02]  /*1bc0*/  ISETP.NE.AND P0, PT, R27, RZ, PT ;  /* 0x000000ff1b00720c */ /* 0x000fe40003f05270 */
[----:B-----5:R-:W-:Y:S02]  /*1bd0*/  FSETP.NEU.FTZ.AND P1, PT, R28, RZ, PT ;  /* 0x000000ff1c00720b */ /* 0x020fe40003f3d000 */
[----:B--2---:R-:W-:-:S05]  /*1be0*/  SHF.L.U32 R20, R25, 0x10, RZ ;  /* 0x0000001019147819 */ /* 0x004fca00000006ff */
[----:B------:R-:W-:Y:S02]  /*1bf0*/  FFMA.FTZ R44, R21, R20, R44 ;  /* 0x00000014152c7223 */ /* 0x000fe4000001002c */
[----:B------:R-:W1:Y:S01]  /*1c00*/  LDS.64 R20, [R26+0x60] ;  /* 0x000060001a147984 */ /* 0x000e620000000a00 */
[----:B0-----:R-:W-:Y:S01]  /*1c10*/  PRMT R32, R25, 0x7632, R32 ;  /* 0x0000763219207816 */ /* 0x001fe20000000020 */
[----:B------:R-:W-:-:S04]  /*1c20*/  IMAD.U32 R25, R22, 0x10000, RZ ;  /* 0x0001000016197824 */ /* 0x000fc800078e00ff */
[----:B------:R-:W-:Y:S01]  /*1c30*/  IMAD.U32 R32, R32, 0x10000, RZ ;  /* 0x0001000020207824 */ /* 0x000fe200078e00ff */
[----:B------:R-:W-:-:S03]  /*1c40*/  SHF.L.U32 R22, R40, 0x10, RZ ;  /* 0x0000001028167819 */ /* 0x000fc600000006ff */
[----:B------:R-:W-:Y:S01]  /*1c50*/  FFMA.FTZ R32, R25, R32, R24 ;  /* 0x0000002019207223 */ /* 0x000fe20000010018 */
[C---:B------:R-:W-:Y:S01]  /*1c60*/  IMAD.U32 R25, R23.reuse, 0x10000, RZ ;  /* 0x0001000017197824 */ /* 0x040fe200078e00ff */
[----:B------:R-:W-:Y:S02]  /*1c70*/  PRMT R23, R23, 0x7632, R23 ;  /* 0x0000763217177816 */ /* 0x000fe40000000017 */
[----:B------:R-:W-:-:S03]  /*1c80*/  PRMT R40, R40, 0x7632, R40 ;  /* 0x0000763228287816 */ /* 0x000fc60000000028 */
[----:B------:R-:W-:Y:S02]  /*1c90*/  IMAD.U32 R24, R23, 0x10000, RZ ;  /* 0x0001000017187824 */ /* 0x000fe400078e00ff */
[----:B------:R-:W-:Y:S02]  /*1ca0*/  IMAD.U32 R40, R40, 0x10000, RZ ;  /* 0x0001000028287824 */ /* 0x000fe400078e00ff */
[----:B------:R-:W-:Y:S02]  /*1cb0*/  FFMA.FTZ R42, R25, R22, R42 ;  /* 0x00000016192a7223 */ /* 0x000fe4000001002a */
[----:B------:R-:W0:Y:S01]  /*1cc0*/  LDS.64 R22, [R26+0x68] ;  /* 0x000068001a167984 */ /* 0x000e220000000a00 */
[----:B------:R-:W-:Y:S01]  /*1cd0*/  FFMA.FTZ R43, R24, R40, R43 ;  /* 0x00000028182b7223 */ /* 0x000fe2000001002b */
[----:B---3--:R-:W-:Y:S01]  /*1ce0*/  SHF.L.U32 R24, R34, 0x10, RZ ;  /* 0x0000001022187819 */ /* 0x008fe200000006ff */
[----:B-1----:R-:W-:-:S04]  /*1cf0*/  IMAD.U32 R25, R20, 0x10000, RZ ;  /* 0x0001000014197824 */ /* 0x002fc800078e00ff */
[----:B------:R-:W-:Y:S02]  /*1d00*/  FFMA.FTZ R44, R25, R24, R44 ;  /* 0x00000018192c7223 */ /* 0x000fe4000001002c */
[----:B------:R-:W1:Y:S01]  /*1d10*/  LDS.64 R24, [R26+0x70] ;  /* 0x000070001a187984 */ /* 0x000e620000000a00 */
[----:B------:R-:W-:Y:S02]  /*1d20*/  PRMT R20, R20, 0x7632, R20 ;  /* 0x0000763214147816 */ /* 0x000fe40000000014 */
[----:B------:R-:W-:-:S03]  /*1d30*/  PRMT R34, R34, 0x7632, R34 ;  /* 0x0000763222227816 */ /* 0x000fc60000000022 */
[----:B------:R-:W-:Y:S02]  /*1d40*/  IMAD.U32 R33, R20, 0x10000, RZ ;  /* 0x0001000014217824 */ /* 0x000fe400078e00ff */
[----:B------:R-:W-:Y:S01]  /*1d50*/  IMAD.U32 R34, R34, 0x10000, RZ ;  /* 0x0001000022227824 */ /* 0x000fe200078e00ff */
[----:B------:R-:W-:-:S03]  /*1d60*/  PRMT R20, R21, 0x7632, R20 ;  /* 0x0000763215147816 */ /* 0x000fc60000000014 */
[----:B------:R-:W-:Y:S01]  /*1d70*/  FFMA.FTZ R32, R33, R34, R32 ;  /* 0x0000002221207223 */ /* 0x000fe20000010020 */
[----:B------:R-:W-:Y:S01]  /*1d80*/  IMAD.U32 R21, R21, 0x10000, RZ ;  /* 0x0001000015157824 */ /* 0x000fe200078e00ff */
[----:B------:R-:W-:Y:S02]  /*1d90*/  SHF.L.U32 R20, R20, 0x10, RZ ;  /* 0x0000001014147819 */ /* 0x000fe400000006ff */
[C---:B----4-:R-:W-:Y:S01]  /*1da0*/  PRMT R33, R35.reuse, 0x7632, R33 ;  /* 0x0000763223217816 */ /* 0x050fe20000000021 */
[----:B------:R-:W-:-:S04]  /*1db0*/  IMAD.U32 R35, R35, 0x10000, RZ ;  /* 0x0001000023237824 */ /* 0x000fc800078e00ff */
[----:B------:R-:W-:Y:S02]  /*1dc0*/  IMAD.U32 R33, R33, 0x10000, RZ ;  /* 0x0001000021217824 */ /* 0x000fe400078e00ff */
[----:B------:R-:W-:Y:S01]  /*1dd0*/  FFMA.FTZ R42, R21, R35, R42 ;  /* 0x00000023152a7223 */ /* 0x000fe2000001002a */
[----:B0-----:R-:W-:Y:S01]  /*1de0*/  IMAD.U32 R21, R22, 0x10000, RZ ;  /* 0x0001000016157824 */ /* 0x001fe200078e00ff */
[C---:B------:R-:W-:Y:S01]  /*1df0*/  PRMT R34, R36.reuse, 0x7632, R34 ;  /* 0x0000763224227816 */ /* 0x040fe20000000022 */
[----:B------:R-:W-:Y:S02]  /*1e00*/  IMAD.U32 R36, R36, 0x10000, RZ ;  /* 0x0001000024247824 */ /* 0x000fe400078e00ff */
[----:B------:R-:W-:Y:S01]  /*1e10*/  FFMA.FTZ R43, R20, R33, R43 ;  /* 0x00000021142b7223 */ /* 0x000fe2000001002b */
[----:B------:R-:W-:Y:S01]  /*1e20*/  PRMT R20, R22, 0x7632, R20 ;  /* 0x0000763216147816 */ /* 0x000fe20000000014 */
[----:B------:R-:W-:Y:S01]  /*1e30*/  FFMA.FTZ R44, R21, R36, R44 ;  /* 0x00000024152c7223 */ /* 0x000fe2000001002c */
[----:B------:R-:W-:Y:S01]  /*1e40*/  IMAD.U32 R21, R23, 0x10000, RZ ;  /* 0x0001000017157824 */ /* 0x000fe200078e00ff */
[----:B------:R-:W-:-:S02]  /*1e50*/  PRMT R23, R38, 0x7632, R23 ;  /* 0x0000763226177816 */ /* 0x000fc40000000017 */
[----:B-1----:R-:W-:Y:S01]  /*1e60*/  PRMT R22, R24, 0x7632, R22 ;  /* 0x0000763218167816 */ /* 0x002fe20000000016 */
[----:B------:R-:W-:Y:S01]  /*1e70*/  IMAD.U32 R34, R34, 0x10000, RZ ;  /* 0x0001000022227824 */ /* 0x000fe200078e00ff */
[----:B------:R-:W-:Y:S02]  /*1e80*/  SHF.L.U32 R33, R20, 0x10, RZ ;  /* 0x0000001014217819 */ /* 0x000fe400000006ff */
[----:B------:R-:W-:Y:S01]  /*1e90*/  SHF.L.U32 R20, R37, 0x10, RZ ;  /* 0x0000001025147819 */ /* 0x000fe200000006ff */
[----:B------:R-:W-:Y:S01]  /*1ea0*/  IMAD.U32 R35, R22, 0x10000, RZ ;  /* 0x0001000016237824 */ /* 0x000fe200078e00ff */
[C---:B------:R-:W-:Y:S02]  /*1eb0*/  SHF.L.U32 R22, R23.reuse, 0x10, RZ ;  /* 0x0000001017167819 */ /* 0x040fe400000006ff */
[----:B------:R-:W-:Y:S01]  /*1ec0*/  PRMT R23, R23, 0x7632, R23 ;  /* 0x0000763217177816 */ /* 0x000fe20000000017 */
[----:B------:R-:W-:Y:S01]  /*1ed0*/  FFMA.FTZ R32, R33, R34, R32 ;  /* 0x0000002221207223 */ /* 0x000fe20000010020 */
[----:B------:R-:W-:Y:S01]  /*1ee0*/  PRMT R37, R37, 0x7632, R37 ;  /* 0x0000763225257816 */ /* 0x000fe20000000025 */
[----:B------:R-:W-:-:S02]  /*1ef0*/  IMAD.U32 R33, R24, 0x10000, RZ ;  /* 0x0001000018217824 */ /* 0x000fc400078e00ff */
[----:B------:R-:W-:Y:S01]  /*1f00*/  FFMA.FTZ R42, R21, R20, R42 ;  /* 0x00000014152a7223 */ /* 0x000fe2000001002a */
[----:B------:R-:W-:Y:S02]  /*1f10*/  IMAD.U32 R38, R38, 0x10000, RZ ;  /* 0x0001000026267824 */ /* 0x000fe400078e00ff */
[----:B------:R-:W-:Y:S01]  /*1f20*/  IMAD.U32 R20, R23, 0x10000, RZ ;  /* 0x0001000017147824 */ /* 0x000fe200078e00ff */
[----:B------:R-:W-:Y:S01]  /*1f30*/  PRMT R23, R41, 0x7632, R23 ;  /* 0x0000763229177816 */ /* 0x000fe20000000017 */
[----:B------:R-:W-:Y:S01]  /*1f40*/  FFMA.FTZ R33, R33, R38, R44 ;  /* 0x0000002621217223 */ /* 0x000fe2000001002c */
[----:B------:R-:W-:Y:S01]  /*1f50*/  PRMT R21, R25, 0x7632, R21 ;  /* 0x0000763219157816 */ /* 0x000fe20000000015 */
[----:B------:R-:W-:Y:S01]  /*1f60*/  FFMA.FTZ R22, R35, R22, R32 ;  /* 0x0000001623167223 */ /* 0x000fe20000010020 */
[----:B------:R-:W-:Y:S01]  /*1f70*/  SHF.L.U32 R41, R41, 0x10, RZ ;  /* 0x0000001029297819 */ /* 0x000fe200000006ff */
[----:B------:R-:W-:Y:S02]  /*1f80*/  IMAD.U32 R37, R37, 0x10000, RZ ;  /* 0x0001000025257824 */ /* 0x000fe400078e00ff */
[----:B------:R-:W-:-:S02]  /*1f90*/  IMAD.U32 R25, R25, 0x10000, RZ ;  /* 0x0001000019197824 */ /* 0x000fc400078e00ff */
[----:B------:R-:W-:Y:S01]  /*1fa0*/  FADD.FTZ R22, R33, R22 ;  /* 0x0000001621167221 */ /* 0x000fe20000010000 */
[----:B------:R-:W-:Y:S01]  /*1fb0*/  FFMA.FTZ R20, R20, R37, R43 ;  /* 0x0000002514147223 */ /* 0x000fe2000001002b */
[----:B------:R-:W-:Y:S02]  /*1fc0*/  IMAD.U32 R21, R21, 0x10000, RZ ;  /* 0x0001000015157824 */ /* 0x000fe400078e00ff */
[----:B------:R-:W-:Y:S01]  /*1fd0*/  FFMA.FTZ R25, R25, R41, R42 ;  /* 0x0000002919197223 */ /* 0x000fe2000001002a */
[----:B------:R-:W-:-:S03]  /*1fe0*/  IMAD.U32 R23, R23, 0x10000, RZ ;  /* 0x0001000017177824 */ /* 0x000fc600078e00ff */
[----:B------:R-:W-:Y:S01]  /*1ff0*/  FADD.FTZ R25, R25, R22 ;  /* 0x0000001619197221 */ /* 0x000fe20000010000 */
[----:B------:R-:W-:-:S04]  /*2000*/  FFMA.FTZ R20, R21, R23, R20 ;  /* 0x0000001715147223 */ /* 0x000fc80000010014 */
[----:B------:R-:W-:Y:S01]  /*2010*/  FADD.FTZ R20, R20, R25 ;  /* 0x0000001914147221 */ /* 0x000fe20000010000 */
[----:B------:R-:W-:Y:S06]  /*2020*/  BRA.DIV UR4, `(.L_x_18576) ;  /* 0x0000005204147947 */ /* 0x000fec000b800000 */
[----:B------:R0:W1:Y:S02]  /*2030*/  SHFL.BFLY PT, R21, R20, 0x1, 0x1f ;  /* 0x0c201f0014157f89 */ /* 0x00006400000e0000 */
.L_x_18636:
[----:B------:R-:W-:Y:S02]  /*2040*/  VIADD R22, R18, 0x1 ;  /* 0x0000000112167836 */ /* 0x000fe40000000000 */
[----:B-1----:R-:W-:Y:S01]  /*2050*/  FADD.FTZ R21, R20, R21 ;  /* 0x0000001514157221 */ /* 0x002fe20000010000 */
[----:B0-----:R-:W-:Y:S02]  /*2060*/  @!P0 IADD3 R20, PT, PT, R19, -0x1, RZ ;  /* 0xffffffff13148810 */ /* 0x001fe40007ffe0ff */
[----:B------:R-:W-:-:S05]  /*2070*/  I2FP.F32.S32 R23, R22 ;  /* 0x0000001600177245 */ /* 0x000fca0000201400 */
[----:B------:R-:W-:-:S05]  /*2080*/  FMUL.FTZ R23, R23, R28 ;  /* 0x0000001c17177220 */ /* 0x000fca0000410000 */
[----:B------:R-:W-:Y:S02]  /*2090*/  FSEL R22, R23, RZ, P1 ;  /* 0x000000ff17167208 */ /* 0x000fe40000800000 */
[----:B------:R-:W-:-:S03]  /*20a0*/  @!P0 ISETP.GE.AND P1, PT, R20, R31, PT ;  /* 0x0000001f1400820c */ /* 0x000fc60003f26270 */
[----:B------:R-:W-:-:S05]  /*20b0*/  FFMA.FTZ R24, R21, UR11, R22 ;  /* 0x0000000b15187c23 */ /* 0x000fca0008010016 */
[----:B------:R-:W-:-:S05]  /*20c0*/  @!P0 FSEL R22, R24, RZ, !P1 ;  /* 0x000000ff18168208 */ /* 0x000fca0004800000 */
[----:B------:R1:W-:Y:S01]  /*20d0*/  @!P0 STS [R15], R22 ;  /* 0x000000160f008388 */ /* 0x0003e20000000800 */
[----:B------:R-:W-:-:S13]  /*20e0*/  ISETP.GE.OR P0, PT, R20, R31, P0 ;  /* 0x0000001f1400720c */ /* 0x000fda0000706670 */
[----:B-1----:R-:W-:-:S07]  /*20f0*/  @!P0 FMNMX.FTZ R11, R11, R24, !PT ;  /* 0x000000180b0b8209 */ /* 0x002fce0007810000 */
.L_x_18575:
[----:B------:R-:W-:Y:S05]  /*2100*/  BSYNC B1 ;  /* 0x0000000000017941 */ /* 0x000fea0003800000 */
.L_x_18573:
[----:B------:R-:W-:Y:S01]  /*2110*/  VIADD R30, R30, 0x4 ;  /* 0x000000041e1e7836 */ /* 0x000fe20000000000 */
[----:B------:R-:W-:Y:S01]  /*2120*/  IADD3 R14, P1, PT, R14, 0x10, RZ ;  /* 0x000000100e0e7810 */ /* 0x000fe20007f3e0ff */
[----:B0-----:R-:W-:Y:S01]  /*2130*/  VIADD R15, R15, 0x100 ;  /* 0x000001000f0f7836 */ /* 0x001fe20000000000 */
[----:B------:R-:W-:Y:S01]  /*2140*/  IADD3 R19, PT, PT, R19, 0x40, RZ ;  /* 0x0000004013137810 */ /* 0x000fe20007ffe0ff */
[----:B------:R-:W-:Y:S01]  /*2150*/  VIADD R18, R18, 0x40 ;  /* 0x0000004012127836 */ /* 0x000fe20000000000 */
[----:B------:R-:W-:Y:S01]  /*2160*/  ISETP.GE.AND P0, PT, R30, R9, PT ;  /* 0x000000091e00720c */ /* 0x000fe20003f06270 */
[----:B------:R-:W-:Y:S02]  /*2170*/  VIADD R16, R16, 0x40 ;  /* 0x0000004010107836 */ /* 0x000fe40000000000 */
[----:B------:R-:W-:-:S10]  /*2180*/  IMAD.X R17, RZ, RZ, R17, P1 ;  /* 0x000000ffff117224 */ /* 0x000fd400008e0611 */
[----:B------:R-:W-:Y:S05]  /*2190*/  @!P0 BRA `(.L_x_18577) ;  /* 0xffffffe800108947 */ /* 0x000fea000383ffff */
.L_x_18572:
[----:B------:R-:W-:Y:S05]  /*21a0*/  BSYNC B0 ;  /* 0x0000000000007941 */ /* 0x000fea0003800000 */
.L_x_18571:
        /* <DEDUP_REMOVED lines=9> */
.L_x_18642:
[----:B------:R-:W2:Y:S01]  /*2240*/  S2R R18, SR_CgaCtaId ;  /* 0x0000000000127919 */ /* 0x000ea20000008800 */
[----:B------:R-:W-:Y:S01]  /*2250*/  MOV R17, 0x400 ;  /* 0x0000040000117802 */ /* 0x000fe20000000f00 */
[----:B------:R-:W-:Y:S05]  /*2260*/  WARPSYNC.ALL ;  /* 0x0000000000007948 */ /* 0x000fea0003800000 */
[----:B------:R-:W-:Y:S01]  /*2270*/  VIADD R11, R17, 0xf0 ;  /* 0x000000f0110b7836 */ /* 0x000fe20000000000 */
[----:B------:R-:W-:Y:S02]  /*2280*/  ISETP.NE.AND P3, PT, R29, RZ, PT ;  /* 0x000000ff1d00720c */ /* 0x000fe40003f65270 */
[----:B------:R-:W-:-:S02]  /*2290*/  SHF.R.U32.HI R16, RZ, 0x5, R2 ;  /* 0x00000005ff107819 */ /* 0x000fc40000011602 */
[----:B-1----:R-:W-:Y:S02]  /*22a0*/  FMNMX.FTZ R15, R14, R15, !PT ;  /* 0x0000000f0e0f7209 */ /* 0x002fe40007810000 */
[----:B--2---:R-:W-:-:S04]  /*22b0*/  LEA R11, R18, R11, 0x18 ;  /* 0x0000000b120b7211 */ /* 0x004fc800078ec0ff */
[----:B------:R-:W-:-:S05]  /*22c0*/  LEA R6, R16, R11, 0x2 ;  /* 0x0000000b10067211 */ /* 0x000fca00078e10ff */
[----:B------:R1:W-:Y:S01]  /*22d0*/  @!P3 STS [R6], R15 ;  /* 0x0000000f0600b388 */ /* 0x0003e20000000800 */
[----:B------:R-:W-:Y:S01]  /*22e0*/  BAR.SYNC.DEFER_BLOCKING 0x0 ;  /* 0x0000000000007b1d */ /* 0x000fe20000010000 */
[C---:B------:R-:W-:Y:S01]  /*22f0*/  ISETP.GT.U32.AND P2, PT, R29.reuse, 0x3, PT ;  /* 0x000000031d00780c */ /* 0x040fe20003f44070 */
[----:B-1----:R-:W-:Y:S02]  /*2300*/  IMAD.MOV.U32 R15, RZ, RZ, -0x800001 ;  /* 0xff7fffffff0f7424 */ /* 0x002fe400078e00ff */
[----:B------:R-:W-:Y:S02]  /*2310*/  HFMA2 R24, -RZ, RZ, 0, 0 ;  /* 0x00000000ff187431 */ /* 0x000fe400000001ff */
[----:B------:R-:W-:Y:S02]  /*2320*/  IMAD R13, R29, 0x4, R11 ;  /* 0x000000041d0d7824 */ /* 0x000fe400078e020b */
[----:B------:R-:W-:Y:S01]  /*2330*/  VIADD R11, R31, 0xf ;  /* 0x0000000f1f0b7836 */ /* 0x000fe20000000000 */
[----:B------:R-:W-:Y:S04]  /*2340*/  BSSY.RECONVERGENT B0, `(.L_x_18579) ;  /* 0x00000ed000007945 */ /* 0x000fe80003800200 */
[----:B------:R-:W-:-:S04]  /*2350*/  SHF.R.S32.HI R20, RZ, 0x1f, R11 ;  /* 0x0000001fff147819 */ /* 0x000fc8000001140b */
[----:B------:R-:W-:-:S04]  /*2360*/  LEA.HI R20, R20, R11, RZ, 0x4 ;  /* 0x0000000b14147211 */ /* 0x000fc800078f20ff */
[----:B------:R-:W-:-:S04]  /*2370*/  LOP3.LUT R20, R20, 0xfffffff0, RZ, 0xc0, !PT ;  /* 0xfffffff014147812 */ /* 0x000fc800078ec0ff */
[----:B------:R-:W-:Y:S01]  /*2380*/  VIMNMX R11, PT, PT, R31, R20, PT ;  /* 0x000000141f0b7248 */ /* 0x000fe20003fe0100 */
[----:B------:R-:W0:Y:S03]  /*2390*/  @!P2 LDS R15, [R13] ;  /* 0x000000000d0fa984 */ /* 0x000e260000000800 */
[----:B------:R-:W-:Y:S01]  /*23a0*/  ISETP.GE.AND P1, PT, R2, R11, PT ;  /* 0x0000000b0200720c */ /* 0x000fe20003f26270 */
        /* <DEDUP_REMOVED lines=17> */
[----:B------:R-:W-:Y:S01]  /*24c0*/  LEA.HI R20, R20, 0x1, RZ, 0x19 ;  /* 0x0000000114147811 */ /* 0x000fe200078fc8ff */
[----:B------:R-:W-:Y:S01]  /*24d0*/  IMAD.MOV.U32 R22, RZ, RZ, R2 ;  /* 0x000000ffff167224 */ /* 0x000fe200078e0002 */
[----:B------:R-:W-:Y:S02]  /*24e0*/  LEA R15, R18, R15, 0x18 ;  /* 0x0000000f120f7211 */ /* 0x000fe400078ec0ff */
[----:B------:R-:W-:-:S03]  /*24f0*/  LOP3.LUT R20, R20, 0x3, RZ, 0xc0, !PT ;  /* 0x0000000314147812 */ /* 0x000fc600078ec0ff */
[----:B------:R-:W-:Y:S01]  /*2500*/  IMAD R15, R2, 0x4, R15 ;  /* 0x00000004020f7824 */ /* 0x000fe200078e020f */
[----:B------:R-:W-:-:S07]  /*2510*/  IADD3 R20, PT, PT, RZ, -R20, RZ ;  /* 0x80000014ff147210 */ /* 0x000fce0007ffe0ff */
.L_x_18583:
        /* <DEDUP_REMOVED lines=11> */
.L_x_18582:
[----:B------:R-:W-:Y:S05]  /*25d0*/  BSYNC.RECONVERGENT B1 ;  /* 0x0000000000017941 */ /* 0x000fea0003800200 */
.L_x_18581:
[----:B------:R-:W-:Y:S05]  /*25e0*/  @!P4 BRA `(.L_x_18580) ;  /* 0x0000000c0008c947 */ /* 0x000fea0003800000 */
[----:B------:R-:W-:Y:S01]  /*25f0*/  IADD3 R19, PT, PT, -R22, R11, RZ ;  /* 0x0000000b16137210 */ /* 0x000fe20007ffe1ff */
        /* <DEDUP_REMOVED lines=10> */
.L_x_18586:
[----:B------:R-:W0:Y:S01]  /*26a0*/  LDS R19, [R20+-0x400] ;  /* 0xfffc000014137984 */ /* 0x000e220000000800 */
[----:B------:R-:W-:-:S03]  /*26b0*/  VIADD R22, R22, 0x800 ;  /* 0x0000080016167836 */ /* 0x000fc60000000000 */
[----:B------:R-:W1:Y:S02]  /*26c0*/  LDS R21, [R20+-0x200] ;  /* 0xfffe000014157984 */ /* 0x000e640000000800 */
[----:B------:R-:W-:Y:S02]  /*26d0*/  ISETP.GE.AND P4, PT, R22, R15, PT ;  /* 0x0000000f1600720c */ /* 0x000fe40003f86270 */
[----:B-----5:R-:W2:Y:S04]  /*26e0*/  LDS R28, [R20] ;  /* 0x00000000141c7984 */ /* 0x020ea80000000800 */
        /* <DEDUP_REMOVED lines=15> */
[----:B------:R-:W4:Y:S01]  /*27e0*/  MUFU.EX2 R26, R26 ;  /* 0x0000001a001a7308 */ /* 0x000f220000000800 */
[C---:B---3--:R-:W-:Y:S01]  /*27f0*/  FADD.FTZ R32, -R14.reuse, R30 ;  /* 0x0000001e0e207221 */ /* 0x048fe20000010100 */
[----:B------:R-:W-:Y:S01]  /*2800*/  FMUL.FTZ R30, R19, 1.4426950216293334961 ;  /* 0x3fb8aa3b131e7820 */ /* 0x000fe20000410000 */
[----:B------:R-:W3:Y:S01]  /*2810*/  LDS R23, [R20+0x1600] ;  /* 0x0016000014177984 */ /* 0x000ee20000000800 */
[----:B------:R-:W0:Y:S01]  /*2820*/  MUFU.EX2 R28, R28 ;  /* 0x0000001c001c7308 */ /* 0x000e220000000800 */
[----:B----4-:R-:W-:Y:S01]  /*2830*/  FADD.FTZ R34, -R14, R25 ;  /* 0x000000190e227221 */ /* 0x010fe20000010100 */
[----:B------:R-:W-:Y:S01]  /*2840*/  FMUL.FTZ R32, R32, 1.4426950216293334961 ;  /* 0x3fb8aa3b20207820 */ /* 0x000fe20000410000 */
[----:B------:R-:W4:Y:S01]  /*2850*/  LDS R21, [R20+0x1800] ;  /* 0x0018000014157984 */ /* 0x000f220000000800 */
[----:B------:R-:W0:Y:S01]  /*2860*/  MUFU.EX2 R25, R30 ;  /* 0x0000001e00197308 */ /* 0x000e220000000800 */
[----:B------:R-:W-:Y:S01]  /*2870*/  FADD.FTZ R36, -R14, R27 ;  /* 0x0000001b0e247221 */ /* 0x000fe20000010100 */
[----:B------:R-:W-:Y:S01]  /*2880*/  FMUL.FTZ R34, R34, 1.4426950216293334961 ;  /* 0x3fb8aa3b22227820 */ /* 0x000fe20000410000 */
[----:B------:R-:W4:Y:S01]  /*2890*/  LDS R19, [R20+0x1a00] ;  /* 0x001a000014137984 */ /* 0x000f220000000800 */
[----:B------:R-:W0:Y:S01]  /*28a0*/  MUFU.EX2 R27, R32 ;  /* 0x00000020001b7308 */ /* 0x000e220000000800 */
        /* <DEDUP_REMOVED lines=20> */
[----:B------:R-:W4:Y:S01]  /*29f0*/  MUFU.EX2 R39, R42 ;  /* 0x0000002a00277308 */ /* 0x000f220000000800 */
[----:B0-----:R-:W-:Y:S01]  /*2a00*/  FADD.FTZ R24, R24, R41 ;  /* 0x0000002918187221 */ /* 0x001fe20000010000 */
[----:B------:R-:W-:Y:S01]  /*2a10*/  FADD.FTZ R34, -R14, R35 ;  /* 0x000000230e227221 */ /* 0x000fe20000010100 */
[----:B------:R-:W-:Y:S01]  /*2a20*/  FMUL.FTZ R32, R32, 1.4426950216293334961 ;  /* 0x3fb8aa3b20207820 */ /* 0x000fe20000410000 */
[----:B------:R0:W0:Y:S01]  /*2a30*/  MUFU.EX2 R35, R30 ;  /* 0x0000001e00237308 */ /* 0x0000220000000800 */
[----:B--2---:R-:W-:Y:S01]  /*2a40*/  FADD.FTZ R24, R24, R45 ;  /* 0x0000002d18187221 */ /* 0x004fe20000010000 */
[----:B------:R-:W-:Y:S01]  /*2a50*/  FMUL.FTZ R34, R34, 1.4426950216293334961 ;  /* 0x3fb8aa3b22227820 */ /* 0x000fe20000410000 */
[----:B------:R2:W-:Y:S01]  /*2a60*/  STS [R20+-0x200], R28 ;  /* 0xfffe001c14007388 */ /* 0x0005e20000000800 */
[----:B-1----:R-:W-:Y:S01]  /*2a70*/  FADD.FTZ R26, -R14, R37 ;  /* 0x000000250e1a7221 */ /* 0x002fe20000010100 */
[----:B---3--:R-:W-:Y:S01]  /*2a80*/  FADD.FTZ R24, R24, R43 ;  /* 0x0000002b18187221 */ /* 0x008fe20000010000 */
[----:B------:R-:W1:Y:S01]  /*2a90*/  MUFU.EX2 R37, R32 ;  /* 0x0000002000257308 */ /* 0x000e620000000800 */
[----:B------:R-:W-:Y:S01]  /*2aa0*/  FADD.FTZ R36, -R14, R23 ;  /* 0x000000170e247221 */ /* 0x000fe20000010100 */
[----:B------:R-:W-:Y:S01]  /*2ab0*/  FMUL.FTZ R26, R26, 1.4426950216293334961 ;  /* 0x3fb8aa3b1a1a7820 */ /* 0x000fe20000410000 */
[----:B----4-:R-:W-:Y:S01]  /*2ac0*/  FADD.FTZ R24, R24, R39 ;  /* 0x0000002718187221 */ /* 0x010fe20000010000 */
[----:B------:R-:W3:Y:S01]  /*2ad0*/  MUFU.EX2 R23, R34 ;  /* 0x0000002200177308 */ /* 0x000ee20000000800 */
[----:B------:R-:W-:Y:S01]  /*2ae0*/  FMUL.FTZ R36, R36, 1.4426950216293334961 ;  /* 0x3fb8aa3b24247820 */ /* 0x000fe20000410000 */
[C---:B--2---:R-:W-:Y:S01]  /*2af0*/  FADD.FTZ R28, -R14.reuse, R21 ;  /* 0x000000150e1c7221 */ /* 0x044fe20000010100 */
[----:B0-----:R-:W-:Y:S01]  /*2b00*/  FADD.FTZ R30, -R14, R19 ;  /* 0x000000130e1e7221 */ /* 0x001fe20000010100 */
[----:B------:R-:W0:Y:S01]  /*2b10*/  MUFU.EX2 R21, R26 ;  /* 0x0000001a00157308 */ /* 0x000e220000000800 */
[----:B------:R-:W-:Y:S01]  /*2b20*/  FADD.FTZ R24, R24, R35 ;  /* 0x0000002318187221 */ /* 0x000fe20000010000 */
[----:B------:R-:W-:Y:S01]  /*2b30*/  FMUL.FTZ R28, R28, 1.4426950216293334961 ;  /* 0x3fb8aa3b1c1c7820 */ /* 0x000fe20000410000 */
        /* <DEDUP_REMOVED lines=26> */
.L_x_18585:
[----:B------:R-:W-:Y:S05]  /*2ce0*/  BSYNC.RECONVERGENT B1 ;  /* 0x0000000000017941 */ /* 0x000fea0003800200 */
.L_x_18584:
        /* <DEDUP_REMOVED lines=55> */
.L_x_18588:
[----:B------:R-:W-:Y:S05]  /*3060*/  BSYNC.RECONVERGENT B1 ;  /* 0x0000000000017941 */ /* 0x000fea0003800200 */
.L_x_18587:
        /* <DEDUP_REMOVED lines=26> */
.L_x_18580:
[----:B------:R-:W-:Y:S05]  /*3210*/  BSYNC.RECONVERGENT B0 ;  /* 0x0000000000007941 */ /* 0x000fea0003800200 */
.L_x_18579:
        /* <DEDUP_REMOVED lines=39> */
.L_x_18593:
[----:B------:R-:W0:Y:S01]  /*3490*/  LDS R13, [R15] ;  /* 0x000000000f0d7984 */ /* 0x000e220000000800 */
[----:B------:R-:W-:-:S05]  /*34a0*/  VIADD R19, R19, 0x1 ;  /* 0x0000000113137836 */ /* 0x000fca0000000000 */
[----:B------:R-:W-:Y:S01]  /*34b0*/  ISETP.NE.AND P0, PT, R19, RZ, PT ;  /* 0x000000ff1300720c */ /* 0x000fe20003f05270 */
[----:B0-----:R-:W-:-:S05]  /*34c0*/  FMUL.FTZ R20, R13, R6 ;  /* 0x000000060d147220 */ /* 0x001fca0000410000 */
[----:B------:R0:W-:Y:S02]  /*34d0*/  STS [R15], R20 ;  /* 0x000000140f007388 */ /* 0x0001e40000000800 */
[----:B0-----:R-:W-:-:S05]  /*34e0*/  VIADD R15, R15, 0x200 ;  /* 0x000002000f0f7836 */ /* 0x001fca0000000000 */
[----:B------:R-:W-:Y:S05]  /*34f0*/  @P0 BRA `(.L_x_18593) ;  /* 0xfffffffc00e40947 */ /* 0x000fea000383ffff */
.L_x_18592:
[----:B------:R-:W-:Y:S05]  /*3500*/  BSYNC.RECONVERGENT B1 ;  /* 0x0000000000017941 */ /* 0x000fea0003800200 */
.L_x_18591:
        /* <DEDUP_REMOVED lines=10> */
[----:B------:R-:W-:Y:S01]  /*35b0*/  PLOP3.LUT P0, PT, PT, PT, PT, 0x8, 0x80 ;  /* 0x000000000080781c */ /* 0x000fe20003f0e170 */
[----:B------:R-:W-:-:S12]  /*35c0*/  VIADD R15, R11, 0xfffffa00 ;  /* 0xfffffa000b0f7836 */ /* 0x000fd80000000000 */
.L_x_18596:
        /* <DEDUP_REMOVED lines=21> */
[----:B----45:R-:W-:-:S03]  /*3720*/  FMUL.FTZ R28, R6, R43 ;  /* 0x0000002b061c7220 */ /* 0x030fc60000410000 */
[----:B------:R-:W4:Y:S01]  /*3730*/  LDS R21, [R13+0x1a00] ;  /* 0x001a00000d157984 */ /* 0x000f220000000800 */
[----:B------:R-:W-:-:S03]  /*3740*/  FMUL.FTZ R30, R6, R45 ;  /* 0x0000002d061e7220 */ /* 0x000fc60000410000 */
[----:B------:R0:W-:Y:S01]  /*3750*/  STS [R13+-0x400], R20 ;  /* 0xfffc00140d007388 */ /* 0x0001e20000000800 */
[----:B------:R-:W-:-:S03]  /*3760*/  FMUL.FTZ R32, R6, R32 ;  /* 0x0000002006207220 */ /* 0x000fc60000410000 */
[----:B------:R0:W-:Y:S01]  /*3770*/  STS [R13+-0x200], R22 ;  /* 0xfffe00160d007388 */ /* 0x0001e20000000800 */
[----:B------:R-:W-:-:S03]  /*3780*/  FMUL.FTZ R34, R6, R34 ;  /* 0x0000002206227220 */ /* 0x000fc60000410000 */
[----:B------:R1:W-:Y:S01]  /*3790*/  STS [R13], R24 ;  /* 0x000000180d007388 */ /* 0x0003e20000000800 */
[----:B------:R-:W-:-:S03]  /*37a0*/  FMUL.FTZ R36, R6, R36 ;  /* 0x0000002406247220 */ /* 0x000fc60000410000 */
[----:B------:R2:W-:Y:S01]  /*37b0*/  STS [R13+0x200], R26 ;  /* 0x0002001a0d007388 */ /* 0x0005e20000000800 */
[----:B------:R-:W-:-:S03]  /*37c0*/  FMUL.FTZ R38, R6, R38 ;  /* 0x0000002606267220 */ /* 0x000fc60000410000 */
[----:B------:R3:W-:Y:S01]  /*37d0*/  STS [R13+0x400], R28 ;  /* 0x0004001c0d007388 */ /* 0x0007e20000000800 */
[----:B0-----:R-:W-:-:S03]  /*37e0*/  FMUL.FTZ R20, R6, R33 ;  /* 0x0000002106147220 */ /* 0x001fc60000410000 */
[----:B------:R4:W-:Y:S01]  /*37f0*/  STS [R13+0x600], R30 ;  /* 0x0006001e0d007388 */ /* 0x0009e20000000800 */
[C---:B------:R-:W-:Y:S01]  /*3800*/  FMUL.FTZ R22, R6.reuse, R27 ;  /* 0x0000001b06167220 */ /* 0x040fe20000410000 */
        /* <DEDUP_REMOVED lines=16> */
.L_x_18595:
[----:B------:R-:W-:Y:S05]  /*3910*/  BSYNC.RECONVERGENT B1 ;  /* 0x0000000000017941 */ /* 0x000fea0003800200 */
.L_x_18594:
        /* <DEDUP_REMOVED lines=21> */
[----:B----45:R-:W-:-:S03]  /*3a70*/  FMUL.FTZ R28, R6, R25 ;  /* 0x00000019061c7220 */ /* 0x030fc60000410000 */
        /* <DEDUP_REMOVED lines=9> */
.L_x_18598:
[----:B------:R-:W-:Y:S05]  /*3b10*/  BSYNC.RECONVERGENT B1 ;  /* 0x0000000000017941 */ /* 0x000fea0003800200 */
.L_x_18597:
        /* <DEDUP_REMOVED lines=14> */
.L_x_18590:
[----:B------:R-:W-:Y:S05]  /*3c00*/  BSYNC.RECONVERGENT B0 ;  /* 0x0000000000007941 */ /* 0x000fea0003800200 */
.L_x_18589:
[----:B------:R-:W-:Y:S01]  /*3c10*/  ISETP.GE.AND P0, PT, R16, R9, PT ;  /* 0x000000091000720c */ /* 0x000fe20003f06270 */
[----:B------:R-:W-:Y:S01]  /*3c20*/  BAR.SYNC.DEFER_BLOCKING 0x0 ;  /* 0x0000000000007b1d */ /* 0x000fe20000010000 */
[----:B------:R-:W-:Y:S02]  /*3c30*/  CS2R R24, SRZ ;  /* 0x0000000000187805 */ /* 0x000fe4000001ff00 */
[----:B-1----:R-:W-:Y:S02]  /*3c40*/  CS2R R22, SRZ ;  /* 0x0000000000167805 */ /* 0x002fe4000001ff00 */
[----:B------:R-:W-:Y:S01]  /*3c50*/  CS2R R20, SRZ ;  /* 0x0000000000147805 */ /* 0x000fe2000001ff00 */
[----:B------:R-:W-:Y:S01]  /*3c60*/  IMAD.MOV.U32 R11, RZ, RZ, RZ ;  /* 0x000000ffff0b7224 */ /* 0x000fe200078e00ff */
[----:B------:R-:W1:Y:S01]  /*3c70*/  LDCU UR10, c[0x0][0x3cc] ;  /* 0x00007980ff0a77ac */ /* 0x000e620008000800 */
[----:B------:R-:W-:Y:S01]  /*3c80*/  BSSY.RECONVERGENT B1, `(.L_x_18599) ;  /* 0x0000296000017945 */ /* 0x000fe20003800200 */
[----:B0-----:R-:W-:-:S03]  /*3c90*/  IMAD.MOV.U32 R6, RZ, RZ, RZ ;  /* 0x000000ffff067224 */ /* 0x001fc600078e00ff */
[----:B------:R-:W-:Y:S05]  /*3ca0*/  @P0 BRA `(.L_x_18600) ;  /* 0x00000028004c0947 */ /* 0x000fea0003800000 */
[----:B------:R-:W0:Y:S01]  /*3cb0*/  I2F.RP R19, R5 ;  /* 0x0000000500137306 */ /* 0x000e220000209400 */
[----:B------:R-:W-:Y:S01]  /*3cc0*/  SHF.R.U32.HI R14, RZ, 0x3, R2 ;  /* 0x00000003ff0e7819 */ /* 0x000fe20000011602 */
[----:B------:R-:W2:Y:S01]  /*3cd0*/  LDCU UR5, c[0x0][0x3d0] ;  /* 0x00007a00ff0577ac */ /* 0x000ea20008000800 */
[----:B------:R-:W-:Y:S01]  /*3ce0*/  HFMA2 R15, -RZ, RZ, 0, 0 ;  /* 0x00000000ff0f7431 */ /* 0x000fe200000001ff */
[----:B------:R-:W-:Y:S01]  /*3cf0*/  SHF.L.U32 R38, R2, 0x3, RZ ;  /* 0x0000000302267819 */ /* 0x000fe200000006ff */
[----:B------:R-:W-:Y:S01]  /*3d00*/  IMAD.IADD R36, R16, 0x1, -R9 ;  /* 0x0000000110247824 */ /* 0x000fe200078e0a09 */
[----:B------:R-:W3:Y:S01]  /*3d10*/  LDCU.64 UR8, c[0x0][0x3a8] ;  /* 0x00007500ff0877ac */ /* 0x000ee20008000a00 */
[----:B------:R-:W-:Y:S02]  /*3d20*/  LOP3.LUT R14, R14, 0x7c, RZ, 0xc0, !PT ;  /* 0x0000007c0e0e7812 */ /* 0x000fe400078ec0ff */
[----:B------:R-:W-:Y:S01]  /*3d30*/  LOP3.LUT R41, R38, 0xf8, RZ, 0xc0, !PT ;  /* 0x000000f826297812 */ /* 0x000fe200078ec0ff */
[----:B------:R-:W4:Y:S01]  /*3d40*/  LDCU UR4, c[0x0][0x3ec] ;  /* 0x00007d80ff0477ac */ /* 0x000f220008000800 */
[----:B------:R-:W-:Y:S01]  /*3d50*/  LEA R37, R16, 0x3, 0x4 ;  /* 0x0000000310257811 */ /* 0x000fe200078e20ff */
[----:B------:R-:W-:Y:S01]  /*3d60*/  IMAD.WIDE R14, R12, 0x4, R14 ;  /* 0x000000040c0e7825 */ /* 0x000fe200078e020e */
[----:B------:R-:W-:Y:S01]  /*3d70*/  LOP3.LUT R39, R41, 0x100, RZ, 0xfc, !PT ;  /* 0x0000010029277812 */ /* 0x000fe200078efcff */
[----:B0-----:R-:W0:Y:S02]  /*3d80*/  MUFU.RCP R19, R19 ;  /* 0x0000001300137308 */ /* 0x001e240000001000 */
[----:B------:R-:W-:Y:S01]  /*3d90*/  IMAD.SHL.U32 R12, R2, 0x20, RZ ;  /* 0x00000020020c7824 */ /* 0x000fe200078e00ff */
[----:B------:R-:W-:Y:S01]  /*3da0*/  LOP3.LUT R38, R37, 0x8, R38, 0xf8, !PT ;  /* 0x0000000825267812 */ /* 0x000fe200078ef826 */
[----:B------:R-:W-:Y:S01]  /*3db0*/  VIADD R2, R16, 0x1 ;  /* 0x0000000110027836 */ /* 0x000fe20000000000 */
[----:B------:R-:W-:Y:S01]  /*3dc0*/  LOP3.LUT R41, R41, 0x300, RZ, 0xfc, !PT ;  /* 0x0000030029297812 */ /* 0x000fe200078efcff */
[----:B--2---:R-:W-:Y:S01]  /*3dd0*/  IMAD R26, R7, UR5, RZ ;  /* 0x00000005071a7c24 */ /* 0x004fe2000f8e02ff */
[----:B---3--:R-:W-:-:S04]  /*3de0*/  IADD3 R34, P0, PT, R14, UR8, RZ ;  /* 0x000000080e227c10 */ /* 0x008fc8000ff1e0ff */
[----:B------:R-:W-:Y:S02]  /*3df0*/  SHF.R.S32.HI R27, RZ, 0x1f, R26 ;  /* 0x0000001fff1b7819 */ /* 0x000fe4000001141a */
[----:B------:R-:W-:Y:S01]  /*3e00*/  IADD3.X R35, PT, PT, R15, UR9, RZ, P0, !PT ;  /* 0x000000090f237c10 */ /* 0x000fe200087fe4ff */
[----:B----4-:R-:W-:Y:S02]  /*3e10*/  VIADD R7, R8, -UR4 ;  /* 0x8000000408077c36 */ /* 0x010fe40008000000 */
[----:B0-----:R-:W-:Y:S02]  /*3e20*/  VIADD R13, R19, 0xffffffe ;  /* 0x0ffffffe130d7836 */ /* 0x001fe40000000000 */
[----:B------:R-:W-:Y:S01]  /*3e30*/  VIADD R19, R17, 0x110 ;  /* 0x0000011011137836 */ /* 0x000fe20000000000 */
[----:B------:R-:W-:-:S03]  /*3e40*/  LOP3.LUT R17, R12, 0x20, RZ, 0xe2, !PT ;  /* 0x000000200c117812 */ /* 0x000fc600078ee2ff */
[----:B------:R-:W0:Y:S01]  /*3e50*/  F2I.FTZ.U32.TRUNC.NTZ R13, R13 ;  /* 0x0000000d000d7305 */ /* 0x000e22000021f000 */
[----:B------:R-:W-:Y:S01]  /*3e60*/  LEA R18, R18, R19, 0x18 ;  /* 0x0000001312127211 */ /* 0x000fe200078ec0ff */
[----:B------:R-:W-:-:S05]  /*3e70*/  IMAD R17, R16, 0x40, R17 ;  /* 0x0000004010117824 */ /* 0x000fca00078e0211 */
[----:B------:R-:W-:Y:S01]  /*3e80*/  IADD3 R30, PT, PT, R17, 0x10, R18 ;  /* 0x00000010111e7810 */ /* 0x000fe20007ffe012 */
[----:B0-----:R-:W-:-:S05]  /*3e90*/  IMAD.MOV R25, RZ, RZ, -R13 ;  /* 0x000000ffff197224 */ /* 0x001fca00078e0a0d */
[----:B------:R-:W-:Y:S01]  /*3ea0*/  MOV R12, R25 ;  /* 0x00000019000c7202 */ /* 0x000fe20000000f00 */
[----:B------:R-:W-:-:S04]  /*3eb0*/  IMAD.MOV.U32 R25, RZ, RZ, RZ ;  /* 0x000000ffff197224 */ /* 0x000fc800078e00ff */
[----:B------:R-:W-:Y:S02]  /*3ec0*/  IMAD R19, R12, R5, RZ ;  /* 0x000000050c137224 */ /* 0x000fe400078e02ff */
[----:B------:R-:W-:-:S04]  /*3ed0*/  IMAD.MOV.U32 R12, RZ, RZ, RZ ;  /* 0x000000ffff0c7224 */ /* 0x000fc800078e00ff */
[----:B-----5:R-:W-:-:S07]  /*3ee0*/  IMAD.HI.U32 R28, R13, R19, R12 ;  /* 0x000000130d1c7227 */ /* 0x020fce00078e000c */
.L_x_18619:
[----:B------:R-:W0:Y:S01]  /*3ef0*/  LDC R16, c[0x0][0x3f0] ;  /* 0x0000fc00ff107b82 */ /* 0x000e220000000800 */
[----:B------:R-:W-:Y:S01]  /*3f00*/  IADD3 R9, PT, PT, R37, -0x3, RZ ;  /* 0xfffffffd25097810 */ /* 0x000fe20007ffe0ff */
[----:B------:R-:W-:Y:S03]  /*3f10*/  BSSY.RECONVERGENT B0, `(.L_x_18601) ;  /* 0x000025e000007945 */ /* 0x000fe60003800200 */
[----:B------:R-:W-:-:S03]  /*3f20*/  IABS R15, R9 ;  /* 0x00000009000f7213 */ /* 0x000fc60000000000 */
[----:B------:R-:W2:Y:S02]  /*3f30*/  LDC R8, c[0x0][0x3f4] ;  /* 0x0000fd00ff087b82 */ /* 0x000ea40000000800 */
[----:B------:R-:W-:-:S04]  /*3f40*/  IMAD.HI.U32 R13, R28, R15, RZ ;  /* 0x0000000f1c0d7227 */ /* 0x000fc800078e00ff */
[----:B------:R-:W-:Y:S01]  /*3f50*/  IMAD.MOV R14, RZ, RZ, -R13 ;  /* 0x000000ffff0e7224 */ /* 0x000fe200078e0a0d */
[----:B0-----:R-:W-:-:S04]  /*3f60*/  IABS R12, R16 ;  /* 0x00000010000c7213 */ /* 0x001fc80000000000 */
[----:B------:R-:W0:Y:S01]  /*3f70*/  I2F.RP R18, R12 ;  /* 0x0000000c00127306 */ /* 0x000e220000209400 */
[-C--:B--2---:R-:W-:Y:S02]  /*3f80*/  IABS R17, R8.reuse ;  /* 0x0000000800117213 */ /* 0x084fe40000000000 */
        /* <DEDUP_REMOVED lines=22> */
[----:B------:R-:W-:-:S03]  /*40f0*/  ISETP.GE.AND P1, PT, R13, RZ, PT ;  /* 0x000000ff0d00720c */ /* 0x000fc60003f26270 */
        /* <DEDUP_REMOVED lines=8> */
[----:B------:R-:W-:-:S03]  /*4180*/  ISETP.GT.AND P0, PT, R14, R7, PT ;  /* 0x000000070e00720c */ /* 0x000fc60003f04270 */
[----:B------:R-:W-:Y:S01]  /*4190*/  @!P1 IMAD.MOV R9, RZ, RZ, -R9 ;  /* 0x000000ffff099224 */ /* 0x000fe200078e0a09 */
[----:B------:R-:W-:-:S04]  /*41a0*/  @!P2 LOP3.LUT R9, RZ, R16, RZ, 0x33, !PT ;  /* 0x00000010ff09a212 */ /* 0x000fc800078e33ff */
[----:B------:R-:W-:-:S13]  /*41b0*/  ISETP.NE.AND P1, PT, R9, RZ, PT ;  /* 0x000000ff0900720c */ /* 0x000fda0003f25270 */
[----:B------:R-:W-:Y:S05]  /*41c0*/  @!P0 BRA P1, `(.L_x_18602) ;  /* 0x0000002000c88947 */ /* 0x000fea0000800000 */
[----:B------:R-:W1:Y:S01]  /*41d0*/  LDG.E.CONSTANT R33, desc[UR6][R34.64] ;  /* 0x0000000622217981 */ /* 0x000e62000c1e9900 */
[----:B------:R-:W0:Y:S03]  /*41e0*/  LDC.64 R8, c[0x0][0x398] ;  /* 0x0000e600ff087b82 */ /* 0x000e260000000a00 */
[----:B------:R-:W2:Y:S01]  /*41f0*/  LDS.128 R12, [R30+-0x10] ;  /* 0xfffff0001e0c7984 */ /* 0x000ea20000000c00 */
[----:B------:R-:W3:Y:S03]  /*4200*/  S2R R43, SR_TID.X ;  /* 0x00000000002b7919 */ /* 0x000ee60000002100 */
[----:B------:R-:W4:Y:S01]  /*4210*/  LDS.128 R16, [R30] ;  /* 0x000000001e107984 */ /* 0x000f220000000c00 */
[----:B---3--:R-:W-:-:S04]  /*4220*/  SHF.L.U32 R43, R43, 0x3, RZ ;  /* 0x000000032b2b7819 */ /* 0x008fc800000006ff */
[----:B------:R-:W-:Y:S02]  /*4230*/  LOP3.LUT R43, R43, 0xf8, RZ, 0xc0, !PT ;  /* 0x000000f82b2b7812 */ /* 0x000fe400078ec0ff */
[----:B--2---:R-:W-:Y:S02]  /*4240*/  F2FP.BF16.F32.PACK_AB R40, R13, R12 ;  /* 0x0000000c0d28723e */ /* 0x004fe400000010ff */
[----:B------:R-:W-:Y:S02]  /*4250*/  F2FP.BF16.F32.PACK_AB R15, R15, R14 ;  /* 0x0000000e0f0f723e */ /* 0x000fe400000010ff */
[----:B----4-:R-:W-:Y:S01]  /*4260*/  F2FP.BF16.F32.PACK_AB R19, R19, R18 ;  /* 0x000000121313723e */ /* 0x010fe200000010ff */
[----:B------:R-:W-:Y:S01]  /*4270*/  BSSY.RECONVERGENT B2, `(.L_x_18603) ;  /* 0x000002d000027945 */ /* 0x000fe20003800200 */
[----:B------:R-:W-:Y:S01]  /*4280*/  F2FP.BF16.F32.PACK_AB R17, R17, R16 ;  /* 0x000000101111723e */ /* 0x000fe200000010ff */
[----:B-1----:R-:W-:-:S03]  /*4290*/  IMAD.WIDE R32, R33, UR10, R26 ;  /* 0x0000000a21207c25 */ /* 0x002fc6000f8e021a */
[----:B------:R-:W-:-:S05]  /*42a0*/  IADD3 R13, P0, PT, R43, R32, RZ ;  /* 0x000000202b0d7210 */ /* 0x000fca0007f1e0ff */
[----:B------:R-:W-:Y:S01]  /*42b0*/  IMAD.X R14, RZ, RZ, R33, P0 ;  /* 0x000000ffff0e7224 */ /* 0x000fe200000e0621 */
[----:B0-----:R-:W-:-:S04]  /*42c0*/  LEA R12, P0, R13, R8, 0x1 ;  /* 0x000000080d0c7211 */ /* 0x001fc800078008ff */
[----:B------:R-:W-:Y:S02]  /*42d0*/  LEA.HI.X R13, R13, R9, R14, 0x1, P0 ;  /* 0x000000090d0d7211 */ /* 0x000fe400000f0c0e */
[----:B------:R-:W-:-:S03]  /*42e0*/  ISETP.NE.AND P0, PT, R36, -0x1, PT ;  /* 0xffffffff2400780c */ /* 0x000fc60003f05270 */
[----:B------:R0:W5:Y:S04]  /*42f0*/  LDG.E.CONSTANT R44, desc[UR6][R12.64] ;  /* 0x000000060c2c7981 */ /* 0x000168000c1e9900 */
[----:B------:R0:W5:Y:S04]  /*4300*/  LDG.E.CONSTANT R42, desc[UR6][R12.64+0x4] ;  /* 0x000004060c2a7981 */ /* 0x000168000c1e9900 */
[----:B------:R0:W5:Y:S04]  /*4310*/  LDG.E.CONSTANT R18, desc[UR6][R12.64+0x8] ;  /* 0x000008060c127981 */ /* 0x000168000c1e9900 */
[----:B------:R0:W5:Y:S01]  /*4320*/  LDG.E.CONSTANT R45, desc[UR6][R12.64+0xc] ;  /* 0x00000c060c2d7981 */ /* 0x000162000c1e9900 */
[----:B------:R-:W-:-:S02]  /*4330*/  IMAD.MOV.U32 R14, RZ, RZ, R40 ;  /* 0x000000ffff0e7224 */ /* 0x000fc400078e0028 */
[----:B------:R-:W-:Y:S01]  /*4340*/  VIADD R16, R38, 0xfffffffd ;  /* 0xfffffffd26107836 */ /* 0x000fe20000000000 */
[----:B------:R-:W-:Y:S06]  /*4350*/  @P0 BRA `(.L_x_18604) ;  /* 0x0000000000780947 */ /* 0x000fec0003800000 */
[C---:B0-----:R-:W-:Y:S02]  /*4360*/  IADD3 R12, PT, PT, R38.reuse, -0x1, RZ ;  /* 0xffffffff260c7810 */ /* 0x041fe40007ffe0ff */
[-C--:B------:R-:W-:Y:S02]  /*4370*/  ISETP.GE.AND P2, PT, R38, R31.reuse, PT ;  /* 0x0000001f2600720c */ /* 0x080fe40003f46270 */
[----:B------:R-:W-:Y:S02]  /*4380*/  ISETP.GE.AND P1, PT, R12, R31, PT ;  /* 0x0000001f0c00720c */ /* 0x000fe40003f26270 */
[C---:B-----5:R-:W-:Y:S02]  /*4390*/  PRMT R12, R42.reuse, 0x7632, R12 ;  /* 0x000076322a0c7816 */ /* 0x060fe4000000000c */
[----:B------:R-:W-:Y:S02]  /*43a0*/  SEL R42, R42, RZ, !P1 ;  /* 0x000000ff2a2a7207 */ /* 0x000fe40004800000 */
[----:B------:R-:W-:Y:S01]  /*43b0*/  SEL R13, R12, RZ, !P2 ;  /* 0x000000ff0c0d7207 */ /* 0x000fe20005000000 */
[----:B------:R-:W-:-:S03]  /*43c0*/  VIADD R12, R38, 0x1 ;  /* 0x00000001260c7836 */ /* 0x000fc60000000000 */
[----:B------:R-:W-:Y:S02]  /*43d0*/  PRMT R42, R42, 0x5410, R13 ;  /* 0x000054102a2a7816 */ /* 0x000fe4000000000d */
[----:B------:R-:W-:Y:S01]  /*43e0*/  ISETP.GE.AND P1, PT, R12, R31, PT ;  /* 0x0000001f0c00720c */ /* 0x000fe20003f26270 */
[----:B------:R-:W-:-:S05]  /*43f0*/  VIADD R12, R38, 0x2 ;  /* 0x00000002260c7836 */ /* 0x000fca0000000000 */
[----:B------:R-:W-:Y:S02]  /*4400*/  ISETP.GE.AND P2, PT, R12, R31, PT ;  /* 0x0000001f0c00720c */ /* 0x000fe40003f46270 */
[C---:B------:R-:W-:Y:S02]  /*4410*/  PRMT R12, R18.reuse, 0x7632, R12 ;  /* 0x00007632120c7816 */ /* 0x040fe4000000000c */
[----:B------:R-:W-:Y:S02]  /*4420*/  SEL R18, R18, RZ, !P1 ;  /* 0x000000ff12127207 */ /* 0x000fe40004800000 */
[----:B------:R-:W-:Y:S01]  /*4430*/  SEL R13, R12, RZ, !P2 ;  /* 0x000000ff0c0d7207 */ /* 0x000fe20005000000 */
[----:B------:R-:W-:-:S03]  /*4440*/  VIADD R12, R38, 0x3 ;  /* 0x00000003260c7836 */ /* 0x000fc60000000000 */
[----:B------:R-:W-:Y:S02]  /*4450*/  PRMT R18, R18, 0x5410, R13 ;  /* 0x0000541012127816 */ /* 0x000fe4000000000d */
[----:B------:R-:W-:Y:S02]  /*4460*/  ISETP.GE.AND P1, PT, R12, R31, PT ;  /* 0x0000001f0c00720c */ /* 0x000fe40003f26270 */
[----:B------:R-:W-:-:S04]  /*4470*/  IADD3 R12, PT, PT, R38, 0x4, RZ ;  /* 0x00000004260c7810 */ /* 0x000fc80007ffe0ff */
[-C--:B------:R-:W-:Y:S02]  /*4480*/  ISETP.GE.AND P2, PT, R12, R31.reuse, PT ;  /* 0x0000001f0c00720c */ /* 0x080fe40003f46270 */
[C---:B------:R-:W-:Y:S02]  /*4490*/  PRMT R12, R45.reuse, 0x7632, R12 ;  /* 0x000076322d0c7816 */ /* 0x040fe4000000000c */
[----:B------:R-:W-:Y:S02]  /*44a0*/  SEL R45, R45, RZ, !P1 ;  /* 0x000000ff2d2d7207 */ /* 0x000fe40004800000 */
[----:B------:R-:W-:Y:S02]  /*44b0*/  SEL R12, R12, RZ, !P2 ;  /* 0x000000ff0c0c7207 */ /* 0x000fe40005000000 */
[----:B------:R-:W-:Y:S02]  /*44c0*/  ISETP.GE.AND P1, PT, R16, R31, PT ;  /* 0x0000001f1000720c */ /* 0x000fe40003f26270 */
[----:B------:R-:W-:Y:S01]  /*44d0*/  PRMT R45, R45, 0x5410, R12 ;  /* 0x000054102d2d7816 */ /* 0x000fe2000000000c */
[----:B------:R-:W-:-:S05]  /*44e0*/  VIADD R12, R38, 0xfffffffe ;  /* 0xfffffffe260c7836 */ /* 0x000fca0000000000 */
[----:B------:R-:W-:Y:S02]  /*44f0*/  ISETP.GE.AND P2, PT, R12, R31, PT ;  /* 0x0000001f0c00720c */ /* 0x000fe40003f46270 */
[C---:B------:R-:W-:Y:S02]  /*4500*/  PRMT R12, R44.reuse, 0x7632, R12 ;  /* 0x000076322c0c7816 */ /* 0x040fe4000000000c */
[----:B------:R-:W-:Y:S02]  /*4510*/  SEL R44, R44, RZ, !P1 ;  /* 0x000000ff2c2c7207 */ /* 0x000fe40004800000 */
[----:B------:R-:W-:-:S04]  /*4520*/  SEL R13, R12, RZ, !P2 ;  /* 0x000000ff0c0d7207 */ /* 0x000fc80005000000 */
[----:B------:R-:W-:-:S07]  /*4530*/  PRMT R44, R44, 0x5410, R13 ;  /* 0x000054102c2c7816 */ /* 0x000fce000000000d */
.L_x_18604:
[----:B------:R-:W-:Y:S05]  /*4540*/  BSYNC.RECONVERGENT B2 ;  /* 0x0000000000027941 */ /* 0x000fea0003800200 */
.L_x_18603:
[----:B0----5:R-:W-:Y:S02]  /*4550*/  HMUL2.BF16_V2 R12, R14, R44 ;  /* 0x0000002c0e0c7232 */ /* 0x021fe40000200000 */
[----:B------:R-:W-:Y:S02]  /*4560*/  HFMA2.BF16_V2 R42, R15, R42, -RZ ;  /* 0x0000002a0f2a7231 */ /* 0x000fe400003000ff */
[----:B------:R-:W-:Y:S01]  /*4570*/  HMUL2.BF16_V2 R18, R17, R18 ;  /* 0x0000001211127232 */ /* 0x000fe20000200000 */
[C---:B------:R-:W-:Y:S01]  /*4580*/  PRMT R13, R12.reuse, 0x7632, R13 ;  /* 0x000076320c0d7816 */ /* 0x040fe2000000000d */
[----:B------:R-:W-:Y:S01]  /*4590*/  IMAD.U32 R12, R12, 0x10000, RZ ;  /* 0x000100000c0c7824 */ /* 0x000fe200078e00ff */
[----:B------:R-:W-:-:S03]  /*45a0*/  PRMT R40, R42, 0x7632, R40 ;  /* 0x000076322a287816 */ /* 0x000fc60000000028 */
[----:B------:R-:W-:Y:S02]  /*45b0*/  IMAD.U32 R13, R13, 0x10000, RZ ;  /* 0x000100000d0d7824 */ /* 0x000fe400078e00ff */
[----:B------:R-:W-:Y:S02]  /*45c0*/  IMAD.U32 R40, R40, 0x10000, RZ ;  /* 0x0001000028287824 */ /* 0x000fe400078e00ff */
[--C-:B------:R-:W-:Y:S01]  /*45d0*/  FADD.FTZ R12, R12, R13.reuse ;  /* 0x0000000d0c0c7221 */ /* 0x100fe20000010000 */
[----:B------:R-:W-:-:S04]  /*45e0*/  PRMT R13, R42, 0x7610, R13 ;  /* 0x000076102a0d7816 */ /* 0x000fc8000000000d */
[----:B------:R-:W-:-:S05]  /*45f0*/  SHF.L.U32 R13, R13, 0x10, RZ ;  /* 0x000000100d0d7819 */ /* 0x000fca00000006ff */
[--C-:B------:R-:W-:Y:S01]  /*4600*/  FADD.FTZ R13, R13, R40.reuse ;  /* 0x000000280d0d7221 */ /* 0x100fe20000010000 */
[----:B------:R-:W-:-:S03]  /*4610*/  PRMT R40, R18, 0x7632, R40 ;  /* 0x0000763212287816 */ /* 0x000fc60000000028 */
[--C-:B------:R-:W-:Y:S01]  /*4620*/  FADD.FTZ R12, R12, R13.reuse ;  /* 0x0000000d0c0c7221 */ /* 0x100fe20000010000 */
[----:B------:R-:W-:Y:S01]  /*4630*/  PRMT R13, R18, 0x7610, R13 ;  /* 0x00007610120d7816 */ /* 0x000fe2000000000d */
[----:B------:R-:W-:Y:S01]  /*4640*/  IMAD.MOV.U32 R18, RZ, RZ, R19 ;  /* 0x000000ffff127224 */ /* 0x000fe200078e0013 */
[----:B------:R-:W-:-:S03]  /*4650*/  SHF.L.U32 R40, R40, 0x10, RZ ;  /* 0x0000001028287819 */ /* 0x000fc600000006ff */
[----:B------:R-:W-:Y:S02]  /*4660*/  IMAD.U32 R13, R13, 0x10000, RZ ;  /* 0x000100000d0d7824 */ /* 0x000fe400078e00ff */
[----:B------:R-:W-:Y:S02]  /*4670*/  HFMA2.BF16_V2 R19, R18, R45, -RZ ;  /* 0x0000002d12137231 */ /* 0x000fe400003000ff */
[----:B------:R-:W-:-:S03]  /*4680*/  FADD.FTZ R13, R13, R40 ;  /* 0x000000280d0d7221 */ /* 0x000fc60000010000 */
[C---:B------:R-:W-:Y:S01]  /*4690*/  PRMT R40, R19.reuse, 0x7632, R40 ;  /* 0x0000763213287816 */ /* 0x040fe20000000028 */
[----:B------:R-:W-:Y:S02]  /*46a0*/  IMAD.U32 R19, R19, 0x10000, RZ ;  /* 0x0001000013137824 */ /* 0x000fe400078e00ff */
[----:B------:R-:W-:Y:S01]  /*46b0*/  FADD.FTZ R12, R12, R13 ;  /* 0x0000000d0c0c7221 */ /* 0x000fe20000010000 */
[----:B------:R-:W-:Y:S01]  /*46c0*/  IADD3 R13, P1, PT, R39, R32, RZ ;  /* 0x00000020270d7210 */ /* 0x000fe20007f3e0ff */
[----:B------:R-:W-:-:S04]  /*46d0*/  IMAD.U32 R40, R40, 0x10000, RZ ;  /* 0x0001000028287824 */ /* 0x000fc800078e00ff */
[----:B------:R-:W-:Y:S02]  /*46e0*/  IMAD.X R42, RZ, RZ, R33, P1 ;  /* 0x000000ffff2a7224 */ /* 0x000fe400008e0621 */
[----:B------:R-:W-:-:S04]  /*46f0*/  FADD.FTZ R19, R19, R40 ;  /* 0x0000002813137221 */ /* 0x000fc80000010000 */
[----:B------:R-:W-:Y:S01]  /*4700*/  FADD.FTZ R40, R12, R19 ;  /* 0x000000130c287221 */ /* 0x000fe20000010000 */
[----:B------:R-:W-:-:S03]  /*4710*/  LEA R12, P1, R13, R8, 0x1 ;  /* 0x000000080d0c7211 */ /* 0x000fc600078208ff */
[----:B------:R-:W-:Y:S01]  /*4720*/  FADD.FTZ R25, R25, R40 ;  /* 0x0000002819197221 */ /* 0x000fe20000010000 */
[----:B------:R-:W-:-:S05]  /*4730*/  LEA.HI.X R13, R13, R9, R42, 0x1, P1 ;  /* 0x000000090d0d7211 */ /* 0x000fca00008f0c2a */
[----:B------:R0:W5:Y:S04]  /*4740*/  LDG.E.CONSTANT R45, desc[UR6][R12.64] ;  /* 0x000000060c2d7981 */ /* 0x000168000c1e9900 */
[----:B------:R0:W5:Y:S04]  /*4750*/  LDG.E.CONSTANT R42, desc[UR6][R12.64+0x4] ;  /* 0x000004060c2a7981 */ /* 0x000168000c1e9900 */
[----:B------:R0:W5:Y:S04]  /*4760*/  LDG.E.CONSTANT R40, desc[UR6][R12.64+0x8] ;  /* 0x000008060c287981 */ /* 0x000168000c1e9900 */
[----:B------:R0:W5:Y:S01]  /*4770*/  LDG.E.CONSTANT R19, desc[UR6][R12.64+0xc] ;  /* 0x00000c060c137981 */ /* 0x000162000c1e9900 */
[----:B------:R-:W-:Y:S04]  /*4780*/  BSSY.RECONVERGENT B2, `(.L_x_18605) ;  /* 0x0000020000027945 */ /* 0x000fe80003800200 */
[----:B------:R-:W-:Y:S05]  /*4790*/  @P0 BRA `(.L_x_18606) ;  /* 0x0000000000780947 */ /* 0x000fea0003800000 */
        /* <DEDUP_REMOVED lines=30> */
.L_x_18606:
[----:B------:R-:W-:Y:S05]  /*4980*/  BSYNC.RECONVERGENT B2 ;  /* 0x0000000000027941 */ /* 0x000fea0003800200 */
.L_x_18605:
[----:B0----5:R-:W-:Y:S02]  /*4990*/  HMUL2.BF16_V2 R12, R14, R45 ;  /* 0x0000002d0e0c7232 */ /* 0x021fe40000200000 */
[----:B------:R-:W-:Y:S02]  /*49a0*/  HFMA2.BF16_V2 R42, R15, R42, -RZ ;  /* 0x0000002a0f2a7231 */ /* 0x000fe400003000ff */
[----:B------:R-:W-:Y:S02]  /*49b0*/  HMUL2.BF16_V2 R40, R17, R40 ;  /* 0x0000002811287232 */ /* 0x000fe40000200000 */
[----:B------:R-:W-:Y:S01]  /*49c0*/  HFMA2.BF16_V2 R19, R18, R19, -RZ ;  /* 0x0000001312137231 */ /* 0x000fe200003000ff */
[C---:B------:R-:W-:Y:S01]  /*49d0*/  PRMT R13, R12.reuse, 0x7632, R13 ;  /* 0x000076320c0d7816 */ /* 0x040fe2000000000d */
[----:B------:R-:W-:-:S04]  /*49e0*/  IMAD.U32 R12, R12, 0x10000, RZ ;  /* 0x000100000c0c7824 */ /* 0x000fc800078e00ff */
[----:B------:R-:W-:-:S04]  /*49f0*/  IMAD.U32 R13, R13, 0x10000, RZ ;  /* 0x000100000d0d7824 */ /* 0x000fc800078e00ff */
[--C-:B------:R-:W-:Y:S01]  /*4a00*/  FADD.FTZ R12, R12, R13.reuse ;  /* 0x0000000d0c0c7221 */ /* 0x100fe20000010000 */
[C---:B------:R-:W-:Y:S02]  /*4a10*/  PRMT R13, R42.reuse, 0x7610, R13 ;  /* 0x000076102a0d7816 */ /* 0x040fe4000000000d */
[----:B------:R-:W-:Y:S02]  /*4a20*/  PRMT R42, R42, 0x7632, R42 ;  /* 0x000076322a2a7816 */ /* 0x000fe4000000002a */
[----:B------:R-:W-:-:S03]  /*4a30*/  SHF.L.U32 R13, R13, 0x10, RZ ;  /* 0x000000100d0d7819 */ /* 0x000fc600000006ff */
[----:B------:R-:W-:-:S04]  /*4a40*/  IMAD.U32 R42, R42, 0x10000, RZ ;  /* 0x000100002a2a7824 */ /* 0x000fc800078e00ff */
[----:B------:R-:W-:-:S04]  /*4a50*/  FADD.FTZ R13, R13, R42 ;  /* 0x0000002a0d0d7221 */ /* 0x000fc80000010000 */
[--C-:B------:R-:W-:Y:S01]  /*4a60*/  FADD.FTZ R12, R12, R13.reuse ;  /* 0x0000000d0c0c7221 */ /* 0x100fe20000010000 */
[C---:B------:R-:W-:Y:S02]  /*4a70*/  PRMT R13, R40.reuse, 0x7610, R13 ;  /* 0x00007610280d7816 */ /* 0x040fe4000000000d */
[----:B------:R-:W-:-:S03]  /*4a80*/  PRMT R40, R40, 0x7632, R40 ;  /* 0x0000763228287816 */ /* 0x000fc60000000028 */
[----:B------:R-:W-:Y:S01]  /*4a90*/  IMAD.U32 R13, R13, 0x10000, RZ ;  /* 0x000100000d0d7824 */ /* 0x000fe200078e00ff */
[----:B------:R-:W-:-:S05]  /*4aa0*/  SHF.L.U32 R40, R40, 0x10, RZ ;  /* 0x0000001028287819 */ /* 0x000fca00000006ff */
[--C-:B------:R-:W-:Y:S01]  /*4ab0*/  FADD.FTZ R13, R13, R40.reuse ;  /* 0x000000280d0d7221 */ /* 0x100fe20000010000 */
[C---:B------:R-:W-:Y:S01]  /*4ac0*/  PRMT R40, R19.reuse, 0x7632, R40 ;  /* 0x0000763213287816 */ /* 0x040fe20000000028 */
[----:B------:R-:W-:Y:S02]  /*4ad0*/  IMAD.U32 R19, R19, 0x10000, RZ ;  /* 0x0001000013137824 */ /* 0x000fe400078e00ff */
[----:B------:R-:W-:Y:S01]  /*4ae0*/  FADD.FTZ R12, R12, R13 ;  /* 0x0000000d0c0c7221 */ /* 0x000fe20000010000 */
[----:B------:R-:W-:Y:S01]  /*4af0*/  LOP3.LUT R13, R43, 0x200, RZ, 0xfc, !PT ;  /* 0x000002002b0d7812 */ /* 0x000fe200078efcff */
[----:B------:R-:W-:-:S03]  /*4b00*/  IMAD.U32 R40, R40, 0x10000, RZ ;  /* 0x0001000028287824 */ /* 0x000fc600078e00ff */
[----:B------:R-:W-:Y:S01]  /*4b10*/  IADD3 R13, P1, PT, R32, R13, RZ ;  /* 0x0000000d200d7210 */ /* 0x000fe20007f3e0ff */
[----:B------:R-:W-:-:S03]  /*4b20*/  FADD.FTZ R19, R19, R40 ;  /* 0x0000002813137221 */ /* 0x000fc60000010000 */
[----:B------:R-:W-:Y:S01]  /*4b30*/  IADD3.X R40, PT, PT, RZ, R33, RZ, P1, !PT ;  /* 0x00000021ff287210 */ /* 0x000fe20000ffe4ff */
        /* <DEDUP_REMOVED lines=10> */
[C---:B0-----:R-:W-:Y:S01]  /*4be0*/  VIADD R12, R38.reuse, 0xffffffff ;  /* 0xffffffff260c7836 */ /* 0x041fe20000000000 */
[----:B------:R-:W-:-:S04]  /*4bf0*/  ISETP.GE.AND P2, PT, R38, R31, PT ;  /* 0x0000001f2600720c */ /* 0x000fc80003f46270 */
[----:B------:R-:W-:Y:S02]  /*4c00*/  ISETP.GE.AND P1, PT, R12, R31, PT ;  /* 0x0000001f0c00720c */ /* 0x000fe40003f26270 */
[C---:B-----5:R-:W-:Y:S02]  /*4c10*/  PRMT R12, R42.reuse, 0x7632, R12 ;  /* 0x000076322a0c7816 */ /* 0x060fe4000000000c */
[----:B------:R-:W-:Y:S02]  /*4c20*/  SEL R42, R42, RZ, !P1 ;  /* 0x000000ff2a2a7207 */ /* 0x000fe40004800000 */
[----:B------:R-:W-:Y:S01]  /*4c30*/  SEL R13, R12, RZ, !P2 ;  /* 0x000000ff0c0d7207 */ /* 0x000fe20005000000 */
[----:B------:R-:W-:-:S03]  /*4c40*/  VIADD R12, R38, 0x1 ;  /* 0x00000001260c7836 */ /* 0x000fc60000000000 */
[----:B------:R-:W-:Y:S02]  /*4c50*/  PRMT R42, R42, 0x5410, R13 ;  /* 0x000054102a2a7816 */ /* 0x000fe4000000000d */
[----:B------:R-:W-:Y:S02]  /*4c60*/  ISETP.GE.AND P1, PT, R12, R31, PT ;  /* 0x0000001f0c00720c */ /* 0x000fe40003f26270 */
[----:B------:R-:W-:-:S04]  /*4c70*/  IADD3 R12, PT, PT, R38, 0x2, RZ ;  /* 0x00000002260c7810 */ /* 0x000fc80007ffe0ff */
[----:B------:R-:W-:Y:S02]  /*4c80*/  ISETP.GE.AND P2, PT, R12, R31, PT ;  /* 0x0000001f0c00720c */ /* 0x000fe40003f46270 */
[C---:B------:R-:W-:Y:S02]  /*4c90*/  PRMT R12, R40.reuse, 0x7632, R12 ;  /* 0x00007632280c7816 */ /* 0x040fe4000000000c */
[----:B------:R-:W-:Y:S02]  /*4ca0*/  SEL R40, R40, RZ, !P1 ;  /* 0x000000ff28287207 */ /* 0x000fe40004800000 */
[----:B------:R-:W-:Y:S01]  /*4cb0*/  SEL R13, R12, RZ, !P2 ;  /* 0x000000ff0c0d7207 */ /* 0x000fe20005000000 */
[----:B------:R-:W-:-:S03]  /*4cc0*/  VIADD R12, R38, 0x3 ;  /* 0x00000003260c7836 */ /* 0x000fc60000000000 */
[----:B------:R-:W-:Y:S02]  /*4cd0*/  PRMT R40, R40, 0x5410, R13 ;  /* 0x0000541028287816 */ /* 0x000fe4000000000d */
[----:B------:R-:W-:Y:S01]  /*4ce0*/  ISETP.GE.AND P1, PT, R12, R31, PT ;  /* 0x0000001f0c00720c */ /* 0x000fe20003f26270 */
[----:B------:R-:W-:-:S05]  /*4cf0*/  VIADD R12, R38, 0x4 ;  /* 0x00000004260c7836 */ /* 0x000fca0000000000 */
[-C--:B------:R-:W-:Y:S02]  /*4d00*/  ISETP.GE.AND P2, PT, R12, R31.reuse, PT ;  /* 0x0000001f0c00720c */ /* 0x080fe40003f46270 */
[C---:B------:R-:W-:Y:S02]  /*4d10*/  PRMT R12, R19.reuse, 0x7632, R12 ;  /* 0x00007632130c7816 */ /* 0x040fe4000000000c */
[----:B------:R-:W-:Y:S02]  /*4d20*/  SEL R19, R19, RZ, !P1 ;  /* 0x000000ff13137207 */ /* 0x000fe40004800000 */
[----:B------:R-:W-:Y:S02]  /*4d30*/  SEL R12, R12, RZ, !P2 ;  /* 0x000000ff0c0c7207 */ /* 0x000fe40005000000 */
[----:B------:R-:W-:Y:S02]  /*4d40*/  ISETP.GE.AND P1, PT, R16, R31, PT ;  /* 0x0000001f1000720c */ /* 0x000fe40003f26270 */
[----:B------:R-:W-:-:S02]  /*4d50*/  PRMT R19, R19, 0x5410, R12 ;  /* 0x0000541013137816 */ /* 0x000fc4000000000c */
[----:B------:R-:W-:-:S04]  /*4d60*/  IADD3 R12, PT, PT, R38, -0x2, RZ ;  /* 0xfffffffe260c7810 */ /* 0x000fc80007ffe0ff */
[----:B------:R-:W-:Y:S02]  /*4d70*/  ISETP.GE.AND P2, PT, R12, R31, PT ;  /* 0x0000001f0c00720c */ /* 0x000fe40003f46270 */
[C---:B------:R-:W-:Y:S02]  /*4d80*/  PRMT R12, R45.reuse, 0x7632, R12 ;  /* 0x000076322d0c7816 */ /* 0x040fe4000000000c */
[----:B------:R-:W-:Y:S02]  /*4d90*/  SEL R45, R45, RZ, !P1 ;  /* 0x000000ff2d2d7207 */ /* 0x000fe40004800000 */
[----:B------:R-:W-:-:S04]  /*4da0*/  SEL R12, R12, RZ, !P2 ;  /* 0x000000ff0c0c7207 */ /* 0x000fc80005000000 */
[----:B------:R-:W-:-:S07]  /*4db0*/  PRMT R45, R45, 0x5410, R12 ;  /* 0x000054102d2d7816 */ /* 0x000fce000000000c */
.L_x_18608:
[----:B------:R-:W-:Y:S05]  /*4dc0*/  BSYNC.RECONVERGENT B2 ;  /* 0x0000000000027941 */ /* 0x000fea0003800200 */
.L_x_18607:
        /* <DEDUP_REMOVED lines=22> */
[----:B------:R-:W-:Y:S01]  /*4f30*/  IADD3 R13, P1, PT, R41, R32, RZ ;  /* 0x00000020290d7210 */ /* 0x000fe20007f3e0ff */
[----:B------:R-:W-:-:S03]  /*4f40*/  IMAD.U32 R40, R40, 0x10000, RZ ;  /* 0x0001000028287824 */ /* 0x000fc600078e00ff */
[----:B------:R-:W-:Y:S01]  /*4f50*/  IADD3.X R42, PT, PT, RZ, R33, RZ, P1, !PT ;  /* 0x00000021ff2a7210 */ /* 0x000fe20000ffe4ff */
        /* <DEDUP_REMOVED lines=41> */
.L_x_18610:
[----:B------:R-:W-:Y:S05]  /*51f0*/  BSYNC.RECONVERGENT B2 ;  /* 0x0000000000027941 */ /* 0x000fea0003800200 */
.L_x_18609:
[----:B0----5:R-:W-:Y:S02]  /*5200*/  HMUL2.BF16_V2 R12, R14, R45 ;  /* 0x0000002d0e0c7232 */ /* 0x021fe40000200000 */
[----:B------:R-:W-:Y:S02]  /*5210*/  HFMA2.BF16_V2 R42, R15, R42, -RZ ;  /* 0x0000002a0f2a7231 */ /* 0x000fe400003000ff */
[----:B------:R-:W-:Y:S02]  /*5220*/  HMUL2.BF16_V2 R40, R17, R40 ;  /* 0x0000002811287232 */ /* 0x000fe40000200000 */
[----:B------:R-:W-:Y:S01]  /*5230*/  HFMA2.BF16_V2 R19, R18, R19, -RZ ;  /* 0x0000001312137231 */ /* 0x000fe200003000ff */
[----:B------:R-:W-:Y:S02]  /*5240*/  LOP3.LUT R43, R43, 0x400, RZ, 0xfc, !PT ;  /* 0x000004002b2b7812 */ /* 0x000fe400078efcff */
[C---:B------:R-:W-:Y:S01]  /*5250*/  PRMT R13, R12.reuse, 0x7632, R13 ;  /* 0x000076320c0d7816 */ /* 0x040fe2000000000d */
[----:B------:R-:W-:Y:S01]  /*5260*/  IMAD.U32 R12, R12, 0x10000, RZ ;  /* 0x000100000c0c7824 */ /* 0x000fe200078e00ff */
[----:B------:R-:W-:-:S03]  /*5270*/  IADD3 R43, P1, PT, R32, R43, RZ ;  /* 0x0000002b202b7210 */ /* 0x000fc60007f3e0ff */
        /* <DEDUP_REMOVED lines=15> */
[----:B------:R-:W-:Y:S02]  /*5370*/  FADD.FTZ R12, R12, R13 ;  /* 0x0000000d0c0c7221 */ /* 0x000fe40000010000 */
[----:B------:R-:W-:-:S04]  /*5380*/  IMAD.U32 R40, R40, 0x10000, RZ ;  /* 0x0001000028287824 */ /* 0x000fc800078e00ff */
[----:B------:R-:W-:Y:S01]  /*5390*/  FADD.FTZ R19, R19, R40 ;  /* 0x0000002813137221 */ /* 0x000fe20000010000 */
[----:B------:R-:W-:-:S03]  /*53a0*/  IADD3.X R40, PT, PT, RZ, R33, RZ, P1, !PT ;  /* 0x00000021ff287210 */ /* 0x000fc60000ffe4ff */
        /* <DEDUP_REMOVED lines=40> */
.L_x_18612:
[----:B------:R-:W-:Y:S05]  /*5630*/  BSYNC.RECONVERGENT B2 ;  /* 0x0000000000027941 */ /* 0x000fea0003800200 */
.L_x_18611:
        /* <DEDUP_REMOVED lines=12> */
[--C-:B------:R-:W-:Y:S01]  /*5700*/  FADD.FTZ R13, R13, R42.reuse ;  /* 0x0000002a0d0d7221 */ /* 0x100fe20000010000 */
[C---:B------:R-:W-:Y:S01]  /*5710*/  PRMT R42, R40.reuse, 0x7632, R42 ;  /* 0x00007632282a7816 */ /* 0x040fe2000000002a */
[----:B------:R-:W-:Y:S02]  /*5720*/  IMAD.U32 R40, R40, 0x10000, RZ ;  /* 0x0001000028287824 */ /* 0x000fe400078e00ff */
[----:B------:R-:W-:Y:S01]  /*5730*/  FADD.FTZ R13, R12, R13 ;  /* 0x0000000d0c0d7221 */ /* 0x000fe20000010000 */
[----:B------:R-:W-:Y:S02]  /*5740*/  SHF.L.U32 R43, R42, 0x10, RZ ;  /* 0x000000102a2b7819 */ /* 0x000fe400000006ff */
[C---:B------:R-:W-:Y:S01]  /*5750*/  PRMT R42, R19.reuse, 0x7632, R42 ;  /* 0x00007632132a7816 */ /* 0x040fe2000000002a */
[----:B------:R-:W-:Y:S02]  /*5760*/  IMAD.U32 R19, R19, 0x10000, RZ ;  /* 0x0001000013137824 */ /* 0x000fe400078e00ff */
[----:B------:R-:W-:-:S02]  /*5770*/  FADD.FTZ R40, R40, R43 ;  /* 0x0000002b28287221 */ /* 0x000fc40000010000 */
[----:B------:R-:W-:Y:S02]  /*5780*/  IMAD.U32 R42, R42, 0x10000, RZ ;  /* 0x000100002a2a7824 */ /* 0x000fe400078e00ff */
[----:B------:R-:W-:Y:S02]  /*5790*/  FADD.FTZ R13, R13, R40 ;  /* 0x000000280d0d7221 */ /* 0x000fe40000010000 */
[----:B------:R-:W-:Y:S02]  /*57a0*/  FADD.FTZ R42, R19, R42 ;  /* 0x0000002a132a7221 */ /* 0x000fe40000010000 */
[----:B------:R-:W0:Y:S02]  /*57b0*/  S2R R19, SR_TID.X ;  /* 0x0000000000137919 */ /* 0x000e240000002100 */
[----:B------:R-:W-:-:S04]  /*57c0*/  FADD.FTZ R42, R13, R42 ;  /* 0x0000002a0d2a7221 */ /* 0x000fc80000010000 */
[----:B------:R-:W-:Y:S01]  /*57d0*/  FADD.FTZ R21, R21, R42 ;  /* 0x0000002a15157221 */ /* 0x000fe20000010000 */
[----:B0-----:R-:W-:-:S04]  /*57e0*/  SHF.L.U32 R19, R19, 0x3, RZ ;  /* 0x0000000313137819 */ /* 0x001fc800000006ff */
[----:B------:R-:W-:-:S04]  /*57f0*/  LOP3.LUT R19, R19, 0xf8, RZ, 0xc0, !PT ;  /* 0x000000f813137812 */ /* 0x000fc800078ec0ff */
[----:B------:R-:W-:-:S04]  /*5800*/  LOP3.LUT R43, R19, 0x500, RZ, 0xfc, !PT ;  /* 0x00000500132b7812 */ /* 0x000fc800078efcff */
        /* <DEDUP_REMOVED lines=15> */
[----:B------:R-:W-:Y:S02]  /*5900*/  SEL R13, R12, RZ, !P2 ;  /* 0x000000ff0c0d7207 */ /* 0x000fe40005000000 */
[----:B------:R-:W-:Y:S02]  /*5910*/  IADD3 R12, PT, PT, R38, 0x1, RZ ;  /* 0x00000001260c7810 */ /* 0x000fe40007ffe0ff */
[----:B------:R-:W-:-:S02]  /*5920*/  PRMT R42, R42, 0x5410, R13 ;  /* 0x000054102a2a7816 */ /* 0x000fc4000000000d */
        /* <DEDUP_REMOVED lines=22> */
.L_x_18614:
[----:B------:R-:W-:Y:S05]  /*5a90*/  BSYNC.RECONVERGENT B2 ;  /* 0x0000000000027941 */ /* 0x000fea0003800200 */
.L_x_18613:
[----:B0----5:R-:W-:Y:S02]  /*5aa0*/  HMUL2.BF16_V2 R12, R14, R45 ;  /* 0x0000002d0e0c7232 */ /* 0x021fe40000200000 */
[----:B------:R-:W-:Y:S02]  /*5ab0*/  HFMA2.BF16_V2 R42, R15, R42, -RZ ;  /* 0x0000002a0f2a7231 */ /* 0x000fe400003000ff */
[----:B------:R-:W-:Y:S02]  /*5ac0*/  HMUL2.BF16_V2 R40, R17, R40 ;  /* 0x0000002811287232 */ /* 0x000fe40000200000 */
[----:B------:R-:W-:Y:S01]  /*5ad0*/  HFMA2.BF16_V2 R43, R18, R43, -RZ ;  /* 0x0000002b122b7231 */ /* 0x000fe200003000ff */
[C---:B------:R-:W-:Y:S01]  /*5ae0*/  PRMT R13, R12.reuse, 0x7632, R13 ;  /* 0x000076320c0d7816 */ /* 0x040fe2000000000d */
[----:B------:R-:W-:-:S03]  /*5af0*/  IMAD.U32 R12, R12, 0x10000, RZ ;  /* 0x000100000c0c7824 */ /* 0x000fc600078e00ff */
[----:B------:R-:W-:-:S05]  /*5b00*/  SHF.L.U32 R13, R13, 0x10, RZ ;  /* 0x000000100d0d7819 */ /* 0x000fca00000006ff */
[--C-:B------:R-:W-:Y:S01]  /*5b10*/  FADD.FTZ R12, R12, R13.reuse ;  /* 0x0000000d0c0c7221 */ /* 0x100fe20000010000 */
[C---:B------:R-:W-:Y:S02]  /*5b20*/  PRMT R13, R42.reuse, 0x7610, R13 ;  /* 0x000076102a0d7816 */ /* 0x040fe4000000000d */
[----:B------:R-:W-:-:S03]  /*5b30*/  PRMT R42, R42, 0x7632, R42 ;  /* 0x000076322a2a7816 */ /* 0x000fc6000000002a */
[----:B------:R-:W-:Y:S02]  /*5b40*/  IMAD.U32 R13, R13, 0x10000, RZ ;  /* 0x000100000d0d7824 */ /* 0x000fe400078e00ff */
[----:B------:R-:W-:-:S04]  /*5b50*/  IMAD.U32 R42, R42, 0x10000, RZ ;  /* 0x000100002a2a7824 */ /* 0x000fc800078e00ff */
[--C-:B------:R-:W-:Y:S01]  /*5b60*/  FADD.FTZ R13, R13, R42.reuse ;  /* 0x0000002a0d0d7221 */ /* 0x100fe20000010000 */
[----:B------:R-:W-:-:S03]  /*5b70*/  PRMT R42, R43, 0x7632, R42 ;  /* 0x000076322b2a7816 */ /* 0x000fc6000000002a */
[--C-:B------:R-:W-:Y:S01]  /*5b80*/  FADD.FTZ R12, R12, R13.reuse ;  /* 0x0000000d0c0c7221 */ /* 0x100fe20000010000 */
[C---:B------:R-:W-:Y:S02]  /*5b90*/  PRMT R13, R40.reuse, 0x7610, R13 ;  /* 0x00007610280d7816 */ /* 0x040fe4000000000d */
[----:B------:R-:W-:Y:S02]  /*5ba0*/  PRMT R40, R40, 0x7632, R40 ;  /* 0x0000763228287816 */ /* 0x000fe40000000028 */
[----:B------:R-:W-:-:S03]  /*5bb0*/  SHF.L.U32 R13, R13, 0x10, RZ ;  /* 0x000000100d0d7819 */ /* 0x000fc600000006ff */
[----:B------:R-:W-:-:S04]  /*5bc0*/  IMAD.U32 R40, R40, 0x10000, RZ ;  /* 0x0001000028287824 */ /* 0x000fc800078e00ff */
[--C-:B------:R-:W-:Y:S01]  /*5bd0*/  FADD.FTZ R13, R13, R40.reuse ;  /* 0x000000280d0d7221 */ /* 0x100fe20000010000 */
[----:B------:R-:W-:Y:S02]  /*5be0*/  PRMT R40, R43, 0x7610, R40 ;  /* 0x000076102b287816 */ /* 0x000fe40000000028 */
[----:B------:R-:W-:Y:S01]  /*5bf0*/  SHF.L.U32 R43, R42, 0x10, RZ ;  /* 0x000000102a2b7819 */ /* 0x000fe200000006ff */
[----:B------:R-:W-:Y:S01]  /*5c00*/  FADD.FTZ R12, R12, R13 ;  /* 0x0000000d0c0c7221 */ /* 0x000fe20000010000 */
[----:B------:R-:W-:Y:S01]  /*5c10*/  LOP3.LUT R13, R19, 0x600, RZ, 0xfc, !PT ;  /* 0x00000600130d7812 */ /* 0x000fe200078efcff */
[----:B------:R-:W-:-:S03]  /*5c20*/  IMAD.U32 R40, R40, 0x10000, RZ ;  /* 0x0001000028287824 */ /* 0x000fc600078e00ff */
[----:B------:R-:W-:Y:S01]  /*5c30*/  IADD3 R13, P1, PT, R13, R32, RZ ;  /* 0x000000200d0d7210 */ /* 0x000fe20007f3e0ff */
[----:B------:R-:W-:-:S04]  /*5c40*/  FADD.FTZ R43, R40, R43 ;  /* 0x0000002b282b7221 */ /* 0x000fc80000010000 */
[----:B------:R-:W-:Y:S01]  /*5c50*/  FADD.FTZ R43, R12, R43 ;  /* 0x0000002b0c2b7221 */ /* 0x000fe20000010000 */
[----:B------:R-:W-:Y:S01]  /*5c60*/  IMAD.X R40, RZ, RZ, R33, P1 ;  /* 0x000000ffff287224 */ /* 0x000fe200008e0621 */
[C---:B------:R-:W-:Y:S02]  /*5c70*/  LEA R12, P1, R13.reuse, R8, 0x1 ;  /* 0x000000080d0c7211 */ /* 0x040fe400078208ff */
[----:B------:R-:W-:Y:S02]  /*5c80*/  FADD.FTZ R20, R20, R43 ;  /* 0x0000002b14147221 */ /* 0x000fe40000010000 */
        /* <DEDUP_REMOVED lines=37> */
.L_x_18616:
[----:B------:R-:W-:Y:S05]  /*5ee0*/  BSYNC.RECONVERGENT B2 ;  /* 0x0000000000027941 */ /* 0x000fea0003800200 */
.L_x_18615:
[----:B0----5:R-:W-:Y:S02]  /*5ef0*/  HMUL2.BF16_V2 R12, R14, R45 ;  /* 0x0000002d0e0c7232 */ /* 0x021fe40000200000 */
[----:B------:R-:W-:Y:S02]  /*5f00*/  HFMA2.BF16_V2 R42, R15, R42, -RZ ;  /* 0x0000002a0f2a7231 */ /* 0x000fe400003000ff */
[----:B------:R-:W-:Y:S02]  /*5f10*/  HMUL2.BF16_V2 R40, R17, R40 ;  /* 0x0000002811287232 */ /* 0x000fe40000200000 */
[----:B------:R-:W-:Y:S01]  /*5f20*/  HFMA2.BF16_V2 R43, R18, R43, -RZ ;  /* 0x0000002b122b7231 */ /* 0x000fe200003000ff */
[----:B------:R-:W-:Y:S02]  /*5f30*/  ISETP.GT.U32.AND P1, PT, R29, 0xf, PT ;  /* 0x0000000f1d00780c */ /* 0x000fe40003f24070 */
        /* <DEDUP_REMOVED lines=18> */
[----:B------:R-:W-:Y:S02]  /*6060*/  FADD.FTZ R12, R12, R13 ;  /* 0x0000000d0c0c7221 */ /* 0x000fe40000010000 */
[----:B------:R-:W-:-:S04]  /*6070*/  IMAD.U32 R40, R40, 0x10000, RZ ;  /* 0x0001000028287824 */ /* 0x000fc800078e00ff */
[----:B------:R-:W-:-:S04]  /*6080*/  FADD.FTZ R43, R40, R43 ;  /* 0x0000002b282b7221 */ /* 0x000fc80000010000 */
[----:B------:R-:W-:-:S04]  /*6090*/  FADD.FTZ R12, R12, R43 ;  /* 0x0000002b0c0c7221 */ /* 0x000fc80000010000 */
[----:B------:R-:W-:Y:S01]  /*60a0*/  FADD.FTZ R11, R11, R12 ;  /* 0x0000000c0b0b7221 */ /* 0x000fe20000010000 */
[----:B------:R-:W-:Y:S06]  /*60b0*/  @P1 BRA `(.L_x_18602) ;  /* 0x00000004000c1947 */ /* 0x000fec0003800000 */
        /* <DEDUP_REMOVED lines=11> */
[-C--:B------:R-:W-:Y:S01]  /*6170*/  ISETP.GE.AND P6, PT, R16, R31.reuse, PT ;  /* 0x0000001f1000720c */ /* 0x080fe20003fc6270 */
[C---:B0-----:R-:W-:Y:S01]  /*6180*/  VIADD R8, R38.reuse, 0xfffffffe ;  /* 0xfffffffe26087836 */ /* 0x041fe20000000000 */
[C---:B------:R-:W-:Y:S01]  /*6190*/  IADD3 R16, PT, PT, R38.reuse, -0x1, RZ ;  /* 0xffffffff26107810 */ /* 0x040fe20007ffe0ff */
[----:B------:R-:W-:Y:S01]  /*61a0*/  VIADD R40, R38, 0x2 ;  /* 0x0000000226287836 */ /* 0x000fe20000000000 */
[----:B-----5:R-:W-:Y:S02]  /*61b0*/  PRMT R9, R19, 0x7632, R9 ;  /* 0x0000763213097816 */ /* 0x020fe40000000009 */
[-C--:B------:R-:W-:Y:S01]  /*61c0*/  ISETP.GE.AND P3, PT, R16, R31.reuse, PT ;  /* 0x0000001f1000720c */ /* 0x080fe20003f66270 */
[----:B------:R-:W-:Y:S01]  /*61d0*/  VIADD R16, R38, 0x4 ;  /* 0x0000000426107836 */ /* 0x000fe20000000000 */
[----:B------:R-:W-:Y:S01]  /*61e0*/  ISETP.GE.AND P4, PT, R8, R31, PT ;  /* 0x0000001f0800720c */ /* 0x000fe20003f86270 */
[C---:B------:R-:W-:Y:S01]  /*61f0*/  VIADD R8, R38.reuse, 0x1 ;  /* 0x0000000126087836 */ /* 0x040fe20000000000 */
[----:B------:R-:W-:-:S02]  /*6200*/  IADD3 R42, PT, PT, R38, 0x3, RZ ;  /* 0x00000003262a7810 */ /* 0x000fc40007ffe0ff */
[----:B------:R-:W-:Y:S02]  /*6210*/  SEL R19, R19, RZ, !P6 ;  /* 0x000000ff13137207 */ /* 0x000fe40007000000 */
[-C--:B------:R-:W-:Y:S02]  /*6220*/  ISETP.GE.AND P6, PT, R16, R31.reuse, PT ;  /* 0x0000001f1000720c */ /* 0x080fe40003fc6270 */
[----:B------:R-:W-:Y:S02]  /*6230*/  ISETP.GE.AND P2, PT, R8, R31, PT ;  /* 0x0000001f0800720c */ /* 0x000fe40003f46270 */
[----:B------:R-:W-:Y:S02]  /*6240*/  SEL R16, R9, RZ, !P4 ;  /* 0x000000ff09107207 */ /* 0x000fe40006000000 */
[C---:B------:R-:W-:Y:S02]  /*6250*/  PRMT R8, R32.reuse, 0x7632, R8 ;  /* 0x0000763220087816 */ /* 0x040fe40000000008 */
[----:B------:R-:W-:-:S02]  /*6260*/  SEL R9, R32, RZ, !P3 ;  /* 0x000000ff20097207 */ /* 0x000fc40005800000 */
        /* <DEDUP_REMOVED lines=14> */
.L_x_18618:
[----:B------:R-:W-:Y:S05]  /*6350*/  BSYNC.RECONVERGENT B2 ;  /* 0x0000000000027941 */ /* 0x000fea0003800200 */
.L_x_18617:
[----:B0----5:R-:W-:Y:S02]  /*6360*/  HMUL2.BF16_V2 R8, R14, R19 ;  /* 0x000000130e087232 */ /* 0x021fe40000200000 */
[----:B------:R-:W-:Y:S02]  /*6370*/  HFMA2.BF16_V2 R15, R15, R32, -RZ ;  /* 0x000000200f0f7231 */ /* 0x000fe400003000ff */
[----:B------:R-:W-:Y:S02]  /*6380*/  HMUL2.BF16_V2 R14, R17, R12 ;  /* 0x0000000c110e7232 */ /* 0x000fe40000200000 */
[----:B------:R-:W-:Y:S01]  /*6390*/  HFMA2.BF16_V2 R16, R18, R13, -RZ ;  /* 0x0000000d12107231 */ /* 0x000fe200003000ff */
[C---:B------:R-:W-:Y:S01]  /*63a0*/  PRMT R9, R8.reuse, 0x7632, R9 ;  /* 0x0000763208097816 */ /* 0x040fe20000000009 */
[----:B------:R-:W-:Y:S01]  /*63b0*/  IMAD.U32 R17, R8, 0x10000, RZ ;  /* 0x0001000008117824 */ /* 0x000fe200078e00ff */
[C---:B------:R-:W-:Y:S02]  /*63c0*/  PRMT R12, R15.reuse, 0x7610, R12 ;  /* 0x000076100f0c7816 */ /* 0x040fe4000000000c */
[----:B------:R-:W-:-:S02]  /*63d0*/  PRMT R13, R15, 0x7632, R13 ;  /* 0x000076320f0d7816 */ /* 0x000fc4000000000d */
        /* <DEDUP_REMOVED lines=15> */
[----:B------:R-:W-:-:S04]  /*64d0*/  FADD.FTZ R9, R12, R9 ;  /* 0x000000090c097221 */ /* 0x000fc80000010000 */
[----:B------:R-:W-:-:S07]  /*64e0*/  FADD.FTZ R6, R6, R9 ;  /* 0x0000000906067221 */ /* 0x000fce0000010000 */
.L_x_18602:
[----:B-1----:R-:W-:Y:S05]  /*64f0*/  BSYNC.RECONVERGENT B0 ;  /* 0x0000000000007941 */ /* 0x002fea0003800200 */
.L_x_18601:
[----:B------:R-:W-:Y:S01]  /*6500*/  VIADD R8, R31, 0xf ;  /* 0x0000000f1f087836 */ /* 0x000fe20000000000 */
[----:B------:R-:W-:Y:S01]  /*6510*/  IADD3 R34, P1, PT, R34, 0x10, RZ ;  /* 0x0000001022227810 */ /* 0x000fe20007f3e0ff */
[----:B------:R-:W-:Y:S01]  /*6520*/  VIADD R38, R38, 0x40 ;  /* 0x0000004026267836 */ /* 0x000fe20000000000 */
[----:B------:R-:W-:Y:S01]  /*6530*/  IADD3 R36, PT, PT, R36, 0x4, RZ ;  /* 0x0000000424247810 */ /* 0x000fe20007ffe0ff */
[----:B------:R-:W-:Y:S01]  /*6540*/  VIADD R37, R37, 0x40 ;  /* 0x0000004025257836 */ /* 0x000fe20000000000 */
[----:B------:R-:W-:Y:S01]  /*6550*/  SHF.R.S32.HI R9, RZ, 0x1f, R8 ;  /* 0x0000001fff097819 */ /* 0x000fe20000011408 */
[----:B------:R-:W-:Y:S01]  /*6560*/  IMAD.X R35, RZ, RZ, R35, P1 ;  /* 0x000000ffff237224 */ /* 0x000fe200008e0623 */
[----:B------:R-:W-:Y:S02]  /*6570*/  IADD3 R30, PT, PT, R30, 0x100, RZ ;  /* 0x000001001e1e7810 */ /* 0x000fe40007ffe0ff */
[----:B------:R-:W-:Y:S01]  /*6580*/  LEA.HI R9, R9, R8, RZ, 0x4 ;  /* 0x0000000809097211 */ /* 0x000fe200078f20ff */
[----:B------:R-:W-:-:S02]  /*6590*/  VIADD R8, R2, 0x3 ;  /* 0x0000000302087836 */ /* 0x000fc40000000000 */
[----:B------:R-:W-:Y:S01]  /*65a0*/  VIADD R2, R2, 0x4 ;  /* 0x0000000402027836 */ /* 0x000fe20000000000 */
[----:B------:R-:W-:-:S04]  /*65b0*/  SHF.R.S32.HI R9, RZ, 0x4, R9 ;  /* 0x00000004ff097819 */ /* 0x000fc80000011409 */
[----:B------:R-:W-:-:S13]  /*65c0*/  ISETP.GE.AND P0, PT, R8, R9, PT ;  /* 0x000000090800720c */ /* 0x000fda0003f06270 */
[----:B------:R-:W-:Y:S05]  /*65d0*/  @!P0 BRA `(.L_x_18619) ;  /* 0xffffffd800448947 */ /* 0x000fea000383ffff */
.L_x_18600:
[----:B-1----:R-:W-:Y:S05]  /*65e0*/  BSYNC.RECONVERGENT B1 ;  /* 0x0000000000017941 */ /* 0x002fea0003800200 */
.L_x_18599:
[----:B------:R-:W0:Y:S01]  /*65f0*/  S2R R26, SR_TID.X ;  /* 0x00000000001a7919 */ /* 0x000e220000002100 */
[----:B------:R-:W-:Y:S01]  /*6600*/  BSSY.RECONVERGENT B0, `(.L_x_18620) ;  /* 0x0000029000007945 */ /* 0x000fe20003800200 */
[----:B------:R-:W1:Y:S04]  /*6610*/  SHFL.BFLY PT, R8, R23, 0x1, 0x1f ;  /* 0x0c201f0017087f89 */ /* 0x000e6800000e0000 */
[----:B------:R-:W2:Y:S04]  /*6620*/  SHFL.BFLY PT, R9, R22, 0x1, 0x1f ;  /* 0x0c201f0016097f89 */ /* 0x000ea800000e0000 */
[----:B------:R-:W3:Y:S04]  /*6630*/  SHFL.BFLY PT, R12, R11, 0x1, 0x1f ;  /* 0x0c201f000b0c7f89 */ /* 0x000ee800000e0000 */
[----:B------:R-:W4:Y:S04]  /*6640*/  SHFL.BFLY PT, R10, R21, 0x1, 0x1f ;  /* 0x0c201f00150a7f89 */ /* 0x000f2800000e0000 */
[----:B------:R-:W4:Y:S04]  /*6650*/  SHFL.BFLY PT, R15, R6, 0x1, 0x1f ;  /* 0x0c201f00060f7f89 */ /* 0x000f2800000e0000 */
[----:B------:R-:W4:Y:S04]  /*6660*/  SHFL.BFLY PT, R2, R25, 0x1, 0x1f ;  /* 0x0c201f0019027f89 */ /* 0x000f2800000e0000 */
[----:B------:R-:W4:Y:S01]  /*6670*/  SHFL.BFLY PT, R5, R24, 0x1, 0x1f ;  /* 0x0c201f0018057f89 */ /* 0x000f2200000e0000 */
[----:B-1----:R-:W-:-:S03]  /*6680*/  FADD.FTZ R7, R8, R23 ;  /* 0x0000001708077221 */ /* 0x002fc60000010000 */
[----:B------:R-:W1:Y:S01]  /*6690*/  SHFL.BFLY PT, R13, R20, 0x1, 0x1f ;  /* 0x0c201f00140d7f89 */ /* 0x000e6200000e0000 */
[----:B0-----:R-:W-:Y:S01]  /*66a0*/  LOP3.LUT R14, R26, 0x3c0, RZ, 0xc0, !PT ;  /* 0x000003c01a0e7812 */ /* 0x001fe200078ec0ff */
[----:B--2---:R-:W-:Y:S01]  /*66b0*/  FADD.FTZ R8, R9, R22 ;  /* 0x0000001609087221 */ /* 0x004fe20000010000 */
[----:B------:R-:W-:Y:S01]  /*66c0*/  SHF.R.U32.HI R23, RZ, 0x5, R26 ;  /* 0x00000005ff177819 */ /* 0x000fe2000001161a */
[----:B------:R-:W-:Y:S01]  /*66d0*/  BAR.SYNC.DEFER_BLOCKING 0x0 ;  /* 0x0000000000007b1d */ /* 0x000fe20000010000 */
[----:B------:R-:W-:Y:S01]  /*66e0*/  ISETP.NE.AND P0, PT, R14, 0x40, PT ;  /* 0x000000400e00780c */ /* 0x000fe20003f05270 */
[----:B---3--:R-:W-:Y:S01]  /*66f0*/  FADD.FTZ R12, R12, R11 ;  /* 0x0000000b0c0c7221 */ /* 0x008fe20000010000 */
[----:B------:R-:W-:Y:S01]  /*6700*/  LOP3.LUT R22, R26, 0x1, RZ, 0xc0, !PT ;  /* 0x000000011a167812 */ /* 0x000fe200078ec0ff */
[----:B----4-:R-:W-:Y:S01]  /*6710*/  FADD.FTZ R9, R10, R21 ;  /* 0x000000150a097221 */ /* 0x010fe20000010000 */
[----:B------:R-:W-:Y:S01]  /*6720*/  FADD.FTZ R11, R15, R6 ;  /* 0x000000060f0b7221 */ /* 0x000fe20000010000 */
[----:B------:R-:W-:Y:S01]  /*6730*/  SHF.R.U32.HI R6, RZ, 0x1, R29 ;  /* 0x00000001ff067819 */ /* 0x000fe2000001161d */
[----:B------:R-:W-:Y:S01]  /*6740*/  FADD.FTZ R2, R2, R25 ;  /* 0x0000001902027221 */ /* 0x000fe20000010000 */
[----:B------:R-:W-:Y:S01]  /*6750*/  FADD.FTZ R5, R5, R24 ;  /* 0x0000001805057221 */ /* 0x000fe20000010000 */
[----:B-1----:R-:W-:-:S05]  /*6760*/  FADD.FTZ R10, R13, R20 ;  /* 0x000000140d0a7221 */ /* 0x002fca0000010000 */
[----:B------:R-:W-:Y:S05]  /*6770*/  @P0 BRA `(.L_x_18621) ;  /* 0x0000000000440947 */ /* 0x000fea0003800000 */
[----:B------:R-:W0:Y:S01]  /*6780*/  S2UR UR5, SR_CgaCtaId ;  /* 0x00000000000579c3 */ /* 0x000e220000008800 */
[----:B------:R-:W-:Y:S01]  /*6790*/  UMOV UR4, 0x400 ;  /* 0x0000040000047882 */ /* 0x000fe20000000000 */
[----:B------:R-:W-:Y:S01]  /*67a0*/  ISETP.GT.U32.AND P0, PT, R29, 0xf, PT ;  /* 0x0000000f1d00780c */ /* 0x000fe20003f04070 */
[----:B------:R-:W-:Y:S01]  /*67b0*/  UIADD3 UR4, UPT, UPT, UR4, 0x110, URZ ;  /* 0x0000011004047890 */ /* 0x000fe2000fffe0ff */
[C---:B------:R-:W-:Y:S01]  /*67c0*/  ISETP.NE.AND P1, PT, R22.reuse, RZ, PT ;  /* 0x000000ff1600720c */ /* 0x040fe20003f25270 */
        /* <DEDUP_REMOVED lines=12> */
.L_x_18621:
[----:B------:R-:W-:Y:S05]  /*6890*/  BSYNC.RECONVERGENT B0 ;  /* 0x0000000000007941 */ /* 0x000fea0003800200 */
.L_x_18620:
        /* <DEDUP_REMOVED lines=30> */
.L_x_18625:
[----:B------:R-:W-:Y:S05]  /*6a80*/  BSYNC.RECONVERGENT B1 ;  /* 0x0000000000017941 */ /* 0x000fea0003800200 */
.L_x_18624:
[----:B-1----:R-:W-:-:S07]  /*6a90*/  @!P0 FADD.FTZ R11, R11, R20 ;  /* 0x000000140b0b8221 */ /* 0x002fce0000010000 */
.L_x_18623:
[----:B------:R-:W-:Y:S05]  /*6aa0*/  BSYNC.RECONVERGENT B0 ;  /* 0x0000000000007941 */ /* 0x000fea0003800200 */
.L_x_18622:
        /* <DEDUP_REMOVED lines=22> */
.L_x_18627:
[----:B------:R-:W-:Y:S05]  /*6c10*/  BSYNC.RECONVERGENT B0 ;  /* 0x0000000000007941 */ /* 0x000fea0003800200 */
.L_x_18626:
        /* <DEDUP_REMOVED lines=16> */
[----:B0-----:R-:W0:Y:S04]  /*6d20*/  LDS R13, [R20] ;  /* 0x00000000140d7984 */ /* 0x001e280000000800 */
[----:B------:R-:W3:Y:S04]  /*6d30*/  LDS R6, [R20+0x40] ;  /* 0x0000400014067984 */ /* 0x000ee80000000800 */
[----:B------:R-:W4:Y:S04]  /*6d40*/  LDS R14, [R20+0x80] ;  /* 0x00008000140e7984 */ /* 0x000f280000000800 */
[----:B------:R-:W1:Y:S04]  /*6d50*/  LDS R15, [R20+0xc0] ;  /* 0x0000c000140f7984 */ /* 0x000e680000000800 */
[----:B------:R-:W2:Y:S04]  /*6d60*/  LDS R16, [R20+0x100] ;  /* 0x0001000014107984 */ /* 0x000ea80000000800 */
[----:B------:R-:W2:Y:S04]  /*6d70*/  LDS R17, [R20+0x140] ;  /* 0x0001400014117984 */ /* 0x000ea80000000800 */
[----:B------:R-:W2:Y:S01]  /*6d80*/  LDS R19, [R20+0x180] ;  /* 0x0001800014137984 */ /* 0x000ea20000000800 */
[----:B0-----:R-:W-:Y:S01]  /*6d90*/  FADD.FTZ R2, R2, R13 ;  /* 0x0000000d02027221 */ /* 0x001fe20000010000 */
[----:B---3--:R-:W-:Y:S01]  /*6da0*/  FADD.FTZ R5, R5, R6 ;  /* 0x0000000605057221 */ /* 0x008fe20000010000 */
[----:B----4-:R-:W-:Y:S01]  /*6db0*/  FADD.FTZ R7, R7, R14 ;  /* 0x0000000e07077221 */ /* 0x010fe20000010000 */
[----:B-1----:R-:W-:Y:S01]  /*6dc0*/  FADD.FTZ R8, R8, R15 ;  /* 0x0000000f08087221 */ /* 0x002fe20000010000 */
[----:B--2---:R-:W-:Y:S01]  /*6dd0*/  FADD.FTZ R9, R9, R16 ;  /* 0x0000001009097221 */ /* 0x004fe20000010000 */
[----:B------:R-:W-:Y:S01]  /*6de0*/  FADD.FTZ R10, R10, R17 ;  /* 0x000000110a0a7221 */ /* 0x000fe20000010000 */
[----:B------:R-:W-:-:S07]  /*6df0*/  FADD.FTZ R12, R12, R19 ;  /* 0x000000130c0c7221 */ /* 0x000fce0000010000 */
.L_x_18631:
[----:B------:R-:W-:Y:S05]  /*6e00*/  BSYNC.RECONVERGENT B1 ;  /* 0x0000000000017941 */ /* 0x000fea0003800200 */
.L_x_18630:
[----:B0-2---:R-:W-:-:S07]  /*6e10*/  @!P0 FADD.FTZ R11, R11, R18 ;  /* 0x000000120b0b8221 */ /* 0x005fce0000010000 */
.L_x_18629:
[----:B------:R-:W-:Y:S05]  /*6e20*/  BSYNC.RECONVERGENT B0 ;  /* 0x0000000000007941 */ /* 0x000fea0003800200 */
.L_x_18628:
[----:B------:R-:W-:Y:S06]  /*6e30*/  BAR.SYNC.DEFER_BLOCKING 0x0 ;  /* 0x0000000000007b1d */ /* 0x000fec0000010000 */
[----:B------:R-:W-:Y:S05]  /*6e40*/  @P1 EXIT ;  /* 0x000000000000194d */ /* 0x000fea0003800000 */
[----:B------:R-:W2:Y:S01]  /*6e50*/  S2UR UR4, SR_CTAID.Z ;  /* 0x00000000000479c3 */ /* 0x000ea20000002700 */
[----:B------:R-:W3:Y:S01]  /*6e60*/  LDCU UR5, c[0x0][0x378] ;  /* 0x00006f00ff0577ac */ /* 0x000ee20008000800 */
[----:B------:R-:W-:Y:S01]  /*6e70*/  IMAD R0, R0, R4, R3 ;  /* 0x0000000400007224 */ /* 0x000fe200078e0203 */
[----:B------:R-:W-:Y:S01]  /*6e80*/  SHF.R.U32.HI R3, RZ, 0x1, R26 ;  /* 0x00000001ff037819 */ /* 0x000fe2000001161a */
[----:B------:R-:W-:Y:S01]  /*6e90*/  BSSY.RECONVERGENT B0, `(.L_x_18632) ;  /* 0x000001a000007945 */ /* 0x000fe20003800200 */
[----:B------:R-:W4:Y:S01]  /*6ea0*/  LDCU.64 UR8, c[0x0][0x380] ;  /* 0x00007000ff0877ac */ /* 0x000f220008000a00 */
[----:B------:R-:W-:Y:S01]  /*6eb0*/  ISETP.NE.AND P2, PT, R22, RZ, PT ;  /* 0x000000ff1600720c */ /* 0x000fe20003f45270 */
[----:B---3--:R-:W-:-:S04]  /*6ec0*/  IMAD R0, R0, UR5, RZ ;  /* 0x0000000500007c24 */ /* 0x008fc8000f8e02ff */
[----:B------:R-:W-:Y:S01]  /*6ed0*/  IMAD R0, R0, 0x78, RZ ;  /* 0x0000007800007824 */ /* 0x000fe200078e02ff */
[----:B--2---:R-:W-:-:S06]  /*6ee0*/  UIMAD UR4, UR4, 0x78, URZ ;  /* 0x00000078040478a4 */ /* 0x004fcc000f8e02ff */
[----:B------:R-:W-:-:S04]  /*6ef0*/  IADD3 R0, P0, P1, R3, UR4, R0 ;  /* 0x0000000403007c10 */ /* 0x000fc8000f91e000 */
[----:B------:R-:W-:Y:S02]  /*6f00*/  IADD3.X R3, PT, PT, RZ, RZ, RZ, P0, P1 ;  /* 0x000000ffff037210 */ /* 0x000fe400007e24ff */
[----:B----4-:R-:W-:Y:S02]  /*6f10*/  LEA R14, P1, R0, UR8, 0x1 ;  /* 0x00000008000e7c11 */ /* 0x010fe4000f8208ff */
[----:B------:R-:W-:Y:S02]  /*6f20*/  LOP3.LUT P0, RZ, R26, 0x11, RZ, 0xc0, !PT ;  /* 0x000000111aff7812 */ /* 0x000fe4000780c0ff */
[----:B------:R-:W-:Y:S01]  /*6f30*/  LEA.HI.X R15, R0, UR9, R3, 0x1, P1 ;  /* 0x00000009000f7c11 */ /* 0x000fe200088f0c03 */
[----:B------:R-:W-:Y:S10]  /*6f40*/  @P2 BRA `(.L_x_18633) ;  /* 0x0000000000382947 */ /* 0x000ff40003800000 */
[----:B0-----:R-:W-:Y:S02]  /*6f50*/  F2FP.BF16.F32.PACK_AB R2, R5, R2 ;  /* 0x000000020502723e */ /* 0x001fe400000010ff */
        /* <DEDUP_REMOVED lines=13> */
.L_x_18633:
[----:B------:R-:W-:Y:S05]  /*7030*/  BSYNC.RECONVERGENT B0 ;  /* 0x0000000000007941 */ /* 0x000fea0003800200 */
.L_x_18632:
[----:B------:R-:W-:Y:S05]  /*7040*/  @P0 EXIT ;  /* 0x000000000000094d */ /* 0x000fea0003800000 */
[----:B0-----:R-:W-:-:S05]  /*7050*/  F2FP.BF16.F32.PACK_AB R11, RZ, R11 ;  /* 0x0000000bff0b723e */ /* 0x001fca00000010ff */
[----:B------:R-:W-:Y:S01]  /*7060*/  STG.E.U16 desc[UR6][R14.64+0xe0], R11 ;  /* 0x0000e00b0e007986 */ /* 0x000fe2000c101506 */
[----:B------:R-:W-:Y:S05]  /*7070*/  EXIT ;  /* 0x000000000000794d */ /* 0x000fea0003800000 */
.L_x_18576:
[----:B------:R-:W-:Y:S01]  /*7080*/  BSSY B2, `(.L_x_18634) ;  /* 0x0000007000027945 */ /* 0x000fe20003800000 */
[----:B------:R-:W-:Y:S01]  /*7090*/  MOV R23, 0x1 ;  /* 0x0000000100177802 */ /* 0x000fe20000000f00 */
[----:B------:R-:W-:Y:S02]  /*70a0*/  IMAD.MOV.U32 R24, RZ, RZ, 0x1f ;  /* 0x0000001fff187424 */ /* 0x000fe400078e00ff */
[----:B------:R-:W-:-:S07]  /*70b0*/  IMAD.MOV.U32 R21, RZ, RZ, -0x1 ;  /* 0xffffffffff157424 */ /* 0x000fce00078e00ff */
[----:B------:R-:W-:Y:S05]  /*70c0*/  WARPSYNC.COLLECTIVE R21, `(.L_x_18635) ;  /* 0x0000000015087348 */ /* 0x000fea0003c00000 */
[----:B------:R0:W1:Y:S02]  /*70d0*/  SHFL.BFLY P2, R22, R20, R23, R24 ;  /* 0x0c00001714167389 */ /* 0x0000640000040018 */
[----:B01----:R-:W-:Y:S05]  /*70e0*/  ENDCOLLECTIVE ;  /* 0x000000000000791b */ /* 0x003fea0003800000 */
.L_x_18635:
[----:B------:R-:W-:Y:S05]  /*70f0*/  BSYNC B2 ;  /* 0x0000000000027941 */ /* 0x000fea0003800000 */
.L_x_18634:
[----:B------:R-:W-:Y:S01]  /*7100*/  MOV R21, R22 ;  /* 0x0000001600157202 */ /* 0x000fe20000000f00 */
[----:B------:R-:W-:Y:S06]  /*7110*/  BRA `(.L_x_18636) ;  /* 0xffffffac00c87947 */ /* 0x000fec000383ffff */
.L_x_18578:
        /* <DEDUP_REMOVED lines=8> */
.L_x_18638:
[----:B------:R-:W-:Y:S05]  /*71a0*/  BSYNC B0 ;  /* 0x0000000000007941 */ /* 0x000fea0003800000 */
.L_x_18637:
        /* <DEDUP_REMOVED lines=9> */
.L_x_18639:
[----:B------:R-:W-:Y:S02]  /*7240*/  HFMA2 R23, -RZ, RZ, 0, 2.384185791015625e-07 ;  /* 0x00000004ff177431 */ /* 0x000fe400000001ff */
[----:B------:R-:W-:-:S05]  /*7250*/  IMAD.MOV.U32 R13, RZ, RZ, R22 ;  /* 0x000000ffff0d7224 */ /* 0x000fca00078e0016 */
[----:B------:R-:W-:-:S05]  /*7260*/  FMNMX.FTZ R13, R6, R13, !PT ;  /* 0x0000000d060d7209 */ /* 0x000fca0007810000 */
[----:B------:R-:W-:-:S07]  /*7270*/  IMAD.MOV.U32 R20, RZ, RZ, R13 ;  /* 0x000000ffff147224 */ /* 0x000fce00078e000d */
[----:B------:R-:W-:Y:S05]  /*7280*/  WARPSYNC.COLLECTIVE R21, `(.L_x_18640) ;  /* 0x0000000015087348 */ /* 0x000fea0003c00000 */
[----:B------:R0:W1:Y:S02]  /*7290*/  SHFL.BFLY P2, R22, R20, R23, R24 ;  /* 0x0c00001714167389 */ /* 0x0000640000040018 */
[----:B01----:R-:W-:Y:S05]  /*72a0*/  ENDCOLLECTIVE ;  /* 0x000000000000791b */ /* 0x003fea0003800000 */
.L_x_18640:
[----:B------:R-:W-:Y:S01]  /*72b0*/  MOV R23, 0x2 ;  /* 0x0000000200177802 */ /* 0x000fe20000000f00 */
[----:B------:R-:W-:-:S05]  /*72c0*/  IMAD.MOV.U32 R14, RZ, RZ, R22 ;  /* 0x000000ffff0e7224 */ /* 0x000fca00078e0016 */
[----:B------:R-:W-:-:S05]  /*72d0*/  FMNMX.FTZ R14, R13, R14, !PT ;  /* 0x0000000e0d0e7209 */ /* 0x000fca0007810000 */
[----:B------:R-:W-:-:S07]  /*72e0*/  IMAD.MOV.U32 R20, RZ, RZ, R14 ;  /* 0x000000ffff147224 */ /* 0x000fce00078e000e */
[----:B------:R-:W-:Y:S05]  /*72f0*/  WARPSYNC.COLLECTIVE R21, `(.L_x_18641) ;  /* 0x0000000015087348 */ /* 0x000fea0003c00000 */
[----:B------:R0:W1:Y:S02]  /*7300*/  SHFL.BFLY P2, R22, R20, R23, R24 ;  /* 0x0c00001714167389 */ /* 0x0000640000040018 */
[----:B01----:R-:W-:Y:S05]  /*7310*/  ENDCOLLECTIVE ;  /* 0x000000000000791b */ /* 0x003fea0003800000 */
.L_x_18641:
[----:B------:R-:W-:Y:S01]  /*7320*/  IMAD.MOV.U32 R15, RZ, RZ, R22 ;  /* 0x000000ffff0f7224 */ /* 0x000fe200078e0016 */
[----:B------:R-:W-:Y:S06]  /*7330*/  BRA `(.L_x_18642) ;  /* 0xffffffac00c07947 */ /* 0x000fec000383ffff */
.L_x_18643:
        /* <DEDUP_REMOVED lines=12> */
.L_x_25926:


//--------------------- .text._ZN4vllm25paged_attention_v1_kernelI13__nv_bfloat16S1_Li112ELi16ELi128ELNS_18Fp8KVCacheDataTypeE0ELb1EEEvPT_PKS3_PKT0_S9_ifPKiSB_iPKfiiiSD_SD_iiiii --------------------------
	.section	.text._ZN4vllm25paged_attention_v1_kernelI13__nv_bfloat16S1_Li112ELi16ELi128ELNS_18Fp8KVCacheDataTypeE0ELb1EEEvPT_PKS3_PKT0_S9_ifPKiSB_iPKfiiiSD_SD_iiiii,"ax",@progbits
	.align	128
        .global         _ZN4vllm25paged_attention_v1_kernelI13__nv_bfloat16S1_Li112ELi16ELi128ELNS_18Fp8KVCacheDataTypeE0ELb1EEEvPT_PKS3_PKT0_S9_ifPKiSB_iPKfiiiSD_SD_iiiii
        .type           _ZN4vllm25paged_attention_v1_kernelI13__nv_bfloat16S1_Li112ELi16ELi128ELNS_18Fp8KVCacheDataTypeE0ELb1EEEvPT_PKS3_PKT0_S9_ifPKiSB_iPKfiiiSD_SD_iiiii,@function
        .size           _ZN4vllm25paged_attention_v1_kernelI13__nv_bfloat16S1_Li112ELi16ELi128ELNS_18Fp8KVCacheDataTypeE0ELb1EEEvPT_PKS3_PKT0_S9_ifPKiSB_iPKfiiiSD_SD_iiiii,(.L_x_25927 - _ZN4vllm25paged_attention_v1_kernelI13__nv_bfloat16S1_Li112ELi16ELi128ELNS_18Fp8KVCacheDataTypeE0ELb1EEEvPT_PKS3_PKT0_S9_ifPKiSB_iPKfiiiSD_SD_iiiii)
        .other          _ZN4vllm25paged_attention_v1_kernelI13__nv_bfloat16S1_Li112ELi16ELi128ELNS_18Fp8KVCacheDataTypeE0ELb1EEEvPT_PKS3_PKT0_S9_ifPKiSB_iPKfiiiSD_SD_iiiii,@"STO_CUDA_ENTRY STV_DEFAULT"
_ZN4vllm25paged_attention_v1_kernelI13__nv_bfloat16S1_Li112ELi16ELi128ELNS_18Fp8KVCacheDataTypeE0ELb1EEEvPT_PKS3_PKT0_S9_ifPKiSB_iPKfiiiSD_SD_iiiii:
.text._ZN4vllm25paged_attention_v1_kernelI13__nv_bfloat16S1_Li112ELi16ELi128ELNS_18Fp8KVCacheDataTypeE0ELb1EEEvPT_PKS3_PKT0_S9_ifPKiSB_iPKfiiiSD_SD_iiiii:
        /* <DEDUP_REMOVED lines=22> */
[----:B------:R-:W3:Y:S03]  /*0160*/  LDCU UR19, c[0x0][0x3a4] ;  /* 0x00007480ff1377ac */ /* 0x000ee60008000800 */
[----:B------:R-:W-:Y:S02]  /*0170*/  ISETP.NE.AND.EX P0, PT, R9, RZ, PT, P0 ;  /* 0x000000ff0900720c */ /* 0x000fe40003f05300 */
[----:B------:R-:W2:Y:S01]  /*0180*/  LDC R9, c[0x0][0x3a0] ;  /* 0x0000e800ff097b82 */ /* 0x000ea20000000800 */
[----:B------:R-:W2:Y:S04]  /*0190*/  LDCU.64 UR20, c[0x0][0x390] ;  /* 0x00007200ff1477ac */ /* 0x000ea80008000a00 */
[----:B----4-:R-:W-:Y:S01]  /*01a0*/  @!P1 IMAD R5, R7, 0x70, RZ ;  /* 0x0000007007059824 */ /* 0x010fe200078e02ff */
[----:B0-----:R-:W-:-:S02]  /*01b0*/  UIMAD UR4, UR12, UR4, URZ ;  /* 0x000000040c0472a4 */ /* 0x001fc4000f8e02ff */
[----:B------:R-:W0:Y:S01]  /*01c0*/  @!P1 LDC.64 R10, c[0x0][0x388] ;  /* 0x0000e200ff0a9b82 */ /* 0x000e220000000a00 */
[----:B------:R-:W-:Y:S01]  /*01d0*/  @!P1 IMAD.SHL.U32 R4, R16, 0x4, RZ ;  /* 0x0000000410049824 */ /* 0x000fe200078e00ff */
[----:B------:R-:W-:-:S04]  /*01e0*/  USHF.R.S32.HI UR5, URZ, 0x1f, UR4 ;  /* 0x0000001fff057899 */ /* 0x000fc80008011404 */
[----:B------:R-:W-:-:S04]  /*01f0*/  @!P1 IADD3 R4, P2, P3, R4, UR4, R5 ;  /* 0x0000000404049c10 */ /* 0x000fc8000fb5e005 */
[----:B-1----:R-:W-:Y:S02]  /*0200*/  @!P1 IADD3.X R2, PT, PT, RZ, UR5, RZ, P2, P3 ;  /* 0x00000005ff029c10 */ /* 0x002fe400097e64ff */
[----:B0-----:R-:W-:-:S04]  /*0210*/  @!P1 LEA R10, P2, R4, R10, 0x1 ;  /* 0x0000000a040a9211 */ /* 0x001fc800078408ff */
[----:B------:R-:W-:Y:S02]  /*0220*/  @!P1 LEA.HI.X R11, R4, R11, R2, 0x1, P2 ;  /* 0x0000000b040b9211 */ /* 0x000fe400010f0c02 */
[----:B--2---:R-:W-:Y:S01]  /*0230*/  IABS R15, R9 ;  /* 0x00000009000f7213 */ /* 0x004fe20000000000 */
[----:B------:R-:W0:Y:S02]  /*0240*/  @P0 LDC.64 R4, c[0x0][0x3c0] ;  /* 0x0000f000ff040b82 */ /* 0x000e240000000a00 */
[----:B------:R-:W2:Y:S04]  /*0250*/  @!P1 LDG.E.CONSTANT R2, desc[UR10][R10.64] ;  /* 0x0000000a0a029981 */ /* 0x000ea8000c1e9900 */
[----:B------:R-:W2:Y:S01]  /*0260*/  @!P1 LDG.E.CONSTANT R3, desc[UR10][R10.64+0x4] ;  /* 0x0000040a0a039981 */ /* 0x000ea2000c1e9900 */
[----:B------:R-:W1:Y:S08]  /*0270*/  I2F.RP R8, R15 ;  /* 0x0000000f00087306 */ /* 0x000e700000209400 */
[----:B-1----:R-:W1:Y:S01]  /*0280*/  MUFU.RCP R8, R8 ;  /* 0x0000000800087308 */ /* 0x002e620000001000 */
[----:B0-----:R-:W-:-:S05]  /*0290*/  @P0 IMAD.WIDE.U32 R4, R7, 0x4, R4 ;  /* 0x0000000407040825 */ /* 0x001fca00078e0004 */
[----:B------:R0:W5:Y:S01]  /*02a0*/  @P0 LDG.E.CONSTANT R25, desc[UR10][R4.64] ;  /* 0x0000000a04190981 */ /* 0x000162000c1e9900 */
[----:B------:R-:W-:Y:S01]  /*02b0*/  SHF.R.U32.HI R26, RZ, 0x5, R16 ;  /* 0x00000005ff1a7819 */ /* 0x000fe20000011610 */
[----:B------:R-:W-:Y:S01]  /*02c0*/  UISETP.NE.AND UP0, UPT, UR13, URZ, UPT ;  /* 0x000000ff0d00728c */ /* 0x000fe2000bf05270 */
[----:B------:R-:W-:Y:S01]  /*02d0*/  LOP3.LUT R24, R16, 0x1, RZ, 0xc0, !PT ;  /* 0x0000000110187812 */ /* 0x000fe200078ec0ff */
[----:B------:R-:W-:Y:S01]  /*02e0*/  BSSY B0, `(.L_x_18644) ;  /* 0x00001dd000007945 */ /* 0x000fe20003800000 */
[----:B------:R-:W-:Y:S01]  /*02f0*/  IMAD.MOV.U32 R20, RZ, RZ, -0x800001 ;  /* 0xff7fffffff147424 */ /* 0x000fe200078e00ff */
[----:B0-----:R-:W-:Y:S01]  /*0300*/  IABS R4, R6 ;  /* 0x0000000600047213 */ /* 0x001fe20000000000 */
[----:B-1----:R-:W-:-:S04]  /*0310*/  VIADD R12, R8, 0xffffffe ;  /* 0x0ffffffe080c7836 */ /* 0x002fc80000000000 */
[----:B------:R0:W1:Y:S02]  /*0320*/  F2I.FTZ.U32.TRUNC.NTZ R13, R12 ;  /* 0x0000000c000d7305 */ /* 0x000064000021f000 */
[----:B0-----:R-:W-:Y:S02]  /*0330*/  IMAD.MOV.U32 R12, RZ, RZ, RZ ;  /* 0x000000ffff0c7224 */ /* 0x001fe400078e00ff */
[----:B-1----:R-:W-:-:S04]  /*0340*/  IMAD.MOV R10, RZ, RZ, -R13 ;  /* 0x000000ffff0a7224 */ /* 0x002fc800078e0a0d */
[----:B------:R-:W-:Y:S01]  /*0350*/  IMAD R11, R10, R15, RZ ;  /* 0x0000000f0a0b7224 */ /* 0x000fe200078e02ff */
[----:B------:R-:W-:-:S03]  /*0360*/  LOP3.LUT R10, R6, R9, RZ, 0x3c, !PT ;  /* 0x00000009060a7212 */ /* 0x000fc600078e3cff */
[----:B------:R-:W-:Y:S01]  /*0370*/  IMAD.HI.U32 R13, R13, R11, R12 ;  /* 0x0000000b0d0d7227 */ /* 0x000fe200078e000c */
[----:B------:R-:W-:-:S05]  /*0380*/  ISETP.GE.AND P3, PT, R10, RZ, PT ;  /* 0x000000ff0a00720c */ /* 0x000fca0003f66270 */
[----:B------:R-:W-:-:S05]  /*0390*/  IMAD.HI.U32 R8, R13, R4, RZ ;  /* 0x000000040d087227 */ /* 0x000fca00078e00ff */
[----:B------:R-:W-:-:S05]  /*03a0*/  IADD3 R5, PT, PT, RZ, -R8, RZ ;  /* 0x80000008ff057210 */ /* 0x000fca0007ffe0ff */
[----:B------:R-:W-:-:S05]  /*03b0*/  IMAD R4, R15, R5, R4 ;  /* 0x000000050f047224 */ /* 0x000fca00078e0204 */
[----:B------:R-:W-:-:S13]  /*03c0*/  ISETP.GT.U32.AND P2, PT, R15, R4, PT ;  /* 0x000000040f00720c */ /* 0x000fda0003f44070 */
[----:B------:R-:W-:Y:S02]  /*03d0*/  @!P2 IMAD.IADD R4, R4, 0x1, -R15 ;  /* 0x000000010404a824 */ /* 0x000fe400078e0a0f */
[----:B------:R-:W-:Y:S01]  /*03e0*/  @!P2 VIADD R8, R8, 0x1 ;  /* 0x000000010808a836 */ /* 0x000fe20000000000 */
[----:B------:R-:W-:Y:S02]  /*03f0*/  ISETP.NE.AND P2, PT, R9, RZ, PT ;  /* 0x000000ff0900720c */ /* 0x000fe40003f45270 */
[----:B------:R-:W-:Y:S01]  /*0400*/  ISETP.GE.U32.AND P0, PT, R4, R15, PT ;  /* 0x0000000f0400720c */ /* 0x000fe20003f06070 */
[----:B------:R-:W-:-:S05]  /*0410*/  IMAD.U32 R4, RZ, RZ, UR13 ;  /* 0x0000000dff047e24 */ /* 0x000fca000f8e00ff */
[----:B------:R-:W-:-:S04]  /*0420*/  IABS R5, R4 ;  /* 0x0000000400057213 */ /* 0x000fc80000000000 */
[----:B------:R-:W0:Y:S01]  /*0430*/  I2F.RP R11, R5 ;  /* 0x00000005000b7306 */ /* 0x000e220000209400 */
[----:B------:R-:W-:Y:S02]  /*0440*/  MOV R22, R5 ;  /* 0x0000000500167202 */ /* 0x000fe40000000f00 */
        /* <DEDUP_REMOVED lines=8> */
[----:B------:R-:W4:Y:S01]  /*04d0*/  F2I.FTZ.U32.TRUNC.NTZ R13, R13 ;  /* 0x0000000d000d7305 */ /* 0x000f22000021f000 */
[----:B0-----:R-:W-:-:S05]  /*04e0*/  IMAD.MOV.U32 R12, RZ, RZ, RZ ;  /* 0x000000ffff0c7224 */ /* 0x001fca00078e00ff */
[----:B------:R-:W-:Y:S02]  /*04f0*/  R2UR UR4, R12 ;  /* 0x000000000c0472ca */ /* 0x000fe400000e0000 */
[----:B-1----:R-:W-:-:S04]  /*0500*/  IADD3 R10, PT, PT, R10, 0xffffffe, RZ ;  /* 0x0ffffffe0a0a7810 */ /* 0x002fc80007ffe0ff */
[----:B------:R0:W1:Y:S01]  /*0510*/  F2I.FTZ.U32.TRUNC.NTZ R11, R10 ;  /* 0x0000000a000b7305 */ /* 0x000062000021f000 */
[C---:B----4-:R-:W-:Y:S02]  /*0520*/  R2UR UR5, R13.reuse ;  /* 0x000000000d0572ca */ /* 0x050fe400000e0000 */
[----:B0-----:R-:W-:Y:S02]  /*0530*/  MOV R10, RZ ;  /* 0x000000ff000a7202 */ /* 0x001fe40000000f00 */
[----:B------:R-:W-:Y:S01]  /*0540*/  R2UR UR9, R0 ;  /* 0x00000000000972ca */ /* 0x000fe200000e0000 */
[----:B------:R-:W-:-:S04]  /*0550*/  IMAD R0, R13, R5, RZ ;  /* 0x000000050d007224 */ /* 0x000fc800078e02ff */
[----:B------:R-:W-:-:S04]  /*0560*/  IMAD.MOV R15, RZ, RZ, -R0 ;  /* 0x000000ffff0f7224 */ /* 0x000fc800078e0a00 */
[----:B------:R-:W-:-:S04]  /*0570*/  IMAD.HI.U32 R15, R13, R15, UR4 ;  /* 0x000000040d0f7e27 */ /* 0x000fc8000f8e000f */
[----:B------:R-:W-:Y:S01]  /*0580*/  UIADD3 UR6, UPT, UPT, UR9, -0x1, URZ ;  /* 0xffffffff09067890 */ /* 0x000fe2000fffe0ff */
[----:B------:R-:W-:Y:S01]  /*0590*/  R2UR UR22, R15 ;  /* 0x000000000f1672ca */ /* 0x000fe200000e0000 */
[----:B-1----:R-:W-:-:S04]  /*05a0*/  IMAD.MOV R13, RZ, RZ, -R11 ;  /* 0x000000ffff0d7224 */ /* 0x002fc800078e0a0b */
[----:B------:R-:W-:Y:S01]  /*05b0*/  IMAD.U32 R14, RZ, RZ, UR6 ;  /* 0x00000006ff0e7e24 */ /* 0x000fe2000f8e00ff */
[----:B------:R-:W-:Y:S01]  /*05c0*/  ULOP3.LUT UR6, UR6, UR13, URZ, 0x3c, !UPT ;  /* 0x0000000d06067292 */ /* 0x000fe2000f8e3cff */
[----:B------:R-:W-:-:S03]  /*05d0*/  IMAD R13, R13, R4, RZ ;  /* 0x000000040d0d7224 */ /* 0x000fc600078e02ff */
[----:B------:R-:W-:Y:S01]  /*05e0*/  IABS R0, R14 ;  /* 0x0000000e00007213 */ /* 0x000fe20000000000 */
[----:B------:R-:W-:Y:S01]  /*05f0*/  IMAD.HI.U32 R10, R11, R13, R10 ;  /* 0x0000000d0b0a7227 */ /* 0x000fe200078e000a */
[----:B------:R-:W-:Y:S02]  /*0600*/  IABS R13, R7 ;  /* 0x00000007000d7213 */ /* 0x000fe40000000000 */
[----:B------:R-:W-:Y:S02]  /*0610*/  R2UR UR7, R0 ;  /* 0x00000000000772ca */ /* 0x000fe400000e0000 */
[-C--:B------:R-:W-:Y:S01]  /*0620*/  IABS R0, R8.reuse ;  /* 0x0000000800007213 */ /* 0x080fe20000000000 */
[----:B------:R-:W-:Y:S01]  /*0630*/  IMAD.HI.U32 R11, R10, R13, RZ ;  /* 0x0000000d0a0b7227 */ /* 0x000fe200078e00ff */
[----:B------:R-:W-:-:S03]  /*0640*/  LOP3.LUT R10, R7, R8, RZ, 0x3c, !PT ;  /* 0x00000008070a7212 */ /* 0x000fc600078e3cff */
[----:B------:R-:W-:Y:S01]  /*0650*/  IMAD.MOV R14, RZ, RZ, -R0 ;  /* 0x000000ffff0e7224 */ /* 0x000fe200078e0a00 */
[----:B------:R-:W-:Y:S01]  /*0660*/  ISETP.GE.AND P2, PT, R10, RZ, PT ;  /* 0x000000ff0a00720c */ /* 0x000fe20003f46270 */
[----:B------:R-:W0:Y:S01]  /*0670*/  S2R R0, SR_CgaCtaId ;  /* 0x0000000000007919 */ /* 0x000e220000008800 */
[----:B------:R-:W-:Y:S01]  /*0680*/  SHF.R.U32.HI R10, RZ, 0x1, R16 ;  /* 0x00000001ff0a7819 */ /* 0x000fe20000011610 */
[----:B------:R-:W-:Y:S02]  /*0690*/  IMAD R13, R11, R14, R13 ;  /* 0x0000000e0b0d7224 */ /* 0x000fe400078e020d */
[----:B------:R-:W-:Y:S01]  /*06a0*/  UIMAD.WIDE.U32 UR4, UR22, UR7, URZ ;  /* 0x00000007160472a5 */ /* 0x000fe2000f8e00ff */
[----:B------:R-:W1:Y:S01]  /*06b0*/  LDC R14, c[0x0][0x3f8] ;  /* 0x0000fe00ff0e7b82 */ /* 0x000e620000000800 */
[----:B------:R-:W-:Y:S01]  /*06c0*/  UIADD3 UR4, UPT, UPT, UR9, 0xf, URZ ;  /* 0x0000000f09047890 */ /* 0x000fe2000fffe0ff */
[----:B------:R-:W-:-:S03]  /*06d0*/  ISETP.GT.U32.AND P4, PT, R4, R13, PT ;  /* 0x0000000d0400720c */ /* 0x000fc60003f84070 */
[----:B------:R-:W-:-:S04]  /*06e0*/  IMAD R12, RZ, RZ, -UR5 ;  /* 0x80000005ff0c7e24 */ /* 0x000fc8000f8e02ff */
[----:B------:R-:W-:Y:S01]  /*06f0*/  IMAD R12, R5, R12, UR7 ;  /* 0x00000007050c7e24 */ /* 0x000fe2000f8e020c */
[----:B------:R-:W-:-:S04]  /*0700*/  USHF.R.S32.HI UR7, URZ, 0x1f, UR4 ;  /* 0x0000001fff077899 */ /* 0x000fc80008011404 */
[----:B------:R-:W-:Y:S01]  /*0710*/  ISETP.GT.U32.AND P0, PT, R5, R12, PT ;  /* 0x0000000c0500720c */ /* 0x000fe20003f04070 */
[----:B------:R-:W-:Y:S01]  /*0720*/  @!P4 VIADD R11, R11, 0x1 ;  /* 0x000000010b0bc836 */ /* 0x000fe20000000000 */
[-C--:B------:R-:W-:Y:S01]  /*0730*/  @!P4 IADD3 R13, PT, PT, R13, -R4.reuse, RZ ;  /* 0x800000040d0dc210 */ /* 0x080fe20007ffe0ff */
[----:B------:R-:W-:Y:S01]  /*0740*/  ULEA.HI UR7, UR7, UR4, URZ, 0x4 ;  /* 0x0000000407077291 */ /* 0x000fe2000f8f20ff */
[----:B------:R-:W-:Y:S01]  /*0750*/  ISETP.NE.AND P4, PT, R8, RZ, PT ;  /* 0x000000ff0800720c */ /* 0x000fe20003f85270 */
[----:B------:R-:W-:Y:S01]  /*0760*/  UIMAD UR4, UR12, UR8, URZ ;  /* 0x000000080c0472a4 */ /* 0x000fe2000f8e02ff */
[----:B------:R-:W-:Y:S01]  /*0770*/  ISETP.GE.U32.AND P3, PT, R13, R4, PT ;  /* 0x000000040d00720c */ /* 0x000fe20003f66070 */
[----:B------:R-:W-:Y:S01]  /*0780*/  USHF.R.S32.HI UR7, URZ, 0x4, UR7 ;  /* 0x00000004ff077899 */ /* 0x000fe20008011407 */
[----:B------:R-:W-:-:S05]  /*0790*/  MOV R13, 0x400 ;  /* 0x00000400000d7802 */ /* 0x000fca0000000f00 */
[----:B------:R-:W-:Y:S01]  /*07a0*/  VOTEU.ANY UP2, P0 ;  /* 0x0000000000ff7886 */ /* 0x000fe20000040100 */
[----:B------:R-:W-:Y:S02]  /*07b0*/  PLOP3.LUT P0, PT, PT, PT, UP2, 0x80, 0x8 ;  /* 0x000000000008781c */ /* 0x000fe40003f0f028 */
[----:B0-----:R-:W-:Y:S02]  /*07c0*/  LEA R23, R0, R13, 0x18 ;  /* 0x0000000d00177211 */ /* 0x001fe400078ec0ff */
[----:B------:R-:W-:Y:S01]  /*07d0*/  @!UP2 UIADD3 UR5, UPT, UPT, UR5, 0x1, URZ ;  /* 0x000000010505a890 */ /* 0x000fe2000fffe0ff */
[----:B------:R-:W-:Y:S01]  /*07e0*/  @P3 IADD3 R11, PT, PT, R11, 0x1, RZ ;  /* 0x000000010b0b3810 */ /* 0x000fe20007ffe0ff */
[----:B------:R-:W-:Y:S01]  /*07f0*/  UISETP.GE.AND UP2, UPT, UR6, URZ, UPT ;  /* 0x000000ff0600728c */ /* 0x000fe2000bf46270 */
[----:B-1----:R-:W-:Y:S01]  /*0800*/  ISETP.GE.AND P3, PT, R14, RZ, PT ;  /* 0x000000ff0e00720c */ /* 0x002fe20003f66270 */
[----:B------:R-:W-:Y:S02]  /*0810*/  IMAD R23, R24, 0x70, R23 ;  /* 0x0000007018177824 */ /* 0x000fe400078e0217 */
[----:B------:R-:W-:-:S02]  /*0820*/  IMAD.MOV.U32 R4, RZ, RZ, R11 ;  /* 0x000000ffff047224 */ /* 0x000fc400078e000b */
[----:B------:R-:W-:Y:S02]  /*0830*/  @!P1 IMAD R11, R10, 0x8, R23 ;  /* 0x000000080a0b9824 */ /* 0x000fe400078e0217 */
[----:B------:R-:W-:Y:S01]  /*0840*/  @!P0 IMAD.IADD R12, R12, 0x1, -R5 ;  /* 0x000000010c0c8824 */ /* 0x000fe200078e0a05 */
[----:B------:R-:W-:Y:S02]  /*0850*/  @!P2 IADD3 R4, PT, PT, RZ, -R4, RZ ;  /* 0x80000004ff04a210 */ /* 0x000fe40007ffe0ff */
[----:B------:R-:W-:Y:S01]  /*0860*/  @!P4 LOP3.LUT R4, RZ, R8, RZ, 0x33, !PT ;  /* 0x00000008ff04c212 */ /* 0x000fe200078e33ff */
[----:B--2---:R0:W-:Y:S01]  /*0870*/  @!P1 STS.64 [R11], R2 ;  /* 0x000000020b009388 */ /* 0x0041e20000000a00 */
[----:B------:R-:W-:Y:S01]  /*0880*/  BAR.SYNC.DEFER_BLOCKING 0x0 ;  /* 0x0000000000007b1d */ /* 0x000fe20000010000 */
[----:B------:R-:W-:Y:S02]  /*0890*/  ISETP.GE.U32.AND P0, PT, R12, R5, PT ;  /* 0x000000050c00720c */ /* 0x000fe40003f06070 */
[----:B------:R-:W-:-:S02]  /*08a0*/  @!P3 IMAD R9, R9, UR14, R4 ;  /* 0x0000000e0909bc24 */ /* 0x000fc4000f8e0204 */
[----:B------:R-:W-:Y:S02]  /*08b0*/  @P3 IMAD R21, R6, UR14, R7 ;  /* 0x0000000e06153c24 */ /* 0x000fe4000f8e0207 */
[----:B------:R-:W-:Y:S02]  /*08c0*/  @!P3 IMAD.MOV R9, RZ, RZ, -R9 ;  /* 0x000000ffff09b224 */ /* 0x000fe400078e0a09 */
[----:B------:R-:W-:Y:S02]  /*08d0*/  @P3 IMAD R21, R21, R14, 0x1 ;  /* 0x0000000115153424 */ /* 0x000fe400078e020e */
[----:B------:R-:W-:-:S03]  /*08e0*/  @!P3 IMAD R21, R14, R9, 0x1 ;  /* 0x000000010e15b424 */ /* 0x000fc600078e0209 */
[----:B------:R-:W-:Y:S01]  /*08f0*/  VOTEU.ANY UP1, P0 ;  /* 0x0000000000ff7886 */ /* 0x000fe20000020100 */
[----:B------:R-:W-:-:S04]  /*0900*/  ISETP.GE.AND P0, PT, R26, UR7, PT ;  /* 0x000000071a007c0c */ /* 0x000fc8000bf06270 */
[----:B------:R-:W-:-:S07]  /*0910*/  @UP1 UIADD3 UR5, UPT, UPT, UR5, 0x1, URZ ;  /* 0x0000000105051890 */ /* 0x000fce000fffe0ff */
[----:B------:R-:W-:Y:S02]  /*0920*/  UMOV UR6, UR5 ;  /* 0x0000000500067c82 */ /* 0x000fe40008000000 */
[----:B------:R-:W-:Y:S02]  /*0930*/  @!UP2 UIADD3 UR6, UPT, UPT, URZ, -UR6, URZ ;  /* 0x80000006ff06a290 */ /* 0x000fe4000fffe0ff */
[----:B------:R-:W-:Y:S01]  /*0940*/  @!UP0 ULOP3.LUT UR6, URZ, UR13, URZ, 0x33, !UPT ;  /* 0x0000000dff068292 */ /* 0x000fe2000f8e33ff */
[----:B0--3--:R-:W-:Y:S11]  /*0950*/  @P0 BRA `(.L_x_18645) ;  /* 0x0000001400d40947 */ /* 0x009ff60003800000 */
[----:B------:R-:W0:Y:S01]  /*0960*/  LDCU.64 UR14, c[0x0][0x3a8] ;  /* 0x00007500ff0e77ac */ /* 0x000e220008000a00 */
[----:B------:R-:W-:Y:S01]  /*0970*/  SHF.R.U32.HI R2, RZ, 0x3, R16 ;  /* 0x00000003ff027819 */ /* 0x000fe20000011610 */
[----:B------:R-:W-:Y:S01]  /*0980*/  IMAD.U32 R9, RZ, RZ, UR4 ;  /* 0x00000004ff097e24 */ /* 0x000fe2000f8e00ff */
[----:B------:R-:W-:Y:S01]  /*0990*/  IADD3 R13, PT, PT, R13, 0x100, RZ ;  /* 0x000001000d0d7810 */ /* 0x000fe20007ffe0ff */
[----:B------:R-:W-:Y:S01]  /*09a0*/  IMAD.SHL.U32 R5, R10, 0x4, RZ ;  /* 0x000000040a057824 */ /* 0x000fe200078e00ff */
[----:B------:R-:W-:Y:S01]  /*09b0*/  LOP3.LUT R2, R2, 0x7c, RZ, 0xc0, !PT ;  /* 0x0000007c02027812 */ /* 0x000fe200078ec0ff */
[----:B------:R-:W-:Y:S01]  /*09c0*/  IMAD.MOV.U32 R3, RZ, RZ, RZ ;  /* 0x000000ffff037224 */ /* 0x000fe200078e00ff */
[----:B------:R-:W-:Y:S01]  /*09d0*/  LEA R0, R0, R13, 0x18 ;  /* 0x0000000d00007211 */ /* 0x000fe200078ec0ff */
[----:B------:R-:W-:Y:S01]  /*09e0*/  IMAD.MOV.U32 R20, RZ, RZ, -0x800001 ;  /* 0xff7fffffff147424 */ /* 0x000fe200078e00ff */
[----:B------:R-:W-:Y:S01]  /*09f0*/  LOP3.LUT R5, R5, 0x3c, RZ, 0xc0, !PT ;  /* 0x0000003c05057812 */ /* 0x000fe200078ec0ff */
[----:B------:R-:W-:-:S03]  /*0a00*/  IMAD.WIDE R2, R9, 0x4, R2 ;  /* 0x0000000409027825 */ /* 0x000fc600078e0202 */
[C---:B------:R-:W-:Y:S01]  /*0a10*/  LEA R5, R26.reuse, R5, 0x6 ;  /* 0x000000051a057211 */ /* 0x040fe200078e30ff */
[----:B------:R-:W-:Y:S01]  /*0a20*/  IMAD.SHL.U32 R9, R26, 0x10, RZ ;  /* 0x000000101a097824 */ /* 0x000fe200078e00ff */
[----:B0-----:R-:W-:-:S03]  /*0a30*/  IADD3 R2, P0, PT, R2, UR14, RZ ;  /* 0x0000000e02027c10 */ /* 0x001fc6000ff1e0ff */
[----:B------:R-:W-:Y:S01]  /*0a40*/  IMAD.IADD R19, R5, 0x1, R0 ;  /* 0x0000000105137824 */ /* 0x000fe200078e0200 */
[----:B------:R-:W-:Y:S02]  /*0a50*/  LOP3.LUT R10, R9, 0xf, R10, 0xf8, !PT ;  /* 0x0000000f090a7812 */ /* 0x000fe400078ef80a */
[----:B------:R-:W-:Y:S02]  /*0a60*/  IADD3.X R3, PT, PT, R3, UR15, RZ, P0, !PT ;  /* 0x0000000f03037c10 */ /* 0x000fe400087fe4ff */
[----:B------:R-:W-:Y:S01]  /*0a70*/  IADD3 R0, PT, PT, R9, 0x1, RZ ;  /* 0x0000000109007810 */ /* 0x000fe20007ffe0ff */
[C---:B------:R-:W-:Y:S02]  /*0a80*/  VIADD R18, R10.reuse, -UR9 ;  /* 0x800000090a127c36 */ /* 0x040fe40008000000 */
[----:B------:R-:W-:-:S07]  /*0a90*/  VIADD R17, R10, 0x1 ;  /* 0x000000010a117836 */ /* 0x000fce0000000000 */
.L_x_18650:
[----:B------:R-:W0:Y:S01]  /*0aa0*/  LDC R15, c[0x0][0x3f0] ;  /* 0x0000fc00ff0f7b82 */ /* 0x000e220000000800 */
[----:B------:R-:W-:Y:S01]  /*0ab0*/  IADD3 R8, PT, PT, R0, -0x1, RZ ;  /* 0xffffffff00087810 */ /* 0x000fe20007ffe0ff */
[----:B------:R-:W-:Y:S01]  /*0ac0*/  UIADD3 UR5, UPT, UPT, UR6, -UR16, URZ ;  /* 0x8000001006057290 */ /* 0x000fe2000fffe0ff */
[----:B------:R-:W-:Y:S02]  /*0ad0*/  BSSY B1, `(.L_x_18646) ;  /* 0x0000154000017945 */ /* 0x000fe40003800000 */
[----:B------:R-:W-:-:S03]  /*0ae0*/  IABS R14, R8 ;  /* 0x00000008000e7213 */ /* 0x000fc60000000000 */
[----:B------:R-:W1:Y:S02]  /*0af0*/  LDC R13, c[0x0][0x3f4] ;  /* 0x0000fd00ff0d7b82 */ /* 0x000e640000000800 */
        /* <DEDUP_REMOVED lines=20> */
[----:B0-----:R-:W-:Y:S01]  /*0c40*/  IMAD.MOV R8, RZ, RZ, -R9 ;  /* 0x000000ffff087224 */ /* 0x001fe200078e0a09 */
[----:B------:R-:W-:-:S03]  /*0c50*/  ISETP.NE.AND P1, PT, R15, RZ, PT ;  /* 0x000000ff0f00720c */ /* 0x000fc60003f25270 */
[----:B------:R-:W-:Y:S01]  /*0c60*/  IMAD.IADD R11, R14, 0x1, R21 ;  /* 0x000000010e0b7824 */ /* 0x000fe200078e0215 */
[----:B------:R-:W-:Y:S01]  /*0c70*/  MOV R13, R8 ;  /* 0x00000008000d7202 */ /* 0x000fe20000000f00 */
[----:B------:R-:W-:-:S03]  /*0c80*/  IMAD.MOV.U32 R8, RZ, RZ, RZ ;  /* 0x000000ffff087224 */ /* 0x000fc600078e00ff */
[----:B------:R-:W-:Y:S01]  /*0c90*/  IABS R12, R11 ;  /* 0x0000000b000c7213 */ /* 0x000fe20000000000 */
[----:B------:R-:W-:Y:S01]  /*0ca0*/  IMAD R13, R13, R10, RZ ;  /* 0x0000000a0d0d7224 */ /* 0x000fe200078e02ff */
[----:B------:R-:W-:-:S03]  /*0cb0*/  ISETP.GE.AND P2, PT, R11, RZ, PT ;  /* 0x000000ff0b00720c */ /* 0x000fc60003f46270 */
        /* <DEDUP_REMOVED lines=19> */
.L_x_18647:
        /* <DEDUP_REMOVED lines=17> */
[C---:B0-----:R-:W-:Y:S01]  /*0f00*/  PRMT R10, R14.reuse, 0x7632, R10 ;  /* 0x000076320e0a7816 */ /* 0x041fe2000000000a */
[----:B------:R-:W-:-:S02]  /*0f10*/  IMAD.U32 R33, R14, 0x10000, RZ ;  /* 0x000100000e217824 */ /* 0x000fc400078e00ff */
[----:B------:R-:W4:Y:S01]  /*0f20*/  LDG.E.CONSTANT R14, desc[UR10][R28.64+0x204] ;  /* 0x0002040a1c0e7981 */ /* 0x000f22000c1e9900 */
[----:B------:R-:W-:Y:S02]  /*0f30*/  SHF.L.U32 R10, R10, 0x10, RZ ;  /* 0x000000100a0a7819 */ /* 0x000fe400000006ff */
[C---:B--2---:R-:W-:Y:S01]  /*0f40*/  PRMT R30, R11.reuse, 0x7632, R30 ;  /* 0x000076320b1e7816 */ /* 0x044fe2000000001e */
[----:B------:R-:W-:-:S04]  /*0f50*/  IMAD.U32 R32, R11, 0x10000, RZ ;  /* 0x000100000b207824 */ /* 0x000fc800078e00ff */
[----:B------:R-:W-:Y:S02]  /*0f60*/  IMAD.U32 R11, R30, 0x10000, RZ ;  /* 0x000100001e0b7824 */ /* 0x000fe400078e00ff */
[----:B------:R-:W-:Y:S02]  /*0f70*/  FMUL.FTZ R33, R33, R32 ;  /* 0x0000002021217220 */ /* 0x000fe40000410000 */
[----:B------:R-:W-:Y:S01]  /*0f80*/  FMUL.FTZ R35, R10, R11 ;  /* 0x0000000b0a237220 */ /* 0x000fe20000410000 */
[C---:B------:R-:W-:Y:S02]  /*0f90*/  PRMT R10, R12.reuse, 0x7632, R10 ;  /* 0x000076320c0a7816 */ /* 0x040fe4000000000a */
[C---:B---3--:R-:W-:Y:S01]  /*0fa0*/  PRMT R11, R9.reuse, 0x7632, R11 ;  /* 0x00007632090b7816 */ /* 0x048fe2000000000b */
[----:B------:R-:W-:Y:S01]  /*0fb0*/  IMAD.U32 R9, R9, 0x10000, RZ ;  /* 0x0001000009097824 */ /* 0x000fe200078e00ff */
[----:B------:R-:W-:-:S05]  /*0fc0*/  SHF.L.U32 R12, R12, 0x10, RZ ;  /* 0x000000100c0c7819 */ /* 0x000fca00000006ff */
[----:B------:R-:W-:Y:S02]  /*0fd0*/  FFMA.FTZ R33, R12, R9, R33 ;  /* 0x000000090c217223 */ /* 0x000fe40000010021 */
[----:B------:R-:W2:Y:S01]  /*0fe0*/  LDG.E.CONSTANT R12, desc[UR10][R28.64+0x300] ;  /* 0x0003000a1c0c7981 */ /* 0x000ea2000c1e9900 */
[----:B------:R-:W-:Y:S01]  /*0ff0*/  SHF.L.U32 R11, R11, 0x10, RZ ;  /* 0x000000100b0b7819 */ /* 0x000fe200000006ff */
[----:B----4-:R-:W-:Y:S01]  /*1000*/  IMAD.U32 R30, R8, 0x10000, RZ ;  /* 0x00010000081e7824 */ /* 0x010fe200078e00ff */
[C---:B------:R-:W-:Y:S01]  /*1010*/  PRMT R8, R15.reuse, 0x7632, R8 ;  /* 0x000076320f087816 */ /* 0x040fe20000000008 */
[----:B------:R-:W-:Y:S02]  /*1020*/  IMAD.U32 R10, R10, 0x10000, RZ ;  /* 0x000100000a0a7824 */ /* 0x000fe400078e00ff */
[----:B------:R-:W-:Y:S02]  /*1030*/  IMAD.U32 R9, R15, 0x10000, RZ ;  /* 0x000100000f097824 */ /* 0x000fe400078e00ff */
[----:B------:R-:W-:Y:S01]  /*1040*/  FFMA.FTZ R32, R10, R11, R35 ;  /* 0x0000000b0a207223 */ /* 0x000fe20000010023 */
[C---:B------:R-:W-:Y:S01]  /*1050*/  PRMT R10, R8.reuse, 0x7632, R10 ;  /* 0x00007632080a7816 */ /* 0x040fe2000000000a */
[----:B------:R-:W-:-:S02]  /*1060*/  IMAD.U32 R34, R8, 0x10000, RZ ;  /* 0x0001000008227824 */ /* 0x000fc400078e00ff */
[----:B------:R-:W-:Y:S01]  /*1070*/  FMUL.FTZ R30, R9, R30 ;  /* 0x0000001e091e7220 */ /* 0x000fe20000410000 */
[----:B------:R-:W-:Y:S02]  /*1080*/  SHF.L.U32 R15, R13, 0x10, RZ ;  /* 0x000000100d0f7819 */ /* 0x000fe400000006ff */
[----:B------:R-:W-:Y:S01]  /*1090*/  SHF.L.U32 R8, R31, 0x10, RZ ;  /* 0x000000101f087819 */ /* 0x000fe200000006ff */
[----:B------:R-:W-:-:S04]  /*10a0*/  IMAD.U32 R9, R10, 0x10000, RZ ;  /* 0x000100000a097824 */ /* 0x000fc800078e00ff */
[----:B------:R-:W-:Y:S02]  /*10b0*/  FFMA.FTZ R15, R15, R8, R30 ;  /* 0x000000080f0f7223 */ /* 0x000fe4000001001e */
[----:B------:R-:W3:Y:S01]  /*10c0*/  LDG.E.CONSTANT R30, desc[UR10][R28.64+0x304] ;  /* 0x0003040a1c1e7981 */ /* 0x000ee2000c1e9900 */
[----:B------:R-:W-:-:S03]  /*10d0*/  FMUL.FTZ R34, R34, R9 ;  /* 0x0000000922227220 */ /* 0x000fc60000410000 */
[----:B------:R-:W0:Y:S01]  /*10e0*/  LDS.128 R8, [R23+0x10] ;  /* 0x0000100017087984 */ /* 0x000e220000000c00 */
[----:B------:R-:W-:Y:S02]  /*10f0*/  PRMT R13, R13, 0x7632, R13 ;  /* 0x000076320d0d7816 */ /* 0x000fe4000000000d */
[----:B------:R-:W-:-:S03]  /*1100*/  PRMT R31, R31, 0x7632, R31 ;  /* 0x000076321f1f7816 */ /* 0x000fc6000000001f */
[----:B------:R-:W-:Y:S02]  /*1110*/  IMAD.U32 R13, R13, 0x10000, RZ ;  /* 0x000100000d0d7824 */ /* 0x000fe400078e00ff */
[----:B------:R-:W-:-:S04]  /*1120*/  IMAD.U32 R31, R31, 0x10000, RZ ;  /* 0x000100001f1f7824 */ /* 0x000fc800078e00ff */
[----:B------:R-:W-:Y:S01]  /*1130*/  FFMA.FTZ R34, R13, R31, R34 ;  /* 0x0000001f0d227223 */ /* 0x000fe20000010022 */
[C---:B------:R-:W-:Y:S01]  /*1140*/  IMAD.U32 R13, R27.reuse, 0x10000, RZ ;  /* 0x000100001b0d7824 */ /* 0x040fe200078e00ff */
[----:B------:R-:W-:Y:S01]  /*1150*/  PRMT R27, R27, 0x7632, R27 ;  /* 0x000076321b1b7816 */ /* 0x000fe2000000001b */
[----:B------:R-:W4:Y:S03]  /*1160*/  LDG.E.CONSTANT R31, desc[UR10][R28.64+0x400] ;  /* 0x0004000a1c1f7981 */ /* 0x000f26000c1e9900 */
[----:B------:R-:W-:Y:S02]  /*1170*/  SHF.L.U32 R27, R27, 0x10, RZ ;  /* 0x000000101b1b7819 */ /* 0x000fe400000006ff */
[C---:B0-----:R-:W-:Y:S02]  /*1180*/  SHF.L.U32 R36, R8.reuse, 0x10, RZ ;  /* 0x0000001008247819 */ /* 0x041fe400000006ff */
[----:B------:R-:W-:-:S03]  /*1190*/  PRMT R8, R8, 0x7632, R8 ;  /* 0x0000763208087816 */ /* 0x000fc60000000008 */
[----:B------:R-:W-:Y:S02]  /*11a0*/  FFMA.FTZ R33, R36, R13, R33 ;  /* 0x0000000d24217223 */ /* 0x000fe40000010021 */
[----:B------:R-:W-:Y:S02]  /*11b0*/  IMAD.U32 R13, R8, 0x10000, RZ ;  /* 0x00010000080d7824 */ /* 0x000fe400078e00ff */
[----:B------:R-:W-:Y:S02]  /*11c0*/  IMAD.U32 R8, R9, 0x10000, RZ ;  /* 0x0001000009087824 */ /* 0x000fe400078e00ff */
[----:B------:R-:W-:Y:S01]  /*11d0*/  FFMA.FTZ R13, R13, R27, R32 ;  /* 0x0000001b0d0d7223 */ /* 0x000fe20000010020 */
[----:B------:R-:W-:-:S04]  /*11e0*/  IMAD.U32 R27, R14, 0x10000, RZ ;  /* 0x000100000e1b7824 */ /* 0x000fc800078e00ff */
        /* <DEDUP_REMOVED lines=9> */
[----:B--2---:R-:W-:-:S05]  /*1280*/  SHF.L.U32 R9, R12, 0x10, RZ ;  /* 0x000000100c097819 */ /* 0x004fca00000006ff */
[----:B------:R-:W-:Y:S02]  /*1290*/  FFMA.FTZ R33, R14, R9, R33 ;  /* 0x000000090e217223 */ /* 0x000fe40000010021 */
[----:B------:R-:W2:Y:S01]  /*12a0*/  LDG.E.CONSTANT R9, desc[UR10][R28.64+0x500] ;  /* 0x0005000a1c097981 */ /* 0x000ea2000c1e9900 */
[----:B------:R-:W-:Y:S02]  /*12b0*/  PRMT R12, R12, 0x7632, R12 ;  /* 0x000076320c0c7816 */ /* 0x000fe4000000000c */
[----:B------:R-:W-:Y:S02]  /*12c0*/  PRMT R10, R10, 0x7632, R10 ;  /* 0x000076320a0a7816 */ /* 0x000fe4000000000a */
[----:B------:R-:W-:Y:S01]  /*12d0*/  SHF.L.U32 R34, R11, 0x10, RZ ;  /* 0x000000100b227819 */ /* 0x000fe200000006ff */
[----:B------:R-:W-:Y:S02]  /*12e0*/  IMAD.U32 R12, R12, 0x10000, RZ ;  /* 0x000100000c0c7824 */ /* 0x000fe400078e00ff */
[----:B------:R-:W-:-:S02]  /*12f0*/  IMAD.U32 R10, R10, 0x10000, RZ ;  /* 0x000100000a0a7824 */ /* 0x000fc400078e00ff */
[----:B---3--:R-:W-:Y:S02]  /*1300*/  IMAD.U32 R14, R30, 0x10000, RZ ;  /* 0x000100001e0e7824 */ /* 0x008fe400078e00ff */
[----:B------:R-:W-:Y:S02]  /*1310*/  FFMA.FTZ R10, R10, R12, R13 ;  /* 0x0000000c0a0a7223 */ /* 0x000fe4000001000d */
[----:B------:R-:W-:Y:S02]  /*1320*/  FFMA.FTZ R34, R34, R14, R15 ;  /* 0x0000000e22227223 */ /* 0x000fe4000001000f */
[----:B------:R-:W0:Y:S01]  /*1330*/  LDS.128 R12, [R23+0x20] ;  /* 0x00002000170c7984 */ /* 0x000e220000000c00 */
[----:B------:R-:W-:Y:S02]  /*1340*/  PRMT R11, R11, 0x7632, R11 ;  /* 0x000076320b0b7816 */ /* 0x000fe4000000000b */
[----:B------:R-:W-:-:S03]  /*1350*/  PRMT R30, R30, 0x7632, R30 ;  /* 0x000076321e1e7816 */ /* 0x000fc6000000001e */
[----:B------:R-:W-:Y:S01]  /*1360*/  IMAD.U32 R11, R11, 0x10000, RZ ;  /* 0x000100000b0b7824 */ /* 0x000fe200078e00ff */
[----:B------:R-:W-:-:S05]  /*1370*/  SHF.L.U32 R30, R30, 0x10, RZ ;  /* 0x000000101e1e7819 */ /* 0x000fca00000006ff */
[----:B------:R-:W-:Y:S01]  /*1380*/  FFMA.FTZ R11, R11, R30, R32 ;  /* 0x0000001e0b0b7223 */ /* 0x000fe20000010020 */
[----:B----4-:R-:W-:Y:S02]  /*1390*/  IMAD.U32 R32, R31, 0x10000, RZ ;  /* 0x000100001f207824 */ /* 0x010fe400078e00ff */
[C---:B0-----:R-:W-:Y:S01]  /*13a0*/  IMAD.U32 R30, R12.reuse, 0x10000, RZ ;  /* 0x000100000c1e7824 */ /* 0x041fe200078e00ff */
[----:B------:R-:W-:-:S03]  /*13b0*/  PRMT R12, R12, 0x7632, R12 ;  /* 0x000076320c0c7816 */ /* 0x000fc6000000000c */
[----:B------:R-:W-:Y:S01]  /*13c0*/  FFMA.FTZ R33, R30, R32, R33 ;  /* 0x000000201e217223 */ /* 0x000fe20000010021 */
[----:B------:R-:W-:Y:S01]  /*13d0*/  PRMT R30, R31, 0x7632, R30 ;  /* 0x000076321f1e7816 */ /* 0x000fe2000000001e */
[----:B------:R-:W3:Y:S01]  /*13e0*/  LDG.E.CONSTANT R32, desc[UR10][R28.64+0x600] ;  /* 0x0006000a1c207981 */ /* 0x000ee2000c1e9900 */
[----:B------:R-:W-:-:S03]  /*13f0*/  SHF.L.U32 R31, R12, 0x10, RZ ;  /* 0x000000100c1f7819 */ /* 0x000fc600000006ff */
[----:B------:R-:W-:-:S04]  /*1400*/  IMAD.U32 R30, R30, 0x10000, RZ ;  /* 0x000100001e1e7824 */ /* 0x000fc800078e00ff */
[----:B------:R-:W-:Y:S01]  /*1410*/  FFMA.FTZ R10, R31, R30, R10 ;  /* 0x0000001e1f0a7223 */ /* 0x000fe2000001000a */
[----:B------:R-:W-:Y:S01]  /*1420*/  IMAD.U32 R31, R13, 0x10000, RZ ;  /* 0x000100000d1f7824 */ /* 0x000fe200078e00ff */
[----:B------:R-:W-:-:S05]  /*1430*/  SHF.L.U32 R12, R8, 0x10, RZ ;  /* 0x00000010080c7819 */ /* 0x000fca00000006ff */
[----:B------:R-:W-:Y:S02]  /*1440*/  FFMA.FTZ R34, R31, R12, R34 ;  /* 0x0000000c1f227223 */ /* 0x000fe40000010022 */
[----:B------:R-:W4:Y:S01]  /*1450*/  LDG.E.CONSTANT R12, desc[UR10][R28.64+0x604] ;  /* 0x0006040a1c0c7981 */ /* 0x000f22000c1e9900 */
[----:B------:R-:W-:Y:S02]  /*1460*/  PRMT R13, R13, 0x7632, R13 ;  /* 0x000076320d0d7816 */ /* 0x000fe4000000000d */
[----:B------:R-:W-:-:S03]  /*1470*/  PRMT R30, R8, 0x7632, R30 ;  /* 0x00007632081e7816 */ /* 0x000fc6000000001e */
[----:B------:R-:W-:Y:S02]  /*1480*/  IMAD.U32 R8, R13, 0x10000, RZ ;  /* 0x000100000d087824 */ /* 0x000fe400078e00ff */
[----:B------:R-:W4:Y:S01]  /*1490*/  LDG.E.CONSTANT R13, desc[UR10][R28.64+0x700] ;  /* 0x0007000a1c0d7981 */ /* 0x000f22000c1e9900 */
[----:B------:R-:W-:-:S04]  /*14a0*/  IMAD.U32 R30, R30, 0x10000, RZ ;  /* 0x000100001e1e7824 */ /* 0x000fc800078e00ff */
[----:B------:R-:W-:Y:S01]  /*14b0*/  FFMA.FTZ R31, R8, R30, R11 ;  /* 0x0000001e081f7223 */ /* 0x000fe2000001000b */
[----:B------:R-:W-:Y:S01]  /*14c0*/  SHF.L.U32 R8, R14, 0x10, RZ ;  /* 0x000000100e087819 */ /* 0x000fe200000006ff */
[C---:B------:R-:W-:Y:S01]  /*14d0*/  IMAD.U32 R30, R27.reuse, 0x10000, RZ ;  /* 0x000100001b1e7824 */ /* 0x040fe200078e00ff */
[----:B------:R-:W-:-:S05]  /*14e0*/  PRMT R27, R27, 0x7632, R27 ;  /* 0x000076321b1b7816 */ /* 0x000fca000000001b */
[----:B------:R-:W-:Y:S02]  /*14f0*/  IMAD.U32 R27, R27, 0x10000, RZ ;  /* 0x000100001b1b7824 */ /* 0x000fe400078e00ff */
[----:B--2---:R-:W-:-:S04]  /*1500*/  IMAD.U32 R11, R9, 0x10000, RZ ;  /* 0x00010000090b7824 */ /* 0x004fc800078e00ff */
[----:B------:R-:W-:Y:S01]  /*1510*/  FFMA.FTZ R33, R8, R11, R33 ;  /* 0x0000000b08217223 */ /* 0x000fe20000010021 */
[----:B------:R-:W-:-:S04]  /*1520*/  IMAD.U32 R11, R15, 0x10000, RZ ;  /* 0x000100000f0b7824 */ /* 0x000fc800078e00ff */
[----:B------:R-:W-:Y:S02]  /*1530*/  FFMA.FTZ R34, R11, R30, R34 ;  /* 0x0000001e0b227223 */ /* 0x000fe40000010022 */
[----:B------:R-:W2:Y:S01]  /*1540*/  LDG.E.CONSTANT R30, desc[UR10][R28.64+0x704] ;  /* 0x0007040a1c1e7981 */ /* 0x000ea2000c1e9900 */
[----:B------:R-:W-:-:S04]  /*1550*/  PRMT R15, R15, 0x7632, R15 ;  /* 0x000076320f0f7816 */ /* 0x000fc8000000000f */
[----:B------:R-:W-:-:S05]  /*1560*/  SHF.L.U32 R36, R15, 0x10, RZ ;  /* 0x000000100f247819 */ /* 0x000fca00000006ff */
[----:B------:R-:W-:Y:S02]  /*1570*/  FFMA.FTZ R31, R36, R27, R31 ;  /* 0x0000001b241f7223 */ /* 0x000fe4000001001f */
[----:B------:R-:W2:Y:S01]  /*1580*/  LDG.E.CONSTANT R27, desc[UR10][R28.64+0x800] ;  /* 0x0008000a1c1b7981 */ /* 0x000ea2000c1e9900 */
[----:B------:R-:W-:Y:S02]  /*1590*/  PRMT R14, R14, 0x7632, R14 ;  /* 0x000076320e0e7816 */ /* 0x000fe4000000000e */
[----:B------:R-:W-:-:S03]  /*15a0*/  PRMT R8, R9, 0x7632, R8 ;  /* 0x0000763209087816 */ /* 0x000fc60000000008 */
[----:B------:R-:W-:Y:S01]  /*15b0*/  IMAD.U32 R9, R14, 0x10000, RZ ;  /* 0x000100000e097824 */ /* 0x000fe200078e00ff */
[----:B------:R-:W-:-:S05]  /*15c0*/  SHF.L.U32 R8, R8, 0x10, RZ ;  /* 0x0000001008087819 */ /* 0x000fca00000006ff */
[----:B------:R-:W-:Y:S02]  /*15d0*/  FFMA.FTZ R14, R9, R8, R10 ;  /* 0x00000008090e7223 */ /* 0x000fe4000001000a */
[----:B------:R-:W0:Y:S01]  /*15e0*/  LDS.128 R8, [R23+0x30] ;  /* 0x0000300017087984 */ /* 0x000e220000000c00 */
[C---:B---3--:R-:W-:Y:S02]  /*15f0*/  SHF.L.U32 R15, R32.reuse, 0x10, RZ ;  /* 0x00000010200f7819 */ /* 0x048fe400000006ff */
[----:B------:R-:W-:Y:S01]  /*1600*/  PRMT R32, R32, 0x7632, R32 ;  /* 0x0000763220207816 */ /* 0x000fe20000000020 */
[C---:B0-----:R-:W-:Y:S01]  /*1610*/  IMAD.U32 R36, R8.reuse, 0x10000, RZ ;  /* 0x0001000008247824 */ /* 0x041fe200078e00ff */
[----:B------:R-:W-:-:S03]  /*1620*/  PRMT R8, R8, 0x7632, R8 ;  /* 0x0000763208087816 */ /* 0x000fc60000000008 */
[----:B------:R-:W-:Y:S02]  /*1630*/  IMAD.U32 R32, R32, 0x10000, RZ ;  /* 0x0001000020207824 */ /* 0x000fe400078e00ff */
[----:B------:R-:W-:Y:S01]  /*1640*/  FFMA.FTZ R33, R36, R15, R33 ;  /* 0x0000000f24217223 */ /* 0x000fe20000010021 */
[----:B------:R-:W-:Y:S02]  /*1650*/  IMAD.U32 R15, R8, 0x10000, RZ ;  /* 0x00010000080f7824 */ /* 0x000fe400078e00ff */
[----:B----4-:R-:W-:Y:S02]  /*1660*/  IMAD.U32 R8, R12, 0x10000, RZ ;  /* 0x000100000c087824 */ /* 0x010fe400078e00ff */
[----:B------:R-:W-:Y:S01]  /*1670*/  FFMA.FTZ R14, R15, R32, R14 ;  /* 0x000000200f0e7223 */ /* 0x000fe2000001000e */
[C---:B------:R-:W-:Y:S02]  /*1680*/  SHF.L.U32 R15, R9.reuse, 0x10, RZ ;  /* 0x00000010090f7819 */ /* 0x040fe400000006ff */
[----:B------:R-:W-:-:S02]  /*1690*/  PRMT R9, R9, 0x7632, R9 ;  /* 0x0000763209097816 */ /* 0x000fc40000000009 */
[----:B------:R-:W-:Y:S01]  /*16a0*/  PRMT R12, R12, 0x7632, R12 ;  /* 0x000076320c0c7816 */ /* 0x000fe2000000000c */
[----:B------:R-:W-:Y:S02]  /*16b0*/  FFMA.FTZ R34, R15, R8, R34 ;  /* 0x000000080f227223 */ /* 0x000fe40000010022 */
[----:B------:R-:W3:Y:S01]  /*16c0*/  LDG.E.CONSTANT R8, desc[UR10][R28.64+0x804] ;  /* 0x0008040a1c087981 */ /* 0x000ee2000c1e9900 */
[----:B------:R-:W-:Y:S01]  /*16d0*/  SHF.L.U32 R12, R12, 0x10, RZ ;  /* 0x000000100c0c7819 */ /* 0x000fe200000006ff */
[----:B------:R-:W-:Y:S02]  /*16e0*/  IMAD.U32 R32, R9, 0x10000, RZ ;  /* 0x0001000009207824 */ /* 0x000fe400078e00ff */
[----:B------:R-:W-:Y:S02]  /*16f0*/  IMAD.U32 R9, R13, 0x10000, RZ ;  /* 0x000100000d097824 */ /* 0x000fe400078e00ff */
[----:B------:R-:W-:Y:S01]  /*1700*/  FFMA.FTZ R32, R32, R12, R31 ;  /* 0x0000000c20207223 */ /* 0x000fe2000001001f */
[----:B------:R-:W-:Y:S01]  /*1710*/  IMAD.U32 R12, R10, 0x10000, RZ ;  /* 0x000100000a0c7824 */ /* 0x000fe200078e00ff */
[----:B------:R-:W4:Y:S03]  /*1720*/  LDG.E.CONSTANT R31, desc[UR10][R28.64+0x904] ;  /* 0x0009040a1c1f7981 */ /* 0x000f26000c1e9900 */
[----:B------:R-:W-:-:S02]  /*1730*/  FFMA.FTZ R33, R12, R9, R33 ;  /* 0x000000090c217223 */ /* 0x000fc40000010021 */
[----:B------:R-:W4:Y:S01]  /*1740*/  LDG.E.CONSTANT R9, desc[UR10][R28.64+0x900] ;  /* 0x0009000a1c097981 */ /* 0x000f22000c1e9900 */
[----:B------:R-:W-:Y:S02]  /*1750*/  PRMT R10, R10, 0x7632, R10 ;  /* 0x000076320a0a7816 */ /* 0x000fe4000000000a */
[----:B------:R-:W-:Y:S02]  /*1760*/  PRMT R12, R13, 0x7632, R12 ;  /* 0x000076320d0c7816 */ /* 0x000fe4000000000c */
[----:B------:R-:W-:Y:S01]  /*1770*/  SHF.L.U32 R13, R10, 0x10, RZ ;  /* 0x000000100a0d7819 */ /* 0x000fe200000006ff */
[----:B------:R-:W-:Y:S02]  /*1780*/  IMAD.U32 R15, R11, 0x10000, RZ ;  /* 0x000100000b0f7824 */ /* 0x000fe400078e00ff */
[----:B------:R-:W-:-:S04]  /*1790*/  IMAD.U32 R10, R12, 0x10000, RZ ;  /* 0x000100000c0a7824 */ /* 0x000fc800078e00ff */
[----:B------:R-:W-:Y:S01]  /*17a0*/  FFMA.FTZ R10, R13, R10, R14 ;  /* 0x0000000a0d0a7223 */ /* 0x000fe2000001000e */
[----:B------:R-:W-:-:S05]  /*17b0*/  PRMT R11, R11, 0x7632, R11 ;  /* 0x000076320b0b7816 */ /* 0x000fca000000000b */
[----:B------:R-:W-:Y:S01]  /*17c0*/  IMAD.U32 R11, R11, 0x10000, RZ ;  /* 0x000100000b0b7824 */ /* 0x000fe200078e00ff */
[----:B--2---:R-:W-:-:S05]  /*17d0*/  SHF.L.U32 R12, R30, 0x10, RZ ;  /* 0x000000101e0c7819 */ /* 0x004fca00000006ff */
[----:B------:R-:W-:Y:S02]  /*17e0*/  FFMA.FTZ R34, R15, R12, R34 ;  /* 0x0000000c0f227223 */ /* 0x000fe40000010022 */
[----:B------:R-:W0:Y:S01]  /*17f0*/  LDS.128 R12, [R23+0x40] ;  /* 0x00004000170c7984 */ /* 0x000e220000000c00 */
[----:B------:R-:W-:-:S05]  /*1800*/  PRMT R30, R30, 0x7632, R30 ;  /* 0x000076321e1e7816 */ /* 0x000fca000000001e */
[----:B------:R-:W-:-:S04]  /*1810*/  IMAD.U32 R30, R30, 0x10000, RZ ;  /* 0x000100001e1e7824 */ /* 0x000fc800078e00ff */
[----:B------:R-:W-:Y:S02]  /*1820*/  FFMA.FTZ R35, R11, R30, R32 ;  /* 0x0000001e0b237223 */ /* 0x000fe40000010020 */
[----:B------:R-:W2:Y:S01]  /*1830*/  LDG.E.CONSTANT R32, desc[UR10][R28.64+0xa00] ;  /* 0x000a000a1c207981 */ /* 0x000ea2000c1e9900 */
[----:B------:R-:W-:Y:S01]  /*1840*/  IMAD.U32 R11, R27, 0x10000, RZ ;  /* 0x000100001b0b7824 */ /* 0x000fe200078e00ff */
[----:B0-----:R-:W-:-:S05]  /*1850*/  SHF.L.U32 R30, R12, 0x10, RZ ;  /* 0x000000100c1e7819 */ /* 0x001fca00000006ff */
[--C-:B------:R-:W-:Y:S02]  /*1860*/  FFMA.FTZ R11, R30, R11, R33.reuse ;  /* 0x0000000b1e0b7223 */ /* 0x100fe40000010021 */
[----:B------:R-:W2:Y:S01]  /*1870*/  LDG.E.CONSTANT R30, desc[UR10][R28.64+0xa04] ;  /* 0x000a040a1c1e7981 */ /* 0x000ea2000c1e9900 */
[----:B------:R-:W-:Y:S02]  /*1880*/  PRMT R12, R12, 0x7632, R12 ;  /* 0x000076320c0c7816 */ /* 0x000fe4000000000c */
[----:B------:R-:W-:-:S03]  /*1890*/  PRMT R33, R27, 0x7632, R33 ;  /* 0x000076321b217816 */ /* 0x000fc60000000021 */
[----:B------:R-:W-:Y:S01]  /*18a0*/  IMAD.U32 R27, R12, 0x10000, RZ ;  /* 0x000100000c1b7824 */ /* 0x000fe200078e00ff */
[----:B------:R-:W-:-:S05]  /*18b0*/  SHF.L.U32 R33, R33, 0x10, RZ ;  /* 0x0000001021217819 */ /* 0x000fca00000006ff */
[----:B------:R-:W-:Y:S01]  /*18c0*/  FFMA.FTZ R10, R27, R33, R10 ;  /* 0x000000211b0a7223 */ /* 0x000fe2000001000a */
[C---:B------:R-:W-:Y:S01]  /*18d0*/  IMAD.U32 R27, R13.reuse, 0x10000, RZ ;  /* 0x000100000d1b7824 */ /* 0x040fe200078e00ff */
[----:B------:R-:W-:Y:S01]  /*18e0*/  PRMT R13, R13, 0x7632, R13 ;  /* 0x000076320d0d7816 */ /* 0x000fe2000000000d */
[----:B---3--:R-:W-:-:S04]  /*18f0*/  IMAD.U32 R12, R8, 0x10000, RZ ;  /* 0x00010000080c7824 */ /* 0x008fc800078e00ff */
[----:B------:R-:W-:Y:S01]  /*1900*/  FFMA.FTZ R12, R27, R12, R34 ;  /* 0x0000000c1b0c7223 */ /* 0x000fe20000010022 */
[----:B------:R-:W-:Y:S02]  /*1910*/  PRMT R27, R8, 0x7632, R27 ;  /* 0x00007632081b7816 */ /* 0x000fe4000000001b */
[----:B------:R-:W-:Y:S01]  /*1920*/  SHF.L.U32 R8, R13, 0x10, RZ ;  /* 0x000000100d087819 */ /* 0x000fe200000006ff */
[----:B------:R-:W-:Y:S02]  /*1930*/  IMAD.U32 R34, R14, 0x10000, RZ ;  /* 0x000100000e227824 */ /* 0x000fe400078e00ff */
[----:B------:R-:W-:Y:S01]  /*1940*/  IMAD.U32 R27, R27, 0x10000, RZ ;  /* 0x000100001b1b7824 */ /* 0x000fe200078e00ff */
[----:B------:R-:W3:Y:S03]  /*1950*/  LDG.E.CONSTANT R13, desc[UR10][R28.64+0xb00] ;  /* 0x000b000a1c0d7981 */ /* 0x000ee6000c1e9900 */
[----:B------:R-:W-:Y:S01]  /*1960*/  FFMA.FTZ R33, R8, R27, R35 ;  /* 0x0000001b08217223 */ /* 0x000fe20000010023 */
[----:B----4-:R-:W-:-:S02]  /*1970*/  SHF.L.U32 R8, R9, 0x10, RZ ;  /* 0x0000001009087819 */ /* 0x010fc400000006ff */
[----:B------:R-:W-:Y:S01]  /*1980*/  PRMT R14, R14, 0x7632, R14 ;  /* 0x000076320e0e7816 */ /* 0x000fe2000000000e */
[----:B------:R-:W-:Y:S01]  /*1990*/  IMAD.U32 R27, R31, 0x10000, RZ ;  /* 0x000100001f1b7824 */ /* 0x000fe200078e00ff */
[----:B------:R-:W4:Y:S01]  /*19a0*/  LDG.E.CONSTANT R35, desc[UR10][R28.64+0xd04] ;  /* 0x000d040a1c237981 */ /* 0x000f22000c1e9900 */
[----:B------:R-:W-:Y:S01]  /*19b0*/  FFMA.FTZ R34, R34, R8, R11 ;  /* 0x0000000822227223 */ /* 0x000fe2000001000b */
[----:B------:R-:W-:Y:S01]  /*19c0*/  PRMT R8, R9, 0x7632, R8 ;  /* 0x0000763209087816 */ /* 0x000fe20000000008 */
[----:B------:R-:W-:Y:S01]  /*19d0*/  IMAD.U32 R9, R14, 0x10000, RZ ;  /* 0x000100000e097824 */ /* 0x000fe200078e00ff */
[----:B------:R-:W-:-:S03]  /*19e0*/  SHF.L.U32 R11, R15, 0x10, RZ ;  /* 0x000000100f0b7819 */ /* 0x000fc600000006ff */
[----:B------:R-:W-:Y:S02]  /*19f0*/  IMAD.U32 R8, R8, 0x10000, RZ ;  /* 0x0001000008087824 */ /* 0x000fe400078e00ff */
[----:B------:R-:W-:Y:S02]  /*1a00*/  FFMA.FTZ R12, R11, R27, R12 ;  /* 0x0000001b0b0c7223 */ /* 0x000fe4000001000c */
[----:B------:R-:W-:Y:S01]  /*1a10*/  FFMA.FTZ R14, R9, R8, R10 ;  /* 0x00000008090e7223 */ /* 0x000fe2000001000a */
[----:B------:R-:W4:Y:S04]  /*1a20*/  LDG.E.CONSTANT R27, desc[UR10][R28.64+0xb04] ;  /* 0x000b040a1c1b7981 */ /* 0x000f28000c1e9900 */
[----:B------:R-:W0:Y:S01]  /*1a30*/  LDS.128 R8, [R23+0x50] ;  /* 0x0000500017087984 */ /* 0x000e220000000c00 */
[----:B------:R-:W-:-:S02]  /*1a40*/  PRMT R15, R15, 0x7632, R15 ;  /* 0x000076320f0f7816 */ /* 0x000fc4000000000f */
[----:B------:R-:W-:-:S03]  /*1a50*/  PRMT R31, R31, 0x7632, R31 ;  /* 0x000076321f1f7816 */ /* 0x000fc6000000001f */
[----:B------:R-:W-:Y:S01]  /*1a60*/  IMAD.U32 R36, R15, 0x10000, RZ ;  /* 0x000100000f247824 */ /* 0x000fe200078e00ff */
[----:B------:R-:W-:-:S05]  /*1a70*/  SHF.L.U32 R31, R31, 0x10, RZ ;  /* 0x000000101f1f7819 */ /* 0x000fca00000006ff */
[----:B------:R-:W-:Y:S01]  /*1a80*/  FFMA.FTZ R33, R36, R31, R33 ;  /* 0x0000001f24217223 */ /* 0x000fe20000010021 */
[----:B0-----:R-:W-:Y:S02]  /*1a90*/  IMAD.U32 R15, R8, 0x10000, RZ ;  /* 0x00010000080f7824 */ /* 0x001fe400078e00ff */
[C---:B--2---:R-:W-:Y:S01]  /*1aa0*/  IMAD.U32 R31, R32.reuse, 0x10000, RZ ;  /* 0x00010000201f7824 */ /* 0x044fe200078e00ff */
[----:B------:R-:W-:-:S03]  /*1ab0*/  PRMT R32, R32, 0x7632, R32 ;  /* 0x0000763220207816 */ /* 0x000fc60000000020 */
[----:B------:R-:W-:Y:S01]  /*1ac0*/  FFMA.FTZ R34, R15, R31, R34 ;  /* 0x0000001f0f227223 */ /* 0x000fe20000010022 */
[----:B------:R-:W-:Y:S01]  /*1ad0*/  PRMT R15, R8, 0x7632, R15 ;  /* 0x00007632080f7816 */ /* 0x000fe2000000000f */
[----:B------:R-:W-:Y:S01]  /*1ae0*/  IMAD.U32 R32, R32, 0x10000, RZ ;  /* 0x0001000020207824 */ /* 0x000fe200078e00ff */
[----:B------:R-:W2:Y:S02]  /*1af0*/  LDG.E.CONSTANT R8, desc[UR10][R28.64+0xc00] ;  /* 0x000c000a1c087981 */ /* 0x000ea4000c1e9900 */
[----:B------:R-:W-:Y:S02]  /*1b00*/  SHF.L.U32 R15, R15, 0x10, RZ ;  /* 0x000000100f0f7819 */ /* 0x000fe400000006ff */
[----:B------:R-:W2:Y:S03]  /*1b10*/  LDG.E.CONSTANT R31, desc[UR10][R28.64+0xc04] ;  /* 0x000c040a1c1f7981 */ /* 0x000ea6000c1e9900 */
[----:B------:R-:W-:Y:S01]  /*1b20*/  FFMA.FTZ R14, R15, R32, R14 ;  /* 0x000000200f0e7223 */ /* 0x000fe2000001000e */
[----:B------:R-:W-:Y:S01]  /*1b30*/  IMAD.U32 R15, R9, 0x10000, RZ ;  /* 0x00010000090f7824 */ /* 0x000fe200078e00ff */
[----:B------:R-:W-:-:S05]  /*1b40*/  SHF.L.U32 R32, R30, 0x10, RZ ;  /* 0x000000101e207819 */ /* 0x000fca00000006ff */
[----:B------:R-:W-:Y:S02]  /*1b50*/  FFMA.FTZ R12, R15, R32, R12 ;  /* 0x000000200f0c7223 */ /* 0x000fe4000001000c */
[----:B------:R0:W2:Y:S01]  /*1b60*/  LDG.E.CONSTANT R32, desc[UR10][R28.64+0xd00] ;  /* 0x000d000a1c207981 */ /* 0x0000a2000c1e9900 */
[----:B------:R-:W-:Y:S02]  /*1b70*/  PRMT R9, R9, 0x7632, R9 ;  /* 0x0000763209097816 */ /* 0x000fe40000000009 */
[----:B------:R-:W-:-:S03]  /*1b80*/  PRMT R15, R30, 0x7632, R15 ;  /* 0x000076321e0f7816 */ /* 0x000fc6000000000f */
[----:B------:R-:W-:Y:S02]  /*1b90*/  IMAD.U32 R30, R9, 0x10000, RZ ;  /* 0x00010000091e7824 */ /* 0x000fe400078e00ff */
[----:B------:R-:W-:Y:S01]  /*1ba0*/  IMAD.U32 R15, R15, 0x10000, RZ ;  /* 0x000100000f0f7824 */ /* 0x000fe200078e00ff */
[----:B------:R-:W-:-:S03]  /*1bb0*/  SHF.L.U32 R9, R10, 0x10, RZ ;  /* 0x000000100a097819 */ /* 0x000fc600000006ff */
[----:B------:R-:W-:Y:S01]  /*1bc0*/  FFMA.FTZ R33, R30, R15, R33 ;  /* 0x0000000f1e217223 */ /* 0x000fe20000010021 */
[----:B------:R-:W-:Y:S01]  /*1bd0*/  PRMT R10, R10, 0x7632, R10 ;  /* 0x000076320a0a7816 */ /* 0x000fe2000000000a */
[C---:B---3--:R-:W-:Y:S01]  /*1be0*/  IMAD.U32 R15, R13.reuse, 0x10000, RZ ;  /* 0x000100000d0f7824 */ /* 0x048fe200078e00ff */
[----:B------:R-:W-:-:S03]  /*1bf0*/  PRMT R13, R13, 0x7632, R13 ;  /* 0x000076320d0d7816 */ /* 0x000fc6000000000d */
[----:B------:R-:W-:Y:S01]  /*1c00*/  FFMA.FTZ R34, R9, R15, R34 ;  /* 0x0000000f09227223 */ /* 0x000fe20000010022 */
[----:B------:R-:W-:Y:S01]  /*1c10*/  IMAD.U32 R15, R11, 0x10000, RZ ;  /* 0x000100000b0f7824 */ /* 0x000fe200078e00ff */
[----:B------:R-:W-:Y:S01]  /*1c20*/  SHF.L.U32 R9, R10, 0x10, RZ ;  /* 0x000000100a097819 */ /* 0x000fe200000006ff */
[----:B------:R-:W-:-:S04]  /*1c30*/  IMAD.U32 R13, R13, 0x10000, RZ ;  /* 0x000100000d0d7824 */ /* 0x000fc800078e00ff */
[----:B------:R-:W-:Y:S01]  /*1c40*/  FFMA.FTZ R9, R9, R13, R14 ;  /* 0x0000000d09097223 */ /* 0x000fe2000001000e */
[----:B----4-:R-:W-:-:S04]  /*1c50*/  IMAD.U32 R10, R27, 0x10000, RZ ;  /* 0x000100001b0a7824 */ /* 0x010fc800078e00ff */
[----:B------:R-:W-:Y:S02]  /*1c60*/  FFMA.FTZ R10, R15, R10, R12 ;  /* 0x0000000a0f0a7223 */ /* 0x000fe4000001000c */
[----:B------:R-:W1:Y:S01]  /*1c70*/  LDS.128 R12, [R23+0x60] ;  /* 0x00006000170c7984 */ /* 0x000e620000000c00 */
[----:B------:R-:W-:Y:S02]  /*1c80*/  PRMT R11, R11, 0x7632, R11 ;  /* 0x000076320b0b7816 */ /* 0x000fe4000000000b */
[----:B------:R-:W-:Y:S02]  /*1c90*/  PRMT R27, R27, 0x7632, R27 ;  /* 0x000076321b1b7816 */ /* 0x000fe4000000001b */
[----:B0-----:R-:W-:-:S03]  /*1ca0*/  SHF.L.U32 R28, R11, 0x10, RZ ;  /* 0x000000100b1c7819 */ /* 0x001fc600000006ff */
[----:B------:R-:W-:-:S04]  /*1cb0*/  IMAD.U32 R27, R27, 0x10000, RZ ;  /* 0x000100001b1b7824 */ /* 0x000fc800078e00ff */
[----:B------:R-:W-:Y:S01]  /*1cc0*/  FFMA.FTZ R33, R28, R27, R33 ;  /* 0x0000001b1c217223 */ /* 0x000fe20000010021 */
[C---:B-1----:R-:W-:Y:S01]  /*1cd0*/  IMAD.U32 R11, R12.reuse, 0x10000, RZ ;  /* 0x000100000c0b7824 */ /* 0x042fe200078e00ff */
[----:B------:R-:W-:-:S05]  /*1ce0*/  PRMT R12, R12, 0x7632, R12 ;  /* 0x000076320c0c7816 */ /* 0x000fca000000000c */
[----:B------:R-:W-:Y:S01]  /*1cf0*/  IMAD.U32 R12, R12, 0x10000, RZ ;  /* 0x000100000c0c7824 */ /* 0x000fe200078e00ff */
[----:B------:R-:W-:Y:S01]  /*1d00*/  UMOV UR5, 0xffffffff ;  /* 0xffffffff00057882 */ /* 0x000fe20000000000 */
[----:B------:R-:W-:Y:S02]  /*1d10*/  ISETP.NE.AND P0, PT, R24, RZ, PT ;  /* 0x000000ff1800720c */ /* 0x000fe40003f05270 */
[----:B-----5:R-:W-:Y:S02]  /*1d20*/  FSETP.NEU.FTZ.AND P1, PT, R25, RZ, PT ;  /* 0x000000ff1900720b */ /* 0x020fe40003f3d000 */
[C---:B--2---:R-:W-:Y:S02]  /*1d30*/  SHF.L.U32 R27, R8.reuse, 0x10, RZ ;  /* 0x00000010081b7819 */ /* 0x044fe400000006ff */
[----:B------:R-:W-:-:S03]  /*1d40*/  PRMT R8, R8, 0x7632, R8 ;  /* 0x0000763208087816 */ /* 0x000fc60000000008 */
[----:B------:R-:W-:Y:S01]  /*1d50*/  FFMA.FTZ R34, R11, R27, R34 ;  /* 0x0000001b0b227223 */ /* 0x000fe20000010022 */
[----:B------:R-:W-:Y:S01]  /*1d60*/  SHF.L.U32 R8, R8, 0x10, RZ ;  /* 0x0000001008087819 */ /* 0x000fe200000006ff */
[----:B------:R-:W-:Y:S02]  /*1d70*/  IMAD.U32 R11, R13, 0x10000, RZ ;  /* 0x000100000d0b7824 */ /* 0x000fe400078e00ff */
[----:B------:R-:W-:Y:S02]  /*1d80*/  IMAD.U32 R27, R31, 0x10000, RZ ;  /* 0x000100001f1b7824 */ /* 0x000fe400078e00ff */
[----:B------:R-:W-:Y:S01]  /*1d90*/  FFMA.FTZ R9, R12, R8, R9 ;  /* 0x000000080c097223 */ /* 0x000fe20000010009 */
[C---:B------:R-:W-:Y:S01]  /*1da0*/  PRMT R12, R14.reuse, 0x7632, R12 ;  /* 0x000076320e0c7816 */ /* 0x040fe2000000000c */
[----:B------:R-:W-:Y:S01]  /*1db0*/  FFMA.FTZ R10, R11, R27, R10 ;  /* 0x0000001b0b0a7223 */ /* 0x000fe2000001000a */
[----:B------:R-:W-:Y:S01]  /*1dc0*/  IMAD.U32 R11, R14, 0x10000, RZ ;  /* 0x000100000e0b7824 */ /* 0x000fe200078e00ff */
[----:B------:R-:W-:-:S02]  /*1dd0*/  PRMT R13, R13, 0x7632, R13 ;  /* 0x000076320d0d7816 */ /* 0x000fc4000000000d */
[----:B------:R-:W-:Y:S02]  /*1de0*/  SHF.L.U32 R12, R12, 0x10, RZ ;  /* 0x000000100c0c7819 */ /* 0x000fe400000006ff */
[----:B------:R-:W-:Y:S02]  /*1df0*/  PRMT R31, R31, 0x7632, R31 ;  /* 0x000076321f1f7816 */ /* 0x000fe4000000001f */
[C---:B------:R-:W-:Y:S02]  /*1e00*/  PRMT R8, R15.reuse, 0x7632, R8 ;  /* 0x000076320f087816 */ /* 0x040fe40000000008 */
[----:B------:R-:W-:Y:S01]  /*1e10*/  SHF.L.U32 R15, R15, 0x10, RZ ;  /* 0x000000100f0f7819 */ /* 0x000fe200000006ff */
[----:B------:R-:W-:Y:S01]  /*1e20*/  IMAD.U32 R31, R31, 0x10000, RZ ;  /* 0x000100001f1f7824 */ /* 0x000fe200078e00ff */
[C---:B------:R-:W-:Y:S01]  /*1e30*/  PRMT R14, R32.reuse, 0x7632, R14 ;  /* 0x00007632200e7816 */ /* 0x040fe2000000000e */
[----:B------:R-:W-:-:S04]  /*1e40*/  IMAD.U32 R32, R32, 0x10000, RZ ;  /* 0x0001000020207824 */ /* 0x000fc800078e00ff */
[----:B------:R-:W-:Y:S02]  /*1e50*/  IMAD.U32 R27, R14, 0x10000, RZ ;  /* 0x000100000e1b7824 */ /* 0x000fe400078e00ff */
[----:B------:R-:W-:Y:S01]  /*1e60*/  IMAD.U32 R14, R13, 0x10000, RZ ;  /* 0x000100000d0e7824 */ /* 0x000fe200078e00ff */
[----:B------:R-:W-:Y:S01]  /*1e70*/  PRMT R13, R35, 0x7632, R13 ;  /* 0x00007632230d7816 */ /* 0x000fe2000000000d */
[----:B------:R-:W-:Y:S01]  /*1e80*/  FFMA.FTZ R11, R11, R32, R34 ;  /* 0x000000200b0b7223 */ /* 0x000fe20000010022 */
[----:B------:R-:W-:Y:S01]  /*1e90*/  SHF.L.U32 R35, R35, 0x10, RZ ;  /* 0x0000001023237819 */ /* 0x000fe200000006ff */
[----:B------:R-:W-:Y:S01]  /*1ea0*/  FFMA.FTZ R12, R12, R27, R9 ;  /* 0x0000001b0c0c7223 */ /* 0x000fe20000010009 */
[----:B------:R-:W-:Y:S01]  /*1eb0*/  FFMA.FTZ R14, R14, R31, R33 ;  /* 0x0000001f0e0e7223 */ /* 0x000fe20000010021 */
[----:B------:R-:W-:Y:S02]  /*1ec0*/  IMAD.U32 R9, R8, 0x10000, RZ ;  /* 0x0001000008097824 */ /* 0x000fe400078e00ff */
[----:B------:R-:W-:-:S02]  /*1ed0*/  IMAD.U32 R13, R13, 0x10000, RZ ;  /* 0x000100000d0d7824 */ /* 0x000fc400078e00ff */
[----:B------:R-:W-:Y:S01]  /*1ee0*/  FADD.FTZ R11, R11, R12 ;  /* 0x0000000c0b0b7221 */ /* 0x000fe20000010000 */
[----:B------:R-:W-:Y:S01]  /*1ef0*/  FFMA.FTZ R10, R15, R35, R10 ;  /* 0x000000230f0a7223 */ /* 0x000fe2000001000a */
[----:B------:R-:W-:-:S03]  /*1f00*/  FFMA.FTZ R9, R9, R13, R14 ;  /* 0x0000000d09097223 */ /* 0x000fc6000001000e */
[----:B------:R-:W-:-:S04]  /*1f10*/  FADD.FTZ R10, R10, R11 ;  /* 0x0000000b0a0a7221 */ /* 0x000fc80000010000 */
[----:B------:R-:W-:Y:S01]  /*1f20*/  FADD.FTZ R9, R9, R10 ;  /* 0x0000000a09097221 */ /* 0x000fe20000010000 */
[----:B------:R-:W-:Y:S06]  /*1f30*/  BRA.DIV UR5, `(.L_x_18649) ;  /* 0x0000004605c47947 */ /* 0x000fec000b800000 */
[----:B------:R0:W1:Y:S02]  /*1f40*/  SHFL.BFLY PT, R8, R9, 0x1, 0x1f ;  /* 0x0c201f0009087f89 */ /* 0x00006400000e0000 */
.L_x_18697:
        /* <DEDUP_REMOVED lines=12> */
.L_x_18648:
[----:B------:R-:W-:Y:S05]  /*2010*/  BSYNC B1 ;  /* 0x0000000000017941 */ /* 0x000fea0003800000 */
.L_x_18646:
        /* <DEDUP_REMOVED lines=9> */
.L_x_18645:
[----:B------:R-:W-:Y:S05]  /*20b0*/  BSYNC B0 ;  /* 0x0000000000007941 */ /* 0x000fea0003800000 */
.L_x_18644:
        /* <DEDUP_REMOVED lines=9> */
.L_x_18703:
[----:B------:R-:W2:Y:S01]  /*2150*/  S2R R0, SR_CgaCtaId ;  /* 0x0000000000007919 */ /* 0x000ea20000008800 */
[----:B------:R-:W-:Y:S01]  /*2160*/  MOV R8, 0x400 ;  /* 0x0000040000087802 */ /* 0x000fe20000000f00 */
[----:B------:R-:W-:Y:S05]  /*2170*/  WARPSYNC.ALL ;  /* 0x0000000000007948 */ /* 0x000fea0003800000 */
[----:B------:R-:W-:Y:S01]  /*2180*/  VIADD R3, R8, 0xe0 ;  /* 0x000000e008037836 */ /* 0x000fe20000000000 */
[----:B------:R-:W-:Y:S02]  /*2190*/  LOP3.LUT P0, R2, R16, 0x1f, RZ, 0xc0, !PT ;  /* 0x0000001f10027812 */ /* 0x000fe4000780c0ff */
[----:B------:R-:W-:-:S02]  /*21a0*/  SHF.R.U32.HI R10, RZ, 0x5, R16 ;  /* 0x00000005ff0a7819 */ /* 0x000fc40000011610 */
[----:B-1----:R-:W-:Y:S02]  /*21b0*/  FMNMX.FTZ R12, R9, R12, !PT ;  /* 0x0000000c090c7209 */ /* 0x002fe40007810000 */
[----:B--2---:R-:W-:-:S04]  /*21c0*/  LEA R11, R0, R3, 0x18 ;  /* 0x00000003000b7211 */ /* 0x004fc800078ec0ff */
[----:B------:R-:W-:-:S05]  /*21d0*/  LEA R3, R10, R11, 0x2 ;  /* 0x0000000b0a037211 */ /* 0x000fca00078e10ff */
[----:B------:R1:W-:Y:S01]  /*21e0*/  @!P0 STS [R3], R12 ;  /* 0x0000000c03008388 */ /* 0x0003e20000000800 */
[----:B------:R-:W-:Y:S01]  /*21f0*/  BAR.SYNC.DEFER_BLOCKING 0x0 ;  /* 0x0000000000007b1d */ /* 0x000fe20000010000 */
[C---:B------:R-:W-:Y:S01]  /*2200*/  ISETP.GT.U32.AND P2, PT, R2.reuse, 0x3, PT ;  /* 0x000000030200780c */ /* 0x040fe20003f44070 */
[----:B-1----:R-:W-:Y:S01]  /*2210*/  IMAD.MOV.U32 R12, RZ, RZ, -0x800001 ;  /* 0xff7fffffff0c7424 */ /* 0x002fe200078e00ff */
        /* <DEDUP_REMOVED lines=34> */
.L_x_18656:
        /* <DEDUP_REMOVED lines=11> */
.L_x_18655:
[----:B------:R-:W-:Y:S05]  /*24f0*/  BSYNC.RECONVERGENT B1 ;  /* 0x0000000000017941 */ /* 0x000fea0003800200 */
.L_x_18654:
        /* <DEDUP_REMOVED lines=13> */
.L_x_18659:
        /* <DEDUP_REMOVED lines=8> */
[----:B------:R-:W-:Y:S04]  /*2650*/  LDS R32, [R13+0x800] ;  /* 0x000800000d207984 */ /* 0x000fe80000000800 */
[----:B------:R-:W4:Y:S04]  /*2660*/  LDS R34, [R13+0xa00] ;  /* 0x000a00000d227984 */ /* 0x000f280000000800 */
[----:B------:R-:W4:Y:S04]  /*2670*/  LDS R36, [R13+0xc00] ;  /* 0x000c00000d247984 */ /* 0x000f280000000800 */
[----:B------:R-:W4:Y:S01]  /*2680*/  LDS R19, [R13+0xe00] ;  /* 0x000e00000d137984 */ /* 0x000f220000000800 */
[----:B0-----:R-:W-:-:S03]  /*2690*/  FADD.FTZ R14, -R11, R14 ;  /* 0x0000000e0b0e7221 */ /* 0x001fc60000010100 */
[----:B------:R-:W0:Y:S01]  /*26a0*/  LDS R22, [R13+0x1000] ;  /* 0x001000000d167984 */ /* 0x000e220000000800 */
[C---:B-1----:R-:W-:Y:S01]  /*26b0*/  FADD.FTZ R18, -R11.reuse, R18 ;  /* 0x000000120b127221 */ /* 0x042fe20000010100 */
[----:B-----5:R-:W-:Y:S02]  /*26c0*/  FMUL.FTZ R25, R14, 1.4426950216293334961 ;  /* 0x3fb8aa3b0e197820 */ /* 0x020fe40000410000 */
[----:B------:R-:W-:Y:S01]  /*26d0*/  LDS R20, [R13+0x1400] ;  /* 0x001400000d147984 */ /* 0x000fe20000000800 */
[----:B------:R-:W-:Y:S01]  /*26e0*/  FMUL.FTZ R27, R18, 1.4426950216293334961 ;  /* 0x3fb8aa3b121b7820 */ /* 0x000fe20000410000 */
[C---:B--2---:R-:W-:Y:S02]  /*26f0*/  FADD.FTZ R29, -R11.reuse, R26 ;  /* 0x0000001a0b1d7221 */ /* 0x044fe40000010100 */
[----:B------:R-:W1:Y:S01]  /*2700*/  LDS R18, [R13+0x1200] ;  /* 0x001200000d127984 */ /* 0x000e620000000800 */
[----:B------:R-:W2:Y:S01]  /*2710*/  MUFU.EX2 R25, R25 ;  /* 0x0000001900197308 */ /* 0x000ea20000000800 */
[----:B---3--:R-:W-:Y:S01]  /*2720*/  FADD.FTZ R31, -R11, R28 ;  /* 0x0000001c0b1f7221 */ /* 0x008fe20000010100 */
[----:B------:R-:W-:Y:S01]  /*2730*/  FMUL.FTZ R28, R29, 1.4426950216293334961 ;  /* 0x3fb8aa3b1d1c7820 */ /* 0x000fe20000410000 */
[----:B------:R-:W3:Y:S01]  /*2740*/  LDS R14, [R13+0x1600] ;  /* 0x001600000d0e7984 */ /* 0x000ee20000000800 */
[----:B------:R-:W2:Y:S01]  /*2750*/  MUFU.EX2 R27, R27 ;  /* 0x0000001b001b7308 */ /* 0x000ea20000000800 */
[----:B----4-:R-:W-:Y:S01]  /*2760*/  FADD.FTZ R23, -R11, R23 ;  /* 0x000000170b177221 */ /* 0x010fe20000010100 */
[----:B------:R-:W-:Y:S01]  /*2770*/  FMUL.FTZ R31, R31, 1.4426950216293334961 ;  /* 0x3fb8aa3b1f1f7820 */ /* 0x000fe20000410000 */
[----:B------:R-:W4:Y:S01]  /*2780*/  LDS R24, [R13+0x1800] ;  /* 0x001800000d187984 */ /* 0x000f220000000800 */
[----:B------:R-:W0:Y:S01]  /*2790*/  MUFU.EX2 R28, R28 ;  /* 0x0000001c001c7308 */ /* 0x000e220000000800 */
[----:B------:R-:W-:-:S02]  /*27a0*/  FMUL.FTZ R23, R23, 1.4426950216293334961 ;  /* 0x3fb8aa3b17177820 */ /* 0x000fc40000410000 */
[----:B------:R-:W4:Y:S01]  /*27b0*/  LDS R26, [R13+0x1a00] ;  /* 0x001a00000d1a7984 */ /* 0x000f220000000800 */
[----:B--2---:R-:W-:-:S03]  /*27c0*/  FADD.FTZ R17, R25, R17 ;  /* 0x0000001119117221 */ /* 0x004fc60000010000 */
[----:B------:R2:W-:Y:S01]  /*27d0*/  STS [R13+-0x400], R25 ;  /* 0xfffc00190d007388 */ /* 0x0005e20000000800 */
[----:B------:R-:W-:Y:S01]  /*27e0*/  FADD.FTZ R29, -R11, R34 ;  /* 0x000000220b1d7221 */ /* 0x000fe20000010100 */
[----:B------:R-:W-:Y:S02]  /*27f0*/  FADD.FTZ R17, R17, R27 ;  /* 0x0000001b11117221 */ /* 0x000fe40000010000 */
[----:B------:R2:W-:Y:S01]  /*2800*/  STS [R13+-0x200], R27 ;  /* 0xfffe001b0d007388 */ /* 0x0005e20000000800 */
[----:B------:R-:W-:Y:S01]  /*2810*/  FADD.FTZ R33, -R11, R36 ;  /* 0x000000240b217221 */ /* 0x000fe20000010100 */
[----:B0-----:R-:W-:Y:S01]  /*2820*/  FADD.FTZ R17, R17, R28 ;  /* 0x0000001c11117221 */ /* 0x001fe20000010000 */
[----:B------:R-:W-:Y:S01]  /*2830*/  FMUL.FTZ R29, R29, 1.4426950216293334961 ;  /* 0x3fb8aa3b1d1d7820 */ /* 0x000fe20000410000 */
[----:B------:R-:W-:Y:S01]  /*2840*/  STS [R13], R28 ;  /* 0x0000001c0d007388 */ /* 0x000fe20000000800 */
[C---:B--2---:R-:W-:Y:S01]  /*2850*/  FADD.FTZ R25, -R11.reuse, R30 ;  /* 0x0000001e0b197221 */ /* 0x044fe20000010100 */
[----:B------:R-:W-:Y:S01]  /*2860*/  FADD.FTZ R35, -R11, R19 ;  /* 0x000000130b237221 */ /* 0x000fe20000010100 */
[----:B------:R0:W2:Y:S01]  /*2870*/  MUFU.EX2 R30, R31 ;  /* 0x0000001f001e7308 */ /* 0x0000a20000000800 */
[----:B------:R-:W-:Y:S01]  /*2880*/  FMUL.FTZ R33, R33, 1.4426950216293334961 ;  /* 0x3fb8aa3b21217820 */ /* 0x000fe20000410000 */
[----:B------:R-:W-:Y:S01]  /*2890*/  FADD.FTZ R27, -R11, R32 ;  /* 0x000000200b1b7221 */ /* 0x000fe20000010100 */
[----:B------:R-:W-:Y:S01]  /*28a0*/  FMUL.FTZ R25, R25, 1.4426950216293334961 ;  /* 0x3fb8aa3b19197820 */ /* 0x000fe20000410000 */
[----:B------:R1:W3:Y:S01]  /*28b0*/  MUFU.EX2 R32, R23 ;  /* 0x0000001700207308 */ /* 0x0002e20000000800 */
[----:B------:R-:W-:Y:S01]  /*28c0*/  FMUL.FTZ R35, R35, 1.4426950216293334961 ;  /* 0x3fb8aa3b23237820 */ /* 0x000fe20000410000 */
[----:B------:R-:W-:-:S02]  /*28d0*/  FMUL.FTZ R27, R27, 1.4426950216293334961 ;  /* 0x3fb8aa3b1b1b7820 */ /* 0x000fc40000410000 */
[----:B------:R3:W4:Y:S01]  /*28e0*/  MUFU.EX2 R34, R25 ;  /* 0x0000001900227308 */ /* 0x0007220000000800 */
[----:B0-----:R-:W-:-:S03]  /*28f0*/  FADD.FTZ R31, -R11, R22 ;  /* 0x000000160b1f7221 */ /* 0x001fc60000010100 */
[----:B------:R0:W4:Y:S01]  /*2900*/  MUFU.EX2 R36, R27 ;  /* 0x0000001b00247308 */ /* 0x0001220000000800 */
[----:B-1----:R-:W-:Y:S01]  /*2910*/  FADD.FTZ R23, -R11, R18 ;  /* 0x000000120b177221 */ /* 0x002fe20000010100 */
[----:B--2---:R-:W-:Y:S01]  /*2920*/  FADD.FTZ R17, R17, R30 ;  /* 0x0000001e11117221 */ /* 0x004fe20000010000 */
[----:B------:R-:W-:Y:S01]  /*2930*/  FMUL.FTZ R31, R31, 1.4426950216293334961 ;  /* 0x3fb8aa3b1f1f7820 */ /* 0x000fe20000410000 */
[----:B------:R1:W2:Y:S01]  /*2940*/  MUFU.EX2 R19, R29 ;  /* 0x0000001d00137308 */ /* 0x0002a20000000800 */
[----:B---3--:R-:W-:Y:S01]  /*2950*/  FADD.FTZ R25, -R11, R20 ;  /* 0x000000140b197221 */ /* 0x008fe20000010100 */
[----:B------:R-:W-:Y:S01]  /*2960*/  FADD.FTZ R17, R17, R32 ;  /* 0x0000002011117221 */ /* 0x000fe20000010000 */
[----:B------:R-:W-:Y:S01]  /*2970*/  FMUL.FTZ R23, R23, 1.4426950216293334961 ;  /* 0x3fb8aa3b17177820 */ /* 0x000fe20000410000 */
[----:B------:R3:W2:Y:S01]  /*2980*/  MUFU.EX2 R22, R33 ;  /* 0x0000002100167308 */ /* 0x0006a20000000800 */
[----:B0-----:R-:W-:Y:S01]  /*2990*/  FADD.FTZ R27, -R11, R14 ;  /* 0x0000000e0b1b7221 */ /* 0x001fe20000010100 */
[----:B----4-:R-:W-:Y:S01]  /*29a0*/  FADD.FTZ R17, R17, R34 ;  /* 0x0000002211117221 */ /* 0x010fe20000010000 */
[----:B------:R-:W-:Y:S01]  /*29b0*/  FMUL.FTZ R25, R25, 1.4426950216293334961 ;  /* 0x3fb8aa3b19197820 */ /* 0x000fe20000410000 */
[----:B------:R-:W0:Y:S01]  /*29c0*/  MUFU.EX2 R18, R35 ;  /* 0x0000002300127308 */ /* 0x000e220000000800 */
[----:B-1----:R-:W-:Y:S01]  /*29d0*/  FADD.FTZ R29, -R11, R24 ;  /* 0x000000180b1d7221 */ /* 0x002fe20000010100 */
[----:B------:R-:W-:Y:S01]  /*29e0*/  FADD.FTZ R17, R17, R36 ;  /* 0x0000002411117221 */ /* 0x000fe20000010000 */
[----:B------:R-:W-:Y:S01]  /*29f0*/  FMUL.FTZ R27, R27, 1.4426950216293334961 ;  /* 0x3fb8aa3b1b1b7820 */ /* 0x000fe20000410000 */
[----:B------:R-:W1:Y:S01]  /*2a00*/  MUFU.EX2 R20, R31 ;  /* 0x0000001f00147308 */ /* 0x000e620000000800 */
[----:B---3--:R-:W-:Y:S01]  /*2a10*/  FADD.FTZ R33, -R11, R26 ;  /* 0x0000001a0b217221 */ /* 0x008fe20000010100 */
[----:B--2---:R-:W-:Y:S01]  /*2a20*/  FADD.FTZ R17, R17, R19 ;  /* 0x0000001311117221 */ /* 0x004fe20000010000 */
[----:B------:R-:W-:Y:S01]  /*2a30*/  FMUL.FTZ R29, R29, 1.4426950216293334961 ;  /* 0x3fb8aa3b1d1d7820 */ /* 0x000fe20000410000 */
[----:B------:R-:W2:Y:S01]  /*2a40*/  MUFU.EX2 R14, R23 ;  /* 0x00000017000e7308 */ /* 0x000ea20000000800 */
[----:B------:R-:W-:Y:S01]  /*2a50*/  FMUL.FTZ R33, R33, 1.4426950216293334961 ;  /* 0x3fb8aa3b21217820 */ /* 0x000fe20000410000 */
[----:B------:R-:W-:Y:S01]  /*2a60*/  FADD.FTZ R17, R17, R22 ;  /* 0x0000001611117221 */ /* 0x000fe20000010000 */
[----:B------:R-:W-:Y:S01]  /*2a70*/  STS [R13+0x200], R30 ;  /* 0x0002001e0d007388 */ /* 0x000fe20000000800 */
[----:B------:R-:W3:Y:S02]  /*2a80*/  MUFU.EX2 R24, R25 ;  /* 0x0000001900187308 */ /* 0x000ee40000000800 */
[----:B0-----:R-:W-:Y:S01]  /*2a90*/  FADD.FTZ R17, R17, R18 ;  /* 0x0000001211117221 */ /* 0x001fe20000010000 */
[----:B------:R0:W-:Y:S01]  /*2aa0*/  STS [R13+0xe00], R18 ;  /* 0x000e00120d007388 */ /* 0x0001e20000000800 */
[----:B------:R-:W0:Y:S02]  /*2ab0*/  MUFU.EX2 R26, R27 ;  /* 0x0000001b001a7308 */ /* 0x000e240000000800 */
[----:B-1----:R-:W-:Y:S01]  /*2ac0*/  FADD.FTZ R17, R17, R20 ;  /* 0x0000001411117221 */ /* 0x002fe20000010000 */
[----:B------:R-:W-:Y:S01]  /*2ad0*/  STS [R13+0x400], R32 ;  /* 0x000400200d007388 */ /* 0x000fe20000000800 */
[----:B------:R-:W1:Y:S02]  /*2ae0*/  MUFU.EX2 R23, R29 ;  /* 0x0000001d00177308 */ /* 0x000e640000000800 */
[----:B--2---:R-:W-:Y:S01]  /*2af0*/  FADD.FTZ R17, R17, R14 ;  /* 0x0000000e11117221 */ /* 0x004fe20000010000 */
[----:B------:R-:W-:Y:S01]  /*2b00*/  STS [R13+0x600], R34 ;  /* 0x000600220d007388 */ /* 0x000fe20000000800 */
[----:B------:R-:W2:Y:S02]  /*2b10*/  MUFU.EX2 R33, R33 ;  /* 0x0000002100217308 */ /* 0x000ea40000000800 */
[----:B---3--:R-:W-:Y:S01]  /*2b20*/  FADD.FTZ R17, R17, R24 ;  /* 0x0000001811117221 */ /* 0x008fe20000010000 */
[----:B------:R-:W-:Y:S03]  /*2b30*/  STS [R13+0x800], R36 ;  /* 0x000800240d007388 */ /* 0x000fe60000000800 */
[----:B0-----:R-:W-:Y:S01]  /*2b40*/  FADD.FTZ R18, R17, R26 ;  /* 0x0000001a11127221 */ /* 0x001fe20000010000 */
[----:B------:R-:W-:Y:S03]  /*2b50*/  STS [R13+0xa00], R19 ;  /* 0x000a00130d007388 */ /* 0x000fe60000000800 */
[----:B-1----:R-:W-:Y:S01]  /*2b60*/  FADD.FTZ R18, R18, R23 ;  /* 0x0000001712127221 */ /* 0x002fe20000010000 */
[----:B------:R-:W-:Y:S03]  /*2b70*/  STS [R13+0xc00], R22 ;  /* 0x000c00160d007388 */ /* 0x000fe60000000800 */
[----:B--2---:R-:W-:Y:S01]  /*2b80*/  FADD.FTZ R17, R18, R33 ;  /* 0x0000002112117221 */ /* 0x004fe20000010000 */
        /* <DEDUP_REMOVED lines=8> */
.L_x_18658:
[----:B------:R-:W-:Y:S05]  /*2c10*/  BSYNC.RECONVERGENT B1 ;  /* 0x0000000000017941 */ /* 0x000fea0003800200 */
.L_x_18657:
        /* <DEDUP_REMOVED lines=55> */
.L_x_18661:
[----:B------:R-:W-:Y:S05]  /*2f90*/  BSYNC.RECONVERGENT B1 ;  /* 0x0000000000017941 */ /* 0x000fea0003800200 */
.L_x_18660:
        /* <DEDUP_REMOVED lines=26> */
.L_x_18653:
[----:B------:R-:W-:Y:S05]  /*3140*/  BSYNC.RECONVERGENT B0 ;  /* 0x0000000000007941 */ /* 0x000fea0003800200 */
.L_x_18652:
        /* <DEDUP_REMOVED lines=24> */
[----:B------:R-:W-:-:S03]  /*32d0*/  IADD3 R3, PT, PT, R3, UR5, RZ ;  /* 0x0000000503037c10 */ /* 0x000fc6000fffe0ff */
[----:B------:R-:W0:Y:S01]  /*32e0*/  MUFU.RCP R2, R2 ;  /* 0x0000000200027308 */ /* 0x000e220000001000 */
[C---:B------:R-:W-:Y:S02]  /*32f0*/  LOP3.LUT R9, R3.reuse, 0x180, RZ, 0xc0, !PT ;  /* 0x0000018003097812 */ /* 0x040fe400078ec0ff */
[----:B------:R-:W-:Y:S02]  /*3300*/  ISETP.GE.U32.AND P1, PT, R3, 0x180, PT ;  /* 0x000001800300780c */ /* 0x000fe40003f26070 */
[----:B------:R-:W-:Y:S01]  /*3310*/  ISETP.NE.AND P0, PT, R9, 0x180, PT ;  /* 0x000001800900780c */ /* 0x000fe20003f05270 */
[----:B------:R-:W-:-:S12]  /*3320*/  IMAD.MOV.U32 R9, RZ, RZ, R16 ;  /* 0x000000ffff097224 */ /* 0x000fd800078e0010 */
[----:B0-----:R-:W-:Y:S05]  /*3330*/  @!P0 BRA `(.L_x_18665) ;  /* 0x0000000000408947 */ /* 0x001fea0003800000 */
        /* <DEDUP_REMOVED lines=9> */
.L_x_18666:
[----:B------:R-:W0:Y:S01]  /*33d0*/  LDS R3, [R11] ;  /* 0x000000000b037984 */ /* 0x000e220000000800 */
[----:B------:R-:W-:-:S05]  /*33e0*/  VIADD R12, R12, 0x1 ;  /* 0x000000010c0c7836 */ /* 0x000fca0000000000 */
[----:B------:R-:W-:Y:S01]  /*33f0*/  ISETP.NE.AND P0, PT, R12, RZ, PT ;  /* 0x000000ff0c00720c */ /* 0x000fe20003f05270 */
[----:B0-----:R-:W-:-:S05]  /*3400*/  FMUL.FTZ R14, R3, R2 ;  /* 0x00000002030e7220 */ /* 0x001fca0000410000 */
[----:B------:R0:W-:Y:S02]  /*3410*/  STS [R11], R14 ;  /* 0x0000000e0b007388 */ /* 0x0001e40000000800 */
[----:B0-----:R-:W-:-:S05]  /*3420*/  VIADD R11, R11, 0x200 ;  /* 0x000002000b0b7836 */ /* 0x001fca0000000000 */
[----:B------:R-:W-:Y:S05]  /*3430*/  @P0 BRA `(.L_x_18666) ;  /* 0xfffffffc00e40947 */ /* 0x000fea000383ffff */
.L_x_18665:
[----:B------:R-:W-:Y:S05]  /*3440*/  BSYNC.RECONVERGENT B1 ;  /* 0x0000000000017941 */ /* 0x000fea0003800200 */
.L_x_18664:
        /* <DEDUP_REMOVED lines=13> */
.L_x_18669:
        /* <DEDUP_REMOVED lines=31> */
[----:B0-----:R-:W-:-:S03]  /*3710*/  FMUL.FTZ R14, R2, R25 ;  /* 0x00000019020e7220 */ /* 0x001fc60000410000 */
[----:B------:R3:W-:Y:S01]  /*3720*/  STS [R3+0x400], R24 ;  /* 0x0004001803007388 */ /* 0x0007e20000000800 */
[----:B------:R-:W-:-:S03]  /*3730*/  FMUL.FTZ R34, R2, R23 ;  /* 0x0000001702227220 */ /* 0x000fc60000410000 */
        /* <DEDUP_REMOVED lines=18> */
.L_x_18668:
[----:B------:R-:W-:Y:S05]  /*3860*/  BSYNC.RECONVERGENT B1 ;  /* 0x0000000000017941 */ /* 0x000fea0003800200 */
.L_x_18667:
        /* <DEDUP_REMOVED lines=12> */
[----:B-----5:R-:W4:Y:S04]  /*3930*/  LDS R25, [R3+0x800] ;  /* 0x0008000003197984 */ /* 0x020f280000000800 */
        /* <DEDUP_REMOVED lines=18> */
.L_x_18671:
[----:B------:R-:W-:Y:S05]  /*3a60*/  BSYNC.RECONVERGENT B1 ;  /* 0x0000000000017941 */ /* 0x000fea0003800200 */
.L_x_18670:
        /* <DEDUP_REMOVED lines=14> */
.L_x_18663:
[----:B------:R-:W-:Y:S05]  /*3b50*/  BSYNC.RECONVERGENT B0 ;  /* 0x0000000000007941 */ /* 0x000fea0003800200 */
.L_x_18662:
[----:B------:R-:W-:Y:S01]  /*3b60*/  ISETP.GE.AND P0, PT, R10, UR7, PT ;  /* 0x000000070a007c0c */ /* 0x000fe2000bf06270 */
[----:B------:R-:W-:Y:S01]  /*3b70*/  BAR.SYNC.DEFER_BLOCKING 0x0 ;  /* 0x0000000000007b1d */ /* 0x000fe20000010000 */
[----:B------:R-:W-:Y:S01]  /*3b80*/  HFMA2 R20, -RZ, RZ, 0, 0 ;  /* 0x00000000ff147431 */ /* 0x000fe200000001ff */
[----:B------:R-:W-:Y:S02]  /*3b90*/  CS2R R28, SRZ ;  /* 0x00000000001c7805 */ /* 0x000fe4000001ff00 */
[----:B------:R-:W-:Y:S01]  /*3ba0*/  CS2R R22, SRZ ;  /* 0x0000000000167805 */ /* 0x000fe2000001ff00 */
[----:B------:R-:W-:Y:S01]  /*3bb0*/  IMAD.MOV.U32 R19, RZ, RZ, RZ ;  /* 0x000000ffff137224 */ /* 0x000fe200078e00ff */
[----:B------:R-:W2:Y:S01]  /*3bc0*/  LDCU UR13, c[0x0][0x3cc] ;  /* 0x00007980ff0d77ac */ /* 0x000ea20008000800 */
[----:B------:R-:W-:Y:S01]  /*3bd0*/  BSSY.RECONVERGENT B1, `(.L_x_18672) ;  /* 0x0000233000017945 */ /* 0x000fe20003800200 */
[----:B------:R-:W-:Y:S01]  /*3be0*/  IMAD.MOV.U32 R17, RZ, RZ, RZ ;  /* 0x000000ffff117224 */ /* 0x000fe200078e00ff */
[----:B------:R-:W3:Y:S03]  /*3bf0*/  LDCU.64 UR14, c[0x0][0x398] ;  /* 0x00007300ff0e77ac */ /* 0x000ee60008000a00 */
[----:B------:R-:W-:Y:S05]  /*3c00*/  @P0 BRA `(.L_x_18673) ;  /* 0x0000002000bc0947 */ /* 0x000fea0003800000 */
[----:B------:R-:W4:Y:S01]  /*3c10*/  I2F.RP R11, R5 ;  /* 0x00000005000b7306 */ /* 0x000f220000209400 */
[----:B------:R-:W2:Y:S01]  /*3c20*/  LDCU UR5, c[0x0][0x3ec] ;  /* 0x00007d80ff0577ac */ /* 0x000ea20008000800 */
[----:B01----:R-:W-:Y:S01]  /*3c30*/  SHF.R.U32.HI R2, RZ, 0x3, R16 ;  /* 0x00000003ff027819 */ /* 0x003fe20000011610 */
[----:B------:R-:W-:Y:S01]  /*3c40*/  IMAD.U32 R13, RZ, RZ, UR4 ;  /* 0x00000004ff0d7e24 */ /* 0x000fe2000f8e00ff */
[----:B------:R-:W-:Y:S01]  /*3c50*/  SHF.L.U32 R12, R16, 0x5, RZ ;  /* 0x00000005100c7819 */ /* 0x000fe200000006ff */
[----:B------:R-:W0:Y:S01]  /*3c60*/  LDCU UR8, c[0x0][0x3d0] ;  /* 0x00007a00ff0877ac */ /* 0x000e220008000800 */
[----:B------:R-:W-:Y:S01]  /*3c70*/  LOP3.LUT R2, R2, 0x7c, RZ, 0xc0, !PT ;  /* 0x0000007c02027812 */ /* 0x000fe200078ec0ff */
[----:B------:R-:W-:Y:S01]  /*3c80*/  IMAD.MOV.U32 R3, RZ, RZ, RZ ;  /* 0x000000ffff037224 */ /* 0x000fe200078e00ff */
[----:B------:R-:W-:Y:S01]  /*3c90*/  SHF.L.U32 R31, R16, 0x3, RZ ;  /* 0x00000003101f7819 */ /* 0x000fe200000006ff */
[----:B------:R-:W1:Y:S01]  /*3ca0*/  LDCU.64 UR16, c[0x0][0x3a8] ;  /* 0x00007500ff1077ac */ /* 0x000e620008000a00 */
[----:B------:R-:W-:Y:S01]  /*3cb0*/  LEA R16, R10, 0x3, 0x4 ;  /* 0x000000030a107811 */ /* 0x000fe200078e20ff */
[----:B------:R-:W-:-:S03]  /*3cc0*/  IMAD.WIDE R2, R13, 0x4, R2 ;  /* 0x000000040d027825 */ /* 0x000fc600078e0202 */
[----:B------:R-:W-:Y:S01]  /*3cd0*/  LOP3.LUT R31, R16, 0x8, R31, 0xf8, !PT ;  /* 0x00000008101f7812 */ /* 0x000fe200078ef81f */
[----:B----4-:R-:W4:Y:S01]  /*3ce0*/  MUFU.RCP R11, R11 ;  /* 0x0000000b000b7308 */ /* 0x010f220000001000 */
[----:B------:R-:W-:Y:S02]  /*3cf0*/  VIADD R13, R8, 0x100 ;  /* 0x00000100080d7836 */ /* 0x000fe40000000000 */
[----:B------:R-:W-:Y:S02]  /*3d00*/  VIADD R30, R10, -UR7 ;  /* 0x800000070a1e7c36 */ /* 0x000fe40008000000 */
[----:B--2---:R-:W-:Y:S01]  /*3d10*/  IMAD.U32 R32, RZ, RZ, UR5 ;  /* 0x00000005ff207e24 */ /* 0x004fe2000f8e00ff */
[----:B------:R-:W-:Y:S01]  /*3d20*/  LEA R0, R0, R13, 0x18 ;  /* 0x0000000d00007211 */ /* 0x000fe200078ec0ff */
[----:B------:R-:W-:Y:S02]  /*3d30*/  IMAD.MOV.U32 R29, RZ, RZ, RZ ;  /* 0x000000ffff1d7224 */ /* 0x000fe400078e00ff */
[----:B0-----:R-:W-:Y:S01]  /*3d40*/  IMAD R24, R4, UR8, RZ ;  /* 0x0000000804187c24 */ /* 0x001fe2000f8e02ff */
[----:B------:R-:W-:-:S02]  /*3d50*/  IADD3 R4, PT, PT, R10, 0x1, RZ ;  /* 0x000000010a047810 */ /* 0x000fc40007ffe0ff */
[----:B-1----:R-:W-:Y:S02]  /*3d60*/  IADD3 R18, P0, PT, R2, UR16, RZ ;  /* 0x0000001002127c10 */ /* 0x002fe4000ff1e0ff */
[----:B------:R-:W-:Y:S02]  /*3d70*/  IADD3 R32, PT, PT, -R32, UR6, RZ ;  /* 0x0000000620207c10 */ /* 0x000fe4000fffe1ff */
[----:B------:R-:W-:Y:S02]  /*3d80*/  IADD3.X R3, PT, PT, R3, UR17, RZ, P0, !PT ;  /* 0x0000001103037c10 */ /* 0x000fe400087fe4ff */
[----:B----4-:R-:W-:Y:S02]  /*3d90*/  IADD3 R9, PT, PT, R11, 0xffffffe, RZ ;  /* 0x0ffffffe0b097810 */ /* 0x010fe40007ffe0ff */
[----:B------:R-:W-:Y:S02]  /*3da0*/  LOP3.LUT R11, R12, 0x20, RZ, 0xe2, !PT ;  /* 0x000000200c0b7812 */ /* 0x000fe400078ee2ff */
[----:B-----5:R-:W-:-:S02]  /*3db0*/  SHF.R.S32.HI R25, RZ, 0x1f, R24 ;  /* 0x0000001fff197819 */ /* 0x020fc40000011418 */
[----:B------:R-:W0:Y:S01]  /*3dc0*/  F2I.FTZ.U32.TRUNC.NTZ R9, R9 ;  /* 0x0000000900097305 */ /* 0x000e22000021f000 */
[----:B------:R-:W-:-:S05]  /*3dd0*/  IMAD R11, R10, 0x40, R11 ;  /* 0x000000400a0b7824 */ /* 0x000fca00078e020b */
[----:B------:R-:W-:Y:S01]  /*3de0*/  IADD3 R2, PT, PT, R11, 0x10, R0 ;  /* 0x000000100b027810 */ /* 0x000fe20007ffe000 */
[----:B0-----:R-:W-:-:S05]  /*3df0*/  IMAD.MOV R14, RZ, RZ, -R9 ;  /* 0x000000ffff0e7224 */ /* 0x001fca00078e0a09 */
[----:B------:R-:W-:-:S05]  /*3e00*/  MOV R8, R14 ;  /* 0x0000000e00087202 */ /* 0x000fca0000000f00 */
[----:B------:R-:W-:Y:S02]  /*3e10*/  IMAD R13, R8, R5, RZ ;  /* 0x00000005080d7224 */ /* 0x000fe400078e02ff */
[----:B------:R-:W-:-:S04]  /*3e20*/  IMAD.MOV.U32 R8, RZ, RZ, RZ ;  /* 0x000000ffff087224 */ /* 0x000fc800078e00ff */
[----:B------:R-:W-:-:S07]  /*3e30*/  IMAD.HI.U32 R0, R9, R13, R8 ;  /* 0x0000000d09007227 */ /* 0x000fce00078e0008 */
.L_x_18690:
        /* <DEDUP_REMOVED lines=47> */
[----:B------:R-:W0:Y:S04]  /*4130*/  S2R R26, SR_TID.X ;  /* 0x00000000001a7919 */ /* 0x000e280000002100 */
[----:B------:R-:W2:Y:S04]  /*4140*/  LDG.E.CONSTANT R27, desc[UR10][R34.64] ;  /* 0x0000000a221b7981 */ /* 0x000ea8000c1e9900 */
[----:B------:R-:W-:Y:S04]  /*4150*/  LDS.128 R8, [R2+-0x10] ;  /* 0xfffff00002087984 */ /* 0x000fe80000000c00 */
[----:B------:R-:W1:Y:S01]  /*4160*/  LDS.128 R12, [R2] ;  /* 0x00000000020c7984 */ /* 0x000e620000000c00 */
[----:B0-----:R-:W-:-:S05]  /*4170*/  IMAD.SHL.U32 R26, R26, 0x8, RZ ;  /* 0x000000081a1a7824 */ /* 0x001fca00078e00ff */
[----:B------:R-:W-:Y:S02]  /*4180*/  LOP3.LUT R33, R26, 0xf8, RZ, 0xc0, !PT ;  /* 0x000000f81a217812 */ /* 0x000fe400078ec0ff */
[----:B-1----:R-:W-:Y:S01]  /*4190*/  F2FP.BF16.F32.PACK_AB R14, R15, R14 ;  /* 0x0000000e0f0e723e */ /* 0x002fe200000010ff */
[----:B------:R-:W-:Y:S01]  /*41a0*/  BSSY.RECONVERGENT B2, `(.L_x_18676) ;  /* 0x000002f000027945 */ /* 0x000fe20003800200 */
[----:B------:R-:W-:Y:S01]  /*41b0*/  F2FP.BF16.F32.PACK_AB R13, R13, R12 ;  /* 0x0000000c0d0d723e */ /* 0x000fe200000010ff */
[----:B--2---:R-:W-:-:S03]  /*41c0*/  IMAD.WIDE R26, R27, UR13, R24 ;  /* 0x0000000d1b1a7c25 */ /* 0x004fc6000f8e0218 */
[----:B------:R-:W-:Y:S02]  /*41d0*/  IADD3 R33, P0, PT, R33, R26, RZ ;  /* 0x0000001a21217210 */ /* 0x000fe40007f1e0ff */
[----:B------:R-:W-:-:S03]  /*41e0*/  F2FP.BF16.F32.PACK_AB R26, R11, R10 ;  /* 0x0000000a0b1a723e */ /* 0x000fc600000010ff */
[----:B------:R-:W-:Y:S01]  /*41f0*/  IMAD.X R36, RZ, RZ, R27, P0 ;  /* 0x000000ffff247224 */ /* 0x000fe200000e061b */
[----:B------:R-:W-:Y:S02]  /*4200*/  F2FP.BF16.F32.PACK_AB R27, R9, R8 ;  /* 0x00000008091b723e */ /* 0x000fe400000010ff */
[C---:B---3--:R-:W-:Y:S02]  /*4210*/  LEA R8, P0, R33.reuse, UR14, 0x1 ;  /* 0x0000000e21087c11 */ /* 0x048fe4000f8008ff */
[----:B------:R-:W-:Y:S02]  /*4220*/  MOV R10, R27 ;  /* 0x0000001b000a7202 */ /* 0x000fe40000000f00 */
[----:B------:R-:W-:Y:S01]  /*4230*/  LEA.HI.X R9, R33, UR15, R36, 0x1, P0 ;  /* 0x0000000f21097c11 */ /* 0x000fe200080f0c24 */
[----:B------:R-:W-:Y:S01]  /*4240*/  VIADD R33, R31, 0xfffffffd ;  /* 0xfffffffd1f217836 */ /* 0x000fe20000000000 */
[----:B------:R-:W-:-:S03]  /*4250*/  ISETP.NE.AND P0, PT, R30, -0x1, PT ;  /* 0xffffffff1e00780c */ /* 0x000fc60003f05270 */
[----:B------:R0:W5:Y:S04]  /*4260*/  LDG.E.CONSTANT R27, desc[UR10][R8.64] ;  /* 0x0000000a081b7981 */ /* 0x000168000c1e9900 */
        /* <DEDUP_REMOVED lines=34> */
.L_x_18677:
[----:B------:R-:W-:Y:S05]  /*4490*/  BSYNC.RECONVERGENT B2 ;  /* 0x0000000000027941 */ /* 0x000fea0003800200 */
.L_x_18676:
[----:B-----5:R-:W-:Y:S02]  /*44a0*/  HMUL2.BF16_V2 R27, R10, R27 ;  /* 0x0000001b0a1b7232 */ /* 0x020fe40000200000 */
[----:B------:R-:W-:Y:S02]  /*44b0*/  IMAD.MOV.U32 R12, RZ, RZ, R26 ;  /* 0x000000ffff0c7224 */ /* 0x000fe400078e001a */
[----:B------:R-:W-:Y:S01]  /*44c0*/  HMUL2.BF16_V2 R34, R13, R34 ;  /* 0x000000220d227232 */ /* 0x000fe20000200000 */
[C---:B------:R-:W-:Y:S02]  /*44d0*/  PRMT R35, R27.reuse, 0x7632, R35 ;  /* 0x000076321b237816 */ /* 0x040fe40000000023 */
[----:B------:R-:W-:-:S03]  /*44e0*/  SHF.L.U32 R27, R27, 0x10, RZ ;  /* 0x000000101b1b7819 */ /* 0x000fc600000006ff */
[----:B------:R-:W-:Y:S02]  /*44f0*/  IMAD.U32 R26, R35, 0x10000, RZ ;  /* 0x00010000231a7824 */ /* 0x000fe400078e00ff */
[----:B------:R-:W-:Y:S02]  /*4500*/  HFMA2.BF16_V2 R35, R12, R15, -RZ ;  /* 0x0000000f0c237231 */ /* 0x000fe400003000ff */
[----:B------:R-:W-:-:S03]  /*4510*/  FADD.FTZ R15, R27, R26 ;  /* 0x0000001a1b0f7221 */ /* 0x000fc60000010000 */
[C---:B------:R-:W-:Y:S02]  /*4520*/  PRMT R26, R35.reuse, 0x7610, R26 ;  /* 0x00007610231a7816 */ /* 0x040fe4000000001a */
[----:B------:R-:W-:Y:S01]  /*4530*/  PRMT R27, R35, 0x7632, R27 ;  /* 0x00007632231b7816 */ /* 0x000fe2000000001b */
[----:B------:R-:W-:Y:S02]  /*4540*/  HFMA2.BF16_V2 R35, R14, R11, -RZ ;  /* 0x0000000b0e237231 */ /* 0x000fe400003000ff */
[----:B------:R-:W-:Y:S01]  /*4550*/  IMAD.U32 R26, R26, 0x10000, RZ ;  /* 0x000100001a1a7824 */ /* 0x000fe200078e00ff */
[----:B------:R-:W-:-:S05]  /*4560*/  SHF.L.U32 R27, R27, 0x10, RZ ;  /* 0x000000101b1b7819 */ /* 0x000fca00000006ff */
[--C-:B------:R-:W-:Y:S01]  /*4570*/  FADD.FTZ R26, R26, R27.reuse ;  /* 0x0000001b1a1a7221 */ /* 0x100fe20000010000 */
[C---:B------:R-:W-:Y:S02]  /*4580*/  PRMT R27, R34.reuse, 0x7610, R27 ;  /* 0x00007610221b7816 */ /* 0x040fe4000000001b */
[----:B------:R-:W-:-:S03]  /*4590*/  PRMT R34, R34, 0x7632, R34 ;  /* 0x0000763222227816 */ /* 0x000fc60000000022 */
[----:B------:R-:W-:Y:S02]  /*45a0*/  IMAD.U32 R27, R27, 0x10000, RZ ;  /* 0x000100001b1b7824 */ /* 0x000fe400078e00ff */
[----:B------:R-:W-:-:S04]  /*45b0*/  IMAD.U32 R34, R34, 0x10000, RZ ;  /* 0x0001000022227824 */ /* 0x000fc800078e00ff */
[----:B------:R-:W-:Y:S01]  /*45c0*/  FADD.FTZ R11, R27, R34 ;  /* 0x000000221b0b7221 */ /* 0x000fe20000010000 */
[--C-:B------:R-:W-:Y:S01]  /*45d0*/  FADD.FTZ R34, R15, R26.reuse ;  /* 0x0000001a0f227221 */ /* 0x100fe20000010000 */
[C---:B------:R-:W-:Y:S01]  /*45e0*/  PRMT R15, R35.reuse, 0x7610, R15 ;  /* 0x00007610230f7816 */ /* 0x040fe2000000000f */
[----:B------:R1:W5:Y:S01]  /*45f0*/  LDG.E.CONSTANT R27, desc[UR10][R8.64+0x204] ;  /* 0x0002040a081b7981 */ /* 0x000362000c1e9900 */
[----:B------:R-:W-:Y:S01]  /*4600*/  PRMT R26, R35, 0x7632, R26 ;  /* 0x00007632231a7816 */ /* 0x000fe2000000001a */
[----:B------:R-:W-:Y:S01]  /*4610*/  FADD.FTZ R11, R34, R11 ;  /* 0x0000000b220b7221 */ /* 0x000fe20000010000 */
        /* <DEDUP_REMOVED lines=40> */
.L_x_18679:
[----:B------:R-:W-:Y:S05]  /*48a0*/  BSYNC.RECONVERGENT B2 ;  /* 0x0000000000027941 */ /* 0x000fea0003800200 */
.L_x_18678:
        /* <DEDUP_REMOVED lines=10> */
[--C-:B------:R-:W-:Y:S01]  /*4950*/  FADD.FTZ R26, R27, R34.reuse ;  /* 0x000000221b1a7221 */ /* 0x100fe20000010000 */
[C---:B------:R-:W-:Y:S02]  /*4960*/  PRMT R27, R35.reuse, 0x7610, R27 ;  /* 0x00007610231b7816 */ /* 0x040fe4000000001b */
[----:B------:R-:W-:Y:S01]  /*4970*/  PRMT R34, R35, 0x7632, R34 ;  /* 0x0000763223227816 */ /* 0x000fe20000000022 */
[----:B------:R-:W-:Y:S01]  /*4980*/  HFMA2.BF16_V2 R35, R14, R11, -RZ ;  /* 0x0000000b0e237231 */ /* 0x000fe200003000ff */
[----:B------:R-:W-:-:S03]  /*4990*/  SHF.L.U32 R27, R27, 0x10, RZ ;  /* 0x000000101b1b7819 */ /* 0x000fc600000006ff */
[----:B------:R-:W-:-:S04]  /*49a0*/  IMAD.U32 R34, R34, 0x10000, RZ ;  /* 0x0001000022227824 */ /* 0x000fc800078e00ff */
[----:B------:R-:W-:Y:S01]  /*49b0*/  FADD.FTZ R11, R27, R34 ;  /* 0x000000221b0b7221 */ /* 0x000fe20000010000 */
[--C-:B------:R-:W-:Y:S01]  /*49c0*/  FADD.FTZ R34, R15, R26.reuse ;  /* 0x0000001a0f227221 */ /* 0x100fe20000010000 */
[C---:B------:R-:W-:Y:S01]  /*49d0*/  PRMT R15, R35.reuse, 0x7610, R15 ;  /* 0x00007610230f7816 */ /* 0x040fe2000000000f */
[----:B------:R2:W5:Y:S01]  /*49e0*/  LDG.E.CONSTANT R27, desc[UR10][R8.64+0x404] ;  /* 0x0004040a081b7981 */ /* 0x000562000c1e9900 */
[----:B------:R-:W-:Y:S01]  /*49f0*/  PRMT R26, R35, 0x7632, R26 ;  /* 0x00007632231a7816 */ /* 0x000fe2000000001a */
[----:B------:R-:W-:Y:S02]  /*4a00*/  FADD.FTZ R11, R34, R11 ;  /* 0x0000000b220b7221 */ /* 0x000fe40000010000 */
[----:B------:R-:W-:Y:S01]  /*4a10*/  IMAD.U32 R15, R15, 0x10000, RZ ;  /* 0x000100000f0f7824 */ /* 0x000fe200078e00ff */
[----:B------:R-:W-:-:S05]  /*4a20*/  SHF.L.U32 R26, R26, 0x10, RZ ;  /* 0x000000101a1a7819 */ /* 0x000fca00000006ff */
        /* <DEDUP_REMOVED lines=38> */
.L_x_18681:
[----:B------:R-:W-:Y:S05]  /*4c90*/  BSYNC.RECONVERGENT B2 ;  /* 0x0000000000027941 */ /* 0x000fea0003800200 */
.L_x_18680:
        /* <DEDUP_REMOVED lines=10> */
[--C-:B------:R-:W-:Y:S01]  /*4d40*/  FADD.FTZ R26, R27, R34.reuse ;  /* 0x000000221b1a7221 */ /* 0x100fe20000010000 */
[C---:B------:R-:W-:Y:S02]  /*4d50*/  PRMT R27, R35.reuse, 0x7610, R27 ;  /* 0x00007610231b7816 */ /* 0x040fe4000000001b */
[----:B------:R-:W-:Y:S01]  /*4d60*/  PRMT R34, R35, 0x7632, R34 ;  /* 0x0000763223227816 */ /* 0x000fe20000000022 */
[----:B------:R-:W-:Y:S02]  /*4d70*/  HFMA2.BF16_V2 R35, R14, R11, -RZ ;  /* 0x0000000b0e237231 */ /* 0x000fe400003000ff */
[----:B------:R-:W-:Y:S01]  /*4d80*/  IMAD.U32 R27, R27, 0x10000, RZ ;  /* 0x000100001b1b7824 */ /* 0x000fe200078e00ff */
[----:B------:R-:W-:-:S05]  /*4d90*/  SHF.L.U32 R34, R34, 0x10, RZ ;  /* 0x0000001022227819 */ /* 0x000fca00000006ff */
[----:B------:R-:W-:Y:S01]  /*4da0*/  FADD.FTZ R11, R27, R34 ;  /* 0x000000221b0b7221 */ /* 0x000fe20000010000 */
[--C-:B------:R-:W-:Y:S01]  /*4db0*/  FADD.FTZ R34, R15, R26.reuse ;  /* 0x0000001a0f227221 */ /* 0x100fe20000010000 */
[C---:B------:R-:W-:Y:S01]  /*4dc0*/  PRMT R15, R35.reuse, 0x7610, R15 ;  /* 0x00007610230f7816 */ /* 0x040fe2000000000f */
[----:B------:R3:W5:Y:S01]  /*4dd0*/  LDG.E.CONSTANT R27, desc[UR10][R8.64+0x600] ;  /* 0x0006000a081b7981 */ /* 0x000762000c1e9900 */
[----:B------:R-:W-:Y:S01]  /*4de0*/  PRMT R26, R35, 0x7632, R26 ;  /* 0x00007632231a7816 */ /* 0x000fe2000000001a */
[----:B------:R-:W-:Y:S02]  /*4df0*/  FADD.FTZ R11, R34, R11 ;  /* 0x0000000b220b7221 */ /* 0x000fe40000010000 */
[----:B------:R-:W-:Y:S02]  /*4e00*/  IMAD.U32 R15, R15, 0x10000, RZ ;  /* 0x000100000f0f7824 */ /* 0x000fe400078e00ff */
        /* <DEDUP_REMOVED lines=39> */
.L_x_18683:
[----:B------:R-:W-:Y:S05]  /*5080*/  BSYNC.RECONVERGENT B2 ;  /* 0x0000000000027941 */ /* 0x000fea0003800200 */
.L_x_18682:
[----:B-----5:R-:W-:Y:S02]  /*5090*/  HMUL2.BF16_V2 R27, R10, R27 ;  /* 0x0000001b0a1b7232 */ /* 0x020fe40000200000 */
[----:B------:R-:W-:-:S03]  /*50a0*/  HFMA2.BF16_V2 R35, R12, R15, -RZ ;  /* 0x0000000f0c237231 */ /* 0x000fc600003000ff */
[C---:B------:R-:W-:Y:S02]  /*50b0*/  PRMT R34, R27.reuse, 0x7632, R34 ;  /* 0x000076321b227816 */ /* 0x040fe40000000022 */
[----:B------:R-:W-:-:S03]  /*50c0*/  SHF.L.U32 R27, R27, 0x10, RZ ;  /* 0x000000101b1b7819 */ /* 0x000fc600000006ff */
[----:B------:R-:W-:-:S04]  /*50d0*/  IMAD.U32 R34, R34, 0x10000, RZ ;  /* 0x0001000022227824 */ /* 0x000fc800078e00ff */
[--C-:B------:R-:W-:Y:S01]  /*50e0*/  FADD.FTZ R15, R27, R34.reuse ;  /* 0x000000221b0f7221 */ /* 0x100fe20000010000 */
[C---:B------:R-:W-:Y:S02]  /*50f0*/  PRMT R27, R35.reuse, 0x7610, R27 ;  /* 0x00007610231b7816 */ /* 0x040fe4000000001b */
[----:B------:R-:W-:Y:S01]  /*5100*/  PRMT R34, R35, 0x7632, R34 ;  /* 0x0000763223227816 */ /* 0x000fe20000000022 */
[----:B------:R-:W-:Y:S02]  /*5110*/  HMUL2.BF16_V2 R35, R13, R26 ;  /* 0x0000001a0d237232 */ /* 0x000fe40000200000 */
[----:B------:R-:W-:Y:S01]  /*5120*/  IMAD.U32 R27, R27, 0x10000, RZ ;  /* 0x000100001b1b7824 */ /* 0x000fe200078e00ff */
        /* <DEDUP_REMOVED lines=53> */
.L_x_18685:
[----:B------:R-:W-:Y:S05]  /*5480*/  BSYNC.RECONVERGENT B2 ;  /* 0x0000000000027941 */ /* 0x000fea0003800200 */
.L_x_18684:
[----:B-----5:R-:W-:Y:S02]  /*5490*/  HMUL2.BF16_V2 R27, R10, R27 ;  /* 0x0000001b0a1b7232 */ /* 0x020fe40000200000 */
[----:B------:R-:W-:-:S03]  /*54a0*/  HFMA2.BF16_V2 R35, R12, R15, -RZ ;  /* 0x0000000f0c237231 */ /* 0x000fc600003000ff */
[C---:B------:R-:W-:Y:S01]  /*54b0*/  PRMT R34, R27.reuse, 0x7632, R34 ;  /* 0x000076321b227816 */ /* 0x040fe20000000022 */
[----:B------:R-:W-:-:S03]  /*54c0*/  IMAD.U32 R27, R27, 0x10000, RZ ;  /* 0x000100001b1b7824 */ /* 0x000fc600078e00ff */
[----:B------:R-:W-:-:S05]  /*54d0*/  SHF.L.U32 R34, R34, 0x10, RZ ;  /* 0x0000001022227819 */ /* 0x000fca00000006ff */
[--C-:B------:R-:W-:Y:S01]  /*54e0*/  FADD.FTZ R15, R27, R34.reuse ;  /* 0x000000221b0f7221 */ /* 0x100fe20000010000 */
[C---:B------:R-:W-:Y:S02]  /*54f0*/  PRMT R27, R35.reuse, 0x7610, R27 ;  /* 0x00007610231b7816 */ /* 0x040fe4000000001b */
[----:B------:R-:W-:Y:S01]  /*5500*/  PRMT R34, R35, 0x7632, R34 ;  /* 0x0000763223227816 */ /* 0x000fe20000000022 */
[----:B------:R-:W-:Y:S02]  /*5510*/  HMUL2.BF16_V2 R35, R13, R26 ;  /* 0x0000001a0d237232 */ /* 0x000fe40000200000 */
[----:B------:R-:W-:Y:S02]  /*5520*/  IMAD.U32 R27, R27, 0x10000, RZ ;  /* 0x000100001b1b7824 */ /* 0x000fe400078e00ff */
        /* <DEDUP_REMOVED lines=53> */
.L_x_18687:
[----:B------:R-:W-:Y:S05]  /*5880*/  BSYNC.RECONVERGENT B2 ;  /* 0x0000000000027941 */ /* 0x000fea0003800200 */
.L_x_18686:
[----:B-----5:R-:W-:Y:S02]  /*5890*/  HMUL2.BF16_V2 R27, R10, R27 ;  /* 0x0000001b0a1b7232 */ /* 0x020fe40000200000 */
        /* <DEDUP_REMOVED lines=9> */
[----:B------:R-:W-:Y:S01]  /*5930*/  SHF.L.U32 R27, R27, 0x10, RZ ;  /* 0x000000101b1b7819 */ /* 0x000fe200000006ff */
[----:B------:R0:W5:Y:S02]  /*5940*/  LDG.E.CONSTANT R35, desc[UR10][R8.64+0xc00] ;  /* 0x000c000a08237981 */ /* 0x000164000c1e9900 */
[----:B------:R-:W-:-:S04]  /*5950*/  IMAD.U32 R34, R34, 0x10000, RZ ;  /* 0x0001000022227824 */ /* 0x000fc800078e00ff */
[----:B------:R-:W-:Y:S01]  /*5960*/  FADD.FTZ R34, R27, R34 ;  /* 0x000000221b227221 */ /* 0x000fe20000010000 */
[C---:B------:R-:W-:Y:S01]  /*5970*/  PRMT R27, R26.reuse, 0x7632, R27 ;  /* 0x000076321a1b7816 */ /* 0x040fe2000000001b */
[----:B------:R-:W-:-:S03]  /*5980*/  IMAD.U32 R26, R26, 0x10000, RZ ;  /* 0x000100001a1a7824 */ /* 0x000fc600078e00ff */
[----:B------:R-:W-:-:S05]  /*5990*/  SHF.L.U32 R27, R27, 0x10, RZ ;  /* 0x000000101b1b7819 */ /* 0x000fca00000006ff */
[----:B------:R-:W-:Y:S01]  /*59a0*/  FADD.FTZ R26, R26, R27 ;  /* 0x0000001b1a1a7221 */ /* 0x000fe20000010000 */
[----:B------:R-:W-:Y:S01]  /*59b0*/  FADD.FTZ R27, R15, R34 ;  /* 0x000000220f1b7221 */ /* 0x000fe20000010000 */
[C---:B------:R-:W-:Y:S01]  /*59c0*/  PRMT R15, R11.reuse, 0x7632, R15 ;  /* 0x000076320b0f7816 */ /* 0x040fe2000000000f */
[----:B------:R-:W-:Y:S02]  /*59d0*/  IMAD.U32 R11, R11, 0x10000, RZ ;  /* 0x000100000b0b7824 */ /* 0x000fe400078e00ff */
        /* <DEDUP_REMOVED lines=8> */
[----:B01234-:R-:W-:Y:S02]  /*5a60*/  IADD3 R8, PT, PT, R31, -0x2, RZ ;  /* 0xfffffffe1f087810 */ /* 0x01ffe40007ffe0ff */
[----:B------:R-:W-:Y:S02]  /*5a70*/  ISETP.GE.AND P0, PT, R33, UR9, PT ;  /* 0x0000000921007c0c */ /* 0x000fe4000bf06270 */
[----:B------:R-:W-:Y:S01]  /*5a80*/  ISETP.GE.AND P1, PT, R8, UR9, PT ;  /* 0x0000000908007c0c */ /* 0x000fe2000bf26270 */
[----:B------:R-:W-:Y:S01]  /*5a90*/  VIADD R8, R31, 0xffffffff ;  /* 0xffffffff1f087836 */ /* 0x000fe20000000000 */
[----:B-----5:R-:W-:Y:S02]  /*5aa0*/  PRMT R9, R15, 0x7632, R9 ;  /* 0x000076320f097816 */ /* 0x020fe40000000009 */
[----:B------:R-:W-:Y:S02]  /*5ab0*/  ISETP.GE.AND P3, PT, R31, UR9, PT ;  /* 0x000000091f007c0c */ /* 0x000fe4000bf66270 */
        /* <DEDUP_REMOVED lines=9> */
[----:B------:R-:W-:Y:S02]  /*5b50*/  IADD3 R8, PT, PT, R31, 0x2, RZ ;  /* 0x000000021f087810 */ /* 0x000fe40007ffe0ff */
[----:B------:R-:W-:Y:S02]  /*5b60*/  PRMT R15, R15, 0x5410, R36 ;  /* 0x000054100f0f7816 */ /* 0x000fe40000000024 */
        /* <DEDUP_REMOVED lines=9> */
[C---:B------:R-:W-:Y:S02]  /*5c00*/  PRMT R8, R27.reuse, 0x7632, R8 ;  /* 0x000076321b087816 */ /* 0x040fe40000000008 */
[----:B------:R-:W-:Y:S02]  /*5c10*/  SEL R27, R27, RZ, !P2 ;  /* 0x000000ff1b1b7207 */ /* 0x000fe40005000000 */
[----:B------:R-:W-:-:S04]  /*5c20*/  SEL R8, R8, RZ, !P0 ;  /* 0x000000ff08087207 */ /* 0x000fc80004000000 */
[----:B------:R-:W-:-:S07]  /*5c30*/  PRMT R27, R27, 0x5410, R8 ;  /* 0x000054101b1b7816 */ /* 0x000fce0000000008 */
.L_x_18689:
[----:B------:R-:W-:Y:S05]  /*5c40*/  BSYNC.RECONVERGENT B2 ;  /* 0x0000000000027941 */ /* 0x000fea0003800200 */
.L_x_18688:
[----:B012345:R-:W-:Y:S02]  /*5c50*/  HMUL2.BF16_V2 R8, R10, R35 ;  /* 0x000000230a087232 */ /* 0x03ffe40000200000 */
[----:B------:R-:W-:Y:S02]  /*5c60*/  HFMA2.BF16_V2 R12, R12, R15, -RZ ;  /* 0x0000000f0c0c7231 */ /* 0x000fe400003000ff */
[----:B------:R-:W-:Y:S02]  /*5c70*/  HMUL2.BF16_V2 R13, R13, R34 ;  /* 0x000000220d0d7232 */ /* 0x000fe40000200000 */
[----:B------:R-:W-:Y:S02]  /*5c80*/  HFMA2.BF16_V2 R14, R14, R27, -RZ ;  /* 0x0000001b0e0e7231 */ /* 0x000fe400003000ff */
[----:B------:R-:W-:Y:S01]  /*5c90*/  FADD.FTZ R26, R26, R11 ;  /* 0x0000000b1a1a7221 */ /* 0x000fe20000010000 */
[C---:B------:R-:W-:Y:S02]  /*5ca0*/  PRMT R9, R8.reuse, 0x7632, R9 ;  /* 0x0000763208097816 */ /* 0x040fe40000000009 */
[----:B------:R-:W-:Y:S01]  /*5cb0*/  SHF.L.U32 R8, R8, 0x10, RZ ;  /* 0x0000001008087819 */ /* 0x000fe200000006ff */
[----:B------:R-:W-:Y:S01]  /*5cc0*/  FADD.FTZ R19, R19, R26 ;  /* 0x0000001a13137221 */ /* 0x000fe20000010000 */
[----:B------:R-:W-:Y:S01]  /*5cd0*/  PRMT R10, R12, 0x7632, R10 ;  /* 0x000076320c0a7816 */ /* 0x000fe2000000000a */
[----:B------:R-:W-:-:S03]  /*5ce0*/  IMAD.U32 R9, R9, 0x10000, RZ ;  /* 0x0001000009097824 */ /* 0x000fc600078e00ff */
[----:B------:R-:W-:Y:S01]  /*5cf0*/  SHF.L.U32 R10, R10, 0x10, RZ ;  /* 0x000000100a0a7819 */ /* 0x000fe200000006ff */
[--C-:B------:R-:W-:Y:S01]  /*5d00*/  FADD.FTZ R8, R8, R9.reuse ;  /* 0x0000000908087221 */ /* 0x100fe20000010000 */
[----:B------:R-:W-:Y:S02]  /*5d10*/  PRMT R9, R12, 0x7610, R9 ;  /* 0x000076100c097816 */ /* 0x000fe40000000009 */
[C---:B------:R-:W-:Y:S02]  /*5d20*/  PRMT R12, R13.reuse, 0x7610, R12 ;  /* 0x000076100d0c7816 */ /* 0x040fe4000000000c */
        /* <DEDUP_REMOVED lines=10> */
[----:B------:R-:W-:-:S03]  /*5dd0*/  FADD.FTZ R9, R14, R9 ;  /* 0x000000090e097221 */ /* 0x000fc60000010000 */
[----:B------:R-:W-:-:S04]  /*5de0*/  FADD.FTZ R8, R8, R13 ;  /* 0x0000000d08087221 */ /* 0x000fc80000010000 */
[----:B------:R-:W-:-:S04]  /*5df0*/  FADD.FTZ R8, R8, R9 ;  /* 0x0000000908087221 */ /* 0x000fc80000010000 */
[----:B------:R-:W-:-:S07]  /*5e00*/  FADD.FTZ R17, R17, R8 ;  /* 0x0000000811117221 */ /* 0x000fce0000010000 */
.L_x_18675:
[----:B---3--:R-:W-:Y:S05]  /*5e10*/  BSYNC.RECONVERGENT B0 ;  /* 0x0000000000007941 */ /* 0x008fea0003800200 */
.L_x_18674:
        /* <DEDUP_REMOVED lines=14> */
.L_x_18673:
[----:B--23--:R-:W-:Y:S05]  /*5f00*/  BSYNC.RECONVERGENT B1 ;  /* 0x0000000000017941 */ /* 0x00cfea0003800200 */
.L_x_18672:
[----:B-1----:R-:W1:Y:S01]  /*5f10*/  S2R R12, SR_TID.X ;  /* 0x00000000000c7919 */ /* 0x002e620000002100 */
[----:B------:R-:W2:Y:S01]  /*5f20*/  S2UR UR5, SR_CgaCtaId ;  /* 0x00000000000579c3 */ /* 0x000ea20000008800 */
[----:B------:R-:W-:Y:S01]  /*5f30*/  UMOV UR4, 0x400 ;  /* 0x0000040000047882 */ /* 0x000fe20000000000 */
[----:B------:R-:W-:Y:S01]  /*5f40*/  BSSY.RECONVERGENT B0, `(.L_x_18691) ;  /* 0x0000037000007945 */ /* 0x000fe20003800200 */
[----:B------:R-:W3:Y:S01]  /*5f50*/  SHFL.BFLY PT, R0, R29, 0x1, 0x1f ;  /* 0x0c201f001d007f89 */ /* 0x000ee200000e0000 */
[----:B------:R-:W-:-:S03]  /*5f60*/  UIADD3 UR4, UPT, UPT, UR4, 0x100, URZ ;  /* 0x0000010004047890 */ /* 0x000fc6000fffe0ff */
[----:B------:R-:W4:Y:S04]  /*5f70*/  SHFL.BFLY PT, R3, R28, 0x1, 0x1f ;  /* 0x0c201f001c037f89 */ /* 0x000f2800000e0000 */
[----:B0-----:R-:W0:Y:S04]  /*5f80*/  SHFL.BFLY PT, R2, R23, 0x1, 0x1f ;  /* 0x0c201f0017027f89 */ /* 0x001e2800000e0000 */
[----:B------:R-:W0:Y:S04]  /*5f90*/  SHFL.BFLY PT, R5, R22, 0x1, 0x1f ;  /* 0x0c201f0016057f89 */ /* 0x000e2800000e0000 */
[----:B------:R-:W0:Y:S04]  /*5fa0*/  SHFL.BFLY PT, R9, R20, 0x1, 0x1f ;  /* 0x0c201f0014097f89 */ /* 0x000e2800000e0000 */
[----:B------:R-:W0:Y:S01]  /*5fb0*/  SHFL.BFLY PT, R4, R19, 0x1, 0x1f ;  /* 0x0c201f0013047f89 */ /* 0x000e2200000e0000 */
[----:B--2---:R-:W-:-:S03]  /*5fc0*/  ULEA UR4, UR5, UR4, 0x18 ;  /* 0x0000000405047291 */ /* 0x004fc6000f8ec0ff */
[----:B------:R-:W2:Y:S01]  /*5fd0*/  SHFL.BFLY PT, R8, R17, 0x1, 0x1f ;  /* 0x0c201f0011087f89 */ /* 0x000ea200000e0000 */
[----:B---3--:R-:W-:Y:S01]  /*5fe0*/  FADD.FTZ R0, R0, R29 ;  /* 0x0000001d00007221 */ /* 0x008fe20000010000 */
[C---:B-1----:R-:W-:Y:S01]  /*5ff0*/  LOP3.LUT R10, R12.reuse, 0x1, RZ, 0xc0, !PT ;  /* 0x000000010c0a7812 */ /* 0x042fe200078ec0ff */
[----:B------:R-:W-:Y:S01]  /*6000*/  BAR.SYNC.DEFER_BLOCKING 0x0 ;  /* 0x0000000000007b1d */ /* 0x000fe20000010000 */
[----:B------:R-:W-:Y:S01]  /*6010*/  LOP3.LUT R11, R12, 0x3c0, RZ, 0xc0, !PT ;  /* 0x000003c00c0b7812 */ /* 0x000fe200078ec0ff */
[----:B----4-:R-:W-:Y:S01]  /*6020*/  FADD.FTZ R3, R3, R28 ;  /* 0x0000001c03037221 */ /* 0x010fe20000010000 */
[----:B------:R-:W-:Y:S01]  /*6030*/  ISETP.NE.AND P5, PT, R10, RZ, PT ;  /* 0x000000ff0a00720c */ /* 0x000fe20003fa5270 */
[----:B0-----:R-:W-:Y:S01]  /*6040*/  FADD.FTZ R2, R2, R23 ;  /* 0x0000001702027221 */ /* 0x001fe20000010000 */
[----:B------:R-:W-:Y:S02]  /*6050*/  LOP3.LUT R10, R12, 0x1f, RZ, 0xc0, !PT ;  /* 0x0000001f0c0a7812 */ /* 0x000fe400078ec0ff */
[----:B------:R-:W-:Y:S01]  /*6060*/  SHF.R.U32.HI R13, RZ, 0x5, R12 ;  /* 0x00000005ff0d7819 */ /* 0x000fe2000001160c */
[----:B------:R-:W-:Y:S01]  /*6070*/  FADD.FTZ R5, R5, R22 ;  /* 0x0000001605057221 */ /* 0x000fe20000010000 */
[----:B------:R-:W-:-:S02]  /*6080*/  SHF.R.U32.HI R10, RZ, 0x1, R10 ;  /* 0x00000001ff0a7819 */ /* 0x000fc4000001160a */
[----:B------:R-:W-:Y:S01]  /*6090*/  ISETP.NE.OR P4, PT, R11, 0x40, P5 ;  /* 0x000000400b00780c */ /* 0x000fe20002f85670 */
[----:B------:R-:W-:Y:S01]  /*60a0*/  FADD.FTZ R20, R9, R20 ;  /* 0x0000001409147221 */ /* 0x000fe20000010000 */
[----:B------:R-:W-:Y:S01]  /*60b0*/  LOP3.LUT P0, RZ, R12, 0x3c1, RZ, 0xc0, !PT ;  /* 0x000003c10cff7812 */ /* 0x000fe2000780c0ff */
[----:B------:R-:W-:Y:S02]  /*60c0*/  IMAD R10, R13, 0x70, R10 ;  /* 0x000000700d0a7824 */ /* 0x000fe400078e020a */
[----:B------:R-:W-:Y:S01]  /*60d0*/  FADD.FTZ R19, R4, R19 ;  /* 0x0000001304137221 */ /* 0x000fe20000010000 */
[C---:B------:R-:W-:Y:S02]  /*60e0*/  LOP3.LUT R4, R12.reuse, 0x3e0, RZ, 0xc0, !PT ;  /* 0x000003e00c047812 */ /* 0x040fe400078ec0ff */
[----:B------:R-:W-:Y:S01]  /*60f0*/  LOP3.LUT P1, RZ, R12, 0x3e1, RZ, 0xc0, !PT ;  /* 0x000003e10cff7812 */ /* 0x000fe2000782c0ff */
[----:B--2---:R-:W-:Y:S01]  /*6100*/  FADD.FTZ R17, R8, R17 ;  /* 0x0000001108117221 */ /* 0x004fe20000010000 */
[----:B------:R-:W-:-:S02]  /*6110*/  LEA R10, R10, UR4, 0x2 ;  /* 0x000000040a0a7c11 */ /* 0x000fc4000f8e10ff */
[----:B------:R-:W-:Y:S02]  /*6120*/  ISETP.GT.U32.AND P2, PT, R12, 0x1f, PT ;  /* 0x0000001f0c00780c */ /* 0x000fe40003f44070 */
[----:B------:R-:W-:Y:S01]  /*6130*/  ISETP.NE.OR P3, PT, R4, 0x20, P5 ;  /* 0x000000200400780c */ /* 0x000fe20002f65670 */
        /* <DEDUP_REMOVED lines=23> */
.L_x_18692:
[----:B------:R-:W-:Y:S05]  /*62b0*/  BSYNC.RECONVERGENT B0 ;  /* 0x0000000000007941 */ /* 0x000fea0003800200 */
.L_x_18691:
        /* <DEDUP_REMOVED lines=25> */
.L_x_18694:
[----:B------:R-:W-:Y:S05]  /*6450*/  BSYNC.RECONVERGENT B0 ;  /* 0x0000000000007941 */ /* 0x000fea0003800200 */
.L_x_18693:
        /* <DEDUP_REMOVED lines=31> */
.L_x_18649:
[----:B------:R-:W-:Y:S01]  /*6650*/  BSSY B2, `(.L_x_18695) ;  /* 0x0000008000027945 */ /* 0x000fe20003800000 */
[----:B------:R-:W-:Y:S01]  /*6660*/  MOV R11, R9 ;  /* 0x00000009000b7202 */ /* 0x000fe20000000f00 */
[----:B------:R-:W-:Y:S01]  /*6670*/  IMAD.MOV.U32 R10, RZ, RZ, 0x1 ;  /* 0x00000001ff0a7424 */ /* 0x000fe200078e00ff */
[----:B------:R-:W-:Y:S01]  /*6680*/  MOV R8, 0xffffffff ;  /* 0xffffffff00087802 */ /* 0x000fe20000000f00 */
[----:B------:R-:W-:-:S07]  /*6690*/  IMAD.MOV.U32 R13, RZ, RZ, 0x1f ;  /* 0x0000001fff0d7424 */ /* 0x000fce00078e00ff */
[----:B------:R-:W-:Y:S05]  /*66a0*/  WARPSYNC.COLLECTIVE R8, `(.L_x_18696) ;  /* 0x0000000008087348 */ /* 0x000fea0003c00000 */
[----:B------:R0:W1:Y:S02]  /*66b0*/  SHFL.BFLY P2, R12, R11, R10, R13 ;  /* 0x0c00000a0b0c7389 */ /* 0x000064000004000d */
[----:B01----:R-:W-:Y:S05]  /*66c0*/  ENDCOLLECTIVE ;  /* 0x000000000000791b */ /* 0x003fea0003800000 */
.L_x_18696:
[----:B------:R-:W-:Y:S05]  /*66d0*/  BSYNC B2 ;  /* 0x0000000000027941 */ /* 0x000fea0003800000 */
.L_x_18695:
[----:B------:R-:W-:Y:S01]  /*66e0*/  IMAD.MOV.U32 R8, RZ, RZ, R12 ;  /* 0x000000ffff087224 */ /* 0x000fe200078e000c */
[----:B------:R-:W-:Y:S06]  /*66f0*/  BRA `(.L_x_18697) ;  /* 0xffffffb800147947 */ /* 0x000fec000383ffff */
.L_x_18651:
[----:B------:R-:W-:Y:S01]  /*6700*/  HFMA2 R10, -RZ, RZ, 0, 9.5367431640625e-07 ;  /* 0x00000010ff0a7431 */ /* 0x000fe200000001ff */
[----:B------:R-:W-:Y:S01]  /*6710*/  BSSY B0, `(.L_x_18698) ;  /* 0x0000007000007945 */ /* 0x000fe20003800000 */
[----:B------:R-:W-:Y:S02]  /*6720*/  IMAD.MOV.U32 R11, RZ, RZ, R20 ;  /* 0x000000ffff0b7224 */ /* 0x000fe400078e0014 */
[----:B------:R-:W-:Y:S02]  /*6730*/  IMAD.MOV.U32 R13, RZ, RZ, 0x1f ;  /* 0x0000001fff0d7424 */ /* 0x000fe400078e00ff */
[----:B------:R-:W-:-:S07]  /*6740*/  IMAD.MOV.U32 R8, RZ, RZ, -0x1 ;  /* 0xffffffffff087424 */ /* 0x000fce00078e00ff */
[----:B-----5:R-:W-:Y:S05]  /*6750*/  WARPSYNC.COLLECTIVE R8, `(.L_x_18699) ;  /* 0x0000000008087348 */ /* 0x020fea0003c00000 */
[----:B------:R0:W1:Y:S02]  /*6760*/  SHFL.BFLY P2, R12, R11, R10, R13 ;  /* 0x0c00000a0b0c7389 */ /* 0x000064000004000d */
[----:B01---5:R-:W-:Y:S05]  /*6770*/  ENDCOLLECTIVE ;  /* 0x000000000000791b */ /* 0x023fea0003800000 */
.L_x_18699:
[----:B------:R-:W-:Y:S05]  /*6780*/  BSYNC B0 ;  /* 0x0000000000007941 */ /* 0x000fea0003800000 */
.L_x_18698:
[----:B------:R-:W-:Y:S01]  /*6790*/  MOV R3, R12 ;  /* 0x0000000c00037202 */ /* 0x000fe20000000f00 */
[----:B------:R-:W-:Y:S02]  /*67a0*/  IMAD.MOV.U32 R10, RZ, RZ, 0x8 ;  /* 0x00000008ff0a7424 */ /* 0x000fe400078e00ff */
[----:B------:R-:W-:Y:S02]  /*67b0*/  HFMA2 R13, -RZ, RZ, 0, 1.847743988037109375e-06 ;  /* 0x0000001fff0d7431 */ /* 0x000fe400000001ff */
[----:B------:R-:W-:Y:S01]  /*67c0*/  IMAD.MOV.U32 R8, RZ, RZ, -0x1 ;  /* 0xffffffffff087424 */ /* 0x000fe200078e00ff */
[----:B------:R-:W-:-:S05]  /*67d0*/  FMNMX.FTZ R3, R3, R20, !PT ;  /* 0x0000001403037209 */ /* 0x000fca0007810000 */
[----:B------:R-:W-:-:S07]  /*67e0*/  IMAD.MOV.U32 R11, RZ, RZ, R3 ;  /* 0x000000ffff0b7224 */ /* 0x000fce00078e0003 */
[----:B------:R-:W-:Y:S05]  /*67f0*/  WARPSYNC.COLLECTIVE R8, `(.L_x_18700) ;  /* 0x0000000008087348 */ /* 0x000fea0003c00000 */
[----:B------:R0:W1:Y:S02]  /*6800*/  SHFL.BFLY P2, R12, R11, R10, R13 ;  /* 0x0c00000a0b0c7389 */ /* 0x000064000004000d */
[----:B01----:R-:W-:Y:S05]  /*6810*/  ENDCOLLECTIVE ;  /* 0x000000000000791b */ /* 0x003fea0003800000 */
.L_x_18700:
[----:B------:R-:W-:Y:S02]  /*6820*/  IMAD.MOV.U32 R10, RZ, RZ, 0x4 ;  /* 0x00000004ff0a7424 */ /* 0x000fe400078e00ff */
[----:B------:R-:W-:-:S05]  /*6830*/  IMAD.MOV.U32 R0, RZ, RZ, R12 ;  /* 0x000000ffff007224 */ /* 0x000fca00078e000c */
[----:B------:R-:W-:-:S04]  /*6840*/  FMNMX.FTZ R0, R3, R0, !PT ;  /* 0x0000000003007209 */ /* 0x000fc80007810000 */
[----:B------:R-:W-:-:S07]  /*6850*/  MOV R11, R0 ;  /* 0x00000000000b7202 */ /* 0x000fce0000000f00 */
[----:B------:R-:W-:Y:S05]  /*6860*/  WARPSYNC.COLLECTIVE R8, `(.L_x_18701) ;  /* 0x0000000008087348 */ /* 0x000fea0003c00000 */
[----:B------:R0:W1:Y:S02]  /*6870*/  SHFL.BFLY P2, R12, R11, R10, R13 ;  /* 0x0c00000a0b0c7389 */ /* 0x000064000004000d */
[----:B01----:R-:W-:Y:S05]  /*6880*/  ENDCOLLECTIVE ;  /* 0x000000000000791b */ /* 0x003fea0003800000 */
.L_x_18701:
[----:B------:R-:W-:Y:S02]  /*6890*/  IMAD.MOV.U32 R10, RZ, RZ, 0x2 ;  /* 0x00000002ff0a7424 */ /* 0x000fe400078e00ff */
[----:B------:R-:W-:-:S05]  /*68a0*/  IMAD.MOV.U32 R9, RZ, RZ, R12 ;  /* 0x000000ffff097224 */ /* 0x000fca00078e000c */
[----:B------:R-:W-:-:S04]  /*68b0*/  FMNMX.FTZ R9, R0, R9, !PT ;  /* 0x0000000900097209 */ /* 0x000fc80007810000 */
[----:B------:R-:W-:-:S07]  /*68c0*/  MOV R11, R9 ;  /* 0x00000009000b7202 */ /* 0x000fce0000000f00 */
[----:B------:R-:W-:Y:S05]  /*68d0*/  WARPSYNC.COLLECTIVE R8, `(.L_x_18702) ;  /* 0x0000000008087348 */ /* 0x000fea0003c00000 */
[----:B------:R0:W1:Y:S02]  /*68e0*/  SHFL.BFLY P2, R12, R11, R10, R13 ;  /* 0x0c00000a0b0c7389 */ /* 0x000064000004000d */
[----:B01----:R-:W-:Y:S05]  /*68f0*/  ENDCOLLECTIVE ;  /* 0x000000000000791b */ /* 0x003fea0003800000 */
.L_x_18702:
[----:B------:R-:W-:Y:S05]  /*6900*/  BRA `(.L_x_18703) ;  /* 0xffffffb800107947 */ /* 0x000fea000383ffff */
.L_x_18704:
        /* <DEDUP_REMOVED lines=15> */
.L_x_25927:


//--------------------- .text._ZN4vllm25paged_attention_v1_kernelI13__nv_bfloat16S1_Li96ELi16ELi128ELNS_18Fp8KVCacheDataTypeE0ELb1EEEvPT_PKS3_PKT0_S9_ifPKiSB_iPKfiiiSD_SD_iiiii --------------------------
	.section	.text._ZN4vllm25paged_attention_v1_kernelI13__nv_bfloat16S1_Li96ELi16ELi128ELNS_18Fp8KVCacheDataTypeE0ELb1EEEvPT_PKS3_PKT0_S9_ifPKiSB_iPKfiiiSD_SD_iiiii,"ax",@progbits
	.align	128
        .global         _ZN4vllm25paged_attention_v1_kernelI13__nv_bfloat16S1_Li96ELi16ELi128ELNS_18Fp8KVCacheDataTypeE0ELb1EEEvPT_PKS3_PKT0_S9_ifPKiSB_iPKfiiiSD_SD_iiiii
        .type           _ZN4vllm25paged_attention_v1_kernelI13__nv_bfloat16S1_Li96ELi16ELi128ELNS_18Fp8KVCacheDataTypeE0ELb1EEEvPT_PKS3_PKT0_S9_ifPKiSB_iPKfiiiSD_SD_iiiii,@function
        .size           _ZN4vllm25paged_attention_v1_kernelI13__nv_bfloat16S1_Li96ELi16ELi128ELNS_18Fp8KVCacheDataTypeE0ELb1EEEvPT_PKS3_PKT0_S9_ifPKiSB_iPKfiiiSD_SD_iiiii,(.L_x_25928 - _ZN4vllm25paged_attention_v1_kernelI13__nv_bfloat16S1_Li96ELi16ELi128ELNS_18Fp8KVCacheDataTypeE0ELb1EEEvPT_PKS3_PKT0_S9_ifPKiSB_iPKfiiiSD_SD_iiiii)
        .other          _ZN4vllm25paged_attention_v1_kernelI13__nv_bfloat16S1_Li96ELi16ELi128ELNS_18Fp8KVCacheDataTypeE0ELb1EEEvPT_PKS3_PKT0_S9_ifPKiSB_iPKfiiiSD_SD_iiiii,@"STO_CUDA_ENTRY STV_DEFAULT"
_ZN4vllm25paged_attention_v1_kernelI13__nv_bfloat16S1_Li96ELi16ELi128ELNS_18Fp8KVCacheDataTypeE0ELb1EEEvPT_PKS3_PKT0_S9_ifPKiSB_iPKfiiiSD_SD_iiiii:
.text._ZN4vllm25paged_attention_v1_kernelI13__nv_bfloat16S1_Li96ELi16ELi128ELNS_18Fp8KVCacheDataTypeE0ELb1EEEvPT_PKS3_PKT0_S9_ifPKiSB_iPKfiiiSD_SD_iiiii:
        /* <DEDUP_REMOVED lines=11> */
[----:B------:R-:W4:Y:S01]  /*00b0*/  LDC R19, c[0x0][0x3f8] ;  /* 0x0000fe00ff137b82 */ /* 0x000f220000000800 */
[----:B------:R-:W4:Y:S01]  /*00c0*/  LDCU UR11, c[0x0][0x3b8] ;  /* 0x00007700ff0b77ac */ /* 0x000f220008000800 */
[----:B------:R-:W0:Y:S01]  /*00d0*/  LDCU UR14, c[0x0][0x3ec] ;  /* 0x00007d80ff0e77ac */ /* 0x000e220008000800 */
        /* <DEDUP_REMOVED lines=8> */
[----:B------:R-:W-:Y:S02]  /*0160*/  ISETP.NE.AND.EX P0, PT, R11, RZ, PT, P0 ;  /* 0x000000ff0b00720c */ /* 0x000fe40003f05300 */
[----:B------:R-:W2:Y:S05]  /*0170*/  LDC R11, c[0x0][0x3a0] ;  /* 0x0000e800ff0b7b82 */ /* 0x000eaa0000000800 */
[----:B------:R-:W-:Y:S02]  /*0180*/  @!P1 IMAD R8, R5, 0x60, RZ ;  /* 0x0000006005089824 */ /* 0x000fe400078e02ff */
[----:B------:R-:W-:Y:S01]  /*0190*/  @!P1 IMAD.SHL.U32 R9, R6, 0x4, RZ ;  /* 0x0000000406099824 */ /* 0x000fe200078e00ff */
[----:B------:R-:W3:Y:S04]  /*01a0*/  @!P1 LDC.64 R12, c[0x0][0x388] ;  /* 0x0000e200ff0c9b82 */ /* 0x000ee80000000a00 */
[----:B------:R-:W-:-:S02]  /*01b0*/  @!P1 IADD3 R8, P2, P3, R9, R4, R8 ;  /* 0x0000000409089210 */ /* 0x000fc40007b5e008 */
[----:B------:R-:W-:Y:S02]  /*01c0*/  SHF.R.S32.HI R4, RZ, 0x1f, R4 ;  /* 0x0000001fff047819 */ /* 0x000fe40000011404 */
[----:B-1----:R-:W1:Y:S02]  /*01d0*/  @P0 LDC.64 R2, c[0x0][0x3c0] ;  /* 0x0000f000ff020b82 */ /* 0x002e640000000a00 */
[----:B------:R-:W-:Y:S02]  /*01e0*/  @!P1 IADD3.X R4, PT, PT, RZ, R4, RZ, P2, P3 ;  /* 0x00000004ff049210 */ /* 0x000fe400017e64ff */
[----:B---3--:R-:W-:-:S04]  /*01f0*/  @!P1 LEA R12, P2, R8, R12, 0x1 ;  /* 0x0000000c080c9211 */ /* 0x008fc800078408ff */
[----:B------:R-:W-:-:S05]  /*0200*/  @!P1 LEA.HI.X R13, R8, R13, R4, 0x1, P2 ;  /* 0x0000000d080d9211 */ /* 0x000fca00010f0c04 */
[----:B------:R-:W3:Y:S04]  /*0210*/  @!P1 LDG.E.CONSTANT R8, desc[UR8][R12.64] ;  /* 0x000000080c089981 */ /* 0x000ee8000c1e9900 */
[----:B------:R-:W3:Y:S01]  /*0220*/  @!P1 LDG.E.CONSTANT R9, desc[UR8][R12.64+0x4] ;  /* 0x000004080c099981 */ /* 0x000ee2000c1e9900 */
[----:B--2---:R-:W-:Y:S01]  /*0230*/  IABS R17, R11 ;  /* 0x0000000b00117213 */ /* 0x004fe20000000000 */
[----:B-1----:R-:W-:-:S03]  /*0240*/  @P0 IMAD.WIDE.U32 R2, R5, 0x4, R2 ;  /* 0x0000000405020825 */ /* 0x002fc600078e0002 */
[----:B------:R-:W1:Y:S01]  /*0250*/  I2F.RP R10, R17 ;  /* 0x00000011000a7306 */ /* 0x000e620000209400 */
[----:B------:R-:W2:Y:S01]  /*0260*/  LDC R4, c[0x0][0x370] ;  /* 0x0000dc00ff047b82 */ /* 0x000ea20000000800 */
[----:B------:R2:W5:Y:S01]  /*0270*/  @P0 LDG.E.CONSTANT R26, desc[UR8][R2.64] ;  /* 0x00000008021a0981 */ /* 0x000562000c1e9900 */
[----:B------:R-:W-:Y:S01]  /*0280*/  UISETP.NE.AND UP0, UPT, UR12, URZ, UPT ;  /* 0x000000ff0c00728c */ /* 0x000fe2000bf05270 */
[----:B------:R-:W-:Y:S01]  /*0290*/  BSSY B0, `(.L_x_18705) ;  /* 0x00001c3000007945 */ /* 0x000fe20003800000 */
[----:B------:R-:W-:-:S03]  /*02a0*/  IMAD.MOV.U32 R23, RZ, RZ, -0x800001 ;  /* 0xff7fffffff177424 */ /* 0x000fc600078e00ff */
[----:B-1----:R-:W1:Y:S01]  /*02b0*/  MUFU.RCP R10, R10 ;  /* 0x0000000a000a7308 */ /* 0x002e620000001000 */
[----:B--2---:R-:W-:Y:S02]  /*02c0*/  IABS R2, R4 ;  /* 0x0000000400027213 */ /* 0x004fe40000000000 */
[----:B-1----:R-:W-:-:S05]  /*02d0*/  IADD3 R14, PT, PT, R10, 0xffffffe, RZ ;  /* 0x0ffffffe0a0e7810 */ /* 0x002fca0007ffe0ff */
[----:B------:R1:W2:Y:S02]  /*02e0*/  F2I.FTZ.U32.TRUNC.NTZ R15, R14 ;  /* 0x0000000e000f7305 */ /* 0x0002a4000021f000 */
[----:B-1----:R-:W-:Y:S02]  /*02f0*/  IMAD.MOV.U32 R14, RZ, RZ, RZ ;  /* 0x000000ffff0e7224 */ /* 0x002fe400078e00ff */
[----:B--2---:R-:W-:-:S04]  /*0300*/  IMAD.MOV R12, RZ, RZ, -R15 ;  /* 0x000000ffff0c7224 */ /* 0x004fc800078e0a0f */
[----:B------:R-:W-:-:S04]  /*0310*/  IMAD R13, R12, R17, RZ ;  /* 0x000000110c0d7224 */ /* 0x000fc800078e02ff */
[----:B------:R-:W-:-:S06]  /*0320*/  IMAD.HI.U32 R15, R15, R13, R14 ;  /* 0x0000000d0f0f7227 */ /* 0x000fcc00078e000e */
[----:B------:R-:W-:-:S05]  /*0330*/  IMAD.HI.U32 R12, R15, R2, RZ ;  /* 0x000000020f0c7227 */ /* 0x000fca00078e00ff */
[----:B------:R-:W-:-:S05]  /*0340*/  IADD3 R3, PT, PT, RZ, -R12, RZ ;  /* 0x8000000cff037210 */ /* 0x000fca0007ffe0ff */
[----:B------:R-:W-:Y:S02]  /*0350*/  IMAD R2, R17, R3, R2 ;  /* 0x0000000311027224 */ /* 0x000fe400078e0202 */
[----:B------:R-:W-:-:S03]  /*0360*/  IMAD.U32 R3, RZ, RZ, UR12 ;  /* 0x0000000cff037e24 */ /* 0x000fc6000f8e00ff */
[----:B------:R-:W-:Y:S02]  /*0370*/  ISETP.GT.U32.AND P2, PT, R17, R2, PT ;  /* 0x000000021100720c */ /* 0x000fe40003f44070 */
[----:B------:R-:W-:-:S04]  /*0380*/  IABS R3, R3 ;  /* 0x0000000300037213 */ /* 0x000fc80000000000 */
[----:B------:R-:W1:Y:S01]  /*0390*/  I2F.RP R13, R3 ;  /* 0x00000003000d7306 */ /* 0x000e620000209400 */
[----:B------:R-:W-:-:S06]  /*03a0*/  MOV R25, R3 ;  /* 0x0000000300197202 */ /* 0x000fcc0000000f00 */
[----:B------:R-:W-:Y:S01]  /*03b0*/  @!P2 IMAD.IADD R2, R2, 0x1, -R17 ;  /* 0x000000010202a824 */ /* 0x000fe200078e0a11 */
[----:B------:R-:W-:Y:S02]  /*03c0*/  @!P2 IADD3 R12, PT, PT, R12, 0x1, RZ ;  /* 0x000000010c0ca810 */ /* 0x000fe40007ffe0ff */
[----:B------:R-:W-:Y:S02]  /*03d0*/  ISETP.NE.AND P2, PT, R11, RZ, PT ;  /* 0x000000ff0b00720c */ /* 0x000fe40003f45270 */
[----:B------:R-:W-:Y:S02]  /*03e0*/  ISETP.GE.U32.AND P0, PT, R2, R17, PT ;  /* 0x000000110200720c */ /* 0x000fe40003f06070 */
[----:B------:R-:W-:Y:S01]  /*03f0*/  LOP3.LUT R2, R4, R11, RZ, 0x3c, !PT ;  /* 0x0000000b04027212 */ /* 0x000fe200078e3cff */
[----:B-1----:R-:W1:Y:S03]  /*0400*/  MUFU.RCP R13, R13 ;  /* 0x0000000d000d7308 */ /* 0x002e660000001000 */
[----:B------:R-:W-:-:S07]  /*0410*/  ISETP.GE.AND P3, PT, R2, RZ, PT ;  /* 0x000000ff0200720c */ /* 0x000fce0003f66270 */
[----:B------:R-:W-:-:S06]  /*0420*/  @P0 VIADD R12, R12, 0x1 ;  /* 0x000000010c0c0836 */ /* 0x000fcc0000000000 */
[----:B------:R-:W-:Y:S01]  /*0430*/  @!P3 IMAD.MOV R12, RZ, RZ, -R12 ;  /* 0x000000ffff0cb224 */ /* 0x000fe200078e0a0c */
[----:B------:R-:W-:Y:S02]  /*0440*/  @!P2 LOP3.LUT R12, RZ, R11, RZ, 0x33, !PT ;  /* 0x0000000bff0ca212 */ /* 0x000fe400078e33ff */
[----:B-1----:R-:W-:Y:S02]  /*0450*/  IADD3 R14, PT, PT, R13, 0xffffffe, RZ ;  /* 0x0ffffffe0d0e7810 */ /* 0x002fe40007ffe0ff */
[----:B------:R-:W-:Y:S02]  /*0460*/  IABS R2, R12 ;  /* 0x0000000c00027213 */ /* 0x000fe40000000000 */
[----:B------:R1:W2:Y:S08]  /*0470*/  F2I.FTZ.U32.TRUNC.NTZ R15, R14 ;  /* 0x0000000e000f7305 */ /* 0x0002b0000021f000 */
[----:B------:R-:W4:Y:S01]  /*0480*/  I2F.RP R10, R2 ;  /* 0x00000002000a7306 */ /* 0x000f220000209400 */
[----:B-1----:R-:W-:-:S05]  /*0490*/  IMAD.MOV.U32 R14, RZ, RZ, RZ ;  /* 0x000000ffff0e7224 */ /* 0x002fca00078e00ff */
[----:B------:R-:W-:Y:S02]  /*04a0*/  R2UR UR4, R14 ;  /* 0x000000000e0472ca */ /* 0x000fe400000e0000 */
[----:B--2---:R-:W-:Y:S01]  /*04b0*/  R2UR UR5, R15 ;  /* 0x000000000f0572ca */ /* 0x004fe200000e0000 */
[----:B----4-:R-:W1:Y:S02]  /*04c0*/  MUFU.RCP R10, R10 ;  /* 0x0000000a000a7308 */ /* 0x010e640000001000 */
[----:B-1----:R-:W-:Y:S01]  /*04d0*/  VIADD R16, R10, 0xffffffe ;  /* 0x0ffffffe0a107836 */ /* 0x002fe20000000000 */
[----:B------:R-:W-:-:S05]  /*04e0*/  IABS R10, R12 ;  /* 0x0000000c000a7213 */ /* 0x000fca0000000000 */
[----:B------:R1:W2:Y:S01]  /*04f0*/  F2I.FTZ.U32.TRUNC.NTZ R17, R16 ;  /* 0x0000001000117305 */ /* 0x0002a2000021f000 */
[----:B------:R-:W-:Y:S02]  /*0500*/  IMAD.MOV R10, RZ, RZ, -R10 ;  /* 0x000000ffff0a7224 */ /* 0x000fe400078e0a0a */
[----:B-1----:R-:W-:Y:S01]  /*0510*/  HFMA2 R16, -RZ, RZ, 0, 0 ;  /* 0x00000000ff107431 */ /* 0x002fe200000001ff */
[----:B------:R-:W-:Y:S01]  /*0520*/  R2UR UR10, R0 ;  /* 0x00000000000a72ca */ /* 0x000fe200000e0000 */
[----:B------:R-:W-:-:S04]  /*0530*/  IMAD R0, R15, R3, RZ ;  /* 0x000000030f007224 */ /* 0x000fc800078e02ff */
[----:B------:R-:W-:-:S04]  /*0540*/  IMAD.MOV R13, RZ, RZ, -R0 ;  /* 0x000000ffff0d7224 */ /* 0x000fc800078e0a00 */
[----:B------:R-:W-:Y:S01]  /*0550*/  IMAD.HI.U32 R13, R15, R13, UR4 ;  /* 0x000000040f0d7e27 */ /* 0x000fe2000f8e000d */
[----:B------:R-:W-:-:S03]  /*0560*/  MOV R15, 0x400 ;  /* 0x00000400000f7802 */ /* 0x000fc60000000f00 */
[----:B------:R-:W-:Y:S01]  /*0570*/  UIADD3 UR6, UPT, UPT, UR10, -0x1, URZ ;  /* 0xffffffff0a067890 */ /* 0x000fe2000fffe0ff */
[----:B------:R-:W-:Y:S01]  /*0580*/  R2UR UR19, R13 ;  /* 0x000000000d1372ca */ /* 0x000fe200000e0000 */
[----:B--2---:R-:W-:-:S04]  /*0590*/  IMAD.MOV R13, RZ, RZ, -R17 ;  /* 0x000000ffff0d7224 */ /* 0x004fc800078e0a11 */
[----:B------:R-:W-:Y:S01]  /*05a0*/  MOV R18, UR6 ;  /* 0x0000000600127c02 */ /* 0x000fe20008000f00 */
[----:B------:R-:W-:Y:S01]  /*05b0*/  IMAD R13, R13, R2, RZ ;  /* 0x000000020d0d7224 */ /* 0x000fe200078e02ff */
[----:B------:R-:W-:Y:S02]  /*05c0*/  ULOP3.LUT UR6, UR6, UR12, URZ, 0x3c, !UPT ;  /* 0x0000000c06067292 */ /* 0x000fe4000f8e3cff */
[----:B------:R-:W-:Y:S01]  /*05d0*/  IABS R0, R18 ;  /* 0x0000001200007213 */ /* 0x000fe20000000000 */
[----:B------:R-:W-:Y:S01]  /*05e0*/  IMAD.HI.U32 R16, R17, R13, R16 ;  /* 0x0000000d11107227 */ /* 0x000fe200078e0010 */
[----:B------:R-:W-:Y:S02]  /*05f0*/  IABS R13, R5 ;  /* 0x00000005000d7213 */ /* 0x000fe40000000000 */
[----:B------:R-:W-:Y:S02]  /*0600*/  R2UR UR7, R0 ;  /* 0x00000000000772ca */ /* 0x000fe400000e0000 */
[----:B------:R-:W1:Y:S01]  /*0610*/  S2R R0, SR_CgaCtaId ;  /* 0x0000000000007919 */ /* 0x000e620000008800 */
[----:B------:R-:W-:-:S04]  /*0620*/  IMAD.HI.U32 R16, R16, R13, RZ ;  /* 0x0000000d10107227 */ /* 0x000fc800078e00ff */
[----:B------:R-:W-:Y:S01]  /*0630*/  IMAD R13, R16, R10, R13 ;  /* 0x0000000a100d7224 */ /* 0x000fe200078e020d */
[----:B------:R-:W-:-:S04]  /*0640*/  LOP3.LUT R10, R6, 0x1, RZ, 0xc0, !PT ;  /* 0x00000001060a7812 */ /* 0x000fc800078ec0ff */
[----:B------:R-:W-:Y:S01]  /*0650*/  ISETP.GT.U32.AND P4, PT, R2, R13, PT ;  /* 0x0000000d0200720c */ /* 0x000fe20003f84070 */
[----:B------:R-:W-:Y:S02]  /*0660*/  UIMAD.WIDE.U32 UR4, UR19, UR7, URZ ;  /* 0x00000007130472a5 */ /* 0x000fe4000f8e00ff */
[----:B------:R-:W-:-:S04]  /*0670*/  UIADD3 UR4, UPT, UPT, UR10, 0xf, URZ ;  /* 0x0000000f0a047890 */ /* 0x000fc8000fffe0ff */
[----:B------:R-:W-:-:S04]  /*0680*/  IMAD R14, RZ, RZ, -UR5 ;  /* 0x80000005ff0e7e24 */ /* 0x000fc8000f8e02ff */
[----:B------:R-:W-:Y:S01]  /*0690*/  IMAD R14, R3, R14, UR7 ;  /* 0x00000007030e7e24 */ /* 0x000fe2000f8e020e */
[----:B------:R-:W-:Y:S01]  /*06a0*/  USHF.R.S32.HI UR7, URZ, 0x1f, UR4 ;  /* 0x0000001fff077899 */ /* 0x000fe20008011404 */
[----:B------:R-:W-:Y:S01]  /*06b0*/  @!P4 IADD3 R13, PT, PT, R13, -R2, RZ ;  /* 0x800000020d0dc210 */ /* 0x000fe20007ffe0ff */
[----:B------:R-:W-:Y:S01]  /*06c0*/  @!P4 VIADD R16, R16, 0x1 ;  /* 0x000000011010c836 */ /* 0x000fe20000000000 */
[----:B------:R-:W-:Y:S01]  /*06d0*/  ISETP.NE.AND P4, PT, R12, RZ, PT ;  /* 0x000000ff0c00720c */ /* 0x000fe20003f85270 */
[----:B------:R-:W-:Y:S01]  /*06e0*/  ULEA.HI UR7, UR7, UR4, URZ, 0x4 ;  /* 0x0000000407077291 */ /* 0x000fe2000f8f20ff */
[----:B------:R-:W-:Y:S02]  /*06f0*/  ISETP.GT.U32.AND P0, PT, R3, R14, PT ;  /* 0x0000000e0300720c */ /* 0x000fe40003f04070 */
[----:B------:R-:W-:Y:S01]  /*0700*/  ISETP.GE.U32.AND P3, PT, R13, R2, PT ;  /* 0x000000020d00720c */ /* 0x000fe20003f66070 */
[----:B------:R-:W-:Y:S01]  /*0710*/  USHF.R.S32.HI UR7, URZ, 0x4, UR7 ;  /* 0x00000004ff077899 */ /* 0x000fe20008011407 */
[----:B------:R-:W-:-:S02]  /*0720*/  LOP3.LUT R2, R5, R12, RZ, 0x3c, !PT ;  /* 0x0000000c05027212 */ /* 0x000fc400078e3cff */
[----:B-1----:R-:W-:-:S05]  /*0730*/  LEA R17, R0, R15, 0x18 ;  /* 0x0000000f00117211 */ /* 0x002fca00078ec0ff */
[----:B------:R-:W-:Y:S01]  /*0740*/  IMAD R17, R10, 0x60, R17 ;  /* 0x000000600a117824 */ /* 0x000fe200078e0211 */
[----:B------:R-:W-:Y:S01]  /*0750*/  SHF.R.U32.HI R10, RZ, 0x1, R6 ;  /* 0x00000001ff0a7819 */ /* 0x000fe20000011606 */
[----:B------:R-:W-:Y:S01]  /*0760*/  VOTEU.ANY UP2, P0 ;  /* 0x0000000000ff7886 */ /* 0x000fe20000040100 */
[----:B------:R-:W-:Y:S02]  /*0770*/  PLOP3.LUT P0, PT, PT, PT, UP2, 0x80, 0x8 ;  /* 0x000000000008781c */ /* 0x000fe40003f0f028 */
[----:B------:R-:W-:Y:S01]  /*0780*/  @P3 IADD3 R16, PT, PT, R16, 0x1, RZ ;  /* 0x0000000110103810 */ /* 0x000fe20007ffe0ff */
[----:B------:R-:W-:Y:S01]  /*0790*/  @!P1 IMAD R17, R10, 0x8, R17 ;  /* 0x000000080a119824 */ /* 0x000fe200078e0211 */
[----:B------:R-:W-:Y:S01]  /*07a0*/  ISETP.GE.AND P3, PT, R19, RZ, PT ;  /* 0x000000ff1300720c */ /* 0x000fe20003f66270 */
[----:B------:R-:W-:Y:S02]  /*07b0*/  @!UP2 UIADD3 UR5, UPT, UPT, UR5, 0x1, URZ ;  /* 0x000000010505a890 */ /* 0x000fe4000fffe0ff */
[----:B------:R-:W-:Y:S01]  /*07c0*/  UISETP.GE.AND UP2, UPT, UR6, URZ, UPT ;  /* 0x000000ff0600728c */ /* 0x000fe2000bf46270 */
[----:B---3--:R1:W-:Y:S05]  /*07d0*/  @!P1 STS.64 [R17], R8 ;  /* 0x0000000811009388 */ /* 0x0083ea0000000a00 */
[----:B------:R-:W-:Y:S01]  /*07e0*/  @!P0 IMAD.IADD R14, R14, 0x1, -R3 ;  /* 0x000000010e0e8824 */ /* 0x000fe200078e0a03 */
[----:B------:R-:W-:Y:S01]  /*07f0*/  BAR.SYNC.DEFER_BLOCKING 0x0 ;  /* 0x0000000000007b1d */ /* 0x000fe20000010000 */
[----:B------:R-:W-:Y:S01]  /*0800*/  ISETP.GE.AND P0, PT, R2, RZ, PT ;  /* 0x000000ff0200720c */ /* 0x000fe20003f06270 */
[----:B------:R-:W-:Y:S01]  /*0810*/  IMAD.MOV.U32 R2, RZ, RZ, R16 ;  /* 0x000000ffff027224 */ /* 0x000fe200078e0010 */
[----:B------:R-:W-:Y:S01]  /*0820*/  SHF.R.U32.HI R16, RZ, 0x5, R6 ;  /* 0x00000005ff107819 */ /* 0x000fe20000011606 */
[----:B------:R-:W-:Y:S01]  /*0830*/  @P3 IMAD R24, R4, UR13, R5 ;  /* 0x0000000d04183c24 */ /* 0x000fe2000f8e0205 */
[----:B------:R-:W-:-:S03]  /*0840*/  ISETP.GE.U32.AND P2, PT, R14, R3, PT ;  /* 0x000000030e00720c */ /* 0x000fc60003f46070 */
[----:B------:R-:W-:-:S06]  /*0850*/  @P3 IMAD R24, R24, R19, 0x1 ;  /* 0x0000000118183424 */ /* 0x000fcc00078e0213 */
[----:B------:R-:W-:Y:S02]  /*0860*/  @!P0 IADD3 R2, PT, PT, RZ, -R2, RZ ;  /* 0x80000002ff028210 */ /* 0x000fe40007ffe0ff */
[----:B------:R-:W-:Y:S02]  /*0870*/  ISETP.GE.AND P0, PT, R16, UR7, PT ;  /* 0x0000000710007c0c */ /* 0x000fe4000bf06270 */
[----:B------:R-:W-:Y:S01]  /*0880*/  VOTEU.ANY UP1, P2 ;  /* 0x0000000000ff7886 */ /* 0x000fe20001020100 */
[----:B------:R-:W-:-:S04]  /*0890*/  @!P4 LOP3.LUT R2, RZ, R12, RZ, 0x33, !PT ;  /* 0x0000000cff02c212 */ /* 0x000fc800078e33ff */
[----:B------:R-:W-:Y:S01]  /*08a0*/  @UP1 UIADD3 UR5, UPT, UPT, UR5, 0x1, URZ ;  /* 0x0000000105051890 */ /* 0x000fe2000fffe0ff */
[----:B------:R-:W-:-:S03]  /*08b0*/  @!P3 IMAD R11, R11, UR13, R2 ;  /* 0x0000000d0b0bbc24 */ /* 0x000fc6000f8e0202 */
[----:B------:R-:W-:Y:S01]  /*08c0*/  @!UP2 UIADD3 UR5, UPT, UPT, URZ, -UR5, URZ ;  /* 0x80000005ff05a290 */ /* 0x000fe2000fffe0ff */
[----:B------:R-:W-:Y:S01]  /*08d0*/  @!P3 IMAD.MOV R12, RZ, RZ, -R11 ;  /* 0x000000ffff0cb224 */ /* 0x000fe200078e0a0b */
[----:B------:R-:W-:Y:S01]  /*08e0*/  @!UP0 ULOP3.LUT UR5, URZ, UR12, URZ, 0x33, !UPT ;  /* 0x0000000cff058292 */ /* 0x000fe2000f8e33ff */
[----:B------:R-:W-:Y:S02]  /*08f0*/  IMAD R11, R7, UR11, RZ ;  /* 0x0000000b070b7c24 */ /* 0x000fe4000f8e02ff */
[----:B------:R-:W-:Y:S01]  /*0900*/  @!P3 IMAD R24, R19, R12, 0x1 ;  /* 0x000000011318b424 */ /* 0x000fe200078e020c */
[----:B01----:R-:W-:Y:S08]  /*0910*/  @P0 BRA `(.L_x_18706) ;  /* 0x0000001400680947 */ /* 0x003ff00003800000 */
[----:B------:R-:W0:Y:S01]  /*0920*/  LDCU.64 UR6, c[0x0][0x3a8] ;  /* 0x00007500ff0677ac */ /* 0x000e220008000a00 */
[----:B------:R-:W-:Y:S01]  /*0930*/  SHF.R.U32.HI R8, RZ, 0x3, R6 ;  /* 0x00000003ff087819 */ /* 0x000fe20000011606 */
[----:B------:R-:W-:Y:S01]  /*0940*/  IMAD.SHL.U32 R3, R10, 0x4, RZ ;  /* 0x000000040a037824 */ /* 0x000fe200078e00ff */
[----:B------:R-:W-:Y:S01]  /*0950*/  MOV R9, RZ ;  /* 0x000000ff00097202 */ /* 0x000fe20000000f00 */
[----:B------:R-:W1:Y:S01]  /*0960*/  LDCU UR4, c[0x0][0x3d0] ;  /* 0x00007a00ff0477ac */ /* 0x000e620008000800 */
[----:B------:R-:W-:Y:S01]  /*0970*/  LOP3.LUT R8, R8, 0x7c, RZ, 0xc0, !PT ;  /* 0x0000007c08087812 */ /* 0x000fe200078ec0ff */
[----:B------:R-:W-:Y:S01]  /*0980*/  VIADD R15, R15, 0xe0 ;  /* 0x000000e00f0f7836 */ /* 0x000fe20000000000 */
[----:B------:R-:W-:Y:S01]  /*0990*/  LOP3.LUT R3, R3, 0x3c, RZ, 0xc0, !PT ;  /* 0x0000003c03037812 */ /* 0x000fe200078ec0ff */
[----:B------:R-:W-:Y:S02]  /*09a0*/  IMAD.SHL.U32 R13, R16, 0x10, RZ ;  /* 0x00000010100d7824 */ /* 0x000fe400078e00ff */
[----:B------:R-:W-:Y:S01]  /*09b0*/  IMAD.WIDE R8, R11, 0x4, R8 ;  /* 0x000000040b087825 */ /* 0x000fe200078e0208 */
[----:B------:R-:W-:-:S02]  /*09c0*/  LEA R15, R0, R15, 0x18 ;  /* 0x0000000f000f7211 */ /* 0x000fc400078ec0ff */
[----:B------:R-:W-:Y:S01]  /*09d0*/  LEA R22, R16, R3, 0x6 ;  /* 0x0000000310167211 */ /* 0x000fe200078e30ff */
[----:B------:R-:W-:Y:S01]  /*09e0*/  IMAD.SHL.U32 R11, R10, 0x8, RZ ;  /* 0x000000080a0b7824 */ /* 0x000fe200078e00ff */
[C---:B------:R-:W-:Y:S01]  /*09f0*/  LOP3.LUT R10, R13.reuse, 0xf, R10, 0xf8, !PT ;  /* 0x0000000f0d0a7812 */ /* 0x040fe200078ef80a */
[----:B------:R-:W-:Y:S01]  /*0a00*/  IMAD.MOV.U32 R23, RZ, RZ, -0x800001 ;  /* 0xff7fffffff177424 */ /* 0x000fe200078e00ff */
[----:B------:R-:W-:Y:S01]  /*0a10*/  IADD3 R18, PT, PT, R13, 0x1, RZ ;  /* 0x000000010d127810 */ /* 0x000fe20007ffe0ff */
[----:B------:R-:W-:Y:S01]  /*0a20*/  IMAD.IADD R22, R22, 0x1, R15 ;  /* 0x0000000116167824 */ /* 0x000fe200078e020f */
[----:B0-----:R-:W-:Y:S01]  /*0a30*/  IADD3 R0, P0, PT, R8, UR6, RZ ;  /* 0x0000000608007c10 */ /* 0x001fe2000ff1e0ff */
[----:B------:R-:W-:Y:S01]  /*0a40*/  VIADD R19, R10, -UR10 ;  /* 0x8000000a0a137c36 */ /* 0x000fe20008000000 */
[----:B------:R-:W-:Y:S01]  /*0a50*/  LOP3.LUT R28, R11, 0x78, RZ, 0xc0, !PT ;  /* 0x000000780b1c7812 */ /* 0x000fe200078ec0ff */
[----:B-1----:R-:W-:Y:S01]  /*0a60*/  IMAD R3, R2, UR4, RZ ;  /* 0x0000000402037c24 */ /* 0x002fe2000f8e02ff */
[----:B------:R-:W-:Y:S01]  /*0a70*/  IADD3.X R17, PT, PT, R9, UR7, RZ, P0, !PT ;  /* 0x0000000709117c10 */ /* 0x000fe200087fe4ff */
[----:B------:R-:W-:-:S03]  /*0a80*/  VIADD R20, R10, 0x1 ;  /* 0x000000010a147836 */ /* 0x000fc60000000000 */
[----:B------:R-:W-:-:S04]  /*0a90*/  IADD3 R28, P0, PT, R3, R28, RZ ;  /* 0x0000001c031c7210 */ /* 0x000fc80007f1e0ff */
[----:B------:R-:W-:-:S09]  /*0aa0*/  LEA.HI.X.SX32 R29, R3, RZ, 0x1, P0 ;  /* 0x000000ff031d7211 */ /* 0x000fd200000f0eff */
.L_x_18711:
[----:B------:R-:W0:Y:S01]  /*0ab0*/  LDC R14, c[0x0][0x3f0] ;  /* 0x0000fc00ff0e7b82 */ /* 0x000e220000000800 */
[----:B------:R-:W-:Y:S01]  /*0ac0*/  IADD3 R9, PT, PT, R18, -0x1, RZ ;  /* 0xffffffff12097810 */ /* 0x000fe20007ffe0ff */
[----:B------:R-:W-:Y:S01]  /*0ad0*/  UIADD3 UR4, UPT, UPT, UR5, -UR14, URZ ;  /* 0x8000000e05047290 */ /* 0x000fe2000fffe0ff */
[----:B------:R-:W-:Y:S01]  /*0ae0*/  BSSY B1, `(.L_x_18707) ;  /* 0x0000130000017945 */ /* 0x000fe20003800000 */
[----:B------:R-:W-:Y:S02]  /*0af0*/  LOP3.LUT R21, R6, 0x1, RZ, 0xc0, !PT ;  /* 0x0000000106157812 */ /* 0x000fe400078ec0ff */
        /* <DEDUP_REMOVED lines=18> */
[----:B------:R-:W-:-:S05]  /*0c20*/  @P0 VIADD R11, R11, 0x1 ;  /* 0x000000010b0b0836 */ /* 0x000fca0000000000 */
[----:B------:R-:W-:Y:S01]  /*0c30*/  MOV R15, R11 ;  /* 0x0000000b000f7202 */ /* 0x000fe20000000f00 */
[----:B0-----:R-:W-:-:S04]  /*0c40*/  IMAD.MOV R13, RZ, RZ, -R9 ;  /* 0x000000ffff0d7224 */ /* 0x001fc800078e0a09 */
[----:B------:R-:W-:Y:S01]  /*0c50*/  @!P2 IMAD.MOV R15, RZ, RZ, -R15 ;  /* 0x000000ffff0fa224 */ /* 0x000fe200078e0a0f */
[----:B------:R-:W-:Y:S01]  /*0c60*/  @!P1 LOP3.LUT R15, RZ, R8, RZ, 0x33, !PT ;  /* 0x00000008ff0f9212 */ /* 0x000fe200078e33ff */
[----:B------:R-:W-:Y:S01]  /*0c70*/  IMAD R13, R13, R10, RZ ;  /* 0x0000000a0d0d7224 */ /* 0x000fe200078e02ff */
[----:B------:R-:W-:Y:S01]  /*0c80*/  ISETP.NE.AND P1, PT, R14, RZ, PT ;  /* 0x000000ff0e00720c */ /* 0x000fe20003f25270 */
[----:B------:R-:W-:Y:S01]  /*0c90*/  IMAD.MOV.U32 R8, RZ, RZ, RZ ;  /* 0x000000ffff087224 */ /* 0x000fe200078e00ff */
[----:B------:R-:W-:-:S03]  /*0ca0*/  IADD3 R11, PT, PT, R15, R24, RZ ;  /* 0x000000180f0b7210 */ /* 0x000fc60007ffe0ff */
[----:B------:R-:W-:Y:S01]  /*0cb0*/  IMAD.HI.U32 R8, R9, R13, R8 ;  /* 0x0000000d09087227 */ /* 0x000fe200078e0008 */
        /* <DEDUP_REMOVED lines=10> */
[----:B------:R-:W-:-:S04]  /*0d60*/  ISETP.GT.AND P0, PT, R15, UR4, PT ;  /* 0x000000040f007c0c */ /* 0x000fc8000bf04270 */
[----:B------:R-:W-:Y:S02]  /*0d70*/  @!P2 IADD3 R9, PT, PT, RZ, -R9, RZ ;  /* 0x80000009ff09a210 */ /* 0x000fe40007ffe0ff */
        /* <DEDUP_REMOVED lines=8> */
.L_x_18708:
[----:B------:R-:W-:Y:S01]  /*0e00*/  IMAD.MOV.U32 R8, RZ, RZ, R0 ;  /* 0x000000ffff087224 */ /* 0x000fe200078e0000 */
[----:B------:R-:W-:-:S05]  /*0e10*/  MOV R9, R17 ;  /* 0x0000001100097202 */ /* 0x000fca0000000f00 */
[----:B------:R0:W2:Y:S02]  /*0e20*/  LDG.E.CONSTANT R11, desc[UR8][R8.64] ;  /* 0x00000008080b7981 */ /* 0x0000a4000c1e9900 */
[----:B0-----:R-:W-:Y:S01]  /*0e30*/  MOV R8, 0x400 ;  /* 0x0000040000087802 */ /* 0x001fe20000000f00 */
        /* <DEDUP_REMOVED lines=8> */
[----:B------:R-:W4:Y:S01]  /*0ec0*/  LDG.E.CONSTANT R36, desc[UR8][R30.64+0x4] ;  /* 0x000004081e247981 */ /* 0x000f22000c1e9900 */
[----:B------:R-:W0:Y:S02]  /*0ed0*/  S2R R11, SR_CgaCtaId ;  /* 0x00000000000b7919 */ /* 0x000e240000008800 */
[----:B0-----:R-:W-:-:S05]  /*0ee0*/  LEA R8, R11, R8, 0x18 ;  /* 0x000000080b087211 */ /* 0x001fca00078ec0ff */
[----:B------:R-:W-:-:S05]  /*0ef0*/  IMAD R12, R21, 0x60, R8 ;  /* 0x00000060150c7824 */ /* 0x000fca00078e0208 */
[----:B------:R-:W0:Y:S02]  /*0f00*/  LDS.128 R8, [R12] ;  /* 0x000000000c087984 */ /* 0x000e240000000c00 */
[----:B0-----:R-:W-:Y:S02]  /*0f10*/  IMAD.U32 R13, R10, 0x10000, RZ ;  /* 0x000100000a0d7824 */ /* 0x001fe400078e00ff */
[----:B------:R-:W-:Y:S01]  /*0f20*/  IMAD.U32 R15, R8, 0x10000, RZ ;  /* 0x00010000080f7824 */ /* 0x000fe200078e00ff */
[----:B------:R-:W-:Y:S02]  /*0f30*/  PRMT R10, R10, 0x7632, R10 ;  /* 0x000076320a0a7816 */ /* 0x000fe4000000000a */
[----:B------:R-:W-:Y:S02]  /*0f40*/  PRMT R8, R8, 0x7632, R8 ;  /* 0x0000763208087816 */ /* 0x000fe40000000008 */
[----:B------:R-:W-:-:S03]  /*0f50*/  SHF.L.U32 R10, R10, 0x10, RZ ;  /* 0x000000100a0a7819 */ /* 0x000fc600000006ff */
[----:B------:R-:W-:Y:S01]  /*0f60*/  IMAD.U32 R8, R8, 0x10000, RZ ;  /* 0x0001000008087824 */ /* 0x000fe200078e00ff */
[----:B--2---:R-:W-:-:S05]  /*0f70*/  SHF.L.U32 R14, R32, 0x10, RZ ;  /* 0x00000010200e7819 */ /* 0x004fca00000006ff */
[----:B------:R-:W-:Y:S01]  /*0f80*/  FMUL.FTZ R34, R13, R14 ;  /* 0x0000000e0d227220 */ /* 0x000fe20000410000 */
[----:B---3--:R-:W-:Y:S01]  /*0f90*/  IMAD.U32 R14, R27, 0x10000, RZ ;  /* 0x000100001b0e7824 */ /* 0x008fe200078e00ff */
[----:B------:R-:W2:Y:S03]  /*0fa0*/  LDG.E.CONSTANT R13, desc[UR8][R30.64+0x200] ;  /* 0x000200081e0d7981 */ /* 0x000ea6000c1e9900 */
[----:B------:R-:W-:Y:S02]  /*0fb0*/  FFMA.FTZ R15, R15, R14, R34 ;  /* 0x0000000e0f0f7223 */ /* 0x000fe40000010022 */
[----:B------:R-:W3:Y:S01]  /*0fc0*/  LDG.E.CONSTANT R14, desc[UR8][R30.64+0x204] ;  /* 0x000204081e0e7981 */ /* 0x000ee2000c1e9900 */
[----:B------:R-:W-:Y:S02]  /*0fd0*/  PRMT R32, R32, 0x7632, R32 ;  /* 0x0000763220207816 */ /* 0x000fe40000000020 */
[----:B------:R-:W-:-:S03]  /*0fe0*/  PRMT R27, R27, 0x7632, R27 ;  /* 0x000076321b1b7816 */ /* 0x000fc6000000001b */
[----:B------:R-:W-:Y:S01]  /*0ff0*/  IMAD.U32 R35, R32, 0x10000, RZ ;  /* 0x0001000020237824 */ /* 0x000fe200078e00ff */
[----:B------:R-:W-:Y:S01]  /*1000*/  SHF.L.U32 R27, R27, 0x10, RZ ;  /* 0x000000101b1b7819 */ /* 0x000fe200000006ff */
[----:B------:R-:W3:Y:S02]  /*1010*/  LDG.E.CONSTANT R32, desc[UR8][R30.64+0x304] ;  /* 0x000304081e207981 */ /* 0x000ee4000c1e9900 */
[----:B------:R-:W-:-:S04]  /*1020*/  FMUL.FTZ R35, R10, R35 ;  /* 0x000000230a237220 */ /* 0x000fc80000410000 */
[----:B------:R-:W-:Y:S01]  /*1030*/  FFMA.FTZ R35, R8, R27, R35 ;  /* 0x0000001b08237223 */ /* 0x000fe20000010023 */
[----:B------:R-:W-:Y:S02]  /*1040*/  IMAD.U32 R8, R11, 0x10000, RZ ;  /* 0x000100000b087824 */ /* 0x000fe400078e00ff */
[----:B----4-:R-:W-:Y:S01]  /*1050*/  IMAD.U32 R27, R33, 0x10000, RZ ;  /* 0x00010000211b7824 */ /* 0x010fe200078e00ff */
[----:B------:R-:W-:-:S03]  /*1060*/  SHF.L.U32 R34, R9, 0x10, RZ ;  /* 0x0000001009227819 */ /* 0x000fc600000006ff */
[----:B------:R-:W-:Y:S01]  /*1070*/  FMUL.FTZ R37, R8, R27 ;  /* 0x0000001b08257220 */ /* 0x000fe20000410000 */
[----:B------:R-:W-:-:S04]  /*1080*/  IMAD.U32 R27, R36, 0x10000, RZ ;  /* 0x00010000241b7824 */ /* 0x000fc800078e00ff */
[----:B------:R-:W-:Y:S02]  /*1090*/  FFMA.FTZ R34, R34, R27, R37 ;  /* 0x0000001b22227223 */ /* 0x000fe40000010025 */
[----:B------:R-:W4:Y:S01]  /*10a0*/  LDG.E.CONSTANT R27, desc[UR8][R30.64+0x300] ;  /* 0x000300081e1b7981 */ /* 0x000f22000c1e9900 */
[----:B------:R-:W-:Y:S02]  /*10b0*/  PRMT R11, R11, 0x7632, R11 ;  /* 0x000076320b0b7816 */ /* 0x000fe4000000000b */
[----:B------:R-:W-:Y:S02]  /*10c0*/  PRMT R33, R33, 0x7632, R33 ;  /* 0x0000763221217816 */ /* 0x000fe40000000021 */
[----:B------:R-:W-:Y:S01]  /*10d0*/  PRMT R9, R9, 0x7632, R9 ;  /* 0x0000763209097816 */ /* 0x000fe20000000009 */
[----:B------:R-:W-:Y:S01]  /*10e0*/  IMAD.U32 R11, R11, 0x10000, RZ ;  /* 0x000100000b0b7824 */ /* 0x000fe200078e00ff */
[----:B------:R-:W-:Y:S02]  /*10f0*/  SHF.L.U32 R8, R33, 0x10, RZ ;  /* 0x0000001021087819 */ /* 0x000fe400000006ff */
[----:B------:R-:W-:Y:S01]  /*1100*/  PRMT R36, R36, 0x7632, R36 ;  /* 0x0000763224247816 */ /* 0x000fe20000000024 */
[----:B------:R-:W-:-:S02]  /*1110*/  IMAD.U32 R9, R9, 0x10000, RZ ;  /* 0x0001000009097824 */ /* 0x000fc400078e00ff */
[----:B------:R-:W-:Y:S02]  /*1120*/  FMUL.FTZ R8, R11, R8 ;  /* 0x000000080b087220 */ /* 0x000fe40000410000 */
[----:B------:R-:W-:-:S04]  /*1130*/  IMAD.U32 R36, R36, 0x10000, RZ ;  /* 0x0001000024247824 */ /* 0x000fc800078e00ff */
[----:B------:R-:W-:Y:S02]  /*1140*/  FFMA.FTZ R33, R9, R36, R8 ;  /* 0x0000002409217223 */ /* 0x000fe40000010008 */
[----:B------:R-:W0:Y:S02]  /*1150*/  LDS.128 R8, [R12+0x10] ;  /* 0x000010000c087984 */ /* 0x000e240000000c00 */
[C---:B0-----:R-:W-:Y:S02]  /*1160*/  SHF.L.U32 R36, R8.reuse, 0x10, RZ ;  /* 0x0000001008247819 */ /* 0x041fe400000006ff */
[----:B------:R-:W-:-:S05]  /*1170*/  PRMT R8, R8, 0x7632, R8 ;  /* 0x0000763208087816 */ /* 0x000fca0000000008 */
[----:B------:R-:W-:Y:S02]  /*1180*/  IMAD.U32 R8, R8, 0x10000, RZ ;  /* 0x0001000008087824 */ /* 0x000fe400078e00ff */
[C---:B--2---:R-:W-:Y:S01]  /*1190*/  IMAD.U32 R37, R13.reuse, 0x10000, RZ ;  /* 0x000100000d257824 */ /* 0x044fe200078e00ff */
[----:B------:R-:W-:-:S04]  /*11a0*/  PRMT R13, R13, 0x7632, R13 ;  /* 0x000076320d0d7816 */ /* 0x000fc8000000000d */
[----:B------:R-:W-:-:S05]  /*11b0*/  SHF.L.U32 R13, R13, 0x10, RZ ;  /* 0x000000100d0d7819 */ /* 0x000fca00000006ff */
[----:B------:R-:W-:Y:S01]  /*11c0*/  FFMA.FTZ R35, R8, R13, R35 ;  /* 0x0000000d08237223 */ /* 0x000fe20000010023 */
[----:B------:R-:W-:Y:S02]  /*11d0*/  IMAD.U32 R13, R9, 0x10000, RZ ;  /* 0x00010000090d7824 */ /* 0x000fe400078e00ff */
[C---:B---3--:R-:W-:Y:S01]  /*11e0*/  IMAD.U32 R8, R14.reuse, 0x10000, RZ ;  /* 0x000100000e087824 */ /* 0x048fe200078e00ff */
[----:B------:R-:W-:-:S03]  /*11f0*/  PRMT R14, R14, 0x7632, R14 ;  /* 0x000076320e0e7816 */ /* 0x000fc6000000000e */
[----:B------:R-:W-:Y:S01]  /*1200*/  FFMA.FTZ R34, R13, R8, R34 ;  /* 0x000000080d227223 */ /* 0x000fe20000010022 */
[----:B------:R-:W-:Y:S01]  /*1210*/  PRMT R9, R9, 0x7632, R9 ;  /* 0x0000763209097816 */ /* 0x000fe20000000009 */
[----:B------:R-:W2:Y:S01]  /*1220*/  LDG.E.CONSTANT R13, desc[UR8][R30.64+0x400] ;  /* 0x000400081e0d7981 */ /* 0x000ea2000c1e9900 */
[----:B------:R-:W-:Y:S02]  /*1230*/  IMAD.U32 R14, R14, 0x10000, RZ ;  /* 0x000100000e0e7824 */ /* 0x000fe400078e00ff */
[----:B------:R-:W-:-:S05]  /*1240*/  SHF.L.U32 R8, R9, 0x10, RZ ;  /* 0x0000001009087819 */ /* 0x000fca00000006ff */
[----:B------:R-:W-:Y:S02]  /*1250*/  FFMA.FTZ R8, R8, R14, R33 ;  /* 0x0000000e08087223 */ /* 0x000fe40000010021 */
[----:B------:R-:W3:Y:S01]  /*1260*/  LDG.E.CONSTANT R14, desc[UR8][R30.64+0x404] ;  /* 0x000404081e0e7981 */ /* 0x000ee2000c1e9900 */
[----:B------:R-:W-:Y:S01]  /*1270*/  FFMA.FTZ R15, R36, R37, R15 ;  /* 0x00000025240f7223 */ /* 0x000fe2000001000f */
[C---:B------:R-:W-:Y:S01]  /*1280*/  IMAD.U32 R36, R10.reuse, 0x10000, RZ ;  /* 0x000100000a247824 */ /* 0x040fe200078e00ff */
[C---:B----4-:R-:W-:Y:S01]  /*1290*/  SHF.L.U32 R9, R27.reuse, 0x10, RZ ;  /* 0x000000101b097819 */ /* 0x050fe200000006ff */
[----:B------:R-:W4:Y:S01]  /*12a0*/  LDG.E.CONSTANT R33, desc[UR8][R30.64+0x500] ;  /* 0x000500081e217981 */ /* 0x000f22000c1e9900 */
[----:B------:R-:W-:Y:S02]  /*12b0*/  PRMT R27, R27, 0x7632, R27 ;  /* 0x000076321b1b7816 */ /* 0x000fe4000000001b */
[----:B------:R-:W-:-:S03]  /*12c0*/  PRMT R10, R10, 0x7632, R10 ;  /* 0x000076320a0a7816 */ /* 0x000fc6000000000a */
[----:B------:R-:W-:Y:S02]  /*12d0*/  IMAD.U32 R27, R27, 0x10000, RZ ;  /* 0x000100001b1b7824 */ /* 0x000fe400078e00ff */
[----:B------:R-:W-:-:S04]  /*12e0*/  IMAD.U32 R10, R10, 0x10000, RZ ;  /* 0x000100000a0a7824 */ /* 0x000fc800078e00ff */
[----:B------:R-:W-:Y:S02]  /*12f0*/  FFMA.FTZ R35, R10, R27, R35 ;  /* 0x0000001b0a237223 */ /* 0x000fe40000010023 */
[----:B------:R-:W4:Y:S01]  /*1300*/  LDG.E.CONSTANT R27, desc[UR8][R30.64+0x504] ;  /* 0x000504081e1b7981 */ /* 0x000f22000c1e9900 */
[----:B------:R-:W-:Y:S01]  /*1310*/  FFMA.FTZ R15, R36, R9, R15 ;  /* 0x00000009240f7223 */ /* 0x000fe2000001000f */
[C---:B------:R-:W-:Y:S01]  /*1320*/  SHF.L.U32 R9, R11.reuse, 0x10, RZ ;  /* 0x000000100b097819 */ /* 0x040fe200000006ff */
[C---:B------:R-:W-:Y:S01]  /*1330*/  IMAD.U32 R10, R32.reuse, 0x10000, RZ ;  /* 0x00010000200a7824 */ /* 0x040fe200078e00ff */
[----:B------:R-:W-:Y:S02]  /*1340*/  PRMT R11, R11, 0x7632, R11 ;  /* 0x000076320b0b7816 */ /* 0x000fe4000000000b */
[----:B------:R-:W-:-:S03]  /*1350*/  PRMT R32, R32, 0x7632, R32 ;  /* 0x0000763220207816 */ /* 0x000fc60000000020 */
[----:B------:R-:W-:Y:S01]  /*1360*/  IMAD.U32 R11, R11, 0x10000, RZ ;  /* 0x000100000b0b7824 */ /* 0x000fe200078e00ff */
[----:B------:R-:W-:Y:S01]  /*1370*/  SHF.L.U32 R32, R32, 0x10, RZ ;  /* 0x0000001020207819 */ /* 0x000fe200000006ff */
[----:B------:R-:W-:-:S04]  /*1380*/  FFMA.FTZ R34, R9, R10, R34 ;  /* 0x0000000a09227223 */ /* 0x000fc80000010022 */
[----:B------:R-:W-:Y:S02]  /*1390*/  FFMA.FTZ R32, R11, R32, R8 ;  /* 0x000000200b207223 */ /* 0x000fe40000010008 */
[----:B------:R-:W0:Y:S02]  /*13a0*/  LDS.128 R8, [R12+0x20] ;  /* 0x000020000c087984 */ /* 0x000e240000000c00 */
[C---:B0-----:R-:W-:Y:S01]  /*13b0*/  IMAD.U32 R36, R8.reuse, 0x10000, RZ ;  /* 0x0001000008247824 */ /* 0x041fe200078e00ff */
[----:B------:R-:W-:-:S04]  /*13c0*/  PRMT R8, R8, 0x7632, R8 ;  /* 0x0000763208087816 */ /* 0x000fc80000000008 */
[----:B------:R-:W-:Y:S01]  /*13d0*/  SHF.L.U32 R8, R8, 0x10, RZ ;  /* 0x0000001008087819 */ /* 0x000fe200000006ff */
[C---:B--2---:R-:W-:Y:S01]  /*13e0*/  IMAD.U32 R37, R13.reuse, 0x10000, RZ ;  /* 0x000100000d257824 */ /* 0x044fe200078e00ff */
[----:B------:R-:W-:-:S05]  /*13f0*/  PRMT R13, R13, 0x7632, R13 ;  /* 0x000076320d0d7816 */ /* 0x000fca000000000d */
[----:B------:R-:W-:-:S04]  /*1400*/  IMAD.U32 R13, R13, 0x10000, RZ ;  /* 0x000100000d0d7824 */ /* 0x000fc800078e00ff */
[----:B------:R-:W-:Y:S01]  /*1410*/  FFMA.FTZ R35, R8, R13, R35 ;  /* 0x0000000d08237223 */ /* 0x000fe20000010023 */
[----:B------:R-:W-:Y:S01]  /*1420*/  IMAD.U32 R13, R9, 0x10000, RZ ;  /* 0x00010000090d7824 */ /* 0x000fe200078e00ff */
[----:B---3--:R-:W-:-:S05]  /*1430*/  SHF.L.U32 R8, R14, 0x10, RZ ;  /* 0x000000100e087819 */ /* 0x008fca00000006ff */
[----:B------:R-:W-:Y:S02]  /*1440*/  FFMA.FTZ R34, R13, R8, R34 ;  /* 0x000000080d227223 */ /* 0x000fe40000010022 */
[----:B------:R-:W2:Y:S01]  /*1450*/  LDG.E.CONSTANT R13, desc[UR8][R30.64+0x600] ;  /* 0x000600081e0d7981 */ /* 0x000ea2000c1e9900 */
[----:B------:R-:W-:-:S05]  /*1460*/  PRMT R14, R14, 0x7632, R14 ;  /* 0x000076320e0e7816 */ /* 0x000fca000000000e */
[----:B------:R-:W-:Y:S02]  /*1470*/  IMAD.U32 R8, R14, 0x10000, RZ ;  /* 0x000100000e087824 */ /* 0x000fe400078e00ff */
[----:B------:R-:W3:Y:S01]  /*1480*/  LDG.E.CONSTANT R14, desc[UR8][R30.64+0x604] ;  /* 0x000604081e0e7981 */ /* 0x000ee2000c1e9900 */
[----:B------:R-:W-:-:S05]  /*1490*/  PRMT R9, R9, 0x7632, R9 ;  /* 0x0000763209097816 */ /* 0x000fca0000000009 */
[----:B------:R-:W-:Y:S02]  /*14a0*/  IMAD.U32 R9, R9, 0x10000, RZ ;  /* 0x0001000009097824 */ /* 0x000fe400078e00ff */
[----:B------:R-:W-:Y:S02]  /*14b0*/  FFMA.FTZ R15, R36, R37, R15 ;  /* 0x00000025240f7223 */ /* 0x000fe4000001000f */
[----:B------:R-:W-:Y:S01]  /*14c0*/  FFMA.FTZ R8, R9, R8, R32 ;  /* 0x0000000809087223 */ /* 0x000fe20000010020 */
[C---:B------:R-:W-:Y:S01]  /*14d0*/  SHF.L.U32 R32, R10.reuse, 0x10, RZ ;  /* 0x000000100a207819 */ /* 0x040fe200000006ff */
[C---:B----4-:R-:W-:Y:S01]  /*14e0*/  IMAD.U32 R9, R33.reuse, 0x10000, RZ ;  /* 0x0001000021097824 */ /* 0x050fe200078e00ff */
[----:B------:R-:W-:Y:S02]  /*14f0*/  PRMT R10, R10, 0x7632, R10 ;  /* 0x000076320a0a7816 */ /* 0x000fe4000000000a */
[----:B------:R-:W-:Y:S01]  /*1500*/  PRMT R33, R33, 0x7632, R33 ;  /* 0x0000763221217816 */ /* 0x000fe20000000021 */
[----:B------:R-:W-:-:S02]  /*1510*/  FFMA.FTZ R15, R32, R9, R15 ;  /* 0x00000009200f7223 */ /* 0x000fc4000001000f */
[----:B------:R-:W4:Y:S01]  /*1520*/  LDG.E.CONSTANT R32, desc[UR8][R30.64+0x700] ;  /* 0x000700081e207981 */ /* 0x000f22000c1e9900 */
[----:B------:R-:W-:Y:S01]  /*1530*/  SHF.L.U32 R33, R33, 0x10, RZ ;  /* 0x0000001021217819 */ /* 0x000fe200000006ff */
[----:B------:R-:W-:Y:S02]  /*1540*/  IMAD.U32 R10, R10, 0x10000, RZ ;  /* 0x000100000a0a7824 */ /* 0x000fe400078e00ff */
[----:B------:R-:W-:Y:S02]  /*1550*/  IMAD.U32 R9, R27, 0x10000, RZ ;  /* 0x000100001b097824 */ /* 0x000fe400078e00ff */
        /* <DEDUP_REMOVED lines=8> */
[----:B------:R-:W-:Y:S02]  /*15e0*/  FFMA.FTZ R27, R11, R27, R8 ;  /* 0x0000001b0b1b7223 */ /* 0x000fe40000010008 */
[----:B------:R-:W0:Y:S02]  /*15f0*/  LDS.128 R8, [R12+0x30] ;  /* 0x000030000c087984 */ /* 0x000e240000000c00 */
[C---:B0-----:R-:W-:Y:S01]  /*1600*/  IMAD.U32 R36, R8.reuse, 0x10000, RZ ;  /* 0x0001000008247824 */ /* 0x041fe200078e00ff */
[----:B------:R-:W-:-:S05]  /*1610*/  PRMT R8, R8, 0x7632, R8 ;  /* 0x0000763208087816 */ /* 0x000fca0000000008 */
[----:B------:R-:W-:Y:S01]  /*1620*/  IMAD.U32 R8, R8, 0x10000, RZ ;  /* 0x0001000008087824 */ /* 0x000fe200078e00ff */
[C---:B--2---:R-:W-:Y:S02]  /*1630*/  SHF.L.U32 R37, R13.reuse, 0x10, RZ ;  /* 0x000000100d257819 */ /* 0x044fe400000006ff */
[----:B------:R-:W-:-:S05]  /*1640*/  PRMT R13, R13, 0x7632, R13 ;  /* 0x000076320d0d7816 */ /* 0x000fca000000000d */
[----:B------:R-:W-:-:S04]  /*1650*/  IMAD.U32 R13, R13, 0x10000, RZ ;  /* 0x000100000d0d7824 */ /* 0x000fc800078e00ff */
[----:B------:R-:W-:Y:S01]  /*1660*/  FFMA.FTZ R35, R8, R13, R35 ;  /* 0x0000000d08237223 */ /* 0x000fe20000010023 */
[C---:B------:R-:W-:Y:S01]  /*1670*/  SHF.L.U32 R8, R9.reuse, 0x10, RZ ;  /* 0x0000001009087819 */ /* 0x040fe200000006ff */
[----:B---3--:R-:W-:Y:S01]  /*1680*/  IMAD.U32 R13, R14, 0x10000, RZ ;  /* 0x000100000e0d7824 */ /* 0x008fe200078e00ff */
        /* <DEDUP_REMOVED lines=9> */
[----:B------:R-:W-:Y:S02]  /*1720*/  IMAD.U32 R36, R10, 0x10000, RZ ;  /* 0x000100000a247824 */ /* 0x000fe400078e00ff */
[----:B------:R-:W3:Y:S01]  /*1730*/  LDG.E.CONSTANT R27, desc[UR8][R30.64+0xa00] ;  /* 0x000a00081e1b7981 */ /* 0x000ee2000c1e9900 */
[----:B----4-:R-:W-:Y:S01]  /*1740*/  IMAD.U32 R9, R32, 0x10000, RZ ;  /* 0x0001000020097824 */ /* 0x010fe200078e00ff */
[----:B------:R-:W-:Y:S02]  /*1750*/  PRMT R10, R10, 0x7632, R10 ;  /* 0x000076320a0a7816 */ /* 0x000fe4000000000a */
[----:B------:R-:W-:-:S02]  /*1760*/  PRMT R32, R32, 0x7632, R32 ;  /* 0x0000763220207816 */ /* 0x000fc40000000020 */
[----:B------:R-:W-:-:S03]  /*1770*/  SHF.L.U32 R10, R10, 0x10, RZ ;  /* 0x000000100a0a7819 */ /* 0x000fc600000006ff */
[----:B------:R-:W-:Y:S02]  /*1780*/  IMAD.U32 R32, R32, 0x10000, RZ ;  /* 0x0001000020207824 */ /* 0x000fe400078e00ff */
[----:B------:R-:W-:Y:S01]  /*1790*/  FFMA.FTZ R15, R36, R9, R15 ;  /* 0x00000009240f7223 */ /* 0x000fe2000001000f */
[----:B------:R-:W-:Y:S01]  /*17a0*/  SHF.L.U32 R9, R34, 0x10, RZ ;  /* 0x0000001022097819 */ /* 0x000fe200000006ff */
[----:B------:R-:W-:Y:S01]  /*17b0*/  FFMA.FTZ R35, R10, R32, R35 ;  /* 0x000000200a237223 */ /* 0x000fe20000010023 */
[----:B------:R-:W-:-:S04]  /*17c0*/  IMAD.U32 R32, R11, 0x10000, RZ ;  /* 0x000100000b207824 */ /* 0x000fc800078e00ff */
[----:B------:R-:W-:Y:S02]  /*17d0*/  FFMA.FTZ R32, R32, R9, R33 ;  /* 0x0000000920207223 */ /* 0x000fe40000010021 */
[----:B------:R-:W4:Y:S01]  /*17e0*/  LDG.E.CONSTANT R33, desc[UR8][R30.64+0xb00] ;  /* 0x000b00081e217981 */ /* 0x000f22000c1e9900 */
[----:B------:R-:W-:Y:S02]  /*17f0*/  PRMT R11, R11, 0x7632, R11 ;  /* 0x000076320b0b7816 */ /* 0x000fe4000000000b */
[----:B------:R-:W-:-:S03]  /*1800*/  PRMT R34, R34, 0x7632, R34 ;  /* 0x0000763222227816 */ /* 0x000fc60000000022 */
[----:B------:R-:W-:Y:S02]  /*1810*/  IMAD.U32 R11, R11, 0x10000, RZ ;  /* 0x000100000b0b7824 */ /* 0x000fe400078e00ff */
[----:B------:R-:W-:-:S04]  /*1820*/  IMAD.U32 R34, R34, 0x10000, RZ ;  /* 0x0001000022227824 */ /* 0x000fc800078e00ff */
[----:B------:R-:W-:Y:S02]  /*1830*/  FFMA.FTZ R34, R11, R34, R8 ;  /* 0x000000220b227223 */ /* 0x000fe40000010008 */
[----:B------:R-:W0:Y:S02]  /*1840*/  LDS.128 R8, [R12+0x40] ;  /* 0x000040000c087984 */ /* 0x000e240000000c00 */
[C---:B0-----:R-:W-:Y:S02]  /*1850*/  SHF.L.U32 R36, R8.reuse, 0x10, RZ ;  /* 0x0000001008247819 */ /* 0x041fe400000006ff */
[----:B------:R-:W-:-:S05]  /*1860*/  PRMT R8, R8, 0x7632, R8 ;  /* 0x0000763208087816 */ /* 0x000fca0000000008 */
[----:B------:R-:W-:Y:S01]  /*1870*/  IMAD.U32 R8, R8, 0x10000, RZ ;  /* 0x0001000008087824 */ /* 0x000fe200078e00ff */
[----:B------:R-:W-:Y:S01]  /*1880*/  ISETP.NE.AND P0, PT, R21, RZ, PT ;  /* 0x000000ff1500720c */ /* 0x000fe20003f05270 */
[C---:B--2---:R-:W-:Y:S01]  /*1890*/  IMAD.U32 R37, R13.reuse, 0x10000, RZ ;  /* 0x000100000d257824 */ /* 0x044fe200078e00ff */
[----:B------:R-:W-:-:S04]  /*18a0*/  PRMT R13, R13, 0x7632, R13 ;  /* 0x000076320d0d7816 */ /* 0x000fc8000000000d */
[----:B------:R-:W-:-:S05]  /*18b0*/  SHF.L.U32 R13, R13, 0x10, RZ ;  /* 0x000000100d0d7819 */ /* 0x000fca00000006ff */
[----:B------:R-:W-:Y:S01]  /*18c0*/  FFMA.FTZ R35, R8, R13, R35 ;  /* 0x0000000d08237223 */ /* 0x000fe20000010023 */
[C---:B---3--:R-:W-:Y:S01]  /*18d0*/  IMAD.U32 R13, R14.reuse, 0x10000, RZ ;  /* 0x000100000e0d7824 */ /* 0x048fe200078e00ff */
[----:B------:R-:W-:Y:S01]  /*18e0*/  PRMT R14, R14, 0x7632, R14 ;  /* 0x000076320e0e7816 */ /* 0x000fe2000000000e */
[C---:B------:R-:W-:Y:S01]  /*18f0*/  IMAD.U32 R8, R10.reuse, 0x10000, RZ ;  /* 0x000100000a087824 */ /* 0x040fe200078e00ff */
[----:B------:R-:W-:Y:S01]  /*1900*/  PRMT R10, R10, 0x7632, R10 ;  /* 0x000076320a0a7816 */ /* 0x000fe2000000000a */
[----:B------:R-:W-:Y:S02]  /*1910*/  FFMA.FTZ R15, R36, R37, R15 ;  /* 0x00000025240f7223 */ /* 0x000fe4000001000f */
[----:B------:R-:W-:Y:S01]  /*1920*/  IMAD.U32 R14, R14, 0x10000, RZ ;  /* 0x000100000e0e7824 */ /* 0x000fe200078e00ff */
[----:B------:R-:W-:Y:S01]  /*1930*/  SHF.L.U32 R10, R10, 0x10, RZ ;  /* 0x000000100a0a7819 */ /* 0x000fe200000006ff */
[----:B------:R-:W-:-:S04]  /*1940*/  FFMA.FTZ R8, R8, R13, R15 ;  /* 0x0000000d08087223 */ /* 0x000fc8000001000f */
[----:B------:R-:W-:Y:S02]  /*1950*/  FFMA.FTZ R35, R10, R14, R35 ;  /* 0x0000000e0a237223 */ /* 0x000fe40000010023 */
[----:B------:R-:W0:Y:S01]  /*1960*/  LDS.128 R12, [R12+0x50] ;  /* 0x000050000c0c7984 */ /* 0x000e220000000c00 */
[C---:B------:R-:W-:Y:S02]  /*1970*/  SHF.L.U32 R10, R27.reuse, 0x10, RZ ;  /* 0x000000101b0a7819 */ /* 0x040fe400000006ff */
[----:B------:R-:W-:Y:S01]  /*1980*/  PRMT R27, R27, 0x7632, R27 ;  /* 0x000076321b1b7816 */ /* 0x000fe2000000001b */
[----:B0-----:R-:W-:-:S04]  /*1990*/  IMAD.U32 R21, R12, 0x10000, RZ ;  /* 0x000100000c157824 */ /* 0x001fc800078e00ff */
[----:B------:R-:W-:Y:S01]  /*19a0*/  FFMA.FTZ R8, R21, R10, R8 ;  /* 0x0000000a15087223 */ /* 0x000fe20000010008 */
[----:B------:R-:W-:Y:S01]  /*19b0*/  PRMT R10, R12, 0x7632, R10 ;  /* 0x000076320c0a7816 */ /* 0x000fe2000000000a */
[----:B------:R-:W-:Y:S01]  /*19c0*/  IMAD.U32 R21, R27, 0x10000, RZ ;  /* 0x000100001b157824 */ /* 0x000fe200078e00ff */
[----:B------:R-:W2:Y:S03]  /*19d0*/  LDG.E.CONSTANT R12, desc[UR8][R30.64+0xb04] ;  /* 0x000b04081e0c7981 */ /* 0x000ea6000c1e9900 */
[----:B------:R-:W-:Y:S01]  /*19e0*/  IMAD.U32 R10, R10, 0x10000, RZ ;  /* 0x000100000a0a7824 */ /* 0x000fe200078e00ff */
[----:B------:R-:W-:-:S03]  /*19f0*/  SHF.L.U32 R27, R14, 0x10, RZ ;  /* 0x000000100e1b7819 */ /* 0x000fc600000006ff */
[----:B------:R-:W-:Y:S02]  /*1a00*/  FFMA.FTZ R21, R10, R21, R35 ;  /* 0x000000150a157223 */ /* 0x000fe40000010023 */
[----:B------:R-:W3:Y:S01]  /*1a10*/  LDG.E.CONSTANT R35, desc[UR8][R30.64+0x804] ;  /* 0x000804081e237981 */ /* 0x000ee2000c1e9900 */
[----:B----4-:R-:W-:-:S04]  /*1a20*/  IMAD.U32 R10, R33, 0x10000, RZ ;  /* 0x00010000210a7824 */ /* 0x010fc800078e00ff */
[----:B------:R-:W-:Y:S02]  /*1a30*/  FFMA.FTZ R10, R27, R10, R8 ;  /* 0x0000000a1b0a7223 */ /* 0x000fe40000010008 */
[----:B------:R-:W4:Y:S04]  /*1a40*/  LDG.E.CONSTANT R27, desc[UR8][R30.64+0x904] ;  /* 0x000904081e1b7981 */ /* 0x000f28000c1e9900 */
[----:B------:R0:W2:Y:S01]  /*1a50*/  LDG.E.CONSTANT R8, desc[UR8][R30.64+0xa04] ;  /* 0x000a04081e087981 */ /* 0x0000a2000c1e9900 */
        /* <DEDUP_REMOVED lines=9> */
[----:B0-----:R-:W-:Y:S01]  /*1af0*/  IMAD.U32 R30, R11, 0x10000, RZ ;  /* 0x000100000b1e7824 */ /* 0x001fe200078e00ff */
[----:B------:R-:W-:Y:S01]  /*1b00*/  PRMT R11, R13, 0x7632, R11 ;  /* 0x000076320d0b7816 */ /* 0x000fe2000000000b */
[----:B------:R-:W-:Y:S01]  /*1b10*/  FADD.FTZ R10, R10, R21 ;  /* 0x000000150a0a7221 */ /* 0x000fe20000010000 */
[----:B------:R-:W-:Y:S01]  /*1b20*/  UMOV UR4, 0xffffffff ;  /* 0xffffffff00047882 */ /* 0x000fe20000000000 */
[----:B-----5:R-:W-:Y:S02]  /*1b30*/  FSETP.NEU.FTZ.AND P1, PT, R26, RZ, PT ;  /* 0x000000ff1a00720b */ /* 0x020fe40003f3d000 */
[C---:B---3--:R-:W-:Y:S02]  /*1b40*/  PRMT R36, R35.reuse, 0x7632, R36 ;  /* 0x0000763223247816 */ /* 0x048fe40000000024 */
[----:B------:R-:W-:-:S05]  /*1b50*/  SHF.L.U32 R35, R35, 0x10, RZ ;  /* 0x0000001023237819 */ /* 0x000fca00000006ff */
[----:B------:R-:W-:Y:S01]  /*1b60*/  FFMA.FTZ R9, R9, R35, R32 ;  /* 0x0000002309097223 */ /* 0x000fe20000010020 */
[C---:B----4-:R-:W-:Y:S01]  /*1b70*/  SHF.L.U32 R32, R27.reuse, 0x10, RZ ;  /* 0x000000101b207819 */ /* 0x050fe200000006ff */
[----:B------:R-:W-:Y:S01]  /*1b80*/  IMAD.U32 R36, R36, 0x10000, RZ ;  /* 0x0001000024247824 */ /* 0x000fe200078e00ff */
[----:B------:R-:W-:Y:S01]  /*1b90*/  PRMT R31, R27, 0x7632, R31 ;  /* 0x000076321b1f7816 */ /* 0x000fe2000000001f */
[----:B------:R-:W-:Y:S01]  /*1ba0*/  IMAD.U32 R27, R14, 0x10000, RZ ;  /* 0x000100000e1b7824 */ /* 0x000fe200078e00ff */
[----:B------:R-:W-:Y:S01]  /*1bb0*/  SHF.L.U32 R14, R13, 0x10, RZ ;  /* 0x000000100d0e7819 */ /* 0x000fe200000006ff */
[----:B------:R-:W-:Y:S01]  /*1bc0*/  FFMA.FTZ R9, R30, R32, R9 ;  /* 0x000000201e097223 */ /* 0x000fe20000010009 */
[C---:B--2---:R-:W-:Y:S01]  /*1bd0*/  PRMT R21, R8.reuse, 0x7632, R21 ;  /* 0x0000763208157816 */ /* 0x044fe20000000015 */
[----:B------:R-:W-:Y:S01]  /*1be0*/  FFMA.FTZ R34, R33, R36, R34 ;  /* 0x0000002421227223 */ /* 0x000fe20000010022 */
[----:B------:R-:W-:Y:S02]  /*1bf0*/  IMAD.U32 R31, R31, 0x10000, RZ ;  /* 0x000100001f1f7824 */ /* 0x000fe400078e00ff */
[----:B------:R-:W-:Y:S01]  /*1c00*/  IMAD.U32 R30, R8, 0x10000, RZ ;  /* 0x00010000081e7824 */ /* 0x000fe200078e00ff */
[----:B------:R-:W-:Y:S01]  /*1c10*/  SHF.L.U32 R8, R11, 0x10, RZ ;  /* 0x000000100b087819 */ /* 0x000fe200000006ff */
[----:B------:R-:W-:Y:S01]  /*1c20*/  FFMA.FTZ R27, R27, R31, R34 ;  /* 0x0000001f1b1b7223 */ /* 0x000fe20000010022 */
[C---:B------:R-:W-:Y:S01]  /*1c30*/  PRMT R13, R15.reuse, 0x7632, R13 ;  /* 0x000076320f0d7816 */ /* 0x040fe2000000000d */
[----:B------:R-:W-:Y:S01]  /*1c40*/  IMAD.U32 R15, R15, 0x10000, RZ ;  /* 0x000100000f0f7824 */ /* 0x000fe200078e00ff */
[----:B------:R-:W-:Y:S01]  /*1c50*/  PRMT R11, R12, 0x7632, R11 ;  /* 0x000076320c0b7816 */ /* 0x000fe2000000000b */
[----:B------:R-:W-:-:S02]  /*1c60*/  IMAD.U32 R21, R21, 0x10000, RZ ;  /* 0x0001000015157824 */ /* 0x000fc400078e00ff */
[----:B------:R-:W-:Y:S01]  /*1c70*/  FFMA.FTZ R14, R14, R30, R9 ;  /* 0x0000001e0e0e7223 */ /* 0x000fe20000010009 */
[----:B------:R-:W-:Y:S01]  /*1c80*/  IMAD.U32 R12, R12, 0x10000, RZ ;  /* 0x000100000c0c7824 */ /* 0x000fe200078e00ff */
[----:B------:R-:W-:Y:S01]  /*1c90*/  SHF.L.U32 R13, R13, 0x10, RZ ;  /* 0x000000100d0d7819 */ /* 0x000fe200000006ff */
        /* <DEDUP_REMOVED lines=8> */
.L_x_18756:
[----:B------:R-:W-:Y:S02]  /*1d20*/  VIADD R10, R19, 0x1 ;  /* 0x00000001130a7836 */ /* 0x000fe40000000000 */
[----:B-1----:R-:W-:Y:S01]  /*1d30*/  FADD.FTZ R9, R8, R9 ;  /* 0x0000000908097221 */ /* 0x002fe20000010000 */
[----:B0-----:R-:W-:Y:S02]  /*1d40*/  @!P0 IADD3 R8, PT, PT, R20, -0x1, RZ ;  /* 0xffffffff14088810 */ /* 0x001fe40007ffe0ff */
        /* <DEDUP_REMOVED lines=9> */
.L_x_18709:
[----:B------:R-:W-:Y:S05]  /*1de0*/  BSYNC B1 ;  /* 0x0000000000017941 */ /* 0x000fea0003800000 */
.L_x_18707:
[----:B------:R-:W-:Y:S01]  /*1df0*/  UIADD3 UR4, UPT, UPT, UR10, 0xf, URZ ;  /* 0x0000000f0a047890 */ /* 0x000fe2000fffe0ff */
[----:B------:R-:W-:Y:S01]  /*1e00*/  VIADD R16, R16, 0x4 ;  /* 0x0000000410107836 */ /* 0x000fe20000000000 */
[----:B------:R-:W-:Y:S01]  /*1e10*/  IADD3 R0, P1, PT, R0, 0x10, RZ ;  /* 0x0000001000007810 */ /* 0x000fe20007f3e0ff */
[----:B0-----:R-:W-:Y:S01]  /*1e20*/  VIADD R22, R22, 0x100 ;  /* 0x0000010016167836 */ /* 0x001fe20000000000 */
[----:B------:R-:W-:Y:S01]  /*1e30*/  USHF.R.S32.HI UR6, URZ, 0x1f, UR4 ;  /* 0x0000001fff067899 */ /* 0x000fe20008011404 */
[----:B------:R-:W-:Y:S01]  /*1e40*/  IADD3 R19, PT, PT, R19, 0x40, RZ ;  /* 0x0000004013137810 */ /* 0x000fe20007ffe0ff */
[----:B------:R-:W-:Y:S01]  /*1e50*/  VIADD R20, R20, 0x40 ;  /* 0x0000004014147836 */ /* 0x000fe20000000000 */
[----:B------:R-:W-:Y:S01]  /*1e60*/  IADD3.X R17, PT, PT, RZ, R17, RZ, P1, !PT ;  /* 0x00000011ff117210 */ /* 0x000fe20000ffe4ff */
[----:B------:R-:W-:Y:S01]  /*1e70*/  ULEA.HI UR6, UR6, UR4, URZ, 0x4 ;  /* 0x0000000406067291 */ /* 0x000fe2000f8f20ff */
[----:B------:R-:W-:-:S03]  /*1e80*/  VIADD R18, R18, 0x40 ;  /* 0x0000004012127836 */ /* 0x000fc60000000000 */
[----:B------:R-:W-:-:S06]  /*1e90*/  USHF.R.S32.HI UR6, URZ, 0x4, UR6 ;  /* 0x00000004ff067899 */ /* 0x000fcc0008011406 */
[----:B------:R-:W-:-:S13]  /*1ea0*/  ISETP.GE.AND P0, PT, R16, UR6, PT ;  /* 0x0000000610007c0c */ /* 0x000fda000bf06270 */
[----:B------:R-:W-:Y:S05]  /*1eb0*/  @!P0 BRA `(.L_x_18711) ;  /* 0xffffffe800fc8947 */ /* 0x000fea000383ffff */
.L_x_18706:
[----:B------:R-:W-:Y:S05]  /*1ec0*/  BSYNC B0 ;  /* 0x0000000000007941 */ /* 0x000fea0003800000 */
.L_x_18705:
        /* <DEDUP_REMOVED lines=11> */
.L_x_18762:
[----:B------:R-:W2:Y:S01]  /*1f80*/  S2R R8, SR_CgaCtaId ;  /* 0x0000000000087919 */ /* 0x000ea20000008800 */
[----:B------:R-:W-:Y:S01]  /*1f90*/  MOV R0, 0x400 ;  /* 0x0000040000007802 */ /* 0x000fe20000000f00 */
[----:B------:R-:W-:Y:S05]  /*1fa0*/  WARPSYNC.ALL ;  /* 0x0000000000007948 */ /* 0x000fea0003800000 */
[----:B------:R-:W-:Y:S01]  /*1fb0*/  VIADD R9, R0, 0xc0 ;  /* 0x000000c000097836 */ /* 0x000fe20000000000 */
[----:B------:R-:W-:Y:S02]  /*1fc0*/  ISETP.NE.AND P1, PT, R14, RZ, PT ;  /* 0x000000ff0e00720c */ /* 0x000fe40003f25270 */
[----:B01----:R-:W-:-:S02]  /*1fd0*/  FMNMX.FTZ R10, R10, R11, !PT ;  /* 0x0000000b0a0a7209 */ /* 0x003fc40007810000 */
[----:B--2---:R-:W-:-:S05]  /*1fe0*/  LEA R13, R8, R9, 0x18 ;  /* 0x00000009080d7211 */ /* 0x004fca00078ec0ff */
[----:B------:R-:W-:-:S05]  /*1ff0*/  IMAD R9, R12, 0x4, R13 ;  /* 0x000000040c097824 */ /* 0x000fca00078e020d */
[----:B------:R0:W-:Y:S01]  /*2000*/  @!P1 STS [R9], R10 ;  /* 0x0000000a09009388 */ /* 0x0001e20000000800 */
[----:B------:R-:W-:Y:S01]  /*2010*/  BAR.SYNC.DEFER_BLOCKING 0x0 ;  /* 0x0000000000007b1d */ /* 0x000fe20000010000 */
[C---:B------:R-:W-:Y:S01]  /*2020*/  ISETP.GT.U32.AND P2, PT, R14.reuse, 0x3, PT ;  /* 0x000000030e00780c */ /* 0x040fe20003f44070 */
[----:B------:R-:W-:Y:S01]  /*2030*/  UIADD3 UR4, UPT, UPT, UR10, 0xf, URZ ;  /* 0x0000000f0a047890 */ /* 0x000fe2000fffe0ff */
[----:B0-----:R-:W-:Y:S01]  /*2040*/  LEA R10, R14, R13, 0x2 ;  /* 0x0000000d0e0a7211 */ /* 0x001fe200078e10ff */
[----:B------:R-:W-:Y:S02]  /*2050*/  IMAD.MOV.U32 R13, RZ, RZ, -0x800001 ;  /* 0xff7fffffff0d7424 */ /* 0x000fe400078e00ff */
[----:B------:R-:W-:Y:S01]  /*2060*/  USHF.R.S32.HI UR6, URZ, 0x1f, UR4 ;  /* 0x0000001fff067899 */ /* 0x000fe20008011404 */
[----:B------:R-:W-:Y:S01]  /*2070*/  BSSY.RECONVERGENT B0, `(.L_x_18713) ;  /* 0x00000ef000007945 */ /* 0x000fe20003800200 */
[----:B------:R-:W-:Y:S02]  /*2080*/  IMAD.MOV.U32 R15, RZ, RZ, RZ ;  /* 0x000000ffff0f7224 */ /* 0x000fe400078e00ff */
        /* <DEDUP_REMOVED lines=15> */
[----:B------:R-:W-:Y:S01]  /*2180*/  IADD3 R13, PT, PT, R13, UR4, RZ ;  /* 0x000000040d0d7c10 */ /* 0x000fe2000fffe0ff */
[----:B------:R-:W-:-:S03]  /*2190*/  IMAD.MOV.U32 R16, RZ, RZ, R6 ;  /* 0x000000ffff107224 */ /* 0x000fc600078e0006 */
[C---:B------:R-:W-:Y:S02]  /*21a0*/  LOP3.LUT R14, R13.reuse, 0x180, RZ, 0xc0, !PT ;  /* 0x000001800d0e7812 */ /* 0x040fe400078ec0ff */
[----:B------:R-:W-:Y:S02]  /*21b0*/  ISETP.GE.U32.AND P4, PT, R13, 0x180, PT ;  /* 0x000001800d00780c */ /* 0x000fe40003f86070 */
[----:B------:R-:W-:-:S13]  /*21c0*/  ISETP.NE.AND P0, PT, R14, 0x180, PT ;  /* 0x000001800e00780c */ /* 0x000fda0003f05270 */
        /* <DEDUP_REMOVED lines=9> */
.L_x_18717:
        /* <DEDUP_REMOVED lines=11> */
.L_x_18716:
[----:B------:R-:W-:Y:S05]  /*2310*/  BSYNC.RECONVERGENT B1 ;  /* 0x0000000000017941 */ /* 0x000fea0003800200 */
.L_x_18715:
        /* <DEDUP_REMOVED lines=13> */
.L_x_18720:
        /* <DEDUP_REMOVED lines=13> */
[----:B-----5:R-:W0:Y:S01]  /*24c0*/  LDS R26, [R14+0x1000] ;  /* 0x001000000e1a7984 */ /* 0x020e220000000800 */
[----:B------:R-:W-:Y:S01]  /*24d0*/  FMUL.FTZ R27, R20, 1.4426950216293334961 ;  /* 0x3fb8aa3b141b7820 */ /* 0x000fe20000410000 */
        /* <DEDUP_REMOVED lines=83> */
[----:B0-----:R-:W-:Y:S01]  /*2a10*/  VIADD R14, R14, 0x2000 ;  /* 0x000020000e0e7836 */ /* 0x001fe20000000000 */
[----:B------:R-:W-:Y:S06]  /*2a20*/  @!P4 BRA `(.L_x_18720) ;  /* 0xfffffff80070c947 */ /* 0x000fec000383ffff */
.L_x_18719:
[----:B------:R-:W-:Y:S05]  /*2a30*/  BSYNC.RECONVERGENT B1 ;  /* 0x0000000000017941 */ /* 0x000fea0003800200 */
.L_x_18718:
[----:B------:R-:W-:Y:S01]  /*2a40*/  IADD3 R13, PT, PT, -R16, UR4, RZ ;  /* 0x00000004100d7c10 */ /* 0x000fe2000fffe1ff */
[----:B------:R-:W-:Y:S03]  /*2a50*/  BSSY.RECONVERGENT B1, `(.L_x_18721) ;  /* 0x0000036000017945 */ /* 0x000fe60003800200 */
[----:B------:R-:W-:-:S13]  /*2a60*/  ISETP.GT.AND P4, PT, R13, 0x200, PT ;  /* 0x000002000d00780c */ /* 0x000fda0003f84270 */
[----:B------:R-:W-:Y:S05]  /*2a70*/  @!P4 BRA `(.L_x_18722) ;  /* 0x0000000000ccc947 */ /* 0x000fea0003800000 */
[----:B------:R-:W0:Y:S01]  /*2a80*/  LDS R22, [R14+-0x400] ;  /* 0xfffc00000e167984 */ /* 0x000e220000000800 */
[----:B------:R-:W-:Y:S02]  /*2a90*/  PLOP3.LUT P0, PT, PT, PT, PT, 0x8, 0x80 ;  /* 0x000000000080781c */ /* 0x000fe40003f0e170 */
[----:B------:R-:W-:Y:S01]  /*2aa0*/  IADD3 R16, PT, PT, R16, 0x400, RZ ;  /* 0x0000040010107810 */ /* 0x000fe20007ffe0ff */
[----:B-----5:R-:W1:Y:S04]  /*2ab0*/  LDS R26, [R14+-0x200] ;  /* 0xfffe00000e1a7984 */ /* 0x020e680000000800 */
        /* <DEDUP_REMOVED lines=47> */
.L_x_18722:
[----:B------:R-:W-:Y:S05]  /*2db0*/  BSYNC.RECONVERGENT B1 ;  /* 0x0000000000017941 */ /* 0x000fea0003800200 */
.L_x_18721:
        /* <DEDUP_REMOVED lines=26> */
.L_x_18714:
[----:B------:R-:W-:Y:S05]  /*2f60*/  BSYNC.RECONVERGENT B0 ;  /* 0x0000000000007941 */ /* 0x000fea0003800200 */
.L_x_18713:
        /* <DEDUP_REMOVED lines=39> */
.L_x_18727:
[----:B------:R-:W0:Y:S01]  /*31e0*/  LDS R14, [R10] ;  /* 0x000000000a0e7984 */ /* 0x000e220000000800 */
[----:B------:R-:W-:-:S04]  /*31f0*/  IADD3 R13, PT, PT, R13, 0x1, RZ ;  /* 0x000000010d0d7810 */ /* 0x000fc80007ffe0ff */
[----:B------:R-:W-:Y:S01]  /*3200*/  ISETP.NE.AND P0, PT, R13, RZ, PT ;  /* 0x000000ff0d00720c */ /* 0x000fe20003f05270 */
[----:B0-----:R-:W-:-:S05]  /*3210*/  FMUL.FTZ R15, R14, R9 ;  /* 0x000000090e0f7220 */ /* 0x001fca0000410000 */
[----:B------:R0:W-:Y:S02]  /*3220*/  STS [R10], R15 ;  /* 0x0000000f0a007388 */ /* 0x0001e40000000800 */
[----:B0-----:R-:W-:-:S05]  /*3230*/  VIADD R10, R10, 0x200 ;  /* 0x000002000a0a7836 */ /* 0x001fca0000000000 */
[----:B------:R-:W-:Y:S05]  /*3240*/  @P0 BRA `(.L_x_18727) ;  /* 0xfffffffc00e40947 */ /* 0x000fea000383ffff */
.L_x_18726:
[----:B------:R-:W-:Y:S05]  /*3250*/  BSYNC.RECONVERGENT B1 ;  /* 0x0000000000017941 */ /* 0x000fea0003800200 */
.L_x_18725:
        /* <DEDUP_REMOVED lines=13> */
.L_x_18730:
        /* <DEDUP_REMOVED lines=52> */
.L_x_18729:
[----:B------:R-:W-:Y:S05]  /*3670*/  BSYNC.RECONVERGENT B1 ;  /* 0x0000000000017941 */ /* 0x000fea0003800200 */
.L_x_18728:
        /* <DEDUP_REMOVED lines=11> */
[----:B-----5:R-:W4:Y:S04]  /*3730*/  LDS R26, [R10+0x600] ;  /* 0x000600000a1a7984 */ /* 0x020f280000000800 */
        /* <DEDUP_REMOVED lines=19> */
.L_x_18732:
[----:B------:R-:W-:Y:S05]  /*3870*/  BSYNC.RECONVERGENT B1 ;  /* 0x0000000000017941 */ /* 0x000fea0003800200 */
.L_x_18731:
        /* <DEDUP_REMOVED lines=14> */
.L_x_18724:
[----:B------:R-:W-:Y:S05]  /*3960*/  BSYNC.RECONVERGENT B0 ;  /* 0x0000000000007941 */ /* 0x000fea0003800200 */
.L_x_18723:
[----:B------:R-:W-:Y:S01]  /*3970*/  UIADD3 UR4, UPT, UPT, UR10, 0xf, URZ ;  /* 0x0000000f0a047890 */ /* 0x000fe2000fffe0ff */
[----:B------:R-:W-:Y:S01]  /*3980*/  BAR.SYNC.DEFER_BLOCKING 0x0 ;  /* 0x0000000000007b1d */ /* 0x000fe20000010000 */
[----:B------:R-:W-:Y:S01]  /*3990*/  HFMA2 R19, -RZ, RZ, 0, 0 ;  /* 0x00000000ff137431 */ /* 0x000fe200000001ff */
[----:B------:R-:W-:Y:S01]  /*39a0*/  CS2R R28, SRZ ;  /* 0x00000000001c7805 */ /* 0x000fe2000001ff00 */
[----:B------:R-:W-:Y:S01]  /*39b0*/  USHF.R.S32.HI UR6, URZ, 0x1f, UR4 ;  /* 0x0000001fff067899 */ /* 0x000fe20008011404 */
[----:B------:R-:W-:Y:S01]  /*39c0*/  IMAD.MOV.U32 R25, RZ, RZ, RZ ;  /* 0x000000ffff197224 */ /* 0x000fe200078e00ff */
[----:B------:R-:W-:Y:S01]  /*39d0*/  CS2R R20, SRZ ;  /* 0x0000000000147805 */ /* 0x000fe2000001ff00 */
[----:B------:R-:W2:Y:S01]  /*39e0*/  LDCU UR11, c[0x0][0x3cc] ;  /* 0x00007980ff0b77ac */ /* 0x000ea20008000800 */
[----:B------:R-:W-:Y:S01]  /*39f0*/  BSSY.RECONVERGENT B1, `(.L_x_18733) ;  /* 0x00001f6000017945 */ /* 0x000fe20003800200 */
[----:B------:R-:W-:Y:S01]  /*3a00*/  ULEA.HI UR6, UR6, UR4, URZ, 0x4 ;  /* 0x0000000406067291 */ /* 0x000fe2000f8f20ff */
[----:B------:R-:W3:Y:S03]  /*3a10*/  LDCU.64 UR12, c[0x0][0x398] ;  /* 0x00007300ff0c77ac */ /* 0x000ee60008000a00 */
[----:B------:R-:W-:-:S06]  /*3a20*/  USHF.R.S32.HI UR6, URZ, 0x4, UR6 ;  /* 0x00000004ff067899 */ /* 0x000fcc0008011406 */
[----:B------:R-:W-:-:S13]  /*3a30*/  ISETP.GE.AND P0, PT, R12, UR6, PT ;  /* 0x000000060c007c0c */ /* 0x000fda000bf06270 */
[----:B--23--:R-:W-:Y:S05]  /*3a40*/  @P0 BRA `(.L_x_18734) ;  /* 0x0000001c00c00947 */ /* 0x00cfea0003800000 */
[----:B-1----:R-:W1:Y:S01]  /*3a50*/  I2F.RP R13, R3 ;  /* 0x00000003000d7306 */ /* 0x002e620000209400 */
[----:B------:R-:W2:Y:S01]  /*3a60*/  LDCU UR4, c[0x0][0x3b8] ;  /* 0x00007700ff0477ac */ /* 0x000ea20008000800 */
[----:B------:R-:W-:Y:S01]  /*3a70*/  SHF.R.U32.HI R10, RZ, 0x3, R6 ;  /* 0x00000003ff0a7819 */ /* 0x000fe20000011606 */
[----:B------:R-:W-:Y:S01]  /*3a80*/  IMAD.MOV.U32 R11, RZ, RZ, RZ ;  /* 0x000000ffff0b7224 */ /* 0x000fe200078e00ff */
[----:B------:R-:W-:Y:S01]  /*3a90*/  SHF.L.U32 R31, R6, 0x3, RZ ;  /* 0x00000003061f7819 */ /* 0x000fe200000006ff */
[----:B------:R-:W3:Y:S01]  /*3aa0*/  LDCU UR7, c[0x0][0x3d0] ;  /* 0x00007a00ff0777ac */ /* 0x000ee20008000800 */
[----:B------:R-:W-:Y:S01]  /*3ab0*/  LOP3.LUT R10, R10, 0x7c, RZ, 0xc0, !PT ;  /* 0x0000007c0a0a7812 */ /* 0x000fe200078ec0ff */
[----:B------:R-:W-:Y:S01]  /*3ac0*/  VIADD R30, R12, -UR6 ;  /* 0x800000060c1e7c36 */ /* 0x000fe20008000000 */
[----:B------:R-:W4:Y:S01]  /*3ad0*/  LDCU.64 UR14, c[0x0][0x3a8] ;  /* 0x00007500ff0e77ac */ /* 0x000f220008000a00 */
[----:B------:R-:W-:Y:S01]  /*3ae0*/  IMAD.MOV.U32 R29, RZ, RZ, RZ ;  /* 0x000000ffff1d7224 */ /* 0x000fe200078e00ff */
[----:B-1----:R-:W0:Y:S01]  /*3af0*/  MUFU.RCP R13, R13 ;  /* 0x0000000d000d7308 */ /* 0x002e220000001000 */
[----:B--2---:R-:W-:Y:S01]  /*3b00*/  IMAD R15, R7, UR4, RZ ;  /* 0x00000004070f7c24 */ /* 0x004fe2000f8e02ff */
[----:B------:R-:W1:Y:S03]  /*3b10*/  LDCU UR4, c[0x0][0x3ec] ;  /* 0x00007d80ff0477ac */ /* 0x000e660008000800 */
[----:B------:R-:W-:-:S04]  /*3b20*/  IMAD.WIDE R10, R15, 0x4, R10 ;  /* 0x000000040f0a7825 */ /* 0x000fc800078e020a */
[----:B------:R-:W-:Y:S01]  /*3b30*/  VIADD R15, R0, 0xe0 ;  /* 0x000000e0000f7836 */ /* 0x000fe20000000000 */
[----:B----4-:R-:W-:Y:S01]  /*3b40*/  IADD3 R18, P0, PT, R10, UR14, RZ ;  /* 0x0000000e0a127c10 */ /* 0x010fe2000ff1e0ff */
[----:B---3--:R-:W-:Y:S01]  /*3b50*/  IMAD R22, R2, UR7, RZ ;  /* 0x0000000702167c24 */ /* 0x008fe2000f8e02ff */
[----:B------:R-:W-:Y:S02]  /*3b60*/  IADD3 R2, PT, PT, R12, 0x1, RZ ;  /* 0x000000010c027810 */ /* 0x000fe40007ffe0ff */
[----:B------:R-:W-:Y:S01]  /*3b70*/  LEA R8, R8, R15, 0x18 ;  /* 0x0000000f08087211 */ /* 0x000fe200078ec0ff */
[----:B0-----:R-:W-:Y:S01]  /*3b80*/  VIADD R9, R13, 0xffffffe ;  /* 0x0ffffffe0d097836 */ /* 0x001fe20000000000 */
[----:B------:R-:W-:Y:S02]  /*3b90*/  SHF.L.U32 R13, R6, 0x5, RZ ;  /* 0x00000005060d7819 */ /* 0x000fe400000006ff */
[----:B------:R-:W-:Y:S02]  /*3ba0*/  LEA R6, R12, 0x3, 0x4 ;  /* 0x000000030c067811 */ /* 0x000fe400078e20ff */
[----:B------:R-:W-:Y:S01]  /*3bb0*/  LOP3.LUT R13, R13, 0x20, RZ, 0xe2, !PT ;  /* 0x000000200d0d7812 */ /* 0x000fe200078ee2ff */
[----:B------:R-:W0:Y:S01]  /*3bc0*/  F2I.FTZ.U32.TRUNC.NTZ R9, R9 ;  /* 0x0000000900097305 */ /* 0x000e22000021f000 */
[----:B-1----:R-:W-:Y:S01]  /*3bd0*/  IMAD.U32 R32, RZ, RZ, UR4 ;  /* 0x00000004ff207e24 */ /* 0x002fe2000f8e00ff */
[----:B------:R-:W-:-:S02]  /*3be0*/  IADD3.X R17, PT, PT, R11, UR15, RZ, P0, !PT ;  /* 0x0000000f0b117c10 */ /* 0x000fc400087fe4ff */
[----:B------:R-:W-:Y:S01]  /*3bf0*/  IMAD R13, R12, 0x40, R13 ;  /* 0x000000400c0d7824 */ /* 0x000fe200078e020d */
[----:B------:R-:W-:Y:S02]  /*3c00*/  LOP3.LUT R31, R6, 0x8, R31, 0xf8, !PT ;  /* 0x00000008061f7812 */ /* 0x000fe400078ef81f */
[----:B------:R-:W-:Y:S02]  /*3c10*/  IADD3 R32, PT, PT, -R32, UR5, RZ ;  /* 0x0000000520207c10 */ /* 0x000fe4000fffe1ff */
[----:B------:R-:W-:Y:S01]  /*3c20*/  IADD3 R16, PT, PT, R13, 0x10, R8 ;  /* 0x000000100d107810 */ /* 0x000fe20007ffe008 */
[----:B------:R-:W-:Y:S01]  /*3c30*/  IMAD.MOV.U32 R8, RZ, RZ, RZ ;  /* 0x000000ffff087224 */ /* 0x000fe200078e00ff */
[----:B------:R-:W-:Y:S01]  /*3c40*/  SHF.R.S32.HI R23, RZ, 0x1f, R22 ;  /* 0x0000001fff177819 */ /* 0x000fe20000011416 */
[----:B0-----:R-:W-:-:S05]  /*3c50*/  IMAD.MOV R14, RZ, RZ, -R9 ;  /* 0x000000ffff0e7224 */ /* 0x001fca00078e0a09 */
[----:B------:R-:W-:-:S05]  /*3c60*/  MOV R0, R14 ;  /* 0x0000000e00007202 */ /* 0x000fca0000000f00 */
[----:B------:R-:W-:-:S04]  /*3c70*/  IMAD R15, R0, R3, RZ ;  /* 0x00000003000f7224 */ /* 0x000fc800078e02ff */
[----:B------:R-:W-:-:S07]  /*3c80*/  IMAD.HI.U32 R0, R9, R15, R8 ;  /* 0x0000000f09007227 */ /* 0x000fce00078e0008 */
.L_x_18749:
        /* <DEDUP_REMOVED lines=8> */
[----:B-----5:R-:W0:Y:S01]  /*3d10*/  I2F.RP R26, R10 ;  /* 0x0000000a001a7306 */ /* 0x020e220000209400 */
        /* <DEDUP_REMOVED lines=52> */
[C---:B------:R-:W-:Y:S02]  /*4060*/  LEA R8, P0, R33.reuse, UR12, 0x1 ;  /* 0x0000000c21087c11 */ /* 0x040fe4000f8008ff */
        /* <DEDUP_REMOVED lines=39> */
.L_x_18738:
[----:B------:R-:W-:Y:S05]  /*42e0*/  BSYNC.RECONVERGENT B2 ;  /* 0x0000000000027941 */ /* 0x000fea0003800200 */
.L_x_18737:
        /* <DEDUP_REMOVED lines=64> */
.L_x_18740:
[----:B------:R-:W-:Y:S05]  /*46f0*/  BSYNC.RECONVERGENT B2 ;  /* 0x0000000000027941 */ /* 0x000fea0003800200 */
.L_x_18739:
        /* <DEDUP_REMOVED lines=62> */
.L_x_18742:
[----:B------:R-:W-:Y:S05]  /*4ae0*/  BSYNC.RECONVERGENT B2 ;  /* 0x0000000000027941 */ /* 0x000fea0003800200 */
.L_x_18741:
        /* <DEDUP_REMOVED lines=62> */
.L_x_18744:
[----:B------:R-:W-:Y:S05]  /*4ed0*/  BSYNC.RECONVERGENT B2 ;  /* 0x0000000000027941 */ /* 0x000fea0003800200 */
.L_x_18743:
        /* <DEDUP_REMOVED lines=63> */
.L_x_18746:
[----:B------:R-:W-:Y:S05]  /*52d0*/  BSYNC.RECONVERGENT B2 ;  /* 0x0000000000027941 */ /* 0x000fea0003800200 */
.L_x_18745:
[----:B-----5:R-:W-:Y:S02]  /*52e0*/  HMUL2.BF16_V2 R27, R10, R27 ;  /* 0x0000001b0a1b7232 */ /* 0x020fe40000200000 */
        /* <DEDUP_REMOVED lines=8> */
[----:B------:R-:W-:Y:S02]  /*5370*/  PRMT R34, R35, 0x7632, R34 ;  /* 0x0000763223227816 */ /* 0x000fe40000000022 */
[----:B------:R0:W5:Y:S01]  /*5380*/  LDG.E.CONSTANT R35, desc[UR8][R8.64+0xa00] ;  /* 0x000a000808237981 */ /* 0x000162000c1e9900 */
[----:B------:R-:W-:Y:S02]  /*5390*/  IMAD.U32 R27, R27, 0x10000, RZ ;  /* 0x000100001b1b7824 */ /* 0x000fe400078e00ff */
[----:B------:R-:W-:-:S04]  /*53a0*/  IMAD.U32 R34, R34, 0x10000, RZ ;  /* 0x0001000022227824 */ /* 0x000fc800078e00ff */
[----:B------:R-:W-:Y:S01]  /*53b0*/  FADD.FTZ R34, R27, R34 ;  /* 0x000000221b227221 */ /* 0x000fe20000010000 */
[C---:B------:R-:W-:Y:S02]  /*53c0*/  PRMT R27, R26.reuse, 0x7632, R27 ;  /* 0x000076321a1b7816 */ /* 0x040fe4000000001b */
[----:B------:R-:W-:-:S03]  /*53d0*/  SHF.L.U32 R26, R26, 0x10, RZ ;  /* 0x000000101a1a7819 */ /* 0x000fc600000006ff */
[----:B------:R-:W-:-:S04]  /*53e0*/  IMAD.U32 R27, R27, 0x10000, RZ ;  /* 0x000100001b1b7824 */ /* 0x000fc800078e00ff */
[----:B------:R-:W-:Y:S01]  /*53f0*/  FADD.FTZ R26, R26, R27 ;  /* 0x0000001b1a1a7221 */ /* 0x000fe20000010000 */
[----:B------:R-:W-:Y:S01]  /*5400*/  FADD.FTZ R27, R15, R34 ;  /* 0x000000220f1b7221 */ /* 0x000fe20000010000 */
[C---:B------:R-:W-:Y:S01]  /*5410*/  PRMT R15, R11.reuse, 0x7632, R15 ;  /* 0x000076320b0f7816 */ /* 0x040fe2000000000f */
[----:B------:R-:W-:Y:S02]  /*5420*/  IMAD.U32 R11, R11, 0x10000, RZ ;  /* 0x000100000b0b7824 */ /* 0x000fe400078e00ff */
[----:B------:R-:W-:Y:S01]  /*5430*/  FADD.FTZ R26, R27, R26 ;  /* 0x0000001a1b1a7221 */ /* 0x000fe20000010000 */
[----:B------:R-:W-:Y:S01]  /*5440*/  SHF.L.U32 R34, R15, 0x10, RZ ;  /* 0x000000100f227819 */ /* 0x000fe200000006ff */
[----:B------:R0:W5:Y:S04]  /*5450*/  LDG.E.CONSTANT R27, desc[UR8][R8.64+0xa0c] ;  /* 0x000a0c08081b7981 */ /* 0x000168000c1e9900 */
[----:B------:R-:W-:Y:S01]  /*5460*/  FADD.FTZ R11, R11, R34 ;  /* 0x000000220b0b7221 */ /* 0x000fe20000010000 */
[----:B------:R0:W5:Y:S04]  /*5470*/  LDG.E.CONSTANT R15, desc[UR8][R8.64+0xa04] ;  /* 0x000a0408080f7981 */ /* 0x000168000c1e9900 */
[----:B------:R0:W5:Y:S01]  /*5480*/  LDG.E.CONSTANT R34, desc[UR8][R8.64+0xa08] ;  /* 0x000a080808227981 */ /* 0x000162000c1e9900 */
[----:B------:R-:W-:Y:S04]  /*5490*/  BSSY.RECONVERGENT B2, `(.L_x_18747) ;  /* 0x0000020000027945 */ /* 0x000fe80003800200 */
[----:B------:R-:W-:Y:S05]  /*54a0*/  @P0 BRA `(.L_x_18748) ;  /* 0x0000000000780947 */ /* 0x000fea0003800000 */
[----:B01234-:R-:W-:Y:S01]  /*54b0*/  VIADD R8, R31, 0xfffffffe ;  /* 0xfffffffe1f087836 */ /* 0x01ffe20000000000 */
[----:B------:R-:W-:Y:S02]  /*54c0*/  ISETP.GE.AND P0, PT, R33, UR10, PT ;  /* 0x0000000a21007c0c */ /* 0x000fe4000bf06270 */
[----:B-----5:R-:W-:Y:S02]  /*54d0*/  PRMT R9, R15, 0x7632, R9 ;  /* 0x000076320f097816 */ /* 0x020fe40000000009 */
[----:B------:R-:W-:Y:S01]  /*54e0*/  ISETP.GE.AND P1, PT, R8, UR10, PT ;  /* 0x0000000a08007c0c */ /* 0x000fe2000bf26270 */
[C---:B------:R-:W-:Y:S01]  /*54f0*/  VIADD R8, R31.reuse, 0xffffffff ;  /* 0xffffffff1f087836 */ /* 0x040fe20000000000 */
[----:B------:R-:W-:-:S04]  /*5500*/  ISETP.GE.AND P3, PT, R31, UR10, PT ;  /* 0x0000000a1f007c0c */ /* 0x000fc8000bf66270 */
[----:B------:R-:W-:Y:S02]  /*5510*/  ISETP.GE.AND P2, PT, R8, UR10, PT ;  /* 0x0000000a08007c0c */ /* 0x000fe4000bf46270 */
[C---:B------:R-:W-:Y:S02]  /*5520*/  PRMT R8, R35.reuse, 0x7632, R8 ;  /* 0x0000763223087816 */ /* 0x040fe40000000008 */
[----:B------:R-:W-:Y:S02]  /*5530*/  SEL R35, R35, RZ, !P0 ;  /* 0x000000ff23237207 */ /* 0x000fe40004000000 */
[----:B------:R-:W-:Y:S02]  /*5540*/  SEL R8, R8, RZ, !P1 ;  /* 0x000000ff08087207 */ /* 0x000fe40004800000 */
[----:B------:R-:W-:Y:S02]  /*5550*/  SEL R15, R15, RZ, !P2 ;  /* 0x000000ff0f0f7207 */ /* 0x000fe40005000000 */
[----:B------:R-:W-:-:S02]  /*5560*/  PRMT R35, R35, 0x5410, R8 ;  /* 0x0000541023237816 */ /* 0x000fc40000000008 */
[----:B------:R-:W-:Y:S02]  /*5570*/  IADD3 R8, PT, PT, R31, 0x1, RZ ;  /* 0x000000011f087810 */ /* 0x000fe40007ffe0ff */
[----:B------:R-:W-:Y:S02]  /*5580*/  SEL R36, R9, RZ, !P3 ;  /* 0x000000ff09247207 */ /* 0x000fe40005800000 */
[----:B------:R-:W-:Y:S01]  /*5590*/  ISETP.GE.AND P0, PT, R8, UR10, PT ;  /* 0x0000000a08007c0c */ /* 0x000fe2000bf06270 */
[----:B------:R-:W-:Y:S01]  /*55a0*/  VIADD R8, R31, 0x2 ;  /* 0x000000021f087836 */ /* 0x000fe20000000000 */
[----:B------:R-:W-:-:S04]  /*55b0*/  PRMT R15, R15, 0x5410, R36 ;  /* 0x000054100f0f7816 */ /* 0x000fc80000000024 */
        /* <DEDUP_REMOVED lines=8> */
[----:B------:R-:W-:Y:S02]  /*5640*/  ISETP.GE.AND P0, PT, R8, UR10, PT ;  /* 0x0000000a08007c0c */ /* 0x000fe4000bf06270 */
[C---:B------:R-:W-:Y:S02]  /*5650*/  PRMT R8, R27.reuse, 0x7632, R8 ;  /* 0x000076321b087816 */ /* 0x040fe40000000008 */
[----:B------:R-:W-:Y:S02]  /*5660*/  SEL R27, R27, RZ, !P2 ;  /* 0x000000ff1b1b7207 */ /* 0x000fe40005000000 */
[----:B------:R-:W-:-:S04]  /*5670*/  SEL R8, R8, RZ, !P0 ;  /* 0x000000ff08087207 */ /* 0x000fc80004000000 */
[----:B------:R-:W-:-:S07]  /*5680*/  PRMT R27, R27, 0x5410, R8 ;  /* 0x000054101b1b7816 */ /* 0x000fce0000000008 */
.L_x_18748:
[----:B------:R-:W-:Y:S05]  /*5690*/  BSYNC.RECONVERGENT B2 ;  /* 0x0000000000027941 */ /* 0x000fea0003800200 */
.L_x_18747:
[----:B012345:R-:W-:Y:S02]  /*56a0*/  HMUL2.BF16_V2 R8, R10, R35 ;  /* 0x000000230a087232 */ /* 0x03ffe40000200000 */
[----:B------:R-:W-:Y:S02]  /*56b0*/  HFMA2.BF16_V2 R12, R12, R15, -RZ ;  /* 0x0000000f0c0c7231 */ /* 0x000fe400003000ff */
[----:B------:R-:W-:Y:S02]  /*56c0*/  HMUL2.BF16_V2 R13, R13, R34 ;  /* 0x000000220d0d7232 */ /* 0x000fe40000200000 */
[----:B------:R-:W-:Y:S02]  /*56d0*/  HFMA2.BF16_V2 R14, R14, R27, -RZ ;  /* 0x0000001b0e0e7231 */ /* 0x000fe400003000ff */
[----:B------:R-:W-:Y:S01]  /*56e0*/  FADD.FTZ R11, R26, R11 ;  /* 0x0000000b1a0b7221 */ /* 0x000fe20000010000 */
[C---:B------:R-:W-:Y:S01]  /*56f0*/  PRMT R9, R8.reuse, 0x7632, R9 ;  /* 0x0000763208097816 */ /* 0x040fe20000000009 */
[----:B------:R-:W-:Y:S01]  /*5700*/  IMAD.U32 R8, R8, 0x10000, RZ ;  /* 0x0001000008087824 */ /* 0x000fe200078e00ff */
[----:B------:R-:W-:Y:S01]  /*5710*/  PRMT R10, R12, 0x7632, R10 ;  /* 0x000076320c0a7816 */ /* 0x000fe2000000000a */
[----:B------:R-:W-:-:S02]  /*5720*/  FADD.FTZ R20, R20, R11 ;  /* 0x0000000b14147221 */ /* 0x000fc40000010000 */
[----:B------:R-:W-:Y:S02]  /*5730*/  IMAD.U32 R9, R9, 0x10000, RZ ;  /* 0x0001000009097824 */ /* 0x000fe400078e00ff */
[----:B------:R-:W-:Y:S02]  /*5740*/  IMAD.U32 R10, R10, 0x10000, RZ ;  /* 0x000100000a0a7824 */ /* 0x000fe400078e00ff */
[--C-:B------:R-:W-:Y:S01]  /*5750*/  FADD.FTZ R8, R8, R9.reuse ;  /* 0x0000000908087221 */ /* 0x100fe20000010000 */
[----:B------:R-:W-:Y:S02]  /*5760*/  PRMT R9, R12, 0x7610, R9 ;  /* 0x000076100c097816 */ /* 0x000fe40000000009 */
[C---:B------:R-:W-:Y:S02]  /*5770*/  PRMT R12, R13.reuse, 0x7610, R12 ;  /* 0x000076100d0c7816 */ /* 0x040fe4000000000c */
[----:B------:R-:W-:Y:S02]  /*5780*/  PRMT R13, R13, 0x7632, R13 ;  /* 0x000076320d0d7816 */ /* 0x000fe4000000000d */
[----:B------:R-:W-:Y:S01]  /*5790*/  SHF.L.U32 R15, R9, 0x10, RZ ;  /* 0x00000010090f7819 */ /* 0x000fe200000006ff */
[----:B------:R-:W-:Y:S01]  /*57a0*/  IMAD.U32 R12, R12, 0x10000, RZ ;  /* 0x000100000c0c7824 */ /* 0x000fe200078e00ff */
[C---:B------:R-:W-:Y:S01]  /*57b0*/  PRMT R9, R14.reuse, 0x7632, R9 ;  /* 0x000076320e097816 */ /* 0x040fe20000000009 */
        /* <DEDUP_REMOVED lines=10> */
.L_x_18736:
[----:B------:R-:W-:Y:S05]  /*5860*/  BSYNC.RECONVERGENT B0 ;  /* 0x0000000000007941 */ /* 0x000fea0003800200 */
.L_x_18735:
[----:B------:R-:W-:Y:S01]  /*5870*/  UIADD3 UR4, UPT, UPT, UR10, 0xf, URZ ;  /* 0x0000000f0a047890 */ /* 0x000fe2000fffe0ff */
[----:B------:R-:W-:Y:S01]  /*5880*/  IADD3 R8, PT, PT, R2, 0x3, RZ ;  /* 0x0000000302087810 */ /* 0x000fe20007ffe0ff */
[----:B------:R-:W-:Y:S01]  /*5890*/  VIADD R30, R30, 0x4 ;  /* 0x000000041e1e7836 */ /* 0x000fe20000000000 */
[----:B------:R-:W-:Y:S01]  /*58a0*/  IADD3 R18, P1, PT, R18, 0x10, RZ ;  /* 0x0000001012127810 */ /* 0x000fe20007f3e0ff */
[----:B------:R-:W-:Y:S01]  /*58b0*/  USHF.R.S32.HI UR7, URZ, 0x1f, UR4 ;  /* 0x0000001fff077899 */ /* 0x000fe20008011404 */
[----:B------:R-:W-:Y:S01]  /*58c0*/  VIADD R31, R31, 0x40 ;  /* 0x000000401f1f7836 */ /* 0x000fe20000000000 */
[----:B------:R-:W-:Y:S01]  /*58d0*/  IADD3 R2, PT, PT, R2, 0x4, RZ ;  /* 0x0000000402027810 */ /* 0x000fe20007ffe0ff */
[----:B------:R-:W-:Y:S01]  /*58e0*/  VIADD R16, R16, 0x100 ;  /* 0x0000010010107836 */ /* 0x000fe20000000000 */
[----:B------:R-:W-:Y:S01]  /*58f0*/  ULEA.HI UR7, UR7, UR4, URZ, 0x4 ;  /* 0x0000000407077291 */ /* 0x000fe2000f8f20ff */
[----:B------:R-:W-:Y:S01]  /*5900*/  VIADD R6, R6, 0x40 ;  /* 0x0000004006067836 */ /* 0x000fe20000000000 */
[----:B------:R-:W-:-:S02]  /*5910*/  IADD3.X R17, PT, PT, RZ, R17, RZ, P1, !PT ;  /* 0x00000011ff117210 */ /* 0x000fc40000ffe4ff */
[----:B------:R-:W-:-:S06]  /*5920*/  USHF.R.S32.HI UR7, URZ, 0x4, UR7 ;  /* 0x00000004ff077899 */ /* 0x000fcc0008011407 */
[----:B------:R-:W-:-:S13]  /*5930*/  ISETP.GE.AND P0, PT, R8, UR7, PT ;  /* 0x0000000708007c0c */ /* 0x000fda000bf06270 */
[----:B------:R-:W-:Y:S05]  /*5940*/  @!P0 BRA `(.L_x_18749) ;  /* 0xffffffe000d08947 */ /* 0x000fea000383ffff */
.L_x_18734:
[----:B------:R-:W-:Y:S05]  /*5950*/  BSYNC.RECONVERGENT B1 ;  /* 0x0000000000017941 */ /* 0x000fea0003800200 */
.L_x_18733:
[----:B------:R-:W2:Y:S01]  /*5960*/  S2R R2, SR_TID.X ;  /* 0x0000000000027919 */ /* 0x000ea20000002100 */
[----:B------:R-:W3:Y:S01]  /*5970*/  S2UR UR5, SR_CgaCtaId ;  /* 0x00000000000579c3 */ /* 0x000ee20000008800 */
[----:B------:R-:W-:Y:S01]  /*5980*/  UMOV UR4, 0x400 ;  /* 0x0000040000047882 */ /* 0x000fe20000000000 */
[----:B------:R-:W-:Y:S01]  /*5990*/  BSSY.RECONVERGENT B0, `(.L_x_18750) ;  /* 0x0000032000007945 */ /* 0x000fe20003800200 */
[----:B------:R-:W4:Y:S01]  /*59a0*/  SHFL.BFLY PT, R6, R25, 0x1, 0x1f ;  /* 0x0c201f0019067f89 */ /* 0x000f2200000e0000 */
[----:B------:R-:W-:-:S03]  /*59b0*/  UIADD3 UR4, UPT, UPT, UR4, 0xe0, URZ ;  /* 0x000000e004047890 */ /* 0x000fc6000fffe0ff */
[----:B------:R-:W2:Y:S04]  /*59c0*/  SHFL.BFLY PT, R0, R29, 0x1, 0x1f ;  /* 0x0c201f001d007f89 */ /* 0x000ea800000e0000 */
[----:B------:R-:W2:Y:S04]  /*59d0*/  SHFL.BFLY PT, R3, R28, 0x1, 0x1f ;  /* 0x0c201f001c037f89 */ /* 0x000ea800000e0000 */
[----:B------:R-:W2:Y:S04]  /*59e0*/  SHFL.BFLY PT, R8, R21, 0x1, 0x1f ;  /* 0x0c201f0015087f89 */ /* 0x000ea800000e0000 */
[----:B01----:R-:W0:Y:S04]  /*59f0*/  SHFL.BFLY PT, R9, R20, 0x1, 0x1f ;  /* 0x0c201f0014097f89 */ /* 0x003e2800000e0000 */
[----:B------:R-:W1:Y:S01]  /*5a00*/  SHFL.BFLY PT, R10, R19, 0x1, 0x1f ;  /* 0x0c201f00130a7f89 */ /* 0x000e6200000e0000 */
[----:B---3--:R-:W-:Y:S01]  /*5a10*/  ULEA UR4, UR5, UR4, 0x18 ;  /* 0x0000000405047291 */ /* 0x008fe2000f8ec0ff */
[----:B------:R-:W-:Y:S01]  /*5a20*/  BAR.SYNC.DEFER_BLOCKING 0x0 ;  /* 0x0000000000007b1d */ /* 0x000fe20000010000 */
[----:B----4-:R-:W-:Y:S01]  /*5a30*/  FADD.FTZ R25, R6, R25 ;  /* 0x0000001906197221 */ /* 0x010fe20000010000 */
[----:B--2---:R-:W-:Y:S01]  /*5a40*/  LOP3.LUT R11, R2, 0x1, RZ, 0xc0, !PT ;  /* 0x00000001020b7812 */ /* 0x004fe200078ec0ff */
[----:B------:R-:W-:Y:S01]  /*5a50*/  FADD.FTZ R0, R0, R29 ;  /* 0x0000001d00007221 */ /* 0x000fe20000010000 */
[----:B------:R-:W-:-:S02]  /*5a60*/  LOP3.LUT R12, R2, 0x3c0, RZ, 0xc0, !PT ;  /* 0x000003c0020c7812 */ /* 0x000fc400078ec0ff */
[----:B------:R-:W-:Y:S01]  /*5a70*/  ISETP.NE.AND P5, PT, R11, RZ, PT ;  /* 0x000000ff0b00720c */ /* 0x000fe20003fa5270 */
[----:B------:R-:W-:Y:S01]  /*5a80*/  FADD.FTZ R3, R3, R28 ;  /* 0x0000001c03037221 */ /* 0x000fe20000010000 */
[----:B------:R-:W-:Y:S02]  /*5a90*/  LOP3.LUT R11, R2, 0x1f, RZ, 0xc0, !PT ;  /* 0x0000001f020b7812 */ /* 0x000fe400078ec0ff */
[----:B------:R-:W-:Y:S01]  /*5aa0*/  SHF.R.U32.HI R14, RZ, 0x5, R2 ;  /* 0x00000005ff0e7819 */ /* 0x000fe20000011602 */
[----:B------:R-:W-:Y:S01]  /*5ab0*/  FADD.FTZ R6, R8, R21 ;  /* 0x0000001508067221 */ /* 0x000fe20000010000 */
[----:B------:R-:W-:Y:S02]  /*5ac0*/  SHF.R.U32.HI R11, RZ, 0x1, R11 ;  /* 0x00000001ff0b7819 */ /* 0x000fe4000001160b */
[----:B------:R-:W-:Y:S01]  /*5ad0*/  ISETP.NE.OR P4, PT, R12, 0x40, P5 ;  /* 0x000000400c00780c */ /* 0x000fe20002f85670 */
[----:B0-----:R-:W-:Y:S01]  /*5ae0*/  FADD.FTZ R9, R9, R20 ;  /* 0x0000001409097221 */ /* 0x001fe20000010000 */
[----:B------:R-:W-:Y:S01]  /*5af0*/  LOP3.LUT P0, RZ, R2, 0x3c1, RZ, 0xc0, !PT ;  /* 0x000003c102ff7812 */ /* 0x000fe2000780c0ff */
[----:B------:R-:W-:-:S02]  /*5b00*/  IMAD R11, R14, 0x60, R11 ;  /* 0x000000600e0b7824 */ /* 0x000fc400078e020b */
[----:B-1----:R-:W-:Y:S01]  /*5b10*/  FADD.FTZ R10, R10, R19 ;  /* 0x000000130a0a7221 */ /* 0x002fe20000010000 */
[C---:B------:R-:W-:Y:S02]  /*5b20*/  LOP3.LUT R12, R2.reuse, 0x3e0, RZ, 0xc0, !PT ;  /* 0x000003e0020c7812 */ /* 0x040fe400078ec0ff */
[----:B------:R-:W-:Y:S02]  /*5b30*/  LOP3.LUT P1, RZ, R2, 0x3e1, RZ, 0xc0, !PT ;  /* 0x000003e102ff7812 */ /* 0x000fe4000782c0ff */
[----:B------:R-:W-:Y:S02]  /*5b40*/  LEA R11, R11, UR4, 0x2 ;  /* 0x000000040b0b7c11 */ /* 0x000fe4000f8e10ff */
[----:B------:R-:W-:Y:S02]  /*5b50*/  ISETP.NE.OR P3, PT, R12, 0x20, P5 ;  /* 0x000000200c00780c */ /* 0x000fe40002f65670 */
        /* <DEDUP_REMOVED lines=21> */
.L_x_18751:
[----:B------:R-:W-:Y:S05]  /*5cb0*/  BSYNC.RECONVERGENT B0 ;  /* 0x0000000000007941 */ /* 0x000fea0003800200 */
.L_x_18750:
        /* <DEDUP_REMOVED lines=22> */
.L_x_18753:
[----:B------:R-:W-:Y:S05]  /*5e20*/  BSYNC.RECONVERGENT B0 ;  /* 0x0000000000007941 */ /* 0x000fea0003800200 */
.L_x_18752:
        /* <DEDUP_REMOVED lines=26> */
[----:B------:R-:W-:Y:S01]  /*5fd0*/  STG.E.U16 desc[UR8][R2.64+0xa0], R7 ;  /* 0x0000a00702007986 */ /* 0x000fe2000c101508 */
[----:B------:R-:W-:Y:S05]  /*5fe0*/  EXIT ;  /* 0x000000000000794d */ /* 0x000fea0003800000 */
.L_x_18710:
        /* <DEDUP_REMOVED lines=8> */
.L_x_18755:
[----:B------:R-:W-:Y:S05]  /*6070*/  BSYNC B2 ;  /* 0x0000000000027941 */ /* 0x000fea0003800000 */
.L_x_18754:
[----:B------:R-:W-:Y:S01]  /*6080*/  IMAD.MOV.U32 R9, RZ, RZ, R11 ;  /* 0x000000ffff097224 */ /* 0x000fe200078e000b */
[----:B------:R-:W-:Y:S06]  /*6090*/  BRA `(.L_x_18756) ;  /* 0xffffffbc00207947 */ /* 0x000fec000383ffff */
.L_x_18712:
        /* <DEDUP_REMOVED lines=8> */
.L_x_18758:
[----:B------:R-:W-:Y:S05]  /*6120*/  BSYNC B0 ;  /* 0x0000000000007941 */ /* 0x000fea0003800000 */
.L_x_18757:
[----:B------:R-:W-:Y:S02]  /*6130*/  IMAD.MOV.U32 R0, RZ, RZ, R11 ;  /* 0x000000ffff007224 */ /* 0x000fe400078e000b */
[----:B------:R-:W-:Y:S02]  /*6140*/  HFMA2 R15, -RZ, RZ, 0, 4.76837158203125e-07 ;  /* 0x00000008ff0f7431 */ /* 0x000fe400000001ff */
[----:B------:R-:W-:Y:S01]  /*6150*/  IMAD.MOV.U32 R32, RZ, RZ, 0x1f ;  /* 0x0000001fff207424 */ /* 0x000fe200078e00ff */
[----:B------:R-:W-:Y:S02]  /*6160*/  MOV R13, 0xffffffff ;  /* 0xffffffff000d7802 */ /* 0x000fe40000000f00 */
[----:B------:R-:W-:-:S05]  /*6170*/  FMNMX.FTZ R0, R0, R23, !PT ;  /* 0x0000001700007209 */ /* 0x000fca0007810000 */
[----:B------:R-:W-:-:S07]  /*6180*/  IMAD.MOV.U32 R30, RZ, RZ, R0 ;  /* 0x000000ffff1e7224 */ /* 0x000fce00078e0000 */
[----:B------:R-:W-:Y:S05]  /*6190*/  WARPSYNC.COLLECTIVE R13, `(.L_x_18759) ;  /* 0x000000000d087348 */ /* 0x000fea0003c00000 */
[----:B------:R0:W1:Y:S02]  /*61a0*/  SHFL.BFLY P2, R11, R30, R15, R32 ;  /* 0x0c00000f1e0b7389 */ /* 0x0000640000040020 */
[----:B01----:R-:W-:Y:S05]  /*61b0*/  ENDCOLLECTIVE ;  /* 0x000000000000791b */ /* 0x003fea0003800000 */
.L_x_18759:
[----:B------:R-:W-:Y:S02]  /*61c0*/  IMAD.MOV.U32 R15, RZ, RZ, 0x4 ;  /* 0x00000004ff0f7424 */ /* 0x000fe400078e00ff */
[----:B------:R-:W-:-:S05]  /*61d0*/  IMAD.MOV.U32 R9, RZ, RZ, R11 ;  /* 0x000000ffff097224 */ /* 0x000fca00078e000b */
[----:B------:R-:W-:-:S04]  /*61e0*/  FMNMX.FTZ R9, R0, R9, !PT ;  /* 0x0000000900097209 */ /* 0x000fc80007810000 */
[----:B------:R-:W-:-:S07]  /*61f0*/  MOV R30, R9 ;  /* 0x00000009001e7202 */ /* 0x000fce0000000f00 */
[----:B------:R-:W-:Y:S05]  /*6200*/  WARPSYNC.COLLECTIVE R13, `(.L_x_18760) ;  /* 0x000000000d087348 */ /* 0x000fea0003c00000 */
[----:B------:R0:W1:Y:S02]  /*6210*/  SHFL.BFLY P2, R11, R30, R15, R32 ;  /* 0x0c00000f1e0b7389 */ /* 0x0000640000040020 */
[----:B01----:R-:W-:Y:S05]  /*6220*/  ENDCOLLECTIVE ;  /* 0x000000000000791b */ /* 0x003fea0003800000 */
.L_x_18760:
[----:B------:R-:W-:Y:S01]  /*6230*/  HFMA2 R15, -RZ, RZ, 0, 1.1920928955078125e-07 ;  /* 0x00000002ff0f7431 */ /* 0x000fe200000001ff */
[----:B------:R-:W-:-:S04]  /*6240*/  MOV R8, R11 ;  /* 0x0000000b00087202 */ /* 0x000fc80000000f00 */
[----:B------:R-:W-:-:S05]  /*6250*/  FMNMX.FTZ R10, R9, R8, !PT ;  /* 0x00000008090a7209 */ /* 0x000fca0007810000 */
[----:B------:R-:W-:-:S07]  /*6260*/  IMAD.MOV.U32 R30, RZ, RZ, R10 ;  /* 0x000000ffff1e7224 */ /* 0x000fce00078e000a */
[----:B------:R-:W-:Y:S05]  /*6270*/  WARPSYNC.COLLECTIVE R13, `(.L_x_18761) ;  /* 0x000000000d087348 */ /* 0x000fea0003c00000 */
[----:B------:R0:W1:Y:S02]  /*6280*/  SHFL.BFLY P2, R11, R30, R15, R32 ;  /* 0x0c00000f1e0b7389 */ /* 0x0000640000040020 */
[----:B01----:R-:W-:Y:S05]  /*6290*/  ENDCOLLECTIVE ;  /* 0x000000000000791b */ /* 0x003fea0003800000 */
.L_x_18761:
[----:B------:R-:W-:Y:S05]  /*62a0*/  BRA `(.L_x_18762) ;  /* 0xffffffbc00347947 */ /* 0x000fea000383ffff */
.L_x_18763:
        /* <DEDUP_REMOVED lines=13> */
.L_x_25928:


//--------------------- .text._ZN4vllm25paged_attention_v1_kernelI13__nv_bfloat16S1_Li80ELi16ELi128ELNS_18Fp8KVCacheDataTypeE0ELb1EEEvPT_PKS3_PKT0_S9_ifPKiSB_iPKfiiiSD_SD_iiiii --------------------------
	.section	.text._ZN4vllm25paged_attention_v1_kernelI13__nv_bfloat16S1_Li80ELi16ELi128ELNS_18Fp8KVCacheDataTypeE0ELb1EEEvPT_PKS3_PKT0_S9_ifPKiSB_iPKfiiiSD_SD_iiiii,"ax",@progbits
	.align	128
        .global         _ZN4vllm25paged_attention_v1_kernelI13__nv_bfloat16S1_Li80ELi16ELi128ELNS_18Fp8KVCacheDataTypeE0ELb1EEEvPT_PKS3_PKT0_S9_ifPKiSB_iPKfiiiSD_SD_iiiii
        .type           _ZN4vllm25paged_attention_v1_kernelI13__nv_bfloat16S1_Li80ELi16ELi128ELNS_18Fp8KVCacheDataTypeE0ELb1EEEvPT_PKS3_PKT0_S9_ifPKiSB_iPKfiiiSD_SD_iiiii,@function
        .size           _ZN4vllm25paged_attention_v1_kernelI13__nv_bfloat16S1_Li80ELi16ELi128ELNS_18Fp8KVCacheDataTypeE0ELb1EEEvPT_PKS3_PKT0_S9_ifPKiSB_iPKfiiiSD_SD_iiiii,(.L_x_25929 - _ZN4vllm25paged_attention_v1_kernelI13__nv_bfloat16S1_Li80ELi16ELi128ELNS_18Fp8KVCacheDataTypeE0ELb1EEEvPT_PKS3_PKT0_S9_ifPKiSB_iPKfiiiSD_SD_iiiii)
        .other          _ZN4vllm25paged_attention_v1_kernelI13__nv_bfloat16S1_Li80ELi16ELi128ELNS_18Fp8KVCacheDataTypeE0ELb1EEEvPT_PKS3_PKT0_S9_ifPKiSB_iPKfiiiSD_SD_iiiii,@"STO_CUDA_ENTRY STV_DEFAULT"
_ZN4vllm25paged_attention_v1_kernelI13__nv_bfloat16S1_Li80ELi16ELi128ELNS_18Fp8KVCacheDataTypeE0ELb1EEEvPT_PKS3_PKT0_S9_ifPKiSB_iPKfiiiSD_SD_iiiii:
.text._ZN4vllm25paged_attention_v1_kernelI13__nv_bfloat16S1_Li80ELi16ELi128ELNS_18Fp8KVCacheDataTypeE0ELb1EEEvPT_PKS3_PKT0_S9_ifPKiSB_iPKfiiiSD_SD_iiiii:
        /* <DEDUP_REMOVED lines=12> */
[----:B------:R-:W0:Y:S06]  /*00c0*/  LDCU.64 UR12, c[0x0][0x390] ;  /* 0x00007200ff0c77ac */ /* 0x000e2c0008000a00 */
[----:B------:R-:W4:Y:S01]  /*00d0*/  LDC R23, c[0x0][0x3f8] ;  /* 0x0000fe00ff177b82 */ /* 0x000f220000000800 */
[----:B0-----:R-:W-:Y:S01]  /*00e0*/  IMAD.WIDE.U32 R4, R0, 0x4, R4 ;  /* 0x0000000400047825 */ /* 0x001fe200078e0004 */
[----:B--2---:R-:W-:-:S04]  /*00f0*/  ISETP.GT.U32.AND P1, PT, R12, 0x13, PT ;  /* 0x000000130c00780c */ /* 0x004fc80003f24070 */
[----:B-1----:R0:W2:Y:S01]  /*0100*/  LDG.E.CONSTANT R2, desc[UR6][R4.64] ;  /* 0x0000000604027981 */ /* 0x0020a2000c1e9900 */
[----:B---3--:R-:W-:Y:S01]  /*0110*/  IMAD R6, R0, UR4, RZ ;  /* 0x0000000400067c24 */ /* 0x008fe2000f8e02ff */
[----:B----4-:R-:W-:Y:S01]  /*0120*/  ISETP.NE.U32.AND P0, PT, R10, RZ, PT ;  /* 0x000000ff0a00720c */ /* 0x010fe20003f05070 */
[----:B------:R-:W1:Y:S03]  /*0130*/  LDCU UR4, c[0x0][0x3b8] ;  /* 0x00007700ff0477ac */ /* 0x000e660008000800 */
[----:B------:R-:W-:-:S03]  /*0140*/  ISETP.NE.AND.EX P0, PT, R11, RZ, PT, P0 ;  /* 0x000000ff0b00720c */ /* 0x000fc60003f05300 */
[----:B------:R-:W3:Y:S01]  /*0150*/  @!P1 LDC.64 R14, c[0x0][0x388] ;  /* 0x0000e200ff0e9b82 */ /* 0x000ee20000000a00 */
[----:B------:R-:W-:Y:S02]  /*0160*/  @!P1 IMAD R8, R3, 0x50, RZ ;  /* 0x0000005003089824 */ /* 0x000fe400078e02ff */
[----:B------:R-:W-:-:S05]  /*0170*/  @!P1 IMAD.SHL.U32 R7, R12, 0x4, RZ ;  /* 0x000000040c079824 */ /* 0x000fca00078e00ff */
[----:B------:R-:W-:Y:S02]  /*0180*/  @!P1 IADD3 R7, P2, P3, R7, R6, R8 ;  /* 0x0000000607079210 */ /* 0x000fe40007b5e008 */
[----:B------:R-:W-:Y:S01]  /*0190*/  SHF.R.S32.HI R6, RZ, 0x1f, R6 ;  /* 0x0000001fff067819 */ /* 0x000fe20000011406 */
[----:B------:R-:W4:Y:S03]  /*01a0*/  @P0 LDC.64 R8, c[0x0][0x3c0] ;  /* 0x0000f000ff080b82 */ /* 0x000f260000000a00 */
[----:B0-----:R-:W-:Y:S02]  /*01b0*/  @!P1 IADD3.X R4, PT, PT, RZ, R6, RZ, P2, P3 ;  /* 0x00000006ff049210 */ /* 0x001fe400017e64ff */
[----:B---3--:R-:W-:-:S04]  /*01c0*/  @!P1 LEA R6, P2, R7, R14, 0x1 ;  /* 0x0000000e07069211 */ /* 0x008fc800078408ff */
[----:B------:R-:W-:-:S05]  /*01d0*/  @!P1 LEA.HI.X R7, R7, R15, R4, 0x1, P2 ;  /* 0x0000000f07079211 */ /* 0x000fca00010f0c04 */
[----:B------:R-:W3:Y:S04]  /*01e0*/  @!P1 LDG.E.CONSTANT R10, desc[UR6][R6.64] ;  /* 0x00000006060a9981 */ /* 0x000ee8000c1e9900 */
[----:B------:R0:W3:Y:S01]  /*01f0*/  @!P1 LDG.E.CONSTANT R11, desc[UR6][R6.64+0x4] ;  /* 0x00000406060b9981 */ /* 0x0000e2000c1e9900 */
[----:B------:R-:W-:Y:S01]  /*0200*/  IABS R16, R13 ;  /* 0x0000000d00107213 */ /* 0x000fe20000000000 */
[----:B------:R-:W-:Y:S02]  /*0210*/  IMAD.MOV.U32 R4, RZ, RZ, RZ ;  /* 0x000000ffff047224 */ /* 0x000fe400078e00ff */
[----:B----4-:R-:W-:Y:S01]  /*0220*/  @P0 IMAD.WIDE.U32 R8, R3, 0x4, R8 ;  /* 0x0000000403080825 */ /* 0x010fe200078e0008 */
[----:B------:R-:W4:Y:S04]  /*0230*/  I2F.RP R5, R16 ;  /* 0x0000001000057306 */ /* 0x000f280000209400 */
[----:B------:R1:W5:Y:S01]  /*0240*/  @P0 LDG.E.CONSTANT R4, desc[UR6][R8.64] ;  /* 0x0000000608040981 */ /* 0x000362000c1e9900 */
[----:B0-----:R-:W0:Y:S01]  /*0250*/  LDC R6, c[0x0][0x370] ;  /* 0x0000dc00ff067b82 */ /* 0x001e220000000800 */
[----:B------:R-:W-:Y:S01]  /*0260*/  SHF.R.U32.HI R28, RZ, 0x5, R12 ;  /* 0x00000005ff1c7819 */ /* 0x000fe2000001160c */
[----:B------:R-:W-:Y:S01]  /*0270*/  BSSY B0, `(.L_x_18764) ;  /* 0x0000198000007945 */ /* 0x000fe20003800000 */
[----:B----4-:R-:W4:Y:S01]  /*0280*/  MUFU.RCP R5, R5 ;  /* 0x0000000500057308 */ /* 0x010f220000001000 */
[----:B0-----:R-:W-:-:S02]  /*0290*/  IABS R17, R6 ;  /* 0x0000000600117213 */ /* 0x001fc40000000000 */
[----:B----4-:R-:W-:-:S05]  /*02a0*/  IADD3 R14, PT, PT, R5, 0xffffffe, RZ ;  /* 0x0ffffffe050e7810 */ /* 0x010fca0007ffe0ff */
[----:B------:R0:W4:Y:S02]  /*02b0*/  F2I.FTZ.U32.TRUNC.NTZ R15, R14 ;  /* 0x0000000e000f7305 */ /* 0x000124000021f000 */
[----:B0-----:R-:W-:Y:S02]  /*02c0*/  IMAD.MOV.U32 R14, RZ, RZ, RZ ;  /* 0x000000ffff0e7224 */ /* 0x001fe400078e00ff */
[----:B----4-:R-:W-:-:S04]  /*02d0*/  IMAD.MOV R7, RZ, RZ, -R15 ;  /* 0x000000ffff077224 */ /* 0x010fc800078e0a0f */
[----:B------:R-:W-:-:S04]  /*02e0*/  IMAD R7, R7, R16, RZ ;  /* 0x0000001007077224 */ /* 0x000fc800078e02ff */
[----:B------:R-:W-:Y:S01]  /*02f0*/  IMAD.HI.U32 R15, R15, R7, R14 ;  /* 0x000000070f0f7227 */ /* 0x000fe200078e000e */
[----:B------:R-:W-:-:S05]  /*0300*/  MOV R7, R17 ;  /* 0x0000001100077202 */ /* 0x000fca0000000f00 */
[----:B------:R-:W-:Y:S02]  /*0310*/  IMAD.HI.U32 R18, R15, R7, RZ ;  /* 0x000000070f127227 */ /* 0x000fe400078e00ff */
[----:B------:R-:W0:Y:S02]  /*0320*/  LDC R15, c[0x0][0x3f4] ;  /* 0x0000fd00ff0f7b82 */ /* 0x000e240000000800 */
        /* <DEDUP_REMOVED lines=15> */
[----:B0-----:R-:W1:Y:S08]  /*0420*/  MUFU.RCP R14, R14 ;  /* 0x0000000e000e7308 */ /* 0x001e700000001000 */
[----:B------:R-:W0:Y:S01]  /*0430*/  I2F.RP R7, R19 ;  /* 0x0000001300077306 */ /* 0x000e220000209400 */
[----:B-1----:R-:W-:Y:S01]  /*0440*/  VIADD R8, R14, 0xffffffe ;  /* 0x0ffffffe0e087836 */ /* 0x002fe20000000000 */
[----:B------:R-:W-:-:S06]  /*0450*/  IABS R14, R3 ;  /* 0x00000003000e7213 */ /* 0x000fcc0000000000 */
[----:B------:R1:W-:Y:S08]  /*0460*/  F2I.FTZ.U32.TRUNC.NTZ R9, R8 ;  /* 0x0000000800097305 */ /* 0x0003f0000021f000 */
[----:B0-----:R-:W0:Y:S01]  /*0470*/  MUFU.RCP R7, R7 ;  /* 0x0000000700077308 */ /* 0x001e220000001000 */
[----:B-1----:R-:W-:Y:S01]  /*0480*/  IMAD.MOV.U32 R8, RZ, RZ, RZ ;  /* 0x000000ffff087224 */ /* 0x002fe200078e00ff */
[----:B0-----:R-:W-:-:S02]  /*0490*/  IADD3 R16, PT, PT, R7, 0xffffffe, RZ ;  /* 0x0ffffffe07107810 */ /* 0x001fc40007ffe0ff */
[----:B------:R-:W-:-:S04]  /*04a0*/  IABS R7, R18 ;  /* 0x0000001200077213 */ /* 0x000fc80000000000 */
[----:B------:R0:W1:Y:S02]  /*04b0*/  F2I.FTZ.U32.TRUNC.NTZ R17, R16 ;  /* 0x0000001000117305 */ /* 0x000064000021f000 */
[----:B0-----:R-:W-:Y:S02]  /*04c0*/  HFMA2 R16, -RZ, RZ, 0, 0 ;  /* 0x00000000ff107431 */ /* 0x001fe400000001ff */
[----:B-1----:R-:W-:-:S04]  /*04d0*/  IMAD.MOV R20, RZ, RZ, -R17 ;  /* 0x000000ffff147224 */ /* 0x002fc800078e0a11 */
[----:B------:R-:W-:-:S04]  /*04e0*/  IMAD R21, R20, R19, RZ ;  /* 0x0000001314157224 */ /* 0x000fc800078e02ff */
[----:B------:R-:W-:-:S04]  /*04f0*/  IMAD.HI.U32 R17, R17, R21, R16 ;  /* 0x0000001511117227 */ /* 0x000fc800078e0010 */
[----:B------:R-:W-:Y:S02]  /*0500*/  IMAD.MOV R16, RZ, RZ, -R7 ;  /* 0x000000ffff107224 */ /* 0x000fe400078e0a07 */
[----:B------:R-:W-:-:S04]  /*0510*/  IMAD.HI.U32 R17, R17, R14, RZ ;  /* 0x0000000e11117227 */ /* 0x000fc800078e00ff */
[----:B------:R-:W-:Y:S02]  /*0520*/  IMAD R14, R17, R16, R14 ;  /* 0x00000010110e7224 */ /* 0x000fe400078e020e */
[----:B------:R-:W0:Y:S01]  /*0530*/  S2R R16, SR_CgaCtaId ;  /* 0x0000000000107919 */ /* 0x000e220000008800 */
[----:B------:R-:W-:Y:S02]  /*0540*/  IMAD R7, R9, R5, RZ ;  /* 0x0000000509077224 */ /* 0x000fe400078e02ff */
[----:B------:R-:W-:-:S03]  /*0550*/  ISETP.GT.U32.AND P3, PT, R19, R14, PT ;  /* 0x0000000e1300720c */ /* 0x000fc60003f64070 */
[----:B------:R-:W-:-:S05]  /*0560*/  IADD3 R7, PT, PT, RZ, -R7, RZ ;  /* 0x80000007ff077210 */ /* 0x000fca0007ffe0ff */
[----:B------:R-:W-:Y:S01]  /*0570*/  IMAD.HI.U32 R7, R9, R7, R8 ;  /* 0x0000000709077227 */ /* 0x000fe200078e0008 */
[----:B------:R-:W-:-:S04]  /*0580*/  LOP3.LUT R9, R12, 0x1, RZ, 0xc0, !PT ;  /* 0x000000010c097812 */ /* 0x000fc800078ec0ff */
[-C--:B------:R-:W-:Y:S01]  /*0590*/  @!P3 IADD3 R14, PT, PT, R14, -R19.reuse, RZ ;  /* 0x800000130e0eb210 */ /* 0x080fe20007ffe0ff */
[----:B------:R-:W-:Y:S01]  /*05a0*/  @!P3 VIADD R17, R17, 0x1 ;  /* 0x000000011111b836 */ /* 0x000fe20000000000 */
[----:B------:R-:W-:Y:S02]  /*05b0*/  ISETP.NE.AND P3, PT, R18, RZ, PT ;  /* 0x000000ff1200720c */ /* 0x000fe40003f65270 */
[----:B------:R-:W-:Y:S02]  /*05c0*/  ISETP.GE.U32.AND P2, PT, R14, R19, PT ;  /* 0x000000130e00720c */ /* 0x000fe40003f46070 */
[----:B------:R-:W-:-:S04]  /*05d0*/  MOV R19, 0x400 ;  /* 0x0000040000137802 */ /* 0x000fc80000000f00 */
[----:B0-----:R-:W-:-:S07]  /*05e0*/  LEA R14, R16, R19, 0x18 ;  /* 0x00000013100e7211 */ /* 0x001fce00078ec0ff */
[----:B------:R-:W-:Y:S02]  /*05f0*/  @P2 VIADD R17, R17, 0x1 ;  /* 0x0000000111112836 */ /* 0x000fe40000000000 */
[----:B--2---:R-:W-:Y:S02]  /*0600*/  VIADD R20, R2, 0xffffffff ;  /* 0xffffffff02147836 */ /* 0x004fe40000000000 */
[----:B------:R-:W-:Y:S01]  /*0610*/  IMAD R9, R9, 0x50, R14 ;  /* 0x0000005009097824 */ /* 0x000fe200078e020e */
[----:B------:R-:W-:Y:S02]  /*0620*/  SHF.R.U32.HI R14, RZ, 0x1, R12 ;  /* 0x00000001ff0e7819 */ /* 0x000fe4000001160c */
        /* <DEDUP_REMOVED lines=8> */
[----:B------:R-:W-:Y:S01]  /*06b0*/  IMAD.MOV.U32 R8, RZ, RZ, R17 ;  /* 0x000000ffff087224 */ /* 0x000fe200078e0011 */
[----:B------:R-:W-:Y:S01]  /*06c0*/  @!P1 LEA R17, R14, R9, 0x3 ;  /* 0x000000090e119211 */ /* 0x000fe200078e18ff */
[----:B------:R-:W-:-:S08]  /*06d0*/  VIADD R9, R2, 0xf ;  /* 0x0000000f02097836 */ /* 0x000fd00000000000 */
[-C--:B------:R-:W-:Y:S01]  /*06e0*/  @!P0 IADD3 R22, PT, PT, R22, -R5.reuse, RZ ;  /* 0x8000000516168210 */ /* 0x080fe20007ffe0ff */
[----:B------:R-:W-:Y:S01]  /*06f0*/  @!P0 VIADD R21, R21, 0x1 ;  /* 0x0000000115158836 */ /* 0x000fe20000000000 */
[----:B------:R-:W-:Y:S01]  /*0700*/  ISETP.NE.AND P0, PT, R15, RZ, PT ;  /* 0x000000ff0f00720c */ /* 0x000fe20003f05270 */
[----:B------:R-:W-:Y:S01]  /*0710*/  @!P4 IMAD.MOV R8, RZ, RZ, -R8 ;  /* 0x000000ffff08c224 */ /* 0x000fe200078e0a08 */
[----:B------:R-:W-:Y:S02]  /*0720*/  @!P3 LOP3.LUT R8, RZ, R18, RZ, 0x33, !PT ;  /* 0x00000012ff08b212 */ /* 0x000fe400078e33ff */
[----:B------:R-:W-:Y:S01]  /*0730*/  ISETP.GE.U32.AND P2, PT, R22, R5, PT ;  /* 0x000000051600720c */ /* 0x000fe20003f46070 */
[----:B------:R-:W-:Y:S01]  /*0740*/  IMAD.MOV.U32 R22, RZ, RZ, R5 ;  /* 0x000000ffff167224 */ /* 0x000fe200078e0005 */
[----:B------:R-:W-:Y:S02]  /*0750*/  SHF.R.S32.HI R18, RZ, 0x1f, R9 ;  /* 0x0000001fff127819 */ /* 0x000fe40000011409 */
[----:B------:R-:W-:-:S02]  /*0760*/  ISETP.GE.AND P4, PT, R23, RZ, PT ;  /* 0x000000ff1700720c */ /* 0x000fc40003f86270 */
[----:B------:R-:W-:Y:S01]  /*0770*/  LEA.HI R18, R18, R9, RZ, 0x4 ;  /* 0x0000000912127211 */ /* 0x000fe200078f20ff */
[----:B---3--:R0:W-:Y:S01]  /*0780*/  @!P1 STS.64 [R17], R10 ;  /* 0x0000000a11009388 */ /* 0x0081e20000000a00 */
[----:B------:R-:W-:Y:S01]  /*0790*/  BAR.SYNC.DEFER_BLOCKING 0x0 ;  /* 0x0000000000007b1d */ /* 0x000fe20000010000 */
[----:B------:R-:W-:-:S04]  /*07a0*/  ISETP.GE.AND P3, PT, R20, RZ, PT ;  /* 0x000000ff1400720c */ /* 0x000fc80003f66270 */
[----:B------:R-:W-:-:S04]  /*07b0*/  @P2 IADD3 R21, PT, PT, R21, 0x1, RZ ;  /* 0x0000000115152810 */ /* 0x000fc80007ffe0ff */
[----:B------:R-:W-:Y:S01]  /*07c0*/  @!P4 IMAD R13, R13, UR5, R8 ;  /* 0x000000050d0dcc24 */ /* 0x000fe2000f8e0208 */
[----:B0-----:R-:W-:Y:S01]  /*07d0*/  SHF.R.S32.HI R11, RZ, 0x4, R18 ;  /* 0x00000004ff0b7819 */ /* 0x001fe20000011412 */
[----:B------:R-:W-:Y:S02]  /*07e0*/  IMAD.MOV.U32 R9, RZ, RZ, R21 ;  /* 0x000000ffff097224 */ /* 0x000fe400078e0015 */
[----:B------:R-:W-:Y:S01]  /*07f0*/  @P4 IMAD R10, R6, UR5, R3 ;  /* 0x00000005060a4c24 */ /* 0x000fe2000f8e0203 */
[----:B------:R-:W-:Y:S01]  /*0800*/  ISETP.GE.AND P1, PT, R28, R11, PT ;  /* 0x0000000b1c00720c */ /* 0x000fe20003f26270 */
[----:B------:R-:W-:Y:S01]  /*0810*/  IMAD.MOV.U32 R11, RZ, RZ, -0x800001 ;  /* 0xff7fffffff0b7424 */ /* 0x000fe200078e00ff */
[----:B------:R-:W-:Y:S01]  /*0820*/  @!P4 IADD3 R18, PT, PT, RZ, -R13, RZ ;  /* 0x8000000dff12c210 */ /* 0x000fe20007ffe0ff */
[----:B------:R-:W-:Y:S01]  /*0830*/  @!P3 IMAD.MOV R9, RZ, RZ, -R9 ;  /* 0x000000ffff09b224 */ /* 0x000fe200078e0a09 */
[----:B------:R-:W-:Y:S01]  /*0840*/  @!P0 LOP3.LUT R9, RZ, R15, RZ, 0x33, !PT ;  /* 0x0000000fff098212 */ /* 0x000fe200078e33ff */
[----:B------:R-:W-:-:S02]  /*0850*/  IMAD R15, R0, UR4, RZ ;  /* 0x00000004000f7c24 */ /* 0x000fc4000f8e02ff */
[----:B------:R-:W-:Y:S02]  /*0860*/  @P4 IMAD R10, R10, R23, 0x1 ;  /* 0x000000010a0a4424 */ /* 0x000fe400078e0217 */
[----:B------:R-:W-:-:S04]  /*0870*/  @!P4 IMAD R10, R23, R18, 0x1 ;  /* 0x00000001170ac424 */ /* 0x000fc800078e0212 */
[----:B------:R-:W-:Y:S05]  /*0880*/  @P1 BRA `(.L_x_18765) ;  /* 0x0000001000d81947 */ /* 0x000fea0003800000 */
[----:B------:R-:W0:Y:S01]  /*0890*/  LDCU.64 UR8, c[0x0][0x3a8] ;  /* 0x00007500ff0877ac */ /* 0x000e220008000a00 */
[----:B------:R-:W-:Y:S01]  /*08a0*/  SHF.R.U32.HI R12, RZ, 0x3, R12 ;  /* 0x00000003ff0c7819 */ /* 0x000fe2000001160c */
[----:B------:R-:W-:Y:S01]  /*08b0*/  VIADD R19, R19, 0xc0 ;  /* 0x000000c013137836 */ /* 0x000fe20000000000 */
[----:B------:R-:W-:Y:S01]  /*08c0*/  SHF.L.U32 R5, R14, 0x2, RZ ;  /* 0x000000020e057819 */ /* 0x000fe200000006ff */
[----:B------:R-:W1:Y:S01]  /*08d0*/  LDCU UR5, c[0x0][0x3d0] ;  /* 0x00007a00ff0577ac */ /* 0x000e620008000800 */
[----:B------:R-:W-:Y:S01]  /*08e0*/  LOP3.LUT R12, R12, 0x7c, RZ, 0xc0, !PT ;  /* 0x0000007c0c0c7812 */ /* 0x000fe200078ec0ff */
[----:B------:R-:W-:Y:S01]  /*08f0*/  IMAD.SHL.U32 R11, R14, 0x8, RZ ;  /* 0x000000080e0b7824 */ /* 0x000fe200078e00ff */
[----:B------:R-:W-:Y:S01]  /*0900*/  MOV R13, RZ ;  /* 0x000000ff000d7202 */ /* 0x000fe20000000f00 */
[----:B------:R-:W2:Y:S01]  /*0910*/  LDCU UR4, c[0x0][0x3ec] ;  /* 0x00007d80ff0477ac */ /* 0x000ea20008000800 */
[----:B------:R-:W-:Y:S02]  /*0920*/  LOP3.LUT R5, R5, 0x3c, RZ, 0xc0, !PT ;  /* 0x0000003c05057812 */ /* 0x000fe400078ec0ff */
[----:B------:R-:W-:Y:S01]  /*0930*/  LEA R16, R16, R19, 0x18 ;  /* 0x0000001310107211 */ /* 0x000fe200078ec0ff */
[----:B------:R-:W-:Y:S01]  /*0940*/  IMAD.WIDE R12, R15, 0x4, R12 ;  /* 0x000000040f0c7825 */ /* 0x000fe200078e020c */
[----:B------:R-:W-:-:S02]  /*0950*/  SHF.L.U32 R29, R28, 0x4, RZ ;  /* 0x000000041c1d7819 */ /* 0x000fc400000006ff */
[----:B------:R-:W-:Y:S01]  /*0960*/  LOP3.LUT R20, R11, 0x78, RZ, 0xc0, !PT ;  /* 0x000000780b147812 */ /* 0x000fe200078ec0ff */
[----:B------:R-:W-:Y:S01]  /*0970*/  IMAD R5, R28, 0x40, R5 ;  /* 0x000000401c057824 */ /* 0x000fe200078e0205 */
[----:B0-----:R-:W-:Y:S01]  /*0980*/  IADD3 R26, P0, PT, R12, UR8, RZ ;  /* 0x000000080c1a7c10 */ /* 0x001fe2000ff1e0ff */
[----:B------:R-:W-:Y:S02]  /*0990*/  IMAD.MOV.U32 R11, RZ, RZ, -0x800001 ;  /* 0xff7fffffff0b7424 */ /* 0x000fe400078e00ff */
[----:B------:R-:W-:Y:S01]  /*09a0*/  IMAD.IADD R23, R5, 0x1, R16 ;  /* 0x0000000105177824 */ /* 0x000fe200078e0210 */
[----:B------:R-:W-:Y:S01]  /*09b0*/  IADD3.X R27, PT, PT, R13, UR9, RZ, P0, !PT ;  /* 0x000000090d1b7c10 */ /* 0x000fe200087fe4ff */
[----:B-1----:R-:W-:Y:S01]  /*09c0*/  IMAD R5, R8, UR5, RZ ;  /* 0x0000000508057c24 */ /* 0x002fe2000f8e02ff */
[C---:B------:R-:W-:Y:S01]  /*09d0*/  LOP3.LUT R13, R29.reuse, 0xf, R14, 0xf8, !PT ;  /* 0x0000000f1d0d7812 */ /* 0x040fe200078ef80e */
[----:B------:R-:W-:Y:S01]  /*09e0*/  VIADD R29, R29, 0x1 ;  /* 0x000000011d1d7836 */ /* 0x000fe20000000000 */
[----:B--2---:R-:W-:-:S02]  /*09f0*/  IADD3 R30, PT, PT, R9, -UR4, RZ ;  /* 0x80000004091e7c10 */ /* 0x004fc4000fffe0ff */
[----:B------:R-:W-:Y:S01]  /*0a00*/  IADD3 R20, P0, PT, R5, R20, RZ ;  /* 0x0000001405147210 */ /* 0x000fe20007f1e0ff */
[C---:B------:R-:W-:Y:S02]  /*0a10*/  IMAD.IADD R31, R13.reuse, 0x1, -R2 ;  /* 0x000000010d1f7824 */ /* 0x040fe400078e0a02 */
[----:B------:R-:W-:Y:S01]  /*0a20*/  VIADD R32, R13, 0x1 ;  /* 0x000000010d207836 */ /* 0x000fe20000000000 */
[----:B------:R-:W-:-:S09]  /*0a30*/  LEA.HI.X.SX32 R21, R5, RZ, 0x1, P0 ;  /* 0x000000ff05157211 */ /* 0x000fd200000f0eff */
.L_x_18770:
[----:B------:R-:W0:Y:S01]  /*0a40*/  LDC R24, c[0x0][0x3f0] ;  /* 0x0000fc00ff187b82 */ /* 0x000e220000000800 */
[----:B------:R-:W-:Y:S01]  /*0a50*/  IADD3 R12, PT, PT, R29, -0x1, RZ ;  /* 0xffffffff1d0c7810 */ /* 0x000fe20007ffe0ff */
[----:B------:R-:W1:Y:S01]  /*0a60*/  S2R R33, SR_TID.X ;  /* 0x0000000000217919 */ /* 0x000e620000002100 */
[----:B------:R-:W-:Y:S02]  /*0a70*/  BSSY B1, `(.L_x_18766) ;  /* 0x000010a000017945 */ /* 0x000fe40003800000 */
[----:B------:R-:W-:-:S03]  /*0a80*/  IABS R18, R12 ;  /* 0x0000000c00127213 */ /* 0x000fc60000000000 */
[----:B------:R-:W2:Y:S02]  /*0a90*/  LDC R17, c[0x0][0x3f4] ;  /* 0x0000fd00ff117b82 */ /* 0x000ea40000000800 */
[----:B------:R-:W-:-:S04]  /*0aa0*/  IMAD.HI.U32 R15, R7, R18, RZ ;  /* 0x00000012070f7227 */ /* 0x000fc800078e00ff */
[----:B------:R-:W-:Y:S01]  /*0ab0*/  IMAD.MOV R13, RZ, RZ, -R15 ;  /* 0x000000ffff0d7224 */ /* 0x000fe200078e0a0f */
[----:B0-----:R-:W-:-:S04]  /*0ac0*/  IABS R14, R24 ;  /* 0x00000018000e7213 */ /* 0x001fc80000000000 */
[----:B------:R-:W0:Y:S01]  /*0ad0*/  I2F.RP R16, R14 ;  /* 0x0000000e00107306 */ /* 0x000e220000209400 */
[-C--:B--2---:R-:W-:Y:S02]  /*0ae0*/  IABS R5, R17.reuse ;  /* 0x0000001100057213 */ /* 0x084fe40000000000 */
[----:B------:R-:W-:Y:S02]  /*0af0*/  LOP3.LUT R12, R12, R17, RZ, 0x3c, !PT ;  /* 0x000000110c0c7212 */ /* 0x000fe400078e3cff */
[----:B-1----:R-:W-:Y:S01]  /*0b00*/  LOP3.LUT R33, R33, 0x1, RZ, 0xc0, !PT ;  /* 0x0000000121217812 */ /* 0x002fe200078ec0ff */
        /* <DEDUP_REMOVED lines=41> */
.L_x_18767:
[----:B------:R-:W2:Y:S02]  /*0da0*/  LDG.E.CONSTANT R13, desc[UR6][R26.64] ;  /* 0x000000061a0d7981 */ /* 0x000ea4000c1e9900 */
        /* <DEDUP_REMOVED lines=9> */
[----:B------:R-:W4:Y:S01]  /*0e40*/  LDG.E.CONSTANT R36, desc[UR6][R24.64+0x200] ;  /* 0x0002000618247981 */ /* 0x000f22000c1e9900 */
[----:B------:R-:W0:Y:S01]  /*0e50*/  S2R R13, SR_CgaCtaId ;  /* 0x00000000000d7919 */ /* 0x000e220000008800 */
[----:B------:R-:W-:-:S02]  /*0e60*/  MOV R12, 0x400 ;  /* 0x00000400000c7802 */ /* 0x000fc40000000f00 */
[----:B------:R-:W4:Y:S04]  /*0e70*/  LDG.E.CONSTANT R41, desc[UR6][R24.64+0x204] ;  /* 0x0002040618297981 */ /* 0x000f28000c1e9900 */
[----:B------:R-:W4:Y:S04]  /*0e80*/  LDG.E.CONSTANT R42, desc[UR6][R24.64+0x300] ;  /* 0x00030006182a7981 */ /* 0x000f28000c1e9900 */
[----:B------:R-:W4:Y:S04]  /*0e90*/  LDG.E.CONSTANT R37, desc[UR6][R24.64+0x304] ;  /* 0x0003040618257981 */ /* 0x000f28000c1e9900 */
[----:B------:R-:W4:Y:S01]  /*0ea0*/  LDG.E.CONSTANT R44, desc[UR6][R24.64+0x904] ;  /* 0x00090406182c7981 */ /* 0x000f22000c1e9900 */
[----:B0-----:R-:W-:-:S05]  /*0eb0*/  LEA R12, R13, R12, 0x18 ;  /* 0x0000000c0d0c7211 */ /* 0x001fca00078ec0ff */
[----:B------:R-:W-:-:S05]  /*0ec0*/  IMAD R34, R33, 0x50, R12 ;  /* 0x0000005021227824 */ /* 0x000fca00078e020c */
[----:B------:R-:W0:Y:S02]  /*0ed0*/  LDS.128 R12, [R34] ;  /* 0x00000000220c7984 */ /* 0x000e240000000c00 */
[C---:B0-----:R-:W-:Y:S01]  /*0ee0*/  IMAD.U32 R17, R14.reuse, 0x10000, RZ ;  /* 0x000100000e117824 */ /* 0x041fe200078e00ff */
[----:B------:R-:W-:Y:S01]  /*0ef0*/  PRMT R14, R14, 0x7632, R14 ;  /* 0x000076320e0e7816 */ /* 0x000fe2000000000e */
[C---:B------:R-:W-:Y:S01]  /*0f00*/  IMAD.U32 R35, R12.reuse, 0x10000, RZ ;  /* 0x000100000c237824 */ /* 0x040fe200078e00ff */
[----:B------:R-:W-:Y:S01]  /*0f10*/  PRMT R12, R12, 0x7632, R12 ;  /* 0x000076320c0c7816 */ /* 0x000fe2000000000c */
[C---:B--2---:R-:W-:Y:S01]  /*0f20*/  IMAD.U32 R40, R18.reuse, 0x10000, RZ ;  /* 0x0001000012287824 */ /* 0x044fe200078e00ff */
[----:B------:R-:W-:-:S03]  /*0f30*/  PRMT R18, R18, 0x7632, R18 ;  /* 0x0000763212127816 */ /* 0x000fc60000000012 */
[----:B------:R-:W-:Y:S01]  /*0f40*/  FMUL.FTZ R40, R17, R40 ;  /* 0x0000002811287220 */ /* 0x000fe20000410000 */
[----:B------:R-:W-:Y:S02]  /*0f50*/  SHF.L.U32 R17, R14, 0x10, RZ ;  /* 0x000000100e117819 */ /* 0x000fe400000006ff */
[----:B---3--:R-:W-:Y:S01]  /*0f60*/  SHF.L.U32 R14, R16, 0x10, RZ ;  /* 0x00000010100e7819 */ /* 0x008fe200000006ff */
[----:B------:R-:W-:Y:S01]  /*0f70*/  IMAD.U32 R18, R18, 0x10000, RZ ;  /* 0x0001000012127824 */ /* 0x000fe200078e00ff */
[----:B------:R-:W-:-:S03]  /*0f80*/  PRMT R16, R16, 0x7632, R16 ;  /* 0x0000763210107816 */ /* 0x000fc60000000010 */
[----:B------:R-:W-:Y:S01]  /*0f90*/  FFMA.FTZ R35, R35, R14, R40 ;  /* 0x0000000e23237223 */ /* 0x000fe20000010028 */
[----:B------:R-:W-:Y:S01]  /*0fa0*/  FMUL.FTZ R14, R17, R18 ;  /* 0x00000012110e7220 */ /* 0x000fe20000410000 */
[----:B------:R-:W-:Y:S02]  /*0fb0*/  IMAD.U32 R17, R15, 0x10000, RZ ;  /* 0x000100000f117824 */ /* 0x000fe400078e00ff */
[----:B----4-:R-:W-:Y:S01]  /*0fc0*/  IMAD.U32 R18, R39, 0x10000, RZ ;  /* 0x0001000027127824 */ /* 0x010fe200078e00ff */
[----:B------:R-:W-:-:S03]  /*0fd0*/  SHF.L.U32 R19, R38, 0x10, RZ ;  /* 0x0000001026137819 */ /* 0x000fc600000006ff */
[----:B------:R-:W-:Y:S01]  /*0fe0*/  FMUL.FTZ R43, R17, R18 ;  /* 0x00000012112b7220 */ /* 0x000fe20000410000 */
[----:B------:R-:W-:Y:S01]  /*0ff0*/  SHF.L.U32 R17, R12, 0x10, RZ ;  /* 0x000000100c117819 */ /* 0x000fe200000006ff */
[----:B------:R-:W-:Y:S02]  /*1000*/  IMAD.U32 R12, R16, 0x10000, RZ ;  /* 0x00010000100c7824 */ /* 0x000fe400078e00ff */
[----:B------:R-:W-:Y:S02]  /*1010*/  IMAD.U32 R16, R13, 0x10000, RZ ;  /* 0x000100000d107824 */ /* 0x000fe400078e00ff */
[----:B------:R-:W-:Y:S02]  /*1020*/  FFMA.FTZ R12, R17, R12, R14 ;  /* 0x0000000c110c7223 */ /* 0x000fe4000001000e */
[----:B------:R-:W-:Y:S02]  /*1030*/  FFMA.FTZ R14, R16, R19, R43 ;  /* 0x00000013100e7223 */ /* 0x000fe4000001002b */
[----:B------:R-:W0:Y:S01]  /*1040*/  LDS.128 R16, [R34+0x10] ;  /* 0x0000100022107984 */ /* 0x000e220000000c00 */
[----:B------:R-:W-:-:S02]  /*1050*/  PRMT R39, R39, 0x7632, R39 ;  /* 0x0000763227277816 */ /* 0x000fc40000000027 */
[----:B------:R-:W-:-:S03]  /*1060*/  PRMT R15, R15, 0x7632, R15 ;  /* 0x000076320f0f7816 */ /* 0x000fc6000000000f */
[----:B------:R-:W-:Y:S01]  /*1070*/  IMAD.U32 R40, R39, 0x10000, RZ ;  /* 0x0001000027287824 */ /* 0x000fe200078e00ff */
[----:B------:R-:W-:Y:S01]  /*1080*/  PRMT R13, R13, 0x7632, R13 ;  /* 0x000076320d0d7816 */ /* 0x000fe2000000000d */
[----:B------:R-:W2:Y:S01]  /*1090*/  LDG.E.CONSTANT R39, desc[UR6][R24.64+0x400] ;  /* 0x0004000618277981 */ /* 0x000ea2000c1e9900 */
[----:B------:R-:W-:Y:S01]  /*10a0*/  PRMT R38, R38, 0x7632, R38 ;  /* 0x0000763226267816 */ /* 0x000fe20000000026 */
[----:B------:R-:W-:Y:S01]  /*10b0*/  IMAD.U32 R15, R15, 0x10000, RZ ;  /* 0x000100000f0f7824 */ /* 0x000fe200078e00ff */
[----:B------:R-:W-:-:S03]  /*10c0*/  SHF.L.U32 R13, R13, 0x10, RZ ;  /* 0x000000100d0d7819 */ /* 0x000fc600000006ff */
[----:B------:R-:W-:Y:S01]  /*10d0*/  FMUL.FTZ R40, R15, R40 ;  /* 0x000000280f287220 */ /* 0x000fe20000410000 */
[----:B------:R-:W-:-:S04]  /*10e0*/  IMAD.U32 R38, R38, 0x10000, RZ ;  /* 0x0001000026267824 */ /* 0x000fc800078e00ff */
[----:B------:R-:W-:Y:S01]  /*10f0*/  FFMA.FTZ R15, R13, R38, R40 ;  /* 0x000000260d0f7223 */ /* 0x000fe20000010028 */
[----:B------:R-:W-:Y:S01]  /*1100*/  SHF.L.U32 R13, R36, 0x10, RZ ;  /* 0x00000010240d7819 */ /* 0x000fe200000006ff */
[----:B------:R-:W3:Y:S01]  /*1110*/  LDG.E.CONSTANT R40, desc[UR6][R24.64+0x404] ;  /* 0x0004040618287981 */ /* 0x000ee2000c1e9900 */
[----:B0-----:R-:W-:-:S04]  /*1120*/  IMAD.U32 R38, R16, 0x10000, RZ ;  /* 0x0001000010267824 */ /* 0x001fc800078e00ff */
[----:B------:R-:W-:Y:S02]  /*1130*/  FFMA.FTZ R13, R38, R13, R35 ;  /* 0x0000000d260d7223 */ /* 0x000fe40000010023 */
[----:B------:R-:W4:Y:S04]  /*1140*/  LDG.E.CONSTANT R38, desc[UR6][R24.64+0x500] ;  /* 0x0005000618267981 */ /* 0x000f28000c1e9900 */
[----:B------:R-:W4:Y:S01]  /*1150*/  LDG.E.CONSTANT R35, desc[UR6][R24.64+0x504] ;  /* 0x0005040618237981 */ /* 0x000f22000c1e9900 */
[----:B------:R-:W-:Y:S02]  /*1160*/  PRMT R16, R16, 0x7632, R16 ;  /* 0x0000763210107816 */ /* 0x000fe40000000010 */
[----:B------:R-:W-:-:S03]  /*1170*/  PRMT R36, R36, 0x7632, R36 ;  /* 0x0000763224247816 */ /* 0x000fc60000000024 */
[----:B------:R-:W-:Y:S02]  /*1180*/  IMAD.U32 R43, R16, 0x10000, RZ ;  /* 0x00010000102b7824 */ /* 0x000fe400078e00ff */
[----:B------:R-:W-:Y:S02]  /*1190*/  IMAD.U32 R36, R36, 0x10000, RZ ;  /* 0x0001000024247824 */ /* 0x000fe400078e00ff */
[----:B------:R-:W-:Y:S02]  /*11a0*/  IMAD.U32 R16, R41, 0x10000, RZ ;  /* 0x0001000029107824 */ /* 0x000fe400078e00ff */
[----:B------:R-:W-:Y:S01]  /*11b0*/  FFMA.FTZ R12, R43, R36, R12 ;  /* 0x000000242b0c7223 */ /* 0x000fe2000001000c */
[C---:B------:R-:W-:Y:S01]  /*11c0*/  SHF.L.U32 R43, R17.reuse, 0x10, RZ ;  /* 0x00000010112b7819 */ /* 0x040fe200000006ff */
[----:B------:R-:W4:Y:S01]  /*11d0*/  LDG.E.CONSTANT R36, desc[UR6][R24.64+0x600] ;  /* 0x0006000618247981 */ /* 0x000f22000c1e9900 */
[----:B------:R-:W-:Y:S02]  /*11e0*/  PRMT R17, R17, 0x7632, R17 ;  /* 0x0000763211117816 */ /* 0x000fe40000000011 */
[----:B------:R-:W-:Y:S01]  /*11f0*/  PRMT R41, R41, 0x7632, R41 ;  /* 0x0000763229297816 */ /* 0x000fe20000000029 */
[----:B------:R-:W-:-:S02]  /*1200*/  FFMA.FTZ R14, R43, R16, R14 ;  /* 0x000000102b0e7223 */ /* 0x000fc4000001000e */
[----:B------:R-:W-:Y:S01]  /*1210*/  IMAD.U32 R16, R17, 0x10000, RZ ;  /* 0x0001000011107824 */ /* 0x000fe200078e00ff */
[----:B------:R-:W-:Y:S01]  /*1220*/  SHF.L.U32 R17, R41, 0x10, RZ ;  /* 0x0000001029117819 */ /* 0x000fe200000006ff */
[----:B------:R-:W4:Y:S04]  /*1230*/  LDG.E.CONSTANT R43, desc[UR6][R24.64+0x804] ;  /* 0x00080406182b7981 */ /* 0x000f28000c1e9900 */
[----:B------:R-:W-:Y:S01]  /*1240*/  FFMA.FTZ R17, R16, R17, R15 ;  /* 0x0000001110117223 */ /* 0x000fe2000001000f */
[C---:B------:R-:W-:Y:S01]  /*1250*/  IMAD.U32 R16, R18.reuse, 0x10000, RZ ;  /* 0x0001000012107824 */ /* 0x040fe200078e00ff */
[----:B------:R-:W-:Y:S01]  /*1260*/  PRMT R18, R18, 0x7632, R18 ;  /* 0x0000763212127816 */ /* 0x000fe20000000012 */
[C---:B------:R-:W-:Y:S01]  /*1270*/  IMAD.U32 R15, R42.reuse, 0x10000, RZ ;  /* 0x000100002a0f7824 */ /* 0x040fe200078e00ff */
[----:B------:R-:W-:Y:S01]  /*1280*/  PRMT R42, R42, 0x7632, R42 ;  /* 0x000076322a2a7816 */ /* 0x000fe2000000002a */
[----:B------:R-:W-:-:S02]  /*1290*/  IMAD.U32 R41, R19, 0x10000, RZ ;  /* 0x0001000013297824 */ /* 0x000fc400078e00ff */
[----:B------:R-:W-:Y:S01]  /*12a0*/  FFMA.FTZ R16, R16, R15, R13 ;  /* 0x0000000f10107223 */ /* 0x000fe2000001000d */
[----:B------:R-:W-:Y:S01]  /*12b0*/  SHF.L.U32 R13, R18, 0x10, RZ ;  /* 0x00000010120d7819 */ /* 0x000fe200000006ff */
[----:B------:R-:W-:Y:S01]  /*12c0*/  IMAD.U32 R18, R42, 0x10000, RZ ;  /* 0x000100002a127824 */ /* 0x000fe200078e00ff */
[----:B------:R-:W-:-:S03]  /*12d0*/  SHF.L.U32 R15, R37, 0x10, RZ ;  /* 0x00000010250f7819 */ /* 0x000fc600000006ff */
[----:B------:R-:W-:Y:S02]  /*12e0*/  FFMA.FTZ R18, R13, R18, R12 ;  /* 0x000000120d127223 */ /* 0x000fe4000001000c */
[----:B------:R-:W-:Y:S02]  /*12f0*/  FFMA.FTZ R41, R41, R15, R14 ;  /* 0x0000000f29297223 */ /* 0x000fe4000001000e */
[----:B------:R-:W0:Y:S01]  /*1300*/  LDS.128 R12, [R34+0x20] ;  /* 0x00002000220c7984 */ /* 0x000e220000000c00 */
[----:B------:R-:W-:Y:S02]  /*1310*/  PRMT R37, R37, 0x7632, R37 ;  /* 0x0000763225257816 */ /* 0x000fe40000000025 */
[----:B------:R-:W-:-:S03]  /*1320*/  PRMT R19, R19, 0x7632, R19 ;  /* 0x0000763213137816 */ /* 0x000fc60000000013 */
[----:B------:R-:W-:Y:S02]  /*1330*/  IMAD.U32 R37, R37, 0x10000, RZ ;  /* 0x0001000025257824 */ /* 0x000fe400078e00ff */
[----:B------:R-:W-:-:S04]  /*1340*/  IMAD.U32 R42, R19, 0x10000, RZ ;  /* 0x00010000132a7824 */ /* 0x000fc800078e00ff */
[----:B------:R-:W-:Y:S02]  /*1350*/  FFMA.FTZ R17, R42, R37, R17 ;  /* 0x000000252a117223 */ /* 0x000fe40000010011 */
[----:B------:R-:W4:Y:S01]  /*1360*/  LDG.E.CONSTANT R37, desc[UR6][R24.64+0x700] ;  /* 0x0007000618257981 */ /* 0x000f22000c1e9900 */
[C---:B0-----:R-:W-:Y:S02]  /*1370*/  SHF.L.U32 R19, R12.reuse, 0x10, RZ ;  /* 0x000000100c137819 */ /* 0x041fe400000006ff */
[----:B------:R-:W-:Y:S01]  /*1380*/  PRMT R12, R12, 0x7632, R12 ;  /* 0x000076320c0c7816 */ /* 0x000fe2000000000c */
[----:B--2---:R-:W-:-:S04]  /*1390*/  IMAD.U32 R42, R39, 0x10000, RZ ;  /* 0x00010000272a7824 */ /* 0x004fc800078e00ff */
[----:B------:R-:W-:Y:S01]  /*13a0*/  FFMA.FTZ R16, R19, R42, R16 ;  /* 0x0000002a13107223 */ /* 0x000fe20000010010 */
[----:B------:R-:W-:Y:S01]  /*13b0*/  PRMT R19, R39, 0x7632, R19 ;  /* 0x0000763227137816 */ /* 0x000fe20000000013 */
[----:B------:R-:W-:Y:S02]  /*13c0*/  IMAD.U32 R39, R12, 0x10000, RZ ;  /* 0x000100000c277824 */ /* 0x000fe400078e00ff */
[----:B------:R-:W-:Y:S01]  /*13d0*/  IMAD.U32 R12, R13, 0x10000, RZ ;  /* 0x000100000d0c7824 */ /* 0x000fe200078e00ff */
[----:B------:R-:W-:Y:S02]  /*13e0*/  SHF.L.U32 R19, R19, 0x10, RZ ;  /* 0x0000001013137819 */ /* 0x000fe400000006ff */
[----:B------:R-:W-:-:S03]  /*13f0*/  PRMT R13, R13, 0x7632, R13 ;  /* 0x000076320d0d7816 */ /* 0x000fc6000000000d */
[----:B------:R-:W-:Y:S01]  /*1400*/  FFMA.FTZ R39, R39, R19, R18 ;  /* 0x0000001327277223 */ /* 0x000fe20000010012 */
[----:B---3--:R-:W-:Y:S01]  /*1410*/  IMAD.U32 R18, R40, 0x10000, RZ ;  /* 0x0001000028127824 */ /* 0x008fe200078e00ff */
[----:B------:R-:W-:Y:S01]  /*1420*/  SHF.L.U32 R19, R14, 0x10, RZ ;  /* 0x000000100e137819 */ /* 0x000fe200000006ff */
[----:B------:R-:W-:Y:S01]  /*1430*/  IMAD.U32 R42, R13, 0x10000, RZ ;  /* 0x000100000d2a7824 */ /* 0x000fe200078e00ff */
[----:B------:R-:W-:Y:S02]  /*1440*/  PRMT R40, R40, 0x7632, R40 ;  /* 0x0000763228287816 */ /* 0x000fe40000000028 */
[----:B------:R-:W-:Y:S01]  /*1450*/  PRMT R14, R14, 0x7632, R14 ;  /* 0x000076320e0e7816 */ /* 0x000fe2000000000e */
[----:B------:R-:W-:Y:S02]  /*1460*/  FFMA.FTZ R41, R12, R18, R41 ;  /* 0x000000120c297223 */ /* 0x000fe40000010029 */
[----:B------:R-:W-:Y:S02]  /*1470*/  IMAD.U32 R40, R40, 0x10000, RZ ;  /* 0x0001000028287824 */ /* 0x000fe400078e00ff */
[----:B------:R-:W-:-:S02]  /*1480*/  IMAD.U32 R14, R14, 0x10000, RZ ;  /* 0x000100000e0e7824 */ /* 0x000fc400078e00ff */
[----:B------:R-:W-:Y:S01]  /*1490*/  FFMA.FTZ R42, R42, R40, R17 ;  /* 0x000000282a2a7223 */ /* 0x000fe20000010011 */
[----:B------:R-:W-:Y:S02]  /*14a0*/  SHF.L.U32 R40, R15, 0x10, RZ ;  /* 0x000000100f287819 */ /* 0x000fe400000006ff */
[C---:B----4-:R-:W-:Y:S02]  /*14b0*/  PRMT R13, R38.reuse, 0x7632, R13 ;  /* 0x00007632260d7816 */ /* 0x050fe4000000000d */
[----:B------:R-:W-:Y:S02]  /*14c0*/  SHF.L.U32 R12, R38, 0x10, RZ ;  /* 0x00000010260c7819 */ /* 0x000fe400000006ff */
[----:B------:R-:W2:Y:S01]  /*14d0*/  LDG.E.CONSTANT R38, desc[UR6][R24.64+0x800] ;  /* 0x0008000618267981 */ /* 0x000ea2000c1e9900 */
[----:B------:R-:W-:Y:S01]  /*14e0*/  IMAD.U32 R13, R13, 0x10000, RZ ;  /* 0x000100000d0d7824 */ /* 0x000fe200078e00ff */
[----:B------:R-:W-:-:S03]  /*14f0*/  PRMT R15, R15, 0x7632, R15 ;  /* 0x000076320f0f7816 */ /* 0x000fc6000000000f */
[----:B------:R-:W-:Y:S01]  /*1500*/  FFMA.FTZ R13, R14, R13, R39 ;  /* 0x0000000d0e0d7223 */ /* 0x000fe20000010027 */
[C---:B------:R-:W-:Y:S01]  /*1510*/  IMAD.U32 R14, R35.reuse, 0x10000, RZ ;  /* 0x00010000230e7824 */ /* 0x040fe200078e00ff */
[----:B------:R-:W3:Y:S01]  /*1520*/  LDG.E.CONSTANT R39, desc[UR6][R24.64+0x900] ;  /* 0x0009000618277981 */ /* 0x000ee2000c1e9900 */
[----:B------:R-:W-:Y:S01]  /*1530*/  PRMT R35, R35, 0x7632, R35 ;  /* 0x0000763223237816 */ /* 0x000fe20000000023 */
[----:B------:R-:W-:Y:S02]  /*1540*/  IMAD.U32 R15, R15, 0x10000, RZ ;  /* 0x000100000f0f7824 */ /* 0x000fe400078e00ff */
[----:B------:R-:W-:Y:S01]  /*1550*/  FFMA.FTZ R40, R40, R14, R41 ;  /* 0x0000000e28287223 */ /* 0x000fe20000010029 */
[----:B------:R-:W-:Y:S01]  /*1560*/  SHF.L.U32 R35, R35, 0x10, RZ ;  /* 0x0000001023237819 */ /* 0x000fe200000006ff */
[----:B------:R-:W4:Y:S04]  /*1570*/  LDG.E.CONSTANT R41, desc[UR6][R24.64+0x604] ;  /* 0x0006040618297981 */ /* 0x000f28000c1e9900 */
[----:B------:R-:W-:-:S02]  /*1580*/  FFMA.FTZ R35, R15, R35, R42 ;  /* 0x000000230f237223 */ /* 0x000fc4000001002a */
[----:B------:R0:W4:Y:S01]  /*1590*/  LDG.E.CONSTANT R42, desc[UR6][R24.64+0x704] ;  /* 0x00070406182a7981 */ /* 0x000122000c1e9900 */
[----:B------:R-:W-:-:S03]  /*15a0*/  FFMA.FTZ R12, R19, R12, R16 ;  /* 0x0000000c130c7223 */ /* 0x000fc60000010010 */
[----:B------:R-:W1:Y:S01]  /*15b0*/  LDS.128 R16, [R34+0x30] ;  /* 0x0000300022107984 */ /* 0x000e620000000c00 */
[C---:B------:R-:W-:Y:S01]  /*15c0*/  IMAD.U32 R14, R36.reuse, 0x10000, RZ ;  /* 0x00010000240e7824 */ /* 0x040fe200078e00ff */
[----:B------:R-:W-:-:S05]  /*15d0*/  PRMT R36, R36, 0x7632, R36 ;  /* 0x0000763224247816 */ /* 0x000fca0000000024 */
[----:B------:R-:W-:Y:S02]  /*15e0*/  IMAD.U32 R36, R36, 0x10000, RZ ;  /* 0x0001000024247824 */ /* 0x000fe400078e00ff */
[C---:B-1----:R-:W-:Y:S01]  /*15f0*/  IMAD.U32 R15, R16.reuse, 0x10000, RZ ;  /* 0x00010000100f7824 */ /* 0x042fe200078e00ff */
[----:B------:R-:W-:-:S04]  /*1600*/  PRMT R16, R16, 0x7632, R16 ;  /* 0x0000763210107816 */ /* 0x000fc80000000010 */
[----:B------:R-:W-:Y:S01]  /*1610*/  SHF.L.U32 R16, R16, 0x10, RZ ;  /* 0x0000001010107819 */ /* 0x000fe200000006ff */
[----:B------:R-:W-:-:S04]  /*1620*/  FFMA.FTZ R12, R15, R14, R12 ;  /* 0x0000000e0f0c7223 */ /* 0x000fc8000001000c */
[----:B------:R-:W-:Y:S01]  /*1630*/  FFMA.FTZ R16, R16, R36, R13 ;  /* 0x0000002410107223 */ /* 0x000fe2000001000d */
[----:B------:R-:W-:Y:S01]  /*1640*/  IMAD.U32 R13, R18, 0x10000, RZ ;  /* 0x00010000120d7824 */ /* 0x000fe200078e00ff */
[----:B------:R-:W-:-:S05]  /*1650*/  SHF.L.U32 R36, R37, 0x10, RZ ;  /* 0x0000001025247819 */ /* 0x000fca00000006ff */
[----:B------:R-:W-:Y:S02]  /*1660*/  FFMA.FTZ R36, R13, R36, R12 ;  /* 0x000000240d247223 */ /* 0x000fe4000001000c */
[----:B------:R-:W1:Y:S01]  /*1670*/  LDS.128 R12, [R34+0x40] ;  /* 0x00004000220c7984 */ /* 0x000e620000000c00 */
[----:B------:R-:W-:Y:S02]  /*1680*/  PRMT R18, R18, 0x7632, R18 ;  /* 0x0000763212127816 */ /* 0x000fe40000000012 */
[----:B------:R-:W-:-:S03]  /*1690*/  PRMT R37, R37, 0x7632, R37 ;  /* 0x0000763225257816 */ /* 0x000fc60000000025 */
[----:B0-----:R-:W-:Y:S02]  /*16a0*/  IMAD.U32 R25, R18, 0x10000, RZ ;  /* 0x0001000012197824 */ /* 0x001fe400078e00ff */
[----:B------:R-:W-:-:S04]  /*16b0*/  IMAD.U32 R37, R37, 0x10000, RZ ;  /* 0x0001000025257824 */ /* 0x000fc800078e00ff */
[----:B------:R-:W-:Y:S01]  /*16c0*/  FFMA.FTZ R16, R25, R37, R16 ;  /* 0x0000002519107223 */ /* 0x000fe20000010010 */
[C---:B-1----:R-:W-:Y:S02]  /*16d0*/  PRMT R18, R12.reuse, 0x7632, R18 ;  /* 0x000076320c127816 */ /* 0x042fe40000000012 */
[----:B------:R-:W-:-:S03]  /*16e0*/  SHF.L.U32 R25, R12, 0x10, RZ ;  /* 0x000000100c197819 */ /* 0x000fc600000006ff */
[----:B------:R-:W-:Y:S01]  /*16f0*/  IMAD.U32 R37, R18, 0x10000, RZ ;  /* 0x0001000012257824 */ /* 0x000fe200078e00ff */
[----:B------:R-:W-:Y:S01]  /*1700*/  PRMT R18, R14, 0x7632, R18 ;  /* 0x000076320e127816 */ /* 0x000fe20000000012 */
[----:B------:R-:W-:Y:S01]  /*1710*/  UMOV UR4, 0xffffffff ;  /* 0xffffffff00047882 */ /* 0x000fe20000000000 */
[----:B------:R-:W-:Y:S02]  /*1720*/  ISETP.NE.AND P0, PT, R33, RZ, PT ;  /* 0x000000ff2100720c */ /* 0x000fe40003f05270 */
[----:B-----5:R-:W-:Y:S02]  /*1730*/  FSETP.NEU.FTZ.AND P1, PT, R4, RZ, PT ;  /* 0x000000ff0400720b */ /* 0x020fe40003f3d000 */
[C---:B--2---:R-:W-:Y:S01]  /*1740*/  PRMT R12, R38.reuse, 0x7632, R12 ;  /* 0x00007632260c7816 */ /* 0x044fe2000000000c */
[----:B------:R-:W-:-:S03]  /*1750*/  IMAD.U32 R38, R38, 0x10000, RZ ;  /* 0x0001000026267824 */ /* 0x000fc600078e00ff */
[----:B------:R-:W-:Y:S01]  /*1760*/  SHF.L.U32 R12, R12, 0x10, RZ ;  /* 0x000000100c0c7819 */ /* 0x000fe200000006ff */
[C---:B---3--:R-:W-:Y:S01]  /*1770*/  IMAD.U32 R24, R39.reuse, 0x10000, RZ ;  /* 0x0001000027187824 */ /* 0x048fe200078e00ff */
[----:B------:R-:W-:-:S03]  /*1780*/  PRMT R39, R39, 0x7632, R39 ;  /* 0x0000763227277816 */ /* 0x000fc60000000027 */
[----:B------:R-:W-:Y:S01]  /*1790*/  FFMA.FTZ R16, R37, R12, R16 ;  /* 0x0000000c25107223 */ /* 0x000fe20000010010 */
[----:B------:R-:W-:Y:S01]  /*17a0*/  FFMA.FTZ R25, R25, R38, R36 ;  /* 0x0000002619197223 */ /* 0x000fe20000010024 */
[----:B------:R-:W-:Y:S01]  /*17b0*/  IMAD.U32 R12, R14, 0x10000, RZ ;  /* 0x000100000e0c7824 */ /* 0x000fe200078e00ff */
[----:B------:R-:W-:Y:S01]  /*17c0*/  SHF.L.U32 R37, R18, 0x10, RZ ;  /* 0x0000001012257819 */ /* 0x000fe200000006ff */
[----:B------:R-:W-:Y:S01]  /*17d0*/  IMAD.U32 R39, R39, 0x10000, RZ ;  /* 0x0001000027277824 */ /* 0x000fe200078e00ff */
[----:B------:R-:W-:Y:S02]  /*17e0*/  PRMT R14, R17, 0x7632, R14 ;  /* 0x00007632110e7816 */ /* 0x000fe4000000000e */
[----:B----4-:R-:W-:Y:S01]  /*17f0*/  PRMT R18, R41, 0x7632, R18 ;  /* 0x0000763229127816 */ /* 0x010fe20000000012 */
[----:B------:R-:W-:Y:S01]  /*1800*/  FFMA.FTZ R12, R12, R24, R25 ;  /* 0x000000180c0c7223 */ /* 0x000fe20000010019 */
[----:B------:R-:W-:Y:S01]  /*1810*/  IMAD.U32 R25, R17, 0x10000, RZ ;  /* 0x0001000011197824 */ /* 0x000fe200078e00ff */
[----:B------:R-:W-:Y:S01]  /*1820*/  SHF.L.U32 R14, R14, 0x10, RZ ;  /* 0x000000100e0e7819 */ /* 0x000fe200000006ff */
[----:B------:R-:W-:-:S02]  /*1830*/  IMAD.U32 R41, R41, 0x10000, RZ ;  /* 0x0001000029297824 */ /* 0x000fc400078e00ff */
[--C-:B------:R-:W-:Y:S01]  /*1840*/  FFMA.FTZ R17, R37, R39, R16.reuse ;  /* 0x0000002725117223 */ /* 0x100fe20000010010 */
[----:B------:R-:W-:Y:S01]  /*1850*/  IMAD.U32 R18, R18, 0x10000, RZ ;  /* 0x0001000012127824 */ /* 0x000fe200078e00ff */
[----:B------:R-:W-:Y:S02]  /*1860*/  PRMT R16, R19, 0x7632, R16 ;  /* 0x0000763213107816 */ /* 0x000fe40000000010 */
[C---:B------:R-:W-:Y:S01]  /*1870*/  PRMT R24, R42.reuse, 0x7632, R24 ;  /* 0x000076322a187816 */ /* 0x040fe20000000018 */
[----:B------:R-:W-:Y:S01]  /*1880*/  FFMA.FTZ R40, R25, R41, R40 ;  /* 0x0000002919287223 */ /* 0x000fe20000010028 */
[----:B------:R-:W-:Y:S02]  /*1890*/  SHF.L.U32 R19, R19, 0x10, RZ ;  /* 0x0000001013137819 */ /* 0x000fe400000006ff */
[----:B------:R-:W-:Y:S01]  /*18a0*/  SHF.L.U32 R42, R42, 0x10, RZ ;  /* 0x000000102a2a7819 */ /* 0x000fe200000006ff */
[----:B------:R-:W-:Y:S01]  /*18b0*/  FFMA.FTZ R18, R14, R18, R35 ;  /* 0x000000120e127223 */ /* 0x000fe20000010023 */
[----:B------:R-:W-:-:S03]  /*18c0*/  PRMT R14, R13, 0x7632, R14 ;  /* 0x000076320d0e7816 */ /* 0x000fc6000000000e */
[----:B------:R-:W-:Y:S01]  /*18d0*/  FFMA.FTZ R40, R19, R42, R40 ;  /* 0x0000002a13287223 */ /* 0x000fe20000010028 */
[----:B------:R-:W-:Y:S01]  /*18e0*/  PRMT R19, R43, 0x7632, R19 ;  /* 0x000076322b137816 */ /* 0x000fe20000000013 */
[----:B------:R-:W-:Y:S01]  /*18f0*/  IMAD.U32 R13, R13, 0x10000, RZ ;  /* 0x000100000d0d7824 */ /* 0x000fe200078e00ff */
[----:B------:R-:W-:Y:S01]  /*1900*/  SHF.L.U32 R43, R43, 0x10, RZ ;  /* 0x000000102b2b7819 */ /* 0x000fe200000006ff */
[----:B------:R-:W-:Y:S02]  /*1910*/  IMAD.U32 R25, R16, 0x10000, RZ ;  /* 0x0001000010197824 */ /* 0x000fe400078e00ff */
[----:B------:R-:W-:Y:S01]  /*1920*/  FADD.FTZ R12, R12, R17 ;  /* 0x000000110c0c7221 */ /* 0x000fe20000010000 */
[----:B------:R-:W-:Y:S02]  /*1930*/  IMAD.U32 R24, R24, 0x10000, RZ ;  /* 0x0001000018187824 */ /* 0x000fe400078e00ff */
[----:B------:R-:W-:Y:S01]  /*1940*/  IMAD.U32 R17, R14, 0x10000, RZ ;  /* 0x000100000e117824 */ /* 0x000fe200078e00ff */
[C---:B------:R-:W-:Y:S01]  /*1950*/  PRMT R14, R44.reuse, 0x7632, R14 ;  /* 0x000076322c0e7816 */ /* 0x040fe2000000000e */
[----:B------:R-:W-:Y:S01]  /*1960*/  FFMA.FTZ R18, R25, R24, R18 ;  /* 0x0000001819127223 */ /* 0x000fe20000010012 */
[C---:B------:R-:W-:Y:S01]  /*1970*/  PRMT R16, R15.reuse, 0x7632, R16 ;  /* 0x000076320f107816 */ /* 0x040fe20000000010 */
[----:B------:R-:W-:Y:S01]  /*1980*/  IMAD.U32 R15, R15, 0x10000, RZ ;  /* 0x000100000f0f7824 */ /* 0x000fe200078e00ff */
[----:B------:R-:W-:Y:S01]  /*1990*/  SHF.L.U32 R44, R44, 0x10, RZ ;  /* 0x000000102c2c7819 */ /* 0x000fe200000006ff */
[----:B------:R-:W-:-:S02]  /*19a0*/  IMAD.U32 R19, R19, 0x10000, RZ ;  /* 0x0001000013137824 */ /* 0x000fc400078e00ff */
[----:B------:R-:W-:Y:S01]  /*19b0*/  FFMA.FTZ R40, R13, R43, R40 ;  /* 0x0000002b0d287223 */ /* 0x000fe20000010028 */
        /* <DEDUP_REMOVED lines=9> */
.L_x_18813:
[----:B------:R-:W-:Y:S01]  /*1a50*/  IADD3 R12, PT, PT, R31, 0x1, RZ ;  /* 0x000000011f0c7810 */ /* 0x000fe20007ffe0ff */
[----:B-1----:R-:W-:-:S03]  /*1a60*/  FADD.FTZ R13, R14, R13 ;  /* 0x0000000d0e0d7221 */ /* 0x002fc60000010000 */
[----:B------:R-:W-:-:S05]  /*1a70*/  I2FP.F32.S32 R15, R12 ;  /* 0x0000000c000f7245 */ /* 0x000fca0000201400 */
[----:B------:R-:W-:-:S05]  /*1a80*/  FMUL.FTZ R15, R15, R4 ;  /* 0x000000040f0f7220 */ /* 0x000fca0000410000 */
[----:B------:R-:W-:Y:S01]  /*1a90*/  FSEL R12, R15, RZ, P1 ;  /* 0x000000ff0f0c7208 */ /* 0x000fe20000800000 */
[----:B------:R-:W-:-:S04]  /*1aa0*/  @!P0 VIADD R15, R32, 0xffffffff ;  /* 0xffffffff200f8836 */ /* 0x000fc80000000000 */
[----:B0-----:R-:W-:Y:S01]  /*1ab0*/  FFMA.FTZ R14, R13, UR11, R12 ;  /* 0x0000000b0d0e7c23 */ /* 0x001fe2000801000c */
[----:B------:R-:W-:-:S04]  /*1ac0*/  @!P0 ISETP.GE.AND P1, PT, R15, R2, PT ;  /* 0x000000020f00820c */ /* 0x000fc80003f26270 */
[----:B------:R-:W-:-:S05]  /*1ad0*/  @!P0 FSEL R12, R14, RZ, !P1 ;  /* 0x000000ff0e0c8208 */ /* 0x000fca0004800000 */
[----:B------:R1:W-:Y:S01]  /*1ae0*/  @!P0 STS [R23], R12 ;  /* 0x0000000c17008388 */ /* 0x0003e20000000800 */
[----:B------:R-:W-:-:S13]  /*1af0*/  ISETP.GE.OR P0, PT, R15, R2, P0 ;  /* 0x000000020f00720c */ /* 0x000fda0000706670 */
[----:B-1----:R-:W-:-:S07]  /*1b00*/  @!P0 FMNMX.FTZ R11, R11, R14, !PT ;  /* 0x0000000e0b0b8209 */ /* 0x002fce0007810000 */
.L_x_18768:
[----:B------:R-:W-:Y:S05]  /*1b10*/  BSYNC B1 ;  /* 0x0000000000017941 */ /* 0x000fea0003800000 */
.L_x_18766:
[----:B0-----:R-:W-:Y:S01]  /*1b20*/  VIADD R12, R2, 0xf ;  /* 0x0000000f020c7836 */ /* 0x001fe20000000000 */
[----:B------:R-:W-:Y:S01]  /*1b30*/  IADD3 R28, PT, PT, R28, 0x4, RZ ;  /* 0x000000041c1c7810 */ /* 0x000fe20007ffe0ff */
[----:B------:R-:W-:Y:S01]  /*1b40*/  VIADD R23, R23, 0x100 ;  /* 0x0000010017177836 */ /* 0x000fe20000000000 */
[----:B------:R-:W-:Y:S01]  /*1b50*/  IADD3 R26, P1, PT, R26, 0x10, RZ ;  /* 0x000000101a1a7810 */ /* 0x000fe20007f3e0ff */
[----:B------:R-:W-:Y:S01]  /*1b60*/  VIADD R31, R31, 0x40 ;  /* 0x000000401f1f7836 */ /* 0x000fe20000000000 */
[----:B------:R-:W-:Y:S01]  /*1b70*/  SHF.R.S32.HI R13, RZ, 0x1f, R12 ;  /* 0x0000001fff0d7819 */ /* 0x000fe2000001140c */
[----:B------:R-:W-:Y:S01]  /*1b80*/  VIADD R29, R29, 0x40 ;  /* 0x000000401d1d7836 */ /* 0x000fe20000000000 */
[----:B------:R-:W-:Y:S01]  /*1b90*/  IADD3 R32, PT, PT, R32, 0x40, RZ ;  /* 0x0000004020207810 */ /* 0x000fe20007ffe0ff */
[----:B------:R-:W-:Y:S01]  /*1ba0*/  IMAD.X R27, RZ, RZ, R27, P1 ;  /* 0x000000ffff1b7224 */ /* 0x000fe200008e061b */
[----:B------:R-:W-:-:S04]  /*1bb0*/  LEA.HI R13, R13, R12, RZ, 0x4 ;  /* 0x0000000c0d0d7211 */ /* 0x000fc800078f20ff */
[----:B------:R-:W-:-:S04]  /*1bc0*/  SHF.R.S32.HI R13, RZ, 0x4, R13 ;  /* 0x00000004ff0d7819 */ /* 0x000fc8000001140d */
[----:B------:R-:W-:-:S13]  /*1bd0*/  ISETP.GE.AND P0, PT, R28, R13, PT ;  /* 0x0000000d1c00720c */ /* 0x000fda0003f06270 */
[----:B------:R-:W-:Y:S05]  /*1be0*/  @!P0 BRA `(.L_x_18770) ;  /* 0xffffffec00948947 */ /* 0x000fea000383ffff */
.L_x_18765:
[----:B------:R-:W-:Y:S05]  /*1bf0*/  BSYNC B0 ;  /* 0x0000000000007941 */ /* 0x000fea0003800000 */
.L_x_18764:
[----:B-----5:R-:W0:Y:S01]  /*1c00*/  S2R R4, SR_TID.X ;  /* 0x0000000000047919 */ /* 0x020e220000002100 */
[----:B------:R-:W-:Y:S01]  /*1c10*/  UMOV UR4, 0xffffffff ;  /* 0xffffffff00047882 */ /* 0x000fe20000000000 */
[----:B0-----:R-:W-:Y:S02]  /*1c20*/  LOP3.LUT R16, R4, 0x1f, RZ, 0xc0, !PT ;  /* 0x0000001f04107812 */ /* 0x001fe400078ec0ff */
        /* <DEDUP_REMOVED lines=9> */
.L_x_18819:
[----:B------:R-:W2:Y:S01]  /*1cc0*/  S2R R7, SR_CgaCtaId ;  /* 0x0000000000077919 */ /* 0x000ea20000008800 */
[----:B------:R-:W-:Y:S01]  /*1cd0*/  MOV R11, 0x400 ;  /* 0x00000400000b7802 */ /* 0x000fe20000000f00 */
[----:B------:R-:W-:Y:S05]  /*1ce0*/  WARPSYNC.ALL ;  /* 0x0000000000007948 */ /* 0x000fea0003800000 */
[----:B------:R-:W-:Y:S02]  /*1cf0*/  IADD3 R12, PT, PT, R11, 0xa0, RZ ;  /* 0x000000a00b0c7810 */ /* 0x000fe40007ffe0ff */
[----:B------:R-:W-:Y:S02]  /*1d00*/  ISETP.NE.AND P3, PT, R16, RZ, PT ;  /* 0x000000ff1000720c */ /* 0x000fe40003f65270 */
[----:B-1----:R-:W-:-:S02]  /*1d10*/  FMNMX.FTZ R13, R14, R13, !PT ;  /* 0x0000000d0e0d7209 */ /* 0x002fc40007810000 */
[----:B--2---:R-:W-:-:S05]  /*1d20*/  LEA R15, R7, R12, 0x18 ;  /* 0x0000000c070f7211 */ /* 0x004fca00078ec0ff */
[----:B------:R-:W-:-:S05]  /*1d30*/  IMAD R12, R32, 0x4, R15 ;  /* 0x00000004200c7824 */ /* 0x000fca00078e020f */
[----:B------:R-:W-:Y:S01]  /*1d40*/  @!P3 STS [R12], R13 ;  /* 0x0000000d0c00b388 */ /* 0x000fe20000000800 */
[----:B------:R-:W-:Y:S01]  /*1d50*/  BAR.SYNC.DEFER_BLOCKING 0x0 ;  /* 0x0000000000007b1d */ /* 0x000fe20000010000 */
[C---:B------:R-:W-:Y:S01]  /*1d60*/  ISETP.GT.U32.AND P2, PT, R16.reuse, 0x3, PT ;  /* 0x000000031000780c */ /* 0x040fe20003f44070 */
[----:B0-----:R-:W-:Y:S01]  /*1d70*/  IMAD R14, R16, 0x4, R15 ;  /* 0x00000004100e7824 */ /* 0x001fe200078e020f */
[----:B------:R-:W-:Y:S01]  /*1d80*/  MOV R16, 0xff7fffff ;  /* 0xff7fffff00107802 */ /* 0x000fe20000000f00 */
[----:B------:R-:W-:Y:S02]  /*1d90*/  VIADD R17, R2, 0xf ;  /* 0x0000000f02117836 */ /* 0x000fe40000000000 */
[----:B------:R-:W-:Y:S03]  /*1da0*/  BSSY.RECONVERGENT B0, `(.L_x_18772) ;  /* 0x00000ee000007945 */ /* 0x000fe60003800200 */
[----:B------:R-:W-:-:S05]  /*1db0*/  SHF.R.S32.HI R20, RZ, 0x1f, R17 ;  /* 0x0000001fff147819 */ /* 0x000fca0000011411 */
[----:B------:R-:W0:Y:S04]  /*1dc0*/  @!P2 LDS R16, [R14] ;  /* 0x000000000e10a984 */ /* 0x000e280000000800 */
[----:B0-----:R-:W0:Y:S02]  /*1dd0*/  SHFL.BFLY PT, R13, R16, 0x2, 0x1f ;  /* 0x0c401f00100d7f89 */ /* 0x001e2400000e0000 */
[----:B0-----:R-:W-:-:S05]  /*1de0*/  FMNMX.FTZ R18, R13, R16, !PT ;  /* 0x000000100d127209 */ /* 0x001fca0007810000 */
[----:B------:R-:W0:Y:S02]  /*1df0*/  SHFL.BFLY PT, R13, R18, 0x1, 0x1f ;  /* 0x0c201f00120d7f89 */ /* 0x000e2400000e0000 */
        /* <DEDUP_REMOVED lines=25> */
.L_x_18776:
        /* <DEDUP_REMOVED lines=11> */
.L_x_18775:
[----:B------:R-:W-:Y:S05]  /*2040*/  BSYNC.RECONVERGENT B1 ;  /* 0x0000000000017941 */ /* 0x000fea0003800200 */
.L_x_18774:
        /* <DEDUP_REMOVED lines=12> */
.L_x_18779:
        /* <DEDUP_REMOVED lines=34> */
[----:B------:R-:W-:Y:S01]  /*2330*/  FMUL.FTZ R31, R42, 1.4426950216293334961 ;  /* 0x3fb8aa3b2a1f7820 */ /* 0x000fe20000410000 */
[----:B------:R-:W-:Y:S01]  /*2340*/  FADD.FTZ R34, R27, R17 ;  /* 0x000000111b227221 */ /* 0x000fe20000010000 */
[----:B------:R-:W1:Y:S01]  /*2350*/  MUFU.EX2 R25, R25 ;  /* 0x0000001900197308 */ /* 0x000e620000000800 */
[----:B------:R-:W-:Y:S01]  /*2360*/  FADD.FTZ R40, -R15, R40 ;  /* 0x000000280f287221 */ /* 0x000fe20000010100 */
[----:B------:R-:W-:Y:S01]  /*2370*/  FMUL.FTZ R37, R37, 1.4426950216293334961 ;  /* 0x3fb8aa3b25257820 */ /* 0x000fe20000410000 */
[----:B------:R-:W-:Y:S01]  /*2380*/  FADD.FTZ R34, R34, R29 ;  /* 0x0000001d22227221 */ /* 0x000fe20000010000 */
[----:B------:R-:W1:Y:S01]  /*2390*/  MUFU.EX2 R31, R31 ;  /* 0x0000001f001f7308 */ /* 0x000e620000000800 */
[C---:B------:R-:W-:Y:S01]  /*23a0*/  FADD.FTZ R38, -R15.reuse, R38 ;  /* 0x000000260f267221 */ /* 0x040fe20000010100 */
[----:B------:R-:W-:Y:S01]  /*23b0*/  FMUL.FTZ R33, R40, 1.4426950216293334961 ;  /* 0x3fb8aa3b28217820 */ /* 0x000fe20000410000 */
[----:B0-----:R-:W-:Y:S01]  /*23c0*/  FADD.FTZ R34, R34, R21 ;  /* 0x0000001522227221 */ /* 0x001fe20000010000 */
[----:B------:R-:W-:Y:S01]  /*23d0*/  MUFU.EX2 R37, R37 ;  /* 0x0000002500257308 */ /* 0x000fe20000000800 */
[----:B------:R-:W-:Y:S01]  /*23e0*/  FMUL.FTZ R35, R38, 1.4426950216293334961 ;  /* 0x3fb8aa3b26237820 */ /* 0x000fe20000410000 */
[C---:B------:R-:W-:Y:S01]  /*23f0*/  FADD.FTZ R36, -R15.reuse, R36 ;  /* 0x000000240f247221 */ /* 0x040fe20000010100 */
[----:B------:R-:W-:Y:S01]  /*2400*/  FADD.FTZ R34, R34, R23 ;  /* 0x0000001722227221 */ /* 0x000fe20000010000 */
[----:B------:R-:W0:Y:S01]  /*2410*/  MUFU.EX2 R33, R33 ;  /* 0x0000002100217308 */ /* 0x000e220000000800 */
[----:B------:R0:W-:Y:S01]  /*2420*/  STS [R18+-0x400], R27 ;  /* 0xfffc001b12007388 */ /* 0x0001e20000000800 */
[----:B------:R-:W-:Y:S01]  /*2430*/  FMUL.FTZ R36, R36, 1.4426950216293334961 ;  /* 0x3fb8aa3b24247820 */ /* 0x000fe20000410000 */
[----:B-1----:R-:W-:Y:S01]  /*2440*/  FADD.FTZ R34, R34, R25 ;  /* 0x0000001922227221 */ /* 0x002fe20000010000 */
[----:B------:R-:W1:Y:S01]  /*2450*/  MUFU.EX2 R35, R35 ;  /* 0x0000002300237308 */ /* 0x000e620000000800 */
[C---:B------:R-:W-:Y:S01]  /*2460*/  FADD.FTZ R26, -R15.reuse, R26 ;  /* 0x0000001a0f1a7221 */ /* 0x040fe20000010100 */
[----:B------:R1:W-:Y:S01]  /*2470*/  STS [R18+-0x200], R29 ;  /* 0xfffe001d12007388 */ /* 0x0003e20000000800 */
[----:B------:R-:W-:Y:S01]  /*2480*/  FADD.FTZ R34, R34, R31 ;  /* 0x0000001f22227221 */ /* 0x000fe20000010000 */
[----:B------:R-:W5:Y:S01]  /*2490*/  MUFU.EX2 R17, R36 ;  /* 0x0000002400117308 */ /* 0x000f620000000800 */
[C---:B------:R-:W-:Y:S01]  /*24a0*/  FADD.FTZ R22, -R15.reuse, R22 ;  /* 0x000000160f167221 */ /* 0x040fe20000010100 */
[----:B------:R-:W-:Y:S01]  /*24b0*/  FMUL.FTZ R26, R26, 1.4426950216293334961 ;  /* 0x3fb8aa3b1a1a7820 */ /* 0x000fe20000410000 */
[C---:B--2---:R-:W-:Y:S01]  /*24c0*/  FADD.FTZ R20, -R15.reuse, R20 ;  /* 0x000000140f147221 */ /* 0x044fe20000010100 */
[----:B------:R-:W-:Y:S01]  /*24d0*/  STS [R18], R21 ;  /* 0x0000001512007388 */ /* 0x000fe20000000800 */
[----:B------:R-:W-:Y:S01]  /*24e0*/  FMUL.FTZ R22, R22, 1.4426950216293334961 ;  /* 0x3fb8aa3b16167820 */ /* 0x000fe20000410000 */
[----:B0-----:R-:W-:Y:S01]  /*24f0*/  FADD.FTZ R34, R34, R33 ;  /* 0x0000002122227221 */ /* 0x001fe20000010000 */
[----:B------:R-:W0:Y:S01]  /*2500*/  MUFU.EX2 R27, R26 ;  /* 0x0000001a001b7308 */ /* 0x000e220000000800 */
[C---:B---3--:R-:W-:Y:S01]  /*2510*/  FADD.FTZ R24, -R15.reuse, R24 ;  /* 0x000000180f187221 */ /* 0x048fe20000010100 */
[----:B------:R-:W-:Y:S01]  /*2520*/  FMUL.FTZ R20, R20, 1.4426950216293334961 ;  /* 0x3fb8aa3b14147820 */ /* 0x000fe20000410000 */
[----:B-1----:R-:W-:Y:S01]  /*2530*/  FADD.FTZ R34, R34, R35 ;  /* 0x0000002322227221 */ /* 0x002fe20000010000 */
[----:B------:R-:W1:Y:S01]  /*2540*/  MUFU.EX2 R29, R22 ;  /* 0x00000016001d7308 */ /* 0x000e620000000800 */
[C---:B----4-:R-:W-:Y:S01]  /*2550*/  FADD.FTZ R30, -R15.reuse, R30 ;  /* 0x0000001e0f1e7221 */ /* 0x050fe20000010100 */
[----:B------:R-:W-:Y:S01]  /*2560*/  FMUL.FTZ R24, R24, 1.4426950216293334961 ;  /* 0x3fb8aa3b18187820 */ /* 0x000fe20000410000 */
[----:B-----5:R-:W-:Y:S01]  /*2570*/  FADD.FTZ R34, R34, R17 ;  /* 0x0000001122227221 */ /* 0x020fe20000010000 */
        /* <DEDUP_REMOVED lines=13> */
[----:B--2---:R-:W-:-:S03]  /*2650*/  FADD.FTZ R34, R34, R39 ;  /* 0x0000002722227221 */ /* 0x004fc60000010000 */
[----:B------:R-:W-:Y:S01]  /*2660*/  STS [R18+0x800], R33 ;  /* 0x0008002112007388 */ /* 0x000fe20000000800 */
[----:B---3--:R-:W-:-:S03]  /*2670*/  FADD.FTZ R34, R34, R41 ;  /* 0x0000002922227221 */ /* 0x008fc60000010000 */
[----:B------:R-:W-:Y:S01]  /*2680*/  STS [R18+0xa00], R35 ;  /* 0x000a002312007388 */ /* 0x000fe20000000800 */
[----:B0-----:R-:W-:-:S03]  /*2690*/  FADD.FTZ R34, R34, R43 ;  /* 0x0000002b22227221 */ /* 0x001fc60000010000 */
[----:B------:R1:W-:Y:S04]  /*26a0*/  STS [R18+0xc00], R17 ;  /* 0x000c001112007388 */ /* 0x0003e80000000800 */
[----:B------:R-:W-:Y:S04]  /*26b0*/  STS [R18+0xe00], R37 ;  /* 0x000e002512007388 */ /* 0x000fe80000000800 */
[----:B------:R-:W-:Y:S01]  /*26c0*/  STS [R18+0x1000], R27 ;  /* 0x0010001b12007388 */ /* 0x000fe20000000800 */
[----:B-1----:R-:W-:-:S03]  /*26d0*/  FADD.FTZ R17, R34, R45 ;  /* 0x0000002d22117221 */ /* 0x002fc60000010000 */
[----:B------:R-:W-:Y:S04]  /*26e0*/  STS [R18+0x1200], R29 ;  /* 0x0012001d12007388 */ /* 0x000fe80000000800 */
[----:B------:R-:W-:Y:S04]  /*26f0*/  STS [R18+0x1400], R39 ;  /* 0x0014002712007388 */ /* 0x000fe80000000800 */
[----:B------:R-:W-:Y:S04]  /*2700*/  STS [R18+0x1600], R41 ;  /* 0x0016002912007388 */ /* 0x000fe80000000800 */
[----:B------:R-:W-:Y:S04]  /*2710*/  STS [R18+0x1800], R43 ;  /* 0x0018002b12007388 */ /* 0x000fe80000000800 */
[----:B------:R0:W-:Y:S02]  /*2720*/  STS [R18+0x1a00], R45 ;  /* 0x001a002d12007388 */ /* 0x0001e40000000800 */
[----:B0-----:R-:W-:Y:S01]  /*2730*/  VIADD R18, R18, 0x2000 ;  /* 0x0000200012127836 */ /* 0x001fe20000000000 */
[----:B------:R-:W-:Y:S06]  /*2740*/  @!P4 BRA `(.L_x_18779) ;  /* 0xfffffff80070c947 */ /* 0x000fec000383ffff */
.L_x_18778:
[----:B------:R-:W-:Y:S05]  /*2750*/  BSYNC.RECONVERGENT B1 ;  /* 0x0000000000017941 */ /* 0x000fea0003800200 */
.L_x_18777:
        /* <DEDUP_REMOVED lines=55> */
.L_x_18781:
[----:B------:R-:W-:Y:S05]  /*2ad0*/  BSYNC.RECONVERGENT B1 ;  /* 0x0000000000017941 */ /* 0x000fea0003800200 */
.L_x_18780:
        /* <DEDUP_REMOVED lines=26> */
.L_x_18773:
[----:B------:R-:W-:Y:S05]  /*2c80*/  BSYNC.RECONVERGENT B0 ;  /* 0x0000000000007941 */ /* 0x000fea0003800200 */
.L_x_18772:
        /* <DEDUP_REMOVED lines=39> */
.L_x_18786:
[----:B------:R-:W0:Y:S01]  /*2f00*/  LDS R15, [R14] ;  /* 0x000000000e0f7984 */ /* 0x000e220000000800 */
[----:B------:R-:W-:-:S05]  /*2f10*/  VIADD R17, R17, 0x1 ;  /* 0x0000000111117836 */ /* 0x000fca0000000000 */
[----:B------:R-:W-:Y:S01]  /*2f20*/  ISETP.NE.AND P0, PT, R17, RZ, PT ;  /* 0x000000ff1100720c */ /* 0x000fe20003f05270 */
[----:B0-----:R-:W-:-:S05]  /*2f30*/  FMUL.FTZ R15, R15, R12 ;  /* 0x0000000c0f0f7220 */ /* 0x001fca0000410000 */
[----:B------:R0:W-:Y:S02]  /*2f40*/  STS [R14], R15 ;  /* 0x0000000f0e007388 */ /* 0x0001e40000000800 */
[----:B0-----:R-:W-:-:S05]  /*2f50*/  VIADD R14, R14, 0x200 ;  /* 0x000002000e0e7836 */ /* 0x001fca0000000000 */
[----:B------:R-:W-:Y:S05]  /*2f60*/  @P0 BRA `(.L_x_18786) ;  /* 0xfffffffc00e40947 */ /* 0x000fea000383ffff */
.L_x_18785:
[----:B------:R-:W-:Y:S05]  /*2f70*/  BSYNC.RECONVERGENT B1 ;  /* 0x0000000000017941 */ /* 0x000fea0003800200 */
.L_x_18784:
        /* <DEDUP_REMOVED lines=12> */
.L_x_18789:
        /* <DEDUP_REMOVED lines=52> */
.L_x_18788:
[----:B------:R-:W-:Y:S05]  /*3380*/  BSYNC.RECONVERGENT B1 ;  /* 0x0000000000017941 */ /* 0x000fea0003800200 */
.L_x_18787:
        /* <DEDUP_REMOVED lines=31> */
.L_x_18791:
[----:B------:R-:W-:Y:S05]  /*3580*/  BSYNC.RECONVERGENT B1 ;  /* 0x0000000000017941 */ /* 0x000fea0003800200 */
.L_x_18790:
        /* <DEDUP_REMOVED lines=14> */
.L_x_18783:
[----:B------:R-:W-:Y:S05]  /*3670*/  BSYNC.RECONVERGENT B0 ;  /* 0x0000000000007941 */ /* 0x000fea0003800200 */
.L_x_18782:
[----:B------:R-:W-:Y:S01]  /*3680*/  VIADD R31, R2, 0xf ;  /* 0x0000000f021f7836 */ /* 0x000fe20000000000 */
[----:B------:R-:W-:Y:S01]  /*3690*/  BAR.SYNC.DEFER_BLOCKING 0x0 ;  /* 0x0000000000007b1d */ /* 0x000fe20000010000 */
[----:B------:R-:W-:Y:S01]  /*36a0*/  IMAD.MOV.U32 R30, RZ, RZ, RZ ;  /* 0x000000ffff1e7224 */ /* 0x000fe200078e00ff */
[----:B------:R-:W-:Y:S02]  /*36b0*/  CS2R R28, SRZ ;  /* 0x00000000001c7805 */ /* 0x000fe4000001ff00 */
[----:B------:R-:W-:Y:S02]  /*36c0*/  CS2R R26, SRZ ;  /* 0x00000000001a7805 */ /* 0x000fe4000001ff00 */
[----:B0-----:R-:W-:Y:S01]  /*36d0*/  SHF.R.S32.HI R12, RZ, 0x1f, R31 ;  /* 0x0000001fff0c7819 */ /* 0x001fe2000001141f */
[----:B------:R-:W0:Y:S01]  /*36e0*/  LDCU UR12, c[0x0][0x3cc] ;  /* 0x00007980ff0c77ac */ /* 0x000e220008000800 */
[----:B------:R-:W-:Y:S02]  /*36f0*/  BSSY.RECONVERGENT B1, `(.L_x_18792) ;  /* 0x00001af000017945 */ /* 0x000fe40003800200 */
[----:B------:R-:W-:Y:S01]  /*3700*/  LEA.HI R12, R12, R31, RZ, 0x4 ;  /* 0x0000001f0c0c7211 */ /* 0x000fe200078f20ff */
[----:B------:R-:W2:Y:S03]  /*3710*/  LDCU.64 UR4, c[0x0][0x398] ;  /* 0x00007300ff0477ac */ /* 0x000ea60008000a00 */
[----:B-1----:R-:W-:-:S04]  /*3720*/  SHF.R.S32.HI R17, RZ, 0x4, R12 ;  /* 0x00000004ff117819 */ /* 0x002fc8000001140c */
[----:B------:R-:W-:-:S13]  /*3730*/  ISETP.GE.AND P0, PT, R32, R17, PT ;  /* 0x000000112000720c */ /* 0x000fda0003f06270 */
[----:B0-2---:R-:W-:Y:S05]  /*3740*/  @P0 BRA `(.L_x_18793) ;  /* 0x0000001800a40947 */ /* 0x005fea0003800000 */
[----:B------:R-:W0:Y:S01]  /*3750*/  I2F.RP R16, R5 ;  /* 0x0000000500107306 */ /* 0x000e220000209400 */
[----:B------:R-:W1:Y:S01]  /*3760*/  LDCU UR8, c[0x0][0x3b8] ;  /* 0x00007700ff0877ac */ /* 0x000e620008000800 */
[----:B------:R-:W-:Y:S01]  /*3770*/  SHF.R.U32.HI R14, RZ, 0x3, R4 ;  /* 0x00000003ff0e7819 */ /* 0x000fe20000011604 */
[----:B------:R-:W-:Y:S01]  /*3780*/  IMAD.MOV.U32 R15, RZ, RZ, RZ ;  /* 0x000000ffff0f7224 */ /* 0x000fe200078e00ff */
[----:B------:R-:W2:Y:S02]  /*3790*/  LDCU UR9, c[0x0][0x3d0] ;  /* 0x00007a00ff0977ac */ /* 0x000ea40008000800 */
[----:B------:R-:W-:Y:S01]  /*37a0*/  LOP3.LUT R14, R14, 0x7c, RZ, 0xc0, !PT ;  /* 0x0000007c0e0e7812 */ /* 0x000fe200078ec0ff */
[----:B------:R-:W-:Y:S01]  /*37b0*/  IMAD.MOV.U32 R30, RZ, RZ, RZ ;  /* 0x000000ffff1e7224 */ /* 0x000fe200078e00ff */
[----:B------:R-:W3:Y:S01]  /*37c0*/  LDCU.64 UR10, c[0x0][0x3a8] ;  /* 0x00007500ff0a77ac */ /* 0x000ee20008000a00 */
[----:B0-----:R-:W0:Y:S01]  /*37d0*/  MUFU.RCP R16, R16 ;  /* 0x0000001000107308 */ /* 0x001e220000001000 */
[----:B-1----:R-:W-:Y:S01]  /*37e0*/  IMAD R19, R0, UR8, RZ ;  /* 0x0000000800137c24 */ /* 0x002fe2000f8e02ff */
[----:B------:R-:W1:Y:S03]  /*37f0*/  LDCU UR8, c[0x0][0x3ec] ;  /* 0x00007d80ff0877ac */ /* 0x000e660008000800 */
[----:B------:R-:W-:-:S04]  /*3800*/  IMAD.WIDE R14, R19, 0x4, R14 ;  /* 0x00000004130e7825 */ /* 0x000fc800078e020e */
[----:B--2---:R-:W-:Y:S01]  /*3810*/  IMAD R8, R8, UR9, RZ ;  /* 0x0000000908087c24 */ /* 0x004fe2000f8e02ff */
[----:B---3--:R-:W-:-:S04]  /*3820*/  IADD3 R22, P0, PT, R14, UR10, RZ ;  /* 0x0000000a0e167c10 */ /* 0x008fc8000ff1e0ff */
[----:B------:R-:W-:Y:S02]  /*3830*/  IADD3.X R23, PT, PT, R15, UR11, RZ, P0, !PT ;  /* 0x0000000b0f177c10 */ /* 0x000fe400087fe4ff */
[----:B0-----:R-:W-:Y:S01]  /*3840*/  IADD3 R12, PT, PT, R16, 0xffffffe, RZ ;  /* 0x0ffffffe100c7810 */ /* 0x001fe20007ffe0ff */
[----:B------:R-:W-:-:S03]  /*3850*/  IMAD.SHL.U32 R16, R4, 0x20, RZ ;  /* 0x0000002004107824 */ /* 0x000fc600078e00ff */
[----:B------:R0:W2:Y:S01]  /*3860*/  F2I.FTZ.U32.TRUNC.NTZ R13, R12 ;  /* 0x0000000c000d7305 */ /* 0x0000a2000021f000 */
[----:B-1----:R-:W-:Y:S02]  /*3870*/  IADD3 R34, PT, PT, R9, -UR8, RZ ;  /* 0x8000000809227c10 */ /* 0x002fe4000fffe0ff */
[----:B------:R-:W-:Y:S01]  /*3880*/  SHF.R.S32.HI R9, RZ, 0x1f, R8 ;  /* 0x0000001fff097819 */ /* 0x000fe20000011408 */
[----:B0-----:R-:W-:Y:S01]  /*3890*/  VIADD R12, R11, 0xc0 ;  /* 0x000000c00b0c7836 */ /* 0x001fe20000000000 */
[----:B------:R-:W-:-:S04]  /*38a0*/  LOP3.LUT R11, R16, 0x20, RZ, 0xe2, !PT ;  /* 0x00000020100b7812 */ /* 0x000fc800078ee2ff */
[----:B------:R-:W-:Y:S02]  /*38b0*/  LEA R12, R7, R12, 0x18 ;  /* 0x0000000c070c7211 */ /* 0x000fe400078ec0ff */
[----:B--2---:R-:W-:Y:S02]  /*38c0*/  IADD3 R18, PT, PT, RZ, -R13, RZ ;  /* 0x8000000dff127210 */ /* 0x004fe40007ffe0ff */
[----:B------:R-:W-:-:S03]  /*38d0*/  LEA R11, R32, R11, 0x6 ;  /* 0x0000000b200b7211 */ /* 0x000fc600078e30ff */
[----:B------:R-:W-:Y:S01]  /*38e0*/  IMAD.MOV.U32 R16, RZ, RZ, R18 ;  /* 0x000000ffff107224 */ /* 0x000fe200078e0012 */
[----:B------:R-:W-:Y:S01]  /*38f0*/  IADD3 R25, PT, PT, R11, 0x10, R12 ;  /* 0x000000100b197810 */ /* 0x000fe20007ffe00c */
[----:B------:R-:W-:Y:S02]  /*3900*/  IMAD.MOV.U32 R12, RZ, RZ, RZ ;  /* 0x000000ffff0c7224 */ /* 0x000fe400078e00ff */
[----:B------:R-:W-:Y:S02]  /*3910*/  IMAD R7, R16, R5, RZ ;  /* 0x0000000510077224 */ /* 0x000fe400078e02ff */
[C---:B------:R-:W-:Y:S02]  /*3920*/  IMAD.IADD R11, R32.reuse, 0x1, -R17 ;  /* 0x00000001200b7824 */ /* 0x040fe400078e0a11 */
[----:B------:R-:W-:Y:S01]  /*3930*/  IMAD.HI.U32 R24, R13, R7, R12 ;  /* 0x000000070d187227 */ /* 0x000fe200078e000c */
[----:B------:R-:W-:Y:S02]  /*3940*/  LEA R7, R32, 0x3, 0x4 ;  /* 0x0000000320077811 */ /* 0x000fe400078e20ff */
[----:B------:R-:W-:Y:S01]  /*3950*/  SHF.L.U32 R12, R4, 0x3, RZ ;  /* 0x00000003040c7819 */ /* 0x000fe200000006ff */
[----:B------:R-:W-:-:S03]  /*3960*/  VIADD R32, R32, 0x1 ;  /* 0x0000000120207836 */ /* 0x000fc60000000000 */
[----:B------:R-:W-:-:S07]  /*3970*/  LOP3.LUT R33, R7, 0x8, R12, 0xf8, !PT ;  /* 0x0000000807217812 */ /* 0x000fce00078ef80c */
.L_x_18806:
        /* <DEDUP_REMOVED lines=47> */
[----:B------:R-:W2:Y:S01]  /*3c70*/  LDG.E.CONSTANT R21, desc[UR6][R22.64] ;  /* 0x0000000616157981 */ /* 0x000ea2000c1e9900 */
[----:B------:R-:W-:-:S03]  /*3c80*/  SHF.L.U32 R35, R4, 0x3, RZ ;  /* 0x0000000304237819 */ /* 0x000fc600000006ff */
[----:B------:R-:W0:Y:S01]  /*3c90*/  LDS.128 R12, [R25+-0x10] ;  /* 0xfffff000190c7984 */ /* 0x000e220000000c00 */
[----:B------:R-:W-:-:S03]  /*3ca0*/  LOP3.LUT R35, R35, 0xf8, RZ, 0xc0, !PT ;  /* 0x000000f823237812 */ /* 0x000fc600078ec0ff */
[----:B------:R-:W1:Y:S01]  /*3cb0*/  LDS.128 R16, [R25] ;  /* 0x0000000019107984 */ /* 0x000e620000000c00 */
[----:B------:R-:W-:Y:S01]  /*3cc0*/  BSSY.RECONVERGENT B2, `(.L_x_18796) ;  /* 0x0000030000027945 */ /* 0x000fe20003800200 */
[----:B0-----:R-:W-:Y:S02]  /*3cd0*/  F2FP.BF16.F32.PACK_AB R14, R15, R14 ;  /* 0x0000000e0f0e723e */ /* 0x001fe400000010ff */
[----:B------:R-:W-:Y:S02]  /*3ce0*/  IADD3 R15, PT, PT, R33, -0x3, RZ ;  /* 0xfffffffd210f7810 */ /* 0x000fe40007ffe0ff */
[----:B-1----:R-:W-:Y:S02]  /*3cf0*/  F2FP.BF16.F32.PACK_AB R17, R17, R16 ;  /* 0x000000101111723e */ /* 0x002fe400000010ff */
[----:B------:R-:W-:Y:S01]  /*3d00*/  F2FP.BF16.F32.PACK_AB R18, R19, R18 ;  /* 0x000000121312723e */ /* 0x000fe200000010ff */
[----:B--2---:R-:W-:-:S03]  /*3d10*/  IMAD.WIDE R20, R21, UR12, R8 ;  /* 0x0000000c15147c25 */ /* 0x004fc6000f8e0208 */
[----:B------:R-:W-:Y:S02]  /*3d20*/  IADD3 R20, P0, PT, R35, R20, RZ ;  /* 0x0000001423147210 */ /* 0x000fe40007f1e0ff */
[----:B------:R-:W-:-:S03]  /*3d30*/  F2FP.BF16.F32.PACK_AB R35, R13, R12 ;  /* 0x0000000c0d23723e */ /* 0x000fc600000010ff */
[----:B------:R-:W-:Y:S01]  /*3d40*/  IMAD.X R21, RZ, RZ, R21, P0 ;  /* 0x000000ffff157224 */ /* 0x000fe200000e0615 */
[----:B------:R-:W-:Y:S01]  /*3d50*/  LEA R12, P0, R20, UR4, 0x1 ;  /* 0x00000004140c7c11 */ /* 0x000fe2000f8008ff */
[----:B------:R-:W-:-:S03]  /*3d60*/  IMAD.MOV.U32 R16, RZ, RZ, R35 ;  /* 0x000000ffff107224 */ /* 0x000fc600078e0023 */
        /* <DEDUP_REMOVED lines=37> */
.L_x_18797:
[----:B------:R-:W-:Y:S05]  /*3fc0*/  BSYNC.RECONVERGENT B2 ;  /* 0x0000000000027941 */ /* 0x000fea0003800200 */
.L_x_18796:
[----:B-----5:R-:W-:Y:S02]  /*3fd0*/  HMUL2.BF16_V2 R35, R16, R35 ;  /* 0x0000002310237232 */ /* 0x020fe40000200000 */
[----:B------:R-:W-:Y:S02]  /*3fe0*/  HFMA2.BF16_V2 R36, R14, R21, -RZ ;  /* 0x000000150e247231 */ /* 0x000fe400003000ff */
[----:B------:R-:W-:Y:S02]  /*3ff0*/  HMUL2.BF16_V2 R37, R17, R20 ;  /* 0x0000001411257232 */ /* 0x000fe40000200000 */
[----:B------:R-:W-:Y:S01]  /*4000*/  HFMA2.BF16_V2 R19, R18, R19, -RZ ;  /* 0x0000001312137231 */ /* 0x000fe200003000ff */
[----:B------:R1:W5:Y:S01]  /*4010*/  LDG.E.CONSTANT R41, desc[UR6][R12.64+0x200] ;  /* 0x000200060c297981 */ /* 0x000362000c1e9900 */
[C---:B------:R-:W-:Y:S02]  /*4020*/  PRMT R20, R35.reuse, 0x7610, R20 ;  /* 0x0000761023147816 */ /* 0x040fe40000000014 */
[----:B------:R-:W-:-:S02]  /*4030*/  PRMT R21, R35, 0x7632, R21 ;  /* 0x0000763223157816 */ /* 0x000fc40000000015 */
        /* <DEDUP_REMOVED lines=9> */
[----:B------:R-:W-:Y:S02]  /*40d0*/  FADD.FTZ R21, R20, R21 ;  /* 0x0000001514157221 */ /* 0x000fe40000010000 */
[----:B------:R-:W-:-:S02]  /*40e0*/  FADD.FTZ R36, R35, R36 ;  /* 0x0000002423247221 */ /* 0x000fc40000010000 */
[----:B------:R-:W-:Y:S01]  /*40f0*/  FADD.FTZ R20, R37, R38 ;  /* 0x0000002625147221 */ /* 0x000fe20000010000 */
[----:B------:R-:W-:Y:S01]  /*4100*/  PRMT R37, R19, 0x7610, R37 ;  /* 0x0000761013257816 */ /* 0x000fe20000000025 */
[----:B------:R-:W-:Y:S01]  /*4110*/  FADD.FTZ R35, R21, R36 ;  /* 0x0000002415237221 */ /* 0x000fe20000010000 */
[----:B------:R-:W-:Y:S01]  /*4120*/  PRMT R38, R19, 0x7632, R38 ;  /* 0x0000763213267816 */ /* 0x000fe20000000026 */
[----:B------:R1:W5:Y:S04]  /*4130*/  LDG.E.CONSTANT R21, desc[UR6][R12.64+0x204] ;  /* 0x000204060c157981 */ /* 0x000368000c1e9900 */
[----:B------:R1:W5:Y:S04]  /*4140*/  LDG.E.CONSTANT R36, desc[UR6][R12.64+0x208] ;  /* 0x000208060c247981 */ /* 0x000368000c1e9900 */
[----:B------:R1:W5:Y:S01]  /*4150*/  LDG.E.CONSTANT R19, desc[UR6][R12.64+0x20c] ;  /* 0x00020c060c137981 */ /* 0x000362000c1e9900 */
[----:B------:R-:W-:Y:S01]  /*4160*/  BSSY.RECONVERGENT B2, `(.L_x_18798) ;  /* 0x0000022000027945 */ /* 0x000fe20003800200 */
[----:B------:R-:W-:-:S02]  /*4170*/  IMAD.U32 R37, R37, 0x10000, RZ ;  /* 0x0001000025257824 */ /* 0x000fc400078e00ff */
[----:B------:R-:W-:Y:S01]  /*4180*/  IMAD.U32 R38, R38, 0x10000, RZ ;  /* 0x0001000026267824 */ /* 0x000fe200078e00ff */
[----:B------:R-:W-:Y:S06]  /*4190*/  @P0 BRA `(.L_x_18799) ;  /* 0x0000000000780947 */ /* 0x000fec0003800000 */
[C---:B------:R-:W-:Y:S01]  /*41a0*/  IADD3 R39, PT, PT, R33.reuse, -0x1, RZ ;  /* 0xffffffff21277810 */ /* 0x040fe20007ffe0ff */
[C---:B------:R-:W-:Y:S01]  /*41b0*/  VIADD R43, R33.reuse, 0x2 ;  /* 0x00000002212b7836 */ /* 0x040fe20000000000 */
[-C--:B------:R-:W-:Y:S02]  /*41c0*/  ISETP.GE.AND P2, PT, R33, R2.reuse, PT ;  /* 0x000000022100720c */ /* 0x080fe40003f46270 */
[-C--:B------:R-:W-:Y:S02]  /*41d0*/  ISETP.GE.AND P1, PT, R39, R2.reuse, PT ;  /* 0x000000022700720c */ /* 0x080fe40003f26270 */
[C---:B-----5:R-:W-:Y:S02]  /*41e0*/  PRMT R39, R21.reuse, 0x7632, R39 ;  /* 0x0000763215277816 */ /* 0x060fe40000000027 */
[----:B------:R-:W-:Y:S02]  /*41f0*/  SEL R21, R21, RZ, !P1 ;  /* 0x000000ff15157207 */ /* 0x000fe40004800000 */
[----:B------:R-:W-:Y:S01]  /*4200*/  SEL R40, R39, RZ, !P2 ;  /* 0x000000ff27287207 */ /* 0x000fe20005000000 */
[----:B------:R-:W-:Y:S01]  /*4210*/  VIADD R39, R33, 0x1 ;  /* 0x0000000121277836 */ /* 0x000fe20000000000 */
[----:B------:R-:W-:-:S02]  /*4220*/  ISETP.GE.AND P1, PT, R15, R2, PT ;  /* 0x000000020f00720c */ /* 0x000fc40003f26270 */
[-C--:B------:R-:W-:Y:S02]  /*4230*/  ISETP.GE.AND P4, PT, R43, R2.reuse, PT ;  /* 0x000000022b00720c */ /* 0x080fe40003f86270 */
[-C--:B------:R-:W-:Y:S01]  /*4240*/  ISETP.GE.AND P3, PT, R39, R2.reuse, PT ;  /* 0x000000022700720c */ /* 0x080fe20003f66270 */
[C---:B------:R-:W-:Y:S01]  /*4250*/  VIADD R39, R33.reuse, 0x4 ;  /* 0x0000000421277836 */ /* 0x040fe20000000000 */
[----:B------:R-:W-:Y:S02]  /*4260*/  IADD3 R43, PT, PT, R33, 0x3, RZ ;  /* 0x00000003212b7810 */ /* 0x000fe40007ffe0ff */
[----:B------:R-:W-:Y:S02]  /*4270*/  PRMT R21, R21, 0x5410, R40 ;  /* 0x0000541015157816 */ /* 0x000fe40000000028 */
[----:B------:R-:W-:Y:S01]  /*4280*/  ISETP.GE.AND P6, PT, R39, R2, PT ;  /* 0x000000022700720c */ /* 0x000fe20003fc6270 */
[----:B------:R-:W-:Y:S01]  /*4290*/  VIADD R39, R33, 0xfffffffe ;  /* 0xfffffffe21277836 */ /* 0x000fe20000000000 */
[----:B------:R-:W-:-:S02]  /*42a0*/  SEL R40, R41, RZ, !P1 ;  /* 0x000000ff29287207 */ /* 0x000fc40004800000 */
[-C--:B------:R-:W-:Y:S02]  /*42b0*/  ISETP.GE.AND P5, PT, R43, R2.reuse, PT ;  /* 0x000000022b00720c */ /* 0x080fe40003fa6270 */
[----:B------:R-:W-:Y:S02]  /*42c0*/  ISETP.GE.AND P2, PT, R39, R2, PT ;  /* 0x000000022700720c */ /* 0x000fe40003f46270 */
[----:B------:R-:W-:Y:S02]  /*42d0*/  PRMT R39, R41, 0x7632, R39 ;  /* 0x0000763229277816 */ /* 0x000fe40000000027 */
[C---:B------:R-:W-:Y:S02]  /*42e0*/  PRMT R41, R36.reuse, 0x7632, R41 ;  /* 0x0000763224297816 */ /* 0x040fe40000000029 */
        /* <DEDUP_REMOVED lines=8> */
[----:B------:R-:W-:-:S07]  /*4370*/  PRMT R41, R40, 0x5410, R39 ;  /* 0x0000541028297816 */ /* 0x000fce0000000027 */
.L_x_18799:
[----:B------:R-:W-:Y:S05]  /*4380*/  BSYNC.RECONVERGENT B2 ;  /* 0x0000000000027941 */ /* 0x000fea0003800200 */
.L_x_18798:
[----:B------:R-:W-:Y:S01]  /*4390*/  FADD.FTZ R20, R35, R20 ;  /* 0x0000001423147221 */ /* 0x000fe20000010000 */
[----:B-----5:R-:W-:Y:S02]  /*43a0*/  HMUL2.BF16_V2 R41, R16, R41 ;  /* 0x0000002910297232 */ /* 0x020fe40000200000 */
[----:B------:R-:W-:Y:S01]  /*43b0*/  FADD.FTZ R37, R37, R38 ;  /* 0x0000002625257221 */ /* 0x000fe20000010000 */
[----:B------:R-:W-:Y:S02]  /*43c0*/  HFMA2.BF16_V2 R35, R14, R21, -RZ ;  /* 0x000000150e237231 */ /* 0x000fe400003000ff */
        /* <DEDUP_REMOVED lines=11> */
[----:B------:R-:W-:Y:S01]  /*4480*/  BSSY.RECONVERGENT B2, `(.L_x_18800) ;  /* 0x0000026000027945 */ /* 0x000fe20003800200 */
[----:B------:R-:W-:Y:S01]  /*4490*/  FADD.FTZ R20, R21, R20 ;  /* 0x0000001415147221 */ /* 0x000fe20000010000 */
[----:B------:R-:W-:Y:S01]  /*44a0*/  PRMT R36, R39, 0x7632, R36 ;  /* 0x0000763227247816 */ /* 0x000fe20000000024 */
[----:B------:R-:W-:Y:S01]  /*44b0*/  FADD.FTZ R35, R35, R38 ;  /* 0x0000002623237221 */ /* 0x000fe20000010000 */
[----:B------:R2:W5:Y:S04]  /*44c0*/  LDG.E.CONSTANT R37, desc[UR6][R12.64+0x404] ;  /* 0x000404060c257981 */ /* 0x000568000c1e9900 */
[----:B------:R2:W5:Y:S04]  /*44d0*/  LDG.E.CONSTANT R38, desc[UR6][R12.64+0x408] ;  /* 0x000408060c267981 */ /* 0x000568000c1e9900 */
[----:B------:R2:W5:Y:S01]  /*44e0*/  LDG.E.CONSTANT R21, desc[UR6][R12.64+0x40c] ;  /* 0x00040c060c157981 */ /* 0x000562000c1e9900 */
[----:B------:R-:W-:Y:S05]  /*44f0*/  @P0 BRA `(.L_x_18801) ;  /* 0x0000000000780947 */ /* 0x000fea0003800000 */
[C---:B------:R-:W-:Y:S01]  /*4500*/  VIADD R43, R33.reuse, 0xffffffff ;  /* 0xffffffff212b7836 */ /* 0x040fe20000000000 */
[-C--:B------:R-:W-:Y:S02]  /*4510*/  ISETP.GE.AND P2, PT, R33, R2.reuse, PT ;  /* 0x000000022100720c */ /* 0x080fe40003f46270 */
[----:B-----5:R-:W-:Y:S02]  /*4520*/  PRMT R40, R37, 0x7632, R40 ;  /* 0x0000763225287816 */ /* 0x020fe40000000028 */
[-C--:B------:R-:W-:Y:S01]  /*4530*/  ISETP.GE.AND P1, PT, R43, R2.reuse, PT ;  /* 0x000000022b00720c */ /* 0x080fe20003f26270 */
[----:B------:R-:W-:Y:S01]  /*4540*/  VIADD R43, R33, 0x1 ;  /* 0x00000001212b7836 */ /* 0x000fe20000000000 */
[----:B------:R-:W-:Y:S02]  /*4550*/  SEL R40, R40, RZ, !P2 ;  /* 0x000000ff28287207 */ /* 0x000fe40005000000 */
[----:B------:R-:W-:Y:S02]  /*4560*/  SEL R37, R37, RZ, !P1 ;  /* 0x000000ff25257207 */ /* 0x000fe40004800000 */
[----:B------:R-:W-:-:S02]  /*4570*/  ISETP.GE.AND P1, PT, R43, R2, PT ;  /* 0x000000022b00720c */ /* 0x000fc40003f26270 */
[----:B------:R-:W-:Y:S02]  /*4580*/  IADD3 R43, PT, PT, R33, 0x2, RZ ;  /* 0x00000002212b7810 */ /* 0x000fe40007ffe0ff */
[--C-:B------:R-:W-:Y:S02]  /*4590*/  PRMT R37, R37, 0x5410, R40.reuse ;  /* 0x0000541025257816 */ /* 0x100fe40000000028 */
[----:B------:R-:W-:Y:S02]  /*45a0*/  ISETP.GE.AND P2, PT, R43, R2, PT ;  /* 0x000000022b00720c */ /* 0x000fe40003f46270 */
[C---:B------:R-:W-:Y:S02]  /*45b0*/  PRMT R40, R38.reuse, 0x7632, R40 ;  /* 0x0000763226287816 */ /* 0x040fe40000000028 */
[----:B------:R-:W-:Y:S02]  /*45c0*/  SEL R38, R38, RZ, !P1 ;  /* 0x000000ff26267207 */ /* 0x000fe40004800000 */
[----:B------:R-:W-:-:S02]  /*45d0*/  SEL R43, R40, RZ, !P2 ;  /* 0x000000ff282b7207 */ /* 0x000fc40005000000 */
[-C--:B------:R-:W-:Y:S02]  /*45e0*/  ISETP.GE.AND P1, PT, R15, R2.reuse, PT ;  /* 0x000000020f00720c */ /* 0x080fe40003f26270 */
[----:B------:R-:W-:Y:S01]  /*45f0*/  PRMT R38, R38, 0x5410, R43 ;  /* 0x0000541026267816 */ /* 0x000fe2000000002b */
[----:B------:R-:W-:Y:S01]  /*4600*/  VIADD R43, R33, 0x3 ;  /* 0x00000003212b7836 */ /* 0x000fe20000000000 */
[----:B------:R-:W-:Y:S02]  /*4610*/  PRMT R42, R21, 0x7632, R42 ;  /* 0x00007632152a7816 */ /* 0x000fe4000000002a */
[----:B------:R-:W-:Y:S02]  /*4620*/  PRMT R40, R41, 0x7632, R40 ;  /* 0x0000763229287816 */ /* 0x000fe40000000028 */
[----:B------:R-:W-:Y:S01]  /*4630*/  ISETP.GE.AND P3, PT, R43, R2, PT ;  /* 0x000000022b00720c */ /* 0x000fe20003f66270 */
[----:B------:R-:W-:Y:S01]  /*4640*/  VIADD R43, R33, 0x4 ;  /* 0x00000004212b7836 */ /* 0x000fe20000000000 */
[----:B------:R-:W-:-:S02]  /*4650*/  SEL R41, R41, RZ, !P1 ;  /* 0x000000ff29297207 */ /* 0x000fc40004800000 */
[----:B------:R-:W-:Y:S02]  /*4660*/  SEL R21, R21, RZ, !P3 ;  /* 0x000000ff15157207 */ /* 0x000fe40005800000 */
[-C--:B------:R-:W-:Y:S02]  /*4670*/  ISETP.GE.AND P4, PT, R43, R2.reuse, PT ;  /* 0x000000022b00720c */ /* 0x080fe40003f86270 */
[----:B------:R-:W-:Y:S02]  /*4680*/  IADD3 R43, PT, PT, R33, -0x2, RZ ;  /* 0xfffffffe212b7810 */ /* 0x000fe40007ffe0ff */
[----:B------:R-:W-:Y:S02]  /*4690*/  SEL R42, R42, RZ, !P4 ;  /* 0x000000ff2a2a7207 */ /* 0x000fe40006000000 */
[----:B------:R-:W-:Y:S02]  /*46a0*/  ISETP.GE.AND P2, PT, R43, R2, PT ;  /* 0x000000022b00720c */ /* 0x000fe40003f46270 */
[----:B------:R-:W-:-:S02]  /*46b0*/  PRMT R21, R21, 0x5410, R42 ;  /* 0x0000541015157816 */ /* 0x000fc4000000002a */
[----:B------:R-:W-:-:S04]  /*46c0*/  SEL R40, R40, RZ, !P2 ;  /* 0x000000ff28287207 */ /* 0x000fc80005000000 */
[----:B------:R-:W-:-:S07]  /*46d0*/  PRMT R41, R41, 0x5410, R40 ;  /* 0x0000541029297816 */ /* 0x000fce0000000028 */
.L_x_18801:
[----:B------:R-:W-:Y:S05]  /*46e0*/  BSYNC.RECONVERGENT B2 ;  /* 0x0000000000027941 */ /* 0x000fea0003800200 */
.L_x_18800:
[----:B------:R-:W-:Y:S02]  /*46f0*/  IMAD.U32 R39, R39, 0x10000, RZ ;  /* 0x0001000027277824 */ /* 0x000fe400078e00ff */
[----:B-----5:R-:W-:Y:S02]  /*4700*/  HFMA2.BF16_V2 R41, R16, R41, -RZ ;  /* 0x0000002910297231 */ /* 0x020fe400003000ff */
[----:B------:R-:W-:Y:S02]  /*4710*/  IMAD.U32 R36, R36, 0x10000, RZ ;  /* 0x0001000024247824 */ /* 0x000fe400078e00ff */
[----:B------:R-:W-:Y:S02]  /*4720*/  HMUL2.BF16_V2 R37, R14, R37 ;  /* 0x000000250e257232 */ /* 0x000fe40000200000 */
[----:B------:R-:W-:Y:S01]  /*4730*/  FADD.FTZ R35, R20, R35 ;  /* 0x0000002314237221 */ /* 0x000fe20000010000 */
[----:B------:R-:W-:Y:S02]  /*4740*/  HFMA2.BF16_V2 R38, R17, R38, -RZ ;  /* 0x0000002611267231 */ /* 0x000fe400003000ff */
[----:B------:R-:W-:Y:S01]  /*4750*/  FADD.FTZ R36, R39, R36 ;  /* 0x0000002427247221 */ /* 0x000fe20000010000 */
[C---:B------:R-:W-:Y:S01]  /*4760*/  PRMT R39, R41.reuse, 0x7610, R39 ;  /* 0x0000761029277816 */ /* 0x040fe20000000027 */
[----:B------:R-:W-:Y:S01]  /*4770*/  HMUL2.BF16_V2 R19, R18, R19 ;  /* 0x0000001312137232 */ /* 0x000fe20000200000 */
[----:B------:R-:W-:Y:S01]  /*4780*/  PRMT R40, R41, 0x7632, R40 ;  /* 0x0000763229287816 */ /* 0x000fe20000000028 */
[----:B------:R-:W-:Y:S01]  /*4790*/  FADD.FTZ R36, R35, R36 ;  /* 0x0000002423247221 */ /* 0x000fe20000010000 */
[----:B------:R-:W-:Y:S01]  /*47a0*/  SHF.L.U32 R39, R39, 0x10, RZ ;  /* 0x0000001027277819 */ /* 0x000fe200000006ff */
[----:B------:R3:W5:Y:S02]  /*47b0*/  LDG.E.CONSTANT R41, desc[UR6][R12.64+0x600] ;  /* 0x000600060c297981 */ /* 0x000764000c1e9900 */
[----:B------:R-:W-:-:S02]  /*47c0*/  IMAD.U32 R40, R40, 0x10000, RZ ;  /* 0x0001000028287824 */ /* 0x000fc400078e00ff */
[----:B------:R3:W5:Y:S02]  /*47d0*/  LDG.E.CONSTANT R35, desc[UR6][R12.64+0x60c] ;  /* 0x00060c060c237981 */ /* 0x000764000c1e9900 */
[----:B------:R-:W-:Y:S01]  /*47e0*/  FADD.FTZ R20, R39, R40 ;  /* 0x0000002827147221 */ /* 0x000fe20000010000 */
[C---:B------:R-:W-:Y:S01]  /*47f0*/  PRMT R39, R37.reuse, 0x7632, R39 ;  /* 0x0000763225277816 */ /* 0x040fe20000000027 */
[----:B------:R-:W-:-:S03]  /*4800*/  IMAD.U32 R37, R37, 0x10000, RZ ;  /* 0x0001000025257824 */ /* 0x000fc600078e00ff */
[----:B------:R-:W-:Y:S02]  /*4810*/  SHF.L.U32 R40, R39, 0x10, RZ ;  /* 0x0000001027287819 */ /* 0x000fe400000006ff */
[C---:B------:R-:W-:Y:S01]  /*4820*/  PRMT R39, R38.reuse, 0x7632, R39 ;  /* 0x0000763226277816 */ /* 0x040fe20000000027 */
[----:B------:R-:W-:Y:S02]  /*4830*/  IMAD.U32 R38, R38, 0x10000, RZ ;  /* 0x0001000026267824 */ /* 0x000fe400078e00ff */
        /* <DEDUP_REMOVED lines=10> */
[----:B------:R-:W-:Y:S01]  /*48e0*/  SHF.L.U32 R42, R40, 0x10, RZ ;  /* 0x00000010282a7819 */ /* 0x000fe200000006ff */
[----:B------:R-:W-:-:S02]  /*48f0*/  FADD.FTZ R40, R20, R37 ;  /* 0x0000002514287221 */ /* 0x000fc40000010000 */
[----:B------:R-:W-:Y:S01]  /*4900*/  FADD.FTZ R19, R19, R38 ;  /* 0x0000002613137221 */ /* 0x000fe20000010000 */
[----:B------:R3:W5:Y:S01]  /*4910*/  LDG.E.CONSTANT R37, desc[UR6][R12.64+0x604] ;  /* 0x000604060c257981 */ /* 0x000762000c1e9900 */
[----:B------:R-:W-:Y:S01]  /*4920*/  BSSY.RECONVERGENT B2, `(.L_x_18802) ;  /* 0x0000023000027945 */ /* 0x000fe20003800200 */
[----:B------:R-:W-:Y:S01]  /*4930*/  FADD.FTZ R20, R39, R42 ;  /* 0x0000002a27147221 */ /* 0x000fe20000010000 */
[----:B------:R-:W-:Y:S01]  /*4940*/  FADD.FTZ R21, R40, R21 ;  /* 0x0000001528157221 */ /* 0x000fe20000010000 */
[----:B------:R3:W5:Y:S01]  /*4950*/  LDG.E.CONSTANT R38, desc[UR6][R12.64+0x608] ;  /* 0x000608060c267981 */ /* 0x000762000c1e9900 */
[----:B------:R-:W-:Y:S05]  /*4960*/  @P0 BRA `(.L_x_18803) ;  /* 0x0000000000780947 */ /* 0x000fea0003800000 */
[C---:B------:R-:W-:Y:S01]  /*4970*/  VIADD R39, R33.reuse, 0xffffffff ;  /* 0xffffffff21277836 */ /* 0x040fe20000000000 */
[CC--:B------:R-:W-:Y:S02]  /*4980*/  ISETP.GE.AND P2, PT, R33.reuse, R2.reuse, PT ;  /* 0x000000022100720c */ /* 0x0c0fe40003f46270 */
[----:B------:R-:W-:Y:S02]  /*4990*/  IADD3 R43, PT, PT, R33, 0x2, RZ ;  /* 0x00000002212b7810 */ /* 0x000fe40007ffe0ff */
[-C--:B------:R-:W-:Y:S02]  /*49a0*/  ISETP.GE.AND P1, PT, R39, R2.reuse, PT ;  /* 0x000000022700720c */ /* 0x080fe40003f26270 */
[C---:B-----5:R-:W-:Y:S02]  /*49b0*/  PRMT R39, R37.reuse, 0x7632, R39 ;  /* 0x0000763225277816 */ /* 0x060fe40000000027 */
[----:B------:R-:W-:Y:S02]  /*49c0*/  SEL R37, R37, RZ, !P1 ;  /* 0x000000ff25257207 */ /* 0x000fe40004800000 */
[----:B------:R-:W-:Y:S01]  /*49d0*/  SEL R40, R39, RZ, !P2 ;  /* 0x000000ff27287207 */ /* 0x000fe20005000000 */
[----:B------:R-:W-:Y:S01]  /*49e0*/  VIADD R39, R33, 0x1 ;  /* 0x0000000121277836 */ /* 0x000fe20000000000 */
[-C--:B------:R-:W-:Y:S01]  /*49f0*/  ISETP.GE.AND P4, PT, R43, R2.reuse, PT ;  /* 0x000000022b00720c */ /* 0x080fe20003f86270 */
[----:B------:R-:W-:Y:S01]  /*4a00*/  VIADD R43, R33, 0x3 ;  /* 0x00000003212b7836 */ /* 0x000fe20000000000 */
[----:B------:R-:W-:-:S02]  /*4a10*/  ISETP.GE.AND P1, PT, R15, R2, PT ;  /* 0x000000020f00720c */ /* 0x000fc40003f26270 */
[-C--:B------:R-:W-:Y:S01]  /*4a20*/  ISETP.GE.AND P3, PT, R39, R2.reuse, PT ;  /* 0x000000022700720c */ /* 0x080fe20003f66270 */
[----:B------:R-:W-:Y:S01]  /*4a30*/  VIADD R39, R33, 0x4 ;  /* 0x0000000421277836 */ /* 0x000fe20000000000 */
[----:B------:R-:W-:Y:S02]  /*4a40*/  PRMT R37, R37, 0x5410, R40 ;  /* 0x0000541025257816 */ /* 0x000fe40000000028 */
[----:B------:R-:W-:Y:S02]  /*4a50*/  SEL R40, R41, RZ, !P1 ;  /* 0x000000ff29287207 */ /* 0x000fe40004800000 */
[-C--:B------:R-:W-:Y:S02]  /*4a60*/  ISETP.GE.AND P6, PT, R39, R2.reuse, PT ;  /* 0x000000022700720c */ /* 0x080fe40003fc6270 */
[----:B------:R-:W-:Y:S02]  /*4a70*/  IADD3 R39, PT, PT, R33, -0x2, RZ ;  /* 0xfffffffe21277810 */ /* 0x000fe40007ffe0ff */
[----:B------:R-:W-:-:S02]  /*4a80*/  ISETP.GE.AND P5, PT, R43, R2, PT ;  /* 0x000000022b00720c */ /* 0x000fc40003fa6270 */
[----:B------:R-:W-:Y:S02]  /*4a90*/  ISETP.GE.AND P2, PT, R39, R2, PT ;  /* 0x000000022700720c */ /* 0x000fe40003f46270 */
[----:B------:R-:W-:Y:S02]  /*4aa0*/  PRMT R39, R41, 0x7632, R39 ;  /* 0x0000763229277816 */ /* 0x000fe40000000027 */
[C---:B------:R-:W-:Y:S02]  /*4ab0*/  PRMT R41, R38.reuse, 0x7632, R41 ;  /* 0x0000763226297816 */ /* 0x040fe40000000029 */
[----:B------:R-:W-:Y:S02]  /*4ac0*/  PRMT R42, R35, 0x7632, R42 ;  /* 0x00007632232a7816 */ /* 0x000fe4000000002a */
[----:B------:R-:W-:Y:S02]  /*4ad0*/  SEL R38, R38, RZ, !P3 ;  /* 0x000000ff26267207 */ /* 0x000fe40005800000 */
[----:B------:R-:W-:-:S02]  /*4ae0*/  SEL R41, R41, RZ, !P4 ;  /* 0x000000ff29297207 */ /* 0x000fc40006000000 */
[----:B------:R-:W-:Y:S02]  /*4af0*/  SEL R35, R35, RZ, !P5 ;  /* 0x000000ff23237207 */ /* 0x000fe40006800000 */
[----:B------:R-:W-:Y:S02]  /*4b00*/  SEL R42, R42, RZ, !P6 ;  /* 0x000000ff2a2a7207 */ /* 0x000fe40007000000 */
[----:B------:R-:W-:Y:S02]  /*4b10*/  SEL R39, R39, RZ, !P2 ;  /* 0x000000ff27277207 */ /* 0x000fe40005000000 */
[----:B------:R-:W-:Y:S02]  /*4b20*/  PRMT R38, R38, 0x5410, R41 ;  /* 0x0000541026267816 */ /* 0x000fe40000000029 */
[----:B------:R-:W-:Y:S02]  /*4b30*/  PRMT R35, R35, 0x5410, R42 ;  /* 0x0000541023237816 */ /* 0x000fe4000000002a */
[----:B------:R-:W-:-:S07]  /*4b40*/  PRMT R41, R40, 0x5410, R39 ;  /* 0x0000541028297816 */ /* 0x000fce0000000027 */
.L_x_18803:
[----:B------:R-:W-:Y:S05]  /*4b50*/  BSYNC.RECONVERGENT B2 ;  /* 0x0000000000027941 */ /* 0x000fea0003800200 */
.L_x_18802:
[----:B-----5:R-:W-:Y:S02]  /*4b60*/  HMUL2.BF16_V2 R39, R16, R41 ;  /* 0x0000002910277232 */ /* 0x020fe40000200000 */
[----:B------:R-:W-:Y:S02]  /*4b70*/  HFMA2.BF16_V2 R40, R14, R37, -RZ ;  /* 0x000000250e287231 */ /* 0x000fe400003000ff */
[----:B------:R-:W-:Y:S01]  /*4b80*/  HMUL2.BF16_V2 R38, R17, R38 ;  /* 0x0000002611267232 */ /* 0x000fe20000200000 */
[----:B------:R4:W5:Y:S01]  /*4b90*/  LDG.E.CONSTANT R45, desc[UR6][R12.64+0x800] ;  /* 0x000800060c2d7981 */ /* 0x000962000c1e9900 */
[C---:B------:R-:W-:Y:S01]  /*4ba0*/  PRMT R42, R39.reuse, 0x7632, R42 ;  /* 0x00007632272a7816 */ /* 0x040fe2000000002a */
[----:B------:R-:W-:Y:S01]  /*4bb0*/  IMAD.U32 R39, R39, 0x10000, RZ ;  /* 0x0001000027277824 */ /* 0x000fe200078e00ff */
[----:B------:R-:W-:Y:S01]  /*4bc0*/  PRMT R41, R40, 0x7632, R41 ;  /* 0x0000763228297816 */ /* 0x000fe20000000029 */
[C---:B------:R-:W-:Y:S01]  /*4bd0*/  IMAD.U32 R43, R38.reuse, 0x10000, RZ ;  /* 0x00010000262b7824 */ /* 0x040fe200078e00ff */
[----:B------:R-:W-:Y:S01]  /*4be0*/  PRMT R37, R38, 0x7632, R37 ;  /* 0x0000763226257816 */ /* 0x000fe20000000025 */
[----:B------:R-:W-:Y:S01]  /*4bf0*/  IMAD.U32 R42, R42, 0x10000, RZ ;  /* 0x000100002a2a7824 */ /* 0x000fe200078e00ff */
[----:B------:R-:W-:Y:S01]  /*4c00*/  SHF.L.U32 R40, R40, 0x10, RZ ;  /* 0x0000001028287819 */ /* 0x000fe200000006ff */
[----:B------:R-:W-:Y:S01]  /*4c10*/  IMAD.U32 R41, R41, 0x10000, RZ ;  /* 0x0001000029297824 */ /* 0x000fe200078e00ff */
[----:B------:R-:W-:Y:S01]  /*4c20*/  SHF.L.U32 R44, R37, 0x10, RZ ;  /* 0x00000010252c7819 */ /* 0x000fe200000006ff */
[----:B------:R-:W-:-:S02]  /*4c30*/  FADD.FTZ R38, R39, R42 ;  /* 0x0000002a27267221 */ /* 0x000fc40000010000 */
[----:B------:R-:W-:Y:S02]  /*4c40*/  FADD.FTZ R39, R40, R41 ;  /* 0x0000002928277221 */ /* 0x000fe40000010000 */
[----:B------:R-:W-:Y:S01]  /*4c50*/  FADD.FTZ R37, R43, R44 ;  /* 0x0000002c2b257221 */ /* 0x000fe20000010000 */
[----:B------:R4:W5:Y:S04]  /*4c60*/  LDG.E.CONSTANT R40, desc[UR6][R12.64+0x808] ;  /* 0x000808060c287981 */ /* 0x000968000c1e9900 */
[----:B------:R4:W5:Y:S04]  /*4c70*/  LDG.E.CONSTANT R43, desc[UR6][R12.64+0x804] ;  /* 0x000804060c2b7981 */ /* 0x000968000c1e9900 */
[----:B------:R4:W5:Y:S01]  /*4c80*/  LDG.E.CONSTANT R41, desc[UR6][R12.64+0x80c] ;  /* 0x00080c060c297981 */ /* 0x000962000c1e9900 */
[----:B------:R-:W-:Y:S04]  /*4c90*/  BSSY.RECONVERGENT B2, `(.L_x_18804) ;  /* 0x0000020000027945 */ /* 0x000fe80003800200 */
[----:B------:R-:W-:Y:S05]  /*4ca0*/  @P0 BRA `(.L_x_18805) ;  /* 0x0000000000780947 */ /* 0x000fea0003800000 */
[C---:B01234-:R-:W-:Y:S01]  /*4cb0*/  VIADD R13, R33.reuse, 0xfffffffe ;  /* 0xfffffffe210d7836 */ /* 0x05ffe20000000000 */
[-C--:B------:R-:W-:Y:S02]  /*4cc0*/  ISETP.GE.AND P3, PT, R33, R2.reuse, PT ;  /* 0x000000022100720c */ /* 0x080fe40003f66270 */
[-C--:B------:R-:W-:Y:S02]  /*4cd0*/  ISETP.GE.AND P0, PT, R15, R2.reuse, PT ;  /* 0x000000020f00720c */ /* 0x080fe40003f06270 */
[-C--:B------:R-:W-:Y:S01]  /*4ce0*/  ISETP.GE.AND P1, PT, R13, R2.reuse, PT ;  /* 0x000000020d00720c */ /* 0x080fe20003f26270 */
[----:B------:R-:W-:Y:S01]  /*4cf0*/  VIADD R13, R33, 0xffffffff ;  /* 0xffffffff210d7836 */ /* 0x000fe20000000000 */
[C---:B-----5:R-:W-:Y:S02]  /*4d00*/  PRMT R12, R45.reuse, 0x7632, R12 ;  /* 0x000076322d0c7816 */ /* 0x060fe4000000000c */
[----:B------:R-:W-:Y:S02]  /*4d10*/  SEL R45, R45, RZ, !P0 ;  /* 0x000000ff2d2d7207 */ /* 0x000fe40004000000 */
[----:B------:R-:W-:-:S02]  /*4d20*/  ISETP.GE.AND P2, PT, R13, R2, PT ;  /* 0x000000020d00720c */ /* 0x000fc40003f46270 */
[----:B------:R-:W-:Y:S02]  /*4d30*/  PRMT R13, R43, 0x7632, R13 ;  /* 0x000076322b0d7816 */ /* 0x000fe4000000000d */
[----:B------:R-:W-:Y:S02]  /*4d40*/  SEL R12, R12, RZ, !P1 ;  /* 0x000000ff0c0c7207 */ /* 0x000fe40004800000 */
[----:B------:R-:W-:Y:S02]  /*4d50*/  SEL R42, R13, RZ, !P3 ;  /* 0x000000ff0d2a7207 */ /* 0x000fe40005800000 */
[----:B------:R-:W-:Y:S02]  /*4d60*/  IADD3 R13, PT, PT, R33, 0x1, RZ ;  /* 0x00000001210d7810 */ /* 0x000fe40007ffe0ff */
[--C-:B------:R-:W-:Y:S02]  /*4d70*/  PRMT R45, R45, 0x5410, R12.reuse ;  /* 0x000054102d2d7816 */ /* 0x100fe4000000000c */
[----:B------:R-:W-:Y:S01]  /*4d80*/  ISETP.GE.AND P0, PT, R13, R2, PT ;  /* 0x000000020d00720c */ /* 0x000fe20003f06270 */
[----:B------:R-:W-:Y:S01]  /*4d90*/  VIADD R13, R33, 0x2 ;  /* 0x00000002210d7836 */ /* 0x000fe20000000000 */
[----:B------:R-:W-:-:S02]  /*4da0*/  PRMT R12, R40, 0x7632, R12 ;  /* 0x00007632280c7816 */ /* 0x000fc4000000000c */
[----:B------:R-:W-:Y:S02]  /*4db0*/  IADD3 R15, PT, PT, R33, 0x4, RZ ;  /* 0x00000004210f7810 */ /* 0x000fe40007ffe0ff */
[-C--:B------:R-:W-:Y:S01]  /*4dc0*/  ISETP.GE.AND P1, PT, R13, R2.reuse, PT ;  /* 0x000000020d00720c */ /* 0x080fe20003f26270 */
[----:B------:R-:W-:Y:S01]  /*4dd0*/  VIADD R13, R33, 0x3 ;  /* 0x00000003210d7836 */ /* 0x000fe20000000000 */
[----:B------:R-:W-:Y:S02]  /*4de0*/  SEL R43, R43, RZ, !P2 ;  /* 0x000000ff2b2b7207 */ /* 0x000fe40005000000 */
[----:B------:R-:W-:Y:S02]  /*4df0*/  SEL R40, R40, RZ, !P0 ;  /* 0x000000ff28287207 */ /* 0x000fe40004000000 */
[----:B------:R-:W-:Y:S02]  /*4e00*/  ISETP.GE.AND P2, PT, R13, R2, PT ;  /* 0x000000020d00720c */ /* 0x000fe40003f46270 */
[----:B------:R-:W-:-:S02]  /*4e10*/  SEL R13, R12, RZ, !P1 ;  /* 0x000000ff0c0d7207 */ /* 0x000fc40004800000 */
[----:B------:R-:W-:Y:S02]  /*4e20*/  ISETP.GE.AND P0, PT, R15, R2, PT ;  /* 0x000000020f00720c */ /* 0x000fe40003f06270 */
[C---:B------:R-:W-:Y:S02]  /*4e30*/  PRMT R12, R41.reuse, 0x7632, R12 ;  /* 0x00007632290c7816 */ /* 0x040fe4000000000c */
[----:B------:R-:W-:Y:S02]  /*4e40*/  SEL R41, R41, RZ, !P2 ;  /* 0x000000ff29297207 */ /* 0x000fe40005000000 */
[----:B------:R-:W-:Y:S02]  /*4e50*/  SEL R12, R12, RZ, !P0 ;  /* 0x000000ff0c0c7207 */ /* 0x000fe40004000000 */
[----:B------:R-:W-:Y:S02]  /*4e60*/  PRMT R43, R43, 0x5410, R42 ;  /* 0x000054102b2b7816 */ /* 0x000fe4000000002a */
[----:B------:R-:W-:-:S02]  /*4e70*/  PRMT R40, R40, 0x5410, R13 ;  /* 0x0000541028287816 */ /* 0x000fc4000000000d */
[----:B------:R-:W-:-:S07]  /*4e80*/  PRMT R41, R41, 0x5410, R12 ;  /* 0x0000541029297816 */ /* 0x000fce000000000c */
.L_x_18805:
[----:B------:R-:W-:Y:S05]  /*4e90*/  BSYNC.RECONVERGENT B2 ;  /* 0x0000000000027941 */ /* 0x000fea0003800200 */
.L_x_18804:
[----:B012345:R-:W-:Y:S02]  /*4ea0*/  HFMA2.BF16_V2 R12, R16, R45, -RZ ;  /* 0x0000002d100c7231 */ /* 0x03ffe400003000ff */
[----:B------:R-:W-:Y:S02]  /*4eb0*/  HMUL2.BF16_V2 R14, R14, R43 ;  /* 0x0000002b0e0e7232 */ /* 0x000fe40000200000 */
[C---:B------:R-:W-:Y:S02]  /*4ec0*/  HFMA2.BF16_V2 R35, R18.reuse, R35, -RZ ;  /* 0x0000002312237231 */ /* 0x040fe400003000ff */
[----:B------:R-:W-:Y:S02]  /*4ed0*/  HMUL2.BF16_V2 R16, R17, R40 ;  /* 0x0000002811107232 */ /* 0x000fe40000200000 */
[----:B------:R-:W-:Y:S01]  /*4ee0*/  HFMA2.BF16_V2 R18, R18, R41, -RZ ;  /* 0x0000002912127231 */ /* 0x000fe200003000ff */
        /* <DEDUP_REMOVED lines=10> */
[----:B------:R-:W-:Y:S01]  /*4f90*/  SHF.L.U32 R17, R17, 0x10, RZ ;  /* 0x0000001011117819 */ /* 0x000fe200000006ff */
        /* <DEDUP_REMOVED lines=22> */
.L_x_18795:
[----:B------:R-:W-:Y:S05]  /*5100*/  BSYNC.RECONVERGENT B0 ;  /* 0x0000000000007941 */ /* 0x000fea0003800200 */
.L_x_18794:
[----:B------:R-:W-:Y:S01]  /*5110*/  SHF.R.S32.HI R12, RZ, 0x1f, R31 ;  /* 0x0000001fff0c7819 */ /* 0x000fe2000001141f */
[----:B------:R-:W-:Y:S01]  /*5120*/  VIADD R33, R33, 0x40 ;  /* 0x0000004021217836 */ /* 0x000fe20000000000 */
[----:B------:R-:W-:Y:S01]  /*5130*/  IADD3 R22, P1, PT, R22, 0x10, RZ ;  /* 0x0000001016167810 */ /* 0x000fe20007f3e0ff */
[----:B------:R-:W-:Y:S01]  /*5140*/  VIADD R7, R7, 0x40 ;  /* 0x0000004007077836 */ /* 0x000fe20000000000 */
[----:B------:R-:W-:Y:S01]  /*5150*/  LEA.HI R13, R12, R31, RZ, 0x4 ;  /* 0x0000001f0c0d7211 */ /* 0x000fe200078f20ff */
[C---:B------:R-:W-:Y:S01]  /*5160*/  VIADD R12, R32.reuse, 0x3 ;  /* 0x00000003200c7836 */ /* 0x040fe20000000000 */
[----:B------:R-:W-:Y:S01]  /*5170*/  IADD3 R11, PT, PT, R11, 0x4, RZ ;  /* 0x000000040b0b7810 */ /* 0x000fe20007ffe0ff */
[----:B------:R-:W-:Y:S01]  /*5180*/  VIADD R32, R32, 0x4 ;  /* 0x0000000420207836 */ /* 0x000fe20000000000 */
[----:B------:R-:W-:Y:S02]  /*5190*/  SHF.R.S32.HI R13, RZ, 0x4, R13 ;  /* 0x00000004ff0d7819 */ /* 0x000fe4000001140d */
[----:B------:R-:W-:-:S02]  /*51a0*/  IADD3 R25, PT, PT, R25, 0x100, RZ ;  /* 0x0000010019197810 */ /* 0x000fc40007ffe0ff */
[----:B------:R-:W-:Y:S02]  /*51b0*/  ISETP.GE.AND P0, PT, R12, R13, PT ;  /* 0x0000000d0c00720c */ /* 0x000fe40003f06270 */
[----:B------:R-:W-:-:S11]  /*51c0*/  IADD3.X R23, PT, PT, RZ, R23, RZ, P1, !PT ;  /* 0x00000017ff177210 */ /* 0x000fd60000ffe4ff */
[----:B------:R-:W-:Y:S05]  /*51d0*/  @!P0 BRA `(.L_x_18806) ;  /* 0xffffffe400e88947 */ /* 0x000fea000383ffff */
.L_x_18793:
[----:B------:R-:W-:Y:S05]  /*51e0*/  BSYNC.RECONVERGENT B1 ;  /* 0x0000000000017941 */ /* 0x000fea0003800200 */
.L_x_18792:
[----:B------:R-:W0:Y:S01]  /*51f0*/  S2R R15, SR_TID.X ;  /* 0x00000000000f7919 */ /* 0x000e220000002100 */
[----:B------:R-:W1:Y:S01]  /*5200*/  S2UR UR5, SR_CgaCtaId ;  /* 0x00000000000579c3 */ /* 0x000e620000008800 */
[----:B------:R-:W-:Y:S01]  /*5210*/  UMOV UR4, 0x400 ;  /* 0x0000040000047882 */ /* 0x000fe20000000000 */
[----:B------:R-:W-:Y:S01]  /*5220*/  BSSY.RECONVERGENT B0, `(.L_x_18807) ;  /* 0x000002d000007945 */ /* 0x000fe20003800200 */
[----:B------:R-:W2:Y:S01]  /*5230*/  SHFL.BFLY PT, R5, R30, 0x1, 0x1f ;  /* 0x0c201f001e057f89 */ /* 0x000ea200000e0000 */
[----:B------:R-:W-:-:S03]  /*5240*/  UIADD3 UR4, UPT, UPT, UR4, 0xc0, URZ ;  /* 0x000000c004047890 */ /* 0x000fc6000fffe0ff */
[----:B------:R-:W3:Y:S04]  /*5250*/  SHFL.BFLY PT, R2, R29, 0x1, 0x1f ;  /* 0x0c201f001d027f89 */ /* 0x000ee800000e0000 */
[----:B------:R-:W4:Y:S04]  /*5260*/  SHFL.BFLY PT, R7, R28, 0x1, 0x1f ;  /* 0x0c201f001c077f89 */ /* 0x000f2800000e0000 */
[----:B------:R-:W5:Y:S04]  /*5270*/  SHFL.BFLY PT, R8, R27, 0x1, 0x1f ;  /* 0x0c201f001b087f89 */ /* 0x000f6800000e0000 */
[----:B------:R-:W5:Y:S01]  /*5280*/  SHFL.BFLY PT, R9, R26, 0x1, 0x1f ;  /* 0x0c201f001a097f89 */ /* 0x000f6200000e0000 */
[----:B------:R-:W-:Y:S01]  /*5290*/  BAR.SYNC.DEFER_BLOCKING 0x0 ;  /* 0x0000000000007b1d */ /* 0x000fe20000010000 */
[----:B-1----:R-:W-:Y:S01]  /*52a0*/  ULEA UR4, UR5, UR4, 0x18 ;  /* 0x0000000405047291 */ /* 0x002fe2000f8ec0ff */
[----:B--2---:R-:W-:Y:S01]  /*52b0*/  FADD.FTZ R5, R5, R30 ;  /* 0x0000001e05057221 */ /* 0x004fe20000010000 */
[----:B0-----:R-:W-:-:S02]  /*52c0*/  LOP3.LUT R4, R15, 0x1, RZ, 0xc0, !PT ;  /* 0x000000010f047812 */ /* 0x001fc400078ec0ff */
[C---:B------:R-:W-:Y:S02]  /*52d0*/  LOP3.LUT R10, R15.reuse, 0x1f, RZ, 0xc0, !PT ;  /* 0x0000001f0f0a7812 */ /* 0x040fe400078ec0ff */
[----:B------:R-:W-:Y:S01]  /*52e0*/  ISETP.NE.AND P5, PT, R4, RZ, PT ;  /* 0x000000ff0400720c */ /* 0x000fe20003fa5270 */
[----:B---3--:R-:W-:Y:S01]  /*52f0*/  FADD.FTZ R4, R2, R29 ;  /* 0x0000001d02047221 */ /* 0x008fe20000010000 */
[----:B------:R-:W-:Y:S01]  /*5300*/  LOP3.LUT R11, R15, 0x3c0, RZ, 0xc0, !PT ;  /* 0x000003c00f0b7812 */ /* 0x000fe200078ec0ff */
[----:B----4-:R-:W-:Y:S01]  /*5310*/  FADD.FTZ R7, R7, R28 ;  /* 0x0000001c07077221 */ /* 0x010fe20000010000 */
[----:B------:R-:W-:Y:S01]  /*5320*/  SHF.R.U32.HI R13, RZ, 0x5, R15 ;  /* 0x00000005ff0d7819 */ /* 0x000fe2000001160f */
[----:B-----5:R-:W-:Y:S01]  /*5330*/  FADD.FTZ R8, R8, R27 ;  /* 0x0000001b08087221 */ /* 0x020fe20000010000 */
[----:B------:R-:W-:Y:S02]  /*5340*/  SHF.R.U32.HI R10, RZ, 0x1, R10 ;  /* 0x00000001ff0a7819 */ /* 0x000fe4000001160a */
[----:B------:R-:W-:Y:S01]  /*5350*/  ISETP.NE.OR P4, PT, R11, 0x40, P5 ;  /* 0x000000400b00780c */ /* 0x000fe20002f85670 */
[----:B------:R-:W-:Y:S01]  /*5360*/  FADD.FTZ R9, R9, R26 ;  /* 0x0000001a09097221 */ /* 0x000fe20000010000 */
[----:B------:R-:W-:Y:S01]  /*5370*/  LOP3.LUT P0, RZ, R15, 0x3c1, RZ, 0xc0, !PT ;  /* 0x000003c10fff7812 */ /* 0x000fe2000780c0ff */
[----:B------:R-:W-:Y:S01]  /*5380*/  IMAD R10, R13, 0x50, R10 ;  /* 0x000000500d0a7824 */ /* 0x000fe200078e020a */
[----:B------:R-:W-:-:S02]  /*5390*/  LOP3.LUT R2, R15, 0x3e0, RZ, 0xc0, !PT ;  /* 0x000003e00f027812 */ /* 0x000fc400078ec0ff */
[C---:B------:R-:W-:Y:S02]  /*53a0*/  LOP3.LUT P1, RZ, R15.reuse, 0x3e1, RZ, 0xc0, !PT ;  /* 0x000003e10fff7812 */ /* 0x040fe4000782c0ff */
[----:B------:R-:W-:Y:S02]  /*53b0*/  LEA R10, R10, UR4, 0x2 ;  /* 0x000000040a0a7c11 */ /* 0x000fe4000f8e10ff */
        /* <DEDUP_REMOVED lines=19> */
.L_x_18808:
[----:B------:R-:W-:Y:S05]  /*54f0*/  BSYNC.RECONVERGENT B0 ;  /* 0x0000000000007941 */ /* 0x000fea0003800200 */
.L_x_18807:
        /* <DEDUP_REMOVED lines=19> */
.L_x_18810:
[----:B------:R-:W-:Y:S05]  /*5630*/  BSYNC.RECONVERGENT B0 ;  /* 0x0000000000007941 */ /* 0x000fea0003800200 */
.L_x_18809:
        /* <DEDUP_REMOVED lines=13> */
[----:B------:R-:W-:Y:S01]  /*5710*/  PRMT R5, R7, 0x7632, R5 ;  /* 0x0000763207057816 */ /* 0x000fe20000000005 */
[----:B--2---:R-:W-:-:S06]  /*5720*/  UIMAD UR4, UR4, 0x50, URZ ;  /* 0x00000050040478a4 */ /* 0x004fcc000f8e02ff */
        /* <DEDUP_REMOVED lines=11> */
.L_x_18769:
[----:B------:R-:W-:Y:S01]  /*57e0*/  BSSY B2, `(.L_x_18811) ;  /* 0x0000008000027945 */ /* 0x000fe20003800000 */
[----:B------:R-:W-:Y:S01]  /*57f0*/  IMAD.MOV.U32 R12, RZ, RZ, R14 ;  /* 0x000000ffff0c7224 */ /* 0x000fe200078e000e */
[----:B------:R-:W-:Y:S01]  /*5800*/  MOV R17, 0x1 ;  /* 0x0000000100117802 */ /* 0x000fe20000000f00 */
[----:B------:R-:W-:Y:S01]  /*5810*/  IMAD.MOV.U32 R18, RZ, RZ, 0x1f ;  /* 0x0000001fff127424 */ /* 0x000fe200078e00ff */
[----:B------:R-:W-:-:S07]  /*5820*/  MOV R15, 0xffffffff ;  /* 0xffffffff000f7802 */ /* 0x000fce0000000f00 */
[----:B------:R-:W-:Y:S05]  /*5830*/  WARPSYNC.COLLECTIVE R15, `(.L_x_18812) ;  /* 0x000000000f087348 */ /* 0x000fea0003c00000 */
[----:B------:R0:W1:Y:S02]  /*5840*/  SHFL.BFLY P2, R13, R12, R17, R18 ;  /* 0x0c0000110c0d7389 */ /* 0x0000640000040012 */
[----:B01----:R-:W-:Y:S05]  /*5850*/  ENDCOLLECTIVE ;  /* 0x000000000000791b */ /* 0x003fea0003800000 */
.L_x_18812:
[----:B------:R-:W-:Y:S05]  /*5860*/  BSYNC B2 ;  /* 0x0000000000027941 */ /* 0x000fea0003800000 */
.L_x_18811:
[----:B------:R-:W-:Y:S05]  /*5870*/  BRA `(.L_x_18813) ;  /* 0xffffffc000747947 */ /* 0x000fea000383ffff */
.L_x_18771:
[----:B------:R-:W-:Y:S01]  /*5880*/  HFMA2 R17, -RZ, RZ, 0, 9.5367431640625e-07 ;  /* 0x00000010ff117431 */ /* 0x000fe200000001ff */
[----:B------:R-:W-:Y:S01]  /*5890*/  BSSY B0, `(.L_x_18814) ;  /* 0x0000007000007945 */ /* 0x000fe20003800000 */
[----:B------:R-:W-:Y:S01]  /*58a0*/  IMAD.MOV.U32 R12, RZ, RZ, R11 ;  /* 0x000000ffff0c7224 */ /* 0x000fe200078e000b */
[----:B------:R-:W-:Y:S01]  /*58b0*/  MOV R15, 0xffffffff ;  /* 0xffffffff000f7802 */ /* 0x000fe20000000f00 */
[----:B------:R-:W-:-:S07]  /*58c0*/  IMAD.MOV.U32 R18, RZ, RZ, 0x1f ;  /* 0x0000001fff127424 */ /* 0x000fce00078e00ff */
[----:B------:R-:W-:Y:S05]  /*58d0*/  WARPSYNC.COLLECTIVE R15, `(.L_x_18815) ;  /* 0x000000000f087348 */ /* 0x000fea0003c00000 */
[----:B------:R0:W1:Y:S02]  /*58e0*/  SHFL.BFLY P2, R13, R12, R17, R18 ;  /* 0x0c0000110c0d7389 */ /* 0x0000640000040012 */
[----:B01----:R-:W-:Y:S05]  /*58f0*/  ENDCOLLECTIVE ;  /* 0x000000000000791b */ /* 0x003fea0003800000 */
.L_x_18815:
[----:B------:R-:W-:Y:S05]  /*5900*/  BSYNC B0 ;  /* 0x0000000000007941 */ /* 0x000fea0003800000 */
.L_x_18814:
[----:B------:R-:W-:Y:S02]  /*5910*/  IMAD.MOV.U32 R12, RZ, RZ, R13 ;  /* 0x000000ffff0c7224 */ /* 0x000fe400078e000d */
[----:B------:R-:W-:Y:S02]  /*5920*/  HFMA2 R17, -RZ, RZ, 0, 4.76837158203125e-07 ;  /* 0x00000008ff117431 */ /* 0x000fe400000001ff */
[----:B------:R-:W-:Y:S01]  /*5930*/  IMAD.MOV.U32 R18, RZ, RZ, 0x1f ;  /* 0x0000001fff127424 */ /* 0x000fe200078e00ff */
[----:B------:R-:W-:Y:S02]  /*5940*/  MOV R15, 0xffffffff ;  /* 0xffffffff000f7802 */ /* 0x000fe40000000f00 */
[----:B------:R-:W-:-:S07]  /*5950*/  FMNMX.FTZ R12, R12, R11, !PT ;  /* 0x0000000b0c0c7209 */ /* 0x000fce0007810000 */
[----:B------:R-:W-:Y:S05]  /*5960*/  WARPSYNC.COLLECTIVE R15, `(.L_x_18816) ;  /* 0x000000000f087348 */ /* 0x000fea0003c00000 */
[----:B------:R0:W1:Y:S02]  /*5970*/  SHFL.BFLY P2, R13, R12, R17, R18 ;  /* 0x0c0000110c0d7389 */ /* 0x0000640000040012 */
[----:B01----:R-:W-:Y:S05]  /*5980*/  ENDCOLLECTIVE ;  /* 0x000000000000791b */ /* 0x003fea0003800000 */
.L_x_18816:
[----:B------:R-:W-:Y:S02]  /*5990*/  IMAD.MOV.U32 R17, RZ, RZ, 0x4 ;  /* 0x00000004ff117424 */ /* 0x000fe400078e00ff */
[----:B------:R-:W-:-:S05]  /*59a0*/  IMAD.MOV.U32 R7, RZ, RZ, R13 ;  /* 0x000000ffff077224 */ /* 0x000fca00078e000d */
[----:B------:R-:W-:-:S04]  /*59b0*/  FMNMX.FTZ R7, R12, R7, !PT ;  /* 0x000000070c077209 */ /* 0x000fc80007810000 */
[----:B------:R-:W-:-:S07]  /*59c0*/  MOV R12, R7 ;  /* 0x00000007000c7202 */ /* 0x000fce0000000f00 */
[----:B------:R-:W-:Y:S05]  /*59d0*/  WARPSYNC.COLLECTIVE R15, `(.L_x_18817) ;  /* 0x000000000f087348 */ /* 0x000fea0003c00000 */
[----:B------:R0:W1:Y:S02]  /*59e0*/  SHFL.BFLY P2, R13, R12, R17, R18 ;  /* 0x0c0000110c0d7389 */ /* 0x0000640000040012 */
[----:B01----:R-:W-:Y:S05]  /*59f0*/  ENDCOLLECTIVE ;  /* 0x000000000000791b */ /* 0x003fea0003800000 */
.L_x_18817:
[----:B------:R-:W-:Y:S01]  /*5a00*/  HFMA2 R17, -RZ, RZ, 0, 1.1920928955078125e-07 ;  /* 0x00000002ff117431 */ /* 0x000fe200000001ff */
[----:B------:R-:W-:-:S04]  /*5a10*/  MOV R14, R13 ;  /* 0x0000000d000e7202 */ /* 0x000fc80000000f00 */
[----:B------:R-:W-:-:S05]  /*5a20*/  FMNMX.FTZ R14, R7, R14, !PT ;  /* 0x0000000e070e7209 */ /* 0x000fca0007810000 */
[----:B------:R-:W-:-:S07]  /*5a30*/  IMAD.MOV.U32 R12, RZ, RZ, R14 ;  /* 0x000000ffff0c7224 */ /* 0x000fce00078e000e */
[----:B------:R-:W-:Y:S05]  /*5a40*/  WARPSYNC.COLLECTIVE R15, `(.L_x_18818) ;  /* 0x000000000f087348 */ /* 0x000fea0003c00000 */
[----:B------:R0:W1:Y:S02]  /*5a50*/  SHFL.BFLY P2, R13, R12, R17, R18 ;  /* 0x0c0000110c0d7389 */ /* 0x0000640000040012 */
[----:B01----:R-:W-:Y:S05]  /*5a60*/  ENDCOLLECTIVE ;  /* 0x000000000000791b */ /* 0x003fea0003800000 */
.L_x_18818:
[----:B------:R-:W-:Y:S05]  /*5a70*/  BRA `(.L_x_18819) ;  /* 0xffffffc000907947 */ /* 0x000fea000383ffff */
.L_x_18820:
        /* <DEDUP_REMOVED lines=16> */
.L_x_25929:


//--------------------- .text._ZN4vllm25paged_attention_v1_kernelI13__nv_bfloat16S1_Li64ELi16ELi128ELNS_18Fp8KVCacheDataTypeE0ELb1EEEvPT_PKS3_PKT0_S9_ifPKiSB_iPKfiiiSD_SD_iiiii --------------------------
	.section	.text._ZN4vllm25paged_attention_v1_kernelI13__nv_bfloat16S1_Li64ELi16ELi128ELNS_18Fp8KVCacheDataTypeE0ELb1EEEvPT_PKS3_PKT0_S9_ifPKiSB_iPKfiiiSD_SD_iiiii,"ax",@progbits
	.align	128
        .global         _ZN4vllm25paged_attention_v1_kernelI13__nv_bfloat16S1_Li64ELi16ELi128ELNS_18Fp8KVCacheDataTypeE0ELb1EEEvPT_PKS3_PKT0_S9_ifPKiSB_iPKfiiiSD_SD_iiiii
        .type           _ZN4vllm25paged_attention_v1_kernelI13__nv_bfloat16S1_Li64ELi16ELi128ELNS_18Fp8KVCacheDataTypeE0ELb1EEEvPT_PKS3_PKT0_S9_ifPKiSB_iPKfiiiSD_SD_iiiii,@function
        .size           _ZN4vllm25paged_attention_v1_kernelI13__nv_bfloat16S1_Li64ELi16ELi128ELNS_18Fp8KVCacheDataTypeE0ELb1EEEvPT_PKS3_PKT0_S9_ifPKiSB_iPKfiiiSD_SD_iiiii,(.L_x_25930 - _ZN4vllm25paged_attention_v1_kernelI13__nv_bfloat16S1_Li64ELi16ELi128ELNS_18Fp8KVCacheDataTypeE0ELb1EEEvPT_PKS3_PKT0_S9_ifPKiSB_iPKfiiiSD_SD_iiiii)
        .other          _ZN4vllm25paged_attention_v1_kernelI13__nv_bfloat16S1_Li64ELi16ELi128ELNS_18Fp8KVCacheDataTypeE0ELb1EEEvPT_PKS3_PKT0_S9_ifPKiSB_iPKfiiiSD_SD_iiiii,@"STO_CUDA_ENTRY STV_DEFAULT"
_ZN4vllm25paged_attention_v1_kernelI13__nv_bfloat16S1_Li64ELi16ELi128ELNS_18Fp8KVCacheDataTypeE0ELb1EEEvPT_PKS3_PKT0_S9_ifPKiSB_iPKfiiiSD_SD_iiiii:
.text._ZN4vllm25paged_attention_v1_kernelI13__nv_bfloat16S1_Li64ELi16ELi128ELNS_18Fp8KVCacheDataTypeE0ELb1EEEvPT_PKS3_PKT0_S9_ifPKiSB_iPKfiiiSD_SD_iiiii:
        /* <DEDUP_REMOVED lines=10> */
[----:B------:R-:W4:Y:S08]  /*00a0*/  LDC R11, c[0x0][0x3a0] ;  /* 0x0000e800ff0b7b82 */ /* 0x000f300000000800 */
        /* <DEDUP_REMOVED lines=10> */
[----:B------:R-:W2:Y:S03]  /*0150*/  LDCU.64 UR20, c[0x0][0x390] ;  /* 0x00007200ff1477ac */ /* 0x000ea60008000a00 */
[----:B------:R-:W-:-:S07]  /*0160*/  ISETP.NE.AND.EX P0, PT, R9, RZ, PT, P0 ;  /* 0x000000ff0900720c */ /* 0x000fce0003f05300 */
[----:B------:R-:W3:Y:S01]  /*0170*/  @!P1 LDC.64 R12, c[0x0][0x388] ;  /* 0x0000e200ff0c9b82 */ /* 0x000ee20000000a00 */
[----:B------:R-:W-:Y:S02]  /*0180*/  @!P1 IMAD.SHL.U32 R5, R10, 0x4, RZ ;  /* 0x000000040a059824 */ /* 0x000fe400078e00ff */
[----:B------:R-:W-:-:S05]  /*0190*/  @!P1 IMAD.SHL.U32 R4, R3, 0x40, RZ ;  /* 0x0000004003049824 */ /* 0x000fca00078e00ff */
[----:B------:R-:W-:Y:S02]  /*01a0*/  @!P1 IADD3 R5, P2, P3, R5, R2, R4 ;  /* 0x0000000205059210 */ /* 0x000fe40007b5e004 */
[----:B------:R-:W-:-:S04]  /*01b0*/  SHF.R.S32.HI R2, RZ, 0x1f, R2 ;  /* 0x0000001fff027819 */ /* 0x000fc80000011402 */
[----:B------:R-:W-:Y:S02]  /*01c0*/  @!P1 IADD3.X R2, PT, PT, RZ, R2, RZ, P2, P3 ;  /* 0x00000002ff029210 */ /* 0x000fe400017e64ff */
[----:B---3--:R-:W-:-:S04]  /*01d0*/  @!P1 LEA R4, P2, R5, R12, 0x1 ;  /* 0x0000000c05049211 */ /* 0x008fc800078408ff */
[----:B------:R-:W-:Y:S02]  /*01e0*/  @!P1 LEA.HI.X R5, R5, R13, R2, 0x1, P2 ;  /* 0x0000000d05059211 */ /* 0x000fe400010f0c02 */
[----:B------:R-:W-:Y:S01]  /*01f0*/  IABS R16, R11 ;  /* 0x0000000b00107213 */ /* 0x000fe20000000000 */
[----:B------:R-:W3:Y:S02]  /*0200*/  @P0 LDC.64 R12, c[0x0][0x3c0] ;  /* 0x0000f000ff0c0b82 */ /* 0x000ee40000000a00 */
[----:B------:R-:W4:Y:S04]  /*0210*/  @!P1 LDG.E.CONSTANT R8, desc[UR8][R4.64] ;  /* 0x0000000804089981 */ /* 0x000f28000c1e9900 */
[----:B------:R0:W4:Y:S01]  /*0220*/  @!P1 LDG.E.CONSTANT R9, desc[UR8][R4.64+0x4] ;  /* 0x0000040804099981 */ /* 0x000122000c1e9900 */
[----:B-1----:R-:W1:Y:S01]  /*0230*/  I2F.RP R7, R16 ;  /* 0x0000001000077306 */ /* 0x002e620000209400 */
[----:B------:R-:W-:-:S07]  /*0240*/  HFMA2 R2, -RZ, RZ, 0, 0 ;  /* 0x00000000ff027431 */ /* 0x000fce00000001ff */
[----:B-1----:R-:W1:Y:S01]  /*0250*/  MUFU.RCP R7, R7 ;  /* 0x0000000700077308 */ /* 0x002e620000001000 */
[----:B0-----:R-:W0:Y:S01]  /*0260*/  LDC R4, c[0x0][0x370] ;  /* 0x0000dc00ff047b82 */ /* 0x001e220000000800 */
[----:B---3--:R-:W-:-:S05]  /*0270*/  @P0 IMAD.WIDE.U32 R12, R3, 0x4, R12 ;  /* 0x00000004030c0825 */ /* 0x008fca00078e000c */
[----:B------:R0:W5:Y:S01]  /*0280*/  @P0 LDG.E.CONSTANT R2, desc[UR8][R12.64] ;  /* 0x000000080c020981 */ /* 0x000162000c1e9900 */
[----:B------:R-:W-:Y:S01]  /*0290*/  ULEA UR12, UR13, UR11, 0x18 ;  /* 0x0000000b0d0c7291 */ /* 0x000fe2000f8ec0ff */
[----:B------:R-:W-:Y:S01]  /*02a0*/  SHF.R.U32.HI R21, RZ, 0x5, R10 ;  /* 0x00000005ff157819 */ /* 0x000fe2000001160a */
[----:B------:R-:W-:Y:S01]  /*02b0*/  UISETP.NE.AND UP0, UPT, UR15, URZ, UPT ;  /* 0x000000ff0f00728c */ /* 0x000fe2000bf05270 */
[----:B------:R-:W-:Y:S01]  /*02c0*/  BSSY B0, `(.L_x_18821) ;  /* 0x0000170000007945 */ /* 0x000fe20003800000 */
[----:B-1----:R-:W-:-:S04]  /*02d0*/  VIADD R14, R7, 0xffffffe ;  /* 0x0ffffffe070e7836 */ /* 0x002fc80000000000 */
[----:B------:R1:W3:Y:S01]  /*02e0*/  F2I.FTZ.U32.TRUNC.NTZ R15, R14 ;  /* 0x0000000e000f7305 */ /* 0x0002e2000021f000 */
[----:B0-----:R-:W-:Y:S02]  /*02f0*/  IABS R12, R4 ;  /* 0x00000004000c7213 */ /* 0x001fe40000000000 */
[----:B-1----:R-:W-:Y:S01]  /*0300*/  MOV R14, RZ ;  /* 0x000000ff000e7202 */ /* 0x002fe20000000f00 */
[----:B---3--:R-:W-:-:S04]  /*0310*/  IMAD.MOV R5, RZ, RZ, -R15 ;  /* 0x000000ffff057224 */ /* 0x008fc800078e0a0f */
[----:B------:R-:W-:-:S04]  /*0320*/  IMAD R5, R5, R16, RZ ;  /* 0x0000001005057224 */ /* 0x000fc800078e02ff */
[----:B------:R-:W-:-:S04]  /*0330*/  IMAD.HI.U32 R15, R15, R5, R14 ;  /* 0x000000050f0f7227 */ /* 0x000fc800078e000e */
[----:B------:R-:W-:-:S04]  /*0340*/  IMAD.MOV.U32 R5, RZ, RZ, R12 ;  /* 0x000000ffff057224 */ /* 0x000fc800078e000c */
[----:B------:R-:W-:-:S04]  /*0350*/  IMAD.HI.U32 R14, R15, R5, RZ ;  /* 0x000000050f0e7227 */ /* 0x000fc800078e00ff */
[----:B------:R-:W-:-:S04]  /*0360*/  IMAD.MOV R7, RZ, RZ, -R14 ;  /* 0x000000ffff077224 */ /* 0x000fc800078e0a0e */
[----:B------:R-:W-:Y:S01]  /*0370*/  IMAD R5, R16, R7, R5 ;  /* 0x0000000710057224 */ /* 0x000fe200078e0205 */
[----:B------:R-:W-:-:S04]  /*0380*/  MOV R7, UR15 ;  /* 0x0000000f00077c02 */ /* 0x000fc80008000f00 */
[----:B------:R-:W-:Y:S02]  /*0390*/  ISETP.GT.U32.AND P2, PT, R16, R5, PT ;  /* 0x000000051000720c */ /* 0x000fe40003f44070 */
[----:B------:R-:W-:-:S11]  /*03a0*/  IABS R7, R7 ;  /* 0x0000000700077213 */ /* 0x000fd60000000000 */
[----:B------:R-:W-:Y:S01]  /*03b0*/  @!P2 IMAD.IADD R5, R5, 0x1, -R16 ;  /* 0x000000010505a824 */ /* 0x000fe200078e0a10 */
[----:B------:R-:W-:Y:S02]  /*03c0*/  @!P2 IADD3 R14, PT, PT, R14, 0x1, RZ ;  /* 0x000000010e0ea810 */ /* 0x000fe40007ffe0ff */
[----:B------:R-:W-:Y:S02]  /*03d0*/  ISETP.NE.AND P2, PT, R11, RZ, PT ;  /* 0x000000ff0b00720c */ /* 0x000fe40003f45270 */
[----:B------:R-:W-:Y:S01]  /*03e0*/  ISETP.GE.U32.AND P0, PT, R5, R16, PT ;  /* 0x000000100500720c */ /* 0x000fe20003f06070 */
[----:B------:R-:W-:Y:S01]  /*03f0*/  IMAD.MOV.U32 R5, RZ, RZ, R7 ;  /* 0x000000ffff057224 */ /* 0x000fe200078e0007 */
[----:B------:R-:W-:-:S03]  /*0400*/  LOP3.LUT R7, R4, R11, RZ, 0x3c, !PT ;  /* 0x0000000b04077212 */ /* 0x000fc600078e3cff */
[----:B------:R-:W0:Y:S01]  /*0410*/  I2F.RP R15, R5 ;  /* 0x00000005000f7306 */ /* 0x000e220000209400 */
[----:B------:R-:W-:Y:S01]  /*0420*/  ISETP.GE.AND P3, PT, R7, RZ, PT ;  /* 0x000000ff0700720c */ /* 0x000fe20003f66270 */
[----:B------:R-:W-:-:S06]  /*0430*/  IMAD.MOV.U32 R20, RZ, RZ, R5 ;  /* 0x000000ffff147224 */ /* 0x000fcc00078e0005 */
[----:B------:R-:W-:-:S06]  /*0440*/  @P0 VIADD R14, R14, 0x1 ;  /* 0x000000010e0e0836 */ /* 0x000fcc0000000000 */
[----:B------:R-:W-:Y:S01]  /*0450*/  @!P3 IMAD.MOV R14, RZ, RZ, -R14 ;  /* 0x000000ffff0eb224 */ /* 0x000fe200078e0a0e */
[----:B0-----:R-:W0:Y:S01]  /*0460*/  MUFU.RCP R15, R15 ;  /* 0x0000000f000f7308 */ /* 0x001e220000001000 */
[----:B------:R-:W-:-:S04]  /*0470*/  @!P2 LOP3.LUT R14, RZ, R11, RZ, 0x33, !PT ;  /* 0x0000000bff0ea212 */ /* 0x000fc800078e33ff */
[-C--:B------:R-:W-:Y:S02]  /*0480*/  IABS R7, R14.reuse ;  /* 0x0000000e00077213 */ /* 0x080fe40000000000 */
[----:B------:R-:W-:Y:S02]  /*0490*/  IABS R17, R14 ;  /* 0x0000000e00117213 */ /* 0x000fe40000000000 */
[----:B------:R-:W-:Y:S01]  /*04a0*/  I2F.RP R12, R7 ;  /* 0x00000007000c7306 */ /* 0x000fe20000209400 */
[----:B0-----:R-:W-:-:S07]  /*04b0*/  IADD3 R13, PT, PT, R15, 0xffffffe, RZ ;  /* 0x0ffffffe0f0d7810 */ /* 0x001fce0007ffe0ff */
[----:B------:R-:W0:Y:S02]  /*04c0*/  F2I.FTZ.U32.TRUNC.NTZ R13, R13 ;  /* 0x0000000d000d7305 */ /* 0x000e24000021f000 */
[C---:B0-----:R-:W-:Y:S01]  /*04d0*/  R2UR UR5, R13.reuse ;  /* 0x000000000d0572ca */ /* 0x041fe200000e0000 */
[----:B------:R-:W-:-:S05]  /*04e0*/  IMAD R15, R13, R5, RZ ;  /* 0x000000050d0f7224 */ /* 0x000fca00078e02ff */
[----:B------:R-:W-:Y:S02]  /*04f0*/  IADD3 R15, PT, PT, RZ, -R15, RZ ;  /* 0x8000000fff0f7210 */ /* 0x000fe40007ffe0ff */
[----:B------:R-:W-:Y:S02]  /*0500*/  R2UR UR10, R6 ;  /* 0x00000000060a72ca */ /* 0x000fe400000e0000 */
[----:B------:R0:W1:Y:S02]  /*0510*/  MUFU.RCP R6, R12 ;  /* 0x0000000c00067308 */ /* 0x0000640000001000 */
[----:B0-----:R-:W-:-:S09]  /*0520*/  IMAD.MOV.U32 R12, RZ, RZ, RZ ;  /* 0x000000ffff0c7224 */ /* 0x001fd200078e00ff */
[----:B------:R-:W-:Y:S01]  /*0530*/  UIADD3 UR6, UPT, UPT, UR10, -0x1, URZ ;  /* 0xffffffff0a067890 */ /* 0x000fe2000fffe0ff */
[----:B------:R-:W-:-:S05]  /*0540*/  R2UR UR4, R12 ;  /* 0x000000000c0472ca */ /* 0x000fca00000e0000 */
[----:B------:R-:W-:Y:S01]  /*0550*/  IMAD.U32 R16, RZ, RZ, UR6 ;  /* 0x00000006ff107e24 */ /* 0x000fe2000f8e00ff */
[----:B------:R-:W-:Y:S01]  /*0560*/  ULOP3.LUT UR6, UR6, UR15, URZ, 0x3c, !UPT ;  /* 0x0000000f06067292 */ /* 0x000fe2000f8e3cff */
[----:B-1----:R-:W-:-:S03]  /*0570*/  VIADD R6, R6, 0xffffffe ;  /* 0x0ffffffe06067836 */ /* 0x002fc60000000000 */
[----:B------:R-:W-:-:S04]  /*0580*/  IABS R16, R16 ;  /* 0x0000001000107213 */ /* 0x000fc80000000000 */
[----:B------:R-:W-:Y:S01]  /*0590*/  R2UR UR7, R16 ;  /* 0x00000000100772ca */ /* 0x000fe200000e0000 */
[----:B------:R-:W-:Y:S02]  /*05a0*/  IMAD.HI.U32 R15, R13, R15, UR4 ;  /* 0x000000040d0f7e27 */ /* 0x000fe4000f8e000f */
[----:B------:R0:W1:Y:S03]  /*05b0*/  F2I.FTZ.U32.TRUNC.NTZ R13, R6 ;  /* 0x00000006000d7305 */ /* 0x000066000021f000 */
[----:B------:R-:W-:Y:S02]  /*05c0*/  R2UR UR22, R15 ;  /* 0x000000000f1672ca */ /* 0x000fe400000e0000 */
[----:B0-----:R-:W-:Y:S01]  /*05d0*/  IABS R6, R3 ;  /* 0x0000000300067213 */ /* 0x001fe20000000000 */
[----:B-1----:R-:W-:-:S10]  /*05e0*/  IMAD.MOV R12, RZ, RZ, -R13 ;  /* 0x000000ffff0c7224 */ /* 0x002fd400078e0a0d */
[----:B------:R-:W-:Y:S02]  /*05f0*/  UIMAD.WIDE.U32 UR4, UR22, UR7, URZ ;  /* 0x00000007160472a5 */ /* 0x000fe4000f8e00ff */
[----:B------:R-:W-:Y:S01]  /*0600*/  UIADD3 UR4, UPT, UPT, UR10, 0xf, URZ ;  /* 0x0000000f0a047890 */ /* 0x000fe2000fffe0ff */
[----:B------:R-:W-:Y:S02]  /*0610*/  IMAD R15, R12, R7, RZ ;  /* 0x000000070c0f7224 */ /* 0x000fe400078e02ff */
[----:B------:R-:W-:Y:S01]  /*0620*/  IMAD.MOV.U32 R12, RZ, RZ, RZ ;  /* 0x000000ffff0c7224 */ /* 0x000fe200078e00ff */
[----:B------:R-:W-:-:S03]  /*0630*/  IADD3 R16, PT, PT, RZ, -UR5, RZ ;  /* 0x80000005ff107c10 */ /* 0x000fc6000fffe0ff */
[----:B------:R-:W-:-:S04]  /*0640*/  IMAD.HI.U32 R12, R13, R15, R12 ;  /* 0x0000000f0d0c7227 */ /* 0x000fc800078e000c */
[----:B------:R-:W-:Y:S02]  /*0650*/  IMAD.MOV R15, RZ, RZ, -R17 ;  /* 0x000000ffff0f7224 */ /* 0x000fe400078e0a11 */
[----:B------:R-:W-:Y:S01]  /*0660*/  IMAD.HI.U32 R13, R12, R6, RZ ;  /* 0x000000060c0d7227 */ /* 0x000fe200078e00ff */
[----:B------:R-:W0:Y:S01]  /*0670*/  LDC R17, c[0x0][0x3f8] ;  /* 0x0000fe00ff117b82 */ /* 0x000e220000000800 */
[----:B------:R-:W-:Y:S02]  /*0680*/  LOP3.LUT R12, R3, R14, RZ, 0x3c, !PT ;  /* 0x0000000e030c7212 */ /* 0x000fe400078e3cff */
[----:B------:R-:W-:Y:S01]  /*0690*/  IMAD R16, R5, R16, UR7 ;  /* 0x0000000705107e24 */ /* 0x000fe2000f8e0210 */
[----:B------:R-:W-:Y:S01]  /*06a0*/  USHF.R.S32.HI UR7, URZ, 0x1f, UR4 ;  /* 0x0000001fff077899 */ /* 0x000fe20008011404 */
[----:B------:R-:W-:-:S03]  /*06b0*/  IMAD R6, R13, R15, R6 ;  /* 0x0000000f0d067224 */ /* 0x000fc600078e0206 */
[----:B------:R-:W-:Y:S01]  /*06c0*/  ISETP.GT.U32.AND P2, PT, R5, R16, PT ;  /* 0x000000100500720c */ /* 0x000fe20003f44070 */
[----:B------:R-:W-:Y:S01]  /*06d0*/  ULEA.HI UR7, UR7, UR4, URZ, 0x4 ;  /* 0x0000000407077291 */ /* 0x000fe2000f8f20ff */
[----:B------:R-:W-:-:S03]  /*06e0*/  ISETP.GT.U32.AND P0, PT, R7, R6, PT ;  /* 0x000000060700720c */ /* 0x000fc60003f04070 */
[----:B------:R-:W-:-:S08]  /*06f0*/  USHF.R.S32.HI UR7, URZ, 0x4, UR7 ;  /* 0x00000004ff077899 */ /* 0x000fd00008011407 */
[----:B------:R-:W-:Y:S01]  /*0700*/  VOTEU.ANY UP2, P2 ;  /* 0x0000000000ff7886 */ /* 0x000fe20001040100 */
[----:B------:R-:W-:Y:S02]  /*0710*/  PLOP3.LUT P3, PT, PT, PT, UP2, 0x80, 0x8 ;  /* 0x000000000008781c */ /* 0x000fe40003f6f028 */
[-C--:B------:R-:W-:Y:S02]  /*0720*/  @!P0 IADD3 R6, PT, PT, R6, -R7.reuse, RZ ;  /* 0x8000000706068210 */ /* 0x080fe40007ffe0ff */
[----:B------:R-:W-:Y:S01]  /*0730*/  @!P0 IADD3 R13, PT, PT, R13, 0x1, RZ ;  /* 0x000000010d0d8810 */ /* 0x000fe20007ffe0ff */
[----:B------:R-:W-:Y:S01]  /*0740*/  @!UP2 UIADD3 UR5, UPT, UPT, UR5, 0x1, URZ ;  /* 0x000000010505a890 */ /* 0x000fe2000fffe0ff */
[----:B------:R-:W-:Y:S01]  /*0750*/  ISETP.GE.U32.AND P4, PT, R6, R7, PT ;  /* 0x000000070600720c */ /* 0x000fe20003f86070 */
[----:B------:R-:W-:Y:S01]  /*0760*/  IMAD.SHL.U32 R6, R10, 0x40, RZ ;  /* 0x000000400a067824 */ /* 0x000fe200078e00ff */
[----:B------:R-:W-:Y:S01]  /*0770*/  ISETP.GE.AND P2, PT, R12, RZ, PT ;  /* 0x000000ff0c00720c */ /* 0x000fe20003f46270 */
[----:B------:R-:W-:Y:S01]  /*0780*/  UISETP.GE.AND UP2, UPT, UR6, URZ, UPT ;  /* 0x000000ff0600728c */ /* 0x000fe2000bf46270 */
[----:B------:R-:W-:-:S02]  /*0790*/  ISETP.NE.AND P0, PT, R14, RZ, PT ;  /* 0x000000ff0e00720c */ /* 0x000fc40003f05270 */
[----:B------:R-:W-:Y:S01]  /*07a0*/  LOP3.LUT R6, R6, 0x40, RZ, 0xc0, !PT ;  /* 0x0000004006067812 */ /* 0x000fe200078ec0ff */
[----:B------:R-:W-:Y:S01]  /*07b0*/  @!P3 IMAD.IADD R16, R16, 0x1, -R5 ;  /* 0x000000011010b824 */ /* 0x000fe200078e0a05 */
[----:B------:R-:W-:-:S03]  /*07c0*/  SHF.R.U32.HI R12, RZ, 0x1, R10 ;  /* 0x00000001ff0c7819 */ /* 0x000fc6000001160a */
[----:B------:R-:W-:Y:S01]  /*07d0*/  VIADD R15, R6, UR12 ;  /* 0x0000000c060f7c36 */ /* 0x000fe20008000000 */
[----:B------:R-:W-:Y:S01]  /*07e0*/  ISETP.GE.U32.AND P3, PT, R16, R5, PT ;  /* 0x000000051000720c */ /* 0x000fe20003f66070 */
[----:B------:R-:W-:Y:S01]  /*07f0*/  @P4 VIADD R13, R13, 0x1 ;  /* 0x000000010d0d4836 */ /* 0x000fe20000000000 */
[----:B0-----:R-:W-:Y:S01]  /*0800*/  ISETP.GE.AND P4, PT, R17, RZ, PT ;  /* 0x000000ff1100720c */ /* 0x001fe20003f86270 */
[----:B------:R-:W-:-:S03]  /*0810*/  @!P1 IMAD R15, R12, 0x8, R15 ;  /* 0x000000080c0f9824 */ /* 0x000fc600078e020f */
[----:B------:R-:W-:Y:S02]  /*0820*/  MOV R7, R13 ;  /* 0x0000000d00077202 */ /* 0x000fe40000000f00 */
[----:B----4-:R0:W-:Y:S03]  /*0830*/  @!P1 STS.64 [R15], R8 ;  /* 0x000000080f009388 */ /* 0x0101e60000000a00 */
[----:B------:R-:W-:Y:S01]  /*0840*/  @!P2 IMAD.MOV R7, RZ, RZ, -R7 ;  /* 0x000000ffff07a224 */ /* 0x000fe200078e0a07 */
[----:B------:R-:W-:Y:S01]  /*0850*/  @!P0 LOP3.LUT R7, RZ, R14, RZ, 0x33, !PT ;  /* 0x0000000eff078212 */ /* 0x000fe200078e33ff */
[----:B------:R-:W-:Y:S01]  /*0860*/  VOTEU.ANY UP1, P3 ;  /* 0x0000000000ff7886 */ /* 0x000fe20001820100 */
[----:B------:R-:W-:Y:S01]  /*0870*/  BAR.SYNC.DEFER_BLOCKING 0x0 ;  /* 0x0000000000007b1d */ /* 0x000fe20000010000 */
[----:B------:R-:W-:Y:S01]  /*0880*/  ISETP.GE.AND P0, PT, R21, UR7, PT ;  /* 0x0000000715007c0c */ /* 0x000fe2000bf06270 */
[----:B------:R-:W-:-:S02]  /*0890*/  @P4 IMAD R16, R4, UR16, R3 ;  /* 0x0000001004104c24 */ /* 0x000fc4000f8e0203 */
[----:B------:R-:W-:Y:S01]  /*08a0*/  @!P4 IMAD R11, R11, UR16, R7 ;  /* 0x000000100b0bcc24 */ /* 0x000fe2000f8e0207 */
[----:B------:R-:W-:Y:S01]  /*08b0*/  @UP1 UIADD3 UR5, UPT, UPT, UR5, 0x1, URZ ;  /* 0x0000000105051890 */ /* 0x000fe2000fffe0ff */
[----:B------:R-:W-:-:S03]  /*08c0*/  @P4 IMAD R16, R16, R17, 0x1 ;  /* 0x0000000110104424 */ /* 0x000fc600078e0211 */
[----:B------:R-:W-:Y:S01]  /*08d0*/  @!P4 IADD3 R14, PT, PT, RZ, -R11, RZ ;  /* 0x8000000bff0ec210 */ /* 0x000fe20007ffe0ff */
[----:B------:R-:W-:Y:S01]  /*08e0*/  @!UP2 UIADD3 UR5, UPT, UPT, URZ, -UR5, URZ ;  /* 0x80000005ff05a290 */ /* 0x000fe2000fffe0ff */
[----:B------:R-:W-:Y:S01]  /*08f0*/  IMAD R11, R0, UR14, RZ ;  /* 0x0000000e000b7c24 */ /* 0x000fe2000f8e02ff */
[----:B------:R-:W-:Y:S02]  /*0900*/  @!UP0 ULOP3.LUT UR5, URZ, UR15, URZ, 0x33, !UPT ;  /* 0x0000000fff058292 */ /* 0x000fe4000f8e33ff */
[----:B------:R-:W-:Y:S02]  /*0910*/  @!P4 IMAD R16, R17, R14, 0x1 ;  /* 0x000000011110c424 */ /* 0x000fe400078e020e */
[----:B------:R-:W-:Y:S01]  /*0920*/  IMAD.MOV.U32 R17, RZ, RZ, -0x800001 ;  /* 0xff7fffffff117424 */ /* 0x000fe200078e00ff */
[----:B0-2---:R-:W-:Y:S07]  /*0930*/  @P0 BRA `(.L_x_18822) ;  /* 0x0000001000200947 */ /* 0x005fee0003800000 */
[----:B------:R-:W0:Y:S01]  /*0940*/  LDCU.64 UR16, c[0x0][0x3a8] ;  /* 0x00007500ff1077ac */ /* 0x000e220008000a00 */
[----:B------:R-:W-:Y:S01]  /*0950*/  SHF.R.U32.HI R8, RZ, 0x3, R10 ;  /* 0x00000003ff087819 */ /* 0x000fe2000001160a */
[----:B------:R-:W-:Y:S01]  /*0960*/  IMAD.SHL.U32 R5, R12, 0x4, RZ ;  /* 0x000000040c057824 */ /* 0x000fe200078e00ff */
[----:B------:R-:W-:Y:S01]  /*0970*/  MOV R9, RZ ;  /* 0x000000ff00097202 */ /* 0x000fe20000000f00 */
[----:B------:R-:W1:Y:S01]  /*0980*/  LDCU UR14, c[0x0][0x3d0] ;  /* 0x00007a00ff0e77ac */ /* 0x000e620008000800 */
[----:B------:R-:W-:Y:S01]  /*0990*/  LOP3.LUT R8, R8, 0x7c, RZ, 0xc0, !PT ;  /* 0x0000007c08087812 */ /* 0x000fe200078ec0ff */
[----:B------:R-:W-:Y:S01]  /*09a0*/  IMAD.MOV.U32 R17, RZ, RZ, -0x800001 ;  /* 0xff7fffffff117424 */ /* 0x000fe200078e00ff */
[----:B------:R-:W-:Y:S01]  /*09b0*/  LOP3.LUT R10, R5, 0x3c, RZ, 0xc0, !PT ;  /* 0x0000003c050a7812 */ /* 0x000fe200078ec0ff */
[----:B------:R-:W2:Y:S02]  /*09c0*/  LDCU UR6, c[0x0][0x3ec] ;  /* 0x00007d80ff0677ac */ /* 0x000ea40008000800 */
[----:B------:R-:W-:Y:S01]  /*09d0*/  IMAD.WIDE R8, R11, 0x4, R8 ;  /* 0x000000040b087825 */ /* 0x000fe200078e0208 */
[----:B------:R-:W-:-:S03]  /*09e0*/  UIADD3 UR4, UPT, UPT, UR11, 0xa0, URZ ;  /* 0x000000a00b047890 */ /* 0x000fc6000fffe0ff */
[----:B------:R-:W-:Y:S01]  /*09f0*/  IMAD R10, R21, 0x40, R10 ;  /* 0x00000040150a7824 */ /* 0x000fe200078e020a */
[----:B------:R-:W-:Y:S01]  /*0a00*/  ULEA UR4, UR13, UR4, 0x18 ;  /* 0x000000040d047291 */ /* 0x000fe2000f8ec0ff */
[----:B0-----:R-:W-:Y:S01]  /*0a10*/  IADD3 R22, P0, PT, R8, UR16, RZ ;  /* 0x0000001008167c10 */ /* 0x001fe2000ff1e0ff */
[----:B------:R-:W-:-:S03]  /*0a20*/  IMAD.SHL.U32 R8, R12, 0x8, RZ ;  /* 0x000000080c087824 */ /* 0x000fc600078e00ff */
[----:B------:R-:W-:Y:S01]  /*0a30*/  IADD3.X R23, PT, PT, R9, UR17, RZ, P0, !PT ;  /* 0x0000001109177c10 */ /* 0x000fe200087fe4ff */
[----:B-1----:R-:W-:Y:S01]  /*0a40*/  IMAD R5, R7, UR14, RZ ;  /* 0x0000000e07057c24 */ /* 0x002fe2000f8e02ff */
[----:B------:R-:W-:Y:S01]  /*0a50*/  SHF.L.U32 R9, R21, 0x4, RZ ;  /* 0x0000000415097819 */ /* 0x000fe200000006ff */
[----:B------:R-:W-:Y:S01]  /*0a60*/  VIADD R28, R10, UR4 ;  /* 0x000000040a1c7c36 */ /* 0x000fe20008000000 */
[----:B------:R-:W-:Y:S02]  /*0a70*/  LOP3.LUT R8, R8, 0x78, RZ, 0xc0, !PT ;  /* 0x0000007808087812 */ /* 0x000fe400078ec0ff */
[C---:B------:R-:W-:Y:S01]  /*0a80*/  LOP3.LUT R12, R9.reuse, 0xf, R12, 0xf8, !PT ;  /* 0x0000000f090c7812 */ /* 0x040fe200078ef80c */
[----:B------:R-:W-:Y:S01]  /*0a90*/  VIADD R24, R9, 0x1 ;  /* 0x0000000109187836 */ /* 0x000fe20000000000 */
[----:B--2---:R-:W-:Y:S02]  /*0aa0*/  MOV R27, UR6 ;  /* 0x00000006001b7c02 */ /* 0x004fe40008000f00 */
[----:B------:R-:W-:Y:S01]  /*0ab0*/  IADD3 R18, P0, PT, R5, R8, RZ ;  /* 0x0000000805127210 */ /* 0x000fe20007f1e0ff */
[C---:B------:R-:W-:Y:S01]  /*0ac0*/  VIADD R25, R12.reuse, -UR10 ;  /* 0x8000000a0c197c36 */ /* 0x040fe20008000000 */
[----:B------:R-:W-:-:S02]  /*0ad0*/  IADD3 R26, PT, PT, R12, 0x1, RZ ;  /* 0x000000010c1a7810 */ /* 0x000fc40007ffe0ff */
[----:B------:R-:W-:Y:S02]  /*0ae0*/  IADD3 R27, PT, PT, -R27, UR5, RZ ;  /* 0x000000051b1b7c10 */ /* 0x000fe4000fffe1ff */
[----:B------:R-:W-:-:S07]  /*0af0*/  LEA.HI.X.SX32 R19, R5, RZ, 0x1, P0 ;  /* 0x000000ff05137211 */ /* 0x000fce00000f0eff */
.L_x_18827:
[----:B------:R-:W0:Y:S01]  /*0b00*/  LDC R14, c[0x0][0x3f0] ;  /* 0x0000fc00ff0e7b82 */ /* 0x000e220000000800 */
[----:B------:R-:W-:Y:S01]  /*0b10*/  VIADD R9, R24, 0xffffffff ;  /* 0xffffffff18097836 */ /* 0x000fe20000000000 */
[----:B------:R-:W1:Y:S01]  /*0b20*/  S2R R29, SR_TID.X ;  /* 0x00000000001d7919 */ /* 0x000e620000002100 */
[----:B------:R-:W-:Y:S03]  /*0b30*/  BSSY B1, `(.L_x_18823) ;  /* 0x00000df000017945 */ /* 0x000fe60003800000 */
[----:B------:R-:W-:Y:S02]  /*0b40*/  IABS R30, R9 ;  /* 0x00000009001e7213 */ /* 0x000fe40000000000 */
[----:B------:R-:W2:Y:S03]  /*0b50*/  LDC R8, c[0x0][0x3f4] ;  /* 0x0000fd00ff087b82 */ /* 0x000ea60000000800 */
[----:B------:R-:W-:-:S05]  /*0b60*/  IMAD.HI.U32 R11, R30, UR22, RZ ;  /* 0x000000161e0b7c27 */ /* 0x000fca000f8e00ff */
[----:B------:R-:W-:Y:S02]  /*0b70*/  IADD3 R13, PT, PT, RZ, -R11, RZ ;  /* 0x8000000bff0d7210 */ /* 0x000fe40007ffe0ff */
        /* <DEDUP_REMOVED lines=44> */
.L_x_18824:
[----:B------:R-:W2:Y:S04]  /*0e40*/  LDG.E.CONSTANT R9, desc[UR8][R22.64] ;  /* 0x0000000816097981 */ /* 0x000ea8000c1e9900 */
[----:B------:R-:W0:Y:S01]  /*0e50*/  LDS.128 R12, [R6+UR12] ;  /* 0x0000000c060c7984 */ /* 0x000e220008000c00 */
        /* <DEDUP_REMOVED lines=10> */
[----:B0-----:R-:W-:Y:S01]  /*0f00*/  IMAD.U32 R11, R14, 0x10000, RZ ;  /* 0x000100000e0b7824 */ /* 0x001fe200078e00ff */
[----:B------:R-:W-:-:S02]  /*0f10*/  SHF.L.U32 R33, R12, 0x10, RZ ;  /* 0x000000100c217819 */ /* 0x000fc400000006ff */
[----:B------:R-:W-:Y:S02]  /*0f20*/  PRMT R14, R14, 0x7632, R14 ;  /* 0x000076320e0e7816 */ /* 0x000fe4000000000e */
[----:B------:R-:W-:-:S03]  /*0f30*/  PRMT R12, R12, 0x7632, R12 ;  /* 0x000076320c0c7816 */ /* 0x000fc6000000000c */
[----:B------:R-:W-:Y:S02]  /*0f40*/  IMAD.U32 R14, R14, 0x10000, RZ ;  /* 0x000100000e0e7824 */ /* 0x000fe400078e00ff */
[----:B------:R-:W-:Y:S02]  /*0f50*/  IMAD.U32 R12, R12, 0x10000, RZ ;  /* 0x000100000c0c7824 */ /* 0x000fe400078e00ff */
[C---:B--2---:R-:W-:Y:S01]  /*0f60*/  IMAD.U32 R36, R10.reuse, 0x10000, RZ ;  /* 0x000100000a247824 */ /* 0x044fe200078e00ff */
[----:B------:R-:W-:-:S03]  /*0f70*/  PRMT R10, R10, 0x7632, R10 ;  /* 0x000076320a0a7816 */ /* 0x000fc6000000000a */
[----:B------:R-:W-:Y:S01]  /*0f80*/  FMUL.FTZ R11, R11, R36 ;  /* 0x000000240b0b7220 */ /* 0x000fe20000410000 */
[C---:B---3--:R-:W-:Y:S01]  /*0f90*/  IMAD.U32 R36, R9.reuse, 0x10000, RZ ;  /* 0x0001000009247824 */ /* 0x048fe200078e00ff */
[----:B------:R-:W-:-:S03]  /*0fa0*/  PRMT R9, R9, 0x7632, R9 ;  /* 0x0000763209097816 */ /* 0x000fc60000000009 */
[----:B------:R-:W-:Y:S01]  /*0fb0*/  FFMA.FTZ R33, R33, R36, R11 ;  /* 0x0000002421217223 */ /* 0x000fe2000001000b */
[----:B------:R-:W-:Y:S01]  /*0fc0*/  SHF.L.U32 R11, R10, 0x10, RZ ;  /* 0x000000100a0b7819 */ /* 0x000fe200000006ff */
[----:B------:R-:W-:Y:S01]  /*0fd0*/  IMAD.U32 R9, R9, 0x10000, RZ ;  /* 0x0001000009097824 */ /* 0x000fe200078e00ff */
[----:B----4-:R-:W-:Y:S01]  /*0fe0*/  PRMT R35, R34, 0x7632, R35 ;  /* 0x0000763222237816 */ /* 0x010fe20000000023 */
[C---:B------:R-:W-:Y:S01]  /*0ff0*/  IMAD.U32 R10, R8.reuse, 0x10000, RZ ;  /* 0x00010000080a7824 */ /* 0x040fe200078e00ff */
[----:B------:R-:W-:Y:S01]  /*1000*/  PRMT R8, R8, 0x7632, R8 ;  /* 0x0000763208087816 */ /* 0x000fe20000000008 */
[----:B------:R-:W-:Y:S02]  /*1010*/  FMUL.FTZ R11, R14, R11 ;  /* 0x0000000b0e0b7220 */ /* 0x000fe40000410000 */
[----:B------:R-:W-:Y:S01]  /*1020*/  IMAD.U32 R35, R35, 0x10000, RZ ;  /* 0x0001000023237824 */ /* 0x000fe200078e00ff */
[----:B------:R-:W-:Y:S01]  /*1030*/  SHF.L.U32 R8, R8, 0x10, RZ ;  /* 0x0000001008087819 */ /* 0x000fe200000006ff */
[----:B------:R-:W-:Y:S01]  /*1040*/  FFMA.FTZ R14, R12, R9, R11 ;  /* 0x000000090c0e7223 */ /* 0x000fe2000001000b */
[----:B------:R-:W-:Y:S01]  /*1050*/  SHF.L.U32 R9, R15, 0x10, RZ ;  /* 0x000000100f097819 */ /* 0x000fe200000006ff */
[----:B------:R-:W-:Y:S01]  /*1060*/  IMAD.U32 R12, R13, 0x10000, RZ ;  /* 0x000100000d0c7824 */ /* 0x000fe200078e00ff */
[----:B------:R-:W-:-:S02]  /*1070*/  PRMT R15, R15, 0x7632, R15 ;  /* 0x000076320f0f7816 */ /* 0x000fc4000000000f */
[----:B------:R-:W-:Y:S01]  /*1080*/  PRMT R13, R13, 0x7632, R13 ;  /* 0x000076320d0d7816 */ /* 0x000fe2000000000d */
[----:B------:R-:W-:Y:S01]  /*1090*/  FMUL.FTZ R11, R9, R10 ;  /* 0x0000000a090b7220 */ /* 0x000fe20000410000 */
[----:B------:R-:W-:Y:S02]  /*10a0*/  IMAD.U32 R9, R34, 0x10000, RZ ;  /* 0x0001000022097824 */ /* 0x000fe400078e00ff */
[----:B------:R-:W-:Y:S01]  /*10b0*/  IMAD.U32 R15, R15, 0x10000, RZ ;  /* 0x000100000f0f7824 */ /* 0x000fe200078e00ff */
[----:B------:R-:W-:Y:S01]  /*10c0*/  SHF.L.U32 R34, R13, 0x10, RZ ;  /* 0x000000100d227819 */ /* 0x000fe200000006ff */
[----:B------:R-:W-:Y:S01]  /*10d0*/  FFMA.FTZ R12, R12, R9, R11 ;  /* 0x000000090c0c7223 */ /* 0x000fe2000001000b */
[----:B------:R-:W-:Y:S01]  /*10e0*/  SHF.L.U32 R13, R32, 0x10, RZ ;  /* 0x00000010200d7819 */ /* 0x000fe200000006ff */
[----:B------:R-:W-:Y:S02]  /*10f0*/  FMUL.FTZ R15, R15, R8 ;  /* 0x000000080f0f7220 */ /* 0x000fe40000410000 */
[----:B------:R-:W0:Y:S02]  /*1100*/  LDS.128 R8, [R6+UR12+0x10] ;  /* 0x0000100c06087984 */ /* 0x000e240008000c00 */
[----:B------:R-:W-:Y:S01]  /*1110*/  FFMA.FTZ R15, R34, R35, R15 ;  /* 0x00000023220f7223 */ /* 0x000fe2000001000f */
[----:B------:R-:W-:-:S05]  /*1120*/  PRMT R32, R32, 0x7632, R32 ;  /* 0x0000763220207816 */ /* 0x000fca0000000020 */
[----:B------:R-:W-:Y:S02]  /*1130*/  IMAD.U32 R32, R32, 0x10000, RZ ;  /* 0x0001000020207824 */ /* 0x000fe400078e00ff */
[----:B0-----:R-:W-:-:S04]  /*1140*/  IMAD.U32 R34, R8, 0x10000, RZ ;  /* 0x0001000008227824 */ /* 0x001fc800078e00ff */
[----:B------:R-:W-:Y:S02]  /*1150*/  FFMA.FTZ R33, R34, R13, R33 ;  /* 0x0000000d22217223 */ /* 0x000fe40000010021 */
[----:B------:R-:W2:Y:S01]  /*1160*/  LDG.E.CONSTANT R34, desc[UR8][R30.64+0x204] ;  /* 0x000204081e227981 */ /* 0x000ea2000c1e9900 */
[----:B------:R-:W-:-:S03]  /*1170*/  PRMT R8, R8, 0x7632, R8 ;  /* 0x0000763208087816 */ /* 0x000fc60000000008 */
[----:B------:R-:W3:Y:S02]  /*1180*/  LDG.E.CONSTANT R13, desc[UR8][R30.64+0x300] ;  /* 0x000300081e0d7981 */ /* 0x000ee4000c1e9900 */
[----:B------:R-:W-:Y:S02]  /*1190*/  IMAD.U32 R35, R8, 0x10000, RZ ;  /* 0x0001000008237824 */ /* 0x000fe400078e00ff */
[----:B------:R-:W4:Y:S02]  /*11a0*/  LDG.E.CONSTANT R8, desc[UR8][R30.64+0x400] ;  /* 0x000400081e087981 */ /* 0x000f24000c1e9900 */
[----:B------:R-:W-:Y:S02]  /*11b0*/  FFMA.FTZ R14, R35, R32, R14 ;  /* 0x00000020230e7223 */ /* 0x000fe4000001000e */
[----:B------:R-:W4:Y:S01]  /*11c0*/  LDG.E.CONSTANT R32, desc[UR8][R30.64+0x304] ;  /* 0x000304081e207981 */ /* 0x000f22000c1e9900 */
[C---:B------:R-:W-:Y:S02]  /*11d0*/  SHF.L.U32 R35, R9.reuse, 0x10, RZ ;  /* 0x0000001009237819 */ /* 0x040fe400000006ff */
[----:B------:R-:W-:Y:S01]  /*11e0*/  PRMT R9, R9, 0x7632, R9 ;  /* 0x0000763209097816 */ /* 0x000fe20000000009 */
[----:B--2---:R-:W-:-:S04]  /*11f0*/  IMAD.U32 R36, R34, 0x10000, RZ ;  /* 0x0001000022247824 */ /* 0x004fc800078e00ff */
[----:B------:R-:W-:Y:S01]  /*1200*/  FFMA.FTZ R12, R35, R36, R12 ;  /* 0x00000024230c7223 */ /* 0x000fe2000001000c */
[----:B------:R-:W-:Y:S01]  /*1210*/  PRMT R35, R34, 0x7632, R35 ;  /* 0x0000763222237816 */ /* 0x000fe20000000023 */
[----:B------:R-:W-:Y:S02]  /*1220*/  IMAD.U32 R34, R9, 0x10000, RZ ;  /* 0x0001000009227824 */ /* 0x000fe400078e00ff */
[C---:B------:R-:W-:Y:S01]  /*1230*/  IMAD.U32 R36, R10.reuse, 0x10000, RZ ;  /* 0x000100000a247824 */ /* 0x040fe200078e00ff */
[----:B------:R-:W-:Y:S01]  /*1240*/  PRMT R10, R10, 0x7632, R10 ;  /* 0x000076320a0a7816 */ /* 0x000fe2000000000a */
[C---:B---3--:R-:W-:Y:S01]  /*1250*/  IMAD.U32 R9, R13.reuse, 0x10000, RZ ;  /* 0x000100000d097824 */ /* 0x048fe200078e00ff */
[----:B------:R-:W-:-:S03]  /*1260*/  PRMT R13, R13, 0x7632, R13 ;  /* 0x000076320d0d7816 */ /* 0x000fc6000000000d */
[----:B------:R-:W-:Y:S01]  /*1270*/  FFMA.FTZ R33, R36, R9, R33 ;  /* 0x0000000924217223 */ /* 0x000fe20000010021 */
[----:B------:R-:W-:Y:S01]  /*1280*/  SHF.L.U32 R9, R10, 0x10, RZ ;  /* 0x000000100a097819 */ /* 0x000fe200000006ff */
[----:B------:R-:W-:Y:S01]  /*1290*/  IMAD.U32 R10, R13, 0x10000, RZ ;  /* 0x000100000d0a7824 */ /* 0x000fe200078e00ff */
[----:B------:R-:W-:Y:S02]  /*12a0*/  SHF.L.U32 R35, R35, 0x10, RZ ;  /* 0x0000001023237819 */ /* 0x000fe400000006ff */
[----:B----4-:R-:W-:Y:S01]  /*12b0*/  SHF.L.U32 R13, R32, 0x10, RZ ;  /* 0x00000010200d7819 */ /* 0x010fe200000006ff */
[----:B------:R-:W-:Y:S01]  /*12c0*/  FFMA.FTZ R10, R9, R10, R14 ;  /* 0x0000000a090a7223 */ /* 0x000fe2000001000e */
[C---:B------:R-:W-:Y:S02]  /*12d0*/  IMAD.U32 R9, R11.reuse, 0x10000, RZ ;  /* 0x000100000b097824 */ /* 0x040fe400078e00ff */
[----:B------:R-:W-:Y:S01]  /*12e0*/  FFMA.FTZ R34, R34, R35, R15 ;  /* 0x0000002322227223 */ /* 0x000fe2000001000f */
[----:B------:R-:W-:Y:S01]  /*12f0*/  PRMT R11, R11, 0x7632, R11 ;  /* 0x000076320b0b7816 */ /* 0x000fe2000000000b */
[----:B------:R-:W2:Y:S01]  /*1300*/  LDG.E.CONSTANT R35, desc[UR8][R30.64+0x404] ;  /* 0x000404081e237981 */ /* 0x000ea2000c1e9900 */
[----:B------:R-:W-:-:S03]  /*1310*/  FFMA.FTZ R9, R9, R13, R12 ;  /* 0x0000000d09097223 */ /* 0x000fc6000001000c */
[----:B------:R-:W0:Y:S01]  /*1320*/  LDS.128 R12, [R6+UR12+0x20] ;  /* 0x0000200c060c7984 */ /* 0x000e220008000c00 */
[----:B------:R-:W-:Y:S01]  /*1330*/  PRMT R32, R32, 0x7632, R32 ;  /* 0x0000763220207816 */ /* 0x000fe20000000020 */
[----:B------:R-:W-:-:S04]  /*1340*/  IMAD.U32 R11, R11, 0x10000, RZ ;  /* 0x000100000b0b7824 */ /* 0x000fc800078e00ff */
[----:B------:R-:W-:-:S04]  /*1350*/  IMAD.U32 R32, R32, 0x10000, RZ ;  /* 0x0001000020207824 */ /* 0x000fc800078e00ff */
[----:B------:R-:W-:Y:S01]  /*1360*/  FFMA.FTZ R34, R11, R32, R34 ;  /* 0x000000200b227223 */ /* 0x000fe20000010022 */
        /* <DEDUP_REMOVED lines=12> */
[----:B------:R-:W-:-:S04]  /*1430*/  PRMT R13, R13, 0x7632, R13 ;  /* 0x000076320d0d7816 */ /* 0x000fc8000000000d */
[----:B------:R-:W-:Y:S01]  /*1440*/  SHF.L.U32 R13, R13, 0x10, RZ ;  /* 0x000000100d0d7819 */ /* 0x000fe200000006ff */
[C---:B--2---:R-:W-:Y:S01]  /*1450*/  IMAD.U32 R36, R35.reuse, 0x10000, RZ ;  /* 0x0001000023247824 */ /* 0x044fe200078e00ff */
[----:B------:R-:W-:-:S05]  /*1460*/  PRMT R35, R35, 0x7632, R35 ;  /* 0x0000763223237816 */ /* 0x000fca0000000023 */
[----:B------:R-:W-:Y:S02]  /*1470*/  IMAD.U32 R35, R35, 0x10000, RZ ;  /* 0x0001000023237824 */ /* 0x000fe400078e00ff */
[----:B------:R-:W-:Y:S01]  /*1480*/  FFMA.FTZ R9, R8, R36, R9 ;  /* 0x0000002408097223 */ /* 0x000fe20000010009 */
[C---:B------:R-:W-:Y:S02]  /*1490*/  IMAD.U32 R8, R14.reuse, 0x10000, RZ ;  /* 0x000100000e087824 */ /* 0x040fe400078e00ff */
[----:B------:R-:W-:Y:S01]  /*14a0*/  FFMA.FTZ R34, R13, R35, R34 ;  /* 0x000000230d227223 */ /* 0x000fe20000010022 */
[----:B------:R-:W-:Y:S01]  /*14b0*/  PRMT R14, R14, 0x7632, R14 ;  /* 0x000076320e0e7816 */ /* 0x000fe2000000000e */
[----:B------:R-:W2:Y:S01]  /*14c0*/  LDG.E.CONSTANT R35, desc[UR8][R30.64+0x704] ;  /* 0x000704081e237981 */ /* 0x000ea2000c1e9900 */
[C---:B---3--:R-:W-:Y:S02]  /*14d0*/  SHF.L.U32 R13, R11.reuse, 0x10, RZ ;  /* 0x000000100b0d7819 */ /* 0x048fe400000006ff */
[----:B------:R-:W-:-:S03]  /*14e0*/  PRMT R11, R11, 0x7632, R11 ;  /* 0x000076320b0b7816 */ /* 0x000fc6000000000b */
[----:B------:R-:W-:Y:S01]  /*14f0*/  FFMA.FTZ R33, R8, R13, R33 ;  /* 0x0000000d08217223 */ /* 0x000fe20000010021 */
[----:B------:R-:W-:Y:S01]  /*1500*/  IMAD.U32 R13, R14, 0x10000, RZ ;  /* 0x000100000e0d7824 */ /* 0x000fe200078e00ff */
[----:B------:R-:W-:Y:S01]  /*1510*/  SHF.L.U32 R14, R15, 0x10, RZ ;  /* 0x000000100f0e7819 */ /* 0x000fe200000006ff */
[----:B------:R-:W-:Y:S02]  /*1520*/  IMAD.U32 R11, R11, 0x10000, RZ ;  /* 0x000100000b0b7824 */ /* 0x000fe400078e00ff */
[----:B----4-:R-:W-:Y:S02]  /*1530*/  IMAD.U32 R8, R32, 0x10000, RZ ;  /* 0x0001000020087824 */ /* 0x010fe400078e00ff */
[----:B------:R-:W-:Y:S02]  /*1540*/  FFMA.FTZ R13, R13, R11, R10 ;  /* 0x0000000b0d0d7223 */ /* 0x000fe4000001000a */
[----:B------:R-:W-:Y:S02]  /*1550*/  FFMA.FTZ R14, R14, R8, R9 ;  /* 0x000000080e0e7223 */ /* 0x000fe40000010009 */
[----:B------:R-:W0:Y:S01]  /*1560*/  LDS.128 R8, [R6+UR12+0x30] ;  /* 0x0000300c06087984 */ /* 0x000e220008000c00 */
[----:B------:R-:W-:-:S02]  /*1570*/  PRMT R15, R15, 0x7632, R15 ;  /* 0x000076320f0f7816 */ /* 0x000fc4000000000f */
[----:B------:R-:W-:-:S03]  /*1580*/  PRMT R32, R32, 0x7632, R32 ;  /* 0x0000763220207816 */ /* 0x000fc60000000020 */
[----:B------:R-:W-:Y:S01]  /*1590*/  IMAD.U32 R15, R15, 0x10000, RZ ;  /* 0x000100000f0f7824 */ /* 0x000fe200078e00ff */
[----:B------:R-:W-:-:S05]  /*15a0*/  SHF.L.U32 R32, R32, 0x10, RZ ;  /* 0x0000001020207819 */ /* 0x000fca00000006ff */
[----:B------:R-:W-:Y:S01]  /*15b0*/  FFMA.FTZ R34, R15, R32, R34 ;  /* 0x000000200f227223 */ /* 0x000fe20000010022 */
[----:B------:R-:W-:Y:S02]  /*15c0*/  IMAD.U32 R15, R12, 0x10000, RZ ;  /* 0x000100000c0f7824 */ /* 0x000fe400078e00ff */
[----:B0-----:R-:W-:-:S04]  /*15d0*/  IMAD.U32 R32, R8, 0x10000, RZ ;  /* 0x0001000008207824 */ /* 0x001fc800078e00ff */
[----:B------:R-:W-:Y:S02]  /*15e0*/  FFMA.FTZ R33, R32, R15, R33 ;  /* 0x0000000f20217223 */ /* 0x000fe40000010021 */
[----:B------:R-:W3:Y:S04]  /*15f0*/  LDG.E.CONSTANT R15, desc[UR8][R30.64+0x604] ;  /* 0x000604081e0f7981 */ /* 0x000ee8000c1e9900 */
[----:B------:R-:W4:Y:S01]  /*1600*/  LDG.E.CONSTANT R32, desc[UR8][R30.64+0x700] ;  /* 0x000700081e207981 */ /* 0x000f22000c1e9900 */
[----:B------:R-:W-:Y:S02]  /*1610*/  PRMT R8, R8, 0x7632, R8 ;  /* 0x0000763208087816 */ /* 0x000fe40000000008 */
[----:B------:R-:W-:Y:S02]  /*1620*/  PRMT R12, R12, 0x7632, R12 ;  /* 0x000076320c0c7816 */ /* 0x000fe4000000000c */
[----:B------:R-:W-:-:S03]  /*1630*/  SHF.L.U32 R8, R8, 0x10, RZ ;  /* 0x0000001008087819 */ /* 0x000fc600000006ff */
[----:B------:R-:W-:Y:S02]  /*1640*/  IMAD.U32 R12, R12, 0x10000, RZ ;  /* 0x000100000c0c7824 */ /* 0x000fe400078e00ff */
[C---:B------:R-:W-:Y:S02]  /*1650*/  IMAD.U32 R37, R9.reuse, 0x10000, RZ ;  /* 0x0001000009257824 */ /* 0x040fe400078e00ff */
[----:B------:R-:W-:Y:S01]  /*1660*/  FFMA.FTZ R13, R8, R12, R13 ;  /* 0x0000000c080d7223 */ /* 0x000fe2000001000d */
[----:B------:R-:W-:-:S05]  /*1670*/  PRMT R9, R9, 0x7632, R9 ;  /* 0x0000763209097816 */ /* 0x000fca0000000009 */
[----:B------:R-:W-:Y:S01]  /*1680*/  IMAD.U32 R9, R9, 0x10000, RZ ;  /* 0x0001000009097824 */ /* 0x000fe200078e00ff */
[----:B------:R-:W-:Y:S01]  /*1690*/  UMOV UR4, 0xffffffff ;  /* 0xffffffff00047882 */ /* 0x000fe20000000000 */
[----:B------:R-:W-:Y:S02]  /*16a0*/  ISETP.NE.AND P0, PT, R29, RZ, PT ;  /* 0x000000ff1d00720c */ /* 0x000fe40003f05270 */
[----:B-----5:R-:W-:Y:S02]  /*16b0*/  FSETP.NEU.FTZ.AND P1, PT, R2, RZ, PT ;  /* 0x000000ff0200720b */ /* 0x020fe40003f3d000 */
[----:B---3--:R-:W-:Y:S01]  /*16c0*/  SHF.L.U32 R8, R15, 0x10, RZ ;  /* 0x000000100f087819 */ /* 0x008fe200000006ff */
[----:B----4-:R-:W-:-:S04]  /*16d0*/  IMAD.U32 R12, R32, 0x10000, RZ ;  /* 0x00010000200c7824 */ /* 0x010fc800078e00ff */
[----:B------:R-:W-:Y:S01]  /*16e0*/  FFMA.FTZ R14, R37, R8, R14 ;  /* 0x00000008250e7223 */ /* 0x000fe2000001000e */
[C---:B------:R-:W-:Y:S01]  /*16f0*/  IMAD.U32 R8, R10.reuse, 0x10000, RZ ;  /* 0x000100000a087824 */ /* 0x040fe200078e00ff */
[----:B------:R-:W-:Y:S02]  /*1700*/  PRMT R10, R10, 0x7632, R10 ;  /* 0x000076320a0a7816 */ /* 0x000fe4000000000a */
[----:B------:R-:W-:Y:S01]  /*1710*/  PRMT R32, R32, 0x7632, R32 ;  /* 0x0000763220207816 */ /* 0x000fe20000000020 */
[----:B------:R-:W-:Y:S01]  /*1720*/  FFMA.FTZ R33, R8, R12, R33 ;  /* 0x0000000c08217223 */ /* 0x000fe20000010021 */
[----:B------:R-:W-:Y:S02]  /*1730*/  SHF.L.U32 R8, R10, 0x10, RZ ;  /* 0x000000100a087819 */ /* 0x000fe400000006ff */
[----:B------:R-:W-:Y:S01]  /*1740*/  PRMT R15, R15, 0x7632, R15 ;  /* 0x000076320f0f7816 */ /* 0x000fe2000000000f */
[----:B------:R-:W-:Y:S01]  /*1750*/  IMAD.U32 R32, R32, 0x10000, RZ ;  /* 0x0001000020207824 */ /* 0x000fe200078e00ff */
[C---:B------:R-:W-:Y:S01]  /*1760*/  PRMT R10, R11.reuse, 0x7632, R10 ;  /* 0x000076320b0a7816 */ /* 0x040fe2000000000a */
[----:B------:R-:W-:Y:S01]  /*1770*/  IMAD.U32 R11, R11, 0x10000, RZ ;  /* 0x000100000b0b7824 */ /* 0x000fe200078e00ff */
[----:B--2---:R-:W-:Y:S01]  /*1780*/  PRMT R12, R35, 0x7632, R12 ;  /* 0x00007632230c7816 */ /* 0x004fe2000000000c */
[----:B------:R-:W-:Y:S01]  /*1790*/  FFMA.FTZ R8, R8, R32, R13 ;  /* 0x0000002008087223 */ /* 0x000fe2000001000d */
[----:B------:R-:W-:Y:S01]  /*17a0*/  SHF.L.U32 R15, R15, 0x10, RZ ;  /* 0x000000100f0f7819 */ /* 0x000fe200000006ff */
[----:B------:R-:W-:Y:S01]  /*17b0*/  IMAD.U32 R35, R35, 0x10000, RZ ;  /* 0x0001000023237824 */ /* 0x000fe200078e00ff */
[----:B------:R-:W-:Y:S01]  /*17c0*/  SHF.L.U32 R10, R10, 0x10, RZ ;  /* 0x000000100a0a7819 */ /* 0x000fe200000006ff */
[----:B------:R-:W-:-:S02]  /*17d0*/  IMAD.U32 R12, R12, 0x10000, RZ ;  /* 0x000100000c0c7824 */ /* 0x000fc400078e00ff */
[----:B------:R-:W-:Y:S01]  /*17e0*/  FADD.FTZ R8, R33, R8 ;  /* 0x0000000821087221 */ /* 0x000fe20000010000 */
[----:B------:R-:W-:Y:S01]  /*17f0*/  FFMA.FTZ R9, R9, R15, R34 ;  /* 0x0000000f09097223 */ /* 0x000fe20000010022 */
[----:B------:R-:W-:-:S03]  /*1800*/  FFMA.FTZ R11, R11, R35, R14 ;  /* 0x000000230b0b7223 */ /* 0x000fc6000001000e */
[----:B------:R-:W-:Y:S01]  /*1810*/  FFMA.FTZ R9, R10, R12, R9 ;  /* 0x0000000c0a097223 */ /* 0x000fe20000010009 */
[----:B------:R-:W-:-:S04]  /*1820*/  FADD.FTZ R8, R11, R8 ;  /* 0x000000080b087221 */ /* 0x000fc80000010000 */
[----:B------:R-:W-:Y:S01]  /*1830*/  FADD.FTZ R8, R9, R8 ;  /* 0x0000000809087221 */ /* 0x000fe20000010000 */
[----:B------:R-:W-:Y:S06]  /*1840*/  BRA.DIV UR4, `(.L_x_18826) ;  /* 0x0000003a04347947 */ /* 0x000fec000b800000 */
[----:B------:R0:W1:Y:S02]  /*1850*/  SHFL.BFLY PT, R9, R8, 0x1, 0x1f ;  /* 0x0c201f0008097f89 */ /* 0x00006400000e0000 */
.L_x_18866:
        /* <DEDUP_REMOVED lines=12> */
.L_x_18825:
[----:B------:R-:W-:Y:S05]  /*1920*/  BSYNC B1 ;  /* 0x0000000000017941 */ /* 0x000fea0003800000 */
.L_x_18823:
[----:B------:R-:W-:Y:S01]  /*1930*/  VIADD R21, R21, 0x4 ;  /* 0x0000000415157836 */ /* 0x000fe20000000000 */
[----:B------:R-:W-:Y:S01]  /*1940*/  IADD3 R22, P1, PT, R22, 0x10, RZ ;  /* 0x0000001016167810 */ /* 0x000fe20007f3e0ff */
[----:B0-----:R-:W-:Y:S01]  /*1950*/  VIADD R28, R28, 0x100 ;  /* 0x000001001c1c7836 */ /* 0x001fe20000000000 */
[----:B------:R-:W-:Y:S01]  /*1960*/  IADD3 R25, PT, PT, R25, 0x40, RZ ;  /* 0x0000004019197810 */ /* 0x000fe20007ffe0ff */
[----:B------:R-:W-:Y:S01]  /*1970*/  VIADD R26, R26, 0x40 ;  /* 0x000000401a1a7836 */ /* 0x000fe20000000000 */
[----:B------:R-:W-:Y:S01]  /*1980*/  ISETP.GE.AND P0, PT, R21, UR7, PT ;  /* 0x0000000715007c0c */ /* 0x000fe2000bf06270 */
[----:B------:R-:W-:Y:S01]  /*1990*/  VIADD R24, R24, 0x40 ;  /* 0x0000004018187836 */ /* 0x000fe20000000000 */
[----:B------:R-:W-:-:S11]  /*19a0*/  IADD3.X R23, PT, PT, RZ, R23, RZ, P1, !PT ;  /* 0x00000017ff177210 */ /* 0x000fd60000ffe4ff */
[----:B------:R-:W-:Y:S05]  /*19b0*/  @!P0 BRA `(.L_x_18827) ;  /* 0xfffffff000508947 */ /* 0x000fea000383ffff */
.L_x_18822:
[----:B------:R-:W-:Y:S05]  /*19c0*/  BSYNC B0 ;  /* 0x0000000000007941 */ /* 0x000fea0003800000 */
.L_x_18821:
        /* <DEDUP_REMOVED lines=12> */
.L_x_18872:
[----:B------:R-:W2:Y:S01]  /*1a90*/  S2R R9, SR_CgaCtaId ;  /* 0x0000000000097919 */ /* 0x000ea20000008800 */
[----:B------:R-:W-:Y:S01]  /*1aa0*/  MOV R8, 0x400 ;  /* 0x0000040000087802 */ /* 0x000fe20000000f00 */
[----:B------:R-:W-:Y:S05]  /*1ab0*/  WARPSYNC.ALL ;  /* 0x0000000000007948 */ /* 0x000fea0003800000 */
[----:B------:R-:W-:Y:S01]  /*1ac0*/  VIADD R6, R8, 0x80 ;  /* 0x0000008008067836 */ /* 0x000fe20000000000 */
[----:B------:R-:W-:Y:S02]  /*1ad0*/  ISETP.NE.AND P3, PT, R12, RZ, PT ;  /* 0x000000ff0c00720c */ /* 0x000fe40003f65270 */
[----:B-1----:R-:W-:-:S02]  /*1ae0*/  FMNMX.FTZ R11, R10, R11, !PT ;  /* 0x0000000b0a0b7209 */ /* 0x002fc40007810000 */
[----:B--2---:R-:W-:-:S05]  /*1af0*/  LEA R13, R9, R6, 0x18 ;  /* 0x00000006090d7211 */ /* 0x004fca00078ec0ff */
[----:B------:R-:W-:-:S05]  /*1b00*/  IMAD R6, R30, 0x4, R13 ;  /* 0x000000041e067824 */ /* 0x000fca00078e020d */
[----:B------:R-:W-:Y:S01]  /*1b10*/  @!P3 STS [R6], R11 ;  /* 0x0000000b0600b388 */ /* 0x000fe20000000800 */
        /* <DEDUP_REMOVED lines=37> */
.L_x_18833:
        /* <DEDUP_REMOVED lines=11> */
.L_x_18832:
[----:B------:R-:W-:Y:S05]  /*1e20*/  BSYNC.RECONVERGENT B1 ;  /* 0x0000000000017941 */ /* 0x000fea0003800200 */
.L_x_18831:
        /* <DEDUP_REMOVED lines=13> */
.L_x_18836:
        /* <DEDUP_REMOVED lines=9> */
[----:B------:R-:W5:Y:S04]  /*1f90*/  LDS R36, [R13+0xa00] ;  /* 0x000a00000d247984 */ /* 0x000f680000000800 */
[----:B------:R-:W5:Y:S04]  /*1fa0*/  LDS R19, [R13+0xc00] ;  /* 0x000c00000d137984 */ /* 0x000f680000000800 */
[----:B------:R-:W5:Y:S01]  /*1fb0*/  LDS R21, [R13+0xe00] ;  /* 0x000e00000d157984 */ /* 0x000f620000000800 */
[----:B0-----:R-:W-:-:S03]  /*1fc0*/  FADD.FTZ R14, -R11, R14 ;  /* 0x0000000e0b0e7221 */ /* 0x001fc60000010100 */
[----:B------:R-:W0:Y:S01]  /*1fd0*/  LDS R22, [R13+0x1000] ;  /* 0x001000000d167984 */ /* 0x000e220000000800 */
[C---:B-1----:R-:W-:Y:S01]  /*1fe0*/  FADD.FTZ R18, -R11.reuse, R18 ;  /* 0x000000120b127221 */ /* 0x042fe20000010100 */
[----:B------:R-:W-:Y:S02]  /*1ff0*/  FMUL.FTZ R25, R14, 1.4426950216293334961 ;  /* 0x3fb8aa3b0e197820 */ /* 0x000fe40000410000 */
        /* <DEDUP_REMOVED lines=8> */
[----:B------:R-:W5:Y:S01]  /*2080*/  MUFU.EX2 R27, R27 ;  /* 0x0000001b001b7308 */ /* 0x000f620000000800 */
[----:B----4-:R-:W-:Y:S01]  /*2090*/  FADD.FTZ R23, -R11, R23 ;  /* 0x000000170b177221 */ /* 0x010fe20000010100 */
[----:B------:R-:W-:Y:S01]  /*20a0*/  FMUL.FTZ R31, R31, 1.4426950216293334961 ;  /* 0x3fb8aa3b1f1f7820 */ /* 0x000fe20000410000 */
[----:B------:R-:W4:Y:S01]  /*20b0*/  LDS R24, [R13+0x1800] ;  /* 0x001800000d187984 */ /* 0x000f220000000800 */
[----:B------:R-:W5:Y:S01]  /*20c0*/  MUFU.EX2 R28, R28 ;  /* 0x0000001c001c7308 */ /* 0x000f620000000800 */
[----:B------:R-:W-:-:S02]  /*20d0*/  FMUL.FTZ R23, R23, 1.4426950216293334961 ;  /* 0x3fb8aa3b17177820 */ /* 0x000fc40000410000 */
[----:B------:R-:W4:Y:S01]  /*20e0*/  LDS R26, [R13+0x1a00] ;  /* 0x001a00000d1a7984 */ /* 0x000f220000000800 */
[----:B--2---:R-:W-:-:S03]  /*20f0*/  FADD.FTZ R17, R25, R17 ;  /* 0x0000001119117221 */ /* 0x004fc60000010000 */
[----:B------:R2:W-:Y:S01]  /*2100*/  STS [R13+-0x400], R25 ;  /* 0xfffc00190d007388 */ /* 0x0005e20000000800 */
[----:B-----5:R-:W-:Y:S01]  /*2110*/  FADD.FTZ R29, -R11, R36 ;  /* 0x000000240b1d7221 */ /* 0x020fe20000010100 */
[----:B------:R-:W-:Y:S02]  /*2120*/  FADD.FTZ R17, R17, R27 ;  /* 0x0000001b11117221 */ /* 0x000fe40000010000 */
[----:B------:R5:W-:Y:S01]  /*2130*/  STS [R13+-0x200], R27 ;  /* 0xfffe001b0d007388 */ /* 0x000be20000000800 */
[----:B------:R-:W-:Y:S01]  /*2140*/  FADD.FTZ R33, -R11, R19 ;  /* 0x000000130b217221 */ /* 0x000fe20000010100 */
[----:B------:R-:W-:Y:S01]  /*2150*/  FADD.FTZ R17, R17, R28 ;  /* 0x0000001c11117221 */ /* 0x000fe20000010000 */
[----:B------:R-:W-:Y:S01]  /*2160*/  FMUL.FTZ R29, R29, 1.4426950216293334961 ;  /* 0x3fb8aa3b1d1d7820 */ /* 0x000fe20000410000 */
[----:B------:R-:W-:Y:S01]  /*2170*/  STS [R13], R28 ;  /* 0x0000001c0d007388 */ /* 0x000fe20000000800 */
[C---:B--2---:R-:W-:Y:S01]  /*2180*/  FADD.FTZ R25, -R11.reuse, R32 ;  /* 0x000000200b197221 */ /* 0x044fe20000010100 */
[----:B------:R-:W-:Y:S01]  /*2190*/  FADD.FTZ R35, -R11, R21 ;  /* 0x000000150b237221 */ /* 0x000fe20000010100 */
[----:B------:R0:W2:Y:S01]  /*21a0*/  MUFU.EX2 R32, R31 ;  /* 0x0000001f00207308 */ /* 0x0000a20000000800 */
[----:B------:R-:W-:Y:S01]  /*21b0*/  FMUL.FTZ R33, R33, 1.4426950216293334961 ;  /* 0x3fb8aa3b21217820 */ /* 0x000fe20000410000 */
[----:B-----5:R-:W-:Y:S01]  /*21c0*/  FADD.FTZ R27, -R11, R34 ;  /* 0x000000220b1b7221 */ /* 0x020fe20000010100 */
[----:B------:R-:W-:Y:S01]  /*21d0*/  FMUL.FTZ R25, R25, 1.4426950216293334961 ;  /* 0x3fb8aa3b19197820 */ /* 0x000fe20000410000 */
[----:B------:R1:W5:Y:S01]  /*21e0*/  MUFU.EX2 R34, R23 ;  /* 0x0000001700227308 */ /* 0x0003620000000800 */
        /* <DEDUP_REMOVED lines=10> */
[----:B-----5:R-:W-:Y:S01]  /*2290*/  FADD.FTZ R17, R17, R34 ;  /* 0x0000002211117221 */ /* 0x020fe20000010000 */
[----:B------:R-:W-:Y:S01]  /*22a0*/  FMUL.FTZ R23, R23, 1.4426950216293334961 ;  /* 0x3fb8aa3b17177820 */ /* 0x000fe20000410000 */
[----:B------:R3:W5:Y:S01]  /*22b0*/  MUFU.EX2 R22, R33 ;  /* 0x0000002100167308 */ /* 0x0007620000000800 */
        /* <DEDUP_REMOVED lines=13> */
[----:B-----5:R-:W-:Y:S01]  /*2390*/  FADD.FTZ R17, R17, R22 ;  /* 0x0000001611117221 */ /* 0x020fe20000010000 */
        /* <DEDUP_REMOVED lines=26> */
.L_x_18835:
[----:B------:R-:W-:Y:S05]  /*2540*/  BSYNC.RECONVERGENT B1 ;  /* 0x0000000000017941 */ /* 0x000fea0003800200 */
.L_x_18834:
        /* <DEDUP_REMOVED lines=55> */
.L_x_18838:
[----:B------:R-:W-:Y:S05]  /*28c0*/  BSYNC.RECONVERGENT B1 ;  /* 0x0000000000017941 */ /* 0x000fea0003800200 */
.L_x_18837:
        /* <DEDUP_REMOVED lines=26> */
.L_x_18830:
[----:B------:R-:W-:Y:S05]  /*2a70*/  BSYNC.RECONVERGENT B0 ;  /* 0x0000000000007941 */ /* 0x000fea0003800200 */
.L_x_18829:
        /* <DEDUP_REMOVED lines=21> */
[----:B------:R-:W-:Y:S04]  /*2bd0*/  BSSY.RECONVERGENT B1, `(.L_x_18841) ;  /* 0x0000019000017945 */ /* 0x000fe80003800200 */
[----:B------:R-:W-:Y:S02]  /*2be0*/  VIADD R10, R6, UR4 ;  /* 0x00000004060a7c36 */ /* 0x000fe40008000000 */
[----:B0-----:R-:W-:Y:S01]  /*2bf0*/  FADD.FTZ R6, R11, 9.9999999747524270788e-07 ;  /* 0x358637bd0b067421 */ /* 0x001fe20000010000 */
[----:B------:R-:W-:Y:S02]  /*2c00*/  MOV R11, R2 ;  /* 0x00000002000b7202 */ /* 0x000fe40000000f00 */
[----:B------:R-:W-:-:S03]  /*2c10*/  LOP3.LUT R12, R10, 0x180, RZ, 0xc0, !PT ;  /* 0x000001800a0c7812 */ /* 0x000fc600078ec0ff */
[----:B------:R-:W0:Y:S01]  /*2c20*/  MUFU.RCP R6, R6 ;  /* 0x0000000600067308 */ /* 0x000e220000001000 */
[----:B------:R-:W-:Y:S02]  /*2c30*/  ISETP.GE.U32.AND P1, PT, R10, 0x180, PT ;  /* 0x000001800a00780c */ /* 0x000fe40003f26070 */
[----:B------:R-:W-:-:S13]  /*2c40*/  ISETP.NE.AND P0, PT, R12, 0x180, PT ;  /* 0x000001800c00780c */ /* 0x000fda0003f05270 */
        /* <DEDUP_REMOVED lines=10> */
.L_x_18843:
[----:B------:R-:W0:Y:S01]  /*2cf0*/  LDS R13, [R10] ;  /* 0x000000000a0d7984 */ /* 0x000e220000000800 */
[----:B------:R-:W-:-:S04]  /*2d00*/  IADD3 R12, PT, PT, R12, 0x1, RZ ;  /* 0x000000010c0c7810 */ /* 0x000fc80007ffe0ff */
[----:B------:R-:W-:Y:S01]  /*2d10*/  ISETP.NE.AND P0, PT, R12, RZ, PT ;  /* 0x000000ff0c00720c */ /* 0x000fe20003f05270 */
[----:B0-----:R-:W-:-:S05]  /*2d20*/  FMUL.FTZ R13, R13, R6 ;  /* 0x000000060d0d7220 */ /* 0x001fca0000410000 */
[----:B------:R0:W-:Y:S02]  /*2d30*/  STS [R10], R13 ;  /* 0x0000000d0a007388 */ /* 0x0001e40000000800 */
[----:B0-----:R-:W-:-:S05]  /*2d40*/  VIADD R10, R10, 0x200 ;  /* 0x000002000a0a7836 */ /* 0x001fca0000000000 */
[----:B------:R-:W-:Y:S05]  /*2d50*/  @P0 BRA `(.L_x_18843) ;  /* 0xfffffffc00e40947 */ /* 0x000fea000383ffff */
.L_x_18842:
[----:B------:R-:W-:Y:S05]  /*2d60*/  BSYNC.RECONVERGENT B1 ;  /* 0x0000000000017941 */ /* 0x000fea0003800200 */
.L_x_18841:
        /* <DEDUP_REMOVED lines=13> */
.L_x_18846:
        /* <DEDUP_REMOVED lines=52> */
.L_x_18845:
[----:B------:R-:W-:Y:S05]  /*3180*/  BSYNC.RECONVERGENT B1 ;  /* 0x0000000000017941 */ /* 0x000fea0003800200 */
.L_x_18844:
        /* <DEDUP_REMOVED lines=31> */
.L_x_18848:
[----:B------:R-:W-:Y:S05]  /*3380*/  BSYNC.RECONVERGENT B1 ;  /* 0x0000000000017941 */ /* 0x000fea0003800200 */
.L_x_18847:
        /* <DEDUP_REMOVED lines=14> */
.L_x_18840:
[----:B------:R-:W-:Y:S05]  /*3470*/  BSYNC.RECONVERGENT B0 ;  /* 0x0000000000007941 */ /* 0x000fea0003800200 */
.L_x_18839:
[----:B------:R-:W-:Y:S01]  /*3480*/  BAR.SYNC.DEFER_BLOCKING 0x0 ;  /* 0x0000000000007b1d */ /* 0x000fe20000010000 */
[----:B------:R-:W-:Y:S01]  /*3490*/  ISETP.GE.AND P0, PT, R30, UR7, PT ;  /* 0x000000071e007c0c */ /* 0x000fe2000bf06270 */
[----:B-1----:R-:W-:Y:S02]  /*34a0*/  HFMA2 R17, -RZ, RZ, 0, 0 ;  /* 0x00000000ff117431 */ /* 0x002fe400000001ff */
[----:B0-----:R-:W-:Y:S01]  /*34b0*/  IMAD.MOV.U32 R6, RZ, RZ, RZ ;  /* 0x000000ffff067224 */ /* 0x001fe200078e00ff */
[----:B------:R-:W-:Y:S01]  /*34c0*/  CS2R R18, SRZ ;  /* 0x0000000000127805 */ /* 0x000fe2000001ff00 */
[----:B------:R-:W0:Y:S01]  /*34d0*/  LDCU UR11, c[0x0][0x3cc] ;  /* 0x00007980ff0b77ac */ /* 0x000e220008000800 */
[----:B------:R-:W-:Y:S01]  /*34e0*/  BSSY.RECONVERGENT B1, `(.L_x_18849) ;  /* 0x000016c000017945 */ /* 0x000fe20003800200 */
[----:B------:R-:W1:Y:S06]  /*34f0*/  LDCU.64 UR12, c[0x0][0x398] ;  /* 0x00007300ff0c77ac */ /* 0x000e6c0008000a00 */
[----:B------:R-:W-:Y:S05]  /*3500*/  @P0 BRA `(.L_x_18850) ;  /* 0x0000001400a40947 */ /* 0x000fea0003800000 */
[----:B------:R-:W2:Y:S01]  /*3510*/  I2F.RP R6, R5 ;  /* 0x0000000500067306 */ /* 0x000ea20000209400 */
[----:B------:R-:W3:Y:S01]  /*3520*/  LDCU UR4, c[0x0][0x3b8] ;  /* 0x00007700ff0477ac */ /* 0x000ee20008000800 */
[----:B------:R-:W-:Y:S01]  /*3530*/  SHF.R.U32.HI R12, RZ, 0x3, R2 ;  /* 0x00000003ff0c7819 */ /* 0x000fe20000011602 */
[----:B------:R-:W-:Y:S01]  /*3540*/  IMAD.MOV.U32 R13, RZ, RZ, RZ ;  /* 0x000000ffff0d7224 */ /* 0x000fe200078e00ff */
[----:B------:R-:W-:Y:S01]  /*3550*/  LEA R28, R30, 0x3, 0x4 ;  /* 0x000000031e1c7811 */ /* 0x000fe200078e20ff */
[----:B------:R-:W4:Y:S01]  /*3560*/  LDCU UR6, c[0x0][0x3d0] ;  /* 0x00007a00ff0677ac */ /* 0x000f220008000800 */
[----:B------:R-:W-:Y:S01]  /*3570*/  LOP3.LUT R12, R12, 0x7c, RZ, 0xc0, !PT ;  /* 0x0000007c0c0c7812 */ /* 0x000fe200078ec0ff */
[----:B------:R-:W-:Y:S01]  /*3580*/  VIADD R8, R8, 0xa0 ;  /* 0x000000a008087836 */ /* 0x000fe20000000000 */
[----:B------:R-:W5:Y:S01]  /*3590*/  LDCU.64 UR14, c[0x0][0x3a8] ;  /* 0x00007500ff0e77ac */ /* 0x000f620008000a00 */
[----:B------:R-:W-:-:S03]  /*35a0*/  IMAD.SHL.U32 R31, R2, 0x8, RZ ;  /* 0x00000008021f7824 */ /* 0x000fc600078e00ff */
[----:B------:R-:W-:Y:S01]  /*35b0*/  LEA R8, R9, R8, 0x18 ;  /* 0x0000000809087211 */ /* 0x000fe200078ec0ff */
[----:B------:R-:W-:Y:S01]  /*35c0*/  VIADD R29, R30, -UR7 ;  /* 0x800000071e1d7c36 */ /* 0x000fe20008000000 */
[----:B--2---:R-:W2:Y:S01]  /*35d0*/  MUFU.RCP R6, R6 ;  /* 0x0000000600067308 */ /* 0x004ea20000001000 */
[----:B---3--:R-:W-:Y:S01]  /*35e0*/  IMAD R15, R0, UR4, RZ ;  /* 0x00000004000f7c24 */ /* 0x008fe2000f8e02ff */
[----:B------:R-:W3:Y:S03]  /*35f0*/  LDCU UR4, c[0x0][0x3ec] ;  /* 0x00007d80ff0477ac */ /* 0x000ee60008000800 */
[----:B------:R-:W-:Y:S01]  /*3600*/  IMAD.WIDE R12, R15, 0x4, R12 ;  /* 0x000000040f0c7825 */ /* 0x000fe200078e020c */
[----:B------:R-:W-:-:S03]  /*3610*/  SHF.L.U32 R15, R2, 0x5, RZ ;  /* 0x00000005020f7819 */ /* 0x000fc600000006ff */
[----:B----4-:R-:W-:Y:S01]  /*3620*/  IMAD R22, R7, UR6, RZ ;  /* 0x0000000607167c24 */ /* 0x010fe2000f8e02ff */
[----:B------:R-:W-:Y:S02]  /*3630*/  LOP3.LUT R15, R15, 0x20, RZ, 0xe2, !PT ;  /* 0x000000200f0f7812 */ /* 0x000fe400078ee2ff */
[----:B-----5:R-:W-:Y:S02]  /*3640*/  IADD3 R20, P0, PT, R12, UR14, RZ ;  /* 0x0000000e0c147c10 */ /* 0x020fe4000ff1e0ff */
[----:B------:R-:W-:Y:S01]  /*3650*/  LEA R15, R30, R15, 0x6 ;  /* 0x0000000f1e0f7211 */ /* 0x000fe200078e30ff */
[----:B--2---:R-:W-:Y:S01]  /*3660*/  VIADD R10, R6, 0xffffffe ;  /* 0x0ffffffe060a7836 */ /* 0x004fe20000000000 */
[----:B------:R-:W-:Y:S02]  /*3670*/  LOP3.LUT R7, R31, 0xf8, RZ, 0xc0, !PT ;  /* 0x000000f81f077812 */ /* 0x000fe400078ec0ff */
[----:B------:R-:W-:Y:S01]  /*3680*/  IADD3 R21, PT, PT, R15, 0x10, R8 ;  /* 0x000000100f157810 */ /* 0x000fe20007ffe008 */
[----:B------:R2:W4:Y:S01]  /*3690*/  F2I.FTZ.U32.TRUNC.NTZ R11, R10 ;  /* 0x0000000a000b7305 */ /* 0x000522000021f000 */
[----:B---3--:R-:W-:Y:S01]  /*36a0*/  IMAD.U32 R32, RZ, RZ, UR4 ;  /* 0x00000004ff207e24 */ /* 0x008fe2000f8e00ff */
[----:B------:R-:W-:-:S02]  /*36b0*/  IADD3.X R27, PT, PT, R13, UR15, RZ, P0, !PT ;  /* 0x0000000f0d1b7c10 */ /* 0x000fc400087fe4ff */
[----:B------:R-:W-:Y:S02]  /*36c0*/  IADD3 R30, PT, PT, R30, 0x1, RZ ;  /* 0x000000011e1e7810 */ /* 0x000fe40007ffe0ff */
[----:B------:R-:W-:Y:S02]  /*36d0*/  LOP3.LUT R31, R28, 0x8, R31, 0xf8, !PT ;  /* 0x000000081c1f7812 */ /* 0x000fe400078ef81f */
[----:B------:R-:W-:Y:S01]  /*36e0*/  IADD3 R32, PT, PT, -R32, UR5, RZ ;  /* 0x0000000520207c10 */ /* 0x000fe2000fffe1ff */
[----:B--2---:R-:W-:Y:S01]  /*36f0*/  IMAD.MOV.U32 R10, RZ, RZ, RZ ;  /* 0x000000ffff0a7224 */ /* 0x004fe200078e00ff */
[----:B------:R-:W-:Y:S01]  /*3700*/  SHF.R.S32.HI R23, RZ, 0x1f, R22 ;  /* 0x0000001fff177819 */ /* 0x000fe20000011416 */
[----:B----4-:R-:W-:-:S04]  /*3710*/  IMAD.MOV R6, RZ, RZ, -R11 ;  /* 0x000000ffff067224 */ /* 0x010fc800078e0a0b */
[----:B------:R-:W-:Y:S01]  /*3720*/  IMAD R9, R6, R5, RZ ;  /* 0x0000000506097224 */ /* 0x000fe200078e02ff */
[----:B------:R-:W-:-:S03]  /*3730*/  MOV R6, RZ ;  /* 0x000000ff00067202 */ /* 0x000fc60000000f00 */
[----:B------:R-:W-:-:S07]  /*3740*/  IMAD.HI.U32 R26, R11, R9, R10 ;  /* 0x000000090b1a7227 */ /* 0x000fce00078e000a */
.L_x_18861:
[----:B------:R-:W2:Y:S01]  /*3750*/  LDC R14, c[0x0][0x3f0] ;  /* 0x0000fc00ff0e7b82 */ /* 0x000ea20000000800 */
[----:B------:R-:W-:Y:S01]  /*3760*/  VIADD R9, R28, 0xfffffffd ;  /* 0xfffffffd1c097836 */ /* 0x000fe20000000000 */
[----:B------:R-:W-:Y:S04]  /*3770*/  BSSY.RECONVERGENT B0, `(.L_x_18851) ;  /* 0x0000138000007945 */ /* 0x000fe80003800200 */
[----:B------:R-:W-:Y:S02]  /*3780*/  IABS R13, R9 ;  /* 0x00000009000d7213 */ /* 0x000fe40000000000 */
[----:B------:R-:W3:Y:S03]  /*3790*/  LDC R8, c[0x0][0x3f4] ;  /* 0x0000fd00ff087b82 */ /* 0x000ee60000000800 */
[----:B------:R-:W-:-:S04]  /*37a0*/  IMAD.HI.U32 R11, R26, R13, RZ ;  /* 0x0000000d1a0b7227 */ /* 0x000fc800078e00ff */
[----:B------:R-:W-:Y:S01]  /*37b0*/  IMAD.MOV R12, RZ, RZ, -R11 ;  /* 0x000000ffff0c7224 */ /* 0x000fe200078e0a0b */
[----:B--2---:R-:W-:-:S04]  /*37c0*/  IABS R10, R14 ;  /* 0x0000000e000a7213 */ /* 0x004fc80000000000 */
[----:B------:R-:W2:Y:S01]  /*37d0*/  I2F.RP R24, R10 ;  /* 0x0000000a00187306 */ /* 0x000ea20000209400 */
[-C--:B---3--:R-:W-:Y:S02]  /*37e0*/  IABS R15, R8.reuse ;  /* 0x00000008000f7213 */ /* 0x088fe40000000000 */
[----:B------:R-:W-:-:S03]  /*37f0*/  LOP3.LUT R9, R9, R8, RZ, 0x3c, !PT ;  /* 0x0000000809097212 */ /* 0x000fc600078e3cff */
[----:B------:R-:W-:Y:S01]  /*3800*/  IMAD R12, R12, R15, R13 ;  /* 0x0000000f0c0c7224 */ /* 0x000fe200078e020d */
[----:B------:R-:W-:-:S04]  /*3810*/  ISETP.GE.AND P2, PT, R9, RZ, PT ;  /* 0x000000ff0900720c */ /* 0x000fc80003f46270 */
[----:B------:R-:W-:Y:S01]  /*3820*/  ISETP.GT.U32.AND P1, PT, R5, R12, PT ;  /* 0x0000000c0500720c */ /* 0x000fe20003f24070 */
[----:B--2---:R-:W2:-:S12]  /*3830*/  MUFU.RCP R24, R24 ;  /* 0x0000001800187308 */ /* 0x004e980000001000 */
[----:B------:R-:W-:Y:S01]  /*3840*/  @!P1 IADD3 R12, PT, PT, R12, -R15, RZ ;  /* 0x8000000f0c0c9210 */ /* 0x000fe20007ffe0ff */
[----:B------:R-:W-:Y:S01]  /*3850*/  @!P1 VIADD R11, R11, 0x1 ;  /* 0x000000010b0b9836 */ /* 0x000fe20000000000 */
[----:B------:R-:W-:Y:S02]  /*3860*/  ISETP.NE.AND P1, PT, R8, RZ, PT ;  /* 0x000000ff0800720c */ /* 0x000fe40003f25270 */
[----:B------:R-:W-:Y:S01]  /*3870*/  ISETP.GE.U32.AND P0, PT, R12, R5, PT ;  /* 0x000000050c00720c */ /* 0x000fe20003f06070 */
[----:B--2---:R-:W-:-:S04]  /*3880*/  VIADD R13, R24, 0xffffffe ;  /* 0x0ffffffe180d7836 */ /* 0x004fc80000000000 */
[----:B------:R-:W2:Y:S08]  /*3890*/  F2I.FTZ.U32.TRUNC.NTZ R9, R13 ;  /* 0x0000000d00097305 */ /* 0x000eb0000021f000 */
[----:B------:R-:W-:-:S05]  /*38a0*/  @P0 IADD3 R11, PT, PT, R11, 0x1, RZ ;  /* 0x000000010b0b0810 */ /* 0x000fca0007ffe0ff */
[----:B------:R-:W-:Y:S01]  /*38b0*/  @!P2 IMAD.MOV R11, RZ, RZ, -R11 ;  /* 0x000000ffff0ba224 */ /* 0x000fe200078e0a0b */
[----:B------:R-:W-:Y:S01]  /*38c0*/  @!P1 LOP3.LUT R11, RZ, R8, RZ, 0x33, !PT ;  /* 0x00000008ff0b9212 */ /* 0x000fe200078e33ff */
[----:B------:R-:W-:Y:S01]  /*38d0*/  IMAD.MOV.U32 R8, RZ, RZ, RZ ;  /* 0x000000ffff087224 */ /* 0x000fe200078e00ff */
[----:B------:R-:W-:Y:S01]  /*38e0*/  ISETP.NE.AND P2, PT, R14, RZ, PT ;  /* 0x000000ff0e00720c */ /* 0x000fe20003f45270 */
[----:B--2---:R-:W-:Y:S01]  /*38f0*/  IMAD.MOV R15, RZ, RZ, -R9 ;  /* 0x000000ffff0f7224 */ /* 0x004fe200078e0a09 */
[----:B------:R-:W-:-:S03]  /*3900*/  IADD3 R12, PT, PT, R11, R16, RZ ;  /* 0x000000100b0c7210 */ /* 0x000fc60007ffe0ff */
[----:B------:R-:W-:Y:S01]  /*3910*/  IMAD R15, R15, R10, RZ ;  /* 0x0000000a0f0f7224 */ /* 0x000fe200078e02ff */
        /* <DEDUP_REMOVED lines=17> */
[----:B------:R-:W2:Y:S01]  /*3a30*/  LDS.128 R8, [R21+-0x10] ;  /* 0xfffff00015087984 */ /* 0x000ea20000000c00 */
[----:B------:R-:W-:-:S03]  /*3a40*/  IMAD.MOV.U32 R35, RZ, RZ, R27 ;  /* 0x000000ffff237224 */ /* 0x000fc600078e001b */
[----:B------:R-:W3:Y:S04]  /*3a50*/  LDS.128 R12, [R21] ;  /* 0x00000000150c7984 */ /* 0x000ee80000000c00 */
[----:B------:R2:W0:Y:S02]  /*3a60*/  LDG.E.CONSTANT R25, desc[UR8][R34.64] ;  /* 0x0000000822197981 */ /* 0x000424000c1e9900 */
[----:B--2---:R-:W-:Y:S02]  /*3a70*/  F2FP.BF16.F32.PACK_AB R35, R9, R8 ;  /* 0x000000080923723e */ /* 0x004fe400000010ff */
[----:B---3--:R-:W-:Y:S01]  /*3a80*/  F2FP.BF16.F32.PACK_AB R14, R15, R14 ;  /* 0x0000000e0f0e723e */ /* 0x008fe200000010ff */
[----:B------:R-:W-:Y:S01]  /*3a90*/  BSSY.RECONVERGENT B2, `(.L_x_18853) ;  /* 0x000002e000027945 */ /* 0x000fe20003800200 */
[----:B------:R-:W-:Y:S01]  /*3aa0*/  F2FP.BF16.F32.PACK_AB R13, R13, R12 ;  /* 0x0000000c0d0d723e */ /* 0x000fe200000010ff */
[----:B0-----:R-:W-:-:S03]  /*3ab0*/  IMAD.WIDE R24, R25, UR11, R22 ;  /* 0x0000000b19187c25 */ /* 0x001fc6000f8e0216 */
[----:B------:R-:W-:Y:S02]  /*3ac0*/  IADD3 R33, P0, PT, R7, R24, RZ ;  /* 0x0000001807217210 */ /* 0x000fe40007f1e0ff */
[----:B------:R-:W-:Y:S01]  /*3ad0*/  F2FP.BF16.F32.PACK_AB R24, R11, R10 ;  /* 0x0000000a0b18723e */ /* 0x000fe200000010ff */
[----:B------:R-:W-:Y:S01]  /*3ae0*/  IMAD.MOV.U32 R10, RZ, RZ, R35 ;  /* 0x000000ffff0a7224 */ /* 0x000fe200078e0023 */
[----:B------:R-:W-:Y:S02]  /*3af0*/  IADD3.X R36, PT, PT, RZ, R25, RZ, P0, !PT ;  /* 0x00000019ff247210 */ /* 0x000fe400007fe4ff */
[----:B-1----:R-:W-:-:S04]  /*3b00*/  LEA R8, P0, R33, UR12, 0x1 ;  /* 0x0000000c21087c11 */ /* 0x002fc8000f8008ff */
        /* <DEDUP_REMOVED lines=38> */
.L_x_18854:
[----:B------:R-:W-:Y:S05]  /*3d70*/  BSYNC.RECONVERGENT B2 ;  /* 0x0000000000027941 */ /* 0x000fea0003800200 */
.L_x_18853:
[----:B-----5:R-:W-:Y:S01]  /*3d80*/  HMUL2.BF16_V2 R25, R10, R25 ;  /* 0x000000190a197232 */ /* 0x020fe20000200000 */
[----:B------:R-:W-:Y:S01]  /*3d90*/  MOV R12, R24 ;  /* 0x00000018000c7202 */ /* 0x000fe20000000f00 */
[----:B------:R-:W-:-:S03]  /*3da0*/  HMUL2.BF16_V2 R34, R13, R34 ;  /* 0x000000220d227232 */ /* 0x000fc60000200000 */
[C---:B------:R-:W-:Y:S01]  /*3db0*/  PRMT R35, R25.reuse, 0x7632, R35 ;  /* 0x0000763219237816 */ /* 0x040fe20000000023 */
[----:B------:R-:W-:-:S04]  /*3dc0*/  IMAD.U32 R25, R25, 0x10000, RZ ;  /* 0x0001000019197824 */ /* 0x000fc800078e00ff */
[----:B------:R-:W-:Y:S02]  /*3dd0*/  IMAD.U32 R24, R35, 0x10000, RZ ;  /* 0x0001000023187824 */ /* 0x000fe400078e00ff */
[----:B------:R-:W-:Y:S02]  /*3de0*/  HFMA2.BF16_V2 R35, R12, R15, -RZ ;  /* 0x0000000f0c237231 */ /* 0x000fe400003000ff */
[----:B------:R-:W-:-:S03]  /*3df0*/  FADD.FTZ R15, R25, R24 ;  /* 0x00000018190f7221 */ /* 0x000fc60000010000 */
[C---:B------:R-:W-:Y:S02]  /*3e00*/  PRMT R24, R35.reuse, 0x7610, R24 ;  /* 0x0000761023187816 */ /* 0x040fe40000000018 */
[----:B------:R-:W-:Y:S01]  /*3e10*/  PRMT R25, R35, 0x7632, R25 ;  /* 0x0000763223197816 */ /* 0x000fe20000000019 */
[----:B------:R-:W-:Y:S01]  /*3e20*/  HFMA2.BF16_V2 R35, R14, R11, -RZ ;  /* 0x0000000b0e237231 */ /* 0x000fe200003000ff */
[----:B------:R-:W-:-:S03]  /*3e30*/  SHF.L.U32 R24, R24, 0x10, RZ ;  /* 0x0000001018187819 */ /* 0x000fc600000006ff */
[----:B------:R-:W-:-:S04]  /*3e40*/  IMAD.U32 R25, R25, 0x10000, RZ ;  /* 0x0001000019197824 */ /* 0x000fc800078e00ff */
[--C-:B------:R-:W-:Y:S01]  /*3e50*/  FADD.FTZ R24, R24, R25.reuse ;  /* 0x0000001918187221 */ /* 0x100fe20000010000 */
[C---:B------:R-:W-:Y:S02]  /*3e60*/  PRMT R25, R34.reuse, 0x7610, R25 ;  /* 0x0000761022197816 */ /* 0x040fe40000000019 */
[----:B------:R-:W-:-:S03]  /*3e70*/  PRMT R34, R34, 0x7632, R34 ;  /* 0x0000763222227816 */ /* 0x000fc60000000022 */
        /* <DEDUP_REMOVED lines=48> */
.L_x_18856:
[----:B------:R-:W-:Y:S05]  /*4180*/  BSYNC.RECONVERGENT B2 ;  /* 0x0000000000027941 */ /* 0x000fea0003800200 */
.L_x_18855:
        /* <DEDUP_REMOVED lines=62> */
.L_x_18858:
[----:B------:R-:W-:Y:S05]  /*4570*/  BSYNC.RECONVERGENT B2 ;  /* 0x0000000000027941 */ /* 0x000fea0003800200 */
.L_x_18857:
[----:B-----5:R-:W-:Y:S02]  /*4580*/  HMUL2.BF16_V2 R15, R10, R15 ;  /* 0x0000000f0a0f7232 */ /* 0x020fe40000200000 */
[----:B------:R-:W-:Y:S02]  /*4590*/  HFMA2.BF16_V2 R25, R12, R25, -RZ ;  /* 0x000000190c197231 */ /* 0x000fe400003000ff */
[----:B------:R-:W-:Y:S02]  /*45a0*/  HMUL2.BF16_V2 R24, R13, R24 ;  /* 0x000000180d187232 */ /* 0x000fe40000200000 */
[----:B------:R-:W-:Y:S01]  /*45b0*/  HFMA2.BF16_V2 R11, R14, R11, -RZ ;  /* 0x0000000b0e0b7231 */ /* 0x000fe200003000ff */
[----:B------:R3:W5:Y:S01]  /*45c0*/  LDG.E.CONSTANT R35, desc[UR8][R8.64+0x600] ;  /* 0x0006000808237981 */ /* 0x000762000c1e9900 */
        /* <DEDUP_REMOVED lines=9> */
[----:B------:R-:W-:-:S03]  /*4660*/  SHF.L.U32 R24, R24, 0x10, RZ ;  /* 0x0000001018187819 */ /* 0x000fc600000006ff */
[----:B------:R-:W-:-:S04]  /*4670*/  IMAD.U32 R25, R25, 0x10000, RZ ;  /* 0x0001000019197824 */ /* 0x000fc800078e00ff */
[----:B------:R-:W-:Y:S01]  /*4680*/  FADD.FTZ R24, R24, R25 ;  /* 0x0000001918187221 */ /* 0x000fe20000010000 */
[----:B------:R-:W-:Y:S01]  /*4690*/  FADD.FTZ R25, R15, R34 ;  /* 0x000000220f197221 */ /* 0x000fe20000010000 */
[C---:B------:R-:W-:Y:S02]  /*46a0*/  PRMT R15, R11.reuse, 0x7632, R15 ;  /* 0x000076320b0f7816 */ /* 0x040fe4000000000f */
        /* <DEDUP_REMOVED lines=9> */
[----:B0123--:R-:W-:Y:S02]  /*4740*/  IADD3 R8, PT, PT, R31, -0x2, RZ ;  /* 0xfffffffe1f087810 */ /* 0x00ffe40007ffe0ff */
        /* <DEDUP_REMOVED lines=10> */
[----:B------:R-:W-:Y:S02]  /*47f0*/  PRMT R35, R35, 0x5410, R8 ;  /* 0x0000541023237816 */ /* 0x000fe40000000008 */
[----:B------:R-:W-:-:S02]  /*4800*/  IADD3 R8, PT, PT, R31, 0x1, RZ ;  /* 0x000000011f087810 */ /* 0x000fc40007ffe0ff */
[----:B------:R-:W-:Y:S02]  /*4810*/  SEL R36, R9, RZ, !P3 ;  /* 0x000000ff09247207 */ /* 0x000fe40005800000 */
[----:B------:R-:W-:Y:S01]  /*4820*/  ISETP.GE.AND P0, PT, R8, UR10, PT ;  /* 0x0000000a08007c0c */ /* 0x000fe2000bf06270 */
[----:B------:R-:W-:Y:S01]  /*4830*/  VIADD R8, R31, 0x2 ;  /* 0x000000021f087836 */ /* 0x000fe20000000000 */
[----:B------:R-:W-:-:S04]  /*4840*/  PRMT R15, R15, 0x5410, R36 ;  /* 0x000054100f0f7816 */ /* 0x000fc80000000024 */
        /* <DEDUP_REMOVED lines=13> */
.L_x_18860:
[----:B------:R-:W-:Y:S05]  /*4920*/  BSYNC.RECONVERGENT B2 ;  /* 0x0000000000027941 */ /* 0x000fea0003800200 */
.L_x_18859:
[----:B0123-5:R-:W-:Y:S02]  /*4930*/  HMUL2.BF16_V2 R8, R10, R35 ;  /* 0x000000230a087232 */ /* 0x02ffe40000200000 */
        /* <DEDUP_REMOVED lines=8> */
[----:B------:R-:W-:-:S04]  /*49c0*/  IMAD.U32 R9, R9, 0x10000, RZ ;  /* 0x0001000009097824 */ /* 0x000fc800078e00ff */
[--C-:B------:R-:W-:Y:S01]  /*49d0*/  FADD.FTZ R8, R8, R9.reuse ;  /* 0x0000000908087221 */ /* 0x100fe20000010000 */
[----:B------:R-:W-:Y:S01]  /*49e0*/  PRMT R9, R12, 0x7610, R9 ;  /* 0x000076100c097816 */ /* 0x000fe20000000009 */
[----:B------:R-:W-:Y:S01]  /*49f0*/  IMAD.U32 R10, R10, 0x10000, RZ ;  /* 0x000100000a0a7824 */ /* 0x000fe200078e00ff */
[C---:B------:R-:W-:Y:S02]  /*4a00*/  PRMT R12, R13.reuse, 0x7610, R12 ;  /* 0x000076100d0c7816 */ /* 0x040fe4000000000c */
[----:B------:R-:W-:Y:S02]  /*4a10*/  PRMT R13, R13, 0x7632, R13 ;  /* 0x000076320d0d7816 */ /* 0x000fe4000000000d */
[----:B------:R-:W-:Y:S02]  /*4a20*/  SHF.L.U32 R15, R9, 0x10, RZ ;  /* 0x00000010090f7819 */ /* 0x000fe400000006ff */
        /* <DEDUP_REMOVED lines=12> */
.L_x_18852:
[----:B01----:R-:W-:Y:S05]  /*4af0*/  BSYNC.RECONVERGENT B0 ;  /* 0x0000000000007941 */ /* 0x003fea0003800200 */
.L_x_18851:
        /* <DEDUP_REMOVED lines=10> */
.L_x_18850:
[----:B01----:R-:W-:Y:S05]  /*4ba0*/  BSYNC.RECONVERGENT B1 ;  /* 0x0000000000017941 */ /* 0x003fea0003800200 */
.L_x_18849:
[----:B------:R-:W0:Y:S01]  /*4bb0*/  SHFL.BFLY PT, R5, R6, 0x1, 0x1f ;  /* 0x0c201f0006057f89 */ /* 0x000e2200000e0000 */
[C---:B------:R-:W-:Y:S01]  /*4bc0*/  LOP3.LUT R9, R2.reuse, 0x1, RZ, 0xc0, !PT ;  /* 0x0000000102097812 */ /* 0x040fe200078ec0ff */
[----:B------:R-:W-:Y:S01]  /*4bd0*/  BSSY.RECONVERGENT B0, `(.L_x_18862) ;  /* 0x000001a000007945 */ /* 0x000fe20003800200 */
[C---:B------:R-:W-:Y:S01]  /*4be0*/  LOP3.LUT R11, R2.reuse, 0x1f, RZ, 0xc0, !PT ;  /* 0x0000001f020b7812 */ /* 0x040fe200078ec0ff */
[----:B------:R-:W1:Y:S01]  /*4bf0*/  SHFL.BFLY PT, R8, R17, 0x1, 0x1f ;  /* 0x0c201f0011087f89 */ /* 0x000e6200000e0000 */
[----:B------:R-:W-:Y:S01]  /*4c00*/  BAR.SYNC.DEFER_BLOCKING 0x0 ;  /* 0x0000000000007b1d */ /* 0x000fe20000010000 */
[----:B------:R-:W-:Y:S02]  /*4c10*/  ISETP.NE.AND P0, PT, R9, RZ, PT ;  /* 0x000000ff0900720c */ /* 0x000fe40003f05270 */
[----:B------:R-:W-:-:S04]  /*4c20*/  LOP3.LUT R9, R2, 0x3c0, RZ, 0xc0, !PT ;  /* 0x000003c002097812 */ /* 0x000fc800078ec0ff */
[----:B------:R-:W-:Y:S01]  /*4c30*/  ISETP.NE.OR P1, PT, R9, 0x40, P0 ;  /* 0x000000400900780c */ /* 0x000fe20000725670 */
[----:B------:R-:W2:Y:S01]  /*4c40*/  SHFL.BFLY PT, R7, R18, 0x1, 0x1f ;  /* 0x0c201f0012077f89 */ /* 0x000ea200000e0000 */
[----:B------:R-:W-:-:S03]  /*4c50*/  SHF.R.U32.HI R9, RZ, 0x5, R2 ;  /* 0x00000005ff097819 */ /* 0x000fc60000011602 */
[----:B------:R-:W3:Y:S01]  /*4c60*/  SHFL.BFLY PT, R10, R19, 0x1, 0x1f ;  /* 0x0c201f00130a7f89 */ /* 0x000ee200000e0000 */
[----:B0-----:R-:W-:Y:S01]  /*4c70*/  FADD.FTZ R5, R5, R6 ;  /* 0x0000000605057221 */ /* 0x001fe20000010000 */
[----:B------:R-:W-:Y:S01]  /*4c80*/  SHF.R.U32.HI R6, RZ, 0x1, R11 ;  /* 0x00000001ff067819 */ /* 0x000fe2000001160b */
[----:B-1----:R-:W-:-:S04]  /*4c90*/  FADD.FTZ R8, R8, R17 ;  /* 0x0000001108087221 */ /* 0x002fc80000010000 */
[----:B------:R-:W-:Y:S02]  /*4ca0*/  IMAD R9, R9, 0x40, R6 ;  /* 0x0000004009097824 */ /* 0x000fe400078e0206 */
        /* <DEDUP_REMOVED lines=12> */
.L_x_18863:
[----:B------:R-:W-:Y:S05]  /*4d70*/  BSYNC.RECONVERGENT B0 ;  /* 0x0000000000007941 */ /* 0x000fea0003800200 */
.L_x_18862:
        /* <DEDUP_REMOVED lines=39> */
[----:B01----:R-:W-:Y:S01]  /*4ff0*/  @!P1 FADD.FTZ R5, R12, R5 ;  /* 0x000000050c059221 */ /* 0x003fe20000010000 */
[----:B------:R-:W-:Y:S01]  /*5000*/  SHF.L.U32 R0, R0, 0x6, RZ ;  /* 0x0000000600007819 */ /* 0x000fe200000006ff */
        /* <DEDUP_REMOVED lines=17> */
.L_x_18826:
        /* <DEDUP_REMOVED lines=8> */
.L_x_18865:
[----:B------:R-:W-:Y:S05]  /*51a0*/  BSYNC B2 ;  /* 0x0000000000027941 */ /* 0x000fea0003800000 */
.L_x_18864:
[----:B------:R-:W-:Y:S01]  /*51b0*/  IMAD.MOV.U32 R9, RZ, RZ, R11 ;  /* 0x000000ffff097224 */ /* 0x000fe200078e000b */
[----:B------:R-:W-:Y:S06]  /*51c0*/  BRA `(.L_x_18866) ;  /* 0xffffffc400a47947 */ /* 0x000fec000383ffff */
.L_x_18828:
        /* <DEDUP_REMOVED lines=8> */
.L_x_18868:
[----:B------:R-:W-:Y:S05]  /*5250*/  BSYNC B0 ;  /* 0x0000000000007941 */ /* 0x000fea0003800000 */
.L_x_18867:
[----:B------:R-:W-:Y:S01]  /*5260*/  MOV R6, R11 ;  /* 0x0000000b00067202 */ /* 0x000fe20000000f00 */
        /* <DEDUP_REMOVED lines=8> */
.L_x_18869:
[----:B------:R-:W-:Y:S02]  /*52f0*/  IMAD.MOV.U32 R15, RZ, RZ, 0x4 ;  /* 0x00000004ff0f7424 */ /* 0x000fe400078e00ff */
[----:B------:R-:W-:-:S05]  /*5300*/  IMAD.MOV.U32 R9, RZ, RZ, R11 ;  /* 0x000000ffff097224 */ /* 0x000fca00078e000b */
[----:B------:R-:W-:-:S04]  /*5310*/  FMNMX.FTZ R9, R6, R9, !PT ;  /* 0x0000000906097209 */ /* 0x000fc80007810000 */
[----:B------:R-:W-:-:S07]  /*5320*/  MOV R14, R9 ;  /* 0x00000009000e7202 */ /* 0x000fce0000000f00 */
[----:B------:R-:W-:Y:S05]  /*5330*/  WARPSYNC.COLLECTIVE R13, `(.L_x_18870) ;  /* 0x000000000d087348 */ /* 0x000fea0003c00000 */
[----:B------:R0:W1:Y:S02]  /*5340*/  SHFL.BFLY P2, R11, R14, R15, R32 ;  /* 0x0c00000f0e0b7389 */ /* 0x0000640000040020 */
[----:B01----:R-:W-:Y:S05]  /*5350*/  ENDCOLLECTIVE ;  /* 0x000000000000791b */ /* 0x003fea0003800000 */
.L_x_18870:
[----:B------:R-:W-:Y:S01]  /*5360*/  HFMA2 R15, -RZ, RZ, 0, 1.1920928955078125e-07 ;  /* 0x00000002ff0f7431 */ /* 0x000fe200000001ff */
[----:B------:R-:W-:-:S04]  /*5370*/  MOV R8, R11 ;  /* 0x0000000b00087202 */ /* 0x000fc80000000f00 */
[----:B------:R-:W-:-:S05]  /*5380*/  FMNMX.FTZ R10, R9, R8, !PT ;  /* 0x00000008090a7209 */ /* 0x000fca0007810000 */
[----:B------:R-:W-:-:S07]  /*5390*/  IMAD.MOV.U32 R14, RZ, RZ, R10 ;  /* 0x000000ffff0e7224 */ /* 0x000fce00078e000a */
[----:B------:R-:W-:Y:S05]  /*53a0*/  WARPSYNC.COLLECTIVE R13, `(.L_x_18871) ;  /* 0x000000000d087348 */ /* 0x000fea0003c00000 */
[----:B------:R0:W1:Y:S02]  /*53b0*/  SHFL.BFLY P2, R11, R14, R15, R32 ;  /* 0x0c00000f0e0b7389 */ /* 0x0000640000040020 */
[----:B01----:R-:W-:Y:S05]  /*53c0*/  ENDCOLLECTIVE ;  /* 0x000000000000791b */ /* 0x003fea0003800000 */
.L_x_18871:
[----:B------:R-:W-:Y:S05]  /*53d0*/  BRA `(.L_x_18872) ;  /* 0xffffffc400ac7947 */ /* 0x000fea000383ffff */
.L_x_18873:
        /* <DEDUP_REMOVED lines=10> */
.L_x_25930:


//--------------------- .text._ZN4vllm25paged_attention_v1_kernelI13__nv_bfloat16S1_Li32ELi16ELi128ELNS_18Fp8KVCacheDataTypeE0ELb1EEEvPT_PKS3_PKT0_S9_ifPKiSB_iPKfiiiSD_SD_iiiii --------------------------
	.section	.text._ZN4vllm25paged_attention_v1_kernelI13__nv_bfloat16S1_Li32ELi16ELi128ELNS_18Fp8KVCacheDataTypeE0ELb1EEEvPT_PKS3_PKT0_S9_ifPKiSB_iPKfiiiSD_SD_iiiii,"ax",@progbits
	.align	128
        .global         _ZN4vllm25paged_attention_v1_kernelI13__nv_bfloat16S1_Li32ELi16ELi128ELNS_18Fp8KVCacheDataTypeE0ELb1EEEvPT_PKS3_PKT0_S9_ifPKiSB_iPKfiiiSD_SD_iiiii
        .type           _ZN4vllm25paged_attention_v1_kernelI13__nv_bfloat16S1_Li32ELi16ELi128ELNS_18Fp8KVCacheDataTypeE0ELb1EEEvPT_PKS3_PKT0_S9_ifPKiSB_iPKfiiiSD_SD_iiiii,@function
        .size           _ZN4vllm25paged_attention_v1_kernelI13__nv_bfloat16S1_Li32ELi16ELi128ELNS_18Fp8KVCacheDataTypeE0ELb1EEEvPT_PKS3_PKT0_S9_ifPKiSB_iPKfiiiSD_SD_iiiii,(.L_x_25931 - _ZN4vllm25paged_attention_v1_kernelI13__nv_bfloat16S1_Li32ELi16ELi128ELNS_18Fp8KVCacheDataTypeE0ELb1EEEvPT_PKS3_PKT0_S9_ifPKiSB_iPKfiiiSD_SD_iiiii)
        .other          _ZN4vllm25paged_attention_v1_kernelI13__nv_bfloat16S1_Li32ELi16ELi128ELNS_18Fp8KVCacheDataTypeE0ELb1EEEvPT_PKS3_PKT0_S9_ifPKiSB_iPKfiiiSD_SD_iiiii,@"STO_CUDA_ENTRY STV_DEFAULT"
_ZN4vllm25paged_attention_v1_kernelI13__nv_bfloat16S1_Li32ELi16ELi128ELNS_18Fp8KVCacheDataTypeE0ELb1EEEvPT_PKS3_PKT0_S9_ifPKiSB_iPKfiiiSD_SD_iiiii:
.text._ZN4vllm25paged_attention_v1_kernelI13__nv_bfloat16S1_Li32ELi16ELi128ELNS_18Fp8KVCacheDataTypeE0ELb1EEEvPT_PKS3_PKT0_S9_ifPKiSB_iPKfiiiSD_SD_iiiii:
        /* <DEDUP_REMOVED lines=9> */
[----:B------:R-:W-:-:S07]  /*0090*/  HFMA2 R16, -RZ, RZ, 0, 0 ;  /* 0x00000000ff107431 */ /* 0x000fce00000001ff */
[----:B------:R-:W4:Y:S01]  /*00a0*/  S2UR UR7, SR_CgaCtaId ;  /* 0x00000000000779c3 */ /* 0x000f220000008800 */
[----:B------:R-:W-:Y:S01]  /*00b0*/  UMOV UR6, 0x400 ;  /* 0x0000040000067882 */ /* 0x000fe20000000000 */
[----:B------:R-:W4:Y:S01]  /*00c0*/  LDCU UR5, c[0x0][0x3b8] ;  /* 0x00007700ff0577ac */ /* 0x000f220008000800 */
[----:B------:R-:W0:Y:S02]  /*00d0*/  LDCU UR12, c[0x0][0x3ec] ;  /* 0x00007d80ff0c77ac */ /* 0x000e240008000800 */
[----:B0-----:R-:W-:Y:S01]  /*00e0*/  IMAD.WIDE.U32 R2, R6, 0x4, R2 ;  /* 0x0000000406027825 */ /* 0x001fe200078e0002 */
[----:B------:R-:W0:Y:S04]  /*00f0*/  LDCU UR13, c[0x0][0x3cc] ;  /* 0x00007980ff0d77ac */ /* 0x000e280008000800 */
[----:B-1----:R1:W4:Y:S01]  /*0100*/  LDG.E.CONSTANT R5, desc[UR8][R2.64] ;  /* 0x0000000802057981 */ /* 0x002322000c1e9900 */
[----:B--2---:R-:W-:Y:S01]  /*0110*/  ISETP.GT.U32.AND P1, PT, R10, 0x7, PT ;  /* 0x000000070a00780c */ /* 0x004fe20003f24070 */
[----:B---3--:R-:W-:Y:S01]  /*0120*/  IMAD R0, R6, UR4, RZ ;  /* 0x0000000406007c24 */ /* 0x008fe2000f8e02ff */
[----:B------:R-:W2:Y:S01]  /*0130*/  LDCU UR16, c[0x0][0x3a4] ;  /* 0x00007480ff1077ac */ /* 0x000ea20008000800 */
[----:B------:R-:W3:Y:S10]  /*0140*/  LDCU.64 UR14, c[0x0][0x390] ;  /* 0x00007200ff0e77ac */ /* 0x000ef40008000a00 */
        /* <DEDUP_REMOVED lines=13> */
[----:B------:R0:W4:Y:S01]  /*0220*/  @!P1 LDG.E.CONSTANT R9, desc[UR8][R12.64+0x4] ;  /* 0x000004080c099981 */ /* 0x000122000c1e9900 */
[----:B------:R-:W2:Y:S08]  /*0230*/  I2F.RP R0, R15 ;  /* 0x0000000f00007306 */ /* 0x000eb00000209400 */
[----:B--2---:R-:W2:Y:S01]  /*0240*/  MUFU.RCP R0, R0 ;  /* 0x0000000000007308 */ /* 0x004ea20000001000 */
[----:B------:R-:W3:Y:S01]  /*0250*/  LDC R4, c[0x0][0x370] ;  /* 0x0000dc00ff047b82 */ /* 0x000ee20000000800 */
[----:B-1----:R-:W-:-:S05]  /*0260*/  @P0 IMAD.WIDE.U32 R2, R7, 0x4, R2 ;  /* 0x0000000407020825 */ /* 0x002fca00078e0002 */
[----:B------:R3:W5:Y:S01]  /*0270*/  @P0 LDG.E.CONSTANT R16, desc[UR8][R2.64] ;  /* 0x0000000802100981 */ /* 0x000762000c1e9900 */
[----:B------:R-:W-:Y:S01]  /*0280*/  ULEA UR4, UR7, UR6, 0x18 ;  /* 0x0000000607047291 */ /* 0x000fe2000f8ec0ff */
[----:B------:R-:W-:Y:S01]  /*0290*/  BSSY B0, `(.L_x_18874) ;  /* 0x0000120000007945 */ /* 0x000fe20003800000 */
[----:B------:R-:W-:Y:S02]  /*02a0*/  IMAD.MOV.U32 R29, RZ, RZ, -0x800001 ;  /* 0xff7fffffff1d7424 */ /* 0x000fe400078e00ff */
[----:B--2---:R-:W-:-:S04]  /*02b0*/  VIADD R14, R0, 0xffffffe ;  /* 0x0ffffffe000e7836 */ /* 0x004fc80000000000 */
[----:B0-----:R-:W0:Y:S01]  /*02c0*/  F2I.FTZ.U32.TRUNC.NTZ R13, R14 ;  /* 0x0000000e000d7305 */ /* 0x001e22000021f000 */
[----:B---3--:R-:W-:Y:S01]  /*02d0*/  IABS R2, R4 ;  /* 0x0000000400027213 */ /* 0x008fe20000000000 */
[----:B0-----:R-:W-:-:S04]  /*02e0*/  IMAD.MOV R12, RZ, RZ, -R13 ;  /* 0x000000ffff0c7224 */ /* 0x001fc800078e0a0d */
[----:B------:R-:W-:Y:S01]  /*02f0*/  IMAD R17, R12, R15, RZ ;  /* 0x0000000f0c117224 */ /* 0x000fe200078e02ff */
[----:B------:R-:W-:-:S05]  /*0300*/  MOV R12, RZ ;  /* 0x000000ff000c7202 */ /* 0x000fca0000000f00 */
[----:B------:R-:W-:-:S06]  /*0310*/  IMAD.HI.U32 R12, R13, R17, R12 ;  /* 0x000000110d0c7227 */ /* 0x000fcc00078e000c */
        /* <DEDUP_REMOVED lines=9> */
[----:B------:R-:W-:Y:S02]  /*03b0*/  LOP3.LUT R2, R4, R11, RZ, 0x3c, !PT ;  /* 0x0000000b04027212 */ /* 0x000fe400078e3cff */
[----:B0-----:R-:W-:Y:S02]  /*03c0*/  IABS R3, R12 ;  /* 0x0000000c00037213 */ /* 0x001fe40000000000 */
[----:B------:R-:W-:-:S02]  /*03d0*/  ISETP.GE.AND P3, PT, R2, RZ, PT ;  /* 0x000000ff0200720c */ /* 0x000fc40003f66270 */
[----:B------:R-:W0:Y:S05]  /*03e0*/  I2F.RP R17, R3 ;  /* 0x0000000300117306 */ /* 0x000e2a0000209400 */
[----:B------:R-:W-:-:S06]  /*03f0*/  @P0 VIADD R0, R0, 0x1 ;  /* 0x0000000100000836 */ /* 0x000fcc0000000000 */
[----:B------:R-:W-:Y:S01]  /*0400*/  @!P3 IMAD.MOV R0, RZ, RZ, -R0 ;  /* 0x000000ffff00b224 */ /* 0x000fe200078e0a00 */
[----:B------:R-:W-:Y:S01]  /*0410*/  @!P2 LOP3.LUT R0, RZ, R11, RZ, 0x33, !PT ;  /* 0x0000000bff00a212 */ /* 0x000fe200078e33ff */
[----:B0-----:R-:W0:Y:S03]  /*0420*/  MUFU.RCP R17, R17 ;  /* 0x0000001100117308 */ /* 0x001e260000001000 */
[-C--:B------:R-:W-:Y:S02]  /*0430*/  IABS R2, R0.reuse ;  /* 0x0000000000027213 */ /* 0x080fe40000000000 */
[----:B------:R-:W-:-:S03]  /*0440*/  IABS R20, R0 ;  /* 0x0000000000147213 */ /* 0x000fc60000000000 */
[----:B------:R-:W1:Y:S01]  /*0450*/  I2F.RP R13, R2 ;  /* 0x00000002000d7306 */ /* 0x000e620000209400 */
[----:B0-----:R-:W-:-:S07]  /*0460*/  VIADD R14, R17, 0xffffffe ;  /* 0x0ffffffe110e7836 */ /* 0x001fce0000000000 */
[----:B------:R0:W2:Y:S08]  /*0470*/  F2I.FTZ.U32.TRUNC.NTZ R15, R14 ;  /* 0x0000000e000f7305 */ /* 0x0000b0000021f000 */
[----:B-1----:R-:W1:Y:S01]  /*0480*/  MUFU.RCP R13, R13 ;  /* 0x0000000d000d7308 */ /* 0x002e620000001000 */
[----:B0-----:R-:W-:Y:S02]  /*0490*/  IMAD.MOV.U32 R14, RZ, RZ, RZ ;  /* 0x000000ffff0e7224 */ /* 0x001fe400078e00ff */
[----:B--2---:R-:W-:-:S05]  /*04a0*/  IMAD R17, R15, R3, RZ ;  /* 0x000000030f117224 */ /* 0x004fca00078e02ff */
[----:B------:R-:W-:-:S05]  /*04b0*/  IADD3 R17, PT, PT, RZ, -R17, RZ ;  /* 0x80000011ff117210 */ /* 0x000fca0007ffe0ff */
[----:B------:R-:W-:Y:S01]  /*04c0*/  IMAD.HI.U32 R17, R15, R17, R14 ;  /* 0x000000110f117227 */ /* 0x000fe200078e000e */
[----:B-1----:R-:W-:Y:S02]  /*04d0*/  IADD3 R18, PT, PT, R13, 0xffffffe, RZ ;  /* 0x0ffffffe0d127810 */ /* 0x002fe40007ffe0ff */
[----:B------:R-:W-:Y:S02]  /*04e0*/  IABS R13, R7 ;  /* 0x00000007000d7213 */ /* 0x000fe40000000000 */
[----:B------:R0:W1:Y:S02]  /*04f0*/  F2I.FTZ.U32.TRUNC.NTZ R19, R18 ;  /* 0x0000001200137305 */ /* 0x000064000021f000 */
[----:B0-----:R-:W-:Y:S02]  /*0500*/  HFMA2 R18, -RZ, RZ, 0, 0 ;  /* 0x00000000ff127431 */ /* 0x001fe400000001ff */
[----:B-1----:R-:W-:-:S04]  /*0510*/  IMAD.MOV R21, RZ, RZ, -R19 ;  /* 0x000000ffff157224 */ /* 0x002fc800078e0a13 */
[----:B------:R-:W-:-:S04]  /*0520*/  IMAD R21, R21, R2, RZ ;  /* 0x0000000215157224 */ /* 0x000fc800078e02ff */
[----:B------:R-:W-:Y:S02]  /*0530*/  IMAD.HI.U32 R19, R19, R21, R18 ;  /* 0x0000001513137227 */ /* 0x000fe400078e0012 */
[----:B------:R-:W0:Y:S02]  /*0540*/  LDC R21, c[0x0][0x3f8] ;  /* 0x0000fe00ff157b82 */ /* 0x000e240000000800 */
        /* <DEDUP_REMOVED lines=8> */
[----:B------:R-:W-:Y:S02]  /*05d0*/  LOP3.LUT R2, R7, R0, RZ, 0x3c, !PT ;  /* 0x0000000007027212 */ /* 0x000fe400078e3cff */
[----:B------:R-:W-:Y:S02]  /*05e0*/  SHF.R.U32.HI R13, RZ, 0x1, R10 ;  /* 0x00000001ff0d7819 */ /* 0x000fe4000001160a */
[----:B------:R-:W-:-:S02]  /*05f0*/  ISETP.GE.AND P4, PT, R2, RZ, PT ;  /* 0x000000ff0200720c */ /* 0x000fc40003f86270 */
[----:B------:R-:W-:-:S04]  /*0600*/  SHF.L.U32 R2, R10, 0x5, RZ ;  /* 0x000000050a027819 */ /* 0x000fc800000006ff */
[----:B------:R-:W-:Y:S01]  /*0610*/  LOP3.LUT R2, R2, 0x20, RZ, 0xc0, !PT ;  /* 0x0000002002027812 */ /* 0x000fe200078ec0ff */
[----:B------:R-:W-:-:S04]  /*0620*/  @P3 VIADD R32, R32, 0x1 ;  /* 0x0000000120203836 */ /* 0x000fc80000000000 */
[----:B------:R-:W-:Y:S01]  /*0630*/  VIADD R2, R2, UR4 ;  /* 0x0000000402027c36 */ /* 0x000fe20008000000 */
[----:B------:R-:W1:Y:S01]  /*0640*/  LDCU UR4, c[0x0][0x3e8] ;  /* 0x00007d00ff0477ac */ /* 0x000e620008000800 */
[----:B------:R-:W-:Y:S02]  /*0650*/  VIADD R19, R5, 0xffffffff ;  /* 0xffffffff05137836 */ /* 0x000fe40000000000 */
[----:B------:R-:W-:Y:S01]  /*0660*/  @!P4 IMAD.MOV R32, RZ, RZ, -R32 ;  /* 0x000000ffff20c224 */ /* 0x000fe200078e0a20 */
[----:B------:R-:W-:Y:S01]  /*0670*/  @!P2 LOP3.LUT R32, RZ, R0, RZ, 0x33, !PT ;  /* 0x00000000ff20a212 */ /* 0x000fe200078e33ff */
[----:B------:R-:W-:Y:S01]  /*0680*/  @!P1 IMAD R2, R13, 0x8, R2 ;  /* 0x000000080d029824 */ /* 0x000fe200078e0202 */
[----:B------:R-:W-:Y:S02]  /*0690*/  IABS R18, R19 ;  /* 0x0000001300127213 */ /* 0x000fe40000000000 */
[----:B------:R-:W-:Y:S02]  /*06a0*/  LOP3.LUT R19, R19, R12, RZ, 0x3c, !PT ;  /* 0x0000000c13137212 */ /* 0x000fe400078e3cff */
[----:B------:R-:W-:Y:S01]  /*06b0*/  IADD3 R0, PT, PT, R5, 0xf, RZ ;  /* 0x0000000f05007810 */ /* 0x000fe20007ffe0ff */
[----:B------:R-:W-:Y:S01]  /*06c0*/  IMAD.MOV.U32 R14, RZ, RZ, R18 ;  /* 0x000000ffff0e7224 */ /* 0x000fe200078e0012 */
[----:B------:R-:W-:-:S02]  /*06d0*/  ISETP.GE.AND P2, PT, R19, RZ, PT ;  /* 0x000000ff1300720c */ /* 0x000fc40003f46270 */
[----:B------:R-:W-:Y:S01]  /*06e0*/  SHF.R.U32.HI R19, RZ, 0x5, R10 ;  /* 0x00000005ff137819 */ /* 0x000fe2000001160a */
[----:B------:R-:W-:Y:S01]  /*06f0*/  IMAD.HI.U32 R31, R17, R14, RZ ;  /* 0x0000000e111f7227 */ /* 0x000fe200078e00ff */
[----:B------:R-:W-:-:S04]  /*0700*/  MOV R18, R3 ;  /* 0x0000000300127202 */ /* 0x000fc80000000f00 */
[----:B------:R-:W-:-:S05]  /*0710*/  IADD3 R15, PT, PT, RZ, -R31, RZ ;  /* 0x8000001fff0f7210 */ /* 0x000fca0007ffe0ff */
[----:B------:R-:W-:Y:S01]  /*0720*/  IMAD R14, R3, R15, R14 ;  /* 0x0000000f030e7224 */ /* 0x000fe200078e020e */
[----:B------:R-:W-:-:S04]  /*0730*/  SHF.R.S32.HI R15, RZ, 0x1f, R0 ;  /* 0x0000001fff0f7819 */ /* 0x000fc80000011400 */
[----:B------:R-:W-:-:S13]  /*0740*/  ISETP.GT.U32.AND P0, PT, R3, R14, PT ;  /* 0x0000000e0300720c */ /* 0x000fda0003f04070 */
[-C--:B------:R-:W-:Y:S01]  /*0750*/  @!P0 IADD3 R14, PT, PT, R14, -R3.reuse, RZ ;  /* 0x800000030e0e8210 */ /* 0x080fe20007ffe0ff */
[----:B------:R-:W-:Y:S01]  /*0760*/  @!P0 VIADD R31, R31, 0x1 ;  /* 0x000000011f1f8836 */ /* 0x000fe20000000000 */
[----:B------:R-:W-:Y:S02]  /*0770*/  ISETP.NE.AND P0, PT, R12, RZ, PT ;  /* 0x000000ff0c00720c */ /* 0x000fe40003f05270 */
[----:B------:R-:W-:Y:S01]  /*0780*/  ISETP.GE.U32.AND P3, PT, R14, R3, PT ;  /* 0x000000030e00720c */ /* 0x000fe20003f66070 */
[----:B----4-:R2:W-:Y:S01]  /*0790*/  @!P1 STS.64 [R2], R8 ;  /* 0x0000000802009388 */ /* 0x0105e20000000a00 */
[----:B------:R-:W-:Y:S01]  /*07a0*/  BAR.SYNC.DEFER_BLOCKING 0x0 ;  /* 0x0000000000007b1d */ /* 0x000fe20000010000 */
[----:B0-----:R-:W-:-:S10]  /*07b0*/  ISETP.GE.AND P1, PT, R21, RZ, PT ;  /* 0x000000ff1500720c */ /* 0x001fd40003f26270 */
[----:B------:R-:W-:Y:S01]  /*07c0*/  @P3 VIADD R31, R31, 0x1 ;  /* 0x000000011f1f3836 */ /* 0x000fe20000000000 */
[----:B--2---:R-:W-:-:S04]  /*07d0*/  LEA.HI R2, R15, R0, RZ, 0x4 ;  /* 0x000000000f027211 */ /* 0x004fc800078f20ff */
[----:B------:R-:W-:Y:S02]  /*07e0*/  @!P2 IADD3 R31, PT, PT, RZ, -R31, RZ ;  /* 0x8000001fff1fa210 */ /* 0x000fe40007ffe0ff */
[----:B------:R-:W-:Y:S01]  /*07f0*/  SHF.R.S32.HI R2, RZ, 0x4, R2 ;  /* 0x00000004ff027819 */ /* 0x000fe20000011402 */
[----:B-1----:R-:W-:Y:S01]  /*0800*/  @!P1 IMAD R11, R11, UR4, R32 ;  /* 0x000000040b0b9c24 */ /* 0x002fe2000f8e0220 */
[----:B------:R-:W-:Y:S01]  /*0810*/  @!P0 LOP3.LUT R31, RZ, R12, RZ, 0x33, !PT ;  /* 0x0000000cff1f8212 */ /* 0x000fe200078e33ff */
[----:B------:R-:W-:Y:S01]  /*0820*/  @P1 IMAD R0, R4, UR4, R7 ;  /* 0x0000000404001c24 */ /* 0x000fe2000f8e0207 */
[----:B------:R-:W-:Y:S01]  /*0830*/  ISETP.GE.AND P2, PT, R19, R2, PT ;  /* 0x000000021300720c */ /* 0x000fe20003f46270 */
[----:B------:R-:W-:Y:S02]  /*0840*/  @!P1 IMAD.MOV R8, RZ, RZ, -R11 ;  /* 0x000000ffff089224 */ /* 0x000fe400078e0a0b */
[----:B------:R-:W-:Y:S02]  /*0850*/  IMAD R11, R6, UR5, RZ ;  /* 0x00000005060b7c24 */ /* 0x000fe4000f8e02ff */
[----:B------:R-:W-:-:S02]  /*0860*/  @P1 IMAD R0, R0, R21, 0x1 ;  /* 0x0000000100001424 */ /* 0x000fc400078e0215 */
[----:B------:R-:W-:-:S06]  /*0870*/  @!P1 IMAD R0, R21, R8, 0x1 ;  /* 0x0000000115009424 */ /* 0x000fcc00078e0208 */
[----:B------:R-:W-:Y:S05]  /*0880*/  @P2 BRA `(.L_x_18875) ;  /* 0x0000000c00002947 */ /* 0x000fea0003800000 */
[----:B------:R-:W0:Y:S01]  /*0890*/  LDCU.64 UR10, c[0x0][0x3a8] ;  /* 0x00007500ff0a77ac */ /* 0x000e220008000a00 */
[----:B------:R-:W-:Y:S01]  /*08a0*/  SHF.R.U32.HI R8, RZ, 0x3, R10 ;  /* 0x00000003ff087819 */ /* 0x000fe2000001160a */
[----:B------:R-:W-:Y:S01]  /*08b0*/  IMAD.MOV.U32 R9, RZ, RZ, RZ ;  /* 0x000000ffff097224 */ /* 0x000fe200078e00ff */
[----:B------:R-:W-:Y:S01]  /*08c0*/  SHF.L.U32 R3, R13, 0x3, RZ ;  /* 0x000000030d037819 */ /* 0x000fe200000006ff */
[----:B------:R-:W1:Y:S01]  /*08d0*/  LDCU UR5, c[0x0][0x3d0] ;  /* 0x00007a00ff0577ac */ /* 0x000e620008000800 */
[----:B------:R-:W-:Y:S01]  /*08e0*/  LOP3.LUT R8, R8, 0x7c, RZ, 0xc0, !PT ;  /* 0x0000007c08087812 */ /* 0x000fe200078ec0ff */
[----:B------:R-:W-:Y:S01]  /*08f0*/  IMAD.SHL.U32 R26, R19, 0x10, RZ ;  /* 0x00000010131a7824 */ /* 0x000fe200078e00ff */
[----:B------:R-:W-:Y:S01]  /*0900*/  LOP3.LUT R22, R3, 0x78, RZ, 0xc0, !PT ;  /* 0x0000007803167812 */ /* 0x000fe200078ec0ff */
[----:B------:R-:W-:Y:S01]  /*0910*/  UIADD3 UR4, UPT, UPT, UR6, 0x60, URZ ;  /* 0x0000006006047890 */ /* 0x000fe2000fffe0ff */
[----:B------:R-:W-:Y:S01]  /*0920*/  MOV R29, 0xff7fffff ;  /* 0xff7fffff001d7802 */ /* 0x000fe20000000f00 */
[----:B------:R-:W-:Y:S01]  /*0930*/  IMAD.WIDE R8, R11, 0x4, R8 ;  /* 0x000000040b087825 */ /* 0x000fe200078e0208 */
[----:B------:R-:W-:Y:S01]  /*0940*/  LOP3.LUT R10, R26, 0xf, R13, 0xf8, !PT ;  /* 0x0000000f1a0a7812 */ /* 0x000fe200078ef80d */
[----:B------:R-:W-:-:S02]  /*0950*/  ULEA UR4, UR7, UR4, 0x18 ;  /* 0x0000000407047291 */ /* 0x000fc4000f8ec0ff */
[----:B------:R-:W-:Y:S01]  /*0960*/  VIADD R26, R26, 0x1 ;  /* 0x000000011a1a7836 */ /* 0x000fe20000000000 */
[C---:B------:R-:W-:Y:S01]  /*0970*/  IADD3 R27, PT, PT, R10.reuse, 0x1, RZ ;  /* 0x000000010a1b7810 */ /* 0x040fe20007ffe0ff */
[----:B------:R-:W-:Y:S01]  /*0980*/  IMAD.IADD R30, R10, 0x1, -R5 ;  /* 0x000000010a1e7824 */ /* 0x000fe200078e0a05 */
[----:B0-----:R-:W-:Y:S01]  /*0990*/  IADD3 R20, P0, PT, R8, UR10, RZ ;  /* 0x0000000a08147c10 */ /* 0x001fe2000ff1e0ff */
[----:B------:R-:W-:Y:S02]  /*09a0*/  IMAD.SHL.U32 R8, R13, 0x4, RZ ;  /* 0x000000040d087824 */ /* 0x000fe400078e00ff */
[----:B-1----:R-:W-:Y:S01]  /*09b0*/  IMAD R3, R32, UR5, RZ ;  /* 0x0000000520037c24 */ /* 0x002fe2000f8e02ff */
[----:B------:R-:W-:Y:S02]  /*09c0*/  IADD3.X R21, PT, PT, R9, UR11, RZ, P0, !PT ;  /* 0x0000000b09157c10 */ /* 0x000fe400087fe4ff */
[----:B------:R-:W-:Y:S02]  /*09d0*/  LOP3.LUT R8, R8, 0x3c, RZ, 0xc0, !PT ;  /* 0x0000003c08087812 */ /* 0x000fe400078ec0ff */
[----:B------:R-:W-:-:S03]  /*09e0*/  IADD3 R22, P0, PT, R3, R22, RZ ;  /* 0x0000001603167210 */ /* 0x000fc60007f1e0ff */
[----:B------:R-:W-:Y:S01]  /*09f0*/  IMAD R8, R19, 0x40, R8 ;  /* 0x0000004013087824 */ /* 0x000fe200078e0208 */
[----:B------:R-:W-:-:S03]  /*0a00*/  LEA.HI.X.SX32 R23, R3, RZ, 0x1, P0 ;  /* 0x000000ff03177211 */ /* 0x000fc600000f0eff */
[----:B------:R-:W-:-:S07]  /*0a10*/  VIADD R28, R8, UR4 ;  /* 0x00000004081c7c36 */ /* 0x000fce0008000000 */
.L_x_18880:
[----:B------:R-:W0:Y:S01]  /*0a20*/  LDC R14, c[0x0][0x3f0] ;  /* 0x0000fc00ff0e7b82 */ /* 0x000e220000000800 */
[----:B------:R-:W-:Y:S01]  /*0a30*/  VIADD R9, R26, 0xffffffff ;  /* 0xffffffff1a097836 */ /* 0x000fe20000000000 */
[----:B------:R-:W-:Y:S04]  /*0a40*/  BSSY B1, `(.L_x_18876) ;  /* 0x000009b000017945 */ /* 0x000fe80003800000 */
        /* <DEDUP_REMOVED lines=29> */
[----:B------:R-:W-:Y:S02]  /*0c20*/  MOV R9, R13 ;  /* 0x0000000d00097202 */ /* 0x000fe40000000f00 */
[----:B------:R-:W0:Y:S03]  /*0c30*/  S2R R13, SR_TID.X ;  /* 0x00000000000d7919 */ /* 0x000e260000002100 */
[----:B------:R-:W-:-:S04]  /*0c40*/  IMAD.HI.U32 R8, R8, R9, RZ ;  /* 0x0000000908087227 */ /* 0x000fc800078e00ff */
[----:B------:R-:W-:-:S04]  /*0c50*/  IMAD.MOV R8, RZ, RZ, -R8 ;  /* 0x000000ffff087224 */ /* 0x000fc800078e0a08 */
[----:B------:R-:W-:Y:S02]  /*0c60*/  IMAD R9, R10, R8, R9 ;  /* 0x000000080a097224 */ /* 0x000fe400078e0209 */
[----:B------:R-:W-:-:S03]  /*0c70*/  VIADD R8, R31, -UR12 ;  /* 0x8000000c1f087c36 */ /* 0x000fc60008000000 */
[----:B------:R-:W-:-:S13]  /*0c80*/  ISETP.GT.U32.AND P0, PT, R10, R9, PT ;  /* 0x000000090a00720c */ /* 0x000fda0003f04070 */
[----:B------:R-:W-:Y:S01]  /*0c90*/  @!P0 IMAD.IADD R9, R9, 0x1, -R10 ;  /* 0x0000000109098824 */ /* 0x000fe200078e0a0a */
[----:B0-----:R-:W-:-:S04]  /*0ca0*/  LOP3.LUT R13, R13, 0x1, RZ, 0xc0, !PT ;  /* 0x000000010d0d7812 */ /* 0x001fc800078ec0ff */
        /* <DEDUP_REMOVED lines=9> */
[----:B------:R-:W-:-:S05]  /*0d40*/  MOV R9, 0xff7fffff ;  /* 0xff7fffff00097802 */ /* 0x000fca0000000f00 */
[----:B------:R0:W-:Y:S01]  /*0d50*/  STS [R28], R9 ;  /* 0x000000091c007388 */ /* 0x0001e20000000800 */
[----:B------:R-:W-:Y:S05]  /*0d60*/  BRA `(.L_x_18878) ;  /* 0x0000000400a07947 */ /* 0x000fea0003800000 */
.L_x_18877:
[----:B------:R-:W2:Y:S01]  /*0d70*/  LDG.E.CONSTANT R9, desc[UR8][R20.64] ;  /* 0x0000000814097981 */ /* 0x000ea2000c1e9900 */
[----:B------:R-:W0:Y:S01]  /*0d80*/  S2UR UR5, SR_CgaCtaId ;  /* 0x00000000000579c3 */ /* 0x000e220000008800 */
[----:B------:R-:W-:Y:S02]  /*0d90*/  UMOV UR4, 0x400 ;  /* 0x0000040000047882 */ /* 0x000fe40000000000 */
[----:B0-----:R-:W-:Y:S01]  /*0da0*/  ULEA UR4, UR5, UR4, 0x18 ;  /* 0x0000000405047291 */ /* 0x001fe2000f8ec0ff */
        /* <DEDUP_REMOVED lines=8> */
[C---:B------:R-:W-:Y:S02]  /*0e30*/  LEA R12, R13.reuse, UR4, 0x5 ;  /* 0x000000040d0c7c11 */ /* 0x040fe4000f8e28ff */
[----:B------:R-:W-:-:S03]  /*0e40*/  ISETP.NE.AND P0, PT, R13, RZ, PT ;  /* 0x000000ff0d00720c */ /* 0x000fc60003f05270 */
[----:B------:R-:W0:Y:S02]  /*0e50*/  LDS.128 R8, [R12] ;  /* 0x000000000c087984 */ /* 0x000e240000000c00 */
[C---:B0-----:R-:W-:Y:S01]  /*0e60*/  IMAD.U32 R13, R10.reuse, 0x10000, RZ ;  /* 0x000100000a0d7824 */ /* 0x041fe200078e00ff */
[----:B------:R-:W-:-:S04]  /*0e70*/  PRMT R10, R10, 0x7632, R10 ;  /* 0x000076320a0a7816 */ /* 0x000fc8000000000a */
[----:B------:R-:W-:Y:S02]  /*0e80*/  SHF.L.U32 R10, R10, 0x10, RZ ;  /* 0x000000100a0a7819 */ /* 0x000fe400000006ff */
[C---:B--2---:R-:W-:Y:S02]  /*0e90*/  SHF.L.U32 R34, R15.reuse, 0x10, RZ ;  /* 0x000000100f227819 */ /* 0x044fe400000006ff */
[----:B------:R-:W-:-:S03]  /*0ea0*/  PRMT R15, R15, 0x7632, R15 ;  /* 0x000076320f0f7816 */ /* 0x000fc6000000000f */
[----:B------:R-:W-:Y:S01]  /*0eb0*/  FMUL.FTZ R35, R13, R34 ;  /* 0x000000220d237220 */ /* 0x000fe20000410000 */
[C---:B------:R-:W-:Y:S01]  /*0ec0*/  IMAD.U32 R34, R8.reuse, 0x10000, RZ ;  /* 0x0001000008227824 */ /* 0x040fe200078e00ff */
[----:B------:R-:W-:Y:S01]  /*0ed0*/  PRMT R8, R8, 0x7632, R8 ;  /* 0x0000763208087816 */ /* 0x000fe20000000008 */
[C---:B---3--:R-:W-:Y:S01]  /*0ee0*/  IMAD.U32 R13, R14.reuse, 0x10000, RZ ;  /* 0x000100000e0d7824 */ /* 0x048fe200078e00ff */
[----:B------:R-:W-:Y:S01]  /*0ef0*/  PRMT R14, R14, 0x7632, R14 ;  /* 0x000076320e0e7816 */ /* 0x000fe2000000000e */
[----:B------:R-:W-:Y:S02]  /*0f00*/  IMAD.U32 R15, R15, 0x10000, RZ ;  /* 0x000100000f0f7824 */ /* 0x000fe400078e00ff */
[----:B------:R-:W-:Y:S01]  /*0f10*/  FFMA.FTZ R34, R34, R13, R35 ;  /* 0x0000000d22227223 */ /* 0x000fe20000010023 */
[----:B------:R-:W-:Y:S01]  /*0f20*/  SHF.L.U32 R13, R14, 0x10, RZ ;  /* 0x000000100e0d7819 */ /* 0x000fe200000006ff */
[----:B------:R-:W-:Y:S01]  /*0f30*/  FMUL.FTZ R15, R10, R15 ;  /* 0x0000000f0a0f7220 */ /* 0x000fe20000410000 */
[----:B------:R-:W-:-:S02]  /*0f40*/  IMAD.U32 R8, R8, 0x10000, RZ ;  /* 0x0001000008087824 */ /* 0x000fc400078e00ff */
[----:B----4-:R-:W-:Y:S02]  /*0f50*/  IMAD.U32 R36, R33, 0x10000, RZ ;  /* 0x0001000021247824 */ /* 0x010fe400078e00ff */
[----:B------:R-:W-:Y:S02]  /*0f60*/  FFMA.FTZ R10, R8, R13, R15 ;  /* 0x0000000d080a7223 */ /* 0x000fe4000001000f */
[----:B------:R-:W0:Y:S04]  /*0f70*/  LDS.128 R12, [R12+0x10] ;  /* 0x000010000c0c7984 */ /* 0x000e280000000c00 */
[----:B------:R-:W2:Y:S01]  /*0f80*/  LDG.E.CONSTANT R8, desc[UR8][R24.64+0x4] ;  /* 0x0000040818087981 */ /* 0x000ea2000c1e9900 */
[----:B0-----:R-:W-:-:S04]  /*0f90*/  IMAD.U32 R35, R12, 0x10000, RZ ;  /* 0x000100000c237824 */ /* 0x001fc800078e00ff */
[----:B------:R-:W-:Y:S02]  /*0fa0*/  FFMA.FTZ R36, R35, R36, R34 ;  /* 0x0000002423247223 */ /* 0x000fe40000010022 */
[----:B------:R-:W3:Y:S04]  /*0fb0*/  LDG.E.CONSTANT R35, desc[UR8][R24.64+0x300] ;  /* 0x0003000818237981 */ /* 0x000ee8000c1e9900 */
[----:B------:R-:W4:Y:S01]  /*0fc0*/  LDG.E.CONSTANT R34, desc[UR8][R24.64+0x104] ;  /* 0x0001040818227981 */ /* 0x000f22000c1e9900 */
[----:B------:R-:W-:-:S04]  /*0fd0*/  PRMT R33, R12, 0x7632, R33 ;  /* 0x000076320c217816 */ /* 0x000fc80000000021 */
[C---:B------:R-:W-:Y:S02]  /*0fe0*/  PRMT R37, R33.reuse, 0x7632, R37 ;  /* 0x0000763221257816 */ /* 0x040fe40000000025 */
[----:B------:R-:W-:-:S03]  /*0ff0*/  SHF.L.U32 R33, R33, 0x10, RZ ;  /* 0x0000001021217819 */ /* 0x000fc600000006ff */
[----:B------:R-:W-:-:S04]  /*1000*/  IMAD.U32 R37, R37, 0x10000, RZ ;  /* 0x0001000025257824 */ /* 0x000fc800078e00ff */
[----:B------:R-:W-:Y:S01]  /*1010*/  FFMA.FTZ R33, R33, R37, R10 ;  /* 0x0000002521217223 */ /* 0x000fe2000001000a */
[C---:B------:R-:W-:Y:S01]  /*1020*/  IMAD.U32 R37, R14.reuse, 0x10000, RZ ;  /* 0x000100000e257824 */ /* 0x040fe200078e00ff */
[----:B------:R-:W-:-:S05]  /*1030*/  PRMT R14, R14, 0x7632, R14 ;  /* 0x000076320e0e7816 */ /* 0x000fca000000000e */
[----:B------:R-:W-:Y:S01]  /*1040*/  IMAD.U32 R14, R14, 0x10000, RZ ;  /* 0x000100000e0e7824 */ /* 0x000fe200078e00ff */
[C---:B------:R-:W-:Y:S02]  /*1050*/  PRMT R12, R11.reuse, 0x7632, R12 ;  /* 0x000076320b0c7816 */ /* 0x040fe4000000000c */
[----:B------:R-:W-:-:S03]  /*1060*/  SHF.L.U32 R11, R11, 0x10, RZ ;  /* 0x000000100b0b7819 */ /* 0x000fc600000006ff */
[----:B------:R-:W-:Y:S01]  /*1070*/  IMAD.U32 R12, R12, 0x10000, RZ ;  /* 0x000100000c0c7824 */ /* 0x000fe200078e00ff */
[C---:B---3--:R-:W-:Y:S02]  /*1080*/  SHF.L.U32 R10, R35.reuse, 0x10, RZ ;  /* 0x00000010230a7819 */ /* 0x048fe400000006ff */
[----:B------:R-:W-:-:S05]  /*1090*/  PRMT R35, R35, 0x7632, R35 ;  /* 0x0000763223237816 */ /* 0x000fca0000000023 */
[----:B------:R-:W-:-:S04]  /*10a0*/  IMAD.U32 R35, R35, 0x10000, RZ ;  /* 0x0001000023237824 */ /* 0x000fc800078e00ff */
[----:B------:R-:W-:Y:S01]  /*10b0*/  FFMA.FTZ R33, R14, R35, R33 ;  /* 0x000000230e217223 */ /* 0x000fe20000010021 */
[C---:B----4-:R-:W-:Y:S01]  /*10c0*/  PRMT R14, R34.reuse, 0x7632, R14 ;  /* 0x00007632220e7816 */ /* 0x050fe2000000000e */
[----:B------:R-:W-:-:S03]  /*10d0*/  IMAD.U32 R34, R34, 0x10000, RZ ;  /* 0x0001000022227824 */ /* 0x000fc600078e00ff */
[----:B------:R-:W-:Y:S01]  /*10e0*/  SHF.L.U32 R35, R14, 0x10, RZ ;  /* 0x000000100e237819 */ /* 0x000fe200000006ff */
[----:B------:R-:W-:Y:S01]  /*10f0*/  FFMA.FTZ R10, R37, R10, R36 ;  /* 0x0000000a250a7223 */ /* 0x000fe20000010024 */
[----:B------:R-:W-:Y:S02]  /*1100*/  FMUL.FTZ R37, R11, R34 ;  /* 0x000000220b257220 */ /* 0x000fe40000410000 */
[----:B------:R-:W3:Y:S01]  /*1110*/  LDG.E.CONSTANT R34, desc[UR8][R24.64+0x304] ;  /* 0x0003040818227981 */ /* 0x000ee2000c1e9900 */
[----:B------:R-:W-:-:S03]  /*1120*/  FMUL.FTZ R11, R12, R35 ;  /* 0x000000230c0b7220 */ /* 0x000fc60000410000 */
[----:B------:R-:W4:Y:S01]  /*1130*/  LDG.E.CONSTANT R12, desc[UR8][R24.64+0x204] ;  /* 0x00020408180c7981 */ /* 0x000f22000c1e9900 */
[C---:B------:R-:W-:Y:S02]  /*1140*/  IMAD.U32 R14, R9.reuse, 0x10000, RZ ;  /* 0x00010000090e7824 */ /* 0x040fe400078e00ff */
[----:B--2---:R-:W-:Y:S01]  /*1150*/  IMAD.U32 R35, R8, 0x10000, RZ ;  /* 0x0001000008237824 */ /* 0x004fe200078e00ff */
[----:B------:R-:W-:-:S03]  /*1160*/  PRMT R9, R9, 0x7632, R9 ;  /* 0x0000763209097816 */ /* 0x000fc60000000009 */
[----:B------:R-:W-:Y:S01]  /*1170*/  FFMA.FTZ R14, R14, R35, R37 ;  /* 0x000000230e0e7223 */ /* 0x000fe20000010025 */
[----:B------:R-:W-:Y:S02]  /*1180*/  PRMT R35, R8, 0x7632, R35 ;  /* 0x0000763208237816 */ /* 0x000fe40000000023 */
[----:B------:R-:W-:-:S03]  /*1190*/  SHF.L.U32 R8, R9, 0x10, RZ ;  /* 0x0000001009087819 */ /* 0x000fc600000006ff */
[----:B------:R-:W-:Y:S01]  /*11a0*/  IMAD.U32 R35, R35, 0x10000, RZ ;  /* 0x0001000023237824 */ /* 0x000fe200078e00ff */
[----:B------:R-:W-:-:S03]  /*11b0*/  PRMT R9, R13, 0x7632, R9 ;  /* 0x000076320d097816 */ /* 0x000fc60000000009 */
[----:B------:R-:W-:Y:S01]  /*11c0*/  FFMA.FTZ R8, R8, R35, R11 ;  /* 0x0000002308087223 */ /* 0x000fe2000001000b */
[----:B------:R-:W-:Y:S01]  /*11d0*/  SHF.L.U32 R9, R9, 0x10, RZ ;  /* 0x0000001009097819 */ /* 0x000fe200000006ff */
[----:B------:R-:W-:Y:S02]  /*11e0*/  IMAD.U32 R13, R13, 0x10000, RZ ;  /* 0x000100000d0d7824 */ /* 0x000fe400078e00ff */
[----:B------:R-:W-:Y:S01]  /*11f0*/  FADD.FTZ R33, R10, R33 ;  /* 0x000000210a217221 */ /* 0x000fe20000010000 */
[----:B------:R-:W-:Y:S01]  /*1200*/  UMOV UR4, 0xffffffff ;  /* 0xffffffff00047882 */ /* 0x000fe20000000000 */
[----:B-----5:R-:W-:Y:S02]  /*1210*/  FSETP.NEU.FTZ.AND P1, PT, R16, RZ, PT ;  /* 0x000000ff1000720b */ /* 0x020fe40003f3d000 */
[C---:B----4-:R-:W-:Y:S01]  /*1220*/  PRMT R11, R12.reuse, 0x7632, R11 ;  /* 0x000076320c0b7816 */ /* 0x050fe2000000000b */
[----:B------:R-:W-:-:S04]  /*1230*/  IMAD.U32 R12, R12, 0x10000, RZ ;  /* 0x000100000c0c7824 */ /* 0x000fc800078e00ff */
[----:B------:R-:W-:Y:S02]  /*1240*/  IMAD.U32 R11, R11, 0x10000, RZ ;  /* 0x000100000b0b7824 */ /* 0x000fe400078e00ff */
[----:B------:R-:W-:Y:S02]  /*1250*/  FFMA.FTZ R14, R13, R12, R14 ;  /* 0x0000000c0d0e7223 */ /* 0x000fe4000001000e */
[----:B------:R-:W-:Y:S01]  /*1260*/  FFMA.FTZ R8, R9, R11, R8 ;  /* 0x0000000b09087223 */ /* 0x000fe20000010008 */
[C---:B------:R-:W-:Y:S02]  /*1270*/  PRMT R9, R15.reuse, 0x7632, R9 ;  /* 0x000076320f097816 */ /* 0x040fe40000000009 */
[C---:B---3--:R-:W-:Y:S01]  /*1280*/  PRMT R11, R34.reuse, 0x7632, R11 ;  /* 0x00007632220b7816 */ /* 0x048fe2000000000b */
[----:B------:R-:W-:Y:S01]  /*1290*/  IMAD.U32 R34, R34, 0x10000, RZ ;  /* 0x0001000022227824 */ /* 0x000fe200078e00ff */
[----:B------:R-:W-:Y:S01]  /*12a0*/  SHF.L.U32 R15, R15, 0x10, RZ ;  /* 0x000000100f0f7819 */ /* 0x000fe200000006ff */
[----:B------:R-:W-:Y:S01]  /*12b0*/  IMAD.U32 R9, R9, 0x10000, RZ ;  /* 0x0001000009097824 */ /* 0x000fe200078e00ff */
[----:B------:R-:W-:-:S03]  /*12c0*/  SHF.L.U32 R11, R11, 0x10, RZ ;  /* 0x000000100b0b7819 */ /* 0x000fc600000006ff */
[----:B------:R-:W-:Y:S02]  /*12d0*/  FFMA.FTZ R14, R15, R34, R14 ;  /* 0x000000220f0e7223 */ /* 0x000fe4000001000e */
[----:B------:R-:W-:Y:S02]  /*12e0*/  FFMA.FTZ R8, R9, R11, R8 ;  /* 0x0000000b09087223 */ /* 0x000fe40000010008 */
[----:B------:R-:W-:-:S04]  /*12f0*/  FADD.FTZ R33, R14, R33 ;  /* 0x000000210e217221 */ /* 0x000fc80000010000 */
[----:B------:R-:W-:Y:S01]  /*1300*/  FADD.FTZ R8, R8, R33 ;  /* 0x0000002108087221 */ /* 0x000fe20000010000 */
[----:B------:R-:W-:Y:S06]  /*1310*/  BRA.DIV UR4, `(.L_x_18879) ;  /* 0x0000002e04ac7947 */ /* 0x000fec000b800000 */
[----:B------:R0:W1:Y:S02]  /*1320*/  SHFL.BFLY PT, R9, R8, 0x1, 0x1f ;  /* 0x0c201f0008097f89 */ /* 0x00006400000e0000 */
.L_x_18913:
[----:B------:R-:W-:Y:S02]  /*1330*/  VIADD R10, R30, 0x1 ;  /* 0x000000011e0a7836 */ /* 0x000fe40000000000 */
[----:B-1----:R-:W-:Y:S01]  /*1340*/  FADD.FTZ R9, R8, R9 ;  /* 0x0000000908097221 */ /* 0x002fe20000010000 */
[----:B0-----:R-:W-:Y:S02]  /*1350*/  @!P0 VIADD R8, R27, 0xffffffff ;  /* 0xffffffff1b088836 */ /* 0x001fe40000000000 */
        /* <DEDUP_REMOVED lines=9> */
.L_x_18878:
[----:B------:R-:W-:Y:S05]  /*13f0*/  BSYNC B1 ;  /* 0x0000000000017941 */ /* 0x000fea0003800000 */
.L_x_18876:
[----:B------:R-:W-:Y:S01]  /*1400*/  IADD3 R19, PT, PT, R19, 0x4, RZ ;  /* 0x0000000413137810 */ /* 0x000fe20007ffe0ff */
[----:B0-----:R-:W-:Y:S01]  /*1410*/  VIADD R28, R28, 0x100 ;  /* 0x000001001c1c7836 */ /* 0x001fe20000000000 */
[----:B------:R-:W-:Y:S01]  /*1420*/  IADD3 R20, P1, PT, R20, 0x10, RZ ;  /* 0x0000001014147810 */ /* 0x000fe20007f3e0ff */
[----:B------:R-:W-:Y:S01]  /*1430*/  VIADD R30, R30, 0x40 ;  /* 0x000000401e1e7836 */ /* 0x000fe20000000000 */
[----:B------:R-:W-:Y:S01]  /*1440*/  ISETP.GE.AND P0, PT, R19, R2, PT ;  /* 0x000000021300720c */ /* 0x000fe20003f06270 */
[----:B------:R-:W-:Y:S01]  /*1450*/  VIADD R26, R26, 0x40 ;  /* 0x000000401a1a7836 */ /* 0x000fe20000000000 */
[----:B------:R-:W-:Y:S01]  /*1460*/  IADD3 R27, PT, PT, R27, 0x40, RZ ;  /* 0x000000401b1b7810 */ /* 0x000fe20007ffe0ff */
[----:B------:R-:W-:-:S10]  /*1470*/  IMAD.X R21, RZ, RZ, R21, P1 ;  /* 0x000000ffff157224 */ /* 0x000fd400008e0615 */
[----:B------:R-:W-:Y:S05]  /*1480*/  @!P0 BRA `(.L_x_18880) ;  /* 0xfffffff400648947 */ /* 0x000fea000383ffff */
.L_x_18875:
[----:B------:R-:W-:Y:S05]  /*1490*/  BSYNC B0 ;  /* 0x0000000000007941 */ /* 0x000fea0003800000 */
.L_x_18874:
        /* <DEDUP_REMOVED lines=12> */
.L_x_18919:
[----:B------:R-:W2:Y:S01]  /*1560*/  S2R R8, SR_CgaCtaId ;  /* 0x0000000000087919 */ /* 0x000ea20000008800 */
[----:B------:R-:W-:Y:S01]  /*1570*/  MOV R12, 0x400 ;  /* 0x00000400000c7802 */ /* 0x000fe20000000f00 */
[----:B------:R-:W-:Y:S05]  /*1580*/  WARPSYNC.ALL ;  /* 0x0000000000007948 */ /* 0x000fea0003800000 */
[----:B------:R-:W-:Y:S02]  /*1590*/  IADD3 R9, PT, PT, R12, 0x40, RZ ;  /* 0x000000400c097810 */ /* 0x000fe40007ffe0ff */
[----:B------:R-:W-:Y:S02]  /*15a0*/  ISETP.NE.AND P3, PT, R17, RZ, PT ;  /* 0x000000ff1100720c */ /* 0x000fe40003f65270 */
[----:B-1----:R-:W-:-:S02]  /*15b0*/  FMNMX.FTZ R11, R10, R11, !PT ;  /* 0x0000000b0a0b7209 */ /* 0x002fc40007810000 */
[----:B--2---:R-:W-:-:S05]  /*15c0*/  LEA R14, R8, R9, 0x18 ;  /* 0x00000009080e7211 */ /* 0x004fca00078ec0ff */
[----:B0-----:R-:W-:-:S05]  /*15d0*/  IMAD R10, R13, 0x4, R14 ;  /* 0x000000040d0a7824 */ /* 0x001fca00078e020e */
[----:B------:R0:W-:Y:S01]  /*15e0*/  @!P3 STS [R10], R11 ;  /* 0x0000000b0a00b388 */ /* 0x0001e20000000800 */
[----:B------:R-:W-:Y:S01]  /*15f0*/  BAR.SYNC.DEFER_BLOCKING 0x0 ;  /* 0x0000000000007b1d */ /* 0x000fe20000010000 */
[C---:B------:R-:W-:Y:S01]  /*1600*/  ISETP.GT.U32.AND P2, PT, R17.reuse, 0x3, PT ;  /* 0x000000031100780c */ /* 0x040fe20003f44070 */
[----:B0-----:R-:W-:Y:S01]  /*1610*/  IMAD R11, R17, 0x4, R14 ;  /* 0x00000004110b7824 */ /* 0x001fe200078e020e */
[----:B------:R-:W-:Y:S01]  /*1620*/  MOV R15, 0xff7fffff ;  /* 0xff7fffff000f7802 */ /* 0x000fe20000000f00 */
[----:B------:R-:W-:Y:S02]  /*1630*/  VIADD R19, R5, 0xf ;  /* 0x0000000f05137836 */ /* 0x000fe40000000000 */
[----:B------:R-:W-:Y:S03]  /*1640*/  BSSY.RECONVERGENT B0, `(.L_x_18882) ;  /* 0x00000ee000007945 */ /* 0x000fe60003800200 */
[----:B------:R-:W-:-:S04]  /*1650*/  SHF.R.S32.HI R20, RZ, 0x1f, R19 ;  /* 0x0000001fff147819 */ /* 0x000fc80000011413 */
[----:B------:R-:W-:Y:S01]  /*1660*/  LEA.HI R20, R20, R19, RZ, 0x4 ;  /* 0x0000001314147211 */ /* 0x000fe200078f20ff */
[----:B------:R-:W-:-:S03]  /*1670*/  IMAD.MOV.U32 R19, RZ, RZ, RZ ;  /* 0x000000ffff137224 */ /* 0x000fc600078e00ff */
[----:B------:R-:W-:Y:S01]  /*1680*/  LOP3.LUT R20, R20, 0xfffffff0, RZ, 0xc0, !PT ;  /* 0xfffffff014147812 */ /* 0x000fe200078ec0ff */
[----:B------:R-:W0:Y:S04]  /*1690*/  @!P2 LDS R15, [R11] ;  /* 0x000000000b0fa984 */ /* 0x000e280000000800 */
[----:B0-----:R-:W0:Y:S02]  /*16a0*/  SHFL.BFLY PT, R14, R15, 0x2, 0x1f ;  /* 0x0c401f000f0e7f89 */ /* 0x001e2400000e0000 */
        /* <DEDUP_REMOVED lines=24> */
.L_x_18886:
        /* <DEDUP_REMOVED lines=11> */
.L_x_18885:
[----:B------:R-:W-:Y:S05]  /*18e0*/  BSYNC.RECONVERGENT B1 ;  /* 0x0000000000017941 */ /* 0x000fea0003800200 */
.L_x_18884:
        /* <DEDUP_REMOVED lines=12> */
.L_x_18889:
        /* <DEDUP_REMOVED lines=12> */
[----:B------:R-:W-:Y:S02]  /*1a70*/  FMUL.FTZ R24, R25, 1.4426950216293334961 ;  /* 0x3fb8aa3b19187820 */ /* 0x000fe40000410000 */
[----:B------:R-:W0:Y:S01]  /*1a80*/  LDS R25, [R18+0x800] ;  /* 0x0008000012197984 */ /* 0x000e220000000800 */
[----:B------:R-:W-:Y:S01]  /*1a90*/  FMUL.FTZ R26, R27, 1.4426950216293334961 ;  /* 0x3fb8aa3b1b1a7820 */ /* 0x000fe20000410000 */
[C---:B--2---:R-:W-:Y:S02]  /*1aa0*/  FADD.FTZ R29, -R14.reuse, R29 ;  /* 0x0000001d0e1d7221 */ /* 0x044fe40000010100 */
[----:B------:R-:W1:Y:S01]  /*1ab0*/  MUFU.EX2 R24, R24 ;  /* 0x0000001800187308 */ /* 0x000e620000000800 */
[----:B------:R-:W2:Y:S01]  /*1ac0*/  LDS R27, [R18+0xa00] ;  /* 0x000a0000121b7984 */ /* 0x000ea20000000800 */
[C---:B---3--:R-:W-:Y:S01]  /*1ad0*/  FADD.FTZ R33, -R14.reuse, R33 ;  /* 0x000000210e217221 */ /* 0x048fe20000010100 */
[----:B------:R-:W-:Y:S01]  /*1ae0*/  FMUL.FTZ R28, R29, 1.4426950216293334961 ;  /* 0x3fb8aa3b1d1c7820 */ /* 0x000fe20000410000 */
[----:B------:R-:W3:Y:S01]  /*1af0*/  MUFU.EX2 R26, R26 ;  /* 0x0000001a001a7308 */ /* 0x000ee20000000800 */
[----:B------:R-:W2:Y:S01]  /*1b00*/  LDS R29, [R18+0xc00] ;  /* 0x000c0000121d7984 */ /* 0x000ea20000000800 */
[----:B------:R-:W-:Y:S01]  /*1b10*/  FMUL.FTZ R22, R33, 1.4426950216293334961 ;  /* 0x3fb8aa3b21167820 */ /* 0x000fe20000410000 */
[----:B----4-:R-:W-:-:S02]  /*1b20*/  FADD.FTZ R23, -R14, R23 ;  /* 0x000000170e177221 */ /* 0x010fc40000010100 */
[----:B------:R-:W4:Y:S01]  /*1b30*/  LDS R33, [R18+0xe00] ;  /* 0x000e000012217984 */ /* 0x000f220000000800 */
[----:B------:R-:W3:Y:S01]  /*1b40*/  MUFU.EX2 R28, R28 ;  /* 0x0000001c001c7308 */ /* 0x000ee20000000800 */
[----:B------:R-:W-:Y:S01]  /*1b50*/  FMUL.FTZ R30, R23, 1.4426950216293334961 ;  /* 0x3fb8aa3b171e7820 */ /* 0x000fe20000410000 */
[----:B-----5:R-:W-:Y:S01]  /*1b60*/  FADD.FTZ R21, -R14, R21 ;  /* 0x000000150e157221 */ /* 0x020fe20000010100 */
[----:B------:R-:W-:Y:S01]  /*1b70*/  LDS R23, [R18+0x1800] ;  /* 0x0018000012177984 */ /* 0x000fe20000000800 */
[----:B-1----:R-:W-:Y:S01]  /*1b80*/  FADD.FTZ R19, R24, R19 ;  /* 0x0000001318137221 */ /* 0x002fe20000010000 */
[----:B------:R-:W1:Y:S01]  /*1b90*/  MUFU.EX2 R22, R22 ;  /* 0x0000001600167308 */ /* 0x000e620000000800 */
[----:B------:R-:W-:Y:S01]  /*1ba0*/  FMUL.FTZ R34, R21, 1.4426950216293334961 ;  /* 0x3fb8aa3b15227820 */ /* 0x000fe20000410000 */
[----:B------:R-:W-:Y:S01]  /*1bb0*/  STS [R18+-0x400], R24 ;  /* 0xfffc001812007388 */ /* 0x000fe20000000800 */
[----:B---3--:R-:W-:Y:S01]  /*1bc0*/  FADD.FTZ R19, R19, R26 ;  /* 0x0000001a13137221 */ /* 0x008fe20000010000 */
[----:B------:R-:W3:Y:S01]  /*1bd0*/  MUFU.EX2 R30, R30 ;  /* 0x0000001e001e7308 */ /* 0x000ee20000000800 */
[C---:B------:R-:W-:Y:S01]  /*1be0*/  FADD.FTZ R37, -R14.reuse, R37 ;  /* 0x000000250e257221 */ /* 0x040fe20000010100 */
[----:B------:R-:W-:Y:S01]  /*1bf0*/  STS [R18+-0x200], R26 ;  /* 0xfffe001a12007388 */ /* 0x000fe20000000800 */
[----:B------:R-:W-:Y:S01]  /*1c00*/  FADD.FTZ R35, -R14, R35 ;  /* 0x000000230e237221 */ /* 0x000fe20000010100 */
[----:B------:R-:W5:Y:S01]  /*1c10*/  MUFU.EX2 R34, R34 ;  /* 0x0000002200227308 */ /* 0x000f620000000800 */
[----:B------:R-:W-:Y:S01]  /*1c20*/  FADD.FTZ R19, R19, R28 ;  /* 0x0000001c13137221 */ /* 0x000fe20000010000 */
[----:B------:R-:W4:Y:S01]  /*1c30*/  LDS R26, [R18+0x1400] ;  /* 0x00140000121a7984 */ /* 0x000f220000000800 */
[----:B------:R-:W-:-:S03]  /*1c40*/  FMUL.FTZ R35, R35, 1.4426950216293334961 ;  /* 0x3fb8aa3b23237820 */ /* 0x000fc60000410000 */
[----:B------:R-:W4:Y:S01]  /*1c50*/  LDS R24, [R18+0x1600] ;  /* 0x0016000012187984 */ /* 0x000f220000000800 */
[----:B-1----:R-:W-:Y:S02]  /*1c60*/  FADD.FTZ R19, R19, R22 ;  /* 0x0000001613137221 */ /* 0x002fe40000010000 */
[----:B------:R-:W1:Y:S01]  /*1c70*/  MUFU.EX2 R35, R35 ;  /* 0x0000002300237308 */ /* 0x000e620000000800 */
[----:B------:R-:W1:Y:S01]  /*1c80*/  LDS R21, [R18+0x1a00] ;  /* 0x001a000012157984 */ /* 0x000e620000000800 */
[----:B---3--:R-:W-:Y:S01]  /*1c90*/  FADD.FTZ R19, R19, R30 ;  /* 0x0000001e13137221 */ /* 0x008fe20000010000 */
[C---:B0-----:R-:W-:Y:S02]  /*1ca0*/  FADD.FTZ R25, -R14.reuse, R25 ;  /* 0x000000190e197221 */ /* 0x041fe40000010100 */
[----:B------:R0:W-:Y:S01]  /*1cb0*/  STS [R18+0x200], R22 ;  /* 0x0002001612007388 */ /* 0x0001e20000000800 */
[----:B-----5:R-:W-:Y:S01]  /*1cc0*/  FADD.FTZ R19, R19, R34 ;  /* 0x0000002213137221 */ /* 0x020fe20000010000 */
[----:B--2---:R-:W-:-:S02]  /*1cd0*/  FADD.FTZ R27, -R14, R27 ;  /* 0x0000001b0e1b7221 */ /* 0x004fc40000010100 */
[----:B------:R2:W-:Y:S01]  /*1ce0*/  STS [R18], R28 ;  /* 0x0000001c12007388 */ /* 0x0005e20000000800 */
[----:B------:R-:W-:-:S03]  /*1cf0*/  FADD.FTZ R29, -R14, R29 ;  /* 0x0000001d0e1d7221 */ /* 0x000fc60000010100 */
[----:B------:R3:W-:Y:S01]  /*1d00*/  STS [R18+0x400], R30 ;  /* 0x0004001e12007388 */ /* 0x0007e20000000800 */
[----:B0-----:R-:W-:Y:S01]  /*1d10*/  FMUL.FTZ R22, R25, 1.4426950216293334961 ;  /* 0x3fb8aa3b19167820 */ /* 0x001fe20000410000 */
[----:B------:R-:W-:Y:S01]  /*1d20*/  FMUL.FTZ R25, R27, 1.4426950216293334961 ;  /* 0x3fb8aa3b1b197820 */ /* 0x000fe20000410000 */
[C---:B----4-:R-:W-:Y:S01]  /*1d30*/  FADD.FTZ R33, -R14.reuse, R33 ;  /* 0x000000210e217221 */ /* 0x050fe20000010100 */
[----:B------:R-:W-:Y:S01]  /*1d40*/  FMUL.FTZ R27, R29, 1.4426950216293334961 ;  /* 0x3fb8aa3b1d1b7820 */ /* 0x000fe20000410000 */
[----:B------:R0:W-:Y:S02]  /*1d50*/  STS [R18+0x600], R34 ;  /* 0x0006002212007388 */ /* 0x0001e40000000800 */
[----:B------:R-:W4:Y:S01]  /*1d60*/  MUFU.EX2 R22, R22 ;  /* 0x0000001600167308 */ /* 0x000f220000000800 */
[----:B------:R-:W-:Y:S01]  /*1d70*/  FMUL.FTZ R29, R33, 1.4426950216293334961 ;  /* 0x3fb8aa3b211d7820 */ /* 0x000fe20000410000 */
[----:B------:R-:W-:Y:S01]  /*1d80*/  FMUL.FTZ R33, R37, 1.4426950216293334961 ;  /* 0x3fb8aa3b25217820 */ /* 0x000fe20000410000 */
[----:B-1----:R-:W-:Y:S01]  /*1d90*/  STS [R18+0x1200], R35 ;  /* 0x0012002312007388 */ /* 0x002fe20000000800 */
[----:B------:R-:W1:Y:S04]  /*1da0*/  MUFU.EX2 R25, R25 ;  /* 0x0000001900197308 */ /* 0x000e680000000800 */
[----:B------:R-:W5:Y:S01]  /*1db0*/  MUFU.EX2 R27, R27 ;  /* 0x0000001b001b7308 */ /* 0x000f620000000800 */
[----:B------:R-:W-:-:S03]  /*1dc0*/  FADD.FTZ R26, -R14, R26 ;  /* 0x0000001a0e1a7221 */ /* 0x000fc60000010100 */
[----:B------:R-:W5:Y:S01]  /*1dd0*/  MUFU.EX2 R29, R29 ;  /* 0x0000001d001d7308 */ /* 0x000f620000000800 */
[----:B----4-:R-:W-:Y:S01]  /*1de0*/  STS [R18+0x800], R22 ;  /* 0x0008001612007388 */ /* 0x010fe20000000800 */
[----:B------:R-:W-:Y:S01]  /*1df0*/  FADD.FTZ R24, -R14, R24 ;  /* 0x000000180e187221 */ /* 0x000fe20000010100 */
[----:B--2---:R-:W-:Y:S01]  /*1e00*/  FMUL.FTZ R28, R26, 1.4426950216293334961 ;  /* 0x3fb8aa3b1a1c7820 */ /* 0x004fe20000410000 */
[----:B------:R-:W-:Y:S01]  /*1e10*/  FADD.FTZ R26, -R14, R23 ;  /* 0x000000170e1a7221 */ /* 0x000fe20000010100 */
[----:B------:R-:W2:Y:S01]  /*1e20*/  MUFU.EX2 R33, R33 ;  /* 0x0000002100217308 */ /* 0x000ea20000000800 */
[----:B---3--:R-:W-:Y:S01]  /*1e30*/  FMUL.FTZ R30, R24, 1.4426950216293334961 ;  /* 0x3fb8aa3b181e7820 */ /* 0x008fe20000410000 */
[----:B------:R-:W-:Y:S01]  /*1e40*/  FADD.FTZ R24, R19, R22 ;  /* 0x0000001613187221 */ /* 0x000fe20000010000 */
[----:B------:R-:W-:Y:S01]  /*1e50*/  FMUL.FTZ R37, R26, 1.4426950216293334961 ;  /* 0x3fb8aa3b1a257820 */ /* 0x000fe20000410000 */
[----:B------:R-:W3:Y:S01]  /*1e60*/  MUFU.EX2 R23, R28 ;  /* 0x0000001c00177308 */ /* 0x000ee20000000800 */
[----:B0-----:R-:W-:Y:S01]  /*1e70*/  FADD.FTZ R34, -R14, R21 ;  /* 0x000000150e227221 */ /* 0x001fe20000010100 */
[----:B-1----:R-:W-:Y:S01]  /*1e80*/  FADD.FTZ R26, R24, R25 ;  /* 0x00000019181a7221 */ /* 0x002fe20000010000 */
[----:B------:R-:W-:Y:S01]  /*1e90*/  STS [R18+0xa00], R25 ;  /* 0x000a001912007388 */ /* 0x000fe20000000800 */
[----:B------:R-:W0:Y:S01]  /*1ea0*/  MUFU.EX2 R21, R30 ;  /* 0x0000001e00157308 */ /* 0x000e220000000800 */
[----:B------:R-:W-:Y:S01]  /*1eb0*/  FMUL.FTZ R34, R34, 1.4426950216293334961 ;  /* 0x3fb8aa3b22227820 */ /* 0x000fe20000410000 */
[----:B-----5:R-:W-:Y:S01]  /*1ec0*/  FADD.FTZ R26, R26, R27 ;  /* 0x0000001b1a1a7221 */ /* 0x020fe20000010000 */
[----:B------:R-:W-:Y:S01]  /*1ed0*/  STS [R18+0xc00], R27 ;  /* 0x000c001b12007388 */ /* 0x000fe20000000800 */
[----:B------:R-:W1:Y:S02]  /*1ee0*/  MUFU.EX2 R37, R37 ;  /* 0x0000002500257308 */ /* 0x000e640000000800 */
[----:B------:R-:W-:Y:S01]  /*1ef0*/  FADD.FTZ R26, R26, R29 ;  /* 0x0000001d1a1a7221 */ /* 0x000fe20000010000 */
[----:B------:R-:W-:Y:S01]  /*1f00*/  STS [R18+0xe00], R29 ;  /* 0x000e001d12007388 */ /* 0x000fe20000000800 */
[----:B------:R-:W4:Y:S02]  /*1f10*/  MUFU.EX2 R24, R34 ;  /* 0x0000002200187308 */ /* 0x000f240000000800 */
[----:B--2---:R-:W-:Y:S01]  /*1f20*/  FADD.FTZ R26, R26, R33 ;  /* 0x000000211a1a7221 */ /* 0x004fe20000010000 */
[----:B------:R-:W-:Y:S03]  /*1f30*/  STS [R18+0x1000], R33 ;  /* 0x0010002112007388 */ /* 0x000fe60000000800 */
[----:B------:R-:W-:Y:S01]  /*1f40*/  FADD.FTZ R26, R26, R35 ;  /* 0x000000231a1a7221 */ /* 0x000fe20000010000 */
[----:B---3--:R-:W-:Y:S03]  /*1f50*/  STS [R18+0x1400], R23 ;  /* 0x0014001712007388 */ /* 0x008fe60000000800 */
[----:B------:R-:W-:Y:S01]  /*1f60*/  FADD.FTZ R26, R26, R23 ;  /* 0x000000171a1a7221 */ /* 0x000fe20000010000 */
[----:B0-----:R-:W-:Y:S03]  /*1f70*/  STS [R18+0x1600], R21 ;  /* 0x0016001512007388 */ /* 0x001fe60000000800 */
[----:B------:R-:W-:Y:S01]  /*1f80*/  FADD.FTZ R26, R26, R21 ;  /* 0x000000151a1a7221 */ /* 0x000fe20000010000 */
[----:B-1----:R-:W-:Y:S03]  /*1f90*/  STS [R18+0x1800], R37 ;  /* 0x0018002512007388 */ /* 0x002fe60000000800 */
[----:B------:R-:W-:Y:S01]  /*1fa0*/  FADD.FTZ R19, R26, R37 ;  /* 0x000000251a137221 */ /* 0x000fe20000010000 */
[----:B----4-:R0:W-:Y:S03]  /*1fb0*/  STS [R18+0x1a00], R24 ;  /* 0x001a001812007388 */ /* 0x0101e60000000800 */
[----:B------:R-:W-:Y:S01]  /*1fc0*/  FADD.FTZ R19, R19, R24 ;  /* 0x0000001813137221 */ /* 0x000fe20000010000 */
[----:B0-----:R-:W-:Y:S01]  /*1fd0*/  VIADD R18, R18, 0x2000 ;  /* 0x0000200012127836 */ /* 0x001fe20000000000 */
[----:B------:R-:W-:Y:S06]  /*1fe0*/  @!P4 BRA `(.L_x_18889) ;  /* 0xfffffff80070c947 */ /* 0x000fec000383ffff */
.L_x_18888:
[----:B------:R-:W-:Y:S05]  /*1ff0*/  BSYNC.RECONVERGENT B1 ;  /* 0x0000000000017941 */ /* 0x000fea0003800200 */
.L_x_18887:
        /* <DEDUP_REMOVED lines=17> */
[----:B------:R-:W-:Y:S01]  /*2110*/  FMUL.FTZ R27, R29, 1.4426950216293334961 ;  /* 0x3fb8aa3b1d1b7820 */ /* 0x000fe20000410000 */
[----:B--2---:R-:W-:-:S04]  /*2120*/  FADD.FTZ R33, -R14, R33 ;  /* 0x000000210e217221 */ /* 0x004fc80000010100 */
[----:B------:R-:W0:Y:S01]  /*2130*/  MUFU.EX2 R22, R22 ;  /* 0x0000001600167308 */ /* 0x000e220000000800 */
[C---:B---3--:R-:W-:Y:S01]  /*2140*/  FADD.FTZ R35, -R14.reuse, R35 ;  /* 0x000000230e237221 */ /* 0x048fe20000010100 */
[----:B------:R-:W-:Y:S02]  /*2150*/  FMUL.FTZ R33, R33, 1.4426950216293334961 ;  /* 0x3fb8aa3b21217820 */ /* 0x000fe40000410000 */
[----:B------:R-:W1:Y:S01]  /*2160*/  MUFU.EX2 R27, R27 ;  /* 0x0000001b001b7308 */ /* 0x000e620000000800 */
[----:B----4-:R-:W-:Y:S01]  /*2170*/  FADD.FTZ R24, -R14, R25 ;  /* 0x000000190e187221 */ /* 0x010fe20000010100 */
[----:B------:R-:W-:Y:S02]  /*2180*/  FMUL.FTZ R35, R35, 1.4426950216293334961 ;  /* 0x3fb8aa3b23237820 */ /* 0x000fe40000410000 */
[----:B------:R-:W2:Y:S01]  /*2190*/  MUFU.EX2 R25, R33 ;  /* 0x0000002100197308 */ /* 0x000ea20000000800 */
[----:B------:R-:W-:Y:S01]  /*21a0*/  FMUL.FTZ R26, R24, 1.4426950216293334961 ;  /* 0x3fb8aa3b181a7820 */ /* 0x000fe20000410000 */
[C---:B-----5:R-:W-:Y:S01]  /*21b0*/  FADD.FTZ R24, -R14.reuse, R21 ;  /* 0x000000150e187221 */ /* 0x060fe20000010100 */
[----:B------:R-:W-:-:S03]  /*21c0*/  FADD.FTZ R28, -R14, R23 ;  /* 0x000000170e1c7221 */ /* 0x000fc60000010100 */
[----:B------:R-:W-:Y:S01]  /*21d0*/  FMUL.FTZ R29, R24, 1.4426950216293334961 ;  /* 0x3fb8aa3b181d7820 */ /* 0x000fe20000410000 */
[----:B------:R-:W3:Y:S01]  /*21e0*/  MUFU.EX2 R23, R35 ;  /* 0x0000002300177308 */ /* 0x000ee20000000800 */
[----:B0-----:R-:W-:Y:S01]  /*21f0*/  FADD.FTZ R24, R19, R22 ;  /* 0x0000001613187221 */ /* 0x001fe20000010000 */
[----:B------:R-:W-:Y:S01]  /*2200*/  FMUL.FTZ R28, R28, 1.4426950216293334961 ;  /* 0x3fb8aa3b1c1c7820 */ /* 0x000fe20000410000 */
[----:B------:R-:W-:Y:S01]  /*2210*/  FADD.FTZ R30, -R14, R15 ;  /* 0x0000000f0e1e7221 */ /* 0x000fe20000010100 */
[----:B------:R-:W0:Y:S01]  /*2220*/  MUFU.EX2 R21, R26 ;  /* 0x0000001a00157308 */ /* 0x000e220000000800 */
[----:B-1----:R-:W-:Y:S01]  /*2230*/  FADD.FTZ R24, R24, R27 ;  /* 0x0000001b18187221 */ /* 0x002fe20000010000 */
[----:B------:R-:W-:Y:S01]  /*2240*/  STS [R18+-0x400], R22 ;  /* 0xfffc001612007388 */ /* 0x000fe20000000800 */
[----:B------:R-:W-:Y:S01]  /*2250*/  FMUL.FTZ R30, R30, 1.4426950216293334961 ;  /* 0x3fb8aa3b1e1e7820 */ /* 0x000fe20000410000 */
[----:B------:R-:W1:Y:S01]  /*2260*/  MUFU.EX2 R15, R28 ;  /* 0x0000001c000f7308 */ /* 0x000e620000000800 */
[----:B--2---:R-:W-:Y:S01]  /*2270*/  FADD.FTZ R24, R24, R25 ;  /* 0x0000001918187221 */ /* 0x004fe20000010000 */
[----:B------:R-:W-:Y:S02]  /*2280*/  STS [R18+-0x200], R27 ;  /* 0xfffe001b12007388 */ /* 0x000fe40000000800 */
[----:B------:R-:W2:Y:S01]  /*2290*/  MUFU.EX2 R29, R29 ;  /* 0x0000001d001d7308 */ /* 0x000ea20000000800 */
[----:B---3--:R-:W-:Y:S01]  /*22a0*/  FADD.FTZ R24, R24, R23 ;  /* 0x0000001718187221 */ /* 0x008fe20000010000 */
[----:B------:R-:W-:Y:S02]  /*22b0*/  STS [R18], R25 ;  /* 0x0000001912007388 */ /* 0x000fe40000000800 */
[----:B------:R-:W3:Y:S01]  /*22c0*/  MUFU.EX2 R33, R30 ;  /* 0x0000001e00217308 */ /* 0x000ee20000000800 */
[----:B0-----:R-:W-:Y:S01]  /*22d0*/  FADD.FTZ R24, R24, R21 ;  /* 0x0000001518187221 */ /* 0x001fe20000010000 */
[----:B------:R-:W-:Y:S03]  /*22e0*/  STS [R18+0x200], R23 ;  /* 0x0002001712007388 */ /* 0x000fe60000000800 */
[----:B-1----:R-:W-:Y:S01]  /*22f0*/  FADD.FTZ R24, R24, R15 ;  /* 0x0000000f18187221 */ /* 0x002fe20000010000 */
[----:B------:R-:W-:Y:S03]  /*2300*/  STS [R18+0x400], R21 ;  /* 0x0004001512007388 */ /* 0x000fe60000000800 */
[----:B--2---:R-:W-:Y:S01]  /*2310*/  FADD.FTZ R24, R24, R29 ;  /* 0x0000001d18187221 */ /* 0x004fe20000010000 */
[----:B------:R-:W-:Y:S03]  /*2320*/  STS [R18+0x600], R15 ;  /* 0x0006000f12007388 */ /* 0x000fe60000000800 */
[----:B---3--:R-:W-:Y:S01]  /*2330*/  FADD.FTZ R19, R24, R33 ;  /* 0x0000002118137221 */ /* 0x008fe20000010000 */
[----:B------:R-:W-:Y:S04]  /*2340*/  STS [R18+0x800], R29 ;  /* 0x0008001d12007388 */ /* 0x000fe80000000800 */
[----:B------:R0:W-:Y:S02]  /*2350*/  STS [R18+0xa00], R33 ;  /* 0x000a002112007388 */ /* 0x0001e40000000800 */
[----:B0-----:R-:W-:-:S07]  /*2360*/  VIADD R18, R18, 0x1000 ;  /* 0x0000100012127836 */ /* 0x001fce0000000000 */
.L_x_18891:
[----:B------:R-:W-:Y:S05]  /*2370*/  BSYNC.RECONVERGENT B1 ;  /* 0x0000000000017941 */ /* 0x000fea0003800200 */
.L_x_18890:
        /* <DEDUP_REMOVED lines=26> */
.L_x_18883:
[----:B------:R-:W-:Y:S05]  /*2520*/  BSYNC.RECONVERGENT B0 ;  /* 0x0000000000007941 */ /* 0x000fea0003800200 */
.L_x_18882:
        /* <DEDUP_REMOVED lines=39> */
.L_x_18896:
[----:B------:R-:W0:Y:S01]  /*27a0*/  LDS R11, [R15] ;  /* 0x000000000f0b7984 */ /* 0x000e220000000800 */
[----:B------:R-:W-:-:S05]  /*27b0*/  VIADD R18, R18, 0x1 ;  /* 0x0000000112127836 */ /* 0x000fca0000000000 */
[----:B------:R-:W-:Y:S01]  /*27c0*/  ISETP.NE.AND P0, PT, R18, RZ, PT ;  /* 0x000000ff1200720c */ /* 0x000fe20003f05270 */
[----:B0-----:R-:W-:-:S05]  /*27d0*/  FMUL.FTZ R20, R11, R10 ;  /* 0x0000000a0b147220 */ /* 0x001fca0000410000 */
[----:B------:R0:W-:Y:S02]  /*27e0*/  STS [R15], R20 ;  /* 0x000000140f007388 */ /* 0x0001e40000000800 */
[----:B0-----:R-:W-:-:S05]  /*27f0*/  VIADD R15, R15, 0x200 ;  /* 0x000002000f0f7836 */ /* 0x001fca0000000000 */
[----:B------:R-:W-:Y:S05]  /*2800*/  @P0 BRA `(.L_x_18896) ;  /* 0xfffffffc00e40947 */ /* 0x000fea000383ffff */
.L_x_18895:
[----:B------:R-:W-:Y:S05]  /*2810*/  BSYNC.RECONVERGENT B1 ;  /* 0x0000000000017941 */ /* 0x000fea0003800200 */
.L_x_18894:
        /* <DEDUP_REMOVED lines=12> */
.L_x_18899:
[----:B------:R-:W0:Y:S01]  /*28e0*/  LDS R37, [R11+-0x400] ;  /* 0xfffc00000b257984 */ /* 0x000e220000000800 */
[----:B------:R-:W-:-:S03]  /*28f0*/  VIADD R14, R14, 0x800 ;  /* 0x000008000e0e7836 */ /* 0x000fc60000000000 */
[----:B------:R-:W1:Y:S02]  /*2900*/  LDS R28, [R11+-0x200] ;  /* 0xfffe00000b1c7984 */ /* 0x000e640000000800 */
[----:B------:R-:W-:Y:S02]  /*2910*/  ISETP.GE.AND P1, PT, R14, R15, PT ;  /* 0x0000000f0e00720c */ /* 0x000fe40003f26270 */
[----:B------:R-:W2:Y:S04]  /*2920*/  LDS R30, [R11] ;  /* 0x000000000b1e7984 */ /* 0x000ea80000000800 */
[----:B------:R-:W-:Y:S04]  /*2930*/  LDS R29, [R11+0x400] ;  /* 0x000400000b1d7984 */ /* 0x000fe80000000800 */
[----:B------:R-:W3:Y:S04]  /*2940*/  LDS R35, [R11+0x200] ;  /* 0x000200000b237984 */ /* 0x000ee80000000800 */
[----:B------:R-:W4:Y:S04]  /*2950*/  LDS R33, [R11+0x600] ;  /* 0x000600000b217984 */ /* 0x000f280000000800 */
        /* <DEDUP_REMOVED lines=9> */
[----:B------:R-:W2:Y:S04]  /*29f0*/  LDS R37, [R11+0x1400] ;  /* 0x001400000b257984 */ /* 0x000ea80000000800 */
        /* <DEDUP_REMOVED lines=9> */
[----:B------:R-:W-:-:S03]  /*2a90*/  FMUL.FTZ R25, R10, R25 ;  /* 0x000000190a197220 */ /* 0x000fc60000410000 */
[----:B------:R1:W-:Y:S01]  /*2aa0*/  STS [R11], R30 ;  /* 0x0000001e0b007388 */ /* 0x0003e20000000800 */
[----:B-----5:R-:W-:-:S03]  /*2ab0*/  FMUL.FTZ R26, R10, R29 ;  /* 0x0000001d0a1a7220 */ /* 0x020fc60000410000 */
[----:B------:R-:W-:Y:S01]  /*2ac0*/  STS [R11+0x200], R34 ;  /* 0x000200220b007388 */ /* 0x000fe20000000800 */
[----:B0-----:R-:W-:-:S03]  /*2ad0*/  FMUL.FTZ R28, R10, R23 ;  /* 0x000000170a1c7220 */ /* 0x001fc60000410000 */
[----:B------:R2:W-:Y:S01]  /*2ae0*/  STS [R11+0x400], R26 ;  /* 0x0004001a0b007388 */ /* 0x0005e20000000800 */
[C---:B-1----:R-:W-:Y:S01]  /*2af0*/  FMUL.FTZ R30, R10.reuse, R21 ;  /* 0x000000150a1e7220 */ /* 0x042fe20000410000 */
[C---:B------:R-:W-:Y:S02]  /*2b00*/  FMUL.FTZ R24, R10.reuse, R24 ;  /* 0x000000180a187220 */ /* 0x040fe40000410000 */
[----:B------:R-:W-:Y:S04]  /*2b10*/  STS [R11+0x600], R36 ;  /* 0x000600240b007388 */ /* 0x000fe80000000800 */
[----:B------:R-:W-:Y:S01]  /*2b20*/  STS [R11+0x800], R27 ;  /* 0x0008001b0b007388 */ /* 0x000fe20000000800 */
[C---:B--2---:R-:W-:Y:S01]  /*2b30*/  FMUL.FTZ R26, R10.reuse, R37 ;  /* 0x000000250a1a7220 */ /* 0x044fe20000410000 */
[----:B------:R-:W-:-:S02]  /*2b40*/  FMUL.FTZ R22, R10, R22 ;  /* 0x000000160a167220 */ /* 0x000fc40000410000 */
        /* <DEDUP_REMOVED lines=13> */
.L_x_18898:
[----:B------:R-:W-:Y:S05]  /*2c20*/  BSYNC.RECONVERGENT B1 ;  /* 0x0000000000017941 */ /* 0x000fea0003800200 */
.L_x_18897:
        /* <DEDUP_REMOVED lines=31> */
.L_x_18901:
[----:B------:R-:W-:Y:S05]  /*2e20*/  BSYNC.RECONVERGENT B1 ;  /* 0x0000000000017941 */ /* 0x000fea0003800200 */
.L_x_18900:
        /* <DEDUP_REMOVED lines=14> */
.L_x_18893:
[----:B------:R-:W-:Y:S05]  /*2f10*/  BSYNC.RECONVERGENT B0 ;  /* 0x0000000000007941 */ /* 0x000fea0003800200 */
.L_x_18892:
[----:B------:R-:W-:Y:S01]  /*2f20*/  BAR.SYNC.DEFER_BLOCKING 0x0 ;  /* 0x0000000000007b1d */ /* 0x000fe20000010000 */
[----:B------:R-:W-:Y:S02]  /*2f30*/  ISETP.GE.AND P0, PT, R13, R2, PT ;  /* 0x000000020d00720c */ /* 0x000fe40003f06270 */
[----:B-1----:R-:W-:-:S03]  /*2f40*/  CS2R R18, SRZ ;  /* 0x0000000000127805 */ /* 0x002fc6000001ff00 */
[----:B------:R-:W1:Y:S01]  /*2f50*/  LDCU UR12, c[0x0][0x3cc] ;  /* 0x00007980ff0c77ac */ /* 0x000e620008000800 */
[----:B------:R-:W-:Y:S01]  /*2f60*/  BSSY.RECONVERGENT B1, `(.L_x_18902) ;  /* 0x00000ed000017945 */ /* 0x000fe20003800200 */
[----:B------:R-:W2:Y:S06]  /*2f70*/  LDCU.64 UR6, c[0x0][0x398] ;  /* 0x00007300ff0677ac */ /* 0x000eac0008000a00 */
[----:B------:R-:W-:Y:S05]  /*2f80*/  @P0 BRA `(.L_x_18903) ;  /* 0x0000000c00a80947 */ /* 0x000fea0003800000 */
[----:B------:R-:W3:Y:S01]  /*2f90*/  I2F.RP R14, R3 ;  /* 0x00000003000e7306 */ /* 0x000ee20000209400 */
[----:B------:R-:W4:Y:S01]  /*2fa0*/  LDCU UR4, c[0x0][0x3b8] ;  /* 0x00007700ff0477ac */ /* 0x000f220008000800 */
[----:B0-----:R-:W-:Y:S01]  /*2fb0*/  SHF.R.U32.HI R10, RZ, 0x3, R16 ;  /* 0x00000003ff0a7819 */ /* 0x001fe20000011610 */
[----:B------:R-:W-:Y:S01]  /*2fc0*/  IMAD.MOV.U32 R11, RZ, RZ, RZ ;  /* 0x000000ffff0b7224 */ /* 0x000fe200078e00ff */
[C---:B------:R-:W-:Y:S01]  /*2fd0*/  LEA R28, R13.reuse, 0x3, 0x4 ;  /* 0x000000030d1c7811 */ /* 0x040fe200078e20ff */
[----:B------:R-:W0:Y:S01]  /*2fe0*/  LDCU UR5, c[0x0][0x3d0] ;  /* 0x00007a00ff0577ac */ /* 0x000e220008000800 */
[----:B------:R-:W-:Y:S01]  /*2ff0*/  LOP3.LUT R10, R10, 0x7c, RZ, 0xc0, !PT ;  /* 0x0000007c0a0a7812 */ /* 0x000fe200078ec0ff */
[C---:B------:R-:W-:Y:S01]  /*3000*/  VIADD R30, R13.reuse, 0x1 ;  /* 0x000000010d1e7836 */ /* 0x040fe20000000000 */
[----:B------:R-:W-:Y:S01]  /*3010*/  IADD3 R29, PT, PT, R13, -R2, RZ ;  /* 0x800000020d1d7210 */ /* 0x000fe20007ffe0ff */
[----:B------:R-:W5:Y:S01]  /*3020*/  LDCU.64 UR10, c[0x0][0x3a8] ;  /* 0x00007500ff0a77ac */ /* 0x000f620008000a00 */
[----:B---3--:R-:W3:Y:S01]  /*3030*/  MUFU.RCP R14, R14 ;  /* 0x0000000e000e7308 */ /* 0x008ee20000001000 */
[----:B----4-:R-:W-:Y:S01]  /*3040*/  IMAD R15, R6, UR4, RZ ;  /* 0x00000004060f7c24 */ /* 0x010fe2000f8e02ff */
[----:B------:R-:W4:Y:S03]  /*3050*/  LDCU UR4, c[0x0][0x3ec] ;  /* 0x00007d80ff0477ac */ /* 0x000f260008000800 */
[----:B------:R-:W-:Y:S01]  /*3060*/  IMAD.WIDE R10, R15, 0x4, R10 ;  /* 0x000000040f0a7825 */ /* 0x000fe200078e020a */
[----:B------:R-:W-:-:S03]  /*3070*/  IADD3 R15, PT, PT, R12, 0x60, RZ ;  /* 0x000000600c0f7810 */ /* 0x000fc60007ffe0ff */
[----:B0-----:R-:W-:Y:S01]  /*3080*/  IMAD R22, R32, UR5, RZ ;  /* 0x0000000520167c24 */ /* 0x001fe2000f8e02ff */
[----:B------:R-:W-:Y:S01]  /*3090*/  LEA R21, R8, R15, 0x18 ;  /* 0x0000000f08157211 */ /* 0x000fe200078ec0ff */
[----:B------:R-:W-:Y:S01]  /*30a0*/  IMAD.MOV.U32 R8, RZ, RZ, RZ ;  /* 0x000000ffff087224 */ /* 0x000fe200078e00ff */
[----:B-----5:R-:W-:Y:S02]  /*30b0*/  IADD3 R20, P0, PT, R10, UR10, RZ ;  /* 0x0000000a0a147c10 */ /* 0x020fe4000ff1e0ff */
[----:B------:R-:W-:Y:S02]  /*30c0*/  SHF.R.S32.HI R23, RZ, 0x1f, R22 ;  /* 0x0000001fff177819 */ /* 0x000fe40000011416 */
[----:B---3--:R-:W-:Y:S02]  /*30d0*/  IADD3 R9, PT, PT, R14, 0xffffffe, RZ ;  /* 0x0ffffffe0e097810 */ /* 0x008fe40007ffe0ff */
[----:B------:R-:W-:Y:S02]  /*30e0*/  SHF.L.U32 R14, R16, 0x5, RZ ;  /* 0x00000005100e7819 */ /* 0x000fe400000006ff */
[----:B------:R-:W-:-:S02]  /*30f0*/  IADD3.X R27, PT, PT, R11, UR11, RZ, P0, !PT ;  /* 0x0000000b0b1b7c10 */ /* 0x000fc400087fe4ff */
[----:B------:R-:W0:Y:S01]  /*3100*/  F2I.FTZ.U32.TRUNC.NTZ R9, R9 ;  /* 0x0000000900097305 */ /* 0x000e22000021f000 */
[----:B------:R-:W-:Y:S02]  /*3110*/  LOP3.LUT R12, R14, 0x20, RZ, 0xe2, !PT ;  /* 0x000000200e0c7812 */ /* 0x000fe400078ee2ff */
[----:B----4-:R-:W-:Y:S02]  /*3120*/  IADD3 R31, PT, PT, R31, -UR4, RZ ;  /* 0x800000041f1f7c10 */ /* 0x010fe4000fffe0ff */
[----:B------:R-:W-:-:S04]  /*3130*/  LEA R12, R13, R12, 0x6 ;  /* 0x0000000c0d0c7211 */ /* 0x000fc800078e30ff */
[----:B------:R-:W-:Y:S01]  /*3140*/  IADD3 R21, PT, PT, R12, 0x10, R21 ;  /* 0x000000100c157810 */ /* 0x000fe20007ffe015 */
[----:B0-----:R-:W-:-:S04]  /*3150*/  IMAD.MOV R18, RZ, RZ, -R9 ;  /* 0x000000ffff127224 */ /* 0x001fc800078e0a09 */
[----:B------:R-:W-:Y:S02]  /*3160*/  IMAD.MOV.U32 R14, RZ, RZ, R18 ;  /* 0x000000ffff0e7224 */ /* 0x000fe400078e0012 */
[----:B------:R-:W-:Y:S02]  /*3170*/  IMAD.MOV.U32 R18, RZ, RZ, RZ ;  /* 0x000000ffff127224 */ /* 0x000fe400078e00ff */
[----:B------:R-:W-:-:S04]  /*3180*/  IMAD R15, R14, R3, RZ ;  /* 0x000000030e0f7224 */ /* 0x000fc800078e02ff */
[----:B------:R-:W-:Y:S01]  /*3190*/  IMAD.HI.U32 R26, R9, R15, R8 ;  /* 0x0000000f091a7227 */ /* 0x000fe200078e0008 */
[----:B------:R-:W-:-:S04]  /*31a0*/  SHF.L.U32 R9, R16, 0x3, RZ ;  /* 0x0000000310097819 */ /* 0x000fc800000006ff */
[----:B------:R-:W-:Y:S02]  /*31b0*/  LOP3.LUT R33, R9, 0xf8, RZ, 0xc0, !PT ;  /* 0x000000f809217812 */ /* 0x000fe400078ec0ff */
[----:B------:R-:W-:-:S07]  /*31c0*/  LOP3.LUT R32, R28, 0x8, R9, 0xf8, !PT ;  /* 0x000000081c207812 */ /* 0x000fce00078ef809 */
.L_x_18910:
[----:B------:R-:W0:Y:S01]  /*31d0*/  LDC R13, c[0x0][0x3f0] ;  /* 0x0000fc00ff0d7b82 */ /* 0x000e220000000800 */
[----:B------:R-:W-:Y:S01]  /*31e0*/  VIADD R9, R28, 0xfffffffd ;  /* 0xfffffffd1c097836 */ /* 0x000fe20000000000 */
[----:B------:R-:W-:Y:S04]  /*31f0*/  BSSY.RECONVERGENT B0, `(.L_x_18904) ;  /* 0x00000b9000007945 */ /* 0x000fe80003800200 */
[----:B------:R-:W-:Y:S02]  /*3200*/  IABS R15, R9 ;  /* 0x00000009000f7213 */ /* 0x000fe40000000000 */
[----:B------:R-:W3:Y:S03]  /*3210*/  LDC R8, c[0x0][0x3f4] ;  /* 0x0000fd00ff087b82 */ /* 0x000ee60000000800 */
[----:B------:R-:W-:-:S05]  /*3220*/  IMAD.HI.U32 R11, R26, R15, RZ ;  /* 0x0000000f1a0b7227 */ /* 0x000fca00078e00ff */
[----:B------:R-:W-:Y:S02]  /*3230*/  IADD3 R12, PT, PT, RZ, -R11, RZ ;  /* 0x8000000bff0c7210 */ /* 0x000fe40007ffe0ff */
[----:B0-----:R-:W-:-:S04]  /*3240*/  IABS R10, R13 ;  /* 0x0000000d000a7213 */ /* 0x001fc80000000000 */
[----:B------:R-:W0:Y:S01]  /*3250*/  I2F.RP R14, R10 ;  /* 0x0000000a000e7306 */ /* 0x000e220000209400 */
[-C--:B---3--:R-:W-:Y:S02]  /*3260*/  IABS R25, R8.reuse ;  /* 0x0000000800197213 */ /* 0x088fe40000000000 */
        /* <DEDUP_REMOVED lines=12> */
[----:B------:R-:W-:Y:S01]  /*3330*/  @!P2 IMAD.MOV R11, RZ, RZ, -R11 ;  /* 0x000000ffff0ba224 */ /* 0x000fe200078e0a0b */
[----:B------:R-:W-:Y:S01]  /*3340*/  @!P1 LOP3.LUT R11, RZ, R8, RZ, 0x33, !PT ;  /* 0x00000008ff0b9212 */ /* 0x000fe200078e33ff */
[----:B------:R-:W-:Y:S01]  /*3350*/  HFMA2 R8, -RZ, RZ, 0, 0 ;  /* 0x00000000ff087431 */ /* 0x000fe200000001ff */
[----:B0-----:R-:W-:Y:S02]  /*3360*/  IADD3 R25, PT, PT, RZ, -R9, RZ ;  /* 0x80000009ff197210 */ /* 0x001fe40007ffe0ff */
[----:B------:R-:W-:Y:S01]  /*3370*/  ISETP.NE.AND P2, PT, R13, RZ, PT ;  /* 0x000000ff0d00720c */ /* 0x000fe20003f45270 */
[----:B------:R-:W-:Y:S02]  /*3380*/  IMAD.IADD R12, R11, 0x1, R0 ;  /* 0x000000010b0c7824 */ /* 0x000fe400078e0200 */
[----:B------:R-:W-:-:S03]  /*3390*/  IMAD R25, R25, R10, RZ ;  /* 0x0000000a19197224 */ /* 0x000fc600078e02ff */
[----:B------:R-:W-:Y:S01]  /*33a0*/  IABS R14, R12 ;  /* 0x0000000c000e7213 */ /* 0x000fe20000000000 */
[----:B------:R-:W-:Y:S01]  /*33b0*/  IMAD.HI.U32 R8, R9, R25, R8 ;  /* 0x0000001909087227 */ /* 0x000fe200078e0008 */
        /* <DEDUP_REMOVED lines=14> */
[----:B------:R-:W-:Y:S01]  /*34a0*/  MOV R34, R20 ;  /* 0x0000001400227202 */ /* 0x000fe20000000f00 */
[----:B------:R-:W-:Y:S01]  /*34b0*/  IMAD.MOV.U32 R35, RZ, RZ, R27 ;  /* 0x000000ffff237224 */ /* 0x000fe200078e001b */
[----:B------:R-:W0:Y:S04]  /*34c0*/  LDS.128 R8, [R21+-0x10] ;  /* 0xfffff00015087984 */ /* 0x000e280000000c00 */
[----:B------:R0:W1:Y:S04]  /*34d0*/  LDG.E.CONSTANT R25, desc[UR8][R34.64] ;  /* 0x0000000822197981 */ /* 0x000068000c1e9900 */
[----:B------:R-:W3:Y:S01]  /*34e0*/  LDS.128 R12, [R21] ;  /* 0x00000000150c7984 */ /* 0x000ee20000000c00 */
[----:B0-----:R-:W-:Y:S01]  /*34f0*/  F2FP.BF16.F32.PACK_AB R35, R9, R8 ;  /* 0x000000080923723e */ /* 0x001fe200000010ff */
[----:B------:R-:W-:Y:S01]  /*3500*/  BSSY.RECONVERGENT B2, `(.L_x_18906) ;  /* 0x000002f000027945 */ /* 0x000fe20003800200 */
[----:B------:R-:W-:-:S03]  /*3510*/  F2FP.BF16.F32.PACK_AB R10, R11, R10 ;  /* 0x0000000a0b0a723e */ /* 0x000fc600000010ff */
[----:B------:R-:W-:Y:S01]  /*3520*/  IMAD.MOV.U32 R11, RZ, RZ, R35 ;  /* 0x000000ffff0b7224 */ /* 0x000fe200078e0023 */
[----:B---3--:R-:W-:Y:S01]  /*3530*/  F2FP.BF16.F32.PACK_AB R14, R15, R14 ;  /* 0x0000000e0f0e723e */ /* 0x008fe200000010ff */
[----:B-1----:R-:W-:-:S03]  /*3540*/  IMAD.WIDE R24, R25, UR12, R22 ;  /* 0x0000000c19187c25 */ /* 0x002fc6000f8e0216 */
[----:B------:R-:W-:-:S04]  /*3550*/  IADD3 R9, P0, PT, R33, R24, RZ ;  /* 0x0000001821097210 */ /* 0x000fc80007f1e0ff */
[----:B------:R-:W-:Y:S02]  /*3560*/  IADD3.X R24, PT, PT, RZ, R25, RZ, P0, !PT ;  /* 0x00000019ff187210 */ /* 0x000fe400007fe4ff */
[----:B--2---:R-:W-:-:S04]  /*3570*/  LEA R8, P0, R9, UR6, 0x1 ;  /* 0x0000000609087c11 */ /* 0x004fc8000f8008ff */
[----:B------:R-:W-:Y:S02]  /*3580*/  LEA.HI.X R9, R9, UR7, R24, 0x1, P0 ;  /* 0x0000000709097c11 */ /* 0x000fe400080f0c18 */
[----:B------:R-:W-:Y:S02]  /*3590*/  F2FP.BF16.F32.PACK_AB R24, R13, R12 ;  /* 0x0000000c0d18723e */ /* 0x000fe400000010ff */
[----:B------:R-:W-:Y:S01]  /*35a0*/  ISETP.NE.AND P0, PT, R29, -0x1, PT ;  /* 0xffffffff1d00780c */ /* 0x000fe20003f05270 */
[----:B------:R0:W5:Y:S01]  /*35b0*/  LDG.E.CONSTANT R34, desc[UR8][R8.64] ;  /* 0x0000000808227981 */ /* 0x000162000c1e9900 */
[----:B------:R-:W-:-:S03]  /*35c0*/  IADD3 R12, PT, PT, R32, -0x3, RZ ;  /* 0xfffffffd200c7810 */ /* 0x000fc60007ffe0ff */
[----:B------:R0:W5:Y:S04]  /*35d0*/  LDG.E.CONSTANT R25, desc[UR8][R8.64+0x4] ;  /* 0x0000040808197981 */ /* 0x000168000c1e9900 */
[----:B------:R0:W5:Y:S04]  /*35e0*/  LDG.E.CONSTANT R15, desc[UR8][R8.64+0x8] ;  /* 0x00000808080f7981 */ /* 0x000168000c1e9900 */
[----:B------:R0:W5:Y:S01]  /*35f0*/  LDG.E.CONSTANT R13, desc[UR8][R8.64+0xc] ;  /* 0x00000c08080d7981 */ /* 0x000162000c1e9900 */
[----:B------:R-:W-:Y:S05]  /*3600*/  @P0 BRA `(.L_x_18907) ;  /* 0x0000000000780947 */ /* 0x000fea0003800000 */
[C---:B------:R-:W-:Y:S01]  /*3610*/  VIADD R36, R32.reuse, 0xffffffff ;  /* 0xffffffff20247836 */ /* 0x040fe20000000000 */
[-C--:B------:R-:W-:Y:S02]  /*3620*/  ISETP.GE.AND P2, PT, R32, R5.reuse, PT ;  /* 0x000000052000720c */ /* 0x080fe40003f46270 */
[----:B-----5:R-:W-:Y:S02]  /*3630*/  PRMT R35, R25, 0x7632, R35 ;  /* 0x0000763219237816 */ /* 0x020fe40000000023 */
[----:B------:R-:W-:Y:S02]  /*3640*/  ISETP.GE.AND P1, PT, R36, R5, PT ;  /* 0x000000052400720c */ /* 0x000fe40003f26270 */
[----:B------:R-:W-:Y:S02]  /*3650*/  SEL R36, R35, RZ, !P2 ;  /* 0x000000ff23247207 */ /* 0x000fe40005000000 */
[----:B------:R-:W-:Y:S02]  /*3660*/  SEL R25, R25, RZ, !P1 ;  /* 0x000000ff19197207 */ /* 0x000fe40004800000 */
[----:B------:R-:W-:-:S02]  /*3670*/  PRMT R35, R15, 0x7632, R35 ;  /* 0x000076320f237816 */ /* 0x000fc40000000023 */
[----:B------:R-:W-:Y:S02]  /*3680*/  PRMT R25, R25, 0x5410, R36 ;  /* 0x0000541019197816 */ /* 0x000fe40000000024 */
[----:B------:R-:W-:-:S04]  /*3690*/  IADD3 R36, PT, PT, R32, 0x1, RZ ;  /* 0x0000000120247810 */ /* 0x000fc80007ffe0ff */
[----:B------:R-:W-:Y:S01]  /*36a0*/  ISETP.GE.AND P1, PT, R36, R5, PT ;  /* 0x000000052400720c */ /* 0x000fe20003f26270 */
[----:B------:R-:W-:-:S03]  /*36b0*/  VIADD R36, R32, 0x2 ;  /* 0x0000000220247836 */ /* 0x000fc60000000000 */
[----:B------:R-:W-:Y:S02]  /*36c0*/  SEL R15, R15, RZ, !P1 ;  /* 0x000000ff0f0f7207 */ /* 0x000fe40004800000 */
[----:B------:R-:W-:-:S04]  /*36d0*/  ISETP.GE.AND P2, PT, R36, R5, PT ;  /* 0x000000052400720c */ /* 0x000fc80003f46270 */
[----:B------:R-:W-:Y:S02]  /*36e0*/  SEL R36, R35, RZ, !P2 ;  /* 0x000000ff23247207 */ /* 0x000fe40005000000 */
[----:B------:R-:W-:Y:S02]  /*36f0*/  PRMT R35, R13, 0x7632, R35 ;  /* 0x000076320d237816 */ /* 0x000fe40000000023 */
[----:B------:R-:W-:Y:S02]  /*3700*/  PRMT R15, R15, 0x5410, R36 ;  /* 0x000054100f0f7816 */ /* 0x000fe40000000024 */
[----:B------:R-:W-:-:S04]  /*3710*/  IADD3 R36, PT, PT, R32, 0x3, RZ ;  /* 0x0000000320247810 */ /* 0x000fc80007ffe0ff */
[----:B------:R-:W-:Y:S01]  /*3720*/  ISETP.GE.AND P1, PT, R36, R5, PT ;  /* 0x000000052400720c */ /* 0x000fe20003f26270 */
[----:B------:R-:W-:-:S03]  /*3730*/  VIADD R36, R32, 0x4 ;  /* 0x0000000420247836 */ /* 0x000fc60000000000 */
[----:B------:R-:W-:Y:S02]  /*3740*/  SEL R13, R13, RZ, !P1 ;  /* 0x000000ff0d0d7207 */ /* 0x000fe40004800000 */
[-C--:B------:R-:W-:Y:S02]  /*3750*/  ISETP.GE.AND P2, PT, R36, R5.reuse, PT ;  /* 0x000000052400720c */ /* 0x080fe40003f46270 */
[----:B------:R-:W-:Y:S02]  /*3760*/  ISETP.GE.AND P1, PT, R12, R5, PT ;  /* 0x000000050c00720c */ /* 0x000fe40003f26270 */
[----:B------:R-:W-:Y:S02]  /*3770*/  SEL R36, R35, RZ, !P2 ;  /* 0x000000ff23247207 */ /* 0x000fe40005000000 */
[----:B------:R-:W-:Y:S02]  /*3780*/  PRMT R35, R34, 0x7632, R35 ;  /* 0x0000763222237816 */ /* 0x000fe40000000023 */
[----:B------:R-:W-:-:S02]  /*3790*/  PRMT R13, R13, 0x5410, R36 ;  /* 0x000054100d0d7816 */ /* 0x000fc40000000024 */
[----:B------:R-:W-:Y:S02]  /*37a0*/  IADD3 R36, PT, PT, R32, -0x2, RZ ;  /* 0xfffffffe20247810 */ /* 0x000fe40007ffe0ff */
[----:B------:R-:W-:Y:S02]  /*37b0*/  SEL R34, R34, RZ, !P1 ;  /* 0x000000ff22227207 */ /* 0x000fe40004800000 */
[----:B------:R-:W-:-:S04]  /*37c0*/  ISETP.GE.AND P2, PT, R36, R5, PT ;  /* 0x000000052400720c */ /* 0x000fc80003f46270 */
[----:B------:R-:W-:-:S04]  /*37d0*/  SEL R35, R35, RZ, !P2 ;  /* 0x000000ff23237207 */ /* 0x000fc80005000000 */
[----:B------:R-:W-:-:S07]  /*37e0*/  PRMT R34, R34, 0x5410, R35 ;  /* 0x0000541022227816 */ /* 0x000fce0000000023 */
.L_x_18907:
[----:B------:R-:W-:Y:S05]  /*37f0*/  BSYNC.RECONVERGENT B2 ;  /* 0x0000000000027941 */ /* 0x000fea0003800200 */
.L_x_18906:
[----:B-----5:R-:W-:Y:S02]  /*3800*/  HMUL2.BF16_V2 R34, R11, R34 ;  /* 0x000000220b227232 */ /* 0x020fe40000200000 */
[----:B------:R-:W-:Y:S02]  /*3810*/  HFMA2.BF16_V2 R36, R10, R25, -RZ ;  /* 0x000000190a247231 */ /* 0x000fe400003000ff */
[----:B------:R-:W-:Y:S01]  /*3820*/  HFMA2.BF16_V2 R13, R14, R13, -RZ ;  /* 0x0000000d0e0d7231 */ /* 0x000fe200003000ff */
[C---:B------:R-:W-:Y:S01]  /*3830*/  PRMT R35, R34.reuse, 0x7632, R35 ;  /* 0x0000763222237816 */ /* 0x040fe20000000023 */
[----:B------:R-:W-:-:S03]  /*3840*/  IMAD.U32 R34, R34, 0x10000, RZ ;  /* 0x0001000022227824 */ /* 0x000fc600078e00ff */
[----:B------:R-:W-:-:S05]  /*3850*/  SHF.L.U32 R35, R35, 0x10, RZ ;  /* 0x0000001023237819 */ /* 0x000fca00000006ff */
[--C-:B------:R-:W-:Y:S01]  /*3860*/  FADD.FTZ R25, R34, R35.reuse ;  /* 0x0000002322197221 */ /* 0x100fe20000010000 */
[C---:B------:R-:W-:Y:S02]  /*3870*/  PRMT R34, R36.reuse, 0x7610, R34 ;  /* 0x0000761024227816 */ /* 0x040fe40000000022 */
[----:B------:R-:W-:-:S03]  /*3880*/  PRMT R35, R36, 0x7632, R35 ;  /* 0x0000763224237816 */ /* 0x000fc60000000023 */
[----:B------:R-:W-:Y:S01]  /*3890*/  IMAD.U32 R34, R34, 0x10000, RZ ;  /* 0x0001000022227824 */ /* 0x000fe200078e00ff */
[----:B------:R-:W-:-:S05]  /*38a0*/  SHF.L.U32 R35, R35, 0x10, RZ ;  /* 0x0000001023237819 */ /* 0x000fca00000006ff */
[----:B------:R-:W-:Y:S01]  /*38b0*/  FADD.FTZ R34, R34, R35 ;  /* 0x0000002322227221 */ /* 0x000fe20000010000 */
[----:B------:R-:W-:-:S03]  /*38c0*/  HMUL2.BF16_V2 R35, R24, R15 ;  /* 0x0000000f18237232 */ /* 0x000fc60000200000 */
[--C-:B------:R-:W-:Y:S02]  /*38d0*/  FADD.FTZ R15, R25, R34.reuse ;  /* 0x00000022190f7221 */ /* 0x100fe40000010000 */
[C---:B------:R-:W-:Y:S02]  /*38e0*/  PRMT R25, R35.reuse, 0x7610, R25 ;  /* 0x0000761023197816 */ /* 0x040fe40000000019 */
[----:B------:R-:W-:Y:S02]  /*38f0*/  PRMT R34, R35, 0x7632, R34 ;  /* 0x0000763223227816 */ /* 0x000fe40000000022 */
[----:B------:R1:W5:Y:S01]  /*3900*/  LDG.E.CONSTANT R35, desc[UR8][R8.64+0x20c] ;  /* 0x00020c0808237981 */ /* 0x000362000c1e9900 */
[----:B------:R-:W-:Y:S01]  /*3910*/  IMAD.U32 R25, R25, 0x10000, RZ ;  /* 0x0001000019197824 */ /* 0x000fe200078e00ff */
[----:B------:R-:W-:-:S05]  /*3920*/  SHF.L.U32 R34, R34, 0x10, RZ ;  /* 0x0000001022227819 */ /* 0x000fca00000006ff */
[----:B------:R-:W-:Y:S01]  /*3930*/  FADD.FTZ R34, R25, R34 ;  /* 0x0000002219227221 */ /* 0x000fe20000010000 */
[C---:B------:R-:W-:Y:S01]  /*3940*/  PRMT R25, R13.reuse, 0x7632, R25 ;  /* 0x000076320d197816 */ /* 0x040fe20000000019 */
[----:B------:R-:W-:-:S03]  /*3950*/  IMAD.U32 R13, R13, 0x10000, RZ ;  /* 0x000100000d0d7824 */ /* 0x000fc600078e00ff */
[----:B------:R-:W-:Y:S02]  /*3960*/  SHF.L.U32 R36, R25, 0x10, RZ ;  /* 0x0000001019247819 */ /* 0x000fe400000006ff */
[----:B------:R1:W5:Y:S03]  /*3970*/  LDG.E.CONSTANT R25, desc[UR8][R8.64+0x204] ;  /* 0x0002040808197981 */ /* 0x000366000c1e9900 */
[----:B------:R-:W-:Y:S01]  /*3980*/  FADD.FTZ R36, R13, R36 ;  /* 0x000000240d247221 */ /* 0x000fe20000010000 */
[----:B------:R-:W-:Y:S02]  /*3990*/  FADD.FTZ R13, R15, R34 ;  /* 0x000000220f0d7221 */ /* 0x000fe40000010000 */
[----:B------:R1:W5:Y:S01]  /*39a0*/  LDG.E.CONSTANT R34, desc[UR8][R8.64+0x200] ;  /* 0x0002000808227981 */ /* 0x000362000c1e9900 */
[----:B------:R-:W-:Y:S01]  /*39b0*/  BSSY.RECONVERGENT B2, `(.L_x_18908) ;  /* 0x0000022000027945 */ /* 0x000fe20003800200 */
[----:B------:R-:W-:-:S02]  /*39c0*/  FADD.FTZ R13, R13, R36 ;  /* 0x000000240d0d7221 */ /* 0x000fc40000010000 */
[----:B------:R1:W5:Y:S01]  /*39d0*/  LDG.E.CONSTANT R15, desc[UR8][R8.64+0x208] ;  /* 0x00020808080f7981 */ /* 0x000362000c1e9900 */
[----:B------:R-:W-:Y:S05]  /*39e0*/  @P0 BRA `(.L_x_18909) ;  /* 0x0000000000780947 */ /* 0x000fea0003800000 */
[C---:B01----:R-:W-:Y:S01]  /*39f0*/  VIADD R8, R32.reuse, 0xfffffffe ;  /* 0xfffffffe20087836 */ /* 0x043fe20000000000 */
[-C--:B------:R-:W-:Y:S02]  /*3a00*/  ISETP.GE.AND P3, PT, R32, R5.reuse, PT ;  /* 0x000000052000720c */ /* 0x080fe40003f66270 */
[----:B-----5:R-:W-:Y:S02]  /*3a10*/  PRMT R9, R25, 0x7632, R9 ;  /* 0x0000763219097816 */ /* 0x020fe40000000009 */
[-C--:B------:R-:W-:Y:S02]  /*3a20*/  ISETP.GE.AND P1, PT, R8, R5.reuse, PT ;  /* 0x000000050800720c */ /* 0x080fe40003f26270 */
[----:B------:R-:W-:Y:S02]  /*3a30*/  IADD3 R8, PT, PT, R32, -0x1, RZ ;  /* 0xffffffff20087810 */ /* 0x000fe40007ffe0ff */
[-C--:B------:R-:W-:Y:S02]  /*3a40*/  ISETP.GE.AND P0, PT, R12, R5.reuse, PT ;  /* 0x000000050c00720c */ /* 0x080fe40003f06270 */
[----:B------:R-:W-:-:S02]  /*3a50*/  ISETP.GE.AND P2, PT, R8, R5, PT ;  /* 0x000000050800720c */ /* 0x000fc40003f46270 */
[----:B------:R-:W-:Y:S02]  /*3a60*/  PRMT R8, R34, 0x7632, R8 ;  /* 0x0000763222087816 */ /* 0x000fe40000000008 */
[----:B------:R-:W-:Y:S02]  /*3a70*/  SEL R12, R9, RZ, !P3 ;  /* 0x000000ff090c7207 */ /* 0x000fe40005800000 */
[----:B------:R-:W-:Y:S01]  /*3a80*/  SEL R9, R8, RZ, !P1 ;  /* 0x000000ff08097207 */ /* 0x000fe20004800000 */
[----:B------:R-:W-:Y:S01]  /*3a90*/  VIADD R8, R32, 0x1 ;  /* 0x0000000120087836 */ /* 0x000fe20000000000 */
[----:B------:R-:W-:Y:S02]  /*3aa0*/  SEL R34, R34, RZ, !P0 ;  /* 0x000000ff22227207 */ /* 0x000fe40004000000 */
[----:B------:R-:W-:Y:S02]  /*3ab0*/  SEL R25, R25, RZ, !P2 ;  /* 0x000000ff19197207 */ /* 0x000fe40005000000 */
[----:B------:R-:W-:-:S02]  /*3ac0*/  ISETP.GE.AND P0, PT, R8, R5, PT ;  /* 0x000000050800720c */ /* 0x000fc40003f06270 */
[----:B------:R-:W-:Y:S02]  /*3ad0*/  IADD3 R8, PT, PT, R32, 0x2, RZ ;  /* 0x0000000220087810 */ /* 0x000fe40007ffe0ff */
[----:B------:R-:W-:Y:S02]  /*3ae0*/  PRMT R25, R25, 0x5410, R12 ;  /* 0x0000541019197816 */ /* 0x000fe4000000000c */
[-C--:B------:R-:W-:Y:S01]  /*3af0*/  ISETP.GE.AND P1, PT, R8, R5.reuse, PT ;  /* 0x000000050800720c */ /* 0x080fe20003f26270 */
[C---:B------:R-:W-:Y:S01]  /*3b00*/  VIADD R8, R32.reuse, 0x3 ;  /* 0x0000000320087836 */ /* 0x040fe20000000000 */
[----:B------:R-:W-:Y:S02]  /*3b10*/  IADD3 R12, PT, PT, R32, 0x4, RZ ;  /* 0x00000004200c7810 */ /* 0x000fe40007ffe0ff */
[----:B------:R-:W-:Y:S02]  /*3b20*/  PRMT R34, R34, 0x5410, R9 ;  /* 0x0000541022227816 */ /* 0x000fe40000000009 */
[----:B------:R-:W-:-:S02]  /*3b30*/  ISETP.GE.AND P2, PT, R8, R5, PT ;  /* 0x000000050800720c */ /* 0x000fc40003f46270 */
[C---:B------:R-:W-:Y:S02]  /*3b40*/  PRMT R8, R15.reuse, 0x7632, R8 ;  /* 0x000076320f087816 */ /* 0x040fe40000000008 */
[----:B------:R-:W-:Y:S02]  /*3b50*/  SEL R15, R15, RZ, !P0 ;  /* 0x000000ff0f0f7207 */ /* 0x000fe40004000000 */
[----:B------:R-:W-:Y:S02]  /*3b60*/  SEL R8, R8, RZ, !P1 ;  /* 0x000000ff08087207 */ /* 0x000fe40004800000 */
[----:B------:R-:W-:Y:S02]  /*3b70*/  ISETP.GE.AND P0, PT, R12, R5, PT ;  /* 0x000000050c00720c */ /* 0x000fe40003f06270 */
[--C-:B------:R-:W-:Y:S02]  /*3b80*/  PRMT R15, R15, 0x5410, R8.reuse ;  /* 0x000054100f0f7816 */ /* 0x100fe40000000008 */
[----:B------:R-:W-:-:S02]  /*3b90*/  PRMT R8, R35, 0x7632, R8 ;  /* 0x0000763223087816 */ /* 0x000fc40000000008 */
[----:B------:R-:W-:Y:S02]  /*3ba0*/  SEL R35, R35, RZ, !P2 ;  /* 0x000000ff23237207 */ /* 0x000fe40005000000 */
[----:B------:R-:W-:-:S04]  /*3bb0*/  SEL R8, R8, RZ, !P0 ;  /* 0x000000ff08087207 */ /* 0x000fc80004000000 */
[----:B------:R-:W-:-:S07]  /*3bc0*/  PRMT R35, R35, 0x5410, R8 ;  /* 0x0000541023237816 */ /* 0x000fce0000000008 */
.L_x_18909:
[----:B------:R-:W-:Y:S05]  /*3bd0*/  BSYNC.RECONVERGENT B2 ;  /* 0x0000000000027941 */ /* 0x000fea0003800200 */
.L_x_18908:
[----:B01---5:R-:W-:Y:S02]  /*3be0*/  HMUL2.BF16_V2 R8, R11, R34 ;  /* 0x000000220b087232 */ /* 0x023fe40000200000 */
[----:B------:R-:W-:Y:S02]  /*3bf0*/  HFMA2.BF16_V2 R10, R10, R25, -RZ ;  /* 0x000000190a0a7231 */ /* 0x000fe400003000ff */
[----:B------:R-:W-:Y:S02]  /*3c00*/  HMUL2.BF16_V2 R11, R24, R15 ;  /* 0x0000000f180b7232 */ /* 0x000fe40000200000 */
[----:B------:R-:W-:Y:S02]  /*3c10*/  HFMA2.BF16_V2 R14, R14, R35, -RZ ;  /* 0x000000230e0e7231 */ /* 0x000fe400003000ff */
[----:B------:R-:W-:Y:S01]  /*3c20*/  FADD.FTZ R18, R18, R13 ;  /* 0x0000000d12127221 */ /* 0x000fe20000010000 */
[C---:B------:R-:W-:Y:S01]  /*3c30*/  PRMT R9, R8.reuse, 0x7632, R9 ;  /* 0x0000763208097816 */ /* 0x040fe20000000009 */
[----:B------:R-:W-:Y:S01]  /*3c40*/  IMAD.U32 R8, R8, 0x10000, RZ ;  /* 0x0001000008087824 */ /* 0x000fe200078e00ff */
[C---:B------:R-:W-:Y:S01]  /*3c50*/  PRMT R12, R11.reuse, 0x7632, R12 ;  /* 0x000076320b0c7816 */ /* 0x040fe2000000000c */
[----:B------:R-:W-:Y:S01]  /*3c60*/  IMAD.U32 R11, R11, 0x10000, RZ ;  /* 0x000100000b0b7824 */ /* 0x000fe200078e00ff */
[----:B------:R-:W-:-:S02]  /*3c70*/  SHF.L.U32 R9, R9, 0x10, RZ ;  /* 0x0000001009097819 */ /* 0x000fc400000006ff */
[----:B------:R-:W-:-:S03]  /*3c80*/  SHF.L.U32 R12, R12, 0x10, RZ ;  /* 0x000000100c0c7819 */ /* 0x000fc600000006ff */
[--C-:B------:R-:W-:Y:S01]  /*3c90*/  FADD.FTZ R8, R8, R9.reuse ;  /* 0x0000000908087221 */ /* 0x100fe20000010000 */
[C---:B------:R-:W-:Y:S01]  /*3ca0*/  PRMT R9, R10.reuse, 0x7610, R9 ;  /* 0x000076100a097816 */ /* 0x040fe20000000009 */
[----:B------:R-:W-:Y:S01]  /*3cb0*/  FADD.FTZ R11, R11, R12 ;  /* 0x0000000c0b0b7221 */ /* 0x000fe20000010000 */
[----:B------:R-:W-:-:S03]  /*3cc0*/  PRMT R10, R10, 0x7632, R10 ;  /* 0x000076320a0a7816 */ /* 0x000fc6000000000a */
[----:B------:R-:W-:Y:S01]  /*3cd0*/  IMAD.U32 R15, R9, 0x10000, RZ ;  /* 0x00010000090f7824 */ /* 0x000fe200078e00ff */
[----:B------:R-:W-:Y:S02]  /*3ce0*/  SHF.L.U32 R10, R10, 0x10, RZ ;  /* 0x000000100a0a7819 */ /* 0x000fe400000006ff */
[C---:B------:R-:W-:Y:S01]  /*3cf0*/  PRMT R9, R14.reuse, 0x7632, R9 ;  /* 0x000076320e097816 */ /* 0x040fe20000000009 */
[----:B------:R-:W-:Y:S02]  /*3d00*/  IMAD.U32 R14, R14, 0x10000, RZ ;  /* 0x000100000e0e7824 */ /* 0x000fe400078e00ff */
[----:B------:R-:W-:Y:S01]  /*3d10*/  FADD.FTZ R15, R15, R10 ;  /* 0x0000000a0f0f7221 */ /* 0x000fe20000010000 */
[----:B------:R-:W-:-:S03]  /*3d20*/  SHF.L.U32 R9, R9, 0x10, RZ ;  /* 0x0000001009097819 */ /* 0x000fc600000006ff */
[----:B------:R-:W-:Y:S02]  /*3d30*/  FADD.FTZ R8, R8, R15 ;  /* 0x0000000f08087221 */ /* 0x000fe40000010000 */
[----:B------:R-:W-:Y:S02]  /*3d40*/  FADD.FTZ R9, R14, R9 ;  /* 0x000000090e097221 */ /* 0x000fe40000010000 */
[----:B------:R-:W-:-:S04]  /*3d50*/  FADD.FTZ R8, R8, R11 ;  /* 0x0000000b08087221 */ /* 0x000fc80000010000 */
[----:B------:R-:W-:-:S04]  /*3d60*/  FADD.FTZ R8, R8, R9 ;  /* 0x0000000908087221 */ /* 0x000fc80000010000 */
[----:B------:R-:W-:-:S07]  /*3d70*/  FADD.FTZ R19, R19, R8 ;  /* 0x0000000813137221 */ /* 0x000fce0000010000 */
.L_x_18905:
[----:B-12---:R-:W-:Y:S05]  /*3d80*/  BSYNC.RECONVERGENT B0 ;  /* 0x0000000000007941 */ /* 0x006fea0003800200 */
.L_x_18904:
[----:B------:R-:W-:Y:S01]  /*3d90*/  VIADD R9, R30, 0x3 ;  /* 0x000000031e097836 */ /* 0x000fe20000000000 */
[----:B------:R-:W-:Y:S01]  /*3da0*/  IADD3 R20, P1, PT, R20, 0x10, RZ ;  /* 0x0000001014147810 */ /* 0x000fe20007f3e0ff */
[----:B------:R-:W-:Y:S01]  /*3db0*/  VIADD R32, R32, 0x40 ;  /* 0x0000004020207836 */ /* 0x000fe20000000000 */
[----:B------:R-:W-:Y:S01]  /*3dc0*/  IADD3 R29, PT, PT, R29, 0x4, RZ ;  /* 0x000000041d1d7810 */ /* 0x000fe20007ffe0ff */
[----:B------:R-:W-:Y:S01]  /*3dd0*/  VIADD R21, R21, 0x100 ;  /* 0x0000010015157836 */ /* 0x000fe20000000000 */
[----:B------:R-:W-:Y:S01]  /*3de0*/  ISETP.GE.AND P0, PT, R9, R2, PT ;  /* 0x000000020900720c */ /* 0x000fe20003f06270 */
[----:B------:R-:W-:Y:S01]  /*3df0*/  IMAD.X R27, RZ, RZ, R27, P1 ;  /* 0x000000ffff1b7224 */ /* 0x000fe200008e061b */
[----:B------:R-:W-:Y:S02]  /*3e00*/  IADD3 R30, PT, PT, R30, 0x4, RZ ;  /* 0x000000041e1e7810 */ /* 0x000fe40007ffe0ff */
[----:B------:R-:W-:-:S09]  /*3e10*/  IADD3 R28, PT, PT, R28, 0x40, RZ ;  /* 0x000000401c1c7810 */ /* 0x000fd20007ffe0ff */
[----:B------:R-:W-:Y:S05]  /*3e20*/  @!P0 BRA `(.L_x_18910) ;  /* 0xfffffff000e88947 */ /* 0x000fea000383ffff */
.L_x_18903:
[----:B-12---:R-:W-:Y:S05]  /*3e30*/  BSYNC.RECONVERGENT B1 ;  /* 0x0000000000017941 */ /* 0x006fea0003800200 */
.L_x_18902:
[----:B------:R-:W1:Y:S01]  /*3e40*/  S2UR UR5, SR_CgaCtaId ;  /* 0x00000000000579c3 */ /* 0x000e620000008800 */
[----:B------:R-:W2:Y:S01]  /*3e50*/  SHFL.BFLY PT, R3, R18, 0x1, 0x1f ;  /* 0x0c201f0012037f89 */ /* 0x000ea200000e0000 */
[----:B------:R-:W-:Y:S01]  /*3e60*/  LOP3.LUT R2, R16, 0x1, RZ, 0xc0, !PT ;  /* 0x0000000110027812 */ /* 0x000fe200078ec0ff */
[----:B------:R-:W-:Y:S01]  /*3e70*/  UMOV UR4, 0x400 ;  /* 0x0000040000047882 */ /* 0x000fe20000000000 */
[----:B------:R-:W-:Y:S01]  /*3e80*/  SHF.R.U32.HI R17, RZ, 0x1, R17 ;  /* 0x00000001ff117819 */ /* 0x000fe20000011611 */
[----:B------:R-:W3:Y:S03]  /*3e90*/  SHFL.BFLY PT, R0, R19, 0x1, 0x1f ;  /* 0x0c201f0013007f89 */ /* 0x000ee600000e0000 */
[----:B------:R-:W-:Y:S01]  /*3ea0*/  BAR.SYNC.DEFER_BLOCKING 0x0 ;  /* 0x0000000000007b1d */ /* 0x000fe20000010000 */
[----:B------:R-:W-:Y:S01]  /*3eb0*/  ISETP.NE.AND P0, PT, R2, RZ, PT ;  /* 0x000000ff0200720c */ /* 0x000fe20003f05270 */
[----:B------:R-:W-:Y:S01]  /*3ec0*/  UIADD3 UR4, UPT, UPT, UR4, 0x60, URZ ;  /* 0x0000006004047890 */ /* 0x000fe2000fffe0ff */
[----:B------:R-:W-:-:S02]  /*3ed0*/  LOP3.LUT R2, R16, 0x3c0, RZ, 0xc0, !PT ;  /* 0x000003c010027812 */ /* 0x000fc400078ec0ff */
[----:B------:R-:W-:Y:S02]  /*3ee0*/  LOP3.LUT P2, RZ, R16, 0x3c1, RZ, 0xc0, !PT ;  /* 0x000003c110ff7812 */ /* 0x000fe4000784c0ff */
[----:B------:R-:W-:Y:S02]  /*3ef0*/  ISETP.NE.OR P1, PT, R2, 0x40, P0 ;  /* 0x000000400200780c */ /* 0x000fe40000725670 */
[----:B------:R-:W-:Y:S02]  /*3f00*/  LOP3.LUT R2, R17, 0x3e0, R16, 0xf8, !PT ;  /* 0x000003e011027812 */ /* 0x000fe400078ef810 */
[----:B------:R-:W-:Y:S01]  /*3f10*/  LOP3.LUT R9, R16, 0x3e1, RZ, 0xc0, !PT ;  /* 0x000003e110097812 */ /* 0x000fe200078ec0ff */
[----:B-1----:R-:W-:Y:S01]  /*3f20*/  ULEA UR4, UR5, UR4, 0x18 ;  /* 0x0000000405047291 */ /* 0x002fe2000f8ec0ff */
[----:B--2---:R-:W-:Y:S02]  /*3f30*/  FADD.FTZ R3, R3, R18 ;  /* 0x0000001203037221 */ /* 0x004fe40000010000 */
[----:B------:R-:W-:Y:S01]  /*3f40*/  ISETP.NE.AND P3, PT, R9, 0x20, PT ;  /* 0x000000200900780c */ /* 0x000fe20003f65270 */
[----:B---3--:R-:W-:-:S02]  /*3f50*/  FADD.FTZ R0, R0, R19 ;  /* 0x0000001300007221 */ /* 0x008fc40000010000 */
[----:B------:R-:W-:-:S05]  /*3f60*/  LEA R2, R2, UR4, 0x2 ;  /* 0x0000000402027c11 */ /* 0x000fca000f8e10ff */
[----:B------:R-:W-:Y:S04]  /*3f70*/  @!P1 STS [R2+-0x100], R3 ;  /* 0xffff000302009388 */ /* 0x000fe80000000800 */
[----:B------:R-:W-:Y:S01]  /*3f80*/  @!P1 STS [R2+-0xc0], R0 ;  /* 0xffff400002009388 */ /* 0x000fe20000000800 */
[----:B------:R-:W-:Y:S01]  /*3f90*/  @!P3 LEA R17, R17, UR4, 0x2 ;  /* 0x000000041111bc11 */ /* 0x000fe2000f8e10ff */
        /* <DEDUP_REMOVED lines=18> */
[----:B------:R-:W-:Y:S06]  /*40c0*/  @P0 EXIT ;  /* 0x000000000000094d */ /* 0x000fec0003800000 */
[----:B------:R-:W4:Y:S01]  /*40d0*/  S2UR UR4, SR_CTAID.Z ;  /* 0x00000000000479c3 */ /* 0x000f220000002700 */
[----:B------:R-:W5:Y:S01]  /*40e0*/  LDCU.64 UR6, c[0x0][0x380] ;  /* 0x00007000ff0677ac */ /* 0x000f620008000a00 */
[----:B------:R-:W-:Y:S01]  /*40f0*/  SHF.R.U32.HI R7, RZ, 0x1, R16 ;  /* 0x00000001ff077819 */ /* 0x000fe20000011610 */
[----:B-12---:R-:W-:Y:S01]  /*4100*/  @!P1 FADD.FTZ R3, R8, R3 ;  /* 0x0000000308039221 */ /* 0x006fe20000010000 */
[----:B------:R-:W-:Y:S01]  /*4110*/  SHF.L.U32 R4, R4, 0x5, RZ ;  /* 0x0000000504047819 */ /* 0x000fe200000006ff */
[----:B---3--:R-:W-:-:S05]  /*4120*/  @!P1 FADD.FTZ R0, R5, R0 ;  /* 0x0000000005009221 */ /* 0x008fca0000010000 */
[----:B------:R-:W-:Y:S01]  /*4130*/  F2FP.BF16.F32.PACK_AB R0, R0, R3 ;  /* 0x000000030000723e */ /* 0x000fe200000010ff */
[----:B----4-:R-:W-:-:S06]  /*4140*/  USHF.L.U32 UR4, UR4, 0x5, URZ ;  /* 0x0000000504047899 */ /* 0x010fcc00080006ff */
[----:B------:R-:W-:-:S04]  /*4150*/  IADD3 R4, P0, P2, R7, UR4, R4 ;  /* 0x0000000407047c10 */ /* 0x000fc8000fa1e004 */
[----:B------:R-:W-:Y:S02]  /*4160*/  IADD3.X R5, PT, PT, RZ, RZ, RZ, P0, P2 ;  /* 0x000000ffff057210 */ /* 0x000fe400007e44ff */
[----:B-----5:R-:W-:-:S04]  /*4170*/  LEA R2, P0, R4, UR6, 0x1 ;  /* 0x0000000604027c11 */ /* 0x020fc8000f8008ff */
[----:B------:R-:W-:Y:S02]  /*4180*/  LEA.HI.X R3, R4, UR7, R5, 0x1, P0 ;  /* 0x0000000704037c11 */ /* 0x000fe400080f0c05 */
[----:B------:R-:W-:-:S03]  /*4190*/  PRMT R4, R0, 0x7632, R4 ;  /* 0x0000763200047816 */ /* 0x000fc60000000004 */
[----:B------:R-:W-:Y:S04]  /*41a0*/  STG.E.U16 desc[UR8][R2.64], R0 ;  /* 0x0000000002007986 */ /* 0x000fe8000c101508 */
[----:B------:R-:W-:Y:S01]  /*41b0*/  STG.E.U16 desc[UR8][R2.64+0x20], R4 ;  /* 0x0000200402007986 */ /* 0x000fe2000c101508 */
[----:B------:R-:W-:Y:S05]  /*41c0*/  EXIT ;  /* 0x000000000000794d */ /* 0x000fea0003800000 */
.L_x_18879:
[----:B------:R-:W-:Y:S01]  /*41d0*/  BSSY B2, `(.L_x_18911) ;  /* 0x0000007000027945 */ /* 0x000fe20003800000 */
[----:B------:R-:W-:Y:S01]  /*41e0*/  IMAD.MOV.U32 R15, RZ, RZ, 0x1 ;  /* 0x00000001ff0f7424 */ /* 0x000fe200078e00ff */
[----:B------:R-:W-:Y:S01]  /*41f0*/  MOV R25, 0x1f ;  /* 0x0000001f00197802 */ /* 0x000fe20000000f00 */
[----:B------:R-:W-:-:S07]  /*4200*/  IMAD.MOV.U32 R12, RZ, RZ, -0x1 ;  /* 0xffffffffff0c7424 */ /* 0x000fce00078e00ff */
[----:B------:R-:W-:Y:S05]  /*4210*/  WARPSYNC.COLLECTIVE R12, `(.L_x_18912) ;  /* 0x000000000c087348 */ /* 0x000fea0003c00000 */
[----:B------:R0:W1:Y:S02]  /*4220*/  SHFL.BFLY P2, R11, R8, R15, R25 ;  /* 0x0c00000f080b7389 */ /* 0x0000640000040019 */
[----:B01----:R-:W-:Y:S05]  /*4230*/  ENDCOLLECTIVE ;  /* 0x000000000000791b */ /* 0x003fea0003800000 */
.L_x_18912:
[----:B------:R-:W-:Y:S05]  /*4240*/  BSYNC B2 ;  /* 0x0000000000027941 */ /* 0x000fea0003800000 */
.L_x_18911:
[----:B------:R-:W-:Y:S01]  /*4250*/  MOV R9, R11 ;  /* 0x0000000b00097202 */ /* 0x000fe20000000f00 */
[----:B------:R-:W-:Y:S06]  /*4260*/  BRA `(.L_x_18913) ;  /* 0xffffffd000307947 */ /* 0x000fec000383ffff */
.L_x_18881:
        /* <DEDUP_REMOVED lines=8> */
.L_x_18915:
[----:B------:R-:W-:Y:S05]  /*42f0*/  BSYNC B0 ;  /* 0x0000000000007941 */ /* 0x000fea0003800000 */
.L_x_18914:
        /* <DEDUP_REMOVED lines=8> */
.L_x_18916:
[----:B------:R-:W-:Y:S02]  /*4380*/  IMAD.MOV.U32 R15, RZ, RZ, 0x4 ;  /* 0x00000004ff0f7424 */ /* 0x000fe400078e00ff */
[----:B------:R-:W-:-:S05]  /*4390*/  IMAD.MOV.U32 R9, RZ, RZ, R11 ;  /* 0x000000ffff097224 */ /* 0x000fca00078e000b */
[----:B------:R-:W-:-:S04]  /*43a0*/  FMNMX.FTZ R9, R8, R9, !PT ;  /* 0x0000000908097209 */ /* 0x000fc80007810000 */
[----:B------:R-:W-:-:S07]  /*43b0*/  MOV R8, R9 ;  /* 0x0000000900087202 */ /* 0x000fce0000000f00 */
[----:B------:R-:W-:Y:S05]  /*43c0*/  WARPSYNC.COLLECTIVE R12, `(.L_x_18917) ;  /* 0x000000000c087348 */ /* 0x000fea0003c00000 */
[----:B------:R0:W1:Y:S02]  /*43d0*/  SHFL.BFLY P2, R11, R8, R15, R25 ;  /* 0x0c00000f080b7389 */ /* 0x0000640000040019 */
[----:B01----:R-:W-:Y:S05]  /*43e0*/  ENDCOLLECTIVE ;  /* 0x000000000000791b */ /* 0x003fea0003800000 */
.L_x_18917:
[----:B------:R-:W-:Y:S01]  /*43f0*/  HFMA2 R15, -RZ, RZ, 0, 1.1920928955078125e-07 ;  /* 0x00000002ff0f7431 */ /* 0x000fe200000001ff */
[----:B------:R-:W-:-:S04]  /*4400*/  MOV R10, R11 ;  /* 0x0000000b000a7202 */ /* 0x000fc80000000f00 */
[----:B------:R-:W-:-:S05]  /*4410*/  FMNMX.FTZ R10, R9, R10, !PT ;  /* 0x0000000a090a7209 */ /* 0x000fca0007810000 */
[----:B------:R-:W-:-:S07]  /*4420*/  IMAD.MOV.U32 R8, RZ, RZ, R10 ;  /* 0x000000ffff087224 */ /* 0x000fce00078e000a */
[----:B------:R-:W-:Y:S05]  /*4430*/  WARPSYNC.COLLECTIVE R12, `(.L_x_18918) ;  /* 0x000000000c087348 */ /* 0x000fea0003c00000 */
[----:B------:R0:W1:Y:S02]  /*4440*/  SHFL.BFLY P2, R11, R8, R15, R25 ;  /* 0x0c00000f080b7389 */ /* 0x0000640000040019 */
[----:B01----:R-:W-:Y:S05]  /*4450*/  ENDCOLLECTIVE ;  /* 0x000000000000791b */ /* 0x003fea0003800000 */
.L_x_18918:
[----:B------:R-:W-:Y:S05]  /*4460*/  BRA `(.L_x_18919) ;  /* 0xffffffd0003c7947 */ /* 0x000fea000383ffff */
.L_x_18920:
        /* <DEDUP_REMOVED lines=9> */
.L_x_25931:


//--------------------- .text._ZN4vllm25paged_attention_v1_kernelI13__nv_bfloat16S1_Li256ELi8ELi128ELNS_18Fp8KVCacheDataTypeE0ELb0EEEvPT_PKS3_PKT0_S9_ifPKiSB_iPKfiiiSD_SD_iiiii --------------------------
	.section	.text._ZN4vllm25paged_attention_v1_kernelI13__nv_bfloat16S1_Li256ELi8ELi128ELNS_18Fp8KVCacheDataTypeE0ELb0EEEvPT_PKS3_PKT0_S9_ifPKiSB_iPKfiiiSD_SD_iiiii,"ax",@progbits
	.align	128
        .global         _ZN4vllm25paged_attention_v1_kernelI13__nv_bfloat16S1_Li256ELi8ELi128ELNS_18Fp8KVCacheDataTypeE0ELb0EEEvPT_PKS3_PKT0_S9_ifPKiSB_iPKfiiiSD_SD_iiiii
        .type           _ZN4vllm25paged_attention_v1_kernelI13__nv_bfloat16S1_Li256ELi8ELi128ELNS_18Fp8KVCacheDataTypeE0ELb0EEEvPT_PKS3_PKT0_S9_ifPKiSB_iPKfiiiSD_SD_iiiii,@function
        .size           _ZN4vllm25paged_attention_v1_kernelI13__nv_bfloat16S1_Li256ELi8ELi128ELNS_18Fp8KVCacheDataTypeE0ELb0EEEvPT_PKS3_PKT0_S9_ifPKiSB_iPKfiiiSD_SD_iiiii,(.L_x_25932 - _ZN4vllm25paged_attention_v1_kernelI13__nv_bfloat16S1_Li256ELi8ELi128ELNS_18Fp8KVCacheDataTypeE0ELb0EEEvPT_PKS3_PKT0_S9_ifPKiSB_iPKfiiiSD_SD_iiiii)
        .other          _ZN4vllm25paged_attention_v1_kernelI13__nv_bfloat16S1_Li256ELi8ELi128ELNS_18Fp8KVCacheDataTypeE0ELb0EEEvPT_PKS3_PKT0_S9_ifPKiSB_iPKfiiiSD_SD_iiiii,@"STO_CUDA_ENTRY STV_DEFAULT"
_ZN4vllm25paged_attention_v1_kernelI13__nv_bfloat16S1_Li256ELi8ELi128ELNS_18Fp8KVCacheDataTypeE0ELb0EEEvPT_PKS3_PKT0_S9_ifPKiSB_iPKfiiiSD_SD_iiiii:
.text._ZN4vllm25paged_attention_v1_kernelI13__nv_bfloat16S1_Li256ELi8ELi128ELNS_18Fp8KVCacheDataTypeE0ELb0EEEvPT_PKS3_PKT0_S9_ifPKiSB_iPKfiiiSD_SD_iiiii:
        /* <DEDUP_REMOVED lines=10> */
[----:B------:R-:W4:Y:S01]  /*00a0*/  LDCU UR18, c[0x0][0x3cc] ;  /* 0x00007980ff1277ac */ /* 0x000f220008000800 */
[----:B-1----:R-:W-:Y:S01]  /*00b0*/  UIMAD.WIDE.U32 UR4, UR12, 0x4, UR4 ;  /* 0x000000040c0478a5 */ /* 0x002fe2000f8e0004 */
[----:B------:R-:W1:Y:S01]  /*00c0*/  LDCU UR19, c[0x0][0x3a4] ;  /* 0x00007480ff1377ac */ /* 0x000e620008000800 */
[----:B0-----:R-:W-:-:S04]  /*00d0*/  ISETP.GT.U32.AND P0, PT, R44, 0x7f, PT ;  /* 0x0000007f2c00780c */ /* 0x001fc80003f04070 */
[----:B------:R-:W-:Y:S01]  /*00e0*/  IMAD.U32 R4, RZ, RZ, UR4 ;  /* 0x00000004ff047e24 */ /* 0x000fe2000f8e00ff */
[----:B---3--:R-:W-:Y:S01]  /*00f0*/  MOV R3, UR13 ;  /* 0x0000000d00037c02 */ /* 0x008fe20008000f00 */
[----:B------:R-:W-:Y:S01]  /*0100*/  IMAD.U32 R5, RZ, RZ, UR5 ;  /* 0x00000005ff057e24 */ /* 0x000fe2000f8e00ff */
[----:B--2---:R-:W-:Y:S01]  /*0110*/  UISETP.NE.U32.AND UP0, UPT, UR8, URZ, UPT ;  /* 0x000000ff0800728c */ /* 0x004fe2000bf05070 */
[----:B------:R-:W0:Y:S03]  /*0120*/  LDCU.64 UR20, c[0x0][0x390] ;  /* 0x00007200ff1477ac */ /* 0x000e260008000a00 */
[----:B------:R-:W2:Y:S02]  /*0130*/  LDG.E.CONSTANT R10, desc[UR10][R4.64] ;  /* 0x0000000a040a7981 */ /* 0x000ea4000c1e9900 */
[----:B------:R-:W3:Y:S01]  /*0140*/  @!P0 LDC.64 R6, c[0x0][0x388] ;  /* 0x0000e200ff068b82 */ /* 0x000ee20000000a00 */
[----:B----4-:R-:W-:Y:S01]  /*0150*/  UIMAD UR4, UR12, UR6, URZ ;  /* 0x000000060c0472a4 */ /* 0x010fe2000f8e02ff */
[----:B------:R-:W-:Y:S01]  /*0160*/  @!P0 IMAD.SHL.U32 R3, R3, 0x100, RZ ;  /* 0x0000010003038824 */ /* 0x000fe200078e00ff */
[----:B------:R-:W4:Y:S01]  /*0170*/  LDCU UR8, c[0x0][0x3b8] ;  /* 0x00007700ff0877ac */ /* 0x000f220008000800 */
[----:B------:R-:W-:Y:S01]  /*0180*/  @!P0 IMAD.SHL.U32 R0, R44, 0x2, RZ ;  /* 0x000000022c008824 */ /* 0x000fe200078e00ff */
[----:B------:R-:W-:-:S04]  /*0190*/  USHF.R.S32.HI UR5, URZ, 0x1f, UR4 ;  /* 0x0000001fff057899 */ /* 0x000fc80008011404 */
[----:B------:R-:W-:-:S04]  /*01a0*/  @!P0 IADD3 R0, P1, P2, R0, UR4, R3 ;  /* 0x0000000400008c10 */ /* 0x000fc8000fa3e003 */
[----:B------:R-:W-:Y:S02]  /*01b0*/  @!P0 IADD3.X R3, PT, PT, RZ, UR5, RZ, P1, P2 ;  /* 0x00000005ff038c10 */ /* 0x000fe40008fe44ff */
[----:B---3--:R-:W-:-:S04]  /*01c0*/  @!P0 LEA R2, P1, R0, R6, 0x1 ;  /* 0x0000000600028211 */ /* 0x008fc800078208ff */
[----:B------:R-:W-:-:S05]  /*01d0*/  @!P0 LEA.HI.X R3, R0, R7, R3, 0x1, P1 ;  /* 0x0000000700038211 */ /* 0x000fca00008f0c03 */
[----:B------:R3:W4:Y:S01]  /*01e0*/  @!P0 LDG.E.CONSTANT R8, desc[UR10][R2.64] ;  /* 0x0000000a02088981 */ /* 0x000722000c1e9900 */
[----:B------:R-:W-:-:S04]  /*01f0*/  IABS R7, R9 ;  /* 0x0000000900077213 */ /* 0x000fc80000000000 */
[----:B------:R-:W1:Y:S01]  /*0200*/  I2F.RP R6, R7 ;  /* 0x0000000700067306 */ /* 0x000e620000209400 */
[----:B------:R-:W-:-:S11]  /*0210*/  UISETP.NE.AND.EX UP0, UPT, UR9, URZ, UPT, UP0 ;  /* 0x000000ff0900728c */ /* 0x000fd6000bf05300 */
[----:B------:R-:W0:Y:S01]  /*0220*/  @UP0 LDCU.64 UR4, c[0x0][0x3c0] ;  /* 0x00007800ff0407ac */ /* 0x000e220008000a00 */
[----:B-1----:R-:W3:Y:S01]  /*0230*/  MUFU.RCP R6, R6 ;  /* 0x0000000600067308 */ /* 0x002ee20000001000 */
[----:B------:R-:W-:Y:S02]  /*0240*/  PLOP3.LUT P1, PT, PT, PT, UP0, 0x80, 0x8 ;  /* 0x000000000008781c */ /* 0x000fe40003f2f008 */
[----:B---3--:R-:W-:-:S05]  /*0250*/  IADD3 R2, PT, PT, R6, 0xffffffe, RZ ;  /* 0x0ffffffe06027810 */ /* 0x008fca0007ffe0ff */
[----:B------:R1:W3:Y:S01]  /*0260*/  F2I.FTZ.U32.TRUNC.NTZ R3, R2 ;  /* 0x0000000200037305 */ /* 0x0002e2000021f000 */
[----:B0-----:R-:W-:Y:S01]  /*0270*/  @UP0 UIMAD.WIDE.U32 UR4, UR13, 0x4, UR4 ;  /* 0x000000040d0408a5 */ /* 0x001fe2000f8e0004 */
[----:B------:R-:W-:-:S05]  /*0280*/  HFMA2 R0, -RZ, RZ, 0, 0 ;  /* 0x00000000ff007431 */ /* 0x000fca00000001ff */
[----:B------:R-:W-:Y:S02]  /*0290*/  IMAD.U32 R4, RZ, RZ, UR4 ;  /* 0x00000004ff047e24 */ /* 0x000fe4000f8e00ff */
[----:B------:R-:W-:Y:S02]  /*02a0*/  IMAD.U32 R5, RZ, RZ, UR5 ;  /* 0x00000005ff057e24 */ /* 0x000fe4000f8e00ff */
[----:B-1----:R-:W-:-:S03]  /*02b0*/  IMAD.MOV.U32 R2, RZ, RZ, RZ ;  /* 0x000000ffff027224 */ /* 0x002fc600078e00ff */
[----:B------:R0:W5:Y:S01]  /*02c0*/  @P1 LDG.E.CONSTANT R0, desc[UR10][R4.64] ;  /* 0x0000000a04001981 */ /* 0x000162000c1e9900 */
[----:B---3--:R-:W-:-:S04]  /*02d0*/  IMAD.MOV R12, RZ, RZ, -R3 ;  /* 0x000000ffff0c7224 */ /* 0x008fc800078e0a03 */
        /* <DEDUP_REMOVED lines=9> */
[----:B------:R-:W-:Y:S01]  /*0370*/  LOP3.LUT R2, R9, UR14, RZ, 0x3c, !PT ;  /* 0x0000000e09027c12 */ /* 0x000fe2000f8e3cff */
        /* <DEDUP_REMOVED lines=12> */
[----:B------:R-:W-:Y:S02]  /*0440*/  IABS R4, UR13 ;  /* 0x0000000d00047c13 */ /* 0x000fe40008000000 */
[----:B------:R-:W-:Y:S01]  /*0450*/  IABS R9, R7 ;  /* 0x0000000700097213 */ /* 0x000fe20000000000 */
[----:B0-----:R-:W-:Y:S02]  /*0460*/  IMAD.MOV.U32 R2, RZ, RZ, RZ ;  /* 0x000000ffff027224 */ /* 0x001fe400078e00ff */
[----:B-1----:R-:W-:-:S04]  /*0470*/  IMAD.MOV R5, RZ, RZ, -R3 ;  /* 0x000000ffff057224 */ /* 0x002fc800078e0a03 */
[----:B------:R-:W-:-:S04]  /*0480*/  IMAD R5, R5, R6, RZ ;  /* 0x0000000605057224 */ /* 0x000fc800078e02ff */
[----:B------:R-:W-:Y:S01]  /*0490*/  IMAD.HI.U32 R3, R3, R5, R2 ;  /* 0x0000000503037227 */ /* 0x000fe200078e0002 */
[----:B------:R-:W0:Y:S01]  /*04a0*/  S2UR UR5, SR_CgaCtaId ;  /* 0x00000000000579c3 */ /* 0x000e220000008800 */
[----:B------:R-:W-:-:S04]  /*04b0*/  IADD3 R5, PT, PT, RZ, -R9, RZ ;  /* 0x80000009ff057210 */ /* 0x000fc80007ffe0ff */
[----:B------:R-:W-:-:S04]  /*04c0*/  IMAD.HI.U32 R28, R3, R4, RZ ;  /* 0x00000004031c7227 */ /* 0x000fc800078e00ff */
[----:B------:R-:W-:-:S05]  /*04d0*/  IMAD R3, R28, R5, R4 ;  /* 0x000000051c037224 */ /* 0x000fca00078e0204 */
[----:B------:R-:W-:Y:S01]  /*04e0*/  ISETP.GT.U32.AND P2, PT, R6, R3, PT ;  /* 0x000000030600720c */ /* 0x000fe20003f44070 */
[----:B------:R-:W-:Y:S01]  /*04f0*/  UMOV UR4, 0x400 ;  /* 0x0000040000047882 */ /* 0x000fe20000000000 */
[----:B------:R-:W-:Y:S01]  /*0500*/  IMAD.SHL.U32 R2, R44, 0x80, RZ ;  /* 0x000000802c027824 */ /* 0x000fe200078e00ff */
[----:B0-----:R-:W-:-:S10]  /*0510*/  ULEA UR4, UR5, UR4, 0x18 ;  /* 0x0000000405047291 */ /* 0x001fd4000f8ec0ff */
[----:B------:R-:W-:Y:S01]  /*0520*/  @!P2 IMAD.IADD R3, R3, 0x1, -R6 ;  /* 0x000000010303a824 */ /* 0x000fe200078e0a06 */
[----:B------:R-:W-:-:S04]  /*0530*/  LOP3.LUT R53, R2, 0x180, RZ, 0xc0, !PT ;  /* 0x0000018002357812 */ /* 0x000fc800078ec0ff */
[----:B------:R-:W-:Y:S02]  /*0540*/  ISETP.GE.U32.AND P1, PT, R3, R6, PT ;  /* 0x000000060300720c */ /* 0x000fe40003f26070 */
[----:B------:R-:W-:Y:S02]  /*0550*/  SHF.R.U32.HI R2, RZ, 0x2, R44 ;  /* 0x00000002ff027819 */ /* 0x000fe4000001162c */
[----:B------:R-:W-:Y:S02]  /*0560*/  IADD3 R5, PT, PT, R53, UR4, RZ ;  /* 0x0000000435057c10 */ /* 0x000fe4000fffe0ff */
[----:B------:R-:W-:Y:S01]  /*0570*/  LOP3.LUT R3, R7, UR13, RZ, 0x3c, !PT ;  /* 0x0000000d07037c12 */ /* 0x000fe2000f8e3cff */
[----:B------:R-:W-:Y:S01]  /*0580*/  @!P2 VIADD R28, R28, 0x1 ;  /* 0x000000011c1ca836 */ /* 0x000fe20000000000 */
[----:B--2---:R-:W-:-:S13]  /*0590*/  R2UR UR9, R10 ;  /* 0x000000000a0972ca */ /* 0x004fda00000e0000 */
        /* <DEDUP_REMOVED lines=9> */
[----:B----4-:R0:W-:Y:S01]  /*0630*/  @!P0 STS [R5], R8 ;  /* 0x0000000805008388 */ /* 0x0101e20000000800 */
        /* <DEDUP_REMOVED lines=8> */
[----:B------:R-:W0:Y:S01]  /*06c0*/  S2R R45, SR_TID.X ;  /* 0x00000000002d7919 */ /* 0x000e220000002100 */
[----:B------:R-:W1:Y:S01]  /*06d0*/  LDCU.64 UR16, c[0x0][0x3a8] ;  /* 0x00007500ff1077ac */ /* 0x000e620008000a00 */
[----:B------:R-:W-:Y:S01]  /*06e0*/  MOV R3, UR5 ;  /* 0x0000000500037c02 */ /* 0x000fe20008000f00 */
[----:B------:R-:W-:Y:S01]  /*06f0*/  IMAD.MOV.U32 R17, RZ, RZ, RZ ;  /* 0x000000ffff117224 */ /* 0x000fe200078e00ff */
[----:B------:R-:W2:Y:S01]  /*0700*/  LDS.128 R24, [R53+UR4+0x10] ;  /* 0x0000100435187984 */ /* 0x000ea20008000c00 */
[----:B------:R-:W3:Y:S01]  /*0710*/  LDCU UR15, c[0x0][0x3d0] ;  /* 0x00007a00ff0f77ac */ /* 0x000ee20008000800 */
[----:B------:R-:W4:Y:S01]  /*0720*/  S2UR UR8, SR_CgaCtaId ;  /* 0x00000000000879c3 */ /* 0x000f220000008800 */
[----:B------:R-:W-:Y:S01]  /*0730*/  LOP3.LUT R71, R44, 0x3, RZ, 0xc0, !PT ;  /* 0x000000032c477812 */ /* 0x000fe200078ec0ff */
[----:B------:R-:W1:Y:S01]  /*0740*/  LDS.128 R20, [R53+UR4] ;  /* 0x0000000435147984 */ /* 0x000e620008000c00 */
[C---:B------:R-:W-:Y:S01]  /*0750*/  IMAD.SHL.U32 R75, R2.reuse, 0x8, RZ ;  /* 0x00000008024b7824 */ /* 0x040fe200078e00ff */
[C---:B------:R-:W-:Y:S01]  /*0760*/  LOP3.LUT R44, R2.reuse, 0x7, RZ, 0xc0, !PT ;  /* 0x00000007022c7812 */ /* 0x040fe200078ec0ff */
[----:B------:R-:W-:Y:S01]  /*0770*/  IMAD.SHL.U32 R2, R2, 0x4, RZ ;  /* 0x0000000402027824 */ /* 0x000fe200078e00ff */
[----:B------:R-:W1:Y:S01]  /*0780*/  LDS.128 R4, [R53+UR4+0x20] ;  /* 0x0000200435047984 */ /* 0x000e620008000c00 */
[----:B------:R-:W-:Y:S01]  /*0790*/  UMOV UR6, 0x400 ;  /* 0x0000040000067882 */ /* 0x000fe20000000000 */
[----:B------:R-:W-:Y:S01]  /*07a0*/  LOP3.LUT R75, R75, 0x38, RZ, 0xc0, !PT ;  /* 0x000000384b4b7812 */ /* 0x000fe200078ec0ff */
[----:B------:R-:W-:Y:S01]  /*07b0*/  UIADD3 UR6, UPT, UPT, UR6, 0x220, URZ ;  /* 0x0000022006067890 */ /* 0x000fe2000fffe0ff */
[----:B------:R-:W1:Y:S01]  /*07c0*/  LDS.128 R8, [R53+UR4+0x30] ;  /* 0x0000300435087984 */ /* 0x000e620008000c00 */
[----:B------:R-:W-:-:S02]  /*07d0*/  LOP3.LUT R76, R2, 0x1c, RZ, 0xc0, !PT ;  /* 0x0000001c024c7812 */ /* 0x000fc400078ec0ff */
[----:B------:R-:W-:Y:S01]  /*07e0*/  MOV R68, 0xff7fffff ;  /* 0xff7fffff00447802 */ /* 0x000fe20000000f00 */
[----:B------:R-:W1:Y:S01]  /*07f0*/  LDS.128 R12, [R53+UR4+0x40] ;  /* 0x00004004350c7984 */ /* 0x000e620008000c00 */
[----:B---3--:R-:W-:Y:S01]  /*0800*/  IMAD R74, R28, UR15, RZ ;  /* 0x0000000f1c4a7c24 */ /* 0x008fe2000f8e02ff */
[----:B----4-:R-:W-:Y:S01]  /*0810*/  ULEA UR6, UR8, UR6, 0x18 ;  /* 0x0000000608067291 */ /* 0x010fe2000f8ec0ff */
[--C-:B0-----:R-:W-:Y:S02]  /*0820*/  SHF.R.U32.HI R16, RZ, 0x3, R45.reuse ;  /* 0x00000003ff107819 */ /* 0x101fe4000001162d */
[----:B------:R-:W-:Y:S02]  /*0830*/  SHF.R.U32.HI R45, RZ, 0x5, R45 ;  /* 0x00000005ff2d7819 */ /* 0x000fe4000001162d */
[----:B------:R-:W-:-:S03]  /*0840*/  LOP3.LUT R16, R16, 0x7c, RZ, 0xc0, !PT ;  /* 0x0000007c10107812 */ /* 0x000fc600078ec0ff */
[----:B------:R-:W-:Y:S02]  /*0850*/  IMAD R76, R45, 0x20, R76 ;  /* 0x000000202d4c7824 */ /* 0x000fe400078e024c */
[----:B------:R-:W-:Y:S01]  /*0860*/  IMAD.WIDE R16, R3, 0x4, R16 ;  /* 0x0000000403107825 */ /* 0x000fe200078e0210 */
[----:B--2---:R-:W-:-:S03]  /*0870*/  PRMT R42, R24, 0x7632, R42 ;  /* 0x00007632182a7816 */ /* 0x004fc6000000002a */
[C---:B------:R-:W-:Y:S01]  /*0880*/  IMAD.U32 R36, R25.reuse, 0x10000, RZ ;  /* 0x0001000019247824 */ /* 0x040fe200078e00ff */
[----:B-1----:R-:W-:Y:S01]  /*0890*/  IADD3 R30, P0, PT, R16, UR16, RZ ;  /* 0x00000010101e7c10 */ /* 0x002fe2000ff1e0ff */
        /* <DEDUP_REMOVED lines=11> */
[----:B------:R-:W-:Y:S01]  /*0950*/  IADD3.X R31, PT, PT, R17, UR17, RZ, P0, !PT ;  /* 0x00000011111f7c10 */ /* 0x000fe200087fe4ff */
[----:B------:R-:W0:Y:S01]  /*0960*/  LDS.128 R24, [R53+UR4+0x70] ;  /* 0x0000700435187984 */ /* 0x000e220008000c00 */
[----:B------:R-:W-:Y:S01]  /*0970*/  PRMT R3, R20, 0x7632, R3 ;  /* 0x0000763214037816 */ /* 0x000fe20000000003 */
[----:B------:R-:W-:Y:S01]  /*0980*/  IMAD.U32 R47, R47, 0x10000, RZ ;  /* 0x000100002f2f7824 */ /* 0x000fe200078e00ff */
[C---:B------:R-:W-:Y:S01]  /*0990*/  PRMT R39, R21.reuse, 0x7632, R39 ;  /* 0x0000763215277816 */ /* 0x040fe20000000027 */
[----:B------:R-:W1:Y:S01]  /*09a0*/  LDS.128 R16, [R53+UR4+0x50] ;  /* 0x0000500435107984 */ /* 0x000e620008000c00 */
[----:B------:R-:W-:Y:S01]  /*09b0*/  SHF.L.U32 R32, R21, 0x10, RZ ;  /* 0x0000001015207819 */ /* 0x000fe200000006ff */
[----:B------:R-:W-:Y:S01]  /*09c0*/  VIADD R76, R76, UR6 ;  /* 0x000000064c4c7c36 */ /* 0x000fe20008000000 */
[----:B------:R-:W-:Y:S01]  /*09d0*/  PRMT R40, R22, 0x7632, R40 ;  /* 0x0000763216287816 */ /* 0x000fe20000000028 */
[----:B------:R-:W-:Y:S01]  /*09e0*/  IMAD.U32 R39, R39, 0x10000, RZ ;  /* 0x0001000027277824 */ /* 0x000fe200078e00ff */
[----:B------:R-:W-:-:S02]  /*09f0*/  PRMT R41, R23, 0x7632, R41 ;  /* 0x0000763217297816 */ /* 0x000fc40000000029 */
[----:B------:R2:W3:Y:S01]  /*0a00*/  LDS.128 R20, [R53+UR4+0x60] ;  /* 0x0000600435147984 */ /* 0x0004e20008000c00 */
[----:B------:R-:W-:Y:S01]  /*0a10*/  IADD3 R2, P0, PT, R74, R75, RZ ;  /* 0x0000004b4a027210 */ /* 0x000fe20007f1e0ff */
[----:B------:R-:W-:Y:S01]  /*0a20*/  IMAD R75, R45, 0x8, R44 ;  /* 0x000000082d4b7824 */ /* 0x000fe200078e022c */
[C---:B------:R-:W-:Y:S01]  /*0a30*/  PRMT R48, R4.reuse, 0x7632, R48 ;  /* 0x0000763204307816 */ /* 0x040fe20000000030 */
[----:B------:R-:W-:Y:S01]  /*0a40*/  IMAD.U32 R4, R4, 0x10000, RZ ;  /* 0x0001000004047824 */ /* 0x000fe200078e00ff */
[----:B------:R-:W-:Y:S01]  /*0a50*/  PRMT R50, R6, 0x7632, R50 ;  /* 0x0000763206327816 */ /* 0x000fe20000000032 */
        /* <DEDUP_REMOVED lines=23> */
[C---:B0-----:R-:W-:Y:S01]  /*0bd0*/  PRMT R72, R24.reuse, 0x7632, R72 ;  /* 0x0000763218487816 */ /* 0x041fe20000000048 */
[----:B------:R-:W-:Y:S01]  /*0be0*/  IMAD.U32 R65, R25, 0x10000, RZ ;  /* 0x0001000019417824 */ /* 0x000fe200078e00ff */
[----:B------:R-:W-:Y:S01]  /*0bf0*/  SHF.L.U32 R63, R24, 0x10, RZ ;  /* 0x00000010183f7819 */ /* 0x000fe200000006ff */
[----:B------:R-:W-:Y:S01]  /*0c00*/  IMAD.U32 R54, R54, 0x10000, RZ ;  /* 0x0001000036367824 */ /* 0x000fe200078e00ff */
[C---:B-1----:R-:W-:Y:S01]  /*0c10*/  PRMT R60, R16.reuse, 0x7632, R60 ;  /* 0x00007632103c7816 */ /* 0x042fe2000000003c */
[----:B------:R-:W-:Y:S01]  /*0c20*/  IMAD.U32 R16, R16, 0x10000, RZ ;  /* 0x0001000010107824 */ /* 0x000fe200078e00ff */
[----:B------:R-:W-:Y:S01]  /*0c30*/  PRMT R62, R18, 0x7632, R62 ;  /* 0x00007632123e7816 */ /* 0x000fe2000000003e */
[----:B------:R-:W-:Y:S01]  /*0c40*/  IMAD.U32 R56, R56, 0x10000, RZ ;  /* 0x0001000038387824 */ /* 0x000fe200078e00ff */
[C---:B------:R-:W-:Y:S01]  /*0c50*/  PRMT R64, R19.reuse, 0x7632, R64 ;  /* 0x0000763213407816 */ /* 0x040fe20000000040 */
[----:B------:R-:W-:Y:S01]  /*0c60*/  IMAD.U32 R19, R19, 0x10000, RZ ;  /* 0x0001000013137824 */ /* 0x000fe200078e00ff */
[----:B------:R-:W-:Y:S01]  /*0c70*/  PRMT R24, R25, 0x7632, R24 ;  /* 0x0000763219187816 */ /* 0x000fe20000000018 */
        /* <DEDUP_REMOVED lines=17> */
[----:B------:R-:W-:Y:S01]  /*0d90*/  IADD3 R74, PT, PT, R75, -UR9, RZ ;  /* 0x800000094b4a7c10 */ /* 0x000fe2000fffe0ff */
        /* <DEDUP_REMOVED lines=12> */
[----:B------:R-:W-:Y:S01]  /*0e60*/  VIADD R75, R75, 0x1 ;  /* 0x000000014b4b7836 */ /* 0x000fe20000000000 */
        /* <DEDUP_REMOVED lines=11> */
.L_x_18924:
        /* <DEDUP_REMOVED lines=16> */
[----:B------:R-:W2:Y:S01]  /*1020*/  LDG.E.CONSTANT R79, desc[UR10][R24.64+0x400] ;  /* 0x0004000a184f7981 */ /* 0x000ea2000c1e9900 */
[----:B---3--:R-:W-:Y:S01]  /*1030*/  PRMT R85, R80, 0x7632, R85 ;  /* 0x0000763250557816 */ /* 0x008fe20000000055 */
[----:B------:R-:W-:Y:S01]  /*1040*/  FMUL.FTZ R90, R32, R89 ;  /* 0x00000059205a7220 */ /* 0x000fe20000410000 */
[----:B------:R-:W-:Y:S01]  /*1050*/  SHF.L.U32 R80, R80, 0x10, RZ ;  /* 0x0000001050507819 */ /* 0x000fe200000006ff */
[----:B------:R-:W-:-:S04]  /*1060*/  IMAD.U32 R88, R88, 0x10000, RZ ;  /* 0x0001000058587824 */ /* 0x000fc800078e00ff */
[----:B------:R-:W-:Y:S02]  /*1070*/  FFMA.FTZ R90, R29, R80, R90 ;  /* 0x000000501d5a7223 */ /* 0x000fe4000001005a */
[----:B------:R-:W3:Y:S01]  /*1080*/  LDG.E.CONSTANT R80, desc[UR10][R24.64+0x480] ;  /* 0x0004800a18507981 */ /* 0x000ee2000c1e9900 */
[----:B------:R-:W-:Y:S01]  /*1090*/  FMUL.FTZ R89, R39, R88 ;  /* 0x0000005827597220 */ /* 0x000fe20000410000 */
[----:B------:R-:W-:Y:S02]  /*10a0*/  SHF.L.U32 R85, R85, 0x10, RZ ;  /* 0x0000001055557819 */ /* 0x000fe400000006ff */
[C---:B----4-:R-:W-:Y:S01]  /*10b0*/  PRMT R88, R81.reuse, 0x7632, R88 ;  /* 0x0000763251587816 */ /* 0x050fe20000000058 */
[----:B------:R-:W-:Y:S02]  /*10c0*/  IMAD.U32 R81, R81, 0x10000, RZ ;  /* 0x0001000051517824 */ /* 0x000fe400078e00ff */
[----:B------:R-:W-:Y:S02]  /*10d0*/  FFMA.FTZ R85, R44, R85, R89 ;  /* 0x000000552c557223 */ /* 0x000fe40000010059 */
[----:B------:R-:W-:-:S02]  /*10e0*/  IMAD.U32 R88, R88, 0x10000, RZ ;  /* 0x0001000058587824 */ /* 0x000fc400078e00ff */
[----:B------:R-:W-:Y:S02]  /*10f0*/  FFMA.FTZ R89, R33, R81, R90 ;  /* 0x0000005121597223 */ /* 0x000fe4000001005a */
[----:B------:R-:W4:Y:S01]  /*1100*/  LDG.E.CONSTANT R81, desc[UR10][R24.64+0x500] ;  /* 0x0005000a18517981 */ /* 0x000f22000c1e9900 */
[--C-:B------:R-:W-:Y:S01]  /*1110*/  FFMA.FTZ R88, R40, R88, R85.reuse ;  /* 0x0000005828587223 */ /* 0x100fe20000010055 */
[C---:B------:R-:W-:Y:S02]  /*1120*/  PRMT R85, R82.reuse, 0x7632, R85 ;  /* 0x0000763252557816 */ /* 0x040fe40000000055 */
[----:B------:R-:W-:-:S03]  /*1130*/  SHF.L.U32 R82, R82, 0x10, RZ ;  /* 0x0000001052527819 */ /* 0x000fc600000006ff */
[----:B------:R-:W-:Y:S02]  /*1140*/  IMAD.U32 R85, R85, 0x10000, RZ ;  /* 0x0001000055557824 */ /* 0x000fe400078e00ff */
[----:B------:R-:W-:Y:S02]  /*1150*/  FFMA.FTZ R90, R34, R82, R89 ;  /* 0x00000052225a7223 */ /* 0x000fe40000010059 */
[----:B------:R-:W4:Y:S01]  /*1160*/  LDG.E.CONSTANT R82, desc[UR10][R24.64+0x580] ;  /* 0x0005800a18527981 */ /* 0x000f22000c1e9900 */
[--C-:B------:R-:W-:Y:S01]  /*1170*/  FFMA.FTZ R85, R41, R85, R88.reuse ;  /* 0x0000005529557223 */ /* 0x100fe20000010058 */
[C---:B------:R-:W-:Y:S01]  /*1180*/  PRMT R88, R84.reuse, 0x7632, R88 ;  /* 0x0000763254587816 */ /* 0x040fe20000000058 */
[----:B------:R-:W-:-:S03]  /*1190*/  IMAD.U32 R84, R84, 0x10000, RZ ;  /* 0x0001000054547824 */ /* 0x000fc600078e00ff */
[----:B------:R-:W-:Y:S01]  /*11a0*/  SHF.L.U32 R88, R88, 0x10, RZ ;  /* 0x0000001058587819 */ /* 0x000fe200000006ff */
[----:B------:R-:W-:Y:S02]  /*11b0*/  FFMA.FTZ R89, R35, R84, R90 ;  /* 0x0000005423597223 */ /* 0x000fe4000001005a */
[----:B------:R-:W4:Y:S02]  /*11c0*/  LDG.E.CONSTANT R84, desc[UR10][R24.64+0x600] ;  /* 0x0006000a18547981 */ /* 0x000f24000c1e9900 */
[----:B------:R-:W-:Y:S01]  /*11d0*/  FFMA.FTZ R88, R42, R88, R85 ;  /* 0x000000582a587223 */ /* 0x000fe20000010055 */
[----:B------:R-:W-:-:S04]  /*11e0*/  IMAD.U32 R85, R83, 0x10000, RZ ;  /* 0x0001000053557824 */ /* 0x000fc800078e00ff */
[----:B------:R-:W-:Y:S02]  /*11f0*/  FFMA.FTZ R90, R36, R85, R89 ;  /* 0x00000055245a7223 */ /* 0x000fe40000010059 */
[----:B------:R-:W4:Y:S01]  /*1200*/  LDG.E.CONSTANT R85, desc[UR10][R24.64+0x680] ;  /* 0x0006800a18557981 */ /* 0x000f22000c1e9900 */
[----:B------:R-:W-:Y:S02]  /*1210*/  PRMT R83, R83, 0x7632, R83 ;  /* 0x0000763253537816 */ /* 0x000fe40000000053 */
[----:B------:R-:W-:-:S03]  /*1220*/  SHF.L.U32 R89, R86, 0x10, RZ ;  /* 0x0000001056597819 */ /* 0x000fc600000006ff */
[----:B------:R-:W-:Y:S01]  /*1230*/  IMAD.U32 R83, R83, 0x10000, RZ ;  /* 0x0001000053537824 */ /* 0x000fe200078e00ff */
[----:B------:R-:W-:-:S03]  /*1240*/  PRMT R86, R86, 0x7632, R86 ;  /* 0x0000763256567816 */ /* 0x000fc60000000056 */
[--C-:B------:R-:W-:Y:S01]  /*1250*/  FFMA.FTZ R91, R43, R83, R88.reuse ;  /* 0x000000532b5b7223 */ /* 0x100fe20000010058 */
[----:B------:R-:W-:Y:S01]  /*1260*/  PRMT R88, R87, 0x7632, R88 ;  /* 0x0000763257587816 */ /* 0x000fe20000000058 */
[----:B------:R-:W4:Y:S01]  /*1270*/  LDG.E.CONSTANT R83, desc[UR10][R24.64+0x700] ;  /* 0x0007000a18537981 */ /* 0x000f22000c1e9900 */
[----:B------:R-:W-:Y:S02]  /*1280*/  IMAD.U32 R86, R86, 0x10000, RZ ;  /* 0x0001000056567824 */ /* 0x000fe400078e00ff */
[----:B------:R-:W-:Y:S01]  /*1290*/  FFMA.FTZ R89, R37, R89, R90 ;  /* 0x0000005925597223 */ /* 0x000fe2000001005a */
[----:B------:R-:W-:Y:S01]  /*12a0*/  IMAD.U32 R87, R87, 0x10000, RZ ;  /* 0x0001000057577824 */ /* 0x000fe200078e00ff */
[----:B------:R-:W-:Y:S01]  /*12b0*/  SHF.L.U32 R88, R88, 0x10, RZ ;  /* 0x0000001058587819 */ /* 0x000fe200000006ff */
[----:B------:R-:W-:Y:S02]  /*12c0*/  FFMA.FTZ R86, R46, R86, R91 ;  /* 0x000000562e567223 */ /* 0x000fe4000001005b */
[----:B------:R-:W-:-:S02]  /*12d0*/  FFMA.FTZ R87, R38, R87, R89 ;  /* 0x0000005726577223 */ /* 0x000fc40000010059 */
[----:B------:R-:W-:Y:S02]  /*12e0*/  FFMA.FTZ R89, R47, R88, R86 ;  /* 0x000000582f597223 */ /* 0x000fe40000010056 */
[----:B------:R-:W4:Y:S01]  /*12f0*/  LDG.E.CONSTANT R86, desc[UR10][R24.64+0x780] ;  /* 0x0007800a18567981 */ /* 0x000f22000c1e9900 */
[C---:B--2---:R-:W-:Y:S01]  /*1300*/  PRMT R88, R79.reuse, 0x7632, R88 ;  /* 0x000076324f587816 */ /* 0x044fe20000000058 */
[----:B------:R-:W-:-:S04]  /*1310*/  IMAD.U32 R79, R79, 0x10000, RZ ;  /* 0x000100004f4f7824 */ /* 0x000fc800078e00ff */
[----:B------:R-:W-:Y:S02]  /*1320*/  FFMA.FTZ R90, R4, R79, R87 ;  /* 0x0000004f045a7223 */ /* 0x000fe40000010057 */
[----:B------:R-:W2:Y:S01]  /*1330*/  LDG.E.CONSTANT R87, desc[UR10][R24.64+0x800] ;  /* 0x0008000a18577981 */ /* 0x000ea2000c1e9900 */
[----:B------:R-:W-:Y:S01]  /*1340*/  IMAD.U32 R88, R88, 0x10000, RZ ;  /* 0x0001000058587824 */ /* 0x000fe200078e00ff */
[C---:B---3--:R-:W-:Y:S02]  /*1350*/  PRMT R79, R80.reuse, 0x7632, R79 ;  /* 0x00007632504f7816 */ /* 0x048fe4000000004f */
[----:B------:R-:W-:Y:S01]  /*1360*/  SHF.L.U32 R80, R80, 0x10, RZ ;  /* 0x0000001050507819 */ /* 0x000fe200000006ff */
[----:B------:R-:W-:Y:S02]  /*1370*/  FFMA.FTZ R88, R48, R88, R89 ;  /* 0x0000005830587223 */ /* 0x000fe40000010059 */
[----:B------:R-:W-:Y:S02]  /*1380*/  IMAD.U32 R79, R79, 0x10000, RZ ;  /* 0x000100004f4f7824 */ /* 0x000fe400078e00ff */
[----:B------:R-:W-:-:S02]  /*1390*/  FFMA.FTZ R89, R5, R80, R90 ;  /* 0x0000005005597223 */ /* 0x000fc4000001005a */
[--C-:B------:R-:W-:Y:S01]  /*13a0*/  FFMA.FTZ R79, R49, R79, R88.reuse ;  /* 0x0000004f314f7223 */ /* 0x100fe20000010058 */
[----:B------:R-:W3:Y:S01]  /*13b0*/  LDG.E.CONSTANT R80, desc[UR10][R24.64+0x880] ;  /* 0x0008800a18507981 */ /* 0x000ee2000c1e9900 */
[C---:B----4-:R-:W-:Y:S01]  /*13c0*/  PRMT R88, R81.reuse, 0x7632, R88 ;  /* 0x0000763251587816 */ /* 0x050fe20000000058 */
[----:B------:R-:W-:-:S03]  /*13d0*/  IMAD.U32 R81, R81, 0x10000, RZ ;  /* 0x0001000051517824 */ /* 0x000fc600078e00ff */
[----:B------:R-:W-:Y:S01]  /*13e0*/  SHF.L.U32 R88, R88, 0x10, RZ ;  /* 0x0000001058587819 */ /* 0x000fe200000006ff */
[----:B------:R-:W-:Y:S02]  /*13f0*/  FFMA.FTZ R90, R6, R81, R89 ;  /* 0x00000051065a7223 */ /* 0x000fe40000010059 */
[----:B------:R-:W4:Y:S02]  /*1400*/  LDG.E.CONSTANT R81, desc[UR10][R24.64+0x900] ;  /* 0x0009000a18517981 */ /* 0x000f24000c1e9900 */
[--C-:B------:R-:W-:Y:S01]  /*1410*/  FFMA.FTZ R88, R50, R88, R79.reuse ;  /* 0x0000005832587223 */ /* 0x100fe2000001004f */
[C---:B------:R-:W-:Y:S01]  /*1420*/  PRMT R79, R82.reuse, 0x7632, R79 ;  /* 0x00007632524f7816 */ /* 0x040fe2000000004f */
[----:B------:R-:W-:-:S04]  /*1430*/  IMAD.U32 R82, R82, 0x10000, RZ ;  /* 0x0001000052527824 */ /* 0x000fc800078e00ff */
[----:B------:R-:W-:Y:S02]  /*1440*/  IMAD.U32 R79, R79, 0x10000, RZ ;  /* 0x000100004f4f7824 */ /* 0x000fe400078e00ff */
[----:B------:R-:W-:Y:S02]  /*1450*/  FFMA.FTZ R89, R7, R82, R90 ;  /* 0x0000005207597223 */ /* 0x000fe4000001005a */
[----:B------:R-:W4:Y:S01]  /*1460*/  LDG.E.CONSTANT R82, desc[UR10][R24.64+0x980] ;  /* 0x0009800a18527981 */ /* 0x000f22000c1e9900 */
[--C-:B------:R-:W-:Y:S01]  /*1470*/  FFMA.FTZ R79, R51, R79, R88.reuse ;  /* 0x0000004f334f7223 */ /* 0x100fe20000010058 */
[C---:B------:R-:W-:Y:S02]  /*1480*/  PRMT R88, R84.reuse, 0x7632, R88 ;  /* 0x0000763254587816 */ /* 0x040fe40000000058 */
[----:B------:R-:W-:-:S03]  /*1490*/  SHF.L.U32 R84, R84, 0x10, RZ ;  /* 0x0000001054547819 */ /* 0x000fc600000006ff */
[----:B------:R-:W-:Y:S02]  /*14a0*/  IMAD.U32 R88, R88, 0x10000, RZ ;  /* 0x0001000058587824 */ /* 0x000fe400078e00ff */
[----:B------:R-:W-:Y:S02]  /*14b0*/  FFMA.FTZ R90, R8, R84, R89 ;  /* 0x00000054085a7223 */ /* 0x000fe40000010059 */
[--C-:B------:R-:W-:Y:S01]  /*14c0*/  FFMA.FTZ R88, R52, R88, R79.reuse ;  /* 0x0000005834587223 */ /* 0x100fe2000001004f */
[C---:B------:R-:W-:Y:S01]  /*14d0*/  PRMT R79, R85.reuse, 0x7632, R79 ;  /* 0x00007632554f7816 */ /* 0x040fe2000000004f */
[----:B------:R-:W4:Y:S01]  /*14e0*/  LDG.E.CONSTANT R84, desc[UR10][R24.64+0xa00] ;  /* 0x000a000a18547981 */ /* 0x000f22000c1e9900 */
[----:B------:R-:W-:-:S04]  /*14f0*/  IMAD.U32 R85, R85, 0x10000, RZ ;  /* 0x0001000055557824 */ /* 0x000fc800078e00ff */
[----:B------:R-:W-:Y:S02]  /*1500*/  FFMA.FTZ R89, R9, R85, R90 ;  /* 0x0000005509597223 */ /* 0x000fe4000001005a */
[----:B------:R-:W4:Y:S01]  /*1510*/  LDG.E.CONSTANT R85, desc[UR10][R24.64+0xa80] ;  /* 0x000a800a18557981 */ /* 0x000f22000c1e9900 */
[----:B------:R-:W-:-:S05]  /*1520*/  SHF.L.U32 R79, R79, 0x10, RZ ;  /* 0x000000104f4f7819 */ /* 0x000fca00000006ff */
[----:B------:R-:W-:Y:S02]  /*1530*/  FFMA.FTZ R91, R53, R79, R88 ;  /* 0x0000004f355b7223 */ /* 0x000fe40000010058 */
[----:B------:R-:W4:Y:S01]  /*1540*/  LDG.E.CONSTANT R79, desc[UR10][R24.64+0xb00] ;  /* 0x000b000a184f7981 */ /* 0x000f22000c1e9900 */
[C---:B------:R-:W-:Y:S01]  /*1550*/  IMAD.U32 R88, R83.reuse, 0x10000, RZ ;  /* 0x0001000053587824 */ /* 0x040fe200078e00ff */
[----:B------:R-:W-:-:S05]  /*1560*/  PRMT R83, R83, 0x7632, R83 ;  /* 0x0000763253537816 */ /* 0x000fca0000000053 */
[----:B------:R-:W-:Y:S02]  /*1570*/  IMAD.U32 R83, R83, 0x10000, RZ ;  /* 0x0001000053537824 */ /* 0x000fe400078e00ff */
[----:B------:R-:W-:Y:S02]  /*1580*/  FFMA.FTZ R88, R10, R88, R89 ;  /* 0x000000580a587223 */ /* 0x000fe40000010059 */
[----:B------:R-:W-:Y:S01]  /*1590*/  FFMA.FTZ R90, R54, R83, R91 ;  /* 0x00000053365a7223 */ /* 0x000fe2000001005b */
[C---:B------:R-:W-:Y:S02]  /*15a0*/  PRMT R83, R86.reuse, 0x7632, R83 ;  /* 0x0000763256537816 */ /* 0x040fe40000000053 */
[----:B------:R-:W-:-:S03]  /*15b0*/  SHF.L.U32 R86, R86, 0x10, RZ ;  /* 0x0000001056567819 */ /* 0x000fc600000006ff */
[----:B------:R-:W-:Y:S02]  /*15c0*/  IMAD.U32 R83, R83, 0x10000, RZ ;  /* 0x0001000053537824 */ /* 0x000fe400078e00ff */
[----:B------:R-:W-:Y:S02]  /*15d0*/  FFMA.FTZ R89, R11, R86, R88 ;  /* 0x000000560b597223 */ /* 0x000fe40000010058 */
[----:B------:R-:W-:Y:S01]  /*15e0*/  FFMA.FTZ R83, R55, R83, R90 ;  /* 0x0000005337537223 */ /* 0x000fe2000001005a */
[----:B--2---:R-:W-:-:S04]  /*15f0*/  PRMT R86, R87, 0x7632, R86 ;  /* 0x0000763257567816 */ /* 0x004fc80000000056 */
[----:B------:R-:W-:-:S05]  /*1600*/  SHF.L.U32 R86, R86, 0x10, RZ ;  /* 0x0000001056567819 */ /* 0x000fca00000006ff */
[--C-:B------:R-:W-:Y:S01]  /*1610*/  FFMA.FTZ R86, R56, R86, R83.reuse ;  /* 0x0000005638567223 */ /* 0x100fe20000010053 */
[----:B---3--:R-:W-:Y:S01]  /*1620*/  PRMT R83, R80, 0x7632, R83 ;  /* 0x0000763250537816 */ /* 0x008fe20000000053 */
[----:B------:R-:W-:-:S04]  /*1630*/  IMAD.U32 R87, R87, 0x10000, RZ ;  /* 0x0001000057577824 */ /* 0x000fc800078e00ff */
[----:B------:R-:W-:Y:S02]  /*1640*/  IMAD.U32 R83, R83, 0x10000, RZ ;  /* 0x0001000053537824 */ /* 0x000fe400078e00ff */
[----:B------:R-:W-:Y:S02]  /*1650*/  FFMA.FTZ R88, R12, R87, R89 ;  /* 0x000000570c587223 */ /* 0x000fe40000010059 */
[--C-:B------:R-:W-:Y:S01]  /*1660*/  FFMA.FTZ R83, R57, R83, R86.reuse ;  /* 0x0000005339537223 */ /* 0x100fe20000010056 */
[----:B----4-:R-:W-:Y:S01]  /*1670*/  PRMT R86, R81, 0x7632, R86 ;  /* 0x0000763251567816 */ /* 0x010fe20000000056 */
[----:B------:R-:W-:Y:S02]  /*1680*/  IMAD.U32 R87, R80, 0x10000, RZ ;  /* 0x0001000050577824 */ /* 0x000fe400078e00ff */
[----:B------:R-:W2:Y:S02]  /*1690*/  LDG.E.CONSTANT R80, desc[UR10][R24.64+0xb80] ;  /* 0x000b800a18507981 */ /* 0x000ea4000c1e9900 */
[----:B------:R-:W-:-:S02]  /*16a0*/  IMAD.U32 R86, R86, 0x10000, RZ ;  /* 0x0001000056567824 */ /* 0x000fc400078e00ff */
[----:B------:R-:W-:Y:S01]  /*16b0*/  FFMA.FTZ R87, R13, R87, R88 ;  /* 0x000000570d577223 */ /* 0x000fe20000010058 */
[----:B------:R-:W-:Y:S02]  /*16c0*/  SHF.L.U32 R88, R81, 0x10, RZ ;  /* 0x0000001051587819 */ /* 0x000fe400000006ff */
[----:B------:R-:W3:Y:S01]  /*16d0*/  LDG.E.CONSTANT R81, desc[UR10][R24.64+0xc00] ;  /* 0x000c000a18517981 */ /* 0x000ee2000c1e9900 */
[--C-:B------:R-:W-:Y:S01]  /*16e0*/  FFMA.FTZ R86, R58, R86, R83.reuse ;  /* 0x000000563a567223 */ /* 0x100fe20000010053 */
[----:B------:R-:W-:Y:S01]  /*16f0*/  PRMT R83, R82, 0x7632, R83 ;  /* 0x0000763252537816 */ /* 0x000fe20000000053 */
[----:B------:R-:W-:Y:S01]  /*1700*/  FFMA.FTZ R88, R14, R88, R87 ;  /* 0x000000580e587223 */ /* 0x000fe20000010057 */
[----:B------:R-:W-:Y:S02]  /*1710*/  IMAD.U32 R87, R82, 0x10000, RZ ;  /* 0x0001000052577824 */ /* 0x000fe400078e00ff */
[----:B------:R-:W4:Y:S01]  /*1720*/  LDG.E.CONSTANT R82, desc[UR10][R24.64+0xc80] ;  /* 0x000c800a18527981 */ /* 0x000f22000c1e9900 */
[----:B------:R-:W-:Y:S01]  /*1730*/  SHF.L.U32 R83, R83, 0x10, RZ ;  /* 0x0000001053537819 */ /* 0x000fe200000006ff */
[----:B------:R-:W-:-:S04]  /*1740*/  FFMA.FTZ R87, R15, R87, R88 ;  /* 0x000000570f577223 */ /* 0x000fc80000010058 */
[--C-:B------:R-:W-:Y:S02]  /*1750*/  FFMA.FTZ R89, R59, R83, R86.reuse ;  /* 0x000000533b597223 */ /* 0x100fe40000010056 */
[----:B------:R-:W4:Y:S01]  /*1760*/  LDG.E.CONSTANT R83, desc[UR10][R24.64+0xd00] ;  /* 0x000d000a18537981 */ /* 0x000f22000c1e9900 */
[C---:B------:R-:W-:Y:S01]  /*1770*/  PRMT R86, R84.reuse, 0x7632, R86 ;  /* 0x0000763254567816 */ /* 0x040fe20000000056 */
[----:B------:R-:W-:-:S04]  /*1780*/  IMAD.U32 R84, R84, 0x10000, RZ ;  /* 0x0001000054547824 */ /* 0x000fc800078e00ff */
[--C-:B------:R-:W-:Y:S01]  /*1790*/  FFMA.FTZ R88, R16, R84, R87.reuse ;  /* 0x0000005410587223 */ /* 0x100fe20000010057 */
[----:B------:R-:W-:Y:S01]  /*17a0*/  IMAD.U32 R86, R86, 0x10000, RZ ;  /* 0x0001000056567824 */ /* 0x000fe200078e00ff */
[C---:B------:R-:W-:Y:S01]  /*17b0*/  PRMT R87, R85.reuse, 0x7632, R87 ;  /* 0x0000763255577816 */ /* 0x040fe20000000057 */
[----:B------:R-:W4:Y:S01]  /*17c0*/  LDG.E.CONSTANT R84, desc[UR10][R24.64+0xd80] ;  /* 0x000d800a18547981 */ /* 0x000f22000c1e9900 */
[----:B------:R-:W-:Y:S01]  /*17d0*/  SHF.L.U32 R85, R85, 0x10, RZ ;  /* 0x0000001055557819 */ /* 0x000fe200000006ff */
[----:B------:R-:W-:-:S04]  /*17e0*/  FFMA.FTZ R86, R60, R86, R89 ;  /* 0x000000563c567223 */ /* 0x000fc80000010059 */
[----:B------:R-:W-:Y:S02]  /*17f0*/  FFMA.FTZ R89, R17, R85, R88 ;  /* 0x0000005511597223 */ /* 0x000fe40000010058 */
[----:B------:R-:W4:Y:S01]  /*1800*/  LDG.E.CONSTANT R85, desc[UR10][R24.64+0xe00] ;  /* 0x000e000a18557981 */ /* 0x000f22000c1e9900 */
[----:B------:R-:W-:-:S03]  /*1810*/  IMAD.U32 R87, R87, 0x10000, RZ ;  /* 0x0001000057577824 */ /* 0x000fc600078e00ff */
[----:B------:R-:W4:Y:S01]  /*1820*/  LDG.E.CONSTANT R88, desc[UR10][R24.64+0xe80] ;  /* 0x000e800a18587981 */ /* 0x000f22000c1e9900 */
[----:B------:R-:W-:Y:S01]  /*1830*/  FFMA.FTZ R87, R61, R87, R86 ;  /* 0x000000573d577223 */ /* 0x000fe20000010056 */
[C---:B------:R-:W-:Y:S02]  /*1840*/  IMAD.U32 R90, R79.reuse, 0x10000, RZ ;  /* 0x000100004f5a7824 */ /* 0x040fe400078e00ff */
[----:B------:R-:W4:Y:S02]  /*1850*/  LDG.E.CONSTANT R86, desc[UR10][R24.64+0xf00] ;  /* 0x000f000a18567981 */ /* 0x000f24000c1e9900 */
[----:B------:R-:W-:Y:S02]  /*1860*/  FFMA.FTZ R90, R18, R90, R89 ;  /* 0x0000005a125a7223 */ /* 0x000fe40000010059 */
[----:B------:R4:W4:Y:S01]  /*1870*/  LDG.E.CONSTANT R89, desc[UR10][R24.64+0xf80] ;  /* 0x000f800a18597981 */ /* 0x000922000c1e9900 */
[----:B------:R-:W-:-:S04]  /*1880*/  PRMT R79, R79, 0x7632, R79 ;  /* 0x000076324f4f7816 */ /* 0x000fc8000000004f */
[----:B------:R-:W-:-:S05]  /*1890*/  SHF.L.U32 R79, R79, 0x10, RZ ;  /* 0x000000104f4f7819 */ /* 0x000fca00000006ff */
[--C-:B------:R-:W-:Y:S01]  /*18a0*/  FFMA.FTZ R79, R62, R79, R87.reuse ;  /* 0x0000004f3e4f7223 */ /* 0x100fe20000010057 */
[----:B------:R-:W-:Y:S01]  /*18b0*/  UMOV UR6, 0xffffffff ;  /* 0xffffffff00067882 */ /* 0x000fe20000000000 */
[----:B------:R-:W-:Y:S02]  /*18c0*/  ISETP.NE.AND P2, PT, R71, RZ, PT ;  /* 0x000000ff4700720c */ /* 0x000fe40003f45270 */
[----:B-----5:R-:W-:Y:S02]  /*18d0*/  FSETP.NEU.FTZ.AND P0, PT, R0, RZ, PT ;  /* 0x000000ff0000720b */ /* 0x020fe40003f1d000 */
[C---:B--2---:R-:W-:Y:S01]  /*18e0*/  PRMT R87, R80.reuse, 0x7632, R87 ;  /* 0x0000763250577816 */ /* 0x044fe20000000057 */
[----:B------:R-:W-:-:S04]  /*18f0*/  IMAD.U32 R80, R80, 0x10000, RZ ;  /* 0x0001000050507824 */ /* 0x000fc800078e00ff */
[----:B------:R-:W-:Y:S01]  /*1900*/  FFMA.FTZ R91, R19, R80, R90 ;  /* 0x00000050135b7223 */ /* 0x000fe2000001005a */
[----:B---3--:R-:W-:Y:S01]  /*1910*/  PRMT R80, R81, 0x7632, R80 ;  /* 0x0000763251507816 */ /* 0x008fe20000000050 */
[----:B------:R-:W-:Y:S01]  /*1920*/  IMAD.U32 R87, R87, 0x10000, RZ ;  /* 0x0001000057577824 */ /* 0x000fe200078e00ff */
[----:B------:R-:W-:-:S03]  /*1930*/  SHF.L.U32 R81, R81, 0x10, RZ ;  /* 0x0000001051517819 */ /* 0x000fc600000006ff */
[----:B------:R-:W-:Y:S01]  /*1940*/  FFMA.FTZ R79, R64, R87, R79 ;  /* 0x00000057404f7223 */ /* 0x000fe2000001004f */
[----:B------:R-:W-:Y:S01]  /*1950*/  IMAD.U32 R80, R80, 0x10000, RZ ;  /* 0x0001000050507824 */ /* 0x000fe200078e00ff */
[----:B----4-:R-:W-:Y:S01]  /*1960*/  PRMT R25, R82, 0x7632, R25 ;  /* 0x0000763252197816 */ /* 0x010fe20000000019 */
[----:B------:R-:W-:Y:S01]  /*1970*/  FFMA.FTZ R24, R20, R81, R91 ;  /* 0x0000005114187223 */ /* 0x000fe2000001005b */
[----:B------:R-:W-:Y:S02]  /*1980*/  IMAD.U32 R82, R82, 0x10000, RZ ;  /* 0x0001000052527824 */ /* 0x000fe400078e00ff */
[----:B------:R-:W-:Y:S01]  /*1990*/  FFMA.FTZ R80, R66, R80, R79 ;  /* 0x0000005042507223 */ /* 0x000fe2000001004f */
[----:B------:R-:W-:Y:S01]  /*19a0*/  SHF.L.U32 R25, R25, 0x10, RZ ;  /* 0x0000001019197819 */ /* 0x000fe200000006ff */
[--C-:B------:R-:W-:Y:S01]  /*19b0*/  FFMA.FTZ R79, R21, R82, R24.reuse ;  /* 0x00000052154f7223 */ /* 0x100fe20000010018 */
[----:B------:R-:W-:-:S03]  /*19c0*/  PRMT R24, R83, 0x7632, R24 ;  /* 0x0000763253187816 */ /* 0x000fc60000000018 */
[----:B------:R-:W-:Y:S02]  /*19d0*/  FFMA.FTZ R80, R67, R25, R80 ;  /* 0x0000001943507223 */ /* 0x000fe40000010050 */
[----:B------:R-:W-:Y:S02]  /*19e0*/  IMAD.U32 R24, R24, 0x10000, RZ ;  /* 0x0001000018187824 */ /* 0x000fe400078e00ff */
[----:B------:R-:W-:Y:S02]  /*19f0*/  IMAD.U32 R83, R83, 0x10000, RZ ;  /* 0x0001000053537824 */ /* 0x000fe400078e00ff */
[----:B------:R-:W-:Y:S01]  /*1a00*/  FFMA.FTZ R25, R69, R24, R80 ;  /* 0x0000001845197223 */ /* 0x000fe20000010050 */
[C---:B------:R-:W-:Y:S02]  /*1a10*/  SHF.L.U32 R24, R84.reuse, 0x10, RZ ;  /* 0x0000001054187819 */ /* 0x040fe400000006ff */
[----:B------:R-:W-:Y:S01]  /*1a20*/  PRMT R84, R84, 0x7632, R84 ;  /* 0x0000763254547816 */ /* 0x000fe20000000054 */
[--C-:B------:R-:W-:Y:S01]  /*1a30*/  FFMA.FTZ R82, R22, R83, R79.reuse ;  /* 0x0000005316527223 */ /* 0x100fe2000001004f */
[----:B------:R-:W-:-:S03]  /*1a40*/  PRMT R79, R85, 0x7632, R79 ;  /* 0x00007632554f7816 */ /* 0x000fc6000000004f */
[----:B------:R-:W-:Y:S02]  /*1a50*/  IMAD.U32 R84, R84, 0x10000, RZ ;  /* 0x0001000054547824 */ /* 0x000fe400078e00ff */
[----:B------:R-:W-:Y:S01]  /*1a60*/  FFMA.FTZ R24, R23, R24, R82 ;  /* 0x0000001817187223 */ /* 0x000fe20000010052 */
[----:B------:R-:W-:Y:S01]  /*1a70*/  IMAD.U32 R85, R85, 0x10000, RZ ;  /* 0x0001000055557824 */ /* 0x000fe200078e00ff */
[----:B------:R-:W-:Y:S01]  /*1a80*/  SHF.L.U32 R79, R79, 0x10, RZ ;  /* 0x000000104f4f7819 */ /* 0x000fe200000006ff */
[----:B------:R-:W-:Y:S01]  /*1a90*/  FFMA.FTZ R25, R70, R84, R25 ;  /* 0x0000005446197223 */ /* 0x000fe20000010019 */
[C---:B------:R-:W-:Y:S01]  /*1aa0*/  PRMT R81, R88.reuse, 0x7632, R81 ;  /* 0x0000763258517816 */ /* 0x040fe20000000051 */
[----:B------:R-:W-:Y:S01]  /*1ab0*/  FFMA.FTZ R24, R63, R85, R24 ;  /* 0x000000553f187223 */ /* 0x000fe20000010018 */
[----:B------:R-:W-:Y:S02]  /*1ac0*/  IMAD.U32 R88, R88, 0x10000, RZ ;  /* 0x0001000058587824 */ /* 0x000fe400078e00ff */
[----:B------:R-:W-:Y:S01]  /*1ad0*/  FFMA.FTZ R80, R72, R79, R25 ;  /* 0x0000004f48507223 */ /* 0x000fe20000010019 */
[C---:B------:R-:W-:Y:S01]  /*1ae0*/  PRMT R79, R86.reuse, 0x7632, R79 ;  /* 0x00007632564f7816 */ /* 0x040fe2000000004f */
[----:B------:R-:W-:Y:S01]  /*1af0*/  IMAD.U32 R81, R81, 0x10000, RZ ;  /* 0x0001000051517824 */ /* 0x000fe200078e00ff */
[----:B------:R-:W-:Y:S01]  /*1b00*/  SHF.L.U32 R86, R86, 0x10, RZ ;  /* 0x0000001056567819 */ /* 0x000fe200000006ff */
[--C-:B------:R-:W-:Y:S01]  /*1b10*/  FFMA.FTZ R25, R65, R88, R24.reuse ;  /* 0x0000005841197223 */ /* 0x100fe20000010018 */
[----:B------:R-:W-:Y:S01]  /*1b20*/  PRMT R24, R89, 0x7632, R24 ;  /* 0x0000763259187816 */ /* 0x000fe20000000018 */
[----:B------:R-:W-:-:S02]  /*1b30*/  IMAD.U32 R79, R79, 0x10000, RZ ;  /* 0x000100004f4f7824 */ /* 0x000fc400078e00ff */
[----:B------:R-:W-:Y:S01]  /*1b40*/  FFMA.FTZ R81, R77, R81, R80 ;  /* 0x000000514d517223 */ /* 0x000fe20000010050 */
[----:B------:R-:W-:Y:S01]  /*1b50*/  FFMA.FTZ R86, R26, R86, R25 ;  /* 0x000000561a567223 */ /* 0x000fe20000010019 */
[----:B------:R-:W-:Y:S01]  /*1b60*/  SHF.L.U32 R25, R24, 0x10, RZ ;  /* 0x0000001018197819 */ /* 0x000fe200000006ff */
[----:B------:R-:W-:Y:S02]  /*1b70*/  IMAD.U32 R89, R89, 0x10000, RZ ;  /* 0x0001000059597824 */ /* 0x000fe400078e00ff */
[----:B------:R-:W-:Y:S02]  /*1b80*/  FFMA.FTZ R24, R78, R79, R81 ;  /* 0x0000004f4e187223 */ /* 0x000fe40000010051 */
[----:B------:R-:W-:Y:S02]  /*1b90*/  FFMA.FTZ R86, R27, R89, R86 ;  /* 0x000000591b567223 */ /* 0x000fe40000010056 */
[----:B------:R-:W-:-:S04]  /*1ba0*/  FFMA.FTZ R25, R73, R25, R24 ;  /* 0x0000001949197223 */ /* 0x000fc80000010018 */
[----:B------:R-:W-:Y:S01]  /*1bb0*/  FADD.FTZ R25, R86, R25 ;  /* 0x0000001956197221 */ /* 0x000fe20000010000 */
[----:B------:R-:W-:Y:S06]  /*1bc0*/  BRA.DIV UR6, `(.L_x_18923) ;  /* 0x0000004606847947 */ /* 0x000fec000b800000 */
[----:B------:R-:W0:Y:S02]  /*1bd0*/  SHFL.BFLY PT, R24, R25, 0x2, 0x1f ;  /* 0x0c401f0019187f89 */ /* 0x000e2400000e0000 */
[----:B0-----:R-:W-:-:S05]  /*1be0*/  FADD.FTZ R24, R25, R24 ;  /* 0x0000001819187221 */ /* 0x001fca0000010000 */
[----:B------:R0:W1:Y:S02]  /*1bf0*/  SHFL.BFLY PT, R79, R24, 0x1, 0x1f ;  /* 0x0c201f00184f7f89 */ /* 0x00006400000e0000 */
.L_x_18976:
[----:B------:R-:W-:Y:S02]  /*1c00*/  VIADD R25, R74, 0x1 ;  /* 0x000000014a197836 */ /* 0x000fe40000000000 */
[----:B-1----:R-:W-:Y:S01]  /*1c10*/  FADD.FTZ R79, R24, R79 ;  /* 0x0000004f184f7221 */ /* 0x002fe20000010000 */
[----:B0-----:R-:W-:Y:S01]  /*1c20*/  @!P2 VIADD R24, R75, 0xffffffff ;  /* 0xffffffff4b18a836 */ /* 0x001fe20000000000 */
[----:B------:R-:W-:Y:S01]  /*1c30*/  IADD3 R45, PT, PT, R45, 0x4, RZ ;  /* 0x000000042d2d7810 */ /* 0x000fe20007ffe0ff */
[----:B------:R-:W-:Y:S01]  /*1c40*/  VIADD R74, R74, 0x20 ;  /* 0x000000204a4a7836 */ /* 0x000fe20000000000 */
[----:B------:R-:W-:Y:S01]  /*1c50*/  I2FP.F32.S32 R25, R25 ;  /* 0x0000001900197245 */ /* 0x000fe20000201400 */
[----:B------:R-:W-:Y:S01]  /*1c60*/  VIADD R75, R75, 0x20 ;  /* 0x000000204b4b7836 */ /* 0x000fe20000000000 */
[----:B------:R-:W-:-:S03]  /*1c70*/  ISETP.GE.OR P3, PT, R24, UR9, P2 ;  /* 0x0000000918007c0c */ /* 0x000fc60009766670 */
[----:B------:R-:W-:-:S05]  /*1c80*/  FMUL.FTZ R25, R25, R0 ;  /* 0x0000000019197220 */ /* 0x000fca0000410000 */
[----:B------:R-:W-:Y:S02]  /*1c90*/  FSEL R80, R25, RZ, P0 ;  /* 0x000000ff19507208 */ /* 0x000fe40000000000 */
[----:B------:R-:W-:-:S03]  /*1ca0*/  @!P2 ISETP.GE.AND P0, PT, R24, UR9, PT ;  /* 0x000000091800ac0c */ /* 0x000fc6000bf06270 */
[----:B------:R-:W-:-:S05]  /*1cb0*/  FFMA.FTZ R79, R79, UR19, R80 ;  /* 0x000000134f4f7c23 */ /* 0x000fca0008010050 */
[----:B------:R-:W-:Y:S02]  /*1cc0*/  @!P2 FSEL R25, R79, RZ, !P0 ;  /* 0x000000ff4f19a208 */ /* 0x000fe40004000000 */
[----:B------:R-:W-:Y:S02]  /*1cd0*/  IADD3 R30, P0, PT, R30, 0x10, RZ ;  /* 0x000000101e1e7810 */ /* 0x000fe40007f1e0ff */
[----:B------:R-:W-:Y:S01]  /*1ce0*/  @!P3 FMNMX.FTZ R68, R68, R79, !PT ;  /* 0x0000004f4444b209 */ /* 0x000fe20007810000 */
[----:B------:R0:W-:Y:S01]  /*1cf0*/  @!P2 STS [R76], R25 ;  /* 0x000000194c00a388 */ /* 0x0001e20000000800 */
[----:B------:R-:W-:Y:S02]  /*1d00*/  ISETP.GE.AND P2, PT, R45, UR7, PT ;  /* 0x000000072d007c0c */ /* 0x000fe4000bf46270 */
[----:B------:R-:W-:Y:S01]  /*1d10*/  IADD3.X R31, PT, PT, RZ, R31, RZ, P0, !PT ;  /* 0x0000001fff1f7210 */ /* 0x000fe200007fe4ff */
[----:B0-----:R-:W-:-:S10]  /*1d20*/  VIADD R76, R76, 0x80 ;  /* 0x000000804c4c7836 */ /* 0x001fd40000000000 */
[----:B------:R-:W-:Y:S05]  /*1d30*/  @!P2 BRA `(.L_x_18924) ;  /* 0xfffffff00078a947 */ /* 0x000fea000383ffff */
.L_x_18922:
[----:B------:R-:W-:Y:S05]  /*1d40*/  BSYNC B0 ;  /* 0x0000000000007941 */ /* 0x000fea0003800000 */
.L_x_18921:
[----:B-----5:R-:W0:Y:S01]  /*1d50*/  S2R R0, SR_TID.X ;  /* 0x0000000000007919 */ /* 0x020e220000002100 */
[----:B------:R-:W-:Y:S01]  /*1d60*/  UIADD3 UR6, UPT, UPT, UR9, 0x7, URZ ;  /* 0x0000000709067890 */ /* 0x000fe2000fffe0ff */
[----:B------:R-:W-:Y:S01]  /*1d70*/  MOV R3, 0x400 ;  /* 0x0000040000037802 */ /* 0x000fe20000000f00 */
[----:B------:R-:W1:Y:S02]  /*1d80*/  S2R R2, SR_CgaCtaId ;  /* 0x0000000000027919 */ /* 0x000e640000008800 */
[----:B------:R-:W-:-:S06]  /*1d90*/  USHF.R.S32.HI UR8, URZ, 0x1f, UR6 ;  /* 0x0000001fff087899 */ /* 0x000fcc0008011406 */
[----:B------:R-:W-:-:S05]  /*1da0*/  IMAD.U32 R9, RZ, RZ, UR8 ;  /* 0x00000008ff097e24 */ /* 0x000fca000f8e00ff */
[----:B------:R-:W-:Y:S01]  /*1db0*/  LEA.HI R9, R9, UR6, RZ, 0x3 ;  /* 0x0000000609097c11 */ /* 0x000fe2000f8f18ff */
[----:B------:R-:W-:Y:S01]  /*1dc0*/  UMOV UR6, 0xffffffff ;  /* 0xffffffff00067882 */ /* 0x000fe20000000000 */
[----:B0-----:R-:W-:Y:S02]  /*1dd0*/  LOP3.LUT R12, R0, 0x1f, RZ, 0xc0, !PT ;  /* 0x0000001f000c7812 */ /* 0x001fe400078ec0ff */
[----:B------:R-:W-:Y:S01]  /*1de0*/  SHF.R.U32.HI R13, RZ, 0x5, R0 ;  /* 0x00000005ff0d7819 */ /* 0x000fe20000011600 */
[----:B-1----:R-:W-:Y:S06]  /*1df0*/  BRA.DIV UR6, `(.L_x_18925) ;  /* 0x0000004606407947 */ /* 0x002fec000b800000 */
[----:B------:R-:W0:Y:S02]  /*1e00*/  SHFL.BFLY PT, R5, R68, 0x10, 0x1f ;  /* 0x0e001f0044057f89 */ /* 0x000e2400000e0000 */
[----:B0-----:R-:W-:-:S05]  /*1e10*/  FMNMX.FTZ R5, R5, R68, !PT ;  /* 0x0000004405057209 */ /* 0x001fca0007810000 */
[----:B------:R-:W0:Y:S02]  /*1e20*/  SHFL.BFLY PT, R4, R5, 0x8, 0x1f ;  /* 0x0d001f0005047f89 */ /* 0x000e2400000e0000 */
[----:B0-----:R-:W-:-:S05]  /*1e30*/  FMNMX.FTZ R4, R5, R4, !PT ;  /* 0x0000000405047209 */ /* 0x001fca0007810000 */
[----:B------:R0:W1:Y:S02]  /*1e40*/  SHFL.BFLY PT, R7, R4, 0x4, 0x1f ;  /* 0x0c801f0004077f89 */ /* 0x00006400000e0000 */
.L_x_18981:
[----:B------:R-:W-:Y:S01]  /*1e50*/  IADD3 R5, PT, PT, R3, 0x200, RZ ;  /* 0x0000020003057810 */ /* 0x000fe20007ffe0ff */
[----:B------:R-:W-:Y:S05]  /*1e60*/  WARPSYNC.ALL ;  /* 0x0000000000007948 */ /* 0x000fea0003800000 */
[----:B------:R-:W-:Y:S02]  /*1e70*/  ISETP.NE.AND P2, PT, R12, RZ, PT ;  /* 0x000000ff0c00720c */ /* 0x000fe40003f45270 */
[----:B------:R-:W-:Y:S02]  /*1e80*/  LEA R5, R2, R5, 0x18 ;  /* 0x0000000502057211 */ /* 0x000fe400078ec0ff */
[----:B-1----:R-:W-:-:S03]  /*1e90*/  FMNMX.FTZ R7, R4, R7, !PT ;  /* 0x0000000704077209 */ /* 0x002fc60007810000 */
[----:B0-----:R-:W-:-:S06]  /*1ea0*/  IMAD R4, R13, 0x4, R5 ;  /* 0x000000040d047824 */ /* 0x001fcc00078e0205 */
        /* <DEDUP_REMOVED lines=34> */
.L_x_18930:
        /* <DEDUP_REMOVED lines=11> */
.L_x_18929:
[----:B------:R-:W-:Y:S05]  /*2180*/  BSYNC.RECONVERGENT B1 ;  /* 0x0000000000017941 */ /* 0x000fea0003800200 */
.L_x_18928:
        /* <DEDUP_REMOVED lines=12> */
.L_x_18933:
        /* <DEDUP_REMOVED lines=100> */
.L_x_18932:
[----:B------:R-:W-:Y:S05]  /*2890*/  BSYNC.RECONVERGENT B1 ;  /* 0x0000000000017941 */ /* 0x000fea0003800200 */
.L_x_18931:
        /* <DEDUP_REMOVED lines=55> */
.L_x_18935:
[----:B------:R-:W-:Y:S05]  /*2c10*/  BSYNC.RECONVERGENT B1 ;  /* 0x0000000000017941 */ /* 0x000fea0003800200 */
.L_x_18934:
        /* <DEDUP_REMOVED lines=26> */
.L_x_18927:
[----:B------:R-:W-:Y:S05]  /*2dc0*/  BSYNC.RECONVERGENT B0 ;  /* 0x0000000000007941 */ /* 0x000fea0003800200 */
.L_x_18926:
        /* <DEDUP_REMOVED lines=39> */
.L_x_18940:
[----:B------:R-:W0:Y:S01]  /*3040*/  LDS R7, [R6] ;  /* 0x0000000006077984 */ /* 0x000e220000000800 */
[----:B------:R-:W-:-:S04]  /*3050*/  IADD3 R8, PT, PT, R8, 0x1, RZ ;  /* 0x0000000108087810 */ /* 0x000fc80007ffe0ff */
[----:B------:R-:W-:Y:S01]  /*3060*/  ISETP.NE.AND P0, PT, R8, RZ, PT ;  /* 0x000000ff0800720c */ /* 0x000fe20003f05270 */
[----:B0-----:R-:W-:-:S05]  /*3070*/  FMUL.FTZ R7, R7, R35 ;  /* 0x0000002307077220 */ /* 0x001fca0000410000 */
[----:B------:R0:W-:Y:S02]  /*3080*/  STS [R6], R7 ;  /* 0x0000000706007388 */ /* 0x0001e40000000800 */
[----:B0-----:R-:W-:-:S05]  /*3090*/  VIADD R6, R6, 0x200 ;  /* 0x0000020006067836 */ /* 0x001fca0000000000 */
[----:B------:R-:W-:Y:S05]  /*30a0*/  @P0 BRA `(.L_x_18940) ;  /* 0xfffffffc00e40947 */ /* 0x000fea000383ffff */
.L_x_18939:
[----:B------:R-:W-:Y:S05]  /*30b0*/  BSYNC.RECONVERGENT B1 ;  /* 0x0000000000017941 */ /* 0x000fea0003800200 */
.L_x_18938:
        /* <DEDUP_REMOVED lines=12> */
.L_x_18943:
        /* <DEDUP_REMOVED lines=29> */
[C---:B-----5:R-:W-:Y:S01]  /*3350*/  FMUL.FTZ R7, R35.reuse, R20 ;  /* 0x0000001423077220 */ /* 0x060fe20000410000 */
[C---:B------:R-:W-:Y:S01]  /*3360*/  FMUL.FTZ R25, R35.reuse, R24 ;  /* 0x0000001823197220 */ /* 0x040fe20000410000 */
        /* <DEDUP_REMOVED lines=21> */
.L_x_18942:
[----:B------:R-:W-:Y:S05]  /*34c0*/  BSYNC.RECONVERGENT B1 ;  /* 0x0000000000017941 */ /* 0x000fea0003800200 */
.L_x_18941:
        /* <DEDUP_REMOVED lines=31> */
.L_x_18945:
[----:B------:R-:W-:Y:S05]  /*36c0*/  BSYNC.RECONVERGENT B1 ;  /* 0x0000000000017941 */ /* 0x000fea0003800200 */
.L_x_18944:
        /* <DEDUP_REMOVED lines=14> */
.L_x_18937:
[----:B------:R-:W-:Y:S05]  /*37b0*/  BSYNC.RECONVERGENT B0 ;  /* 0x0000000000007941 */ /* 0x000fea0003800200 */
.L_x_18936:
[----:B------:R-:W-:Y:S01]  /*37c0*/  BAR.SYNC.DEFER_BLOCKING 0x0 ;  /* 0x0000000000007b1d */ /* 0x000fe20000010000 */
[----:B------:R-:W-:Y:S02]  /*37d0*/  CS2R R20, SRZ ;  /* 0x0000000000147805 */ /* 0x000fe4000001ff00 */
        /* <DEDUP_REMOVED lines=8> */
[----:B------:R-:W-:Y:S01]  /*3860*/  SHF.R.U32.HI R4, RZ, 0x3, R0 ;  /* 0x00000003ff047819 */ /* 0x000fe20000011600 */
[----:B------:R-:W-:Y:S01]  /*3870*/  VIADD R3, R3, 0x220 ;  /* 0x0000022003037836 */ /* 0x000fe20000000000 */
[----:B01----:R-:W-:Y:S01]  /*3880*/  MOV R7, UR5 ;  /* 0x0000000500077c02 */ /* 0x003fe20008000f00 */
[----:B------:R-:W0:Y:S01]  /*3890*/  LDCU.64 UR18, c[0x0][0x3a8] ;  /* 0x00007500ff1277ac */ /* 0x000e220008000a00 */
[----:B------:R-:W-:Y:S01]  /*38a0*/  LOP3.LUT R4, R4, 0x7c, RZ, 0xc0, !PT ;  /* 0x0000007c04047812 */ /* 0x000fe200078ec0ff */
[----:B------:R-:W-:Y:S01]  /*38b0*/  IMAD.MOV.U32 R5, RZ, RZ, RZ ;  /* 0x000000ffff057224 */ /* 0x000fe200078e00ff */
[----:B------:R-:W-:Y:S01]  /*38c0*/  LEA R24, R2, R3, 0x18 ;  /* 0x0000000302187211 */ /* 0x000fe200078ec0ff */
[----:B------:R-:W-:Y:S01]  /*38d0*/  HFMA2 R21, -RZ, RZ, 0, 0 ;  /* 0x00000000ff157431 */ /* 0x000fe200000001ff */
[----:B------:R-:W-:Y:S01]  /*38e0*/  IADD3 R23, PT, PT, R13, 0x1, RZ ;  /* 0x000000010d177810 */ /* 0x000fe20007ffe0ff */
[----:B------:R-:W-:Y:S01]  /*38f0*/  IMAD.WIDE R4, R7, 0x4, R4 ;  /* 0x0000000407047825 */ /* 0x000fe200078e0204 */
[----:B------:R-:W-:-:S03]  /*3900*/  LEA R61, R13, 0x3, 0x3 ;  /* 0x000000030d3d7811 */ /* 0x000fc600078e18ff */
[C---:B------:R-:W-:Y:S02]  /*3910*/  IMAD R24, R13.reuse, 0x20, R24 ;  /* 0x000000200d187824 */ /* 0x040fe400078e0218 */
[----:B------:R-:W-:Y:S02]  /*3920*/  VIADD R60, R13, -UR7 ;  /* 0x800000070d3c7c36 */ /* 0x000fe40008000000 */
[----:B----4-:R-:W-:Y:S02]  /*3930*/  IMAD R28, R28, UR4, RZ ;  /* 0x000000041c1c7c24 */ /* 0x010fe4000f8e02ff */
[----:B------:R-:W-:Y:S01]  /*3940*/  VIADD R24, R24, 0x10 ;  /* 0x0000001018187836 */ /* 0x000fe20000000000 */
[----:B0-----:R-:W-:Y:S02]  /*3950*/  IADD3 R22, P0, PT, R4, UR18, RZ ;  /* 0x0000001204167c10 */ /* 0x001fe4000ff1e0ff */
[----:B------:R-:W-:Y:S02]  /*3960*/  SHF.R.S32.HI R29, RZ, 0x1f, R28 ;  /* 0x0000001fff1d7819 */ /* 0x000fe4000001141c */
[----:B------:R-:W-:-:S09]  /*3970*/  IADD3.X R25, PT, PT, R5, UR19, RZ, P0, !PT ;  /* 0x0000001305197c10 */ /* 0x000fd200087fe4ff */
.L_x_18964:
[----:B------:R-:W-:Y:S01]  /*3980*/  IMAD.MOV.U32 R4, RZ, RZ, R22 ;  /* 0x000000ffff047224 */ /* 0x000fe200078e0016 */
[----:B------:R-:W-:Y:S01]  /*3990*/  MOV R5, R25 ;  /* 0x0000001900057202 */ /* 0x000fe20000000f00 */
[----:B------:R-:W0:Y:S04]  /*39a0*/  LDS.128 R8, [R24] ;  /* 0x0000000018087984 */ /* 0x000e280000000c00 */
[----:B------:R-:W2:Y:S01]  /*39b0*/  LDG.E.CONSTANT R3, desc[UR10][R4.64] ;  /* 0x0000000a04037981 */ /* 0x000ea2000c1e9900 */
[----:B------:R-:W-:Y:S01]  /*39c0*/  BSSY.RECONVERGENT B1, `(.L_x_18948) ;  /* 0x000004d000017945 */ /* 0x000fe20003800200 */
[----:B0-----:R-:W-:Y:S02]  /*39d0*/  F2FP.BF16.F32.PACK_AB R62, R9, R8 ;  /* 0x00000008093e723e */ /* 0x001fe400000010ff */
[----:B------:R-:W-:Y:S01]  /*39e0*/  F2FP.BF16.F32.PACK_AB R10, R11, R10 ;  /* 0x0000000a0b0a723e */ /* 0x000fe200000010ff */
[----:B--2---:R-:W-:-:S03]  /*39f0*/  IMAD.WIDE R2, R3, UR6, R28 ;  /* 0x0000000603027c25 */ /* 0x004fc6000f8e021c */
[----:B------:R-:W-:-:S05]  /*3a00*/  LEA R6, P0, R12, R2, 0x3 ;  /* 0x000000020c067211 */ /* 0x000fca00078018ff */
        /* <DEDUP_REMOVED lines=38> */
[----:B0-----:R-:W-:Y:S01]  /*3c70*/  IMAD.MOV.U32 R2, RZ, RZ, R4 ;  /* 0x000000ffff027224 */ /* 0x001fe200078e0004 */
[----:B------:R-:W-:-:S02]  /*3c80*/  F2FP.BF16.F32.PACK_AB R3, R7, R6 ;  /* 0x000000060703723e */ /* 0x000fc400000010ff */
[----:B------:R-:W-:Y:S01]  /*3c90*/  IADD3 R4, PT, PT, R61, -0x3, RZ ;  /* 0xfffffffd3d047810 */ /* 0x000fe20007ffe0ff */
        /* <DEDUP_REMOVED lines=10> */
[----:B------:R-:W-:-:S02]  /*3d40*/  IADD3 R6, PT, PT, R61, -0x2, RZ ;  /* 0xfffffffe3d067810 */ /* 0x000fc40007ffe0ff */
        /* <DEDUP_REMOVED lines=20> */
.L_x_18949:
[----:B------:R-:W-:Y:S05]  /*3e90*/  BSYNC.RECONVERGENT B1 ;  /* 0x0000000000017941 */ /* 0x000fea0003800200 */
.L_x_18948:
        /* <DEDUP_REMOVED lines=56> */
.L_x_18951:
[----:B------:R-:W-:Y:S05]  /*4220*/  BSYNC.RECONVERGENT B1 ;  /* 0x0000000000017941 */ /* 0x000fea0003800200 */
.L_x_18950:
        /* <DEDUP_REMOVED lines=18> */
[----:B------:R-:W-:-:S02]  /*4350*/  IADD3 R57, PT, PT, R61, 0x4, RZ ;  /* 0x000000043d397810 */ /* 0x000fc40007ffe0ff */
        /* <DEDUP_REMOVED lines=20> */
.L_x_18953:
[----:B------:R-:W-:Y:S05]  /*44a0*/  BSYNC.RECONVERGENT B1 ;  /* 0x0000000000017941 */ /* 0x000fea0003800200 */
.L_x_18952:
[----:B------:R-:W-:Y:S01]  /*44b0*/  SHF.L.U32 R56, R9, 0x10, RZ ;  /* 0x0000001009387819 */ /* 0x000fe200000006ff */
[----:B------:R-:W-:Y:S02]  /*44c0*/  HFMA2.BF16_V2 R9, R2, R45, -RZ ;  /* 0x0000002d02097231 */ /* 0x000fe400003000ff */
[----:B------:R-:W-:Y:S02]  /*44d0*/  HMUL2.BF16_V2 R45, R3, R46 ;  /* 0x0000002e032d7232 */ /* 0x000fe40000200000 */
[----:B------:R-:W-:Y:S01]  /*44e0*/  IMAD.U32 R10, R10, 0x10000, RZ ;  /* 0x000100000a0a7824 */ /* 0x000fe200078e00ff */
[----:B------:R-:W-:Y:S01]  /*44f0*/  SHF.L.U32 R43, R43, 0x10, RZ ;  /* 0x000000102b2b7819 */ /* 0x000fe200000006ff */
[----:B------:R-:W-:Y:S01]  /*4500*/  IMAD.U32 R11, R11, 0x10000, RZ ;  /* 0x000100000b0b7824 */ /* 0x000fe200078e00ff */
[----:B------:R-:W-:Y:S01]  /*4510*/  BSSY.RECONVERGENT B1, `(.L_x_18954) ;  /* 0x0000043000017945 */ /* 0x000fe20003800200 */
[----:B------:R-:W-:Y:S01]  /*4520*/  IMAD.U32 R54, R54, 0x10000, RZ ;  /* 0x0001000036367824 */ /* 0x000fe200078e00ff */
[----:B------:R-:W-:Y:S01]  /*4530*/  PRMT R46, R45, 0x7632, R46 ;  /* 0x000076322d2e7816 */ /* 0x000fe2000000002e */
[--C-:B------:R-:W-:Y:S01]  /*4540*/  FADD.FTZ R10, R10, R11.reuse ;  /* 0x0000000b0a0a7221 */ /* 0x100fe20000010000 */
[----:B------:R-:W-:Y:S01]  /*4550*/  IMAD.U32 R7, R7, 0x10000, RZ ;  /* 0x0001000007077824 */ /* 0x000fe200078e00ff */
[----:B------:R-:W-:Y:S01]  /*4560*/  PRMT R11, R9, 0x7632, R11 ;  /* 0x00007632090b7816 */ /* 0x000fe2000000000b */
[----:B------:R-:W-:Y:S01]  /*4570*/  FADD.FTZ R43, R43, R54 ;  /* 0x000000362b2b7221 */ /* 0x000fe20000010000 */
[----:B------:R-:W-:-:S02]  /*4580*/  IMAD.U32 R45, R45, 0x10000, RZ ;  /* 0x000100002d2d7824 */ /* 0x000fc400078e00ff */
[----:B------:R-:W-:Y:S01]  /*4590*/  FADD.FTZ R7, R7, R56 ;  /* 0x0000003807077221 */ /* 0x000fe20000010000 */
[----:B------:R-:W-:Y:S01]  /*45a0*/  SHF.L.U32 R54, R11, 0x10, RZ ;  /* 0x000000100b367819 */ /* 0x000fe200000006ff */
[----:B------:R-:W-:Y:S02]  /*45b0*/  IMAD.U32 R46, R46, 0x10000, RZ ;  /* 0x000100002e2e7824 */ /* 0x000fe400078e00ff */
[----:B------:R-:W-:Y:S02]  /*45c0*/  HMUL2.BF16_V2 R11, R6, R47 ;  /* 0x0000002f060b7232 */ /* 0x000fe40000200000 */
[----:B------:R-:W-:Y:S01]  /*45d0*/  FADD.FTZ R10, R7, R10 ;  /* 0x0000000a070a7221 */ /* 0x000fe20000010000 */
[----:B------:R-:W-:Y:S02]  /*45e0*/  IMAD.U32 R9, R9, 0x10000, RZ ;  /* 0x0001000009097824 */ /* 0x000fe400078e00ff */
[----:B------:R-:W-:Y:S01]  /*45f0*/  FADD.FTZ R47, R45, R46 ;  /* 0x0000002e2d2f7221 */ /* 0x000fe20000010000 */
[C---:B------:R-:W-:Y:S01]  /*4600*/  HFMA2.BF16_V2 R7, R5.reuse, R44, -RZ ;  /* 0x0000002c05077231 */ /* 0x040fe200003000ff */
[----:B------:R-:W-:Y:S01]  /*4610*/  PRMT R44, R11, 0x7632, R44 ;  /* 0x000076320b2c7816 */ /* 0x000fe2000000002c */
[----:B------:R-:W-:-:S02]  /*4620*/  HFMA2.BF16_V2 R45, R5, R48, -RZ ;  /* 0x00000030052d7231 */ /* 0x000fc400003000ff */
[----:B------:R-:W-:Y:S01]  /*4630*/  FADD.FTZ R54, R9, R54 ;  /* 0x0000003609367221 */ /* 0x000fe20000010000 */
[----:B------:R-:W-:Y:S01]  /*4640*/  SHF.L.U32 R11, R11, 0x10, RZ ;  /* 0x000000100b0b7819 */ /* 0x000fe200000006ff */
[----:B------:R-:W-:Y:S01]  /*4650*/  FADD.FTZ R10, R10, R43 ;  /* 0x0000002b0a0a7221 */ /* 0x000fe20000010000 */
[----:B------:R-:W-:Y:S01]  /*4660*/  PRMT R9, R7, 0x7632, R9 ;  /* 0x0000763207097816 */ /* 0x000fe20000000009 */
[----:B------:R-:W-:Y:S01]  /*4670*/  IMAD.U32 R48, R44, 0x10000, RZ ;  /* 0x000100002c307824 */ /* 0x000fe200078e00ff */
[----:B------:R-:W-:Y:S01]  /*4680*/  PRMT R46, R45, 0x7632, R46 ;  /* 0x000076322d2e7816 */ /* 0x000fe2000000002e */
[----:B------:R-:W-:Y:S01]  /*4690*/  IMAD.U32 R7, R7, 0x10000, RZ ;  /* 0x0001000007077824 */ /* 0x000fe200078e00ff */
[----:B------:R-:W-:Y:S01]  /*46a0*/  SHF.L.U32 R44, R9, 0x10, RZ ;  /* 0x00000010092c7819 */ /* 0x000fe200000006ff */
[----:B------:R-:W-:Y:S02]  /*46b0*/  IMAD.U32 R45, R45, 0x10000, RZ ;  /* 0x000100002d2d7824 */ /* 0x000fe400078e00ff */
[----:B------:R-:W-:Y:S01]  /*46c0*/  FADD.FTZ R48, R11, R48 ;  /* 0x000000300b307221 */ /* 0x000fe20000010000 */
[----:B------:R-:W-:-:S02]  /*46d0*/  IMAD.U32 R46, R46, 0x10000, RZ ;  /* 0x000100002e2e7824 */ /* 0x000fc400078e00ff */
        /* <DEDUP_REMOVED lines=14> */
[----:B------:R-:W-:Y:S02]  /*47c0*/  ISETP.GE.AND P1, PT, R8, UR9, PT ;  /* 0x0000000908007c0c */ /* 0x000fe4000bf26270 */
[----:B------:R-:W-:Y:S01]  /*47d0*/  ISETP.GE.AND P4, PT, R10, UR9, PT ;  /* 0x000000090a007c0c */ /* 0x000fe2000bf86270 */
[C---:B------:R-:W-:Y:S01]  /*47e0*/  VIADD R10, R61.reuse, 0x4 ;  /* 0x000000043d0a7836 */ /* 0x040fe20000000000 */
[----:B------:R-:W-:-:S02]  /*47f0*/  ISETP.GE.AND P6, PT, R61, UR9, PT ;  /* 0x000000093d007c0c */ /* 0x000fc4000bfc6270 */
        /* <DEDUP_REMOVED lines=20> */
.L_x_18955:
[----:B------:R-:W-:Y:S05]  /*4940*/  BSYNC.RECONVERGENT B1 ;  /* 0x0000000000017941 */ /* 0x000fea0003800200 */
.L_x_18954:
        /* <DEDUP_REMOVED lines=56> */
.L_x_18957:
[----:B------:R-:W-:Y:S05]  /*4cd0*/  BSYNC.RECONVERGENT B1 ;  /* 0x0000000000017941 */ /* 0x000fea0003800200 */
.L_x_18956:
        /* <DEDUP_REMOVED lines=8> */
[C---:B------:R-:W-:Y:S01]  /*4d60*/  IMAD.U32 R44, R11.reuse, 0x10000, RZ ;  /* 0x000100000b2c7824 */ /* 0x040fe200078e00ff */
[----:B------:R-:W-:Y:S01]  /*4d70*/  PRMT R39, R11, 0x7632, R39 ;  /* 0x000076320b277816 */ /* 0x000fe20000000027 */
        /* <DEDUP_REMOVED lines=46> */
.L_x_18959:
[----:B------:R-:W-:Y:S05]  /*5060*/  BSYNC.RECONVERGENT B1 ;  /* 0x0000000000017941 */ /* 0x000fea0003800200 */
.L_x_18958:
        /* <DEDUP_REMOVED lines=13> */
[C---:B------:R-:W-:Y:S01]  /*5140*/  ISETP.GE.AND P6, PT, R61.reuse, UR9, PT ;  /* 0x000000093d007c0c */ /* 0x040fe2000bfc6270 */
[C---:B------:R-:W-:Y:S01]  /*5150*/  VIADD R43, R61.reuse, 0x1 ;  /* 0x000000013d2b7836 */ /* 0x040fe20000000000 */
[----:B------:R-:W-:Y:S01]  /*5160*/  ISETP.GE.AND P4, PT, R44, UR9, PT ;  /* 0x000000092c007c0c */ /* 0x000fe2000bf86270 */
[C---:B------:R-:W-:Y:S01]  /*5170*/  VIADD R45, R61.reuse, 0x3 ;  /* 0x000000033d2d7836 */ /* 0x040fe20000000000 */
        /* <DEDUP_REMOVED lines=24> */
.L_x_18961:
[----:B------:R-:W-:Y:S05]  /*5300*/  BSYNC.RECONVERGENT B1 ;  /* 0x0000000000017941 */ /* 0x000fea0003800200 */
.L_x_18960:
        /* <DEDUP_REMOVED lines=12> */
[----:B------:R-:W-:Y:S01]  /*53d0*/  FADD.FTZ R38, R11, R38 ;  /* 0x000000260b267221 */ /* 0x000fe20000010000 */
[----:B------:R-:W-:Y:S01]  /*53e0*/  SHF.L.U32 R41, R41, 0x10, RZ ;  /* 0x0000001029297819 */ /* 0x000fe200000006ff */
[----:B------:R-:W-:Y:S01]  /*53f0*/  IMAD.U32 R43, R30, 0x10000, RZ ;  /* 0x000100001e2b7824 */ /* 0x000fe200078e00ff */
[----:B------:R-:W-:Y:S01]  /*5400*/  SHF.L.U32 R31, R31, 0x10, RZ ;  /* 0x000000101f1f7819 */ /* 0x000fe200000006ff */
[----:B------:R-:W-:-:S02]  /*5410*/  IMAD.U32 R30, R39, 0x10000, RZ ;  /* 0x00010000271e7824 */ /* 0x000fc400078e00ff */
[C---:B------:R-:W-:Y:S02]  /*5420*/  HFMA2.BF16_V2 R11, R5.reuse, R27, -RZ ;  /* 0x0000001b050b7231 */ /* 0x040fe400003000ff */
[----:B------:R-:W-:Y:S02]  /*5430*/  HMUL2.BF16_V2 R27, R6, R32 ;  /* 0x00000020061b7232 */ /* 0x000fe40000200000 */
[----:B------:R-:W-:Y:S01]  /*5440*/  FADD.FTZ R41, R40, R41 ;  /* 0x0000002928297221 */ /* 0x000fe20000010000 */
[--C-:B------:R-:W-:Y:S01]  /*5450*/  FADD.FTZ R40, R31, R30.reuse ;  /* 0x0000001e1f287221 */ /* 0x100fe20000010000 */
[----:B------:R-:W-:Y:S02]  /*5460*/  IMAD.U32 R26, R26, 0x10000, RZ ;  /* 0x000100001a1a7824 */ /* 0x000fe400078e00ff */
[----:B------:R-:W-:Y:S01]  /*5470*/  HFMA2.BF16_V2 R31, R5, R33, -RZ ;  /* 0x00000021051f7231 */ /* 0x000fe200003000ff */
[C---:B------:R-:W-:Y:S01]  /*5480*/  PRMT R30, R27.reuse, 0x7632, R30 ;  /* 0x000076321b1e7816 */ /* 0x040fe2000000001e */
[----:B------:R-:W-:-:S02]  /*5490*/  IMAD.U32 R27, R27, 0x10000, RZ ;  /* 0x000100001b1b7824 */ /* 0x000fc400078e00ff */
        /* <DEDUP_REMOVED lines=54> */
.L_x_18963:
[----:B------:R-:W-:Y:S05]  /*5800*/  BSYNC.RECONVERGENT B1 ;  /* 0x0000000000017941 */ /* 0x000fea0003800200 */
.L_x_18962:
        /* <DEDUP_REMOVED lines=12> */
[----:B------:R-:W-:Y:S01]  /*58d0*/  SHF.L.U32 R10, R3, 0x10, RZ ;  /* 0x00000010030a7819 */ /* 0x000fe200000006ff */
[----:B------:R-:W-:Y:S01]  /*58e0*/  IMAD.U32 R5, R5, 0x10000, RZ ;  /* 0x0001000005057824 */ /* 0x000fe200078e00ff */
[----:B------:R-:W-:-:S02]  /*58f0*/  PRMT R7, R6, 0x7632, R7 ;  /* 0x0000763206077816 */ /* 0x000fc40000000007 */
[----:B------:R-:W-:Y:S01]  /*5900*/  SHF.L.U32 R3, R2, 0x10, RZ ;  /* 0x0000001002037819 */ /* 0x000fe200000006ff */
[----:B------:R-:W-:Y:S01]  /*5910*/  VIADD R2, R23, 0x3 ;  /* 0x0000000317027836 */ /* 0x000fe20000000000 */
[----:B------:R-:W-:Y:S01]  /*5920*/  SHF.L.U32 R6, R6, 0x10, RZ ;  /* 0x0000001006067819 */ /* 0x000fe200000006ff */
[----:B------:R-:W-:Y:S02]  /*5930*/  IMAD.U32 R7, R7, 0x10000, RZ ;  /* 0x0001000007077824 */ /* 0x000fe400078e00ff */
[----:B------:R-:W-:Y:S01]  /*5940*/  FADD.FTZ R9, R9, R10 ;  /* 0x0000000a09097221 */ /* 0x000fe20000010000 */
[----:B------:R-:W-:Y:S01]  /*5950*/  FADD.FTZ R4, R4, R5 ;  /* 0x0000000504047221 */ /* 0x000fe20000010000 */
[----:B------:R-:W-:Y:S01]  /*5960*/  ISETP.GE.AND P0, PT, R2, UR7, PT ;  /* 0x0000000702007c0c */ /* 0x000fe2000bf06270 */
[----:B------:R-:W-:Y:S01]  /*5970*/  FADD.FTZ R7, R6, R7 ;  /* 0x0000000706077221 */ /* 0x000fe20000010000 */
[----:B------:R-:W-:Y:S01]  /*5980*/  FADD.FTZ R3, R8, R3 ;  /* 0x0000000308037221 */ /* 0x000fe20000010000 */
[----:B------:R-:W-:Y:S01]  /*5990*/  FADD.FTZ R4, R9, R4 ;  /* 0x0000000409047221 */ /* 0x000fe20000010000 */
[----:B------:R-:W-:Y:S01]  /*59a0*/  IADD3 R60, PT, PT, R60, 0x4, RZ ;  /* 0x000000043c3c7810 */ /* 0x000fe20007ffe0ff */
[----:B------:R-:W-:Y:S01]  /*59b0*/  VIADD R23, R23, 0x4 ;  /* 0x0000000417177836 */ /* 0x000fe20000000000 */
[----:B------:R-:W-:Y:S01]  /*59c0*/  IADD3 R61, PT, PT, R61, 0x20, RZ ;  /* 0x000000203d3d7810 */ /* 0x000fe20007ffe0ff */
[----:B------:R-:W-:Y:S01]  /*59d0*/  FADD.FTZ R4, R4, R7 ;  /* 0x0000000704047221 */ /* 0x000fe20000010000 */
[----:B------:R-:W-:-:S03]  /*59e0*/  IADD3.X R25, PT, PT, RZ, R25, RZ, P1, !PT ;  /* 0x00000019ff197210 */ /* 0x000fc60000ffe4ff */
[----:B------:R-:W-:-:S04]  /*59f0*/  FADD.FTZ R3, R4, R3 ;  /* 0x0000000304037221 */ /* 0x000fc80000010000 */
[----:B------:R-:W-:Y:S01]  /*5a00*/  FADD.FTZ R20, R3, R20 ;  /* 0x0000001403147221 */ /* 0x000fe20000010000 */
[----:B------:R-:W-:Y:S06]  /*5a10*/  @!P0 BRA `(.L_x_18964) ;  /* 0xffffffdc00d88947 */ /* 0x000fec000383ffff */
.L_x_18947:
[----:B--23--:R-:W-:Y:S05]  /*5a20*/  BSYNC.RECONVERGENT B0 ;  /* 0x0000000000007941 */ /* 0x00cfea0003800200 */
.L_x_18946:
[C---:B------:R-:W-:Y:S01]  /*5a30*/  LOP3.LUT R2, R0.reuse, 0x3c0, RZ, 0xc0, !PT ;  /* 0x000003c000027812 */ /* 0x040fe200078ec0ff */
[----:B------:R-:W-:Y:S01]  /*5a40*/  BAR.SYNC.DEFER_BLOCKING 0x0 ;  /* 0x0000000000007b1d */ /* 0x000fe20000010000 */
[----:B------:R-:W-:Y:S01]  /*5a50*/  LOP3.LUT R3, R0, 0x3e0, RZ, 0xc0, !PT ;  /* 0x000003e000037812 */ /* 0x000fe200078ec0ff */
[----:B------:R-:W-:Y:S01]  /*5a60*/  IMAD R13, R13, 0x100, R12 ;  /* 0x000001000d0d7824 */ /* 0x000fe200078e020c */
[----:B------:R-:W-:Y:S02]  /*5a70*/  ISETP.NE.AND P0, PT, R2, 0x40, PT ;  /* 0x000000400200780c */ /* 0x000fe40003f05270 */
[C---:B------:R-:W-:Y:S01]  /*5a80*/  ISETP.GT.U32.AND P1, PT, R0.reuse, 0x3f, PT ;  /* 0x0000003f0000780c */ /* 0x040fe20003f24070 */
[----:B------:R-:W-:Y:S01]  /*5a90*/  BSSY.RECONVERGENT B0, `(.L_x_18965) ;  /* 0x0000011000007945 */ /* 0x000fe20003800200 */
[----:B------:R-:W-:Y:S02]  /*5aa0*/  ISETP.NE.AND P2, PT, R3, 0x20, PT ;  /* 0x000000200300780c */ /* 0x000fe40003f45270 */
[----:B------:R-:W-:-:S07]  /*5ab0*/  ISETP.GT.U32.AND P3, PT, R0, 0x1f, PT ;  /* 0x0000001f0000780c */ /* 0x000fce0003f64070 */
[----:B------:R-:W-:Y:S06]  /*5ac0*/  @P0 BRA `(.L_x_18966) ;  /* 0x0000000000340947 */ /* 0x000fec0003800000 */
[----:B------:R-:W2:Y:S01]  /*5ad0*/  S2UR UR5, SR_CgaCtaId ;  /* 0x00000000000579c3 */ /* 0x000ea20000008800 */
[----:B------:R-:W-:Y:S02]  /*5ae0*/  UMOV UR4, 0x400 ;  /* 0x0000040000047882 */ /* 0x000fe40000000000 */
[----:B------:R-:W-:-:S04]  /*5af0*/  UIADD3 UR4, UPT, UPT, UR4, 0x220, URZ ;  /* 0x0000022004047890 */ /* 0x000fc8000fffe0ff */
[----:B--2---:R-:W-:-:S06]  /*5b00*/  ULEA UR4, UR5, UR4, 0x18 ;  /* 0x0000000405047291 */ /* 0x004fcc000f8ec0ff */
        /* <DEDUP_REMOVED lines=9> */
.L_x_18966:
[----:B------:R-:W-:Y:S05]  /*5ba0*/  BSYNC.RECONVERGENT B0 ;  /* 0x0000000000007941 */ /* 0x000fea0003800200 */
.L_x_18965:
[----:B------:R-:W-:Y:S06]  /*5bb0*/  BAR.SYNC.DEFER_BLOCKING 0x0 ;  /* 0x0000000000007b1d */ /* 0x000fec0000010000 */
[----:B------:R-:W-:Y:S04]  /*5bc0*/  BSSY.RECONVERGENT B0, `(.L_x_18967) ;  /* 0x0000017000007945 */ /* 0x000fe80003800200 */
[----:B------:R-:W-:Y:S05]  /*5bd0*/  @P1 BRA `(.L_x_18968) ;  /* 0x0000000000541947 */ /* 0x000fea0003800000 */
[----:B------:R-:W3:Y:S01]  /*5be0*/  S2UR UR5, SR_CgaCtaId ;  /* 0x00000000000579c3 */ /* 0x000ee20000008800 */
[----:B------:R-:W-:Y:S02]  /*5bf0*/  UMOV UR4, 0x400 ;  /* 0x0000040000047882 */ /* 0x000fe40000000000 */
[----:B------:R-:W-:-:S04]  /*5c00*/  UIADD3 UR4, UPT, UPT, UR4, 0x220, URZ ;  /* 0x0000022004047890 */ /* 0x000fc8000fffe0ff */
[----:B---3--:R-:W-:-:S06]  /*5c10*/  ULEA UR4, UR5, UR4, 0x18 ;  /* 0x0000000405047291 */ /* 0x008fcc000f8ec0ff */
[----:B------:R-:W-:-:S05]  /*5c20*/  LEA R10, R13, UR4, 0x2 ;  /* 0x000000040d0a7c11 */ /* 0x000fca000f8e10ff */
[----:B--2---:R-:W2:Y:S04]  /*5c30*/  LDS R2, [R10] ;  /* 0x000000000a027984 */ /* 0x004ea80000000800 */
[----:B------:R-:W3:Y:S04]  /*5c40*/  LDS R3, [R10+0x80] ;  /* 0x000080000a037984 */ /* 0x000ee80000000800 */
[----:B------:R-:W4:Y:S04]  /*5c50*/  LDS R4, [R10+0x100] ;  /* 0x000100000a047984 */ /* 0x000f280000000800 */
[----:B-1----:R-:W1:Y:S04]  /*5c60*/  LDS R5, [R10+0x180] ;  /* 0x000180000a057984 */ /* 0x002e680000000800 */
[----:B------:R-:W5:Y:S04]  /*5c70*/  LDS R6, [R10+0x200] ;  /* 0x000200000a067984 */ /* 0x000f680000000800 */
[----:B0-----:R-:W0:Y:S04]  /*5c80*/  LDS R7, [R10+0x280] ;  /* 0x000280000a077984 */ /* 0x001e280000000800 */
[----:B------:R-:W0:Y:S04]  /*5c90*/  LDS R8, [R10+0x300] ;  /* 0x000300000a087984 */ /* 0x000e280000000800 */
[----:B------:R-:W0:Y:S01]  /*5ca0*/  LDS R9, [R10+0x380] ;  /* 0x000380000a097984 */ /* 0x000e220000000800 */
[----:B--2---:R-:W-:Y:S01]  /*5cb0*/  FADD.FTZ R21, R21, R2 ;  /* 0x0000000215157221 */ /* 0x004fe20000010000 */
[----:B---3--:R-:W-:Y:S01]  /*5cc0*/  FADD.FTZ R14, R14, R3 ;  /* 0x000000030e0e7221 */ /* 0x008fe20000010000 */
[----:B----4-:R-:W-:Y:S01]  /*5cd0*/  FADD.FTZ R15, R15, R4 ;  /* 0x000000040f0f7221 */ /* 0x010fe20000010000 */
[----:B-1----:R-:W-:Y:S01]  /*5ce0*/  FADD.FTZ R16, R16, R5 ;  /* 0x0000000510107221 */ /* 0x002fe20000010000 */
[----:B-----5:R-:W-:Y:S01]  /*5cf0*/  FADD.FTZ R17, R17, R6 ;  /* 0x0000000611117221 */ /* 0x020fe20000010000 */
[----:B0-----:R-:W-:Y:S01]  /*5d00*/  FADD.FTZ R18, R18, R7 ;  /* 0x0000000712127221 */ /* 0x001fe20000010000 */
[----:B------:R-:W-:Y:S01]  /*5d10*/  FADD.FTZ R19, R19, R8 ;  /* 0x0000000813137221 */ /* 0x000fe20000010000 */
[----:B------:R-:W-:-:S07]  /*5d20*/  FADD.FTZ R20, R20, R9 ;  /* 0x0000000914147221 */ /* 0x000fce0000010000 */
.L_x_18968:
[----:B------:R-:W-:Y:S05]  /*5d30*/  BSYNC.RECONVERGENT B0 ;  /* 0x0000000000007941 */ /* 0x000fea0003800200 */
.L_x_18967:
        /* <DEDUP_REMOVED lines=16> */
.L_x_18970:
[----:B------:R-:W-:Y:S05]  /*5e40*/  BSYNC.RECONVERGENT B0 ;  /* 0x0000000000007941 */ /* 0x000fea0003800200 */
.L_x_18969:
[----:B------:R-:W-:Y:S06]  /*5e50*/  BAR.SYNC.DEFER_BLOCKING 0x0 ;  /* 0x0000000000007b1d */ /* 0x000fec0000010000 */
[----:B------:R-:W-:Y:S04]  /*5e60*/  BSSY.RECONVERGENT B0, `(.L_x_18971) ;  /* 0x0000017000007945 */ /* 0x000fe80003800200 */
[----:B------:R-:W-:Y:S05]  /*5e70*/  @P3 BRA `(.L_x_18972) ;  /* 0x0000000000543947 */ /* 0x000fea0003800000 */
[----:B------:R-:W4:Y:S01]  /*5e80*/  S2UR UR5, SR_CgaCtaId ;  /* 0x00000000000579c3 */ /* 0x000f220000008800 */
[----:B------:R-:W-:Y:S02]  /*5e90*/  UMOV UR4, 0x400 ;  /* 0x0000040000047882 */ /* 0x000fe40000000000 */
[----:B------:R-:W-:-:S04]  /*5ea0*/  UIADD3 UR4, UPT, UPT, UR4, 0x220, URZ ;  /* 0x0000022004047890 */ /* 0x000fc8000fffe0ff */
[----:B----4-:R-:W-:-:S06]  /*5eb0*/  ULEA UR4, UR5, UR4, 0x18 ;  /* 0x0000000405047291 */ /* 0x010fcc000f8ec0ff */
[----:B------:R-:W-:-:S05]  /*5ec0*/  LEA R13, R13, UR4, 0x2 ;  /* 0x000000040d0d7c11 */ /* 0x000fca000f8e10ff */
[----:B--2---:R-:W3:Y:S04]  /*5ed0*/  LDS R2, [R13] ;  /* 0x000000000d027984 */ /* 0x004ee80000000800 */
[----:B------:R-:W2:Y:S04]  /*5ee0*/  LDS R3, [R13+0x80] ;  /* 0x000080000d037984 */ /* 0x000ea80000000800 */
[----:B------:R-:W4:Y:S04]  /*5ef0*/  LDS R4, [R13+0x100] ;  /* 0x000100000d047984 */ /* 0x000f280000000800 */
[----:B-1----:R-:W1:Y:S04]  /*5f00*/  LDS R5, [R13+0x180] ;  /* 0x000180000d057984 */ /* 0x002e680000000800 */
[----:B------:R-:W5:Y:S04]  /*5f10*/  LDS R6, [R13+0x200] ;  /* 0x000200000d067984 */ /* 0x000f680000000800 */
[----:B0-----:R-:W0:Y:S04]  /*5f20*/  LDS R7, [R13+0x280] ;  /* 0x000280000d077984 */ /* 0x001e280000000800 */
[----:B------:R-:W0:Y:S04]  /*5f30*/  LDS R8, [R13+0x300] ;  /* 0x000300000d087984 */ /* 0x000e280000000800 */
[----:B------:R-:W0:Y:S01]  /*5f40*/  LDS R9, [R13+0x380] ;  /* 0x000380000d097984 */ /* 0x000e220000000800 */
[----:B---3--:R-:W-:Y:S01]  /*5f50*/  FADD.FTZ R21, R21, R2 ;  /* 0x0000000215157221 */ /* 0x008fe20000010000 */
[----:B--2---:R-:W-:Y:S01]  /*5f60*/  FADD.FTZ R14, R14, R3 ;  /* 0x000000030e0e7221 */ /* 0x004fe20000010000 */
[----:B----4-:R-:W-:Y:S01]  /*5f70*/  FADD.FTZ R15, R15, R4 ;  /* 0x000000040f0f7221 */ /* 0x010fe20000010000 */
[----:B-1----:R-:W-:Y:S01]  /*5f80*/  FADD.FTZ R16, R16, R5 ;  /* 0x0000000510107221 */ /* 0x002fe20000010000 */
[----:B-----5:R-:W-:Y:S01]  /*5f90*/  FADD.FTZ R17, R17, R6 ;  /* 0x0000000611117221 */ /* 0x020fe20000010000 */
[----:B0-----:R-:W-:Y:S01]  /*5fa0*/  FADD.FTZ R18, R18, R7 ;  /* 0x0000000712127221 */ /* 0x001fe20000010000 */
[----:B------:R-:W-:Y:S01]  /*5fb0*/  FADD.FTZ R19, R19, R8 ;  /* 0x0000000813137221 */ /* 0x000fe20000010000 */
[----:B------:R-:W-:-:S07]  /*5fc0*/  FADD.FTZ R20, R20, R9 ;  /* 0x0000000914147221 */ /* 0x000fce0000010000 */
.L_x_18972:
[----:B------:R-:W-:Y:S05]  /*5fd0*/  BSYNC.RECONVERGENT B0 ;  /* 0x0000000000007941 */ /* 0x000fea0003800200 */
.L_x_18971:
[----:B------:R-:W-:Y:S06]  /*5fe0*/  BAR.SYNC.DEFER_BLOCKING 0x0 ;  /* 0x0000000000007b1d */ /* 0x000fec0000010000 */
[----:B------:R-:W-:Y:S05]  /*5ff0*/  @P3 EXIT ;  /* 0x000000000000394d */ /* 0x000fea0003800000 */
[----:B------:R-:W4:Y:S01]  /*6000*/  S2UR UR6, SR_CTAID.Z ;  /* 0x00000000000679c3 */ /* 0x000f220000002700 */
[----:B------:R-:W5:Y:S01]  /*6010*/  LDCU UR5, c[0x0][0x378] ;  /* 0x00006f00ff0577ac */ /* 0x000f620008000800 */
[----:B--23--:R-:W-:Y:S02]  /*6020*/  F2FP.BF16.F32.PACK_AB R14, R14, R21 ;  /* 0x000000150e0e723e */ /* 0x00cfe400000010ff */
[----:B------:R-:W-:Y:S01]  /*6030*/  F2FP.BF16.F32.PACK_AB R15, R16, R15 ;  /* 0x0000000f100f723e */ /* 0x000fe200000010ff */
[----:B------:R-:W-:Y:S01]  /*6040*/  UIMAD UR4, UR12, UR14, UR13 ;  /* 0x0000000e0c0472a4 */ /* 0x000fe2000f8e020d */
[----:B------:R-:W-:Y:S01]  /*6050*/  F2FP.BF16.F32.PACK_AB R17, R18, R17 ;  /* 0x000000111211723e */ /* 0x000fe200000010ff */
[----:B------:R-:W2:Y:S01]  /*6060*/  LDCU.64 UR8, c[0x0][0x380] ;  /* 0x00007000ff0877ac */ /* 0x000ea20008000a00 */
[----:B------:R-:W-:Y:S02]  /*6070*/  F2FP.BF16.F32.PACK_AB R19, R20, R19 ;  /* 0x000000131413723e */ /* 0x000fe400000010ff */
[----:B------:R-:W-:-:S02]  /*6080*/  PRMT R4, R15, 0x7632, R4 ;  /* 0x000076320f047816 */ /* 0x000fc40000000004 */
[----:B-1----:R-:W-:Y:S02]  /*6090*/  PRMT R5, R17, 0x7632, R5 ;  /* 0x0000763211057816 */ /* 0x002fe40000000005 */
[----:B------:R-:W-:Y:S01]  /*60a0*/  PRMT R6, R19, 0x7632, R6 ;  /* 0x0000763213067816 */ /* 0x000fe20000000006 */
[----:B-----5:R-:W-:Y:S02]  /*60b0*/  UIMAD UR4, UR4, UR5, URZ ;  /* 0x00000005040472a4 */ /* 0x020fe4000f8e02ff */
[----:B----4-:R-:W-:-:S04]  /*60c0*/  USHF.L.U32 UR5, UR6, 0x8, URZ ;  /* 0x0000000806057899 */ /* 0x010fc800080006ff */
[----:B------:R-:W-:-:S06]  /*60d0*/  ULEA UR4, UP0, UR4, UR5, 0x8 ;  /* 0x0000000504047291 */ /* 0x000fcc000f8040ff */
[----:B------:R-:W-:Y:S01]  /*60e0*/  MOV R3, UR4 ;  /* 0x0000000400037c02 */ /* 0x000fe20008000f00 */
[----:B------:R-:W-:-:S03]  /*60f0*/  UIADD3.X UR4, UPT, UPT, URZ, URZ, URZ, UP0, !UPT ;  /* 0x000000ffff047290 */ /* 0x000fc600087fe4ff */
[----:B------:R-:W-:-:S03]  /*6100*/  LOP3.LUT R0, R3, 0x1f, R0, 0xf8, !PT ;  /* 0x0000001f03007812 */ /* 0x000fc600078ef800 */
[----:B------:R-:W-:Y:S01]  /*6110*/  IMAD.U32 R3, RZ, RZ, UR4 ;  /* 0x00000004ff037e24 */ /* 0x000fe2000f8e00ff */
[----:B--2---:R-:W-:-:S04]  /*6120*/  LEA R2, P0, R0, UR8, 0x1 ;  /* 0x0000000800027c11 */ /* 0x004fc8000f8008ff */
        /* <DEDUP_REMOVED lines=11> */
.L_x_18923:
[----:B------:R-:W-:Y:S01]  /*61e0*/  BSSY B1, `(.L_x_18973) ;  /* 0x0000007000017945 */ /* 0x000fe20003800000 */
[----:B------:R-:W-:Y:S01]  /*61f0*/  MOV R81, 0x2 ;  /* 0x0000000200517802 */ /* 0x000fe20000000f00 */
[----:B------:R-:W-:Y:S01]  /*6200*/  IMAD.MOV.U32 R82, RZ, RZ, 0x1f ;  /* 0x0000001fff527424 */ /* 0x000fe200078e00ff */
[----:B------:R-:W-:-:S07]  /*6210*/  MOV R80, 0xffffffff ;  /* 0xffffffff00507802 */ /* 0x000fce0000000f00 */
[----:B------:R-:W-:Y:S05]  /*6220*/  WARPSYNC.COLLECTIVE R80, `(.L_x_18974) ;  /* 0x0000000050087348 */ /* 0x000fea0003c00000 */
[----:B------:R0:W1:Y:S02]  /*6230*/  SHFL.BFLY P3, R79, R25, R81, R82 ;  /* 0x0c000051194f7389 */ /* 0x0000640000060052 */
[----:B01----:R-:W-:Y:S05]  /*6240*/  ENDCOLLECTIVE ;  /* 0x000000000000791b */ /* 0x003fea0003800000 */
.L_x_18974:
[----:B------:R-:W-:Y:S05]  /*6250*/  BSYNC B1 ;  /* 0x0000000000017941 */ /* 0x000fea0003800000 */
.L_x_18973:
[----:B------:R-:W-:Y:S02]  /*6260*/  IMAD.MOV.U32 R24, RZ, RZ, R79 ;  /* 0x000000ffff187224 */ /* 0x000fe400078e004f */
[----:B------:R-:W-:Y:S02]  /*6270*/  HFMA2 R82, -RZ, RZ, 0, 1.847743988037109375e-06 ;  /* 0x0000001fff527431 */ /* 0x000fe400000001ff */
[----:B------:R-:W-:Y:S02]  /*6280*/  IMAD.MOV.U32 R81, RZ, RZ, 0x1 ;  /* 0x00000001ff517424 */ /* 0x000fe400078e00ff */
[----:B------:R-:W-:Y:S01]  /*6290*/  FADD.FTZ R24, R25, R24 ;  /* 0x0000001819187221 */ /* 0x000fe20000010000 */
[----:B------:R-:W-:-:S04]  /*62a0*/  IMAD.MOV.U32 R80, RZ, RZ, -0x1 ;  /* 0xffffffffff507424 */ /* 0x000fc800078e00ff */
[----:B------:R-:W-:-:S07]  /*62b0*/  MOV R25, R24 ;  /* 0x0000001800197202 */ /* 0x000fce0000000f00 */
[----:B------:R-:W-:Y:S05]  /*62c0*/  WARPSYNC.COLLECTIVE R80, `(.L_x_18975) ;  /* 0x0000000050087348 */ /* 0x000fea0003c00000 */
[----:B------:R0:W1:Y:S02]  /*62d0*/  SHFL.BFLY P3, R79, R25, R81, R82 ;  /* 0x0c000051194f7389 */ /* 0x0000640000060052 */
[----:B01----:R-:W-:Y:S05]  /*62e0*/  ENDCOLLECTIVE ;  /* 0x000000000000791b */ /* 0x003fea0003800000 */
.L_x_18975:
[----:B------:R-:W-:Y:S05]  /*62f0*/  BRA `(.L_x_18976) ;  /* 0xffffffb800407947 */ /* 0x000fea000383ffff */
.L_x_18925:
        /* <DEDUP_REMOVED lines=8> */
.L_x_18978:
[----:B------:R-:W-:Y:S05]  /*6380*/  BSYNC B0 ;  /* 0x0000000000007941 */ /* 0x000fea0003800000 */
.L_x_18977:
        /* <DEDUP_REMOVED lines=9> */
.L_x_18979:
[----:B------:R-:W-:Y:S02]  /*6420*/  IMAD.MOV.U32 R81, RZ, RZ, 0x4 ;  /* 0x00000004ff517424 */ /* 0x000fe400078e00ff */
[----:B------:R-:W-:-:S05]  /*6430*/  IMAD.MOV.U32 R4, RZ, RZ, R79 ;  /* 0x000000ffff047224 */ /* 0x000fca00078e004f */
[----:B------:R-:W-:-:S04]  /*6440*/  FMNMX.FTZ R4, R5, R4, !PT ;  /* 0x0000000405047209 */ /* 0x000fc80007810000 */
[----:B------:R-:W-:-:S07]  /*6450*/  MOV R25, R4 ;  /* 0x0000000400197202 */ /* 0x000fce0000000f00 */
[----:B------:R-:W-:Y:S05]  /*6460*/  WARPSYNC.COLLECTIVE R80, `(.L_x_18980) ;  /* 0x0000000050087348 */ /* 0x000fea0003c00000 */
[----:B------:R0:W1:Y:S02]  /*6470*/  SHFL.BFLY P3, R79, R25, R81, R82 ;  /* 0x0c000051194f7389 */ /* 0x0000640000060052 */
[----:B01----:R-:W-:Y:S05]  /*6480*/  ENDCOLLECTIVE ;  /* 0x000000000000791b */ /* 0x003fea0003800000 */
.L_x_18980:
[----:B------:R-:W-:Y:S01]  /*6490*/  MOV R7, R79 ;  /* 0x0000004f00077202 */ /* 0x000fe20000000f00 */
[----:B------:R-:W-:Y:S06]  /*64a0*/  BRA `(.L_x_18981) ;  /* 0xffffffb800687947 */ /* 0x000fec000383ffff */
.L_x_18982:
        /* <DEDUP_REMOVED lines=13> */
.L_x_25932:


//--------------------- .text._ZN4vllm25paged_attention_v1_kernelI13__nv_bfloat16S1_Li192ELi8ELi128ELNS_18Fp8KVCacheDataTypeE0ELb0EEEvPT_PKS3_PKT0_S9_ifPKiSB_iPKfiiiSD_SD_iiiii --------------------------
	.section	.text._ZN4vllm25paged_attention_v1_kernelI13__nv_bfloat16S1_Li192ELi8ELi128ELNS_18Fp8KVCacheDataTypeE0ELb0EEEvPT_PKS3_PKT0_S9_ifPKiSB_iPKfiiiSD_SD_iiiii,"ax",@progbits
	.align	128
        .global         _ZN4vllm25paged_attention_v1_kernelI13__nv_bfloat16S1_Li192ELi8ELi128ELNS_18Fp8KVCacheDataTypeE0ELb0EEEvPT_PKS3_PKT0_S9_ifPKiSB_iPKfiiiSD_SD_iiiii
        .type           _ZN4vllm25paged_attention_v1_kernelI13__nv_bfloat16S1_Li192ELi8ELi128ELNS_18Fp8KVCacheDataTypeE0ELb0EEEvPT_PKS3_PKT0_S9_ifPKiSB_iPKfiiiSD_SD_iiiii,@function
        .size           _ZN4vllm25paged_attention_v1_kernelI13__nv_bfloat16S1_Li192ELi8ELi128ELNS_18Fp8KVCacheDataTypeE0ELb0EEEvPT_PKS3_PKT0_S9_ifPKiSB_iPKfiiiSD_SD_iiiii,(.L_x_25933 - _ZN4vllm25paged_attention_v1_kernelI13__nv_bfloat16S1_Li192ELi8ELi128ELNS_18Fp8KVCacheDataTypeE0ELb0EEEvPT_PKS3_PKT0_S9_ifPKiSB_iPKfiiiSD_SD_iiiii)
        .other          _ZN4vllm25paged_attention_v1_kernelI13__nv_bfloat16S1_Li192ELi8ELi128ELNS_18Fp8KVCacheDataTypeE0ELb0EEEvPT_PKS3_PKT0_S9_ifPKiSB_iPKfiiiSD_SD_iiiii,@"STO_CUDA_ENTRY STV_DEFAULT"
_ZN4vllm25paged_attention_v1_kernelI13__nv_bfloat16S1_Li192ELi8ELi128ELNS_18Fp8KVCacheDataTypeE0ELb0EEEvPT_PKS3_PKT0_S9_ifPKiSB_iPKfiiiSD_SD_iiiii:
.text._ZN4vllm25paged_attention_v1_kernelI13__nv_bfloat16S1_Li192ELi8ELi128ELNS_18Fp8KVCacheDataTypeE0ELb0EEEvPT_PKS3_PKT0_S9_ifPKiSB_iPKfiiiSD_SD_iiiii:
[----:B------:R-:W-:Y:S01]  /*0000*/  LDC R1, c[0x0][0x37c] ;  /* 0x0000df00ff017b82 */ /* 0x000fe20000000800 */
[----:B------:R-:W0:Y:S07]  /*0010*/  S2R R33, SR_TID.X ;  /* 0x0000000000217919 */ /* 0x000e2e0000002100 */
[----:B------:R-:W1:Y:S01]  /*0020*/  S2UR UR10, SR_CTAID.Y ;  /* 0x00000000000a79c3 */ /* 0x000e620000002600 */
[----:B------:R-:W1:Y:S01]  /*0030*/  LDCU.64 UR4, c[0x0][0x3b0] ;  /* 0x00007600ff0477ac */ /* 0x000e620008000a00 */
[----:B------:R-:W2:Y:S01]  /*0040*/  S2R R11, SR_CTAID.X ;  /* 0x00000000000b7919 */ /* 0x000ea20000002500 */
[----:B------:R-:W3:Y:S05]  /*0050*/  LDCU.64 UR8, c[0x0][0x358] ;  /* 0x00006b00ff0877ac */ /* 0x000eea0008000a00 */
[----:B------:R-:W4:Y:S01]  /*0060*/  LDC.64 R12, c[0x0][0x3c0] ;  /* 0x0000f000ff0c7b82 */ /* 0x000f220000000a00 */
[----:B------:R-:W3:Y:S07]  /*0070*/  LDCU UR6, c[0x0][0x3c8] ;  /* 0x00007900ff0677ac */ /* 0x000eee0008000800 */
[----:B------:R-:W4:Y:S01]  /*0080*/  LDC R15, c[0x0][0x3a0] ;  /* 0x0000e800ff0f7b82 */ /* 0x000f220000000800 */
[----:B------:R-:W-:Y:S01]  /*0090*/  IMAD.MOV.U32 R32, RZ, RZ, RZ ;  /* 0x000000ffff207224 */ /* 0x000fe200078e00ff */
[----:B------:R-:W4:Y:S01]  /*00a0*/  S2R R16, SR_CgaCtaId ;  /* 0x0000000000107919 */ /* 0x000f220000008800 */
[----:B------:R-:W2:Y:S01]  /*00b0*/  LDCU UR11, c[0x0][0x3cc] ;  /* 0x00007980ff0b77ac */ /* 0x000ea20008000800 */
[----:B------:R-:W2:Y:S01]  /*00c0*/  LDCU UR16, c[0x0][0x3a4] ;  /* 0x00007480ff1077ac */ /* 0x000ea20008000800 */
[----:B-1----:R-:W-:Y:S01]  /*00d0*/  UIMAD.WIDE.U32 UR4, UR10, 0x4, UR4 ;  /* 0x000000040a0478a5 */ /* 0x002fe2000f8e0004 */
[----:B------:R-:W1:Y:S01]  /*00e0*/  LDCU.64 UR14, c[0x0][0x390] ;  /* 0x00007200ff0e77ac */ /* 0x000e620008000a00 */
[----:B0-----:R-:W-:-:S04]  /*00f0*/  ISETP.GT.U32.AND P1, PT, R33, 0x5f, PT ;  /* 0x0000005f2100780c */ /* 0x001fc80003f24070 */
[----:B------:R-:W-:Y:S02]  /*0100*/  IMAD.U32 R2, RZ, RZ, UR4 ;  /* 0x00000004ff027e24 */ /* 0x000fe4000f8e00ff */
[----:B------:R-:W-:-:S05]  /*0110*/  IMAD.U32 R3, RZ, RZ, UR5 ;  /* 0x00000005ff037e24 */ /* 0x000fca000f8e00ff */
[----:B---3--:R-:W3:Y:S02]  /*0120*/  LDG.E.CONSTANT R8, desc[UR8][R2.64] ;  /* 0x0000000802087981 */ /* 0x008ee4000c1e9900 */
[----:B------:R-:W0:Y:S01]  /*0130*/  @!P1 LDC.64 R6, c[0x0][0x388] ;  /* 0x0000e200ff069b82 */ /* 0x000e220000000a00 */
[----:B------:R-:W-:Y:S01]  /*0140*/  UIMAD UR4, UR10, UR6, URZ ;  /* 0x000000060a0472a4 */ /* 0x000fe2000f8e02ff */
[----:B--2---:R-:W-:Y:S01]  /*0150*/  @!P1 IMAD R5, R11, 0xc0, RZ ;  /* 0x000000c00b059824 */ /* 0x004fe200078e02ff */
[----:B------:R-:W-:Y:S01]  /*0160*/  @!P1 SHF.L.U32 R0, R33, 0x1, RZ ;  /* 0x0000000121009819 */ /* 0x000fe200000006ff */
[----:B------:R-:W2:Y:S01]  /*0170*/  LDCU UR6, c[0x0][0x3b8] ;  /* 0x00007700ff0677ac */ /* 0x000ea20008000800 */
[----:B------:R-:W-:Y:S02]  /*0180*/  USHF.R.S32.HI UR5, URZ, 0x1f, UR4 ;  /* 0x0000001fff057899 */ /* 0x000fe40008011404 */
[----:B------:R-:W-:-:S04]  /*0190*/  @!P1 IADD3 R0, P2, P3, R0, UR4, R5 ;  /* 0x0000000400009c10 */ /* 0x000fc8000fb5e005 */
[----:B------:R-:W-:Y:S02]  /*01a0*/  @!P1 IADD3.X R5, PT, PT, RZ, UR5, RZ, P2, P3 ;  /* 0x00000005ff059c10 */ /* 0x000fe400097e64ff */
[----:B0-----:R-:W-:-:S04]  /*01b0*/  @!P1 LEA R4, P2, R0, R6, 0x1 ;  /* 0x0000000600049211 */ /* 0x001fc800078408ff */
[----:B------:R-:W-:-:S05]  /*01c0*/  @!P1 LEA.HI.X R5, R0, R7, R5, 0x1, P2 ;  /* 0x0000000700059211 */ /* 0x000fca00010f0c05 */
[----:B------:R0:W2:Y:S01]  /*01d0*/  @!P1 LDG.E.CONSTANT R9, desc[UR8][R4.64] ;  /* 0x0000000804099981 */ /* 0x0000a2000c1e9900 */
[----:B----4-:R-:W-:-:S04]  /*01e0*/  ISETP.NE.U32.AND P0, PT, R12, RZ, PT ;  /* 0x000000ff0c00720c */ /* 0x010fc80003f05070 */
[----:B------:R-:W-:Y:S02]  /*01f0*/  ISETP.NE.AND.EX P0, PT, R13, RZ, PT, P0 ;  /* 0x000000ff0d00720c */ /* 0x000fe40003f05300 */
[----:B------:R-:W-:-:S04]  /*0200*/  IABS R13, R15 ;  /* 0x0000000f000d7213 */ /* 0x000fc80000000000 */
[----:B------:R-:W4:Y:S01]  /*0210*/  I2F.RP R0, R13 ;  /* 0x0000000d00007306 */ /* 0x000f220000209400 */
[----:B0-----:R-:W0:Y:S08]  /*0220*/  LDC R4, c[0x0][0x370] ;  /* 0x0000dc00ff047b82 */ /* 0x001e300000000800 */
[----:B------:R-:W1:Y:S01]  /*0230*/  @P0 LDC.64 R2, c[0x0][0x3c0] ;  /* 0x0000f000ff020b82 */ /* 0x000e620000000a00 */
[----:B----4-:R-:W4:Y:S02]  /*0240*/  MUFU.RCP R0, R0 ;  /* 0x0000000000007308 */ /* 0x010f240000001000 */
[----:B----4-:R-:W-:-:S06]  /*0250*/  VIADD R6, R0, 0xffffffe ;  /* 0x0ffffffe00067836 */ /* 0x010fcc0000000000 */
[----:B------:R4:W0:Y:S01]  /*0260*/  F2I.FTZ.U32.TRUNC.NTZ R7, R6 ;  /* 0x0000000600077305 */ /* 0x000822000021f000 */
[----:B-1----:R-:W-:-:S05]  /*0270*/  @P0 IMAD.WIDE.U32 R2, R11, 0x4, R2 ;  /* 0x000000040b020825 */ /* 0x002fca00078e0002 */
[----:B------:R1:W5:Y:S01]  /*0280*/  @P0 LDG.E.CONSTANT R32, desc[UR8][R2.64] ;  /* 0x0000000802200981 */ /* 0x000362000c1e9900 */
[----:B----4-:R-:W-:Y:S01]  /*0290*/  IMAD.MOV.U32 R6, RZ, RZ, RZ ;  /* 0x000000ffff067224 */ /* 0x010fe200078e00ff */
[----:B0-----:R-:W-:-:S05]  /*02a0*/  IADD3 R10, PT, PT, RZ, -R7, RZ ;  /* 0x80000007ff0a7210 */ /* 0x001fca0007ffe0ff */
[----:B------:R-:W-:Y:S01]  /*02b0*/  IMAD R5, R10, R13, RZ ;  /* 0x0000000d0a057224 */ /* 0x000fe200078e02ff */
[----:B-1----:R-:W-:-:S03]  /*02c0*/  IABS R2, R4 ;  /* 0x0000000400027213 */ /* 0x002fc60000000000 */
        /* <DEDUP_REMOVED lines=16> */
[----:B------:R-:W0:Y:S08]  /*03d0*/  I2F.RP R0, R7 ;  /* 0x0000000700007306 */ /* 0x000e300000209400 */
[----:B0-----:R-:W0:Y:S02]  /*03e0*/  MUFU.RCP R0, R0 ;  /* 0x0000000000007308 */ /* 0x001e240000001000 */
[----:B0-----:R-:W-:-:S06]  /*03f0*/  VIADD R2, R0, 0xffffffe ;  /* 0x0ffffffe00027836 */ /* 0x001fcc0000000000 */
[----:B------:R0:W1:Y:S01]  /*0400*/  F2I.FTZ.U32.TRUNC.NTZ R3, R2 ;  /* 0x0000000200037305 */ /* 0x000062000021f000 */
[----:B------:R-:W-:Y:S01]  /*0410*/  IABS R0, R11 ;  /* 0x0000000b00007213 */ /* 0x000fe20000000000 */
[----:B0-----:R-:W-:Y:S01]  /*0420*/  IMAD.MOV.U32 R2, RZ, RZ, RZ ;  /* 0x000000ffff027224 */ /* 0x001fe200078e00ff */
[----:B-1----:R-:W-:-:S05]  /*0430*/  IADD3 R4, PT, PT, RZ, -R3, RZ ;  /* 0x80000003ff047210 */ /* 0x002fca0007ffe0ff */
[----:B------:R-:W-:Y:S01]  /*0440*/  IMAD R5, R4, R7, RZ ;  /* 0x0000000704057224 */ /* 0x000fe200078e02ff */
[----:B------:R-:W-:-:S03]  /*0450*/  IABS R4, R6 ;  /* 0x0000000600047213 */ /* 0x000fc60000000000 */
[----:B------:R-:W-:-:S04]  /*0460*/  IMAD.HI.U32 R3, R3, R5, R2 ;  /* 0x0000000503037227 */ /* 0x000fc800078e0002 */
[----:B------:R-:W-:Y:S02]  /*0470*/  IMAD.MOV R5, RZ, RZ, -R4 ;  /* 0x000000ffff057224 */ /* 0x000fe400078e0a04 */
[----:B------:R-:W-:-:S04]  /*0480*/  IMAD.HI.U32 R30, R3, R0, RZ ;  /* 0x00000000031e7227 */ /* 0x000fc800078e00ff */
[----:B------:R-:W-:-:S05]  /*0490*/  IMAD R0, R30, R5, R0 ;  /* 0x000000051e007224 */ /* 0x000fca00078e0200 */
[----:B------:R-:W-:Y:S02]  /*04a0*/  ISETP.GT.U32.AND P2, PT, R7, R0, PT ;  /* 0x000000000700720c */ /* 0x000fe40003f44070 */
[----:B------:R-:W-:Y:S02]  /*04b0*/  MOV R3, 0x400 ;  /* 0x0000040000037802 */ /* 0x000fe40000000f00 */
[----:B------:R-:W-:Y:S02]  /*04c0*/  LOP3.LUT R2, R33, 0x3, RZ, 0xc0, !PT ;  /* 0x0000000321027812 */ /* 0x000fe400078ec0ff */
[----:B------:R-:W-:-:S07]  /*04d0*/  LEA R5, R16, R3, 0x18 ;  /* 0x0000000310057211 */ /* 0x000fce00078ec0ff */
[----:B------:R-:W-:-:S04]  /*04e0*/  @!P2 IADD3 R0, PT, PT, R0, -R7, RZ ;  /* 0x800000070000a210 */ /* 0x000fc80007ffe0ff */
[----:B------:R-:W-:Y:S01]  /*04f0*/  ISETP.GE.U32.AND P0, PT, R0, R7, PT ;  /* 0x000000070000720c */ /* 0x000fe20003f06070 */
[----:B------:R-:W-:Y:S01]  /*0500*/  IMAD R39, R2, 0x60, R5 ;  /* 0x0000006002277824 */ /* 0x000fe200078e0205 */
[----:B------:R-:W-:Y:S01]  /*0510*/  SHF.R.U32.HI R2, RZ, 0x2, R33 ;  /* 0x00000002ff027819 */ /* 0x000fe20000011621 */
[----:B------:R-:W-:Y:S01]  /*0520*/  @!P2 VIADD R30, R30, 0x1 ;  /* 0x000000011e1ea836 */ /* 0x000fe20000000000 */
[----:B---3--:R-:W-:-:S13]  /*0530*/  R2UR UR7, R8 ;  /* 0x00000000080772ca */ /* 0x008fda00000e0000 */
[----:B------:R-:W-:-:S04]  /*0540*/  UIADD3 UR4, UPT, UPT, UR7, 0x7, URZ ;  /* 0x0000000707047890 */ /* 0x000fc8000fffe0ff */
[----:B------:R-:W-:-:S04]  /*0550*/  USHF.R.S32.HI UR5, URZ, 0x1f, UR4 ;  /* 0x0000001fff057899 */ /* 0x000fc80008011404 */
[----:B------:R-:W-:Y:S01]  /*0560*/  ULEA.HI UR5, UR5, UR4, URZ, 0x3 ;  /* 0x0000000405057291 */ /* 0x000fe2000f8f18ff */
[----:B------:R-:W-:Y:S01]  /*0570*/  @!P1 IMAD R4, R2, 0x4, R39 ;  /* 0x0000000402049824 */ /* 0x000fe200078e0227 */
[----:B------:R-:W-:Y:S02]  /*0580*/  SHF.R.U32.HI R31, RZ, 0x5, R33 ;  /* 0x00000005ff1f7819 */ /* 0x000fe40000011621 */
[----:B------:R-:W-:Y:S01]  /*0590*/  USHF.R.S32.HI UR5, URZ, 0x3, UR5 ;  /* 0x00000003ff057899 */ /* 0x000fe20008011405 */
[----:B------:R-:W-:Y:S02]  /*05a0*/  LOP3.LUT R0, R11, R6, RZ, 0x3c, !PT ;  /* 0x000000060b007212 */ /* 0x000fe400078e3cff */
[----:B------:R-:W-:Y:S02]  /*05b0*/  @P0 IADD3 R30, PT, PT, R30, 0x1, RZ ;  /* 0x000000011e1e0810 */ /* 0x000fe40007ffe0ff */
[----:B------:R-:W-:Y:S02]  /*05c0*/  ISETP.GE.AND P3, PT, R0, RZ, PT ;  /* 0x000000ff0000720c */ /* 0x000fe40003f66270 */
[----:B------:R-:W-:Y:S01]  /*05d0*/  ISETP.GE.AND P0, PT, R31, UR5, PT ;  /* 0x000000051f007c0c */ /* 0x000fe2000bf06270 */
[----:B--2---:R0:W-:Y:S01]  /*05e0*/  @!P1 STS [R4], R9 ;  /* 0x0000000904009388 */ /* 0x0041e20000000800 */
[----:B------:R-:W-:Y:S01]  /*05f0*/  BAR.SYNC.DEFER_BLOCKING 0x0 ;  /* 0x0000000000007b1d */ /* 0x000fe20000010000 */
[----:B------:R-:W-:Y:S01]  /*0600*/  ISETP.NE.AND P1, PT, R6, RZ, PT ;  /* 0x000000ff0600720c */ /* 0x000fe20003f25270 */
[----:B------:R-:W-:-:S07]  /*0610*/  UIMAD UR4, UR10, UR6, URZ ;  /* 0x000000060a0472a4 */ /* 0x000fce000f8e02ff */
[----:B------:R-:W-:Y:S01]  /*0620*/  @!P3 IMAD.MOV R30, RZ, RZ, -R30 ;  /* 0x000000ffff1eb224 */ /* 0x000fe200078e0a1e */
[----:B------:R-:W-:Y:S01]  /*0630*/  BSSY B0, `(.L_x_18983) ;  /* 0x000011c000007945 */ /* 0x000fe20003800000 */
[----:B------:R-:W-:-:S03]  /*0640*/  IMAD.MOV.U32 R51, RZ, RZ, -0x800001 ;  /* 0xff7fffffff337424 */ /* 0x000fc600078e00ff */
[----:B------:R-:W-:Y:S01]  /*0650*/  @!P1 LOP3.LUT R30, RZ, R6, RZ, 0x33, !PT ;  /* 0x00000006ff1e9212 */ /* 0x000fe200078e33ff */
[----:B0-----:R-:W-:Y:S06]  /*0660*/  @P0 BRA `(.L_x_18984) ;  /* 0x0000001000600947 */ /* 0x001fec0003800000 */
[----:B------:R-:W0:Y:S01]  /*0670*/  LDCU.64 UR12, c[0x0][0x3a8] ;  /* 0x00007500ff0c77ac */ /* 0x000e220008000a00 */
[----:B------:R-:W-:Y:S01]  /*0680*/  SHF.R.U32.HI R20, RZ, 0x3, R33 ;  /* 0x00000003ff147819 */ /* 0x000fe20000011621 */
[----:B------:R-:W-:Y:S01]  /*0690*/  IMAD.MOV.U32 R21, RZ, RZ, RZ ;  /* 0x000000ffff157224 */ /* 0x000fe200078e00ff */
[----:B------:R-:W-:Y:S01]  /*06a0*/  MOV R17, UR4 ;  /* 0x0000000400117c02 */ /* 0x000fe20008000f00 */
[----:B------:R-:W-:Y:S01]  /*06b0*/  VIADD R3, R3, 0x1a0 ;  /* 0x000001a003037836 */ /* 0x000fe20000000000 */
[----:B------:R-:W-:Y:S01]  /*06c0*/  LOP3.LUT R20, R20, 0x7c, RZ, 0xc0, !PT ;  /* 0x0000007c14147812 */ /* 0x000fe200078ec0ff */
[----:B------:R-:W1:Y:S01]  /*06d0*/  LDS.128 R12, [R39+0x30] ;  /* 0x00003000270c7984 */ /* 0x000e620000000c00 */
[----:B------:R-:W2:Y:S01]  /*06e0*/  LDCU UR6, c[0x0][0x3d0] ;  /* 0x00007a00ff0677ac */ /* 0x000ea20008000800 */
[----:B------:R-:W-:Y:S01]  /*06f0*/  LOP3.LUT R2, R2, 0x7, RZ, 0xc0, !PT ;  /* 0x0000000702027812 */ /* 0x000fe200078ec0ff */
[----:B------:R-:W-:Y:S01]  /*0700*/  IMAD.SHL.U32 R55, R33, 0x2, RZ ;  /* 0x0000000221377824 */ /* 0x000fe200078e00ff */
[----:B------:R-:W-:Y:S01]  /*0710*/  LEA R3, R16, R3, 0x18 ;  /* 0x0000000310037211 */ /* 0x000fe200078ec0ff */
[----:B------:R-:W-:Y:S01]  /*0720*/  IMAD.WIDE R20, R17, 0x4, R20 ;  /* 0x0000000411147825 */ /* 0x000fe200078e0214 */
[----:B------:R-:W3:Y:S01]  /*0730*/  LDS.128 R24, [R39] ;  /* 0x0000000027187984 */ /* 0x000ee20000000c00 */
[----:B------:R-:W-:-:S02]  /*0740*/  LOP3.LUT R0, R33, 0x3fc, RZ, 0xc0, !PT ;  /* 0x000003fc21007812 */ /* 0x000fc400078ec0ff */
[----:B------:R-:W-:Y:S01]  /*0750*/  LEA R2, R31, R2, 0x3 ;  /* 0x000000021f027211 */ /* 0x000fe200078e18ff */
[----:B------:R-:W4:Y:S01]  /*0760*/  LDS.128 R4, [R39+0x10] ;  /* 0x0000100027047984 */ /* 0x000f220000000c00 */
[----:B------:R-:W-:Y:S01]  /*0770*/  LOP3.LUT R57, R55, 0x38, RZ, 0xc0, !PT ;  /* 0x0000003837397812 */ /* 0x000fe200078ec0ff */
[----:B------:R-:W-:Y:S01]  /*0780*/  IMAD.MOV.U32 R51, RZ, RZ, -0x800001 ;  /* 0xff7fffffff337424 */ /* 0x000fe200078e00ff */
[----:B0-----:R-:W-:Y:S01]  /*0790*/  IADD3 R28, P0, PT, R20, UR12, RZ ;  /* 0x0000000c141c7c10 */ /* 0x001fe2000ff1e0ff */
[----:B------:R-:W0:Y:S01]  /*07a0*/  LDS.128 R8, [R39+0x20] ;  /* 0x0000200027087984 */ /* 0x000e220000000c00 */
[----:B------:R-:W-:Y:S01]  /*07b0*/  IADD3 R0, PT, PT, R0, R3, RZ ;  /* 0x0000000300007210 */ /* 0x000fe20007ffe0ff */
[----:B------:R-:W-:Y:S01]  /*07c0*/  VIADD R54, R2, -UR7 ;  /* 0x8000000702367c36 */ /* 0x000fe20008000000 */
[----:B------:R-:W-:Y:S01]  /*07d0*/  IADD3.X R29, PT, PT, R21, UR13, RZ, P0, !PT ;  /* 0x0000000d151d7c10 */ /* 0x000fe200087fe4ff */
[----:B------:R-:W0:Y:S01]  /*07e0*/  LDS.128 R16, [R39+0x40] ;  /* 0x0000400027107984 */ /* 0x000e220000000c00 */
[----:B--2---:R-:W-:Y:S01]  /*07f0*/  IMAD R62, R30, UR6, RZ ;  /* 0x000000061e3e7c24 */ /* 0x004fe2000f8e02ff */
[----:B-----5:R-:W-:Y:S01]  /*0800*/  FSETP.NEU.FTZ.AND P0, PT, R32, RZ, PT ;  /* 0x000000ff2000720b */ /* 0x020fe20003f1d000 */
[----:B------:R-:W-:Y:S01]  /*0810*/  VIADD R53, R2, 0x1 ;  /* 0x0000000102357836 */ /* 0x000fe20000000000 */
[----:B------:R-:W2:Y:S01]  /*0820*/  LDS.128 R20, [R39+0x50] ;  /* 0x0000500027147984 */ /* 0x000ea20000000c00 */
[----:B------:R-:W-:-:S02]  /*0830*/  LOP3.LUT R55, R55, 0x6, RZ, 0xc0, !PT ;  /* 0x0000000637377812 */ /* 0x000fc400078ec0ff */
[----:B------:R-:W-:Y:S02]  /*0840*/  IADD3 R2, P1, PT, R62, R57, RZ ;  /* 0x000000393e027210 */ /* 0x000fe40007f3e0ff */
[C---:B-1----:R-:W-:Y:S01]  /*0850*/  PRMT R49, R14.reuse, 0x7632, R49 ;  /* 0x000076320e317816 */ /* 0x042fe20000000031 */
[C---:B------:R-:W-:Y:S01]  /*0860*/  IMAD.U32 R44, R15.reuse, 0x10000, RZ ;  /* 0x000100000f2c7824 */ /* 0x040fe200078e00ff */
[----:B------:R-:W-:Y:S02]  /*0870*/  SHF.L.U32 R42, R14, 0x10, RZ ;  /* 0x000000100e2a7819 */ /* 0x000fe400000006ff */
[----:B------:R-:W-:Y:S01]  /*0880*/  PRMT R14, R15, 0x7632, R14 ;  /* 0x000076320f0e7816 */ /* 0x000fe2000000000e */
[----:B------:R-:W-:Y:S01]  /*0890*/  IMAD.U32 R49, R49, 0x10000, RZ ;  /* 0x0001000031317824 */ /* 0x000fe200078e00ff */
[C---:B---3--:R-:W-:Y:S01]  /*08a0*/  PRMT R3, R24.reuse, 0x7632, R3 ;  /* 0x0000763218037816 */ /* 0x048fe20000000003 */
[----:B------:R-:W-:Y:S01]  /*08b0*/  IMAD.U32 R24, R24, 0x10000, RZ ;  /* 0x0001000018187824 */ /* 0x000fe200078e00ff */
[C---:B------:R-:W-:Y:S01]  /*08c0*/  PRMT R34, R25.reuse, 0x7632, R34 ;  /* 0x0000763219227816 */ /* 0x040fe20000000022 */
        /* <DEDUP_REMOVED lines=65> */
.L_x_18986:
        /* <DEDUP_REMOVED lines=22> */
[----:B------:R-:W-:Y:S02]  /*0e40*/  IMAD.U32 R72, R72, 0x10000, RZ ;  /* 0x0001000048487824 */ /* 0x000fe400078e00ff */
[----:B------:R-:W-:Y:S01]  /*0e50*/  FMUL.FTZ R74, R34, R73 ;  /* 0x00000049224a7220 */ /* 0x000fe20000410000 */
[C---:B----4-:R-:W-:Y:S01]  /*0e60*/  PRMT R73, R70.reuse, 0x7632, R73 ;  /* 0x0000763246497816 */ /* 0x050fe20000000049 */
[----:B------:R-:W-:Y:S02]  /*0e70*/  IMAD.U32 R70, R70, 0x10000, RZ ;  /* 0x0001000046467824 */ /* 0x000fe400078e00ff */
[----:B------:R-:W-:Y:S01]  /*0e80*/  FFMA.FTZ R72, R57, R72, R74 ;  /* 0x0000004839487223 */ /* 0x000fe2000001004a */
[----:B------:R-:W-:Y:S01]  /*0e90*/  SHF.L.U32 R73, R73, 0x10, RZ ;  /* 0x0000001049497819 */ /* 0x000fe200000006ff */
[--C-:B------:R-:W-:Y:S01]  /*0ea0*/  FFMA.FTZ R74, R26, R70, R71.reuse ;  /* 0x000000461a4a7223 */ /* 0x100fe20000010047 */
[----:B-----5:R-:W-:Y:S01]  /*0eb0*/  PRMT R71, R69, 0x7632, R71 ;  /* 0x0000763245477816 */ /* 0x020fe20000000047 */
[----:B------:R-:W3:Y:S02]  /*0ec0*/  LDG.E.CONSTANT R70, desc[UR8][R14.64+0x480] ;  /* 0x000480080e467981 */ /* 0x000ee4000c1e9900 */
[----:B------:R-:W-:-:S02]  /*0ed0*/  FFMA.FTZ R73, R35, R73, R72 ;  /* 0x0000004923497223 */ /* 0x000fc40000010048 */
[----:B------:R-:W-:Y:S02]  /*0ee0*/  IMAD.U32 R71, R71, 0x10000, RZ ;  /* 0x0001000047477824 */ /* 0x000fe400078e00ff */
[----:B------:R-:W-:Y:S02]  /*0ef0*/  IMAD.U32 R69, R69, 0x10000, RZ ;  /* 0x0001000045457824 */ /* 0x000fe400078e00ff */
[----:B------:R-:W-:Y:S01]  /*0f00*/  FFMA.FTZ R72, R36, R71, R73 ;  /* 0x0000004724487223 */ /* 0x000fe20000010049 */
[C---:B------:R-:W-:Y:S01]  /*0f10*/  PRMT R71, R68.reuse, 0x7632, R71 ;  /* 0x0000763244477816 */ /* 0x040fe20000000047 */
[----:B------:R-:W-:Y:S02]  /*0f20*/  FFMA.FTZ R75, R27, R69, R74 ;  /* 0x000000451b4b7223 */ /* 0x000fe4000001004a */
[----:B------:R-:W4:Y:S02]  /*0f30*/  LDG.E.CONSTANT R69, desc[UR8][R14.64+0x500] ;  /* 0x000500080e457981 */ /* 0x000f24000c1e9900 */
[----:B------:R-:W-:Y:S01]  /*0f40*/  IMAD.U32 R71, R71, 0x10000, RZ ;  /* 0x0001000047477824 */ /* 0x000fe200078e00ff */
[----:B------:R-:W-:-:S03]  /*0f50*/  SHF.L.U32 R68, R68, 0x10, RZ ;  /* 0x0000001044447819 */ /* 0x000fc600000006ff */
[--C-:B------:R-:W-:Y:S01]  /*0f60*/  FFMA.FTZ R71, R37, R71, R72.reuse ;  /* 0x0000004725477223 */ /* 0x100fe20000010048 */
[C---:B------:R-:W-:Y:S01]  /*0f70*/  PRMT R72, R67.reuse, 0x7632, R72 ;  /* 0x0000763243487816 */ /* 0x040fe20000000048 */
[----:B------:R-:W-:Y:S01]  /*0f80*/  FFMA.FTZ R74, R4, R68, R75 ;  /* 0x00000044044a7223 */ /* 0x000fe2000001004b */
[----:B------:R-:W-:Y:S01]  /*0f90*/  IMAD.U32 R67, R67, 0x10000, RZ ;  /* 0x0001000043437824 */ /* 0x000fe200078e00ff */
[----:B------:R-:W5:Y:S01]  /*0fa0*/  LDG.E.CONSTANT R68, desc[UR8][R14.64+0x580] ;  /* 0x000580080e447981 */ /* 0x000f62000c1e9900 */
[----:B------:R-:W-:Y:S02]  /*0fb0*/  SHF.L.U32 R72, R72, 0x10, RZ ;  /* 0x0000001048487819 */ /* 0x000fe400000006ff */
[----:B------:R-:W-:Y:S02]  /*0fc0*/  FFMA.FTZ R73, R5, R67, R74 ;  /* 0x0000004305497223 */ /* 0x000fe4000001004a */
[----:B------:R-:W5:Y:S01]  /*0fd0*/  LDG.E.CONSTANT R67, desc[UR8][R14.64+0x600] ;  /* 0x000600080e437981 */ /* 0x000f62000c1e9900 */
[--C-:B------:R-:W-:Y:S01]  /*0fe0*/  FFMA.FTZ R72, R38, R72, R71.reuse ;  /* 0x0000004826487223 */ /* 0x100fe20000010047 */
[C---:B------:R-:W-:Y:S01]  /*0ff0*/  PRMT R71, R66.reuse, 0x7632, R71 ;  /* 0x0000763242477816 */ /* 0x040fe20000000047 */
[----:B------:R-:W-:-:S04]  /*1000*/  IMAD.U32 R66, R66, 0x10000, RZ ;  /* 0x0001000042427824 */ /* 0x000fc800078e00ff */
[----:B------:R-:W-:Y:S02]  /*1010*/  IMAD.U32 R71, R71, 0x10000, RZ ;  /* 0x0001000047477824 */ /* 0x000fe400078e00ff */
[----:B------:R-:W-:Y:S02]  /*1020*/  FFMA.FTZ R74, R6, R66, R73 ;  /* 0x00000042064a7223 */ /* 0x000fe40000010049 */
[----:B------:R-:W5:Y:S01]  /*1030*/  LDG.E.CONSTANT R66, desc[UR8][R14.64+0x680] ;  /* 0x000680080e427981 */ /* 0x000f62000c1e9900 */
[--C-:B------:R-:W-:Y:S01]  /*1040*/  FFMA.FTZ R71, R39, R71, R72.reuse ;  /* 0x0000004727477223 */ /* 0x100fe20000010048 */
[C---:B------:R-:W-:Y:S02]  /*1050*/  PRMT R72, R65.reuse, 0x7632, R72 ;  /* 0x0000763241487816 */ /* 0x040fe40000000048 */
[----:B------:R-:W-:-:S03]  /*1060*/  SHF.L.U32 R65, R65, 0x10, RZ ;  /* 0x0000001041417819 */ /* 0x000fc600000006ff */
[----:B------:R-:W-:Y:S02]  /*1070*/  IMAD.U32 R72, R72, 0x10000, RZ ;  /* 0x0001000048487824 */ /* 0x000fe400078e00ff */
[----:B------:R-:W-:Y:S02]  /*1080*/  FFMA.FTZ R65, R7, R65, R74 ;  /* 0x0000004107417223 */ /* 0x000fe4000001004a */
[----:B------:R-:W-:Y:S02]  /*1090*/  FFMA.FTZ R74, R40, R72, R71 ;  /* 0x00000048284a7223 */ /* 0x000fe40000010047 */
[----:B------:R-:W5:Y:S01]  /*10a0*/  LDG.E.CONSTANT R71, desc[UR8][R14.64+0x700] ;  /* 0x000700080e477981 */ /* 0x000f62000c1e9900 */
[----:B--2---:R-:W-:-:S04]  /*10b0*/  IMAD.U32 R72, R62, 0x10000, RZ ;  /* 0x000100003e487824 */ /* 0x004fc800078e00ff */
[----:B------:R-:W-:Y:S02]  /*10c0*/  FFMA.FTZ R72, R8, R72, R65 ;  /* 0x0000004808487223 */ /* 0x000fe40000010041 */
[----:B------:R-:W2:Y:S01]  /*10d0*/  LDG.E.CONSTANT R65, desc[UR8][R14.64+0x780] ;  /* 0x000780080e417981 */ /* 0x000ea2000c1e9900 */
[----:B------:R-:W-:-:S04]  /*10e0*/  PRMT R62, R62, 0x7632, R62 ;  /* 0x000076323e3e7816 */ /* 0x000fc8000000003e */
[----:B------:R-:W-:Y:S02]  /*10f0*/  SHF.L.U32 R62, R62, 0x10, RZ ;  /* 0x000000103e3e7819 */ /* 0x000fe400000006ff */
[C---:B---3--:R-:W-:Y:S01]  /*1100*/  PRMT R73, R70.reuse, 0x7632, R73 ;  /* 0x0000763246497816 */ /* 0x048fe20000000049 */
[----:B------:R-:W-:Y:S02]  /*1110*/  IMAD.U32 R70, R70, 0x10000, RZ ;  /* 0x0001000046467824 */ /* 0x000fe400078e00ff */
[----:B------:R-:W-:Y:S02]  /*1120*/  FFMA.FTZ R62, R41, R62, R74 ;  /* 0x0000003e293e7223 */ /* 0x000fe4000001004a */
[----:B------:R-:W3:Y:S01]  /*1130*/  LDG.E.CONSTANT R74, desc[UR8][R14.64+0xb80] ;  /* 0x000b80080e4a7981 */ /* 0x000ee2000c1e9900 */
[----:B------:R-:W-:Y:S01]  /*1140*/  FFMA.FTZ R75, R9, R70, R72 ;  /* 0x00000046094b7223 */ /* 0x000fe20000010048 */
[----:B------:R-:W-:Y:S01]  /*1150*/  IMAD.U32 R73, R73, 0x10000, RZ ;  /* 0x0001000049497824 */ /* 0x000fe200078e00ff */
[----:B----4-:R-:W-:-:S02]  /*1160*/  PRMT R70, R69, 0x7632, R70 ;  /* 0x0000763245467816 */ /* 0x010fc40000000046 */
[----:B------:R-:W-:Y:S01]  /*1170*/  SHF.L.U32 R69, R69, 0x10, RZ ;  /* 0x0000001045457819 */ /* 0x000fe200000006ff */
[----:B------:R-:W-:Y:S02]  /*1180*/  FFMA.FTZ R62, R43, R73, R62 ;  /* 0x000000492b3e7223 */ /* 0x000fe4000001003e */
[----:B------:R-:W-:Y:S02]  /*1190*/  IMAD.U32 R70, R70, 0x10000, RZ ;  /* 0x0001000046467824 */ /* 0x000fe400078e00ff */
[----:B------:R-:W-:Y:S02]  /*11a0*/  FFMA.FTZ R72, R10, R69, R75 ;  /* 0x000000450a487223 */ /* 0x000fe4000001004b */
[----:B------:R-:W-:Y:S01]  /*11b0*/  FFMA.FTZ R69, R45, R70, R62 ;  /* 0x000000462d457223 */ /* 0x000fe2000001003e */
[C---:B-----5:R-:W-:Y:S01]  /*11c0*/  PRMT R70, R68.reuse, 0x7632, R70 ;  /* 0x0000763244467816 */ /* 0x060fe20000000046 */
[----:B------:R-:W-:Y:S01]  /*11d0*/  IMAD.U32 R68, R68, 0x10000, RZ ;  /* 0x0001000044447824 */ /* 0x000fe200078e00ff */
[----:B------:R-:W4:Y:S02]  /*11e0*/  LDG.E.CONSTANT R62, desc[UR8][R14.64+0x800] ;  /* 0x000800080e3e7981 */ /* 0x000f24000c1e9900 */
[----:B------:R-:W-:Y:S01]  /*11f0*/  SHF.L.U32 R70, R70, 0x10, RZ ;  /* 0x0000001046467819 */ /* 0x000fe200000006ff */
[----:B------:R-:W-:Y:S01]  /*1200*/  FFMA.FTZ R73, R11, R68, R72 ;  /* 0x000000440b497223 */ /* 0x000fe20000010048 */
[----:B------:R-:W-:-:S03]  /*1210*/  PRMT R68, R67, 0x7632, R68 ;  /* 0x0000763243447816 */ /* 0x000fc60000000044 */
[----:B------:R-:W-:Y:S01]  /*1220*/  FFMA.FTZ R70, R46, R70, R69 ;  /* 0x000000462e467223 */ /* 0x000fe20000010045 */
[----:B------:R-:W-:Y:S02]  /*1230*/  IMAD.U32 R69, R67, 0x10000, RZ ;  /* 0x0001000043457824 */ /* 0x000fe400078e00ff */
[----:B------:R-:W-:Y:S01]  /*1240*/  IMAD.U32 R68, R68, 0x10000, RZ ;  /* 0x0001000044447824 */ /* 0x000fe200078e00ff */
[----:B------:R-:W5:Y:S01]  /*1250*/  LDG.E.CONSTANT R67, desc[UR8][R14.64+0x880] ;  /* 0x000880080e437981 */ /* 0x000f62000c1e9900 */
[----:B------:R-:W-:Y:S02]  /*1260*/  FFMA.FTZ R72, R12, R69, R73 ;  /* 0x000000450c487223 */ /* 0x000fe40000010049 */
[----:B------:R-:W-:Y:S01]  /*1270*/  FFMA.FTZ R69, R47, R68, R70 ;  /* 0x000000442f457223 */ /* 0x000fe20000010046 */
[C---:B------:R-:W-:Y:S02]  /*1280*/  PRMT R68, R66.reuse, 0x7632, R68 ;  /* 0x0000763242447816 */ /* 0x040fe40000000044 */
[----:B------:R-:W-:-:S02]  /*1290*/  SHF.L.U32 R70, R66, 0x10, RZ ;  /* 0x0000001042467819 */ /* 0x000fc400000006ff */
[----:B------:R-:W3:Y:S01]  /*12a0*/  LDG.E.CONSTANT R66, desc[UR8][R14.64+0x900] ;  /* 0x000900080e427981 */ /* 0x000ee2000c1e9900 */
[----:B------:R-:W-:Y:S02]  /*12b0*/  IMAD.U32 R68, R68, 0x10000, RZ ;  /* 0x0001000044447824 */ /* 0x000fe400078e00ff */
[----:B------:R-:W-:Y:S02]  /*12c0*/  FFMA.FTZ R73, R13, R70, R72 ;  /* 0x000000460d497223 */ /* 0x000fe40000010048 */
[--C-:B------:R-:W-:Y:S01]  /*12d0*/  FFMA.FTZ R70, R48, R68, R69.reuse ;  /* 0x0000004430467223 */ /* 0x100fe20000010045 */
[----:B------:R-:W3:Y:S01]  /*12e0*/  LDG.E.CONSTANT R72, desc[UR8][R14.64+0xa80] ;  /* 0x000a80080e487981 */ /* 0x000ee2000c1e9900 */
[----:B------:R-:W-:-:S03]  /*12f0*/  PRMT R69, R71, 0x7632, R69 ;  /* 0x0000763247457816 */ /* 0x000fc60000000045 */
[----:B------:R-:W3:Y:S01]  /*1300*/  LDG.E.CONSTANT R68, desc[UR8][R14.64+0x980] ;  /* 0x000980080e447981 */ /* 0x000ee2000c1e9900 */
[----:B------:R-:W-:Y:S01]  /*1310*/  SHF.L.U32 R69, R69, 0x10, RZ ;  /* 0x0000001045457819 */ /* 0x000fe200000006ff */
[----:B------:R-:W-:-:S04]  /*1320*/  IMAD.U32 R71, R71, 0x10000, RZ ;  /* 0x0001000047477824 */ /* 0x000fc800078e00ff */
[----:B------:R-:W-:Y:S02]  /*1330*/  FFMA.FTZ R70, R49, R69, R70 ;  /* 0x0000004531467223 */ /* 0x000fe40000010046 */
[----:B------:R-:W3:Y:S01]  /*1340*/  LDG.E.CONSTANT R69, desc[UR8][R14.64+0xa00] ;  /* 0x000a00080e457981 */ /* 0x000ee2000c1e9900 */
[----:B------:R-:W-:Y:S01]  /*1350*/  FFMA.FTZ R73, R42, R71, R73 ;  /* 0x000000472a497223 */ /* 0x000fe20000010049 */
[----:B--2---:R-:W-:-:S04]  /*1360*/  IMAD.U32 R71, R65, 0x10000, RZ ;  /* 0x0001000041477824 */ /* 0x004fc800078e00ff */
[----:B------:R-:W-:Y:S02]  /*1370*/  FFMA.FTZ R73, R44, R71, R73 ;  /* 0x000000472c497223 */ /* 0x000fe40000010049 */
[----:B------:R3:W2:Y:S01]  /*1380*/  LDG.E.CONSTANT R71, desc[UR8][R14.64+0xb00] ;  /* 0x000b00080e477981 */ /* 0x0006a2000c1e9900 */
[----:B------:R-:W-:-:S05]  /*1390*/  PRMT R65, R65, 0x7632, R65 ;  /* 0x0000763241417816 */ /* 0x000fca0000000041 */
[----:B------:R-:W-:-:S04]  /*13a0*/  IMAD.U32 R65, R65, 0x10000, RZ ;  /* 0x0001000041417824 */ /* 0x000fc800078e00ff */
[--C-:B------:R-:W-:Y:S01]  /*13b0*/  FFMA.FTZ R65, R63, R65, R70.reuse ;  /* 0x000000413f417223 */ /* 0x100fe20000010046 */
[----:B----4-:R-:W-:-:S05]  /*13c0*/  PRMT R70, R62, 0x7632, R70 ;  /* 0x000076323e467816 */ /* 0x010fca0000000046 */
[----:B------:R-:W-:Y:S01]  /*13d0*/  IMAD.U32 R70, R70, 0x10000, RZ ;  /* 0x0001000046467824 */ /* 0x000fe200078e00ff */
[----:B------:R-:W-:-:S03]  /*13e0*/  SHF.L.U32 R62, R62, 0x10, RZ ;  /* 0x000000103e3e7819 */ /* 0x000fc600000006ff */
[----:B------:R-:W-:Y:S01]  /*13f0*/  FFMA.FTZ R65, R64, R70, R65 ;  /* 0x0000004640417223 */ /* 0x000fe20000010041 */
[----:B-----5:R-:W-:Y:S01]  /*1400*/  PRMT R70, R67, 0x7632, R70 ;  /* 0x0000763243467816 */ /* 0x020fe20000000046 */
[----:B------:R-:W-:-:S03]  /*1410*/  FFMA.FTZ R62, R16, R62, R73 ;  /* 0x0000003e103e7223 */ /* 0x000fc60000010049 */
[----:B------:R-:W-:Y:S01]  /*1420*/  SHF.L.U32 R70, R70, 0x10, RZ ;  /* 0x0000001046467819 */ /* 0x000fe200000006ff */
[----:B------:R-:W-:Y:S01]  /*1430*/  IMAD.U32 R67, R67, 0x10000, RZ ;  /* 0x0001000043437824 */ /* 0x000fe200078e00ff */
[----:B---3--:R-:W-:-:S03]  /*1440*/  PRMT R14, R66, 0x7632, R14 ;  /* 0x00007632420e7816 */ /* 0x008fc6000000000e */
[----:B------:R-:W-:Y:S01]  /*1450*/  FFMA.FTZ R65, R50, R70, R65 ;  /* 0x0000004632417223 */ /* 0x000fe20000010041 */
[----:B------:R-:W-:Y:S01]  /*1460*/  FFMA.FTZ R67, R17, R67, R62 ;  /* 0x0000004311437223 */ /* 0x000fe2000001003e */
[----:B------:R-:W-:Y:S02]  /*1470*/  IMAD.U32 R66, R66, 0x10000, RZ ;  /* 0x0001000042427824 */ /* 0x000fe400078e00ff */
[----:B------:R-:W-:Y:S02]  /*1480*/  IMAD.U32 R14, R14, 0x10000, RZ ;  /* 0x000100000e0e7824 */ /* 0x000fe400078e00ff */
[----:B------:R-:W-:Y:S02]  /*1490*/  FFMA.FTZ R66, R18, R66, R67 ;  /* 0x0000004212427223 */ /* 0x000fe40000010043 */
[----:B------:R-:W-:Y:S01]  /*14a0*/  FFMA.FTZ R65, R52, R14, R65 ;  /* 0x0000000e34417223 */ /* 0x000fe20000010041 */
[C---:B------:R-:W-:Y:S02]  /*14b0*/  SHF.L.U32 R14, R68.reuse, 0x10, RZ ;  /* 0x00000010440e7819 */ /* 0x040fe400000006ff */
[----:B------:R-:W-:-:S03]  /*14c0*/  PRMT R68, R68, 0x7632, R68 ;  /* 0x0000763244447816 */ /* 0x000fc60000000044 */
[----:B------:R-:W-:Y:S01]  /*14d0*/  FFMA.FTZ R15, R19, R14, R66 ;  /* 0x0000000e130f7223 */ /* 0x000fe20000010042 */
[C---:B------:R-:W-:Y:S01]  /*14e0*/  PRMT R14, R69.reuse, 0x7632, R14 ;  /* 0x00007632450e7816 */ /* 0x040fe2000000000e */
[----:B------:R-:W-:Y:S02]  /*14f0*/  IMAD.U32 R69, R69, 0x10000, RZ ;  /* 0x0001000045457824 */ /* 0x000fe400078e00ff */
[----:B------:R-:W-:Y:S01]  /*1500*/  IMAD.U32 R68, R68, 0x10000, RZ ;  /* 0x0001000044447824 */ /* 0x000fe200078e00ff */
[----:B------:R-:W-:Y:S01]  /*1510*/  SHF.L.U32 R14, R14, 0x10, RZ ;  /* 0x000000100e0e7819 */ /* 0x000fe200000006ff */
[--C-:B------:R-:W-:Y:S01]  /*1520*/  FFMA.FTZ R62, R20, R69, R15.reuse ;  /* 0x00000045143e7223 */ /* 0x100fe2000001000f */
[----:B------:R-:W-:Y:S01]  /*1530*/  PRMT R15, R72, 0x7632, R15 ;  /* 0x00007632480f7816 */ /* 0x000fe2000000000f */
[----:B------:R-:W-:Y:S01]  /*1540*/  FFMA.FTZ R65, R56, R68, R65 ;  /* 0x0000004438417223 */ /* 0x000fe20000010041 */
[----:B------:R-:W-:-:S03]  /*1550*/  IMAD.U32 R72, R72, 0x10000, RZ ;  /* 0x0001000048487824 */ /* 0x000fc600078e00ff */
[----:B------:R-:W-:Y:S01]  /*1560*/  FFMA.FTZ R14, R58, R14, R65 ;  /* 0x0000000e3a0e7223 */ /* 0x000fe20000010041 */
[----:B------:R-:W-:Y:S02]  /*1570*/  IMAD.U32 R15, R15, 0x10000, RZ ;  /* 0x000100000f0f7824 */ /* 0x000fe400078e00ff */
[--C-:B------:R-:W-:Y:S01]  /*1580*/  FFMA.FTZ R65, R21, R72, R62.reuse ;  /* 0x0000004815417223 */ /* 0x100fe2000001003e */
[C---:B------:R-:W-:Y:S01]  /*1590*/  PRMT R62, R74.reuse, 0x7632, R62 ;  /* 0x000076324a3e7816 */ /* 0x040fe2000000003e */
[----:B------:R-:W-:Y:S01]  /*15a0*/  FFMA.FTZ R15, R59, R15, R14 ;  /* 0x0000000f3b0f7223 */ /* 0x000fe2000001000e */
[----:B------:R-:W-:Y:S02]  /*15b0*/  IMAD.U32 R74, R74, 0x10000, RZ ;  /* 0x000100004a4a7824 */ /* 0x000fe400078e00ff */
[----:B------:R-:W-:Y:S01]  /*15c0*/  SHF.L.U32 R62, R62, 0x10, RZ ;  /* 0x000000103e3e7819 */ /* 0x000fe200000006ff */
[----:B------:R-:W-:Y:S01]  /*15d0*/  UMOV UR6, 0xffffffff ;  /* 0xffffffff00067882 */ /* 0x000fe20000000000 */
[----:B--2---:R-:W-:-:S02]  /*15e0*/  PRMT R66, R71, 0x7632, R66 ;  /* 0x0000763247427816 */ /* 0x004fc40000000042 */
[----:B------:R-:W-:-:S03]  /*15f0*/  SHF.L.U32 R71, R71, 0x10, RZ ;  /* 0x0000001047477819 */ /* 0x000fc600000006ff */
[----:B------:R-:W-:Y:S02]  /*1600*/  IMAD.U32 R66, R66, 0x10000, RZ ;  /* 0x0001000042427824 */ /* 0x000fe400078e00ff */
[----:B------:R-:W-:Y:S02]  /*1610*/  FFMA.FTZ R14, R22, R71, R65 ;  /* 0x00000047160e7223 */ /* 0x000fe40000010041 */
        /* <DEDUP_REMOVED lines=8> */
.L_x_19030:
[C---:B------:R-:W-:Y:S01]  /*16a0*/  VIADD R14, R54.reuse, 0x1 ;  /* 0x00000001360e7836 */ /* 0x040fe20000000000 */
[----:B------:R-:W-:Y:S01]  /*16b0*/  LOP3.LUT P2, RZ, R33, 0x3, RZ, 0xc0, !PT ;  /* 0x0000000321ff7812 */ /* 0x000fe2000784c0ff */
[----:B-1----:R-:W-:Y:S01]  /*16c0*/  FADD.FTZ R62, R15, R62 ;  /* 0x0000003e0f3e7221 */ /* 0x002fe20000010000 */
[----:B------:R-:W-:Y:S01]  /*16d0*/  IADD3 R31, PT, PT, R31, 0x4, RZ ;  /* 0x000000041f1f7810 */ /* 0x000fe20007ffe0ff */
[----:B------:R-:W-:Y:S01]  /*16e0*/  VIADD R54, R54, 0x20 ;  /* 0x0000002036367836 */ /* 0x000fe20000000000 */
[----:B------:R-:W-:-:S05]  /*16f0*/  I2FP.F32.S32 R65, R14 ;  /* 0x0000000e00417245 */ /* 0x000fca0000201400 */
[----:B------:R-:W-:-:S04]  /*1700*/  FMUL.FTZ R65, R65, R32 ;  /* 0x0000002041417220 */ /* 0x000fc80000410000 */
[----:B------:R-:W-:Y:S01]  /*1710*/  @!P2 VIADD R14, R53, 0xffffffff ;  /* 0xffffffff350ea836 */ /* 0x000fe20000000000 */
[----:B------:R-:W-:Y:S02]  /*1720*/  FSEL R65, R65, RZ, P0 ;  /* 0x000000ff41417208 */ /* 0x000fe40000000000 */
[----:B------:R-:W-:Y:S02]  /*1730*/  IADD3 R53, PT, PT, R53, 0x20, RZ ;  /* 0x0000002035357810 */ /* 0x000fe40007ffe0ff */
[----:B------:R-:W-:Y:S01]  /*1740*/  @!P2 ISETP.GE.AND P1, PT, R14, UR7, PT ;  /* 0x000000070e00ac0c */ /* 0x000fe2000bf26270 */
[----:B------:R-:W-:Y:S01]  /*1750*/  FFMA.FTZ R62, R62, UR16, R65 ;  /* 0x000000103e3e7c23 */ /* 0x000fe20008010041 */
[----:B------:R-:W-:-:S04]  /*1760*/  ISETP.GE.OR P3, PT, R14, UR7, P2 ;  /* 0x000000070e007c0c */ /* 0x000fc80009766670 */
[----:B0-----:R-:W-:Y:S02]  /*1770*/  @!P2 FSEL R15, R62, RZ, !P1 ;  /* 0x000000ff3e0fa208 */ /* 0x001fe40004800000 */
[----:B------:R-:W-:-:S03]  /*1780*/  ISETP.GE.AND P1, PT, R31, UR5, PT ;  /* 0x000000051f007c0c */ /* 0x000fc6000bf26270 */
[----:B------:R0:W-:Y:S01]  /*1790*/  @!P2 STS [R0], R15 ;  /* 0x0000000f0000a388 */ /* 0x0001e20000000800 */
[----:B------:R-:W-:-:S03]  /*17a0*/  IADD3 R28, P2, PT, R28, 0x10, RZ ;  /* 0x000000101c1c7810 */ /* 0x000fc60007f5e0ff */
[----:B------:R-:W-:Y:S02]  /*17b0*/  @!P3 FMNMX.FTZ R51, R51, R62, !PT ;  /* 0x0000003e3333b209 */ /* 0x000fe40007810000 */
[----:B------:R-:W-:Y:S02]  /*17c0*/  IMAD.X R29, RZ, RZ, R29, P2 ;  /* 0x000000ffff1d7224 */ /* 0x000fe400010e061d */
[----:B0-----:R-:W-:Y:S02]  /*17d0*/  VIADD R0, R0, 0x80 ;  /* 0x0000008000007836 */ /* 0x001fe40000000000 */
[----:B------:R-:W-:Y:S05]  /*17e0*/  @!P1 BRA `(.L_x_18986) ;  /* 0xfffffff4003c9947 */ /* 0x000fea000383ffff */
.L_x_18984:
[----:B------:R-:W-:Y:S05]  /*17f0*/  BSYNC B0 ;  /* 0x0000000000007941 */ /* 0x000fea0003800000 */
.L_x_18983:
[----:B------:R-:W-:Y:S01]  /*1800*/  UIADD3 UR6, UPT, UPT, UR7, 0x7, URZ ;  /* 0x0000000707067890 */ /* 0x000fe2000fffe0ff */
[----:B------:R-:W0:Y:S01]  /*1810*/  S2R R2, SR_CgaCtaId ;  /* 0x0000000000027919 */ /* 0x000e220000008800 */
[----:B------:R-:W-:Y:S02]  /*1820*/  SHF.R.U32.HI R0, RZ, 0x5, R33 ;  /* 0x00000005ff007819 */ /* 0x000fe40000011621 */
[----:B------:R-:W-:Y:S01]  /*1830*/  USHF.R.S32.HI UR12, URZ, 0x1f, UR6 ;  /* 0x0000001fff0c7899 */ /* 0x000fe20008011406 */
[----:B------:R-:W-:-:S05]  /*1840*/  MOV R4, 0x400 ;  /* 0x0000040000047802 */ /* 0x000fca0000000f00 */
[----:B------:R-:W-:-:S05]  /*1850*/  IMAD.U32 R10, RZ, RZ, UR12 ;  /* 0x0000000cff0a7e24 */ /* 0x000fca000f8e00ff */
[----:B------:R-:W-:Y:S01]  /*1860*/  LEA.HI R10, R10, UR6, RZ, 0x3 ;  /* 0x000000060a0a7c11 */ /* 0x000fe2000f8f18ff */
[----:B------:R-:W-:-:S03]  /*1870*/  UMOV UR6, 0xffffffff ;  /* 0xffffffff00067882 */ /* 0x000fc60000000000 */
[----:B------:R-:W-:Y:S05]  /*1880*/  BRA.DIV UR6, `(.L_x_18987) ;  /* 0x0000003a06bc7947 */ /* 0x000fea000b800000 */
[----:B------:R-:W1:Y:S02]  /*1890*/  SHFL.BFLY PT, R6, R51, 0x10, 0x1f ;  /* 0x0e001f0033067f89 */ /* 0x000e6400000e0000 */
[----:B-1----:R-:W-:-:S05]  /*18a0*/  FMNMX.FTZ R6, R6, R51, !PT ;  /* 0x0000003306067209 */ /* 0x002fca0007810000 */
[----:B------:R-:W1:Y:S02]  /*18b0*/  SHFL.BFLY PT, R3, R6, 0x8, 0x1f ;  /* 0x0d001f0006037f89 */ /* 0x000e6400000e0000 */
[----:B-1----:R-:W-:-:S05]  /*18c0*/  FMNMX.FTZ R5, R6, R3, !PT ;  /* 0x0000000306057209 */ /* 0x002fca0007810000 */
[----:B------:R1:W2:Y:S02]  /*18d0*/  SHFL.BFLY PT, R8, R5, 0x4, 0x1f ;  /* 0x0c801f0005087f89 */ /* 0x0002a400000e0000 */
.L_x_19035:
[----:B------:R-:W-:Y:S01]  /*18e0*/  IADD3 R7, PT, PT, R4, 0x180, RZ ;  /* 0x0000018004077810 */ /* 0x000fe20007ffe0ff */
[----:B------:R-:W-:Y:S05]  /*18f0*/  WARPSYNC.ALL ;  /* 0x0000000000007948 */ /* 0x000fea0003800000 */
[----:B------:R-:W-:Y:S02]  /*1900*/  LOP3.LUT P0, R3, R33, 0x1f, RZ, 0xc0, !PT ;  /* 0x0000001f21037812 */ /* 0x000fe4000780c0ff */
[----:B0-----:R-:W-:Y:S02]  /*1910*/  LEA R7, R2, R7, 0x18 ;  /* 0x0000000702077211 */ /* 0x001fe400078ec0ff */
[----:B--2---:R-:W-:-:S03]  /*1920*/  FMNMX.FTZ R8, R5, R8, !PT ;  /* 0x0000000805087209 */ /* 0x004fc60007810000 */
[----:B-1----:R-:W-:-:S06]  /*1930*/  IMAD R5, R0, 0x4, R7 ;  /* 0x0000000400057824 */ /* 0x002fcc00078e0207 */
        /* <DEDUP_REMOVED lines=34> */
.L_x_18992:
        /* <DEDUP_REMOVED lines=11> */
.L_x_18991:
[----:B------:R-:W-:Y:S05]  /*1c10*/  BSYNC.RECONVERGENT B1 ;  /* 0x0000000000017941 */ /* 0x000fea0003800200 */
.L_x_18990:
        /* <DEDUP_REMOVED lines=12> */
.L_x_18995:
        /* <DEDUP_REMOVED lines=100> */
.L_x_18994:
[----:B------:R-:W-:Y:S05]  /*2320*/  BSYNC.RECONVERGENT B1 ;  /* 0x0000000000017941 */ /* 0x000fea0003800200 */
.L_x_18993:
        /* <DEDUP_REMOVED lines=55> */
.L_x_18997:
[----:B------:R-:W-:Y:S05]  /*26a0*/  BSYNC.RECONVERGENT B1 ;  /* 0x0000000000017941 */ /* 0x000fea0003800200 */
.L_x_18996:
        /* <DEDUP_REMOVED lines=26> */
.L_x_18989:
[----:B------:R-:W-:Y:S05]  /*2850*/  BSYNC.RECONVERGENT B0 ;  /* 0x0000000000007941 */ /* 0x000fea0003800200 */
.L_x_18988:
        /* <DEDUP_REMOVED lines=40> */
.L_x_19002:
[----:B------:R-:W0:Y:S01]  /*2ae0*/  LDS R8, [R9] ;  /* 0x0000000009087984 */ /* 0x000e220000000800 */
[----:B------:R-:W-:-:S04]  /*2af0*/  IADD3 R10, PT, PT, R10, 0x1, RZ ;  /* 0x000000010a0a7810 */ /* 0x000fc80007ffe0ff */
[----:B------:R-:W-:Y:S01]  /*2b00*/  ISETP.NE.AND P0, PT, R10, RZ, PT ;  /* 0x000000ff0a00720c */ /* 0x000fe20003f05270 */
[----:B0-----:R-:W-:-:S05]  /*2b10*/  FMUL.FTZ R8, R8, R5 ;  /* 0x0000000508087220 */ /* 0x001fca0000410000 */
[----:B------:R0:W-:Y:S02]  /*2b20*/  STS [R9], R8 ;  /* 0x0000000809007388 */ /* 0x0001e40000000800 */
[----:B0-----:R-:W-:-:S05]  /*2b30*/  VIADD R9, R9, 0x200 ;  /* 0x0000020009097836 */ /* 0x001fca0000000000 */
[----:B------:R-:W-:Y:S05]  /*2b40*/  @P0 BRA `(.L_x_19002) ;  /* 0xfffffffc00e40947 */ /* 0x000fea000383ffff */
.L_x_19001:
[----:B------:R-:W-:Y:S05]  /*2b50*/  BSYNC.RECONVERGENT B1 ;  /* 0x0000000000017941 */ /* 0x000fea0003800200 */
.L_x_19000:
        /* <DEDUP_REMOVED lines=12> */
.L_x_19005:
        /* <DEDUP_REMOVED lines=52> */
.L_x_19004:
[----:B------:R-:W-:Y:S05]  /*2f60*/  BSYNC.RECONVERGENT B1 ;  /* 0x0000000000017941 */ /* 0x000fea0003800200 */
.L_x_19003:
        /* <DEDUP_REMOVED lines=31> */
.L_x_19007:
[----:B------:R-:W-:Y:S05]  /*3160*/  BSYNC.RECONVERGENT B1 ;  /* 0x0000000000017941 */ /* 0x000fea0003800200 */
.L_x_19006:
        /* <DEDUP_REMOVED lines=14> */
.L_x_18999:
[----:B------:R-:W-:Y:S05]  /*3250*/  BSYNC.RECONVERGENT B0 ;  /* 0x0000000000007941 */ /* 0x000fea0003800200 */
.L_x_18998:
[----:B------:R-:W-:Y:S01]  /*3260*/  BAR.SYNC.DEFER_BLOCKING 0x0 ;  /* 0x0000000000007b1d */ /* 0x000fe20000010000 */
[----:B------:R-:W-:Y:S02]  /*3270*/  ISETP.GE.AND P0, PT, R0, UR5, PT ;  /* 0x0000000500007c0c */ /* 0x000fe4000bf06270 */
[----:B------:R-:W-:Y:S02]  /*3280*/  CS2R R16, SRZ ;  /* 0x0000000000107805 */ /* 0x000fe4000001ff00 */
[----:B------:R-:W-:Y:S02]  /*3290*/  CS2R R12, SRZ ;  /* 0x00000000000c7805 */ /* 0x000fe4000001ff00 */
[----:B------:R-:W-:Y:S01]  /*32a0*/  CS2R R14, SRZ ;  /* 0x00000000000e7805 */ /* 0x000fe2000001ff00 */
[----:B------:R-:W2:Y:S01]  /*32b0*/  LDCU UR11, c[0x0][0x3cc] ;  /* 0x00007980ff0b77ac */ /* 0x000ea20008000800 */
[----:B------:R-:W-:Y:S01]  /*32c0*/  BSSY.RECONVERGENT B0, `(.L_x_19008) ;  /* 0x00001a1000007945 */ /* 0x000fe20003800200 */
[----:B------:R-:W3:Y:S04]  /*32d0*/  LDCU.64 UR12, c[0x0][0x398] ;  /* 0x00007300ff0c77ac */ /* 0x000ee80008000a00 */
[----:B------:R-:W-:Y:S05]  /*32e0*/  @P0 BRA `(.L_x_19009) ;  /* 0x0000001800780947 */ /* 0x000fea0003800000 */
[----:B------:R-:W-:Y:S01]  /*32f0*/  SHF.R.U32.HI R6, RZ, 0x3, R33 ;  /* 0x00000003ff067819 */ /* 0x000fe20000011621 */
[----:B------:R-:W4:Y:S01]  /*3300*/  LDCU UR6, c[0x0][0x3d0] ;  /* 0x00007a00ff0677ac */ /* 0x000f220008000800 */
[----:B01----:R-:W-:Y:S01]  /*3310*/  MOV R5, UR4 ;  /* 0x0000000400057c02 */ /* 0x003fe20008000f00 */
[----:B------:R-:W-:Y:S01]  /*3320*/  IMAD.MOV.U32 R7, RZ, RZ, RZ ;  /* 0x000000ffff077224 */ /* 0x000fe200078e00ff */
[----:B------:R-:W-:Y:S01]  /*3330*/  LOP3.LUT R6, R6, 0x7c, RZ, 0xc0, !PT ;  /* 0x0000007c06067812 */ /* 0x000fe200078ec0ff */
[----:B------:R-:W0:Y:S01]  /*3340*/  LDCU.64 UR14, c[0x0][0x3a8] ;  /* 0x00007500ff0e77ac */ /* 0x000e220008000a00 */
[----:B------:R-:W-:Y:S02]  /*3350*/  HFMA2 R17, -RZ, RZ, 0, 0 ;  /* 0x00000000ff117431 */ /* 0x000fe400000001ff */
[C---:B------:R-:W-:Y:S01]  /*3360*/  VIADD R50, R0.reuse, -UR5 ;  /* 0x8000000500327c36 */ /* 0x040fe20008000000 */
[----:B------:R-:W-:Y:S01]  /*3370*/  LEA R51, R0, 0x3, 0x3 ;  /* 0x0000000300337811 */ /* 0x000fe200078e18ff */
[----:B------:R-:W-:-:S04]  /*3380*/  IMAD.WIDE R6, R5, 0x4, R6 ;  /* 0x0000000405067825 */ /* 0x000fc800078e0206 */
[----:B------:R-:W-:-:S05]  /*3390*/  VIADD R5, R4, 0x1a0 ;  /* 0x000001a004057836 */ /* 0x000fca0000000000 */
[----:B------:R-:W-:Y:S01]  /*33a0*/  LEA R5, R2, R5, 0x18 ;  /* 0x0000000502057211 */ /* 0x000fe200078ec0ff */
[----:B----4-:R-:W-:Y:S01]  /*33b0*/  IMAD R30, R30, UR6, RZ ;  /* 0x000000061e1e7c24 */ /* 0x010fe2000f8e02ff */
[----:B------:R-:W-:Y:S02]  /*33c0*/  IADD3 R2, PT, PT, R0, 0x1, RZ ;  /* 0x0000000100027810 */ /* 0x000fe40007ffe0ff */
[----:B0-----:R-:W-:Y:S01]  /*33d0*/  IADD3 R18, P0, PT, R6, UR14, RZ ;  /* 0x0000000e06127c10 */ /* 0x001fe2000ff1e0ff */
[----:B------:R-:W-:Y:S01]  /*33e0*/  IMAD R22, R0, 0x20, R5 ;  /* 0x0000002000167824 */ /* 0x000fe200078e0205 */
[----:B------:R-:W-:Y:S02]  /*33f0*/  SHF.R.S32.HI R31, RZ, 0x1f, R30 ;  /* 0x0000001fff1f7819 */ /* 0x000fe4000001141e */
[----:B------:R-:W-:Y:S01]  /*3400*/  IADD3.X R19, PT, PT, R7, UR15, RZ, P0, !PT ;  /* 0x0000000f07137c10 */ /* 0x000fe200087fe4ff */
[----:B------:R-:W-:-:S08]  /*3410*/  VIADD R22, R22, 0x10 ;  /* 0x0000001016167836 */ /* 0x000fd00000000000 */
.L_x_19022:
[----:B------:R-:W2:Y:S04]  /*3420*/  LDG.E.CONSTANT R5, desc[UR8][R18.64] ;  /* 0x0000000812057981 */ /* 0x000ea8000c1e9900 */
[----:B------:R-:W0:Y:S01]  /*3430*/  LDS.128 R8, [R22] ;  /* 0x0000000016087984 */ /* 0x000e220000000c00 */
[----:B------:R-:W-:Y:S01]  /*3440*/  BSSY.RECONVERGENT B1, `(.L_x_19010) ;  /* 0x0000044000017945 */ /* 0x000fe20003800200 */
[----:B0-----:R-:W-:Y:S01]  /*3450*/  F2FP.BF16.F32.PACK_AB R52, R11, R10 ;  /* 0x0000000a0b34723e */ /* 0x001fe200000010ff */
[----:B--2---:R-:W-:-:S03]  /*3460*/  IMAD.WIDE R4, R5, UR11, R30 ;  /* 0x0000000b05047c25 */ /* 0x004fc6000f8e021e */
[----:B------:R-:W-:-:S05]  /*3470*/  LEA R4, P0, R3, R4, 0x3 ;  /* 0x0000000403047211 */ /* 0x000fca00078018ff */
        /* <DEDUP_REMOVED lines=64> */
.L_x_19011:
[----:B------:R-:W-:Y:S05]  /*3880*/  BSYNC.RECONVERGENT B1 ;  /* 0x0000000000017941 */ /* 0x000fea0003800200 */
.L_x_19010:
        /* <DEDUP_REMOVED lines=57> */
.L_x_19013:
[----:B------:R-:W-:Y:S05]  /*3c20*/  BSYNC.RECONVERGENT B1 ;  /* 0x0000000000017941 */ /* 0x000fea0003800200 */
.L_x_19012:
        /* <DEDUP_REMOVED lines=54> */
.L_x_19015:
[----:B------:R-:W-:Y:S05]  /*3f90*/  BSYNC.RECONVERGENT B1 ;  /* 0x0000000000017941 */ /* 0x000fea0003800200 */
.L_x_19014:
        /* <DEDUP_REMOVED lines=31> */
[----:B------:R-:W-:Y:S01]  /*4190*/  VIADD R41, R51, 0x4 ;  /* 0x0000000433297836 */ /* 0x000fe20000000000 */
[----:B------:R-:W-:Y:S02]  /*41a0*/  ISETP.GE.AND P1, PT, R37, UR7, PT ;  /* 0x0000000725007c0c */ /* 0x000fe4000bf26270 */
[----:B------:R-:W-:Y:S02]  /*41b0*/  ISETP.GE.AND P5, PT, R38, UR7, PT ;  /* 0x0000000726007c0c */ /* 0x000fe4000bfa6270 */
[----:B------:R-:W-:-:S02]  /*41c0*/  ISETP.GE.AND P6, PT, R51, UR7, PT ;  /* 0x0000000733007c0c */ /* 0x000fc4000bfc6270 */
[----:B------:R-:W-:Y:S02]  /*41d0*/  PRMT R37, R36, 0x7632, R37 ;  /* 0x0000763224257816 */ /* 0x000fe40000000025 */
[----:B------:R-:W-:Y:S02]  /*41e0*/  IADD3 R38, PT, PT, R51, -0x2, RZ ;  /* 0xfffffffe33267810 */ /* 0x000fe40007ffe0ff */
[----:B------:R-:W-:Y:S02]  /*41f0*/  ISETP.GE.AND P3, PT, R42, UR7, PT ;  /* 0x000000072a007c0c */ /* 0x000fe4000bf66270 */
[----:B------:R-:W-:Y:S02]  /*4200*/  ISETP.GE.AND P2, PT, R41, UR7, PT ;  /* 0x0000000729007c0c */ /* 0x000fe4000bf46270 */
[----:B------:R-:W-:Y:S02]  /*4210*/  SEL R41, R36, RZ, !P1 ;  /* 0x000000ff24297207 */ /* 0x000fe40004800000 */
[----:B------:R-:W-:-:S02]  /*4220*/  SEL R42, R37, RZ, !P6 ;  /* 0x000000ff252a7207 */ /* 0x000fc40007000000 */
[----:B------:R-:W-:Y:S02]  /*4230*/  ISETP.GE.AND P1, PT, R38, UR7, PT ;  /* 0x0000000726007c0c */ /* 0x000fe4000bf26270 */
[----:B------:R-:W-:Y:S02]  /*4240*/  PRMT R37, R23, 0x7632, R37 ;  /* 0x0000763217257816 */ /* 0x000fe40000000025 */
[----:B------:R-:W-:Y:S02]  /*4250*/  PRMT R38, R24, 0x7632, R38 ;  /* 0x0000763218267816 */ /* 0x000fe40000000026 */
[----:B------:R-:W-:Y:S02]  /*4260*/  ISETP.GE.AND P6, PT, R6, UR7, PT ;  /* 0x0000000706007c0c */ /* 0x000fe4000bfc6270 */
        /* <DEDUP_REMOVED lines=11> */
.L_x_19017:
[----:B------:R-:W-:Y:S05]  /*4320*/  BSYNC.RECONVERGENT B1 ;  /* 0x0000000000017941 */ /* 0x000fea0003800200 */
.L_x_19016:
        /* <DEDUP_REMOVED lines=20> */
[C---:B------:R-:W-:Y:S02]  /*4470*/  PRMT R40, R26.reuse, 0x7632, R40 ;  /* 0x000076321a287816 */ /* 0x040fe40000000028 */
[----:B------:R-:W-:Y:S02]  /*4480*/  IADD3 R43, PT, PT, R51, 0x3, RZ ;  /* 0x00000003332b7810 */ /* 0x000fe40007ffe0ff */
[----:B------:R-:W-:Y:S02]  /*4490*/  ISETP.GE.AND P2, PT, R41, UR7, PT ;  /* 0x0000000729007c0c */ /* 0x000fe4000bf46270 */
[----:B------:R-:W-:Y:S02]  /*44a0*/  SEL R41, R26, RZ, !P1 ;  /* 0x000000ff1a297207 */ /* 0x000fe40004800000 */
[----:B------:R-:W-:Y:S02]  /*44b0*/  ISETP.GE.AND P1, PT, R42, UR7, PT ;  /* 0x000000072a007c0c */ /* 0x000fe4000bf26270 */
[----:B------:R-:W-:-:S02]  /*44c0*/  SEL R42, R40, RZ, !P6 ;  /* 0x000000ff282a7207 */ /* 0x000fc40007000000 */
[----:B------:R-:W-:Y:S02]  /*44d0*/  ISETP.GE.AND P3, PT, R43, UR7, PT ;  /* 0x000000072b007c0c */ /* 0x000fe4000bf66270 */
[----:B------:R-:W-:Y:S02]  /*44e0*/  PRMT R40, R27, 0x7632, R40 ;  /* 0x000076321b287816 */ /* 0x000fe40000000028 */
[----:B------:R-:W-:Y:S02]  /*44f0*/  ISETP.GE.AND P6, PT, R6, UR7, PT ;  /* 0x0000000706007c0c */ /* 0x000fe4000bfc6270 */
        /* <DEDUP_REMOVED lines=12> */
.L_x_19019:
[----:B------:R-:W-:Y:S05]  /*45c0*/  BSYNC.RECONVERGENT B1 ;  /* 0x0000000000017941 */ /* 0x000fea0003800200 */
.L_x_19018:
[----:B------:R-:W-:Y:S01]  /*45d0*/  SHF.L.U32 R37, R37, 0x10, RZ ;  /* 0x0000001025257819 */ /* 0x000fe200000006ff */
[----:B------:R-:W-:Y:S01]  /*45e0*/  IMAD.U32 R36, R36, 0x10000, RZ ;  /* 0x0001000024247824 */ /* 0x000fe200078e00ff */
[----:B------:R-:W-:Y:S01]  /*45f0*/  SHF.L.U32 R40, R23, 0x10, RZ ;  /* 0x0000001017287819 */ /* 0x000fe200000006ff */
[----:B------:R-:W-:Y:S02]  /*4600*/  HMUL2.BF16_V2 R26, R5, R26 ;  /* 0x0000001a051a7232 */ /* 0x000fe40000200000 */
[----:B------:R-:W-:Y:S02]  /*4610*/  IMAD.U32 R21, R21, 0x10000, RZ ;  /* 0x0001000015157824 */ /* 0x000fe400078e00ff */
[--C-:B------:R-:W-:Y:S01]  /*4620*/  FADD.FTZ R36, R36, R37.reuse ;  /* 0x0000002524247221 */ /* 0x100fe20000010000 */
[----:B------:R-:W-:Y:S01]  /*4630*/  HFMA2.BF16_V2 R23, R4, R25, -RZ ;  /* 0x0000001904177231 */ /* 0x000fe200003000ff */
[----:B------:R-:W-:Y:S01]  /*4640*/  SHF.L.U32 R39, R39, 0x10, RZ ;  /* 0x0000001027277819 */ /* 0x000fe200000006ff */
[----:B------:R-:W-:Y:S01]  /*4650*/  FADD.FTZ R21, R21, R40 ;  /* 0x0000002815157221 */ /* 0x000fe20000010000 */
[----:B------:R-:W-:Y:S01]  /*4660*/  PRMT R37, R26, 0x7632, R37 ;  /* 0x000076321a257816 */ /* 0x000fe20000000025 */
        /* <DEDUP_REMOVED lines=41> */
[----:B------:R-:W-:Y:S02]  /*4900*/  ISETP.GE.AND P6, PT, R6, UR7, PT ;  /* 0x0000000706007c0c */ /* 0x000fe4000bfc6270 */
[----:B------:R-:W-:Y:S01]  /*4910*/  ISETP.GE.AND P5, PT, R9, UR7, PT ;  /* 0x0000000709007c0c */ /* 0x000fe2000bfa6270 */
[C---:B------:R-:W-:Y:S01]  /*4920*/  VIADD R9, R51.reuse, 0x1 ;  /* 0x0000000133097836 */ /* 0x040fe20000000000 */
[----:B------:R-:W-:Y:S02]  /*4930*/  ISETP.GE.AND P4, PT, R10, UR7, PT ;  /* 0x000000070a007c0c */ /* 0x000fe4000bf86270 */
[C---:B------:R-:W-:Y:S02]  /*4940*/  IADD3 R6, PT, PT, R51.reuse, 0x4, RZ ;  /* 0x0000000433067810 */ /* 0x040fe40007ffe0ff */
[----:B------:R-:W-:-:S02]  /*4950*/  IADD3 R10, PT, PT, R51, 0x2, RZ ;  /* 0x00000002330a7810 */ /* 0x000fc40007ffe0ff */
[----:B------:R-:W-:Y:S02]  /*4960*/  ISETP.GE.AND P0, PT, R6, UR7, PT ;  /* 0x0000000706007c0c */ /* 0x000fe4000bf06270 */
[----:B------:R-:W-:Y:S02]  /*4970*/  ISETP.GE.AND P3, PT, R9, UR7, PT ;  /* 0x0000000709007c0c */ /* 0x000fe4000bf66270 */
[----:B------:R-:W-:Y:S02]  /*4980*/  ISETP.GE.AND P2, PT, R10, UR7, PT ;  /* 0x000000070a007c0c */ /* 0x000fe4000bf46270 */
[----:B------:R-:W-:Y:S02]  /*4990*/  SEL R6, R29, RZ, !P6 ;  /* 0x000000ff1d067207 */ /* 0x000fe40007000000 */
[----:B------:R-:W-:Y:S02]  /*49a0*/  ISETP.GE.AND P1, PT, R11, UR7, PT ;  /* 0x000000070b007c0c */ /* 0x000fe4000bf26270 */
[----:B------:R-:W-:-:S02]  /*49b0*/  ISETP.GE.AND P6, PT, R51, UR7, PT ;  /* 0x0000000733007c0c */ /* 0x000fc4000bfc6270 */
        /* <DEDUP_REMOVED lines=15> */
.L_x_19021:
[----:B------:R-:W-:Y:S05]  /*4ab0*/  BSYNC.RECONVERGENT B1 ;  /* 0x0000000000017941 */ /* 0x000fea0003800200 */
.L_x_19020:
        /* <DEDUP_REMOVED lines=33> */
.L_x_19009:
[----:B--23--:R-:W-:Y:S05]  /*4cd0*/  BSYNC.RECONVERGENT B0 ;  /* 0x0000000000007941 */ /* 0x00cfea0003800200 */
.L_x_19008:
[----:B------:R-:W2:Y:S08]  /*4ce0*/  S2UR UR5, SR_CgaCtaId ;  /* 0x00000000000579c3 */ /* 0x000eb00000008800 */
[----:B------:R-:W-:Y:S01]  /*4cf0*/  BAR.SYNC.DEFER_BLOCKING 0x0 ;  /* 0x0000000000007b1d */ /* 0x000fe20000010000 */
[C---:B------:R-:W-:Y:S01]  /*4d00*/  LOP3.LUT R2, R33.reuse, 0x3c0, RZ, 0xc0, !PT ;  /* 0x000003c021027812 */ /* 0x040fe200078ec0ff */
[----:B------:R-:W-:Y:S01]  /*4d10*/  IMAD R0, R0, 0xc0, R3 ;  /* 0x000000c000007824 */ /* 0x000fe200078e0203 */
[----:B------:R-:W-:-:S02]  /*4d20*/  ISETP.GT.U32.AND P1, PT, R33, 0x3f, PT ;  /* 0x0000003f2100780c */ /* 0x000fc40003f24070 */
[----:B------:R-:W-:Y:S01]  /*4d30*/  ISETP.NE.AND P0, PT, R2, 0x40, PT ;  /* 0x000000400200780c */ /* 0x000fe20003f05270 */
[----:B------:R-:W-:Y:S01]  /*4d40*/  UMOV UR4, 0x400 ;  /* 0x0000040000047882 */ /* 0x000fe20000000000 */
[C---:B------:R-:W-:Y:S01]  /*4d50*/  LOP3.LUT R2, R33.reuse, 0x3e0, RZ, 0xc0, !PT ;  /* 0x000003e021027812 */ /* 0x040fe200078ec0ff */
[----:B------:R-:W-:Y:S01]  /*4d60*/  UIADD3 UR4, UPT, UPT, UR4, 0x1a0, URZ ;  /* 0x000001a004047890 */ /* 0x000fe2000fffe0ff */
[----:B------:R-:W-:Y:S01]  /*4d70*/  BSSY.RECONVERGENT B0, `(.L_x_19023) ;  /* 0x0000019000007945 */ /* 0x000fe20003800200 */
[----:B------:R-:W-:Y:S02]  /*4d80*/  ISETP.GT.U32.AND P3, PT, R33, 0x1f, PT ;  /* 0x0000001f2100780c */ /* 0x000fe40003f64070 */
[----:B------:R-:W-:Y:S01]  /*4d90*/  ISETP.NE.AND P2, PT, R2, 0x20, PT ;  /* 0x000000200200780c */ /* 0x000fe20003f45270 */
[----:B--2---:R-:W-:-:S06]  /*4da0*/  ULEA UR4, UR5, UR4, 0x18 ;  /* 0x0000000405047291 */ /* 0x004fcc000f8ec0ff */
        /* <DEDUP_REMOVED lines=9> */
[----:B------:R-:W2:Y:S04]  /*4e40*/  LDS R2, [R0] ;  /* 0x0000000000027984 */ /* 0x000ea80000000800 */
[----:B01----:R-:W0:Y:S04]  /*4e50*/  LDS R5, [R0+0x80] ;  /* 0x0000800000057984 */ /* 0x003e280000000800 */
[----:B------:R-:W1:Y:S04]  /*4e60*/  LDS R4, [R0+0x100] ;  /* 0x0001000000047984 */ /* 0x000e680000000800 */
[----:B------:R-:W3:Y:S04]  /*4e70*/  LDS R7, [R0+0x180] ;  /* 0x0001800000077984 */ /* 0x000ee80000000800 */
[----:B------:R-:W4:Y:S04]  /*4e80*/  LDS R6, [R0+0x200] ;  /* 0x0002000000067984 */ /* 0x000f280000000800 */
[----:B------:R-:W4:Y:S01]  /*4e90*/  LDS R9, [R0+0x280] ;  /* 0x0002800000097984 */ /* 0x000f220000000800 */
[----:B--2---:R-:W-:Y:S01]  /*4ea0*/  FADD.FTZ R17, R17, R2 ;  /* 0x0000000211117221 */ /* 0x004fe20000010000 */
[----:B0-----:R-:W-:Y:S01]  /*4eb0*/  FADD.FTZ R12, R12, R5 ;  /* 0x000000050c0c7221 */ /* 0x001fe20000010000 */
[----:B-1----:R-:W-:Y:S01]  /*4ec0*/  FADD.FTZ R13, R13, R4 ;  /* 0x000000040d0d7221 */ /* 0x002fe20000010000 */
[----:B---3--:R-:W-:Y:S01]  /*4ed0*/  FADD.FTZ R14, R14, R7 ;  /* 0x000000070e0e7221 */ /* 0x008fe20000010000 */
[----:B----4-:R-:W-:Y:S01]  /*4ee0*/  FADD.FTZ R15, R15, R6 ;  /* 0x000000060f0f7221 */ /* 0x010fe20000010000 */
[----:B------:R-:W-:-:S07]  /*4ef0*/  FADD.FTZ R16, R16, R9 ;  /* 0x0000000910107221 */ /* 0x000fce0000010000 */
.L_x_19024:
[----:B------:R-:W-:Y:S05]  /*4f00*/  BSYNC.RECONVERGENT B0 ;  /* 0x0000000000007941 */ /* 0x000fea0003800200 */
.L_x_19023:
        /* <DEDUP_REMOVED lines=13> */
[----:B------:R-:W4:Y:S04]  /*4fe0*/  LDS R7, [R0+0x180] ;  /* 0x0001800000077984 */ /* 0x000f280000000800 */
[----:B------:R-:W4:Y:S04]  /*4ff0*/  LDS R6, [R0+0x200] ;  /* 0x0002000000067984 */ /* 0x000f280000000800 */
[----:B------:R-:W4:Y:S01]  /*5000*/  LDS R9, [R0+0x280] ;  /* 0x0002800000097984 */ /* 0x000f220000000800 */
[----:B--23--:R-:W-:Y:S01]  /*5010*/  FADD.FTZ R17, R17, R2 ;  /* 0x0000000211117221 */ /* 0x00cfe20000010000 */
[----:B0-----:R-:W-:Y:S01]  /*5020*/  FADD.FTZ R12, R12, R5 ;  /* 0x000000050c0c7221 */ /* 0x001fe20000010000 */
[----:B-1----:R-:W-:Y:S01]  /*5030*/  FADD.FTZ R13, R13, R4 ;  /* 0x000000040d0d7221 */ /* 0x002fe20000010000 */
[----:B----4-:R-:W-:Y:S01]  /*5040*/  FADD.FTZ R14, R14, R7 ;  /* 0x000000070e0e7221 */ /* 0x010fe20000010000 */
[----:B------:R-:W-:Y:S01]  /*5050*/  FADD.FTZ R15, R15, R6 ;  /* 0x000000060f0f7221 */ /* 0x000fe20000010000 */
[----:B------:R-:W-:-:S07]  /*5060*/  FADD.FTZ R16, R16, R9 ;  /* 0x0000000910107221 */ /* 0x000fce0000010000 */
.L_x_19026:
[----:B------:R-:W-:Y:S05]  /*5070*/  BSYNC.RECONVERGENT B0 ;  /* 0x0000000000007941 */ /* 0x000fea0003800200 */
.L_x_19025:
[----:B------:R-:W-:Y:S06]  /*5080*/  BAR.SYNC.DEFER_BLOCKING 0x0 ;  /* 0x0000000000007b1d */ /* 0x000fec0000010000 */
[----:B------:R-:W-:Y:S05]  /*5090*/  @P3 EXIT ;  /* 0x000000000000394d */ /* 0x000fea0003800000 */
[----:B------:R-:W4:Y:S01]  /*50a0*/  S2UR UR7, SR_CTAID.X ;  /* 0x00000000000779c3 */ /* 0x000f220000002500 */
[----:B------:R-:W4:Y:S01]  /*50b0*/  LDCU UR4, c[0x0][0x370] ;  /* 0x00006e00ff0477ac */ /* 0x000f220008000800 */
[----:B--23--:R-:W-:Y:S02]  /*50c0*/  F2FP.BF16.F32.PACK_AB R12, R12, R17 ;  /* 0x000000110c0c723e */ /* 0x00cfe400000010ff */
[----:B------:R-:W-:Y:S01]  /*50d0*/  F2FP.BF16.F32.PACK_AB R15, R16, R15 ;  /* 0x0000000f100f723e */ /* 0x000fe200000010ff */
[----:B------:R-:W2:Y:S01]  /*50e0*/  LDCU UR5, c[0x0][0x378] ;  /* 0x00006f00ff0577ac */ /* 0x000ea20008000800 */
[----:B------:R-:W-:Y:S02]  /*50f0*/  F2FP.BF16.F32.PACK_AB R13, R14, R13 ;  /* 0x0000000d0e0d723e */ /* 0x000fe400000010ff */
[----:B------:R-:W3:Y:S01]  /*5100*/  S2UR UR6, SR_CTAID.Z ;  /* 0x00000000000679c3 */ /* 0x000ee20000002700 */
[----:B------:R-:W3:Y:S01]  /*5110*/  LDCU.64 UR12, c[0x0][0x380] ;  /* 0x00007000ff0c77ac */ /* 0x000ee20008000a00 */
[----:B------:R-:W-:-:S02]  /*5120*/  PRMT R4, R13, 0x7632, R4 ;  /* 0x000076320d047816 */ /* 0x000fc40000000004 */
[----:B01----:R-:W-:Y:S01]  /*5130*/  PRMT R5, R15, 0x7632, R5 ;  /* 0x000076320f057816 */ /* 0x003fe20000000005 */
[----:B----4-:R-:W-:-:S04]  /*5140*/  UIMAD UR4, UR10, UR4, UR7 ;  /* 0x000000040a0472a4 */ /* 0x010fc8000f8e0207 */
[----:B--2---:R-:W-:Y:S02]  /*5150*/  UIMAD UR4, UR4, UR5, URZ ;  /* 0x00000005040472a4 */ /* 0x004fe4000f8e02ff */
[----:B---3--:R-:W-:Y:S02]  /*5160*/  UIMAD UR5, UR6, 0xc0, URZ ;  /* 0x000000c0060578a4 */ /* 0x008fe4000f8e02ff */
[----:B------:R-:W-:-:S04]  /*5170*/  UIMAD UR4, UR4, 0xc0, URZ ;  /* 0x000000c0040478a4 */ /* 0x000fc8000f8e02ff */
[----:B------:R-:W-:-:S04]  /*5180*/  UIADD3 UR5, UP0, UPT, UR4, UR5, URZ ;  /* 0x0000000504057290 */ /* 0x000fc8000ff1e0ff */
[----:B------:R-:W-:Y:S02]  /*5190*/  UIADD3.X UR4, UPT, UPT, URZ, URZ, URZ, UP0, !UPT ;  /* 0x000000ffff047290 */ /* 0x000fe400087fe4ff */
[----:B------:R-:W-:-:S04]  /*51a0*/  LOP3.LUT R3, R3, UR5, RZ, 0xfc, !PT ;  /* 0x0000000503037c12 */ /* 0x000fc8000f8efcff */
[----:B------:R-:W-:Y:S01]  /*51b0*/  IMAD.U32 R0, RZ, RZ, UR4 ;  /* 0x00000004ff007e24 */ /* 0x000fe2000f8e00ff */
[----:B------:R-:W-:-:S04]  /*51c0*/  LEA R2, P0, R3, UR12, 0x1 ;  /* 0x0000000c03027c11 */ /* 0x000fc8000f8008ff */
        /* <DEDUP_REMOVED lines=9> */
.L_x_18985:
[----:B------:R-:W-:Y:S01]  /*5260*/  BSSY B1, `(.L_x_19027) ;  /* 0x0000007000017945 */ /* 0x000fe20003800000 */
[----:B------:R-:W-:Y:S01]  /*5270*/  MOV R66, 0x2 ;  /* 0x0000000200427802 */ /* 0x000fe20000000f00 */
[----:B------:R-:W-:Y:S01]  /*5280*/  IMAD.MOV.U32 R67, RZ, RZ, 0x1f ;  /* 0x0000001fff437424 */ /* 0x000fe200078e00ff */
[----:B------:R-:W-:-:S07]  /*5290*/  MOV R65, 0xffffffff ;  /* 0xffffffff00417802 */ /* 0x000fce0000000f00 */
[----:B------:R-:W-:Y:S05]  /*52a0*/  WARPSYNC.COLLECTIVE R65, `(.L_x_19028) ;  /* 0x0000000041087348 */ /* 0x000fea0003c00000 */
[----:B------:R0:W1:Y:S02]  /*52b0*/  SHFL.BFLY P1, R62, R14, R66, R67 ;  /* 0x0c0000420e3e7389 */ /* 0x0000640000020043 */
[----:B01----:R-:W-:Y:S05]  /*52c0*/  ENDCOLLECTIVE ;  /* 0x000000000000791b */ /* 0x003fea0003800000 */
.L_x_19028:
[----:B------:R-:W-:Y:S05]  /*52d0*/  BSYNC B1 ;  /* 0x0000000000017941 */ /* 0x000fea0003800000 */
.L_x_19027:
        /* <DEDUP_REMOVED lines=9> */
.L_x_19029:
[----:B------:R-:W-:Y:S05]  /*5370*/  BRA `(.L_x_19030) ;  /* 0xffffffc000c87947 */ /* 0x000fea000383ffff */
.L_x_18987:
[----:B------:R-:W-:Y:S01]  /*5380*/  HFMA2 R67, -RZ, RZ, 0, 1.847743988037109375e-06 ;  /* 0x0000001fff437431 */ /* 0x000fe200000001ff */
[----:B------:R-:W-:Y:S01]  /*5390*/  BSSY B0, `(.L_x_19031) ;  /* 0x0000007000007945 */ /* 0x000fe20003800000 */
[----:B------:R-:W-:Y:S01]  /*53a0*/  MOV R14, R51 ;  /* 0x00000033000e7202 */ /* 0x000fe20000000f00 */
[----:B------:R-:W-:Y:S02]  /*53b0*/  IMAD.MOV.U32 R66, RZ, RZ, 0x10 ;  /* 0x00000010ff427424 */ /* 0x000fe400078e00ff */
[----:B------:R-:W-:-:S07]  /*53c0*/  IMAD.MOV.U32 R65, RZ, RZ, -0x1 ;  /* 0xffffffffff417424 */ /* 0x000fce00078e00ff */
[----:B0----5:R-:W-:Y:S05]  /*53d0*/  WARPSYNC.COLLECTIVE R65, `(.L_x_19032) ;  /* 0x0000000041087348 */ /* 0x021fea0003c00000 */
[----:B------:R1:W2:Y:S02]  /*53e0*/  SHFL.BFLY P1, R62, R14, R66, R67 ;  /* 0x0c0000420e3e7389 */ /* 0x0002a40000020043 */
[----:B012--5:R-:W-:Y:S05]  /*53f0*/  ENDCOLLECTIVE ;  /* 0x000000000000791b */ /* 0x027fea0003800000 */
.L_x_19032:
[----:B------:R-:W-:Y:S05]  /*5400*/  BSYNC B0 ;  /* 0x0000000000007941 */ /* 0x000fea0003800000 */
.L_x_19031:
        /* <DEDUP_REMOVED lines=9> */
.L_x_19033:
[----:B------:R-:W-:Y:S02]  /*54a0*/  IMAD.MOV.U32 R66, RZ, RZ, 0x4 ;  /* 0x00000004ff427424 */ /* 0x000fe400078e00ff */
[----:B------:R-:W-:-:S05]  /*54b0*/  IMAD.MOV.U32 R3, RZ, RZ, R62 ;  /* 0x000000ffff037224 */ /* 0x000fca00078e003e */
[----:B------:R-:W-:-:S04]  /*54c0*/  FMNMX.FTZ R5, R6, R3, !PT ;  /* 0x0000000306057209 */ /* 0x000fc80007810000 */
[----:B------:R-:W-:-:S07]  /*54d0*/  MOV R14, R5 ;  /* 0x00000005000e7202 */ /* 0x000fce0000000f00 */
[----:B------:R-:W-:Y:S05]  /*54e0*/  WARPSYNC.COLLECTIVE R65, `(.L_x_19034) ;  /* 0x0000000041087348 */ /* 0x000fea0003c00000 */
[----:B------:R0:W1:Y:S02]  /*54f0*/  SHFL.BFLY P1, R62, R14, R66, R67 ;  /* 0x0c0000420e3e7389 */ /* 0x0000640000020043 */
[----:B01----:R-:W-:Y:S05]  /*5500*/  ENDCOLLECTIVE ;  /* 0x000000000000791b */ /* 0x003fea0003800000 */
.L_x_19034:
[----:B------:R-:W-:Y:S01]  /*5510*/  MOV R8, R62 ;  /* 0x0000003e00087202 */ /* 0x000fe20000000f00 */
[----:B------:R-:W-:Y:S06]  /*5520*/  BRA `(.L_x_19035) ;  /* 0xffffffc000ec7947 */ /* 0x000fec000383ffff */
.L_x_19036:
        /* <DEDUP_REMOVED lines=13> */
.L_x_25933:


//--------------------- .text._ZN4vllm25paged_attention_v1_kernelI13__nv_bfloat16S1_Li128ELi8ELi128ELNS_18Fp8KVCacheDataTypeE0ELb0EEEvPT_PKS3_PKT0_S9_ifPKiSB_iPKfiiiSD_SD_iiiii --------------------------
	.section	.text._ZN4vllm25paged_attention_v1_kernelI13__nv_bfloat16S1_Li128ELi8ELi128ELNS_18Fp8KVCacheDataTypeE0ELb0EEEvPT_PKS3_PKT0_S9_ifPKiSB_iPKfiiiSD_SD_iiiii,"ax",@progbits
	.align	128
        .global         _ZN4vllm25paged_attention_v1_kernelI13__nv_bfloat16S1_Li128ELi8ELi128ELNS_18Fp8KVCacheDataTypeE0ELb0EEEvPT_PKS3_PKT0_S9_ifPKiSB_iPKfiiiSD_SD_iiiii
        .type           _ZN4vllm25paged_attention_v1_kernelI13__nv_bfloat16S1_Li128ELi8ELi128ELNS_18Fp8KVCacheDataTypeE0ELb0EEEvPT_PKS3_PKT0_S9_ifPKiSB_iPKfiiiSD_SD_iiiii,@function
        .size           _ZN4vllm25paged_attention_v1_kernelI13__nv_bfloat16S1_Li128ELi8ELi128ELNS_18Fp8KVCacheDataTypeE0ELb0EEEvPT_PKS3_PKT0_S9_ifPKiSB_iPKfiiiSD_SD_iiiii,(.L_x_25934 - _ZN4vllm25paged_attention_v1_kernelI13__nv_bfloat16S1_Li128ELi8ELi128ELNS_18Fp8KVCacheDataTypeE0ELb0EEEvPT_PKS3_PKT0_S9_ifPKiSB_iPKfiiiSD_SD_iiiii)
        .other          _ZN4vllm25paged_attention_v1_kernelI13__nv_bfloat16S1_Li128ELi8ELi128ELNS_18Fp8KVCacheDataTypeE0ELb0EEEvPT_PKS3_PKT0_S9_ifPKiSB_iPKfiiiSD_SD_iiiii,@"STO_CUDA_ENTRY STV_DEFAULT"
_ZN4vllm25paged_attention_v1_kernelI13__nv_bfloat16S1_Li128ELi8ELi128ELNS_18Fp8KVCacheDataTypeE0ELb0EEEvPT_PKS3_PKT0_S9_ifPKiSB_iPKfiiiSD_SD_iiiii:
.text._ZN4vllm25paged_attention_v1_kernelI13__nv_bfloat16S1_Li128ELi8ELi128ELNS_18Fp8KVCacheDataTypeE0ELb0EEEvPT_PKS3_PKT0_S9_ifPKiSB_iPKfiiiSD_SD_iiiii:
        /* <DEDUP_REMOVED lines=8> */
[----:B------:R-:W4:Y:S01]  /*0080*/  LDCU UR12, c[0x0][0x370] ;  /* 0x00006e00ff0c77ac */ /* 0x000f220008000800 */
[----:B------:R-:W-:-:S06]  /*0090*/  HFMA2 R20, -RZ, RZ, 0, 0 ;  /* 0x00000000ff147431 */ /* 0x000fcc00000001ff */
[----:B------:R-:W4:Y:S01]  /*00a0*/  S2UR UR11, SR_CgaCtaId ;  /* 0x00000000000b79c3 */ /* 0x000f220000008800 */
[----:B------:R-:W-:Y:S01]  /*00b0*/  UMOV UR9, 0x400 ;  /* 0x0000040000097882 */ /* 0x000fe20000000000 */
[----:B------:R-:W4:Y:S01]  /*00c0*/  LDCU UR13, c[0x0][0x3b8] ;  /* 0x00007700ff0d77ac */ /* 0x000f220008000800 */
[----:B------:R-:W1:Y:S01]  /*00d0*/  LDCU UR16, c[0x0][0x3cc] ;  /* 0x00007980ff1077ac */ /* 0x000e620008000800 */
[----:B------:R-:W1:Y:S01]  /*00e0*/  LDCU UR17, c[0x0][0x3a4] ;  /* 0x00007480ff1177ac */ /* 0x000e620008000800 */
[----:B------:R-:W1:Y:S01]  /*00f0*/  LDCU.64 UR18, c[0x0][0x390] ;  /* 0x00007200ff1277ac */ /* 0x000e620008000a00 */
[----:B0-----:R-:W-:Y:S01]  /*0100*/  ISETP.GT.U32.AND P1, PT, R37, 0x3f, PT ;  /* 0x0000003f2500780c */ /* 0x001fe20003f24070 */
[----:B-1----:R-:W-:-:S05]  /*0110*/  IMAD.WIDE.U32 R2, R0, 0x4, R2 ;  /* 0x0000000400027825 */ /* 0x002fca00078e0002 */
[----:B--2---:R0:W2:Y:S07]  /*0120*/  LDG.E.CONSTANT R12, desc[UR6][R2.64] ;  /* 0x00000006020c7981 */ /* 0x0040ae000c1e9900 */
[----:B------:R-:W1:Y:S01]  /*0130*/  @!P1 LDC.64 R8, c[0x0][0x388] ;  /* 0x0000e200ff089b82 */ /* 0x000e620000000a00 */
[----:B---3--:R-:W-:Y:S02]  /*0140*/  IMAD R4, R0, UR4, RZ ;  /* 0x0000000400047c24 */ /* 0x008fe4000f8e02ff */
[----:B------:R-:W-:-:S02]  /*0150*/  @!P1 IMAD.SHL.U32 R5, R37, 0x2, RZ ;  /* 0x0000000225059824 */ /* 0x000fc400078e00ff */
[----:B----4-:R-:W-:-:S05]  /*0160*/  @!P1 IMAD.SHL.U32 R6, R21, 0x80, RZ ;  /* 0x0000008015069824 */ /* 0x010fca00078e00ff */
[----:B------:R-:W-:Y:S02]  /*0170*/  @!P1 IADD3 R5, P2, P3, R5, R4, R6 ;  /* 0x0000000405059210 */ /* 0x000fe40007b5e006 */
[----:B------:R-:W-:-:S04]  /*0180*/  SHF.R.S32.HI R4, RZ, 0x1f, R4 ;  /* 0x0000001fff047819 */ /* 0x000fc80000011404 */
[----:B------:R-:W-:Y:S02]  /*0190*/  @!P1 IADD3.X R6, PT, PT, RZ, R4, RZ, P2, P3 ;  /* 0x00000004ff069210 */ /* 0x000fe400017e64ff */
[----:B-1----:R-:W-:-:S04]  /*01a0*/  @!P1 LEA R4, P2, R5, R8, 0x1 ;  /* 0x0000000805049211 */ /* 0x002fc800078408ff */
[----:B------:R-:W-:Y:S02]  /*01b0*/  @!P1 LEA.HI.X R5, R5, R9, R6, 0x1, P2 ;  /* 0x0000000905059211 */ /* 0x000fe400010f0c06 */
[----:B------:R-:W-:-:S03]  /*01c0*/  ISETP.NE.U32.AND P0, PT, R10, RZ, PT ;  /* 0x000000ff0a00720c */ /* 0x000fc60003f05070 */
[----:B------:R1:W3:Y:S01]  /*01d0*/  @!P1 LDG.E.CONSTANT R10, desc[UR6][R4.64] ;  /* 0x00000006040a9981 */ /* 0x0002e2000c1e9900 */
[----:B------:R-:W-:Y:S02]  /*01e0*/  ISETP.NE.AND.EX P0, PT, R11, RZ, PT, P0 ;  /* 0x000000ff0b00720c */ /* 0x000fe40003f05300 */
[----:B------:R-:W4:Y:S11]  /*01f0*/  LDC R11, c[0x0][0x3a0] ;  /* 0x0000e800ff0b7b82 */ /* 0x000f360000000800 */
[----:B0-----:R-:W0:Y:S01]  /*0200*/  @P0 LDC.64 R2, c[0x0][0x3c0] ;  /* 0x0000f000ff020b82 */ /* 0x001e220000000a00 */
[----:B----4-:R-:W-:-:S04]  /*0210*/  IABS R9, R11 ;  /* 0x0000000b00097213 */ /* 0x010fc80000000000 */
[----:B------:R-:W4:Y:S08]  /*0220*/  I2F.RP R8, R9 ;  /* 0x0000000900087306 */ /* 0x000f300000209400 */
[----:B----4-:R-:W4:Y:S02]  /*0230*/  MUFU.RCP R8, R8 ;  /* 0x0000000800087308 */ /* 0x010f240000001000 */
[----:B----4-:R-:W-:-:S06]  /*0240*/  VIADD R6, R8, 0xffffffe ;  /* 0x0ffffffe08067836 */ /* 0x010fcc0000000000 */
[----:B------:R4:W1:Y:S01]  /*0250*/  F2I.FTZ.U32.TRUNC.NTZ R7, R6 ;  /* 0x0000000600077305 */ /* 0x000862000021f000 */
[----:B0-----:R-:W-:-:S05]  /*0260*/  @P0 IMAD.WIDE.U32 R2, R21, 0x4, R2 ;  /* 0x0000000415020825 */ /* 0x001fca00078e0002 */
[----:B------:R0:W5:Y:S01]  /*0270*/  @P0 LDG.E.CONSTANT R20, desc[UR6][R2.64] ;  /* 0x0000000602140981 */ /* 0x000162000c1e9900 */
[----:B----4-:R-:W-:Y:S01]  /*0280*/  MOV R6, RZ ;  /* 0x000000ff00067202 */ /* 0x010fe20000000f00 */
[----:B-1----:R-:W-:-:S04]  /*0290*/  IMAD.MOV R4, RZ, RZ, -R7 ;  /* 0x000000ffff047224 */ /* 0x002fc800078e0a07 */
[----:B------:R-:W-:Y:S01]  /*02a0*/  IMAD R5, R4, R9, RZ ;  /* 0x0000000904057224 */ /* 0x000fe200078e02ff */
[----:B0-----:R-:W-:-:S03]  /*02b0*/  IABS R2, UR12 ;  /* 0x0000000c00027c13 */ /* 0x001fc60008000000 */
[----:B------:R-:W-:-:S06]  /*02c0*/  IMAD.HI.U32 R7, R7, R5, R6 ;  /* 0x0000000507077227 */ /* 0x000fcc00078e0006 */
[----:B------:R-:W-:-:S04]  /*02d0*/  IMAD.HI.U32 R7, R7, R2, RZ ;  /* 0x0000000207077227 */ /* 0x000fc800078e00ff */
[----:B------:R-:W-:-:S04]  /*02e0*/  IMAD.MOV R3, RZ, RZ, -R7 ;  /* 0x000000ffff037224 */ /* 0x000fc800078e0a07 */
[----:B------:R-:W-:-:S05]  /*02f0*/  IMAD R2, R9, R3, R2 ;  /* 0x0000000309027224 */ /* 0x000fca00078e0202 */
[----:B------:R-:W-:-:S13]  /*0300*/  ISETP.GT.U32.AND P2, PT, R9, R2, PT ;  /* 0x000000020900720c */ /* 0x000fda0003f44070 */
[----:B------:R-:W-:-:S05]  /*0310*/  @!P2 IMAD.IADD R2, R2, 0x1, -R9 ;  /* 0x000000010202a824 */ /* 0x000fca00078e0a09 */
[----:B------:R-:W-:Y:S02]  /*0320*/  ISETP.GE.U32.AND P0, PT, R2, R9, PT ;  /* 0x000000090200720c */ /* 0x000fe40003f06070 */
[----:B------:R-:W-:Y:S02]  /*0330*/  LOP3.LUT R2, R11, UR12, RZ, 0x3c, !PT ;  /* 0x0000000c0b027c12 */ /* 0x000fe4000f8e3cff */
[----:B------:R-:W-:Y:S02]  /*0340*/  @!P2 IADD3 R7, PT, PT, R7, 0x1, RZ ;  /* 0x000000010707a810 */ /* 0x000fe40007ffe0ff */
[----:B------:R-:W-:Y:S02]  /*0350*/  ISETP.GE.AND P3, PT, R2, RZ, PT ;  /* 0x000000ff0200720c */ /* 0x000fe40003f66270 */
[----:B------:R-:W-:-:S05]  /*0360*/  ISETP.NE.AND P2, PT, R11, RZ, PT ;  /* 0x000000ff0b00720c */ /* 0x000fca0003f45270 */
[----:B------:R-:W-:-:S06]  /*0370*/  @P0 VIADD R7, R7, 0x1 ;  /* 0x0000000107070836 */ /* 0x000fcc0000000000 */
[----:B------:R-:W-:Y:S02]  /*0380*/  @!P3 IMAD.MOV R7, RZ, RZ, -R7 ;  /* 0x000000ffff07b224 */ /* 0x000fe400078e0a07 */
[----:B------:R-:W-:-:S04]  /*0390*/  @!P2 LOP3.LUT R7, RZ, R11, RZ, 0x33, !PT ;  /* 0x0000000bff07a212 */ /* 0x000fc800078e33ff */
[----:B------:R-:W-:-:S04]  /*03a0*/  IABS R6, R7 ;  /* 0x0000000700067213 */ /* 0x000fc80000000000 */
[----:B------:R-:W0:Y:S08]  /*03b0*/  I2F.RP R4, R6 ;  /* 0x0000000600047306 */ /* 0x000e300000209400 */
[----:B0-----:R-:W0:Y:S02]  /*03c0*/  MUFU.RCP R4, R4 ;  /* 0x0000000400047308 */ /* 0x001e240000001000 */
[----:B0-----:R-:W-:-:S06]  /*03d0*/  IADD3 R2, PT, PT, R4, 0xffffffe, RZ ;  /* 0x0ffffffe04027810 */ /* 0x001fcc0007ffe0ff */
[----:B------:R0:W1:Y:S01]  /*03e0*/  F2I.FTZ.U32.TRUNC.NTZ R3, R2 ;  /* 0x0000000200037305 */ /* 0x000062000021f000 */
[----:B------:R-:W-:Y:S02]  /*03f0*/  IABS R4, R21 ;  /* 0x0000001500047213 */ /* 0x000fe40000000000 */
[----:B------:R-:W-:Y:S01]  /*0400*/  IABS R8, R7 ;  /* 0x0000000700087213 */ /* 0x000fe20000000000 */
[----:B0-----:R-:W-:Y:S02]  /*0410*/  IMAD.MOV.U32 R2, RZ, RZ, RZ ;  /* 0x000000ffff027224 */ /* 0x001fe400078e00ff */
[----:B-1----:R-:W-:-:S04]  /*0420*/  IMAD.MOV R5, RZ, RZ, -R3 ;  /* 0x000000ffff057224 */ /* 0x002fc800078e0a03 */
[----:B------:R-:W-:-:S04]  /*0430*/  IMAD R5, R5, R6, RZ ;  /* 0x0000000605057224 */ /* 0x000fc800078e02ff */
[----:B------:R-:W-:Y:S01]  /*0440*/  IMAD.HI.U32 R3, R3, R5, R2 ;  /* 0x0000000503037227 */ /* 0x000fe200078e0002 */
[----:B------:R-:W-:-:S05]  /*0450*/  IADD3 R5, PT, PT, RZ, -R8, RZ ;  /* 0x80000008ff057210 */ /* 0x000fca0007ffe0ff */
[----:B------:R-:W-:-:S04]  /*0460*/  IMAD.HI.U32 R22, R3, R4, RZ ;  /* 0x0000000403167227 */ /* 0x000fc800078e00ff */
[----:B------:R-:W-:Y:S02]  /*0470*/  IMAD R3, R22, R5, R4 ;  /* 0x0000000516037224 */ /* 0x000fe400078e0204 */
[----:B------:R-:W-:-:S03]  /*0480*/  IMAD.SHL.U32 R2, R37, 0x40, RZ ;  /* 0x0000004025027824 */ /* 0x000fc600078e00ff */
[----:B------:R-:W-:Y:S01]  /*0490*/  ISETP.GT.U32.AND P2, PT, R6, R3, PT ;  /* 0x000000030600720c */ /* 0x000fe20003f44070 */
[----:B------:R-:W-:Y:S01]  /*04a0*/  ULEA UR10, UR11, UR9, 0x18 ;  /* 0x000000090b0a7291 */ /* 0x000fe2000f8ec0ff */
[----:B------:R-:W-:Y:S02]  /*04b0*/  LOP3.LUT R23, R2, 0xc0, RZ, 0xc0, !PT ;  /* 0x000000c002177812 */ /* 0x000fe400078ec0ff */
[----:B------:R-:W-:-:S03]  /*04c0*/  SHF.R.U32.HI R2, RZ, 0x2, R37 ;  /* 0x00000002ff027819 */ /* 0x000fc60000011625 */
[----:B------:R-:W-:Y:S02]  /*04d0*/  IADD3 R5, PT, PT, R23, UR10, RZ ;  /* 0x0000000a17057c10 */ /* 0x000fe4000fffe0ff */
[----:B--2---:R-:W-:-:S04]  /*04e0*/  R2UR UR8, R12 ;  /* 0x000000000c0872ca */ /* 0x004fc800000e0000 */
[----:B------:R-:W-:-:S09]  /*04f0*/  @!P2 IMAD.IADD R3, R3, 0x1, -R6 ;  /* 0x000000010303a824 */ /* 0x000fd200078e0a06 */
[----:B------:R-:W-:-:S04]  /*0500*/  UIADD3 UR4, UPT, UPT, UR8, 0x7, URZ ;  /* 0x0000000708047890 */ /* 0x000fc8000fffe0ff */
[----:B------:R-:W-:-:S04]  /*0510*/  USHF.R.S32.HI UR5, URZ, 0x1f, UR4 ;  /* 0x0000001fff057899 */ /* 0x000fc80008011404 */
[----:B------:R-:W-:Y:S01]  /*0520*/  ULEA.HI UR5, UR5, UR4, URZ, 0x3 ;  /* 0x0000000405057291 */ /* 0x000fe2000f8f18ff */
[----:B------:R-:W-:Y:S01]  /*0530*/  @!P1 IMAD R5, R2, 0x4, R5 ;  /* 0x0000000402059824 */ /* 0x000fe200078e0205 */
[----:B------:R-:W-:Y:S02]  /*0540*/  ISETP.GE.U32.AND P0, PT, R3, R6, PT ;  /* 0x000000060300720c */ /* 0x000fe40003f06070 */
[----:B------:R-:W-:Y:S01]  /*0550*/  USHF.R.S32.HI UR5, URZ, 0x3, UR5 ;  /* 0x00000003ff057899 */ /* 0x000fe20008011405 */
[----:B------:R-:W-:Y:S02]  /*0560*/  SHF.R.U32.HI R35, RZ, 0x5, R37 ;  /* 0x00000005ff237819 */ /* 0x000fe40000011625 */
[----:B------:R-:W-:Y:S01]  /*0570*/  LOP3.LUT R3, R21, R7, RZ, 0x3c, !PT ;  /* 0x0000000715037212 */ /* 0x000fe200078e3cff */
[----:B------:R-:W-:Y:S01]  /*0580*/  @!P2 VIADD R22, R22, 0x1 ;  /* 0x000000011616a836 */ /* 0x000fe20000000000 */
[----:B------:R-:W-:Y:S02]  /*0590*/  ISETP.NE.AND P2, PT, R7, RZ, PT ;  /* 0x000000ff0700720c */ /* 0x000fe40003f45270 */
[----:B------:R-:W-:Y:S01]  /*05a0*/  ISETP.GE.AND P3, PT, R3, RZ, PT ;  /* 0x000000ff0300720c */ /* 0x000fe20003f66270 */
[----:B---3--:R0:W-:Y:S01]  /*05b0*/  @!P1 STS [R5], R10 ;  /* 0x0000000a05009388 */ /* 0x0081e20000000800 */
[----:B------:R-:W-:Y:S01]  /*05c0*/  BAR.SYNC.DEFER_BLOCKING 0x0 ;  /* 0x0000000000007b1d */ /* 0x000fe20000010000 */
[----:B------:R-:W-:-:S02]  /*05d0*/  ISETP.GE.AND P1, PT, R35, UR5, PT ;  /* 0x0000000523007c0c */ /* 0x000fc4000bf26270 */
[----:B------:R-:W-:Y:S01]  /*05e0*/  @P0 IADD3 R22, PT, PT, R22, 0x1, RZ ;  /* 0x0000000116160810 */ /* 0x000fe20007ffe0ff */
[----:B------:R-:W-:Y:S02]  /*05f0*/  IMAD R3, R0, UR13, RZ ;  /* 0x0000000d00037c24 */ /* 0x000fe4000f8e02ff */
[----:B------:R-:W-:Y:S01]  /*0600*/  BSSY B0, `(.L_x_19037) ;  /* 0x00000d4000007945 */ /* 0x000fe20003800000 */
[----:B------:R-:W-:-:S04]  /*0610*/  IMAD.MOV.U32 R38, RZ, RZ, -0x800001 ;  /* 0xff7fffffff267424 */ /* 0x000fc800078e00ff */
[----:B------:R-:W-:Y:S01]  /*0620*/  @!P3 IMAD.MOV R22, RZ, RZ, -R22 ;  /* 0x000000ffff16b224 */ /* 0x000fe200078e0a16 */
[----:B------:R-:W-:Y:S02]  /*0630*/  @!P2 LOP3.LUT R22, RZ, R7, RZ, 0x33, !PT ;  /* 0x00000007ff16a212 */ /* 0x000fe400078e33ff */
[----:B0-----:R-:W-:Y:S05]  /*0640*/  @P1 BRA `(.L_x_19038) ;  /* 0x0000000c003c1947 */ /* 0x001fea0003800000 */
[----:B------:R-:W0:Y:S01]  /*0650*/  LDS.128 R12, [R23+UR10+0x30] ;  /* 0x0000300a170c7984 */ /* 0x000e220008000c00 */
[----:B------:R-:W1:Y:S01]  /*0660*/  LDCU.64 UR14, c[0x0][0x3a8] ;  /* 0x00007500ff0e77ac */ /* 0x000e620008000a00 */
[----:B------:R-:W-:Y:S01]  /*0670*/  SHF.R.U32.HI R24, RZ, 0x3, R37 ;  /* 0x00000003ff187819 */ /* 0x000fe20000011625 */
[----:B------:R-:W-:Y:S01]  /*0680*/  IMAD.SHL.U32 R34, R2, 0x4, RZ ;  /* 0x0000000402227824 */ /* 0x000fe200078e00ff */
[----:B------:R-:W2:Y:S01]  /*0690*/  LDS.128 R4, [R23+UR10+0x10] ;  /* 0x0000100a17047984 */ /* 0x000ea20008000c00 */
[----:B------:R-:W3:Y:S01]  /*06a0*/  LDCU UR13, c[0x0][0x3d0] ;  /* 0x00007a00ff0d77ac */ /* 0x000ee20008000800 */
[----:B------:R-:W-:Y:S02]  /*06b0*/  LOP3.LUT R24, R24, 0x7c, RZ, 0xc0, !PT ;  /* 0x0000007c18187812 */ /* 0x000fe400078ec0ff */
[----:B------:R-:W4:Y:S01]  /*06c0*/  LDS.128 R16, [R23+UR10] ;  /* 0x0000000a17107984 */ /* 0x000f220008000c00 */
[----:B------:R-:W-:Y:S01]  /*06d0*/  MOV R25, RZ ;  /* 0x000000ff00197202 */ /* 0x000fe20000000f00 */
[----:B------:R-:W-:Y:S01]  /*06e0*/  UIADD3 UR4, UPT, UPT, UR9, 0x120, URZ ;  /* 0x0000012009047890 */ /* 0x000fe2000fffe0ff */
[----:B------:R-:W-:Y:S01]  /*06f0*/  LOP3.LUT R48, R34, 0x1c, RZ, 0xc0, !PT ;  /* 0x0000001c22307812 */ /* 0x000fe200078ec0ff */
[----:B------:R2:W4:Y:S01]  /*0700*/  LDS.128 R8, [R23+UR10+0x20] ;  /* 0x0000200a17087984 */ /* 0x0005220008000c00 */
[----:B------:R-:W-:Y:S01]  /*0710*/  LOP3.LUT R37, R37, 0x3, RZ, 0xc0, !PT ;  /* 0x0000000325257812 */ /* 0x000fe200078ec0ff */
[----:B------:R-:W-:Y:S01]  /*0720*/  IMAD.WIDE R24, R3, 0x4, R24 ;  /* 0x0000000403187825 */ /* 0x000fe200078e0218 */
[----:B------:R-:W-:Y:S01]  /*0730*/  ULEA UR4, UR11, UR4, 0x18 ;  /* 0x000000040b047291 */ /* 0x000fe2000f8ec0ff */
[----:B------:R-:W-:-:S02]  /*0740*/  MOV R38, 0xff7fffff ;  /* 0xff7fffff00267802 */ /* 0x000fc40000000f00 */
[----:B------:R-:W-:Y:S01]  /*0750*/  IMAD R48, R35, 0x20, R48 ;  /* 0x0000002023307824 */ /* 0x000fe200078e0230 */
[----:B-1----:R-:W-:-:S03]  /*0760*/  IADD3 R24, P0, PT, R24, UR14, RZ ;  /* 0x0000000e18187c10 */ /* 0x002fc6000ff1e0ff */
[----:B------:R-:W-:Y:S01]  /*0770*/  VIADD R48, R48, UR4 ;  /* 0x0000000430307c36 */ /* 0x000fe20008000000 */
[----:B------:R-:W-:Y:S01]  /*0780*/  IADD3.X R25, PT, PT, R25, UR15, RZ, P0, !PT ;  /* 0x0000000f19197c10 */ /* 0x000fe200087fe4ff */
[----:B---3--:R-:W-:Y:S01]  /*0790*/  IMAD R47, R22, UR13, RZ ;  /* 0x0000000d162f7c24 */ /* 0x008fe2000f8e02ff */
[C---:B0-----:R-:W-:Y:S01]  /*07a0*/  PRMT R45, R15.reuse, 0x7632, R45 ;  /* 0x000076320f2d7816 */ /* 0x041fe2000000002d */
[----:B------:R-:W-:Y:S01]  /*07b0*/  IMAD.U32 R36, R15, 0x10000, RZ ;  /* 0x000100000f247824 */ /* 0x000fe200078e00ff */
[C---:B------:R-:W-:Y:S02]  /*07c0*/  SHF.L.U32 R15, R2.reuse, 0x3, RZ ;  /* 0x00000003020f7819 */ /* 0x040fe400000006ff */
[----:B------:R-:W-:Y:S01]  /*07d0*/  LOP3.LUT R2, R2, 0x7, RZ, 0xc0, !PT ;  /* 0x0000000702027812 */ /* 0x000fe200078ec0ff */
[C---:B--2---:R-:W-:Y:S01]  /*07e0*/  IMAD.U32 R23, R4.reuse, 0x10000, RZ ;  /* 0x0001000004177824 */ /* 0x044fe200078e00ff */
[----:B------:R-:W-:Y:S02]  /*07f0*/  LOP3.LUT R34, R15, 0x38, RZ, 0xc0, !PT ;  /* 0x000000380f227812 */ /* 0x000fe400078ec0ff */
[----:B------:R-:W-:Y:S01]  /*0800*/  PRMT R30, R4, 0x7632, R30 ;  /* 0x00007632041e7816 */ /* 0x000fe2000000001e */
[----:B------:R-:W-:Y:S01]  /*0810*/  IMAD R15, R35, 0x8, R2 ;  /* 0x00000008230f7824 */ /* 0x000fe200078e0202 */
        /* <DEDUP_REMOVED lines=31> */
[----:B------:R-:W-:Y:S01]  /*0a10*/  VIADD R34, R15, -UR8 ;  /* 0x800000080f227c36 */ /* 0x000fe20008000000 */
        /* <DEDUP_REMOVED lines=15> */
[----:B------:R-:W-:-:S07]  /*0b10*/  LEA.HI.X.SX32 R3, R47, RZ, 0x1, P0 ;  /* 0x000000ff2f037211 */ /* 0x000fce00000f0eff */
.L_x_19040:
        /* <DEDUP_REMOVED lines=14> */
[----:B--2---:R-:W-:-:S02]  /*0c00*/  SHF.L.U32 R58, R56, 0x10, RZ ;  /* 0x00000010383a7819 */ /* 0x004fc400000006ff */
[----:B------:R-:W-:Y:S02]  /*0c10*/  PRMT R57, R56, 0x7632, R57 ;  /* 0x0000763238397816 */ /* 0x000fe40000000039 */
[C---:B---3--:R-:W-:Y:S01]  /*0c20*/  PRMT R56, R55.reuse, 0x7632, R56 ;  /* 0x0000763237387816 */ /* 0x048fe20000000038 */
[----:B------:R-:W-:Y:S02]  /*0c30*/  IMAD.U32 R55, R55, 0x10000, RZ ;  /* 0x0001000037377824 */ /* 0x000fe400078e00ff */
[----:B------:R-:W-:Y:S01]  /*0c40*/  FMUL.FTZ R59, R17, R58 ;  /* 0x0000003a113b7220 */ /* 0x000fe20000410000 */
[----:B------:R-:W-:Y:S01]  /*0c50*/  IMAD.U32 R60, R57, 0x10000, RZ ;  /* 0x00010000393c7824 */ /* 0x000fe200078e00ff */
[----:B------:R-:W-:Y:S01]  /*0c60*/  SHF.L.U32 R57, R56, 0x10, RZ ;  /* 0x0000001038397819 */ /* 0x000fe200000006ff */
[----:B------:R-:W2:Y:S01]  /*0c70*/  LDG.E.CONSTANT R58, desc[UR6][R4.64+0x780] ;  /* 0x00078006043a7981 */ /* 0x000ea2000c1e9900 */
[----:B----4-:R-:W-:Y:S01]  /*0c80*/  PRMT R56, R54, 0x7632, R56 ;  /* 0x0000763236387816 */ /* 0x010fe20000000038 */
[----:B------:R-:W-:Y:S01]  /*0c90*/  FFMA.FTZ R55, R16, R55, R59 ;  /* 0x0000003710377223 */ /* 0x000fe2000001003b */
[----:B------:R-:W-:-:S02]  /*0ca0*/  IMAD.U32 R54, R54, 0x10000, RZ ;  /* 0x0001000036367824 */ /* 0x000fc400078e00ff */
[----:B------:R-:W-:Y:S01]  /*0cb0*/  FMUL.FTZ R61, R27, R60 ;  /* 0x0000003c1b3d7220 */ /* 0x000fe20000410000 */
[----:B------:R-:W-:Y:S02]  /*0cc0*/  IMAD.U32 R56, R56, 0x10000, RZ ;  /* 0x0001000038387824 */ /* 0x000fe400078e00ff */
[--C-:B------:R-:W-:Y:S01]  /*0cd0*/  FFMA.FTZ R54, R18, R54, R55.reuse ;  /* 0x0000003612367223 */ /* 0x100fe20000010037 */
[----:B------:R-:W-:Y:S01]  /*0ce0*/  PRMT R55, R50, 0x7632, R55 ;  /* 0x0000763232377816 */ /* 0x000fe20000000037 */
[----:B------:R-:W-:Y:S01]  /*0cf0*/  FFMA.FTZ R57, R40, R57, R61 ;  /* 0x0000003928397223 */ /* 0x000fe2000001003d */
[----:B------:R-:W-:-:S03]  /*0d00*/  SHF.L.U32 R50, R50, 0x10, RZ ;  /* 0x0000001032327819 */ /* 0x000fc600000006ff */
[----:B------:R-:W-:Y:S01]  /*0d10*/  FFMA.FTZ R56, R28, R56, R57 ;  /* 0x000000381c387223 */ /* 0x000fe20000010039 */
[----:B------:R-:W-:Y:S02]  /*0d20*/  IMAD.U32 R55, R55, 0x10000, RZ ;  /* 0x0001000037377824 */ /* 0x000fe400078e00ff */
[----:B------:R-:W-:Y:S02]  /*0d30*/  FFMA.FTZ R54, R19, R50, R54 ;  /* 0x0000003213367223 */ /* 0x000fe40000010036 */
[----:B------:R-:W3:Y:S01]  /*0d40*/  LDG.E.CONSTANT R50, desc[UR6][R4.64+0x400] ;  /* 0x0004000604327981 */ /* 0x000ee2000c1e9900 */
[--C-:B------:R-:W-:Y:S01]  /*0d50*/  FFMA.FTZ R55, R29, R55, R56.reuse ;  /* 0x000000371d377223 */ /* 0x100fe20000010038 */
[C---:B------:R-:W-:Y:S01]  /*0d60*/  PRMT R56, R53.reuse, 0x7632, R56 ;  /* 0x0000763235387816 */ /* 0x040fe20000000038 */
[----:B------:R-:W-:-:S03]  /*0d70*/  IMAD.U32 R53, R53, 0x10000, RZ ;  /* 0x0001000035357824 */ /* 0x000fc600078e00ff */
[----:B------:R-:W-:Y:S01]  /*0d80*/  SHF.L.U32 R56, R56, 0x10, RZ ;  /* 0x0000001038387819 */ /* 0x000fe200000006ff */
[--C-:B------:R-:W-:Y:S01]  /*0d90*/  FFMA.FTZ R57, R23, R53, R54.reuse ;  /* 0x0000003517397223 */ /* 0x100fe20000010036 */
[----:B------:R-:W-:Y:S01]  /*0da0*/  PRMT R54, R52, 0x7632, R54 ;  /* 0x0000763234367816 */ /* 0x000fe20000000036 */
[----:B------:R-:W4:Y:S02]  /*0db0*/  LDG.E.CONSTANT R53, desc[UR6][R4.64+0x480] ;  /* 0x0004800604357981 */ /* 0x000f24000c1e9900 */
[----:B------:R-:W-:Y:S02]  /*0dc0*/  FFMA.FTZ R55, R30, R56, R55 ;  /* 0x000000381e377223 */ /* 0x000fe40000010037 */
[----:B------:R-:W-:Y:S02]  /*0dd0*/  IMAD.U32 R54, R54, 0x10000, RZ ;  /* 0x0001000036367824 */ /* 0x000fe400078e00ff */
[----:B------:R-:W-:Y:S02]  /*0de0*/  IMAD.U32 R52, R52, 0x10000, RZ ;  /* 0x0001000034347824 */ /* 0x000fe400078e00ff */
[--C-:B------:R-:W-:Y:S01]  /*0df0*/  FFMA.FTZ R54, R46, R54, R55.reuse ;  /* 0x000000362e367223 */ /* 0x100fe20000010037 */
[----:B------:R-:W-:Y:S01]  /*0e00*/  PRMT R55, R51, 0x7632, R55 ;  /* 0x0000763233377816 */ /* 0x000fe20000000037 */
[----:B------:R-:W-:-:S02]  /*0e10*/  FFMA.FTZ R57, R26, R52, R57 ;  /* 0x000000341a397223 */ /* 0x000fc40000010039 */
[----:B------:R-:W2:Y:S02]  /*0e20*/  LDG.E.CONSTANT R52, desc[UR6][R4.64+0x500] ;  /* 0x0005000604347981 */ /* 0x000ea4000c1e9900 */
[----:B------:R-:W-:Y:S01]  /*0e30*/  IMAD.U32 R55, R55, 0x10000, RZ ;  /* 0x0001000037377824 */ /* 0x000fe200078e00ff */
[----:B------:R-:W-:-:S03]  /*0e40*/  SHF.L.U32 R51, R51, 0x10, RZ ;  /* 0x0000001033337819 */ /* 0x000fc600000006ff */
[----:B------:R-:W-:Y:S02]  /*0e50*/  FFMA.FTZ R54, R49, R55, R54 ;  /* 0x0000003731367223 */ /* 0x000fe40000010036 */
[----:B------:R-:W2:Y:S01]  /*0e60*/  LDG.E.CONSTANT R55, desc[UR6][R4.64+0x580] ;  /* 0x0005800604377981 */ /* 0x000ea2000c1e9900 */
[----:B------:R-:W-:Y:S01]  /*0e70*/  FFMA.FTZ R56, R6, R51, R57 ;  /* 0x0000003306387223 */ /* 0x000fe20000010039 */
[----:B------:R-:W-:Y:S02]  /*0e80*/  IMAD.U32 R59, R47, 0x10000, RZ ;  /* 0x000100002f3b7824 */ /* 0x000fe400078e00ff */
[----:B------:R-:W2:Y:S02]  /*0e90*/  LDG.E.CONSTANT R51, desc[UR6][R4.64+0x600] ;  /* 0x0006000604337981 */ /* 0x000ea4000c1e9900 */
[----:B------:R-:W-:Y:S02]  /*0ea0*/  FFMA.FTZ R59, R7, R59, R56 ;  /* 0x0000003b073b7223 */ /* 0x000fe40000010038 */
[----:B------:R-:W2:Y:S04]  /*0eb0*/  LDG.E.CONSTANT R56, desc[UR6][R4.64+0x680] ;  /* 0x0006800604387981 */ /* 0x000ea8000c1e9900 */
[----:B------:R2:W2:Y:S01]  /*0ec0*/  LDG.E.CONSTANT R57, desc[UR6][R4.64+0x700] ;  /* 0x0007000604397981 */ /* 0x0004a2000c1e9900 */
[----:B------:R-:W-:-:S04]  /*0ed0*/  PRMT R47, R47, 0x7632, R47 ;  /* 0x000076322f2f7816 */ /* 0x000fc8000000002f */
[----:B------:R-:W-:-:S05]  /*0ee0*/  SHF.L.U32 R47, R47, 0x10, RZ ;  /* 0x000000102f2f7819 */ /* 0x000fca00000006ff */
[--C-:B------:R-:W-:Y:S01]  /*0ef0*/  FFMA.FTZ R47, R31, R47, R54.reuse ;  /* 0x0000002f1f2f7223 */ /* 0x100fe20000010036 */
[----:B------:R-:W-:Y:S01]  /*0f00*/  UMOV UR4, 0xffffffff ;  /* 0xffffffff00047882 */ /* 0x000fe20000000000 */
[----:B------:R-:W-:Y:S02]  /*0f10*/  ISETP.NE.AND P2, PT, R37, RZ, PT ;  /* 0x000000ff2500720c */ /* 0x000fe40003f45270 */
[----:B-----5:R-:W-:Y:S02]  /*0f20*/  FSETP.NEU.FTZ.AND P0, PT, R20, RZ, PT ;  /* 0x000000ff1400720b */ /* 0x020fe40003f1d000 */
[----:B---3--:R-:W-:-:S05]  /*0f30*/  PRMT R54, R50, 0x7632, R54 ;  /* 0x0000763232367816 */ /* 0x008fca0000000036 */
[----:B------:R-:W-:-:S04]  /*0f40*/  IMAD.U32 R54, R54, 0x10000, RZ ;  /* 0x0001000036367824 */ /* 0x000fc800078e00ff */
[--C-:B------:R-:W-:Y:S01]  /*0f50*/  FFMA.FTZ R54, R32, R54, R47.reuse ;  /* 0x0000003620367223 */ /* 0x100fe2000001002f */
[C---:B----4-:R-:W-:Y:S01]  /*0f60*/  PRMT R47, R53.reuse, 0x7632, R47 ;  /* 0x00007632352f7816 */ /* 0x050fe2000000002f */
[----:B------:R-:W-:Y:S01]  /*0f70*/  IMAD.U32 R50, R50, 0x10000, RZ ;  /* 0x0001000032327824 */ /* 0x000fe200078e00ff */
[----:B------:R-:W-:-:S03]  /*0f80*/  SHF.L.U32 R53, R53, 0x10, RZ ;  /* 0x0000001035357819 */ /* 0x000fc600000006ff */
[----:B------:R-:W-:Y:S02]  /*0f90*/  IMAD.U32 R47, R47, 0x10000, RZ ;  /* 0x000100002f2f7824 */ /* 0x000fe400078e00ff */
[----:B------:R-:W-:Y:S01]  /*0fa0*/  FFMA.FTZ R50, R8, R50, R59 ;  /* 0x0000003208327223 */ /* 0x000fe2000001003b */
[----:B--2---:R-:W-:Y:S01]  /*0fb0*/  PRMT R4, R52, 0x7632, R4 ;  /* 0x0000763234047816 */ /* 0x004fe20000000004 */
[----:B------:R-:W-:Y:S02]  /*0fc0*/  FFMA.FTZ R54, R33, R47, R54 ;  /* 0x0000002f21367223 */ /* 0x000fe40000010036 */
[----:B------:R-:W-:Y:S01]  /*0fd0*/  FFMA.FTZ R53, R9, R53, R50 ;  /* 0x0000003509357223 */ /* 0x000fe20000010032 */
[----:B------:R-:W-:Y:S01]  /*0fe0*/  SHF.L.U32 R4, R4, 0x10, RZ ;  /* 0x0000001004047819 */ /* 0x000fe200000006ff */
[----:B------:R-:W-:Y:S01]  /*0ff0*/  IMAD.U32 R52, R52, 0x10000, RZ ;  /* 0x0001000034347824 */ /* 0x000fe200078e00ff */
[----:B------:R-:W-:-:S03]  /*1000*/  PRMT R5, R55, 0x7632, R5 ;  /* 0x0000763237057816 */ /* 0x000fc60000000005 */
[----:B------:R-:W-:Y:S01]  /*1010*/  FFMA.FTZ R4, R39, R4, R54 ;  /* 0x0000000427047223 */ /* 0x000fe20000010036 */
[----:B------:R-:W-:Y:S01]  /*1020*/  FFMA.FTZ R52, R10, R52, R53 ;  /* 0x000000340a347223 */ /* 0x000fe20000010035 */
[----:B------:R-:W-:Y:S01]  /*1030*/  PRMT R47, R51, 0x7632, R47 ;  /* 0x00007632332f7816 */ /* 0x000fe2000000002f */
[----:B------:R-:W-:Y:S02]  /*1040*/  IMAD.U32 R5, R5, 0x10000, RZ ;  /* 0x0001000005057824 */ /* 0x000fe400078e00ff */
[----:B------:R-:W-:Y:S01]  /*1050*/  IMAD.U32 R55, R55, 0x10000, RZ ;  /* 0x0001000037377824 */ /* 0x000fe200078e00ff */
[----:B------:R-:W-:Y:S01]  /*1060*/  SHF.L.U32 R51, R51, 0x10, RZ ;  /* 0x0000001033337819 */ /* 0x000fe200000006ff */
[----:B------:R-:W-:Y:S02]  /*1070*/  IMAD.U32 R47, R47, 0x10000, RZ ;  /* 0x000100002f2f7824 */ /* 0x000fe400078e00ff */
[----:B------:R-:W-:Y:S01]  /*1080*/  FFMA.FTZ R5, R41, R5, R4 ;  /* 0x0000000529057223 */ /* 0x000fe20000010004 */
[--C-:B------:R-:W-:Y:S01]  /*1090*/  FFMA.FTZ R55, R11, R55, R52.reuse ;  /* 0x000000370b377223 */ /* 0x100fe20000010034 */
[C---:B------:R-:W-:Y:S01]  /*10a0*/  PRMT R52, R56.reuse, 0x7632, R52 ;  /* 0x0000763238347816 */ /* 0x040fe20000000034 */
[----:B------:R-:W-:-:S02]  /*10b0*/  IMAD.U32 R56, R56, 0x10000, RZ ;  /* 0x0001000038387824 */ /* 0x000fc400078e00ff */
[----:B------:R-:W-:Y:S01]  /*10c0*/  FFMA.FTZ R50, R42, R47, R5 ;  /* 0x0000002f2a327223 */ /* 0x000fe20000010005 */
[----:B------:R-:W-:Y:S01]  /*10d0*/  FFMA.FTZ R4, R12, R51, R55 ;  /* 0x000000330c047223 */ /* 0x000fe20000010037 */
[----:B------:R-:W-:Y:S02]  /*10e0*/  PRMT R47, R57, 0x7632, R47 ;  /* 0x00007632392f7816 */ /* 0x000fe4000000002f */
[----:B------:R-:W-:Y:S01]  /*10f0*/  SHF.L.U32 R52, R52, 0x10, RZ ;  /* 0x0000001034347819 */ /* 0x000fe200000006ff */
[----:B------:R-:W-:Y:S01]  /*1100*/  FFMA.FTZ R5, R13, R56, R4 ;  /* 0x000000380d057223 */ /* 0x000fe20000010004 */
[C---:B------:R-:W-:Y:S01]  /*1110*/  PRMT R51, R58.reuse, 0x7632, R51 ;  /* 0x000076323a337816 */ /* 0x040fe20000000033 */
[----:B------:R-:W-:Y:S02]  /*1120*/  IMAD.U32 R4, R47, 0x10000, RZ ;  /* 0x000100002f047824 */ /* 0x000fe400078e00ff */
[----:B------:R-:W-:Y:S02]  /*1130*/  IMAD.U32 R57, R57, 0x10000, RZ ;  /* 0x0001000039397824 */ /* 0x000fe400078e00ff */
[----:B------:R-:W-:Y:S01]  /*1140*/  FFMA.FTZ R47, R43, R52, R50 ;  /* 0x000000342b2f7223 */ /* 0x000fe20000010032 */
[----:B------:R-:W-:Y:S01]  /*1150*/  SHF.L.U32 R58, R58, 0x10, RZ ;  /* 0x000000103a3a7819 */ /* 0x000fe200000006ff */
[----:B------:R-:W-:-:S02]  /*1160*/  IMAD.U32 R51, R51, 0x10000, RZ ;  /* 0x0001000033337824 */ /* 0x000fc400078e00ff */
[----:B------:R-:W-:Y:S01]  /*1170*/  FFMA.FTZ R5, R14, R57, R5 ;  /* 0x000000390e057223 */ /* 0x000fe20000010005 */
[----:B------:R-:W-:-:S03]  /*1180*/  FFMA.FTZ R4, R44, R4, R47 ;  /* 0x000000042c047223 */ /* 0x000fc6000001002f */
[----:B------:R-:W-:Y:S01]  /*1190*/  FFMA.FTZ R5, R36, R58, R5 ;  /* 0x0000003a24057223 */ /* 0x000fe20000010005 */
[----:B------:R-:W-:-:S04]  /*11a0*/  FFMA.FTZ R4, R45, R51, R4 ;  /* 0x000000332d047223 */ /* 0x000fc80000010004 */
[----:B------:R-:W-:Y:S01]  /*11b0*/  FADD.FTZ R4, R5, R4 ;  /* 0x0000000405047221 */ /* 0x000fe20000010000 */
[----:B------:R-:W-:Y:S06]  /*11c0*/  BRA.DIV UR4, `(.L_x_19039) ;  /* 0x00000036041c7947 */ /* 0x000fec000b800000 */
[----:B------:R-:W0:Y:S02]  /*11d0*/  SHFL.BFLY PT, R5, R4, 0x2, 0x1f ;  /* 0x0c401f0004057f89 */ /* 0x000e2400000e0000 */
[----:B0-----:R-:W-:-:S05]  /*11e0*/  FADD.FTZ R5, R4, R5 ;  /* 0x0000000504057221 */ /* 0x001fca0000010000 */
[----:B------:R0:W1:Y:S02]  /*11f0*/  SHFL.BFLY PT, R50, R5, 0x1, 0x1f ;  /* 0x0c201f0005327f89 */ /* 0x00006400000e0000 */
.L_x_19084:
[C---:B------:R-:W-:Y:S02]  /*1200*/  VIADD R4, R34.reuse, 0x1 ;  /* 0x0000000122047836 */ /* 0x040fe40000000000 */
[----:B-1----:R-:W-:Y:S01]  /*1210*/  FADD.FTZ R50, R5, R50 ;  /* 0x0000003205327221 */ /* 0x002fe20000010000 */
[----:B------:R-:W-:Y:S02]  /*1220*/  VIADD R35, R35, 0x4 ;  /* 0x0000000423237836 */ /* 0x000fe40000000000 */
[----:B------:R-:W-:Y:S01]  /*1230*/  VIADD R34, R34, 0x20 ;  /* 0x0000002022227836 */ /* 0x000fe20000000000 */
[----:B------:R-:W-:Y:S02]  /*1240*/  I2FP.F32.S32 R47, R4 ;  /* 0x00000004002f7245 */ /* 0x000fe40000201400 */
[C---:B------:R-:W-:Y:S02]  /*1250*/  @!P2 IADD3 R4, PT, PT, R15.reuse, -0x1, RZ ;  /* 0xffffffff0f04a810 */ /* 0x040fe40007ffe0ff */
[----:B------:R-:W-:Y:S01]  /*1260*/  IADD3 R15, PT, PT, R15, 0x20, RZ ;  /* 0x000000200f0f7810 */ /* 0x000fe20007ffe0ff */
[----:B------:R-:W-:Y:S01]  /*1270*/  FMUL.FTZ R47, R47, R20 ;  /* 0x000000142f2f7220 */ /* 0x000fe20000410000 */
[----:B------:R-:W-:-:S04]  /*1280*/  ISETP.GE.OR P3, PT, R4, UR8, P2 ;  /* 0x0000000804007c0c */ /* 0x000fc80009766670 */
        /* <DEDUP_REMOVED lines=11> */
.L_x_19038:
[----:B------:R-:W-:Y:S05]  /*1340*/  BSYNC B0 ;  /* 0x0000000000007941 */ /* 0x000fea0003800000 */
.L_x_19037:
[----:B------:R-:W0:Y:S01]  /*1350*/  S2R R2, SR_TID.X ;  /* 0x0000000000027919 */ /* 0x000e220000002100 */
[----:B------:R-:W-:Y:S01]  /*1360*/  UIADD3 UR4, UPT, UPT, UR8, 0x7, URZ ;  /* 0x0000000708047890 */ /* 0x000fe2000fffe0ff */
[----:B------:R-:W-:Y:S01]  /*1370*/  MOV R5, 0x400 ;  /* 0x0000040000057802 */ /* 0x000fe20000000f00 */
[----:B------:R-:W1:Y:S02]  /*1380*/  S2R R4, SR_CgaCtaId ;  /* 0x0000000000047919 */ /* 0x000e640000008800 */
[----:B------:R-:W-:-:S06]  /*1390*/  USHF.R.S32.HI UR13, URZ, 0x1f, UR4 ;  /* 0x0000001fff0d7899 */ /* 0x000fcc0008011404 */
[----:B------:R-:W-:-:S04]  /*13a0*/  MOV R14, UR13 ;  /* 0x0000000d000e7c02 */ /* 0x000fc80008000f00 */
        /* <DEDUP_REMOVED lines=10> */
.L_x_19089:
[----:B------:R-:W-:Y:S01]  /*1450*/  VIADD R7, R5, 0x100 ;  /* 0x0000010005077836 */ /* 0x000fe20000000000 */
[----:B------:R-:W-:Y:S01]  /*1460*/  ISETP.NE.AND P2, PT, R3, RZ, PT ;  /* 0x000000ff0300720c */ /* 0x000fe20003f45270 */
[----:B------:R-:W-:Y:S05]  /*1470*/  WARPSYNC.ALL ;  /* 0x0000000000007948 */ /* 0x000fea0003800000 */
[----:B------:R-:W-:Y:S02]  /*1480*/  LEA R7, R4, R7, 0x18 ;  /* 0x0000000704077211 */ /* 0x000fe400078ec0ff */
[----:B-1----:R-:W-:-:S03]  /*1490*/  FMNMX.FTZ R9, R6, R9, !PT ;  /* 0x0000000906097209 */ /* 0x002fc60007810000 */
[----:B0-----:R-:W-:-:S05]  /*14a0*/  IMAD R6, R12, 0x4, R7 ;  /* 0x000000040c067824 */ /* 0x001fca00078e0207 */
[----:B------:R0:W-:Y:S01]  /*14b0*/  @!P2 STS [R6], R9 ;  /* 0x000000090600a388 */ /* 0x0001e20000000800 */
[----:B------:R-:W-:Y:S01]  /*14c0*/  BAR.SYNC.DEFER_BLOCKING 0x0 ;  /* 0x0000000000007b1d */ /* 0x000fe20000010000 */
[C---:B------:R-:W-:Y:S01]  /*14d0*/  ISETP.GT.U32.AND P3, PT, R3.reuse, 0x3, PT ;  /* 0x000000030300780c */ /* 0x040fe20003f64070 */
[----:B------:R-:W-:Y:S01]  /*14e0*/  IMAD.MOV.U32 R11, RZ, RZ, -0x800001 ;  /* 0xff7fffffff0b7424 */ /* 0x000fe200078e00ff */
[----:B------:R-:W-:Y:S02]  /*14f0*/  LEA R7, R3, R7, 0x2 ;  /* 0x0000000703077211 */ /* 0x000fe400078e10ff */
[----:B0-----:R-:W-:Y:S01]  /*1500*/  LOP3.LUT R9, R14, 0xfffffff8, RZ, 0xc0, !PT ;  /* 0xfffffff80e097812 */ /* 0x001fe200078ec0ff */
[----:B------:R-:W-:Y:S03]  /*1510*/  BSSY.RECONVERGENT B0, `(.L_x_19042) ;  /* 0x00000eb000007945 */ /* 0x000fe60003800200 */
[----:B------:R-:W-:-:S04]  /*1520*/  VIMNMX R9, PT, PT, R9, UR8, PT ;  /* 0x0000000809097c48 */ /* 0x000fc8000bfe0100 */
[----:B------:R-:W-:Y:S01]  /*1530*/  ISETP.GE.AND P4, PT, R2, R9, PT ;  /* 0x000000090200720c */ /* 0x000fe20003f86270 */
        /* <DEDUP_REMOVED lines=25> */
.L_x_19046:
        /* <DEDUP_REMOVED lines=11> */
.L_x_19045:
[----:B------:R-:W-:Y:S05]  /*1780*/  BSYNC.RECONVERGENT B1 ;  /* 0x0000000000017941 */ /* 0x000fea0003800200 */
.L_x_19044:
        /* <DEDUP_REMOVED lines=12> */
.L_x_19049:
        /* <DEDUP_REMOVED lines=15> */
[----:B-1---5:R-:W-:Y:S01]  /*1940*/  FADD.FTZ R20, -R10, R19 ;  /* 0x000000130a147221 */ /* 0x022fe20000010100 */
        /* <DEDUP_REMOVED lines=41> */
[----:B------:R-:W-:Y:S01]  /*1be0*/  FMUL.FTZ R17, R17, 1.4426950216293334961 ;  /* 0x3fb8aa3b11117820 */ /* 0x000fe20000410000 */
[----:B-1----:R-:W-:Y:S01]  /*1bf0*/  FADD.FTZ R31, R31, R26 ;  /* 0x0000001a1f1f7221 */ /* 0x002fe20000010000 */
[C---:B------:R-:W-:Y:S01]  /*1c00*/  FADD.FTZ R15, -R10.reuse, R15 ;  /* 0x0000000f0a0f7221 */ /* 0x040fe20000010100 */
[----:B------:R-:W1:Y:S01]  /*1c10*/  MUFU.EX2 R32, R43 ;  /* 0x0000002b00207308 */ /* 0x000e620000000800 */
[----:B------:R-:W-:Y:S01]  /*1c20*/  STS [R11+-0x400], R27 ;  /* 0xfffc001b0b007388 */ /* 0x000fe20000000800 */
[----:B0-----:R-:W-:Y:S01]  /*1c30*/  FADD.FTZ R31, R31, R28 ;  /* 0x0000001c1f1f7221 */ /* 0x001fe20000010000 */
[C---:B------:R-:W-:Y:S01]  /*1c40*/  FADD.FTZ R19, -R10.reuse, R19 ;  /* 0x000000130a137221 */ /* 0x040fe20000010100 */
[----:B------:R-:W-:Y:S01]  /*1c50*/  FMUL.FTZ R15, R15, 1.4426950216293334961 ;  /* 0x3fb8aa3b0f0f7820 */ /* 0x000fe20000410000 */
[----:B------:R-:W0:Y:S01]  /*1c60*/  MUFU.EX2 R34, R17 ;  /* 0x0000001100227308 */ /* 0x000e220000000800 */
[----:B--2---:R-:W-:Y:S01]  /*1c70*/  FADD.FTZ R31, R31, R30 ;  /* 0x0000001e1f1f7221 */ /* 0x004fe20000010000 */
[C---:B----4-:R-:W-:Y:S01]  /*1c80*/  FADD.FTZ R23, -R10.reuse, R23 ;  /* 0x000000170a177221 */ /* 0x050fe20000010100 */
[----:B------:R-:W-:Y:S01]  /*1c90*/  FMUL.FTZ R19, R19, 1.4426950216293334961 ;  /* 0x3fb8aa3b13137820 */ /* 0x000fe20000410000 */
[----:B------:R-:W2:Y:S01]  /*1ca0*/  MUFU.EX2 R36, R15 ;  /* 0x0000000f00247308 */ /* 0x000ea20000000800 */
[----:B---3--:R-:W-:Y:S01]  /*1cb0*/  FADD.FTZ R31, R31, R8 ;  /* 0x000000081f1f7221 */ /* 0x008fe20000010000 */
[----:B------:R-:W-:Y:S01]  /*1cc0*/  FADD.FTZ R25, -R10, R25 ;  /* 0x000000190a197221 */ /* 0x000fe20000010100 */
[----:B------:R-:W-:Y:S01]  /*1cd0*/  FMUL.FTZ R23, R23, 1.4426950216293334961 ;  /* 0x3fb8aa3b17177820 */ /* 0x000fe20000410000 */
[----:B------:R-:W3:Y:S01]  /*1ce0*/  MUFU.EX2 R38, R19 ;  /* 0x0000001300267308 */ /* 0x000ee20000000800 */
[----:B-1----:R-:W-:Y:S01]  /*1cf0*/  FADD.FTZ R31, R31, R32 ;  /* 0x000000201f1f7221 */ /* 0x002fe20000010000 */
[----:B------:R-:W-:Y:S01]  /*1d00*/  FMUL.FTZ R25, R25, 1.4426950216293334961 ;  /* 0x3fb8aa3b19197820 */ /* 0x000fe20000410000 */
[----:B------:R-:W-:Y:S01]  /*1d10*/  STS [R11+-0x200], R29 ;  /* 0xfffe001d0b007388 */ /* 0x000fe20000000800 */
[----:B------:R-:W1:Y:S01]  /*1d20*/  MUFU.EX2 R40, R23 ;  /* 0x0000001700287308 */ /* 0x000e620000000800 */
[----:B0-----:R-:W-:-:S02]  /*1d30*/  FADD.FTZ R31, R31, R34 ;  /* 0x000000221f1f7221 */ /* 0x001fc40000010000 */
[----:B------:R-:W-:Y:S01]  /*1d40*/  STS [R11], R16 ;  /* 0x000000100b007388 */ /* 0x000fe20000000800 */
[----:B------:R-:W0:Y:S01]  /*1d50*/  MUFU.EX2 R42, R25 ;  /* 0x00000019002a7308 */ /* 0x000e220000000800 */
[----:B--2---:R-:W-:Y:S02]  /*1d60*/  FADD.FTZ R31, R31, R36 ;  /* 0x000000241f1f7221 */ /* 0x004fe40000010000 */
[----:B------:R-:W-:Y:S02]  /*1d70*/  STS [R11+0x200], R18 ;  /* 0x000200120b007388 */ /* 0x000fe40000000800 */
[----:B---3--:R-:W-:Y:S02]  /*1d80*/  FADD.FTZ R31, R31, R38 ;  /* 0x000000261f1f7221 */ /* 0x008fe40000010000 */
[----:B------:R-:W-:Y:S02]  /*1d90*/  STS [R11+0x400], R20 ;  /* 0x000400140b007388 */ /* 0x000fe40000000800 */
[----:B-1----:R-:W-:-:S02]  /*1da0*/  FADD.FTZ R31, R31, R40 ;  /* 0x000000281f1f7221 */ /* 0x002fc40000010000 */
[----:B------:R-:W-:Y:S04]  /*1db0*/  STS [R11+0x600], R24 ;  /* 0x000600180b007388 */ /* 0x000fe80000000800 */
[----:B------:R-:W-:Y:S04]  /*1dc0*/  STS [R11+0x800], R26 ;  /* 0x0008001a0b007388 */ /* 0x000fe80000000800 */
[----:B------:R-:W-:Y:S04]  /*1dd0*/  STS [R11+0xa00], R28 ;  /* 0x000a001c0b007388 */ /* 0x000fe80000000800 */
[----:B------:R-:W-:Y:S04]  /*1de0*/  STS [R11+0xc00], R30 ;  /* 0x000c001e0b007388 */ /* 0x000fe80000000800 */
[----:B------:R0:W-:Y:S04]  /*1df0*/  STS [R11+0xe00], R8 ;  /* 0x000e00080b007388 */ /* 0x0001e80000000800 */
[----:B------:R-:W-:Y:S04]  /*1e00*/  STS [R11+0x1000], R32 ;  /* 0x001000200b007388 */ /* 0x000fe80000000800 */
[----:B------:R-:W-:Y:S01]  /*1e10*/  STS [R11+0x1200], R34 ;  /* 0x001200220b007388 */ /* 0x000fe20000000800 */
[----:B0-----:R-:W-:-:S03]  /*1e20*/  FADD.FTZ R8, R31, R42 ;  /* 0x0000002a1f087221 */ /* 0x001fc60000010000 */
[----:B------:R-:W-:Y:S04]  /*1e30*/  STS [R11+0x1400], R36 ;  /* 0x001400240b007388 */ /* 0x000fe80000000800 */
[----:B------:R-:W-:Y:S04]  /*1e40*/  STS [R11+0x1600], R38 ;  /* 0x001600260b007388 */ /* 0x000fe80000000800 */
[----:B------:R-:W-:Y:S04]  /*1e50*/  STS [R11+0x1800], R40 ;  /* 0x001800280b007388 */ /* 0x000fe80000000800 */
[----:B------:R0:W-:Y:S02]  /*1e60*/  STS [R11+0x1a00], R42 ;  /* 0x001a002a0b007388 */ /* 0x0001e40000000800 */
[----:B0-----:R-:W-:Y:S01]  /*1e70*/  VIADD R11, R11, 0x2000 ;  /* 0x000020000b0b7836 */ /* 0x001fe20000000000 */
[----:B------:R-:W-:Y:S06]  /*1e80*/  @!P5 BRA `(.L_x_19049) ;  /* 0xfffffff80070d947 */ /* 0x000fec000383ffff */
.L_x_19048:
[----:B------:R-:W-:Y:S05]  /*1e90*/  BSYNC.RECONVERGENT B1 ;  /* 0x0000000000017941 */ /* 0x000fea0003800200 */
.L_x_19047:
        /* <DEDUP_REMOVED lines=55> */
.L_x_19051:
[----:B------:R-:W-:Y:S05]  /*2210*/  BSYNC.RECONVERGENT B1 ;  /* 0x0000000000017941 */ /* 0x000fea0003800200 */
.L_x_19050:
        /* <DEDUP_REMOVED lines=26> */
.L_x_19043:
[----:B------:R-:W-:Y:S05]  /*23c0*/  BSYNC.RECONVERGENT B0 ;  /* 0x0000000000007941 */ /* 0x000fea0003800200 */
.L_x_19042:
        /* <DEDUP_REMOVED lines=39> */
.L_x_19056:
[----:B------:R-:W0:Y:S01]  /*2640*/  LDS R7, [R10] ;  /* 0x000000000a077984 */ /* 0x000e220000000800 */
[----:B------:R-:W-:-:S05]  /*2650*/  VIADD R11, R11, 0x1 ;  /* 0x000000010b0b7836 */ /* 0x000fca0000000000 */
[----:B------:R-:W-:Y:S01]  /*2660*/  ISETP.NE.AND P0, PT, R11, RZ, PT ;  /* 0x000000ff0b00720c */ /* 0x000fe20003f05270 */
[----:B0-----:R-:W-:-:S05]  /*2670*/  FMUL.FTZ R7, R7, R6 ;  /* 0x0000000607077220 */ /* 0x001fca0000410000 */
[----:B------:R0:W-:Y:S02]  /*2680*/  STS [R10], R7 ;  /* 0x000000070a007388 */ /* 0x0001e40000000800 */
[----:B0-----:R-:W-:-:S05]  /*2690*/  IADD3 R10, PT, PT, R10, 0x200, RZ ;  /* 0x000002000a0a7810 */ /* 0x001fca0007ffe0ff */
[----:B------:R-:W-:Y:S05]  /*26a0*/  @P0 BRA `(.L_x_19056) ;  /* 0xfffffffc00e40947 */ /* 0x000fea000383ffff */
.L_x_19055:
[----:B------:R-:W-:Y:S05]  /*26b0*/  BSYNC.RECONVERGENT B1 ;  /* 0x0000000000017941 */ /* 0x000fea0003800200 */
.L_x_19054:
        /* <DEDUP_REMOVED lines=12> */
.L_x_19059:
        /* <DEDUP_REMOVED lines=52> */
.L_x_19058:
[----:B------:R-:W-:Y:S05]  /*2ac0*/  BSYNC.RECONVERGENT B1 ;  /* 0x0000000000017941 */ /* 0x000fea0003800200 */
.L_x_19057:
        /* <DEDUP_REMOVED lines=31> */
.L_x_19061:
[----:B------:R-:W-:Y:S05]  /*2cc0*/  BSYNC.RECONVERGENT B1 ;  /* 0x0000000000017941 */ /* 0x000fea0003800200 */
.L_x_19060:
        /* <DEDUP_REMOVED lines=14> */
.L_x_19053:
[----:B------:R-:W-:Y:S05]  /*2db0*/  BSYNC.RECONVERGENT B0 ;  /* 0x0000000000007941 */ /* 0x000fea0003800200 */
.L_x_19052:
[----:B------:R-:W-:Y:S01]  /*2dc0*/  BAR.SYNC.DEFER_BLOCKING 0x0 ;  /* 0x0000000000007b1d */ /* 0x000fe20000010000 */
[----:B------:R-:W-:Y:S02]  /*2dd0*/  HFMA2 R13, -RZ, RZ, 0, 0 ;  /* 0x00000000ff0d7431 */ /* 0x000fe400000001ff */
[----:B------:R-:W-:Y:S01]  /*2de0*/  IMAD.MOV.U32 R16, RZ, RZ, RZ ;  /* 0x000000ffff107224 */ /* 0x000fe200078e00ff */
[----:B-1----:R-:W-:Y:S02]  /*2df0*/  CS2R R14, SRZ ;  /* 0x00000000000e7805 */ /* 0x002fe4000001ff00 */
[----:B------:R-:W1:Y:S01]  /*2e00*/  LDCU UR9, c[0x0][0x3cc] ;  /* 0x00007980ff0977ac */ /* 0x000e620008000800 */
[----:B------:R-:W-:Y:S01]  /*2e10*/  BSSY.RECONVERGENT B0, `(.L_x_19062) ;  /* 0x0000129000007945 */ /* 0x000fe20003800200 */
[----:B------:R-:W2:Y:S03]  /*2e20*/  LDCU.64 UR10, c[0x0][0x398] ;  /* 0x00007300ff0a77ac */ /* 0x000ea60008000a00 */
[----:B------:R-:W-:Y:S05]  /*2e30*/  @P1 BRA `(.L_x_19063) ;  /* 0x0000001000981947 */ /* 0x000fea0003800000 */
[----:B------:R-:W3:Y:S01]  /*2e40*/  LDCU UR13, c[0x0][0x3b8] ;  /* 0x00007700ff0d77ac */ /* 0x000ee20008000800 */
[----:B0-----:R-:W-:Y:S01]  /*2e50*/  SHF.R.U32.HI R6, RZ, 0x3, R2 ;  /* 0x00000003ff067819 */ /* 0x001fe20000011602 */
[----:B------:R-:W-:Y:S01]  /*2e60*/  IMAD.MOV.U32 R7, RZ, RZ, RZ ;  /* 0x000000ffff077224 */ /* 0x000fe200078e00ff */
[----:B------:R-:W-:Y:S01]  /*2e70*/  IADD3 R5, PT, PT, R5, 0x120, RZ ;  /* 0x0000012005057810 */ /* 0x000fe20007ffe0ff */
[----:B------:R-:W0:Y:S01]  /*2e80*/  LDCU UR4, c[0x0][0x3d0] ;  /* 0x00007a00ff0477ac */ /* 0x000e220008000800 */
[----:B------:R-:W-:Y:S01]  /*2e90*/  LOP3.LUT R6, R6, 0x7c, RZ, 0xc0, !PT ;  /* 0x0000007c06067812 */ /* 0x000fe200078ec0ff */
[----:B------:R-:W-:Y:S01]  /*2ea0*/  VIADD R17, R12, 0x1 ;  /* 0x000000010c117836 */ /* 0x000fe20000000000 */
[----:B------:R-:W-:Y:S01]  /*2eb0*/  LEA R5, R4, R5, 0x18 ;  /* 0x0000000504057211 */ /* 0x000fe200078ec0ff */
[----:B------:R-:W4:Y:S01]  /*2ec0*/  LDCU.64 UR14, c[0x0][0x3a8] ;  /* 0x00007500ff0e77ac */ /* 0x000f220008000a00 */
[C---:B------:R-:W-:Y:S02]  /*2ed0*/  IADD3 R42, PT, PT, R12.reuse, -UR5, RZ ;  /* 0x800000050c2a7c10 */ /* 0x040fe4000fffe0ff */
[C---:B------:R-:W-:Y:S01]  /*2ee0*/  LEA R43, R12.reuse, 0x3, 0x3 ;  /* 0x000000030c2b7811 */ /* 0x040fe200078e18ff */
[----:B-----5:R-:W-:Y:S01]  /*2ef0*/  IMAD R20, R12, 0x20, R5 ;  /* 0x000000200c147824 */ /* 0x020fe200078e0205 */
[----:B------:R-:W-:-:S03]  /*2f00*/  MOV R16, RZ ;  /* 0x000000ff00107202 */ /* 0x000fc60000000f00 */
[----:B------:R-:W-:Y:S02]  /*2f10*/  VIADD R20, R20, 0x10 ;  /* 0x0000001014147836 */ /* 0x000fe40000000000 */
[----:B---3--:R-:W-:-:S04]  /*2f20*/  IMAD R9, R0, UR13, RZ ;  /* 0x0000000d00097c24 */ /* 0x008fc8000f8e02ff */
[----:B------:R-:W-:-:S04]  /*2f30*/  IMAD.WIDE R6, R9, 0x4, R6 ;  /* 0x0000000409067825 */ /* 0x000fc800078e0206 */
[----:B0-----:R-:W-:Y:S01]  /*2f40*/  IMAD R22, R22, UR4, RZ ;  /* 0x0000000416167c24 */ /* 0x001fe2000f8e02ff */
[----:B----4-:R-:W-:-:S04]  /*2f50*/  IADD3 R18, P0, PT, R6, UR14, RZ ;  /* 0x0000000e06127c10 */ /* 0x010fc8000ff1e0ff */
[----:B------:R-:W-:Y:S02]  /*2f60*/  IADD3.X R19, PT, PT, R7, UR15, RZ, P0, !PT ;  /* 0x0000000f07137c10 */ /* 0x000fe400087fe4ff */
[----:B------:R-:W-:-:S07]  /*2f70*/  SHF.R.S32.HI R23, RZ, 0x1f, R22 ;  /* 0x0000001fff177819 */ /* 0x000fce0000011416 */
.L_x_19072:
[----:B------:R-:W1:Y:S04]  /*2f80*/  LDG.E.CONSTANT R5, desc[UR6][R18.64] ;  /* 0x0000000612057981 */ /* 0x000e68000c1e9900 */
[----:B------:R-:W0:Y:S01]  /*2f90*/  LDS.128 R8, [R20] ;  /* 0x0000000014087984 */ /* 0x000e220000000c00 */
[----:B------:R-:W-:Y:S01]  /*2fa0*/  BSSY.RECONVERGENT B1, `(.L_x_19064) ;  /* 0x000003c000017945 */ /* 0x000fe20003800200 */
[----:B0-----:R-:W-:Y:S01]  /*2fb0*/  F2FP.BF16.F32.PACK_AB R44, R11, R10 ;  /* 0x0000000a0b2c723e */ /* 0x001fe200000010ff */
[----:B-1----:R-:W-:-:S03]  /*2fc0*/  IMAD.WIDE R4, R5, UR9, R22 ;  /* 0x0000000905047c25 */ /* 0x002fc6000f8e0216 */
[----:B------:R-:W-:-:S04]  /*2fd0*/  LEA R4, P0, R3, R4, 0x3 ;  /* 0x0000000403047211 */ /* 0x000fc800078018ff */
[----:B------:R-:W-:Y:S02]  /*2fe0*/  IADD3.X R5, PT, PT, RZ, R5, RZ, P0, !PT ;  /* 0x00000005ff057210 */ /* 0x000fe400007fe4ff */
[----:B--2---:R-:W-:-:S04]  /*2ff0*/  LEA R24, P0, R4, UR10, 0x1 ;  /* 0x0000000a04187c11 */ /* 0x004fc8000f8008ff */
        /* <DEDUP_REMOVED lines=31> */
[----:B------:R-:W-:Y:S02]  /*31f0*/  ISETP.GE.AND P4, PT, R9, UR8, PT ;  /* 0x0000000809007c0c */ /* 0x000fe4000bf86270 */
[----:B------:R-:W-:-:S02]  /*3200*/  IADD3 R9, PT, PT, R43, 0x4, RZ ;  /* 0x000000042b097810 */ /* 0x000fc40007ffe0ff */
[----:B------:R-:W-:Y:S02]  /*3210*/  ISETP.GE.AND P6, PT, R43, UR8, PT ;  /* 0x000000082b007c0c */ /* 0x000fe4000bfc6270 */
[C---:B-----5:R-:W-:Y:S02]  /*3220*/  PRMT R7, R40.reuse, 0x7632, R7 ;  /* 0x0000763228077816 */ /* 0x060fe40000000007 */
[----:B------:R-:W-:Y:S02]  /*3230*/  SEL R40, R40, RZ, !P1 ;  /* 0x000000ff28287207 */ /* 0x000fe40004800000 */
[----:B------:R-:W-:Y:S02]  /*3240*/  ISETP.GE.AND P2, PT, R9, UR8, PT ;  /* 0x0000000809007c0c */ /* 0x000fe4000bf46270 */
[----:B------:R-:W-:Y:S02]  /*3250*/  ISETP.GE.AND P1, PT, R8, UR8, PT ;  /* 0x0000000808007c0c */ /* 0x000fe4000bf26270 */
[----:B------:R-:W-:-:S02]  /*3260*/  SEL R9, R7, RZ, !P6 ;  /* 0x000000ff07097207 */ /* 0x000fc40007000000 */
[----:B------:R-:W-:Y:S02]  /*3270*/  PRMT R8, R39, 0x7632, R8 ;  /* 0x0000763227087816 */ /* 0x000fe40000000008 */
[----:B------:R-:W-:Y:S02]  /*3280*/  ISETP.GE.AND P3, PT, R10, UR8, PT ;  /* 0x000000080a007c0c */ /* 0x000fe4000bf66270 */
        /* <DEDUP_REMOVED lines=13> */
.L_x_19065:
[----:B------:R-:W-:Y:S05]  /*3360*/  BSYNC.RECONVERGENT B1 ;  /* 0x0000000000017941 */ /* 0x000fea0003800200 */
.L_x_19064:
[----:B-----5:R-:W-:Y:S02]  /*3370*/  HFMA2.BF16_V2 R11, R5, R40, -RZ ;  /* 0x00000028050b7231 */ /* 0x020fe400003000ff */
[----:B------:R-:W-:Y:S01]  /*3380*/  HMUL2.BF16_V2 R9, R4, R41 ;  /* 0x0000002904097232 */ /* 0x000fe20000200000 */
[----:B------:R-:W-:Y:S01]  /*3390*/  MOV R8, R25 ;  /* 0x0000001900087202 */ /* 0x000fe20000000f00 */
[----:B------:R-:W-:Y:S01]  /*33a0*/  IMAD.MOV.U32 R7, RZ, RZ, R44 ;  /* 0x000000ffff077224 */ /* 0x000fe200078e002c */
[----:B------:R-:W-:Y:S01]  /*33b0*/  BSSY.RECONVERGENT B1, `(.L_x_19066) ;  /* 0x0000033000017945 */ /* 0x000fe20003800200 */
[----:B------:R-:W-:Y:S02]  /*33c0*/  PRMT R24, R11, 0x7632, R24 ;  /* 0x000076320b187816 */ /* 0x000fe40000000018 */
[----:B------:R-:W-:Y:S01]  /*33d0*/  HMUL2.BF16_V2 R25, R8, R39 ;  /* 0x0000002708197232 */ /* 0x000fe20000200000 */
[----:B------:R-:W-:Y:S01]  /*33e0*/  PRMT R10, R9, 0x7632, R10 ;  /* 0x00007632090a7816 */ /* 0x000fe2000000000a */
[----:B------:R-:W-:Y:S01]  /*33f0*/  HFMA2.BF16_V2 R41, R7, R38, -RZ ;  /* 0x0000002607297231 */ /* 0x000fe200003000ff */
[----:B------:R-:W-:Y:S01]  /*3400*/  SHF.L.U32 R11, R11, 0x10, RZ ;  /* 0x000000100b0b7819 */ /* 0x000fe200000006ff */
[----:B------:R-:W-:Y:S01]  /*3410*/  IMAD.U32 R40, R24, 0x10000, RZ ;  /* 0x0001000018287824 */ /* 0x000fe200078e00ff */
[----:B------:R-:W-:Y:S01]  /*3420*/  SHF.L.U32 R9, R9, 0x10, RZ ;  /* 0x0000001009097819 */ /* 0x000fe200000006ff */
[----:B------:R-:W-:Y:S01]  /*3430*/  IMAD.U32 R10, R10, 0x10000, RZ ;  /* 0x000100000a0a7824 */ /* 0x000fe200078e00ff */
[----:B------:R-:W-:-:S02]  /*3440*/  PRMT R39, R25, 0x7632, R39 ;  /* 0x0000763219277816 */ /* 0x000fc40000000027 */
[----:B------:R-:W-:Y:S01]  /*3450*/  SHF.L.U32 R38, R25, 0x10, RZ ;  /* 0x0000001019267819 */ /* 0x000fe200000006ff */
[----:B------:R-:W-:Y:S01]  /*3460*/  FADD.FTZ R25, R11, R40 ;  /* 0x000000280b197221 */ /* 0x000fe20000010000 */
[----:B------:R-:W-:Y:S01]  /*3470*/  FADD.FTZ R24, R9, R10 ;  /* 0x0000000a09187221 */ /* 0x000fe20000010000 */
[----:B------:R-:W-:Y:S01]  /*3480*/  PRMT R11, R41, 0x7632, R11 ;  /* 0x00007632290b7816 */ /* 0x000fe2000000000b */
[----:B------:R-:W-:Y:S01]  /*3490*/  IMAD.U32 R39, R39, 0x10000, RZ ;  /* 0x0001000027277824 */ /* 0x000fe200078e00ff */
[----:B------:R-:W-:Y:S01]  /*34a0*/  PRMT R9, R41, 0x7610, R9 ;  /* 0x0000761029097816 */ /* 0x000fe20000000009 */
[----:B------:R-:W-:Y:S02]  /*34b0*/  FADD.FTZ R25, R24, R25 ;  /* 0x0000001918197221 */ /* 0x000fe40000010000 */
[----:B------:R-:W-:Y:S01]  /*34c0*/  FADD.FTZ R10, R38, R39 ;  /* 0x00000027260a7221 */ /* 0x000fe20000010000 */
[----:B------:R-:W-:Y:S01]  /*34d0*/  SHF.L.U32 R9, R9, 0x10, RZ ;  /* 0x0000001009097819 */ /* 0x000fe200000006ff */
[----:B------:R-:W-:Y:S01]  /*34e0*/  IMAD.U32 R24, R11, 0x10000, RZ ;  /* 0x000100000b187824 */ /* 0x000fe200078e00ff */
        /* <DEDUP_REMOVED lines=11> */
[C---:B------:R-:W-:Y:S02]  /*35a0*/  PRMT R11, R36.reuse, 0x7632, R11 ;  /* 0x00007632240b7816 */ /* 0x040fe4000000000b */
        /* <DEDUP_REMOVED lines=19> */
.L_x_19067:
[----:B------:R-:W-:Y:S05]  /*36e0*/  BSYNC.RECONVERGENT B1 ;  /* 0x0000000000017941 */ /* 0x000fea0003800200 */
.L_x_19066:
[----:B------:R-:W-:Y:S02]  /*36f0*/  HMUL2.BF16_V2 R37, R4, R37 ;  /* 0x0000002504257232 */ /* 0x000fe40000200000 */
[----:B------:R-:W-:Y:S01]  /*3700*/  FADD.FTZ R9, R9, R24 ;  /* 0x0000001809097221 */ /* 0x000fe20000010000 */
[----:B------:R-:W-:Y:S02]  /*3710*/  HFMA2.BF16_V2 R36, R5, R36, -RZ ;  /* 0x0000002405247231 */ /* 0x000fe400003000ff */
[----:B------:R-:W-:Y:S01]  /*3720*/  HMUL2.BF16_V2 R24, R8, R35 ;  /* 0x0000002308187232 */ /* 0x000fe20000200000 */
        /* <DEDUP_REMOVED lines=10> */
[----:B------:R-:W-:Y:S02]  /*37d0*/  IADD3 R38, PT, PT, R43, -0x1, RZ ;  /* 0xffffffff2b267810 */ /* 0x000fe40007ffe0ff */
[----:B------:R-:W-:Y:S02]  /*37e0*/  ISETP.GE.AND P5, PT, R39, UR8, PT ;  /* 0x0000000827007c0c */ /* 0x000fe4000bfa6270 */
[----:B------:R-:W-:Y:S01]  /*37f0*/  ISETP.GE.AND P4, PT, R40, UR8, PT ;  /* 0x0000000828007c0c */ /* 0x000fe2000bf86270 */
[C---:B------:R-:W-:Y:S01]  /*3800*/  VIADD R40, R43.reuse, 0xfffffffe ;  /* 0xfffffffe2b287836 */ /* 0x040fe20000000000 */
[----:B------:R-:W-:Y:S02]  /*3810*/  IADD3 R39, PT, PT, R43, 0x4, RZ ;  /* 0x000000042b277810 */ /* 0x000fe40007ffe0ff */
[----:B------:R-:W-:-:S02]  /*3820*/  ISETP.GE.AND P1, PT, R38, UR8, PT ;  /* 0x0000000826007c0c */ /* 0x000fc4000bf26270 */
[----:B------:R-:W-:Y:S02]  /*3830*/  ISETP.GE.AND P6, PT, R43, UR8, PT ;  /* 0x000000082b007c0c */ /* 0x000fe4000bfc6270 */
[C---:B------:R-:W-:Y:S02]  /*3840*/  PRMT R38, R34.reuse, 0x7632, R38 ;  /* 0x0000763222267816 */ /* 0x040fe40000000026 */
        /* <DEDUP_REMOVED lines=19> */
.L_x_19069:
[----:B------:R-:W-:Y:S05]  /*3980*/  BSYNC.RECONVERGENT B1 ;  /* 0x0000000000017941 */ /* 0x000fea0003800200 */
.L_x_19068:
[----:B------:R-:W-:Y:S01]  /*3990*/  SHF.L.U32 R24, R24, 0x10, RZ ;  /* 0x0000001018187819 */ /* 0x000fe200000006ff */
[----:B------:R-:W-:Y:S02]  /*39a0*/  IMAD.U32 R11, R11, 0x10000, RZ ;  /* 0x000100000b0b7824 */ /* 0x000fe400078e00ff */
[----:B------:R-:W-:Y:S01]  /*39b0*/  HFMA2.BF16_V2 R33, R4, R33, -RZ ;  /* 0x0000002104217231 */ /* 0x000fe200003000ff */
[----:B------:R-:W-:Y:S01]  /*39c0*/  SHF.L.U32 R25, R25, 0x10, RZ ;  /* 0x0000001019197819 */ /* 0x000fe200000006ff */
[----:B------:R-:W-:Y:S02]  /*39d0*/  IMAD.U32 R38, R35, 0x10000, RZ ;  /* 0x0001000023267824 */ /* 0x000fe400078e00ff */
[----:B------:R-:W-:Y:S01]  /*39e0*/  FADD.FTZ R11, R24, R11 ;  /* 0x0000000b180b7221 */ /* 0x000fe20000010000 */
[----:B------:R-:W-:Y:S01]  /*39f0*/  SHF.L.U32 R36, R36, 0x10, RZ ;  /* 0x0000001024247819 */ /* 0x000fe200000006ff */
[----:B------:R-:W-:Y:S01]  /*3a00*/  IMAD.U32 R37, R37, 0x10000, RZ ;  /* 0x0001000025257824 */ /* 0x000fe200078e00ff */
[C---:B------:R-:W-:Y:S01]  /*3a10*/  PRMT R24, R33.reuse, 0x7610, R24 ;  /* 0x0000761021187816 */ /* 0x040fe20000000018 */
[----:B------:R-:W-:Y:S01]  /*3a20*/  HMUL2.BF16_V2 R34, R5, R34 ;  /* 0x0000002205227232 */ /* 0x000fe20000200000 */
[----:B------:R-:W-:Y:S01]  /*3a30*/  PRMT R33, R33, 0x7632, R33 ;  /* 0x0000763221217816 */ /* 0x000fe20000000021 */
[----:B------:R-:W-:Y:S01]  /*3a40*/  FADD.FTZ R25, R25, R38 ;  /* 0x0000002619197221 */ /* 0x000fe20000010000 */
[----:B------:R-:W-:Y:S01]  /*3a50*/  SHF.L.U32 R24, R24, 0x10, RZ ;  /* 0x0000001018187819 */ /* 0x000fe200000006ff */
[----:B------:R-:W-:Y:S01]  /*3a60*/  FADD.FTZ R36, R36, R37 ;  /* 0x0000002524247221 */ /* 0x000fe20000010000 */
[----:B------:R-:W-:-:S02]  /*3a70*/  HFMA2.BF16_V2 R26, R7, R26, -RZ ;  /* 0x0000001a071a7231 */ /* 0x000fc400003000ff */
[----:B------:R-:W-:Y:S02]  /*3a80*/  IMAD.U32 R33, R33, 0x10000, RZ ;  /* 0x0001000021217824 */ /* 0x000fe400078e00ff */
[----:B------:R-:W-:Y:S01]  /*3a90*/  HMUL2.BF16_V2 R27, R8, R27 ;  /* 0x0000001b081b7232 */ /* 0x000fe20000200000 */
[C---:B------:R-:W-:Y:S01]  /*3aa0*/  PRMT R35, R34.reuse, 0x7632, R35 ;  /* 0x0000763222237816 */ /* 0x040fe20000000023 */
[----:B------:R-:W-:Y:S01]  /*3ab0*/  FADD.FTZ R36, R25, R36 ;  /* 0x0000002419247221 */ /* 0x000fe20000010000 */
[----:B------:R-:W-:Y:S01]  /*3ac0*/  SHF.L.U32 R37, R34, 0x10, RZ ;  /* 0x0000001022257819 */ /* 0x000fe200000006ff */
[----:B------:R-:W-:Y:S01]  /*3ad0*/  FADD.FTZ R34, R24, R33 ;  /* 0x0000002118227221 */ /* 0x000fe20000010000 */
[C---:B------:R-:W-:Y:S01]  /*3ae0*/  PRMT R24, R26.reuse, 0x7610, R24 ;  /* 0x000076101a187816 */ /* 0x040fe20000000018 */
[----:B------:R-:W-:Y:S01]  /*3af0*/  HFMA2.BF16_V2 R28, R7, R28, -RZ ;  /* 0x0000001c071c7231 */ /* 0x000fe200003000ff */
[----:B------:R-:W-:Y:S01]  /*3b00*/  PRMT R25, R26, 0x7632, R25 ;  /* 0x000076321a197816 */ /* 0x000fe20000000019 */
[----:B------:R-:W-:Y:S01]  /*3b10*/  IMAD.U32 R38, R35, 0x10000, RZ ;  /* 0x0001000023267824 */ /* 0x000fe200078e00ff */
[C---:B------:R-:W-:Y:S01]  /*3b20*/  PRMT R26, R27.reuse, 0x7610, R26 ;  /* 0x000076101b1a7816 */ /* 0x040fe2000000001a */
        /* <DEDUP_REMOVED lines=20> */
[----:B------:R-:W-:-:S03]  /*3c70*/  FADD.FTZ R13, R24, R13 ;  /* 0x0000000d180d7221 */ /* 0x000fc60000010000 */
[----:B------:R-:W-:Y:S01]  /*3c80*/  FADD.FTZ R14, R27, R14 ;  /* 0x0000000e1b0e7221 */ /* 0x000fe20000010000 */
[----:B------:R-:W-:Y:S06]  /*3c90*/  @P0 BRA `(.L_x_19071) ;  /* 0x0000000000780947 */ /* 0x000fec0003800000 */
[C---:B------:R-:W-:Y:S01]  /*3ca0*/  VIADD R10, R43.reuse, 0xffffffff ;  /* 0xffffffff2b0a7836 */ /* 0x040fe20000000000 */
[C---:B------:R-:W-:Y:S02]  /*3cb0*/  IADD3 R9, PT, PT, R43.reuse, -0x2, RZ ;  /* 0xfffffffe2b097810 */ /* 0x040fe40007ffe0ff */
[----:B------:R-:W-:Y:S01]  /*3cc0*/  ISETP.GE.AND P6, PT, R6, UR8, PT ;  /* 0x0000000806007c0c */ /* 0x000fe2000bfc6270 */
[C---:B------:R-:W-:Y:S01]  /*3cd0*/  VIADD R6, R43.reuse, 0x4 ;  /* 0x000000042b067836 */ /* 0x040fe20000000000 */
[----:B------:R-:W-:Y:S01]  /*3ce0*/  ISETP.GE.AND P4, PT, R10, UR8, PT ;  /* 0x000000080a007c0c */ /* 0x000fe2000bf86270 */
[----:B------:R-:W-:Y:S01]  /*3cf0*/  VIADD R10, R43, 0x2 ;  /* 0x000000022b0a7836 */ /* 0x000fe20000000000 */
[----:B------:R-:W-:Y:S02]  /*3d00*/  ISETP.GE.AND P5, PT, R9, UR8, PT ;  /* 0x0000000809007c0c */ /* 0x000fe4000bfa6270 */
[C---:B------:R-:W-:Y:S02]  /*3d10*/  IADD3 R9, PT, PT, R43.reuse, 0x1, RZ ;  /* 0x000000012b097810 */ /* 0x040fe40007ffe0ff */
[----:B------:R-:W-:-:S02]  /*3d20*/  IADD3 R11, PT, PT, R43, 0x3, RZ ;  /* 0x000000032b0b7810 */ /* 0x000fc40007ffe0ff */
[----:B------:R-:W-:Y:S02]  /*3d30*/  ISETP.GE.AND P0, PT, R6, UR8, PT ;  /* 0x0000000806007c0c */ /* 0x000fe4000bf06270 */
[----:B------:R-:W-:Y:S02]  /*3d40*/  ISETP.GE.AND P3, PT, R9, UR8, PT ;  /* 0x0000000809007c0c */ /* 0x000fe4000bf66270 */
[----:B------:R-:W-:Y:S02]  /*3d50*/  ISETP.GE.AND P2, PT, R10, UR8, PT ;  /* 0x000000080a007c0c */ /* 0x000fe4000bf46270 */
[----:B------:R-:W-:Y:S02]  /*3d60*/  ISETP.GE.AND P1, PT, R11, UR8, PT ;  /* 0x000000080b007c0c */ /* 0x000fe4000bf26270 */
[----:B------:R-:W-:Y:S02]  /*3d70*/  SEL R6, R29, RZ, !P6 ;  /* 0x000000ff1d067207 */ /* 0x000fe40007000000 */
        /* <DEDUP_REMOVED lines=16> */
.L_x_19071:
[----:B------:R-:W-:Y:S05]  /*3e80*/  BSYNC.RECONVERGENT B1 ;  /* 0x0000000000017941 */ /* 0x000fea0003800200 */
.L_x_19070:
        /* <DEDUP_REMOVED lines=8> */
[----:B------:R-:W-:Y:S01]  /*3f10*/  SHF.L.U32 R11, R4, 0x10, RZ ;  /* 0x00000010040b7819 */ /* 0x000fe200000006ff */
[----:B------:R-:W-:Y:S01]  /*3f20*/  IMAD.X R19, RZ, RZ, R19, P1 ;  /* 0x000000ffff137224 */ /* 0x000fe200008e0613 */
[----:B------:R-:W-:Y:S01]  /*3f30*/  PRMT R7, R6, 0x7632, R7 ;  /* 0x0000763206077816 */ /* 0x000fe20000000007 */
[----:B------:R-:W-:Y:S01]  /*3f40*/  IMAD.U32 R24, R5, 0x10000, RZ ;  /* 0x0001000005187824 */ /* 0x000fe200078e00ff */
[----:B------:R-:W-:-:S02]  /*3f50*/  PRMT R4, R10, 0x7632, R4 ;  /* 0x000076320a047816 */ /* 0x000fc40000000004 */
        /* <DEDUP_REMOVED lines=8> */
[----:B------:R-:W-:Y:S01]  /*3fe0*/  FADD.FTZ R6, R6, R7 ;  /* 0x0000000706067221 */ /* 0x000fe20000010000 */
[----:B------:R-:W-:Y:S02]  /*3ff0*/  ISETP.GE.AND P0, PT, R4, UR5, PT ;  /* 0x0000000504007c0c */ /* 0x000fe4000bf06270 */
        /* <DEDUP_REMOVED lines=10> */
.L_x_19063:
[----:B-12---:R-:W-:Y:S05]  /*40a0*/  BSYNC.RECONVERGENT B0 ;  /* 0x0000000000007941 */ /* 0x006fea0003800200 */
.L_x_19062:
[C---:B------:R-:W-:Y:S01]  /*40b0*/  LOP3.LUT R4, R2.reuse, 0x3c0, RZ, 0xc0, !PT ;  /* 0x000003c002047812 */ /* 0x040fe200078ec0ff */
[----:B------:R-:W-:Y:S01]  /*40c0*/  BAR.SYNC.DEFER_BLOCKING 0x0 ;  /* 0x0000000000007b1d */ /* 0x000fe20000010000 */
[----:B------:R-:W-:Y:S02]  /*40d0*/  LOP3.LUT R5, R2, 0x3e0, RZ, 0xc0, !PT ;  /* 0x000003e002057812 */ /* 0x000fe400078ec0ff */
[----:B------:R-:W-:Y:S02]  /*40e0*/  ISETP.NE.AND P0, PT, R4, 0x40, PT ;  /* 0x000000400400780c */ /* 0x000fe40003f05270 */
[C---:B------:R-:W-:Y:S01]  /*40f0*/  ISETP.GT.U32.AND P3, PT, R2.reuse, 0x3f, PT ;  /* 0x0000003f0200780c */ /* 0x040fe20003f64070 */
[----:B------:R-:W-:Y:S01]  /*4100*/  BSSY.RECONVERGENT B0, `(.L_x_19073) ;  /* 0x000000e000007945 */ /* 0x000fe20003800200 */
[----:B------:R-:W-:Y:S02]  /*4110*/  ISETP.NE.AND P1, PT, R5, 0x20, PT ;  /* 0x000000200500780c */ /* 0x000fe40003f25270 */
[----:B------:R-:W-:-:S02]  /*4120*/  ISETP.GT.U32.AND P2, PT, R2, 0x1f, PT ;  /* 0x0000001f0200780c */ /* 0x000fc40003f44070 */
[----:B------:R-:W-:-:S05]  /*4130*/  LEA R12, R12, R3, 0x7 ;  /* 0x000000030c0c7211 */ /* 0x000fca00078e38ff */
        /* <DEDUP_REMOVED lines=10> */
.L_x_19074:
[----:B------:R-:W-:Y:S05]  /*41e0*/  BSYNC.RECONVERGENT B0 ;  /* 0x0000000000007941 */ /* 0x000fea0003800200 */
.L_x_19073:
        /* <DEDUP_REMOVED lines=9> */
[----:B-1----:R-:W1:Y:S04]  /*4280*/  LDS R4, [R8+0x80] ;  /* 0x0000800008047984 */ /* 0x002e680000000800 */
[----:B------:R-:W3:Y:S04]  /*4290*/  LDS R7, [R8+0x100] ;  /* 0x0001000008077984 */ /* 0x000ee80000000800 */
[----:B0-----:R-:W0:Y:S01]  /*42a0*/  LDS R6, [R8+0x180] ;  /* 0x0001800008067984 */ /* 0x001e220000000800 */
[----:B--2---:R-:W-:Y:S01]  /*42b0*/  FADD.FTZ R16, R16, R5 ;  /* 0x0000000510107221 */ /* 0x004fe20000010000 */
[----:B-1----:R-:W-:Y:S01]  /*42c0*/  FADD.FTZ R13, R13, R4 ;  /* 0x000000040d0d7221 */ /* 0x002fe20000010000 */
[----:B---3--:R-:W-:Y:S01]  /*42d0*/  FADD.FTZ R14, R14, R7 ;  /* 0x000000070e0e7221 */ /* 0x008fe20000010000 */
[----:B0-----:R-:W-:-:S07]  /*42e0*/  FADD.FTZ R15, R15, R6 ;  /* 0x000000060f0f7221 */ /* 0x001fce0000010000 */
.L_x_19076:
[----:B------:R-:W-:Y:S05]  /*42f0*/  BSYNC.RECONVERGENT B0 ;  /* 0x0000000000007941 */ /* 0x000fea0003800200 */
.L_x_19075:
        /* <DEDUP_REMOVED lines=8> */
[----:B------:R2:W-:Y:S04]  /*4380*/  STS [R3], R16 ;  /* 0x0000001003007388 */ /* 0x0005e80000000800 */
[----:B------:R2:W-:Y:S04]  /*4390*/  STS [R3+0x80], R13 ;  /* 0x0000800d03007388 */ /* 0x0005e80000000800 */
[----:B------:R2:W-:Y:S04]  /*43a0*/  STS [R3+0x100], R14 ;  /* 0x0001000e03007388 */ /* 0x0005e80000000800 */
[----:B------:R2:W-:Y:S02]  /*43b0*/  STS [R3+0x180], R15 ;  /* 0x0001800f03007388 */ /* 0x0005e40000000800 */
.L_x_19078:
[----:B------:R-:W-:Y:S05]  /*43c0*/  BSYNC.RECONVERGENT B0 ;  /* 0x0000000000007941 */ /* 0x000fea0003800200 */
.L_x_19077:
        /* <DEDUP_REMOVED lines=9> */
[----:B-1----:R-:W1:Y:S04]  /*4460*/  LDS R4, [R12+0x80] ;  /* 0x000080000c047984 */ /* 0x002e680000000800 */
[----:B------:R-:W3:Y:S04]  /*4470*/  LDS R5, [R12+0x100] ;  /* 0x000100000c057984 */ /* 0x000ee80000000800 */
[----:B0-----:R-:W0:Y:S01]  /*4480*/  LDS R6, [R12+0x180] ;  /* 0x000180000c067984 */ /* 0x001e220000000800 */
[----:B--2---:R-:W-:Y:S01]  /*4490*/  FADD.FTZ R16, R16, R3 ;  /* 0x0000000310107221 */ /* 0x004fe20000010000 */
[----:B-1----:R-:W-:Y:S01]  /*44a0*/  FADD.FTZ R13, R13, R4 ;  /* 0x000000040d0d7221 */ /* 0x002fe20000010000 */
[----:B---3--:R-:W-:Y:S01]  /*44b0*/  FADD.FTZ R14, R14, R5 ;  /* 0x000000050e0e7221 */ /* 0x008fe20000010000 */
[----:B0-----:R-:W-:-:S07]  /*44c0*/  FADD.FTZ R15, R15, R6 ;  /* 0x000000060f0f7221 */ /* 0x001fce0000010000 */
.L_x_19080:
[----:B------:R-:W-:Y:S05]  /*44d0*/  BSYNC.RECONVERGENT B0 ;  /* 0x0000000000007941 */ /* 0x000fea0003800200 */
.L_x_19079:
[----:B------:R-:W-:Y:S06]  /*44e0*/  BAR.SYNC.DEFER_BLOCKING 0x0 ;  /* 0x0000000000007b1d */ /* 0x000fec0000010000 */
[----:B------:R-:W-:Y:S05]  /*44f0*/  @P2 EXIT ;  /* 0x000000000000294d */ /* 0x000fea0003800000 */
[----:B--2---:R-:W2:Y:S01]  /*4500*/  S2R R3, SR_CTAID.Z ;  /* 0x0000000000037919 */ /* 0x004ea20000002700 */
[----:B------:R-:W3:Y:S01]  /*4510*/  LDCU UR4, c[0x0][0x378] ;  /* 0x00006f00ff0477ac */ /* 0x000ee20008000800 */
[----:B------:R-:W-:Y:S01]  /*4520*/  IMAD R0, R0, UR12, R21 ;  /* 0x0000000c00007c24 */ /* 0x000fe2000f8e0215 */
[----:B-1----:R-:W-:Y:S01]  /*4530*/  F2FP.BF16.F32.PACK_AB R13, R13, R16 ;  /* 0x000000100d0d723e */ /* 0x002fe200000010ff */
[----:B------:R-:W1:Y:S01]  /*4540*/  LDCU.64 UR8, c[0x0][0x380] ;  /* 0x00007000ff0877ac */ /* 0x000e620008000a00 */
[----:B------:R-:W-:-:S04]  /*4550*/  F2FP.BF16.F32.PACK_AB R14, R15, R14 ;  /* 0x0000000e0f0e723e */ /* 0x000fc800000010ff */
[----:B------:R-:W-:Y:S01]  /*4560*/  PRMT R4, R14, 0x7632, R4 ;  /* 0x000076320e047816 */ /* 0x000fe20000000004 */
[----:B---3--:R-:W-:Y:S02]  /*4570*/  IMAD R0, R0, UR4, RZ ;  /* 0x0000000400007c24 */ /* 0x008fe4000f8e02ff */
[----:B--2---:R-:W-:-:S05]  /*4580*/  IMAD.SHL.U32 R3, R3, 0x80, RZ ;  /* 0x0000008003037824 */ /* 0x004fca00078e00ff */
[----:B------:R-:W-:-:S04]  /*4590*/  LEA R3, P0, R0, R3, 0x7 ;  /* 0x0000000300037211 */ /* 0x000fc800078038ff */
[----:B------:R-:W-:Y:S02]  /*45a0*/  LOP3.LUT R0, R3, 0x1f, R2, 0xf8, !PT ;  /* 0x0000001f03007812 */ /* 0x000fe400078ef802 */
[----:B------:R-:W-:Y:S02]  /*45b0*/  IADD3.X R3, PT, PT, RZ, RZ, RZ, P0, !PT ;  /* 0x000000ffff037210 */ /* 0x000fe400007fe4ff */
[----:B-1----:R-:W-:-:S04]  /*45c0*/  LEA R2, P0, R0, UR8, 0x1 ;  /* 0x0000000800027c11 */ /* 0x002fc8000f8008ff */
[----:B------:R-:W-:Y:S02]  /*45d0*/  LEA.HI.X R3, R0, UR9, R3, 0x1, P0 ;  /* 0x0000000900037c11 */ /* 0x000fe400080f0c03 */
[----:B------:R-:W-:-:S03]  /*45e0*/  PRMT R0, R13, 0x7632, R0 ;  /* 0x000076320d007816 */ /* 0x000fc60000000000 */
[----:B------:R-:W-:Y:S04]  /*45f0*/  STG.E.U16 desc[UR6][R2.64], R13 ;  /* 0x0000000d02007986 */ /* 0x000fe8000c101506 */
[----:B------:R-:W-:Y:S04]  /*4600*/  STG.E.U16 desc[UR6][R2.64+0x40], R0 ;  /* 0x0000400002007986 */ /* 0x000fe8000c101506 */
[----:B------:R-:W-:Y:S04]  /*4610*/  STG.E.U16 desc[UR6][R2.64+0x80], R14 ;  /* 0x0000800e02007986 */ /* 0x000fe8000c101506 */
[----:B------:R-:W-:Y:S01]  /*4620*/  STG.E.U16 desc[UR6][R2.64+0xc0], R4 ;  /* 0x0000c00402007986 */ /* 0x000fe2000c101506 */
[----:B------:R-:W-:Y:S05]  /*4630*/  EXIT ;  /* 0x000000000000794d */ /* 0x000fea0003800000 */
.L_x_19039:
        /* <DEDUP_REMOVED lines=8> */
.L_x_19082:
[----:B------:R-:W-:Y:S05]  /*46c0*/  BSYNC B1 ;  /* 0x0000000000017941 */ /* 0x000fea0003800000 */
.L_x_19081:
        /* <DEDUP_REMOVED lines=9> */
.L_x_19083:
[----:B------:R-:W-:Y:S05]  /*4760*/  BRA `(.L_x_19084) ;  /* 0xffffffc800a47947 */ /* 0x000fea000383ffff */
.L_x_19041:
[----:B------:R-:W-:Y:S01]  /*4770*/  HFMA2 R54, -RZ, RZ, 0, 1.847743988037109375e-06 ;  /* 0x0000001fff367431 */ /* 0x000fe200000001ff */
[----:B------:R-:W-:Y:S01]  /*4780*/  BSSY B0, `(.L_x_19085) ;  /* 0x0000007000007945 */ /* 0x000fe20003800000 */
[----:B------:R-:W-:Y:S01]  /*4790*/  MOV R52, R38 ;  /* 0x0000002600347202 */ /* 0x000fe20000000f00 */
[----:B------:R-:W-:Y:S02]  /*47a0*/  IMAD.MOV.U32 R51, RZ, RZ, 0x10 ;  /* 0x00000010ff337424 */ /* 0x000fe400078e00ff */
[----:B------:R-:W-:-:S07]  /*47b0*/  IMAD.MOV.U32 R47, RZ, RZ, -0x1 ;  /* 0xffffffffff2f7424 */ /* 0x000fce00078e00ff */
[----:B-----5:R-:W-:Y:S05]  /*47c0*/  WARPSYNC.COLLECTIVE R47, `(.L_x_19086) ;  /* 0x000000002f087348 */ /* 0x020fea0003c00000 */
[----:B------:R0:W1:Y:S02]  /*47d0*/  SHFL.BFLY P3, R50, R52, R51, R54 ;  /* 0x0c00003334327389 */ /* 0x0000640000060036 */
[----:B01---5:R-:W-:Y:S05]  /*47e0*/  ENDCOLLECTIVE ;  /* 0x000000000000791b */ /* 0x023fea0003800000 */
.L_x_19086:
[----:B------:R-:W-:Y:S05]  /*47f0*/  BSYNC B0 ;  /* 0x0000000000007941 */ /* 0x000fea0003800000 */
.L_x_19085:
        /* <DEDUP_REMOVED lines=9> */
.L_x_19087:
[----:B------:R-:W-:Y:S02]  /*4890*/  IMAD.MOV.U32 R51, RZ, RZ, 0x4 ;  /* 0x00000004ff337424 */ /* 0x000fe400078e00ff */
[----:B------:R-:W-:-:S05]  /*48a0*/  IMAD.MOV.U32 R6, RZ, RZ, R50 ;  /* 0x000000ffff067224 */ /* 0x000fca00078e0032 */
[----:B------:R-:W-:-:S04]  /*48b0*/  FMNMX.FTZ R6, R7, R6, !PT ;  /* 0x0000000607067209 */ /* 0x000fc80007810000 */
[----:B------:R-:W-:-:S07]  /*48c0*/  MOV R52, R6 ;  /* 0x0000000600347202 */ /* 0x000fce0000000f00 */
[----:B------:R-:W-:Y:S05]  /*48d0*/  WARPSYNC.COLLECTIVE R47, `(.L_x_19088) ;  /* 0x000000002f087348 */ /* 0x000fea0003c00000 */
[----:B------:R0:W1:Y:S02]  /*48e0*/  SHFL.BFLY P3, R50, R52, R51, R54 ;  /* 0x0c00003334327389 */ /* 0x0000640000060036 */
[----:B01----:R-:W-:Y:S05]  /*48f0*/  ENDCOLLECTIVE ;  /* 0x000000000000791b */ /* 0x003fea0003800000 */
.L_x_19088:
[----:B------:R-:W-:Y:S01]  /*4900*/  MOV R9, R50 ;  /* 0x0000003200097202 */ /* 0x000fe20000000f00 */
[----:B------:R-:W-:Y:S06]  /*4910*/  BRA `(.L_x_19089) ;  /* 0xffffffc800cc7947 */ /* 0x000fec000383ffff */
.L_x_19090:
        /* <DEDUP_REMOVED lines=14> */
.L_x_25934:


//--------------------- .text._ZN4vllm25paged_attention_v1_kernelI13__nv_bfloat16S1_Li120ELi8ELi128ELNS_18Fp8KVCacheDataTypeE0ELb0EEEvPT_PKS3_PKT0_S9_ifPKiSB_iPKfiiiSD_SD_iiiii --------------------------
	.section	.text._ZN4vllm25paged_attention_v1_kernelI13__nv_bfloat16S1_Li120ELi8ELi128ELNS_18Fp8KVCacheDataTypeE0ELb0EEEvPT_PKS3_PKT0_S9_ifPKiSB_iPKfiiiSD_SD_iiiii,"ax",@progbits
	.align	128
        .global         _ZN4vllm25paged_attention_v1_kernelI13__nv_bfloat16S1_Li120ELi8ELi128ELNS_18Fp8KVCacheDataTypeE0ELb0EEEvPT_PKS3_PKT0_S9_ifPKiSB_iPKfiiiSD_SD_iiiii
        .type           _ZN4vllm25paged_attention_v1_kernelI13__nv_bfloat16S1_Li120ELi8ELi128ELNS_18Fp8KVCacheDataTypeE0ELb0EEEvPT_PKS3_PKT0_S9_ifPKiSB_iPKfiiiSD_SD_iiiii,@function
        .size           _ZN4vllm25paged_attention_v1_kernelI13__nv_bfloat16S1_Li120ELi8ELi128ELNS_18Fp8KVCacheDataTypeE0ELb0EEEvPT_PKS3_PKT0_S9_ifPKiSB_iPKfiiiSD_SD_iiiii,(.L_x_25935 - _ZN4vllm25paged_attention_v1_kernelI13__nv_bfloat16S1_Li120ELi8ELi128ELNS_18Fp8KVCacheDataTypeE0ELb0EEEvPT_PKS3_PKT0_S9_ifPKiSB_iPKfiiiSD_SD_iiiii)
        .other          _ZN4vllm25paged_attention_v1_kernelI13__nv_bfloat16S1_Li120ELi8ELi128ELNS_18Fp8KVCacheDataTypeE0ELb0EEEvPT_PKS3_PKT0_S9_ifPKiSB_iPKfiiiSD_SD_iiiii,@"STO_CUDA_ENTRY STV_DEFAULT"
_ZN4vllm25paged_attention_v1_kernelI13__nv_bfloat16S1_Li120ELi8ELi128ELNS_18Fp8KVCacheDataTypeE0ELb0EEEvPT_PKS3_PKT0_S9_ifPKiSB_iPKfiiiSD_SD_iiiii:
.text._ZN4vllm25paged_attention_v1_kernelI13__nv_bfloat16S1_Li120ELi8ELi128ELNS_18Fp8KVCacheDataTypeE0ELb0EEEvPT_PKS3_PKT0_S9_ifPKiSB_iPKfiiiSD_SD_iiiii:
[----:B------:R-:W-:Y:S01]  /*0000*/  LDC R1, c[0x0][0x37c] ;  /* 0x0000df00ff017b82 */ /* 0x000fe20000000800 */
[----:B------:R-:W0:Y:S07]  /*0010*/  S2R R2, SR_TID.X ;  /* 0x0000000000027919 */ /* 0x000e2e0000002100 */
[----:B------:R-:W1:Y:S01]  /*0020*/  LDC.64 R4, c[0x0][0x3b0] ;  /* 0x0000ec00ff047b82 */ /* 0x000e620000000a00 */
[----:B------:R-:W2:Y:S01]  /*0030*/  LDCU UR4, c[0x0][0x3c8] ;  /* 0x00007900ff0477ac */ /* 0x000ea20008000800 */
[----:B------:R-:W2:Y:S01]  /*0040*/  S2R R0, SR_CTAID.Y ;  /* 0x0000000000007919 */ /* 0x000ea20000002600 */
[----:B------:R-:W3:Y:S01]  /*0050*/  LDCU.64 UR6, c[0x0][0x358] ;  /* 0x00006b00ff0677ac */ /* 0x000ee20008000a00 */
[----:B------:R-:W4:Y:S04]  /*0060*/  S2R R9, SR_CTAID.X ;  /* 0x0000000000097919 */ /* 0x000f280000002500 */
[----:B------:R-:W3:Y:S01]  /*0070*/  LDC.64 R12, c[0x0][0x3c0] ;  /* 0x0000f000ff0c7b82 */ /* 0x000ee20000000a00 */
[----:B------:R-:W-:Y:S01]  /*0080*/  IMAD.MOV.U32 R40, RZ, RZ, RZ ;  /* 0x000000ffff287224 */ /* 0x000fe200078e00ff */
[----:B------:R-:W1:Y:S01]  /*0090*/  LDCU UR5, c[0x0][0x3cc] ;  /* 0x00007980ff0577ac */ /* 0x000e620008000800 */
[----:B------:R-:W1:Y:S01]  /*00a0*/  LDCU UR12, c[0x0][0x3a4] ;  /* 0x00007480ff0c77ac */ /* 0x000e620008000800 */
[----:B------:R-:W1:Y:S01]  /*00b0*/  LDCU.64 UR10, c[0x0][0x390] ;  /* 0x00007200ff0a77ac */ /* 0x000e620008000a00 */
[----:B0-----:R-:W-:-:S02]  /*00c0*/  ISETP.GT.U32.AND P1, PT, R2, 0x3b, PT ;  /* 0x0000003b0200780c */ /* 0x001fc40003f24070 */
[----:B---3--:R-:W-:Y:S01]  /*00d0*/  ISETP.NE.U32.AND P0, PT, R12, RZ, PT ;  /* 0x000000ff0c00720c */ /* 0x008fe20003f05070 */
[----:B--2---:R-:W-:Y:S01]  /*00e0*/  IMAD R3, R0, UR4, RZ ;  /* 0x0000000400037c24 */ /* 0x004fe2000f8e02ff */
[----:B------:R-:W-:Y:S01]  /*00f0*/  LOP3.LUT R41, R2, 0x3, RZ, 0xc0, !PT ;  /* 0x0000000302297812 */ /* 0x000fe200078ec0ff */
[----:B-1----:R-:W-:Y:S01]  /*0100*/  IMAD.WIDE.U32 R4, R0, 0x4, R4 ;  /* 0x0000000400047825 */ /* 0x002fe200078e0004 */
[----:B------:R-:W-:Y:S01]  /*0110*/  ISETP.NE.AND.EX P0, PT, R13, RZ, PT, P0 ;  /* 0x000000ff0d00720c */ /* 0x000fe20003f05300 */
[----:B------:R-:W0:Y:S01]  /*0120*/  LDCU UR4, c[0x0][0x3b8] ;  /* 0x00007700ff0477ac */ /* 0x000e220008000800 */
[----:B------:R-:W1:Y:S02]  /*0130*/  LDC R13, c[0x0][0x3a0] ;  /* 0x0000e800ff0d7b82 */ /* 0x000e640000000800 */
[----:B------:R-:W2:Y:S03]  /*0140*/  LDG.E.CONSTANT R8, desc[UR6][R4.64] ;  /* 0x0000000604087981 */ /* 0x000ea6000c1e9900 */
[----:B----4-:R-:W-:-:S02]  /*0150*/  @!P1 IMAD R7, R9, 0x78, RZ ;  /* 0x0000007809079824 */ /* 0x010fc400078e02ff */
[----:B------:R-:W-:Y:S01]  /*0160*/  @!P1 IMAD.SHL.U32 R6, R2, 0x2, RZ ;  /* 0x0000000202069824 */ /* 0x000fe200078e00ff */
[----:B------:R-:W3:Y:S04]  /*0170*/  @!P1 LDC.64 R10, c[0x0][0x388] ;  /* 0x0000e200ff0a9b82 */ /* 0x000ee80000000a00 */
[----:B------:R-:W-:Y:S02]  /*0180*/  @!P1 IADD3 R6, P2, P3, R6, R3, R7 ;  /* 0x0000000306069210 */ /* 0x000fe40007b5e007 */
[----:B------:R-:W-:-:S04]  /*0190*/  SHF.R.S32.HI R3, RZ, 0x1f, R3 ;  /* 0x0000001fff037819 */ /* 0x000fc80000011403 */
[----:B------:R-:W-:Y:S02]  /*01a0*/  @!P1 IADD3.X R3, PT, PT, RZ, R3, RZ, P2, P3 ;  /* 0x00000003ff039210 */ /* 0x000fe400017e64ff */
[----:B---3--:R-:W-:-:S04]  /*01b0*/  @!P1 LEA R10, P2, R6, R10, 0x1 ;  /* 0x0000000a060a9211 */ /* 0x008fc800078408ff */
[----:B------:R-:W-:Y:S02]  /*01c0*/  @!P1 LEA.HI.X R11, R6, R11, R3, 0x1, P2 ;  /* 0x0000000b060b9211 */ /* 0x000fe400010f0c03 */
[----:B-1----:R-:W-:Y:S01]  /*01d0*/  IABS R12, R13 ;  /* 0x0000000d000c7213 */ /* 0x002fe20000000000 */
[----:B------:R-:W1:Y:S02]  /*01e0*/  @P0 LDC.64 R6, c[0x0][0x3c0] ;  /* 0x0000f000ff060b82 */ /* 0x000e640000000a00 */
[----:B------:R3:W4:Y:S01]  /*01f0*/  @!P1 LDG.E.CONSTANT R14, desc[UR6][R10.64] ;  /* 0x000000060a0e9981 */ /* 0x000722000c1e9900 */
[----:B------:R-:W0:Y:S08]  /*0200*/  I2F.RP R3, R12 ;  /* 0x0000000c00037306 */ /* 0x000e300000209400 */
[----:B0-----:R-:W0:Y:S01]  /*0210*/  MUFU.RCP R3, R3 ;  /* 0x0000000300037308 */ /* 0x001e220000001000 */
[----:B---3--:R-:W3:Y:S01]  /*0220*/  LDC R10, c[0x0][0x370] ;  /* 0x0000dc00ff0a7b82 */ /* 0x008ee20000000800 */
[----:B0-----:R-:W-:-:S06]  /*0230*/  IADD3 R4, PT, PT, R3, 0xffffffe, RZ ;  /* 0x0ffffffe03047810 */ /* 0x001fcc0007ffe0ff */
[----:B------:R0:W0:Y:S01]  /*0240*/  F2I.FTZ.U32.TRUNC.NTZ R5, R4 ;  /* 0x0000000400057305 */ /* 0x000022000021f000 */
[----:B-1----:R-:W-:-:S05]  /*0250*/  @P0 IMAD.WIDE.U32 R6, R9, 0x4, R6 ;  /* 0x0000000409060825 */ /* 0x002fca00078e0006 */
[----:B------:R3:W5:Y:S01]  /*0260*/  @P0 LDG.E.CONSTANT R40, desc[UR6][R6.64] ;  /* 0x0000000606280981 */ /* 0x000762000c1e9900 */
[----:B0-----:R-:W-:Y:S02]  /*0270*/  IMAD.MOV.U32 R4, RZ, RZ, RZ ;  /* 0x000000ffff047224 */ /* 0x001fe400078e00ff */
[----:B------:R-:W-:-:S04]  /*0280*/  IMAD.MOV R11, RZ, RZ, -R5 ;  /* 0x000000ffff0b7224 */ /* 0x000fc800078e0a05 */
        /* <DEDUP_REMOVED lines=22> */
[----:B------:R0:W3:Y:S01]  /*03f0*/  F2I.FTZ.U32.TRUNC.NTZ R5, R4 ;  /* 0x0000000400057305 */ /* 0x0000e2000021f000 */
[----:B------:R-:W-:Y:S02]  /*0400*/  IABS R6, R9 ;  /* 0x0000000900067213 */ /* 0x000fe40000000000 */
[----:B------:R-:W-:Y:S01]  /*0410*/  IABS R11, R18 ;  /* 0x00000012000b7213 */ /* 0x000fe20000000000 */
[----:B0-----:R-:W-:Y:S02]  /*0420*/  IMAD.MOV.U32 R4, RZ, RZ, RZ ;  /* 0x000000ffff047224 */ /* 0x001fe400078e00ff */
[----:B---3--:R-:W-:-:S04]  /*0430*/  IMAD.MOV R7, RZ, RZ, -R5 ;  /* 0x000000ffff077224 */ /* 0x008fc800078e0a05 */
[----:B------:R-:W-:-:S04]  /*0440*/  IMAD R7, R7, R16, RZ ;  /* 0x0000001007077224 */ /* 0x000fc800078e02ff */
[----:B------:R-:W-:Y:S01]  /*0450*/  IMAD.HI.U32 R5, R5, R7, R4 ;  /* 0x0000000705057227 */ /* 0x000fe200078e0004 */
[----:B------:R-:W-:-:S05]  /*0460*/  IADD3 R3, PT, PT, RZ, -R11, RZ ;  /* 0x8000000bff037210 */ /* 0x000fca0007ffe0ff */
[----:B------:R-:W-:-:S04]  /*0470*/  IMAD.HI.U32 R39, R5, R6, RZ ;  /* 0x0000000605277227 */ /* 0x000fc800078e00ff */
[----:B------:R-:W-:Y:S01]  /*0480*/  IMAD R3, R39, R3, R6 ;  /* 0x0000000327037224 */ /* 0x000fe200078e0206 */
[----:B------:R-:W-:-:S04]  /*0490*/  MOV R4, 0x400 ;  /* 0x0000040000047802 */ /* 0x000fc80000000f00 */
[----:B------:R-:W-:Y:S02]  /*04a0*/  ISETP.GT.U32.AND P2, PT, R16, R3, PT ;  /* 0x000000031000720c */ /* 0x000fe40003f44070 */
[----:B-1----:R-:W-:Y:S02]  /*04b0*/  LEA R6, R13, R4, 0x18 ;  /* 0x000000040d067211 */ /* 0x002fe400078ec0ff */
[----:B------:R-:W-:-:S03]  /*04c0*/  LOP3.LUT R7, R9, R18, RZ, 0x3c, !PT ;  /* 0x0000001209077212 */ /* 0x000fc600078e3cff */
[----:B------:R-:W-:Y:S01]  /*04d0*/  IMAD R12, R41, 0x3c, R6 ;  /* 0x0000003c290c7824 */ /* 0x000fe200078e0206 */
[----:B------:R-:W-:Y:S02]  /*04e0*/  ISETP.GE.AND P3, PT, R7, RZ, PT ;  /* 0x000000ff0700720c */ /* 0x000fe40003f66270 */
[----:B------:R-:W-:-:S03]  /*04f0*/  SHF.R.U32.HI R5, RZ, 0x2, R2 ;  /* 0x00000002ff057819 */ /* 0x000fc60000011602 */
[----:B------:R-:W-:-:S05]  /*0500*/  @!P2 IMAD.IADD R3, R3, 0x1, -R16 ;  /* 0x000000010303a824 */ /* 0x000fca00078e0a10 */
[----:B------:R-:W-:Y:S01]  /*0510*/  ISETP.GE.U32.AND P0, PT, R3, R16, PT ;  /* 0x000000100300720c */ /* 0x000fe20003f06070 */
[----:B------:R-:W-:Y:S02]  /*0520*/  @!P1 IMAD R3, R5, 0x4, R12 ;  /* 0x0000000405039824 */ /* 0x000fe400078e020c */
[----:B------:R-:W-:Y:S01]  /*0530*/  @!P2 VIADD R39, R39, 0x1 ;  /* 0x000000012727a836 */ /* 0x000fe20000000000 */
[----:B------:R-:W-:Y:S01]  /*0540*/  ISETP.NE.AND P2, PT, R18, RZ, PT ;  /* 0x000000ff1200720c */ /* 0x000fe20003f45270 */
[----:B------:R-:W-:Y:S01]  /*0550*/  BSSY B0, `(.L_x_19091) ;  /* 0x00000e1000007945 */ /* 0x000fe20003800000 */
[----:B------:R-:W-:Y:S01]  /*0560*/  IMAD.MOV.U32 R38, RZ, RZ, -0x800001 ;  /* 0xff7fffffff267424 */ /* 0x000fe200078e00ff */
[----:B--2---:R-:W-:-:S04]  /*0570*/  IADD3 R6, PT, PT, R8, 0x7, RZ ;  /* 0x0000000708067810 */ /* 0x004fc80007ffe0ff */
[----:B------:R-:W-:-:S04]  /*0580*/  SHF.R.S32.HI R7, RZ, 0x1f, R6 ;  /* 0x0000001fff077819 */ /* 0x000fc80000011406 */
[----:B------:R-:W-:Y:S02]  /*0590*/  LEA.HI R7, R7, R6, RZ, 0x3 ;  /* 0x0000000607077211 */ /* 0x000fe400078f18ff */
[----:B------:R-:W-:Y:S02]  /*05a0*/  SHF.R.U32.HI R6, RZ, 0x5, R2 ;  /* 0x00000005ff067819 */ /* 0x000fe40000011602 */
[----:B------:R-:W-:Y:S01]  /*05b0*/  SHF.R.S32.HI R11, RZ, 0x3, R7 ;  /* 0x00000003ff0b7819 */ /* 0x000fe20000011407 */
[----:B------:R-:W-:Y:S02]  /*05c0*/  @P0 VIADD R39, R39, 0x1 ;  /* 0x0000000127270836 */ /* 0x000fe40000000000 */
[----:B------:R-:W-:-:S03]  /*05d0*/  IMAD R7, R0, UR4, RZ ;  /* 0x0000000400077c24 */ /* 0x000fc6000f8e02ff */
[----:B------:R-:W-:Y:S02]  /*05e0*/  @!P3 IADD3 R39, PT, PT, RZ, -R39, RZ ;  /* 0x80000027ff27b210 */ /* 0x000fe40007ffe0ff */
[----:B------:R-:W-:Y:S01]  /*05f0*/  @!P2 LOP3.LUT R39, RZ, R18, RZ, 0x33, !PT ;  /* 0x00000012ff27a212 */ /* 0x000fe200078e33ff */
[----:B----4-:R0:W-:Y:S01]  /*0600*/  @!P1 STS [R3], R14 ;  /* 0x0000000e03009388 */ /* 0x0101e20000000800 */
[----:B------:R-:W-:Y:S01]  /*0610*/  BAR.SYNC.DEFER_BLOCKING 0x0 ;  /* 0x0000000000007b1d */ /* 0x000fe20000010000 */
[----:B------:R-:W-:-:S13]  /*0620*/  ISETP.GE.AND P1, PT, R6, R11, PT ;  /* 0x0000000b0600720c */ /* 0x000fda0003f26270 */
[----:B0-----:R-:W-:Y:S05]  /*0630*/  @P1 BRA `(.L_x_19092) ;  /* 0x0000000c00481947 */ /* 0x001fea0003800000 */
[----:B------:R-:W0:Y:S01]  /*0640*/  LDS R34, [R12+0x4] ;  /* 0x000004000c227984 */ /* 0x000e220000000800 */
[----:B------:R-:W1:Y:S01]  /*0650*/  LDCU.64 UR8, c[0x0][0x3a8] ;  /* 0x00007500ff0877ac */ /* 0x000e620008000a00 */
[----:B------:R-:W-:Y:S01]  /*0660*/  SHF.R.U32.HI R2, RZ, 0x3, R2 ;  /* 0x00000003ff027819 */ /* 0x000fe20000011602 */
[----:B------:R-:W-:Y:S01]  /*0670*/  VIADD R4, R4, 0x110 ;  /* 0x0000011004047836 */ /* 0x000fe20000000000 */
[----:B------:R-:W2:Y:S01]  /*0680*/  LDS R33, [R12+0x8] ;  /* 0x000008000c217984 */ /* 0x000ea20000000800 */
[----:B------:R-:W3:Y:S01]  /*0690*/  LDCU UR4, c[0x0][0x3d0] ;  /* 0x00007a00ff0477ac */ /* 0x000ee20008000800 */
[----:B------:R-:W-:Y:S01]  /*06a0*/  LOP3.LUT R2, R2, 0x7c, RZ, 0xc0, !PT ;  /* 0x0000007c02027812 */ /* 0x000fe200078ec0ff */
[----:B------:R-:W-:Y:S01]  /*06b0*/  HFMA2 R3, -RZ, RZ, 0, 0 ;  /* 0x00000000ff037431 */ /* 0x000fe200000001ff */
[----:B------:R-:W4:Y:S01]  /*06c0*/  LDS R31, [R12+0x10] ;  /* 0x000010000c1f7984 */ /* 0x000f220000000800 */
[----:B------:R-:W-:Y:S01]  /*06d0*/  LEA R14, R13, R4, 0x18 ;  /* 0x000000040d0e7211 */ /* 0x000fe200078ec0ff */
[C---:B------:R-:W-:Y:S01]  /*06e0*/  IMAD.SHL.U32 R4, R5.reuse, 0x4, RZ ;  /* 0x0000000405047824 */ /* 0x040fe200078e00ff */
[----:B------:R-:W-:Y:S01]  /*06f0*/  LOP3.LUT R19, R5, 0x7, RZ, 0xc0, !PT ;  /* 0x0000000705137812 */ /* 0x000fe200078ec0ff */
[----:B------:R-:W4:Y:S01]  /*0700*/  LDS R30, [R12+0x14] ;  /* 0x000014000c1e7984 */ /* 0x000f220000000800 */
[----:B------:R-:W-:Y:S01]  /*0710*/  IMAD.WIDE R2, R7, 0x4, R2 ;  /* 0x0000000407027825 */ /* 0x000fe200078e0202 */
[----:B------:R-:W-:-:S02]  /*0720*/  MOV R38, 0xff7fffff ;  /* 0xff7fffff00267802 */ /* 0x000fc40000000f00 */
[----:B------:R-:W4:Y:S01]  /*0730*/  LDS R28, [R12+0x1c] ;  /* 0x00001c000c1c7984 */ /* 0x000f220000000800 */
[----:B------:R-:W-:Y:S02]  /*0740*/  LOP3.LUT R7, R4, 0x1c, RZ, 0xc0, !PT ;  /* 0x0000001c04077812 */ /* 0x000fe400078ec0ff */
[----:B-1----:R-:W-:Y:S01]  /*0750*/  IADD3 R4, P0, PT, R2, UR8, RZ ;  /* 0x0000000802047c10 */ /* 0x002fe2000ff1e0ff */
[----:B------:R-:W1:Y:S01]  /*0760*/  LDS R27, [R12+0x20] ;  /* 0x000020000c1b7984 */ /* 0x000e620000000800 */
[----:B------:R-:W-:Y:S01]  /*0770*/  IMAD.SHL.U32 R2, R5, 0x8, RZ ;  /* 0x0000000805027824 */ /* 0x000fe200078e00ff */
[C---:B------:R-:W-:Y:S01]  /*0780*/  LEA R19, R6.reuse, R19, 0x3 ;  /* 0x0000001306137211 */ /* 0x040fe200078e18ff */
[----:B------:R-:W-:Y:S01]  /*0790*/  IMAD R7, R6, 0x20, R7 ;  /* 0x0000002006077824 */ /* 0x000fe200078e0207 */
[----:B------:R-:W1:Y:S01]  /*07a0*/  LDS R25, [R12+0x28] ;  /* 0x000028000c197984 */ /* 0x000e620000000800 */
[----:B------:R-:W-:Y:S01]  /*07b0*/  IADD3.X R5, PT, PT, R3, UR9, RZ, P0, !PT ;  /* 0x0000000903057c10 */ /* 0x000fe200087fe4ff */
[----:B---3--:R-:W-:Y:S01]  /*07c0*/  IMAD R3, R39, UR4, RZ ;  /* 0x0000000427037c24 */ /* 0x008fe2000f8e02ff */
[----:B------:R-:W-:Y:S01]  /*07d0*/  LOP3.LUT R2, R2, 0x38, RZ, 0xc0, !PT ;  /* 0x0000003802027812 */ /* 0x000fe200078ec0ff */
[----:B------:R-:W3:Y:S01]  /*07e0*/  LDS R24, [R12+0x2c] ;  /* 0x00002c000c187984 */ /* 0x000ee20000000800 */
[----:B------:R-:W-:Y:S01]  /*07f0*/  IMAD.IADD R37, R7, 0x1, R14 ;  /* 0x0000000107257824 */ /* 0x000fe200078e020e */
[----:B-----5:R-:W-:Y:S01]  /*0800*/  FSETP.NEU.FTZ.AND P0, PT, R40, RZ, PT ;  /* 0x000000ff2800720b */ /* 0x020fe20003f1d000 */
[----:B------:R-:W-:Y:S01]  /*0810*/  IMAD.IADD R20, R19, 0x1, -R8 ;  /* 0x0000000113147824 */ /* 0x000fe200078e0a08 */
[----:B------:R-:W3:Y:S01]  /*0820*/  LDS R22, [R12+0x34] ;  /* 0x000034000c167984 */ /* 0x000ee20000000800 */
[----:B------:R-:W-:Y:S01]  /*0830*/  IADD3 R2, P2, PT, R3, R2, RZ ;  /* 0x0000000203027210 */ /* 0x000fe20007f5e0ff */
[----:B------:R-:W-:-:S02]  /*0840*/  VIADD R19, R19, 0x1 ;  /* 0x0000000113137836 */ /* 0x000fc40000000000 */
[----:B------:R-:W3:Y:S01]  /*0850*/  LDS R21, [R12+0x38] ;  /* 0x000038000c157984 */ /* 0x000ee20000000800 */
[----:B------:R-:W-:-:S03]  /*0860*/  LEA.HI.X.SX32 R3, R3, RZ, 0x1, P2 ;  /* 0x000000ff03037211 */ /* 0x000fc600010f0eff */
[----:B------:R-:W3:Y:S01]  /*0870*/  LDS R35, [R12] ;  /* 0x000000000c237984 */ /* 0x000ee20000000800 */
[C---:B0-----:R-:W-:Y:S01]  /*0880*/  PRMT R17, R34.reuse, 0x7632, R17 ;  /* 0x0000763222117816 */ /* 0x041fe20000000011 */
[----:B------:R-:W-:Y:S02]  /*0890*/  IMAD.U32 R34, R34, 0x10000, RZ ;  /* 0x0001000022227824 */ /* 0x000fe400078e00ff */
[----:B------:R-:W0:Y:S01]  /*08a0*/  LDS R32, [R12+0xc] ;  /* 0x00000c000c207984 */ /* 0x000e220000000800 */
[----:B--2---:R-:W-:Y:S01]  /*08b0*/  PRMT R16, R33, 0x7632, R16 ;  /* 0x0000763221107816 */ /* 0x004fe20000000010 */
[----:B------:R-:W-:Y:S01]  /*08c0*/  IMAD.U32 R17, R17, 0x10000, RZ ;  /* 0x0001000011117824 */ /* 0x000fe200078e00ff */
[----:B------:R-:W-:Y:S01]  /*08d0*/  SHF.L.U32 R33, R33, 0x10, RZ ;  /* 0x0000001021217819 */ /* 0x000fe200000006ff */
[----:B------:R-:W2:Y:S01]  /*08e0*/  LDS R29, [R12+0x18] ;  /* 0x000018000c1d7984 */ /* 0x000ea20000000800 */
[C---:B----4-:R-:W-:Y:S01]  /*08f0*/  PRMT R14, R31.reuse, 0x7632, R14 ;  /* 0x000076321f0e7816 */ /* 0x050fe2000000000e */
[----:B------:R-:W-:-:S02]  /*0900*/  IMAD.U32 R31, R31, 0x10000, RZ ;  /* 0x000100001f1f7824 */ /* 0x000fc400078e00ff */
[----:B------:R-:W4:Y:S01]  /*0910*/  LDS R26, [R12+0x24] ;  /* 0x000024000c1a7984 */ /* 0x000f220000000800 */
[----:B------:R-:W-:Y:S01]  /*0920*/  PRMT R13, R30, 0x7632, R13 ;  /* 0x000076321e0d7816 */ /* 0x000fe2000000000d */
[----:B------:R-:W-:Y:S01]  /*0930*/  IMAD.U32 R16, R16, 0x10000, RZ ;  /* 0x0001000010107824 */ /* 0x000fe200078e00ff */
[----:B------:R-:W-:Y:S01]  /*0940*/  SHF.L.U32 R30, R30, 0x10, RZ ;  /* 0x000000101e1e7819 */ /* 0x000fe200000006ff */
[----:B------:R2:W4:Y:S01]  /*0950*/  LDS R23, [R12+0x30] ;  /* 0x000030000c177984 */ /* 0x0005220000000800 */
[C---:B------:R-:W-:Y:S01]  /*0960*/  PRMT R42, R28.reuse, 0x7632, R42 ;  /* 0x000076321c2a7816 */ /* 0x040fe2000000002a */
[----:B------:R-:W-:Y:S01]  /*0970*/  IMAD.U32 R28, R28, 0x10000, RZ ;  /* 0x000100001c1c7824 */ /* 0x000fe200078e00ff */
[----:B------:R-:W4:Y:S01]  /*0980*/  S2R R36, SR_TID.X ;  /* 0x0000000000247919 */ /* 0x000f220000002100 */
[C---:B-1----:R-:W-:Y:S01]  /*0990*/  PRMT R47, R27.reuse, 0x7632, R47 ;  /* 0x000076321b2f7816 */ /* 0x042fe2000000002f */
[----:B------:R-:W-:Y:S01]  /*09a0*/  IMAD.U32 R14, R14, 0x10000, RZ ;  /* 0x000100000e0e7824 */ /* 0x000fe200078e00ff */
[----:B------:R-:W-:Y:S01]  /*09b0*/  SHF.L.U32 R27, R27, 0x10, RZ ;  /* 0x000000101b1b7819 */ /* 0x000fe200000006ff */
[----:B------:R-:W-:Y:S01]  /*09c0*/  IMAD.U32 R13, R13, 0x10000, RZ ;  /* 0x000100000d0d7824 */ /* 0x000fe200078e00ff */
[C---:B------:R-:W-:Y:S01]  /*09d0*/  PRMT R45, R25.reuse, 0x7632, R45 ;  /* 0x00007632192d7816 */ /* 0x040fe2000000002d */
[----:B------:R-:W-:Y:S01]  /*09e0*/  IMAD.U32 R25, R25, 0x10000, RZ ;  /* 0x0001000019197824 */ /* 0x000fe200078e00ff */
[----:B---3--:R-:W-:Y:S01]  /*09f0*/  PRMT R44, R24, 0x7632, R44 ;  /* 0x00007632182c7816 */ /* 0x008fe2000000002c */
[----:B------:R-:W-:Y:S01]  /*0a00*/  IMAD.U32 R42, R42, 0x10000, RZ ;  /* 0x000100002a2a7824 */ /* 0x000fe200078e00ff */
[----:B------:R-:W-:Y:S01]  /*0a10*/  SHF.L.U32 R24, R24, 0x10, RZ ;  /* 0x0000001018187819 */ /* 0x000fe200000006ff */
[----:B------:R-:W-:Y:S01]  /*0a20*/  IMAD.U32 R47, R47, 0x10000, RZ ;  /* 0x000100002f2f7824 */ /* 0x000fe200078e00ff */
[C---:B------:R-:W-:Y:S01]  /*0a30*/  PRMT R6, R22.reuse, 0x7632, R6 ;  /* 0x0000763216067816 */ /* 0x040fe20000000006 */
[----:B------:R-:W-:-:S02]  /*0a40*/  IMAD.U32 R22, R22, 0x10000, RZ ;  /* 0x0001000016167824 */ /* 0x000fc400078e00ff */
[----:B------:R-:W-:Y:S01]  /*0a50*/  IMAD.U32 R45, R45, 0x10000, RZ ;  /* 0x000100002d2d7824 */ /* 0x000fe200078e00ff */
[C---:B------:R-:W-:Y:S01]  /*0a60*/  PRMT R7, R21.reuse, 0x7632, R7 ;  /* 0x0000763215077816 */ /* 0x040fe20000000007 */
[----:B------:R-:W-:Y:S01]  /*0a70*/  IMAD.U32 R44, R44, 0x10000, RZ ;  /* 0x000100002c2c7824 */ /* 0x000fe200078e00ff */
[----:B------:R-:W-:Y:S01]  /*0a80*/  SHF.L.U32 R21, R21, 0x10, RZ ;  /* 0x0000001015157819 */ /* 0x000fe200000006ff */
[----:B------:R-:W-:Y:S01]  /*0a90*/  IMAD.U32 R48, R6, 0x10000, RZ ;  /* 0x0001000006307824 */ /* 0x000fe200078e00ff */
[C---:B------:R-:W-:Y:S01]  /*0aa0*/  PRMT R18, R35.reuse, 0x7632, R18 ;  /* 0x0000763223127816 */ /* 0x040fe20000000012 */
[----:B------:R-:W-:Y:S02]  /*0ab0*/  IMAD.U32 R35, R35, 0x10000, RZ ;  /* 0x0001000023237824 */ /* 0x000fe400078e00ff */
[----:B------:R-:W-:Y:S01]  /*0ac0*/  IMAD.U32 R49, R7, 0x10000, RZ ;  /* 0x0001000007317824 */ /* 0x000fe200078e00ff */
[C---:B0-----:R-:W-:Y:S01]  /*0ad0*/  PRMT R15, R32.reuse, 0x7632, R15 ;  /* 0x00007632200f7816 */ /* 0x041fe2000000000f */
[----:B------:R-:W-:Y:S01]  /*0ae0*/  IMAD.U32 R32, R32, 0x10000, RZ ;  /* 0x0001000020207824 */ /* 0x000fe200078e00ff */
[----:B------:R-:W-:-:S02]  /*0af0*/  SHF.L.U32 R18, R18, 0x10, RZ ;  /* 0x0000001012127819 */ /* 0x000fc400000006ff */
[C---:B--2---:R-:W-:Y:S01]  /*0b00*/  PRMT R12, R29.reuse, 0x7632, R12 ;  /* 0x000076321d0c7816 */ /* 0x044fe2000000000c */
[----:B------:R-:W-:Y:S01]  /*0b10*/  IMAD.U32 R29, R29, 0x10000, RZ ;  /* 0x000100001d1d7824 */ /* 0x000fe200078e00ff */
[----:B------:R-:W-:Y:S02]  /*0b20*/  SHF.L.U32 R15, R15, 0x10, RZ ;  /* 0x000000100f0f7819 */ /* 0x000fe400000006ff */
[C---:B----4-:R-:W-:Y:S01]  /*0b30*/  PRMT R46, R26.reuse, 0x7632, R46 ;  /* 0x000076321a2e7816 */ /* 0x050fe2000000002e */
[----:B------:R-:W-:Y:S01]  /*0b40*/  IMAD.U32 R26, R26, 0x10000, RZ ;  /* 0x000100001a1a7824 */ /* 0x000fe200078e00ff */
[----:B------:R-:W-:Y:S02]  /*0b50*/  SHF.R.U32.HI R36, RZ, 0x5, R36 ;  /* 0x00000005ff247819 */ /* 0x000fe40000011624 */
[C---:B------:R-:W-:Y:S01]  /*0b60*/  PRMT R43, R23.reuse, 0x7632, R43 ;  /* 0x00007632172b7816 */ /* 0x040fe2000000002b */
[----:B------:R-:W-:Y:S01]  /*0b70*/  IMAD.U32 R23, R23, 0x10000, RZ ;  /* 0x0001000017177824 */ /* 0x000fe200078e00ff */
[----:B------:R-:W-:-:S02]  /*0b80*/  SHF.L.U32 R12, R12, 0x10, RZ ;  /* 0x000000100c0c7819 */ /* 0x000fc400000006ff */
[----:B------:R-:W-:Y:S02]  /*0b90*/  SHF.L.U32 R46, R46, 0x10, RZ ;  /* 0x000000102e2e7819 */ /* 0x000fe400000006ff */
[----:B------:R-:W-:-:S07]  /*0ba0*/  SHF.L.U32 R43, R43, 0x10, RZ ;  /* 0x000000102b2b7819 */ /* 0x000fce00000006ff */
.L_x_19094:
        /* <DEDUP_REMOVED lines=13> */
[----:B--2---:R-:W-:-:S04]  /*0c80*/  IMAD.U32 R59, R58, 0x10000, RZ ;  /* 0x000100003a3b7824 */ /* 0x004fc800078e00ff */
[----:B------:R-:W-:Y:S01]  /*0c90*/  FMUL.FTZ R50, R34, R59 ;  /* 0x0000003b22327220 */ /* 0x000fe20000410000 */
[----:B---3--:R-:W-:-:S04]  /*0ca0*/  IMAD.U32 R56, R57, 0x10000, RZ ;  /* 0x0001000039387824 */ /* 0x008fc800078e00ff */
[----:B------:R-:W-:Y:S02]  /*0cb0*/  FFMA.FTZ R56, R35, R56, R50 ;  /* 0x0000003823387223 */ /* 0x000fe40000010032 */
[----:B------:R-:W2:Y:S01]  /*0cc0*/  LDG.E.CONSTANT R50, desc[UR6][R6.64+0x380] ;  /* 0x0003800606327981 */ /* 0x000ea2000c1e9900 */
[----:B------:R-:W-:-:S04]  /*0cd0*/  PRMT R58, R58, 0x7632, R58 ;  /* 0x000076323a3a7816 */ /* 0x000fc8000000003a */
[----:B------:R-:W-:Y:S02]  /*0ce0*/  SHF.L.U32 R58, R58, 0x10, RZ ;  /* 0x000000103a3a7819 */ /* 0x000fe400000006ff */
[----:B------:R-:W-:-:S03]  /*0cf0*/  PRMT R57, R57, 0x7632, R57 ;  /* 0x0000763239397816 */ /* 0x000fc60000000039 */
[----:B------:R-:W-:Y:S01]  /*0d00*/  FMUL.FTZ R59, R17, R58 ;  /* 0x0000003a113b7220 */ /* 0x000fe20000410000 */
[C---:B----4-:R-:W-:Y:S01]  /*0d10*/  PRMT R58, R55.reuse, 0x7632, R58 ;  /* 0x00007632373a7816 */ /* 0x050fe2000000003a */
[----:B------:R-:W-:Y:S02]  /*0d20*/  IMAD.U32 R55, R55, 0x10000, RZ ;  /* 0x0001000037377824 */ /* 0x000fe400078e00ff */
[----:B------:R-:W-:Y:S01]  /*0d30*/  IMAD.U32 R57, R57, 0x10000, RZ ;  /* 0x0001000039397824 */ /* 0x000fe200078e00ff */
[----:B------:R-:W-:Y:S01]  /*0d40*/  SHF.L.U32 R58, R58, 0x10, RZ ;  /* 0x000000103a3a7819 */ /* 0x000fe200000006ff */
[--C-:B------:R-:W-:Y:S01]  /*0d50*/  FFMA.FTZ R55, R33, R55, R56.reuse ;  /* 0x0000003721377223 */ /* 0x100fe20000010038 */
[----:B-----5:R-:W-:Y:S01]  /*0d60*/  PRMT R56, R54, 0x7632, R56 ;  /* 0x0000763236387816 */ /* 0x020fe20000000038 */
[----:B------:R-:W-:Y:S01]  /*0d70*/  FFMA.FTZ R57, R18, R57, R59 ;  /* 0x0000003912397223 */ /* 0x000fe2000001003b */
[----:B------:R-:W-:Y:S01]  /*0d80*/  IMAD.U32 R54, R54, 0x10000, RZ ;  /* 0x0001000036367824 */ /* 0x000fe200078e00ff */
[----:B------:R-:W3:Y:S02]  /*0d90*/  LDG.E.CONSTANT R59, desc[UR6][R6.64+0x700] ;  /* 0x00070006063b7981 */ /* 0x000ee4000c1e9900 */
[----:B------:R-:W-:Y:S01]  /*0da0*/  FFMA.FTZ R58, R16, R58, R57 ;  /* 0x0000003a103a7223 */ /* 0x000fe20000010039 */
[----:B------:R-:W-:-:S02]  /*0db0*/  IMAD.U32 R56, R56, 0x10000, RZ ;  /* 0x0001000038387824 */ /* 0x000fc400078e00ff */
[----:B------:R-:W-:Y:S01]  /*0dc0*/  FFMA.FTZ R54, R32, R54, R55 ;  /* 0x0000003620367223 */ /* 0x000fe20000010037 */
[----:B------:R-:W-:Y:S01]  /*0dd0*/  SHF.L.U32 R57, R53, 0x10, RZ ;  /* 0x0000001035397819 */ /* 0x000fe200000006ff */
[----:B------:R-:W-:Y:S01]  /*0de0*/  FFMA.FTZ R55, R15, R56, R58 ;  /* 0x000000380f377223 */ /* 0x000fe2000001003a */
[----:B------:R-:W-:-:S03]  /*0df0*/  PRMT R56, R53, 0x7632, R56 ;  /* 0x0000763235387816 */ /* 0x000fc60000000038 */
[--C-:B------:R-:W-:Y:S01]  /*0e00*/  FFMA.FTZ R57, R31, R57, R54.reuse ;  /* 0x000000391f397223 */ /* 0x100fe20000010036 */
[----:B------:R-:W-:Y:S01]  /*0e10*/  PRMT R54, R52, 0x7632, R54 ;  /* 0x0000763234367816 */ /* 0x000fe20000000036 */
[----:B------:R-:W4:Y:S01]  /*0e20*/  LDG.E.CONSTANT R53, desc[UR6][R6.64+0x400] ;  /* 0x0004000606357981 */ /* 0x000f22000c1e9900 */
[----:B------:R-:W-:Y:S02]  /*0e30*/  IMAD.U32 R56, R56, 0x10000, RZ ;  /* 0x0001000038387824 */ /* 0x000fe400078e00ff */
[----:B------:R-:W-:Y:S02]  /*0e40*/  SHF.L.U32 R54, R54, 0x10, RZ ;  /* 0x0000001036367819 */ /* 0x000fe400000006ff */
[----:B------:R-:W-:Y:S01]  /*0e50*/  FFMA.FTZ R56, R14, R56, R55 ;  /* 0x000000380e387223 */ /* 0x000fe20000010037 */
[----:B------:R-:W-:Y:S02]  /*0e60*/  IMAD.U32 R55, R52, 0x10000, RZ ;  /* 0x0001000034377824 */ /* 0x000fe400078e00ff */
[----:B------:R-:W5:Y:S02]  /*0e70*/  LDG.E.CONSTANT R52, desc[UR6][R6.64+0x480] ;  /* 0x0004800606347981 */ /* 0x000f64000c1e9900 */
[----:B------:R-:W-:Y:S01]  /*0e80*/  FFMA.FTZ R58, R30, R55, R57 ;  /* 0x000000371e3a7223 */ /* 0x000fe20000010039 */
[----:B------:R-:W-:Y:S01]  /*0e90*/  FFMA.FTZ R55, R13, R54, R56 ;  /* 0x000000360d377223 */ /* 0x000fe20000010038 */
[C---:B------:R-:W-:Y:S01]  /*0ea0*/  PRMT R54, R51.reuse, 0x7632, R54 ;  /* 0x0000763233367816 */ /* 0x040fe20000000036 */
[----:B------:R-:W-:-:S02]  /*0eb0*/  IMAD.U32 R56, R51, 0x10000, RZ ;  /* 0x0001000033387824 */ /* 0x000fc400078e00ff */
[----:B------:R-:W3:Y:S02]  /*0ec0*/  LDG.E.CONSTANT R51, desc[UR6][R6.64+0x500] ;  /* 0x0005000606337981 */ /* 0x000ee4000c1e9900 */
[----:B------:R-:W-:Y:S02]  /*0ed0*/  IMAD.U32 R54, R54, 0x10000, RZ ;  /* 0x0001000036367824 */ /* 0x000fe400078e00ff */
[----:B------:R-:W-:Y:S02]  /*0ee0*/  FFMA.FTZ R57, R29, R56, R58 ;  /* 0x000000381d397223 */ /* 0x000fe4000001003a */
[----:B------:R-:W3:Y:S01]  /*0ef0*/  LDG.E.CONSTANT R56, desc[UR6][R6.64+0x680] ;  /* 0x0006800606387981 */ /* 0x000ee2000c1e9900 */
[----:B------:R-:W-:-:S03]  /*0f00*/  FFMA.FTZ R55, R12, R54, R55 ;  /* 0x000000360c377223 */ /* 0x000fc60000010037 */
[----:B------:R-:W3:Y:S01]  /*0f10*/  LDG.E.CONSTANT R54, desc[UR6][R6.64+0x580] ;  /* 0x0005800606367981 */ /* 0x000ee2000c1e9900 */
[----:B--2---:R-:W-:-:S05]  /*0f20*/  SHF.L.U32 R58, R50, 0x10, RZ ;  /* 0x00000010323a7819 */ /* 0x004fca00000006ff */
[----:B------:R-:W-:Y:S02]  /*0f30*/  FFMA.FTZ R58, R28, R58, R57 ;  /* 0x0000003a1c3a7223 */ /* 0x000fe40000010039 */
[----:B------:R3:W2:Y:S01]  /*0f40*/  LDG.E.CONSTANT R57, desc[UR6][R6.64+0x600] ;  /* 0x0006000606397981 */ /* 0x0006a2000c1e9900 */
[----:B------:R-:W-:-:S05]  /*0f50*/  PRMT R50, R50, 0x7632, R50 ;  /* 0x0000763232327816 */ /* 0x000fca0000000032 */
[----:B------:R-:W-:-:S04]  /*0f60*/  IMAD.U32 R50, R50, 0x10000, RZ ;  /* 0x0001000032327824 */ /* 0x000fc800078e00ff */
[--C-:B------:R-:W-:Y:S01]  /*0f70*/  FFMA.FTZ R50, R42, R50, R55.reuse ;  /* 0x000000322a327223 */ /* 0x100fe20000010037 */
[C---:B----4-:R-:W-:Y:S01]  /*0f80*/  PRMT R55, R53.reuse, 0x7632, R55 ;  /* 0x0000763235377816 */ /* 0x050fe20000000037 */
[----:B------:R-:W-:-:S03]  /*0f90*/  IMAD.U32 R53, R53, 0x10000, RZ ;  /* 0x0001000035357824 */ /* 0x000fc600078e00ff */
[----:B------:R-:W-:Y:S01]  /*0fa0*/  SHF.L.U32 R55, R55, 0x10, RZ ;  /* 0x0000001037377819 */ /* 0x000fe200000006ff */
[----:B------:R-:W-:-:S04]  /*0fb0*/  FFMA.FTZ R53, R27, R53, R58 ;  /* 0x000000351b357223 */ /* 0x000fc8000001003a */
[--C-:B------:R-:W-:Y:S01]  /*0fc0*/  FFMA.FTZ R55, R47, R55, R50.reuse ;  /* 0x000000372f377223 */ /* 0x100fe20000010032 */
[C---:B-----5:R-:W-:Y:S01]  /*0fd0*/  PRMT R50, R52.reuse, 0x7632, R50 ;  /* 0x0000763234327816 */ /* 0x060fe20000000032 */
[----:B------:R-:W-:Y:S01]  /*0fe0*/  IMAD.U32 R52, R52, 0x10000, RZ ;  /* 0x0001000034347824 */ /* 0x000fe200078e00ff */
[----:B---3--:R-:W-:-:S03]  /*0ff0*/  SHF.L.U32 R6, R51, 0x10, RZ ;  /* 0x0000001033067819 */ /* 0x008fc600000006ff */
[----:B------:R-:W-:Y:S01]  /*1000*/  FFMA.FTZ R52, R26, R52, R53 ;  /* 0x000000341a347223 */ /* 0x000fe20000010035 */
[----:B------:R-:W-:Y:S01]  /*1010*/  PRMT R51, R51, 0x7632, R51 ;  /* 0x0000763233337816 */ /* 0x000fe20000000033 */
[----:B------:R-:W-:Y:S02]  /*1020*/  IMAD.U32 R50, R50, 0x10000, RZ ;  /* 0x0001000032327824 */ /* 0x000fe400078e00ff */
[----:B------:R-:W-:Y:S01]  /*1030*/  FFMA.FTZ R7, R25, R6, R52 ;  /* 0x0000000619077223 */ /* 0x000fe20000010034 */
[C---:B------:R-:W-:Y:S01]  /*1040*/  PRMT R6, R54.reuse, 0x7632, R6 ;  /* 0x0000763236067816 */ /* 0x040fe20000000006 */
[----:B------:R-:W-:Y:S02]  /*1050*/  IMAD.U32 R54, R54, 0x10000, RZ ;  /* 0x0001000036367824 */ /* 0x000fe400078e00ff */
[----:B------:R-:W-:Y:S01]  /*1060*/  FFMA.FTZ R50, R46, R50, R55 ;  /* 0x000000322e327223 */ /* 0x000fe20000010037 */
[----:B------:R-:W-:Y:S01]  /*1070*/  IMAD.U32 R51, R51, 0x10000, RZ ;  /* 0x0001000033337824 */ /* 0x000fe200078e00ff */
[----:B------:R-:W-:Y:S01]  /*1080*/  SHF.L.U32 R6, R6, 0x10, RZ ;  /* 0x0000001006067819 */ /* 0x000fe200000006ff */
[----:B------:R-:W-:-:S02]  /*1090*/  FFMA.FTZ R54, R24, R54, R7 ;  /* 0x0000003618367223 */ /* 0x000fc40000010007 */
[--C-:B------:R-:W-:Y:S01]  /*10a0*/  FFMA.FTZ R51, R45, R51, R50.reuse ;  /* 0x000000332d337223 */ /* 0x100fe20000010032 */
[----:B------:R-:W-:-:S03]  /*10b0*/  PRMT R50, R56, 0x7632, R50 ;  /* 0x0000763238327816 */ /* 0x000fc60000000032 */
[--C-:B------:R-:W-:Y:S01]  /*10c0*/  FFMA.FTZ R6, R44, R6, R51.reuse ;  /* 0x000000062c067223 */ /* 0x100fe20000010033 */
[----:B------:R-:W-:Y:S01]  /*10d0*/  SHF.L.U32 R56, R56, 0x10, RZ ;  /* 0x0000001038387819 */ /* 0x000fe200000006ff */
[----:B------:R-:W-:Y:S01]  /*10e0*/  IMAD.U32 R50, R50, 0x10000, RZ ;  /* 0x0001000032327824 */ /* 0x000fe200078e00ff */
[C---:B------:R-:W-:Y:S01]  /*10f0*/  PRMT R51, R59.reuse, 0x7632, R51 ;  /* 0x000076323b337816 */ /* 0x040fe20000000033 */
[----:B------:R-:W-:-:S03]  /*1100*/  IMAD.U32 R59, R59, 0x10000, RZ ;  /* 0x000100003b3b7824 */ /* 0x000fc600078e00ff */
[----:B------:R-:W-:Y:S01]  /*1110*/  SHF.L.U32 R51, R51, 0x10, RZ ;  /* 0x0000001033337819 */ /* 0x000fe200000006ff */
[----:B------:R-:W-:Y:S01]  /*1120*/  UMOV UR4, 0xffffffff ;  /* 0xffffffff00047882 */ /* 0x000fe20000000000 */
[C---:B--2---:R-:W-:Y:S01]  /*1130*/  PRMT R7, R57.reuse, 0x7632, R7 ;  /* 0x0000763239077816 */ /* 0x044fe20000000007 */
[----:B------:R-:W-:-:S04]  /*1140*/  IMAD.U32 R57, R57, 0x10000, RZ ;  /* 0x0001000039397824 */ /* 0x000fc800078e00ff */
[----:B------:R-:W-:Y:S02]  /*1150*/  IMAD.U32 R7, R7, 0x10000, RZ ;  /* 0x0001000007077824 */ /* 0x000fe400078e00ff */
[----:B------:R-:W-:Y:S02]  /*1160*/  FFMA.FTZ R57, R23, R57, R54 ;  /* 0x0000003917397223 */ /* 0x000fe40000010036 */
[----:B------:R-:W-:Y:S02]  /*1170*/  FFMA.FTZ R7, R43, R7, R6 ;  /* 0x000000072b077223 */ /* 0x000fe40000010006 */
[----:B------:R-:W-:Y:S02]  /*1180*/  FFMA.FTZ R56, R22, R56, R57 ;  /* 0x0000003816387223 */ /* 0x000fe40000010039 */
[----:B------:R-:W-:Y:S02]  /*1190*/  FFMA.FTZ R50, R48, R50, R7 ;  /* 0x0000003230327223 */ /* 0x000fe40000010007 */
[----:B------:R-:W-:-:S02]  /*11a0*/  FFMA.FTZ R56, R21, R59, R56 ;  /* 0x0000003b15387223 */ /* 0x000fc40000010038 */
[----:B------:R-:W-:-:S04]  /*11b0*/  FFMA.FTZ R51, R49, R51, R50 ;  /* 0x0000003331337223 */ /* 0x000fc80000010032 */
[----:B------:R-:W-:Y:S01]  /*11c0*/  FADD.FTZ R51, R56, R51 ;  /* 0x0000003338337221 */ /* 0x000fe20000010000 */
[----:B------:R-:W-:Y:S06]  /*11d0*/  BRA.DIV UR4, `(.L_x_19093) ;  /* 0x0000003204f87947 */ /* 0x000fec000b800000 */
[----:B------:R-:W0:Y:S02]  /*11e0*/  SHFL.BFLY PT, R6, R51, 0x2, 0x1f ;  /* 0x0c401f0033067f89 */ /* 0x000e2400000e0000 */
[----:B0-----:R-:W-:-:S05]  /*11f0*/  FADD.FTZ R6, R51, R6 ;  /* 0x0000000633067221 */ /* 0x001fca0000010000 */
[----:B------:R0:W1:Y:S02]  /*1200*/  SHFL.BFLY PT, R7, R6, 0x1, 0x1f ;  /* 0x0c201f0006077f89 */ /* 0x00006400000e0000 */
.L_x_19140:
[----:B------:R-:W-:Y:S01]  /*1210*/  VIADD R50, R20, 0x1 ;  /* 0x0000000114327836 */ /* 0x000fe20000000000 */
[----:B------:R-:W-:Y:S01]  /*1220*/  ISETP.NE.AND P3, PT, R41, RZ, PT ;  /* 0x000000ff2900720c */ /* 0x000fe20003f65270 */
[----:B-1----:R-:W-:Y:S01]  /*1230*/  FADD.FTZ R7, R6, R7 ;  /* 0x0000000706077221 */ /* 0x002fe20000010000 */
[----:B------:R-:W-:Y:S01]  /*1240*/  IADD3 R36, PT, PT, R36, 0x4, RZ ;  /* 0x0000000424247810 */ /* 0x000fe20007ffe0ff */
[----:B------:R-:W-:Y:S01]  /*1250*/  VIADD R20, R20, 0x20 ;  /* 0x0000002014147836 */ /* 0x000fe20000000000 */
[----:B------:R-:W-:-:S05]  /*1260*/  I2FP.F32.S32 R51, R50 ;  /* 0x0000003200337245 */ /* 0x000fca0000201400 */
[----:B------:R-:W-:-:S05]  /*1270*/  FMUL.FTZ R51, R51, R40 ;  /* 0x0000002833337220 */ /* 0x000fca0000410000 */
[----:B------:R-:W-:Y:S01]  /*1280*/  FSEL R50, R51, RZ, P0 ;  /* 0x000000ff33327208 */ /* 0x000fe20000000000 */
[C---:B------:R-:W-:Y:S01]  /*1290*/  @!P3 VIADD R51, R19.reuse, 0xffffffff ;  /* 0xffffffff1333b836 */ /* 0x040fe20000000000 */
[----:B------:R-:W-:-:S03]  /*12a0*/  IADD3 R19, PT, PT, R19, 0x20, RZ ;  /* 0x0000002013137810 */ /* 0x000fc60007ffe0ff */
[----:B------:R-:W-:Y:S01]  /*12b0*/  FFMA.FTZ R7, R7, UR12, R50 ;  /* 0x0000000c07077c23 */ /* 0x000fe20008010032 */
[CC--:B------:R-:W-:Y:S02]  /*12c0*/  @!P3 ISETP.GE.AND P2, PT, R51.reuse, R8.reuse, PT ;  /* 0x000000083300b20c */ /* 0x0c0fe40003f46270 */
[----:B------:R-:W-:Y:S02]  /*12d0*/  ISETP.GE.OR P4, PT, R51, R8, P3 ;  /* 0x000000083300720c */ /* 0x000fe40001f86670 */
[----:B0-----:R-:W-:Y:S02]  /*12e0*/  @!P3 FSEL R6, R7, RZ, !P2 ;  /* 0x000000ff0706b208 */ /* 0x001fe40005000000 */
[----:B------:R-:W-:-:S03]  /*12f0*/  IADD3 R4, P2, PT, R4, 0x10, RZ ;  /* 0x0000001004047810 */ /* 0x000fc60007f5e0ff */
[----:B------:R0:W-:Y:S01]  /*1300*/  @!P3 STS [R37], R6 ;  /* 0x000000062500b388 */ /* 0x0001e20000000800 */
[----:B------:R-:W-:Y:S01]  /*1310*/  ISETP.GE.AND P3, PT, R36, R11, PT ;  /* 0x0000000b2400720c */ /* 0x000fe20003f66270 */
[----:B------:R-:W-:-:S04]  /*1320*/  IMAD.X R5, RZ, RZ, R5, P2 ;  /* 0x000000ffff057224 */ /* 0x000fc800010e0605 */
[----:B------:R-:W-:Y:S01]  /*1330*/  @!P4 FMNMX.FTZ R38, R38, R7, !PT ;  /* 0x000000072626c209 */ /* 0x000fe20007810000 */
[----:B0-----:R-:W-:-:S07]  /*1340*/  VIADD R37, R37, 0x80 ;  /* 0x0000008025257836 */ /* 0x001fce0000000000 */
[----:B------:R-:W-:Y:S05]  /*1350*/  @!P3 BRA `(.L_x_19094) ;  /* 0xfffffff80014b947 */ /* 0x000fea000383ffff */
.L_x_19092:
[----:B------:R-:W-:Y:S05]  /*1360*/  BSYNC B0 ;  /* 0x0000000000007941 */ /* 0x000fea0003800000 */
.L_x_19091:
        /* <DEDUP_REMOVED lines=15> */
.L_x_19145:
        /* <DEDUP_REMOVED lines=40> */
.L_x_19100:
        /* <DEDUP_REMOVED lines=11> */
.L_x_19099:
[----:B------:R-:W-:Y:S05]  /*1790*/  BSYNC.RECONVERGENT B1 ;  /* 0x0000000000017941 */ /* 0x000fea0003800200 */
.L_x_19098:
        /* <DEDUP_REMOVED lines=12> */
.L_x_19103:
        /* <DEDUP_REMOVED lines=33> */
[C---:B------:R-:W-:Y:S01]  /*1a70*/  FADD.FTZ R37, -R12.reuse, R37 ;  /* 0x000000250c257221 */ /* 0x040fe20000010100 */
[----:B--2---:R-:W-:Y:S01]  /*1a80*/  FADD.FTZ R6, R31, R6 ;  /* 0x000000061f067221 */ /* 0x004fe20000010000 */
[----:B------:R-:W-:Y:S01]  /*1a90*/  FMUL.FTZ R35, R35, 1.4426950216293334961 ;  /* 0x3fb8aa3b23237820 */ /* 0x000fe20000410000 */
[----:B------:R-:W2:Y:S01]  /*1aa0*/  MUFU.EX2 R24, R24 ;  /* 0x0000001800187308 */ /* 0x000ea20000000800 */
[----:B------:R-:W-:Y:S01]  /*1ab0*/  FADD.FTZ R33, -R12, R25 ;  /* 0x000000190c217221 */ /* 0x000fe20000010100 */
[----:B------:R-:W-:Y:S01]  /*1ac0*/  FMUL.FTZ R28, R37, 1.4426950216293334961 ;  /* 0x3fb8aa3b251c7820 */ /* 0x000fe20000410000 */
[----:B---3--:R-:W-:Y:S01]  /*1ad0*/  FADD.FTZ R25, R6, R32 ;  /* 0x0000002006197221 */ /* 0x008fe20000010000 */
[----:B------:R-:W3:Y:S01]  /*1ae0*/  MUFU.EX2 R26, R35 ;  /* 0x00000023001a7308 */ /* 0x000ee20000000800 */
[C---:B------:R-:W-:Y:S01]  /*1af0*/  FADD.FTZ R41, -R12.reuse, R41 ;  /* 0x000000290c297221 */ /* 0x040fe20000010100 */
[----:B------:R-:W-:Y:S01]  /*1b00*/  FMUL.FTZ R33, R33, 1.4426950216293334961 ;  /* 0x3fb8aa3b21217820 */ /* 0x000fe20000410000 */
[----:B------:R-:W-:Y:S01]  /*1b10*/  FADD.FTZ R25, R25, R16 ;  /* 0x0000001019197221 */ /* 0x000fe20000010000 */
[----:B------:R-:W1:Y:S01]  /*1b20*/  MUFU.EX2 R28, R28 ;  /* 0x0000001c001c7308 */ /* 0x000e620000000800 */
[C---:B------:R-:W-:Y:S01]  /*1b30*/  FADD.FTZ R43, -R12.reuse, R43 ;  /* 0x0000002b0c2b7221 */ /* 0x040fe20000010100 */
[----:B------:R-:W-:Y:S01]  /*1b40*/  FMUL.FTZ R41, R41, 1.4426950216293334961 ;  /* 0x3fb8aa3b29297820 */ /* 0x000fe20000410000 */
[----:B0-----:R-:W-:Y:S01]  /*1b50*/  FADD.FTZ R25, R25, R22 ;  /* 0x0000001619197221 */ /* 0x001fe20000010000 */
[----:B------:R-:W-:Y:S01]  /*1b60*/  MUFU.EX2 R36, R33 ;  /* 0x0000002100247308 */ /* 0x000fe20000000800 */
[C---:B------:R-:W-:Y:S01]  /*1b70*/  FADD.FTZ R45, -R12.reuse, R45 ;  /* 0x0000002d0c2d7221 */ /* 0x040fe20000010100 */
[----:B------:R-:W-:Y:S01]  /*1b80*/  FMUL.FTZ R43, R43, 1.4426950216293334961 ;  /* 0x3fb8aa3b2b2b7820 */ /* 0x000fe20000410000 */
[----:B--2---:R-:W-:Y:S01]  /*1b90*/  FADD.FTZ R25, R25, R24 ;  /* 0x0000001819197221 */ /* 0x004fe20000010000 */
[----:B------:R-:W0:Y:S01]  /*1ba0*/  MUFU.EX2 R30, R41 ;  /* 0x00000029001e7308 */ /* 0x000e220000000800 */
[----:B------:R-:W-:Y:S01]  /*1bb0*/  FMUL.FTZ R45, R45, 1.4426950216293334961 ;  /* 0x3fb8aa3b2d2d7820 */ /* 0x000fe20000410000 */
[C---:B------:R-:W-:Y:S01]  /*1bc0*/  FADD.FTZ R21, -R12.reuse, R21 ;  /* 0x000000150c157221 */ /* 0x040fe20000010100 */
[----:B---3--:R-:W-:Y:S01]  /*1bd0*/  FADD.FTZ R25, R25, R26 ;  /* 0x0000001a19197221 */ /* 0x008fe20000010000 */
[----:B------:R-:W2:Y:S01]  /*1be0*/  MUFU.EX2 R34, R43 ;  /* 0x0000002b00227308 */ /* 0x000ea20000000800 */
[----:B------:R3:W-:Y:S01]  /*1bf0*/  STS [R13+-0x200], R32 ;  /* 0xfffe00200d007388 */ /* 0x0007e20000000800 */
[C---:B-1----:R-:W-:Y:S01]  /*1c00*/  FADD.FTZ R17, -R12.reuse, R17 ;  /* 0x000000110c117221 */ /* 0x042fe20000010100 */
[----:B------:R-:W-:Y:S01]  /*1c10*/  FADD.FTZ R25, R25, R28 ;  /* 0x0000001c19197221 */ /* 0x000fe20000010000 */
[----:B------:R-:W1:Y:S01]  /*1c20*/  MUFU.EX2 R6, R45 ;  /* 0x0000002d00067308 */ /* 0x000e620000000800 */
[----:B------:R-:W-:Y:S01]  /*1c30*/  FMUL.FTZ R21, R21, 1.4426950216293334961 ;  /* 0x3fb8aa3b15157820 */ /* 0x000fe20000410000 */
[C---:B------:R-:W-:Y:S01]  /*1c40*/  FADD.FTZ R23, -R12.reuse, R23 ;  /* 0x000000170c177221 */ /* 0x040fe20000010100 */
[----:B------:R-:W-:Y:S01]  /*1c50*/  FMUL.FTZ R17, R17, 1.4426950216293334961 ;  /* 0x3fb8aa3b11117820 */ /* 0x000fe20000410000 */
[----:B------:R-:W-:Y:S01]  /*1c60*/  STS [R13+-0x400], R31 ;  /* 0xfffc001f0d007388 */ /* 0x000fe20000000800 */
[----:B0-----:R-:W-:Y:S01]  /*1c70*/  FADD.FTZ R25, R25, R30 ;  /* 0x0000001e19197221 */ /* 0x001fe20000010000 */
[----:B---3--:R-:W0:Y:S01]  /*1c80*/  MUFU.EX2 R32, R21 ;  /* 0x0000001500207308 */ /* 0x008e220000000800 */
[C---:B----4-:R-:W-:Y:S01]  /*1c90*/  FADD.FTZ R27, -R12.reuse, R27 ;  /* 0x0000001b0c1b7221 */ /* 0x050fe20000010100 */
[----:B------:R-:W-:Y:S01]  /*1ca0*/  FMUL.FTZ R23, R23, 1.4426950216293334961 ;  /* 0x3fb8aa3b17177820 */ /* 0x000fe20000410000 */
[----:B--2---:R-:W-:Y:S01]  /*1cb0*/  FADD.FTZ R25, R25, R34 ;  /* 0x0000002219197221 */ /* 0x004fe20000010000 */
[----:B------:R-:W2:Y:S01]  /*1cc0*/  MUFU.EX2 R38, R17 ;  /* 0x0000001100267308 */ /* 0x000ea20000000800 */
[----:B------:R-:W-:Y:S01]  /*1cd0*/  FADD.FTZ R29, -R12, R29 ;  /* 0x0000001d0c1d7221 */ /* 0x000fe20000010100 */
[----:B------:R-:W-:Y:S01]  /*1ce0*/  FMUL.FTZ R27, R27, 1.4426950216293334961 ;  /* 0x3fb8aa3b1b1b7820 */ /* 0x000fe20000410000 */
[----:B-1----:R-:W-:Y:S01]  /*1cf0*/  FADD.FTZ R25, R25, R6 ;  /* 0x0000000619197221 */ /* 0x002fe20000010000 */
[----:B-----5:R-:W1:Y:S01]  /*1d00*/  MUFU.EX2 R40, R23 ;  /* 0x0000001700287308 */ /* 0x020e620000000800 */
[----:B------:R-:W-:Y:S01]  /*1d10*/  FMUL.FTZ R29, R29, 1.4426950216293334961 ;  /* 0x3fb8aa3b1d1d7820 */ /* 0x000fe20000410000 */
[----:B------:R-:W-:Y:S01]  /*1d20*/  STS [R13], R16 ;  /* 0x000000100d007388 */ /* 0x000fe20000000800 */
[----:B------:R-:W-:Y:S01]  /*1d30*/  FADD.FTZ R25, R25, R36 ;  /* 0x0000002419197221 */ /* 0x000fe20000010000 */
[----:B------:R-:W3:Y:S02]  /*1d40*/  MUFU.EX2 R42, R27 ;  /* 0x0000001b002a7308 */ /* 0x000ee40000000800 */
[----:B------:R-:W-:Y:S01]  /*1d50*/  STS [R13+0x200], R22 ;  /* 0x000200160d007388 */ /* 0x000fe20000000800 */
[----:B0-----:R-:W-:Y:S01]  /*1d60*/  FADD.FTZ R25, R25, R32 ;  /* 0x0000002019197221 */ /* 0x001fe20000010000 */
[----:B------:R-:W0:Y:S02]  /*1d70*/  MUFU.EX2 R44, R29 ;  /* 0x0000001d002c7308 */ /* 0x000e240000000800 */
        /* <DEDUP_REMOVED lines=18> */
.L_x_19102:
[----:B------:R-:W-:Y:S05]  /*1ea0*/  BSYNC.RECONVERGENT B1 ;  /* 0x0000000000017941 */ /* 0x000fea0003800200 */
.L_x_19101:
        /* <DEDUP_REMOVED lines=55> */
.L_x_19105:
[----:B------:R-:W-:Y:S05]  /*2220*/  BSYNC.RECONVERGENT B1 ;  /* 0x0000000000017941 */ /* 0x000fea0003800200 */
.L_x_19104:
        /* <DEDUP_REMOVED lines=26> */
.L_x_19097:
[----:B------:R-:W-:Y:S05]  /*23d0*/  BSYNC.RECONVERGENT B0 ;  /* 0x0000000000007941 */ /* 0x000fea0003800200 */
.L_x_19096:
        /* <DEDUP_REMOVED lines=39> */
.L_x_19110:
[----:B------:R-:W0:Y:S01]  /*2650*/  LDS R5, [R12] ;  /* 0x000000000c057984 */ /* 0x000e220000000800 */
[----:B------:R-:W-:-:S04]  /*2660*/  IADD3 R13, PT, PT, R13, 0x1, RZ ;  /* 0x000000010d0d7810 */ /* 0x000fc80007ffe0ff */
[----:B------:R-:W-:Y:S01]  /*2670*/  ISETP.NE.AND P0, PT, R13, RZ, PT ;  /* 0x000000ff0d00720c */ /* 0x000fe20003f05270 */
[----:B0-----:R-:W-:-:S05]  /*2680*/  FMUL.FTZ R5, R5, R4 ;  /* 0x0000000405057220 */ /* 0x001fca0000410000 */
[----:B------:R0:W-:Y:S02]  /*2690*/  STS [R12], R5 ;  /* 0x000000050c007388 */ /* 0x0001e40000000800 */
[----:B0-----:R-:W-:-:S05]  /*26a0*/  VIADD R12, R12, 0x200 ;  /* 0x000002000c0c7836 */ /* 0x001fca0000000000 */
[----:B------:R-:W-:Y:S05]  /*26b0*/  @P0 BRA `(.L_x_19110) ;  /* 0xfffffffc00e40947 */ /* 0x000fea000383ffff */
.L_x_19109:
[----:B------:R-:W-:Y:S05]  /*26c0*/  BSYNC.RECONVERGENT B1 ;  /* 0x0000000000017941 */ /* 0x000fea0003800200 */
.L_x_19108:
        /* <DEDUP_REMOVED lines=12> */
.L_x_19113:
        /* <DEDUP_REMOVED lines=52> */
.L_x_19112:
[----:B------:R-:W-:Y:S05]  /*2ad0*/  BSYNC.RECONVERGENT B1 ;  /* 0x0000000000017941 */ /* 0x000fea0003800200 */
.L_x_19111:
        /* <DEDUP_REMOVED lines=31> */
.L_x_19115:
[----:B------:R-:W-:Y:S05]  /*2cd0*/  BSYNC.RECONVERGENT B1 ;  /* 0x0000000000017941 */ /* 0x000fea0003800200 */
.L_x_19114:
        /* <DEDUP_REMOVED lines=14> */
.L_x_19107:
[----:B------:R-:W-:Y:S05]  /*2dc0*/  BSYNC.RECONVERGENT B0 ;  /* 0x0000000000007941 */ /* 0x000fea0003800200 */
.L_x_19106:
[----:B------:R-:W-:Y:S01]  /*2dd0*/  BAR.SYNC.DEFER_BLOCKING 0x0 ;  /* 0x0000000000007b1d */ /* 0x000fe20000010000 */
[----:B------:R-:W-:Y:S01]  /*2de0*/  HFMA2 R21, -RZ, RZ, 0, 0 ;  /* 0x00000000ff157431 */ /* 0x000fe200000001ff */
[----:B------:R-:W-:Y:S01]  /*2df0*/  CS2R R22, SRZ ;  /* 0x0000000000167805 */ /* 0x000fe2000001ff00 */
[----:B------:R-:W-:-:S03]  /*2e00*/  IMAD.MOV.U32 R24, RZ, RZ, RZ ;  /* 0x000000ffff187224 */ /* 0x000fc600078e00ff */
[----:B------:R-:W2:Y:S01]  /*2e10*/  LDCU UR9, c[0x0][0x3cc] ;  /* 0x00007980ff0977ac */ /* 0x000ea20008000800 */
[----:B------:R-:W-:Y:S01]  /*2e20*/  BSSY.RECONVERGENT B0, `(.L_x_19116) ;  /* 0x0000129000007945 */ /* 0x000fe20003800200 */
[----:B------:R-:W3:Y:S03]  /*2e30*/  LDCU.64 UR4, c[0x0][0x398] ;  /* 0x00007300ff0477ac */ /* 0x000ee60008000a00 */
[----:B------:R-:W-:Y:S05]  /*2e40*/  @P1 BRA `(.L_x_19117) ;  /* 0x0000001000981947 */ /* 0x000fea0003800000 */
[----:B------:R-:W4:Y:S01]  /*2e50*/  LDCU UR12, c[0x0][0x3b8] ;  /* 0x00007700ff0c77ac */ /* 0x000f220008000800 */
[----:B01----:R-:W-:Y:S01]  /*2e60*/  SHF.R.U32.HI R4, RZ, 0x3, R18 ;  /* 0x00000003ff047819 */ /* 0x003fe20000011612 */
[----:B------:R-:W-:Y:S01]  /*2e70*/  VIADD R3, R3, 0x110 ;  /* 0x0000011003037836 */ /* 0x000fe20000000000 */
[----:B------:R-:W-:Y:S01]  /*2e80*/  MOV R5, RZ ;  /* 0x000000ff00057202 */ /* 0x000fe20000000f00 */
[----:B------:R-:W0:Y:S01]  /*2e90*/  LDCU UR8, c[0x0][0x3d0] ;  /* 0x00007a00ff0877ac */ /* 0x000e220008000800 */
[----:B------:R-:W-:Y:S01]  /*2ea0*/  LOP3.LUT R4, R4, 0x7c, RZ, 0xc0, !PT ;  /* 0x0000007c04047812 */ /* 0x000fe200078ec0ff */
[----:B------:R-:W-:Y:S01]  /*2eb0*/  IMAD.IADD R41, R20, 0x1, -R11 ;  /* 0x0000000114297824 */ /* 0x000fe200078e0a0b */
[----:B------:R-:W-:Y:S01]  /*2ec0*/  LEA R3, R2, R3, 0x18 ;  /* 0x0000000302037211 */ /* 0x000fe200078ec0ff */
[----:B------:R-:W1:Y:S01]  /*2ed0*/  LDCU.64 UR10, c[0x0][0x3a8] ;  /* 0x00007500ff0a77ac */ /* 0x000e620008000a00 */
[C---:B------:R-:W-:Y:S01]  /*2ee0*/  IADD3 R25, PT, PT, R20.reuse, 0x1, RZ ;  /* 0x0000000114197810 */ /* 0x040fe20007ffe0ff */
[----:B------:R-:W-:Y:S01]  /*2ef0*/  IMAD.MOV.U32 R22, RZ, RZ, RZ ;  /* 0x000000ffff167224 */ /* 0x000fe200078e00ff */
[----:B------:R-:W-:-:S02]  /*2f00*/  LEA R28, R20, R3, 0x5 ;  /* 0x00000003141c7211 */ /* 0x000fc400078e28ff */
[----:B------:R-:W-:Y:S02]  /*2f10*/  LEA R29, R20, 0x3, 0x3 ;  /* 0x00000003141d7811 */ /* 0x000fe400078e18ff */
[----:B------:R-:W-:Y:S01]  /*2f20*/  IADD3 R28, PT, PT, R28, 0x10, RZ ;  /* 0x000000101c1c7810 */ /* 0x000fe20007ffe0ff */
[----:B----4-:R-:W-:-:S04]  /*2f30*/  IMAD R7, R0, UR12, RZ ;  /* 0x0000000c00077c24 */ /* 0x010fc8000f8e02ff */
[----:B------:R-:W-:-:S04]  /*2f40*/  IMAD.WIDE R4, R7, 0x4, R4 ;  /* 0x0000000407047825 */ /* 0x000fc800078e0204 */
[----:B0-----:R-:W-:Y:S01]  /*2f50*/  IMAD R16, R39, UR8, RZ ;  /* 0x0000000827107c24 */ /* 0x001fe2000f8e02ff */
[----:B-1----:R-:W-:-:S04]  /*2f60*/  IADD3 R26, P0, PT, R4, UR10, RZ ;  /* 0x0000000a041a7c10 */ /* 0x002fc8000ff1e0ff */
[----:B------:R-:W-:Y:S02]  /*2f70*/  IADD3.X R27, PT, PT, R5, UR11, RZ, P0, !PT ;  /* 0x0000000b051b7c10 */ /* 0x000fe400087fe4ff */
[----:B------:R-:W-:-:S07]  /*2f80*/  SHF.R.S32.HI R17, RZ, 0x1f, R16 ;  /* 0x0000001fff117819 */ /* 0x000fce0000011410 */
.L_x_19128:
[----:B------:R-:W2:Y:S04]  /*2f90*/  LDG.E.CONSTANT R3, desc[UR6][R26.64] ;  /* 0x000000061a037981 */ /* 0x000ea8000c1e9900 */
[----:B------:R-:W-:Y:S01]  /*2fa0*/  LDS.128 R12, [R28] ;  /* 0x000000001c0c7984 */ /* 0x000fe20000000c00 */
[----:B--2---:R-:W-:-:S03]  /*2fb0*/  IMAD.WIDE R2, R3, UR9, R16 ;  /* 0x0000000903027c25 */ /* 0x004fc6000f8e0210 */
[----:B------:R-:W-:-:S05]  /*2fc0*/  LEA R4, P0, R19, R2, 0x3 ;  /* 0x0000000213047211 */ /* 0x000fca00078018ff */
        /* <DEDUP_REMOVED lines=54> */
.L_x_19119:
[----:B------:R-:W-:Y:S05]  /*3330*/  BSYNC.RECONVERGENT B1 ;  /* 0x0000000000017941 */ /* 0x000fea0003800200 */
.L_x_19118:
        /* <DEDUP_REMOVED lines=13> */
[----:B------:R-:W-:Y:S01]  /*3410*/  PRMT R12, R38, 0x7610, R12 ;  /* 0x00007610260c7816 */ /* 0x000fe2000000000c */
[----:B------:R-:W-:Y:S01]  /*3420*/  FADD.FTZ R39, R15, R44 ;  /* 0x0000002c0f277221 */ /* 0x000fe20000010000 */
[----:B------:R-:W-:Y:S01]  /*3430*/  SHF.L.U32 R45, R42, 0x10, RZ ;  /* 0x000000102a2d7819 */ /* 0x000fe200000006ff */
[----:B------:R-:W-:Y:S01]  /*3440*/  IMAD.U32 R40, R40, 0x10000, RZ ;  /* 0x0001000028287824 */ /* 0x000fe200078e00ff */
[----:B------:R-:W-:Y:S01]  /*3450*/  PRMT R38, R38, 0x7632, R38 ;  /* 0x0000763226267816 */ /* 0x000fe20000000026 */
[----:B------:R-:W-:Y:S01]  /*3460*/  FADD.FTZ R14, R14, R39 ;  /* 0x000000270e0e7221 */ /* 0x000fe20000010000 */
[----:B------:R-:W-:-:S02]  /*3470*/  IMAD.U32 R12, R12, 0x10000, RZ ;  /* 0x000100000c0c7824 */ /* 0x000fc400078e00ff */
        /* <DEDUP_REMOVED lines=8> */
[----:B------:R-:W-:Y:S02]  /*3500*/  IADD3 R43, PT, PT, R29, -0x2, RZ ;  /* 0xfffffffe1d2b7810 */ /* 0x000fe40007ffe0ff */
[----:B------:R-:W-:Y:S01]  /*3510*/  ISETP.GE.AND P5, PT, R45, R8, PT ;  /* 0x000000082d00720c */ /* 0x000fe20003fa6270 */
[----:B------:R-:W-:Y:S01]  /*3520*/  VIADD R45, R29, 0x4 ;  /* 0x000000041d2d7836 */ /* 0x000fe20000000000 */
[----:B------:R-:W-:-:S02]  /*3530*/  PRMT R38, R36, 0x7632, R38 ;  /* 0x0000763224267816 */ /* 0x000fc40000000026 */
[----:B------:R-:W-:Y:S02]  /*3540*/  IADD3 R49, PT, PT, R29, 0x3, RZ ;  /* 0x000000031d317810 */ /* 0x000fe40007ffe0ff */
[----:B------:R-:W-:Y:S02]  /*3550*/  SEL R40, R36, RZ, !P1 ;  /* 0x000000ff24287207 */ /* 0x000fe40004800000 */
[-C--:B------:R-:W-:Y:S02]  /*3560*/  ISETP.GE.AND P1, PT, R43, R8.reuse, PT ;  /* 0x000000082b00720c */ /* 0x080fe40003f26270 */
[----:B------:R-:W-:Y:S02]  /*3570*/  SEL R43, R38, RZ, !P6 ;  /* 0x000000ff262b7207 */ /* 0x000fe40007000000 */
[----:B------:R-:W-:Y:S02]  /*3580*/  ISETP.GE.AND P4, PT, R47, R8, PT ;  /* 0x000000082f00720c */ /* 0x000fe40003f86270 */
        /* <DEDUP_REMOVED lines=16> */
.L_x_19121:
[----:B------:R-:W-:Y:S05]  /*3690*/  BSYNC.RECONVERGENT B1 ;  /* 0x0000000000017941 */ /* 0x000fea0003800200 */
.L_x_19120:
        /* <DEDUP_REMOVED lines=22> */
[----:B------:R-:W-:Y:S02]  /*3800*/  SEL R43, R40, RZ, !P6 ;  /* 0x000000ff282b7207 */ /* 0x000fe40007000000 */
[-C--:B------:R-:W-:Y:S02]  /*3810*/  ISETP.GE.AND P4, PT, R47, R8.reuse, PT ;  /* 0x000000082f00720c */ /* 0x080fe40003f86270 */
[----:B------:R-:W-:-:S02]  /*3820*/  ISETP.GE.AND P2, PT, R45, R8, PT ;  /* 0x000000082d00720c */ /* 0x000fc40003f46270 */
        /* <DEDUP_REMOVED lines=15> */
.L_x_19123:
[----:B------:R-:W-:Y:S05]  /*3920*/  BSYNC.RECONVERGENT B1 ;  /* 0x0000000000017941 */ /* 0x000fea0003800200 */
.L_x_19122:
[----:B------:R-:W-:Y:S01]  /*3930*/  SHF.L.U32 R39, R39, 0x10, RZ ;  /* 0x0000001027277819 */ /* 0x000fe200000006ff */
[----:B------:R-:W-:Y:S02]  /*3940*/  IMAD.U32 R38, R38, 0x10000, RZ ;  /* 0x0001000026267824 */ /* 0x000fe400078e00ff */
[----:B------:R-:W-:Y:S01]  /*3950*/  HFMA2.BF16_V2 R33, R4, R33, -RZ ;  /* 0x0000002104217231 */ /* 0x000fe200003000ff */
[----:B------:R-:W-:Y:S01]  /*3960*/  SHF.L.U32 R36, R36, 0x10, RZ ;  /* 0x0000001024247819 */ /* 0x000fe200000006ff */
[----:B------:R-:W-:Y:S02]  /*3970*/  IMAD.U32 R37, R37, 0x10000, RZ ;  /* 0x0001000025257824 */ /* 0x000fe400078e00ff */
[----:B------:R-:W-:Y:S01]  /*3980*/  FADD.FTZ R38, R38, R39 ;  /* 0x0000002726267221 */ /* 0x000fe20000010000 */
[----:B------:R-:W-:Y:S01]  /*3990*/  HMUL2.BF16_V2 R39, R7, R34 ;  /* 0x0000002207277232 */ /* 0x000fe20000200000 */
[----:B------:R-:W-:Y:S01]  /*39a0*/  PRMT R34, R33, 0x7632, R34 ;  /* 0x0000763221227816 */ /* 0x000fe20000000022 */
[--C-:B------:R-:W-:Y:S01]  /*39b0*/  FADD.FTZ R37, R37, R36.reuse ;  /* 0x0000002425257221 */ /* 0x100fe20000010000 */
[----:B------:R-:W-:Y:S01]  /*39c0*/  SHF.L.U32 R14, R14, 0x10, RZ ;  /* 0x000000100e0e7819 */ /* 0x000fe200000006ff */
[----:B------:R-:W-:Y:S01]  /*39d0*/  IMAD.U32 R35, R35, 0x10000, RZ ;  /* 0x0001000023237824 */ /* 0x000fe200078e00ff */
[----:B------:R-:W-:Y:S01]  /*39e0*/  PRMT R36, R39, 0x7632, R36 ;  /* 0x0000763227247816 */ /* 0x000fe20000000024 */
[----:B------:R-:W-:Y:S01]  /*39f0*/  IMAD.U32 R33, R33, 0x10000, RZ ;  /* 0x0001000021217824 */ /* 0x000fe200078e00ff */
[----:B------:R-:W-:Y:S01]  /*3a00*/  SHF.L.U32 R34, R34, 0x10, RZ ;  /* 0x0000001022227819 */ /* 0x000fe200000006ff */
[----:B------:R-:W-:Y:S01]  /*3a10*/  FADD.FTZ R14, R35, R14 ;  /* 0x0000000e230e7221 */ /* 0x000fe20000010000 */
[----:B------:R-:W-:Y:S01]  /*3a20*/  SHF.L.U32 R40, R36, 0x10, RZ ;  /* 0x0000001024287819 */ /* 0x000fe200000006ff */
[----:B------:R-:W-:Y:S01]  /*3a30*/  HFMA2.BF16_V2 R30, R13, R30, -RZ ;  /* 0x0000001e0d1e7231 */ /* 0x000fe200003000ff */
[----:B------:R-:W-:Y:S01]  /*3a40*/  PRMT R35, R39, 0x7610, R35 ;  /* 0x0000761027237816 */ /* 0x000fe20000000023 */
[----:B------:R-:W-:Y:S01]  /*3a50*/  FADD.FTZ R36, R33, R34 ;  /* 0x0000002221247221 */ /* 0x000fe20000010000 */
[----:B------:R-:W-:-:S02]  /*3a60*/  HMUL2.BF16_V2 R33, R6, R31 ;  /* 0x0000001f06217232 */ /* 0x000fc40000200000 */
[----:B------:R-:W-:Y:S01]  /*3a70*/  HFMA2.BF16_V2 R34, R13, R32, -RZ ;  /* 0x000000200d227231 */ /* 0x000fe200003000ff */
[----:B------:R-:W-:Y:S01]  /*3a80*/  PRMT R31, R30, 0x7632, R31 ;  /* 0x000076321e1f7816 */ /* 0x000fe2000000001f */
[----:B------:R-:W-:Y:S01]  /*3a90*/  IMAD.U32 R35, R35, 0x10000, RZ ;  /* 0x0001000023237824 */ /* 0x000fe200078e00ff */
[----:B------:R-:W-:Y:S01]  /*3aa0*/  ISETP.GT.U32.AND P1, PT, R19, 0x17, PT ;  /* 0x000000171300780c */ /* 0x000fe20003f24070 */
        /* <DEDUP_REMOVED lines=25> */
[----:B------:R0:W5:Y:S04]  /*3c40*/  LDG.E.CONSTANT R15, desc[UR6][R2.64+0x600] ;  /* 0x00060006020f7981 */ /* 0x000168000c1e9900 */
[----:B------:R0:W5:Y:S04]  /*3c50*/  LDG.E.CONSTANT R12, desc[UR6][R2.64+0x604] ;  /* 0x00060406020c7981 */ /* 0x000168000c1e9900 */
[----:B------:R0:W5:Y:S04]  /*3c60*/  LDG.E.CONSTANT R31, desc[UR6][R2.64+0x608] ;  /* 0x00060806021f7981 */ /* 0x000168000c1e9900 */
[----:B------:R0:W5:Y:S01]  /*3c70*/  LDG.E.CONSTANT R14, desc[UR6][R2.64+0x60c] ;  /* 0x00060c06020e7981 */ /* 0x000162000c1e9900 */
[----:B------:R-:W-:Y:S04]  /*3c80*/  BSSY.RECONVERGENT B2, `(.L_x_19126) ;  /* 0x0000020000027945 */ /* 0x000fe80003800200 */
[----:B------:R-:W-:Y:S05]  /*3c90*/  @P0 BRA `(.L_x_19127) ;  /* 0x0000000000780947 */ /* 0x000fea0003800000 */
[C---:B0-----:R-:W-:Y:S01]  /*3ca0*/  VIADD R3, R29.reuse, 0xfffffffe ;  /* 0xfffffffe1d037836 */ /* 0x041fe20000000000 */
[C---:B------:R-:W-:Y:S01]  /*3cb0*/  IADD3 R33, PT, PT, R29.reuse, -0x1, RZ ;  /* 0xffffffff1d217810 */ /* 0x040fe20007ffe0ff */
[----:B------:R-:W-:Y:S01]  /*3cc0*/  VIADD R35, R29, 0x3 ;  /* 0x000000031d237836 */ /* 0x000fe20000000000 */
[-C--:B------:R-:W-:Y:S01]  /*3cd0*/  ISETP.GE.AND P6, PT, R5, R8.reuse, PT ;  /* 0x000000080500720c */ /* 0x080fe20003fc6270 */
[----:B------:R-:W-:Y:S01]  /*3ce0*/  VIADD R5, R29, 0x1 ;  /* 0x000000011d057836 */ /* 0x000fe20000000000 */
[-C--:B------:R-:W-:Y:S02]  /*3cf0*/  ISETP.GE.AND P5, PT, R3, R8.reuse, PT ;  /* 0x000000080300720c */ /* 0x080fe40003fa6270 */
[----:B------:R-:W-:Y:S02]  /*3d00*/  ISETP.GE.AND P4, PT, R33, R8, PT ;  /* 0x000000082100720c */ /* 0x000fe40003f86270 */
[C---:B------:R-:W-:Y:S02]  /*3d10*/  IADD3 R33, PT, PT, R29.reuse, 0x2, RZ ;  /* 0x000000021d217810 */ /* 0x040fe40007ffe0ff */
[----:B------:R-:W-:-:S02]  /*3d20*/  IADD3 R3, PT, PT, R29, 0x4, RZ ;  /* 0x000000041d037810 */ /* 0x000fc40007ffe0ff */
[-C--:B------:R-:W-:Y:S02]  /*3d30*/  ISETP.GE.AND P3, PT, R5, R8.reuse, PT ;  /* 0x000000080500720c */ /* 0x080fe40003f66270 */
[-C--:B------:R-:W-:Y:S02]  /*3d40*/  ISETP.GE.AND P2, PT, R33, R8.reuse, PT ;  /* 0x000000082100720c */ /* 0x080fe40003f46270 */
[-C--:B------:R-:W-:Y:S02]  /*3d50*/  ISETP.GE.AND P0, PT, R3, R8.reuse, PT ;  /* 0x000000080300720c */ /* 0x080fe40003f06270 */
[----:B-----5:R-:W-:Y:S02]  /*3d60*/  SEL R2, R15, RZ, !P6 ;  /* 0x000000ff0f027207 */ /* 0x020fe40007000000 */
[----:B------:R-:W-:Y:S02]  /*3d70*/  PRMT R5, R31, 0x7632, R5 ;  /* 0x000076321f057816 */ /* 0x000fe40000000005 */
        /* <DEDUP_REMOVED lines=16> */
.L_x_19127:
[----:B------:R-:W-:Y:S05]  /*3e80*/  BSYNC.RECONVERGENT B2 ;  /* 0x0000000000027941 */ /* 0x000fea0003800200 */
.L_x_19126:
[----:B0----5:R-:W-:Y:S02]  /*3e90*/  HMUL2.BF16_V2 R2, R4, R15 ;  /* 0x0000000f04027232 */ /* 0x021fe40000200000 */
[----:B------:R-:W-:Y:S02]  /*3ea0*/  HFMA2.BF16_V2 R4, R7, R12, -RZ ;  /* 0x0000000c07047231 */ /* 0x000fe400003000ff */
[----:B------:R-:W-:Y:S02]  /*3eb0*/  HMUL2.BF16_V2 R6, R6, R31 ;  /* 0x0000001f06067232 */ /* 0x000fe40000200000 */
[----:B------:R-:W-:Y:S01]  /*3ec0*/  HFMA2.BF16_V2 R12, R13, R14, -RZ ;  /* 0x0000000e0d0c7231 */ /* 0x000fe200003000ff */
        /* <DEDUP_REMOVED lines=19> */
[----:B------:R-:W-:-:S07]  /*4000*/  FADD.FTZ R24, R24, R3 ;  /* 0x0000000318187221 */ /* 0x000fce0000010000 */
.L_x_19125:
[----:B------:R-:W-:Y:S05]  /*4010*/  BSYNC.RECONVERGENT B1 ;  /* 0x0000000000017941 */ /* 0x000fea0003800200 */
.L_x_19124:
[C---:B------:R-:W-:Y:S01]  /*4020*/  VIADD R2, R25.reuse, 0x3 ;  /* 0x0000000319027836 */ /* 0x040fe20000000000 */
[----:B------:R-:W-:Y:S01]  /*4030*/  IADD3 R26, P1, PT, R26, 0x10, RZ ;  /* 0x000000101a1a7810 */ /* 0x000fe20007f3e0ff */
[----:B------:R-:W-:Y:S01]  /*4040*/  VIADD R25, R25, 0x4 ;  /* 0x0000000419197836 */ /* 0x000fe20000000000 */
[----:B------:R-:W-:Y:S01]  /*4050*/  IADD3 R41, PT, PT, R41, 0x4, RZ ;  /* 0x0000000429297810 */ /* 0x000fe20007ffe0ff */
[----:B------:R-:W-:Y:S01]  /*4060*/  VIADD R28, R28, 0x80 ;  /* 0x000000801c1c7836 */ /* 0x000fe20000000000 */
[----:B------:R-:W-:Y:S02]  /*4070*/  ISETP.GE.AND P0, PT, R2, R11, PT ;  /* 0x0000000b0200720c */ /* 0x000fe40003f06270 */
[----:B------:R-:W-:Y:S02]  /*4080*/  IADD3 R29, PT, PT, R29, 0x20, RZ ;  /* 0x000000201d1d7810 */ /* 0x000fe40007ffe0ff */
[----:B------:R-:W-:-:S09]  /*4090*/  IADD3.X R27, PT, PT, RZ, R27, RZ, P1, !PT ;  /* 0x0000001bff1b7210 */ /* 0x000fd20000ffe4ff */
[----:B------:R-:W-:Y:S05]  /*40a0*/  @!P0 BRA `(.L_x_19128) ;  /* 0xffffffec00b88947 */ /* 0x000fea000383ffff */
.L_x_19117:
[----:B--23--:R-:W-:Y:S05]  /*40b0*/  BSYNC.RECONVERGENT B0 ;  /* 0x0000000000007941 */ /* 0x00cfea0003800200 */
.L_x_19116:
[----:B------:R-:W2:Y:S01]  /*40c0*/  S2UR UR5, SR_CgaCtaId ;  /* 0x00000000000579c3 */ /* 0x000ea20000008800 */
[----:B------:R-:W-:Y:S01]  /*40d0*/  LOP3.LUT R2, R18, 0x3c0, RZ, 0xc0, !PT ;  /* 0x000003c012027812 */ /* 0x000fe200078ec0ff */
[----:B------:R-:W-:Y:S01]  /*40e0*/  UMOV UR4, 0x400 ;  /* 0x0000040000047882 */ /* 0x000fe20000000000 */
[----:B------:R-:W-:Y:S01]  /*40f0*/  IMAD R20, R20, 0x78, R19 ;  /* 0x0000007814147824 */ /* 0x000fe200078e0213 */
[----:B------:R-:W-:-:S04]  /*4100*/  UIADD3 UR4, UPT, UPT, UR4, 0x110, URZ ;  /* 0x0000011004047890 */ /* 0x000fc8000fffe0ff */
[----:B------:R-:W-:Y:S01]  /*4110*/  BAR.SYNC.DEFER_BLOCKING 0x0 ;  /* 0x0000000000007b1d */ /* 0x000fe20000010000 */
[----:B------:R-:W-:Y:S02]  /*4120*/  ISETP.NE.AND P1, PT, R2, 0x40, PT ;  /* 0x000000400200780c */ /* 0x000fe40003f25270 */
[C---:B------:R-:W-:Y:S02]  /*4130*/  LOP3.LUT R3, R18.reuse, 0x3e0, RZ, 0xc0, !PT ;  /* 0x000003e012037812 */ /* 0x040fe400078ec0ff */
[C---:B------:R-:W-:Y:S01]  /*4140*/  ISETP.GT.U32.AND P2, PT, R18.reuse, 0x3f, PT ;  /* 0x0000003f1200780c */ /* 0x040fe20003f44070 */
[----:B------:R-:W-:Y:S01]  /*4150*/  BSSY.RECONVERGENT B0, `(.L_x_19129) ;  /* 0x000000b000007945 */ /* 0x000fe20003800200 */
[----:B------:R-:W-:Y:S02]  /*4160*/  ISETP.GT.U32.AND P0, PT, R18, 0x1f, PT ;  /* 0x0000001f1200780c */ /* 0x000fe40003f04070 */
[----:B------:R-:W-:Y:S01]  /*4170*/  ISETP.NE.AND P3, PT, R3, 0x20, PT ;  /* 0x000000200300780c */ /* 0x000fe20003f65270 */
[----:B--2---:R-:W-:-:S06]  /*4180*/  ULEA UR4, UR5, UR4, 0x18 ;  /* 0x0000000405047291 */ /* 0x004fcc000f8ec0ff */
[----:B------:R-:W-:Y:S01]  /*4190*/  LEA R20, R20, UR4, 0x2 ;  /* 0x0000000414147c11 */ /* 0x000fe2000f8e10ff */
[----:B------:R-:W-:Y:S06]  /*41a0*/  @P1 BRA `(.L_x_19130) ;  /* 0x0000000000141947 */ /* 0x000fec0003800000 */
[----:B------:R-:W-:Y:S01]  /*41b0*/  ISETP.GT.U32.AND P1, PT, R19, 0x17, PT ;  /* 0x000000171300780c */ /* 0x000fe20003f24070 */
[----:B------:R2:W-:Y:S04]  /*41c0*/  STS [R20+-0x3c0], R22 ;  /* 0xfffc401614007388 */ /* 0x0005e80000000800 */
[----:B------:R2:W-:Y:S04]  /*41d0*/  STS [R20+-0x340], R23 ;  /* 0xfffcc01714007388 */ /* 0x0005e80000000800 */
[----:B------:R2:W-:Y:S04]  /*41e0*/  STS [R20+-0x2c0], R21 ;  /* 0xfffd401514007388 */ /* 0x0005e80000000800 */
[----:B------:R2:W-:Y:S02]  /*41f0*/  @!P1 STS [R20+-0x240], R24 ;  /* 0xfffdc01814009388 */ /* 0x0005e40000000800 */
.L_x_19130:
[----:B------:R-:W-:Y:S05]  /*4200*/  BSYNC.RECONVERGENT B0 ;  /* 0x0000000000007941 */ /* 0x000fea0003800200 */
.L_x_19129:
[----:B------:R-:W-:Y:S06]  /*4210*/  BAR.SYNC.DEFER_BLOCKING 0x0 ;  /* 0x0000000000007b1d */ /* 0x000fec0000010000 */
[----:B------:R-:W-:Y:S04]  /*4220*/  BSSY.RECONVERGENT B0, `(.L_x_19131) ;  /* 0x000000b000007945 */ /* 0x000fe80003800200 */
[----:B------:R-:W-:Y:S05]  /*4230*/  @P2 BRA `(.L_x_19132) ;  /* 0x0000000000242947 */ /* 0x000fea0003800000 */
[----:B------:R-:W-:Y:S01]  /*4240*/  ISETP.GT.U32.AND P1, PT, R19, 0x17, PT ;  /* 0x000000171300780c */ /* 0x000fe20003f24070 */
[----:B------:R-:W2:Y:S04]  /*4250*/  LDS R3, [R20] ;  /* 0x0000000014037984 */ /* 0x000ea80000000800 */
[----:B------:R-:W3:Y:S04]  /*4260*/  LDS R2, [R20+0x80] ;  /* 0x0000800014027984 */ /* 0x000ee80000000800 */
[----:B01----:R-:W0:Y:S04]  /*4270*/  LDS R4, [R20+0x100] ;  /* 0x0001000014047984 */ /* 0x003e280000000800 */
[----:B------:R-:W1:Y:S01]  /*4280*/  @!P1 LDS R5, [R20+0x180] ;  /* 0x0001800014059984 */ /* 0x000e620000000800 */
[----:B--2---:R-:W-:Y:S01]  /*4290*/  FADD.FTZ R22, R22, R3 ;  /* 0x0000000316167221 */ /* 0x004fe20000010000 */
[----:B---3--:R-:W-:Y:S01]  /*42a0*/  FADD.FTZ R23, R23, R2 ;  /* 0x0000000217177221 */ /* 0x008fe20000010000 */
[----:B0-----:R-:W-:Y:S01]  /*42b0*/  FADD.FTZ R21, R21, R4 ;  /* 0x0000000415157221 */ /* 0x001fe20000010000 */
[----:B-1----:R-:W-:-:S07]  /*42c0*/  @!P1 FADD.FTZ R24, R5, R24 ;  /* 0x0000001805189221 */ /* 0x002fce0000010000 */
.L_x_19132:
[----:B------:R-:W-:Y:S05]  /*42d0*/  BSYNC.RECONVERGENT B0 ;  /* 0x0000000000007941 */ /* 0x000fea0003800200 */
.L_x_19131:
        /* <DEDUP_REMOVED lines=8> */
.L_x_19134:
[----:B------:R-:W-:Y:S05]  /*4360*/  BSYNC.RECONVERGENT B0 ;  /* 0x0000000000007941 */ /* 0x000fea0003800200 */
.L_x_19133:
[----:B------:R-:W-:Y:S06]  /*4370*/  BAR.SYNC.DEFER_BLOCKING 0x0 ;  /* 0x0000000000007b1d */ /* 0x000fec0000010000 */
[----:B------:R-:W-:Y:S04]  /*4380*/  BSSY.RECONVERGENT B0, `(.L_x_19135) ;  /* 0x000000b000007945 */ /* 0x000fe80003800200 */
[----:B------:R-:W-:Y:S05]  /*4390*/  @P0 BRA `(.L_x_19136) ;  /* 0x0000000000240947 */ /* 0x000fea0003800000 */
[----:B------:R-:W-:Y:S01]  /*43a0*/  ISETP.GT.U32.AND P1, PT, R19, 0x17, PT ;  /* 0x000000171300780c */ /* 0x000fe20003f24070 */
[----:B------:R-:W2:Y:S04]  /*43b0*/  LDS R3, [R20] ;  /* 0x0000000014037984 */ /* 0x000ea80000000800 */
[----:B------:R-:W4:Y:S04]  /*43c0*/  LDS R2, [R20+0x80] ;  /* 0x0000800014027984 */ /* 0x000f280000000800 */
[----:B01----:R-:W0:Y:S04]  /*43d0*/  LDS R4, [R20+0x100] ;  /* 0x0001000014047984 */ /* 0x003e280000000800 */
[----:B------:R-:W1:Y:S01]  /*43e0*/  @!P1 LDS R5, [R20+0x180] ;  /* 0x0001800014059984 */ /* 0x000e620000000800 */
[----:B--23--:R-:W-:Y:S01]  /*43f0*/  FADD.FTZ R22, R22, R3 ;  /* 0x0000000316167221 */ /* 0x00cfe20000010000 */
[----:B----4-:R-:W-:Y:S01]  /*4400*/  FADD.FTZ R23, R23, R2 ;  /* 0x0000000217177221 */ /* 0x010fe20000010000 */
[----:B0-----:R-:W-:Y:S01]  /*4410*/  FADD.FTZ R21, R21, R4 ;  /* 0x0000000415157221 */ /* 0x001fe20000010000 */
[----:B-1----:R-:W-:-:S07]  /*4420*/  @!P1 FADD.FTZ R24, R5, R24 ;  /* 0x0000001805189221 */ /* 0x002fce0000010000 */
.L_x_19136:
[----:B------:R-:W-:Y:S05]  /*4430*/  BSYNC.RECONVERGENT B0 ;  /* 0x0000000000007941 */ /* 0x000fea0003800200 */
.L_x_19135:
[----:B------:R-:W-:Y:S06]  /*4440*/  BAR.SYNC.DEFER_BLOCKING 0x0 ;  /* 0x0000000000007b1d */ /* 0x000fec0000010000 */
[----:B------:R-:W-:Y:S05]  /*4450*/  @P0 EXIT ;  /* 0x000000000000094d */ /* 0x000fea0003800000 */
[----:B------:R-:W4:Y:S01]  /*4460*/  S2UR UR4, SR_CTAID.Z ;  /* 0x00000000000479c3 */ /* 0x000f220000002700 */
[----:B------:R-:W0:Y:S01]  /*4470*/  LDCU UR5, c[0x0][0x378] ;  /* 0x00006f00ff0577ac */ /* 0x000e220008000800 */
[----:B------:R-:W-:Y:S01]  /*4480*/  IMAD R0, R0, R10, R9 ;  /* 0x0000000a00007224 */ /* 0x000fe200078e0209 */
[----:B--23--:R-:W-:Y:S01]  /*4490*/  F2FP.BF16.F32.PACK_AB R22, R23, R22 ;  /* 0x000000161716723e */ /* 0x00cfe200000010ff */
[----:B------:R-:W2:Y:S01]  /*44a0*/  LDCU.64 UR8, c[0x0][0x380] ;  /* 0x00007000ff0877ac */ /* 0x000ea20008000a00 */
[----:B------:R-:W-:Y:S01]  /*44b0*/  F2FP.BF16.F32.PACK_AB R21, RZ, R21 ;  /* 0x00000015ff15723e */ /* 0x000fe200000010ff */
[----:B0-----:R-:W-:-:S04]  /*44c0*/  IMAD R0, R0, UR5, RZ ;  /* 0x0000000500007c24 */ /* 0x001fc8000f8e02ff */
[----:B------:R-:W-:Y:S01]  /*44d0*/  IMAD R0, R0, 0x78, RZ ;  /* 0x0000007800007824 */ /* 0x000fe200078e02ff */
[----:B----4-:R-:W-:-:S06]  /*44e0*/  UIMAD UR4, UR4, 0x78, URZ ;  /* 0x00000078040478a4 */ /* 0x010fcc000f8e02ff */
[----:B------:R-:W-:-:S04]  /*44f0*/  IADD3 R0, P0, P1, R19, UR4, R0 ;  /* 0x0000000413007c10 */ /* 0x000fc8000f91e000 */
[----:B------:R-:W-:Y:S02]  /*4500*/  IADD3.X R3, PT, PT, RZ, RZ, RZ, P0, P1 ;  /* 0x000000ffff037210 */ /* 0x000fe400007e24ff */
[----:B------:R-:W-:Y:S02]  /*4510*/  ISETP.GT.U32.AND P1, PT, R19, 0x17, PT ;  /* 0x000000171300780c */ /* 0x000fe40003f24070 */
[----:B--2---:R-:W-:-:S04]  /*4520*/  LEA R2, P0, R0, UR8, 0x1 ;  /* 0x0000000800027c11 */ /* 0x004fc8000f8008ff */
[----:B------:R-:W-:Y:S02]  /*4530*/  LEA.HI.X R3, R0, UR9, R3, 0x1, P0 ;  /* 0x0000000900037c11 */ /* 0x000fe400080f0c03 */
[----:B------:R-:W-:-:S03]  /*4540*/  PRMT R0, R22, 0x7632, R0 ;  /* 0x0000763216007816 */ /* 0x000fc60000000000 */
[----:B------:R0:W-:Y:S04]  /*4550*/  STG.E.U16 desc[UR6][R2.64], R22 ;  /* 0x0000001602007986 */ /* 0x0001e8000c101506 */
[----:B------:R0:W-:Y:S04]  /*4560*/  STG.E.U16 desc[UR6][R2.64+0x40], R0 ;  /* 0x0000400002007986 */ /* 0x0001e8000c101506 */
[----:B------:R0:W-:Y:S01]  /*4570*/  STG.E.U16 desc[UR6][R2.64+0x80], R21 ;  /* 0x0000801502007986 */ /* 0x0001e2000c101506 */
[----:B------:R-:W-:Y:S05]  /*4580*/  @P1 EXIT ;  /* 0x000000000000194d */ /* 0x000fea0003800000 */
[----:B0-----:R-:W-:-:S05]  /*4590*/  F2FP.BF16.F32.PACK_AB R0, RZ, R24 ;  /* 0x00000018ff00723e */ /* 0x001fca00000010ff */
[----:B------:R-:W-:Y:S01]  /*45a0*/  STG.E.U16 desc[UR6][R2.64+0xc0], R0 ;  /* 0x0000c00002007986 */ /* 0x000fe2000c101506 */
[----:B------:R-:W-:Y:S05]  /*45b0*/  EXIT ;  /* 0x000000000000794d */ /* 0x000fea0003800000 */
.L_x_19093:
[----:B------:R-:W-:Y:S01]  /*45c0*/  BSSY B1, `(.L_x_19137) ;  /* 0x0000007000017945 */ /* 0x000fe20003800000 */
[----:B------:R-:W-:Y:S01]  /*45d0*/  IMAD.MOV.U32 R52, RZ, RZ, 0x2 ;  /* 0x00000002ff347424 */ /* 0x000fe200078e00ff */
[----:B------:R-:W-:Y:S01]  /*45e0*/  MOV R53, 0x1f ;  /* 0x0000001f00357802 */ /* 0x000fe20000000f00 */
[----:B------:R-:W-:-:S07]  /*45f0*/  IMAD.MOV.U32 R50, RZ, RZ, -0x1 ;  /* 0xffffffffff327424 */ /* 0x000fce00078e00ff */
[----:B------:R-:W-:Y:S05]  /*4600*/  WARPSYNC.COLLECTIVE R50, `(.L_x_19138) ;  /* 0x0000000032087348 */ /* 0x000fea0003c00000 */
[----:B------:R0:W1:Y:S02]  /*4610*/  SHFL.BFLY P2, R7, R51, R52, R53 ;  /* 0x0c00003433077389 */ /* 0x0000640000040035 */
[----:B01----:R-:W-:Y:S05]  /*4620*/  ENDCOLLECTIVE ;  /* 0x000000000000791b */ /* 0x003fea0003800000 */
.L_x_19138:
[----:B------:R-:W-:Y:S05]  /*4630*/  BSYNC B1 ;  /* 0x0000000000017941 */ /* 0x000fea0003800000 */
.L_x_19137:
[----:B------:R-:W-:Y:S01]  /*4640*/  MOV R6, R7 ;  /* 0x0000000700067202 */ /* 0x000fe20000000f00 */
[----:B------:R-:W-:Y:S02]  /*4650*/  HFMA2 R52, -RZ, RZ, 0, 5.9604644775390625e-08 ;  /* 0x00000001ff347431 */ /* 0x000fe400000001ff */
[----:B------:R-:W-:Y:S01]  /*4660*/  IMAD.MOV.U32 R53, RZ, RZ, 0x1f ;  /* 0x0000001fff357424 */ /* 0x000fe200078e00ff */
[----:B------:R-:W-:Y:S01]  /*4670*/  MOV R50, 0xffffffff ;  /* 0xffffffff00327802 */ /* 0x000fe20000000f00 */
[----:B------:R-:W-:-:S04]  /*4680*/  FADD.FTZ R6, R51, R6 ;  /* 0x0000000633067221 */ /* 0x000fc80000010000 */
[----:B------:R-:W-:-:S07]  /*4690*/  IMAD.MOV.U32 R51, RZ, RZ, R6 ;  /* 0x000000ffff337224 */ /* 0x000fce00078e0006 */
[----:B------:R-:W-:Y:S05]  /*46a0*/  WARPSYNC.COLLECTIVE R50, `(.L_x_19139) ;  /* 0x0000000032087348 */ /* 0x000fea0003c00000 */
[----:B------:R0:W1:Y:S02]  /*46b0*/  SHFL.BFLY P2, R7, R51, R52, R53 ;  /* 0x0c00003433077389 */ /* 0x0000640000040035 */
[----:B01----:R-:W-:Y:S05]  /*46c0*/  ENDCOLLECTIVE ;  /* 0x000000000000791b */ /* 0x003fea0003800000 */
.L_x_19139:
[----:B------:R-:W-:Y:S05]  /*46d0*/  BRA `(.L_x_19140) ;  /* 0xffffffc800cc7947 */ /* 0x000fea000383ffff */
.L_x_19095:
[----:B------:R-:W-:Y:S01]  /*46e0*/  HFMA2 R52, -RZ, RZ, 0, 9.5367431640625e-07 ;  /* 0x00000010ff347431 */ /* 0x000fe200000001ff */
[----:B------:R-:W-:Y:S01]  /*46f0*/  BSSY B0, `(.L_x_19141) ;  /* 0x0000007000007945 */ /* 0x000fe20003800000 */
[----:B------:R-:W-:Y:S01]  /*4700*/  IMAD.MOV.U32 R51, RZ, RZ, R38 ;  /* 0x000000ffff337224 */ /* 0x000fe200078e0026 */
[----:B------:R-:W-:Y:S01]  /*4710*/  MOV R50, 0xffffffff ;  /* 0xffffffff00327802 */ /* 0x000fe20000000f00 */
[----:B------:R-:W-:-:S07]  /*4720*/  IMAD.MOV.U32 R53, RZ, RZ, 0x1f ;  /* 0x0000001fff357424 */ /* 0x000fce00078e00ff */
[----:B-----5:R-:W-:Y:S05]  /*4730*/  WARPSYNC.COLLECTIVE R50, `(.L_x_19142) ;  /* 0x0000000032087348 */ /* 0x020fea0003c00000 */
[----:B------:R0:W1:Y:S02]  /*4740*/  SHFL.BFLY P2, R7, R51, R52, R53 ;  /* 0x0c00003433077389 */ /* 0x0000640000040035 */
[----:B01---5:R-:W-:Y:S05]  /*4750*/  ENDCOLLECTIVE ;  /* 0x000000000000791b */ /* 0x023fea0003800000 */
.L_x_19142:
[----:B------:R-:W-:Y:S05]  /*4760*/  BSYNC B0 ;  /* 0x0000000000007941 */ /* 0x000fea0003800000 */
.L_x_19141:
        /* <DEDUP_REMOVED lines=9> */
.L_x_19143:
[----:B------:R-:W-:Y:S01]  /*4800*/  HFMA2 R52, -RZ, RZ, 0, 2.384185791015625e-07 ;  /* 0x00000004ff347431 */ /* 0x000fe200000001ff */
[----:B------:R-:W-:-:S04]  /*4810*/  MOV R4, R7 ;  /* 0x0000000700047202 */ /* 0x000fc80000000f00 */
[----:B------:R-:W-:-:S05]  /*4820*/  FMNMX.FTZ R4, R5, R4, !PT ;  /* 0x0000000405047209 */ /* 0x000fca0007810000 */
[----:B------:R-:W-:-:S07]  /*4830*/  IMAD.MOV.U32 R51, RZ, RZ, R4 ;  /* 0x000000ffff337224 */ /* 0x000fce00078e0004 */
[----:B------:R-:W-:Y:S05]  /*4840*/  WARPSYNC.COLLECTIVE R50, `(.L_x_19144) ;  /* 0x0000000032087348 */ /* 0x000fea0003c00000 */
[----:B------:R0:W1:Y:S02]  /*4850*/  SHFL.BFLY P2, R7, R51, R52, R53 ;  /* 0x0c00003433077389 */ /* 0x0000640000040035 */
[----:B01----:R-:W-:Y:S05]  /*4860*/  ENDCOLLECTIVE ;  /* 0x000000000000791b */ /* 0x003fea0003800000 */
.L_x_19144:
[----:B------:R-:W-:Y:S05]  /*4870*/  BRA `(.L_x_19145) ;  /* 0xffffffc800f87947 */ /* 0x000fea000383ffff */
.L_x_19146:
        /* <DEDUP_REMOVED lines=16> */
.L_x_25935:


//--------------------- .text._ZN4vllm25paged_attention_v1_kernelI13__nv_bfloat16S1_Li112ELi8ELi128ELNS_18Fp8KVCacheDataTypeE0ELb0EEEvPT_PKS3_PKT0_S9_ifPKiSB_iPKfiiiSD_SD_iiiii --------------------------
	.section	.text._ZN4vllm25paged_attention_v1_kernelI13__nv_bfloat16S1_Li112ELi8ELi128ELNS_18Fp8KVCacheDataTypeE0ELb0EEEvPT_PKS3_PKT0_S9_ifPKiSB_iPKfiiiSD_SD_iiiii,"ax",@progbits
	.align	128
        .global         _ZN4vllm25paged_attention_v1_kernelI13__nv_bfloat16S1_Li112ELi8ELi128ELNS_18Fp8KVCacheDataTypeE0ELb0EEEvPT_PKS3_PKT0_S9_ifPKiSB_iPKfiiiSD_SD_iiiii
        .type           _ZN4vllm25paged_attention_v1_kernelI13__nv_bfloat16S1_Li112ELi8ELi128ELNS_18Fp8KVCacheDataTypeE0ELb0EEEvPT_PKS3_PKT0_S9_ifPKiSB_iPKfiiiSD_SD_iiiii,@function
        .size           _ZN4vllm25paged_attention_v1_kernelI13__nv_bfloat16S1_Li112ELi8ELi128ELNS_18Fp8KVCacheDataTypeE0ELb0EEEvPT_PKS3_PKT0_S9_ifPKiSB_iPKfiiiSD_SD_iiiii,(.L_x_25936 - _ZN4vllm25paged_attention_v1_kernelI13__nv_bfloat16S1_Li112ELi8ELi128ELNS_18Fp8KVCacheDataTypeE0ELb0EEEvPT_PKS3_PKT0_S9_ifPKiSB_iPKfiiiSD_SD_iiiii)
        .other          _ZN4vllm25paged_attention_v1_kernelI13__nv_bfloat16S1_Li112ELi8ELi128ELNS_18Fp8KVCacheDataTypeE0ELb0EEEvPT_PKS3_PKT0_S9_ifPKiSB_iPKfiiiSD_SD_iiiii,@"STO_CUDA_ENTRY STV_DEFAULT"
_ZN4vllm25paged_attention_v1_kernelI13__nv_bfloat16S1_Li112ELi8ELi128ELNS_18Fp8KVCacheDataTypeE0ELb0EEEvPT_PKS3_PKT0_S9_ifPKiSB_iPKfiiiSD_SD_iiiii:
.text._ZN4vllm25paged_attention_v1_kernelI13__nv_bfloat16S1_Li112ELi8ELi128ELNS_18Fp8KVCacheDataTypeE0ELb0EEEvPT_PKS3_PKT0_S9_ifPKiSB_iPKfiiiSD_SD_iiiii:
[----:B------:R-:W-:Y:S01]  /*0000*/  LDC R1, c[0x0][0x37c] ;  /* 0x0000df00ff017b82 */ /* 0x000fe20000000800 */
[----:B------:R-:W0:Y:S07]  /*0010*/  S2R R4, SR_TID.X ;  /* 0x0000000000047919 */ /* 0x000e2e0000002100 */
[----:B------:R-:W1:Y:S01]  /*0020*/  LDC.64 R8, c[0x0][0x3c0] ;  /* 0x0000f000ff087b82 */ /* 0x000e620000000a00 */
[----:B------:R-:W2:Y:S01]  /*0030*/  LDCU UR4, c[0x0][0x3c8] ;  /* 0x00007900ff0477ac */ /* 0x000ea20008000800 */
[----:B------:R-:W3:Y:S01]  /*0040*/  S2R R10, SR_CTAID.Y ;  /* 0x00000000000a7919 */ /* 0x000ee20000002600 */
[----:B------:R-:W4:Y:S01]  /*0050*/  LDCU.64 UR6, c[0x0][0x358] ;  /* 0x00006b00ff0677ac */ /* 0x000f220008000a00 */
[----:B------:R-:W4:Y:S04]  /*0060*/  S2R R11, SR_CTAID.X ;  /* 0x00000000000b7919 */ /* 0x000f280000002500 */
[----:B------:R-:W3:Y:S08]  /*0070*/  LDC.64 R2, c[0x0][0x3b0] ;  /* 0x0000ec00ff027b82 */ /* 0x000ef00000000a00 */
[----:B------:R-:W4:Y:S01]  /*0080*/  LDC R19, c[0x0][0x3a0] ;  /* 0x0000e800ff137b82 */ /* 0x000f220000000800 */
[----:B------:R-:W-:Y:S01]  /*0090*/  IMAD.MOV.U32 R17, RZ, RZ, RZ ;  /* 0x000000ffff117224 */ /* 0x000fe200078e00ff */
[----:B------:R-:W4:Y:S01]  /*00a0*/  S2R R16, SR_CgaCtaId ;  /* 0x0000000000107919 */ /* 0x000f220000008800 */
[----:B------:R-:W0:Y:S01]  /*00b0*/  LDCU UR8, c[0x0][0x3cc] ;  /* 0x00007980ff0877ac */ /* 0x000e220008000800 */
[----:B------:R-:W0:Y:S01]  /*00c0*/  LDCU UR9, c[0x0][0x3a4] ;  /* 0x00007480ff0977ac */ /* 0x000e220008000800 */
[----:B-1----:R-:W-:Y:S01]  /*00d0*/  ISETP.NE.U32.AND P0, PT, R8, RZ, PT ;  /* 0x000000ff0800720c */ /* 0x002fe20003f05070 */
[----:B------:R-:W1:Y:S03]  /*00e0*/  LDCU.64 UR10, c[0x0][0x390] ;  /* 0x00007200ff0a77ac */ /* 0x000e660008000a00 */
[----:B------:R-:W-:-:S02]  /*00f0*/  ISETP.NE.AND.EX P0, PT, R9, RZ, PT, P0 ;  /* 0x000000ff0900720c */ /* 0x000fc40003f05300 */
[----:B0-----:R-:W-:Y:S01]  /*0100*/  ISETP.GT.U32.AND P1, PT, R4, 0x37, PT ;  /* 0x000000370400780c */ /* 0x001fe20003f24070 */
[----:B---3--:R-:W-:-:S04]  /*0110*/  IMAD.WIDE.U32 R2, R10, 0x4, R2 ;  /* 0x000000040a027825 */ /* 0x008fc800078e0002 */
[----:B--2---:R-:W-:Y:S01]  /*0120*/  IMAD R0, R10, UR4, RZ ;  /* 0x000000040a007c24 */ /* 0x004fe2000f8e02ff */
[----:B----4-:R0:W2:Y:S01]  /*0130*/  LDG.E.CONSTANT R9, desc[UR6][R2.64] ;  /* 0x0000000602097981 */ /* 0x0100a2000c1e9900 */
[----:B------:R-:W3:Y:S01]  /*0140*/  LDC R8, c[0x0][0x370] ;  /* 0x0000dc00ff087b82 */ /* 0x000ee20000000800 */
[----:B------:R-:W-:Y:S01]  /*0150*/  SHF.R.U32.HI R30, RZ, 0x2, R4 ;  /* 0x00000002ff1e7819 */ /* 0x000fe20000011604 */
[----:B------:R-:W4:Y:S04]  /*0160*/  LDCU UR4, c[0x0][0x3b8] ;  /* 0x00007700ff0477ac */ /* 0x000f280008000800 */
[----:B------:R-:W-:Y:S02]  /*0170*/  @!P1 IMAD R6, R11, 0x70, RZ ;  /* 0x000000700b069824 */ /* 0x000fe400078e02ff */
[----:B------:R-:W-:Y:S01]  /*0180*/  @!P1 IMAD.SHL.U32 R5, R4, 0x2, RZ ;  /* 0x0000000204059824 */ /* 0x000fe200078e00ff */
[----:B------:R-:W1:Y:S04]  /*0190*/  @!P1 LDC.64 R12, c[0x0][0x388] ;  /* 0x0000e200ff0c9b82 */ /* 0x000e680000000a00 */
[----:B------:R-:W-:-:S02]  /*01a0*/  @!P1 IADD3 R5, P2, P3, R5, R0, R6 ;  /* 0x0000000005059210 */ /* 0x000fc40007b5e006 */
[----:B------:R-:W-:-:S04]  /*01b0*/  SHF.R.S32.HI R0, RZ, 0x1f, R0 ;  /* 0x0000001fff007819 */ /* 0x000fc80000011400 */
[----:B------:R-:W-:Y:S01]  /*01c0*/  @!P1 IADD3.X R0, PT, PT, RZ, R0, RZ, P2, P3 ;  /* 0x00000000ff009210 */ /* 0x000fe200017e64ff */
[----:B------:R-:W4:Y:S01]  /*01d0*/  @P0 LDC.64 R6, c[0x0][0x3c0] ;  /* 0x0000f000ff060b82 */ /* 0x000f220000000a00 */
[----:B-1----:R-:W-:-:S04]  /*01e0*/  @!P1 LEA R12, P2, R5, R12, 0x1 ;  /* 0x0000000c050c9211 */ /* 0x002fc800078408ff */
[----:B------:R-:W-:-:S05]  /*01f0*/  @!P1 LEA.HI.X R13, R5, R13, R0, 0x1, P2 ;  /* 0x0000000d050d9211 */ /* 0x000fca00010f0c00 */
[----:B------:R1:W2:Y:S01]  /*0200*/  @!P1 LDG.E.CONSTANT R15, desc[UR6][R12.64] ;  /* 0x000000060c0f9981 */ /* 0x0002a2000c1e9900 */
[----:B------:R-:W-:-:S04]  /*0210*/  IABS R5, R19 ;  /* 0x0000001300057213 */ /* 0x000fc80000000000 */
[----:B------:R-:W0:Y:S08]  /*0220*/  I2F.RP R0, R5 ;  /* 0x0000000500007306 */ /* 0x000e300000209400 */
[----:B0-----:R-:W0:Y:S02]  /*0230*/  MUFU.RCP R0, R0 ;  /* 0x0000000000007308 */ /* 0x001e240000001000 */
[----:B0-----:R-:W-:-:S06]  /*0240*/  IADD3 R2, PT, PT, R0, 0xffffffe, RZ ;  /* 0x0ffffffe00027810 */ /* 0x001fcc0007ffe0ff */
[----:B------:R0:W1:Y:S01]  /*0250*/  F2I.FTZ.U32.TRUNC.NTZ R3, R2 ;  /* 0x0000000200037305 */ /* 0x000062000021f000 */
[----:B----4-:R-:W-:-:S05]  /*0260*/  @P0 IMAD.WIDE.U32 R6, R11, 0x4, R6 ;  /* 0x000000040b060825 */ /* 0x010fca00078e0006 */
        /* <DEDUP_REMOVED lines=35> */
[----:B------:R-:W-:Y:S02]  /*04a0*/  MOV R5, 0x400 ;  /* 0x0000040000057802 */ /* 0x000fe40000000f00 */
[----:B------:R-:W-:-:S09]  /*04b0*/  LOP3.LUT R3, R11, R6, RZ, 0x3c, !PT ;  /* 0x000000060b037212 */ /* 0x000fd200078e3cff */
[----:B------:R-:W-:Y:S01]  /*04c0*/  @!P2 IMAD.IADD R0, R0, 0x1, -R7 ;  /* 0x000000010000a824 */ /* 0x000fe200078e0a07 */
[----:B------:R-:W-:-:S04]  /*04d0*/  LOP3.LUT R19, R4, 0x3, RZ, 0xc0, !PT ;  /* 0x0000000304137812 */ /* 0x000fc800078ec0ff */
[----:B------:R-:W-:Y:S02]  /*04e0*/  ISETP.GE.U32.AND P0, PT, R0, R7, PT ;  /* 0x000000070000720c */ /* 0x000fe40003f06070 */
[----:B------:R-:W-:Y:S02]  /*04f0*/  LEA R2, R16, R5, 0x18 ;  /* 0x0000000510027211 */ /* 0x000fe400078ec0ff */
[----:B------:R-:W-:-:S03]  /*0500*/  ISETP.GE.AND P3, PT, R3, RZ, PT ;  /* 0x000000ff0300720c */ /* 0x000fc60003f66270 */
[----:B------:R-:W-:Y:S01]  /*0510*/  IMAD R13, R19, 0x38, R2 ;  /* 0x00000038130d7824 */ /* 0x000fe200078e0202 */
[----:B------:R-:W-:Y:S01]  /*0520*/  SHF.R.U32.HI R21, RZ, 0x5, R4 ;  /* 0x00000005ff157819 */ /* 0x000fe20000011604 */
[----:B------:R-:W-:Y:S02]  /*0530*/  @!P2 VIADD R12, R12, 0x1 ;  /* 0x000000010c0ca836 */ /* 0x000fe40000000000 */
[----:B------:R-:W-:Y:S02]  /*0540*/  @!P1 IMAD R2, R30, 0x4, R13 ;  /* 0x000000041e029824 */ /* 0x000fe400078e020d */
[----:B------:R-:W-:Y:S01]  /*0550*/  @P0 VIADD R12, R12, 0x1 ;  /* 0x000000010c0c0836 */ /* 0x000fe20000000000 */
[----:B--2---:R-:W-:-:S04]  /*0560*/  IADD3 R0, PT, PT, R9, 0x7, RZ ;  /* 0x0000000709007810 */ /* 0x004fc80007ffe0ff */
[----:B------:R-:W-:-:S04]  /*0570*/  SHF.R.S32.HI R3, RZ, 0x1f, R0 ;  /* 0x0000001fff037819 */ /* 0x000fc80000011400 */
[----:B------:R-:W-:-:S04]  /*0580*/  LEA.HI R0, R3, R0, RZ, 0x3 ;  /* 0x0000000003007211 */ /* 0x000fc800078f18ff */
[----:B------:R-:W-:-:S04]  /*0590*/  SHF.R.S32.HI R0, RZ, 0x3, R0 ;  /* 0x00000003ff007819 */ /* 0x000fc80000011400 */
[----:B------:R-:W-:Y:S01]  /*05a0*/  ISETP.GE.AND P0, PT, R21, R0, PT ;  /* 0x000000001500720c */ /* 0x000fe20003f06270 */
[----:B------:R-:W-:Y:S01]  /*05b0*/  IMAD R31, R10, UR4, RZ ;  /* 0x000000040a1f7c24 */ /* 0x000fe2000f8e02ff */
[----:B------:R-:W-:Y:S01]  /*05c0*/  BSSY B0, `(.L_x_19147) ;  /* 0x00000c7000007945 */ /* 0x000fe20003800000 */
[----:B------:R-:W-:Y:S01]  /*05d0*/  @!P3 IADD3 R12, PT, PT, RZ, -R12, RZ ;  /* 0x8000000cff0cb210 */ /* 0x000fe20007ffe0ff */
[----:B------:R-:W-:Y:S01]  /*05e0*/  IMAD.MOV.U32 R26, RZ, RZ, -0x800001 ;  /* 0xff7fffffff1a7424 */ /* 0x000fe200078e00ff */
[----:B------:R0:W-:Y:S01]  /*05f0*/  @!P1 STS [R2], R15 ;  /* 0x0000000f02009388 */ /* 0x0001e20000000800 */
[----:B------:R-:W-:Y:S01]  /*0600*/  BAR.SYNC.DEFER_BLOCKING 0x0 ;  /* 0x0000000000007b1d */ /* 0x000fe20000010000 */
[----:B------:R-:W-:-:S13]  /*0610*/  ISETP.NE.AND P1, PT, R6, RZ, PT ;  /* 0x000000ff0600720c */ /* 0x000fda0003f25270 */
[----:B------:R-:W-:Y:S01]  /*0620*/  @!P1 LOP3.LUT R12, RZ, R6, RZ, 0x33, !PT ;  /* 0x00000006ff0c9212 */ /* 0x000fe200078e33ff */
[----:B0-----:R-:W-:Y:S06]  /*0630*/  @P0 BRA `(.L_x_19148) ;  /* 0x0000000800fc0947 */ /* 0x001fec0003800000 */
[----:B------:R-:W0:Y:S01]  /*0640*/  LDS.64 R28, [R13+0x8] ;  /* 0x000008000d1c7984 */ /* 0x000e220000000a00 */
[----:B------:R-:W1:Y:S01]  /*0650*/  LDCU.64 UR4, c[0x0][0x3a8] ;  /* 0x00007500ff0477ac */ /* 0x000e620008000a00 */
[----:B------:R-:W-:Y:S01]  /*0660*/  SHF.R.U32.HI R14, RZ, 0x3, R4 ;  /* 0x00000003ff0e7819 */ /* 0x000fe20000011604 */
[----:B------:R-:W-:Y:S01]  /*0670*/  IMAD.MOV.U32 R15, RZ, RZ, RZ ;  /* 0x000000ffff0f7224 */ /* 0x000fe200078e00ff */
[----:B------:R-:W2:Y:S01]  /*0680*/  LDS.64 R6, [R13+0x28] ;  /* 0x000028000d067984 */ /* 0x000ea20000000a00 */
[----:B------:R-:W-:Y:S02]  /*0690*/  IADD3 R5, PT, PT, R5, 0x100, RZ ;  /* 0x0000010005057810 */ /* 0x000fe40007ffe0ff */
[----:B------:R-:W-:Y:S01]  /*06a0*/  LOP3.LUT R14, R14, 0x7c, RZ, 0xc0, !PT ;  /* 0x0000007c0e0e7812 */ /* 0x000fe200078ec0ff */
[----:B------:R-:W3:Y:S01]  /*06b0*/  LDS.64 R2, [R13+0x30] ;  /* 0x000030000d027984 */ /* 0x000ee20000000a00 */
[----:B------:R-:W-:Y:S02]  /*06c0*/  LOP3.LUT R4, R4, 0x1c, RZ, 0xc0, !PT ;  /* 0x0000001c04047812 */ /* 0x000fe400078ec0ff */
[----:B------:R-:W-:Y:S01]  /*06d0*/  LEA R5, R16, R5, 0x18 ;  /* 0x0000000510057211 */ /* 0x000fe200078ec0ff */
[----:B------:R-:W4:Y:S01]  /*06e0*/  LDS.64 R32, [R13] ;  /* 0x000000000d207984 */ /* 0x000f220000000a00 */
[----:B------:R-:W-:-:S03]  /*06f0*/  IMAD.WIDE R14, R31, 0x4, R14 ;  /* 0x000000041f0e7825 */ /* 0x000fc600078e020e */
[----:B------:R-:W4:Y:S01]  /*0700*/  LDS.64 R22, [R13+0x10] ;  /* 0x000010000d167984 */ /* 0x000f220000000a00 */
[----:B------:R-:W-:Y:S01]  /*0710*/  IMAD R16, R21, 0x20, R4 ;  /* 0x0000002015107824 */ /* 0x000fe200078e0204 */
[----:B-1----:R-:W-:Y:S02]  /*0720*/  IADD3 R4, P0, PT, R14, UR4, RZ ;  /* 0x000000040e047c10 */ /* 0x002fe4000ff1e0ff */
[----:B------:R-:W1:Y:S01]  /*0730*/  LDS.64 R24, [R13+0x18] ;  /* 0x000018000d187984 */ /* 0x000e620000000a00 */
[----:B------:R-:W3:Y:S01]  /*0740*/  LDCU UR4, c[0x0][0x3d0] ;  /* 0x00007a00ff0477ac */ /* 0x000ee20008000800 */
[----:B------:R-:W-:Y:S01]  /*0750*/  IMAD.IADD R16, R16, 0x1, R5 ;  /* 0x0000000110107824 */ /* 0x000fe200078e0205 */
[----:B------:R-:W-:Y:S01]  /*0760*/  IADD3.X R5, PT, PT, R15, UR5, RZ, P0, !PT ;  /* 0x000000050f057c10 */ /* 0x000fe200087fe4ff */
[----:B------:R0:W1:Y:S01]  /*0770*/  LDS.64 R26, [R13+0x20] ;  /* 0x000020000d1a7984 */ /* 0x0000620000000a00 */
[----:B-----5:R-:W-:Y:S01]  /*0780*/  FSETP.NEU.FTZ.AND P0, PT, R17, RZ, PT ;  /* 0x000000ff1100720b */ /* 0x020fe20003f1d000 */
[----:B------:R-:W1:Y:S01]  /*0790*/  S2R R48, SR_TID.X ;  /* 0x0000000000307919 */ /* 0x000e620000002100 */
[C---:B0-----:R-:W-:Y:S01]  /*07a0*/  PRMT R36, R28.reuse, 0x7632, R36 ;  /* 0x000076321c247816 */ /* 0x041fe20000000024 */
[----:B------:R-:W-:Y:S01]  /*07b0*/  IMAD.U32 R13, R28, 0x10000, RZ ;  /* 0x000100001c0d7824 */ /* 0x000fe200078e00ff */
[----:B------:R-:W-:-:S02]  /*07c0*/  PRMT R37, R29, 0x7632, R37 ;  /* 0x000076321d257816 */ /* 0x000fc40000000025 */
[C---:B--2---:R-:W-:Y:S01]  /*07d0*/  PRMT R44, R6.reuse, 0x7632, R44 ;  /* 0x00007632062c7816 */ /* 0x044fe2000000002c */
[----:B------:R-:W-:Y:S01]  /*07e0*/  IMAD.U32 R28, R6, 0x10000, RZ ;  /* 0x00010000061c7824 */ /* 0x000fe200078e00ff */
[----:B------:R-:W-:Y:S01]  /*07f0*/  LOP3.LUT R6, R30, 0x7, RZ, 0xc0, !PT ;  /* 0x000000071e067812 */ /* 0x000fe200078ec0ff */
[----:B------:R-:W-:Y:S01]  /*0800*/  IMAD.U32 R37, R37, 0x10000, RZ ;  /* 0x0001000025257824 */ /* 0x000fe200078e00ff */
[C---:B---3--:R-:W-:Y:S01]  /*0810*/  PRMT R46, R2.reuse, 0x7632, R46 ;  /* 0x00007632022e7816 */ /* 0x048fe2000000002e */
[----:B------:R-:W-:Y:S01]  /*0820*/  IMAD.U32 R34, R3, 0x10000, RZ ;  /* 0x0001000003227824 */ /* 0x000fe200078e00ff */
[----:B------:R-:W-:Y:S01]  /*0830*/  SHF.L.U32 R30, R2, 0x10, RZ ;  /* 0x00000010021e7819 */ /* 0x000fe200000006ff */
[----:B------:R-:W-:Y:S01]  /*0840*/  IMAD R6, R21, 0x8, R6 ;  /* 0x0000000815067824 */ /* 0x000fe200078e0206 */
[----:B------:R-:W-:Y:S01]  /*0850*/  PRMT R47, R3, 0x7632, R47 ;  /* 0x00007632032f7816 */ /* 0x000fe2000000002f */
[----:B------:R-:W-:Y:S01]  /*0860*/  IMAD R3, R12, UR4, RZ ;  /* 0x000000040c037c24 */ /* 0x000fe2000f8e02ff */
[----:B----4-:R-:W-:Y:S01]  /*0870*/  PRMT R31, R32, 0x7632, R31 ;  /* 0x00007632201f7816 */ /* 0x010fe2000000001f */
[C---:B------:R-:W-:Y:S01]  /*0880*/  IMAD.U32 R14, R33.reuse, 0x10000, RZ ;  /* 0x00010000210e7824 */ /* 0x040fe200078e00ff */
[----:B------:R-:W-:Y:S01]  /*0890*/  PRMT R35, R33, 0x7632, R35 ;  /* 0x0000763221237816 */ /* 0x000fe20000000023 */
[C---:B------:R-:W-:Y:S01]  /*08a0*/  IMAD.U32 R20, R22.reuse, 0x10000, RZ ;  /* 0x0001000016147824 */ /* 0x040fe200078e00ff */
[----:B------:R-:W-:Y:S01]  /*08b0*/  PRMT R38, R22, 0x7632, R38 ;  /* 0x0000763216267816 */ /* 0x000fe20000000026 */
[----:B------:R-:W-:Y:S01]  /*08c0*/  IMAD.U32 R22, R23, 0x10000, RZ ;  /* 0x0001000017167824 */ /* 0x000fe200078e00ff */
[----:B-1----:R-:W-:Y:S01]  /*08d0*/  PRMT R40, R24, 0x7632, R40 ;  /* 0x0000763218287816 */ /* 0x002fe20000000028 */
[----:B------:R-:W-:Y:S01]  /*08e0*/  IMAD.SHL.U32 R2, R48, 0x2, RZ ;  /* 0x0000000230027824 */ /* 0x000fe200078e00ff */
[----:B------:R-:W-:Y:S01]  /*08f0*/  PRMT R41, R25, 0x7632, R41 ;  /* 0x0000763219297816 */ /* 0x000fe20000000029 */
[----:B------:R-:W-:Y:S01]  /*0900*/  IMAD.IADD R33, R6, 0x1, -R9 ;  /* 0x0000000106217824 */ /* 0x000fe200078e0a09 */
[----:B------:R-:W-:Y:S01]  /*0910*/  PRMT R43, R27, 0x7632, R43 ;  /* 0x000076321b2b7816 */ /* 0x000fe2000000002b */
[----:B------:R-:W-:Y:S01]  /*0920*/  IMAD.U32 R31, R31, 0x10000, RZ ;  /* 0x000100001f1f7824 */ /* 0x000fe200078e00ff */
[----:B------:R-:W-:Y:S01]  /*0930*/  LOP3.LUT R2, R2, 0x38, RZ, 0xc0, !PT ;  /* 0x0000003802027812 */ /* 0x000fe200078ec0ff */
        /* <DEDUP_REMOVED lines=19> */
[----:B------:R-:W-:Y:S01]  /*0a70*/  IADD3 R32, PT, PT, R6, 0x1, RZ ;  /* 0x0000000106207810 */ /* 0x000fe20007ffe0ff */
[----:B------:R-:W-:Y:S01]  /*0a80*/  IMAD.U32 R47, R47, 0x10000, RZ ;  /* 0x000100002f2f7824 */ /* 0x000fe200078e00ff */
[----:B------:R-:W-:-:S02]  /*0a90*/  SHF.L.U32 R36, R36, 0x10, RZ ;  /* 0x0000001024247819 */ /* 0x000fc400000006ff */
[----:B------:R-:W-:Y:S02]  /*0aa0*/  SHF.L.U32 R39, R39, 0x10, RZ ;  /* 0x0000001027277819 */ /* 0x000fe400000006ff */
[----:B------:R-:W-:Y:S02]  /*0ab0*/  SHF.L.U32 R42, R42, 0x10, RZ ;  /* 0x000000102a2a7819 */ /* 0x000fe400000006ff */
[----:B------:R-:W-:Y:S02]  /*0ac0*/  SHF.L.U32 R45, R45, 0x10, RZ ;  /* 0x000000102d2d7819 */ /* 0x000fe400000006ff */
[----:B------:R-:W-:-:S07]  /*0ad0*/  LEA.HI.X.SX32 R3, R3, RZ, 0x1, P1 ;  /* 0x000000ff03037211 */ /* 0x000fce00008f0eff */
.L_x_19150:
        /* <DEDUP_REMOVED lines=13> */
[C---:B--2---:R-:W-:Y:S01]  /*0bb0*/  PRMT R54, R53.reuse, 0x7632, R54 ;  /* 0x0000763235367816 */ /* 0x044fe20000000036 */
[----:B------:R-:W-:Y:S01]  /*0bc0*/  IMAD.U32 R55, R53, 0x10000, RZ ;  /* 0x0001000035377824 */ /* 0x000fe200078e00ff */
[----:B---3--:R-:W-:-:S02]  /*0bd0*/  PRMT R53, R50, 0x7632, R53 ;  /* 0x0000763232357816 */ /* 0x008fc40000000035 */
[----:B------:R-:W-:-:S03]  /*0be0*/  SHF.L.U32 R56, R54, 0x10, RZ ;  /* 0x0000001036387819 */ /* 0x000fc600000006ff */
[----:B------:R-:W-:Y:S02]  /*0bf0*/  IMAD.U32 R54, R53, 0x10000, RZ ;  /* 0x0001000035367824 */ /* 0x000fe400078e00ff */
[----:B------:R-:W-:Y:S01]  /*0c00*/  FMUL.FTZ R56, R35, R56 ;  /* 0x0000003823387220 */ /* 0x000fe20000410000 */
[----:B------:R-:W-:Y:S02]  /*0c10*/  IMAD.U32 R50, R50, 0x10000, RZ ;  /* 0x0001000032327824 */ /* 0x000fe400078e00ff */
[----:B------:R-:W-:Y:S01]  /*0c20*/  FMUL.FTZ R58, R14, R55 ;  /* 0x000000370e3a7220 */ /* 0x000fe20000410000 */
[----:B------:R-:W-:Y:S01]  /*0c30*/  FFMA.FTZ R53, R31, R54, R56 ;  /* 0x000000361f357223 */ /* 0x000fe20000010038 */
[C---:B----4-:R-:W-:Y:S01]  /*0c40*/  PRMT R54, R52.reuse, 0x7632, R54 ;  /* 0x0000763234367816 */ /* 0x050fe20000000036 */
[----:B------:R-:W-:Y:S02]  /*0c50*/  IMAD.U32 R52, R52, 0x10000, RZ ;  /* 0x0001000034347824 */ /* 0x000fe400078e00ff */
[----:B------:R-:W-:Y:S01]  /*0c60*/  FFMA.FTZ R58, R15, R50, R58 ;  /* 0x000000320f3a7223 */ /* 0x000fe2000001003a */
[----:B------:R-:W-:Y:S01]  /*0c70*/  SHF.L.U32 R54, R54, 0x10, RZ ;  /* 0x0000001036367819 */ /* 0x000fe200000006ff */
[----:B------:R-:W2:Y:S02]  /*0c80*/  LDG.E.CONSTANT R50, desc[UR6][R6.64+0x300] ;  /* 0x0003000606327981 */ /* 0x000ea4000c1e9900 */
[----:B------:R-:W-:-:S02]  /*0c90*/  FFMA.FTZ R55, R13, R52, R58 ;  /* 0x000000340d377223 */ /* 0x000fc4000001003a */
[----:B------:R-:W3:Y:S01]  /*0ca0*/  LDG.E.CONSTANT R52, desc[UR6][R6.64+0x380] ;  /* 0x0003800606347981 */ /* 0x000ee2000c1e9900 */
[--C-:B------:R-:W-:Y:S01]  /*0cb0*/  FFMA.FTZ R54, R36, R54, R53.reuse ;  /* 0x0000003624367223 */ /* 0x100fe20000010035 */
[C---:B-----5:R-:W-:Y:S01]  /*0cc0*/  PRMT R53, R51.reuse, 0x7632, R53 ;  /* 0x0000763233357816 */ /* 0x060fe20000000035 */
[----:B------:R-:W-:Y:S01]  /*0cd0*/  IMAD.U32 R56, R51, 0x10000, RZ ;  /* 0x0001000033387824 */ /* 0x000fe200078e00ff */
[----:B------:R-:W4:Y:S04]  /*0ce0*/  LDG.E.CONSTANT R58, desc[UR6][R6.64+0x680] ;  /* 0x00068006063a7981 */ /* 0x000f28000c1e9900 */
[----:B------:R-:W5:Y:S01]  /*0cf0*/  LDG.E.CONSTANT R51, desc[UR6][R6.64+0x400] ;  /* 0x0004000606337981 */ /* 0x000f62000c1e9900 */
[----:B------:R-:W-:Y:S02]  /*0d00*/  IMAD.U32 R53, R53, 0x10000, RZ ;  /* 0x0001000035357824 */ /* 0x000fe400078e00ff */
[----:B------:R-:W-:-:S02]  /*0d10*/  FFMA.FTZ R59, R18, R56, R55 ;  /* 0x00000038123b7223 */ /* 0x000fc40000010037 */
[----:B------:R-:W4:Y:S01]  /*0d20*/  LDG.E.CONSTANT R55, desc[UR6][R6.64+0x500] ;  /* 0x0005000606377981 */ /* 0x000f22000c1e9900 */
[----:B------:R-:W-:-:S03]  /*0d30*/  FFMA.FTZ R53, R37, R53, R54 ;  /* 0x0000003525357223 */ /* 0x000fc60000010036 */
[----:B------:R-:W4:Y:S01]  /*0d40*/  LDG.E.CONSTANT R54, desc[UR6][R6.64+0x480] ;  /* 0x0004800606367981 */ /* 0x000f22000c1e9900 */
[----:B------:R-:W-:-:S05]  /*0d50*/  SHF.L.U32 R56, R48, 0x10, RZ ;  /* 0x0000001030387819 */ /* 0x000fca00000006ff */
[----:B------:R-:W-:Y:S02]  /*0d60*/  FFMA.FTZ R59, R20, R56, R59 ;  /* 0x00000038143b7223 */ /* 0x000fe4000001003b */
[----:B------:R3:W4:Y:S01]  /*0d70*/  LDG.E.CONSTANT R56, desc[UR6][R6.64+0x600] ;  /* 0x0006000606387981 */ /* 0x000722000c1e9900 */
[----:B------:R-:W-:-:S05]  /*0d80*/  PRMT R48, R48, 0x7632, R48 ;  /* 0x0000763230307816 */ /* 0x000fca0000000030 */
[----:B------:R-:W-:-:S04]  /*0d90*/  IMAD.U32 R48, R48, 0x10000, RZ ;  /* 0x0001000030307824 */ /* 0x000fc800078e00ff */
[--C-:B------:R-:W-:Y:S01]  /*0da0*/  FFMA.FTZ R48, R38, R48, R53.reuse ;  /* 0x0000003026307223 */ /* 0x100fe20000010035 */
[----:B------:R-:W-:-:S04]  /*0db0*/  PRMT R53, R49, 0x7632, R53 ;  /* 0x0000763231357816 */ /* 0x000fc80000000035 */
[----:B------:R-:W-:Y:S01]  /*0dc0*/  SHF.L.U32 R53, R53, 0x10, RZ ;  /* 0x0000001035357819 */ /* 0x000fe200000006ff */
[----:B------:R-:W-:-:S04]  /*0dd0*/  IMAD.U32 R49, R49, 0x10000, RZ ;  /* 0x0001000031317824 */ /* 0x000fc800078e00ff */
[--C-:B------:R-:W-:Y:S01]  /*0de0*/  FFMA.FTZ R53, R39, R53, R48.reuse ;  /* 0x0000003527357223 */ /* 0x100fe20000010030 */
[----:B------:R-:W-:Y:S01]  /*0df0*/  FFMA.FTZ R60, R22, R49, R59 ;  /* 0x00000031163c7223 */ /* 0x000fe2000001003b */
[----:B------:R-:W-:Y:S01]  /*0e00*/  UMOV UR4, 0xffffffff ;  /* 0xffffffff00047882 */ /* 0x000fe20000000000 */
[C---:B--2---:R-:W-:Y:S01]  /*0e10*/  PRMT R48, R50.reuse, 0x7632, R48 ;  /* 0x0000763232307816 */ /* 0x044fe20000000030 */
[----:B------:R-:W-:Y:S01]  /*0e20*/  IMAD.U32 R50, R50, 0x10000, RZ ;  /* 0x0001000032327824 */ /* 0x000fe200078e00ff */
[----:B---3--:R-:W-:-:S03]  /*0e30*/  SHF.L.U32 R6, R52, 0x10, RZ ;  /* 0x0000001034067819 */ /* 0x008fc600000006ff */
[----:B------:R-:W-:Y:S01]  /*0e40*/  IMAD.U32 R48, R48, 0x10000, RZ ;  /* 0x0001000030307824 */ /* 0x000fe200078e00ff */
[----:B------:R-:W-:Y:S01]  /*0e50*/  PRMT R52, R52, 0x7632, R52 ;  /* 0x0000763234347816 */ /* 0x000fe20000000034 */
[----:B------:R-:W-:Y:S02]  /*0e60*/  FFMA.FTZ R7, R23, R50, R60 ;  /* 0x0000003217077223 */ /* 0x000fe4000001003c */
[----:B------:R-:W-:Y:S02]  /*0e70*/  FFMA.FTZ R48, R40, R48, R53 ;  /* 0x0000003028307223 */ /* 0x000fe40000010035 */
[----:B------:R-:W-:Y:S01]  /*0e80*/  IMAD.U32 R52, R52, 0x10000, RZ ;  /* 0x0001000034347824 */ /* 0x000fe200078e00ff */
[C---:B-----5:R-:W-:Y:S01]  /*0e90*/  PRMT R49, R51.reuse, 0x7632, R49 ;  /* 0x0000763233317816 */ /* 0x060fe20000000031 */
[----:B------:R-:W-:Y:S01]  /*0ea0*/  FFMA.FTZ R6, R24, R6, R7 ;  /* 0x0000000618067223 */ /* 0x000fe20000010007 */
[----:B------:R-:W-:Y:S02]  /*0eb0*/  IMAD.U32 R51, R51, 0x10000, RZ ;  /* 0x0001000033337824 */ /* 0x000fe400078e00ff */
[----:B------:R-:W-:Y:S01]  /*0ec0*/  FFMA.FTZ R7, R41, R52, R48 ;  /* 0x0000003429077223 */ /* 0x000fe20000010030 */
[----:B------:R-:W-:Y:S01]  /*0ed0*/  SHF.L.U32 R49, R49, 0x10, RZ ;  /* 0x0000001031317819 */ /* 0x000fe200000006ff */
[----:B------:R-:W-:Y:S01]  /*0ee0*/  FFMA.FTZ R6, R25, R51, R6 ;  /* 0x0000003319067223 */ /* 0x000fe20000010006 */
[C---:B----4-:R-:W-:Y:S01]  /*0ef0*/  PRMT R50, R54.reuse, 0x7632, R50 ;  /* 0x0000763236327816 */ /* 0x050fe20000000032 */
[----:B------:R-:W-:-:S02]  /*0f00*/  IMAD.U32 R54, R54, 0x10000, RZ ;  /* 0x0001000036367824 */ /* 0x000fc400078e00ff */
[----:B------:R-:W-:Y:S01]  /*0f10*/  FFMA.FTZ R48, R42, R49, R7 ;  /* 0x000000312a307223 */ /* 0x000fe20000010007 */
[C---:B------:R-:W-:Y:S01]  /*0f20*/  PRMT R49, R55.reuse, 0x7632, R49 ;  /* 0x0000763237317816 */ /* 0x040fe20000000031 */
[----:B------:R-:W-:Y:S01]  /*0f30*/  IMAD.U32 R50, R50, 0x10000, RZ ;  /* 0x0001000032327824 */ /* 0x000fe200078e00ff */
[----:B------:R-:W-:Y:S01]  /*0f40*/  SHF.L.U32 R55, R55, 0x10, RZ ;  /* 0x0000001037377819 */ /* 0x000fe200000006ff */
[----:B------:R-:W-:Y:S02]  /*0f50*/  FFMA.FTZ R7, R27, R54, R6 ;  /* 0x000000361b077223 */ /* 0x000fe40000010006 */
[----:B------:R-:W-:Y:S02]  /*0f60*/  IMAD.U32 R6, R49, 0x10000, RZ ;  /* 0x0001000031067824 */ /* 0x000fe400078e00ff */
[----:B------:R-:W-:Y:S01]  /*0f70*/  FFMA.FTZ R49, R43, R50, R48 ;  /* 0x000000322b317223 */ /* 0x000fe20000010030 */
[--C-:B------:R-:W-:Y:S01]  /*0f80*/  FFMA.FTZ R48, R28, R55, R7.reuse ;  /* 0x000000371c307223 */ /* 0x100fe20000010007 */
[C---:B------:R-:W-:Y:S01]  /*0f90*/  PRMT R7, R57.reuse, 0x7632, R7 ;  /* 0x0000763239077816 */ /* 0x040fe20000000007 */
[----:B------:R-:W-:-:S02]  /*0fa0*/  IMAD.U32 R57, R57, 0x10000, RZ ;  /* 0x0001000039397824 */ /* 0x000fc400078e00ff */
[--C-:B------:R-:W-:Y:S01]  /*0fb0*/  FFMA.FTZ R6, R44, R6, R49.reuse ;  /* 0x000000062c067223 */ /* 0x100fe20000010031 */
[----:B------:R-:W-:Y:S02]  /*0fc0*/  PRMT R49, R56, 0x7632, R49 ;  /* 0x0000763238317816 */ /* 0x000fe40000000031 */
[----:B------:R-:W-:Y:S01]  /*0fd0*/  SHF.L.U32 R7, R7, 0x10, RZ ;  /* 0x0000001007077819 */ /* 0x000fe200000006ff */
[--C-:B------:R-:W-:Y:S01]  /*0fe0*/  FFMA.FTZ R57, R29, R57, R48.reuse ;  /* 0x000000391d397223 */ /* 0x100fe20000010030 */
[----:B------:R-:W-:Y:S01]  /*0ff0*/  PRMT R48, R58, 0x7632, R48 ;  /* 0x000076323a307816 */ /* 0x000fe20000000030 */
[----:B------:R-:W-:Y:S02]  /*1000*/  IMAD.U32 R56, R56, 0x10000, RZ ;  /* 0x0001000038387824 */ /* 0x000fe400078e00ff */
[----:B------:R-:W-:Y:S02]  /*1010*/  IMAD.U32 R49, R49, 0x10000, RZ ;  /* 0x0001000031317824 */ /* 0x000fe400078e00ff */
[----:B------:R-:W-:Y:S01]  /*1020*/  FFMA.FTZ R7, R45, R7, R6 ;  /* 0x000000072d077223 */ /* 0x000fe20000010006 */
[----:B------:R-:W-:Y:S01]  /*1030*/  SHF.L.U32 R58, R58, 0x10, RZ ;  /* 0x000000103a3a7819 */ /* 0x000fe200000006ff */
[----:B------:R-:W-:Y:S01]  /*1040*/  FFMA.FTZ R57, R30, R56, R57 ;  /* 0x000000381e397223 */ /* 0x000fe20000010039 */
[----:B------:R-:W-:-:S02]  /*1050*/  IMAD.U32 R48, R48, 0x10000, RZ ;  /* 0x0001000030307824 */ /* 0x000fc400078e00ff */
[----:B------:R-:W-:Y:S01]  /*1060*/  FFMA.FTZ R6, R46, R49, R7 ;  /* 0x000000312e067223 */ /* 0x000fe20000010007 */
[----:B------:R-:W-:-:S03]  /*1070*/  FFMA.FTZ R57, R34, R58, R57 ;  /* 0x0000003a22397223 */ /* 0x000fc60000010039 */
[----:B------:R-:W-:-:S04]  /*1080*/  FFMA.FTZ R6, R47, R48, R6 ;  /* 0x000000302f067223 */ /* 0x000fc80000010006 */
[----:B------:R-:W-:Y:S01]  /*1090*/  FADD.FTZ R6, R57, R6 ;  /* 0x0000000639067221 */ /* 0x000fe20000010000 */
[----:B------:R-:W-:Y:S06]  /*10a0*/  BRA.DIV UR4, `(.L_x_19149) ;  /* 0x0000003604087947 */ /* 0x000fec000b800000 */
[----:B------:R-:W0:Y:S02]  /*10b0*/  SHFL.BFLY PT, R7, R6, 0x2, 0x1f ;  /* 0x0c401f0006077f89 */ /* 0x000e2400000e0000 */
[----:B0-----:R-:W-:-:S05]  /*10c0*/  FADD.FTZ R7, R6, R7 ;  /* 0x0000000706077221 */ /* 0x001fca0000010000 */
[----:B------:R0:W1:Y:S02]  /*10d0*/  SHFL.BFLY PT, R48, R7, 0x1, 0x1f ;  /* 0x0c201f0007307f89 */ /* 0x00006400000e0000 */
.L_x_19196:
[----:B------:R-:W-:Y:S01]  /*10e0*/  VIADD R6, R33, 0x1 ;  /* 0x0000000121067836 */ /* 0x000fe20000000000 */
[----:B------:R-:W-:Y:S01]  /*10f0*/  ISETP.NE.AND P2, PT, R19, RZ, PT ;  /* 0x000000ff1300720c */ /* 0x000fe20003f45270 */
[----:B-1----:R-:W-:Y:S01]  /*1100*/  FADD.FTZ R48, R7, R48 ;  /* 0x0000003007307221 */ /* 0x002fe20000010000 */
[----:B------:R-:W-:Y:S02]  /*1110*/  VIADD R21, R21, 0x4 ;  /* 0x0000000415157836 */ /* 0x000fe40000000000 */
[----:B------:R-:W-:Y:S01]  /*1120*/  I2FP.F32.S32 R6, R6 ;  /* 0x0000000600067245 */ /* 0x000fe20000201400 */
[----:B------:R-:W-:-:S04]  /*1130*/  VIADD R33, R33, 0x20 ;  /* 0x0000002021217836 */ /* 0x000fc80000000000 */
[----:B------:R-:W-:-:S05]  /*1140*/  FMUL.FTZ R6, R6, R17 ;  /* 0x0000001106067220 */ /* 0x000fca0000410000 */
[----:B------:R-:W-:Y:S02]  /*1150*/  FSEL R49, R6, RZ, P0 ;  /* 0x000000ff06317208 */ /* 0x000fe40000000000 */
[C---:B------:R-:W-:Y:S01]  /*1160*/  @!P2 IADD3 R6, PT, PT, R32.reuse, -0x1, RZ ;  /* 0xffffffff2006a810 */ /* 0x040fe20007ffe0ff */
        /* <DEDUP_REMOVED lines=9> */
[----:B------:R-:W-:Y:S01]  /*1200*/  @!P3 FMNMX.FTZ R26, R26, R49, !PT ;  /* 0x000000311a1ab209 */ /* 0x000fe20007810000 */
[----:B0-----:R-:W-:Y:S02]  /*1210*/  VIADD R16, R16, 0x80 ;  /* 0x0000008010107836 */ /* 0x001fe40000000000 */
[----:B------:R-:W-:Y:S05]  /*1220*/  @!P1 BRA `(.L_x_19150) ;  /* 0xfffffff8002c9947 */ /* 0x000fea000383ffff */
.L_x_19148:
[----:B------:R-:W-:Y:S05]  /*1230*/  BSYNC B0 ;  /* 0x0000000000007941 */ /* 0x000fea0003800000 */
.L_x_19147:
[----:B------:R-:W0:Y:S01]  /*1240*/  S2R R18, SR_TID.X ;  /* 0x0000000000127919 */ /* 0x000e220000002100 */
[----:B------:R-:W-:Y:S01]  /*1250*/  IADD3 R3, PT, PT, R9, 0x7, RZ ;  /* 0x0000000709037810 */ /* 0x000fe20007ffe0ff */
[----:B------:R-:W-:Y:S01]  /*1260*/  UMOV UR4, 0xffffffff ;  /* 0xffffffff00047882 */ /* 0x000fe20000000000 */
[----:B------:R-:W1:Y:S02]  /*1270*/  S2R R2, SR_CgaCtaId ;  /* 0x0000000000027919 */ /* 0x000e640000008800 */
        /* <DEDUP_REMOVED lines=11> */
.L_x_19201:
[----:B------:R-:W-:Y:S01]  /*1330*/  VIADD R5, R3, 0xe0 ;  /* 0x000000e003057836 */ /* 0x000fe20000000000 */
[----:B------:R-:W-:Y:S01]  /*1340*/  ISETP.NE.AND P3, PT, R19, RZ, PT ;  /* 0x000000ff1300720c */ /* 0x000fe20003f65270 */
[----:B------:R-:W-:Y:S05]  /*1350*/  WARPSYNC.ALL ;  /* 0x0000000000007948 */ /* 0x000fea0003800000 */
[----:B------:R-:W-:Y:S02]  /*1360*/  LEA R6, R2, R5, 0x18 ;  /* 0x0000000502067211 */ /* 0x000fe400078ec0ff */
[----:B-1----:R-:W-:-:S03]  /*1370*/  FMNMX.FTZ R7, R4, R7, !PT ;  /* 0x0000000704077209 */ /* 0x002fc60007810000 */
[----:B0-----:R-:W-:-:S05]  /*1380*/  IMAD R4, R21, 0x4, R6 ;  /* 0x0000000415047824 */ /* 0x001fca00078e0206 */
        /* <DEDUP_REMOVED lines=14> */
[----:B------:R-:W-:Y:S02]  /*1470*/  IMAD.MOV.U32 R6, RZ, RZ, RZ ;  /* 0x000000ffff067224 */ /* 0x000fe400078e00ff */
        /* <DEDUP_REMOVED lines=19> */
.L_x_19156:
        /* <DEDUP_REMOVED lines=11> */
.L_x_19155:
[----:B------:R-:W-:Y:S05]  /*1660*/  BSYNC.RECONVERGENT B1 ;  /* 0x0000000000017941 */ /* 0x000fea0003800200 */
.L_x_19154:
        /* <DEDUP_REMOVED lines=12> */
.L_x_19159:
        /* <DEDUP_REMOVED lines=13> */
[----:B0----5:R-:W-:-:S03]  /*1800*/  FADD.FTZ R17, -R13, R20 ;  /* 0x000000140d117221 */ /* 0x021fc60000010100 */
        /* <DEDUP_REMOVED lines=86> */
.L_x_19158:
[----:B------:R-:W-:Y:S05]  /*1d70*/  BSYNC.RECONVERGENT B1 ;  /* 0x0000000000017941 */ /* 0x000fea0003800200 */
.L_x_19157:
        /* <DEDUP_REMOVED lines=22> */
[----:B-----5:R-:W1:Y:S01]  /*1ee0*/  MUFU.EX2 R17, R22 ;  /* 0x0000001600117308 */ /* 0x020e620000000800 */
        /* <DEDUP_REMOVED lines=32> */
.L_x_19161:
[----:B------:R-:W-:Y:S05]  /*20f0*/  BSYNC.RECONVERGENT B1 ;  /* 0x0000000000017941 */ /* 0x000fea0003800200 */
.L_x_19160:
        /* <DEDUP_REMOVED lines=16> */
[----:B-----5:R-:W2:Y:S04]  /*2200*/  MUFU.EX2 R17, R22 ;  /* 0x0000001600117308 */ /* 0x020ea80000000800 */
        /* <DEDUP_REMOVED lines=9> */
.L_x_19153:
[----:B------:R-:W-:Y:S05]  /*22a0*/  BSYNC.RECONVERGENT B0 ;  /* 0x0000000000007941 */ /* 0x000fea0003800200 */
.L_x_19152:
        /* <DEDUP_REMOVED lines=9> */
[----:B-----5:R-:W0:Y:S02]  /*2340*/  SHFL.BFLY PT, R17, R16, 0x1, 0x1f ;  /* 0x0c201f0010117f89 */ /* 0x020e2400000e0000 */
        /* <DEDUP_REMOVED lines=29> */
.L_x_19166:
[----:B------:R-:W0:Y:S01]  /*2520*/  LDS R5, [R13] ;  /* 0x000000000d057984 */ /* 0x000e220000000800 */
[----:B------:R-:W-:-:S05]  /*2530*/  VIADD R14, R14, 0x1 ;  /* 0x000000010e0e7836 */ /* 0x000fca0000000000 */
[----:B------:R-:W-:Y:S01]  /*2540*/  ISETP.NE.AND P0, PT, R14, RZ, PT ;  /* 0x000000ff0e00720c */ /* 0x000fe20003f05270 */
[----:B0-----:R-:W-:-:S05]  /*2550*/  FMUL.FTZ R16, R5, R4 ;  /* 0x0000000405107220 */ /* 0x001fca0000410000 */
[----:B------:R0:W-:Y:S02]  /*2560*/  STS [R13], R16 ;  /* 0x000000100d007388 */ /* 0x0001e40000000800 */
[----:B0-----:R-:W-:-:S05]  /*2570*/  VIADD R13, R13, 0x200 ;  /* 0x000002000d0d7836 */ /* 0x001fca0000000000 */
[----:B------:R-:W-:Y:S05]  /*2580*/  @P0 BRA `(.L_x_19166) ;  /* 0xfffffffc00e40947 */ /* 0x000fea000383ffff */
.L_x_19165:
[----:B------:R-:W-:Y:S05]  /*2590*/  BSYNC.RECONVERGENT B1 ;  /* 0x0000000000017941 */ /* 0x000fea0003800200 */
.L_x_19164:
        /* <DEDUP_REMOVED lines=12> */
.L_x_19169:
        /* <DEDUP_REMOVED lines=52> */
.L_x_19168:
[----:B------:R-:W-:Y:S05]  /*29a0*/  BSYNC.RECONVERGENT B1 ;  /* 0x0000000000017941 */ /* 0x000fea0003800200 */
.L_x_19167:
        /* <DEDUP_REMOVED lines=31> */
.L_x_19171:
[----:B------:R-:W-:Y:S05]  /*2ba0*/  BSYNC.RECONVERGENT B1 ;  /* 0x0000000000017941 */ /* 0x000fea0003800200 */
.L_x_19170:
        /* <DEDUP_REMOVED lines=14> */
.L_x_19163:
[----:B------:R-:W-:Y:S05]  /*2c90*/  BSYNC.RECONVERGENT B0 ;  /* 0x0000000000007941 */ /* 0x000fea0003800200 */
.L_x_19162:
[----:B------:R-:W-:Y:S01]  /*2ca0*/  BAR.SYNC.DEFER_BLOCKING 0x0 ;  /* 0x0000000000007b1d */ /* 0x000fe20000010000 */
[----:B------:R-:W-:Y:S02]  /*2cb0*/  ISETP.GE.AND P0, PT, R21, R0, PT ;  /* 0x000000001500720c */ /* 0x000fe40003f06270 */
[----:B------:R-:W-:Y:S01]  /*2cc0*/  CS2R R22, SRZ ;  /* 0x0000000000167805 */ /* 0x000fe2000001ff00 */
[----:B------:R-:W-:Y:S02]  /*2cd0*/  IMAD.MOV.U32 R20, RZ, RZ, RZ ;  /* 0x000000ffff147224 */ /* 0x000fe400078e00ff */
[----:B------:R-:W-:Y:S01]  /*2ce0*/  IMAD.MOV.U32 R24, RZ, RZ, RZ ;  /* 0x000000ffff187224 */ /* 0x000fe200078e00ff */
[----:B------:R-:W2:Y:S01]  /*2cf0*/  LDCU UR9, c[0x0][0x3cc] ;  /* 0x00007980ff0977ac */ /* 0x000ea20008000800 */
[----:B------:R-:W-:Y:S01]  /*2d00*/  BSSY.RECONVERGENT B0, `(.L_x_19172) ;  /* 0x000012c000007945 */ /* 0x000fe20003800200 */
[----:B------:R-:W3:Y:S05]  /*2d10*/  LDCU.64 UR4, c[0x0][0x398] ;  /* 0x00007300ff0477ac */ /* 0x000eea0008000a00 */
[----:B------:R-:W-:Y:S05]  /*2d20*/  @P0 BRA `(.L_x_19173) ;  /* 0x0000001000a40947 */ /* 0x000fea0003800000 */
[----:B------:R-:W4:Y:S01]  /*2d30*/  LDCU UR12, c[0x0][0x3b8] ;  /* 0x00007700ff0c77ac */ /* 0x000f220008000800 */
[----:B01----:R-:W-:Y:S01]  /*2d40*/  SHF.R.U32.HI R4, RZ, 0x3, R18 ;  /* 0x00000003ff047819 */ /* 0x003fe20000011612 */
[----:B------:R-:W-:Y:S02]  /*2d50*/  VIADD R3, R3, 0x100 ;  /* 0x0000010003037836 */ /* 0x000fe40000000000 */
[----:B------:R-:W-:Y:S01]  /*2d60*/  HFMA2 R5, -RZ, RZ, 0, 0 ;  /* 0x00000000ff057431 */ /* 0x000fe200000001ff */
[----:B------:R-:W0:Y:S01]  /*2d70*/  LDCU UR8, c[0x0][0x3d0] ;  /* 0x00007a00ff0877ac */ /* 0x000e220008000800 */
[----:B------:R-:W-:Y:S01]  /*2d80*/  LOP3.LUT R4, R4, 0x7c, RZ, 0xc0, !PT ;  /* 0x0000007c04047812 */ /* 0x000fe200078ec0ff */
[C---:B------:R-:W-:Y:S01]  /*2d90*/  VIADD R25, R21.reuse, 0x1 ;  /* 0x0000000115197836 */ /* 0x040fe20000000000 */
[----:B------:R-:W-:Y:S01]  /*2da0*/  LEA R2, R2, R3, 0x18 ;  /* 0x0000000302027211 */ /* 0x000fe200078ec0ff */
[----:B------:R-:W1:Y:S01]  /*2db0*/  LDCU.64 UR10, c[0x0][0x3a8] ;  /* 0x00007500ff0a77ac */ /* 0x000e620008000a00 */
[C---:B------:R-:W-:Y:S01]  /*2dc0*/  IADD3 R41, PT, PT, R21.reuse, -R0, RZ ;  /* 0x8000000015297210 */ /* 0x040fe20007ffe0ff */
[----:B------:R-:W-:Y:S01]  /*2dd0*/  IMAD.MOV.U32 R22, RZ, RZ, RZ ;  /* 0x000000ffff167224 */ /* 0x000fe200078e00ff */
[C---:B------:R-:W-:Y:S01]  /*2de0*/  LEA R28, R21.reuse, 0x3, 0x3 ;  /* 0x00000003151c7811 */ /* 0x040fe200078e18ff */
[----:B------:R-:W-:-:S05]  /*2df0*/  IMAD R29, R21, 0x20, R2 ;  /* 0x00000020151d7824 */ /* 0x000fca00078e0202 */
[----:B------:R-:W-:Y:S01]  /*2e00*/  IADD3 R29, PT, PT, R29, 0x10, RZ ;  /* 0x000000101d1d7810 */ /* 0x000fe20007ffe0ff */
[----:B----4-:R-:W-:-:S04]  /*2e10*/  IMAD R7, R10, UR12, RZ ;  /* 0x0000000c0a077c24 */ /* 0x010fc8000f8e02ff */
[----:B------:R-:W-:-:S04]  /*2e20*/  IMAD.WIDE R4, R7, 0x4, R4 ;  /* 0x0000000407047825 */ /* 0x000fc800078e0204 */
[----:B0-----:R-:W-:Y:S01]  /*2e30*/  IMAD R16, R12, UR8, RZ ;  /* 0x000000080c107c24 */ /* 0x001fe2000f8e02ff */
[----:B-1----:R-:W-:-:S04]  /*2e40*/  IADD3 R26, P0, PT, R4, UR10, RZ ;  /* 0x0000000a041a7c10 */ /* 0x002fc8000ff1e0ff */
[----:B------:R-:W-:Y:S02]  /*2e50*/  IADD3.X R27, PT, PT, R5, UR11, RZ, P0, !PT ;  /* 0x0000000b051b7c10 */ /* 0x000fe400087fe4ff */
[----:B------:R-:W-:-:S07]  /*2e60*/  SHF.R.S32.HI R17, RZ, 0x1f, R16 ;  /* 0x0000001fff117819 */ /* 0x000fce0000011410 */
.L_x_19184:
        /* <DEDUP_REMOVED lines=59> */
.L_x_19175:
[----:B------:R-:W-:Y:S05]  /*3220*/  BSYNC.RECONVERGENT B1 ;  /* 0x0000000000017941 */ /* 0x000fea0003800200 */
.L_x_19174:
[----:B-----5:R-:W-:Y:S02]  /*3230*/  HMUL2.BF16_V2 R13, R6, R43 ;  /* 0x0000002b060d7232 */ /* 0x020fe40000200000 */
[----:B------:R-:W-:Y:S02]  /*3240*/  HFMA2.BF16_V2 R15, R5, R40, -RZ ;  /* 0x00000028050f7231 */ /* 0x000fe400003000ff */
[----:B------:R-:W-:Y:S02]  /*3250*/  HMUL2.BF16_V2 R40, R12, R39 ;  /* 0x000000270c287232 */ /* 0x000fe40000200000 */
[----:B------:R-:W-:Y:S01]  /*3260*/  HFMA2.BF16_V2 R38, R7, R38, -RZ ;  /* 0x0000002607267231 */ /* 0x000fe200003000ff */
[----:B------:R-:W-:Y:S01]  /*3270*/  BSSY.RECONVERGENT B1, `(.L_x_19176) ;  /* 0x0000031000017945 */ /* 0x000fe20003800200 */
[----:B------:R-:W-:Y:S02]  /*3280*/  PRMT R14, R13, 0x7632, R14 ;  /* 0x000076320d0e7816 */ /* 0x000fe4000000000e */
[----:B------:R-:W-:-:S02]  /*3290*/  PRMT R39, R15, 0x7632, R39 ;  /* 0x000076320f277816 */ /* 0x000fc40000000027 */
[----:B------:R-:W-:Y:S01]  /*32a0*/  SHF.L.U32 R13, R13, 0x10, RZ ;  /* 0x000000100d0d7819 */ /* 0x000fe200000006ff */
[----:B------:R-:W-:Y:S01]  /*32b0*/  IMAD.U32 R14, R14, 0x10000, RZ ;  /* 0x000100000e0e7824 */ /* 0x000fe200078e00ff */
[----:B------:R-:W-:Y:S01]  /*32c0*/  PRMT R42, R40, 0x7632, R42 ;  /* 0x00007632282a7816 */ /* 0x000fe2000000002a */
[----:B------:R-:W-:Y:S01]  /*32d0*/  IMAD.U32 R44, R39, 0x10000, RZ ;  /* 0x00010000272c7824 */ /* 0x000fe200078e00ff */
[----:B------:R-:W-:Y:S01]  /*32e0*/  SHF.L.U32 R43, R15, 0x10, RZ ;  /* 0x000000100f2b7819 */ /* 0x000fe200000006ff */
[----:B------:R-:W-:Y:S01]  /*32f0*/  FADD.FTZ R15, R13, R14 ;  /* 0x0000000e0d0f7221 */ /* 0x000fe20000010000 */
[----:B------:R-:W-:Y:S01]  /*3300*/  PRMT R13, R38, 0x7610, R13 ;  /* 0x00007610260d7816 */ /* 0x000fe2000000000d */
[----:B------:R-:W-:Y:S01]  /*3310*/  IMAD.U32 R39, R42, 0x10000, RZ ;  /* 0x000100002a277824 */ /* 0x000fe200078e00ff */
[----:B------:R-:W-:Y:S01]  /*3320*/  SHF.L.U32 R40, R40, 0x10, RZ ;  /* 0x0000001028287819 */ /* 0x000fe200000006ff */
[----:B------:R-:W-:Y:S01]  /*3330*/  FADD.FTZ R44, R43, R44 ;  /* 0x0000002c2b2c7221 */ /* 0x000fe20000010000 */
[----:B------:R-:W-:-:S02]  /*3340*/  PRMT R38, R38, 0x7632, R38 ;  /* 0x0000763226267816 */ /* 0x000fc40000000026 */
[----:B------:R-:W-:Y:S01]  /*3350*/  SHF.L.U32 R13, R13, 0x10, RZ ;  /* 0x000000100d0d7819 */ /* 0x000fe200000006ff */
[----:B------:R-:W-:Y:S01]  /*3360*/  FADD.FTZ R14, R40, R39 ;  /* 0x00000027280e7221 */ /* 0x000fe20000010000 */
[----:B------:R-:W-:Y:S01]  /*3370*/  FADD.FTZ R15, R15, R44 ;  /* 0x0000002c0f0f7221 */ /* 0x000fe20000010000 */
[----:B------:R-:W-:Y:S01]  /*3380*/  IMAD.U32 R38, R38, 0x10000, RZ ;  /* 0x0001000026267824 */ /* 0x000fe200078e00ff */
[----:B------:R-:W-:Y:S06]  /*3390*/  @P0 BRA `(.L_x_19177) ;  /* 0x0000000000780947 */ /* 0x000fec0003800000 */
[C---:B------:R-:W-:Y:S01]  /*33a0*/  VIADD R42, R28.reuse, 0x1 ;  /* 0x000000011c2a7836 */ /* 0x040fe20000000000 */
[C---:B------:R-:W-:Y:S01]  /*33b0*/  IADD3 R40, PT, PT, R28.reuse, -0x1, RZ ;  /* 0xffffffff1c287810 */ /* 0x040fe20007ffe0ff */
[C---:B------:R-:W-:Y:S01]  /*33c0*/  VIADD R46, R28.reuse, 0x3 ;  /* 0x000000031c2e7836 */ /* 0x040fe20000000000 */
[----:B------:R-:W-:Y:S02]  /*33d0*/  IADD3 R44, PT, PT, R28, 0x2, RZ ;  /* 0x000000021c2c7810 */ /* 0x000fe40007ffe0ff */
[-C--:B------:R-:W-:Y:S02]  /*33e0*/  ISETP.GE.AND P5, PT, R42, R9.reuse, PT ;  /* 0x000000092a00720c */ /* 0x080fe40003fa6270 */
[-C--:B------:R-:W-:Y:S01]  /*33f0*/  ISETP.GE.AND P1, PT, R40, R9.reuse, PT ;  /* 0x000000092800720c */ /* 0x080fe20003f26270 */
[C---:B------:R-:W-:Y:S01]  /*3400*/  VIADD R40, R28.reuse, 0xfffffffe ;  /* 0xfffffffe1c287836 */ /* 0x040fe20000000000 */
[C---:B------:R-:W-:Y:S02]  /*3410*/  IADD3 R42, PT, PT, R28.reuse, 0x4, RZ ;  /* 0x000000041c2a7810 */ /* 0x040fe40007ffe0ff */
[----:B------:R-:W-:-:S02]  /*3420*/  ISETP.GE.AND P6, PT, R28, R9, PT ;  /* 0x000000091c00720c */ /* 0x000fc40003fc6270 */
[----:B------:R-:W-:Y:S02]  /*3430*/  PRMT R39, R36, 0x7632, R39 ;  /* 0x0000763224277816 */ /* 0x000fe40000000027 */
[-C--:B------:R-:W-:Y:S02]  /*3440*/  ISETP.GE.AND P2, PT, R42, R9.reuse, PT ;  /* 0x000000092a00720c */ /* 0x080fe40003f46270 */
        /* <DEDUP_REMOVED lines=19> */
.L_x_19177:
[----:B------:R-:W-:Y:S05]  /*3580*/  BSYNC.RECONVERGENT B1 ;  /* 0x0000000000017941 */ /* 0x000fea0003800200 */
.L_x_19176:
[----:B------:R-:W-:Y:S02]  /*3590*/  HMUL2.BF16_V2 R37, R6, R37 ;  /* 0x0000002506257232 */ /* 0x000fe40000200000 */
[----:B------:R-:W-:Y:S02]  /*35a0*/  HFMA2.BF16_V2 R36, R5, R36, -RZ ;  /* 0x0000002405247231 */ /* 0x000fe400003000ff */
[----:B------:R-:W-:Y:S02]  /*35b0*/  HMUL2.BF16_V2 R35, R12, R35 ;  /* 0x000000230c237232 */ /* 0x000fe40000200000 */
[--C-:B------:R-:W-:Y:S01]  /*35c0*/  FADD.FTZ R13, R13, R38.reuse ;  /* 0x000000260d0d7221 */ /* 0x100fe20000010000 */
[----:B------:R-:W-:Y:S01]  /*35d0*/  BSSY.RECONVERGENT B1, `(.L_x_19178) ;  /* 0x0000026000017945 */ /* 0x000fe20003800200 */
[----:B------:R-:W-:Y:S01]  /*35e0*/  PRMT R38, R37, 0x7610, R38 ;  /* 0x0000761025267816 */ /* 0x000fe20000000026 */
[----:B------:R-:W-:Y:S01]  /*35f0*/  FADD.FTZ R14, R15, R14 ;  /* 0x0000000e0f0e7221 */ /* 0x000fe20000010000 */
[----:B------:R-:W-:-:S02]  /*3600*/  PRMT R39, R37, 0x7632, R39 ;  /* 0x0000763225277816 */ /* 0x000fc40000000027 */
[C---:B------:R-:W-:Y:S02]  /*3610*/  PRMT R37, R36.reuse, 0x7610, R37 ;  /* 0x0000761024257816 */ /* 0x040fe40000000025 */
[----:B------:R-:W-:Y:S02]  /*3620*/  PRMT R36, R36, 0x7632, R36 ;  /* 0x0000763224247816 */ /* 0x000fe40000000024 */
[----:B------:R-:W-:Y:S01]  /*3630*/  PRMT R15, R35, 0x7632, R15 ;  /* 0x00007632230f7816 */ /* 0x000fe2000000000f */
[----:B------:R-:W-:Y:S06]  /*3640*/  @P0 BRA `(.L_x_19179) ;  /* 0x0000000000780947 */ /* 0x000fec0003800000 */
[C---:B------:R-:W-:Y:S01]  /*3650*/  VIADD R42, R28.reuse, 0x1 ;  /* 0x000000011c2a7836 */ /* 0x040fe20000000000 */
[C---:B------:R-:W-:Y:S01]  /*3660*/  IADD3 R40, PT, PT, R28.reuse, -0x1, RZ ;  /* 0xffffffff1c287810 */ /* 0x040fe20007ffe0ff */
[C---:B------:R-:W-:Y:S01]  /*3670*/  VIADD R46, R28.reuse, 0x3 ;  /* 0x000000031c2e7836 */ /* 0x040fe20000000000 */
[----:B------:R-:W-:Y:S02]  /*3680*/  IADD3 R44, PT, PT, R28, 0x2, RZ ;  /* 0x000000021c2c7810 */ /* 0x000fe40007ffe0ff */
[-C--:B------:R-:W-:Y:S02]  /*3690*/  ISETP.GE.AND P1, PT, R40, R9.reuse, PT ;  /* 0x000000092800720c */ /* 0x080fe40003f26270 */
[-C--:B------:R-:W-:Y:S02]  /*36a0*/  ISETP.GE.AND P5, PT, R42, R9.reuse, PT ;  /* 0x000000092a00720c */ /* 0x080fe40003fa6270 */
[----:B------:R-:W-:Y:S01]  /*36b0*/  ISETP.GE.AND P4, PT, R44, R9, PT ;  /* 0x000000092c00720c */ /* 0x000fe20003f86270 */
[C---:B------:R-:W-:Y:S01]  /*36c0*/  VIADD R44, R28.reuse, 0xfffffffe ;  /* 0xfffffffe1c2c7836 */ /* 0x040fe20000000000 */
[----:B------:R-:W-:-:S02]  /*36d0*/  IADD3 R42, PT, PT, R28, 0x4, RZ ;  /* 0x000000041c2a7810 */ /* 0x000fc40007ffe0ff */
[-C--:B------:R-:W-:Y:S02]  /*36e0*/  ISETP.GE.AND P6, PT, R28, R9.reuse, PT ;  /* 0x000000091c00720c */ /* 0x080fe40003fc6270 */
[----:B------:R-:W-:Y:S02]  /*36f0*/  PRMT R40, R34, 0x7632, R40 ;  /* 0x0000763222287816 */ /* 0x000fe40000000028 */
[----:B------:R-:W-:Y:S02]  /*3700*/  ISETP.GE.AND P2, PT, R42, R9, PT ;  /* 0x000000092a00720c */ /* 0x000fe40003f46270 */
[----:B------:R-:W-:Y:S02]  /*3710*/  SEL R43, R40, RZ, !P6 ;  /* 0x000000ff282b7207 */ /* 0x000fe40007000000 */
        /* <DEDUP_REMOVED lines=17> */
.L_x_19179:
[----:B------:R-:W-:Y:S05]  /*3830*/  BSYNC.RECONVERGENT B1 ;  /* 0x0000000000017941 */ /* 0x000fea0003800200 */
.L_x_19178:
        /* <DEDUP_REMOVED lines=15> */
[----:B------:R-:W-:Y:S01]  /*3930*/  PRMT R35, R39, 0x7610, R35 ;  /* 0x0000761027237816 */ /* 0x000fe20000000023 */
[----:B------:R-:W-:-:S02]  /*3940*/  IMAD.U32 R40, R36, 0x10000, RZ ;  /* 0x0001000024287824 */ /* 0x000fc400078e00ff */
[C---:B------:R-:W-:Y:S02]  /*3950*/  HFMA2.BF16_V2 R30, R7.reuse, R30, -RZ ;  /* 0x0000001e071e7231 */ /* 0x040fe400003000ff */
[----:B------:R-:W-:Y:S01]  /*3960*/  FADD.FTZ R36, R33, R34 ;  /* 0x0000002221247221 */ /* 0x000fe20000010000 */
[----:B------:R-:W-:Y:S01]  /*3970*/  HMUL2.BF16_V2 R33, R12, R31 ;  /* 0x0000001f0c217232 */ /* 0x000fe20000200000 */
[----:B------:R-:W-:Y:S01]  /*3980*/  SHF.L.U32 R35, R35, 0x10, RZ ;  /* 0x0000001023237819 */ /* 0x000fe200000006ff */
[----:B------:R-:W-:Y:S02]  /*3990*/  HFMA2.BF16_V2 R34, R7, R32, -RZ ;  /* 0x0000002007227231 */ /* 0x000fe400003000ff */
        /* <DEDUP_REMOVED lines=8> */
[----:B------:R-:W-:Y:S01]  /*3a20*/  FADD.FTZ R36, R36, R37 ;  /* 0x0000002524247221 */ /* 0x000fe20000010000 */
[----:B------:R-:W-:Y:S01]  /*3a30*/  SHF.L.U32 R32, R32, 0x10, RZ ;  /* 0x0000001020207819 */ /* 0x000fe200000006ff */
[----:B------:R-:W-:Y:S01]  /*3a40*/  IMAD.U32 R33, R33, 0x10000, RZ ;  /* 0x0001000021217824 */ /* 0x000fe200078e00ff */
[----:B------:R-:W-:Y:S01]  /*3a50*/  ISETP.GT.U32.AND P1, PT, R19, 0xf, PT ;  /* 0x0000000f1300780c */ /* 0x000fe20003f24070 */
[----:B------:R-:W-:Y:S01]  /*3a60*/  IMAD.U32 R35, R35, 0x10000, RZ ;  /* 0x0001000023237824 */ /* 0x000fe200078e00ff */
[----:B------:R-:W-:Y:S01]  /*3a70*/  SHF.L.U32 R30, R30, 0x10, RZ ;  /* 0x000000101e1e7819 */ /* 0x000fe200000006ff */
[----:B------:R-:W-:Y:S01]  /*3a80*/  FADD.FTZ R33, R32, R33 ;  /* 0x0000002120217221 */ /* 0x000fe20000010000 */
[----:B------:R-:W-:Y:S01]  /*3a90*/  SHF.L.U32 R34, R34, 0x10, RZ ;  /* 0x0000001022227819 */ /* 0x000fe200000006ff */
[----:B------:R-:W-:Y:S01]  /*3aa0*/  FADD.FTZ R15, R38, R15 ;  /* 0x0000000f260f7221 */ /* 0x000fe20000010000 */
[----:B------:R-:W-:Y:S01]  /*3ab0*/  BSSY.RECONVERGENT B1, `(.L_x_19180) ;  /* 0x0000047000017945 */ /* 0x000fe20003800200 */
[----:B------:R-:W-:Y:S01]  /*3ac0*/  FADD.FTZ R30, R30, R31 ;  /* 0x0000001f1e1e7221 */ /* 0x000fe20000010000 */
[----:B------:R-:W-:Y:S01]  /*3ad0*/  FADD.FTZ R33, R36, R33 ;  /* 0x0000002124217221 */ /* 0x000fe20000010000 */
[----:B------:R-:W-:Y:S01]  /*3ae0*/  FADD.FTZ R34, R34, R35 ;  /* 0x0000002322227221 */ /* 0x000fe20000010000 */
[----:B------:R-:W-:Y:S01]  /*3af0*/  FADD.FTZ R22, R13, R22 ;  /* 0x000000160d167221 */ /* 0x000fe20000010000 */
[----:B------:R-:W-:-:S02]  /*3b00*/  FADD.FTZ R30, R15, R30 ;  /* 0x0000001e0f1e7221 */ /* 0x000fc40000010000 */
[----:B------:R-:W-:Y:S02]  /*3b10*/  FADD.FTZ R33, R33, R34 ;  /* 0x0000002221217221 */ /* 0x000fe40000010000 */
[----:B------:R-:W-:Y:S02]  /*3b20*/  FADD.FTZ R23, R30, R23 ;  /* 0x000000171e177221 */ /* 0x000fe40000010000 */
        /* <DEDUP_REMOVED lines=10> */
[-C--:B------:R-:W-:Y:S02]  /*3bd0*/  ISETP.GE.AND P6, PT, R4, R9.reuse, PT ;  /* 0x000000090400720c */ /* 0x080fe40003fc6270 */
[-C--:B------:R-:W-:Y:S01]  /*3be0*/  ISETP.GE.AND P5, PT, R2, R9.reuse, PT ;  /* 0x000000090200720c */ /* 0x080fe20003fa6270 */
[----:B------:R-:W-:Y:S01]  /*3bf0*/  VIADD R2, R28, 0x4 ;  /* 0x000000041c027836 */ /* 0x000fe20000000000 */
[----:B------:R-:W-:Y:S01]  /*3c00*/  ISETP.GE.AND P4, PT, R32, R9, PT ;  /* 0x000000092000720c */ /* 0x000fe20003f86270 */
[C---:B------:R-:W-:Y:S01]  /*3c10*/  VIADD R32, R28.reuse, 0x2 ;  /* 0x000000021c207836 */ /* 0x040fe20000000000 */
[C---:B------:R-:W-:Y:S02]  /*3c20*/  IADD3 R4, PT, PT, R28.reuse, 0x1, RZ ;  /* 0x000000011c047810 */ /* 0x040fe40007ffe0ff */
[----:B------:R-:W-:-:S02]  /*3c30*/  IADD3 R34, PT, PT, R28, 0x3, RZ ;  /* 0x000000031c227810 */ /* 0x000fc40007ffe0ff */
[-C--:B------:R-:W-:Y:S02]  /*3c40*/  ISETP.GE.AND P0, PT, R2, R9.reuse, PT ;  /* 0x000000090200720c */ /* 0x080fe40003f06270 */
[-C--:B------:R-:W-:Y:S02]  /*3c50*/  ISETP.GE.AND P3, PT, R4, R9.reuse, PT ;  /* 0x000000090400720c */ /* 0x080fe40003f66270 */
[----:B-----5:R-:W-:Y:S02]  /*3c60*/  SEL R2, R13, RZ, !P6 ;  /* 0x000000ff0d027207 */ /* 0x020fe40007000000 */
        /* <DEDUP_REMOVED lines=18> */
.L_x_19183:
[----:B------:R-:W-:Y:S05]  /*3d90*/  BSYNC.RECONVERGENT B2 ;  /* 0x0000000000027941 */ /* 0x000fea0003800200 */
.L_x_19182:
[----:B0----5:R-:W-:Y:S02]  /*3da0*/  HMUL2.BF16_V2 R2, R6, R13 ;  /* 0x0000000d06027232 */ /* 0x021fe40000200000 */
[----:B------:R-:W-:Y:S02]  /*3db0*/  HFMA2.BF16_V2 R4, R5, R14, -RZ ;  /* 0x0000000e05047231 */ /* 0x000fe400003000ff */
[----:B------:R-:W-:Y:S02]  /*3dc0*/  HMUL2.BF16_V2 R6, R12, R15 ;  /* 0x0000000f0c067232 */ /* 0x000fe40000200000 */
[----:B------:R-:W-:Y:S01]  /*3dd0*/  HFMA2.BF16_V2 R12, R7, R30, -RZ ;  /* 0x0000001e070c7231 */ /* 0x000fe200003000ff */
[----:B------:R-:W-:Y:S02]  /*3de0*/  PRMT R3, R2, 0x7632, R3 ;  /* 0x0000763202037816 */ /* 0x000fe40000000003 */
[----:B------:R-:W-:Y:S02]  /*3df0*/  PRMT R5, R4, 0x7632, R5 ;  /* 0x0000763204057816 */ /* 0x000fe40000000005 */
        /* <DEDUP_REMOVED lines=18> */
.L_x_19181:
[----:B------:R-:W-:Y:S05]  /*3f20*/  BSYNC.RECONVERGENT B1 ;  /* 0x0000000000017941 */ /* 0x000fea0003800200 */
.L_x_19180:
[----:B------:R-:W-:Y:S01]  /*3f30*/  IADD3 R3, PT, PT, R25, 0x3, RZ ;  /* 0x0000000319037810 */ /* 0x000fe20007ffe0ff */
[----:B------:R-:W-:Y:S01]  /*3f40*/  VIADD R41, R41, 0x4 ;  /* 0x0000000429297836 */ /* 0x000fe20000000000 */
[----:B------:R-:W-:Y:S01]  /*3f50*/  IADD3 R26, P1, PT, R26, 0x10, RZ ;  /* 0x000000101a1a7810 */ /* 0x000fe20007f3e0ff */
[----:B------:R-:W-:Y:S01]  /*3f60*/  VIADD R28, R28, 0x20 ;  /* 0x000000201c1c7836 */ /* 0x000fe20000000000 */
[----:B------:R-:W-:Y:S02]  /*3f70*/  ISETP.GE.AND P0, PT, R3, R0, PT ;  /* 0x000000000300720c */ /* 0x000fe40003f06270 */
[----:B------:R-:W-:Y:S01]  /*3f80*/  IADD3 R25, PT, PT, R25, 0x4, RZ ;  /* 0x0000000419197810 */ /* 0x000fe20007ffe0ff */
[----:B------:R-:W-:Y:S01]  /*3f90*/  IMAD.X R27, RZ, RZ, R27, P1 ;  /* 0x000000ffff1b7224 */ /* 0x000fe200008e061b */
[----:B------:R-:W-:-:S09]  /*3fa0*/  IADD3 R29, PT, PT, R29, 0x80, RZ ;  /* 0x000000801d1d7810 */ /* 0x000fd20007ffe0ff */
[----:B------:R-:W-:Y:S05]  /*3fb0*/  @!P0 BRA `(.L_x_19184) ;  /* 0xffffffec00ac8947 */ /* 0x000fea000383ffff */
.L_x_19173:
[----:B--23--:R-:W-:Y:S05]  /*3fc0*/  BSYNC.RECONVERGENT B0 ;  /* 0x0000000000007941 */ /* 0x00cfea0003800200 */
.L_x_19172:
        /* <DEDUP_REMOVED lines=20> */
.L_x_19186:
[----:B------:R-:W-:Y:S05]  /*4110*/  BSYNC.RECONVERGENT B0 ;  /* 0x0000000000007941 */ /* 0x000fea0003800200 */
.L_x_19185:
[----:B------:R-:W-:Y:S06]  /*4120*/  BAR.SYNC.DEFER_BLOCKING 0x0 ;  /* 0x0000000000007b1d */ /* 0x000fec0000010000 */
[----:B------:R-:W-:Y:S04]  /*4130*/  BSSY.RECONVERGENT B0, `(.L_x_19187) ;  /* 0x000000b000007945 */ /* 0x000fe80003800200 */
[----:B------:R-:W-:Y:S05]  /*4140*/  @P2 BRA `(.L_x_19188) ;  /* 0x0000000000242947 */ /* 0x000fea0003800000 */
[----:B------:R-:W-:Y:S01]  /*4150*/  ISETP.GT.U32.AND P1, PT, R19, 0xf, PT ;  /* 0x0000000f1300780c */ /* 0x000fe20003f24070 */
[----:B------:R-:W2:Y:S04]  /*4160*/  LDS R3, [R21] ;  /* 0x0000000015037984 */ /* 0x000ea80000000800 */
[----:B------:R-:W3:Y:S04]  /*4170*/  LDS R0, [R21+0x80] ;  /* 0x0000800015007984 */ /* 0x000ee80000000800 */
[----:B-1----:R-:W1:Y:S04]  /*4180*/  LDS R5, [R21+0x100] ;  /* 0x0001000015057984 */ /* 0x002e680000000800 */
[----:B------:R-:W4:Y:S01]  /*4190*/  @!P1 LDS R2, [R21+0x180] ;  /* 0x0001800015029984 */ /* 0x000f220000000800 */
[----:B--2---:R-:W-:Y:S01]  /*41a0*/  FADD.FTZ R22, R22, R3 ;  /* 0x0000000316167221 */ /* 0x004fe20000010000 */
[----:B---3--:R-:W-:Y:S01]  /*41b0*/  FADD.FTZ R23, R23, R0 ;  /* 0x0000000017177221 */ /* 0x008fe20000010000 */
[----:B-1----:R-:W-:Y:S01]  /*41c0*/  FADD.FTZ R20, R20, R5 ;  /* 0x0000000514147221 */ /* 0x002fe20000010000 */
[----:B----4-:R-:W-:-:S07]  /*41d0*/  @!P1 FADD.FTZ R24, R2, R24 ;  /* 0x0000001802189221 */ /* 0x010fce0000010000 */
.L_x_19188:
[----:B------:R-:W-:Y:S05]  /*41e0*/  BSYNC.RECONVERGENT B0 ;  /* 0x0000000000007941 */ /* 0x000fea0003800200 */
.L_x_19187:
        /* <DEDUP_REMOVED lines=8> */
.L_x_19190:
[----:B------:R-:W-:Y:S05]  /*4270*/  BSYNC.RECONVERGENT B0 ;  /* 0x0000000000007941 */ /* 0x000fea0003800200 */
.L_x_19189:
[----:B------:R-:W-:Y:S06]  /*4280*/  BAR.SYNC.DEFER_BLOCKING 0x0 ;  /* 0x0000000000007b1d */ /* 0x000fec0000010000 */
[----:B------:R-:W-:Y:S04]  /*4290*/  BSSY.RECONVERGENT B0, `(.L_x_19191) ;  /* 0x000000b000007945 */ /* 0x000fe80003800200 */
[----:B------:R-:W-:Y:S05]  /*42a0*/  @P0 BRA `(.L_x_19192) ;  /* 0x0000000000240947 */ /* 0x000fea0003800000 */
[----:B------:R-:W-:Y:S01]  /*42b0*/  ISETP.GT.U32.AND P1, PT, R19, 0xf, PT ;  /* 0x0000000f1300780c */ /* 0x000fe20003f24070 */
[----:B------:R-:W2:Y:S04]  /*42c0*/  LDS R3, [R21] ;  /* 0x0000000015037984 */ /* 0x000ea80000000800 */
[----:B------:R-:W4:Y:S04]  /*42d0*/  LDS R0, [R21+0x80] ;  /* 0x0000800015007984 */ /* 0x000f280000000800 */
[----:B-1----:R-:W1:Y:S04]  /*42e0*/  LDS R5, [R21+0x100] ;  /* 0x0001000015057984 */ /* 0x002e680000000800 */
[----:B------:R-:W5:Y:S01]  /*42f0*/  @!P1 LDS R2, [R21+0x180] ;  /* 0x0001800015029984 */ /* 0x000f620000000800 */
[----:B--23--:R-:W-:Y:S01]  /*4300*/  FADD.FTZ R22, R22, R3 ;  /* 0x0000000316167221 */ /* 0x00cfe20000010000 */
[----:B----4-:R-:W-:Y:S01]  /*4310*/  FADD.FTZ R23, R23, R0 ;  /* 0x0000000017177221 */ /* 0x010fe20000010000 */
[----:B-1----:R-:W-:Y:S01]  /*4320*/  FADD.FTZ R20, R20, R5 ;  /* 0x0000000514147221 */ /* 0x002fe20000010000 */
[----:B-----5:R-:W-:-:S07]  /*4330*/  @!P1 FADD.FTZ R24, R2, R24 ;  /* 0x0000001802189221 */ /* 0x020fce0000010000 */
.L_x_19192:
[----:B------:R-:W-:Y:S05]  /*4340*/  BSYNC.RECONVERGENT B0 ;  /* 0x0000000000007941 */ /* 0x000fea0003800200 */
.L_x_19191:
[----:B------:R-:W-:Y:S06]  /*4350*/  BAR.SYNC.DEFER_BLOCKING 0x0 ;  /* 0x0000000000007b1d */ /* 0x000fec0000010000 */
[----:B------:R-:W-:Y:S05]  /*4360*/  @P0 EXIT ;  /* 0x000000000000094d */ /* 0x000fea0003800000 */
[----:B------:R-:W4:Y:S01]  /*4370*/  S2UR UR4, SR_CTAID.Z ;  /* 0x00000000000479c3 */ /* 0x000f220000002700 */
[----:B------:R-:W5:Y:S01]  /*4380*/  LDCU UR5, c[0x0][0x378] ;  /* 0x00006f00ff0577ac */ /* 0x000f620008000800 */
[----:B------:R-:W-:Y:S01]  /*4390*/  IMAD R8, R10, R8, R11 ;  /* 0x000000080a087224 */ /* 0x000fe200078e020b */
[----:B--23--:R-:W-:Y:S01]  /*43a0*/  F2FP.BF16.F32.PACK_AB R22, R23, R22 ;  /* 0x000000161716723e */ /* 0x00cfe200000010ff */
[----:B------:R-:W2:Y:S01]  /*43b0*/  LDCU.64 UR8, c[0x0][0x380] ;  /* 0x00007000ff0877ac */ /* 0x000ea20008000a00 */
[----:B------:R-:W-:Y:S02]  /*43c0*/  F2FP.BF16.F32.PACK_AB R20, RZ, R20 ;  /* 0x00000014ff14723e */ /* 0x000fe400000010ff */
[----:B------:R-:W-:Y:S01]  /*43d0*/  PRMT R0, R22, 0x7632, R0 ;  /* 0x0000763216007816 */ /* 0x000fe20000000000 */
[----:B-----5:R-:W-:-:S04]  /*43e0*/  IMAD R8, R8, UR5, RZ ;  /* 0x0000000508087c24 */ /* 0x020fc8000f8e02ff */
[----:B------:R-:W-:Y:S01]  /*43f0*/  IMAD R8, R8, 0x70, RZ ;  /* 0x0000007008087824 */ /* 0x000fe200078e02ff */
[----:B----4-:R-:W-:-:S06]  /*4400*/  UIMAD UR4, UR4, 0x70, URZ ;  /* 0x00000070040478a4 */ /* 0x010fcc000f8e02ff */
[----:B------:R-:W-:-:S04]  /*4410*/  IADD3 R8, P0, P1, R19, UR4, R8 ;  /* 0x0000000413087c10 */ /* 0x000fc8000f91e008 */
[----:B------:R-:W-:Y:S02]  /*4420*/  IADD3.X R3, PT, PT, RZ, RZ, RZ, P0, P1 ;  /* 0x000000ffff037210 */ /* 0x000fe400007e24ff */
[----:B------:R-:W-:Y:S02]  /*4430*/  ISETP.GT.U32.AND P1, PT, R19, 0xf, PT ;  /* 0x0000000f1300780c */ /* 0x000fe40003f24070 */
[----:B--2---:R-:W-:-:S04]  /*4440*/  LEA R2, P0, R8, UR8, 0x1 ;  /* 0x0000000808027c11 */ /* 0x004fc8000f8008ff */
[----:B------:R-:W-:-:S05]  /*4450*/  LEA.HI.X R3, R8, UR9, R3, 0x1, P0 ;  /* 0x0000000908037c11 */ /* 0x000fca00080f0c03 */
[----:B------:R2:W-:Y:S04]  /*4460*/  STG.E.U16 desc[UR6][R2.64], R22 ;  /* 0x0000001602007986 */ /* 0x0005e8000c101506 */
[----:B------:R2:W-:Y:S04]  /*4470*/  STG.E.U16 desc[UR6][R2.64+0x40], R0 ;  /* 0x0000400002007986 */ /* 0x0005e8000c101506 */
[----:B------:R2:W-:Y:S01]  /*4480*/  STG.E.U16 desc[UR6][R2.64+0x80], R20 ;  /* 0x0000801402007986 */ /* 0x0005e2000c101506 */
[----:B------:R-:W-:Y:S05]  /*4490*/  @P1 EXIT ;  /* 0x000000000000194d */ /* 0x000fea0003800000 */
[----:B--2---:R-:W-:-:S05]  /*44a0*/  F2FP.BF16.F32.PACK_AB R0, RZ, R24 ;  /* 0x00000018ff00723e */ /* 0x004fca00000010ff */
[----:B------:R-:W-:Y:S01]  /*44b0*/  STG.E.U16 desc[UR6][R2.64+0xc0], R0 ;  /* 0x0000c00002007986 */ /* 0x000fe2000c101506 */
[----:B------:R-:W-:Y:S05]  /*44c0*/  EXIT ;  /* 0x000000000000794d */ /* 0x000fea0003800000 */
.L_x_19149:
[----:B------:R-:W-:Y:S01]  /*44d0*/  BSSY B1, `(.L_x_19193) ;  /* 0x0000007000017945 */ /* 0x000fe20003800000 */
[----:B------:R-:W-:Y:S01]  /*44e0*/  MOV R50, 0x2 ;  /* 0x0000000200327802 */ /* 0x000fe20000000f00 */
[----:B------:R-:W-:Y:S01]  /*44f0*/  IMAD.MOV.U32 R51, RZ, RZ, 0x1f ;  /* 0x0000001fff337424 */ /* 0x000fe200078e00ff */
[----:B------:R-:W-:-:S07]  /*4500*/  MOV R49, 0xffffffff ;  /* 0xffffffff00317802 */ /* 0x000fce0000000f00 */
[----:B------:R-:W-:Y:S05]  /*4510*/  WARPSYNC.COLLECTIVE R49, `(.L_x_19194) ;  /* 0x0000000031087348 */ /* 0x000fea0003c00000 */
[----:B------:R0:W1:Y:S02]  /*4520*/  SHFL.BFLY P1, R48, R6, R50, R51 ;  /* 0x0c00003206307389 */ /* 0x0000640000020033 */
[----:B01----:R-:W-:Y:S05]  /*4530*/  ENDCOLLECTIVE ;  /* 0x000000000000791b */ /* 0x003fea0003800000 */
.L_x_19194:
[----:B------:R-:W-:Y:S05]  /*4540*/  BSYNC B1 ;  /* 0x0000000000017941 */ /* 0x000fea0003800000 */
.L_x_19193:
        /* <DEDUP_REMOVED lines=9> */
.L_x_19195:
[----:B------:R-:W-:Y:S05]  /*45e0*/  BRA `(.L_x_19196) ;  /* 0xffffffc800bc7947 */ /* 0x000fea000383ffff */
.L_x_19151:
        /* <DEDUP_REMOVED lines=8> */
.L_x_19198:
[----:B------:R-:W-:Y:S05]  /*4670*/  BSYNC B0 ;  /* 0x0000000000007941 */ /* 0x000fea0003800000 */
.L_x_19197:
        /* <DEDUP_REMOVED lines=9> */
.L_x_19199:
[----:B------:R-:W-:Y:S02]  /*4710*/  IMAD.MOV.U32 R50, RZ, RZ, 0x4 ;  /* 0x00000004ff327424 */ /* 0x000fe400078e00ff */
[----:B------:R-:W-:-:S05]  /*4720*/  IMAD.MOV.U32 R4, RZ, RZ, R48 ;  /* 0x000000ffff047224 */ /* 0x000fca00078e0030 */
[----:B------:R-:W-:-:S04]  /*4730*/  FMNMX.FTZ R4, R5, R4, !PT ;  /* 0x0000000405047209 */ /* 0x000fc80007810000 */
[----:B------:R-:W-:-:S07]  /*4740*/  MOV R6, R4 ;  /* 0x0000000400067202 */ /* 0x000fce0000000f00 */
[----:B------:R-:W-:Y:S05]  /*4750*/  WARPSYNC.COLLECTIVE R49, `(.L_x_19200) ;  /* 0x0000000031087348 */ /* 0x000fea0003c00000 */
[----:B------:R0:W1:Y:S02]  /*4760*/  SHFL.BFLY P1, R48, R6, R50, R51 ;  /* 0x0c00003206307389 */ /* 0x0000640000020033 */
[----:B01----:R-:W-:Y:S05]  /*4770*/  ENDCOLLECTIVE ;  /* 0x000000000000791b */ /* 0x003fea0003800000 */
.L_x_19200:
[----:B------:R-:W-:Y:S01]  /*4780*/  MOV R7, R48 ;  /* 0x0000003000077202 */ /* 0x000fe20000000f00 */
[----:B------:R-:W-:Y:S06]  /*4790*/  BRA `(.L_x_19201) ;  /* 0xffffffc800e47947 */ /* 0x000fec000383ffff */
.L_x_19202:
        /* <DEDUP_REMOVED lines=14> */
.L_x_25936:


//--------------------- .text._ZN4vllm25paged_attention_v1_kernelI13__nv_bfloat16S1_Li96ELi8ELi128ELNS_18Fp8KVCacheDataTypeE0ELb0EEEvPT_PKS3_PKT0_S9_ifPKiSB_iPKfiiiSD_SD_iiiii --------------------------
	.section	.text._ZN4vllm25paged_attention_v1_kernelI13__nv_bfloat16S1_Li96ELi8ELi128ELNS_18Fp8KVCacheDataTypeE0ELb0EEEvPT_PKS3_PKT0_S9_ifPKiSB_iPKfiiiSD_SD_iiiii,"ax",@progbits
	.align	128
        .global         _ZN4vllm25paged_attention_v1_kernelI13__nv_bfloat16S1_Li96ELi8ELi128ELNS_18Fp8KVCacheDataTypeE0ELb0EEEvPT_PKS3_PKT0_S9_ifPKiSB_iPKfiiiSD_SD_iiiii
        .type           _ZN4vllm25paged_attention_v1_kernelI13__nv_bfloat16S1_Li96ELi8ELi128ELNS_18Fp8KVCacheDataTypeE0ELb0EEEvPT_PKS3_PKT0_S9_ifPKiSB_iPKfiiiSD_SD_iiiii,@function
        .size           _ZN4vllm25paged_attention_v1_kernelI13__nv_bfloat16S1_Li96ELi8ELi128ELNS_18Fp8KVCacheDataTypeE0ELb0EEEvPT_PKS3_PKT0_S9_ifPKiSB_iPKfiiiSD_SD_iiiii,(.L_x_25937 - _ZN4vllm25paged_attention_v1_kernelI13__nv_bfloat16S1_Li96ELi8ELi128ELNS_18Fp8KVCacheDataTypeE0ELb0EEEvPT_PKS3_PKT0_S9_ifPKiSB_iPKfiiiSD_SD_iiiii)
        .other          _ZN4vllm25paged_attention_v1_kernelI13__nv_bfloat16S1_Li96ELi8ELi128ELNS_18Fp8KVCacheDataTypeE0ELb0EEEvPT_PKS3_PKT0_S9_ifPKiSB_iPKfiiiSD_SD_iiiii,@"STO_CUDA_ENTRY STV_DEFAULT"
_ZN4vllm25paged_attention_v1_kernelI13__nv_bfloat16S1_Li96ELi8ELi128ELNS_18Fp8KVCacheDataTypeE0ELb0EEEvPT_PKS3_PKT0_S9_ifPKiSB_iPKfiiiSD_SD_iiiii:
.text._ZN4vllm25paged_attention_v1_kernelI13__nv_bfloat16S1_Li96ELi8ELi128ELNS_18Fp8KVCacheDataTypeE0ELb0EEEvPT_PKS3_PKT0_S9_ifPKiSB_iPKfiiiSD_SD_iiiii:
        /* <DEDUP_REMOVED lines=10> */
[----:B------:R-:W-:Y:S01]  /*00a0*/  IMAD.MOV.U32 R18, RZ, RZ, RZ ;  /* 0x000000ffff127224 */ /* 0x000fe200078e00ff */
        /* <DEDUP_REMOVED lines=8> */
[----:B------:R-:W0:Y:S03]  /*0130*/  LDCU UR17, c[0x0][0x3a4] ;  /* 0x00007480ff1177ac */ /* 0x000e260008000800 */
[----:B------:R-:W2:Y:S01]  /*0140*/  LDG.E.CONSTANT R0, desc[UR8][R4.64] ;  /* 0x0000000804007981 */ /* 0x000ea2000c1e9900 */
[----:B------:R-:W3:Y:S01]  /*0150*/  LDCU.64 UR18, c[0x0][0x390] ;  /* 0x00007200ff1277ac */ /* 0x000ee20008000a00 */
[----:B------:R-:W1:Y:S01]  /*0160*/  @!P0 LDC.64 R8, c[0x0][0x388] ;  /* 0x0000e200ff088b82 */ /* 0x000e620000000a00 */
[----:B----4-:R-:W-:Y:S01]  /*0170*/  UIMAD UR4, UR11, UR6, URZ ;  /* 0x000000060b0472a4 */ /* 0x010fe2000f8e02ff */
[----:B------:R-:W-:-:S02]  /*0180*/  @!P0 IMAD R3, R3, 0x60, RZ ;  /* 0x0000006003038824 */ /* 0x000fc400078e02ff */
[----:B------:R-:W-:Y:S01]  /*0190*/  @!P0 IMAD.SHL.U32 R2, R16, 0x2, RZ ;  /* 0x0000000210028824 */ /* 0x000fe200078e00ff */
[----:B------:R-:W-:-:S04]  /*01a0*/  USHF.R.S32.HI UR5, URZ, 0x1f, UR4 ;  /* 0x0000001fff057899 */ /* 0x000fc80008011404 */
[----:B------:R-:W-:-:S04]  /*01b0*/  @!P0 IADD3 R3, P1, P2, R2, UR4, R3 ;  /* 0x0000000402038c10 */ /* 0x000fc8000fa3e003 */
[----:B------:R-:W-:Y:S02]  /*01c0*/  @!P0 IADD3.X R6, PT, PT, RZ, UR5, RZ, P1, P2 ;  /* 0x00000005ff068c10 */ /* 0x000fe40008fe44ff */
[----:B-1----:R-:W-:-:S04]  /*01d0*/  @!P0 LEA R2, P1, R3, R8, 0x1 ;  /* 0x0000000803028211 */ /* 0x002fc800078208ff */
[----:B------:R-:W-:-:S06]  /*01e0*/  @!P0 LEA.HI.X R3, R3, R9, R6, 0x1, P1 ;  /* 0x0000000903038211 */ /* 0x000fcc00008f0c06 */
[----:B------:R1:W4:Y:S01]  /*01f0*/  @!P0 LDG.E.CONSTANT R3, desc[UR8][R2.64] ;  /* 0x0000000802038981 */ /* 0x000322000c1e9900 */
[----:B------:R-:W-:-:S04]  /*0200*/  IABS R9, R10 ;  /* 0x0000000a00097213 */ /* 0x000fc80000000000 */
[----:B------:R-:W0:Y:S08]  /*0210*/  I2F.RP R8, R9 ;  /* 0x0000000900087306 */ /* 0x000e300000209400 */
[----:B0-----:R-:W0:Y:S01]  /*0220*/  MUFU.RCP R8, R8 ;  /* 0x0000000800087308 */ /* 0x001e220000001000 */
[----:B------:R-:W-:-:S11]  /*0230*/  UISETP.NE.AND.EX UP0, UPT, UR15, URZ, UPT, UP0 ;  /* 0x000000ff0f00728c */ /* 0x000fd6000bf05300 */
[----:B------:R-:W3:Y:S01]  /*0240*/  @UP0 LDCU.64 UR4, c[0x0][0x3c0] ;  /* 0x00007800ff0407ac */ /* 0x000ee20008000a00 */
[----:B0-----:R-:W-:-:S04]  /*0250*/  VIADD R6, R8, 0xffffffe ;  /* 0x0ffffffe08067836 */ /* 0x001fc80000000000 */
[----:B------:R0:W1:Y:S01]  /*0260*/  F2I.FTZ.U32.TRUNC.NTZ R7, R6 ;  /* 0x0000000600077305 */ /* 0x000062000021f000 */
[----:B------:R-:W-:Y:S01]  /*0270*/  PLOP3.LUT P1, PT, PT, PT, UP0, 0x80, 0x8 ;  /* 0x000000000008781c */ /* 0x000fe20003f2f008 */
[----:B0-----:R-:W-:Y:S01]  /*0280*/  IMAD.MOV.U32 R6, RZ, RZ, RZ ;  /* 0x000000ffff067224 */ /* 0x001fe200078e00ff */
[----:B-1----:R-:W-:Y:S01]  /*0290*/  IADD3 R2, PT, PT, RZ, -R7, RZ ;  /* 0x80000007ff027210 */ /* 0x002fe20007ffe0ff */
[----:B---3--:R-:W-:-:S04]  /*02a0*/  @UP0 UIMAD.WIDE.U32 UR4, UR12, 0x4, UR4 ;  /* 0x000000040c0408a5 */ /* 0x008fc8000f8e0004 */
[----:B------:R-:W-:Y:S01]  /*02b0*/  IMAD R11, R2, R9, RZ ;  /* 0x00000009020b7224 */ /* 0x000fe200078e02ff */
[----:B------:R-:W-:-:S03]  /*02c0*/  IABS R2, UR13 ;  /* 0x0000000d00027c13 */ /* 0x000fc60008000000 */
[----:B------:R-:W-:Y:S01]  /*02d0*/  IMAD.HI.U32 R7, R7, R11, R6 ;  /* 0x0000000b07077227 */ /* 0x000fe200078e0006 */
[----:B------:R-:W-:-:S03]  /*02e0*/  MOV R4, UR4 ;  /* 0x0000000400047c02 */ /* 0x000fc60008000f00 */
[----:B------:R-:W-:Y:S02]  /*02f0*/  IMAD.U32 R5, RZ, RZ, UR5 ;  /* 0x00000005ff057e24 */ /* 0x000fe4000f8e00ff */
[----:B------:R-:W-:-:S03]  /*0300*/  IMAD.HI.U32 R7, R7, R2, RZ ;  /* 0x0000000207077227 */ /* 0x000fc600078e00ff */
[----:B------:R0:W5:Y:S02]  /*0310*/  @P1 LDG.E.CONSTANT R18, desc[UR8][R4.64] ;  /* 0x0000000804121981 */ /* 0x000164000c1e9900 */
[----:B0-----:R-:W-:-:S04]  /*0320*/  IMAD.MOV R4, RZ, RZ, -R7 ;  /* 0x000000ffff047224 */ /* 0x001fc800078e0a07 */
[----:B------:R-:W-:-:S05]  /*0330*/  IMAD R2, R9, R4, R2 ;  /* 0x0000000409027224 */ /* 0x000fca00078e0202 */
[----:B------:R-:W-:-:S13]  /*0340*/  ISETP.GT.U32.AND P2, PT, R9, R2, PT ;  /* 0x000000020900720c */ /* 0x000fda0003f44070 */
[----:B------:R-:W-:-:S04]  /*0350*/  @!P2 IADD3 R2, PT, PT, R2, -R9, RZ ;  /* 0x800000090202a210 */ /* 0x000fc80007ffe0ff */
[----:B------:R-:W-:Y:S02]  /*0360*/  ISETP.GE.U32.AND P1, PT, R2, R9, PT ;  /* 0x000000090200720c */ /* 0x000fe40003f26070 */
[C---:B------:R-:W-:Y:S01]  /*0370*/  LOP3.LUT R2, R10.reuse, UR13, RZ, 0x3c, !PT ;  /* 0x0000000d0a027c12 */ /* 0x040fe2000f8e3cff */
        /* <DEDUP_REMOVED lines=12> */
[----:B------:R-:W3:Y:S01]  /*0440*/  S2R R7, SR_CgaCtaId ;  /* 0x0000000000077919 */ /* 0x000ee20000008800 */
[----:B------:R-:W-:Y:S01]  /*0450*/  IABS R2, UR12 ;  /* 0x0000000c00027c13 */ /* 0x000fe20008000000 */
        /* <DEDUP_REMOVED lines=11> */
[----:B---3--:R-:W-:-:S07]  /*0510*/  LEA R2, R7, R2, 0x18 ;  /* 0x0000000207027211 */ /* 0x008fce00078ec0ff */
[----:B------:R-:W-:-:S04]  /*0520*/  @!P2 IADD3 R4, PT, PT, R4, -R9, RZ ;  /* 0x800000090404a210 */ /* 0x000fc80007ffe0ff */
[----:B------:R-:W-:Y:S01]  /*0530*/  ISETP.GE.U32.AND P1, PT, R4, R9, PT ;  /* 0x000000090400720c */ /* 0x000fe20003f26070 */
[----:B------:R-:W-:Y:S01]  /*0540*/  IMAD R19, R17, 0x30, R2 ;  /* 0x0000003011137824 */ /* 0x000fe200078e0202 */
[----:B------:R-:W-:Y:S02]  /*0550*/  SHF.R.U32.HI R2, RZ, 0x2, R16 ;  /* 0x00000002ff027819 */ /* 0x000fe40000011610 */
[----:B--2---:R-:W-:Y:S01]  /*0560*/  R2UR UR10, R0 ;  /* 0x00000000000a72ca */ /* 0x004fe200000e0000 */
[----:B------:R-:W-:-:S12]  /*0570*/  @!P2 VIADD R5, R5, 0x1 ;  /* 0x000000010505a836 */ /* 0x000fd80000000000 */
[----:B------:R-:W-:-:S04]  /*0580*/  UIADD3 UR4, UPT, UPT, UR10, 0x7, URZ ;  /* 0x000000070a047890 */ /* 0x000fc8000fffe0ff */
[----:B------:R-:W-:-:S04]  /*0590*/  USHF.R.S32.HI UR5, URZ, 0x1f, UR4 ;  /* 0x0000001fff057899 */ /* 0x000fc80008011404 */
[----:B------:R-:W-:Y:S01]  /*05a0*/  ULEA.HI UR5, UR5, UR4, URZ, 0x3 ;  /* 0x0000000405057291 */ /* 0x000fe2000f8f18ff */
[----:B------:R-:W-:Y:S01]  /*05b0*/  @!P0 IMAD R4, R2, 0x4, R19 ;  /* 0x0000000402048824 */ /* 0x000fe200078e0213 */
[----:B------:R-:W-:Y:S02]  /*05c0*/  SHF.R.U32.HI R16, RZ, 0x5, R16 ;  /* 0x00000005ff107819 */ /* 0x000fe40000011610 */
[----:B------:R-:W-:Y:S01]  /*05d0*/  USHF.R.S32.HI UR6, URZ, 0x3, UR5 ;  /* 0x00000003ff067899 */ /* 0x000fe20008011405 */
[----:B------:R-:W-:Y:S02]  /*05e0*/  LOP3.LUT R0, R6, UR12, RZ, 0x3c, !PT ;  /* 0x0000000c06007c12 */ /* 0x000fe4000f8e3cff */
[----:B------:R-:W-:Y:S02]  /*05f0*/  @P1 IADD3 R5, PT, PT, R5, 0x1, RZ ;  /* 0x0000000105051810 */ /* 0x000fe40007ffe0ff */
[----:B------:R-:W-:Y:S02]  /*0600*/  ISETP.GE.AND P3, PT, R0, RZ, PT ;  /* 0x000000ff0000720c */ /* 0x000fe40003f66270 */
[----:B------:R-:W-:Y:S01]  /*0610*/  ISETP.GE.AND P1, PT, R16, UR6, PT ;  /* 0x0000000610007c0c */ /* 0x000fe2000bf26270 */
[----:B----4-:R0:W-:Y:S01]  /*0620*/  @!P0 STS [R4], R3 ;  /* 0x0000000304008388 */ /* 0x0101e20000000800 */
[----:B------:R-:W-:Y:S01]  /*0630*/  BAR.SYNC.DEFER_BLOCKING 0x0 ;  /* 0x0000000000007b1d */ /* 0x000fe20000010000 */
[----:B------:R-:W-:Y:S01]  /*0640*/  ISETP.NE.AND P0, PT, R6, RZ, PT ;  /* 0x000000ff0600720c */ /* 0x000fe20003f05270 */
[----:B------:R-:W-:Y:S01]  /*0650*/  IMAD.MOV.U32 R0, RZ, RZ, R5 ;  /* 0x000000ffff007224 */ /* 0x000fe200078e0005 */
[----:B------:R-:W-:-:S03]  /*0660*/  UIMAD UR4, UR11, UR7, URZ ;  /* 0x000000070b0472a4 */ /* 0x000fc6000f8e02ff */
[----:B------:R-:W-:Y:S03]  /*0670*/  BSSY B0, `(.L_x_19203) ;  /* 0x00000b2000007945 */ /* 0x000fe60003800000 */
[----:B------:R-:W-:Y:S01]  /*0680*/  @!P3 IMAD.MOV R0, RZ, RZ, -R0 ;  /* 0x000000ffff00b224 */ /* 0x000fe200078e0a00 */
[----:B------:R-:W-:-:S04]  /*0690*/  MOV R27, 0xff7fffff ;  /* 0xff7fffff001b7802 */ /* 0x000fc80000000f00 */
[----:B------:R-:W-:Y:S01]  /*06a0*/  @!P0 LOP3.LUT R0, RZ, R6, RZ, 0x33, !PT ;  /* 0x00000006ff008212 */ /* 0x000fe200078e33ff */
[----:B0-----:R-:W-:Y:S06]  /*06b0*/  @P1 BRA `(.L_x_19204) ;  /* 0x0000000800b41947 */ /* 0x001fec0003800000 */
[----:B------:R-:W0:Y:S01]  /*06c0*/  S2R R20, SR_TID.X ;  /* 0x0000000000147919 */ /* 0x000e220000002100 */
[----:B------:R-:W1:Y:S01]  /*06d0*/  LDCU.64 UR14, c[0x0][0x3a8] ;  /* 0x00007500ff0e77ac */ /* 0x000e620008000a00 */
[----:B------:R-:W-:Y:S01]  /*06e0*/  IMAD.U32 R3, RZ, RZ, UR4 ;  /* 0x00000004ff037e24 */ /* 0x000fe2000f8e00ff */
[----:B------:R-:W2:Y:S01]  /*06f0*/  S2UR UR7, SR_CgaCtaId ;  /* 0x00000000000779c3 */ /* 0x000ea20000008800 */
[----:B------:R-:W3:Y:S01]  /*0700*/  LDS.128 R12, [R19+0x20] ;  /* 0x00002000130c7984 */ /* 0x000ee20000000c00 */
[----:B------:R-:W-:Y:S01]  /*0710*/  IMAD.MOV.U32 R21, RZ, RZ, RZ ;  /* 0x000000ffff157224 */ /* 0x000fe200078e00ff */
[----:B------:R-:W-:Y:S01]  /*0720*/  SHF.L.U32 R26, R2, 0x3, RZ ;  /* 0x00000003021a7819 */ /* 0x000fe200000006ff */
[----:B------:R-:W-:Y:S01]  /*0730*/  UMOV UR5, 0x400 ;  /* 0x0000040000057882 */ /* 0x000fe20000000000 */
[----:B------:R-:W4:Y:S01]  /*0740*/  LDS.128 R4, [R19] ;  /* 0x0000000013047984 */ /* 0x000f220000000c00 */
[----:B------:R-:W-:Y:S01]  /*0750*/  UIADD3 UR5, UPT, UPT, UR5, 0xe0, URZ ;  /* 0x000000e005057890 */ /* 0x000fe2000fffe0ff */
[----:B------:R-:W-:Y:S01]  /*0760*/  LOP3.LUT R39, R26, 0x38, RZ, 0xc0, !PT ;  /* 0x000000381a277812 */ /* 0x000fe200078ec0ff */
[----:B------:R-:W-:Y:S01]  /*0770*/  IMAD.MOV.U32 R27, RZ, RZ, -0x800001 ;  /* 0xff7fffffff1b7424 */ /* 0x000fe200078e00ff */
[----:B------:R4:W4:Y:S01]  /*0780*/  LDS.128 R8, [R19+0x10] ;  /* 0x0000100013087984 */ /* 0x0009220000000c00 */
[----:B--2---:R-:W-:Y:S01]  /*0790*/  ULEA UR5, UR7, UR5, 0x18 ;  /* 0x0000000507057291 */ /* 0x004fe2000f8ec0ff */
[----:B0-----:R-:W-:-:S04]  /*07a0*/  SHF.R.U32.HI R20, RZ, 0x3, R20 ;  /* 0x00000003ff147819 */ /* 0x001fc80000011614 */
[----:B------:R-:W-:-:S05]  /*07b0*/  LOP3.LUT R20, R20, 0x7c, RZ, 0xc0, !PT ;  /* 0x0000007c14147812 */ /* 0x000fca00078ec0ff */
[----:B------:R-:W-:Y:S01]  /*07c0*/  IMAD.WIDE R20, R3, 0x4, R20 ;  /* 0x0000000403147825 */ /* 0x000fe200078e0214 */
[----:B---3--:R-:W-:-:S03]  /*07d0*/  PRMT R37, R15, 0x7632, R37 ;  /* 0x000076320f257816 */ /* 0x008fc60000000025 */
[----:B------:R-:W-:Y:S01]  /*07e0*/  IMAD.U32 R28, R15, 0x10000, RZ ;  /* 0x000100000f1c7824 */ /* 0x000fe200078e00ff */
[----:B-1----:R-:W-:Y:S01]  /*07f0*/  IADD3 R20, P0, PT, R20, UR14, RZ ;  /* 0x0000000e14147c10 */ /* 0x002fe2000ff1e0ff */
[----:B------:R-:W0:Y:S01]  /*0800*/  LDCU UR14, c[0x0][0x3d0] ;  /* 0x00007a00ff0e77ac */ /* 0x000e220008000800 */
[C---:B------:R-:W-:Y:S01]  /*0810*/  LOP3.LUT R15, R2.reuse, 0x7, RZ, 0xc0, !PT ;  /* 0x00000007020f7812 */ /* 0x040fe200078ec0ff */
[----:B------:R-:W-:Y:S01]  /*0820*/  IMAD.SHL.U32 R2, R2, 0x4, RZ ;  /* 0x0000000402027824 */ /* 0x000fe200078e00ff */
[C---:B----4-:R-:W-:Y:S01]  /*0830*/  PRMT R24, R6.reuse, 0x7632, R24 ;  /* 0x0000763206187816 */ /* 0x050fe20000000018 */
[----:B------:R-:W-:Y:S01]  /*0840*/  IMAD.U32 R19, R6, 0x10000, RZ ;  /* 0x0001000006137824 */ /* 0x000fe200078e00ff */
[----:B------:R-:W-:Y:S02]  /*0850*/  PRMT R3, R4, 0x7632, R3 ;  /* 0x0000763204037816 */ /* 0x000fe40000000003 */
[----:B------:R-:W-:Y:S02]  /*0860*/  LOP3.LUT R41, R2, 0x1c, RZ, 0xc0, !PT ;  /* 0x0000001c02297812 */ /* 0x000fe400078ec0ff */
[----:B------:R-:W-:Y:S01]  /*0870*/  PRMT R6, R7, 0x7632, R6 ;  /* 0x0000763207067816 */ /* 0x000fe20000000006 */
[----:B------:R-:W-:Y:S01]  /*0880*/  IMAD.U32 R30, R3, 0x10000, RZ ;  /* 0x00010000031e7824 */ /* 0x000fe200078e00ff */
[----:B------:R-:W-:-:S02]  /*0890*/  SHF.L.U32 R22, R7, 0x10, RZ ;  /* 0x0000001007167819 */ /* 0x000fc400000006ff */
[----:B------:R-:W-:Y:S01]  /*08a0*/  LEA R15, R16, R15, 0x3 ;  /* 0x0000000f100f7211 */ /* 0x000fe200078e18ff */
[----:B------:R-:W-:Y:S01]  /*08b0*/  IMAD.U32 R34, R6, 0x10000, RZ ;  /* 0x0001000006227824 */ /* 0x000fe200078e00ff */
[C---:B------:R-:W-:Y:S01]  /*08c0*/  PRMT R23, R5.reuse, 0x7632, R23 ;  /* 0x0000763205177816 */ /* 0x040fe20000000017 */
[----:B------:R-:W-:Y:S01]  /*08d0*/  IMAD.U32 R5, R5, 0x10000, RZ ;  /* 0x0001000005057824 */ /* 0x000fe200078e00ff */
[----:B------:R-:W-:Y:S01]  /*08e0*/  PRMT R7, R8, 0x7632, R7 ;  /* 0x0000763208077816 */ /* 0x000fe20000000007 */
[----:B0-----:R-:W-:Y:S01]  /*08f0*/  IMAD R38, R0, UR14, RZ ;  /* 0x0000000e00267c24 */ /* 0x001fe2000f8e02ff */
[----:B------:R-:W-:Y:S01]  /*0900*/  PRMT R29, R10, 0x7632, R29 ;  /* 0x000076320a1d7816 */ /* 0x000fe2000000001d */
[----:B------:R-:W-:Y:S01]  /*0910*/  VIADD R26, R15, -UR10 ;  /* 0x8000000a0f1a7c36 */ /* 0x000fe20008000000 */
[----:B------:R-:W-:Y:S01]  /*0920*/  PRMT R31, R11, 0x7632, R31 ;  /* 0x000076320b1f7816 */ /* 0x000fe2000000001f */
[----:B------:R-:W-:Y:S01]  /*0930*/  IMAD.U32 R8, R8, 0x10000, RZ ;  /* 0x0001000008087824 */ /* 0x000fe200078e00ff */
[----:B------:R-:W-:Y:S01]  /*0940*/  PRMT R33, R13, 0x7632, R33 ;  /* 0x000076320d217816 */ /* 0x000fe20000000021 */
[----:B------:R-:W-:Y:S01]  /*0950*/  IMAD.U32 R11, R11, 0x10000, RZ ;  /* 0x000100000b0b7824 */ /* 0x000fe200078e00ff */
[C---:B------:R-:W-:Y:S01]  /*0960*/  PRMT R35, R14.reuse, 0x7632, R35 ;  /* 0x000076320e237816 */ /* 0x040fe20000000023 */
[----:B------:R-:W-:Y:S01]  /*0970*/  IMAD.U32 R14, R14, 0x10000, RZ ;  /* 0x000100000e0e7824 */ /* 0x000fe200078e00ff */
[----:B------:R-:W-:Y:S01]  /*0980*/  IADD3 R2, P1, PT, R38, R39, RZ ;  /* 0x0000002726027210 */ /* 0x000fe20007f3e0ff */
[----:B------:R-:W-:Y:S01]  /*0990*/  IMAD R39, R16, 0x20, R41 ;  /* 0x0000002010277824 */ /* 0x000fe200078e0229 */
[C---:B------:R-:W-:Y:S01]  /*09a0*/  PRMT R25, R9.reuse, 0x7632, R25 ;  /* 0x0000763209197816 */ /* 0x040fe20000000019 */
[----:B------:R-:W-:Y:S01]  /*09b0*/  IMAD.U32 R9, R9, 0x10000, RZ ;  /* 0x0001000009097824 */ /* 0x000fe200078e00ff */
[C---:B------:R-:W-:Y:S01]  /*09c0*/  PRMT R32, R12.reuse, 0x7632, R32 ;  /* 0x000076320c207816 */ /* 0x040fe20000000020 */
[----:B------:R-:W-:Y:S01]  /*09d0*/  IMAD.U32 R12, R12, 0x10000, RZ ;  /* 0x000100000c0c7824 */ /* 0x000fe200078e00ff */
[----:B------:R-:W-:Y:S01]  /*09e0*/  IADD3.X R21, PT, PT, R21, UR15, RZ, P0, !PT ;  /* 0x0000000f15157c10 */ /* 0x000fe200087fe4ff */
[----:B------:R-:W-:Y:S01]  /*09f0*/  IMAD.U32 R23, R23, 0x10000, RZ ;  /* 0x0001000017177824 */ /* 0x000fe200078e00ff */
[----:B------:R-:W-:Y:S01]  /*0a00*/  SHF.L.U32 R4, R4, 0x10, RZ ;  /* 0x0000001004047819 */ /* 0x000fe200000006ff */
[----:B------:R-:W-:Y:S01]  /*0a10*/  IMAD.U32 R36, R7, 0x10000, RZ ;  /* 0x0001000007247824 */ /* 0x000fe200078e00ff */
[----:B------:R-:W-:Y:S01]  /*0a20*/  SHF.L.U32 R10, R10, 0x10, RZ ;  /* 0x000000100a0a7819 */ /* 0x000fe200000006ff */
[----:B------:R-:W-:Y:S01]  /*0a30*/  IMAD.U32 R29, R29, 0x10000, RZ ;  /* 0x000100001d1d7824 */ /* 0x000fe200078e00ff */
[----:B------:R-:W-:Y:S01]  /*0a40*/  SHF.L.U32 R13, R13, 0x10, RZ ;  /* 0x000000100d0d7819 */ /* 0x000fe200000006ff */
[----:B------:R-:W-:Y:S01]  /*0a50*/  IMAD.U32 R31, R31, 0x10000, RZ ;  /* 0x000100001f1f7824 */ /* 0x000fe200078e00ff */
[----:B-----5:R-:W-:Y:S01]  /*0a60*/  FSETP.NEU.FTZ.AND P0, PT, R18, RZ, PT ;  /* 0x000000ff1200720b */ /* 0x020fe20003f1d000 */
[----:B------:R-:W-:Y:S01]  /*0a70*/  IMAD.U32 R33, R33, 0x10000, RZ ;  /* 0x0001000021217824 */ /* 0x000fe200078e00ff */
[----:B------:R-:W-:Y:S01]  /*0a80*/  IADD3 R15, PT, PT, R15, 0x1, RZ ;  /* 0x000000010f0f7810 */ /* 0x000fe20007ffe0ff */
[----:B------:R-:W-:Y:S01]  /*0a90*/  IMAD.U32 R35, R35, 0x10000, RZ ;  /* 0x0001000023237824 */ /* 0x000fe200078e00ff */
[----:B------:R-:W-:Y:S01]  /*0aa0*/  SHF.L.U32 R24, R24, 0x10, RZ ;  /* 0x0000001018187819 */ /* 0x000fe200000006ff */
[----:B------:R-:W-:Y:S01]  /*0ab0*/  VIADD R39, R39, UR5 ;  /* 0x0000000527277c36 */ /* 0x000fe20008000000 */
[----:B------:R-:W-:-:S02]  /*0ac0*/  SHF.L.U32 R25, R25, 0x10, RZ ;  /* 0x0000001019197819 */ /* 0x000fc400000006ff */
[----:B------:R-:W-:Y:S02]  /*0ad0*/  SHF.L.U32 R32, R32, 0x10, RZ ;  /* 0x0000001020207819 */ /* 0x000fe400000006ff */
[----:B------:R-:W-:Y:S02]  /*0ae0*/  SHF.L.U32 R37, R37, 0x10, RZ ;  /* 0x0000001025257819 */ /* 0x000fe400000006ff */
[----:B------:R-:W-:-:S07]  /*0af0*/  LEA.HI.X.SX32 R3, R38, RZ, 0x1, P1 ;  /* 0x000000ff26037211 */ /* 0x000fce00008f0eff */
.L_x_19206:
[----:B------:R-:W2:Y:S02]  /*0b00*/  LDG.E.CONSTANT R7, desc[UR8][R20.64] ;  /* 0x0000000814077981 */ /* 0x000ea4000c1e9900 */
[----:B--2---:R-:W-:-:S03]  /*0b10*/  IMAD.WIDE R6, R7, UR16, R2 ;  /* 0x0000001007067c25 */ /* 0x004fc6000f8e0202 */
[----:B------:R-:W-:-:S05]  /*0b20*/  LEA R38, P1, R17, R6, 0x1 ;  /* 0x0000000611267211 */ /* 0x000fca00078208ff */
[----:B------:R-:W-:Y:S01]  /*0b30*/  IMAD.X R7, RZ, RZ, R7, P1 ;  /* 0x000000ffff077224 */ /* 0x000fe200008e0607 */
[----:B------:R-:W-:-:S04]  /*0b40*/  LEA R6, P1, R38, UR18, 0x1 ;  /* 0x0000001226067c11 */ /* 0x000fc8000f8208ff */
[----:B------:R-:W-:-:S05]  /*0b50*/  LEA.HI.X R7, R38, UR19, R7, 0x1, P1 ;  /* 0x0000001326077c11 */ /* 0x000fca00088f0c07 */
[----:B0-----:R-:W2:Y:S04]  /*0b60*/  LDG.E.CONSTANT R40, desc[UR8][R6.64+0x80] ;  /* 0x0000800806287981 */ /* 0x001ea8000c1e9900 */
[----:B------:R-:W3:Y:S01]  /*0b70*/  LDG.E.CONSTANT R38, desc[UR8][R6.64] ;  /* 0x0000000806267981 */ /* 0x000ee2000c1e9900 */
[C---:B--2---:R-:W-:Y:S02]  /*0b80*/  SHF.L.U32 R42, R40.reuse, 0x10, RZ ;  /* 0x00000010282a7819 */ /* 0x044fe400000006ff */
[----:B------:R-:W-:Y:S01]  /*0b90*/  PRMT R40, R40, 0x7632, R40 ;  /* 0x0000763228287816 */ /* 0x000fe20000000028 */
[C---:B---3--:R-:W-:Y:S02]  /*0ba0*/  IMAD.U32 R41, R38.reuse, 0x10000, RZ ;  /* 0x0001000026297824 */ /* 0x048fe400078e00ff */
[----:B------:R-:W-:Y:S01]  /*0bb0*/  FMUL.FTZ R43, R5, R42 ;  /* 0x0000002a052b7220 */ /* 0x000fe20000410000 */
[----:B------:R-:W-:Y:S01]  /*0bc0*/  PRMT R38, R38, 0x7632, R38 ;  /* 0x0000763226267816 */ /* 0x000fe20000000026 */
[----:B------:R-:W2:Y:S01]  /*0bd0*/  LDG.E.CONSTANT R42, desc[UR8][R6.64+0x100] ;  /* 0x00010008062a7981 */ /* 0x000ea2000c1e9900 */
[----:B------:R-:W-:-:S02]  /*0be0*/  IMAD.U32 R40, R40, 0x10000, RZ ;  /* 0x0001000028287824 */ /* 0x000fc400078e00ff */
[----:B------:R-:W-:Y:S01]  /*0bf0*/  FFMA.FTZ R44, R4, R41, R43 ;  /* 0x00000029042c7223 */ /* 0x000fe2000001002b */
[----:B------:R-:W-:Y:S01]  /*0c00*/  SHF.L.U32 R45, R38, 0x10, RZ ;  /* 0x00000010262d7819 */ /* 0x000fe200000006ff */
[----:B------:R-:W-:Y:S01]  /*0c10*/  FMUL.FTZ R41, R23, R40 ;  /* 0x0000002817297220 */ /* 0x000fe20000410000 */
[----:B------:R-:W3:Y:S03]  /*0c20*/  LDG.E.CONSTANT R38, desc[UR8][R6.64+0x280] ;  /* 0x0002800806267981 */ /* 0x000ee6000c1e9900 */
[----:B------:R-:W-:Y:S01]  /*0c30*/  FFMA.FTZ R45, R30, R45, R41 ;  /* 0x0000002d1e2d7223 */ /* 0x000fe20000010029 */
[----:B------:R-:W4:Y:S04]  /*0c40*/  LDG.E.CONSTANT R40, desc[UR8][R6.64+0x200] ;  /* 0x0002000806287981 */ /* 0x000f28000c1e9900 */
[----:B------:R-:W5:Y:S01]  /*0c50*/  LDG.E.CONSTANT R41, desc[UR8][R6.64+0x180] ;  /* 0x0001800806297981 */ /* 0x000f62000c1e9900 */
[C---:B--2---:R-:W-:Y:S01]  /*0c60*/  IMAD.U32 R43, R42.reuse, 0x10000, RZ ;  /* 0x000100002a2b7824 */ /* 0x044fe200078e00ff */
[----:B------:R-:W-:-:S05]  /*0c70*/  PRMT R42, R42, 0x7632, R42 ;  /* 0x000076322a2a7816 */ /* 0x000fca000000002a */
[----:B------:R-:W-:Y:S02]  /*0c80*/  IMAD.U32 R42, R42, 0x10000, RZ ;  /* 0x000100002a2a7824 */ /* 0x000fe400078e00ff */
[----:B------:R-:W-:Y:S02]  /*0c90*/  FFMA.FTZ R43, R19, R43, R44 ;  /* 0x0000002b132b7223 */ /* 0x000fe4000001002c */
[----:B------:R-:W-:Y:S01]  /*0ca0*/  FFMA.FTZ R45, R24, R42, R45 ;  /* 0x0000002a182d7223 */ /* 0x000fe2000001002d */
[C---:B-----5:R-:W-:Y:S02]  /*0cb0*/  SHF.L.U32 R42, R41.reuse, 0x10, RZ ;  /* 0x00000010292a7819 */ /* 0x060fe400000006ff */
[----:B------:R-:W-:-:S03]  /*0cc0*/  PRMT R41, R41, 0x7632, R41 ;  /* 0x0000763229297816 */ /* 0x000fc60000000029 */
[----:B------:R-:W-:Y:S01]  /*0cd0*/  FFMA.FTZ R43, R22, R42, R43 ;  /* 0x0000002a162b7223 */ /* 0x000fe2000001002b */
[C---:B----4-:R-:W-:Y:S01]  /*0ce0*/  IMAD.U32 R42, R40.reuse, 0x10000, RZ ;  /* 0x00010000282a7824 */ /* 0x050fe200078e00ff */
[----:B------:R-:W-:Y:S01]  /*0cf0*/  PRMT R40, R40, 0x7632, R40 ;  /* 0x0000763228287816 */ /* 0x000fe20000000028 */
[----:B------:R-:W-:-:S03]  /*0d00*/  IMAD.U32 R41, R41, 0x10000, RZ ;  /* 0x0001000029297824 */ /* 0x000fc600078e00ff */
[----:B------:R-:W-:Y:S01]  /*0d10*/  SHF.L.U32 R40, R40, 0x10, RZ ;  /* 0x0000001028287819 */ /* 0x000fe200000006ff */
[----:B------:R-:W-:-:S04]  /*0d20*/  FFMA.FTZ R45, R34, R41, R45 ;  /* 0x00000029222d7223 */ /* 0x000fc8000001002d */
[----:B------:R-:W-:Y:S02]  /*0d30*/  FFMA.FTZ R44, R36, R40, R45 ;  /* 0x00000028242c7223 */ /* 0x000fe4000001002d */
[----:B------:R-:W2:Y:S01]  /*0d40*/  LDG.E.CONSTANT R40, desc[UR8][R6.64+0x300] ;  /* 0x0003000806287981 */ /* 0x000ea2000c1e9900 */
[----:B------:R-:W-:Y:S01]  /*0d50*/  FFMA.FTZ R42, R8, R42, R43 ;  /* 0x0000002a082a7223 */ /* 0x000fe2000001002b */
[C---:B---3--:R-:W-:Y:S02]  /*0d60*/  IMAD.U32 R41, R38.reuse, 0x10000, RZ ;  /* 0x0001000026297824 */ /* 0x048fe400078e00ff */
[----:B------:R-:W3:Y:S02]  /*0d70*/  LDG.E.CONSTANT R43, desc[UR8][R6.64+0x380] ;  /* 0x00038008062b7981 */ /* 0x000ee4000c1e9900 */
[----:B------:R-:W-:Y:S02]  /*0d80*/  FFMA.FTZ R41, R9, R41, R42 ;  /* 0x0000002909297223 */ /* 0x000fe4000001002a */
[----:B------:R-:W4:Y:S01]  /*0d90*/  LDG.E.CONSTANT R42, desc[UR8][R6.64+0x400] ;  /* 0x00040008062a7981 */ /* 0x000f22000c1e9900 */
[----:B------:R-:W-:-:S05]  /*0da0*/  PRMT R38, R38, 0x7632, R38 ;  /* 0x0000763226267816 */ /* 0x000fca0000000026 */
[----:B------:R-:W-:-:S04]  /*0db0*/  IMAD.U32 R38, R38, 0x10000, RZ ;  /* 0x0001000026267824 */ /* 0x000fc800078e00ff */
[----:B------:R-:W-:Y:S02]  /*0dc0*/  FFMA.FTZ R45, R25, R38, R44 ;  /* 0x00000026192d7223 */ /* 0x000fe4000001002c */
[----:B------:R-:W5:Y:S01]  /*0dd0*/  LDG.E.CONSTANT R38, desc[UR8][R6.64+0x480] ;  /* 0x0004800806267981 */ /* 0x000f62000c1e9900 */
[C---:B--2---:R-:W-:Y:S02]  /*0de0*/  SHF.L.U32 R44, R40.reuse, 0x10, RZ ;  /* 0x00000010282c7819 */ /* 0x044fe400000006ff */
[----:B------:R-:W-:-:S03]  /*0df0*/  PRMT R40, R40, 0x7632, R40 ;  /* 0x0000763228287816 */ /* 0x000fc60000000028 */
[----:B------:R-:W-:Y:S01]  /*0e00*/  FFMA.FTZ R44, R10, R44, R41 ;  /* 0x0000002c0a2c7223 */ /* 0x000fe20000010029 */
[C---:B---3--:R-:W-:Y:S01]  /*0e10*/  IMAD.U32 R41, R43.reuse, 0x10000, RZ ;  /* 0x000100002b297824 */ /* 0x048fe200078e00ff */
[----:B------:R-:W-:Y:S01]  /*0e20*/  PRMT R43, R43, 0x7632, R43 ;  /* 0x000076322b2b7816 */ /* 0x000fe2000000002b */
[----:B------:R-:W-:Y:S02]  /*0e30*/  IMAD.U32 R40, R40, 0x10000, RZ ;  /* 0x0001000028287824 */ /* 0x000fe400078e00ff */
[----:B------:R-:W-:Y:S01]  /*0e40*/  FFMA.FTZ R41, R11, R41, R44 ;  /* 0x000000290b297223 */ /* 0x000fe2000001002c */
[----:B------:R-:W-:Y:S01]  /*0e50*/  SHF.L.U32 R43, R43, 0x10, RZ ;  /* 0x000000102b2b7819 */ /* 0x000fe200000006ff */
[C---:B----4-:R-:W-:Y:S02]  /*0e60*/  IMAD.U32 R44, R42.reuse, 0x10000, RZ ;  /* 0x000100002a2c7824 */ /* 0x050fe400078e00ff */
[----:B------:R-:W-:Y:S01]  /*0e70*/  FFMA.FTZ R40, R29, R40, R45 ;  /* 0x000000281d287223 */ /* 0x000fe2000001002d */
[----:B------:R-:W-:-:S03]  /*0e80*/  PRMT R42, R42, 0x7632, R42 ;  /* 0x000076322a2a7816 */ /* 0x000fc6000000002a */
[----:B------:R-:W-:Y:S02]  /*0e90*/  FFMA.FTZ R43, R31, R43, R40 ;  /* 0x0000002b1f2b7223 */ /* 0x000fe40000010028 */
[----:B------:R-:W-:Y:S02]  /*0ea0*/  IMAD.U32 R40, R42, 0x10000, RZ ;  /* 0x000100002a287824 */ /* 0x000fe400078e00ff */
[----:B------:R-:W2:Y:S02]  /*0eb0*/  LDG.E.CONSTANT R42, desc[UR8][R6.64+0x500] ;  /* 0x00050008062a7981 */ /* 0x000ea4000c1e9900 */
[----:B------:R-:W-:Y:S02]  /*0ec0*/  FFMA.FTZ R40, R32, R40, R43 ;  /* 0x0000002820287223 */ /* 0x000fe4000001002b */
[----:B------:R-:W3:Y:S01]  /*0ed0*/  LDG.E.CONSTANT R43, desc[UR8][R6.64+0x580] ;  /* 0x00058008062b7981 */ /* 0x000ee2000c1e9900 */
[----:B------:R-:W-:Y:S01]  /*0ee0*/  FFMA.FTZ R44, R12, R44, R41 ;  /* 0x0000002c0c2c7223 */ /* 0x000fe20000010029 */
[----:B-----5:R-:W-:-:S02]  /*0ef0*/  SHF.L.U32 R41, R38, 0x10, RZ ;  /* 0x0000001026297819 */ /* 0x020fc400000006ff */
[----:B------:R-:W-:-:S05]  /*0f00*/  PRMT R38, R38, 0x7632, R38 ;  /* 0x0000763226267816 */ /* 0x000fca0000000026 */
[----:B------:R-:W-:-:S04]  /*0f10*/  IMAD.U32 R38, R38, 0x10000, RZ ;  /* 0x0001000026267824 */ /* 0x000fc800078e00ff */
[----:B------:R-:W-:Y:S01]  /*0f20*/  FFMA.FTZ R38, R33, R38, R40 ;  /* 0x0000002621267223 */ /* 0x000fe20000010028 */
[----:B------:R-:W-:Y:S01]  /*0f30*/  FFMA.FTZ R41, R13, R41, R44 ;  /* 0x000000290d297223 */ /* 0x000fe2000001002c */
[----:B------:R-:W-:Y:S01]  /*0f40*/  UMOV UR5, 0xffffffff ;  /* 0xffffffff00057882 */ /* 0x000fe20000000000 */
[----:B--2---:R-:W-:-:S04]  /*0f50*/  PRMT R40, R42, 0x7632, R40 ;  /* 0x000076322a287816 */ /* 0x004fc80000000028 */
[----:B------:R-:W-:Y:S01]  /*0f60*/  SHF.L.U32 R40, R40, 0x10, RZ ;  /* 0x0000001028287819 */ /* 0x000fe200000006ff */
[----:B------:R-:W-:-:S04]  /*0f70*/  IMAD.U32 R42, R42, 0x10000, RZ ;  /* 0x000100002a2a7824 */ /* 0x000fc800078e00ff */
[----:B------:R-:W-:Y:S01]  /*0f80*/  FFMA.FTZ R38, R35, R40, R38 ;  /* 0x0000002823267223 */ /* 0x000fe20000010026 */
[C---:B---3--:R-:W-:Y:S01]  /*0f90*/  PRMT R40, R43.reuse, 0x7632, R40 ;  /* 0x000076322b287816 */ /* 0x048fe20000000028 */
[----:B------:R-:W-:Y:S01]  /*0fa0*/  FFMA.FTZ R41, R14, R42, R41 ;  /* 0x0000002a0e297223 */ /* 0x000fe20000010029 */
[----:B------:R-:W-:-:S03]  /*0fb0*/  IMAD.U32 R43, R43, 0x10000, RZ ;  /* 0x000100002b2b7824 */ /* 0x000fc600078e00ff */
[----:B------:R-:W-:Y:S02]  /*0fc0*/  IMAD.U32 R40, R40, 0x10000, RZ ;  /* 0x0001000028287824 */ /* 0x000fe400078e00ff */
[----:B------:R-:W-:Y:S02]  /*0fd0*/  FFMA.FTZ R41, R28, R43, R41 ;  /* 0x0000002b1c297223 */ /* 0x000fe40000010029 */
[----:B------:R-:W-:-:S04]  /*0fe0*/  FFMA.FTZ R38, R37, R40, R38 ;  /* 0x0000002825267223 */ /* 0x000fc80000010026 */
[----:B------:R-:W-:Y:S01]  /*0ff0*/  FADD.FTZ R40, R41, R38 ;  /* 0x0000002629287221 */ /* 0x000fe20000010000 */
[----:B------:R-:W-:Y:S06]  /*1000*/  BRA.DIV UR5, `(.L_x_19205) ;  /* 0x0000002e05ac7947 */ /* 0x000fec000b800000 */
[----:B------:R-:W0:Y:S02]  /*1010*/  SHFL.BFLY PT, R41, R40, 0x2, 0x1f ;  /* 0x0c401f0028297f89 */ /* 0x000e2400000e0000 */
[----:B0-----:R-:W-:-:S05]  /*1020*/  FADD.FTZ R40, R40, R41 ;  /* 0x0000002928287221 */ /* 0x001fca0000010000 */
[----:B------:R0:W1:Y:S02]  /*1030*/  SHFL.BFLY PT, R41, R40, 0x1, 0x1f ;  /* 0x0c201f0028297f89 */ /* 0x00006400000e0000 */
.L_x_19240:
        /* <DEDUP_REMOVED lines=11> */
[C---:B------:R-:W-:Y:S02]  /*10f0*/  @!P2 ISETP.GE.AND P1, PT, R7.reuse, UR10, PT ;  /* 0x0000000a0700ac0c */ /* 0x040fe4000bf26270 */
[----:B------:R-:W-:Y:S02]  /*1100*/  ISETP.GE.OR P3, PT, R7, UR10, P2 ;  /* 0x0000000a07007c0c */ /* 0x000fe40009766670 */
[----:B------:R-:W-:-:S02]  /*1110*/  @!P2 FSEL R6, R38, RZ, !P1 ;  /* 0x000000ff2606a208 */ /* 0x000fc40004800000 */
[----:B------:R-:W-:-:S03]  /*1120*/  ISETP.GE.AND P1, PT, R16, UR6, PT ;  /* 0x0000000610007c0c */ /* 0x000fc6000bf26270 */
[----:B------:R1:W-:Y:S01]  /*1130*/  @!P2 STS [R39], R6 ;  /* 0x000000062700a388 */ /* 0x0003e20000000800 */
[----:B------:R-:W-:-:S05]  /*1140*/  IADD3 R20, P2, PT, R20, 0x10, RZ ;  /* 0x0000001014147810 */ /* 0x000fca0007f5e0ff */
[----:B------:R-:W-:Y:S01]  /*1150*/  @!P3 FMNMX.FTZ R27, R27, R38, !PT ;  /* 0x000000261b1bb209 */ /* 0x000fe20007810000 */
[----:B------:R-:W-:Y:S01]  /*1160*/  IMAD.X R21, RZ, RZ, R21, P2 ;  /* 0x000000ffff157224 */ /* 0x000fe200010e0615 */
[----:B-1----:R-:W-:Y:S02]  /*1170*/  IADD3 R39, PT, PT, R39, 0x80, RZ ;  /* 0x0000008027277810 */ /* 0x002fe40007ffe0ff */
[----:B------:R-:W-:Y:S05]  /*1180*/  @!P1 BRA `(.L_x_19206) ;  /* 0xfffffff8005c9947 */ /* 0x000fea000383ffff */
.L_x_19204:
[----:B------:R-:W-:Y:S05]  /*1190*/  BSYNC B0 ;  /* 0x0000000000007941 */ /* 0x000fea0003800000 */
.L_x_19203:
[----:B------:R-:W1:Y:S01]  /*11a0*/  S2R R14, SR_TID.X ;  /* 0x00000000000e7919 */ /* 0x000e620000002100 */
[----:B------:R-:W-:Y:S01]  /*11b0*/  UIADD3 UR5, UPT, UPT, UR10, 0x7, URZ ;  /* 0x000000070a057890 */ /* 0x000fe2000fffe0ff */
[----:B------:R-:W-:Y:S01]  /*11c0*/  MOV R3, 0x400 ;  /* 0x0000040000037802 */ /* 0x000fe20000000f00 */
[----:B------:R-:W2:Y:S02]  /*11d0*/  S2R R2, SR_CgaCtaId ;  /* 0x0000000000027919 */ /* 0x000ea40000008800 */
[----:B------:R-:W-:-:S06]  /*11e0*/  USHF.R.S32.HI UR7, URZ, 0x1f, UR5 ;  /* 0x0000001fff077899 */ /* 0x000fcc0008011405 */
[----:B------:R-:W-:-:S05]  /*11f0*/  IMAD.U32 R8, RZ, RZ, UR7 ;  /* 0x00000007ff087e24 */ /* 0x000fca000f8e00ff */
[----:B------:R-:W-:Y:S01]  /*1200*/  LEA.HI R8, R8, UR5, RZ, 0x3 ;  /* 0x0000000508087c11 */ /* 0x000fe2000f8f18ff */
[----:B------:R-:W-:Y:S01]  /*1210*/  UMOV UR5, 0xffffffff ;  /* 0xffffffff00057882 */ /* 0x000fe20000000000 */
[----:B-1----:R-:W-:Y:S02]  /*1220*/  SHF.R.U32.HI R13, RZ, 0x5, R14 ;  /* 0x00000005ff0d7819 */ /* 0x002fe4000001160e */
[----:B------:R-:W-:Y:S01]  /*1230*/  LOP3.LUT R12, R14, 0x1f, RZ, 0xc0, !PT ;  /* 0x0000001f0e0c7812 */ /* 0x000fe200078ec0ff */
[----:B--2---:R-:W-:Y:S06]  /*1240*/  BRA.DIV UR5, `(.L_x_19207) ;  /* 0x0000002e055c7947 */ /* 0x004fec000b800000 */
[----:B------:R-:W0:Y:S02]  /*1250*/  SHFL.BFLY PT, R41, R27, 0x10, 0x1f ;  /* 0x0e001f001b297f89 */ /* 0x000e2400000e0000 */
[----:B0-----:R-:W-:-:S05]  /*1260*/  FMNMX.FTZ R40, R41, R27, !PT ;  /* 0x0000001b29287209 */ /* 0x001fca0007810000 */
[----:B------:R-:W0:Y:S02]  /*1270*/  SHFL.BFLY PT, R41, R40, 0x8, 0x1f ;  /* 0x0d001f0028297f89 */ /* 0x000e2400000e0000 */
[----:B0-----:R-:W-:-:S05]  /*1280*/  FMNMX.FTZ R4, R40, R41, !PT ;  /* 0x0000002928047209 */ /* 0x001fca0007810000 */
[----:B------:R0:W1:Y:S02]  /*1290*/  SHFL.BFLY PT, R41, R4, 0x4, 0x1f ;  /* 0x0c801f0004297f89 */ /* 0x00006400000e0000 */
.L_x_19245:
[----:B------:R-:W-:Y:S01]  /*12a0*/  VIADD R5, R3, 0xc0 ;  /* 0x000000c003057836 */ /* 0x000fe20000000000 */
[----:B------:R-:W-:Y:S01]  /*12b0*/  ISETP.NE.AND P3, PT, R12, RZ, PT ;  /* 0x000000ff0c00720c */ /* 0x000fe20003f65270 */
[----:B------:R-:W-:Y:S05]  /*12c0*/  WARPSYNC.ALL ;  /* 0x0000000000007948 */ /* 0x000fea0003800000 */
[----:B------:R-:W-:Y:S02]  /*12d0*/  LEA R5, R2, R5, 0x18 ;  /* 0x0000000502057211 */ /* 0x000fe400078ec0ff */
[----:B-1----:R-:W-:Y:S02]  /*12e0*/  FMNMX.FTZ R41, R4, R41, !PT ;  /* 0x0000002904297209 */ /* 0x002fe40007810000 */
[----:B0-----:R-:W-:-:S05]  /*12f0*/  LEA R4, R13, R5, 0x2 ;  /* 0x000000050d047211 */ /* 0x001fca00078e10ff */
        /* <DEDUP_REMOVED lines=34> */
.L_x_19212:
        /* <DEDUP_REMOVED lines=11> */
.L_x_19211:
[----:B------:R-:W-:Y:S05]  /*15d0*/  BSYNC.RECONVERGENT B1 ;  /* 0x0000000000017941 */ /* 0x000fea0003800200 */
.L_x_19210:
        /* <DEDUP_REMOVED lines=12> */
.L_x_19215:
        /* <DEDUP_REMOVED lines=15> */
[----:B------:R-:W-:Y:S02]  /*1790*/  FMUL.FTZ R20, R16, 1.4426950216293334961 ;  /* 0x3fb8aa3b10147820 */ /* 0x000fe40000410000 */
[----:B------:R-:W1:Y:S01]  /*17a0*/  LDS R19, [R9+0x1200] ;  /* 0x0012000009137984 */ /* 0x000e620000000800 */
[----:B--2---:R-:W-:Y:S01]  /*17b0*/  FADD.FTZ R16, -R6, R21 ;  /* 0x0000001506107221 */ /* 0x004fe20000010100 */
        /* <DEDUP_REMOVED lines=54> */
[----:B------:R-:W-:Y:S01]  /*1b20*/  FADD.FTZ R27, -R6, R27 ;  /* 0x0000001b061b7221 */ /* 0x000fe20000010100 */
        /* <DEDUP_REMOVED lines=27> */
.L_x_19214:
[----:B------:R-:W-:Y:S05]  /*1ce0*/  BSYNC.RECONVERGENT B1 ;  /* 0x0000000000017941 */ /* 0x000fea0003800200 */
.L_x_19213:
        /* <DEDUP_REMOVED lines=55> */
.L_x_19217:
[----:B------:R-:W-:Y:S05]  /*2060*/  BSYNC.RECONVERGENT B1 ;  /* 0x0000000000017941 */ /* 0x000fea0003800200 */
.L_x_19216:
        /* <DEDUP_REMOVED lines=26> */
.L_x_19209:
[----:B------:R-:W-:Y:S05]  /*2210*/  BSYNC.RECONVERGENT B0 ;  /* 0x0000000000007941 */ /* 0x000fea0003800200 */
.L_x_19208:
        /* <DEDUP_REMOVED lines=39> */
.L_x_19222:
[----:B------:R-:W0:Y:S01]  /*2490*/  LDS R5, [R8] ;  /* 0x0000000008057984 */ /* 0x000e220000000800 */
[----:B------:R-:W-:-:S04]  /*24a0*/  IADD3 R9, PT, PT, R9, 0x1, RZ ;  /* 0x0000000109097810 */ /* 0x000fc80007ffe0ff */
[----:B------:R-:W-:Y:S01]  /*24b0*/  ISETP.NE.AND P0, PT, R9, RZ, PT ;  /* 0x000000ff0900720c */ /* 0x000fe20003f05270 */
[----:B0-----:R-:W-:-:S05]  /*24c0*/  FMUL.FTZ R5, R5, R4 ;  /* 0x0000000405057220 */ /* 0x001fca0000410000 */
[----:B------:R0:W-:Y:S02]  /*24d0*/  STS [R8], R5 ;  /* 0x0000000508007388 */ /* 0x0001e40000000800 */
[----:B0-----:R-:W-:-:S05]  /*24e0*/  VIADD R8, R8, 0x200 ;  /* 0x0000020008087836 */ /* 0x001fca0000000000 */
[----:B------:R-:W-:Y:S05]  /*24f0*/  @P0 BRA `(.L_x_19222) ;  /* 0xfffffffc00e40947 */ /* 0x000fea000383ffff */
.L_x_19221:
[----:B------:R-:W-:Y:S05]  /*2500*/  BSYNC.RECONVERGENT B1 ;  /* 0x0000000000017941 */ /* 0x000fea0003800200 */
.L_x_19220:
        /* <DEDUP_REMOVED lines=12> */
.L_x_19225:
        /* <DEDUP_REMOVED lines=19> */
[----:B---3-5:R-:W-:-:S03]  /*2700*/  FMUL.FTZ R18, R4, R17 ;  /* 0x0000001104127220 */ /* 0x028fc60000410000 */
        /* <DEDUP_REMOVED lines=32> */
.L_x_19224:
[----:B------:R-:W-:Y:S05]  /*2910*/  BSYNC.RECONVERGENT B1 ;  /* 0x0000000000017941 */ /* 0x000fea0003800200 */
.L_x_19223:
        /* <DEDUP_REMOVED lines=19> */
[----:B---3-5:R-:W-:-:S03]  /*2a50*/  FMUL.FTZ R18, R4, R17 ;  /* 0x0000001104127220 */ /* 0x028fc60000410000 */
        /* <DEDUP_REMOVED lines=11> */
.L_x_19227:
[----:B------:R-:W-:Y:S05]  /*2b10*/  BSYNC.RECONVERGENT B1 ;  /* 0x0000000000017941 */ /* 0x000fea0003800200 */
.L_x_19226:
        /* <DEDUP_REMOVED lines=14> */
.L_x_19219:
[----:B------:R-:W-:Y:S05]  /*2c00*/  BSYNC.RECONVERGENT B0 ;  /* 0x0000000000007941 */ /* 0x000fea0003800200 */
.L_x_19218:
[----:B------:R-:W-:Y:S01]  /*2c10*/  BAR.SYNC.DEFER_BLOCKING 0x0 ;  /* 0x0000000000007b1d */ /* 0x000fe20000010000 */
[----:B------:R-:W-:Y:S01]  /*2c20*/  ISETP.GE.AND P0, PT, R13, UR6, PT ;  /* 0x000000060d007c0c */ /* 0x000fe2000bf06270 */
[----:B------:R-:W-:Y:S02]  /*2c30*/  HFMA2 R20, -RZ, RZ, 0, 0 ;  /* 0x00000000ff147431 */ /* 0x000fe400000001ff */
[----:B------:R-:W-:Y:S01]  /*2c40*/  IMAD.MOV.U32 R15, RZ, RZ, RZ ;  /* 0x000000ffff0f7224 */ /* 0x000fe200078e00ff */
[----:B-----5:R-:W-:Y:S01]  /*2c50*/  MOV R18, RZ ;  /* 0x000000ff00127202 */ /* 0x020fe20000000f00 */
[----:B------:R-:W2:Y:S01]  /*2c60*/  LDCU UR18, c[0x0][0x3cc] ;  /* 0x00007980ff1277ac */ /* 0x000ea20008000800 */
[----:B------:R-:W-:Y:S01]  /*2c70*/  BSSY.RECONVERGENT B0, `(.L_x_19228) ;  /* 0x00000eb000007945 */ /* 0x000fe20003800200 */
[----:B------:R-:W3:Y:S06]  /*2c80*/  LDCU.64 UR14, c[0x0][0x398] ;  /* 0x00007300ff0e77ac */ /* 0x000eec0008000a00 */
[----:B------:R-:W-:Y:S05]  /*2c90*/  @P0 BRA `(.L_x_19229) ;  /* 0x0000000c00a00947 */ /* 0x000fea0003800000 */
[----:B------:R-:W4:Y:S01]  /*2ca0*/  LDCU.64 UR16, c[0x0][0x3a8] ;  /* 0x00007500ff1077ac */ /* 0x000f220008000a00 */
[----:B01----:R-:W-:Y:S01]  /*2cb0*/  SHF.R.U32.HI R4, RZ, 0x3, R14 ;  /* 0x00000003ff047819 */ /* 0x003fe2000001160e */
[----:B------:R-:W-:Y:S01]  /*2cc0*/  IMAD.U32 R7, RZ, RZ, UR4 ;  /* 0x00000004ff077e24 */ /* 0x000fe2000f8e00ff */
[----:B------:R-:W-:Y:S01]  /*2cd0*/  MOV R5, RZ ;  /* 0x000000ff00057202 */ /* 0x000fe20000000f00 */
[----:B------:R-:W0:Y:S01]  /*2ce0*/  LDCU UR5, c[0x0][0x3d0] ;  /* 0x00007a00ff0577ac */ /* 0x000e220008000800 */
[----:B------:R-:W-:Y:S01]  /*2cf0*/  LOP3.LUT R4, R4, 0x7c, RZ, 0xc0, !PT ;  /* 0x0000007c04047812 */ /* 0x000fe200078ec0ff */
[----:B------:R-:W-:Y:S01]  /*2d00*/  VIADD R3, R3, 0xe0 ;  /* 0x000000e003037836 */ /* 0x000fe20000000000 */
[C---:B------:R-:W-:Y:S01]  /*2d10*/  IADD3 R19, PT, PT, R13.reuse, 0x1, RZ ;  /* 0x000000010d137810 */ /* 0x040fe20007ffe0ff */
[C---:B------:R-:W-:Y:S01]  /*2d20*/  VIADD R34, R13.reuse, -UR6 ;  /* 0x800000060d227c36 */ /* 0x040fe20008000000 */
[----:B------:R-:W-:Y:S01]  /*2d30*/  LEA R36, R13, 0x3, 0x3 ;  /* 0x000000030d247811 */ /* 0x000fe200078e18ff */
[----:B------:R-:W-:-:S04]  /*2d40*/  IMAD.WIDE R4, R7, 0x4, R4 ;  /* 0x0000000407047825 */ /* 0x000fc800078e0204 */
[----:B------:R-:W-:Y:S01]  /*2d50*/  IMAD.MOV.U32 R20, RZ, RZ, RZ ;  /* 0x000000ffff147224 */ /* 0x000fe200078e00ff */
[----:B----4-:R-:W-:Y:S02]  /*2d60*/  IADD3 R22, P0, PT, R4, UR16, RZ ;  /* 0x0000001004167c10 */ /* 0x010fe4000ff1e0ff */
[----:B------:R-:W-:Y:S01]  /*2d70*/  LEA R4, R2, R3, 0x18 ;  /* 0x0000000302047211 */ /* 0x000fe200078ec0ff */
[----:B0-----:R-:W-:Y:S01]  /*2d80*/  IMAD R2, R0, UR5, RZ ;  /* 0x0000000500027c24 */ /* 0x001fe2000f8e02ff */
[----:B------:R-:W-:Y:S02]  /*2d90*/  IADD3.X R23, PT, PT, R5, UR17, RZ, P0, !PT ;  /* 0x0000001105177c10 */ /* 0x000fe400087fe4ff */
[----:B------:R-:W-:Y:S02]  /*2da0*/  LEA R0, R13, R4, 0x5 ;  /* 0x000000040d007211 */ /* 0x000fe400078e28ff */
[----:B------:R-:W-:Y:S02]  /*2db0*/  SHF.R.S32.HI R3, RZ, 0x1f, R2 ;  /* 0x0000001fff037819 */ /* 0x000fe40000011402 */
[----:B------:R-:W-:-:S07]  /*2dc0*/  IADD3 R0, PT, PT, R0, 0x10, RZ ;  /* 0x0000001000007810 */ /* 0x000fce0007ffe0ff */
.L_x_19236:
        /* <DEDUP_REMOVED lines=30> */
[----:B------:R-:W-:Y:S02]  /*2fb0*/  IADD3 R17, PT, PT, R36, 0x3, RZ ;  /* 0x0000000324117810 */ /* 0x000fe40007ffe0ff */
[----:B------:R-:W-:Y:S01]  /*2fc0*/  ISETP.GE.AND P4, PT, R16, UR10, PT ;  /* 0x0000000a10007c0c */ /* 0x000fe2000bf86270 */
[----:B------:R-:W-:Y:S01]  /*2fd0*/  VIADD R16, R36, 0x4 ;  /* 0x0000000424107836 */ /* 0x000fe20000000000 */
[----:B------:R-:W-:Y:S02]  /*2fe0*/  ISETP.GE.AND P1, PT, R8, UR10, PT ;  /* 0x0000000a08007c0c */ /* 0x000fe4000bf26270 */
[----:B------:R-:W-:Y:S02]  /*2ff0*/  ISETP.GE.AND P5, PT, R9, UR10, PT ;  /* 0x0000000a09007c0c */ /* 0x000fe4000bfa6270 */
[----:B------:R-:W-:-:S02]  /*3000*/  ISETP.GE.AND P6, PT, R36, UR10, PT ;  /* 0x0000000a24007c0c */ /* 0x000fc4000bfc6270 */
[----:B------:R-:W-:Y:S02]  /*3010*/  IADD3 R9, PT, PT, R36, -0x2, RZ ;  /* 0xfffffffe24097810 */ /* 0x000fe40007ffe0ff */
[C---:B-----5:R-:W-:Y:S02]  /*3020*/  PRMT R8, R33.reuse, 0x7632, R8 ;  /* 0x0000763221087816 */ /* 0x060fe40000000008 */
[----:B------:R-:W-:Y:S02]  /*3030*/  ISETP.GE.AND P2, PT, R16, UR10, PT ;  /* 0x0000000a10007c0c */ /* 0x000fe4000bf46270 */
[----:B------:R-:W-:Y:S02]  /*3040*/  SEL R33, R33, RZ, !P1 ;  /* 0x000000ff21217207 */ /* 0x000fe40004800000 */
        /* <DEDUP_REMOVED lines=17> */
.L_x_19231:
[----:B------:R-:W-:Y:S05]  /*3160*/  BSYNC.RECONVERGENT B1 ;  /* 0x0000000000017941 */ /* 0x000fea0003800200 */
.L_x_19230:
[----:B-----5:R-:W-:Y:S02]  /*3170*/  HMUL2.BF16_V2 R8, R4, R35 ;  /* 0x0000002304087232 */ /* 0x020fe40000200000 */
[----:B------:R-:W-:Y:S02]  /*3180*/  HFMA2.BF16_V2 R16, R6, R33, -RZ ;  /* 0x0000002106107231 */ /* 0x000fe400003000ff */
[----:B------:R-:W-:Y:S01]  /*3190*/  HMUL2.BF16_V2 R35, R7, R32 ;  /* 0x0000002007237232 */ /* 0x000fe20000200000 */
[----:B------:R-:W-:Y:S01]  /*31a0*/  BSSY.RECONVERGENT B1, `(.L_x_19232) ;  /* 0x000002c000017945 */ /* 0x000fe20003800200 */
[----:B------:R-:W-:Y:S01]  /*31b0*/  PRMT R9, R8, 0x7632, R9 ;  /* 0x0000763208097816 */ /* 0x000fe20000000009 */
[C---:B------:R-:W-:Y:S01]  /*31c0*/  IMAD.U32 R32, R16.reuse, 0x10000, RZ ;  /* 0x0001000010207824 */ /* 0x040fe200078e00ff */
[----:B------:R-:W-:Y:S01]  /*31d0*/  PRMT R17, R16, 0x7632, R17 ;  /* 0x0000763210117816 */ /* 0x000fe20000000011 */
[----:B------:R-:W-:Y:S01]  /*31e0*/  IMAD.U32 R8, R8, 0x10000, RZ ;  /* 0x0001000008087824 */ /* 0x000fe200078e00ff */
[----:B------:R-:W-:-:S02]  /*31f0*/  SHF.L.U32 R9, R9, 0x10, RZ ;  /* 0x0000001009097819 */ /* 0x000fc400000006ff */
[----:B------:R-:W-:Y:S02]  /*3200*/  SHF.L.U32 R33, R17, 0x10, RZ ;  /* 0x0000001011217819 */ /* 0x000fe400000006ff */
[C---:B------:R-:W-:Y:S01]  /*3210*/  PRMT R16, R35.reuse, 0x7610, R16 ;  /* 0x0000761023107816 */ /* 0x040fe20000000010 */
[----:B------:R-:W-:Y:S01]  /*3220*/  FADD.FTZ R8, R8, R9 ;  /* 0x0000000908087221 */ /* 0x000fe20000010000 */
[----:B------:R-:W-:Y:S01]  /*3230*/  PRMT R17, R35, 0x7632, R17 ;  /* 0x0000763223117816 */ /* 0x000fe20000000011 */
[----:B------:R-:W-:Y:S02]  /*3240*/  FADD.FTZ R9, R32, R33 ;  /* 0x0000002120097221 */ /* 0x000fe40000010000 */
[----:B------:R-:W-:Y:S01]  /*3250*/  IMAD.U32 R16, R16, 0x10000, RZ ;  /* 0x0001000010107824 */ /* 0x000fe200078e00ff */
[----:B------:R-:W-:Y:S01]  /*3260*/  SHF.L.U32 R17, R17, 0x10, RZ ;  /* 0x0000001011117819 */ /* 0x000fe200000006ff */
[----:B------:R-:W-:Y:S06]  /*3270*/  @P0 BRA `(.L_x_19233) ;  /* 0x0000000000780947 */ /* 0x000fec0003800000 */
[C---:B------:R-:W-:Y:S01]  /*3280*/  VIADD R32, R36.reuse, 0xffffffff ;  /* 0xffffffff24207836 */ /* 0x040fe20000000000 */
[C---:B------:R-:W-:Y:S01]  /*3290*/  IADD3 R33, PT, PT, R36.reuse, 0x1, RZ ;  /* 0x0000000124217810 */ /* 0x040fe20007ffe0ff */
[C---:B------:R-:W-:Y:S01]  /*32a0*/  VIADD R35, R36.reuse, 0x2 ;  /* 0x0000000224237836 */ /* 0x040fe20000000000 */
[C---:B------:R-:W-:Y:S02]  /*32b0*/  ISETP.GE.AND P6, PT, R36.reuse, UR10, PT ;  /* 0x0000000a24007c0c */ /* 0x040fe4000bfc6270 */
[----:B------:R-:W-:Y:S01]  /*32c0*/  ISETP.GE.AND P5, PT, R33, UR10, PT ;  /* 0x0000000a21007c0c */ /* 0x000fe2000bfa6270 */
[----:B------:R-:W-:Y:S01]  /*32d0*/  VIADD R33, R36, 0x4 ;  /* 0x0000000424217836 */ /* 0x000fe20000000000 */
[----:B------:R-:W-:Y:S02]  /*32e0*/  ISETP.GE.AND P1, PT, R32, UR10, PT ;  /* 0x0000000a20007c0c */ /* 0x000fe4000bf26270 */
[----:B------:R-:W-:Y:S02]  /*32f0*/  PRMT R32, R30, 0x7632, R32 ;  /* 0x000076321e207816 */ /* 0x000fe40000000020 */
[----:B------:R-:W-:-:S02]  /*3300*/  IADD3 R37, PT, PT, R36, 0x3, RZ ;  /* 0x0000000324257810 */ /* 0x000fc40007ffe0ff */
[----:B------:R-:W-:Y:S02]  /*3310*/  ISETP.GE.AND P4, PT, R35, UR10, PT ;  /* 0x0000000a23007c0c */ /* 0x000fe4000bf86270 */
[----:B------:R-:W-:Y:S02]  /*3320*/  IADD3 R35, PT, PT, R36, -0x2, RZ ;  /* 0xfffffffe24237810 */ /* 0x000fe40007ffe0ff */
[----:B------:R-:W-:Y:S02]  /*3330*/  ISETP.GE.AND P2, PT, R33, UR10, PT ;  /* 0x0000000a21007c0c */ /* 0x000fe4000bf46270 */
[----:B------:R-:W-:Y:S02]  /*3340*/  SEL R38, R32, RZ, !P6 ;  /* 0x000000ff20267207 */ /* 0x000fe40007000000 */
        /* <DEDUP_REMOVED lines=17> */
.L_x_19233:
[----:B------:R-:W-:Y:S05]  /*3460*/  BSYNC.RECONVERGENT B1 ;  /* 0x0000000000017941 */ /* 0x000fea0003800200 */
.L_x_19232:
[----:B------:R-:W-:Y:S02]  /*3470*/  HFMA2.BF16_V2 R31, R4, R31, -RZ ;  /* 0x0000001f041f7231 */ /* 0x000fe400003000ff */
[----:B------:R-:W-:Y:S01]  /*3480*/  FADD.FTZ R9, R8, R9 ;  /* 0x0000000908097221 */ /* 0x000fe20000010000 */
[----:B------:R-:W-:Y:S01]  /*3490*/  F2FP.BF16.F32.PACK_AB R33, R11, R10 ;  /* 0x0000000a0b21723e */ /* 0x000fe200000010ff */
[----:B------:R-:W-:Y:S02]  /*34a0*/  HMUL2.BF16_V2 R11, R6, R30 ;  /* 0x0000001e060b7232 */ /* 0x000fe40000200000 */
[--C-:B------:R-:W-:Y:S01]  /*34b0*/  FADD.FTZ R16, R16, R17.reuse ;  /* 0x0000001110107221 */ /* 0x100fe20000010000 */
[C---:B------:R-:W-:Y:S01]  /*34c0*/  PRMT R8, R31.reuse, 0x7610, R8 ;  /* 0x000076101f087816 */ /* 0x040fe20000000008 */
[----:B------:R-:W-:Y:S01]  /*34d0*/  HMUL2.BF16_V2 R28, R7, R28 ;  /* 0x0000001c071c7232 */ /* 0x000fe20000200000 */
[----:B------:R-:W-:Y:S01]  /*34e0*/  PRMT R10, R31, 0x7632, R10 ;  /* 0x000076321f0a7816 */ /* 0x000fe2000000000a */
[----:B------:R-:W-:Y:S01]  /*34f0*/  FADD.FTZ R9, R9, R16 ;  /* 0x0000001009097221 */ /* 0x000fe20000010000 */
[----:B------:R-:W-:Y:S01]  /*3500*/  PRMT R17, R11, 0x7632, R17 ;  /* 0x000076320b117816 */ /* 0x000fe20000000011 */
[----:B------:R-:W-:Y:S01]  /*3510*/  IMAD.U32 R30, R8, 0x10000, RZ ;  /* 0x00010000081e7824 */ /* 0x000fe200078e00ff */
[----:B------:R-:W-:Y:S01]  /*3520*/  SHF.L.U32 R31, R10, 0x10, RZ ;  /* 0x000000100a1f7819 */ /* 0x000fe200000006ff */
[----:B------:R-:W-:Y:S01]  /*3530*/  IMAD.MOV.U32 R8, RZ, RZ, R33 ;  /* 0x000000ffff087224 */ /* 0x000fe200078e0021 */
[----:B------:R-:W-:Y:S01]  /*3540*/  SHF.L.U32 R32, R17, 0x10, RZ ;  /* 0x0000001011207819 */ /* 0x000fe200000006ff */
[----:B------:R-:W-:Y:S01]  /*3550*/  IMAD.U32 R11, R11, 0x10000, RZ ;  /* 0x000100000b0b7824 */ /* 0x000fe200078e00ff */
[----:B------:R-:W-:Y:S01]  /*3560*/  BSSY.RECONVERGENT B1, `(.L_x_19234) ;  /* 0x0000039000017945 */ /* 0x000fe20003800200 */
[----:B------:R-:W-:Y:S01]  /*3570*/  FADD.FTZ R10, R30, R31 ;  /* 0x0000001f1e0a7221 */ /* 0x000fe20000010000 */
[----:B------:R-:W-:-:S02]  /*3580*/  HFMA2.BF16_V2 R29, R8, R29, -RZ ;  /* 0x0000001d081d7231 */ /* 0x000fc400003000ff */
[----:B------:R-:W-:Y:S01]  /*3590*/  FADD.FTZ R31, R11, R32 ;  /* 0x000000200b1f7221 */ /* 0x000fe20000010000 */
[----:B------:R-:W-:Y:S01]  /*35a0*/  HFMA2.BF16_V2 R30, R8, R27, -RZ ;  /* 0x0000001b081e7231 */ /* 0x000fe200003000ff */
[C---:B------:R-:W-:Y:S02]  /*35b0*/  PRMT R27, R28.reuse, 0x7610, R27 ;  /* 0x000076101c1b7816 */ /* 0x040fe4000000001b */
[----:B------:R-:W-:Y:S01]  /*35c0*/  PRMT R28, R28, 0x7632, R28 ;  /* 0x000076321c1c7816 */ /* 0x000fe2000000001c */
[----:B------:R-:W-:Y:S01]  /*35d0*/  FADD.FTZ R10, R10, R31 ;  /* 0x0000001f0a0a7221 */ /* 0x000fe20000010000 */
[C---:B------:R-:W-:Y:S02]  /*35e0*/  PRMT R11, R29.reuse, 0x7610, R11 ;  /* 0x000076101d0b7816 */ /* 0x040fe4000000000b */
        /* <DEDUP_REMOVED lines=19> */
[C---:B------:R-:W-:Y:S02]  /*3720*/  IADD3 R9, PT, PT, R36.reuse, -0x2, RZ ;  /* 0xfffffffe24097810 */ /* 0x040fe40007ffe0ff */
[----:B------:R-:W-:Y:S01]  /*3730*/  ISETP.GE.AND P6, PT, R5, UR10, PT ;  /* 0x0000000a05007c0c */ /* 0x000fe2000bfc6270 */
[----:B------:R-:W-:Y:S01]  /*3740*/  VIADD R5, R36, 0x4 ;  /* 0x0000000424057836 */ /* 0x000fe20000000000 */
[----:B------:R-:W-:Y:S02]  /*3750*/  ISETP.GE.AND P5, PT, R9, UR10, PT ;  /* 0x0000000a09007c0c */ /* 0x000fe4000bfa6270 */
[----:B------:R-:W-:Y:S01]  /*3760*/  ISETP.GE.AND P4, PT, R10, UR10, PT ;  /* 0x0000000a0a007c0c */ /* 0x000fe2000bf86270 */
[C---:B------:R-:W-:Y:S01]  /*3770*/  VIADD R10, R36.reuse, 0x2 ;  /* 0x00000002240a7836 */ /* 0x040fe20000000000 */
        /* <DEDUP_REMOVED lines=23> */
.L_x_19235:
[----:B------:R-:W-:Y:S05]  /*38f0*/  BSYNC.RECONVERGENT B1 ;  /* 0x0000000000017941 */ /* 0x000fea0003800200 */
.L_x_19234:
        /* <DEDUP_REMOVED lines=15> */
[----:B------:R-:W-:Y:S01]  /*39f0*/  PRMT R9, R25, 0x7632, R9 ;  /* 0x0000763219097816 */ /* 0x000fe20000000009 */
[----:B------:R-:W-:Y:S01]  /*3a00*/  IMAD.U32 R5, R4, 0x10000, RZ ;  /* 0x0001000004057824 */ /* 0x000fe200078e00ff */
[----:B------:R-:W-:Y:S01]  /*3a10*/  SHF.L.U32 R6, R6, 0x10, RZ ;  /* 0x0000001006067819 */ /* 0x000fe200000006ff */
[----:B------:R-:W-:Y:S01]  /*3a20*/  FADD.FTZ R11, R11, R16 ;  /* 0x000000100b0b7221 */ /* 0x000fe20000010000 */
[----:B------:R-:W-:Y:S01]  /*3a30*/  IADD3 R4, PT, PT, R19, 0x3, RZ ;  /* 0x0000000313047810 */ /* 0x000fe20007ffe0ff */
[----:B------:R-:W-:Y:S01]  /*3a40*/  IMAD.U32 R9, R9, 0x10000, RZ ;  /* 0x0001000009097824 */ /* 0x000fe200078e00ff */
[----:B------:R-:W-:Y:S01]  /*3a50*/  SHF.L.U32 R8, R8, 0x10, RZ ;  /* 0x0000001008087819 */ /* 0x000fe200000006ff */
[----:B------:R-:W-:Y:S01]  /*3a60*/  FADD.FTZ R6, R6, R7 ;  /* 0x0000000706067221 */ /* 0x000fe20000010000 */
[----:B------:R-:W-:-:S02]  /*3a70*/  ISETP.GE.AND P0, PT, R4, UR6, PT ;  /* 0x0000000604007c0c */ /* 0x000fc4000bf06270 */
        /* <DEDUP_REMOVED lines=10> */
.L_x_19229:
[----:B--23--:R-:W-:Y:S05]  /*3b20*/  BSYNC.RECONVERGENT B0 ;  /* 0x0000000000007941 */ /* 0x00cfea0003800200 */
.L_x_19228:
        /* <DEDUP_REMOVED lines=9> */
[----:B------:R-:W-:-:S03]  /*3bc0*/  ISETP.GT.U32.AND P2, PT, R14, 0x1f, PT ;  /* 0x0000001f0e00780c */ /* 0x000fc60003f44070 */
[----:B--2---:R-:W-:-:S06]  /*3bd0*/  ULEA UR5, UR7, UR5, 0x18 ;  /* 0x0000000507057291 */ /* 0x004fcc000f8ec0ff */
[----:B------:R-:W-:-:S05]  /*3be0*/  LEA R3, R12, UR5, 0x2 ;  /* 0x000000050c037c11 */ /* 0x000fca000f8e10ff */
[----:B------:R-:W-:Y:S04]  /*3bf0*/  @!P0 STS [R3+-0x300], R20 ;  /* 0xfffd001403008388 */ /* 0x000fe80000000800 */
[----:B------:R-:W-:Y:S04]  /*3c00*/  @!P0 STS [R3+-0x280], R15 ;  /* 0xfffd800f03008388 */ /* 0x000fe80000000800 */
[----:B------:R-:W-:Y:S01]  /*3c10*/  @!P0 STS [R3+-0x200], R18 ;  /* 0xfffe001203008388 */ /* 0x000fe20000000800 */
[----:B------:R-:W-:Y:S01]  /*3c20*/  BAR.SYNC.DEFER_BLOCKING 0x0 ;  /* 0x0000000000007b1d */ /* 0x000fe20000010000 */
[----:B------:R-:W-:-:S05]  /*3c30*/  ISETP.NE.AND P0, PT, R2, 0x20, PT ;  /* 0x000000200200780c */ /* 0x000fca0003f05270 */
[----:B-1----:R-:W1:Y:S04]  /*3c40*/  @!P1 LDS R5, [R3] ;  /* 0x0000000003059984 */ /* 0x002e680000000800 */
[----:B------:R-:W2:Y:S04]  /*3c50*/  @!P1 LDS R0, [R3+0x80] ;  /* 0x0000800003009984 */ /* 0x000ea80000000800 */
[----:B------:R-:W3:Y:S01]  /*3c60*/  @!P1 LDS R7, [R3+0x100] ;  /* 0x0001000003079984 */ /* 0x000ee20000000800 */
[----:B-1----:R-:W-:Y:S01]  /*3c70*/  @!P1 FADD.FTZ R20, R5, R20 ;  /* 0x0000001405149221 */ /* 0x002fe20000010000 */
[----:B------:R-:W-:Y:S01]  /*3c80*/  BAR.SYNC.DEFER_BLOCKING 0x0 ;  /* 0x0000000000007b1d */ /* 0x000fe20000010000 */
[----:B--2---:R-:W-:Y:S01]  /*3c90*/  @!P1 FADD.FTZ R15, R0, R15 ;  /* 0x0000000f000f9221 */ /* 0x004fe20000010000 */
[----:B---3--:R-:W-:-:S04]  /*3ca0*/  @!P1 FADD.FTZ R18, R7, R18 ;  /* 0x0000001207129221 */ /* 0x008fc80000010000 */
[----:B------:R1:W-:Y:S04]  /*3cb0*/  @!P0 STS [R3+-0x180], R20 ;  /* 0xfffe801403008388 */ /* 0x0003e80000000800 */
[----:B------:R1:W-:Y:S04]  /*3cc0*/  @!P0 STS [R3+-0x100], R15 ;  /* 0xffff000f03008388 */ /* 0x0003e80000000800 */
[----:B------:R1:W-:Y:S01]  /*3cd0*/  @!P0 STS [R3+-0x80], R18 ;  /* 0xffff801203008388 */ /* 0x0003e20000000800 */
[----:B------:R-:W-:Y:S06]  /*3ce0*/  BAR.SYNC.DEFER_BLOCKING 0x0 ;  /* 0x0000000000007b1d */ /* 0x000fec0000010000 */
[----:B------:R1:W2:Y:S04]  /*3cf0*/  @!P2 LDS R5, [R3] ;  /* 0x000000000305a984 */ /* 0x0002a80000000800 */
[----:B------:R1:W3:Y:S04]  /*3d00*/  @!P2 LDS R0, [R3+0x80] ;  /* 0x000080000300a984 */ /* 0x0002e80000000800 */
[----:B------:R1:W4:Y:S01]  /*3d10*/  @!P2 LDS R7, [R3+0x100] ;  /* 0x000100000307a984 */ /* 0x0003220000000800 */
[----:B------:R-:W-:Y:S06]  /*3d20*/  BAR.SYNC.DEFER_BLOCKING 0x0 ;  /* 0x0000000000007b1d */ /* 0x000fec0000010000 */
[----:B------:R-:W-:Y:S05]  /*3d30*/  @P2 EXIT ;  /* 0x000000000000294d */ /* 0x000fea0003800000 */
[----:B------:R-:W5:Y:S01]  /*3d40*/  S2UR UR6, SR_CTAID.Z ;  /* 0x00000000000679c3 */ /* 0x000f620000002700 */
[----:B------:R-:W0:Y:S01]  /*3d50*/  LDCU UR5, c[0x0][0x378] ;  /* 0x00006f00ff0577ac */ /* 0x000e220008000800 */
[----:B-12---:R-:W-:Y:S01]  /*3d60*/  @!P2 FADD.FTZ R20, R5, R20 ;  /* 0x000000140514a221 */ /* 0x006fe20000010000 */
[----:B---3--:R-:W-:Y:S01]  /*3d70*/  @!P2 FADD.FTZ R15, R0, R15 ;  /* 0x0000000f000fa221 */ /* 0x008fe20000010000 */
[----:B----4-:R-:W-:Y:S01]  /*3d80*/  @!P2 FADD.FTZ R18, R7, R18 ;  /* 0x000000120712a221 */ /* 0x010fe20000010000 */
[----:B------:R-:W-:Y:S01]  /*3d90*/  UIMAD UR4, UR11, UR13, UR12 ;  /* 0x0000000d0b0472a4 */ /* 0x000fe2000f8e020c */
[----:B------:R-:W1:Y:S02]  /*3da0*/  LDCU.64 UR14, c[0x0][0x380] ;  /* 0x00007000ff0e77ac */ /* 0x000e640008000a00 */
[----:B------:R-:W-:Y:S02]  /*3db0*/  F2FP.BF16.F32.PACK_AB R15, R15, R20 ;  /* 0x000000140f0f723e */ /* 0x000fe400000010ff */
[----:B------:R-:W-:-:S02]  /*3dc0*/  F2FP.BF16.F32.PACK_AB R18, RZ, R18 ;  /* 0x00000012ff12723e */ /* 0x000fc400000010ff */
[----:B------:R-:W-:Y:S01]  /*3dd0*/  PRMT R0, R15, 0x7632, R0 ;  /* 0x000076320f007816 */ /* 0x000fe20000000000 */
[----:B0-----:R-:W-:-:S04]  /*3de0*/  UIMAD UR4, UR4, UR5, URZ ;  /* 0x00000005040472a4 */ /* 0x001fc8000f8e02ff */
[----:B------:R-:W-:Y:S02]  /*3df0*/  UIMAD UR4, UR4, 0x60, URZ ;  /* 0x00000060040478a4 */ /* 0x000fe4000f8e02ff */
[----:B-----5:R-:W-:-:S04]  /*3e00*/  UIMAD UR5, UR6, 0x60, URZ ;  /* 0x00000060060578a4 */ /* 0x020fc8000f8e02ff */
[----:B------:R-:W-:-:S04]  /*3e10*/  UIADD3 UR5, UP0, UPT, UR4, UR5, URZ ;  /* 0x0000000504057290 */ /* 0x000fc8000ff1e0ff */
[----:B------:R-:W-:Y:S02]  /*3e20*/  UIADD3.X UR4, UPT, UPT, URZ, URZ, URZ, UP0, !UPT ;  /* 0x000000ffff047290 */ /* 0x000fe400087fe4ff */
[----:B------:R-:W-:-:S04]  /*3e30*/  MOV R3, UR5 ;  /* 0x0000000500037c02 */ /* 0x000fc80008000f00 */
[----:B------:R-:W-:Y:S01]  /*3e40*/  LOP3.LUT R14, R3, 0x1f, R14, 0xf8, !PT ;  /* 0x0000001f030e7812 */ /* 0x000fe200078ef80e */
[----:B------:R-:W-:-:S03]  /*3e50*/  IMAD.U32 R3, RZ, RZ, UR4 ;  /* 0x00000004ff037e24 */ /* 0x000fc6000f8e00ff */
[----:B-1----:R-:W-:-:S04]  /*3e60*/  LEA R2, P0, R14, UR14, 0x1 ;  /* 0x0000000e0e027c11 */ /* 0x002fc8000f8008ff */
[----:B------:R-:W-:-:S05]  /*3e70*/  LEA.HI.X R3, R14, UR15, R3, 0x1, P0 ;  /* 0x0000000f0e037c11 */ /* 0x000fca00080f0c03 */
[----:B------:R-:W-:Y:S04]  /*3e80*/  STG.E.U16 desc[UR8][R2.64], R15 ;  /* 0x0000000f02007986 */ /* 0x000fe8000c101508 */
[----:B------:R-:W-:Y:S04]  /*3e90*/  STG.E.U16 desc[UR8][R2.64+0x40], R0 ;  /* 0x0000400002007986 */ /* 0x000fe8000c101508 */
[----:B------:R-:W-:Y:S01]  /*3ea0*/  STG.E.U16 desc[UR8][R2.64+0x80], R18 ;  /* 0x0000801202007986 */ /* 0x000fe2000c101508 */
[----:B------:R-:W-:Y:S05]  /*3eb0*/  EXIT ;  /* 0x000000000000794d */ /* 0x000fea0003800000 */
.L_x_19205:
[----:B------:R-:W-:Y:S01]  /*3ec0*/  BSSY B1, `(.L_x_19237) ;  /* 0x0000007000017945 */ /* 0x000fe20003800000 */
[----:B------:R-:W-:Y:S01]  /*3ed0*/  MOV R6, 0x2 ;  /* 0x0000000200067802 */ /* 0x000fe20000000f00 */
[----:B------:R-:W-:Y:S01]  /*3ee0*/  IMAD.MOV.U32 R7, RZ, RZ, 0x1f ;  /* 0x0000001fff077424 */ /* 0x000fe200078e00ff */
[----:B------:R-:W-:-:S07]  /*3ef0*/  MOV R38, 0xffffffff ;  /* 0xffffffff00267802 */ /* 0x000fce0000000f00 */
[----:B------:R-:W-:Y:S05]  /*3f00*/  WARPSYNC.COLLECTIVE R38, `(.L_x_19238) ;  /* 0x0000000026087348 */ /* 0x000fea0003c00000 */
[----:B------:R0:W1:Y:S02]  /*3f10*/  SHFL.BFLY P1, R41, R40, R6, R7 ;  /* 0x0c00000628297389 */ /* 0x0000640000020007 */
[----:B01----:R-:W-:Y:S05]  /*3f20*/  ENDCOLLECTIVE ;  /* 0x000000000000791b */ /* 0x003fea0003800000 */
.L_x_19238:
[----:B------:R-:W-:Y:S05]  /*3f30*/  BSYNC B1 ;  /* 0x0000000000017941 */ /* 0x000fea0003800000 */
.L_x_19237:
[----:B------:R-:W-:Y:S01]  /*3f40*/  FADD.FTZ R40, R40, R41 ;  /* 0x0000002928287221 */ /* 0x000fe20000010000 */
[----:B------:R-:W-:Y:S02]  /*3f50*/  IMAD.MOV.U32 R6, RZ, RZ, 0x1 ;  /* 0x00000001ff067424 */ /* 0x000fe400078e00ff */
[----:B------:R-:W-:Y:S02]  /*3f60*/  HFMA2 R7, -RZ, RZ, 0, 1.847743988037109375e-06 ;  /* 0x0000001fff077431 */ /* 0x000fe400000001ff */
[----:B------:R-:W-:-:S07]  /*3f70*/  IMAD.MOV.U32 R38, RZ, RZ, -0x1 ;  /* 0xffffffffff267424 */ /* 0x000fce00078e00ff */
[----:B------:R-:W-:Y:S05]  /*3f80*/  WARPSYNC.COLLECTIVE R38, `(.L_x_19239) ;  /* 0x0000000026087348 */ /* 0x000fea0003c00000 */
[----:B------:R0:W1:Y:S02]  /*3f90*/  SHFL.BFLY P1, R41, R40, R6, R7 ;  /* 0x0c00000628297389 */ /* 0x0000640000020007 */
[----:B01----:R-:W-:Y:S05]  /*3fa0*/  ENDCOLLECTIVE ;  /* 0x000000000000791b */ /* 0x003fea0003800000 */
.L_x_19239:
[----:B------:R-:W-:Y:S05]  /*3fb0*/  BRA `(.L_x_19240) ;  /* 0xffffffd000207947 */ /* 0x000fea000383ffff */
.L_x_19207:
[----:B------:R-:W-:Y:S01]  /*3fc0*/  HFMA2 R7, -RZ, RZ, 0, 1.847743988037109375e-06 ;  /* 0x0000001fff077431 */ /* 0x000fe200000001ff */
[----:B------:R-:W-:Y:S01]  /*3fd0*/  BSSY B0, `(.L_x_19241) ;  /* 0x0000007000007945 */ /* 0x000fe20003800000 */
[----:B0-----:R-:W-:Y:S01]  /*3fe0*/  MOV R40, R27 ;  /* 0x0000001b00287202 */ /* 0x001fe20000000f00 */
[----:B------:R-:W-:Y:S02]  /*3ff0*/  IMAD.MOV.U32 R6, RZ, RZ, 0x10 ;  /* 0x00000010ff067424 */ /* 0x000fe400078e00ff */
[----:B------:R-:W-:-:S07]  /*4000*/  IMAD.MOV.U32 R38, RZ, RZ, -0x1 ;  /* 0xffffffffff267424 */ /* 0x000fce00078e00ff */
[----:B-----5:R-:W-:Y:S05]  /*4010*/  WARPSYNC.COLLECTIVE R38, `(.L_x_19242) ;  /* 0x0000000026087348 */ /* 0x020fea0003c00000 */
[----:B------:R0:W1:Y:S02]  /*4020*/  SHFL.BFLY P1, R41, R40, R6, R7 ;  /* 0x0c00000628297389 */ /* 0x0000640000020007 */
[----:B01---5:R-:W-:Y:S05]  /*4030*/  ENDCOLLECTIVE ;  /* 0x000000000000791b */ /* 0x023fea0003800000 */
.L_x_19242:
[----:B------:R-:W-:Y:S05]  /*4040*/  BSYNC B0 ;  /* 0x0000000000007941 */ /* 0x000fea0003800000 */
.L_x_19241:
[----:B------:R-:W-:Y:S01]  /*4050*/  FMNMX.FTZ R40, R41, R27, !PT ;  /* 0x0000001b29287209 */ /* 0x000fe20007810000 */
[----:B------:R-:W-:Y:S01]  /*4060*/  IMAD.MOV.U32 R7, RZ, RZ, 0x1f ;  /* 0x0000001fff077424 */ /* 0x000fe200078e00ff */
[----:B------:R-:W-:Y:S02]  /*4070*/  MOV R6, 0x8 ;  /* 0x0000000800067802 */ /* 0x000fe40000000f00 */
[----:B------:R-:W-:-:S07]  /*4080*/  MOV R38, 0xffffffff ;  /* 0xffffffff00267802 */ /* 0x000fce0000000f00 */
[----:B------:R-:W-:Y:S05]  /*4090*/  WARPSYNC.COLLECTIVE R38, `(.L_x_19243) ;  /* 0x0000000026087348 */ /* 0x000fea0003c00000 */
[----:B------:R0:W1:Y:S02]  /*40a0*/  SHFL.BFLY P1, R41, R40, R6, R7 ;  /* 0x0c00000628297389 */ /* 0x0000640000020007 */
[----:B01----:R-:W-:Y:S05]  /*40b0*/  ENDCOLLECTIVE ;  /* 0x000000000000791b */ /* 0x003fea0003800000 */
.L_x_19243:
[----:B------:R-:W-:Y:S01]  /*40c0*/  HFMA2 R6, -RZ, RZ, 0, 2.384185791015625e-07 ;  /* 0x00000004ff067431 */ /* 0x000fe200000001ff */
[----:B------:R-:W-:-:S05]  /*40d0*/  FMNMX.FTZ R4, R40, R41, !PT ;  /* 0x0000002928047209 */ /* 0x000fca0007810000 */
[----:B------:R-:W-:-:S07]  /*40e0*/  IMAD.MOV.U32 R40, RZ, RZ, R4 ;  /* 0x000000ffff287224 */ /* 0x000fce00078e0004 */
[----:B------:R-:W-:Y:S05]  /*40f0*/  WARPSYNC.COLLECTIVE R38, `(.L_x_19244) ;  /* 0x0000000026087348 */ /* 0x000fea0003c00000 */
[----:B------:R0:W1:Y:S02]  /*4100*/  SHFL.BFLY P1, R41, R40, R6, R7 ;  /* 0x0c00000628297389 */ /* 0x0000640000020007 */
[----:B01----:R-:W-:Y:S05]  /*4110*/  ENDCOLLECTIVE ;  /* 0x000000000000791b */ /* 0x003fea0003800000 */
.L_x_19244:
[----:B------:R-:W-:Y:S05]  /*4120*/  BRA `(.L_x_19245) ;  /* 0xffffffd0005c7947 */ /* 0x000fea000383ffff */
.L_x_19246:
        /* <DEDUP_REMOVED lines=13> */
.L_x_25937:


//--------------------- .text._ZN4vllm25paged_attention_v1_kernelI13__nv_bfloat16S1_Li80ELi8ELi128ELNS_18Fp8KVCacheDataTypeE0ELb0EEEvPT_PKS3_PKT0_S9_ifPKiSB_iPKfiiiSD_SD_iiiii --------------------------
	.section	.text._ZN4vllm25paged_attention_v1_kernelI13__nv_bfloat16S1_Li80ELi8ELi128ELNS_18Fp8KVCacheDataTypeE0ELb0EEEvPT_PKS3_PKT0_S9_ifPKiSB_iPKfiiiSD_SD_iiiii,"ax",@progbits
	.align	128
        .global         _ZN4vllm25paged_attention_v1_kernelI13__nv_bfloat16S1_Li80ELi8ELi128ELNS_18Fp8KVCacheDataTypeE0ELb0EEEvPT_PKS3_PKT0_S9_ifPKiSB_iPKfiiiSD_SD_iiiii
        .type           _ZN4vllm25paged_attention_v1_kernelI13__nv_bfloat16S1_Li80ELi8ELi128ELNS_18Fp8KVCacheDataTypeE0ELb0EEEvPT_PKS3_PKT0_S9_ifPKiSB_iPKfiiiSD_SD_iiiii,@function
        .size           _ZN4vllm25paged_attention_v1_kernelI13__nv_bfloat16S1_Li80ELi8ELi128ELNS_18Fp8KVCacheDataTypeE0ELb0EEEvPT_PKS3_PKT0_S9_ifPKiSB_iPKfiiiSD_SD_iiiii,(.L_x_25938 - _ZN4vllm25paged_attention_v1_kernelI13__nv_bfloat16S1_Li80ELi8ELi128ELNS_18Fp8KVCacheDataTypeE0ELb0EEEvPT_PKS3_PKT0_S9_ifPKiSB_iPKfiiiSD_SD_iiiii)
        .other          _ZN4vllm25paged_attention_v1_kernelI13__nv_bfloat16S1_Li80ELi8ELi128ELNS_18Fp8KVCacheDataTypeE0ELb0EEEvPT_PKS3_PKT0_S9_ifPKiSB_iPKfiiiSD_SD_iiiii,@"STO_CUDA_ENTRY STV_DEFAULT"
_ZN4vllm25paged_attention_v1_kernelI13__nv_bfloat16S1_Li80ELi8ELi128ELNS_18Fp8KVCacheDataTypeE0ELb0EEEvPT_PKS3_PKT0_S9_ifPKiSB_iPKfiiiSD_SD_iiiii:
.text._ZN4vllm25paged_attention_v1_kernelI13__nv_bfloat16S1_Li80ELi8ELi128ELNS_18Fp8KVCacheDataTypeE0ELb0EEEvPT_PKS3_PKT0_S9_ifPKiSB_iPKfiiiSD_SD_iiiii:
        /* <DEDUP_REMOVED lines=21> */
[----:B------:R-:W-:Y:S01]  /*0150*/  @!P1 IMAD R2, R11, 0x50, RZ ;  /* 0x000000500b029824 */ /* 0x000fe200078e02ff */
[----:B------:R-:W-:Y:S01]  /*0160*/  ISETP.NE.AND.EX P0, PT, R13, RZ, PT, P0 ;  /* 0x000000ff0d00720c */ /* 0x000fe20003f05300 */
[----:B------:R-:W-:-:S05]  /*0170*/  @!P1 IMAD.SHL.U32 R3, R4, 0x2, RZ ;  /* 0x0000000204039824 */ /* 0x000fca00078e00ff */
[----:B------:R-:W-:Y:S02]  /*0180*/  @!P1 IADD3 R3, P2, P3, R3, R0, R2 ;  /* 0x0000000003039210 */ /* 0x000fe40007b5e002 */
[----:B------:R-:W-:-:S04]  /*0190*/  SHF.R.S32.HI R0, RZ, 0x1f, R0 ;  /* 0x0000001fff007819 */ /* 0x000fc80000011400 */
[----:B------:R-:W-:Y:S01]  /*01a0*/  @!P1 IADD3.X R0, PT, PT, RZ, R0, RZ, P2, P3 ;  /* 0x00000000ff009210 */ /* 0x000fe200017e64ff */
[----:B------:R-:W2:Y:S01]  /*01b0*/  @P0 LDC.64 R12, c[0x0][0x3c0] ;  /* 0x0000f000ff0c0b82 */ /* 0x000ea20000000a00 */
[----:B-1----:R-:W-:-:S04]  /*01c0*/  @!P1 LEA R2, P2, R3, R8, 0x1 ;  /* 0x0000000803029211 */ /* 0x002fc800078408ff */
[----:B------:R-:W-:Y:S02]  /*01d0*/  @!P1 LEA.HI.X R3, R3, R9, R0, 0x1, P2 ;  /* 0x0000000903039211 */ /* 0x000fe400010f0c00 */
[----:B------:R-:W3:Y:S04]  /*01e0*/  LDG.E.CONSTANT R9, desc[UR6][R6.64] ;  /* 0x0000000606097981 */ /* 0x000ee8000c1e9900 */
[----:B------:R-:W4:Y:S01]  /*01f0*/  @!P1 LDG.E.CONSTANT R2, desc[UR6][R2.64] ;  /* 0x0000000602029981 */ /* 0x000f22000c1e9900 */
[----:B------:R-:W1:Y:S01]  /*0200*/  I2F.RP R0, R5 ;  /* 0x0000000500007306 */ /* 0x000e620000209400 */
[----:B--2---:R-:W-:Y:S01]  /*0210*/  @P0 IMAD.WIDE.U32 R12, R11, 0x4, R12 ;  /* 0x000000040b0c0825 */ /* 0x004fe200078e000c */
[----:B------:R-:W2:Y:S04]  /*0220*/  LDC R8, c[0x0][0x370] ;  /* 0x0000dc00ff087b82 */ /* 0x000ea80000000800 */
[----:B------:R2:W5:Y:S01]  /*0230*/  @P0 LDG.E.CONSTANT R14, desc[UR6][R12.64] ;  /* 0x000000060c0e0981 */ /* 0x000562000c1e9900 */
[--C-:B------:R-:W-:Y:S01]  /*0240*/  SHF.R.U32.HI R27, RZ, 0x2, R4.reuse ;  /* 0x00000002ff1b7819 */ /* 0x100fe20000011604 */
[----:B------:R-:W-:Y:S01]  /*0250*/  BSSY B0, `(.L_x_19247) ;  /* 0x00000d9000007945 */ /* 0x000fe20003800000 */
[----:B------:R-:W-:Y:S01]  /*0260*/  SHF.R.U32.HI R29, RZ, 0x5, R4 ;  /* 0x00000005ff1d7819 */ /* 0x000fe20000011604 */
[----:B------:R-:W-:Y:S01]  /*0270*/  IMAD.MOV.U32 R21, RZ, RZ, -0x800001 ;  /* 0xff7fffffff157424 */ /* 0x000fe200078e00ff */
[----:B-1----:R-:W1:Y:S01]  /*0280*/  MUFU.RCP R0, R0 ;  /* 0x0000000000007308 */ /* 0x002e620000001000 */
[----:B--2---:R-:W-:-:S02]  /*0290*/  IABS R12, R8 ;  /* 0x00000008000c7213 */ /* 0x004fc40000000000 */
        /* <DEDUP_REMOVED lines=15> */
[----:B------:R-:W1:Y:S03]  /*0390*/  S2R R5, SR_CgaCtaId ;  /* 0x0000000000057919 */ /* 0x000e660000008800 */
[----:B------:R-:W-:-:S07]  /*03a0*/  ISETP.GE.AND P3, PT, R0, RZ, PT ;  /* 0x000000ff0000720c */ /* 0x000fce0003f66270 */
[----:B------:R-:W-:-:S05]  /*03b0*/  @P0 IADD3 R7, PT, PT, R7, 0x1, RZ ;  /* 0x0000000107070810 */ /* 0x000fca0007ffe0ff */
[----:B------:R-:W-:-:S04]  /*03c0*/  IMAD.MOV.U32 R16, RZ, RZ, R7 ;  /* 0x000000ffff107224 */ /* 0x000fc800078e0007 */
[----:B------:R-:W-:Y:S01]  /*03d0*/  @!P3 IMAD.MOV R16, RZ, RZ, -R16 ;  /* 0x000000ffff10b224 */ /* 0x000fe200078e0a10 */
[----:B------:R-:W-:Y:S01]  /*03e0*/  @!P2 LOP3.LUT R16, RZ, R15, RZ, 0x33, !PT ;  /* 0x0000000fff10a212 */ /* 0x000fe200078e33ff */
[----:B0-----:R-:W-:-:S03]  /*03f0*/  IMAD R15, R10, UR4, RZ ;  /* 0x000000040a0f7c24 */ /* 0x001fc6000f8e02ff */
[----:B------:R-:W-:-:S04]  /*0400*/  IABS R3, R16 ;  /* 0x0000001000037213 */ /* 0x000fc80000000000 */
[----:B------:R-:W0:Y:S08]  /*0410*/  I2F.RP R0, R3 ;  /* 0x0000000300007306 */ /* 0x000e300000209400 */
[----:B0-----:R-:W0:Y:S02]  /*0420*/  MUFU.RCP R0, R0 ;  /* 0x0000000000007308 */ /* 0x001e240000001000 */
[----:B0-----:R-:W-:-:S02]  /*0430*/  IADD3 R6, PT, PT, R0, 0xffffffe, RZ ;  /* 0x0ffffffe00067810 */ /* 0x001fc40007ffe0ff */
[----:B------:R-:W-:-:S04]  /*0440*/  IABS R0, R11 ;  /* 0x0000000b00007213 */ /* 0x000fc80000000000 */
[----:B------:R0:W2:Y:S02]  /*0450*/  F2I.FTZ.U32.TRUNC.NTZ R7, R6 ;  /* 0x0000000600077305 */ /* 0x0000a4000021f000 */
[----:B0-----:R-:W-:Y:S02]  /*0460*/  IMAD.MOV.U32 R6, RZ, RZ, RZ ;  /* 0x000000ffff067224 */ /* 0x001fe400078e00ff */
[----:B--2---:R-:W-:-:S04]  /*0470*/  IMAD.MOV R12, RZ, RZ, -R7 ;  /* 0x000000ffff0c7224 */ /* 0x004fc800078e0a07 */
[----:B------:R-:W-:Y:S01]  /*0480*/  IMAD R13, R12, R3, RZ ;  /* 0x000000030c0d7224 */ /* 0x000fe200078e02ff */
[----:B------:R-:W-:-:S03]  /*0490*/  IABS R12, R16 ;  /* 0x00000010000c7213 */ /* 0x000fc60000000000 */
[----:B------:R-:W-:Y:S01]  /*04a0*/  IMAD.HI.U32 R7, R7, R13, R6 ;  /* 0x0000000d07077227 */ /* 0x000fe200078e0006 */
[----:B------:R-:W-:Y:S02]  /*04b0*/  IADD3 R13, PT, PT, RZ, -R12, RZ ;  /* 0x8000000cff0d7210 */ /* 0x000fe40007ffe0ff */
[----:B-1----:R-:W-:-:S03]  /*04c0*/  LEA R6, R5, R24, 0x18 ;  /* 0x0000001805067211 */ /* 0x002fc600078ec0ff */
[----:B------:R-:W-:-:S04]  /*04d0*/  IMAD.HI.U32 R12, R7, R0, RZ ;  /* 0x00000000070c7227 */ /* 0x000fc800078e00ff */
[----:B------:R-:W-:Y:S01]  /*04e0*/  IMAD R0, R12, R13, R0 ;  /* 0x0000000d0c007224 */ /* 0x000fe200078e0200 */
[----:B------:R-:W-:-:S04]  /*04f0*/  LOP3.LUT R13, R4, 0x3, RZ, 0xc0, !PT ;  /* 0x00000003040d7812 */ /* 0x000fc800078ec0ff */
[----:B------:R-:W-:Y:S01]  /*0500*/  ISETP.GT.U32.AND P2, PT, R3, R0, PT ;  /* 0x000000000300720c */ /* 0x000fe20003f44070 */
[----:B------:R-:W-:Y:S01]  /*0510*/  IMAD R26, R13, 0x28, R6 ;  /* 0x000000280d1a7824 */ /* 0x000fe200078e0206 */
[----:B------:R-:W-:-:S04]  /*0520*/  LOP3.LUT R6, R11, R16, RZ, 0x3c, !PT ;  /* 0x000000100b067212 */ /* 0x000fc800078e3cff */
[----:B------:R-:W-:-:S07]  /*0530*/  ISETP.GE.AND P3, PT, R6, RZ, PT ;  /* 0x000000ff0600720c */ /* 0x000fce0003f66270 */
[----:B------:R-:W-:Y:S02]  /*0540*/  @!P2 IMAD.IADD R0, R0, 0x1, -R3 ;  /* 0x000000010000a824 */ /* 0x000fe400078e0a03 */
[----:B------:R-:W-:Y:S01]  /*0550*/  @!P2 VIADD R12, R12, 0x1 ;  /* 0x000000010c0ca836 */ /* 0x000fe20000000000 */
[----:B------:R-:W-:Y:S02]  /*0560*/  ISETP.NE.AND P2, PT, R16, RZ, PT ;  /* 0x000000ff1000720c */ /* 0x000fe40003f45270 */
[----:B------:R-:W-:Y:S01]  /*0570*/  ISETP.GE.U32.AND P0, PT, R0, R3, PT ;  /* 0x000000030000720c */ /* 0x000fe20003f06070 */
[----:B------:R-:W-:-:S12]  /*0580*/  @!P1 IMAD R3, R27, 0x4, R26 ;  /* 0x000000041b039824 */ /* 0x000fd800078e021a */
[----:B------:R-:W-:-:S05]  /*0590*/  @P0 VIADD R12, R12, 0x1 ;  /* 0x000000010c0c0836 */ /* 0x000fca0000000000 */
[----:B------:R-:W-:Y:S02]  /*05a0*/  @!P3 IADD3 R12, PT, PT, RZ, -R12, RZ ;  /* 0x8000000cff0cb210 */ /* 0x000fe40007ffe0ff */
[----:B------:R-:W-:Y:S02]  /*05b0*/  @!P2 LOP3.LUT R12, RZ, R16, RZ, 0x33, !PT ;  /* 0x00000010ff0ca212 */ /* 0x000fe400078e33ff */
[----:B---3--:R-:W-:-:S04]  /*05c0*/  IADD3 R0, PT, PT, R9, 0x7, RZ ;  /* 0x0000000709007810 */ /* 0x008fc80007ffe0ff */
[----:B------:R-:W-:Y:S01]  /*05d0*/  SHF.R.S32.HI R7, RZ, 0x1f, R0 ;  /* 0x0000001fff077819 */ /* 0x000fe20000011400 */
[----:B----4-:R0:W-:Y:S03]  /*05e0*/  @!P1 STS [R3], R2 ;  /* 0x0000000203009388 */ /* 0x0101e60000000800 */
[----:B------:R-:W-:-:S04]  /*05f0*/  LEA.HI R0, R7, R0, RZ, 0x3 ;  /* 0x0000000007007211 */ /* 0x000fc800078f18ff */
[----:B------:R-:W-:Y:S01]  /*0600*/  SHF.R.S32.HI R0, RZ, 0x3, R0 ;  /* 0x00000003ff007819 */ /* 0x000fe20000011400 */
[----:B------:R-:W-:Y:S03]  /*0610*/  BAR.SYNC.DEFER_BLOCKING 0x0 ;  /* 0x0000000000007b1d */ /* 0x000fe60000010000 */
[----:B------:R-:W-:-:S13]  /*0620*/  ISETP.GE.AND P1, PT, R29, R0, PT ;  /* 0x000000001d00720c */ /* 0x000fda0003f26270 */
[----:B0-----:R-:W-:Y:S05]  /*0630*/  @P1 BRA `(.L_x_19248) ;  /* 0x0000000800681947 */ /* 0x001fea0003800000 */
[----:B------:R-:W0:Y:S01]  /*0640*/  LDS.64 R20, [R26+0x10] ;  /* 0x000010001a147984 */ /* 0x000e220000000a00 */
[----:B------:R-:W1:Y:S01]  /*0650*/  LDCU.64 UR4, c[0x0][0x3a8] ;  /* 0x00007500ff0477ac */ /* 0x000e620008000a00 */
[----:B------:R-:W-:Y:S01]  /*0660*/  SHF.R.U32.HI R4, RZ, 0x3, R4 ;  /* 0x00000003ff047819 */ /* 0x000fe20000011604 */
[----:B------:R-:W-:Y:S01]  /*0670*/  HFMA2 R23, -RZ, RZ, 0, 0 ;  /* 0x00000000ff177431 */ /* 0x000fe200000001ff */
[----:B------:R-:W2:Y:S01]  /*0680*/  LDS.64 R6, [R26+0x18] ;  /* 0x000018001a067984 */ /* 0x000ea20000000a00 */
[----:B------:R-:W-:Y:S01]  /*0690*/  VIADD R24, R24, 0xc0 ;  /* 0x000000c018187836 */ /* 0x000fe20000000000 */
[----:B------:R-:W-:Y:S01]  /*06a0*/  LOP3.LUT R22, R4, 0x7c, RZ, 0xc0, !PT ;  /* 0x0000007c04167812 */ /* 0x000fe200078ec0ff */
[----:B------:R-:W-:Y:S01]  /*06b0*/  IMAD.SHL.U32 R4, R27, 0x4, RZ ;  /* 0x000000041b047824 */ /* 0x000fe200078e00ff */
[----:B------:R-:W3:Y:S02]  /*06c0*/  LDS.64 R2, [R26+0x20] ;  /* 0x000020001a027984 */ /* 0x000ee40000000a00 */
[----:B------:R-:W-:Y:S01]  /*06d0*/  LEA R24, R5, R24, 0x18 ;  /* 0x0000001805187211 */ /* 0x000fe200078ec0ff */
[----:B------:R-:W-:Y:S01]  /*06e0*/  IMAD.WIDE R22, R15, 0x4, R22 ;  /* 0x000000040f167825 */ /* 0x000fe200078e0216 */
[----:B------:R-:W4:Y:S01]  /*06f0*/  LDS.64 R16, [R26] ;  /* 0x000000001a107984 */ /* 0x000f220000000a00 */
[----:B------:R-:W-:-:S03]  /*0700*/  LOP3.LUT R4, R4, 0x1c, RZ, 0xc0, !PT ;  /* 0x0000001c04047812 */ /* 0x000fc600078ec0ff */
[----:B------:R3:W4:Y:S02]  /*0710*/  LDS.64 R18, [R26+0x8] ;  /* 0x000008001a127984 */ /* 0x0007240000000a00 */
[----:B------:R-:W-:Y:S01]  /*0720*/  IMAD R15, R29, 0x20, R4 ;  /* 0x000000201d0f7824 */ /* 0x000fe200078e0204 */
[----:B-1----:R-:W-:Y:S01]  /*0730*/  IADD3 R4, P0, PT, R22, UR4, RZ ;  /* 0x0000000416047c10 */ /* 0x002fe2000ff1e0ff */
[----:B------:R-:W1:Y:S03]  /*0740*/  LDCU UR4, c[0x0][0x3d0] ;  /* 0x00007a00ff0477ac */ /* 0x000e660008000800 */
[----:B------:R-:W-:Y:S02]  /*0750*/  IADD3 R15, PT, PT, R15, R24, RZ ;  /* 0x000000180f0f7210 */ /* 0x000fe40007ffe0ff */
[----:B------:R-:W-:Y:S02]  /*0760*/  IADD3.X R5, PT, PT, R23, UR5, RZ, P0, !PT ;  /* 0x0000000517057c10 */ /* 0x000fe400087fe4ff */
[----:B-----5:R-:W-:-:S02]  /*0770*/  FSETP.NEU.FTZ.AND P0, PT, R14, RZ, PT ;  /* 0x000000ff0e00720b */ /* 0x020fc40003f1d000 */
[C---:B0-----:R-:W-:Y:S02]  /*0780*/  PRMT R35, R21.reuse, 0x7632, R35 ;  /* 0x0000763215237816 */ /* 0x041fe40000000023 */
[----:B------:R-:W-:Y:S01]  /*0790*/  SHF.L.U32 R22, R21, 0x10, RZ ;  /* 0x0000001015167819 */ /* 0x000fe200000006ff */
[----:B------:R-:W-:Y:S01]  /*07a0*/  IMAD.SHL.U32 R21, R27, 0x8, RZ ;  /* 0x000000081b157824 */ /* 0x000fe200078e00ff */
[C---:B--2---:R-:W-:Y:S01]  /*07b0*/  PRMT R37, R7.reuse, 0x7632, R37 ;  /* 0x0000763207257816 */ /* 0x044fe20000000025 */
[----:B------:R-:W-:Y:S01]  /*07c0*/  IMAD.U32 R24, R7, 0x10000, RZ ;  /* 0x0001000007187824 */ /* 0x000fe200078e00ff */
[C---:B------:R-:W-:Y:S01]  /*07d0*/  PRMT R36, R6.reuse, 0x7632, R36 ;  /* 0x0000763206247816 */ /* 0x040fe20000000024 */
[----:B------:R-:W-:Y:S01]  /*07e0*/  IMAD.U32 R23, R6, 0x10000, RZ ;  /* 0x0001000006177824 */ /* 0x000fe200078e00ff */
[C---:B---3--:R-:W-:Y:S01]  /*07f0*/  PRMT R7, R2.reuse, 0x7632, R7 ;  /* 0x0000763202077816 */ /* 0x048fe20000000007 */
[----:B------:R-:W-:Y:S01]  /*0800*/  IMAD.U32 R26, R3, 0x10000, RZ ;  /* 0x00010000031a7824 */ /* 0x000fe200078e00ff */
[----:B------:R-:W-:Y:S01]  /*0810*/  SHF.L.U32 R25, R2, 0x10, RZ ;  /* 0x0000001002197819 */ /* 0x000fe200000006ff */
[----:B------:R-:W-:Y:S01]  /*0820*/  IMAD.U32 R35, R35, 0x10000, RZ ;  /* 0x0001000023237824 */ /* 0x000fe200078e00ff */
[----:B------:R-:W-:Y:S01]  /*0830*/  PRMT R6, R3, 0x7632, R6 ;  /* 0x0000763203067816 */ /* 0x000fe20000000006 */
[----:B-1----:R-:W-:Y:S01]  /*0840*/  IMAD R3, R12, UR4, RZ ;  /* 0x000000040c037c24 */ /* 0x002fe2000f8e02ff */
[----:B------:R-:W-:Y:S01]  /*0850*/  LOP3.LUT R2, R27, 0x7, RZ, 0xc0, !PT ;  /* 0x000000071b027812 */ /* 0x000fe200078ec0ff */
[----:B------:R-:W-:Y:S01]  /*0860*/  IMAD.MOV.U32 R27, RZ, RZ, R29 ;  /* 0x000000ffff1b7224 */ /* 0x000fe200078e001d */
[----:B------:R-:W-:Y:S01]  /*0870*/  LOP3.LUT R28, R21, 0x38, RZ, 0xc0, !PT ;  /* 0x00000038151c7812 */ /* 0x000fe200078ec0ff */
[----:B------:R-:W-:Y:S01]  /*0880*/  IMAD.MOV.U32 R21, RZ, RZ, -0x800001 ;  /* 0xff7fffffff157424 */ /* 0x000fe200078e00ff */
[----:B------:R-:W-:Y:S01]  /*0890*/  LEA R38, R29, R2, 0x3 ;  /* 0x000000021d267211 */ /* 0x000fe200078e18ff */
[----:B------:R-:W-:Y:S01]  /*08a0*/  IMAD.U32 R36, R36, 0x10000, RZ ;  /* 0x0001000024247824 */ /* 0x000fe200078e00ff */
[C---:B----4-:R-:W-:Y:S01]  /*08b0*/  PRMT R30, R16.reuse, 0x7632, R30 ;  /* 0x00007632101e7816 */ /* 0x050fe2000000001e */
[----:B------:R-:W-:Y:S01]  /*08c0*/  IMAD.U32 R16, R16, 0x10000, RZ ;  /* 0x0001000010107824 */ /* 0x000fe200078e00ff */
[----:B------:R-:W-:Y:S01]  /*08d0*/  PRMT R32, R18, 0x7632, R32 ;  /* 0x0000763212207816 */ /* 0x000fe20000000020 */
[----:B------:R-:W-:Y:S01]  /*08e0*/  VIADD R29, R38, 0x1 ;  /* 0x00000001261d7836 */ /* 0x000fe20000000000 */
        /* <DEDUP_REMOVED lines=8> */
[----:B------:R-:W-:Y:S01]  /*0970*/  IADD3 R28, PT, PT, -R9, R38, RZ ;  /* 0x00000026091c7210 */ /* 0x000fe20007ffe1ff */
        /* <DEDUP_REMOVED lines=9> */
.L_x_19250:
[----:B0-----:R-:W2:Y:S02]  /*0a10*/  LDG.E.CONSTANT R7, desc[UR6][R4.64] ;  /* 0x0000000604077981 */ /* 0x001ea4000c1e9900 */
        /* <DEDUP_REMOVED lines=14> */
[----:B------:R4:W5:Y:S01]  /*0b00*/  LDG.E.CONSTANT R47, desc[UR6][R6.64+0x480] ;  /* 0x00048006062f7981 */ /* 0x000962000c1e9900 */
[----:B------:R-:W-:Y:S01]  /*0b10*/  UMOV UR4, 0xffffffff ;  /* 0xffffffff00047882 */ /* 0x000fe20000000000 */
[C---:B--2---:R-:W-:Y:S01]  /*0b20*/  IMAD.U32 R52, R49.reuse, 0x10000, RZ ;  /* 0x0001000031347824 */ /* 0x044fe200078e00ff */
[----:B------:R-:W-:-:S02]  /*0b30*/  PRMT R50, R49, 0x7632, R50 ;  /* 0x0000763231327816 */ /* 0x000fc40000000032 */
[C---:B---3--:R-:W-:Y:S01]  /*0b40*/  SHF.L.U32 R51, R48.reuse, 0x10, RZ ;  /* 0x0000001030337819 */ /* 0x048fe200000006ff */
[----:B------:R-:W-:Y:S01]  /*0b50*/  FMUL.FTZ R53, R17, R52 ;  /* 0x0000003411357220 */ /* 0x000fe20000410000 */
[----:B------:R-:W-:Y:S01]  /*0b60*/  PRMT R49, R48, 0x7632, R49 ;  /* 0x0000763230317816 */ /* 0x000fe20000000031 */
[----:B------:R-:W-:Y:S01]  /*0b70*/  IMAD.U32 R50, R50, 0x10000, RZ ;  /* 0x0001000032327824 */ /* 0x000fe200078e00ff */
[----:B----4-:R-:W-:Y:S01]  /*0b80*/  PRMT R6, R44, 0x7632, R6 ;  /* 0x000076322c067816 */ /* 0x010fe20000000006 */
[----:B------:R-:W-:Y:S01]  /*0b90*/  FFMA.FTZ R51, R16, R51, R53 ;  /* 0x0000003310337223 */ /* 0x000fe20000010035 */
[----:B------:R-:W-:Y:S02]  /*0ba0*/  IMAD.U32 R44, R44, 0x10000, RZ ;  /* 0x000100002c2c7824 */ /* 0x000fe400078e00ff */
[----:B------:R-:W-:Y:S01]  /*0bb0*/  FMUL.FTZ R50, R31, R50 ;  /* 0x000000321f327220 */ /* 0x000fe20000410000 */
[----:B------:R-:W-:Y:S01]  /*0bc0*/  IMAD.U32 R49, R49, 0x10000, RZ ;  /* 0x0001000031317824 */ /* 0x000fe200078e00ff */
[----:B------:R-:W-:Y:S01]  /*0bd0*/  SHF.L.U32 R6, R6, 0x10, RZ ;  /* 0x0000001006067819 */ /* 0x000fe200000006ff */
[----:B------:R-:W-:Y:S01]  /*0be0*/  FFMA.FTZ R44, R18, R44, R51 ;  /* 0x0000002c122c7223 */ /* 0x000fe20000010033 */
[C---:B-----5:R-:W-:Y:S01]  /*0bf0*/  IMAD.U32 R7, R46.reuse, 0x10000, RZ ;  /* 0x000100002e077824 */ /* 0x060fe200078e00ff */
[----:B------:R-:W-:Y:S01]  /*0c00*/  PRMT R46, R46, 0x7632, R46 ;  /* 0x000076322e2e7816 */ /* 0x000fe2000000002e */
[----:B------:R-:W-:Y:S01]  /*0c10*/  FFMA.FTZ R49, R30, R49, R50 ;  /* 0x000000311e317223 */ /* 0x000fe20000010032 */
[----:B------:R-:W-:Y:S01]  /*0c20*/  SHF.L.U32 R48, R43, 0x10, RZ ;  /* 0x000000102b307819 */ /* 0x000fe200000006ff */
[--C-:B------:R-:W-:Y:S01]  /*0c30*/  FFMA.FTZ R7, R19, R7, R44.reuse ;  /* 0x0000000713077223 */ /* 0x100fe2000001002c */
[----:B------:R-:W-:Y:S01]  /*0c40*/  PRMT R44, R43, 0x7632, R44 ;  /* 0x000076322b2c7816 */ /* 0x000fe2000000002c */
[----:B------:R-:W-:Y:S01]  /*0c50*/  FFMA.FTZ R6, R32, R6, R49 ;  /* 0x0000000620067223 */ /* 0x000fe20000010031 */
[----:B------:R-:W-:-:S02]  /*0c60*/  IMAD.U32 R46, R46, 0x10000, RZ ;  /* 0x000100002e2e7824 */ /* 0x000fc400078e00ff */
[----:B------:R-:W-:Y:S01]  /*0c70*/  FFMA.FTZ R7, R20, R48, R7 ;  /* 0x0000003014077223 */ /* 0x000fe20000010007 */
[----:B------:R-:W-:Y:S02]  /*0c80*/  IMAD.U32 R44, R44, 0x10000, RZ ;  /* 0x000100002c2c7824 */ /* 0x000fe400078e00ff */
[--C-:B------:R-:W-:Y:S01]  /*0c90*/  FFMA.FTZ R43, R33, R46, R6.reuse ;  /* 0x0000002e212b7223 */ /* 0x100fe20000010006 */
[C---:B------:R-:W-:Y:S01]  /*0ca0*/  PRMT R6, R42.reuse, 0x7632, R6 ;  /* 0x000076322a067816 */ /* 0x040fe20000000006 */
[----:B------:R-:W-:Y:S02]  /*0cb0*/  IMAD.U32 R42, R42, 0x10000, RZ ;  /* 0x000100002a2a7824 */ /* 0x000fe400078e00ff */
[--C-:B------:R-:W-:Y:S01]  /*0cc0*/  FFMA.FTZ R44, R34, R44, R43.reuse ;  /* 0x0000002c222c7223 */ /* 0x100fe2000001002b */
[C---:B------:R-:W-:Y:S01]  /*0cd0*/  PRMT R43, R45.reuse, 0x7632, R43 ;  /* 0x000076322d2b7816 */ /* 0x040fe2000000002b */
[----:B------:R-:W-:Y:S01]  /*0ce0*/  IMAD.U32 R45, R45, 0x10000, RZ ;  /* 0x000100002d2d7824 */ /* 0x000fe200078e00ff */
[----:B------:R-:W-:Y:S01]  /*0cf0*/  SHF.L.U32 R6, R6, 0x10, RZ ;  /* 0x0000001006067819 */ /* 0x000fe200000006ff */
[----:B------:R-:W-:-:S02]  /*0d00*/  FFMA.FTZ R42, R22, R42, R7 ;  /* 0x0000002a162a7223 */ /* 0x000fc40000010007 */
[----:B------:R-:W-:Y:S02]  /*0d10*/  IMAD.U32 R43, R43, 0x10000, RZ ;  /* 0x000100002b2b7824 */ /* 0x000fe400078e00ff */
[----:B------:R-:W-:Y:S01]  /*0d20*/  FFMA.FTZ R7, R35, R6, R44 ;  /* 0x0000000623077223 */ /* 0x000fe2000001002c */
        /* <DEDUP_REMOVED lines=8> */
[----:B------:R-:W-:Y:S01]  /*0db0*/  FFMA.FTZ R40, R24, R41, R45 ;  /* 0x0000002918287223 */ /* 0x000fe2000001002d */
[----:B------:R-:W-:Y:S01]  /*0dc0*/  SHF.L.U32 R41, R7, 0x10, RZ ;  /* 0x0000001007297819 */ /* 0x000fe200000006ff */
[----:B------:R-:W-:Y:S01]  /*0dd0*/  FFMA.FTZ R7, R37, R42, R6 ;  /* 0x0000002a25077223 */ /* 0x000fe20000010006 */
[----:B------:R-:W-:Y:S02]  /*0de0*/  IMAD.U32 R47, R47, 0x10000, RZ ;  /* 0x000100002f2f7824 */ /* 0x000fe400078e00ff */
[----:B------:R-:W-:Y:S01]  /*0df0*/  FFMA.FTZ R43, R25, R43, R40 ;  /* 0x0000002b192b7223 */ /* 0x000fe20000010028 */
[----:B------:R-:W-:Y:S02]  /*0e00*/  IMAD.U32 R44, R44, 0x10000, RZ ;  /* 0x000100002c2c7824 */ /* 0x000fe400078e00ff */
        /* <DEDUP_REMOVED lines=8> */
.L_x_19294:
        /* <DEDUP_REMOVED lines=13> */
[----:B------:R-:W-:-:S02]  /*0f60*/  @!P3 FSEL R40, R42, RZ, !P2 ;  /* 0x000000ff2a28b208 */ /* 0x000fc40005000000 */
[----:B------:R-:W-:-:S03]  /*0f70*/  IADD3 R4, P2, PT, R4, 0x10, RZ ;  /* 0x0000001004047810 */ /* 0x000fc60007f5e0ff */
[----:B------:R1:W-:Y:S01]  /*0f80*/  @!P3 STS [R15], R40 ;  /* 0x000000280f00b388 */ /* 0x0003e20000000800 */
[----:B------:R-:W-:Y:S01]  /*0f90*/  ISETP.GE.AND P3, PT, R27, R0, PT ;  /* 0x000000001b00720c */ /* 0x000fe20003f66270 */
[----:B------:R-:W-:-:S04]  /*0fa0*/  IMAD.X R5, RZ, RZ, R5, P2 ;  /* 0x000000ffff057224 */ /* 0x000fc800010e0605 */
[----:B------:R-:W-:Y:S02]  /*0fb0*/  @!P4 FMNMX.FTZ R21, R21, R42, !PT ;  /* 0x0000002a1515c209 */ /* 0x000fe40007810000 */
[----:B-1----:R-:W-:-:S06]  /*0fc0*/  IADD3 R15, PT, PT, R15, 0x80, RZ ;  /* 0x000000800f0f7810 */ /* 0x002fcc0007ffe0ff */
[----:B------:R-:W-:Y:S05]  /*0fd0*/  @!P3 BRA `(.L_x_19250) ;  /* 0xfffffff8008cb947 */ /* 0x000fea000383ffff */
.L_x_19248:
[----:B------:R-:W-:Y:S05]  /*0fe0*/  BSYNC B0 ;  /* 0x0000000000007941 */ /* 0x000fea0003800000 */
.L_x_19247:
        /* <DEDUP_REMOVED lines=14> */
[----:B------:R1:W2:Y:S02]  /*10d0*/  SHFL.BFLY PT, R6, R5, 0x4, 0x1f ;  /* 0x0c801f0005067f89 */ /* 0x0002a400000e0000 */
.L_x_19299:
[----:B0-----:R-:W-:Y:S01]  /*10e0*/  VIADD R7, R3, 0xa0 ;  /* 0x000000a003077836 */ /* 0x001fe20000000000 */
[----:B------:R-:W-:Y:S01]  /*10f0*/  ISETP.NE.AND P2, PT, R18, RZ, PT ;  /* 0x000000ff1200720c */ /* 0x000fe20003f45270 */
[----:B------:R-:W-:Y:S05]  /*1100*/  WARPSYNC.ALL ;  /* 0x0000000000007948 */ /* 0x000fea0003800000 */
[----:B------:R-:W-:Y:S02]  /*1110*/  LEA R7, R2, R7, 0x18 ;  /* 0x0000000702077211 */ /* 0x000fe400078ec0ff */
[----:B-12---:R-:W-:Y:S02]  /*1120*/  FMNMX.FTZ R5, R5, R6, !PT ;  /* 0x0000000605057209 */ /* 0x006fe40007810000 */
[----:B------:R-:W-:-:S05]  /*1130*/  LEA R4, R19, R7, 0x2 ;  /* 0x0000000713047211 */ /* 0x000fca00078e10ff */
[----:B------:R0:W-:Y:S01]  /*1140*/  @!P2 STS [R4], R5 ;  /* 0x000000050400a388 */ /* 0x0001e20000000800 */
[----:B------:R-:W-:Y:S01]  /*1150*/  BAR.SYNC.DEFER_BLOCKING 0x0 ;  /* 0x0000000000007b1d */ /* 0x000fe20000010000 */
[----:B------:R-:W-:Y:S01]  /*1160*/  ISETP.GT.U32.AND P3, PT, R18, 0x3, PT ;  /* 0x000000031200780c */ /* 0x000fe20003f64070 */
[----:B-----5:R-:W-:Y:S01]  /*1170*/  IMAD.MOV.U32 R14, RZ, RZ, -0x800001 ;  /* 0xff7fffffff0e7424 */ /* 0x020fe200078e00ff */
[----:B------:R-:W-:Y:S01]  /*1180*/  LOP3.LUT R16, R16, 0xfffffff8, RZ, 0xc0, !PT ;  /* 0xfffffff810107812 */ /* 0x000fe200078ec0ff */
[----:B0-----:R-:W-:Y:S02]  /*1190*/  IMAD R5, R18, 0x4, R7 ;  /* 0x0000000412057824 */ /* 0x001fe400078e0207 */
[----:B------:R-:W-:Y:S01]  /*11a0*/  HFMA2 R13, -RZ, RZ, 0, 0 ;  /* 0x00000000ff0d7431 */ /* 0x000fe200000001ff */
[----:B------:R-:W-:Y:S07]  /*11b0*/  BSSY.RECONVERGENT B0, `(.L_x_19252) ;  /* 0x00000ea000007945 */ /* 0x000fee0003800200 */
[----:B------:R-:W0:Y:S04]  /*11c0*/  @!P3 LDS R14, [R5] ;  /* 0x00000000050eb984 */ /* 0x000e280000000800 */
[----:B0-----:R-:W0:Y:S02]  /*11d0*/  SHFL.BFLY PT, R7, R14, 0x2, 0x1f ;  /* 0x0c401f000e077f89 */ /* 0x001e2400000e0000 */
[----:B0-----:R-:W-:-:S02]  /*11e0*/  FMNMX.FTZ R15, R7, R14, !PT ;  /* 0x0000000e070f7209 */ /* 0x001fc40007810000 */
[----:B------:R-:W-:-:S03]  /*11f0*/  VIMNMX R7, PT, PT, R9, R16, PT ;  /* 0x0000001009077248 */ /* 0x000fc60003fe0100 */
[----:B------:R-:W0:Y:S01]  /*1200*/  SHFL.BFLY PT, R6, R15, 0x1, 0x1f ;  /* 0x0c201f000f067f89 */ /* 0x000e2200000e0000 */
[----:B------:R-:W-:Y:S02]  /*1210*/  ISETP.GE.AND P4, PT, R20, R7, PT ;  /* 0x000000071400720c */ /* 0x000fe40003f86270 */
[----:B0-----:R-:W-:-:S06]  /*1220*/  FMNMX.FTZ R6, R15, R6, !PT ;  /* 0x000000060f067209 */ /* 0x001fcc0007810000 */
[----:B------:R-:W0:Y:S05]  /*1230*/  SHFL.IDX PT, R6, R6, RZ, 0x1f ;  /* 0x00001fff06067589 */ /* 0x000e2a00000e0000 */
        /* <DEDUP_REMOVED lines=18> */
.L_x_19256:
        /* <DEDUP_REMOVED lines=11> */
.L_x_19255:
[----:B------:R-:W-:Y:S05]  /*1410*/  BSYNC.RECONVERGENT B1 ;  /* 0x0000000000017941 */ /* 0x000fea0003800200 */
.L_x_19254:
        /* <DEDUP_REMOVED lines=12> */
.L_x_19259:
        /* <DEDUP_REMOVED lines=51> */
[----:B------:R5:W5:Y:S01]  /*1810*/  MUFU.EX2 R31, R26 ;  /* 0x0000001a001f7308 */ /* 0x000b620000000800 */
        /* <DEDUP_REMOVED lines=12> */
[----:B-----5:R-:W-:Y:S01]  /*18e0*/  FADD.FTZ R26, -R6, R25 ;  /* 0x00000019061a7221 */ /* 0x020fe20000010100 */
[----:B------:R-:W-:Y:S01]  /*18f0*/  FADD.FTZ R24, R24, R31 ;  /* 0x0000001f18187221 */ /* 0x000fe20000010000 */
        /* <DEDUP_REMOVED lines=34> */
.L_x_19258:
[----:B------:R-:W-:Y:S05]  /*1b20*/  BSYNC.RECONVERGENT B1 ;  /* 0x0000000000017941 */ /* 0x000fea0003800200 */
.L_x_19257:
        /* <DEDUP_REMOVED lines=55> */
.L_x_19261:
[----:B------:R-:W-:Y:S05]  /*1ea0*/  BSYNC.RECONVERGENT B1 ;  /* 0x0000000000017941 */ /* 0x000fea0003800200 */
.L_x_19260:
        /* <DEDUP_REMOVED lines=26> */
.L_x_19253:
[----:B------:R-:W-:Y:S05]  /*2050*/  BSYNC.RECONVERGENT B0 ;  /* 0x0000000000007941 */ /* 0x000fea0003800200 */
.L_x_19252:
        /* <DEDUP_REMOVED lines=36> */
[----:B------:R-:W-:Y:S01]  /*22a0*/  IADD3 R14, PT, PT, RZ, -R6, RZ ;  /* 0x80000006ff0e7210 */ /* 0x000fe20007ffe0ff */
[----:B------:R-:W-:Y:S01]  /*22b0*/  IMAD R13, R20, 0x4, R13 ;  /* 0x00000004140d7824 */ /* 0x000fe200078e020d */
[----:B------:R-:W-:-:S07]  /*22c0*/  IADD3 R6, PT, PT, R5, R20, RZ ;  /* 0x0000001405067210 */ /* 0x000fce0007ffe0ff */
.L_x_19266:
[----:B------:R-:W0:Y:S01]  /*22d0*/  LDS R5, [R13] ;  /* 0x000000000d057984 */ /* 0x000e220000000800 */
[----:B------:R-:W-:-:S05]  /*22e0*/  VIADD R14, R14, 0x1 ;  /* 0x000000010e0e7836 */ /* 0x000fca0000000000 */
[----:B------:R-:W-:Y:S01]  /*22f0*/  ISETP.NE.AND P0, PT, R14, RZ, PT ;  /* 0x000000ff0e00720c */ /* 0x000fe20003f05270 */
[----:B0-----:R-:W-:-:S05]  /*2300*/  FMUL.FTZ R16, R5, R4 ;  /* 0x0000000405107220 */ /* 0x001fca0000410000 */
[----:B------:R0:W-:Y:S02]  /*2310*/  STS [R13], R16 ;  /* 0x000000100d007388 */ /* 0x0001e40000000800 */
[----:B0-----:R-:W-:-:S05]  /*2320*/  IADD3 R13, PT, PT, R13, 0x200, RZ ;  /* 0x000002000d0d7810 */ /* 0x001fca0007ffe0ff */
[----:B------:R-:W-:Y:S05]  /*2330*/  @P0 BRA `(.L_x_19266) ;  /* 0xfffffffc00e40947 */ /* 0x000fea000383ffff */
.L_x_19265:
[----:B------:R-:W-:Y:S05]  /*2340*/  BSYNC.RECONVERGENT B1 ;  /* 0x0000000000017941 */ /* 0x000fea0003800200 */
.L_x_19264:
        /* <DEDUP_REMOVED lines=12> */
.L_x_19269:
        /* <DEDUP_REMOVED lines=52> */
.L_x_19268:
[----:B------:R-:W-:Y:S05]  /*2750*/  BSYNC.RECONVERGENT B1 ;  /* 0x0000000000017941 */ /* 0x000fea0003800200 */
.L_x_19267:
        /* <DEDUP_REMOVED lines=31> */
.L_x_19271:
[----:B------:R-:W-:Y:S05]  /*2950*/  BSYNC.RECONVERGENT B1 ;  /* 0x0000000000017941 */ /* 0x000fea0003800200 */
.L_x_19270:
        /* <DEDUP_REMOVED lines=14> */
.L_x_19263:
[----:B------:R-:W-:Y:S05]  /*2a40*/  BSYNC.RECONVERGENT B0 ;  /* 0x0000000000007941 */ /* 0x000fea0003800200 */
.L_x_19262:
[----:B------:R-:W-:Y:S01]  /*2a50*/  BAR.SYNC.DEFER_BLOCKING 0x0 ;  /* 0x0000000000007b1d */ /* 0x000fe20000010000 */
[----:B------:R-:W-:Y:S01]  /*2a60*/  IMAD.MOV.U32 R21, RZ, RZ, RZ ;  /* 0x000000ffff157224 */ /* 0x000fe200078e00ff */
[----:B------:R-:W-:-:S04]  /*2a70*/  CS2R R22, SRZ ;  /* 0x0000000000167805 */ /* 0x000fc8000001ff00 */
[----:B------:R-:W2:Y:S01]  /*2a80*/  LDCU UR9, c[0x0][0x3cc] ;  /* 0x00007980ff0977ac */ /* 0x000ea20008000800 */
[----:B------:R-:W-:Y:S01]  /*2a90*/  BSSY.RECONVERGENT B0, `(.L_x_19272) ;  /* 0x00000ef000007945 */ /* 0x000fe20003800200 */
[----:B------:R-:W3:Y:S03]  /*2aa0*/  LDCU.64 UR4, c[0x0][0x398] ;  /* 0x00007300ff0477ac */ /* 0x000ee60008000a00 */
[----:B------:R-:W-:Y:S05]  /*2ab0*/  @P1 BRA `(.L_x_19273) ;  /* 0x0000000c00b01947 */ /* 0x000fea0003800000 */
[----:B------:R-:W4:Y:S01]  /*2ac0*/  LDCU UR12, c[0x0][0x3b8] ;  /* 0x00007700ff0c77ac */ /* 0x000f220008000800 */
[----:B01----:R-:W-:Y:S01]  /*2ad0*/  SHF.R.U32.HI R4, RZ, 0x3, R20 ;  /* 0x00000003ff047819 */ /* 0x003fe20000011614 */
[----:B------:R-:W-:Y:S02]  /*2ae0*/  HFMA2 R5, -RZ, RZ, 0, 0 ;  /* 0x00000000ff057431 */ /* 0x000fe400000001ff */
[----:B------:R-:W-:Y:S01]  /*2af0*/  VIADD R3, R3, 0xc0 ;  /* 0x000000c003037836 */ /* 0x000fe20000000000 */
[----:B------:R-:W0:Y:S01]  /*2b00*/  LDCU UR8, c[0x0][0x3d0] ;  /* 0x00007a00ff0877ac */ /* 0x000e220008000800 */
[----:B------:R-:W-:Y:S01]  /*2b10*/  LOP3.LUT R4, R4, 0x7c, RZ, 0xc0, !PT ;  /* 0x0000007c04047812 */ /* 0x000fe200078ec0ff */
[C---:B------:R-:W-:Y:S01]  /*2b20*/  IMAD.IADD R37, R19.reuse, 0x1, -R0 ;  /* 0x0000000113257824 */ /* 0x040fe200078e0a00 */
[C---:B------:R-:W-:Y:S01]  /*2b30*/  IADD3 R26, PT, PT, R19.reuse, 0x1, RZ ;  /* 0x00000001131a7810 */ /* 0x040fe20007ffe0ff */
[----:B------:R-:W1:Y:S01]  /*2b40*/  LDCU.64 UR10, c[0x0][0x3a8] ;  /* 0x00007500ff0a77ac */ /* 0x000e620008000a00 */
[----:B------:R-:W-:Y:S01]  /*2b50*/  LEA R2, R2, R3, 0x18 ;  /* 0x0000000302027211 */ /* 0x000fe200078ec0ff */
[----:B------:R-:W-:Y:S01]  /*2b60*/  IMAD.MOV.U32 R21, RZ, RZ, RZ ;  /* 0x000000ffff157224 */ /* 0x000fe200078e00ff */
[----:B------:R-:W-:-:S02]  /*2b70*/  LEA R28, R19, 0x3, 0x3 ;  /* 0x00000003131c7811 */ /* 0x000fc400078e18ff */
[----:B------:R-:W-:-:S04]  /*2b80*/  LEA R27, R19, R2, 0x5 ;  /* 0x00000002131b7211 */ /* 0x000fc800078e28ff */
[----:B------:R-:W-:Y:S01]  /*2b90*/  IADD3 R27, PT, PT, R27, 0x10, RZ ;  /* 0x000000101b1b7810 */ /* 0x000fe20007ffe0ff */
[----:B----4-:R-:W-:-:S04]  /*2ba0*/  IMAD R7, R10, UR12, RZ ;  /* 0x0000000c0a077c24 */ /* 0x010fc8000f8e02ff */
[----:B------:R-:W-:-:S04]  /*2bb0*/  IMAD.WIDE R4, R7, 0x4, R4 ;  /* 0x0000000407047825 */ /* 0x000fc800078e0204 */
[----:B0-----:R-:W-:Y:S01]  /*2bc0*/  IMAD R16, R12, UR8, RZ ;  /* 0x000000080c107c24 */ /* 0x001fe2000f8e02ff */
[----:B-1----:R-:W-:-:S04]  /*2bd0*/  IADD3 R24, P0, PT, R4, UR10, RZ ;  /* 0x0000000a04187c10 */ /* 0x002fc8000ff1e0ff */
[----:B------:R-:W-:Y:S02]  /*2be0*/  IADD3.X R25, PT, PT, R5, UR11, RZ, P0, !PT ;  /* 0x0000000b05197c10 */ /* 0x000fe400087fe4ff */
[----:B------:R-:W-:-:S07]  /*2bf0*/  SHF.R.S32.HI R17, RZ, 0x1f, R16 ;  /* 0x0000001fff117819 */ /* 0x000fce0000011410 */
.L_x_19282:
[----:B------:R-:W2:Y:S04]  /*2c00*/  LDG.E.CONSTANT R3, desc[UR6][R24.64] ;  /* 0x0000000618037981 */ /* 0x000ea8000c1e9900 */
[----:B------:R-:W0:Y:S01]  /*2c10*/  LDS.128 R12, [R27] ;  /* 0x000000001b0c7984 */ /* 0x000e220000000c00 */
[----:B--2---:R-:W-:-:S03]  /*2c20*/  IMAD.WIDE R2, R3, UR9, R16 ;  /* 0x0000000903027c25 */ /* 0x004fc6000f8e0210 */
[----:B------:R-:W-:-:S05]  /*2c30*/  LEA R4, P0, R18, R2, 0x3 ;  /* 0x0000000212047211 */ /* 0x000fca00078018ff */
        /* <DEDUP_REMOVED lines=15> */
[----:B-1----:R-:W-:Y:S02]  /*2d30*/  F2FP.BF16.F32.PACK_AB R5, R5, R4 ;  /* 0x000000040505723e */ /* 0x002fe400000010ff */
[----:B------:R-:W-:Y:S02]  /*2d40*/  F2FP.BF16.F32.PACK_AB R6, R7, R6 ;  /* 0x000000060706723e */ /* 0x000fe400000010ff */
[----:B------:R-:W-:-:S05]  /*2d50*/  IADD3 R4, PT, PT, R28, -0x3, RZ ;  /* 0xfffffffd1c047810 */ /* 0x000fca0007ffe0ff */
        /* <DEDUP_REMOVED lines=31> */
.L_x_19275:
[----:B------:R-:W-:Y:S05]  /*2f50*/  BSYNC.RECONVERGENT B1 ;  /* 0x0000000000017941 */ /* 0x000fea0003800200 */
.L_x_19274:
[----:B-----5:R-:W-:Y:S02]  /*2f60*/  HMUL2.BF16_V2 R7, R5, R36 ;  /* 0x0000002405077232 */ /* 0x020fe40000200000 */
[----:B------:R-:W-:Y:S02]  /*2f70*/  HFMA2.BF16_V2 R35, R6, R35, -RZ ;  /* 0x0000002306237231 */ /* 0x000fe400003000ff */
[----:B------:R-:W-:Y:S01]  /*2f80*/  HMUL2.BF16_V2 R39, R12, R34 ;  /* 0x000000220c277232 */ /* 0x000fe20000200000 */
[----:B------:R-:W-:Y:S01]  /*2f90*/  BSSY.RECONVERGENT B1, `(.L_x_19276) ;  /* 0x000002c000017945 */ /* 0x000fe20003800200 */
[C---:B------:R-:W-:Y:S01]  /*2fa0*/  PRMT R13, R7.reuse, 0x7632, R13 ;  /* 0x00007632070d7816 */ /* 0x040fe2000000000d */
[----:B------:R-:W-:Y:S01]  /*2fb0*/  IMAD.U32 R34, R7, 0x10000, RZ ;  /* 0x0001000007227824 */ /* 0x000fe200078e00ff */
[C---:B------:R-:W-:Y:S01]  /*2fc0*/  PRMT R36, R35.reuse, 0x7632, R36 ;  /* 0x0000763223247816 */ /* 0x040fe20000000024 */
        /* <DEDUP_REMOVED lines=13> */
[-C--:B------:R-:W-:Y:S02]  /*30a0*/  ISETP.GE.AND P6, PT, R28, R9.reuse, PT ;  /* 0x000000091c00720c */ /* 0x080fe40003fc6270 */
        /* <DEDUP_REMOVED lines=26> */
.L_x_19277:
[----:B------:R-:W-:Y:S05]  /*3250*/  BSYNC.RECONVERGENT B1 ;  /* 0x0000000000017941 */ /* 0x000fea0003800200 */
.L_x_19276:
[----:B------:R-:W-:Y:S02]  /*3260*/  HFMA2.BF16_V2 R32, R5, R32, -RZ ;  /* 0x0000002005207231 */ /* 0x000fe400003000ff */
[----:B------:R-:W-:Y:S01]  /*3270*/  HMUL2.BF16_V2 R33, R6, R33 ;  /* 0x0000002106217232 */ /* 0x000fe20000200000 */
[----:B------:R-:W-:Y:S01]  /*3280*/  F2FP.BF16.F32.PACK_AB R35, R15, R14 ;  /* 0x0000000e0f23723e */ /* 0x000fe200000010ff */
[----:B------:R-:W-:Y:S01]  /*3290*/  FADD.FTZ R14, R13, R34 ;  /* 0x000000220d0e7221 */ /* 0x000fe20000010000 */
[----:B------:R-:W-:Y:S01]  /*32a0*/  FADD.FTZ R7, R7, R36 ;  /* 0x0000002407077221 */ /* 0x000fe20000010000 */
[C---:B------:R-:W-:Y:S01]  /*32b0*/  PRMT R13, R32.reuse, 0x7610, R13 ;  /* 0x00007610200d7816 */ /* 0x040fe2000000000d */
[----:B------:R-:W-:Y:S01]  /*32c0*/  HMUL2.BF16_V2 R30, R12, R30 ;  /* 0x0000001e0c1e7232 */ /* 0x000fe20000200000 */
[----:B------:R-:W-:Y:S01]  /*32d0*/  PRMT R15, R32, 0x7632, R15 ;  /* 0x00007632200f7816 */ /* 0x000fe2000000000f */
[----:B------:R-:W-:Y:S01]  /*32e0*/  FADD.FTZ R7, R14, R7 ;  /* 0x000000070e077221 */ /* 0x000fe20000010000 */
[----:B------:R-:W-:Y:S01]  /*32f0*/  PRMT R32, R33, 0x7610, R32 ;  /* 0x0000761021207816 */ /* 0x000fe20000000020 */
[----:B------:R-:W-:Y:S01]  /*3300*/  IMAD.U32 R13, R13, 0x10000, RZ ;  /* 0x000100000d0d7824 */ /* 0x000fe200078e00ff */
[----:B------:R-:W-:Y:S01]  /*3310*/  SHF.L.U32 R34, R15, 0x10, RZ ;  /* 0x000000100f227819 */ /* 0x000fe200000006ff */
[----:B------:R-:W-:Y:S01]  /*3320*/  BSSY.RECONVERGENT B1, `(.L_x_19278) ;  /* 0x000005c000017945 */ /* 0x000fe20003800200 */
[----:B------:R-:W-:Y:S01]  /*3330*/  PRMT R33, R33, 0x7632, R33 ;  /* 0x0000763221217816 */ /* 0x000fe20000000021 */
[----:B------:R-:W-:Y:S01]  /*3340*/  IMAD.U32 R15, R32, 0x10000, RZ ;  /* 0x00010000200f7824 */ /* 0x000fe200078e00ff */
[----:B------:R-:W-:Y:S01]  /*3350*/  ISETP.GT.U32.AND P1, PT, R18, 0xf, PT ;  /* 0x0000000f1200780c */ /* 0x000fe20003f24070 */
[----:B------:R-:W-:Y:S01]  /*3360*/  IMAD.MOV.U32 R32, RZ, RZ, R35 ;  /* 0x000000ffff207224 */ /* 0x000fe200078e0023 */
[----:B------:R-:W-:Y:S01]  /*3370*/  SHF.L.U32 R36, R33, 0x10, RZ ;  /* 0x0000001021247819 */ /* 0x000fe200000006ff */
[----:B------:R-:W-:-:S03]  /*3380*/  FADD.FTZ R34, R13, R34 ;  /* 0x000000220d227221 */ /* 0x000fc60000010000 */
[C---:B------:R-:W-:Y:S02]  /*3390*/  HFMA2.BF16_V2 R29, R32.reuse, R29, -RZ ;  /* 0x0000001d201d7231 */ /* 0x040fe400003000ff */
[----:B------:R-:W-:Y:S01]  /*33a0*/  FADD.FTZ R35, R15, R36 ;  /* 0x000000240f237221 */ /* 0x000fe20000010000 */
[----:B------:R-:W-:Y:S02]  /*33b0*/  HFMA2.BF16_V2 R31, R32, R31, -RZ ;  /* 0x0000001f201f7231 */ /* 0x000fe400003000ff */
[C---:B------:R-:W-:Y:S01]  /*33c0*/  PRMT R13, R29.reuse, 0x7610, R13 ;  /* 0x000076101d0d7816 */ /* 0x040fe2000000000d */
[----:B------:R-:W-:Y:S01]  /*33d0*/  FADD.FTZ R34, R34, R35 ;  /* 0x0000002322227221 */ /* 0x000fe20000010000 */
[----:B------:R-:W-:Y:S02]  /*33e0*/  PRMT R15, R29, 0x7632, R15 ;  /* 0x000076321d0f7816 */ /* 0x000fe4000000000f */
[C---:B------:R-:W-:Y:S02]  /*33f0*/  PRMT R29, R30.reuse, 0x7610, R29 ;  /* 0x000076101e1d7816 */ /* 0x040fe4000000001d */
[----:B------:R-:W-:-:S02]  /*3400*/  PRMT R30, R30, 0x7632, R30 ;  /* 0x000076321e1e7816 */ /* 0x000fc4000000001e */
[----:B------:R-:W-:Y:S02]  /*3410*/  PRMT R33, R31, 0x7632, R33 ;  /* 0x000076321f217816 */ /* 0x000fe40000000021 */
[----:B------:R-:W-:Y:S01]  /*3420*/  SHF.L.U32 R29, R29, 0x10, RZ ;  /* 0x000000101d1d7819 */ /* 0x000fe200000006ff */
[----:B------:R-:W-:Y:S01]  /*3430*/  IMAD.U32 R36, R30, 0x10000, RZ ;  /* 0x000100001e247824 */ /* 0x000fe200078e00ff */
[----:B------:R-:W-:Y:S01]  /*3440*/  SHF.L.U32 R13, R13, 0x10, RZ ;  /* 0x000000100d0d7819 */ /* 0x000fe200000006ff */
[----:B------:R-:W-:Y:S01]  /*3450*/  IMAD.U32 R30, R15, 0x10000, RZ ;  /* 0x000100000f1e7824 */ /* 0x000fe200078e00ff */
[----:B------:R-:W-:Y:S01]  /*3460*/  SHF.L.U32 R31, R31, 0x10, RZ ;  /* 0x000000101f1f7819 */ /* 0x000fe200000006ff */
[----:B------:R-:W-:Y:S02]  /*3470*/  IMAD.U32 R38, R33, 0x10000, RZ ;  /* 0x0001000021267824 */ /* 0x000fe400078e00ff */
[----:B------:R-:W-:Y:S01]  /*3480*/  FADD.FTZ R29, R29, R36 ;  /* 0x000000241d1d7221 */ /* 0x000fe20000010000 */
[----:B------:R-:W-:Y:S01]  /*3490*/  FADD.FTZ R30, R13, R30 ;  /* 0x0000001e0d1e7221 */ /* 0x000fe20000010000 */
[----:B------:R-:W-:-:S02]  /*34a0*/  FADD.FTZ R38, R31, R38 ;  /* 0x000000261f267221 */ /* 0x000fc40000010000 */
[----:B------:R-:W-:Y:S01]  /*34b0*/  FADD.FTZ R29, R34, R29 ;  /* 0x0000001d221d7221 */ /* 0x000fe20000010000 */
[----:B------:R-:W-:-:S03]  /*34c0*/  FADD.FTZ R30, R7, R30 ;  /* 0x0000001e071e7221 */ /* 0x000fc60000010000 */
        /* <DEDUP_REMOVED lines=20> */
[----:B-----5:R-:W-:Y:S02]  /*3610*/  SEL R2, R14, RZ, !P6 ;  /* 0x000000ff0e027207 */ /* 0x020fe40007000000 */
        /* <DEDUP_REMOVED lines=19> */
.L_x_19281:
[----:B------:R-:W-:Y:S05]  /*3750*/  BSYNC.RECONVERGENT B2 ;  /* 0x0000000000027941 */ /* 0x000fea0003800200 */
.L_x_19280:
        /* <DEDUP_REMOVED lines=24> */
.L_x_19279:
[----:B------:R-:W-:Y:S05]  /*38e0*/  BSYNC.RECONVERGENT B1 ;  /* 0x0000000000017941 */ /* 0x000fea0003800200 */
.L_x_19278:
        /* <DEDUP_REMOVED lines=9> */
.L_x_19273:
[----:B--23--:R-:W-:Y:S05]  /*3980*/  BSYNC.RECONVERGENT B0 ;  /* 0x0000000000007941 */ /* 0x00cfea0003800200 */
.L_x_19272:
        /* <DEDUP_REMOVED lines=17> */
[----:B------:R2:W-:Y:S08]  /*3aa0*/  STS [R19+-0x200], R22 ;  /* 0xfffe001613007388 */ /* 0x0005f00000000800 */
[----:B------:R2:W-:Y:S02]  /*3ab0*/  @!P1 STS [R19+-0x180], R23 ;  /* 0xfffe801713009388 */ /* 0x0005e40000000800 */
.L_x_19284:
[----:B------:R-:W-:Y:S05]  /*3ac0*/  BSYNC.RECONVERGENT B0 ;  /* 0x0000000000007941 */ /* 0x000fea0003800200 */
.L_x_19283:
[----:B------:R-:W-:Y:S06]  /*3ad0*/  BAR.SYNC.DEFER_BLOCKING 0x0 ;  /* 0x0000000000007b1d */ /* 0x000fec0000010000 */
[----:B------:R-:W-:Y:S04]  /*3ae0*/  BSSY.RECONVERGENT B0, `(.L_x_19285) ;  /* 0x0000009000007945 */ /* 0x000fe80003800200 */
[----:B------:R-:W-:Y:S05]  /*3af0*/  @P2 BRA `(.L_x_19286) ;  /* 0x00000000001c2947 */ /* 0x000fea0003800000 */
[----:B------:R-:W-:Y:S01]  /*3b00*/  ISETP.GT.U32.AND P1, PT, R18, 0xf, PT ;  /* 0x0000000f1200780c */ /* 0x000fe20003f24070 */
[----:B------:R-:W2:Y:S04]  /*3b10*/  LDS R0, [R19] ;  /* 0x0000000013007984 */ /* 0x000ea80000000800 */
[----:B------:R-:W3:Y:S08]  /*3b20*/  LDS R3, [R19+0x80] ;  /* 0x0000800013037984 */ /* 0x000ef00000000800 */
[----:B------:R-:W4:Y:S01]  /*3b30*/  @!P1 LDS R2, [R19+0x100] ;  /* 0x0001000013029984 */ /* 0x000f220000000800 */
[----:B--2---:R-:W-:Y:S01]  /*3b40*/  FADD.FTZ R21, R21, R0 ;  /* 0x0000000015157221 */ /* 0x004fe20000010000 */
[----:B---3--:R-:W-:Y:S01]  /*3b50*/  FADD.FTZ R22, R22, R3 ;  /* 0x0000000316167221 */ /* 0x008fe20000010000 */
[----:B----4-:R-:W-:-:S07]  /*3b60*/  @!P1 FADD.FTZ R23, R2, R23 ;  /* 0x0000001702179221 */ /* 0x010fce0000010000 */
.L_x_19286:
[----:B------:R-:W-:Y:S05]  /*3b70*/  BSYNC.RECONVERGENT B0 ;  /* 0x0000000000007941 */ /* 0x000fea0003800200 */
.L_x_19285:
[----:B------:R-:W-:Y:S06]  /*3b80*/  BAR.SYNC.DEFER_BLOCKING 0x0 ;  /* 0x0000000000007b1d */ /* 0x000fec0000010000 */
[----:B------:R-:W-:Y:S04]  /*3b90*/  BSSY.RECONVERGENT B0, `(.L_x_19287) ;  /* 0x0000006000007945 */ /* 0x000fe80003800200 */
[----:B------:R-:W-:Y:S05]  /*3ba0*/  @P3 BRA `(.L_x_19288) ;  /* 0x0000000000103947 */ /* 0x000fea0003800000 */
[----:B------:R-:W-:Y:S01]  /*3bb0*/  ISETP.GT.U32.AND P1, PT, R18, 0xf, PT ;  /* 0x0000000f1200780c */ /* 0x000fe20003f24070 */
[----:B------:R3:W-:Y:S04]  /*3bc0*/  STS [R19+-0x140], R21 ;  /* 0xfffec01513007388 */ /* 0x0007e80000000800 */
[----:B------:R3:W-:Y:S08]  /*3bd0*/  STS [R19+-0xc0], R22 ;  /* 0xffff401613007388 */ /* 0x0007f00000000800 */
[----:B------:R3:W-:Y:S02]  /*3be0*/  @!P1 STS [R19+-0x40], R23 ;  /* 0xffffc01713009388 */ /* 0x0007e40000000800 */
.L_x_19288:
[----:B------:R-:W-:Y:S05]  /*3bf0*/  BSYNC.RECONVERGENT B0 ;  /* 0x0000000000007941 */ /* 0x000fea0003800200 */
.L_x_19287:
[----:B------:R-:W-:Y:S06]  /*3c00*/  BAR.SYNC.DEFER_BLOCKING 0x0 ;  /* 0x0000000000007b1d */ /* 0x000fec0000010000 */
[----:B------:R-:W-:Y:S04]  /*3c10*/  BSSY.RECONVERGENT B0, `(.L_x_19289) ;  /* 0x0000009000007945 */ /* 0x000fe80003800200 */
[----:B------:R-:W-:Y:S05]  /*3c20*/  @P0 BRA `(.L_x_19290) ;  /* 0x00000000001c0947 */ /* 0x000fea0003800000 */
[----:B------:R-:W-:Y:S01]  /*3c30*/  ISETP.GT.U32.AND P1, PT, R18, 0xf, PT ;  /* 0x0000000f1200780c */ /* 0x000fe20003f24070 */
[----:B------:R-:W2:Y:S04]  /*3c40*/  LDS R0, [R19] ;  /* 0x0000000013007984 */ /* 0x000ea80000000800 */
[----:B------:R-:W4:Y:S08]  /*3c50*/  LDS R3, [R19+0x80] ;  /* 0x0000800013037984 */ /* 0x000f300000000800 */
[----:B------:R-:W5:Y:S01]  /*3c60*/  @!P1 LDS R2, [R19+0x100] ;  /* 0x0001000013029984 */ /* 0x000f620000000800 */
[----:B--23--:R-:W-:Y:S01]  /*3c70*/  FADD.FTZ R21, R21, R0 ;  /* 0x0000000015157221 */ /* 0x00cfe20000010000 */
[----:B----4-:R-:W-:Y:S01]  /*3c80*/  FADD.FTZ R22, R22, R3 ;  /* 0x0000000316167221 */ /* 0x010fe20000010000 */
[----:B-----5:R-:W-:-:S07]  /*3c90*/  @!P1 FADD.FTZ R23, R2, R23 ;  /* 0x0000001702179221 */ /* 0x020fce0000010000 */
.L_x_19290:
[----:B------:R-:W-:Y:S05]  /*3ca0*/  BSYNC.RECONVERGENT B0 ;  /* 0x0000000000007941 */ /* 0x000fea0003800200 */
.L_x_19289:
[----:B------:R-:W-:Y:S06]  /*3cb0*/  BAR.SYNC.DEFER_BLOCKING 0x0 ;  /* 0x0000000000007b1d */ /* 0x000fec0000010000 */
[----:B------:R-:W-:Y:S05]  /*3cc0*/  @P0 EXIT ;  /* 0x000000000000094d */ /* 0x000fea0003800000 */
[----:B------:R-:W4:Y:S01]  /*3cd0*/  S2UR UR4, SR_CTAID.Z ;  /* 0x00000000000479c3 */ /* 0x000f220000002700 */
[----:B------:R-:W5:Y:S01]  /*3ce0*/  LDCU UR5, c[0x0][0x378] ;  /* 0x00006f00ff0577ac */ /* 0x000f620008000800 */
[----:B------:R-:W-:Y:S01]  /*3cf0*/  IMAD R8, R10, R8, R11 ;  /* 0x000000080a087224 */ /* 0x000fe200078e020b */
[----:B--23--:R-:W-:Y:S01]  /*3d00*/  F2FP.BF16.F32.PACK_AB R21, R22, R21 ;  /* 0x000000151615723e */ /* 0x00cfe200000010ff */
[----:B------:R-:W2:Y:S02]  /*3d10*/  LDCU.64 UR8, c[0x0][0x380] ;  /* 0x00007000ff0877ac */ /* 0x000ea40008000a00 */
[----:B-----5:R-:W-:-:S04]  /*3d20*/  IMAD R8, R8, UR5, RZ ;  /* 0x0000000508087c24 */ /* 0x020fc8000f8e02ff */
[----:B------:R-:W-:Y:S01]  /*3d30*/  IMAD R3, R8, 0x50, RZ ;  /* 0x0000005008037824 */ /* 0x000fe200078e02ff */
[----:B----4-:R-:W-:-:S06]  /*3d40*/  UIMAD UR4, UR4, 0x50, URZ ;  /* 0x00000050040478a4 */ /* 0x010fcc000f8e02ff */
[----:B------:R-:W-:-:S04]  /*3d50*/  IADD3 R3, P0, P1, R18, UR4, R3 ;  /* 0x0000000412037c10 */ /* 0x000fc8000f91e003 */
[----:B------:R-:W-:Y:S02]  /*3d60*/  IADD3.X R0, PT, PT, RZ, RZ, RZ, P0, P1 ;  /* 0x000000ffff007210 */ /* 0x000fe400007e24ff */
[----:B------:R-:W-:Y:S02]  /*3d70*/  ISETP.GT.U32.AND P1, PT, R18, 0xf, PT ;  /* 0x0000000f1200780c */ /* 0x000fe40003f24070 */
[----:B--2---:R-:W-:-:S04]  /*3d80*/  LEA R2, P0, R3, UR8, 0x1 ;  /* 0x0000000803027c11 */ /* 0x004fc8000f8008ff */
[--C-:B------:R-:W-:Y:S02]  /*3d90*/  LEA.HI.X R3, R3, UR9, R0.reuse, 0x1, P0 ;  /* 0x0000000903037c11 */ /* 0x100fe400080f0c00 */
[----:B------:R-:W-:-:S03]  /*3da0*/  PRMT R0, R21, 0x7632, R0 ;  /* 0x0000763215007816 */ /* 0x000fc60000000000 */
[----:B------:R2:W-:Y:S04]  /*3db0*/  STG.E.U16 desc[UR6][R2.64], R21 ;  /* 0x0000001502007986 */ /* 0x0005e8000c101506 */
[----:B------:R2:W-:Y:S01]  /*3dc0*/  STG.E.U16 desc[UR6][R2.64+0x40], R0 ;  /* 0x0000400002007986 */ /* 0x0005e2000c101506 */
[----:B------:R-:W-:Y:S05]  /*3dd0*/  @P1 EXIT ;  /* 0x000000000000194d */ /* 0x000fea0003800000 */
[----:B--2---:R-:W-:-:S05]  /*3de0*/  F2FP.BF16.F32.PACK_AB R0, RZ, R23 ;  /* 0x00000017ff00723e */ /* 0x004fca00000010ff */
[----:B------:R-:W-:Y:S01]  /*3df0*/  STG.E.U16 desc[UR6][R2.64+0x80], R0 ;  /* 0x0000800002007986 */ /* 0x000fe2000c101506 */
[----:B------:R-:W-:Y:S05]  /*3e00*/  EXIT ;  /* 0x000000000000794d */ /* 0x000fea0003800000 */
.L_x_19249:
        /* <DEDUP_REMOVED lines=8> */
.L_x_19292:
[----:B------:R-:W-:Y:S05]  /*3e90*/  BSYNC B1 ;  /* 0x0000000000017941 */ /* 0x000fea0003800000 */
.L_x_19291:
[----:B------:R-:W-:Y:S01]  /*3ea0*/  MOV R7, R40 ;  /* 0x0000002800077202 */ /* 0x000fe20000000f00 */
[----:B------:R-:W-:Y:S02]  /*3eb0*/  IMAD.MOV.U32 R42, RZ, RZ, 0x1 ;  /* 0x00000001ff2a7424 */ /* 0x000fe400078e00ff */
[----:B------:R-:W-:Y:S02]  /*3ec0*/  HFMA2 R44, -RZ, RZ, 0, 1.847743988037109375e-06 ;  /* 0x0000001fff2c7431 */ /* 0x000fe400000001ff */
[----:B------:R-:W-:Y:S02]  /*3ed0*/  IMAD.MOV.U32 R41, RZ, RZ, -0x1 ;  /* 0xffffffffff297424 */ /* 0x000fe400078e00ff */
[----:B------:R-:W-:-:S07]  /*3ee0*/  FADD.FTZ R7, R6, R7 ;  /* 0x0000000706077221 */ /* 0x000fce0000010000 */
[----:B------:R-:W-:Y:S05]  /*3ef0*/  WARPSYNC.COLLECTIVE R41, `(.L_x_19293) ;  /* 0x0000000029087348 */ /* 0x000fea0003c00000 */
[----:B------:R0:W1:Y:S02]  /*3f00*/  SHFL.BFLY P2, R40, R7, R42, R44 ;  /* 0x0c00002a07287389 */ /* 0x000064000004002c */
[----:B01----:R-:W-:Y:S05]  /*3f10*/  ENDCOLLECTIVE ;  /* 0x000000000000791b */ /* 0x003fea0003800000 */
.L_x_19293:
[----:B------:R-:W-:Y:S05]  /*3f20*/  BRA `(.L_x_19294) ;  /* 0xffffffcc00d87947 */ /* 0x000fea000383ffff */
.L_x_19251:
        /* <DEDUP_REMOVED lines=8> */
.L_x_19296:
[----:B------:R-:W-:Y:S05]  /*3fb0*/  BSYNC B0 ;  /* 0x0000000000007941 */ /* 0x000fea0003800000 */
.L_x_19295:
        /* <DEDUP_REMOVED lines=9> */
.L_x_19297:
[----:B------:R-:W-:Y:S02]  /*4050*/  IMAD.MOV.U32 R42, RZ, RZ, 0x4 ;  /* 0x00000004ff2a7424 */ /* 0x000fe400078e00ff */
[----:B------:R-:W-:-:S05]  /*4060*/  IMAD.MOV.U32 R5, RZ, RZ, R40 ;  /* 0x000000ffff057224 */ /* 0x000fca00078e0028 */
[----:B------:R-:W-:-:S04]  /*4070*/  FMNMX.FTZ R5, R4, R5, !PT ;  /* 0x0000000504057209 */ /* 0x000fc80007810000 */
[----:B------:R-:W-:-:S07]  /*4080*/  MOV R7, R5 ;  /* 0x0000000500077202 */ /* 0x000fce0000000f00 */
[----:B------:R-:W-:Y:S05]  /*4090*/  WARPSYNC.COLLECTIVE R41, `(.L_x_19298) ;  /* 0x0000000029087348 */ /* 0x000fea0003c00000 */
[----:B------:R0:W1:Y:S02]  /*40a0*/  SHFL.BFLY P2, R40, R7, R42, R44 ;  /* 0x0c00002a07287389 */ /* 0x000064000004002c */
[----:B01----:R-:W-:Y:S05]  /*40b0*/  ENDCOLLECTIVE ;  /* 0x000000000000791b */ /* 0x003fea0003800000 */
.L_x_19298:
[----:B------:R-:W-:Y:S01]  /*40c0*/  MOV R6, R40 ;  /* 0x0000002800067202 */ /* 0x000fe20000000f00 */
[----:B------:R-:W-:Y:S06]  /*40d0*/  BRA `(.L_x_19299) ;  /* 0xffffffd000007947 */ /* 0x000fec000383ffff */
.L_x_19300:
        /* <DEDUP_REMOVED lines=10> */
.L_x_25938:


//--------------------- .text._ZN4vllm25paged_attention_v1_kernelI13__nv_bfloat16S1_Li64ELi8ELi128ELNS_18Fp8KVCacheDataTypeE0ELb0EEEvPT_PKS3_PKT0_S9_ifPKiSB_iPKfiiiSD_SD_iiiii --------------------------
	.section	.text._ZN4vllm25paged_attention_v1_kernelI13__nv_bfloat16S1_Li64ELi8ELi128ELNS_18Fp8KVCacheDataTypeE0ELb0EEEvPT_PKS3_PKT0_S9_ifPKiSB_iPKfiiiSD_SD_iiiii,"ax",@progbits
	.align	128
        .global         _ZN4vllm25paged_attention_v1_kernelI13__nv_bfloat16S1_Li64ELi8ELi128ELNS_18Fp8KVCacheDataTypeE0ELb0EEEvPT_PKS3_PKT0_S9_ifPKiSB_iPKfiiiSD_SD_iiiii
        .type           _ZN4vllm25paged_attention_v1_kernelI13__nv_bfloat16S1_Li64ELi8ELi128ELNS_18Fp8KVCacheDataTypeE0ELb0EEEvPT_PKS3_PKT0_S9_ifPKiSB_iPKfiiiSD_SD_iiiii,@function
        .size           _ZN4vllm25paged_attention_v1_kernelI13__nv_bfloat16S1_Li64ELi8ELi128ELNS_18Fp8KVCacheDataTypeE0ELb0EEEvPT_PKS3_PKT0_S9_ifPKiSB_iPKfiiiSD_SD_iiiii,(.L_x_25939 - _ZN4vllm25paged_attention_v1_kernelI13__nv_bfloat16S1_Li64ELi8ELi128ELNS_18Fp8KVCacheDataTypeE0ELb0EEEvPT_PKS3_PKT0_S9_ifPKiSB_iPKfiiiSD_SD_iiiii)
        .other          _ZN4vllm25paged_attention_v1_kernelI13__nv_bfloat16S1_Li64ELi8ELi128ELNS_18Fp8KVCacheDataTypeE0ELb0EEEvPT_PKS3_PKT0_S9_ifPKiSB_iPKfiiiSD_SD_iiiii,@"STO_CUDA_ENTRY STV_DEFAULT"
_ZN4vllm25paged_attention_v1_kernelI13__nv_bfloat16S1_Li64ELi8ELi128ELNS_18Fp8KVCacheDataTypeE0ELb0EEEvPT_PKS3_PKT0_S9_ifPKiSB_iPKfiiiSD_SD_iiiii:
.text._ZN4vllm25paged_attention_v1_kernelI13__nv_bfloat16S1_Li64ELi8ELi128ELNS_18Fp8KVCacheDataTypeE0ELb0EEEvPT_PKS3_PKT0_S9_ifPKiSB_iPKfiiiSD_SD_iiiii:
        /* <DEDUP_REMOVED lines=9> */
[----:B------:R-:W-:-:S07]  /*0090*/  HFMA2 R20, -RZ, RZ, 0, 0 ;  /* 0x00000000ff147431 */ /* 0x000fce00000001ff */
[----:B------:R-:W4:Y:S01]  /*00a0*/  S2UR UR7, SR_CgaCtaId ;  /* 0x00000000000779c3 */ /* 0x000f220000008800 */
[----:B------:R-:W-:Y:S01]  /*00b0*/  UMOV UR5, 0x400 ;  /* 0x0000040000057882 */ /* 0x000fe20000000000 */
[----:B------:R-:W1:Y:S01]  /*00c0*/  LDCU UR12, c[0x0][0x3cc] ;  /* 0x00007980ff0c77ac */ /* 0x000e620008000800 */
[----:B------:R-:W1:Y:S01]  /*00d0*/  LDCU UR13, c[0x0][0x3a4] ;  /* 0x00007480ff0d77ac */ /* 0x000e620008000800 */
[----:B0-----:R-:W-:Y:S02]  /*00e0*/  ISETP.GT.U32.AND P1, PT, R2, 0x1f, PT ;  /* 0x0000001f0200780c */ /* 0x001fe40003f24070 */
[----:B--2---:R-:W-:Y:S01]  /*00f0*/  ISETP.NE.U32.AND P0, PT, R10, RZ, PT ;  /* 0x000000ff0a00720c */ /* 0x004fe20003f05070 */
[----:B------:R-:W0:Y:S01]  /*0100*/  LDCU.64 UR14, c[0x0][0x390] ;  /* 0x00007200ff0e77ac */ /* 0x000e220008000a00 */
[----:B-1----:R-:W-:Y:S02]  /*0110*/  IMAD.WIDE.U32 R6, R14, 0x4, R6 ;  /* 0x000000040e067825 */ /* 0x002fe400078e0006 */
[----:B------:R-:W-:-:S02]  /*0120*/  ISETP.NE.AND.EX P0, PT, R11, RZ, PT, P0 ;  /* 0x000000ff0b00720c */ /* 0x000fc40003f05300 */
[----:B------:R-:W-:Y:S01]  /*0130*/  IMAD R0, R14, UR4, RZ ;  /* 0x000000040e007c24 */ /* 0x000fe2000f8e02ff */
[----:B---3--:R1:W2:Y:S01]  /*0140*/  LDG.E.CONSTANT R13, desc[UR8][R6.64] ;  /* 0x00000008060d7981 */ /* 0x0082a2000c1e9900 */
[----:B------:R-:W3:Y:S01]  /*0150*/  LDC R11, c[0x0][0x3a0] ;  /* 0x0000e800ff0b7b82 */ /* 0x000ee20000000800 */
[----:B------:R-:W0:Y:S02]  /*0160*/  LDCU UR4, c[0x0][0x3b8] ;  /* 0x00007700ff0477ac */ /* 0x000e240008000800 */
[----:B------:R-:W-:Y:S02]  /*0170*/  @!P1 IMAD.SHL.U32 R3, R2, 0x2, RZ ;  /* 0x0000000202039824 */ /* 0x000fe400078e00ff */
[----:B----4-:R-:W-:-:S03]  /*0180*/  @!P1 IMAD.SHL.U32 R4, R15, 0x40, RZ ;  /* 0x000000400f049824 */ /* 0x010fc600078e00ff */
[----:B------:R-:W4:Y:S02]  /*0190*/  @!P1 LDC.64 R8, c[0x0][0x388] ;  /* 0x0000e200ff089b82 */ /* 0x000f240000000a00 */
[----:B------:R-:W-:Y:S02]  /*01a0*/  @!P1 IADD3 R3, P2, P3, R3, R0, R4 ;  /* 0x0000000003039210 */ /* 0x000fe40007b5e004 */
[----:B------:R-:W-:-:S04]  /*01b0*/  SHF.R.S32.HI R0, RZ, 0x1f, R0 ;  /* 0x0000001fff007819 */ /* 0x000fc80000011400 */
[----:B------:R-:W-:Y:S02]  /*01c0*/  @!P1 IADD3.X R0, PT, PT, RZ, R0, RZ, P2, P3 ;  /* 0x00000000ff009210 */ /* 0x000fe400017e64ff */
[----:B----4-:R-:W-:-:S04]  /*01d0*/  @!P1 LEA R4, P2, R3, R8, 0x1 ;  /* 0x0000000803049211 */ /* 0x010fc800078408ff */
[----:B------:R-:W-:Y:S02]  /*01e0*/  @!P1 LEA.HI.X R5, R3, R9, R0, 0x1, P2 ;  /* 0x0000000903059211 */ /* 0x000fe400010f0c00 */
[----:B---3--:R-:W-:Y:S01]  /*01f0*/  IABS R3, R11 ;  /* 0x0000000b00037213 */ /* 0x008fe20000000000 */
[----:B------:R-:W3:Y:S02]  /*0200*/  @P0 LDC.64 R8, c[0x0][0x3c0] ;  /* 0x0000f000ff080b82 */ /* 0x000ee40000000a00 */
[----:B------:R4:W2:Y:S01]  /*0210*/  @!P1 LDG.E.CONSTANT R4, desc[UR8][R4.64] ;  /* 0x0000000804049981 */ /* 0x0008a2000c1e9900 */
        /* <DEDUP_REMOVED lines=8> */
[----:B----4-:R-:W-:Y:S01]  /*02a0*/  IMAD R5, R10, R3, RZ ;  /* 0x000000030a057224 */ /* 0x010fe200078e02ff */
        /* <DEDUP_REMOVED lines=32> */
[----:B------:R-:W-:-:S04]  /*04b0*/  ULEA UR6, UR7, UR5, 0x18 ;  /* 0x0000000507067291 */ /* 0x000fc8000f8ec0ff */
[----:B------:R-:W-:-:S07]  /*04c0*/  LOP3.LUT R5, R3, 0x60, RZ, 0xc0, !PT ;  /* 0x0000006003057812 */ /* 0x000fce00078ec0ff */
[----:B------:R-:W-:-:S04]  /*04d0*/  @!P2 IADD3 R0, PT, PT, R0, -R9, RZ ;  /* 0x800000090000a210 */ /* 0x000fc80007ffe0ff */
[----:B------:R-:W-:Y:S01]  /*04e0*/  ISETP.GE.U32.AND P0, PT, R0, R9, PT ;  /* 0x000000090000720c */ /* 0x000fe20003f06070 */
[----:B------:R-:W-:Y:S01]  /*04f0*/  VIADD R6, R5, UR6 ;  /* 0x0000000605067c36 */ /* 0x000fe20008000000 */
[--C-:B------:R-:W-:Y:S01]  /*0500*/  SHF.R.U32.HI R3, RZ, 0x2, R2.reuse ;  /* 0x00000002ff037819 */ /* 0x100fe20000011602 */
[----:B------:R-:W-:Y:S01]  /*0510*/  @!P2 VIADD R18, R18, 0x1 ;  /* 0x000000011212a836 */ /* 0x000fe20000000000 */
[----:B------:R-:W-:-:S03]  /*0520*/  SHF.R.U32.HI R21, RZ, 0x5, R2 ;  /* 0x00000005ff157819 */ /* 0x000fc60000011602 */
[----:B------:R-:W-:Y:S01]  /*0530*/  @!P1 IMAD R5, R3, 0x4, R6 ;  /* 0x0000000403059824 */ /* 0x000fe200078e0206 */
[----:B------:R-:W-:-:S04]  /*0540*/  LOP3.LUT R6, R15, R8, RZ, 0x3c, !PT ;  /* 0x000000080f067212 */ /* 0x000fc800078e3cff */
[----:B------:R-:W-:Y:S01]  /*0550*/  ISETP.GE.AND P3, PT, R6, RZ, PT ;  /* 0x000000ff0600720c */ /* 0x000fe20003f66270 */
        /* <DEDUP_REMOVED lines=9> */
[----:B------:R0:W-:Y:S01]  /*05f0*/  @!P1 STS [R5], R4 ;  /* 0x0000000405009388 */ /* 0x0001e20000000800 */
[----:B------:R-:W-:Y:S01]  /*0600*/  BAR.SYNC.DEFER_BLOCKING 0x0 ;  /* 0x0000000000007b1d */ /* 0x000fe20000010000 */
[----:B------:R-:W-:-:S13]  /*0610*/  ISETP.NE.AND P1, PT, R8, RZ, PT ;  /* 0x000000ff0800720c */ /* 0x000fda0003f25270 */
[----:B------:R-:W-:Y:S01]  /*0620*/  @!P1 LOP3.LUT R18, RZ, R8, RZ, 0x33, !PT ;  /* 0x00000008ff129212 */ /* 0x000fe200078e33ff */
[----:B------:R-:W-:Y:S01]  /*0630*/  IMAD.MOV.U32 R8, RZ, RZ, -0x800001 ;  /* 0xff7fffffff087424 */ /* 0x000fe200078e00ff */
[----:B0-----:R-:W-:Y:S06]  /*0640*/  @P0 BRA `(.L_x_19302) ;  /* 0x00000008001c0947 */ /* 0x001fec0003800000 */
[----:B------:R-:W-:Y:S01]  /*0650*/  LOP3.LUT R19, R2, 0x3, RZ, 0xc0, !PT ;  /* 0x0000000302137812 */ /* 0x000fe200078ec0ff */
[----:B------:R-:W0:Y:S01]  /*0660*/  LDCU.64 UR10, c[0x0][0x3a8] ;  /* 0x00007500ff0a77ac */ /* 0x000e220008000a00 */
[----:B------:R-:W1:Y:S01]  /*0670*/  S2R R27, SR_TID.X ;  /* 0x00000000001b7919 */ /* 0x000e620000002100 */
[----:B------:R-:W-:Y:S01]  /*0680*/  SHF.R.U32.HI R22, RZ, 0x3, R2 ;  /* 0x00000003ff167819 */ /* 0x000fe20000011602 */
[----:B------:R-:W-:Y:S01]  /*0690*/  IMAD.MOV.U32 R23, RZ, RZ, RZ ;  /* 0x000000ffff177224 */ /* 0x000fe200078e00ff */
[----:B------:R-:W-:Y:S01]  /*06a0*/  LEA R24, R19, UR6, 0x5 ;  /* 0x0000000613187c11 */ /* 0x000fe2000f8e28ff */
[----:B------:R-:W-:Y:S01]  /*06b0*/  UIADD3 UR4, UPT, UPT, UR5, 0xa0, URZ ;  /* 0x000000a005047890 */ /* 0x000fe2000fffe0ff */
[----:B------:R-:W-:Y:S02]  /*06c0*/  LOP3.LUT R22, R22, 0x7c, RZ, 0xc0, !PT ;  /* 0x0000007c16167812 */ /* 0x000fe400078ec0ff */
[----:B------:R-:W-:Y:S01]  /*06d0*/  LOP3.LUT R29, R2, 0x3fc, RZ, 0xc0, !PT ;  /* 0x000003fc021d7812 */ /* 0x000fe200078ec0ff */
[----:B------:R-:W2:Y:S01]  /*06e0*/  LDS.128 R4, [R24] ;  /* 0x0000000018047984 */ /* 0x000ea20000000c00 */
[----:B------:R-:W-:Y:S01]  /*06f0*/  ULEA UR4, UR7, UR4, 0x18 ;  /* 0x0000000407047291 */ /* 0x000fe2000f8ec0ff */
[----:B------:R-:W-:-:S02]  /*0700*/  IMAD.WIDE R22, R17, 0x4, R22 ;  /* 0x0000000411167825 */ /* 0x000fc400078e0216 */
[----:B------:R3:W4:Y:S03]  /*0710*/  LDS.128 R8, [R24+0x10] ;  /* 0x0000100018087984 */ /* 0x0007260000000c00 */
[----:B------:R-:W-:Y:S01]  /*0720*/  VIADD R29, R29, UR4 ;  /* 0x000000041d1d7c36 */ /* 0x000fe20008000000 */
[----:B0-----:R-:W-:Y:S01]  /*0730*/  IADD3 R17, P0, PT, R22, UR10, RZ ;  /* 0x0000000a16117c10 */ /* 0x001fe2000ff1e0ff */
[----:B------:R-:W0:Y:S03]  /*0740*/  LDCU UR10, c[0x0][0x3d0] ;  /* 0x00007a00ff0a77ac */ /* 0x000e260008000800 */
[----:B------:R-:W-:Y:S02]  /*0750*/  IADD3.X R16, PT, PT, R23, UR11, RZ, P0, !PT ;  /* 0x0000000b17107c10 */ /* 0x000fe400087fe4ff */
[----:B-----5:R-:W-:-:S02]  /*0760*/  FSETP.NEU.FTZ.AND P0, PT, R20, RZ, PT ;  /* 0x000000ff1400720b */ /* 0x020fc40003f1d000 */
[C---:B--2---:R-:W-:Y:S01]  /*0770*/  PRMT R32, R6.reuse, 0x7632, R32 ;  /* 0x0000763206207816 */ /* 0x044fe20000000020 */
[----:B---3--:R-:W-:Y:S01]  /*0780*/  IMAD.U32 R24, R6, 0x10000, RZ ;  /* 0x0001000006187824 */ /* 0x008fe200078e00ff */
[C---:B------:R-:W-:Y:S01]  /*0790*/  PRMT R30, R4.reuse, 0x7632, R30 ;  /* 0x00007632041e7816 */ /* 0x040fe2000000001e */
[----:B-1----:R-:W-:Y:S01]  /*07a0*/  IMAD.SHL.U32 R6, R27, 0x2, RZ ;  /* 0x000000021b067824 */ /* 0x002fe200078e00ff */
[----:B------:R-:W-:Y:S01]  /*07b0*/  SHF.L.U32 R22, R4, 0x10, RZ ;  /* 0x0000001004167819 */ /* 0x000fe200000006ff */
[----:B----4-:R-:W-:Y:S01]  /*07c0*/  IMAD.U32 R26, R8, 0x10000, RZ ;  /* 0x00010000081a7824 */ /* 0x010fe200078e00ff */
[----:B------:R-:W-:Y:S01]  /*07d0*/  LOP3.LUT R4, R3, 0x7, RZ, 0xc0, !PT ;  /* 0x0000000703047812 */ /* 0x000fe200078ec0ff */
[----:B0-----:R-:W-:Y:S01]  /*07e0*/  IMAD R3, R18, UR10, RZ ;  /* 0x0000000a12037c24 */ /* 0x001fe2000f8e02ff */
        /* <DEDUP_REMOVED lines=8> */
[----:B------:R-:W-:Y:S01]  /*0870*/  LEA R4, R21, R4, 0x3 ;  /* 0x0000000415047211 */ /* 0x000fe200078e18ff */
[----:B------:R-:W-:Y:S01]  /*0880*/  IMAD.U32 R33, R33, 0x10000, RZ ;  /* 0x0001000021217824 */ /* 0x000fe200078e00ff */
[----:B------:R-:W-:Y:S01]  /*0890*/  PRMT R31, R5, 0x7632, R31 ;  /* 0x00007632051f7816 */ /* 0x000fe2000000001f */
[----:B------:R-:W-:Y:S01]  /*08a0*/  IMAD.U32 R35, R35, 0x10000, RZ ;  /* 0x0001000023237824 */ /* 0x000fe200078e00ff */
[----:B------:R-:W-:Y:S01]  /*08b0*/  PRMT R34, R8, 0x7632, R34 ;  /* 0x0000763208227816 */ /* 0x000fe20000000022 */
[----:B------:R-:W-:Y:S01]  /*08c0*/  IMAD.MOV.U32 R8, RZ, RZ, -0x800001 ;  /* 0xff7fffffff087424 */ /* 0x000fe200078e00ff */
[C---:B------:R-:W-:Y:S01]  /*08d0*/  PRMT R37, R11.reuse, 0x7632, R37 ;  /* 0x000076320b257816 */ /* 0x040fe20000000025 */
[----:B------:R-:W-:Y:S01]  /*08e0*/  IMAD.U32 R11, R11, 0x10000, RZ ;  /* 0x000100000b0b7824 */ /* 0x000fe200078e00ff */
[----:B------:R-:W-:Y:S01]  /*08f0*/  IADD3 R2, P1, PT, R3, R6, RZ ;  /* 0x0000000603027210 */ /* 0x000fe20007f3e0ff */
[----:B------:R-:W-:Y:S01]  /*0900*/  VIADD R27, R4, 0x1 ;  /* 0x00000001041b7836 */ /* 0x000fe20000000000 */
[----:B------:R-:W-:Y:S01]  /*0910*/  SHF.L.U32 R25, R7, 0x10, RZ ;  /* 0x0000001007197819 */ /* 0x000fe200000006ff */
[----:B------:R-:W-:Y:S01]  /*0920*/  IMAD.U32 R36, R36, 0x10000, RZ ;  /* 0x0001000024247824 */ /* 0x000fe200078e00ff */
[----:B------:R-:W-:-:S02]  /*0930*/  SHF.L.U32 R10, R10, 0x10, RZ ;  /* 0x000000100a0a7819 */ /* 0x000fc400000006ff */
[----:B------:R-:W-:Y:S02]  /*0940*/  IADD3 R28, PT, PT, -R13, R4, RZ ;  /* 0x000000040d1c7210 */ /* 0x000fe40007ffe1ff */
[----:B------:R-:W-:Y:S02]  /*0950*/  LEA.HI.X.SX32 R3, R3, RZ, 0x1, P1 ;  /* 0x000000ff03037211 */ /* 0x000fe400008f0eff */
[----:B------:R-:W-:Y:S02]  /*0960*/  SHF.L.U32 R31, R31, 0x10, RZ ;  /* 0x000000101f1f7819 */ /* 0x000fe400000006ff */
[----:B------:R-:W-:Y:S02]  /*0970*/  SHF.L.U32 R34, R34, 0x10, RZ ;  /* 0x0000001022227819 */ /* 0x000fe400000006ff */
[----:B------:R-:W-:-:S07]  /*0980*/  SHF.L.U32 R37, R37, 0x10, RZ ;  /* 0x0000001025257819 */ /* 0x000fce00000006ff */
.L_x_19304:
[----:B------:R-:W-:Y:S02]  /*0990*/  IMAD.MOV.U32 R4, RZ, RZ, R17 ;  /* 0x000000ffff047224 */ /* 0x000fe400078e0011 */
[----:B------:R-:W-:-:S05]  /*09a0*/  IMAD.MOV.U32 R5, RZ, RZ, R16 ;  /* 0x000000ffff057224 */ /* 0x000fca00078e0010 */
        /* <DEDUP_REMOVED lines=9> */
[----:B------:R-:W5:Y:S01]  /*0a40*/  LDG.E.CONSTANT R39, desc[UR8][R6.64+0x180] ;  /* 0x0001800806277981 */ /* 0x000f62000c1e9900 */
[C---:B--2---:R-:W-:Y:S01]  /*0a50*/  PRMT R4, R40.reuse, 0x7632, R4 ;  /* 0x0000763228047816 */ /* 0x044fe20000000004 */
[----:B------:R-:W-:Y:S01]  /*0a60*/  IMAD.U32 R5, R40, 0x10000, RZ ;  /* 0x0001000028057824 */ /* 0x000fe200078e00ff */
[----:B---3--:R-:W-:-:S02]  /*0a70*/  SHF.L.U32 R40, R41, 0x10, RZ ;  /* 0x0000001029287819 */ /* 0x008fc400000006ff */
[----:B------:R-:W-:Y:S02]  /*0a80*/  PRMT R42, R41, 0x7632, R42 ;  /* 0x00007632292a7816 */ /* 0x000fe4000000002a */
[----:B------:R-:W-:Y:S01]  /*0a90*/  SHF.L.U32 R41, R4, 0x10, RZ ;  /* 0x0000001004297819 */ /* 0x000fe200000006ff */
[----:B------:R-:W-:Y:S01]  /*0aa0*/  FMUL.FTZ R43, R23, R40 ;  /* 0x00000028172b7220 */ /* 0x000fe20000410000 */
[----:B------:R-:W2:Y:S01]  /*0ab0*/  LDG.E.CONSTANT R4, desc[UR8][R6.64+0x200] ;  /* 0x0002000806047981 */ /* 0x000ea2000c1e9900 */
[----:B------:R-:W-:Y:S02]  /*0ac0*/  IMAD.U32 R42, R42, 0x10000, RZ ;  /* 0x000100002a2a7824 */ /* 0x000fe400078e00ff */
[----:B------:R-:W-:Y:S01]  /*0ad0*/  FFMA.FTZ R43, R22, R5, R43 ;  /* 0x00000005162b7223 */ /* 0x000fe2000001002b */
[----:B------:R-:W3:Y:S04]  /*0ae0*/  LDG.E.CONSTANT R40, desc[UR8][R6.64+0x300] ;  /* 0x0003000806287981 */ /* 0x000ee8000c1e9900 */
[----:B------:R-:W3:Y:S01]  /*0af0*/  LDG.E.CONSTANT R5, desc[UR8][R6.64+0x280] ;  /* 0x0002800806057981 */ /* 0x000ee2000c1e9900 */
[----:B------:R-:W-:Y:S01]  /*0b00*/  FMUL.FTZ R45, R31, R42 ;  /* 0x0000002a1f2d7220 */ /* 0x000fe20000410000 */
[----:B----4-:R-:W-:-:S04]  /*0b10*/  IMAD.U32 R42, R38, 0x10000, RZ ;  /* 0x00010000262a7824 */ /* 0x010fc800078e00ff */
[----:B------:R-:W-:Y:S02]  /*0b20*/  FFMA.FTZ R42, R24, R42, R43 ;  /* 0x0000002a182a7223 */ /* 0x000fe4000001002b */
[----:B------:R3:W4:Y:S01]  /*0b30*/  LDG.E.CONSTANT R43, desc[UR8][R6.64+0x380] ;  /* 0x00038008062b7981 */ /* 0x000722000c1e9900 */
[----:B------:R-:W-:Y:S01]  /*0b40*/  PRMT R38, R38, 0x7632, R38 ;  /* 0x0000763226267816 */ /* 0x000fe20000000026 */
[----:B------:R-:W-:-:S03]  /*0b50*/  FFMA.FTZ R41, R30, R41, R45 ;  /* 0x000000291e297223 */ /* 0x000fc6000001002d */
[----:B------:R-:W-:-:S05]  /*0b60*/  SHF.L.U32 R38, R38, 0x10, RZ ;  /* 0x0000001026267819 */ /* 0x000fca00000006ff */
[--C-:B------:R-:W-:Y:S01]  /*0b70*/  FFMA.FTZ R38, R32, R38, R41.reuse ;  /* 0x0000002620267223 */ /* 0x100fe20000010029 */
[----:B-----5:R-:W-:-:S04]  /*0b80*/  PRMT R41, R39, 0x7632, R41 ;  /* 0x0000763227297816 */ /* 0x020fc80000000029 */
[----:B------:R-:W-:Y:S01]  /*0b90*/  SHF.L.U32 R41, R41, 0x10, RZ ;  /* 0x0000001029297819 */ /* 0x000fe200000006ff */
[----:B------:R-:W-:-:S04]  /*0ba0*/  IMAD.U32 R39, R39, 0x10000, RZ ;  /* 0x0001000027277824 */ /* 0x000fc800078e00ff */
[----:B------:R-:W-:Y:S01]  /*0bb0*/  FFMA.FTZ R41, R33, R41, R38 ;  /* 0x0000002921297223 */ /* 0x000fe20000010026 */
[----:B------:R-:W-:Y:S01]  /*0bc0*/  FFMA.FTZ R39, R25, R39, R42 ;  /* 0x0000002719277223 */ /* 0x000fe2000001002a */
[----:B------:R-:W-:Y:S01]  /*0bd0*/  UMOV UR4, 0xffffffff ;  /* 0xffffffff00047882 */ /* 0x000fe20000000000 */
[C---:B--2---:R-:W-:Y:S01]  /*0be0*/  IMAD.U32 R38, R4.reuse, 0x10000, RZ ;  /* 0x0001000004267824 */ /* 0x044fe200078e00ff */
[----:B------:R-:W-:-:S03]  /*0bf0*/  PRMT R4, R4, 0x7632, R4 ;  /* 0x0000763204047816 */ /* 0x000fc60000000004 */
[----:B------:R-:W-:Y:S01]  /*0c00*/  FFMA.FTZ R38, R26, R38, R39 ;  /* 0x000000261a267223 */ /* 0x000fe20000010027 */
[----:B------:R-:W-:Y:S02]  /*0c10*/  SHF.L.U32 R4, R4, 0x10, RZ ;  /* 0x0000001004047819 */ /* 0x000fe400000006ff */
[C---:B---3--:R-:W-:Y:S01]  /*0c20*/  PRMT R6, R5.reuse, 0x7632, R6 ;  /* 0x0000763205067816 */ /* 0x048fe20000000006 */
[----:B------:R-:W-:Y:S02]  /*0c30*/  IMAD.U32 R5, R5, 0x10000, RZ ;  /* 0x0001000005057824 */ /* 0x000fe400078e00ff */
[----:B------:R-:W-:Y:S01]  /*0c40*/  FFMA.FTZ R4, R34, R4, R41 ;  /* 0x0000000422047223 */ /* 0x000fe20000010029 */
[----:B------:R-:W-:Y:S01]  /*0c50*/  SHF.L.U32 R6, R6, 0x10, RZ ;  /* 0x0000001006067819 */ /* 0x000fe200000006ff */
[--C-:B------:R-:W-:Y:S01]  /*0c60*/  FFMA.FTZ R5, R9, R5, R38.reuse ;  /* 0x0000000509057223 */ /* 0x100fe20000010026 */
[C---:B------:R-:W-:Y:S01]  /*0c70*/  PRMT R38, R40.reuse, 0x7632, R38 ;  /* 0x0000763228267816 */ /* 0x040fe20000000026 */
[----:B------:R-:W-:-:S02]  /*0c80*/  IMAD.U32 R40, R40, 0x10000, RZ ;  /* 0x0001000028287824 */ /* 0x000fc400078e00ff */
[--C-:B------:R-:W-:Y:S01]  /*0c90*/  FFMA.FTZ R7, R35, R6, R4.reuse ;  /* 0x0000000623077223 */ /* 0x100fe20000010004 */
[C---:B----4-:R-:W-:Y:S02]  /*0ca0*/  PRMT R4, R43.reuse, 0x7632, R4 ;  /* 0x000076322b047816 */ /* 0x050fe40000000004 */
[----:B------:R-:W-:Y:S01]  /*0cb0*/  SHF.L.U32 R38, R38, 0x10, RZ ;  /* 0x0000001026267819 */ /* 0x000fe200000006ff */
[----:B------:R-:W-:Y:S01]  /*0cc0*/  FFMA.FTZ R40, R10, R40, R5 ;  /* 0x000000280a287223 */ /* 0x000fe20000010005 */
[----:B------:R-:W-:Y:S01]  /*0cd0*/  SHF.L.U32 R4, R4, 0x10, RZ ;  /* 0x0000001004047819 */ /* 0x000fe200000006ff */
[----:B------:R-:W-:Y:S02]  /*0ce0*/  IMAD.U32 R43, R43, 0x10000, RZ ;  /* 0x000100002b2b7824 */ /* 0x000fe400078e00ff */
        /* <DEDUP_REMOVED lines=8> */
.L_x_19340:
[C---:B------:R-:W-:Y:S01]  /*0d70*/  VIADD R4, R28.reuse, 0x1 ;  /* 0x000000011c047836 */ /* 0x040fe20000000000 */
[----:B------:R-:W-:Y:S01]  /*0d80*/  ISETP.NE.AND P2, PT, R19, RZ, PT ;  /* 0x000000ff1300720c */ /* 0x000fe20003f45270 */
[----:B-1----:R-:W-:Y:S01]  /*0d90*/  FADD.FTZ R38, R7, R38 ;  /* 0x0000002607267221 */ /* 0x002fe20000010000 */
[----:B------:R-:W-:Y:S01]  /*0da0*/  VIADD R21, R21, 0x4 ;  /* 0x0000000415157836 */ /* 0x000fe20000000000 */
[----:B------:R-:W-:Y:S02]  /*0db0*/  IADD3 R28, PT, PT, R28, 0x20, RZ ;  /* 0x000000201c1c7810 */ /* 0x000fe40007ffe0ff */
[----:B------:R-:W-:-:S05]  /*0dc0*/  I2FP.F32.S32 R5, R4 ;  /* 0x0000000400057245 */ /* 0x000fca0000201400 */
[----:B------:R-:W-:-:S03]  /*0dd0*/  FMUL.FTZ R5, R5, R20 ;  /* 0x0000001405057220 */ /* 0x000fc60000410000 */
[----:B------:R-:W-:Y:S02]  /*0de0*/  @!P2 IADD3 R4, PT, PT, R27, -0x1, RZ ;  /* 0xffffffff1b04a810 */ /* 0x000fe40007ffe0ff */
[----:B------:R-:W-:Y:S02]  /*0df0*/  FSEL R5, R5, RZ, P0 ;  /* 0x000000ff05057208 */ /* 0x000fe40000000000 */
[CC--:B------:R-:W-:Y:S02]  /*0e00*/  @!P2 ISETP.GE.AND P1, PT, R4.reuse, R13.reuse, PT ;  /* 0x0000000d0400a20c */ /* 0x0c0fe40003f26270 */
[----:B------:R-:W-:Y:S01]  /*0e10*/  ISETP.GE.OR P3, PT, R4, R13, P2 ;  /* 0x0000000d0400720c */ /* 0x000fe20001766670 */
[----:B------:R-:W-:Y:S01]  /*0e20*/  FFMA.FTZ R5, R38, UR13, R5 ;  /* 0x0000000d26057c23 */ /* 0x000fe20008010005 */
[----:B------:R-:W-:-:S04]  /*0e30*/  IADD3 R27, PT, PT, R27, 0x20, RZ ;  /* 0x000000201b1b7810 */ /* 0x000fc80007ffe0ff */
[----:B------:R-:W-:Y:S02]  /*0e40*/  @!P2 FSEL R6, R5, RZ, !P1 ;  /* 0x000000ff0506a208 */ /* 0x000fe40004800000 */
[----:B------:R-:W-:-:S03]  /*0e50*/  ISETP.GE.AND P1, PT, R21, R0, PT ;  /* 0x000000001500720c */ /* 0x000fc60003f26270 */
[----:B------:R1:W-:Y:S01]  /*0e60*/  @!P2 STS [R29], R6 ;  /* 0x000000061d00a388 */ /* 0x0003e20000000800 */
[----:B------:R-:W-:Y:S02]  /*0e70*/  IADD3 R17, P2, PT, R17, 0x10, RZ ;  /* 0x0000001011117810 */ /* 0x000fe40007f5e0ff */
[----:B------:R-:W-:-:S03]  /*0e80*/  @!P3 FMNMX.FTZ R8, R8, R5, !PT ;  /* 0x000000050808b209 */ /* 0x000fc60007810000 */
[----:B------:R-:W-:Y:S02]  /*0e90*/  IMAD.X R16, RZ, RZ, R16, P2 ;  /* 0x000000ffff107224 */ /* 0x000fe400010e0610 */
[----:B-1----:R-:W-:Y:S02]  /*0ea0*/  VIADD R29, R29, 0x80 ;  /* 0x000000801d1d7836 */ /* 0x002fe40000000000 */
[----:B------:R-:W-:Y:S05]  /*0eb0*/  @!P1 BRA `(.L_x_19304) ;  /* 0xfffffff800b49947 */ /* 0x000fea000383ffff */
.L_x_19302:
[----:B------:R-:W-:Y:S05]  /*0ec0*/  BSYNC B0 ;  /* 0x0000000000007941 */ /* 0x000fea0003800000 */
.L_x_19301:
[----:B-----5:R-:W1:Y:S01]  /*0ed0*/  S2R R20, SR_TID.X ;  /* 0x0000000000147919 */ /* 0x020e620000002100 */
[----:B------:R-:W-:Y:S01]  /*0ee0*/  IADD3 R3, PT, PT, R13, 0x7, RZ ;  /* 0x000000070d037810 */ /* 0x000fe20007ffe0ff */
[----:B------:R-:W-:Y:S01]  /*0ef0*/  UMOV UR4, 0xffffffff ;  /* 0xffffffff00047882 */ /* 0x000fe20000000000 */
[----:B------:R-:W2:Y:S02]  /*0f00*/  S2R R2, SR_CgaCtaId ;  /* 0x0000000000027919 */ /* 0x000ea40000008800 */
[----:B------:R-:W-:-:S04]  /*0f10*/  SHF.R.S32.HI R4, RZ, 0x1f, R3 ;  /* 0x0000001fff047819 */ /* 0x000fc80000011403 */
[----:B------:R-:W-:Y:S02]  /*0f20*/  LEA.HI R22, R4, R3, RZ, 0x3 ;  /* 0x0000000304167211 */ /* 0x000fe400078f18ff */
[----:B------:R-:W-:Y:S02]  /*0f30*/  MOV R3, 0x400 ;  /* 0x0000040000037802 */ /* 0x000fe40000000f00 */
[----:B-1----:R-:W-:Y:S02]  /*0f40*/  LOP3.LUT R16, R20, 0x1f, RZ, 0xc0, !PT ;  /* 0x0000001f14107812 */ /* 0x002fe400078ec0ff */
[----:B------:R-:W-:Y:S01]  /*0f50*/  SHF.R.U32.HI R17, RZ, 0x5, R20 ;  /* 0x00000005ff117819 */ /* 0x000fe20000011614 */
[----:B--2---:R-:W-:Y:S06]  /*0f60*/  BRA.DIV UR4, `(.L_x_19305) ;  /* 0x0000002a04807947 */ /* 0x004fec000b800000 */
[----:B------:R-:W0:Y:S02]  /*0f70*/  SHFL.BFLY PT, R5, R8, 0x10, 0x1f ;  /* 0x0e001f0008057f89 */ /* 0x000e2400000e0000 */
[----:B0-----:R-:W-:-:S05]  /*0f80*/  FMNMX.FTZ R7, R5, R8, !PT ;  /* 0x0000000805077209 */ /* 0x001fca0007810000 */
[----:B------:R-:W0:Y:S02]  /*0f90*/  SHFL.BFLY PT, R10, R7, 0x8, 0x1f ;  /* 0x0d001f00070a7f89 */ /* 0x000e2400000e0000 */
[----:B0-----:R-:W-:-:S05]  /*0fa0*/  FMNMX.FTZ R10, R7, R10, !PT ;  /* 0x0000000a070a7209 */ /* 0x001fca0007810000 */
[----:B------:R0:W1:Y:S02]  /*0fb0*/  SHFL.BFLY PT, R9, R10, 0x4, 0x1f ;  /* 0x0c801f000a097f89 */ /* 0x00006400000e0000 */
.L_x_19345:
[----:B------:R-:W-:Y:S01]  /*0fc0*/  VIADD R5, R3, 0x80 ;  /* 0x0000008003057836 */ /* 0x000fe20000000000 */
[----:B------:R-:W-:Y:S01]  /*0fd0*/  ISETP.NE.AND P3, PT, R16, RZ, PT ;  /* 0x000000ff1000720c */ /* 0x000fe20003f65270 */
[----:B------:R-:W-:Y:S05]  /*0fe0*/  WARPSYNC.ALL ;  /* 0x0000000000007948 */ /* 0x000fea0003800000 */
[----:B------:R-:W-:Y:S02]  /*0ff0*/  LEA R5, R2, R5, 0x18 ;  /* 0x0000000502057211 */ /* 0x000fe400078ec0ff */
[----:B-1----:R-:W-:Y:S02]  /*1000*/  FMNMX.FTZ R9, R10, R9, !PT ;  /* 0x000000090a097209 */ /* 0x002fe40007810000 */
[----:B------:R-:W-:-:S05]  /*1010*/  LEA R4, R17, R5, 0x2 ;  /* 0x0000000511047211 */ /* 0x000fca00078e10ff */
[----:B------:R1:W-:Y:S01]  /*1020*/  @!P3 STS [R4], R9 ;  /* 0x000000090400b388 */ /* 0x0003e20000000800 */
[----:B------:R-:W-:Y:S01]  /*1030*/  BAR.SYNC.DEFER_BLOCKING 0x0 ;  /* 0x0000000000007b1d */ /* 0x000fe20000010000 */
[C---:B------:R-:W-:Y:S01]  /*1040*/  ISETP.GT.U32.AND P2, PT, R16.reuse, 0x3, PT ;  /* 0x000000031000780c */ /* 0x040fe20003f44070 */
[----:B------:R-:W-:Y:S01]  /*1050*/  IMAD R6, R16, 0x4, R5 ;  /* 0x0000000410067824 */ /* 0x000fe200078e0205 */
[----:B------:R-:W-:Y:S01]  /*1060*/  MOV R8, 0xff7fffff ;  /* 0xff7fffff00087802 */ /* 0x000fe20000000f00 */
[----:B-1----:R-:W-:Y:S01]  /*1070*/  IMAD.MOV.U32 R9, RZ, RZ, RZ ;  /* 0x000000ffff097224 */ /* 0x002fe200078e00ff */
        /* <DEDUP_REMOVED lines=22> */
[----:B------:R-:W-:-:S03]  /*11e0*/  IMAD.MOV.U32 R8, RZ, RZ, R20 ;  /* 0x000000ffff087224 */ /* 0x000fc600078e0014 */
[----:B------:R-:W-:Y:S02]  /*11f0*/  LOP3.LUT R10, R10, 0x3, RZ, 0xc0, !PT ;  /* 0x000000030a0a7812 */ /* 0x000fe400078ec0ff */
[----:B------:R-:W-:Y:S01]  /*1200*/  LEA R11, R2, R9, 0x18 ;  /* 0x00000009020b7211 */ /* 0x000fe200078ec0ff */
[----:B------:R-:W-:Y:S02]  /*1210*/  HFMA2 R9, -RZ, RZ, 0, 0 ;  /* 0x00000000ff097431 */ /* 0x000fe400000001ff */
[----:B------:R-:W-:Y:S01]  /*1220*/  IMAD.MOV R10, RZ, RZ, -R10 ;  /* 0x000000ffff0a7224 */ /* 0x000fe200078e0a0a */
[----:B------:R-:W-:-:S07]  /*1230*/  LEA R11, R20, R11, 0x2 ;  /* 0x0000000b140b7211 */ /* 0x000fce00078e10ff */
.L_x_19310:
        /* <DEDUP_REMOVED lines=11> */
.L_x_19309:
[----:B------:R-:W-:Y:S05]  /*12f0*/  BSYNC.RECONVERGENT B1 ;  /* 0x0000000000017941 */ /* 0x000fea0003800200 */
.L_x_19308:
        /* <DEDUP_REMOVED lines=12> */
.L_x_19313:
        /* <DEDUP_REMOVED lines=100> */
.L_x_19312:
[----:B------:R-:W-:Y:S05]  /*1a00*/  BSYNC.RECONVERGENT B1 ;  /* 0x0000000000017941 */ /* 0x000fea0003800200 */
.L_x_19311:
        /* <DEDUP_REMOVED lines=55> */
.L_x_19315:
[----:B------:R-:W-:Y:S05]  /*1d80*/  BSYNC.RECONVERGENT B1 ;  /* 0x0000000000017941 */ /* 0x000fea0003800200 */
.L_x_19314:
        /* <DEDUP_REMOVED lines=26> */
.L_x_19307:
[----:B------:R-:W-:Y:S05]  /*1f30*/  BSYNC.RECONVERGENT B0 ;  /* 0x0000000000007941 */ /* 0x000fea0003800200 */
.L_x_19306:
        /* <DEDUP_REMOVED lines=39> */
.L_x_19320:
[----:B------:R-:W0:Y:S01]  /*21b0*/  LDS R7, [R6] ;  /* 0x0000000006077984 */ /* 0x000e220000000800 */
[----:B------:R-:W-:-:S04]  /*21c0*/  IADD3 R9, PT, PT, R9, 0x1, RZ ;  /* 0x0000000109097810 */ /* 0x000fc80007ffe0ff */
[----:B------:R-:W-:Y:S01]  /*21d0*/  ISETP.NE.AND P0, PT, R9, RZ, PT ;  /* 0x000000ff0900720c */ /* 0x000fe20003f05270 */
[----:B0-----:R-:W-:-:S05]  /*21e0*/  FMUL.FTZ R7, R7, R4 ;  /* 0x0000000407077220 */ /* 0x001fca0000410000 */
[----:B------:R0:W-:Y:S02]  /*21f0*/  STS [R6], R7 ;  /* 0x0000000706007388 */ /* 0x0001e40000000800 */
[----:B0-----:R-:W-:-:S05]  /*2200*/  VIADD R6, R6, 0x200 ;  /* 0x0000020006067836 */ /* 0x001fca0000000000 */
[----:B------:R-:W-:Y:S05]  /*2210*/  @P0 BRA `(.L_x_19320) ;  /* 0xfffffffc00e40947 */ /* 0x000fea000383ffff */
.L_x_19319:
[----:B------:R-:W-:Y:S05]  /*2220*/  BSYNC.RECONVERGENT B1 ;  /* 0x0000000000017941 */ /* 0x000fea0003800200 */
.L_x_19318:
        /* <DEDUP_REMOVED lines=12> */
.L_x_19323:
        /* <DEDUP_REMOVED lines=52> */
.L_x_19322:
[----:B------:R-:W-:Y:S05]  /*2630*/  BSYNC.RECONVERGENT B1 ;  /* 0x0000000000017941 */ /* 0x000fea0003800200 */
.L_x_19321:
        /* <DEDUP_REMOVED lines=31> */
.L_x_19325:
[----:B------:R-:W-:Y:S05]  /*2830*/  BSYNC.RECONVERGENT B1 ;  /* 0x0000000000017941 */ /* 0x000fea0003800200 */
.L_x_19324:
        /* <DEDUP_REMOVED lines=14> */
.L_x_19317:
[----:B------:R-:W-:Y:S05]  /*2920*/  BSYNC.RECONVERGENT B0 ;  /* 0x0000000000007941 */ /* 0x000fea0003800200 */
.L_x_19316:
        /* <DEDUP_REMOVED lines=9> */
[----:B0-----:R-:W-:Y:S01]  /*29c0*/  SHF.R.U32.HI R4, RZ, 0x3, R20 ;  /* 0x00000003ff047819 */ /* 0x001fe20000011614 */
[----:B------:R-:W-:Y:S01]  /*29d0*/  VIADD R3, R3, 0xa0 ;  /* 0x000000a003037836 */ /* 0x000fe20000000000 */
[----:B-1----:R-:W-:Y:S01]  /*29e0*/  MOV R5, RZ ;  /* 0x000000ff00057202 */ /* 0x002fe20000000f00 */
[----:B------:R-:W0:Y:S01]  /*29f0*/  LDCU UR6, c[0x0][0x3d0] ;  /* 0x00007a00ff0677ac */ /* 0x000e220008000800 */
[----:B------:R-:W-:Y:S01]  /*2a00*/  LOP3.LUT R4, R4, 0x7c, RZ, 0xc0, !PT ;  /* 0x0000007c04047812 */ /* 0x000fe200078ec0ff */
[C---:B------:R-:W-:Y:S01]  /*2a10*/  IMAD.IADD R36, R17.reuse, 0x1, -R0 ;  /* 0x0000000111247824 */ /* 0x040fe200078e0a00 */
        /* <DEDUP_REMOVED lines=13> */
.L_x_19332:
[----:B------:R-:W2:Y:S04]  /*2af0*/  LDG.E.CONSTANT R3, desc[UR8][R24.64] ;  /* 0x0000000818037981 */ /* 0x000ea8000c1e9900 */
[----:B------:R-:W0:Y:S01]  /*2b00*/  LDS.128 R8, [R27] ;  /* 0x000000001b087984 */ /* 0x000e220000000c00 */
        /* <DEDUP_REMOVED lines=17> */
[----:B------:R1:W5:Y:S01]  /*2c20*/  LDG.E.CONSTANT R34, desc[UR8][R2.64+0xc] ;  /* 0x00000c0802227981 */ /* 0x000362000c1e9900 */
[----:B0-----:R-:W-:-:S02]  /*2c30*/  F2FP.BF16.F32.PACK_AB R4, R5, R4 ;  /* 0x000000040504723e */ /* 0x001fc400000010ff */
[----:B------:R-:W-:Y:S02]  /*2c40*/  F2FP.BF16.F32.PACK_AB R6, R7, R6 ;  /* 0x000000060706723e */ /* 0x000fe400000010ff */
[----:B-1----:R-:W-:Y:S01]  /*2c50*/  MOV R2, R4 ;  /* 0x0000000400027202 */ /* 0x002fe20000000f00 */
[----:B------:R-:W-:Y:S01]  /*2c60*/  VIADD R4, R26, 0xfffffffd ;  /* 0xfffffffd1a047836 */ /* 0x000fe20000000000 */
[----:B------:R-:W-:Y:S06]  /*2c70*/  @P0 BRA `(.L_x_19329) ;  /* 0x0000000000780947 */ /* 0x000fec0003800000 */
[C---:B------:R-:W-:Y:S01]  /*2c80*/  VIADD R40, R26.reuse, 0x1 ;  /* 0x000000011a287836 */ /* 0x040fe20000000000 */
[C---:B------:R-:W-:Y:S01]  /*2c90*/  IADD3 R38, PT, PT, R26.reuse, -0x1, RZ ;  /* 0xffffffff1a267810 */ /* 0x040fe20007ffe0ff */
[C---:B------:R-:W-:Y:S01]  /*2ca0*/  VIADD R44, R26.reuse, 0x3 ;  /* 0x000000031a2c7836 */ /* 0x040fe20000000000 */
[-C--:B------:R-:W-:Y:S02]  /*2cb0*/  ISETP.GE.AND P6, PT, R26, R13.reuse, PT ;  /* 0x0000000d1a00720c */ /* 0x080fe40003fc6270 */
[-C--:B------:R-:W-:Y:S02]  /*2cc0*/  ISETP.GE.AND P5, PT, R40, R13.reuse, PT ;  /* 0x0000000d2800720c */ /* 0x080fe40003fa6270 */
[----:B------:R-:W-:Y:S01]  /*2cd0*/  ISETP.GE.AND P1, PT, R38, R13, PT ;  /* 0x0000000d2600720c */ /* 0x000fe20003f26270 */
[C---:B------:R-:W-:Y:S01]  /*2ce0*/  VIADD R38, R26.reuse, 0xfffffffe ;  /* 0xfffffffe1a267836 */ /* 0x040fe20000000000 */
[----:B------:R-:W-:Y:S02]  /*2cf0*/  IADD3 R40, PT, PT, R26, 0x4, RZ ;  /* 0x000000041a287810 */ /* 0x000fe40007ffe0ff */
[----:B-----5:R-:W-:-:S02]  /*2d00*/  PRMT R3, R33, 0x7632, R3 ;  /* 0x0000763221037816 */ /* 0x020fc40000000003 */
[----:B------:R-:W-:Y:S02]  /*2d10*/  IADD3 R42, PT, PT, R26, 0x2, RZ ;  /* 0x000000021a2a7810 */ /* 0x000fe40007ffe0ff */
[-C--:B------:R-:W-:Y:S02]  /*2d20*/  ISETP.GE.AND P2, PT, R40, R13.reuse, PT ;  /* 0x0000000d2800720c */ /* 0x080fe40003f46270 */
[----:B------:R-:W-:Y:S02]  /*2d30*/  SEL R33, R33, RZ, !P1 ;  /* 0x000000ff21217207 */ /* 0x000fe40004800000 */
        /* <DEDUP_REMOVED lines=18> */
.L_x_19329:
[----:B------:R-:W-:Y:S05]  /*2e60*/  BSYNC.RECONVERGENT B1 ;  /* 0x0000000000017941 */ /* 0x000fea0003800200 */
.L_x_19328:
[----:B-----5:R-:W-:Y:S02]  /*2e70*/  HMUL2.BF16_V2 R3, R2, R35 ;  /* 0x0000002302037232 */ /* 0x020fe40000200000 */
[----:B------:R-:W-:Y:S02]  /*2e80*/  HFMA2.BF16_V2 R7, R6, R33, -RZ ;  /* 0x0000002106077231 */ /* 0x000fe400003000ff */
[----:B------:R-:W-:Y:S02]  /*2e90*/  HMUL2.BF16_V2 R11, R8, R32 ;  /* 0x00000020080b7232 */ /* 0x000fe40000200000 */
[----:B------:R-:W-:Y:S01]  /*2ea0*/  HFMA2.BF16_V2 R33, R10, R34, -RZ ;  /* 0x000000220a217231 */ /* 0x000fe200003000ff */
[----:B------:R-:W-:Y:S01]  /*2eb0*/  BSSY.RECONVERGENT B1, `(.L_x_19330) ;  /* 0x0000034000017945 */ /* 0x000fe20003800200 */
[----:B------:R-:W-:Y:S02]  /*2ec0*/  PRMT R5, R3, 0x7632, R5 ;  /* 0x0000763203057816 */ /* 0x000fe40000000005 */
[----:B------:R-:W-:-:S02]  /*2ed0*/  PRMT R9, R7, 0x7632, R9 ;  /* 0x0000763207097816 */ /* 0x000fc40000000009 */
        /* <DEDUP_REMOVED lines=49> */
.L_x_19331:
[----:B------:R-:W-:Y:S05]  /*31f0*/  BSYNC.RECONVERGENT B1 ;  /* 0x0000000000017941 */ /* 0x000fea0003800200 */
.L_x_19330:
[----:B------:R-:W-:Y:S02]  /*3200*/  HFMA2.BF16_V2 R4, R6, R29, -RZ ;  /* 0x0000001d06047231 */ /* 0x000fe400003000ff */
[----:B------:R-:W-:Y:S01]  /*3210*/  HMUL2.BF16_V2 R2, R2, R28 ;  /* 0x0000001c02027232 */ /* 0x000fe20000200000 */
[----:B------:R-:W-:Y:S01]  /*3220*/  IADD3 R24, P1, PT, R24, 0x10, RZ ;  /* 0x0000001018187810 */ /* 0x000fe20007f3e0ff */
[----:B------:R-:W-:Y:S02]  /*3230*/  HMUL2.BF16_V2 R6, R8, R30 ;  /* 0x0000001e08067232 */ /* 0x000fe40000200000 */
[----:B------:R-:W-:Y:S01]  /*3240*/  HFMA2.BF16_V2 R8, R10, R31, -RZ ;  /* 0x0000001f0a087231 */ /* 0x000fe200003000ff */
[----:B------:R-:W-:Y:S01]  /*3250*/  PRMT R5, R4, 0x7632, R5 ;  /* 0x0000763204057816 */ /* 0x000fe20000000005 */
[----:B------:R-:W-:Y:S01]  /*3260*/  VIADD R36, R36, 0x4 ;  /* 0x0000000424247836 */ /* 0x000fe20000000000 */
[----:B------:R-:W-:Y:S01]  /*3270*/  PRMT R3, R2, 0x7632, R3 ;  /* 0x0000763202037816 */ /* 0x000fe20000000003 */
[----:B------:R-:W-:Y:S01]  /*3280*/  VIADD R26, R26, 0x20 ;  /* 0x000000201a1a7836 */ /* 0x000fe20000000000 */
[----:B------:R-:W-:Y:S01]  /*3290*/  SHF.L.U32 R4, R4, 0x10, RZ ;  /* 0x0000001004047819 */ /* 0x000fe200000006ff */
[----:B------:R-:W-:Y:S01]  /*32a0*/  IMAD.U32 R5, R5, 0x10000, RZ ;  /* 0x0001000005057824 */ /* 0x000fe200078e00ff */
[----:B------:R-:W-:Y:S01]  /*32b0*/  PRMT R7, R6, 0x7632, R7 ;  /* 0x0000763206077816 */ /* 0x000fe20000000007 */
[----:B------:R-:W-:Y:S01]  /*32c0*/  IMAD.U32 R10, R3, 0x10000, RZ ;  /* 0x00010000030a7824 */ /* 0x000fe200078e00ff */
[----:B------:R-:W-:Y:S01]  /*32d0*/  SHF.L.U32 R9, R2, 0x10, RZ ;  /* 0x0000001002097819 */ /* 0x000fe200000006ff */
[----:B------:R-:W-:Y:S01]  /*32e0*/  FADD.FTZ R4, R4, R5 ;  /* 0x0000000504047221 */ /* 0x000fe20000010000 */
[----:B------:R-:W-:Y:S01]  /*32f0*/  IADD3 R5, PT, PT, R23, 0x3, RZ ;  /* 0x0000000317057810 */ /* 0x000fe20007ffe0ff */
[----:B------:R-:W-:Y:S01]  /*3300*/  IMAD.U32 R7, R7, 0x10000, RZ ;  /* 0x0001000007077824 */ /* 0x000fe200078e00ff */
[----:B------:R-:W-:Y:S01]  /*3310*/  PRMT R2, R8, 0x7632, R2 ;  /* 0x0000763208027816 */ /* 0x000fe20000000002 */
[----:B------:R-:W-:Y:S01]  /*3320*/  FADD.FTZ R9, R9, R10 ;  /* 0x0000000a09097221 */ /* 0x000fe20000010000 */
[----:B------:R-:W-:Y:S01]  /*3330*/  SHF.L.U32 R6, R6, 0x10, RZ ;  /* 0x0000001006067819 */ /* 0x000fe200000006ff */
[----:B------:R-:W-:Y:S01]  /*3340*/  IMAD.X R25, RZ, RZ, R25, P1 ;  /* 0x000000ffff197224 */ /* 0x000fe200008e0619 */
        /* <DEDUP_REMOVED lines=12> */
.L_x_19327:
[----:B--23--:R-:W-:Y:S05]  /*3410*/  BSYNC.RECONVERGENT B0 ;  /* 0x0000000000007941 */ /* 0x00cfea0003800200 */
.L_x_19326:
[C---:B------:R-:W-:Y:S01]  /*3420*/  LOP3.LUT R0, R20.reuse, 0x3c0, RZ, 0xc0, !PT ;  /* 0x000003c014007812 */ /* 0x040fe200078ec0ff */
[----:B------:R-:W-:Y:S01]  /*3430*/  BAR.SYNC.DEFER_BLOCKING 0x0 ;  /* 0x0000000000007b1d */ /* 0x000fe20000010000 */
[----:B------:R-:W-:Y:S02]  /*3440*/  LOP3.LUT R2, R20, 0x3e0, RZ, 0xc0, !PT ;  /* 0x000003e014027812 */ /* 0x000fe400078ec0ff */
[----:B------:R-:W-:Y:S02]  /*3450*/  ISETP.NE.AND P0, PT, R0, 0x40, PT ;  /* 0x000000400000780c */ /* 0x000fe40003f05270 */
[----:B------:R-:W-:Y:S01]  /*3460*/  ISETP.NE.AND P2, PT, R2, 0x20, PT ;  /* 0x000000200200780c */ /* 0x000fe20003f45270 */
[----:B------:R-:W-:Y:S01]  /*3470*/  BSSY.RECONVERGENT B0, `(.L_x_19333) ;  /* 0x000001b000007945 */ /* 0x000fe20003800200 */
[----:B------:R-:W-:Y:S02]  /*3480*/  ISETP.GT.U32.AND P1, PT, R20, 0x3f, PT ;  /* 0x0000003f1400780c */ /* 0x000fe40003f24070 */
[----:B------:R-:W-:-:S02]  /*3490*/  LEA R17, R17, R16, 0x6 ;  /* 0x0000001011117211 */ /* 0x000fc400078e30ff */
[----:B------:R-:W-:-:S05]  /*34a0*/  ISETP.GT.U32.AND P3, PT, R20, 0x1f, PT ;  /* 0x0000001f1400780c */ /* 0x000fca0003f64070 */
[----:B------:R-:W2:Y:S01]  /*34b0*/  @!P0 S2R R3, SR_CgaCtaId ;  /* 0x0000000000038919 */ /* 0x000ea20000008800 */
[----:B------:R-:W-:Y:S02]  /*34c0*/  @!P0 MOV R0, 0x400 ;  /* 0x0000040000008802 */ /* 0x000fe40000000f00 */
[----:B------:R-:W-:Y:S01]  /*34d0*/  @!P2 MOV R2, 0x400 ;  /* 0x000004000002a802 */ /* 0x000fe20000000f00 */
[----:B-1----:R-:W1:Y:S01]  /*34e0*/  @!P2 S2R R5, SR_CgaCtaId ;  /* 0x000000000005a919 */ /* 0x002e620000008800 */
[----:B------:R-:W-:-:S03]  /*34f0*/  @!P0 IADD3 R0, PT, PT, R0, 0xa0, RZ ;  /* 0x000000a000008810 */ /* 0x000fc60007ffe0ff */
[----:B------:R-:W-:Y:S01]  /*3500*/  @!P2 VIADD R2, R2, 0xa0 ;  /* 0x000000a00202a836 */ /* 0x000fe20000000000 */
[----:B--2---:R-:W-:-:S04]  /*3510*/  @!P0 LEA R0, R3, R0, 0x18 ;  /* 0x0000000003008211 */ /* 0x004fc800078ec0ff */
[----:B-1----:R-:W-:Y:S01]  /*3520*/  @!P2 LEA R5, R5, R2, 0x18 ;  /* 0x000000020505a211 */ /* 0x002fe200078ec0ff */
[----:B------:R-:W-:-:S03]  /*3530*/  @!P0 IMAD R0, R17, 0x4, R0 ;  /* 0x0000000411008824 */ /* 0x000fc600078e0200 */
[----:B------:R-:W-:Y:S02]  /*3540*/  @!P2 LEA R16, R16, R5, 0x2 ;  /* 0x000000051010a211 */ /* 0x000fe400078e10ff */
[----:B------:R1:W-:Y:S04]  /*3550*/  @!P0 STS [R0+-0x200], R21 ;  /* 0xfffe001500008388 */ /* 0x0003e80000000800 */
[----:B------:R1:W-:Y:S01]  /*3560*/  @!P0 STS [R0+-0x180], R22 ;  /* 0xfffe801600008388 */ /* 0x0003e20000000800 */
[----:B------:R-:W-:Y:S06]  /*3570*/  BAR.SYNC.DEFER_BLOCKING 0x0 ;  /* 0x0000000000007b1d */ /* 0x000fec0000010000 */
[----:B------:R-:W-:Y:S05]  /*3580*/  @P1 BRA `(.L_x_19334) ;  /* 0x0000000000241947 */ /* 0x000fea0003800000 */
[----:B------:R-:W2:Y:S01]  /*3590*/  S2UR UR5, SR_CgaCtaId ;  /* 0x00000000000579c3 */ /* 0x000ea20000008800 */
[----:B------:R-:W-:Y:S02]  /*35a0*/  UMOV UR4, 0x400 ;  /* 0x0000040000047882 */ /* 0x000fe40000000000 */
[----:B------:R-:W-:-:S04]  /*35b0*/  UIADD3 UR4, UPT, UPT, UR4, 0xa0, URZ ;  /* 0x000000a004047890 */ /* 0x000fc8000fffe0ff */
[----:B--2---:R-:W-:-:S06]  /*35c0*/  ULEA UR4, UR5, UR4, 0x18 ;  /* 0x0000000405047291 */ /* 0x004fcc000f8ec0ff */
[----:B------:R-:W-:-:S05]  /*35d0*/  LEA R2, R17, UR4, 0x2 ;  /* 0x0000000411027c11 */ /* 0x000fca000f8e10ff */
[----:B-1----:R-:W1:Y:S04]  /*35e0*/  LDS R0, [R2] ;  /* 0x0000000002007984 */ /* 0x002e680000000800 */
[----:B------:R-:W2:Y:S01]  /*35f0*/  LDS R3, [R2+0x80] ;  /* 0x0000800002037984 */ /* 0x000ea20000000800 */
[----:B-1----:R-:W-:Y:S01]  /*3600*/  FADD.FTZ R21, R21, R0 ;  /* 0x0000000015157221 */ /* 0x002fe20000010000 */
[----:B--2---:R-:W-:-:S07]  /*3610*/  FADD.FTZ R22, R22, R3 ;  /* 0x0000000316167221 */ /* 0x004fce0000010000 */
.L_x_19334:
[----:B------:R-:W-:Y:S05]  /*3620*/  BSYNC.RECONVERGENT B0 ;  /* 0x0000000000007941 */ /* 0x000fea0003800200 */
.L_x_19333:
[----:B------:R-:W-:Y:S06]  /*3630*/  BAR.SYNC.DEFER_BLOCKING 0x0 ;  /* 0x0000000000007b1d */ /* 0x000fec0000010000 */
[----:B------:R-:W-:Y:S01]  /*3640*/  BSSY.RECONVERGENT B0, `(.L_x_19335) ;  /* 0x000000e000007945 */ /* 0x000fe20003800200 */
[----:B------:R2:W-:Y:S04]  /*3650*/  @!P2 STS [R16], R21 ;  /* 0x000000151000a388 */ /* 0x0005e80000000800 */
[----:B------:R2:W-:Y:S01]  /*3660*/  @!P2 STS [R16+0x80], R22 ;  /* 0x000080161000a388 */ /* 0x0005e20000000800 */
[----:B------:R-:W-:Y:S06]  /*3670*/  BAR.SYNC.DEFER_BLOCKING 0x0 ;  /* 0x0000000000007b1d */ /* 0x000fec0000010000 */
[----:B------:R-:W-:Y:S05]  /*3680*/  @P3 BRA `(.L_x_19336) ;  /* 0x0000000000243947 */ /* 0x000fea0003800000 */
[----:B------:R-:W3:Y:S01]  /*3690*/  S2UR UR5, SR_CgaCtaId ;  /* 0x00000000000579c3 */ /* 0x000ee20000008800 */
[----:B------:R-:W-:Y:S02]  /*36a0*/  UMOV UR4, 0x400 ;  /* 0x0000040000047882 */ /* 0x000fe40000000000 */
[----:B------:R-:W-:-:S04]  /*36b0*/  UIADD3 UR4, UPT, UPT, UR4, 0xa0, URZ ;  /* 0x000000a004047890 */ /* 0x000fc8000fffe0ff */
[----:B---3--:R-:W-:-:S06]  /*36c0*/  ULEA UR4, UR5, UR4, 0x18 ;  /* 0x0000000405047291 */ /* 0x008fcc000f8ec0ff */
[----:B------:R-:W-:-:S05]  /*36d0*/  LEA R17, R17, UR4, 0x2 ;  /* 0x0000000411117c11 */ /* 0x000fca000f8e10ff */
[----:B-1----:R-:W2:Y:S04]  /*36e0*/  LDS R0, [R17] ;  /* 0x0000000011007984 */ /* 0x002ea80000000800 */
[----:B------:R-:W1:Y:S01]  /*36f0*/  LDS R3, [R17+0x80] ;  /* 0x0000800011037984 */ /* 0x000e620000000800 */
[----:B--2---:R-:W-:Y:S01]  /*3700*/  FADD.FTZ R21, R21, R0 ;  /* 0x0000000015157221 */ /* 0x004fe20000010000 */
[----:B-1----:R-:W-:-:S07]  /*3710*/  FADD.FTZ R22, R22, R3 ;  /* 0x0000000316167221 */ /* 0x002fce0000010000 */
.L_x_19336:
[----:B------:R-:W-:Y:S05]  /*3720*/  BSYNC.RECONVERGENT B0 ;  /* 0x0000000000007941 */ /* 0x000fea0003800200 */
.L_x_19335:
[----:B------:R-:W-:Y:S06]  /*3730*/  BAR.SYNC.DEFER_BLOCKING 0x0 ;  /* 0x0000000000007b1d */ /* 0x000fec0000010000 */
[----:B------:R-:W-:Y:S05]  /*3740*/  @P3 EXIT ;  /* 0x000000000000394d */ /* 0x000fea0003800000 */
[----:B------:R-:W3:Y:S01]  /*3750*/  S2R R3, SR_CTAID.Z ;  /* 0x0000000000037919 */ /* 0x000ee20000002700 */
[----:B------:R-:W4:Y:S01]  /*3760*/  LDCU UR4, c[0x0][0x378] ;  /* 0x00006f00ff0477ac */ /* 0x000f220008000800 */
[----:B------:R-:W-:Y:S01]  /*3770*/  IMAD R12, R14, R12, R15 ;  /* 0x0000000c0e0c7224 */ /* 0x000fe200078e020f */
[----:B-12---:R-:W-:Y:S01]  /*3780*/  F2FP.BF16.F32.PACK_AB R21, R22, R21 ;  /* 0x000000151615723e */ /* 0x006fe200000010ff */
[----:B------:R-:W1:Y:S03]  /*3790*/  LDCU.64 UR6, c[0x0][0x380] ;  /* 0x00007000ff0677ac */ /* 0x000e660008000a00 */
[----:B------:R-:W-:Y:S01]  /*37a0*/  PRMT R0, R21, 0x7632, R0 ;  /* 0x0000763215007816 */ /* 0x000fe20000000000 */
[----:B----4-:R-:W-:Y:S02]  /*37b0*/  IMAD R12, R12, UR4, RZ ;  /* 0x000000040c0c7c24 */ /* 0x010fe4000f8e02ff */
[----:B---3--:R-:W-:-:S05]  /*37c0*/  IMAD.SHL.U32 R3, R3, 0x40, RZ ;  /* 0x0000004003037824 */ /* 0x008fca00078e00ff */
[----:B------:R-:W-:-:S04]  /*37d0*/  LEA R3, P0, R12, R3, 0x6 ;  /* 0x000000030c037211 */ /* 0x000fc800078030ff */
[----:B------:R-:W-:Y:S02]  /*37e0*/  LOP3.LUT R20, R3, 0x1f, R20, 0xf8, !PT ;  /* 0x0000001f03147812 */ /* 0x000fe400078ef814 */
[----:B------:R-:W-:Y:S02]  /*37f0*/  IADD3.X R3, PT, PT, RZ, RZ, RZ, P0, !PT ;  /* 0x000000ffff037210 */ /* 0x000fe400007fe4ff */
[----:B-1----:R-:W-:-:S04]  /*3800*/  LEA R2, P0, R20, UR6, 0x1 ;  /* 0x0000000614027c11 */ /* 0x002fc8000f8008ff */
[----:B------:R-:W-:-:S05]  /*3810*/  LEA.HI.X R3, R20, UR7, R3, 0x1, P0 ;  /* 0x0000000714037c11 */ /* 0x000fca00080f0c03 */
[----:B------:R-:W-:Y:S04]  /*3820*/  STG.E.U16 desc[UR8][R2.64], R21 ;  /* 0x0000001502007986 */ /* 0x000fe8000c101508 */
[----:B------:R-:W-:Y:S01]  /*3830*/  STG.E.U16 desc[UR8][R2.64+0x40], R0 ;  /* 0x0000400002007986 */ /* 0x000fe2000c101508 */
[----:B------:R-:W-:Y:S05]  /*3840*/  EXIT ;  /* 0x000000000000794d */ /* 0x000fea0003800000 */
.L_x_19303:
        /* <DEDUP_REMOVED lines=8> */
.L_x_19338:
[----:B------:R-:W-:Y:S05]  /*38d0*/  BSYNC B1 ;  /* 0x0000000000017941 */ /* 0x000fea0003800000 */
.L_x_19337:
[----:B------:R-:W-:Y:S02]  /*38e0*/  IMAD.MOV.U32 R5, RZ, RZ, R38 ;  /* 0x000000ffff057224 */ /* 0x000fe400078e0026 */
[----:B------:R-:W-:Y:S01]  /*38f0*/  HFMA2 R6, -RZ, RZ, 0, 5.9604644775390625e-08 ;  /* 0x00000001ff067431 */ /* 0x000fe200000001ff */
[----:B------:R-:W-:Y:S01]  /*3900*/  MOV R4, 0xffffffff ;  /* 0xffffffff00047802 */ /* 0x000fe20000000f00 */
[----:B------:R-:W-:Y:S01]  /*3910*/  FADD.FTZ R7, R40, R5 ;  /* 0x0000000528077221 */ /* 0x000fe20000010000 */
[----:B------:R-:W-:-:S07]  /*3920*/  IMAD.MOV.U32 R5, RZ, RZ, 0x1f ;  /* 0x0000001fff057424 */ /* 0x000fce00078e00ff */
[----:B------:R-:W-:Y:S05]  /*3930*/  WARPSYNC.COLLECTIVE R4, `(.L_x_19339) ;  /* 0x0000000004087348 */ /* 0x000fea0003c00000 */
[----:B------:R0:W1:Y:S02]  /*3940*/  SHFL.BFLY P1, R38, R7, R6, R5 ;  /* 0x0c00000607267389 */ /* 0x0000640000020005 */
[----:B01----:R-:W-:Y:S05]  /*3950*/  ENDCOLLECTIVE ;  /* 0x000000000000791b */ /* 0x003fea0003800000 */
.L_x_19339:
[----:B------:R-:W-:Y:S05]  /*3960*/  BRA `(.L_x_19340) ;  /* 0xffffffd400007947 */ /* 0x000fea000383ffff */
.L_x_19305:
[----:B------:R-:W-:Y:S01]  /*3970*/  HFMA2 R6, -RZ, RZ, 0, 9.5367431640625e-07 ;  /* 0x00000010ff067431 */ /* 0x000fe200000001ff */
[----:B------:R-:W-:Y:S01]  /*3980*/  BSSY B0, `(.L_x_19341) ;  /* 0x0000007000007945 */ /* 0x000fe20003800000 */
[----:B0-----:R-:W-:Y:S01]  /*3990*/  IMAD.MOV.U32 R7, RZ, RZ, R8 ;  /* 0x000000ffff077224 */ /* 0x001fe200078e0008 */
[----:B------:R-:W-:Y:S01]  /*39a0*/  MOV R4, 0xffffffff ;  /* 0xffffffff00047802 */ /* 0x000fe20000000f00 */
[----:B------:R-:W-:-:S07]  /*39b0*/  IMAD.MOV.U32 R5, RZ, RZ, 0x1f ;  /* 0x0000001fff057424 */ /* 0x000fce00078e00ff */
[----:B------:R-:W-:Y:S05]  /*39c0*/  WARPSYNC.COLLECTIVE R4, `(.L_x_19342) ;  /* 0x0000000004087348 */ /* 0x000fea0003c00000 */
[----:B------:R0:W1:Y:S02]  /*39d0*/  SHFL.BFLY P1, R38, R7, R6, R5 ;  /* 0x0c00000607267389 */ /* 0x0000640000020005 */
[----:B01----:R-:W-:Y:S05]  /*39e0*/  ENDCOLLECTIVE ;  /* 0x000000000000791b */ /* 0x003fea0003800000 */
.L_x_19342:
[----:B------:R-:W-:Y:S05]  /*39f0*/  BSYNC B0 ;  /* 0x0000000000007941 */ /* 0x000fea0003800000 */
.L_x_19341:
[----:B------:R-:W-:Y:S02]  /*3a00*/  IMAD.MOV.U32 R5, RZ, RZ, R38 ;  /* 0x000000ffff057224 */ /* 0x000fe400078e0026 */
[----:B------:R-:W-:Y:S01]  /*3a10*/  HFMA2 R6, -RZ, RZ, 0, 4.76837158203125e-07 ;  /* 0x00000008ff067431 */ /* 0x000fe200000001ff */
[----:B------:R-:W-:Y:S02]  /*3a20*/  MOV R4, 0xffffffff ;  /* 0xffffffff00047802 */ /* 0x000fe40000000f00 */
[----:B------:R-:W-:Y:S01]  /*3a30*/  FMNMX.FTZ R7, R5, R8, !PT ;  /* 0x0000000805077209 */ /* 0x000fe20007810000 */
[----:B------:R-:W-:-:S07]  /*3a40*/  IMAD.MOV.U32 R5, RZ, RZ, 0x1f ;  /* 0x0000001fff057424 */ /* 0x000fce00078e00ff */
[----:B------:R-:W-:Y:S05]  /*3a50*/  WARPSYNC.COLLECTIVE R4, `(.L_x_19343) ;  /* 0x0000000004087348 */ /* 0x000fea0003c00000 */
[----:B------:R0:W1:Y:S02]  /*3a60*/  SHFL.BFLY P1, R38, R7, R6, R5 ;  /* 0x0c00000607267389 */ /* 0x0000640000020005 */
[----:B01----:R-:W-:Y:S05]  /*3a70*/  ENDCOLLECTIVE ;  /* 0x000000000000791b */ /* 0x003fea0003800000 */
.L_x_19343:
[----:B------:R-:W-:Y:S02]  /*3a80*/  IMAD.MOV.U32 R6, RZ, RZ, 0x4 ;  /* 0x00000004ff067424 */ /* 0x000fe400078e00ff */
[----:B------:R-:W-:-:S05]  /*3a90*/  IMAD.MOV.U32 R10, RZ, RZ, R38 ;  /* 0x000000ffff0a7224 */ /* 0x000fca00078e0026 */
[----:B------:R-:W-:-:S04]  /*3aa0*/  FMNMX.FTZ R10, R7, R10, !PT ;  /* 0x0000000a070a7209 */ /* 0x000fc80007810000 */
[----:B------:R-:W-:-:S07]  /*3ab0*/  MOV R7, R10 ;  /* 0x0000000a00077202 */ /* 0x000fce0000000f00 */
[----:B------:R-:W-:Y:S05]  /*3ac0*/  WARPSYNC.COLLECTIVE R4, `(.L_x_19344) ;  /* 0x0000000004087348 */ /* 0x000fea0003c00000 */
[----:B------:R0:W1:Y:S02]  /*3ad0*/  SHFL.BFLY P1, R38, R7, R6, R5 ;  /* 0x0c00000607267389 */ /* 0x0000640000020005 */
[----:B01----:R-:W-:Y:S05]  /*3ae0*/  ENDCOLLECTIVE ;  /* 0x000000000000791b */ /* 0x003fea0003800000 */
.L_x_19344:
[----:B------:R-:W-:Y:S01]  /*3af0*/  MOV R9, R38 ;  /* 0x0000002600097202 */ /* 0x000fe20000000f00 */
[----:B------:R-:W-:Y:S06]  /*3b00*/  BRA `(.L_x_19345) ;  /* 0xffffffd4002c7947 */ /* 0x000fec000383ffff */
.L_x_19346:
        /* <DEDUP_REMOVED lines=15> */
.L_x_25939:


//--------------------- .text._ZN4vllm25paged_attention_v1_kernelI13__nv_bfloat16S1_Li32ELi8ELi128ELNS_18Fp8KVCacheDataTypeE0ELb0EEEvPT_PKS3_PKT0_S9_ifPKiSB_iPKfiiiSD_SD_iiiii --------------------------
	.section	.text._ZN4vllm25paged_attention_v1_kernelI13__nv_bfloat16S1_Li32ELi8ELi128ELNS_18Fp8KVCacheDataTypeE0ELb0EEEvPT_PKS3_PKT0_S9_ifPKiSB_iPKfiiiSD_SD_iiiii,"ax",@progbits
	.align	128
        .global         _ZN4vllm25paged_attention_v1_kernelI13__nv_bfloat16S1_Li32ELi8ELi128ELNS_18Fp8KVCacheDataTypeE0ELb0EEEvPT_PKS3_PKT0_S9_ifPKiSB_iPKfiiiSD_SD_iiiii
        .type           _ZN4vllm25paged_attention_v1_kernelI13__nv_bfloat16S1_Li32ELi8ELi128ELNS_18Fp8KVCacheDataTypeE0ELb0EEEvPT_PKS3_PKT0_S9_ifPKiSB_iPKfiiiSD_SD_iiiii,@function
        .size           _ZN4vllm25paged_attention_v1_kernelI13__nv_bfloat16S1_Li32ELi8ELi128ELNS_18Fp8KVCacheDataTypeE0ELb0EEEvPT_PKS3_PKT0_S9_ifPKiSB_iPKfiiiSD_SD_iiiii,(.L_x_25940 - _ZN4vllm25paged_attention_v1_kernelI13__nv_bfloat16S1_Li32ELi8ELi128ELNS_18Fp8KVCacheDataTypeE0ELb0EEEvPT_PKS3_PKT0_S9_ifPKiSB_iPKfiiiSD_SD_iiiii)
        .other          _ZN4vllm25paged_attention_v1_kernelI13__nv_bfloat16S1_Li32ELi8ELi128ELNS_18Fp8KVCacheDataTypeE0ELb0EEEvPT_PKS3_PKT0_S9_ifPKiSB_iPKfiiiSD_SD_iiiii,@"STO_CUDA_ENTRY STV_DEFAULT"
_ZN4vllm25paged_attention_v1_kernelI13__nv_bfloat16S1_Li32ELi8ELi128ELNS_18Fp8KVCacheDataTypeE0ELb0EEEvPT_PKS3_PKT0_S9_ifPKiSB_iPKfiiiSD_SD_iiiii:
.text._ZN4vllm25paged_attention_v1_kernelI13__nv_bfloat16S1_Li32ELi8ELi128ELNS_18Fp8KVCacheDataTypeE0ELb0EEEvPT_PKS3_PKT0_S9_ifPKiSB_iPKfiiiSD_SD_iiiii:
[----:B------:R-:W-:Y:S01]  /*0000*/  LDC R1, c[0x0][0x37c] ;  /* 0x0000df00ff017b82 */ /* 0x000fe20000000800 */
[----:B------:R-:W0:Y:S07]  /*0010*/  S2R R3, SR_TID.X ;  /* 0x0000000000037919 */ /* 0x000e2e0000002100 */
[----:B------:R-:W1:Y:S01]  /*0020*/  S2UR UR14, SR_CTAID.Y ;  /* 0x00000000000e79c3 */ /* 0x000e620000002600 */
[----:B------:R-:W1:Y:S01]  /*0030*/  LDCU.64 UR4, c[0x0][0x3b0] ;  /* 0x00007600ff0477ac */ /* 0x000e620008000a00 */
[----:B------:R-:W2:Y:S06]  /*0040*/  LDCU.64 UR8, c[0x0][0x358] ;  /* 0x00006b00ff0877ac */ /* 0x000eac0008000a00 */
[----:B------:R-:W3:Y:S01]  /*0050*/  S2UR UR15, SR_CTAID.X ;  /* 0x00000000000f79c3 */ /* 0x000ee20000002500 */
[----:B------:R-:W4:Y:S01]  /*0060*/  LDCU UR6, c[0x0][0x3c8] ;  /* 0x00007900ff0677ac */ /* 0x000f220008000800 */
[----:B------:R-:W4:Y:S06]  /*0070*/  LDCU.64 UR10, c[0x0][0x3c0] ;  /* 0x00007800ff0a77ac */ /* 0x000f2c0008000a00 */
[----:B------:R-:W4:Y:S01]  /*0080*/  LDC R10, c[0x0][0x3a0] ;  /* 0x0000e800ff0a7b82 */ /* 0x000f220000000800 */
[----:B------:R-:W4:Y:S01]  /*0090*/  LDCU UR16, c[0x0][0x370] ;  /* 0x00006e00ff1077ac */ /* 0x000f220008000800 */
[----:B------:R-:W-:Y:S01]  /*00a0*/  HFMA2 R13, -RZ, RZ, 0, 0 ;  /* 0x00000000ff0d7431 */ /* 0x000fe200000001ff */
[----:B------:R-:W4:Y:S01]  /*00b0*/  LDCU UR7, c[0x0][0x3b8] ;  /* 0x00007700ff0777ac */ /* 0x000f220008000800 */
[----:B-1----:R-:W-:-:S04]  /*00c0*/  UIMAD.WIDE.U32 UR4, UR14, 0x4, UR4 ;  /* 0x000000040e0478a5 */ /* 0x002fc8000f8e0004 */
[----:B------:R-:W1:Y:S01]  /*00d0*/  S2UR UR13, SR_CgaCtaId ;  /* 0x00000000000d79c3 */ /* 0x000e620000008800 */
[----:B------:R-:W1:Y:S01]  /*00e0*/  LDCU UR17, c[0x0][0x3cc] ;  /* 0x00007980ff1177ac */ /* 0x000e620008000800 */
[C---:B0-----:R-:W-:Y:S01]  /*00f0*/  ISETP.GT.U32.AND P0, PT, R3.reuse, 0xf, PT ;  /* 0x0000000f0300780c */ /* 0x041fe20003f04070 */
[----:B------:R-:W-:Y:S01]  /*0100*/  IMAD.U32 R6, RZ, RZ, UR4 ;  /* 0x00000004ff067e24 */ /* 0x000fe2000f8e00ff */
[----:B------:R-:W0:Y:S01]  /*0110*/  LDCU UR22, c[0x0][0x3a4] ;  /* 0x00007480ff1677ac */ /* 0x000e220008000800 */
[----:B------:R-:W-:Y:S01]  /*0120*/  IMAD.U32 R7, RZ, RZ, UR5 ;  /* 0x00000005ff077e24 */ /* 0x000fe2000f8e00ff */
[----:B------:R-:W0:Y:S04]  /*0130*/  LDCU.64 UR20, c[0x0][0x390] ;  /* 0x00007200ff1477ac */ /* 0x000e280008000a00 */
[----:B--2---:R2:W2:Y:S05]  /*0140*/  LDG.E.CONSTANT R0, desc[UR8][R6.64] ;  /* 0x0000000806007981 */ /* 0x0044aa000c1e9900 */
[----:B------:R-:W0:Y:S01]  /*0150*/  @!P0 LDC.64 R8, c[0x0][0x388] ;  /* 0x0000e200ff088b82 */ /* 0x000e220000000a00 */
[----:B---3--:R-:W-:Y:S01]  /*0160*/  MOV R5, UR15 ;  /* 0x0000000f00057c02 */ /* 0x008fe20008000f00 */
[----:B----4-:R-:W-:Y:S01]  /*0170*/  UIMAD UR4, UR14, UR6, URZ ;  /* 0x000000060e0472a4 */ /* 0x010fe2000f8e02ff */
[----:B------:R-:W-:-:S03]  /*0180*/  @!P0 IMAD.SHL.U32 R2, R3, 0x2, RZ ;  /* 0x0000000203028824 */ /* 0x000fc600078e00ff */
[----:B------:R-:W-:Y:S01]  /*0190*/  @!P0 IMAD.SHL.U32 R5, R5, 0x20, RZ ;  /* 0x0000002005058824 */ /* 0x000fe200078e00ff */
[----:B------:R-:W-:-:S04]  /*01a0*/  USHF.R.S32.HI UR5, URZ, 0x1f, UR4 ;  /* 0x0000001fff057899 */ /* 0x000fc80008011404 */
[----:B------:R-:W-:-:S04]  /*01b0*/  @!P0 IADD3 R2, P1, P2, R2, UR4, R5 ;  /* 0x0000000402028c10 */ /* 0x000fc8000fa3e005 */
[----:B------:R-:W-:Y:S02]  /*01c0*/  @!P0 IADD3.X R5, PT, PT, RZ, UR5, RZ, P1, P2 ;  /* 0x00000005ff058c10 */ /* 0x000fe40008fe44ff */
[----:B0-----:R-:W-:-:S04]  /*01d0*/  @!P0 LEA R4, P1, R2, R8, 0x1 ;  /* 0x0000000802048211 */ /* 0x001fc800078208ff */
[----:B------:R-:W-:-:S05]  /*01e0*/  @!P0 LEA.HI.X R5, R2, R9, R5, 0x1, P1 ;  /* 0x0000000902058211 */ /* 0x000fca00008f0c05 */
[----:B------:R0:W3:Y:S01]  /*01f0*/  @!P0 LDG.E.CONSTANT R4, desc[UR8][R4.64] ;  /* 0x0000000804048981 */ /* 0x0000e2000c1e9900 */
[----:B------:R-:W-:-:S04]  /*0200*/  IABS R11, R10 ;  /* 0x0000000a000b7213 */ /* 0x000fc80000000000 */
[----:B------:R-:W4:Y:S01]  /*0210*/  I2F.RP R2, R11 ;  /* 0x0000000b00027306 */ /* 0x000f220000209400 */
[----:B------:R-:W-:-:S04]  /*0220*/  UISETP.NE.U32.AND UP0, UPT, UR10, URZ, UPT ;  /* 0x000000ff0a00728c */ /* 0x000fc8000bf05070 */
[----:B------:R-:W-:-:S03]  /*0230*/  UISETP.NE.AND.EX UP0, UPT, UR11, URZ, UPT, UP0 ;  /* 0x000000ff0b00728c */ /* 0x000fc6000bf05300 */
[----:B----4-:R-:W4:Y:S08]  /*0240*/  MUFU.RCP R2, R2 ;  /* 0x0000000200027308 */ /* 0x010f300000001000 */
[----:B------:R-:W1:Y:S01]  /*0250*/  @UP0 LDCU.64 UR4, c[0x0][0x3c0] ;  /* 0x00007800ff0407ac */ /* 0x000e620008000a00 */
[----:B------:R-:W-:Y:S02]  /*0260*/  PLOP3.LUT P1, PT, PT, PT, UP0, 0x80, 0x8 ;  /* 0x000000000008781c */ /* 0x000fe40003f2f008 */
[----:B----4-:R-:W-:-:S04]  /*0270*/  IADD3 R8, PT, PT, R2, 0xffffffe, RZ ;  /* 0x0ffffffe02087810 */ /* 0x010fc80007ffe0ff */
[----:B------:R4:W0:Y:S01]  /*0280*/  F2I.FTZ.U32.TRUNC.NTZ R9, R8 ;  /* 0x0000000800097305 */ /* 0x000822000021f000 */
[----:B-1----:R-:W-:-:S06]  /*0290*/  @UP0 UIMAD.WIDE.U32 UR4, UR15, 0x4, UR4 ;  /* 0x000000040f0408a5 */ /* 0x002fcc000f8e0004 */
[----:B--2---:R-:W-:Y:S02]  /*02a0*/  IMAD.U32 R6, RZ, RZ, UR4 ;  /* 0x00000004ff067e24 */ /* 0x004fe4000f8e00ff */
[----:B------:R-:W-:Y:S02]  /*02b0*/  IMAD.U32 R7, RZ, RZ, UR5 ;  /* 0x00000005ff077e24 */ /* 0x000fe4000f8e00ff */
[----:B----4-:R-:W-:-:S03]  /*02c0*/  IMAD.MOV.U32 R8, RZ, RZ, RZ ;  /* 0x000000ffff087224 */ /* 0x010fc600078e00ff */
[----:B------:R1:W5:Y:S01]  /*02d0*/  @P1 LDG.E.CONSTANT R13, desc[UR8][R6.64] ;  /* 0x00000008060d1981 */ /* 0x000362000c1e9900 */
[----:B0-----:R-:W-:-:S04]  /*02e0*/  IMAD.MOV R12, RZ, RZ, -R9 ;  /* 0x000000ffff0c7224 */ /* 0x001fc800078e0a09 */
[----:B------:R-:W-:-:S04]  /*02f0*/  IMAD R5, R12, R11, RZ ;  /* 0x0000000b0c057224 */ /* 0x000fc800078e02ff */
[----:B------:R-:W-:Y:S01]  /*0300*/  IMAD.HI.U32 R9, R9, R5, R8 ;  /* 0x0000000509097227 */ /* 0x000fe200078e0008 */
[----:B-1----:R-:W-:-:S05]  /*0310*/  IABS R6, UR16 ;  /* 0x0000001000067c13 */ /* 0x002fca0008000000 */
[----:B------:R-:W-:-:S05]  /*0320*/  IMAD.HI.U32 R5, R9, R6, RZ ;  /* 0x0000000609057227 */ /* 0x000fca00078e00ff */
[----:B------:R-:W-:-:S05]  /*0330*/  IADD3 R2, PT, PT, -R5, RZ, RZ ;  /* 0x000000ff05027210 */ /* 0x000fca0007ffe1ff */
        /* <DEDUP_REMOVED lines=8> */
[----:B------:R-:W-:-:S06]  /*03c0*/  @P1 IADD3 R5, PT, PT, R5, 0x1, RZ ;  /* 0x0000000105051810 */ /* 0x000fcc0007ffe0ff */
[----:B------:R-:W-:Y:S01]  /*03d0*/  @!P3 IMAD.MOV R5, RZ, RZ, -R5 ;  /* 0x000000ffff05b224 */ /* 0x000fe200078e0a05 */
[----:B------:R-:W-:-:S04]  /*03e0*/  @!P2 LOP3.LUT R5, RZ, R10, RZ, 0x33, !PT ;  /* 0x0000000aff05a212 */ /* 0x000fc800078e33ff */
[----:B------:R-:W-:-:S04]  /*03f0*/  IABS R9, R5 ;  /* 0x0000000500097213 */ /* 0x000fc80000000000 */
[----:B------:R-:W0:Y:S08]  /*0400*/  I2F.RP R2, R9 ;  /* 0x0000000900027306 */ /* 0x000e300000209400 */
[----:B0-----:R-:W0:Y:S02]  /*0410*/  MUFU.RCP R2, R2 ;  /* 0x0000000200027308 */ /* 0x001e240000001000 */
[----:B0-----:R-:W-:-:S06]  /*0420*/  VIADD R6, R2, 0xffffffe ;  /* 0x0ffffffe02067836 */ /* 0x001fcc0000000000 */
[----:B------:R0:W1:Y:S01]  /*0430*/  F2I.FTZ.U32.TRUNC.NTZ R7, R6 ;  /* 0x0000000600077305 */ /* 0x000062000021f000 */
        /* <DEDUP_REMOVED lines=9> */
[----:B------:R-:W-:Y:S01]  /*04d0*/  ISETP.GT.U32.AND P2, PT, R9, R2, PT ;  /* 0x000000020900720c */ /* 0x000fe20003f44070 */
[----:B------:R-:W-:Y:S02]  /*04e0*/  UMOV UR11, 0x400 ;  /* 0x00000400000b7882 */ /* 0x000fe40000000000 */
[----:B------:R-:W-:-:S10]  /*04f0*/  ULEA UR12, UR13, UR11, 0x18 ;  /* 0x0000000b0d0c7291 */ /* 0x000fd4000f8ec0ff */
[----:B------:R-:W-:-:S05]  /*0500*/  @!P2 IMAD.IADD R2, R2, 0x1, -R9 ;  /* 0x000000010202a824 */ /* 0x000fca00078e0a09 */
[----:B------:R-:W-:Y:S02]  /*0510*/  ISETP.GE.U32.AND P1, PT, R2, R9, PT ;  /* 0x000000090200720c */ /* 0x000fe40003f26070 */
[--C-:B------:R-:W-:Y:S01]  /*0520*/  SHF.R.U32.HI R8, RZ, 0x2, R3.reuse ;  /* 0x00000002ff087819 */ /* 0x100fe20000011603 */
[----:B------:R-:W-:Y:S01]  /*0530*/  @!P2 VIADD R10, R10, 0x1 ;  /* 0x000000010a0aa836 */ /* 0x000fe20000000000 */
[----:B------:R-:W-:Y:S02]  /*0540*/  SHF.R.U32.HI R2, RZ, 0x5, R3 ;  /* 0x00000005ff027819 */ /* 0x000fe40000011603 */
[----:B------:R-:W-:Y:S02]  /*0550*/  R2UR UR10, R0 ;  /* 0x00000000000a72ca */ /* 0x000fe400000e0000 */
[----:B------:R-:W-:-:S04]  /*0560*/  SHF.L.U32 R0, R3, 0x4, RZ ;  /* 0x0000000403007819 */ /* 0x000fc800000006ff */
[----:B------:R-:W-:-:S07]  /*0570*/  LOP3.LUT R6, R0, 0x30, RZ, 0xc0, !PT ;  /* 0x0000003000067812 */ /* 0x000fce00078ec0ff */
[----:B------:R-:W-:-:S04]  /*0580*/  UIADD3 UR4, UPT, UPT, UR10, 0x7, URZ ;  /* 0x000000070a047890 */ /* 0x000fc8000fffe0ff */
[----:B------:R-:W-:Y:S01]  /*0590*/  USHF.R.S32.HI UR5, URZ, 0x1f, UR4 ;  /* 0x0000001fff057899 */ /* 0x000fe20008011404 */
[----:B------:R-:W-:-:S03]  /*05a0*/  VIADD R7, R6, UR12 ;  /* 0x0000000c06077c36 */ /* 0x000fc60008000000 */
[----:B------:R-:W-:Y:S01]  /*05b0*/  ULEA.HI UR5, UR5, UR4, URZ, 0x3 ;  /* 0x0000000405057291 */ /* 0x000fe2000f8f18ff */
[----:B------:R-:W-:-:S03]  /*05c0*/  LOP3.LUT R0, R5, UR15, RZ, 0x3c, !PT ;  /* 0x0000000f05007c12 */ /* 0x000fc6000f8e3cff */
[----:B------:R-:W-:Y:S01]  /*05d0*/  USHF.R.S32.HI UR6, URZ, 0x3, UR5 ;  /* 0x00000003ff067899 */ /* 0x000fe20008011405 */
[----:B------:R-:W-:Y:S01]  /*05e0*/  @!P0 LEA R7, R8, R7, 0x2 ;  /* 0x0000000708078211 */ /* 0x000fe200078e10ff */
[----:B------:R-:W-:Y:S01]  /*05f0*/  @P1 VIADD R10, R10, 0x1 ;  /* 0x000000010a0a1836 */ /* 0x000fe20000000000 */
[----:B------:R-:W-:-:S03]  /*0600*/  ISETP.GE.AND P3, PT, R0, RZ, PT ;  /* 0x000000ff0000720c */ /* 0x000fc60003f66270 */
[----:B------:R-:W-:Y:S01]  /*0610*/  ISETP.GE.AND P1, PT, R2, UR6, PT ;  /* 0x0000000602007c0c */ /* 0x000fe2000bf26270 */
[----:B---3--:R0:W-:Y:S01]  /*0620*/  @!P0 STS [R7], R4 ;  /* 0x0000000407008388 */ /* 0x0081e20000000800 */
[----:B------:R-:W-:Y:S01]  /*0630*/  BAR.SYNC.DEFER_BLOCKING 0x0 ;  /* 0x0000000000007b1d */ /* 0x000fe20000010000 */
[----:B------:R-:W-:Y:S01]  /*0640*/  ISETP.NE.AND P0, PT, R5, RZ, PT ;  /* 0x000000ff0500720c */ /* 0x000fe20003f05270 */
[----:B------:R-:W-:-:S06]  /*0650*/  UIMAD UR4, UR14, UR7, URZ ;  /* 0x000000070e0472a4 */ /* 0x000fcc000f8e02ff */
[----:B------:R-:W-:Y:S01]  /*0660*/  @!P3 IADD3 R10, PT, PT, -R10, RZ, RZ ;  /* 0x000000ff0a0ab210 */ /* 0x000fe20007ffe1ff */
[----:B------:R-:W-:Y:S01]  /*0670*/  BSSY B0, `(.L_x_19347) ;  /* 0x0000069000007945 */ /* 0x000fe20003800000 */
[----:B------:R-:W-:Y:S01]  /*0680*/  IMAD.MOV.U32 R17, RZ, RZ, -0x800001 ;  /* 0xff7fffffff117424 */ /* 0x000fe200078e00ff */
[----:B------:R-:W-:-:S03]  /*0690*/  LOP3.LUT R0, R3, 0x1f, RZ, 0xc0, !PT ;  /* 0x0000001f03007812 */ /* 0x000fc600078ec0ff */
[----:B------:R-:W-:Y:S01]  /*06a0*/  @!P0 LOP3.LUT R10, RZ, R5, RZ, 0x33, !PT ;  /* 0x00000005ff0a8212 */ /* 0x000fe200078e33ff */
[----:B0-----:R-:W-:Y:S06]  /*06b0*/  @P1 BRA `(.L_x_19348) ;  /* 0x0000000400901947 */ /* 0x001fec0003800000 */
[----:B------:R-:W0:Y:S01]  /*06c0*/  LDS.128 R4, [R6+UR12] ;  /* 0x0000000c06047984 */ /* 0x000e220008000c00 */
[----:B------:R-:W1:Y:S01]  /*06d0*/  LDCU.64 UR18, c[0x0][0x3a8] ;  /* 0x00007500ff1277ac */ /* 0x000e620008000a00 */
[----:B------:R-:W-:Y:S01]  /*06e0*/  SHF.R.U32.HI R14, RZ, 0x3, R3 ;  /* 0x00000003ff0e7819 */ /* 0x000fe20000011603 */
[----:B------:R-:W-:Y:S01]  /*06f0*/  IMAD.U32 R9, RZ, RZ, UR4 ;  /* 0x00000004ff097e24 */ /* 0x000fe2000f8e00ff */
[----:B------:R-:W-:Y:S01]  /*0700*/  MOV R15, RZ ;  /* 0x000000ff000f7202 */ /* 0x000fe20000000f00 */
[----:B------:R-:W2:Y:S01]  /*0710*/  LDCU UR7, c[0x0][0x3d0] ;  /* 0x00007a00ff0777ac */ /* 0x000ea20008000800 */
[----:B------:R-:W-:Y:S01]  /*0720*/  LOP3.LUT R14, R14, 0x7c, RZ, 0xc0, !PT ;  /* 0x0000007c0e0e7812 */ /* 0x000fe200078ec0ff */
[----:B------:R-:W-:Y:S01]  /*0730*/  IMAD.MOV.U32 R17, RZ, RZ, -0x800001 ;  /* 0xff7fffffff117424 */ /* 0x000fe200078e00ff */
[----:B------:R-:W-:Y:S01]  /*0740*/  LOP3.LUT R19, R3, 0x3, RZ, 0xc0, !PT ;  /* 0x0000000303137812 */ /* 0x000fe200078ec0ff */
[----:B------:R-:W-:Y:S01]  /*0750*/  UIADD3 UR5, UPT, UPT, UR11, 0x60, URZ ;  /* 0x000000600b057890 */ /* 0x000fe2000fffe0ff */
[----:B------:R-:W-:-:S02]  /*0760*/  IMAD.MOV.U32 R20, RZ, RZ, R2 ;  /* 0x000000ffff147224 */ /* 0x000fc400078e0002 */
[----:B------:R-:W-:Y:S01]  /*0770*/  IMAD.WIDE R14, R9, 0x4, R14 ;  /* 0x00000004090e7825 */ /* 0x000fe200078e020e */
[----:B------:R-:W-:Y:S02]  /*0780*/  ULEA UR5, UR13, UR5, 0x18 ;  /* 0x000000050d057291 */ /* 0x000fe4000f8ec0ff */
[----:B-1----:R-:W-:-:S04]  /*0790*/  IADD3 R12, P0, PT, R14, UR18, RZ ;  /* 0x000000120e0c7c10 */ /* 0x002fc8000ff1e0ff */
[----:B------:R-:W-:Y:S02]  /*07a0*/  IADD3.X R11, PT, PT, R15, UR19, RZ, P0, !PT ;  /* 0x000000130f0b7c10 */ /* 0x000fe400087fe4ff */
[----:B-----5:R-:W-:Y:S02]  /*07b0*/  FSETP.NEU.FTZ.AND P0, PT, R13, RZ, PT ;  /* 0x000000ff0d00720b */ /* 0x020fe40003f1d000 */
[C---:B0-----:R-:W-:Y:S01]  /*07c0*/  PRMT R23, R4.reuse, 0x7632, R23 ;  /* 0x0000763204177816 */ /* 0x041fe20000000017 */
[----:B------:R-:W-:Y:S01]  /*07d0*/  IMAD.U32 R14, R4, 0x10000, RZ ;  /* 0x00010000040e7824 */ /* 0x000fe200078e00ff */
[C---:B------:R-:W-:Y:S01]  /*07e0*/  PRMT R26, R7.reuse, 0x7632, R26 ;  /* 0x00007632071a7816 */ /* 0x040fe2000000001a */
[----:B------:R-:W-:Y:S01]  /*07f0*/  IMAD.U32 R18, R7, 0x10000, RZ ;  /* 0x0001000007127824 */ /* 0x000fe200078e00ff */
[C---:B------:R-:W-:Y:S01]  /*0800*/  LOP3.LUT R7, R8.reuse, 0x7, RZ, 0xc0, !PT ;  /* 0x0000000708077812 */ /* 0x040fe200078ec0ff */
[C---:B------:R-:W-:Y:S01]  /*0810*/  IMAD.SHL.U32 R4, R8.reuse, 0x8, RZ ;  /* 0x0000000808047824 */ /* 0x040fe200078e00ff */
[----:B------:R-:W-:Y:S01]  /*0820*/  SHF.L.U32 R8, R8, 0x2, RZ ;  /* 0x0000000208087819 */ /* 0x000fe200000006ff */
[C---:B------:R-:W-:Y:S01]  /*0830*/  IMAD.U32 R15, R5.reuse, 0x10000, RZ ;  /* 0x00010000050f7824 */ /* 0x040fe200078e00ff */
[----:B------:R-:W-:Y:S01]  /*0840*/  PRMT R24, R5, 0x7632, R24 ;  /* 0x0000763205187816 */ /* 0x000fe20000000018 */
[----:B--2---:R-:W-:Y:S01]  /*0850*/  IMAD R5, R10, UR7, RZ ;  /* 0x000000070a057c24 */ /* 0x004fe2000f8e02ff */
[----:B------:R-:W-:Y:S01]  /*0860*/  LOP3.LUT R9, R8, 0x1c, RZ, 0xc0, !PT ;  /* 0x0000001c08097812 */ /* 0x000fe200078ec0ff */
[----:B------:R-:W-:Y:S01]  /*0870*/  IMAD.U32 R23, R23, 0x10000, RZ ;  /* 0x0001000017177824 */ /* 0x000fe200078e00ff */
[----:B------:R-:W-:Y:S01]  /*0880*/  LOP3.LUT R4, R4, 0x38, RZ, 0xc0, !PT ;  /* 0x0000003804047812 */ /* 0x000fe200078ec0ff */
[----:B------:R-:W-:Y:S01]  /*0890*/  IMAD.U32 R24, R24, 0x10000, RZ ;  /* 0x0001000018187824 */ /* 0x000fe200078e00ff */
[C---:B------:R-:W-:Y:S01]  /*08a0*/  LEA R7, R2.reuse, R7, 0x3 ;  /* 0x0000000702077211 */ /* 0x040fe200078e18ff */
[----:B------:R-:W-:Y:S01]  /*08b0*/  IMAD R9, R2, 0x20, R9 ;  /* 0x0000002002097824 */ /* 0x000fe200078e0209 */
[----:B------:R-:W-:Y:S01]  /*08c0*/  PRMT R25, R6, 0x7632, R25 ;  /* 0x0000763206197816 */ /* 0x000fe20000000019 */
[----:B------:R-:W-:Y:S01]  /*08d0*/  IMAD.U32 R26, R26, 0x10000, RZ ;  /* 0x000100001a1a7824 */ /* 0x000fe200078e00ff */
[----:B------:R-:W-:Y:S01]  /*08e0*/  IADD3 R4, P1, PT, R5, R4, RZ ;  /* 0x0000000405047210 */ /* 0x000fe20007f3e0ff */
[----:B------:R-:W-:Y:S01]  /*08f0*/  VIADD R21, R7, -UR10 ;  /* 0x8000000a07157c36 */ /* 0x000fe20008000000 */
[----:B------:R-:W-:Y:S01]  /*0900*/  SHF.L.U32 R16, R6, 0x10, RZ ;  /* 0x0000001006107819 */ /* 0x000fe200000006ff */
[----:B------:R-:W-:Y:S01]  /*0910*/  VIADD R27, R9, UR5 ;  /* 0x00000005091b7c36 */ /* 0x000fe20008000000 */
[----:B------:R-:W-:-:S02]  /*0920*/  IADD3 R22, PT, PT, R7, 0x1, RZ ;  /* 0x0000000107167810 */ /* 0x000fc40007ffe0ff */
[----:B------:R-:W-:Y:S02]  /*0930*/  SHF.L.U32 R25, R25, 0x10, RZ ;  /* 0x0000001019197819 */ /* 0x000fe400000006ff */
[----:B------:R-:W-:-:S07]  /*0940*/  LEA.HI.X.SX32 R5, R5, RZ, 0x1, P1 ;  /* 0x000000ff05057211 */ /* 0x000fce00008f0eff */
.L_x_19350:
        /* <DEDUP_REMOVED lines=9> */
[----:B------:R-:W3:Y:S01]  /*09e0*/  LDG.E.CONSTANT R28, desc[UR8][R8.64] ;  /* 0x00000008081c7981 */ /* 0x000ee2000c1e9900 */
[C---:B--2---:R-:W-:Y:S02]  /*09f0*/  SHF.L.U32 R29, R7.reuse, 0x10, RZ ;  /* 0x00000010071d7819 */ /* 0x044fe400000006ff */
[----:B------:R-:W-:Y:S01]  /*0a00*/  PRMT R7, R7, 0x7632, R7 ;  /* 0x0000763207077816 */ /* 0x000fe20000000007 */
[C---:B---3--:R-:W-:Y:S02]  /*0a10*/  IMAD.U32 R6, R28.reuse, 0x10000, RZ ;  /* 0x000100001c067824 */ /* 0x048fe400078e00ff */
[----:B------:R-:W-:Y:S01]  /*0a20*/  FMUL.FTZ R29, R15, R29 ;  /* 0x0000001d0f1d7220 */ /* 0x000fe20000410000 */
[----:B------:R-:W-:Y:S01]  /*0a30*/  PRMT R28, R28, 0x7632, R28 ;  /* 0x000076321c1c7816 */ /* 0x000fe2000000001c */
[----:B------:R-:W-:-:S02]  /*0a40*/  IMAD.U32 R7, R7, 0x10000, RZ ;  /* 0x0001000007077824 */ /* 0x000fc400078e00ff */
[----:B------:R-:W-:Y:S01]  /*0a50*/  FFMA.FTZ R29, R14, R6, R29 ;  /* 0x000000060e1d7223 */ /* 0x000fe2000001001d */
[----:B------:R-:W-:Y:S01]  /*0a60*/  SHF.L.U32 R6, R28, 0x10, RZ ;  /* 0x000000101c067819 */ /* 0x000fe200000006ff */
[----:B------:R-:W-:Y:S02]  /*0a70*/  FMUL.FTZ R28, R24, R7 ;  /* 0x00000007181c7220 */ /* 0x000fe40000410000 */
[----:B------:R0:W2:Y:S02]  /*0a80*/  LDG.E.CONSTANT R7, desc[UR8][R8.64+0x180] ;  /* 0x0001800808077981 */ /* 0x0000a4000c1e9900 */
[----:B------:R-:W-:Y:S02]  /*0a90*/  FFMA.FTZ R6, R23, R6, R28 ;  /* 0x0000000617067223 */ /* 0x000fe4000001001c */
[----:B------:R-:W0:Y:S01]  /*0aa0*/  LDG.E.CONSTANT R28, desc[UR8][R8.64+0x100] ;  /* 0x00010008081c7981 */ /* 0x000e22000c1e9900 */
[----:B------:R-:W-:Y:S01]  /*0ab0*/  UMOV UR5, 0xffffffff ;  /* 0xffffffff00057882 */ /* 0x000fe20000000000 */
[C---:B0-----:R-:W-:Y:S01]  /*0ac0*/  IMAD.U32 R8, R28.reuse, 0x10000, RZ ;  /* 0x000100001c087824 */ /* 0x041fe200078e00ff */
[----:B------:R-:W-:-:S05]  /*0ad0*/  PRMT R28, R28, 0x7632, R28 ;  /* 0x000076321c1c7816 */ /* 0x000fca000000001c */
[----:B------:R-:W-:-:S04]  /*0ae0*/  IMAD.U32 R28, R28, 0x10000, RZ ;  /* 0x000100001c1c7824 */ /* 0x000fc800078e00ff */
[----:B------:R-:W-:Y:S01]  /*0af0*/  FFMA.FTZ R6, R25, R28, R6 ;  /* 0x0000001c19067223 */ /* 0x000fe20000010006 */
[C---:B--2---:R-:W-:Y:S02]  /*0b00*/  SHF.L.U32 R28, R7.reuse, 0x10, RZ ;  /* 0x00000010071c7819 */ /* 0x044fe400000006ff */
[----:B------:R-:W-:Y:S01]  /*0b10*/  PRMT R7, R7, 0x7632, R7 ;  /* 0x0000763207077816 */ /* 0x000fe20000000007 */
[----:B------:R-:W-:-:S04]  /*0b20*/  FFMA.FTZ R29, R16, R8, R29 ;  /* 0x00000008101d7223 */ /* 0x000fc8000001001d */
        /* <DEDUP_REMOVED lines=8> */
.L_x_19386:
[----:B------:R-:W-:Y:S01]  /*0bb0*/  VIADD R7, R21, 0x1 ;  /* 0x0000000115077836 */ /* 0x000fe20000000000 */
[----:B------:R-:W-:Y:S01]  /*0bc0*/  ISETP.NE.AND P3, PT, R19, RZ, PT ;  /* 0x000000ff1300720c */ /* 0x000fe20003f65270 */
[----:B------:R-:W-:Y:S02]  /*0bd0*/  VIADD R20, R20, 0x4 ;  /* 0x0000000414147836 */ /* 0x000fe40000000000 */
[----:B-1----:R-:W-:Y:S01]  /*0be0*/  FADD.FTZ R29, R6, R29 ;  /* 0x0000001d061d7221 */ /* 0x002fe20000010000 */
[----:B------:R-:W-:Y:S01]  /*0bf0*/  VIADD R21, R21, 0x20 ;  /* 0x0000002015157836 */ /* 0x000fe20000000000 */
[----:B------:R-:W-:Y:S02]  /*0c00*/  I2FP.F32.S32 R8, R7 ;  /* 0x0000000700087245 */ /* 0x000fe40000201400 */
[----:B------:R-:W-:-:S03]  /*0c10*/  ISETP.GE.AND P2, PT, R20, UR6, PT ;  /* 0x0000000614007c0c */ /* 0x000fc6000bf46270 */
[----:B------:R-:W-:-:S03]  /*0c20*/  FMUL.FTZ R8, R8, R13 ;  /* 0x0000000d08087220 */ /* 0x000fc60000410000 */
[C---:B------:R-:W-:Y:S01]  /*0c30*/  @!P3 IADD3 R7, PT, PT, R22.reuse, -0x1, RZ ;  /* 0xffffffff1607b810 */ /* 0x040fe20007ffe0ff */
[----:B------:R-:W-:Y:S01]  /*0c40*/  VIADD R22, R22, 0x20 ;  /* 0x0000002016167836 */ /* 0x000fe20000000000 */
[----:B------:R-:W-:Y:S02]  /*0c50*/  FSEL R8, R8, RZ, P0 ;  /* 0x000000ff08087208 */ /* 0x000fe40000000000 */
[C---:B------:R-:W-:Y:S02]  /*0c60*/  ISETP.GE.OR P4, PT, R7.reuse, UR10, P3 ;  /* 0x0000000a07007c0c */ /* 0x040fe40009f86670 */
[----:B------:R-:W-:Y:S01]  /*0c70*/  @!P3 ISETP.GE.AND P1, PT, R7, UR10, PT ;  /* 0x0000000a0700bc0c */ /* 0x000fe2000bf26270 */
[----:B------:R-:W-:-:S05]  /*0c80*/  FFMA.FTZ R8, R29, UR22, R8 ;  /* 0x000000161d087c23 */ /* 0x000fca0008010008 */
[----:B0-----:R-:W-:Y:S02]  /*0c90*/  @!P3 FSEL R6, R8, RZ, !P1 ;  /* 0x000000ff0806b208 */ /* 0x001fe40004800000 */
[----:B------:R-:W-:-:S03]  /*0ca0*/  IADD3 R12, P1, PT, R12, 0x10, RZ ;  /* 0x000000100c0c7810 */ /* 0x000fc60007f3e0ff */
[----:B------:R0:W-:Y:S01]  /*0cb0*/  @!P3 STS [R27], R6 ;  /* 0x000000061b00b388 */ /* 0x0001e20000000800 */
[----:B------:R-:W-:Y:S02]  /*0cc0*/  @!P4 FMNMX.FTZ R17, R17, R8, !PT ;  /* 0x000000081111c209 */ /* 0x000fe40007810000 */
[----:B------:R-:W-:Y:S01]  /*0cd0*/  IADD3.X R11, PT, PT, RZ, R11, RZ, P1, !PT ;  /* 0x0000000bff0b7210 */ /* 0x000fe20000ffe4ff */
[----:B0-----:R-:W-:Y:S01]  /*0ce0*/  VIADD R27, R27, 0x80 ;  /* 0x000000801b1b7836 */ /* 0x001fe20000000000 */
[----:B------:R-:W-:Y:S06]  /*0cf0*/  @!P2 BRA `(.L_x_19350) ;  /* 0xfffffffc0014a947 */ /* 0x000fec000383ffff */
.L_x_19348:
[----:B------:R-:W-:Y:S05]  /*0d00*/  BSYNC B0 ;  /* 0x0000000000007941 */ /* 0x000fea0003800000 */
.L_x_19347:
[----:B------:R-:W-:-:S03]  /*0d10*/  UMOV UR5, 0xffffffff ;  /* 0xffffffff00057882 */ /* 0x000fc60000000000 */
[----:B------:R-:W-:Y:S05]  /*0d20*/  BRA.DIV UR5, `(.L_x_19351) ;  /* 0x0000002e05a07947 */ /* 0x000fea000b800000 */
[----:B------:R-:W0:Y:S02]  /*0d30*/  SHFL.BFLY PT, R4, R17, 0x10, 0x1f ;  /* 0x0e001f0011047f89 */ /* 0x000e2400000e0000 */
[----:B0-----:R-:W-:-:S05]  /*0d40*/  FMNMX.FTZ R4, R4, R17, !PT ;  /* 0x0000001104047209 */ /* 0x001fca0007810000 */
[----:B------:R-:W0:Y:S02]  /*0d50*/  SHFL.BFLY PT, R5, R4, 0x8, 0x1f ;  /* 0x0d001f0004057f89 */ /* 0x000e2400000e0000 */
[----:B0-----:R-:W-:-:S05]  /*0d60*/  FMNMX.FTZ R5, R4, R5, !PT ;  /* 0x0000000504057209 */ /* 0x001fca0007810000 */
[----:B------:R0:W1:Y:S02]  /*0d70*/  SHFL.BFLY PT, R6, R5, 0x4, 0x1f ;  /* 0x0c801f0005067f89 */ /* 0x00006400000e0000 */
.L_x_19391:
        /* <DEDUP_REMOVED lines=32> */
[----:B------:R-:W-:Y:S02]  /*0f80*/  IMAD.MOV.U32 R11, RZ, RZ, R3 ;  /* 0x000000ffff0b7224 */ /* 0x000fe400078e0003 */
[----:B------:R-:W-:-:S05]  /*0f90*/  VIADD R8, R8, UR5 ;  /* 0x0000000508087c36 */ /* 0x000fca0008000000 */
[C---:B------:R-:W-:Y:S02]  /*0fa0*/  LOP3.LUT R9, R8.reuse, 0x180, RZ, 0xc0, !PT ;  /* 0x0000018008097812 */ /* 0x040fe400078ec0ff */
[----:B------:R-:W-:Y:S02]  /*0fb0*/  ISETP.GE.U32.AND P4, PT, R8, 0x180, PT ;  /* 0x000001800800780c */ /* 0x000fe40003f86070 */
[----:B------:R-:W-:-:S13]  /*0fc0*/  ISETP.NE.AND P0, PT, R9, 0x180, PT ;  /* 0x000001800900780c */ /* 0x000fda0003f05270 */
        /* <DEDUP_REMOVED lines=8> */
[----:B------:R-:W-:-:S07]  /*1050*/  IADD3 R8, PT, PT, -R8, RZ, RZ ;  /* 0x000000ff08087210 */ /* 0x000fce0007ffe1ff */
.L_x_19356:
        /* <DEDUP_REMOVED lines=11> */
.L_x_19355:
[----:B------:R-:W-:Y:S05]  /*1110*/  BSYNC.RECONVERGENT B1 ;  /* 0x0000000000017941 */ /* 0x000fea0003800200 */
.L_x_19354:
        /* <DEDUP_REMOVED lines=13> */
.L_x_19359:
        /* <DEDUP_REMOVED lines=31> */
[----:B------:R-:W-:Y:S01]  /*13e0*/  FADD.FTZ R17, -R7, R17 ;  /* 0x0000001107117221 */ /* 0x000fe20000010100 */
        /* <DEDUP_REMOVED lines=17> */
[----:B------:R-:W2:Y:S01]  /*1500*/  MUFU.EX2 R28, R29 ;  /* 0x0000001d001c7308 */ /* 0x000ea20000000800 */
        /* <DEDUP_REMOVED lines=15> */
[----:B------:R-:W-:Y:S01]  /*1600*/  STS [R9+0x600], R28 ;  /* 0x0006001c09007388 */ /* 0x000fe20000000800 */
        /* <DEDUP_REMOVED lines=13> */
[----:B------:R3:W3:Y:S01]  /*16e0*/  MUFU.EX2 R17, R12 ;  /* 0x0000000c00117308 */ /* 0x0006e20000000800 */
        /* <DEDUP_REMOVED lines=13> */
[----:B------:R-:W-:Y:S03]  /*17c0*/  STS [R9+0x1800], R17 ;  /* 0x0018001109007388 */ /* 0x000fe60000000800 */
[----:B------:R-:W-:Y:S01]  /*17d0*/  FADD.FTZ R12, R12, R13 ;  /* 0x0000000d0c0c7221 */ /* 0x000fe20000010000 */
[----:B--2---:R0:W-:Y:S03]  /*17e0*/  STS [R9+0x1a00], R19 ;  /* 0x001a001309007388 */ /* 0x0041e60000000800 */
[----:B------:R-:W-:-:S04]  /*17f0*/  FADD.FTZ R12, R12, R17 ;  /* 0x000000110c0c7221 */ /* 0x000fc80000010000 */
[----:B------:R-:W-:Y:S01]  /*1800*/  FADD.FTZ R12, R12, R19 ;  /* 0x000000130c0c7221 */ /* 0x000fe20000010000 */
[----:B0-----:R-:W-:Y:S01]  /*1810*/  VIADD R9, R9, 0x2000 ;  /* 0x0000200009097836 */ /* 0x001fe20000000000 */
[----:B------:R-:W-:Y:S06]  /*1820*/  @!P4 BRA `(.L_x_19359) ;  /* 0xfffffff80070c947 */ /* 0x000fec000383ffff */
.L_x_19358:
[----:B------:R-:W-:Y:S05]  /*1830*/  BSYNC.RECONVERGENT B1 ;  /* 0x0000000000017941 */ /* 0x000fea0003800200 */
.L_x_19357:
        /* <DEDUP_REMOVED lines=16> */
[----:B-----5:R-:W-:Y:S01]  /*1940*/  FMUL.FTZ R13, R18, 1.4426950216293334961 ;  /* 0x3fb8aa3b120d7820 */ /* 0x020fe20000410000 */
        /* <DEDUP_REMOVED lines=38> */
.L_x_19361:
[----:B------:R-:W-:Y:S05]  /*1bb0*/  BSYNC.RECONVERGENT B1 ;  /* 0x0000000000017941 */ /* 0x000fea0003800200 */
.L_x_19360:
        /* <DEDUP_REMOVED lines=26> */
.L_x_19353:
[----:B------:R-:W-:Y:S05]  /*1d60*/  BSYNC.RECONVERGENT B0 ;  /* 0x0000000000007941 */ /* 0x000fea0003800200 */
.L_x_19352:
        /* <DEDUP_REMOVED lines=39> */
.L_x_19366:
[----:B------:R-:W0:Y:S01]  /*1fe0*/  LDS R6, [R8] ;  /* 0x0000000008067984 */ /* 0x000e220000000800 */
[----:B------:R-:W-:-:S05]  /*1ff0*/  VIADD R9, R9, 0x1 ;  /* 0x0000000109097836 */ /* 0x000fca0000000000 */
[----:B------:R-:W-:Y:S01]  /*2000*/  ISETP.NE.AND P0, PT, R9, RZ, PT ;  /* 0x000000ff0900720c */ /* 0x000fe20003f05270 */
[----:B0-----:R-:W-:-:S05]  /*2010*/  FMUL.FTZ R11, R6, R5 ;  /* 0x00000005060b7220 */ /* 0x001fca0000410000 */
[----:B------:R0:W-:Y:S02]  /*2020*/  STS [R8], R11 ;  /* 0x0000000b08007388 */ /* 0x0001e40000000800 */
[----:B0-----:R-:W-:-:S05]  /*2030*/  IADD3 R8, PT, PT, R8, 0x200, RZ ;  /* 0x0000020008087810 */ /* 0x001fca0007ffe0ff */
[----:B------:R-:W-:Y:S05]  /*2040*/  @P0 BRA `(.L_x_19366) ;  /* 0xfffffffc00e40947 */ /* 0x000fea000383ffff */
.L_x_19365:
[----:B------:R-:W-:Y:S05]  /*2050*/  BSYNC.RECONVERGENT B1 ;  /* 0x0000000000017941 */ /* 0x000fea0003800200 */
.L_x_19364:
        /* <DEDUP_REMOVED lines=13> */
.L_x_19369:
[----:B------:R-:W0:Y:S01]  /*2130*/  LDS R15, [R6+-0x400] ;  /* 0xfffc0000060f7984 */ /* 0x000e220000000800 */
[----:B------:R-:W-:-:S03]  /*2140*/  IADD3 R7, PT, PT, R7, 0x800, RZ ;  /* 0x0000080007077810 */ /* 0x000fc60007ffe0ff */
[----:B------:R-:W1:Y:S01]  /*2150*/  LDS R17, [R6+-0x200] ;  /* 0xfffe000006117984 */ /* 0x000e620000000800 */
[----:B------:R-:W-:-:S03]  /*2160*/  ISETP.GE.AND P1, PT, R7, R8, PT ;  /* 0x000000080700720c */ /* 0x000fc60003f26270 */
[----:B------:R-:W2:Y:S04]  /*2170*/  LDS R19, [R6] ;  /* 0x0000000006137984 */ /* 0x000ea80000000800 */
[----:B------:R-:W3:Y:S04]  /*2180*/  LDS R23, [R6+0x200] ;  /* 0x0002000006177984 */ /* 0x000ee80000000800 */
[----:B-----5:R-:W4:Y:S04]  /*2190*/  LDS R13, [R6+0x400] ;  /* 0x00040000060d7984 */ /* 0x020f280000000800 */
[----:B------:R-:W4:Y:S04]  /*21a0*/  LDS R11, [R6+0x600] ;  /* 0x00060000060b7984 */ /* 0x000f280000000800 */
[----:B------:R-:W4:Y:S04]  /*21b0*/  LDS R9, [R6+0x800] ;  /* 0x0008000006097984 */ /* 0x000f280000000800 */
[----:B------:R-:W4:Y:S04]  /*21c0*/  LDS R22, [R6+0xa00] ;  /* 0x000a000006167984 */ /* 0x000f280000000800 */
[----:B------:R-:W-:Y:S04]  /*21d0*/  LDS R28, [R6+0xc00] ;  /* 0x000c0000061c7984 */ /* 0x000fe80000000800 */
[----:B------:R-:W4:Y:S04]  /*21e0*/  LDS R26, [R6+0xe00] ;  /* 0x000e0000061a7984 */ /* 0x000f280000000800 */
[----:B------:R-:W4:Y:S01]  /*21f0*/  LDS R24, [R6+0x1000] ;  /* 0x0010000006187984 */ /* 0x000f220000000800 */
        /* <DEDUP_REMOVED lines=10> */
[----:B------:R-:W-:-:S03]  /*22a0*/  FMUL.FTZ R11, R5, R11 ;  /* 0x0000000b050b7220 */ /* 0x000fc60000410000 */
[----:B------:R4:W-:Y:S01]  /*22b0*/  STS [R6+-0x400], R15 ;  /* 0xfffc000f06007388 */ /* 0x0009e20000000800 */
[----:B------:R-:W-:-:S03]  /*22c0*/  FMUL.FTZ R9, R5, R9 ;  /* 0x0000000905097220 */ /* 0x000fc60000410000 */
[----:B------:R4:W-:Y:S04]  /*22d0*/  STS [R6+-0x200], R17 ;  /* 0xfffe001106007388 */ /* 0x0009e80000000800 */
[----:B------:R-:W-:Y:S01]  /*22e0*/  STS [R6], R19 ;  /* 0x0000001306007388 */ /* 0x000fe20000000800 */
[----:B----4-:R-:W-:-:S03]  /*22f0*/  FMUL.FTZ R15, R5, R22 ;  /* 0x00000016050f7220 */ /* 0x010fc60000410000 */
[----:B------:R-:W-:Y:S01]  /*2300*/  STS [R6+0x200], R23 ;  /* 0x0002001706007388 */ /* 0x000fe20000000800 */
[C---:B------:R-:W-:Y:S01]  /*2310*/  FMUL.FTZ R25, R5.reuse, R26 ;  /* 0x0000001a05197220 */ /* 0x040fe20000410000 */
[C---:B------:R-:W-:Y:S02]  /*2320*/  FMUL.FTZ R17, R5.reuse, R28 ;  /* 0x0000001c05117220 */ /* 0x040fe40000410000 */
        /* <DEDUP_REMOVED lines=20> */
.L_x_19368:
[----:B------:R-:W-:Y:S05]  /*2470*/  BSYNC.RECONVERGENT B1 ;  /* 0x0000000000017941 */ /* 0x000fea0003800200 */
.L_x_19367:
        /* <DEDUP_REMOVED lines=17> */
[----:B--2--5:R-:W-:-:S03]  /*2590*/  FMUL.FTZ R13, R5, R14 ;  /* 0x0000000e050d7220 */ /* 0x024fc60000410000 */
        /* <DEDUP_REMOVED lines=13> */
.L_x_19371:
[----:B------:R-:W-:Y:S05]  /*2670*/  BSYNC.RECONVERGENT B1 ;  /* 0x0000000000017941 */ /* 0x000fea0003800200 */
.L_x_19370:
        /* <DEDUP_REMOVED lines=14> */
.L_x_19363:
[----:B------:R-:W-:Y:S05]  /*2760*/  BSYNC.RECONVERGENT B0 ;  /* 0x0000000000007941 */ /* 0x000fea0003800200 */
.L_x_19362:
[----:B------:R-:W-:Y:S01]  /*2770*/  BAR.SYNC.DEFER_BLOCKING 0x0 ;  /* 0x0000000000007b1d */ /* 0x000fe20000010000 */
[----:B------:R-:W-:Y:S01]  /*2780*/  ISETP.GE.AND P0, PT, R2, UR6, PT ;  /* 0x0000000602007c0c */ /* 0x000fe2000bf06270 */
[----:B------:R-:W-:-:S04]  /*2790*/  IMAD.MOV.U32 R19, RZ, RZ, RZ ;  /* 0x000000ffff137224 */ /* 0x000fc800078e00ff */
[----:B------:R-:W-:Y:S08]  /*27a0*/  BSSY.RECONVERGENT B0, `(.L_x_19372) ;  /* 0x0000107000007945 */ /* 0x000ff00003800200 */
[----:B------:R-:W-:Y:S05]  /*27b0*/  @P0 BRA `(.L_x_19373) ;  /* 0x0000001000140947 */ /* 0x000fea0003800000 */
[----:B------:R-:W2:Y:S01]  /*27c0*/  LDCU UR5, c[0x0][0x3d0] ;  /* 0x00007a00ff0577ac */ /* 0x000ea20008000800 */
[----:B------:R-:W-:Y:S01]  /*27d0*/  LOP3.LUT R16, RZ, R2, RZ, 0x33, !PT ;  /* 0x00000002ff107212 */ /* 0x000fe200078e33ff */
[----:B------:R-:W3:Y:S01]  /*27e0*/  LDC.64 R22, c[0x0][0x3a8] ;  /* 0x0000ea00ff167b82 */ /* 0x000ee20000000a00 */
[----:B-1----:R-:W-:Y:S01]  /*27f0*/  MOV R9, UR4 ;  /* 0x0000000400097c02 */ /* 0x002fe20008000f00 */
[----:B0-----:R-:W-:Y:S01]  /*2800*/  IMAD.U32 R8, RZ, RZ, UR6 ;  /* 0x00000006ff087e24 */ /* 0x001fe2000f8e00ff */
[----:B------:R-:W-:Y:S01]  /*2810*/  BSSY.RECONVERGENT B1, `(.L_x_19374) ;  /* 0x000005b000017945 */ /* 0x000fe20003800200 */
[----:B------:R-:W-:Y:S02]  /*2820*/  VIADD R16, R16, UR6 ;  /* 0x0000000610107c36 */ /* 0x000fe40008000000 */
[----:B------:R-:W-:-:S03]  /*2830*/  IMAD.MOV.U32 R19, RZ, RZ, RZ ;  /* 0x000000ffff137224 */ /* 0x000fc600078e00ff */
[----:B------:R-:W-:Y:S01]  /*2840*/  LOP3.LUT P0, RZ, R16, 0x4, RZ, 0xc0, !PT ;  /* 0x0000000410ff7812 */ /* 0x000fe2000780c0ff */
[----:B--2---:R-:W-:-:S05]  /*2850*/  IMAD R5, R10, UR5, RZ ;  /* 0x000000050a057c24 */ /* 0x004fca000f8e02ff */
[----:B------:R-:W-:Y:S01]  /*2860*/  LEA R6, P1, R0, R5, 0x3 ;  /* 0x0000000500067211 */ /* 0x000fe200078218ff */
[----:B---3--:R-:W-:-:S03]  /*2870*/  IMAD.WIDE R22, R9, 0x4, R22 ;  /* 0x0000000409167825 */ /* 0x008fc600078e0216 */
[----:B------:R-:W-:Y:S02]  /*2880*/  LEA.HI.X.SX32 R7, R5, RZ, 0x1, P1 ;  /* 0x000000ff05077211 */ /* 0x000fe400008f0eff */
[----:B------:R-:W-:Y:S01]  /*2890*/  IADD3 R5, PT, PT, R8, -0x1, RZ ;  /* 0xffffffff08057810 */ /* 0x000fe20007ffe0ff */
[----:B------:R-:W-:Y:S06]  /*28a0*/  @P0 BRA `(.L_x_19375) ;  /* 0x0000000400440947 */ /* 0x000fec0003800000 */
[----:B------:R-:W-:Y:S01]  /*28b0*/  IMAD.WIDE.U32 R8, R2, 0x4, R22 ;  /* 0x0000000402087825 */ /* 0x000fe200078e0016 */
[----:B------:R-:W0:Y:S01]  /*28c0*/  LDCU UR5, c[0x0][0x3cc] ;  /* 0x00007980ff0577ac */ /* 0x000e220008000800 */
[----:B------:R-:W1:Y:S04]  /*28d0*/  LDCU.64 UR12, c[0x0][0x398] ;  /* 0x00007300ff0c77ac */ /* 0x000e680008000a00 */
[----:B------:R-:W0:Y:S02]  /*28e0*/  LDG.E.CONSTANT R9, desc[UR8][R8.64] ;  /* 0x0000000808097981 */ /* 0x000e24000c1e9900 */
[----:B0-----:R-:W-:-:S03]  /*28f0*/  IMAD.WIDE R10, R9, UR5, R6 ;  /* 0x00000005090a7c25 */ /* 0x001fc6000f8e0206 */
[----:B-1----:R-:W-:-:S04]  /*2900*/  LEA R24, P0, R10, UR12, 0x1 ;  /* 0x0000000c0a187c11 */ /* 0x002fc8000f8008ff */
[----:B------:R-:W-:-:S05]  /*2910*/  LEA.HI.X R25, R10, UR13, R11, 0x1, P0 ;  /* 0x0000000d0a197c11 */ /* 0x000fca00080f0c0b */
[----:B------:R0:W5:Y:S04]  /*2920*/  LDG.E.CONSTANT R19, desc[UR8][R24.64] ;  /* 0x0000000818137981 */ /* 0x000168000c1e9900 */
[----:B------:R0:W5:Y:S04]  /*2930*/  LDG.E.CONSTANT R18, desc[UR8][R24.64+0x4] ;  /* 0x0000040818127981 */ /* 0x000168000c1e9900 */
[----:B------:R0:W5:Y:S04]  /*2940*/  LDG.E.CONSTANT R17, desc[UR8][R24.64+0x8] ;  /* 0x0000080818117981 */ /* 0x000168000c1e9900 */
[----:B------:R0:W5:Y:S01]  /*2950*/  LDG.E.CONSTANT R20, desc[UR8][R24.64+0xc] ;  /* 0x00000c0818147981 */ /* 0x000162000c1e9900 */
[----:B------:R-:W-:Y:S01]  /*2960*/  VIADD R10, R4, 0x60 ;  /* 0x00000060040a7836 */ /* 0x000fe20000000000 */
[----:B------:R-:W-:Y:S01]  /*2970*/  ISETP.NE.AND P0, PT, R2, R5, PT ;  /* 0x000000050200720c */ /* 0x000fe20003f05270 */
[----:B------:R-:W-:Y:S03]  /*2980*/  BSSY.RECONVERGENT B2, `(.L_x_19376) ;  /* 0x000002a000027945 */ /* 0x000fe60003800200 */
[----:B------:R-:W-:-:S05]  /*2990*/  LEA R9, R21, R10, 0x18 ;  /* 0x0000000a15097211 */ /* 0x000fca00078ec0ff */
[----:B------:R-:W-:-:S05]  /*29a0*/  IMAD R26, R2, 0x20, R9 ;  /* 0x00000020021a7824 */ /* 0x000fca00078e0209 */
[----:B------:R-:W1:Y:S04]  /*29b0*/  LDS.128 R8, [R26] ;  /* 0x000000001a087984 */ /* 0x000e680000000c00 */
[----:B-----5:R-:W2:Y:S01]  /*29c0*/  LDS.128 R12, [R26+0x10] ;  /* 0x000010001a0c7984 */ /* 0x020ea20000000c00 */
[----:B-1----:R-:W-:Y:S02]  /*29d0*/  F2FP.BF16.F32.PACK_AB R8, R9, R8 ;  /* 0x000000080908723e */ /* 0x002fe400000010ff */
[----:B------:R-:W-:Y:S02]  /*29e0*/  F2FP.BF16.F32.PACK_AB R9, R11, R10 ;  /* 0x0000000a0b09723e */ /* 0x000fe400000010ff */
[----:B--2---:R-:W-:Y:S02]  /*29f0*/  F2FP.BF16.F32.PACK_AB R12, R13, R12 ;  /* 0x0000000c0d0c723e */ /* 0x004fe400000010ff */
[----:B------:R-:W-:Y:S01]  /*2a00*/  F2FP.BF16.F32.PACK_AB R14, R15, R14 ;  /* 0x0000000e0f0e723e */ /* 0x000fe200000010ff */
[----:B0-----:R-:W-:Y:S06]  /*2a10*/  @P0 BRA `(.L_x_19377) ;  /* 0x0000000000800947 */ /* 0x001fec0003800000 */
[----:B------:R-:W-:-:S04]  /*2a20*/  SHF.L.U32 R11, R2, 0x3, RZ ;  /* 0x00000003020b7819 */ /* 0x000fc800000006ff */
[C---:B------:R-:W-:Y:S01]  /*2a30*/  IADD3 R15, PT, PT, R11.reuse, 0x3, RZ ;  /* 0x000000030b0f7810 */ /* 0x040fe20007ffe0ff */
[C---:B------:R-:W-:Y:S01]  /*2a40*/  VIADD R10, R11.reuse, 0x1 ;  /* 0x000000010b0a7836 */ /* 0x040fe20000000000 */
[C---:B------:R-:W-:Y:S01]  /*2a50*/  ISETP.GE.AND P6, PT, R11.reuse, UR10, PT ;  /* 0x0000000a0b007c0c */ /* 0x040fe2000bfc6270 */
[----:B------:R-:W-:Y:S01]  /*2a60*/  VIADD R13, R11, 0x2 ;  /* 0x000000020b0d7836 */ /* 0x000fe20000000000 */
[----:B------:R-:W-:Y:S01]  /*2a70*/  ISETP.GE.AND P3, PT, R15, UR10, PT ;  /* 0x0000000a0f007c0c */ /* 0x000fe2000bf66270 */
[C---:B------:R-:W-:Y:S01]  /*2a80*/  VIADD R24, R11.reuse, 0x4 ;  /* 0x000000040b187836 */ /* 0x040fe20000000000 */
[----:B------:R-:W-:Y:S01]  /*2a90*/  ISETP.GE.AND P5, PT, R10, UR10, PT ;  /* 0x0000000a0a007c0c */ /* 0x000fe2000bfa6270 */
[----:B------:R-:W-:Y:S01]  /*2aa0*/  VIADD R10, R11, 0x5 ;  /* 0x000000050b0a7836 */ /* 0x000fe20000000000 */
[----:B------:R-:W-:Y:S02]  /*2ab0*/  ISETP.GE.AND P4, PT, R13, UR10, PT ;  /* 0x0000000a0d007c0c */ /* 0x000fe4000bf86270 */
[C---:B------:R-:W-:Y:S01]  /*2ac0*/  IADD3 R13, PT, PT, R11.reuse, 0x6, RZ ;  /* 0x000000060b0d7810 */ /* 0x040fe20007ffe0ff */
[----:B------:R-:W-:Y:S01]  /*2ad0*/  VIADD R11, R11, 0x7 ;  /* 0x000000070b0b7836 */ /* 0x000fe20000000000 */
[----:B------:R-:W-:-:S02]  /*2ae0*/  ISETP.GE.AND P1, PT, R10, UR10, PT ;  /* 0x0000000a0a007c0c */ /* 0x000fc4000bf26270 */
[----:B------:R-:W-:Y:S02]  /*2af0*/  SEL R10, R19, RZ, !P6 ;  /* 0x000000ff130a7207 */ /* 0x000fe40007000000 */
[----:B------:R-:W-:Y:S02]  /*2b00*/  ISETP.GE.AND P0, PT, R13, UR10, PT ;  /* 0x0000000a0d007c0c */ /* 0x000fe4000bf06270 */
[----:B------:R-:W-:Y:S02]  /*2b10*/  ISETP.GE.AND P6, PT, R11, UR10, PT ;  /* 0x0000000a0b007c0c */ /* 0x000fe4000bfc6270 */
[----:B------:R-:W-:Y:S02]  /*2b20*/  ISETP.GE.AND P2, PT, R24, UR10, PT ;  /* 0x0000000a18007c0c */ /* 0x000fe4000bf46270 */
[----:B------:R-:W-:Y:S02]  /*2b30*/  PRMT R19, R19, 0x7632, R19 ;  /* 0x0000763213137816 */ /* 0x000fe40000000013 */
[----:B------:R-:W-:-:S02]  /*2b40*/  PRMT R11, R18, 0x7632, R11 ;  /* 0x00007632120b7816 */ /* 0x000fc4000000000b */
[----:B------:R-:W-:Y:S02]  /*2b50*/  PRMT R13, R17, 0x7632, R13 ;  /* 0x00007632110d7816 */ /* 0x000fe4000000000d */
[----:B------:R-:W-:Y:S02]  /*2b60*/  PRMT R15, R20, 0x7632, R15 ;  /* 0x00007632140f7816 */ /* 0x000fe4000000000f */
[----:B------:R-:W-:Y:S02]  /*2b70*/  SEL R19, R19, RZ, !P5 ;  /* 0x000000ff13137207 */ /* 0x000fe40006800000 */
        /* <DEDUP_REMOVED lines=10> */
.L_x_19377:
[----:B------:R-:W-:Y:S05]  /*2c20*/  BSYNC.RECONVERGENT B2 ;  /* 0x0000000000027941 */ /* 0x000fea0003800200 */
.L_x_19376:
[----:B------:R-:W-:Y:S02]  /*2c30*/  HMUL2.BF16_V2 R8, R8, R19 ;  /* 0x0000001308087232 */ /* 0x000fe40000200000 */
[----:B------:R-:W-:Y:S02]  /*2c40*/  HFMA2.BF16_V2 R10, R9, R18, -RZ ;  /* 0x00000012090a7231 */ /* 0x000fe400003000ff */
[----:B------:R-:W-:Y:S02]  /*2c50*/  HMUL2.BF16_V2 R12, R12, R17 ;  /* 0x000000110c0c7232 */ /* 0x000fe40000200000 */
[----:B------:R-:W-:Y:S01]  /*2c60*/  HFMA2.BF16_V2 R14, R14, R20, -RZ ;  /* 0x000000140e0e7231 */ /* 0x000fe200003000ff */
[----:B------:R-:W-:Y:S01]  /*2c70*/  IADD3 R2, PT, PT, R2, 0x4, RZ ;  /* 0x0000000402027810 */ /* 0x000fe20007ffe0ff */
[C---:B------:R-:W-:Y:S01]  /*2c80*/  IMAD.U32 R15, R8.reuse, 0x10000, RZ ;  /* 0x00010000080f7824 */ /* 0x040fe200078e00ff */
[----:B------:R-:W-:Y:S02]  /*2c90*/  PRMT R9, R8, 0x7632, R9 ;  /* 0x0000763208097816 */ /* 0x000fe40000000009 */
[C---:B------:R-:W-:Y:S01]  /*2ca0*/  PRMT R11, R10.reuse, 0x7632, R11 ;  /* 0x000076320a0b7816 */ /* 0x040fe2000000000b */
[----:B------:R-:W-:Y:S01]  /*2cb0*/  IMAD.U32 R10, R10, 0x10000, RZ ;  /* 0x000100000a0a7824 */ /* 0x000fe200078e00ff */
[----:B------:R-:W-:-:S02]  /*2cc0*/  PRMT R13, R12, 0x7632, R13 ;  /* 0x000076320c0d7816 */ /* 0x000fc4000000000d */
        /* <DEDUP_REMOVED lines=14> */
[----:B------:R-:W-:-:S07]  /*2db0*/  FADD.FTZ R19, RZ, R9 ;  /* 0x00000009ff137221 */ /* 0x000fce0000010000 */
.L_x_19375:
[----:B------:R-:W-:Y:S05]  /*2dc0*/  BSYNC.RECONVERGENT B1 ;  /* 0x0000000000017941 */ /* 0x000fea0003800200 */
.L_x_19374:
[----:B------:R-:W-:-:S13]  /*2dd0*/  ISETP.GE.U32.AND P0, PT, R16, 0x4, PT ;  /* 0x000000041000780c */ /* 0x000fda0003f06070 */
[----:B------:R-:W-:Y:S05]  /*2de0*/  @!P0 BRA `(.L_x_19373) ;  /* 0x0000000800888947 */ /* 0x000fea0003800000 */
[----:B------:R-:W-:-:S05]  /*2df0*/  VIADD R4, R4, 0x60 ;  /* 0x0000006004047836 */ /* 0x000fca0000000000 */
[----:B------:R-:W-:-:S07]  /*2e00*/  LEA R21, R21, R4, 0x18 ;  /* 0x0000000415157211 */ /* 0x000fce00078ec0ff */
.L_x_19382:
[C---:B------:R-:W-:Y:S01]  /*2e10*/  IMAD.WIDE.U32 R14, R2.reuse, 0x4, R22 ;  /* 0x00000004020e7825 */ /* 0x040fe200078e0016 */
[----:B------:R-:W0:Y:S04]  /*2e20*/  LDC R24, c[0x0][0x3cc] ;  /* 0x0000f300ff187b82 */ /* 0x000e280000000800 */
[----:B------:R-:W0:Y:S04]  /*2e30*/  LDG.E.CONSTANT R9, desc[UR8][R14.64+0x10] ;  /* 0x000010080e097981 */ /* 0x000e28000c1e9900 */
[----:B------:R-:W2:Y:S01]  /*2e40*/  LDG.E.CONSTANT R25, desc[UR8][R14.64] ;  /* 0x000000080e197981 */ /* 0x000ea2000c1e9900 */
[----:B-----5:R-:W1:Y:S01]  /*2e50*/  LDC.64 R12, c[0x0][0x398] ;  /* 0x0000e600ff0c7b82 */ /* 0x020e620000000a00 */
[----:B------:R-:W-:Y:S01]  /*2e60*/  LEA R20, R2, R21, 0x5 ;  /* 0x0000001502147211 */ /* 0x000fe200078e28ff */
[----:B0-----:R-:W-:-:S04]  /*2e70*/  IMAD.WIDE R8, R9, R24, R6 ;  /* 0x0000001809087225 */ /* 0x001fc800078e0206 */
[----:B--2---:R-:W-:Y:S01]  /*2e80*/  IMAD.WIDE R14, R25, R24, R6 ;  /* 0x00000018190e7225 */ /* 0x004fe200078e0206 */
[----:B-1----:R-:W-:-:S04]  /*2e90*/  LEA R26, P0, R8, R12, 0x1 ;  /* 0x0000000c081a7211 */ /* 0x002fc800078008ff */
[-C--:B------:R-:W-:Y:S02]  /*2ea0*/  LEA.HI.X R27, R8, R13.reuse, R9, 0x1, P0 ;  /* 0x0000000d081b7211 */ /* 0x080fe400000f0c09 */
[C---:B------:R-:W-:Y:S01]  /*2eb0*/  LEA R24, P0, R14.reuse, R12, 0x1 ;  /* 0x0000000c0e187211 */ /* 0x040fe200078008ff */
[----:B------:R-:W0:Y:S03]  /*2ec0*/  LDS.128 R8, [R20] ;  /* 0x0000000014087984 */ /* 0x000e260000000c00 */
[----:B------:R-:W-:Y:S01]  /*2ed0*/  LEA.HI.X R25, R14, R13, R15, 0x1, P0 ;  /* 0x0000000d0e197211 */ /* 0x000fe200000f0c0f */
[----:B------:R1:W5:Y:S04]  /*2ee0*/  LDG.E.CONSTANT R18, desc[UR8][R26.64] ;  /* 0x000000081a127981 */ /* 0x000368000c1e9900 */
[----:B------:R-:W2:Y:S04]  /*2ef0*/  LDS.128 R12, [R20+0x10] ;  /* 0x00001000140c7984 */ /* 0x000ea80000000c00 */
[----:B------:R1:W5:Y:S04]  /*2f00*/  LDG.E.CONSTANT R17, desc[UR8][R26.64+0x4] ;  /* 0x000004081a117981 */ /* 0x000368000c1e9900 */
[----:B------:R1:W5:Y:S04]  /*2f10*/  LDG.E.CONSTANT R16, desc[UR8][R26.64+0x8] ;  /* 0x000008081a107981 */ /* 0x000368000c1e9900 */
[----:B------:R1:W5:Y:S04]  /*2f20*/  LDG.E.CONSTANT R4, desc[UR8][R26.64+0xc] ;  /* 0x00000c081a047981 */ /* 0x000368000c1e9900 */
[----:B------:R1:W5:Y:S01]  /*2f30*/  LDG.E.CONSTANT R26, desc[UR8][R24.64+0xc] ;  /* 0x00000c08181a7981 */ /* 0x000362000c1e9900 */
[----:B0-----:R-:W-:-:S02]  /*2f40*/  F2FP.BF16.F32.PACK_AB R8, R9, R8 ;  /* 0x000000080908723e */ /* 0x001fc400000010ff */
[----:B------:R-:W-:Y:S01]  /*2f50*/  F2FP.BF16.F32.PACK_AB R10, R11, R10 ;  /* 0x0000000a0b0a723e */ /* 0x000fe200000010ff */
[----:B------:R1:W5:Y:S04]  /*2f60*/  LDG.E.CONSTANT R9, desc[UR8][R24.64] ;  /* 0x0000000818097981 */ /* 0x000368000c1e9900 */
[----:B------:R1:W5:Y:S01]  /*2f70*/  LDG.E.CONSTANT R11, desc[UR8][R24.64+0x4] ;  /* 0x00000408180b7981 */ /* 0x000362000c1e9900 */
[----:B--2---:R-:W-:-:S03]  /*2f80*/  F2FP.BF16.F32.PACK_AB R12, R13, R12 ;  /* 0x0000000c0d0c723e */ /* 0x004fc600000010ff */
[----:B------:R1:W5:Y:S01]  /*2f90*/  LDG.E.CONSTANT R13, desc[UR8][R24.64+0x8] ;  /* 0x00000808180d7981 */ /* 0x000362000c1e9900 */
[----:B------:R-:W-:Y:S01]  /*2fa0*/  ISETP.NE.AND P0, PT, R2, R5, PT ;  /* 0x000000050200720c */ /* 0x000fe20003f05270 */
[----:B------:R-:W-:Y:S01]  /*2fb0*/  BSSY.RECONVERGENT B1, `(.L_x_19378) ;  /* 0x0000023000017945 */ /* 0x000fe20003800200 */
[----:B------:R-:W-:-:S11]  /*2fc0*/  F2FP.BF16.F32.PACK_AB R14, R15, R14 ;  /* 0x0000000e0f0e723e */ /* 0x000fd600000010ff */
[----:B-1----:R-:W-:Y:S05]  /*2fd0*/  @P0 BRA `(.L_x_19379) ;  /* 0x0000000000800947 */ /* 0x002fea0003800000 */
[----:B------:R-:W-:-:S04]  /*2fe0*/  IMAD.SHL.U32 R15, R2, 0x8, RZ ;  /* 0x00000008020f7824 */ /* 0x000fc800078e00ff */
[C---:B------:R-:W-:Y:S01]  /*2ff0*/  VIADD R25, R15.reuse, 0x4 ;  /* 0x000000040f197836 */ /* 0x040fe20000000000 */
[C---:B------:R-:W-:Y:S02]  /*3000*/  IADD3 R24, PT, PT, R15.reuse, 0x1, RZ ;  /* 0x000000010f187810 */ /* 0x040fe40007ffe0ff */
[----:B------:R-:W-:Y:S02]  /*3010*/  ISETP.GE.AND P0, PT, R15, UR10, PT ;  /* 0x0000000a0f007c0c */ /* 0x000fe4000bf06270 */
[----:B------:R-:W-:Y:S02]  /*3020*/  ISETP.GE.AND P1, PT, R24, UR10, PT ;  /* 0x0000000a18007c0c */ /* 0x000fe4000bf26270 */
[C---:B-----5:R-:W-:Y:S02]  /*3030*/  PRMT R24, R9.reuse, 0x7632, R24 ;  /* 0x0000763209187816 */ /* 0x060fe40000000018 */
[----:B------:R-:W-:Y:S02]  /*3040*/  SEL R9, R9, RZ, !P0 ;  /* 0x000000ff09097207 */ /* 0x000fe40004000000 */
[----:B------:R-:W-:-:S02]  /*3050*/  SEL R24, R24, RZ, !P1 ;  /* 0x000000ff18187207 */ /* 0x000fc40004800000 */
[----:B------:R-:W-:Y:S01]  /*3060*/  ISETP.GE.AND P2, PT, R25, UR10, PT ;  /* 0x0000000a19007c0c */ /* 0x000fe2000bf46270 */
[----:B------:R-:W-:Y:S01]  /*3070*/  VIADD R25, R15, 0x6 ;  /* 0x000000060f197836 */ /* 0x000fe20000000000 */
[----:B------:R-:W-:Y:S01]  /*3080*/  PRMT R9, R9, 0x5410, R24 ;  /* 0x0000541009097816 */ /* 0x000fe20000000018 */
[----:B------:R-:W-:-:S03]  /*3090*/  VIADD R24, R15, 0x2 ;  /* 0x000000020f187836 */ /* 0x000fc60000000000 */
[----:B------:R-:W-:Y:S02]  /*30a0*/  ISETP.GE.AND P4, PT, R25, UR10, PT ;  /* 0x0000000a19007c0c */ /* 0x000fe4000bf86270 */
[----:B------:R-:W-:Y:S02]  /*30b0*/  ISETP.GE.AND P0, PT, R24, UR10, PT ;  /* 0x0000000a18007c0c */ /* 0x000fe4000bf06270 */
[C---:B------:R-:W-:Y:S02]  /*30c0*/  IADD3 R24, PT, PT, R15.reuse, 0x3, RZ ;  /* 0x000000030f187810 */ /* 0x040fe40007ffe0ff */
[----:B------:R-:W-:Y:S02]  /*30d0*/  PRMT R25, R26, 0x7632, R25 ;  /* 0x000076321a197816 */ /* 0x000fe40000000019 */
[----:B------:R-:W-:Y:S02]  /*30e0*/  ISETP.GE.AND P1, PT, R24, UR10, PT ;  /* 0x0000000a18007c0c */ /* 0x000fe4000bf26270 */
[----:B------:R-:W-:-:S02]  /*30f0*/  IADD3 R24, PT, PT, R15, 0x5, RZ ;  /* 0x000000050f187810 */ /* 0x000fc40007ffe0ff */
[----:B------:R-:W-:Y:S02]  /*3100*/  IADD3 R15, PT, PT, R15, 0x7, RZ ;  /* 0x000000070f0f7810 */ /* 0x000fe40007ffe0ff */
[----:B------:R-:W-:Y:S02]  /*3110*/  ISETP.GE.AND P3, PT, R24, UR10, PT ;  /* 0x0000000a18007c0c */ /* 0x000fe4000bf66270 */
[C---:B------:R-:W-:Y:S02]  /*3120*/  PRMT R24, R11.reuse, 0x7632, R24 ;  /* 0x000076320b187816 */ /* 0x040fe40000000018 */
[----:B------:R-:W-:Y:S02]  /*3130*/  SEL R11, R11, RZ, !P0 ;  /* 0x000000ff0b0b7207 */ /* 0x000fe40004000000 */
[----:B------:R-:W-:Y:S02]  /*3140*/  SEL R24, R24, RZ, !P1 ;  /* 0x000000ff18187207 */ /* 0x000fe40004800000 */
[----:B------:R-:W-:-:S02]  /*3150*/  ISETP.GE.AND P0, PT, R15, UR10, PT ;  /* 0x0000000a0f007c0c */ /* 0x000fc4000bf06270 */
[----:B------:R-:W-:Y:S02]  /*3160*/  PRMT R15, R13, 0x7632, R15 ;  /* 0x000076320d0f7816 */ /* 0x000fe4000000000f */
[----:B------:R-:W-:Y:S02]  /*3170*/  PRMT R11, R11, 0x5410, R24 ;  /* 0x000054100b0b7816 */ /* 0x000fe40000000018 */
[----:B------:R-:W-:Y:S02]  /*3180*/  SEL R13, R13, RZ, !P2 ;  /* 0x000000ff0d0d7207 */ /* 0x000fe40005000000 */
[----:B------:R-:W-:Y:S02]  /*3190*/  SEL R24, R15, RZ, !P3 ;  /* 0x000000ff0f187207 */ /* 0x000fe40005800000 */
[----:B------:R-:W-:Y:S02]  /*31a0*/  SEL R26, R26, RZ, !P4 ;  /* 0x000000ff1a1a7207 */ /* 0x000fe40006000000 */
[----:B------:R-:W-:-:S02]  /*31b0*/  SEL R25, R25, RZ, !P0 ;  /* 0x000000ff19197207 */ /* 0x000fc40004000000 */
[----:B------:R-:W-:Y:S02]  /*31c0*/  PRMT R13, R13, 0x5410, R24 ;  /* 0x000054100d0d7816 */ /* 0x000fe40000000018 */
[----:B------:R-:W-:-:S07]  /*31d0*/  PRMT R26, R26, 0x5410, R25 ;  /* 0x000054101a1a7816 */ /* 0x000fce0000000019 */
.L_x_19379:
[----:B------:R-:W-:Y:S05]  /*31e0*/  BSYNC.RECONVERGENT B1 ;  /* 0x0000000000017941 */ /* 0x000fea0003800200 */
.L_x_19378:
[----:B-----5:R-:W-:Y:S02]  /*31f0*/  HMUL2.BF16_V2 R9, R8, R9 ;  /* 0x0000000908097232 */ /* 0x020fe40000200000 */
[----:B------:R-:W-:Y:S02]  /*3200*/  HFMA2.BF16_V2 R10, R10, R11, -RZ ;  /* 0x0000000b0a0a7231 */ /* 0x000fe400003000ff */
[----:B------:R-:W-:Y:S02]  /*3210*/  HMUL2.BF16_V2 R8, R12, R13 ;  /* 0x0000000d0c087232 */ /* 0x000fe40000200000 */
[----:B------:R-:W-:Y:S01]  /*3220*/  HFMA2.BF16_V2 R26, R14, R26, -RZ ;  /* 0x0000001a0e1a7231 */ /* 0x000fe200003000ff */
[----:B------:R-:W-:Y:S01]  /*3230*/  BSSY.RECONVERGENT B1, `(.L_x_19380) ;  /* 0x0000041000017945 */ /* 0x000fe20003800200 */
[C---:B------:R-:W-:Y:S01]  /*3240*/  PRMT R11, R9.reuse, 0x7632, R11 ;  /* 0x00007632090b7816 */ /* 0x040fe2000000000b */
[----:B------:R-:W-:Y:S01]  /*3250*/  IMAD.U32 R9, R9, 0x10000, RZ ;  /* 0x0001000009097824 */ /* 0x000fe200078e00ff */
[----:B------:R-:W-:-:S02]  /*3260*/  PRMT R12, R10, 0x7610, R12 ;  /* 0x000076100a0c7816 */ /* 0x000fc4000000000c */
[----:B------:R-:W-:Y:S02]  /*3270*/  PRMT R13, R10, 0x7632, R13 ;  /* 0x000076320a0d7816 */ /* 0x000fe4000000000d */
[C---:B------:R-:W-:Y:S02]  /*3280*/  PRMT R14, R8.reuse, 0x7610, R14 ;  /* 0x00007610080e7816 */ /* 0x040fe4000000000e */
[----:B------:R-:W-:Y:S02]  /*3290*/  PRMT R15, R8, 0x7632, R15 ;  /* 0x00007632080f7816 */ /* 0x000fe4000000000f */
[----:B------:R-:W-:Y:S01]  /*32a0*/  PRMT R10, R26, 0x7610, R10 ;  /* 0x000076101a0a7816 */ /* 0x000fe2000000000a */
[----:B------:R-:W-:Y:S01]  /*32b0*/  IMAD.U32 R14, R14, 0x10000, RZ ;  /* 0x000100000e0e7824 */ /* 0x000fe200078e00ff */
[----:B------:R-:W-:Y:S02]  /*32c0*/  PRMT R8, R26, 0x7632, R8 ;  /* 0x000076321a087816 */ /* 0x000fe40000000008 */
[----:B------:R-:W-:Y:S01]  /*32d0*/  SHF.L.U32 R24, R11, 0x10, RZ ;  /* 0x000000100b187819 */ /* 0x000fe200000006ff */
[----:B------:R-:W-:Y:S01]  /*32e0*/  IMAD.U32 R11, R12, 0x10000, RZ ;  /* 0x000100000c0b7824 */ /* 0x000fe200078e00ff */
[----:B------:R-:W-:Y:S01]  /*32f0*/  SHF.L.U32 R26, R13, 0x10, RZ ;  /* 0x000000100d1a7819 */ /* 0x000fe200000006ff */
[----:B------:R-:W-:Y:S01]  /*3300*/  IMAD.U32 R10, R10, 0x10000, RZ ;  /* 0x000100000a0a7824 */ /* 0x000fe200078e00ff */
[----:B------:R-:W-:Y:S01]  /*3310*/  SHF.L.U32 R15, R15, 0x10, RZ ;  /* 0x000000100f0f7819 */ /* 0x000fe200000006ff */
[----:B------:R-:W-:Y:S01]  /*3320*/  FADD.FTZ R12, R9, R24 ;  /* 0x00000018090c7221 */ /* 0x000fe20000010000 */
[----:B------:R-:W-:Y:S01]  /*3330*/  SHF.L.U32 R25, R8, 0x10, RZ ;  /* 0x0000001008197819 */ /* 0x000fe200000006ff */
[----:B------:R-:W-:Y:S01]  /*3340*/  FADD.FTZ R13, R11, R26 ;  /* 0x0000001a0b0d7221 */ /* 0x000fe20000010000 */
[----:B------:R-:W-:-:S02]  /*3350*/  VIADD R26, R2, 0x4 ;  /* 0x00000004021a7836 */ /* 0x000fc40000000000 */
[----:B------:R-:W-:Y:S01]  /*3360*/  FADD.FTZ R24, R14, R15 ;  /* 0x0000000f0e187221 */ /* 0x000fe20000010000 */
[----:B------:R-:W-:Y:S01]  /*3370*/  FADD.FTZ R25, R10, R25 ;  /* 0x000000190a197221 */ /* 0x000fe20000010000 */
[----:B------:R-:W-:Y:S01]  /*3380*/  FADD.FTZ R27, R12, R13 ;  /* 0x0000000d0c1b7221 */ /* 0x000fe20000010000 */
[----:B------:R-:W0:Y:S01]  /*3390*/  LDS.128 R8, [R20+0x80] ;  /* 0x0000800014087984 */ /* 0x000e220000000c00 */
[----:B------:R-:W-:Y:S02]  /*33a0*/  ISETP.NE.AND P0, PT, R26, R5, PT ;  /* 0x000000051a00720c */ /* 0x000fe40003f05270 */
[----:B------:R-:W-:Y:S01]  /*33b0*/  FADD.FTZ R24, R27, R24 ;  /* 0x000000181b187221 */ /* 0x000fe20000010000 */
[----:B------:R-:W1:Y:S03]  /*33c0*/  LDS.128 R12, [R20+0x90] ;  /* 0x00009000140c7984 */ /* 0x000e660000000c00 */
[----:B------:R-:W-:-:S04]  /*33d0*/  FADD.FTZ R24, R24, R25 ;  /* 0x0000001918187221 */ /* 0x000fc80000010000 */
[----:B------:R-:W-:Y:S01]  /*33e0*/  FADD.FTZ R19, R24, R19 ;  /* 0x0000001318137221 */ /* 0x000fe20000010000 */
[----:B0-----:R-:W-:Y:S02]  /*33f0*/  F2FP.BF16.F32.PACK_AB R8, R9, R8 ;  /* 0x000000080908723e */ /* 0x001fe400000010ff */
[----:B------:R-:W-:Y:S02]  /*3400*/  F2FP.BF16.F32.PACK_AB R10, R11, R10 ;  /* 0x0000000a0b0a723e */ /* 0x000fe400000010ff */
[----:B-1----:R-:W-:Y:S02]  /*3410*/  F2FP.BF16.F32.PACK_AB R12, R13, R12 ;  /* 0x0000000c0d0c723e */ /* 0x002fe400000010ff */
[----:B------:R-:W-:Y:S01]  /*3420*/  F2FP.BF16.F32.PACK_AB R14, R15, R14 ;  /* 0x0000000e0f0e723e */ /* 0x000fe200000010ff */
[----:B------:R-:W-:Y:S06]  /*3430*/  @P0 BRA `(.L_x_19381) ;  /* 0x0000000000800947 */ /* 0x000fec0003800000 */
[----:B------:R-:W-:-:S04]  /*3440*/  SHF.L.U32 R9, R5, 0x3, RZ ;  /* 0x0000000305097819 */ /* 0x000fc800000006ff */
        /* <DEDUP_REMOVED lines=9> */
[----:B------:R-:W-:-:S02]  /*34e0*/  IADD3 R15, PT, PT, R9, 0x6, RZ ;  /* 0x00000006090f7810 */ /* 0x000fc40007ffe0ff */
[----:B------:R-:W-:Y:S02]  /*34f0*/  IADD3 R20, PT, PT, R9, 0x4, RZ ;  /* 0x0000000409147810 */ /* 0x000fe40007ffe0ff */
[----:B------:R-:W-:Y:S02]  /*3500*/  SEL R9, R18, RZ, !P6 ;  /* 0x000000ff12097207 */ /* 0x000fe40007000000 */
[----:B------:R-:W-:Y:S02]  /*3510*/  ISETP.GE.AND P1, PT, R13, UR10, PT ;  /* 0x0000000a0d007c0c */ /* 0x000fe4000bf26270 */
[----:B------:R-:W-:Y:S02]  /*3520*/  ISETP.GE.AND P0, PT, R15, UR10, PT ;  /* 0x0000000a0f007c0c */ /* 0x000fe4000bf06270 */
[----:B------:R-:W-:Y:S02]  /*3530*/  ISETP.GE.AND P6, PT, R11, UR10, PT ;  /* 0x0000000a0b007c0c */ /* 0x000fe4000bfc6270 */
[----:B------:R-:W-:-:S02]  /*3540*/  ISETP.GE.AND P2, PT, R20, UR10, PT ;  /* 0x0000000a14007c0c */ /* 0x000fc4000bf46270 */
[----:B------:R-:W-:Y:S02]  /*3550*/  PRMT R18, R18, 0x7632, R18 ;  /* 0x0000763212127816 */ /* 0x000fe40000000012 */
        /* <DEDUP_REMOVED lines=14> */
.L_x_19381:
[----:B------:R-:W-:Y:S05]  /*3640*/  BSYNC.RECONVERGENT B1 ;  /* 0x0000000000017941 */ /* 0x000fea0003800200 */
.L_x_19380:
[----:B------:R-:W-:Y:S02]  /*3650*/  HFMA2.BF16_V2 R10, R10, R17, -RZ ;  /* 0x000000110a0a7231 */ /* 0x000fe400003000ff */
[----:B------:R-:W-:Y:S02]  /*3660*/  HMUL2.BF16_V2 R8, R8, R18 ;  /* 0x0000001208087232 */ /* 0x000fe40000200000 */
[----:B------:R-:W-:Y:S02]  /*3670*/  HFMA2.BF16_V2 R13, R14, R4, -RZ ;  /* 0x000000040e0d7231 */ /* 0x000fe400003000ff */
[----:B------:R-:W-:Y:S01]  /*3680*/  HMUL2.BF16_V2 R11, R12, R16 ;  /* 0x000000100c0b7232 */ /* 0x000fe20000200000 */
[----:B------:R-:W-:Y:S02]  /*3690*/  IADD3 R2, PT, PT, R2, 0x8, RZ ;  /* 0x0000000802027810 */ /* 0x000fe40007ffe0ff */
[----:B------:R-:W-:Y:S02]  /*36a0*/  PRMT R4, R10, 0x7610, R4 ;  /* 0x000076100a047816 */ /* 0x000fe40000000004 */
[----:B------:R-:W-:-:S02]  /*36b0*/  PRMT R9, R8, 0x7632, R9 ;  /* 0x0000763208097816 */ /* 0x000fc40000000009 */
        /* <DEDUP_REMOVED lines=11> */
[----:B------:R-:W-:Y:S01]  /*3770*/  ISETP.GE.AND P0, PT, R2, UR6, PT ;  /* 0x0000000602007c0c */ /* 0x000fe2000bf06270 */
[----:B------:R-:W-:Y:S01]  /*3780*/  IMAD.U32 R4, R4, 0x10000, RZ ;  /* 0x0001000004047824 */ /* 0x000fe200078e00ff */
[----:B------:R-:W-:Y:S01]  /*3790*/  SHF.L.U32 R13, R13, 0x10, RZ ;  /* 0x000000100d0d7819 */ /* 0x000fe200000006ff */
[----:B------:R-:W-:Y:S01]  /*37a0*/  FADD.FTZ R11, R11, R12 ;  /* 0x0000000c0b0b7221 */ /* 0x000fe20000010000 */
[----:B------:R-:W-:-:S03]  /*37b0*/  FADD.FTZ R8, R8, R15 ;  /* 0x0000000f08087221 */ /* 0x000fc60000010000 */
[----:B------:R-:W-:Y:S01]  /*37c0*/  FADD.FTZ R13, R13, R4 ;  /* 0x000000040d0d7221 */ /* 0x000fe20000010000 */
[----:B------:R-:W-:-:S04]  /*37d0*/  FADD.FTZ R8, R8, R11 ;  /* 0x0000000b08087221 */ /* 0x000fc80000010000 */
[----:B------:R-:W-:-:S04]  /*37e0*/  FADD.FTZ R8, R8, R13 ;  /* 0x0000000d08087221 */ /* 0x000fc80000010000 */
[----:B------:R-:W-:Y:S01]  /*37f0*/  FADD.FTZ R19, R19, R8 ;  /* 0x0000000813137221 */ /* 0x000fe20000010000 */
[----:B------:R-:W-:Y:S06]  /*3800*/  @!P0 BRA `(.L_x_19382) ;  /* 0xfffffff400808947 */ /* 0x000fec000383ffff */
.L_x_19373:
[----:B------:R-:W-:Y:S05]  /*3810*/  BSYNC.RECONVERGENT B0 ;  /* 0x0000000000007941 */ /* 0x000fea0003800200 */
.L_x_19372:
[----:B------:R-:W2:Y:S08]  /*3820*/  S2UR UR7, SR_CgaCtaId ;  /* 0x00000000000779c3 */ /* 0x000eb00000008800 */
[----:B------:R-:W-:Y:S01]  /*3830*/  BAR.SYNC.DEFER_BLOCKING 0x0 ;  /* 0x0000000000007b1d */ /* 0x000fe20000010000 */
[C---:B------:R-:W-:Y:S02]  /*3840*/  LOP3.LUT R2, R3.reuse, 0x3c0, RZ, 0xc0, !PT ;  /* 0x000003c003027812 */ /* 0x040fe400078ec0ff */
[----:B------:R-:W-:-:S02]  /*3850*/  ISETP.GT.U32.AND P1, PT, R3, 0x3f, PT ;  /* 0x0000003f0300780c */ /* 0x000fc40003f24070 */
[----:B------:R-:W-:Y:S01]  /*3860*/  ISETP.NE.AND P0, PT, R2, 0x40, PT ;  /* 0x000000400200780c */ /* 0x000fe20003f05270 */
[----:B------:R-:W-:Y:S01]  /*3870*/  UMOV UR5, 0x400 ;  /* 0x0000040000057882 */ /* 0x000fe20000000000 */
[C---:B------:R-:W-:Y:S01]  /*3880*/  LOP3.LUT R2, R3.reuse, 0x3e0, RZ, 0xc0, !PT ;  /* 0x000003e003027812 */ /* 0x040fe200078ec0ff */
[----:B------:R-:W-:Y:S01]  /*3890*/  UIADD3 UR5, UPT, UPT, UR5, 0x60, URZ ;  /* 0x0000006005057890 */ /* 0x000fe2000fffe0ff */
[----:B------:R-:W-:Y:S02]  /*38a0*/  ISETP.GT.U32.AND P2, PT, R3, 0x1f, PT ;  /* 0x0000001f0300780c */ /* 0x000fe40003f44070 */
[----:B------:R-:W-:Y:S01]  /*38b0*/  LOP3.LUT R4, R2, 0x1f, R3, 0xf8, !PT ;  /* 0x0000001f02047812 */ /* 0x000fe200078ef803 */
[----:B--2---:R-:W-:-:S06]  /*38c0*/  ULEA UR5, UR7, UR5, 0x18 ;  /* 0x0000000507057291 */ /* 0x004fcc000f8ec0ff */
[----:B------:R-:W-:-:S05]  /*38d0*/  LEA R4, R4, UR5, 0x2 ;  /* 0x0000000504047c11 */ /* 0x000fca000f8e10ff */
[----:B------:R-:W-:Y:S01]  /*38e0*/  @!P0 STS [R4+-0x100], R19 ;  /* 0xffff001304008388 */ /* 0x000fe20000000800 */
[----:B------:R-:W-:Y:S01]  /*38f0*/  BAR.SYNC.DEFER_BLOCKING 0x0 ;  /* 0x0000000000007b1d */ /* 0x000fe20000010000 */
[----:B------:R-:W-:-:S13]  /*3900*/  ISETP.NE.AND P0, PT, R2, 0x20, PT ;  /* 0x000000200200780c */ /* 0x000fda0003f05270 */
[----:B------:R-:W-:Y:S01]  /*3910*/  @!P0 LEA R2, R0, UR5, 0x2 ;  /* 0x0000000500028c11 */ /* 0x000fe2000f8e10ff */
[----:B-1----:R-:W1:Y:S02]  /*3920*/  @!P1 LDS R6, [R4] ;  /* 0x0000000004069984 */ /* 0x002e640000000800 */
[----:B-1----:R-:W-:Y:S01]  /*3930*/  @!P1 FADD.FTZ R19, R19, R6 ;  /* 0x0000000613139221 */ /* 0x002fe20000010000 */
[----:B------:R-:W-:Y:S06]  /*3940*/  BAR.SYNC.DEFER_BLOCKING 0x0 ;  /* 0x0000000000007b1d */ /* 0x000fec0000010000 */
[----:B------:R1:W-:Y:S02]  /*3950*/  @!P0 STS [R2], R19 ;  /* 0x0000001302008388 */ /* 0x0003e40000000800 */
[----:B------:R-:W-:Y:S06]  /*3960*/  BAR.SYNC.DEFER_BLOCKING 0x0 ;  /* 0x0000000000007b1d */ /* 0x000fec0000010000 */
[----:B------:R1:W2:Y:S02]  /*3970*/  @!P2 LDS R6, [R4] ;  /* 0x000000000406a984 */ /* 0x0002a40000000800 */
[----:B------:R-:W-:Y:S06]  /*3980*/  BAR.SYNC.DEFER_BLOCKING 0x0 ;  /* 0x0000000000007b1d */ /* 0x000fec0000010000 */
[----:B------:R-:W-:Y:S05]  /*3990*/  @P2 EXIT ;  /* 0x000000000000294d */ /* 0x000fea0003800000 */
[----:B------:R-:W3:Y:S01]  /*39a0*/  S2R R3, SR_CTAID.Z ;  /* 0x0000000000037919 */ /* 0x000ee20000002700 */
[----:B------:R-:W4:Y:S01]  /*39b0*/  LDCU UR5, c[0x0][0x378] ;  /* 0x00006f00ff0577ac */ /* 0x000f220008000800 */
[----:B-12---:R-:W-:Y:S01]  /*39c0*/  @!P2 FADD.FTZ R19, R19, R6 ;  /* 0x000000061313a221 */ /* 0x006fe20000010000 */
[----:B------:R-:W-:Y:S01]  /*39d0*/  UIMAD UR4, UR14, UR16, UR15 ;  /* 0x000000100e0472a4 */ /* 0x000fe2000f8e020f */
[----:B------:R-:W1:Y:S03]  /*39e0*/  LDCU.64 UR6, c[0x0][0x380] ;  /* 0x00007000ff0677ac */ /* 0x000e660008000a00 */
[----:B------:R-:W-:Y:S01]  /*39f0*/  F2FP.BF16.F32.PACK_AB R19, RZ, R19 ;  /* 0x00000013ff13723e */ /* 0x000fe200000010ff */
[----:B----4-:R-:W-:Y:S01]  /*3a00*/  UIMAD UR4, UR4, UR5, URZ ;  /* 0x00000005040472a4 */ /* 0x010fe2000f8e02ff */
[----:B---3--:R-:W-:-:S05]  /*3a10*/  IMAD R0, R3, 0x20, R0 ;  /* 0x0000002003007824 */ /* 0x008fca00078e0200 */
[----:B------:R-:W-:-:S04]  /*3a20*/  MOV R3, UR4 ;  /* 0x0000000400037c02 */ /* 0x000fc80008000f00 */
[----:B------:R-:W-:-:S05]  /*3a30*/  LEA R0, P0, R3, R0, 0x5 ;  /* 0x0000000003007211 */ /* 0x000fca00078028ff */
[----:B------:R-:W-:Y:S01]  /*3a40*/  IMAD.X R3, RZ, RZ, RZ, P0 ;  /* 0x000000ffff037224 */ /* 0x000fe200000e06ff */
[----:B-1----:R-:W-:-:S04]  /*3a50*/  LEA R2, P0, R0, UR6, 0x1 ;  /* 0x0000000600027c11 */ /* 0x002fc8000f8008ff */
[----:B------:R-:W-:-:S05]  /*3a60*/  LEA.HI.X R3, R0, UR7, R3, 0x1, P0 ;  /* 0x0000000700037c11 */ /* 0x000fca00080f0c03 */
[----:B------:R-:W-:Y:S01]  /*3a70*/  STG.E.U16 desc[UR8][R2.64], R19 ;  /* 0x0000001302007986 */ /* 0x000fe2000c101508 */
[----:B------:R-:W-:Y:S05]  /*3a80*/  EXIT ;  /* 0x000000000000794d */ /* 0x000fea0003800000 */
.L_x_19349:
[----:B------:R-:W-:Y:S01]  /*3a90*/  BSSY B1, `(.L_x_19383) ;  /* 0x0000007000017945 */ /* 0x000fe20003800000 */
[----:B------:R-:W-:Y:S01]  /*3aa0*/  MOV R9, 0x2 ;  /* 0x0000000200097802 */ /* 0x000fe20000000f00 */
[----:B------:R-:W-:Y:S01]  /*3ab0*/  IMAD.MOV.U32 R8, RZ, RZ, 0x1f ;  /* 0x0000001fff087424 */ /* 0x000fe200078e00ff */
[----:B------:R-:W-:-:S07]  /*3ac0*/  MOV R7, 0xffffffff ;  /* 0xffffffff00077802 */ /* 0x000fce0000000f00 */
[----:B------:R-:W-:Y:S05]  /*3ad0*/  WARPSYNC.COLLECTIVE R7, `(.L_x_19384) ;  /* 0x0000000007087348 */ /* 0x000fea0003c00000 */
[----:B------:R0:W1:Y:S02]  /*3ae0*/  SHFL.BFLY P1, R29, R28, R9, R8 ;  /* 0x0c0000091c1d7389 */ /* 0x0000640000020008 */
[----:B01----:R-:W-:Y:S05]  /*3af0*/  ENDCOLLECTIVE ;  /* 0x000000000000791b */ /* 0x003fea0003800000 */
.L_x_19384:
[----:B------:R-:W-:Y:S05]  /*3b00*/  BSYNC B1 ;  /* 0x0000000000017941 */ /* 0x000fea0003800000 */
.L_x_19383:
        /* <DEDUP_REMOVED lines=9> */
.L_x_19385:
[----:B------:R-:W-:Y:S05]  /*3ba0*/  BRA `(.L_x_19386) ;  /* 0xffffffd000007947 */ /* 0x000fea000383ffff */
.L_x_19351:
        /* <DEDUP_REMOVED lines=8> */
.L_x_19388:
[----:B------:R-:W-:Y:S05]  /*3c30*/  BSYNC B0 ;  /* 0x0000000000007941 */ /* 0x000fea0003800000 */
.L_x_19387:
        /* <DEDUP_REMOVED lines=9> */
.L_x_19389:
[----:B------:R-:W-:Y:S02]  /*3cd0*/  IMAD.MOV.U32 R9, RZ, RZ, 0x4 ;  /* 0x00000004ff097424 */ /* 0x000fe400078e00ff */
[----:B------:R-:W-:-:S05]  /*3ce0*/  IMAD.MOV.U32 R5, RZ, RZ, R29 ;  /* 0x000000ffff057224 */ /* 0x000fca00078e001d */
[----:B------:R-:W-:-:S04]  /*3cf0*/  FMNMX.FTZ R5, R4, R5, !PT ;  /* 0x0000000504057209 */ /* 0x000fc80007810000 */
[----:B------:R-:W-:-:S07]  /*3d00*/  MOV R28, R5 ;  /* 0x00000005001c7202 */ /* 0x000fce0000000f00 */
[----:B------:R-:W-:Y:S05]  /*3d10*/  WARPSYNC.COLLECTIVE R7, `(.L_x_19390) ;  /* 0x0000000007087348 */ /* 0x000fea0003c00000 */
[----:B------:R0:W1:Y:S02]  /*3d20*/  SHFL.BFLY P1, R29, R28, R9, R8 ;  /* 0x0c0000091c1d7389 */ /* 0x0000640000020008 */
[----:B01----:R-:W-:Y:S05]  /*3d30*/  ENDCOLLECTIVE ;  /* 0x000000000000791b */ /* 0x003fea0003800000 */
.L_x_19390:
[----:B------:R-:W-:Y:S01]  /*3d40*/  MOV R6, R29 ;  /* 0x0000001d00067202 */ /* 0x000fe20000000f00 */
[----:B------:R-:W-:Y:S06]  /*3d50*/  BRA `(.L_x_19391) ;  /* 0xffffffd000087947 */ /* 0x000fec000383ffff */
.L_x_19392:
        /* <DEDUP_REMOVED lines=10> */
.L_x_25940:


//--------------------- .text._ZN4vllm25paged_attention_v1_kernelI13__nv_bfloat16S1_Li256ELi8ELi128ELNS_18Fp8KVCacheDataTypeE0ELb1EEEvPT_PKS3_PKT0_S9_ifPKiSB_iPKfiiiSD_SD_iiiii --------------------------
	.section	.text._ZN4vllm25paged_attention_v1_kernelI13__nv_bfloat16S1_Li256ELi8ELi128ELNS_18Fp8KVCacheDataTypeE0ELb1EEEvPT_PKS3_PKT0_S9_ifPKiSB_iPKfiiiSD_SD_iiiii,"ax",@progbits
	.align	128
        .global         _ZN4vllm25paged_attention_v1_kernelI13__nv_bfloat16S1_Li256ELi8ELi128ELNS_18Fp8KVCacheDataTypeE0ELb1EEEvPT_PKS3_PKT0_S9_ifPKiSB_iPKfiiiSD_SD_iiiii
        .type           _ZN4vllm25paged_attention_v1_kernelI13__nv_bfloat16S1_Li256ELi8ELi128ELNS_18Fp8KVCacheDataTypeE0ELb1EEEvPT_PKS3_PKT0_S9_ifPKiSB_iPKfiiiSD_SD_iiiii,@function
        .size           _ZN4vllm25paged_attention_v1_kernelI13__nv_bfloat16S1_Li256ELi8ELi128ELNS_18Fp8KVCacheDataTypeE0ELb1EEEvPT_PKS3_PKT0_S9_ifPKiSB_iPKfiiiSD_SD_iiiii,(.L_x_25941 - _ZN4vllm25paged_attention_v1_kernelI13__nv_bfloat16S1_Li256ELi8ELi128ELNS_18Fp8KVCacheDataTypeE0ELb1EEEvPT_PKS3_PKT0_S9_ifPKiSB_iPKfiiiSD_SD_iiiii)
        .other          _ZN4vllm25paged_attention_v1_kernelI13__nv_bfloat16S1_Li256ELi8ELi128ELNS_18Fp8KVCacheDataTypeE0ELb1EEEvPT_PKS3_PKT0_S9_ifPKiSB_iPKfiiiSD_SD_iiiii,@"STO_CUDA_ENTRY STV_DEFAULT"
_ZN4vllm25paged_attention_v1_kernelI13__nv_bfloat16S1_Li256ELi8ELi128ELNS_18Fp8KVCacheDataTypeE0ELb1EEEvPT_PKS3_PKT0_S9_ifPKiSB_iPKfiiiSD_SD_iiiii:
.text._ZN4vllm25paged_attention_v1_kernelI13__nv_bfloat16S1_Li256ELi8ELi128ELNS_18Fp8KVCacheDataTypeE0ELb1EEEvPT_PKS3_PKT0_S9_ifPKiSB_iPKfiiiSD_SD_iiiii:
[----:B------:R-:W-:Y:S08]  /*0000*/  LDC R1, c[0x0][0x37c] ;  /* 0x0000df00ff017b82 */ /* 0x000ff00000000800 */
[----:B------:R-:W0:Y:S01]  /*0010*/  S2UR UR9, SR_CTAID.Y ;  /* 0x00000000000979c3 */ /* 0x000e220000002600 */
[----:B------:R-:W0:Y:S01]  /*0020*/  LDCU.64 UR4, c[0x0][0x3b0] ;  /* 0x00007600ff0477ac */ /* 0x000e220008000a00 */
[----:B------:R-:W1:Y:S01]  /*0030*/  LDCU.64 UR10, c[0x0][0x358] ;  /* 0x00006b00ff0a77ac */ /* 0x000e620008000a00 */
[----:B------:R-:W2:Y:S05]  /*0040*/  S2R R5, SR_TID.X ;  /* 0x0000000000057919 */ /* 0x000eaa0000002100 */
[----:B------:R-:W3:Y:S01]  /*0050*/  LDC.64 R8, c[0x0][0x3c0] ;  /* 0x0000f000ff087b82 */ /* 0x000ee20000000a00 */
[----:B------:R-:W4:Y:S01]  /*0060*/  S2R R0, SR_CTAID.X ;  /* 0x0000000000007919 */ /* 0x000f220000002500 */
[----:B------:R-:W-:Y:S01]  /*0070*/  IMAD.MOV.U32 R24, RZ, RZ, RZ ;  /* 0x000000ffff187224 */ /* 0x000fe200078e00ff */
[----:B------:R-:W4:Y:S05]  /*0080*/  LDCU UR16, c[0x0][0x3f4] ;  /* 0x00007e80ff1077ac */ /* 0x000f2a0008000800 */
[----:B------:R-:W4:Y:S01]  /*0090*/  S2UR UR15, SR_CgaCtaId ;  /* 0x00000000000f79c3 */ /* 0x000f220000008800 */
[----:B------:R-:W4:Y:S01]  /*00a0*/  LDCU UR17, c[0x0][0x3e8] ;  /* 0x00007d00ff1177ac */ /* 0x000f220008000800 */
[----:B------:R-:W-:Y:S01]  /*00b0*/  UMOV UR13, 0x400 ;  /* 0x00000400000d7882 */ /* 0x000fe20000000000 */
[----:B------:R-:W4:Y:S01]  /*00c0*/  LDCU UR8, c[0x0][0x3b8] ;  /* 0x00007700ff0877ac */ /* 0x000f220008000800 */
[----:B0-----:R-:W-:Y:S01]  /*00d0*/  UIMAD.WIDE.U32 UR4, UR9, 0x4, UR4 ;  /* 0x00000004090478a5 */ /* 0x001fe2000f8e0004 */
[----:B------:R-:W0:Y:S05]  /*00e0*/  LDCU UR18, c[0x0][0x3ec] ;  /* 0x00007d80ff1277ac */ /* 0x000e2a0008000800 */
[----:B------:R-:W-:Y:S01]  /*00f0*/  IMAD.U32 R2, RZ, RZ, UR4 ;  /* 0x00000004ff027e24 */ /* 0x000fe2000f8e00ff */
[----:B------:R-:W0:Y:S01]  /*0100*/  LDCU UR19, c[0x0][0x3d0] ;  /* 0x00007a00ff1377ac */ /* 0x000e220008000800 */
[----:B------:R-:W-:-:S03]  /*0110*/  IMAD.U32 R3, RZ, RZ, UR5 ;  /* 0x00000005ff037e24 */ /* 0x000fc6000f8e00ff */
[----:B------:R-:W4:Y:S02]  /*0120*/  LDCU UR4, c[0x0][0x3c8] ;  /* 0x00007900ff0477ac */ /* 0x000f240008000800 */
[----:B-1----:R1:W4:Y:S01]  /*0130*/  LDG.E.CONSTANT R4, desc[UR10][R2.64] ;  /* 0x0000000a02047981 */ /* 0x002322000c1e9900 */
[----:B--2---:R-:W-:Y:S01]  /*0140*/  ISETP.GT.U32.AND P1, PT, R5, 0x7f, PT ;  /* 0x0000007f0500780c */ /* 0x004fe20003f24070 */
[----:B------:R-:W2:Y:S01]  /*0150*/  LDCU UR20, c[0x0][0x3cc] ;  /* 0x00007980ff1477ac */ /* 0x000ea20008000800 */
[----:B---3--:R-:W-:Y:S01]  /*0160*/  ISETP.NE.U32.AND P0, PT, R8, RZ, PT ;  /* 0x000000ff0800720c */ /* 0x008fe20003f05070 */
[----:B------:R-:W3:Y:S03]  /*0170*/  LDCU UR21, c[0x0][0x3a4] ;  /* 0x00007480ff1577ac */ /* 0x000ee60008000800 */
[----:B------:R-:W-:Y:S01]  /*0180*/  ISETP.NE.AND.EX P0, PT, R9, RZ, PT, P0 ;  /* 0x000000ff0900720c */ /* 0x000fe20003f05300 */
[----:B------:R-:W0:Y:S06]  /*0190*/  LDCU.64 UR22, c[0x0][0x390] ;  /* 0x00007200ff1677ac */ /* 0x000e2c0008000a00 */
[----:B------:R-:W2:Y:S01]  /*01a0*/  @!P1 LDC.64 R10, c[0x0][0x388] ;  /* 0x0000e200ff0a9b82 */ /* 0x000ea20000000a00 */
[----:B------:R-:W-:Y:S01]  /*01b0*/  @!P1 IMAD.SHL.U32 R6, R5, 0x2, RZ ;  /* 0x0000000205069824 */ /* 0x000fe200078e00ff */
[----:B----4-:R-:W-:Y:S01]  /*01c0*/  UIMAD UR4, UR9, UR4, URZ ;  /* 0x00000004090472a4 */ /* 0x010fe2000f8e02ff */
[----:B------:R-:W-:-:S03]  /*01d0*/  @!P1 SHF.L.U32 R7, R0, 0x8, RZ ;  /* 0x0000000800079819 */ /* 0x000fc600000006ff */
[----:B------:R-:W-:Y:S02]  /*01e0*/  USHF.R.S32.HI UR5, URZ, 0x1f, UR4 ;  /* 0x0000001fff057899 */ /* 0x000fe40008011404 */
[----:B------:R-:W-:Y:S01]  /*01f0*/  @!P1 IADD3 R6, P2, P3, R6, UR4, R7 ;  /* 0x0000000406069c10 */ /* 0x000fe2000fb5e007 */
[----:B------:R-:W4:Y:S03]  /*0200*/  @P0 LDC.64 R8, c[0x0][0x3c0] ;  /* 0x0000f000ff080b82 */ /* 0x000f260000000a00 */
[----:B-1----:R-:W-:Y:S02]  /*0210*/  @!P1 IADD3.X R3, PT, PT, RZ, UR5, RZ, P2, P3 ;  /* 0x00000005ff039c10 */ /* 0x002fe400097e64ff */
[----:B--2---:R-:W-:-:S04]  /*0220*/  @!P1 LEA R2, P2, R6, R10, 0x1 ;  /* 0x0000000a06029211 */ /* 0x004fc800078408ff */
[----:B------:R-:W-:Y:S02]  /*0230*/  @!P1 LEA.HI.X R3, R6, R11, R3, 0x1, P2 ;  /* 0x0000000b06039211 */ /* 0x000fe400010f0c03 */
[----:B------:R-:W1:Y:S03]  /*0240*/  LDC R6, c[0x0][0x3a0] ;  /* 0x0000e800ff067b82 */ /* 0x000e660000000800 */
[----:B------:R2:W3:Y:S01]  /*0250*/  @!P1 LDG.E.CONSTANT R7, desc[UR10][R2.64] ;  /* 0x0000000a02079981 */ /* 0x0004e2000c1e9900 */
[----:B----4-:R-:W-:-:S05]  /*0260*/  @P0 IMAD.WIDE.U32 R8, R0, 0x4, R8 ;  /* 0x0000000400080825 */ /* 0x010fca00078e0008 */
[----:B------:R4:W5:Y:S01]  /*0270*/  @P0 LDG.E.CONSTANT R24, desc[UR10][R8.64] ;  /* 0x0000000a08180981 */ /* 0x000962000c1e9900 */
[----:B-1----:R-:W-:-:S04]  /*0280*/  IABS R13, R6 ;  /* 0x00000006000d7213 */ /* 0x002fc80000000000 */
[----:B------:R-:W1:Y:S08]  /*0290*/  I2F.RP R12, R13 ;  /* 0x0000000d000c7306 */ /* 0x000e700000209400 */
[----:B-1----:R-:W1:Y:S01]  /*02a0*/  MUFU.RCP R12, R12 ;  /* 0x0000000c000c7308 */ /* 0x002e620000001000 */
[----:B--2---:R-:W2:Y:S01]  /*02b0*/  LDC R3, c[0x0][0x370] ;  /* 0x0000dc00ff037b82 */ /* 0x004ea20000000800 */
[----:B-1----:R-:W-:-:S06]  /*02c0*/  VIADD R10, R12, 0xffffffe ;  /* 0x0ffffffe0c0a7836 */ /* 0x002fcc0000000000 */
[----:B------:R1:W0:Y:S02]  /*02d0*/  F2I.FTZ.U32.TRUNC.NTZ R11, R10 ;  /* 0x0000000a000b7305 */ /* 0x000224000021f000 */
[----:B-1----:R-:W-:Y:S02]  /*02e0*/  HFMA2 R10, -RZ, RZ, 0, 0 ;  /* 0x00000000ff0a7431 */ /* 0x002fe400000001ff */
[----:B0-----:R-:W-:-:S04]  /*02f0*/  IMAD.MOV R2, RZ, RZ, -R11 ;  /* 0x000000ffff027224 */ /* 0x001fc800078e0a0b */
[----:B------:R-:W-:Y:S01]  /*0300*/  IMAD R15, R2, R13, RZ ;  /* 0x0000000d020f7224 */ /* 0x000fe200078e02ff */
[----:B--2---:R-:W-:-:S03]  /*0310*/  IABS R2, R3 ;  /* 0x0000000300027213 */ /* 0x004fc60000000000 */
[----:B------:R-:W-:-:S06]  /*0320*/  IMAD.HI.U32 R11, R11, R15, R10 ;  /* 0x0000000f0b0b7227 */ /* 0x000fcc00078e000a */
[----:B----4-:R-:W-:-:S04]  /*0330*/  IMAD.HI.U32 R9, R11, R2, RZ ;  /* 0x000000020b097227 */ /* 0x010fc800078e00ff */
[----:B------:R-:W-:-:S04]  /*0340*/  IMAD.MOV R8, RZ, RZ, -R9 ;  /* 0x000000ffff087224 */ /* 0x000fc800078e0a09 */
[----:B------:R-:W-:-:S05]  /*0350*/  IMAD R2, R13, R8, R2 ;  /* 0x000000080d027224 */ /* 0x000fca00078e0202 */
[----:B------:R-:W-:Y:S01]  /*0360*/  ISETP.GT.U32.AND P2, PT, R13, R2, PT ;  /* 0x000000020d00720c */ /* 0x000fe20003f44070 */
[----:B------:R-:W-:-:S05]  /*0370*/  IMAD.U32 R8, RZ, RZ, UR16 ;  /* 0x00000010ff087e24 */ /* 0x000fca000f8e00ff */
[----:B------:R-:W-:-:S07]  /*0380*/  IABS R8, R8 ;  /* 0x0000000800087213 */ /* 0x000fce0000000000 */
[----:B------:R-:W-:-:S05]  /*0390*/  @!P2 IMAD.IADD R2, R2, 0x1, -R13 ;  /* 0x000000010202a824 */ /* 0x000fca00078e0a0d */
[----:B------:R-:W-:Y:S02]  /*03a0*/  ISETP.GE.U32.AND P0, PT, R2, R13, PT ;  /* 0x0000000d0200720c */ /* 0x000fe40003f06070 */
[----:B------:R-:W-:-:S04]  /*03b0*/  MOV R2, R8 ;  /* 0x0000000800027202 */ /* 0x000fc80000000f00 */
[----:B------:R-:W0:Y:S01]  /*03c0*/  I2F.RP R12, R2 ;  /* 0x00000002000c7306 */ /* 0x000e220000209400 */
[-C--:B------:R-:W-:Y:S01]  /*03d0*/  LOP3.LUT R8, R3, R6.reuse, RZ, 0x3c, !PT ;  /* 0x0000000603087212 */ /* 0x080fe200078e3cff */
[----:B------:R-:W-:Y:S01]  /*03e0*/  @!P2 VIADD R9, R9, 0x1 ;  /* 0x000000010909a836 */ /* 0x000fe20000000000 */
[----:B------:R-:W-:Y:S02]  /*03f0*/  ISETP.NE.AND P2, PT, R6, RZ, PT ;  /* 0x000000ff0600720c */ /* 0x000fe40003f45270 */
[----:B------:R-:W-:Y:S02]  /*0400*/  ISETP.GE.AND P3, PT, R8, RZ, PT ;  /* 0x000000ff0800720c */ /* 0x000fe40003f66270 */
[----:B------:R-:W-:Y:S01]  /*0410*/  @P0 VIADD R9, R9, 0x1 ;  /* 0x0000000109090836 */ /* 0x000fe20000000000 */
[----:B0-----:R-:W0:Y:S10]  /*0420*/  MUFU.RCP R12, R12 ;  /* 0x0000000c000c7308 */ /* 0x001e340000001000 */
[----:B------:R-:W-:Y:S01]  /*0430*/  @!P3 IMAD.MOV R9, RZ, RZ, -R9 ;  /* 0x000000ffff09b224 */ /* 0x000fe200078e0a09 */
[----:B------:R-:W-:-:S04]  /*0440*/  @!P2 LOP3.LUT R9, RZ, R6, RZ, 0x33, !PT ;  /* 0x00000006ff09a212 */ /* 0x000fc800078e33ff */
[----:B------:R-:W-:-:S04]  /*0450*/  IABS R8, R9 ;  /* 0x0000000900087213 */ /* 0x000fc80000000000 */
[----:B------:R-:W-:Y:S01]  /*0460*/  I2F.RP R10, R8 ;  /* 0x00000008000a7306 */ /* 0x000fe20000209400 */
[----:B0-----:R-:W-:-:S07]  /*0470*/  IADD3 R11, PT, PT, R12, 0xffffffe, RZ ;  /* 0x0ffffffe0c0b7810 */ /* 0x001fce0007ffe0ff */
        /* <DEDUP_REMOVED lines=9> */
[----:B------:R-:W-:Y:S01]  /*0510*/  IMAD.U32 R14, RZ, RZ, UR6 ;  /* 0x00000006ff0e7e24 */ /* 0x000fe2000f8e00ff */
[----:B-1----:R-:W-:-:S04]  /*0520*/  IADD3 R4, PT, PT, R4, 0xffffffe, RZ ;  /* 0x0ffffffe04047810 */ /* 0x002fc80007ffe0ff */
[----:B------:R-:W-:-:S03]  /*0530*/  IABS R12, R14 ;  /* 0x0000000e000c7213 */ /* 0x000fc60000000000 */
[----:B------:R-:W-:Y:S01]  /*0540*/  IMAD.HI.U32 R13, R11, R13, UR4 ;  /* 0x000000040b0d7e27 */ /* 0x000fe2000f8e000d */
[----:B------:R-:W-:Y:S01]  /*0550*/  R2UR UR7, R12 ;  /* 0x000000000c0772ca */ /* 0x000fe200000e0000 */
[----:B------:R-:W0:Y:S03]  /*0560*/  F2I.FTZ.U32.TRUNC.NTZ R11, R4 ;  /* 0x00000004000b7305 */ /* 0x000e26000021f000 */
[----:B------:R-:W-:Y:S02]  /*0570*/  R2UR UR24, R13 ;  /* 0x000000000d1872ca */ /* 0x000fe400000e0000 */
[----:B------:R-:W-:Y:S01]  /*0580*/  IABS R12, R0 ;  /* 0x00000000000c7213 */ /* 0x000fe20000000000 */
[----:B0-----:R-:W-:-:S10]  /*0590*/  IMAD.MOV R13, RZ, RZ, -R11 ;  /* 0x000000ffff0d7224 */ /* 0x001fd400078e0a0b */
[----:B------:R-:W-:Y:S01]  /*05a0*/  UIMAD.WIDE.U32 UR4, UR24, UR7, URZ ;  /* 0x00000007180472a5 */ /* 0x000fe2000f8e00ff */
[----:B------:R-:W-:-:S05]  /*05b0*/  IMAD R13, R13, R8, RZ ;  /* 0x000000080d0d7224 */ /* 0x000fca00078e02ff */
[----:B------:R-:W-:Y:S01]  /*05c0*/  IMAD R15, RZ, RZ, -UR5 ;  /* 0x80000005ff0f7e24 */ /* 0x000fe2000f8e02ff */
[----:B------:R-:W-:Y:S01]  /*05d0*/  IABS R14, R9 ;  /* 0x00000009000e7213 */ /* 0x000fe20000000000 */
[----:B------:R-:W-:Y:S01]  /*05e0*/  IMAD.HI.U32 R10, R11, R13, R10 ;  /* 0x0000000d0b0a7227 */ /* 0x000fe200078e000a */
[----:B------:R-:W-:-:S03]  /*05f0*/  MOV R11, R12 ;  /* 0x0000000c000b7202 */ /* 0x000fc60000000f00 */
[----:B------:R-:W-:Y:S02]  /*0600*/  IMAD R13, R2, R15, UR7 ;  /* 0x00000007020d7e24 */ /* 0x000fe4000f8e020f */
[----:B------:R-:W-:Y:S02]  /*0610*/  IMAD.MOV R12, RZ, RZ, -R14 ;  /* 0x000000ffff0c7224 */ /* 0x000fe400078e0a0e */
[----:B------:R-:W-:Y:S01]  /*0620*/  IMAD.HI.U32 R4, R10, R11, RZ ;  /* 0x0000000b0a047227 */ /* 0x000fe200078e00ff */
[----:B------:R-:W-:-:S03]  /*0630*/  ISETP.GT.U32.AND P2, PT, R2, R13, PT ;  /* 0x0000000d0200720c */ /* 0x000fc60003f44070 */
[----:B------:R-:W-:Y:S02]  /*0640*/  IMAD R11, R4, R12, R11 ;  /* 0x0000000c040b7224 */ /* 0x000fe400078e020b */
[----:B------:R-:W0:Y:S03]  /*0650*/  LDC R12, c[0x0][0x3f8] ;  /* 0x0000fe00ff0c7b82 */ /* 0x000e260000000800 */
[----:B------:R-:W-:-:S05]  /*0660*/  ISETP.GT.U32.AND P0, PT, R8, R11, PT ;  /* 0x0000000b0800720c */ /* 0x000fca0003f04070 */
[----:B------:R-:W-:Y:S01]  /*0670*/  VOTEU.ANY UP2, P2 ;  /* 0x0000000000ff7886 */ /* 0x000fe20001040100 */
[----:B------:R-:W-:-:S07]  /*0680*/  PLOP3.LUT P2, PT, PT, PT, UP2, 0x80, 0x8 ;  /* 0x000000000008781c */ /* 0x000fce0003f4f028 */
[----:B------:R-:W-:Y:S01]  /*0690*/  @!P0 IMAD.IADD R11, R11, 0x1, -R8 ;  /* 0x000000010b0b8824 */ /* 0x000fe200078e0a08 */
[----:B------:R-:W-:-:S04]  /*06a0*/  UIADD3 UR4, UPT, UPT, UR12, 0x7, URZ ;  /* 0x000000070c047890 */ /* 0x000fc8000fffe0ff */
[----:B------:R-:W-:Y:S02]  /*06b0*/  ISETP.GE.U32.AND P4, PT, R11, R8, PT ;  /* 0x000000080b00720c */ /* 0x000fe40003f86070 */
[-C--:B------:R-:W-:Y:S02]  /*06c0*/  @!P2 IADD3 R13, PT, PT, R13, -R2.reuse, RZ ;  /* 0x800000020d0da210 */ /* 0x080fe40007ffe0ff */
[----:B------:R-:W-:Y:S01]  /*06d0*/  LOP3.LUT R8, R0, R9, RZ, 0x3c, !PT ;  /* 0x0000000900087212 */ /* 0x000fe200078e3cff */
[----:B------:R-:W-:Y:S01]  /*06e0*/  @!P0 VIADD R4, R4, 0x1 ;  /* 0x0000000104048836 */ /* 0x000fe20000000000 */
[----:B------:R-:W-:Y:S01]  /*06f0*/  ISETP.GE.U32.AND P2, PT, R13, R2, PT ;  /* 0x000000020d00720c */ /* 0x000fe20003f46070 */
[----:B------:R-:W-:Y:S01]  /*0700*/  USHF.R.S32.HI UR7, URZ, 0x1f, UR4 ;  /* 0x0000001fff077899 */ /* 0x000fe20008011404 */
[----:B------:R-:W-:Y:S02]  /*0710*/  ISETP.GE.AND P3, PT, R8, RZ, PT ;  /* 0x000000ff0800720c */ /* 0x000fe40003f66270 */
[----:B------:R-:W-:Y:S01]  /*0720*/  ISETP.NE.AND P0, PT, R9, RZ, PT ;  /* 0x000000ff0900720c */ /* 0x000fe20003f05270 */
[----:B------:R-:W-:Y:S01]  /*0730*/  ULEA.HI UR7, UR7, UR4, URZ, 0x3 ;  /* 0x0000000407077291 */ /* 0x000fe2000f8f18ff */
[----:B------:R-:W-:Y:S01]  /*0740*/  IMAD.SHL.U32 R10, R5, 0x80, RZ ;  /* 0x00000080050a7824 */ /* 0x000fe200078e00ff */
[----:B------:R-:W-:-:S02]  /*0750*/  @P4 IADD3 R4, PT, PT, R4, 0x1, RZ ;  /* 0x0000000104044810 */ /* 0x000fc40007ffe0ff */
[----:B0-----:R-:W-:Y:S01]  /*0760*/  ISETP.GE.AND P4, PT, R12, RZ, PT ;  /* 0x000000ff0c00720c */ /* 0x001fe20003f86270 */
[----:B------:R-:W-:Y:S01]  /*0770*/  USHF.R.S32.HI UR7, URZ, 0x3, UR7 ;  /* 0x00000003ff077899 */ /* 0x000fe20008011407 */
[--C-:B------:R-:W-:Y:S01]  /*0780*/  SHF.R.U32.HI R25, RZ, 0x5, R5.reuse ;  /* 0x00000005ff197819 */ /* 0x100fe20000011605 */
[----:B------:R-:W-:Y:S01]  /*0790*/  ULEA UR14, UR15, UR13, 0x18 ;  /* 0x0000000d0f0e7291 */ /* 0x000fe2000f8ec0ff */
[----:B------:R-:W-:Y:S01]  /*07a0*/  LOP3.LUT R10, R10, 0x180, RZ, 0xc0, !PT ;  /* 0x000001800a0a7812 */ /* 0x000fe200078ec0ff */
[----:B------:R-:W-:Y:S01]  /*07b0*/  ULOP3.LUT UR6, UR6, UR16, URZ, 0x3c, !UPT ;  /* 0x0000001006067292 */ /* 0x000fe2000f8e3cff */
[----:B------:R-:W-:Y:S01]  /*07c0*/  @!P3 IADD3 R4, PT, PT, RZ, -R4, RZ ;  /* 0x80000004ff04b210 */ /* 0x000fe20007ffe0ff */
[----:B------:R-:W-:Y:S01]  /*07d0*/  VOTEU.ANY UP1, P2 ;  /* 0x0000000000ff7886 */ /* 0x000fe20001020100 */
[----:B------:R-:W-:Y:S01]  /*07e0*/  @!UP2 UIADD3 UR5, UPT, UPT, UR5, 0x1, URZ ;  /* 0x000000010505a890 */ /* 0x000fe2000fffe0ff */
[----:B------:R-:W-:Y:S01]  /*07f0*/  @!P0 LOP3.LUT R4, RZ, R9, RZ, 0x33, !PT ;  /* 0x00000009ff048212 */ /* 0x000fe200078e33ff */
[----:B------:R-:W-:Y:S01]  /*0800*/  UISETP.GE.AND UP2, UPT, UR6, URZ, UPT ;  /* 0x000000ff0600728c */ /* 0x000fe2000bf46270 */
[----:B------:R-:W-:Y:S01]  /*0810*/  ISETP.GE.AND P0, PT, R25, UR7, PT ;  /* 0x0000000719007c0c */ /* 0x000fe2000bf06270 */
[----:B------:R-:W-:Y:S01]  /*0820*/  UISETP.NE.AND UP0, UPT, UR16, URZ, UPT ;  /* 0x000000ff1000728c */ /* 0x000fe2000bf05270 */
[----:B------:R-:W-:Y:S01]  /*0830*/  SHF.R.U32.HI R8, RZ, 0x2, R5 ;  /* 0x00000002ff087819 */ /* 0x000fe20000011605 */
[----:B------:R-:W-:Y:S01]  /*0840*/  VIADD R11, R10, UR14 ;  /* 0x0000000e0a0b7c36 */ /* 0x000fe20008000000 */
[----:B------:R-:W-:Y:S01]  /*0850*/  @UP1 UIADD3 UR5, UPT, UPT, UR5, 0x1, URZ ;  /* 0x0000000105051890 */ /* 0x000fe2000fffe0ff */
[----:B------:R-:W-:-:S02]  /*0860*/  @!P4 IMAD R6, R6, UR17, R4 ;  /* 0x000000110606cc24 */ /* 0x000fc4000f8e0204 */
[----:B------:R-:W-:Y:S02]  /*0870*/  @!P1 IMAD R10, R8, 0x4, R11 ;  /* 0x00000004080a9824 */ /* 0x000fe400078e020b */
[----:B------:R-:W-:Y:S02]  /*0880*/  @P4 IMAD R21, R3, UR17, R0 ;  /* 0x0000001103154c24 */ /* 0x000fe4000f8e0200 */
[----:B------:R-:W-:Y:S01]  /*0890*/  UMOV UR6, UR5 ;  /* 0x0000000500067c82 */ /* 0x000fe20008000000 */
[----:B---3--:R0:W-:Y:S01]  /*08a0*/  @!P1 STS [R10], R7 ;  /* 0x000000070a009388 */ /* 0x0081e20000000800 */
[----:B------:R-:W-:Y:S01]  /*08b0*/  @!UP2 UIADD3 UR6, UPT, UPT, URZ, -UR6, URZ ;  /* 0x80000006ff06a290 */ /* 0x000fe2000fffe0ff */
[----:B------:R-:W-:Y:S01]  /*08c0*/  @!P4 IMAD.MOV R9, RZ, RZ, -R6 ;  /* 0x000000ffff09c224 */ /* 0x000fe200078e0a06 */
[----:B------:R-:W-:Y:S01]  /*08d0*/  UIMAD UR4, UR9, UR8, URZ ;  /* 0x00000008090472a4 */ /* 0x000fe2000f8e02ff */
[----:B------:R-:W-:Y:S01]  /*08e0*/  BSSY B0, `(.L_x_19393) ;  /* 0x00001a4000007945 */ /* 0x000fe20003800000 */
[----:B------:R-:W-:Y:S01]  /*08f0*/  @!UP0 ULOP3.LUT UR6, URZ, UR16, URZ, 0x33, !UPT ;  /* 0x00000010ff068292 */ /* 0x000fe2000f8e33ff */
[----:B------:R-:W-:Y:S01]  /*0900*/  @P4 IMAD R21, R21, R12, 0x1 ;  /* 0x0000000115154424 */ /* 0x000fe200078e020c */
[----:B------:R-:W-:Y:S01]  /*0910*/  LOP3.LUT R26, R5, 0x1f, RZ, 0xc0, !PT ;  /* 0x0000001f051a7812 */ /* 0x000fe200078ec0ff */
[----:B------:R-:W-:Y:S01]  /*0920*/  @!P4 IMAD R21, R12, R9, 0x1 ;  /* 0x000000010c15c424 */ /* 0x000fe200078e0209 */
[----:B------:R-:W-:Y:S01]  /*0930*/  MOV R22, R2 ;  /* 0x0000000200167202 */ /* 0x000fe20000000f00 */
[----:B------:R-:W-:Y:S01]  /*0940*/  IMAD.MOV.U32 R20, RZ, RZ, -0x800001 ;  /* 0xff7fffffff147424 */ /* 0x000fe200078e00ff */
[----:B------:R-:W-:Y:S06]  /*0950*/  BAR.SYNC.DEFER_BLOCKING 0x0 ;  /* 0x0000000000007b1d */ /* 0x000fec0000010000 */
[----:B0-----:R-:W-:Y:S05]  /*0960*/  @P0 BRA `(.L_x_19394) ;  /* 0x00000018006c0947 */ /* 0x001fea0003800000 */
[----:B------:R-:W0:Y:S01]  /*0970*/  LDCU.64 UR16, c[0x0][0x3a8] ;  /* 0x00007500ff1077ac */ /* 0x000e220008000a00 */
[----:B------:R-:W-:Y:S01]  /*0980*/  SHF.R.U32.HI R6, RZ, 0x3, R5 ;  /* 0x00000003ff067819 */ /* 0x000fe20000011605 */
[----:B------:R-:W-:Y:S01]  /*0990*/  IMAD.U32 R9, RZ, RZ, UR4 ;  /* 0x00000004ff097e24 */ /* 0x000fe2000f8e00ff */
[----:B------:R-:W-:Y:S01]  /*09a0*/  SHF.L.U32 R2, R8, 0x2, RZ ;  /* 0x0000000208027819 */ /* 0x000fe200000006ff */
[----:B------:R-:W-:Y:S01]  /*09b0*/  IMAD.MOV.U32 R7, RZ, RZ, RZ ;  /* 0x000000ffff077224 */ /* 0x000fe200078e00ff */
[----:B------:R-:W-:Y:S01]  /*09c0*/  LOP3.LUT R6, R6, 0x7c, RZ, 0xc0, !PT ;  /* 0x0000007c06067812 */ /* 0x000fe200078ec0ff */
[----:B------:R-:W-:Y:S01]  /*09d0*/  UIADD3 UR5, UPT, UPT, UR13, 0x220, URZ ;  /* 0x000002200d057890 */ /* 0x000fe2000fffe0ff */
[----:B------:R-:W-:Y:S01]  /*09e0*/  LOP3.LUT R2, R2, 0x1c, RZ, 0xc0, !PT ;  /* 0x0000001c02027812 */ /* 0x000fe200078ec0ff */
[----:B------:R-:W-:Y:S01]  /*09f0*/  IMAD.MOV.U32 R20, RZ, RZ, -0x800001 ;  /* 0xff7fffffff147424 */ /* 0x000fe200078e00ff */
[----:B------:R-:W-:Y:S01]  /*0a00*/  LOP3.LUT R23, R5, 0x3, RZ, 0xc0, !PT ;  /* 0x0000000305177812 */ /* 0x000fe200078ec0ff */
[----:B------:R-:W-:Y:S01]  /*0a10*/  IMAD.WIDE R6, R9, 0x4, R6 ;  /* 0x0000000409067825 */ /* 0x000fe200078e0206 */
[----:B------:R-:W-:Y:S01]  /*0a20*/  ULEA UR5, UR15, UR5, 0x18 ;  /* 0x000000050f057291 */ /* 0x000fe2000f8ec0ff */
[----:B------:R-:W-:-:S02]  /*0a30*/  LEA R2, R25, R2, 0x5 ;  /* 0x0000000219027211 */ /* 0x000fc400078e28ff */
[----:B------:R-:W-:-:S03]  /*0a40*/  IMAD.SHL.U32 R9, R25, 0x8, RZ ;  /* 0x0000000819097824 */ /* 0x000fc600078e00ff */
[----:B------:R-:W-:Y:S01]  /*0a50*/  VIADD R19, R2, UR5 ;  /* 0x0000000502137c36 */ /* 0x000fe20008000000 */
[----:B0-----:R-:W-:Y:S01]  /*0a60*/  IADD3 R6, P0, PT, R6, UR16, RZ ;  /* 0x0000001006067c10 */ /* 0x001fe2000ff1e0ff */
[C---:B------:R-:W-:Y:S01]  /*0a70*/  VIADD R16, R9.reuse, 0x1 ;  /* 0x0000000109107836 */ /* 0x040fe20000000000 */
[----:B------:R-:W-:Y:S02]  /*0a80*/  LOP3.LUT R8, R9, 0x7, R8, 0xf8, !PT ;  /* 0x0000000709087812 */ /* 0x000fe400078ef808 */
[----:B------:R-:W-:Y:S02]  /*0a90*/  IADD3.X R7, PT, PT, R7, UR17, RZ, P0, !PT ;  /* 0x0000001107077c10 */ /* 0x000fe400087fe4ff */
[C---:B------:R-:W-:Y:S01]  /*0aa0*/  IADD3 R17, PT, PT, R8.reuse, 0x1, RZ ;  /* 0x0000000108117810 */ /* 0x040fe20007ffe0ff */
[----:B------:R-:W-:-:S07]  /*0ab0*/  VIADD R18, R8, -UR12 ;  /* 0x8000000c08127c36 */ /* 0x000fce0008000000 */
.L_x_19399:
        /* <DEDUP_REMOVED lines=13> */
[----:B------:R-:W-:Y:S01]  /*0b90*/  ISETP.GE.AND P2, PT, R8, RZ, PT ;  /* 0x000000ff0800720c */ /* 0x000fe20003f46270 */
[----:B------:R-:W-:-:S03]  /*0ba0*/  HFMA2 R8, -RZ, RZ, 0, 0 ;  /* 0x00000000ff087431 */ /* 0x000fc600000001ff */
        /* <DEDUP_REMOVED lines=37> */
.L_x_19396:
[----:B------:R-:W2:Y:S01]  /*0e00*/  LDG.E.CONSTANT R11, desc[UR10][R6.64] ;  /* 0x0000000a060b7981 */ /* 0x000ea2000c1e9900 */
[----:B------:R-:W-:Y:S02]  /*0e10*/  IMAD.SHL.U32 R8, R5, 0x2, RZ ;  /* 0x0000000205087824 */ /* 0x000fe400078e00ff */
[----:B------:R-:W-:-:S03]  /*0e20*/  IMAD R9, R4, UR19, RZ ;  /* 0x0000001304097c24 */ /* 0x000fc6000f8e02ff */
[----:B------:R-:W-:-:S04]  /*0e30*/  LOP3.LUT R8, R8, 0x38, RZ, 0xc0, !PT ;  /* 0x0000003808087812 */ /* 0x000fc800078ec0ff */
[----:B------:R-:W-:-:S04]  /*0e40*/  IADD3 R8, P0, PT, R9, R8, RZ ;  /* 0x0000000809087210 */ /* 0x000fc80007f1e0ff */
[----:B------:R-:W-:Y:S02]  /*0e50*/  LEA.HI.X.SX32 R9, R9, RZ, 0x1, P0 ;  /* 0x000000ff09097211 */ /* 0x000fe400000f0eff */
[----:B------:R-:W-:-:S05]  /*0e60*/  LEA R27, R23, UR14, 0x7 ;  /* 0x0000000e171b7c11 */ /* 0x000fca000f8e38ff */
[----:B------:R-:W0:Y:S01]  /*0e70*/  LDS.128 R12, [R27] ;  /* 0x000000001b0c7984 */ /* 0x000e220000000c00 */
        /* <DEDUP_REMOVED lines=11> */
[----:B0-----:R-:W-:-:S03]  /*0f30*/  SHF.L.U32 R9, R13, 0x10, RZ ;  /* 0x000000100d097819 */ /* 0x001fc600000006ff */
[----:B------:R-:W4:Y:S01]  /*0f40*/  LDG.E.CONSTANT R36, desc[UR10][R28.64+0x300] ;  /* 0x0003000a1c247981 */ /* 0x000f22000c1e9900 */
[----:B------:R-:W-:-:S03]  /*0f50*/  PRMT R13, R13, 0x7632, R13 ;  /* 0x000076320d0d7816 */ /* 0x000fc6000000000d */
[----:B------:R-:W4:Y:S02]  /*0f60*/  LDG.E.CONSTANT R33, desc[UR10][R28.64+0x580] ;  /* 0x0005800a1c217981 */ /* 0x000f24000c1e9900 */
[----:B------:R-:W-:Y:S02]  /*0f70*/  IMAD.U32 R13, R13, 0x10000, RZ ;  /* 0x000100000d0d7824 */ /* 0x000fe400078e00ff */
[----:B--2---:R-:W-:-:S04]  /*0f80*/  IMAD.U32 R30, R11, 0x10000, RZ ;  /* 0x000100000b1e7824 */ /* 0x004fc800078e00ff */
[----:B------:R-:W-:Y:S01]  /*0f90*/  FMUL.FTZ R34, R9, R30 ;  /* 0x0000001e09227220 */ /* 0x000fe20000410000 */
[----:B---3--:R-:W-:Y:S01]  /*0fa0*/  SHF.L.U32 R30, R10, 0x10, RZ ;  /* 0x000000100a1e7819 */ /* 0x008fe200000006ff */
[----:B------:R-:W-:-:S04]  /*0fb0*/  IMAD.U32 R9, R12, 0x10000, RZ ;  /* 0x000100000c097824 */ /* 0x000fc800078e00ff */
[----:B------:R-:W-:Y:S02]  /*0fc0*/  FFMA.FTZ R9, R9, R30, R34 ;  /* 0x0000001e09097223 */ /* 0x000fe40000010022 */
[----:B------:R-:W2:Y:S01]  /*0fd0*/  LDG.E.CONSTANT R30, desc[UR10][R28.64+0x380] ;  /* 0x0003800a1c1e7981 */ /* 0x000ea2000c1e9900 */
[----:B------:R-:W-:Y:S02]  /*0fe0*/  PRMT R11, R11, 0x7632, R11 ;  /* 0x000076320b0b7816 */ /* 0x000fe4000000000b */
[----:B------:R-:W-:-:S03]  /*0ff0*/  PRMT R12, R12, 0x7632, R12 ;  /* 0x000076320c0c7816 */ /* 0x000fc6000000000c */
[----:B------:R-:W-:Y:S01]  /*1000*/  IMAD.U32 R34, R11, 0x10000, RZ ;  /* 0x000100000b227824 */ /* 0x000fe200078e00ff */
[----:B------:R-:W-:Y:S02]  /*1010*/  PRMT R11, R10, 0x7632, R11 ;  /* 0x000076320a0b7816 */ /* 0x000fe4000000000b */
[----:B------:R-:W-:Y:S01]  /*1020*/  SHF.L.U32 R10, R12, 0x10, RZ ;  /* 0x000000100c0a7819 */ /* 0x000fe200000006ff */
[----:B------:R-:W-:Y:S02]  /*1030*/  FMUL.FTZ R13, R13, R34 ;  /* 0x000000220d0d7220 */ /* 0x000fe40000410000 */
[----:B------:R-:W-:Y:S01]  /*1040*/  IMAD.U32 R11, R11, 0x10000, RZ ;  /* 0x000100000b0b7824 */ /* 0x000fe200078e00ff */
[----:B------:R-:W3:Y:S01]  /*1050*/  LDG.E.CONSTANT R34, desc[UR10][R28.64+0x400] ;  /* 0x0004000a1c227981 */ /* 0x000ee2000c1e9900 */
[----:B------:R-:W-:Y:S02]  /*1060*/  IMAD.U32 R12, R14, 0x10000, RZ ;  /* 0x000100000e0c7824 */ /* 0x000fe400078e00ff */
[----:B------:R-:W-:Y:S01]  /*1070*/  FFMA.FTZ R10, R10, R11, R13 ;  /* 0x0000000b0a0a7223 */ /* 0x000fe2000001000d */
[----:B----4-:R-:W-:-:S02]  /*1080*/  SHF.L.U32 R11, R8, 0x10, RZ ;  /* 0x00000010080b7819 */ /* 0x010fc400000006ff */
[----:B------:R-:W-:Y:S02]  /*1090*/  PRMT R14, R14, 0x7632, R14 ;  /* 0x000076320e0e7816 */ /* 0x000fe4000000000e */
[----:B------:R-:W-:Y:S01]  /*10a0*/  PRMT R8, R8, 0x7632, R8 ;  /* 0x0000763208087816 */ /* 0x000fe20000000008 */
[----:B------:R-:W-:Y:S02]  /*10b0*/  FFMA.FTZ R9, R12, R11, R9 ;  /* 0x0000000b0c097223 */ /* 0x000fe40000010009 */
[----:B------:R-:W-:Y:S01]  /*10c0*/  IMAD.U32 R11, R14, 0x10000, RZ ;  /* 0x000100000e0b7824 */ /* 0x000fe200078e00ff */
[----:B------:R-:W-:Y:S01]  /*10d0*/  SHF.L.U32 R14, R15, 0x10, RZ ;  /* 0x000000100f0e7819 */ /* 0x000fe200000006ff */
[----:B------:R-:W-:Y:S02]  /*10e0*/  IMAD.U32 R8, R8, 0x10000, RZ ;  /* 0x0001000008087824 */ /* 0x000fe400078e00ff */
[----:B------:R-:W-:Y:S01]  /*10f0*/  IMAD.U32 R13, R31, 0x10000, RZ ;  /* 0x000100001f0d7824 */ /* 0x000fe200078e00ff */
[----:B------:R-:W-:Y:S01]  /*1100*/  PRMT R15, R15, 0x7632, R15 ;  /* 0x000076320f0f7816 */ /* 0x000fe2000000000f */
[----:B------:R-:W-:Y:S01]  /*1110*/  FFMA.FTZ R12, R11, R8, R10 ;  /* 0x000000080b0c7223 */ /* 0x000fe2000001000a */
[----:B------:R-:W-:Y:S01]  /*1120*/  PRMT R31, R31, 0x7632, R31 ;  /* 0x000076321f1f7816 */ /* 0x000fe2000000001f */
[----:B------:R-:W-:-:S02]  /*1130*/  FFMA.FTZ R13, R14, R13, R9 ;  /* 0x0000000d0e0d7223 */ /* 0x000fc40000010009 */
[----:B------:R-:W0:Y:S01]  /*1140*/  LDS.128 R8, [R27+0x10] ;  /* 0x000010001b087984 */ /* 0x000e220000000c00 */
[----:B------:R-:W-:Y:S01]  /*1150*/  SHF.L.U32 R31, R31, 0x10, RZ ;  /* 0x000000101f1f7819 */ /* 0x000fe200000006ff */
[----:B------:R-:W-:-:S04]  /*1160*/  IMAD.U32 R15, R15, 0x10000, RZ ;  /* 0x000100000f0f7824 */ /* 0x000fc800078e00ff */
[----:B------:R-:W-:Y:S02]  /*1170*/  FFMA.FTZ R12, R15, R31, R12 ;  /* 0x0000001f0f0c7223 */ /* 0x000fe4000001000c */
[----:B------:R-:W4:Y:S01]  /*1180*/  LDG.E.CONSTANT R31, desc[UR10][R28.64+0x480] ;  /* 0x0004800a1c1f7981 */ /* 0x000f22000c1e9900 */
[----:B------:R-:W-:Y:S02]  /*1190*/  IMAD.U32 R15, R32, 0x10000, RZ ;  /* 0x00010000200f7824 */ /* 0x000fe400078e00ff */
[C---:B0-----:R-:W-:Y:S01]  /*11a0*/  IMAD.U32 R14, R8.reuse, 0x10000, RZ ;  /* 0x00010000080e7824 */ /* 0x041fe200078e00ff */
[----:B------:R-:W-:-:S03]  /*11b0*/  PRMT R8, R8, 0x7632, R8 ;  /* 0x0000763208087816 */ /* 0x000fc60000000008 */
[----:B------:R-:W-:Y:S01]  /*11c0*/  FFMA.FTZ R13, R14, R15, R13 ;  /* 0x0000000f0e0d7223 */ /* 0x000fe2000001000d */
[----:B------:R-:W-:Y:S02]  /*11d0*/  SHF.L.U32 R15, R8, 0x10, RZ ;  /* 0x00000010080f7819 */ /* 0x000fe400000006ff */
[----:B------:R-:W4:Y:S01]  /*11e0*/  LDG.E.CONSTANT R8, desc[UR10][R28.64+0x500] ;  /* 0x0005000a1c087981 */ /* 0x000f22000c1e9900 */
[----:B------:R-:W-:-:S05]  /*11f0*/  PRMT R32, R32, 0x7632, R32 ;  /* 0x0000763220207816 */ /* 0x000fca0000000020 */
[----:B------:R-:W-:Y:S02]  /*1200*/  IMAD.U32 R32, R32, 0x10000, RZ ;  /* 0x0001000020207824 */ /* 0x000fe400078e00ff */
[----:B------:R-:W-:Y:S02]  /*1210*/  IMAD.U32 R14, R9, 0x10000, RZ ;  /* 0x00010000090e7824 */ /* 0x000fe400078e00ff */
[----:B------:R-:W-:Y:S01]  /*1220*/  FFMA.FTZ R12, R15, R32, R12 ;  /* 0x000000200f0c7223 */ /* 0x000fe2000001000c */
[----:B------:R-:W-:Y:S01]  /*1230*/  SHF.L.U32 R15, R35, 0x10, RZ ;  /* 0x00000010230f7819 */ /* 0x000fe200000006ff */
[----:B------:R-:W4:Y:S01]  /*1240*/  LDG.E.CONSTANT R32, desc[UR10][R28.64+0x600] ;  /* 0x0006000a1c207981 */ /* 0x000f22000c1e9900 */
[----:B------:R-:W-:Y:S02]  /*1250*/  PRMT R9, R9, 0x7632, R9 ;  /* 0x0000763209097816 */ /* 0x000fe40000000009 */
[----:B------:R-:W-:-:S03]  /*1260*/  PRMT R35, R35, 0x7632, R35 ;  /* 0x0000763223237816 */ /* 0x000fc60000000023 */
[----:B------:R-:W-:Y:S02]  /*1270*/  IMAD.U32 R9, R9, 0x10000, RZ ;  /* 0x0001000009097824 */ /* 0x000fe400078e00ff */
[----:B------:R-:W-:Y:S02]  /*1280*/  IMAD.U32 R35, R35, 0x10000, RZ ;  /* 0x0001000023237824 */ /* 0x000fe400078e00ff */
[----:B------:R-:W-:Y:S01]  /*1290*/  FFMA.FTZ R13, R14, R15, R13 ;  /* 0x0000000f0e0d7223 */ /* 0x000fe2000001000d */
[----:B------:R-:W-:Y:S01]  /*12a0*/  SHF.L.U32 R14, R10, 0x10, RZ ;  /* 0x000000100a0e7819 */ /* 0x000fe200000006ff */
[----:B------:R-:W-:Y:S01]  /*12b0*/  FFMA.FTZ R12, R9, R35, R12 ;  /* 0x00000023090c7223 */ /* 0x000fe2000001000c */
[----:B------:R-:W-:Y:S01]  /*12c0*/  IMAD.U32 R9, R36, 0x10000, RZ ;  /* 0x0001000024097824 */ /* 0x000fe200078e00ff */
[----:B------:R-:W-:Y:S02]  /*12d0*/  PRMT R10, R10, 0x7632, R10 ;  /* 0x000076320a0a7816 */ /* 0x000fe4000000000a */
[----:B------:R-:W-:Y:S01]  /*12e0*/  PRMT R36, R36, 0x7632, R36 ;  /* 0x0000763224247816 */ /* 0x000fe20000000024 */
[----:B------:R-:W-:-:S02]  /*12f0*/  FFMA.FTZ R13, R14, R9, R13 ;  /* 0x000000090e0d7223 */ /* 0x000fc4000001000d */
[----:B------:R-:W-:Y:S01]  /*1300*/  IMAD.U32 R9, R10, 0x10000, RZ ;  /* 0x000100000a097824 */ /* 0x000fe200078e00ff */
[----:B------:R-:W-:Y:S01]  /*1310*/  SHF.L.U32 R36, R36, 0x10, RZ ;  /* 0x0000001024247819 */ /* 0x000fe200000006ff */
[----:B------:R-:W-:-:S04]  /*1320*/  IMAD.U32 R10, R11, 0x10000, RZ ;  /* 0x000100000b0a7824 */ /* 0x000fc800078e00ff */
[----:B------:R-:W-:Y:S01]  /*1330*/  FFMA.FTZ R9, R9, R36, R12 ;  /* 0x0000002409097223 */ /* 0x000fe2000001000c */
[----:B------:R-:W-:Y:S01]  /*1340*/  PRMT R11, R11, 0x7632, R11 ;  /* 0x000076320b0b7816 */ /* 0x000fe2000000000b */
[----:B------:R-:W4:Y:S01]  /*1350*/  LDG.E.CONSTANT R36, desc[UR10][R28.64+0xa80] ;  /* 0x000a800a1c247981 */ /* 0x000f22000c1e9900 */
[----:B--2---:R-:W-:-:S04]  /*1360*/  IMAD.U32 R12, R30, 0x10000, RZ ;  /* 0x000100001e0c7824 */ /* 0x004fc800078e00ff */
[----:B------:R-:W-:Y:S02]  /*1370*/  FFMA.FTZ R10, R10, R12, R13 ;  /* 0x0000000c0a0a7223 */ /* 0x000fe4000001000d */
[----:B------:R-:W0:Y:S01]  /*1380*/  LDS.128 R12, [R27+0x20] ;  /* 0x000020001b0c7984 */ /* 0x000e220000000c00 */
[----:B------:R-:W-:Y:S02]  /*1390*/  PRMT R35, R30, 0x7632, R35 ;  /* 0x000076321e237816 */ /* 0x000fe40000000023 */
[----:B------:R-:W-:-:S03]  /*13a0*/  SHF.L.U32 R30, R11, 0x10, RZ ;  /* 0x000000100b1e7819 */ /* 0x000fc600000006ff */
[----:B------:R-:W-:-:S04]  /*13b0*/  IMAD.U32 R35, R35, 0x10000, RZ ;  /* 0x0001000023237824 */ /* 0x000fc800078e00ff */
[----:B------:R-:W-:Y:S02]  /*13c0*/  FFMA.FTZ R9, R30, R35, R9 ;  /* 0x000000231e097223 */ /* 0x000fe40000010009 */
[----:B------:R-:W2:Y:S01]  /*13d0*/  LDG.E.CONSTANT R35, desc[UR10][R28.64+0x680] ;  /* 0x0006800a1c237981 */ /* 0x000ea2000c1e9900 */
[C---:B---3--:R-:W-:Y:S02]  /*13e0*/  SHF.L.U32 R30, R34.reuse, 0x10, RZ ;  /* 0x00000010221e7819 */ /* 0x048fe400000006ff */
[----:B------:R-:W-:-:S05]  /*13f0*/  PRMT R34, R34, 0x7632, R34 ;  /* 0x0000763222227816 */ /* 0x000fca0000000022 */
[----:B------:R-:W-:Y:S02]  /*1400*/  IMAD.U32 R34, R34, 0x10000, RZ ;  /* 0x0001000022227824 */ /* 0x000fe400078e00ff */
[C---:B0-----:R-:W-:Y:S01]  /*1410*/  IMAD.U32 R11, R12.reuse, 0x10000, RZ ;  /* 0x000100000c0b7824 */ /* 0x041fe200078e00ff */
[----:B------:R-:W-:-:S05]  /*1420*/  PRMT R12, R12, 0x7632, R12 ;  /* 0x000076320c0c7816 */ /* 0x000fca000000000c */
[----:B------:R-:W-:Y:S02]  /*1430*/  IMAD.U32 R12, R12, 0x10000, RZ ;  /* 0x000100000c0c7824 */ /* 0x000fe400078e00ff */
[----:B------:R-:W-:Y:S01]  /*1440*/  FFMA.FTZ R10, R11, R30, R10 ;  /* 0x0000001e0b0a7223 */ /* 0x000fe2000001000a */
[----:B------:R-:W-:Y:S01]  /*1450*/  SHF.L.U32 R11, R13, 0x10, RZ ;  /* 0x000000100d0b7819 */ /* 0x000fe200000006ff */
[----:B------:R-:W-:Y:S01]  /*1460*/  FFMA.FTZ R9, R12, R34, R9 ;  /* 0x000000220c097223 */ /* 0x000fe20000010009 */
[----:B----4-:R-:W-:Y:S01]  /*1470*/  IMAD.U32 R30, R31, 0x10000, RZ ;  /* 0x000100001f1e7824 */ /* 0x010fe200078e00ff */
[----:B------:R-:W3:Y:S03]  /*1480*/  LDG.E.CONSTANT R12, desc[UR10][R28.64+0x700] ;  /* 0x0007000a1c0c7981 */ /* 0x000ee6000c1e9900 */
[----:B------:R-:W-:Y:S02]  /*1490*/  FFMA.FTZ R10, R11, R30, R10 ;  /* 0x0000001e0b0a7223 */ /* 0x000fe4000001000a */
[----:B------:R-:W4:Y:S01]  /*14a0*/  LDG.E.CONSTANT R30, desc[UR10][R28.64+0x780] ;  /* 0x0007800a1c1e7981 */ /* 0x000f22000c1e9900 */
[----:B------:R-:W-:-:S02]  /*14b0*/  PRMT R13, R13, 0x7632, R13 ;  /* 0x000076320d0d7816 */ /* 0x000fc4000000000d */
[----:B------:R-:W-:Y:S01]  /*14c0*/  PRMT R31, R31, 0x7632, R31 ;  /* 0x000076321f1f7816 */ /* 0x000fe2000000001f */
[C---:B------:R-:W-:Y:S02]  /*14d0*/  IMAD.U32 R11, R14.reuse, 0x10000, RZ ;  /* 0x000100000e0b7824 */ /* 0x040fe400078e00ff */
[----:B------:R-:W-:Y:S01]  /*14e0*/  IMAD.U32 R34, R13, 0x10000, RZ ;  /* 0x000100000d227824 */ /* 0x000fe200078e00ff */
[----:B------:R-:W-:Y:S02]  /*14f0*/  SHF.L.U32 R31, R31, 0x10, RZ ;  /* 0x000000101f1f7819 */ /* 0x000fe400000006ff */
[----:B------:R-:W-:-:S03]  /*1500*/  PRMT R14, R14, 0x7632, R14 ;  /* 0x000076320e0e7816 */ /* 0x000fc6000000000e */
[----:B------:R-:W-:Y:S01]  /*1510*/  FFMA.FTZ R9, R34, R31, R9 ;  /* 0x0000001f22097223 */ /* 0x000fe20000010009 */
[----:B------:R-:W-:Y:S01]  /*1520*/  SHF.L.U32 R14, R14, 0x10, RZ ;  /* 0x000000100e0e7819 */ /* 0x000fe200000006ff */
[C---:B------:R-:W-:Y:S01]  /*1530*/  IMAD.U32 R13, R8.reuse, 0x10000, RZ ;  /* 0x00010000080d7824 */ /* 0x040fe200078e00ff */
[----:B------:R-:W-:Y:S02]  /*1540*/  PRMT R8, R8, 0x7632, R8 ;  /* 0x0000763208087816 */ /* 0x000fe40000000008 */
[----:B------:R-:W-:Y:S01]  /*1550*/  SHF.L.U32 R31, R33, 0x10, RZ ;  /* 0x00000010211f7819 */ /* 0x000fe200000006ff */
[----:B------:R-:W-:Y:S01]  /*1560*/  FFMA.FTZ R10, R11, R13, R10 ;  /* 0x0000000d0b0a7223 */ /* 0x000fe2000001000a */
[----:B------:R-:W-:Y:S02]  /*1570*/  IMAD.U32 R11, R15, 0x10000, RZ ;  /* 0x000100000f0b7824 */ /* 0x000fe400078e00ff */
[----:B------:R-:W-:-:S04]  /*1580*/  IMAD.U32 R8, R8, 0x10000, RZ ;  /* 0x0001000008087824 */ /* 0x000fc800078e00ff */
[----:B------:R-:W-:Y:S01]  /*1590*/  FFMA.FTZ R13, R14, R8, R9 ;  /* 0x000000080e0d7223 */ /* 0x000fe20000010009 */
[----:B------:R-:W-:Y:S02]  /*15a0*/  FFMA.FTZ R14, R11, R31, R10 ;  /* 0x0000001f0b0e7223 */ /* 0x000fe4000001000a */
[----:B------:R-:W4:Y:S04]  /*15b0*/  LDG.E.CONSTANT R31, desc[UR10][R28.64+0x800] ;  /* 0x0008000a1c1f7981 */ /* 0x000f28000c1e9900 */
        /* <DEDUP_REMOVED lines=11> */
[----:B------:R-:W-:-:S05]  /*1670*/  PRMT R8, R8, 0x7632, R8 ;  /* 0x0000763208087816 */ /* 0x000fca0000000008 */
[----:B------:R-:W-:Y:S02]  /*1680*/  IMAD.U32 R8, R8, 0x10000, RZ ;  /* 0x0001000008087824 */ /* 0x000fe400078e00ff */
[----:B------:R-:W-:Y:S01]  /*1690*/  FFMA.FTZ R14, R15, R33, R14 ;  /* 0x000000210f0e7223 */ /* 0x000fe2000001000e */
[C---:B------:R-:W-:Y:S01]  /*16a0*/  IMAD.U32 R15, R9.reuse, 0x10000, RZ ;  /* 0x00010000090f7824 */ /* 0x040fe200078e00ff */
[----:B------:R-:W4:Y:S01]  /*16b0*/  LDG.E.CONSTANT R33, desc[UR10][R28.64+0x980] ;  /* 0x0009800a1c217981 */ /* 0x000f22000c1e9900 */
[----:B------:R-:W-:Y:S01]  /*16c0*/  FFMA.FTZ R13, R8, R32, R13 ;  /* 0x00000020080d7223 */ /* 0x000fe2000001000d */
[----:B------:R-:W-:-:S04]  /*16d0*/  PRMT R9, R9, 0x7632, R9 ;  /* 0x0000763209097816 */ /* 0x000fc80000000009 */
[----:B------:R-:W-:Y:S01]  /*16e0*/  SHF.L.U32 R32, R9, 0x10, RZ ;  /* 0x0000001009207819 */ /* 0x000fe200000006ff */
[C---:B------:R-:W-:Y:S01]  /*16f0*/  IMAD.U32 R9, R10.reuse, 0x10000, RZ ;  /* 0x000100000a097824 */ /* 0x040fe200078e00ff */
[----:B------:R-:W-:-:S05]  /*1700*/  PRMT R10, R10, 0x7632, R10 ;  /* 0x000076320a0a7816 */ /* 0x000fca000000000a */
[----:B------:R-:W-:Y:S02]  /*1710*/  IMAD.U32 R10, R10, 0x10000, RZ ;  /* 0x000100000a0a7824 */ /* 0x000fe400078e00ff */
[----:B--2---:R-:W-:-:S04]  /*1720*/  IMAD.U32 R8, R35, 0x10000, RZ ;  /* 0x0001000023087824 */ /* 0x004fc800078e00ff */
[----:B------:R-:W-:Y:S02]  /*1730*/  FFMA.FTZ R14, R15, R8, R14 ;  /* 0x000000080f0e7223 */ /* 0x000fe4000001000e */
[----:B------:R-:W2:Y:S01]  /*1740*/  LDG.E.CONSTANT R8, desc[UR10][R28.64+0x900] ;  /* 0x0009000a1c087981 */ /* 0x000ea2000c1e9900 */
[----:B------:R-:W-:-:S05]  /*1750*/  PRMT R35, R35, 0x7632, R35 ;  /* 0x0000763223237816 */ /* 0x000fca0000000023 */
[----:B------:R-:W-:-:S04]  /*1760*/  IMAD.U32 R35, R35, 0x10000, RZ ;  /* 0x0001000023237824 */ /* 0x000fc800078e00ff */
[----:B------:R-:W-:Y:S02]  /*1770*/  FFMA.FTZ R13, R32, R35, R13 ;  /* 0x00000023200d7223 */ /* 0x000fe4000001000d */
[----:B------:R-:W2:Y:S01]  /*1780*/  LDG.E.CONSTANT R35, desc[UR10][R28.64+0xa00] ;  /* 0x000a000a1c237981 */ /* 0x000ea2000c1e9900 */
[C---:B---3--:R-:W-:Y:S02]  /*1790*/  SHF.L.U32 R15, R12.reuse, 0x10, RZ ;  /* 0x000000100c0f7819 */ /* 0x048fe400000006ff */
[----:B------:R-:W-:-:S03]  /*17a0*/  PRMT R12, R12, 0x7632, R12 ;  /* 0x000076320c0c7816 */ /* 0x000fc6000000000c */
[----:B------:R-:W-:Y:S01]  /*17b0*/  FFMA.FTZ R14, R9, R15, R14 ;  /* 0x0000000f090e7223 */ /* 0x000fe2000001000e */
[----:B------:R-:W-:Y:S01]  /*17c0*/  SHF.L.U32 R15, R11, 0x10, RZ ;  /* 0x000000100b0f7819 */ /* 0x000fe200000006ff */
[----:B------:R-:W-:Y:S02]  /*17d0*/  IMAD.U32 R9, R12, 0x10000, RZ ;  /* 0x000100000c097824 */ /* 0x000fe400078e00ff */
[----:B----4-:R-:W-:Y:S02]  /*17e0*/  IMAD.U32 R12, R30, 0x10000, RZ ;  /* 0x000100001e0c7824 */ /* 0x010fe400078e00ff */
[----:B------:R-:W-:Y:S02]  /*17f0*/  FFMA.FTZ R9, R10, R9, R13 ;  /* 0x000000090a097223 */ /* 0x000fe4000001000d */
[----:B------:R-:W-:Y:S02]  /*1800*/  FFMA.FTZ R10, R15, R12, R14 ;  /* 0x0000000c0f0a7223 */ /* 0x000fe4000001000e */
[----:B------:R-:W0:Y:S01]  /*1810*/  LDS.128 R12, [R27+0x40] ;  /* 0x000040001b0c7984 */ /* 0x000e220000000c00 */
[----:B------:R-:W-:-:S02]  /*1820*/  PRMT R11, R11, 0x7632, R11 ;  /* 0x000076320b0b7816 */ /* 0x000fc4000000000b */
[----:B------:R-:W-:-:S03]  /*1830*/  PRMT R32, R30, 0x7632, R32 ;  /* 0x000076321e207816 */ /* 0x000fc60000000020 */
[----:B------:R-:W-:Y:S01]  /*1840*/  IMAD.U32 R30, R11, 0x10000, RZ ;  /* 0x000100000b1e7824 */ /* 0x000fe200078e00ff */
[----:B------:R-:W-:-:S05]  /*1850*/  SHF.L.U32 R32, R32, 0x10, RZ ;  /* 0x0000001020207819 */ /* 0x000fca00000006ff */
[----:B------:R-:W-:Y:S02]  /*1860*/  FFMA.FTZ R9, R30, R32, R9 ;  /* 0x000000201e097223 */ /* 0x000fe40000010009 */
[----:B------:R-:W3:Y:S01]  /*1870*/  LDG.E.CONSTANT R32, desc[UR10][R28.64+0xc00] ;  /* 0x000c000a1c207981 */ /* 0x000ee2000c1e9900 */
[----:B------:R-:W-:Y:S02]  /*1880*/  IMAD.U32 R30, R31, 0x10000, RZ ;  /* 0x000100001f1e7824 */ /* 0x000fe400078e00ff */
[----:B0-----:R-:W-:-:S04]  /*1890*/  IMAD.U32 R11, R12, 0x10000, RZ ;  /* 0x000100000c0b7824 */ /* 0x001fc800078e00ff */
[----:B------:R-:W-:Y:S02]  /*18a0*/  FFMA.FTZ R10, R11, R30, R10 ;  /* 0x0000001e0b0a7223 */ /* 0x000fe4000001000a */
[----:B------:R-:W4:Y:S01]  /*18b0*/  LDG.E.CONSTANT R30, desc[UR10][R28.64+0xb00] ;  /* 0x000b000a1c1e7981 */ /* 0x000f22000c1e9900 */
[----:B------:R-:W-:Y:S02]  /*18c0*/  PRMT R31, R31, 0x7632, R31 ;  /* 0x000076321f1f7816 */ /* 0x000fe4000000001f */
[----:B------:R-:W-:-:S03]  /*18d0*/  PRMT R12, R12, 0x7632, R12 ;  /* 0x000076320c0c7816 */ /* 0x000fc6000000000c */
[----:B------:R-:W-:Y:S01]  /*18e0*/  IMAD.U32 R31, R31, 0x10000, RZ ;  /* 0x000100001f1f7824 */ /* 0x000fe200078e00ff */
[----:B------:R-:W-:-:S05]  /*18f0*/  SHF.L.U32 R12, R12, 0x10, RZ ;  /* 0x000000100c0c7819 */ /* 0x000fca00000006ff */
[----:B------:R-:W-:Y:S02]  /*1900*/  FFMA.FTZ R9, R12, R31, R9 ;  /* 0x0000001f0c097223 */ /* 0x000fe40000010009 */
[----:B------:R-:W3:Y:S01]  /*1910*/  LDG.E.CONSTANT R31, desc[UR10][R28.64+0xb80] ;  /* 0x000b800a1c1f7981 */ /* 0x000ee2000c1e9900 */
[C---:B------:R-:W-:Y:S01]  /*1920*/  IMAD.U32 R11, R13.reuse, 0x10000, RZ ;  /* 0x000100000d0b7824 */ /* 0x040fe200078e00ff */
[C---:B------:R-:W-:Y:S02]  /*1930*/  SHF.L.U32 R12, R34.reuse, 0x10, RZ ;  /* 0x00000010220c7819 */ /* 0x040fe400000006ff */
[----:B------:R-:W-:Y:S02]  /*1940*/  PRMT R13, R13, 0x7632, R13 ;  /* 0x000076320d0d7816 */ /* 0x000fe4000000000d */
[----:B------:R-:W-:Y:S01]  /*1950*/  PRMT R34, R34, 0x7632, R34 ;  /* 0x0000763222227816 */ /* 0x000fe20000000022 */
[----:B------:R-:W-:Y:S02]  /*1960*/  FFMA.FTZ R10, R11, R12, R10 ;  /* 0x0000000c0b0a7223 */ /* 0x000fe4000001000a */
[----:B------:R-:W-:-:S02]  /*1970*/  IMAD.U32 R12, R13, 0x10000, RZ ;  /* 0x000100000d0c7824 */ /* 0x000fc400078e00ff */
[----:B------:R-:W-:Y:S01]  /*1980*/  IMAD.U32 R34, R34, 0x10000, RZ ;  /* 0x0001000022227824 */ /* 0x000fe200078e00ff */
[----:B------:R-:W-:-:S03]  /*1990*/  SHF.L.U32 R11, R14, 0x10, RZ ;  /* 0x000000100e0b7819 */ /* 0x000fc600000006ff */
[----:B------:R-:W-:Y:S01]  /*19a0*/  FFMA.FTZ R9, R12, R34, R9 ;  /* 0x000000220c097223 */ /* 0x000fe20000010009 */
[----:B------:R-:W-:Y:S01]  /*19b0*/  PRMT R14, R14, 0x7632, R14 ;  /* 0x000076320e0e7816 */ /* 0x000fe2000000000e */
[C---:B------:R-:W-:Y:S01]  /*19c0*/  IMAD.U32 R13, R15.reuse, 0x10000, RZ ;  /* 0x000100000f0d7824 */ /* 0x040fe200078e00ff */
[----:B------:R-:W-:-:S04]  /*19d0*/  PRMT R15, R15, 0x7632, R15 ;  /* 0x000076320f0f7816 */ /* 0x000fc8000000000f */
[----:B------:R-:W-:Y:S01]  /*19e0*/  SHF.L.U32 R15, R15, 0x10, RZ ;  /* 0x000000100f0f7819 */ /* 0x000fe200000006ff */
[C---:B--2---:R-:W-:Y:S01]  /*19f0*/  IMAD.U32 R12, R8.reuse, 0x10000, RZ ;  /* 0x00010000080c7824 */ /* 0x044fe200078e00ff */
[----:B------:R-:W-:-:S03]  /*1a00*/  PRMT R8, R8, 0x7632, R8 ;  /* 0x0000763208087816 */ /* 0x000fc60000000008 */
[----:B------:R-:W-:Y:S01]  /*1a10*/  FFMA.FTZ R10, R11, R12, R10 ;  /* 0x0000000c0b0a7223 */ /* 0x000fe2000001000a */
[----:B------:R-:W-:Y:S01]  /*1a20*/  SHF.L.U32 R8, R8, 0x10, RZ ;  /* 0x0000001008087819 */ /* 0x000fe200000006ff */
[----:B------:R-:W-:-:S04]  /*1a30*/  IMAD.U32 R12, R14, 0x10000, RZ ;  /* 0x000100000e0c7824 */ /* 0x000fc800078e00ff */
[----:B------:R-:W-:Y:S01]  /*1a40*/  FFMA.FTZ R12, R12, R8, R9 ;  /* 0x000000080c0c7223 */ /* 0x000fe20000010009 */
[----:B------:R-:W-:-:S04]  /*1a50*/  IMAD.U32 R8, R33, 0x10000, RZ ;  /* 0x0001000021087824 */ /* 0x000fc800078e00ff */
[----:B------:R-:W-:Y:S02]  /*1a60*/  FFMA.FTZ R13, R13, R8, R10 ;  /* 0x000000080d0d7223 */ /* 0x000fe4000001000a */
[----:B------:R-:W0:Y:S01]  /*1a70*/  LDS.128 R8, [R27+0x50] ;  /* 0x000050001b087984 */ /* 0x000e220000000c00 */
[----:B------:R-:W-:-:S05]  /*1a80*/  PRMT R33, R33, 0x7632, R33 ;  /* 0x0000763221217816 */ /* 0x000fca0000000021 */
[----:B------:R-:W-:-:S04]  /*1a90*/  IMAD.U32 R33, R33, 0x10000, RZ ;  /* 0x0001000021217824 */ /* 0x000fc800078e00ff */
[----:B------:R-:W-:Y:S01]  /*1aa0*/  FFMA.FTZ R12, R15, R33, R12 ;  /* 0x000000210f0c7223 */ /* 0x000fe2000001000c */
[C---:B------:R-:W-:Y:S01]  /*1ab0*/  SHF.L.U32 R15, R35.reuse, 0x10, RZ ;  /* 0x00000010230f7819 */ /* 0x040fe200000006ff */
[----:B------:R-:W2:Y:S01]  /*1ac0*/  LDG.E.CONSTANT R33, desc[UR10][R28.64+0xd00] ;  /* 0x000d000a1c217981 */ /* 0x000ea2000c1e9900 */
[----:B------:R-:W-:-:S05]  /*1ad0*/  PRMT R35, R35, 0x7632, R35 ;  /* 0x0000763223237816 */ /* 0x000fca0000000023 */
[----:B------:R-:W-:Y:S02]  /*1ae0*/  IMAD.U32 R35, R35, 0x10000, RZ ;  /* 0x0001000023237824 */ /* 0x000fe400078e00ff */
[C---:B0-----:R-:W-:Y:S01]  /*1af0*/  IMAD.U32 R14, R8.reuse, 0x10000, RZ ;  /* 0x00010000080e7824 */ /* 0x041fe200078e00ff */
[----:B------:R-:W-:-:S03]  /*1b00*/  PRMT R8, R8, 0x7632, R8 ;  /* 0x0000763208087816 */ /* 0x000fc60000000008 */
[----:B------:R-:W-:Y:S02]  /*1b10*/  FFMA.FTZ R13, R14, R15, R13 ;  /* 0x0000000f0e0d7223 */ /* 0x000fe4000001000d */
[----:B------:R-:W-:Y:S01]  /*1b20*/  IMAD.U32 R15, R8, 0x10000, RZ ;  /* 0x00010000080f7824 */ /* 0x000fe200078e00ff */
[----:B------:R-:W-:Y:S01]  /*1b30*/  SHF.L.U32 R14, R9, 0x10, RZ ;  /* 0x00000010090e7819 */ /* 0x000fe200000006ff */
[----:B------:R-:W2:Y:S02]  /*1b40*/  LDG.E.CONSTANT R8, desc[UR10][R28.64+0xc80] ;  /* 0x000c800a1c087981 */ /* 0x000ea4000c1e9900 */
[----:B------:R-:W-:Y:S01]  /*1b50*/  FFMA.FTZ R12, R15, R35, R12 ;  /* 0x000000230f0c7223 */ /* 0x000fe2000001000c */
[C---:B------:R-:W-:Y:S01]  /*1b60*/  IMAD.U32 R15, R36.reuse, 0x10000, RZ ;  /* 0x00010000240f7824 */ /* 0x040fe200078e00ff */
[----:B------:R-:W-:Y:S02]  /*1b70*/  PRMT R9, R9, 0x7632, R9 ;  /* 0x0000763209097816 */ /* 0x000fe40000000009 */
[----:B------:R-:W-:-:S03]  /*1b80*/  PRMT R36, R36, 0x7632, R36 ;  /* 0x0000763224247816 */ /* 0x000fc60000000024 */
[----:B------:R-:W-:Y:S01]  /*1b90*/  IMAD.U32 R9, R9, 0x10000, RZ ;  /* 0x0001000009097824 */ /* 0x000fe200078e00ff */
[----:B------:R-:W-:Y:S01]  /*1ba0*/  SHF.L.U32 R36, R36, 0x10, RZ ;  /* 0x0000001024247819 */ /* 0x000fe200000006ff */
[----:B------:R-:W-:Y:S01]  /*1bb0*/  FFMA.FTZ R13, R14, R15, R13 ;  /* 0x0000000f0e0d7223 */ /* 0x000fe2000001000d */
[----:B------:R-:W-:-:S03]  /*1bc0*/  IMAD.U32 R34, R10, 0x10000, RZ ;  /* 0x000100000a227824 */ /* 0x000fc600078e00ff */
[----:B------:R-:W-:Y:S01]  /*1bd0*/  FFMA.FTZ R9, R9, R36, R12 ;  /* 0x0000002409097223 */ /* 0x000fe2000001000c */
[----:B------:R-:W-:Y:S01]  /*1be0*/  PRMT R10, R10, 0x7632, R10 ;  /* 0x000076320a0a7816 */ /* 0x000fe2000000000a */
[----:B------:R-:W-:Y:S01]  /*1bf0*/  IMAD.U32 R35, R11, 0x10000, RZ ;  /* 0x000100000b237824 */ /* 0x000fe200078e00ff */
[----:B------:R-:W2:Y:S01]  /*1c00*/  LDG.E.CONSTANT R36, desc[UR10][R28.64+0xf80] ;  /* 0x000f800a1c247981 */ /* 0x000ea2000c1e9900 */
[----:B----4-:R-:W-:-:S04]  /*1c10*/  IMAD.U32 R12, R30, 0x10000, RZ ;  /* 0x000100001e0c7824 */ /* 0x010fc800078e00ff */
[----:B------:R-:W-:Y:S02]  /*1c20*/  FFMA.FTZ R34, R34, R12, R13 ;  /* 0x0000000c22227223 */ /* 0x000fe4000001000d */
[----:B------:R-:W0:Y:S01]  /*1c30*/  LDS.128 R12, [R27+0x60] ;  /* 0x000060001b0c7984 */ /* 0x000e220000000c00 */
[----:B------:R-:W-:Y:S02]  /*1c40*/  PRMT R30, R30, 0x7632, R30 ;  /* 0x000076321e1e7816 */ /* 0x000fe4000000001e */
[----:B------:R-:W-:-:S03]  /*1c50*/  SHF.L.U32 R10, R10, 0x10, RZ ;  /* 0x000000100a0a7819 */ /* 0x000fc600000006ff */
[----:B------:R-:W-:Y:S01]  /*1c60*/  IMAD.U32 R30, R30, 0x10000, RZ ;  /* 0x000100001e1e7824 */ /* 0x000fe200078e00ff */
[----:B------:R-:W-:-:S03]  /*1c70*/  PRMT R11, R11, 0x7632, R11 ;  /* 0x000076320b0b7816 */ /* 0x000fc6000000000b */
[----:B------:R-:W-:Y:S01]  /*1c80*/  FFMA.FTZ R9, R10, R30, R9 ;  /* 0x0000001e0a097223 */ /* 0x000fe20000010009 */
[C---:B---3--:R-:W-:Y:S01]  /*1c90*/  SHF.L.U32 R10, R31.reuse, 0x10, RZ ;  /* 0x000000101f0a7819 */ /* 0x048fe200000006ff */
[----:B------:R-:W3:Y:S01]  /*1ca0*/  LDG.E.CONSTANT R30, desc[UR10][R28.64+0xd80] ;  /* 0x000d800a1c1e7981 */ /* 0x000ee2000c1e9900 */
[----:B------:R-:W-:-:S03]  /*1cb0*/  PRMT R31, R31, 0x7632, R31 ;  /* 0x000076321f1f7816 */ /* 0x000fc6000000001f */
[----:B------:R-:W-:Y:S01]  /*1cc0*/  FFMA.FTZ R34, R35, R10, R34 ;  /* 0x0000000a23227223 */ /* 0x000fe20000010022 */
[----:B------:R-:W-:Y:S01]  /*1cd0*/  IMAD.U32 R10, R11, 0x10000, RZ ;  /* 0x000100000b0a7824 */ /* 0x000fe200078e00ff */
[----:B------:R-:W4:Y:S01]  /*1ce0*/  LDG.E.CONSTANT R35, desc[UR10][R28.64+0xf00] ;  /* 0x000f000a1c237981 */ /* 0x000f22000c1e9900 */
[----:B------:R-:W-:-:S04]  /*1cf0*/  IMAD.U32 R31, R31, 0x10000, RZ ;  /* 0x000100001f1f7824 */ /* 0x000fc800078e00ff */
[----:B------:R-:W-:Y:S02]  /*1d00*/  FFMA.FTZ R9, R10, R31, R9 ;  /* 0x0000001f0a097223 */ /* 0x000fe40000010009 */
[----:B------:R-:W4:Y:S01]  /*1d10*/  LDG.E.CONSTANT R31, desc[UR10][R28.64+0xe00] ;  /* 0x000e000a1c1f7981 */ /* 0x000f22000c1e9900 */
[----:B------:R-:W-:Y:S01]  /*1d20*/  IMAD.U32 R10, R32, 0x10000, RZ ;  /* 0x00010000200a7824 */ /* 0x000fe200078e00ff */
[----:B0-----:R-:W-:-:S05]  /*1d30*/  SHF.L.U32 R11, R12, 0x10, RZ ;  /* 0x000000100c0b7819 */ /* 0x001fca00000006ff */
[----:B------:R-:W-:Y:S02]  /*1d40*/  FFMA.FTZ R10, R11, R10, R34 ;  /* 0x0000000a0b0a7223 */ /* 0x000fe40000010022 */
[----:B------:R0:W4:Y:S01]  /*1d50*/  LDG.E.CONSTANT R34, desc[UR10][R28.64+0xe80] ;  /* 0x000e800a1c227981 */ /* 0x000122000c1e9900 */
[----:B------:R-:W-:Y:S02]  /*1d60*/  PRMT R12, R12, 0x7632, R12 ;  /* 0x000076320c0c7816 */ /* 0x000fe4000000000c */
[----:B------:R-:W-:-:S03]  /*1d70*/  PRMT R32, R32, 0x7632, R32 ;  /* 0x0000763220207816 */ /* 0x000fc60000000020 */
[----:B------:R-:W-:Y:S01]  /*1d80*/  IMAD.U32 R12, R12, 0x10000, RZ ;  /* 0x000100000c0c7824 */ /* 0x000fe200078e00ff */
[----:B------:R-:W-:Y:S01]  /*1d90*/  SHF.L.U32 R32, R32, 0x10, RZ ;  /* 0x0000001020207819 */ /* 0x000fe200000006ff */
[C---:B------:R-:W-:Y:S01]  /*1da0*/  IMAD.U32 R11, R13.reuse, 0x10000, RZ ;  /* 0x000100000d0b7824 */ /* 0x040fe200078e00ff */
[----:B------:R-:W-:-:S03]  /*1db0*/  PRMT R13, R13, 0x7632, R13 ;  /* 0x000076320d0d7816 */ /* 0x000fc6000000000d */
[----:B------:R-:W-:Y:S01]  /*1dc0*/  FFMA.FTZ R9, R12, R32, R9 ;  /* 0x000000200c097223 */ /* 0x000fe20000010009 */
[----:B0-----:R-:W-:Y:S01]  /*1dd0*/  SHF.L.U32 R28, R15, 0x10, RZ ;  /* 0x000000100f1c7819 */ /* 0x001fe200000006ff */
[----:B------:R-:W-:Y:S01]  /*1de0*/  UMOV UR5, 0xffffffff ;  /* 0xffffffff00057882 */ /* 0x000fe20000000000 */
[----:B------:R-:W-:Y:S02]  /*1df0*/  ISETP.NE.AND P0, PT, R23, RZ, PT ;  /* 0x000000ff1700720c */ /* 0x000fe40003f05270 */
[----:B-----5:R-:W-:Y:S01]  /*1e00*/  FSETP.NEU.FTZ.AND P1, PT, R24, RZ, PT ;  /* 0x000000ff1800720b */ /* 0x020fe20003f3d000 */
[C---:B--2---:R-:W-:Y:S01]  /*1e10*/  IMAD.U32 R12, R8.reuse, 0x10000, RZ ;  /* 0x00010000080c7824 */ /* 0x044fe200078e00ff */
[----:B------:R-:W-:-:S03]  /*1e20*/  PRMT R8, R8, 0x7632, R8 ;  /* 0x0000763208087816 */ /* 0x000fc60000000008 */
[----:B------:R-:W-:Y:S01]  /*1e30*/  FFMA.FTZ R10, R11, R12, R10 ;  /* 0x0000000c0b0a7223 */ /* 0x000fe2000001000a */
[----:B------:R-:W-:Y:S01]  /*1e40*/  SHF.L.U32 R12, R13, 0x10, RZ ;  /* 0x000000100d0c7819 */ /* 0x000fe200000006ff */
[----:B------:R-:W-:Y:S01]  /*1e50*/  IMAD.U32 R8, R8, 0x10000, RZ ;  /* 0x0001000008087824 */ /* 0x000fe200078e00ff */
[----:B------:R-:W-:Y:S01]  /*1e60*/  SHF.L.U32 R11, R33, 0x10, RZ ;  /* 0x00000010210b7819 */ /* 0x000fe200000006ff */
[----:B------:R-:W-:Y:S02]  /*1e70*/  IMAD.U32 R13, R14, 0x10000, RZ ;  /* 0x000100000e0d7824 */ /* 0x000fe400078e00ff */
[----:B------:R-:W-:Y:S02]  /*1e80*/  FFMA.FTZ R12, R12, R8, R9 ;  /* 0x000000080c0c7223 */ /* 0x000fe40000010009 */
[----:B------:R-:W-:Y:S02]  /*1e90*/  FFMA.FTZ R13, R13, R11, R10 ;  /* 0x0000000b0d0d7223 */ /* 0x000fe4000001000a */
[----:B------:R-:W0:Y:S01]  /*1ea0*/  LDS.128 R8, [R27+0x70] ;  /* 0x000070001b087984 */ /* 0x000e220000000c00 */
[----:B------:R-:W-:-:S02]  /*1eb0*/  PRMT R14, R14, 0x7632, R14 ;  /* 0x000076320e0e7816 */ /* 0x000fc4000000000e */
[----:B------:R-:W-:-:S03]  /*1ec0*/  PRMT R33, R33, 0x7632, R33 ;  /* 0x0000763221217816 */ /* 0x000fc60000000021 */
[----:B------:R-:W-:Y:S02]  /*1ed0*/  IMAD.U32 R29, R14, 0x10000, RZ ;  /* 0x000100000e1d7824 */ /* 0x000fe400078e00ff */
[----:B------:R-:W-:Y:S01]  /*1ee0*/  IMAD.U32 R33, R33, 0x10000, RZ ;  /* 0x0001000021217824 */ /* 0x000fe200078e00ff */
[----:B------:R-:W-:-:S03]  /*1ef0*/  PRMT R14, R15, 0x7632, R14 ;  /* 0x000076320f0e7816 */ /* 0x000fc6000000000e */
[----:B------:R-:W-:Y:S02]  /*1f00*/  FFMA.FTZ R12, R29, R33, R12 ;  /* 0x000000211d0c7223 */ /* 0x000fe4000001000c */
[----:B------:R-:W-:Y:S01]  /*1f10*/  IMAD.U32 R15, R14, 0x10000, RZ ;  /* 0x000100000e0f7824 */ /* 0x000fe200078e00ff */
[C---:B---3--:R-:W-:Y:S01]  /*1f20*/  PRMT R29, R30.reuse, 0x7632, R29 ;  /* 0x000076321e1d7816 */ /* 0x048fe2000000001d */
[----:B------:R-:W-:-:S03]  /*1f30*/  IMAD.U32 R30, R30, 0x10000, RZ ;  /* 0x000100001e1e7824 */ /* 0x000fc600078e00ff */
[----:B------:R-:W-:Y:S02]  /*1f40*/  SHF.L.U32 R29, R29, 0x10, RZ ;  /* 0x000000101d1d7819 */ /* 0x000fe400000006ff */
[----:B0-----:R-:W-:Y:S01]  /*1f50*/  PRMT R14, R8, 0x7632, R14 ;  /* 0x00007632080e7816 */ /* 0x001fe2000000000e */
[----:B------:R-:W-:Y:S02]  /*1f60*/  FFMA.FTZ R13, R28, R30, R13 ;  /* 0x0000001e1c0d7223 */ /* 0x000fe4000001000d */
[----:B------:R-:W-:Y:S01]  /*1f70*/  FFMA.FTZ R12, R15, R29, R12 ;  /* 0x0000001d0f0c7223 */ /* 0x000fe2000001000c */
[C---:B----4-:R-:W-:Y:S01]  /*1f80*/  PRMT R27, R31.reuse, 0x7632, R27 ;  /* 0x000076321f1b7816 */ /* 0x050fe2000000001b */
[----:B------:R-:W-:Y:S01]  /*1f90*/  IMAD.U32 R15, R14, 0x10000, RZ ;  /* 0x000100000e0f7824 */ /* 0x000fe200078e00ff */
[----:B------:R-:W-:Y:S01]  /*1fa0*/  SHF.L.U32 R31, R31, 0x10, RZ ;  /* 0x000000101f1f7819 */ /* 0x000fe200000006ff */
[----:B------:R-:W-:Y:S02]  /*1fb0*/  IMAD.U32 R8, R8, 0x10000, RZ ;  /* 0x0001000008087824 */ /* 0x000fe400078e00ff */
[----:B------:R-:W-:-:S02]  /*1fc0*/  IMAD.U32 R27, R27, 0x10000, RZ ;  /* 0x000100001b1b7824 */ /* 0x000fc400078e00ff */
[----:B------:R-:W-:Y:S02]  /*1fd0*/  FFMA.FTZ R8, R8, R31, R13 ;  /* 0x0000001f08087223 */ /* 0x000fe4000001000d */
[--C-:B------:R-:W-:Y:S01]  /*1fe0*/  FFMA.FTZ R15, R15, R27, R12.reuse ;  /* 0x0000001b0f0f7223 */ /* 0x100fe2000001000c */
[C---:B------:R-:W-:Y:S01]  /*1ff0*/  PRMT R12, R9.reuse, 0x7632, R12 ;  /* 0x00007632090c7816 */ /* 0x040fe2000000000c */
[----:B------:R-:W-:Y:S01]  /*2000*/  IMAD.U32 R13, R9, 0x10000, RZ ;  /* 0x00010000090d7824 */ /* 0x000fe200078e00ff */
[----:B------:R-:W-:Y:S02]  /*2010*/  PRMT R9, R10, 0x7632, R9 ;  /* 0x000076320a097816 */ /* 0x000fe40000000009 */
[----:B------:R-:W-:Y:S02]  /*2020*/  SHF.L.U32 R14, R12, 0x10, RZ ;  /* 0x000000100c0e7819 */ /* 0x000fe400000006ff */
[C---:B------:R-:W-:Y:S01]  /*2030*/  PRMT R27, R34.reuse, 0x7632, R27 ;  /* 0x00007632221b7816 */ /* 0x040fe2000000001b */
[----:B------:R-:W-:Y:S01]  /*2040*/  IMAD.U32 R34, R34, 0x10000, RZ ;  /* 0x0001000022227824 */ /* 0x000fe200078e00ff */
[----:B------:R-:W-:-:S03]  /*2050*/  SHF.L.U32 R12, R10, 0x10, RZ ;  /* 0x000000100a0c7819 */ /* 0x000fc600000006ff */
[----:B------:R-:W-:Y:S02]  /*2060*/  IMAD.U32 R27, R27, 0x10000, RZ ;  /* 0x000100001b1b7824 */ /* 0x000fe400078e00ff */
[--C-:B------:R-:W-:Y:S01]  /*2070*/  FFMA.FTZ R13, R13, R34, R8.reuse ;  /* 0x000000220d0d7223 */ /* 0x100fe20000010008 */
[C---:B------:R-:W-:Y:S01]  /*2080*/  PRMT R8, R35.reuse, 0x7632, R8 ;  /* 0x0000763223087816 */ /* 0x040fe20000000008 */
[----:B------:R-:W-:Y:S02]  /*2090*/  IMAD.U32 R35, R35, 0x10000, RZ ;  /* 0x0001000023237824 */ /* 0x000fe400078e00ff */
[--C-:B------:R-:W-:Y:S01]  /*20a0*/  FFMA.FTZ R14, R14, R27, R15.reuse ;  /* 0x0000001b0e0e7223 */ /* 0x100fe2000001000f */
[----:B------:R-:W-:Y:S02]  /*20b0*/  PRMT R10, R11, 0x7632, R10 ;  /* 0x000076320b0a7816 */ /* 0x000fe4000000000a */
[----:B------:R-:W-:Y:S01]  /*20c0*/  SHF.L.U32 R9, R9, 0x10, RZ ;  /* 0x0000001009097819 */ /* 0x000fe200000006ff */
[----:B------:R-:W-:Y:S01]  /*20d0*/  IMAD.U32 R8, R8, 0x10000, RZ ;  /* 0x0001000008087824 */ /* 0x000fe200078e00ff */
[----:B------:R-:W-:Y:S01]  /*20e0*/  PRMT R15, R36, 0x7632, R15 ;  /* 0x00007632240f7816 */ /* 0x000fe2000000000f */
[----:B------:R-:W-:Y:S01]  /*20f0*/  FFMA.FTZ R12, R12, R35, R13 ;  /* 0x000000230c0c7223 */ /* 0x000fe2000001000d */
[----:B------:R-:W-:Y:S01]  /*2100*/  SHF.L.U32 R13, R10, 0x10, RZ ;  /* 0x000000100a0d7819 */ /* 0x000fe200000006ff */
[----:B------:R-:W-:-:S02]  /*2110*/  IMAD.U32 R11, R11, 0x10000, RZ ;  /* 0x000100000b0b7824 */ /* 0x000fc400078e00ff */
[----:B------:R-:W-:Y:S01]  /*2120*/  FFMA.FTZ R8, R9, R8, R14 ;  /* 0x0000000809087223 */ /* 0x000fe2000001000e */
[----:B------:R-:W-:Y:S02]  /*2130*/  IMAD.U32 R36, R36, 0x10000, RZ ;  /* 0x0001000024247824 */ /* 0x000fe400078e00ff */
        /* <DEDUP_REMOVED lines=8> */
.L_x_19453:
        /* <DEDUP_REMOVED lines=12> */
.L_x_19397:
[----:B------:R-:W-:Y:S05]  /*2280*/  BSYNC B1 ;  /* 0x0000000000017941 */ /* 0x000fea0003800000 */
.L_x_19395:
        /* <DEDUP_REMOVED lines=9> */
.L_x_19394:
[----:B------:R-:W-:Y:S05]  /*2320*/  BSYNC B0 ;  /* 0x0000000000007941 */ /* 0x000fea0003800000 */
.L_x_19393:
[----:B------:R-:W-:-:S03]  /*2330*/  UMOV UR5, 0xffffffff ;  /* 0xffffffff00057882 */ /* 0x000fc60000000000 */
[----:B------:R-:W-:Y:S05]  /*2340*/  BRA.DIV UR5, `(.L_x_19400) ;  /* 0x0000004a05447947 */ /* 0x000fea000b800000 */
[----:B------:R-:W0:Y:S02]  /*2350*/  SHFL.BFLY PT, R7, R20, 0x10, 0x1f ;  /* 0x0e001f0014077f89 */ /* 0x000e2400000e0000 */
[----:B0-----:R-:W-:-:S05]  /*2360*/  FMNMX.FTZ R7, R7, R20, !PT ;  /* 0x0000001407077209 */ /* 0x001fca0007810000 */
[----:B------:R-:W0:Y:S02]  /*2370*/  SHFL.BFLY PT, R6, R7, 0x8, 0x1f ;  /* 0x0d001f0007067f89 */ /* 0x000e2400000e0000 */
[----:B0-----:R-:W-:-:S05]  /*2380*/  FMNMX.FTZ R8, R7, R6, !PT ;  /* 0x0000000607087209 */ /* 0x001fca0007810000 */
[----:B------:R0:W1:Y:S02]  /*2390*/  SHFL.BFLY PT, R9, R8, 0x4, 0x1f ;  /* 0x0c801f0008097f89 */ /* 0x00006400000e0000 */
.L_x_19458:
[----:B------:R-:W2:Y:S01]  /*23a0*/  S2R R6, SR_CgaCtaId ;  /* 0x0000000000067919 */ /* 0x000ea20000008800 */
[----:B------:R-:W-:Y:S01]  /*23b0*/  MOV R11, 0x400 ;  /* 0x00000400000b7802 */ /* 0x000fe20000000f00 */
[----:B------:R-:W-:Y:S05]  /*23c0*/  WARPSYNC.ALL ;  /* 0x0000000000007948 */ /* 0x000fea0003800000 */
[----:B------:R-:W-:Y:S01]  /*23d0*/  VIADD R7, R11, 0x200 ;  /* 0x000002000b077836 */ /* 0x000fe20000000000 */
[----:B------:R-:W-:Y:S02]  /*23e0*/  ISETP.NE.AND P3, PT, R26, RZ, PT ;  /* 0x000000ff1a00720c */ /* 0x000fe40003f65270 */
        /* <DEDUP_REMOVED lines=42> */
.L_x_19405:
        /* <DEDUP_REMOVED lines=11> */
.L_x_19404:
[----:B------:R-:W-:Y:S05]  /*2740*/  BSYNC.RECONVERGENT B1 ;  /* 0x0000000000017941 */ /* 0x000fea0003800200 */
.L_x_19403:
        /* <DEDUP_REMOVED lines=13> */
.L_x_19408:
[----:B------:R-:W0:Y:S01]  /*2820*/  LDS R14, [R13+-0x400] ;  /* 0xfffc00000d0e7984 */ /* 0x000e220000000800 */
[----:B------:R-:W-:-:S03]  /*2830*/  VIADD R15, R15, 0x800 ;  /* 0x000008000f0f7836 */ /* 0x000fc60000000000 */
[----:B------:R-:W1:Y:S02]  /*2840*/  LDS R16, [R13+-0x200] ;  /* 0xfffe00000d107984 */ /* 0x000e640000000800 */
[----:B------:R-:W-:Y:S02]  /*2850*/  ISETP.GE.AND P4, PT, R15, R12, PT ;  /* 0x0000000c0f00720c */ /* 0x000fe40003f86270 */
[----:B-----5:R-:W2:Y:S04]  /*2860*/  LDS R24, [R13] ;  /* 0x000000000d187984 */ /* 0x020ea80000000800 */
        /* <DEDUP_REMOVED lines=95> */
.L_x_19407:
[----:B------:R-:W-:Y:S05]  /*2e60*/  BSYNC.RECONVERGENT B1 ;  /* 0x0000000000017941 */ /* 0x000fea0003800200 */
.L_x_19406:
        /* <DEDUP_REMOVED lines=10> */
[----:B-----5:R-:W4:Y:S04]  /*2f10*/  LDS R24, [R13+0x400] ;  /* 0x000400000d187984 */ /* 0x020f280000000800 */
        /* <DEDUP_REMOVED lines=44> */
.L_x_19410:
[----:B------:R-:W-:Y:S05]  /*31e0*/  BSYNC.RECONVERGENT B1 ;  /* 0x0000000000017941 */ /* 0x000fea0003800200 */
.L_x_19409:
        /* <DEDUP_REMOVED lines=26> */
.L_x_19402:
[----:B------:R-:W-:Y:S05]  /*3390*/  BSYNC.RECONVERGENT B0 ;  /* 0x0000000000007941 */ /* 0x000fea0003800200 */
.L_x_19401:
        /* <DEDUP_REMOVED lines=39> */
.L_x_19415:
[----:B------:R-:W0:Y:S01]  /*3610*/  LDS R8, [R12] ;  /* 0x000000000c087984 */ /* 0x000e220000000800 */
[----:B------:R-:W-:-:S04]  /*3620*/  IADD3 R13, PT, PT, R13, 0x1, RZ ;  /* 0x000000010d0d7810 */ /* 0x000fc80007ffe0ff */
[----:B------:R-:W-:Y:S01]  /*3630*/  ISETP.NE.AND P0, PT, R13, RZ, PT ;  /* 0x000000ff0d00720c */ /* 0x000fe20003f05270 */
[----:B0-----:R-:W-:-:S05]  /*3640*/  FMUL.FTZ R15, R8, R7 ;  /* 0x00000007080f7220 */ /* 0x001fca0000410000 */
[----:B------:R0:W-:Y:S02]  /*3650*/  STS [R12], R15 ;  /* 0x0000000f0c007388 */ /* 0x0001e40000000800 */
[----:B0-----:R-:W-:-:S05]  /*3660*/  VIADD R12, R12, 0x200 ;  /* 0x000002000c0c7836 */ /* 0x001fca0000000000 */
[----:B------:R-:W-:Y:S05]  /*3670*/  @P0 BRA `(.L_x_19415) ;  /* 0xfffffffc00e40947 */ /* 0x000fea000383ffff */
.L_x_19414:
[----:B------:R-:W-:Y:S05]  /*3680*/  BSYNC.RECONVERGENT B1 ;  /* 0x0000000000017941 */ /* 0x000fea0003800200 */
.L_x_19413:
        /* <DEDUP_REMOVED lines=13> */
.L_x_19418:
        /* <DEDUP_REMOVED lines=52> */
.L_x_19417:
[----:B------:R-:W-:Y:S05]  /*3aa0*/  BSYNC.RECONVERGENT B1 ;  /* 0x0000000000017941 */ /* 0x000fea0003800200 */
.L_x_19416:
        /* <DEDUP_REMOVED lines=31> */
.L_x_19420:
[----:B------:R-:W-:Y:S05]  /*3ca0*/  BSYNC.RECONVERGENT B1 ;  /* 0x0000000000017941 */ /* 0x000fea0003800200 */
.L_x_19419:
        /* <DEDUP_REMOVED lines=14> */
.L_x_19412:
[----:B------:R-:W-:Y:S05]  /*3d90*/  BSYNC.RECONVERGENT B0 ;  /* 0x0000000000007941 */ /* 0x000fea0003800200 */
.L_x_19411:
[----:B------:R-:W-:Y:S01]  /*3da0*/  ISETP.GE.AND P0, PT, R10, UR7, PT ;  /* 0x000000070a007c0c */ /* 0x000fe2000bf06270 */
[----:B------:R-:W-:Y:S01]  /*3db0*/  BAR.SYNC.DEFER_BLOCKING 0x0 ;  /* 0x0000000000007b1d */ /* 0x000fe20000010000 */
[----:B------:R-:W-:Y:S02]  /*3dc0*/  HFMA2 R27, -RZ, RZ, 0, 0 ;  /* 0x00000000ff1b7431 */ /* 0x000fe400000001ff */
[----:B------:R-:W-:Y:S01]  /*3dd0*/  IMAD.MOV.U32 R30, RZ, RZ, RZ ;  /* 0x000000ffff1e7224 */ /* 0x000fe200078e00ff */
[----:B------:R-:W-:Y:S02]  /*3de0*/  CS2R R28, SRZ ;  /* 0x00000000001c7805 */ /* 0x000fe4000001ff00 */
[----:B-----5:R-:W-:Y:S01]  /*3df0*/  CS2R R24, SRZ ;  /* 0x0000000000187805 */ /* 0x020fe2000001ff00 */
[----:B------:R-:W-:Y:S01]  /*3e00*/  IMAD.MOV.U32 R20, RZ, RZ, RZ ;  /* 0x000000ffff147224 */ /* 0x000fe200078e00ff */
[----:B------:R-:W2:Y:S01]  /*3e10*/  LDCU UR13, c[0x0][0x3cc] ;  /* 0x00007980ff0d77ac */ /* 0x000ea20008000800 */
[----:B------:R-:W-:Y:S01]  /*3e20*/  BSSY.RECONVERGENT B1, `(.L_x_19421) ;  /* 0x0000257000017945 */ /* 0x000fe20003800200 */
[----:B------:R-:W-:Y:S01]  /*3e30*/  IMAD.MOV.U32 R19, RZ, RZ, RZ ;  /* 0x000000ffff137224 */ /* 0x000fe200078e00ff */
[----:B------:R-:W3:Y:S02]  /*3e40*/  LDCU.64 UR14, c[0x0][0x398] ;  /* 0x00007300ff0e77ac */ /* 0x000ee40008000a00 */
[----:B------:R-:W-:Y:S05]  /*3e50*/  @P0 BRA `(.L_x_19422) ;  /* 0x00000024004c0947 */ /* 0x000fea0003800000 */
[----:B0-----:R-:W0:Y:S01]  /*3e60*/  I2F.RP R12, R2 ;  /* 0x00000002000c7306 */ /* 0x001e220000209400 */
[----:B-1----:R-:W-:Y:S01]  /*3e70*/  SHF.R.U32.HI R8, RZ, 0x3, R5 ;  /* 0x00000003ff087819 */ /* 0x002fe20000011605 */
[----:B------:R-:W1:Y:S01]  /*3e80*/  LDCU UR8, c[0x0][0x3d0] ;  /* 0x00007a00ff0877ac */ /* 0x000e620008000800 */
[----:B------:R-:W-:Y:S01]  /*3e90*/  MOV R9, RZ ;  /* 0x000000ff00097202 */ /* 0x000fe20000000f00 */
[----:B------:R-:W-:Y:S01]  /*3ea0*/  IMAD.U32 R13, RZ, RZ, UR4 ;  /* 0x00000004ff0d7e24 */ /* 0x000fe2000f8e00ff */
[----:B------:R-:W-:Y:S01]  /*3eb0*/  LOP3.LUT R8, R8, 0x7c, RZ, 0xc0, !PT ;  /* 0x0000007c08087812 */ /* 0x000fe200078ec0ff */
[----:B------:R-:W4:Y:S01]  /*3ec0*/  LDCU UR5, c[0x0][0x3ec] ;  /* 0x00007d80ff0577ac */ /* 0x000f220008000800 */
[----:B------:R-:W-:Y:S01]  /*3ed0*/  IMAD.MOV.U32 R30, RZ, RZ, RZ ;  /* 0x000000ffff1e7224 */ /* 0x000fe200078e00ff */
[----:B------:R-:W5:Y:S02]  /*3ee0*/  LDCU.64 UR16, c[0x0][0x3a8] ;  /* 0x00007500ff1077ac */ /* 0x000f640008000a00 */
[----:B------:R-:W-:Y:S01]  /*3ef0*/  IMAD.WIDE R8, R13, 0x4, R8 ;  /* 0x000000040d087825 */ /* 0x000fe200078e0208 */
[----:B0-----:R-:W0:Y:S03]  /*3f00*/  MUFU.RCP R12, R12 ;  /* 0x0000000c000c7308 */ /* 0x001e260000001000 */
[----:B------:R-:W-:-:S02]  /*3f10*/  VIADD R13, R11, 0x220 ;  /* 0x000002200b0d7836 */ /* 0x000fc40000000000 */
[----:B-1----:R-:W-:-:S03]  /*3f20*/  IMAD R22, R4, UR8, RZ ;  /* 0x0000000804167c24 */ /* 0x002fc6000f8e02ff */
[----:B------:R-:W-:Y:S01]  /*3f30*/  LEA R13, R6, R13, 0x18 ;  /* 0x0000000d060d7211 */ /* 0x000fe200078ec0ff */
[----:B------:R-:W-:Y:S01]  /*3f40*/  IMAD.MOV.U32 R6, RZ, RZ, RZ ;  /* 0x000000ffff067224 */ /* 0x000fe200078e00ff */
[C---:B------:R-:W-:Y:S01]  /*3f50*/  LEA R4, R10.reuse, 0x3, 0x3 ;  /* 0x000000030a047811 */ /* 0x040fe200078e18ff */
[----:B----4-:R-:W-:Y:S01]  /*3f60*/  IMAD.U32 R31, RZ, RZ, UR5 ;  /* 0x00000005ff1f7e24 */ /* 0x010fe2000f8e00ff */
[----:B------:R-:W-:Y:S02]  /*3f70*/  LEA R32, R10, R13, 0x5 ;  /* 0x0000000d0a207211 */ /* 0x000fe400078e28ff */
[----:B------:R-:W-:Y:S02]  /*3f80*/  SHF.R.S32.HI R23, RZ, 0x1f, R22 ;  /* 0x0000001fff177819 */ /* 0x000fe40000011416 */
[----:B-----5:R-:W-:Y:S01]  /*3f90*/  IADD3 R18, P0, PT, R8, UR16, RZ ;  /* 0x0000001008127c10 */ /* 0x020fe2000ff1e0ff */
[----:B------:R-:W-:Y:S01]  /*3fa0*/  VIADD R32, R32, 0x10 ;  /* 0x0000001020207836 */ /* 0x000fe20000000000 */
[----:B------:R-:W-:-:S02]  /*3fb0*/  IADD3 R31, PT, PT, -R31, UR6, RZ ;  /* 0x000000061f1f7c10 */ /* 0x000fc4000fffe1ff */
[----:B0-----:R-:W-:Y:S02]  /*3fc0*/  IADD3 R7, PT, PT, R12, 0xffffffe, RZ ;  /* 0x0ffffffe0c077810 */ /* 0x001fe40007ffe0ff */
[----:B------:R-:W-:-:S04]  /*3fd0*/  IADD3.X R17, PT, PT, R9, UR17, RZ, P0, !PT ;  /* 0x0000001109117c10 */ /* 0x000fc800087fe4ff */
[----:B------:R-:W0:Y:S02]  /*3fe0*/  F2I.FTZ.U32.TRUNC.NTZ R7, R7 ;  /* 0x0000000700077305 */ /* 0x000e24000021f000 */
[----:B0-----:R-:W-:-:S04]  /*3ff0*/  IMAD.MOV R15, RZ, RZ, -R7 ;  /* 0x000000ffff0f7224 */ /* 0x001fc800078e0a07 */
[----:B------:R-:W-:-:S04]  /*4000*/  IMAD R11, R15, R2, RZ ;  /* 0x000000020f0b7224 */ /* 0x000fc800078e02ff */
[----:B------:R-:W-:Y:S01]  /*4010*/  IMAD.HI.U32 R16, R7, R11, R6 ;  /* 0x0000000b07107227 */ /* 0x000fe200078e0006 */
[----:B------:R-:W-:-:S03]  /*4020*/  IADD3 R7, PT, PT, R10, -UR7, RZ ;  /* 0x800000070a077c10 */ /* 0x000fc6000fffe0ff */
[----:B------:R-:W-:-:S07]  /*4030*/  VIADD R6, R10, 0x1 ;  /* 0x000000010a067836 */ /* 0x000fce0000000000 */
.L_x_19441:
        /* <DEDUP_REMOVED lines=15> */
[----:B------:R-:W-:Y:S02]  /*4130*/  @!P1 IMAD.IADD R13, R13, 0x1, -R34 ;  /* 0x000000010d0d9824 */ /* 0x000fe400078e0a22 */
[----:B------:R-:W-:Y:S01]  /*4140*/  @!P1 VIADD R11, R11, 0x1 ;  /* 0x000000010b0b9836 */ /* 0x000fe20000000000 */
[----:B------:R-:W-:Y:S02]  /*4150*/  ISETP.NE.AND P1, PT, R8, RZ, PT ;  /* 0x000000ff0800720c */ /* 0x000fe40003f25270 */
[----:B------:R-:W-:Y:S02]  /*4160*/  ISETP.GE.U32.AND P0, PT, R13, R2, PT ;  /* 0x000000020d00720c */ /* 0x000fe40003f06070 */
[----:B0-----:R-:W-:-:S06]  /*4170*/  IADD3 R9, PT, PT, R15, 0xffffffe, RZ ;  /* 0x0ffffffe0f097810 */ /* 0x001fcc0007ffe0ff */
[----:B------:R-:W0:Y:S05]  /*4180*/  F2I.FTZ.U32.TRUNC.NTZ R9, R9 ;  /* 0x0000000900097305 */ /* 0x000e2a000021f000 */
[----:B------:R-:W-:-:S04]  /*4190*/  @P0 VIADD R11, R11, 0x1 ;  /* 0x000000010b0b0836 */ /* 0x000fc80000000000 */
[----:B------:R-:W-:Y:S01]  /*41a0*/  @!P2 IMAD.MOV R11, RZ, RZ, -R11 ;  /* 0x000000ffff0ba224 */ /* 0x000fe200078e0a0b */
[----:B------:R-:W-:Y:S01]  /*41b0*/  @!P1 LOP3.LUT R11, RZ, R8, RZ, 0x33, !PT ;  /* 0x00000008ff0b9212 */ /* 0x000fe200078e33ff */
[----:B------:R-:W-:Y:S01]  /*41c0*/  IMAD.MOV.U32 R8, RZ, RZ, RZ ;  /* 0x000000ffff087224 */ /* 0x000fe200078e00ff */
[----:B------:R-:W-:Y:S02]  /*41d0*/  ISETP.NE.AND P2, PT, R14, RZ, PT ;  /* 0x000000ff0e00720c */ /* 0x000fe40003f45270 */
[----:B------:R-:W-:Y:S02]  /*41e0*/  IADD3 R12, PT, PT, R11, R21, RZ ;  /* 0x000000150b0c7210 */ /* 0x000fe40007ffe0ff */
[----:B0-----:R-:W-:Y:S02]  /*41f0*/  IADD3 R13, PT, PT, RZ, -R9, RZ ;  /* 0x80000009ff0d7210 */ /* 0x001fe40007ffe0ff */
[----:B------:R-:W-:-:S03]  /*4200*/  ISETP.GE.AND P1, PT, R12, RZ, PT ;  /* 0x000000ff0c00720c */ /* 0x000fc60003f26270 */
[----:B------:R-:W-:-:S04]  /*4210*/  IMAD R13, R13, R10, RZ ;  /* 0x0000000a0d0d7224 */ /* 0x000fc800078e02ff */
[----:B------:R-:W-:Y:S01]  /*4220*/  IMAD.HI.U32 R8, R9, R13, R8 ;  /* 0x0000000d09087227 */ /* 0x000fe200078e0008 */
[----:B------:R-:W-:-:S05]  /*4230*/  IABS R9, R12 ;  /* 0x0000000c00097213 */ /* 0x000fca0000000000 */
        /* <DEDUP_REMOVED lines=14> */
[----:B------:R-:W0:Y:S04]  /*4320*/  LDS.128 R8, [R32+-0x10] ;  /* 0xfffff00020087984 */ /* 0x000e280000000c00 */
[----:B------:R0:W2:Y:S04]  /*4330*/  LDG.E.CONSTANT R37, desc[UR10][R34.64] ;  /* 0x0000000a22257981 */ /* 0x0000a8000c1e9900 */
[----:B------:R-:W1:Y:S01]  /*4340*/  LDS.128 R12, [R32] ;  /* 0x00000000200c7984 */ /* 0x000e620000000c00 */
[----:B0-----:R-:W-:-:S02]  /*4350*/  F2FP.BF16.F32.PACK_AB R35, R9, R8 ;  /* 0x000000080923723e */ /* 0x001fc400000010ff */
[----:B------:R-:W-:Y:S02]  /*4360*/  F2FP.BF16.F32.PACK_AB R10, R11, R10 ;  /* 0x0000000a0b0a723e */ /* 0x000fe400000010ff */
[----:B-1----:R-:W-:Y:S01]  /*4370*/  F2FP.BF16.F32.PACK_AB R12, R13, R12 ;  /* 0x0000000c0d0c723e */ /* 0x002fe200000010ff */
[----:B--2---:R-:W-:-:S03]  /*4380*/  IMAD.WIDE R8, R37, UR13, R22 ;  /* 0x0000000d25087c25 */ /* 0x004fc6000f8e0216 */
[----:B------:R-:W-:-:S05]  /*4390*/  LEA R11, P0, R26, R8, 0x3 ;  /* 0x000000081a0b7211 */ /* 0x000fca00078018ff */
[----:B------:R-:W-:Y:S01]  /*43a0*/  IMAD.X R36, RZ, RZ, R9, P0 ;  /* 0x000000ffff247224 */ /* 0x000fe200000e0609 */
[----:B---3--:R-:W-:-:S04]  /*43b0*/  LEA R8, P0, R11, UR14, 0x1 ;  /* 0x0000000e0b087c11 */ /* 0x008fc8000f8008ff */
[----:B------:R-:W-:Y:S02]  /*43c0*/  LEA.HI.X R9, R11, UR15, R36, 0x1, P0 ;  /* 0x0000000f0b097c11 */ /* 0x000fe400080f0c24 */
[----:B------:R-:W-:Y:S02]  /*43d0*/  F2FP.BF16.F32.PACK_AB R11, R15, R14 ;  /* 0x0000000e0f0b723e */ /* 0x000fe400000010ff */
[----:B------:R-:W-:Y:S01]  /*43e0*/  ISETP.NE.AND P0, PT, R7, -0x1, PT ;  /* 0xffffffff0700780c */ /* 0x000fe20003f05270 */
        /* <DEDUP_REMOVED lines=32> */
[C---:B------:R-:W-:Y:S02]  /*45f0*/  PRMT R36, R34.reuse, 0x7632, R36 ;  /* 0x0000763222247816 */ /* 0x040fe40000000024 */
[----:B------:R-:W-:Y:S02]  /*4600*/  SEL R34, R34, RZ, !P1 ;  /* 0x000000ff22227207 */ /* 0x000fe40004800000 */
[----:B------:R-:W-:-:S04]  /*4610*/  SEL R37, R36, RZ, !P2 ;  /* 0x000000ff24257207 */ /* 0x000fc80005000000 */
[----:B------:R-:W-:-:S07]  /*4620*/  PRMT R34, R34, 0x5410, R37 ;  /* 0x0000541022227816 */ /* 0x000fce0000000025 */
.L_x_19426:
[----:B------:R-:W-:Y:S05]  /*4630*/  BSYNC.RECONVERGENT B2 ;  /* 0x0000000000027941 */ /* 0x000fea0003800200 */
.L_x_19425:
[----:B-----5:R-:W-:Y:S02]  /*4640*/  HMUL2.BF16_V2 R36, R35, R34 ;  /* 0x0000002223247232 */ /* 0x020fe40000200000 */
[----:B------:R-:W-:-:S03]  /*4650*/  HMUL2.BF16_V2 R13, R12, R13 ;  /* 0x0000000d0c0d7232 */ /* 0x000fc60000200000 */
[C---:B------:R-:W-:Y:S01]  /*4660*/  PRMT R34, R36.reuse, 0x7632, R34 ;  /* 0x0000763224227816 */ /* 0x040fe20000000022 */
[----:B------:R-:W-:-:S03]  /*4670*/  IMAD.U32 R36, R36, 0x10000, RZ ;  /* 0x0001000024247824 */ /* 0x000fc600078e00ff */
[----:B------:R-:W-:Y:S01]  /*4680*/  SHF.L.U32 R37, R34, 0x10, RZ ;  /* 0x0000001022257819 */ /* 0x000fe200000006ff */
[----:B------:R-:W-:-:S04]  /*4690*/  HFMA2.BF16_V2 R34, R10, R15, -RZ ;  /* 0x0000000f0a227231 */ /* 0x000fc800003000ff */
[----:B------:R-:W-:Y:S01]  /*46a0*/  FADD.FTZ R15, R36, R37 ;  /* 0x00000025240f7221 */ /* 0x000fe20000010000 */
[C---:B------:R-:W-:Y:S01]  /*46b0*/  PRMT R36, R34.reuse, 0x7632, R36 ;  /* 0x0000763222247816 */ /* 0x040fe20000000024 */
[----:B------:R-:W-:-:S04]  /*46c0*/  IMAD.U32 R34, R34, 0x10000, RZ ;  /* 0x0001000022227824 */ /* 0x000fc800078e00ff */
[----:B------:R-:W-:-:S04]  /*46d0*/  IMAD.U32 R37, R36, 0x10000, RZ ;  /* 0x0001000024257824 */ /* 0x000fc800078e00ff */
[----:B------:R-:W-:-:S04]  /*46e0*/  FADD.FTZ R34, R34, R37 ;  /* 0x0000002522227221 */ /* 0x000fc80000010000 */
[--C-:B------:R-:W-:Y:S01]  /*46f0*/  FADD.FTZ R15, R15, R34.reuse ;  /* 0x000000220f0f7221 */ /* 0x100fe20000010000 */
[C---:B------:R-:W-:Y:S02]  /*4700*/  PRMT R34, R13.reuse, 0x7632, R34 ;  /* 0x000076320d227816 */ /* 0x040fe40000000022 */
[----:B------:R-:W-:-:S03]  /*4710*/  SHF.L.U32 R13, R13, 0x10, RZ ;  /* 0x000000100d0d7819 */ /* 0x000fc600000006ff */
[----:B------:R-:W-:-:S04]  /*4720*/  IMAD.U32 R34, R34, 0x10000, RZ ;  /* 0x0001000022227824 */ /* 0x000fc800078e00ff */
        /* <DEDUP_REMOVED lines=40> */
[----:B------:R-:W-:Y:S02]  /*49b0*/  PRMT R36, R34, 0x7632, R36 ;  /* 0x0000763222247816 */ /* 0x000fe40000000024 */
[----:B------:R-:W-:Y:S02]  /*49c0*/  PRMT R14, R14, 0x5410, R37 ;  /* 0x000054100e0e7816 */ /* 0x000fe40000000025 */
[----:B------:R-:W-:Y:S02]  /*49d0*/  SEL R34, R34, RZ, !P1 ;  /* 0x000000ff22227207 */ /* 0x000fe40004800000 */
[----:B------:R-:W-:-:S04]  /*49e0*/  SEL R37, R36, RZ, !P2 ;  /* 0x000000ff24257207 */ /* 0x000fc80005000000 */
[----:B------:R-:W-:-:S07]  /*49f0*/  PRMT R34, R34, 0x5410, R37 ;  /* 0x0000541022227816 */ /* 0x000fce0000000025 */
.L_x_19428:
[----:B------:R-:W-:Y:S05]  /*4a00*/  BSYNC.RECONVERGENT B2 ;  /* 0x0000000000027941 */ /* 0x000fea0003800200 */
.L_x_19427:
[----:B-----5:R-:W-:Y:S02]  /*4a10*/  HMUL2.BF16_V2 R34, R35, R34 ;  /* 0x0000002223227232 */ /* 0x020fe40000200000 */
[----:B------:R-:W-:Y:S02]  /*4a20*/  HFMA2.BF16_V2 R15, R10, R15, -RZ ;  /* 0x0000000f0a0f7231 */ /* 0x000fe400003000ff */
[----:B------:R-:W-:Y:S02]  /*4a30*/  HMUL2.BF16_V2 R13, R12, R13 ;  /* 0x0000000d0c0d7232 */ /* 0x000fe40000200000 */
[----:B------:R-:W-:Y:S01]  /*4a40*/  HFMA2.BF16_V2 R14, R11, R14, -RZ ;  /* 0x0000000e0b0e7231 */ /* 0x000fe200003000ff */
[C---:B------:R-:W-:Y:S01]  /*4a50*/  PRMT R36, R34.reuse, 0x7632, R36 ;  /* 0x0000763222247816 */ /* 0x040fe20000000024 */
[----:B------:R-:W-:-:S04]  /*4a60*/  IMAD.U32 R34, R34, 0x10000, RZ ;  /* 0x0001000022227824 */ /* 0x000fc800078e00ff */
[----:B------:R-:W-:Y:S01]  /*4a70*/  IMAD.U32 R37, R36, 0x10000, RZ ;  /* 0x0001000024257824 */ /* 0x000fe200078e00ff */
[C---:B------:R-:W-:Y:S02]  /*4a80*/  PRMT R36, R15.reuse, 0x7632, R36 ;  /* 0x000076320f247816 */ /* 0x040fe40000000024 */
[----:B------:R-:W-:Y:S01]  /*4a90*/  SHF.L.U32 R15, R15, 0x10, RZ ;  /* 0x000000100f0f7819 */ /* 0x000fe200000006ff */
[----:B------:R-:W-:Y:S02]  /*4aa0*/  FADD.FTZ R34, R34, R37 ;  /* 0x0000002522227221 */ /* 0x000fe40000010000 */
[----:B------:R-:W-:-:S04]  /*4ab0*/  IMAD.U32 R36, R36, 0x10000, RZ ;  /* 0x0001000024247824 */ /* 0x000fc800078e00ff */
[----:B------:R-:W-:-:S04]  /*4ac0*/  FADD.FTZ R15, R15, R36 ;  /* 0x000000240f0f7221 */ /* 0x000fc80000010000 */
[--C-:B------:R-:W-:Y:S01]  /*4ad0*/  FADD.FTZ R34, R34, R15.reuse ;  /* 0x0000000f22227221 */ /* 0x100fe20000010000 */
[C---:B------:R-:W-:Y:S01]  /*4ae0*/  PRMT R15, R13.reuse, 0x7632, R15 ;  /* 0x000076320d0f7816 */ /* 0x040fe2000000000f */
[----:B------:R-:W-:-:S03]  /*4af0*/  IMAD.U32 R13, R13, 0x10000, RZ ;  /* 0x000100000d0d7824 */ /* 0x000fc600078e00ff */
[----:B------:R-:W-:Y:S02]  /*4b00*/  SHF.L.U32 R36, R15, 0x10, RZ ;  /* 0x000000100f247819 */ /* 0x000fe400000006ff */
[----:B------:R2:W5:Y:S03]  /*4b10*/  LDG.E.CONSTANT R15, desc[UR10][R8.64+0x404] ;  /* 0x0004040a080f7981 */ /* 0x000566000c1e9900 */
[----:B------:R-:W-:-:S04]  /*4b20*/  FADD.FTZ R13, R13, R36 ;  /* 0x000000240d0d7221 */ /* 0x000fc80000010000 */
[--C-:B------:R-:W-:Y:S01]  /*4b30*/  FADD.FTZ R34, R34, R13.reuse ;  /* 0x0000000d22227221 */ /* 0x100fe20000010000 */
[C---:B------:R-:W-:Y:S02]  /*4b40*/  PRMT R13, R14.reuse, 0x7610, R13 ;  /* 0x000076100e0d7816 */ /* 0x040fe4000000000d */
[----:B------:R-:W-:-:S03]  /*4b50*/  PRMT R14, R14, 0x7632, R14 ;  /* 0x000076320e0e7816 */ /* 0x000fc6000000000e */
        /* <DEDUP_REMOVED lines=40> */
.L_x_19430:
[----:B------:R-:W-:Y:S05]  /*4de0*/  BSYNC.RECONVERGENT B2 ;  /* 0x0000000000027941 */ /* 0x000fea0003800200 */
.L_x_19429:
[----:B-----5:R-:W-:Y:S02]  /*4df0*/  HMUL2.BF16_V2 R34, R35, R34 ;  /* 0x0000002223227232 */ /* 0x020fe40000200000 */
[----:B------:R-:W-:Y:S02]  /*4e00*/  HFMA2.BF16_V2 R15, R10, R15, -RZ ;  /* 0x0000000f0a0f7231 */ /* 0x000fe400003000ff */
[----:B------:R-:W-:Y:S02]  /*4e10*/  HMUL2.BF16_V2 R13, R12, R13 ;  /* 0x0000000d0c0d7232 */ /* 0x000fe40000200000 */
[----:B------:R-:W-:Y:S01]  /*4e20*/  HFMA2.BF16_V2 R14, R11, R14, -RZ ;  /* 0x0000000e0b0e7231 */ /* 0x000fe200003000ff */
[C---:B------:R-:W-:Y:S02]  /*4e30*/  PRMT R36, R34.reuse, 0x7632, R36 ;  /* 0x0000763222247816 */ /* 0x040fe40000000024 */
[----:B------:R-:W-:-:S03]  /*4e40*/  SHF.L.U32 R34, R34, 0x10, RZ ;  /* 0x0000001022227819 */ /* 0x000fc600000006ff */
[----:B------:R-:W-:Y:S01]  /*4e50*/  IMAD.U32 R37, R36, 0x10000, RZ ;  /* 0x0001000024257824 */ /* 0x000fe200078e00ff */
[C---:B------:R-:W-:Y:S01]  /*4e60*/  PRMT R36, R15.reuse, 0x7632, R36 ;  /* 0x000076320f247816 */ /* 0x040fe20000000024 */
[----:B------:R-:W-:Y:S02]  /*4e70*/  IMAD.U32 R15, R15, 0x10000, RZ ;  /* 0x000100000f0f7824 */ /* 0x000fe400078e00ff */
[----:B------:R-:W-:Y:S01]  /*4e80*/  FADD.FTZ R34, R34, R37 ;  /* 0x0000002522227221 */ /* 0x000fe20000010000 */
[----:B------:R-:W-:-:S05]  /*4e90*/  SHF.L.U32 R36, R36, 0x10, RZ ;  /* 0x0000001024247819 */ /* 0x000fca00000006ff */
[----:B------:R-:W-:-:S04]  /*4ea0*/  FADD.FTZ R15, R15, R36 ;  /* 0x000000240f0f7221 */ /* 0x000fc80000010000 */
[--C-:B------:R-:W-:Y:S01]  /*4eb0*/  FADD.FTZ R34, R34, R15.reuse ;  /* 0x0000000f22227221 */ /* 0x100fe20000010000 */
[C---:B------:R-:W-:Y:S01]  /*4ec0*/  PRMT R15, R13.reuse, 0x7632, R15 ;  /* 0x000076320d0f7816 */ /* 0x040fe2000000000f */
[----:B------:R-:W-:-:S04]  /*4ed0*/  IMAD.U32 R13, R13, 0x10000, RZ ;  /* 0x000100000d0d7824 */ /* 0x000fc800078e00ff */
[----:B------:R-:W-:Y:S02]  /*4ee0*/  IMAD.U32 R36, R15, 0x10000, RZ ;  /* 0x000100000f247824 */ /* 0x000fe400078e00ff */
[----:B------:R3:W5:Y:S02]  /*4ef0*/  LDG.E.CONSTANT R15, desc[UR10][R8.64+0x604] ;  /* 0x0006040a080f7981 */ /* 0x000764000c1e9900 */
[----:B------:R-:W-:-:S04]  /*4f00*/  FADD.FTZ R13, R13, R36 ;  /* 0x000000240d0d7221 */ /* 0x000fc80000010000 */
[--C-:B------:R-:W-:Y:S01]  /*4f10*/  FADD.FTZ R34, R34, R13.reuse ;  /* 0x0000000d22227221 */ /* 0x100fe20000010000 */
[C---:B------:R-:W-:Y:S02]  /*4f20*/  PRMT R13, R14.reuse, 0x7610, R13 ;  /* 0x000076100e0d7816 */ /* 0x040fe4000000000d */
[----:B------:R-:W-:Y:S02]  /*4f30*/  PRMT R14, R14, 0x7632, R14 ;  /* 0x000076320e0e7816 */ /* 0x000fe4000000000e */
        /* <DEDUP_REMOVED lines=40> */
.L_x_19432:
[----:B------:R-:W-:Y:S05]  /*51c0*/  BSYNC.RECONVERGENT B2 ;  /* 0x0000000000027941 */ /* 0x000fea0003800200 */
.L_x_19431:
[----:B-----5:R-:W-:Y:S02]  /*51d0*/  HMUL2.BF16_V2 R34, R35, R34 ;  /* 0x0000002223227232 */ /* 0x020fe40000200000 */
[----:B------:R-:W-:Y:S02]  /*51e0*/  HFMA2.BF16_V2 R15, R10, R15, -RZ ;  /* 0x0000000f0a0f7231 */ /* 0x000fe400003000ff */
[----:B------:R-:W-:Y:S02]  /*51f0*/  HMUL2.BF16_V2 R13, R12, R13 ;  /* 0x0000000d0c0d7232 */ /* 0x000fe40000200000 */
[----:B------:R-:W-:Y:S01]  /*5200*/  HFMA2.BF16_V2 R14, R11, R14, -RZ ;  /* 0x0000000e0b0e7231 */ /* 0x000fe200003000ff */
[C---:B------:R-:W-:Y:S01]  /*5210*/  PRMT R36, R34.reuse, 0x7632, R36 ;  /* 0x0000763222247816 */ /* 0x040fe20000000024 */
[----:B------:R-:W-:-:S03]  /*5220*/  IMAD.U32 R34, R34, 0x10000, RZ ;  /* 0x0001000022227824 */ /* 0x000fc600078e00ff */
[----:B------:R-:W-:Y:S02]  /*5230*/  SHF.L.U32 R37, R36, 0x10, RZ ;  /* 0x0000001024257819 */ /* 0x000fe400000006ff */
[C---:B------:R-:W-:Y:S01]  /*5240*/  PRMT R36, R15.reuse, 0x7632, R36 ;  /* 0x000076320f247816 */ /* 0x040fe20000000024 */
[----:B------:R-:W-:Y:S02]  /*5250*/  IMAD.U32 R15, R15, 0x10000, RZ ;  /* 0x000100000f0f7824 */ /* 0x000fe400078e00ff */
[----:B------:R-:W-:Y:S02]  /*5260*/  FADD.FTZ R34, R34, R37 ;  /* 0x0000002522227221 */ /* 0x000fe40000010000 */
[----:B------:R-:W-:-:S04]  /*5270*/  IMAD.U32 R36, R36, 0x10000, RZ ;  /* 0x0001000024247824 */ /* 0x000fc800078e00ff */
[----:B------:R-:W-:-:S04]  /*5280*/  FADD.FTZ R15, R15, R36 ;  /* 0x000000240f0f7221 */ /* 0x000fc80000010000 */
[--C-:B------:R-:W-:Y:S01]  /*5290*/  FADD.FTZ R34, R34, R15.reuse ;  /* 0x0000000f22227221 */ /* 0x100fe20000010000 */
[C---:B------:R-:W-:Y:S02]  /*52a0*/  PRMT R15, R13.reuse, 0x7632, R15 ;  /* 0x000076320d0f7816 */ /* 0x040fe4000000000f */
[----:B------:R-:W-:-:S03]  /*52b0*/  SHF.L.U32 R13, R13, 0x10, RZ ;  /* 0x000000100d0d7819 */ /* 0x000fc600000006ff */
[----:B------:R-:W-:Y:S02]  /*52c0*/  IMAD.U32 R36, R15, 0x10000, RZ ;  /* 0x000100000f247824 */ /* 0x000fe400078e00ff */
[----:B------:R4:W5:Y:S02]  /*52d0*/  LDG.E.CONSTANT R15, desc[UR10][R8.64+0x804] ;  /* 0x0008040a080f7981 */ /* 0x000964000c1e9900 */
[----:B------:R-:W-:-:S04]  /*52e0*/  FADD.FTZ R13, R13, R36 ;  /* 0x000000240d0d7221 */ /* 0x000fc80000010000 */
[--C-:B------:R-:W-:Y:S01]  /*52f0*/  FADD.FTZ R34, R34, R13.reuse ;  /* 0x0000000d22227221 */ /* 0x100fe20000010000 */
[C---:B------:R-:W-:Y:S02]  /*5300*/  PRMT R13, R14.reuse, 0x7610, R13 ;  /* 0x000076100e0d7816 */ /* 0x040fe4000000000d */
[----:B------:R-:W-:-:S03]  /*5310*/  PRMT R14, R14, 0x7632, R14 ;  /* 0x000076320e0e7816 */ /* 0x000fc6000000000e */
        /* <DEDUP_REMOVED lines=40> */
.L_x_19434:
[----:B------:R-:W-:Y:S05]  /*55a0*/  BSYNC.RECONVERGENT B2 ;  /* 0x0000000000027941 */ /* 0x000fea0003800200 */
.L_x_19433:
        /* <DEDUP_REMOVED lines=61> */
.L_x_19436:
[----:B------:R-:W-:Y:S05]  /*5980*/  BSYNC.RECONVERGENT B2 ;  /* 0x0000000000027941 */ /* 0x000fea0003800200 */
.L_x_19435:
        /* <DEDUP_REMOVED lines=61> */
.L_x_19438:
[----:B------:R-:W-:Y:S05]  /*5d60*/  BSYNC.RECONVERGENT B2 ;  /* 0x0000000000027941 */ /* 0x000fea0003800200 */
.L_x_19437:
        /* <DEDUP_REMOVED lines=31> */
[C---:B01234-:R-:W-:Y:S01]  /*5f60*/  VIADD R8, R4.reuse, 0xfffffffe ;  /* 0xfffffffe04087836 */ /* 0x05ffe20000000000 */
[----:B------:R-:W-:Y:S02]  /*5f70*/  ISETP.GE.AND P3, PT, R4, UR12, PT ;  /* 0x0000000c04007c0c */ /* 0x000fe4000bf66270 */
[----:B-----5:R-:W-:Y:S02]  /*5f80*/  PRMT R9, R15, 0x7632, R9 ;  /* 0x000076320f097816 */ /* 0x020fe40000000009 */
[----:B------:R-:W-:Y:S01]  /*5f90*/  ISETP.GE.AND P1, PT, R8, UR12, PT ;  /* 0x0000000c08007c0c */ /* 0x000fe2000bf26270 */
[----:B------:R-:W-:Y:S01]  /*5fa0*/  VIADD R8, R4, 0xffffffff ;  /* 0xffffffff04087836 */ /* 0x000fe20000000000 */
[----:B------:R-:W-:Y:S02]  /*5fb0*/  SEL R36, R9, RZ, !P3 ;  /* 0x000000ff09247207 */ /* 0x000fe40005800000 */
[----:B------:R-:W-:Y:S02]  /*5fc0*/  ISETP.GE.AND P0, PT, R33, UR12, PT ;  /* 0x0000000c21007c0c */ /* 0x000fe4000bf06270 */
[----:B------:R-:W-:-:S02]  /*5fd0*/  ISETP.GE.AND P2, PT, R8, UR12, PT ;  /* 0x0000000c08007c0c */ /* 0x000fc4000bf46270 */
[C---:B------:R-:W-:Y:S02]  /*5fe0*/  PRMT R8, R34.reuse, 0x7632, R8 ;  /* 0x0000763222087816 */ /* 0x040fe40000000008 */
[----:B------:R-:W-:Y:S02]  /*5ff0*/  SEL R34, R34, RZ, !P0 ;  /* 0x000000ff22227207 */ /* 0x000fe40004000000 */
[----:B------:R-:W-:Y:S02]  /*6000*/  SEL R9, R8, RZ, !P1 ;  /* 0x000000ff08097207 */ /* 0x000fe40004800000 */
[----:B------:R-:W-:Y:S02]  /*6010*/  IADD3 R8, PT, PT, R4, 0x1, RZ ;  /* 0x0000000104087810 */ /* 0x000fe40007ffe0ff */
[----:B------:R-:W-:Y:S02]  /*6020*/  SEL R15, R15, RZ, !P2 ;  /* 0x000000ff0f0f7207 */ /* 0x000fe40005000000 */
[----:B------:R-:W-:Y:S01]  /*6030*/  ISETP.GE.AND P0, PT, R8, UR12, PT ;  /* 0x0000000c08007c0c */ /* 0x000fe2000bf06270 */
[----:B------:R-:W-:Y:S01]  /*6040*/  VIADD R8, R4, 0x2 ;  /* 0x0000000204087836 */ /* 0x000fe20000000000 */
[----:B------:R-:W-:-:S02]  /*6050*/  PRMT R34, R34, 0x5410, R9 ;  /* 0x0000541022227816 */ /* 0x000fc40000000009 */
[----:B------:R-:W-:Y:S02]  /*6060*/  IADD3 R9, PT, PT, R4, 0x4, RZ ;  /* 0x0000000404097810 */ /* 0x000fe40007ffe0ff */
        /* <DEDUP_REMOVED lines=13> */
.L_x_19440:
[----:B------:R-:W-:Y:S05]  /*6140*/  BSYNC.RECONVERGENT B2 ;  /* 0x0000000000027941 */ /* 0x000fea0003800200 */
.L_x_19439:
[----:B012345:R-:W-:Y:S02]  /*6150*/  HMUL2.BF16_V2 R8, R35, R34 ;  /* 0x0000002223087232 */ /* 0x03ffe40000200000 */
[----:B------:R-:W-:Y:S02]  /*6160*/  HFMA2.BF16_V2 R10, R10, R15, -RZ ;  /* 0x0000000f0a0a7231 */ /* 0x000fe400003000ff */
[----:B------:R-:W-:Y:S02]  /*6170*/  HMUL2.BF16_V2 R12, R12, R13 ;  /* 0x0000000d0c0c7232 */ /* 0x000fe40000200000 */
[----:B------:R-:W-:Y:S01]  /*6180*/  HFMA2.BF16_V2 R13, R11, R14, -RZ ;  /* 0x0000000e0b0d7231 */ /* 0x000fe200003000ff */
[C---:B------:R-:W-:Y:S01]  /*6190*/  PRMT R9, R8.reuse, 0x7632, R9 ;  /* 0x0000763208097816 */ /* 0x040fe20000000009 */
[----:B------:R-:W-:Y:S01]  /*61a0*/  IMAD.U32 R8, R8, 0x10000, RZ ;  /* 0x0001000008087824 */ /* 0x000fe200078e00ff */
[C---:B------:R-:W-:Y:S02]  /*61b0*/  PRMT R11, R12.reuse, 0x7610, R11 ;  /* 0x000076100c0b7816 */ /* 0x040fe4000000000b */
[----:B------:R-:W-:Y:S01]  /*61c0*/  PRMT R12, R12, 0x7632, R12 ;  /* 0x000076320c0c7816 */ /* 0x000fe2000000000c */
[----:B------:R-:W-:-:S02]  /*61d0*/  IMAD.U32 R9, R9, 0x10000, RZ ;  /* 0x0001000009097824 */ /* 0x000fc400078e00ff */
[----:B------:R-:W-:Y:S01]  /*61e0*/  IMAD.U32 R11, R11, 0x10000, RZ ;  /* 0x000100000b0b7824 */ /* 0x000fe200078e00ff */
[----:B------:R-:W-:Y:S01]  /*61f0*/  SHF.L.U32 R12, R12, 0x10, RZ ;  /* 0x000000100c0c7819 */ /* 0x000fe200000006ff */
[--C-:B------:R-:W-:Y:S01]  /*6200*/  FADD.FTZ R8, R8, R9.reuse ;  /* 0x0000000908087221 */ /* 0x100fe20000010000 */
[C---:B------:R-:W-:Y:S02]  /*6210*/  PRMT R9, R10.reuse, 0x7610, R9 ;  /* 0x000076100a097816 */ /* 0x040fe40000000009 */
[----:B------:R-:W-:Y:S01]  /*6220*/  PRMT R10, R10, 0x7632, R10 ;  /* 0x000076320a0a7816 */ /* 0x000fe2000000000a */
[----:B------:R-:W-:Y:S01]  /*6230*/  FADD.FTZ R11, R11, R12 ;  /* 0x0000000c0b0b7221 */ /* 0x000fe20000010000 */
[----:B------:R-:W-:Y:S02]  /*6240*/  SHF.L.U32 R14, R9, 0x10, RZ ;  /* 0x00000010090e7819 */ /* 0x000fe400000006ff */
[----:B------:R-:W-:Y:S01]  /*6250*/  PRMT R9, R13, 0x7632, R9 ;  /* 0x000076320d097816 */ /* 0x000fe20000000009 */
[----:B------:R-:W-:-:S02]  /*6260*/  IMAD.U32 R15, R10, 0x10000, RZ ;  /* 0x000100000a0f7824 */ /* 0x000fc400078e00ff */
[----:B------:R-:W-:Y:S02]  /*6270*/  IMAD.U32 R13, R13, 0x10000, RZ ;  /* 0x000100000d0d7824 */ /* 0x000fe400078e00ff */
[----:B------:R-:W-:Y:S01]  /*6280*/  FADD.FTZ R15, R14, R15 ;  /* 0x0000000f0e0f7221 */ /* 0x000fe20000010000 */
[----:B------:R-:W-:-:S03]  /*6290*/  IMAD.U32 R10, R9, 0x10000, RZ ;  /* 0x00010000090a7824 */ /* 0x000fc600078e00ff */
[----:B------:R-:W-:Y:S01]  /*62a0*/  FADD.FTZ R8, R8, R15 ;  /* 0x0000000f08087221 */ /* 0x000fe20000010000 */
[----:B------:R-:W-:-:S03]  /*62b0*/  FADD.FTZ R13, R13, R10 ;  /* 0x0000000a0d0d7221 */ /* 0x000fc60000010000 */
[----:B------:R-:W-:-:S04]  /*62c0*/  FADD.FTZ R8, R8, R11 ;  /* 0x0000000b08087221 */ /* 0x000fc80000010000 */
[----:B------:R-:W-:-:S04]  /*62d0*/  FADD.FTZ R8, R8, R13 ;  /* 0x0000000d08087221 */ /* 0x000fc80000010000 */
[----:B------:R-:W-:-:S07]  /*62e0*/  FADD.FTZ R19, R19, R8 ;  /* 0x0000000813137221 */ /* 0x000fce0000010000 */
.L_x_19424:
[----:B--23--:R-:W-:Y:S05]  /*62f0*/  BSYNC.RECONVERGENT B0 ;  /* 0x0000000000007941 */ /* 0x00cfea0003800200 */
.L_x_19423:
[----:B------:R-:W-:Y:S01]  /*6300*/  IADD3 R8, PT, PT, R6, 0x3, RZ ;  /* 0x0000000306087810 */ /* 0x000fe20007ffe0ff */
[----:B------:R-:W-:Y:S01]  /*6310*/  VIADD R7, R7, 0x4 ;  /* 0x0000000407077836 */ /* 0x000fe20000000000 */
[----:B------:R-:W-:Y:S01]  /*6320*/  IADD3 R18, P1, PT, R18, 0x10, RZ ;  /* 0x0000001012127810 */ /* 0x000fe20007f3e0ff */
[----:B------:R-:W-:Y:S01]  /*6330*/  VIADD R6, R6, 0x4 ;  /* 0x0000000406067836 */ /* 0x000fe20000000000 */
[----:B------:R-:W-:Y:S01]  /*6340*/  ISETP.GE.AND P0, PT, R8, UR7, PT ;  /* 0x0000000708007c0c */ /* 0x000fe2000bf06270 */
[----:B------:R-:W-:Y:S01]  /*6350*/  VIADD R32, R32, 0x80 ;  /* 0x0000008020207836 */ /* 0x000fe20000000000 */
[----:B------:R-:W-:Y:S01]  /*6360*/  IADD3 R4, PT, PT, R4, 0x20, RZ ;  /* 0x0000002004047810 */ /* 0x000fe20007ffe0ff */
[----:B------:R-:W-:-:S10]  /*6370*/  IMAD.X R17, RZ, RZ, R17, P1 ;  /* 0x000000ffff117224 */ /* 0x000fd400008e0611 */
[----:B------:R-:W-:Y:S05]  /*6380*/  @!P0 BRA `(.L_x_19441) ;  /* 0xffffffdc002c8947 */ /* 0x000fea000383ffff */
.L_x_19422:
[----:B--23--:R-:W-:Y:S05]  /*6390*/  BSYNC.RECONVERGENT B1 ;  /* 0x0000000000017941 */ /* 0x00cfea0003800200 */
.L_x_19421:
[C---:B------:R-:W-:Y:S01]  /*63a0*/  LOP3.LUT R2, R5.reuse, 0x3c0, RZ, 0xc0, !PT ;  /* 0x000003c005027812 */ /* 0x040fe200078ec0ff */
[----:B------:R-:W-:Y:S01]  /*63b0*/  BAR.SYNC.DEFER_BLOCKING 0x0 ;  /* 0x0000000000007b1d */ /* 0x000fe20000010000 */
[C---:B------:R-:W-:Y:S02]  /*63c0*/  LOP3.LUT R4, R5.reuse, 0x3e0, RZ, 0xc0, !PT ;  /* 0x000003e005047812 */ /* 0x040fe400078ec0ff */
[----:B------:R-:W-:Y:S02]  /*63d0*/  ISETP.NE.AND P0, PT, R2, 0x40, PT ;  /* 0x000000400200780c */ /* 0x000fe40003f05270 */
[----:B01----:R-:W-:Y:S01]  /*63e0*/  SHF.R.U32.HI R7, RZ, 0x5, R5 ;  /* 0x00000005ff077819 */ /* 0x003fe20000011605 */
[----:B------:R-:W-:Y:S01]  /*63f0*/  BSSY.RECONVERGENT B0, `(.L_x_19442) ;  /* 0x0000013000007945 */ /* 0x000fe20003800200 */
[----:B------:R-:W-:Y:S02]  /*6400*/  ISETP.NE.AND P2, PT, R4, 0x20, PT ;  /* 0x000000200400780c */ /* 0x000fe40003f45270 */
[----:B------:R-:W-:-:S02]  /*6410*/  ISETP.GT.U32.AND P1, PT, R5, 0x3f, PT ;  /* 0x0000003f0500780c */ /* 0x000fc40003f24070 */
[----:B------:R-:W-:Y:S02]  /*6420*/  ISETP.GT.U32.AND P3, PT, R5, 0x1f, PT ;  /* 0x0000001f0500780c */ /* 0x000fe40003f64070 */
[----:B------:R-:W-:-:S03]  /*6430*/  LEA R2, R7, R26, 0x8 ;  /* 0x0000001a07027211 */ /* 0x000fc600078e40ff */
[----:B------:R-:W-:Y:S08]  /*6440*/  @P0 BRA `(.L_x_19443) ;  /* 0x0000000000340947 */ /* 0x000ff00003800000 */
        /* <DEDUP_REMOVED lines=13> */
.L_x_19443:
[----:B------:R-:W-:Y:S05]  /*6520*/  BSYNC.RECONVERGENT B0 ;  /* 0x0000000000007941 */ /* 0x000fea0003800200 */
.L_x_19442:
[----:B------:R-:W-:Y:S06]  /*6530*/  BAR.SYNC.DEFER_BLOCKING 0x0 ;  /* 0x0000000000007b1d */ /* 0x000fec0000010000 */
[----:B------:R-:W-:Y:S04]  /*6540*/  BSSY.RECONVERGENT B0, `(.L_x_19444) ;  /* 0x0000017000007945 */ /* 0x000fe80003800200 */
[----:B------:R-:W-:Y:S05]  /*6550*/  @P1 BRA `(.L_x_19445) ;  /* 0x0000000000541947 */ /* 0x000fea0003800000 */
[----:B------:R-:W1:Y:S01]  /*6560*/  S2UR UR5, SR_CgaCtaId ;  /* 0x00000000000579c3 */ /* 0x000e620000008800 */
[----:B------:R-:W-:Y:S02]  /*6570*/  UMOV UR4, 0x400 ;  /* 0x0000040000047882 */ /* 0x000fe40000000000 */
[----:B------:R-:W-:-:S04]  /*6580*/  UIADD3 UR4, UPT, UPT, UR4, 0x220, URZ ;  /* 0x0000022004047890 */ /* 0x000fc8000fffe0ff */
[----:B-1----:R-:W-:-:S06]  /*6590*/  ULEA UR4, UR5, UR4, 0x18 ;  /* 0x0000000405047291 */ /* 0x002fcc000f8ec0ff */
[----:B------:R-:W-:-:S05]  /*65a0*/  LEA R12, R2, UR4, 0x2 ;  /* 0x00000004020c7c11 */ /* 0x000fca000f8e10ff */
        /* <DEDUP_REMOVED lines=16> */
.L_x_19445:
[----:B------:R-:W-:Y:S05]  /*66b0*/  BSYNC.RECONVERGENT B0 ;  /* 0x0000000000007941 */ /* 0x000fea0003800200 */
.L_x_19444:
        /* <DEDUP_REMOVED lines=16> */
.L_x_19447:
[----:B------:R-:W-:Y:S05]  /*67c0*/  BSYNC.RECONVERGENT B0 ;  /* 0x0000000000007941 */ /* 0x000fea0003800200 */
.L_x_19446:
        /* <DEDUP_REMOVED lines=24> */
.L_x_19449:
[----:B------:R-:W-:Y:S05]  /*6950*/  BSYNC.RECONVERGENT B0 ;  /* 0x0000000000007941 */ /* 0x000fea0003800200 */
.L_x_19448:
[----:B------:R-:W-:Y:S06]  /*6960*/  BAR.SYNC.DEFER_BLOCKING 0x0 ;  /* 0x0000000000007b1d */ /* 0x000fec0000010000 */
[----:B------:R-:W-:Y:S05]  /*6970*/  @P3 EXIT ;  /* 0x000000000000394d */ /* 0x000fea0003800000 */
[----:B------:R-:W2:Y:S01]  /*6980*/  S2R R2, SR_CTAID.Z ;  /* 0x0000000000027919 */ /* 0x000ea20000002700 */
[----:B------:R-:W3:Y:S01]  /*6990*/  LDCU UR4, c[0x0][0x378] ;  /* 0x00006f00ff0477ac */ /* 0x000ee20008000800 */
[----:B------:R-:W-:Y:S01]  /*69a0*/  IMAD R0, R3, UR9, R0 ;  /* 0x0000000903007c24 */ /* 0x000fe2000f8e0200 */
[----:B01----:R-:W-:Y:S01]  /*69b0*/  F2FP.BF16.F32.PACK_AB R29, R29, R30 ;  /* 0x0000001e1d1d723e */ /* 0x003fe200000010ff */
[----:B------:R-:W0:Y:S01]  /*69c0*/  LDCU.64 UR6, c[0x0][0x380] ;  /* 0x00007000ff0677ac */ /* 0x000e220008000a00 */
[----:B------:R-:W-:Y:S02]  /*69d0*/  F2FP.BF16.F32.PACK_AB R27, R27, R28 ;  /* 0x0000001c1b1b723e */ /* 0x000fe400000010ff */
[----:B------:R-:W-:Y:S02]  /*69e0*/  F2FP.BF16.F32.PACK_AB R24, R24, R25 ;  /* 0x000000191818723e */ /* 0x000fe400000010ff */
[----:B------:R-:W-:Y:S02]  /*69f0*/  F2FP.BF16.F32.PACK_AB R19, R19, R20 ;  /* 0x000000141313723e */ /* 0x000fe400000010ff */
[----:B------:R-:W-:-:S02]  /*6a00*/  PRMT R4, R27, 0x7632, R4 ;  /* 0x000076321b047816 */ /* 0x000fc40000000004 */
[----:B------:R-:W-:Y:S01]  /*6a10*/  PRMT R6, R19, 0x7632, R6 ;  /* 0x0000763213067816 */ /* 0x000fe20000000006 */
[----:B---3--:R-:W-:Y:S02]  /*6a20*/  IMAD R0, R0, UR4, RZ ;  /* 0x0000000400007c24 */ /* 0x008fe4000f8e02ff */
[----:B--2---:R-:W-:-:S05]  /*6a30*/  IMAD.SHL.U32 R3, R2, 0x100, RZ ;  /* 0x0000010002037824 */ /* 0x004fca00078e00ff */
[----:B------:R-:W-:-:S04]  /*6a40*/  LEA R0, P0, R0, R3, 0x8 ;  /* 0x0000000300007211 */ /* 0x000fc800078040ff */
[----:B------:R-:W-:Y:S01]  /*6a50*/  LOP3.LUT R5, R0, 0x1f, R5, 0xf8, !PT ;  /* 0x0000001f00057812 */ /* 0x000fe200078ef805 */
[----:B------:R-:W-:-:S03]  /*6a60*/  IMAD.X R0, RZ, RZ, RZ, P0 ;  /* 0x000000ffff007224 */ /* 0x000fc600000e06ff */
[----:B0-----:R-:W-:-:S04]  /*6a70*/  LEA R2, P0, R5, UR6, 0x1 ;  /* 0x0000000605027c11 */ /* 0x001fc8000f8008ff */
        /* <DEDUP_REMOVED lines=12> */
.L_x_19398:
[----:B------:R-:W-:Y:S01]  /*6b40*/  BSSY B2, `(.L_x_19450) ;  /* 0x0000007000027945 */ /* 0x000fe20003800000 */
[----:B------:R-:W-:Y:S01]  /*6b50*/  MOV R12, 0x2 ;  /* 0x00000002000c7802 */ /* 0x000fe20000000f00 */
[----:B------:R-:W-:Y:S02]  /*6b60*/  IMAD.MOV.U32 R13, RZ, RZ, 0x1f ;  /* 0x0000001fff0d7424 */ /* 0x000fe400078e00ff */
[----:B------:R-:W-:-:S07]  /*6b70*/  IMAD.MOV.U32 R11, RZ, RZ, -0x1 ;  /* 0xffffffffff0b7424 */ /* 0x000fce00078e00ff */
[----:B------:R-:W-:Y:S05]  /*6b80*/  WARPSYNC.COLLECTIVE R11, `(.L_x_19451) ;  /* 0x000000000b087348 */ /* 0x000fea0003c00000 */
[----:B------:R0:W1:Y:S02]  /*6b90*/  SHFL.BFLY P2, R10, R8, R12, R13 ;  /* 0x0c00000c080a7389 */ /* 0x000064000004000d */
[----:B01----:R-:W-:Y:S05]  /*6ba0*/  ENDCOLLECTIVE ;  /* 0x000000000000791b */ /* 0x003fea0003800000 */
.L_x_19451:
[----:B------:R-:W-:Y:S05]  /*6bb0*/  BSYNC B2 ;  /* 0x0000000000027941 */ /* 0x000fea0003800000 */
.L_x_19450:
[----:B------:R-:W-:Y:S01]  /*6bc0*/  MOV R9, R10 ;  /* 0x0000000a00097202 */ /* 0x000fe20000000f00 */
[----:B------:R-:W-:Y:S02]  /*6bd0*/  IMAD.MOV.U32 R12, RZ, RZ, 0x1 ;  /* 0x00000001ff0c7424 */ /* 0x000fe400078e00ff */
[----:B------:R-:W-:Y:S02]  /*6be0*/  HFMA2 R13, -RZ, RZ, 0, 1.847743988037109375e-06 ;  /* 0x0000001fff0d7431 */ /* 0x000fe400000001ff */
[----:B------:R-:W-:Y:S02]  /*6bf0*/  IMAD.MOV.U32 R11, RZ, RZ, -0x1 ;  /* 0xffffffffff0b7424 */ /* 0x000fe400078e00ff */
[----:B------:R-:W-:-:S04]  /*6c00*/  FADD.FTZ R9, R8, R9 ;  /* 0x0000000908097221 */ /* 0x000fc80000010000 */
[----:B------:R-:W-:-:S07]  /*6c10*/  IMAD.MOV.U32 R8, RZ, RZ, R9 ;  /* 0x000000ffff087224 */ /* 0x000fce00078e0009 */
[----:B------:R-:W-:Y:S05]  /*6c20*/  WARPSYNC.COLLECTIVE R11, `(.L_x_19452) ;  /* 0x000000000b087348 */ /* 0x000fea0003c00000 */
[----:B------:R0:W1:Y:S02]  /*6c30*/  SHFL.BFLY P2, R10, R8, R12, R13 ;  /* 0x0c00000c080a7389 */ /* 0x000064000004000d */
[----:B01----:R-:W-:Y:S05]  /*6c40*/  ENDCOLLECTIVE ;  /* 0x000000000000791b */ /* 0x003fea0003800000 */
.L_x_19452:
[----:B------:R-:W-:Y:S05]  /*6c50*/  BRA `(.L_x_19453) ;  /* 0xffffffb400587947 */ /* 0x000fea000383ffff */
.L_x_19400:
[----:B------:R-:W-:Y:S01]  /*6c60*/  BSSY B0, `(.L_x_19454) ;  /* 0x0000008000007945 */ /* 0x000fe20003800000 */
[----:B------:R-:W-:Y:S01]  /*6c70*/  IMAD.MOV.U32 R8, RZ, RZ, R20 ;  /* 0x000000ffff087224 */ /* 0x000fe200078e0014 */
[----:B------:R-:W-:Y:S01]  /*6c80*/  MOV R12, 0x10 ;  /* 0x00000010000c7802 */ /* 0x000fe20000000f00 */
[----:B------:R-:W-:Y:S02]  /*6c90*/  IMAD.MOV.U32 R13, RZ, RZ, 0x1f ;  /* 0x0000001fff0d7424 */ /* 0x000fe400078e00ff */
[----:B------:R-:W-:-:S07]  /*6ca0*/  IMAD.MOV.U32 R11, RZ, RZ, -0x1 ;  /* 0xffffffffff0b7424 */ /* 0x000fce00078e00ff */
[----:B-----5:R-:W-:Y:S05]  /*6cb0*/  WARPSYNC.COLLECTIVE R11, `(.L_x_19455) ;  /* 0x000000000b087348 */ /* 0x020fea0003c00000 */
[----:B------:R0:W1:Y:S02]  /*6cc0*/  SHFL.BFLY P2, R10, R8, R12, R13 ;  /* 0x0c00000c080a7389 */ /* 0x000064000004000d */
[----:B01---5:R-:W-:Y:S05]  /*6cd0*/  ENDCOLLECTIVE ;  /* 0x000000000000791b */ /* 0x023fea0003800000 */
.L_x_19455:
[----:B------:R-:W-:Y:S05]  /*6ce0*/  BSYNC B0 ;  /* 0x0000000000007941 */ /* 0x000fea0003800000 */
.L_x_19454:
        /* <DEDUP_REMOVED lines=9> */
.L_x_19456:
[----:B------:R-:W-:Y:S01]  /*6d80*/  MOV R12, 0x4 ;  /* 0x00000004000c7802 */ /* 0x000fe20000000f00 */
[----:B------:R-:W-:-:S05]  /*6d90*/  IMAD.MOV.U32 R6, RZ, RZ, R10 ;  /* 0x000000ffff067224 */ /* 0x000fca00078e000a */
[----:B------:R-:W-:-:S07]  /*6da0*/  FMNMX.FTZ R8, R7, R6, !PT ;  /* 0x0000000607087209 */ /* 0x000fce0007810000 */
[----:B------:R-:W-:Y:S05]  /*6db0*/  WARPSYNC.COLLECTIVE R11, `(.L_x_19457) ;  /* 0x000000000b087348 */ /* 0x000fea0003c00000 */
[----:B------:R0:W1:Y:S02]  /*6dc0*/  SHFL.BFLY P2, R10, R8, R12, R13 ;  /* 0x0c00000c080a7389 */ /* 0x000064000004000d */
[----:B01----:R-:W-:Y:S05]  /*6dd0*/  ENDCOLLECTIVE ;  /* 0x000000000000791b */ /* 0x003fea0003800000 */
.L_x_19457:
[----:B------:R-:W-:Y:S01]  /*6de0*/  IMAD.MOV.U32 R9, RZ, RZ, R10 ;  /* 0x000000ffff097224 */ /* 0x000fe200078e000a */
[----:B------:R-:W-:Y:S06]  /*6df0*/  BRA `(.L_x_19458) ;  /* 0xffffffb400687947 */ /* 0x000fec000383ffff */
.L_x_19459:
        /* <DEDUP_REMOVED lines=16> */
.L_x_25941:


//--------------------- .text._ZN4vllm25paged_attention_v1_kernelI13__nv_bfloat16S1_Li192ELi8ELi128ELNS_18Fp8KVCacheDataTypeE0ELb1EEEvPT_PKS3_PKT0_S9_ifPKiSB_iPKfiiiSD_SD_iiiii --------------------------
	.section	.text._ZN4vllm25paged_attention_v1_kernelI13__nv_bfloat16S1_Li192ELi8ELi128ELNS_18Fp8KVCacheDataTypeE0ELb1EEEvPT_PKS3_PKT0_S9_ifPKiSB_iPKfiiiSD_SD_iiiii,"ax",@progbits
	.align	128
        .global         _ZN4vllm25paged_attention_v1_kernelI13__nv_bfloat16S1_Li192ELi8ELi128ELNS_18Fp8KVCacheDataTypeE0ELb1EEEvPT_PKS3_PKT0_S9_ifPKiSB_iPKfiiiSD_SD_iiiii
        .type           _ZN4vllm25paged_attention_v1_kernelI13__nv_bfloat16S1_Li192ELi8ELi128ELNS_18Fp8KVCacheDataTypeE0ELb1EEEvPT_PKS3_PKT0_S9_ifPKiSB_iPKfiiiSD_SD_iiiii,@function
        .size           _ZN4vllm25paged_attention_v1_kernelI13__nv_bfloat16S1_Li192ELi8ELi128ELNS_18Fp8KVCacheDataTypeE0ELb1EEEvPT_PKS3_PKT0_S9_ifPKiSB_iPKfiiiSD_SD_iiiii,(.L_x_25942 - _ZN4vllm25paged_attention_v1_kernelI13__nv_bfloat16S1_Li192ELi8ELi128ELNS_18Fp8KVCacheDataTypeE0ELb1EEEvPT_PKS3_PKT0_S9_ifPKiSB_iPKfiiiSD_SD_iiiii)
        .other          _ZN4vllm25paged_attention_v1_kernelI13__nv_bfloat16S1_Li192ELi8ELi128ELNS_18Fp8KVCacheDataTypeE0ELb1EEEvPT_PKS3_PKT0_S9_ifPKiSB_iPKfiiiSD_SD_iiiii,@"STO_CUDA_ENTRY STV_DEFAULT"
_ZN4vllm25paged_attention_v1_kernelI13__nv_bfloat16S1_Li192ELi8ELi128ELNS_18Fp8KVCacheDataTypeE0ELb1EEEvPT_PKS3_PKT0_S9_ifPKiSB_iPKfiiiSD_SD_iiiii:
.text._ZN4vllm25paged_attention_v1_kernelI13__nv_bfloat16S1_Li192ELi8ELi128ELNS_18Fp8KVCacheDataTypeE0ELb1EEEvPT_PKS3_PKT0_S9_ifPKiSB_iPKfiiiSD_SD_iiiii:
        /* <DEDUP_REMOVED lines=8> */
[----:B------:R-:W4:Y:S01]  /*0080*/  LDCU UR13, c[0x0][0x3f4] ;  /* 0x00007e80ff0d77ac */ /* 0x000f220008000800 */
        /* <DEDUP_REMOVED lines=10> */
[----:B------:R-:W2:Y:S01]  /*0130*/  LDCU.64 UR18, c[0x0][0x390] ;  /* 0x00007200ff1277ac */ /* 0x000ea20008000a00 */
[----:B---3--:R-:W-:-:S04]  /*0140*/  ISETP.NE.U32.AND P0, PT, R8, RZ, PT ;  /* 0x000000ff0800720c */ /* 0x008fc80003f05070 */
[----:B------:R-:W-:-:S07]  /*0150*/  ISETP.NE.AND.EX P0, PT, R9, RZ, PT, P0 ;  /* 0x000000ff0900720c */ /* 0x000fce0003f05300 */
[----:B------:R-:W3:Y:S01]  /*0160*/  @!P1 LDC.64 R10, c[0x0][0x388] ;  /* 0x0000e200ff0a9b82 */ /* 0x000ee20000000a00 */
[----:B----4-:R-:W-:Y:S01]  /*0170*/  @!P1 IMAD R7, R4, 0xc0, RZ ;  /* 0x000000c004079824 */ /* 0x010fe200078e02ff */
[----:B0-----:R-:W-:Y:S01]  /*0180*/  UIMAD UR4, UR12, UR4, URZ ;  /* 0x000000040c0472a4 */ /* 0x001fe2000f8e02ff */
[----:B------:R-:W-:-:S03]  /*0190*/  @!P1 SHF.L.U32 R6, R5, 0x1, RZ ;  /* 0x0000000105069819 */ /* 0x000fc600000006ff */
[----:B------:R-:W-:Y:S02]  /*01a0*/  USHF.R.S32.HI UR5, URZ, 0x1f, UR4 ;  /* 0x0000001fff057899 */ /* 0x000fe40008011404 */
[----:B------:R-:W-:Y:S01]  /*01b0*/  @!P1 IADD3 R6, P2, P3, R6, UR4, R7 ;  /* 0x0000000406069c10 */ /* 0x000fe2000fb5e007 */
[----:B------:R-:W0:Y:S03]  /*01c0*/  @P0 LDC.64 R8, c[0x0][0x3c0] ;  /* 0x0000f000ff080b82 */ /* 0x000e260000000a00 */
[----:B-1----:R-:W-:Y:S02]  /*01d0*/  @!P1 IADD3.X R2, PT, PT, RZ, UR5, RZ, P2, P3 ;  /* 0x00000005ff029c10 */ /* 0x002fe400097e64ff */
[----:B---3--:R-:W-:-:S04]  /*01e0*/  @!P1 LEA R10, P2, R6, R10, 0x1 ;  /* 0x0000000a060a9211 */ /* 0x008fc800078408ff */
[----:B------:R-:W-:Y:S02]  /*01f0*/  @!P1 LEA.HI.X R11, R6, R11, R2, 0x1, P2 ;  /* 0x0000000b060b9211 */ /* 0x000fe400010f0c02 */
[----:B------:R-:W1:Y:S03]  /*0200*/  LDC R6, c[0x0][0x3a0] ;  /* 0x0000e800ff067b82 */ /* 0x000e660000000800 */
[----:B------:R-:W3:Y:S01]  /*0210*/  @!P1 LDG.E.CONSTANT R7, desc[UR10][R10.64] ;  /* 0x0000000a0a079981 */ /* 0x000ee2000c1e9900 */
[----:B0-----:R-:W-:-:S04]  /*0220*/  @P0 IMAD.WIDE.U32 R8, R4, 0x4, R8 ;  /* 0x0000000404080825 */ /* 0x001fc800078e0008 */
[----:B------:R-:W0:Y:S01]  /*0230*/  LDC R3, c[0x0][0x370] ;  /* 0x0000dc00ff037b82 */ /* 0x000e220000000800 */
[----:B------:R0:W5:Y:S01]  /*0240*/  @P0 LDG.E.CONSTANT R26, desc[UR10][R8.64] ;  /* 0x0000000a081a0981 */ /* 0x000162000c1e9900 */
[----:B-1----:R-:W-:-:S04]  /*0250*/  IABS R15, R6 ;  /* 0x00000006000f7213 */ /* 0x002fc80000000000 */
[----:B------:R-:W1:Y:S08]  /*0260*/  I2F.RP R2, R15 ;  /* 0x0000000f00027306 */ /* 0x000e700000209400 */
[----:B-1----:R-:W1:Y:S02]  /*0270*/  MUFU.RCP R2, R2 ;  /* 0x0000000200027308 */ /* 0x002e640000001000 */
[----:B-1----:R-:W-:-:S06]  /*0280*/  VIADD R12, R2, 0xffffffe ;  /* 0x0ffffffe020c7836 */ /* 0x002fcc0000000000 */
[----:B------:R1:W4:Y:S01]  /*0290*/  F2I.FTZ.U32.TRUNC.NTZ R13, R12 ;  /* 0x0000000c000d7305 */ /* 0x000322000021f000 */
[----:B0-----:R-:W-:Y:S01]  /*02a0*/  IABS R8, R3 ;  /* 0x0000000300087213 */ /* 0x001fe20000000000 */
[----:B-1----:R-:W-:Y:S01]  /*02b0*/  IMAD.MOV.U32 R12, RZ, RZ, RZ ;  /* 0x000000ffff0c7224 */ /* 0x002fe200078e00ff */
[----:B----4-:R-:W-:-:S05]  /*02c0*/  IADD3 R10, PT, PT, RZ, -R13, RZ ;  /* 0x8000000dff0a7210 */ /* 0x010fca0007ffe0ff */
[----:B------:R-:W-:-:S04]  /*02d0*/  IMAD R11, R10, R15, RZ ;  /* 0x0000000f0a0b7224 */ /* 0x000fc800078e02ff */
[----:B------:R-:W-:-:S06]  /*02e0*/  IMAD.HI.U32 R13, R13, R11, R12 ;  /* 0x0000000b0d0d7227 */ /* 0x000fcc00078e000c */
[----:B------:R-:W-:-:S04]  /*02f0*/  IMAD.HI.U32 R9, R13, R8, RZ ;  /* 0x000000080d097227 */ /* 0x000fc800078e00ff */
[----:B------:R-:W-:-:S04]  /*0300*/  IMAD.MOV R2, RZ, RZ, -R9 ;  /* 0x000000ffff027224 */ /* 0x000fc800078e0a09 */
[----:B------:R-:W-:-:S05]  /*0310*/  IMAD R2, R15, R2, R8 ;  /* 0x000000020f027224 */ /* 0x000fca00078e0208 */
[----:B------:R-:W-:-:S13]  /*0320*/  ISETP.GT.U32.AND P2, PT, R15, R2, PT ;  /* 0x000000020f00720c */ /* 0x000fda0003f44070 */
[----:B------:R-:W-:-:S04]  /*0330*/  @!P2 IADD3 R2, PT, PT, R2, -R15, RZ ;  /* 0x8000000f0202a210 */ /* 0x000fc80007ffe0ff */
[----:B------:R-:W-:Y:S01]  /*0340*/  ISETP.GE.U32.AND P0, PT, R2, R15, PT ;  /* 0x0000000f0200720c */ /* 0x000fe20003f06070 */
[----:B------:R-:W-:-:S05]  /*0350*/  IMAD.U32 R2, RZ, RZ, UR13 ;  /* 0x0000000dff027e24 */ /* 0x000fca000f8e00ff */
[----:B------:R-:W-:-:S04]  /*0360*/  IABS R2, R2 ;  /* 0x0000000200027213 */ /* 0x000fc80000000000 */
[----:B------:R-:W0:Y:S01]  /*0370*/  I2F.RP R11, R2 ;  /* 0x00000002000b7306 */ /* 0x000e220000209400 */
[-C--:B------:R-:W-:Y:S01]  /*0380*/  LOP3.LUT R8, R3, R6.reuse, RZ, 0x3c, !PT ;  /* 0x0000000603087212 */ /* 0x080fe200078e3cff */
[----:B------:R-:W-:Y:S01]  /*0390*/  @!P2 VIADD R9, R9, 0x1 ;  /* 0x000000010909a836 */ /* 0x000fe20000000000 */
[----:B------:R-:W-:Y:S02]  /*03a0*/  ISETP.NE.AND P2, PT, R6, RZ, PT ;  /* 0x000000ff0600720c */ /* 0x000fe40003f45270 */
[----:B------:R-:W-:Y:S02]  /*03b0*/  ISETP.GE.AND P3, PT, R8, RZ, PT ;  /* 0x000000ff0800720c */ /* 0x000fe40003f66270 */
[----:B------:R-:W-:Y:S01]  /*03c0*/  @P0 IADD3 R9, PT, PT, R9, 0x1, RZ ;  /* 0x0000000109090810 */ /* 0x000fe20007ffe0ff */
[----:B0-----:R-:W0:Y:S10]  /*03d0*/  MUFU.RCP R11, R11 ;  /* 0x0000000b000b7308 */ /* 0x001e340000001000 */
[----:B------:R-:W-:Y:S01]  /*03e0*/  @!P3 IMAD.MOV R9, RZ, RZ, -R9 ;  /* 0x000000ffff09b224 */ /* 0x000fe200078e0a09 */
[----:B------:R-:W-:-:S04]  /*03f0*/  @!P2 LOP3.LUT R9, RZ, R6, RZ, 0x33, !PT ;  /* 0x00000006ff09a212 */ /* 0x000fc800078e33ff */
[----:B------:R-:W-:-:S04]  /*0400*/  IABS R8, R9 ;  /* 0x0000000900087213 */ /* 0x000fc80000000000 */
[----:B------:R-:W1:Y:S01]  /*0410*/  I2F.RP R12, R8 ;  /* 0x00000008000c7306 */ /* 0x000e620000209400 */
[----:B0-----:R-:W-:-:S07]  /*0420*/  VIADD R13, R11, 0xffffffe ;  /* 0x0ffffffe0b0d7836 */ /* 0x001fce0000000000 */
[----:B------:R-:W0:Y:S08]  /*0430*/  F2I.FTZ.U32.TRUNC.NTZ R13, R13 ;  /* 0x0000000d000d7305 */ /* 0x000e30000021f000 */
[----:B-1----:R1:W4:Y:S02]  /*0440*/  MUFU.RCP R10, R12 ;  /* 0x0000000c000a7308 */ /* 0x0023240000001000 */
[----:B-1----:R-:W-:Y:S01]  /*0450*/  HFMA2 R12, -RZ, RZ, 0, 0 ;  /* 0x00000000ff0c7431 */ /* 0x002fe200000001ff */
[----:B0-----:R-:W-:-:S04]  /*0460*/  R2UR UR5, R13 ;  /* 0x000000000d0572ca */ /* 0x001fc800000e0000 */
[----:B------:R-:W-:Y:S01]  /*0470*/  R2UR UR4, R12 ;  /* 0x000000000c0472ca */ /* 0x000fe200000e0000 */
[----:B----4-:R-:W-:-:S04]  /*0480*/  VIADD R10, R10, 0xffffffe ;  /* 0x0ffffffe0a0a7836 */ /* 0x010fc80000000000 */
[----:B------:R0:W1:Y:S02]  /*0490*/  F2I.FTZ.U32.TRUNC.NTZ R11, R10 ;  /* 0x0000000a000b7305 */ /* 0x000064000021f000 */
[----:B0-----:R-:W-:Y:S01]  /*04a0*/  IMAD.MOV.U32 R10, RZ, RZ, RZ ;  /* 0x000000ffff0a7224 */ /* 0x001fe200078e00ff */
[----:B------:R-:W-:Y:S01]  /*04b0*/  R2UR UR9, R0 ;  /* 0x00000000000972ca */ /* 0x000fe200000e0000 */
[----:B------:R-:W-:-:S05]  /*04c0*/  IMAD R0, R13, R2, RZ ;  /* 0x000000020d007224 */ /* 0x000fca00078e02ff */
[----:B------:R-:W-:-:S07]  /*04d0*/  IADD3 R15, PT, PT, RZ, -R0, RZ ;  /* 0x80000000ff0f7210 */ /* 0x000fce0007ffe0ff */
[----:B------:R-:W-:Y:S01]  /*04e0*/  UIADD3 UR6, UPT, UPT, UR9, -0x1, URZ ;  /* 0xffffffff09067890 */ /* 0x000fe2000fffe0ff */
[----:B------:R-:W-:-:S05]  /*04f0*/  IMAD.HI.U32 R15, R13, R15, UR4 ;  /* 0x000000040d0f7e27 */ /* 0x000fca000f8e000f */
[----:B------:R-:W-:Y:S01]  /*0500*/  IMAD.U32 R14, RZ, RZ, UR6 ;  /* 0x00000006ff0e7e24 */ /* 0x000fe2000f8e00ff */
[----:B------:R-:W-:-:S04]  /*0510*/  R2UR UR20, R15 ;  /* 0x000000000f1472ca */ /* 0x000fc800000e0000 */
[----:B------:R-:W-:-:S04]  /*0520*/  IABS R0, R14 ;  /* 0x0000000e00007213 */ /* 0x000fc80000000000 */
[----:B------:R-:W-:Y:S01]  /*0530*/  R2UR UR7, R0 ;  /* 0x00000000000772ca */ /* 0x000fe200000e0000 */
[----:B-1----:R-:W-:-:S04]  /*0540*/  IMAD.MOV R13, RZ, RZ, -R11 ;  /* 0x000000ffff0d7224 */ /* 0x002fc800078e0a0b */
[----:B------:R-:W-:-:S08]  /*0550*/  IMAD R13, R13, R8, RZ ;  /* 0x000000080d0d7224 */ /* 0x000fd000078e02ff */
[----:B------:R-:W-:Y:S01]  /*0560*/  UIMAD.WIDE.U32 UR4, UR20, UR7, URZ ;  /* 0x00000007140472a5 */ /* 0x000fe2000f8e00ff */
[----:B------:R-:W-:Y:S01]  /*0570*/  IMAD.HI.U32 R10, R11, R13, R10 ;  /* 0x0000000d0b0a7227 */ /* 0x000fe200078e000a */
[----:B------:R-:W-:-:S04]  /*0580*/  IABS R0, R9 ;  /* 0x0000000900007213 */ /* 0x000fc80000000000 */
[----:B------:R-:W-:Y:S02]  /*0590*/  IADD3 R13, PT, PT, RZ, -UR5, RZ ;  /* 0x80000005ff0d7c10 */ /* 0x000fe4000fffe0ff */
[----:B------:R-:W-:-:S03]  /*05a0*/  IABS R11, R4 ;  /* 0x00000004000b7213 */ /* 0x000fc60000000000 */
[----:B------:R-:W-:Y:S02]  /*05b0*/  IMAD R13, R2, R13, UR7 ;  /* 0x00000007020d7e24 */ /* 0x000fe4000f8e020d */
[----:B------:R-:W-:Y:S02]  /*05c0*/  IMAD.MOV R14, RZ, RZ, -R0 ;  /* 0x000000ffff0e7224 */ /* 0x000fe400078e0a00 */
[----:B------:R-:W-:Y:S01]  /*05d0*/  IMAD.HI.U32 R0, R10, R11, RZ ;  /* 0x0000000b0a007227 */ /* 0x000fe200078e00ff */
[----:B------:R-:W-:-:S03]  /*05e0*/  ISETP.GT.U32.AND P2, PT, R2, R13, PT ;  /* 0x0000000d0200720c */ /* 0x000fc60003f44070 */
[----:B------:R-:W-:Y:S01]  /*05f0*/  IMAD R11, R0, R14, R11 ;  /* 0x0000000e000b7224 */ /* 0x000fe200078e020b */
[----:B------:R-:W0:Y:S01]  /*0600*/  S2R R12, SR_CgaCtaId ;  /* 0x00000000000c7919 */ /* 0x000e220000008800 */
[----:B------:R-:W1:Y:S03]  /*0610*/  LDC R14, c[0x0][0x3f8] ;  /* 0x0000fe00ff0e7b82 */ /* 0x000e660000000800 */
[----:B------:R-:W-:-:S05]  /*0620*/  ISETP.GT.U32.AND P0, PT, R8, R11, PT ;  /* 0x0000000b0800720c */ /* 0x000fca0003f04070 */
[----:B------:R-:W-:Y:S01]  /*0630*/  VOTEU.ANY UP2, P2 ;  /* 0x0000000000ff7886 */ /* 0x000fe20001040100 */
[----:B------:R-:W-:-:S07]  /*0640*/  PLOP3.LUT P2, PT, PT, PT, UP2, 0x80, 0x8 ;  /* 0x000000000008781c */ /* 0x000fce0003f4f028 */
[----:B------:R-:W-:Y:S01]  /*0650*/  @!P0 IMAD.IADD R11, R11, 0x1, -R8 ;  /* 0x000000010b0b8824 */ /* 0x000fe200078e0a08 */
[----:B------:R-:W-:Y:S01]  /*0660*/  LOP3.LUT R10, R4, R9, RZ, 0x3c, !PT ;  /* 0x00000009040a7212 */ /* 0x000fe200078e3cff */
[----:B------:R-:W-:-:S03]  /*0670*/  UIADD3 UR4, UPT, UPT, UR9, 0x7, URZ ;  /* 0x0000000709047890 */ /* 0x000fc6000fffe0ff */
[----:B------:R-:W-:Y:S02]  /*0680*/  ISETP.GE.U32.AND P4, PT, R11, R8, PT ;  /* 0x000000080b00720c */ /* 0x000fe40003f86070 */
[-C--:B------:R-:W-:Y:S01]  /*0690*/  @!P2 IADD3 R13, PT, PT, R13, -R2.reuse, RZ ;  /* 0x800000020d0da210 */ /* 0x080fe20007ffe0ff */
[----:B------:R-:W-:Y:S01]  /*06a0*/  @!P0 VIADD R0, R0, 0x1 ;  /* 0x0000000100008836 */ /* 0x000fe20000000000 */
[----:B------:R-:W-:Y:S02]  /*06b0*/  ISETP.GE.AND P3, PT, R10, RZ, PT ;  /* 0x000000ff0a00720c */ /* 0x000fe40003f66270 */
[----:B------:R-:W-:Y:S01]  /*06c0*/  ISETP.GE.U32.AND P2, PT, R13, R2, PT ;  /* 0x000000020d00720c */ /* 0x000fe20003f46070 */
[----:B------:R-:W-:Y:S01]  /*06d0*/  USHF.R.S32.HI UR7, URZ, 0x1f, UR4 ;  /* 0x0000001fff077899 */ /* 0x000fe20008011404 */
[----:B------:R-:W-:-:S03]  /*06e0*/  ISETP.NE.AND P0, PT, R9, RZ, PT ;  /* 0x000000ff0900720c */ /* 0x000fc60003f05270 */
[----:B------:R-:W-:Y:S01]  /*06f0*/  ULEA.HI UR7, UR7, UR4, URZ, 0x3 ;  /* 0x0000000407077291 */ /* 0x000fe2000f8f18ff */
[----:B------:R-:W-:Y:S01]  /*0700*/  MOV R11, 0x400 ;  /* 0x00000400000b7802 */ /* 0x000fe20000000f00 */
[----:B------:R-:W-:Y:S01]  /*0710*/  @P4 VIADD R0, R0, 0x1 ;  /* 0x0000000100004836 */ /* 0x000fe20000000000 */
[----:B-1----:R-:W-:Y:S01]  /*0720*/  ISETP.GE.AND P4, PT, R14, RZ, PT ;  /* 0x000000ff0e00720c */ /* 0x002fe20003f86270 */
[----:B------:R-:W-:Y:S01]  /*0730*/  USHF.R.S32.HI UR7, URZ, 0x3, UR7 ;  /* 0x00000003ff077899 */ /* 0x000fe20008011407 */
[----:B------:R-:W-:Y:S01]  /*0740*/  LOP3.LUT R25, R5, 0x3, RZ, 0xc0, !PT ;  /* 0x0000000305197812 */ /* 0x000fe200078ec0ff */
[----:B------:R-:W-:Y:S01]  /*0750*/  ULOP3.LUT UR6, UR6, UR13, URZ, 0x3c, !UPT ;  /* 0x0000000d06067292 */ /* 0x000fe2000f8e3cff */
[----:B0-----:R-:W-:Y:S01]  /*0760*/  LEA R8, R12, R11, 0x18 ;  /* 0x0000000b0c087211 */ /* 0x001fe200078ec0ff */
[----:B------:R-:W-:Y:S01]  /*0770*/  VOTEU.ANY UP1, P2 ;  /* 0x0000000000ff7886 */ /* 0x000fe20001020100 */
[--C-:B------:R-:W-:Y:S01]  /*0780*/  SHF.R.U32.HI R16, RZ, 0x5, R5.reuse ;  /* 0x00000005ff107819 */ /* 0x100fe20000011605 */
[----:B------:R-:W-:Y:S01]  /*0790*/  @!P3 IMAD.MOV R0, RZ, RZ, -R0 ;  /* 0x000000ffff00b224 */ /* 0x000fe200078e0a00 */
[----:B------:R-:W-:Y:S01]  /*07a0*/  @!UP2 UIADD3 UR5, UPT, UPT, UR5, 0x1, URZ ;  /* 0x000000010505a890 */ /* 0x000fe2000fffe0ff */
[----:B------:R-:W-:Y:S01]  /*07b0*/  @!P0 LOP3.LUT R0, RZ, R9, RZ, 0x33, !PT ;  /* 0x00000009ff008212 */ /* 0x000fe200078e33ff */
[----:B------:R-:W-:Y:S01]  /*07c0*/  UISETP.GE.AND UP2, UPT, UR6, URZ, UPT ;  /* 0x000000ff0600728c */ /* 0x000fe2000bf46270 */
[----:B------:R-:W-:Y:S01]  /*07d0*/  ISETP.GE.AND P0, PT, R16, UR7, PT ;  /* 0x0000000710007c0c */ /* 0x000fe2000bf06270 */
[----:B------:R-:W-:Y:S01]  /*07e0*/  UISETP.NE.AND UP0, UPT, UR13, URZ, UPT ;  /* 0x000000ff0d00728c */ /* 0x000fe2000bf05270 */
[----:B------:R-:W-:Y:S01]  /*07f0*/  IMAD R13, R25, 0x60, R8 ;  /* 0x00000060190d7824 */ /* 0x000fe200078e0208 */
[----:B------:R-:W-:Y:S01]  /*0800*/  SHF.R.U32.HI R8, RZ, 0x2, R5 ;  /* 0x00000002ff087819 */ /* 0x000fe20000011605 */
[----:B------:R-:W-:Y:S01]  /*0810*/  @UP1 UIADD3 UR5, UPT, UPT, UR5, 0x1, URZ ;  /* 0x0000000105051890 */ /* 0x000fe2000fffe0ff */
[----:B------:R-:W-:-:S02]  /*0820*/  @!P4 IMAD R6, R6, UR14, R0 ;  /* 0x0000000e0606cc24 */ /* 0x000fc4000f8e0200 */
[----:B------:R-:W-:Y:S01]  /*0830*/  @!P1 LEA R10, R8, R13, 0x2 ;  /* 0x0000000d080a9211 */ /* 0x000fe200078e10ff */
[----:B------:R-:W-:-:S03]  /*0840*/  @P4 IMAD R23, R3, UR14, R4 ;  /* 0x0000000e03174c24 */ /* 0x000fc6000f8e0204 */
        /* <DEDUP_REMOVED lines=8> */
[----:B------:R-:W-:Y:S01]  /*08d0*/  MOV R22, 0xff7fffff ;  /* 0xff7fffff00167802 */ /* 0x000fe20000000f00 */
[----:B------:R-:W-:Y:S01]  /*08e0*/  @!P4 IMAD R23, R14, R9, 0x1 ;  /* 0x000000010e17c424 */ /* 0x000fe200078e0209 */
[----:B------:R-:W-:Y:S01]  /*08f0*/  LOP3.LUT R27, R5, 0x1f, RZ, 0xc0, !PT ;  /* 0x0000001f051b7812 */ /* 0x000fe200078ec0ff */
[----:B------:R-:W-:Y:S01]  /*0900*/  IMAD.MOV.U32 R24, RZ, RZ, R2 ;  /* 0x000000ffff187224 */ /* 0x000fe200078e0002 */
[----:B------:R-:W-:Y:S06]  /*0910*/  BAR.SYNC.DEFER_BLOCKING 0x0 ;  /* 0x0000000000007b1d */ /* 0x000fec0000010000 */
[----:B0-2---:R-:W-:Y:S05]  /*0920*/  @P0 BRA `(.L_x_19461) ;  /* 0x00000014005c0947 */ /* 0x005fea0003800000 */
[----:B------:R-:W0:Y:S01]  /*0930*/  LDCU.64 UR14, c[0x0][0x3a8] ;  /* 0x00007500ff0e77ac */ /* 0x000e220008000a00 */
[----:B------:R-:W-:Y:S01]  /*0940*/  SHF.R.U32.HI R10, RZ, 0x3, R5 ;  /* 0x00000003ff0a7819 */ /* 0x000fe20000011605 */
[----:B------:R-:W-:Y:S01]  /*0950*/  VIADD R9, R11, 0x1a0 ;  /* 0x000001a00b097836 */ /* 0x000fe20000000000 */
[----:B------:R-:W-:Y:S01]  /*0960*/  MOV R13, UR4 ;  /* 0x00000004000d7c02 */ /* 0x000fe20008000f00 */
[----:B------:R-:W1:Y:S01]  /*0970*/  LDCU UR8, c[0x0][0x3d0] ;  /* 0x00007a00ff0877ac */ /* 0x000e620008000800 */
[----:B------:R-:W-:Y:S01]  /*0980*/  LOP3.LUT R10, R10, 0x7c, RZ, 0xc0, !PT ;  /* 0x0000007c0a0a7812 */ /* 0x000fe200078ec0ff */
[----:B------:R-:W-:Y:S01]  /*0990*/  IMAD.MOV.U32 R11, RZ, RZ, RZ ;  /* 0x000000ffff0b7224 */ /* 0x000fe200078e00ff */
[----:B------:R-:W-:Y:S01]  /*09a0*/  LEA R12, R12, R9, 0x18 ;  /* 0x000000090c0c7211 */ /* 0x000fe200078ec0ff */
[----:B------:R-:W2:Y:S01]  /*09b0*/  LDCU UR5, c[0x0][0x3ec] ;  /* 0x00007d80ff0577ac */ /* 0x000ea20008000800 */
[----:B------:R-:W-:Y:S02]  /*09c0*/  IMAD.SHL.U32 R2, R8, 0x4, RZ ;  /* 0x0000000408027824 */ /* 0x000fe400078e00ff */
[----:B------:R-:W-:-:S03]  /*09d0*/  IMAD.WIDE R10, R13, 0x4, R10 ;  /* 0x000000040d0a7825 */ /* 0x000fc600078e020a */
[----:B------:R-:W-:Y:S01]  /*09e0*/  LOP3.LUT R7, R2, 0x1c, RZ, 0xc0, !PT ;  /* 0x0000001c02077812 */ /* 0x000fe200078ec0ff */
[----:B------:R-:W-:Y:S02]  /*09f0*/  IMAD.SHL.U32 R9, R8, 0x8, RZ ;  /* 0x0000000808097824 */ /* 0x000fe400078e00ff */
[----:B------:R-:W-:Y:S01]  /*0a00*/  IMAD.MOV.U32 R22, RZ, RZ, -0x800001 ;  /* 0xff7fffffff167424 */ /* 0x000fe200078e00ff */
[----:B0-----:R-:W-:Y:S02]  /*0a10*/  IADD3 R6, P0, PT, R10, UR14, RZ ;  /* 0x0000000e0a067c10 */ /* 0x001fe4000ff1e0ff */
[----:B------:R-:W-:Y:S02]  /*0a20*/  LOP3.LUT R9, R9, 0x38, RZ, 0xc0, !PT ;  /* 0x0000003809097812 */ /* 0x000fe400078ec0ff */
[----:B------:R-:W-:Y:S01]  /*0a30*/  IADD3.X R17, PT, PT, R11, UR15, RZ, P0, !PT ;  /* 0x0000000f0b117c10 */ /* 0x000fe200087fe4ff */
[----:B-1----:R-:W-:Y:S01]  /*0a40*/  IMAD R2, R0, UR8, RZ ;  /* 0x0000000800027c24 */ /* 0x002fe2000f8e02ff */
[----:B------:R-:W-:-:S02]  /*0a50*/  SHF.L.U32 R11, R16, 0x3, RZ ;  /* 0x00000003100b7819 */ /* 0x000fc400000006ff */
[----:B------:R-:W-:Y:S01]  /*0a60*/  LEA R7, R16, R7, 0x5 ;  /* 0x0000000710077211 */ /* 0x000fe200078e28ff */
[----:B--2---:R-:W-:Y:S01]  /*0a70*/  IMAD.U32 R21, RZ, RZ, UR5 ;  /* 0x00000005ff157e24 */ /* 0x004fe2000f8e00ff */
[----:B------:R-:W-:Y:S02]  /*0a80*/  LOP3.LUT R8, R11, 0x7, R8, 0xf8, !PT ;  /* 0x000000070b087812 */ /* 0x000fe400078ef808 */
[----:B------:R-:W-:Y:S01]  /*0a90*/  IADD3 R28, P0, PT, R2, R9, RZ ;  /* 0x00000009021c7210 */ /* 0x000fe20007f1e0ff */
[----:B------:R-:W-:Y:S01]  /*0aa0*/  IMAD.IADD R7, R7, 0x1, R12 ;  /* 0x0000000107077824 */ /* 0x000fe200078e020c */
[----:B------:R-:W-:Y:S01]  /*0ab0*/  IADD3 R18, PT, PT, R11, 0x1, RZ ;  /* 0x000000010b127810 */ /* 0x000fe20007ffe0ff */
[C---:B------:R-:W-:Y:S01]  /*0ac0*/  VIADD R19, R8.reuse, -UR9 ;  /* 0x8000000908137c36 */ /* 0x040fe20008000000 */
[----:B------:R-:W-:Y:S01]  /*0ad0*/  IADD3 R21, PT, PT, -R21, UR6, RZ ;  /* 0x0000000615157c10 */ /* 0x000fe2000fffe1ff */
[----:B------:R-:W-:Y:S01]  /*0ae0*/  VIADD R20, R8, 0x1 ;  /* 0x0000000108147836 */ /* 0x000fe20000000000 */
[----:B------:R-:W-:-:S07]  /*0af0*/  LEA.HI.X.SX32 R29, R2, RZ, 0x1, P0 ;  /* 0x000000ff021d7211 */ /* 0x000fce00000f0eff */
.L_x_19466:
[----:B------:R-:W0:Y:S01]  /*0b00*/  LDC R15, c[0x0][0x3f0] ;  /* 0x0000fc00ff0f7b82 */ /* 0x000e220000000800 */
[----:B------:R-:W-:Y:S01]  /*0b10*/  IADD3 R9, PT, PT, R18, -0x1, RZ ;  /* 0xffffffff12097810 */ /* 0x000fe20007ffe0ff */
[----:B------:R-:W-:Y:S03]  /*0b20*/  BSSY B1, `(.L_x_19462) ;  /* 0x000012e000017945 */ /* 0x000fe60003800000 */
        /* <DEDUP_REMOVED lines=19> */
[----:B------:R-:W-:Y:S02]  /*0c60*/  @!P2 IADD3 R12, PT, PT, RZ, -R12, RZ ;  /* 0x8000000cff0ca210 */ /* 0x000fe40007ffe0ff */
[----:B------:R-:W-:Y:S01]  /*0c70*/  @!P1 LOP3.LUT R12, RZ, R8, RZ, 0x33, !PT ;  /* 0x00000008ff0c9212 */ /* 0x000fe200078e33ff */
[----:B0-----:R-:W-:Y:S02]  /*0c80*/  IMAD.MOV R13, RZ, RZ, -R9 ;  /* 0x000000ffff0d7224 */ /* 0x001fe400078e0a09 */
[----:B------:R-:W-:Y:S01]  /*0c90*/  HFMA2 R8, -RZ, RZ, 0, 0 ;  /* 0x00000000ff087431 */ /* 0x000fe200000001ff */
[----:B------:R-:W-:Y:S01]  /*0ca0*/  ISETP.NE.AND P1, PT, R15, RZ, PT ;  /* 0x000000ff0f00720c */ /* 0x000fe20003f25270 */
[----:B------:R-:W-:Y:S02]  /*0cb0*/  IMAD.IADD R11, R12, 0x1, R23 ;  /* 0x000000010c0b7824 */ /* 0x000fe400078e0217 */
        /* <DEDUP_REMOVED lines=22> */
.L_x_19463:
[----:B------:R-:W-:Y:S02]  /*0e20*/  IMAD.MOV.U32 R8, RZ, RZ, R6 ;  /* 0x000000ffff087224 */ /* 0x000fe400078e0006 */
[----:B------:R-:W-:-:S05]  /*0e30*/  IMAD.MOV.U32 R9, RZ, RZ, R17 ;  /* 0x000000ffff097224 */ /* 0x000fca00078e0011 */
[----:B------:R-:W2:Y:S02]  /*0e40*/  LDG.E.CONSTANT R11, desc[UR10][R8.64] ;  /* 0x0000000a080b7981 */ /* 0x000ea4000c1e9900 */
[----:B--2---:R-:W-:-:S03]  /*0e50*/  IMAD.WIDE R10, R11, UR16, R28 ;  /* 0x000000100b0a7c25 */ /* 0x004fc6000f8e021c */
[----:B------:R-:W-:-:S04]  /*0e60*/  LEA R10, P0, R25, R10, 0x1 ;  /* 0x0000000a190a7211 */ /* 0x000fc800078008ff */
[----:B------:R-:W-:Y:S02]  /*0e70*/  IADD3.X R11, PT, PT, RZ, R11, RZ, P0, !PT ;  /* 0x0000000bff0b7210 */ /* 0x000fe400007fe4ff */
[----:B------:R-:W-:-:S04]  /*0e80*/  LEA R30, P0, R10, UR18, 0x1 ;  /* 0x000000120a1e7c11 */ /* 0x000fc8000f8008ff */
[----:B------:R-:W-:-:S05]  /*0e90*/  LEA.HI.X R31, R10, UR19, R11, 0x1, P0 ;  /* 0x000000130a1f7c11 */ /* 0x000fca00080f0c0b */
[----:B------:R-:W2:Y:S04]  /*0ea0*/  LDG.E.CONSTANT R14, desc[UR10][R30.64+0x80] ;  /* 0x0000800a1e0e7981 */ /* 0x000ea8000c1e9900 */
[----:B------:R-:W3:Y:S01]  /*0eb0*/  LDG.E.CONSTANT R34, desc[UR10][R30.64] ;  /* 0x0000000a1e227981 */ /* 0x000ee2000c1e9900 */
[----:B------:R-:W-:Y:S01]  /*0ec0*/  MOV R10, 0x400 ;  /* 0x00000400000a7802 */ /* 0x000fe20000000f00 */
[----:B------:R-:W0:Y:S02]  /*0ed0*/  S2R R11, SR_CgaCtaId ;  /* 0x00000000000b7919 */ /* 0x000e240000008800 */
[----:B------:R-:W4:Y:S01]  /*0ee0*/  LDG.E.CONSTANT R33, desc[UR10][R30.64+0x100] ;  /* 0x0001000a1e217981 */ /* 0x000f22000c1e9900 */
[----:B0-----:R-:W-:-:S05]  /*0ef0*/  LEA R10, R11, R10, 0x18 ;  /* 0x0000000a0b0a7211 */ /* 0x001fca00078ec0ff */
[----:B------:R-:W-:-:S05]  /*0f00*/  IMAD R12, R25, 0x60, R10 ;  /* 0x00000060190c7824 */ /* 0x000fca00078e020a */
[----:B------:R-:W0:Y:S02]  /*0f10*/  LDS.128 R8, [R12] ;  /* 0x000000000c087984 */ /* 0x000e240000000c00 */
[C---:B0-----:R-:W-:Y:S01]  /*0f20*/  IMAD.U32 R13, R9.reuse, 0x10000, RZ ;  /* 0x00010000090d7824 */ /* 0x041fe200078e00ff */
[----:B------:R-:W-:Y:S02]  /*0f30*/  SHF.L.U32 R15, R8, 0x10, RZ ;  /* 0x00000010080f7819 */ /* 0x000fe400000006ff */
[----:B------:R-:W-:-:S05]  /*0f40*/  PRMT R9, R9, 0x7632, R9 ;  /* 0x0000763209097816 */ /* 0x000fca0000000009 */
[----:B------:R-:W-:Y:S02]  /*0f50*/  IMAD.U32 R9, R9, 0x10000, RZ ;  /* 0x0001000009097824 */ /* 0x000fe400078e00ff */
[----:B--2---:R-:W-:-:S04]  /*0f60*/  IMAD.U32 R32, R14, 0x10000, RZ ;  /* 0x000100000e207824 */ /* 0x004fc800078e00ff */
[----:B------:R-:W-:Y:S01]  /*0f70*/  FMUL.FTZ R36, R13, R32 ;  /* 0x000000200d247220 */ /* 0x000fe20000410000 */
[----:B---3--:R-:W-:Y:S01]  /*0f80*/  IMAD.U32 R32, R34, 0x10000, RZ ;  /* 0x0001000022207824 */ /* 0x008fe200078e00ff */
[----:B------:R-:W2:Y:S03]  /*0f90*/  LDG.E.CONSTANT R13, desc[UR10][R30.64+0x200] ;  /* 0x0002000a1e0d7981 */ /* 0x000ea6000c1e9900 */
[----:B------:R-:W-:Y:S02]  /*0fa0*/  FFMA.FTZ R15, R15, R32, R36 ;  /* 0x000000200f0f7223 */ /* 0x000fe40000010024 */
[----:B------:R-:W3:Y:S01]  /*0fb0*/  LDG.E.CONSTANT R32, desc[UR10][R30.64+0x180] ;  /* 0x0001800a1e207981 */ /* 0x000ee2000c1e9900 */
[----:B------:R-:W-:-:S04]  /*0fc0*/  PRMT R14, R14, 0x7632, R14 ;  /* 0x000076320e0e7816 */ /* 0x000fc8000000000e */
[----:B------:R-:W-:-:S05]  /*0fd0*/  SHF.L.U32 R14, R14, 0x10, RZ ;  /* 0x000000100e0e7819 */ /* 0x000fca00000006ff */
[----:B------:R-:W-:Y:S02]  /*0fe0*/  FMUL.FTZ R9, R9, R14 ;  /* 0x0000000e09097220 */ /* 0x000fe40000410000 */
[----:B------:R-:W2:Y:S01]  /*0ff0*/  LDG.E.CONSTANT R14, desc[UR10][R30.64+0x280] ;  /* 0x0002800a1e0e7981 */ /* 0x000ea2000c1e9900 */
[----:B------:R-:W-:Y:S02]  /*1000*/  PRMT R8, R8, 0x7632, R8 ;  /* 0x0000763208087816 */ /* 0x000fe40000000008 */
[----:B------:R-:W-:-:S03]  /*1010*/  PRMT R34, R34, 0x7632, R34 ;  /* 0x0000763222227816 */ /* 0x000fc60000000022 */
[----:B------:R-:W-:Y:S02]  /*1020*/  IMAD.U32 R8, R8, 0x10000, RZ ;  /* 0x0001000008087824 */ /* 0x000fe400078e00ff */
[----:B------:R-:W-:-:S04]  /*1030*/  IMAD.U32 R34, R34, 0x10000, RZ ;  /* 0x0001000022227824 */ /* 0x000fc800078e00ff */
[----:B------:R-:W-:Y:S01]  /*1040*/  FFMA.FTZ R9, R8, R34, R9 ;  /* 0x0000002208097223 */ /* 0x000fe20000010009 */
[C---:B------:R-:W-:Y:S01]  /*1050*/  SHF.L.U32 R8, R10.reuse, 0x10, RZ ;  /* 0x000000100a087819 */ /* 0x040fe200000006ff */
[C---:B----4-:R-:W-:Y:S01]  /*1060*/  IMAD.U32 R34, R33.reuse, 0x10000, RZ ;  /* 0x0001000021227824 */ /* 0x050fe200078e00ff */
[----:B------:R-:W-:Y:S02]  /*1070*/  PRMT R10, R10, 0x7632, R10 ;  /* 0x000076320a0a7816 */ /* 0x000fe4000000000a */
[----:B------:R-:W-:-:S03]  /*1080*/  PRMT R33, R33, 0x7632, R33 ;  /* 0x0000763221217816 */ /* 0x000fc60000000021 */
[----:B------:R-:W-:Y:S01]  /*1090*/  IMAD.U32 R10, R10, 0x10000, RZ ;  /* 0x000100000a0a7824 */ /* 0x000fe200078e00ff */
[----:B------:R-:W-:-:S05]  /*10a0*/  SHF.L.U32 R33, R33, 0x10, RZ ;  /* 0x0000001021217819 */ /* 0x000fca00000006ff */
[----:B------:R-:W-:Y:S01]  /*10b0*/  FFMA.FTZ R9, R10, R33, R9 ;  /* 0x000000210a097223 */ /* 0x000fe20000010009 */
[C---:B------:R-:W-:Y:S01]  /*10c0*/  PRMT R10, R11.reuse, 0x7632, R10 ;  /* 0x000076320b0a7816 */ /* 0x040fe2000000000a */
[----:B------:R-:W-:Y:S02]  /*10d0*/  IMAD.U32 R33, R11, 0x10000, RZ ;  /* 0x000100000b217824 */ /* 0x000fe400078e00ff */
[----:B------:R-:W-:Y:S02]  /*10e0*/  FFMA.FTZ R8, R8, R34, R15 ;  /* 0x0000002208087223 */ /* 0x000fe4000001000f */
[----:B------:R-:W4:Y:S01]  /*10f0*/  LDG.E.CONSTANT R15, desc[UR10][R30.64+0x300] ;  /* 0x0003000a1e0f7981 */ /* 0x000f22000c1e9900 */
[----:B------:R-:W-:Y:S01]  /*1100*/  IMAD.U32 R10, R10, 0x10000, RZ ;  /* 0x000100000a0a7824 */ /* 0x000fe200078e00ff */
[C---:B---3--:R-:W-:Y:S02]  /*1110*/  PRMT R11, R32.reuse, 0x7632, R11 ;  /* 0x00007632200b7816 */ /* 0x048fe4000000000b */
[----:B------:R-:W-:-:S03]  /*1120*/  SHF.L.U32 R32, R32, 0x10, RZ ;  /* 0x0000001020207819 */ /* 0x000fc600000006ff */
[----:B------:R-:W-:Y:S02]  /*1130*/  IMAD.U32 R11, R11, 0x10000, RZ ;  /* 0x000100000b0b7824 */ /* 0x000fe400078e00ff */
[----:B------:R-:W-:Y:S02]  /*1140*/  FFMA.FTZ R33, R33, R32, R8 ;  /* 0x0000002021217223 */ /* 0x000fe40000010008 */
[----:B------:R-:W-:Y:S02]  /*1150*/  FFMA.FTZ R32, R10, R11, R9 ;  /* 0x0000000b0a207223 */ /* 0x000fe40000010009 */
[----:B------:R-:W0:Y:S01]  /*1160*/  LDS.128 R8, [R12+0x10] ;  /* 0x000010000c087984 */ /* 0x000e220000000c00 */
[----:B--2---:R-:W-:Y:S01]  /*1170*/  SHF.L.U32 R35, R13, 0x10, RZ ;  /* 0x000000100d237819 */ /* 0x004fe200000006ff */
[----:B0-----:R-:W-:-:S04]  /*1180*/  IMAD.U32 R34, R8, 0x10000, RZ ;  /* 0x0001000008227824 */ /* 0x001fc800078e00ff */
[----:B------:R-:W-:Y:S02]  /*1190*/  FFMA.FTZ R33, R34, R35, R33 ;  /* 0x0000002322217223 */ /* 0x000fe40000010021 */
[----:B------:R-:W2:Y:S01]  /*11a0*/  LDG.E.CONSTANT R34, desc[UR10][R30.64+0x380] ;  /* 0x0003800a1e227981 */ /* 0x000ea2000c1e9900 */
        /* <DEDUP_REMOVED lines=8> */
[----:B------:R-:W3:Y:S04]  /*1230*/  LDG.E.CONSTANT R33, desc[UR10][R30.64+0x400] ;  /* 0x0004000a1e217981 */ /* 0x000ee8000c1e9900 */
[----:B------:R-:W3:Y:S01]  /*1240*/  LDG.E.CONSTANT R13, desc[UR10][R30.64+0x480] ;  /* 0x0004800a1e0d7981 */ /* 0x000ee2000c1e9900 */
[----:B------:R-:W-:Y:S02]  /*1250*/  PRMT R9, R9, 0x7632, R9 ;  /* 0x0000763209097816 */ /* 0x000fe40000000009 */
[----:B------:R-:W-:-:S03]  /*1260*/  PRMT R14, R14, 0x7632, R14 ;  /* 0x000076320e0e7816 */ /* 0x000fc6000000000e */
[----:B------:R-:W-:Y:S01]  /*1270*/  IMAD.U32 R9, R9, 0x10000, RZ ;  /* 0x0001000009097824 */ /* 0x000fe200078e00ff */
[----:B------:R-:W-:Y:S01]  /*1280*/  SHF.L.U32 R14, R14, 0x10, RZ ;  /* 0x000000100e0e7819 */ /* 0x000fe200000006ff */
[C---:B------:R-:W-:Y:S01]  /*1290*/  IMAD.U32 R35, R10.reuse, 0x10000, RZ ;  /* 0x000100000a237824 */ /* 0x040fe200078e00ff */
[----:B------:R-:W-:-:S03]  /*12a0*/  PRMT R10, R10, 0x7632, R10 ;  /* 0x000076320a0a7816 */ /* 0x000fc6000000000a */
[----:B------:R-:W-:Y:S01]  /*12b0*/  FFMA.FTZ R9, R9, R14, R32 ;  /* 0x0000000e09097223 */ /* 0x000fe20000010020 */
[C---:B----4-:R-:W-:Y:S01]  /*12c0*/  IMAD.U32 R14, R15.reuse, 0x10000, RZ ;  /* 0x000100000f0e7824 */ /* 0x050fe200078e00ff */
[----:B------:R-:W-:Y:S01]  /*12d0*/  PRMT R15, R15, 0x7632, R15 ;  /* 0x000076320f0f7816 */ /* 0x000fe2000000000f */
[----:B------:R-:W4:Y:S01]  /*12e0*/  LDG.E.CONSTANT R32, desc[UR10][R30.64+0x500] ;  /* 0x0005000a1e207981 */ /* 0x000f22000c1e9900 */
[----:B------:R-:W-:-:S03]  /*12f0*/  SHF.L.U32 R10, R10, 0x10, RZ ;  /* 0x000000100a0a7819 */ /* 0x000fc600000006ff */
[----:B------:R-:W-:-:S04]  /*1300*/  IMAD.U32 R15, R15, 0x10000, RZ ;  /* 0x000100000f0f7824 */ /* 0x000fc800078e00ff */
[----:B------:R-:W-:Y:S01]  /*1310*/  FFMA.FTZ R9, R10, R15, R9 ;  /* 0x0000000f0a097223 */ /* 0x000fe20000010009 */
[C---:B------:R-:W-:Y:S01]  /*1320*/  PRMT R10, R11.reuse, 0x7632, R10 ;  /* 0x000076320b0a7816 */ /* 0x040fe2000000000a */
[----:B------:R-:W-:Y:S02]  /*1330*/  IMAD.U32 R15, R11, 0x10000, RZ ;  /* 0x000100000b0f7824 */ /* 0x000fe400078e00ff */
[----:B------:R-:W-:Y:S01]  /*1340*/  FFMA.FTZ R8, R35, R14, R8 ;  /* 0x0000000e23087223 */ /* 0x000fe20000010008 */
[----:B------:R-:W-:Y:S02]  /*1350*/  SHF.L.U32 R10, R10, 0x10, RZ ;  /* 0x000000100a0a7819 */ /* 0x000fe400000006ff */
[C---:B--2---:R-:W-:Y:S01]  /*1360*/  PRMT R11, R34.reuse, 0x7632, R11 ;  /* 0x00007632220b7816 */ /* 0x044fe2000000000b */
[----:B------:R-:W-:-:S04]  /*1370*/  IMAD.U32 R34, R34, 0x10000, RZ ;  /* 0x0001000022227824 */ /* 0x000fc800078e00ff */
[----:B------:R-:W-:Y:S02]  /*1380*/  IMAD.U32 R11, R11, 0x10000, RZ ;  /* 0x000100000b0b7824 */ /* 0x000fe400078e00ff */
[----:B------:R-:W-:Y:S02]  /*1390*/  FFMA.FTZ R15, R15, R34, R8 ;  /* 0x000000220f0f7223 */ /* 0x000fe40000010008 */
[----:B------:R-:W-:Y:S02]  /*13a0*/  FFMA.FTZ R14, R10, R11, R9 ;  /* 0x0000000b0a0e7223 */ /* 0x000fe40000010009 */
[----:B------:R-:W0:Y:S01]  /*13b0*/  LDS.128 R8, [R12+0x20] ;  /* 0x000020000c087984 */ /* 0x000e220000000c00 */
[----:B---3--:R-:W-:Y:S01]  /*13c0*/  IMAD.U32 R35, R33, 0x10000, RZ ;  /* 0x0001000021237824 */ /* 0x008fe200078e00ff */
[----:B0-----:R-:W-:-:S05]  /*13d0*/  SHF.L.U32 R34, R8, 0x10, RZ ;  /* 0x0000001008227819 */ /* 0x001fca00000006ff */
[----:B------:R-:W-:Y:S02]  /*13e0*/  FFMA.FTZ R15, R34, R35, R15 ;  /* 0x00000023220f7223 */ /* 0x000fe4000001000f */
[----:B------:R-:W2:Y:S01]  /*13f0*/  LDG.E.CONSTANT R34, desc[UR10][R30.64+0x580] ;  /* 0x0005800a1e227981 */ /* 0x000ea2000c1e9900 */
[----:B------:R-:W-:Y:S02]  /*1400*/  PRMT R8, R8, 0x7632, R8 ;  /* 0x0000763208087816 */ /* 0x000fe40000000008 */
[----:B------:R-:W-:-:S03]  /*1410*/  PRMT R35, R33, 0x7632, R35 ;  /* 0x0000763221237816 */ /* 0x000fc60000000023 */
[----:B------:R-:W-:Y:S01]  /*1420*/  IMAD.U32 R33, R8, 0x10000, RZ ;  /* 0x0001000008217824 */ /* 0x000fe200078e00ff */
[----:B------:R-:W-:-:S05]  /*1430*/  SHF.L.U32 R8, R35, 0x10, RZ ;  /* 0x0000001023087819 */ /* 0x000fca00000006ff */
[----:B------:R-:W-:Y:S01]  /*1440*/  FFMA.FTZ R8, R33, R8, R14 ;  /* 0x0000000821087223 */ /* 0x000fe2000001000e */
[----:B------:R-:W-:Y:S02]  /*1450*/  IMAD.U32 R14, R9, 0x10000, RZ ;  /* 0x00010000090e7824 */ /* 0x000fe400078e00ff */
[----:B------:R-:W-:-:S04]  /*1460*/  IMAD.U32 R33, R13, 0x10000, RZ ;  /* 0x000100000d217824 */ /* 0x000fc800078e00ff */
[----:B------:R-:W-:Y:S02]  /*1470*/  FFMA.FTZ R33, R14, R33, R15 ;  /* 0x000000210e217223 */ /* 0x000fe4000001000f */
[----:B------:R-:W3:Y:S04]  /*1480*/  LDG.E.CONSTANT R15, desc[UR10][R30.64+0x600] ;  /* 0x0006000a1e0f7981 */ /* 0x000ee8000c1e9900 */
[----:B------:R-:W3:Y:S01]  /*1490*/  LDG.E.CONSTANT R14, desc[UR10][R30.64+0x680] ;  /* 0x0006800a1e0e7981 */ /* 0x000ee2000c1e9900 */
[----:B------:R-:W-:Y:S02]  /*14a0*/  PRMT R13, R13, 0x7632, R13 ;  /* 0x000076320d0d7816 */ /* 0x000fe4000000000d */
[----:B------:R-:W-:-:S03]  /*14b0*/  PRMT R9, R9, 0x7632, R9 ;  /* 0x0000763209097816 */ /* 0x000fc60000000009 */
[----:B------:R-:W-:Y:S01]  /*14c0*/  IMAD.U32 R13, R13, 0x10000, RZ ;  /* 0x000100000d0d7824 */ /* 0x000fe200078e00ff */
[----:B------:R-:W-:-:S05]  /*14d0*/  SHF.L.U32 R9, R9, 0x10, RZ ;  /* 0x0000001009097819 */ /* 0x000fca00000006ff */
[----:B------:R-:W-:Y:S02]  /*14e0*/  FFMA.FTZ R8, R9, R13, R8 ;  /* 0x0000000d09087223 */ /* 0x000fe40000010008 */
[----:B------:R-:W3:Y:S01]  /*14f0*/  LDG.E.CONSTANT R13, desc[UR10][R30.64+0x700] ;  /* 0x0007000a1e0d7981 */ /* 0x000ee2000c1e9900 */
[----:B------:R-:W-:Y:S01]  /*1500*/  IMAD.U32 R36, R10, 0x10000, RZ ;  /* 0x000100000a247824 */ /* 0x000fe200078e00ff */
[----:B----4-:R-:W-:Y:S02]  /*1510*/  SHF.L.U32 R9, R32, 0x10, RZ ;  /* 0x0000001020097819 */ /* 0x010fe400000006ff */
[----:B------:R-:W-:Y:S02]  /*1520*/  PRMT R10, R10, 0x7632, R10 ;  /* 0x000076320a0a7816 */ /* 0x000fe4000000000a */
[----:B------:R-:W-:Y:S01]  /*1530*/  PRMT R32, R32, 0x7632, R32 ;  /* 0x0000763220207816 */ /* 0x000fe20000000020 */
[----:B------:R-:W-:Y:S02]  /*1540*/  FFMA.FTZ R33, R36, R9, R33 ;  /* 0x0000000924217223 */ /* 0x000fe40000010021 */
[----:B------:R-:W-:-:S02]  /*1550*/  IMAD.U32 R9, R10, 0x10000, RZ ;  /* 0x000100000a097824 */ /* 0x000fc400078e00ff */
[----:B------:R-:W-:Y:S01]  /*1560*/  IMAD.U32 R32, R32, 0x10000, RZ ;  /* 0x0001000020207824 */ /* 0x000fe200078e00ff */
[----:B------:R-:W-:-:S03]  /*1570*/  SHF.L.U32 R10, R11, 0x10, RZ ;  /* 0x000000100b0a7819 */ /* 0x000fc600000006ff */
[----:B------:R-:W-:Y:S01]  /*1580*/  FFMA.FTZ R8, R9, R32, R8 ;  /* 0x0000002009087223 */ /* 0x000fe20000010008 */
[----:B------:R-:W-:-:S05]  /*1590*/  PRMT R9, R11, 0x7632, R9 ;  /* 0x000076320b097816 */ /* 0x000fca0000000009 */
[----:B------:R-:W-:Y:S01]  /*15a0*/  IMAD.U32 R9, R9, 0x10000, RZ ;  /* 0x0001000009097824 */ /* 0x000fe200078e00ff */
[C---:B--2---:R-:W-:Y:S01]  /*15b0*/  PRMT R11, R34.reuse, 0x7632, R11 ;  /* 0x00007632220b7816 */ /* 0x044fe2000000000b */
[----:B------:R-:W-:-:S03]  /*15c0*/  IMAD.U32 R34, R34, 0x10000, RZ ;  /* 0x0001000022227824 */ /* 0x000fc600078e00ff */
[----:B------:R-:W-:Y:S01]  /*15d0*/  SHF.L.U32 R11, R11, 0x10, RZ ;  /* 0x000000100b0b7819 */ /* 0x000fe200000006ff */
[----:B------:R-:W-:-:S04]  /*15e0*/  FFMA.FTZ R33, R10, R34, R33 ;  /* 0x000000220a217223 */ /* 0x000fc80000010021 */
[----:B------:R-:W-:Y:S02]  /*15f0*/  FFMA.FTZ R32, R9, R11, R8 ;  /* 0x0000000b09207223 */ /* 0x000fe40000010008 */
[----:B------:R-:W0:Y:S01]  /*1600*/  LDS.128 R8, [R12+0x30] ;  /* 0x000030000c087984 */ /* 0x000e220000000c00 */
[----:B---3--:R-:W-:Y:S02]  /*1610*/  IMAD.U32 R35, R15, 0x10000, RZ ;  /* 0x000100000f237824 */ /* 0x008fe400078e00ff */
[----:B0-----:R-:W-:-:S04]  /*1620*/  IMAD.U32 R34, R8, 0x10000, RZ ;  /* 0x0001000008227824 */ /* 0x001fc800078e00ff */
[----:B------:R-:W-:Y:S02]  /*1630*/  FFMA.FTZ R34, R34, R35, R33 ;  /* 0x0000002322227223 */ /* 0x000fe40000010021 */
[----:B------:R-:W2:Y:S01]  /*1640*/  LDG.E.CONSTANT R33, desc[UR10][R30.64+0x780] ;  /* 0x0007800a1e217981 */ /* 0x000ea2000c1e9900 */
[----:B------:R-:W-:Y:S02]  /*1650*/  PRMT R8, R8, 0x7632, R8 ;  /* 0x0000763208087816 */ /* 0x000fe40000000008 */
[----:B------:R-:W-:Y:S02]  /*1660*/  PRMT R35, R15, 0x7632, R35 ;  /* 0x000076320f237816 */ /* 0x000fe40000000023 */
[----:B------:R-:W-:-:S03]  /*1670*/  SHF.L.U32 R15, R8, 0x10, RZ ;  /* 0x00000010080f7819 */ /* 0x000fc600000006ff */
[----:B------:R-:W-:-:S04]  /*1680*/  IMAD.U32 R8, R35, 0x10000, RZ ;  /* 0x0001000023087824 */ /* 0x000fc800078e00ff */
[----:B------:R-:W-:Y:S01]  /*1690*/  FFMA.FTZ R8, R15, R8, R32 ;  /* 0x000000080f087223 */ /* 0x000fe20000010020 */
[----:B------:R-:W-:Y:S01]  /*16a0*/  IMAD.U32 R15, R9, 0x10000, RZ ;  /* 0x00010000090f7824 */ /* 0x000fe200078e00ff */
[----:B------:R-:W-:-:S05]  /*16b0*/  SHF.L.U32 R32, R14, 0x10, RZ ;  /* 0x000000100e207819 */ /* 0x000fca00000006ff */
[----:B------:R-:W-:Y:S02]  /*16c0*/  FFMA.FTZ R34, R15, R32, R34 ;  /* 0x000000200f227223 */ /* 0x000fe40000010022 */
[----:B------:R-:W3:Y:S01]  /*16d0*/  LDG.E.CONSTANT R15, desc[UR10][R30.64+0x800] ;  /* 0x0008000a1e0f7981 */ /* 0x000ee2000c1e9900 */
[----:B------:R-:W-:Y:S02]  /*16e0*/  PRMT R9, R9, 0x7632, R9 ;  /* 0x0000763209097816 */ /* 0x000fe40000000009 */
[----:B------:R-:W-:Y:S01]  /*16f0*/  PRMT R14, R14, 0x7632, R14 ;  /* 0x000076320e0e7816 */ /* 0x000fe2000000000e */
[----:B------:R-:W4:Y:S02]  /*1700*/  LDG.E.CONSTANT R32, desc[UR10][R30.64+0x880] ;  /* 0x0008800a1e207981 */ /* 0x000f24000c1e9900 */
        /* <DEDUP_REMOVED lines=15> */
[C---:B--2---:R-:W-:Y:S02]  /*1800*/  PRMT R10, R33.reuse, 0x7632, R10 ;  /* 0x00007632210a7816 */ /* 0x044fe4000000000a */
[----:B------:R-:W-:-:S03]  /*1810*/  SHF.L.U32 R33, R33, 0x10, RZ ;  /* 0x0000001021217819 */ /* 0x000fc600000006ff */
[----:B------:R-:W-:Y:S02]  /*1820*/  IMAD.U32 R10, R10, 0x10000, RZ ;  /* 0x000100000a0a7824 */ /* 0x000fe400078e00ff */
[----:B------:R-:W-:Y:S02]  /*1830*/  FFMA.FTZ R34, R11, R33, R34 ;  /* 0x000000210b227223 */ /* 0x000fe40000010022 */
[----:B------:R-:W-:Y:S02]  /*1840*/  FFMA.FTZ R13, R9, R10, R8 ;  /* 0x0000000a090d7223 */ /* 0x000fe40000010008 */
[----:B------:R-:W0:Y:S01]  /*1850*/  LDS.128 R8, [R12+0x40] ;  /* 0x000040000c087984 */ /* 0x000e220000000c00 */
[----:B---3--:R-:W-:Y:S01]  /*1860*/  SHF.L.U32 R35, R15, 0x10, RZ ;  /* 0x000000100f237819 */ /* 0x008fe200000006ff */
[----:B0-----:R-:W-:-:S04]  /*1870*/  IMAD.U32 R33, R8, 0x10000, RZ ;  /* 0x0001000008217824 */ /* 0x001fc800078e00ff */
[----:B------:R-:W-:Y:S02]  /*1880*/  FFMA.FTZ R34, R33, R35, R34 ;  /* 0x0000002321227223 */ /* 0x000fe40000010022 */
[----:B------:R-:W2:Y:S01]  /*1890*/  LDG.E.CONSTANT R33, desc[UR10][R30.64+0x980] ;  /* 0x0009800a1e217981 */ /* 0x000ea2000c1e9900 */
[----:B------:R-:W-:Y:S02]  /*18a0*/  PRMT R8, R8, 0x7632, R8 ;  /* 0x0000763208087816 */ /* 0x000fe40000000008 */
[----:B------:R-:W-:-:S03]  /*18b0*/  PRMT R15, R15, 0x7632, R15 ;  /* 0x000076320f0f7816 */ /* 0x000fc6000000000f */
[----:B------:R-:W-:Y:S02]  /*18c0*/  IMAD.U32 R8, R8, 0x10000, RZ ;  /* 0x0001000008087824 */ /* 0x000fe400078e00ff */
[----:B------:R-:W-:-:S04]  /*18d0*/  IMAD.U32 R15, R15, 0x10000, RZ ;  /* 0x000100000f0f7824 */ /* 0x000fc800078e00ff */
[----:B------:R-:W-:Y:S01]  /*18e0*/  FFMA.FTZ R13, R8, R15, R13 ;  /* 0x0000000f080d7223 */ /* 0x000fe2000001000d */
[C---:B------:R-:W-:Y:S01]  /*18f0*/  SHF.L.U32 R15, R9.reuse, 0x10, RZ ;  /* 0x00000010090f7819 */ /* 0x040fe200000006ff */
[----:B----4-:R-:W-:Y:S01]  /*1900*/  IMAD.U32 R8, R32, 0x10000, RZ ;  /* 0x0001000020087824 */ /* 0x010fe200078e00ff */
[----:B------:R-:W-:-:S03]  /*1910*/  PRMT R9, R9, 0x7632, R9 ;  /* 0x0000763209097816 */ /* 0x000fc60000000009 */
[----:B------:R-:W-:Y:S01]  /*1920*/  FFMA.FTZ R34, R15, R8, R34 ;  /* 0x000000080f227223 */ /* 0x000fe20000010022 */
[----:B------:R-:W-:Y:S01]  /*1930*/  PRMT R15, R32, 0x7632, R15 ;  /* 0x00007632200f7816 */ /* 0x000fe2000000000f */
[----:B------:R-:W3:Y:S01]  /*1940*/  LDG.E.CONSTANT R8, desc[UR10][R30.64+0xa00] ;  /* 0x000a000a1e087981 */ /* 0x000ee2000c1e9900 */
[----:B------:R-:W-:Y:S02]  /*1950*/  IMAD.U32 R32, R9, 0x10000, RZ ;  /* 0x0001000009207824 */ /* 0x000fe400078e00ff */
[----:B------:R-:W-:Y:S01]  /*1960*/  SHF.L.U32 R15, R15, 0x10, RZ ;  /* 0x000000100f0f7819 */ /* 0x000fe200000006ff */
[----:B------:R-:W4:Y:S04]  /*1970*/  LDG.E.CONSTANT R9, desc[UR10][R30.64+0xa80] ;  /* 0x000a800a1e097981 */ /* 0x000f28000c1e9900 */
[----:B------:R-:W-:Y:S01]  /*1980*/  FFMA.FTZ R13, R32, R15, R13 ;  /* 0x0000000f200d7223 */ /* 0x000fe2000001000d */
[----:B------:R-:W-:-:S02]  /*1990*/  IMAD.U32 R32, R14, 0x10000, RZ ;  /* 0x000100000e207824 */ /* 0x000fc400078e00ff */
[----:B------:R-:W-:-:S04]  /*19a0*/  IMAD.U32 R15, R10, 0x10000, RZ ;  /* 0x000100000a0f7824 */ /* 0x000fc800078e00ff */
        /* <DEDUP_REMOVED lines=8> */
[C---:B------:R-:W-:Y:S01]  /*1a30*/  IMAD.U32 R14, R11.reuse, 0x10000, RZ ;  /* 0x000100000b0e7824 */ /* 0x040fe200078e00ff */
[----:B------:R-:W-:-:S05]  /*1a40*/  PRMT R11, R11, 0x7632, R11 ;  /* 0x000076320b0b7816 */ /* 0x000fca000000000b */
[----:B------:R-:W-:Y:S01]  /*1a50*/  IMAD.U32 R11, R11, 0x10000, RZ ;  /* 0x000100000b0b7824 */ /* 0x000fe200078e00ff */
[----:B------:R-:W-:Y:S01]  /*1a60*/  UMOV UR5, 0xffffffff ;  /* 0xffffffff00057882 */ /* 0x000fe20000000000 */
[----:B------:R-:W-:Y:S02]  /*1a70*/  ISETP.NE.AND P0, PT, R25, RZ, PT ;  /* 0x000000ff1900720c */ /* 0x000fe40003f05270 */
[----:B-----5:R-:W-:Y:S02]  /*1a80*/  FSETP.NEU.FTZ.AND P1, PT, R26, RZ, PT ;  /* 0x000000ff1a00720b */ /* 0x020fe40003f3d000 */
[----:B--2---:R-:W-:-:S05]  /*1a90*/  SHF.L.U32 R35, R33, 0x10, RZ ;  /* 0x0000001021237819 */ /* 0x004fca00000006ff */
[----:B------:R-:W-:Y:S02]  /*1aa0*/  FFMA.FTZ R35, R14, R35, R15 ;  /* 0x000000230e237223 */ /* 0x000fe4000001000f */
[----:B------:R-:W0:Y:S01]  /*1ab0*/  LDS.128 R12, [R12+0x50] ;  /* 0x000050000c0c7984 */ /* 0x000e220000000c00 */
[----:B------:R-:W-:-:S05]  /*1ac0*/  PRMT R33, R33, 0x7632, R33 ;  /* 0x0000763221217816 */ /* 0x000fca0000000021 */
[----:B------:R-:W-:-:S04]  /*1ad0*/  IMAD.U32 R33, R33, 0x10000, RZ ;  /* 0x0001000021217824 */ /* 0x000fc800078e00ff */
[----:B------:R-:W-:Y:S01]  /*1ae0*/  FFMA.FTZ R10, R11, R33, R10 ;  /* 0x000000210b0a7223 */ /* 0x000fe2000001000a */
[C---:B---3--:R-:W-:Y:S01]  /*1af0*/  PRMT R31, R8.reuse, 0x7632, R31 ;  /* 0x00007632081f7816 */ /* 0x048fe2000000001f */
[----:B------:R-:W-:-:S03]  /*1b00*/  IMAD.U32 R8, R8, 0x10000, RZ ;  /* 0x0001000008087824 */ /* 0x000fc600078e00ff */
[----:B------:R-:W-:Y:S02]  /*1b10*/  SHF.L.U32 R31, R31, 0x10, RZ ;  /* 0x000000101f1f7819 */ /* 0x000fe400000006ff */
[C---:B0-----:R-:W-:Y:S02]  /*1b20*/  PRMT R11, R12.reuse, 0x7632, R11 ;  /* 0x000076320c0b7816 */ /* 0x041fe4000000000b */
[----:B------:R-:W-:-:S03]  /*1b30*/  SHF.L.U32 R30, R12, 0x10, RZ ;  /* 0x000000100c1e7819 */ /* 0x000fc600000006ff */
[----:B------:R-:W-:Y:S02]  /*1b40*/  IMAD.U32 R11, R11, 0x10000, RZ ;  /* 0x000100000b0b7824 */ /* 0x000fe400078e00ff */
[----:B------:R-:W-:Y:S01]  /*1b50*/  FFMA.FTZ R35, R30, R8, R35 ;  /* 0x000000081e237223 */ /* 0x000fe20000010023 */
[----:B----4-:R-:W-:Y:S01]  /*1b60*/  PRMT R30, R9, 0x7632, R30 ;  /* 0x00007632091e7816 */ /* 0x010fe2000000001e */
[--C-:B------:R-:W-:Y:S01]  /*1b70*/  FFMA.FTZ R8, R11, R31, R10.reuse ;  /* 0x0000001f0b087223 */ /* 0x100fe2000001000a */
[C---:B------:R-:W-:Y:S01]  /*1b80*/  PRMT R10, R13.reuse, 0x7632, R10 ;  /* 0x000076320d0a7816 */ /* 0x040fe2000000000a */
[----:B------:R-:W-:Y:S01]  /*1b90*/  IMAD.U32 R12, R13, 0x10000, RZ ;  /* 0x000100000d0c7824 */ /* 0x000fe200078e00ff */
[----:B------:R-:W-:Y:S01]  /*1ba0*/  SHF.L.U32 R9, R9, 0x10, RZ ;  /* 0x0000001009097819 */ /* 0x000fe200000006ff */
[----:B------:R-:W-:Y:S02]  /*1bb0*/  IMAD.U32 R30, R30, 0x10000, RZ ;  /* 0x000100001e1e7824 */ /* 0x000fe400078e00ff */
[----:B------:R-:W-:Y:S01]  /*1bc0*/  IMAD.U32 R11, R10, 0x10000, RZ ;  /* 0x000100000a0b7824 */ /* 0x000fe200078e00ff */
[----:B------:R-:W-:Y:S01]  /*1bd0*/  PRMT R10, R32, 0x7632, R10 ;  /* 0x00007632200a7816 */ /* 0x000fe2000000000a */
[----:B------:R-:W-:Y:S01]  /*1be0*/  FFMA.FTZ R35, R12, R9, R35 ;  /* 0x000000090c237223 */ /* 0x000fe20000010023 */
[C---:B------:R-:W-:Y:S01]  /*1bf0*/  PRMT R9, R14.reuse, 0x7632, R9 ;  /* 0x000076320e097816 */ /* 0x040fe20000000009 */
[----:B------:R-:W-:Y:S01]  /*1c00*/  FFMA.FTZ R8, R11, R30, R8 ;  /* 0x0000001e0b087223 */ /* 0x000fe20000010008 */
[----:B------:R-:W-:Y:S01]  /*1c10*/  PRMT R11, R15, 0x7632, R11 ;  /* 0x000076320f0b7816 */ /* 0x000fe2000000000b */
[----:B------:R-:W-:Y:S01]  /*1c20*/  IMAD.U32 R14, R14, 0x10000, RZ ;  /* 0x000100000e0e7824 */ /* 0x000fe200078e00ff */
[----:B------:R-:W-:Y:S01]  /*1c30*/  SHF.L.U32 R32, R32, 0x10, RZ ;  /* 0x0000001020207819 */ /* 0x000fe200000006ff */
[----:B------:R-:W-:Y:S01]  /*1c40*/  IMAD.U32 R9, R9, 0x10000, RZ ;  /* 0x0001000009097824 */ /* 0x000fe200078e00ff */
[----:B------:R-:W-:-:S02]  /*1c50*/  PRMT R12, R34, 0x7632, R12 ;  /* 0x00007632220c7816 */ /* 0x000fc4000000000c */
[----:B------:R-:W-:Y:S01]  /*1c60*/  SHF.L.U32 R10, R10, 0x10, RZ ;  /* 0x000000100a0a7819 */ /* 0x000fe200000006ff */
[----:B------:R-:W-:Y:S01]  /*1c70*/  IMAD.U32 R15, R15, 0x10000, RZ ;  /* 0x000100000f0f7824 */ /* 0x000fe200078e00ff */
[----:B------:R-:W-:Y:S01]  /*1c80*/  SHF.L.U32 R12, R12, 0x10, RZ ;  /* 0x000000100c0c7819 */ /* 0x000fe200000006ff */
[----:B------:R-:W-:Y:S01]  /*1c90*/  FFMA.FTZ R14, R14, R32, R35 ;  /* 0x000000200e0e7223 */ /* 0x000fe20000010023 */
[----:B------:R-:W-:Y:S02]  /*1ca0*/  IMAD.U32 R11, R11, 0x10000, RZ ;  /* 0x000100000b0b7824 */ /* 0x000fe400078e00ff */
[----:B------:R-:W-:Y:S01]  /*1cb0*/  FFMA.FTZ R8, R9, R10, R8 ;  /* 0x0000000a09087223 */ /* 0x000fe20000010008 */
[----:B------:R-:W-:-:S03]  /*1cc0*/  IMAD.U32 R34, R34, 0x10000, RZ ;  /* 0x0001000022227824 */ /* 0x000fc600078e00ff */
[----:B------:R-:W-:Y:S01]  /*1cd0*/  FFMA.FTZ R11, R11, R12, R8 ;  /* 0x0000000c0b0b7223 */ /* 0x000fe20000010008 */
[----:B------:R-:W-:-:S04]  /*1ce0*/  FFMA.FTZ R14, R15, R34, R14 ;  /* 0x000000220f0e7223 */ /* 0x000fc8000001000e */
[----:B------:R-:W-:Y:S01]  /*1cf0*/  FADD.FTZ R11, R14, R11 ;  /* 0x0000000b0e0b7221 */ /* 0x000fe20000010000 */
[----:B------:R-:W-:Y:S06]  /*1d00*/  BRA.DIV UR5, `(.L_x_19465) ;  /* 0x0000003e05f07947 */ /* 0x000fec000b800000 */
[----:B------:R-:W0:Y:S02]  /*1d10*/  SHFL.BFLY PT, R8, R11, 0x2, 0x1f ;  /* 0x0c401f000b087f89 */ /* 0x000e2400000e0000 */
[----:B0-----:R-:W-:-:S05]  /*1d20*/  FADD.FTZ R8, R11, R8 ;  /* 0x000000080b087221 */ /* 0x001fca0000010000 */
[----:B------:R0:W1:Y:S02]  /*1d30*/  SHFL.BFLY PT, R9, R8, 0x1, 0x1f ;  /* 0x0c201f0008097f89 */ /* 0x00006400000e0000 */
.L_x_19512:
[----:B------:R-:W-:Y:S02]  /*1d40*/  VIADD R10, R19, 0x1 ;  /* 0x00000001130a7836 */ /* 0x000fe40000000000 */
[----:B-1----:R-:W-:-:S03]  /*1d50*/  FADD.FTZ R9, R8, R9 ;  /* 0x0000000908097221 */ /* 0x002fc60000010000 */
[----:B------:R-:W-:-:S05]  /*1d60*/  I2FP.F32.S32 R11, R10 ;  /* 0x0000000a000b7245 */ /* 0x000fca0000201400 */
[----:B------:R-:W-:-:S05]  /*1d70*/  FMUL.FTZ R11, R11, R26 ;  /* 0x0000001a0b0b7220 */ /* 0x000fca0000410000 */
[----:B------:R-:W-:Y:S01]  /*1d80*/  FSEL R10, R11, RZ, P1 ;  /* 0x000000ff0b0a7208 */ /* 0x000fe20000800000 */
[----:B------:R-:W-:-:S04]  /*1d90*/  @!P0 VIADD R11, R20, 0xffffffff ;  /* 0xffffffff140b8836 */ /* 0x000fc80000000000 */
[----:B------:R-:W-:Y:S01]  /*1da0*/  FFMA.FTZ R9, R9, UR17, R10 ;  /* 0x0000001109097c23 */ /* 0x000fe2000801000a */
[----:B------:R-:W-:-:S04]  /*1db0*/  @!P0 ISETP.GE.AND P1, PT, R11, UR9, PT ;  /* 0x000000090b008c0c */ /* 0x000fc8000bf26270 */
[----:B0-----:R-:W-:-:S05]  /*1dc0*/  @!P0 FSEL R8, R9, RZ, !P1 ;  /* 0x000000ff09088208 */ /* 0x001fca0004800000 */
[----:B------:R1:W-:Y:S01]  /*1dd0*/  @!P0 STS [R7], R8 ;  /* 0x0000000807008388 */ /* 0x0003e20000000800 */
[----:B------:R-:W-:-:S13]  /*1de0*/  ISETP.GE.OR P0, PT, R11, UR9, P0 ;  /* 0x000000090b007c0c */ /* 0x000fda0008706670 */
[----:B-1----:R-:W-:-:S07]  /*1df0*/  @!P0 FMNMX.FTZ R22, R22, R9, !PT ;  /* 0x0000000916168209 */ /* 0x002fce0007810000 */
.L_x_19464:
[----:B------:R-:W-:Y:S05]  /*1e00*/  BSYNC B1 ;  /* 0x0000000000017941 */ /* 0x000fea0003800000 */
.L_x_19462:
        /* <DEDUP_REMOVED lines=9> */
.L_x_19461:
[----:B------:R-:W-:Y:S05]  /*1ea0*/  BSYNC B0 ;  /* 0x0000000000007941 */ /* 0x000fea0003800000 */
.L_x_19460:
[----:B------:R-:W-:Y:S01]  /*1eb0*/  UMOV UR5, 0xffffffff ;  /* 0xffffffff00057882 */ /* 0x000fe20000000000 */
[----:B------:R-:W-:Y:S02]  /*1ec0*/  SHF.R.U32.HI R8, RZ, 0x5, R5 ;  /* 0x00000005ff087819 */ /* 0x000fe40000011605 */
[----:B------:R-:W-:Y:S05]  /*1ed0*/  BRA.DIV UR5, `(.L_x_19467) ;  /* 0x0000003e05c87947 */ /* 0x000fea000b800000 */
[----:B------:R-:W0:Y:S02]  /*1ee0*/  SHFL.BFLY PT, R7, R22, 0x10, 0x1f ;  /* 0x0e001f0016077f89 */ /* 0x000e2400000e0000 */
[----:B0-----:R-:W-:-:S05]  /*1ef0*/  FMNMX.FTZ R7, R7, R22, !PT ;  /* 0x0000001607077209 */ /* 0x001fca0007810000 */
[----:B------:R-:W0:Y:S02]  /*1f00*/  SHFL.BFLY PT, R6, R7, 0x8, 0x1f ;  /* 0x0d001f0007067f89 */ /* 0x000e2400000e0000 */
[----:B0-----:R-:W-:-:S05]  /*1f10*/  FMNMX.FTZ R9, R7, R6, !PT ;  /* 0x0000000607097209 */ /* 0x001fca0007810000 */
[----:B------:R0:W1:Y:S02]  /*1f20*/  SHFL.BFLY PT, R10, R9, 0x4, 0x1f ;  /* 0x0c801f00090a7f89 */ /* 0x00006400000e0000 */
.L_x_19517:
        /* <DEDUP_REMOVED lines=46> */
.L_x_19472:
        /* <DEDUP_REMOVED lines=11> */
.L_x_19471:
[----:B------:R-:W-:Y:S05]  /*22c0*/  BSYNC.RECONVERGENT B1 ;  /* 0x0000000000017941 */ /* 0x000fea0003800200 */
.L_x_19470:
        /* <DEDUP_REMOVED lines=13> */
.L_x_19475:
[----:B------:R-:W0:Y:S01]  /*23a0*/  LDS R14, [R13+-0x400] ;  /* 0xfffc00000d0e7984 */ /* 0x000e220000000800 */
[----:B------:R-:W-:-:S03]  /*23b0*/  IADD3 R15, PT, PT, R15, 0x800, RZ ;  /* 0x000008000f0f7810 */ /* 0x000fc60007ffe0ff */
[----:B------:R-:W1:Y:S01]  /*23c0*/  LDS R16, [R13+-0x200] ;  /* 0xfffe00000d107984 */ /* 0x000e620000000800 */
[----:B------:R-:W-:-:S03]  /*23d0*/  ISETP.GE.AND P4, PT, R15, R12, PT ;  /* 0x0000000c0f00720c */ /* 0x000fc60003f86270 */
[----:B------:R-:W2:Y:S04]  /*23e0*/  LDS R24, [R13] ;  /* 0x000000000d187984 */ /* 0x000ea80000000800 */
[----:B-----5:R-:W3:Y:S04]  /*23f0*/  LDS R26, [R13+0x200] ;  /* 0x000200000d1a7984 */ /* 0x020ee80000000800 */
        /* <DEDUP_REMOVED lines=94> */
.L_x_19474:
[----:B------:R-:W-:Y:S05]  /*29e0*/  BSYNC.RECONVERGENT B1 ;  /* 0x0000000000017941 */ /* 0x000fea0003800200 */
.L_x_19473:
        /* <DEDUP_REMOVED lines=11> */
[----:B-----5:R-:W4:Y:S04]  /*2aa0*/  LDS R26, [R13+0x600] ;  /* 0x000600000d1a7984 */ /* 0x020f280000000800 */
        /* <DEDUP_REMOVED lines=43> */
.L_x_19477:
[----:B------:R-:W-:Y:S05]  /*2d60*/  BSYNC.RECONVERGENT B1 ;  /* 0x0000000000017941 */ /* 0x000fea0003800200 */
.L_x_19476:
        /* <DEDUP_REMOVED lines=26> */
.L_x_19469:
[----:B------:R-:W-:Y:S05]  /*2f10*/  BSYNC.RECONVERGENT B0 ;  /* 0x0000000000007941 */ /* 0x000fea0003800200 */
.L_x_19468:
        /* <DEDUP_REMOVED lines=39> */
.L_x_19482:
[----:B------:R-:W0:Y:S01]  /*3190*/  LDS R10, [R12] ;  /* 0x000000000c0a7984 */ /* 0x000e220000000800 */
[----:B------:R-:W-:-:S05]  /*31a0*/  VIADD R13, R13, 0x1 ;  /* 0x000000010d0d7836 */ /* 0x000fca0000000000 */
[----:B------:R-:W-:Y:S01]  /*31b0*/  ISETP.NE.AND P0, PT, R13, RZ, PT ;  /* 0x000000ff0d00720c */ /* 0x000fe20003f05270 */
[----:B0-----:R-:W-:-:S05]  /*31c0*/  FMUL.FTZ R15, R10, R9 ;  /* 0x000000090a0f7220 */ /* 0x001fca0000410000 */
[----:B------:R0:W-:Y:S02]  /*31d0*/  STS [R12], R15 ;  /* 0x0000000f0c007388 */ /* 0x0001e40000000800 */
[----:B0-----:R-:W-:-:S05]  /*31e0*/  IADD3 R12, PT, PT, R12, 0x200, RZ ;  /* 0x000002000c0c7810 */ /* 0x001fca0007ffe0ff */
[----:B------:R-:W-:Y:S05]  /*31f0*/  @P0 BRA `(.L_x_19482) ;  /* 0xfffffffc00e40947 */ /* 0x000fea000383ffff */
.L_x_19481:
[----:B------:R-:W-:Y:S05]  /*3200*/  BSYNC.RECONVERGENT B1 ;  /* 0x0000000000017941 */ /* 0x000fea0003800200 */
.L_x_19480:
        /* <DEDUP_REMOVED lines=13> */
.L_x_19485:
        /* <DEDUP_REMOVED lines=52> */
.L_x_19484:
[----:B------:R-:W-:Y:S05]  /*3620*/  BSYNC.RECONVERGENT B1 ;  /* 0x0000000000017941 */ /* 0x000fea0003800200 */
.L_x_19483:
        /* <DEDUP_REMOVED lines=31> */
.L_x_19487:
[----:B------:R-:W-:Y:S05]  /*3820*/  BSYNC.RECONVERGENT B1 ;  /* 0x0000000000017941 */ /* 0x000fea0003800200 */
.L_x_19486:
        /* <DEDUP_REMOVED lines=14> */
.L_x_19479:
[----:B------:R-:W-:Y:S05]  /*3910*/  BSYNC.RECONVERGENT B0 ;  /* 0x0000000000007941 */ /* 0x000fea0003800200 */
.L_x_19478:
[----:B------:R-:W-:Y:S01]  /*3920*/  ISETP.GE.AND P0, PT, R8, UR7, PT ;  /* 0x0000000708007c0c */ /* 0x000fe2000bf06270 */
[----:B------:R-:W-:Y:S01]  /*3930*/  BAR.SYNC.DEFER_BLOCKING 0x0 ;  /* 0x0000000000007b1d */ /* 0x000fe20000010000 */
[----:B------:R-:W-:Y:S02]  /*3940*/  HFMA2 R22, -RZ, RZ, 0, 0 ;  /* 0x00000000ff167431 */ /* 0x000fe400000001ff */
[----:B------:R-:W-:Y:S01]  /*3950*/  IMAD.MOV.U32 R30, RZ, RZ, RZ ;  /* 0x000000ffff1e7224 */ /* 0x000fe200078e00ff */
[----:B------:R-:W-:Y:S01]  /*3960*/  CS2R R28, SRZ ;  /* 0x00000000001c7805 */ /* 0x000fe2000001ff00 */
[----:B-----5:R-:W-:Y:S01]  /*3970*/  IMAD.MOV.U32 R26, RZ, RZ, RZ ;  /* 0x000000ffff1a7224 */ /* 0x020fe200078e00ff */
[----:B------:R-:W2:Y:S01]  /*3980*/  LDCU UR13, c[0x0][0x3cc] ;  /* 0x00007980ff0d77ac */ /* 0x000ea20008000800 */
[----:B------:R-:W-:Y:S01]  /*3990*/  BSSY.RECONVERGENT B1, `(.L_x_19488) ;  /* 0x00001dd000017945 */ /* 0x000fe20003800200 */
[----:B------:R-:W-:Y:S01]  /*39a0*/  IMAD.MOV.U32 R19, RZ, RZ, RZ ;  /* 0x000000ffff137224 */ /* 0x000fe200078e00ff */
[----:B------:R-:W3:Y:S03]  /*39b0*/  LDCU.64 UR14, c[0x0][0x398] ;  /* 0x00007300ff0e77ac */ /* 0x000ee60008000a00 */
[----:B------:R-:W-:Y:S05]  /*39c0*/  @P0 BRA `(.L_x_19489) ;  /* 0x0000001c00640947 */ /* 0x000fea0003800000 */
[----:B01----:R-:W0:Y:S01]  /*39d0*/  I2F.RP R9, R2 ;  /* 0x0000000200097306 */ /* 0x003e220000209400 */
[----:B------:R-:W1:Y:S01]  /*39e0*/  LDCU UR8, c[0x0][0x3d0] ;  /* 0x00007a00ff0877ac */ /* 0x000e620008000800 */
[----:B------:R-:W-:Y:S01]  /*39f0*/  SHF.R.U32.HI R12, RZ, 0x3, R5 ;  /* 0x00000003ff0c7819 */ /* 0x000fe20000011605 */
[----:B------:R-:W-:Y:S01]  /*3a00*/  IMAD.MOV.U32 R13, RZ, RZ, RZ ;  /* 0x000000ffff0d7224 */ /* 0x000fe200078e00ff */
[----:B------:R-:W-:Y:S01]  /*3a10*/  MOV R15, UR4 ;  /* 0x00000004000f7c02 */ /* 0x000fe20008000f00 */
[----:B------:R-:W4:Y:S01]  /*3a20*/  LDCU UR5, c[0x0][0x3ec] ;  /* 0x00007d80ff0577ac */ /* 0x000f220008000800 */
[----:B------:R-:W-:Y:S01]  /*3a30*/  LOP3.LUT R12, R12, 0x7c, RZ, 0xc0, !PT ;  /* 0x0000007c0c0c7812 */ /* 0x000fe200078ec0ff */
[----:B------:R-:W-:Y:S01]  /*3a40*/  IMAD.MOV.U32 R30, RZ, RZ, RZ ;  /* 0x000000ffff1e7224 */ /* 0x000fe200078e00ff */
[----:B------:R-:W5:Y:S03]  /*3a50*/  LDCU.64 UR16, c[0x0][0x3a8] ;  /* 0x00007500ff1077ac */ /* 0x000f660008000a00 */
[----:B------:R-:W-:Y:S01]  /*3a60*/  IMAD.WIDE R12, R15, 0x4, R12 ;  /* 0x000000040f0c7825 */ /* 0x000fe200078e020c */
[----:B0-----:R-:W0:Y:S03]  /*3a70*/  MUFU.RCP R9, R9 ;  /* 0x0000000900097308 */ /* 0x001e260000001000 */
[----:B-1----:R-:W-:Y:S01]  /*3a80*/  IMAD R20, R0, UR8, RZ ;  /* 0x0000000800147c24 */ /* 0x002fe2000f8e02ff */
[----:B------:R-:W-:Y:S01]  /*3a90*/  LEA R0, R8, 0x3, 0x3 ;  /* 0x0000000308007811 */ /* 0x000fe200078e18ff */
[----:B----4-:R-:W-:-:S03]  /*3aa0*/  IMAD.U32 R31, RZ, RZ, UR5 ;  /* 0x00000005ff1f7e24 */ /* 0x010fc6000f8e00ff */
[----:B------:R-:W-:Y:S02]  /*3ab0*/  SHF.R.S32.HI R21, RZ, 0x1f, R20 ;  /* 0x0000001fff157819 */ /* 0x000fe40000011414 */
[----:B-----5:R-:W-:Y:S02]  /*3ac0*/  IADD3 R18, P0, PT, R12, UR16, RZ ;  /* 0x000000100c127c10 */ /* 0x020fe4000ff1e0ff */
[----:B------:R-:W-:Y:S02]  /*3ad0*/  IADD3 R31, PT, PT, -R31, UR6, RZ ;  /* 0x000000061f1f7c10 */ /* 0x000fe4000fffe1ff */
[----:B------:R-:W-:Y:S01]  /*3ae0*/  IADD3.X R17, PT, PT, R13, UR17, RZ, P0, !PT ;  /* 0x000000110d117c10 */ /* 0x000fe200087fe4ff */
[----:B0-----:R-:W-:Y:S02]  /*3af0*/  VIADD R10, R9, 0xffffffe ;  /* 0x0ffffffe090a7836 */ /* 0x001fe40000000000 */
[----:B------:R-:W-:Y:S02]  /*3b00*/  VIADD R9, R7, 0x1a0 ;  /* 0x000001a007097836 */ /* 0x000fe40000000000 */
[----:B------:R0:W1:Y:S03]  /*3b10*/  F2I.FTZ.U32.TRUNC.NTZ R11, R10 ;  /* 0x0000000a000b7305 */ /* 0x000066000021f000 */
[----:B------:R-:W-:Y:S01]  /*3b20*/  LEA R9, R6, R9, 0x18 ;  /* 0x0000000906097211 */ /* 0x000fe200078ec0ff */
[----:B------:R-:W-:-:S03]  /*3b30*/  VIADD R6, R8, 0x1 ;  /* 0x0000000108067836 */ /* 0x000fc60000000000 */
[----:B------:R-:W-:Y:S01]  /*3b40*/  LEA R32, R8, R9, 0x5 ;  /* 0x0000000908207211 */ /* 0x000fe200078e28ff */
[----:B0-----:R-:W-:-:S04]  /*3b50*/  IMAD.MOV.U32 R10, RZ, RZ, RZ ;  /* 0x000000ffff0a7224 */ /* 0x001fc800078e00ff */
[----:B------:R-:W-:Y:S02]  /*3b60*/  VIADD R32, R32, 0x10 ;  /* 0x0000001020207836 */ /* 0x000fe40000000000 */
[----:B-1----:R-:W-:-:S05]  /*3b70*/  IMAD.MOV R14, RZ, RZ, -R11 ;  /* 0x000000ffff0e7224 */ /* 0x002fca00078e0a0b */
[----:B------:R-:W-:-:S05]  /*3b80*/  MOV R15, R14 ;  /* 0x0000000e000f7202 */ /* 0x000fca0000000f00 */
[----:B------:R-:W-:-:S04]  /*3b90*/  IMAD R7, R15, R2, RZ ;  /* 0x000000020f077224 */ /* 0x000fc800078e02ff */
[----:B------:R-:W-:Y:S01]  /*3ba0*/  IMAD.HI.U32 R16, R11, R7, R10 ;  /* 0x000000070b107227 */ /* 0x000fe200078e000a */
[----:B------:R-:W-:-:S07]  /*3bb0*/  IADD3 R7, PT, PT, R8, -UR7, RZ ;  /* 0x8000000708077c10 */ /* 0x000fce000fffe0ff */
.L_x_19504:
        /* <DEDUP_REMOVED lines=10> */
[----:B------:R-:W-:-:S05]  /*3c60*/  IMAD R9, R12, R14, R9 ;  /* 0x0000000e0c097224 */ /* 0x000fca00078e0209 */
[----:B------:R-:W-:Y:S01]  /*3c70*/  ISETP.GT.U32.AND P1, PT, R2, R9, PT ;  /* 0x000000090200720c */ /* 0x000fe20003f24070 */
[----:B0-----:R-:W0:-:S12]  /*3c80*/  MUFU.RCP R15, R15 ;  /* 0x0000000f000f7308 */ /* 0x001e180000001000 */
[----:B------:R-:W-:Y:S02]  /*3c90*/  @!P1 IMAD.IADD R9, R9, 0x1, -R14 ;  /* 0x0000000109099824 */ /* 0x000fe400078e0a0e */
[----:B------:R-:W-:Y:S01]  /*3ca0*/  @!P1 VIADD R11, R11, 0x1 ;  /* 0x000000010b0b9836 */ /* 0x000fe20000000000 */
[----:B------:R-:W-:Y:S02]  /*3cb0*/  ISETP.NE.AND P1, PT, R8, RZ, PT ;  /* 0x000000ff0800720c */ /* 0x000fe40003f25270 */
[----:B------:R-:W-:Y:S02]  /*3cc0*/  ISETP.GE.U32.AND P0, PT, R9, R2, PT ;  /* 0x000000020900720c */ /* 0x000fe40003f06070 */
[----:B------:R-:W-:Y:S02]  /*3cd0*/  LOP3.LUT R9, R33, R8, RZ, 0x3c, !PT ;  /* 0x0000000821097212 */ /* 0x000fe400078e3cff */
[----:B0-----:R-:W-:Y:S02]  /*3ce0*/  IADD3 R14, PT, PT, R15, 0xffffffe, RZ ;  /* 0x0ffffffe0f0e7810 */ /* 0x001fe40007ffe0ff */
[----:B------:R-:W-:-:S02]  /*3cf0*/  ISETP.GE.AND P2, PT, R9, RZ, PT ;  /* 0x000000ff0900720c */ /* 0x000fc40003f46270 */
[----:B------:R-:W0:Y:S05]  /*3d00*/  F2I.FTZ.U32.TRUNC.NTZ R9, R14 ;  /* 0x0000000e00097305 */ /* 0x000e2a000021f000 */
[----:B------:R-:W-:-:S06]  /*3d10*/  @P0 VIADD R11, R11, 0x1 ;  /* 0x000000010b0b0836 */ /* 0x000fcc0000000000 */
[----:B------:R-:W-:Y:S02]  /*3d20*/  @!P2 IADD3 R11, PT, PT, RZ, -R11, RZ ;  /* 0x8000000bff0ba210 */ /* 0x000fe40007ffe0ff */
[----:B------:R-:W-:Y:S01]  /*3d30*/  @!P1 LOP3.LUT R11, RZ, R8, RZ, 0x33, !PT ;  /* 0x00000008ff0b9212 */ /* 0x000fe200078e33ff */
[----:B0-----:R-:W-:Y:S01]  /*3d40*/  IMAD.MOV R15, RZ, RZ, -R9 ;  /* 0x000000ffff0f7224 */ /* 0x001fe200078e0a09 */
[----:B------:R-:W-:-:S03]  /*3d50*/  MOV R8, RZ ;  /* 0x000000ff00087202 */ /* 0x000fc60000000f00 */
[----:B------:R-:W-:Y:S01]  /*3d60*/  IMAD.IADD R12, R11, 0x1, R23 ;  /* 0x000000010b0c7824 */ /* 0x000fe200078e0217 */
[----:B------:R-:W-:Y:S01]  /*3d70*/  ISETP.NE.AND P2, PT, R13, RZ, PT ;  /* 0x000000ff0d00720c */ /* 0x000fe20003f45270 */
        /* <DEDUP_REMOVED lines=20> */
[----:B------:R0:W2:Y:S04]  /*3ec0*/  LDG.E.CONSTANT R25, desc[UR10][R34.64] ;  /* 0x0000000a22197981 */ /* 0x0000a8000c1e9900 */
[----:B------:R-:W1:Y:S01]  /*3ed0*/  LDS.128 R12, [R32] ;  /* 0x00000000200c7984 */ /* 0x000e620000000c00 */
[----:B0-----:R-:W-:Y:S01]  /*3ee0*/  F2FP.BF16.F32.PACK_AB R35, R9, R8 ;  /* 0x000000080923723e */ /* 0x001fe200000010ff */
[----:B------:R-:W-:Y:S01]  /*3ef0*/  BSSY.RECONVERGENT B2, `(.L_x_19492) ;  /* 0x000002e000027945 */ /* 0x000fe20003800200 */
[----:B------:R-:W-:-:S02]  /*3f00*/  F2FP.BF16.F32.PACK_AB R10, R11, R10 ;  /* 0x0000000a0b0a723e */ /* 0x000fc400000010ff */
[----:B------:R-:W-:Y:S02]  /*3f10*/  MOV R11, R35 ;  /* 0x00000023000b7202 */ /* 0x000fe40000000f00 */
[----:B-1----:R-:W-:Y:S02]  /*3f20*/  F2FP.BF16.F32.PACK_AB R13, R13, R12 ;  /* 0x0000000c0d0d723e */ /* 0x002fe400000010ff */
[----:B------:R-:W-:Y:S01]  /*3f30*/  F2FP.BF16.F32.PACK_AB R15, R15, R14 ;  /* 0x0000000e0f0f723e */ /* 0x000fe200000010ff */
[----:B--2---:R-:W-:-:S03]  /*3f40*/  IMAD.WIDE R24, R25, UR13, R20 ;  /* 0x0000000d19187c25 */ /* 0x004fc6000f8e0214 */
[----:B------:R-:W-:-:S05]  /*3f50*/  LEA R9, P0, R27, R24, 0x3 ;  /* 0x000000181b097211 */ /* 0x000fca00078018ff */
        /* <DEDUP_REMOVED lines=39> */
.L_x_19493:
[----:B------:R-:W-:Y:S05]  /*41d0*/  BSYNC.RECONVERGENT B2 ;  /* 0x0000000000027941 */ /* 0x000fea0003800200 */
.L_x_19492:
[----:B-----5:R-:W-:Y:S02]  /*41e0*/  HMUL2.BF16_V2 R24, R11, R24 ;  /* 0x000000180b187232 */ /* 0x020fe40000200000 */
[----:B------:R-:W-:Y:S02]  /*41f0*/  HFMA2.BF16_V2 R25, R10, R25, -RZ ;  /* 0x000000190a197231 */ /* 0x000fe400003000ff */
[----:B------:R-:W-:Y:S01]  /*4200*/  HMUL2.BF16_V2 R14, R13, R14 ;  /* 0x0000000e0d0e7232 */ /* 0x000fe20000200000 */
[C---:B------:R-:W-:Y:S01]  /*4210*/  PRMT R34, R24.reuse, 0x7632, R34 ;  /* 0x0000763218227816 */ /* 0x040fe20000000022 */
[----:B------:R-:W-:-:S04]  /*4220*/  IMAD.U32 R24, R24, 0x10000, RZ ;  /* 0x0001000018187824 */ /* 0x000fc800078e00ff */
[----:B------:R-:W-:Y:S01]  /*4230*/  IMAD.U32 R35, R34, 0x10000, RZ ;  /* 0x0001000022237824 */ /* 0x000fe200078e00ff */
[C---:B------:R-:W-:Y:S02]  /*4240*/  PRMT R34, R25.reuse, 0x7632, R34 ;  /* 0x0000763219227816 */ /* 0x040fe40000000022 */
[----:B------:R-:W-:Y:S01]  /*4250*/  SHF.L.U32 R25, R25, 0x10, RZ ;  /* 0x0000001019197819 */ /* 0x000fe200000006ff */
[----:B------:R-:W-:Y:S02]  /*4260*/  FADD.FTZ R24, R24, R35 ;  /* 0x0000002318187221 */ /* 0x000fe40000010000 */
[----:B------:R-:W-:-:S04]  /*4270*/  IMAD.U32 R34, R34, 0x10000, RZ ;  /* 0x0001000022227824 */ /* 0x000fc800078e00ff */
[--C-:B------:R-:W-:Y:S01]  /*4280*/  FADD.FTZ R25, R25, R34.reuse ;  /* 0x0000002219197221 */ /* 0x100fe20000010000 */
[C---:B------:R-:W-:Y:S01]  /*4290*/  PRMT R34, R14.reuse, 0x7632, R34 ;  /* 0x000076320e227816 */ /* 0x040fe20000000022 */
[----:B------:R-:W-:Y:S02]  /*42a0*/  IMAD.U32 R14, R14, 0x10000, RZ ;  /* 0x000100000e0e7824 */ /* 0x000fe400078e00ff */
[----:B------:R-:W-:Y:S01]  /*42b0*/  FADD.FTZ R25, R24, R25 ;  /* 0x0000001918197221 */ /* 0x000fe20000010000 */
[----:B------:R-:W-:Y:S01]  /*42c0*/  SHF.L.U32 R35, R34, 0x10, RZ ;  /* 0x0000001022237819 */ /* 0x000fe200000006ff */
[----:B------:R-:W-:-:S04]  /*42d0*/  HFMA2.BF16_V2 R34, R15, R12, -RZ ;  /* 0x0000000c0f227231 */ /* 0x000fc800003000ff */
[----:B------:R-:W-:Y:S01]  /*42e0*/  FADD.FTZ R12, R14, R35 ;  /* 0x000000230e0c7221 */ /* 0x000fe20000010000 */
        /* <DEDUP_REMOVED lines=8> */
[----:B------:R1:W5:Y:S01]  /*4370*/  LDG.E.CONSTANT R14, desc[UR10][R8.64+0x208] ;  /* 0x0002080a080e7981 */ /* 0x000362000c1e9900 */
[----:B------:R-:W-:-:S03]  /*4380*/  FADD.FTZ R35, R12, R35 ;  /* 0x000000230c237221 */ /* 0x000fc60000010000 */
[----:B------:R1:W5:Y:S01]  /*4390*/  LDG.E.CONSTANT R12, desc[UR10][R8.64+0x20c] ;  /* 0x00020c0a080c7981 */ /* 0x000362000c1e9900 */
[----:B------:R-:W-:Y:S01]  /*43a0*/  BSSY.RECONVERGENT B2, `(.L_x_19494) ;  /* 0x0000021000027945 */ /* 0x000fe20003800200 */
[----:B------:R-:W-:-:S03]  /*43b0*/  FADD.FTZ R30, R30, R35 ;  /* 0x000000231e1e7221 */ /* 0x000fc60000010000 */
        /* <DEDUP_REMOVED lines=31> */
.L_x_19495:
[----:B------:R-:W-:Y:S05]  /*45b0*/  BSYNC.RECONVERGENT B2 ;  /* 0x0000000000027941 */ /* 0x000fea0003800200 */
.L_x_19494:
[----:B-----5:R-:W-:Y:S02]  /*45c0*/  HMUL2.BF16_V2 R24, R11, R24 ;  /* 0x000000180b187232 */ /* 0x020fe40000200000 */
[----:B------:R-:W-:Y:S02]  /*45d0*/  HFMA2.BF16_V2 R25, R10, R25, -RZ ;  /* 0x000000190a197231 */ /* 0x000fe400003000ff */
[----:B------:R-:W-:Y:S01]  /*45e0*/  HMUL2.BF16_V2 R14, R13, R14 ;  /* 0x0000000e0d0e7232 */ /* 0x000fe20000200000 */
[C---:B------:R-:W-:Y:S02]  /*45f0*/  PRMT R34, R24.reuse, 0x7632, R34 ;  /* 0x0000763218227816 */ /* 0x040fe40000000022 */
[----:B------:R-:W-:-:S03]  /*4600*/  SHF.L.U32 R24, R24, 0x10, RZ ;  /* 0x0000001018187819 */ /* 0x000fc600000006ff */
[----:B------:R-:W-:Y:S01]  /*4610*/  IMAD.U32 R35, R34, 0x10000, RZ ;  /* 0x0001000022237824 */ /* 0x000fe200078e00ff */
[C---:B------:R-:W-:Y:S01]  /*4620*/  PRMT R34, R25.reuse, 0x7632, R34 ;  /* 0x0000763219227816 */ /* 0x040fe20000000022 */
[----:B------:R-:W-:Y:S02]  /*4630*/  IMAD.U32 R25, R25, 0x10000, RZ ;  /* 0x0001000019197824 */ /* 0x000fe400078e00ff */
[----:B------:R-:W-:Y:S01]  /*4640*/  FADD.FTZ R24, R24, R35 ;  /* 0x0000002318187221 */ /* 0x000fe20000010000 */
[----:B------:R-:W-:-:S05]  /*4650*/  SHF.L.U32 R34, R34, 0x10, RZ ;  /* 0x0000001022227819 */ /* 0x000fca00000006ff */
[--C-:B------:R-:W-:Y:S01]  /*4660*/  FADD.FTZ R25, R25, R34.reuse ;  /* 0x0000002219197221 */ /* 0x100fe20000010000 */
[C---:B------:R-:W-:Y:S01]  /*4670*/  PRMT R34, R14.reuse, 0x7632, R34 ;  /* 0x000076320e227816 */ /* 0x040fe20000000022 */
[----:B------:R-:W-:Y:S02]  /*4680*/  IMAD.U32 R14, R14, 0x10000, RZ ;  /* 0x000100000e0e7824 */ /* 0x000fe400078e00ff */
[----:B------:R-:W-:Y:S02]  /*4690*/  FADD.FTZ R25, R24, R25 ;  /* 0x0000001918197221 */ /* 0x000fe40000010000 */
[----:B------:R-:W-:Y:S02]  /*46a0*/  IMAD.U32 R35, R34, 0x10000, RZ ;  /* 0x0001000022237824 */ /* 0x000fe400078e00ff */
[----:B------:R-:W-:Y:S02]  /*46b0*/  HFMA2.BF16_V2 R34, R15, R12, -RZ ;  /* 0x0000000c0f227231 */ /* 0x000fe400003000ff */
[----:B------:R-:W-:-:S03]  /*46c0*/  FADD.FTZ R12, R14, R35 ;  /* 0x000000230e0c7221 */ /* 0x000fc60000010000 */
[C---:B------:R-:W-:Y:S02]  /*46d0*/  PRMT R14, R34.reuse, 0x7610, R14 ;  /* 0x00007610220e7816 */ /* 0x040fe4000000000e */
[----:B------:R-:W-:Y:S01]  /*46e0*/  PRMT R24, R34, 0x7632, R24 ;  /* 0x0000763222187816 */ /* 0x000fe20000000018 */
[----:B------:R-:W-:Y:S01]  /*46f0*/  FADD.FTZ R12, R25, R12 ;  /* 0x0000000c190c7221 */ /* 0x000fe20000010000 */
[----:B------:R-:W-:Y:S01]  /*4700*/  SHF.L.U32 R14, R14, 0x10, RZ ;  /* 0x000000100e0e7819 */ /* 0x000fe200000006ff */
[----:B------:R2:W5:Y:S02]  /*4710*/  LDG.E.CONSTANT R25, desc[UR10][R8.64+0x404] ;  /* 0x0004040a08197981 */ /* 0x000564000c1e9900 */
[----:B------:R-:W-:Y:S02]  /*4720*/  IMAD.U32 R35, R24, 0x10000, RZ ;  /* 0x0001000018237824 */ /* 0x000fe400078e00ff */
[----:B------:R2:W5:Y:S02]  /*4730*/  LDG.E.CONSTANT R24, desc[UR10][R8.64+0x400] ;  /* 0x0004000a08187981 */ /* 0x000564000c1e9900 */
[----:B------:R-:W-:-:S02]  /*4740*/  FADD.FTZ R35, R14, R35 ;  /* 0x000000230e237221 */ /* 0x000fc40000010000 */
        /* <DEDUP_REMOVED lines=36> */
.L_x_19497:
[----:B------:R-:W-:Y:S05]  /*4990*/  BSYNC.RECONVERGENT B2 ;  /* 0x0000000000027941 */ /* 0x000fea0003800200 */
.L_x_19496:
[----:B-----5:R-:W-:Y:S02]  /*49a0*/  HMUL2.BF16_V2 R24, R11, R24 ;  /* 0x000000180b187232 */ /* 0x020fe40000200000 */
[----:B------:R-:W-:Y:S02]  /*49b0*/  HFMA2.BF16_V2 R25, R10, R25, -RZ ;  /* 0x000000190a197231 */ /* 0x000fe400003000ff */
[----:B------:R-:W-:Y:S01]  /*49c0*/  HMUL2.BF16_V2 R14, R13, R14 ;  /* 0x0000000e0d0e7232 */ /* 0x000fe20000200000 */
[C---:B------:R-:W-:Y:S01]  /*49d0*/  PRMT R34, R24.reuse, 0x7632, R34 ;  /* 0x0000763218227816 */ /* 0x040fe20000000022 */
[----:B------:R-:W-:-:S03]  /*49e0*/  IMAD.U32 R24, R24, 0x10000, RZ ;  /* 0x0001000018187824 */ /* 0x000fc600078e00ff */
[----:B------:R-:W-:Y:S02]  /*49f0*/  SHF.L.U32 R35, R34, 0x10, RZ ;  /* 0x0000001022237819 */ /* 0x000fe400000006ff */
[C---:B------:R-:W-:Y:S01]  /*4a00*/  PRMT R34, R25.reuse, 0x7632, R34 ;  /* 0x0000763219227816 */ /* 0x040fe20000000022 */
[----:B------:R-:W-:Y:S02]  /*4a10*/  IMAD.U32 R25, R25, 0x10000, RZ ;  /* 0x0001000019197824 */ /* 0x000fe400078e00ff */
[----:B------:R-:W-:Y:S02]  /*4a20*/  FADD.FTZ R24, R24, R35 ;  /* 0x0000002318187221 */ /* 0x000fe40000010000 */
[----:B------:R-:W-:-:S04]  /*4a30*/  IMAD.U32 R34, R34, 0x10000, RZ ;  /* 0x0001000022227824 */ /* 0x000fc800078e00ff */
[--C-:B------:R-:W-:Y:S01]  /*4a40*/  FADD.FTZ R25, R25, R34.reuse ;  /* 0x0000002219197221 */ /* 0x100fe20000010000 */
[C---:B------:R-:W-:Y:S02]  /*4a50*/  PRMT R34, R14.reuse, 0x7632, R34 ;  /* 0x000076320e227816 */ /* 0x040fe40000000022 */
[----:B------:R-:W-:Y:S01]  /*4a60*/  SHF.L.U32 R14, R14, 0x10, RZ ;  /* 0x000000100e0e7819 */ /* 0x000fe200000006ff */
[----:B------:R-:W-:Y:S02]  /*4a70*/  FADD.FTZ R25, R24, R25 ;  /* 0x0000001918197221 */ /* 0x000fe40000010000 */
[----:B------:R-:W-:Y:S02]  /*4a80*/  IMAD.U32 R35, R34, 0x10000, RZ ;  /* 0x0001000022237824 */ /* 0x000fe400078e00ff */
[----:B------:R-:W-:Y:S02]  /*4a90*/  HFMA2.BF16_V2 R34, R15, R12, -RZ ;  /* 0x0000000c0f227231 */ /* 0x000fe400003000ff */
[----:B------:R-:W-:-:S03]  /*4aa0*/  FADD.FTZ R12, R14, R35 ;  /* 0x000000230e0c7221 */ /* 0x000fc60000010000 */
[C---:B------:R-:W-:Y:S02]  /*4ab0*/  PRMT R14, R34.reuse, 0x7610, R14 ;  /* 0x00007610220e7816 */ /* 0x040fe4000000000e */
[----:B------:R-:W-:Y:S01]  /*4ac0*/  PRMT R24, R34, 0x7632, R24 ;  /* 0x0000763222187816 */ /* 0x000fe20000000018 */
[----:B------:R-:W-:Y:S02]  /*4ad0*/  FADD.FTZ R12, R25, R12 ;  /* 0x0000000c190c7221 */ /* 0x000fe40000010000 */
[----:B------:R-:W-:Y:S01]  /*4ae0*/  IMAD.U32 R14, R14, 0x10000, RZ ;  /* 0x000100000e0e7824 */ /* 0x000fe200078e00ff */
[----:B------:R-:W-:Y:S01]  /*4af0*/  SHF.L.U32 R35, R24, 0x10, RZ ;  /* 0x0000001018237819 */ /* 0x000fe200000006ff */
[----:B------:R3:W5:Y:S04]  /*4b00*/  LDG.E.CONSTANT R25, desc[UR10][R8.64+0x604] ;  /* 0x0006040a08197981 */ /* 0x000768000c1e9900 */
[----:B------:R-:W-:Y:S01]  /*4b10*/  FADD.FTZ R35, R14, R35 ;  /* 0x000000230e237221 */ /* 0x000fe20000010000 */
[----:B------:R3:W5:Y:S03]  /*4b20*/  LDG.E.CONSTANT R24, desc[UR10][R8.64+0x600] ;  /* 0x0006000a08187981 */ /* 0x000766000c1e9900 */
[----:B------:R-:W-:Y:S01]  /*4b30*/  FADD.FTZ R35, R12, R35 ;  /* 0x000000230c237221 */ /* 0x000fe20000010000 */
[----:B------:R3:W5:Y:S01]  /*4b40*/  LDG.E.CONSTANT R14, desc[UR10][R8.64+0x608] ;  /* 0x0006080a080e7981 */ /* 0x000762000c1e9900 */
[----:B------:R-:W-:Y:S02]  /*4b50*/  BSSY.RECONVERGENT B2, `(.L_x_19498) ;  /* 0x0000022000027945 */ /* 0x000fe40003800200 */
[----:B------:R-:W-:Y:S01]  /*4b60*/  FADD.FTZ R28, R28, R35 ;  /* 0x000000231c1c7221 */ /* 0x000fe20000010000 */
        /* <DEDUP_REMOVED lines=32> */
.L_x_19499:
[----:B------:R-:W-:Y:S05]  /*4d70*/  BSYNC.RECONVERGENT B2 ;  /* 0x0000000000027941 */ /* 0x000fea0003800200 */
.L_x_19498:
        /* <DEDUP_REMOVED lines=61> */
.L_x_19501:
[----:B------:R-:W-:Y:S05]  /*5150*/  BSYNC.RECONVERGENT B2 ;  /* 0x0000000000027941 */ /* 0x000fea0003800200 */
.L_x_19500:
        /* <DEDUP_REMOVED lines=14> */
[----:B------:R-:W-:Y:S01]  /*5240*/  FADD.FTZ R25, R24, R25 ;  /* 0x0000001918197221 */ /* 0x000fe20000010000 */
[----:B------:R-:W-:Y:S02]  /*5250*/  SHF.L.U32 R35, R34, 0x10, RZ ;  /* 0x0000001022237819 */ /* 0x000fe400000006ff */
[C---:B------:R-:W-:Y:S01]  /*5260*/  PRMT R24, R12.reuse, 0x7632, R24 ;  /* 0x000076320c187816 */ /* 0x040fe20000000018 */
[----:B------:R-:W-:Y:S01]  /*5270*/  IMAD.U32 R12, R12, 0x10000, RZ ;  /* 0x000100000c0c7824 */ /* 0x000fe200078e00ff */
[----:B------:R0:W5:Y:S01]  /*5280*/  LDG.E.CONSTANT R34, desc[UR10][R8.64+0xa00] ;  /* 0x000a000a08227981 */ /* 0x000162000c1e9900 */
[----:B------:R-:W-:Y:S01]  /*5290*/  FADD.FTZ R14, R14, R35 ;  /* 0x000000230e0e7221 */ /* 0x000fe20000010000 */
[----:B------:R-:W-:-:S02]  /*52a0*/  SHF.L.U32 R35, R24, 0x10, RZ ;  /* 0x0000001018237819 */ /* 0x000fc400000006ff */
[----:B------:R0:W5:Y:S01]  /*52b0*/  LDG.E.CONSTANT R24, desc[UR10][R8.64+0xa0c] ;  /* 0x000a0c0a08187981 */ /* 0x000162000c1e9900 */
[----:B------:R-:W-:Y:S02]  /*52c0*/  FADD.FTZ R25, R25, R14 ;  /* 0x0000000e19197221 */ /* 0x000fe40000010000 */
[----:B------:R-:W-:Y:S01]  /*52d0*/  FADD.FTZ R12, R12, R35 ;  /* 0x000000230c0c7221 */ /* 0x000fe20000010000 */
[----:B------:R0:W5:Y:S04]  /*52e0*/  LDG.E.CONSTANT R14, desc[UR10][R8.64+0xa08] ;  /* 0x000a080a080e7981 */ /* 0x000168000c1e9900 */
[----:B------:R0:W5:Y:S01]  /*52f0*/  LDG.E.CONSTANT R35, desc[UR10][R8.64+0xa04] ;  /* 0x000a040a08237981 */ /* 0x000162000c1e9900 */
[----:B------:R-:W-:Y:S04]  /*5300*/  BSSY.RECONVERGENT B2, `(.L_x_19502) ;  /* 0x0000020000027945 */ /* 0x000fe80003800200 */
[----:B------:R-:W-:Y:S05]  /*5310*/  @P0 BRA `(.L_x_19503) ;  /* 0x0000000000780947 */ /* 0x000fea0003800000 */
[C---:B01234-:R-:W-:Y:S01]  /*5320*/  VIADD R8, R0.reuse, 0xfffffffe ;  /* 0xfffffffe00087836 */ /* 0x05ffe20000000000 */
[----:B------:R-:W-:Y:S02]  /*5330*/  ISETP.GE.AND P3, PT, R0, UR9, PT ;  /* 0x0000000900007c0c */ /* 0x000fe4000bf66270 */
[----:B-----5:R-:W-:Y:S02]  /*5340*/  PRMT R9, R35, 0x7632, R9 ;  /* 0x0000763223097816 */ /* 0x020fe40000000009 */
[----:B------:R-:W-:Y:S02]  /*5350*/  ISETP.GE.AND P1, PT, R8, UR9, PT ;  /* 0x0000000908007c0c */ /* 0x000fe4000bf26270 */
[----:B------:R-:W-:Y:S02]  /*5360*/  IADD3 R8, PT, PT, R0, -0x1, RZ ;  /* 0xffffffff00087810 */ /* 0x000fe40007ffe0ff */
[----:B------:R-:W-:Y:S02]  /*5370*/  SEL R36, R9, RZ, !P3 ;  /* 0x000000ff09247207 */ /* 0x000fe40005800000 */
[----:B------:R-:W-:-:S02]  /*5380*/  ISETP.GE.AND P2, PT, R8, UR9, PT ;  /* 0x0000000908007c0c */ /* 0x000fc4000bf46270 */
[----:B------:R-:W-:Y:S02]  /*5390*/  PRMT R8, R34, 0x7632, R8 ;  /* 0x0000763222087816 */ /* 0x000fe40000000008 */
[----:B------:R-:W-:Y:S02]  /*53a0*/  ISETP.GE.AND P0, PT, R33, UR9, PT ;  /* 0x0000000921007c0c */ /* 0x000fe4000bf06270 */
[----:B------:R-:W-:Y:S01]  /*53b0*/  SEL R9, R8, RZ, !P1 ;  /* 0x000000ff08097207 */ /* 0x000fe20004800000 */
[----:B------:R-:W-:Y:S01]  /*53c0*/  VIADD R8, R0, 0x1 ;  /* 0x0000000100087836 */ /* 0x000fe20000000000 */
[----:B------:R-:W-:Y:S02]  /*53d0*/  SEL R34, R34, RZ, !P0 ;  /* 0x000000ff22227207 */ /* 0x000fe40004000000 */
[----:B------:R-:W-:Y:S02]  /*53e0*/  SEL R35, R35, RZ, !P2 ;  /* 0x000000ff23237207 */ /* 0x000fe40005000000 */
[----:B------:R-:W-:-:S02]  /*53f0*/  ISETP.GE.AND P0, PT, R8, UR9, PT ;  /* 0x0000000908007c0c */ /* 0x000fc4000bf06270 */
[----:B------:R-:W-:Y:S02]  /*5400*/  IADD3 R8, PT, PT, R0, 0x2, RZ ;  /* 0x0000000200087810 */ /* 0x000fe40007ffe0ff */
[----:B------:R-:W-:Y:S02]  /*5410*/  PRMT R34, R34, 0x5410, R9 ;  /* 0x0000541022227816 */ /* 0x000fe40000000009 */
[----:B------:R-:W-:Y:S01]  /*5420*/  ISETP.GE.AND P1, PT, R8, UR9, PT ;  /* 0x0000000908007c0c */ /* 0x000fe2000bf26270 */
[----:B------:R-:W-:Y:S01]  /*5430*/  VIADD R8, R0, 0x3 ;  /* 0x0000000300087836 */ /* 0x000fe20000000000 */
[----:B------:R-:W-:-:S04]  /*5440*/  PRMT R35, R35, 0x5410, R36 ;  /* 0x0000541023237816 */ /* 0x000fc80000000024 */
        /* <DEDUP_REMOVED lines=11> */
.L_x_19503:
[----:B------:R-:W-:Y:S05]  /*5500*/  BSYNC.RECONVERGENT B2 ;  /* 0x0000000000027941 */ /* 0x000fea0003800200 */
.L_x_19502:
[----:B012345:R-:W-:Y:S02]  /*5510*/  HMUL2.BF16_V2 R8, R11, R34 ;  /* 0x000000220b087232 */ /* 0x03ffe40000200000 */
        /* <DEDUP_REMOVED lines=8> */
[----:B------:R-:W-:Y:S01]  /*55a0*/  SHF.L.U32 R9, R9, 0x10, RZ ;  /* 0x0000001009097819 */ /* 0x000fe200000006ff */
[----:B------:R-:W-:Y:S01]  /*55b0*/  FADD.FTZ R22, R22, R25 ;  /* 0x0000001916167221 */ /* 0x000fe20000010000 */
        /* <DEDUP_REMOVED lines=16> */
.L_x_19491:
[----:B--23--:R-:W-:Y:S05]  /*56c0*/  BSYNC.RECONVERGENT B0 ;  /* 0x0000000000007941 */ /* 0x00cfea0003800200 */
.L_x_19490:
[----:B------:R-:W-:Y:S01]  /*56d0*/  VIADD R8, R6, 0x3 ;  /* 0x0000000306087836 */ /* 0x000fe20000000000 */
[----:B------:R-:W-:Y:S01]  /*56e0*/  IADD3 R18, P1, PT, R18, 0x10, RZ ;  /* 0x0000001012127810 */ /* 0x000fe20007f3e0ff */
[----:B------:R-:W-:Y:S01]  /*56f0*/  VIADD R6, R6, 0x4 ;  /* 0x0000000406067836 */ /* 0x000fe20000000000 */
[----:B------:R-:W-:Y:S01]  /*5700*/  IADD3 R7, PT, PT, R7, 0x4, RZ ;  /* 0x0000000407077810 */ /* 0x000fe20007ffe0ff */
[----:B------:R-:W-:Y:S01]  /*5710*/  VIADD R32, R32, 0x80 ;  /* 0x0000008020207836 */ /* 0x000fe20000000000 */
[----:B------:R-:W-:Y:S02]  /*5720*/  ISETP.GE.AND P0, PT, R8, UR7, PT ;  /* 0x0000000708007c0c */ /* 0x000fe4000bf06270 */
[----:B------:R-:W-:Y:S02]  /*5730*/  IADD3 R0, PT, PT, R0, 0x20, RZ ;  /* 0x0000002000007810 */ /* 0x000fe40007ffe0ff */
[----:B------:R-:W-:-:S09]  /*5740*/  IADD3.X R17, PT, PT, RZ, R17, RZ, P1, !PT ;  /* 0x00000011ff117210 */ /* 0x000fd20000ffe4ff */
[----:B------:R-:W-:Y:S05]  /*5750*/  @!P0 BRA `(.L_x_19504) ;  /* 0xffffffe400188947 */ /* 0x000fea000383ffff */
.L_x_19489:
[----:B--23--:R-:W-:Y:S05]  /*5760*/  BSYNC.RECONVERGENT B1 ;  /* 0x0000000000017941 */ /* 0x00cfea0003800200 */
.L_x_19488:
[----:B------:R-:W2:Y:S08]  /*5770*/  S2UR UR5, SR_CgaCtaId ;  /* 0x00000000000579c3 */ /* 0x000eb00000008800 */
[----:B------:R-:W-:Y:S01]  /*5780*/  BAR.SYNC.DEFER_BLOCKING 0x0 ;  /* 0x0000000000007b1d */ /* 0x000fe20000010000 */
[----:B------:R-:W-:Y:S02]  /*5790*/  LOP3.LUT R2, R5, 0x3c0, RZ, 0xc0, !PT ;  /* 0x000003c005027812 */ /* 0x000fe400078ec0ff */
[----:B------:R-:W-:-:S02]  /*57a0*/  SHF.R.U32.HI R0, RZ, 0x5, R5 ;  /* 0x00000005ff007819 */ /* 0x000fc40000011605 */
[----:B------:R-:W-:Y:S01]  /*57b0*/  ISETP.NE.AND P0, PT, R2, 0x40, PT ;  /* 0x000000400200780c */ /* 0x000fe20003f05270 */
[----:B------:R-:W-:Y:S01]  /*57c0*/  UMOV UR4, 0x400 ;  /* 0x0000040000047882 */ /* 0x000fe20000000000 */
[C---:B------:R-:W-:Y:S01]  /*57d0*/  ISETP.GT.U32.AND P1, PT, R5.reuse, 0x3f, PT ;  /* 0x0000003f0500780c */ /* 0x040fe20003f24070 */
[----:B------:R-:W-:Y:S01]  /*57e0*/  UIADD3 UR4, UPT, UPT, UR4, 0x1a0, URZ ;  /* 0x000001a004047890 */ /* 0x000fe2000fffe0ff */
[----:B------:R-:W-:Y:S01]  /*57f0*/  IMAD R27, R0, 0xc0, R27 ;  /* 0x000000c0001b7824 */ /* 0x000fe200078e021b */
[C---:B------:R-:W-:Y:S01]  /*5800*/  LOP3.LUT R6, R5.reuse, 0x3e0, RZ, 0xc0, !PT ;  /* 0x000003e005067812 */ /* 0x040fe200078ec0ff */
        /* <DEDUP_REMOVED lines=14> */
[----:B------:R-:W3:Y:S04]  /*58f0*/  LDS R0, [R27+0x80] ;  /* 0x000080001b007984 */ /* 0x000ee80000000800 */
[----:B01----:R-:W0:Y:S04]  /*5900*/  LDS R9, [R27+0x100] ;  /* 0x000100001b097984 */ /* 0x003e280000000800 */
[----:B------:R-:W1:Y:S04]  /*5910*/  LDS R11, [R27+0x180] ;  /* 0x000180001b0b7984 */ /* 0x000e680000000800 */
[----:B------:R-:W4:Y:S04]  /*5920*/  LDS R2, [R27+0x200] ;  /* 0x000200001b027984 */ /* 0x000f280000000800 */
[----:B------:R-:W5:Y:S01]  /*5930*/  LDS R6, [R27+0x280] ;  /* 0x000280001b067984 */ /* 0x000f620000000800 */
[----:B--2---:R-:W-:Y:S01]  /*5940*/  FADD.FTZ R30, R7, R30 ;  /* 0x0000001e071e7221 */ /* 0x004fe20000010000 */
[----:B---3--:R-:W-:Y:S01]  /*5950*/  FADD.FTZ R29, R0, R29 ;  /* 0x0000001d001d7221 */ /* 0x008fe20000010000 */
[----:B0-----:R-:W-:Y:S01]  /*5960*/  FADD.FTZ R28, R9, R28 ;  /* 0x0000001c091c7221 */ /* 0x001fe20000010000 */
[----:B-1----:R-:W-:Y:S01]  /*5970*/  FADD.FTZ R26, R11, R26 ;  /* 0x0000001a0b1a7221 */ /* 0x002fe20000010000 */
[----:B----4-:R-:W-:Y:S01]  /*5980*/  FADD.FTZ R22, R2, R22 ;  /* 0x0000001602167221 */ /* 0x010fe20000010000 */
[----:B-----5:R-:W-:-:S07]  /*5990*/  FADD.FTZ R19, R6, R19 ;  /* 0x0000001306137221 */ /* 0x020fce0000010000 */
.L_x_19506:
[----:B------:R-:W-:Y:S05]  /*59a0*/  BSYNC.RECONVERGENT B0 ;  /* 0x0000000000007941 */ /* 0x000fea0003800200 */
.L_x_19505:
        /* <DEDUP_REMOVED lines=11> */
[----:B------:R-:W4:Y:S04]  /*5a60*/  LDS R0, [R27+0x80] ;  /* 0x000080001b007984 */ /* 0x000f280000000800 */
[----:B01----:R-:W0:Y:S04]  /*5a70*/  LDS R9, [R27+0x100] ;  /* 0x000100001b097984 */ /* 0x003e280000000800 */
[----:B------:R-:W1:Y:S04]  /*5a80*/  LDS R11, [R27+0x180] ;  /* 0x000180001b0b7984 */ /* 0x000e680000000800 */
[----:B------:R-:W5:Y:S04]  /*5a90*/  LDS R2, [R27+0x200] ;  /* 0x000200001b027984 */ /* 0x000f680000000800 */
[----:B------:R-:W5:Y:S01]  /*5aa0*/  LDS R6, [R27+0x280] ;  /* 0x000280001b067984 */ /* 0x000f620000000800 */
[----:B--23--:R-:W-:Y:S01]  /*5ab0*/  FADD.FTZ R30, R7, R30 ;  /* 0x0000001e071e7221 */ /* 0x00cfe20000010000 */
[----:B----4-:R-:W-:Y:S01]  /*5ac0*/  FADD.FTZ R29, R0, R29 ;  /* 0x0000001d001d7221 */ /* 0x010fe20000010000 */
[----:B0-----:R-:W-:Y:S01]  /*5ad0*/  FADD.FTZ R28, R9, R28 ;  /* 0x0000001c091c7221 */ /* 0x001fe20000010000 */
[----:B-1----:R-:W-:Y:S01]  /*5ae0*/  FADD.FTZ R26, R11, R26 ;  /* 0x0000001a0b1a7221 */ /* 0x002fe20000010000 */
[----:B-----5:R-:W-:Y:S01]  /*5af0*/  FADD.FTZ R22, R2, R22 ;  /* 0x0000001602167221 */ /* 0x020fe20000010000 */
[----:B------:R-:W-:-:S07]  /*5b00*/  FADD.FTZ R19, R6, R19 ;  /* 0x0000001306137221 */ /* 0x000fce0000010000 */
.L_x_19508:
[----:B------:R-:W-:Y:S05]  /*5b10*/  BSYNC.RECONVERGENT B0 ;  /* 0x0000000000007941 */ /* 0x000fea0003800200 */
.L_x_19507:
[----:B------:R-:W-:Y:S06]  /*5b20*/  BAR.SYNC.DEFER_BLOCKING 0x0 ;  /* 0x0000000000007b1d */ /* 0x000fec0000010000 */
[----:B------:R-:W-:Y:S05]  /*5b30*/  @P3 EXIT ;  /* 0x000000000000394d */ /* 0x000fea0003800000 */
[----:B------:R-:W4:Y:S01]  /*5b40*/  S2R R0, SR_CTAID.Z ;  /* 0x0000000000007919 */ /* 0x000f220000002700 */
[----:B------:R-:W5:Y:S01]  /*5b50*/  LDCU UR4, c[0x0][0x378] ;  /* 0x00006f00ff0477ac */ /* 0x000f620008000800 */
[--C-:B------:R-:W-:Y:S01]  /*5b60*/  IMAD R3, R3, UR12, R4.reuse ;  /* 0x0000000c03037c24 */ /* 0x100fe2000f8e0204 */
[----:B--23--:R-:W-:Y:S01]  /*5b70*/  F2FP.BF16.F32.PACK_AB R30, R29, R30 ;  /* 0x0000001e1d1e723e */ /* 0x00cfe200000010ff */
[----:B------:R-:W2:Y:S01]  /*5b80*/  LDCU.64 UR6, c[0x0][0x380] ;  /* 0x00007000ff0677ac */ /* 0x000ea20008000a00 */
[----:B------:R-:W-:Y:S02]  /*5b90*/  F2FP.BF16.F32.PACK_AB R26, R26, R28 ;  /* 0x0000001c1a1a723e */ /* 0x000fe400000010ff */
[----:B------:R-:W-:Y:S01]  /*5ba0*/  PRMT R4, R30, 0x7632, R4 ;  /* 0x000076321e047816 */ /* 0x000fe20000000004 */
[----:B-----5:R-:W-:-:S04]  /*5bb0*/  IMAD R3, R3, UR4, RZ ;  /* 0x0000000403037c24 */ /* 0x020fc8000f8e02ff */
[----:B------:R-:W-:Y:S02]  /*5bc0*/  IMAD R3, R3, 0xc0, RZ ;  /* 0x000000c003037824 */ /* 0x000fe400078e02ff */
[----:B----4-:R-:W-:-:S05]  /*5bd0*/  IMAD R0, R0, 0xc0, RZ ;  /* 0x000000c000007824 */ /* 0x010fca00078e02ff */
[----:B------:R-:W-:-:S04]  /*5be0*/  IADD3 R0, P0, PT, R3, R0, RZ ;  /* 0x0000000003007210 */ /* 0x000fc80007f1e0ff */
[----:B------:R-:W-:Y:S01]  /*5bf0*/  LOP3.LUT R5, R0, 0x1f, R5, 0xf8, !PT ;  /* 0x0000001f00057812 */ /* 0x000fe200078ef805 */
[----:B------:R-:W-:-:S03]  /*5c00*/  IMAD.X R0, RZ, RZ, RZ, P0 ;  /* 0x000000ffff007224 */ /* 0x000fc600000e06ff */
[----:B--2---:R-:W-:-:S04]  /*5c10*/  LEA R2, P0, R5, UR6, 0x1 ;  /* 0x0000000605027c11 */ /* 0x004fc8000f8008ff */
[----:B------:R-:W-:Y:S02]  /*5c20*/  LEA.HI.X R3, R5, UR7, R0, 0x1, P0 ;  /* 0x0000000705037c11 */ /* 0x000fe400080f0c00 */
[----:B------:R-:W-:Y:S02]  /*5c30*/  F2FP.BF16.F32.PACK_AB R0, R19, R22 ;  /* 0x000000161300723e */ /* 0x000fe400000010ff */
[----:B------:R-:W-:Y:S01]  /*5c40*/  PRMT R5, R26, 0x7632, R5 ;  /* 0x000076321a057816 */ /* 0x000fe20000000005 */
[----:B------:R-:W-:Y:S01]  /*5c50*/  STG.E.U16 desc[UR10][R2.64], R30 ;  /* 0x0000001e02007986 */ /* 0x000fe2000c10150a */
[----:B------:R-:W-:-:S03]  /*5c60*/  PRMT R6, R0, 0x7632, R6 ;  /* 0x0000763200067816 */ /* 0x000fc60000000006 */
[----:B------:R-:W-:Y:S04]  /*5c70*/  STG.E.U16 desc[UR10][R2.64+0x40], R4 ;  /* 0x0000400402007986 */ /* 0x000fe8000c10150a */
[----:B------:R-:W-:Y:S04]  /*5c80*/  STG.E.U16 desc[UR10][R2.64+0x80], R26 ;  /* 0x0000801a02007986 */ /* 0x000fe8000c10150a */
[----:B------:R-:W-:Y:S04]  /*5c90*/  STG.E.U16 desc[UR10][R2.64+0xc0], R5 ;  /* 0x0000c00502007986 */ /* 0x000fe8000c10150a */
[----:B------:R-:W-:Y:S04]  /*5ca0*/  STG.E.U16 desc[UR10][R2.64+0x100], R0 ;  /* 0x0001000002007986 */ /* 0x000fe8000c10150a */
[----:B------:R-:W-:Y:S01]  /*5cb0*/  STG.E.U16 desc[UR10][R2.64+0x140], R6 ;  /* 0x0001400602007986 */ /* 0x000fe2000c10150a */
[----:B------:R-:W-:Y:S05]  /*5cc0*/  EXIT ;  /* 0x000000000000794d */ /* 0x000fea0003800000 */
.L_x_19465:
[----:B------:R-:W-:Y:S01]  /*5cd0*/  BSSY B2, `(.L_x_19509) ;  /* 0x0000007000027945 */ /* 0x000fe20003800000 */
[----:B------:R-:W-:Y:S01]  /*5ce0*/  MOV R13, 0x2 ;  /* 0x00000002000d7802 */ /* 0x000fe20000000f00 */
[----:B------:R-:W-:Y:S01]  /*5cf0*/  IMAD.MOV.U32 R14, RZ, RZ, 0x1f ;  /* 0x0000001fff0e7424 */ /* 0x000fe200078e00ff */
[----:B------:R-:W-:-:S07]  /*5d00*/  MOV R12, 0xffffffff ;  /* 0xffffffff000c7802 */ /* 0x000fce0000000f00 */
[----:B------:R-:W-:Y:S05]  /*5d10*/  WARPSYNC.COLLECTIVE R12, `(.L_x_19510) ;  /* 0x000000000c087348 */ /* 0x000fea0003c00000 */
[----:B------:R0:W1:Y:S02]  /*5d20*/  SHFL.BFLY P2, R10, R11, R13, R14 ;  /* 0x0c00000d0b0a7389 */ /* 0x000064000004000e */
[----:B01----:R-:W-:Y:S05]  /*5d30*/  ENDCOLLECTIVE ;  /* 0x000000000000791b */ /* 0x003fea0003800000 */
.L_x_19510:
[----:B------:R-:W-:Y:S05]  /*5d40*/  BSYNC B2 ;  /* 0x0000000000027941 */ /* 0x000fea0003800000 */
.L_x_19509:
        /* <DEDUP_REMOVED lines=9> */
.L_x_19511:
[----:B------:R-:W-:Y:S01]  /*5de0*/  MOV R9, R10 ;  /* 0x0000000a00097202 */ /* 0x000fe20000000f00 */
[----:B------:R-:W-:Y:S06]  /*5df0*/  BRA `(.L_x_19512) ;  /* 0xffffffbc00d07947 */ /* 0x000fec000383ffff */
.L_x_19467:
        /* <DEDUP_REMOVED lines=8> */
.L_x_19514:
[----:B------:R-:W-:Y:S05]  /*5e80*/  BSYNC B0 ;  /* 0x0000000000007941 */ /* 0x000fea0003800000 */
.L_x_19513:
        /* <DEDUP_REMOVED lines=9> */
.L_x_19515:
[----:B------:R-:W-:Y:S01]  /*5f20*/  HFMA2 R13, -RZ, RZ, 0, 2.384185791015625e-07 ;  /* 0x00000004ff0d7431 */ /* 0x000fe200000001ff */
[----:B------:R-:W-:-:S04]  /*5f30*/  MOV R6, R10 ;  /* 0x0000000a00067202 */ /* 0x000fc80000000f00 */
[----:B------:R-:W-:-:S05]  /*5f40*/  FMNMX.FTZ R9, R7, R6, !PT ;  /* 0x0000000607097209 */ /* 0x000fca0007810000 */
[----:B------:R-:W-:-:S07]  /*5f50*/  IMAD.MOV.U32 R11, RZ, RZ, R9 ;  /* 0x000000ffff0b7224 */ /* 0x000fce00078e0009 */
[----:B------:R-:W-:Y:S05]  /*5f60*/  WARPSYNC.COLLECTIVE R12, `(.L_x_19516) ;  /* 0x000000000c087348 */ /* 0x000fea0003c00000 */
[----:B------:R0:W1:Y:S02]  /*5f70*/  SHFL.BFLY P2, R10, R11, R13, R14 ;  /* 0x0c00000d0b0a7389 */ /* 0x000064000004000e */
[----:B01----:R-:W-:Y:S05]  /*5f80*/  ENDCOLLECTIVE ;  /* 0x000000000000791b */ /* 0x003fea0003800000 */
.L_x_19516:
[----:B------:R-:W-:Y:S05]  /*5f90*/  BRA `(.L_x_19517) ;  /* 0xffffffbc00e47947 */ /* 0x000fea000383ffff */
.L_x_19518:
        /* <DEDUP_REMOVED lines=14> */
.L_x_25942:


//--------------------- .text._ZN4vllm25paged_attention_v1_kernelI13__nv_bfloat16S1_Li128ELi8ELi128ELNS_18Fp8KVCacheDataTypeE0ELb1EEEvPT_PKS3_PKT0_S9_ifPKiSB_iPKfiiiSD_SD_iiiii --------------------------
	.section	.text._ZN4vllm25paged_attention_v1_kernelI13__nv_bfloat16S1_Li128ELi8ELi128ELNS_18Fp8KVCacheDataTypeE0ELb1EEEvPT_PKS3_PKT0_S9_ifPKiSB_iPKfiiiSD_SD_iiiii,"ax",@progbits
	.align	128
        .global         _ZN4vllm25paged_attention_v1_kernelI13__nv_bfloat16S1_Li128ELi8ELi128ELNS_18Fp8KVCacheDataTypeE0ELb1EEEvPT_PKS3_PKT0_S9_ifPKiSB_iPKfiiiSD_SD_iiiii
        .type           _ZN4vllm25paged_attention_v1_kernelI13__nv_bfloat16S1_Li128ELi8ELi128ELNS_18Fp8KVCacheDataTypeE0ELb1EEEvPT_PKS3_PKT0_S9_ifPKiSB_iPKfiiiSD_SD_iiiii,@function
        .size           _ZN4vllm25paged_attention_v1_kernelI13__nv_bfloat16S1_Li128ELi8ELi128ELNS_18Fp8KVCacheDataTypeE0ELb1EEEvPT_PKS3_PKT0_S9_ifPKiSB_iPKfiiiSD_SD_iiiii,(.L_x_25943 - _ZN4vllm25paged_attention_v1_kernelI13__nv_bfloat16S1_Li128ELi8ELi128ELNS_18Fp8KVCacheDataTypeE0ELb1EEEvPT_PKS3_PKT0_S9_ifPKiSB_iPKfiiiSD_SD_iiiii)
        .other          _ZN4vllm25paged_attention_v1_kernelI13__nv_bfloat16S1_Li128ELi8ELi128ELNS_18Fp8KVCacheDataTypeE0ELb1EEEvPT_PKS3_PKT0_S9_ifPKiSB_iPKfiiiSD_SD_iiiii,@"STO_CUDA_ENTRY STV_DEFAULT"
_ZN4vllm25paged_attention_v1_kernelI13__nv_bfloat16S1_Li128ELi8ELi128ELNS_18Fp8KVCacheDataTypeE0ELb1EEEvPT_PKS3_PKT0_S9_ifPKiSB_iPKfiiiSD_SD_iiiii:
.text._ZN4vllm25paged_attention_v1_kernelI13__nv_bfloat16S1_Li128ELi8ELi128ELNS_18Fp8KVCacheDataTypeE0ELb1EEEvPT_PKS3_PKT0_S9_ifPKiSB_iPKfiiiSD_SD_iiiii:
        /* <DEDUP_REMOVED lines=8> */
[----:B------:R-:W-:-:S07]  /*0080*/  HFMA2 R19, -RZ, RZ, 0, 0 ;  /* 0x00000000ff137431 */ /* 0x000fce00000001ff */
[----:B------:R-:W4:Y:S01]  /*0090*/  S2UR UR9, SR_CgaCtaId ;  /* 0x00000000000979c3 */ /* 0x000f220000008800 */
[----:B------:R-:W-:Y:S01]  /*00a0*/  UMOV UR5, 0x400 ;  /* 0x0000040000057882 */ /* 0x000fe20000000000 */
[----:B------:R-:W4:Y:S01]  /*00b0*/  LDCU UR10, c[0x0][0x3e8] ;  /* 0x00007d00ff0a77ac */ /* 0x000f220008000800 */
[----:B------:R-:W0:Y:S01]  /*00c0*/  LDCU UR12, c[0x0][0x3ec] ;  /* 0x00007d80ff0c77ac */ /* 0x000e220008000800 */
[----:B------:R-:W0:Y:S01]  /*00d0*/  LDCU UR13, c[0x0][0x3d0] ;  /* 0x00007a00ff0d77ac */ /* 0x000e220008000800 */
[----:B------:R-:W0:Y:S02]  /*00e0*/  LDCU UR14, c[0x0][0x3cc] ;  /* 0x00007980ff0e77ac */ /* 0x000e240008000800 */
[----:B0-----:R-:W-:Y:S01]  /*00f0*/  IMAD.WIDE.U32 R2, R6, 0x4, R2 ;  /* 0x0000000406027825 */ /* 0x001fe200078e0002 */
[----:B------:R-:W0:Y:S04]  /*0100*/  LDCU UR15, c[0x0][0x3a4] ;  /* 0x00007480ff0f77ac */ /* 0x000e280008000800 */
[----:B-1----:R1:W4:Y:S01]  /*0110*/  LDG.E.CONSTANT R5, desc[UR6][R2.64] ;  /* 0x0000000602057981 */ /* 0x002322000c1e9900 */
[----:B--2---:R-:W-:Y:S01]  /*0120*/  ISETP.GT.U32.AND P1, PT, R20, 0x3f, PT ;  /* 0x0000003f1400780c */ /* 0x004fe20003f24070 */
[----:B---3--:R-:W-:Y:S01]  /*0130*/  IMAD R0, R6, UR4, RZ ;  /* 0x0000000406007c24 */ /* 0x008fe2000f8e02ff */
[----:B----4-:R-:W-:Y:S01]  /*0140*/  ISETP.NE.U32.AND P0, PT, R10, RZ, PT ;  /* 0x000000ff0a00720c */ /* 0x010fe20003f05070 */
[----:B------:R-:W-:Y:S01]  /*0150*/  ULEA UR8, UR9, UR5, 0x18 ;  /* 0x0000000509087291 */ /* 0x000fe2000f8ec0ff */
[----:B------:R-:W2:Y:S02]  /*0160*/  LDCU UR4, c[0x0][0x3b8] ;  /* 0x00007700ff0477ac */ /* 0x000ea40008000800 */
[----:B------:R-:W-:Y:S01]  /*0170*/  ISETP.NE.AND.EX P0, PT, R11, RZ, PT, P0 ;  /* 0x000000ff0b00720c */ /* 0x000fe20003f05300 */
[----:B------:R-:W3:Y:S06]  /*0180*/  LDCU.64 UR16, c[0x0][0x390] ;  /* 0x00007200ff1077ac */ /* 0x000eec0008000a00 */
[----:B------:R-:W1:Y:S01]  /*0190*/  @!P1 LDC.64 R12, c[0x0][0x388] ;  /* 0x0000e200ff0c9b82 */ /* 0x000e620000000a00 */
[----:B------:R-:W-:-:S02]  /*01a0*/  @!P1 IMAD.SHL.U32 R9, R20, 0x2, RZ ;  /* 0x0000000214099824 */ /* 0x000fc400078e00ff */
[----:B------:R-:W-:-:S05]  /*01b0*/  @!P1 IMAD.SHL.U32 R4, R7, 0x80, RZ ;  /* 0x0000008007049824 */ /* 0x000fca00078e00ff */
[----:B------:R-:W-:Y:S02]  /*01c0*/  @!P1 IADD3 R4, P2, P3, R9, R0, R4 ;  /* 0x0000000009049210 */ /* 0x000fe40007b5e004 */
[----:B------:R-:W-:Y:S01]  /*01d0*/  SHF.R.S32.HI R0, RZ, 0x1f, R0 ;  /* 0x0000001fff007819 */ /* 0x000fe20000011400 */
[----:B------:R-:W4:Y:S03]  /*01e0*/  @P0 LDC.64 R8, c[0x0][0x3c0] ;  /* 0x0000f000ff080b82 */ /* 0x000f260000000a00 */
[----:B------:R-:W-:Y:S02]  /*01f0*/  @!P1 IADD3.X R0, PT, PT, RZ, R0, RZ, P2, P3 ;  /* 0x00000000ff009210 */ /* 0x000fe400017e64ff */
[----:B-1----:R-:W-:-:S04]  /*0200*/  @!P1 LEA R2, P2, R4, R12, 0x1 ;  /* 0x0000000c04029211 */ /* 0x002fc800078408ff */
[----:B------:R-:W-:Y:S02]  /*0210*/  @!P1 LEA.HI.X R3, R4, R13, R0, 0x1, P2 ;  /* 0x0000000d04039211 */ /* 0x000fe400010f0c00 */
[----:B------:R-:W1:Y:S03]  /*0220*/  LDC R0, c[0x0][0x3a0] ;  /* 0x0000e800ff007b82 */ /* 0x000e660000000800 */
[----:B------:R0:W2:Y:S01]  /*0230*/  @!P1 LDG.E.CONSTANT R2, desc[UR6][R2.64] ;  /* 0x0000000602029981 */ /* 0x0000a2000c1e9900 */
[----:B----4-:R-:W-:-:S04]  /*0240*/  @P0 IMAD.WIDE.U32 R8, R7, 0x4, R8 ;  /* 0x0000000407080825 */ /* 0x010fc800078e0008 */
[----:B------:R-:W4:Y:S01]  /*0250*/  LDC R4, c[0x0][0x370] ;  /* 0x0000dc00ff047b82 */ /* 0x000f220000000800 */
[----:B------:R3:W5:Y:S01]  /*0260*/  @P0 LDG.E.CONSTANT R19, desc[UR6][R8.64] ;  /* 0x0000000608130981 */ /* 0x000762000c1e9900 */
[----:B-1----:R-:W-:-:S04]  /*0270*/  IABS R14, R0 ;  /* 0x00000000000e7213 */ /* 0x002fc80000000000 */
[----:B------:R-:W1:Y:S08]  /*0280*/  I2F.RP R12, R14 ;  /* 0x0000000e000c7306 */ /* 0x000e700000209400 */
[----:B-1----:R-:W1:Y:S02]  /*0290*/  MUFU.RCP R12, R12 ;  /* 0x0000000c000c7308 */ /* 0x002e640000001000 */
[----:B-1----:R-:W-:-:S06]  /*02a0*/  VIADD R10, R12, 0xffffffe ;  /* 0x0ffffffe0c0a7836 */ /* 0x002fcc0000000000 */
[----:B------:R1:W0:Y:S01]  /*02b0*/  F2I.FTZ.U32.TRUNC.NTZ R11, R10 ;  /* 0x0000000a000b7305 */ /* 0x000222000021f000 */
[----:B----4-:R-:W-:Y:S02]  /*02c0*/  IABS R13, R4 ;  /* 0x00000004000d7213 */ /* 0x010fe40000000000 */
[----:B-1----:R-:W-:Y:S01]  /*02d0*/  MOV R10, RZ ;  /* 0x000000ff000a7202 */ /* 0x002fe20000000f00 */
[----:B0-----:R-:W-:-:S04]  /*02e0*/  IMAD.MOV R3, RZ, RZ, -R11 ;  /* 0x000000ffff037224 */ /* 0x001fc800078e0a0b */
[----:B------:R-:W-:-:S04]  /*02f0*/  IMAD R3, R3, R14, RZ ;  /* 0x0000000e03037224 */ /* 0x000fc800078e02ff */
[----:B------:R-:W-:Y:S02]  /*0300*/  IMAD.HI.U32 R11, R11, R3, R10 ;  /* 0x000000030b0b7227 */ /* 0x000fe400078e000a */
[----:B------:R-:W0:Y:S02]  /*0310*/  LDC R10, c[0x0][0x3f4] ;  /* 0x0000fd00ff0a7b82 */ /* 0x000e240000000800 */
[----:B------:R-:W-:-:S04]  /*0320*/  IMAD.MOV.U32 R3, RZ, RZ, R13 ;  /* 0x000000ffff037224 */ /* 0x000fc800078e000d */
[----:B------:R-:W-:-:S04]  /*0330*/  IMAD.HI.U32 R12, R11, R3, RZ ;  /* 0x000000030b0c7227 */ /* 0x000fc800078e00ff */
[----:B---3--:R-:W-:-:S04]  /*0340*/  IMAD.MOV R8, RZ, RZ, -R12 ;  /* 0x000000ffff087224 */ /* 0x008fc800078e0a0c */
        /* <DEDUP_REMOVED lines=8> */
[----:B------:R-:W-:-:S06]  /*03d0*/  @P0 VIADD R12, R12, 0x1 ;  /* 0x000000010c0c0836 */ /* 0x000fcc0000000000 */
[----:B------:R-:W-:Y:S02]  /*03e0*/  @!P3 IADD3 R12, PT, PT, RZ, -R12, RZ ;  /* 0x8000000cff0cb210 */ /* 0x000fe40007ffe0ff */
[----:B------:R-:W-:-:S04]  /*03f0*/  @!P2 LOP3.LUT R12, RZ, R0, RZ, 0x33, !PT ;  /* 0x00000000ff0ca212 */ /* 0x000fc800078e33ff */
[----:B------:R-:W-:-:S04]  /*0400*/  IABS R11, R12 ;  /* 0x0000000c000b7213 */ /* 0x000fc80000000000 */
[----:B------:R-:W1:Y:S01]  /*0410*/  I2F.RP R13, R11 ;  /* 0x0000000b000d7306 */ /* 0x000e620000209400 */
[----:B0-----:R-:W-:-:S07]  /*0420*/  IABS R3, R10 ;  /* 0x0000000a00037213 */ /* 0x001fce0000000000 */
[----:B------:R-:W0:Y:S08]  /*0430*/  I2F.RP R16, R3 ;  /* 0x0000000300107306 */ /* 0x000e300000209400 */
[----:B-1----:R-:W1:Y:S08]  /*0440*/  MUFU.RCP R13, R13 ;  /* 0x0000000d000d7308 */ /* 0x002e700000001000 */
[----:B0-----:R-:W0:Y:S01]  /*0450*/  MUFU.RCP R16, R16 ;  /* 0x0000001000107308 */ /* 0x001e220000001000 */
[----:B-1----:R-:W-:-:S07]  /*0460*/  VIADD R14, R13, 0xffffffe ;  /* 0x0ffffffe0d0e7836 */ /* 0x002fce0000000000 */
[----:B------:R1:W3:Y:S01]  /*0470*/  F2I.FTZ.U32.TRUNC.NTZ R15, R14 ;  /* 0x0000000e000f7305 */ /* 0x0002e2000021f000 */
[----:B0-----:R-:W-:-:S07]  /*0480*/  VIADD R8, R16, 0xffffffe ;  /* 0x0ffffffe10087836 */ /* 0x001fce0000000000 */
[----:B------:R-:W0:Y:S01]  /*0490*/  F2I.FTZ.U32.TRUNC.NTZ R9, R8 ;  /* 0x0000000800097305 */ /* 0x000e22000021f000 */
[----:B-1----:R-:W-:Y:S01]  /*04a0*/  IMAD.MOV.U32 R14, RZ, RZ, RZ ;  /* 0x000000ffff0e7224 */ /* 0x002fe200078e00ff */
[----:B---3--:R-:W-:-:S05]  /*04b0*/  IADD3 R18, PT, PT, RZ, -R15, RZ ;  /* 0x8000000fff127210 */ /* 0x008fca0007ffe0ff */
[----:B------:R-:W-:Y:S01]  /*04c0*/  IMAD R17, R18, R11, RZ ;  /* 0x0000000b12117224 */ /* 0x000fe200078e02ff */
[----:B------:R-:W-:Y:S02]  /*04d0*/  IABS R18, R7 ;  /* 0x0000000700127213 */ /* 0x000fe40000000000 */
[----:B------:R-:W-:Y:S01]  /*04e0*/  IABS R13, R12 ;  /* 0x0000000c000d7213 */ /* 0x000fe20000000000 */
[----:B------:R-:W-:-:S04]  /*04f0*/  IMAD.HI.U32 R15, R15, R17, R14 ;  /* 0x000000110f0f7227 */ /* 0x000fc800078e000e */
[----:B------:R-:W-:Y:S02]  /*0500*/  IMAD.MOV R14, RZ, RZ, -R13 ;  /* 0x000000ffff0e7224 */ /* 0x000fe400078e0a0d */
[----:B------:R-:W-:-:S04]  /*0510*/  IMAD.HI.U32 R17, R15, R18, RZ ;  /* 0x000000120f117227 */ /* 0x000fc800078e00ff */
[----:B------:R-:W-:Y:S02]  /*0520*/  IMAD R14, R17, R14, R18 ;  /* 0x0000000e110e7224 */ /* 0x000fe400078e0212 */
[----:B0-----:R-:W-:Y:S02]  /*0530*/  IMAD R16, R9, R3, RZ ;  /* 0x0000000309107224 */ /* 0x001fe400078e02ff */
[----:B------:R-:W-:Y:S01]  /*0540*/  IMAD.MOV.U32 R8, RZ, RZ, RZ ;  /* 0x000000ffff087224 */ /* 0x000fe200078e00ff */
[----:B------:R-:W-:Y:S01]  /*0550*/  ISETP.GT.U32.AND P2, PT, R11, R14, PT ;  /* 0x0000000e0b00720c */ /* 0x000fe20003f44070 */
[----:B------:R-:W-:-:S04]  /*0560*/  IMAD.MOV R15, RZ, RZ, -R16 ;  /* 0x000000ffff0f7224 */ /* 0x000fc800078e0a10 */
[----:B------:R-:W-:Y:S02]  /*0570*/  IMAD.HI.U32 R18, R9, R15, R8 ;  /* 0x0000000f09127227 */ /* 0x000fe400078e0008 */
[----:B------:R-:W0:Y:S01]  /*0580*/  LDC R15, c[0x0][0x3f8] ;  /* 0x0000fe00ff0f7b82 */ /* 0x000e220000000800 */
[----:B------:R-:W-:-:S04]  /*0590*/  IADD3 R13, PT, PT, R5, -0x1, RZ ;  /* 0xffffffff050d7810 */ /* 0x000fc80007ffe0ff */
[----:B------:R-:W-:-:S04]  /*05a0*/  IABS R16, R13 ;  /* 0x0000000d00107213 */ /* 0x000fc80000000000 */
[----:B------:R-:W-:Y:S01]  /*05b0*/  MOV R8, R16 ;  /* 0x0000001000087202 */ /* 0x000fe20000000f00 */
[----:B------:R-:W-:-:S04]  /*05c0*/  @!P2 IMAD.IADD R14, R14, 0x1, -R11 ;  /* 0x000000010e0ea824 */ /* 0x000fc800078e0a0b */
[----:B------:R-:W-:Y:S01]  /*05d0*/  IMAD.HI.U32 R16, R18, R8, RZ ;  /* 0x0000000812107227 */ /* 0x000fe200078e00ff */
[----:B------:R-:W-:-:S03]  /*05e0*/  ISETP.GE.U32.AND P3, PT, R14, R11, PT ;  /* 0x0000000b0e00720c */ /* 0x000fc60003f66070 */
[----:B------:R-:W-:-:S04]  /*05f0*/  IMAD.MOV R9, RZ, RZ, -R16 ;  /* 0x000000ffff097224 */ /* 0x000fc800078e0a10 */
[----:B------:R-:W-:Y:S01]  /*0600*/  IMAD R14, R3, R9, R8 ;  /* 0x00000009030e7224 */ /* 0x000fe200078e0208 */
[----:B------:R-:W-:-:S04]  /*0610*/  LOP3.LUT R8, R7, R12, RZ, 0x3c, !PT ;  /* 0x0000000c07087212 */ /* 0x000fc800078e3cff */
[----:B------:R-:W-:Y:S02]  /*0620*/  ISETP.GT.U32.AND P0, PT, R3, R14, PT ;  /* 0x0000000e0300720c */ /* 0x000fe40003f04070 */
[----:B------:R-:W-:Y:S02]  /*0630*/  ISETP.GE.AND P4, PT, R8, RZ, PT ;  /* 0x000000ff0800720c */ /* 0x000fe40003f86270 */
[----:B------:R-:W-:Y:S01]  /*0640*/  @!P2 IADD3 R17, PT, PT, R17, 0x1, RZ ;  /* 0x000000011111a810 */ /* 0x000fe20007ffe0ff */
[----:B------:R-:W-:Y:S01]  /*0650*/  IMAD.SHL.U32 R8, R20, 0x40, RZ ;  /* 0x0000004014087824 */ /* 0x000fe200078e00ff */
[----:B------:R-:W-:-:S04]  /*0660*/  ISETP.NE.AND P2, PT, R12, RZ, PT ;  /* 0x000000ff0c00720c */ /* 0x000fc80003f45270 */
[----:B------:R-:W-:-:S03]  /*0670*/  LOP3.LUT R9, R8, 0xc0, RZ, 0xc0, !PT ;  /* 0x000000c008097812 */ /* 0x000fc600078ec0ff */
[----:B------:R-:W-:Y:S02]  /*0680*/  @!P0 IMAD.IADD R14, R14, 0x1, -R3 ;  /* 0x000000010e0e8824 */ /* 0x000fe400078e0a03 */
[----:B------:R-:W-:Y:S01]  /*0690*/  @P3 VIADD R17, R17, 0x1 ;  /* 0x0000000111113836 */ /* 0x000fe20000000000 */
[----:B------:R-:W-:Y:S02]  /*06a0*/  SHF.R.U32.HI R8, RZ, 0x2, R20 ;  /* 0x00000002ff087819 */ /* 0x000fe40000011614 */
[----:B------:R-:W-:Y:S01]  /*06b0*/  ISETP.GE.U32.AND P3, PT, R14, R3, PT ;  /* 0x000000030e00720c */ /* 0x000fe20003f66070 */
[----:B------:R-:W-:Y:S01]  /*06c0*/  VIADD R11, R5, 0x7 ;  /* 0x00000007050b7836 */ /* 0x000fe20000000000 */
[----:B------:R-:W-:Y:S02]  /*06d0*/  IADD3 R9, PT, PT, R9, UR8, RZ ;  /* 0x0000000809097c10 */ /* 0x000fe4000fffe0ff */
[----:B------:R-:W-:Y:S01]  /*06e0*/  LOP3.LUT R13, R13, R10, RZ, 0x3c, !PT ;  /* 0x0000000a0d0d7212 */ /* 0x000fe200078e3cff */
[----:B------:R-:W-:Y:S01]  /*06f0*/  @!P4 IMAD.MOV R17, RZ, RZ, -R17 ;  /* 0x000000ffff11c224 */ /* 0x000fe200078e0a11 */
[----:B------:R-:W-:-:S02]  /*0700*/  @!P2 LOP3.LUT R17, RZ, R12, RZ, 0x33, !PT ;  /* 0x0000000cff11a212 */ /* 0x000fc400078e33ff */
[----:B------:R-:W-:Y:S02]  /*0710*/  @!P1 LEA R9, R8, R9, 0x2 ;  /* 0x0000000908099211 */ /* 0x000fe400078e10ff */
[----:B------:R-:W-:Y:S01]  /*0720*/  ISETP.GE.AND P2, PT, R13, RZ, PT ;  /* 0x000000ff0d00720c */ /* 0x000fe20003f46270 */
[----:B------:R-:W-:Y:S01]  /*0730*/  @!P0 VIADD R16, R16, 0x1 ;  /* 0x0000000110108836 */ /* 0x000fe20000000000 */
[----:B------:R-:W-:Y:S01]  /*0740*/  SHF.R.S32.HI R12, RZ, 0x1f, R11 ;  /* 0x0000001fff0c7819 */ /* 0x000fe2000001140b */
[----:B--2---:R1:W-:Y:S01]  /*0750*/  @!P1 STS [R9], R2 ;  /* 0x0000000209009388 */ /* 0x0043e20000000800 */
[----:B0-----:R-:W-:Y:S02]  /*0760*/  ISETP.GE.AND P1, PT, R15, RZ, PT ;  /* 0x000000ff0f00720c */ /* 0x001fe40003f26270 */
[----:B------:R-:W-:Y:S02]  /*0770*/  @P3 IADD3 R16, PT, PT, R16, 0x1, RZ ;  /* 0x0000000110103810 */ /* 0x000fe40007ffe0ff */
[----:B------:R-:W-:-:S02]  /*0780*/  SHF.R.U32.HI R31, RZ, 0x5, R20 ;  /* 0x00000005ff1f7819 */ /* 0x000fc40000011614 */
[----:B-1----:R-:W-:-:S03]  /*0790*/  LEA.HI R2, R12, R11, RZ, 0x3 ;  /* 0x0000000b0c027211 */ /* 0x002fc600078f18ff */
[----:B------:R-:W-:Y:S01]  /*07a0*/  @!P2 IMAD.MOV R16, RZ, RZ, -R16 ;  /* 0x000000ffff10a224 */ /* 0x000fe200078e0a10 */
[----:B------:R-:W-:Y:S01]  /*07b0*/  SHF.R.S32.HI R2, RZ, 0x3, R2 ;  /* 0x00000003ff027819 */ /* 0x000fe20000011402 */
[----:B------:R-:W-:Y:S01]  /*07c0*/  BAR.SYNC.DEFER_BLOCKING 0x0 ;  /* 0x0000000000007b1d */ /* 0x000fe20000010000 */
[----:B------:R-:W-:Y:S02]  /*07d0*/  ISETP.NE.AND P0, PT, R10, RZ, PT ;  /* 0x000000ff0a00720c */ /* 0x000fe40003f05270 */
[----:B------:R-:W-:Y:S01]  /*07e0*/  ISETP.GE.AND P2, PT, R31, R2, PT ;  /* 0x000000021f00720c */ /* 0x000fe20003f46270 */
[----:B------:R-:W-:Y:S02]  /*07f0*/  @!P1 IMAD R9, R0, UR10, R17 ;  /* 0x0000000a00099c24 */ /* 0x000fe4000f8e0211 */
[----:B------:R-:W-:Y:S01]  /*0800*/  @P1 IMAD R0, R4, UR10, R7 ;  /* 0x0000000a04001c24 */ /* 0x000fe2000f8e0207 */
[----:B------:R-:W-:Y:S01]  /*0810*/  BSSY B0, `(.L_x_19519) ;  /* 0x000010e000007945 */ /* 0x000fe20003800000 */
[----:B------:R-:W-:-:S02]  /*0820*/  @!P1 IMAD.MOV R12, RZ, RZ, -R9 ;  /* 0x000000ffff0c9224 */ /* 0x000fc400078e0a09 */
[----:B------:R-:W-:Y:S01]  /*0830*/  IMAD R9, R6, UR4, RZ ;  /* 0x0000000406097c24 */ /* 0x000fe2000f8e02ff */
[----:B------:R-:W-:Y:S01]  /*0840*/  MOV R21, 0xff7fffff ;  /* 0xff7fffff00157802 */ /* 0x000fe20000000f00 */
[----:B------:R-:W-:Y:S02]  /*0850*/  @P1 IMAD R0, R0, R15, 0x1 ;  /* 0x0000000100001424 */ /* 0x000fe400078e020f */
[----:B------:R-:W-:Y:S01]  /*0860*/  @!P0 LOP3.LUT R16, RZ, R10, RZ, 0x33, !PT ;  /* 0x0000000aff108212 */ /* 0x000fe200078e33ff */
[----:B------:R-:W-:Y:S02]  /*0870*/  @!P1 IMAD R0, R15, R12, 0x1 ;  /* 0x000000010f009424 */ /* 0x000fe400078e020c */
[----:B------:R-:W-:Y:S01]  /*0880*/  IMAD.MOV.U32 R22, RZ, RZ, R3 ;  /* 0x000000ffff167224 */ /* 0x000fe200078e0003 */
[----:B------:R-:W-:Y:S06]  /*0890*/  @P2 BRA `(.L_x_19520) ;  /* 0x0000001000142947 */ /* 0x000fec0003800000 */
[----:B------:R-:W0:Y:S01]  /*08a0*/  LDCU.64 UR10, c[0x0][0x3a8] ;  /* 0x00007500ff0a77ac */ /* 0x000e220008000a00 */
[----:B------:R-:W-:Y:S01]  /*08b0*/  SHF.R.U32.HI R10, RZ, 0x3, R20 ;  /* 0x00000003ff0a7819 */ /* 0x000fe20000011614 */
[----:B------:R-:W-:Y:S01]  /*08c0*/  IMAD.MOV.U32 R11, RZ, RZ, RZ ;  /* 0x000000ffff0b7224 */ /* 0x000fe200078e00ff */
[----:B------:R-:W-:Y:S01]  /*08d0*/  SHF.L.U32 R3, R8, 0x2, RZ ;  /* 0x0000000208037819 */ /* 0x000fe200000006ff */
[----:B------:R-:W-:Y:S01]  /*08e0*/  UIADD3 UR4, UPT, UPT, UR5, 0x120, URZ ;  /* 0x0000012005047890 */ /* 0x000fe2000fffe0ff */
[----:B------:R-:W-:Y:S01]  /*08f0*/  LOP3.LUT R10, R10, 0x7c, RZ, 0xc0, !PT ;  /* 0x0000007c0a0a7812 */ /* 0x000fe200078ec0ff */
[----:B------:R-:W-:Y:S01]  /*0900*/  IMAD.MOV.U32 R21, RZ, RZ, -0x800001 ;  /* 0xff7fffffff157424 */ /* 0x000fe200078e00ff */
[----:B------:R-:W-:Y:S01]  /*0910*/  LOP3.LUT R23, R20, 0x3, RZ, 0xc0, !PT ;  /* 0x0000000314177812 */ /* 0x000fe200078ec0ff */
[----:B------:R-:W-:Y:S02]  /*0920*/  ULEA UR4, UR9, UR4, 0x18 ;  /* 0x0000000409047291 */ /* 0x000fe4000f8ec0ff */
[----:B------:R-:W-:-:S04]  /*0930*/  IMAD.WIDE R10, R9, 0x4, R10 ;  /* 0x00000004090a7825 */ /* 0x000fc800078e020a */
[----:B------:R-:W-:Y:S01]  /*0940*/  IMAD.SHL.U32 R9, R31, 0x8, RZ ;  /* 0x000000081f097824 */ /* 0x000fe200078e00ff */
[----:B0-----:R-:W-:-:S03]  /*0950*/  IADD3 R24, P0, PT, R10, UR10, RZ ;  /* 0x0000000a0a187c10 */ /* 0x001fc6000ff1e0ff */
[----:B------:R-:W-:Y:S01]  /*0960*/  VIADD R26, R9, 0x1 ;  /* 0x00000001091a7836 */ /* 0x000fe20000000000 */
[----:B------:R-:W-:Y:S02]  /*0970*/  LOP3.LUT R10, R3, 0x1c, RZ, 0xc0, !PT ;  /* 0x0000001c030a7812 */ /* 0x000fe400078ec0ff */
[----:B------:R-:W-:Y:S02]  /*0980*/  LOP3.LUT R8, R9, 0x7, R8, 0xf8, !PT ;  /* 0x0000000709087812 */ /* 0x000fe400078ef808 */
[----:B------:R-:W-:Y:S02]  /*0990*/  LEA R10, R31, R10, 0x5 ;  /* 0x0000000a1f0a7211 */ /* 0x000fe400078e28ff */
[----:B------:R-:W-:Y:S01]  /*09a0*/  IADD3.X R25, PT, PT, R11, UR11, RZ, P0, !PT ;  /* 0x0000000b0b197c10 */ /* 0x000fe200087fe4ff */
[C---:B------:R-:W-:Y:S01]  /*09b0*/  IMAD.IADD R27, R8.reuse, 0x1, -R5 ;  /* 0x00000001081b7824 */ /* 0x040fe200078e0a05 */
[----:B------:R-:W-:Y:S01]  /*09c0*/  IADD3 R28, PT, PT, R8, 0x1, RZ ;  /* 0x00000001081c7810 */ /* 0x000fe20007ffe0ff */
[----:B------:R-:W-:-:S07]  /*09d0*/  VIADD R29, R10, UR4 ;  /* 0x000000040a1d7c36 */ /* 0x000fce0008000000 */
.L_x_19525:
        /* <DEDUP_REMOVED lines=51> */
.L_x_19522:
        /* <DEDUP_REMOVED lines=16> */
[----:B0-----:R-:W-:-:S03]  /*0e10*/  SHF.L.U32 R9, R13, 0x10, RZ ;  /* 0x000000100d097819 */ /* 0x001fc600000006ff */
[----:B------:R-:W4:Y:S01]  /*0e20*/  LDG.E.CONSTANT R35, desc[UR6][R32.64+0x180] ;  /* 0x0001800620237981 */ /* 0x000f22000c1e9900 */
[----:B------:R-:W-:Y:S01]  /*0e30*/  PRMT R13, R13, 0x7632, R13 ;  /* 0x000076320d0d7816 */ /* 0x000fe2000000000d */
[----:B--2---:R-:W-:-:S04]  /*0e40*/  IMAD.U32 R34, R11, 0x10000, RZ ;  /* 0x000100000b227824 */ /* 0x004fc800078e00ff */
[----:B------:R-:W-:Y:S02]  /*0e50*/  FMUL.FTZ R37, R9, R34 ;  /* 0x0000002209257220 */ /* 0x000fe40000410000 */
[----:B------:R-:W2:Y:S01]  /*0e60*/  LDG.E.CONSTANT R34, desc[UR6][R32.64+0x200] ;  /* 0x0002000620227981 */ /* 0x000ea2000c1e9900 */
[----:B---3--:R-:W-:Y:S01]  /*0e70*/  SHF.L.U32 R36, R10, 0x10, RZ ;  /* 0x000000100a247819 */ /* 0x008fe200000006ff */
[----:B------:R-:W-:Y:S01]  /*0e80*/  IMAD.U32 R9, R12, 0x10000, RZ ;  /* 0x000100000c097824 */ /* 0x000fe200078e00ff */
[----:B------:R-:W-:-:S03]  /*0e90*/  PRMT R10, R11, 0x7632, R10 ;  /* 0x000076320b0a7816 */ /* 0x000fc6000000000a */
[----:B------:R-:W-:Y:S01]  /*0ea0*/  FFMA.FTZ R9, R9, R36, R37 ;  /* 0x0000002409097223 */ /* 0x000fe20000010025 */
[----:B------:R-:W-:Y:S01]  /*0eb0*/  PRMT R12, R12, 0x7632, R12 ;  /* 0x000076320c0c7816 */ /* 0x000fe2000000000c */
[C---:B------:R-:W-:Y:S01]  /*0ec0*/  IMAD.U32 R36, R10.reuse, 0x10000, RZ ;  /* 0x000100000a247824 */ /* 0x040fe200078e00ff */
[----:B------:R-:W-:Y:S01]  /*0ed0*/  PRMT R10, R10, 0x7632, R10 ;  /* 0x000076320a0a7816 */ /* 0x000fe2000000000a */
[----:B------:R-:W-:Y:S01]  /*0ee0*/  IMAD.U32 R11, R13, 0x10000, RZ ;  /* 0x000100000d0b7824 */ /* 0x000fe200078e00ff */
[----:B------:R-:W-:-:S03]  /*0ef0*/  SHF.L.U32 R12, R12, 0x10, RZ ;  /* 0x000000100c0c7819 */ /* 0x000fc600000006ff */
[----:B------:R-:W-:Y:S01]  /*0f00*/  FMUL.FTZ R11, R11, R36 ;  /* 0x000000240b0b7220 */ /* 0x000fe20000410000 */
[----:B------:R-:W-:-:S04]  /*0f10*/  IMAD.U32 R10, R10, 0x10000, RZ ;  /* 0x000100000a0a7824 */ /* 0x000fc800078e00ff */
[----:B------:R-:W-:Y:S01]  /*0f20*/  FFMA.FTZ R11, R12, R10, R11 ;  /* 0x0000000a0c0b7223 */ /* 0x000fe2000001000b */
[----:B------:R-:W-:Y:S01]  /*0f30*/  IMAD.U32 R10, R14, 0x10000, RZ ;  /* 0x000100000e0a7824 */ /* 0x000fe200078e00ff */
[----:B----4-:R-:W-:Y:S02]  /*0f40*/  SHF.L.U32 R12, R8, 0x10, RZ ;  /* 0x00000010080c7819 */ /* 0x010fe400000006ff */
[----:B------:R-:W-:Y:S02]  /*0f50*/  PRMT R14, R14, 0x7632, R14 ;  /* 0x000076320e0e7816 */ /* 0x000fe4000000000e */
[----:B------:R-:W-:Y:S01]  /*0f60*/  PRMT R8, R8, 0x7632, R8 ;  /* 0x0000763208087816 */ /* 0x000fe20000000008 */
[----:B------:R-:W-:Y:S02]  /*0f70*/  FFMA.FTZ R9, R10, R12, R9 ;  /* 0x0000000c0a097223 */ /* 0x000fe40000010009 */
[----:B------:R-:W-:Y:S02]  /*0f80*/  IMAD.U32 R12, R14, 0x10000, RZ ;  /* 0x000100000e0c7824 */ /* 0x000fe400078e00ff */
[----:B------:R-:W-:-:S02]  /*0f90*/  IMAD.U32 R8, R8, 0x10000, RZ ;  /* 0x0001000008087824 */ /* 0x000fc400078e00ff */
[----:B------:R-:W-:Y:S02]  /*0fa0*/  IMAD.U32 R13, R35, 0x10000, RZ ;  /* 0x00010000230d7824 */ /* 0x000fe400078e00ff */
[----:B------:R-:W-:Y:S01]  /*0fb0*/  FFMA.FTZ R12, R12, R8, R11 ;  /* 0x000000080c0c7223 */ /* 0x000fe2000001000b */
[----:B------:R-:W-:-:S05]  /*0fc0*/  SHF.L.U32 R8, R15, 0x10, RZ ;  /* 0x000000100f087819 */ /* 0x000fca00000006ff */
[----:B------:R-:W-:Y:S02]  /*0fd0*/  FFMA.FTZ R13, R8, R13, R9 ;  /* 0x0000000d080d7223 */ /* 0x000fe40000010009 */
[----:B------:R-:W0:Y:S01]  /*0fe0*/  LDS.128 R8, [R30+0x10] ;  /* 0x000010001e087984 */ /* 0x000e220000000c00 */
[----:B------:R-:W-:Y:S02]  /*0ff0*/  PRMT R15, R15, 0x7632, R15 ;  /* 0x000076320f0f7816 */ /* 0x000fe4000000000f */
[----:B------:R-:W-:-:S03]  /*1000*/  PRMT R35, R35, 0x7632, R35 ;  /* 0x0000763223237816 */ /* 0x000fc60000000023 */
[----:B------:R-:W-:Y:S01]  /*1010*/  IMAD.U32 R15, R15, 0x10000, RZ ;  /* 0x000100000f0f7824 */ /* 0x000fe200078e00ff */
[----:B------:R-:W-:-:S05]  /*1020*/  SHF.L.U32 R35, R35, 0x10, RZ ;  /* 0x0000001023237819 */ /* 0x000fca00000006ff */
[----:B------:R-:W-:Y:S01]  /*1030*/  FFMA.FTZ R15, R15, R35, R12 ;  /* 0x000000230f0f7223 */ /* 0x000fe2000001000c */
[C---:B0-----:R-:W-:Y:S01]  /*1040*/  IMAD.U32 R14, R8.reuse, 0x10000, RZ ;  /* 0x00010000080e7824 */ /* 0x041fe200078e00ff */
[----:B------:R-:W-:-:S04]  /*1050*/  PRMT R8, R8, 0x7632, R8 ;  /* 0x0000763208087816 */ /* 0x000fc80000000008 */
[----:B------:R-:W-:Y:S01]  /*1060*/  SHF.L.U32 R8, R8, 0x10, RZ ;  /* 0x0000001008087819 */ /* 0x000fe200000006ff */
[----:B--2---:R-:W-:-:S04]  /*1070*/  IMAD.U32 R12, R34, 0x10000, RZ ;  /* 0x00010000220c7824 */ /* 0x004fc800078e00ff */
[----:B------:R-:W-:Y:S02]  /*1080*/  FFMA.FTZ R14, R14, R12, R13 ;  /* 0x0000000c0e0e7223 */ /* 0x000fe4000001000d */
[----:B------:R-:W2:Y:S01]  /*1090*/  LDG.E.CONSTANT R13, desc[UR6][R32.64+0x280] ;  /* 0x00028006200d7981 */ /* 0x000ea2000c1e9900 */
[----:B------:R-:W-:-:S03]  /*10a0*/  PRMT R34, R34, 0x7632, R34 ;  /* 0x0000763222227816 */ /* 0x000fc60000000022 */
[----:B------:R-:W3:Y:S02]  /*10b0*/  LDG.E.CONSTANT R12, desc[UR6][R32.64+0x300] ;  /* 0x00030006200c7981 */ /* 0x000ee4000c1e9900 */
[----:B------:R-:W-:-:S04]  /*10c0*/  IMAD.U32 R34, R34, 0x10000, RZ ;  /* 0x0001000022227824 */ /* 0x000fc800078e00ff */
[----:B------:R-:W-:Y:S02]  /*10d0*/  FFMA.FTZ R15, R8, R34, R15 ;  /* 0x00000022080f7223 */ /* 0x000fe4000001000f */
[----:B------:R-:W4:Y:S04]  /*10e0*/  LDG.E.CONSTANT R34, desc[UR6][R32.64+0x380] ;  /* 0x0003800620227981 */ /* 0x000f28000c1e9900 */
[----:B------:R-:W4:Y:S01]  /*10f0*/  LDG.E.CONSTANT R8, desc[UR6][R32.64+0x400] ;  /* 0x0004000620087981 */ /* 0x000f22000c1e9900 */
[C---:B------:R-:W-:Y:S01]  /*1100*/  IMAD.U32 R35, R9.reuse, 0x10000, RZ ;  /* 0x0001000009237824 */ /* 0x040fe200078e00ff */
[----:B------:R-:W-:Y:S02]  /*1110*/  PRMT R9, R9, 0x7632, R9 ;  /* 0x0000763209097816 */ /* 0x000fe40000000009 */
[----:B--2---:R-:W-:-:S02]  /*1120*/  SHF.L.U32 R36, R13, 0x10, RZ ;  /* 0x000000100d247819 */ /* 0x004fc400000006ff */
[----:B------:R-:W-:-:S03]  /*1130*/  PRMT R13, R13, 0x7632, R13 ;  /* 0x000076320d0d7816 */ /* 0x000fc6000000000d */
[----:B------:R-:W-:Y:S01]  /*1140*/  FFMA.FTZ R14, R35, R36, R14 ;  /* 0x00000024230e7223 */ /* 0x000fe2000001000e */
[----:B------:R-:W-:Y:S02]  /*1150*/  IMAD.U32 R36, R9, 0x10000, RZ ;  /* 0x0001000009247824 */ /* 0x000fe400078e00ff */
[----:B------:R-:W-:Y:S01]  /*1160*/  IMAD.U32 R13, R13, 0x10000, RZ ;  /* 0x000100000d0d7824 */ /* 0x000fe200078e00ff */
[----:B------:R-:W-:-:S03]  /*1170*/  SHF.L.U32 R9, R10, 0x10, RZ ;  /* 0x000000100a097819 */ /* 0x000fc600000006ff */
[----:B------:R-:W-:Y:S01]  /*1180*/  FFMA.FTZ R15, R36, R13, R15 ;  /* 0x0000000d240f7223 */ /* 0x000fe2000001000f */
[----:B---3--:R-:W-:Y:S01]  /*1190*/  IMAD.U32 R13, R12, 0x10000, RZ ;  /* 0x000100000c0d7824 */ /* 0x008fe200078e00ff */
[----:B------:R-:W-:Y:S02]  /*11a0*/  PRMT R10, R10, 0x7632, R10 ;  /* 0x000076320a0a7816 */ /* 0x000fe4000000000a */
[----:B------:R-:W-:Y:S01]  /*11b0*/  PRMT R12, R12, 0x7632, R12 ;  /* 0x000076320c0c7816 */ /* 0x000fe2000000000c */
[----:B------:R-:W-:Y:S02]  /*11c0*/  FFMA.FTZ R14, R9, R13, R14 ;  /* 0x0000000d090e7223 */ /* 0x000fe4000001000e */
[----:B------:R-:W-:Y:S01]  /*11d0*/  IMAD.U32 R10, R10, 0x10000, RZ ;  /* 0x000100000a0a7824 */ /* 0x000fe200078e00ff */
[----:B------:R-:W-:Y:S01]  /*11e0*/  SHF.L.U32 R9, R12, 0x10, RZ ;  /* 0x000000100c097819 */ /* 0x000fe200000006ff */
[----:B------:R-:W-:-:S04]  /*11f0*/  IMAD.U32 R13, R11, 0x10000, RZ ;  /* 0x000100000b0d7824 */ /* 0x000fc800078e00ff */
[----:B------:R-:W-:Y:S01]  /*1200*/  FFMA.FTZ R9, R10, R9, R15 ;  /* 0x000000090a097223 */ /* 0x000fe2000001000f */
[----:B----4-:R-:W-:-:S04]  /*1210*/  IMAD.U32 R10, R34, 0x10000, RZ ;  /* 0x00010000220a7824 */ /* 0x010fc800078e00ff */
[----:B------:R-:W-:Y:S02]  /*1220*/  FFMA.FTZ R10, R13, R10, R14 ;  /* 0x0000000a0d0a7223 */ /* 0x000fe4000001000e */
[----:B------:R-:W0:Y:S01]  /*1230*/  LDS.128 R12, [R30+0x20] ;  /* 0x000020001e0c7984 */ /* 0x000e220000000c00 */
[----:B------:R-:W-:Y:S02]  /*1240*/  PRMT R11, R11, 0x7632, R11 ;  /* 0x000076320b0b7816 */ /* 0x000fe4000000000b */
[----:B------:R-:W-:Y:S02]  /*1250*/  PRMT R35, R34, 0x7632, R35 ;  /* 0x0000763222237816 */ /* 0x000fe40000000023 */
[----:B------:R-:W-:-:S03]  /*1260*/  SHF.L.U32 R34, R11, 0x10, RZ ;  /* 0x000000100b227819 */ /* 0x000fc600000006ff */
[----:B------:R-:W-:-:S04]  /*1270*/  IMAD.U32 R35, R35, 0x10000, RZ ;  /* 0x0001000023237824 */ /* 0x000fc800078e00ff */
[----:B------:R-:W-:Y:S01]  /*1280*/  FFMA.FTZ R34, R34, R35, R9 ;  /* 0x0000002322227223 */ /* 0x000fe20000010009 */
[----:B------:R-:W-:Y:S01]  /*1290*/  SHF.L.U32 R9, R8, 0x10, RZ ;  /* 0x0000001008097819 */ /* 0x000fe200000006ff */
[----:B0-----:R-:W-:-:S04]  /*12a0*/  IMAD.U32 R11, R12, 0x10000, RZ ;  /* 0x000100000c0b7824 */ /* 0x001fc800078e00ff */
[----:B------:R-:W-:Y:S02]  /*12b0*/  FFMA.FTZ R11, R11, R9, R10 ;  /* 0x000000090b0b7223 */ /* 0x000fe4000001000a */
[----:B------:R-:W2:Y:S04]  /*12c0*/  LDG.E.CONSTANT R10, desc[UR6][R32.64+0x480] ;  /* 0x00048006200a7981 */ /* 0x000ea8000c1e9900 */
[----:B------:R-:W3:Y:S01]  /*12d0*/  LDG.E.CONSTANT R9, desc[UR6][R32.64+0x500] ;  /* 0x0005000620097981 */ /* 0x000ee2000c1e9900 */
[----:B------:R-:W-:-:S05]  /*12e0*/  PRMT R12, R12, 0x7632, R12 ;  /* 0x000076320c0c7816 */ /* 0x000fca000000000c */
[----:B------:R-:W-:Y:S02]  /*12f0*/  IMAD.U32 R35, R12, 0x10000, RZ ;  /* 0x000100000c237824 */ /* 0x000fe400078e00ff */
[----:B------:R-:W4:Y:S01]  /*1300*/  LDG.E.CONSTANT R12, desc[UR6][R32.64+0x580] ;  /* 0x00058006200c7981 */ /* 0x000f22000c1e9900 */
[----:B------:R-:W-:-:S05]  /*1310*/  PRMT R8, R8, 0x7632, R8 ;  /* 0x0000763208087816 */ /* 0x000fca0000000008 */
[----:B------:R-:W-:-:S04]  /*1320*/  IMAD.U32 R8, R8, 0x10000, RZ ;  /* 0x0001000008087824 */ /* 0x000fc800078e00ff */
[----:B------:R-:W-:Y:S02]  /*1330*/  FFMA.FTZ R8, R35, R8, R34 ;  /* 0x0000000823087223 */ /* 0x000fe40000010022 */
[----:B------:R-:W4:Y:S01]  /*1340*/  LDG.E.CONSTANT R34, desc[UR6][R32.64+0x600] ;  /* 0x0006000620227981 */ /* 0x000f22000c1e9900 */
[C---:B------:R-:W-:Y:S02]  /*1350*/  SHF.L.U32 R36, R13.reuse, 0x10, RZ ;  /* 0x000000100d247819 */ /* 0x040fe400000006ff */
[----:B------:R-:W-:-:S05]  /*1360*/  PRMT R13, R13, 0x7632, R13 ;  /* 0x000076320d0d7816 */ /* 0x000fca000000000d */
[----:B------:R-:W-:Y:S02]  /*1370*/  IMAD.U32 R13, R13, 0x10000, RZ ;  /* 0x000100000d0d7824 */ /* 0x000fe400078e00ff */
[C---:B--2---:R-:W-:Y:S01]  /*1380*/  IMAD.U32 R35, R10.reuse, 0x10000, RZ ;  /* 0x000100000a237824 */ /* 0x044fe200078e00ff */
[----:B------:R-:W-:-:S04]  /*1390*/  PRMT R10, R10, 0x7632, R10 ;  /* 0x000076320a0a7816 */ /* 0x000fc8000000000a */
[----:B------:R-:W-:Y:S01]  /*13a0*/  SHF.L.U32 R10, R10, 0x10, RZ ;  /* 0x000000100a0a7819 */ /* 0x000fe200000006ff */
[----:B------:R-:W-:-:S04]  /*13b0*/  FFMA.FTZ R11, R36, R35, R11 ;  /* 0x00000023240b7223 */ /* 0x000fc8000001000b */
[----:B------:R-:W-:Y:S01]  /*13c0*/  FFMA.FTZ R8, R13, R10, R8 ;  /* 0x0000000a0d087223 */ /* 0x000fe20000010008 */
[C---:B------:R-:W-:Y:S02]  /*13d0*/  IMAD.U32 R10, R14.reuse, 0x10000, RZ ;  /* 0x000100000e0a7824 */ /* 0x040fe400078e00ff */
[----:B---3--:R-:W-:Y:S01]  /*13e0*/  IMAD.U32 R13, R9, 0x10000, RZ ;  /* 0x00010000090d7824 */ /* 0x008fe200078e00ff */
[----:B------:R-:W-:-:S03]  /*13f0*/  PRMT R14, R14, 0x7632, R14 ;  /* 0x000076320e0e7816 */ /* 0x000fc6000000000e */
[----:B------:R-:W-:Y:S01]  /*1400*/  FFMA.FTZ R11, R10, R13, R11 ;  /* 0x0000000d0a0b7223 */ /* 0x000fe2000001000b */
[----:B------:R-:W-:Y:S02]  /*1410*/  PRMT R10, R9, 0x7632, R10 ;  /* 0x00007632090a7816 */ /* 0x000fe4000000000a */
[----:B------:R-:W-:-:S03]  /*1420*/  SHF.L.U32 R9, R14, 0x10, RZ ;  /* 0x000000100e097819 */ /* 0x000fc600000006ff */
[----:B------:R-:W-:Y:S01]  /*1430*/  IMAD.U32 R10, R10, 0x10000, RZ ;  /* 0x000100000a0a7824 */ /* 0x000fe200078e00ff */
[----:B----4-:R-:W-:-:S03]  /*1440*/  SHF.L.U32 R13, R12, 0x10, RZ ;  /* 0x000000100c0d7819 */ /* 0x010fc600000006ff */
[----:B------:R-:W-:Y:S01]  /*1450*/  FFMA.FTZ R14, R9, R10, R8 ;  /* 0x0000000a090e7223 */ /* 0x000fe20000010008 */
[----:B------:R-:W-:-:S04]  /*1460*/  IMAD.U32 R8, R15, 0x10000, RZ ;  /* 0x000100000f087824 */ /* 0x000fc800078e00ff */
[----:B------:R-:W-:Y:S02]  /*1470*/  FFMA.FTZ R13, R8, R13, R11 ;  /* 0x0000000d080d7223 */ /* 0x000fe4000001000b */
[----:B------:R-:W0:Y:S01]  /*1480*/  LDS.128 R8, [R30+0x30] ;  /* 0x000030001e087984 */ /* 0x000e220000000c00 */
        /* <DEDUP_REMOVED lines=11> */
[----:B------:R-:W-:Y:S02]  /*1540*/  PRMT R8, R8, 0x7632, R8 ;  /* 0x0000763208087816 */ /* 0x000fe40000000008 */
[----:B------:R-:W-:-:S03]  /*1550*/  PRMT R34, R34, 0x7632, R34 ;  /* 0x0000763222227816 */ /* 0x000fc60000000022 */
[----:B------:R-:W-:Y:S01]  /*1560*/  IMAD.U32 R8, R8, 0x10000, RZ ;  /* 0x0001000008087824 */ /* 0x000fe200078e00ff */
[----:B------:R-:W-:-:S05]  /*1570*/  SHF.L.U32 R34, R34, 0x10, RZ ;  /* 0x0000001022227819 */ /* 0x000fca00000006ff */
[--C-:B------:R-:W-:Y:S01]  /*1580*/  FFMA.FTZ R8, R8, R34, R15.reuse ;  /* 0x0000002208087223 */ /* 0x100fe2000001000f */
[C---:B------:R-:W-:Y:S01]  /*1590*/  PRMT R15, R9.reuse, 0x7632, R15 ;  /* 0x00007632090f7816 */ /* 0x040fe2000000000f */
[----:B------:R-:W-:-:S04]  /*15a0*/  IMAD.U32 R30, R9, 0x10000, RZ ;  /* 0x00010000091e7824 */ /* 0x000fc800078e00ff */
[----:B------:R-:W-:Y:S02]  /*15b0*/  IMAD.U32 R15, R15, 0x10000, RZ ;  /* 0x000100000f0f7824 */ /* 0x000fe400078e00ff */
[C---:B------:R-:W-:Y:S01]  /*15c0*/  IMAD.U32 R9, R10.reuse, 0x10000, RZ ;  /* 0x000100000a097824 */ /* 0x040fe200078e00ff */
[----:B------:R-:W-:Y:S01]  /*15d0*/  PRMT R10, R10, 0x7632, R10 ;  /* 0x000076320a0a7816 */ /* 0x000fe2000000000a */
[----:B------:R-:W-:Y:S01]  /*15e0*/  UMOV UR4, 0xffffffff ;  /* 0xffffffff00047882 */ /* 0x000fe20000000000 */
[----:B------:R-:W-:Y:S02]  /*15f0*/  ISETP.NE.AND P0, PT, R23, RZ, PT ;  /* 0x000000ff1700720c */ /* 0x000fe40003f05270 */
[----:B-----5:R-:W-:Y:S02]  /*1600*/  FSETP.NEU.FTZ.AND P1, PT, R19, RZ, PT ;  /* 0x000000ff1300720b */ /* 0x020fe40003f3d000 */
[C---:B--2---:R-:W-:Y:S02]  /*1610*/  PRMT R34, R14.reuse, 0x7632, R34 ;  /* 0x000076320e227816 */ /* 0x044fe40000000022 */
[----:B------:R-:W-:-:S03]  /*1620*/  SHF.L.U32 R14, R14, 0x10, RZ ;  /* 0x000000100e0e7819 */ /* 0x000fc600000006ff */
[----:B------:R-:W-:Y:S02]  /*1630*/  IMAD.U32 R34, R34, 0x10000, RZ ;  /* 0x0001000022227824 */ /* 0x000fe400078e00ff */
[----:B------:R-:W-:Y:S02]  /*1640*/  FFMA.FTZ R14, R30, R14, R35 ;  /* 0x0000000e1e0e7223 */ /* 0x000fe40000010023 */
[----:B------:R-:W-:Y:S01]  /*1650*/  FFMA.FTZ R8, R15, R34, R8 ;  /* 0x000000220f087223 */ /* 0x000fe20000010008 */
[C---:B------:R-:W-:Y:S01]  /*1660*/  PRMT R30, R11.reuse, 0x7632, R30 ;  /* 0x000076320b1e7816 */ /* 0x040fe2000000001e */
[----:B------:R-:W-:Y:S01]  /*1670*/  IMAD.U32 R11, R11, 0x10000, RZ ;  /* 0x000100000b0b7824 */ /* 0x000fe200078e00ff */
[C---:B---3--:R-:W-:Y:S02]  /*1680*/  SHF.L.U32 R15, R12.reuse, 0x10, RZ ;  /* 0x000000100c0f7819 */ /* 0x048fe400000006ff */
[----:B------:R-:W-:-:S03]  /*1690*/  PRMT R12, R12, 0x7632, R12 ;  /* 0x000076320c0c7816 */ /* 0x000fc6000000000c */
[----:B------:R-:W-:Y:S01]  /*16a0*/  FFMA.FTZ R14, R9, R15, R14 ;  /* 0x0000000f090e7223 */ /* 0x000fe2000001000e */
[----:B------:R-:W-:Y:S01]  /*16b0*/  IMAD.U32 R9, R10, 0x10000, RZ ;  /* 0x000100000a097824 */ /* 0x000fe200078e00ff */
[C---:B----4-:R-:W-:Y:S02]  /*16c0*/  PRMT R10, R13.reuse, 0x7632, R10 ;  /* 0x000076320d0a7816 */ /* 0x050fe4000000000a */
[----:B------:R-:W-:Y:S01]  /*16d0*/  SHF.L.U32 R12, R12, 0x10, RZ ;  /* 0x000000100c0c7819 */ /* 0x000fe200000006ff */
[----:B------:R-:W-:Y:S01]  /*16e0*/  IMAD.U32 R15, R13, 0x10000, RZ ;  /* 0x000100000d0f7824 */ /* 0x000fe200078e00ff */
[----:B------:R-:W-:Y:S01]  /*16f0*/  SHF.L.U32 R10, R10, 0x10, RZ ;  /* 0x000000100a0a7819 */ /* 0x000fe200000006ff */
        /* <DEDUP_REMOVED lines=9> */
.L_x_19571:
[----:B------:R-:W-:Y:S02]  /*1790*/  VIADD R8, R27, 0x1 ;  /* 0x000000011b087836 */ /* 0x000fe40000000000 */
[----:B-1----:R-:W-:-:S03]  /*17a0*/  FADD.FTZ R10, R9, R10 ;  /* 0x0000000a090a7221 */ /* 0x002fc60000010000 */
[----:B------:R-:W-:-:S05]  /*17b0*/  I2FP.F32.S32 R8, R8 ;  /* 0x0000000800087245 */ /* 0x000fca0000201400 */
[----:B------:R-:W-:-:S05]  /*17c0*/  FMUL.FTZ R8, R8, R19 ;  /* 0x0000001308087220 */ /* 0x000fca0000410000 */
[----:B------:R-:W-:Y:S01]  /*17d0*/  FSEL R11, R8, RZ, P1 ;  /* 0x000000ff080b7208 */ /* 0x000fe20000800000 */
[----:B------:R-:W-:-:S04]  /*17e0*/  @!P0 VIADD R8, R28, 0xffffffff ;  /* 0xffffffff1c088836 */ /* 0x000fc80000000000 */
[----:B------:R-:W-:Y:S01]  /*17f0*/  FFMA.FTZ R12, R10, UR15, R11 ;  /* 0x0000000f0a0c7c23 */ /* 0x000fe2000801000b */
[----:B------:R-:W-:-:S04]  /*1800*/  @!P0 ISETP.GE.AND P1, PT, R8, R5, PT ;  /* 0x000000050800820c */ /* 0x000fc80003f26270 */
[----:B------:R-:W-:-:S05]  /*1810*/  @!P0 FSEL R10, R12, RZ, !P1 ;  /* 0x000000ff0c0a8208 */ /* 0x000fca0004800000 */
[----:B------:R1:W-:Y:S01]  /*1820*/  @!P0 STS [R29], R10 ;  /* 0x0000000a1d008388 */ /* 0x0003e20000000800 */
[----:B------:R-:W-:-:S13]  /*1830*/  ISETP.GE.OR P0, PT, R8, R5, P0 ;  /* 0x000000050800720c */ /* 0x000fda0000706670 */
[----:B-1----:R-:W-:-:S07]  /*1840*/  @!P0 FMNMX.FTZ R21, R21, R12, !PT ;  /* 0x0000000c15158209 */ /* 0x002fce0007810000 */
.L_x_19523:
[----:B------:R-:W-:Y:S05]  /*1850*/  BSYNC B1 ;  /* 0x0000000000017941 */ /* 0x000fea0003800000 */
.L_x_19521:
        /* <DEDUP_REMOVED lines=9> */
.L_x_19520:
[----:B------:R-:W-:Y:S05]  /*18f0*/  BSYNC B0 ;  /* 0x0000000000007941 */ /* 0x000fea0003800000 */
.L_x_19519:
[----:B------:R-:W-:Y:S01]  /*1900*/  UMOV UR4, 0xffffffff ;  /* 0xffffffff00047882 */ /* 0x000fe20000000000 */
[----:B------:R-:W-:Y:S02]  /*1910*/  LOP3.LUT R18, R20, 0x1f, RZ, 0xc0, !PT ;  /* 0x0000001f14127812 */ /* 0x000fe400078ec0ff */
[----:B------:R-:W-:Y:S05]  /*1920*/  BRA.DIV UR4, `(.L_x_19526) ;  /* 0x0000003604d47947 */ /* 0x000fea000b800000 */
[----:B------:R-:W0:Y:S02]  /*1930*/  SHFL.BFLY PT, R8, R21, 0x10, 0x1f ;  /* 0x0e001f0015087f89 */ /* 0x000e2400000e0000 */
[----:B0-----:R-:W-:-:S05]  /*1940*/  FMNMX.FTZ R8, R8, R21, !PT ;  /* 0x0000001508087209 */ /* 0x001fca0007810000 */
[----:B------:R-:W0:Y:S02]  /*1950*/  SHFL.BFLY PT, R9, R8, 0x8, 0x1f ;  /* 0x0d001f0008097f89 */ /* 0x000e2400000e0000 */
[----:B0-----:R-:W-:-:S05]  /*1960*/  FMNMX.FTZ R9, R8, R9, !PT ;  /* 0x0000000908097209 */ /* 0x001fca0007810000 */
[----:B------:R0:W1:Y:S02]  /*1970*/  SHFL.BFLY PT, R10, R9, 0x4, 0x1f ;  /* 0x0c801f00090a7f89 */ /* 0x00006400000e0000 */
.L_x_19576:
[----:B------:R-:W2:Y:S01]  /*1980*/  S2R R8, SR_CgaCtaId ;  /* 0x0000000000087919 */ /* 0x000ea20000008800 */
[----:B------:R-:W-:Y:S01]  /*1990*/  MOV R12, 0x400 ;  /* 0x00000400000c7802 */ /* 0x000fe20000000f00 */
[----:B------:R-:W-:Y:S05]  /*19a0*/  WARPSYNC.ALL ;  /* 0x0000000000007948 */ /* 0x000fea0003800000 */
[----:B------:R-:W-:Y:S02]  /*19b0*/  IADD3 R11, PT, PT, R12, 0x100, RZ ;  /* 0x000001000c0b7810 */ /* 0x000fe40007ffe0ff */
        /* <DEDUP_REMOVED lines=8> */
[----:B------:R-:W-:Y:S01]  /*1a40*/  IMAD R11, R18, 0x4, R11 ;  /* 0x00000004120b7824 */ /* 0x000fe200078e020b */
[----:B------:R-:W-:Y:S01]  /*1a50*/  MOV R15, 0xff7fffff ;  /* 0xff7fffff000f7802 */ /* 0x000fe20000000f00 */
[----:B0-----:R-:W-:Y:S02]  /*1a60*/  VIADD R9, R5, 0x7 ;  /* 0x0000000705097836 */ /* 0x001fe40000000000 */
[----:B------:R-:W-:Y:S01]  /*1a70*/  BSSY.RECONVERGENT B0, `(.L_x_19527) ;  /* 0x00000ee000007945 */ /* 0x000fe20003800200 */
[----:B------:R-:W-:Y:S02]  /*1a80*/  IMAD.MOV.U32 R21, RZ, RZ, RZ ;  /* 0x000000ffff157224 */ /* 0x000fe400078e00ff */
[----:B------:R-:W-:-:S04]  /*1a90*/  SHF.R.S32.HI R22, RZ, 0x1f, R9 ;  /* 0x0000001fff167819 */ /* 0x000fc80000011409 */
[----:B------:R-:W-:-:S04]  /*1aa0*/  LEA.HI R22, R22, R9, RZ, 0x3 ;  /* 0x0000000916167211 */ /* 0x000fc800078f18ff */
[----:B------:R-:W-:-:S04]  /*1ab0*/  LOP3.LUT R22, R22, 0xfffffff8, RZ, 0xc0, !PT ;  /* 0xfffffff816167812 */ /* 0x000fc800078ec0ff */
[----:B------:R-:W-:Y:S01]  /*1ac0*/  VIMNMX R9, PT, PT, R5, R22, PT ;  /* 0x0000001605097248 */ /* 0x000fe20003fe0100 */
[----:B------:R-:W0:Y:S03]  /*1ad0*/  @!P2 LDS R15, [R11] ;  /* 0x000000000b0fa984 */ /* 0x000e260000000800 */
[----:B------:R-:W-:Y:S01]  /*1ae0*/  ISETP.GE.AND P1, PT, R20, R9, PT ;  /* 0x000000091400720c */ /* 0x000fe20003f26270 */
[----:B0-----:R-:W0:Y:S02]  /*1af0*/  SHFL.BFLY PT, R14, R15, 0x2, 0x1f ;  /* 0x0c401f000f0e7f89 */ /* 0x001e2400000e0000 */
[----:B0----5:R-:W-:-:S05]  /*1b00*/  FMNMX.FTZ R19, R14, R15, !PT ;  /* 0x0000000f0e137209 */ /* 0x021fca0007810000 */
[----:B------:R-:W0:Y:S02]  /*1b10*/  SHFL.BFLY PT, R14, R19, 0x1, 0x1f ;  /* 0x0c201f00130e7f89 */ /* 0x000e2400000e0000 */
[----:B0-----:R-:W-:-:S06]  /*1b20*/  FMNMX.FTZ R14, R19, R14, !PT ;  /* 0x0000000e130e7209 */ /* 0x001fcc0007810000 */
[----:B------:R-:W0:Y:S01]  /*1b30*/  SHFL.IDX PT, R14, R14, RZ, 0x1f ;  /* 0x00001fff0e0e7589 */ /* 0x000e2200000e0000 */
        /* <DEDUP_REMOVED lines=18> */
.L_x_19531:
        /* <DEDUP_REMOVED lines=11> */
.L_x_19530:
[----:B------:R-:W-:Y:S05]  /*1d10*/  BSYNC.RECONVERGENT B1 ;  /* 0x0000000000017941 */ /* 0x000fea0003800200 */
.L_x_19529:
        /* <DEDUP_REMOVED lines=12> */
.L_x_19534:
        /* <DEDUP_REMOVED lines=17> */
[----:B------:R-:W2:Y:S01]  /*1ef0*/  LDS R29, [R19+0xa00] ;  /* 0x000a0000131d7984 */ /* 0x000ea20000000800 */
[C---:B---3--:R-:W-:Y:S01]  /*1f00*/  FADD.FTZ R33, -R14.reuse, R33 ;  /* 0x000000210e217221 */ /* 0x048fe20000010100 */
[----:B------:R-:W-:Y:S02]  /*1f10*/  FMUL.FTZ R30, R31, 1.4426950216293334961 ;  /* 0x3fb8aa3b1f1e7820 */ /* 0x000fe40000410000 */
[----:B------:R-:W3:Y:S01]  /*1f20*/  LDS R31, [R19+0xc00] ;  /* 0x000c0000131f7984 */ /* 0x000ee20000000800 */
[----:B------:R-:W-:Y:S01]  /*1f30*/  FMUL.FTZ R24, R33, 1.4426950216293334961 ;  /* 0x3fb8aa3b21187820 */ /* 0x000fe20000410000 */
[----:B------:R-:W1:Y:S01]  /*1f40*/  MUFU.EX2 R28, R28 ;  /* 0x0000001c001c7308 */ /* 0x000e620000000800 */
[C---:B----4-:R-:W-:Y:S01]  /*1f50*/  FADD.FTZ R25, -R14.reuse, R25 ;  /* 0x000000190e197221 */ /* 0x050fe20000010100 */
[----:B------:R-:W4:Y:S01]  /*1f60*/  LDS R33, [R19+0xe00] ;  /* 0x000e000013217984 */ /* 0x000f220000000800 */
[----:B-----5:R-:W-:Y:S01]  /*1f70*/  FADD.FTZ R23, -R14, R23 ;  /* 0x000000170e177221 */ /* 0x020fe20000010100 */
[----:B------:R5:W5:Y:S01]  /*1f80*/  MUFU.EX2 R32, R30 ;  /* 0x0000001e00207308 */ /* 0x000b620000000800 */
[----:B-1----:R-:W-:-:S03]  /*1f90*/  FADD.FTZ R21, R26, R21 ;  /* 0x000000151a157221 */ /* 0x002fc60000010000 */
[----:B------:R-:W1:Y:S01]  /*1fa0*/  MUFU.EX2 R24, R24 ;  /* 0x0000001800187308 */ /* 0x000e620000000800 */
[----:B------:R1:W-:Y:S01]  /*1fb0*/  STS [R19+-0x400], R26 ;  /* 0xfffc001a13007388 */ /* 0x0003e20000000800 */
[----:B------:R-:W-:Y:S01]  /*1fc0*/  FMUL.FTZ R34, R23, 1.4426950216293334961 ;  /* 0x3fb8aa3b17227820 */ /* 0x000fe20000410000 */
[C---:B------:R-:W-:Y:S01]  /*1fd0*/  FADD.FTZ R37, -R14.reuse, R37 ;  /* 0x000000250e257221 */ /* 0x040fe20000010100 */
[----:B------:R-:W-:Y:S01]  /*1fe0*/  FADD.FTZ R35, -R14, R35 ;  /* 0x000000230e237221 */ /* 0x000fe20000010100 */
[----:B-----5:R-:W5:Y:S01]  /*1ff0*/  LDS R30, [R19+0x1400] ;  /* 0x00140000131e7984 */ /* 0x020f620000000800 */
[----:B------:R-:W-:Y:S01]  /*2000*/  FADD.FTZ R21, R21, R28 ;  /* 0x0000001c15157221 */ /* 0x000fe20000010000 */
[----:B------:R-:W-:Y:S01]  /*2010*/  FMUL.FTZ R37, R37, 1.4426950216293334961 ;  /* 0x3fb8aa3b25257820 */ /* 0x000fe20000410000 */
[----:B------:R-:W-:Y:S01]  /*2020*/  MUFU.EX2 R34, R34 ;  /* 0x0000002200227308 */ /* 0x000fe20000000800 */
[----:B------:R-:W-:Y:S01]  /*2030*/  STS [R19+-0x200], R28 ;  /* 0xfffe001c13007388 */ /* 0x000fe20000000800 */
[----:B------:R-:W-:Y:S01]  /*2040*/  FADD.FTZ R21, R21, R32 ;  /* 0x0000002015157221 */ /* 0x000fe20000010000 */
[----:B-1----:R-:W-:Y:S01]  /*2050*/  FMUL.FTZ R26, R25, 1.4426950216293334961 ;  /* 0x3fb8aa3b191a7820 */ /* 0x002fe20000410000 */
[----:B------:R-:W-:Y:S01]  /*2060*/  FMUL.FTZ R35, R35, 1.4426950216293334961 ;  /* 0x3fb8aa3b23237820 */ /* 0x000fe20000410000 */
[----:B------:R-:W1:Y:S01]  /*2070*/  LDS R28, [R19+0x1600] ;  /* 0x00160000131c7984 */ /* 0x000e620000000800 */
[----:B------:R-:W-:-:S03]  /*2080*/  FADD.FTZ R21, R21, R24 ;  /* 0x0000001815157221 */ /* 0x000fc60000010000 */
[----:B------:R-:W1:Y:S01]  /*2090*/  LDS R25, [R19+0x1800] ;  /* 0x0018000013197984 */ /* 0x000e620000000800 */
[----:B------:R-:W4:Y:S03]  /*20a0*/  MUFU.EX2 R26, R26 ;  /* 0x0000001a001a7308 */ /* 0x000f260000000800 */
[----:B------:R-:W1:Y:S01]  /*20b0*/  LDS R23, [R19+0x1a00] ;  /* 0x001a000013177984 */ /* 0x000e620000000800 */
[----:B0-----:R-:W-:-:S03]  /*20c0*/  FADD.FTZ R27, -R14, R27 ;  /* 0x0000001b0e1b7221 */ /* 0x001fc60000010100 */
[----:B------:R0:W-:Y:S01]  /*20d0*/  STS [R19+0x200], R24 ;  /* 0x0002001813007388 */ /* 0x0001e20000000800 */
[----:B--2---:R-:W-:-:S03]  /*20e0*/  FADD.FTZ R29, -R14, R29 ;  /* 0x0000001d0e1d7221 */ /* 0x004fc60000010100 */
[----:B------:R2:W-:Y:S01]  /*20f0*/  STS [R19], R32 ;  /* 0x0000002013007388 */ /* 0x0005e20000000800 */
[C---:B---3--:R-:W-:Y:S01]  /*2100*/  FADD.FTZ R31, -R14.reuse, R31 ;  /* 0x0000001f0e1f7221 */ /* 0x048fe20000010100 */
[----:B------:R-:W-:Y:S01]  /*2110*/  FMUL.FTZ R29, R29, 1.4426950216293334961 ;  /* 0x3fb8aa3b1d1d7820 */ /* 0x000fe20000410000 */
[----:B----4-:R-:W-:Y:S01]  /*2120*/  FADD.FTZ R21, R21, R26 ;  /* 0x0000001a15157221 */ /* 0x010fe20000010000 */
[----:B------:R3:W-:Y:S01]  /*2130*/  STS [R19+0x400], R26 ;  /* 0x0004001a13007388 */ /* 0x0007e20000000800 */
[C---:B------:R-:W-:Y:S01]  /*2140*/  FADD.FTZ R33, -R14.reuse, R33 ;  /* 0x000000210e217221 */ /* 0x040fe20000010100 */
[----:B0-----:R-:W-:Y:S01]  /*2150*/  FMUL.FTZ R24, R27, 1.4426950216293334961 ;  /* 0x3fb8aa3b1b187820 */ /* 0x001fe20000410000 */
[----:B------:R-:W-:Y:S01]  /*2160*/  FMUL.FTZ R31, R31, 1.4426950216293334961 ;  /* 0x3fb8aa3b1f1f7820 */ /* 0x000fe20000410000 */
[----:B------:R-:W-:Y:S01]  /*2170*/  FADD.FTZ R21, R21, R34 ;  /* 0x0000002215157221 */ /* 0x000fe20000010000 */
[----:B------:R-:W-:Y:S01]  /*2180*/  FMUL.FTZ R33, R33, 1.4426950216293334961 ;  /* 0x3fb8aa3b21217820 */ /* 0x000fe20000410000 */
[----:B------:R0:W-:Y:S01]  /*2190*/  STS [R19+0x600], R34 ;  /* 0x0006002213007388 */ /* 0x0001e20000000800 */
[----:B--2---:R-:W2:Y:S04]  /*21a0*/  MUFU.EX2 R32, R31 ;  /* 0x0000001f00207308 */ /* 0x004ea80000000800 */
[----:B------:R-:W4:Y:S01]  /*21b0*/  MUFU.EX2 R24, R24 ;  /* 0x0000001800187308 */ /* 0x000f220000000800 */
[----:B-----5:R-:W-:-:S03]  /*21c0*/  FADD.FTZ R27, -R14, R30 ;  /* 0x0000001e0e1b7221 */ /* 0x020fc60000010100 */
[----:B---3--:R1:W3:Y:S01]  /*21d0*/  MUFU.EX2 R26, R29 ;  /* 0x0000001d001a7308 */ /* 0x0082e20000000800 */
[----:B------:R-:W-:-:S03]  /*21e0*/  FMUL.FTZ R36, R27, 1.4426950216293334961 ;  /* 0x3fb8aa3b1b247820 */ /* 0x000fc60000410000 */
[----:B0-----:R-:W0:Y:S01]  /*21f0*/  MUFU.EX2 R34, R33 ;  /* 0x0000002100227308 */ /* 0x001e220000000800 */
[----:B--2---:R-:W-:Y:S03]  /*2200*/  STS [R19+0xc00], R32 ;  /* 0x000c002013007388 */ /* 0x004fe60000000800 */
[----:B------:R-:W2:Y:S01]  /*2210*/  MUFU.EX2 R30, R37 ;  /* 0x00000025001e7308 */ /* 0x000ea20000000800 */
[C---:B-1----:R-:W-:Y:S01]  /*2220*/  FADD.FTZ R29, -R14.reuse, R28 ;  /* 0x0000001c0e1d7221 */ /* 0x042fe20000010100 */
[----:B----4-:R-:W-:Y:S01]  /*2230*/  FADD.FTZ R21, R21, R24 ;  /* 0x0000001815157221 */ /* 0x010fe20000010000 */
[C---:B------:R-:W-:Y:S01]  /*2240*/  FADD.FTZ R25, -R14.reuse, R25 ;  /* 0x000000190e197221 */ /* 0x040fe20000010100 */
[----:B------:R-:W1:Y:S01]  /*2250*/  MUFU.EX2 R28, R35 ;  /* 0x00000023001c7308 */ /* 0x000e620000000800 */
[----:B------:R-:W-:Y:S01]  /*2260*/  FMUL.FTZ R29, R29, 1.4426950216293334961 ;  /* 0x3fb8aa3b1d1d7820 */ /* 0x000fe20000410000 */
[----:B---3--:R-:W-:Y:S01]  /*2270*/  FADD.FTZ R21, R21, R26 ;  /* 0x0000001a15157221 */ /* 0x008fe20000010000 */
[----:B------:R-:W-:Y:S01]  /*2280*/  FADD.FTZ R27, -R14, R23 ;  /* 0x000000170e1b7221 */ /* 0x000fe20000010100 */
[----:B------:R-:W3:Y:S01]  /*2290*/  MUFU.EX2 R36, R36 ;  /* 0x0000002400247308 */ /* 0x000ee20000000800 */
[----:B------:R-:W-:Y:S01]  /*22a0*/  FMUL.FTZ R25, R25, 1.4426950216293334961 ;  /* 0x3fb8aa3b19197820 */ /* 0x000fe20000410000 */
[----:B------:R-:W-:Y:S01]  /*22b0*/  FADD.FTZ R21, R21, R32 ;  /* 0x0000002015157221 */ /* 0x000fe20000010000 */
[----:B------:R-:W-:Y:S01]  /*22c0*/  FMUL.FTZ R27, R27, 1.4426950216293334961 ;  /* 0x3fb8aa3b1b1b7820 */ /* 0x000fe20000410000 */
[----:B------:R-:W4:Y:S01]  /*22d0*/  MUFU.EX2 R23, R29 ;  /* 0x0000001d00177308 */ /* 0x000f220000000800 */
[----:B------:R3:W-:Y:S01]  /*22e0*/  STS [R19+0x800], R24 ;  /* 0x0008001813007388 */ /* 0x0007e20000000800 */
[----:B0-----:R-:W-:-:S02]  /*22f0*/  FADD.FTZ R21, R21, R34 ;  /* 0x0000002215157221 */ /* 0x001fc40000010000 */
[----:B------:R-:W0:Y:S01]  /*2300*/  MUFU.EX2 R25, R25 ;  /* 0x0000001900197308 */ /* 0x000e220000000800 */
[----:B------:R-:W-:Y:S01]  /*2310*/  STS [R19+0xa00], R26 ;  /* 0x000a001a13007388 */ /* 0x000fe20000000800 */
[----:B--2---:R-:W-:Y:S02]  /*2320*/  FADD.FTZ R21, R21, R30 ;  /* 0x0000001e15157221 */ /* 0x004fe40000010000 */
[----:B------:R-:W2:Y:S01]  /*2330*/  MUFU.EX2 R27, R27 ;  /* 0x0000001b001b7308 */ /* 0x000ea20000000800 */
[----:B------:R-:W-:Y:S01]  /*2340*/  STS [R19+0xe00], R34 ;  /* 0x000e002213007388 */ /* 0x000fe20000000800 */
[----:B-1----:R-:W-:-:S03]  /*2350*/  FADD.FTZ R21, R21, R28 ;  /* 0x0000001c15157221 */ /* 0x002fc60000010000 */
[----:B------:R-:W-:Y:S01]  /*2360*/  STS [R19+0x1000], R30 ;  /* 0x0010001e13007388 */ /* 0x000fe20000000800 */
[----:B---3--:R-:W-:-:S03]  /*2370*/  FADD.FTZ R24, R21, R36 ;  /* 0x0000002415187221 */ /* 0x008fc60000010000 */
[----:B------:R-:W-:Y:S01]  /*2380*/  STS [R19+0x1200], R28 ;  /* 0x0012001c13007388 */ /* 0x000fe20000000800 */
[----:B----4-:R-:W-:-:S03]  /*2390*/  FADD.FTZ R24, R24, R23 ;  /* 0x0000001718187221 */ /* 0x010fc60000010000 */
[----:B------:R-:W-:Y:S01]  /*23a0*/  STS [R19+0x1400], R36 ;  /* 0x0014002413007388 */ /* 0x000fe20000000800 */
[----:B0-----:R-:W-:-:S03]  /*23b0*/  FADD.FTZ R24, R24, R25 ;  /* 0x0000001918187221 */ /* 0x001fc60000010000 */
[----:B------:R-:W-:Y:S01]  /*23c0*/  STS [R19+0x1600], R23 ;  /* 0x0016001713007388 */ /* 0x000fe20000000800 */
[----:B--2---:R-:W-:-:S03]  /*23d0*/  FADD.FTZ R21, R24, R27 ;  /* 0x0000001b18157221 */ /* 0x004fc60000010000 */
[----:B------:R-:W-:Y:S04]  /*23e0*/  STS [R19+0x1800], R25 ;  /* 0x0018001913007388 */ /* 0x000fe80000000800 */
[----:B------:R0:W-:Y:S02]  /*23f0*/  STS [R19+0x1a00], R27 ;  /* 0x001a001b13007388 */ /* 0x0001e40000000800 */
[----:B0-----:R-:W-:Y:S01]  /*2400*/  VIADD R19, R19, 0x2000 ;  /* 0x0000200013137836 */ /* 0x001fe20000000000 */
[----:B------:R-:W-:Y:S06]  /*2410*/  @!P4 BRA `(.L_x_19534) ;  /* 0xfffffff80070c947 */ /* 0x000fec000383ffff */
.L_x_19533:
[----:B------:R-:W-:Y:S05]  /*2420*/  BSYNC.RECONVERGENT B1 ;  /* 0x0000000000017941 */ /* 0x000fea0003800200 */
.L_x_19532:
        /* <DEDUP_REMOVED lines=29> */
[C---:B------:R-:W-:Y:S01]  /*2600*/  FADD.FTZ R23, -R14.reuse, R23 ;  /* 0x000000170e177221 */ /* 0x040fe20000010100 */
[----:B0-----:R-:W-:Y:S01]  /*2610*/  FADD.FTZ R21, R21, R24 ;  /* 0x0000001815157221 */ /* 0x001fe20000010000 */
[----:B------:R-:W-:Y:S01]  /*2620*/  FMUL.FTZ R25, R25, 1.4426950216293334961 ;  /* 0x3fb8aa3b19197820 */ /* 0x000fe20000410000 */
[----:B------:R-:W0:Y:S01]  /*2630*/  MUFU.EX2 R32, R27 ;  /* 0x0000001b00207308 */ /* 0x000e220000000800 */
[----:B------:R-:W-:Y:S01]  /*2640*/  FADD.FTZ R15, -R14, R15 ;  /* 0x0000000f0e0f7221 */ /* 0x000fe20000010100 */
[----:B-1----:R-:W-:Y:S01]  /*2650*/  FADD.FTZ R21, R21, R26 ;  /* 0x0000001a15157221 */ /* 0x002fe20000010000 */
[----:B------:R-:W-:Y:S01]  /*2660*/  FMUL.FTZ R23, R23, 1.4426950216293334961 ;  /* 0x3fb8aa3b17177820 */ /* 0x000fe20000410000 */
[----:B------:R-:W1:Y:S01]  /*2670*/  MUFU.EX2 R34, R25 ;  /* 0x0000001900227308 */ /* 0x000e620000000800 */
[----:B------:R-:W-:Y:S01]  /*2680*/  FMUL.FTZ R15, R15, 1.4426950216293334961 ;  /* 0x3fb8aa3b0f0f7820 */ /* 0x000fe20000410000 */
[----:B--2---:R-:W-:Y:S01]  /*2690*/  FADD.FTZ R21, R21, R28 ;  /* 0x0000001c15157221 */ /* 0x004fe20000010000 */
[----:B------:R-:W-:Y:S01]  /*26a0*/  STS [R19+-0x400], R24 ;  /* 0xfffc001813007388 */ /* 0x000fe20000000800 */
[----:B------:R-:W2:Y:S02]  /*26b0*/  MUFU.EX2 R36, R23 ;  /* 0x0000001700247308 */ /* 0x000ea40000000800 */
[----:B---3--:R-:W-:Y:S01]  /*26c0*/  FADD.FTZ R21, R21, R30 ;  /* 0x0000001e15157221 */ /* 0x008fe20000010000 */
[----:B------:R-:W-:Y:S01]  /*26d0*/  STS [R19+-0x200], R26 ;  /* 0xfffe001a13007388 */ /* 0x000fe20000000800 */
[----:B------:R-:W3:Y:S02]  /*26e0*/  MUFU.EX2 R15, R15 ;  /* 0x0000000f000f7308 */ /* 0x000ee40000000800 */
[----:B0-----:R-:W-:Y:S01]  /*26f0*/  FADD.FTZ R21, R21, R32 ;  /* 0x0000002015157221 */ /* 0x001fe20000010000 */
[----:B------:R-:W-:Y:S03]  /*2700*/  STS [R19], R28 ;  /* 0x0000001c13007388 */ /* 0x000fe60000000800 */
[----:B-1----:R-:W-:Y:S01]  /*2710*/  FADD.FTZ R21, R21, R34 ;  /* 0x0000002215157221 */ /* 0x002fe20000010000 */
[----:B------:R-:W-:Y:S03]  /*2720*/  STS [R19+0x200], R30 ;  /* 0x0002001e13007388 */ /* 0x000fe60000000800 */
[----:B--2---:R-:W-:Y:S01]  /*2730*/  FADD.FTZ R21, R21, R36 ;  /* 0x0000002415157221 */ /* 0x004fe20000010000 */
[----:B------:R-:W-:Y:S03]  /*2740*/  STS [R19+0x400], R32 ;  /* 0x0004002013007388 */ /* 0x000fe60000000800 */
[----:B---3--:R-:W-:Y:S01]  /*2750*/  FADD.FTZ R21, R21, R15 ;  /* 0x0000000f15157221 */ /* 0x008fe20000010000 */
[----:B------:R-:W-:Y:S04]  /*2760*/  STS [R19+0x600], R34 ;  /* 0x0006002213007388 */ /* 0x000fe80000000800 */
[----:B------:R-:W-:Y:S04]  /*2770*/  STS [R19+0x800], R36 ;  /* 0x0008002413007388 */ /* 0x000fe80000000800 */
[----:B------:R0:W-:Y:S02]  /*2780*/  STS [R19+0xa00], R15 ;  /* 0x000a000f13007388 */ /* 0x0001e40000000800 */
[----:B0-----:R-:W-:-:S07]  /*2790*/  VIADD R19, R19, 0x1000 ;  /* 0x0000100013137836 */ /* 0x001fce0000000000 */
.L_x_19536:
[----:B------:R-:W-:Y:S05]  /*27a0*/  BSYNC.RECONVERGENT B1 ;  /* 0x0000000000017941 */ /* 0x000fea0003800200 */
.L_x_19535:
        /* <DEDUP_REMOVED lines=26> */
.L_x_19528:
[----:B------:R-:W-:Y:S05]  /*2950*/  BSYNC.RECONVERGENT B0 ;  /* 0x0000000000007941 */ /* 0x000fea0003800200 */
.L_x_19527:
        /* <DEDUP_REMOVED lines=39> */
.L_x_19541:
[----:B------:R-:W0:Y:S01]  /*2bd0*/  LDS R11, [R15] ;  /* 0x000000000f0b7984 */ /* 0x000e220000000800 */
[----:B------:R-:W-:-:S05]  /*2be0*/  VIADD R19, R19, 0x1 ;  /* 0x0000000113137836 */ /* 0x000fca0000000000 */
[----:B------:R-:W-:Y:S01]  /*2bf0*/  ISETP.NE.AND P0, PT, R19, RZ, PT ;  /* 0x000000ff1300720c */ /* 0x000fe20003f05270 */
[----:B0-----:R-:W-:-:S05]  /*2c00*/  FMUL.FTZ R22, R11, R10 ;  /* 0x0000000a0b167220 */ /* 0x001fca0000410000 */
[----:B------:R0:W-:Y:S02]  /*2c10*/  STS [R15], R22 ;  /* 0x000000160f007388 */ /* 0x0001e40000000800 */
[----:B0-----:R-:W-:-:S05]  /*2c20*/  VIADD R15, R15, 0x200 ;  /* 0x000002000f0f7836 */ /* 0x001fca0000000000 */
[----:B------:R-:W-:Y:S05]  /*2c30*/  @P0 BRA `(.L_x_19541) ;  /* 0xfffffffc00e40947 */ /* 0x000fea000383ffff */
.L_x_19540:
[----:B------:R-:W-:Y:S05]  /*2c40*/  BSYNC.RECONVERGENT B1 ;  /* 0x0000000000017941 */ /* 0x000fea0003800200 */
.L_x_19539:
        /* <DEDUP_REMOVED lines=12> */
.L_x_19544:
[----:B------:R-:W0:Y:S01]  /*2d10*/  LDS R35, [R11+-0x400] ;  /* 0xfffc00000b237984 */ /* 0x000e220000000800 */
[----:B------:R-:W-:-:S03]  /*2d20*/  VIADD R14, R14, 0x800 ;  /* 0x000008000e0e7836 */ /* 0x000fc60000000000 */
[----:B------:R-:W1:Y:S02]  /*2d30*/  LDS R30, [R11+-0x200] ;  /* 0xfffe00000b1e7984 */ /* 0x000e640000000800 */
[----:B------:R-:W-:Y:S02]  /*2d40*/  ISETP.GE.AND P1, PT, R14, R15, PT ;  /* 0x0000000f0e00720c */ /* 0x000fe40003f26270 */
[----:B------:R-:W2:Y:S04]  /*2d50*/  LDS R32, [R11] ;  /* 0x000000000b207984 */ /* 0x000ea80000000800 */
[----:B------:R-:W3:Y:S04]  /*2d60*/  LDS R33, [R11+0x200] ;  /* 0x000200000b217984 */ /* 0x000ee80000000800 */
[----:B------:R-:W-:Y:S04]  /*2d70*/  LDS R29, [R11+0x400] ;  /* 0x000400000b1d7984 */ /* 0x000fe80000000800 */
        /* <DEDUP_REMOVED lines=12> */
[----:B------:R-:W3:Y:S04]  /*2e40*/  LDS R24, [R11+0x1600] ;  /* 0x001600000b187984 */ /* 0x000ee80000000800 */
        /* <DEDUP_REMOVED lines=18> */
[----:B---3--:R-:W-:-:S02]  /*2f70*/  FMUL.FTZ R24, R10, R24 ;  /* 0x000000180a187220 */ /* 0x008fc40000410000 */
[----:B------:R-:W-:Y:S01]  /*2f80*/  STS [R11+0xa00], R19 ;  /* 0x000a00130b007388 */ /* 0x000fe20000000800 */
[----:B------:R-:W-:-:S03]  /*2f90*/  FMUL.FTZ R22, R10, R22 ;  /* 0x000000160a167220 */ /* 0x000fc60000410000 */
        /* <DEDUP_REMOVED lines=11> */
.L_x_19543:
[----:B------:R-:W-:Y:S05]  /*3050*/  BSYNC.RECONVERGENT B1 ;  /* 0x0000000000017941 */ /* 0x000fea0003800200 */
.L_x_19542:
        /* <DEDUP_REMOVED lines=31> */
.L_x_19546:
[----:B------:R-:W-:Y:S05]  /*3250*/  BSYNC.RECONVERGENT B1 ;  /* 0x0000000000017941 */ /* 0x000fea0003800200 */
.L_x_19545:
        /* <DEDUP_REMOVED lines=14> */
.L_x_19538:
[----:B------:R-:W-:Y:S05]  /*3340*/  BSYNC.RECONVERGENT B0 ;  /* 0x0000000000007941 */ /* 0x000fea0003800200 */
.L_x_19537:
[----:B------:R-:W-:Y:S01]  /*3350*/  BAR.SYNC.DEFER_BLOCKING 0x0 ;  /* 0x0000000000007b1d */ /* 0x000fe20000010000 */
[----:B------:R-:W-:Y:S02]  /*3360*/  ISETP.GE.AND P0, PT, R13, R2, PT ;  /* 0x000000020d00720c */ /* 0x000fe40003f06270 */
[----:B-1----:R-:W-:Y:S01]  /*3370*/  CS2R R22, SRZ ;  /* 0x0000000000167805 */ /* 0x002fe2000001ff00 */
[----:B------:R-:W-:Y:S02]  /*3380*/  IMAD.MOV.U32 R21, RZ, RZ, RZ ;  /* 0x000000ffff157224 */ /* 0x000fe400078e00ff */
[----:B------:R-:W-:Y:S01]  /*3390*/  IMAD.MOV.U32 R19, RZ, RZ, RZ ;  /* 0x000000ffff137224 */ /* 0x000fe200078e00ff */
[----:B------:R-:W1:Y:S01]  /*33a0*/  LDCU UR12, c[0x0][0x3cc] ;  /* 0x00007980ff0c77ac */ /* 0x000e620008000800 */
[----:B------:R-:W-:Y:S01]  /*33b0*/  BSSY.RECONVERGENT B1, `(.L_x_19547) ;  /* 0x000015e000017945 */ /* 0x000fe20003800200 */
[----:B------:R-:W2:Y:S05]  /*33c0*/  LDCU.64 UR4, c[0x0][0x398] ;  /* 0x00007300ff0477ac */ /* 0x000eaa0008000a00 */
[----:B------:R-:W-:Y:S05]  /*33d0*/  @P0 BRA `(.L_x_19548) ;  /* 0x00000014006c0947 */ /* 0x000fea0003800000 */
[----:B------:R-:W3:Y:S01]  /*33e0*/  I2F.RP R14, R3 ;  /* 0x00000003000e7306 */ /* 0x000ee20000209400 */
[----:B------:R-:W4:Y:S01]  /*33f0*/  LDCU UR8, c[0x0][0x3b8] ;  /* 0x00007700ff0877ac */ /* 0x000f220008000800 */
[----:B0-----:R-:W-:Y:S01]  /*3400*/  SHF.R.U32.HI R10, RZ, 0x3, R20 ;  /* 0x00000003ff0a7819 */ /* 0x001fe20000011614 */
[----:B------:R-:W-:Y:S01]  /*3410*/  IMAD.MOV.U32 R11, RZ, RZ, RZ ;  /* 0x000000ffff0b7224 */ /* 0x000fe200078e00ff */
[C---:B------:R-:W-:Y:S01]  /*3420*/  IADD3 R20, PT, PT, R13.reuse, 0x1, RZ ;  /* 0x000000010d147810 */ /* 0x040fe20007ffe0ff */
[----:B------:R-:W0:Y:S01]  /*3430*/  LDCU UR9, c[0x0][0x3d0] ;  /* 0x00007a00ff0977ac */ /* 0x000e220008000800 */
[----:B------:R-:W-:Y:S01]  /*3440*/  LOP3.LUT R10, R10, 0x7c, RZ, 0xc0, !PT ;  /* 0x0000007c0a0a7812 */ /* 0x000fe200078ec0ff */
[C---:B------:R-:W-:Y:S01]  /*3450*/  IMAD.IADD R26, R13.reuse, 0x1, -R2 ;  /* 0x000000010d1a7824 */ /* 0x040fe200078e0a02 */
[----:B------:R-:W-:Y:S01]  /*3460*/  LEA R30, R13, 0x3, 0x3 ;  /* 0x000000030d1e7811 */ /* 0x000fe200078e18ff */
[----:B------:R-:W5:Y:S01]  /*3470*/  LDCU.64 UR10, c[0x0][0x3a8] ;  /* 0x00007500ff0a77ac */ /* 0x000f620008000a00 */
[----:B------:R-:W-:Y:S01]  /*3480*/  IMAD.MOV.U32 R23, RZ, RZ, RZ ;  /* 0x000000ffff177224 */ /* 0x000fe200078e00ff */
        /* <DEDUP_REMOVED lines=9> */
[----:B------:R-:W-:Y:S01]  /*3520*/  SHF.R.S32.HI R25, RZ, 0x1f, R24 ;  /* 0x0000001fff197819 */ /* 0x000fe20000011418 */
[----:B------:R-:W-:Y:S01]  /*3530*/  IMAD R32, R13, 0x20, R32 ;  /* 0x000000200d207824 */ /* 0x000fe200078e0220 */
[----:B---3--:R-:W-:Y:S02]  /*3540*/  IADD3 R9, PT, PT, R14, 0xffffffe, RZ ;  /* 0x0ffffffe0e097810 */ /* 0x008fe40007ffe0ff */
[----:B------:R-:W-:Y:S01]  /*3550*/  IADD3.X R29, PT, PT, R11, UR11, RZ, P0, !PT ;  /* 0x0000000b0b1d7c10 */ /* 0x000fe200087fe4ff */
[----:B------:R-:W-:Y:S01]  /*3560*/  VIADD R32, R32, 0x10 ;  /* 0x0000001020207836 */ /* 0x000fe20000000000 */
[----:B----4-:R-:W-:-:S02]  /*3570*/  IADD3 R31, PT, PT, R16, -UR8, RZ ;  /* 0x80000008101f7c10 */ /* 0x010fc4000fffe0ff */
[----:B------:R-:W0:Y:S02]  /*3580*/  F2I.FTZ.U32.TRUNC.NTZ R9, R9 ;  /* 0x0000000900097305 */ /* 0x000e24000021f000 */
[----:B0-----:R-:W-:-:S04]  /*3590*/  IMAD.MOV R14, RZ, RZ, -R9 ;  /* 0x000000ffff0e7224 */ /* 0x001fc800078e0a09 */
[----:B------:R-:W-:-:S04]  /*35a0*/  IMAD R27, R14, R3, RZ ;  /* 0x000000030e1b7224 */ /* 0x000fc800078e02ff */
[----:B------:R-:W-:-:S07]  /*35b0*/  IMAD.HI.U32 R27, R9, R27, R8 ;  /* 0x0000001b091b7227 */ /* 0x000fce00078e0008 */
.L_x_19559:
        /* <DEDUP_REMOVED lines=9> */
[----:B---3--:R-:W-:-:S05]  /*3650*/  IABS R15, R11 ;  /* 0x0000000b000f7213 */ /* 0x008fca0000000000 */
        /* <DEDUP_REMOVED lines=13> */
[----:B------:R-:W-:Y:S02]  /*3730*/  HFMA2 R8, -RZ, RZ, 0, 0 ;  /* 0x00000000ff087431 */ /* 0x000fe400000001ff */
[----:B0-----:R-:W-:Y:S01]  /*3740*/  IMAD.MOV R17, RZ, RZ, -R9 ;  /* 0x000000ffff117224 */ /* 0x001fe200078e0a09 */
[----:B------:R-:W-:Y:S02]  /*3750*/  @!P2 IADD3 R12, PT, PT, RZ, -R12, RZ ;  /* 0x8000000cff0ca210 */ /* 0x000fe40007ffe0ff */
[----:B------:R-:W-:Y:S01]  /*3760*/  @!P1 LOP3.LUT R12, RZ, R11, RZ, 0x33, !PT ;  /* 0x0000000bff0c9212 */ /* 0x000fe200078e33ff */
[----:B------:R-:W-:Y:S01]  /*3770*/  IMAD R17, R17, R10, RZ ;  /* 0x0000000a11117224 */ /* 0x000fe200078e02ff */
[----:B------:R-:W-:-:S03]  /*3780*/  ISETP.NE.AND P2, PT, R13, RZ, PT ;  /* 0x000000ff0d00720c */ /* 0x000fc60003f45270 */
        /* <DEDUP_REMOVED lines=17> */
[----:B------:R-:W1:Y:S04]  /*38a0*/  LDG.E.CONSTANT R17, desc[UR6][R28.64] ;  /* 0x000000061c117981 */ /* 0x000e68000c1e9900 */
[----:B------:R-:W0:Y:S04]  /*38b0*/  LDS.128 R8, [R32+-0x10] ;  /* 0xfffff00020087984 */ /* 0x000e280000000c00 */
[----:B------:R-:W3:Y:S01]  /*38c0*/  LDS.128 R12, [R32] ;  /* 0x00000000200c7984 */ /* 0x000ee20000000c00 */
[----:B0-----:R-:W-:Y:S01]  /*38d0*/  F2FP.BF16.F32.PACK_AB R33, R9, R8 ;  /* 0x000000080921723e */ /* 0x001fe200000010ff */
[----:B------:R-:W-:Y:S01]  /*38e0*/  BSSY.RECONVERGENT B2, `(.L_x_19551) ;  /* 0x000002e000027945 */ /* 0x000fe20003800200 */
[----:B------:R-:W-:-:S02]  /*38f0*/  F2FP.BF16.F32.PACK_AB R10, R11, R10 ;  /* 0x0000000a0b0a723e */ /* 0x000fc400000010ff */
[----:B---3--:R-:W-:Y:S01]  /*3900*/  F2FP.BF16.F32.PACK_AB R13, R13, R12 ;  /* 0x0000000c0d0d723e */ /* 0x008fe200000010ff */
[----:B------:R-:W-:Y:S01]  /*3910*/  IMAD.MOV.U32 R11, RZ, RZ, R33 ;  /* 0x000000ffff0b7224 */ /* 0x000fe200078e0021 */
[----:B------:R-:W-:Y:S01]  /*3920*/  F2FP.BF16.F32.PACK_AB R15, R15, R14 ;  /* 0x0000000e0f0f723e */ /* 0x000fe200000010ff */
[----:B-1----:R-:W-:-:S03]  /*3930*/  IMAD.WIDE R16, R17, UR12, R24 ;  /* 0x0000000c11107c25 */ /* 0x002fc6000f8e0218 */
[----:B------:R-:W-:-:S04]  /*3940*/  LEA R9, P0, R18, R16, 0x3 ;  /* 0x0000001012097211 */ /* 0x000fc800078018ff */
[----:B------:R-:W-:Y:S02]  /*3950*/  IADD3.X R16, PT, PT, RZ, R17, RZ, P0, !PT ;  /* 0x00000011ff107210 */ /* 0x000fe400007fe4ff */
[----:B--2---:R-:W-:-:S04]  /*3960*/  LEA R8, P0, R9, UR4, 0x1 ;  /* 0x0000000409087c11 */ /* 0x004fc8000f8008ff */
        /* <DEDUP_REMOVED lines=19> */
[----:B------:R-:W-:Y:S01]  /*3aa0*/  ISETP.GE.AND P2, PT, R36, R5, PT ;  /* 0x000000052400720c */ /* 0x000fe20003f46270 */
[----:B------:R-:W-:-:S03]  /*3ab0*/  VIADD R36, R30, 0x3 ;  /* 0x000000031e247836 */ /* 0x000fc60000000000 */
[----:B------:R-:W-:Y:S02]  /*3ac0*/  SEL R33, R33, RZ, !P2 ;  /* 0x000000ff21217207 */ /* 0x000fe40005000000 */
[-C--:B------:R-:W-:Y:S02]  /*3ad0*/  ISETP.GE.AND P1, PT, R36, R5.reuse, PT ;  /* 0x000000052400720c */ /* 0x080fe40003f26270 */
[----:B------:R-:W-:Y:S02]  /*3ae0*/  IADD3 R36, PT, PT, R30, 0x4, RZ ;  /* 0x000000041e247810 */ /* 0x000fe40007ffe0ff */
[--C-:B------:R-:W-:Y:S02]  /*3af0*/  PRMT R14, R14, 0x5410, R33.reuse ;  /* 0x000054100e0e7816 */ /* 0x100fe40000000021 */
[----:B------:R-:W-:Y:S01]  /*3b00*/  ISETP.GE.AND P2, PT, R36, R5, PT ;  /* 0x000000052400720c */ /* 0x000fe20003f46270 */
[----:B------:R-:W-:Y:S01]  /*3b10*/  VIADD R36, R30, 0xfffffffe ;  /* 0xfffffffe1e247836 */ /* 0x000fe20000000000 */
[----:B------:R-:W-:-:S02]  /*3b20*/  PRMT R33, R12, 0x7632, R33 ;  /* 0x000076320c217816 */ /* 0x000fc40000000021 */
[----:B------:R-:W-:Y:S02]  /*3b30*/  SEL R12, R12, RZ, !P1 ;  /* 0x000000ff0c0c7207 */ /* 0x000fe40004800000 */
[----:B------:R-:W-:Y:S02]  /*3b40*/  SEL R33, R33, RZ, !P2 ;  /* 0x000000ff21217207 */ /* 0x000fe40005000000 */
[-C--:B------:R-:W-:Y:S02]  /*3b50*/  ISETP.GE.AND P2, PT, R36, R5.reuse, PT ;  /* 0x000000052400720c */ /* 0x080fe40003f46270 */
[--C-:B------:R-:W-:Y:S02]  /*3b60*/  PRMT R12, R12, 0x5410, R33.reuse ;  /* 0x000054100c0c7816 */ /* 0x100fe40000000021 */
[----:B------:R-:W-:Y:S02]  /*3b70*/  ISETP.GE.AND P1, PT, R34, R5, PT ;  /* 0x000000052200720c */ /* 0x000fe40003f26270 */
[----:B------:R-:W-:-:S02]  /*3b80*/  PRMT R33, R16, 0x7632, R33 ;  /* 0x0000763210217816 */ /* 0x000fc40000000021 */
[----:B------:R-:W-:Y:S02]  /*3b90*/  SEL R16, R16, RZ, !P1 ;  /* 0x000000ff10107207 */ /* 0x000fe40004800000 */
[----:B------:R-:W-:-:S04]  /*3ba0*/  SEL R33, R33, RZ, !P2 ;  /* 0x000000ff21217207 */ /* 0x000fc80005000000 */
[----:B------:R-:W-:-:S07]  /*3bb0*/  PRMT R16, R16, 0x5410, R33 ;  /* 0x0000541010107816 */ /* 0x000fce0000000021 */
.L_x_19552:
[----:B------:R-:W-:Y:S05]  /*3bc0*/  BSYNC.RECONVERGENT B2 ;  /* 0x0000000000027941 */ /* 0x000fea0003800200 */
.L_x_19551:
        /* <DEDUP_REMOVED lines=8> */
[C---:B------:R-:W-:Y:S01]  /*3c50*/  PRMT R33, R17.reuse, 0x7632, R33 ;  /* 0x0000763211217816 */ /* 0x040fe20000000021 */
[----:B------:R-:W-:-:S03]  /*3c60*/  IMAD.U32 R17, R17, 0x10000, RZ ;  /* 0x0001000011117824 */ /* 0x000fc600078e00ff */
[----:B------:R-:W-:Y:S02]  /*3c70*/  SHF.L.U32 R36, R33, 0x10, RZ ;  /* 0x0000001021247819 */ /* 0x000fe400000006ff */
[C---:B------:R-:W-:Y:S01]  /*3c80*/  PRMT R33, R14.reuse, 0x7632, R33 ;  /* 0x000076320e217816 */ /* 0x040fe20000000021 */
[----:B------:R-:W-:Y:S02]  /*3c90*/  IMAD.U32 R14, R14, 0x10000, RZ ;  /* 0x000100000e0e7824 */ /* 0x000fe400078e00ff */
[----:B------:R-:W-:Y:S01]  /*3ca0*/  FADD.FTZ R17, R17, R36 ;  /* 0x0000002411117221 */ /* 0x000fe20000010000 */
[----:B------:R-:W-:-:S03]  /*3cb0*/  SHF.L.U32 R33, R33, 0x10, RZ ;  /* 0x0000001021217819 */ /* 0x000fc600000006ff */
[----:B------:R-:W-:Y:S01]  /*3cc0*/  FADD.FTZ R17, R16, R17 ;  /* 0x0000001110117221 */ /* 0x000fe20000010000 */
[C---:B------:R-:W-:Y:S01]  /*3cd0*/  PRMT R16, R35.reuse, 0x7632, R16 ;  /* 0x0000763223107816 */ /* 0x040fe20000000010 */
[----:B------:R-:W-:Y:S01]  /*3ce0*/  FADD.FTZ R12, R14, R33 ;  /* 0x000000210e0c7221 */ /* 0x000fe20000010000 */
[----:B------:R-:W-:Y:S02]  /*3cf0*/  PRMT R14, R35, 0x7610, R14 ;  /* 0x00007610230e7816 */ /* 0x000fe4000000000e */
[----:B------:R-:W-:Y:S01]  /*3d00*/  SHF.L.U32 R33, R16, 0x10, RZ ;  /* 0x0000001010217819 */ /* 0x000fe200000006ff */
[----:B------:R-:W-:Y:S01]  /*3d10*/  FADD.FTZ R12, R17, R12 ;  /* 0x0000000c110c7221 */ /* 0x000fe20000010000 */
[----:B------:R1:W5:Y:S01]  /*3d20*/  LDG.E.CONSTANT R16, desc[UR6][R8.64+0x200] ;  /* 0x0002000608107981 */ /* 0x000362000c1e9900 */
[----:B------:R-:W-:-:S03]  /*3d30*/  IMAD.U32 R14, R14, 0x10000, RZ ;  /* 0x000100000e0e7824 */ /* 0x000fc600078e00ff */
[----:B------:R1:W5:Y:S01]  /*3d40*/  LDG.E.CONSTANT R17, desc[UR6][R8.64+0x204] ;  /* 0x0002040608117981 */ /* 0x000362000c1e9900 */
[----:B------:R-:W-:-:S03]  /*3d50*/  FADD.FTZ R33, R14, R33 ;  /* 0x000000210e217221 */ /* 0x000fc60000010000 */
[----:B------:R1:W5:Y:S01]  /*3d60*/  LDG.E.CONSTANT R14, desc[UR6][R8.64+0x208] ;  /* 0x00020806080e7981 */ /* 0x000362000c1e9900 */
[----:B------:R-:W-:-:S04]  /*3d70*/  FADD.FTZ R12, R12, R33 ;  /* 0x000000210c0c7221 */ /* 0x000fc80000010000 */
[----:B------:R-:W-:Y:S02]  /*3d80*/  FADD.FTZ R23, R23, R12 ;  /* 0x0000000c17177221 */ /* 0x000fe40000010000 */
[----:B------:R1:W5:Y:S01]  /*3d90*/  LDG.E.CONSTANT R12, desc[UR6][R8.64+0x20c] ;  /* 0x00020c06080c7981 */ /* 0x000362000c1e9900 */
[----:B------:R-:W-:Y:S04]  /*3da0*/  BSSY.RECONVERGENT B2, `(.L_x_19553) ;  /* 0x0000020000027945 */ /* 0x000fe80003800200 */
        /* <DEDUP_REMOVED lines=13> */
[-C--:B------:R-:W-:Y:S02]  /*3e80*/  ISETP.GE.AND P2, PT, R36, R5.reuse, PT ;  /* 0x000000052400720c */ /* 0x080fe40003f46270 */
[----:B------:R-:W-:Y:S02]  /*3e90*/  IADD3 R36, PT, PT, R30, 0x3, RZ ;  /* 0x000000031e247810 */ /* 0x000fe40007ffe0ff */
[----:B------:R-:W-:Y:S02]  /*3ea0*/  SEL R33, R33, RZ, !P2 ;  /* 0x000000ff21217207 */ /* 0x000fe40005000000 */
[----:B------:R-:W-:Y:S01]  /*3eb0*/  ISETP.GE.AND P1, PT, R36, R5, PT ;  /* 0x000000052400720c */ /* 0x000fe20003f26270 */
[----:B------:R-:W-:Y:S01]  /*3ec0*/  VIADD R36, R30, 0x4 ;  /* 0x000000041e247836 */ /* 0x000fe20000000000 */
[----:B------:R-:W-:-:S02]  /*3ed0*/  PRMT R14, R14, 0x5410, R33 ;  /* 0x000054100e0e7816 */ /* 0x000fc40000000021 */
[----:B------:R-:W-:Y:S02]  /*3ee0*/  PRMT R33, R12, 0x7632, R33 ;  /* 0x000076320c217816 */ /* 0x000fe40000000021 */
[----:B------:R-:W-:Y:S02]  /*3ef0*/  ISETP.GE.AND P2, PT, R36, R5, PT ;  /* 0x000000052400720c */ /* 0x000fe40003f46270 */
[----:B------:R-:W-:Y:S02]  /*3f00*/  SEL R12, R12, RZ, !P1 ;  /* 0x000000ff0c0c7207 */ /* 0x000fe40004800000 */
[----:B------:R-:W-:Y:S02]  /*3f10*/  SEL R33, R33, RZ, !P2 ;  /* 0x000000ff21217207 */ /* 0x000fe40005000000 */
[----:B------:R-:W-:Y:S02]  /*3f20*/  IADD3 R36, PT, PT, R30, -0x2, RZ ;  /* 0xfffffffe1e247810 */ /* 0x000fe40007ffe0ff */
[----:B------:R-:W-:-:S02]  /*3f30*/  PRMT R12, R12, 0x5410, R33 ;  /* 0x000054100c0c7816 */ /* 0x000fc40000000021 */
[-C--:B------:R-:W-:Y:S02]  /*3f40*/  ISETP.GE.AND P2, PT, R36, R5.reuse, PT ;  /* 0x000000052400720c */ /* 0x080fe40003f46270 */
[----:B------:R-:W-:Y:S02]  /*3f50*/  ISETP.GE.AND P1, PT, R34, R5, PT ;  /* 0x000000052200720c */ /* 0x000fe40003f26270 */
[C---:B------:R-:W-:Y:S02]  /*3f60*/  PRMT R33, R16.reuse, 0x7632, R33 ;  /* 0x0000763210217816 */ /* 0x040fe40000000021 */
[----:B------:R-:W-:Y:S02]  /*3f70*/  SEL R16, R16, RZ, !P1 ;  /* 0x000000ff10107207 */ /* 0x000fe40004800000 */
[----:B------:R-:W-:-:S04]  /*3f80*/  SEL R33, R33, RZ, !P2 ;  /* 0x000000ff21217207 */ /* 0x000fc80005000000 */
[----:B------:R-:W-:-:S07]  /*3f90*/  PRMT R16, R16, 0x5410, R33 ;  /* 0x0000541010107816 */ /* 0x000fce0000000021 */
.L_x_19554:
[----:B------:R-:W-:Y:S05]  /*3fa0*/  BSYNC.RECONVERGENT B2 ;  /* 0x0000000000027941 */ /* 0x000fea0003800200 */
.L_x_19553:
        /* <DEDUP_REMOVED lines=61> */
.L_x_19556:
[----:B------:R-:W-:Y:S05]  /*4380*/  BSYNC.RECONVERGENT B2 ;  /* 0x0000000000027941 */ /* 0x000fea0003800200 */
.L_x_19555:
        /* <DEDUP_REMOVED lines=14> */
[----:B------:R-:W-:Y:S01]  /*4470*/  SHF.L.U32 R33, R33, 0x10, RZ ;  /* 0x0000001021217819 */ /* 0x000fe200000006ff */
[----:B------:R3:W5:Y:S02]  /*4480*/  LDG.E.CONSTANT R36, desc[UR6][R8.64+0x600] ;  /* 0x0006000608247981 */ /* 0x000764000c1e9900 */
[----:B------:R-:W-:Y:S01]  /*4490*/  FADD.FTZ R17, R16, R17 ;  /* 0x0000001110117221 */ /* 0x000fe20000010000 */
[----:B------:R-:W-:Y:S01]  /*44a0*/  PRMT R16, R12, 0x7632, R16 ;  /* 0x000076320c107816 */ /* 0x000fe20000000010 */
[----:B------:R-:W-:Y:S01]  /*44b0*/  FADD.FTZ R14, R14, R33 ;  /* 0x000000210e0e7221 */ /* 0x000fe20000010000 */
[----:B------:R-:W-:-:S02]  /*44c0*/  IMAD.U32 R12, R12, 0x10000, RZ ;  /* 0x000100000c0c7824 */ /* 0x000fc400078e00ff */
[----:B------:R-:W-:Y:S01]  /*44d0*/  SHF.L.U32 R33, R16, 0x10, RZ ;  /* 0x0000001010217819 */ /* 0x000fe200000006ff */
[----:B------:R-:W-:Y:S01]  /*44e0*/  FADD.FTZ R17, R17, R14 ;  /* 0x0000000e11117221 */ /* 0x000fe20000010000 */
[----:B------:R3:W5:Y:S03]  /*44f0*/  LDG.E.CONSTANT R16, desc[UR6][R8.64+0x60c] ;  /* 0x00060c0608107981 */ /* 0x000766000c1e9900 */
[----:B------:R-:W-:Y:S01]  /*4500*/  FADD.FTZ R12, R12, R33 ;  /* 0x000000210c0c7221 */ /* 0x000fe20000010000 */
[----:B------:R3:W5:Y:S04]  /*4510*/  LDG.E.CONSTANT R14, desc[UR6][R8.64+0x608] ;  /* 0x00060806080e7981 */ /* 0x000768000c1e9900 */
[----:B------:R3:W5:Y:S01]  /*4520*/  LDG.E.CONSTANT R33, desc[UR6][R8.64+0x604] ;  /* 0x0006040608217981 */ /* 0x000762000c1e9900 */
[----:B------:R-:W-:Y:S04]  /*4530*/  BSSY.RECONVERGENT B2, `(.L_x_19557) ;  /* 0x0000020000027945 */ /* 0x000fe80003800200 */
[----:B------:R-:W-:Y:S05]  /*4540*/  @P0 BRA `(.L_x_19558) ;  /* 0x0000000000780947 */ /* 0x000fea0003800000 */
[C---:B0123--:R-:W-:Y:S01]  /*4550*/  VIADD R8, R30.reuse, 0xfffffffe ;  /* 0xfffffffe1e087836 */ /* 0x04ffe20000000000 */
        /* <DEDUP_REMOVED lines=15> */
[----:B------:R-:W-:Y:S01]  /*4650*/  ISETP.GE.AND P1, PT, R8, R5, PT ;  /* 0x000000050800720c */ /* 0x000fe20003f26270 */
[----:B------:R-:W-:Y:S01]  /*4660*/  VIADD R8, R30, 0x3 ;  /* 0x000000031e087836 */ /* 0x000fe20000000000 */
[----:B------:R-:W-:-:S04]  /*4670*/  PRMT R33, R33, 0x5410, R34 ;  /* 0x0000541021217816 */ /* 0x000fc80000000022 */
[----:B------:R-:W-:Y:S02]  /*4680*/  ISETP.GE.AND P2, PT, R8, R5, PT ;  /* 0x000000050800720c */ /* 0x000fe40003f46270 */
[C---:B------:R-:W-:Y:S02]  /*4690*/  PRMT R8, R14.reuse, 0x7632, R8 ;  /* 0x000076320e087816 */ /* 0x040fe40000000008 */
[----:B------:R-:W-:Y:S02]  /*46a0*/  SEL R14, R14, RZ, !P0 ;  /* 0x000000ff0e0e7207 */ /* 0x000fe40004000000 */
[----:B------:R-:W-:Y:S02]  /*46b0*/  SEL R9, R8, RZ, !P1 ;  /* 0x000000ff08097207 */ /* 0x000fe40004800000 */
[----:B------:R-:W-:Y:S02]  /*46c0*/  IADD3 R8, PT, PT, R30, 0x4, RZ ;  /* 0x000000041e087810 */ /* 0x000fe40007ffe0ff */
[----:B------:R-:W-:-:S02]  /*46d0*/  PRMT R14, R14, 0x5410, R9 ;  /* 0x000054100e0e7816 */ /* 0x000fc40000000009 */
[----:B------:R-:W-:Y:S02]  /*46e0*/  ISETP.GE.AND P0, PT, R8, R5, PT ;  /* 0x000000050800720c */ /* 0x000fe40003f06270 */
[C---:B------:R-:W-:Y:S02]  /*46f0*/  PRMT R8, R16.reuse, 0x7632, R8 ;  /* 0x0000763210087816 */ /* 0x040fe40000000008 */
[----:B------:R-:W-:Y:S02]  /*4700*/  SEL R16, R16, RZ, !P2 ;  /* 0x000000ff10107207 */ /* 0x000fe40005000000 */
[----:B------:R-:W-:-:S04]  /*4710*/  SEL R9, R8, RZ, !P0 ;  /* 0x000000ff08097207 */ /* 0x000fc80004000000 */
[----:B------:R-:W-:-:S07]  /*4720*/  PRMT R16, R16, 0x5410, R9 ;  /* 0x0000541010107816 */ /* 0x000fce0000000009 */
.L_x_19558:
[----:B------:R-:W-:Y:S05]  /*4730*/  BSYNC.RECONVERGENT B2 ;  /* 0x0000000000027941 */ /* 0x000fea0003800200 */
.L_x_19557:
[----:B0123-5:R-:W-:Y:S02]  /*4740*/  HMUL2.BF16_V2 R8, R11, R36 ;  /* 0x000000240b087232 */ /* 0x02ffe40000200000 */
        /* <DEDUP_REMOVED lines=26> */
.L_x_19550:
[----:B-12---:R-:W-:Y:S05]  /*48f0*/  BSYNC.RECONVERGENT B0 ;  /* 0x0000000000007941 */ /* 0x006fea0003800200 */
.L_x_19549:
[----:B------:R-:W-:Y:S01]  /*4900*/  VIADD R9, R20, 0x3 ;  /* 0x0000000314097836 */ /* 0x000fe20000000000 */
        /* <DEDUP_REMOVED lines=8> */
.L_x_19548:
[----:B-12---:R-:W-:Y:S05]  /*4990*/  BSYNC.RECONVERGENT B1 ;  /* 0x0000000000017941 */ /* 0x006fea0003800200 */
.L_x_19547:
[----:B0-----:R-:W0:Y:S01]  /*49a0*/  S2R R10, SR_TID.X ;  /* 0x00000000000a7919 */ /* 0x001e220000002100 */
[----:B------:R-:W-:Y:S01]  /*49b0*/  BSSY.RECONVERGENT B0, `(.L_x_19560) ;  /* 0x0000015000007945 */ /* 0x000fe20003800200 */
[----:B------:R-:W-:Y:S01]  /*49c0*/  BAR.SYNC.DEFER_BLOCKING 0x0 ;  /* 0x0000000000007b1d */ /* 0x000fe20000010000 */
[C---:B0-----:R-:W-:Y:S02]  /*49d0*/  LOP3.LUT R0, R10.reuse, 0x3c0, RZ, 0xc0, !PT ;  /* 0x000003c00a007812 */ /* 0x041fe400078ec0ff */
[----:B------:R-:W-:Y:S02]  /*49e0*/  LOP3.LUT R11, R10, 0x1f, RZ, 0xc0, !PT ;  /* 0x0000001f0a0b7812 */ /* 0x000fe400078ec0ff */
[----:B------:R-:W-:Y:S02]  /*49f0*/  ISETP.NE.AND P0, PT, R0, 0x40, PT ;  /* 0x000000400000780c */ /* 0x000fe40003f05270 */
[----:B------:R-:W-:Y:S02]  /*4a00*/  SHF.R.U32.HI R0, RZ, 0x5, R10 ;  /* 0x00000005ff007819 */ /* 0x000fe4000001160a */
[----:B------:R-:W-:-:S02]  /*4a10*/  LOP3.LUT R2, R10, 0x3e0, RZ, 0xc0, !PT ;  /* 0x000003e00a027812 */ /* 0x000fc400078ec0ff */
[----:B------:R-:W-:Y:S01]  /*4a20*/  ISETP.GT.U32.AND P3, PT, R10, 0x3f, PT ;  /* 0x0000003f0a00780c */ /* 0x000fe20003f64070 */
[----:B------:R-:W-:Y:S01]  /*4a30*/  IMAD R0, R0, 0x80, R11 ;  /* 0x0000008000007824 */ /* 0x000fe200078e020b */
[----:B------:R-:W-:Y:S02]  /*4a40*/  ISETP.NE.AND P1, PT, R2, 0x20, PT ;  /* 0x000000200200780c */ /* 0x000fe40003f25270 */
[----:B------:R-:W-:-:S03]  /*4a50*/  ISETP.GT.U32.AND P2, PT, R10, 0x1f, PT ;  /* 0x0000001f0a00780c */ /* 0x000fc60003f44070 */
[----:B------:R-:W-:Y:S10]  /*4a60*/  @P0 BRA `(.L_x_19561) ;  /* 0x0000000000240947 */ /* 0x000ff40003800000 */
        /* <DEDUP_REMOVED lines=9> */
.L_x_19561:
[----:B------:R-:W-:Y:S05]  /*4b00*/  BSYNC.RECONVERGENT B0 ;  /* 0x0000000000007941 */ /* 0x000fea0003800200 */
.L_x_19560:
        /* <DEDUP_REMOVED lines=8> */
[----:B0-----:R-:W0:Y:S04]  /*4b90*/  LDS R2, [R9] ;  /* 0x0000000009027984 */ /* 0x001e280000000800 */
[----:B------:R-:W1:Y:S04]  /*4ba0*/  LDS R3, [R9+0x80] ;  /* 0x0000800009037984 */ /* 0x000e680000000800 */
[----:B------:R-:W2:Y:S04]  /*4bb0*/  LDS R5, [R9+0x100] ;  /* 0x0001000009057984 */ /* 0x000ea80000000800 */
[----:B------:R-:W3:Y:S01]  /*4bc0*/  LDS R8, [R9+0x180] ;  /* 0x0001800009087984 */ /* 0x000ee20000000800 */
[----:B0-----:R-:W-:Y:S01]  /*4bd0*/  FADD.FTZ R23, R2, R23 ;  /* 0x0000001702177221 */ /* 0x001fe20000010000 */
[----:B-1----:R-:W-:Y:S01]  /*4be0*/  FADD.FTZ R22, R3, R22 ;  /* 0x0000001603167221 */ /* 0x002fe20000010000 */
[----:B--2---:R-:W-:Y:S01]  /*4bf0*/  FADD.FTZ R21, R5, R21 ;  /* 0x0000001505157221 */ /* 0x004fe20000010000 */
[----:B---3--:R-:W-:-:S07]  /*4c00*/  FADD.FTZ R19, R8, R19 ;  /* 0x0000001308137221 */ /* 0x008fce0000010000 */
.L_x_19563:
[----:B------:R-:W-:Y:S05]  /*4c10*/  BSYNC.RECONVERGENT B0 ;  /* 0x0000000000007941 */ /* 0x000fea0003800200 */
.L_x_19562:
        /* <DEDUP_REMOVED lines=12> */
.L_x_19565:
[----:B------:R-:W-:Y:S05]  /*4ce0*/  BSYNC.RECONVERGENT B0 ;  /* 0x0000000000007941 */ /* 0x000fea0003800200 */
.L_x_19564:
        /* <DEDUP_REMOVED lines=9> */
[----:B01----:R-:W0:Y:S04]  /*4d80*/  LDS R2, [R8+0x80] ;  /* 0x0000800008027984 */ /* 0x003e280000000800 */
[----:B------:R-:W1:Y:S04]  /*4d90*/  LDS R3, [R8+0x100] ;  /* 0x0001000008037984 */ /* 0x000e680000000800 */
[----:B------:R-:W3:Y:S01]  /*4da0*/  LDS R5, [R8+0x180] ;  /* 0x0001800008057984 */ /* 0x000ee20000000800 */
[----:B--2---:R-:W-:Y:S01]  /*4db0*/  FADD.FTZ R23, R0, R23 ;  /* 0x0000001700177221 */ /* 0x004fe20000010000 */
[----:B0-----:R-:W-:Y:S01]  /*4dc0*/  FADD.FTZ R22, R2, R22 ;  /* 0x0000001602167221 */ /* 0x001fe20000010000 */
[----:B-1----:R-:W-:Y:S01]  /*4dd0*/  FADD.FTZ R21, R3, R21 ;  /* 0x0000001503157221 */ /* 0x002fe20000010000 */
[----:B---3--:R-:W-:-:S07]  /*4de0*/  FADD.FTZ R19, R5, R19 ;  /* 0x0000001305137221 */ /* 0x008fce0000010000 */
.L_x_19567:
[----:B------:R-:W-:Y:S05]  /*4df0*/  BSYNC.RECONVERGENT B0 ;  /* 0x0000000000007941 */ /* 0x000fea0003800200 */
.L_x_19566:
[----:B------:R-:W-:Y:S06]  /*4e00*/  BAR.SYNC.DEFER_BLOCKING 0x0 ;  /* 0x0000000000007b1d */ /* 0x000fec0000010000 */
[----:B------:R-:W-:Y:S05]  /*4e10*/  @P2 EXIT ;  /* 0x000000000000294d */ /* 0x000fea0003800000 */
[----:B------:R-:W2:Y:S01]  /*4e20*/  S2R R3, SR_CTAID.Z ;  /* 0x0000000000037919 */ /* 0x000ea20000002700 */
[----:B------:R-:W3:Y:S01]  /*4e30*/  LDCU UR4, c[0x0][0x378] ;  /* 0x00006f00ff0477ac */ /* 0x000ee20008000800 */
[----:B------:R-:W-:Y:S01]  /*4e40*/  IMAD R4, R6, R4, R7 ;  /* 0x0000000406047224 */ /* 0x000fe200078e0207 */
[----:B------:R-:W-:Y:S01]  /*4e50*/  F2FP.BF16.F32.PACK_AB R0, R22, R23 ;  /* 0x000000171600723e */ /* 0x000fe200000010ff */
[----:B------:R-:W0:Y:S03]  /*4e60*/  LDCU.64 UR8, c[0x0][0x380] ;  /* 0x00007000ff0877ac */ /* 0x000e260008000a00 */
[----:B------:R-:W-:Y:S01]  /*4e70*/  PRMT R5, R0, 0x7632, R5 ;  /* 0x0000763200057816 */ /* 0x000fe20000000005 */
[----:B---3--:R-:W-:Y:S01]  /*4e80*/  IMAD R4, R4, UR4, RZ ;  /* 0x0000000404047c24 */ /* 0x008fe2000f8e02ff */
[----:B--2---:R-:W-:-:S04]  /*4e90*/  SHF.L.U32 R3, R3, 0x7, RZ ;  /* 0x0000000703037819 */ /* 0x004fc800000006ff */
[----:B------:R-:W-:Y:S02]  /*4ea0*/  LEA R3, P0, R4, R3, 0x7 ;  /* 0x0000000304037211 */ /* 0x000fe400078038ff */
[----:B------:R-:W-:Y:S02]  /*4eb0*/  F2FP.BF16.F32.PACK_AB R4, R19, R21 ;  /* 0x000000151304723e */ /* 0x000fe400000010ff */
[----:B------:R-:W-:Y:S01]  /*4ec0*/  LOP3.LUT R3, R3, 0x1f, R10, 0xf8, !PT ;  /* 0x0000001f03037812 */ /* 0x000fe200078ef80a */
[----:B------:R-:W-:-:S03]  /*4ed0*/  IMAD.X R6, RZ, RZ, RZ, P0 ;  /* 0x000000ffff067224 */ /* 0x000fc600000e06ff */
[----:B01----:R-:W-:-:S04]  /*4ee0*/  LEA R2, P0, R3, UR8, 0x1 ;  /* 0x0000000803027c11 */ /* 0x003fc8000f8008ff */
[--C-:B------:R-:W-:Y:S02]  /*4ef0*/  LEA.HI.X R3, R3, UR9, R6.reuse, 0x1, P0 ;  /* 0x0000000903037c11 */ /* 0x100fe400080f0c06 */
[----:B------:R-:W-:-:S03]  /*4f00*/  PRMT R6, R4, 0x7632, R6 ;  /* 0x0000763204067816 */ /* 0x000fc60000000006 */
[----:B------:R-:W-:Y:S04]  /*4f10*/  STG.E.U16 desc[UR6][R2.64], R0 ;  /* 0x0000000002007986 */ /* 0x000fe8000c101506 */
[----:B------:R-:W-:Y:S04]  /*4f20*/  STG.E.U16 desc[UR6][R2.64+0x40], R5 ;  /* 0x0000400502007986 */ /* 0x000fe8000c101506 */
[----:B------:R-:W-:Y:S04]  /*4f30*/  STG.E.U16 desc[UR6][R2.64+0x80], R4 ;  /* 0x0000800402007986 */ /* 0x000fe8000c101506 */
[----:B------:R-:W-:Y:S01]  /*4f40*/  STG.E.U16 desc[UR6][R2.64+0xc0], R6 ;  /* 0x0000c00602007986 */ /* 0x000fe2000c101506 */
[----:B------:R-:W-:Y:S05]  /*4f50*/  EXIT ;  /* 0x000000000000794d */ /* 0x000fea0003800000 */
.L_x_19524:
[----:B------:R-:W-:Y:S01]  /*4f60*/  BSSY B2, `(.L_x_19568) ;  /* 0x0000007000027945 */ /* 0x000fe20003800000 */
[----:B------:R-:W-:Y:S01]  /*4f70*/  MOV R12, 0x2 ;  /* 0x00000002000c7802 */ /* 0x000fe20000000f00 */
[----:B------:R-:W-:Y:S01]  /*4f80*/  IMAD.MOV.U32 R13, RZ, RZ, 0x1f ;  /* 0x0000001fff0d7424 */ /* 0x000fe200078e00ff */
[----:B------:R-:W-:-:S07]  /*4f90*/  MOV R11, 0xffffffff ;  /* 0xffffffff000b7802 */ /* 0x000fce0000000f00 */
[----:B------:R-:W-:Y:S05]  /*4fa0*/  WARPSYNC.COLLECTIVE R11, `(.L_x_19569) ;  /* 0x000000000b087348 */ /* 0x000fea0003c00000 */
[----:B------:R0:W1:Y:S02]  /*4fb0*/  SHFL.BFLY P2, R10, R8, R12, R13 ;  /* 0x0c00000c080a7389 */ /* 0x000064000004000d */
[----:B01----:R-:W-:Y:S05]  /*4fc0*/  ENDCOLLECTIVE ;  /* 0x000000000000791b */ /* 0x003fea0003800000 */
.L_x_19569:
[----:B------:R-:W-:Y:S05]  /*4fd0*/  BSYNC B2 ;  /* 0x0000000000027941 */ /* 0x000fea0003800000 */
.L_x_19568:
        /* <DEDUP_REMOVED lines=9> */
.L_x_19570:
[----:B------:R-:W-:Y:S05]  /*5070*/  BRA `(.L_x_19571) ;  /* 0xffffffc400c47947 */ /* 0x000fea000383ffff */
.L_x_19526:
        /* <DEDUP_REMOVED lines=8> */
.L_x_19573:
[----:B------:R-:W-:Y:S05]  /*5100*/  BSYNC B0 ;  /* 0x0000000000007941 */ /* 0x000fea0003800000 */
.L_x_19572:
[----:B------:R-:W-:Y:S01]  /*5110*/  MOV R8, R10 ;  /* 0x0000000a00087202 */ /* 0x000fe20000000f00 */
[----:B------:R-:W-:Y:S02]  /*5120*/  IMAD.MOV.U32 R12, RZ, RZ, 0x8 ;  /* 0x00000008ff0c7424 */ /* 0x000fe400078e00ff */
[----:B------:R-:W-:Y:S02]  /*5130*/  HFMA2 R13, -RZ, RZ, 0, 1.847743988037109375e-06 ;  /* 0x0000001fff0d7431 */ /* 0x000fe400000001ff */
[----:B------:R-:W-:Y:S01]  /*5140*/  IMAD.MOV.U32 R11, RZ, RZ, -0x1 ;  /* 0xffffffffff0b7424 */ /* 0x000fe200078e00ff */
[----:B------:R-:W-:-:S07]  /*5150*/  FMNMX.FTZ R8, R8, R21, !PT ;  /* 0x0000001508087209 */ /* 0x000fce0007810000 */
[----:B------:R-:W-:Y:S05]  /*5160*/  WARPSYNC.COLLECTIVE R11, `(.L_x_19574) ;  /* 0x000000000b087348 */ /* 0x000fea0003c00000 */
[----:B------:R0:W1:Y:S02]  /*5170*/  SHFL.BFLY P2, R10, R8, R12, R13 ;  /* 0x0c00000c080a7389 */ /* 0x000064000004000d */
[----:B01----:R-:W-:Y:S05]  /*5180*/  ENDCOLLECTIVE ;  /* 0x000000000000791b */ /* 0x003fea0003800000 */
.L_x_19574:
[----:B------:R-:W-:Y:S01]  /*5190*/  HFMA2 R12, -RZ, RZ, 0, 2.384185791015625e-07 ;  /* 0x00000004ff0c7431 */ /* 0x000fe200000001ff */
[----:B------:R-:W-:-:S04]  /*51a0*/  MOV R9, R10 ;  /* 0x0000000a00097202 */ /* 0x000fc80000000f00 */
[----:B------:R-:W-:-:S05]  /*51b0*/  FMNMX.FTZ R9, R8, R9, !PT ;  /* 0x0000000908097209 */ /* 0x000fca0007810000 */
[----:B------:R-:W-:-:S07]  /*51c0*/  IMAD.MOV.U32 R8, RZ, RZ, R9 ;  /* 0x000000ffff087224 */ /* 0x000fce00078e0009 */
[----:B------:R-:W-:Y:S05]  /*51d0*/  WARPSYNC.COLLECTIVE R11, `(.L_x_19575) ;  /* 0x000000000b087348 */ /* 0x000fea0003c00000 */
[----:B------:R0:W1:Y:S02]  /*51e0*/  SHFL.BFLY P2, R10, R8, R12, R13 ;  /* 0x0c00000c080a7389 */ /* 0x000064000004000d */
[----:B01----:R-:W-:Y:S05]  /*51f0*/  ENDCOLLECTIVE ;  /* 0x000000000000791b */ /* 0x003fea0003800000 */
.L_x_19575:
[----:B------:R-:W-:Y:S05]  /*5200*/  BRA `(.L_x_19576) ;  /* 0xffffffc400dc7947 */ /* 0x000fea000383ffff */
.L_x_19577:
        /* <DEDUP_REMOVED lines=15> */
.L_x_25943:


//--------------------- .text._ZN4vllm25paged_attention_v1_kernelI13__nv_bfloat16S1_Li120ELi8ELi128ELNS_18Fp8KVCacheDataTypeE0ELb1EEEvPT_PKS3_PKT0_S9_ifPKiSB_iPKfiiiSD_SD_iiiii --------------------------
	.section	.text._ZN4vllm25paged_attention_v1_kernelI13__nv_bfloat16S1_Li120ELi8ELi128ELNS_18Fp8KVCacheDataTypeE0ELb1EEEvPT_PKS3_PKT0_S9_ifPKiSB_iPKfiiiSD_SD_iiiii,"ax",@progbits
	.align	128
        .global         _ZN4vllm25paged_attention_v1_kernelI13__nv_bfloat16S1_Li120ELi8ELi128ELNS_18Fp8KVCacheDataTypeE0ELb1EEEvPT_PKS3_PKT0_S9_ifPKiSB_iPKfiiiSD_SD_iiiii
        .type           _ZN4vllm25paged_attention_v1_kernelI13__nv_bfloat16S1_Li120ELi8ELi128ELNS_18Fp8KVCacheDataTypeE0ELb1EEEvPT_PKS3_PKT0_S9_ifPKiSB_iPKfiiiSD_SD_iiiii,@function
        .size           _ZN4vllm25paged_attention_v1_kernelI13__nv_bfloat16S1_Li120ELi8ELi128ELNS_18Fp8KVCacheDataTypeE0ELb1EEEvPT_PKS3_PKT0_S9_ifPKiSB_iPKfiiiSD_SD_iiiii,(.L_x_25944 - _ZN4vllm25paged_attention_v1_kernelI13__nv_bfloat16S1_Li120ELi8ELi128ELNS_18Fp8KVCacheDataTypeE0ELb1EEEvPT_PKS3_PKT0_S9_ifPKiSB_iPKfiiiSD_SD_iiiii)
        .other          _ZN4vllm25paged_attention_v1_kernelI13__nv_bfloat16S1_Li120ELi8ELi128ELNS_18Fp8KVCacheDataTypeE0ELb1EEEvPT_PKS3_PKT0_S9_ifPKiSB_iPKfiiiSD_SD_iiiii,@"STO_CUDA_ENTRY STV_DEFAULT"
_ZN4vllm25paged_attention_v1_kernelI13__nv_bfloat16S1_Li120ELi8ELi128ELNS_18Fp8KVCacheDataTypeE0ELb1EEEvPT_PKS3_PKT0_S9_ifPKiSB_iPKfiiiSD_SD_iiiii:
.text._ZN4vllm25paged_attention_v1_kernelI13__nv_bfloat16S1_Li120ELi8ELi128ELNS_18Fp8KVCacheDataTypeE0ELb1EEEvPT_PKS3_PKT0_S9_ifPKiSB_iPKfiiiSD_SD_iiiii:
        /* <DEDUP_REMOVED lines=10> */
[----:B------:R-:W0:Y:S05]  /*00a0*/  LDCU UR8, c[0x0][0x3ec] ;  /* 0x00007d80ff0877ac */ /* 0x000e2a0008000800 */
[----:B------:R-:W4:Y:S01]  /*00b0*/  LDC R24, c[0x0][0x3f8] ;  /* 0x0000fe00ff187b82 */ /* 0x000f220000000800 */
[----:B------:R-:W0:Y:S01]  /*00c0*/  LDCU UR9, c[0x0][0x3d0] ;  /* 0x00007a00ff0977ac */ /* 0x000e220008000800 */
[----:B------:R-:W0:Y:S01]  /*00d0*/  LDCU UR10, c[0x0][0x3cc] ;  /* 0x00007980ff0a77ac */ /* 0x000e220008000800 */
[----:B------:R-:W0:Y:S01]  /*00e0*/  LDCU UR11, c[0x0][0x3a4] ;  /* 0x00007480ff0b77ac */ /* 0x000e220008000800 */
[----:B------:R-:W0:Y:S02]  /*00f0*/  LDCU.64 UR12, c[0x0][0x390] ;  /* 0x00007200ff0c77ac */ /* 0x000e240008000a00 */
[----:B0-----:R-:W-:-:S05]  /*0100*/  IMAD.WIDE.U32 R4, R0, 0x4, R4 ;  /* 0x0000000400047825 */ /* 0x001fca00078e0004 */
[----:B-1----:R0:W4:Y:S01]  /*0110*/  LDG.E.CONSTANT R2, desc[UR6][R4.64] ;  /* 0x0000000604027981 */ /* 0x002122000c1e9900 */
[----:B--2---:R-:W-:Y:S01]  /*0120*/  ISETP.GT.U32.AND P1, PT, R14, 0x3b, PT ;  /* 0x0000003b0e00780c */ /* 0x004fe20003f24070 */
[----:B---3--:R-:W-:Y:S01]  /*0130*/  IMAD R6, R0, UR4, RZ ;  /* 0x0000000400067c24 */ /* 0x008fe2000f8e02ff */
[----:B----4-:R-:W-:Y:S01]  /*0140*/  ISETP.NE.U32.AND P0, PT, R10, RZ, PT ;  /* 0x000000ff0a00720c */ /* 0x010fe20003f05070 */
[----:B------:R-:W1:Y:S03]  /*0150*/  LDCU UR4, c[0x0][0x3b8] ;  /* 0x00007700ff0477ac */ /* 0x000e660008000800 */
[----:B------:R-:W-:-:S07]  /*0160*/  ISETP.NE.AND.EX P0, PT, R11, RZ, PT, P0 ;  /* 0x000000ff0b00720c */ /* 0x000fce0003f05300 */
[----:B------:R-:W2:Y:S01]  /*0170*/  @!P1 LDC.64 R12, c[0x0][0x388] ;  /* 0x0000e200ff0c9b82 */ /* 0x000ea20000000a00 */
[----:B------:R-:W-:Y:S02]  /*0180*/  @!P1 IMAD R8, R3, 0x78, RZ ;  /* 0x0000007803089824 */ /* 0x000fe400078e02ff */
[----:B------:R-:W-:-:S05]  /*0190*/  @!P1 IMAD.SHL.U32 R7, R14, 0x2, RZ ;  /* 0x000000020e079824 */ /* 0x000fca00078e00ff */
[----:B------:R-:W-:Y:S02]  /*01a0*/  @!P1 IADD3 R8, P2, P3, R7, R6, R8 ;  /* 0x0000000607089210 */ /* 0x000fe40007b5e008 */
[----:B------:R-:W-:Y:S01]  /*01b0*/  SHF.R.S32.HI R6, RZ, 0x1f, R6 ;  /* 0x0000001fff067819 */ /* 0x000fe20000011406 */
[----:B------:R-:W3:Y:S03]  /*01c0*/  LDC R7, c[0x0][0x3a0] ;  /* 0x0000e800ff077b82 */ /* 0x000ee60000000800 */
[----:B------:R-:W-:Y:S02]  /*01d0*/  @!P1 IADD3.X R6, PT, PT, RZ, R6, RZ, P2, P3 ;  /* 0x00000006ff069210 */ /* 0x000fe400017e64ff */
[----:B--2---:R-:W-:-:S04]  /*01e0*/  @!P1 LEA R10, P2, R8, R12, 0x1 ;  /* 0x0000000c080a9211 */ /* 0x004fc800078408ff */
[----:B------:R-:W-:Y:S02]  /*01f0*/  @!P1 LEA.HI.X R11, R8, R13, R6, 0x1, P2 ;  /* 0x0000000d080b9211 */ /* 0x000fe400010f0c06 */
[----:B------:R-:W2:Y:S03]  /*0200*/  @P0 LDC.64 R8, c[0x0][0x3c0] ;  /* 0x0000f000ff080b82 */ /* 0x000ea60000000a00 */
[----:B------:R-:W4:Y:S01]  /*0210*/  @!P1 LDG.E.CONSTANT R6, desc[UR6][R10.64] ;  /* 0x000000060a069981 */ /* 0x000f22000c1e9900 */
[----:B---3--:R-:W-:-:S04]  /*0220*/  IABS R16, R7 ;  /* 0x0000000700107213 */ /* 0x008fc80000000000 */
[----:B0-----:R-:W0:Y:S08]  /*0230*/  I2F.RP R5, R16 ;  /* 0x0000001000057306 */ /* 0x001e300000209400 */
[----:B0-----:R-:W0:Y:S01]  /*0240*/  MUFU.RCP R5, R5 ;  /* 0x0000000500057308 */ /* 0x001e220000001000 */
[----:B------:R-:W3:Y:S01]  /*0250*/  LDC R4, c[0x0][0x370] ;  /* 0x0000dc00ff047b82 */ /* 0x000ee20000000800 */
[----:B--2---:R-:W-:-:S05]  /*0260*/  @P0 IMAD.WIDE.U32 R8, R3, 0x4, R8 ;  /* 0x0000000403080825 */ /* 0x004fca00078e0008 */
[----:B------:R3:W5:Y:S01]  /*0270*/  @P0 LDG.E.CONSTANT R15, desc[UR6][R8.64] ;  /* 0x00000006080f0981 */ /* 0x000762000c1e9900 */
[----:B------:R-:W-:Y:S01]  /*0280*/  BSSY B0, `(.L_x_19578) ;  /* 0x0000167000007945 */ /* 0x000fe20003800000 */
[----:B0-----:R-:W-:-:S04]  /*0290*/  IADD3 R12, PT, PT, R5, 0xffffffe, RZ ;  /* 0x0ffffffe050c7810 */ /* 0x001fc80007ffe0ff */
[----:B------:R0:W2:Y:S01]  /*02a0*/  F2I.FTZ.U32.TRUNC.NTZ R13, R12 ;  /* 0x0000000c000d7305 */ /* 0x0000a2000021f000 */
[----:B---3--:R-:W-:Y:S01]  /*02b0*/  IABS R9, R4 ;  /* 0x0000000400097213 */ /* 0x008fe20000000000 */
[----:B0-----:R-:W-:Y:S02]  /*02c0*/  IMAD.MOV.U32 R12, RZ, RZ, RZ ;  /* 0x000000ffff0c7224 */ /* 0x001fe400078e00ff */
[----:B--2---:R-:W-:-:S04]  /*02d0*/  IMAD.MOV R11, RZ, RZ, -R13 ;  /* 0x000000ffff0b7224 */ /* 0x004fc800078e0a0d */
[----:B------:R-:W-:-:S04]  /*02e0*/  IMAD R11, R11, R16, RZ ;  /* 0x000000100b0b7224 */ /* 0x000fc800078e02ff */
[----:B------:R-:W-:-:S06]  /*02f0*/  IMAD.HI.U32 R13, R13, R11, R12 ;  /* 0x0000000b0d0d7227 */ /* 0x000fcc00078e000c */
[----:B------:R-:W-:-:S05]  /*0300*/  IMAD.HI.U32 R8, R13, R9, RZ ;  /* 0x000000090d087227 */ /* 0x000fca00078e00ff */
[----:B------:R-:W-:-:S05]  /*0310*/  IADD3 R5, PT, PT, RZ, -R8, RZ ;  /* 0x80000008ff057210 */ /* 0x000fca0007ffe0ff */
[C---:B------:R-:W-:Y:S02]  /*0320*/  IMAD R5, R16.reuse, R5, R9 ;  /* 0x0000000510057224 */ /* 0x040fe400078e0209 */
[----:B------:R-:W0:Y:S03]  /*0330*/  LDC R9, c[0x0][0x3f4] ;  /* 0x0000fd00ff097b82 */ /* 0x000e260000000800 */
[----:B------:R-:W-:-:S13]  /*0340*/  ISETP.GT.U32.AND P2, PT, R16, R5, PT ;  /* 0x000000051000720c */ /* 0x000fda0003f44070 */
[----:B------:R-:W-:Y:S02]  /*0350*/  @!P2 IMAD.IADD R5, R5, 0x1, -R16 ;  /* 0x000000010505a824 */ /* 0x000fe400078e0a10 */
[----:B------:R-:W-:Y:S01]  /*0360*/  @!P2 VIADD R8, R8, 0x1 ;  /* 0x000000010808a836 */ /* 0x000fe20000000000 */
[----:B------:R-:W-:Y:S02]  /*0370*/  ISETP.NE.AND P2, PT, R7, RZ, PT ;  /* 0x000000ff0700720c */ /* 0x000fe40003f45270 */
[----:B------:R-:W-:Y:S02]  /*0380*/  ISETP.GE.U32.AND P0, PT, R5, R16, PT ;  /* 0x000000100500720c */ /* 0x000fe40003f06070 */
[----:B------:R-:W-:-:S04]  /*0390*/  LOP3.LUT R5, R4, R7, RZ, 0x3c, !PT ;  /* 0x0000000704057212 */ /* 0x000fc800078e3cff */
[----:B------:R-:W-:Y:S02]  /*03a0*/  ISETP.GE.AND P3, PT, R5, RZ, PT ;  /* 0x000000ff0500720c */ /* 0x000fe40003f66270 */
[----:B0-----:R-:W-:-:S04]  /*03b0*/  IABS R5, R9 ;  /* 0x0000000900057213 */ /* 0x001fc80000000000 */
[----:B------:R-:W0:Y:S01]  /*03c0*/  I2F.RP R18, R5 ;  /* 0x0000000500127306 */ /* 0x000e220000209400 */
[----:B------:R-:W-:-:S06]  /*03d0*/  @P0 IADD3 R8, PT, PT, R8, 0x1, RZ ;  /* 0x0000000108080810 */ /* 0x000fcc0007ffe0ff */
[----:B------:R-:W-:Y:S01]  /*03e0*/  @!P3 IMAD.MOV R8, RZ, RZ, -R8 ;  /* 0x000000ffff08b224 */ /* 0x000fe200078e0a08 */
[----:B------:R-:W-:-:S04]  /*03f0*/  @!P2 LOP3.LUT R8, RZ, R7, RZ, 0x33, !PT ;  /* 0x00000007ff08a212 */ /* 0x000fc800078e33ff */
[-C--:B------:R-:W-:Y:S02]  /*0400*/  IABS R10, R8.reuse ;  /* 0x00000008000a7213 */ /* 0x080fe40000000000 */
[----:B------:R-:W-:Y:S01]  /*0410*/  IABS R20, R8 ;  /* 0x0000000800147213 */ /* 0x000fe20000000000 */
[----:B0-----:R-:W0:Y:S08]  /*0420*/  MUFU.RCP R18, R18 ;  /* 0x0000001200127308 */ /* 0x001e300000001000 */
[----:B------:R-:W2:Y:S01]  /*0430*/  I2F.RP R11, R10 ;  /* 0x0000000a000b7306 */ /* 0x000ea20000209400 */
[----:B0-----:R-:W-:Y:S01]  /*0440*/  VIADD R16, R18, 0xffffffe ;  /* 0x0ffffffe12107836 */ /* 0x001fe20000000000 */
[----:B------:R-:W-:-:S06]  /*0450*/  IADD3 R18, PT, PT, RZ, -R20, RZ ;  /* 0x80000014ff127210 */ /* 0x000fcc0007ffe0ff */
[----:B------:R0:W-:Y:S08]  /*0460*/  F2I.FTZ.U32.TRUNC.NTZ R17, R16 ;  /* 0x0000001000117305 */ /* 0x0001f0000021f000 */
[----:B--2---:R-:W2:Y:S01]  /*0470*/  MUFU.RCP R11, R11 ;  /* 0x0000000b000b7308 */ /* 0x004ea20000001000 */
[----:B0-----:R-:W-:Y:S02]  /*0480*/  HFMA2 R16, -RZ, RZ, 0, 0 ;  /* 0x00000000ff107431 */ /* 0x001fe400000001ff */
[----:B--2---:R-:W-:Y:S01]  /*0490*/  VIADD R12, R11, 0xffffffe ;  /* 0x0ffffffe0b0c7836 */ /* 0x004fe20000000000 */
[----:B------:R-:W-:-:S04]  /*04a0*/  IABS R11, R3 ;  /* 0x00000003000b7213 */ /* 0x000fc80000000000 */
[----:B------:R0:W2:Y:S02]  /*04b0*/  F2I.FTZ.U32.TRUNC.NTZ R13, R12 ;  /* 0x0000000c000d7305 */ /* 0x0000a4000021f000 */
[----:B0-----:R-:W-:Y:S01]  /*04c0*/  IMAD.MOV.U32 R12, RZ, RZ, RZ ;  /* 0x000000ffff0c7224 */ /* 0x001fe200078e00ff */
[----:B--2---:R-:W-:-:S05]  /*04d0*/  IADD3 R19, PT, PT, RZ, -R13, RZ ;  /* 0x8000000dff137210 */ /* 0x004fca0007ffe0ff */
        /* <DEDUP_REMOVED lines=8> */
[----:B------:R-:W-:-:S11]  /*0560*/  LOP3.LUT R17, R14, 0x3, RZ, 0xc0, !PT ;  /* 0x000000030e117812 */ /* 0x000fd600078ec0ff */
[----:B------:R-:W-:Y:S02]  /*0570*/  @!P3 IMAD.IADD R11, R11, 0x1, -R10 ;  /* 0x000000010b0bb824 */ /* 0x000fe400078e0a0a */
[----:B------:R-:W-:Y:S01]  /*0580*/  @!P3 VIADD R22, R22, 0x1 ;  /* 0x000000011616b836 */ /* 0x000fe20000000000 */
[----:B------:R-:W-:Y:S02]  /*0590*/  ISETP.NE.AND P3, PT, R8, RZ, PT ;  /* 0x000000ff0800720c */ /* 0x000fe40003f65270 */
[----:B------:R-:W-:Y:S02]  /*05a0*/  ISETP.GE.U32.AND P2, PT, R11, R10, PT ;  /* 0x0000000a0b00720c */ /* 0x000fe40003f46070 */
[----:B------:R-:W-:-:S04]  /*05b0*/  LOP3.LUT R11, R3, R8, RZ, 0x3c, !PT ;  /* 0x00000008030b7212 */ /* 0x000fc800078e3cff */
[----:B------:R-:W-:Y:S02]  /*05c0*/  ISETP.GE.AND P4, PT, R11, RZ, PT ;  /* 0x000000ff0b00720c */ /* 0x000fe40003f86270 */
[----:B------:R-:W-:Y:S01]  /*05d0*/  MOV R11, 0x400 ;  /* 0x00000400000b7802 */ /* 0x000fe20000000f00 */
[----:B------:R-:W-:-:S04]  /*05e0*/  VIADD R20, R2, 0xffffffff ;  /* 0xffffffff02147836 */ /* 0x000fc80000000000 */
[----:B------:R-:W-:Y:S01]  /*05f0*/  @P2 VIADD R22, R22, 0x1 ;  /* 0x0000000116162836 */ /* 0x000fe20000000000 */
[----:B------:R-:W-:-:S05]  /*0600*/  IABS R12, R20 ;  /* 0x00000014000c7213 */ /* 0x000fca0000000000 */
[----:B------:R-:W-:Y:S02]  /*0610*/  @!P4 IADD3 R22, PT, PT, RZ, -R22, RZ ;  /* 0x80000016ff16c210 */ /* 0x000fe40007ffe0ff */
[----:B------:R-:W-:Y:S01]  /*0620*/  @!P3 LOP3.LUT R22, RZ, R8, RZ, 0x33, !PT ;  /* 0x00000008ff16b212 */ /* 0x000fe200078e33ff */
[----:B------:R-:W-:Y:S01]  /*0630*/  IMAD.MOV.U32 R13, RZ, RZ, R12 ;  /* 0x000000ffff0d7224 */ /* 0x000fe200078e000c */
[----:B------:R-:W-:Y:S01]  /*0640*/  LOP3.LUT R20, R20, R9, RZ, 0x3c, !PT ;  /* 0x0000000914147212 */ /* 0x000fe200078e3cff */
[----:B------:R-:W0:Y:S01]  /*0650*/  S2R R12, SR_CgaCtaId ;  /* 0x00000000000c7919 */ /* 0x000e220000008800 */
[----:B------:R-:W-:Y:S01]  /*0660*/  VIADD R8, R2, 0x7 ;  /* 0x0000000702087836 */ /* 0x000fe20000000000 */
[----:B------:R-:W-:Y:S01]  /*0670*/  ISETP.GE.AND P4, PT, R24, RZ, PT ;  /* 0x000000ff1800720c */ /* 0x000fe20003f86270 */
[----:B------:R-:W-:Y:S01]  /*0680*/  IMAD.HI.U32 R30, R16, R13, RZ ;  /* 0x0000000d101e7227 */ /* 0x000fe200078e00ff */
[----:B------:R-:W-:Y:S02]  /*0690*/  ISETP.GE.AND P3, PT, R20, RZ, PT ;  /* 0x000000ff1400720c */ /* 0x000fe40003f66270 */
[----:B------:R-:W-:-:S02]  /*06a0*/  SHF.R.S32.HI R19, RZ, 0x1f, R8 ;  /* 0x0000001fff137819 */ /* 0x000fc40000011408 */
[----:B------:R-:W-:Y:S02]  /*06b0*/  IADD3 R18, PT, PT, RZ, -R30, RZ ;  /* 0x8000001eff127210 */ /* 0x000fe40007ffe0ff */
[----:B------:R-:W-:Y:S02]  /*06c0*/  LEA.HI R8, R19, R8, RZ, 0x3 ;  /* 0x0000000813087211 */ /* 0x000fe400078f18ff */
[--C-:B------:R-:W-:Y:S01]  /*06d0*/  SHF.R.U32.HI R19, RZ, 0x5, R14.reuse ;  /* 0x00000005ff137819 */ /* 0x100fe2000001160e */
[C---:B------:R-:W-:Y:S01]  /*06e0*/  IMAD R10, R5.reuse, R18, R13 ;  /* 0x00000012050a7224 */ /* 0x040fe200078e020d */
[----:B------:R-:W-:Y:S02]  /*06f0*/  SHF.R.U32.HI R13, RZ, 0x2, R14 ;  /* 0x00000002ff0d7819 */ /* 0x000fe4000001160e */
[----:B------:R-:W-:Y:S02]  /*0700*/  SHF.R.S32.HI R8, RZ, 0x3, R8 ;  /* 0x00000003ff087819 */ /* 0x000fe40000011408 */
[----:B------:R-:W-:-:S02]  /*0710*/  ISETP.GT.U32.AND P0, PT, R5, R10, PT ;  /* 0x0000000a0500720c */ /* 0x000fc40003f04070 */
[----:B------:R-:W-:-:S11]  /*0720*/  MOV R20, R5 ;  /* 0x0000000500147202 */ /* 0x000fd60000000f00 */
[----:B------:R-:W-:Y:S01]  /*0730*/  @!P0 IMAD.IADD R10, R10, 0x1, -R5 ;  /* 0x000000010a0a8824 */ /* 0x000fe200078e0a05 */
[----:B0-----:R-:W-:Y:S01]  /*0740*/  LEA R18, R12, R11, 0x18 ;  /* 0x0000000b0c127211 */ /* 0x001fe200078ec0ff */
[----:B------:R-:W-:Y:S01]  /*0750*/  @!P0 VIADD R30, R30, 0x1 ;  /* 0x000000011e1e8836 */ /* 0x000fe20000000000 */
[----:B------:R-:W-:Y:S02]  /*0760*/  ISETP.NE.AND P0, PT, R9, RZ, PT ;  /* 0x000000ff0900720c */ /* 0x000fe40003f05270 */
[----:B------:R-:W-:Y:S01]  /*0770*/  ISETP.GE.U32.AND P2, PT, R10, R5, PT ;  /* 0x000000050a00720c */ /* 0x000fe20003f46070 */
[----:B------:R-:W-:Y:S02]  /*0780*/  IMAD R18, R17, 0x3c, R18 ;  /* 0x0000003c11127824 */ /* 0x000fe400078e0212 */
[----:B------:R-:W-:Y:S02]  /*0790*/  @!P4 IMAD R10, R7, UR5, R22 ;  /* 0x00000005070acc24 */ /* 0x000fe4000f8e0216 */
[----:B------:R-:W-:Y:S01]  /*07a0*/  @P4 IMAD R7, R4, UR5, R3 ;  /* 0x0000000504074c24 */ /* 0x000fe2000f8e0203 */
[----:B------:R-:W-:-:S05]  /*07b0*/  @!P1 LEA R21, R13, R18, 0x2 ;  /* 0x000000120d159211 */ /* 0x000fca00078e10ff */
[----:B----4-:R0:W-:Y:S01]  /*07c0*/  @!P1 STS [R21], R6 ;  /* 0x0000000615009388 */ /* 0x0101e20000000800 */
[----:B------:R-:W-:Y:S01]  /*07d0*/  BAR.SYNC.DEFER_BLOCKING 0x0 ;  /* 0x0000000000007b1d */ /* 0x000fe20000010000 */
[----:B------:R-:W-:Y:S01]  /*07e0*/  ISETP.GE.AND P1, PT, R19, R8, PT ;  /* 0x000000081300720c */ /* 0x000fe20003f26270 */
[----:B------:R-:W-:Y:S02]  /*07f0*/  @P2 VIADD R30, R30, 0x1 ;  /* 0x000000011e1e2836 */ /* 0x000fe40000000000 */
[----:B0-----:R-:W-:-:S03]  /*0800*/  @!P4 IMAD.MOV R21, RZ, RZ, -R10 ;  /* 0x000000ffff15c224 */ /* 0x001fc600078e0a0a */
[----:B------:R-:W-:Y:S01]  /*0810*/  @!P3 IADD3 R30, PT, PT, RZ, -R30, RZ ;  /* 0x8000001eff1eb210 */ /* 0x000fe20007ffe0ff */
[----:B------:R-:W-:Y:S01]  /*0820*/  @P4 IMAD R6, R7, R24, 0x1 ;  /* 0x0000000107064424 */ /* 0x000fe200078e0218 */
[----:B------:R-:W-:Y:S01]  /*0830*/  @!P0 LOP3.LUT R30, RZ, R9, RZ, 0x33, !PT ;  /* 0x00000009ff1e8212 */ /* 0x000fe200078e33ff */
[----:B-1----:R-:W-:Y:S01]  /*0840*/  IMAD R9, R0, UR4, RZ ;  /* 0x0000000400097c24 */ /* 0x002fe2000f8e02ff */
[----:B------:R-:W-:Y:S01]  /*0850*/  LOP3.LUT R7, R14, 0x1f, RZ, 0xc0, !PT ;  /* 0x0000001f0e077812 */ /* 0x000fe200078ec0ff */
[----:B------:R-:W-:Y:S02]  /*0860*/  @!P4 IMAD R6, R24, R21, 0x1 ;  /* 0x000000011806c424 */ /* 0x000fe400078e0215 */
[----:B------:R-:W-:Y:S01]  /*0870*/  IMAD.MOV.U32 R24, RZ, RZ, -0x800001 ;  /* 0xff7fffffff187424 */ /* 0x000fe200078e00ff */
[----:B------:R-:W-:Y:S06]  /*0880*/  @P1 BRA `(.L_x_19579) ;  /* 0x0000001000181947 */ /* 0x000fec0003800000 */
[----:B------:R-:W0:Y:S01]  /*0890*/  LDCU.64 UR4, c[0x0][0x3a8] ;  /* 0x00007500ff0477ac */ /* 0x000e220008000a00 */
[----:B------:R-:W-:Y:S01]  /*08a0*/  SHF.R.U32.HI R10, RZ, 0x3, R14 ;  /* 0x00000003ff0a7819 */ /* 0x000fe2000001160e */
[----:B------:R-:W-:Y:S02]  /*08b0*/  IMAD.SHL.U32 R5, R13, 0x4, RZ ;  /* 0x000000040d057824 */ /* 0x000fe400078e00ff */
[----:B------:R-:W-:Y:S01]  /*08c0*/  VIADD R21, R11, 0x110 ;  /* 0x000001100b157836 */ /* 0x000fe20000000000 */
[----:B------:R-:W-:Y:S02]  /*08d0*/  LOP3.LUT R10, R10, 0x7c, RZ, 0xc0, !PT ;  /* 0x0000007c0a0a7812 */ /* 0x000fe400078ec0ff */
[----:B------:R-:W-:Y:S02]  /*08e0*/  MOV R11, RZ ;  /* 0x000000ff000b7202 */ /* 0x000fe40000000f00 */
[----:B------:R-:W-:Y:S02]  /*08f0*/  LOP3.LUT R24, R5, 0x1c, RZ, 0xc0, !PT ;  /* 0x0000001c05187812 */ /* 0x000fe400078ec0ff */
[----:B------:R-:W-:Y:S01]  /*0900*/  LEA R23, R12, R21, 0x18 ;  /* 0x000000150c177211 */ /* 0x000fe200078ec0ff */
[----:B------:R-:W-:-:S02]  /*0910*/  IMAD.SHL.U32 R12, R19, 0x8, RZ ;  /* 0x00000008130c7824 */ /* 0x000fc400078e00ff */
[----:B------:R-:W-:-:S03]  /*0920*/  IMAD.WIDE R10, R9, 0x4, R10 ;  /* 0x00000004090a7825 */ /* 0x000fc600078e020a */
[----:B------:R-:W-:Y:S01]  /*0930*/  LOP3.LUT R13, R12, 0x7, R13, 0xf8, !PT ;  /* 0x000000070c0d7812 */ /* 0x000fe200078ef80d */
[----:B------:R-:W-:Y:S01]  /*0940*/  IMAD R24, R19, 0x20, R24 ;  /* 0x0000002013187824 */ /* 0x000fe200078e0218 */
[----:B0-----:R-:W-:Y:S01]  /*0950*/  IADD3 R21, P0, PT, R10, UR4, RZ ;  /* 0x000000040a157c10 */ /* 0x001fe2000ff1e0ff */
[----:B------:R-:W-:Y:S01]  /*0960*/  VIADD R25, R12, 0x1 ;  /* 0x000000010c197836 */ /* 0x000fe20000000000 */
[----:B------:R-:W-:Y:S01]  /*0970*/  IADD3 R28, PT, PT, -R2, R13, RZ ;  /* 0x0000000d021c7210 */ /* 0x000fe20007ffe1ff */
[----:B------:R-:W-:Y:S01]  /*0980*/  VIADD R27, R13, 0x1 ;  /* 0x000000010d1b7836 */ /* 0x000fe20000000000 */
[----:B------:R-:W-:Y:S01]  /*0990*/  IADD3 R23, PT, PT, R24, R23, RZ ;  /* 0x0000001718177210 */ /* 0x000fe20007ffe0ff */
[----:B------:R-:W-:Y:S01]  /*09a0*/  IMAD.MOV.U32 R24, RZ, RZ, -0x800001 ;  /* 0xff7fffffff187424 */ /* 0x000fe200078e00ff */
[----:B------:R-:W-:-:S07]  /*09b0*/  IADD3.X R26, PT, PT, R11, UR5, RZ, P0, !PT ;  /* 0x000000050b1a7c10 */ /* 0x000fce00087fe4ff */
.L_x_19584:
        /* <DEDUP_REMOVED lines=21> */
[----:B------:R-:W-:-:S05]  /*0b10*/  @P0 VIADD R13, R13, 0x1 ;  /* 0x000000010d0d0836 */ /* 0x000fca0000000000 */
[----:B------:R-:W-:Y:S01]  /*0b20*/  @!P2 IADD3 R13, PT, PT, RZ, -R13, RZ ;  /* 0x8000000dff0da210 */ /* 0x000fe20007ffe0ff */
[----:B0-----:R-:W-:Y:S01]  /*0b30*/  IMAD.MOV R29, RZ, RZ, -R11 ;  /* 0x000000ffff1d7224 */ /* 0x001fe200078e0a0b */
[----:B------:R-:W-:Y:S01]  /*0b40*/  @!P1 LOP3.LUT R13, RZ, R10, RZ, 0x33, !PT ;  /* 0x0000000aff0d9212 */ /* 0x000fe200078e33ff */
[----:B------:R-:W-:Y:S01]  /*0b50*/  IMAD.MOV.U32 R10, RZ, RZ, RZ ;  /* 0x000000ffff0a7224 */ /* 0x000fe200078e00ff */
[----:B------:R-:W-:Y:S01]  /*0b60*/  ISETP.NE.AND P1, PT, R32, RZ, PT ;  /* 0x000000ff2000720c */ /* 0x000fe20003f25270 */
[----:B------:R-:W-:-:S04]  /*0b70*/  IMAD R29, R29, R12, RZ ;  /* 0x0000000c1d1d7224 */ /* 0x000fc800078e02ff */
[----:B------:R-:W-:-:S04]  /*0b80*/  IMAD.HI.U32 R10, R11, R29, R10 ;  /* 0x0000001d0b0a7227 */ /* 0x000fc800078e000a */
[----:B------:R-:W-:-:S05]  /*0b90*/  IMAD.IADD R29, R13, 0x1, R6 ;  /* 0x000000010d1d7824 */ /* 0x000fca00078e0206 */
[----:B------:R-:W-:Y:S02]  /*0ba0*/  IABS R11, R29 ;  /* 0x0000001d000b7213 */ /* 0x000fe40000000000 */
[----:B------:R-:W-:-:S03]  /*0bb0*/  ISETP.GE.AND P2, PT, R29, RZ, PT ;  /* 0x000000ff1d00720c */ /* 0x000fc60003f46270 */
[----:B------:R-:W-:-:S05]  /*0bc0*/  IMAD.HI.U32 R10, R10, R11, RZ ;  /* 0x0000000b0a0a7227 */ /* 0x000fca00078e00ff */
[----:B------:R-:W-:-:S05]  /*0bd0*/  IADD3 R10, PT, PT, RZ, -R10, RZ ;  /* 0x8000000aff0a7210 */ /* 0x000fca0007ffe0ff */
        /* <DEDUP_REMOVED lines=16> */
.L_x_19581:
[----:B------:R-:W-:Y:S01]  /*0ce0*/  IMAD.MOV.U32 R11, RZ, RZ, R26 ;  /* 0x000000ffff0b7224 */ /* 0x000fe200078e001a */
[----:B------:R-:W-:-:S05]  /*0cf0*/  MOV R10, R21 ;  /* 0x00000015000a7202 */ /* 0x000fca0000000f00 */
[----:B------:R-:W2:Y:S01]  /*0d00*/  LDG.E.CONSTANT R11, desc[UR6][R10.64] ;  /* 0x000000060a0b7981 */ /* 0x000ea2000c1e9900 */
[----:B------:R-:W-:Y:S02]  /*0d10*/  IMAD.SHL.U32 R12, R14, 0x2, RZ ;  /* 0x000000020e0c7824 */ /* 0x000fe400078e00ff */
[----:B------:R-:W-:-:S03]  /*0d20*/  IMAD R13, R22, UR9, RZ ;  /* 0x00000009160d7c24 */ /* 0x000fc6000f8e02ff */
[----:B------:R-:W-:-:S04]  /*0d30*/  LOP3.LUT R12, R12, 0x38, RZ, 0xc0, !PT ;  /* 0x000000380c0c7812 */ /* 0x000fc800078ec0ff */
[----:B------:R-:W-:-:S04]  /*0d40*/  IADD3 R12, P0, PT, R13, R12, RZ ;  /* 0x0000000c0d0c7210 */ /* 0x000fc80007f1e0ff */
[----:B------:R-:W-:-:S03]  /*0d50*/  LEA.HI.X.SX32 R13, R13, RZ, 0x1, P0 ;  /* 0x000000ff0d0d7211 */ /* 0x000fc600000f0eff */
[----:B--2---:R-:W-:-:S03]  /*0d60*/  IMAD.WIDE R12, R11, UR10, R12 ;  /* 0x0000000a0b0c7c25 */ /* 0x004fc6000f8e020c */
[----:B------:R-:W-:-:S04]  /*0d70*/  LEA R29, P0, R17, R12, 0x1 ;  /* 0x0000000c111d7211 */ /* 0x000fc800078008ff */
[----:B------:R-:W-:Y:S02]  /*0d80*/  IADD3.X R32, PT, PT, RZ, R13, RZ, P0, !PT ;  /* 0x0000000dff207210 */ /* 0x000fe400007fe4ff */
[----:B------:R-:W-:-:S04]  /*0d90*/  LEA R12, P0, R29, UR12, 0x1 ;  /* 0x0000000c1d0c7c11 */ /* 0x000fc8000f8008ff */
[----:B------:R-:W-:Y:S02]  /*0da0*/  LEA.HI.X R13, R29, UR13, R32, 0x1, P0 ;  /* 0x0000000d1d0d7c11 */ /* 0x000fe400080f0c20 */
[----:B------:R-:W0:Y:S04]  /*0db0*/  LDS R29, [R18+0x4] ;  /* 0x00000400121d7984 */ /* 0x000e280000000800 */
[----:B------:R-:W2:Y:S04]  /*0dc0*/  LDG.E.CONSTANT R34, desc[UR6][R12.64+0x80] ;  /* 0x000080060c227981 */ /* 0x000ea8000c1e9900 */
[----:B------:R-:W3:Y:S04]  /*0dd0*/  LDG.E.CONSTANT R33, desc[UR6][R12.64] ;  /* 0x000000060c217981 */ /* 0x000ee8000c1e9900 */
[----:B------:R-:W4:Y:S04]  /*0de0*/  LDG.E.CONSTANT R11, desc[UR6][R12.64+0x100] ;  /* 0x000100060c0b7981 */ /* 0x000f28000c1e9900 */
[----:B------:R-:W4:Y:S01]  /*0df0*/  LDG.E.CONSTANT R10, desc[UR6][R12.64+0x180] ;  /* 0x000180060c0a7981 */ /* 0x000f22000c1e9900 */
[C---:B0-----:R-:W-:Y:S01]  /*0e00*/  IMAD.U32 R31, R29.reuse, 0x10000, RZ ;  /* 0x000100001d1f7824 */ /* 0x041fe200078e00ff */
[----:B------:R-:W-:-:S05]  /*0e10*/  PRMT R29, R29, 0x7632, R29 ;  /* 0x000076321d1d7816 */ /* 0x000fca000000001d */
[----:B------:R-:W-:Y:S02]  /*0e20*/  IMAD.U32 R29, R29, 0x10000, RZ ;  /* 0x000100001d1d7824 */ /* 0x000fe400078e00ff */
[C---:B--2---:R-:W-:Y:S01]  /*0e30*/  IMAD.U32 R32, R34.reuse, 0x10000, RZ ;  /* 0x0001000022207824 */ /* 0x044fe200078e00ff */
[----:B------:R-:W-:-:S03]  /*0e40*/  PRMT R34, R34, 0x7632, R34 ;  /* 0x0000763222227816 */ /* 0x000fc60000000022 */
[----:B------:R-:W-:Y:S01]  /*0e50*/  FMUL.FTZ R35, R31, R32 ;  /* 0x000000201f237220 */ /* 0x000fe20000410000 */
[----:B------:R-:W-:Y:S01]  /*0e60*/  SHF.L.U32 R34, R34, 0x10, RZ ;  /* 0x0000001022227819 */ /* 0x000fe200000006ff */
[----:B------:R-:W0:Y:S01]  /*0e70*/  LDS R32, [R18] ;  /* 0x0000000012207984 */ /* 0x000e220000000800 */
[----:B---3--:R-:W-:-:S03]  /*0e80*/  IMAD.U32 R36, R33, 0x10000, RZ ;  /* 0x0001000021247824 */ /* 0x008fc600078e00ff */
[----:B------:R-:W-:Y:S02]  /*0e90*/  FMUL.FTZ R34, R29, R34 ;  /* 0x000000221d227220 */ /* 0x000fe40000410000 */
[----:B------:R-:W1:Y:S01]  /*0ea0*/  LDS R29, [R18+0x8] ;  /* 0x00000800121d7984 */ /* 0x000e620000000800 */
[C---:B0-----:R-:W-:Y:S02]  /*0eb0*/  SHF.L.U32 R31, R32.reuse, 0x10, RZ ;  /* 0x00000010201f7819 */ /* 0x041fe400000006ff */
[----:B------:R-:W-:-:S03]  /*0ec0*/  PRMT R32, R32, 0x7632, R32 ;  /* 0x0000763220207816 */ /* 0x000fc60000000020 */
[--C-:B------:R-:W-:Y:S01]  /*0ed0*/  FFMA.FTZ R31, R31, R36, R35.reuse ;  /* 0x000000241f1f7223 */ /* 0x100fe20000010023 */
[----:B------:R-:W-:Y:S01]  /*0ee0*/  PRMT R35, R33, 0x7632, R35 ;  /* 0x0000763221237816 */ /* 0x000fe20000000023 */
[----:B------:R-:W-:Y:S01]  /*0ef0*/  IMAD.U32 R33, R32, 0x10000, RZ ;  /* 0x0001000020217824 */ /* 0x000fe200078e00ff */
[----:B-1----:R-:W-:-:S03]  /*0f00*/  SHF.L.U32 R32, R29, 0x10, RZ ;  /* 0x000000101d207819 */ /* 0x002fc600000006ff */
[----:B------:R-:W-:-:S04]  /*0f10*/  IMAD.U32 R35, R35, 0x10000, RZ ;  /* 0x0001000023237824 */ /* 0x000fc800078e00ff */
[----:B------:R-:W-:Y:S01]  /*0f20*/  FFMA.FTZ R34, R33, R35, R34 ;  /* 0x0000002321227223 */ /* 0x000fe20000010022 */
[----:B----4-:R-:W-:-:S04]  /*0f30*/  IMAD.U32 R33, R11, 0x10000, RZ ;  /* 0x000100000b217824 */ /* 0x010fc800078e00ff */
[----:B------:R-:W-:Y:S02]  /*0f40*/  FFMA.FTZ R33, R32, R33, R31 ;  /* 0x0000002120217223 */ /* 0x000fe4000001001f */
[----:B------:R-:W2:Y:S01]  /*0f50*/  LDG.E.CONSTANT R31, desc[UR6][R12.64+0x200] ;  /* 0x000200060c1f7981 */ /* 0x000ea2000c1e9900 */
[----:B------:R-:W-:Y:S02]  /*0f60*/  PRMT R29, R29, 0x7632, R29 ;  /* 0x000076321d1d7816 */ /* 0x000fe4000000001d */
[----:B------:R-:W-:Y:S01]  /*0f70*/  PRMT R11, R11, 0x7632, R11 ;  /* 0x000076320b0b7816 */ /* 0x000fe2000000000b */
[----:B------:R-:W0:Y:S02]  /*0f80*/  LDS R32, [R18+0xc] ;  /* 0x00000c0012207984 */ /* 0x000e240000000800 */
[----:B------:R-:W-:Y:S01]  /*0f90*/  IMAD.U32 R29, R29, 0x10000, RZ ;  /* 0x000100001d1d7824 */ /* 0x000fe200078e00ff */
[----:B------:R-:W-:-:S05]  /*0fa0*/  SHF.L.U32 R11, R11, 0x10, RZ ;  /* 0x000000100b0b7819 */ /* 0x000fca00000006ff */
[----:B------:R-:W-:Y:S01]  /*0fb0*/  FFMA.FTZ R34, R29, R11, R34 ;  /* 0x0000000b1d227223 */ /* 0x000fe20000010022 */
[----:B------:R-:W-:Y:S01]  /*0fc0*/  IMAD.U32 R11, R10, 0x10000, RZ ;  /* 0x000100000a0b7824 */ /* 0x000fe200078e00ff */
[----:B------:R-:W3:Y:S01]  /*0fd0*/  LDG.E.CONSTANT R29, desc[UR6][R12.64+0x280] ;  /* 0x000280060c1d7981 */ /* 0x000ee2000c1e9900 */
[----:B0-----:R-:W-:-:S04]  /*0fe0*/  IMAD.U32 R36, R32, 0x10000, RZ ;  /* 0x0001000020247824 */ /* 0x001fc800078e00ff */
[----:B------:R-:W-:Y:S02]  /*0ff0*/  FFMA.FTZ R33, R36, R11, R33 ;  /* 0x0000000b24217223 */ /* 0x000fe40000010021 */
[----:B------:R-:W4:Y:S01]  /*1000*/  LDG.E.CONSTANT R11, desc[UR6][R12.64+0x300] ;  /* 0x000300060c0b7981 */ /* 0x000f22000c1e9900 */
[----:B------:R-:W-:Y:S02]  /*1010*/  PRMT R10, R10, 0x7632, R10 ;  /* 0x000076320a0a7816 */ /* 0x000fe4000000000a */
[----:B------:R-:W-:-:S03]  /*1020*/  PRMT R32, R32, 0x7632, R32 ;  /* 0x0000763220207816 */ /* 0x000fc60000000020 */
[----:B------:R-:W-:Y:S01]  /*1030*/  IMAD.U32 R10, R10, 0x10000, RZ ;  /* 0x000100000a0a7824 */ /* 0x000fe200078e00ff */
[----:B------:R-:W-:Y:S02]  /*1040*/  SHF.L.U32 R35, R32, 0x10, RZ ;  /* 0x0000001020237819 */ /* 0x000fe400000006ff */
[----:B------:R-:W0:Y:S03]  /*1050*/  LDS R32, [R18+0x10] ;  /* 0x0000100012207984 */ /* 0x000e260000000800 */
[----:B------:R-:W-:Y:S02]  /*1060*/  FFMA.FTZ R34, R35, R10, R34 ;  /* 0x0000000a23227223 */ /* 0x000fe40000010022 */
[----:B------:R-:W4:Y:S01]  /*1070*/  LDG.E.CONSTANT R10, desc[UR6][R12.64+0x380] ;  /* 0x000380060c0a7981 */ /* 0x000f22000c1e9900 */
[C---:B0-----:R-:W-:Y:S01]  /*1080*/  IMAD.U32 R36, R32.reuse, 0x10000, RZ ;  /* 0x0001000020247824 */ /* 0x041fe200078e00ff */
[----:B------:R-:W-:-:S02]  /*1090*/  PRMT R32, R32, 0x7632, R32 ;  /* 0x0000763220207816 */ /* 0x000fc40000000020 */
[----:B--2---:R-:W-:-:S05]  /*10a0*/  SHF.L.U32 R35, R31, 0x10, RZ ;  /* 0x000000101f237819 */ /* 0x004fca00000006ff */
[----:B------:R-:W-:Y:S01]  /*10b0*/  FFMA.FTZ R33, R36, R35, R33 ;  /* 0x0000002324217223 */ /* 0x000fe20000010021 */
[----:B------:R-:W-:Y:S01]  /*10c0*/  PRMT R35, R31, 0x7632, R35 ;  /* 0x000076321f237816 */ /* 0x000fe20000000023 */
[----:B------:R-:W-:-:S04]  /*10d0*/  IMAD.U32 R31, R32, 0x10000, RZ ;  /* 0x00010000201f7824 */ /* 0x000fc800078e00ff */
[----:B------:R-:W-:-:S04]  /*10e0*/  IMAD.U32 R35, R35, 0x10000, RZ ;  /* 0x0001000023237824 */ /* 0x000fc800078e00ff */
[----:B------:R-:W-:Y:S02]  /*10f0*/  FFMA.FTZ R34, R31, R35, R34 ;  /* 0x000000231f227223 */ /* 0x000fe40000010022 */
[----:B------:R-:W0:Y:S01]  /*1100*/  LDS R31, [R18+0x14] ;  /* 0x00001400121f7984 */ /* 0x000e220000000800 */
[C---:B---3--:R-:W-:Y:S01]  /*1110*/  IMAD.U32 R35, R29.reuse, 0x10000, RZ ;  /* 0x000100001d237824 */ /* 0x048fe200078e00ff */
[----:B------:R-:W-:Y:S02]  /*1120*/  PRMT R29, R29, 0x7632, R29 ;  /* 0x000076321d1d7816 */ /* 0x000fe4000000001d */
[----:B0-----:R-:W-:-:S05]  /*1130*/  SHF.L.U32 R32, R31, 0x10, RZ ;  /* 0x000000101f207819 */ /* 0x001fca00000006ff */
[----:B------:R-:W-:Y:S02]  /*1140*/  FFMA.FTZ R33, R32, R35, R33 ;  /* 0x0000002320217223 */ /* 0x000fe40000010021 */
[----:B------:R-:W0:Y:S01]  /*1150*/  LDS R32, [R18+0x18] ;  /* 0x0000180012207984 */ /* 0x000e220000000800 */
[----:B------:R-:W-:Y:S02]  /*1160*/  PRMT R31, R31, 0x7632, R31 ;  /* 0x000076321f1f7816 */ /* 0x000fe4000000001f */
[----:B------:R-:W-:-:S03]  /*1170*/  SHF.L.U32 R29, R29, 0x10, RZ ;  /* 0x000000101d1d7819 */ /* 0x000fc600000006ff */
[----:B------:R-:W-:-:S04]  /*1180*/  IMAD.U32 R31, R31, 0x10000, RZ ;  /* 0x000100001f1f7824 */ /* 0x000fc800078e00ff */
[----:B------:R-:W-:Y:S01]  /*1190*/  FFMA.FTZ R34, R31, R29, R34 ;  /* 0x0000001d1f227223 */ /* 0x000fe20000010022 */
[----:B----4-:R-:W-:Y:S01]  /*11a0*/  IMAD.U32 R29, R11, 0x10000, RZ ;  /* 0x000100000b1d7824 */ /* 0x010fe200078e00ff */
[----:B------:R-:W1:Y:S01]  /*11b0*/  LDS R31, [R18+0x1c] ;  /* 0x00001c00121f7984 */ /* 0x000e620000000800 */
[----:B0-----:R-:W-:-:S04]  /*11c0*/  IMAD.U32 R36, R32, 0x10000, RZ ;  /* 0x0001000020247824 */ /* 0x001fc800078e00ff */
[----:B------:R-:W-:Y:S02]  /*11d0*/  FFMA.FTZ R33, R36, R29, R33 ;  /* 0x0000001d24217223 */ /* 0x000fe40000010021 */
[----:B------:R-:W2:Y:S01]  /*11e0*/  LDG.E.CONSTANT R29, desc[UR6][R12.64+0x400] ;  /* 0x000400060c1d7981 */ /* 0x000ea2000c1e9900 */
[----:B------:R-:W-:Y:S02]  /*11f0*/  PRMT R32, R32, 0x7632, R32 ;  /* 0x0000763220207816 */ /* 0x000fe40000000020 */
[----:B------:R-:W-:Y:S02]  /*1200*/  PRMT R35, R11, 0x7632, R35 ;  /* 0x000076320b237816 */ /* 0x000fe40000000023 */
[----:B------:R-:W-:-:S03]  /*1210*/  SHF.L.U32 R11, R32, 0x10, RZ ;  /* 0x00000010200b7819 */ /* 0x000fc600000006ff */
[----:B------:R-:W-:Y:S02]  /*1220*/  IMAD.U32 R35, R35, 0x10000, RZ ;  /* 0x0001000023237824 */ /* 0x000fe400078e00ff */
[----:B-1----:R-:W-:Y:S02]  /*1230*/  IMAD.U32 R32, R31, 0x10000, RZ ;  /* 0x000100001f207824 */ /* 0x002fe400078e00ff */
[----:B------:R-:W-:Y:S01]  /*1240*/  FFMA.FTZ R34, R11, R35, R34 ;  /* 0x000000230b227223 */ /* 0x000fe20000010022 */
[----:B------:R-:W-:-:S05]  /*1250*/  SHF.L.U32 R11, R10, 0x10, RZ ;  /* 0x000000100a0b7819 */ /* 0x000fca00000006ff */
[----:B------:R-:W-:Y:S02]  /*1260*/  FFMA.FTZ R33, R32, R11, R33 ;  /* 0x0000000b20217223 */ /* 0x000fe40000010021 */
[----:B------:R-:W3:Y:S04]  /*1270*/  LDG.E.CONSTANT R32, desc[UR6][R12.64+0x480] ;  /* 0x000480060c207981 */ /* 0x000ee8000c1e9900 */
[----:B------:R-:W4:Y:S01]  /*1280*/  LDG.E.CONSTANT R11, desc[UR6][R12.64+0x500] ;  /* 0x000500060c0b7981 */ /* 0x000f22000c1e9900 */
[----:B------:R-:W-:Y:S02]  /*1290*/  PRMT R10, R10, 0x7632, R10 ;  /* 0x000076320a0a7816 */ /* 0x000fe4000000000a */
[----:B------:R-:W-:-:S03]  /*12a0*/  PRMT R31, R31, 0x7632, R31 ;  /* 0x000076321f1f7816 */ /* 0x000fc6000000001f */
[----:B------:R-:W-:Y:S02]  /*12b0*/  IMAD.U32 R10, R10, 0x10000, RZ ;  /* 0x000100000a0a7824 */ /* 0x000fe400078e00ff */
[----:B------:R-:W-:-:S04]  /*12c0*/  IMAD.U32 R31, R31, 0x10000, RZ ;  /* 0x000100001f1f7824 */ /* 0x000fc800078e00ff */
[----:B------:R-:W-:Y:S02]  /*12d0*/  FFMA.FTZ R34, R31, R10, R34 ;  /* 0x0000000a1f227223 */ /* 0x000fe40000010022 */
[----:B------:R-:W4:Y:S04]  /*12e0*/  LDG.E.CONSTANT R10, desc[UR6][R12.64+0x580] ;  /* 0x000580060c0a7981 */ /* 0x000f28000c1e9900 */
[----:B------:R-:W0:Y:S02]  /*12f0*/  LDS R31, [R18+0x20] ;  /* 0x00002000121f7984 */ /* 0x000e240000000800 */
[C---:B0-----:R-:W-:Y:S02]  /*1300*/  SHF.L.U32 R36, R31.reuse, 0x10, RZ ;  /* 0x000000101f247819 */ /* 0x041fe400000006ff */
[----:B------:R-:W-:-:S05]  /*1310*/  PRMT R31, R31, 0x7632, R31 ;  /* 0x000076321f1f7816 */ /* 0x000fca000000001f */
[----:B------:R-:W-:Y:S02]  /*1320*/  IMAD.U32 R31, R31, 0x10000, RZ ;  /* 0x000100001f1f7824 */ /* 0x000fe400078e00ff */
[C---:B--2---:R-:W-:Y:S01]  /*1330*/  IMAD.U32 R35, R29.reuse, 0x10000, RZ ;  /* 0x000100001d237824 */ /* 0x044fe200078e00ff */
[----:B------:R-:W-:-:S04]  /*1340*/  PRMT R29, R29, 0x7632, R29 ;  /* 0x000076321d1d7816 */ /* 0x000fc8000000001d */
[----:B------:R-:W-:-:S05]  /*1350*/  SHF.L.U32 R29, R29, 0x10, RZ ;  /* 0x000000101d1d7819 */ /* 0x000fca00000006ff */
[----:B------:R-:W-:Y:S02]  /*1360*/  FFMA.FTZ R34, R31, R29, R34 ;  /* 0x0000001d1f227223 */ /* 0x000fe40000010022 */
[----:B------:R-:W0:Y:S01]  /*1370*/  LDS R31, [R18+0x24] ;  /* 0x00002400121f7984 */ /* 0x000e220000000800 */
[----:B------:R-:W-:Y:S01]  /*1380*/  FFMA.FTZ R33, R36, R35, R33 ;  /* 0x0000002324217223 */ /* 0x000fe20000010021 */
[----:B---3--:R-:W-:Y:S02]  /*1390*/  IMAD.U32 R29, R32, 0x10000, RZ ;  /* 0x00010000201d7824 */ /* 0x008fe400078e00ff */
[----:B0-----:R-:W-:-:S04]  /*13a0*/  IMAD.U32 R36, R31, 0x10000, RZ ;  /* 0x000100001f247824 */ /* 0x001fc800078e00ff */
[----:B------:R-:W-:Y:S02]  /*13b0*/  FFMA.FTZ R29, R36, R29, R33 ;  /* 0x0000001d241d7223 */ /* 0x000fe40000010021 */
[----:B------:R-:W0:Y:S01]  /*13c0*/  LDS R33, [R18+0x28] ;  /* 0x0000280012217984 */ /* 0x000e220000000800 */
[----:B------:R-:W-:Y:S02]  /*13d0*/  PRMT R31, R31, 0x7632, R31 ;  /* 0x000076321f1f7816 */ /* 0x000fe4000000001f */
[----:B------:R-:W-:Y:S02]  /*13e0*/  PRMT R32, R32, 0x7632, R32 ;  /* 0x0000763220207816 */ /* 0x000fe40000000020 */
[----:B------:R-:W-:-:S03]  /*13f0*/  SHF.L.U32 R31, R31, 0x10, RZ ;  /* 0x000000101f1f7819 */ /* 0x000fc600000006ff */
[----:B------:R-:W-:-:S04]  /*1400*/  IMAD.U32 R32, R32, 0x10000, RZ ;  /* 0x0001000020207824 */ /* 0x000fc800078e00ff */
[----:B------:R-:W-:Y:S01]  /*1410*/  FFMA.FTZ R34, R31, R32, R34 ;  /* 0x000000201f227223 */ /* 0x000fe20000010022 */
[----:B----4-:R-:W-:Y:S01]  /*1420*/  SHF.L.U32 R31, R11, 0x10, RZ ;  /* 0x000000100b1f7819 */ /* 0x010fe200000006ff */
[----:B0-----:R-:W-:-:S04]  /*1430*/  IMAD.U32 R32, R33, 0x10000, RZ ;  /* 0x0001000021207824 */ /* 0x001fc800078e00ff */
[----:B------:R-:W-:Y:S02]  /*1440*/  FFMA.FTZ R32, R32, R31, R29 ;  /* 0x0000001f20207223 */ /* 0x000fe4000001001d */
[----:B------:R-:W2:Y:S04]  /*1450*/  LDG.E.CONSTANT R31, desc[UR6][R12.64+0x600] ;  /* 0x000600060c1f7981 */ /* 0x000ea8000c1e9900 */
[----:B------:R-:W0:Y:S01]  /*1460*/  LDS R29, [R18+0x2c] ;  /* 0x00002c00121d7984 */ /* 0x000e220000000800 */
[----:B------:R-:W-:Y:S02]  /*1470*/  PRMT R33, R33, 0x7632, R33 ;  /* 0x0000763221217816 */ /* 0x000fe40000000021 */
[----:B------:R-:W-:-:S03]  /*1480*/  PRMT R11, R11, 0x7632, R11 ;  /* 0x000076320b0b7816 */ /* 0x000fc6000000000b */
[----:B------:R-:W-:Y:S02]  /*1490*/  IMAD.U32 R33, R33, 0x10000, RZ ;  /* 0x0001000021217824 */ /* 0x000fe400078e00ff */
[----:B------:R-:W-:-:S04]  /*14a0*/  IMAD.U32 R11, R11, 0x10000, RZ ;  /* 0x000100000b0b7824 */ /* 0x000fc800078e00ff */
[----:B------:R-:W-:Y:S01]  /*14b0*/  FFMA.FTZ R34, R33, R11, R34 ;  /* 0x0000000b21227223 */ /* 0x000fe20000010022 */
[----:B------:R-:W-:Y:S01]  /*14c0*/  IMAD.U32 R11, R10, 0x10000, RZ ;  /* 0x000100000a0b7824 */ /* 0x000fe200078e00ff */
[----:B------:R-:W1:Y:S01]  /*14d0*/  LDS R33, [R18+0x30] ;  /* 0x0000300012217984 */ /* 0x000e620000000800 */
[----:B0-----:R-:W-:-:S05]  /*14e0*/  SHF.L.U32 R35, R29, 0x10, RZ ;  /* 0x000000101d237819 */ /* 0x001fca00000006ff */
[----:B------:R-:W-:Y:S02]  /*14f0*/  FFMA.FTZ R35, R35, R11, R32 ;  /* 0x0000000b23237223 */ /* 0x000fe40000010020 */
[----:B------:R-:W3:Y:S04]  /*1500*/  LDG.E.CONSTANT R11, desc[UR6][R12.64+0x680] ;  /* 0x000680060c0b7981 */ /* 0x000ee8000c1e9900 */
[----:B------:R0:W4:Y:S01]  /*1510*/  LDG.E.CONSTANT R32, desc[UR6][R12.64+0x700] ;  /* 0x000700060c207981 */ /* 0x000122000c1e9900 */
[----:B------:R-:W-:Y:S02]  /*1520*/  PRMT R29, R29, 0x7632, R29 ;  /* 0x000076321d1d7816 */ /* 0x000fe4000000001d */
[----:B------:R-:W-:-:S03]  /*1530*/  PRMT R10, R10, 0x7632, R10 ;  /* 0x000076320a0a7816 */ /* 0x000fc6000000000a */
[----:B------:R-:W-:Y:S01]  /*1540*/  IMAD.U32 R29, R29, 0x10000, RZ ;  /* 0x000100001d1d7824 */ /* 0x000fe200078e00ff */
[----:B------:R-:W-:-:S05]  /*1550*/  SHF.L.U32 R10, R10, 0x10, RZ ;  /* 0x000000100a0a7819 */ /* 0x000fca00000006ff */
[----:B------:R-:W-:Y:S01]  /*1560*/  FFMA.FTZ R34, R29, R10, R34 ;  /* 0x0000000a1d227223 */ /* 0x000fe20000010022 */
[C---:B-1----:R-:W-:Y:S01]  /*1570*/  IMAD.U32 R10, R33.reuse, 0x10000, RZ ;  /* 0x00010000210a7824 */ /* 0x042fe200078e00ff */
[----:B------:R-:W-:-:S04]  /*1580*/  PRMT R33, R33, 0x7632, R33 ;  /* 0x0000763221217816 */ /* 0x000fc80000000021 */
[----:B------:R-:W-:Y:S01]  /*1590*/  SHF.L.U32 R33, R33, 0x10, RZ ;  /* 0x0000001021217819 */ /* 0x000fe200000006ff */
[----:B------:R-:W-:Y:S01]  /*15a0*/  UMOV UR4, 0xffffffff ;  /* 0xffffffff00047882 */ /* 0x000fe20000000000 */
[----:B------:R-:W-:Y:S02]  /*15b0*/  ISETP.NE.AND P0, PT, R17, RZ, PT ;  /* 0x000000ff1100720c */ /* 0x000fe40003f05270 */
[----:B-----5:R-:W-:Y:S01]  /*15c0*/  FSETP.NEU.FTZ.AND P1, PT, R15, RZ, PT ;  /* 0x000000ff0f00720b */ /* 0x020fe20003f3d000 */
[----:B--2---:R-:W-:-:S04]  /*15d0*/  IMAD.U32 R29, R31, 0x10000, RZ ;  /* 0x000100001f1d7824 */ /* 0x004fc800078e00ff */
[----:B------:R-:W-:Y:S02]  /*15e0*/  FFMA.FTZ R35, R10, R29, R35 ;  /* 0x0000001d0a237223 */ /* 0x000fe40000010023 */
[----:B------:R-:W0:Y:S04]  /*15f0*/  LDS R29, [R18+0x34] ;  /* 0x00003400121d7984 */ /* 0x000e280000000800 */
[----:B------:R-:W1:Y:S01]  /*1600*/  LDS R10, [R18+0x38] ;  /* 0x00003800120a7984 */ /* 0x000e620000000800 */
[----:B------:R-:W-:-:S05]  /*1610*/  PRMT R31, R31, 0x7632, R31 ;  /* 0x000076321f1f7816 */ /* 0x000fca000000001f */
[----:B------:R-:W-:-:S04]  /*1620*/  IMAD.U32 R31, R31, 0x10000, RZ ;  /* 0x000100001f1f7824 */ /* 0x000fc800078e00ff */
[----:B------:R-:W-:Y:S01]  /*1630*/  FFMA.FTZ R34, R33, R31, R34 ;  /* 0x0000001f21227223 */ /* 0x000fe20000010022 */
[C---:B0-----:R-:W-:Y:S01]  /*1640*/  PRMT R12, R29.reuse, 0x7632, R12 ;  /* 0x000076321d0c7816 */ /* 0x041fe2000000000c */
[----:B------:R-:W-:Y:S01]  /*1650*/  IMAD.U32 R36, R29, 0x10000, RZ ;  /* 0x000100001d247824 */ /* 0x000fe200078e00ff */
[C---:B---3--:R-:W-:Y:S01]  /*1660*/  PRMT R29, R11.reuse, 0x7632, R29 ;  /* 0x000076320b1d7816 */ /* 0x048fe2000000001d */
[----:B------:R-:W-:Y:S01]  /*1670*/  IMAD.U32 R11, R11, 0x10000, RZ ;  /* 0x000100000b0b7824 */ /* 0x000fe200078e00ff */
[----:B------:R-:W-:-:S03]  /*1680*/  SHF.L.U32 R13, R12, 0x10, RZ ;  /* 0x000000100c0d7819 */ /* 0x000fc600000006ff */
[----:B------:R-:W-:Y:S02]  /*1690*/  IMAD.U32 R29, R29, 0x10000, RZ ;  /* 0x000100001d1d7824 */ /* 0x000fe400078e00ff */
[----:B------:R-:W-:Y:S01]  /*16a0*/  FFMA.FTZ R35, R36, R11, R35 ;  /* 0x0000000b24237223 */ /* 0x000fe20000010023 */
[----:B-1----:R-:W-:Y:S01]  /*16b0*/  PRMT R11, R10, 0x7632, R11 ;  /* 0x000076320a0b7816 */ /* 0x002fe2000000000b */
[----:B------:R-:W-:Y:S01]  /*16c0*/  FFMA.FTZ R13, R13, R29, R34 ;  /* 0x0000001d0d0d7223 */ /* 0x000fe20000010022 */
[C---:B----4-:R-:W-:Y:S01]  /*16d0*/  PRMT R29, R32.reuse, 0x7632, R29 ;  /* 0x00007632201d7816 */ /* 0x050fe2000000001d */
[----:B------:R-:W-:Y:S01]  /*16e0*/  IMAD.U32 R32, R32, 0x10000, RZ ;  /* 0x0001000020207824 */ /* 0x000fe200078e00ff */
[----:B------:R-:W-:Y:S01]  /*16f0*/  SHF.L.U32 R10, R10, 0x10, RZ ;  /* 0x000000100a0a7819 */ /* 0x000fe200000006ff */
[----:B------:R-:W-:Y:S01]  /*1700*/  IMAD.U32 R12, R11, 0x10000, RZ ;  /* 0x000100000b0c7824 */ /* 0x000fe200078e00ff */
[----:B------:R-:W-:-:S03]  /*1710*/  SHF.L.U32 R29, R29, 0x10, RZ ;  /* 0x000000101d1d7819 */ /* 0x000fc600000006ff */
[----:B------:R-:W-:Y:S02]  /*1720*/  FFMA.FTZ R10, R10, R32, R35 ;  /* 0x000000200a0a7223 */ /* 0x000fe40000010023 */
[----:B------:R-:W-:-:S04]  /*1730*/  FFMA.FTZ R13, R12, R29, R13 ;  /* 0x0000001d0c0d7223 */ /* 0x000fc8000001000d */
[----:B------:R-:W-:Y:S01]  /*1740*/  FADD.FTZ R10, R10, R13 ;  /* 0x0000000d0a0a7221 */ /* 0x000fe20000010000 */
[----:B------:R-:W-:Y:S06]  /*1750*/  BRA.DIV UR4, `(.L_x_19583) ;  /* 0x0000003604f87947 */ /* 0x000fec000b800000 */
[----:B------:R-:W0:Y:S02]  /*1760*/  SHFL.BFLY PT, R11, R10, 0x2, 0x1f ;  /* 0x0c401f000a0b7f89 */ /* 0x000e2400000e0000 */
[----:B0-----:R-:W-:-:S05]  /*1770*/  FADD.FTZ R11, R10, R11 ;  /* 0x0000000b0a0b7221 */ /* 0x001fca0000010000 */
[----:B------:R0:W1:Y:S02]  /*1780*/  SHFL.BFLY PT, R12, R11, 0x1, 0x1f ;  /* 0x0c201f000b0c7f89 */ /* 0x00006400000e0000 */
.L_x_19630:
        /* <DEDUP_REMOVED lines=12> */
.L_x_19582:
[----:B------:R-:W-:Y:S05]  /*1850*/  BSYNC B1 ;  /* 0x0000000000017941 */ /* 0x000fea0003800000 */
.L_x_19580:
        /* <DEDUP_REMOVED lines=9> */
.L_x_19579:
[----:B------:R-:W-:Y:S05]  /*18f0*/  BSYNC B0 ;  /* 0x0000000000007941 */ /* 0x000fea0003800000 */
.L_x_19578:
[----:B------:R-:W-:-:S03]  /*1900*/  UMOV UR4, 0xffffffff ;  /* 0xffffffff00047882 */ /* 0x000fc60000000000 */
[----:B------:R-:W-:Y:S05]  /*1910*/  BRA.DIV UR4, `(.L_x_19585) ;  /* 0x0000003604d07947 */ /* 0x000fea000b800000 */
[----:B------:R-:W0:Y:S02]  /*1920*/  SHFL.BFLY PT, R11, R24, 0x10, 0x1f ;  /* 0x0e001f00180b7f89 */ /* 0x000e2400000e0000 */
[----:B0-----:R-:W-:-:S05]  /*1930*/  FMNMX.FTZ R11, R11, R24, !PT ;  /* 0x000000180b0b7209 */ /* 0x001fca0007810000 */
[----:B------:R-:W0:Y:S02]  /*1940*/  SHFL.BFLY PT, R10, R11, 0x8, 0x1f ;  /* 0x0d001f000b0a7f89 */ /* 0x000e2400000e0000 */
[----:B0-----:R-:W-:-:S05]  /*1950*/  FMNMX.FTZ R10, R11, R10, !PT ;  /* 0x0000000a0b0a7209 */ /* 0x001fca0007810000 */
[----:B-----5:R0:W1:Y:S02]  /*1960*/  SHFL.BFLY PT, R15, R10, 0x4, 0x1f ;  /* 0x0c801f000a0f7f89 */ /* 0x02006400000e0000 */
.L_x_19635:
[----:B------:R-:W2:Y:S01]  /*1970*/  S2R R12, SR_CgaCtaId ;  /* 0x00000000000c7919 */ /* 0x000ea20000008800 */
[----:B------:R-:W-:Y:S01]  /*1980*/  MOV R13, 0x400 ;  /* 0x00000400000d7802 */ /* 0x000fe20000000f00 */
[----:B------:R-:W-:Y:S05]  /*1990*/  WARPSYNC.ALL ;  /* 0x0000000000007948 */ /* 0x000fea0003800000 */
[----:B------:R-:W-:Y:S02]  /*19a0*/  IADD3 R11, PT, PT, R13, 0xf0, RZ ;  /* 0x000000f00d0b7810 */ /* 0x000fe40007ffe0ff */
[----:B------:R-:W-:Y:S02]  /*19b0*/  ISETP.NE.AND P3, PT, R7, RZ, PT ;  /* 0x000000ff0700720c */ /* 0x000fe40003f65270 */
        /* <DEDUP_REMOVED lines=41> */
.L_x_19590:
        /* <DEDUP_REMOVED lines=11> */
.L_x_19589:
[----:B------:R-:W-:Y:S05]  /*1d00*/  BSYNC.RECONVERGENT B1 ;  /* 0x0000000000017941 */ /* 0x000fea0003800200 */
.L_x_19588:
        /* <DEDUP_REMOVED lines=12> */
.L_x_19593:
        /* <DEDUP_REMOVED lines=8> */
[----:B------:R-:W5:Y:S01]  /*1e50*/  LDS R35, [R18+0x1000] ;  /* 0x0010000012237984 */ /* 0x000f620000000800 */
[----:B0-----:R-:W-:-:S03]  /*1e60*/  FADD.FTZ R24, -R16, R23 ;  /* 0x0000001710187221 */ /* 0x001fc60000010100 */
[----:B------:R-:W0:Y:S01]  /*1e70*/  LDS R23, [R18+0x800] ;  /* 0x0008000012177984 */ /* 0x000e220000000800 */
[----:B------:R-:W-:Y:S01]  /*1e80*/  FMUL.FTZ R24, R24, 1.4426950216293334961 ;  /* 0x3fb8aa3b18187820 */ /* 0x000fe20000410000 */
[C---:B-1----:R-:W-:Y:S01]  /*1e90*/  FADD.FTZ R25, -R16.reuse, R25 ;  /* 0x0000001910197221 */ /* 0x042fe20000010100 */
[----:B--2---:R-:W-:-:S03]  /*1ea0*/  FADD.FTZ R31, -R16, R31 ;  /* 0x0000001f101f7221 */ /* 0x004fc60000010100 */
[----:B------:R-:W-:Y:S01]  /*1eb0*/  FMUL.FTZ R25, R25, 1.4426950216293334961 ;  /* 0x3fb8aa3b19197820 */ /* 0x000fe20000410000 */
[----:B------:R-:W1:Y:S01]  /*1ec0*/  MUFU.EX2 R24, R24 ;  /* 0x0000001800187308 */ /* 0x000e620000000800 */
[----:B------:R-:W-:Y:S01]  /*1ed0*/  FMUL.FTZ R26, R31, 1.4426950216293334961 ;  /* 0x3fb8aa3b1f1a7820 */ /* 0x000fe20000410000 */
[C---:B---3--:R-:W-:Y:S02]  /*1ee0*/  FADD.FTZ R33, -R16.reuse, R33 ;  /* 0x0000002110217221 */ /* 0x048fe40000010100 */
[----:B------:R-:W2:Y:S01]  /*1ef0*/  MUFU.EX2 R37, R25 ;  /* 0x0000001900257308 */ /* 0x000ea20000000800 */
[C---:B----4-:R-:W-:Y:S01]  /*1f00*/  FADD.FTZ R21, -R16.reuse, R21 ;  /* 0x0000001510157221 */ /* 0x050fe20000010100 */
[----:B------:R-:W-:Y:S02]  /*1f10*/  FMUL.FTZ R28, R33, 1.4426950216293334961 ;  /* 0x3fb8aa3b211c7820 */ /* 0x000fe40000410000 */
[----:B------:R-:W3:Y:S01]  /*1f20*/  MUFU.EX2 R26, R26 ;  /* 0x0000001a001a7308 */ /* 0x000ee20000000800 */
[----:B------:R-:W-:Y:S01]  /*1f30*/  FMUL.FTZ R33, R21, 1.4426950216293334961 ;  /* 0x3fb8aa3b15217820 */ /* 0x000fe20000410000 */
[----:B-----5:R-:W-:Y:S01]  /*1f40*/  FADD.FTZ R27, -R16, R27 ;  /* 0x0000001b101b7221 */ /* 0x020fe20000010100 */
[----:B------:R-:W4:Y:S01]  /*1f50*/  LDS R21, [R18+0xc00] ;  /* 0x000c000012157984 */ /* 0x000f220000000800 */
[----:B------:R-:W5:Y:S01]  /*1f60*/  MUFU.EX2 R28, R28 ;  /* 0x0000001c001c7308 */ /* 0x000f620000000800 */
[----:B-1----:R-:W-:Y:S01]  /*1f70*/  FADD.FTZ R32, R24, R19 ;  /* 0x0000001318207221 */ /* 0x002fe20000010000 */
[----:B------:R-:W-:Y:S01]  /*1f80*/  FADD.FTZ R35, -R16, R35 ;  /* 0x0000002310237221 */ /* 0x000fe20000010100 */
[----:B------:R-:W1:Y:S01]  /*1f90*/  LDS R19, [R18+0xa00] ;  /* 0x000a000012137984 */ /* 0x000e620000000800 */
[----:B------:R-:W0:Y:S01]  /*1fa0*/  MUFU.EX2 R33, R33 ;  /* 0x0000002100217308 */ /* 0x000e220000000800 */
[----:B--2---:R-:W-:-:S02]  /*1fb0*/  FADD.FTZ R31, R32, R37 ;  /* 0x00000025201f7221 */ /* 0x004fc40000010000 */
[----:B------:R-:W-:Y:S02]  /*1fc0*/  STS [R18+-0x200], R37 ;  /* 0xfffe002512007388 */ /* 0x000fe40000000800 */
[----:B---3--:R-:W-:Y:S02]  /*1fd0*/  FADD.FTZ R25, R31, R26 ;  /* 0x0000001a1f197221 */ /* 0x008fe40000010000 */
[----:B------:R-:W2:Y:S02]  /*1fe0*/  LDS R31, [R18+0xe00] ;  /* 0x000e0000121f7984 */ /* 0x000ea40000000800 */
[----:B-----5:R-:W-:Y:S02]  /*1ff0*/  FADD.FTZ R32, R25, R28 ;  /* 0x0000001c19207221 */ /* 0x020fe40000010000 */
[----:B------:R-:W3:Y:S04]  /*2000*/  LDS R37, [R18+0x1400] ;  /* 0x0014000012257984 */ /* 0x000ee80000000800 */
[----:B------:R-:W-:Y:S01]  /*2010*/  LDS R25, [R18+0x1200] ;  /* 0x0012000012197984 */ /* 0x000fe20000000800 */
[----:B0-----:R-:W-:-:S03]  /*2020*/  FADD.FTZ R23, -R16, R23 ;  /* 0x0000001710177221 */ /* 0x001fc60000010100 */
[----:B------:R-:W-:Y:S04]  /*2030*/  STS [R18], R26 ;  /* 0x0000001a12007388 */ /* 0x000fe80000000800 */
[----:B------:R0:W-:Y:S04]  /*2040*/  STS [R18+-0x400], R24 ;  /* 0xfffc001812007388 */ /* 0x0001e80000000800 */
[----:B------:R-:W5:Y:S04]  /*2050*/  LDS R26, [R18+0x1600] ;  /* 0x00160000121a7984 */ /* 0x000f680000000800 */
[----:B------:R1:W-:Y:S01]  /*2060*/  STS [R18+0x200], R28 ;  /* 0x0002001c12007388 */ /* 0x0003e20000000800 */
[----:B0-----:R-:W-:Y:S01]  /*2070*/  FADD.FTZ R24, R32, R33 ;  /* 0x0000002120187221 */ /* 0x001fe20000010000 */
[----:B------:R-:W-:Y:S01]  /*2080*/  FMUL.FTZ R32, R27, 1.4426950216293334961 ;  /* 0x3fb8aa3b1b207820 */ /* 0x000fe20000410000 */
[C---:B----4-:R-:W-:Y:S01]  /*2090*/  FADD.FTZ R21, -R16.reuse, R21 ;  /* 0x0000001510157221 */ /* 0x050fe20000010100 */
[----:B------:R-:W0:Y:S01]  /*20a0*/  LDS R27, [R18+0x1800] ;  /* 0x00180000121b7984 */ /* 0x000e220000000800 */
[----:B-1----:R-:W-:-:S03]  /*20b0*/  FADD.FTZ R19, -R16, R19 ;  /* 0x0000001310137221 */ /* 0x002fc60000010100 */
[----:B------:R-:W1:Y:S01]  /*20c0*/  MUFU.EX2 R32, R32 ;  /* 0x0000002000207308 */ /* 0x000e620000000800 */
[----:B------:R-:W-:Y:S01]  /*20d0*/  FMUL.FTZ R28, R23, 1.4426950216293334961 ;  /* 0x3fb8aa3b171c7820 */ /* 0x000fe20000410000 */
[----:B------:R-:W-:Y:S01]  /*20e0*/  FMUL.FTZ R21, R21, 1.4426950216293334961 ;  /* 0x3fb8aa3b15157820 */ /* 0x000fe20000410000 */
[----:B------:R-:W4:Y:S01]  /*20f0*/  LDS R23, [R18+0x1a00] ;  /* 0x001a000012177984 */ /* 0x000f220000000800 */
[----:B------:R-:W-:-:S03]  /*2100*/  FMUL.FTZ R19, R19, 1.4426950216293334961 ;  /* 0x3fb8aa3b13137820 */ /* 0x000fc60000410000 */
[----:B------:R-:W3:Y:S01]  /*2110*/  MUFU.EX2 R28, R28 ;  /* 0x0000001c001c7308 */ /* 0x000ee20000000800 */
[----:B--2---:R-:W-:Y:S01]  /*2120*/  FADD.FTZ R31, -R16, R31 ;  /* 0x0000001f101f7221 */ /* 0x004fe20000010100 */
[----:B------:R-:W-:Y:S02]  /*2130*/  STS [R18+0x400], R33 ;  /* 0x0004002112007388 */ /* 0x000fe40000000800 */
[----:B------:R-:W2:Y:S01]  /*2140*/  MUFU.EX2 R19, R19 ;  /* 0x0000001300137308 */ /* 0x000ea20000000800 */
[----:B------:R-:W-:Y:S01]  /*2150*/  FMUL.FTZ R34, R31, 1.4426950216293334961 ;  /* 0x3fb8aa3b1f227820 */ /* 0x000fe20000410000 */
[----:B------:R-:W-:Y:S01]  /*2160*/  FMUL.FTZ R31, R35, 1.4426950216293334961 ;  /* 0x3fb8aa3b231f7820 */ /* 0x000fe20000410000 */
[----:B-1----:R-:W-:Y:S01]  /*2170*/  FADD.FTZ R24, R24, R32 ;  /* 0x0000002018187221 */ /* 0x002fe20000010000 */
[----:B------:R-:W1:Y:S01]  /*2180*/  MUFU.EX2 R21, R21 ;  /* 0x0000001500157308 */ /* 0x000e620000000800 */
[----:B---3--:R-:W-:Y:S01]  /*2190*/  FADD.FTZ R37, -R16, R37 ;  /* 0x0000002510257221 */ /* 0x008fe20000010100 */
[----:B------:R5:W-:Y:S02]  /*21a0*/  STS [R18+0x600], R32 ;  /* 0x0006002012007388 */ /* 0x000be40000000800 */
[----:B------:R-:W3:Y:S02]  /*21b0*/  MUFU.EX2 R31, R31 ;  /* 0x0000001f001f7308 */ /* 0x000ee40000000800 */
[----:B------:R1:W-:Y:S01]  /*21c0*/  STS [R18+0x800], R28 ;  /* 0x0008001c12007388 */ /* 0x0003e20000000800 */
[----:B------:R-:W-:-:S03]  /*21d0*/  FADD.FTZ R24, R24, R28 ;  /* 0x0000001c18187221 */ /* 0x000fc60000010000 */
[----:B--2---:R2:W-:Y:S01]  /*21e0*/  STS [R18+0xa00], R19 ;  /* 0x000a001312007388 */ /* 0x0045e20000000800 */
[----:B------:R-:W-:Y:S01]  /*21f0*/  FADD.FTZ R24, R24, R19 ;  /* 0x0000001318187221 */ /* 0x000fe20000010000 */
[----:B-----5:R-:W-:Y:S01]  /*2200*/  FADD.FTZ R32, -R16, R26 ;  /* 0x0000001a10207221 */ /* 0x020fe20000010100 */
[----:B------:R-:W-:Y:S01]  /*2210*/  FMUL.FTZ R26, R37, 1.4426950216293334961 ;  /* 0x3fb8aa3b251a7820 */ /* 0x000fe20000410000 */
[----:B-1----:R-:W-:Y:S01]  /*2220*/  STS [R18+0xc00], R21 ;  /* 0x000c001512007388 */ /* 0x002fe20000000800 */
[----:B------:R-:W-:Y:S01]  /*2230*/  FADD.FTZ R24, R24, R21 ;  /* 0x0000001518187221 */ /* 0x000fe20000010000 */
[----:B------:R-:W-:Y:S01]  /*2240*/  FADD.FTZ R28, -R16, R25 ;  /* 0x00000019101c7221 */ /* 0x000fe20000010100 */
[----:B------:R-:W-:Y:S01]  /*2250*/  FMUL.FTZ R32, R32, 1.4426950216293334961 ;  /* 0x3fb8aa3b20207820 */ /* 0x000fe20000410000 */
[----:B------:R-:W1:Y:S01]  /*2260*/  MUFU.EX2 R25, R34 ;  /* 0x0000002200197308 */ /* 0x000e620000000800 */
[----:B---3--:R-:W-:Y:S01]  /*2270*/  STS [R18+0x1000], R31 ;  /* 0x0010001f12007388 */ /* 0x008fe20000000800 */
[----:B------:R-:W-:Y:S01]  /*2280*/  FMUL.FTZ R28, R28, 1.4426950216293334961 ;  /* 0x3fb8aa3b1c1c7820 */ /* 0x000fe20000410000 */
[----:B0-----:R-:W-:-:S02]  /*2290*/  FADD.FTZ R35, -R16, R27 ;  /* 0x0000001b10237221 */ /* 0x001fc40000010100 */
[----:B------:R-:W0:Y:S02]  /*22a0*/  MUFU.EX2 R27, R26 ;  /* 0x0000001a001b7308 */ /* 0x000e240000000800 */
[----:B------:R-:W-:Y:S02]  /*22b0*/  FMUL.FTZ R35, R35, 1.4426950216293334961 ;  /* 0x3fb8aa3b23237820 */ /* 0x000fe40000410000 */
[----:B------:R-:W3:Y:S01]  /*22c0*/  MUFU.EX2 R33, R28 ;  /* 0x0000001c00217308 */ /* 0x000ee20000000800 */
[----:B----4-:R-:W-:-:S03]  /*22d0*/  FADD.FTZ R36, -R16, R23 ;  /* 0x0000001710247221 */ /* 0x010fc60000010100 */
[----:B------:R-:W4:Y:S01]  /*22e0*/  MUFU.EX2 R23, R32 ;  /* 0x0000002000177308 */ /* 0x000f220000000800 */
[----:B-1----:R-:W-:Y:S01]  /*22f0*/  FADD.FTZ R24, R24, R25 ;  /* 0x0000001918187221 */ /* 0x002fe20000010000 */
[----:B------:R-:W-:Y:S01]  /*2300*/  FMUL.FTZ R36, R36, 1.4426950216293334961 ;  /* 0x3fb8aa3b24247820 */ /* 0x000fe20000410000 */
[----:B------:R-:W-:Y:S01]  /*2310*/  STS [R18+0xe00], R25 ;  /* 0x000e001912007388 */ /* 0x000fe20000000800 */
[----:B------:R-:W1:Y:S01]  /*2320*/  MUFU.EX2 R35, R35 ;  /* 0x0000002300237308 */ /* 0x000e620000000800 */
[----:B------:R-:W-:Y:S02]  /*2330*/  FADD.FTZ R24, R24, R31 ;  /* 0x0000001f18187221 */ /* 0x000fe40000010000 */
[----:B0-----:R-:W-:Y:S01]  /*2340*/  STS [R18+0x1400], R27 ;  /* 0x0014001b12007388 */ /* 0x001fe20000000800 */
[----:B------:R-:W0:Y:S01]  /*2350*/  MUFU.EX2 R37, R36 ;  /* 0x0000002400257308 */ /* 0x000e220000000800 */
[----:B---3--:R-:W-:Y:S02]  /*2360*/  FADD.FTZ R24, R24, R33 ;  /* 0x0000002118187221 */ /* 0x008fe40000010000 */
[----:B------:R-:W-:Y:S02]  /*2370*/  STS [R18+0x1200], R33 ;  /* 0x0012002112007388 */ /* 0x000fe40000000800 */
[----:B------:R-:W-:-:S02]  /*2380*/  FADD.FTZ R24, R24, R27 ;  /* 0x0000001b18187221 */ /* 0x000fc40000010000 */
[----:B----4-:R-:W-:Y:S02]  /*2390*/  STS [R18+0x1600], R23 ;  /* 0x0016001712007388 */ /* 0x010fe40000000800 */
[----:B------:R-:W-:Y:S02]  /*23a0*/  FADD.FTZ R24, R24, R23 ;  /* 0x0000001718187221 */ /* 0x000fe40000010000 */
[----:B-1----:R-:W-:Y:S02]  /*23b0*/  STS [R18+0x1800], R35 ;  /* 0x0018002312007388 */ /* 0x002fe40000000800 */
[----:B------:R-:W-:Y:S02]  /*23c0*/  FADD.FTZ R24, R24, R35 ;  /* 0x0000002318187221 */ /* 0x000fe40000010000 */
[----:B0-----:R0:W-:Y:S02]  /*23d0*/  STS [R18+0x1a00], R37 ;  /* 0x001a002512007388 */ /* 0x0011e40000000800 */
[----:B--2---:R-:W-:Y:S01]  /*23e0*/  FADD.FTZ R19, R24, R37 ;  /* 0x0000002518137221 */ /* 0x004fe20000010000 */
[----:B0-----:R-:W-:Y:S01]  /*23f0*/  VIADD R18, R18, 0x2000 ;  /* 0x0000200012127836 */ /* 0x001fe20000000000 */
[----:B------:R-:W-:Y:S06]  /*2400*/  @!P4 BRA `(.L_x_19593) ;  /* 0xfffffff80070c947 */ /* 0x000fec000383ffff */
.L_x_19592:
[----:B------:R-:W-:Y:S05]  /*2410*/  BSYNC.RECONVERGENT B1 ;  /* 0x0000000000017941 */ /* 0x000fea0003800200 */
.L_x_19591:
        /* <DEDUP_REMOVED lines=55> */
.L_x_19595:
[----:B------:R-:W-:Y:S05]  /*2790*/  BSYNC.RECONVERGENT B1 ;  /* 0x0000000000017941 */ /* 0x000fea0003800200 */
.L_x_19594:
        /* <DEDUP_REMOVED lines=26> */
.L_x_19587:
[----:B------:R-:W-:Y:S05]  /*2940*/  BSYNC.RECONVERGENT B0 ;  /* 0x0000000000007941 */ /* 0x000fea0003800200 */
.L_x_19586:
        /* <DEDUP_REMOVED lines=39> */
.L_x_19600:
[----:B------:R-:W0:Y:S01]  /*2bc0*/  LDS R15, [R17] ;  /* 0x00000000110f7984 */ /* 0x000e220000000800 */
[----:B------:R-:W-:-:S05]  /*2bd0*/  VIADD R18, R18, 0x1 ;  /* 0x0000000112127836 */ /* 0x000fca0000000000 */
[----:B------:R-:W-:Y:S01]  /*2be0*/  ISETP.NE.AND P0, PT, R18, RZ, PT ;  /* 0x000000ff1200720c */ /* 0x000fe20003f05270 */
[----:B0-----:R-:W-:-:S05]  /*2bf0*/  FMUL.FTZ R20, R15, R10 ;  /* 0x0000000a0f147220 */ /* 0x001fca0000410000 */
[----:B------:R0:W-:Y:S02]  /*2c00*/  STS [R17], R20 ;  /* 0x0000001411007388 */ /* 0x0001e40000000800 */
[----:B0-----:R-:W-:-:S05]  /*2c10*/  VIADD R17, R17, 0x200 ;  /* 0x0000020011117836 */ /* 0x001fca0000000000 */
[----:B------:R-:W-:Y:S05]  /*2c20*/  @P0 BRA `(.L_x_19600) ;  /* 0xfffffffc00e40947 */ /* 0x000fea000383ffff */
.L_x_19599:
[----:B------:R-:W-:Y:S05]  /*2c30*/  BSYNC.RECONVERGENT B1 ;  /* 0x0000000000017941 */ /* 0x000fea0003800200 */
.L_x_19598:
        /* <DEDUP_REMOVED lines=12> */
.L_x_19603:
        /* <DEDUP_REMOVED lines=21> */
[----:B------:R-:W4:Y:S04]  /*2e50*/  LDS R24, [R15+0x1800] ;  /* 0x001800000f187984 */ /* 0x000f280000000800 */
[----:B------:R-:W4:Y:S04]  /*2e60*/  LDS R20, [R15+0x1a00] ;  /* 0x001a00000f147984 */ /* 0x000f280000000800 */
[----:B------:R0:W-:Y:S01]  /*2e70*/  STS [R15+-0x400], R32 ;  /* 0xfffc00200f007388 */ /* 0x0001e20000000800 */
[----:B-----5:R-:W-:-:S03]  /*2e80*/  FMUL.FTZ R31, R10, R31 ;  /* 0x0000001f0a1f7220 */ /* 0x020fc60000410000 */
[----:B------:R5:W-:Y:S01]  /*2e90*/  STS [R15+-0x200], R34 ;  /* 0xfffe00220f007388 */ /* 0x000be20000000800 */
[----:B------:R-:W-:-:S03]  /*2ea0*/  FMUL.FTZ R37, R10, R37 ;  /* 0x000000250a257220 */ /* 0x000fc60000410000 */
[----:B------:R1:W-:Y:S01]  /*2eb0*/  STS [R15], R36 ;  /* 0x000000240f007388 */ /* 0x0003e20000000800 */
[C---:B0-----:R-:W-:Y:S01]  /*2ec0*/  FMUL.FTZ R32, R10.reuse, R25 ;  /* 0x000000190a207220 */ /* 0x041fe20000410000 */
[C---:B------:R-:W-:Y:S02]  /*2ed0*/  FMUL.FTZ R35, R10.reuse, R35 ;  /* 0x000000230a237220 */ /* 0x040fe40000410000 */
[----:B------:R-:W-:Y:S01]  /*2ee0*/  STS [R15+0x200], R23 ;  /* 0x000200170f007388 */ /* 0x000fe20000000800 */
[----:B-----5:R-:W-:-:S03]  /*2ef0*/  FMUL.FTZ R34, R10, R27 ;  /* 0x0000001b0a227220 */ /* 0x020fc60000410000 */
[----:B------:R-:W-:Y:S01]  /*2f00*/  STS [R15+0x400], R19 ;  /* 0x000400130f007388 */ /* 0x000fe20000000800 */
        /* <DEDUP_REMOVED lines=8> */
[----:B------:R-:W-:Y:S01]  /*2f90*/  STS [R15+0xc00], R37 ;  /* 0x000c00250f007388 */ /* 0x000fe20000000800 */
[----:B------:R-:W-:-:S03]  /*2fa0*/  FMUL.FTZ R20, R10, R20 ;  /* 0x000000140a147220 */ /* 0x000fc60000410000 */
        /* <DEDUP_REMOVED lines=9> */
.L_x_19602:
[----:B------:R-:W-:Y:S05]  /*3040*/  BSYNC.RECONVERGENT B1 ;  /* 0x0000000000017941 */ /* 0x000fea0003800200 */
.L_x_19601:
        /* <DEDUP_REMOVED lines=31> */
.L_x_19605:
[----:B------:R-:W-:Y:S05]  /*3240*/  BSYNC.RECONVERGENT B1 ;  /* 0x0000000000017941 */ /* 0x000fea0003800200 */
.L_x_19604:
        /* <DEDUP_REMOVED lines=14> */
.L_x_19597:
[----:B------:R-:W-:Y:S05]  /*3330*/  BSYNC.RECONVERGENT B0 ;  /* 0x0000000000007941 */ /* 0x000fea0003800200 */
.L_x_19596:
[----:B------:R-:W-:Y:S01]  /*3340*/  BAR.SYNC.DEFER_BLOCKING 0x0 ;  /* 0x0000000000007b1d */ /* 0x000fe20000010000 */
[----:B------:R-:W-:Y:S02]  /*3350*/  ISETP.GE.AND P0, PT, R29, R8, PT ;  /* 0x000000081d00720c */ /* 0x000fe40003f06270 */
[----:B01----:R-:W-:Y:S02]  /*3360*/  CS2R R16, SRZ ;  /* 0x0000000000107805 */ /* 0x003fe4000001ff00 */
        /* <DEDUP_REMOVED lines=8> */
[----:B------:R-:W-:Y:S02]  /*33f0*/  VIADD R13, R13, 0x110 ;  /* 0x000001100d0d7836 */ /* 0x000fe40000000000 */
[----:B------:R-:W-:Y:S01]  /*3400*/  HFMA2 R16, -RZ, RZ, 0, 0 ;  /* 0x00000000ff107431 */ /* 0x000fe200000001ff */
[----:B------:R-:W4:Y:S01]  /*3410*/  LDCU.64 UR10, c[0x0][0x3a8] ;  /* 0x00007500ff0a77ac */ /* 0x000f220008000a00 */
[----:B------:R-:W-:Y:S01]  /*3420*/  LOP3.LUT R10, R10, 0x7c, RZ, 0xc0, !PT ;  /* 0x0000007c0a0a7812 */ /* 0x000fe200078ec0ff */
[----:B------:R-:W-:Y:S01]  /*3430*/  IMAD.MOV.U32 R11, RZ, RZ, RZ ;  /* 0x000000ffff0b7224 */ /* 0x000fe200078e00ff */
[----:B------:R-:W-:Y:S01]  /*3440*/  LEA R12, R12, R13, 0x18 ;  /* 0x0000000d0c0c7211 */ /* 0x000fe200078ec0ff */
[----:B------:R-:W5:Y:S01]  /*3450*/  LDCU UR8, c[0x0][0x3ec] ;  /* 0x00007d80ff0877ac */ /* 0x000f620008000800 */
[----:B------:R-:W-:-:S02]  /*3460*/  VIADD R28, R29, 0x1 ;  /* 0x000000011d1c7836 */ /* 0x000fc40000000000 */
[----:B------:R-:W-:Y:S01]  /*3470*/  IMAD.WIDE R10, R9, 0x4, R10 ;  /* 0x00000004090a7825 */ /* 0x000fe200078e020a */
[----:B--2---:R-:W2:Y:S03]  /*3480*/  MUFU.RCP R15, R15 ;  /* 0x0000000f000f7308 */ /* 0x004ea60000001000 */
[----:B------:R-:W-:Y:S02]  /*3490*/  IMAD R31, R29, 0x20, R12 ;  /* 0x000000201d1f7824 */ /* 0x000fe400078e020c */
[----:B---3--:R-:W-:Y:S02]  /*34a0*/  IMAD R22, R22, UR9, RZ ;  /* 0x0000000916167c24 */ /* 0x008fe4000f8e02ff */
[----:B------:R-:W-:Y:S01]  /*34b0*/  VIADD R31, R31, 0x10 ;  /* 0x000000101f1f7836 */ /* 0x000fe20000000000 */
[----:B----4-:R-:W-:Y:S02]  /*34c0*/  IADD3 R20, P0, PT, R10, UR10, RZ ;  /* 0x0000000a0a147c10 */ /* 0x010fe4000ff1e0ff */
[----:B------:R-:W-:-:S02]  /*34d0*/  SHF.R.S32.HI R23, RZ, 0x1f, R22 ;  /* 0x0000001fff177819 */ /* 0x000fc40000011416 */
[----:B------:R-:W-:Y:S01]  /*34e0*/  IADD3.X R21, PT, PT, R11, UR11, RZ, P0, !PT ;  /* 0x0000000b0b157c10 */ /* 0x000fe200087fe4ff */
[----:B-----5:R-:W-:Y:S02]  /*34f0*/  VIADD R30, R30, -UR8 ;  /* 0x800000081e1e7c36 */ /* 0x020fe40008000000 */
[----:B--2---:R-:W-:-:S04]  /*3500*/  VIADD R26, R15, 0xffffffe ;  /* 0x0ffffffe0f1a7836 */ /* 0x004fc80000000000 */
[----:B------:R2:W3:Y:S02]  /*3510*/  F2I.FTZ.U32.TRUNC.NTZ R27, R26 ;  /* 0x0000001a001b7305 */ /* 0x0004e4000021f000 */
[----:B--2---:R-:W-:Y:S01]  /*3520*/  IMAD.MOV.U32 R26, RZ, RZ, RZ ;  /* 0x000000ffff1a7224 */ /* 0x004fe200078e00ff */
[----:B---3--:R-:W-:-:S05]  /*3530*/  IADD3 R14, PT, PT, RZ, -R27, RZ ;  /* 0x8000001bff0e7210 */ /* 0x008fca0007ffe0ff */
[----:B------:R-:W-:-:S04]  /*3540*/  IMAD R9, R14, R5, RZ ;  /* 0x000000050e097224 */ /* 0x000fc800078e02ff */
[----:B------:R-:W-:Y:S01]  /*3550*/  IMAD.HI.U32 R26, R27, R9, R26 ;  /* 0x000000091b1a7227 */ /* 0x000fe200078e001a */
[C---:B------:R-:W-:Y:S02]  /*3560*/  IADD3 R27, PT, PT, R29.reuse, -R8, RZ ;  /* 0x800000081d1b7210 */ /* 0x040fe40007ffe0ff */
[----:B------:R-:W-:-:S07]  /*3570*/  LEA R29, R29, 0x3, 0x3 ;  /* 0x000000031d1d7811 */ /* 0x000fce00078e18ff */
.L_x_19618:
[----:B------:R-:W2:Y:S01]  /*3580*/  LDC R13, c[0x0][0x3f0] ;  /* 0x0000fc00ff0d7b82 */ /* 0x000ea20000000800 */
[----:B------:R-:W-:Y:S01]  /*3590*/  IADD3 R33, PT, PT, R29, -0x3, RZ ;  /* 0xfffffffd1d217810 */ /* 0x000fe20007ffe0ff */
[----:B------:R-:W-:Y:S03]  /*35a0*/  BSSY.RECONVERGENT B0, `(.L_x_19608) ;  /* 0x0000139000007945 */ /* 0x000fe60003800200 */
[----:B------:R-:W-:-:S03]  /*35b0*/  IABS R9, R33 ;  /* 0x0000002100097213 */ /* 0x000fc60000000000 */
[----:B------:R-:W3:Y:S02]  /*35c0*/  LDC R8, c[0x0][0x3f4] ;  /* 0x0000fd00ff087b82 */ /* 0x000ee40000000800 */
[----:B------:R-:W-:-:S04]  /*35d0*/  IMAD.HI.U32 R11, R26, R9, RZ ;  /* 0x000000091a0b7227 */ /* 0x000fc800078e00ff */
[----:B------:R-:W-:Y:S01]  /*35e0*/  IMAD.MOV R12, RZ, RZ, -R11 ;  /* 0x000000ffff0c7224 */ /* 0x000fe200078e0a0b */
[----:B--2---:R-:W-:-:S04]  /*35f0*/  IABS R10, R13 ;  /* 0x0000000d000a7213 */ /* 0x004fc80000000000 */
[----:B------:R-:W2:Y:S01]  /*3600*/  I2F.RP R14, R10 ;  /* 0x0000000a000e7306 */ /* 0x000ea20000209400 */
[----:B---3--:R-:W-:-:S05]  /*3610*/  IABS R15, R8 ;  /* 0x00000008000f7213 */ /* 0x008fca0000000000 */
[----:B------:R-:W-:Y:S01]  /*3620*/  IMAD R12, R12, R15, R9 ;  /* 0x0000000f0c0c7224 */ /* 0x000fe200078e0209 */
[----:B------:R-:W-:-:S04]  /*3630*/  LOP3.LUT R9, R33, R8, RZ, 0x3c, !PT ;  /* 0x0000000821097212 */ /* 0x000fc800078e3cff */
[----:B------:R-:W-:Y:S01]  /*3640*/  ISETP.GT.U32.AND P1, PT, R5, R12, PT ;  /* 0x0000000c0500720c */ /* 0x000fe20003f24070 */
[----:B--2---:R-:W2:Y:S01]  /*3650*/  MUFU.RCP R14, R14 ;  /* 0x0000000e000e7308 */ /* 0x004ea20000001000 */
[----:B------:R-:W-:-:S11]  /*3660*/  ISETP.GE.AND P2, PT, R9, RZ, PT ;  /* 0x000000ff0900720c */ /* 0x000fd60003f46270 */
[----:B------:R-:W-:Y:S02]  /*3670*/  @!P1 IMAD.IADD R12, R12, 0x1, -R15 ;  /* 0x000000010c0c9824 */ /* 0x000fe400078e0a0f */
[----:B------:R-:W-:Y:S01]  /*3680*/  @!P1 VIADD R11, R11, 0x1 ;  /* 0x000000010b0b9836 */ /* 0x000fe20000000000 */
[----:B------:R-:W-:Y:S02]  /*3690*/  ISETP.NE.AND P1, PT, R8, RZ, PT ;  /* 0x000000ff0800720c */ /* 0x000fe40003f25270 */
[----:B------:R-:W-:Y:S02]  /*36a0*/  ISETP.GE.U32.AND P0, PT, R12, R5, PT ;  /* 0x000000050c00720c */ /* 0x000fe40003f06070 */
[----:B--2---:R-:W-:-:S04]  /*36b0*/  IADD3 R15, PT, PT, R14, 0xffffffe, RZ ;  /* 0x0ffffffe0e0f7810 */ /* 0x004fc80007ffe0ff */
[----:B------:R-:W2:Y:S07]  /*36c0*/  F2I.FTZ.U32.TRUNC.NTZ R9, R15 ;  /* 0x0000000f00097305 */ /* 0x000eae000021f000 */
[----:B------:R-:W-:-:S05]  /*36d0*/  @P0 VIADD R11, R11, 0x1 ;  /* 0x000000010b0b0836 */ /* 0x000fca0000000000 */
[----:B------:R-:W-:Y:S02]  /*36e0*/  @!P2 IADD3 R11, PT, PT, RZ, -R11, RZ ;  /* 0x8000000bff0ba210 */ /* 0x000fe40007ffe0ff */
[----:B------:R-:W-:Y:S01]  /*36f0*/  @!P1 LOP3.LUT R11, RZ, R8, RZ, 0x33, !PT ;  /* 0x00000008ff0b9212 */ /* 0x000fe200078e33ff */
[----:B--2---:R-:W-:Y:S01]  /*3700*/  IMAD.MOV R25, RZ, RZ, -R9 ;  /* 0x000000ffff197224 */ /* 0x004fe200078e0a09 */
[----:B------:R-:W-:Y:S02]  /*3710*/  MOV R8, RZ ;  /* 0x000000ff00087202 */ /* 0x000fe40000000f00 */
        /* <DEDUP_REMOVED lines=19> */
[----:B------:R-:W0:Y:S04]  /*3850*/  LDG.E.CONSTANT R25, desc[UR6][R20.64] ;  /* 0x0000000614197981 */ /* 0x000e28000c1e9900 */
[----:B------:R-:W2:Y:S04]  /*3860*/  LDS.128 R8, [R31+-0x10] ;  /* 0xfffff0001f087984 */ /* 0x000ea80000000c00 */
[----:B------:R-:W3:Y:S01]  /*3870*/  LDS.128 R12, [R31] ;  /* 0x000000001f0c7984 */ /* 0x000ee20000000c00 */
[----:B--2---:R-:W-:Y:S01]  /*3880*/  F2FP.BF16.F32.PACK_AB R32, R9, R8 ;  /* 0x000000080920723e */ /* 0x004fe200000010ff */
[----:B------:R-:W-:Y:S01]  /*3890*/  BSSY.RECONVERGENT B2, `(.L_x_19610) ;  /* 0x000002e000027945 */ /* 0x000fe20003800200 */
[----:B------:R-:W-:-:S02]  /*38a0*/  F2FP.BF16.F32.PACK_AB R11, R11, R10 ;  /* 0x0000000a0b0b723e */ /* 0x000fc400000010ff */
[----:B---3--:R-:W-:Y:S01]  /*38b0*/  F2FP.BF16.F32.PACK_AB R12, R13, R12 ;  /* 0x0000000c0d0c723e */ /* 0x008fe200000010ff */
[----:B------:R-:W-:Y:S01]  /*38c0*/  IMAD.MOV.U32 R10, RZ, RZ, R32 ;  /* 0x000000ffff0a7224 */ /* 0x000fe200078e0020 */
[----:B------:R-:W-:Y:S01]  /*38d0*/  F2FP.BF16.F32.PACK_AB R13, R15, R14 ;  /* 0x0000000e0f0d723e */ /* 0x000fe200000010ff */
[----:B0-----:R-:W-:-:S03]  /*38e0*/  IMAD.WIDE R24, R25, UR12, R22 ;  /* 0x0000000c19187c25 */ /* 0x001fc6000f8e0216 */
[----:B------:R-:W-:-:S04]  /*38f0*/  LEA R24, P0, R7, R24, 0x3 ;  /* 0x0000001807187211 */ /* 0x000fc800078018ff */
[----:B------:R-:W-:Y:S02]  /*3900*/  IADD3.X R25, PT, PT, RZ, R25, RZ, P0, !PT ;  /* 0x00000019ff197210 */ /* 0x000fe400007fe4ff */
[----:B-1----:R-:W-:-:S04]  /*3910*/  LEA R8, P0, R24, UR4, 0x1 ;  /* 0x0000000418087c11 */ /* 0x002fc8000f8008ff */
        /* <DEDUP_REMOVED lines=15> */
[----:B------:R-:W-:Y:S02]  /*3a10*/  IADD3 R35, PT, PT, R29, 0x1, RZ ;  /* 0x000000011d237810 */ /* 0x000fe40007ffe0ff */
[----:B------:R-:W-:Y:S02]  /*3a20*/  PRMT R34, R14, 0x7632, R34 ;  /* 0x000076320e227816 */ /* 0x000fe40000000022 */
[----:B------:R-:W-:Y:S01]  /*3a30*/  ISETP.GE.AND P1, PT, R35, R2, PT ;  /* 0x000000022300720c */ /* 0x000fe20003f26270 */
[----:B------:R-:W-:-:S03]  /*3a40*/  VIADD R35, R29, 0x2 ;  /* 0x000000021d237836 */ /* 0x000fc60000000000 */
[----:B------:R-:W-:Y:S02]  /*3a50*/  SEL R15, R15, RZ, !P1 ;  /* 0x000000ff0f0f7207 */ /* 0x000fe40004800000 */
[-C--:B------:R-:W-:Y:S01]  /*3a60*/  ISETP.GE.AND P2, PT, R35, R2.reuse, PT ;  /* 0x000000022300720c */ /* 0x080fe20003f46270 */
[----:B------:R-:W-:Y:S01]  /*3a70*/  VIADD R35, R29, 0x3 ;  /* 0x000000031d237836 */ /* 0x000fe20000000000 */
[-C--:B------:R-:W-:Y:S02]  /*3a80*/  ISETP.GE.AND P1, PT, R33, R2.reuse, PT ;  /* 0x000000022100720c */ /* 0x080fe40003f26270 */
[----:B------:R-:W-:Y:S02]  /*3a90*/  SEL R32, R32, RZ, !P2 ;  /* 0x000000ff20207207 */ /* 0x000fe40005000000 */
[----:B------:R-:W-:Y:S02]  /*3aa0*/  ISETP.GE.AND P3, PT, R35, R2, PT ;  /* 0x000000022300720c */ /* 0x000fe40003f66270 */
[----:B------:R-:W-:-:S02]  /*3ab0*/  IADD3 R35, PT, PT, R29, 0x4, RZ ;  /* 0x000000041d237810 */ /* 0x000fc40007ffe0ff */
[--C-:B------:R-:W-:Y:S02]  /*3ac0*/  PRMT R15, R15, 0x5410, R32.reuse ;  /* 0x000054100f0f7816 */ /* 0x100fe40000000020 */
[-C--:B------:R-:W-:Y:S01]  /*3ad0*/  ISETP.GE.AND P4, PT, R35, R2.reuse, PT ;  /* 0x000000022300720c */ /* 0x080fe20003f86270 */
[----:B------:R-:W-:Y:S01]  /*3ae0*/  VIADD R35, R29, 0xfffffffe ;  /* 0xfffffffe1d237836 */ /* 0x000fe20000000000 */
[C---:B------:R-:W-:Y:S02]  /*3af0*/  PRMT R32, R25.reuse, 0x7632, R32 ;  /* 0x0000763219207816 */ /* 0x040fe40000000020 */
[----:B------:R-:W-:Y:S02]  /*3b00*/  SEL R25, R25, RZ, !P1 ;  /* 0x000000ff19197207 */ /* 0x000fe40004800000 */
[----:B------:R-:W-:Y:S02]  /*3b10*/  ISETP.GE.AND P2, PT, R35, R2, PT ;  /* 0x000000022300720c */ /* 0x000fe40003f46270 */
[----:B------:R-:W-:-:S02]  /*3b20*/  SEL R14, R14, RZ, !P3 ;  /* 0x000000ff0e0e7207 */ /* 0x000fc40005800000 */
[----:B------:R-:W-:Y:S02]  /*3b30*/  SEL R35, R34, RZ, !P4 ;  /* 0x000000ff22237207 */ /* 0x000fe40006000000 */
[----:B------:R-:W-:Y:S02]  /*3b40*/  SEL R32, R32, RZ, !P2 ;  /* 0x000000ff20207207 */ /* 0x000fe40005000000 */
[----:B------:R-:W-:Y:S02]  /*3b50*/  PRMT R14, R14, 0x5410, R35 ;  /* 0x000054100e0e7816 */ /* 0x000fe40000000023 */
[----:B------:R-:W-:-:S07]  /*3b60*/  PRMT R25, R25, 0x5410, R32 ;  /* 0x0000541019197816 */ /* 0x000fce0000000020 */
.L_x_19611:
[----:B------:R-:W-:Y:S05]  /*3b70*/  BSYNC.RECONVERGENT B2 ;  /* 0x0000000000027941 */ /* 0x000fea0003800200 */
.L_x_19610:
[----:B-----5:R-:W-:Y:S02]  /*3b80*/  HMUL2.BF16_V2 R25, R10, R25 ;  /* 0x000000190a197232 */ /* 0x020fe40000200000 */
[----:B------:R-:W-:-:S03]  /*3b90*/  HFMA2.BF16_V2 R32, R11, R24, -RZ ;  /* 0x000000180b207231 */ /* 0x000fc600003000ff */
[C---:B------:R-:W-:Y:S02]  /*3ba0*/  PRMT R24, R25.reuse, 0x7610, R24 ;  /* 0x0000761019187816 */ /* 0x040fe40000000018 */
[----:B------:R-:W-:Y:S02]  /*3bb0*/  PRMT R25, R25, 0x7632, R25 ;  /* 0x0000763219197816 */ /* 0x000fe40000000019 */
[----:B------:R-:W-:Y:S01]  /*3bc0*/  PRMT R34, R32, 0x7632, R34 ;  /* 0x0000763220227816 */ /* 0x000fe20000000022 */
[----:B------:R-:W-:Y:S01]  /*3bd0*/  IMAD.U32 R24, R24, 0x10000, RZ ;  /* 0x0001000018187824 */ /* 0x000fe200078e00ff */
[----:B------:R-:W-:Y:S01]  /*3be0*/  SHF.L.U32 R25, R25, 0x10, RZ ;  /* 0x0000001019197819 */ /* 0x000fe200000006ff */
[----:B------:R-:W-:Y:S02]  /*3bf0*/  IMAD.U32 R32, R32, 0x10000, RZ ;  /* 0x0001000020207824 */ /* 0x000fe400078e00ff */
[----:B------:R-:W-:Y:S02]  /*3c00*/  IMAD.U32 R35, R34, 0x10000, RZ ;  /* 0x0001000022237824 */ /* 0x000fe400078e00ff */
[----:B------:R-:W-:-:S02]  /*3c10*/  HMUL2.BF16_V2 R34, R12, R15 ;  /* 0x0000000f0c227232 */ /* 0x000fc40000200000 */
[----:B------:R-:W-:Y:S01]  /*3c20*/  FADD.FTZ R15, R24, R25 ;  /* 0x00000019180f7221 */ /* 0x000fe20000010000 */
[----:B------:R-:W-:Y:S02]  /*3c30*/  FADD.FTZ R24, R32, R35 ;  /* 0x0000002320187221 */ /* 0x000fe40000010000 */
[C---:B------:R-:W-:Y:S02]  /*3c40*/  PRMT R25, R34.reuse, 0x7610, R25 ;  /* 0x0000761022197816 */ /* 0x040fe40000000019 */
[----:B------:R-:W-:Y:S01]  /*3c50*/  PRMT R32, R34, 0x7632, R32 ;  /* 0x0000763222207816 */ /* 0x000fe20000000020 */
        /* <DEDUP_REMOVED lines=26> */
[----:B------:R-:W-:Y:S01]  /*3e00*/  PRMT R24, R24, 0x5410, R35 ;  /* 0x0000541018187816 */ /* 0x000fe20000000023 */
[----:B------:R-:W-:Y:S01]  /*3e10*/  VIADD R35, R29, 0x1 ;  /* 0x000000011d237836 */ /* 0x000fe20000000000 */
[----:B------:R-:W-:-:S04]  /*3e20*/  PRMT R34, R14, 0x7632, R34 ;  /* 0x000076320e227816 */ /* 0x000fc80000000022 */
[-C--:B------:R-:W-:Y:S02]  /*3e30*/  ISETP.GE.AND P1, PT, R35, R2.reuse, PT ;  /* 0x000000022300720c */ /* 0x080fe40003f26270 */
[----:B------:R-:W-:Y:S02]  /*3e40*/  IADD3 R35, PT, PT, R29, 0x2, RZ ;  /* 0x000000021d237810 */ /* 0x000fe40007ffe0ff */
[----:B------:R-:W-:Y:S02]  /*3e50*/  SEL R15, R15, RZ, !P1 ;  /* 0x000000ff0f0f7207 */ /* 0x000fe40004800000 */
[-C--:B------:R-:W-:Y:S01]  /*3e60*/  ISETP.GE.AND P2, PT, R35, R2.reuse, PT ;  /* 0x000000022300720c */ /* 0x080fe20003f46270 */
[----:B------:R-:W-:Y:S01]  /*3e70*/  VIADD R35, R29, 0x3 ;  /* 0x000000031d237836 */ /* 0x000fe20000000000 */
[----:B------:R-:W-:Y:S02]  /*3e80*/  ISETP.GE.AND P1, PT, R33, R2, PT ;  /* 0x000000022100720c */ /* 0x000fe40003f26270 */
[----:B------:R-:W-:-:S02]  /*3e90*/  SEL R32, R32, RZ, !P2 ;  /* 0x000000ff20207207 */ /* 0x000fc40005000000 */
[-C--:B------:R-:W-:Y:S01]  /*3ea0*/  ISETP.GE.AND P3, PT, R35, R2.reuse, PT ;  /* 0x000000022300720c */ /* 0x080fe20003f66270 */
[----:B------:R-:W-:Y:S01]  /*3eb0*/  VIADD R35, R29, 0x4 ;  /* 0x000000041d237836 */ /* 0x000fe20000000000 */
[--C-:B------:R-:W-:Y:S02]  /*3ec0*/  PRMT R15, R15, 0x5410, R32.reuse ;  /* 0x000054100f0f7816 */ /* 0x100fe40000000020 */
[----:B------:R-:W-:Y:S02]  /*3ed0*/  PRMT R32, R25, 0x7632, R32 ;  /* 0x0000763219207816 */ /* 0x000fe40000000020 */
[----:B------:R-:W-:Y:S02]  /*3ee0*/  ISETP.GE.AND P4, PT, R35, R2, PT ;  /* 0x000000022300720c */ /* 0x000fe40003f86270 */
[----:B------:R-:W-:Y:S02]  /*3ef0*/  IADD3 R35, PT, PT, R29, -0x2, RZ ;  /* 0xfffffffe1d237810 */ /* 0x000fe40007ffe0ff */
[----:B------:R-:W-:-:S02]  /*3f00*/  SEL R25, R25, RZ, !P1 ;  /* 0x000000ff19197207 */ /* 0x000fc40004800000 */
[----:B------:R-:W-:Y:S02]  /*3f10*/  ISETP.GE.AND P2, PT, R35, R2, PT ;  /* 0x000000022300720c */ /* 0x000fe40003f46270 */
[----:B------:R-:W-:Y:S02]  /*3f20*/  SEL R14, R14, RZ, !P3 ;  /* 0x000000ff0e0e7207 */ /* 0x000fe40005800000 */
[----:B------:R-:W-:Y:S02]  /*3f30*/  SEL R35, R34, RZ, !P4 ;  /* 0x000000ff22237207 */ /* 0x000fe40006000000 */
[----:B------:R-:W-:Y:S02]  /*3f40*/  SEL R32, R32, RZ, !P2 ;  /* 0x000000ff20207207 */ /* 0x000fe40005000000 */
[----:B------:R-:W-:Y:S02]  /*3f50*/  PRMT R14, R14, 0x5410, R35 ;  /* 0x000054100e0e7816 */ /* 0x000fe40000000023 */
[----:B------:R-:W-:-:S07]  /*3f60*/  PRMT R25, R25, 0x5410, R32 ;  /* 0x0000541019197816 */ /* 0x000fce0000000020 */
.L_x_19613:
[----:B------:R-:W-:Y:S05]  /*3f70*/  BSYNC.RECONVERGENT B2 ;  /* 0x0000000000027941 */ /* 0x000fea0003800200 */
.L_x_19612:
        /* <DEDUP_REMOVED lines=14> */
[----:B------:R-:W-:Y:S02]  /*4060*/  HFMA2.BF16_V2 R34, R13, R14, -RZ ;  /* 0x0000000e0d227231 */ /* 0x000fe400003000ff */
[----:B------:R-:W-:Y:S01]  /*4070*/  IMAD.U32 R25, R25, 0x10000, RZ ;  /* 0x0001000019197824 */ /* 0x000fe200078e00ff */
        /* <DEDUP_REMOVED lines=13> */
[----:B------:R-:W-:Y:S01]  /*4150*/  FADD.FTZ R32, R32, R35 ;  /* 0x0000002320207221 */ /* 0x000fe20000010000 */
[----:B------:R-:W-:Y:S03]  /*4160*/  BSSY.RECONVERGENT B2, `(.L_x_19614) ;  /* 0x0000021000027945 */ /* 0x000fe60003800200 */
[----:B------:R-:W-:Y:S01]  /*4170*/  FADD.FTZ R17, R17, R32 ;  /* 0x0000002011117221 */ /* 0x000fe20000010000 */
[----:B------:R-:W-:Y:S06]  /*4180*/  @P0 BRA `(.L_x_19615) ;  /* 0x0000000000780947 */ /* 0x000fec0003800000 */
[C---:B------:R-:W-:Y:S02]  /*4190*/  IADD3 R35, PT, PT, R29.reuse, -0x1, RZ ;  /* 0xffffffff1d237810 */ /* 0x040fe40007ffe0ff */
[-C--:B------:R-:W-:Y:S02]  /*41a0*/  ISETP.GE.AND P2, PT, R29, R2.reuse, PT ;  /* 0x000000021d00720c */ /* 0x080fe40003f46270 */
[----:B------:R-:W-:Y:S02]  /*41b0*/  ISETP.GE.AND P1, PT, R35, R2, PT ;  /* 0x000000022300720c */ /* 0x000fe40003f26270 */
[C---:B-----5:R-:W-:Y:S02]  /*41c0*/  PRMT R32, R24.reuse, 0x7632, R32 ;  /* 0x0000763218207816 */ /* 0x060fe40000000020 */
[----:B------:R-:W-:Y:S02]  /*41d0*/  SEL R24, R24, RZ, !P1 ;  /* 0x000000ff18187207 */ /* 0x000fe40004800000 */
[----:B------:R-:W-:-:S02]  /*41e0*/  SEL R35, R32, RZ, !P2 ;  /* 0x000000ff20237207 */ /* 0x000fc40005000000 */
[----:B------:R-:W-:Y:S02]  /*41f0*/  PRMT R32, R15, 0x7632, R32 ;  /* 0x000076320f207816 */ /* 0x000fe40000000020 */
[----:B------:R-:W-:Y:S01]  /*4200*/  PRMT R24, R24, 0x5410, R35 ;  /* 0x0000541018187816 */ /* 0x000fe20000000023 */
[----:B------:R-:W-:Y:S01]  /*4210*/  VIADD R35, R29, 0x1 ;  /* 0x000000011d237836 */ /* 0x000fe20000000000 */
[----:B------:R-:W-:-:S04]  /*4220*/  PRMT R34, R14, 0x7632, R34 ;  /* 0x000076320e227816 */ /* 0x000fc80000000022 */
        /* <DEDUP_REMOVED lines=9> */
[-C--:B------:R-:W-:Y:S02]  /*42c0*/  ISETP.GE.AND P1, PT, R33, R2.reuse, PT ;  /* 0x000000022100720c */ /* 0x080fe40003f26270 */
        /* <DEDUP_REMOVED lines=10> */
.L_x_19615:
[----:B------:R-:W-:Y:S05]  /*4370*/  BSYNC.RECONVERGENT B2 ;  /* 0x0000000000027941 */ /* 0x000fea0003800200 */
.L_x_19614:
[----:B-----5:R-:W-:Y:S02]  /*4380*/  HMUL2.BF16_V2 R25, R10, R25 ;  /* 0x000000190a197232 */ /* 0x020fe40000200000 */
[----:B------:R-:W-:Y:S01]  /*4390*/  HFMA2.BF16_V2 R32, R11, R24, -RZ ;  /* 0x000000180b207231 */ /* 0x000fe200003000ff */
[----:B------:R-:W-:Y:S02]  /*43a0*/  ISETP.GT.U32.AND P1, PT, R7, 0x17, PT ;  /* 0x000000170700780c */ /* 0x000fe40003f24070 */
[C---:B------:R-:W-:Y:S02]  /*43b0*/  PRMT R24, R25.reuse, 0x7610, R24 ;  /* 0x0000761019187816 */ /* 0x040fe40000000018 */
[----:B------:R-:W-:Y:S02]  /*43c0*/  PRMT R25, R25, 0x7632, R25 ;  /* 0x0000763219197816 */ /* 0x000fe40000000019 */
[C---:B------:R-:W-:Y:S01]  /*43d0*/  PRMT R34, R32.reuse, 0x7632, R34 ;  /* 0x0000763220227816 */ /* 0x040fe20000000022 */
[----:B------:R-:W-:Y:S01]  /*43e0*/  IMAD.U32 R32, R32, 0x10000, RZ ;  /* 0x0001000020207824 */ /* 0x000fe200078e00ff */
[----:B------:R-:W-:Y:S01]  /*43f0*/  SHF.L.U32 R24, R24, 0x10, RZ ;  /* 0x0000001018187819 */ /* 0x000fe200000006ff */
[----:B------:R-:W-:Y:S01]  /*4400*/  IMAD.U32 R25, R25, 0x10000, RZ ;  /* 0x0001000019197824 */ /* 0x000fe200078e00ff */
[----:B------:R-:W-:Y:S01]  /*4410*/  SHF.L.U32 R35, R34, 0x10, RZ ;  /* 0x0000001022237819 */ /* 0x000fe200000006ff */
[----:B------:R-:W-:-:S02]  /*4420*/  HMUL2.BF16_V2 R34, R12, R15 ;  /* 0x0000000f0c227232 */ /* 0x000fc40000200000 */
[----:B------:R-:W-:Y:S02]  /*4430*/  FADD.FTZ R15, R24, R25 ;  /* 0x00000019180f7221 */ /* 0x000fe40000010000 */
[----:B------:R-:W-:Y:S01]  /*4440*/  FADD.FTZ R24, R32, R35 ;  /* 0x0000002320187221 */ /* 0x000fe20000010000 */
[C---:B------:R-:W-:Y:S02]  /*4450*/  PRMT R25, R34.reuse, 0x7610, R25 ;  /* 0x0000761022197816 */ /* 0x040fe40000000019 */
[----:B------:R-:W-:Y:S01]  /*4460*/  PRMT R32, R34, 0x7632, R32 ;  /* 0x0000763222207816 */ /* 0x000fe20000000020 */
[----:B------:R-:W-:Y:S02]  /*4470*/  HFMA2.BF16_V2 R34, R13, R14, -RZ ;  /* 0x0000000e0d227231 */ /* 0x000fe400003000ff */
[----:B------:R-:W-:Y:S02]  /*4480*/  IMAD.U32 R25, R25, 0x10000, RZ ;  /* 0x0001000019197824 */ /* 0x000fe400078e00ff */
[----:B------:R-:W-:-:S04]  /*4490*/  IMAD.U32 R32, R32, 0x10000, RZ ;  /* 0x0001000020207824 */ /* 0x000fc800078e00ff */
[----:B------:R-:W-:Y:S01]  /*44a0*/  FADD.FTZ R14, R25, R32 ;  /* 0x00000020190e7221 */ /* 0x000fe20000010000 */
[--C-:B------:R-:W-:Y:S01]  /*44b0*/  FADD.FTZ R25, R15, R24.reuse ;  /* 0x000000180f197221 */ /* 0x100fe20000010000 */
[C---:B------:R-:W-:Y:S02]  /*44c0*/  PRMT R15, R34.reuse, 0x7610, R15 ;  /* 0x00007610220f7816 */ /* 0x040fe4000000000f */
[----:B------:R-:W-:Y:S01]  /*44d0*/  PRMT R24, R34, 0x7632, R24 ;  /* 0x0000763222187816 */ /* 0x000fe20000000018 */
[----:B------:R-:W-:Y:S01]  /*44e0*/  FADD.FTZ R14, R25, R14 ;  /* 0x0000000e190e7221 */ /* 0x000fe20000010000 */
[----:B------:R-:W-:-:S03]  /*44f0*/  SHF.L.U32 R15, R15, 0x10, RZ ;  /* 0x000000100f0f7819 */ /* 0x000fc600000006ff */
[----:B------:R-:W-:-:S04]  /*4500*/  IMAD.U32 R24, R24, 0x10000, RZ ;  /* 0x0001000018187824 */ /* 0x000fc800078e00ff */
[----:B------:R-:W-:-:S04]  /*4510*/  FADD.FTZ R15, R15, R24 ;  /* 0x000000180f0f7221 */ /* 0x000fc80000010000 */
[----:B------:R-:W-:-:S04]  /*4520*/  FADD.FTZ R15, R14, R15 ;  /* 0x0000000f0e0f7221 */ /* 0x000fc80000010000 */
        /* <DEDUP_REMOVED lines=8> */
[C---:B0123--:R-:W-:Y:S01]  /*45b0*/  VIADD R9, R29.reuse, 0xfffffffe ;  /* 0xfffffffe1d097836 */ /* 0x04ffe20000000000 */
[----:B------:R-:W-:Y:S02]  /*45c0*/  IADD3 R35, PT, PT, R29, -0x1, RZ ;  /* 0xffffffff1d237810 */ /* 0x000fe40007ffe0ff */
[-C--:B------:R-:W-:Y:S01]  /*45d0*/  ISETP.GE.AND P6, PT, R33, R2.reuse, PT ;  /* 0x000000022100720c */ /* 0x080fe20003fc6270 */
[----:B------:R-:W-:Y:S01]  /*45e0*/  VIADD R33, R29, 0x2 ;  /* 0x000000021d217836 */ /* 0x000fe20000000000 */
[-C--:B------:R-:W-:Y:S01]  /*45f0*/  ISETP.GE.AND P4, PT, R9, R2.reuse, PT ;  /* 0x000000020900720c */ /* 0x080fe20003f86270 */
[----:B------:R-:W-:Y:S01]  /*4600*/  VIADD R9, R29, 0x1 ;  /* 0x000000011d097836 */ /* 0x000fe20000000000 */
[-C--:B------:R-:W-:Y:S02]  /*4610*/  ISETP.GE.AND P3, PT, R35, R2.reuse, PT ;  /* 0x000000022300720c */ /* 0x080fe40003f66270 */
[----:B------:R-:W-:Y:S02]  /*4620*/  IADD3 R35, PT, PT, R29, 0x3, RZ ;  /* 0x000000031d237810 */ /* 0x000fe40007ffe0ff */
[----:B------:R-:W-:Y:S01]  /*4630*/  ISETP.GE.AND P2, PT, R9, R2, PT ;  /* 0x000000020900720c */ /* 0x000fe20003f46270 */
[----:B------:R-:W-:Y:S01]  /*4640*/  VIADD R9, R29, 0x4 ;  /* 0x000000041d097836 */ /* 0x000fe20000000000 */
[----:B-----5:R-:W-:-:S02]  /*4650*/  PRMT R32, R25, 0x7632, R32 ;  /* 0x0000763219207816 */ /* 0x020fc40000000020 */
[----:B------:R-:W-:Y:S02]  /*4660*/  SEL R25, R25, RZ, !P6 ;  /* 0x000000ff19197207 */ /* 0x000fe40007000000 */
[-C--:B------:R-:W-:Y:S02]  /*4670*/  ISETP.GE.AND P6, PT, R9, R2.reuse, PT ;  /* 0x000000020900720c */ /* 0x080fe40003fc6270 */
[-C--:B------:R-:W-:Y:S02]  /*4680*/  ISETP.GE.AND P1, PT, R33, R2.reuse, PT ;  /* 0x000000022100720c */ /* 0x080fe40003f26270 */
[C---:B------:R-:W-:Y:S02]  /*4690*/  PRMT R8, R14.reuse, 0x7632, R8 ;  /* 0x000076320e087816 */ /* 0x040fe40000000008 */
[----:B------:R-:W-:Y:S02]  /*46a0*/  SEL R9, R14, RZ, !P3 ;  /* 0x000000ff0e097207 */ /* 0x000fe40005800000 */
[----:B------:R-:W-:-:S02]  /*46b0*/  ISETP.GE.AND P0, PT, R35, R2, PT ;  /* 0x000000022300720c */ /* 0x000fc40003f06270 */
[----:B------:R-:W-:Y:S02]  /*46c0*/  ISETP.GE.AND P5, PT, R29, R2, PT ;  /* 0x000000021d00720c */ /* 0x000fe40003fa6270 */
[C---:B------:R-:W-:Y:S02]  /*46d0*/  PRMT R14, R15.reuse, 0x7632, R14 ;  /* 0x000076320f0e7816 */ /* 0x040fe4000000000e */
        /* <DEDUP_REMOVED lines=11> */
.L_x_19617:
[----:B------:R-:W-:Y:S05]  /*4790*/  BSYNC.RECONVERGENT B2 ;  /* 0x0000000000027941 */ /* 0x000fea0003800200 */
.L_x_19616:
[----:B0123-5:R-:W-:Y:S02]  /*47a0*/  HMUL2.BF16_V2 R9, R10, R25 ;  /* 0x000000190a097232 */ /* 0x02ffe40000200000 */
[----:B------:R-:W-:Y:S02]  /*47b0*/  HFMA2.BF16_V2 R11, R11, R14, -RZ ;  /* 0x0000000e0b0b7231 */ /* 0x000fe400003000ff */
[----:B------:R-:W-:Y:S02]  /*47c0*/  HMUL2.BF16_V2 R15, R12, R15 ;  /* 0x0000000f0c0f7232 */ /* 0x000fe40000200000 */
[----:B------:R-:W-:Y:S01]  /*47d0*/  HFMA2.BF16_V2 R8, R13, R24, -RZ ;  /* 0x000000180d087231 */ /* 0x000fe200003000ff */
[----:B------:R-:W-:Y:S02]  /*47e0*/  PRMT R10, R9, 0x7632, R10 ;  /* 0x00007632090a7816 */ /* 0x000fe4000000000a */
[----:B------:R-:W-:Y:S02]  /*47f0*/  PRMT R12, R11, 0x7632, R12 ;  /* 0x000076320b0c7816 */ /* 0x000fe4000000000c */
[C---:B------:R-:W-:Y:S01]  /*4800*/  PRMT R13, R15.reuse, 0x7610, R13 ;  /* 0x000076100f0d7816 */ /* 0x040fe2000000000d */
[----:B------:R-:W-:Y:S01]  /*4810*/  IMAD.U32 R10, R10, 0x10000, RZ ;  /* 0x000100000a0a7824 */ /* 0x000fe200078e00ff */
[----:B------:R-:W-:Y:S01]  /*4820*/  PRMT R14, R15, 0x7632, R14 ;  /* 0x000076320f0e7816 */ /* 0x000fe2000000000e */
[----:B------:R-:W-:Y:S01]  /*4830*/  IMAD.U32 R12, R12, 0x10000, RZ ;  /* 0x000100000c0c7824 */ /* 0x000fe200078e00ff */
[----:B------:R-:W-:-:S02]  /*4840*/  SHF.L.U32 R15, R9, 0x10, RZ ;  /* 0x00000010090f7819 */ /* 0x000fc400000006ff */
[----:B------:R-:W-:Y:S01]  /*4850*/  SHF.L.U32 R11, R11, 0x10, RZ ;  /* 0x000000100b0b7819 */ /* 0x000fe200000006ff */
[----:B------:R-:W-:Y:S01]  /*4860*/  IMAD.U32 R14, R14, 0x10000, RZ ;  /* 0x000100000e0e7824 */ /* 0x000fe200078e00ff */
[C---:B------:R-:W-:Y:S01]  /*4870*/  PRMT R9, R8.reuse, 0x7632, R9 ;  /* 0x0000763208097816 */ /* 0x040fe20000000009 */
        /* <DEDUP_REMOVED lines=11> */
.L_x_19609:
[----:B01----:R-:W-:Y:S05]  /*4930*/  BSYNC.RECONVERGENT B0 ;  /* 0x0000000000007941 */ /* 0x003fea0003800200 */
.L_x_19608:
[----:B--2---:R-:W-:Y:S01]  /*4940*/  IADD3 R8, PT, PT, R2, 0x7, RZ ;  /* 0x0000000702087810 */ /* 0x004fe20007ffe0ff */
[----:B------:R-:W-:Y:S01]  /*4950*/  VIADD R31, R31, 0x80 ;  /* 0x000000801f1f7836 */ /* 0x000fe20000000000 */
[----:B------:R-:W-:Y:S02]  /*4960*/  IADD3 R20, P1, PT, R20, 0x10, RZ ;  /* 0x0000001014147810 */ /* 0x000fe40007f3e0ff */
[----:B------:R-:W-:Y:S02]  /*4970*/  SHF.R.S32.HI R9, RZ, 0x1f, R8 ;  /* 0x0000001fff097819 */ /* 0x000fe40000011408 */
[----:B------:R-:W-:Y:S02]  /*4980*/  IADD3 R27, PT, PT, R27, 0x4, RZ ;  /* 0x000000041b1b7810 */ /* 0x000fe40007ffe0ff */
[----:B------:R-:W-:Y:S01]  /*4990*/  LEA.HI R9, R9, R8, RZ, 0x3 ;  /* 0x0000000809097211 */ /* 0x000fe200078f18ff */
[C---:B------:R-:W-:Y:S01]  /*49a0*/  VIADD R8, R28.reuse, 0x3 ;  /* 0x000000031c087836 */ /* 0x040fe20000000000 */
[----:B------:R-:W-:Y:S01]  /*49b0*/  IADD3 R29, PT, PT, R29, 0x20, RZ ;  /* 0x000000201d1d7810 */ /* 0x000fe20007ffe0ff */
[----:B------:R-:W-:Y:S01]  /*49c0*/  VIADD R28, R28, 0x4 ;  /* 0x000000041c1c7836 */ /* 0x000fe20000000000 */
[----:B------:R-:W-:-:S02]  /*49d0*/  SHF.R.S32.HI R9, RZ, 0x3, R9 ;  /* 0x00000003ff097819 */ /* 0x000fc40000011409 */
[----:B------:R-:W-:Y:S02]  /*49e0*/  IADD3.X R21, PT, PT, RZ, R21, RZ, P1, !PT ;  /* 0x00000015ff157210 */ /* 0x000fe40000ffe4ff */
[----:B------:R-:W-:-:S13]  /*49f0*/  ISETP.GE.AND P0, PT, R8, R9, PT ;  /* 0x000000090800720c */ /* 0x000fda0003f06270 */
[----:B------:R-:W-:Y:S05]  /*4a00*/  @!P0 BRA `(.L_x_19618) ;  /* 0xffffffe800dc8947 */ /* 0x000fea000383ffff */
.L_x_19607:
[----:B01----:R-:W-:Y:S05]  /*4a10*/  BSYNC.RECONVERGENT B1 ;  /* 0x0000000000017941 */ /* 0x003fea0003800200 */
.L_x_19606:
[----:B------:R-:W0:Y:S01]  /*4a20*/  S2R R2, SR_TID.X ;  /* 0x0000000000027919 */ /* 0x000e220000002100 */
[----:B------:R-:W1:Y:S01]  /*4a30*/  S2UR UR5, SR_CgaCtaId ;  /* 0x00000000000579c3 */ /* 0x000e620000008800 */
[----:B------:R-:W-:Y:S01]  /*4a40*/  UMOV UR4, 0x400 ;  /* 0x0000040000047882 */ /* 0x000fe20000000000 */
[----:B------:R-:W-:Y:S01]  /*4a50*/  BSSY.RECONVERGENT B0, `(.L_x_19619) ;  /* 0x0000013000007945 */ /* 0x000fe20003800200 */
[----:B------:R-:W-:-:S05]  /*4a60*/  UIADD3 UR4, UPT, UPT, UR4, 0x110, URZ ;  /* 0x0000011004047890 */ /* 0x000fca000fffe0ff */
[----:B------:R-:W-:Y:S01]  /*4a70*/  BAR.SYNC.DEFER_BLOCKING 0x0 ;  /* 0x0000000000007b1d */ /* 0x000fe20000010000 */
[----:B-1----:R-:W-:Y:S01]  /*4a80*/  ULEA UR4, UR5, UR4, 0x18 ;  /* 0x0000000405047291 */ /* 0x002fe2000f8ec0ff */
[C---:B0-----:R-:W-:Y:S02]  /*4a90*/  LOP3.LUT R5, R2.reuse, 0x3c0, RZ, 0xc0, !PT ;  /* 0x000003c002057812 */ /* 0x041fe400078ec0ff */
[C---:B------:R-:W-:Y:S02]  /*4aa0*/  ISETP.GT.U32.AND P2, PT, R2.reuse, 0x3f, PT ;  /* 0x0000003f0200780c */ /* 0x040fe40003f44070 */
[----:B------:R-:W-:Y:S02]  /*4ab0*/  ISETP.NE.AND P1, PT, R5, 0x40, PT ;  /* 0x000000400500780c */ /* 0x000fe40003f25270 */
[C---:B------:R-:W-:Y:S02]  /*4ac0*/  LOP3.LUT R6, R2.reuse, 0x3e0, RZ, 0xc0, !PT ;  /* 0x000003e002067812 */ /* 0x040fe400078ec0ff */
[----:B------:R-:W-:-:S02]  /*4ad0*/  ISETP.GT.U32.AND P0, PT, R2, 0x1f, PT ;  /* 0x0000001f0200780c */ /* 0x000fc40003f04070 */
[----:B------:R-:W-:Y:S02]  /*4ae0*/  SHF.R.U32.HI R2, RZ, 0x5, R2 ;  /* 0x00000005ff027819 */ /* 0x000fe40000011602 */
[----:B------:R-:W-:-:S03]  /*4af0*/  ISETP.NE.AND P3, PT, R6, 0x20, PT ;  /* 0x000000200600780c */ /* 0x000fc60003f65270 */
[----:B------:R-:W-:-:S05]  /*4b00*/  IMAD R2, R2, 0x78, R7 ;  /* 0x0000007802027824 */ /* 0x000fca00078e0207 */
[----:B------:R-:W-:Y:S01]  /*4b10*/  LEA R2, R2, UR4, 0x2 ;  /* 0x0000000402027c11 */ /* 0x000fe2000f8e10ff */
[----:B------:R-:W-:Y:S06]  /*4b20*/  @P1 BRA `(.L_x_19620) ;  /* 0x0000000000141947 */ /* 0x000fec0003800000 */
[----:B------:R-:W-:Y:S01]  /*4b30*/  ISETP.GT.U32.AND P1, PT, R7, 0x17, PT ;  /* 0x000000170700780c */ /* 0x000fe20003f24070 */
[----:B------:R0:W-:Y:S04]  /*4b40*/  STS [R2+-0x3c0], R16 ;  /* 0xfffc401002007388 */ /* 0x0001e80000000800 */
[----:B------:R0:W-:Y:S04]  /*4b50*/  STS [R2+-0x340], R17 ;  /* 0xfffcc01102007388 */ /* 0x0001e80000000800 */
[----:B------:R0:W-:Y:S04]  /*4b60*/  STS [R2+-0x2c0], R18 ;  /* 0xfffd401202007388 */ /* 0x0001e80000000800 */
[----:B------:R0:W-:Y:S02]  /*4b70*/  @!P1 STS [R2+-0x240], R19 ;  /* 0xfffdc01302009388 */ /* 0x0001e40000000800 */
.L_x_19620:
[----:B------:R-:W-:Y:S05]  /*4b80*/  BSYNC.RECONVERGENT B0 ;  /* 0x0000000000007941 */ /* 0x000fea0003800200 */
.L_x_19619:
[----:B------:R-:W-:Y:S06]  /*4b90*/  BAR.SYNC.DEFER_BLOCKING 0x0 ;  /* 0x0000000000007b1d */ /* 0x000fec0000010000 */
[----:B------:R-:W-:Y:S04]  /*4ba0*/  BSSY.RECONVERGENT B0, `(.L_x_19621) ;  /* 0x000000b000007945 */ /* 0x000fe80003800200 */
[----:B------:R-:W-:Y:S05]  /*4bb0*/  @P2 BRA `(.L_x_19622) ;  /* 0x0000000000242947 */ /* 0x000fea0003800000 */
[----:B------:R-:W-:Y:S01]  /*4bc0*/  ISETP.GT.U32.AND P1, PT, R7, 0x17, PT ;  /* 0x000000170700780c */ /* 0x000fe20003f24070 */
[----:B------:R-:W0:Y:S04]  /*4bd0*/  LDS R5, [R2] ;  /* 0x0000000002057984 */ /* 0x000e280000000800 */
[----:B------:R-:W1:Y:S04]  /*4be0*/  LDS R6, [R2+0x80] ;  /* 0x0000800002067984 */ /* 0x000e680000000800 */
[----:B------:R-:W2:Y:S04]  /*4bf0*/  LDS R8, [R2+0x100] ;  /* 0x0001000002087984 */ /* 0x000ea80000000800 */
[----:B------:R-:W3:Y:S01]  /*4c00*/  @!P1 LDS R9, [R2+0x180] ;  /* 0x0001800002099984 */ /* 0x000ee20000000800 */
[----:B0-----:R-:W-:Y:S01]  /*4c10*/  FADD.FTZ R16, R5, R16 ;  /* 0x0000001005107221 */ /* 0x001fe20000010000 */
[----:B-1----:R-:W-:Y:S01]  /*4c20*/  FADD.FTZ R17, R6, R17 ;  /* 0x0000001106117221 */ /* 0x002fe20000010000 */
[----:B--2---:R-:W-:Y:S01]  /*4c30*/  FADD.FTZ R18, R8, R18 ;  /* 0x0000001208127221 */ /* 0x004fe20000010000 */
[----:B---3--:R-:W-:-:S07]  /*4c40*/  @!P1 FADD.FTZ R19, R9, R19 ;  /* 0x0000001309139221 */ /* 0x008fce0000010000 */
.L_x_19622:
[----:B------:R-:W-:Y:S05]  /*4c50*/  BSYNC.RECONVERGENT B0 ;  /* 0x0000000000007941 */ /* 0x000fea0003800200 */
.L_x_19621:
        /* <DEDUP_REMOVED lines=8> */
.L_x_19624:
[----:B------:R-:W-:Y:S05]  /*4ce0*/  BSYNC.RECONVERGENT B0 ;  /* 0x0000000000007941 */ /* 0x000fea0003800200 */
.L_x_19623:
[----:B------:R-:W-:Y:S06]  /*4cf0*/  BAR.SYNC.DEFER_BLOCKING 0x0 ;  /* 0x0000000000007b1d */ /* 0x000fec0000010000 */
[----:B------:R-:W-:Y:S04]  /*4d00*/  BSSY.RECONVERGENT B0, `(.L_x_19625) ;  /* 0x000000b000007945 */ /* 0x000fe80003800200 */
[----:B------:R-:W-:Y:S05]  /*4d10*/  @P0 BRA `(.L_x_19626) ;  /* 0x0000000000240947 */ /* 0x000fea0003800000 */
[----:B------:R-:W-:Y:S01]  /*4d20*/  ISETP.GT.U32.AND P1, PT, R7, 0x17, PT ;  /* 0x000000170700780c */ /* 0x000fe20003f24070 */
[----:B------:R-:W0:Y:S04]  /*4d30*/  LDS R5, [R2] ;  /* 0x0000000002057984 */ /* 0x000e280000000800 */
[----:B------:R-:W2:Y:S04]  /*4d40*/  LDS R6, [R2+0x80] ;  /* 0x0000800002067984 */ /* 0x000ea80000000800 */
[----:B------:R-:W3:Y:S04]  /*4d50*/  LDS R8, [R2+0x100] ;  /* 0x0001000002087984 */ /* 0x000ee80000000800 */
[----:B------:R-:W4:Y:S01]  /*4d60*/  @!P1 LDS R9, [R2+0x180] ;  /* 0x0001800002099984 */ /* 0x000f220000000800 */
[----:B01----:R-:W-:Y:S01]  /*4d70*/  FADD.FTZ R16, R5, R16 ;  /* 0x0000001005107221 */ /* 0x003fe20000010000 */
[----:B--2---:R-:W-:Y:S01]  /*4d80*/  FADD.FTZ R17, R6, R17 ;  /* 0x0000001106117221 */ /* 0x004fe20000010000 */
[----:B---3--:R-:W-:Y:S01]  /*4d90*/  FADD.FTZ R18, R8, R18 ;  /* 0x0000001208127221 */ /* 0x008fe20000010000 */
[----:B----4-:R-:W-:-:S07]  /*4da0*/  @!P1 FADD.FTZ R19, R9, R19 ;  /* 0x0000001309139221 */ /* 0x010fce0000010000 */
.L_x_19626:
[----:B------:R-:W-:Y:S05]  /*4db0*/  BSYNC.RECONVERGENT B0 ;  /* 0x0000000000007941 */ /* 0x000fea0003800200 */
.L_x_19625:
[----:B------:R-:W-:Y:S06]  /*4dc0*/  BAR.SYNC.DEFER_BLOCKING 0x0 ;  /* 0x0000000000007b1d */ /* 0x000fec0000010000 */
[----:B------:R-:W-:Y:S05]  /*4dd0*/  @P0 EXIT ;  /* 0x000000000000094d */ /* 0x000fea0003800000 */
[----:B------:R-:W2:Y:S01]  /*4de0*/  S2UR UR4, SR_CTAID.Z ;  /* 0x00000000000479c3 */ /* 0x000ea20000002700 */
[----:B------:R-:W3:Y:S01]  /*4df0*/  LDCU UR5, c[0x0][0x378] ;  /* 0x00006f00ff0577ac */ /* 0x000ee20008000800 */
[----:B------:R-:W-:Y:S01]  /*4e00*/  IMAD R0, R0, R4, R3 ;  /* 0x0000000400007224 */ /* 0x000fe200078e0203 */
[----:B------:R-:W-:Y:S01]  /*4e10*/  F2FP.BF16.F32.PACK_AB R4, RZ, R18 ;  /* 0x00000012ff04723e */ /* 0x000fe200000010ff */
[----:B------:R-:W0:Y:S02]  /*4e20*/  LDCU.64 UR8, c[0x0][0x380] ;  /* 0x00007000ff0877ac */ /* 0x000e240008000a00 */
[----:B---3--:R-:W-:-:S04]  /*4e30*/  IMAD R0, R0, UR5, RZ ;  /* 0x0000000500007c24 */ /* 0x008fc8000f8e02ff */
[----:B------:R-:W-:Y:S01]  /*4e40*/  IMAD R0, R0, 0x78, RZ ;  /* 0x0000007800007824 */ /* 0x000fe200078e02ff */
[----:B--2---:R-:W-:-:S06]  /*4e50*/  UIMAD UR4, UR4, 0x78, URZ ;  /* 0x00000078040478a4 */ /* 0x004fcc000f8e02ff */
[----:B------:R-:W-:Y:S02]  /*4e60*/  IADD3 R3, P0, P1, R7, UR4, R0 ;  /* 0x0000000407037c10 */ /* 0x000fe4000f91e000 */
[----:B------:R-:W-:Y:S02]  /*4e70*/  F2FP.BF16.F32.PACK_AB R0, R17, R16 ;  /* 0x000000101100723e */ /* 0x000fe400000010ff */
[----:B------:R-:W-:Y:S02]  /*4e80*/  IADD3.X R6, PT, PT, RZ, RZ, RZ, P0, P1 ;  /* 0x000000ffff067210 */ /* 0x000fe400007e24ff */
[----:B------:R-:W-:Y:S02]  /*4e90*/  ISETP.GT.U32.AND P1, PT, R7, 0x17, PT ;  /* 0x000000170700780c */ /* 0x000fe40003f24070 */
[----:B01----:R-:W-:Y:S02]  /*4ea0*/  LEA R2, P0, R3, UR8, 0x1 ;  /* 0x0000000803027c11 */ /* 0x003fe4000f8008ff */
[----:B------:R-:W-:-:S02]  /*4eb0*/  PRMT R5, R0, 0x7632, R5 ;  /* 0x0000763200057816 */ /* 0x000fc40000000005 */
[----:B------:R-:W-:-:S05]  /*4ec0*/  LEA.HI.X R3, R3, UR9, R6, 0x1, P0 ;  /* 0x0000000903037c11 */ /* 0x000fca00080f0c06 */
[----:B------:R0:W-:Y:S04]  /*4ed0*/  STG.E.U16 desc[UR6][R2.64], R0 ;  /* 0x0000000002007986 */ /* 0x0001e8000c101506 */
[----:B------:R0:W-:Y:S04]  /*4ee0*/  STG.E.U16 desc[UR6][R2.64+0x40], R5 ;  /* 0x0000400502007986 */ /* 0x0001e8000c101506 */
[----:B------:R0:W-:Y:S01]  /*4ef0*/  STG.E.U16 desc[UR6][R2.64+0x80], R4 ;  /* 0x0000800402007986 */ /* 0x0001e2000c101506 */
[----:B------:R-:W-:Y:S05]  /*4f00*/  @P1 EXIT ;  /* 0x000000000000194d */ /* 0x000fea0003800000 */
[----:B0-----:R-:W-:-:S05]  /*4f10*/  F2FP.BF16.F32.PACK_AB R0, RZ, R19 ;  /* 0x00000013ff00723e */ /* 0x001fca00000010ff */
[----:B------:R-:W-:Y:S01]  /*4f20*/  STG.E.U16 desc[UR6][R2.64+0xc0], R0 ;  /* 0x0000c00002007986 */ /* 0x000fe2000c101506 */
[----:B------:R-:W-:Y:S05]  /*4f30*/  EXIT ;  /* 0x000000000000794d */ /* 0x000fea0003800000 */
.L_x_19583:
        /* <DEDUP_REMOVED lines=8> */
.L_x_19628:
[----:B------:R-:W-:Y:S05]  /*4fc0*/  BSYNC B2 ;  /* 0x0000000000027941 */ /* 0x000fea0003800000 */
.L_x_19627:
[----:B------:R-:W-:Y:S02]  /*4fd0*/  IMAD.MOV.U32 R11, RZ, RZ, R12 ;  /* 0x000000ffff0b7224 */ /* 0x000fe400078e000c */
[----:B------:R-:W-:Y:S02]  /*4fe0*/  HFMA2 R32, -RZ, RZ, 0, 5.9604644775390625e-08 ;  /* 0x00000001ff207431 */ /* 0x000fe400000001ff */
[----:B------:R-:W-:Y:S01]  /*4ff0*/  IMAD.MOV.U32 R34, RZ, RZ, 0x1f ;  /* 0x0000001fff227424 */ /* 0x000fe200078e00ff */
[----:B------:R-:W-:Y:S01]  /*5000*/  MOV R13, 0xffffffff ;  /* 0xffffffff000d7802 */ /* 0x000fe20000000f00 */
[----:B------:R-:W-:-:S07]  /*5010*/  FADD.FTZ R11, R10, R11 ;  /* 0x0000000b0a0b7221 */ /* 0x000fce0000010000 */
[----:B------:R-:W-:Y:S05]  /*5020*/  WARPSYNC.COLLECTIVE R13, `(.L_x_19629) ;  /* 0x000000000d087348 */ /* 0x000fea0003c00000 */
[----:B------:R0:W1:Y:S02]  /*5030*/  SHFL.BFLY P2, R12, R11, R32, R34 ;  /* 0x0c0000200b0c7389 */ /* 0x0000640000040022 */
[----:B01----:R-:W-:Y:S05]  /*5040*/  ENDCOLLECTIVE ;  /* 0x000000000000791b */ /* 0x003fea0003800000 */
.L_x_19629:
[----:B------:R-:W-:Y:S05]  /*5050*/  BRA `(.L_x_19630) ;  /* 0xffffffc400cc7947 */ /* 0x000fea000383ffff */
.L_x_19585:
        /* <DEDUP_REMOVED lines=8> */
.L_x_19632:
[----:B------:R-:W-:Y:S05]  /*50e0*/  BSYNC B0 ;  /* 0x0000000000007941 */ /* 0x000fea0003800000 */
.L_x_19631:
        /* <DEDUP_REMOVED lines=8> */
.L_x_19633:
[----:B------:R-:W-:Y:S02]  /*5170*/  IMAD.MOV.U32 R32, RZ, RZ, 0x4 ;  /* 0x00000004ff207424 */ /* 0x000fe400078e00ff */
[----:B------:R-:W-:-:S05]  /*5180*/  IMAD.MOV.U32 R10, RZ, RZ, R12 ;  /* 0x000000ffff0a7224 */ /* 0x000fca00078e000c */
[----:B------:R-:W-:-:S04]  /*5190*/  FMNMX.FTZ R10, R11, R10, !PT ;  /* 0x0000000a0b0a7209 */ /* 0x000fc80007810000 */
[----:B------:R-:W-:-:S07]  /*51a0*/  MOV R11, R10 ;  /* 0x0000000a000b7202 */ /* 0x000fce0000000f00 */
[----:B------:R-:W-:Y:S05]  /*51b0*/  WARPSYNC.COLLECTIVE R13, `(.L_x_19634) ;  /* 0x000000000d087348 */ /* 0x000fea0003c00000 */
[----:B------:R0:W1:Y:S02]  /*51c0*/  SHFL.BFLY P2, R12, R11, R32, R34 ;  /* 0x0c0000200b0c7389 */ /* 0x0000640000040022 */
[----:B01----:R-:W-:Y:S05]  /*51d0*/  ENDCOLLECTIVE ;  /* 0x000000000000791b */ /* 0x003fea0003800000 */
.L_x_19634:
[----:B------:R-:W-:Y:S01]  /*51e0*/  MOV R15, R12 ;  /* 0x0000000c000f7202 */ /* 0x000fe20000000f00 */
[----:B------:R-:W-:Y:S06]  /*51f0*/  BRA `(.L_x_19635) ;  /* 0xffffffc400dc7947 */ /* 0x000fec000383ffff */
.L_x_19636:
        /* <DEDUP_REMOVED lines=16> */
.L_x_25944:


//--------------------- .text._ZN4vllm25paged_attention_v1_kernelI13__nv_bfloat16S1_Li112ELi8ELi128ELNS_18Fp8KVCacheDataTypeE0ELb1EEEvPT_PKS3_PKT0_S9_ifPKiSB_iPKfiiiSD_SD_iiiii --------------------------
	.section	.text._ZN4vllm25paged_attention_v1_kernelI13__nv_bfloat16S1_Li112ELi8ELi128ELNS_18Fp8KVCacheDataTypeE0ELb1EEEvPT_PKS3_PKT0_S9_ifPKiSB_iPKfiiiSD_SD_iiiii,"ax",@progbits
	.align	128
        .global         _ZN4vllm25paged_attention_v1_kernelI13__nv_bfloat16S1_Li112ELi8ELi128ELNS_18Fp8KVCacheDataTypeE0ELb1EEEvPT_PKS3_PKT0_S9_ifPKiSB_iPKfiiiSD_SD_iiiii
        .type           _ZN4vllm25paged_attention_v1_kernelI13__nv_bfloat16S1_Li112ELi8ELi128ELNS_18Fp8KVCacheDataTypeE0ELb1EEEvPT_PKS3_PKT0_S9_ifPKiSB_iPKfiiiSD_SD_iiiii,@function
        .size           _ZN4vllm25paged_attention_v1_kernelI13__nv_bfloat16S1_Li112ELi8ELi128ELNS_18Fp8KVCacheDataTypeE0ELb1EEEvPT_PKS3_PKT0_S9_ifPKiSB_iPKfiiiSD_SD_iiiii,(.L_x_25945 - _ZN4vllm25paged_attention_v1_kernelI13__nv_bfloat16S1_Li112ELi8ELi128ELNS_18Fp8KVCacheDataTypeE0ELb1EEEvPT_PKS3_PKT0_S9_ifPKiSB_iPKfiiiSD_SD_iiiii)
        .other          _ZN4vllm25paged_attention_v1_kernelI13__nv_bfloat16S1_Li112ELi8ELi128ELNS_18Fp8KVCacheDataTypeE0ELb1EEEvPT_PKS3_PKT0_S9_ifPKiSB_iPKfiiiSD_SD_iiiii,@"STO_CUDA_ENTRY STV_DEFAULT"
_ZN4vllm25paged_attention_v1_kernelI13__nv_bfloat16S1_Li112ELi8ELi128ELNS_18Fp8KVCacheDataTypeE0ELb1EEEvPT_PKS3_PKT0_S9_ifPKiSB_iPKfiiiSD_SD_iiiii:
.text._ZN4vllm25paged_attention_v1_kernelI13__nv_bfloat16S1_Li112ELi8ELi128ELNS_18Fp8KVCacheDataTypeE0ELb1EEEvPT_PKS3_PKT0_S9_ifPKiSB_iPKfiiiSD_SD_iiiii:
        /* <DEDUP_REMOVED lines=10> */
[----:B------:R-:W4:Y:S01]  /*00a0*/  S2R R20, SR_CgaCtaId ;  /* 0x0000000000147919 */ /* 0x000f220000008800 */
[----:B------:R-:W0:Y:S04]  /*00b0*/  LDCU UR8, c[0x0][0x3ec] ;  /* 0x00007d80ff0877ac */ /* 0x000e280008000800 */
        /* <DEDUP_REMOVED lines=29> */
[--C-:B------:R-:W-:Y:S01]  /*0290*/  SHF.R.U32.HI R21, RZ, 0x2, R13.reuse ;  /* 0x00000002ff157819 */ /* 0x100fe2000001160d */
[----:B------:R-:W-:Y:S01]  /*02a0*/  BSSY B0, `(.L_x_19637) ;  /* 0x0000159000007945 */ /* 0x000fe20003800000 */
[----:B------:R-:W-:Y:S02]  /*02b0*/  SHF.R.U32.HI R29, RZ, 0x5, R13 ;  /* 0x00000005ff1d7819 */ /* 0x000fe4000001160d */
[----:B0-----:R-:W-:-:S04]  /*02c0*/  IADD3 R14, PT, PT, R5, 0xffffffe, RZ ;  /* 0x0ffffffe050e7810 */ /* 0x001fc80007ffe0ff */
[----:B------:R0:W2:Y:S01]  /*02d0*/  F2I.FTZ.U32.TRUNC.NTZ R15, R14 ;  /* 0x0000000e000f7305 */ /* 0x0000a2000021f000 */
[----:B---3--:R-:W-:Y:S01]  /*02e0*/  IABS R8, R4 ;  /* 0x0000000400087213 */ /* 0x008fe20000000000 */
[----:B0-----:R-:W-:Y:S02]  /*02f0*/  IMAD.MOV.U32 R14, RZ, RZ, RZ ;  /* 0x000000ffff0e7224 */ /* 0x001fe400078e00ff */
[----:B--2---:R-:W-:-:S04]  /*0300*/  IMAD.MOV R11, RZ, RZ, -R15 ;  /* 0x000000ffff0b7224 */ /* 0x004fc800078e0a0f */
[----:B------:R-:W-:-:S04]  /*0310*/  IMAD R11, R11, R16, RZ ;  /* 0x000000100b0b7224 */ /* 0x000fc800078e02ff */
[----:B------:R-:W-:-:S06]  /*0320*/  IMAD.HI.U32 R15, R15, R11, R14 ;  /* 0x0000000b0f0f7227 */ /* 0x000fcc00078e000e */
[----:B------:R-:W-:Y:S02]  /*0330*/  IMAD.HI.U32 R14, R15, R8, RZ ;  /* 0x000000080f0e7227 */ /* 0x000fe400078e00ff */
[----:B------:R-:W0:Y:S03]  /*0340*/  LDC R15, c[0x0][0x3f4] ;  /* 0x0000fd00ff0f7b82 */ /* 0x000e260000000800 */
        /* <DEDUP_REMOVED lines=14> */
[----:B------:R-:W-:Y:S01]  /*0430*/  IABS R10, R14 ;  /* 0x0000000e000a7213 */ /* 0x000fe20000000000 */
[----:B0-----:R-:W0:Y:S08]  /*0440*/  MUFU.RCP R18, R18 ;  /* 0x0000001200127308 */ /* 0x001e300000001000 */
[----:B------:R-:W2:Y:S01]  /*0450*/  I2F.RP R11, R10 ;  /* 0x0000000a000b7306 */ /* 0x000ea20000209400 */
[----:B0-----:R-:W-:Y:S01]  /*0460*/  VIADD R8, R18, 0xffffffe ;  /* 0x0ffffffe12087836 */ /* 0x001fe20000000000 */
[----:B------:R-:W-:-:S06]  /*0470*/  IABS R18, R3 ;  /* 0x0000000300127213 */ /* 0x000fcc0000000000 */
        /* <DEDUP_REMOVED lines=9> */
[----:B------:R-:W-:Y:S01]  /*0510*/  IMAD.HI.U32 R17, R17, R19, R16 ;  /* 0x0000001311117227 */ /* 0x000fe200078e0010 */
[----:B------:R-:W-:-:S03]  /*0520*/  IADD3 R19, PT, PT, RZ, -R11, RZ ;  /* 0x8000000bff137210 */ /* 0x000fc60007ffe0ff */
[----:B------:R-:W-:Y:S02]  /*0530*/  IMAD R11, R9, R5, RZ ;  /* 0x00000005090b7224 */ /* 0x000fe400078e02ff */
[----:B------:R-:W-:-:S04]  /*0540*/  IMAD.HI.U32 R17, R17, R18, RZ ;  /* 0x0000001211117227 */ /* 0x000fc800078e00ff */
[----:B------:R-:W-:Y:S02]  /*0550*/  IMAD R19, R17, R19, R18 ;  /* 0x0000001311137224 */ /* 0x000fe400078e0212 */
[----:B------:R-:W-:-:S03]  /*0560*/  IMAD.MOV R11, RZ, RZ, -R11 ;  /* 0x000000ffff0b7224 */ /* 0x000fc600078e0a0b */
[----:B------:R-:W-:Y:S01]  /*0570*/  ISETP.GT.U32.AND P3, PT, R10, R19, PT ;  /* 0x000000130a00720c */ /* 0x000fe20003f64070 */
[----:B------:R-:W-:Y:S01]  /*0580*/  IMAD.HI.U32 R11, R9, R11, R8 ;  /* 0x0000000b090b7227 */ /* 0x000fe200078e0008 */
[----:B------:R-:W-:-:S04]  /*0590*/  LOP3.LUT R9, R3, R14, RZ, 0x3c, !PT ;  /* 0x0000000e03097212 */ /* 0x000fc800078e3cff */
[----:B------:R-:W-:Y:S02]  /*05a0*/  ISETP.GE.AND P4, PT, R9, RZ, PT ;  /* 0x000000ff0900720c */ /* 0x000fe40003f86270 */
[----:B------:R-:W-:-:S05]  /*05b0*/  LOP3.LUT R9, R13, 0x3, RZ, 0xc0, !PT ;  /* 0x000000030d097812 */ /* 0x000fca00078ec0ff */
[----:B------:R-:W-:Y:S01]  /*05c0*/  @!P3 IMAD.IADD R19, R19, 0x1, -R10 ;  /* 0x000000011313b824 */ /* 0x000fe200078e0a0a */
[----:B------:R-:W-:Y:S02]  /*05d0*/  @!P3 IADD3 R17, PT, PT, R17, 0x1, RZ ;  /* 0x000000011111b810 */ /* 0x000fe40007ffe0ff */
[----:B------:R-:W-:Y:S02]  /*05e0*/  ISETP.NE.AND P3, PT, R14, RZ, PT ;  /* 0x000000ff0e00720c */ /* 0x000fe40003f65270 */
[----:B------:R-:W-:Y:S02]  /*05f0*/  ISETP.GE.U32.AND P2, PT, R19, R10, PT ;  /* 0x0000000a1300720c */ /* 0x000fe40003f46070 */
[----:B------:R-:W-:Y:S01]  /*0600*/  MOV R19, 0x400 ;  /* 0x0000040000137802 */ /* 0x000fe20000000f00 */
[----:B------:R-:W-:-:S10]  /*0610*/  VIADD R16, R2, 0xffffffff ;  /* 0xffffffff02107836 */ /* 0x000fd40000000000 */
[----:B------:R-:W-:Y:S01]  /*0620*/  @P2 VIADD R17, R17, 0x1 ;  /* 0x0000000111112836 */ /* 0x000fe20000000000 */
[----:B------:R-:W-:-:S03]  /*0630*/  IABS R22, R16 ;  /* 0x0000001000167213 */ /* 0x000fc60000000000 */
[----:B------:R-:W-:Y:S01]  /*0640*/  IMAD.MOV.U32 R10, RZ, RZ, R17 ;  /* 0x000000ffff0a7224 */ /* 0x000fe200078e0011 */
[----:B------:R-:W-:Y:S01]  /*0650*/  LOP3.LUT R16, R16, R15, RZ, 0x3c, !PT ;  /* 0x0000000f10107212 */ /* 0x000fe200078e3cff */
[----:B------:R-:W-:-:S03]  /*0660*/  IMAD.HI.U32 R18, R11, R22, RZ ;  /* 0x000000160b127227 */ /* 0x000fc600078e00ff */
[----:B------:R-:W-:Y:S02]  /*0670*/  @!P4 IADD3 R10, PT, PT, RZ, -R10, RZ ;  /* 0x8000000aff0ac210 */ /* 0x000fe40007ffe0ff */
[----:B------:R-:W-:Y:S01]  /*0680*/  @!P3 LOP3.LUT R10, RZ, R14, RZ, 0x33, !PT ;  /* 0x0000000eff0ab212 */ /* 0x000fe200078e33ff */
[----:B------:R-:W-:Y:S01]  /*0690*/  IMAD.MOV R8, RZ, RZ, -R18 ;  /* 0x000000ffff087224 */ /* 0x000fe200078e0a12 */
[----:B------:R-:W-:Y:S01]  /*06a0*/  ISETP.GE.AND P4, PT, R24, RZ, PT ;  /* 0x000000ff1800720c */ /* 0x000fe20003f86270 */
[----:B------:R-:W-:Y:S01]  /*06b0*/  VIADD R14, R2, 0x7 ;  /* 0x00000007020e7836 */ /* 0x000fe20000000000 */
[----:B------:R-:W-:Y:S01]  /*06c0*/  ISETP.GE.AND P3, PT, R16, RZ, PT ;  /* 0x000000ff1000720c */ /* 0x000fe20003f66270 */
[----:B------:R-:W-:Y:S01]  /*06d0*/  IMAD R22, R5, R8, R22 ;  /* 0x0000000805167224 */ /* 0x000fe200078e0216 */
[----:B------:R-:W-:Y:S02]  /*06e0*/  LEA R8, R20, R19, 0x18 ;  /* 0x0000001314087211 */ /* 0x000fe400078ec0ff */
[----:B------:R-:W-:-:S02]  /*06f0*/  SHF.R.S32.HI R23, RZ, 0x1f, R14 ;  /* 0x0000001fff177819 */ /* 0x000fc4000001140e */
[----:B------:R-:W-:Y:S01]  /*0700*/  ISETP.GT.U32.AND P0, PT, R5, R22, PT ;  /* 0x000000160500720c */ /* 0x000fe20003f04070 */
[----:B------:R-:W-:Y:S01]  /*0710*/  IMAD R8, R9, 0x38, R8 ;  /* 0x0000003809087824 */ /* 0x000fe200078e0208 */
[----:B------:R-:W-:-:S03]  /*0720*/  LEA.HI R14, R23, R14, RZ, 0x3 ;  /* 0x0000000e170e7211 */ /* 0x000fc600078f18ff */
[----:B------:R-:W-:Y:S01]  /*0730*/  @!P4 IMAD R16, R7, UR5, R10 ;  /* 0x000000050710cc24 */ /* 0x000fe2000f8e020a */
[----:B------:R-:W-:Y:S01]  /*0740*/  @!P1 LEA R17, R21, R8, 0x2 ;  /* 0x0000000815119211 */ /* 0x000fe200078e10ff */
[----:B------:R-:W-:Y:S01]  /*0750*/  @P4 IMAD R7, R4, UR5, R3 ;  /* 0x0000000504074c24 */ /* 0x000fe2000f8e0203 */
[----:B------:R-:W-:-:S05]  /*0760*/  SHF.R.S32.HI R14, RZ, 0x3, R14 ;  /* 0x00000003ff0e7819 */ /* 0x000fca000001140e */
[----:B------:R-:W-:Y:S02]  /*0770*/  @!P0 IMAD.IADD R22, R22, 0x1, -R5 ;  /* 0x0000000116168824 */ /* 0x000fe400078e0a05 */
[----:B------:R-:W-:Y:S01]  /*0780*/  @!P0 VIADD R18, R18, 0x1 ;  /* 0x0000000112128836 */ /* 0x000fe20000000000 */
[----:B------:R-:W-:Y:S02]  /*0790*/  ISETP.NE.AND P0, PT, R15, RZ, PT ;  /* 0x000000ff0f00720c */ /* 0x000fe40003f05270 */
[----:B------:R-:W-:Y:S01]  /*07a0*/  ISETP.GE.U32.AND P2, PT, R22, R5, PT ;  /* 0x000000051600720c */ /* 0x000fe20003f46070 */
[----:B----4-:R0:W-:Y:S01]  /*07b0*/  @!P1 STS [R17], R6 ;  /* 0x0000000611009388 */ /* 0x0101e20000000800 */
[----:B------:R-:W-:Y:S01]  /*07c0*/  BAR.SYNC.DEFER_BLOCKING 0x0 ;  /* 0x0000000000007b1d */ /* 0x000fe20000010000 */
[----:B------:R-:W-:-:S10]  /*07d0*/  ISETP.GE.AND P1, PT, R29, R14, PT ;  /* 0x0000000e1d00720c */ /* 0x000fd40003f26270 */
[----:B------:R-:W-:Y:S02]  /*07e0*/  @P2 VIADD R18, R18, 0x1 ;  /* 0x0000000112122836 */ /* 0x000fe40000000000 */
[----:B0-----:R-:W-:-:S03]  /*07f0*/  @!P4 IMAD.MOV R17, RZ, RZ, -R16 ;  /* 0x000000ffff11c224 */ /* 0x001fc600078e0a10 */
[----:B------:R-:W-:Y:S01]  /*0800*/  MOV R8, R18 ;  /* 0x0000001200087202 */ /* 0x000fe20000000f00 */
[----:B-1----:R-:W-:Y:S02]  /*0810*/  IMAD R16, R0, UR4, RZ ;  /* 0x0000000400107c24 */ /* 0x002fe4000f8e02ff */
[----:B------:R-:W-:Y:S01]  /*0820*/  @P4 IMAD R6, R7, R24, 0x1 ;  /* 0x0000000107064424 */ /* 0x000fe200078e0218 */
[----:B------:R-:W-:Y:S01]  /*0830*/  LOP3.LUT R7, R13, 0x1f, RZ, 0xc0, !PT ;  /* 0x0000001f0d077812 */ /* 0x000fe200078ec0ff */
[----:B------:R-:W-:Y:S01]  /*0840*/  @!P3 IMAD.MOV R8, RZ, RZ, -R8 ;  /* 0x000000ffff08b224 */ /* 0x000fe200078e0a08 */
[----:B------:R-:W-:Y:S01]  /*0850*/  @!P0 LOP3.LUT R8, RZ, R15, RZ, 0x33, !PT ;  /* 0x0000000fff088212 */ /* 0x000fe200078e33ff */
[----:B------:R-:W-:Y:S01]  /*0860*/  @!P4 IMAD R6, R24, R17, 0x1 ;  /* 0x000000011806c424 */ /* 0x000fe200078e0211 */
[----:B------:R-:W-:Y:S01]  /*0870*/  MOV R15, 0xff7fffff ;  /* 0xff7fffff000f7802 */ /* 0x000fe20000000f00 */
[----:B------:R-:W-:Y:S01]  /*0880*/  IMAD.MOV.U32 R17, RZ, RZ, R5 ;  /* 0x000000ffff117224 */ /* 0x000fe200078e0005 */
[----:B------:R-:W-:Y:S06]  /*0890*/  @P1 BRA `(.L_x_19638) ;  /* 0x0000000c00e41947 */ /* 0x000fec0003800000 */
        /* <DEDUP_REMOVED lines=10> */
[----:B------:R-:W-:-:S02]  /*0940*/  LEA R23, R29, R22, 0x5 ;  /* 0x000000161d177211 */ /* 0x000fc400078e28ff */
[C---:B------:R-:W-:Y:S01]  /*0950*/  LOP3.LUT R21, R24.reuse, 0x7, R21, 0xf8, !PT ;  /* 0x0000000718157812 */ /* 0x040fe200078ef815 */
[----:B------:R-:W-:Y:S01]  /*0960*/  IMAD.MOV.U32 R15, RZ, RZ, -0x800001 ;  /* 0xff7fffffff0f7424 */ /* 0x000fe200078e00ff */
[----:B------:R-:W-:Y:S01]  /*0970*/  IADD3 R24, PT, PT, R24, 0x1, RZ ;  /* 0x0000000118187810 */ /* 0x000fe20007ffe0ff */
[----:B------:R-:W-:Y:S01]  /*0980*/  IMAD.IADD R23, R23, 0x1, R20 ;  /* 0x0000000117177824 */ /* 0x000fe200078e0214 */
[----:B0-----:R-:W-:Y:S01]  /*0990*/  IADD3 R22, P0, PT, R18, UR4, RZ ;  /* 0x0000000412167c10 */ /* 0x001fe2000ff1e0ff */
[C---:B------:R-:W-:Y:S02]  /*09a0*/  IMAD.IADD R26, R21.reuse, 0x1, -R2 ;  /* 0x00000001151a7824 */ /* 0x040fe400078e0a02 */
[----:B------:R-:W-:Y:S01]  /*09b0*/  VIADD R27, R21, 0x1 ;  /* 0x00000001151b7836 */ /* 0x000fe20000000000 */
[----:B------:R-:W-:-:S09]  /*09c0*/  IADD3.X R25, PT, PT, R19, UR5, RZ, P0, !PT ;  /* 0x0000000513197c10 */ /* 0x000fd200087fe4ff */
.L_x_19643:
        /* <DEDUP_REMOVED lines=17> */
[----:B0-----:R-:W-:Y:S02]  /*0ae0*/  IADD3 R31, PT, PT, R30, 0xffffffe, RZ ;  /* 0x0ffffffe1e1f7810 */ /* 0x001fe40007ffe0ff */
[----:B------:R-:W-:Y:S02]  /*0af0*/  LOP3.LUT R28, R19, R18, RZ, 0x3c, !PT ;  /* 0x00000012131c7212 */ /* 0x000fe400078e3cff */
[----:B------:R-:W0:Y:S02]  /*0b00*/  F2I.FTZ.U32.TRUNC.NTZ R19, R31 ;  /* 0x0000001f00137305 */ /* 0x000e24000021f000 */
[----:B------:R-:W-:-:S05]  /*0b10*/  ISETP.GE.AND P2, PT, R28, RZ, PT ;  /* 0x000000ff1c00720c */ /* 0x000fca0003f46270 */
[----:B------:R-:W-:-:S08]  /*0b20*/  @P0 VIADD R21, R21, 0x1 ;  /* 0x0000000115150836 */ /* 0x000fd00000000000 */
[----:B------:R-:W-:Y:S01]  /*0b30*/  @!P2 IMAD.MOV R21, RZ, RZ, -R21 ;  /* 0x000000ffff15a224 */ /* 0x000fe200078e0a15 */
[----:B0-----:R-:W-:Y:S02]  /*0b40*/  IADD3 R33, PT, PT, RZ, -R19, RZ ;  /* 0x80000013ff217210 */ /* 0x001fe40007ffe0ff */
[----:B------:R-:W-:Y:S01]  /*0b50*/  @!P1 LOP3.LUT R21, RZ, R18, RZ, 0x33, !PT ;  /* 0x00000012ff159212 */ /* 0x000fe200078e33ff */
[----:B------:R-:W-:Y:S01]  /*0b60*/  HFMA2 R18, -RZ, RZ, 0, 0 ;  /* 0x00000000ff127431 */ /* 0x000fe200000001ff */
[----:B------:R-:W-:Y:S01]  /*0b70*/  ISETP.NE.AND P1, PT, R32, RZ, PT ;  /* 0x000000ff2000720c */ /* 0x000fe20003f25270 */
[----:B------:R-:W-:Y:S02]  /*0b80*/  IMAD R33, R33, R20, RZ ;  /* 0x0000001421217224 */ /* 0x000fe400078e02ff */
[----:B------:R-:W-:Y:S02]  /*0b90*/  IMAD.IADD R28, R21, 0x1, R6 ;  /* 0x00000001151c7824 */ /* 0x000fe400078e0206 */
[----:B------:R-:W-:-:S03]  /*0ba0*/  IMAD.HI.U32 R18, R19, R33, R18 ;  /* 0x0000002113127227 */ /* 0x000fc600078e0012 */
[----:B------:R-:W-:Y:S02]  /*0bb0*/  IABS R19, R28 ;  /* 0x0000001c00137213 */ /* 0x000fe40000000000 */
[----:B------:R-:W-:-:S03]  /*0bc0*/  ISETP.GE.AND P2, PT, R28, RZ, PT ;  /* 0x000000ff1c00720c */ /* 0x000fc60003f46270 */
        /* <DEDUP_REMOVED lines=18> */
.L_x_19640:
[----:B------:R-:W-:Y:S02]  /*0cf0*/  IMAD.MOV.U32 R21, RZ, RZ, R25 ;  /* 0x000000ffff157224 */ /* 0x000fe400078e0019 */
[----:B------:R-:W-:-:S05]  /*0d00*/  IMAD.MOV.U32 R20, RZ, RZ, R22 ;  /* 0x000000ffff147224 */ /* 0x000fca00078e0016 */
[----:B------:R-:W2:Y:S01]  /*0d10*/  LDG.E.CONSTANT R21, desc[UR6][R20.64] ;  /* 0x0000000614157981 */ /* 0x000ea2000c1e9900 */
[----:B------:R-:W-:Y:S01]  /*0d20*/  SHF.L.U32 R18, R13, 0x1, RZ ;  /* 0x000000010d127819 */ /* 0x000fe200000006ff */
[----:B------:R-:W-:-:S03]  /*0d30*/  IMAD R19, R10, UR9, RZ ;  /* 0x000000090a137c24 */ /* 0x000fc6000f8e02ff */
        /* <DEDUP_REMOVED lines=11> */
[----:B------:R-:W-:Y:S01]  /*0df0*/  MOV R18, 0x400 ;  /* 0x0000040000127802 */ /* 0x000fe20000000f00 */
[----:B------:R-:W0:Y:S03]  /*0e00*/  S2R R19, SR_CgaCtaId ;  /* 0x0000000000137919 */ /* 0x000e260000008800 */
[----:B0-----:R-:W-:-:S05]  /*0e10*/  LEA R18, R19, R18, 0x18 ;  /* 0x0000001213127211 */ /* 0x001fca00078ec0ff */
[----:B------:R-:W-:-:S05]  /*0e20*/  IMAD R28, R9, 0x38, R18 ;  /* 0x00000038091c7824 */ /* 0x000fca00078e0212 */
[----:B------:R-:W0:Y:S02]  /*0e30*/  LDS.64 R18, [R28] ;  /* 0x000000001c127984 */ /* 0x000e240000000a00 */
        /* <DEDUP_REMOVED lines=9> */
[----:B------:R-:W-:-:S03]  /*0ed0*/  PRMT R32, R32, 0x7632, R32 ;  /* 0x0000763220207816 */ /* 0x000fc60000000020 */
[----:B------:R-:W-:Y:S01]  /*0ee0*/  FFMA.FTZ R21, R21, R34, R36 ;  /* 0x0000002215157223 */ /* 0x000fe20000010024 */
[----:B------:R-:W-:Y:S01]  /*0ef0*/  IMAD.U32 R34, R33, 0x10000, RZ ;  /* 0x0001000021227824 */ /* 0x000fe200078e00ff */
[----:B------:R-:W-:Y:S01]  /*0f00*/  SHF.L.U32 R35, R32, 0x10, RZ ;  /* 0x0000001020237819 */ /* 0x000fe200000006ff */
[----:B------:R-:W2:Y:S01]  /*0f10*/  LDG.E.CONSTANT R33, desc[UR6][R30.64+0x180] ;  /* 0x000180061e217981 */ /* 0x000ea2000c1e9900 */
[----:B------:R-:W-:Y:S02]  /*0f20*/  IMAD.U32 R18, R18, 0x10000, RZ ;  /* 0x0001000012127824 */ /* 0x000fe400078e00ff */
[----:B------:R-:W-:-:S04]  /*0f30*/  FMUL.FTZ R19, R19, R34 ;  /* 0x0000002213137220 */ /* 0x000fc80000410000 */
[----:B------:R-:W-:Y:S02]  /*0f40*/  FFMA.FTZ R35, R18, R35, R19 ;  /* 0x0000002312237223 */ /* 0x000fe40000010013 */
[----:B------:R-:W0:Y:S01]  /*0f50*/  LDS.64 R18, [R28+0x8] ;  /* 0x000008001c127984 */ /* 0x000e220000000a00 */
[----:B----4-:R-:W-:Y:S02]  /*0f60*/  IMAD.U32 R32, R20, 0x10000, RZ ;  /* 0x0001000014207824 */ /* 0x010fe400078e00ff */
[----:B0-----:R-:W-:-:S04]  /*0f70*/  IMAD.U32 R34, R18, 0x10000, RZ ;  /* 0x0001000012227824 */ /* 0x001fc800078e00ff */
[----:B------:R-:W-:Y:S02]  /*0f80*/  FFMA.FTZ R34, R34, R32, R21 ;  /* 0x0000002022227223 */ /* 0x000fe40000010015 */
[----:B------:R-:W3:Y:S04]  /*0f90*/  LDG.E.CONSTANT R21, desc[UR6][R30.64+0x200] ;  /* 0x000200061e157981 */ /* 0x000ee8000c1e9900 */
[----:B------:R-:W4:Y:S01]  /*0fa0*/  LDG.E.CONSTANT R32, desc[UR6][R30.64+0x280] ;  /* 0x000280061e207981 */ /* 0x000f22000c1e9900 */
[----:B------:R-:W-:Y:S02]  /*0fb0*/  PRMT R20, R20, 0x7632, R20 ;  /* 0x0000763214147816 */ /* 0x000fe40000000014 */
[----:B------:R-:W-:-:S03]  /*0fc0*/  PRMT R18, R18, 0x7632, R18 ;  /* 0x0000763212127816 */ /* 0x000fc60000000012 */
[----:B------:R-:W-:Y:S01]  /*0fd0*/  IMAD.U32 R20, R20, 0x10000, RZ ;  /* 0x0001000014147824 */ /* 0x000fe200078e00ff */
[----:B------:R-:W-:-:S05]  /*0fe0*/  SHF.L.U32 R18, R18, 0x10, RZ ;  /* 0x0000001012127819 */ /* 0x000fca00000006ff */
[----:B------:R-:W-:Y:S02]  /*0ff0*/  FFMA.FTZ R35, R18, R20, R35 ;  /* 0x0000001412237223 */ /* 0x000fe40000010023 */
[----:B------:R-:W4:Y:S01]  /*1000*/  LDG.E.CONSTANT R20, desc[UR6][R30.64+0x300] ;  /* 0x000300061e147981 */ /* 0x000f22000c1e9900 */
[C---:B------:R-:W-:Y:S01]  /*1010*/  IMAD.U32 R37, R19.reuse, 0x10000, RZ ;  /* 0x0001000013257824 */ /* 0x040fe200078e00ff */
[----:B------:R-:W-:Y:S02]  /*1020*/  PRMT R19, R19, 0x7632, R19 ;  /* 0x0000763213137816 */ /* 0x000fe40000000013 */
[C---:B--2---:R-:W-:Y:S02]  /*1030*/  SHF.L.U32 R18, R33.reuse, 0x10, RZ ;  /* 0x0000001021127819 */ /* 0x044fe400000006ff */
[----:B------:R-:W-:-:S03]  /*1040*/  PRMT R33, R33, 0x7632, R33 ;  /* 0x0000763221217816 */ /* 0x000fc60000000021 */
[----:B------:R-:W-:Y:S01]  /*1050*/  FFMA.FTZ R34, R37, R18, R34 ;  /* 0x0000001225227223 */ /* 0x000fe20000010022 */
[----:B------:R-:W-:Y:S02]  /*1060*/  IMAD.U32 R18, R19, 0x10000, RZ ;  /* 0x0001000013127824 */ /* 0x000fe400078e00ff */
[----:B------:R-:W-:-:S04]  /*1070*/  IMAD.U32 R33, R33, 0x10000, RZ ;  /* 0x0001000021217824 */ /* 0x000fc800078e00ff */
[----:B------:R-:W-:Y:S02]  /*1080*/  FFMA.FTZ R35, R18, R33, R35 ;  /* 0x0000002112237223 */ /* 0x000fe40000010023 */
[----:B------:R-:W0:Y:S02]  /*1090*/  LDS.64 R18, [R28+0x10] ;  /* 0x000010001c127984 */ /* 0x000e240000000a00 */
[C---:B0-----:R-:W-:Y:S01]  /*10a0*/  SHF.L.U32 R33, R18.reuse, 0x10, RZ ;  /* 0x0000001012217819 */ /* 0x041fe200000006ff */
[C---:B---3--:R-:W-:Y:S01]  /*10b0*/  IMAD.U32 R36, R21.reuse, 0x10000, RZ ;  /* 0x0001000015247824 */ /* 0x048fe200078e00ff */
[----:B------:R-:W-:Y:S02]  /*10c0*/  PRMT R18, R18, 0x7632, R18 ;  /* 0x0000763212127816 */ /* 0x000fe40000000012 */
[----:B------:R-:W-:-:S03]  /*10d0*/  PRMT R21, R21, 0x7632, R21 ;  /* 0x0000763215157816 */ /* 0x000fc60000000015 */
[----:B------:R-:W-:Y:S01]  /*10e0*/  IMAD.U32 R18, R18, 0x10000, RZ ;  /* 0x0001000012127824 */ /* 0x000fe200078e00ff */
[----:B------:R-:W-:Y:S01]  /*10f0*/  SHF.L.U32 R21, R21, 0x10, RZ ;  /* 0x0000001015157819 */ /* 0x000fe200000006ff */
[----:B------:R-:W-:-:S04]  /*1100*/  FFMA.FTZ R34, R33, R36, R34 ;  /* 0x0000002421227223 */ /* 0x000fc80000010022 */
[----:B------:R-:W-:Y:S01]  /*1110*/  FFMA.FTZ R35, R18, R21, R35 ;  /* 0x0000001512237223 */ /* 0x000fe20000010023 */
[C---:B------:R-:W-:Y:S02]  /*1120*/  IMAD.U32 R21, R19.reuse, 0x10000, RZ ;  /* 0x0001000013157824 */ /* 0x040fe400078e00ff */
[----:B----4-:R-:W-:Y:S01]  /*1130*/  IMAD.U32 R18, R32, 0x10000, RZ ;  /* 0x0001000020127824 */ /* 0x010fe200078e00ff */
[----:B------:R-:W-:-:S03]  /*1140*/  PRMT R19, R19, 0x7632, R19 ;  /* 0x0000763213137816 */ /* 0x000fc60000000013 */
[----:B------:R-:W-:Y:S01]  /*1150*/  FFMA.FTZ R34, R21, R18, R34 ;  /* 0x0000001215227223 */ /* 0x000fe20000010022 */
[----:B------:R-:W-:Y:S01]  /*1160*/  PRMT R18, R32, 0x7632, R18 ;  /* 0x0000763220127816 */ /* 0x000fe20000000012 */
[----:B------:R-:W2:Y:S01]  /*1170*/  LDG.E.CONSTANT R21, desc[UR6][R30.64+0x380] ;  /* 0x000380061e157981 */ /* 0x000ea2000c1e9900 */
[----:B------:R-:W-:-:S03]  /*1180*/  SHF.L.U32 R32, R19, 0x10, RZ ;  /* 0x0000001013207819 */ /* 0x000fc600000006ff */
[----:B------:R-:W-:-:S04]  /*1190*/  IMAD.U32 R18, R18, 0x10000, RZ ;  /* 0x0001000012127824 */ /* 0x000fc800078e00ff */
[----:B------:R-:W-:Y:S02]  /*11a0*/  FFMA.FTZ R32, R32, R18, R35 ;  /* 0x0000001220207223 */ /* 0x000fe40000010023 */
[----:B------:R-:W0:Y:S01]  /*11b0*/  LDS.64 R18, [R28+0x18] ;  /* 0x000018001c127984 */ /* 0x000e220000000a00 */
[----:B------:R-:W-:Y:S01]  /*11c0*/  SHF.L.U32 R33, R20, 0x10, RZ ;  /* 0x0000001014217819 */ /* 0x000fe200000006ff */
[----:B0-----:R-:W-:-:S04]  /*11d0*/  IMAD.U32 R35, R18, 0x10000, RZ ;  /* 0x0001000012237824 */ /* 0x001fc800078e00ff */
        /* <DEDUP_REMOVED lines=8> */
[----:B------:R-:W4:Y:S01]  /*1260*/  LDG.E.CONSTANT R32, desc[UR6][R30.64+0x500] ;  /* 0x000500061e207981 */ /* 0x000f22000c1e9900 */
[C---:B------:R-:W-:Y:S02]  /*1270*/  SHF.L.U32 R20, R19.reuse, 0x10, RZ ;  /* 0x0000001013147819 */ /* 0x040fe400000006ff */
[----:B------:R-:W-:Y:S01]  /*1280*/  PRMT R19, R19, 0x7632, R19 ;  /* 0x0000763213137816 */ /* 0x000fe20000000013 */
[----:B------:R-:W4:Y:S04]  /*1290*/  LDG.E.CONSTANT R37, desc[UR6][R30.64+0x680] ;  /* 0x000680061e257981 */ /* 0x000f28000c1e9900 */
[----:B------:R-:W-:-:S02]  /*12a0*/  IMAD.U32 R19, R19, 0x10000, RZ ;  /* 0x0001000013137824 */ /* 0x000fc400078e00ff */
[C---:B--2---:R-:W-:Y:S01]  /*12b0*/  IMAD.U32 R36, R21.reuse, 0x10000, RZ ;  /* 0x0001000015247824 */ /* 0x044fe200078e00ff */
[----:B------:R-:W-:-:S04]  /*12c0*/  PRMT R21, R21, 0x7632, R21 ;  /* 0x0000763215157816 */ /* 0x000fc80000000015 */
[----:B------:R-:W-:Y:S01]  /*12d0*/  SHF.L.U32 R21, R21, 0x10, RZ ;  /* 0x0000001015157819 */ /* 0x000fe200000006ff */
[----:B------:R-:W-:-:S04]  /*12e0*/  FFMA.FTZ R35, R20, R36, R35 ;  /* 0x0000002414237223 */ /* 0x000fc80000010023 */
[----:B------:R-:W-:Y:S02]  /*12f0*/  FFMA.FTZ R18, R19, R21, R18 ;  /* 0x0000001513127223 */ /* 0x000fe40000010012 */
[----:B------:R-:W0:Y:S02]  /*1300*/  LDS.64 R20, [R28+0x20] ;  /* 0x000020001c147984 */ /* 0x000e240000000a00 */
[C---:B0-----:R-:W-:Y:S02]  /*1310*/  IMAD.U32 R36, R20.reuse, 0x10000, RZ ;  /* 0x0001000014247824 */ /* 0x041fe400078e00ff */
[----:B---3--:R-:W-:Y:S01]  /*1320*/  IMAD.U32 R19, R33, 0x10000, RZ ;  /* 0x0001000021137824 */ /* 0x008fe200078e00ff */
[----:B------:R-:W-:-:S03]  /*1330*/  PRMT R20, R20, 0x7632, R20 ;  /* 0x0000763214147816 */ /* 0x000fc60000000014 */
[----:B------:R-:W-:Y:S01]  /*1340*/  FFMA.FTZ R35, R36, R19, R35 ;  /* 0x0000001324237223 */ /* 0x000fe20000010023 */
[----:B------:R-:W-:Y:S02]  /*1350*/  PRMT R19, R33, 0x7632, R19 ;  /* 0x0000763221137816 */ /* 0x000fe40000000013 */
[----:B------:R-:W-:-:S03]  /*1360*/  SHF.L.U32 R33, R20, 0x10, RZ ;  /* 0x0000001014217819 */ /* 0x000fc600000006ff */
[----:B------:R-:W-:-:S04]  /*1370*/  IMAD.U32 R19, R19, 0x10000, RZ ;  /* 0x0001000013137824 */ /* 0x000fc800078e00ff */
[----:B------:R-:W-:Y:S01]  /*1380*/  FFMA.FTZ R33, R33, R19, R18 ;  /* 0x0000001321217223 */ /* 0x000fe20000010012 */
[----:B------:R-:W-:Y:S01]  /*1390*/  IMAD.U32 R18, R21, 0x10000, RZ ;  /* 0x0001000015127824 */ /* 0x000fe200078e00ff */
[----:B----4-:R-:W-:-:S05]  /*13a0*/  SHF.L.U32 R19, R34, 0x10, RZ ;  /* 0x0000001022137819 */ /* 0x010fca00000006ff */
[----:B------:R-:W-:Y:S02]  /*13b0*/  FFMA.FTZ R35, R18, R19, R35 ;  /* 0x0000001312237223 */ /* 0x000fe40000010023 */
[----:B------:R-:W0:Y:S01]  /*13c0*/  LDS.64 R18, [R28+0x28] ;  /* 0x000028001c127984 */ /* 0x000e220000000a00 */
[----:B------:R-:W-:Y:S02]  /*13d0*/  PRMT R21, R21, 0x7632, R21 ;  /* 0x0000763215157816 */ /* 0x000fe40000000015 */
[----:B------:R-:W-:-:S03]  /*13e0*/  PRMT R34, R34, 0x7632, R34 ;  /* 0x0000763222227816 */ /* 0x000fc60000000022 */
[----:B------:R-:W-:Y:S02]  /*13f0*/  IMAD.U32 R20, R21, 0x10000, RZ ;  /* 0x0001000015147824 */ /* 0x000fe400078e00ff */
[----:B------:R-:W-:-:S04]  /*1400*/  IMAD.U32 R34, R34, 0x10000, RZ ;  /* 0x0001000022227824 */ /* 0x000fc800078e00ff */
[----:B------:R-:W-:Y:S01]  /*1410*/  FFMA.FTZ R33, R20, R34, R33 ;  /* 0x0000002214217223 */ /* 0x000fe20000010021 */
[----:B------:R-:W-:Y:S01]  /*1420*/  IMAD.U32 R20, R32, 0x10000, RZ ;  /* 0x0001000020147824 */ /* 0x000fe200078e00ff */
[----:B------:R-:W2:Y:S01]  /*1430*/  LDG.E.CONSTANT R34, desc[UR6][R30.64+0x600] ;  /* 0x000600061e227981 */ /* 0x000ea2000c1e9900 */
[----:B0-----:R-:W-:-:S05]  /*1440*/  SHF.L.U32 R36, R18, 0x10, RZ ;  /* 0x0000001012247819 */ /* 0x001fca00000006ff */
[----:B------:R-:W-:Y:S02]  /*1450*/  FFMA.FTZ R36, R36, R20, R35 ;  /* 0x0000001424247223 */ /* 0x000fe40000010023 */
[----:B------:R0:W3:Y:S04]  /*1460*/  LDG.E.CONSTANT R35, desc[UR6][R30.64+0x580] ;  /* 0x000580061e237981 */ /* 0x0000e8000c1e9900 */
[----:B------:R2:W1:Y:S01]  /*1470*/  LDS.64 R20, [R28+0x30] ;  /* 0x000030001c147984 */ /* 0x0004620000000a00 */
[----:B------:R-:W-:Y:S02]  /*1480*/  PRMT R18, R18, 0x7632, R18 ;  /* 0x0000763212127816 */ /* 0x000fe40000000012 */
[----:B------:R-:W-:-:S03]  /*1490*/  PRMT R32, R32, 0x7632, R32 ;  /* 0x0000763220207816 */ /* 0x000fc60000000020 */
[----:B------:R-:W-:Y:S01]  /*14a0*/  IMAD.U32 R18, R18, 0x10000, RZ ;  /* 0x0001000012127824 */ /* 0x000fe200078e00ff */
[----:B------:R-:W-:-:S05]  /*14b0*/  SHF.L.U32 R32, R32, 0x10, RZ ;  /* 0x0000001020207819 */ /* 0x000fca00000006ff */
[----:B------:R-:W-:Y:S01]  /*14c0*/  FFMA.FTZ R33, R18, R32, R33 ;  /* 0x0000002012217223 */ /* 0x000fe20000010021 */
[C---:B------:R-:W-:Y:S01]  /*14d0*/  IMAD.U32 R18, R19.reuse, 0x10000, RZ ;  /* 0x0001000013127824 */ /* 0x040fe200078e00ff */
[----:B------:R-:W-:Y:S02]  /*14e0*/  PRMT R19, R19, 0x7632, R19 ;  /* 0x0000763213137816 */ /* 0x000fe40000000013 */
[C---:B0-----:R-:W-:Y:S01]  /*14f0*/  PRMT R30, R37.reuse, 0x7632, R30 ;  /* 0x00007632251e7816 */ /* 0x041fe2000000001e */
[----:B------:R-:W-:-:S03]  /*1500*/  IMAD.U32 R37, R37, 0x10000, RZ ;  /* 0x0001000025257824 */ /* 0x000fc600078e00ff */
[----:B------:R-:W-:Y:S01]  /*1510*/  SHF.L.U32 R30, R30, 0x10, RZ ;  /* 0x000000101e1e7819 */ /* 0x000fe200000006ff */
[----:B------:R-:W-:Y:S01]  /*1520*/  UMOV UR4, 0xffffffff ;  /* 0xffffffff00047882 */ /* 0x000fe20000000000 */
[----:B------:R-:W-:Y:S02]  /*1530*/  ISETP.NE.AND P0, PT, R9, RZ, PT ;  /* 0x000000ff0900720c */ /* 0x000fe40003f05270 */
[----:B-----5:R-:W-:Y:S02]  /*1540*/  FSETP.NEU.FTZ.AND P1, PT, R12, RZ, PT ;  /* 0x000000ff0c00720b */ /* 0x020fe40003f3d000 */
[C---:B--2---:R-:W-:Y:S02]  /*1550*/  PRMT R28, R34.reuse, 0x7632, R28 ;  /* 0x00007632221c7816 */ /* 0x044fe4000000001c */
[----:B------:R-:W-:-:S03]  /*1560*/  SHF.L.U32 R34, R34, 0x10, RZ ;  /* 0x0000001022227819 */ /* 0x000fc600000006ff */
[----:B------:R-:W-:Y:S02]  /*1570*/  IMAD.U32 R28, R28, 0x10000, RZ ;  /* 0x000100001c1c7824 */ /* 0x000fe400078e00ff */
[C---:B---3--:R-:W-:Y:S01]  /*1580*/  IMAD.U32 R32, R35.reuse, 0x10000, RZ ;  /* 0x0001000023207824 */ /* 0x048fe200078e00ff */
[----:B------:R-:W-:-:S03]  /*1590*/  PRMT R35, R35, 0x7632, R35 ;  /* 0x0000763223237816 */ /* 0x000fc60000000023 */
[----:B------:R-:W-:Y:S01]  /*15a0*/  FFMA.FTZ R36, R18, R32, R36 ;  /* 0x0000002012247223 */ /* 0x000fe20000010024 */
[----:B------:R-:W-:Y:S01]  /*15b0*/  SHF.L.U32 R18, R19, 0x10, RZ ;  /* 0x0000001013127819 */ /* 0x000fe200000006ff */
[----:B------:R-:W-:-:S04]  /*15c0*/  IMAD.U32 R35, R35, 0x10000, RZ ;  /* 0x0001000023237824 */ /* 0x000fc800078e00ff */
[----:B------:R-:W-:Y:S01]  /*15d0*/  FFMA.FTZ R33, R18, R35, R33 ;  /* 0x0000002312217223 */ /* 0x000fe20000010021 */
[C---:B-1----:R-:W-:Y:S01]  /*15e0*/  PRMT R18, R20.reuse, 0x7632, R18 ;  /* 0x0000763214127816 */ /* 0x042fe20000000012 */
[----:B------:R-:W-:Y:S01]  /*15f0*/  IMAD.U32 R19, R20, 0x10000, RZ ;  /* 0x0001000014137824 */ /* 0x000fe200078e00ff */
[----:B------:R-:W-:-:S03]  /*1600*/  PRMT R20, R21, 0x7632, R20 ;  /* 0x0000763215147816 */ /* 0x000fc60000000014 */
[----:B------:R-:W-:Y:S02]  /*1610*/  IMAD.U32 R18, R18, 0x10000, RZ ;  /* 0x0001000012127824 */ /* 0x000fe400078e00ff */
[----:B------:R-:W-:Y:S02]  /*1620*/  FFMA.FTZ R19, R19, R34, R36 ;  /* 0x0000002213137223 */ /* 0x000fe40000010024 */
[----:B------:R-:W-:Y:S01]  /*1630*/  FFMA.FTZ R18, R18, R28, R33 ;  /* 0x0000001c12127223 */ /* 0x000fe20000010021 */
[----:B------:R-:W-:Y:S01]  /*1640*/  SHF.L.U32 R28, R21, 0x10, RZ ;  /* 0x00000010151c7819 */ /* 0x000fe200000006ff */
[----:B------:R-:W-:-:S04]  /*1650*/  IMAD.U32 R21, R20, 0x10000, RZ ;  /* 0x0001000014157824 */ /* 0x000fc800078e00ff */
[----:B------:R-:W-:Y:S01]  /*1660*/  FFMA.FTZ R19, R28, R37, R19 ;  /* 0x000000251c137223 */ /* 0x000fe20000010013 */
[----:B------:R-:W-:-:S04]  /*1670*/  FFMA.FTZ R18, R21, R30, R18 ;  /* 0x0000001e15127223 */ /* 0x000fc80000010012 */
[----:B------:R-:W-:Y:S01]  /*1680*/  FADD.FTZ R18, R19, R18 ;  /* 0x0000001213127221 */ /* 0x000fe20000010000 */
[----:B------:R-:W-:Y:S06]  /*1690*/  BRA.DIV UR4, `(.L_x_19642) ;  /* 0x0000003a04047947 */ /* 0x000fec000b800000 */
[----:B------:R-:W0:Y:S02]  /*16a0*/  SHFL.BFLY PT, R19, R18, 0x2, 0x1f ;  /* 0x0c401f0012137f89 */ /* 0x000e2400000e0000 */
[----:B0-----:R-:W-:-:S05]  /*16b0*/  FADD.FTZ R19, R18, R19 ;  /* 0x0000001312137221 */ /* 0x001fca0000010000 */
[----:B------:R0:W1:Y:S02]  /*16c0*/  SHFL.BFLY PT, R20, R19, 0x1, 0x1f ;  /* 0x0c201f0013147f89 */ /* 0x00006400000e0000 */
.L_x_19689:
        /* <DEDUP_REMOVED lines=12> */
.L_x_19641:
[----:B------:R-:W-:Y:S05]  /*1790*/  BSYNC B1 ;  /* 0x0000000000017941 */ /* 0x000fea0003800000 */
.L_x_19639:
        /* <DEDUP_REMOVED lines=9> */
.L_x_19638:
[----:B------:R-:W-:Y:S05]  /*1830*/  BSYNC B0 ;  /* 0x0000000000007941 */ /* 0x000fea0003800000 */
.L_x_19637:
[----:B------:R-:W-:-:S03]  /*1840*/  UMOV UR4, 0xffffffff ;  /* 0xffffffff00047882 */ /* 0x000fc60000000000 */
[----:B------:R-:W-:Y:S05]  /*1850*/  BRA.DIV UR4, `(.L_x_19644) ;  /* 0x0000003604dc7947 */ /* 0x000fea000b800000 */
[----:B-----5:R-:W0:Y:S02]  /*1860*/  SHFL.BFLY PT, R12, R15, 0x10, 0x1f ;  /* 0x0e001f000f0c7f89 */ /* 0x020e2400000e0000 */
[----:B0-----:R-:W-:-:S05]  /*1870*/  FMNMX.FTZ R12, R12, R15, !PT ;  /* 0x0000000f0c0c7209 */ /* 0x001fca0007810000 */
[----:B------:R-:W0:Y:S02]  /*1880*/  SHFL.BFLY PT, R9, R12, 0x8, 0x1f ;  /* 0x0d001f000c097f89 */ /* 0x000e2400000e0000 */
[----:B0-----:R-:W-:-:S05]  /*1890*/  FMNMX.FTZ R17, R12, R9, !PT ;  /* 0x000000090c117209 */ /* 0x001fca0007810000 */
[----:B------:R0:W1:Y:S02]  /*18a0*/  SHFL.BFLY PT, R18, R17, 0x4, 0x1f ;  /* 0x0c801f0011127f89 */ /* 0x00006400000e0000 */
.L_x_19694:
        /* <DEDUP_REMOVED lines=8> */
[----:B------:R-:W-:-:S05]  /*1930*/  IMAD R15, R29, 0x4, R12 ;  /* 0x000000041d0f7824 */ /* 0x000fca00078e020c */
[----:B------:R-:W-:Y:S01]  /*1940*/  @!P3 STS [R15], R18 ;  /* 0x000000120f00b388 */ /* 0x000fe20000000800 */
        /* <DEDUP_REMOVED lines=8> */
[----:B0-----:R-:W-:Y:S01]  /*19d0*/  FMNMX.FTZ R20, R12, R19, !PT ;  /* 0x000000130c147209 */ /* 0x001fe20007810000 */
[----:B------:R-:W-:-:S04]  /*19e0*/  VIADD R12, R2, 0x7 ;  /* 0x00000007020c7836 */ /* 0x000fc80000000000 */
[----:B------:R-:W0:Y:S01]  /*19f0*/  SHFL.BFLY PT, R21, R20, 0x1, 0x1f ;  /* 0x0c201f0014157f89 */ /* 0x000e2200000e0000 */
[----:B------:R-:W-:Y:S02]  /*1a00*/  SHF.R.S32.HI R23, RZ, 0x1f, R12 ;  /* 0x0000001fff177819 */ /* 0x000fe4000001140c */
[----:B0-----:R-:W-:Y:S02]  /*1a10*/  FMNMX.FTZ R18, R20, R21, !PT ;  /* 0x0000001514127209 */ /* 0x001fe40007810000 */
[----:B------:R-:W-:-:S04]  /*1a20*/  LEA.HI R21, R23, R12, RZ, 0x3 ;  /* 0x0000000c17157211 */ /* 0x000fc800078f18ff */
        /* <DEDUP_REMOVED lines=22> */
.L_x_19649:
        /* <DEDUP_REMOVED lines=11> */
.L_x_19648:
[----:B------:R-:W-:Y:S05]  /*1c40*/  BSYNC.RECONVERGENT B1 ;  /* 0x0000000000017941 */ /* 0x000fea0003800200 */
.L_x_19647:
        /* <DEDUP_REMOVED lines=12> */
.L_x_19652:
        /* <DEDUP_REMOVED lines=9> */
[C---:B0-----:R-:W-:Y:S01]  /*1da0*/  FADD.FTZ R25, -R18.reuse, R25 ;  /* 0x0000001912197221 */ /* 0x041fe20000010100 */
[----:B-1----:R-:W-:-:S03]  /*1db0*/  FADD.FTZ R31, -R18, R31 ;  /* 0x0000001f121f7221 */ /* 0x002fc60000010100 */
[----:B------:R-:W-:Y:S01]  /*1dc0*/  FMUL.FTZ R25, R25, 1.4426950216293334961 ;  /* 0x3fb8aa3b19197820 */ /* 0x000fe20000410000 */
[C---:B--2---:R-:W-:Y:S01]  /*1dd0*/  FADD.FTZ R35, -R18.reuse, R35 ;  /* 0x0000002312237221 */ /* 0x044fe20000010100 */
[----:B------:R-:W-:Y:S02]  /*1de0*/  FMUL.FTZ R26, R31, 1.4426950216293334961 ;  /* 0x3fb8aa3b1f1a7820 */ /* 0x000fe40000410000 */
[----:B------:R0:W1:Y:S01]  /*1df0*/  MUFU.EX2 R37, R25 ;  /* 0x0000001900257308 */ /* 0x0000620000000800 */
[----:B------:R-:W-:Y:S01]  /*1e00*/  FMUL.FTZ R28, R35, 1.4426950216293334961 ;  /* 0x3fb8aa3b231c7820 */ /* 0x000fe20000410000 */
[C---:B---3--:R-:W-:Y:S01]  /*1e10*/  FADD.FTZ R24, -R18.reuse, R24 ;  /* 0x0000001812187221 */ /* 0x048fe20000010100 */
[----:B------:R-:W2:Y:S01]  /*1e20*/  LDS R35, [R20+0xe00] ;  /* 0x000e000014237984 */ /* 0x000ea20000000800 */
[----:B------:R-:W3:Y:S01]  /*1e30*/  MUFU.EX2 R26, R26 ;  /* 0x0000001a001a7308 */ /* 0x000ee20000000800 */
[----:B----4-:R-:W-:Y:S01]  /*1e40*/  FADD.FTZ R23, -R18, R23 ;  /* 0x0000001712177221 */ /* 0x010fe20000010100 */
[----:B------:R-:W-:-:S02]  /*1e50*/  FMUL.FTZ R24, R24, 1.4426950216293334961 ;  /* 0x3fb8aa3b18187820 */ /* 0x000fc40000410000 */
[----:B------:R-:W4:Y:S01]  /*1e60*/  MUFU.EX2 R28, R28 ;  /* 0x0000001c001c7308 */ /* 0x000f220000000800 */
[----:B------:R-:W-:Y:S01]  /*1e70*/  FMUL.FTZ R34, R23, 1.4426950216293334961 ;  /* 0x3fb8aa3b17227820 */ /* 0x000fe20000410000 */
[----:B0-----:R-:W0:Y:S01]  /*1e80*/  LDS R25, [R20+0xc00] ;  /* 0x000c000014197984 */ /* 0x001e220000000800 */
[C---:B-----5:R-:W-:Y:S01]  /*1e90*/  FADD.FTZ R33, -R18.reuse, R33 ;  /* 0x0000002112217221 */ /* 0x060fe20000010100 */
[----:B------:R5:W5:Y:S01]  /*1ea0*/  MUFU.EX2 R30, R24 ;  /* 0x00000018001e7308 */ /* 0x000b620000000800 */
[----:B-1----:R-:W-:Y:S01]  /*1eb0*/  FADD.FTZ R31, R37, R22 ;  /* 0x00000016251f7221 */ /* 0x002fe20000010000 */
[----:B------:R-:W1:Y:S01]  /*1ec0*/  LDS R23, [R20+0xa00] ;  /* 0x000a000014177984 */ /* 0x000e620000000800 */
[----:B------:R-:W-:Y:S01]  /*1ed0*/  FADD.FTZ R27, -R18, R27 ;  /* 0x0000001b121b7221 */ /* 0x000fe20000010100 */
[----:B------:R-:W5:Y:S01]  /*1ee0*/  MUFU.EX2 R22, R34 ;  /* 0x0000002200167308 */ /* 0x000f620000000800 */
[----:B---3--:R-:W-:Y:S01]  /*1ef0*/  FADD.FTZ R31, R31, R26 ;  /* 0x0000001a1f1f7221 */ /* 0x008fe20000010000 */
[----:B------:R-:W-:Y:S03]  /*1f00*/  STS [R20+-0x400], R37 ;  /* 0xfffc002514007388 */ /* 0x000fe60000000800 */
[----:B----4-:R-:W-:Y:S01]  /*1f10*/  FADD.FTZ R31, R31, R28 ;  /* 0x0000001c1f1f7221 */ /* 0x010fe20000010000 */
[----:B-----5:R-:W-:Y:S03]  /*1f20*/  LDS R24, [R20+0x1000] ;  /* 0x0010000014187984 */ /* 0x020fe60000000800 */
[----:B------:R-:W-:Y:S01]  /*1f30*/  FADD.FTZ R32, R31, R30 ;  /* 0x0000001e1f207221 */ /* 0x000fe20000010000 */
[----:B------:R-:W3:Y:S03]  /*1f40*/  LDS R37, [R20+0x1400] ;  /* 0x0014000014257984 */ /* 0x000ee60000000800 */
[----:B------:R-:W-:Y:S01]  /*1f50*/  FADD.FTZ R32, R32, R22 ;  /* 0x0000001620207221 */ /* 0x000fe20000010000 */
[----:B------:R-:W4:Y:S04]  /*1f60*/  LDS R31, [R20+0x1200] ;  /* 0x00120000141f7984 */ /* 0x000f280000000800 */
[----:B------:R-:W-:Y:S04]  /*1f70*/  STS [R20+-0x200], R26 ;  /* 0xfffe001a14007388 */ /* 0x000fe80000000800 */
[----:B------:R5:W-:Y:S04]  /*1f80*/  STS [R20], R28 ;  /* 0x0000001c14007388 */ /* 0x000be80000000800 */
[----:B------:R-:W4:Y:S01]  /*1f90*/  LDS R26, [R20+0x1600] ;  /* 0x00160000141a7984 */ /* 0x000f220000000800 */
[----:B--2---:R-:W-:-:S03]  /*1fa0*/  FADD.FTZ R35, -R18, R35 ;  /* 0x0000002312237221 */ /* 0x004fc60000010100 */
[----:B------:R2:W-:Y:S01]  /*1fb0*/  STS [R20+0x200], R30 ;  /* 0x0002001e14007388 */ /* 0x0005e20000000800 */
[----:B-----5:R-:W-:Y:S01]  /*1fc0*/  FMUL.FTZ R28, R33, 1.4426950216293334961 ;  /* 0x3fb8aa3b211c7820 */ /* 0x020fe20000410000 */
[C---:B0-----:R-:W-:Y:S02]  /*1fd0*/  FADD.FTZ R25, -R18.reuse, R25 ;  /* 0x0000001912197221 */ /* 0x041fe40000010100 */
[----:B------:R-:W0:Y:S01]  /*1fe0*/  LDS R33, [R20+0x1800] ;  /* 0x0018000014217984 */ /* 0x000e220000000800 */
[C---:B-1----:R-:W-:Y:S02]  /*1ff0*/  FADD.FTZ R23, -R18.reuse, R23 ;  /* 0x0000001712177221 */ /* 0x042fe40000010100 */
[----:B------:R-:W1:Y:S01]  /*2000*/  MUFU.EX2 R28, R28 ;  /* 0x0000001c001c7308 */ /* 0x000e620000000800 */
[----:B------:R-:W-:Y:S01]  /*2010*/  FMUL.FTZ R25, R25, 1.4426950216293334961 ;  /* 0x3fb8aa3b19197820 */ /* 0x000fe20000410000 */
[----:B--2---:R-:W-:Y:S01]  /*2020*/  FMUL.FTZ R30, R27, 1.4426950216293334961 ;  /* 0x3fb8aa3b1b1e7820 */ /* 0x004fe20000410000 */
[----:B------:R-:W-:Y:S01]  /*2030*/  FMUL.FTZ R23, R23, 1.4426950216293334961 ;  /* 0x3fb8aa3b17177820 */ /* 0x000fe20000410000 */
[----:B------:R-:W2:Y:S03]  /*2040*/  LDS R27, [R20+0x1a00] ;  /* 0x001a0000141b7984 */ /* 0x000ea60000000800 */
[----:B------:R-:W5:Y:S01]  /*2050*/  MUFU.EX2 R25, R25 ;  /* 0x0000001900197308 */ /* 0x000f620000000800 */
[----:B------:R5:W-:Y:S03]  /*2060*/  STS [R20+0x400], R22 ;  /* 0x0004001614007388 */ /* 0x000be60000000800 */
[----:B------:R-:W4:Y:S01]  /*2070*/  MUFU.EX2 R30, R30 ;  /* 0x0000001e001e7308 */ /* 0x000f220000000800 */
[----:B---3--:R-:W-:Y:S01]  /*2080*/  FADD.FTZ R37, -R18, R37 ;  /* 0x0000002512257221 */ /* 0x008fe20000010100 */
[----:B-1----:R4:W-:Y:S02]  /*2090*/  STS [R20+0x600], R28 ;  /* 0x0006001c14007388 */ /* 0x0029e40000000800 */
[----:B------:R-:W1:Y:S01]  /*20a0*/  MUFU.EX2 R23, R23 ;  /* 0x0000001700177308 */ /* 0x000e620000000800 */
[----:B-----5:R-:W-:Y:S01]  /*20b0*/  FADD.FTZ R22, R32, R28 ;  /* 0x0000001c20167221 */ /* 0x020fe20000010000 */
[----:B------:R-:W-:Y:S01]  /*20c0*/  FADD.FTZ R32, -R18, R24 ;  /* 0x0000001812207221 */ /* 0x000fe20000010100 */
[----:B------:R-:W-:Y:S01]  /*20d0*/  FMUL.FTZ R24, R35, 1.4426950216293334961 ;  /* 0x3fb8aa3b23187820 */ /* 0x000fe20000410000 */
[----:B------:R-:W-:Y:S02]  /*20e0*/  STS [R20+0xc00], R25 ;  /* 0x000c001914007388 */ /* 0x000fe40000000800 */
[----:B------:R-:W-:Y:S01]  /*20f0*/  FMUL.FTZ R32, R32, 1.4426950216293334961 ;  /* 0x3fb8aa3b20207820 */ /* 0x000fe20000410000 */
[----:B----4-:R-:W-:Y:S01]  /*2100*/  FADD.FTZ R28, -R18, R31 ;  /* 0x0000001f121c7221 */ /* 0x010fe20000010100 */
[----:B------:R-:W-:Y:S01]  /*2110*/  FADD.FTZ R22, R22, R30 ;  /* 0x0000001e16167221 */ /* 0x000fe20000010000 */
[----:B------:R3:W4:Y:S01]  /*2120*/  MUFU.EX2 R31, R24 ;  /* 0x00000018001f7308 */ /* 0x0007220000000800 */
[----:B------:R5:W-:Y:S01]  /*2130*/  STS [R20+0x800], R30 ;  /* 0x0008001e14007388 */ /* 0x000be20000000800 */
[----:B------:R-:W-:Y:S01]  /*2140*/  FMUL.FTZ R28, R28, 1.4426950216293334961 ;  /* 0x3fb8aa3b1c1c7820 */ /* 0x000fe20000410000 */
[----:B-1----:R-:W-:Y:S01]  /*2150*/  FADD.FTZ R22, R22, R23 ;  /* 0x0000001716167221 */ /* 0x002fe20000010000 */
[----:B------:R-:W1:Y:S01]  /*2160*/  MUFU.EX2 R35, R32 ;  /* 0x0000002000237308 */ /* 0x000e620000000800 */
[----:B------:R-:W-:Y:S01]  /*2170*/  FADD.FTZ R26, -R18, R26 ;  /* 0x0000001a121a7221 */ /* 0x000fe20000010100 */
[----:B------:R1:W-:Y:S01]  /*2180*/  STS [R20+0xa00], R23 ;  /* 0x000a001714007388 */ /* 0x0003e20000000800 */
[----:B------:R-:W-:-:S02]  /*2190*/  FADD.FTZ R22, R22, R25 ;  /* 0x0000001916167221 */ /* 0x000fc40000010000 */
[----:B------:R-:W-:Y:S01]  /*21a0*/  FMUL.FTZ R34, R26, 1.4426950216293334961 ;  /* 0x3fb8aa3b1a227820 */ /* 0x000fe20000410000 */
[----:B0-----:R-:W-:Y:S01]  /*21b0*/  FADD.FTZ R36, -R18, R33 ;  /* 0x0000002112247221 */ /* 0x001fe20000010100 */
[----:B-----5:R-:W-:Y:S02]  /*21c0*/  FMUL.FTZ R30, R37, 1.4426950216293334961 ;  /* 0x3fb8aa3b251e7820 */ /* 0x020fe40000410000 */
[----:B------:R-:W0:Y:S01]  /*21d0*/  MUFU.EX2 R37, R28 ;  /* 0x0000001c00257308 */ /* 0x000e220000000800 */
[----:B---3--:R-:W-:Y:S01]  /*21e0*/  FMUL.FTZ R24, R36, 1.4426950216293334961 ;  /* 0x3fb8aa3b24187820 */ /* 0x008fe20000410000 */
[----:B----4-:R-:W-:Y:S01]  /*21f0*/  FADD.FTZ R22, R22, R31 ;  /* 0x0000001f16167221 */ /* 0x010fe20000010000 */
[----:B------:R-:W-:Y:S01]  /*2200*/  STS [R20+0xe00], R31 ;  /* 0x000e001f14007388 */ /* 0x000fe20000000800 */
[----:B------:R-:W3:Y:S01]  /*2210*/  MUFU.EX2 R33, R30 ;  /* 0x0000001e00217308 */ /* 0x000ee20000000800 */
[----:B--2---:R-:W-:Y:S01]  /*2220*/  FADD.FTZ R26, -R18, R27 ;  /* 0x0000001b121a7221 */ /* 0x004fe20000010100 */
[----:B-1----:R-:W-:Y:S01]  /*2230*/  FADD.FTZ R22, R22, R35 ;  /* 0x0000002316167221 */ /* 0x002fe20000010000 */
[----:B------:R-:W-:Y:S01]  /*2240*/  STS [R20+0x1000], R35 ;  /* 0x0010002314007388 */ /* 0x000fe20000000800 */
[----:B------:R-:W1:Y:S01]  /*2250*/  MUFU.EX2 R27, R34 ;  /* 0x00000022001b7308 */ /* 0x000e620000000800 */
[----:B------:R-:W-:-:S03]  /*2260*/  FMUL.FTZ R26, R26, 1.4426950216293334961 ;  /* 0x3fb8aa3b1a1a7820 */ /* 0x000fc60000410000 */
[----:B------:R-:W2:Y:S01]  /*2270*/  MUFU.EX2 R24, R24 ;  /* 0x0000001800187308 */ /* 0x000ea20000000800 */
[----:B0-----:R-:W-:Y:S01]  /*2280*/  FADD.FTZ R22, R22, R37 ;  /* 0x0000002516167221 */ /* 0x001fe20000010000 */
[----:B------:R-:W-:Y:S02]  /*2290*/  STS [R20+0x1200], R37 ;  /* 0x0012002514007388 */ /* 0x000fe40000000800 */
[----:B------:R-:W0:Y:S01]  /*22a0*/  MUFU.EX2 R26, R26 ;  /* 0x0000001a001a7308 */ /* 0x000e220000000800 */
[----:B---3--:R-:W-:Y:S01]  /*22b0*/  FADD.FTZ R22, R22, R33 ;  /* 0x0000002116167221 */ /* 0x008fe20000010000 */
[----:B------:R-:W-:Y:S03]  /*22c0*/  STS [R20+0x1400], R33 ;  /* 0x0014002114007388 */ /* 0x000fe60000000800 */
[----:B-1----:R-:W-:Y:S01]  /*22d0*/  FADD.FTZ R23, R22, R27 ;  /* 0x0000001b16177221 */ /* 0x002fe20000010000 */
[----:B------:R-:W-:Y:S03]  /*22e0*/  STS [R20+0x1600], R27 ;  /* 0x0016001b14007388 */ /* 0x000fe60000000800 */
[----:B--2---:R-:W-:Y:S01]  /*22f0*/  FADD.FTZ R23, R23, R24 ;  /* 0x0000001817177221 */ /* 0x004fe20000010000 */
[----:B------:R-:W-:Y:S03]  /*2300*/  STS [R20+0x1800], R24 ;  /* 0x0018001814007388 */ /* 0x000fe60000000800 */
[----:B0-----:R-:W-:Y:S01]  /*2310*/  FADD.FTZ R22, R23, R26 ;  /* 0x0000001a17167221 */ /* 0x001fe20000010000 */
[----:B------:R0:W-:Y:S02]  /*2320*/  STS [R20+0x1a00], R26 ;  /* 0x001a001a14007388 */ /* 0x0001e40000000800 */
[----:B0-----:R-:W-:Y:S01]  /*2330*/  VIADD R20, R20, 0x2000 ;  /* 0x0000200014147836 */ /* 0x001fe20000000000 */
[----:B------:R-:W-:Y:S06]  /*2340*/  @!P4 BRA `(.L_x_19652) ;  /* 0xfffffff80070c947 */ /* 0x000fec000383ffff */
.L_x_19651:
[----:B------:R-:W-:Y:S05]  /*2350*/  BSYNC.RECONVERGENT B1 ;  /* 0x0000000000017941 */ /* 0x000fea0003800200 */
.L_x_19650:
        /* <DEDUP_REMOVED lines=55> */
.L_x_19654:
[----:B------:R-:W-:Y:S05]  /*26d0*/  BSYNC.RECONVERGENT B1 ;  /* 0x0000000000017941 */ /* 0x000fea0003800200 */
.L_x_19653:
        /* <DEDUP_REMOVED lines=26> */
.L_x_19646:
[----:B------:R-:W-:Y:S05]  /*2880*/  BSYNC.RECONVERGENT B0 ;  /* 0x0000000000007941 */ /* 0x000fea0003800200 */
.L_x_19645:
        /* <DEDUP_REMOVED lines=39> */
.L_x_19659:
[----:B------:R-:W0:Y:S01]  /*2b00*/  LDS R18, [R19] ;  /* 0x0000000013127984 */ /* 0x000e220000000800 */
[----:B------:R-:W-:-:S05]  /*2b10*/  VIADD R20, R20, 0x1 ;  /* 0x0000000114147836 */ /* 0x000fca0000000000 */
[----:B------:R-:W-:Y:S01]  /*2b20*/  ISETP.NE.AND P0, PT, R20, RZ, PT ;  /* 0x000000ff1400720c */ /* 0x000fe20003f05270 */
[----:B0-----:R-:W-:-:S05]  /*2b30*/  FMUL.FTZ R18, R18, R15 ;  /* 0x0000000f12127220 */ /* 0x001fca0000410000 */
[----:B------:R0:W-:Y:S02]  /*2b40*/  STS [R19], R18 ;  /* 0x0000001213007388 */ /* 0x0001e40000000800 */
[----:B0-----:R-:W-:-:S05]  /*2b50*/  VIADD R19, R19, 0x200 ;  /* 0x0000020013137836 */ /* 0x001fca0000000000 */
[----:B------:R-:W-:Y:S05]  /*2b60*/  @P0 BRA `(.L_x_19659) ;  /* 0xfffffffc00e40947 */ /* 0x000fea000383ffff */
.L_x_19658:
[----:B------:R-:W-:Y:S05]  /*2b70*/  BSYNC.RECONVERGENT B1 ;  /* 0x0000000000017941 */ /* 0x000fea0003800200 */
.L_x_19657:
        /* <DEDUP_REMOVED lines=12> */
.L_x_19662:
        /* <DEDUP_REMOVED lines=52> */
.L_x_19661:
[----:B------:R-:W-:Y:S05]  /*2f80*/  BSYNC.RECONVERGENT B1 ;  /* 0x0000000000017941 */ /* 0x000fea0003800200 */
.L_x_19660:
        /* <DEDUP_REMOVED lines=31> */
.L_x_19664:
[----:B------:R-:W-:Y:S05]  /*3180*/  BSYNC.RECONVERGENT B1 ;  /* 0x0000000000017941 */ /* 0x000fea0003800200 */
.L_x_19663:
        /* <DEDUP_REMOVED lines=14> */
.L_x_19656:
[----:B------:R-:W-:Y:S05]  /*3270*/  BSYNC.RECONVERGENT B0 ;  /* 0x0000000000007941 */ /* 0x000fea0003800200 */
.L_x_19655:
[----:B------:R-:W-:Y:S01]  /*3280*/  BAR.SYNC.DEFER_BLOCKING 0x0 ;  /* 0x0000000000007b1d */ /* 0x000fe20000010000 */
[----:B------:R-:W-:Y:S01]  /*3290*/  ISETP.GE.AND P0, PT, R29, R14, PT ;  /* 0x0000000e1d00720c */ /* 0x000fe20003f06270 */
[----:B------:R-:W-:Y:S01]  /*32a0*/  IMAD.MOV.U32 R20, RZ, RZ, RZ ;  /* 0x000000ffff147224 */ /* 0x000fe200078e00ff */
[----:B01----:R-:W-:Y:S01]  /*32b0*/  CS2R R18, SRZ ;  /* 0x0000000000127805 */ /* 0x003fe2000001ff00 */
[----:B------:R-:W-:Y:S02]  /*32c0*/  IMAD.MOV.U32 R17, RZ, RZ, RZ ;  /* 0x000000ffff117224 */ /* 0x000fe400078e00ff */
[----:B------:R-:W0:Y:S01]  /*32d0*/  LDCU UR12, c[0x0][0x3cc] ;  /* 0x00007980ff0c77ac */ /* 0x000e220008000800 */
[----:B------:R-:W-:Y:S01]  /*32e0*/  BSSY.RECONVERGENT B1, `(.L_x_19665) ;  /* 0x000016a000017945 */ /* 0x000fe20003800200 */
[----:B------:R-:W1:Y:S06]  /*32f0*/  LDCU.64 UR4, c[0x0][0x398] ;  /* 0x00007300ff0477ac */ /* 0x000e6c0008000a00 */
[----:B------:R-:W-:Y:S05]  /*3300*/  @P0 BRA `(.L_x_19666) ;  /* 0x00000014009c0947 */ /* 0x000fea0003800000 */
[----:B------:R-:W2:Y:S01]  /*3310*/  I2F.RP R15, R5 ;  /* 0x00000005000f7306 */ /* 0x000ea20000209400 */
[----:B------:R-:W3:Y:S01]  /*3320*/  LDCU.64 UR10, c[0x0][0x3a8] ;  /* 0x00007500ff0a77ac */ /* 0x000ee20008000a00 */
[----:B------:R-:W-:Y:S01]  /*3330*/  SHF.R.U32.HI R13, RZ, 0x3, R13 ;  /* 0x00000003ff0d7819 */ /* 0x000fe2000001160d */
[C---:B------:R-:W-:Y:S01]  /*3340*/  IMAD.IADD R28, R29.reuse, 0x1, -R14 ;  /* 0x000000011d1c7824 */ /* 0x040fe200078e0a0e */
[----:B------:R-:W-:Y:S01]  /*3350*/  IADD3 R27, PT, PT, R29, 0x1, RZ ;  /* 0x000000011d1b7810 */ /* 0x000fe20007ffe0ff */
[----:B------:R-:W4:Y:S01]  /*3360*/  LDCU UR9, c[0x0][0x3d0] ;  /* 0x00007a00ff0977ac */ /* 0x000f220008000800 */
[----:B------:R-:W-:Y:S01]  /*3370*/  LOP3.LUT R12, R13, 0x7c, RZ, 0xc0, !PT ;  /* 0x0000007c0d0c7812 */ /* 0x000fe200078ec0ff */
[----:B------:R-:W-:Y:S01]  /*3380*/  IMAD.MOV.U32 R13, RZ, RZ, RZ ;  /* 0x000000ffff0d7224 */ /* 0x000fe200078e00ff */
[----:B------:R-:W5:Y:S03]  /*3390*/  LDCU UR8, c[0x0][0x3ec] ;  /* 0x00007d80ff0877ac */ /* 0x000f660008000800 */
[----:B------:R-:W-:Y:S01]  /*33a0*/  IMAD.WIDE R12, R16, 0x4, R12 ;  /* 0x00000004100c7825 */ /* 0x000fe200078e020c */
[----:B------:R-:W-:Y:S01]  /*33b0*/  IADD3 R16, PT, PT, R11, 0x100, RZ ;  /* 0x000001000b107810 */ /* 0x000fe20007ffe0ff */
[----:B--2---:R-:W2:Y:S01]  /*33c0*/  MUFU.RCP R15, R15 ;  /* 0x0000000f000f7308 */ /* 0x004ea20000001000 */
[----:B---3--:R-:W-:-:S02]  /*33d0*/  IADD3 R26, P0, PT, R12, UR10, RZ ;  /* 0x0000000a0c1a7c10 */ /* 0x008fc4000ff1e0ff */
[----:B------:R-:W-:Y:S02]  /*33e0*/  LEA R12, R9, R16, 0x18 ;  /* 0x00000010090c7211 */ /* 0x000fe400078ec0ff */
[----:B------:R-:W-:-:S03]  /*33f0*/  IADD3.X R21, PT, PT, R13, UR11, RZ, P0, !PT ;  /* 0x0000000b0d157c10 */ /* 0x000fc600087fe4ff */
[C---:B------:R-:W-:Y:S01]  /*3400*/  IMAD R31, R29.reuse, 0x20, R12 ;  /* 0x000000201d1f7824 */ /* 0x040fe200078e020c */
[----:B------:R-:W-:Y:S02]  /*3410*/  LEA R29, R29, 0x3, 0x3 ;  /* 0x000000031d1d7811 */ /* 0x000fe400078e18ff */
[----:B-----5:R-:W-:Y:S01]  /*3420*/  IADD3 R30, PT, PT, R8, -UR8, RZ ;  /* 0x80000008081e7c10 */ /* 0x020fe2000fffe0ff */
[----:B------:R-:W-:Y:S01]  /*3430*/  VIADD R31, R31, 0x10 ;  /* 0x000000101f1f7836 */ /* 0x000fe20000000000 */
[----:B--2---:R-:W-:-:S04]  /*3440*/  IADD3 R22, PT, PT, R15, 0xffffffe, RZ ;  /* 0x0ffffffe0f167810 */ /* 0x004fc80007ffe0ff */
[----:B------:R2:W3:Y:S02]  /*3450*/  F2I.FTZ.U32.TRUNC.NTZ R23, R22 ;  /* 0x0000001600177305 */ /* 0x0004e4000021f000 */
[----:B--2---:R-:W-:Y:S02]  /*3460*/  IMAD.MOV.U32 R22, RZ, RZ, RZ ;  /* 0x000000ffff167224 */ /* 0x004fe400078e00ff */
[----:B---3--:R-:W-:-:S04]  /*3470*/  IMAD.MOV R20, RZ, RZ, -R23 ;  /* 0x000000ffff147224 */ /* 0x008fc800078e0a17 */
[----:B------:R-:W-:Y:S02]  /*3480*/  IMAD R11, R20, R5, RZ ;  /* 0x00000005140b7224 */ /* 0x000fe400078e02ff */
[----:B------:R-:W-:Y:S02]  /*3490*/  IMAD.MOV.U32 R20, RZ, RZ, RZ ;  /* 0x000000ffff147224 */ /* 0x000fe400078e00ff */
[----:B------:R-:W-:-:S04]  /*34a0*/  IMAD.HI.U32 R16, R23, R11, R22 ;  /* 0x0000000b17107227 */ /* 0x000fc800078e0016 */
[----:B----4-:R-:W-:-:S05]  /*34b0*/  IMAD R22, R10, UR9, RZ ;  /* 0x000000090a167c24 */ /* 0x010fca000f8e02ff */
[----:B------:R-:W-:-:S07]  /*34c0*/  SHF.R.S32.HI R23, RZ, 0x1f, R22 ;  /* 0x0000001fff177819 */ /* 0x000fce0000011416 */
.L_x_19677:
[----:B------:R-:W2:Y:S01]  /*34d0*/  LDC R13, c[0x0][0x3f0] ;  /* 0x0000fc00ff0d7b82 */ /* 0x000ea20000000800 */
[----:B------:R-:W-:Y:S01]  /*34e0*/  VIADD R33, R29, 0xfffffffd ;  /* 0xfffffffd1d217836 */ /* 0x000fe20000000000 */
[----:B------:R-:W-:Y:S04]  /*34f0*/  BSSY.RECONVERGENT B0, `(.L_x_19667) ;  /* 0x000013b000007945 */ /* 0x000fe80003800200 */
[----:B------:R-:W-:Y:S02]  /*3500*/  IABS R9, R33 ;  /* 0x0000002100097213 */ /* 0x000fe40000000000 */
[----:B------:R-:W3:Y:S03]  /*3510*/  LDC R8, c[0x0][0x3f4] ;  /* 0x0000fd00ff087b82 */ /* 0x000ee60000000800 */
[----:B------:R-:W-:-:S05]  /*3520*/  IMAD.HI.U32 R11, R16, R9, RZ ;  /* 0x00000009100b7227 */ /* 0x000fca00078e00ff */
[----:B------:R-:W-:Y:S02]  /*3530*/  IADD3 R12, PT, PT, RZ, -R11, RZ ;  /* 0x8000000bff0c7210 */ /* 0x000fe40007ffe0ff */
        /* <DEDUP_REMOVED lines=8> */
[----:B------:R-:W-:Y:S01]  /*35c0*/  @!P1 IMAD.IADD R12, R12, 0x1, -R15 ;  /* 0x000000010c0c9824 */ /* 0x000fe200078e0a0f */
[----:B------:R-:W-:Y:S02]  /*35d0*/  @!P1 IADD3 R11, PT, PT, R11, 0x1, RZ ;  /* 0x000000010b0b9810 */ /* 0x000fe40007ffe0ff */
[----:B------:R-:W-:Y:S02]  /*35e0*/  ISETP.NE.AND P1, PT, R8, RZ, PT ;  /* 0x000000ff0800720c */ /* 0x000fe40003f25270 */
[----:B------:R-:W-:Y:S01]  /*35f0*/  ISETP.GE.U32.AND P0, PT, R12, R5, PT ;  /* 0x000000050c00720c */ /* 0x000fe20003f06070 */
[----:B--2---:R-:W-:-:S04]  /*3600*/  VIADD R15, R14, 0xffffffe ;  /* 0x0ffffffe0e0f7836 */ /* 0x004fc80000000000 */
[----:B------:R-:W2:Y:S08]  /*3610*/  F2I.FTZ.U32.TRUNC.NTZ R9, R15 ;  /* 0x0000000f00097305 */ /* 0x000eb0000021f000 */
[----:B------:R-:W-:-:S04]  /*3620*/  @P0 VIADD R11, R11, 0x1 ;  /* 0x000000010b0b0836 */ /* 0x000fc80000000000 */
[----:B------:R-:W-:Y:S01]  /*3630*/  @!P2 IMAD.MOV R11, RZ, RZ, -R11 ;  /* 0x000000ffff0ba224 */ /* 0x000fe200078e0a0b */
[----:B------:R-:W-:Y:S01]  /*3640*/  @!P1 LOP3.LUT R11, RZ, R8, RZ, 0x33, !PT ;  /* 0x00000008ff0b9212 */ /* 0x000fe200078e33ff */
[----:B------:R-:W-:Y:S01]  /*3650*/  IMAD.MOV.U32 R8, RZ, RZ, RZ ;  /* 0x000000ffff087224 */ /* 0x000fe200078e00ff */
[----:B--2---:R-:W-:Y:S02]  /*3660*/  IADD3 R25, PT, PT, RZ, -R9, RZ ;  /* 0x80000009ff197210 */ /* 0x004fe40007ffe0ff */
        /* <DEDUP_REMOVED lines=21> */
[----:B------:R-:W2:Y:S04]  /*37c0*/  LDS.128 R8, [R31+-0x10] ;  /* 0xfffff0001f087984 */ /* 0x000ea80000000c00 */
[----:B------:R-:W0:Y:S04]  /*37d0*/  LDG.E.CONSTANT R25, desc[UR6][R34.64] ;  /* 0x0000000622197981 */ /* 0x000e28000c1e9900 */
[----:B------:R-:W3:Y:S01]  /*37e0*/  LDS.128 R12, [R31] ;  /* 0x000000001f0c7984 */ /* 0x000ee20000000c00 */
[----:B--2---:R-:W-:Y:S01]  /*37f0*/  F2FP.BF16.F32.PACK_AB R32, R9, R8 ;  /* 0x000000080920723e */ /* 0x004fe200000010ff */
[----:B------:R-:W-:Y:S01]  /*3800*/  BSSY.RECONVERGENT B2, `(.L_x_19669) ;  /* 0x000002e000027945 */ /* 0x000fe20003800200 */
[----:B------:R-:W-:-:S03]  /*3810*/  F2FP.BF16.F32.PACK_AB R11, R11, R10 ;  /* 0x0000000a0b0b723e */ /* 0x000fc600000010ff */
[----:B------:R-:W-:Y:S01]  /*3820*/  IMAD.MOV.U32 R10, RZ, RZ, R32 ;  /* 0x000000ffff0a7224 */ /* 0x000fe200078e0020 */
[----:B---3--:R-:W-:Y:S02]  /*3830*/  F2FP.BF16.F32.PACK_AB R12, R13, R12 ;  /* 0x0000000c0d0c723e */ /* 0x008fe400000010ff */
[----:B------:R-:W-:Y:S01]  /*3840*/  F2FP.BF16.F32.PACK_AB R13, R15, R14 ;  /* 0x0000000e0f0d723e */ /* 0x000fe200000010ff */
[----:B0-----:R-:W-:-:S03]  /*3850*/  IMAD.WIDE R24, R25, UR12, R22 ;  /* 0x0000000c19187c25 */ /* 0x001fc6000f8e0216 */
[----:B------:R-:W-:-:S05]  /*3860*/  LEA R24, P0, R7, R24, 0x3 ;  /* 0x0000001807187211 */ /* 0x000fca00078018ff */
[----:B------:R-:W-:Y:S01]  /*3870*/  IMAD.X R25, RZ, RZ, R25, P0 ;  /* 0x000000ffff197224 */ /* 0x000fe200000e0619 */
        /* <DEDUP_REMOVED lines=38> */
.L_x_19670:
[----:B------:R-:W-:Y:S05]  /*3ae0*/  BSYNC.RECONVERGENT B2 ;  /* 0x0000000000027941 */ /* 0x000fea0003800200 */
.L_x_19669:
[----:B-----5:R-:W-:Y:S02]  /*3af0*/  HMUL2.BF16_V2 R25, R10, R25 ;  /* 0x000000190a197232 */ /* 0x020fe40000200000 */
[----:B------:R-:W-:-:S03]  /*3b00*/  HFMA2.BF16_V2 R32, R11, R24, -RZ ;  /* 0x000000180b207231 */ /* 0x000fc600003000ff */
[C---:B------:R-:W-:Y:S02]  /*3b10*/  PRMT R24, R25.reuse, 0x7610, R24 ;  /* 0x0000761019187816 */ /* 0x040fe40000000018 */
[----:B------:R-:W-:Y:S02]  /*3b20*/  PRMT R25, R25, 0x7632, R25 ;  /* 0x0000763219197816 */ /* 0x000fe40000000019 */
[C---:B------:R-:W-:Y:S01]  /*3b30*/  PRMT R34, R32.reuse, 0x7632, R34 ;  /* 0x0000763220227816 */ /* 0x040fe20000000022 */
[----:B------:R-:W-:Y:S01]  /*3b40*/  IMAD.U32 R32, R32, 0x10000, RZ ;  /* 0x0001000020207824 */ /* 0x000fe200078e00ff */
[----:B------:R-:W-:Y:S01]  /*3b50*/  SHF.L.U32 R24, R24, 0x10, RZ ;  /* 0x0000001018187819 */ /* 0x000fe200000006ff */
[----:B------:R-:W-:Y:S01]  /*3b60*/  IMAD.U32 R25, R25, 0x10000, RZ ;  /* 0x0001000019197824 */ /* 0x000fe200078e00ff */
[----:B------:R-:W-:Y:S01]  /*3b70*/  SHF.L.U32 R35, R34, 0x10, RZ ;  /* 0x0000001022237819 */ /* 0x000fe200000006ff */
[----:B------:R-:W-:Y:S02]  /*3b80*/  HMUL2.BF16_V2 R34, R12, R15 ;  /* 0x0000000f0c227232 */ /* 0x000fe40000200000 */
[----:B------:R-:W-:-:S02]  /*3b90*/  FADD.FTZ R15, R24, R25 ;  /* 0x00000019180f7221 */ /* 0x000fc40000010000 */
        /* <DEDUP_REMOVED lines=52> */
.L_x_19672:
[----:B------:R-:W-:Y:S05]  /*3ee0*/  BSYNC.RECONVERGENT B2 ;  /* 0x0000000000027941 */ /* 0x000fea0003800200 */
.L_x_19671:
        /* <DEDUP_REMOVED lines=29> */
[----:B------:R-:W-:Y:S01]  /*40c0*/  FADD.FTZ R32, R32, R35 ;  /* 0x0000002320207221 */ /* 0x000fe20000010000 */
[----:B------:R-:W-:Y:S03]  /*40d0*/  BSSY.RECONVERGENT B2, `(.L_x_19673) ;  /* 0x0000021000027945 */ /* 0x000fe60003800200 */
[----:B------:R-:W-:Y:S01]  /*40e0*/  FADD.FTZ R19, R19, R32 ;  /* 0x0000002013137221 */ /* 0x000fe20000010000 */
[----:B------:R-:W-:Y:S06]  /*40f0*/  @P0 BRA `(.L_x_19674) ;  /* 0x0000000000780947 */ /* 0x000fec0003800000 */
        /* <DEDUP_REMOVED lines=30> */
.L_x_19674:
[----:B------:R-:W-:Y:S05]  /*42e0*/  BSYNC.RECONVERGENT B2 ;  /* 0x0000000000027941 */ /* 0x000fea0003800200 */
.L_x_19673:
[----:B-----5:R-:W-:Y:S02]  /*42f0*/  HMUL2.BF16_V2 R25, R10, R25 ;  /* 0x000000190a197232 */ /* 0x020fe40000200000 */
[----:B------:R-:W-:Y:S01]  /*4300*/  HFMA2.BF16_V2 R32, R11, R24, -RZ ;  /* 0x000000180b207231 */ /* 0x000fe200003000ff */
[----:B------:R-:W-:Y:S02]  /*4310*/  ISETP.GT.U32.AND P1, PT, R7, 0xf, PT ;  /* 0x0000000f0700780c */ /* 0x000fe40003f24070 */
[C---:B------:R-:W-:Y:S02]  /*4320*/  PRMT R24, R25.reuse, 0x7610, R24 ;  /* 0x0000761019187816 */ /* 0x040fe40000000018 */
[----:B------:R-:W-:Y:S02]  /*4330*/  PRMT R25, R25, 0x7632, R25 ;  /* 0x0000763219197816 */ /* 0x000fe40000000019 */
[----:B------:R-:W-:Y:S01]  /*4340*/  PRMT R34, R32, 0x7632, R34 ;  /* 0x0000763220227816 */ /* 0x000fe20000000022 */
[----:B------:R-:W-:Y:S01]  /*4350*/  IMAD.U32 R24, R24, 0x10000, RZ ;  /* 0x0001000018187824 */ /* 0x000fe200078e00ff */
[----:B------:R-:W-:Y:S01]  /*4360*/  SHF.L.U32 R32, R32, 0x10, RZ ;  /* 0x0000001020207819 */ /* 0x000fe200000006ff */
[----:B------:R-:W-:-:S02]  /*4370*/  IMAD.U32 R25, R25, 0x10000, RZ ;  /* 0x0001000019197824 */ /* 0x000fc400078e00ff */
[----:B------:R-:W-:Y:S02]  /*4380*/  IMAD.U32 R35, R34, 0x10000, RZ ;  /* 0x0001000022237824 */ /* 0x000fe400078e00ff */
[----:B------:R-:W-:Y:S02]  /*4390*/  HMUL2.BF16_V2 R34, R12, R15 ;  /* 0x0000000f0c227232 */ /* 0x000fe40000200000 */
[----:B------:R-:W-:Y:S01]  /*43a0*/  FADD.FTZ R15, R24, R25 ;  /* 0x00000019180f7221 */ /* 0x000fe20000010000 */
[----:B------:R-:W-:Y:S02]  /*43b0*/  FADD.FTZ R24, R32, R35 ;  /* 0x0000002320187221 */ /* 0x000fe40000010000 */
[C---:B------:R-:W-:Y:S02]  /*43c0*/  PRMT R25, R34.reuse, 0x7610, R25 ;  /* 0x0000761022197816 */ /* 0x040fe40000000019 */
[----:B------:R-:W-:Y:S01]  /*43d0*/  PRMT R32, R34, 0x7632, R32 ;  /* 0x0000763222207816 */ /* 0x000fe20000000020 */
[----:B------:R-:W-:-:S02]  /*43e0*/  HFMA2.BF16_V2 R34, R13, R14, -RZ ;  /* 0x0000000e0d227231 */ /* 0x000fc400003000ff */
[----:B------:R-:W-:Y:S01]  /*43f0*/  IMAD.U32 R25, R25, 0x10000, RZ ;  /* 0x0001000019197824 */ /* 0x000fe200078e00ff */
[----:B------:R-:W-:-:S05]  /*4400*/  SHF.L.U32 R32, R32, 0x10, RZ ;  /* 0x0000001020207819 */ /* 0x000fca00000006ff */
[----:B------:R-:W-:Y:S01]  /*4410*/  FADD.FTZ R14, R25, R32 ;  /* 0x00000020190e7221 */ /* 0x000fe20000010000 */
[--C-:B------:R-:W-:Y:S01]  /*4420*/  FADD.FTZ R25, R15, R24.reuse ;  /* 0x000000180f197221 */ /* 0x100fe20000010000 */
[C---:B------:R-:W-:Y:S02]  /*4430*/  PRMT R15, R34.reuse, 0x7610, R15 ;  /* 0x00007610220f7816 */ /* 0x040fe4000000000f */
[----:B------:R-:W-:Y:S01]  /*4440*/  PRMT R24, R34, 0x7632, R24 ;  /* 0x0000763222187816 */ /* 0x000fe20000000018 */
[----:B------:R-:W-:Y:S02]  /*4450*/  FADD.FTZ R14, R25, R14 ;  /* 0x0000000e190e7221 */ /* 0x000fe40000010000 */
[----:B------:R-:W-:Y:S02]  /*4460*/  IMAD.U32 R15, R15, 0x10000, RZ ;  /* 0x000100000f0f7824 */ /* 0x000fe400078e00ff */
        /* <DEDUP_REMOVED lines=11> */
[C---:B0123--:R-:W-:Y:S01]  /*4520*/  IADD3 R9, PT, PT, R29.reuse, -0x2, RZ ;  /* 0xfffffffe1d097810 */ /* 0x04ffe20007ffe0ff */
[----:B------:R-:W-:Y:S01]  /*4530*/  VIADD R35, R29, 0xffffffff ;  /* 0xffffffff1d237836 */ /* 0x000fe20000000000 */
[-C--:B------:R-:W-:Y:S02]  /*4540*/  ISETP.GE.AND P6, PT, R33, R2.reuse, PT ;  /* 0x000000022100720c */ /* 0x080fe40003fc6270 */
[-C--:B------:R-:W-:Y:S01]  /*4550*/  ISETP.GE.AND P4, PT, R9, R2.reuse, PT ;  /* 0x000000020900720c */ /* 0x080fe20003f86270 */
[----:B------:R-:W-:Y:S01]  /*4560*/  VIADD R9, R29, 0x1 ;  /* 0x000000011d097836 */ /* 0x000fe20000000000 */
[-C--:B------:R-:W-:Y:S01]  /*4570*/  ISETP.GE.AND P3, PT, R35, R2.reuse, PT ;  /* 0x000000022300720c */ /* 0x080fe20003f66270 */
[C---:B------:R-:W-:Y:S01]  /*4580*/  VIADD R35, R29.reuse, 0x3 ;  /* 0x000000031d237836 */ /* 0x040fe20000000000 */
[----:B------:R-:W-:Y:S02]  /*4590*/  IADD3 R33, PT, PT, R29, 0x2, RZ ;  /* 0x000000021d217810 */ /* 0x000fe40007ffe0ff */
[----:B------:R-:W-:-:S02]  /*45a0*/  ISETP.GE.AND P2, PT, R9, R2, PT ;  /* 0x000000020900720c */ /* 0x000fc40003f46270 */
[----:B------:R-:W-:Y:S02]  /*45b0*/  IADD3 R9, PT, PT, R29, 0x4, RZ ;  /* 0x000000041d097810 */ /* 0x000fe40007ffe0ff */
[C---:B-----5:R-:W-:Y:S02]  /*45c0*/  PRMT R32, R25.reuse, 0x7632, R32 ;  /* 0x0000763219207816 */ /* 0x060fe40000000020 */
[----:B------:R-:W-:Y:S02]  /*45d0*/  SEL R25, R25, RZ, !P6 ;  /* 0x000000ff19197207 */ /* 0x000fe40007000000 */
[-C--:B------:R-:W-:Y:S02]  /*45e0*/  ISETP.GE.AND P6, PT, R9, R2.reuse, PT ;  /* 0x000000020900720c */ /* 0x080fe40003fc6270 */
[----:B------:R-:W-:Y:S02]  /*45f0*/  ISETP.GE.AND P1, PT, R33, R2, PT ;  /* 0x000000022100720c */ /* 0x000fe40003f26270 */
[----:B------:R-:W-:-:S02]  /*4600*/  PRMT R8, R14, 0x7632, R8 ;  /* 0x000076320e087816 */ /* 0x000fc40000000008 */
[----:B------:R-:W-:Y:S02]  /*4610*/  SEL R9, R14, RZ, !P3 ;  /* 0x000000ff0e097207 */ /* 0x000fe40005800000 */
        /* <DEDUP_REMOVED lines=14> */
.L_x_19676:
[----:B------:R-:W-:Y:S05]  /*4700*/  BSYNC.RECONVERGENT B2 ;  /* 0x0000000000027941 */ /* 0x000fea0003800200 */
.L_x_19675:
[----:B0123-5:R-:W-:Y:S02]  /*4710*/  HMUL2.BF16_V2 R9, R10, R25 ;  /* 0x000000190a097232 */ /* 0x02ffe40000200000 */
[----:B------:R-:W-:Y:S02]  /*4720*/  HFMA2.BF16_V2 R11, R11, R14, -RZ ;  /* 0x0000000e0b0b7231 */ /* 0x000fe400003000ff */
[----:B------:R-:W-:Y:S02]  /*4730*/  HMUL2.BF16_V2 R15, R12, R15 ;  /* 0x0000000f0c0f7232 */ /* 0x000fe40000200000 */
[----:B------:R-:W-:Y:S01]  /*4740*/  HFMA2.BF16_V2 R8, R13, R24, -RZ ;  /* 0x000000180d087231 */ /* 0x000fe200003000ff */
[----:B------:R-:W-:Y:S02]  /*4750*/  PRMT R10, R9, 0x7632, R10 ;  /* 0x00007632090a7816 */ /* 0x000fe4000000000a */
[C---:B------:R-:W-:Y:S01]  /*4760*/  PRMT R12, R11.reuse, 0x7632, R12 ;  /* 0x000076320b0c7816 */ /* 0x040fe2000000000c */
[----:B------:R-:W-:Y:S01]  /*4770*/  IMAD.U32 R11, R11, 0x10000, RZ ;  /* 0x000100000b0b7824 */ /* 0x000fe200078e00ff */
[----:B------:R-:W-:-:S02]  /*4780*/  PRMT R13, R15, 0x7610, R13 ;  /* 0x000076100f0d7816 */ /* 0x000fc4000000000d */
[----:B------:R-:W-:Y:S01]  /*4790*/  PRMT R14, R15, 0x7632, R14 ;  /* 0x000076320f0e7816 */ /* 0x000fe2000000000e */
[----:B------:R-:W-:Y:S01]  /*47a0*/  IMAD.U32 R15, R9, 0x10000, RZ ;  /* 0x00010000090f7824 */ /* 0x000fe200078e00ff */
[----:B------:R-:W-:Y:S01]  /*47b0*/  SHF.L.U32 R10, R10, 0x10, RZ ;  /* 0x000000100a0a7819 */ /* 0x000fe200000006ff */
[----:B------:R-:W-:Y:S01]  /*47c0*/  IMAD.U32 R13, R13, 0x10000, RZ ;  /* 0x000100000d0d7824 */ /* 0x000fe200078e00ff */
[----:B------:R-:W-:Y:S02]  /*47d0*/  SHF.L.U32 R12, R12, 0x10, RZ ;  /* 0x000000100c0c7819 */ /* 0x000fe400000006ff */
        /* <DEDUP_REMOVED lines=12> */
.L_x_19668:
[----:B01----:R-:W-:Y:S05]  /*48a0*/  BSYNC.RECONVERGENT B0 ;  /* 0x0000000000007941 */ /* 0x003fea0003800200 */
.L_x_19667:
[----:B--2---:R-:W-:Y:S01]  /*48b0*/  VIADD R8, R2, 0x7 ;  /* 0x0000000702087836 */ /* 0x004fe20000000000 */
[----:B------:R-:W-:Y:S01]  /*48c0*/  IADD3 R26, P1, PT, R26, 0x10, RZ ;  /* 0x000000101a1a7810 */ /* 0x000fe20007f3e0ff */
[----:B------:R-:W-:Y:S01]  /*48d0*/  VIADD R28, R28, 0x4 ;  /* 0x000000041c1c7836 */ /* 0x000fe20000000000 */
[----:B------:R-:W-:Y:S01]  /*48e0*/  IADD3 R31, PT, PT, R31, 0x80, RZ ;  /* 0x000000801f1f7810 */ /* 0x000fe20007ffe0ff */
[----:B------:R-:W-:Y:S01]  /*48f0*/  VIADD R29, R29, 0x20 ;  /* 0x000000201d1d7836 */ /* 0x000fe20000000000 */
[----:B------:R-:W-:Y:S01]  /*4900*/  SHF.R.S32.HI R9, RZ, 0x1f, R8 ;  /* 0x0000001fff097819 */ /* 0x000fe20000011408 */
[----:B------:R-:W-:-:S03]  /*4910*/  IMAD.X R21, RZ, RZ, R21, P1 ;  /* 0x000000ffff157224 */ /* 0x000fc600008e0615 */
[----:B------:R-:W-:Y:S02]  /*4920*/  LEA.HI R9, R9, R8, RZ, 0x3 ;  /* 0x0000000809097211 */ /* 0x000fe400078f18ff */
[C---:B------:R-:W-:Y:S02]  /*4930*/  IADD3 R8, PT, PT, R27.reuse, 0x3, RZ ;  /* 0x000000031b087810 */ /* 0x040fe40007ffe0ff */
[----:B------:R-:W-:Y:S02]  /*4940*/  SHF.R.S32.HI R9, RZ, 0x3, R9 ;  /* 0x00000003ff097819 */ /* 0x000fe40000011409 */
[----:B------:R-:W-:Y:S02]  /*4950*/  IADD3 R27, PT, PT, R27, 0x4, RZ ;  /* 0x000000041b1b7810 */ /* 0x000fe40007ffe0ff */
[----:B------:R-:W-:-:S13]  /*4960*/  ISETP.GE.AND P0, PT, R8, R9, PT ;  /* 0x000000090800720c */ /* 0x000fda0003f06270 */
[----:B------:R-:W-:Y:S05]  /*4970*/  @!P0 BRA `(.L_x_19677) ;  /* 0xffffffe800d48947 */ /* 0x000fea000383ffff */
.L_x_19666:
[----:B01----:R-:W-:Y:S05]  /*4980*/  BSYNC.RECONVERGENT B1 ;  /* 0x0000000000017941 */ /* 0x003fea0003800200 */
.L_x_19665:
        /* <DEDUP_REMOVED lines=22> */
.L_x_19679:
[----:B------:R-:W-:Y:S05]  /*4af0*/  BSYNC.RECONVERGENT B0 ;  /* 0x0000000000007941 */ /* 0x000fea0003800200 */
.L_x_19678:
        /* <DEDUP_REMOVED lines=12> */
.L_x_19681:
[----:B------:R-:W-:Y:S05]  /*4bc0*/  BSYNC.RECONVERGENT B0 ;  /* 0x0000000000007941 */ /* 0x000fea0003800200 */
.L_x_19680:
        /* <DEDUP_REMOVED lines=8> */
.L_x_19683:
[----:B------:R-:W-:Y:S05]  /*4c50*/  BSYNC.RECONVERGENT B0 ;  /* 0x0000000000007941 */ /* 0x000fea0003800200 */
.L_x_19682:
        /* <DEDUP_REMOVED lines=12> */
.L_x_19685:
[----:B------:R-:W-:Y:S05]  /*4d20*/  BSYNC.RECONVERGENT B0 ;  /* 0x0000000000007941 */ /* 0x000fea0003800200 */
.L_x_19684:
        /* <DEDUP_REMOVED lines=24> */
.L_x_19642:
        /* <DEDUP_REMOVED lines=8> */
.L_x_19687:
[----:B------:R-:W-:Y:S05]  /*4f30*/  BSYNC B2 ;  /* 0x0000000000027941 */ /* 0x000fea0003800000 */
.L_x_19686:
        /* <DEDUP_REMOVED lines=8> */
.L_x_19688:
[----:B------:R-:W-:Y:S05]  /*4fc0*/  BRA `(.L_x_19689) ;  /* 0xffffffc400c07947 */ /* 0x000fea000383ffff */
.L_x_19644:
        /* <DEDUP_REMOVED lines=8> */
.L_x_19691:
[----:B------:R-:W-:Y:S05]  /*5050*/  BSYNC B0 ;  /* 0x0000000000007941 */ /* 0x000fea0003800000 */
.L_x_19690:
        /* <DEDUP_REMOVED lines=9> */
.L_x_19692:
[----:B------:R-:W-:Y:S02]  /*50f0*/  IMAD.MOV.U32 R28, RZ, RZ, 0x4 ;  /* 0x00000004ff1c7424 */ /* 0x000fe400078e00ff */
[----:B------:R-:W-:-:S05]  /*5100*/  IMAD.MOV.U32 R9, RZ, RZ, R20 ;  /* 0x000000ffff097224 */ /* 0x000fca00078e0014 */
[----:B------:R-:W-:-:S04]  /*5110*/  FMNMX.FTZ R17, R12, R9, !PT ;  /* 0x000000090c117209 */ /* 0x000fc80007810000 */
[----:B------:R-:W-:-:S07]  /*5120*/  MOV R19, R17 ;  /* 0x0000001100137202 */ /* 0x000fce0000000f00 */
[----:B------:R-:W-:Y:S05]  /*5130*/  WARPSYNC.COLLECTIVE R21, `(.L_x_19693) ;  /* 0x0000000015087348 */ /* 0x000fea0003c00000 */
[----:B------:R0:W1:Y:S02]  /*5140*/  SHFL.BFLY P2, R20, R19, R28, R30 ;  /* 0x0c00001c13147389 */ /* 0x000064000004001e */
[----:B01----:R-:W-:Y:S05]  /*5150*/  ENDCOLLECTIVE ;  /* 0x000000000000791b */ /* 0x003fea0003800000 */
.L_x_19693:
[----:B------:R-:W-:Y:S01]  /*5160*/  MOV R18, R20 ;  /* 0x0000001400127202 */ /* 0x000fe20000000f00 */
[----:B------:R-:W-:Y:S06]  /*5170*/  BRA `(.L_x_19694) ;  /* 0xffffffc400cc7947 */ /* 0x000fec000383ffff */
.L_x_19695:
        /* <DEDUP_REMOVED lines=16> */
.L_x_25945:


//--------------------- .text._ZN4vllm25paged_attention_v1_kernelI13__nv_bfloat16S1_Li96ELi8ELi128ELNS_18Fp8KVCacheDataTypeE0ELb1EEEvPT_PKS3_PKT0_S9_ifPKiSB_iPKfiiiSD_SD_iiiii --------------------------
	.section	.text._ZN4vllm25paged_attention_v1_kernelI13__nv_bfloat16S1_Li96ELi8ELi128ELNS_18Fp8KVCacheDataTypeE0ELb1EEEvPT_PKS3_PKT0_S9_ifPKiSB_iPKfiiiSD_SD_iiiii,"ax",@progbits
	.align	128
        .global         _ZN4vllm25paged_attention_v1_kernelI13__nv_bfloat16S1_Li96ELi8ELi128ELNS_18Fp8KVCacheDataTypeE0ELb1EEEvPT_PKS3_PKT0_S9_ifPKiSB_iPKfiiiSD_SD_iiiii
        .type           _ZN4vllm25paged_attention_v1_kernelI13__nv_bfloat16S1_Li96ELi8ELi128ELNS_18Fp8KVCacheDataTypeE0ELb1EEEvPT_PKS3_PKT0_S9_ifPKiSB_iPKfiiiSD_SD_iiiii,@function
        .size           _ZN4vllm25paged_attention_v1_kernelI13__nv_bfloat16S1_Li96ELi8ELi128ELNS_18Fp8KVCacheDataTypeE0ELb1EEEvPT_PKS3_PKT0_S9_ifPKiSB_iPKfiiiSD_SD_iiiii,(.L_x_25946 - _ZN4vllm25paged_attention_v1_kernelI13__nv_bfloat16S1_Li96ELi8ELi128ELNS_18Fp8KVCacheDataTypeE0ELb1EEEvPT_PKS3_PKT0_S9_ifPKiSB_iPKfiiiSD_SD_iiiii)
        .other          _ZN4vllm25paged_attention_v1_kernelI13__nv_bfloat16S1_Li96ELi8ELi128ELNS_18Fp8KVCacheDataTypeE0ELb1EEEvPT_PKS3_PKT0_S9_ifPKiSB_iPKfiiiSD_SD_iiiii,@"STO_CUDA_ENTRY STV_DEFAULT"
_ZN4vllm25paged_attention_v1_kernelI13__nv_bfloat16S1_Li96ELi8ELi128ELNS_18Fp8KVCacheDataTypeE0ELb1EEEvPT_PKS3_PKT0_S9_ifPKiSB_iPKfiiiSD_SD_iiiii:
.text._ZN4vllm25paged_attention_v1_kernelI13__nv_bfloat16S1_Li96ELi8ELi128ELNS_18Fp8KVCacheDataTypeE0ELb1EEEvPT_PKS3_PKT0_S9_ifPKiSB_iPKfiiiSD_SD_iiiii:
        /* <DEDUP_REMOVED lines=25> */
[----:B------:R-:W-:Y:S01]  /*0190*/  @!P1 IADD3 R4, P2, P3, R9, R0, R4 ;  /* 0x0000000009049210 */ /* 0x000fe20007b5e004 */
[----:B0-----:R-:W0:Y:S01]  /*01a0*/  @P0 LDC.64 R2, c[0x0][0x3c0] ;  /* 0x0000f000ff020b82 */ /* 0x001e220000000a00 */
[----:B------:R-:W-:-:S04]  /*01b0*/  SHF.R.S32.HI R0, RZ, 0x1f, R0 ;  /* 0x0000001fff007819 */ /* 0x000fc80000011400 */
[----:B------:R-:W-:-:S03]  /*01c0*/  @!P1 IADD3.X R0, PT, PT, RZ, R0, RZ, P2, P3 ;  /* 0x00000000ff009210 */ /* 0x000fc600017e64ff */
[----:B------:R-:W3:Y:S01]  /*01d0*/  LDC R9, c[0x0][0x3a0] ;  /* 0x0000e800ff097b82 */ /* 0x000ee20000000800 */
[----:B--2---:R-:W-:-:S04]  /*01e0*/  @!P1 LEA R10, P2, R4, R12, 0x1 ;  /* 0x0000000c040a9211 */ /* 0x004fc800078408ff */
[----:B------:R-:W-:-:S05]  /*01f0*/  @!P1 LEA.HI.X R11, R4, R13, R0, 0x1, P2 ;  /* 0x0000000d040b9211 */ /* 0x000fca00010f0c00 */
[----:B------:R-:W2:Y:S01]  /*0200*/  @!P1 LDG.E.CONSTANT R0, desc[UR6][R10.64] ;  /* 0x000000060a009981 */ /* 0x000ea2000c1e9900 */
[----:B0-----:R-:W-:Y:S01]  /*0210*/  @P0 IMAD.WIDE.U32 R2, R5, 0x4, R2 ;  /* 0x0000000405020825 */ /* 0x001fe200078e0002 */
[----:B---3--:R-:W-:Y:S01]  /*0220*/  IABS R18, R9 ;  /* 0x0000000900127213 */ /* 0x008fe20000000000 */
[----:B------:R-:W0:Y:S03]  /*0230*/  LDC R4, c[0x0][0x370] ;  /* 0x0000dc00ff047b82 */ /* 0x000e260000000800 */
[----:B------:R0:W5:Y:S01]  /*0240*/  @P0 LDG.E.CONSTANT R16, desc[UR6][R2.64] ;  /* 0x0000000602100981 */ /* 0x000162000c1e9900 */
[----:B------:R-:W3:Y:S08]  /*0250*/  I2F.RP R14, R18 ;  /* 0x00000012000e7306 */ /* 0x000ef00000209400 */
[----:B---3--:R-:W3:Y:S02]  /*0260*/  MUFU.RCP R14, R14 ;  /* 0x0000000e000e7308 */ /* 0x008ee40000001000 */
[----:B---3--:R-:W-:-:S06]  /*0270*/  IADD3 R12, PT, PT, R14, 0xffffffe, RZ ;  /* 0x0ffffffe0e0c7810 */ /* 0x008fcc0007ffe0ff */
[----:B------:R3:W4:Y:S01]  /*0280*/  F2I.FTZ.U32.TRUNC.NTZ R13, R12 ;  /* 0x0000000c000d7305 */ /* 0x000722000021f000 */
[----:B0-----:R-:W-:Y:S01]  /*0290*/  IABS R3, R4 ;  /* 0x0000000400037213 */ /* 0x001fe20000000000 */
[----:B---3--:R-:W-:Y:S02]  /*02a0*/  IMAD.MOV.U32 R12, RZ, RZ, RZ ;  /* 0x000000ffff0c7224 */ /* 0x008fe400078e00ff */
[----:B----4-:R-:W-:-:S04]  /*02b0*/  IMAD.MOV R11, RZ, RZ, -R13 ;  /* 0x000000ffff0b7224 */ /* 0x010fc800078e0a0d */
[----:B------:R-:W-:-:S04]  /*02c0*/  IMAD R11, R11, R18, RZ ;  /* 0x000000120b0b7224 */ /* 0x000fc800078e02ff */
[----:B------:R-:W-:-:S06]  /*02d0*/  IMAD.HI.U32 R13, R13, R11, R12 ;  /* 0x0000000b0d0d7227 */ /* 0x000fcc00078e000c */
[----:B------:R-:W-:-:S05]  /*02e0*/  IMAD.HI.U32 R2, R13, R3, RZ ;  /* 0x000000030d027227 */ /* 0x000fca00078e00ff */
[----:B------:R-:W-:-:S05]  /*02f0*/  IADD3 R10, PT, PT, RZ, -R2, RZ ;  /* 0x80000002ff0a7210 */ /* 0x000fca0007ffe0ff */
[C---:B------:R-:W-:Y:S02]  /*0300*/  IMAD R3, R18.reuse, R10, R3 ;  /* 0x0000000a12037224 */ /* 0x040fe400078e0203 */
[----:B------:R-:W0:Y:S03]  /*0310*/  LDC R10, c[0x0][0x3f4] ;  /* 0x0000fd00ff0a7b82 */ /* 0x000e260000000800 */
[----:B------:R-:W-:-:S13]  /*0320*/  ISETP.GT.U32.AND P2, PT, R18, R3, PT ;  /* 0x000000031200720c */ /* 0x000fda0003f44070 */
[----:B------:R-:W-:-:S05]  /*0330*/  @!P2 IMAD.IADD R3, R3, 0x1, -R18 ;  /* 0x000000010303a824 */ /* 0x000fca00078e0a12 */
[----:B------:R-:W-:Y:S02]  /*0340*/  ISETP.GE.U32.AND P0, PT, R3, R18, PT ;  /* 0x000000120300720c */ /* 0x000fe40003f06070 */
[----:B------:R-:W-:Y:S01]  /*0350*/  LOP3.LUT R3, R4, R9, RZ, 0x3c, !PT ;  /* 0x0000000904037212 */ /* 0x000fe200078e3cff */
[----:B------:R-:W-:Y:S01]  /*0360*/  @!P2 VIADD R2, R2, 0x1 ;  /* 0x000000010202a836 */ /* 0x000fe20000000000 */
[----:B------:R-:W-:Y:S02]  /*0370*/  ISETP.NE.AND P2, PT, R9, RZ, PT ;  /* 0x000000ff0900720c */ /* 0x000fe40003f45270 */
[----:B------:R-:W-:-:S07]  /*0380*/  ISETP.GE.AND P3, PT, R3, RZ, PT ;  /* 0x000000ff0300720c */ /* 0x000fce0003f66270 */
[----:B------:R-:W-:-:S06]  /*0390*/  @P0 IADD3 R2, PT, PT, R2, 0x1, RZ ;  /* 0x0000000102020810 */ /* 0x000fcc0007ffe0ff */
[----:B------:R-:W-:Y:S01]  /*03a0*/  @!P3 IMAD.MOV R2, RZ, RZ, -R2 ;  /* 0x000000ffff02b224 */ /* 0x000fe200078e0a02 */
[----:B------:R-:W-:-:S04]  /*03b0*/  @!P2 LOP3.LUT R2, RZ, R9, RZ, 0x33, !PT ;  /* 0x00000009ff02a212 */ /* 0x000fc800078e33ff */
[----:B------:R-:W-:-:S04]  /*03c0*/  IABS R14, R2 ;  /* 0x00000002000e7213 */ /* 0x000fc80000000000 */
[----:B------:R-:W3:Y:S01]  /*03d0*/  I2F.RP R11, R14 ;  /* 0x0000000e000b7306 */ /* 0x000ee20000209400 */
[----:B0-----:R-:W-:-:S07]  /*03e0*/  IABS R3, R10 ;  /* 0x0000000a00037213 */ /* 0x001fce0000000000 */
[----:B------:R-:W0:Y:S08]  /*03f0*/  I2F.RP R15, R3 ;  /* 0x00000003000f7306 */ /* 0x000e300000209400 */
[----:B---3--:R-:W3:Y:S08]  /*0400*/  MUFU.RCP R11, R11 ;  /* 0x0000000b000b7308 */ /* 0x008ef00000001000 */
[----:B0-----:R-:W0:Y:S01]  /*0410*/  MUFU.RCP R15, R15 ;  /* 0x0000000f000f7308 */ /* 0x001e220000001000 */
[----:B---3--:R-:W-:-:S07]  /*0420*/  VIADD R18, R11, 0xffffffe ;  /* 0x0ffffffe0b127836 */ /* 0x008fce0000000000 */
[----:B------:R3:W4:Y:S01]  /*0430*/  F2I.FTZ.U32.TRUNC.NTZ R19, R18 ;  /* 0x0000001200137305 */ /* 0x000722000021f000 */
[----:B0-----:R-:W-:-:S07]  /*0440*/  IADD3 R12, PT, PT, R15, 0xffffffe, RZ ;  /* 0x0ffffffe0f0c7810 */ /* 0x001fce0007ffe0ff */
[----:B------:R-:W0:Y:S01]  /*0450*/  F2I.FTZ.U32.TRUNC.NTZ R13, R12 ;  /* 0x0000000c000d7305 */ /* 0x000e22000021f000 */
[----:B---3--:R-:W-:Y:S02]  /*0460*/  IMAD.MOV.U32 R18, RZ, RZ, RZ ;  /* 0x000000ffff127224 */ /* 0x008fe400078e00ff */
[----:B----4-:R-:W-:-:S04]  /*0470*/  IMAD.MOV R17, RZ, RZ, -R19 ;  /* 0x000000ffff117224 */ /* 0x010fc800078e0a13 */
[----:B------:R-:W-:Y:S01]  /*0480*/  IMAD R17, R17, R14, RZ ;  /* 0x0000000e11117224 */ /* 0x000fe200078e02ff */
[----:B------:R-:W-:Y:S02]  /*0490*/  IABS R15, R5 ;  /* 0x00000005000f7213 */ /* 0x000fe40000000000 */
[----:B------:R-:W-:Y:S01]  /*04a0*/  IABS R11, R2 ;  /* 0x00000002000b7213 */ /* 0x000fe20000000000 */
[----:B------:R-:W-:-:S03]  /*04b0*/  IMAD.HI.U32 R19, R19, R17, R18 ;  /* 0x0000001113137227 */ /* 0x000fc600078e0012 */
[----:B------:R-:W-:-:S03]  /*04c0*/  IADD3 R17, PT, PT, RZ, -R11, RZ ;  /* 0x8000000bff117210 */ /* 0x000fc60007ffe0ff */
[----:B------:R-:W-:-:S04]  /*04d0*/  IMAD.HI.U32 R18, R19, R15, RZ ;  /* 0x0000000f13127227 */ /* 0x000fc800078e00ff */
[----:B------:R-:W-:Y:S02]  /*04e0*/  IMAD R15, R18, R17, R15 ;  /* 0x00000011120f7224 */ /* 0x000fe400078e020f */
[----:B0-----:R-:W-:Y:S02]  /*04f0*/  IMAD R11, R13, R3, RZ ;  /* 0x000000030d0b7224 */ /* 0x001fe400078e02ff */
[----:B------:R-:W-:Y:S01]  /*0500*/  HFMA2 R12, -RZ, RZ, 0, 0 ;  /* 0x00000000ff0c7431 */ /* 0x000fe200000001ff */
[----:B------:R-:W-:Y:S01]  /*0510*/  ISETP.GT.U32.AND P4, PT, R14, R15, PT ;  /* 0x0000000f0e00720c */ /* 0x000fe20003f84070 */
[----:B------:R-:W-:-:S04]  /*0520*/  IMAD.MOV R11, RZ, RZ, -R11 ;  /* 0x000000ffff0b7224 */ /* 0x000fc800078e0a0b */
[----:B------:R-:W-:Y:S02]  /*0530*/  IMAD.HI.U32 R17, R13, R11, R12 ;  /* 0x0000000b0d117227 */ /* 0x000fe400078e000c */
[----:B------:R-:W0:Y:S06]  /*0540*/  S2R R11, SR_CgaCtaId ;  /* 0x00000000000b7919 */ /* 0x000e2c0000008800 */
[----:B------:R-:W-:-:S05]  /*0550*/  @!P4 IMAD.IADD R15, R15, 0x1, -R14 ;  /* 0x000000010f0fc824 */ /* 0x000fca00078e0a0e */
[----:B------:R-:W-:Y:S01]  /*0560*/  ISETP.GE.U32.AND P0, PT, R15, R14, PT ;  /* 0x0000000e0f00720c */ /* 0x000fe20003f06070 */
[----:B------:R-:W-:-:S05]  /*0570*/  VIADD R19, R6, 0xffffffff ;  /* 0xffffffff06137836 */ /* 0x000fca0000000000 */
[----:B------:R-:W-:-:S05]  /*0580*/  IABS R22, R19 ;  /* 0x0000001300167213 */ /* 0x000fca0000000000 */
[----:B------:R-:W-:-:S04]  /*0590*/  IMAD.HI.U32 R20, R17, R22, RZ ;  /* 0x0000001611147227 */ /* 0x000fc800078e00ff */
[----:B------:R-:W-:-:S04]  /*05a0*/  IMAD.MOV R12, RZ, RZ, -R20 ;  /* 0x000000ffff0c7224 */ /* 0x000fc800078e0a14 */
[----:B------:R-:W-:Y:S01]  /*05b0*/  IMAD R22, R3, R12, R22 ;  /* 0x0000000c03167224 */ /* 0x000fe200078e0216 */
[----:B------:R-:W-:Y:S02]  /*05c0*/  LOP3.LUT R12, R5, R2, RZ, 0x3c, !PT ;  /* 0x00000002050c7212 */ /* 0x000fe400078e3cff */
[----:B------:R-:W-:Y:S02]  /*05d0*/  @!P4 IADD3 R18, PT, PT, R18, 0x1, RZ ;  /* 0x000000011212c810 */ /* 0x000fe40007ffe0ff */
[----:B------:R-:W-:Y:S02]  /*05e0*/  ISETP.GT.U32.AND P2, PT, R3, R22, PT ;  /* 0x000000160300720c */ /* 0x000fe40003f44070 */
[----:B------:R-:W-:Y:S02]  /*05f0*/  ISETP.GE.AND P3, PT, R12, RZ, PT ;  /* 0x000000ff0c00720c */ /* 0x000fe40003f66270 */
[----:B------:R-:W-:Y:S01]  /*0600*/  ISETP.NE.AND P4, PT, R2, RZ, PT ;  /* 0x000000ff0200720c */ /* 0x000fe20003f85270 */
[----:B------:R-:W-:Y:S01]  /*0610*/  @P0 VIADD R18, R18, 0x1 ;  /* 0x0000000112120836 */ /* 0x000fe20000000000 */
[----:B------:R-:W-:-:S02]  /*0620*/  MOV R14, 0x400 ;  /* 0x00000400000e7802 */ /* 0x000fc40000000f00 */
[----:B------:R-:W-:-:S05]  /*0630*/  LOP3.LUT R12, R8, 0x3, RZ, 0xc0, !PT ;  /* 0x00000003080c7812 */ /* 0x000fca00078ec0ff */
[----:B------:R-:W-:Y:S02]  /*0640*/  @!P2 IMAD.IADD R22, R22, 0x1, -R3 ;  /* 0x000000011616a824 */ /* 0x000fe400078e0a03 */
[----:B------:R-:W-:Y:S02]  /*0650*/  @!P3 IADD3 R18, PT, PT, RZ, -R18, RZ ;  /* 0x80000012ff12b210 */ /* 0x000fe40007ffe0ff */
[----:B------:R-:W-:Y:S01]  /*0660*/  @!P4 LOP3.LUT R18, RZ, R2, RZ, 0x33, !PT ;  /* 0x00000002ff12c212 */ /* 0x000fe200078e33ff */
[----:B------:R-:W-:Y:S01]  /*0670*/  VIADD R2, R6, 0x7 ;  /* 0x0000000706027836 */ /* 0x000fe20000000000 */
[----:B0-----:R-:W-:Y:S02]  /*0680*/  LEA R13, R11, R14, 0x18 ;  /* 0x0000000e0b0d7211 */ /* 0x001fe400078ec0ff */
[----:B------:R-:W-:Y:S02]  /*0690*/  ISETP.GE.U32.AND P0, PT, R22, R3, PT ;  /* 0x000000031600720c */ /* 0x000fe40003f06070 */
[----:B------:R-:W-:Y:S01]  /*06a0*/  SHF.R.S32.HI R15, RZ, 0x1f, R2 ;  /* 0x0000001fff0f7819 */ /* 0x000fe20000011402 */
[----:B------:R-:W-:Y:S01]  /*06b0*/  IMAD R13, R12, 0x30, R13 ;  /* 0x000000300c0d7824 */ /* 0x000fe200078e020d */
[----:B------:R-:W-:-:S02]  /*06c0*/  SHF.R.U32.HI R12, RZ, 0x2, R8 ;  /* 0x00000002ff0c7819 */ /* 0x000fc40000011608 */
[----:B------:R-:W-:Y:S02]  /*06d0*/  LEA.HI R2, R15, R2, RZ, 0x3 ;  /* 0x000000020f027211 */ /* 0x000fe400078f18ff */
[----:B------:R-:W-:Y:S02]  /*06e0*/  ISETP.GE.AND P3, PT, R21, RZ, PT ;  /* 0x000000ff1500720c */ /* 0x000fe40003f66270 */
[----:B------:R-:W-:Y:S01]  /*06f0*/  @!P2 IADD3 R20, PT, PT, R20, 0x1, RZ ;  /* 0x000000011414a810 */ /* 0x000fe20007ffe0ff */
[----:B------:R-:W-:Y:S01]  /*0700*/  @!P1 IMAD R13, R12, 0x4, R13 ;  /* 0x000000040c0d9824 */ /* 0x000fe200078e020d */
[----:B------:R-:W-:Y:S02]  /*0710*/  SHF.R.U32.HI R25, RZ, 0x5, R8 ;  /* 0x00000005ff197819 */ /* 0x000fe40000011608 */
[----:B------:R-:W-:Y:S02]  /*0720*/  SHF.R.S32.HI R2, RZ, 0x3, R2 ;  /* 0x00000003ff027819 */ /* 0x000fe40000011402 */
[----:B------:R-:W-:Y:S01]  /*0730*/  LOP3.LUT R19, R19, R10, RZ, 0x3c, !PT ;  /* 0x0000000a13137212 */ /* 0x000fe200078e3cff */
[----:B------:R-:W-:Y:S01]  /*0740*/  @P0 VIADD R20, R20, 0x1 ;  /* 0x0000000114140836 */ /* 0x000fe20000000000 */
[----:B------:R-:W-:Y:S01]  /*0750*/  ISETP.GE.AND P0, PT, R25, R2, PT ;  /* 0x000000021900720c */ /* 0x000fe20003f06270 */
[----:B--2---:R0:W-:Y:S01]  /*0760*/  @!P1 STS [R13], R0 ;  /* 0x000000000d009388 */ /* 0x0041e20000000800 */
[----:B------:R-:W-:-:S02]  /*0770*/  ISETP.GE.AND P4, PT, R19, RZ, PT ;  /* 0x000000ff1300720c */ /* 0x000fc40003f86270 */
[----:B------:R-:W-:Y:S01]  /*0780*/  ISETP.NE.AND P1, PT, R10, RZ, PT ;  /* 0x000000ff0a00720c */ /* 0x000fe20003f25270 */
[----:B------:R-:W-:Y:S02]  /*0790*/  @!P3 IMAD R9, R9, UR5, R18 ;  /* 0x000000050909bc24 */ /* 0x000fe4000f8e0212 */
[----:B------:R-:W-:Y:S01]  /*07a0*/  IMAD.MOV.U32 R19, RZ, RZ, R20 ;  /* 0x000000ffff137224 */ /* 0x000fe200078e0014 */
[----:B------:R-:W-:Y:S01]  /*07b0*/  BSSY B0, `(.L_x_19696) ;  /* 0x00000f1000007945 */ /* 0x000fe20003800000 */
[----:B------:R-:W-:Y:S02]  /*07c0*/  @!P3 IMAD.MOV R20, RZ, RZ, -R9 ;  /* 0x000000ffff14b224 */ /* 0x000fe400078e0a09 */
[----:B0-----:R-:W-:Y:S02]  /*07d0*/  @P3 IMAD R0, R4, UR5, R5 ;  /* 0x0000000504003c24 */ /* 0x001fe4000f8e0205 */
[----:B-1----:R-:W-:Y:S01]  /*07e0*/  IMAD R13, R7, UR4, RZ ;  /* 0x00000004070d7c24 */ /* 0x002fe2000f8e02ff */
[----:B------:R-:W-:Y:S01]  /*07f0*/  MOV R26, R3 ;  /* 0x00000003001a7202 */ /* 0x000fe20000000f00 */
[----:B------:R-:W-:Y:S01]  /*0800*/  @P3 IMAD R0, R0, R21, 0x1 ;  /* 0x0000000100003424 */ /* 0x000fe200078e0215 */
[----:B------:R-:W-:Y:S01]  /*0810*/  @!P4 IADD3 R19, PT, PT, RZ, -R19, RZ ;  /* 0x80000013ff13c210 */ /* 0x000fe20007ffe0ff */
[----:B------:R-:W-:Y:S01]  /*0820*/  @!P3 IMAD R0, R21, R20, 0x1 ;  /* 0x000000011500b424 */ /* 0x000fe200078e0214 */
[----:B------:R-:W-:Y:S01]  /*0830*/  @!P1 LOP3.LUT R19, RZ, R10, RZ, 0x33, !PT ;  /* 0x0000000aff139212 */ /* 0x000fe200078e33ff */
[----:B------:R-:W-:Y:S01]  /*0840*/  IMAD.MOV.U32 R24, RZ, RZ, -0x800001 ;  /* 0xff7fffffff187424 */ /* 0x000fe200078e00ff */
[----:B------:R-:W-:Y:S06]  /*0850*/  BAR.SYNC.DEFER_BLOCKING 0x0 ;  /* 0x0000000000007b1d */ /* 0x000fec0000010000 */
[----:B------:R-:W-:Y:S05]  /*0860*/  @P0 BRA `(.L_x_19697) ;  /* 0x0000000c00940947 */ /* 0x000fea0003800000 */
[----:B------:R-:W0:Y:S01]  /*0870*/  LDCU UR4, c[0x0][0x3d0] ;  /* 0x00007a00ff0477ac */ /* 0x000e220008000800 */
[----:B------:R-:W-:Y:S01]  /*0880*/  VIADD R14, R14, 0xe0 ;  /* 0x000000e00e0e7836 */ /* 0x000fe20000000000 */
[----:B------:R-:W-:Y:S01]  /*0890*/  SHF.R.U32.HI R8, RZ, 0x3, R8 ;  /* 0x00000003ff087819 */ /* 0x000fe20000011608 */
[C---:B------:R-:W-:Y:S01]  /*08a0*/  IMAD.SHL.U32 R3, R12.reuse, 0x4, RZ ;  /* 0x000000040c037824 */ /* 0x040fe200078e00ff */
[----:B------:R-:W1:Y:S01]  /*08b0*/  LDCU.64 UR8, c[0x0][0x3a8] ;  /* 0x00007500ff0877ac */ /* 0x000e620008000a00 */
[----:B------:R-:W-:Y:S01]  /*08c0*/  MOV R9, RZ ;  /* 0x000000ff00097202 */ /* 0x000fe20000000f00 */
[----:B------:R-:W-:Y:S01]  /*08d0*/  IMAD.SHL.U32 R10, R12, 0x8, RZ ;  /* 0x000000080c0a7824 */ /* 0x000fe200078e00ff */
[----:B------:R-:W-:Y:S01]  /*08e0*/  LOP3.LUT R8, R8, 0x7c, RZ, 0xc0, !PT ;  /* 0x0000007c08087812 */ /* 0x000fe200078ec0ff */
[----:B------:R-:W-:Y:S01]  /*08f0*/  IMAD.MOV.U32 R24, RZ, RZ, -0x800001 ;  /* 0xff7fffffff187424 */ /* 0x000fe200078e00ff */
[----:B------:R-:W-:Y:S02]  /*0900*/  LEA R11, R11, R14, 0x18 ;  /* 0x0000000e0b0b7211 */ /* 0x000fe400078ec0ff */
[----:B------:R-:W-:Y:S01]  /*0910*/  LOP3.LUT R14, R3, 0x1c, RZ, 0xc0, !PT ;  /* 0x0000001c030e7812 */ /* 0x000fe200078ec0ff */
[----:B------:R-:W-:Y:S01]  /*0920*/  IMAD.WIDE R8, R13, 0x4, R8 ;  /* 0x000000040d087825 */ /* 0x000fe200078e0208 */
[----:B------:R-:W-:-:S02]  /*0930*/  LOP3.LUT R10, R10, 0x38, RZ, 0xc0, !PT ;  /* 0x000000380a0a7812 */ /* 0x000fc400078ec0ff */
[C---:B------:R-:W-:Y:S01]  /*0940*/  LEA R14, R25.reuse, R14, 0x5 ;  /* 0x0000000e190e7211 */ /* 0x040fe200078e28ff */
[----:B------:R-:W-:Y:S02]  /*0950*/  IMAD.SHL.U32 R13, R25, 0x8, RZ ;  /* 0x00000008190d7824 */ /* 0x000fe400078e00ff */
[----:B0-----:R-:W-:Y:S02]  /*0960*/  IMAD R3, R18, UR4, RZ ;  /* 0x0000000412037c24 */ /* 0x001fe4000f8e02ff */
[----:B------:R-:W-:Y:S01]  /*0970*/  IMAD.IADD R27, R14, 0x1, R11 ;  /* 0x000000010e1b7824 */ /* 0x000fe200078e020b */
[----:B------:R-:W-:Y:S02]  /*0980*/  LOP3.LUT R11, R13, 0x7, R12, 0xf8, !PT ;  /* 0x000000070d0b7812 */ /* 0x000fe400078ef80c */
[----:B-1----:R-:W-:Y:S02]  /*0990*/  IADD3 R28, P1, PT, R8, UR8, RZ ;  /* 0x00000008081c7c10 */ /* 0x002fe4000ff3e0ff */
[----:B------:R-:W-:Y:S01]  /*09a0*/  IADD3 R20, P0, PT, R3, R10, RZ ;  /* 0x0000000a03147210 */ /* 0x000fe20007f1e0ff */
[----:B------:R-:W-:Y:S01]  /*09b0*/  IMAD.IADD R31, R11, 0x1, -R6 ;  /* 0x000000010b1f7824 */ /* 0x000fe200078e0a06 */
[----:B------:R-:W-:Y:S01]  /*09c0*/  IADD3.X R29, PT, PT, R9, UR9, RZ, P1, !PT ;  /* 0x00000009091d7c10 */ /* 0x000fe20008ffe4ff */
[----:B------:R-:W-:Y:S01]  /*09d0*/  VIADD R32, R11, 0x1 ;  /* 0x000000010b207836 */ /* 0x000fe20000000000 */
[----:B------:R-:W-:-:S02]  /*09e0*/  IADD3 R30, PT, PT, R13, 0x1, RZ ;  /* 0x000000010d1e7810 */ /* 0x000fc40007ffe0ff */
[----:B------:R-:W-:-:S07]  /*09f0*/  LEA.HI.X.SX32 R21, R3, RZ, 0x1, P0 ;  /* 0x000000ff03157211 */ /* 0x000fce00000f0eff */
.L_x_19702:
        /* <DEDUP_REMOVED lines=32> */
[----:B------:R-:W-:Y:S02]  /*0c00*/  IMAD.MOV.U32 R9, RZ, RZ, R13 ;  /* 0x000000ffff097224 */ /* 0x000fe400078e000d */
[----:B------:R-:W0:Y:S02]  /*0c10*/  S2R R13, SR_TID.X ;  /* 0x00000000000d7919 */ /* 0x000e240000002100 */
        /* <DEDUP_REMOVED lines=8> */
[----:B------:R-:W-:Y:S02]  /*0ca0*/  ISETP.GT.AND P0, PT, R11, R8, PT ;  /* 0x000000080b00720c */ /* 0x000fe40003f04270 */
[----:B0-----:R-:W-:Y:S02]  /*0cb0*/  LOP3.LUT R11, R13, 0x3, RZ, 0xc0, !PT ;  /* 0x000000030d0b7812 */ /* 0x001fe400078ec0ff */
        /* <DEDUP_REMOVED lines=9> */
.L_x_19699:
[----:B------:R-:W2:Y:S02]  /*0d50*/  LDG.E.CONSTANT R9, desc[UR6][R28.64] ;  /* 0x000000061c097981 */ /* 0x000ea4000c1e9900 */
[----:B--2---:R-:W-:-:S03]  /*0d60*/  IMAD.WIDE R8, R9, UR11, R20 ;  /* 0x0000000b09087c25 */ /* 0x004fc6000f8e0214 */
[----:B------:R-:W-:-:S05]  /*0d70*/  LEA R8, P0, R11, R8, 0x1 ;  /* 0x000000080b087211 */ /* 0x000fca00078008ff */
[----:B------:R-:W-:Y:S01]  /*0d80*/  IMAD.X R9, RZ, RZ, R9, P0 ;  /* 0x000000ffff097224 */ /* 0x000fe200000e0609 */
[----:B------:R-:W-:-:S04]  /*0d90*/  LEA R22, P0, R8, UR12, 0x1 ;  /* 0x0000000c08167c11 */ /* 0x000fc8000f8008ff */
[----:B------:R-:W-:-:S05]  /*0da0*/  LEA.HI.X R23, R8, UR13, R9, 0x1, P0 ;  /* 0x0000000d08177c11 */ /* 0x000fca00080f0c09 */
[----:B------:R-:W2:Y:S01]  /*0db0*/  LDG.E.CONSTANT R36, desc[UR6][R22.64+0x80] ;  /* 0x0000800616247981 */ /* 0x000ea2000c1e9900 */
[----:B------:R-:W-:Y:S01]  /*0dc0*/  MOV R8, 0x400 ;  /* 0x0000040000087802 */ /* 0x000fe20000000f00 */
[----:B------:R-:W0:Y:S02]  /*0dd0*/  S2R R9, SR_CgaCtaId ;  /* 0x0000000000097919 */ /* 0x000e240000008800 */
[----:B------:R-:W3:Y:S04]  /*0de0*/  LDG.E.CONSTANT R10, desc[UR6][R22.64] ;  /* 0x00000006160a7981 */ /* 0x000ee8000c1e9900 */
[----:B------:R-:W4:Y:S01]  /*0df0*/  LDG.E.CONSTANT R35, desc[UR6][R22.64+0x180] ;  /* 0x0001800616237981 */ /* 0x000f22000c1e9900 */
[----:B0-----:R-:W-:-:S05]  /*0e00*/  LEA R8, R9, R8, 0x18 ;  /* 0x0000000809087211 */ /* 0x001fca00078ec0ff */
[----:B------:R-:W-:Y:S02]  /*0e10*/  IMAD R33, R11, 0x30, R8 ;  /* 0x000000300b217824 */ /* 0x000fe400078e0208 */
[----:B------:R-:W4:Y:S04]  /*0e20*/  LDG.E.CONSTANT R8, desc[UR6][R22.64+0x100] ;  /* 0x0001000616087981 */ /* 0x000f28000c1e9900 */
[----:B------:R-:W0:Y:S02]  /*0e30*/  LDS.128 R12, [R33] ;  /* 0x00000000210c7984 */ /* 0x000e240000000c00 */
[----:B0-----:R-:W-:Y:S01]  /*0e40*/  SHF.L.U32 R9, R13, 0x10, RZ ;  /* 0x000000100d097819 */ /* 0x001fe200000006ff */
[----:B--2---:R-:W-:-:S04]  /*0e50*/  IMAD.U32 R34, R36, 0x10000, RZ ;  /* 0x0001000024227824 */ /* 0x004fc800078e00ff */
[----:B------:R-:W-:Y:S02]  /*0e60*/  FMUL.FTZ R37, R9, R34 ;  /* 0x0000002209257220 */ /* 0x000fe40000410000 */
[----:B------:R-:W2:Y:S01]  /*0e70*/  LDG.E.CONSTANT R34, desc[UR6][R22.64+0x200] ;  /* 0x0002000616227981 */ /* 0x000ea2000c1e9900 */
[----:B------:R-:W-:Y:S01]  /*0e80*/  ISETP.NE.AND P0, PT, R11, RZ, PT ;  /* 0x000000ff0b00720c */ /* 0x000fe20003f05270 */
[----:B------:R-:W-:Y:S01]  /*0e90*/  IMAD.U32 R9, R12, 0x10000, RZ ;  /* 0x000100000c097824 */ /* 0x000fe200078e00ff */
[----:B---3--:R-:W-:Y:S02]  /*0ea0*/  SHF.L.U32 R11, R10, 0x10, RZ ;  /* 0x000000100a0b7819 */ /* 0x008fe400000006ff */
[----:B------:R-:W-:Y:S02]  /*0eb0*/  PRMT R13, R13, 0x7632, R13 ;  /* 0x000076320d0d7816 */ /* 0x000fe4000000000d */
[----:B------:R-:W-:Y:S01]  /*0ec0*/  PRMT R36, R36, 0x7632, R36 ;  /* 0x0000763224247816 */ /* 0x000fe20000000024 */
[----:B------:R-:W-:Y:S01]  /*0ed0*/  FFMA.FTZ R9, R9, R11, R37 ;  /* 0x0000000b09097223 */ /* 0x000fe20000010025 */
[----:B------:R-:W-:Y:S01]  /*0ee0*/  PRMT R12, R12, 0x7632, R12 ;  /* 0x000076320c0c7816 */ /* 0x000fe2000000000c */
[----:B------:R-:W-:Y:S01]  /*0ef0*/  IMAD.U32 R11, R13, 0x10000, RZ ;  /* 0x000100000d0b7824 */ /* 0x000fe200078e00ff */
[----:B------:R-:W-:Y:S01]  /*0f00*/  PRMT R10, R10, 0x7632, R10 ;  /* 0x000076320a0a7816 */ /* 0x000fe2000000000a */
[----:B------:R-:W-:Y:S01]  /*0f10*/  IMAD.U32 R36, R36, 0x10000, RZ ;  /* 0x0001000024247824 */ /* 0x000fe200078e00ff */
[----:B------:R-:W-:-:S03]  /*0f20*/  SHF.L.U32 R12, R12, 0x10, RZ ;  /* 0x000000100c0c7819 */ /* 0x000fc600000006ff */
[----:B------:R-:W-:Y:S01]  /*0f30*/  FMUL.FTZ R11, R11, R36 ;  /* 0x000000240b0b7220 */ /* 0x000fe20000410000 */
[----:B------:R-:W-:-:S04]  /*0f40*/  IMAD.U32 R10, R10, 0x10000, RZ ;  /* 0x000100000a0a7824 */ /* 0x000fc800078e00ff */
[----:B------:R-:W-:Y:S01]  /*0f50*/  FFMA.FTZ R11, R12, R10, R11 ;  /* 0x0000000a0c0b7223 */ /* 0x000fe2000001000b */
[C---:B------:R-:W-:Y:S01]  /*0f60*/  IMAD.U32 R10, R14.reuse, 0x10000, RZ ;  /* 0x000100000e0a7824 */ /* 0x040fe200078e00ff */
[----:B------:R-:W-:Y:S01]  /*0f70*/  PRMT R14, R14, 0x7632, R14 ;  /* 0x000076320e0e7816 */ /* 0x000fe2000000000e */
[----:B----4-:R-:W-:Y:S01]  /*0f80*/  IMAD.U32 R13, R35, 0x10000, RZ ;  /* 0x00010000230d7824 */ /* 0x010fe200078e00ff */
[C---:B------:R-:W-:Y:S02]  /*0f90*/  SHF.L.U32 R12, R8.reuse, 0x10, RZ ;  /* 0x00000010080c7819 */ /* 0x040fe400000006ff */
[----:B------:R-:W-:-:S03]  /*0fa0*/  PRMT R8, R8, 0x7632, R8 ;  /* 0x0000763208087816 */ /* 0x000fc60000000008 */
[----:B------:R-:W-:Y:S01]  /*0fb0*/  FFMA.FTZ R9, R10, R12, R9 ;  /* 0x0000000c0a097223 */ /* 0x000fe20000010009 */
[----:B------:R-:W-:Y:S02]  /*0fc0*/  IMAD.U32 R12, R14, 0x10000, RZ ;  /* 0x000100000e0c7824 */ /* 0x000fe400078e00ff */
[----:B------:R-:W-:-:S04]  /*0fd0*/  IMAD.U32 R8, R8, 0x10000, RZ ;  /* 0x0001000008087824 */ /* 0x000fc800078e00ff */
        /* <DEDUP_REMOVED lines=32> */
[----:B------:R-:W-:-:S03]  /*11e0*/  PRMT R12, R12, 0x7632, R12 ;  /* 0x000076320c0c7816 */ /* 0x000fc6000000000c */
[----:B------:R-:W-:Y:S01]  /*11f0*/  IMAD.U32 R10, R10, 0x10000, RZ ;  /* 0x000100000a0a7824 */ /* 0x000fe200078e00ff */
[----:B------:R-:W-:Y:S01]  /*1200*/  SHF.L.U32 R12, R12, 0x10, RZ ;  /* 0x000000100c0c7819 */ /* 0x000fe200000006ff */
[----:B------:R-:W-:Y:S01]  /*1210*/  FFMA.FTZ R14, R9, R13, R14 ;  /* 0x0000000d090e7223 */ /* 0x000fe2000001000e */
[----:B------:R-:W-:-:S03]  /*1220*/  IMAD.U32 R9, R11, 0x10000, RZ ;  /* 0x000100000b097824 */ /* 0x000fc600078e00ff */
[----:B------:R-:W-:Y:S01]  /*1230*/  FFMA.FTZ R10, R10, R12, R15 ;  /* 0x0000000c0a0a7223 */ /* 0x000fe2000001000f */
[----:B----4-:R-:W-:-:S04]  /*1240*/  IMAD.U32 R12, R8, 0x10000, RZ ;  /* 0x00010000080c7824 */ /* 0x010fc800078e00ff */
[----:B------:R-:W-:Y:S02]  /*1250*/  FFMA.FTZ R9, R9, R12, R14 ;  /* 0x0000000c09097223 */ /* 0x000fe4000001000e */
[----:B------:R-:W0:Y:S01]  /*1260*/  LDS.128 R12, [R33+0x20] ;  /* 0x00002000210c7984 */ /* 0x000e220000000c00 */
[----:B------:R-:W-:Y:S02]  /*1270*/  PRMT R11, R11, 0x7632, R11 ;  /* 0x000076320b0b7816 */ /* 0x000fe4000000000b */
[----:B------:R-:W-:Y:S02]  /*1280*/  PRMT R8, R8, 0x7632, R8 ;  /* 0x0000763208087816 */ /* 0x000fe40000000008 */
[----:B------:R-:W-:-:S03]  /*1290*/  SHF.L.U32 R11, R11, 0x10, RZ ;  /* 0x000000100b0b7819 */ /* 0x000fc600000006ff */
[----:B------:R-:W-:Y:S01]  /*12a0*/  IMAD.U32 R8, R8, 0x10000, RZ ;  /* 0x0001000008087824 */ /* 0x000fe200078e00ff */
[----:B------:R-:W-:-:S03]  /*12b0*/  SHF.L.U32 R35, R34, 0x10, RZ ;  /* 0x0000001022237819 */ /* 0x000fc600000006ff */
[----:B------:R-:W-:Y:S02]  /*12c0*/  FFMA.FTZ R11, R11, R8, R10 ;  /* 0x000000080b0b7223 */ /* 0x000fe4000001000a */
[----:B------:R-:W2:Y:S01]  /*12d0*/  LDG.E.CONSTANT R10, desc[UR6][R22.64+0x480] ;  /* 0x00048006160a7981 */ /* 0x000ea2000c1e9900 */
[----:B0-----:R-:W-:-:S04]  /*12e0*/  IMAD.U32 R8, R12, 0x10000, RZ ;  /* 0x000100000c087824 */ /* 0x001fc800078e00ff */
[----:B------:R-:W-:Y:S02]  /*12f0*/  FFMA.FTZ R35, R8, R35, R9 ;  /* 0x0000002308237223 */ /* 0x000fe40000010009 */
[----:B------:R-:W3:Y:S04]  /*1300*/  LDG.E.CONSTANT R8, desc[UR6][R22.64+0x500] ;  /* 0x0005000616087981 */ /* 0x000ee8000c1e9900 */
[----:B------:R3:W4:Y:S01]  /*1310*/  LDG.E.CONSTANT R9, desc[UR6][R22.64+0x580] ;  /* 0x0005800616097981 */ /* 0x000722000c1e9900 */
[----:B------:R-:W-:Y:S02]  /*1320*/  PRMT R12, R12, 0x7632, R12 ;  /* 0x000076320c0c7816 */ /* 0x000fe4000000000c */
[----:B------:R-:W-:-:S03]  /*1330*/  PRMT R34, R34, 0x7632, R34 ;  /* 0x0000763222227816 */ /* 0x000fc60000000022 */
[----:B------:R-:W-:Y:S02]  /*1340*/  IMAD.U32 R12, R12, 0x10000, RZ ;  /* 0x000100000c0c7824 */ /* 0x000fe400078e00ff */
[----:B------:R-:W-:-:S04]  /*1350*/  IMAD.U32 R34, R34, 0x10000, RZ ;  /* 0x0001000022227824 */ /* 0x000fc800078e00ff */
[----:B------:R-:W-:Y:S01]  /*1360*/  FFMA.FTZ R11, R12, R34, R11 ;  /* 0x000000220c0b7223 */ /* 0x000fe2000001000b */
[C---:B------:R-:W-:Y:S02]  /*1370*/  SHF.L.U32 R12, R13.reuse, 0x10, RZ ;  /* 0x000000100d0c7819 */ /* 0x040fe400000006ff */
[----:B------:R-:W-:Y:S01]  /*1380*/  PRMT R13, R13, 0x7632, R13 ;  /* 0x000076320d0d7816 */ /* 0x000fe2000000000d */
[----:B------:R-:W-:Y:S01]  /*1390*/  UMOV UR4, 0xffffffff ;  /* 0xffffffff00047882 */ /* 0x000fe20000000000 */
[----:B-----5:R-:W-:Y:S02]  /*13a0*/  FSETP.NEU.FTZ.AND P1, PT, R16, RZ, PT ;  /* 0x000000ff1000720b */ /* 0x020fe40003f3d000 */
[C---:B--2---:R-:W-:Y:S01]  /*13b0*/  PRMT R33, R10.reuse, 0x7632, R33 ;  /* 0x000076320a217816 */ /* 0x044fe20000000021 */
[----:B------:R-:W-:Y:S02]  /*13c0*/  IMAD.U32 R34, R10, 0x10000, RZ ;  /* 0x000100000a227824 */ /* 0x000fe400078e00ff */
[----:B------:R-:W-:Y:S01]  /*13d0*/  IMAD.U32 R10, R13, 0x10000, RZ ;  /* 0x000100000d0a7824 */ /* 0x000fe200078e00ff */
[----:B------:R-:W-:Y:S01]  /*13e0*/  SHF.L.U32 R33, R33, 0x10, RZ ;  /* 0x0000001021217819 */ /* 0x000fe200000006ff */
[----:B------:R-:W-:Y:S01]  /*13f0*/  FFMA.FTZ R12, R12, R34, R35 ;  /* 0x000000220c0c7223 */ /* 0x000fe20000010023 */
[C---:B------:R-:W-:Y:S01]  /*1400*/  IMAD.U32 R13, R14.reuse, 0x10000, RZ ;  /* 0x000100000e0d7824 */ /* 0x040fe200078e00ff */
[----:B------:R-:W-:-:S02]  /*1410*/  PRMT R14, R14, 0x7632, R14 ;  /* 0x000076320e0e7816 */ /* 0x000fc4000000000e */
[----:B------:R-:W-:Y:S02]  /*1420*/  FFMA.FTZ R11, R10, R33, R11 ;  /* 0x000000210a0b7223 */ /* 0x000fe4000001000b */
[----:B------:R-:W-:Y:S01]  /*1430*/  SHF.L.U32 R14, R14, 0x10, RZ ;  /* 0x000000100e0e7819 */ /* 0x000fe200000006ff */
[C---:B---3--:R-:W-:Y:S01]  /*1440*/  IMAD.U32 R22, R8.reuse, 0x10000, RZ ;  /* 0x0001000008167824 */ /* 0x048fe200078e00ff */
[----:B------:R-:W-:-:S03]  /*1450*/  PRMT R8, R8, 0x7632, R8 ;  /* 0x0000763208087816 */ /* 0x000fc60000000008 */
[--C-:B------:R-:W-:Y:S01]  /*1460*/  FFMA.FTZ R10, R13, R22, R12.reuse ;  /* 0x000000160d0a7223 */ /* 0x100fe2000001000c */
[----:B------:R-:W-:Y:S01]  /*1470*/  PRMT R12, R15, 0x7632, R12 ;  /* 0x000076320f0c7816 */ /* 0x000fe2000000000c */
[----:B------:R-:W-:Y:S01]  /*1480*/  IMAD.U32 R8, R8, 0x10000, RZ ;  /* 0x0001000008087824 */ /* 0x000fe200078e00ff */
[----:B----4-:R-:W-:Y:S01]  /*1490*/  PRMT R22, R9, 0x7632, R22 ;  /* 0x0000763209167816 */ /* 0x010fe20000000016 */
[----:B------:R-:W-:Y:S01]  /*14a0*/  IMAD.U32 R15, R15, 0x10000, RZ ;  /* 0x000100000f0f7824 */ /* 0x000fe200078e00ff */
[----:B------:R-:W-:Y:S01]  /*14b0*/  SHF.L.U32 R13, R12, 0x10, RZ ;  /* 0x000000100c0d7819 */ /* 0x000fe200000006ff */
[----:B------:R-:W-:Y:S02]  /*14c0*/  IMAD.U32 R9, R9, 0x10000, RZ ;  /* 0x0001000009097824 */ /* 0x000fe400078e00ff */
[----:B------:R-:W-:Y:S01]  /*14d0*/  FFMA.FTZ R8, R14, R8, R11 ;  /* 0x000000080e087223 */ /* 0x000fe2000001000b */
[----:B------:R-:W-:Y:S02]  /*14e0*/  IMAD.U32 R22, R22, 0x10000, RZ ;  /* 0x0001000016167824 */ /* 0x000fe400078e00ff */
[----:B------:R-:W-:-:S02]  /*14f0*/  FFMA.FTZ R9, R15, R9, R10 ;  /* 0x000000090f097223 */ /* 0x000fc4000001000a */
[----:B------:R-:W-:-:S04]  /*1500*/  FFMA.FTZ R8, R13, R22, R8 ;  /* 0x000000160d087223 */ /* 0x000fc80000010008 */
[----:B------:R-:W-:Y:S01]  /*1510*/  FADD.FTZ R8, R9, R8 ;  /* 0x0000000809087221 */ /* 0x000fe20000010000 */
[----:B------:R-:W-:Y:S06]  /*1520*/  BRA.DIV UR4, `(.L_x_19701) ;  /* 0x0000003204907947 */ /* 0x000fec000b800000 */
[----:B------:R-:W0:Y:S02]  /*1530*/  SHFL.BFLY PT, R9, R8, 0x2, 0x1f ;  /* 0x0c401f0008097f89 */ /* 0x000e2400000e0000 */
[----:B0-----:R-:W-:-:S05]  /*1540*/  FADD.FTZ R9, R8, R9 ;  /* 0x0000000908097221 */ /* 0x001fca0000010000 */
[----:B------:R0:W1:Y:S02]  /*1550*/  SHFL.BFLY PT, R10, R9, 0x1, 0x1f ;  /* 0x0c201f00090a7f89 */ /* 0x00006400000e0000 */
.L_x_19738:
[----:B------:R-:W-:Y:S01]  /*1560*/  IADD3 R8, PT, PT, R31, 0x1, RZ ;  /* 0x000000011f087810 */ /* 0x000fe20007ffe0ff */
        /* <DEDUP_REMOVED lines=11> */
.L_x_19700:
[----:B------:R-:W-:Y:S05]  /*1620*/  BSYNC B1 ;  /* 0x0000000000017941 */ /* 0x000fea0003800000 */
.L_x_19698:
[----:B------:R-:W-:Y:S01]  /*1630*/  VIADD R25, R25, 0x4 ;  /* 0x0000000419197836 */ /* 0x000fe20000000000 */
[----:B------:R-:W-:Y:S01]  /*1640*/  IADD3 R28, P1, PT, R28, 0x10, RZ ;  /* 0x000000101c1c7810 */ /* 0x000fe20007f3e0ff */
[----:B------:R-:W-:Y:S01]  /*1650*/  VIADD R31, R31, 0x20 ;  /* 0x000000201f1f7836 */ /* 0x000fe20000000000 */
[----:B0-----:R-:W-:Y:S01]  /*1660*/  IADD3 R27, PT, PT, R27, 0x80, RZ ;  /* 0x000000801b1b7810 */ /* 0x001fe20007ffe0ff */
[----:B------:R-:W-:Y:S01]  /*1670*/  VIADD R32, R32, 0x20 ;  /* 0x0000002020207836 */ /* 0x000fe20000000000 */
[----:B------:R-:W-:Y:S01]  /*1680*/  ISETP.GE.AND P0, PT, R25, R2, PT ;  /* 0x000000021900720c */ /* 0x000fe20003f06270 */
[----:B------:R-:W-:Y:S01]  /*1690*/  IMAD.X R29, RZ, RZ, R29, P1 ;  /* 0x000000ffff1d7224 */ /* 0x000fe200008e061d */
[----:B------:R-:W-:-:S11]  /*16a0*/  IADD3 R30, PT, PT, R30, 0x20, RZ ;  /* 0x000000201e1e7810 */ /* 0x000fd60007ffe0ff */
[----:B------:R-:W-:Y:S05]  /*16b0*/  @!P0 BRA `(.L_x_19702) ;  /* 0xfffffff000d08947 */ /* 0x000fea000383ffff */
.L_x_19697:
[----:B------:R-:W-:Y:S05]  /*16c0*/  BSYNC B0 ;  /* 0x0000000000007941 */ /* 0x000fea0003800000 */
.L_x_19696:
[----:B------:R-:W0:Y:S01]  /*16d0*/  S2R R8, SR_TID.X ;  /* 0x0000000000087919 */ /* 0x000e220000002100 */
[----:B------:R-:W-:Y:S01]  /*16e0*/  UMOV UR4, 0xffffffff ;  /* 0xffffffff00047882 */ /* 0x000fe20000000000 */
[----:B0----5:R-:W-:Y:S02]  /*16f0*/  LOP3.LUT R16, R8, 0x1f, RZ, 0xc0, !PT ;  /* 0x0000001f08107812 */ /* 0x021fe400078ec0ff */
[----:B------:R-:W-:Y:S05]  /*1700*/  BRA.DIV UR4, `(.L_x_19703) ;  /* 0x0000003204607947 */ /* 0x000fea000b800000 */
[----:B------:R-:W0:Y:S02]  /*1710*/  SHFL.BFLY PT, R9, R24, 0x10, 0x1f ;  /* 0x0e001f0018097f89 */ /* 0x000e2400000e0000 */
[----:B0-----:R-:W-:-:S05]  /*1720*/  FMNMX.FTZ R9, R9, R24, !PT ;  /* 0x0000001809097209 */ /* 0x001fca0007810000 */
[----:B------:R-:W0:Y:S02]  /*1730*/  SHFL.BFLY PT, R10, R9, 0x8, 0x1f ;  /* 0x0d001f00090a7f89 */ /* 0x000e2400000e0000 */
[----:B0-----:R-:W-:-:S05]  /*1740*/  FMNMX.FTZ R12, R9, R10, !PT ;  /* 0x0000000a090c7209 */ /* 0x001fca0007810000 */
[----:B------:R0:W1:Y:S02]  /*1750*/  SHFL.BFLY PT, R13, R12, 0x4, 0x1f ;  /* 0x0c801f000c0d7f89 */ /* 0x00006400000e0000 */
.L_x_19743:
        /* <DEDUP_REMOVED lines=8> */
[----:B0-----:R-:W-:-:S05]  /*17e0*/  LEA R12, R29, R9, 0x2 ;  /* 0x000000091d0c7211 */ /* 0x001fca00078e10ff */
[----:B------:R0:W-:Y:S01]  /*17f0*/  @!P3 STS [R12], R13 ;  /* 0x0000000d0c00b388 */ /* 0x0001e20000000800 */
[----:B------:R-:W-:Y:S01]  /*1800*/  BAR.SYNC.DEFER_BLOCKING 0x0 ;  /* 0x0000000000007b1d */ /* 0x000fe20000010000 */
[C---:B------:R-:W-:Y:S01]  /*1810*/  ISETP.GT.U32.AND P2, PT, R16.reuse, 0x3, PT ;  /* 0x000000031000780c */ /* 0x040fe20003f44070 */
[----:B------:R-:W-:Y:S02]  /*1820*/  IMAD.MOV.U32 R15, RZ, RZ, -0x800001 ;  /* 0xff7fffffff0f7424 */ /* 0x000fe400078e00ff */
[----:B0-----:R-:W-:Y:S01]  /*1830*/  IMAD R13, R16, 0x4, R9 ;  /* 0x00000004100d7824 */ /* 0x001fe200078e0209 */
[----:B------:R-:W-:Y:S01]  /*1840*/  IADD3 R9, PT, PT, R6, 0x7, RZ ;  /* 0x0000000706097810 */ /* 0x000fe20007ffe0ff */
        /* <DEDUP_REMOVED lines=17> */
[----:B------:R-:W-:Y:S02]  /*1960*/  IMAD.IADD R15, R20, 0x1, R9 ;  /* 0x00000001140f7824 */ /* 0x000fe400078e0209 */
[----:B------:R-:W-:-:S03]  /*1970*/  IMAD.MOV.U32 R20, RZ, RZ, R8 ;  /* 0x000000ffff147224 */ /* 0x000fc600078e0008 */
        /* <DEDUP_REMOVED lines=12> */
.L_x_19708:
[----:B------:R-:W0:Y:S01]  /*1a40*/  LDS R23, [R17] ;  /* 0x0000000011177984 */ /* 0x000e220000000800 */
[----:B------:R-:W-:Y:S02]  /*1a50*/  VIADD R15, R15, 0x1 ;  /* 0x000000010f0f7836 */ /* 0x000fe40000000000 */
        /* <DEDUP_REMOVED lines=9> */
.L_x_19707:
[----:B------:R-:W-:Y:S05]  /*1af0*/  BSYNC.RECONVERGENT B1 ;  /* 0x0000000000017941 */ /* 0x000fea0003800200 */
.L_x_19706:
        /* <DEDUP_REMOVED lines=12> */
.L_x_19711:
        /* <DEDUP_REMOVED lines=18> */
[----:B------:R-:W-:Y:S01]  /*1ce0*/  FMUL.FTZ R30, R33, 1.4426950216293334961 ;  /* 0x3fb8aa3b211e7820 */ /* 0x000fe20000410000 */
[----:B------:R3:W1:Y:S01]  /*1cf0*/  MUFU.EX2 R28, R26 ;  /* 0x0000001a001c7308 */ /* 0x0006620000000800 */
[----:B------:R-:W2:Y:S01]  /*1d00*/  LDS R33, [R17+0xc00] ;  /* 0x000c000011217984 */ /* 0x000ea20000000800 */
[----:B------:R-:W-:Y:S01]  /*1d10*/  FMUL.FTZ R22, R35, 1.4426950216293334961 ;  /* 0x3fb8aa3b23167820 */ /* 0x000fe20000410000 */
[C---:B----4-:R-:W-:Y:S01]  /*1d20*/  FADD.FTZ R25, -R14.reuse, R25 ;  /* 0x000000190e197221 */ /* 0x050fe20000010100 */
[----:B------:R4:W4:Y:S01]  /*1d30*/  MUFU.EX2 R32, R30 ;  /* 0x0000001e00207308 */ /* 0x0009220000000800 */
[----:B------:R-:W2:Y:S01]  /*1d40*/  LDS R35, [R17+0xe00] ;  /* 0x000e000011237984 */ /* 0x000ea20000000800 */
[----:B-----5:R-:W-:-:S02]  /*1d50*/  FADD.FTZ R23, -R14, R23 ;  /* 0x000000170e177221 */ /* 0x020fc40000010100 */
[----:B------:R-:W5:Y:S01]  /*1d60*/  MUFU.EX2 R22, R22 ;  /* 0x0000001600167308 */ /* 0x000f620000000800 */
[----:B---3--:R-:W3:Y:S01]  /*1d70*/  LDS R26, [R17+0x1000] ;  /* 0x00100000111a7984 */ /* 0x008ee20000000800 */
[----:B-1----:R-:W-:Y:S01]  /*1d80*/  FADD.FTZ R21, R24, R21 ;  /* 0x0000001518157221 */ /* 0x002fe20000010000 */
[----:B------:R-:W-:Y:S01]  /*1d90*/  FMUL.FTZ R34, R23, 1.4426950216293334961 ;  /* 0x3fb8aa3b17227820 */ /* 0x000fe20000410000 */
[----:B------:R-:W-:Y:S01]  /*1da0*/  FADD.FTZ R37, -R14, R37 ;  /* 0x000000250e257221 */ /* 0x000fe20000010100 */
[----:B----4-:R-:W1:Y:S01]  /*1db0*/  LDS R30, [R17+0x1400] ;  /* 0x00140000111e7984 */ /* 0x010e620000000800 */
[----:B------:R-:W-:Y:S02]  /*1dc0*/  FADD.FTZ R21, R21, R28 ;  /* 0x0000001c15157221 */ /* 0x000fe40000010000 */
[----:B------:R-:W-:Y:S01]  /*1dd0*/  FMUL.FTZ R37, R37, 1.4426950216293334961 ;  /* 0x3fb8aa3b25257820 */ /* 0x000fe20000410000 */
[----:B------:R-:W-:Y:S01]  /*1de0*/  STS [R17+-0x200], R28 ;  /* 0xfffe001c11007388 */ /* 0x000fe20000000800 */
[----:B------:R-:W-:Y:S01]  /*1df0*/  FADD.FTZ R21, R21, R32 ;  /* 0x0000002015157221 */ /* 0x000fe20000010000 */
[----:B------:R-:W4:Y:S02]  /*1e00*/  MUFU.EX2 R34, R34 ;  /* 0x0000002200227308 */ /* 0x000f240000000800 */
[----:B------:R-:W1:Y:S01]  /*1e10*/  LDS R28, [R17+0x1600] ;  /* 0x00160000111c7984 */ /* 0x000e620000000800 */
[----:B-----5:R-:W-:-:S03]  /*1e20*/  FADD.FTZ R21, R21, R22 ;  /* 0x0000001615157221 */ /* 0x020fc60000010000 */
[----:B------:R5:W-:Y:S04]  /*1e30*/  STS [R17+-0x400], R24 ;  /* 0xfffc001811007388 */ /* 0x000be80000000800 */
[----:B------:R-:W1:Y:S01]  /*1e40*/  LDS R23, [R17+0x1a00] ;  /* 0x001a000011177984 */ /* 0x000e620000000800 */
[----:B0-----:R-:W-:-:S03]  /*1e50*/  FADD.FTZ R27, -R14, R27 ;  /* 0x0000001b0e1b7221 */ /* 0x001fc60000010100 */
[----:B------:R0:W-:Y:S01]  /*1e60*/  STS [R17+0x200], R22 ;  /* 0x0002001611007388 */ /* 0x0001e20000000800 */
[----:B-----5:R-:W-:-:S03]  /*1e70*/  FMUL.FTZ R24, R25, 1.4426950216293334961 ;  /* 0x3fb8aa3b19187820 */ /* 0x020fc60000410000 */
[----:B------:R-:W5:Y:S01]  /*1e80*/  LDS R25, [R17+0x1800] ;  /* 0x0018000011197984 */ /* 0x000f620000000800 */
[C---:B--2---:R-:W-:Y:S02]  /*1e90*/  FADD.FTZ R31, -R14.reuse, R31 ;  /* 0x0000001f0e1f7221 */ /* 0x044fe40000010100 */
[----:B------:R-:W2:Y:S01]  /*1ea0*/  MUFU.EX2 R24, R24 ;  /* 0x0000001800187308 */ /* 0x000ea20000000800 */
[C---:B------:R-:W-:Y:S01]  /*1eb0*/  FADD.FTZ R33, -R14.reuse, R33 ;  /* 0x000000210e217221 */ /* 0x040fe20000010100 */
[----:B0-----:R-:W-:Y:S01]  /*1ec0*/  FMUL.FTZ R22, R27, 1.4426950216293334961 ;  /* 0x3fb8aa3b1b167820 */ /* 0x001fe20000410000 */
[----:B------:R-:W-:Y:S01]  /*1ed0*/  FMUL.FTZ R31, R31, 1.4426950216293334961 ;  /* 0x3fb8aa3b1f1f7820 */ /* 0x000fe20000410000 */
[C---:B------:R-:W-:Y:S01]  /*1ee0*/  FADD.FTZ R35, -R14.reuse, R35 ;  /* 0x000000230e237221 */ /* 0x040fe20000010100 */
[----:B------:R-:W-:Y:S01]  /*1ef0*/  FMUL.FTZ R33, R33, 1.4426950216293334961 ;  /* 0x3fb8aa3b21217820 */ /* 0x000fe20000410000 */
[----:B------:R0:W-:Y:S02]  /*1f00*/  STS [R17], R32 ;  /* 0x0000002011007388 */ /* 0x0001e40000000800 */
[----:B------:R-:W1:Y:S01]  /*1f10*/  MUFU.EX2 R22, R22 ;  /* 0x0000001600167308 */ /* 0x000e620000000800 */
[----:B---3--:R-:W-:Y:S01]  /*1f20*/  FADD.FTZ R27, -R14, R26 ;  /* 0x0000001a0e1b7221 */ /* 0x008fe20000010100 */
[----:B----4-:R1:W-:Y:S02]  /*1f30*/  STS [R17+0x600], R34 ;  /* 0x0006002211007388 */ /* 0x0103e40000000800 */
[----:B------:R-:W3:Y:S01]  /*1f40*/  MUFU.EX2 R26, R33 ;  /* 0x00000021001a7308 */ /* 0x000ee20000000800 */
[----:B------:R-:W-:Y:S01]  /*1f50*/  FMUL.FTZ R27, R27, 1.4426950216293334961 ;  /* 0x3fb8aa3b1b1b7820 */ /* 0x000fe20000410000 */
[----:B--2---:R-:W-:Y:S01]  /*1f60*/  FADD.FTZ R21, R21, R24 ;  /* 0x0000001815157221 */ /* 0x004fe20000010000 */
[----:B------:R2:W-:Y:S01]  /*1f70*/  STS [R17+0x400], R24 ;  /* 0x0004001811007388 */ /* 0x0005e20000000800 */
[----:B0-----:R-:W-:-:S02]  /*1f80*/  FMUL.FTZ R32, R35, 1.4426950216293334961 ;  /* 0x3fb8aa3b23207820 */ /* 0x001fc40000410000 */
[----:B------:R-:W-:Y:S01]  /*1f90*/  FADD.FTZ R21, R21, R34 ;  /* 0x0000002215157221 */ /* 0x000fe20000010000 */
[C---:B-1----:R-:W-:Y:S01]  /*1fa0*/  FADD.FTZ R34, -R14.reuse, R30 ;  /* 0x0000001e0e227221 */ /* 0x042fe20000010100 */
[----:B------:R-:W-:Y:S02]  /*1fb0*/  FADD.FTZ R35, -R14, R28 ;  /* 0x0000001c0e237221 */ /* 0x000fe40000010100 */
[----:B------:R-:W0:Y:S01]  /*1fc0*/  MUFU.EX2 R32, R32 ;  /* 0x0000002000207308 */ /* 0x000e220000000800 */
[----:B------:R-:W-:Y:S01]  /*1fd0*/  FADD.FTZ R21, R21, R22 ;  /* 0x0000001615157221 */ /* 0x000fe20000010000 */
[----:B------:R-:W-:Y:S01]  /*1fe0*/  FMUL.FTZ R34, R34, 1.4426950216293334961 ;  /* 0x3fb8aa3b22227820 */ /* 0x000fe20000410000 */
[----:B------:R-:W-:Y:S01]  /*1ff0*/  FMUL.FTZ R35, R35, 1.4426950216293334961 ;  /* 0x3fb8aa3b23237820 */ /* 0x000fe20000410000 */
[----:B--2---:R1:W2:Y:S01]  /*2000*/  MUFU.EX2 R24, R31 ;  /* 0x0000001f00187308 */ /* 0x0042a20000000800 */
[----:B------:R4:W-:Y:S03]  /*2010*/  STS [R17+0x800], R22 ;  /* 0x0008001611007388 */ /* 0x0009e60000000800 */
[----:B------:R-:W4:Y:S01]  /*2020*/  MUFU.EX2 R30, R27 ;  /* 0x0000001b001e7308 */ /* 0x000f220000000800 */
[----:B---3--:R-:W-:Y:S03]  /*2030*/  STS [R17+0xc00], R26 ;  /* 0x000c001a11007388 */ /* 0x008fe60000000800 */
[----:B------:R-:W3:Y:S01]  /*2040*/  MUFU.EX2 R28, R37 ;  /* 0x00000025001c7308 */ /* 0x000ee20000000800 */
[C---:B-1----:R-:W-:Y:S01]  /*2050*/  FADD.FTZ R31, -R14.reuse, R23 ;  /* 0x000000170e1f7221 */ /* 0x042fe20000010100 */
[----:B-----5:R-:W-:Y:S01]  /*2060*/  FADD.FTZ R25, -R14, R25 ;  /* 0x000000190e197221 */ /* 0x020fe20000010100 */
[----:B0-----:R-:W-:Y:S01]  /*2070*/  STS [R17+0xe00], R32 ;  /* 0x000e002011007388 */ /* 0x001fe20000000800 */
[----:B------:R-:W0:Y:S01]  /*2080*/  MUFU.EX2 R34, R34 ;  /* 0x0000002200227308 */ /* 0x000e220000000800 */
[----:B--2---:R-:W-:Y:S01]  /*2090*/  FADD.FTZ R21, R21, R24 ;  /* 0x0000001815157221 */ /* 0x004fe20000010000 */
[----:B------:R-:W-:-:S02]  /*20a0*/  FMUL.FTZ R23, R25, 1.4426950216293334961 ;  /* 0x3fb8aa3b19177820 */ /* 0x000fc40000410000 */
[----:B------:R-:W1:Y:S01]  /*20b0*/  MUFU.EX2 R36, R35 ;  /* 0x0000002300247308 */ /* 0x000e620000000800 */
[----:B------:R-:W-:Y:S01]  /*20c0*/  FMUL.FTZ R25, R31, 1.4426950216293334961 ;  /* 0x3fb8aa3b1f197820 */ /* 0x000fe20000410000 */
[----:B------:R-:W-:Y:S01]  /*20d0*/  FADD.FTZ R21, R21, R26 ;  /* 0x0000001a15157221 */ /* 0x000fe20000010000 */
[----:B------:R-:W-:Y:S01]  /*20e0*/  STS [R17+0xa00], R24 ;  /* 0x000a001811007388 */ /* 0x000fe20000000800 */
[----:B------:R-:W2:Y:S02]  /*20f0*/  MUFU.EX2 R23, R23 ;  /* 0x0000001700177308 */ /* 0x000ea40000000800 */
[----:B------:R-:W-:Y:S01]  /*2100*/  FADD.FTZ R21, R21, R32 ;  /* 0x0000002015157221 */ /* 0x000fe20000010000 */
[----:B----4-:R-:W-:Y:S01]  /*2110*/  STS [R17+0x1000], R30 ;  /* 0x0010001e11007388 */ /* 0x010fe20000000800 */
[----:B------:R-:W4:Y:S02]  /*2120*/  MUFU.EX2 R25, R25 ;  /* 0x0000001900197308 */ /* 0x000f240000000800 */
[----:B------:R-:W-:Y:S01]  /*2130*/  FADD.FTZ R21, R21, R30 ;  /* 0x0000001e15157221 */ /* 0x000fe20000010000 */
[----:B---3--:R-:W-:Y:S03]  /*2140*/  STS [R17+0x1200], R28 ;  /* 0x0012001c11007388 */ /* 0x008fe60000000800 */
[----:B------:R-:W-:Y:S01]  /*2150*/  FADD.FTZ R21, R21, R28 ;  /* 0x0000001c15157221 */ /* 0x000fe20000010000 */
[----:B0-----:R-:W-:Y:S03]  /*2160*/  STS [R17+0x1400], R34 ;  /* 0x0014002211007388 */ /* 0x001fe60000000800 */
[----:B------:R-:W-:Y:S01]  /*2170*/  FADD.FTZ R21, R21, R34 ;  /* 0x0000002215157221 */ /* 0x000fe20000010000 */
[----:B-1----:R-:W-:Y:S03]  /*2180*/  STS [R17+0x1600], R36 ;  /* 0x0016002411007388 */ /* 0x002fe60000000800 */
[----:B------:R-:W-:Y:S01]  /*2190*/  FADD.FTZ R22, R21, R36 ;  /* 0x0000002415167221 */ /* 0x000fe20000010000 */
[----:B--2---:R-:W-:Y:S03]  /*21a0*/  STS [R17+0x1800], R23 ;  /* 0x0018001711007388 */ /* 0x004fe60000000800 */
[----:B------:R-:W-:Y:S01]  /*21b0*/  FADD.FTZ R22, R22, R23 ;  /* 0x0000001716167221 */ /* 0x000fe20000010000 */
[----:B----4-:R0:W-:Y:S03]  /*21c0*/  STS [R17+0x1a00], R25 ;  /* 0x001a001911007388 */ /* 0x0101e60000000800 */
[----:B------:R-:W-:Y:S01]  /*21d0*/  FADD.FTZ R21, R22, R25 ;  /* 0x0000001916157221 */ /* 0x000fe20000010000 */
[----:B0-----:R-:W-:Y:S01]  /*21e0*/  VIADD R17, R17, 0x2000 ;  /* 0x0000200011117836 */ /* 0x001fe20000000000 */
[----:B------:R-:W-:Y:S06]  /*21f0*/  @!P4 BRA `(.L_x_19711) ;  /* 0xfffffff80070c947 */ /* 0x000fec000383ffff */
.L_x_19710:
[----:B------:R-:W-:Y:S05]  /*2200*/  BSYNC.RECONVERGENT B1 ;  /* 0x0000000000017941 */ /* 0x000fea0003800200 */
.L_x_19709:
        /* <DEDUP_REMOVED lines=55> */
.L_x_19713:
[----:B------:R-:W-:Y:S05]  /*2580*/  BSYNC.RECONVERGENT B1 ;  /* 0x0000000000017941 */ /* 0x000fea0003800200 */
.L_x_19712:
        /* <DEDUP_REMOVED lines=26> */
.L_x_19705:
[----:B------:R-:W-:Y:S05]  /*2730*/  BSYNC.RECONVERGENT B0 ;  /* 0x0000000000007941 */ /* 0x000fea0003800200 */
.L_x_19704:
        /* <DEDUP_REMOVED lines=39> */
.L_x_19718:
[----:B------:R-:W0:Y:S01]  /*29b0*/  LDS R13, [R15] ;  /* 0x000000000f0d7984 */ /* 0x000e220000000800 */
[----:B------:R-:W-:-:S04]  /*29c0*/  IADD3 R17, PT, PT, R17, 0x1, RZ ;  /* 0x0000000111117810 */ /* 0x000fc80007ffe0ff */
[----:B------:R-:W-:Y:S01]  /*29d0*/  ISETP.NE.AND P0, PT, R17, RZ, PT ;  /* 0x000000ff1100720c */ /* 0x000fe20003f05270 */
[----:B0-----:R-:W-:-:S05]  /*29e0*/  FMUL.FTZ R20, R13, R12 ;  /* 0x0000000c0d147220 */ /* 0x001fca0000410000 */
[----:B------:R0:W-:Y:S02]  /*29f0*/  STS [R15], R20 ;  /* 0x000000140f007388 */ /* 0x0001e40000000800 */
[----:B0-----:R-:W-:-:S05]  /*2a00*/  VIADD R15, R15, 0x200 ;  /* 0x000002000f0f7836 */ /* 0x001fca0000000000 */
[----:B------:R-:W-:Y:S05]  /*2a10*/  @P0 BRA `(.L_x_19718) ;  /* 0xfffffffc00e40947 */ /* 0x000fea000383ffff */
.L_x_19717:
[----:B------:R-:W-:Y:S05]  /*2a20*/  BSYNC.RECONVERGENT B1 ;  /* 0x0000000000017941 */ /* 0x000fea0003800200 */
.L_x_19716:
        /* <DEDUP_REMOVED lines=12> */
.L_x_19721:
        /* <DEDUP_REMOVED lines=52> */
.L_x_19720:
[----:B------:R-:W-:Y:S05]  /*2e30*/  BSYNC.RECONVERGENT B1 ;  /* 0x0000000000017941 */ /* 0x000fea0003800200 */
.L_x_19719:
        /* <DEDUP_REMOVED lines=31> */
.L_x_19723:
[----:B------:R-:W-:Y:S05]  /*3030*/  BSYNC.RECONVERGENT B1 ;  /* 0x0000000000017941 */ /* 0x000fea0003800200 */
.L_x_19722:
        /* <DEDUP_REMOVED lines=14> */
.L_x_19715:
[----:B------:R-:W-:Y:S05]  /*3120*/  BSYNC.RECONVERGENT B0 ;  /* 0x0000000000007941 */ /* 0x000fea0003800200 */
.L_x_19714:
[----:B------:R-:W-:Y:S01]  /*3130*/  BAR.SYNC.DEFER_BLOCKING 0x0 ;  /* 0x0000000000007b1d */ /* 0x000fe20000010000 */
[----:B------:R-:W-:Y:S01]  /*3140*/  ISETP.GE.AND P0, PT, R29, R2, PT ;  /* 0x000000021d00720c */ /* 0x000fe20003f06270 */
[----:B------:R-:W-:Y:S01]  /*3150*/  HFMA2 R28, -RZ, RZ, 0, 0 ;  /* 0x00000000ff1c7431 */ /* 0x000fe200000001ff */
[----:B------:R-:W-:-:S03]  /*3160*/  CS2R R26, SRZ ;  /* 0x00000000001a7805 */ /* 0x000fc6000001ff00 */
[----:B------:R-:W2:Y:S01]  /*3170*/  LDCU UR12, c[0x0][0x3cc] ;  /* 0x00007980ff0c77ac */ /* 0x000ea20008000800 */
[----:B------:R-:W-:Y:S01]  /*3180*/  BSSY.RECONVERGENT B1, `(.L_x_19724) ;  /* 0x0000124000017945 */ /* 0x000fe20003800200 */
[----:B------:R-:W3:Y:S06]  /*3190*/  LDCU.64 UR8, c[0x0][0x398] ;  /* 0x00007300ff0877ac */ /* 0x000eec0008000a00 */
[----:B------:R-:W-:Y:S05]  /*31a0*/  @P0 BRA `(.L_x_19725) ;  /* 0x0000001000840947 */ /* 0x000fea0003800000 */
[----:B-1----:R-:W1:Y:S01]  /*31b0*/  I2F.RP R14, R3 ;  /* 0x00000003000e7306 */ /* 0x002e620000209400 */
[----:B------:R-:W4:Y:S01]  /*31c0*/  LDCU UR4, c[0x0][0x3b8] ;  /* 0x00007700ff0477ac */ /* 0x000f220008000800 */
[----:B------:R-:W-:Y:S01]  /*31d0*/  SHF.R.U32.HI R8, RZ, 0x3, R8 ;  /* 0x00000003ff087819 */ /* 0x000fe20000011608 */
[----:B------:R-:W-:Y:S01]  /*31e0*/  VIADD R11, R11, 0xe0 ;  /* 0x000000e00b0b7836 */ /* 0x000fe20000000000 */
[C---:B------:R-:W-:Y:S01]  /*31f0*/  IADD3 R20, PT, PT, R29.reuse, -R2, RZ ;  /* 0x800000021d147210 */ /* 0x040fe20007ffe0ff */
[----:B------:R-:W5:Y:S01]  /*3200*/  LDCU UR5, c[0x0][0x3d0] ;  /* 0x00007a00ff0577ac */ /* 0x000f620008000800 */
[----:B0-----:R-:W-:Y:S01]  /*3210*/  LOP3.LUT R12, R8, 0x7c, RZ, 0xc0, !PT ;  /* 0x0000007c080c7812 */ /* 0x001fe200078ec0ff */
[----:B------:R-:W-:Y:S01]  /*3220*/  IMAD.MOV.U32 R13, RZ, RZ, RZ ;  /* 0x000000ffff0d7224 */ /* 0x000fe200078e00ff */
[----:B------:R-:W-:Y:S01]  /*3230*/  LEA R10, R10, R11, 0x18 ;  /* 0x0000000b0a0a7211 */ /* 0x000fe200078ec0ff */
[----:B------:R-:W0:Y:S01]  /*3240*/  LDCU.64 UR10, c[0x0][0x3a8] ;  /* 0x00007500ff0a77ac */ /* 0x000e220008000a00 */
[----:B------:R-:W-:-:S02]  /*3250*/  VIADD R17, R29, 0x1 ;  /* 0x000000011d117836 */ /* 0x000fc40000000000 */
[C---:B------:R-:W-:Y:S01]  /*3260*/  LEA R31, R29.reuse, R10, 0x5 ;  /* 0x0000000a1d1f7211 */ /* 0x040fe200078e28ff */
[----:B------:R-:W-:Y:S01]  /*3270*/  IMAD.MOV.U32 R28, RZ, RZ, RZ ;  /* 0x000000ffff1c7224 */ /* 0x000fe200078e00ff */
[----:B------:R-:W-:Y:S01]  /*3280*/  LEA R29, R29, 0x3, 0x3 ;  /* 0x000000031d1d7811 */ /* 0x000fe200078e18ff */
[----:B-1----:R-:W1:Y:S02]  /*3290*/  MUFU.RCP R14, R14 ;  /* 0x0000000e000e7308 */ /* 0x002e640000001000 */
[----:B------:R-:W-:Y:S02]  /*32a0*/  VIADD R31, R31, 0x10 ;  /* 0x000000101f1f7836 */ /* 0x000fe40000000000 */
[----:B----4-:R-:W-:Y:S01]  /*32b0*/  IMAD R15, R7, UR4, RZ ;  /* 0x00000004070f7c24 */ /* 0x010fe2000f8e02ff */
[----:B------:R-:W4:Y:S03]  /*32c0*/  LDCU UR4, c[0x0][0x3ec] ;  /* 0x00007d80ff0477ac */ /* 0x000f260008000800 */
[----:B------:R-:W-:-:S04]  /*32d0*/  IMAD.WIDE R12, R15, 0x4, R12 ;  /* 0x000000040f0c7825 */ /* 0x000fc800078e020c */
[----:B-----5:R-:W-:Y:S01]  /*32e0*/  IMAD R18, R18, UR5, RZ ;  /* 0x0000000512127c24 */ /* 0x020fe2000f8e02ff */
[----:B0-----:R-:W-:-:S04]  /*32f0*/  IADD3 R22, P0, PT, R12, UR10, RZ ;  /* 0x0000000a0c167c10 */ /* 0x001fc8000ff1e0ff */
[----:B------:R-:W-:Y:S01]  /*3300*/  IADD3.X R23, PT, PT, R13, UR11, RZ, P0, !PT ;  /* 0x0000000b0d177c10 */ /* 0x000fe200087fe4ff */
[----:B-1----:R-:W-:Y:S01]  /*3310*/  VIADD R9, R14, 0xffffffe ;  /* 0x0ffffffe0e097836 */ /* 0x002fe20000000000 */
[----:B----4-:R-:W-:-:S05]  /*3320*/  IADD3 R30, PT, PT, R19, -UR4, RZ ;  /* 0x80000004131e7c10 */ /* 0x010fca000fffe0ff */
[----:B------:R-:W0:Y:S01]  /*3330*/  F2I.FTZ.U32.TRUNC.NTZ R9, R9 ;  /* 0x0000000900097305 */ /* 0x000e22000021f000 */
[----:B------:R-:W-:Y:S02]  /*3340*/  SHF.R.S32.HI R19, RZ, 0x1f, R18 ;  /* 0x0000001fff137819 */ /* 0x000fe40000011412 */
[----:B0-----:R-:W-:-:S05]  /*3350*/  IADD3 R8, PT, PT, RZ, -R9, RZ ;  /* 0x80000009ff087210 */ /* 0x001fca0007ffe0ff */
[----:B------:R-:W-:Y:S02]  /*3360*/  IMAD R21, R8, R3, RZ ;  /* 0x0000000308157224 */ /* 0x000fe400078e02ff */
[----:B------:R-:W-:-:S04]  /*3370*/  IMAD.MOV.U32 R8, RZ, RZ, RZ ;  /* 0x000000ffff087224 */ /* 0x000fc800078e00ff */
[----:B------:R-:W-:-:S07]  /*3380*/  IMAD.HI.U32 R21, R9, R21, R8 ;  /* 0x0000001509157227 */ /* 0x000fce00078e0008 */
.L_x_19734:
        /* <DEDUP_REMOVED lines=15> */
[----:B------:R-:W-:Y:S02]  /*3480*/  @!P1 IADD3 R12, PT, PT, R12, -R15, RZ ;  /* 0x8000000f0c0c9210 */ /* 0x000fe40007ffe0ff */
[----:B------:R-:W-:Y:S02]  /*3490*/  @!P1 IADD3 R11, PT, PT, R11, 0x1, RZ ;  /* 0x000000010b0b9810 */ /* 0x000fe40007ffe0ff */
[----:B------:R-:W-:Y:S01]  /*34a0*/  ISETP.GE.U32.AND P0, PT, R12, R3, PT ;  /* 0x000000030c00720c */ /* 0x000fe20003f06070 */
[----:B0-----:R-:W-:Y:S01]  /*34b0*/  VIADD R15, R14, 0xffffffe ;  /* 0x0ffffffe0e0f7836 */ /* 0x001fe20000000000 */
[----:B------:R-:W-:-:S03]  /*34c0*/  ISETP.NE.AND P1, PT, R8, RZ, PT ;  /* 0x000000ff0800720c */ /* 0x000fc60003f25270 */
[----:B------:R-:W0:Y:S08]  /*34d0*/  F2I.FTZ.U32.TRUNC.NTZ R9, R15 ;  /* 0x0000000f00097305 */ /* 0x000e30000021f000 */
[----:B------:R-:W-:-:S05]  /*34e0*/  @P0 VIADD R11, R11, 0x1 ;  /* 0x000000010b0b0836 */ /* 0x000fca0000000000 */
[----:B------:R-:W-:Y:S02]  /*34f0*/  @!P2 IADD3 R11, PT, PT, RZ, -R11, RZ ;  /* 0x8000000bff0ba210 */ /* 0x000fe40007ffe0ff */
[----:B------:R-:W-:Y:S01]  /*3500*/  @!P1 LOP3.LUT R11, RZ, R8, RZ, 0x33, !PT ;  /* 0x00000008ff0b9212 */ /* 0x000fe200078e33ff */
[----:B0-----:R-:W-:Y:S01]  /*3510*/  IMAD.MOV R25, RZ, RZ, -R9 ;  /* 0x000000ffff197224 */ /* 0x001fe200078e0a09 */
[----:B------:R-:W-:Y:S01]  /*3520*/  ISETP.NE.AND P2, PT, R13, RZ, PT ;  /* 0x000000ff0d00720c */ /* 0x000fe20003f45270 */
[----:B------:R-:W-:Y:S01]  /*3530*/  IMAD.MOV.U32 R8, RZ, RZ, RZ ;  /* 0x000000ffff087224 */ /* 0x000fe200078e00ff */
[----:B------:R-:W-:Y:S01]  /*3540*/  IADD3 R12, PT, PT, R11, R0, RZ ;  /* 0x000000000b0c7210 */ /* 0x000fe20007ffe0ff */
        /* <DEDUP_REMOVED lines=19> */
[----:B------:R-:W1:Y:S01]  /*3680*/  LDS.128 R12, [R31] ;  /* 0x000000001f0c7984 */ /* 0x000e620000000c00 */
[----:B0-----:R-:W-:Y:S01]  /*3690*/  F2FP.BF16.F32.PACK_AB R32, R9, R8 ;  /* 0x000000080920723e */ /* 0x001fe200000010ff */
[----:B------:R-:W-:Y:S01]  /*36a0*/  BSSY.RECONVERGENT B2, `(.L_x_19728) ;  /* 0x000002e000027945 */ /* 0x000fe20003800200 */
[----:B------:R-:W-:-:S02]  /*36b0*/  F2FP.BF16.F32.PACK_AB R11, R11, R10 ;  /* 0x0000000a0b0b723e */ /* 0x000fc400000010ff */
[----:B-1----:R-:W-:Y:S02]  /*36c0*/  F2FP.BF16.F32.PACK_AB R12, R13, R12 ;  /* 0x0000000c0d0c723e */ /* 0x002fe400000010ff */
[----:B------:R-:W-:Y:S02]  /*36d0*/  F2FP.BF16.F32.PACK_AB R13, R15, R14 ;  /* 0x0000000e0f0d723e */ /* 0x000fe400000010ff */
[----:B------:R-:W-:Y:S01]  /*36e0*/  MOV R10, R32 ;  /* 0x00000020000a7202 */ /* 0x000fe20000000f00 */
        /* <DEDUP_REMOVED lines=31> */
[-C--:B------:R-:W-:Y:S02]  /*38e0*/  ISETP.GE.AND P4, PT, R35, R6.reuse, PT ;  /* 0x000000062300720c */ /* 0x080fe40003f86270 */
[----:B------:R-:W-:Y:S02]  /*38f0*/  IADD3 R35, PT, PT, R29, -0x2, RZ ;  /* 0xfffffffe1d237810 */ /* 0x000fe40007ffe0ff */
[----:B------:R-:W-:Y:S02]  /*3900*/  PRMT R32, R25, 0x7632, R32 ;  /* 0x0000763219207816 */ /* 0x000fe40000000020 */
[----:B------:R-:W-:Y:S02]  /*3910*/  ISETP.GE.AND P2, PT, R35, R6, PT ;  /* 0x000000062300720c */ /* 0x000fe40003f46270 */
[----:B------:R-:W-:-:S02]  /*3920*/  SEL R25, R25, RZ, !P1 ;  /* 0x000000ff19197207 */ /* 0x000fc40004800000 */
[----:B------:R-:W-:Y:S02]  /*3930*/  SEL R14, R14, RZ, !P3 ;  /* 0x000000ff0e0e7207 */ /* 0x000fe40005800000 */
[----:B------:R-:W-:Y:S02]  /*3940*/  SEL R35, R34, RZ, !P4 ;  /* 0x000000ff22237207 */ /* 0x000fe40006000000 */
[----:B------:R-:W-:Y:S02]  /*3950*/  SEL R32, R32, RZ, !P2 ;  /* 0x000000ff20207207 */ /* 0x000fe40005000000 */
[----:B------:R-:W-:Y:S02]  /*3960*/  PRMT R14, R14, 0x5410, R35 ;  /* 0x000054100e0e7816 */ /* 0x000fe40000000023 */
[----:B------:R-:W-:-:S07]  /*3970*/  PRMT R25, R25, 0x5410, R32 ;  /* 0x0000541019197816 */ /* 0x000fce0000000020 */
.L_x_19729:
[----:B------:R-:W-:Y:S05]  /*3980*/  BSYNC.RECONVERGENT B2 ;  /* 0x0000000000027941 */ /* 0x000fea0003800200 */
.L_x_19728:
[----:B-----5:R-:W-:Y:S02]  /*3990*/  HMUL2.BF16_V2 R25, R10, R25 ;  /* 0x000000190a197232 */ /* 0x020fe40000200000 */
[----:B------:R-:W-:-:S03]  /*39a0*/  HFMA2.BF16_V2 R32, R11, R24, -RZ ;  /* 0x000000180b207231 */ /* 0x000fc600003000ff */
[C---:B------:R-:W-:Y:S02]  /*39b0*/  PRMT R24, R25.reuse, 0x7610, R24 ;  /* 0x0000761019187816 */ /* 0x040fe40000000018 */
[----:B------:R-:W-:Y:S02]  /*39c0*/  PRMT R25, R25, 0x7632, R25 ;  /* 0x0000763219197816 */ /* 0x000fe40000000019 */
[----:B------:R-:W-:Y:S01]  /*39d0*/  PRMT R34, R32, 0x7632, R34 ;  /* 0x0000763220227816 */ /* 0x000fe20000000022 */
        /* <DEDUP_REMOVED lines=58> */
.L_x_19731:
[----:B------:R-:W-:Y:S05]  /*3d80*/  BSYNC.RECONVERGENT B2 ;  /* 0x0000000000027941 */ /* 0x000fea0003800200 */
.L_x_19730:
[----:B-----5:R-:W-:Y:S02]  /*3d90*/  HMUL2.BF16_V2 R25, R10, R25 ;  /* 0x000000190a197232 */ /* 0x020fe40000200000 */
[----:B------:R-:W-:Y:S02]  /*3da0*/  HFMA2.BF16_V2 R32, R11, R24, -RZ ;  /* 0x000000180b207231 */ /* 0x000fe400003000ff */
[----:B------:R-:W-:Y:S01]  /*3db0*/  HMUL2.BF16_V2 R15, R12, R15 ;  /* 0x0000000f0c0f7232 */ /* 0x000fe20000200000 */
[C---:B------:R-:W-:Y:S02]  /*3dc0*/  PRMT R24, R25.reuse, 0x7610, R24 ;  /* 0x0000761019187816 */ /* 0x040fe40000000018 */
[----:B------:R-:W-:Y:S02]  /*3dd0*/  PRMT R25, R25, 0x7632, R25 ;  /* 0x0000763219197816 */ /* 0x000fe40000000019 */
[----:B------:R-:W-:Y:S01]  /*3de0*/  PRMT R34, R32, 0x7632, R34 ;  /* 0x0000763220227816 */ /* 0x000fe20000000022 */
[----:B------:R-:W-:Y:S01]  /*3df0*/  IMAD.U32 R24, R24, 0x10000, RZ ;  /* 0x0001000018187824 */ /* 0x000fe200078e00ff */
[----:B------:R-:W-:Y:S01]  /*3e00*/  SHF.L.U32 R25, R25, 0x10, RZ ;  /* 0x0000001019197819 */ /* 0x000fe200000006ff */
[----:B------:R-:W-:Y:S01]  /*3e10*/  IMAD.U32 R32, R32, 0x10000, RZ ;  /* 0x0001000020207824 */ /* 0x000fe200078e00ff */
[----:B------:R-:W-:-:S03]  /*3e20*/  SHF.L.U32 R35, R34, 0x10, RZ ;  /* 0x0000001022237819 */ /* 0x000fc600000006ff */
[----:B------:R-:W-:Y:S02]  /*3e30*/  FADD.FTZ R25, R24, R25 ;  /* 0x0000001918197221 */ /* 0x000fe40000010000 */
[----:B------:R-:W-:Y:S01]  /*3e40*/  FADD.FTZ R24, R32, R35 ;  /* 0x0000002320187221 */ /* 0x000fe20000010000 */
[----:B------:R-:W-:Y:S01]  /*3e50*/  HFMA2.BF16_V2 R32, R13, R14, -RZ ;  /* 0x0000000e0d207231 */ /* 0x000fe200003000ff */
[C---:B------:R-:W-:Y:S02]  /*3e60*/  PRMT R14, R15.reuse, 0x7610, R14 ;  /* 0x000076100f0e7816 */ /* 0x040fe4000000000e */
[----:B------:R-:W-:Y:S01]  /*3e70*/  PRMT R15, R15, 0x7632, R15 ;  /* 0x000076320f0f7816 */ /* 0x000fe2000000000f */
[----:B------:R-:W-:Y:S01]  /*3e80*/  FADD.FTZ R24, R25, R24 ;  /* 0x0000001819187221 */ /* 0x000fe20000010000 */
[----:B------:R-:W-:Y:S01]  /*3e90*/  PRMT R34, R32, 0x7632, R34 ;  /* 0x0000763220227816 */ /* 0x000fe20000000022 */
[----:B------:R-:W-:Y:S01]  /*3ea0*/  IMAD.U32 R14, R14, 0x10000, RZ ;  /* 0x000100000e0e7824 */ /* 0x000fe200078e00ff */
[----:B------:R-:W-:Y:S01]  /*3eb0*/  SHF.L.U32 R15, R15, 0x10, RZ ;  /* 0x000000100f0f7819 */ /* 0x000fe200000006ff */
[----:B------:R-:W-:Y:S01]  /*3ec0*/  IMAD.U32 R32, R32, 0x10000, RZ ;  /* 0x0001000020207824 */ /* 0x000fe200078e00ff */
        /* <DEDUP_REMOVED lines=9> */
[C---:B012---:R-:W-:Y:S01]  /*3f60*/  VIADD R9, R29.reuse, 0xfffffffe ;  /* 0xfffffffe1d097836 */ /* 0x047fe20000000000 */
[-C--:B------:R-:W-:Y:S02]  /*3f70*/  ISETP.GE.AND P3, PT, R29, R6.reuse, PT ;  /* 0x000000061d00720c */ /* 0x080fe40003f66270 */
[-C--:B------:R-:W-:Y:S02]  /*3f80*/  ISETP.GE.AND P0, PT, R33, R6.reuse, PT ;  /* 0x000000062100720c */ /* 0x080fe40003f06270 */
[-C--:B------:R-:W-:Y:S02]  /*3f90*/  ISETP.GE.AND P1, PT, R9, R6.reuse, PT ;  /* 0x000000060900720c */ /* 0x080fe40003f26270 */
[----:B------:R-:W-:Y:S02]  /*3fa0*/  IADD3 R9, PT, PT, R29, -0x1, RZ ;  /* 0xffffffff1d097810 */ /* 0x000fe40007ffe0ff */
[----:B-----5:R-:W-:Y:S02]  /*3fb0*/  PRMT R8, R35, 0x7632, R8 ;  /* 0x0000763223087816 */ /* 0x020fe40000000008 */
[----:B------:R-:W-:-:S02]  /*3fc0*/  ISETP.GE.AND P2, PT, R9, R6, PT ;  /* 0x000000060900720c */ /* 0x000fc40003f46270 */
[C---:B------:R-:W-:Y:S02]  /*3fd0*/  PRMT R9, R32.reuse, 0x7632, R9 ;  /* 0x0000763220097816 */ /* 0x040fe40000000009 */
[----:B------:R-:W-:Y:S02]  /*3fe0*/  SEL R32, R32, RZ, !P2 ;  /* 0x000000ff20207207 */ /* 0x000fe40005000000 */
[----:B------:R-:W-:Y:S02]  /*3ff0*/  SEL R9, R9, RZ, !P3 ;  /* 0x000000ff09097207 */ /* 0x000fe40005800000 */
[----:B------:R-:W-:Y:S02]  /*4000*/  SEL R35, R35, RZ, !P0 ;  /* 0x000000ff23237207 */ /* 0x000fe40004000000 */
[----:B------:R-:W-:Y:S01]  /*4010*/  PRMT R32, R32, 0x5410, R9 ;  /* 0x0000541020207816 */ /* 0x000fe20000000009 */
[----:B------:R-:W-:Y:S01]  /*4020*/  VIADD R9, R29, 0x1 ;  /* 0x000000011d097836 */ /* 0x000fe20000000000 */
[----:B------:R-:W-:-:S04]  /*4030*/  SEL R8, R8, RZ, !P1 ;  /* 0x000000ff08087207 */ /* 0x000fc80004800000 */
[-C--:B------:R-:W-:Y:S02]  /*4040*/  ISETP.GE.AND P0, PT, R9, R6.reuse, PT ;  /* 0x000000060900720c */ /* 0x080fe40003f06270 */
[----:B------:R-:W-:Y:S02]  /*4050*/  IADD3 R9, PT, PT, R29, 0x2, RZ ;  /* 0x000000021d097810 */ /* 0x000fe40007ffe0ff */
[--C-:B------:R-:W-:Y:S02]  /*4060*/  PRMT R35, R35, 0x5410, R8.reuse ;  /* 0x0000541023237816 */ /* 0x100fe40000000008 */
[----:B------:R-:W-:Y:S01]  /*4070*/  ISETP.GE.AND P1, PT, R9, R6, PT ;  /* 0x000000060900720c */ /* 0x000fe20003f26270 */
[----:B------:R-:W-:Y:S01]  /*4080*/  VIADD R9, R29, 0x3 ;  /* 0x000000031d097836 */ /* 0x000fe20000000000 */
[C---:B------:R-:W-:Y:S02]  /*4090*/  PRMT R8, R25.reuse, 0x7632, R8 ;  /* 0x0000763219087816 */ /* 0x040fe40000000008 */
[----:B------:R-:W-:-:S02]  /*40a0*/  SEL R25, R25, RZ, !P0 ;  /* 0x000000ff19197207 */ /* 0x000fc40004000000 */
[-C--:B------:R-:W-:Y:S02]  /*40b0*/  ISETP.GE.AND P2, PT, R9, R6.reuse, PT ;  /* 0x000000060900720c */ /* 0x080fe40003f46270 */
[----:B------:R-:W-:Y:S02]  /*40c0*/  SEL R8, R8, RZ, !P1 ;  /* 0x000000ff08087207 */ /* 0x000fe40004800000 */
[----:B------:R-:W-:Y:S02]  /*40d0*/  IADD3 R9, PT, PT, R29, 0x4, RZ ;  /* 0x000000041d097810 */ /* 0x000fe40007ffe0ff */
[--C-:B------:R-:W-:Y:S02]  /*40e0*/  PRMT R25, R25, 0x5410, R8.reuse ;  /* 0x0000541019197816 */ /* 0x100fe40000000008 */
[----:B------:R-:W-:Y:S02]  /*40f0*/  ISETP.GE.AND P0, PT, R9, R6, PT ;  /* 0x000000060900720c */ /* 0x000fe40003f06270 */
[----:B------:R-:W-:-:S02]  /*4100*/  PRMT R8, R34, 0x7632, R8 ;  /* 0x0000763222087816 */ /* 0x000fc40000000008 */
[----:B------:R-:W-:Y:S02]  /*4110*/  SEL R34, R34, RZ, !P2 ;  /* 0x000000ff22227207 */ /* 0x000fe40005000000 */
[----:B------:R-:W-:-:S04]  /*4120*/  SEL R9, R8, RZ, !P0 ;  /* 0x000000ff08097207 */ /* 0x000fc80004000000 */
[----:B------:R-:W-:-:S07]  /*4130*/  PRMT R34, R34, 0x5410, R9 ;  /* 0x0000541022227816 */ /* 0x000fce0000000009 */
.L_x_19733:
[----:B------:R-:W-:Y:S05]  /*4140*/  BSYNC.RECONVERGENT B2 ;  /* 0x0000000000027941 */ /* 0x000fea0003800200 */
.L_x_19732:
[----:B012--5:R-:W-:Y:S02]  /*4150*/  HMUL2.BF16_V2 R8, R10, R35 ;  /* 0x000000230a087232 */ /* 0x027fe40000200000 */
        /* <DEDUP_REMOVED lines=8> */
[----:B------:R-:W-:-:S02]  /*41e0*/  SHF.L.U32 R9, R9, 0x10, RZ ;  /* 0x0000001009097819 */ /* 0x000fc400000006ff */
[----:B------:R-:W-:Y:S01]  /*41f0*/  SHF.L.U32 R10, R10, 0x10, RZ ;  /* 0x000000100a0a7819 */ /* 0x000fe200000006ff */
[----:B------:R-:W-:Y:S02]  /*4200*/  FADD.FTZ R27, R27, R14 ;  /* 0x0000000e1b1b7221 */ /* 0x000fe40000010000 */
        /* <DEDUP_REMOVED lines=17> */
.L_x_19727:
[----:B--23--:R-:W-:Y:S05]  /*4320*/  BSYNC.RECONVERGENT B0 ;  /* 0x0000000000007941 */ /* 0x00cfea0003800200 */
.L_x_19726:
        /* <DEDUP_REMOVED lines=9> */
.L_x_19725:
[----:B--23--:R-:W-:Y:S05]  /*43c0*/  BSYNC.RECONVERGENT B1 ;  /* 0x0000000000017941 */ /* 0x00cfea0003800200 */
.L_x_19724:
[----:B------:R-:W2:Y:S01]  /*43d0*/  S2R R9, SR_TID.X ;  /* 0x0000000000097919 */ /* 0x000ea20000002100 */
[----:B------:R-:W3:Y:S01]  /*43e0*/  S2UR UR5, SR_CgaCtaId ;  /* 0x00000000000579c3 */ /* 0x000ee20000008800 */
[----:B------:R-:W-:-:S07]  /*43f0*/  UMOV UR4, 0x400 ;  /* 0x0000040000047882 */ /* 0x000fce0000000000 */
[----:B------:R-:W-:Y:S01]  /*4400*/  BAR.SYNC.DEFER_BLOCKING 0x0 ;  /* 0x0000000000007b1d */ /* 0x000fe20000010000 */
[----:B------:R-:W-:-:S04]  /*4410*/  UIADD3 UR4, UPT, UPT, UR4, 0xe0, URZ ;  /* 0x000000e004047890 */ /* 0x000fc8000fffe0ff */
[----:B---3--:R-:W-:Y:S01]  /*4420*/  ULEA UR4, UR5, UR4, 0x18 ;  /* 0x0000000405047291 */ /* 0x008fe2000f8ec0ff */
[C---:B--2---:R-:W-:Y:S02]  /*4430*/  LOP3.LUT R2, R9.reuse, 0x3c0, RZ, 0xc0, !PT ;  /* 0x000003c009027812 */ /* 0x044fe400078ec0ff */
[C---:B------:R-:W-:Y:S02]  /*4440*/  LOP3.LUT R0, R9.reuse, 0x1f, RZ, 0xc0, !PT ;  /* 0x0000001f09007812 */ /* 0x040fe400078ec0ff */
[----:B------:R-:W-:Y:S02]  /*4450*/  SHF.R.U32.HI R3, RZ, 0x5, R9 ;  /* 0x00000005ff037819 */ /* 0x000fe40000011609 */
[----:B------:R-:W-:Y:S02]  /*4460*/  ISETP.NE.AND P0, PT, R2, 0x40, PT ;  /* 0x000000400200780c */ /* 0x000fe40003f05270 */
[----:B------:R-:W-:Y:S01]  /*4470*/  ISETP.GT.U32.AND P1, PT, R9, 0x3f, PT ;  /* 0x0000003f0900780c */ /* 0x000fe20003f24070 */
[----:B------:R-:W-:Y:S01]  /*4480*/  IMAD R0, R3, 0x60, R0 ;  /* 0x0000006003007824 */ /* 0x000fe200078e0200 */
[----:B------:R-:W-:-:S02]  /*4490*/  LOP3.LUT R8, R9, 0x3e0, RZ, 0xc0, !PT ;  /* 0x000003e009087812 */ /* 0x000fc400078ec0ff */
[----:B------:R-:W-:Y:S02]  /*44a0*/  ISETP.GT.U32.AND P2, PT, R9, 0x1f, PT ;  /* 0x0000001f0900780c */ /* 0x000fe40003f44070 */
[----:B------:R-:W-:-:S05]  /*44b0*/  LEA R0, R0, UR4, 0x2 ;  /* 0x0000000400007c11 */ /* 0x000fca000f8e10ff */
[----:B------:R-:W-:Y:S04]  /*44c0*/  @!P0 STS [R0+-0x300], R28 ;  /* 0xfffd001c00008388 */ /* 0x000fe80000000800 */
[----:B------:R-:W-:Y:S04]  /*44d0*/  @!P0 STS [R0+-0x280], R27 ;  /* 0xfffd801b00008388 */ /* 0x000fe80000000800 */
[----:B------:R-:W-:Y:S01]  /*44e0*/  @!P0 STS [R0+-0x200], R26 ;  /* 0xfffe001a00008388 */ /* 0x000fe20000000800 */
[----:B------:R-:W-:Y:S01]  /*44f0*/  BAR.SYNC.DEFER_BLOCKING 0x0 ;  /* 0x0000000000007b1d */ /* 0x000fe20000010000 */
[----:B------:R-:W-:-:S05]  /*4500*/  ISETP.NE.AND P0, PT, R8, 0x20, PT ;  /* 0x000000200800780c */ /* 0x000fca0003f05270 */
[----:B------:R-:W2:Y:S04]  /*4510*/  @!P1 LDS R2, [R0] ;  /* 0x0000000000029984 */ /* 0x000ea80000000800 */
[----:B------:R-:W3:Y:S04]  /*4520*/  @!P1 LDS R3, [R0+0x80] ;  /* 0x0000800000039984 */ /* 0x000ee80000000800 */
[----:B------:R-:W4:Y:S01]  /*4530*/  @!P1 LDS R6, [R0+0x100] ;  /* 0x0001000000069984 */ /* 0x000f220000000800 */
[----:B--2---:R-:W-:Y:S01]  /*4540*/  @!P1 FADD.FTZ R28, R2, R28 ;  /* 0x0000001c021c9221 */ /* 0x004fe20000010000 */
[----:B------:R-:W-:Y:S01]  /*4550*/  BAR.SYNC.DEFER_BLOCKING 0x0 ;  /* 0x0000000000007b1d */ /* 0x000fe20000010000 */
[----:B---3--:R-:W-:Y:S01]  /*4560*/  @!P1 FADD.FTZ R27, R3, R27 ;  /* 0x0000001b031b9221 */ /* 0x008fe20000010000 */
[----:B----4-:R-:W-:-:S04]  /*4570*/  @!P1 FADD.FTZ R26, R6, R26 ;  /* 0x0000001a061a9221 */ /* 0x010fc80000010000 */
[----:B------:R2:W-:Y:S04]  /*4580*/  @!P0 STS [R0+-0x180], R28 ;  /* 0xfffe801c00008388 */ /* 0x0005e80000000800 */
[----:B------:R2:W-:Y:S04]  /*4590*/  @!P0 STS [R0+-0x100], R27 ;  /* 0xffff001b00008388 */ /* 0x0005e80000000800 */
[----:B------:R2:W-:Y:S01]  /*45a0*/  @!P0 STS [R0+-0x80], R26 ;  /* 0xffff801a00008388 */ /* 0x0005e20000000800 */
[----:B------:R-:W-:Y:S06]  /*45b0*/  BAR.SYNC.DEFER_BLOCKING 0x0 ;  /* 0x0000000000007b1d */ /* 0x000fec0000010000 */
[----:B------:R2:W3:Y:S04]  /*45c0*/  @!P2 LDS R2, [R0] ;  /* 0x000000000002a984 */ /* 0x0004e80000000800 */
[----:B------:R2:W4:Y:S04]  /*45d0*/  @!P2 LDS R3, [R0+0x80] ;  /* 0x000080000003a984 */ /* 0x0005280000000800 */
[----:B------:R2:W0:Y:S01]  /*45e0*/  @!P2 LDS R6, [R0+0x100] ;  /* 0x000100000006a984 */ /* 0x0004220000000800 */
[----:B------:R-:W-:Y:S06]  /*45f0*/  BAR.SYNC.DEFER_BLOCKING 0x0 ;  /* 0x0000000000007b1d */ /* 0x000fec0000010000 */
[----:B------:R-:W-:Y:S05]  /*4600*/  @P2 EXIT ;  /* 0x000000000000294d */ /* 0x000fea0003800000 */
[----:B--2---:R-:W2:Y:S01]  /*4610*/  S2R R0, SR_CTAID.Z ;  /* 0x0000000000007919 */ /* 0x004ea20000002700 */
[----:B------:R-:W5:Y:S01]  /*4620*/  LDCU UR4, c[0x0][0x378] ;  /* 0x00006f00ff0477ac */ /* 0x000f620008000800 */
[----:B------:R-:W-:Y:S02]  /*4630*/  IMAD R4, R7, R4, R5 ;  /* 0x0000000407047224 */ /* 0x000fe400078e0205 */
[----:B---3--:R-:W-:Y:S01]  /*4640*/  @!P2 FADD.FTZ R28, R2, R28 ;  /* 0x0000001c021ca221 */ /* 0x008fe20000010000 */
[----:B----4-:R-:W-:Y:S01]  /*4650*/  @!P2 FADD.FTZ R27, R3, R27 ;  /* 0x0000001b031ba221 */ /* 0x010fe20000010000 */
[----:B------:R-:W3:Y:S01]  /*4660*/  LDCU.64 UR8, c[0x0][0x380] ;  /* 0x00007000ff0877ac */ /* 0x000ee20008000a00 */
[----:B0-----:R-:W-:Y:S01]  /*4670*/  @!P2 FADD.FTZ R26, R6, R26 ;  /* 0x0000001a061aa221 */ /* 0x001fe20000010000 */
[----:B-----5:R-:W-:-:S04]  /*4680*/  IMAD R4, R4, UR4, RZ ;  /* 0x0000000404047c24 */ /* 0x020fc8000f8e02ff */
[----:B------:R-:W-:Y:S01]  /*4690*/  IMAD R5, R4, 0x60, RZ ;  /* 0x0000006004057824 */ /* 0x000fe200078e02ff */
[----:B------:R-:W-:Y:S01]  /*46a0*/  F2FP.BF16.F32.PACK_AB R4, RZ, R26 ;  /* 0x0000001aff04723e */ /* 0x000fe200000010ff */
[----:B--2---:R-:W-:-:S05]  /*46b0*/  IMAD R0, R0, 0x60, RZ ;  /* 0x0000006000007824 */ /* 0x004fca00078e02ff */
[----:B------:R-:W-:-:S04]  /*46c0*/  IADD3 R0, P0, PT, R5, R0, RZ ;  /* 0x0000000005007210 */ /* 0x000fc80007f1e0ff */
[----:B------:R-:W-:Y:S01]  /*46d0*/  LOP3.LUT R3, R0, 0x1f, R9, 0xf8, !PT ;  /* 0x0000001f00037812 */ /* 0x000fe200078ef809 */
[----:B------:R-:W-:Y:S01]  /*46e0*/  IMAD.X R6, RZ, RZ, RZ, P0 ;  /* 0x000000ffff067224 */ /* 0x000fe200000e06ff */
[----:B------:R-:W-:Y:S02]  /*46f0*/  F2FP.BF16.F32.PACK_AB R0, R27, R28 ;  /* 0x0000001c1b00723e */ /* 0x000fe400000010ff */
[C---:B---3--:R-:W-:Y:S02]  /*4700*/  LEA R2, P0, R3.reuse, UR8, 0x1 ;  /* 0x0000000803027c11 */ /* 0x048fe4000f8008ff */
[----:B------:R-:W-:Y:S02]  /*4710*/  PRMT R5, R0, 0x7632, R5 ;  /* 0x0000763200057816 */ /* 0x000fe40000000005 */
[----:B------:R-:W-:-:S05]  /*4720*/  LEA.HI.X R3, R3, UR9, R6, 0x1, P0 ;  /* 0x0000000903037c11 */ /* 0x000fca00080f0c06 */
[----:B------:R-:W-:Y:S04]  /*4730*/  STG.E.U16 desc[UR6][R2.64], R0 ;  /* 0x0000000002007986 */ /* 0x000fe8000c101506 */
[----:B------:R-:W-:Y:S04]  /*4740*/  STG.E.U16 desc[UR6][R2.64+0x40], R5 ;  /* 0x0000400502007986 */ /* 0x000fe8000c101506 */
[----:B------:R-:W-:Y:S01]  /*4750*/  STG.E.U16 desc[UR6][R2.64+0x80], R4 ;  /* 0x0000800402007986 */ /* 0x000fe2000c101506 */
[----:B------:R-:W-:Y:S05]  /*4760*/  EXIT ;  /* 0x000000000000794d */ /* 0x000fea0003800000 */
.L_x_19701:
        /* <DEDUP_REMOVED lines=8> */
.L_x_19736:
[----:B------:R-:W-:Y:S05]  /*47f0*/  BSYNC B2 ;  /* 0x0000000000027941 */ /* 0x000fea0003800000 */
.L_x_19735:
        /* <DEDUP_REMOVED lines=8> */
.L_x_19737:
[----:B------:R-:W-:Y:S05]  /*4880*/  BRA `(.L_x_19738) ;  /* 0xffffffcc00347947 */ /* 0x000fea000383ffff */
.L_x_19703:
        /* <DEDUP_REMOVED lines=8> */
.L_x_19740:
[----:B------:R-:W-:Y:S05]  /*4910*/  BSYNC B0 ;  /* 0x0000000000007941 */ /* 0x000fea0003800000 */
.L_x_19739:
        /* <DEDUP_REMOVED lines=8> */
.L_x_19741:
[----:B------:R-:W-:Y:S01]  /*49a0*/  IMAD.MOV.U32 R14, RZ, RZ, 0x4 ;  /* 0x00000004ff0e7424 */ /* 0x000fe200078e00ff */
[----:B------:R-:W-:-:S04]  /*49b0*/  FMNMX.FTZ R12, R9, R10, !PT ;  /* 0x0000000a090c7209 */ /* 0x000fc80007810000 */
[----:B------:R-:W-:-:S07]  /*49c0*/  MOV R9, R12 ;  /* 0x0000000c00097202 */ /* 0x000fce0000000f00 */
[----:B------:R-:W-:Y:S05]  /*49d0*/  WARPSYNC.COLLECTIVE R11, `(.L_x_19742) ;  /* 0x000000000b087348 */ /* 0x000fea0003c00000 */
[----:B------:R0:W1:Y:S02]  /*49e0*/  SHFL.BFLY P2, R10, R9, R14, R22 ;  /* 0x0c00000e090a7389 */ /* 0x0000640000040016 */
[----:B01----:R-:W-:Y:S05]  /*49f0*/  ENDCOLLECTIVE ;  /* 0x000000000000791b */ /* 0x003fea0003800000 */
.L_x_19742:
[----:B------:R-:W-:Y:S01]  /*4a00*/  MOV R13, R10 ;  /* 0x0000000a000d7202 */ /* 0x000fe20000000f00 */
[----:B------:R-:W-:Y:S06]  /*4a10*/  BRA `(.L_x_19743) ;  /* 0xffffffcc00507947 */ /* 0x000fec000383ffff */
.L_x_19744:
        /* <DEDUP_REMOVED lines=14> */
.L_x_25946:


//--------------------- .text._ZN4vllm25paged_attention_v1_kernelI13__nv_bfloat16S1_Li80ELi8ELi128ELNS_18Fp8KVCacheDataTypeE0ELb1EEEvPT_PKS3_PKT0_S9_ifPKiSB_iPKfiiiSD_SD_iiiii --------------------------
	.section	.text._ZN4vllm25paged_attention_v1_kernelI13__nv_bfloat16S1_Li80ELi8ELi128ELNS_18Fp8KVCacheDataTypeE0ELb1EEEvPT_PKS3_PKT0_S9_ifPKiSB_iPKfiiiSD_SD_iiiii,"ax",@progbits
	.align	128
        .global         _ZN4vllm25paged_attention_v1_kernelI13__nv_bfloat16S1_Li80ELi8ELi128ELNS_18Fp8KVCacheDataTypeE0ELb1EEEvPT_PKS3_PKT0_S9_ifPKiSB_iPKfiiiSD_SD_iiiii
        .type           _ZN4vllm25paged_attention_v1_kernelI13__nv_bfloat16S1_Li80ELi8ELi128ELNS_18Fp8KVCacheDataTypeE0ELb1EEEvPT_PKS3_PKT0_S9_ifPKiSB_iPKfiiiSD_SD_iiiii,@function
        .size           _ZN4vllm25paged_attention_v1_kernelI13__nv_bfloat16S1_Li80ELi8ELi128ELNS_18Fp8KVCacheDataTypeE0ELb1EEEvPT_PKS3_PKT0_S9_ifPKiSB_iPKfiiiSD_SD_iiiii,(.L_x_25947 - _ZN4vllm25paged_attention_v1_kernelI13__nv_bfloat16S1_Li80ELi8ELi128ELNS_18Fp8KVCacheDataTypeE0ELb1EEEvPT_PKS3_PKT0_S9_ifPKiSB_iPKfiiiSD_SD_iiiii)
        .other          _ZN4vllm25paged_attention_v1_kernelI13__nv_bfloat16S1_Li80ELi8ELi128ELNS_18Fp8KVCacheDataTypeE0ELb1EEEvPT_PKS3_PKT0_S9_ifPKiSB_iPKfiiiSD_SD_iiiii,@"STO_CUDA_ENTRY STV_DEFAULT"
_ZN4vllm25paged_attention_v1_kernelI13__nv_bfloat16S1_Li80ELi8ELi128ELNS_18Fp8KVCacheDataTypeE0ELb1EEEvPT_PKS3_PKT0_S9_ifPKiSB_iPKfiiiSD_SD_iiiii:
.text._ZN4vllm25paged_attention_v1_kernelI13__nv_bfloat16S1_Li80ELi8ELi128ELNS_18Fp8KVCacheDataTypeE0ELb1EEEvPT_PKS3_PKT0_S9_ifPKiSB_iPKfiiiSD_SD_iiiii:
        /* <DEDUP_REMOVED lines=8> */
[----:B------:R-:W-:Y:S01]  /*0080*/  MOV R20, 0x400 ;  /* 0x0000040000147802 */ /* 0x000fe20000000f00 */
[----:B------:R-:W4:Y:S01]  /*0090*/  LDCU UR5, c[0x0][0x3e8] ;  /* 0x00007d00ff0577ac */ /* 0x000f220008000800 */
[----:B------:R-:W0:Y:S05]  /*00a0*/  LDCU UR10, c[0x0][0x3cc] ;  /* 0x00007980ff0a77ac */ /* 0x000e2a0008000800 */
[----:B------:R-:W4:Y:S01]  /*00b0*/  LDC R23, c[0x0][0x3f8] ;  /* 0x0000fe00ff177b82 */ /* 0x000f220000000800 */
        /* <DEDUP_REMOVED lines=8> */
[----:B------:R-:W-:Y:S02]  /*0140*/  ISETP.NE.AND.EX P0, PT, R9, RZ, PT, P0 ;  /* 0x000000ff0900720c */ /* 0x000fe40003f05300 */
[----:B0-----:R-:W-:-:S05]  /*0150*/  SHF.R.S32.HI R2, RZ, 0x1f, R0 ;  /* 0x0000001fff027819 */ /* 0x001fca0000011400 */
[----:B------:R-:W0:Y:S01]  /*0160*/  @!P1 LDC.64 R10, c[0x0][0x388] ;  /* 0x0000e200ff0a9b82 */ /* 0x000e220000000a00 */
[----:B------:R-:W-:Y:S02]  /*0170*/  @!P1 IMAD R4, R6, 0x50, RZ ;  /* 0x0000005006049824 */ /* 0x000fe400078e02ff */
[----:B------:R-:W-:-:S05]  /*0180*/  @!P1 IMAD.SHL.U32 R5, R15, 0x2, RZ ;  /* 0x000000020f059824 */ /* 0x000fca00078e00ff */
[----:B------:R-:W-:Y:S02]  /*0190*/  @!P1 IADD3 R4, P2, P3, R5, R0, R4 ;  /* 0x0000000005049210 */ /* 0x000fe40007b5e004 */
[----:B------:R-:W2:Y:S02]  /*01a0*/  LDC R0, c[0x0][0x3a0] ;  /* 0x0000e800ff007b82 */ /* 0x000ea40000000800 */
[----:B------:R-:W-:Y:S02]  /*01b0*/  @!P1 IADD3.X R3, PT, PT, RZ, R2, RZ, P2, P3 ;  /* 0x00000002ff039210 */ /* 0x000fe400017e64ff */
[----:B0-----:R-:W-:-:S04]  /*01c0*/  @!P1 LEA R2, P2, R4, R10, 0x1 ;  /* 0x0000000a04029211 */ /* 0x001fc800078408ff */
[----:B------:R-:W-:Y:S02]  /*01d0*/  @!P1 LEA.HI.X R3, R4, R11, R3, 0x1, P2 ;  /* 0x0000000b04039211 */ /* 0x000fe400010f0c03 */
[----:B------:R-:W0:Y:S03]  /*01e0*/  @P0 LDC.64 R10, c[0x0][0x3c0] ;  /* 0x0000f000ff0a0b82 */ /* 0x000e260000000a00 */
[----:B------:R-:W3:Y:S01]  /*01f0*/  @!P1 LDG.E.CONSTANT R2, desc[UR6][R2.64] ;  /* 0x0000000602029981 */ /* 0x000ee2000c1e9900 */
[----:B--2---:R-:W-:Y:S01]  /*0200*/  IABS R9, R0 ;  /* 0x0000000000097213 */ /* 0x004fe20000000000 */
[----:B------:R-:W-:-:S03]  /*0210*/  IMAD.MOV.U32 R8, RZ, RZ, RZ ;  /* 0x000000ffff087224 */ /* 0x000fc600078e00ff */
[----:B------:R-:W2:Y:S08]  /*0220*/  I2F.RP R4, R9 ;  /* 0x0000000900047306 */ /* 0x000eb00000209400 */
[----:B--2---:R-:W2:Y:S01]  /*0230*/  MUFU.RCP R4, R4 ;  /* 0x0000000400047308 */ /* 0x004ea20000001000 */
[----:B------:R-:W4:Y:S01]  /*0240*/  LDC R5, c[0x0][0x370] ;  /* 0x0000dc00ff057b82 */ /* 0x000f220000000800 */
[----:B0-----:R-:W-:-:S05]  /*0250*/  @P0 IMAD.WIDE.U32 R10, R6, 0x4, R10 ;  /* 0x00000004060a0825 */ /* 0x001fca00078e000a */
[----:B------:R4:W5:Y:S01]  /*0260*/  @P0 LDG.E.CONSTANT R8, desc[UR6][R10.64] ;  /* 0x000000060a080981 */ /* 0x000962000c1e9900 */
[----:B------:R-:W-:Y:S01]  /*0270*/  SHF.R.U32.HI R28, RZ, 0x5, R15 ;  /* 0x00000005ff1c7819 */ /* 0x000fe2000001160f */
[----:B------:R-:W-:Y:S01]  /*0280*/  BSSY B0, `(.L_x_19745) ;  /* 0x0000134000007945 */ /* 0x000fe20003800000 */
[----:B--2---:R-:W-:-:S04]  /*0290*/  IADD3 R12, PT, PT, R4, 0xffffffe, RZ ;  /* 0x0ffffffe040c7810 */ /* 0x004fc80007ffe0ff */
[----:B------:R0:W2:Y:S01]  /*02a0*/  F2I.FTZ.U32.TRUNC.NTZ R13, R12 ;  /* 0x0000000c000d7305 */ /* 0x0000a2000021f000 */
[----:B----4-:R-:W-:Y:S01]  /*02b0*/  IABS R10, R5 ;  /* 0x00000005000a7213 */ /* 0x010fe20000000000 */
        /* <DEDUP_REMOVED lines=30> */
[----:B------:R0:W2:Y:S01]  /*04a0*/  F2I.FTZ.U32.TRUNC.NTZ R19, R18 ;  /* 0x0000001200137305 */ /* 0x0000a2000021f000 */
[----:B------:R-:W-:Y:S01]  /*04b0*/  IADD3 R21, PT, PT, RZ, -R9, RZ ;  /* 0x80000009ff157210 */ /* 0x000fe20007ffe0ff */
[----:B------:R-:W-:-:S04]  /*04c0*/  IMAD R9, R11, R4, RZ ;  /* 0x000000040b097224 */ /* 0x000fc800078e02ff */
[----:B------:R-:W-:Y:S02]  /*04d0*/  IMAD.MOV R9, RZ, RZ, -R9 ;  /* 0x000000ffff097224 */ /* 0x000fe400078e0a09 */
[----:B0-----:R-:W-:Y:S02]  /*04e0*/  IMAD.MOV.U32 R18, RZ, RZ, RZ ;  /* 0x000000ffff127224 */ /* 0x001fe400078e00ff */
[----:B------:R-:W-:Y:S01]  /*04f0*/  IMAD.HI.U32 R9, R11, R9, R10 ;  /* 0x000000090b097227 */ /* 0x000fe200078e000a */
[----:B--2---:R-:W-:-:S05]  /*0500*/  IADD3 R17, PT, PT, RZ, -R19, RZ ;  /* 0x80000013ff117210 */ /* 0x004fca0007ffe0ff */
[----:B------:R-:W-:-:S04]  /*0510*/  IMAD R17, R17, R12, RZ ;  /* 0x0000000c11117224 */ /* 0x000fc800078e02ff */
[----:B------:R-:W-:Y:S01]  /*0520*/  IMAD.HI.U32 R19, R19, R17, R18 ;  /* 0x0000001113137227 */ /* 0x000fe200078e0012 */
[----:B------:R-:W-:-:S05]  /*0530*/  SHF.R.U32.HI R18, RZ, 0x2, R15 ;  /* 0x00000002ff127819 */ /* 0x000fca000001160f */
[----:B------:R-:W-:-:S04]  /*0540*/  IMAD.HI.U32 R19, R19, R14, RZ ;  /* 0x0000000e13137227 */ /* 0x000fc800078e00ff */
[----:B------:R-:W-:-:S05]  /*0550*/  IMAD R21, R19, R21, R14 ;  /* 0x0000001513157224 */ /* 0x000fca00078e020e */
[----:B------:R-:W-:-:S13]  /*0560*/  ISETP.GT.U32.AND P3, PT, R12, R21, PT ;  /* 0x000000150c00720c */ /* 0x000fda0003f64070 */
[----:B------:R-:W-:Y:S02]  /*0570*/  @!P3 IMAD.IADD R21, R21, 0x1, -R12 ;  /* 0x000000011515b824 */ /* 0x000fe400078e0a0c */
[----:B------:R-:W-:Y:S01]  /*0580*/  @!P3 VIADD R19, R19, 0x1 ;  /* 0x000000011313b836 */ /* 0x000fe20000000000 */
[----:B------:R-:W-:Y:S02]  /*0590*/  ISETP.NE.AND P3, PT, R3, RZ, PT ;  /* 0x000000ff0300720c */ /* 0x000fe40003f65270 */
[----:B------:R-:W-:Y:S02]  /*05a0*/  ISETP.GE.U32.AND P2, PT, R21, R12, PT ;  /* 0x0000000c1500720c */ /* 0x000fe40003f46070 */
[----:B------:R-:W-:-:S04]  /*05b0*/  LOP3.LUT R12, R6, R3, RZ, 0x3c, !PT ;  /* 0x00000003060c7212 */ /* 0x000fc800078e3cff */
[----:B------:R-:W-:Y:S01]  /*05c0*/  ISETP.GE.AND P4, PT, R12, RZ, PT ;  /* 0x000000ff0c00720c */ /* 0x000fe20003f86270 */
[----:B------:R-:W-:-:S06]  /*05d0*/  VIADD R14, R7, 0xffffffff ;  /* 0xffffffff070e7836 */ /* 0x000fcc0000000000 */
[----:B------:R-:W-:Y:S01]  /*05e0*/  @P2 VIADD R19, R19, 0x1 ;  /* 0x0000000113132836 */ /* 0x000fe20000000000 */
[----:B------:R-:W-:Y:S02]  /*05f0*/  IABS R17, R14 ;  /* 0x0000000e00117213 */ /* 0x000fe40000000000 */
[----:B------:R-:W-:-:S03]  /*0600*/  LOP3.LUT R14, R14, R13, RZ, 0x3c, !PT ;  /* 0x0000000d0e0e7212 */ /* 0x000fc600078e3cff */
[----:B------:R-:W-:Y:S02]  /*0610*/  IMAD.MOV.U32 R10, RZ, RZ, R17 ;  /* 0x000000ffff0a7224 */ /* 0x000fe400078e0011 */
[----:B------:R-:W0:Y:S02]  /*0620*/  S2R R17, SR_CgaCtaId ;  /* 0x0000000000117919 */ /* 0x000e240000008800 */
[----:B------:R-:W-:-:S05]  /*0630*/  IMAD.HI.U32 R22, R9, R10, RZ ;  /* 0x0000000a09167227 */ /* 0x000fca00078e00ff */
[----:B------:R-:W-:-:S05]  /*0640*/  IADD3 R11, PT, PT, RZ, -R22, RZ ;  /* 0x80000016ff0b7210 */ /* 0x000fca0007ffe0ff */
[C---:B------:R-:W-:Y:S01]  /*0650*/  IMAD R21, R4.reuse, R11, R10 ;  /* 0x0000000b04157224 */ /* 0x040fe200078e020a */
[----:B------:R-:W-:Y:S02]  /*0660*/  MOV R10, R19 ;  /* 0x00000013000a7202 */ /* 0x000fe40000000f00 */
[----:B------:R-:W-:Y:S02]  /*0670*/  LOP3.LUT R11, R15, 0x3, RZ, 0xc0, !PT ;  /* 0x000000030f0b7812 */ /* 0x000fe400078ec0ff */
[----:B------:R-:W-:Y:S01]  /*0680*/  ISETP.GT.U32.AND P0, PT, R4, R21, PT ;  /* 0x000000150400720c */ /* 0x000fe20003f04070 */
[----:B------:R-:W-:Y:S01]  /*0690*/  @!P4 IMAD.MOV R10, RZ, RZ, -R10 ;  /* 0x000000ffff0ac224 */ /* 0x000fe200078e0a0a */
[----:B------:R-:W-:Y:S02]  /*06a0*/  @!P3 LOP3.LUT R10, RZ, R3, RZ, 0x33, !PT ;  /* 0x00000003ff0ab212 */ /* 0x000fe400078e33ff */
[----:B------:R-:W-:Y:S02]  /*06b0*/  ISETP.GE.AND P4, PT, R23, RZ, PT ;  /* 0x000000ff1700720c */ /* 0x000fe40003f86270 */
[----:B------:R-:W-:-:S07]  /*06c0*/  ISETP.GE.AND P3, PT, R14, RZ, PT ;  /* 0x000000ff0e00720c */ /* 0x000fce0003f66270 */
[----:B------:R-:W-:Y:S01]  /*06d0*/  @!P0 IMAD.IADD R21, R21, 0x1, -R4 ;  /* 0x0000000115158824 */ /* 0x000fe200078e0a04 */
[----:B0-----:R-:W-:Y:S01]  /*06e0*/  LEA R12, R17, R20, 0x18 ;  /* 0x00000014110c7211 */ /* 0x001fe200078ec0ff */
[----:B------:R-:W-:Y:S01]  /*06f0*/  @!P0 VIADD R22, R22, 0x1 ;  /* 0x0000000116168836 */ /* 0x000fe20000000000 */
[----:B------:R-:W-:Y:S01]  /*0700*/  ISETP.NE.AND P0, PT, R13, RZ, PT ;  /* 0x000000ff0d00720c */ /* 0x000fe20003f05270 */
[----:B------:R-:W-:Y:S01]  /*0710*/  @!P4 IMAD R14, R0, UR5, R10 ;  /* 0x00000005000ecc24 */ /* 0x000fe2000f8e020a */
[----:B------:R-:W-:Y:S01]  /*0720*/  ISETP.GE.U32.AND P2, PT, R21, R4, PT ;  /* 0x000000041500720c */ /* 0x000fe20003f46070 */
[----:B------:R-:W-:Y:S01]  /*0730*/  IMAD R3, R11, 0x28, R12 ;  /* 0x000000280b037824 */ /* 0x000fe200078e020c */
[----:B------:R-:W-:Y:S01]  /*0740*/  IADD3 R12, PT, PT, R7, 0x7, RZ ;  /* 0x00000007070c7810 */ /* 0x000fe20007ffe0ff */
[----:B------:R-:W-:Y:S01]  /*0750*/  @P4 IMAD R0, R5, UR5, R6 ;  /* 0x0000000505004c24 */ /* 0x000fe2000f8e0206 */
[----:B------:R-:W-:Y:S01]  /*0760*/  @!P4 IADD3 R14, PT, PT, RZ, -R14, RZ ;  /* 0x8000000eff0ec210 */ /* 0x000fe20007ffe0ff */
[----:B------:R-:W-:Y:S01]  /*0770*/  @!P1 IMAD R19, R18, 0x4, R3 ;  /* 0x0000000412139824 */ /* 0x000fe200078e0203 */
[----:B------:R-:W-:-:S04]  /*0780*/  SHF.R.S32.HI R3, RZ, 0x1f, R12 ;  /* 0x0000001fff037819 */ /* 0x000fc8000001140c */
[----:B------:R-:W-:Y:S01]  /*0790*/  LEA.HI R3, R3, R12, RZ, 0x3 ;  /* 0x0000000c03037211 */ /* 0x000fe200078f18ff */
[----:B---3--:R1:W-:Y:S02]  /*07a0*/  @!P1 STS [R19], R2 ;  /* 0x0000000213009388 */ /* 0x0083e40000000800 */
[----:B------:R-:W-:Y:S02]  /*07b0*/  @P2 IADD3 R22, PT, PT, R22, 0x1, RZ ;  /* 0x0000000116162810 */ /* 0x000fe40007ffe0ff */
[----:B------:R-:W-:-:S03]  /*07c0*/  SHF.R.S32.HI R3, RZ, 0x3, R3 ;  /* 0x00000003ff037819 */ /* 0x000fc60000011403 */
[----:B------:R-:W-:Y:S01]  /*07d0*/  IMAD.MOV.U32 R12, RZ, RZ, R22 ;  /* 0x000000ffff0c7224 */ /* 0x000fe200078e0016 */
[----:B------:R-:W-:Y:S01]  /*07e0*/  BAR.SYNC.DEFER_BLOCKING 0x0 ;  /* 0x0000000000007b1d */ /* 0x000fe20000010000 */
[----:B------:R-:W-:Y:S01]  /*07f0*/  ISETP.GE.AND P1, PT, R28, R3, PT ;  /* 0x000000031c00720c */ /* 0x000fe20003f26270 */
[----:B-1----:R-:W-:Y:S02]  /*0800*/  IMAD R19, R16, UR4, RZ ;  /* 0x0000000410137c24 */ /* 0x002fe4000f8e02ff */
[----:B------:R-:W-:Y:S01]  /*0810*/  @!P3 IMAD.MOV R12, RZ, RZ, -R12 ;  /* 0x000000ffff0cb224 */ /* 0x000fe200078e0a0c */
[----:B------:R-:W-:Y:S01]  /*0820*/  @!P0 LOP3.LUT R12, RZ, R13, RZ, 0x33, !PT ;  /* 0x0000000dff0c8212 */ /* 0x000fe200078e33ff */
[----:B------:R-:W-:Y:S01]  /*0830*/  @P4 IMAD R2, R0, R23, 0x1 ;  /* 0x0000000100024424 */ /* 0x000fe200078e0217 */
[----:B------:R-:W-:Y:S01]  /*0840*/  LOP3.LUT R0, R15, 0x1f, RZ, 0xc0, !PT ;  /* 0x0000001f0f007812 */ /* 0x000fe200078ec0ff */
[----:B------:R-:W-:Y:S02]  /*0850*/  @!P4 IMAD R2, R23, R14, 0x1 ;  /* 0x000000011702c424 */ /* 0x000fe400078e020e */
[----:B------:R-:W-:-:S02]  /*0860*/  IMAD.MOV.U32 R13, RZ, RZ, -0x800001 ;  /* 0xff7fffffff0d7424 */ /* 0x000fc400078e00ff */
[----:B------:R-:W-:Y:S02]  /*0870*/  IMAD.MOV.U32 R14, RZ, RZ, R4 ;  /* 0x000000ffff0e7224 */ /* 0x000fe400078e0004 */
[----:B------:R-:W-:Y:S05]  /*0880*/  @P1 BRA `(.L_x_19746) ;  /* 0x0000000c004c1947 */ /* 0x000fea0003800000 */
[----:B------:R-:W0:Y:S01]  /*0890*/  LDCU.64 UR8, c[0x0][0x3a8] ;  /* 0x00007500ff0877ac */ /* 0x000e220008000a00 */
[----:B------:R-:W-:Y:S01]  /*08a0*/  SHF.L.U32 R4, R18, 0x2, RZ ;  /* 0x0000000212047819 */ /* 0x000fe200000006ff */
[----:B------:R-:W-:Y:S01]  /*08b0*/  VIADD R22, R20, 0xc0 ;  /* 0x000000c014167836 */ /* 0x000fe20000000000 */
[----:B------:R-:W-:Y:S01]  /*08c0*/  SHF.R.U32.HI R15, RZ, 0x3, R15 ;  /* 0x00000003ff0f7819 */ /* 0x000fe2000001160f */
[----:B------:R-:W1:Y:S01]  /*08d0*/  LDCU UR5, c[0x0][0x3d0] ;  /* 0x00007a00ff0577ac */ /* 0x000e620008000800 */
[----:B------:R-:W-:Y:S02]  /*08e0*/  LOP3.LUT R13, R4, 0x1c, RZ, 0xc0, !PT ;  /* 0x0000001c040d7812 */ /* 0x000fe400078ec0ff */
[----:B------:R-:W-:Y:S01]  /*08f0*/  LOP3.LUT R20, R15, 0x7c, RZ, 0xc0, !PT ;  /* 0x0000007c0f147812 */ /* 0x000fe200078ec0ff */
[----:B------:R-:W2:Y:S01]  /*0900*/  LDCU UR4, c[0x0][0x3ec] ;  /* 0x00007d80ff0477ac */ /* 0x000ea20008000800 */
[----:B------:R-:W-:Y:S01]  /*0910*/  LEA R22, R17, R22, 0x18 ;  /* 0x0000001611167211 */ /* 0x000fe200078ec0ff */
[----:B------:R-:W-:Y:S01]  /*0920*/  IMAD R13, R28, 0x20, R13 ;  /* 0x000000201c0d7824 */ /* 0x000fe200078e020d */
[----:B------:R-:W-:-:S02]  /*0930*/  MOV R21, RZ ;  /* 0x000000ff00157202 */ /* 0x000fc40000000f00 */
[----:B------:R-:W-:Y:S01]  /*0940*/  SHF.L.U32 R17, R28, 0x3, RZ ;  /* 0x000000031c117819 */ /* 0x000fe200000006ff */
[----:B------:R-:W-:Y:S02]  /*0950*/  IMAD.IADD R15, R13, 0x1, R22 ;  /* 0x000000010d0f7824 */ /* 0x000fe400078e0216 */
[----:B------:R-:W-:-:S04]  /*0960*/  IMAD.WIDE R20, R19, 0x4, R20 ;  /* 0x0000000413147825 */ /* 0x000fc800078e0214 */
[----:B------:R-:W-:Y:S01]  /*0970*/  IMAD.SHL.U32 R13, R18, 0x8, RZ ;  /* 0x00000008120d7824 */ /* 0x000fe200078e00ff */
[----:B0-----:R-:W-:Y:S01]  /*0980*/  IADD3 R26, P0, PT, R20, UR8, RZ ;  /* 0x00000008141a7c10 */ /* 0x001fe2000ff1e0ff */
[----:B-1----:R-:W-:Y:S01]  /*0990*/  IMAD R4, R10, UR5, RZ ;  /* 0x000000050a047c24 */ /* 0x002fe2000f8e02ff */
[C---:B------:R-:W-:Y:S01]  /*09a0*/  LOP3.LUT R20, R17.reuse, 0x7, R18, 0xf8, !PT ;  /* 0x0000000711147812 */ /* 0x040fe200078ef812 */
[----:B------:R-:W-:Y:S01]  /*09b0*/  VIADD R17, R17, 0x1 ;  /* 0x0000000111117836 */ /* 0x000fe20000000000 */
[----:B------:R-:W-:Y:S02]  /*09c0*/  LOP3.LUT R13, R13, 0x38, RZ, 0xc0, !PT ;  /* 0x000000380d0d7812 */ /* 0x000fe400078ec0ff */
[----:B------:R-:W-:Y:S01]  /*09d0*/  IADD3.X R27, PT, PT, R21, UR9, RZ, P0, !PT ;  /* 0x00000009151b7c10 */ /* 0x000fe200087fe4ff */
[----:B------:R-:W-:Y:S01]  /*09e0*/  IMAD.IADD R30, R20, 0x1, -R7 ;  /* 0x00000001141e7824 */ /* 0x000fe200078e0a07 */
[----:B------:R-:W-:Y:S01]  /*09f0*/  IADD3 R18, P0, PT, R4, R13, RZ ;  /* 0x0000000d04127210 */ /* 0x000fe20007f1e0ff */
[----:B------:R-:W-:Y:S01]  /*0a00*/  IMAD.MOV.U32 R13, RZ, RZ, -0x800001 ;  /* 0xff7fffffff0d7424 */ /* 0x000fe200078e00ff */
[----:B--2---:R-:W-:Y:S01]  /*0a10*/  IADD3 R29, PT, PT, R12, -UR4, RZ ;  /* 0x800000040c1d7c10 */ /* 0x004fe2000fffe0ff */
[----:B------:R-:W-:Y:S01]  /*0a20*/  VIADD R31, R20, 0x1 ;  /* 0x00000001141f7836 */ /* 0x000fe20000000000 */
[----:B------:R-:W-:-:S09]  /*0a30*/  LEA.HI.X.SX32 R19, R4, RZ, 0x1, P0 ;  /* 0x000000ff04137211 */ /* 0x000fd200000f0eff */
.L_x_19751:
        /* <DEDUP_REMOVED lines=22> */
[----:B------:R-:W-:Y:S01]  /*0ba0*/  @!P2 IMAD.MOV R23, RZ, RZ, -R23 ;  /* 0x000000ffff17a224 */ /* 0x000fe200078e0a17 */
[----:B------:R-:W-:Y:S01]  /*0bb0*/  @!P1 LOP3.LUT R23, RZ, R20, RZ, 0x33, !PT ;  /* 0x00000014ff179212 */ /* 0x000fe200078e33ff */
[----:B------:R-:W-:Y:S01]  /*0bc0*/  IMAD.MOV.U32 R20, RZ, RZ, RZ ;  /* 0x000000ffff147224 */ /* 0x000fe200078e00ff */
[----:B------:R-:W-:Y:S02]  /*0bd0*/  ISETP.NE.AND P1, PT, R32, RZ, PT ;  /* 0x000000ff2000720c */ /* 0x000fe40003f25270 */
[----:B0-----:R-:W-:Y:S02]  /*0be0*/  IADD3 R25, PT, PT, RZ, -R21, RZ ;  /* 0x80000015ff197210 */ /* 0x001fe40007ffe0ff */
[----:B------:R-:W-:-:S03]  /*0bf0*/  IADD3 R24, PT, PT, R23, R2, RZ ;  /* 0x0000000217187210 */ /* 0x000fc60007ffe0ff */
[----:B------:R-:W-:Y:S01]  /*0c00*/  IMAD R25, R25, R22, RZ ;  /* 0x0000001619197224 */ /* 0x000fe200078e02ff */
[----:B------:R-:W-:-:S03]  /*0c10*/  ISETP.GE.AND P2, PT, R24, RZ, PT ;  /* 0x000000ff1800720c */ /* 0x000fc60003f46270 */
        /* <DEDUP_REMOVED lines=19> */
.L_x_19748:
[----:B------:R-:W2:Y:S01]  /*0d50*/  LDG.E.CONSTANT R21, desc[UR6][R26.64] ;  /* 0x000000061a157981 */ /* 0x000ea2000c1e9900 */
[----:B------:R-:W0:Y:S01]  /*0d60*/  S2R R23, SR_CgaCtaId ;  /* 0x0000000000177919 */ /* 0x000e220000008800 */
[----:B--2---:R-:W-:-:S03]  /*0d70*/  IMAD.WIDE R20, R21, UR10, R18 ;  /* 0x0000000a15147c25 */ /* 0x004fc6000f8e0212 */
[----:B------:R-:W-:-:S04]  /*0d80*/  LEA R22, P0, R11, R20, 0x1 ;  /* 0x000000140b167211 */ /* 0x000fc800078008ff */
[----:B------:R-:W-:Y:S02]  /*0d90*/  IADD3.X R21, PT, PT, RZ, R21, RZ, P0, !PT ;  /* 0x00000015ff157210 */ /* 0x000fe400007fe4ff */
[----:B------:R-:W-:-:S04]  /*0da0*/  LEA R20, P0, R22, UR12, 0x1 ;  /* 0x0000000c16147c11 */ /* 0x000fc8000f8008ff */
[----:B------:R-:W-:-:S05]  /*0db0*/  LEA.HI.X R21, R22, UR13, R21, 0x1, P0 ;  /* 0x0000000d16157c11 */ /* 0x000fca00080f0c15 */
[----:B------:R-:W2:Y:S04]  /*0dc0*/  LDG.E.CONSTANT R34, desc[UR6][R20.64+0x80] ;  /* 0x0000800614227981 */ /* 0x000ea8000c1e9900 */
[----:B------:R-:W3:Y:S04]  /*0dd0*/  LDG.E.CONSTANT R33, desc[UR6][R20.64] ;  /* 0x0000000614217981 */ /* 0x000ee8000c1e9900 */
[----:B------:R-:W4:Y:S01]  /*0de0*/  LDG.E.CONSTANT R25, desc[UR6][R20.64+0x100] ;  /* 0x0001000614197981 */ /* 0x000f22000c1e9900 */
[----:B------:R-:W-:-:S04]  /*0df0*/  MOV R22, 0x400 ;  /* 0x0000040000167802 */ /* 0x000fc80000000f00 */
[----:B0-----:R-:W-:-:S05]  /*0e00*/  LEA R22, R23, R22, 0x18 ;  /* 0x0000001617167211 */ /* 0x001fca00078ec0ff */
[----:B------:R-:W-:-:S05]  /*0e10*/  IMAD R24, R11, 0x28, R22 ;  /* 0x000000280b187824 */ /* 0x000fca00078e0216 */
[----:B------:R-:W0:Y:S02]  /*0e20*/  LDS.64 R22, [R24] ;  /* 0x0000000018167984 */ /* 0x000e240000000a00 */
[C---:B0-----:R-:W-:Y:S01]  /*0e30*/  IMAD.U32 R32, R23.reuse, 0x10000, RZ ;  /* 0x0001000017207824 */ /* 0x041fe200078e00ff */
[----:B------:R-:W-:-:S04]  /*0e40*/  PRMT R23, R23, 0x7632, R23 ;  /* 0x0000763217177816 */ /* 0x000fc80000000017 */
[----:B------:R-:W-:Y:S01]  /*0e50*/  SHF.L.U32 R23, R23, 0x10, RZ ;  /* 0x0000001017177819 */ /* 0x000fe200000006ff */
[C---:B--2---:R-:W-:Y:S01]  /*0e60*/  IMAD.U32 R35, R34.reuse, 0x10000, RZ ;  /* 0x0001000022237824 */ /* 0x044fe200078e00ff */
[----:B------:R-:W-:-:S03]  /*0e70*/  PRMT R34, R34, 0x7632, R34 ;  /* 0x0000763222227816 */ /* 0x000fc60000000022 */
[----:B------:R-:W-:Y:S01]  /*0e80*/  FMUL.FTZ R32, R32, R35 ;  /* 0x0000002320207220 */ /* 0x000fe20000410000 */
[C---:B------:R-:W-:Y:S01]  /*0e90*/  IMAD.U32 R35, R22.reuse, 0x10000, RZ ;  /* 0x0001000016237824 */ /* 0x040fe200078e00ff */
[----:B------:R-:W-:Y:S01]  /*0ea0*/  PRMT R22, R22, 0x7632, R22 ;  /* 0x0000763216167816 */ /* 0x000fe20000000016 */
[----:B------:R-:W-:-:S04]  /*0eb0*/  IMAD.U32 R34, R34, 0x10000, RZ ;  /* 0x0001000022227824 */ /* 0x000fc800078e00ff */
[----:B------:R-:W-:Y:S01]  /*0ec0*/  FMUL.FTZ R23, R23, R34 ;  /* 0x0000002217177220 */ /* 0x000fe20000410000 */
[C---:B---3--:R-:W-:Y:S01]  /*0ed0*/  SHF.L.U32 R34, R33.reuse, 0x10, RZ ;  /* 0x0000001021227819 */ /* 0x048fe200000006ff */
[----:B------:R-:W-:Y:S01]  /*0ee0*/  IMAD.U32 R22, R22, 0x10000, RZ ;  /* 0x0001000016167824 */ /* 0x000fe200078e00ff */
[----:B------:R-:W-:-:S03]  /*0ef0*/  PRMT R33, R33, 0x7632, R33 ;  /* 0x0000763221217816 */ /* 0x000fc60000000021 */
[----:B------:R-:W-:Y:S02]  /*0f00*/  FFMA.FTZ R32, R35, R34, R32 ;  /* 0x0000002223207223 */ /* 0x000fe40000010020 */
[----:B------:R-:W-:-:S04]  /*0f10*/  IMAD.U32 R33, R33, 0x10000, RZ ;  /* 0x0001000021217824 */ /* 0x000fc800078e00ff */
[----:B------:R-:W-:Y:S01]  /*0f20*/  FFMA.FTZ R34, R22, R33, R23 ;  /* 0x0000002116227223 */ /* 0x000fe20000010017 */
[----:B----4-:R-:W-:Y:S01]  /*0f30*/  IMAD.U32 R33, R25, 0x10000, RZ ;  /* 0x0001000019217824 */ /* 0x010fe200078e00ff */
[----:B------:R-:W0:Y:S02]  /*0f40*/  LDS.64 R22, [R24+0x8] ;  /* 0x0000080018167984 */ /* 0x000e240000000a00 */
[----:B0-----:R-:W-:-:S05]  /*0f50*/  SHF.L.U32 R35, R22, 0x10, RZ ;  /* 0x0000001016237819 */ /* 0x001fca00000006ff */
[----:B------:R-:W-:Y:S02]  /*0f60*/  FFMA.FTZ R35, R35, R33, R32 ;  /* 0x0000002123237223 */ /* 0x000fe40000010020 */
[----:B------:R-:W2:Y:S04]  /*0f70*/  LDG.E.CONSTANT R33, desc[UR6][R20.64+0x180] ;  /* 0x0001800614217981 */ /* 0x000ea8000c1e9900 */
        /* <DEDUP_REMOVED lines=8> */
[----:B------:R-:W-:Y:S01]  /*1000*/  SHF.L.U32 R23, R23, 0x10, RZ ;  /* 0x0000001017177819 */ /* 0x000fe200000006ff */
[C---:B--2---:R-:W-:Y:S01]  /*1010*/  IMAD.U32 R25, R33.reuse, 0x10000, RZ ;  /* 0x0001000021197824 */ /* 0x044fe200078e00ff */
[----:B------:R-:W-:-:S03]  /*1020*/  PRMT R33, R33, 0x7632, R33 ;  /* 0x0000763221217816 */ /* 0x000fc60000000021 */
[----:B------:R-:W-:Y:S01]  /*1030*/  FFMA.FTZ R35, R22, R25, R35 ;  /* 0x0000001916237223 */ /* 0x000fe20000010023 */
[----:B---3--:R-:W-:Y:S01]  /*1040*/  SHF.L.U32 R25, R32, 0x10, RZ ;  /* 0x0000001020197819 */ /* 0x008fe200000006ff */
[----:B------:R-:W-:-:S04]  /*1050*/  IMAD.U32 R33, R33, 0x10000, RZ ;  /* 0x0001000021217824 */ /* 0x000fc800078e00ff */
[----:B------:R-:W-:Y:S02]  /*1060*/  FFMA.FTZ R34, R23, R33, R34 ;  /* 0x0000002117227223 */ /* 0x000fe40000010022 */
[----:B------:R-:W2:Y:S04]  /*1070*/  LDG.E.CONSTANT R33, desc[UR6][R20.64+0x280] ;  /* 0x0002800614217981 */ /* 0x000ea8000c1e9900 */
[----:B------:R-:W0:Y:S02]  /*1080*/  LDS.64 R22, [R24+0x10] ;  /* 0x0000100018167984 */ /* 0x000e240000000a00 */
[----:B0-----:R-:W-:-:S04]  /*1090*/  IMAD.U32 R36, R22, 0x10000, RZ ;  /* 0x0001000016247824 */ /* 0x001fc800078e00ff */
[----:B------:R-:W-:Y:S02]  /*10a0*/  FFMA.FTZ R35, R36, R25, R35 ;  /* 0x0000001924237223 */ /* 0x000fe40000010023 */
[----:B------:R-:W3:Y:S01]  /*10b0*/  LDG.E.CONSTANT R25, desc[UR6][R20.64+0x300] ;  /* 0x0003000614197981 */ /* 0x000ee2000c1e9900 */
[----:B------:R-:W-:Y:S02]  /*10c0*/  PRMT R22, R22, 0x7632, R22 ;  /* 0x0000763216167816 */ /* 0x000fe40000000016 */
[----:B------:R-:W-:-:S03]  /*10d0*/  PRMT R32, R32, 0x7632, R32 ;  /* 0x0000763220207816 */ /* 0x000fc60000000020 */
[----:B------:R-:W-:Y:S02]  /*10e0*/  IMAD.U32 R37, R22, 0x10000, RZ ;  /* 0x0001000016257824 */ /* 0x000fe400078e00ff */
[----:B------:R-:W-:Y:S01]  /*10f0*/  IMAD.U32 R32, R32, 0x10000, RZ ;  /* 0x0001000020207824 */ /* 0x000fe200078e00ff */
[C---:B------:R-:W-:Y:S02]  /*1100*/  SHF.L.U32 R22, R23.reuse, 0x10, RZ ;  /* 0x0000001017167819 */ /* 0x040fe400000006ff */
[----:B------:R-:W-:Y:S01]  /*1110*/  PRMT R23, R23, 0x7632, R23 ;  /* 0x0000763217177816 */ /* 0x000fe20000000017 */
[----:B------:R-:W-:-:S04]  /*1120*/  FFMA.FTZ R34, R37, R32, R34 ;  /* 0x0000002025227223 */ /* 0x000fc80000010022 */
[----:B------:R-:W-:Y:S02]  /*1130*/  IMAD.U32 R23, R23, 0x10000, RZ ;  /* 0x0001000017177824 */ /* 0x000fe400078e00ff */
[C---:B--2---:R-:W-:Y:S01]  /*1140*/  IMAD.U32 R32, R33.reuse, 0x10000, RZ ;  /* 0x0001000021207824 */ /* 0x044fe200078e00ff */
[----:B------:R-:W-:-:S04]  /*1150*/  PRMT R33, R33, 0x7632, R33 ;  /* 0x0000763221217816 */ /* 0x000fc80000000021 */
[----:B------:R-:W-:Y:S01]  /*1160*/  SHF.L.U32 R33, R33, 0x10, RZ ;  /* 0x0000001021217819 */ /* 0x000fe200000006ff */
[----:B------:R-:W-:-:S04]  /*1170*/  FFMA.FTZ R35, R22, R32, R35 ;  /* 0x0000002016237223 */ /* 0x000fc80000010023 */
[----:B------:R-:W-:Y:S02]  /*1180*/  FFMA.FTZ R34, R23, R33, R34 ;  /* 0x0000002117227223 */ /* 0x000fe40000010022 */
[----:B------:R-:W0:Y:S01]  /*1190*/  LDS.64 R22, [R24+0x18] ;  /* 0x0000180018167984 */ /* 0x000e220000000a00 */
[----:B---3--:R-:W-:Y:S02]  /*11a0*/  IMAD.U32 R33, R25, 0x10000, RZ ;  /* 0x0001000019217824 */ /* 0x008fe400078e00ff */
[----:B0-----:R-:W-:-:S04]  /*11b0*/  IMAD.U32 R32, R22, 0x10000, RZ ;  /* 0x0001000016207824 */ /* 0x001fc800078e00ff */
[----:B------:R-:W-:Y:S02]  /*11c0*/  FFMA.FTZ R35, R32, R33, R35 ;  /* 0x0000002120237223 */ /* 0x000fe40000010023 */
[----:B------:R-:W2:Y:S01]  /*11d0*/  LDG.E.CONSTANT R32, desc[UR6][R20.64+0x380] ;  /* 0x0003800614207981 */ /* 0x000ea2000c1e9900 */
[----:B------:R-:W-:Y:S02]  /*11e0*/  PRMT R22, R22, 0x7632, R22 ;  /* 0x0000763216167816 */ /* 0x000fe40000000016 */
[----:B------:R-:W-:Y:S02]  /*11f0*/  PRMT R33, R25, 0x7632, R33 ;  /* 0x0000763219217816 */ /* 0x000fe40000000021 */
[----:B------:R-:W-:-:S03]  /*1200*/  SHF.L.U32 R25, R22, 0x10, RZ ;  /* 0x0000001016197819 */ /* 0x000fc600000006ff */
[----:B------:R-:W-:Y:S02]  /*1210*/  IMAD.U32 R33, R33, 0x10000, RZ ;  /* 0x0001000021217824 */ /* 0x000fe400078e00ff */
[----:B------:R-:W-:Y:S02]  /*1220*/  IMAD.U32 R22, R23, 0x10000, RZ ;  /* 0x0001000017167824 */ /* 0x000fe400078e00ff */
[----:B------:R-:W-:Y:S02]  /*1230*/  FFMA.FTZ R34, R25, R33, R34 ;  /* 0x0000002119227223 */ /* 0x000fe40000010022 */
[----:B------:R-:W3:Y:S01]  /*1240*/  LDG.E.CONSTANT R33, desc[UR6][R20.64+0x480] ;  /* 0x0004800614217981 */ /* 0x000ee2000c1e9900 */
[----:B--2---:R-:W-:-:S05]  /*1250*/  SHF.L.U32 R25, R32, 0x10, RZ ;  /* 0x0000001020197819 */ /* 0x004fca00000006ff */
[----:B------:R-:W-:Y:S02]  /*1260*/  FFMA.FTZ R35, R22, R25, R35 ;  /* 0x0000001916237223 */ /* 0x000fe40000010023 */
[----:B------:R3:W2:Y:S04]  /*1270*/  LDG.E.CONSTANT R22, desc[UR6][R20.64+0x400] ;  /* 0x0004000614167981 */ /* 0x0006a8000c1e9900 */
[----:B------:R-:W0:Y:S01]  /*1280*/  LDS.64 R24, [R24+0x20] ;  /* 0x0000200018187984 */ /* 0x000e220000000a00 */
[----:B------:R-:W-:Y:S02]  /*1290*/  PRMT R23, R23, 0x7632, R23 ;  /* 0x0000763217177816 */ /* 0x000fe40000000017 */
[----:B------:R-:W-:-:S03]  /*12a0*/  PRMT R32, R32, 0x7632, R32 ;  /* 0x0000763220207816 */ /* 0x000fc60000000020 */
[----:B------:R-:W-:Y:S02]  /*12b0*/  IMAD.U32 R23, R23, 0x10000, RZ ;  /* 0x0001000017177824 */ /* 0x000fe400078e00ff */
[----:B------:R-:W-:-:S04]  /*12c0*/  IMAD.U32 R32, R32, 0x10000, RZ ;  /* 0x0001000020207824 */ /* 0x000fc800078e00ff */
[----:B------:R-:W-:Y:S01]  /*12d0*/  FFMA.FTZ R34, R23, R32, R34 ;  /* 0x0000002017227223 */ /* 0x000fe20000010022 */
[C---:B---3--:R-:W-:Y:S02]  /*12e0*/  PRMT R21, R33.reuse, 0x7632, R21 ;  /* 0x0000763221157816 */ /* 0x048fe40000000015 */
[----:B------:R-:W-:-:S03]  /*12f0*/  SHF.L.U32 R33, R33, 0x10, RZ ;  /* 0x0000001021217819 */ /* 0x000fc600000006ff */
[----:B------:R-:W-:Y:S01]  /*1300*/  IMAD.U32 R21, R21, 0x10000, RZ ;  /* 0x0001000015157824 */ /* 0x000fe200078e00ff */
[----:B------:R-:W-:Y:S01]  /*1310*/  UMOV UR4, 0xffffffff ;  /* 0xffffffff00047882 */ /* 0x000fe20000000000 */
[----:B------:R-:W-:Y:S02]  /*1320*/  ISETP.NE.AND P0, PT, R11, RZ, PT ;  /* 0x000000ff0b00720c */ /* 0x000fe40003f05270 */
[----:B-----5:R-:W-:Y:S02]  /*1330*/  FSETP.NEU.FTZ.AND P1, PT, R8, RZ, PT ;  /* 0x000000ff0800720b */ /* 0x020fe40003f3d000 */
[C---:B0-----:R-:W-:Y:S02]  /*1340*/  PRMT R23, R24.reuse, 0x7632, R23 ;  /* 0x0000763218177816 */ /* 0x041fe40000000017 */
[----:B------:R-:W-:Y:S02]  /*1350*/  SHF.L.U32 R32, R24, 0x10, RZ ;  /* 0x0000001018207819 */ /* 0x000fe400000006ff */
[----:B------:R-:W-:Y:S01]  /*1360*/  PRMT R20, R25, 0x7632, R20 ;  /* 0x0000763219147816 */ /* 0x000fe20000000014 */
[----:B------:R-:W-:-:S04]  /*1370*/  IMAD.U32 R23, R23, 0x10000, RZ ;  /* 0x0001000017177824 */ /* 0x000fc800078e00ff */
[----:B------:R-:W-:Y:S01]  /*1380*/  IMAD.U32 R20, R20, 0x10000, RZ ;  /* 0x0001000014147824 */ /* 0x000fe200078e00ff */
[C---:B--2---:R-:W-:Y:S01]  /*1390*/  PRMT R36, R22.reuse, 0x7632, R36 ;  /* 0x0000763216247816 */ /* 0x044fe20000000024 */
[----:B------:R-:W-:-:S03]  /*13a0*/  IMAD.U32 R22, R22, 0x10000, RZ ;  /* 0x0001000016167824 */ /* 0x000fc600078e00ff */
[----:B------:R-:W-:Y:S01]  /*13b0*/  SHF.L.U32 R36, R36, 0x10, RZ ;  /* 0x0000001024247819 */ /* 0x000fe200000006ff */
[----:B------:R-:W-:Y:S01]  /*13c0*/  FFMA.FTZ R35, R32, R22, R35 ;  /* 0x0000001620237223 */ /* 0x000fe20000010023 */
[----:B------:R-:W-:-:S03]  /*13d0*/  IMAD.U32 R22, R25, 0x10000, RZ ;  /* 0x0001000019167824 */ /* 0x000fc600078e00ff */
        /* <DEDUP_REMOVED lines=8> */
.L_x_19795:
        /* <DEDUP_REMOVED lines=12> */
.L_x_19749:
[----:B------:R-:W-:Y:S05]  /*1520*/  BSYNC B1 ;  /* 0x0000000000017941 */ /* 0x000fea0003800000 */
.L_x_19747:
[----:B------:R-:W-:Y:S01]  /*1530*/  VIADD R28, R28, 0x4 ;  /* 0x000000041c1c7836 */ /* 0x000fe20000000000 */
[----:B------:R-:W-:Y:S01]  /*1540*/  IADD3 R26, P1, PT, R26, 0x10, RZ ;  /* 0x000000101a1a7810 */ /* 0x000fe20007f3e0ff */
[----:B0-----:R-:W-:Y:S01]  /*1550*/  VIADD R15, R15, 0x80 ;  /* 0x000000800f0f7836 */ /* 0x001fe20000000000 */
[----:B------:R-:W-:Y:S01]  /*1560*/  IADD3 R30, PT, PT, R30, 0x20, RZ ;  /* 0x000000201e1e7810 */ /* 0x000fe20007ffe0ff */
[----:B------:R-:W-:Y:S01]  /*1570*/  VIADD R31, R31, 0x20 ;  /* 0x000000201f1f7836 */ /* 0x000fe20000000000 */
[----:B------:R-:W-:Y:S01]  /*1580*/  ISETP.GE.AND P0, PT, R28, R3, PT ;  /* 0x000000031c00720c */ /* 0x000fe20003f06270 */
[----:B------:R-:W-:Y:S01]  /*1590*/  VIADD R17, R17, 0x20 ;  /* 0x0000002011117836 */ /* 0x000fe20000000000 */
[----:B------:R-:W-:-:S11]  /*15a0*/  IADD3.X R27, PT, PT, RZ, R27, RZ, P1, !PT ;  /* 0x0000001bff1b7210 */ /* 0x000fd60000ffe4ff */
[----:B------:R-:W-:Y:S05]  /*15b0*/  @!P0 BRA `(.L_x_19751) ;  /* 0xfffffff400208947 */ /* 0x000fea000383ffff */
.L_x_19746:
[----:B------:R-:W-:Y:S05]  /*15c0*/  BSYNC B0 ;  /* 0x0000000000007941 */ /* 0x000fea0003800000 */
.L_x_19745:
[----:B-----5:R-:W0:Y:S01]  /*15d0*/  S2R R8, SR_TID.X ;  /* 0x0000000000087919 */ /* 0x020e220000002100 */
[----:B------:R-:W-:Y:S01]  /*15e0*/  UMOV UR4, 0xffffffff ;  /* 0xffffffff00047882 */ /* 0x000fe20000000000 */
[----:B0-----:R-:W-:Y:S02]  /*15f0*/  SHF.R.U32.HI R18, RZ, 0x5, R8 ;  /* 0x00000005ff127819 */ /* 0x001fe40000011608 */
[----:B------:R-:W-:Y:S05]  /*1600*/  BRA.DIV UR4, `(.L_x_19752) ;  /* 0x0000003204ac7947 */ /* 0x000fea000b800000 */
[----:B------:R-:W0:Y:S02]  /*1610*/  SHFL.BFLY PT, R14, R13, 0x10, 0x1f ;  /* 0x0e001f000d0e7f89 */ /* 0x000e2400000e0000 */
[----:B0-----:R-:W-:-:S05]  /*1620*/  FMNMX.FTZ R14, R14, R13, !PT ;  /* 0x0000000d0e0e7209 */ /* 0x001fca0007810000 */
[----:B------:R-:W0:Y:S02]  /*1630*/  SHFL.BFLY PT, R9, R14, 0x8, 0x1f ;  /* 0x0d001f000e097f89 */ /* 0x000e2400000e0000 */
[----:B0-----:R-:W-:-:S05]  /*1640*/  FMNMX.FTZ R9, R14, R9, !PT ;  /* 0x000000090e097209 */ /* 0x001fca0007810000 */
[----:B------:R0:W1:Y:S02]  /*1650*/  SHFL.BFLY PT, R20, R9, 0x4, 0x1f ;  /* 0x0c801f0009147f89 */ /* 0x00006400000e0000 */
.L_x_19800:
        /* <DEDUP_REMOVED lines=8> */
[----:B------:R-:W-:Y:S01]  /*16e0*/  @!P3 STS [R14], R9 ;  /* 0x000000090e00b388 */ /* 0x000fe20000000800 */
[----:B------:R-:W-:Y:S01]  /*16f0*/  BAR.SYNC.DEFER_BLOCKING 0x0 ;  /* 0x0000000000007b1d */ /* 0x000fe20000010000 */
[C---:B------:R-:W-:Y:S01]  /*1700*/  ISETP.GT.U32.AND P2, PT, R0.reuse, 0x3, PT ;  /* 0x000000030000780c */ /* 0x040fe20003f44070 */
[----:B------:R-:W-:Y:S01]  /*1710*/  IMAD.MOV.U32 R19, RZ, RZ, -0x800001 ;  /* 0xff7fffffff137424 */ /* 0x000fe200078e00ff */
[----:B------:R-:W-:Y:S01]  /*1720*/  LEA R15, R0, R15, 0x2 ;  /* 0x0000000f000f7211 */ /* 0x000fe200078e10ff */
[----:B------:R-:W-:Y:S02]  /*1730*/  VIADD R21, R7, 0x7 ;  /* 0x0000000707157836 */ /* 0x000fe40000000000 */
[----:B------:R-:W-:Y:S03]  /*1740*/  BSSY.RECONVERGENT B0, `(.L_x_19753) ;  /* 0x00000ee000007945 */ /* 0x000fe60003800200 */
[----:B------:R-:W-:-:S04]  /*1750*/  SHF.R.S32.HI R22, RZ, 0x1f, R21 ;  /* 0x0000001fff167819 */ /* 0x000fc80000011415 */
[----:B------:R-:W-:Y:S01]  /*1760*/  LEA.HI R22, R22, R21, RZ, 0x3 ;  /* 0x0000001516167211 */ /* 0x000fe200078f18ff */
[----:B------:R-:W-:-:S03]  /*1770*/  HFMA2 R21, -RZ, RZ, 0, 0 ;  /* 0x00000000ff157431 */ /* 0x000fc600000001ff */
        /* <DEDUP_REMOVED lines=27> */
.L_x_19757:
        /* <DEDUP_REMOVED lines=11> */
.L_x_19756:
[----:B------:R-:W-:Y:S05]  /*19e0*/  BSYNC.RECONVERGENT B1 ;  /* 0x0000000000017941 */ /* 0x000fea0003800200 */
.L_x_19755:
        /* <DEDUP_REMOVED lines=12> */
.L_x_19760:
        /* <DEDUP_REMOVED lines=23> */
[----:B------:R-:W4:Y:S01]  /*1c20*/  MUFU.EX2 R33, R31 ;  /* 0x0000001f00217308 */ /* 0x000f220000000800 */
[----:B------:R-:W2:Y:S01]  /*1c30*/  LDS R34, [R20+0xe00] ;  /* 0x000e000014227984 */ /* 0x000ea20000000800 */
[----:B-----5:R-:W-:-:S02]  /*1c40*/  FADD.FTZ R24, -R17, R24 ;  /* 0x0000001811187221 */ /* 0x020fc40000010100 */
[----:B------:R-:W5:Y:S01]  /*1c50*/  MUFU.EX2 R23, R23 ;  /* 0x0000001700177308 */ /* 0x000f620000000800 */
[----:B---3--:R-:W3:Y:S01]  /*1c60*/  LDS R27, [R20+0x1000] ;  /* 0x00100000141b7984 */ /* 0x008ee20000000800 */
[----:B-1----:R-:W-:Y:S01]  /*1c70*/  FADD.FTZ R21, R25, R21 ;  /* 0x0000001519157221 */ /* 0x002fe20000010000 */
[----:B------:R-:W-:Y:S01]  /*1c80*/  FMUL.FTZ R35, R24, 1.4426950216293334961 ;  /* 0x3fb8aa3b18237820 */ /* 0x000fe20000410000 */
[----:B------:R-:W-:Y:S01]  /*1c90*/  FADD.FTZ R36, -R17, R36 ;  /* 0x0000002411247221 */ /* 0x000fe20000010100 */
[----:B------:R1:W-:Y:S01]  /*1ca0*/  STS [R20+-0x400], R25 ;  /* 0xfffc001914007388 */ /* 0x0003e20000000800 */
[----:B------:R-:W-:Y:S02]  /*1cb0*/  FADD.FTZ R21, R21, R29 ;  /* 0x0000001d15157221 */ /* 0x000fe40000010000 */
[----:B------:R-:W-:Y:S01]  /*1cc0*/  FMUL.FTZ R36, R36, 1.4426950216293334961 ;  /* 0x3fb8aa3b24247820 */ /* 0x000fe20000410000 */
[----:B------:R-:W-:Y:S01]  /*1cd0*/  LDS R24, [R20+0x1a00] ;  /* 0x001a000014187984 */ /* 0x000fe20000000800 */
[----:B----4-:R-:W-:Y:S01]  /*1ce0*/  FADD.FTZ R21, R21, R33 ;  /* 0x0000002115157221 */ /* 0x010fe20000010000 */
[----:B------:R-:W-:Y:S02]  /*1cf0*/  MUFU.EX2 R35, R35 ;  /* 0x0000002300237308 */ /* 0x000fe40000000800 */
[----:B------:R-:W4:Y:S01]  /*1d00*/  LDS R31, [R20+0x1400] ;  /* 0x00140000141f7984 */ /* 0x000f220000000800 */
[----:B-----5:R-:W-:Y:S01]  /*1d10*/  FADD.FTZ R21, R21, R23 ;  /* 0x0000001715157221 */ /* 0x020fe20000010000 */
[----:B-1----:R-:W-:-:S02]  /*1d20*/  FMUL.FTZ R25, R26, 1.4426950216293334961 ;  /* 0x3fb8aa3b1a197820 */ /* 0x002fc40000410000 */
[----:B------:R-:W1:Y:S04]  /*1d30*/  LDS R26, [R20+0x1800] ;  /* 0x00180000141a7984 */ /* 0x000e680000000800 */
[----:B------:R-:W-:Y:S01]  /*1d40*/  STS [R20+-0x200], R29 ;  /* 0xfffe001d14007388 */ /* 0x000fe20000000800 */
[----:B------:R-:W5:Y:S01]  /*1d50*/  MUFU.EX2 R25, R25 ;  /* 0x0000001900197308 */ /* 0x000f620000000800 */
[C---:B0-----:R-:W-:Y:S02]  /*1d60*/  FADD.FTZ R28, -R17.reuse, R28 ;  /* 0x0000001c111c7221 */ /* 0x041fe40000010100 */
[----:B------:R-:W0:Y:S04]  /*1d70*/  LDS R29, [R20+0x1600] ;  /* 0x00160000141d7984 */ /* 0x000e280000000800 */
[----:B------:R3:W-:Y:S01]  /*1d80*/  STS [R20+0x200], R23 ;  /* 0x0002001714007388 */ /* 0x0007e20000000800 */
[C---:B--2---:R-:W-:Y:S01]  /*1d90*/  FADD.FTZ R30, -R17.reuse, R30 ;  /* 0x0000001e111e7221 */ /* 0x044fe20000010100 */
[----:B------:R-:W-:-:S03]  /*1da0*/  FADD.FTZ R32, -R17, R32 ;  /* 0x0000002011207221 */ /* 0x000fc60000010100 */
[----:B------:R-:W-:Y:S01]  /*1db0*/  FMUL.FTZ R30, R30, 1.4426950216293334961 ;  /* 0x3fb8aa3b1e1e7820 */ /* 0x000fe20000410000 */
[----:B------:R2:W-:Y:S01]  /*1dc0*/  STS [R20], R33 ;  /* 0x0000002114007388 */ /* 0x0005e20000000800 */
[----:B-----5:R-:W-:Y:S01]  /*1dd0*/  FADD.FTZ R21, R21, R25 ;  /* 0x0000001915157221 */ /* 0x020fe20000010000 */
[C---:B------:R-:W-:Y:S01]  /*1de0*/  FADD.FTZ R34, -R17.reuse, R34 ;  /* 0x0000002211227221 */ /* 0x040fe20000010100 */
[----:B------:R-:W-:Y:S01]  /*1df0*/  FMUL.FTZ R32, R32, 1.4426950216293334961 ;  /* 0x3fb8aa3b20207820 */ /* 0x000fe20000410000 */
[----:B---3--:R-:W-:Y:S01]  /*1e00*/  FMUL.FTZ R23, R28, 1.4426950216293334961 ;  /* 0x3fb8aa3b1c177820 */ /* 0x008fe20000410000 */
[----:B------:R3:W-:Y:S01]  /*1e10*/  STS [R20+0x400], R25 ;  /* 0x0004001914007388 */ /* 0x0007e20000000800 */
[----:B------:R-:W-:Y:S01]  /*1e20*/  FADD.FTZ R28, -R17, R27 ;  /* 0x0000001b111c7221 */ /* 0x000fe20000010100 */
[----:B------:R-:W-:Y:S01]  /*1e30*/  FADD.FTZ R21, R21, R35 ;  /* 0x0000002315157221 */ /* 0x000fe20000010000 */
[----:B------:R-:W-:Y:S01]  /*1e40*/  MUFU.EX2 R27, R32 ;  /* 0x00000020001b7308 */ /* 0x000fe20000000800 */
[----:B------:R0:W-:Y:S01]  /*1e50*/  STS [R20+0x600], R35 ;  /* 0x0006002314007388 */ /* 0x0001e20000000800 */
[----:B--2---:R-:W-:Y:S01]  /*1e60*/  FMUL.FTZ R33, R34, 1.4426950216293334961 ;  /* 0x3fb8aa3b22217820 */ /* 0x004fe20000410000 */
[----:B------:R-:W-:Y:S01]  /*1e70*/  FMUL.FTZ R28, R28, 1.4426950216293334961 ;  /* 0x3fb8aa3b1c1c7820 */ /* 0x000fe20000410000 */
[----:B------:R-:W2:Y:S04]  /*1e80*/  MUFU.EX2 R23, R23 ;  /* 0x0000001700177308 */ /* 0x000ea80000000800 */
[----:B---3--:R3:W5:Y:S01]  /*1e90*/  MUFU.EX2 R25, R30 ;  /* 0x0000001e00197308 */ /* 0x0087620000000800 */
[----:B----4-:R-:W-:-:S03]  /*1ea0*/  FADD.FTZ R34, -R17, R31 ;  /* 0x0000001f11227221 */ /* 0x010fc60000010100 */
[----:B------:R-:W4:Y:S01]  /*1eb0*/  MUFU.EX2 R33, R33 ;  /* 0x0000002100217308 */ /* 0x000f220000000800 */
[C---:B-1----:R-:W-:Y:S01]  /*1ec0*/  FADD.FTZ R26, -R17.reuse, R26 ;  /* 0x0000001a111a7221 */ /* 0x042fe20000010100 */
[----:B------:R-:W-:Y:S02]  /*1ed0*/  FMUL.FTZ R34, R34, 1.4426950216293334961 ;  /* 0x3fb8aa3b22227820 */ /* 0x000fe40000410000 */
[----:B------:R5:W1:Y:S01]  /*1ee0*/  MUFU.EX2 R31, R28 ;  /* 0x0000001c001f7308 */ /* 0x000a620000000800 */
[----:B---3--:R-:W-:Y:S01]  /*1ef0*/  FADD.FTZ R30, -R17, R24 ;  /* 0x00000018111e7221 */ /* 0x008fe20000010100 */
[----:B------:R-:W-:Y:S01]  /*1f00*/  FMUL.FTZ R24, R26, 1.4426950216293334961 ;  /* 0x3fb8aa3b1a187820 */ /* 0x000fe20000410000 */
[----:B--2---:R-:W-:Y:S01]  /*1f10*/  FADD.FTZ R26, R21, R23 ;  /* 0x00000017151a7221 */ /* 0x004fe20000010000 */
[----:B------:R-:W-:Y:S01]  /*1f20*/  STS [R20+0x800], R23 ;  /* 0x0008001714007388 */ /* 0x000fe20000000800 */
[----:B------:R-:W-:Y:S01]  /*1f30*/  FMUL.FTZ R30, R30, 1.4426950216293334961 ;  /* 0x3fb8aa3b1e1e7820 */ /* 0x000fe20000410000 */
[----:B0-----:R-:W-:-:S02]  /*1f40*/  FADD.FTZ R35, -R17, R29 ;  /* 0x0000001d11237221 */ /* 0x001fc40000010100 */
[----:B------:R-:W0:Y:S01]  /*1f50*/  MUFU.EX2 R29, R36 ;  /* 0x00000024001d7308 */ /* 0x000e220000000800 */
[----:B-----5:R-:W-:Y:S01]  /*1f60*/  FADD.FTZ R28, R26, R25 ;  /* 0x000000191a1c7221 */ /* 0x020fe20000010000 */
[----:B------:R-:W-:Y:S01]  /*1f70*/  FMUL.FTZ R37, R35, 1.4426950216293334961 ;  /* 0x3fb8aa3b23257820 */ /* 0x000fe20000410000 */
[----:B------:R-:W-:Y:S01]  /*1f80*/  STS [R20+0xa00], R25 ;  /* 0x000a001914007388 */ /* 0x000fe20000000800 */
[----:B------:R-:W2:Y:S01]  /*1f90*/  MUFU.EX2 R35, R34 ;  /* 0x0000002200237308 */ /* 0x000ea20000000800 */
[----:B------:R-:W-:Y:S02]  /*1fa0*/  FADD.FTZ R28, R28, R27 ;  /* 0x0000001b1c1c7221 */ /* 0x000fe40000010000 */
[----:B------:R-:W-:Y:S01]  /*1fb0*/  STS [R20+0xc00], R27 ;  /* 0x000c001b14007388 */ /* 0x000fe20000000800 */
[----:B------:R-:W3:Y:S01]  /*1fc0*/  MUFU.EX2 R37, R37 ;  /* 0x0000002500257308 */ /* 0x000ee20000000800 */
[----:B----4-:R-:W-:Y:S02]  /*1fd0*/  FADD.FTZ R28, R28, R33 ;  /* 0x000000211c1c7221 */ /* 0x010fe40000010000 */
[----:B------:R-:W-:Y:S01]  /*1fe0*/  STS [R20+0xe00], R33 ;  /* 0x000e002114007388 */ /* 0x000fe20000000800 */
[----:B------:R-:W4:Y:S01]  /*1ff0*/  MUFU.EX2 R24, R24 ;  /* 0x0000001800187308 */ /* 0x000f220000000800 */
[----:B-1----:R-:W-:-:S02]  /*2000*/  FADD.FTZ R28, R28, R31 ;  /* 0x0000001f1c1c7221 */ /* 0x002fc40000010000 */
[----:B------:R-:W-:Y:S01]  /*2010*/  STS [R20+0x1000], R31 ;  /* 0x0010001f14007388 */ /* 0x000fe20000000800 */
[----:B------:R-:W1:Y:S01]  /*2020*/  MUFU.EX2 R26, R30 ;  /* 0x0000001e001a7308 */ /* 0x000e620000000800 */
[----:B0-----:R-:W-:Y:S02]  /*2030*/  FADD.FTZ R28, R28, R29 ;  /* 0x0000001d1c1c7221 */ /* 0x001fe40000010000 */
[----:B------:R-:W-:Y:S02]  /*2040*/  STS [R20+0x1200], R29 ;  /* 0x0012001d14007388 */ /* 0x000fe40000000800 */
[----:B--2---:R-:W-:Y:S02]  /*2050*/  FADD.FTZ R28, R28, R35 ;  /* 0x000000231c1c7221 */ /* 0x004fe40000010000 */
[----:B------:R-:W-:Y:S02]  /*2060*/  STS [R20+0x1400], R35 ;  /* 0x0014002314007388 */ /* 0x000fe40000000800 */
[----:B---3--:R-:W-:-:S02]  /*2070*/  FADD.FTZ R21, R28, R37 ;  /* 0x000000251c157221 */ /* 0x008fc40000010000 */
[----:B------:R-:W-:Y:S02]  /*2080*/  STS [R20+0x1600], R37 ;  /* 0x0016002514007388 */ /* 0x000fe40000000800 */
[----:B----4-:R-:W-:Y:S02]  /*2090*/  FADD.FTZ R21, R21, R24 ;  /* 0x0000001815157221 */ /* 0x010fe40000010000 */
[----:B------:R-:W-:Y:S02]  /*20a0*/  STS [R20+0x1800], R24 ;  /* 0x0018001814007388 */ /* 0x000fe40000000800 */
[----:B-1----:R-:W-:Y:S02]  /*20b0*/  FADD.FTZ R21, R21, R26 ;  /* 0x0000001a15157221 */ /* 0x002fe40000010000 */
[----:B------:R0:W-:Y:S02]  /*20c0*/  STS [R20+0x1a00], R26 ;  /* 0x001a001a14007388 */ /* 0x0001e40000000800 */
[----:B0-----:R-:W-:Y:S01]  /*20d0*/  IADD3 R20, PT, PT, R20, 0x2000, RZ ;  /* 0x0000200014147810 */ /* 0x001fe20007ffe0ff */
[----:B------:R-:W-:Y:S06]  /*20e0*/  @!P4 BRA `(.L_x_19760) ;  /* 0xfffffff80070c947 */ /* 0x000fec000383ffff */
.L_x_19759:
[----:B------:R-:W-:Y:S05]  /*20f0*/  BSYNC.RECONVERGENT B1 ;  /* 0x0000000000017941 */ /* 0x000fea0003800200 */
.L_x_19758:
        /* <DEDUP_REMOVED lines=55> */
.L_x_19762:
[----:B------:R-:W-:Y:S05]  /*2470*/  BSYNC.RECONVERGENT B1 ;  /* 0x0000000000017941 */ /* 0x000fea0003800200 */
.L_x_19761:
        /* <DEDUP_REMOVED lines=26> */
.L_x_19754:
[----:B------:R-:W-:Y:S05]  /*2620*/  BSYNC.RECONVERGENT B0 ;  /* 0x0000000000007941 */ /* 0x000fea0003800200 */
.L_x_19753:
        /* <DEDUP_REMOVED lines=21> */
[----:B------:R-:W-:Y:S01]  /*2780*/  BSSY.RECONVERGENT B1, `(.L_x_19765) ;  /* 0x0000019000017945 */ /* 0x000fe20003800200 */
[----:B------:R-:W-:-:S03]  /*2790*/  IMAD.MOV.U32 R20, RZ, RZ, R8 ;  /* 0x000000ffff147224 */ /* 0x000fc600078e0008 */
[----:B------:R-:W-:Y:S02]  /*27a0*/  IMAD.IADD R15, R14, 0x1, R9 ;  /* 0x000000010e0f7824 */ /* 0x000fe400078e0209 */
        /* <DEDUP_REMOVED lines=15> */
.L_x_19767:
[----:B------:R-:W0:Y:S01]  /*28a0*/  LDS R15, [R17] ;  /* 0x00000000110f7984 */ /* 0x000e220000000800 */
[----:B------:R-:W-:-:S05]  /*28b0*/  VIADD R19, R19, 0x1 ;  /* 0x0000000113137836 */ /* 0x000fca0000000000 */
[----:B------:R-:W-:Y:S01]  /*28c0*/  ISETP.NE.AND P0, PT, R19, RZ, PT ;  /* 0x000000ff1300720c */ /* 0x000fe20003f05270 */
[----:B0-----:R-:W-:-:S05]  /*28d0*/  FMUL.FTZ R22, R15, R14 ;  /* 0x0000000e0f167220 */ /* 0x001fca0000410000 */
[----:B------:R0:W-:Y:S02]  /*28e0*/  STS [R17], R22 ;  /* 0x0000001611007388 */ /* 0x0001e40000000800 */
[----:B0-----:R-:W-:-:S05]  /*28f0*/  IADD3 R17, PT, PT, R17, 0x200, RZ ;  /* 0x0000020011117810 */ /* 0x001fca0007ffe0ff */
[----:B------:R-:W-:Y:S05]  /*2900*/  @P0 BRA `(.L_x_19767) ;  /* 0xfffffffc00e40947 */ /* 0x000fea000383ffff */
.L_x_19766:
[----:B------:R-:W-:Y:S05]  /*2910*/  BSYNC.RECONVERGENT B1 ;  /* 0x0000000000017941 */ /* 0x000fea0003800200 */
.L_x_19765:
        /* <DEDUP_REMOVED lines=12> */
.L_x_19770:
        /* <DEDUP_REMOVED lines=52> */
.L_x_19769:
[----:B------:R-:W-:Y:S05]  /*2d20*/  BSYNC.RECONVERGENT B1 ;  /* 0x0000000000017941 */ /* 0x000fea0003800200 */
.L_x_19768:
        /* <DEDUP_REMOVED lines=31> */
.L_x_19772:
[----:B------:R-:W-:Y:S05]  /*2f20*/  BSYNC.RECONVERGENT B1 ;  /* 0x0000000000017941 */ /* 0x000fea0003800200 */
.L_x_19771:
        /* <DEDUP_REMOVED lines=14> */
.L_x_19764:
[----:B------:R-:W-:Y:S05]  /*3010*/  BSYNC.RECONVERGENT B0 ;  /* 0x0000000000007941 */ /* 0x000fea0003800200 */
.L_x_19763:
[----:B------:R-:W-:Y:S01]  /*3020*/  BAR.SYNC.DEFER_BLOCKING 0x0 ;  /* 0x0000000000007b1d */ /* 0x000fe20000010000 */
[----:B------:R-:W-:Y:S02]  /*3030*/  ISETP.GE.AND P0, PT, R18, R3, PT ;  /* 0x000000031200720c */ /* 0x000fe40003f06270 */
[----:B------:R-:W-:Y:S01]  /*3040*/  CS2R R30, SRZ ;  /* 0x00000000001e7805 */ /* 0x000fe2000001ff00 */
[----:B------:R-:W-:Y:S02]  /*3050*/  IMAD.MOV.U32 R29, RZ, RZ, RZ ;  /* 0x000000ffff1d7224 */ /* 0x000fe400078e00ff */
[----:B------:R-:W2:Y:S01]  /*3060*/  LDCU UR12, c[0x0][0x3cc] ;  /* 0x00007980ff0c77ac */ /* 0x000ea20008000800 */
[----:B------:R-:W-:Y:S01]  /*3070*/  BSSY.RECONVERGENT B1, `(.L_x_19773) ;  /* 0x0000128000017945 */ /* 0x000fe20003800200 */
[----:B------:R-:W3:Y:S06]  /*3080*/  LDCU.64 UR4, c[0x0][0x398] ;  /* 0x00007300ff0477ac */ /* 0x000eec0008000a00 */
[----:B------:R-:W-:Y:S05]  /*3090*/  @P0 BRA `(.L_x_19774) ;  /* 0x0000001000940947 */ /* 0x000fea0003800000 */
[----:B0-----:R-:W0:Y:S01]  /*30a0*/  I2F.RP R17, R4 ;  /* 0x0000000400117306 */ /* 0x001e220000209400 */
[----:B------:R-:W4:Y:S01]  /*30b0*/  LDCU UR8, c[0x0][0x3b8] ;  /* 0x00007700ff0877ac */ /* 0x000f220008000800 */
[----:B------:R-:W-:Y:S01]  /*30c0*/  SHF.R.U32.HI R8, RZ, 0x3, R8 ;  /* 0x00000003ff087819 */ /* 0x000fe20000011608 */
[----:B-1----:R-:W-:Y:S01]  /*30d0*/  IMAD.MOV.U32 R15, RZ, RZ, RZ ;  /* 0x000000ffff0f7224 */ /* 0x002fe200078e00ff */
[----:B------:R-:W-:Y:S01]  /*30e0*/  IADD3 R24, PT, PT, R18, 0x1, RZ ;  /* 0x0000000112187810 */ /* 0x000fe20007ffe0ff */
[----:B------:R-:W1:Y:S01]  /*30f0*/  LDCU UR9, c[0x0][0x3d0] ;  /* 0x00007a00ff0977ac */ /* 0x000e620008000800 */
[----:B------:R-:W-:Y:S01]  /*3100*/  LOP3.LUT R14, R8, 0x7c, RZ, 0xc0, !PT ;  /* 0x0000007c080e7812 */ /* 0x000fe200078ec0ff */
[----:B------:R-:W-:Y:S01]  /*3110*/  IMAD.IADD R25, R18, 0x1, -R3 ;  /* 0x0000000112197824 */ /* 0x000fe200078e0a03 */
[----:B------:R-:W-:Y:S01]  /*3120*/  IADD3 R8, PT, PT, R13, 0xc0, RZ ;  /* 0x000000c00d087810 */ /* 0x000fe20007ffe0ff */
[----:B------:R-:W5:Y:S01]  /*3130*/  LDCU.64 UR10, c[0x0][0x3a8] ;  /* 0x00007500ff0a77ac */ /* 0x000f620008000a00 */
[----:B------:R-:W-:Y:S01]  /*3140*/  IMAD.MOV.U32 R31, RZ, RZ, RZ ;  /* 0x000000ffff1f7224 */ /* 0x000fe200078e00ff */
[----:B0-----:R-:W0:Y:S01]  /*3150*/  MUFU.RCP R17, R17 ;  /* 0x0000001100117308 */ /* 0x001e220000001000 */
[----:B----4-:R-:W-:Y:S01]  /*3160*/  IMAD R19, R16, UR8, RZ ;  /* 0x0000000810137c24 */ /* 0x010fe2000f8e02ff */
[----:B------:R-:W4:Y:S03]  /*3170*/  LDCU UR8, c[0x0][0x3ec] ;  /* 0x00007d80ff0877ac */ /* 0x000f260008000800 */
[----:B------:R-:W-:Y:S01]  /*3180*/  IMAD.WIDE R14, R19, 0x4, R14 ;  /* 0x00000004130e7825 */ /* 0x000fe200078e020e */
[----:B------:R-:W-:-:S03]  /*3190*/  LEA R19, R11, R8, 0x18 ;  /* 0x000000080b137211 */ /* 0x000fc600078ec0ff */
[----:B-1----:R-:W-:Y:S01]  /*31a0*/  IMAD R20, R10, UR9, RZ ;  /* 0x000000090a147c24 */ /* 0x002fe2000f8e02ff */
[----:B-----5:R-:W-:Y:S01]  /*31b0*/  IADD3 R28, P0, PT, R14, UR10, RZ ;  /* 0x0000000a0e1c7c10 */ /* 0x020fe2000ff1e0ff */
[----:B------:R-:W-:Y:S02]  /*31c0*/  IMAD.MOV.U32 R8, RZ, RZ, RZ ;  /* 0x000000ffff087224 */ /* 0x000fe400078e00ff */
[C---:B------:R-:W-:Y:S01]  /*31d0*/  IMAD R19, R18.reuse, 0x20, R19 ;  /* 0x0000002012137824 */ /* 0x040fe200078e0213 */
[----:B------:R-:W-:Y:S02]  /*31e0*/  IADD3.X R27, PT, PT, R15, UR11, RZ, P0, !PT ;  /* 0x0000000b0f1b7c10 */ /* 0x000fe400087fe4ff */
[----:B0-----:R-:W-:Y:S01]  /*31f0*/  IADD3 R9, PT, PT, R17, 0xffffffe, RZ ;  /* 0x0ffffffe11097810 */ /* 0x001fe20007ffe0ff */
[----:B------:R-:W-:Y:S01]  /*3200*/  VIADD R19, R19, 0x10 ;  /* 0x0000001013137836 */ /* 0x000fe20000000000 */
[----:B------:R-:W-:Y:S02]  /*3210*/  LEA R18, R18, 0x3, 0x3 ;  /* 0x0000000312127811 */ /* 0x000fe400078e18ff */
[----:B------:R-:W-:-:S02]  /*3220*/  SHF.R.S32.HI R21, RZ, 0x1f, R20 ;  /* 0x0000001fff157819 */ /* 0x000fc40000011414 */
[----:B------:R-:W0:Y:S02]  /*3230*/  F2I.FTZ.U32.TRUNC.NTZ R9, R9 ;  /* 0x0000000900097305 */ /* 0x000e24000021f000 */
[----:B0-----:R-:W-:-:S04]  /*3240*/  IMAD.MOV R17, RZ, RZ, -R9 ;  /* 0x000000ffff117224 */ /* 0x001fc800078e0a09 */
[----:B------:R-:W-:Y:S01]  /*3250*/  IMAD R13, R17, R4, RZ ;  /* 0x00000004110d7224 */ /* 0x000fe200078e02ff */
[----:B----4-:R-:W-:-:S03]  /*3260*/  IADD3 R17, PT, PT, R12, -UR8, RZ ;  /* 0x800000080c117c10 */ /* 0x010fc6000fffe0ff */
[----:B------:R-:W-:-:S07]  /*3270*/  IMAD.HI.U32 R26, R9, R13, R8 ;  /* 0x0000000d091a7227 */ /* 0x000fce00078e0008 */
.L_x_19783:
        /* <DEDUP_REMOVED lines=14> */
[----:B------:R-:W-:Y:S01]  /*3360*/  ISETP.GE.AND P2, PT, R8, RZ, PT ;  /* 0x000000ff0800720c */ /* 0x000fe20003f46270 */
[----:B------:R-:W-:-:S10]  /*3370*/  IMAD.MOV.U32 R8, RZ, RZ, RZ ;  /* 0x000000ffff087224 */ /* 0x000fd400078e00ff */
[----:B------:R-:W-:Y:S01]  /*3380*/  @!P1 IMAD.IADD R9, R9, 0x1, -R14 ;  /* 0x0000000109099824 */ /* 0x000fe200078e0a0e */
[----:B------:R-:W-:Y:S02]  /*3390*/  @!P1 IADD3 R12, PT, PT, R12, 0x1, RZ ;  /* 0x000000010c0c9810 */ /* 0x000fe40007ffe0ff */
[----:B------:R-:W-:Y:S02]  /*33a0*/  ISETP.NE.AND P1, PT, R11, RZ, PT ;  /* 0x000000ff0b00720c */ /* 0x000fe40003f25270 */
[----:B------:R-:W-:Y:S01]  /*33b0*/  ISETP.GE.U32.AND P0, PT, R9, R4, PT ;  /* 0x000000040900720c */ /* 0x000fe20003f06070 */
[----:B0-----:R-:W-:-:S06]  /*33c0*/  VIADD R9, R15, 0xffffffe ;  /* 0x0ffffffe0f097836 */ /* 0x001fcc0000000000 */
[----:B------:R-:W0:Y:S06]  /*33d0*/  F2I.FTZ.U32.TRUNC.NTZ R9, R9 ;  /* 0x0000000900097305 */ /* 0x000e2c000021f000 */
[----:B------:R-:W-:-:S04]  /*33e0*/  @P0 VIADD R12, R12, 0x1 ;  /* 0x000000010c0c0836 */ /* 0x000fc80000000000 */
[----:B------:R-:W-:Y:S01]  /*33f0*/  @!P2 IMAD.MOV R12, RZ, RZ, -R12 ;  /* 0x000000ffff0ca224 */ /* 0x000fe200078e0a0c */
[----:B------:R-:W-:Y:S02]  /*3400*/  @!P1 LOP3.LUT R12, RZ, R11, RZ, 0x33, !PT ;  /* 0x0000000bff0c9212 */ /* 0x000fe400078e33ff */
[----:B------:R-:W-:Y:S02]  /*3410*/  ISETP.NE.AND P2, PT, R13, RZ, PT ;  /* 0x000000ff0d00720c */ /* 0x000fe40003f45270 */
[----:B0-----:R-:W-:Y:S01]  /*3420*/  IADD3 R15, PT, PT, RZ, -R9, RZ ;  /* 0x80000009ff0f7210 */ /* 0x001fe20007ffe0ff */
[----:B------:R-:W-:-:S04]  /*3430*/  IMAD.IADD R11, R12, 0x1, R2 ;  /* 0x000000010c0b7824 */ /* 0x000fc800078e0202 */
[----:B------:R-:W-:Y:S01]  /*3440*/  IMAD R15, R15, R10, RZ ;  /* 0x0000000a0f0f7224 */ /* 0x000fe200078e02ff */
[----:B------:R-:W-:Y:S02]  /*3450*/  IABS R14, R11 ;  /* 0x0000000b000e7213 */ /* 0x000fe40000000000 */
        /* <DEDUP_REMOVED lines=18> */
[----:B------:R-:W2:Y:S04]  /*3580*/  LDG.E.CONSTANT R23, desc[UR6][R34.64] ;  /* 0x0000000622177981 */ /* 0x000ea8000c1e9900 */
[----:B------:R-:W1:Y:S01]  /*3590*/  LDS.128 R12, [R19] ;  /* 0x00000000130c7984 */ /* 0x000e620000000c00 */
[----:B0-----:R-:W-:Y:S01]  /*35a0*/  F2FP.BF16.F32.PACK_AB R33, R9, R8 ;  /* 0x000000080921723e */ /* 0x001fe200000010ff */
[----:B------:R-:W-:Y:S01]  /*35b0*/  BSSY.RECONVERGENT B2, `(.L_x_19777) ;  /* 0x000002e000027945 */ /* 0x000fe20003800200 */
[----:B------:R-:W-:-:S03]  /*35c0*/  F2FP.BF16.F32.PACK_AB R11, R11, R10 ;  /* 0x0000000a0b0b723e */ /* 0x000fc600000010ff */
[----:B------:R-:W-:Y:S01]  /*35d0*/  IMAD.MOV.U32 R10, RZ, RZ, R33 ;  /* 0x000000ffff0a7224 */ /* 0x000fe200078e0021 */
        /* <DEDUP_REMOVED lines=15> */
[----:B------:R-:W-:Y:S01]  /*36d0*/  ISETP.GE.AND P1, PT, R34, R7, PT ;  /* 0x000000072200720c */ /* 0x000fe20003f26270 */
[----:B------:R-:W-:Y:S01]  /*36e0*/  VIADD R34, R18, 0x1 ;  /* 0x0000000112227836 */ /* 0x000fe20000000000 */
[C---:B-----5:R-:W-:Y:S02]  /*36f0*/  PRMT R33, R22.reuse, 0x7632, R33 ;  /* 0x0000763216217816 */ /* 0x060fe40000000021 */
[----:B------:R-:W-:Y:S02]  /*3700*/  SEL R22, R22, RZ, !P1 ;  /* 0x000000ff16167207 */ /* 0x000fe40004800000 */
[----:B------:R-:W-:-:S02]  /*3710*/  SEL R33, R33, RZ, !P2 ;  /* 0x000000ff21217207 */ /* 0x000fc40005000000 */
[-C--:B------:R-:W-:Y:S02]  /*3720*/  ISETP.GE.AND P1, PT, R34, R7.reuse, PT ;  /* 0x000000072200720c */ /* 0x080fe40003f26270 */
[----:B------:R-:W-:Y:S02]  /*3730*/  IADD3 R34, PT, PT, R18, 0x2, RZ ;  /* 0x0000000212227810 */ /* 0x000fe40007ffe0ff */
[--C-:B------:R-:W-:Y:S02]  /*3740*/  PRMT R22, R22, 0x5410, R33.reuse ;  /* 0x0000541016167816 */ /* 0x100fe40000000021 */
[----:B------:R-:W-:Y:S02]  /*3750*/  ISETP.GE.AND P2, PT, R34, R7, PT ;  /* 0x000000072200720c */ /* 0x000fe40003f46270 */
[C---:B------:R-:W-:Y:S02]  /*3760*/  PRMT R33, R15.reuse, 0x7632, R33 ;  /* 0x000076320f217816 */ /* 0x040fe40000000021 */
[----:B------:R-:W-:-:S02]  /*3770*/  SEL R15, R15, RZ, !P1 ;  /* 0x000000ff0f0f7207 */ /* 0x000fc40004800000 */
[----:B------:R-:W-:Y:S02]  /*3780*/  SEL R34, R33, RZ, !P2 ;  /* 0x000000ff21227207 */ /* 0x000fe40005000000 */
[-C--:B------:R-:W-:Y:S02]  /*3790*/  ISETP.GE.AND P1, PT, R32, R7.reuse, PT ;  /* 0x000000072000720c */ /* 0x080fe40003f26270 */
[----:B------:R-:W-:Y:S01]  /*37a0*/  PRMT R15, R15, 0x5410, R34 ;  /* 0x000054100f0f7816 */ /* 0x000fe20000000022 */
[----:B------:R-:W-:Y:S01]  /*37b0*/  VIADD R34, R18, 0x3 ;  /* 0x0000000312227836 */ /* 0x000fe20000000000 */
[C---:B------:R-:W-:Y:S02]  /*37c0*/  PRMT R33, R23.reuse, 0x7632, R33 ;  /* 0x0000763217217816 */ /* 0x040fe40000000021 */
[----:B------:R-:W-:Y:S02]  /*37d0*/  SEL R23, R23, RZ, !P1 ;  /* 0x000000ff17177207 */ /* 0x000fe40004800000 */
[----:B------:R-:W-:-:S02]  /*37e0*/  ISETP.GE.AND P3, PT, R34, R7, PT ;  /* 0x000000072200720c */ /* 0x000fc40003f66270 */
[----:B------:R-:W-:-:S04]  /*37f0*/  IADD3 R34, PT, PT, R18, 0x4, RZ ;  /* 0x0000000412227810 */ /* 0x000fc80007ffe0ff */
[----:B------:R-:W-:Y:S01]  /*3800*/  ISETP.GE.AND P4, PT, R34, R7, PT ;  /* 0x000000072200720c */ /* 0x000fe20003f86270 */
[----:B------:R-:W-:-:S05]  /*3810*/  VIADD R34, R18, 0xfffffffe ;  /* 0xfffffffe12227836 */ /* 0x000fca0000000000 */
[----:B------:R-:W-:Y:S02]  /*3820*/  ISETP.GE.AND P2, PT, R34, R7, PT ;  /* 0x000000072200720c */ /* 0x000fe40003f46270 */
[C---:B------:R-:W-:Y:S02]  /*3830*/  PRMT R34, R14.reuse, 0x7632, R34 ;  /* 0x000076320e227816 */ /* 0x040fe40000000022 */
[----:B------:R-:W-:Y:S02]  /*3840*/  SEL R14, R14, RZ, !P3 ;  /* 0x000000ff0e0e7207 */ /* 0x000fe40005800000 */
[----:B------:R-:W-:Y:S02]  /*3850*/  SEL R35, R34, RZ, !P4 ;  /* 0x000000ff22237207 */ /* 0x000fe40006000000 */
[----:B------:R-:W-:Y:S02]  /*3860*/  SEL R34, R33, RZ, !P2 ;  /* 0x000000ff21227207 */ /* 0x000fe40005000000 */
[----:B------:R-:W-:-:S02]  /*3870*/  PRMT R14, R14, 0x5410, R35 ;  /* 0x000054100e0e7816 */ /* 0x000fc40000000023 */
[----:B------:R-:W-:-:S07]  /*3880*/  PRMT R23, R23, 0x5410, R34 ;  /* 0x0000541017177816 */ /* 0x000fce0000000022 */
.L_x_19778:
[----:B------:R-:W-:Y:S05]  /*3890*/  BSYNC.RECONVERGENT B2 ;  /* 0x0000000000027941 */ /* 0x000fea0003800200 */
.L_x_19777:
[----:B-----5:R-:W-:Y:S02]  /*38a0*/  HMUL2.BF16_V2 R23, R10, R23 ;  /* 0x000000170a177232 */ /* 0x020fe40000200000 */
[----:B------:R-:W-:Y:S02]  /*38b0*/  HFMA2.BF16_V2 R33, R11, R22, -RZ ;  /* 0x000000160b217231 */ /* 0x000fe400003000ff */
[----:B------:R-:W-:Y:S01]  /*38c0*/  HMUL2.BF16_V2 R35, R12, R15 ;  /* 0x0000000f0c237232 */ /* 0x000fe20000200000 */
[C---:B------:R-:W-:Y:S02]  /*38d0*/  PRMT R22, R23.reuse, 0x7610, R22 ;  /* 0x0000761017167816 */ /* 0x040fe40000000016 */
[----:B------:R-:W-:Y:S02]  /*38e0*/  PRMT R23, R23, 0x7632, R23 ;  /* 0x0000763217177816 */ /* 0x000fe40000000017 */
[----:B------:R-:W-:Y:S02]  /*38f0*/  PRMT R34, R33, 0x7632, R34 ;  /* 0x0000763221227816 */ /* 0x000fe40000000022 */
[----:B------:R-:W-:Y:S01]  /*3900*/  SHF.L.U32 R22, R22, 0x10, RZ ;  /* 0x0000001016167819 */ /* 0x000fe200000006ff */
[----:B------:R-:W-:Y:S01]  /*3910*/  IMAD.U32 R23, R23, 0x10000, RZ ;  /* 0x0001000017177824 */ /* 0x000fe200078e00ff */
[----:B------:R-:W-:Y:S01]  /*3920*/  SHF.L.U32 R33, R33, 0x10, RZ ;  /* 0x0000001021217819 */ /* 0x000fe200000006ff */
[----:B------:R-:W-:-:S02]  /*3930*/  IMAD.U32 R34, R34, 0x10000, RZ ;  /* 0x0001000022227824 */ /* 0x000fc400078e00ff */
[--C-:B------:R-:W-:Y:S01]  /*3940*/  FADD.FTZ R15, R22, R23.reuse ;  /* 0x00000017160f7221 */ /* 0x100fe20000010000 */
[----:B------:R-:W-:Y:S01]  /*3950*/  PRMT R23, R35, 0x7610, R23 ;  /* 0x0000761023177816 */ /* 0x000fe20000000017 */
[----:B------:R-:W-:Y:S01]  /*3960*/  FADD.FTZ R22, R33, R34 ;  /* 0x0000002221167221 */ /* 0x000fe20000010000 */
[----:B------:R-:W-:Y:S02]  /*3970*/  PRMT R33, R35, 0x7632, R33 ;  /* 0x0000763223217816 */ /* 0x000fe40000000021 */
[----:B------:R-:W-:-:S03]  /*3980*/  SHF.L.U32 R23, R23, 0x10, RZ ;  /* 0x0000001017177819 */ /* 0x000fc600000006ff */
[----:B------:R-:W-:Y:S02]  /*3990*/  IMAD.U32 R34, R33, 0x10000, RZ ;  /* 0x0001000021227824 */ /* 0x000fe400078e00ff */
[----:B------:R-:W-:Y:S02]  /*39a0*/  HFMA2.BF16_V2 R33, R13, R14, -RZ ;  /* 0x0000000e0d217231 */ /* 0x000fe400003000ff */
[----:B------:R-:W-:Y:S01]  /*39b0*/  FADD.FTZ R14, R23, R34 ;  /* 0x00000022170e7221 */ /* 0x000fe20000010000 */
[--C-:B------:R-:W-:Y:S02]  /*39c0*/  FADD.FTZ R23, R15, R22.reuse ;  /* 0x000000160f177221 */ /* 0x100fe40000010000 */
[C---:B------:R-:W-:Y:S02]  /*39d0*/  PRMT R22, R33.reuse, 0x7632, R22 ;  /* 0x0000763221167816 */ /* 0x040fe40000000016 */
[----:B------:R-:W-:Y:S01]  /*39e0*/  PRMT R15, R33, 0x7610, R15 ;  /* 0x00007610210f7816 */ /* 0x000fe2000000000f */
[----:B------:R-:W-:-:S02]  /*39f0*/  FADD.FTZ R33, R23, R14 ;  /* 0x0000000e17217221 */ /* 0x000fc40000010000 */
        /* <DEDUP_REMOVED lines=41> */
.L_x_19780:
[----:B------:R-:W-:Y:S05]  /*3c90*/  BSYNC.RECONVERGENT B2 ;  /* 0x0000000000027941 */ /* 0x000fea0003800200 */
.L_x_19779:
[----:B-----5:R-:W-:Y:S02]  /*3ca0*/  HMUL2.BF16_V2 R23, R10, R23 ;  /* 0x000000170a177232 */ /* 0x020fe40000200000 */
[----:B------:R-:W-:Y:S02]  /*3cb0*/  HFMA2.BF16_V2 R33, R11, R22, -RZ ;  /* 0x000000160b217231 */ /* 0x000fe400003000ff */
[----:B------:R-:W-:Y:S01]  /*3cc0*/  HMUL2.BF16_V2 R35, R12, R15 ;  /* 0x0000000f0c237232 */ /* 0x000fe20000200000 */
[----:B------:R-:W-:Y:S02]  /*3cd0*/  ISETP.GT.U32.AND P1, PT, R0, 0xf, PT ;  /* 0x0000000f0000780c */ /* 0x000fe40003f24070 */
[C---:B------:R-:W-:Y:S02]  /*3ce0*/  PRMT R22, R23.reuse, 0x7610, R22 ;  /* 0x0000761017167816 */ /* 0x040fe40000000016 */
[----:B------:R-:W-:Y:S02]  /*3cf0*/  PRMT R23, R23, 0x7632, R23 ;  /* 0x0000763217177816 */ /* 0x000fe40000000017 */
[----:B------:R-:W-:-:S02]  /*3d00*/  PRMT R34, R33, 0x7632, R34 ;  /* 0x0000763221227816 */ /* 0x000fc40000000022 */
[----:B------:R-:W-:Y:S01]  /*3d10*/  SHF.L.U32 R22, R22, 0x10, RZ ;  /* 0x0000001016167819 */ /* 0x000fe200000006ff */
[----:B------:R-:W-:Y:S01]  /*3d20*/  IMAD.U32 R23, R23, 0x10000, RZ ;  /* 0x0001000017177824 */ /* 0x000fe200078e00ff */
[----:B------:R-:W-:Y:S01]  /*3d30*/  SHF.L.U32 R33, R33, 0x10, RZ ;  /* 0x0000001021217819 */ /* 0x000fe200000006ff */
[----:B------:R-:W-:Y:S02]  /*3d40*/  IMAD.U32 R34, R34, 0x10000, RZ ;  /* 0x0001000022227824 */ /* 0x000fe400078e00ff */
        /* <DEDUP_REMOVED lines=24> */
[C---:B------:R-:W-:Y:S01]  /*3ed0*/  VIADD R34, R18.reuse, 0xffffffff ;  /* 0xffffffff12227836 */ /* 0x040fe20000000000 */
[----:B012---:R-:W-:Y:S02]  /*3ee0*/  IADD3 R8, PT, PT, R18, -0x2, RZ ;  /* 0xfffffffe12087810 */ /* 0x007fe40007ffe0ff */
[-C--:B------:R-:W-:Y:S01]  /*3ef0*/  ISETP.GE.AND P6, PT, R32, R7.reuse, PT ;  /* 0x000000072000720c */ /* 0x080fe20003fc6270 */
[----:B------:R-:W-:Y:S01]  /*3f00*/  VIADD R32, R18, 0x2 ;  /* 0x0000000212207836 */ /* 0x000fe20000000000 */
[-C--:B------:R-:W-:Y:S02]  /*3f10*/  ISETP.GE.AND P3, PT, R34, R7.reuse, PT ;  /* 0x000000072200720c */ /* 0x080fe40003f66270 */
[----:B------:R-:W-:Y:S02]  /*3f20*/  IADD3 R34, PT, PT, R18, 0x3, RZ ;  /* 0x0000000312227810 */ /* 0x000fe40007ffe0ff */
[----:B------:R-:W-:Y:S02]  /*3f30*/  ISETP.GE.AND P4, PT, R8, R7, PT ;  /* 0x000000070800720c */ /* 0x000fe40003f86270 */
[----:B------:R-:W-:-:S02]  /*3f40*/  IADD3 R8, PT, PT, R18, 0x1, RZ ;  /* 0x0000000112087810 */ /* 0x000fc40007ffe0ff */
[-C--:B------:R-:W-:Y:S01]  /*3f50*/  ISETP.GE.AND P0, PT, R34, R7.reuse, PT ;  /* 0x000000072200720c */ /* 0x080fe20003f06270 */
[----:B------:R-:W-:Y:S01]  /*3f60*/  VIADD R34, R18, 0x4 ;  /* 0x0000000412227836 */ /* 0x000fe20000000000 */
[-C--:B------:R-:W-:Y:S02]  /*3f70*/  ISETP.GE.AND P1, PT, R32, R7.reuse, PT ;  /* 0x000000072000720c */ /* 0x080fe40003f26270 */
[----:B------:R-:W-:Y:S02]  /*3f80*/  ISETP.GE.AND P2, PT, R8, R7, PT ;  /* 0x000000070800720c */ /* 0x000fe40003f46270 */
[C---:B-----5:R-:W-:Y:S02]  /*3f90*/  PRMT R32, R23.reuse, 0x7632, R32 ;  /* 0x0000763217207816 */ /* 0x060fe40000000020 */
[----:B------:R-:W-:Y:S02]  /*3fa0*/  PRMT R8, R14, 0x7632, R8 ;  /* 0x000076320e087816 */ /* 0x000fe40000000008 */
[----:B------:R-:W-:-:S02]  /*3fb0*/  SEL R23, R23, RZ, !P6 ;  /* 0x000000ff17177207 */ /* 0x000fc40007000000 */
        /* <DEDUP_REMOVED lines=15> */
.L_x_19782:
[----:B------:R-:W-:Y:S05]  /*40b0*/  BSYNC.RECONVERGENT B2 ;  /* 0x0000000000027941 */ /* 0x000fea0003800200 */
.L_x_19781:
[----:B012--5:R-:W-:Y:S02]  /*40c0*/  HMUL2.BF16_V2 R9, R10, R23 ;  /* 0x000000170a097232 */ /* 0x027fe40000200000 */
        /* <DEDUP_REMOVED lines=24> */
.L_x_19776:
[----:B--23--:R-:W-:Y:S05]  /*4250*/  BSYNC.RECONVERGENT B0 ;  /* 0x0000000000007941 */ /* 0x00cfea0003800200 */
.L_x_19775:
[----:B01----:R-:W-:Y:S01]  /*4260*/  IADD3 R8, PT, PT, R24, 0x3, RZ ;  /* 0x0000000318087810 */ /* 0x003fe20007ffe0ff */
        /* <DEDUP_REMOVED lines=8> */
.L_x_19774:
[----:B--23--:R-:W-:Y:S05]  /*42f0*/  BSYNC.RECONVERGENT B1 ;  /* 0x0000000000017941 */ /* 0x00cfea0003800200 */
.L_x_19773:
[----:B------:R-:W2:Y:S01]  /*4300*/  S2R R7, SR_TID.X ;  /* 0x0000000000077919 */ /* 0x000ea20000002100 */
[----:B------:R-:W3:Y:S01]  /*4310*/  S2UR UR5, SR_CgaCtaId ;  /* 0x00000000000579c3 */ /* 0x000ee20000008800 */
[----:B------:R-:W-:Y:S01]  /*4320*/  UMOV UR4, 0x400 ;  /* 0x0000040000047882 */ /* 0x000fe20000000000 */
[----:B------:R-:W-:Y:S01]  /*4330*/  BSSY.RECONVERGENT B0, `(.L_x_19784) ;  /* 0x0000012000007945 */ /* 0x000fe20003800200 */
[----:B------:R-:W-:-:S05]  /*4340*/  UIADD3 UR4, UPT, UPT, UR4, 0xc0, URZ ;  /* 0x000000c004047890 */ /* 0x000fca000fffe0ff */
[----:B------:R-:W-:Y:S01]  /*4350*/  BAR.SYNC.DEFER_BLOCKING 0x0 ;  /* 0x0000000000007b1d */ /* 0x000fe20000010000 */
[----:B---3--:R-:W-:Y:S01]  /*4360*/  ULEA UR4, UR5, UR4, 0x18 ;  /* 0x0000000405047291 */ /* 0x008fe2000f8ec0ff */
[C---:B--2---:R-:W-:Y:S02]  /*4370*/  LOP3.LUT R2, R7.reuse, 0x3c0, RZ, 0xc0, !PT ;  /* 0x000003c007027812 */ /* 0x044fe400078ec0ff */
[----:B------:R-:W-:Y:S02]  /*4380*/  SHF.R.U32.HI R3, RZ, 0x5, R7 ;  /* 0x00000005ff037819 */ /* 0x000fe40000011607 */
[----:B------:R-:W-:Y:S02]  /*4390*/  ISETP.NE.AND P1, PT, R2, 0x40, PT ;  /* 0x000000400200780c */ /* 0x000fe40003f25270 */
[----:B------:R-:W-:Y:S01]  /*43a0*/  LOP3.LUT R4, R7, 0x3e0, RZ, 0xc0, !PT ;  /* 0x000003e007047812 */ /* 0x000fe200078ec0ff */
[----:B------:R-:W-:Y:S01]  /*43b0*/  IMAD R2, R3, 0x50, R0 ;  /* 0x0000005003027824 */ /* 0x000fe200078e0200 */
[----:B------:R-:W-:-:S02]  /*43c0*/  ISETP.GT.U32.AND P2, PT, R7, 0x3f, PT ;  /* 0x0000003f0700780c */ /* 0x000fc40003f44070 */
[----:B------:R-:W-:Y:S02]  /*43d0*/  ISETP.GT.U32.AND P0, PT, R7, 0x1f, PT ;  /* 0x0000001f0700780c */ /* 0x000fe40003f04070 */
[----:B------:R-:W-:Y:S02]  /*43e0*/  LEA R2, R2, UR4, 0x2 ;  /* 0x0000000402027c11 */ /* 0x000fe4000f8e10ff */
[----:B------:R-:W-:-:S03]  /*43f0*/  ISETP.NE.AND P3, PT, R4, 0x20, PT ;  /* 0x000000200400780c */ /* 0x000fc60003f65270 */
[----:B------:R-:W-:Y:S10]  /*4400*/  @P1 BRA `(.L_x_19785) ;  /* 0x0000000000101947 */ /* 0x000ff40003800000 */
[----:B------:R-:W-:Y:S01]  /*4410*/  ISETP.GT.U32.AND P1, PT, R0, 0xf, PT ;  /* 0x0000000f0000780c */ /* 0x000fe20003f24070 */
[----:B------:R2:W-:Y:S04]  /*4420*/  STS [R2+-0x280], R31 ;  /* 0xfffd801f02007388 */ /* 0x0005e80000000800 */
[----:B------:R2:W-:Y:S08]  /*4430*/  STS [R2+-0x200], R30 ;  /* 0xfffe001e02007388 */ /* 0x0005f00000000800 */
[----:B------:R2:W-:Y:S02]  /*4440*/  @!P1 STS [R2+-0x180], R29 ;  /* 0xfffe801d02009388 */ /* 0x0005e40000000800 */
.L_x_19785:
[----:B------:R-:W-:Y:S05]  /*4450*/  BSYNC.RECONVERGENT B0 ;  /* 0x0000000000007941 */ /* 0x000fea0003800200 */
.L_x_19784:
        /* <DEDUP_REMOVED lines=10> */
.L_x_19787:
[----:B------:R-:W-:Y:S05]  /*4500*/  BSYNC.RECONVERGENT B0 ;  /* 0x0000000000007941 */ /* 0x000fea0003800200 */
.L_x_19786:
[----:B------:R-:W-:Y:S06]  /*4510*/  BAR.SYNC.DEFER_BLOCKING 0x0 ;  /* 0x0000000000007b1d */ /* 0x000fec0000010000 */
[----:B------:R-:W-:Y:S04]  /*4520*/  BSSY.RECONVERGENT B0, `(.L_x_19788) ;  /* 0x0000006000007945 */ /* 0x000fe80003800200 */
[----:B------:R-:W-:Y:S05]  /*4530*/  @P3 BRA `(.L_x_19789) ;  /* 0x0000000000103947 */ /* 0x000fea0003800000 */
[----:B------:R-:W-:Y:S01]  /*4540*/  ISETP.GT.U32.AND P1, PT, R0, 0xf, PT ;  /* 0x0000000f0000780c */ /* 0x000fe20003f24070 */
[----:B------:R3:W-:Y:S04]  /*4550*/  STS [R2+-0x140], R31 ;  /* 0xfffec01f02007388 */ /* 0x0007e80000000800 */
[----:B------:R3:W-:Y:S08]  /*4560*/  STS [R2+-0xc0], R30 ;  /* 0xffff401e02007388 */ /* 0x0007f00000000800 */
[----:B------:R3:W-:Y:S02]  /*4570*/  @!P1 STS [R2+-0x40], R29 ;  /* 0xffffc01d02009388 */ /* 0x0007e40000000800 */
.L_x_19789:
[----:B------:R-:W-:Y:S05]  /*4580*/  BSYNC.RECONVERGENT B0 ;  /* 0x0000000000007941 */ /* 0x000fea0003800200 */
.L_x_19788:
        /* <DEDUP_REMOVED lines=10> */
.L_x_19791:
[----:B------:R-:W-:Y:S05]  /*4630*/  BSYNC.RECONVERGENT B0 ;  /* 0x0000000000007941 */ /* 0x000fea0003800200 */
.L_x_19790:
[----:B------:R-:W-:Y:S06]  /*4640*/  BAR.SYNC.DEFER_BLOCKING 0x0 ;  /* 0x0000000000007b1d */ /* 0x000fec0000010000 */
[----:B------:R-:W-:Y:S05]  /*4650*/  @P0 EXIT ;  /* 0x000000000000094d */ /* 0x000fea0003800000 */
[----:B------:R-:W4:Y:S01]  /*4660*/  S2UR UR4, SR_CTAID.Z ;  /* 0x00000000000479c3 */ /* 0x000f220000002700 */
[----:B------:R-:W5:Y:S01]  /*4670*/  LDCU UR5, c[0x0][0x378] ;  /* 0x00006f00ff0577ac */ /* 0x000f620008000800 */
[----:B------:R-:W-:Y:S01]  /*4680*/  IMAD R5, R16, R5, R6 ;  /* 0x0000000510057224 */ /* 0x000fe200078e0206 */
[----:B------:R-:W-:Y:S01]  /*4690*/  F2FP.BF16.F32.PACK_AB R4, R30, R31 ;  /* 0x0000001f1e04723e */ /* 0x000fe200000010ff */
[----:B------:R-:W2:Y:S02]  /*46a0*/  LDCU.64 UR8, c[0x0][0x380] ;  /* 0x00007000ff0877ac */ /* 0x000ea40008000a00 */
[----:B-----5:R-:W-:-:S04]  /*46b0*/  IMAD R5, R5, UR5, RZ ;  /* 0x0000000505057c24 */ /* 0x020fc8000f8e02ff */
[----:B------:R-:W-:Y:S01]  /*46c0*/  IMAD R5, R5, 0x50, RZ ;  /* 0x0000005005057824 */ /* 0x000fe200078e02ff */
[----:B----4-:R-:W-:-:S06]  /*46d0*/  UIMAD UR4, UR4, 0x50, URZ ;  /* 0x00000050040478a4 */ /* 0x010fcc000f8e02ff */
[----:B------:R-:W-:-:S04]  /*46e0*/  IADD3 R5, P0, P1, R0, UR4, R5 ;  /* 0x0000000400057c10 */ /* 0x000fc8000f91e005 */
[----:B------:R-:W-:Y:S02]  /*46f0*/  IADD3.X R6, PT, PT, RZ, RZ, RZ, P0, P1 ;  /* 0x000000ffff067210 */ /* 0x000fe400007e24ff */
[----:B------:R-:W-:Y:S02]  /*4700*/  ISETP.GT.U32.AND P1, PT, R0, 0xf, PT ;  /* 0x0000000f0000780c */ /* 0x000fe40003f24070 */
[C---:B--23--:R-:W-:Y:S02]  /*4710*/  LEA R2, P0, R5.reuse, UR8, 0x1 ;  /* 0x0000000805027c11 */ /* 0x04cfe4000f8008ff */
[----:B------:R-:W-:Y:S02]  /*4720*/  PRMT R0, R4, 0x7632, R0 ;  /* 0x0000763204007816 */ /* 0x000fe40000000000 */
[----:B------:R-:W-:-:S05]  /*4730*/  LEA.HI.X R3, R5, UR9, R6, 0x1, P0 ;  /* 0x0000000905037c11 */ /* 0x000fca00080f0c06 */
[----:B------:R2:W-:Y:S04]  /*4740*/  STG.E.U16 desc[UR6][R2.64], R4 ;  /* 0x0000000402007986 */ /* 0x0005e8000c101506 */
[----:B------:R2:W-:Y:S01]  /*4750*/  STG.E.U16 desc[UR6][R2.64+0x40], R0 ;  /* 0x0000400002007986 */ /* 0x0005e2000c101506 */
[----:B------:R-:W-:Y:S05]  /*4760*/  @P1 EXIT ;  /* 0x000000000000194d */ /* 0x000fea0003800000 */
[----:B--2---:R-:W-:-:S05]  /*4770*/  F2FP.BF16.F32.PACK_AB R0, RZ, R29 ;  /* 0x0000001dff00723e */ /* 0x004fca00000010ff */
[----:B------:R-:W-:Y:S01]  /*4780*/  STG.E.U16 desc[UR6][R2.64+0x80], R0 ;  /* 0x0000800002007986 */ /* 0x000fe2000c101506 */
[----:B------:R-:W-:Y:S05]  /*4790*/  EXIT ;  /* 0x000000000000794d */ /* 0x000fea0003800000 */
.L_x_19750:
[----:B------:R-:W-:Y:S01]  /*47a0*/  BSSY B2, `(.L_x_19792) ;  /* 0x0000007000027945 */ /* 0x000fe20003800000 */
[----:B------:R-:W-:Y:S01]  /*47b0*/  MOV R24, 0x2 ;  /* 0x0000000200187802 */ /* 0x000fe20000000f00 */
[----:B------:R-:W-:Y:S01]  /*47c0*/  IMAD.MOV.U32 R25, RZ, RZ, 0x1f ;  /* 0x0000001fff197424 */ /* 0x000fe200078e00ff */
[----:B------:R-:W-:-:S07]  /*47d0*/  MOV R22, 0xffffffff ;  /* 0xffffffff00167802 */ /* 0x000fce0000000f00 */
[----:B------:R-:W-:Y:S05]  /*47e0*/  WARPSYNC.COLLECTIVE R22, `(.L_x_19793) ;  /* 0x0000000016087348 */ /* 0x000fea0003c00000 */
[----:B------:R0:W1:Y:S02]  /*47f0*/  SHFL.BFLY P2, R23, R21, R24, R25 ;  /* 0x0c00001815177389 */ /* 0x0000640000040019 */
[----:B01----:R-:W-:Y:S05]  /*4800*/  ENDCOLLECTIVE ;  /* 0x000000000000791b */ /* 0x003fea0003800000 */
.L_x_19793:
[----:B------:R-:W-:Y:S05]  /*4810*/  BSYNC B2 ;  /* 0x0000000000027941 */ /* 0x000fea0003800000 */
.L_x_19792:
        /* <DEDUP_REMOVED lines=9> */
.L_x_19794:
[----:B------:R-:W-:Y:S05]  /*48b0*/  BRA `(.L_x_19795) ;  /* 0xffffffc800e87947 */ /* 0x000fea000383ffff */
.L_x_19752:
        /* <DEDUP_REMOVED lines=8> */
.L_x_19797:
[----:B------:R-:W-:Y:S05]  /*4940*/  BSYNC B0 ;  /* 0x0000000000007941 */ /* 0x000fea0003800000 */
.L_x_19796:
        /* <DEDUP_REMOVED lines=9> */
.L_x_19798:
[----:B------:R-:W-:Y:S02]  /*49e0*/  IMAD.MOV.U32 R24, RZ, RZ, 0x4 ;  /* 0x00000004ff187424 */ /* 0x000fe400078e00ff */
[----:B------:R-:W-:-:S05]  /*49f0*/  IMAD.MOV.U32 R9, RZ, RZ, R23 ;  /* 0x000000ffff097224 */ /* 0x000fca00078e0017 */
[----:B------:R-:W-:-:S04]  /*4a00*/  FMNMX.FTZ R9, R14, R9, !PT ;  /* 0x000000090e097209 */ /* 0x000fc80007810000 */
[----:B------:R-:W-:-:S07]  /*4a10*/  MOV R21, R9 ;  /* 0x0000000900157202 */ /* 0x000fce0000000f00 */
[----:B------:R-:W-:Y:S05]  /*4a20*/  WARPSYNC.COLLECTIVE R22, `(.L_x_19799) ;  /* 0x0000000016087348 */ /* 0x000fea0003c00000 */
[----:B------:R0:W1:Y:S02]  /*4a30*/  SHFL.BFLY P2, R23, R21, R24, R25 ;  /* 0x0c00001815177389 */ /* 0x0000640000040019 */
[----:B01----:R-:W-:Y:S05]  /*4a40*/  ENDCOLLECTIVE ;  /* 0x000000000000791b */ /* 0x003fea0003800000 */
.L_x_19799:
[----:B------:R-:W-:Y:S01]  /*4a50*/  MOV R20, R23 ;  /* 0x0000001700147202 */ /* 0x000fe20000000f00 */
[----:B------:R-:W-:Y:S06]  /*4a60*/  BRA `(.L_x_19800) ;  /* 0xffffffc800fc7947 */ /* 0x000fec000383ffff */
.L_x_19801:
        /* <DEDUP_REMOVED lines=9> */
.L_x_25947:


//--------------------- .text._ZN4vllm25paged_attention_v1_kernelI13__nv_bfloat16S1_Li64ELi8ELi128ELNS_18Fp8KVCacheDataTypeE0ELb1EEEvPT_PKS3_PKT0_S9_ifPKiSB_iPKfiiiSD_SD_iiiii --------------------------
	.section	.text._ZN4vllm25paged_attention_v1_kernelI13__nv_bfloat16S1_Li64ELi8ELi128ELNS_18Fp8KVCacheDataTypeE0ELb1EEEvPT_PKS3_PKT0_S9_ifPKiSB_iPKfiiiSD_SD_iiiii,"ax",@progbits
	.align	128
        .global         _ZN4vllm25paged_attention_v1_kernelI13__nv_bfloat16S1_Li64ELi8ELi128ELNS_18Fp8KVCacheDataTypeE0ELb1EEEvPT_PKS3_PKT0_S9_ifPKiSB_iPKfiiiSD_SD_iiiii
        .type           _ZN4vllm25paged_attention_v1_kernelI13__nv_bfloat16S1_Li64ELi8ELi128ELNS_18Fp8KVCacheDataTypeE0ELb1EEEvPT_PKS3_PKT0_S9_ifPKiSB_iPKfiiiSD_SD_iiiii,@function
        .size           _ZN4vllm25paged_attention_v1_kernelI13__nv_bfloat16S1_Li64ELi8ELi128ELNS_18Fp8KVCacheDataTypeE0ELb1EEEvPT_PKS3_PKT0_S9_ifPKiSB_iPKfiiiSD_SD_iiiii,(.L_x_25948 - _ZN4vllm25paged_attention_v1_kernelI13__nv_bfloat16S1_Li64ELi8ELi128ELNS_18Fp8KVCacheDataTypeE0ELb1EEEvPT_PKS3_PKT0_S9_ifPKiSB_iPKfiiiSD_SD_iiiii)
        .other          _ZN4vllm25paged_attention_v1_kernelI13__nv_bfloat16S1_Li64ELi8ELi128ELNS_18Fp8KVCacheDataTypeE0ELb1EEEvPT_PKS3_PKT0_S9_ifPKiSB_iPKfiiiSD_SD_iiiii,@"STO_CUDA_ENTRY STV_DEFAULT"
_ZN4vllm25paged_attention_v1_kernelI13__nv_bfloat16S1_Li64ELi8ELi128ELNS_18Fp8KVCacheDataTypeE0ELb1EEEvPT_PKS3_PKT0_S9_ifPKiSB_iPKfiiiSD_SD_iiiii:
.text._ZN4vllm25paged_attention_v1_kernelI13__nv_bfloat16S1_Li64ELi8ELi128ELNS_18Fp8KVCacheDataTypeE0ELb1EEEvPT_PKS3_PKT0_S9_ifPKiSB_iPKfiiiSD_SD_iiiii:
        /* <DEDUP_REMOVED lines=10> */
[----:B------:R-:W-:Y:S01]  /*00a0*/  UMOV UR12, 0x400 ;  /* 0x00000400000c7882 */ /* 0x000fe20000000000 */
        /* <DEDUP_REMOVED lines=14> */
[----:B----4-:R-:W-:Y:S01]  /*0190*/  @!P1 IMAD.SHL.U32 R4, R2, 0x40, RZ ;  /* 0x0000004002049824 */ /* 0x010fe200078e00ff */
[----:B0-----:R-:W-:Y:S01]  /*01a0*/  UIMAD UR4, UR14, UR4, URZ ;  /* 0x000000040e0472a4 */ /* 0x001fe2000f8e02ff */
[----:B------:R-:W-:-:S03]  /*01b0*/  @!P1 SHF.L.U32 R3, R0, 0x1, RZ ;  /* 0x0000000100039819 */ /* 0x000fc600000006ff */
[----:B------:R-:W-:Y:S02]  /*01c0*/  USHF.R.S32.HI UR5, URZ, 0x1f, UR4 ;  /* 0x0000001fff057899 */ /* 0x000fe40008011404 */
[----:B------:R-:W-:Y:S01]  /*01d0*/  @!P1 IADD3 R3, P2, P3, R3, UR4, R4 ;  /* 0x0000000403039c10 */ /* 0x000fe2000fb5e004 */
[----:B------:R-:W0:Y:S03]  /*01e0*/  @P0 LDC.64 R8, c[0x0][0x3c0] ;  /* 0x0000f000ff080b82 */ /* 0x000e260000000a00 */
[----:B------:R-:W-:Y:S02]  /*01f0*/  @!P1 IADD3.X R4, PT, PT, RZ, UR5, RZ, P2, P3 ;  /* 0x00000005ff049c10 */ /* 0x000fe400097e64ff */
[----:B---3--:R-:W-:-:S04]  /*0200*/  @!P1 LEA R10, P2, R3, R10, 0x1 ;  /* 0x0000000a030a9211 */ /* 0x008fc800078408ff */
[----:B------:R-:W-:Y:S02]  /*0210*/  @!P1 LEA.HI.X R11, R3, R11, R4, 0x1, P2 ;  /* 0x0000000b030b9211 */ /* 0x000fe400010f0c04 */
[----:B------:R-:W3:Y:S03]  /*0220*/  LDC R4, c[0x0][0x3a0] ;  /* 0x0000e800ff047b82 */ /* 0x000ee60000000800 */
[----:B------:R-:W4:Y:S01]  /*0230*/  @!P1 LDG.E.CONSTANT R5, desc[UR10][R10.64] ;  /* 0x0000000a0a059981 */ /* 0x000f22000c1e9900 */
[----:B0-----:R-:W-:-:S04]  /*0240*/  @P0 IMAD.WIDE.U32 R8, R2, 0x4, R8 ;  /* 0x0000000402080825 */ /* 0x001fc800078e0008 */
[----:B------:R-:W0:Y:S01]  /*0250*/  LDC R3, c[0x0][0x370] ;  /* 0x0000dc00ff037b82 */ /* 0x000e220000000800 */
[----:B------:R0:W5:Y:S01]  /*0260*/  @P0 LDG.E.CONSTANT R21, desc[UR10][R8.64] ;  /* 0x0000000a08150981 */ /* 0x000162000c1e9900 */
[----:B---3--:R-:W-:-:S04]  /*0270*/  IABS R15, R4 ;  /* 0x00000004000f7213 */ /* 0x008fc80000000000 */
[----:B-1----:R-:W1:Y:S08]  /*0280*/  I2F.RP R7, R15 ;  /* 0x0000000f00077306 */ /* 0x002e700000209400 */
[----:B-1----:R-:W1:Y:S02]  /*0290*/  MUFU.RCP R7, R7 ;  /* 0x0000000700077308 */ /* 0x002e640000001000 */
[----:B-1----:R-:W-:-:S06]  /*02a0*/  IADD3 R12, PT, PT, R7, 0xffffffe, RZ ;  /* 0x0ffffffe070c7810 */ /* 0x002fcc0007ffe0ff */
[----:B------:R1:W3:Y:S01]  /*02b0*/  F2I.FTZ.U32.TRUNC.NTZ R13, R12 ;  /* 0x0000000c000d7305 */ /* 0x0002e2000021f000 */
[----:B0-----:R-:W-:Y:S01]  /*02c0*/  IABS R8, R3 ;  /* 0x0000000300087213 */ /* 0x001fe20000000000 */
[----:B-1----:R-:W-:Y:S02]  /*02d0*/  IMAD.MOV.U32 R12, RZ, RZ, RZ ;  /* 0x000000ffff0c7224 */ /* 0x002fe400078e00ff */
[----:B---3--:R-:W-:-:S04]  /*02e0*/  IMAD.MOV R10, RZ, RZ, -R13 ;  /* 0x000000ffff0a7224 */ /* 0x008fc800078e0a0d */
[----:B------:R-:W-:-:S04]  /*02f0*/  IMAD R11, R10, R15, RZ ;  /* 0x0000000f0a0b7224 */ /* 0x000fc800078e02ff */
[----:B------:R-:W-:-:S06]  /*0300*/  IMAD.HI.U32 R13, R13, R11, R12 ;  /* 0x0000000b0d0d7227 */ /* 0x000fcc00078e000c */
[----:B------:R-:W-:-:S05]  /*0310*/  IMAD.HI.U32 R7, R13, R8, RZ ;  /* 0x000000080d077227 */ /* 0x000fca00078e00ff */
[----:B------:R-:W-:-:S05]  /*0320*/  IADD3 R9, PT, PT, RZ, -R7, RZ ;  /* 0x80000007ff097210 */ /* 0x000fca0007ffe0ff */
[----:B------:R-:W-:-:S05]  /*0330*/  IMAD R8, R15, R9, R8 ;  /* 0x000000090f087224 */ /* 0x000fca00078e0208 */
[----:B------:R-:W-:Y:S01]  /*0340*/  ISETP.GT.U32.AND P2, PT, R15, R8, PT ;  /* 0x000000080f00720c */ /* 0x000fe20003f44070 */
[----:B------:R-:W-:-:S05]  /*0350*/  IMAD.U32 R9, RZ, RZ, UR15 ;  /* 0x0000000fff097e24 */ /* 0x000fca000f8e00ff */
[----:B------:R-:W-:-:S04]  /*0360*/  IABS R12, R9 ;  /* 0x00000009000c7213 */ /* 0x000fc80000000000 */
[----:B------:R-:W0:Y:S03]  /*0370*/  I2F.RP R13, R12 ;  /* 0x0000000c000d7306 */ /* 0x000e260000209400 */
[----:B------:R-:W-:-:S05]  /*0380*/  @!P2 IMAD.IADD R8, R8, 0x1, -R15 ;  /* 0x000000010808a824 */ /* 0x000fca00078e0a0f */
[----:B------:R-:W-:Y:S02]  /*0390*/  ISETP.GE.U32.AND P0, PT, R8, R15, PT ;  /* 0x0000000f0800720c */ /* 0x000fe40003f06070 */
[----:B------:R-:W-:Y:S02]  /*03a0*/  LOP3.LUT R8, R3, R4, RZ, 0x3c, !PT ;  /* 0x0000000403087212 */ /* 0x000fe400078e3cff */
[----:B------:R-:W-:Y:S02]  /*03b0*/  @!P2 IADD3 R7, PT, PT, R7, 0x1, RZ ;  /* 0x000000010707a810 */ /* 0x000fe40007ffe0ff */
[----:B------:R-:W-:Y:S02]  /*03c0*/  ISETP.GE.AND P3, PT, R8, RZ, PT ;  /* 0x000000ff0800720c */ /* 0x000fe40003f66270 */
[----:B------:R-:W-:Y:S01]  /*03d0*/  ISETP.NE.AND P2, PT, R4, RZ, PT ;  /* 0x000000ff0400720c */ /* 0x000fe20003f45270 */
[----:B0-----:R-:W0:Y:S04]  /*03e0*/  MUFU.RCP R13, R13 ;  /* 0x0000000d000d7308 */ /* 0x001e280000001000 */
[----:B------:R-:W-:-:S06]  /*03f0*/  @P0 VIADD R7, R7, 0x1 ;  /* 0x0000000107070836 */ /* 0x000fcc0000000000 */
[----:B------:R-:W-:Y:S02]  /*0400*/  @!P3 IMAD.MOV R7, RZ, RZ, -R7 ;  /* 0x000000ffff07b224 */ /* 0x000fe400078e0a07 */
[----:B------:R-:W-:-:S04]  /*0410*/  @!P2 LOP3.LUT R7, RZ, R4, RZ, 0x33, !PT ;  /* 0x00000004ff07a212 */ /* 0x000fc800078e33ff */
[----:B------:R-:W-:Y:S02]  /*0420*/  IABS R8, R7 ;  /* 0x0000000700087213 */ /* 0x000fe40000000000 */
[----:B0-----:R-:W-:Y:S02]  /*0430*/  IADD3 R11, PT, PT, R13, 0xffffffe, RZ ;  /* 0x0ffffffe0d0b7810 */ /* 0x001fe40007ffe0ff */
[----:B------:R-:W0:Y:S08]  /*0440*/  I2F.RP R9, R8 ;  /* 0x0000000800097306 */ /* 0x000e300000209400 */
[----:B------:R-:W1:Y:S01]  /*0450*/  F2I.FTZ.U32.TRUNC.NTZ R11, R11 ;  /* 0x0000000b000b7305 */ /* 0x000e62000021f000 */
[----:B------:R-:W-:-:S07]  /*0460*/  IMAD.MOV.U32 R10, RZ, RZ, RZ ;  /* 0x000000ffff0a7224 */ /* 0x000fce00078e00ff */
[----:B0-----:R-:W0:Y:S01]  /*0470*/  MUFU.RCP R9, R9 ;  /* 0x0000000900097308 */ /* 0x001e220000001000 */
[----:B------:R-:W-:Y:S02]  /*0480*/  R2UR UR4, R10 ;  /* 0x000000000a0472ca */ /* 0x000fe400000e0000 */
[C---:B-1----:R-:W-:Y:S02]  /*0490*/  R2UR UR5, R11.reuse ;  /* 0x000000000b0572ca */ /* 0x042fe400000e0000 */
[----:B------:R-:W-:Y:S02]  /*04a0*/  IABS R14, R7 ;  /* 0x00000007000e7213 */ /* 0x000fe40000000000 */
[----:B------:R-:W-:Y:S01]  /*04b0*/  R2UR UR9, R6 ;  /* 0x00000000060972ca */ /* 0x000fe200000e0000 */
[----:B------:R-:W-:-:S12]  /*04c0*/  IMAD R6, R11, R12, RZ ;  /* 0x0000000c0b067224 */ /* 0x000fd800078e02ff */
[----:B------:R-:W-:Y:S01]  /*04d0*/  UIADD3 UR6, UPT, UPT, UR9, -0x1, URZ ;  /* 0xffffffff09067890 */ /* 0x000fe2000fffe0ff */
[----:B------:R-:W-:-:S05]  /*04e0*/  IADD3 R13, PT, PT, RZ, -R6, RZ ;  /* 0x80000006ff0d7210 */ /* 0x000fca0007ffe0ff */
[----:B------:R-:W-:-:S05]  /*04f0*/  IMAD.U32 R10, RZ, RZ, UR6 ;  /* 0x00000006ff0a7e24 */ /* 0x000fca000f8e00ff */
[----:B------:R-:W-:Y:S01]  /*0500*/  IABS R6, R10 ;  /* 0x0000000a00067213 */ /* 0x000fe20000000000 */
[----:B0-----:R-:W-:Y:S02]  /*0510*/  VIADD R10, R9, 0xffffffe ;  /* 0x0ffffffe090a7836 */ /* 0x001fe40000000000 */
[----:B------:R-:W-:Y:S02]  /*0520*/  IMAD.HI.U32 R13, R11, R13, UR4 ;  /* 0x000000040b0d7e27 */ /* 0x000fe4000f8e000d */
[----:B------:R0:W1:Y:S01]  /*0530*/  F2I.FTZ.U32.TRUNC.NTZ R11, R10 ;  /* 0x0000000a000b7305 */ /* 0x000062000021f000 */
[----:B------:R-:W-:Y:S02]  /*0540*/  R2UR UR7, R6 ;  /* 0x00000000060772ca */ /* 0x000fe400000e0000 */
[----:B------:R-:W-:Y:S02]  /*0550*/  R2UR UR22, R13 ;  /* 0x000000000d1672ca */ /* 0x000fe400000e0000 */
[----:B------:R-:W-:Y:S01]  /*0560*/  IABS R6, R2 ;  /* 0x0000000200067213 */ /* 0x000fe20000000000 */
[----:B0-----:R-:W-:-:S02]  /*0570*/  IMAD.MOV.U32 R10, RZ, RZ, RZ ;  /* 0x000000ffff0a7224 */ /* 0x001fc400078e00ff */
[----:B-1----:R-:W-:-:S08]  /*0580*/  IMAD.MOV R9, RZ, RZ, -R11 ;  /* 0x000000ffff097224 */ /* 0x002fd000078e0a0b */
[----:B------:R-:W-:Y:S01]  /*0590*/  UIMAD.WIDE.U32 UR4, UR22, UR7, URZ ;  /* 0x00000007160472a5 */ /* 0x000fe2000f8e00ff */
[----:B------:R-:W-:-:S04]  /*05a0*/  IMAD R9, R9, R8, RZ ;  /* 0x0000000809097224 */ /* 0x000fc800078e02ff */
[----:B------:R-:W-:Y:S01]  /*05b0*/  IMAD.HI.U32 R10, R11, R9, R10 ;  /* 0x000000090b0a7227 */ /* 0x000fe200078e000a */
[----:B------:R-:W-:-:S03]  /*05c0*/  IADD3 R13, PT, PT, RZ, -UR5, RZ ;  /* 0x80000005ff0d7c10 */ /* 0x000fc6000fffe0ff */
[----:B------:R-:W-:Y:S01]  /*05d0*/  IMAD.MOV.U32 R9, RZ, RZ, R6 ;  /* 0x000000ffff097224 */ /* 0x000fe200078e0006 */
[----:B------:R-:W-:Y:S01]  /*05e0*/  IADD3 R6, PT, PT, RZ, -R14, RZ ;  /* 0x8000000eff067210 */ /* 0x000fe20007ffe0ff */
[----:B------:R-:W-:Y:S02]  /*05f0*/  IMAD R11, R12, R13, UR7 ;  /* 0x000000070c0b7e24 */ /* 0x000fe4000f8e020d */
[----:B------:R-:W-:Y:S02]  /*0600*/  IMAD.HI.U32 R15, R10, R9, RZ ;  /* 0x000000090a0f7227 */ /* 0x000fe400078e00ff */
[----:B------:R-:W0:Y:S02]  /*0610*/  LDC R10, c[0x0][0x3f8] ;  /* 0x0000fe00ff0a7b82 */ /* 0x000e240000000800 */
[----:B------:R-:W-:Y:S01]  /*0620*/  IMAD R9, R15, R6, R9 ;  /* 0x000000060f097224 */ /* 0x000fe200078e0209 */
[----:B------:R-:W-:-:S04]  /*0630*/  ISETP.GT.U32.AND P0, PT, R12, R11, PT ;  /* 0x0000000b0c00720c */ /* 0x000fc80003f04070 */
[----:B------:R-:W-:-:S09]  /*0640*/  ISETP.GT.U32.AND P2, PT, R8, R9, PT ;  /* 0x000000090800720c */ /* 0x000fd20003f44070 */
[----:B------:R-:W-:Y:S01]  /*0650*/  VOTEU.ANY UP2, P0 ;  /* 0x0000000000ff7886 */ /* 0x000fe20000040100 */
[----:B------:R-:W-:-:S03]  /*0660*/  PLOP3.LUT P3, PT, PT, PT, UP2, 0x80, 0x8 ;  /* 0x000000000008781c */ /* 0x000fc60003f6f028 */
[----:B------:R-:W-:Y:S01]  /*0670*/  @!P2 IMAD.IADD R9, R9, 0x1, -R8 ;  /* 0x000000010909a824 */ /* 0x000fe200078e0a08 */
[----:B------:R-:W-:-:S04]  /*0680*/  LOP3.LUT R6, R2, R7, RZ, 0x3c, !PT ;  /* 0x0000000702067212 */ /* 0x000fc800078e3cff */
[----:B------:R-:W-:Y:S01]  /*0690*/  ISETP.GE.U32.AND P0, PT, R9, R8, PT ;  /* 0x000000080900720c */ /* 0x000fe20003f06070 */
[----:B------:R-:W-:Y:S01]  /*06a0*/  @!P2 VIADD R15, R15, 0x1 ;  /* 0x000000010f0fa836 */ /* 0x000fe20000000000 */
[----:B------:R-:W-:-:S03]  /*06b0*/  SHF.L.U32 R8, R0, 0x5, RZ ;  /* 0x0000000500087819 */ /* 0x000fc600000006ff */
[----:B------:R-:W-:Y:S01]  /*06c0*/  @!P3 IMAD.IADD R11, R11, 0x1, -R12 ;  /* 0x000000010b0bb824 */ /* 0x000fe200078e0a0c */
[----:B------:R-:W-:Y:S02]  /*06d0*/  ISETP.GE.AND P3, PT, R6, RZ, PT ;  /* 0x000000ff0600720c */ /* 0x000fe40003f66270 */
[----:B------:R-:W-:Y:S01]  /*06e0*/  ISETP.NE.AND P2, PT, R7, RZ, PT ;  /* 0x000000ff0700720c */ /* 0x000fe20003f45270 */
[----:B------:R-:W-:Y:S01]  /*06f0*/  ULEA UR7, UR13, UR12, 0x18 ;  /* 0x0000000c0d077291 */ /* 0x000fe2000f8ec0ff */
[----:B------:R-:W-:Y:S01]  /*0700*/  LOP3.LUT R8, R8, 0x60, RZ, 0xc0, !PT ;  /* 0x0000006008087812 */ /* 0x000fe200078ec0ff */
[----:B------:R-:W-:Y:S02]  /*0710*/  UIADD3 UR4, UPT, UPT, UR9, 0x7, URZ ;  /* 0x0000000709047890 */ /* 0x000fe4000fffe0ff */
[----:B------:R-:W-:Y:S01]  /*0720*/  @P0 VIADD R15, R15, 0x1 ;  /* 0x000000010f0f0836 */ /* 0x000fe20000000000 */
[----:B0-----:R-:W-:Y:S02]  /*0730*/  ISETP.GE.AND P0, PT, R10, RZ, PT ;  /* 0x000000ff0a00720c */ /* 0x001fe40003f06270 */
[----:B------:R-:W-:-:S02]  /*0740*/  ISETP.GE.U32.AND P4, PT, R11, R12, PT ;  /* 0x0000000c0b00720c */ /* 0x000fc40003f86070 */
[----:B------:R-:W-:Y:S01]  /*0750*/  IADD3 R9, PT, PT, R8, UR7, RZ ;  /* 0x0000000708097c10 */ /* 0x000fe2000fffe0ff */
[----:B------:R-:W-:Y:S01]  /*0760*/  USHF.R.S32.HI UR7, URZ, 0x1f, UR4 ;  /* 0x0000001fff077899 */ /* 0x000fe20008011404 */
[--C-:B------:R-:W-:Y:S01]  /*0770*/  SHF.R.U32.HI R6, RZ, 0x2, R0.reuse ;  /* 0x00000002ff067819 */ /* 0x100fe20000011600 */
[----:B------:R-:W-:Y:S01]  /*0780*/  @!P3 IMAD.MOV R15, RZ, RZ, -R15 ;  /* 0x000000ffff0fb224 */ /* 0x000fe200078e0a0f */
[----:B------:R-:W-:Y:S01]  /*0790*/  @!P2 LOP3.LUT R15, RZ, R7, RZ, 0x33, !PT ;  /* 0x00000007ff0fa212 */ /* 0x000fe200078e33ff */
[----:B------:R-:W-:Y:S02]  /*07a0*/  ULEA.HI UR7, UR7, UR4, URZ, 0x3 ;  /* 0x0000000407077291 */ /* 0x000fe4000f8f18ff */
[----:B------:R-:W-:Y:S02]  /*07b0*/  @!P1 IMAD R8, R6, 0x4, R9 ;  /* 0x0000000406089824 */ /* 0x000fe400078e0209 */
[----:B------:R-:W-:Y:S01]  /*07c0*/  USHF.R.S32.HI UR7, URZ, 0x3, UR7 ;  /* 0x00000003ff077899 */ /* 0x000fe20008011407 */
[----:B------:R-:W-:Y:S01]  /*07d0*/  @!P0 IMAD R7, R4, UR16, R15 ;  /* 0x0000001004078c24 */ /* 0x000fe2000f8e020f */
[----:B------:R-:W-:Y:S01]  /*07e0*/  ULOP3.LUT UR6, UR6, UR15, URZ, 0x3c, !UPT ;  /* 0x0000000f06067292 */ /* 0x000fe2000f8e3cff */
[----:B------:R-:W-:Y:S01]  /*07f0*/  SHF.R.U32.HI R4, RZ, 0x5, R0 ;  /* 0x00000005ff047819 */ /* 0x000fe20000011600 */
[----:B------:R-:W-:Y:S01]  /*0800*/  VOTEU.ANY UP1, P4 ;  /* 0x0000000000ff7886 */ /* 0x000fe20002020100 */
[----:B------:R-:W-:Y:S01]  /*0810*/  @!UP2 UIADD3 UR5, UPT, UPT, UR5, 0x1, URZ ;  /* 0x000000010505a890 */ /* 0x000fe2000fffe0ff */
[----:B----4-:R0:W-:Y:S01]  /*0820*/  @!P1 STS [R8], R5 ;  /* 0x0000000508009388 */ /* 0x0101e20000000800 */
[----:B------:R-:W-:Y:S01]  /*0830*/  UISETP.GE.AND UP2, UPT, UR6, URZ, UPT ;  /* 0x000000ff0600728c */ /* 0x000fe2000bf46270 */
[----:B------:R-:W-:Y:S01]  /*0840*/  ISETP.GE.AND P1, PT, R4, UR7, PT ;  /* 0x0000000704007c0c */ /* 0x000fe2000bf26270 */
[----:B------:R-:W-:-:S02]  /*0850*/  UISETP.NE.AND UP0, UPT, UR15, URZ, UPT ;  /* 0x000000ff0f00728c */ /* 0x000fc4000bf05270 */
[----:B------:R-:W-:Y:S01]  /*0860*/  @UP1 UIADD3 UR5, UPT, UPT, UR5, 0x1, URZ ;  /* 0x0000000105051890 */ /* 0x000fe2000fffe0ff */
[----:B------:R-:W-:Y:S01]  /*0870*/  @P0 IMAD R13, R3, UR16, R2 ;  /* 0x00000010030d0c24 */ /* 0x000fe2000f8e0202 */
[----:B------:R-:W-:Y:S01]  /*0880*/  @!P0 IADD3 R7, PT, PT, RZ, -R7, RZ ;  /* 0x80000007ff078210 */ /* 0x000fe20007ffe0ff */
[----:B------:R-:W-:Y:S01]  /*0890*/  UIMAD UR4, UR14, UR8, URZ ;  /* 0x000000080e0472a4 */ /* 0x000fe2000f8e02ff */
[----:B------:R-:W-:Y:S03]  /*08a0*/  BSSY B0, `(.L_x_19802) ;  /* 0x00000d0000007945 */ /* 0x000fe60003800000 */
[----:B------:R-:W-:Y:S02]  /*08b0*/  UMOV UR6, UR5 ;  /* 0x0000000500067c82 */ /* 0x000fe40008000000 */
[----:B------:R-:W-:Y:S02]  /*08c0*/  @!UP2 UIADD3 UR6, UPT, UPT, URZ, -UR6, URZ ;  /* 0x80000006ff06a290 */ /* 0x000fe4000fffe0ff */
[----:B------:R-:W-:Y:S01]  /*08d0*/  @!UP0 ULOP3.LUT UR6, URZ, UR15, URZ, 0x33, !UPT ;  /* 0x0000000fff068292 */ /* 0x000fe2000f8e33ff */
[----:B------:R-:W-:Y:S01]  /*08e0*/  @P0 IMAD R13, R13, R10, 0x1 ;  /* 0x000000010d0d0424 */ /* 0x000fe200078e020a */
[----:B------:R-:W-:Y:S01]  /*08f0*/  LOP3.LUT R14, R0, 0x1f, RZ, 0xc0, !PT ;  /* 0x0000001f000e7812 */ /* 0x000fe200078ec0ff */
[----:B------:R-:W-:-:S02]  /*0900*/  @!P0 IMAD R13, R10, R7, 0x1 ;  /* 0x000000010a0d8424 */ /* 0x000fc400078e0207 */
[----:B------:R-:W-:Y:S02]  /*0910*/  IMAD.MOV.U32 R20, RZ, RZ, -0x800001 ;  /* 0xff7fffffff147424 */ /* 0x000fe400078e00ff */
[----:B------:R-:W-:Y:S01]  /*0920*/  IMAD.MOV.U32 R22, RZ, RZ, R12 ;  /* 0x000000ffff167224 */ /* 0x000fe200078e000c */
[----:B------:R-:W-:Y:S06]  /*0930*/  BAR.SYNC.DEFER_BLOCKING 0x0 ;  /* 0x0000000000007b1d */ /* 0x000fec0000010000 */
[----:B0-2---:R-:W-:Y:S05]  /*0940*/  @P1 BRA `(.L_x_19803) ;  /* 0x0000000c00141947 */ /* 0x005fea0003800000 */
[----:B------:R-:W0:Y:S01]  /*0950*/  LDCU.64 UR16, c[0x0][0x3a8] ;  /* 0x00007500ff1077ac */ /* 0x000e220008000a00 */
[----:B------:R-:W-:Y:S01]  /*0960*/  SHF.R.U32.HI R24, RZ, 0x3, R0 ;  /* 0x00000003ff187819 */ /* 0x000fe20000011600 */
[----:B------:R-:W-:Y:S01]  /*0970*/  IMAD.MOV.U32 R25, RZ, RZ, RZ ;  /* 0x000000ffff197224 */ /* 0x000fe200078e00ff */
[----:B------:R-:W-:Y:S01]  /*0980*/  MOV R5, UR4 ;  /* 0x0000000400057c02 */ /* 0x000fe20008000f00 */
[----:B------:R-:W1:Y:S01]  /*0990*/  LDCU UR15, c[0x0][0x3d0] ;  /* 0x00007a00ff0f77ac */ /* 0x000e620008000800 */
[----:B------:R-:W-:Y:S01]  /*09a0*/  LOP3.LUT R24, R24, 0x7c, RZ, 0xc0, !PT ;  /* 0x0000007c18187812 */ /* 0x000fe200078ec0ff */
[----:B------:R-:W-:Y:S01]  /*09b0*/  IMAD.MOV.U32 R20, RZ, RZ, -0x800001 ;  /* 0xff7fffffff147424 */ /* 0x000fe200078e00ff */
[----:B------:R-:W-:Y:S01]  /*09c0*/  SHF.L.U32 R7, R4, 0x3, RZ ;  /* 0x0000000304077819 */ /* 0x000fe200000006ff */
[----:B------:R-:W2:Y:S01]  /*09d0*/  LDCU UR8, c[0x0][0x3ec] ;  /* 0x00007d80ff0877ac */ /* 0x000ea20008000800 */
[----:B------:R-:W-:Y:S01]  /*09e0*/  LOP3.LUT R27, R0, 0x3, RZ, 0xc0, !PT ;  /* 0x00000003001b7812 */ /* 0x000fe200078ec0ff */
[----:B------:R-:W-:Y:S01]  /*09f0*/  IMAD.WIDE R24, R5, 0x4, R24 ;  /* 0x0000000405187825 */ /* 0x000fe200078e0218 */
[----:B------:R-:W-:Y:S01]  /*0a00*/  IADD3 R26, PT, PT, R7, 0x1, RZ ;  /* 0x00000001071a7810 */ /* 0x000fe20007ffe0ff */
[----:B------:R-:W-:-:S02]  /*0a10*/  UIADD3 UR5, UPT, UPT, UR12, 0xa0, URZ ;  /* 0x000000a00c057890 */ /* 0x000fc4000fffe0ff */
[----:B------:R-:W-:Y:S02]  /*0a20*/  IMAD.SHL.U32 R5, R6, 0x4, RZ ;  /* 0x0000000406057824 */ /* 0x000fe400078e00ff */
[----:B------:R-:W-:Y:S01]  /*0a30*/  ULEA UR5, UR13, UR5, 0x18 ;  /* 0x000000050d057291 */ /* 0x000fe2000f8ec0ff */
[----:B0-----:R-:W-:Y:S02]  /*0a40*/  IADD3 R23, P0, PT, R24, UR16, RZ ;  /* 0x0000001018177c10 */ /* 0x001fe4000ff1e0ff */
[----:B------:R-:W-:Y:S02]  /*0a50*/  LOP3.LUT R5, R5, 0x1c, RZ, 0xc0, !PT ;  /* 0x0000001c05057812 */ /* 0x000fe400078ec0ff */
[----:B------:R-:W-:Y:S01]  /*0a60*/  IADD3.X R24, PT, PT, R25, UR17, RZ, P0, !PT ;  /* 0x0000001119187c10 */ /* 0x000fe200087fe4ff */
[----:B------:R-:W-:Y:S02]  /*0a70*/  IMAD.MOV.U32 R25, RZ, RZ, R4 ;  /* 0x000000ffff197224 */ /* 0x000fe400078e0004 */
[----:B------:R-:W-:Y:S01]  /*0a80*/  IMAD R30, R4, 0x20, R5 ;  /* 0x00000020041e7824 */ /* 0x000fe200078e0205 */
[----:B------:R-:W-:Y:S01]  /*0a90*/  SHF.L.U32 R5, R6, 0x3, RZ ;  /* 0x0000000306057819 */ /* 0x000fe200000006ff */
[----:B-1----:R-:W-:Y:S01]  /*0aa0*/  IMAD R4, R15, UR15, RZ ;  /* 0x0000000f0f047c24 */ /* 0x002fe2000f8e02ff */
[----:B------:R-:W-:Y:S01]  /*0ab0*/  LOP3.LUT R6, R7, 0x7, R6, 0xf8, !PT ;  /* 0x0000000707067812 */ /* 0x000fe200078ef806 */
[----:B--2---:R-:W-:Y:S01]  /*0ac0*/  IMAD.U32 R29, RZ, RZ, UR8 ;  /* 0x00000008ff1d7e24 */ /* 0x004fe2000f8e00ff */
[----:B------:R-:W-:-:S02]  /*0ad0*/  LOP3.LUT R5, R5, 0x38, RZ, 0xc0, !PT ;  /* 0x0000003805057812 */ /* 0x000fc400078ec0ff */
[----:B------:R-:W-:Y:S01]  /*0ae0*/  IADD3 R30, PT, PT, R30, UR5, RZ ;  /* 0x000000051e1e7c10 */ /* 0x000fe2000fffe0ff */
[----:B------:R-:W-:Y:S01]  /*0af0*/  VIADD R31, R6, -UR9 ;  /* 0x80000009061f7c36 */ /* 0x000fe20008000000 */
[----:B------:R-:W-:Y:S01]  /*0b00*/  IADD3 R16, P0, PT, R4, R5, RZ ;  /* 0x0000000504107210 */ /* 0x000fe20007f1e0ff */
[----:B------:R-:W-:Y:S01]  /*0b10*/  VIADD R28, R6, 0x1 ;  /* 0x00000001061c7836 */ /* 0x000fe20000000000 */
[----:B------:R-:W-:Y:S02]  /*0b20*/  IADD3 R29, PT, PT, -R29, UR6, RZ ;  /* 0x000000061d1d7c10 */ /* 0x000fe4000fffe1ff */
[----:B------:R-:W-:-:S09]  /*0b30*/  LEA.HI.X.SX32 R17, R4, RZ, 0x1, P0 ;  /* 0x000000ff04117211 */ /* 0x000fd200000f0eff */
.L_x_19808:
[----:B------:R-:W0:Y:S01]  /*0b40*/  LDC R11, c[0x0][0x3f0] ;  /* 0x0000fc00ff0b7b82 */ /* 0x000e220000000800 */
[----:B------:R-:W-:Y:S01]  /*0b50*/  VIADD R5, R26, 0xffffffff ;  /* 0xffffffff1a057836 */ /* 0x000fe20000000000 */
[----:B------:R-:W-:Y:S04]  /*0b60*/  BSSY B1, `(.L_x_19804) ;  /* 0x000009a000017945 */ /* 0x000fe80003800000 */
        /* <DEDUP_REMOVED lines=19> */
[----:B------:R-:W-:Y:S01]  /*0ca0*/  @!P2 IMAD.MOV R8, RZ, RZ, -R8 ;  /* 0x000000ffff08a224 */ /* 0x000fe200078e0a08 */
[----:B------:R-:W-:Y:S01]  /*0cb0*/  @!P1 LOP3.LUT R8, RZ, R4, RZ, 0x33, !PT ;  /* 0x00000004ff089212 */ /* 0x000fe200078e33ff */
[----:B------:R-:W-:Y:S01]  /*0cc0*/  IMAD.MOV.U32 R4, RZ, RZ, RZ ;  /* 0x000000ffff047224 */ /* 0x000fe200078e00ff */
[----:B------:R-:W-:Y:S01]  /*0cd0*/  ISETP.NE.AND P1, PT, R11, RZ, PT ;  /* 0x000000ff0b00720c */ /* 0x000fe20003f25270 */
[----:B0-----:R-:W-:Y:S01]  /*0ce0*/  IMAD.MOV R9, RZ, RZ, -R5 ;  /* 0x000000ffff097224 */ /* 0x001fe200078e0a05 */
        /* <DEDUP_REMOVED lines=23> */
.L_x_19805:
[----:B------:R-:W-:Y:S01]  /*0e60*/  IMAD.MOV.U32 R4, RZ, RZ, R23 ;  /* 0x000000ffff047224 */ /* 0x000fe200078e0017 */
[----:B------:R-:W-:-:S05]  /*0e70*/  MOV R5, R24 ;  /* 0x0000001800057202 */ /* 0x000fca0000000f00 */
        /* <DEDUP_REMOVED lines=12> */
[----:B------:R-:W-:-:S03]  /*0f40*/  LEA R8, R27, UR5, 0x5 ;  /* 0x000000051b087c11 */ /* 0x000fc6000f8e28ff */
[----:B------:R-:W4:Y:S04]  /*0f50*/  LDG.E.CONSTANT R32, desc[UR10][R18.64+0x180] ;  /* 0x0001800a12207981 */ /* 0x000f28000c1e9900 */
[----:B------:R-:W0:Y:S02]  /*0f60*/  LDS.128 R4, [R8] ;  /* 0x0000000008047984 */ /* 0x000e240000000c00 */
[C---:B0-----:R-:W-:Y:S01]  /*0f70*/  IMAD.U32 R10, R5.reuse, 0x10000, RZ ;  /* 0x00010000050a7824 */ /* 0x041fe200078e00ff */
[----:B------:R-:W-:-:S04]  /*0f80*/  PRMT R5, R5, 0x7632, R5 ;  /* 0x0000763205057816 */ /* 0x000fc80000000005 */
[----:B------:R-:W-:Y:S02]  /*0f90*/  SHF.L.U32 R5, R5, 0x10, RZ ;  /* 0x0000001005057819 */ /* 0x000fe400000006ff */
[C---:B--2---:R-:W-:Y:S02]  /*0fa0*/  SHF.L.U32 R35, R33.reuse, 0x10, RZ ;  /* 0x0000001021237819 */ /* 0x044fe400000006ff */
[----:B------:R-:W-:-:S03]  /*0fb0*/  PRMT R33, R33, 0x7632, R33 ;  /* 0x0000763221217816 */ /* 0x000fc60000000021 */
[----:B------:R-:W-:Y:S01]  /*0fc0*/  FMUL.FTZ R37, R10, R35 ;  /* 0x000000230a257220 */ /* 0x000fe20000410000 */
[C---:B------:R-:W-:Y:S02]  /*0fd0*/  IMAD.U32 R10, R4.reuse, 0x10000, RZ ;  /* 0x00010000040a7824 */ /* 0x040fe400078e00ff */
[----:B------:R-:W-:Y:S02]  /*0fe0*/  IMAD.U32 R34, R33, 0x10000, RZ ;  /* 0x0001000021227824 */ /* 0x000fe400078e00ff */
[----:B---3--:R-:W-:Y:S02]  /*0ff0*/  IMAD.U32 R35, R11, 0x10000, RZ ;  /* 0x000100000b237824 */ /* 0x008fe400078e00ff */
[----:B------:R-:W-:Y:S01]  /*1000*/  FMUL.FTZ R36, R5, R34 ;  /* 0x0000002205247220 */ /* 0x000fe20000410000 */
[----:B------:R-:W-:Y:S01]  /*1010*/  PRMT R5, R4, 0x7632, R5 ;  /* 0x0000763204057816 */ /* 0x000fe20000000005 */
[----:B------:R-:W-:Y:S01]  /*1020*/  IMAD.U32 R33, R6, 0x10000, RZ ;  /* 0x0001000006217824 */ /* 0x000fe200078e00ff */
[----:B------:R-:W-:Y:S01]  /*1030*/  PRMT R11, R11, 0x7632, R11 ;  /* 0x000076320b0b7816 */ /* 0x000fe2000000000b */
[----:B------:R-:W2:Y:S01]  /*1040*/  LDG.E.CONSTANT R4, desc[UR10][R18.64+0x200] ;  /* 0x0002000a12047981 */ /* 0x000ea2000c1e9900 */
[----:B------:R-:W-:Y:S01]  /*1050*/  FFMA.FTZ R10, R10, R35, R37 ;  /* 0x000000230a0a7223 */ /* 0x000fe20000010025 */
[----:B------:R-:W-:Y:S01]  /*1060*/  IMAD.U32 R5, R5, 0x10000, RZ ;  /* 0x0001000005057824 */ /* 0x000fe200078e00ff */
[----:B------:R-:W-:-:S05]  /*1070*/  SHF.L.U32 R34, R11, 0x10, RZ ;  /* 0x000000100b227819 */ /* 0x000fca00000006ff */
[----:B------:R-:W-:Y:S02]  /*1080*/  FFMA.FTZ R11, R5, R34, R36 ;  /* 0x00000022050b7223 */ /* 0x000fe40000010024 */
[----:B------:R-:W3:Y:S01]  /*1090*/  LDG.E.CONSTANT R5, desc[UR10][R18.64+0x280] ;  /* 0x0002800a12057981 */ /* 0x000ee2000c1e9900 */
[----:B----4-:R-:W-:-:S04]  /*10a0*/  IMAD.U32 R34, R9, 0x10000, RZ ;  /* 0x0001000009227824 */ /* 0x010fc800078e00ff */
[----:B------:R-:W-:Y:S02]  /*10b0*/  FFMA.FTZ R10, R33, R34, R10 ;  /* 0x00000022210a7223 */ /* 0x000fe4000001000a */
[----:B------:R-:W4:Y:S04]  /*10c0*/  LDG.E.CONSTANT R33, desc[UR10][R18.64+0x300] ;  /* 0x0003000a12217981 */ /* 0x000f28000c1e9900 */
[----:B------:R0:W4:Y:S01]  /*10d0*/  LDG.E.CONSTANT R34, desc[UR10][R18.64+0x380] ;  /* 0x0003800a12227981 */ /* 0x000122000c1e9900 */
[----:B------:R-:W-:Y:S02]  /*10e0*/  PRMT R6, R6, 0x7632, R6 ;  /* 0x0000763206067816 */ /* 0x000fe40000000006 */
[----:B------:R-:W-:Y:S02]  /*10f0*/  PRMT R9, R9, 0x7632, R9 ;  /* 0x0000763209097816 */ /* 0x000fe40000000009 */
[----:B------:R-:W-:-:S03]  /*1100*/  SHF.L.U32 R6, R6, 0x10, RZ ;  /* 0x0000001006067819 */ /* 0x000fc600000006ff */
[----:B------:R-:W-:Y:S02]  /*1110*/  IMAD.U32 R9, R9, 0x10000, RZ ;  /* 0x0001000009097824 */ /* 0x000fe400078e00ff */
[----:B------:R-:W-:Y:S02]  /*1120*/  IMAD.U32 R35, R7, 0x10000, RZ ;  /* 0x0001000007237824 */ /* 0x000fe400078e00ff */
[----:B------:R-:W-:Y:S01]  /*1130*/  FFMA.FTZ R6, R6, R9, R11 ;  /* 0x0000000906067223 */ /* 0x000fe2000001000b */
[----:B------:R-:W-:-:S05]  /*1140*/  SHF.L.U32 R9, R32, 0x10, RZ ;  /* 0x0000001020097819 */ /* 0x000fca00000006ff */
[----:B------:R-:W-:Y:S02]  /*1150*/  FFMA.FTZ R35, R35, R9, R10 ;  /* 0x0000000923237223 */ /* 0x000fe4000001000a */
[----:B------:R-:W1:Y:S01]  /*1160*/  LDS.128 R8, [R8+0x10] ;  /* 0x0000100008087984 */ /* 0x000e620000000c00 */
[----:B------:R-:W-:Y:S02]  /*1170*/  PRMT R7, R7, 0x7632, R7 ;  /* 0x0000763207077816 */ /* 0x000fe40000000007 */
[----:B------:R-:W-:-:S03]  /*1180*/  PRMT R32, R32, 0x7632, R32 ;  /* 0x0000763220207816 */ /* 0x000fc60000000020 */
[----:B------:R-:W-:Y:S02]  /*1190*/  IMAD.U32 R7, R7, 0x10000, RZ ;  /* 0x0001000007077824 */ /* 0x000fe400078e00ff */
[----:B------:R-:W-:-:S04]  /*11a0*/  IMAD.U32 R32, R32, 0x10000, RZ ;  /* 0x0001000020207824 */ /* 0x000fc800078e00ff */
[----:B------:R-:W-:Y:S01]  /*11b0*/  FFMA.FTZ R6, R7, R32, R6 ;  /* 0x0000002007067223 */ /* 0x000fe20000010006 */
[C---:B-1----:R-:W-:Y:S02]  /*11c0*/  PRMT R7, R8.reuse, 0x7632, R7 ;  /* 0x0000763208077816 */ /* 0x042fe40000000007 */
[----:B0-----:R-:W-:-:S03]  /*11d0*/  SHF.L.U32 R18, R8, 0x10, RZ ;  /* 0x0000001008127819 */ /* 0x001fc600000006ff */
[----:B------:R-:W-:Y:S01]  /*11e0*/  IMAD.U32 R7, R7, 0x10000, RZ ;  /* 0x0001000007077824 */ /* 0x000fe200078e00ff */
[----:B------:R-:W-:Y:S01]  /*11f0*/  UMOV UR5, 0xffffffff ;  /* 0xffffffff00057882 */ /* 0x000fe20000000000 */
[----:B------:R-:W-:Y:S02]  /*1200*/  ISETP.NE.AND P0, PT, R27, RZ, PT ;  /* 0x000000ff1b00720c */ /* 0x000fe40003f05270 */
[----:B-----5:R-:W-:Y:S02]  /*1210*/  FSETP.NEU.FTZ.AND P1, PT, R21, RZ, PT ;  /* 0x000000ff1500720b */ /* 0x020fe40003f3d000 */
[C---:B--2---:R-:W-:Y:S01]  /*1220*/  PRMT R19, R4.reuse, 0x7632, R19 ;  /* 0x0000763204137816 */ /* 0x044fe20000000013 */
[----:B------:R-:W-:-:S03]  /*1230*/  IMAD.U32 R4, R4, 0x10000, RZ ;  /* 0x0001000004047824 */ /* 0x000fc600078e00ff */
[----:B------:R-:W-:Y:S01]  /*1240*/  SHF.L.U32 R19, R19, 0x10, RZ ;  /* 0x0000001013137819 */ /* 0x000fe200000006ff */
[----:B------:R-:W-:-:S04]  /*1250*/  FFMA.FTZ R4, R18, R4, R35 ;  /* 0x0000000412047223 */ /* 0x000fc80000010023 */
[----:B------:R-:W-:Y:S01]  /*1260*/  FFMA.FTZ R6, R7, R19, R6 ;  /* 0x0000001307067223 */ /* 0x000fe20000010006 */
[C---:B------:R-:W-:Y:S01]  /*1270*/  IMAD.U32 R7, R9.reuse, 0x10000, RZ ;  /* 0x0001000009077824 */ /* 0x040fe200078e00ff */
[----:B------:R-:W-:Y:S01]  /*1280*/  PRMT R9, R9, 0x7632, R9 ;  /* 0x0000763209097816 */ /* 0x000fe20000000009 */
[C---:B---3--:R-:W-:Y:S01]  /*1290*/  IMAD.U32 R8, R5.reuse, 0x10000, RZ ;  /* 0x0001000005087824 */ /* 0x048fe200078e00ff */
[----:B------:R-:W-:Y:S02]  /*12a0*/  PRMT R5, R5, 0x7632, R5 ;  /* 0x0000763205057816 */ /* 0x000fe40000000005 */
[----:B------:R-:W-:Y:S01]  /*12b0*/  SHF.L.U32 R9, R9, 0x10, RZ ;  /* 0x0000001009097819 */ /* 0x000fe200000006ff */
[----:B------:R-:W-:Y:S02]  /*12c0*/  FFMA.FTZ R4, R7, R8, R4 ;  /* 0x0000000807047223 */ /* 0x000fe40000010004 */
[----:B------:R-:W-:Y:S01]  /*12d0*/  IMAD.U32 R8, R5, 0x10000, RZ ;  /* 0x0001000005087824 */ /* 0x000fe200078e00ff */
[----:B------:R-:W-:-:S03]  /*12e0*/  PRMT R18, R10, 0x7632, R18 ;  /* 0x000076320a127816 */ /* 0x000fc60000000012 */
[----:B------:R-:W-:Y:S01]  /*12f0*/  FFMA.FTZ R6, R9, R8, R6 ;  /* 0x0000000809067223 */ /* 0x000fe20000010006 */
[----:B----4-:R-:W-:Y:S01]  /*1300*/  PRMT R8, R33, 0x7632, R8 ;  /* 0x0000763221087816 */ /* 0x010fe20000000008 */
        /* <DEDUP_REMOVED lines=8> */
[----:B------:R-:W-:Y:S01]  /*1390*/  FFMA.FTZ R4, R7, R33, R4 ;  /* 0x0000002107047223 */ /* 0x000fe20000010004 */
[----:B------:R-:W-:Y:S01]  /*13a0*/  SHF.L.U32 R10, R10, 0x10, RZ ;  /* 0x000000100a0a7819 */ /* 0x000fe200000006ff */
        /* <DEDUP_REMOVED lines=9> */
.L_x_19846:
        /* <DEDUP_REMOVED lines=12> */
.L_x_19806:
[----:B------:R-:W-:Y:S05]  /*1500*/  BSYNC B1 ;  /* 0x0000000000017941 */ /* 0x000fea0003800000 */
.L_x_19804:
        /* <DEDUP_REMOVED lines=9> */
.L_x_19803:
[----:B------:R-:W-:Y:S05]  /*15a0*/  BSYNC B0 ;  /* 0x0000000000007941 */ /* 0x000fea0003800000 */
.L_x_19802:
[----:B------:R-:W-:Y:S01]  /*15b0*/  UMOV UR5, 0xffffffff ;  /* 0xffffffff00057882 */ /* 0x000fe20000000000 */
[----:B-----5:R-:W-:Y:S02]  /*15c0*/  SHF.R.U32.HI R21, RZ, 0x5, R0 ;  /* 0x00000005ff157819 */ /* 0x020fe40000011600 */
[----:B------:R-:W-:Y:S05]  /*15d0*/  BRA.DIV UR5, `(.L_x_19809) ;  /* 0x0000002e05987947 */ /* 0x000fea000b800000 */
[----:B------:R-:W0:Y:S02]  /*15e0*/  SHFL.BFLY PT, R5, R20, 0x10, 0x1f ;  /* 0x0e001f0014057f89 */ /* 0x000e2400000e0000 */
[----:B0-----:R-:W-:-:S05]  /*15f0*/  FMNMX.FTZ R5, R5, R20, !PT ;  /* 0x0000001405057209 */ /* 0x001fca0007810000 */
[----:B------:R-:W0:Y:S02]  /*1600*/  SHFL.BFLY PT, R4, R5, 0x8, 0x1f ;  /* 0x0d001f0005047f89 */ /* 0x000e2400000e0000 */
[----:B0-----:R-:W-:-:S05]  /*1610*/  FMNMX.FTZ R6, R5, R4, !PT ;  /* 0x0000000405067209 */ /* 0x001fca0007810000 */
[----:B------:R0:W1:Y:S02]  /*1620*/  SHFL.BFLY PT, R7, R6, 0x4, 0x1f ;  /* 0x0c801f0006077f89 */ /* 0x00006400000e0000 */
.L_x_19851:
        /* <DEDUP_REMOVED lines=46> */
.L_x_19814:
        /* <DEDUP_REMOVED lines=11> */
.L_x_19813:
[----:B------:R-:W-:Y:S05]  /*19c0*/  BSYNC.RECONVERGENT B1 ;  /* 0x0000000000017941 */ /* 0x000fea0003800200 */
.L_x_19812:
        /* <DEDUP_REMOVED lines=13> */
.L_x_19817:
        /* <DEDUP_REMOVED lines=59> */
[----:B------:R-:W3:Y:S01]  /*1e50*/  MUFU.EX2 R23, R34 ;  /* 0x0000002200177308 */ /* 0x000ee20000000800 */
[----:B0-----:R-:W-:Y:S01]  /*1e60*/  FADD.FTZ R26, -R8, R11 ;  /* 0x0000000b081a7221 */ /* 0x001fe20000010100 */
[----:B----4-:R-:W-:Y:S01]  /*1e70*/  FADD.FTZ R18, R18, R35 ;  /* 0x0000002312127221 */ /* 0x010fe20000010000 */
[----:B------:R-:W-:Y:S01]  /*1e80*/  FMUL.FTZ R24, R24, 1.4426950216293334961 ;  /* 0x3fb8aa3b18187820 */ /* 0x000fe20000410000 */
[----:B------:R0:W4:Y:S01]  /*1e90*/  MUFU.EX2 R17, R28 ;  /* 0x0000001c00117308 */ /* 0x0001220000000800 */
[----:B-1----:R-:W-:Y:S01]  /*1ea0*/  FADD.FTZ R32, -R8, R25 ;  /* 0x0000001908207221 */ /* 0x002fe20000010100 */
[----:B------:R-:W-:Y:S01]  /*1eb0*/  FADD.FTZ R18, R18, R37 ;  /* 0x0000002512127221 */ /* 0x000fe20000010000 */
[----:B------:R-:W-:Y:S01]  /*1ec0*/  FMUL.FTZ R26, R26, 1.4426950216293334961 ;  /* 0x3fb8aa3b1a1a7820 */ /* 0x000fe20000410000 */
[----:B------:R1:W5:Y:S01]  /*1ed0*/  MUFU.EX2 R19, R22 ;  /* 0x0000001600137308 */ /* 0x0003620000000800 */
[----:B------:R-:W-:Y:S01]  /*1ee0*/  STS [R10+0x200], R31 ;  /* 0x0002001f0a007388 */ /* 0x000fe20000000800 */
[----:B--2---:R-:W-:-:S02]  /*1ef0*/  FADD.FTZ R18, R18, R20 ;  /* 0x0000001412127221 */ /* 0x004fc40000010000 */
[----:B------:R-:W2:Y:S01]  /*1f00*/  MUFU.EX2 R11, R30 ;  /* 0x0000001e000b7308 */ /* 0x000ea20000000800 */
[----:B0-----:R-:W-:Y:S01]  /*1f10*/  FADD.FTZ R28, -R8, R27 ;  /* 0x0000001b081c7221 */ /* 0x001fe20000010100 */
[----:B---3--:R-:W-:Y:S01]  /*1f20*/  FADD.FTZ R18, R18, R23 ;  /* 0x0000001712127221 */ /* 0x008fe20000010000 */
[----:B------:R-:W-:Y:S01]  /*1f30*/  STS [R10+0x400], R33 ;  /* 0x000400210a007388 */ /* 0x000fe20000000800 */
[----:B------:R-:W0:Y:S01]  /*1f40*/  MUFU.EX2 R25, R24 ;  /* 0x0000001800197308 */ /* 0x000e220000000800 */
[----:B-1----:R-:W-:Y:S01]  /*1f50*/  FMUL.FTZ R22, R32, 1.4426950216293334961 ;  /* 0x3fb8aa3b20167820 */ /* 0x002fe20000410000 */
[----:B----4-:R-:W-:Y:S01]  /*1f60*/  FADD.FTZ R18, R18, R17 ;  /* 0x0000001112127221 */ /* 0x010fe20000010000 */
[----:B------:R-:W-:Y:S01]  /*1f70*/  FMUL.FTZ R28, R28, 1.4426950216293334961 ;  /* 0x3fb8aa3b1c1c7820 */ /* 0x000fe20000410000 */
[----:B------:R-:W1:Y:S01]  /*1f80*/  MUFU.EX2 R27, R26 ;  /* 0x0000001a001b7308 */ /* 0x000e620000000800 */
[----:B------:R1:W-:Y:S01]  /*1f90*/  STS [R10+0xe00], R17 ;  /* 0x000e00110a007388 */ /* 0x0003e20000000800 */
[----:B-----5:R-:W-:-:S02]  /*1fa0*/  FADD.FTZ R18, R18, R19 ;  /* 0x0000001312127221 */ /* 0x020fc40000010000 */
[----:B------:R-:W3:Y:S01]  /*1fb0*/  MUFU.EX2 R22, R22 ;  /* 0x0000001600167308 */ /* 0x000ee20000000800 */
[----:B------:R-:W-:Y:S01]  /*1fc0*/  STS [R10+0x600], R35 ;  /* 0x000600230a007388 */ /* 0x000fe20000000800 */
[----:B--2---:R-:W-:Y:S02]  /*1fd0*/  FADD.FTZ R18, R18, R11 ;  /* 0x0000000b12127221 */ /* 0x004fe40000010000 */
[----:B------:R-:W2:Y:S01]  /*1fe0*/  MUFU.EX2 R28, R28 ;  /* 0x0000001c001c7308 */ /* 0x000ea20000000800 */
[----:B------:R-:W-:Y:S01]  /*1ff0*/  STS [R10+0x800], R37 ;  /* 0x000800250a007388 */ /* 0x000fe20000000800 */
[----:B0-----:R-:W-:-:S03]  /*2000*/  FADD.FTZ R18, R18, R25 ;  /* 0x0000001912127221 */ /* 0x001fc60000010000 */
[----:B------:R-:W-:Y:S01]  /*2010*/  STS [R10+0xa00], R20 ;  /* 0x000a00140a007388 */ /* 0x000fe20000000800 */
[----:B-1----:R-:W-:-:S03]  /*2020*/  FADD.FTZ R17, R18, R27 ;  /* 0x0000001b12117221 */ /* 0x002fc60000010000 */
[----:B------:R-:W-:Y:S01]  /*2030*/  STS [R10+0xc00], R23 ;  /* 0x000c00170a007388 */ /* 0x000fe20000000800 */
[----:B---3--:R-:W-:-:S03]  /*2040*/  FADD.FTZ R17, R17, R22 ;  /* 0x0000001611117221 */ /* 0x008fc60000010000 */
        /* <DEDUP_REMOVED lines=9> */
.L_x_19816:
[----:B------:R-:W-:Y:S05]  /*20e0*/  BSYNC.RECONVERGENT B1 ;  /* 0x0000000000017941 */ /* 0x000fea0003800200 */
.L_x_19815:
        /* <DEDUP_REMOVED lines=55> */
.L_x_19819:
[----:B------:R-:W-:Y:S05]  /*2460*/  BSYNC.RECONVERGENT B1 ;  /* 0x0000000000017941 */ /* 0x000fea0003800200 */
.L_x_19818:
        /* <DEDUP_REMOVED lines=26> */
.L_x_19811:
[----:B------:R-:W-:Y:S05]  /*2610*/  BSYNC.RECONVERGENT B0 ;  /* 0x0000000000007941 */ /* 0x000fea0003800200 */
.L_x_19810:
        /* <DEDUP_REMOVED lines=39> */
.L_x_19824:
[----:B------:R-:W0:Y:S01]  /*2890*/  LDS R7, [R9] ;  /* 0x0000000009077984 */ /* 0x000e220000000800 */
[----:B------:R-:W-:-:S05]  /*28a0*/  VIADD R10, R10, 0x1 ;  /* 0x000000010a0a7836 */ /* 0x000fca0000000000 */
[----:B------:R-:W-:Y:S01]  /*28b0*/  ISETP.NE.AND P0, PT, R10, RZ, PT ;  /* 0x000000ff0a00720c */ /* 0x000fe20003f05270 */
[----:B0-----:R-:W-:-:S05]  /*28c0*/  FMUL.FTZ R16, R7, R6 ;  /* 0x0000000607107220 */ /* 0x001fca0000410000 */
[----:B------:R0:W-:Y:S02]  /*28d0*/  STS [R9], R16 ;  /* 0x0000001009007388 */ /* 0x0001e40000000800 */
[----:B0-----:R-:W-:-:S05]  /*28e0*/  IADD3 R9, PT, PT, R9, 0x200, RZ ;  /* 0x0000020009097810 */ /* 0x001fca0007ffe0ff */
[----:B------:R-:W-:Y:S05]  /*28f0*/  @P0 BRA `(.L_x_19824) ;  /* 0xfffffffc00e40947 */ /* 0x000fea000383ffff */
.L_x_19823:
[----:B------:R-:W-:Y:S05]  /*2900*/  BSYNC.RECONVERGENT B1 ;  /* 0x0000000000017941 */ /* 0x000fea0003800200 */
.L_x_19822:
        /* <DEDUP_REMOVED lines=13> */
.L_x_19827:
        /* <DEDUP_REMOVED lines=52> */
.L_x_19826:
[----:B------:R-:W-:Y:S05]  /*2d20*/  BSYNC.RECONVERGENT B1 ;  /* 0x0000000000017941 */ /* 0x000fea0003800200 */
.L_x_19825:
        /* <DEDUP_REMOVED lines=31> */
.L_x_19829:
[----:B------:R-:W-:Y:S05]  /*2f20*/  BSYNC.RECONVERGENT B1 ;  /* 0x0000000000017941 */ /* 0x000fea0003800200 */
.L_x_19828:
        /* <DEDUP_REMOVED lines=14> */
.L_x_19821:
[----:B------:R-:W-:Y:S05]  /*3010*/  BSYNC.RECONVERGENT B0 ;  /* 0x0000000000007941 */ /* 0x000fea0003800200 */
.L_x_19820:
[----:B------:R-:W-:Y:S01]  /*3020*/  BAR.SYNC.DEFER_BLOCKING 0x0 ;  /* 0x0000000000007b1d */ /* 0x000fe20000010000 */
[----:B------:R-:W-:Y:S01]  /*3030*/  ISETP.GE.AND P0, PT, R21, UR7, PT ;  /* 0x0000000715007c0c */ /* 0x000fe2000bf06270 */
[----:B------:R-:W-:Y:S02]  /*3040*/  HFMA2 R25, -RZ, RZ, 0, 0 ;  /* 0x00000000ff197431 */ /* 0x000fe400000001ff */
[----:B------:R-:W-:Y:S02]  /*3050*/  IMAD.MOV.U32 R26, RZ, RZ, RZ ;  /* 0x000000ffff1a7224 */ /* 0x000fe400078e00ff */
[----:B------:R-:W2:Y:S01]  /*3060*/  LDCU UR15, c[0x0][0x3cc] ;  /* 0x00007980ff0f77ac */ /* 0x000ea20008000800 */
[----:B------:R-:W-:Y:S01]  /*3070*/  BSSY.RECONVERGENT B1, `(.L_x_19830) ;  /* 0x00000e6000017945 */ /* 0x000fe20003800200 */
[----:B------:R-:W3:Y:S06]  /*3080*/  LDCU.64 UR12, c[0x0][0x398] ;  /* 0x00007300ff0c77ac */ /* 0x000eec0008000a00 */
[----:B------:R-:W-:Y:S05]  /*3090*/  @P0 BRA `(.L_x_19831) ;  /* 0x0000000c008c0947 */ /* 0x000fea0003800000 */
[----:B-1----:R-:W1:Y:S01]  /*30a0*/  I2F.RP R10, R12 ;  /* 0x0000000c000a7306 */ /* 0x002e620000209400 */
[----:B------:R-:W-:Y:S01]  /*30b0*/  SHF.R.U32.HI R8, RZ, 0x3, R0 ;  /* 0x00000003ff087819 */ /* 0x000fe20000011600 */
[----:B------:R-:W4:Y:S01]  /*30c0*/  LDCU UR8, c[0x0][0x3d0] ;  /* 0x00007a00ff0877ac */ /* 0x000f220008000800 */
[----:B------:R-:W-:Y:S01]  /*30d0*/  MOV R11, UR4 ;  /* 0x00000004000b7c02 */ /* 0x000fe20008000f00 */
[C---:B------:R-:W-:Y:S01]  /*30e0*/  VIADD R29, R21.reuse, -UR7 ;  /* 0x80000007151d7c36 */ /* 0x040fe20008000000 */
[----:B------:R-:W-:Y:S01]  /*30f0*/  LOP3.LUT R8, R8, 0x7c, RZ, 0xc0, !PT ;  /* 0x0000007c08087812 */ /* 0x000fe200078ec0ff */
[----:B------:R-:W5:Y:S01]  /*3100*/  LDCU UR5, c[0x0][0x3ec] ;  /* 0x00007d80ff0577ac */ /* 0x000f620008000800 */
[----:B0-----:R-:W-:Y:S01]  /*3110*/  MOV R9, RZ ;  /* 0x000000ff00097202 */ /* 0x001fe20000000f00 */
[----:B------:R-:W-:Y:S01]  /*3120*/  IMAD.MOV.U32 R26, RZ, RZ, RZ ;  /* 0x000000ffff1a7224 */ /* 0x000fe200078e00ff */
[C---:B------:R-:W-:Y:S01]  /*3130*/  IADD3 R20, PT, PT, R21.reuse, 0x1, RZ ;  /* 0x0000000115147810 */ /* 0x040fe20007ffe0ff */
[----:B------:R-:W0:Y:S01]  /*3140*/  LDCU.64 UR16, c[0x0][0x3a8] ;  /* 0x00007500ff1077ac */ /* 0x000e220008000a00 */
[----:B------:R-:W-:Y:S01]  /*3150*/  LEA R30, R21, 0x3, 0x3 ;  /* 0x00000003151e7811 */ /* 0x000fe200078e18ff */
[----:B------:R-:W-:Y:S01]  /*3160*/  IMAD.WIDE R8, R11, 0x4, R8 ;  /* 0x000000040b087825 */ /* 0x000fe200078e0208 */
[----:B-1----:R-:W1:Y:S03]  /*3170*/  MUFU.RCP R10, R10 ;  /* 0x0000000a000a7308 */ /* 0x002e660000001000 */
[----:B------:R-:W-:-:S02]  /*3180*/  VIADD R11, R5, 0xa0 ;  /* 0x000000a0050b7836 */ /* 0x000fc40000000000 */
[----:B----4-:R-:W-:-:S03]  /*3190*/  IMAD R16, R15, UR8, RZ ;  /* 0x000000080f107c24 */ /* 0x010fc6000f8e02ff */
[----:B------:R-:W-:Y:S01]  /*31a0*/  LEA R4, R4, R11, 0x18 ;  /* 0x0000000b04047211 */ /* 0x000fe200078ec0ff */
[----:B-----5:R-:W-:-:S03]  /*31b0*/  IMAD.U32 R28, RZ, RZ, UR5 ;  /* 0x00000005ff1c7e24 */ /* 0x020fc6000f8e00ff */
[----:B------:R-:W-:Y:S02]  /*31c0*/  LEA R27, R21, R4, 0x5 ;  /* 0x00000004151b7211 */ /* 0x000fe400078e28ff */
[----:B0-----:R-:W-:Y:S02]  /*31d0*/  IADD3 R22, P0, PT, R8, UR16, RZ ;  /* 0x0000001008167c10 */ /* 0x001fe4000ff1e0ff */
[----:B------:R-:W-:Y:S02]  /*31e0*/  IADD3 R28, PT, PT, -R28, UR6, RZ ;  /* 0x000000061c1c7c10 */ /* 0x000fe4000fffe1ff */
[----:B------:R-:W-:Y:S01]  /*31f0*/  IADD3.X R23, PT, PT, R9, UR17, RZ, P0, !PT ;  /* 0x0000001109177c10 */ /* 0x000fe200087fe4ff */
[----:B-1----:R-:W-:Y:S01]  /*3200*/  VIADD R6, R10, 0xffffffe ;  /* 0x0ffffffe0a067836 */ /* 0x002fe20000000000 */
[----:B------:R-:W-:-:S03]  /*3210*/  IADD3 R27, PT, PT, R27, 0x10, RZ ;  /* 0x000000101b1b7810 */ /* 0x000fc60007ffe0ff */
[----:B------:R0:W1:Y:S02]  /*3220*/  F2I.FTZ.U32.TRUNC.NTZ R7, R6 ;  /* 0x0000000600077305 */ /* 0x000064000021f000 */
[----:B0-----:R-:W-:Y:S01]  /*3230*/  MOV R6, RZ ;  /* 0x000000ff00067202 */ /* 0x001fe20000000f00 */
[----:B-1----:R-:W-:-:S04]  /*3240*/  IMAD.MOV R17, RZ, RZ, -R7 ;  /* 0x000000ffff117224 */ /* 0x002fc800078e0a07 */
[----:B------:R-:W-:Y:S01]  /*3250*/  IMAD R5, R17, R12, RZ ;  /* 0x0000000c11057224 */ /* 0x000fe200078e02ff */
[----:B------:R-:W-:-:S03]  /*3260*/  SHF.R.S32.HI R17, RZ, 0x1f, R16 ;  /* 0x0000001fff117819 */ /* 0x000fc60000011410 */
[----:B------:R-:W-:-:S07]  /*3270*/  IMAD.HI.U32 R24, R7, R5, R6 ;  /* 0x0000000507187227 */ /* 0x000fce00078e0006 */
.L_x_19838:
        /* <DEDUP_REMOVED lines=21> */
[----:B------:R-:W-:-:S05]  /*33d0*/  @P0 IADD3 R7, PT, PT, R7, 0x1, RZ ;  /* 0x0000000107070810 */ /* 0x000fca0007ffe0ff */
[----:B------:R-:W-:-:S05]  /*33e0*/  IMAD.MOV.U32 R8, RZ, RZ, R7 ;  /* 0x000000ffff087224 */ /* 0x000fca00078e0007 */
[----:B------:R-:W-:Y:S01]  /*33f0*/  @!P2 IADD3 R8, PT, PT, RZ, -R8, RZ ;  /* 0x80000008ff08a210 */ /* 0x000fe20007ffe0ff */
[----:B0-----:R-:W-:Y:S01]  /*3400*/  IMAD.MOV R11, RZ, RZ, -R5 ;  /* 0x000000ffff0b7224 */ /* 0x001fe200078e0a05 */
[----:B------:R-:W-:Y:S01]  /*3410*/  @!P1 LOP3.LUT R8, RZ, R4, RZ, 0x33, !PT ;  /* 0x00000004ff089212 */ /* 0x000fe200078e33ff */
[----:B------:R-:W-:Y:S01]  /*3420*/  IMAD.MOV.U32 R4, RZ, RZ, RZ ;  /* 0x000000ffff047224 */ /* 0x000fe200078e00ff */
[----:B------:R-:W-:Y:S01]  /*3430*/  ISETP.NE.AND P2, PT, R9, RZ, PT ;  /* 0x000000ff0900720c */ /* 0x000fe20003f45270 */
[----:B------:R-:W-:Y:S01]  /*3440*/  IMAD R11, R11, R6, RZ ;  /* 0x000000060b0b7224 */ /* 0x000fe200078e02ff */
[----:B------:R-:W-:-:S03]  /*3450*/  IADD3 R7, PT, PT, R8, R13, RZ ;  /* 0x0000000d08077210 */ /* 0x000fc60007ffe0ff */
[----:B------:R-:W-:Y:S01]  /*3460*/  IMAD.HI.U32 R4, R5, R11, R4 ;  /* 0x0000000b05047227 */ /* 0x000fe200078e0004 */
[----:B------:R-:W-:Y:S02]  /*3470*/  IABS R10, R7 ;  /* 0x00000007000a7213 */ /* 0x000fe40000000000 */
        /* <DEDUP_REMOVED lines=17> */
[----:B0-----:R-:W-:Y:S02]  /*3590*/  F2FP.BF16.F32.PACK_AB R4, R5, R4 ;  /* 0x000000040504723e */ /* 0x001fe400000010ff */
[----:B------:R-:W-:-:S02]  /*35a0*/  F2FP.BF16.F32.PACK_AB R6, R7, R6 ;  /* 0x000000060706723e */ /* 0x000fc400000010ff */
[----:B-1----:R-:W-:Y:S01]  /*35b0*/  F2FP.BF16.F32.PACK_AB R8, R9, R8 ;  /* 0x000000080908723e */ /* 0x002fe200000010ff */
        /* <DEDUP_REMOVED lines=19> */
[----:B------:R-:W-:-:S02]  /*36f0*/  ISETP.GE.AND P1, PT, R15, UR9, PT ;  /* 0x000000090f007c0c */ /* 0x000fc4000bf26270 */
[----:B------:R-:W-:Y:S02]  /*3700*/  PRMT R7, R7, 0x5410, R32 ;  /* 0x0000541007077816 */ /* 0x000fe40000000020 */
[C---:B------:R-:W-:Y:S02]  /*3710*/  IADD3 R32, PT, PT, R30.reuse, 0x2, RZ ;  /* 0x000000021e207810 */ /* 0x040fe40007ffe0ff */
[----:B------:R-:W-:Y:S02]  /*3720*/  ISETP.GE.AND P3, PT, R31, UR9, PT ;  /* 0x000000091f007c0c */ /* 0x000fe4000bf66270 */
[----:B------:R-:W-:Y:S02]  /*3730*/  IADD3 R31, PT, PT, R30, 0x4, RZ ;  /* 0x000000041e1f7810 */ /* 0x000fe40007ffe0ff */
[----:B------:R-:W-:Y:S01]  /*3740*/  ISETP.GE.AND P4, PT, R32, UR9, PT ;  /* 0x0000000920007c0c */ /* 0x000fe2000bf86270 */
[C---:B------:R-:W-:Y:S01]  /*3750*/  VIADD R32, R30.reuse, 0x3 ;  /* 0x000000031e207836 */ /* 0x040fe20000000000 */
[----:B------:R-:W-:Y:S01]  /*3760*/  ISETP.GE.AND P6, PT, R31, UR9, PT ;  /* 0x000000091f007c0c */ /* 0x000fe2000bfc6270 */
[----:B------:R-:W-:Y:S01]  /*3770*/  VIADD R31, R30, 0xfffffffe ;  /* 0xfffffffe1e1f7836 */ /* 0x000fe20000000000 */
        /* <DEDUP_REMOVED lines=14> */
.L_x_19835:
[----:B------:R-:W-:Y:S05]  /*3860*/  BSYNC.RECONVERGENT B2 ;  /* 0x0000000000027941 */ /* 0x000fea0003800200 */
.L_x_19834:
[----:B-----5:R-:W-:Y:S01]  /*3870*/  HMUL2.BF16_V2 R35, R4, R35 ;  /* 0x0000002304237232 */ /* 0x020fe20000200000 */
[----:B------:R-:W-:Y:S01]  /*3880*/  F2FP.BF16.F32.PACK_AB R10, R11, R10 ;  /* 0x0000000a0b0a723e */ /* 0x000fe200000010ff */
[----:B------:R-:W5:Y:S03]  /*3890*/  LDG.E.CONSTANT R33, desc[UR10][R18.64+0x200] ;  /* 0x0002000a12217981 */ /* 0x000f66000c1e9900 */
[C---:B------:R-:W-:Y:S01]  /*38a0*/  PRMT R11, R35.reuse, 0x7610, R11 ;  /* 0x00007610230b7816 */ /* 0x040fe2000000000b */
[----:B------:R-:W5:Y:S01]  /*38b0*/  LDG.E.CONSTANT R32, desc[UR10][R18.64+0x204] ;  /* 0x0002040a12207981 */ /* 0x000f62000c1e9900 */
[----:B------:R-:W-:Y:S02]  /*38c0*/  PRMT R35, R35, 0x7632, R35 ;  /* 0x0000763223237816 */ /* 0x000fe40000000023 */
[----:B------:R-:W-:Y:S01]  /*38d0*/  SHF.L.U32 R11, R11, 0x10, RZ ;  /* 0x000000100b0b7819 */ /* 0x000fe200000006ff */
[----:B------:R-:W5:Y:S02]  /*38e0*/  LDG.E.CONSTANT R31, desc[UR10][R18.64+0x208] ;  /* 0x0002080a121f7981 */ /* 0x000f64000c1e9900 */
[----:B------:R-:W-:-:S02]  /*38f0*/  IMAD.U32 R36, R35, 0x10000, RZ ;  /* 0x0001000023247824 */ /* 0x000fc400078e00ff */
[----:B------:R0:W5:Y:S01]  /*3900*/  LDG.E.CONSTANT R34, desc[UR10][R18.64+0x20c] ;  /* 0x00020c0a12227981 */ /* 0x000162000c1e9900 */
[----:B------:R-:W-:Y:S01]  /*3910*/  BSSY.RECONVERGENT B2, `(.L_x_19836) ;  /* 0x0000028000027945 */ /* 0x000fe20003800200 */
[----:B------:R-:W-:Y:S02]  /*3920*/  HMUL2.BF16_V2 R9, R8, R9 ;  /* 0x0000000908097232 */ /* 0x000fe40000200000 */
[----:B0-----:R-:W-:Y:S02]  /*3930*/  HFMA2.BF16_V2 R19, R6, R7, -RZ ;  /* 0x0000000706137231 */ /* 0x001fe400003000ff */
[----:B------:R-:W-:-:S03]  /*3940*/  FADD.FTZ R7, R11, R36 ;  /* 0x000000240b077221 */ /* 0x000fc60000010000 */
[C---:B------:R-:W-:Y:S02]  /*3950*/  PRMT R11, R19.reuse, 0x7610, R11 ;  /* 0x00007610130b7816 */ /* 0x040fe4000000000b */
[----:B------:R-:W-:Y:S02]  /*3960*/  PRMT R18, R19, 0x7632, R18 ;  /* 0x0000763213127816 */ /* 0x000fe40000000012 */
[----:B------:R-:W-:-:S03]  /*3970*/  SHF.L.U32 R11, R11, 0x10, RZ ;  /* 0x000000100b0b7819 */ /* 0x000fc600000006ff */
[----:B------:R-:W-:-:S04]  /*3980*/  IMAD.U32 R18, R18, 0x10000, RZ ;  /* 0x0001000012127824 */ /* 0x000fc800078e00ff */
[----:B------:R-:W-:Y:S01]  /*3990*/  FADD.FTZ R18, R11, R18 ;  /* 0x000000120b127221 */ /* 0x000fe20000010000 */
[----:B------:R-:W-:Y:S06]  /*39a0*/  @P0 BRA `(.L_x_19837) ;  /* 0x0000000000780947 */ /* 0x000fec0003800000 */
[----:B------:R-:W-:Y:S01]  /*39b0*/  ISETP.GE.AND P0, PT, R15, UR9, PT ;  /* 0x000000090f007c0c */ /* 0x000fe2000bf06270 */
[C---:B------:R-:W-:Y:S01]  /*39c0*/  VIADD R15, R30.reuse, 0xffffffff ;  /* 0xffffffff1e0f7836 */ /* 0x040fe20000000000 */
[C---:B------:R-:W-:Y:S02]  /*39d0*/  IADD3 R11, PT, PT, R30.reuse, -0x2, RZ ;  /* 0xfffffffe1e0b7810 */ /* 0x040fe40007ffe0ff */
[----:B------:R-:W-:Y:S02]  /*39e0*/  ISETP.GE.AND P3, PT, R30, UR9, PT ;  /* 0x000000091e007c0c */ /* 0x000fe4000bf66270 */
[----:B------:R-:W-:Y:S02]  /*39f0*/  ISETP.GE.AND P2, PT, R15, UR9, PT ;  /* 0x000000090f007c0c */ /* 0x000fe4000bf46270 */
[----:B-----5:R-:W-:Y:S02]  /*3a00*/  PRMT R15, R32, 0x7632, R15 ;  /* 0x00007632200f7816 */ /* 0x020fe4000000000f */
[----:B------:R-:W-:-:S02]  /*3a10*/  ISETP.GE.AND P1, PT, R11, UR9, PT ;  /* 0x000000090b007c0c */ /* 0x000fc4000bf26270 */
[----:B------:R-:W-:Y:S02]  /*3a20*/  PRMT R11, R33, 0x7632, R11 ;  /* 0x00007632210b7816 */ /* 0x000fe4000000000b */
[----:B------:R-:W-:Y:S02]  /*3a30*/  SEL R15, R15, RZ, !P3 ;  /* 0x000000ff0f0f7207 */ /* 0x000fe40005800000 */
[----:B------:R-:W-:Y:S02]  /*3a40*/  SEL R32, R32, RZ, !P2 ;  /* 0x000000ff20207207 */ /* 0x000fe40005000000 */
[----:B------:R-:W-:Y:S02]  /*3a50*/  SEL R36, R11, RZ, !P1 ;  /* 0x000000ff0b247207 */ /* 0x000fe40004800000 */
[----:B------:R-:W-:Y:S01]  /*3a60*/  PRMT R32, R32, 0x5410, R15 ;  /* 0x0000541020207816 */ /* 0x000fe2000000000f */
[C---:B------:R-:W-:Y:S01]  /*3a70*/  VIADD R15, R30.reuse, 0x2 ;  /* 0x000000021e0f7836 */ /* 0x040fe20000000000 */
[----:B------:R-:W-:-:S02]  /*3a80*/  IADD3 R11, PT, PT, R30, 0x1, RZ ;  /* 0x000000011e0b7810 */ /* 0x000fc40007ffe0ff */
[----:B------:R-:W-:Y:S02]  /*3a90*/  SEL R33, R33, RZ, !P0 ;  /* 0x000000ff21217207 */ /* 0x000fe40004000000 */
[----:B------:R-:W-:Y:S01]  /*3aa0*/  ISETP.GE.AND P0, PT, R11, UR9, PT ;  /* 0x000000090b007c0c */ /* 0x000fe2000bf06270 */
[C---:B------:R-:W-:Y:S01]  /*3ab0*/  VIADD R11, R30.reuse, 0x4 ;  /* 0x000000041e0b7836 */ /* 0x040fe20000000000 */
[----:B------:R-:W-:Y:S02]  /*3ac0*/  ISETP.GE.AND P1, PT, R15, UR9, PT ;  /* 0x000000090f007c0c */ /* 0x000fe4000bf26270 */
[----:B------:R-:W-:Y:S02]  /*3ad0*/  IADD3 R15, PT, PT, R30, 0x3, RZ ;  /* 0x000000031e0f7810 */ /* 0x000fe40007ffe0ff */
[----:B------:R-:W-:Y:S02]  /*3ae0*/  ISETP.GE.AND P3, PT, R11, UR9, PT ;  /* 0x000000090b007c0c */ /* 0x000fe4000bf66270 */
[----:B------:R-:W-:-:S02]  /*3af0*/  ISETP.GE.AND P2, PT, R15, UR9, PT ;  /* 0x000000090f007c0c */ /* 0x000fc4000bf46270 */
[----:B------:R-:W-:Y:S02]  /*3b00*/  PRMT R11, R31, 0x7632, R11 ;  /* 0x000076321f0b7816 */ /* 0x000fe4000000000b */
[C---:B------:R-:W-:Y:S02]  /*3b10*/  PRMT R15, R34.reuse, 0x7632, R15 ;  /* 0x00007632220f7816 */ /* 0x040fe4000000000f */
[----:B------:R-:W-:Y:S02]  /*3b20*/  PRMT R33, R33, 0x5410, R36 ;  /* 0x0000541021217816 */ /* 0x000fe40000000024 */
[----:B------:R-:W-:Y:S02]  /*3b30*/  SEL R31, R31, RZ, !P0 ;  /* 0x000000ff1f1f7207 */ /* 0x000fe40004000000 */
[----:B------:R-:W-:Y:S02]  /*3b40*/  SEL R36, R11, RZ, !P1 ;  /* 0x000000ff0b247207 */ /* 0x000fe40004800000 */
[----:B------:R-:W-:-:S02]  /*3b50*/  SEL R34, R34, RZ, !P2 ;  /* 0x000000ff22227207 */ /* 0x000fc40005000000 */
[----:B------:R-:W-:Y:S02]  /*3b60*/  SEL R15, R15, RZ, !P3 ;  /* 0x000000ff0f0f7207 */ /* 0x000fe40005800000 */
[----:B------:R-:W-:Y:S02]  /*3b70*/  PRMT R31, R31, 0x5410, R36 ;  /* 0x000054101f1f7816 */ /* 0x000fe40000000024 */
[----:B------:R-:W-:-:S07]  /*3b80*/  PRMT R34, R34, 0x5410, R15 ;  /* 0x0000541022227816 */ /* 0x000fce000000000f */
.L_x_19837:
[----:B------:R-:W-:Y:S05]  /*3b90*/  BSYNC.RECONVERGENT B2 ;  /* 0x0000000000027941 */ /* 0x000fea0003800200 */
.L_x_19836:
[C---:B------:R-:W-:Y:S01]  /*3ba0*/  PRMT R11, R9.reuse, 0x7632, R11 ;  /* 0x00007632090b7816 */ /* 0x040fe2000000000b */
[----:B-----5:R-:W-:Y:S01]  /*3bb0*/  HFMA2.BF16_V2 R33, R4, R33, -RZ ;  /* 0x0000002104217231 */ /* 0x020fe200003000ff */
[----:B------:R-:W-:Y:S01]  /*3bc0*/  SHF.L.U32 R9, R9, 0x10, RZ ;  /* 0x0000001009097819 */ /* 0x000fe200000006ff */
[----:B------:R-:W-:Y:S01]  /*3bd0*/  FADD.FTZ R7, R7, R18 ;  /* 0x0000001207077221 */ /* 0x000fe20000010000 */
[----:B------:R-:W-:Y:S02]  /*3be0*/  HMUL2.BF16_V2 R31, R8, R31 ;  /* 0x0000001f081f7232 */ /* 0x000fe40000200000 */
[----:B------:R-:W-:Y:S02]  /*3bf0*/  IMAD.U32 R36, R11, 0x10000, RZ ;  /* 0x000100000b247824 */ /* 0x000fe400078e00ff */
[----:B------:R-:W-:Y:S01]  /*3c00*/  HMUL2.BF16_V2 R11, R6, R32 ;  /* 0x00000020060b7232 */ /* 0x000fe20000200000 */
[----:B------:R-:W-:Y:S01]  /*3c10*/  PRMT R6, R33, 0x7610, R6 ;  /* 0x0000761021067816 */ /* 0x000fe20000000006 */
[----:B------:R-:W-:-:S02]  /*3c20*/  HFMA2.BF16_V2 R34, R10, R34, -RZ ;  /* 0x000000220a227231 */ /* 0x000fc400003000ff */
[----:B------:R-:W-:Y:S01]  /*3c30*/  FADD.FTZ R4, R9, R36 ;  /* 0x0000002409047221 */ /* 0x000fe20000010000 */
[----:B------:R-:W-:Y:S02]  /*3c40*/  PRMT R9, R33, 0x7632, R9 ;  /* 0x0000763221097816 */ /* 0x000fe40000000009 */
[----:B------:R-:W-:Y:S01]  /*3c50*/  PRMT R15, R11, 0x7632, R15 ;  /* 0x000076320b0f7816 */ /* 0x000fe2000000000f */
[----:B------:R-:W-:Y:S01]  /*3c60*/  FADD.FTZ R4, R7, R4 ;  /* 0x0000000407047221 */ /* 0x000fe20000010000 */
[----:B------:R-:W-:Y:S01]  /*3c70*/  SHF.L.U32 R6, R6, 0x10, RZ ;  /* 0x0000001006067819 */ /* 0x000fe200000006ff */
[----:B------:R-:W-:Y:S01]  /*3c80*/  IMAD.U32 R9, R9, 0x10000, RZ ;  /* 0x0001000009097824 */ /* 0x000fe200078e00ff */
[----:B------:R-:W-:Y:S01]  /*3c90*/  SHF.L.U32 R11, R11, 0x10, RZ ;  /* 0x000000100b0b7819 */ /* 0x000fe200000006ff */
[----:B------:R-:W-:Y:S02]  /*3ca0*/  IMAD.U32 R18, R15, 0x10000, RZ ;  /* 0x000100000f127824 */ /* 0x000fe400078e00ff */
[----:B------:R-:W-:-:S02]  /*3cb0*/  HFMA2.BF16_V2 R15, R10, R5, -RZ ;  /* 0x000000050a0f7231 */ /* 0x000fc400003000ff */
[----:B------:R-:W-:Y:S01]  /*3cc0*/  FADD.FTZ R5, R6, R9 ;  /* 0x0000000906057221 */ /* 0x000fe20000010000 */
[----:B------:R-:W-:Y:S01]  /*3cd0*/  PRMT R10, R31, 0x7610, R10 ;  /* 0x000076101f0a7816 */ /* 0x000fe2000000000a */
[----:B------:R-:W-:Y:S01]  /*3ce0*/  FADD.FTZ R6, R11, R18 ;  /* 0x000000120b067221 */ /* 0x000fe20000010000 */
[----:B------:R-:W-:Y:S02]  /*3cf0*/  PRMT R11, R31, 0x7632, R11 ;  /* 0x000076321f0b7816 */ /* 0x000fe4000000000b */
[----:B------:R-:W-:Y:S01]  /*3d00*/  PRMT R8, R15, 0x7610, R8 ;  /* 0x000076100f087816 */ /* 0x000fe20000000008 */
[----:B------:R-:W-:Y:S01]  /*3d10*/  FADD.FTZ R5, R5, R6 ;  /* 0x0000000605057221 */ /* 0x000fe20000010000 */
[----:B------:R-:W-:Y:S01]  /*3d20*/  PRMT R9, R15, 0x7632, R9 ;  /* 0x000076320f097816 */ /* 0x000fe20000000009 */
[----:B------:R-:W-:Y:S01]  /*3d30*/  IMAD.U32 R11, R11, 0x10000, RZ ;  /* 0x000100000b0b7824 */ /* 0x000fe200078e00ff */
[C---:B------:R-:W-:Y:S02]  /*3d40*/  PRMT R15, R34.reuse, 0x7610, R15 ;  /* 0x00007610220f7816 */ /* 0x040fe4000000000f */
[----:B------:R-:W-:Y:S01]  /*3d50*/  PRMT R18, R34, 0x7632, R18 ;  /* 0x0000763222127816 */ /* 0x000fe20000000012 */
[----:B------:R-:W-:Y:S01]  /*3d60*/  IMAD.U32 R9, R9, 0x10000, RZ ;  /* 0x0001000009097824 */ /* 0x000fe200078e00ff */
[----:B------:R-:W-:-:S02]  /*3d70*/  SHF.L.U32 R10, R10, 0x10, RZ ;  /* 0x000000100a0a7819 */ /* 0x000fc400000006ff */
        /* <DEDUP_REMOVED lines=10> */
[----:B------:R-:W-:-:S07]  /*3e20*/  FADD.FTZ R25, R25, R18 ;  /* 0x0000001219197221 */ /* 0x000fce0000010000 */
.L_x_19833:
[----:B--23--:R-:W-:Y:S05]  /*3e30*/  BSYNC.RECONVERGENT B0 ;  /* 0x0000000000007941 */ /* 0x00cfea0003800200 */
.L_x_19832:
[----:B------:R-:W-:Y:S01]  /*3e40*/  IADD3 R4, PT, PT, R20, 0x3, RZ ;  /* 0x0000000314047810 */ /* 0x000fe20007ffe0ff */
[----:B------:R-:W-:Y:S01]  /*3e50*/  VIADD R29, R29, 0x4 ;  /* 0x000000041d1d7836 */ /* 0x000fe20000000000 */
[----:B------:R-:W-:Y:S01]  /*3e60*/  IADD3 R22, P1, PT, R22, 0x10, RZ ;  /* 0x0000001016167810 */ /* 0x000fe20007f3e0ff */
[----:B------:R-:W-:Y:S01]  /*3e70*/  VIADD R30, R30, 0x20 ;  /* 0x000000201e1e7836 */ /* 0x000fe20000000000 */
[----:B------:R-:W-:Y:S02]  /*3e80*/  ISETP.GE.AND P0, PT, R4, UR7, PT ;  /* 0x0000000704007c0c */ /* 0x000fe4000bf06270 */
[----:B------:R-:W-:Y:S01]  /*3e90*/  IADD3 R20, PT, PT, R20, 0x4, RZ ;  /* 0x0000000414147810 */ /* 0x000fe20007ffe0ff */
[----:B------:R-:W-:Y:S01]  /*3ea0*/  IMAD.X R23, RZ, RZ, R23, P1 ;  /* 0x000000ffff177224 */ /* 0x000fe200008e0617 */
[----:B------:R-:W-:-:S09]  /*3eb0*/  IADD3 R27, PT, PT, R27, 0x80, RZ ;  /* 0x000000801b1b7810 */ /* 0x000fd20007ffe0ff */
[----:B------:R-:W-:Y:S05]  /*3ec0*/  @!P0 BRA `(.L_x_19838) ;  /* 0xfffffff000ec8947 */ /* 0x000fea000383ffff */
.L_x_19831:
[----:B--23--:R-:W-:Y:S05]  /*3ed0*/  BSYNC.RECONVERGENT B1 ;  /* 0x0000000000017941 */ /* 0x00cfea0003800200 */
.L_x_19830:
        /* <DEDUP_REMOVED lines=11> */
[----:B01----:R-:W-:Y:S01]  /*3f90*/  @!P2 MOV R6, 0x400 ;  /* 0x000004000006a802 */ /* 0x003fe20000000f00 */
[----:B------:R-:W0:Y:S01]  /*3fa0*/  @!P2 S2R R7, SR_CgaCtaId ;  /* 0x000000000007a919 */ /* 0x000e220000008800 */
[----:B------:R-:W-:-:S03]  /*3fb0*/  @!P0 IADD3 R4, PT, PT, R4, 0xa0, RZ ;  /* 0x000000a004048810 */ /* 0x000fc60007ffe0ff */
[----:B------:R-:W-:Y:S01]  /*3fc0*/  @!P2 VIADD R6, R6, 0xa0 ;  /* 0x000000a00606a836 */ /* 0x000fe20000000000 */
[----:B--2---:R-:W-:-:S04]  /*3fd0*/  @!P0 LEA R4, R5, R4, 0x18 ;  /* 0x0000000405048211 */ /* 0x004fc800078ec0ff */
[----:B0-----:R-:W-:Y:S01]  /*3fe0*/  @!P2 LEA R7, R7, R6, 0x18 ;  /* 0x000000060707a211 */ /* 0x001fe200078ec0ff */
[----:B------:R-:W-:-:S03]  /*3ff0*/  @!P0 IMAD R4, R21, 0x4, R4 ;  /* 0x0000000415048824 */ /* 0x000fc600078e0204 */
[----:B------:R-:W-:Y:S02]  /*4000*/  @!P2 LEA R14, R14, R7, 0x2 ;  /* 0x000000070e0ea211 */ /* 0x000fe400078e10ff */
[----:B------:R0:W-:Y:S04]  /*4010*/  @!P0 STS [R4+-0x200], R26 ;  /* 0xfffe001a04008388 */ /* 0x0001e80000000800 */
[----:B------:R0:W-:Y:S01]  /*4020*/  @!P0 STS [R4+-0x180], R25 ;  /* 0xfffe801904008388 */ /* 0x0001e20000000800 */
[----:B------:R-:W-:Y:S06]  /*4030*/  BAR.SYNC.DEFER_BLOCKING 0x0 ;  /* 0x0000000000007b1d */ /* 0x000fec0000010000 */
[----:B------:R-:W-:Y:S05]  /*4040*/  @P1 BRA `(.L_x_19840) ;  /* 0x0000000000241947 */ /* 0x000fea0003800000 */
[----:B------:R-:W1:Y:S01]  /*4050*/  S2UR UR5, SR_CgaCtaId ;  /* 0x00000000000579c3 */ /* 0x000e620000008800 */
[----:B------:R-:W-:Y:S02]  /*4060*/  UMOV UR4, 0x400 ;  /* 0x0000040000047882 */ /* 0x000fe40000000000 */
[----:B------:R-:W-:-:S04]  /*4070*/  UIADD3 UR4, UPT, UPT, UR4, 0xa0, URZ ;  /* 0x000000a004047890 */ /* 0x000fc8000fffe0ff */
[----:B-1----:R-:W-:-:S06]  /*4080*/  ULEA UR4, UR5, UR4, 0x18 ;  /* 0x0000000405047291 */ /* 0x002fcc000f8ec0ff */
[----:B------:R-:W-:-:S05]  /*4090*/  LEA R6, R21, UR4, 0x2 ;  /* 0x0000000415067c11 */ /* 0x000fca000f8e10ff */
[----:B0-----:R-:W0:Y:S04]  /*40a0*/  LDS R4, [R6] ;  /* 0x0000000006047984 */ /* 0x001e280000000800 */
[----:B------:R-:W1:Y:S01]  /*40b0*/  LDS R5, [R6+0x80] ;  /* 0x0000800006057984 */ /* 0x000e620000000800 */
[----:B0-----:R-:W-:Y:S01]  /*40c0*/  FADD.FTZ R26, R4, R26 ;  /* 0x0000001a041a7221 */ /* 0x001fe20000010000 */
[----:B-1----:R-:W-:-:S07]  /*40d0*/  FADD.FTZ R25, R5, R25 ;  /* 0x0000001905197221 */ /* 0x002fce0000010000 */
.L_x_19840:
[----:B------:R-:W-:Y:S05]  /*40e0*/  BSYNC.RECONVERGENT B0 ;  /* 0x0000000000007941 */ /* 0x000fea0003800200 */
.L_x_19839:
        /* <DEDUP_REMOVED lines=10> */
[----:B------:R-:W-:-:S05]  /*4190*/  LEA R21, R21, UR4, 0x2 ;  /* 0x0000000415157c11 */ /* 0x000fca000f8e10ff */
[----:B0-----:R-:W1:Y:S04]  /*41a0*/  LDS R4, [R21] ;  /* 0x0000000015047984 */ /* 0x001e680000000800 */
[----:B------:R-:W0:Y:S01]  /*41b0*/  LDS R5, [R21+0x80] ;  /* 0x0000800015057984 */ /* 0x000e220000000800 */
[----:B-1----:R-:W-:Y:S01]  /*41c0*/  FADD.FTZ R26, R4, R26 ;  /* 0x0000001a041a7221 */ /* 0x002fe20000010000 */
[----:B0-----:R-:W-:-:S07]  /*41d0*/  FADD.FTZ R25, R5, R25 ;  /* 0x0000001905197221 */ /* 0x001fce0000010000 */
.L_x_19842:
[----:B------:R-:W-:Y:S05]  /*41e0*/  BSYNC.RECONVERGENT B0 ;  /* 0x0000000000007941 */ /* 0x000fea0003800200 */
.L_x_19841:
[----:B------:R-:W-:Y:S06]  /*41f0*/  BAR.SYNC.DEFER_BLOCKING 0x0 ;  /* 0x0000000000007b1d */ /* 0x000fec0000010000 */
[----:B------:R-:W-:Y:S05]  /*4200*/  @P3 EXIT ;  /* 0x000000000000394d */ /* 0x000fea0003800000 */
[----:B0-----:R-:W0:Y:S01]  /*4210*/  S2R R4, SR_CTAID.Z ;  /* 0x0000000000047919 */ /* 0x001e220000002700 */
[----:B------:R-:W2:Y:S01]  /*4220*/  LDCU UR4, c[0x0][0x378] ;  /* 0x00006f00ff0477ac */ /* 0x000ea20008000800 */
[----:B------:R-:W-:Y:S01]  /*4230*/  IMAD R2, R3, UR14, R2 ;  /* 0x0000000e03027c24 */ /* 0x000fe2000f8e0202 */
[----:B------:R-:W3:Y:S03]  /*4240*/  LDCU.64 UR6, c[0x0][0x380] ;  /* 0x00007000ff0677ac */ /* 0x000ee60008000a00 */
[----:B--2---:R-:W-:Y:S02]  /*4250*/  IMAD R2, R2, UR4, RZ ;  /* 0x0000000402027c24 */ /* 0x004fe4000f8e02ff */
[----:B0-----:R-:W-:-:S05]  /*4260*/  IMAD.SHL.U32 R3, R4, 0x40, RZ ;  /* 0x0000004004037824 */ /* 0x001fca00078e00ff */
[----:B------:R-:W-:-:S04]  /*4270*/  LEA R3, P0, R2, R3, 0x6 ;  /* 0x0000000302037211 */ /* 0x000fc800078030ff */
[----:B------:R-:W-:Y:S02]  /*4280*/  LOP3.LUT R3, R3, 0x1f, R0, 0xf8, !PT ;  /* 0x0000001f03037812 */ /* 0x000fe400078ef800 */
[----:B------:R-:W-:Y:S02]  /*4290*/  IADD3.X R4, PT, PT, RZ, RZ, RZ, P0, !PT ;  /* 0x000000ffff047210 */ /* 0x000fe400007fe4ff */
[----:B---3--:R-:W-:Y:S02]  /*42a0*/  LEA R2, P0, R3, UR6, 0x1 ;  /* 0x0000000603027c11 */ /* 0x008fe4000f8008ff */
[----:B------:R-:W-:Y:S02]  /*42b0*/  F2FP.BF16.F32.PACK_AB R0, R25, R26 ;  /* 0x0000001a1900723e */ /* 0x000fe400000010ff */
[--C-:B------:R-:W-:Y:S02]  /*42c0*/  LEA.HI.X R3, R3, UR7, R4.reuse, 0x1, P0 ;  /* 0x0000000703037c11 */ /* 0x100fe400080f0c04 */
[----:B------:R-:W-:-:S03]  /*42d0*/  PRMT R4, R0, 0x7632, R4 ;  /* 0x0000763200047816 */ /* 0x000fc60000000004 */
[----:B------:R-:W-:Y:S04]  /*42e0*/  STG.E.U16 desc[UR10][R2.64], R0 ;  /* 0x0000000002007986 */ /* 0x000fe8000c10150a */
[----:B------:R-:W-:Y:S01]  /*42f0*/  STG.E.U16 desc[UR10][R2.64+0x40], R4 ;  /* 0x0000400402007986 */ /* 0x000fe2000c10150a */
[----:B------:R-:W-:Y:S05]  /*4300*/  EXIT ;  /* 0x000000000000794d */ /* 0x000fea0003800000 */
.L_x_19807:
        /* <DEDUP_REMOVED lines=8> */
.L_x_19844:
[----:B------:R-:W-:Y:S05]  /*4390*/  BSYNC B2 ;  /* 0x0000000000027941 */ /* 0x000fea0003800000 */
.L_x_19843:
        /* <DEDUP_REMOVED lines=8> */
.L_x_19845:
[----:B------:R-:W-:Y:S01]  /*4420*/  IMAD.MOV.U32 R6, RZ, RZ, R7 ;  /* 0x000000ffff067224 */ /* 0x000fe200078e0007 */
[----:B------:R-:W-:Y:S06]  /*4430*/  BRA `(.L_x_19846) ;  /* 0xffffffd000007947 */ /* 0x000fec000383ffff */
.L_x_19809:
        /* <DEDUP_REMOVED lines=8> */
.L_x_19848:
[----:B------:R-:W-:Y:S05]  /*44c0*/  BSYNC B0 ;  /* 0x0000000000007941 */ /* 0x000fea0003800000 */
.L_x_19847:
        /* <DEDUP_REMOVED lines=8> */
.L_x_19849:
[----:B------:R-:W-:Y:S01]  /*4550*/  HFMA2 R9, -RZ, RZ, 0, 2.384185791015625e-07 ;  /* 0x00000004ff097431 */ /* 0x000fe200000001ff */
[----:B------:R-:W-:-:S04]  /*4560*/  MOV R4, R7 ;  /* 0x0000000700047202 */ /* 0x000fc80000000f00 */
[----:B------:R-:W-:-:S05]  /*4570*/  FMNMX.FTZ R6, R5, R4, !PT ;  /* 0x0000000405067209 */ /* 0x000fca0007810000 */
[----:B------:R-:W-:-:S07]  /*4580*/  IMAD.MOV.U32 R5, RZ, RZ, R6 ;  /* 0x000000ffff057224 */ /* 0x000fce00078e0006 */
[----:B------:R-:W-:Y:S05]  /*4590*/  WARPSYNC.COLLECTIVE R8, `(.L_x_19850) ;  /* 0x0000000008087348 */ /* 0x000fea0003c00000 */
[----:B------:R0:W1:Y:S02]  /*45a0*/  SHFL.BFLY P2, R7, R5, R9, R10 ;  /* 0x0c00000905077389 */ /* 0x000064000004000a */
[----:B01----:R-:W-:Y:S05]  /*45b0*/  ENDCOLLECTIVE ;  /* 0x000000000000791b */ /* 0x003fea0003800000 */
.L_x_19850:
[----:B------:R-:W-:Y:S05]  /*45c0*/  BRA `(.L_x_19851) ;  /* 0xffffffd000187947 */ /* 0x000fea000383ffff */
.L_x_19852:
        /* <DEDUP_REMOVED lines=11> */
.L_x_25948:


//--------------------- .text._ZN4vllm25paged_attention_v1_kernelI13__nv_bfloat16S1_Li32ELi8ELi128ELNS_18Fp8KVCacheDataTypeE0ELb1EEEvPT_PKS3_PKT0_S9_ifPKiSB_iPKfiiiSD_SD_iiiii --------------------------
	.section	.text._ZN4vllm25paged_attention_v1_kernelI13__nv_bfloat16S1_Li32ELi8ELi128ELNS_18Fp8KVCacheDataTypeE0ELb1EEEvPT_PKS3_PKT0_S9_ifPKiSB_iPKfiiiSD_SD_iiiii,"ax",@progbits
	.align	128
        .global         _ZN4vllm25paged_attention_v1_kernelI13__nv_bfloat16S1_Li32ELi8ELi128ELNS_18Fp8KVCacheDataTypeE0ELb1EEEvPT_PKS3_PKT0_S9_ifPKiSB_iPKfiiiSD_SD_iiiii
        .type           _ZN4vllm25paged_attention_v1_kernelI13__nv_bfloat16S1_Li32ELi8ELi128ELNS_18Fp8KVCacheDataTypeE0ELb1EEEvPT_PKS3_PKT0_S9_ifPKiSB_iPKfiiiSD_SD_iiiii,@function
        .size           _ZN4vllm25paged_attention_v1_kernelI13__nv_bfloat16S1_Li32ELi8ELi128ELNS_18Fp8KVCacheDataTypeE0ELb1EEEvPT_PKS3_PKT0_S9_ifPKiSB_iPKfiiiSD_SD_iiiii,(.L_x_25949 - _ZN4vllm25paged_attention_v1_kernelI13__nv_bfloat16S1_Li32ELi8ELi128ELNS_18Fp8KVCacheDataTypeE0ELb1EEEvPT_PKS3_PKT0_S9_ifPKiSB_iPKfiiiSD_SD_iiiii)
        .other          _ZN4vllm25paged_attention_v1_kernelI13__nv_bfloat16S1_Li32ELi8ELi128ELNS_18Fp8KVCacheDataTypeE0ELb1EEEvPT_PKS3_PKT0_S9_ifPKiSB_iPKfiiiSD_SD_iiiii,@"STO_CUDA_ENTRY STV_DEFAULT"
_ZN4vllm25paged_attention_v1_kernelI13__nv_bfloat16S1_Li32ELi8ELi128ELNS_18Fp8KVCacheDataTypeE0ELb1EEEvPT_PKS3_PKT0_S9_ifPKiSB_iPKfiiiSD_SD_iiiii:
.text._ZN4vllm25paged_attention_v1_kernelI13__nv_bfloat16S1_Li32ELi8ELi128ELNS_18Fp8KVCacheDataTypeE0ELb1EEEvPT_PKS3_PKT0_S9_ifPKiSB_iPKfiiiSD_SD_iiiii:
        /* <DEDUP_REMOVED lines=10> */
[----:B------:R-:W4:Y:S08]  /*00a0*/  S2UR UR7, SR_CgaCtaId ;  /* 0x00000000000779c3 */ /* 0x000f300000008800 */
[----:B------:R-:W4:Y:S01]  /*00b0*/  LDC R21, c[0x0][0x3f8] ;  /* 0x0000fe00ff157b82 */ /* 0x000f220000000800 */
[----:B0-----:R-:W-:Y:S01]  /*00c0*/  IMAD.WIDE.U32 R4, R0, 0x4, R4 ;  /* 0x0000000400047825 */ /* 0x001fe200078e0004 */
[----:B------:R-:W-:Y:S01]  /*00d0*/  UMOV UR5, 0x400 ;  /* 0x0000040000057882 */ /* 0x000fe20000000000 */
[----:B------:R-:W0:Y:S03]  /*00e0*/  LDCU UR10, c[0x0][0x3e8] ;  /* 0x00007d00ff0a77ac */ /* 0x000e260008000800 */
[----:B-1----:R1:W4:Y:S01]  /*00f0*/  LDG.E.CONSTANT R14, desc[UR8][R4.64] ;  /* 0x00000008040e7981 */ /* 0x002322000c1e9900 */
[----:B--2---:R-:W-:Y:S01]  /*0100*/  ISETP.GT.U32.AND P1, PT, R2, 0xf, PT ;  /* 0x0000000f0200780c */ /* 0x004fe20003f24070 */
[----:B---3--:R-:W-:Y:S01]  /*0110*/  IMAD R3, R0, UR4, RZ ;  /* 0x0000000400037c24 */ /* 0x008fe2000f8e02ff */
[----:B----4-:R-:W-:Y:S01]  /*0120*/  ISETP.NE.U32.AND P0, PT, R8, RZ, PT ;  /* 0x000000ff0800720c */ /* 0x010fe20003f05070 */
[----:B------:R-:W2:Y:S03]  /*0130*/  LDCU UR4, c[0x0][0x3f4] ;  /* 0x00007e80ff0477ac */ /* 0x000ea60008000800 */
[----:B------:R-:W-:Y:S01]  /*0140*/  ISETP.NE.AND.EX P0, PT, R9, RZ, PT, P0 ;  /* 0x000000ff0900720c */ /* 0x000fe20003f05300 */
[----:B------:R-:W3:Y:S01]  /*0150*/  LDCU UR14, c[0x0][0x3cc] ;  /* 0x00007980ff0e77ac */ /* 0x000ee20008000800 */
[----:B------:R-:W4:Y:S05]  /*0160*/  LDCU UR15, c[0x0][0x3a4] ;  /* 0x00007480ff0f77ac */ /* 0x000f2a0008000800 */
[----:B------:R-:W0:Y:S01]  /*0170*/  @!P1 LDC.64 R10, c[0x0][0x388] ;  /* 0x0000e200ff0a9b82 */ /* 0x000e220000000a00 */
[----:B------:R-:W-:Y:S01]  /*0180*/  @!P1 IMAD.SHL.U32 R6, R2, 0x2, RZ ;  /* 0x0000000202069824 */ /* 0x000fe200078e00ff */
[----:B------:R-:W0:Y:S01]  /*0190*/  LDCU.64 UR16, c[0x0][0x390] ;  /* 0x00007200ff1077ac */ /* 0x000e220008000a00 */
[----:B------:R-:W-:-:S05]  /*01a0*/  @!P1 IMAD.SHL.U32 R7, R15, 0x20, RZ ;  /* 0x000000200f079824 */ /* 0x000fca00078e00ff */
[----:B------:R-:W-:Y:S02]  /*01b0*/  @!P1 IADD3 R6, P2, P3, R6, R3, R7 ;  /* 0x0000000306069210 */ /* 0x000fe40007b5e007 */
[----:B------:R-:W-:-:S04]  /*01c0*/  SHF.R.S32.HI R3, RZ, 0x1f, R3 ;  /* 0x0000001fff037819 */ /* 0x000fc80000011403 */
[----:B-1----:R-:W-:Y:S02]  /*01d0*/  @!P1 IADD3.X R5, PT, PT, RZ, R3, RZ, P2, P3 ;  /* 0x00000003ff059210 */ /* 0x002fe400017e64ff */
[----:B------:R-:W1:Y:S01]  /*01e0*/  LDC R3, c[0x0][0x3a0] ;  /* 0x0000e800ff037b82 */ /* 0x000e620000000800 */
[----:B0-----:R-:W-:-:S04]  /*01f0*/  @!P1 LEA R4, P2, R6, R10, 0x1 ;  /* 0x0000000a06049211 */ /* 0x001fc800078408ff */
[----:B------:R-:W-:-:S03]  /*0200*/  @!P1 LEA.HI.X R5, R6, R11, R5, 0x1, P2 ;  /* 0x0000000b06059211 */ /* 0x000fc600010f0c05 */
[----:B------:R-:W0:Y:S02]  /*0210*/  @P0 LDC.64 R6, c[0x0][0x3c0] ;  /* 0x0000f000ff060b82 */ /* 0x000e240000000a00 */
[----:B------:R3:W4:Y:S01]  /*0220*/  @!P1 LDG.E.CONSTANT R4, desc[UR8][R4.64] ;  /* 0x0000000804049981 */ /* 0x000722000c1e9900 */
[----:B-1----:R-:W-:-:S04]  /*0230*/  IABS R12, R3 ;  /* 0x00000003000c7213 */ /* 0x002fc80000000000 */
[----:B------:R-:W1:Y:S01]  /*0240*/  I2F.RP R10, R12 ;  /* 0x0000000c000a7306 */ /* 0x000e620000209400 */
[----:B------:R-:W-:Y:S01]  /*0250*/  IABS R11, R16 ;  /* 0x00000010000b7213 */ /* 0x000fe20000000000 */
[----:B0-----:R-:W-:-:S06]  /*0260*/  @P0 IMAD.WIDE.U32 R6, R15, 0x4, R6 ;  /* 0x000000040f060825 */ /* 0x001fcc00078e0006 */
[----:B-1----:R-:W0:Y:S01]  /*0270*/  MUFU.RCP R10, R10 ;  /* 0x0000000a000a7308 */ /* 0x002e220000001000 */
[----:B------:R1:W5:Y:S01]  /*0280*/  @P0 LDG.E.CONSTANT R13, desc[UR8][R6.64] ;  /* 0x00000008060d0981 */ /* 0x000362000c1e9900 */
[----:B--2---:R-:W-:Y:S01]  /*0290*/  IMAD.U32 R27, RZ, RZ, UR4 ;  /* 0x00000004ff1b7e24 */ /* 0x004fe2000f8e00ff */
[----:B------:R-:W-:Y:S01]  /*02a0*/  SHF.L.U32 R20, R2, 0x4, RZ ;  /* 0x0000000402147819 */ /* 0x000fe200000006ff */
[----:B------:R-:W-:Y:S01]  /*02b0*/  ULEA UR6, UR7, UR5, 0x18 ;  /* 0x0000000507067291 */ /* 0x000fe2000f8ec0ff */
[----:B------:R-:W-:Y:S01]  /*02c0*/  SHF.R.U32.HI R17, RZ, 0x5, R2 ;  /* 0x00000005ff117819 */ /* 0x000fe20000011602 */
[----:B------:R-:W2:Y:S01]  /*02d0*/  LDCU UR4, c[0x0][0x3b8] ;  /* 0x00007700ff0477ac */ /* 0x000ea20008000800 */
[-C--:B------:R-:W-:Y:S01]  /*02e0*/  IABS R25, R27.reuse ;  /* 0x0000001b00197213 */ /* 0x080fe20000000000 */
[----:B------:R-:W-:Y:S01]  /*02f0*/  BSSY B0, `(.L_x_19853) ;  /* 0x00000fa000007945 */ /* 0x000fe20003800000 */
[----:B------:R-:W-:Y:S01]  /*0300*/  LOP3.LUT R20, R20, 0x30, RZ, 0xc0, !PT ;  /* 0x0000003014147812 */ /* 0x000fe200078ec0ff */
[----:B------:R-:W-:Y:S01]  /*0310*/  IMAD.MOV.U32 R22, RZ, RZ, -0x800001 ;  /* 0xff7fffffff167424 */ /* 0x000fe200078e00ff */
[----:B------:R-:W-:Y:S01]  /*0320*/  LOP3.LUT R26, RZ, R27, RZ, 0x33, !PT ;  /* 0x0000001bff1a7212 */ /* 0x000fe200078e33ff */
[----:B------:R-:W-:-:S02]  /*0330*/  IMAD.MOV.U32 R23, RZ, RZ, R25 ;  /* 0x000000ffff177224 */ /* 0x000fc400078e0019 */
[----:B0-----:R-:W-:Y:S01]  /*0340*/  VIADD R8, R10, 0xffffffe ;  /* 0x0ffffffe0a087836 */ /* 0x001fe20000000000 */
[----:B------:R-:W-:-:S03]  /*0350*/  IABS R10, R15 ;  /* 0x0000000f000a7213 */ /* 0x000fc60000000000 */
[----:B------:R0:W3:Y:S02]  /*0360*/  F2I.FTZ.U32.TRUNC.NTZ R9, R8 ;  /* 0x0000000800097305 */ /* 0x0000e4000021f000 */
[----:B0-----:R-:W-:Y:S01]  /*0370*/  MOV R8, RZ ;  /* 0x000000ff00087202 */ /* 0x001fe20000000f00 */
[----:B---3--:R-:W-:-:S04]  /*0380*/  IMAD.MOV R5, RZ, RZ, -R9 ;  /* 0x000000ffff057224 */ /* 0x008fc800078e0a09 */
[----:B------:R-:W-:-:S04]  /*0390*/  IMAD R5, R5, R12, RZ ;  /* 0x0000000c05057224 */ /* 0x000fc800078e02ff */
[----:B------:R-:W-:-:S04]  /*03a0*/  IMAD.HI.U32 R9, R9, R5, R8 ;  /* 0x0000000509097227 */ /* 0x000fc800078e0008 */
[----:B------:R-:W-:-:S04]  /*03b0*/  IMAD.MOV.U32 R5, RZ, RZ, R11 ;  /* 0x000000ffff057224 */ /* 0x000fc800078e000b */
[----:B------:R-:W-:Y:S02]  /*03c0*/  IMAD.HI.U32 R8, R9, R5, RZ ;  /* 0x0000000509087227 */ /* 0x000fe400078e00ff */
[----:B------:R-:W0:Y:S02]  /*03d0*/  I2F.RP R9, R25 ;  /* 0x0000001900097306 */ /* 0x000e240000209400 */
[----:B-1----:R-:W-:-:S04]  /*03e0*/  IMAD.MOV R6, RZ, RZ, -R8 ;  /* 0x000000ffff067224 */ /* 0x002fc800078e0a08 */
[----:B------:R-:W-:-:S05]  /*03f0*/  IMAD R5, R12, R6, R5 ;  /* 0x000000060c057224 */ /* 0x000fca00078e0205 */
[----:B------:R-:W-:Y:S01]  /*0400*/  ISETP.GT.U32.AND P2, PT, R12, R5, PT ;  /* 0x000000050c00720c */ /* 0x000fe20003f44070 */
[----:B0-----:R-:W-:-:S12]  /*0410*/  MUFU.RCP R9, R9 ;  /* 0x0000000900097308 */ /* 0x001fd80000001000 */
[-C--:B------:R-:W-:Y:S01]  /*0420*/  @!P2 IADD3 R5, PT, PT, R5, -R12.reuse, RZ ;  /* 0x8000000c0505a210 */ /* 0x080fe20007ffe0ff */
[----:B------:R-:W-:Y:S01]  /*0430*/  @!P2 VIADD R8, R8, 0x1 ;  /* 0x000000010808a836 */ /* 0x000fe20000000000 */
[----:B------:R-:W-:Y:S02]  /*0440*/  ISETP.NE.AND P2, PT, R3, RZ, PT ;  /* 0x000000ff0300720c */ /* 0x000fe40003f45270 */
[----:B------:R-:W-:Y:S02]  /*0450*/  ISETP.GE.U32.AND P0, PT, R5, R12, PT ;  /* 0x0000000c0500720c */ /* 0x000fe40003f06070 */
[----:B------:R-:W-:-:S04]  /*0460*/  LOP3.LUT R5, R16, R3, RZ, 0x3c, !PT ;  /* 0x0000000310057212 */ /* 0x000fc800078e3cff */
[----:B------:R-:W-:-:S07]  /*0470*/  ISETP.GE.AND P3, PT, R5, RZ, PT ;  /* 0x000000ff0500720c */ /* 0x000fce0003f66270 */
[----:B------:R-:W-:-:S06]  /*0480*/  @P0 VIADD R8, R8, 0x1 ;  /* 0x0000000108080836 */ /* 0x000fcc0000000000 */
[----:B------:R-:W-:Y:S02]  /*0490*/  @!P3 IADD3 R8, PT, PT, -R8, RZ, RZ ;  /* 0x000000ff0808b210 */ /* 0x000fe40007ffe1ff */
[----:B------:R-:W-:-:S04]  /*04a0*/  @!P2 LOP3.LUT R8, RZ, R3, RZ, 0x33, !PT ;  /* 0x00000003ff08a212 */ /* 0x000fc800078e33ff */
[-C--:B------:R-:W-:Y:S02]  /*04b0*/  IABS R18, R8.reuse ;  /* 0x0000000800127213 */ /* 0x080fe40000000000 */
[----:B------:R-:W-:Y:S02]  /*04c0*/  IABS R12, R8 ;  /* 0x00000008000c7213 */ /* 0x000fe40000000000 */
[----:B------:R-:W0:Y:S08]  /*04d0*/  I2F.RP R5, R18 ;  /* 0x0000001200057306 */ /* 0x000e300000209400 */
[----:B0-----:R-:W0:Y:S02]  /*04e0*/  MUFU.RCP R5, R5 ;  /* 0x0000000500057308 */ /* 0x001e240000001000 */
[----:B0-----:R-:W-:-:S06]  /*04f0*/  VIADD R6, R5, 0xffffffe ;  /* 0x0ffffffe05067836 */ /* 0x001fcc0000000000 */
[----:B------:R0:W1:Y:S02]  /*0500*/  F2I.FTZ.U32.TRUNC.NTZ R7, R6 ;  /* 0x0000000600077305 */ /* 0x000064000021f000 */
[----:B0-----:R-:W-:Y:S01]  /*0510*/  IMAD.MOV.U32 R6, RZ, RZ, RZ ;  /* 0x000000ffff067224 */ /* 0x001fe200078e00ff */
[----:B-1----:R-:W-:-:S05]  /*0520*/  IADD3 R11, PT, PT, RZ, -R7, RZ ;  /* 0x80000007ff0b7210 */ /* 0x002fca0007ffe0ff */
[----:B------:R-:W-:Y:S02]  /*0530*/  IMAD R5, R11, R18, RZ ;  /* 0x000000120b057224 */ /* 0x000fe400078e02ff */
[----:B------:R-:W-:Y:S01]  /*0540*/  VIADD R11, R9, 0xffffffe ;  /* 0x0ffffffe090b7836 */ /* 0x000fe20000000000 */
[----:B------:R-:W-:Y:S01]  /*0550*/  IADD3 R9, PT, PT, RZ, -R12, RZ ;  /* 0x8000000cff097210 */ /* 0x000fe20007ffe0ff */
[----:B------:R-:W-:Y:S02]  /*0560*/  IMAD.HI.U32 R5, R7, R5, R6 ;  /* 0x0000000507057227 */ /* 0x000fe400078e0006 */
[----:B------:R-:W0:Y:S04]  /*0570*/  F2I.FTZ.U32.TRUNC.NTZ R7, R11 ;  /* 0x0000000b00077305 */ /* 0x000e28000021f000 */
[----:B------:R-:W-:-:S04]  /*0580*/  IMAD.HI.U32 R12, R5, R10, RZ ;  /* 0x0000000a050c7227 */ /* 0x000fc800078e00ff */
[----:B------:R-:W-:-:S05]  /*0590*/  IMAD R5, R12, R9, R10 ;  /* 0x000000090c057224 */ /* 0x000fca00078e020a */
[----:B------:R-:W-:Y:S01]  /*05a0*/  ISETP.GT.U32.AND P2, PT, R18, R5, PT ;  /* 0x000000051200720c */ /* 0x000fe20003f44070 */
[----:B0-----:R-:W-:-:S04]  /*05b0*/  IMAD R6, R7, R25, RZ ;  /* 0x0000001907067224 */ /* 0x001fc800078e02ff */
[----:B------:R-:W-:Y:S02]  /*05c0*/  IMAD.MOV R19, RZ, RZ, -R6 ;  /* 0x000000ffff137224 */ /* 0x000fe400078e0a06 */
[----:B------:R-:W-:-:S05]  /*05d0*/  HFMA2 R6, -RZ, RZ, 0, 0 ;  /* 0x00000000ff067431 */ /* 0x000fca00000001ff */
[----:B------:R-:W-:-:S04]  /*05e0*/  IMAD.HI.U32 R19, R7, R19, R6 ;  /* 0x0000001307137227 */ /* 0x000fc800078e0006 */
[----:B------:R-:W-:Y:S02]  /*05f0*/  @!P2 IMAD.IADD R5, R5, 0x1, -R18 ;  /* 0x000000010505a824 */ /* 0x000fe400078e0a12 */
[----:B------:R-:W-:Y:S01]  /*0600*/  @!P2 VIADD R12, R12, 0x1 ;  /* 0x000000010c0ca836 */ /* 0x000fe20000000000 */
[----:B------:R-:W-:Y:S02]  /*0610*/  ISETP.NE.AND P2, PT, R8, RZ, PT ;  /* 0x000000ff0800720c */ /* 0x000fe40003f45270 */
[----:B------:R-:W-:Y:S02]  /*0620*/  ISETP.GE.U32.AND P0, PT, R5, R18, PT ;  /* 0x000000120500720c */ /* 0x000fe40003f06070 */
[----:B------:R-:W-:-:S04]  /*0630*/  LOP3.LUT R5, R15, R8, RZ, 0x3c, !PT ;  /* 0x000000080f057212 */ /* 0x000fc800078e3cff */
[----:B------:R-:W-:Y:S02]  /*0640*/  ISETP.GE.AND P3, PT, R5, RZ, PT ;  /* 0x000000ff0500720c */ /* 0x000fe40003f66270 */
[----:B------:R-:W-:-:S05]  /*0650*/  SHF.R.U32.HI R5, RZ, 0x2, R2 ;  /* 0x00000002ff057819 */ /* 0x000fca0000011602 */
[----:B------:R-:W-:Y:S02]  /*0660*/  @P0 VIADD R12, R12, 0x1 ;  /* 0x000000010c0c0836 */ /* 0x000fe40000000000 */
[----:B------:R-:W-:-:S04]  /*0670*/  VIADD R10, R14, 0xffffffff ;  /* 0xffffffff0e0a7836 */ /* 0x000fc80000000000 */
[----:B------:R-:W-:Y:S01]  /*0680*/  @!P3 IMAD.MOV R12, RZ, RZ, -R12 ;  /* 0x000000ffff0cb224 */ /* 0x000fe200078e0a0c */
[----:B------:R-:W-:Y:S01]  /*0690*/  @!P2 LOP3.LUT R12, RZ, R8, RZ, 0x33, !PT ;  /* 0x00000008ff0ca212 */ /* 0x000fe200078e33ff */
[----:B------:R-:W-:Y:S01]  /*06a0*/  VIADD R8, R14, 0x7 ;  /* 0x000000070e087836 */ /* 0x000fe20000000000 */
[----:B------:R-:W-:Y:S02]  /*06b0*/  IABS R9, R10 ;  /* 0x0000000a00097213 */ /* 0x000fe40000000000 */
[----:B------:R-:W-:Y:S02]  /*06c0*/  ISETP.GE.AND P3, PT, R21, RZ, PT ;  /* 0x000000ff1500720c */ /* 0x000fe40003f66270 */
[----:B------:R-:W-:Y:S01]  /*06d0*/  SHF.R.S32.HI R11, RZ, 0x1f, R8 ;  /* 0x0000001fff0b7819 */ /* 0x000fe20000011408 */
[----:B------:R-:W-:Y:S01]  /*06e0*/  IMAD.MOV.U32 R6, RZ, RZ, R9 ;  /* 0x000000ffff067224 */ /* 0x000fe200078e0009 */
[----:B------:R-:W-:Y:S02]  /*06f0*/  LOP3.LUT R10, R10, R27, RZ, 0x3c, !PT ;  /* 0x0000001b0a0a7212 */ /* 0x000fe400078e3cff */
[----:B------:R-:W-:Y:S01]  /*0700*/  LEA.HI R11, R11, R8, RZ, 0x3 ;  /* 0x000000080b0b7211 */ /* 0x000fe200078f18ff */
[----:B------:R-:W-:Y:S01]  /*0710*/  IMAD.HI.U32 R9, R19, R6, RZ ;  /* 0x0000000613097227 */ /* 0x000fe200078e00ff */
[----:B------:R-:W-:-:S04]  /*0720*/  ISETP.GE.AND P2, PT, R10, RZ, PT ;  /* 0x000000ff0a00720c */ /* 0x000fc80003f46270 */
[----:B------:R-:W-:Y:S01]  /*0730*/  IADD3 R18, PT, PT, -R9, RZ, RZ ;  /* 0x000000ff09127210 */ /* 0x000fe20007ffe1ff */
[----:B------:R-:W-:-:S04]  /*0740*/  @!P3 IMAD R3, R3, UR10, R12 ;  /* 0x0000000a0303bc24 */ /* 0x000fc8000f8e020c */
[----:B------:R-:W-:Y:S02]  /*0750*/  IMAD R18, R25, R18, R6 ;  /* 0x0000001219127224 */ /* 0x000fe400078e0206 */
[----:B------:R-:W-:-:S03]  /*0760*/  VIADD R6, R20, UR6 ;  /* 0x0000000614067c36 */ /* 0x000fc60008000000 */
[----:B------:R-:W-:Y:S01]  /*0770*/  ISETP.GT.U32.AND P4, PT, R25, R18, PT ;  /* 0x000000121900720c */ /* 0x000fe20003f84070 */
[----:B------:R-:W-:Y:S01]  /*0780*/  @!P1 IMAD R7, R5, 0x4, R6 ;  /* 0x0000000405079824 */ /* 0x000fe200078e0206 */
[----:B------:R-:W-:-:S11]  /*0790*/  SHF.R.S32.HI R6, RZ, 0x3, R11 ;  /* 0x00000003ff067819 */ /* 0x000fd6000001140b */
[-C--:B------:R-:W-:Y:S02]  /*07a0*/  @!P4 IADD3 R18, PT, PT, R18, -R25.reuse, RZ ;  /* 0x800000191212c210 */ /* 0x080fe40007ffe0ff */
[----:B------:R-:W-:Y:S02]  /*07b0*/  @!P4 IADD3 R9, PT, PT, R9, 0x1, RZ ;  /* 0x000000010909c810 */ /* 0x000fe40007ffe0ff */
[----:B------:R-:W-:Y:S01]  /*07c0*/  ISETP.GE.U32.AND P0, PT, R18, R25, PT ;  /* 0x000000191200720c */ /* 0x000fe20003f06070 */
[----:B----4-:R0:W-:Y:S01]  /*07d0*/  @!P1 STS [R7], R4 ;  /* 0x0000000407009388 */ /* 0x0101e20000000800 */
[----:B------:R-:W-:Y:S01]  /*07e0*/  @P3 IMAD R18, R16, UR10, R15 ;  /* 0x0000000a10123c24 */ /* 0x000fe2000f8e020f */
[----:B------:R-:W-:Y:S01]  /*07f0*/  BAR.SYNC.DEFER_BLOCKING 0x0 ;  /* 0x0000000000007b1d */ /* 0x000fe20000010000 */
[----:B------:R-:W-:Y:S02]  /*0800*/  ISETP.NE.AND P1, PT, R27, RZ, PT ;  /* 0x000000ff1b00720c */ /* 0x000fe40003f25270 */
[----:B------:R-:W-:-:S02]  /*0810*/  @P3 IMAD R18, R18, R21, 0x1 ;  /* 0x0000000112123424 */ /* 0x000fc400078e0215 */
[----:B0-----:R-:W-:-:S05]  /*0820*/  @!P3 IMAD.MOV R4, RZ, RZ, -R3 ;  /* 0x000000ffff04b224 */ /* 0x001fca00078e0a03 */
[----:B------:R-:W-:Y:S01]  /*0830*/  @P0 VIADD R9, R9, 0x1 ;  /* 0x0000000109090836 */ /* 0x000fe20000000000 */
[----:B------:R-:W-:Y:S01]  /*0840*/  ISETP.GE.AND P0, PT, R17, R6, PT ;  /* 0x000000061100720c */ /* 0x000fe20003f06270 */
[----:B--2---:R-:W-:Y:S02]  /*0850*/  IMAD R7, R0, UR4, RZ ;  /* 0x0000000400077c24 */ /* 0x004fe4000f8e02ff */
[----:B------:R-:W-:Y:S01]  /*0860*/  @!P3 IMAD R18, R21, R4, 0x1 ;  /* 0x000000011512b424 */ /* 0x000fe200078e0204 */
[----:B------:R-:W-:-:S04]  /*0870*/  @!P2 IADD3 R9, PT, PT, -R9, RZ, RZ ;  /* 0x000000ff0909a210 */ /* 0x000fc80007ffe1ff */
[----:B------:R-:W-:-:S05]  /*0880*/  SEL R21, R26, R9, !P1 ;  /* 0x000000091a157207 */ /* 0x000fca0004800000 */
[----:B------:R-:W-:Y:S05]  /*0890*/  @P0 BRA `(.L_x_19854) ;  /* 0x00000008007c0947 */ /* 0x000fea0003800000 */
[----:B------:R-:W0:Y:S01]  /*08a0*/  LDC R38, c[0x0][0x3f0] ;  /* 0x0000fc00ff267b82 */ /* 0x000e220000000800 */
[----:B------:R-:W1:Y:S01]  /*08b0*/  LDCU.64 UR12, c[0x0][0x3a8] ;  /* 0x00007500ff0c77ac */ /* 0x000e620008000a00 */
[----:B------:R-:W-:Y:S01]  /*08c0*/  SHF.R.U32.HI R2, RZ, 0x3, R2 ;  /* 0x00000003ff027819 */ /* 0x000fe20000011602 */
[----:B------:R-:W-:Y:S01]  /*08d0*/  IMAD.MOV.U32 R3, RZ, RZ, RZ ;  /* 0x000000ffff037224 */ /* 0x000fe200078e00ff */
[----:B------:R-:W-:Y:S01]  /*08e0*/  MOV R24, R17 ;  /* 0x0000001100187202 */ /* 0x000fe20000000f00 */
[----:B------:R-:W2:Y:S01]  /*08f0*/  LDCU UR11, c[0x0][0x3d0] ;  /* 0x00007a00ff0b77ac */ /* 0x000ea20008000800 */
[----:B------:R-:W-:Y:S01]  /*0900*/  LOP3.LUT R2, R2, 0x7c, RZ, 0xc0, !PT ;  /* 0x0000007c02027812 */ /* 0x000fe200078ec0ff */
[----:B------:R-:W-:Y:S01]  /*0910*/  IMAD.MOV.U32 R22, RZ, RZ, -0x800001 ;  /* 0xff7fffffff167424 */ /* 0x000fe200078e00ff */
[----:B------:R-:W3:Y:S01]  /*0920*/  LDC R27, c[0x0][0x3f4] ;  /* 0x0000fd00ff1b7b82 */ /* 0x000ee20000000800 */
[----:B------:R-:W4:Y:S02]  /*0930*/  LDCU UR10, c[0x0][0x3ec] ;  /* 0x00007d80ff0a77ac */ /* 0x000f240008000800 */
[----:B------:R-:W-:Y:S01]  /*0940*/  IMAD.WIDE R2, R7, 0x4, R2 ;  /* 0x0000000407027825 */ /* 0x000fe200078e0202 */
[----:B------:R-:W-:-:S04]  /*0950*/  UIADD3 UR4, UPT, UPT, UR5, 0x60, URZ ;  /* 0x0000006005047890 */ /* 0x000fc8000fffe0ff */
[----:B------:R-:W-:Y:S01]  /*0960*/  ULEA UR4, UR7, UR4, 0x18 ;  /* 0x0000000407047291 */ /* 0x000fe2000f8ec0ff */
[----:B0-----:R-:W-:Y:S02]  /*0970*/  IABS R6, R38 ;  /* 0x0000002600067213 */ /* 0x001fe40000000000 */
[----:B------:R-:W-:Y:S01]  /*0980*/  ISETP.NE.AND P2, PT, R38, RZ, PT ;  /* 0x000000ff2600720c */ /* 0x000fe20003f45270 */
[----:B----4-:R-:W-:Y:S01]  /*0990*/  VIADD R30, R21, -UR10 ;  /* 0x8000000a151e7c36 */ /* 0x010fe20008000000 */
[----:B------:R-:W0:Y:S08]  /*09a0*/  I2F.RP R4, R6 ;  /* 0x0000000600047306 */ /* 0x000e300000209400 */
[----:B0-----:R-:W0:Y:S02]  /*09b0*/  MUFU.RCP R4, R4 ;  /* 0x0000000400047308 */ /* 0x001e240000001000 */
[----:B0-----:R-:W-:-:S02]  /*09c0*/  IADD3 R28, PT, PT, R4, 0xffffffe, RZ ;  /* 0x0ffffffe041c7810 */ /* 0x001fc40007ffe0ff */
[----:B------:R-:W-:-:S04]  /*09d0*/  SHF.L.U32 R4, R5, 0x2, RZ ;  /* 0x0000000205047819 */ /* 0x000fc800000006ff */
[----:B------:R0:W4:Y:S01]  /*09e0*/  F2I.FTZ.U32.TRUNC.NTZ R29, R28 ;  /* 0x0000001c001d7305 */ /* 0x000122000021f000 */
[----:B------:R-:W-:-:S04]  /*09f0*/  LOP3.LUT R4, R4, 0x1c, RZ, 0xc0, !PT ;  /* 0x0000001c04047812 */ /* 0x000fc800078ec0ff */
[----:B------:R-:W-:Y:S01]  /*0a00*/  LEA R4, R17, R4, 0x5 ;  /* 0x0000000411047211 */ /* 0x000fe200078e28ff */
[----:B0-----:R-:W-:-:S03]  /*0a10*/  IMAD.MOV.U32 R28, RZ, RZ, RZ ;  /* 0x000000ffff1c7224 */ /* 0x001fc600078e00ff */
[----:B------:R-:W-:Y:S01]  /*0a20*/  IADD3 R32, PT, PT, R4, UR4, RZ ;  /* 0x0000000404207c10 */ /* 0x000fe2000fffe0ff */
[----:B----4-:R-:W-:-:S05]  /*0a30*/  IMAD.MOV R8, RZ, RZ, -R29 ;  /* 0x000000ffff087224 */ /* 0x010fca00078e0a1d */
[----:B------:R-:W-:Y:S02]  /*0a40*/  MOV R7, R8 ;  /* 0x0000000800077202 */ /* 0x000fe40000000f00 */
[----:B-1----:R-:W-:Y:S01]  /*0a50*/  IADD3 R8, P0, PT, R2, UR12, RZ ;  /* 0x0000000c02087c10 */ /* 0x002fe2000ff1e0ff */
[----:B------:R-:W-:Y:S02]  /*0a60*/  IMAD.SHL.U32 R2, R5, 0x8, RZ ;  /* 0x0000000805027824 */ /* 0x000fe400078e00ff */
[----:B------:R-:W-:Y:S01]  /*0a70*/  IMAD R7, R7, R6, RZ ;  /* 0x0000000607077224 */ /* 0x000fe200078e02ff */
[----:B------:R-:W-:Y:S01]  /*0a80*/  IADD3.X R9, PT, PT, R3, UR13, RZ, P0, !PT ;  /* 0x0000000d03097c10 */ /* 0x000fe200087fe4ff */
[----:B------:R-:W-:Y:S01]  /*0a90*/  IMAD.SHL.U32 R6, R17, 0x8, RZ ;  /* 0x0000000811067824 */ /* 0x000fe200078e00ff */
[----:B------:R-:W-:Y:S01]  /*0aa0*/  LOP3.LUT R2, R2, 0x38, RZ, 0xc0, !PT ;  /* 0x0000003802027812 */ /* 0x000fe200078ec0ff */
[----:B--2---:R-:W-:Y:S02]  /*0ab0*/  IMAD R3, R12, UR11, RZ ;  /* 0x0000000b0c037c24 */ /* 0x004fe4000f8e02ff */
[----:B------:R-:W-:Y:S01]  /*0ac0*/  IMAD.HI.U32 R28, R29, R7, R28 ;  /* 0x000000071d1c7227 */ /* 0x000fe200078e001c */
[----:B------:R-:W-:-:S02]  /*0ad0*/  LOP3.LUT R5, R6, 0x7, R5, 0xf8, !PT ;  /* 0x0000000706057812 */ /* 0x000fc400078ef805 */
[----:B------:R-:W-:Y:S01]  /*0ae0*/  IADD3 R2, P0, PT, R3, R2, RZ ;  /* 0x0000000203027210 */ /* 0x000fe20007f1e0ff */
[----:B------:R-:W-:Y:S02]  /*0af0*/  VIADD R29, R6, 0x1 ;  /* 0x00000001061d7836 */ /* 0x000fe40000000000 */
[----:B------:R-:W-:Y:S01]  /*0b00*/  IMAD.IADD R40, R5, 0x1, -R14 ;  /* 0x0000000105287824 */ /* 0x000fe200078e0a0e */
[----:B------:R-:W-:Y:S01]  /*0b10*/  LEA.HI.X.SX32 R3, R3, RZ, 0x1, P0 ;  /* 0x000000ff03037211 */ /* 0x000fe200000f0eff */
[----:B---3--:R-:W-:-:S08]  /*0b20*/  VIADD R31, R5, 0x1 ;  /* 0x00000001051f7836 */ /* 0x008fd00000000000 */
.L_x_19859:
[----:B------:R-:W-:Y:S01]  /*0b30*/  VIADD R4, R29, 0xffffffff ;  /* 0xffffffff1d047836 */ /* 0x000fe20000000000 */
[-C--:B------:R-:W-:Y:S01]  /*0b40*/  IABS R25, R27.reuse ;  /* 0x0000001b00197213 */ /* 0x080fe20000000000 */
[----:B------:R-:W0:Y:S01]  /*0b50*/  S2R R33, SR_TID.X ;  /* 0x0000000000217919 */ /* 0x000e220000002100 */
[-C--:B------:R-:W-:Y:S01]  /*0b60*/  LOP3.LUT R26, RZ, R27.reuse, RZ, 0x33, !PT ;  /* 0x0000001bff1a7212 */ /* 0x080fe200078e33ff */
[----:B------:R-:W-:Y:S01]  /*0b70*/  BSSY B1, `(.L_x_19855) ;  /* 0x0000064000017945 */ /* 0x000fe20003800000 */
[----:B------:R-:W-:Y:S02]  /*0b80*/  IABS R6, R4 ;  /* 0x0000000400067213 */ /* 0x000fe40000000000 */
[----:B------:R-:W-:Y:S02]  /*0b90*/  LOP3.LUT R4, R4, R27, RZ, 0x3c, !PT ;  /* 0x0000001b04047212 */ /* 0x000fe400078e3cff */
[----:B------:R-:W-:Y:S01]  /*0ba0*/  IABS R11, R38 ;  /* 0x00000026000b7213 */ /* 0x000fe20000000000 */
[----:B------:R-:W-:Y:S01]  /*0bb0*/  IMAD.HI.U32 R5, R19, R6, RZ ;  /* 0x0000000613057227 */ /* 0x000fe200078e00ff */
[----:B------:R-:W-:-:S03]  /*0bc0*/  ISETP.GE.AND P3, PT, R4, RZ, PT ;  /* 0x000000ff0400720c */ /* 0x000fc60003f66270 */
[----:B------:R-:W-:-:S04]  /*0bd0*/  IMAD.MOV R7, RZ, RZ, -R5 ;  /* 0x000000ffff077224 */ /* 0x000fc800078e0a05 */
[----:B------:R-:W-:-:S05]  /*0be0*/  IMAD R6, R25, R7, R6 ;  /* 0x0000000719067224 */ /* 0x000fca00078e0206 */
[----:B------:R-:W-:Y:S02]  /*0bf0*/  ISETP.GT.U32.AND P1, PT, R23, R6, PT ;  /* 0x000000061700720c */ /* 0x000fe40003f24070 */
[----:B0-----:R-:W-:-:S11]  /*0c00*/  LOP3.LUT R33, R33, 0x3, RZ, 0xc0, !PT ;  /* 0x0000000321217812 */ /* 0x001fd600078ec0ff */
[----:B------:R-:W-:Y:S01]  /*0c10*/  @!P1 IADD3 R6, PT, PT, R6, -R25, RZ ;  /* 0x8000001906069210 */ /* 0x000fe20007ffe0ff */
[----:B------:R-:W-:Y:S01]  /*0c20*/  @!P1 VIADD R5, R5, 0x1 ;  /* 0x0000000105059836 */ /* 0x000fe20000000000 */
[----:B------:R-:W-:Y:S02]  /*0c30*/  ISETP.NE.AND P1, PT, R27, RZ, PT ;  /* 0x000000ff1b00720c */ /* 0x000fe40003f25270 */
[----:B------:R-:W-:-:S13]  /*0c40*/  ISETP.GE.U32.AND P0, PT, R6, R23, PT ;  /* 0x000000170600720c */ /* 0x000fda0003f06070 */
[----:B------:R-:W-:-:S05]  /*0c50*/  @P0 VIADD R5, R5, 0x1 ;  /* 0x0000000105050836 */ /* 0x000fca0000000000 */
[----:B------:R-:W-:-:S04]  /*0c60*/  @!P3 IADD3 R5, PT, PT, -R5, RZ, RZ ;  /* 0x000000ff0505b210 */ /* 0x000fc80007ffe1ff */
[----:B------:R-:W-:-:S05]  /*0c70*/  SEL R7, R26, R5, !P1 ;  /* 0x000000051a077207 */ /* 0x000fca0004800000 */
[----:B------:R-:W-:-:S05]  /*0c80*/  IMAD.IADD R6, R7, 0x1, R18 ;  /* 0x0000000107067824 */ /* 0x000fca00078e0212 */
        /* <DEDUP_REMOVED lines=19> */
.L_x_19856:
[----:B------:R-:W2:Y:S02]  /*0dc0*/  LDG.E.CONSTANT R5, desc[UR8][R8.64] ;  /* 0x0000000808057981 */ /* 0x000ea4000c1e9900 */
[----:B--2---:R-:W-:-:S03]  /*0dd0*/  IMAD.WIDE R4, R5, UR14, R2 ;  /* 0x0000000e05047c25 */ /* 0x004fc6000f8e0202 */
[----:B------:R-:W-:-:S05]  /*0de0*/  LEA R4, P0, R33, R4, 0x1 ;  /* 0x0000000421047211 */ /* 0x000fca00078008ff */
[----:B------:R-:W-:Y:S01]  /*0df0*/  IMAD.X R5, RZ, RZ, R5, P0 ;  /* 0x000000ffff057224 */ /* 0x000fe200000e0605 */
[----:B------:R-:W-:-:S04]  /*0e00*/  LEA R10, P0, R4, UR16, 0x1 ;  /* 0x00000010040a7c11 */ /* 0x000fc8000f8008ff */
[----:B------:R-:W-:Y:S02]  /*0e10*/  LEA.HI.X R11, R4, UR17, R5, 0x1, P0 ;  /* 0x00000011040b7c11 */ /* 0x000fe400080f0c05 */
[----:B------:R-:W0:Y:S04]  /*0e20*/  LDS.128 R4, [R20+UR6] ;  /* 0x0000000614047984 */ /* 0x000e280008000c00 */
[----:B------:R-:W2:Y:S04]  /*0e30*/  LDG.E.CONSTANT R39, desc[UR8][R10.64+0x80] ;  /* 0x000080080a277981 */ /* 0x000ea8000c1e9900 */
[----:B------:R-:W3:Y:S04]  /*0e40*/  LDG.E.CONSTANT R37, desc[UR8][R10.64] ;  /* 0x000000080a257981 */ /* 0x000ee8000c1e9900 */
[----:B------:R-:W4:Y:S04]  /*0e50*/  LDG.E.CONSTANT R34, desc[UR8][R10.64+0x100] ;  /* 0x000100080a227981 */ /* 0x000f28000c1e9900 */
[----:B------:R1:W4:Y:S01]  /*0e60*/  LDG.E.CONSTANT R35, desc[UR8][R10.64+0x180] ;  /* 0x000180080a237981 */ /* 0x000322000c1e9900 */
[----:B------:R-:W-:Y:S01]  /*0e70*/  UMOV UR4, 0xffffffff ;  /* 0xffffffff00047882 */ /* 0x000fe20000000000 */
[----:B------:R-:W-:-:S02]  /*0e80*/  ISETP.NE.AND P3, PT, R33, RZ, PT ;  /* 0x000000ff2100720c */ /* 0x000fc40003f65270 */
[----:B-----5:R-:W-:Y:S01]  /*0e90*/  FSETP.NEU.FTZ.AND P0, PT, R13, RZ, PT ;  /* 0x000000ff0d00720b */ /* 0x020fe20003f1d000 */
[C---:B0-----:R-:W-:Y:S01]  /*0ea0*/  IMAD.U32 R36, R5.reuse, 0x10000, RZ ;  /* 0x0001000005247824 */ /* 0x041fe200078e00ff */
[----:B------:R-:W-:Y:S01]  /*0eb0*/  PRMT R5, R5, 0x7632, R5 ;  /* 0x0000763205057816 */ /* 0x000fe20000000005 */
[C---:B-1----:R-:W-:Y:S01]  /*0ec0*/  IMAD.U32 R11, R6.reuse, 0x10000, RZ ;  /* 0x00010000060b7824 */ /* 0x042fe200078e00ff */
[----:B------:R-:W-:Y:S02]  /*0ed0*/  PRMT R6, R6, 0x7632, R6 ;  /* 0x0000763206067816 */ /* 0x000fe40000000006 */
        /* <DEDUP_REMOVED lines=9> */
[----:B------:R-:W-:Y:S01]  /*0f70*/  IMAD.U32 R4, R4, 0x10000, RZ ;  /* 0x0001000004047824 */ /* 0x000fe200078e00ff */
[----:B------:R-:W-:Y:S01]  /*0f80*/  SHF.L.U32 R37, R37, 0x10, RZ ;  /* 0x0000001025257819 */ /* 0x000fe200000006ff */
[----:B------:R-:W-:Y:S01]  /*0f90*/  FMUL.FTZ R5, R5, R10 ;  /* 0x0000000a05057220 */ /* 0x000fe20000410000 */
[----:B------:R-:W-:Y:S01]  /*0fa0*/  FFMA.FTZ R36, R36, R41, R43 ;  /* 0x0000002924247223 */ /* 0x000fe2000001002b */
[C---:B----4-:R-:W-:Y:S01]  /*0fb0*/  IMAD.U32 R10, R34.reuse, 0x10000, RZ ;  /* 0x00010000220a7824 */ /* 0x050fe200078e00ff */
[----:B------:R-:W-:Y:S01]  /*0fc0*/  PRMT R34, R34, 0x7632, R34 ;  /* 0x0000763222227816 */ /* 0x000fe20000000022 */
[----:B------:R-:W-:Y:S01]  /*0fd0*/  FFMA.FTZ R4, R4, R37, R5 ;  /* 0x0000002504047223 */ /* 0x000fe20000010005 */
[----:B------:R-:W-:Y:S01]  /*0fe0*/  SHF.L.U32 R5, R6, 0x10, RZ ;  /* 0x0000001006057819 */ /* 0x000fe200000006ff */
[----:B------:R-:W-:Y:S01]  /*0ff0*/  FFMA.FTZ R36, R11, R10, R36 ;  /* 0x0000000a0b247223 */ /* 0x000fe20000010024 */
[----:B------:R-:W-:Y:S01]  /*1000*/  PRMT R10, R7, 0x7632, R10 ;  /* 0x00007632070a7816 */ /* 0x000fe2000000000a */
[----:B------:R-:W-:Y:S01]  /*1010*/  IMAD.U32 R34, R34, 0x10000, RZ ;  /* 0x0001000022227824 */ /* 0x000fe200078e00ff */
[----:B------:R-:W-:Y:S01]  /*1020*/  PRMT R6, R35, 0x7632, R6 ;  /* 0x0000763223067816 */ /* 0x000fe20000000006 */
[----:B------:R-:W-:Y:S01]  /*1030*/  IMAD.U32 R7, R7, 0x10000, RZ ;  /* 0x0001000007077824 */ /* 0x000fe200078e00ff */
[----:B------:R-:W-:Y:S01]  /*1040*/  SHF.L.U32 R35, R35, 0x10, RZ ;  /* 0x0000001023237819 */ /* 0x000fe200000006ff */
[----:B------:R-:W-:-:S02]  /*1050*/  IMAD.U32 R11, R10, 0x10000, RZ ;  /* 0x000100000a0b7824 */ /* 0x000fc400078e00ff */
[----:B------:R-:W-:Y:S01]  /*1060*/  FFMA.FTZ R4, R5, R34, R4 ;  /* 0x0000002205047223 */ /* 0x000fe20000010004 */
        /* <DEDUP_REMOVED lines=8> */
.L_x_19901:
        /* <DEDUP_REMOVED lines=8> */
[----:B------:R-:W-:Y:S02]  /*1170*/  @!P3 FSEL R7, R11, RZ, !P0 ;  /* 0x000000ff0b07b208 */ /* 0x000fe40004000000 */
[----:B------:R-:W-:-:S03]  /*1180*/  ISETP.GE.OR P0, PT, R5, R14, P3 ;  /* 0x0000000e0500720c */ /* 0x000fc60001f06670 */
[----:B------:R1:W-:Y:S10]  /*1190*/  @!P3 STS [R32], R7 ;  /* 0x000000072000b388 */ /* 0x0003f40000000800 */
[----:B-1----:R-:W-:-:S07]  /*11a0*/  @!P0 FMNMX.FTZ R22, R22, R11, !PT ;  /* 0x0000000b16168209 */ /* 0x002fce0007810000 */
.L_x_19857:
[----:B------:R-:W-:Y:S05]  /*11b0*/  BSYNC B1 ;  /* 0x0000000000017941 */ /* 0x000fea0003800000 */
.L_x_19855:
[----:B------:R-:W-:Y:S01]  /*11c0*/  VIADD R4, R14, 0x7 ;  /* 0x000000070e047836 */ /* 0x000fe20000000000 */
[----:B------:R-:W-:Y:S01]  /*11d0*/  IADD3 R24, PT, PT, R24, 0x4, RZ ;  /* 0x0000000418187810 */ /* 0x000fe20007ffe0ff */
[----:B0-----:R-:W-:Y:S01]  /*11e0*/  VIADD R32, R32, 0x80 ;  /* 0x0000008020207836 */ /* 0x001fe20000000000 */
        /* <DEDUP_REMOVED lines=10> */
.L_x_19854:
[----:B------:R-:W-:Y:S05]  /*1290*/  BSYNC B0 ;  /* 0x0000000000007941 */ /* 0x000fea0003800000 */
.L_x_19853:
[----:B------:R-:W0:Y:S01]  /*12a0*/  S2R R19, SR_TID.X ;  /* 0x0000000000137919 */ /* 0x000e220000002100 */
[----:B------:R-:W-:Y:S01]  /*12b0*/  UMOV UR4, 0xffffffff ;  /* 0xffffffff00047882 */ /* 0x000fe20000000000 */
[----:B0-----:R-:W-:Y:S02]  /*12c0*/  LOP3.LUT R20, R19, 0x1f, RZ, 0xc0, !PT ;  /* 0x0000001f13147812 */ /* 0x001fe400078ec0ff */
[----:B------:R-:W-:Y:S05]  /*12d0*/  BRA.DIV UR4, `(.L_x_19860) ;  /* 0x0000003604e07947 */ /* 0x000fea000b800000 */
[----:B------:R-:W0:Y:S02]  /*12e0*/  SHFL.BFLY PT, R3, R22, 0x10, 0x1f ;  /* 0x0e001f0016037f89 */ /* 0x000e2400000e0000 */
[----:B0-----:R-:W-:-:S05]  /*12f0*/  FMNMX.FTZ R3, R3, R22, !PT ;  /* 0x0000001603037209 */ /* 0x001fca0007810000 */
[----:B------:R-:W0:Y:S02]  /*1300*/  SHFL.BFLY PT, R2, R3, 0x8, 0x1f ;  /* 0x0d001f0003027f89 */ /* 0x000e2400000e0000 */
[----:B0-----:R-:W-:-:S05]  /*1310*/  FMNMX.FTZ R2, R3, R2, !PT ;  /* 0x0000000203027209 */ /* 0x001fca0007810000 */
[----:B------:R0:W1:Y:S02]  /*1320*/  SHFL.BFLY PT, R5, R2, 0x4, 0x1f ;  /* 0x0c801f0002057f89 */ /* 0x00006400000e0000 */
.L_x_19906:
[----:B------:R-:W2:Y:S01]  /*1330*/  S2R R28, SR_CgaCtaId ;  /* 0x00000000001c7919 */ /* 0x000ea20000008800 */
[----:B------:R-:W-:Y:S01]  /*1340*/  MOV R29, 0x400 ;  /* 0x00000400001d7802 */ /* 0x000fe20000000f00 */
[----:B------:R-:W-:Y:S05]  /*1350*/  WARPSYNC.ALL ;  /* 0x0000000000007948 */ /* 0x000fea0003800000 */
[----:B------:R-:W-:Y:S02]  /*1360*/  IADD3 R3, PT, PT, R29, 0x40, RZ ;  /* 0x000000401d037810 */ /* 0x000fe40007ffe0ff */
[----:B------:R-:W-:Y:S02]  /*1370*/  ISETP.NE.AND P2, PT, R20, RZ, PT ;  /* 0x000000ff1400720c */ /* 0x000fe40003f45270 */
[----:B01----:R-:W-:-:S02]  /*1380*/  FMNMX.FTZ R2, R2, R5, !PT ;  /* 0x0000000502027209 */ /* 0x003fc40007810000 */
[----:B--2---:R-:W-:-:S05]  /*1390*/  LEA R4, R28, R3, 0x18 ;  /* 0x000000031c047211 */ /* 0x004fca00078ec0ff */
[----:B------:R-:W-:-:S05]  /*13a0*/  IMAD R3, R17, 0x4, R4 ;  /* 0x0000000411037824 */ /* 0x000fca00078e0204 */
[----:B------:R-:W-:Y:S01]  /*13b0*/  @!P2 STS [R3], R2 ;  /* 0x000000020300a388 */ /* 0x000fe20000000800 */
[----:B------:R-:W-:Y:S01]  /*13c0*/  BAR.SYNC.DEFER_BLOCKING 0x0 ;  /* 0x0000000000007b1d */ /* 0x000fe20000010000 */
[C---:B------:R-:W-:Y:S01]  /*13d0*/  ISETP.GT.U32.AND P3, PT, R20.reuse, 0x3, PT ;  /* 0x000000031400780c */ /* 0x040fe20003f64070 */
[----:B------:R-:W-:Y:S01]  /*13e0*/  IMAD R4, R20, 0x4, R4 ;  /* 0x0000000414047824 */ /* 0x000fe200078e0204 */
[----:B------:R-:W-:Y:S01]  /*13f0*/  MOV R6, 0xff7fffff ;  /* 0xff7fffff00067802 */ /* 0x000fe20000000f00 */
[----:B------:R-:W-:Y:S02]  /*1400*/  VIADD R8, R14, 0x7 ;  /* 0x000000070e087836 */ /* 0x000fe40000000000 */
[----:B------:R-:W-:Y:S01]  /*1410*/  BSSY.RECONVERGENT B0, `(.L_x_19861) ;  /* 0x00000ee000007945 */ /* 0x000fe20003800200 */
[----:B------:R-:W-:Y:S02]  /*1420*/  IMAD.MOV.U32 R11, RZ, RZ, RZ ;  /* 0x000000ffff0b7224 */ /* 0x000fe400078e00ff */
[----:B------:R-:W-:-:S04]  /*1430*/  SHF.R.S32.HI R9, RZ, 0x1f, R8 ;  /* 0x0000001fff097819 */ /* 0x000fc80000011408 */
[----:B------:R-:W-:-:S04]  /*1440*/  LEA.HI R9, R9, R8, RZ, 0x3 ;  /* 0x0000000809097211 */ /* 0x000fc800078f18ff */
        /* <DEDUP_REMOVED lines=27> */
.L_x_19865:
        /* <DEDUP_REMOVED lines=11> */
.L_x_19864:
[----:B------:R-:W-:Y:S05]  /*16b0*/  BSYNC.RECONVERGENT B1 ;  /* 0x0000000000017941 */ /* 0x000fea0003800200 */
.L_x_19863:
        /* <DEDUP_REMOVED lines=12> */
.L_x_19868:
        /* <DEDUP_REMOVED lines=15> */
[----:B-----5:R-:W-:Y:S02]  /*1870*/  FMUL.FTZ R13, R8, 1.4426950216293334961 ;  /* 0x3fb8aa3b080d7820 */ /* 0x020fe40000410000 */
        /* <DEDUP_REMOVED lines=84> */
.L_x_19867:
[----:B------:R-:W-:Y:S05]  /*1dc0*/  BSYNC.RECONVERGENT B1 ;  /* 0x0000000000017941 */ /* 0x000fea0003800200 */
.L_x_19866:
        /* <DEDUP_REMOVED lines=55> */
.L_x_19870:
[----:B------:R-:W-:Y:S05]  /*2140*/  BSYNC.RECONVERGENT B1 ;  /* 0x0000000000017941 */ /* 0x000fea0003800200 */
.L_x_19869:
        /* <DEDUP_REMOVED lines=26> */
.L_x_19862:
[----:B------:R-:W-:Y:S05]  /*22f0*/  BSYNC.RECONVERGENT B0 ;  /* 0x0000000000007941 */ /* 0x000fea0003800200 */
.L_x_19861:
        /* <DEDUP_REMOVED lines=39> */
.L_x_19875:
[----:B------:R-:W0:Y:S01]  /*2570*/  LDS R4, [R6] ;  /* 0x0000000006047984 */ /* 0x000e220000000800 */
[----:B------:R-:W-:-:S05]  /*2580*/  VIADD R7, R7, 0x1 ;  /* 0x0000000107077836 */ /* 0x000fca0000000000 */
[----:B------:R-:W-:Y:S01]  /*2590*/  ISETP.NE.AND P0, PT, R7, RZ, PT ;  /* 0x000000ff0700720c */ /* 0x000fe20003f05270 */
[----:B0-----:R-:W-:-:S05]  /*25a0*/  FMUL.FTZ R9, R4, R3 ;  /* 0x0000000304097220 */ /* 0x001fca0000410000 */
[----:B------:R0:W-:Y:S02]  /*25b0*/  STS [R6], R9 ;  /* 0x0000000906007388 */ /* 0x0001e40000000800 */
[----:B0-----:R-:W-:-:S05]  /*25c0*/  VIADD R6, R6, 0x200 ;  /* 0x0000020006067836 */ /* 0x001fca0000000000 */
[----:B------:R-:W-:Y:S05]  /*25d0*/  @P0 BRA `(.L_x_19875) ;  /* 0xfffffffc00e40947 */ /* 0x000fea000383ffff */
.L_x_19874:
[----:B------:R-:W-:Y:S05]  /*25e0*/  BSYNC.RECONVERGENT B1 ;  /* 0x0000000000017941 */ /* 0x000fea0003800200 */
.L_x_19873:
        /* <DEDUP_REMOVED lines=12> */
.L_x_19878:
        /* <DEDUP_REMOVED lines=52> */
.L_x_19877:
[----:B------:R-:W-:Y:S05]  /*29f0*/  BSYNC.RECONVERGENT B1 ;  /* 0x0000000000017941 */ /* 0x000fea0003800200 */
.L_x_19876:
        /* <DEDUP_REMOVED lines=31> */
.L_x_19880:
[----:B------:R-:W-:Y:S05]  /*2bf0*/  BSYNC.RECONVERGENT B1 ;  /* 0x0000000000017941 */ /* 0x000fea0003800200 */
.L_x_19879:
        /* <DEDUP_REMOVED lines=14> */
.L_x_19872:
[----:B------:R-:W-:Y:S05]  /*2ce0*/  BSYNC.RECONVERGENT B0 ;  /* 0x0000000000007941 */ /* 0x000fea0003800200 */
.L_x_19871:
[----:B------:R-:W-:Y:S01]  /*2cf0*/  VIADD R2, R14, 0x7 ;  /* 0x000000070e027836 */ /* 0x000fe20000000000 */
[----:B------:R-:W-:Y:S01]  /*2d00*/  BAR.SYNC.DEFER_BLOCKING 0x0 ;  /* 0x0000000000007b1d */ /* 0x000fe20000010000 */
[----:B------:R-:W-:-:S03]  /*2d10*/  IMAD.MOV.U32 R23, RZ, RZ, RZ ;  /* 0x000000ffff177224 */ /* 0x000fc600078e00ff */
[----:B01----:R-:W-:Y:S02]  /*2d20*/  SHF.R.S32.HI R3, RZ, 0x1f, R2 ;  /* 0x0000001fff037819 */ /* 0x003fe40000011402 */
[----:B------:R-:W0:Y:S01]  /*2d30*/  LDCU UR7, c[0x0][0x3cc] ;  /* 0x00007980ff0777ac */ /* 0x000e220008000800 */
[----:B------:R-:W-:Y:S01]  /*2d40*/  BSSY.RECONVERGENT B0, `(.L_x_19881) ;  /* 0x0000199000007945 */ /* 0x000fe20003800200 */
[----:B------:R-:W-:Y:S01]  /*2d50*/  LEA.HI R3, R3, R2, RZ, 0x3 ;  /* 0x0000000203037211 */ /* 0x000fe200078f18ff */
[----:B------:R-:W1:Y:S03]  /*2d60*/  LDCU.64 UR10, c[0x0][0x398] ;  /* 0x00007300ff0a77ac */ /* 0x000e660008000a00 */
[----:B------:R-:W-:-:S04]  /*2d70*/  SHF.R.S32.HI R22, RZ, 0x3, R3 ;  /* 0x00000003ff167819 */ /* 0x000fc80000011403 */
[----:B------:R-:W-:-:S13]  /*2d80*/  ISETP.GE.AND P0, PT, R17, R22, PT ;  /* 0x000000161100720c */ /* 0x000fda0003f06270 */
[----:B01----:R-:W-:Y:S05]  /*2d90*/  @P0 BRA `(.L_x_19882) ;  /* 0x00000018004c0947 */ /* 0x003fea0003800000 */
[----:B------:R-:W0:Y:S01]  /*2da0*/  LDCU UR5, c[0x0][0x3d0] ;  /* 0x00007a00ff0577ac */ /* 0x000e220008000800 */
[----:B------:R-:W1:Y:S01]  /*2db0*/  LDC.64 R4, c[0x0][0x3a8] ;  /* 0x0000ea00ff047b82 */ /* 0x000e620000000a00 */
[----:B------:R-:W-:Y:S01]  /*2dc0*/  LOP3.LUT R3, RZ, R17, RZ, 0x33, !PT ;  /* 0x00000011ff037212 */ /* 0x000fe200078e33ff */
[----:B------:R-:W-:Y:S01]  /*2dd0*/  BSSY.RECONVERGENT B1, `(.L_x_19883) ;  /* 0x0000092000017945 */ /* 0x000fe20003800200 */
[----:B------:R-:W2:Y:S01]  /*2de0*/  LDCU UR6, c[0x0][0x3b8] ;  /* 0x00007700ff0677ac */ /* 0x000ea20008000800 */
[----:B------:R-:W-:Y:S01]  /*2df0*/  VIADD R24, R22, 0xffffffff ;  /* 0xffffffff16187836 */ /* 0x000fe20000000000 */
[----:B------:R-:W-:Y:S01]  /*2e00*/  IADD3 R30, PT, PT, R3, R22, RZ ;  /* 0x00000016031e7210 */ /* 0x000fe20007ffe0ff */
[----:B------:R-:W-:Y:S01]  /*2e10*/  IMAD.MOV.U32 R23, RZ, RZ, RZ ;  /* 0x000000ffff177224 */ /* 0x000fe200078e00ff */
[----:B------:R-:W3:Y:S02]  /*2e20*/  LDCU UR4, c[0x0][0x3ec] ;  /* 0x00007d80ff0477ac */ /* 0x000ee40008000800 */
[----:B------:R-:W-:Y:S01]  /*2e30*/  LOP3.LUT P0, RZ, R30, 0x4, RZ, 0xc0, !PT ;  /* 0x000000041eff7812 */ /* 0x000fe2000780c0ff */
[----:B0-----:R-:W-:-:S02]  /*2e40*/  IMAD R7, R12, UR5, RZ ;  /* 0x000000050c077c24 */ /* 0x001fc4000f8e02ff */
[----:B--2--5:R-:W-:-:S03]  /*2e50*/  IMAD R13, R0, UR6, RZ ;  /* 0x00000006000d7c24 */ /* 0x024fc6000f8e02ff */
[----:B------:R-:W-:Y:S02]  /*2e60*/  LEA R2, P2, R20, R7, 0x3 ;  /* 0x0000000714027211 */ /* 0x000fe400078418ff */
[----:B---3--:R-:W-:Y:S01]  /*2e70*/  IADD3 R21, PT, PT, R21, -UR4, RZ ;  /* 0x8000000415157c10 */ /* 0x008fe2000fffe0ff */
[----:B-1----:R-:W-:Y:S01]  /*2e80*/  IMAD.WIDE R12, R13, 0x4, R4 ;  /* 0x000000040d0c7825 */ /* 0x002fe200078e0204 */
[----:B------:R-:W-:-:S03]  /*2e90*/  LEA.HI.X.SX32 R3, R7, RZ, 0x1, P2 ;  /* 0x000000ff07037211 */ /* 0x000fc600010f0eff */
[----:B------:R-:W-:Y:S06]  /*2ea0*/  @P0 BRA `(.L_x_19884) ;  /* 0x0000000800100947 */ /* 0x000fec0003800000 */
[----:B------:R-:W0:Y:S01]  /*2eb0*/  I2F.RP R7, R25 ;  /* 0x0000001900077306 */ /* 0x000e220000209400 */
[----:B------:R-:W1:Y:S01]  /*2ec0*/  LDC R6, c[0x0][0x3f0] ;  /* 0x0000fc00ff067b82 */ /* 0x000e620000000800 */
[----:B------:R-:W-:Y:S01]  /*2ed0*/  SHF.L.U32 R31, R17, 0x3, RZ ;  /* 0x00000003111f7819 */ /* 0x000fe200000006ff */
[----:B------:R-:W-:Y:S01]  /*2ee0*/  BSSY.RECONVERGENT B2, `(.L_x_19885) ;  /* 0x000007f000027945 */ /* 0x000fe20003800200 */
[----:B------:R-:W-:Y:S02]  /*2ef0*/  IMAD.MOV.U32 R23, RZ, RZ, RZ ;  /* 0x000000ffff177224 */ /* 0x000fe400078e00ff */
[----:B------:R-:W-:-:S04]  /*2f00*/  LOP3.LUT R27, R31, R27, RZ, 0x3c, !PT ;  /* 0x0000001b1f1b7212 */ /* 0x000fc800078e3cff */
[----:B------:R-:W-:Y:S01]  /*2f10*/  ISETP.GE.AND P3, PT, R27, RZ, PT ;  /* 0x000000ff1b00720c */ /* 0x000fe20003f66270 */
[----:B0-----:R-:W0:Y:S02]  /*2f20*/  MUFU.RCP R7, R7 ;  /* 0x0000000700077308 */ /* 0x001e240000001000 */
[----:B0-----:R-:W-:Y:S01]  /*2f30*/  VIADD R4, R7, 0xffffffe ;  /* 0x0ffffffe07047836 */ /* 0x001fe20000000000 */
[----:B-1----:R-:W-:-:S05]  /*2f40*/  IABS R7, R6 ;  /* 0x0000000600077213 */ /* 0x002fca0000000000 */
[----:B------:R0:W1:Y:S02]  /*2f50*/  F2I.FTZ.U32.TRUNC.NTZ R5, R4 ;  /* 0x0000000400057305 */ /* 0x000064000021f000 */
[----:B0-----:R-:W-:Y:S02]  /*2f60*/  IMAD.MOV.U32 R4, RZ, RZ, RZ ;  /* 0x000000ffff047224 */ /* 0x001fe400078e00ff */
[----:B-1----:R-:W-:-:S04]  /*2f70*/  IMAD.MOV R8, RZ, RZ, -R5 ;  /* 0x000000ffff087224 */ /* 0x002fc800078e0a05 */
[----:B------:R-:W-:Y:S01]  /*2f80*/  IMAD R9, R8, R25, RZ ;  /* 0x0000001908097224 */ /* 0x000fe200078e02ff */
[----:B------:R-:W-:-:S03]  /*2f90*/  IABS R8, R31 ;  /* 0x0000001f00087213 */ /* 0x000fc60000000000 */
[----:B------:R-:W-:-:S06]  /*2fa0*/  IMAD.HI.U32 R9, R5, R9, R4 ;  /* 0x0000000905097227 */ /* 0x000fcc00078e0004 */
[----:B------:R-:W-:Y:S02]  /*2fb0*/  IMAD.HI.U32 R4, R9, R8, RZ ;  /* 0x0000000809047227 */ /* 0x000fe400078e00ff */
[----:B------:R-:W0:Y:S02]  /*2fc0*/  I2F.RP R9, R7 ;  /* 0x0000000700097306 */ /* 0x000e240000209400 */
[----:B------:R-:W-:-:S04]  /*2fd0*/  IMAD.MOV R5, RZ, RZ, -R4 ;  /* 0x000000ffff057224 */ /* 0x000fc800078e0a04 */
[----:B------:R-:W-:-:S05]  /*2fe0*/  IMAD R8, R25, R5, R8 ;  /* 0x0000000519087224 */ /* 0x000fca00078e0208 */
[----:B------:R-:W-:Y:S01]  /*2ff0*/  ISETP.GT.U32.AND P2, PT, R25, R8, PT ;  /* 0x000000081900720c */ /* 0x000fe20003f44070 */
[----:B0-----:R-:W0:-:S12]  /*3000*/  MUFU.RCP R9, R9 ;  /* 0x0000000900097308 */ /* 0x001e180000001000 */
[-C--:B------:R-:W-:Y:S01]  /*3010*/  @!P2 IADD3 R8, PT, PT, R8, -R25.reuse, RZ ;  /* 0x800000190808a210 */ /* 0x080fe20007ffe0ff */
[----:B------:R-:W-:Y:S01]  /*3020*/  @!P2 VIADD R4, R4, 0x1 ;  /* 0x000000010404a836 */ /* 0x000fe20000000000 */
[----:B------:R-:W-:Y:S02]  /*3030*/  ISETP.NE.AND P2, PT, R6, RZ, PT ;  /* 0x000000ff0600720c */ /* 0x000fe40003f45270 */
[----:B------:R-:W-:Y:S01]  /*3040*/  ISETP.GE.U32.AND P0, PT, R8, R25, PT ;  /* 0x000000190800720c */ /* 0x000fe20003f06070 */
[----:B0-----:R-:W-:-:S06]  /*3050*/  VIADD R5, R9, 0xffffffe ;  /* 0x0ffffffe09057836 */ /* 0x001fcc0000000000 */
[----:B------:R-:W0:Y:S06]  /*3060*/  F2I.FTZ.U32.TRUNC.NTZ R5, R5 ;  /* 0x0000000500057305 */ /* 0x000e2c000021f000 */
[----:B------:R-:W-:-:S05]  /*3070*/  @P0 IADD3 R4, PT, PT, R4, 0x1, RZ ;  /* 0x0000000104040810 */ /* 0x000fca0007ffe0ff */
[----:B------:R-:W-:-:S05]  /*3080*/  @!P3 IMAD.MOV R4, RZ, RZ, -R4 ;  /* 0x000000ffff04b224 */ /* 0x000fca00078e0a04 */
[----:B------:R-:W-:Y:S01]  /*3090*/  SEL R26, R26, R4, !P1 ;  /* 0x000000041a1a7207 */ /* 0x000fe20004800000 */
[----:B0-----:R-:W-:-:S05]  /*30a0*/  IMAD.MOV R8, RZ, RZ, -R5 ;  /* 0x000000ffff087224 */ /* 0x001fca00078e0a05 */
[----:B------:R-:W-:Y:S01]  /*30b0*/  MOV R4, R8 ;  /* 0x0000000800047202 */ /* 0x000fe20000000f00 */
[----:B------:R-:W-:-:S04]  /*30c0*/  IMAD.IADD R8, R26, 0x1, R18 ;  /* 0x000000011a087824 */ /* 0x000fc800078e0212 */
[----:B------:R-:W-:Y:S01]  /*30d0*/  IMAD R9, R4, R7, RZ ;  /* 0x0000000704097224 */ /* 0x000fe200078e02ff */
[----:B------:R-:W-:Y:S01]  /*30e0*/  IABS R10, R8 ;  /* 0x00000008000a7213 */ /* 0x000fe20000000000 */
[----:B------:R-:W-:Y:S01]  /*30f0*/  IMAD.MOV.U32 R4, RZ, RZ, RZ ;  /* 0x000000ffff047224 */ /* 0x000fe200078e00ff */
[----:B------:R-:W-:-:S03]  /*3100*/  ISETP.GE.AND P1, PT, R8, RZ, PT ;  /* 0x000000ff0800720c */ /* 0x000fc60003f26270 */
[----:B------:R-:W-:-:S06]  /*3110*/  IMAD.HI.U32 R9, R5, R9, R4 ;  /* 0x0000000905097227 */ /* 0x000fcc00078e0004 */
[----:B------:R-:W-:-:S05]  /*3120*/  IMAD.HI.U32 R4, R9, R10, RZ ;  /* 0x0000000a09047227 */ /* 0x000fca00078e00ff */
[----:B------:R-:W-:-:S05]  /*3130*/  IADD3 R4, PT, PT, -R4, RZ, RZ ;  /* 0x000000ff04047210 */ /* 0x000fca0007ffe1ff */
[----:B------:R-:W-:-:S05]  /*3140*/  IMAD R4, R7, R4, R10 ;  /* 0x0000000407047224 */ /* 0x000fca00078e020a */
[----:B------:R-:W-:-:S13]  /*3150*/  ISETP.GT.U32.AND P0, PT, R7, R4, PT ;  /* 0x000000040700720c */ /* 0x000fda0003f04070 */
[----:B------:R-:W-:-:S05]  /*3160*/  @!P0 IMAD.IADD R4, R4, 0x1, -R7 ;  /* 0x0000000104048824 */ /* 0x000fca00078e0a07 */
[----:B------:R-:W-:-:S13]  /*3170*/  ISETP.GT.U32.AND P0, PT, R7, R4, PT ;  /* 0x000000040700720c */ /* 0x000fda0003f04070 */
[----:B------:R-:W-:Y:S01]  /*3180*/  @!P0 IMAD.IADD R4, R4, 0x1, -R7 ;  /* 0x0000000104048824 */ /* 0x000fe200078e0a07 */
[----:B------:R-:W-:-:S04]  /*3190*/  ISETP.GT.AND P0, PT, R26, R21, PT ;  /* 0x000000151a00720c */ /* 0x000fc80003f04270 */
[----:B------:R-:W-:Y:S02]  /*31a0*/  @!P1 IADD3 R4, PT, PT, -R4, RZ, RZ ;  /* 0x000000ff04049210 */ /* 0x000fe40007ffe1ff */
[----:B------:R-:W-:-:S04]  /*31b0*/  @!P2 LOP3.LUT R4, RZ, R6, RZ, 0x33, !PT ;  /* 0x00000006ff04a212 */ /* 0x000fc800078e33ff */
[----:B------:R-:W-:-:S13]  /*31c0*/  ISETP.NE.AND P1, PT, R4, RZ, PT ;  /* 0x000000ff0400720c */ /* 0x000fda0003f25270 */
[----:B------:R-:W-:Y:S05]  /*31d0*/  @!P0 BRA P1, `(.L_x_19886) ;  /* 0x00000004003c8947 */ /* 0x000fea0000800000 */
        /* <DEDUP_REMOVED lines=14> */
[----:B------:R-:W-:-:S04]  /*32c0*/  LEA R4, R28, R7, 0x18 ;  /* 0x000000071c047211 */ /* 0x000fc800078ec0ff */
[----:B------:R-:W-:-:S05]  /*32d0*/  LEA R35, R31, R4, 0x2 ;  /* 0x000000041f237211 */ /* 0x000fca00078e10ff */
[----:B------:R-:W1:Y:S04]  /*32e0*/  LDS.128 R4, [R35] ;  /* 0x0000000023047984 */ /* 0x000e680000000c00 */
[----:B------:R-:W2:Y:S01]  /*32f0*/  LDS.128 R8, [R35+0x10] ;  /* 0x0000100023087984 */ /* 0x000ea20000000c00 */
[----:B-1----:R-:W-:Y:S02]  /*3300*/  F2FP.BF16.F32.PACK_AB R4, R5, R4 ;  /* 0x000000040504723e */ /* 0x002fe400000010ff */
[----:B------:R-:W-:Y:S02]  /*3310*/  F2FP.BF16.F32.PACK_AB R6, R7, R6 ;  /* 0x000000060706723e */ /* 0x000fe400000010ff */
[----:B--2---:R-:W-:Y:S02]  /*3320*/  F2FP.BF16.F32.PACK_AB R8, R9, R8 ;  /* 0x000000080908723e */ /* 0x004fe400000010ff */
[----:B------:R-:W-:Y:S01]  /*3330*/  F2FP.BF16.F32.PACK_AB R10, R11, R10 ;  /* 0x0000000a0b0a723e */ /* 0x000fe200000010ff */
        /* <DEDUP_REMOVED lines=9> */
[C---:B------:R-:W-:Y:S01]  /*33d0*/  IADD3 R7, PT, PT, R31.reuse, 0x6, RZ ;  /* 0x000000061f077810 */ /* 0x040fe20007ffe0ff */
[----:B------:R-:W-:Y:S01]  /*33e0*/  VIADD R31, R31, 0x7 ;  /* 0x000000071f1f7836 */ /* 0x000fe20000000000 */
[----:B------:R-:W-:-:S02]  /*33f0*/  ISETP.GE.AND P1, PT, R5, R14, PT ;  /* 0x0000000e0500720c */ /* 0x000fc40003f26270 */
[-C--:B------:R-:W-:Y:S02]  /*3400*/  ISETP.GE.AND P3, PT, R9, R14.reuse, PT ;  /* 0x0000000e0900720c */ /* 0x080fe40003f66270 */
[-C--:B------:R-:W-:Y:S02]  /*3410*/  ISETP.GE.AND P2, PT, R11, R14.reuse, PT ;  /* 0x0000000e0b00720c */ /* 0x080fe40003f46270 */
[-C--:B------:R-:W-:Y:S02]  /*3420*/  ISETP.GE.AND P0, PT, R7, R14.reuse, PT ;  /* 0x0000000e0700720c */ /* 0x080fe40003f06270 */
[C---:B-----5:R-:W-:Y:S02]  /*3430*/  SEL R5, R34.reuse, RZ, !P6 ;  /* 0x000000ff22057207 */ /* 0x060fe40007000000 */
        /* <DEDUP_REMOVED lines=16> */
.L_x_19888:
[----:B------:R-:W-:Y:S05]  /*3540*/  BSYNC.RECONVERGENT B3 ;  /* 0x0000000000037941 */ /* 0x000fea0003800200 */
.L_x_19887:
[----:B-----5:R-:W-:Y:S02]  /*3550*/  HMUL2.BF16_V2 R4, R4, R34 ;  /* 0x0000002204047232 */ /* 0x020fe40000200000 */
[----:B------:R-:W-:Y:S02]  /*3560*/  HFMA2.BF16_V2 R6, R6, R32, -RZ ;  /* 0x0000002006067231 */ /* 0x000fe400003000ff */
[----:B------:R-:W-:Y:S02]  /*3570*/  HMUL2.BF16_V2 R8, R8, R23 ;  /* 0x0000001708087232 */ /* 0x000fe40000200000 */
[----:B------:R-:W-:Y:S01]  /*3580*/  HFMA2.BF16_V2 R10, R10, R33, -RZ ;  /* 0x000000210a0a7231 */ /* 0x000fe200003000ff */
[C---:B------:R-:W-:Y:S01]  /*3590*/  PRMT R5, R4.reuse, 0x7632, R5 ;  /* 0x0000763204057816 */ /* 0x040fe20000000005 */
[----:B------:R-:W-:Y:S01]  /*35a0*/  IMAD.U32 R11, R4, 0x10000, RZ ;  /* 0x00010000040b7824 */ /* 0x000fe200078e00ff */
        /* <DEDUP_REMOVED lines=18> */
.L_x_19886:
[----:B------:R-:W-:Y:S05]  /*36d0*/  BSYNC.RECONVERGENT B2 ;  /* 0x0000000000027941 */ /* 0x000fea0003800200 */
.L_x_19885:
[----:B------:R-:W-:-:S07]  /*36e0*/  VIADD R17, R17, 0x4 ;  /* 0x0000000411117836 */ /* 0x000fce0000000000 */
.L_x_19884:
[----:B------:R-:W-:Y:S05]  /*36f0*/  BSYNC.RECONVERGENT B1 ;  /* 0x0000000000017941 */ /* 0x000fea0003800200 */
.L_x_19883:
[----:B------:R-:W-:-:S13]  /*3700*/  ISETP.GE.U32.AND P0, PT, R30, 0x4, PT ;  /* 0x000000041e00780c */ /* 0x000fda0003f06070 */
[----:B------:R-:W-:Y:S05]  /*3710*/  @!P0 BRA `(.L_x_19882) ;  /* 0x0000000c00ec8947 */ /* 0x000fea0003800000 */
[----:B------:R-:W0:Y:S01]  /*3720*/  I2F.RP R6, R25 ;  /* 0x0000001900067306 */ /* 0x000e220000209400 */
[----:B------:R-:W-:Y:S02]  /*3730*/  VIADD R29, R29, 0x60 ;  /* 0x000000601d1d7836 */ /* 0x000fe40000000000 */
[----:B------:R-:W-:-:S03]  /*3740*/  IMAD.MOV.U32 R40, RZ, RZ, R25 ;  /* 0x000000ffff287224 */ /* 0x000fc600078e0019 */
[----:B------:R-:W-:Y:S02]  /*3750*/  LEA R28, R28, R29, 0x18 ;  /* 0x0000001d1c1c7211 */ /* 0x000fe400078ec0ff */
[----:B0-----:R-:W0:Y:S02]  /*3760*/  MUFU.RCP R6, R6 ;  /* 0x0000000600067308 */ /* 0x001e240000001000 */
[----:B0-----:R-:W-:-:S06]  /*3770*/  VIADD R4, R6, 0xffffffe ;  /* 0x0ffffffe06047836 */ /* 0x001fcc0000000000 */
[----:B------:R0:W1:Y:S02]  /*3780*/  F2I.FTZ.U32.TRUNC.NTZ R5, R4 ;  /* 0x0000000400057305 */ /* 0x000064000021f000 */
[----:B0-----:R-:W-:Y:S02]  /*3790*/  MOV R4, RZ ;  /* 0x000000ff00047202 */ /* 0x001fe40000000f00 */
[----:B-1----:R-:W-:-:S05]  /*37a0*/  IADD3 R8, PT, PT, RZ, -R5, RZ ;  /* 0x80000005ff087210 */ /* 0x002fca0007ffe0ff */
[----:B------:R-:W-:-:S04]  /*37b0*/  IMAD R41, R8, R25, RZ ;  /* 0x0000001908297224 */ /* 0x000fc800078e02ff */
[----:B------:R-:W-:-:S07]  /*37c0*/  IMAD.HI.U32 R41, R5, R41, R4 ;  /* 0x0000002905297227 */ /* 0x000fce00078e0004 */
.L_x_19897:
[----:B------:R-:W0:Y:S01]  /*37d0*/  LDC R32, c[0x0][0x3f0] ;  /* 0x0000fc00ff207b82 */ /* 0x000e220000000800 */
[C---:B------:R-:W-:Y:S01]  /*37e0*/  IMAD.SHL.U32 R25, R17.reuse, 0x8, RZ ;  /* 0x0000000811197824 */ /* 0x040fe200078e00ff */
[----:B------:R-:W-:Y:S01]  /*37f0*/  BSSY.RECONVERGENT B1, `(.L_x_19889) ;  /* 0x0000078000017945 */ /* 0x000fe20003800200 */
[C---:B------:R-:W-:Y:S02]  /*3800*/  IMAD R29, R17.reuse, 0x20, R28 ;  /* 0x00000020111d7824 */ /* 0x040fe400078e021c */
[----:B------:R-:W-:Y:S01]  /*3810*/  IMAD.WIDE.U32 R26, R17, 0x4, R12 ;  /* 0x00000004111a7825 */ /* 0x000fe200078e000c */
[----:B------:R-:W-:Y:S02]  /*3820*/  IABS R4, R25 ;  /* 0x0000001900047213 */ /* 0x000fe40000000000 */
[----:B------:R-:W1:Y:S03]  /*3830*/  LDC R38, c[0x0][0x3f4] ;  /* 0x0000fd00ff267b82 */ /* 0x000e660000000800 */
[----:B------:R-:W-:-:S04]  /*3840*/  IMAD.HI.U32 R41, R41, R4, RZ ;  /* 0x0000000429297227 */ /* 0x000fc800078e00ff */
[----:B------:R-:W-:Y:S01]  /*3850*/  IMAD.MOV R5, RZ, RZ, -R41 ;  /* 0x000000ffff057224 */ /* 0x000fe200078e0a29 */
[----:B0-----:R-:W-:-:S04]  /*3860*/  IABS R36, R32 ;  /* 0x0000002000247213 */ /* 0x001fc80000000000 */
[----:B------:R-:W0:Y:S01]  /*3870*/  I2F.RP R6, R36 ;  /* 0x0000002400067306 */ /* 0x000e220000209400 */
[-C--:B-1----:R-:W-:Y:S02]  /*3880*/  IABS R35, R38.reuse ;  /* 0x0000002600237213 */ /* 0x082fe40000000000 */
[----:B------:R-:W-:-:S03]  /*3890*/  LOP3.LUT R34, RZ, R38, RZ, 0x33, !PT ;  /* 0x00000026ff227212 */ /* 0x000fc600078e33ff */
[----:B------:R-:W-:Y:S01]  /*38a0*/  IMAD R5, R35, R5, R4 ;  /* 0x0000000523057224 */ /* 0x000fe200078e0204 */
[----:B------:R-:W-:-:S04]  /*38b0*/  LOP3.LUT R4, R25, R38, RZ, 0x3c, !PT ;  /* 0x0000002619047212 */ /* 0x000fc800078e3cff */
[----:B------:R-:W-:Y:S01]  /*38c0*/  ISETP.GT.U32.AND P1, PT, R40, R5, PT ;  /* 0x000000052800720c */ /* 0x000fe20003f24070 */
[----:B0-----:R-:W0:Y:S01]  /*38d0*/  MUFU.RCP R6, R6 ;  /* 0x0000000600067308 */ /* 0x001e220000001000 */
[----:B------:R-:W-:Y:S01]  /*38e0*/  ISETP.GE.AND P2, PT, R4, RZ, PT ;  /* 0x000000ff0400720c */ /* 0x000fe20003f46270 */
[----:B------:R-:W-:-:S10]  /*38f0*/  IMAD.MOV.U32 R4, RZ, RZ, RZ ;  /* 0x000000ffff047224 */ /* 0x000fd400078e00ff */
[----:B------:R-:W-:Y:S01]  /*3900*/  @!P1 IADD3 R5, PT, PT, R5, -R35, RZ ;  /* 0x8000002305059210 */ /* 0x000fe20007ffe0ff */
[----:B------:R-:W-:-:S03]  /*3910*/  @!P1 VIADD R41, R41, 0x1 ;  /* 0x0000000129299836 */ /* 0x000fc60000000000 */
[----:B------:R-:W-:Y:S01]  /*3920*/  ISETP.GE.U32.AND P0, PT, R5, R40, PT ;  /* 0x000000280500720c */ /* 0x000fe20003f06070 */
[----:B0-----:R-:W-:-:S06]  /*3930*/  VIADD R5, R6, 0xffffffe ;  /* 0x0ffffffe06057836 */ /* 0x001fcc0000000000 */
[----:B------:R-:W0:Y:S06]  /*3940*/  F2I.FTZ.U32.TRUNC.NTZ R5, R5 ;  /* 0x0000000500057305 */ /* 0x000e2c000021f000 */
[----:B------:R-:W-:Y:S02]  /*3950*/  @P0 IADD3 R41, PT, PT, R41, 0x1, RZ ;  /* 0x0000000129290810 */ /* 0x000fe40007ffe0ff */
[----:B------:R-:W-:-:S03]  /*3960*/  ISETP.NE.AND P0, PT, R38, RZ, PT ;  /* 0x000000ff2600720c */ /* 0x000fc60003f05270 */
[----:B------:R-:W-:-:S05]  /*3970*/  @!P2 IMAD.MOV R41, RZ, RZ, -R41 ;  /* 0x000000ffff29a224 */ /* 0x000fca00078e0a29 */
[----:B------:R-:W-:Y:S01]  /*3980*/  SEL R41, R34, R41, !P0 ;  /* 0x0000002922297207 */ /* 0x000fe20004000000 */
[----:B0-----:R-:W-:-:S03]  /*3990*/  IMAD.MOV R33, RZ, RZ, -R5 ;  /* 0x000000ffff217224 */ /* 0x001fc600078e0a05 */
[----:B------:R-:W-:Y:S01]  /*39a0*/  IADD3 R6, PT, PT, R41, R18, RZ ;  /* 0x0000001229067210 */ /* 0x000fe20007ffe0ff */
[----:B------:R-:W-:-:S03]  /*39b0*/  IMAD R33, R33, R36, RZ ;  /* 0x0000002421217224 */ /* 0x000fc600078e02ff */
[----:B------:R-:W-:Y:S01]  /*39c0*/  IABS R7, R6 ;  /* 0x0000000600077213 */ /* 0x000fe20000000000 */
[----:B------:R-:W-:Y:S01]  /*39d0*/  IMAD.HI.U32 R33, R5, R33, R4 ;  /* 0x0000002105217227 */ /* 0x000fe200078e0004 */
[----:B------:R-:W-:-:S03]  /*39e0*/  ISETP.GE.AND P2, PT, R6, RZ, PT ;  /* 0x000000ff0600720c */ /* 0x000fc60003f46270 */
[----:B------:R-:W-:-:S04]  /*39f0*/  IMAD.MOV.U32 R5, RZ, RZ, R7 ;  /* 0x000000ffff057224 */ /* 0x000fc800078e0007 */
[----:B------:R-:W-:-:S05]  /*3a00*/  IMAD.HI.U32 R4, R33, R5, RZ ;  /* 0x0000000521047227 */ /* 0x000fca00078e00ff */
[----:B------:R-:W-:-:S05]  /*3a10*/  IADD3 R4, PT, PT, -R4, RZ, RZ ;  /* 0x000000ff04047210 */ /* 0x000fca0007ffe1ff */
[----:B------:R-:W-:-:S05]  /*3a20*/  IMAD R5, R36, R4, R5 ;  /* 0x0000000424057224 */ /* 0x000fca00078e0205 */
[----:B------:R-:W-:-:S13]  /*3a30*/  ISETP.GT.U32.AND P1, PT, R36, R5, PT ;  /* 0x000000052400720c */ /* 0x000fda0003f24070 */
[----:B------:R-:W-:-:S05]  /*3a40*/  @!P1 IMAD.IADD R5, R5, 0x1, -R36 ;  /* 0x0000000105059824 */ /* 0x000fca00078e0a24 */
[----:B------:R-:W-:-:S13]  /*3a50*/  ISETP.GT.U32.AND P1, PT, R36, R5, PT ;  /* 0x000000052400720c */ /* 0x000fda0003f24070 */
[----:B------:R-:W-:Y:S01]  /*3a60*/  @!P1 IMAD.IADD R5, R5, 0x1, -R36 ;  /* 0x0000000105059824 */ /* 0x000fe200078e0a24 */
[----:B------:R-:W-:Y:S02]  /*3a70*/  ISETP.NE.AND P1, PT, R32, RZ, PT ;  /* 0x000000ff2000720c */ /* 0x000fe40003f25270 */
[----:B------:R-:W-:Y:S02]  /*3a80*/  LOP3.LUT R32, RZ, R32, RZ, 0x33, !PT ;  /* 0x00000020ff207212 */ /* 0x000fe400078e33ff */
[----:B------:R-:W-:Y:S02]  /*3a90*/  @!P2 IADD3 R5, PT, PT, -R5, RZ, RZ ;  /* 0x000000ff0505a210 */ /* 0x000fe40007ffe1ff */
[----:B------:R-:W-:Y:S02]  /*3aa0*/  ISETP.GT.AND P2, PT, R41, R21, PT ;  /* 0x000000152900720c */ /* 0x000fe40003f44270 */
[----:B------:R-:W-:-:S04]  /*3ab0*/  SEL R5, R32, R5, !P1 ;  /* 0x0000000520057207 */ /* 0x000fc80004800000 */
[----:B------:R-:W-:-:S13]  /*3ac0*/  ISETP.NE.AND P3, PT, R5, RZ, PT ;  /* 0x000000ff0500720c */ /* 0x000fda0003f65270 */
[----:B------:R-:W-:Y:S05]  /*3ad0*/  @!P2 BRA P3, `(.L_x_19890) ;  /* 0x000000040024a947 */ /* 0x000fea0001800000 */
[----:B------:R-:W2:Y:S04]  /*3ae0*/  LDG.E.CONSTANT R5, desc[UR8][R26.64] ;  /* 0x000000081a057981 */ /* 0x000ea8000c1e9900 */
[----:B------:R-:W0:Y:S01]  /*3af0*/  LDS.128 R8, [R29+0x10] ;  /* 0x000010001d087984 */ /* 0x000e220000000c00 */
[----:B--2---:R-:W-:-:S03]  /*3b00*/  IMAD.WIDE R4, R5, UR7, R2 ;  /* 0x0000000705047c25 */ /* 0x004fc6000f8e0202 */
[----:B------:R-:W-:-:S04]  /*3b10*/  LEA R30, P2, R4, UR10, 0x1 ;  /* 0x0000000a041e7c11 */ /* 0x000fc8000f8408ff */
[----:B------:R-:W-:Y:S02]  /*3b20*/  LEA.HI.X R31, R4, UR11, R5, 0x1, P2 ;  /* 0x0000000b041f7c11 */ /* 0x000fe400090f0c05 */
[----:B------:R-:W1:Y:S04]  /*3b30*/  LDS.128 R4, [R29] ;  /* 0x000000001d047984 */ /* 0x000e680000000c00 */
[----:B------:R2:W5:Y:S04]  /*3b40*/  LDG.E.CONSTANT R37, desc[UR8][R30.64] ;  /* 0x000000081e257981 */ /* 0x000568000c1e9900 */
[----:B------:R2:W5:Y:S04]  /*3b50*/  LDG.E.CONSTANT R40, desc[UR8][R30.64+0x4] ;  /* 0x000004081e287981 */ /* 0x000568000c1e9900 */
[----:B------:R2:W5:Y:S04]  /*3b60*/  LDG.E.CONSTANT R39, desc[UR8][R30.64+0x8] ;  /* 0x000008081e277981 */ /* 0x000568000c1e9900 */
[----:B------:R2:W5:Y:S01]  /*3b70*/  LDG.E.CONSTANT R41, desc[UR8][R30.64+0xc] ;  /* 0x00000c081e297981 */ /* 0x000562000c1e9900 */
[----:B------:R-:W-:Y:S01]  /*3b80*/  ISETP.NE.AND P2, PT, R17, R24, PT ;  /* 0x000000181100720c */ /* 0x000fe20003f45270 */
[----:B------:R-:W-:Y:S01]  /*3b90*/  BSSY.RECONVERGENT B2, `(.L_x_19891) ;  /* 0x0000025000027945 */ /* 0x000fe20003800200 */
[----:B0-----:R-:W-:-:S02]  /*3ba0*/  F2FP.BF16.F32.PACK_AB R8, R9, R8 ;  /* 0x000000080908723e */ /* 0x001fc400000010ff */
[----:B------:R-:W-:Y:S02]  /*3bb0*/  F2FP.BF16.F32.PACK_AB R10, R11, R10 ;  /* 0x0000000a0b0a723e */ /* 0x000fe400000010ff */
[----:B-1----:R-:W-:Y:S02]  /*3bc0*/  F2FP.BF16.F32.PACK_AB R4, R5, R4 ;  /* 0x000000040504723e */ /* 0x002fe400000010ff */
[----:B------:R-:W-:-:S05]  /*3bd0*/  F2FP.BF16.F32.PACK_AB R5, R7, R6 ;  /* 0x000000060705723e */ /* 0x000fca00000010ff */
[----:B--2---:R-:W-:Y:S05]  /*3be0*/  @P2 BRA `(.L_x_19892) ;  /* 0x00000000007c2947 */ /* 0x004fea0003800000 */
[C---:B------:R-:W-:Y:S01]  /*3bf0*/  VIADD R7, R25.reuse, 0x2 ;  /* 0x0000000219077836 */ /* 0x040fe20000000000 */
[C---:B------:R-:W-:Y:S01]  /*3c00*/  IADD3 R9, PT, PT, R25.reuse, 0x3, RZ ;  /* 0x0000000319097810 */ /* 0x040fe20007ffe0ff */
[C---:B------:R-:W-:Y:S01]  /*3c10*/  VIADD R11, R25.reuse, 0x4 ;  /* 0x00000004190b7836 */ /* 0x040fe20000000000 */
[----:B------:R-:W-:Y:S02]  /*3c20*/  IADD3 R31, PT, PT, R25, 0x6, RZ ;  /* 0x00000006191f7810 */ /* 0x000fe40007ffe0ff */
[-C--:B------:R-:W-:Y:S01]  /*3c30*/  ISETP.GE.AND P5, PT, R7, R14.reuse, PT ;  /* 0x0000000e0700720c */ /* 0x080fe20003fa6270 */
[----:B------:R-:W-:Y:S01]  /*3c40*/  VIADD R7, R25, 0x5 ;  /* 0x0000000519077836 */ /* 0x000fe20000000000 */
[-C--:B------:R-:W-:Y:S01]  /*3c50*/  ISETP.GE.AND P6, PT, R9, R14.reuse, PT ;  /* 0x0000000e0900720c */ /* 0x080fe20003fc6270 */
[----:B------:R-:W-:Y:S01]  /*3c60*/  VIADD R9, R25, 0x1 ;  /* 0x0000000119097836 */ /* 0x000fe20000000000 */
[-C--:B------:R-:W-:Y:S01]  /*3c70*/  ISETP.GE.AND P2, PT, R11, R14.reuse, PT ;  /* 0x0000000e0b00720c */ /* 0x080fe20003f46270 */
[----:B------:R-:W-:Y:S01]  /*3c80*/  VIADD R11, R25, 0x7 ;  /* 0x00000007190b7836 */ /* 0x000fe20000000000 */
[----:B------:R-:W-:-:S02]  /*3c90*/  ISETP.GE.AND P3, PT, R7, R14, PT ;  /* 0x0000000e0700720c */ /* 0x000fc40003f66270 */
[C---:B-----5:R-:W-:Y:S02]  /*3ca0*/  PRMT R7, R40.reuse, 0x7632, R7 ;  /* 0x0000763228077816 */ /* 0x060fe40000000007 */
[----:B------:R-:W-:Y:S02]  /*3cb0*/  SEL R40, R40, RZ, !P5 ;  /* 0x000000ff28287207 */ /* 0x000fe40006800000 */
        /* <DEDUP_REMOVED lines=18> */
.L_x_19892:
[----:B------:R-:W-:Y:S05]  /*3de0*/  BSYNC.RECONVERGENT B2 ;  /* 0x0000000000027941 */ /* 0x000fea0003800200 */
.L_x_19891:
        /* <DEDUP_REMOVED lines=24> */
.L_x_19890:
[----:B------:R-:W-:Y:S05]  /*3f70*/  BSYNC.RECONVERGENT B1 ;  /* 0x0000000000017941 */ /* 0x000fea0003800200 */
.L_x_19889:
[----:B------:R-:W0:Y:S01]  /*3f80*/  I2F.RP R6, R35 ;  /* 0x0000002300067306 */ /* 0x000e220000209400 */
[----:B------:R-:W-:Y:S01]  /*3f90*/  VIADD R39, R17, 0x4 ;  /* 0x0000000411277836 */ /* 0x000fe20000000000 */
[----:B------:R-:W-:Y:S01]  /*3fa0*/  BSSY.RECONVERGENT B1, `(.L_x_19893) ;  /* 0x000006f000017945 */ /* 0x000fe20003800200 */
[----:B------:R-:W-:Y:S02]  /*3fb0*/  IMAD.MOV.U32 R40, RZ, RZ, R35 ;  /* 0x000000ffff287224 */ /* 0x000fe400078e0023 */
[----:B------:R-:W-:-:S05]  /*3fc0*/  IMAD.SHL.U32 R37, R39, 0x8, RZ ;  /* 0x0000000827257824 */ /* 0x000fca00078e00ff */
[----:B------:R-:W-:-:S04]  /*3fd0*/  LOP3.LUT R38, R37, R38, RZ, 0x3c, !PT ;  /* 0x0000002625267212 */ /* 0x000fc800078e3cff */
[----:B------:R-:W-:Y:S01]  /*3fe0*/  ISETP.GE.AND P4, PT, R38, RZ, PT ;  /* 0x000000ff2600720c */ /* 0x000fe20003f86270 */
[----:B0-----:R-:W0:Y:S02]  /*3ff0*/  MUFU.RCP R6, R6 ;  /* 0x0000000600067308 */ /* 0x001e240000001000 */
[----:B0-----:R-:W-:Y:S01]  /*4000*/  VIADD R5, R6, 0xffffffe ;  /* 0x0ffffffe06057836 */ /* 0x001fe20000000000 */
[----:B------:R-:W-:-:S05]  /*4010*/  IABS R6, R37 ;  /* 0x0000002500067213 */ /* 0x000fca0000000000 */
[----:B------:R-:W0:Y:S02]  /*4020*/  F2I.FTZ.U32.TRUNC.NTZ R5, R5 ;  /* 0x0000000500057305 */ /* 0x000e24000021f000 */
[----:B0-----:R-:W-:-:S05]  /*4030*/  IADD3 R4, PT, PT, RZ, -R5, RZ ;  /* 0x80000005ff047210 */ /* 0x001fca0007ffe0ff */
[----:B------:R-:W-:Y:S01]  /*4040*/  IMAD R41, R4, R35, RZ ;  /* 0x0000002304297224 */ /* 0x000fe200078e02ff */
[----:B------:R-:W-:-:S05]  /*4050*/  MOV R4, RZ ;  /* 0x000000ff00047202 */ /* 0x000fca0000000f00 */
[----:B------:R-:W-:-:S06]  /*4060*/  IMAD.HI.U32 R41, R5, R41, R4 ;  /* 0x0000002905297227 */ /* 0x000fcc00078e0004 */
[----:B------:R-:W-:-:S04]  /*4070*/  IMAD.HI.U32 R4, R41, R6, RZ ;  /* 0x0000000629047227 */ /* 0x000fc800078e00ff */
[----:B------:R-:W-:-:S04]  /*4080*/  IMAD.MOV R5, RZ, RZ, -R4 ;  /* 0x000000ffff057224 */ /* 0x000fc800078e0a04 */
[----:B------:R-:W-:-:S05]  /*4090*/  IMAD R5, R35, R5, R6 ;  /* 0x0000000523057224 */ /* 0x000fca00078e0206 */
[----:B------:R-:W-:-:S13]  /*40a0*/  ISETP.GT.U32.AND P3, PT, R40, R5, PT ;  /* 0x000000052800720c */ /* 0x000fda0003f64070 */
[----:B------:R-:W-:Y:S01]  /*40b0*/  @!P3 IADD3 R5, PT, PT, R5, -R35, RZ ;  /* 0x800000230505b210 */ /* 0x000fe20007ffe0ff */
[----:B------:R-:W-:-:S03]  /*40c0*/  @!P3 VIADD R4, R4, 0x1 ;  /* 0x000000010404b836 */ /* 0x000fc60000000000 */
        /* <DEDUP_REMOVED lines=15> */
[----:B------:R-:W-:-:S05]  /*41c0*/  @!P2 IMAD.MOV R5, RZ, RZ, -R5 ;  /* 0x000000ffff05a224 */ /* 0x000fca00078e0a05 */
        /* <DEDUP_REMOVED lines=8> */
[----:B------:R-:W1:Y:S04]  /*4250*/  LDS.128 R4, [R29+0x80] ;  /* 0x000080001d047984 */ /* 0x000e680000000c00 */
        /* <DEDUP_REMOVED lines=13> */
[----:B------:R-:W-:Y:S01]  /*4330*/  VIADD R9, R25, 0x23 ;  /* 0x0000002319097836 */ /* 0x000fe20000000000 */
[-C--:B------:R-:W-:Y:S02]  /*4340*/  ISETP.GE.AND P6, PT, R37, R14.reuse, PT ;  /* 0x0000000e2500720c */ /* 0x080fe40003fc6270 */
[-C--:B------:R-:W-:Y:S02]  /*4350*/  ISETP.GE.AND P5, PT, R5, R14.reuse, PT ;  /* 0x0000000e0500720c */ /* 0x080fe40003fa6270 */
[-C--:B------:R-:W-:Y:S01]  /*4360*/  ISETP.GE.AND P4, PT, R7, R14.reuse, PT ;  /* 0x0000000e0700720c */ /* 0x080fe20003f86270 */
[----:B------:R-:W-:Y:S01]  /*4370*/  VIADD R7, R25, 0x25 ;  /* 0x0000002519077836 */ /* 0x000fe20000000000 */
[----:B------:R-:W-:Y:S01]  /*4380*/  ISETP.GE.AND P3, PT, R9, R14, PT ;  /* 0x0000000e0900720c */ /* 0x000fe20003f66270 */
[C---:B------:R-:W-:Y:S01]  /*4390*/  VIADD R9, R25.reuse, 0x26 ;  /* 0x0000002619097836 */ /* 0x040fe20000000000 */
[----:B------:R-:W-:-:S02]  /*43a0*/  IADD3 R5, PT, PT, R25, 0x24, RZ ;  /* 0x0000002419057810 */ /* 0x000fc40007ffe0ff */
[----:B------:R-:W-:Y:S02]  /*43b0*/  IADD3 R25, PT, PT, R25, 0x27, RZ ;  /* 0x0000002719197810 */ /* 0x000fe40007ffe0ff */
[-C--:B------:R-:W-:Y:S02]  /*43c0*/  ISETP.GE.AND P2, PT, R5, R14.reuse, PT ;  /* 0x0000000e0500720c */ /* 0x080fe40003f46270 */
[-C--:B------:R-:W-:Y:S02]  /*43d0*/  ISETP.GE.AND P1, PT, R7, R14.reuse, PT ;  /* 0x0000000e0700720c */ /* 0x080fe40003f26270 */
[-C--:B------:R-:W-:Y:S02]  /*43e0*/  ISETP.GE.AND P0, PT, R9, R14.reuse, PT ;  /* 0x0000000e0900720c */ /* 0x080fe40003f06270 */
[----:B-----5:R-:W-:Y:S02]  /*43f0*/  SEL R5, R35, RZ, !P6 ;  /* 0x000000ff23057207 */ /* 0x020fe40007000000 */
        /* <DEDUP_REMOVED lines=16> */
.L_x_19896:
[----:B------:R-:W-:Y:S05]  /*4500*/  BSYNC.RECONVERGENT B2 ;  /* 0x0000000000027941 */ /* 0x000fea0003800200 */
.L_x_19895:
[----:B-----5:R-:W-:Y:S02]  /*4510*/  HMUL2.BF16_V2 R4, R4, R35 ;  /* 0x0000002304047232 */ /* 0x020fe40000200000 */
[----:B------:R-:W-:Y:S02]  /*4520*/  HFMA2.BF16_V2 R6, R6, R33, -RZ ;  /* 0x0000002106067231 */ /* 0x000fe400003000ff */
[----:B------:R-:W-:Y:S02]  /*4530*/  HMUL2.BF16_V2 R8, R8, R32 ;  /* 0x0000002008087232 */ /* 0x000fe40000200000 */
[----:B------:R-:W-:Y:S01]  /*4540*/  HFMA2.BF16_V2 R10, R10, R34, -RZ ;  /* 0x000000220a0a7231 */ /* 0x000fe200003000ff */
[C---:B------:R-:W-:Y:S01]  /*4550*/  PRMT R5, R4.reuse, 0x7632, R5 ;  /* 0x0000763204057816 */ /* 0x040fe20000000005 */
[----:B------:R-:W-:Y:S01]  /*4560*/  IMAD.U32 R11, R4, 0x10000, RZ ;  /* 0x00010000040b7824 */ /* 0x000fe200078e00ff */
[----:B------:R-:W-:Y:S02]  /*4570*/  PRMT R7, R6, 0x7632, R7 ;  /* 0x0000763206077816 */ /* 0x000fe40000000007 */
        /* <DEDUP_REMOVED lines=9> */
[----:B------:R-:W-:-:S02]  /*4610*/  IMAD.U32 R10, R10, 0x10000, RZ ;  /* 0x000100000a0a7824 */ /* 0x000fc400078e00ff */
[----:B------:R-:W-:Y:S02]  /*4620*/  IMAD.U32 R5, R4, 0x10000, RZ ;  /* 0x0001000004057824 */ /* 0x000fe400078e00ff */
[----:B------:R-:W-:Y:S01]  /*4630*/  FADD.FTZ R9, R8, R9 ;  /* 0x0000000908097221 */ /* 0x000fe20000010000 */
[----:B------:R-:W-:Y:S01]  /*4640*/  FADD.FTZ R6, R11, R6 ;  /* 0x000000060b067221 */ /* 0x000fe20000010000 */
[----:B------:R-:W-:-:S03]  /*4650*/  FADD.FTZ R5, R10, R5 ;  /* 0x000000050a057221 */ /* 0x000fc60000010000 */
[----:B------:R-:W-:-:S04]  /*4660*/  FADD.FTZ R6, R6, R9 ;  /* 0x0000000906067221 */ /* 0x000fc80000010000 */
[----:B------:R-:W-:-:S04]  /*4670*/  FADD.FTZ R6, R6, R5 ;  /* 0x0000000506067221 */ /* 0x000fc80000010000 */
[----:B------:R-:W-:-:S07]  /*4680*/  FADD.FTZ R23, R23, R6 ;  /* 0x0000000617177221 */ /* 0x000fce0000010000 */
.L_x_19894:
[----:B------:R-:W-:Y:S05]  /*4690*/  BSYNC.RECONVERGENT B1 ;  /* 0x0000000000017941 */ /* 0x000fea0003800200 */
.L_x_19893:
[----:B------:R-:W-:-:S04]  /*46a0*/  IADD3 R17, PT, PT, R17, 0x8, RZ ;  /* 0x0000000811117810 */ /* 0x000fc80007ffe0ff */
[----:B------:R-:W-:-:S13]  /*46b0*/  ISETP.GE.AND P0, PT, R17, R22, PT ;  /* 0x000000161100720c */ /* 0x000fda0003f06270 */
[----:B------:R-:W-:Y:S05]  /*46c0*/  @!P0 BRA `(.L_x_19897) ;  /* 0xfffffff000408947 */ /* 0x000fea000383ffff */
.L_x_19882:
[----:B------:R-:W-:Y:S05]  /*46d0*/  BSYNC.RECONVERGENT B0 ;  /* 0x0000000000007941 */ /* 0x000fea0003800200 */
.L_x_19881:
[----:B------:R-:W0:Y:S08]  /*46e0*/  S2UR UR5, SR_CgaCtaId ;  /* 0x00000000000579c3 */ /* 0x000e300000008800 */
        /* <DEDUP_REMOVED lines=9> */
[----:B0-----:R-:W-:-:S06]  /*4780*/  ULEA UR4, UR5, UR4, 0x18 ;  /* 0x0000000405047291 */ /* 0x001fcc000f8ec0ff */
[----:B------:R-:W-:-:S05]  /*4790*/  LEA R4, R3, UR4, 0x2 ;  /* 0x0000000403047c11 */ /* 0x000fca000f8e10ff */
[----:B------:R-:W-:Y:S01]  /*47a0*/  @!P0 STS [R4+-0x100], R23 ;  /* 0xffff001704008388 */ /* 0x000fe20000000800 */
[----:B------:R-:W-:Y:S01]  /*47b0*/  BAR.SYNC.DEFER_BLOCKING 0x0 ;  /* 0x0000000000007b1d */ /* 0x000fe20000010000 */
[----:B------:R-:W-:-:S13]  /*47c0*/  ISETP.NE.AND P0, PT, R2, 0x20, PT ;  /* 0x000000200200780c */ /* 0x000fda0003f05270 */
[----:B------:R-:W-:Y:S01]  /*47d0*/  @!P0 LEA R2, R20, UR4, 0x2 ;  /* 0x0000000414028c11 */ /* 0x000fe2000f8e10ff */
[----:B------:R-:W0:Y:S02]  /*47e0*/  @!P1 LDS R6, [R4] ;  /* 0x0000000004069984 */ /* 0x000e240000000800 */
[----:B0-----:R-:W-:Y:S01]  /*47f0*/  @!P1 FADD.FTZ R23, R23, R6 ;  /* 0x0000000617179221 */ /* 0x001fe20000010000 */
[----:B------:R-:W-:Y:S06]  /*4800*/  BAR.SYNC.DEFER_BLOCKING 0x0 ;  /* 0x0000000000007b1d */ /* 0x000fec0000010000 */
[----:B------:R0:W-:Y:S02]  /*4810*/  @!P0 STS [R2], R23 ;  /* 0x0000001702008388 */ /* 0x0001e40000000800 */
[----:B------:R-:W-:Y:S06]  /*4820*/  BAR.SYNC.DEFER_BLOCKING 0x0 ;  /* 0x0000000000007b1d */ /* 0x000fec0000010000 */
[----:B------:R0:W1:Y:S02]  /*4830*/  @!P2 LDS R6, [R4] ;  /* 0x000000000406a984 */ /* 0x0000640000000800 */
[----:B------:R-:W-:Y:S06]  /*4840*/  BAR.SYNC.DEFER_BLOCKING 0x0 ;  /* 0x0000000000007b1d */ /* 0x000fec0000010000 */
[----:B------:R-:W-:Y:S05]  /*4850*/  @P2 EXIT ;  /* 0x000000000000294d */ /* 0x000fea0003800000 */
[----:B------:R-:W2:Y:S01]  /*4860*/  S2R R3, SR_CTAID.Z ;  /* 0x0000000000037919 */ /* 0x000ea20000002700 */
[----:B------:R-:W3:Y:S01]  /*4870*/  LDCU UR4, c[0x0][0x378] ;  /* 0x00006f00ff0477ac */ /* 0x000ee20008000800 */
[----:B------:R-:W-:Y:S02]  /*4880*/  IMAD R0, R0, R16, R15 ;  /* 0x0000001000007224 */ /* 0x000fe400078e020f */
[----:B01----:R-:W-:Y:S01]  /*4890*/  @!P2 FADD.FTZ R23, R23, R6 ;  /* 0x000000061717a221 */ /* 0x003fe20000010000 */
[----:B------:R-:W0:Y:S04]  /*48a0*/  LDCU.64 UR6, c[0x0][0x380] ;  /* 0x00007000ff0677ac */ /* 0x000e280008000a00 */
[----:B------:R-:W-:Y:S01]  /*48b0*/  F2FP.BF16.F32.PACK_AB R23, RZ, R23 ;  /* 0x00000017ff17723e */ /* 0x000fe200000010ff */
[----:B---3--:R-:W-:-:S02]  /*48c0*/  IMAD R0, R0, UR4, RZ ;  /* 0x0000000400007c24 */ /* 0x008fc4000f8e02ff */
[----:B--2---:R-:W-:-:S05]  /*48d0*/  IMAD R3, R3, 0x20, R20 ;  /* 0x0000002003037824 */ /* 0x004fca00078e0214 */
[----:B------:R-:W-:-:S05]  /*48e0*/  LEA R0, P0, R0, R3, 0x5 ;  /* 0x0000000300007211 */ /* 0x000fca00078028ff */
[----:B------:R-:W-:Y:S01]  /*48f0*/  IMAD.X R3, RZ, RZ, RZ, P0 ;  /* 0x000000ffff037224 */ /* 0x000fe200000e06ff */
[----:B0-----:R-:W-:-:S04]  /*4900*/  LEA R2, P0, R0, UR6, 0x1 ;  /* 0x0000000600027c11 */ /* 0x001fc8000f8008ff */
[----:B------:R-:W-:-:S05]  /*4910*/  LEA.HI.X R3, R0, UR7, R3, 0x1, P0 ;  /* 0x0000000700037c11 */ /* 0x000fca00080f0c03 */
[----:B------:R-:W-:Y:S01]  /*4920*/  STG.E.U16 desc[UR8][R2.64], R23 ;  /* 0x0000001702007986 */ /* 0x000fe2000c101508 */
[----:B------:R-:W-:Y:S05]  /*4930*/  EXIT ;  /* 0x000000000000794d */ /* 0x000fea0003800000 */
.L_x_19858:
[----:B------:R-:W-:Y:S01]  /*4940*/  BSSY B2, `(.L_x_19898) ;  /* 0x0000007000027945 */ /* 0x000fe20003800000 */
[----:B------:R-:W-:Y:S01]  /*4950*/  MOV R10, 0x2 ;  /* 0x00000002000a7802 */ /* 0x000fe20000000f00 */
[----:B------:R-:W-:Y:S01]  /*4960*/  IMAD.MOV.U32 R11, RZ, RZ, 0x1f ;  /* 0x0000001fff0b7424 */ /* 0x000fe200078e00ff */
[----:B------:R-:W-:-:S07]  /*4970*/  MOV R7, 0xffffffff ;  /* 0xffffffff00077802 */ /* 0x000fce0000000f00 */
[----:B------:R-:W-:Y:S05]  /*4980*/  WARPSYNC.COLLECTIVE R7, `(.L_x_19899) ;  /* 0x0000000007087348 */ /* 0x000fea0003c00000 */
[----:B------:R0:W1:Y:S02]  /*4990*/  SHFL.BFLY P4, R6, R4, R10, R11 ;  /* 0x0c00000a04067389 */ /* 0x000064000008000b */
[----:B01----:R-:W-:Y:S05]  /*49a0*/  ENDCOLLECTIVE ;  /* 0x000000000000791b */ /* 0x003fea0003800000 */
.L_x_19899:
[----:B------:R-:W-:Y:S05]  /*49b0*/  BSYNC B2 ;  /* 0x0000000000027941 */ /* 0x000fea0003800000 */
.L_x_19898:
        /* <DEDUP_REMOVED lines=9> */
.L_x_19900:
[----:B------:R-:W-:Y:S05]  /*4a50*/  BRA `(.L_x_19901) ;  /* 0xffffffc400a47947 */ /* 0x000fea000383ffff */
.L_x_19860:
        /* <DEDUP_REMOVED lines=8> */
.L_x_19903:
[----:B------:R-:W-:Y:S05]  /*4ae0*/  BSYNC B0 ;  /* 0x0000000000007941 */ /* 0x000fea0003800000 */
.L_x_19902:
        /* <DEDUP_REMOVED lines=9> */
.L_x_19904:
[----:B------:R-:W-:Y:S02]  /*4b80*/  IMAD.MOV.U32 R10, RZ, RZ, 0x4 ;  /* 0x00000004ff0a7424 */ /* 0x000fe400078e00ff */
[----:B------:R-:W-:-:S05]  /*4b90*/  IMAD.MOV.U32 R2, RZ, RZ, R6 ;  /* 0x000000ffff027224 */ /* 0x000fca00078e0006 */
[----:B------:R-:W-:-:S04]  /*4ba0*/  FMNMX.FTZ R2, R3, R2, !PT ;  /* 0x0000000203027209 */ /* 0x000fc80007810000 */
[----:B------:R-:W-:-:S07]  /*4bb0*/  MOV R4, R2 ;  /* 0x0000000200047202 */ /* 0x000fce0000000f00 */
[----:B------:R-:W-:Y:S05]  /*4bc0*/  WARPSYNC.COLLECTIVE R7, `(.L_x_19905) ;  /* 0x0000000007087348 */ /* 0x000fea0003c00000 */
[----:B------:R0:W1:Y:S02]  /*4bd0*/  SHFL.BFLY P4, R6, R4, R10, R11 ;  /* 0x0c00000a04067389 */ /* 0x000064000008000b */
[----:B01----:R-:W-:Y:S05]  /*4be0*/  ENDCOLLECTIVE ;  /* 0x000000000000791b */ /* 0x003fea0003800000 */
.L_x_19905:
[----:B------:R-:W-:Y:S01]  /*4bf0*/  MOV R5, R6 ;  /* 0x0000000600057202 */ /* 0x000fe20000000f00 */
[----:B------:R-:W-:Y:S06]  /*4c00*/  BRA `(.L_x_19906) ;  /* 0xffffffc400c87947 */ /* 0x000fec000383ffff */
.L_x_19907:
        /* <DEDUP_REMOVED lines=15> */
.L_x_25949:


//--------------------- .text._ZN4vllm25paged_attention_v1_kernelIttLi256ELi32ELi128ELNS_18Fp8KVCacheDataTypeE0ELb0EEEvPT_PKS2_PKT0_S8_ifPKiSA_iPKfiiiSC_SC_iiiii --------------------------
	.section	.text._ZN4vllm25paged_attention_v1_kernelIttLi256ELi32ELi128ELNS_18Fp8KVCacheDataTypeE0ELb0EEEvPT_PKS2_PKT0_S8_ifPKiSA_iPKfiiiSC_SC_iiiii,"ax",@progbits
	.align	128
        .global         _ZN4vllm25paged_attention_v1_kernelIttLi256ELi32ELi128ELNS_18Fp8KVCacheDataTypeE0ELb0EEEvPT_PKS2_PKT0_S8_ifPKiSA_iPKfiiiSC_SC_iiiii
        .type           _ZN4vllm25paged_attention_v1_kernelIttLi256ELi32ELi128ELNS_18Fp8KVCacheDataTypeE0ELb0EEEvPT_PKS2_PKT0_S8_ifPKiSA_iPKfiiiSC_SC_iiiii,@function
        .size           _ZN4vllm25paged_attention_v1_kernelIttLi256ELi32ELi128ELNS_18Fp8KVCacheDataTypeE0ELb0EEEvPT_PKS2_PKT0_S8_ifPKiSA_iPKfiiiSC_SC_iiiii,(.L_x_25950 - _ZN4vllm25paged_attention_v1_kernelIttLi256ELi32ELi128ELNS_18Fp8KVCacheDataTypeE0ELb0EEEvPT_PKS2_PKT0_S8_ifPKiSA_iPKfiiiSC_SC_iiiii)
        .other          _ZN4vllm25paged_attention_v1_kernelIttLi256ELi32ELi128ELNS_18Fp8KVCacheDataTypeE0ELb0EEEvPT_PKS2_PKT0_S8_ifPKiSA_iPKfiiiSC_SC_iiiii,@"STO_CUDA_ENTRY STV_DEFAULT"
_ZN4vllm25paged_attention_v1_kernelIttLi256ELi32ELi128ELNS_18Fp8KVCacheDataTypeE0ELb0EEEvPT_PKS2_PKT0_S8_ifPKiSA_iPKfiiiSC_SC_iiiii:
.text._ZN4vllm25paged_attention_v1_kernelIttLi256ELi32ELi128ELNS_18Fp8KVCacheDataTypeE0ELb0EEEvPT_PKS2_PKT0_S8_ifPKiSA_iPKfiiiSC_SC_iiiii:
[----:B------:R-:W-:Y:S01]  /*0000*/  LDC R1, c[0x0][0x37c] ;  /* 0x0000df00ff017b82 */ /* 0x000fe20000000800 */
[----:B------:R-:W0:Y:S07]  /*0010*/  S2R R2, SR_TID.X ;  /* 0x0000000000027919 */ /* 0x000e2e0000002100 */
[----:B------:R-:W1:Y:S01]  /*0020*/  LDC.64 R8, c[0x0][0x3b0] ;  /* 0x0000ec00ff087b82 */ /* 0x000e620000000a00 */
[----:B------:R-:W2:Y:S01]  /*0030*/  LDCU.64 UR6, c[0x0][0x358] ;  /* 0x00006b00ff0677ac */ /* 0x000ea20008000a00 */
[----:B------:R-:W1:Y:S01]  /*0040*/  S2R R48, SR_CTAID.Y ;  /* 0x0000000000307919 */ /* 0x000e620000002600 */
[----:B------:R-:W3:Y:S01]  /*0050*/  LDCU UR4, c[0x0][0x3c8] ;  /* 0x00007900ff0477ac */ /* 0x000ee20008000800 */
[----:B------:R-:W4:Y:S01]  /*0060*/  S2R R0, SR_CTAID.X ;  /* 0x0000000000007919 */ /* 0x000f220000002500 */
[----:B------:R-:W-:Y:S01]  /*0070*/  MOV R53, RZ ;  /* 0x000000ff00357202 */ /* 0x000fe20000000f00 */
[----:B------:R-:W0:Y:S01]  /*0080*/  LDCU UR10, c[0x0][0x3d0] ;  /* 0x00007a00ff0a77ac */ /* 0x000e220008000800 */
[----:B------:R-:W-:Y:S01]  /*0090*/  MOV R52, 0xff7fffff ;  /* 0xff7fffff00347802 */ /* 0x000fe20000000f00 */
[----:B------:R-:W1:Y:S01]  /*00a0*/  LDCU UR11, c[0x0][0x3cc] ;  /* 0x00007980ff0b77ac */ /* 0x000e620008000800 */
[----:B------:R-:W1:Y:S01]  /*00b0*/  LDCU UR14, c[0x0][0x3a4] ;  /* 0x00007480ff0e77ac */ /* 0x000e620008000800 */
[----:B------:R-:W1:Y:S01]  /*00c0*/  LDCU.64 UR12, c[0x0][0x390] ;  /* 0x00007200ff0c77ac */ /* 0x000e620008000a00 */
[----:B0-----:R-:W-:Y:S01]  /*00d0*/  ISETP.GT.U32.AND P1, PT, R2, 0x1f, PT ;  /* 0x0000001f0200780c */ /* 0x001fe20003f24070 */
[----:B-1----:R-:W-:-:S05]  /*00e0*/  IMAD.WIDE.U32 R8, R48, 0x4, R8 ;  /* 0x0000000430087825 */ /* 0x002fca00078e0008 */
[----:B--2---:R0:W2:Y:S07]  /*00f0*/  LDG.E.CONSTANT R55, desc[UR6][R8.64] ;  /* 0x0000000608377981 */ /* 0x0040ae000c1e9900 */
[----:B------:R-:W1:Y:S01]  /*0100*/  @!P1 LDC.64 R10, c[0x0][0x388] ;  /* 0x0000e200ff0a9b82 */ /* 0x000e620000000a00 */
[----:B---3--:R-:W-:Y:S01]  /*0110*/  IMAD R3, R48, UR4, RZ ;  /* 0x0000000430037c24 */ /* 0x008fe2000f8e02ff */
[----:B----4-:R-:W-:Y:S01]  /*0120*/  @!P1 SHF.L.U32 R5, R0, 0x8, RZ ;  /* 0x0000000800059819 */ /* 0x010fe200000006ff */
[----:B------:R-:W3:Y:S01]  /*0130*/  LDCU UR4, c[0x0][0x3b8] ;  /* 0x00007700ff0477ac */ /* 0x000ee20008000800 */
[----:B------:R-:W-:-:S04]  /*0140*/  @!P1 SHF.L.U32 R4, R2, 0x3, RZ ;  /* 0x0000000302049819 */ /* 0x000fc800000006ff */
[----:B------:R-:W-:Y:S02]  /*0150*/  @!P1 IADD3 R5, P0, P2, R4, R3, R5 ;  /* 0x0000000304059210 */ /* 0x000fe40007a1e005 */
[----:B------:R-:W-:-:S04]  /*0160*/  SHF.R.S32.HI R3, RZ, 0x1f, R3 ;  /* 0x0000001fff037819 */ /* 0x000fc80000011403 */
[----:B------:R-:W-:Y:S02]  /*0170*/  @!P1 IADD3.X R6, PT, PT, RZ, R3, RZ, P0, P2 ;  /* 0x00000003ff069210 */ /* 0x000fe400007e44ff */
[----:B-1----:R-:W-:-:S04]  /*0180*/  @!P1 LEA R4, P0, R5, R10, 0x1 ;  /* 0x0000000a05049211 */ /* 0x002fc800078008ff */
[----:B------:R-:W-:Y:S02]  /*0190*/  @!P1 LEA.HI.X R5, R5, R11, R6, 0x1, P0 ;  /* 0x0000000b05059211 */ /* 0x000fe400000f0c06 */
[----:B------:R-:W1:Y:S04]  /*01a0*/  LDC R11, c[0x0][0x3a0] ;  /* 0x0000e800ff0b7b82 */ /* 0x000e680000000800 */
[----:B------:R-:W4:Y:S01]  /*01b0*/  @!P1 LDG.E.128.CONSTANT R4, desc[UR6][R4.64] ;  /* 0x0000000604049981 */ /* 0x000f22000c1e9d00 */
[----:B-1----:R-:W-:-:S04]  /*01c0*/  IABS R12, R11 ;  /* 0x0000000b000c7213 */ /* 0x002fc80000000000 */
[----:B------:R-:W1:Y:S08]  /*01d0*/  I2F.RP R3, R12 ;  /* 0x0000000c00037306 */ /* 0x000e700000209400 */
[----:B-1----:R-:W0:Y:S01]  /*01e0*/  MUFU.RCP R3, R3 ;  /* 0x0000000300037308 */ /* 0x002e220000001000 */
[----:B------:R-:W1:Y:S01]  /*01f0*/  LDC R10, c[0x0][0x370] ;  /* 0x0000dc00ff0a7b82 */ /* 0x000e620000000800 */
[----:B0-----:R-:W-:-:S06]  /*0200*/  IADD3 R8, PT, PT, R3, 0xffffffe, RZ ;  /* 0x0ffffffe03087810 */ /* 0x001fcc0007ffe0ff */
[----:B------:R0:W3:Y:S01]  /*0210*/  F2I.FTZ.U32.TRUNC.NTZ R9, R8 ;  /* 0x0000000800097305 */ /* 0x0000e2000021f000 */
[----:B-1----:R-:W-:Y:S01]  /*0220*/  IABS R14, R10 ;  /* 0x0000000a000e7213 */ /* 0x002fe20000000000 */
[----:B0-----:R-:W-:Y:S01]  /*0230*/  HFMA2 R8, -RZ, RZ, 0, 0 ;  /* 0x00000000ff087431 */ /* 0x001fe200000001ff */
[----:B---3--:R-:W-:-:S05]  /*0240*/  IADD3 R13, PT, PT, RZ, -R9, RZ ;  /* 0x80000009ff0d7210 */ /* 0x008fca0007ffe0ff */
[----:B------:R-:W-:-:S04]  /*0250*/  IMAD R13, R13, R12, RZ ;  /* 0x0000000c0d0d7224 */ /* 0x000fc800078e02ff */
[----:B------:R-:W-:Y:S01]  /*0260*/  IMAD.HI.U32 R9, R9, R13, R8 ;  /* 0x0000000d09097227 */ /* 0x000fe200078e0008 */
[----:B------:R-:W-:Y:S02]  /*0270*/  MOV R13, R14 ;  /* 0x0000000e000d7202 */ /* 0x000fe40000000f00 */
[----:B------:R-:W0:Y:S03]  /*0280*/  LDC.64 R14, c[0x0][0x3c0] ;  /* 0x0000f000ff0e7b82 */ /* 0x000e260000000a00 */
[----:B------:R-:W-:-:S05]  /*0290*/  IMAD.HI.U32 R9, R9, R13, RZ ;  /* 0x0000000d09097227 */ /* 0x000fca00078e00ff */
[----:B------:R-:W-:-:S05]  /*02a0*/  IADD3 R3, PT, PT, RZ, -R9, RZ ;  /* 0x80000009ff037210 */ /* 0x000fca0007ffe0ff */
[----:B------:R-:W-:-:S05]  /*02b0*/  IMAD R3, R12, R3, R13 ;  /* 0x000000030c037224 */ /* 0x000fca00078e020d */
[----:B------:R-:W-:-:S13]  /*02c0*/  ISETP.GT.U32.AND P2, PT, R12, R3, PT ;  /* 0x000000030c00720c */ /* 0x000fda0003f44070 */
[----:B------:R-:W-:-:S04]  /*02d0*/  @!P2 IADD3 R3, PT, PT, R3, -R12, RZ ;  /* 0x8000000c0303a210 */ /* 0x000fc80007ffe0ff */
[----:B------:R-:W-:Y:S02]  /*02e0*/  ISETP.GE.U32.AND P0, PT, R3, R12, PT ;  /* 0x0000000c0300720c */ /* 0x000fe40003f06070 */
[----:B------:R-:W-:Y:S02]  /*02f0*/  LOP3.LUT R3, R10, R11, RZ, 0x3c, !PT ;  /* 0x0000000b0a037212 */ /* 0x000fe400078e3cff */
[----:B------:R-:W-:Y:S02]  /*0300*/  @!P2 IADD3 R9, PT, PT, R9, 0x1, RZ ;  /* 0x000000010909a810 */ /* 0x000fe40007ffe0ff */
[----:B------:R-:W-:Y:S02]  /*0310*/  ISETP.GE.AND P3, PT, R3, RZ, PT ;  /* 0x000000ff0300720c */ /* 0x000fe40003f66270 */
[----:B------:R-:W-:-:S05]  /*0320*/  ISETP.NE.AND P2, PT, R11, RZ, PT ;  /* 0x000000ff0b00720c */ /* 0x000fca0003f45270 */
[----:B------:R-:W-:-:S04]  /*0330*/  @P0 IADD3 R9, PT, PT, R9, 0x1, RZ ;  /* 0x0000000109090810 */ /* 0x000fc80007ffe0ff */
[----:B------:R-:W-:-:S04]  /*0340*/  MOV R17, R9 ;  /* 0x0000000900117202 */ /* 0x000fc80000000f00 */
[----:B------:R-:W-:Y:S02]  /*0350*/  @!P3 IADD3 R17, PT, PT, RZ, -R17, RZ ;  /* 0x80000011ff11b210 */ /* 0x000fe40007ffe0ff */
[----:B------:R-:W-:-:S04]  /*0360*/  @!P2 LOP3.LUT R17, RZ, R11, RZ, 0x33, !PT ;  /* 0x0000000bff11a212 */ /* 0x000fc800078e33ff */
[----:B------:R-:W-:-:S04]  /*0370*/  IABS R13, R17 ;  /* 0x00000011000d7213 */ /* 0x000fc80000000000 */
[----:B------:R-:W1:Y:S08]  /*0380*/  I2F.RP R3, R13 ;  /* 0x0000000d00037306 */ /* 0x000e700000209400 */
[----:B-1----:R-:W1:Y:S02]  /*0390*/  MUFU.RCP R3, R3 ;  /* 0x0000000300037308 */ /* 0x002e640000001000 */
[----:B-1----:R-:W-:-:S06]  /*03a0*/  IADD3 R8, PT, PT, R3, 0xffffffe, RZ ;  /* 0x0ffffffe03087810 */ /* 0x002fcc0007ffe0ff */
[----:B------:R1:W3:Y:S01]  /*03b0*/  F2I.FTZ.U32.TRUNC.NTZ R9, R8 ;  /* 0x0000000800097305 */ /* 0x0002e2000021f000 */
[----:B0-----:R-:W-:Y:S02]  /*03c0*/  ISETP.NE.U32.AND P0, PT, R14, RZ, PT ;  /* 0x000000ff0e00720c */ /* 0x001fe40003f05070 */
[----:B------:R-:W-:Y:S01]  /*03d0*/  IABS R12, R17 ;  /* 0x00000011000c7213 */ /* 0x000fe20000000000 */
[----:B-1----:R-:W-:Y:S01]  /*03e0*/  HFMA2 R8, -RZ, RZ, 0, 0 ;  /* 0x00000000ff087431 */ /* 0x002fe200000001ff */
[----:B---3--:R-:W-:-:S05]  /*03f0*/  IADD3 R10, PT, PT, RZ, -R9, RZ ;  /* 0x80000009ff0a7210 */ /* 0x008fca0007ffe0ff */
[----:B------:R-:W-:Y:S01]  /*0400*/  IMAD R11, R10, R13, RZ ;  /* 0x0000000d0a0b7224 */ /* 0x000fe200078e02ff */
[----:B------:R-:W-:-:S03]  /*0410*/  IABS R10, R0 ;  /* 0x00000000000a7213 */ /* 0x000fc60000000000 */
[----:B------:R-:W-:Y:S01]  /*0420*/  IMAD.HI.U32 R9, R9, R11, R8 ;  /* 0x0000000b09097227 */ /* 0x000fe200078e0008 */
[----:B------:R-:W-:Y:S02]  /*0430*/  ISETP.NE.AND.EX P0, PT, R15, RZ, PT, P0 ;  /* 0x000000ff0f00720c */ /* 0x000fe40003f05300 */
[----:B------:R-:W-:-:S03]  /*0440*/  IADD3 R8, PT, PT, RZ, -R12, RZ ;  /* 0x8000000cff087210 */ /* 0x000fc60007ffe0ff */
[----:B------:R-:W-:-:S04]  /*0450*/  IMAD.HI.U32 R3, R9, R10, RZ ;  /* 0x0000000a09037227 */ /* 0x000fc800078e00ff */
[----:B------:R-:W-:Y:S01]  /*0460*/  IMAD R10, R3, R8, R10 ;  /* 0x00000008030a7224 */ /* 0x000fe200078e020a */
[----:B------:R-:W0:Y:S03]  /*0470*/  @!P1 S2R R11, SR_CgaCtaId ;  /* 0x00000000000b9919 */ /* 0x000e260000008800 */
[----:B------:R-:W1:Y:S01]  /*0480*/  @P0 LDC.64 R8, c[0x0][0x3c0] ;  /* 0x0000f000ff080b82 */ /* 0x000e620000000a00 */
[----:B------:R-:W-:-:S13]  /*0490*/  ISETP.GT.U32.AND P3, PT, R13, R10, PT ;  /* 0x0000000a0d00720c */ /* 0x000fda0003f64070 */
[----:B------:R-:W-:-:S04]  /*04a0*/  @!P3 IADD3 R10, PT, PT, R10, -R13, RZ ;  /* 0x8000000d0a0ab210 */ /* 0x000fc80007ffe0ff */
[----:B------:R-:W-:Y:S02]  /*04b0*/  ISETP.GE.U32.AND P2, PT, R10, R13, PT ;  /* 0x0000000d0a00720c */ /* 0x000fe40003f46070 */
[----:B------:R-:W-:Y:S02]  /*04c0*/  @!P3 IADD3 R3, PT, PT, R3, 0x1, RZ ;  /* 0x000000010303b810 */ /* 0x000fe40007ffe0ff */
[----:B--2---:R-:W-:-:S04]  /*04d0*/  IADD3 R12, PT, PT, R55, 0x1f, RZ ;  /* 0x0000001f370c7810 */ /* 0x004fc80007ffe0ff */
[----:B------:R-:W-:-:S04]  /*04e0*/  SHF.R.S32.HI R13, RZ, 0x1f, R12 ;  /* 0x0000001fff0d7819 */ /* 0x000fc8000001140c */
[----:B------:R-:W-:Y:S01]  /*04f0*/  LEA.HI R13, R13, R12, RZ, 0x5 ;  /* 0x0000000c0d0d7211 */ /* 0x000fe200078f28ff */
[C---:B-1----:R-:W-:Y:S01]  /*0500*/  @P0 IMAD.WIDE.U32 R8, R0.reuse, 0x4, R8 ;  /* 0x0000000400080825 */ /* 0x042fe200078e0008 */
[----:B------:R-:W-:Y:S02]  /*0510*/  SHF.R.U32.HI R54, RZ, 0x5, R2 ;  /* 0x00000005ff367819 */ /* 0x000fe40000011602 */
[----:B------:R-:W-:Y:S02]  /*0520*/  SHF.R.S32.HI R13, RZ, 0x5, R13 ;  /* 0x00000005ff0d7819 */ /* 0x000fe4000001140d */
[----:B------:R-:W-:Y:S01]  /*0530*/  LOP3.LUT R0, R0, R17, RZ, 0x3c, !PT ;  /* 0x0000001100007212 */ /* 0x000fe200078e3cff */
[----:B------:R1:W5:Y:S01]  /*0540*/  @P0 LDG.E.CONSTANT R53, desc[UR6][R8.64] ;  /* 0x0000000608350981 */ /* 0x000362000c1e9900 */
[----:B------:R-:W-:Y:S02]  /*0550*/  @!P1 MOV R10, 0x400 ;  /* 0x00000400000a9802 */ /* 0x000fe40000000f00 */
[----:B------:R-:W-:-:S02]  /*0560*/  @P2 IADD3 R3, PT, PT, R3, 0x1, RZ ;  /* 0x0000000103032810 */ /* 0x000fc40007ffe0ff */
[----:B------:R-:W-:Y:S02]  /*0570*/  ISETP.GE.AND P2, PT, R54, R13, PT ;  /* 0x0000000d3600720c */ /* 0x000fe40003f46270 */
[----:B------:R-:W-:Y:S02]  /*0580*/  ISETP.GE.AND P4, PT, R0, RZ, PT ;  /* 0x000000ff0000720c */ /* 0x000fe40003f86270 */
[----:B0-----:R-:W-:Y:S02]  /*0590*/  @!P1 LEA R11, R11, R10, 0x18 ;  /* 0x0000000a0b0b9211 */ /* 0x001fe400078ec0ff */
[----:B------:R-:W-:Y:S02]  /*05a0*/  ISETP.NE.AND P0, PT, R17, RZ, PT ;  /* 0x000000ff1100720c */ /* 0x000fe40003f05270 */
[----:B------:R-:W-:Y:S02]  /*05b0*/  @!P1 LEA R11, R2, R11, 0x4 ;  /* 0x0000000b020b9211 */ /* 0x000fe400078e20ff */
[----:B------:R-:W-:Y:S01]  /*05c0*/  MOV R0, R3 ;  /* 0x0000000300007202 */ /* 0x000fe20000000f00 */
[----:B------:R-:W-:Y:S01]  /*05d0*/  IMAD R3, R48, UR4, RZ ;  /* 0x0000000430037c24 */ /* 0x000fe2000f8e02ff */
[----:B------:R-:W-:Y:S03]  /*05e0*/  BSSY.RECONVERGENT B0, `(.L_x_19908) ;  /* 0x0000384000007945 */ /* 0x000fe60003800200 */
[----:B------:R-:W-:Y:S01]  /*05f0*/  @!P4 IADD3 R0, PT, PT, RZ, -R0, RZ ;  /* 0x80000000ff00c210 */ /* 0x000fe20007ffe0ff */
[----:B----4-:R1:W-:Y:S03]  /*0600*/  @!P1 STS.128 [R11], R4 ;  /* 0x000000040b009388 */ /* 0x0103e60000000c00 */
[----:B------:R-:W-:Y:S01]  /*0610*/  @!P0 LOP3.LUT R0, RZ, R17, RZ, 0x33, !PT ;  /* 0x00000011ff008212 */ /* 0x000fe200078e33ff */
[----:B------:R-:W-:Y:S06]  /*0620*/  BAR.SYNC.DEFER_BLOCKING 0x0 ;  /* 0x0000000000007b1d */ /* 0x000fec0000010000 */
[----:B------:R-:W-:Y:S05]  /*0630*/  @P2 BRA `(.L_x_19909) ;  /* 0x0000003400f82947 */ /* 0x000fea0003800000 */
[----:B------:R-:W0:Y:S01]  /*0640*/  S2UR UR5, SR_CgaCtaId ;  /* 0x00000000000579c3 */ /* 0x000e220000008800 */
[----:B------:R-:W2:Y:S01]  /*0650*/  LDCU.64 UR8, c[0x0][0x3a8] ;  /* 0x00007500ff0877ac */ /* 0x000ea20008000a00 */
[----:B-1----:R-:W-:Y:S02]  /*0660*/  SHF.R.U32.HI R4, RZ, 0x3, R2 ;  /* 0x00000003ff047819 */ /* 0x002fe40000011602 */
[----:B------:R-:W-:Y:S01]  /*0670*/  MOV R5, RZ ;  /* 0x000000ff00057202 */ /* 0x000fe20000000f00 */
[----:B------:R-:W-:Y:S01]  /*0680*/  UMOV UR4, 0x400 ;  /* 0x0000040000047882 */ /* 0x000fe20000000000 */
[----:B------:R-:W-:Y:S01]  /*0690*/  LOP3.LUT R4, R4, 0x7c, RZ, 0xc0, !PT ;  /* 0x0000007c04047812 */ /* 0x000fe200078ec0ff */
[----:B------:R-:W-:Y:S01]  /*06a0*/  UIADD3 UR4, UPT, UPT, UR4, 0x220, URZ ;  /* 0x0000022004047890 */ /* 0x000fe2000fffe0ff */
[----:B------:R-:W-:Y:S02]  /*06b0*/  LOP3.LUT R7, R2, 0x1f, RZ, 0xc0, !PT ;  /* 0x0000001f02077812 */ /* 0x000fe400078ec0ff */
[----:B------:R-:W-:Y:S01]  /*06c0*/  MOV R52, 0xff7fffff ;  /* 0xff7fffff00347802 */ /* 0x000fe20000000f00 */
[----:B------:R-:W-:Y:S01]  /*06d0*/  IMAD.WIDE R4, R3, 0x4, R4 ;  /* 0x0000000403047825 */ /* 0x000fe200078e0204 */
[----:B------:R-:W-:-:S04]  /*06e0*/  LEA R50, R54, R7, 0x5 ;  /* 0x0000000736327211 */ /* 0x000fc800078e28ff */
[----:B------:R-:W-:Y:S02]  /*06f0*/  IADD3 R51, PT, PT, -R55, R50, RZ ;  /* 0x0000003237337210 */ /* 0x000fe40007ffe1ff */
[----:B------:R-:W-:Y:S02]  /*0700*/  IADD3 R49, PT, PT, R50, 0x1, RZ ;  /* 0x0000000132317810 */ /* 0x000fe40007ffe0ff */
[----:B--2---:R-:W-:Y:S01]  /*0710*/  IADD3 R3, P0, PT, R4, UR8, RZ ;  /* 0x0000000804037c10 */ /* 0x004fe2000ff1e0ff */
[----:B0-----:R-:W-:-:S03]  /*0720*/  ULEA UR4, UR5, UR4, 0x18 ;  /* 0x0000000405047291 */ /* 0x001fc6000f8ec0ff */
[----:B------:R-:W-:-:S03]  /*0730*/  IADD3.X R2, PT, PT, R5, UR9, RZ, P0, !PT ;  /* 0x0000000905027c10 */ /* 0x000fc600087fe4ff */
[----:B------:R-:W-:-:S07]  /*0740*/  LEA R50, R50, UR4, 0x2 ;  /* 0x0000000432327c11 */ /* 0x000fce000f8e10ff */
.L_x_19910:
[----:B------:R-:W-:Y:S02]  /*0750*/  MOV R7, R2 ;  /* 0x0000000200077202 */ /* 0x000fe40000000f00 */
[----:B------:R-:W-:-:S05]  /*0760*/  MOV R6, R3 ;  /* 0x0000000300067202 */ /* 0x000fca0000000f00 */
[----:B------:R-:W2:Y:S01]  /*0770*/  LDG.E.CONSTANT R7, desc[UR6][R6.64] ;  /* 0x0000000606077981 */ /* 0x000ea2000c1e9900 */
[----:B------:R-:W-:Y:S01]  /*0780*/  IMAD R5, R0, UR10, RZ ;  /* 0x0000000a00057c24 */ /* 0x000fe2000f8e02ff */
[----:B------:R-:W0:Y:S02]  /*0790*/  S2R R4, SR_TID.X ;  /* 0x0000000000047919 */ /* 0x000e240000002100 */
[----:B0-----:R-:W-:-:S04]  /*07a0*/  SHF.L.U32 R4, R4, 0x3, RZ ;  /* 0x0000000304047819 */ /* 0x001fc800000006ff */
[----:B------:R-:W-:-:S04]  /*07b0*/  LOP3.LUT R4, R4, 0xf8, RZ, 0xc0, !PT ;  /* 0x000000f804047812 */ /* 0x000fc800078ec0ff */
[----:B------:R-:W-:-:S04]  /*07c0*/  IADD3 R4, P0, PT, R5, R4, RZ ;  /* 0x0000000405047210 */ /* 0x000fc80007f1e0ff */
[----:B------:R-:W-:Y:S01]  /*07d0*/  LEA.HI.X.SX32 R5, R5, RZ, 0x1, P0 ;  /* 0x000000ff05057211 */ /* 0x000fe200000f0eff */
[----:B------:R-:W0:Y:S02]  /*07e0*/  S2UR UR5, SR_CgaCtaId ;  /* 0x00000000000579c3 */ /* 0x000e240000008800 */
[----:B--2---:R-:W-:-:S03]  /*07f0*/  IMAD.WIDE R4, R7, UR11, R4 ;  /* 0x0000000b07047c25 */ /* 0x004fc6000f8e0204 */
[----:B------:R-:W-:-:S04]  /*0800*/  LEA R56, P0, R4, UR12, 0x1 ;  /* 0x0000000c04387c11 */ /* 0x000fc8000f8008ff */
[----:B------:R-:W-:-:S05]  /*0810*/  LEA.HI.X R57, R4, UR13, R5, 0x1, P0 ;  /* 0x0000000d04397c11 */ /* 0x000fca00080f0c05 */
[----:B------:R-:W2:Y:S04]  /*0820*/  LDG.E.128.CONSTANT R32, desc[UR6][R56.64+0x200] ;  /* 0x0002000638207981 */ /* 0x000ea8000c1e9d00 */
[----:B------:R-:W3:Y:S04]  /*0830*/  LDG.E.128.CONSTANT R36, desc[UR6][R56.64] ;  /* 0x0000000638247981 */ /* 0x000ee8000c1e9d00 */
[----:B------:R-:W4:Y:S04]  /*0840*/  LDG.E.128.CONSTANT R16, desc[UR6][R56.64+0x400] ;  /* 0x0004000638107981 */ /* 0x000f28000c1e9d00 */
[----:B------:R-:W4:Y:S04]  /*0850*/  LDG.E.128.CONSTANT R8, desc[UR6][R56.64+0x600] ;  /* 0x0006000638087981 */ /* 0x000f28000c1e9d00 */
[----:B------:R-:W4:Y:S04]  /*0860*/  LDG.E.128.CONSTANT R28, desc[UR6][R56.64+0x800] ;  /* 0x00080006381c7981 */ /* 0x000f28000c1e9d00 */
[----:B------:R-:W4:Y:S01]  /*0870*/  LDG.E.128.CONSTANT R24, desc[UR6][R56.64+0xa00] ;  /* 0x000a000638187981 */ /* 0x000f22000c1e9d00 */
[----:B------:R-:W-:-:S02]  /*0880*/  UMOV UR4, 0x400 ;  /* 0x0000040000047882 */ /* 0x000fc40000000000 */
[----:B0-----:R-:W-:Y:S01]  /*0890*/  ULEA UR4, UR5, UR4, 0x18 ;  /* 0x0000000405047291 */ /* 0x001fe2000f8ec0ff */
[----:B------:R-:W4:Y:S08]  /*08a0*/  LDG.E.128.CONSTANT R20, desc[UR6][R56.64+0xc00] ;  /* 0x000c000638147981 */ /* 0x000f30000c1e9d00 */
[----:B------:R-:W0:Y:S04]  /*08b0*/  LDS.128 R40, [UR4+0x10] ;  /* 0x00001004ff287984 */ /* 0x000e280008000c00 */
[----:B------:R-:W1:Y:S01]  /*08c0*/  LDS.128 R44, [UR4] ;  /* 0x00000004ff2c7984 */ /* 0x000e620008000c00 */
[----:B0-----:R-:W-:-:S02]  /*08d0*/  HADD2.F32 R4, -RZ, R40.H0_H0 ;  /* 0x20000028ff047230 */ /* 0x001fc40000004100 */
[----:B------:R-:W-:Y:S02]  /*08e0*/  HADD2.F32 R12, -RZ, R40.H1_H1 ;  /* 0x30000028ff0c7230 */ /* 0x000fe40000004100 */
[----:B-1----:R-:W-:Y:S02]  /*08f0*/  HADD2.F32 R40, -RZ, R44.H0_H0 ;  /* 0x2000002cff287230 */ /* 0x002fe40000004100 */
[--C-:B------:R-:W-:Y:S02]  /*0900*/  HADD2.F32 R14, -RZ, R41.reuse.H1_H1 ;  /* 0x30000029ff0e7230 */ /* 0x100fe40000004100 */
[----:B------:R-:W-:Y:S02]  /*0910*/  HADD2.F32 R58, -RZ, R41.H0_H0 ;  /* 0x20000029ff3a7230 */ /* 0x000fe40000004100 */
[----:B--2---:R-:W-:Y:S02]  /*0920*/  HADD2.F32 R7, -RZ, R32.H0_H0 ;  /* 0x20000020ff077230 */ /* 0x004fe40000004100 */
[----:B---3--:R-:W-:-:S03]  /*0930*/  HADD2.F32 R5, -RZ, R36.H0_H0 ;  /* 0x20000024ff057230 */ /* 0x008fc60000004100 */
[----:B------:R-:W-:-:S04]  /*0940*/  FMUL.FTZ R7, R4, R7 ;  /* 0x0000000704077220 */ /* 0x000fc80000410000 */
[----:B------:R-:W-:Y:S02]  /*0950*/  FFMA.FTZ R40, R40, R5, R7 ;  /* 0x0000000528287223 */ /* 0x000fe40000010007 */
[----:B------:R-:W2:Y:S01]  /*0960*/  LDG.E.128.CONSTANT R4, desc[UR6][R56.64+0xe00] ;  /* 0x000e000638047981 */ /* 0x000ea2000c1e9d00 */
[----:B------:R-:W-:Y:S02]  /*0970*/  HADD2.F32 R13, -RZ, R32.H1_H1 ;  /* 0x30000020ff0d7230 */ /* 0x000fe40000004100 */
[----:B------:R-:W-:-:S03]  /*0980*/  HADD2.F32 R36, -RZ, R36.H1_H1 ;  /* 0x30000024ff247230 */ /* 0x000fc60000004100 */
[----:B------:R-:W-:Y:S01]  /*0990*/  FMUL.FTZ R12, R12, R13 ;  /* 0x0000000d0c0c7220 */ /* 0x000fe20000410000 */
[----:B------:R-:W-:Y:S02]  /*09a0*/  HADD2.F32 R13, -RZ, R44.H1_H1 ;  /* 0x3000002cff0d7230 */ /* 0x000fe40000004100 */
[--C-:B------:R-:W-:Y:S02]  /*09b0*/  HADD2.F32 R15, -RZ, R33.reuse.H0_H0 ;  /* 0x20000021ff0f7230 */ /* 0x100fe40000004100 */
[----:B------:R-:W-:Y:S02]  /*09c0*/  HADD2.F32 R33, -RZ, R33.H1_H1 ;  /* 0x30000021ff217230 */ /* 0x000fe40000004100 */
[----:B------:R-:W-:Y:S01]  /*09d0*/  FFMA.FTZ R41, R13, R36, R12 ;  /* 0x000000240d297223 */ /* 0x000fe2000001000c */
[----:B------:R-:W-:Y:S02]  /*09e0*/  HADD2.F32 R12, -RZ, R37.H0_H0 ;  /* 0x20000025ff0c7230 */ /* 0x000fe40000004100 */
[----:B------:R-:W-:-:S02]  /*09f0*/  HADD2.F32 R44, -RZ, R45.H1_H1 ;  /* 0x3000002dff2c7230 */ /* 0x000fc40000004100 */
[----:B------:R-:W-:Y:S01]  /*0a00*/  FMUL.FTZ R33, R14, R33 ;  /* 0x000000210e217220 */ /* 0x000fe20000410000 */
[----:B------:R-:W-:Y:S02]  /*0a10*/  HADD2.F32 R37, -RZ, R37.H1_H1 ;  /* 0x30000025ff257230 */ /* 0x000fe40000004100 */
[----:B------:R-:W-:Y:S01]  /*0a20*/  FMUL.FTZ R58, R58, R15 ;  /* 0x0000000f3a3a7220 */ /* 0x000fe20000410000 */
[----:B------:R-:W-:Y:S02]  /*0a30*/  HADD2.F32 R13, -RZ, R45.H0_H0 ;  /* 0x2000002dff0d7230 */ /* 0x000fe40000004100 */
[----:B------:R-:W-:Y:S02]  /*0a40*/  HADD2.F32 R32, -RZ, R42.H0_H0 ;  /* 0x2000002aff207230 */ /* 0x000fe40000004100 */
[----:B------:R-:W-:Y:S01]  /*0a50*/  FFMA.FTZ R44, R44, R37, R33 ;  /* 0x000000252c2c7223 */ /* 0x000fe20000010021 */
[----:B------:R-:W-:Y:S02]  /*0a60*/  HADD2.F32 R33, -RZ, R34.H0_H0 ;  /* 0x20000022ff217230 */ /* 0x000fe40000004100 */
[----:B------:R-:W-:-:S02]  /*0a70*/  FFMA.FTZ R58, R13, R12, R58 ;  /* 0x0000000c0d3a7223 */ /* 0x000fc4000001003a */
[----:B------:R-:W0:Y:S01]  /*0a80*/  LDS.128 R12, [UR4+0x20] ;  /* 0x00002004ff0c7984 */ /* 0x000e220008000c00 */
[----:B------:R-:W-:Y:S02]  /*0a90*/  HADD2.F32 R45, -RZ, R46.H0_H0 ;  /* 0x2000002eff2d7230 */ /* 0x000fe40000004100 */
[----:B------:R-:W-:Y:S01]  /*0aa0*/  FMUL.FTZ R36, R32, R33 ;  /* 0x0000002120247220 */ /* 0x000fe20000410000 */
[----:B------:R-:W-:Y:S02]  /*0ab0*/  HADD2.F32 R32, -RZ, R38.H0_H0 ;  /* 0x20000026ff207230 */ /* 0x000fe40000004100 */
[----:B------:R-:W-:-:S03]  /*0ac0*/  HADD2.F32 R33, -RZ, R34.H1_H1 ;  /* 0x30000022ff217230 */ /* 0x000fc60000004100 */
[----:B------:R-:W-:Y:S01]  /*0ad0*/  FFMA.FTZ R45, R45, R32, R36 ;  /* 0x000000202d2d7223 */ /* 0x000fe20000010024 */
[----:B------:R-:W-:Y:S02]  /*0ae0*/  HADD2.F32 R32, -RZ, R43.H0_H0 ;  /* 0x2000002bff207230 */ /* 0x000fe40000004100 */
[----:B------:R-:W-:Y:S02]  /*0af0*/  HADD2.F32 R34, -RZ, R35.H1_H1 ;  /* 0x30000023ff227230 */ /* 0x000fe40000004100 */
[----:B------:R-:W-:Y:S02]  /*0b00*/  HADD2.F32 R42, -RZ, R42.H1_H1 ;  /* 0x3000002aff2a7230 */ /* 0x000fe40000004100 */
[----:B------:R-:W-:Y:S02]  /*0b10*/  HADD2.F32 R43, -RZ, R43.H1_H1 ;  /* 0x3000002bff2b7230 */ /* 0x000fe40000004100 */
[----:B------:R-:W-:Y:S02]  /*0b20*/  HADD2.F32 R37, -RZ, R35.H0_H0 ;  /* 0x20000023ff257230 */ /* 0x000fe40000004100 */
[----:B------:R-:W-:Y:S01]  /*0b30*/  FMUL.FTZ R42, R42, R33 ;  /* 0x000000212a2a7220 */ /* 0x000fe20000410000 */
[----:B------:R-:W-:-:S02]  /*0b40*/  HADD2.F32 R38, -RZ, R38.H1_H1 ;  /* 0x30000026ff267230 */ /* 0x000fc40000004100 */
[----:B------:R-:W-:Y:S01]  /*0b50*/  FMUL.FTZ R60, R43, R34 ;  /* 0x000000222b3c7220 */ /* 0x000fe20000410000 */
[----:B------:R-:W-:Y:S02]  /*0b60*/  HADD2.F32 R34, -RZ, R39.H0_H0 ;  /* 0x20000027ff227230 */ /* 0x000fe40000004100 */
[----:B------:R-:W-:Y:S01]  /*0b70*/  FMUL.FTZ R32, R32, R37 ;  /* 0x0000002520207220 */ /* 0x000fe20000410000 */
[----:B------:R-:W-:Y:S02]  /*0b80*/  HADD2.F32 R33, -RZ, R46.H1_H1 ;  /* 0x3000002eff217230 */ /* 0x000fe40000004100 */
[----:B------:R-:W-:-:S03]  /*0b90*/  HADD2.F32 R35, -RZ, R47.H0_H0 ;  /* 0x2000002fff237230 */ /* 0x000fc60000004100 */
[----:B------:R-:W-:Y:S02]  /*0ba0*/  FFMA.FTZ R42, R33, R38, R42 ;  /* 0x00000026212a7223 */ /* 0x000fe4000001002a */
[----:B------:R-:W-:Y:S02]  /*0bb0*/  FFMA.FTZ R46, R35, R34, R32 ;  /* 0x00000022232e7223 */ /* 0x000fe40000010020 */
[----:B------:R-:W3:Y:S01]  /*0bc0*/  LDG.E.128.CONSTANT R32, desc[UR6][R56.64+0x1000] ;  /* 0x0010000638207981 */ /* 0x000ee2000c1e9d00 */
[----:B------:R-:W-:Y:S02]  /*0bd0*/  HADD2.F32 R36, -RZ, R39.H1_H1 ;  /* 0x30000027ff247230 */ /* 0x000fe40000004100 */
[----:B------:R-:W-:-:S05]  /*0be0*/  HADD2.F32 R43, -RZ, R47.H1_H1 ;  /* 0x3000002fff2b7230 */ /* 0x000fca0000004100 */
[----:B------:R-:W-:Y:S01]  /*0bf0*/  FFMA.FTZ R43, R43, R36, R60 ;  /* 0x000000242b2b7223 */ /* 0x000fe2000001003c */
[----:B0-----:R-:W-:Y:S02]  /*0c00*/  HADD2.F32 R37, -RZ, R12.H0_H0 ;  /* 0x2000000cff257230 */ /* 0x001fe40000004100 */
[----:B----4-:R-:W-:-:S05]  /*0c10*/  HADD2.F32 R36, -RZ, R16.H0_H0 ;  /* 0x20000010ff247230 */ /* 0x010fca0000004100 */
[----:B------:R-:W-:Y:S02]  /*0c20*/  FFMA.FTZ R40, R37, R36, R40 ;  /* 0x0000002425287223 */ /* 0x000fe40000010028 */
[----:B------:R-:W0:Y:S01]  /*0c30*/  LDS.128 R36, [UR4+0x30] ;  /* 0x00003004ff247984 */ /* 0x000e220008000c00 */
[----:B------:R-:W-:Y:S02]  /*0c40*/  HADD2.F32 R12, -RZ, R12.H1_H1 ;  /* 0x3000000cff0c7230 */ /* 0x000fe40000004100 */
[----:B------:R-:W-:Y:S02]  /*0c50*/  HADD2.F32 R16, -RZ, R16.H1_H1 ;  /* 0x30000010ff107230 */ /* 0x000fe40000004100 */
[----:B------:R-:W-:-:S03]  /*0c60*/  HADD2.F32 R47, -RZ, R13.H0_H0 ;  /* 0x2000000dff2f7230 */ /* 0x000fc60000004100 */
[----:B------:R-:W-:Y:S01]  /*0c70*/  FFMA.FTZ R41, R12, R16, R41 ;  /* 0x000000100c297223 */ /* 0x000fe20000010029 */
[----:B------:R-:W-:Y:S02]  /*0c80*/  HADD2.F32 R12, -RZ, R17.H0_H0 ;  /* 0x20000011ff0c7230 */ /* 0x000fe40000004100 */
[----:B------:R-:W-:Y:S02]  /*0c90*/  HADD2.F32 R13, -RZ, R13.H1_H1 ;  /* 0x3000000dff0d7230 */ /* 0x000fe40000004100 */
[----:B------:R-:W-:Y:S02]  /*0ca0*/  HADD2.F32 R17, -RZ, R17.H1_H1 ;  /* 0x30000011ff117230 */ /* 0x000fe40000004100 */
[----:B------:R-:W-:Y:S01]  /*0cb0*/  FFMA.FTZ R58, R47, R12, R58 ;  /* 0x0000000c2f3a7223 */ /* 0x000fe2000001003a */
[----:B------:R-:W-:Y:S02]  /*0cc0*/  HADD2.F32 R12, -RZ, R14.H0_H0 ;  /* 0x2000000eff0c7230 */ /* 0x000fe40000004100 */
[----:B------:R-:W-:Y:S01]  /*0cd0*/  FFMA.FTZ R44, R13, R17, R44 ;  /* 0x000000110d2c7223 */ /* 0x000fe2000001002c */
[----:B------:R-:W-:-:S02]  /*0ce0*/  HADD2.F32 R13, -RZ, R18.H0_H0 ;  /* 0x20000012ff0d7230 */ /* 0x000fc40000004100 */
[----:B------:R-:W-:-:S03]  /*0cf0*/  HADD2.F32 R18, -RZ, R18.H1_H1 ;  /* 0x30000012ff127230 */ /* 0x000fc60000004100 */
[----:B------:R-:W-:Y:S01]  /*0d00*/  FFMA.FTZ R45, R12, R13, R45 ;  /* 0x0000000d0c2d7223 */ /* 0x000fe2000001002d */
[----:B------:R-:W-:Y:S02]  /*0d10*/  HADD2.F32 R13, -RZ, R14.H1_H1 ;  /* 0x3000000eff0d7230 */ /* 0x000fe40000004100 */
[----:B------:R-:W-:Y:S02]  /*0d20*/  HADD2.F32 R14, -RZ, R19.H0_H0 ;  /* 0x20000013ff0e7230 */ /* 0x000fe40000004100 */
[----:B------:R-:W-:Y:S02]  /*0d30*/  HADD2.F32 R17, -RZ, R15.H0_H0 ;  /* 0x2000000fff117230 */ /* 0x000fe40000004100 */
[----:B------:R-:W-:Y:S02]  /*0d40*/  HADD2.F32 R19, -RZ, R19.H1_H1 ;  /* 0x30000013ff137230 */ /* 0x000fe40000004100 */
[----:B------:R-:W-:Y:S02]  /*0d50*/  HADD2.F32 R12, -RZ, R15.H1_H1 ;  /* 0x3000000fff0c7230 */ /* 0x000fe40000004100 */
[----:B------:R-:W-:Y:S01]  /*0d60*/  FFMA.FTZ R42, R13, R18, R42 ;  /* 0x000000120d2a7223 */ /* 0x000fe2000001002a */
[----:B------:R-:W-:-:S02]  /*0d70*/  FFMA.FTZ R46, R17, R14, R46 ;  /* 0x0000000e112e7223 */ /* 0x000fc4000001002e */
[----:B------:R-:W-:Y:S02]  /*0d80*/  FFMA.FTZ R43, R12, R19, R43 ;  /* 0x000000130c2b7223 */ /* 0x000fe4000001002b */
[----:B------:R-:W4:Y:S01]  /*0d90*/  LDG.E.128.CONSTANT R12, desc[UR6][R56.64+0x1200] ;  /* 0x00120006380c7981 */ /* 0x000f22000c1e9d00 */
[----:B0-----:R-:W-:Y:S02]  /*0da0*/  HADD2.F32 R17, -RZ, R36.H0_H0 ;  /* 0x20000024ff117230 */ /* 0x001fe40000004100 */
[----:B------:R-:W-:-:S05]  /*0db0*/  HADD2.F32 R16, -RZ, R8.H0_H0 ;  /* 0x20000008ff107230 */ /* 0x000fca0000004100 */
        /* <DEDUP_REMOVED lines=11> */
[----:B------:R-:W-:-:S02]  /*0e70*/  HADD2.F32 R36, -RZ, R10.H0_H0 ;  /* 0x2000000aff247230 */ /* 0x000fc40000004100 */
[----:B------:R-:W-:Y:S01]  /*0e80*/  FFMA.FTZ R44, R37, R9, R44 ;  /* 0x00000009252c7223 */ /* 0x000fe2000001002c */
[----:B------:R-:W-:Y:S02]  /*0e90*/  HADD2.F32 R9, -RZ, R38.H1_H1 ;  /* 0x30000026ff097230 */ /* 0x000fe40000004100 */
[----:B------:R-:W-:Y:S02]  /*0ea0*/  HADD2.F32 R10, -RZ, R10.H1_H1 ;  /* 0x3000000aff0a7230 */ /* 0x000fe40000004100 */
[----:B------:R-:W-:Y:S01]  /*0eb0*/  FFMA.FTZ R45, R8, R36, R45 ;  /* 0x00000024082d7223 */ /* 0x000fe2000001002d */
[--C-:B------:R-:W-:Y:S02]  /*0ec0*/  HADD2.F32 R36, -RZ, R11.reuse.H0_H0 ;  /* 0x2000000bff247230 */ /* 0x100fe40000004100 */
[----:B------:R-:W-:Y:S02]  /*0ed0*/  HADD2.F32 R11, -RZ, R11.H1_H1 ;  /* 0x3000000bff0b7230 */ /* 0x000fe40000004100 */
[----:B------:R-:W-:Y:S01]  /*0ee0*/  FFMA.FTZ R42, R9, R10, R42 ;  /* 0x0000000a092a7223 */ /* 0x000fe2000001002a */
[----:B------:R-:W-:-:S02]  /*0ef0*/  HADD2.F32 R9, -RZ, R39.H0_H0 ;  /* 0x20000027ff097230 */ /* 0x000fc40000004100 */
[----:B------:R-:W-:-:S03]  /*0f00*/  HADD2.F32 R8, -RZ, R39.H1_H1 ;  /* 0x30000027ff087230 */ /* 0x000fc60000004100 */
[----:B------:R-:W-:Y:S02]  /*0f10*/  FFMA.FTZ R46, R9, R36, R46 ;  /* 0x00000024092e7223 */ /* 0x000fe4000001002e */
[----:B------:R-:W-:Y:S02]  /*0f20*/  FFMA.FTZ R43, R8, R11, R43 ;  /* 0x0000000b082b7223 */ /* 0x000fe4000001002b */
[----:B------:R-:W4:Y:S01]  /*0f30*/  LDG.E.128.CONSTANT R8, desc[UR6][R56.64+0x1400] ;  /* 0x0014000638087981 */ /* 0x000f22000c1e9d00 */
[----:B------:R-:W-:Y:S02]  /*0f40*/  HADD2.F32 R38, -RZ, R28.H0_H0 ;  /* 0x2000001cff267230 */ /* 0x000fe40000004100 */
[----:B0-----:R-:W-:-:S05]  /*0f50*/  HADD2.F32 R37, -RZ, R16.H0_H0 ;  /* 0x20000010ff257230 */ /* 0x001fca0000004100 */
        /* <DEDUP_REMOVED lines=10> */
[--C-:B------:R-:W-:Y:S02]  /*1000*/  HADD2.F32 R16, -RZ, R18.reuse.H0_H0 ;  /* 0x20000012ff107230 */ /* 0x100fe40000004100 */
[----:B------:R-:W-:Y:S01]  /*1010*/  FFMA.FTZ R44, R17, R29, R44 ;  /* 0x0000001d112c7223 */ /* 0x000fe2000001002c */
[----:B------:R-:W-:-:S02]  /*1020*/  HADD2.F32 R17, -RZ, R18.H1_H1 ;  /* 0x30000012ff117230 */ /* 0x000fc40000004100 */
[--C-:B------:R-:W-:Y:S02]  /*1030*/  HADD2.F32 R18, -RZ, R30.reuse.H0_H0 ;  /* 0x2000001eff127230 */ /* 0x100fe40000004100 */
[----:B------:R-:W-:-:S03]  /*1040*/  HADD2.F32 R30, -RZ, R30.H1_H1 ;  /* 0x3000001eff1e7230 */ /* 0x000fc60000004100 */
[----:B------:R-:W-:Y:S01]  /*1050*/  FFMA.FTZ R45, R16, R18, R45 ;  /* 0x00000012102d7223 */ /* 0x000fe2000001002d */
[----:B------:R-:W-:Y:S02]  /*1060*/  HADD2.F32 R18, -RZ, R31.H0_H0 ;  /* 0x2000001fff127230 */ /* 0x000fe40000004100 */
[----:B------:R-:W-:Y:S01]  /*1070*/  FFMA.FTZ R42, R17, R30, R42 ;  /* 0x0000001e112a7223 */ /* 0x000fe2000001002a */
[----:B------:R-:W-:Y:S02]  /*1080*/  HADD2.F32 R17, -RZ, R19.H0_H0 ;  /* 0x20000013ff117230 */ /* 0x000fe40000004100 */
[----:B------:R-:W-:Y:S02]  /*1090*/  HADD2.F32 R31, -RZ, R31.H1_H1 ;  /* 0x3000001fff1f7230 */ /* 0x000fe40000004100 */
[----:B------:R-:W-:Y:S02]  /*10a0*/  HADD2.F32 R16, -RZ, R19.H1_H1 ;  /* 0x30000013ff107230 */ /* 0x000fe40000004100 */
[----:B------:R-:W-:-:S03]  /*10b0*/  FFMA.FTZ R46, R17, R18, R46 ;  /* 0x00000012112e7223 */ /* 0x000fc6000001002e */
        /* <DEDUP_REMOVED lines=17> */
[--C-:B------:R-:W-:Y:S02]  /*11d0*/  HADD2.F32 R36, -RZ, R27.reuse.H0_H0 ;  /* 0x2000001bff247230 */ /* 0x100fe40000004100 */
[----:B------:R-:W-:Y:S02]  /*11e0*/  HADD2.F32 R37, -RZ, R27.H1_H1 ;  /* 0x3000001bff257230 */ /* 0x000fe40000004100 */
[----:B------:R-:W-:Y:S01]  /*11f0*/  FFMA.FTZ R45, R24, R25, R45 ;  /* 0x00000019182d7223 */ /* 0x000fe2000001002d */
[--C-:B------:R-:W-:Y:S02]  /*1200*/  HADD2.F32 R27, -RZ, R39.reuse.H0_H0 ;  /* 0x20000027ff1b7230 */ /* 0x100fe40000004100 */
[----:B------:R-:W-:Y:S02]  /*1210*/  HADD2.F32 R24, -RZ, R39.H1_H1 ;  /* 0x30000027ff187230 */ /* 0x000fe40000004100 */
[----:B------:R-:W-:Y:S02]  /*1220*/  HADD2.F32 R25, -RZ, R38.H1_H1 ;  /* 0x30000026ff197230 */ /* 0x000fe40000004100 */
[----:B------:R-:W-:Y:S01]  /*1230*/  FFMA.FTZ R46, R27, R36, R46 ;  /* 0x000000241b2e7223 */ /* 0x000fe2000001002e */
[----:B------:R-:W-:Y:S01]  /*1240*/  FFMA.FTZ R43, R24, R37, R43 ;  /* 0x00000025182b7223 */ /* 0x000fe2000001002b */
[----:B------:R-:W-:Y:S01]  /*1250*/  HADD2.F32 R26, -RZ, R26.H1_H1 ;  /* 0x3000001aff1a7230 */ /* 0x000fe20000004100 */
[----:B------:R-:W4:Y:S01]  /*1260*/  LDG.E.128.CONSTANT R36, desc[UR6][R56.64+0x1800] ;  /* 0x0018000638247981 */ /* 0x000f22000c1e9d00 */
[----:B------:R-:W-:-:S03]  /*1270*/  HADD2.F32 R24, -RZ, R20.H0_H0 ;  /* 0x20000014ff187230 */ /* 0x000fc60000004100 */
[----:B------:R-:W-:Y:S01]  /*1280*/  FFMA.FTZ R42, R25, R26, R42 ;  /* 0x0000001a192a7223 */ /* 0x000fe2000001002a */
        /* <DEDUP_REMOVED lines=14> */
[----:B------:R-:W-:Y:S02]  /*1370*/  HADD2.F32 R28, -RZ, R23.H0_H0 ;  /* 0x20000017ff1c7230 */ /* 0x000fe40000004100 */
[--C-:B------:R-:W-:Y:S02]  /*1380*/  HADD2.F32 R59, -RZ, R31.reuse.H0_H0 ;  /* 0x2000001fff3b7230 */ /* 0x100fe40000004100 */
[----:B------:R-:W-:Y:S01]  /*1390*/  FFMA.FTZ R45, R20, R21, R45 ;  /* 0x00000015142d7223 */ /* 0x000fe2000001002d */
[----:B------:R-:W-:Y:S02]  /*13a0*/  HADD2.F32 R21, -RZ, R30.H1_H1 ;  /* 0x3000001eff157230 */ /* 0x000fe40000004100 */
[----:B------:R-:W-:Y:S02]  /*13b0*/  HADD2.F32 R20, -RZ, R31.H1_H1 ;  /* 0x3000001fff147230 */ /* 0x000fe40000004100 */
[----:B------:R-:W-:Y:S01]  /*13c0*/  FFMA.FTZ R59, R59, R28, R46 ;  /* 0x0000001c3b3b7223 */ /* 0x000fe2000001002e */
[----:B------:R-:W-:Y:S01]  /*13d0*/  HADD2.F32 R23, -RZ, R23.H1_H1 ;  /* 0x30000017ff177230 */ /* 0x000fe20000004100 */
[----:B------:R-:W4:Y:S01]  /*13e0*/  LDG.E.128.CONSTANT R28, desc[UR6][R56.64+0x1a00] ;  /* 0x001a0006381c7981 */ /* 0x000f22000c1e9d00 */
[----:B------:R-:W-:-:S03]  /*13f0*/  HADD2.F32 R22, -RZ, R22.H1_H1 ;  /* 0x30000016ff167230 */ /* 0x000fc60000004100 */
[----:B------:R-:W-:Y:S01]  /*1400*/  FFMA.FTZ R46, R20, R23, R43 ;  /* 0x00000017142e7223 */ /* 0x000fe2000001002b */
[----:B--2---:R-:W-:Y:S02]  /*1410*/  HADD2.F32 R20, -RZ, R4.H0_H0 ;  /* 0x20000004ff147230 */ /* 0x004fe40000004100 */
[--C-:B0-----:R-:W-:Y:S02]  /*1420*/  HADD2.F32 R47, -RZ, R24.reuse.H0_H0 ;  /* 0x20000018ff2f7230 */ /* 0x101fe40000004100 */
[----:B------:R-:W-:Y:S01]  /*1430*/  FFMA.FTZ R42, R21, R22, R42 ;  /* 0x00000016152a7223 */ /* 0x000fe2000001002a */
[----:B------:R-:W-:Y:S02]  /*1440*/  HADD2.F32 R21, -RZ, R25.H0_H0 ;  /* 0x20000019ff157230 */ /* 0x000fe40000004100 */
[----:B------:R-:W-:Y:S01]  /*1450*/  FFMA.FTZ R47, R47, R20, R40 ;  /* 0x000000142f2f7223 */ /* 0x000fe20000010028 */
[----:B------:R-:W-:Y:S02]  /*1460*/  HADD2.F32 R20, -RZ, R5.H0_H0 ;  /* 0x20000005ff147230 */ /* 0x000fe40000004100 */
[----:B------:R-:W-:-:S02]  /*1470*/  HADD2.F32 R24, -RZ, R24.H1_H1 ;  /* 0x30000018ff187230 */ /* 0x000fc40000004100 */
[----:B------:R-:W-:Y:S02]  /*1480*/  HADD2.F32 R4, -RZ, R4.H1_H1 ;  /* 0x30000004ff047230 */ /* 0x000fe40000004100 */
[----:B------:R-:W-:Y:S02]  /*1490*/  HADD2.F32 R25, -RZ, R25.H1_H1 ;  /* 0x30000019ff197230 */ /* 0x000fe40000004100 */
[----:B------:R-:W-:Y:S02]  /*14a0*/  HADD2.F32 R5, -RZ, R5.H1_H1 ;  /* 0x30000005ff057230 */ /* 0x000fe40000004100 */
[----:B------:R-:W-:Y:S01]  /*14b0*/  FFMA.FTZ R58, R21, R20, R58 ;  /* 0x00000014153a7223 */ /* 0x000fe2000001003a */
[----:B------:R-:W-:Y:S01]  /*14c0*/  FFMA.FTZ R4, R24, R4, R41 ;  /* 0x0000000418047223 */ /* 0x000fe20000010029 */
[----:B------:R-:W0:Y:S01]  /*14d0*/  LDS.128 R20, [UR4+0x80] ;  /* 0x00008004ff147984 */ /* 0x000e220008000c00 */
[----:B------:R-:W-:Y:S02]  /*14e0*/  HADD2.F32 R24, -RZ, R26.H0_H0 ;  /* 0x2000001aff187230 */ /* 0x000fe40000004100 */
[----:B------:R-:W-:Y:S01]  /*14f0*/  FFMA.FTZ R44, R25, R5, R44 ;  /* 0x00000005192c7223 */ /* 0x000fe2000001002c */
[----:B------:R-:W-:-:S02]  /*1500*/  HADD2.F32 R5, -RZ, R6.H0_H0 ;  /* 0x20000006ff057230 */ /* 0x000fc40000004100 */
[----:B------:R-:W-:-:S03]  /*1510*/  HADD2.F32 R6, -RZ, R6.H1_H1 ;  /* 0x30000006ff067230 */ /* 0x000fc60000004100 */
[----:B------:R-:W-:Y:S01]  /*1520*/  FFMA.FTZ R45, R24, R5, R45 ;  /* 0x00000005182d7223 */ /* 0x000fe2000001002d */
[----:B------:R-:W-:-:S05]  /*1530*/  HADD2.F32 R5, -RZ, R26.H1_H1 ;  /* 0x3000001aff057230 */ /* 0x000fca0000004100 */
[----:B------:R-:W-:Y:S02]  /*1540*/  FFMA.FTZ R5, R5, R6, R42 ;  /* 0x0000000605057223 */ /* 0x000fe4000001002a */
[----:B------:R-:W2:Y:S01]  /*1550*/  LDG.E.128.CONSTANT R40, desc[UR6][R56.64+0x1c00] ;  /* 0x001c000638287981 */ /* 0x000ea2000c1e9d00 */
[----:B------:R-:W-:Y:S02]  /*1560*/  HADD2.F32 R24, -RZ, R27.H0_H0 ;  /* 0x2000001bff187230 */ /* 0x000fe40000004100 */
[--C-:B------:R-:W-:Y:S02]  /*1570*/  HADD2.F32 R25, -RZ, R7.reuse.H0_H0 ;  /* 0x20000007ff197230 */ /* 0x100fe40000004100 */
[----:B------:R-:W-:Y:S02]  /*1580*/  HADD2.F32 R7, -RZ, R7.H1_H1 ;  /* 0x30000007ff077230 */ /* 0x000fe40000004100 */
[----:B------:R-:W-:-:S05]  /*1590*/  HADD2.F32 R27, -RZ, R27.H1_H1 ;  /* 0x3000001bff1b7230 */ /* 0x000fca0000004100 */
[----:B------:R-:W-:Y:S01]  /*15a0*/  FFMA.FTZ R46, R27, R7, R46 ;  /* 0x000000071b2e7223 */ /* 0x000fe2000001002e */
[--C-:B0-----:R-:W-:Y:S02]  /*15b0*/  HADD2.F32 R6, -RZ, R20.reuse.H0_H0 ;  /* 0x20000014ff067230 */ /* 0x101fe40000004100 */
[----:B------:R-:W-:Y:S02]  /*15c0*/  HADD2.F32 R7, -RZ, R20.H1_H1 ;  /* 0x30000014ff077230 */ /* 0x000fe40000004100 */
[--C-:B---3--:R-:W-:Y:S02]  /*15d0*/  HADD2.F32 R20, -RZ, R32.reuse.H0_H0 ;  /* 0x20000020ff147230 */ /* 0x108fe40000004100 */
[----:B------:R-:W-:-:S03]  /*15e0*/  HADD2.F32 R32, -RZ, R32.H1_H1 ;  /* 0x30000020ff207230 */ /* 0x000fc60000004100 */
[----:B------:R-:W-:Y:S02]  /*15f0*/  FFMA.FTZ R47, R6, R20, R47 ;  /* 0x00000014062f7223 */ /* 0x000fe4000001002f */
[----:B------:R-:W-:Y:S01]  /*1600*/  FFMA.FTZ R20, R7, R32, R4 ;  /* 0x0000002007147223 */ /* 0x000fe20000010004 */
[----:B------:R-:W-:Y:S02]  /*1610*/  HADD2.F32 R7, -RZ, R21.H0_H0 ;  /* 0x20000015ff077230 */ /* 0x000fe40000004100 */
[----:B------:R-:W-:Y:S02]  /*1620*/  HADD2.F32 R4, -RZ, R33.H0_H0 ;  /* 0x20000021ff047230 */ /* 0x000fe40000004100 */
[----:B------:R-:W-:Y:S02]  /*1630*/  HADD2.F32 R21, -RZ, R21.H1_H1 ;  /* 0x30000015ff157230 */ /* 0x000fe40000004100 */
[----:B------:R-:W-:Y:S02]  /*1640*/  HADD2.F32 R33, -RZ, R33.H1_H1 ;  /* 0x30000021ff217230 */ /* 0x000fe40000004100 */
[----:B------:R-:W-:Y:S01]  /*1650*/  FFMA.FTZ R58, R7, R4, R58 ;  /* 0x00000004073a7223 */ /* 0x000fe2000001003a */
[----:B------:R-:W-:-:S02]  /*1660*/  HADD2.F32 R4, -RZ, R22.H0_H0 ;  /* 0x20000016ff047230 */ /* 0x000fc40000004100 */
[----:B------:R-:W-:Y:S01]  /*1670*/  FFMA.FTZ R59, R24, R25, R59 ;  /* 0x00000019183b7223 */ /* 0x000fe2000001003b */
[----:B------:R-:W-:Y:S02]  /*1680*/  HADD2.F32 R22, -RZ, R22.H1_H1 ;  /* 0x30000016ff167230 */ /* 0x000fe40000004100 */
[----:B------:R-:W-:Y:S01]  /*1690*/  FFMA.FTZ R44, R21, R33, R44 ;  /* 0x00000021152c7223 */ /* 0x000fe2000001002c */
[--C-:B------:R-:W-:Y:S01]  /*16a0*/  HADD2.F32 R6, -RZ, R34.reuse.H0_H0 ;  /* 0x20000022ff067230 */ /* 0x100fe20000004100 */
[----:B------:R-:W0:Y:S01]  /*16b0*/  LDS.128 R24, [UR4+0x90] ;  /* 0x00009004ff187984 */ /* 0x000e220008000c00 */
[----:B------:R-:W-:-:S03]  /*16c0*/  HADD2.F32 R33, -RZ, R34.H1_H1 ;  /* 0x30000022ff217230 */ /* 0x000fc60000004100 */
[----:B------:R-:W-:Y:S02]  /*16d0*/  FFMA.FTZ R45, R4, R6, R45 ;  /* 0x00000006042d7223 */ /* 0x000fe4000001002d */
[----:B------:R-:W-:Y:S02]  /*16e0*/  FFMA.FTZ R33, R22, R33, R5 ;  /* 0x0000002116217223 */ /* 0x000fe40000010005 */
[----:B------:R-:W3:Y:S01]  /*16f0*/  LDG.E.128.CONSTANT R4, desc[UR6][R56.64+0x1e00] ;  /* 0x001e000638047981 */ /* 0x000ee2000c1e9d00 */
[----:B------:R-:W-:Y:S02]  /*1700*/  HADD2.F32 R22, -RZ, R23.H0_H0 ;  /* 0x20000017ff167230 */ /* 0x000fe40000004100 */
[--C-:B------:R-:W-:Y:S02]  /*1710*/  HADD2.F32 R21, -RZ, R35.reuse.H0_H0 ;  /* 0x20000023ff157230 */ /* 0x100fe40000004100 */
[----:B------:R-:W-:Y:S02]  /*1720*/  HADD2.F32 R35, -RZ, R35.H1_H1 ;  /* 0x30000023ff237230 */ /* 0x000fe40000004100 */
[----:B------:R-:W-:-:S02]  /*1730*/  HADD2.F32 R23, -RZ, R23.H1_H1 ;  /* 0x30000017ff177230 */ /* 0x000fc40000004100 */
[----:B------:R-:W-:-:S03]  /*1740*/  FFMA.FTZ R59, R22, R21, R59 ;  /* 0x00000015163b7223 */ /* 0x000fc6000001003b */
[----:B------:R-:W-:Y:S01]  /*1750*/  FFMA.FTZ R46, R23, R35, R46 ;  /* 0x00000023172e7223 */ /* 0x000fe2000001002e */
[--C-:B----4-:R-:W-:Y:S02]  /*1760*/  HADD2.F32 R23, -RZ, R12.reuse.H0_H0 ;  /* 0x2000000cff177230 */ /* 0x110fe40000004100 */
[----:B------:R-:W-:Y:S02]  /*1770*/  HADD2.F32 R32, -RZ, R12.H1_H1 ;  /* 0x3000000cff207230 */ /* 0x000fe40000004100 */
[--C-:B------:R-:W-:Y:S02]  /*1780*/  HADD2.F32 R12, -RZ, R13.reuse.H0_H0 ;  /* 0x2000000dff0c7230 */ /* 0x100fe40000004100 */
[----:B------:R-:W-:Y:S02]  /*1790*/  HADD2.F32 R13, -RZ, R13.H1_H1 ;  /* 0x3000000dff0d7230 */ /* 0x000fe40000004100 */
[--C-:B0-----:R-:W-:Y:S02]  /*17a0*/  HADD2.F32 R22, -RZ, R24.reuse.H0_H0 ;  /* 0x20000018ff167230 */ /* 0x101fe40000004100 */
[----:B------:R-:W-:-:S02]  /*17b0*/  HADD2.F32 R21, -RZ, R24.H1_H1 ;  /* 0x30000018ff157230 */ /* 0x000fc40000004100 */
[--C-:B------:R-:W-:Y:S02]  /*17c0*/  HADD2.F32 R35, -RZ, R25.reuse.H0_H0 ;  /* 0x20000019ff237230 */ /* 0x100fe40000004100 */
[----:B------:R-:W-:Y:S02]  /*17d0*/  HADD2.F32 R25, -RZ, R25.H1_H1 ;  /* 0x30000019ff197230 */ /* 0x000fe40000004100 */
[----:B------:R-:W-:Y:S01]  /*17e0*/  FFMA.FTZ R47, R22, R23, R47 ;  /* 0x00000017162f7223 */ /* 0x000fe2000001002f */
[----:B------:R-:W-:Y:S01]  /*17f0*/  FFMA.FTZ R32, R21, R32, R20 ;  /* 0x0000002015207223 */ /* 0x000fe20000010014 */
[----:B------:R-:W-:Y:S01]  /*1800*/  FFMA.FTZ R58, R35, R12, R58 ;  /* 0x0000000c233a7223 */ /* 0x000fe2000001003a */
[----:B------:R-:W0:Y:S01]  /*1810*/  LDS.128 R20, [UR4+0xa0] ;  /* 0x0000a004ff147984 */ /* 0x000e220008000c00 */
[----:B------:R-:W-:Y:S01]  /*1820*/  FFMA.FTZ R44, R25, R13, R44 ;  /* 0x0000000d192c7223 */ /* 0x000fe2000001002c */
[----:B------:R-:W-:Y:S02]  /*1830*/  HADD2.F32 R12, -RZ, R26.H0_H0 ;  /* 0x2000001aff0c7230 */ /* 0x000fe40000004100 */
[----:B------:R-:W-:-:S02]  /*1840*/  HADD2.F32 R13, -RZ, R14.H0_H0 ;  /* 0x2000000eff0d7230 */ /* 0x000fc40000004100 */
[----:B------:R-:W-:Y:S02]  /*1850*/  HADD2.F32 R26, -RZ, R26.H1_H1 ;  /* 0x3000001aff1a7230 */ /* 0x000fe40000004100 */
[----:B------:R-:W-:Y:S02]  /*1860*/  HADD2.F32 R14, -RZ, R14.H1_H1 ;  /* 0x3000000eff0e7230 */ /* 0x000fe40000004100 */
[----:B------:R-:W-:Y:S01]  /*1870*/  FFMA.FTZ R45, R12, R13, R45 ;  /* 0x0000000d0c2d7223 */ /* 0x000fe2000001002d */
[----:B------:R-:W-:Y:S02]  /*1880*/  HADD2.F32 R12, -RZ, R27.H0_H0 ;  /* 0x2000001bff0c7230 */ /* 0x000fe40000004100 */
[--C-:B------:R-:W-:Y:S02]  /*1890*/  HADD2.F32 R13, -RZ, R15.reuse.H0_H0 ;  /* 0x2000000fff0d7230 */ /* 0x100fe40000004100 */
[----:B------:R-:W-:Y:S01]  /*18a0*/  FFMA.FTZ R33, R26, R14, R33 ;  /* 0x0000000e1a217223 */ /* 0x000fe20000010021 */
[----:B------:R-:W-:-:S02]  /*18b0*/  HADD2.F32 R24, -RZ, R15.H1_H1 ;  /* 0x3000000fff187230 */ /* 0x000fc40000004100 */
[----:B------:R-:W-:Y:S02]  /*18c0*/  FFMA.FTZ R59, R12, R13, R59 ;  /* 0x0000000d0c3b7223 */ /* 0x000fe4000001003b */
[----:B------:R-:W4:Y:S01]  /*18d0*/  LDG.E.128.CONSTANT R12, desc[UR6][R56.64+0x2000] ;  /* 0x00200006380c7981 */ /* 0x000f22000c1e9d00 */
[----:B------:R-:W-:Y:S02]  /*18e0*/  HADD2.F32 R27, -RZ, R27.H1_H1 ;  /* 0x3000001bff1b7230 */ /* 0x000fe40000004100 */
[----:B------:R-:W-:-:S03]  /*18f0*/  HADD2.F32 R25, -RZ, R8.H0_H0 ;  /* 0x20000008ff197230 */ /* 0x000fc60000004100 */
[----:B------:R-:W-:Y:S01]  /*1900*/  FFMA.FTZ R46, R27, R24, R46 ;  /* 0x000000181b2e7223 */ /* 0x000fe2000001002e */
[----:B0-----:R-:W-:-:S05]  /*1910*/  HADD2.F32 R24, -RZ, R20.H0_H0 ;  /* 0x20000014ff187230 */ /* 0x001fca0000004100 */
[----:B------:R-:W-:Y:S02]  /*1920*/  FFMA.FTZ R47, R24, R25, R47 ;  /* 0x00000019182f7223 */ /* 0x000fe4000001002f */
[----:B------:R-:W0:Y:S01]  /*1930*/  LDS.128 R24, [UR4+0xb0] ;  /* 0x0000b004ff187984 */ /* 0x000e220008000c00 */
[----:B------:R-:W-:Y:S02]  /*1940*/  HADD2.F32 R35, -RZ, R20.H1_H1 ;  /* 0x30000014ff237230 */ /* 0x000fe40000004100 */
[----:B------:R-:W-:-:S05]  /*1950*/  HADD2.F32 R8, -RZ, R8.H1_H1 ;  /* 0x30000008ff087230 */ /* 0x000fca0000004100 */
        /* <DEDUP_REMOVED lines=17> */
[----:B------:R-:W-:Y:S02]  /*1a70*/  HADD2.F32 R20, -RZ, R16.H0_H0 ;  /* 0x20000010ff147230 */ /* 0x000fe40000004100 */
[----:B0-----:R-:W-:Y:S02]  /*1a80*/  HADD2.F32 R10, -RZ, R24.H0_H0 ;  /* 0x20000018ff0a7230 */ /* 0x001fe40000004100 */
[----:B------:R-:W-:Y:S01]  /*1a90*/  FFMA.FTZ R59, R8, R9, R59 ;  /* 0x00000009083b7223 */ /* 0x000fe2000001003b */
[----:B------:R-:W-:-:S02]  /*1aa0*/  FFMA.FTZ R46, R23, R11, R46 ;  /* 0x0000000b172e7223 */ /* 0x000fc4000001002e */
[----:B------:R-:W-:Y:S02]  /*1ab0*/  FFMA.FTZ R47, R10, R20, R47 ;  /* 0x000000140a2f7223 */ /* 0x000fe4000001002f */
[----:B------:R-:W0:Y:S04]  /*1ac0*/  LDS.128 R20, [UR4+0xc0] ;  /* 0x0000c004ff147984 */ /* 0x000e280008000c00 */
[----:B------:R-:W4:Y:S01]  /*1ad0*/  LDG.E.128.CONSTANT R8, desc[UR6][R56.64+0x2200] ;  /* 0x0022000638087981 */ /* 0x000f22000c1e9d00 */
        /* <DEDUP_REMOVED lines=36> */
[--C-:B------:R-:W-:Y:S02]  /*1d20*/  HADD2.F32 R21, -RZ, R38.reuse.H0_H0 ;  /* 0x20000026ff157230 */ /* 0x100fe40000004100 */
[----:B------:R-:W-:Y:S02]  /*1d30*/  HADD2.F32 R38, -RZ, R38.H1_H1 ;  /* 0x30000026ff267230 */ /* 0x000fe40000004100 */
[----:B------:R-:W-:Y:S02]  /*1d40*/  HADD2.F32 R36, -RZ, R22.H1_H1 ;  /* 0x30000016ff247230 */ /* 0x000fe40000004100 */
[----:B------:R-:W-:Y:S01]  /*1d50*/  FFMA.FTZ R45, R32, R21, R45 ;  /* 0x00000015202d7223 */ /* 0x000fe2000001002d */
[----:B------:R-:W-:Y:S02]  /*1d60*/  HADD2.F32 R21, -RZ, R39.H0_H0 ;  /* 0x20000027ff157230 */ /* 0x000fe40000004100 */
[----:B------:R-:W-:-:S02]  /*1d70*/  FFMA.FTZ R36, R36, R38, R33 ;  /* 0x0000002624247223 */ /* 0x000fc40000010021 */
[----:B------:R-:W1:Y:S01]  /*1d80*/  LDS.128 R32, [UR4+0xe0] ;  /* 0x0000e004ff207984 */ /* 0x000e620008000c00 */
[----:B------:R-:W-:Y:S02]  /*1d90*/  HADD2.F32 R22, -RZ, R23.H0_H0 ;  /* 0x20000017ff167230 */ /* 0x000fe40000004100 */
[----:B------:R-:W-:Y:S02]  /*1da0*/  HADD2.F32 R39, -RZ, R39.H1_H1 ;  /* 0x30000027ff277230 */ /* 0x000fe40000004100 */
[----:B------:R-:W-:Y:S02]  /*1db0*/  HADD2.F32 R23, -RZ, R23.H1_H1 ;  /* 0x30000017ff177230 */ /* 0x000fe40000004100 */
[----:B------:R-:W-:Y:S01]  /*1dc0*/  FFMA.FTZ R59, R22, R21, R59 ;  /* 0x00000015163b7223 */ /* 0x000fe2000001003b */
[--C-:B0-----:R-:W-:Y:S02]  /*1dd0*/  HADD2.F32 R22, -RZ, R24.reuse.H0_H0 ;  /* 0x20000018ff167230 */ /* 0x101fe40000004100 */
[----:B------:R-:W-:-:S02]  /*1de0*/  HADD2.F32 R21, -RZ, R24.H1_H1 ;  /* 0x30000018ff157230 */ /* 0x000fc40000004100 */
[----:B------:R-:W-:Y:S01]  /*1df0*/  FFMA.FTZ R46, R23, R39, R46 ;  /* 0x00000027172e7223 */ /* 0x000fe2000001002e */
[--C-:B------:R-:W-:Y:S02]  /*1e00*/  HADD2.F32 R23, -RZ, R28.reuse.H0_H0 ;  /* 0x2000001cff177230 */ /* 0x100fe40000004100 */
[----:B------:R-:W-:-:S03]  /*1e10*/  HADD2.F32 R24, -RZ, R28.H1_H1 ;  /* 0x3000001cff187230 */ /* 0x000fc60000004100 */
[----:B------:R-:W-:Y:S02]  /*1e20*/  FFMA.FTZ R47, R22, R23, R47 ;  /* 0x00000017162f7223 */ /* 0x000fe4000001002f */
[----:B------:R-:W-:Y:S02]  /*1e30*/  FFMA.FTZ R24, R21, R24, R20 ;  /* 0x0000001815187223 */ /* 0x000fe40000010014 */
[----:B------:R-:W4:Y:S01]  /*1e40*/  LDG.E.128.CONSTANT R20, desc[UR6][R56.64+0x2600] ;  /* 0x0026000638147981 */ /* 0x000f22000c1e9d00 */
[----:B------:R-:W-:Y:S02]  /*1e50*/  HADD2.F32 R37, -RZ, R25.H0_H0 ;  /* 0x20000019ff257230 */ /* 0x000fe40000004100 */
[----:B------:R-:W-:Y:S02]  /*1e60*/  HADD2.F32 R28, -RZ, R29.H0_H0 ;  /* 0x2000001dff1c7230 */ /* 0x000fe40000004100 */
[----:B------:R-:W-:Y:S02]  /*1e70*/  HADD2.F32 R25, -RZ, R25.H1_H1 ;  /* 0x30000019ff197230 */ /* 0x000fe40000004100 */
[----:B------:R-:W-:-:S02]  /*1e80*/  HADD2.F32 R29, -RZ, R29.H1_H1 ;  /* 0x3000001dff1d7230 */ /* 0x000fc40000004100 */
[----:B------:R-:W-:Y:S01]  /*1e90*/  FFMA.FTZ R58, R37, R28, R58 ;  /* 0x0000001c253a7223 */ /* 0x000fe2000001003a */
[----:B------:R-:W-:Y:S02]  /*1ea0*/  HADD2.F32 R28, -RZ, R26.H0_H0 ;  /* 0x2000001aff1c7230 */ /* 0x000fe40000004100 */
[----:B------:R-:W-:Y:S01]  /*1eb0*/  FFMA.FTZ R44, R25, R29, R44 ;  /* 0x0000001d192c7223 */ /* 0x000fe2000001002c */
[--C-:B------:R-:W-:Y:S02]  /*1ec0*/  HADD2.F32 R25, -RZ, R30.reuse.H0_H0 ;  /* 0x2000001eff197230 */ /* 0x100fe40000004100 */
[----:B------:R-:W-:-:S03]  /*1ed0*/  HADD2.F32 R30, -RZ, R30.H1_H1 ;  /* 0x3000001eff1e7230 */ /* 0x000fc60000004100 */
[----:B------:R-:W-:Y:S01]  /*1ee0*/  FFMA.FTZ R45, R28, R25, R45 ;  /* 0x000000191c2d7223 */ /* 0x000fe2000001002d */
[----:B------:R-:W-:Y:S02]  /*1ef0*/  HADD2.F32 R25, -RZ, R26.H1_H1 ;  /* 0x3000001aff197230 */ /* 0x000fe40000004100 */
[----:B------:R-:W-:Y:S02]  /*1f00*/  HADD2.F32 R26, -RZ, R27.H0_H0 ;  /* 0x2000001bff1a7230 */ /* 0x000fe40000004100 */
[----:B------:R-:W-:Y:S02]  /*1f10*/  HADD2.F32 R28, -RZ, R31.H0_H0 ;  /* 0x2000001fff1c7230 */ /* 0x000fe40000004100 */
[----:B------:R-:W-:Y:S01]  /*1f20*/  FFMA.FTZ R36, R25, R30, R36 ;  /* 0x0000001e19247223 */ /* 0x000fe20000010024 */
[--C-:B-1----:R-:W-:Y:S02]  /*1f30*/  HADD2.F32 R25, -RZ, R32.reuse.H1_H1 ;  /* 0x30000020ff197230 */ /* 0x102fe40000004100 */
[----:B------:R-:W-:Y:S01]  /*1f40*/  FFMA.FTZ R59, R26, R28, R59 ;  /* 0x0000001c1a3b7223 */ /* 0x000fe2000001003b */
[----:B------:R-:W-:-:S02]  /*1f50*/  HADD2.F32 R26, -RZ, R32.H0_H0 ;  /* 0x20000020ff1a7230 */ /* 0x000fc40000004100 */
[--C-:B--2---:R-:W-:Y:S02]  /*1f60*/  HADD2.F32 R32, -RZ, R40.reuse.H0_H0 ;  /* 0x20000028ff207230 */ /* 0x104fe40000004100 */
[----:B------:R-:W-:Y:S02]  /*1f70*/  HADD2.F32 R31, -RZ, R31.H1_H1 ;  /* 0x3000001fff1f7230 */ /* 0x000fe40000004100 */
[----:B------:R-:W-:Y:S02]  /*1f80*/  HADD2.F32 R27, -RZ, R27.H1_H1 ;  /* 0x3000001bff1b7230 */ /* 0x000fe40000004100 */
[----:B------:R-:W-:Y:S02]  /*1f90*/  HADD2.F32 R40, -RZ, R40.H1_H1 ;  /* 0x30000028ff287230 */ /* 0x000fe40000004100 */
[----:B------:R-:W-:Y:S01]  /*1fa0*/  FFMA.FTZ R47, R26, R32, R47 ;  /* 0x000000201a2f7223 */ /* 0x000fe2000001002f */
[----:B------:R-:W-:Y:S02]  /*1fb0*/  FFMA.FTZ R46, R27, R31, R46 ;  /* 0x0000001f1b2e7223 */ /* 0x000fe4000001002e */
[----:B------:R-:W-:Y:S01]  /*1fc0*/  FFMA.FTZ R32, R25, R40, R24 ;  /* 0x0000002819207223 */ /* 0x000fe20000010018 */
[----:B------:R-:W2:Y:S04]  /*1fd0*/  LDG.E.128.CONSTANT R28, desc[UR6][R56.64+0x2800] ;  /* 0x00280006381c7981 */ /* 0x000ea8000c1e9d00 */
[----:B------:R-:W0:Y:S01]  /*1fe0*/  LDS.128 R24, [UR4+0xf0] ;  /* 0x0000f004ff187984 */ /* 0x000e220008000c00 */
[----:B------:R-:W-:-:S02]  /*1ff0*/  HADD2.F32 R37, -RZ, R33.H0_H0 ;  /* 0x20000021ff257230 */ /* 0x000fc40000004100 */
[----:B------:R-:W-:-:S05]  /*2000*/  HADD2.F32 R38, -RZ, R41.H0_H0 ;  /* 0x20000029ff267230 */ /* 0x000fca0000004100 */
[----:B------:R-:W-:Y:S01]  /*2010*/  FFMA.FTZ R58, R37, R38, R58 ;  /* 0x00000026253a7223 */ /* 0x000fe2000001003a */
[----:B------:R-:W-:Y:S02]  /*2020*/  HADD2.F32 R38, -RZ, R34.H0_H0 ;  /* 0x20000022ff267230 */ /* 0x000fe40000004100 */
[----:B------:R-:W-:-:S05]  /*2030*/  HADD2.F32 R37, -RZ, R42.H0_H0 ;  /* 0x2000002aff257230 */ /* 0x000fca0000004100 */
[----:B------:R-:W-:Y:S01]  /*2040*/  FFMA.FTZ R45, R38, R37, R45 ;  /* 0x00000025262d7223 */ /* 0x000fe2000001002d */
[----:B------:R-:W-:Y:S02]  /*2050*/  HADD2.F32 R37, -RZ, R34.H1_H1 ;  /* 0x30000022ff257230 */ /* 0x000fe40000004100 */
[----:B------:R-:W-:Y:S02]  /*2060*/  HADD2.F32 R34, -RZ, R35.H0_H0 ;  /* 0x20000023ff227230 */ /* 0x000fe40000004100 */
[--C-:B------:R-:W-:Y:S02]  /*2070*/  HADD2.F32 R38, -RZ, R43.reuse.H0_H0 ;  /* 0x2000002bff267230 */ /* 0x100fe40000004100 */
[----:B------:R-:W-:Y:S02]  /*2080*/  HADD2.F32 R43, -RZ, R43.H1_H1 ;  /* 0x3000002bff2b7230 */ /* 0x000fe40000004100 */
[----:B------:R-:W-:Y:S02]  /*2090*/  HADD2.F32 R35, -RZ, R35.H1_H1 ;  /* 0x30000023ff237230 */ /* 0x000fe40000004100 */
[----:B------:R-:W-:Y:S01]  /*20a0*/  FFMA.FTZ R59, R34, R38, R59 ;  /* 0x00000026223b7223 */ /* 0x000fe2000001003b */
[----:B------:R-:W-:-:S02]  /*20b0*/  HADD2.F32 R33, -RZ, R33.H1_H1 ;  /* 0x30000021ff217230 */ /* 0x000fc40000004100 */
[----:B------:R-:W-:Y:S02]  /*20c0*/  HADD2.F32 R41, -RZ, R41.H1_H1 ;  /* 0x30000029ff297230 */ /* 0x000fe40000004100 */
[----:B------:R-:W-:Y:S01]  /*20d0*/  FFMA.FTZ R46, R35, R43, R46 ;  /* 0x0000002b232e7223 */ /* 0x000fe2000001002e */
[----:B---3--:R-:W-:Y:S02]  /*20e0*/  HADD2.F32 R35, -RZ, R4.H0_H0 ;  /* 0x20000004ff237230 */ /* 0x008fe40000004100 */
[----:B------:R-:W-:Y:S01]  /*20f0*/  FFMA.FTZ R33, R33, R41, R44 ;  /* 0x0000002921217223 */ /* 0x000fe2000001002c */
[----:B------:R-:W-:Y:S02]  /*2100*/  HADD2.F32 R44, -RZ, R42.H1_H1 ;  /* 0x3000002aff2c7230 */ /* 0x000fe40000004100 */
[----:B0-----:R-:W-:Y:S02]  /*2110*/  HADD2.F32 R34, -RZ, R24.H0_H0 ;  /* 0x20000018ff227230 */ /* 0x001fe40000004100 */
[----:B------:R-:W-:-:S03]  /*2120*/  HADD2.F32 R41, -RZ, R25.H0_H0 ;  /* 0x20000019ff297230 */ /* 0x000fc60000004100 */
[----:B------:R-:W-:Y:S01]  /*2130*/  FFMA.FTZ R47, R34, R35, R47 ;  /* 0x00000023222f7223 */ /* 0x000fe2000001002f */
[----:B------:R-:W-:Y:S02]  /*2140*/  HADD2.F32 R35, -RZ, R24.H1_H1 ;  /* 0x30000018ff237230 */ /* 0x000fe40000004100 */
[----:B------:R-:W-:Y:S02]  /*2150*/  HADD2.F32 R24, -RZ, R25.H1_H1 ;  /* 0x30000019ff187230 */ /* 0x000fe40000004100 */
[----:B------:R-:W-:Y:S01]  /*2160*/  FFMA.FTZ R44, R37, R44, R36 ;  /* 0x0000002c252c7223 */ /* 0x000fe20000010024 */
[--C-:B------:R-:W-:Y:S01]  /*2170*/  HADD2.F32 R25, -RZ, R5.reuse.H0_H0 ;  /* 0x20000005ff197230 */ /* 0x100fe20000004100 */
[----:B------:R-:W3:Y:S01]  /*2180*/  LDG.E.128.CONSTANT R36, desc[UR6][R56.64+0x2a00] ;  /* 0x002a000638247981 */ /* 0x000ee2000c1e9d00 */
[----:B------:R-:W-:Y:S02]  /*2190*/  HADD2.F32 R4, -RZ, R4.H1_H1 ;  /* 0x30000004ff047230 */ /* 0x000fe40000004100 */
[----:B------:R-:W-:-:S03]  /*21a0*/  HADD2.F32 R5, -RZ, R5.H1_H1 ;  /* 0x30000005ff057230 */ /* 0x000fc60000004100 */
[----:B------:R-:W-:Y:S02]  /*21b0*/  FFMA.FTZ R4, R35, R4, R32 ;  /* 0x0000000423047223 */ /* 0x000fe40000010020 */
[----:B------:R-:W-:Y:S02]  /*21c0*/  FFMA.FTZ R5, R24, R5, R33 ;  /* 0x0000000518057223 */ /* 0x000fe40000010021 */
[----:B------:R-:W0:Y:S01]  /*21d0*/  LDS.128 R32, [UR4+0x100] ;  /* 0x00010004ff207984 */ /* 0x000e220008000c00 */
[----:B------:R-:W-:-:S03]  /*21e0*/  FFMA.FTZ R58, R41, R25, R58 ;  /* 0x00000019293a7223 */ /* 0x000fc6000001003a */
[----:B------:R-:W3:Y:S01]  /*21f0*/  LDG.E.128.CONSTANT R40, desc[UR6][R56.64+0x2c00] ;  /* 0x002c000638287981 */ /* 0x000ee2000c1e9d00 */
[----:B------:R-:W-:Y:S02]  /*2200*/  HADD2.F32 R24, -RZ, R26.H0_H0 ;  /* 0x2000001aff187230 */ /* 0x000fe40000004100 */
[--C-:B------:R-:W-:Y:S02]  /*2210*/  HADD2.F32 R25, -RZ, R6.reuse.H0_H0 ;  /* 0x20000006ff197230 */ /* 0x100fe40000004100 */
[----:B------:R-:W-:-:S03]  /*2220*/  HADD2.F32 R6, -RZ, R6.H1_H1 ;  /* 0x30000006ff067230 */ /* 0x000fc60000004100 */
[----:B------:R-:W-:Y:S01]  /*2230*/  FFMA.FTZ R45, R24, R25, R45 ;  /* 0x00000019182d7223 */ /* 0x000fe2000001002d */
[----:B------:R-:W-:Y:S02]  /*2240*/  HADD2.F32 R25, -RZ, R26.H1_H1 ;  /* 0x3000001aff197230 */ /* 0x000fe40000004100 */
[----:B------:R-:W-:-:S03]  /*2250*/  HADD2.F32 R24, -RZ, R7.H0_H0 ;  /* 0x20000007ff187230 */ /* 0x000fc60000004100 */
[----:B------:R-:W-:Y:S01]  /*2260*/  FFMA.FTZ R44, R25, R6, R44 ;  /* 0x00000006192c7223 */ /* 0x000fe2000001002c */
[----:B------:R-:W-:Y:S02]  /*2270*/  HADD2.F32 R6, -RZ, R27.H0_H0 ;  /* 0x2000001bff067230 */ /* 0x000fe40000004100 */
[----:B------:R-:W-:Y:S02]  /*2280*/  HADD2.F32 R7, -RZ, R7.H1_H1 ;  /* 0x30000007ff077230 */ /* 0x000fe40000004100 */
[----:B------:R-:W-:Y:S02]  /*2290*/  HADD2.F32 R27, -RZ, R27.H1_H1 ;  /* 0x3000001bff1b7230 */ /* 0x000fe40000004100 */
[----:B------:R-:W-:Y:S01]  /*22a0*/  FFMA.FTZ R59, R6, R24, R59 ;  /* 0x00000018063b7223 */ /* 0x000fe2000001003b */
[----:B----4-:R-:W-:Y:S02]  /*22b0*/  HADD2.F32 R24, -RZ, R12.H0_H0 ;  /* 0x2000000cff187230 */ /* 0x010fe40000004100 */
[----:B------:R-:W-:Y:S01]  /*22c0*/  FFMA.FTZ R46, R27, R7, R46 ;  /* 0x000000071b2e7223 */ /* 0x000fe2000001002e */
[----:B0-----:R-:W-:-:S02]  /*22d0*/  HADD2.F32 R6, -RZ, R32.H0_H0 ;  /* 0x20000020ff067230 */ /* 0x001fc40000004100 */
[----:B------:R-:W-:Y:S02]  /*22e0*/  HADD2.F32 R7, -RZ, R32.H1_H1 ;  /* 0x30000020ff077230 */ /* 0x000fe40000004100 */
[----:B------:R-:W-:Y:S02]  /*22f0*/  HADD2.F32 R32, -RZ, R12.H1_H1 ;  /* 0x3000000cff207230 */ /* 0x000fe40000004100 */
[----:B------:R-:W-:Y:S01]  /*2300*/  FFMA.FTZ R47, R6, R24, R47 ;  /* 0x00000018062f7223 */ /* 0x000fe2000001002f */
[----:B------:R-:W-:Y:S01]  /*2310*/  HADD2.F32 R6, -RZ, R13.H0_H0 ;  /* 0x2000000dff067230 */ /* 0x000fe20000004100 */
[----:B------:R-:W0:Y:S01]  /*2320*/  LDS.128 R24, [UR4+0x110] ;  /* 0x00011004ff187984 */ /* 0x000e220008000c00 */
[----:B------:R-:W-:Y:S01]  /*2330*/  FFMA.FTZ R32, R7, R32, R4 ;  /* 0x0000002007207223 */ /* 0x000fe20000010004 */
[--C-:B------:R-:W-:Y:S02]  /*2340*/  HADD2.F32 R7, -RZ, R33.reuse.H0_H0 ;  /* 0x20000021ff077230 */ /* 0x100fe40000004100 */
[----:B------:R-:W-:-:S02]  /*2350*/  HADD2.F32 R4, -RZ, R33.H1_H1 ;  /* 0x30000021ff047230 */ /* 0x000fc40000004100 */
[----:B------:R-:W-:Y:S02]  /*2360*/  HADD2.F32 R33, -RZ, R13.H1_H1 ;  /* 0x3000000dff217230 */ /* 0x000fe40000004100 */
[----:B------:R-:W-:-:S03]  /*2370*/  FFMA.FTZ R58, R7, R6, R58 ;  /* 0x00000006073a7223 */ /* 0x000fc6000001003a */
[----:B------:R-:W-:Y:S02]  /*2380*/  FFMA.FTZ R33, R4, R33, R5 ;  /* 0x0000002104217223 */ /* 0x000fe40000010005 */
[----:B------:R-:W4:Y:S01]  /*2390*/  LDG.E.128.CONSTANT R4, desc[UR6][R56.64+0x2e00] ;  /* 0x002e000638047981 */ /* 0x000f22000c1e9d00 */
[----:B------:R-:W-:Y:S02]  /*23a0*/  HADD2.F32 R12, -RZ, R34.H0_H0 ;  /* 0x20000022ff0c7230 */ /* 0x000fe40000004100 */
[--C-:B------:R-:W-:Y:S02]  /*23b0*/  HADD2.F32 R13, -RZ, R14.reuse.H0_H0 ;  /* 0x2000000eff0d7230 */ /* 0x100fe40000004100 */
[----:B------:R-:W-:-:S03]  /*23c0*/  HADD2.F32 R14, -RZ, R14.H1_H1 ;  /* 0x3000000eff0e7230 */ /* 0x000fc60000004100 */
[----:B------:R-:W-:Y:S01]  /*23d0*/  FFMA.FTZ R45, R12, R13, R45 ;  /* 0x0000000d0c2d7223 */ /* 0x000fe2000001002d */
[----:B------:R-:W-:Y:S02]  /*23e0*/  HADD2.F32 R13, -RZ, R34.H1_H1 ;  /* 0x30000022ff0d7230 */ /* 0x000fe40000004100 */
[----:B------:R-:W-:-:S03]  /*23f0*/  HADD2.F32 R12, -RZ, R35.H0_H0 ;  /* 0x20000023ff0c7230 */ /* 0x000fc60000004100 */
[----:B------:R-:W-:Y:S01]  /*2400*/  FFMA.FTZ R44, R13, R14, R44 ;  /* 0x0000000e0d2c7223 */ /* 0x000fe2000001002c */
[--C-:B------:R-:W-:Y:S02]  /*2410*/  HADD2.F32 R13, -RZ, R15.reuse.H0_H0 ;  /* 0x2000000fff0d7230 */ /* 0x100fe40000004100 */
[----:B------:R-:W-:Y:S02]  /*2420*/  HADD2.F32 R15, -RZ, R15.H1_H1 ;  /* 0x3000000fff0f7230 */ /* 0x000fe40000004100 */
[----:B------:R-:W-:Y:S02]  /*2430*/  HADD2.F32 R35, -RZ, R35.H1_H1 ;  /* 0x30000023ff237230 */ /* 0x000fe40000004100 */
[----:B------:R-:W-:Y:S01]  /*2440*/  FFMA.FTZ R59, R12, R13, R59 ;  /* 0x0000000d0c3b7223 */ /* 0x000fe2000001003b */
[----:B0-----:R-:W-:Y:S02]  /*2450*/  HADD2.F32 R12, -RZ, R24.H0_H0 ;  /* 0x20000018ff0c7230 */ /* 0x001fe40000004100 */
[----:B------:R-:W-:-:S02]  /*2460*/  HADD2.F32 R13, -RZ, R8.H0_H0 ;  /* 0x20000008ff0d7230 */ /* 0x000fc40000004100 */
[----:B------:R-:W-:-:S03]  /*2470*/  FFMA.FTZ R46, R35, R15, R46 ;  /* 0x0000000f232e7223 */ /* 0x000fc6000001002e */
[----:B------:R-:W-:Y:S02]  /*2480*/  FFMA.FTZ R47, R12, R13, R47 ;  /* 0x0000000d0c2f7223 */ /* 0x000fe4000001002f */
[----:B------:R-:W0:Y:S01]  /*2490*/  LDS.128 R12, [UR4+0x120] ;  /* 0x00012004ff0c7984 */ /* 0x000e220008000c00 */
[----:B------:R-:W-:Y:S02]  /*24a0*/  HADD2.F32 R35, -RZ, R24.H1_H1 ;  /* 0x30000018ff237230 */ /* 0x000fe40000004100 */
[----:B------:R-:W-:-:S05]  /*24b0*/  HADD2.F32 R8, -RZ, R8.H1_H1 ;  /* 0x30000008ff087230 */ /* 0x000fca0000004100 */
[----:B------:R-:W-:Y:S01]  /*24c0*/  FFMA.FTZ R32, R35, R8, R32 ;  /* 0x0000000823207223 */ /* 0x000fe20000010020 */
[----:B------:R-:W-:Y:S02]  /*24d0*/  HADD2.F32 R35, -RZ, R25.H0_H0 ;  /* 0x20000019ff237230 */ /* 0x000fe40000004100 */
[--C-:B------:R-:W-:Y:S02]  /*24e0*/  HADD2.F32 R8, -RZ, R9.reuse.H0_H0 ;  /* 0x20000009ff087230 */ /* 0x100fe40000004100 */
[----:B------:R-:W-:-:S03]  /*24f0*/  HADD2.F32 R9, -RZ, R9.H1_H1 ;  /* 0x30000009ff097230 */ /* 0x000fc60000004100 */
[----:B------:R-:W-:Y:S01]  /*2500*/  FFMA.FTZ R58, R35, R8, R58 ;  /* 0x00000008233a7223 */ /* 0x000fe2000001003a */
[----:B------:R-:W-:-:S05]  /*2510*/  HADD2.F32 R8, -RZ, R25.H1_H1 ;  /* 0x30000019ff087230 */ /* 0x000fca0000004100 */
[----:B------:R-:W-:Y:S01]  /*2520*/  FFMA.FTZ R33, R8, R9, R33 ;  /* 0x0000000908217223 */ /* 0x000fe20000010021 */
[----:B------:R-:W-:Y:S02]  /*2530*/  HADD2.F32 R8, -RZ, R26.H0_H0 ;  /* 0x2000001aff087230 */ /* 0x000fe40000004100 */
[--C-:B------:R-:W-:Y:S02]  /*2540*/  HADD2.F32 R9, -RZ, R10.reuse.H0_H0 ;  /* 0x2000000aff097230 */ /* 0x100fe40000004100 */
[----:B------:R-:W-:Y:S02]  /*2550*/  HADD2.F32 R10, -RZ, R10.H1_H1 ;  /* 0x3000000aff0a7230 */ /* 0x000fe40000004100 */
[----:B------:R-:W-:Y:S02]  /*2560*/  HADD2.F32 R24, -RZ, R11.H0_H0 ;  /* 0x2000000bff187230 */ /* 0x000fe40000004100 */
[----:B------:R-:W-:Y:S01]  /*2570*/  FFMA.FTZ R45, R8, R9, R45 ;  /* 0x00000009082d7223 */ /* 0x000fe2000001002d */
[----:B------:R-:W-:-:S02]  /*2580*/  HADD2.F32 R9, -RZ, R26.H1_H1 ;  /* 0x3000001aff097230 */ /* 0x000fc40000004100 */
[----:B------:R-:W-:Y:S02]  /*2590*/  HADD2.F32 R8, -RZ, R27.H0_H0 ;  /* 0x2000001bff087230 */ /* 0x000fe40000004100 */
[----:B------:R-:W-:Y:S02]  /*25a0*/  HADD2.F32 R11, -RZ, R11.H1_H1 ;  /* 0x3000000bff0b7230 */ /* 0x000fe40000004100 */
[----:B------:R-:W-:Y:S01]  /*25b0*/  FFMA.FTZ R44, R9, R10, R44 ;  /* 0x0000000a092c7223 */ /* 0x000fe2000001002c */
[----:B------:R-:W-:Y:S02]  /*25c0*/  HADD2.F32 R27, -RZ, R27.H1_H1 ;  /* 0x3000001bff1b7230 */ /* 0x000fe40000004100 */
[----:B------:R-:W-:Y:S01]  /*25d0*/  FFMA.FTZ R59, R8, R24, R59 ;  /* 0x00000018083b7223 */ /* 0x000fe2000001003b */
[----:B0-----:R-:W-:Y:S02]  /*25e0*/  HADD2.F32 R8, -RZ, R12.H0_H0 ;  /* 0x2000000cff087230 */ /* 0x001fe40000004100 */
[----:B------:R-:W-:-:S02]  /*25f0*/  HADD2.F32 R9, -RZ, R16.H0_H0 ;  /* 0x20000010ff097230 */ /* 0x000fc40000004100 */
[----:B------:R-:W-:Y:S02]  /*2600*/  HADD2.F32 R25, -RZ, R12.H1_H1 ;  /* 0x3000000cff197230 */ /* 0x000fe40000004100 */
[----:B------:R-:W-:Y:S02]  /*2610*/  HADD2.F32 R16, -RZ, R16.H1_H1 ;  /* 0x30000010ff107230 */ /* 0x000fe40000004100 */
[----:B------:R-:W-:Y:S01]  /*2620*/  FFMA.FTZ R46, R27, R11, R46 ;  /* 0x0000000b1b2e7223 */ /* 0x000fe2000001002e */
[----:B------:R-:W-:Y:S02]  /*2630*/  FFMA.FTZ R47, R8, R9, R47 ;  /* 0x00000009082f7223 */ /* 0x000fe4000001002f */
[----:B------:R-:W4:Y:S01]  /*2640*/  LDG.E.128.CONSTANT R8, desc[UR6][R56.64+0x3000] ;  /* 0x0030000638087981 */ /* 0x000f22000c1e9d00 */
[----:B------:R-:W-:-:S03]  /*2650*/  FFMA.FTZ R32, R25, R16, R32 ;  /* 0x0000001019207223 */ /* 0x000fc60000010020 */
[----:B------:R-:W0:Y:S01]  /*2660*/  LDS.128 R24, [UR4+0x130] ;  /* 0x00013004ff187984 */ /* 0x000e220008000c00 */
        /* <DEDUP_REMOVED lines=8> */
[----:B------:R-:W-:-:S03]  /*26f0*/  HADD2.F32 R16, -RZ, R19.H0_H0 ;  /* 0x20000013ff107230 */ /* 0x000fc60000004100 */
[----:B------:R-:W-:Y:S01]  /*2700*/  FFMA.FTZ R45, R12, R13, R45 ;  /* 0x0000000d0c2d7223 */ /* 0x000fe2000001002d */
[----:B------:R-:W-:Y:S02]  /*2710*/  HADD2.F32 R12, -RZ, R15.H0_H0 ;  /* 0x2000000fff0c7230 */ /* 0x000fe40000004100 */
[----:B------:R-:W-:Y:S02]  /*2720*/  HADD2.F32 R18, -RZ, R18.H1_H1 ;  /* 0x30000012ff127230 */ /* 0x000fe40000004100 */
[----:B------:R-:W-:Y:S02]  /*2730*/  HADD2.F32 R19, -RZ, R19.H1_H1 ;  /* 0x30000013ff137230 */ /* 0x000fe40000004100 */
[----:B------:R-:W-:Y:S02]  /*2740*/  HADD2.F32 R13, -RZ, R14.H1_H1 ;  /* 0x3000000eff0d7230 */ /* 0x000fe40000004100 */
[----:B------:R-:W-:Y:S02]  /*2750*/  HADD2.F32 R15, -RZ, R15.H1_H1 ;  /* 0x3000000fff0f7230 */ /* 0x000fe40000004100 */
[----:B------:R-:W-:Y:S01]  /*2760*/  FFMA.FTZ R59, R12, R16, R59 ;  /* 0x000000100c3b7223 */ /* 0x000fe2000001003b */
[----:B------:R-:W-:-:S02]  /*2770*/  FFMA.FTZ R44, R13, R18, R44 ;  /* 0x000000120d2c7223 */ /* 0x000fc4000001002c */
[----:B------:R-:W-:Y:S02]  /*2780*/  FFMA.FTZ R46, R15, R19, R46 ;  /* 0x000000130f2e7223 */ /* 0x000fe4000001002e */
[----:B------:R-:W1:Y:S01]  /*2790*/  LDS.128 R12, [UR4+0x140] ;  /* 0x00014004ff0c7984 */ /* 0x000e620008000c00 */
[----:B------:R-:W-:Y:S02]  /*27a0*/  HADD2.F32 R17, -RZ, R20.H0_H0 ;  /* 0x20000014ff117230 */ /* 0x000fe40000004100 */
[--C-:B0-----:R-:W-:Y:S02]  /*27b0*/  HADD2.F32 R16, -RZ, R24.reuse.H0_H0 ;  /* 0x20000018ff107230 */ /* 0x101fe40000004100 */
[----:B------:R-:W-:Y:S02]  /*27c0*/  HADD2.F32 R18, -RZ, R21.H0_H0 ;  /* 0x20000015ff127230 */ /* 0x000fe40000004100 */
[----:B------:R-:W-:Y:S02]  /*27d0*/  HADD2.F32 R19, -RZ, R25.H0_H0 ;  /* 0x20000019ff137230 */ /* 0x000fe40000004100 */
[----:B------:R-:W-:Y:S01]  /*27e0*/  FFMA.FTZ R47, R16, R17, R47 ;  /* 0x00000011102f7223 */ /* 0x000fe2000001002f */
[----:B------:R-:W-:-:S02]  /*27f0*/  HADD2.F32 R17, -RZ, R24.H1_H1 ;  /* 0x30000018ff117230 */ /* 0x000fc40000004100 */
[----:B------:R-:W-:Y:S02]  /*2800*/  HADD2.F32 R16, -RZ, R25.H1_H1 ;  /* 0x30000019ff107230 */ /* 0x000fe40000004100 */
[----:B------:R-:W-:Y:S02]  /*2810*/  HADD2.F32 R20, -RZ, R20.H1_H1 ;  /* 0x30000014ff147230 */ /* 0x000fe40000004100 */
[----:B------:R-:W-:Y:S02]  /*2820*/  HADD2.F32 R21, -RZ, R21.H1_H1 ;  /* 0x30000015ff157230 */ /* 0x000fe40000004100 */
[----:B------:R-:W-:Y:S01]  /*2830*/  FFMA.FTZ R58, R19, R18, R58 ;  /* 0x00000012133a7223 */ /* 0x000fe2000001003a */
[----:B------:R-:W-:Y:S02]  /*2840*/  FFMA.FTZ R20, R17, R20, R32 ;  /* 0x0000001411147223 */ /* 0x000fe40000010020 */
[----:B------:R-:W-:Y:S02]  /*2850*/  FFMA.FTZ R21, R16, R21, R33 ;  /* 0x0000001510157223 */ /* 0x000fe40000010021 */
[----:B------:R-:W4:Y:S01]  /*2860*/  LDG.E.128.CONSTANT R16, desc[UR6][R56.64+0x3200] ;  /* 0x0032000638107981 */ /* 0x000f22000c1e9d00 */
[----:B------:R-:W-:-:S02]  /*2870*/  HADD2.F32 R24, -RZ, R26.H0_H0 ;  /* 0x2000001aff187230 */ /* 0x000fc40000004100 */
[----:B------:R-:W-:Y:S02]  /*2880*/  HADD2.F32 R25, -RZ, R22.H0_H0 ;  /* 0x20000016ff197230 */ /* 0x000fe40000004100 */
[----:B------:R-:W-:-:S03]  /*2890*/  HADD2.F32 R32, -RZ, R23.H1_H1 ;  /* 0x30000017ff207230 */ /* 0x000fc60000004100 */
[----:B------:R-:W-:Y:S01]  /*28a0*/  FFMA.FTZ R45, R24, R25, R45 ;  /* 0x00000019182d7223 */ /* 0x000fe2000001002d */
[----:B------:R-:W-:Y:S02]  /*28b0*/  HADD2.F32 R25, -RZ, R23.H0_H0 ;  /* 0x20000017ff197230 */ /* 0x000fe40000004100 */
[----:B------:R-:W-:Y:S02]  /*28c0*/  HADD2.F32 R22, -RZ, R22.H1_H1 ;  /* 0x30000016ff167230 */ /* 0x000fe40000004100 */
[----:B------:R-:W-:-:S05]  /*28d0*/  HADD2.F32 R23, -RZ, R26.H1_H1 ;  /* 0x3000001aff177230 */ /* 0x000fca0000004100 */
[----:B------:R-:W-:Y:S01]  /*28e0*/  FFMA.FTZ R44, R23, R22, R44 ;  /* 0x00000016172c7223 */ /* 0x000fe2000001002c */
[----:B-1----:R-:W-:Y:S02]  /*28f0*/  HADD2.F32 R22, -RZ, R12.H0_H0 ;  /* 0x2000000cff167230 */ /* 0x002fe40000004100 */
[----:B--2---:R-:W-:Y:S02]  /*2900*/  HADD2.F32 R23, -RZ, R28.H0_H0 ;  /* 0x2000001cff177230 */ /* 0x004fe40000004100 */
[--C-:B------:R-:W-:Y:S02]  /*2910*/  HADD2.F32 R24, -RZ, R27.reuse.H0_H0 ;  /* 0x2000001bff187230 */ /* 0x100fe40000004100 */
[----:B------:R-:W-:Y:S02]  /*2920*/  HADD2.F32 R27, -RZ, R27.H1_H1 ;  /* 0x3000001bff1b7230 */ /* 0x000fe40000004100 */
[----:B------:R-:W-:Y:S01]  /*2930*/  FFMA.FTZ R47, R22, R23, R47 ;  /* 0x00000017162f7223 */ /* 0x000fe2000001002f */
[----:B------:R-:W-:-:S02]  /*2940*/  HADD2.F32 R23, -RZ, R12.H1_H1 ;  /* 0x3000000cff177230 */ /* 0x000fc40000004100 */
[----:B------:R-:W-:Y:S02]  /*2950*/  HADD2.F32 R12, -RZ, R28.H1_H1 ;  /* 0x3000001cff0c7230 */ /* 0x000fe40000004100 */
[----:B------:R-:W-:Y:S01]  /*2960*/  FFMA.FTZ R59, R24, R25, R59 ;  /* 0x00000019183b7223 */ /* 0x000fe2000001003b */
[----:B------:R-:W-:Y:S01]  /*2970*/  FFMA.FTZ R46, R27, R32, R46 ;  /* 0x000000201b2e7223 */ /* 0x000fe2000001002e */
[----:B------:R-:W-:Y:S01]  /*2980*/  HADD2.F32 R25, -RZ, R13.H0_H0 ;  /* 0x2000000dff197230 */ /* 0x000fe20000004100 */
[----:B------:R-:W0:Y:S01]  /*2990*/  LDS.128 R32, [UR4+0x150] ;  /* 0x00015004ff207984 */ /* 0x000e220008000c00 */
[----:B------:R-:W-:Y:S02]  /*29a0*/  HADD2.F32 R22, -RZ, R29.H0_H0 ;  /* 0x2000001dff167230 */ /* 0x000fe40000004100 */
[----:B------:R-:W-:Y:S01]  /*29b0*/  FFMA.FTZ R12, R23, R12, R20 ;  /* 0x0000000c170c7223 */ /* 0x000fe20000010014 */
[--C-:B------:R-:W-:Y:S02]  /*29c0*/  HADD2.F32 R28, -RZ, R14.reuse.H0_H0 ;  /* 0x2000000eff1c7230 */ /* 0x100fe40000004100 */
[----:B------:R-:W-:-:S02]  /*29d0*/  HADD2.F32 R23, -RZ, R14.H1_H1 ;  /* 0x3000000eff177230 */ /* 0x000fc40000004100 */
[----:B------:R-:W-:Y:S01]  /*29e0*/  FFMA.FTZ R58, R25, R22, R58 ;  /* 0x00000016193a7223 */ /* 0x000fe2000001003a */
[--C-:B------:R-:W-:Y:S02]  /*29f0*/  HADD2.F32 R14, -RZ, R30.reuse.H0_H0 ;  /* 0x2000001eff0e7230 */ /* 0x100fe40000004100 */
[----:B------:R-:W-:Y:S02]  /*2a00*/  HADD2.F32 R20, -RZ, R13.H1_H1 ;  /* 0x3000000dff147230 */ /* 0x000fe40000004100 */
[----:B------:R-:W-:Y:S02]  /*2a10*/  HADD2.F32 R30, -RZ, R30.H1_H1 ;  /* 0x3000001eff1e7230 */ /* 0x000fe40000004100 */
[----:B------:R-:W-:Y:S02]  /*2a20*/  HADD2.F32 R22, -RZ, R15.H0_H0 ;  /* 0x2000000fff167230 */ /* 0x000fe40000004100 */
[----:B------:R-:W-:Y:S02]  /*2a30*/  HADD2.F32 R13, -RZ, R29.H1_H1 ;  /* 0x3000001dff0d7230 */ /* 0x000fe40000004100 */
[----:B------:R-:W-:-:S02]  /*2a40*/  HADD2.F32 R24, -RZ, R31.H0_H0 ;  /* 0x2000001fff187230 */ /* 0x000fc40000004100 */
[----:B------:R-:W-:Y:S01]  /*2a50*/  FFMA.FTZ R28, R28, R14, R45 ;  /* 0x0000000e1c1c7223 */ /* 0x000fe2000001002d */
[----:B------:R-:W-:Y:S01]  /*2a60*/  FFMA.FTZ R45, R23, R30, R44 ;  /* 0x0000001e172d7223 */ /* 0x000fe2000001002c */
[----:B------:R-:W-:Y:S01]  /*2a70*/  FFMA.FTZ R13, R20, R13, R21 ;  /* 0x0000000d140d7223 */ /* 0x000fe20000010015 */
[----:B------:R-:W-:Y:S02]  /*2a80*/  FFMA.FTZ R44, R22, R24, R59 ;  /* 0x00000018162c7223 */ /* 0x000fe4000001003b */
[----:B------:R-:W1:Y:S04]  /*2a90*/  LDS.128 R20, [UR4+0x160] ;  /* 0x00016004ff147984 */ /* 0x000e680008000c00 */
[----:B------:R-:W2:Y:S01]  /*2aa0*/  LDG.E.128.CONSTANT R24, desc[UR6][R56.64+0x3400] ;  /* 0x0034000638187981 */ /* 0x000ea2000c1e9d00 */
[----:B------:R-:W-:-:S02]  /*2ab0*/  HADD2.F32 R59, -RZ, R15.H1_H1 ;  /* 0x3000000fff3b7230 */ /* 0x000fc40000004100 */
[----:B------:R-:W-:Y:S02]  /*2ac0*/  HADD2.F32 R31, -RZ, R31.H1_H1 ;  /* 0x3000001fff1f7230 */ /* 0x000fe40000004100 */
[----:B0-----:R-:W-:Y:S02]  /*2ad0*/  HADD2.F32 R14, -RZ, R32.H0_H0 ;  /* 0x20000020ff0e7230 */ /* 0x001fe40000004100 */
[----:B---3--:R-:W-:Y:S02]  /*2ae0*/  HADD2.F32 R15, -RZ, R36.H0_H0 ;  /* 0x20000024ff0f7230 */ /* 0x008fe40000004100 */
[----:B------:R-:W-:Y:S01]  /*2af0*/  FFMA.FTZ R59, R59, R31, R46 ;  /* 0x0000001f3b3b7223 */ /* 0x000fe2000001002e */
[----:B------:R-:W-:Y:S02]  /*2b00*/  HADD2.F32 R60, -RZ, R37.H0_H0 ;  /* 0x20000025ff3c7230 */ /* 0x000fe40000004100 */
[----:B------:R-:W-:Y:S01]  /*2b10*/  FFMA.FTZ R47, R14, R15, R47 ;  /* 0x0000000f0e2f7223 */ /* 0x000fe2000001002f */
[----:B------:R-:W-:-:S02]  /*2b20*/  HADD2.F32 R15, -RZ, R33.H0_H0 ;  /* 0x20000021ff0f7230 */ /* 0x000fc40000004100 */
[----:B------:R-:W-:Y:S02]  /*2b30*/  HADD2.F32 R29, -RZ, R32.H1_H1 ;  /* 0x30000020ff1d7230 */ /* 0x000fe40000004100 */
[----:B------:R-:W-:Y:S02]  /*2b40*/  HADD2.F32 R36, -RZ, R36.H1_H1 ;  /* 0x30000024ff247230 */ /* 0x000fe40000004100 */
[----:B------:R-:W-:Y:S02]  /*2b50*/  HADD2.F32 R31, -RZ, R34.H0_H0 ;  /* 0x20000022ff1f7230 */ /* 0x000fe40000004100 */
[----:B------:R-:W-:Y:S02]  /*2b60*/  HADD2.F32 R46, -RZ, R38.H0_H0 ;  /* 0x20000026ff2e7230 */ /* 0x000fe40000004100 */
[----:B------:R-:W-:Y:S02]  /*2b70*/  HADD2.F32 R14, -RZ, R33.H1_H1 ;  /* 0x30000021ff0e7230 */ /* 0x000fe40000004100 */
[----:B------:R-:W-:-:S02]  /*2b80*/  HADD2.F32 R37, -RZ, R37.H1_H1 ;  /* 0x30000025ff257230 */ /* 0x000fc40000004100 */
[----:B------:R-:W-:Y:S01]  /*2b90*/  FFMA.FTZ R60, R15, R60, R58 ;  /* 0x0000003c0f3c7223 */ /* 0x000fe2000001003a */
[----:B------:R-:W-:Y:S01]  /*2ba0*/  FFMA.FTZ R29, R29, R36, R12 ;  /* 0x000000241d1d7223 */ /* 0x000fe2000001000c */
[----:B------:R-:W-:Y:S01]  /*2bb0*/  FFMA.FTZ R46, R31, R46, R28 ;  /* 0x0000002e1f2e7223 */ /* 0x000fe2000001001c */
[----:B-1----:R-:W-:Y:S02]  /*2bc0*/  HADD2.F32 R58, -RZ, R20.H0_H0 ;  /* 0x20000014ff3a7230 */ /* 0x002fe40000004100 */
[----:B------:R-:W-:Y:S01]  /*2bd0*/  FFMA.FTZ R36, R14, R37, R13 ;  /* 0x000000250e247223 */ /* 0x000fe2000001000d */
[----:B------:R-:W-:Y:S01]  /*2be0*/  HADD2.F32 R32, -RZ, R40.H0_H0 ;  /* 0x20000028ff207230 */ /* 0x000fe20000004100 */
[----:B------:R-:W3:Y:S01]  /*2bf0*/  LDG.E.128.CONSTANT R12, desc[UR6][R56.64+0x3600] ;  /* 0x00360006380c7981 */ /* 0x000ee2000c1e9d00 */
[--C-:B------:R-:W-:Y:S02]  /*2c00*/  HADD2.F32 R31, -RZ, R39.reuse.H0_H0 ;  /* 0x20000027ff1f7230 */ /* 0x100fe40000004100 */
[----:B------:R-:W-:-:S02]  /*2c10*/  HADD2.F32 R28, -RZ, R39.H1_H1 ;  /* 0x30000027ff1c7230 */ /* 0x000fc40000004100 */
[--C-:B------:R-:W-:Y:S02]  /*2c20*/  HADD2.F32 R33, -RZ, R35.reuse.H0_H0 ;  /* 0x20000023ff217230 */ /* 0x100fe40000004100 */
[----:B------:R-:W-:Y:S02]  /*2c30*/  HADD2.F32 R30, -RZ, R35.H1_H1 ;  /* 0x30000023ff1e7230 */ /* 0x000fe40000004100 */
[----:B------:R-:W-:Y:S02]  /*2c40*/  HADD2.F32 R20, -RZ, R20.H1_H1 ;  /* 0x30000014ff147230 */ /* 0x000fe40000004100 */
[----:B------:R-:W-:Y:S02]  /*2c50*/  HADD2.F32 R40, -RZ, R40.H1_H1 ;  /* 0x30000028ff287230 */ /* 0x000fe40000004100 */
[----:B------:R-:W-:Y:S01]  /*2c60*/  FFMA.FTZ R58, R58, R32, R47 ;  /* 0x000000203a3a7223 */ /* 0x000fe2000001002f */
[----:B------:R-:W-:Y:S01]  /*2c70*/  FFMA.FTZ R44, R33, R31, R44 ;  /* 0x0000001f212c7223 */ /* 0x000fe2000001002c */
[----:B------:R-:W-:Y:S01]  /*2c80*/  FFMA.FTZ R59, R30, R28, R59 ;  /* 0x0000001c1e3b7223 */ /* 0x000fe2000001003b */
[----:B------:R-:W-:-:S02]  /*2c90*/  FFMA.FTZ R47, R20, R40, R29 ;  /* 0x00000028142f7223 */ /* 0x000fc4000001001d */
[----:B------:R-:W0:Y:S01]  /*2ca0*/  LDS.128 R28, [UR4+0x170] ;  /* 0x00017004ff1c7984 */ /* 0x000e220008000c00 */
[----:B------:R-:W-:Y:S02]  /*2cb0*/  HADD2.F32 R34, -RZ, R34.H1_H1 ;  /* 0x30000022ff227230 */ /* 0x000fe40000004100 */
[----:B------:R-:W-:-:S05]  /*2cc0*/  HADD2.F32 R38, -RZ, R38.H1_H1 ;  /* 0x30000026ff267230 */ /* 0x000fca0000004100 */
[----:B------:R-:W-:Y:S02]  /*2cd0*/  FFMA.FTZ R45, R34, R38, R45 ;  /* 0x00000026222d7223 */ /* 0x000fe4000001002d */
[----:B------:R-:W3:Y:S01]  /*2ce0*/  LDG.E.128.CONSTANT R32, desc[UR6][R56.64+0x3800] ;  /* 0x0038000638207981 */ /* 0x000ee2000c1e9d00 */
[----:B------:R-:W-:Y:S02]  /*2cf0*/  HADD2.F32 R37, -RZ, R21.H0_H0 ;  /* 0x20000015ff257230 */ /* 0x000fe40000004100 */
[----:B------:R-:W-:Y:S02]  /*2d00*/  HADD2.F32 R20, -RZ, R41.H0_H0 ;  /* 0x20000029ff147230 */ /* 0x000fe40000004100 */
[----:B------:R-:W-:Y:S02]  /*2d10*/  HADD2.F32 R21, -RZ, R21.H1_H1 ;  /* 0x30000015ff157230 */ /* 0x000fe40000004100 */
[----:B------:R-:W-:Y:S02]  /*2d20*/  HADD2.F32 R40, -RZ, R41.H1_H1 ;  /* 0x30000029ff287230 */ /* 0x000fe40000004100 */
[----:B------:R-:W-:Y:S01]  /*2d30*/  FFMA.FTZ R60, R37, R20, R60 ;  /* 0x00000014253c7223 */ /* 0x000fe2000001003c */
[----:B------:R-:W-:-:S02]  /*2d40*/  HADD2.F32 R20, -RZ, R42.H0_H0 ;  /* 0x2000002aff147230 */ /* 0x000fc40000004100 */
[----:B------:R-:W-:Y:S01]  /*2d50*/  FFMA.FTZ R40, R21, R40, R36 ;  /* 0x0000002815287223 */ /* 0x000fe20000010024 */
[----:B------:R-:W-:Y:S01]  /*2d60*/  HADD2.F32 R21, -RZ, R22.H0_H0 ;  /* 0x20000016ff157230 */ /* 0x000fe20000004100 */
[----:B------:R-:W3:Y:S04]  /*2d70*/  LDG.E.128.CONSTANT R36, desc[UR6][R56.64+0x3a00] ;  /* 0x003a000638247981 */ /* 0x000ee8000c1e9d00 */
[----:B------:R-:W-:Y:S01]  /*2d80*/  FFMA.FTZ R46, R21, R20, R46 ;  /* 0x00000014152e7223 */ /* 0x000fe2000001002e */
[----:B------:R-:W-:Y:S02]  /*2d90*/  HADD2.F32 R21, -RZ, R23.H0_H0 ;  /* 0x20000017ff157230 */ /* 0x000fe40000004100 */
[--C-:B------:R-:W-:Y:S02]  /*2da0*/  HADD2.F32 R20, -RZ, R43.reuse.H0_H0 ;  /* 0x2000002bff147230 */ /* 0x100fe40000004100 */
[----:B------:R-:W-:-:S03]  /*2db0*/  HADD2.F32 R43, -RZ, R43.H1_H1 ;  /* 0x3000002bff2b7230 */ /* 0x000fc60000004100 */
[----:B------:R-:W-:Y:S01]  /*2dc0*/  FFMA.FTZ R44, R21, R20, R44 ;  /* 0x00000014152c7223 */ /* 0x000fe2000001002c */
[----:B------:R-:W-:Y:S02]  /*2dd0*/  HADD2.F32 R20, -RZ, R23.H1_H1 ;  /* 0x30000017ff147230 */ /* 0x000fe40000004100 */
[----:B0-----:R-:W-:-:S03]  /*2de0*/  HADD2.F32 R21, -RZ, R28.H0_H0 ;  /* 0x2000001cff157230 */ /* 0x001fc60000004100 */
[----:B------:R-:W-:Y:S01]  /*2df0*/  FFMA.FTZ R59, R20, R43, R59 ;  /* 0x0000002b143b7223 */ /* 0x000fe2000001003b */
[----:B----4-:R-:W-:Y:S02]  /*2e00*/  HADD2.F32 R20, -RZ, R4.H0_H0 ;  /* 0x20000004ff147230 */ /* 0x010fe40000004100 */
[----:B------:R-:W-:Y:S02]  /*2e10*/  HADD2.F32 R28, -RZ, R28.H1_H1 ;  /* 0x3000001cff1c7230 */ /* 0x000fe40000004100 */
[----:B------:R-:W-:Y:S02]  /*2e20*/  HADD2.F32 R4, -RZ, R4.H1_H1 ;  /* 0x30000004ff047230 */ /* 0x000fe40000004100 */
[----:B------:R-:W-:Y:S02]  /*2e30*/  HADD2.F32 R22, -RZ, R22.H1_H1 ;  /* 0x30000016ff167230 */ /* 0x000fe40000004100 */
[----:B------:R-:W-:Y:S02]  /*2e40*/  HADD2.F32 R42, -RZ, R42.H1_H1 ;  /* 0x3000002aff2a7230 */ /* 0x000fe40000004100 */
[----:B------:R-:W-:Y:S01]  /*2e50*/  FFMA.FTZ R4, R28, R4, R47 ;  /* 0x000000041c047223 */ /* 0x000fe2000001002f */
[----:B------:R-:W-:-:S02]  /*2e60*/  HADD2.F32 R41, -RZ, R29.H0_H0 ;  /* 0x2000001dff297230 */ /* 0x000fc40000004100 */
[----:B------:R-:W-:Y:S02]  /*2e70*/  HADD2.F32 R28, -RZ, R5.H0_H0 ;  /* 0x20000005ff1c7230 */ /* 0x000fe40000004100 */
[----:B------:R-:W-:Y:S01]  /*2e80*/  FFMA.FTZ R45, R22, R42, R45 ;  /* 0x0000002a162d7223 */ /* 0x000fe2000001002d */
[----:B------:R-:W-:Y:S01]  /*2e90*/  FFMA.FTZ R58, R21, R20, R58 ;  /* 0x00000014153a7223 */ /* 0x000fe2000001003a */
[----:B------:R-:W-:Y:S01]  /*2ea0*/  HADD2.F32 R29, -RZ, R29.H1_H1 ;  /* 0x3000001dff1d7230 */ /* 0x000fe20000004100 */
[----:B------:R-:W4:Y:S01]  /*2eb0*/  LDG.E.128.CONSTANT R20, desc[UR6][R56.64+0x3c00] ;  /* 0x003c000638147981 */ /* 0x000f22000c1e9d00 */
[----:B------:R-:W-:Y:S01]  /*2ec0*/  FFMA.FTZ R60, R41, R28, R60 ;  /* 0x0000001c293c7223 */ /* 0x000fe2000001003c */
[----:B------:R-:W-:-:S05]  /*2ed0*/  HADD2.F32 R28, -RZ, R5.H1_H1 ;  /* 0x30000005ff1c7230 */ /* 0x000fca0000004100 */
[----:B------:R-:W-:Y:S02]  /*2ee0*/  FFMA.FTZ R28, R29, R28, R40 ;  /* 0x0000001c1d1c7223 */ /* 0x000fe40000010028 */
[----:B------:R0:W4:Y:S01]  /*2ef0*/  LDG.E.128.CONSTANT R40, desc[UR6][R56.64+0x3e00] ;  /* 0x003e000638287981 */ /* 0x000122000c1e9d00 */
[----:B------:R-:W-:Y:S02]  /*2f00*/  HADD2.F32 R29, -RZ, R30.H0_H0 ;  /* 0x2000001eff1d7230 */ /* 0x000fe40000004100 */
[----:B------:R-:W-:Y:S02]  /*2f10*/  HADD2.F32 R5, -RZ, R6.H0_H0 ;  /* 0x20000006ff057230 */ /* 0x000fe40000004100 */
[----:B------:R-:W-:Y:S02]  /*2f20*/  HADD2.F32 R30, -RZ, R30.H1_H1 ;  /* 0x3000001eff1e7230 */ /* 0x000fe40000004100 */
[----:B------:R-:W-:Y:S02]  /*2f30*/  HADD2.F32 R6, -RZ, R6.H1_H1 ;  /* 0x30000006ff067230 */ /* 0x000fe40000004100 */
[----:B------:R-:W-:Y:S01]  /*2f40*/  FFMA.FTZ R29, R29, R5, R46 ;  /* 0x000000051d1d7223 */ /* 0x000fe2000001002e */
[----:B------:R-:W-:-:S02]  /*2f50*/  HADD2.F32 R61, -RZ, R31.H0_H0 ;  /* 0x2000001fff3d7230 */ /* 0x000fc40000004100 */
[----:B------:R-:W-:Y:S02]  /*2f60*/  HADD2.F32 R5, -RZ, R7.H0_H0 ;  /* 0x20000007ff057230 */ /* 0x000fe40000004100 */
[----:B------:R-:W-:-:S03]  /*2f70*/  FFMA.FTZ R30, R30, R6, R45 ;  /* 0x000000061e1e7223 */ /* 0x000fc6000001002d */
[----:B------:R-:W-:Y:S02]  /*2f80*/  FFMA.FTZ R61, R61, R5, R44 ;  /* 0x000000053d3d7223 */ /* 0x000fe4000001002c */
[----:B------:R-:W1:Y:S01]  /*2f90*/  LDS.128 R44, [UR4+0x180] ;  /* 0x00018004ff2c7984 */ /* 0x000e620008000c00 */
[----:B------:R-:W-:Y:S02]  /*2fa0*/  HADD2.F32 R7, -RZ, R7.H1_H1 ;  /* 0x30000007ff077230 */ /* 0x000fe40000004100 */
[----:B------:R-:W-:-:S05]  /*2fb0*/  HADD2.F32 R6, -RZ, R31.H1_H1 ;  /* 0x3000001fff067230 */ /* 0x000fca0000004100 */
[----:B------:R-:W-:Y:S01]  /*2fc0*/  FFMA.FTZ R59, R6, R7, R59 ;  /* 0x00000007063b7223 */ /* 0x000fe2000001003b */
[--C-:B------:R-:W-:Y:S02]  /*2fd0*/  HADD2.F32 R6, -RZ, R8.reuse.H0_H0 ;  /* 0x20000008ff067230 */ /* 0x100fe40000004100 */
[----:B------:R-:W-:Y:S02]  /*2fe0*/  HADD2.F32 R8, -RZ, R8.H1_H1 ;  /* 0x30000008ff087230 */ /* 0x000fe40000004100 */
[--C-:B-1----:R-:W-:Y:S02]  /*2ff0*/  HADD2.F32 R5, -RZ, R44.reuse.H0_H0 ;  /* 0x2000002cff057230 */ /* 0x102fe40000004100 */
[----:B------:R-:W-:-:S03]  /*3000*/  HADD2.F32 R31, -RZ, R44.H1_H1 ;  /* 0x3000002cff1f7230 */ /* 0x000fc60000004100 */
[----:B------:R-:W-:Y:S01]  /*3010*/  FFMA.FTZ R58, R5, R6, R58 ;  /* 0x00000006053a7223 */ /* 0x000fe2000001003a */
[----:B------:R-:W-:Y:S02]  /*3020*/  HADD2.F32 R5, -RZ, R45.H0_H0 ;  /* 0x2000002dff057230 */ /* 0x000fe40000004100 */
[----:B------:R-:W-:Y:S01]  /*3030*/  FFMA.FTZ R31, R31, R8, R4 ;  /* 0x000000081f1f7223 */ /* 0x000fe20000010004 */
[----:B------:R-:W-:-:S05]  /*3040*/  HADD2.F32 R4, -RZ, R9.H0_H0 ;  /* 0x20000009ff047230 */ /* 0x000fca0000004100 */
[----:B------:R-:W-:Y:S02]  /*3050*/  FFMA.FTZ R60, R5, R4, R60 ;  /* 0x00000004053c7223 */ /* 0x000fe4000001003c */
[----:B------:R-:W1:Y:S01]  /*3060*/  LDS.128 R4, [UR4+0x190] ;  /* 0x00019004ff047984 */ /* 0x000e620008000c00 */
[----:B------:R-:W-:Y:S02]  /*3070*/  HADD2.F32 R45, -RZ, R45.H1_H1 ;  /* 0x3000002dff2d7230 */ /* 0x000fe40000004100 */
[----:B------:R-:W-:Y:S02]  /*3080*/  HADD2.F32 R9, -RZ, R9.H1_H1 ;  /* 0x30000009ff097230 */ /* 0x000fe40000004100 */
[----:B------:R-:W-:-:S03]  /*3090*/  HADD2.F32 R8, -RZ, R46.H0_H0 ;  /* 0x2000002eff087230 */ /* 0x000fc60000004100 */
[----:B------:R-:W-:Y:S01]  /*30a0*/  FFMA.FTZ R28, R45, R9, R28 ;  /* 0x000000092d1c7223 */ /* 0x000fe2000001001c */
[--C-:B------:R-:W-:Y:S02]  /*30b0*/  HADD2.F32 R9, -RZ, R10.reuse.H0_H0 ;  /* 0x2000000aff097230 */ /* 0x100fe40000004100 */
[----:B------:R-:W-:-:S03]  /*30c0*/  HADD2.F32 R10, -RZ, R10.H1_H1 ;  /* 0x3000000aff0a7230 */ /* 0x000fc60000004100 */
[----:B------:R-:W-:Y:S01]  /*30d0*/  FFMA.FTZ R29, R8, R9, R29 ;  /* 0x00000009081d7223 */ /* 0x000fe2000001001d */
[----:B------:R-:W-:Y:S02]  /*30e0*/  HADD2.F32 R9, -RZ, R46.H1_H1 ;  /* 0x3000002eff097230 */ /* 0x000fe40000004100 */
[----:B------:R-:W-:-:S03]  /*30f0*/  HADD2.F32 R8, -RZ, R47.H0_H0 ;  /* 0x2000002fff087230 */ /* 0x000fc60000004100 */
[----:B------:R-:W-:Y:S01]  /*3100*/  FFMA.FTZ R30, R9, R10, R30 ;  /* 0x0000000a091e7223 */ /* 0x000fe2000001001e */
[--C-:B------:R-:W-:Y:S02]  /*3110*/  HADD2.F32 R9, -RZ, R11.reuse.H0_H0 ;  /* 0x2000000bff097230 */ /* 0x100fe40000004100 */
[----:B------:R-:W-:-:S03]  /*3120*/  HADD2.F32 R11, -RZ, R11.H1_H1 ;  /* 0x3000000bff0b7230 */ /* 0x000fc60000004100 */
[----:B------:R-:W-:Y:S01]  /*3130*/  FFMA.FTZ R61, R8, R9, R61 ;  /* 0x00000009083d7223 */ /* 0x000fe2000001003d */
[----:B------:R-:W-:-:S05]  /*3140*/  HADD2.F32 R8, -RZ, R47.H1_H1 ;  /* 0x3000002fff087230 */ /* 0x000fca0000004100 */
[----:B------:R-:W-:Y:S01]  /*3150*/  FFMA.FTZ R59, R8, R11, R59 ;  /* 0x0000000b083b7223 */ /* 0x000fe2000001003b */
[----:B------:R-:W-:Y:S02]  /*3160*/  HADD2.F32 R10, -RZ, R16.H0_H0 ;  /* 0x20000010ff0a7230 */ /* 0x000fe40000004100 */
[----:B-1----:R-:W-:-:S05]  /*3170*/  HADD2.F32 R9, -RZ, R4.H0_H0 ;  /* 0x20000004ff097230 */ /* 0x002fca0000004100 */
[----:B------:R-:W-:Y:S02]  /*3180*/  FFMA.FTZ R58, R9, R10, R58 ;  /* 0x0000000a093a7223 */ /* 0x000fe4000001003a */
[----:B------:R-:W1:Y:S01]  /*3190*/  LDS.128 R8, [UR4+0x1a0] ;  /* 0x0001a004ff087984 */ /* 0x000e620008000c00 */
        /* <DEDUP_REMOVED lines=9> */
[----:B------:R-:W-:Y:S02]  /*3230*/  HADD2.F32 R31, -RZ, R6.H1_H1 ;  /* 0x30000006ff1f7230 */ /* 0x000fe40000004100 */
[--C-:B------:R-:W-:Y:S02]  /*3240*/  HADD2.F32 R6, -RZ, R18.reuse.H0_H0 ;  /* 0x20000012ff067230 */ /* 0x100fe40000004100 */
[----:B------:R-:W-:Y:S02]  /*3250*/  HADD2.F32 R44, -RZ, R18.H1_H1 ;  /* 0x30000012ff2c7230 */ /* 0x000fe40000004100 */
[----:B------:R-:W-:Y:S01]  /*3260*/  FFMA.FTZ R18, R5, R17, R28 ;  /* 0x0000001105127223 */ /* 0x000fe2000001001c */
[----:B------:R-:W-:Y:S02]  /*3270*/  HADD2.F32 R5, -RZ, R19.H0_H0 ;  /* 0x20000013ff057230 */ /* 0x000fe40000004100 */
[----:B------:R-:W-:Y:S01]  /*3280*/  FFMA.FTZ R17, R16, R6, R29 ;  /* 0x0000000610117223 */ /* 0x000fe2000001001d */
[----:B------:R-:W-:-:S02]  /*3290*/  HADD2.F32 R6, -RZ, R7.H0_H0 ;  /* 0x20000007ff067230 */ /* 0x000fc40000004100 */
[----:B------:R-:W-:Y:S02]  /*32a0*/  FFMA.FTZ R16, R31, R44, R30 ;  /* 0x0000002c1f107223 */ /* 0x000fe4000001001e */
[----:B------:R-:W3:Y:S01]  /*32b0*/  LDS.128 R28, [UR4+0x1b0] ;  /* 0x0001b004ff1c7984 */ /* 0x000ee20008000c00 */
[----:B------:R-:W-:Y:S01]  /*32c0*/  FFMA.FTZ R61, R6, R5, R61 ;  /* 0x00000005063d7223 */ /* 0x000fe2000001003d */
[----:B------:R-:W-:Y:S02]  /*32d0*/  HADD2.F32 R6, -RZ, R7.H1_H1 ;  /* 0x30000007ff067230 */ /* 0x000fe40000004100 */
[--C-:B-1----:R-:W-:Y:S02]  /*32e0*/  HADD2.F32 R5, -RZ, R8.reuse.H0_H0 ;  /* 0x20000008ff057230 */ /* 0x102fe40000004100 */
[----:B------:R-:W-:Y:S02]  /*32f0*/  HADD2.F32 R7, -RZ, R8.H1_H1 ;  /* 0x30000008ff077230 */ /* 0x000fe40000004100 */
[----:B------:R-:W-:-:S02]  /*3300*/  HADD2.F32 R19, -RZ, R19.H1_H1 ;  /* 0x30000013ff137230 */ /* 0x000fc40000004100 */
[--C-:B--2---:R-:W-:Y:S02]  /*3310*/  HADD2.F32 R8, -RZ, R24.reuse.H0_H0 ;  /* 0x20000018ff087230 */ /* 0x104fe40000004100 */
[----:B------:R-:W-:-:S03]  /*3320*/  HADD2.F32 R24, -RZ, R24.H1_H1 ;  /* 0x30000018ff187230 */ /* 0x000fc60000004100 */
[----:B------:R-:W-:Y:S02]  /*3330*/  FFMA.FTZ R58, R5, R8, R58 ;  /* 0x00000008053a7223 */ /* 0x000fe4000001003a */
[----:B------:R-:W-:Y:S01]  /*3340*/  FFMA.FTZ R8, R7, R24, R4 ;  /* 0x0000001807087223 */ /* 0x000fe20000010004 */
[----:B------:R-:W-:Y:S02]  /*3350*/  HADD2.F32 R4, -RZ, R25.H0_H0 ;  /* 0x20000019ff047230 */ /* 0x000fe40000004100 */
[--C-:B------:R-:W-:Y:S02]  /*3360*/  HADD2.F32 R5, -RZ, R9.reuse.H0_H0 ;  /* 0x20000009ff057230 */ /* 0x100fe40000004100 */
[----:B------:R-:W-:Y:S02]  /*3370*/  HADD2.F32 R7, -RZ, R9.H1_H1 ;  /* 0x30000009ff077230 */ /* 0x000fe40000004100 */
[----:B------:R-:W-:Y:S02]  /*3380*/  HADD2.F32 R25, -RZ, R25.H1_H1 ;  /* 0x30000019ff197230 */ /* 0x000fe40000004100 */
[----:B------:R-:W-:Y:S01]  /*3390*/  FFMA.FTZ R19, R6, R19, R59 ;  /* 0x0000001306137223 */ /* 0x000fe2000001003b */
[----:B------:R-:W-:-:S02]  /*33a0*/  FFMA.FTZ R60, R5, R4, R60 ;  /* 0x00000004053c7223 */ /* 0x000fc4000001003c */
[----:B------:R-:W-:Y:S02]  /*33b0*/  FFMA.FTZ R18, R7, R25, R18 ;  /* 0x0000001907127223 */ /* 0x000fe40000010012 */
[----:B------:R-:W1:Y:S01]  /*33c0*/  LDS.128 R4, [UR4+0x1c0] ;  /* 0x0001c004ff047984 */ /* 0x000e620008000c00 */
[----:B------:R-:W-:Y:S02]  /*33d0*/  HADD2.F32 R9, -RZ, R26.H1_H1 ;  /* 0x3000001aff097230 */ /* 0x000fe40000004100 */
[--C-:B------:R-:W-:Y:S02]  /*33e0*/  HADD2.F32 R46, -RZ, R10.reuse.H0_H0 ;  /* 0x2000000aff2e7230 */ /* 0x100fe40000004100 */
[----:B------:R-:W-:Y:S02]  /*33f0*/  HADD2.F32 R25, -RZ, R10.H1_H1 ;  /* 0x3000000aff197230 */ /* 0x000fe40000004100 */
[----:B------:R-:W-:Y:S02]  /*3400*/  HADD2.F32 R24, -RZ, R27.H0_H0 ;  /* 0x2000001bff187230 */ /* 0x000fe40000004100 */
[----:B------:R-:W-:-:S02]  /*3410*/  HADD2.F32 R10, -RZ, R11.H0_H0 ;  /* 0x2000000bff0a7230 */ /* 0x000fc40000004100 */
[----:B------:R-:W-:Y:S01]  /*3420*/  FFMA.FTZ R16, R25, R9, R16 ;  /* 0x0000000919107223 */ /* 0x000fe20000010010 */
[----:B0-----:R-:W-:Y:S02]  /*3430*/  HADD2.F32 R56, -RZ, R11.H1_H1 ;  /* 0x3000000bff387230 */ /* 0x001fe40000004100 */
[----:B------:R-:W-:Y:S02]  /*3440*/  HADD2.F32 R44, -RZ, R26.H0_H0 ;  /* 0x2000001aff2c7230 */ /* 0x000fe40000004100 */
[----:B------:R-:W-:Y:S01]  /*3450*/  FFMA.FTZ R61, R10, R24, R61 ;  /* 0x000000180a3d7223 */ /* 0x000fe2000001003d */
[----:B------:R-:W-:Y:S02]  /*3460*/  HADD2.F32 R26, -RZ, R27.H1_H1 ;  /* 0x3000001bff1a7230 */ /* 0x000fe40000004100 */
[--C-:B---3--:R-:W-:Y:S02]  /*3470*/  HADD2.F32 R9, -RZ, R13.reuse.H0_H0 ;  /* 0x2000000dff097230 */ /* 0x108fe40000004100 */
[----:B------:R-:W-:-:S02]  /*3480*/  HADD2.F32 R25, -RZ, R13.H1_H1 ;  /* 0x3000000dff197230 */ /* 0x000fc40000004100 */
[--C-:B------:R-:W-:Y:S02]  /*3490*/  HADD2.F32 R10, -RZ, R12.reuse.H0_H0 ;  /* 0x2000000cff0a7230 */ /* 0x100fe40000004100 */
[----:B------:R-:W-:Y:S02]  /*34a0*/  HADD2.F32 R11, -RZ, R12.H1_H1 ;  /* 0x3000000cff0b7230 */ /* 0x000fe40000004100 */
[--C-:B------:R-:W-:Y:S02]  /*34b0*/  HADD2.F32 R24, -RZ, R14.reuse.H0_H0 ;  /* 0x2000000eff187230 */ /* 0x100fe40000004100 */
[----:B------:R-:W-:Y:S02]  /*34c0*/  HADD2.F32 R13, -RZ, R14.H1_H1 ;  /* 0x3000000eff0d7230 */ /* 0x000fe40000004100 */
[--C-:B------:R-:W-:Y:S02]  /*34d0*/  HADD2.F32 R14, -RZ, R15.reuse.H0_H0 ;  /* 0x2000000fff0e7230 */ /* 0x100fe40000004100 */
[----:B------:R-:W-:-:S02]  /*34e0*/  HADD2.F32 R12, -RZ, R15.H1_H1 ;  /* 0x3000000fff0c7230 */ /* 0x000fc40000004100 */
[--C-:B------:R-:W-:Y:S02]  /*34f0*/  HADD2.F32 R27, -RZ, R28.reuse.H0_H0 ;  /* 0x2000001cff1b7230 */ /* 0x100fe40000004100 */
[----:B------:R-:W-:Y:S02]  /*3500*/  HADD2.F32 R15, -RZ, R28.H1_H1 ;  /* 0x3000001cff0f7230 */ /* 0x000fe40000004100 */
[--C-:B------:R-:W-:Y:S02]  /*3510*/  HADD2.F32 R45, -RZ, R29.reuse.H0_H0 ;  /* 0x2000001dff2d7230 */ /* 0x100fe40000004100 */
[----:B------:R-:W-:Y:S01]  /*3520*/  FFMA.FTZ R58, R27, R10, R58 ;  /* 0x0000000a1b3a7223 */ /* 0x000fe2000001003a */
[----:B------:R-:W-:Y:S01]  /*3530*/  FFMA.FTZ R17, R46, R44, R17 ;  /* 0x0000002c2e117223 */ /* 0x000fe20000010011 */
[----:B------:R-:W-:Y:S01]  /*3540*/  FFMA.FTZ R15, R15, R11, R8 ;  /* 0x0000000b0f0f7223 */ /* 0x000fe20000010008 */
[----:B------:R-:W-:Y:S01]  /*3550*/  FFMA.FTZ R60, R45, R9, R60 ;  /* 0x000000092d3c7223 */ /* 0x000fe2000001003c */
[----:B------:R-:W-:Y:S01]  /*3560*/  FFMA.FTZ R19, R56, R26, R19 ;  /* 0x0000001a38137223 */ /* 0x000fe20000010013 */
[----:B------:R-:W0:Y:S01]  /*3570*/  LDS.128 R8, [UR4+0x1d0] ;  /* 0x0001d004ff087984 */ /* 0x000e220008000c00 */
[----:B------:R-:W-:-:S02]  /*3580*/  HADD2.F32 R29, -RZ, R29.H1_H1 ;  /* 0x3000001dff1d7230 */ /* 0x000fc40000004100 */
[--C-:B------:R-:W-:Y:S02]  /*3590*/  HADD2.F32 R44, -RZ, R30.reuse.H0_H0 ;  /* 0x2000001eff2c7230 */ /* 0x100fe40000004100 */
[----:B------:R-:W-:Y:S02]  /*35a0*/  HADD2.F32 R27, -RZ, R30.H1_H1 ;  /* 0x3000001eff1b7230 */ /* 0x000fe40000004100 */
[--C-:B------:R-:W-:Y:S02]  /*35b0*/  HADD2.F32 R28, -RZ, R31.reuse.H1_H1 ;  /* 0x3000001fff1c7230 */ /* 0x100fe40000004100 */
[----:B------:R-:W-:Y:S02]  /*35c0*/  HADD2.F32 R26, -RZ, R31.H0_H0 ;  /* 0x2000001fff1a7230 */ /* 0x000fe40000004100 */
[----:B------:R-:W-:Y:S01]  /*35d0*/  FFMA.FTZ R18, R29, R25, R18 ;  /* 0x000000191d127223 */ /* 0x000fe20000010012 */
[----:B------:R-:W-:Y:S01]  /*35e0*/  FFMA.FTZ R17, R44, R24, R17 ;  /* 0x000000182c117223 */ /* 0x000fe20000010011 */
[----:B------:R-:W-:Y:S01]  /*35f0*/  FFMA.FTZ R13, R27, R13, R16 ;  /* 0x0000000d1b0d7223 */ /* 0x000fe20000010010 */
[----:B------:R-:W-:Y:S01]  /*3600*/  FFMA.FTZ R12, R28, R12, R19 ;  /* 0x0000000c1c0c7223 */ /* 0x000fe20000010013 */
[----:B------:R-:W-:Y:S01]  /*3610*/  FFMA.FTZ R14, R26, R14, R61 ;  /* 0x0000000e1a0e7223 */ /* 0x000fe2000001003d */
[----:B-1----:R-:W-:-:S02]  /*3620*/  HADD2.F32 R31, -RZ, R4.H0_H0 ;  /* 0x20000004ff1f7230 */ /* 0x002fc40000004100 */
[----:B------:R-:W-:Y:S02]  /*3630*/  HADD2.F32 R24, -RZ, R4.H1_H1 ;  /* 0x30000004ff187230 */ /* 0x000fe40000004100 */
[--C-:B------:R-:W-:Y:S02]  /*3640*/  HADD2.F32 R45, -RZ, R5.reuse.H0_H0 ;  /* 0x20000005ff2d7230 */ /* 0x100fe40000004100 */
[----:B------:R-:W-:Y:S02]  /*3650*/  HADD2.F32 R47, -RZ, R5.H1_H1 ;  /* 0x30000005ff2f7230 */ /* 0x000fe40000004100 */
[--C-:B------:R-:W-:Y:S02]  /*3660*/  HADD2.F32 R28, -RZ, R6.reuse.H0_H0 ;  /* 0x20000006ff1c7230 */ /* 0x100fe40000004100 */
[----:B------:R-:W-:Y:S02]  /*3670*/  HADD2.F32 R30, -RZ, R6.H1_H1 ;  /* 0x30000006ff1e7230 */ /* 0x000fe40000004100 */
[----:B------:R-:W-:-:S02]  /*3680*/  HADD2.F32 R27, -RZ, R7.H0_H0 ;  /* 0x20000007ff1b7230 */ /* 0x000fc40000004100 */
[----:B------:R-:W-:Y:S02]  /*3690*/  HADD2.F32 R29, -RZ, R7.H1_H1 ;  /* 0x30000007ff1d7230 */ /* 0x000fe40000004100 */
[----:B------:R-:W-:Y:S01]  /*36a0*/  HADD2.F32 R26, -RZ, R32.H0_H0 ;  /* 0x20000020ff1a7230 */ /* 0x000fe20000004100 */
[----:B------:R-:W1:Y:S01]  /*36b0*/  LDS.128 R4, [UR4+0x1e0] ;  /* 0x0001e004ff047984 */ /* 0x000e620008000c00 */
[----:B------:R-:W-:Y:S02]  /*36c0*/  HADD2.F32 R16, -RZ, R34.H0_H0 ;  /* 0x20000022ff107230 */ /* 0x000fe40000004100 */
[----:B------:R-:W-:Y:S02]  /*36d0*/  HADD2.F32 R19, -RZ, R35.H0_H0 ;  /* 0x20000023ff137230 */ /* 0x000fe40000004100 */
[----:B------:R-:W-:Y:S02]  /*36e0*/  HADD2.F32 R32, -RZ, R32.H1_H1 ;  /* 0x30000020ff207230 */ /* 0x000fe40000004100 */
[----:B------:R-:W-:-:S02]  /*36f0*/  HADD2.F32 R34, -RZ, R34.H1_H1 ;  /* 0x30000022ff227230 */ /* 0x000fc40000004100 */
[----:B------:R-:W-:Y:S02]  /*3700*/  HADD2.F32 R35, -RZ, R35.H1_H1 ;  /* 0x30000023ff237230 */ /* 0x000fe40000004100 */
[----:B------:R-:W-:Y:S01]  /*3710*/  FFMA.FTZ R24, R24, R32, R15 ;  /* 0x0000002018187223 */ /* 0x000fe2000001000f */
[----:B------:R-:W-:Y:S01]  /*3720*/  FFMA.FTZ R19, R27, R19, R14 ;  /* 0x000000131b137223 */ /* 0x000fe2000001000e */
[----:B------:R-:W-:Y:S01]  /*3730*/  FFMA.FTZ R34, R30, R34, R13 ;  /* 0x000000221e227223 */ /* 0x000fe2000001000d */
[----:B------:R-:W-:Y:S02]  /*3740*/  FFMA.FTZ R29, R29, R35, R12 ;  /* 0x000000231d1d7223 */ /* 0x000fe4000001000c */
[----:B------:R-:W2:Y:S01]  /*3750*/  LDS.128 R12, [UR4+0x1f0] ;  /* 0x0001f004ff0c7984 */ /* 0x000ea20008000c00 */
[--C-:B------:R-:W-:Y:S02]  /*3760*/  HADD2.F32 R25, -RZ, R33.reuse.H0_H0 ;  /* 0x20000021ff197230 */ /* 0x100fe40000004100 */
[----:B------:R-:W-:-:S02]  /*3770*/  HADD2.F32 R33, -RZ, R33.H1_H1 ;  /* 0x30000021ff217230 */ /* 0x000fc40000004100 */
[----:B------:R-:W-:Y:S01]  /*3780*/  FFMA.FTZ R16, R28, R16, R17 ;  /* 0x000000101c107223 */ /* 0x000fe20000010011 */
[----:B------:R-:W-:Y:S01]  /*3790*/  FFMA.FTZ R58, R31, R26, R58 ;  /* 0x0000001a1f3a7223 */ /* 0x000fe2000001003a */
[--C-:B0-----:R-:W-:Y:S02]  /*37a0*/  HADD2.F32 R17, -RZ, R8.reuse.H0_H0 ;  /* 0x20000008ff117230 */ /* 0x101fe40000004100 */
[----:B------:R-:W-:Y:S02]  /*37b0*/  HADD2.F32 R27, -RZ, R8.H1_H1 ;  /* 0x30000008ff1b7230 */ /* 0x000fe40000004100 */
[----:B------:R-:W-:Y:S01]  /*37c0*/  FFMA.FTZ R18, R47, R33, R18 ;  /* 0x000000212f127223 */ /* 0x000fe20000010012 */
[----:B------:R-:W-:Y:S02]  /*37d0*/  HADD2.F32 R31, -RZ, R37.H0_H0 ;  /* 0x20000025ff1f7230 */ /* 0x000fe40000004100 */
[----:B------:R-:W-:Y:S02]  /*37e0*/  HADD2.F32 R8, -RZ, R9.H0_H0 ;  /* 0x20000009ff087230 */ /* 0x000fe40000004100 */
[----:B------:R-:W-:-:S02]  /*37f0*/  HADD2.F32 R37, -RZ, R37.H1_H1 ;  /* 0x30000025ff257230 */ /* 0x000fc40000004100 */
[----:B------:R-:W-:Y:S02]  /*3800*/  HADD2.F32 R9, -RZ, R9.H1_H1 ;  /* 0x30000009ff097230 */ /* 0x000fe40000004100 */
[--C-:B------:R-:W-:Y:S02]  /*3810*/  HADD2.F32 R33, -RZ, R10.reuse.H0_H0 ;  /* 0x2000000aff217230 */ /* 0x100fe40000004100 */
[----:B------:R-:W-:Y:S02]  /*3820*/  HADD2.F32 R35, -RZ, R10.H1_H1 ;  /* 0x3000000aff237230 */ /* 0x000fe40000004100 */
[----:B------:R-:W-:Y:S02]  /*3830*/  HADD2.F32 R30, -RZ, R36.H0_H0 ;  /* 0x20000024ff1e7230 */ /* 0x000fe40000004100 */
[----:B------:R-:W-:Y:S02]  /*3840*/  HADD2.F32 R28, -RZ, R39.H0_H0 ;  /* 0x20000027ff1c7230 */ /* 0x000fe40000004100 */
[----:B------:R-:W-:-:S02]  /*3850*/  HADD2.F32 R10, -RZ, R11.H0_H0 ;  /* 0x2000000bff0a7230 */ /* 0x000fc40000004100 */
[----:B------:R-:W-:Y:S01]  /*3860*/  FFMA.FTZ R25, R45, R25, R60 ;  /* 0x000000192d197223 */ /* 0x000fe2000001003c */
[----:B------:R-:W-:Y:S02]  /*3870*/  HADD2.F32 R44, -RZ, R11.H1_H1 ;  /* 0x3000000bff2c7230 */ /* 0x000fe40000004100 */
[----:B------:R-:W-:Y:S01]  /*3880*/  FFMA.FTZ R18, R9, R37, R18 ;  /* 0x0000002509127223 */ /* 0x000fe20000010012 */
[----:B------:R-:W-:Y:S02]  /*3890*/  HADD2.F32 R36, -RZ, R36.H1_H1 ;  /* 0x30000024ff247230 */ /* 0x000fe40000004100 */
[----:B------:R-:W-:Y:S01]  /*38a0*/  FFMA.FTZ R58, R17, R30, R58 ;  /* 0x0000001e113a7223 */ /* 0x000fe2000001003a */
[----:B------:R-:W-:Y:S01]  /*38b0*/  FFMA.FTZ R19, R10, R28, R19 ;  /* 0x0000001c0a137223 */ /* 0x000fe20000010013 */
[--C-:B-1----:R-:W-:Y:S02]  /*38c0*/  HADD2.F32 R9, -RZ, R4.reuse.H0_H0 ;  /* 0x20000004ff097230 */ /* 0x102fe40000004100 */
[----:B------:R-:W-:-:S02]  /*38d0*/  HADD2.F32 R11, -RZ, R4.H1_H1 ;  /* 0x30000004ff0b7230 */ /* 0x000fc40000004100 */
[----:B------:R-:W-:Y:S01]  /*38e0*/  FFMA.FTZ R25, R8, R31, R25 ;  /* 0x0000001f08197223 */ /* 0x000fe20000010019 */
[--C-:B----4-:R-:W-:Y:S02]  /*38f0*/  HADD2.F32 R10, -RZ, R20.reuse.H0_H0 ;  /* 0x20000014ff0a7230 */ /* 0x110fe40000004100 */
[----:B------:R-:W-:Y:S02]  /*3900*/  HADD2.F32 R17, -RZ, R21.H0_H0 ;  /* 0x20000015ff117230 */ /* 0x000fe40000004100 */
[----:B------:R-:W-:Y:S02]  /*3910*/  HADD2.F32 R4, -RZ, R5.H0_H0 ;  /* 0x20000005ff047230 */ /* 0x000fe40000004100 */
[----:B------:R-:W-:Y:S01]  /*3920*/  FFMA.FTZ R24, R27, R36, R24 ;  /* 0x000000241b187223 */ /* 0x000fe20000010018 */
[----:B------:R-:W-:Y:S02]  /*3930*/  HADD2.F32 R20, -RZ, R20.H1_H1 ;  /* 0x30000014ff147230 */ /* 0x000fe40000004100 */
[----:B------:R-:W-:Y:S01]  /*3940*/  FFMA.FTZ R9, R9, R10, R58 ;  /* 0x0000000a09097223 */ /* 0x000fe2000001003a */
[----:B--2---:R-:W-:-:S02]  /*3950*/  HADD2.F32 R10, -RZ, R12.H0_H0 ;  /* 0x2000000cff0a7230 */ /* 0x004fc40000004100 */
[----:B------:R-:W-:Y:S01]  /*3960*/  FFMA.FTZ R4, R4, R17, R25 ;  /* 0x0000001104047223 */ /* 0x000fe20000010019 */
[----:B------:R-:W-:Y:S02]  /*3970*/  HADD2.F32 R17, -RZ, R40.H0_H0 ;  /* 0x20000028ff117230 */ /* 0x000fe40000004100 */
[----:B------:R-:W-:Y:S01]  /*3980*/  FFMA.FTZ R11, R11, R20, R24 ;  /* 0x000000140b0b7223 */ /* 0x000fe20000010018 */
[----:B------:R-:W-:Y:S02]  /*3990*/  HADD2.F32 R26, -RZ, R39.H1_H1 ;  /* 0x30000027ff1a7230 */ /* 0x000fe40000004100 */
[----:B------:R-:W-:Y:S02]  /*39a0*/  HADD2.F32 R12, -RZ, R12.H1_H1 ;  /* 0x3000000cff0c7230 */ /* 0x000fe40000004100 */
[----:B------:R-:W-:Y:S02]  /*39b0*/  HADD2.F32 R40, -RZ, R40.H1_H1 ;  /* 0x30000028ff287230 */ /* 0x000fe40000004100 */
[----:B------:R-:W-:Y:S01]  /*39c0*/  FFMA.FTZ R26, R44, R26, R29 ;  /* 0x0000001a2c1a7223 */ /* 0x000fe2000001001d */
[----:B------:R-:W-:-:S02]  /*39d0*/  HADD2.F32 R32, -RZ, R38.H0_H0 ;  /* 0x20000026ff207230 */ /* 0x000fc40000004100 */
[----:B------:R-:W-:Y:S01]  /*39e0*/  FFMA.FTZ R9, R10, R17, R9 ;  /* 0x000000110a097223 */ /* 0x000fe20000010009 */
[--C-:B------:R-:W-:Y:S02]  /*39f0*/  HADD2.F32 R27, -RZ, R6.reuse.H0_H0 ;  /* 0x20000006ff1b7230 */ /* 0x100fe40000004100 */
[----:B------:R-:W-:Y:S01]  /*3a00*/  FFMA.FTZ R12, R12, R40, R11 ;  /* 0x000000280c0c7223 */ /* 0x000fe2000001000b */
[----:B------:R-:W-:Y:S02]  /*3a10*/  HADD2.F32 R29, -RZ, R6.H1_H1 ;  /* 0x30000006ff1d7230 */ /* 0x000fe40000004100 */
[----:B------:R-:W-:Y:S02]  /*3a20*/  HADD2.F32 R11, -RZ, R13.H0_H0 ;  /* 0x2000000dff0b7230 */ /* 0x000fe40000004100 */
[----:B------:R-:W-:Y:S02]  /*3a30*/  HADD2.F32 R17, -RZ, R41.H0_H0 ;  /* 0x20000029ff117230 */ /* 0x000fe40000004100 */
[----:B------:R-:W-:-:S02]  /*3a40*/  HADD2.F32 R21, -RZ, R21.H1_H1 ;  /* 0x30000015ff157230 */ /* 0x000fc40000004100 */
[----:B------:R-:W-:Y:S02]  /*3a50*/  HADD2.F32 R8, -RZ, R23.H0_H0 ;  /* 0x20000017ff087230 */ /* 0x000fe40000004100 */
[----:B------:R-:W-:Y:S02]  /*3a60*/  HADD2.F32 R5, -RZ, R5.H1_H1 ;  /* 0x30000005ff057230 */ /* 0x000fe40000004100 */
[----:B------:R-:W-:Y:S02]  /*3a70*/  HADD2.F32 R6, -RZ, R7.H0_H0 ;  /* 0x20000007ff067230 */ /* 0x000fe40000004100 */
[----:B------:R-:W-:Y:S01]  /*3a80*/  FFMA.FTZ R16, R33, R32, R16 ;  /* 0x0000002021107223 */ /* 0x000fe20000010010 */
[----:B------:R-:W-:Y:S02]  /*3a90*/  HADD2.F32 R28, -RZ, R22.H0_H0 ;  /* 0x20000016ff1c7230 */ /* 0x000fe40000004100 */
[----:B------:R-:W-:Y:S01]  /*3aa0*/  FFMA.FTZ R4, R11, R17, R4 ;  /* 0x000000110b047223 */ /* 0x000fe20000010004 */
[----:B------:R-:W-:-:S02]  /*3ab0*/  HADD2.F32 R38, -RZ, R38.H1_H1 ;  /* 0x30000026ff267230 */ /* 0x000fc40000004100 */
[----:B------:R-:W-:Y:S01]  /*3ac0*/  FFMA.FTZ R5, R5, R21, R18 ;  /* 0x0000001505057223 */ /* 0x000fe20000010012 */
[----:B------:R-:W-:Y:S02]  /*3ad0*/  HADD2.F32 R10, -RZ, R13.H1_H1 ;  /* 0x3000000dff0a7230 */ /* 0x000fe40000004100 */
[----:B------:R-:W-:Y:S01]  /*3ae0*/  FFMA.FTZ R6, R6, R8, R19 ;  /* 0x0000000806067223 */ /* 0x000fe20000010013 */
[----:B------:R-:W-:Y:S02]  /*3af0*/  HADD2.F32 R41, -RZ, R41.H1_H1 ;  /* 0x30000029ff297230 */ /* 0x000fe40000004100 */
[----:B------:R-:W-:Y:S01]  /*3b00*/  FADD.FTZ R11, R9, R12 ;  /* 0x0000000c090b7221 */ /* 0x000fe20000010000 */
[----:B------:R-:W-:Y:S02]  /*3b10*/  HADD2.F32 R9, -RZ, R14.H0_H0 ;  /* 0x2000000eff097230 */ /* 0x000fe40000004100 */
[----:B------:R-:W-:Y:S01]  /*3b20*/  FFMA.FTZ R16, R27, R28, R16 ;  /* 0x0000001c1b107223 */ /* 0x000fe20000010010 */
[----:B------:R-:W-:-:S02]  /*3b30*/  HADD2.F32 R8, -RZ, R42.H0_H0 ;  /* 0x2000002aff087230 */ /* 0x000fc40000004100 */
[----:B------:R-:W-:Y:S01]  /*3b40*/  FFMA.FTZ R34, R35, R38, R34 ;  /* 0x0000002623227223 */ /* 0x000fe20000010022 */
[----:B------:R-:W-:Y:S02]  /*3b50*/  HADD2.F32 R22, -RZ, R22.H1_H1 ;  /* 0x30000016ff167230 */ /* 0x000fe40000004100 */
[----:B------:R-:W-:Y:S01]  /*3b60*/  FFMA.FTZ R5, R10, R41, R5 ;  /* 0x000000290a057223 */ /* 0x000fe20000010005 */
[----:B------:R-:W-:Y:S01]  /*3b70*/  FADD.FTZ R4, R4, R11 ;  /* 0x0000000b04047221 */ /* 0x000fe20000010000 */
[----:B------:R-:W-:Y:S01]  /*3b80*/  FFMA.FTZ R8, R9, R8, R16 ;  /* 0x0000000809087223 */ /* 0x000fe20000010010 */
[----:B------:R-:W-:Y:S02]  /*3b90*/  HADD2.F32 R42, -RZ, R42.H1_H1 ;  /* 0x3000002aff2a7230 */ /* 0x000fe40000004100 */
[----:B------:R-:W-:Y:S01]  /*3ba0*/  FFMA.FTZ R22, R29, R22, R34 ;  /* 0x000000161d167223 */ /* 0x000fe20000010022 */
[----:B------:R-:W-:Y:S02]  /*3bb0*/  HADD2.F32 R9, -RZ, R14.H1_H1 ;  /* 0x3000000eff097230 */ /* 0x000fe40000004100 */
[----:B------:R-:W-:Y:S01]  /*3bc0*/  FADD.FTZ R11, R5, R4 ;  /* 0x00000004050b7221 */ /* 0x000fe20000010000 */
[----:B------:R-:W-:-:S02]  /*3bd0*/  HADD2.F32 R10, -RZ, R43.H0_H0 ;  /* 0x2000002bff0a7230 */ /* 0x000fc40000004100 */
[----:B------:R-:W-:Y:S02]  /*3be0*/  HADD2.F32 R5, -RZ, R15.H0_H0 ;  /* 0x2000000fff057230 */ /* 0x000fe40000004100 */
[----:B------:R-:W-:Y:S01]  /*3bf0*/  FFMA.FTZ R9, R9, R42, R22 ;  /* 0x0000002a09097223 */ /* 0x000fe20000010016 */
[----:B------:R-:W-:Y:S02]  /*3c00*/  FADD.FTZ R8, R8, R11 ;  /* 0x0000000b08087221 */ /* 0x000fe40000010000 */
[----:B------:R-:W-:Y:S02]  /*3c10*/  FFMA.FTZ R5, R5, R10, R6 ;  /* 0x0000000a05057223 */ /* 0x000fe40000010006 */
[----:B------:R-:W-:Y:S01]  /*3c20*/  FADD.FTZ R8, R9, R8 ;  /* 0x0000000809087221 */ /* 0x000fe20000010000 */
[----:B------:R-:W-:-:S03]  /*3c30*/  IADD3 R12, PT, PT, R51, 0x1, RZ ;  /* 0x00000001330c7810 */ /* 0x000fc60007ffe0ff */
[----:B------:R-:W-:Y:S01]  /*3c40*/  FADD.FTZ R5, R5, R8 ;  /* 0x0000000805057221 */ /* 0x000fe20000010000 */
[----:B------:R-:W-:Y:S01]  /*3c50*/  IADD3 R8, PT, PT, R55, 0x1f, RZ ;  /* 0x0000001f37087810 */ /* 0x000fe20007ffe0ff */
[----:B------:R-:W-:Y:S02]  /*3c60*/  HADD2.F32 R23, -RZ, R23.H1_H1 ;  /* 0x30000017ff177230 */ /* 0x000fe40000004100 */
[----:B------:R-:W-:Y:S01]  /*3c70*/  HADD2.F32 R7, -RZ, R7.H1_H1 ;  /* 0x30000007ff077230 */ /* 0x000fe20000004100 */
[----:B------:R-:W-:Y:S02]  /*3c80*/  SHF.R.S32.HI R9, RZ, 0x1f, R8 ;  /* 0x0000001fff097819 */ /* 0x000fe40000011408 */
[----:B------:R-:W-:Y:S01]  /*3c90*/  I2FP.F32.S32 R12, R12 ;  /* 0x0000000c000c7245 */ /* 0x000fe20000201400 */
[----:B------:R-:W-:Y:S02]  /*3ca0*/  HADD2.F32 R43, -RZ, R43.H1_H1 ;  /* 0x3000002bff2b7230 */ /* 0x000fe40000004100 */
[----:B------:R-:W-:Y:S01]  /*3cb0*/  FFMA.FTZ R7, R7, R23, R26 ;  /* 0x0000001707077223 */ /* 0x000fe2000001001a */
[----:B------:R-:W-:Y:S01]  /*3cc0*/  HADD2.F32 R4, -RZ, R15.H1_H1 ;  /* 0x3000000fff047230 */ /* 0x000fe20000004100 */
[----:B------:R-:W-:Y:S01]  /*3cd0*/  LEA.HI R9, R9, R8, RZ, 0x5 ;  /* 0x0000000809097211 */ /* 0x000fe200078f28ff */
[----:B-----5:R-:W-:Y:S01]  /*3ce0*/  FMUL.FTZ R12, R12, R53 ;  /* 0x000000350c0c7220 */ /* 0x020fe20000410000 */
[----:B------:R-:W-:-:S02]  /*3cf0*/  FSETP.NEU.FTZ.AND P0, PT, R53, RZ, PT ;  /* 0x000000ff3500720b */ /* 0x000fc40003f1d000 */
[----:B------:R-:W-:Y:S01]  /*3d00*/  FFMA.FTZ R4, R4, R43, R7 ;  /* 0x0000002b04047223 */ /* 0x000fe20000010007 */
[----:B------:R-:W-:Y:S02]  /*3d10*/  IADD3 R54, PT, PT, R54, 0x4, RZ ;  /* 0x0000000436367810 */ /* 0x000fe40007ffe0ff */
[----:B------:R-:W-:Y:S02]  /*3d20*/  SHF.R.S32.HI R9, RZ, 0x5, R9 ;  /* 0x00000005ff097819 */ /* 0x000fe40000011409 */
[----:B------:R-:W-:Y:S01]  /*3d30*/  IADD3 R6, PT, PT, R49, -0x1, RZ ;  /* 0xffffffff31067810 */ /* 0x000fe20007ffe0ff */
[----:B------:R-:W-:Y:S01]  /*3d40*/  FADD.FTZ R4, R4, R5 ;  /* 0x0000000504047221 */ /* 0x000fe20000010000 */
[----:B------:R-:W-:Y:S02]  /*3d50*/  FSEL R7, R12, RZ, P0 ;  /* 0x000000ff0c077208 */ /* 0x000fe40000000000 */
[----:B------:R-:W-:Y:S02]  /*3d60*/  ISETP.GE.AND P1, PT, R54, R9, PT ;  /* 0x000000093600720c */ /* 0x000fe40003f26270 */
[----:B------:R-:W-:Y:S01]  /*3d70*/  ISETP.GE.AND P0, PT, R6, R55, PT ;  /* 0x000000370600720c */ /* 0x000fe20003f06270 */
[----:B------:R-:W-:Y:S01]  /*3d80*/  FFMA.FTZ R7, R4, UR14, R7 ;  /* 0x0000000e04077c23 */ /* 0x000fe20008010007 */
[----:B------:R-:W-:-:S04]  /*3d90*/  IADD3 R3, P2, PT, R3, 0x10, RZ ;  /* 0x0000001003037810 */ /* 0x000fc80007f5e0ff */
[----:B------:R-:W-:Y:S02]  /*3da0*/  FSEL R5, R7, RZ, !P0 ;  /* 0x000000ff07057208 */ /* 0x000fe40004000000 */
[----:B------:R-:W-:Y:S02]  /*3db0*/  IADD3 R51, PT, PT, R51, 0x80, RZ ;  /* 0x0000008033337810 */ /* 0x000fe40007ffe0ff */
[----:B------:R-:W-:Y:S01]  /*3dc0*/  IADD3 R49, PT, PT, R49, 0x80, RZ ;  /* 0x0000008031317810 */ /* 0x000fe20007ffe0ff */
[----:B------:R0:W-:Y:S01]  /*3dd0*/  STS [R50], R5 ;  /* 0x0000000532007388 */ /* 0x0001e20000000800 */
[----:B------:R-:W-:Y:S02]  /*3de0*/  IADD3.X R2, PT, PT, RZ, R2, RZ, P2, !PT ;  /* 0x00000002ff027210 */ /* 0x000fe400017fe4ff */
[----:B------:R-:W-:Y:S02]  /*3df0*/  @!P0 FMNMX.FTZ R52, R7, R52, !PT ;  /* 0x0000003407348209 */ /* 0x000fe40007810000 */
[----:B0-----:R-:W-:Y:S01]  /*3e00*/  IADD3 R50, PT, PT, R50, 0x200, RZ ;  /* 0x0000020032327810 */ /* 0x001fe20007ffe0ff */
[----:B------:R-:W-:Y:S06]  /*3e10*/  @!P1 BRA `(.L_x_19910) ;  /* 0xffffffc8004c9947 */ /* 0x000fec000383ffff */
.L_x_19909:
[----:B------:R-:W-:Y:S05]  /*3e20*/  BSYNC.RECONVERGENT B0 ;  /* 0x0000000000007941 */ /* 0x000fea0003800200 */
.L_x_19908:
[----:B------:R-:W1:Y:S01]  /*3e30*/  SHFL.BFLY PT, R3, R52, 0x10, 0x1f ;  /* 0x0e001f0034037f89 */ /* 0x000e6200000e0000 */
[----:B------:R-:W-:Y:S01]  /*3e40*/  BSSY.RECONVERGENT B0, `(.L_x_19911) ;  /* 0x0000105000007945 */ /* 0x000fe20003800200 */
[----:B------:R-:W0:Y:S01]  /*3e50*/  S2R R20, SR_TID.X ;  /* 0x0000000000147919 */ /* 0x000e220000002100 */
[----:B-1----:R-:W-:-:S05]  /*3e60*/  FMNMX.FTZ R4, R3, R52, !PT ;  /* 0x0000003403047209 */ /* 0x002fca0007810000 */
[----:B------:R-:W1:Y:S01]  /*3e70*/  SHFL.BFLY PT, R3, R4, 0x8, 0x1f ;  /* 0x0d001f0004037f89 */ /* 0x000e6200000e0000 */
[----:B0-----:R-:W-:Y:S02]  /*3e80*/  LOP3.LUT P0, R47, R20, 0x1f, RZ, 0xc0, !PT ;  /* 0x0000001f142f7812 */ /* 0x001fe4000780c0ff */
[----:B------:R-:W-:Y:S02]  /*3e90*/  SHF.R.U32.HI R11, RZ, 0x5, R20 ;  /* 0x00000005ff0b7819 */ /* 0x000fe40000011614 */
[----:B------:R-:W-:Y:S02]  /*3ea0*/  ISETP.GT.U32.AND P1, PT, R47, 0x3, PT ;  /* 0x000000032f00780c */ /* 0x000fe40003f24070 */
[----:B-1----:R-:W-:Y:S02]  /*3eb0*/  FMNMX.FTZ R5, R4, R3, !PT ;  /* 0x0000000304057209 */ /* 0x002fe40007810000 */
[----:B------:R-:W0:Y:S03]  /*3ec0*/  S2R R3, SR_CgaCtaId ;  /* 0x0000000000037919 */ /* 0x000e260000008800 */
[----:B------:R-:W1:Y:S02]  /*3ed0*/  SHFL.BFLY PT, R2, R5, 0x4, 0x1f ;  /* 0x0c801f0005027f89 */ /* 0x000e6400000e0000 */
[----:B-1----:R-:W-:-:S02]  /*3ee0*/  FMNMX.FTZ R6, R5, R2, !PT ;  /* 0x0000000205067209 */ /* 0x002fc40007810000 */
[----:B------:R-:W-:-:S03]  /*3ef0*/  MOV R2, 0x400 ;  /* 0x0000040000027802 */ /* 0x000fc60000000f00 */
[----:B------:R-:W1:Y:S01]  /*3f00*/  SHFL.BFLY PT, R7, R6, 0x2, 0x1f ;  /* 0x0c401f0006077f89 */ /* 0x000e6200000e0000 */
[----:B------:R-:W-:-:S04]  /*3f10*/  IADD3 R4, PT, PT, R2, 0x200, RZ ;  /* 0x0000020002047810 */ /* 0x000fc80007ffe0ff */
[----:B0-----:R-:W-:-:S04]  /*3f20*/  LEA R10, R3, R4, 0x18 ;  /* 0x00000004030a7211 */ /* 0x001fc800078ec0ff */
[-C--:B------:R-:W-:Y:S02]  /*3f30*/  LEA R4, R11, R10.reuse, 0x2 ;  /* 0x0000000a0b047211 */ /* 0x080fe400078e10ff */
[----:B------:R-:W-:Y:S02]  /*3f40*/  LEA R5, R47, R10, 0x2 ;  /* 0x0000000a2f057211 */ /* 0x000fe400078e10ff */
[----:B------:R-:W-:Y:S02]  /*3f50*/  IADD3 R10, PT, PT, R55, 0x1f, RZ ;  /* 0x0000001f370a7810 */ /* 0x000fe40007ffe0ff */
[----:B-1----:R-:W-:Y:S02]  /*3f60*/  FMNMX.FTZ R7, R6, R7, !PT ;  /* 0x0000000706077209 */ /* 0x002fe40007810000 */
[----:B------:R-:W-:-:S03]  /*3f70*/  MOV R6, 0xff7fffff ;  /* 0xff7fffff00067802 */ /* 0x000fc60000000f00 */
[----:B------:R-:W0:Y:S02]  /*3f80*/  SHFL.BFLY PT, R8, R7, 0x1, 0x1f ;  /* 0x0c201f0007087f89 */ /* 0x000e2400000e0000 */
[----:B0-----:R-:W-:-:S05]  /*3f90*/  FMNMX.FTZ R13, R7, R8, !PT ;  /* 0x00000008070d7209 */ /* 0x001fca0007810000 */
[----:B------:R-:W-:Y:S01]  /*3fa0*/  @!P0 STS [R4], R13 ;  /* 0x0000000d04008388 */ /* 0x000fe20000000800 */
[----:B------:R-:W-:Y:S06]  /*3fb0*/  BAR.SYNC.DEFER_BLOCKING 0x0 ;  /* 0x0000000000007b1d */ /* 0x000fec0000010000 */
[----:B------:R-:W0:Y:S04]  /*3fc0*/  @!P1 LDS R6, [R5] ;  /* 0x0000000005069984 */ /* 0x000e280000000800 */
[----:B0-----:R-:W0:Y:S02]  /*3fd0*/  SHFL.BFLY PT, R7, R6, 0x2, 0x1f ;  /* 0x0c401f0006077f89 */ /* 0x001e2400000e0000 */
[----:B0-----:R-:W-:Y:S01]  /*3fe0*/  FMNMX.FTZ R9, R7, R6, !PT ;  /* 0x0000000607097209 */ /* 0x001fe20007810000 */
[----:B------:R-:W-:Y:S01]  /*3ff0*/  HFMA2 R6, -RZ, RZ, 0, 0 ;  /* 0x00000000ff067431 */ /* 0x000fe200000001ff */
[----:B------:R-:W-:-:S03]  /*4000*/  SHF.R.S32.HI R7, RZ, 0x1f, R10 ;  /* 0x0000001fff077819 */ /* 0x000fc6000001140a */
[----:B------:R-:W0:Y:S01]  /*4010*/  SHFL.BFLY PT, R8, R9, 0x1, 0x1f ;  /* 0x0c201f0009087f89 */ /* 0x000e2200000e0000 */
        /* <DEDUP_REMOVED lines=23> */
[----:B------:R-:W-:-:S07]  /*4190*/  IADD3 R9, PT, PT, RZ, -R9, RZ ;  /* 0x80000009ff097210 */ /* 0x000fce0007ffe0ff */
.L_x_19915:
        /* <DEDUP_REMOVED lines=11> */
.L_x_19914:
[----:B------:R-:W-:Y:S05]  /*4250*/  BSYNC.RECONVERGENT B1 ;  /* 0x0000000000017941 */ /* 0x000fea0003800200 */
.L_x_19913:
[----:B------:R-:W-:Y:S05]  /*4260*/  @!P3 BRA `(.L_x_19912) ;  /* 0x0000000c0008b947 */ /* 0x000fea0003800000 */
[----:B------:R-:W-:Y:S01]  /*4270*/  IADD3 R9, PT, PT, -R12, R7, RZ ;  /* 0x000000070c097210 */ /* 0x000fe20007ffe1ff */
        /* <DEDUP_REMOVED lines=10> */
.L_x_19918:
        /* <DEDUP_REMOVED lines=98> */
[----:B0-----:R-:W-:Y:S01]  /*4940*/  IADD3 R9, PT, PT, R9, 0x2000, RZ ;  /* 0x0000200009097810 */ /* 0x001fe20007ffe0ff */
[----:B------:R-:W-:Y:S06]  /*4950*/  @!P3 BRA `(.L_x_19918) ;  /* 0xfffffff80070b947 */ /* 0x000fec000383ffff */
.L_x_19917:
[----:B------:R-:W-:Y:S05]  /*4960*/  BSYNC.RECONVERGENT B1 ;  /* 0x0000000000017941 */ /* 0x000fea0003800200 */
.L_x_19916:
[----:B------:R-:W-:Y:S01]  /*4970*/  IADD3 R13, PT, PT, -R12, R7, RZ ;  /* 0x000000070c0d7210 */ /* 0x000fe20007ffe1ff */
        /* <DEDUP_REMOVED lines=54> */
.L_x_19920:
[----:B------:R-:W-:Y:S05]  /*4ce0*/  BSYNC.RECONVERGENT B1 ;  /* 0x0000000000017941 */ /* 0x000fea0003800200 */
.L_x_19919:
        /* <DEDUP_REMOVED lines=26> */
.L_x_19912:
[----:B------:R-:W-:Y:S05]  /*4e90*/  BSYNC.RECONVERGENT B0 ;  /* 0x0000000000007941 */ /* 0x000fea0003800200 */
.L_x_19911:
        /* <DEDUP_REMOVED lines=37> */
[----:B------:R-:W-:Y:S02]  /*50f0*/  IADD3 R9, PT, PT, RZ, -R6, RZ ;  /* 0x80000006ff097210 */ /* 0x000fe40007ffe0ff */
[----:B------:R-:W-:Y:S02]  /*5100*/  LEA R8, R20, R13, 0x2 ;  /* 0x0000000d14087211 */ /* 0x000fe400078e10ff */
[----:B------:R-:W-:-:S07]  /*5110*/  IADD3 R6, PT, PT, R5, R20, RZ ;  /* 0x0000001405067210 */ /* 0x000fce0007ffe0ff */
.L_x_19925:
[----:B------:R-:W0:Y:S01]  /*5120*/  LDS R5, [R8] ;  /* 0x0000000008057984 */ /* 0x000e220000000800 */
[----:B------:R-:W-:-:S04]  /*5130*/  IADD3 R9, PT, PT, R9, 0x1, RZ ;  /* 0x0000000109097810 */ /* 0x000fc80007ffe0ff */
[----:B------:R-:W-:Y:S01]  /*5140*/  ISETP.NE.AND P0, PT, R9, RZ, PT ;  /* 0x000000ff0900720c */ /* 0x000fe20003f05270 */
[----:B0-----:R-:W-:-:S05]  /*5150*/  FMUL.FTZ R5, R5, R4 ;  /* 0x0000000405057220 */ /* 0x001fca0000410000 */
[----:B------:R0:W-:Y:S02]  /*5160*/  STS [R8], R5 ;  /* 0x0000000508007388 */ /* 0x0001e40000000800 */
[----:B0-----:R-:W-:-:S05]  /*5170*/  IADD3 R8, PT, PT, R8, 0x200, RZ ;  /* 0x0000020008087810 */ /* 0x001fca0007ffe0ff */
[----:B------:R-:W-:Y:S05]  /*5180*/  @P0 BRA `(.L_x_19925) ;  /* 0xfffffffc00e40947 */ /* 0x000fea000383ffff */
.L_x_19924:
[----:B------:R-:W-:Y:S05]  /*5190*/  BSYNC.RECONVERGENT B1 ;  /* 0x0000000000017941 */ /* 0x000fea0003800200 */
.L_x_19923:
        /* <DEDUP_REMOVED lines=12> */
.L_x_19928:
        /* <DEDUP_REMOVED lines=52> */
.L_x_19927:
[----:B------:R-:W-:Y:S05]  /*55a0*/  BSYNC.RECONVERGENT B1 ;  /* 0x0000000000017941 */ /* 0x000fea0003800200 */
.L_x_19926:
        /* <DEDUP_REMOVED lines=31> */
.L_x_19930:
[----:B------:R-:W-:Y:S05]  /*57a0*/  BSYNC.RECONVERGENT B1 ;  /* 0x0000000000017941 */ /* 0x000fea0003800200 */
.L_x_19929:
        /* <DEDUP_REMOVED lines=14> */
.L_x_19922:
[----:B------:R-:W-:Y:S05]  /*5890*/  BSYNC.RECONVERGENT B0 ;  /* 0x0000000000007941 */ /* 0x000fea0003800200 */
.L_x_19921:
[----:B------:R-:W-:Y:S01]  /*58a0*/  SHF.R.S32.HI R10, RZ, 0x5, R10 ;  /* 0x00000005ff0a7819 */ /* 0x000fe2000001140a */
[----:B------:R-:W-:Y:S01]  /*58b0*/  BAR.SYNC.DEFER_BLOCKING 0x0 ;  /* 0x0000000000007b1d */ /* 0x000fe20000010000 */
[----:B------:R-:W-:Y:S01]  /*58c0*/  HFMA2 R46, -RZ, RZ, 0, 0 ;  /* 0x00000000ff2e7431 */ /* 0x000fe200000001ff */
[----:B------:R-:W-:Y:S02]  /*58d0*/  CS2R R44, SRZ ;  /* 0x00000000002c7805 */ /* 0x000fe4000001ff00 */
[----:B------:R-:W-:Y:S02]  /*58e0*/  ISETP.GE.AND P0, PT, R11, R10, PT ;  /* 0x0000000a0b00720c */ /* 0x000fe40003f06270 */
[----:B------:R-:W-:Y:S02]  /*58f0*/  CS2R R42, SRZ ;  /* 0x00000000002a7805 */ /* 0x000fe4000001ff00 */
[----:B------:R-:W-:Y:S01]  /*5900*/  CS2R R40, SRZ ;  /* 0x0000000000287805 */ /* 0x000fe2000001ff00 */
[----:B------:R-:W2:Y:S01]  /*5910*/  LDCU UR9, c[0x0][0x3cc] ;  /* 0x00007980ff0977ac */ /* 0x000ea20008000800 */
[----:B------:R-:W-:Y:S01]  /*5920*/  BSSY.RECONVERGENT B0, `(.L_x_19931) ;  /* 0x0000593000007945 */ /* 0x000fe20003800200 */
[----:B------:R-:W-:-:S02]  /*5930*/  CS2R R38, SRZ ;  /* 0x0000000000267805 */ /* 0x000fc4000001ff00 */
[----:B------:R-:W-:Y:S01]  /*5940*/  CS2R R36, SRZ ;  /* 0x0000000000247805 */ /* 0x000fe2000001ff00 */
[----:B------:R-:W3:Y:S01]  /*5950*/  LDCU.64 UR4, c[0x0][0x398] ;  /* 0x00007300ff0477ac */ /* 0x000ee20008000a00 */
[----:B------:R-:W-:Y:S02]  /*5960*/  CS2R R34, SRZ ;  /* 0x0000000000227805 */ /* 0x000fe4000001ff00 */
[----:B------:R-:W-:Y:S02]  /*5970*/  CS2R R32, SRZ ;  /* 0x0000000000207805 */ /* 0x000fe4000001ff00 */
[----:B------:R-:W-:Y:S02]  /*5980*/  CS2R R30, SRZ ;  /* 0x00000000001e7805 */ /* 0x000fe4000001ff00 */
[----:B------:R-:W-:Y:S02]  /*5990*/  CS2R R28, SRZ ;  /* 0x00000000001c7805 */ /* 0x000fe4000001ff00 */
[----:B------:R-:W-:-:S02]  /*59a0*/  CS2R R26, SRZ ;  /* 0x00000000001a7805 */ /* 0x000fc4000001ff00 */
[----:B------:R-:W-:Y:S02]  /*59b0*/  CS2R R24, SRZ ;  /* 0x0000000000187805 */ /* 0x000fe4000001ff00 */
[----:B------:R-:W-:Y:S02]  /*59c0*/  CS2R R22, SRZ ;  /* 0x0000000000167805 */ /* 0x000fe4000001ff00 */
[----:B------:R-:W-:Y:S02]  /*59d0*/  MOV R21, RZ ;  /* 0x000000ff00157202 */ /* 0x000fe40000000f00 */
[----:B01----:R-:W-:Y:S02]  /*59e0*/  CS2R R8, SRZ ;  /* 0x0000000000087805 */ /* 0x003fe4000001ff00 */
[----:B------:R-:W-:Y:S02]  /*59f0*/  CS2R R6, SRZ ;  /* 0x0000000000067805 */ /* 0x000fe4000001ff00 */
[----:B------:R-:W-:Y:S01]  /*5a00*/  CS2R R4, SRZ ;  /* 0x0000000000047805 */ /* 0x000fe2000001ff00 */
[----:B--23--:R-:W-:Y:S06]  /*5a10*/  @P0 BRA `(.L_x_19932) ;  /* 0x00000058000c0947 */ /* 0x00cfec0003800000 */
[----:B------:R-:W0:Y:S01]  /*5a20*/  LDC.64 R58, c[0x0][0x3a8] ;  /* 0x0000ea00ff3a7b82 */ /* 0x000e220000000a00 */
[----:B------:R-:W1:Y:S01]  /*5a30*/  LDCU UR8, c[0x0][0x3d0] ;  /* 0x00007a00ff0877ac */ /* 0x000e620008000800 */
[----:B------:R-:W-:Y:S02]  /*5a40*/  IADD3 R2, PT, PT, R2, 0x220, RZ ;  /* 0x0000022002027810 */ /* 0x000fe40007ffe0ff */
[----:B------:R-:W-:Y:S01]  /*5a50*/  SHF.L.U32 R12, R20, 0x3, RZ ;  /* 0x00000003140c7819 */ /* 0x000fe200000006ff */
[----:B------:R-:W2:Y:S01]  /*5a60*/  LDCU UR10, c[0x0][0x3b8] ;  /* 0x00007700ff0a77ac */ /* 0x000ea20008000800 */
[----:B------:R-:W-:Y:S02]  /*5a70*/  LEA R3, R3, R2, 0x18 ;  /* 0x0000000203037211 */ /* 0x000fe400078ec0ff */
[----:B------:R-:W-:Y:S02]  /*5a80*/  IADD3 R2, PT, PT, R10, -0x1, RZ ;  /* 0xffffffff0a027810 */ /* 0x000fe40007ffe0ff */
[----:B------:R-:W-:-:S02]  /*5a90*/  MOV R46, RZ ;  /* 0x000000ff002e7202 */ /* 0x000fc40000000f00 */
[----:B------:R-:W-:Y:S02]  /*5aa0*/  MOV R50, R11 ;  /* 0x0000000b00327202 */ /* 0x000fe40000000f00 */
[----:B------:R-:W-:Y:S01]  /*5ab0*/  LOP3.LUT R51, R12, 0x18, RZ, 0xc0, !PT ;  /* 0x000000180c337812 */ /* 0x000fe200078ec0ff */
[----:B-1----:R-:W-:Y:S01]  /*5ac0*/  IMAD R60, R0, UR8, RZ ;  /* 0x00000008003c7c24 */ /* 0x002fe2000f8e02ff */
[----:B------:R-:W-:Y:S01]  /*5ad0*/  LOP3.LUT R0, R12, 0xf8, RZ, 0xc0, !PT ;  /* 0x000000f80c007812 */ /* 0x000fe200078ec0ff */
[----:B--2---:R-:W-:-:S03]  /*5ae0*/  IMAD R13, R48, UR10, RZ ;  /* 0x0000000a300d7c24 */ /* 0x004fc6000f8e02ff */
[----:B------:R-:W-:Y:S01]  /*5af0*/  SHF.R.S32.HI R61, RZ, 0x1f, R60 ;  /* 0x0000001fff3d7819 */ /* 0x000fe2000001143c */
[----:B0-----:R-:W-:-:S07]  /*5b00*/  IMAD.WIDE R58, R13, 0x4, R58 ;  /* 0x000000040d3a7825 */ /* 0x001fce00078e023a */
.L_x_19997:
[----:B------:R-:W-:-:S05]  /*5b10*/  IMAD.WIDE.U32 R12, R50, 0x4, R58 ;  /* 0x00000004320c7825 */ /* 0x000fca00078e003a */
[----:B--2--5:R0:W2:Y:S01]  /*5b20*/  LDG.E.CONSTANT R53, desc[UR6][R12.64] ;  /* 0x000000060c357981 */ /* 0x0240a2000c1e9900 */
[----:B------:R-:W-:-:S04]  /*5b30*/  LEA R49, R50, R51, 0x5 ;  /* 0x0000003332317211 */ /* 0x000fc800078e28ff */
[----:B------:R-:W-:-:S05]  /*5b40*/  LEA R56, R49, R3, 0x2 ;  /* 0x0000000331387211 */ /* 0x000fca00078e10ff */
[----:B0-----:R-:W0:Y:S04]  /*5b50*/  LDS.128 R12, [R56] ;  /* 0x00000000380c7984 */ /* 0x001e280000000c00 */
[----:B-1----:R-:W1:Y:S01]  /*5b60*/  LDS.128 R16, [R56+0x10] ;  /* 0x0000100038107984 */ /* 0x002e620000000c00 */
[----:B0-----:R-:W-:Y:S01]  /*5b70*/  F2FP.F16.F32.PACK_AB R14, R15, R14 ;  /* 0x0000000e0f0e723e */ /* 0x001fe200000000ff */
[----:B------:R-:W-:Y:S01]  /*5b80*/  BSSY.RECONVERGENT B1, `(.L_x_19933) ;  /* 0x000002c000017945 */ /* 0x000fe20003800200 */
[----:B-1----:R-:W-:Y:S02]  /*5b90*/  F2FP.F16.F32.PACK_AB R57, R17, R16 ;  /* 0x000000101139723e */ /* 0x002fe400000000ff */
[----:B------:R-:W-:Y:S01]  /*5ba0*/  F2FP.F16.F32.PACK_AB R54, R19, R18 ;  /* 0x000000121336723e */ /* 0x000fe200000000ff */
[----:B--2---:R-:W-:-:S03]  /*5bb0*/  IMAD.WIDE R52, R53, UR9, R60 ;  /* 0x0000000935347c25 */ /* 0x004fc6000f8e023c */
[----:B------:R-:W-:-:S04]  /*5bc0*/  IADD3 R15, P0, PT, R0, R52, RZ ;  /* 0x00000034000f7210 */ /* 0x000fc80007f1e0ff */
[----:B------:R-:W-:Y:S02]  /*5bd0*/  IADD3.X R52, PT, PT, RZ, R53, RZ, P0, !PT ;  /* 0x00000035ff347210 */ /* 0x000fe400007fe4ff */
[----:B---34-:R-:W-:Y:S02]  /*5be0*/  LEA R62, P1, R15, UR4, 0x1 ;  /* 0x000000040f3e7c11 */ /* 0x018fe4000f8208ff */
[----:B------:R-:W-:Y:S02]  /*5bf0*/  F2FP.F16.F32.PACK_AB R53, R13, R12 ;  /* 0x0000000c0d35723e */ /* 0x000fe400000000ff */
[----:B------:R-:W-:Y:S02]  /*5c00*/  LEA.HI.X R63, R15, UR5, R52, 0x1, P1 ;  /* 0x000000050f3f7c11 */ /* 0x000fe400088f0c34 */
[----:B------:R-:W-:Y:S02]  /*5c10*/  MOV R52, R14 ;  /* 0x0000000e00347202 */ /* 0x000fe40000000f00 */
[----:B------:R-:W-:Y:S01]  /*5c20*/  ISETP.NE.AND P0, PT, R50, R2, PT ;  /* 0x000000023200720c */ /* 0x000fe20003f05270 */
[----:B------:R0:W5:-:S12]  /*5c30*/  LDG.E.128.CONSTANT R12, desc[UR6][R62.64] ;  /* 0x000000063e0c7981 */ /* 0x000158000c1e9d00 */
[----:B0-----:R-:W-:Y:S05]  /*5c40*/  @P0 BRA `(.L_x_19934) ;  /* 0x00000000007c0947 */ /* 0x001fea0003800000 */
[----:B------:R-:W-:-:S04]  /*5c50*/  IADD3 R16, PT, PT, R49, 0x2, RZ ;  /* 0x0000000231107810 */ /* 0x000fc80007ffe0ff */
[----:B------:R-:W-:Y:S02]  /*5c60*/  ISETP.GE.AND P1, PT, R16, R55, PT ;  /* 0x000000371000720c */ /* 0x000fe40003f26270 */
[----:B------:R-:W-:-:S04]  /*5c70*/  IADD3 R16, PT, PT, R49, 0x3, RZ ;  /* 0x0000000331107810 */ /* 0x000fc80007ffe0ff */
[----:B------:R-:W-:Y:S02]  /*5c80*/  ISETP.GE.AND P2, PT, R16, R55, PT ;  /* 0x000000371000720c */ /* 0x000fe40003f46270 */
[C---:B-----5:R-:W-:Y:S02]  /*5c90*/  PRMT R16, R13.reuse, 0x7632, R16 ;  /* 0x000076320d107816 */ /* 0x060fe40000000010 */
[----:B------:R-:W-:Y:S02]  /*5ca0*/  SEL R13, R13, RZ, !P1 ;  /* 0x000000ff0d0d7207 */ /* 0x000fe40004800000 */
[----:B------:R-:W-:-:S04]  /*5cb0*/  SEL R16, R16, RZ, !P2 ;  /* 0x000000ff10107207 */ /* 0x000fc80005000000 */
[----:B------:R-:W-:Y:S02]  /*5cc0*/  PRMT R13, R13, 0x5410, R16 ;  /* 0x000054100d0d7816 */ /* 0x000fe40000000010 */
[----:B------:R-:W-:-:S04]  /*5cd0*/  IADD3 R16, PT, PT, R49, 0x4, RZ ;  /* 0x0000000431107810 */ /* 0x000fc80007ffe0ff */
[----:B------:R-:W-:Y:S02]  /*5ce0*/  ISETP.GE.AND P1, PT, R16, R55, PT ;  /* 0x000000371000720c */ /* 0x000fe40003f26270 */
[----:B------:R-:W-:-:S04]  /*5cf0*/  IADD3 R16, PT, PT, R49, 0x5, RZ ;  /* 0x0000000531107810 */ /* 0x000fc80007ffe0ff */
[----:B------:R-:W-:Y:S02]  /*5d00*/  ISETP.GE.AND P2, PT, R16, R55, PT ;  /* 0x000000371000720c */ /* 0x000fe40003f46270 */
[C---:B------:R-:W-:Y:S02]  /*5d10*/  PRMT R16, R14.reuse, 0x7632, R16 ;  /* 0x000076320e107816 */ /* 0x040fe40000000010 */
[----:B------:R-:W-:Y:S02]  /*5d20*/  SEL R14, R14, RZ, !P1 ;  /* 0x000000ff0e0e7207 */ /* 0x000fe40004800000 */
[----:B------:R-:W-:Y:S02]  /*5d30*/  SEL R17, R16, RZ, !P2 ;  /* 0x000000ff10117207 */ /* 0x000fe40005000000 */
[----:B------:R-:W-:Y:S02]  /*5d40*/  IADD3 R16, PT, PT, R49, 0x6, RZ ;  /* 0x0000000631107810 */ /* 0x000fe40007ffe0ff */
[----:B------:R-:W-:-:S02]  /*5d50*/  PRMT R14, R14, 0x5410, R17 ;  /* 0x000054100e0e7816 */ /* 0x000fc40000000011 */
[----:B------:R-:W-:Y:S02]  /*5d60*/  ISETP.GE.AND P1, PT, R16, R55, PT ;  /* 0x000000371000720c */ /* 0x000fe40003f26270 */
[----:B------:R-:W-:-:S04]  /*5d70*/  IADD3 R16, PT, PT, R49, 0x7, RZ ;  /* 0x0000000731107810 */ /* 0x000fc80007ffe0ff */
[-C--:B------:R-:W-:Y:S02]  /*5d80*/  ISETP.GE.AND P2, PT, R16, R55.reuse, PT ;  /* 0x000000371000720c */ /* 0x080fe40003f46270 */
[C---:B------:R-:W-:Y:S02]  /*5d90*/  PRMT R16, R15.reuse, 0x7632, R16 ;  /* 0x000076320f107816 */ /* 0x040fe40000000010 */
[----:B------:R-:W-:Y:S02]  /*5da0*/  SEL R15, R15, RZ, !P1 ;  /* 0x000000ff0f0f7207 */ /* 0x000fe40004800000 */
[----:B------:R-:W-:Y:S02]  /*5db0*/  SEL R16, R16, RZ, !P2 ;  /* 0x000000ff10107207 */ /* 0x000fe40005000000 */
[----:B------:R-:W-:Y:S02]  /*5dc0*/  ISETP.GE.AND P1, PT, R49, R55, PT ;  /* 0x000000373100720c */ /* 0x000fe40003f26270 */
[----:B------:R-:W-:-:S02]  /*5dd0*/  PRMT R15, R15, 0x5410, R16 ;  /* 0x000054100f0f7816 */ /* 0x000fc40000000010 */
[----:B------:R-:W-:-:S04]  /*5de0*/  IADD3 R16, PT, PT, R49, 0x1, RZ ;  /* 0x0000000131107810 */ /* 0x000fc80007ffe0ff */
[----:B------:R-:W-:Y:S02]  /*5df0*/  ISETP.GE.AND P2, PT, R16, R55, PT ;  /* 0x000000371000720c */ /* 0x000fe40003f46270 */
[C---:B------:R-:W-:Y:S02]  /*5e00*/  PRMT R16, R12.reuse, 0x7632, R16 ;  /* 0x000076320c107816 */ /* 0x040fe40000000010 */
[----:B------:R-:W-:Y:S02]  /*5e10*/  SEL R12, R12, RZ, !P1 ;  /* 0x000000ff0c0c7207 */ /* 0x000fe40004800000 */
[----:B------:R-:W-:-:S04]  /*5e20*/  SEL R17, R16, RZ, !P2 ;  /* 0x000000ff10117207 */ /* 0x000fc80005000000 */
[----:B------:R-:W-:-:S07]  /*5e30*/  PRMT R12, R12, 0x5410, R17 ;  /* 0x000054100c0c7816 */ /* 0x000fce0000000011 */
.L_x_19934:
[----:B------:R-:W-:Y:S05]  /*5e40*/  BSYNC.RECONVERGENT B1 ;  /* 0x0000000000017941 */ /* 0x000fea0003800200 */
.L_x_19933:
[----:B-----5:R-:W-:-:S04]  /*5e50*/  HMUL2 R13, R52, R13 ;  /* 0x0000000d340d7232 */ /* 0x020fc80000000000 */
[----:B------:R-:W-:-:S04]  /*5e60*/  HFMA2 R13, R53, R12, R13 ;  /* 0x0000000c350d7231 */ /* 0x000fc8000000000d */
[----:B------:R-:W-:-:S04]  /*5e70*/  HFMA2 R13, R57, R14, R13 ;  /* 0x0000000e390d7231 */ /* 0x000fc8000000000d */
[----:B------:R-:W-:-:S05]  /*5e80*/  HFMA2 R13, R54, R15, R13 ;  /* 0x0000000f360d7231 */ /* 0x000fca000000000d */
[--C-:B------:R-:W-:Y:S02]  /*5e90*/  HADD2.F32 R12, -RZ, R13.reuse.H0_H0 ;  /* 0x2000000dff0c7230 */ /* 0x100fe40000004100 */
[----:B------:R-:W-:-:S05]  /*5ea0*/  HADD2.F32 R13, -RZ, R13.H1_H1 ;  /* 0x3000000dff0d7230 */ /* 0x000fca0000004100 */
[----:B------:R-:W-:-:S04]  /*5eb0*/  FADD.FTZ R13, R12, R13 ;  /* 0x0000000d0c0d7221 */ /* 0x000fc80000010000 */
[----:B------:R-:W-:Y:S02]  /*5ec0*/  FADD.FTZ R46, R13, R46 ;  /* 0x0000002e0d2e7221 */ /* 0x000fe40000010000 */
[----:B------:R0:W5:Y:S01]  /*5ed0*/  LDG.E.128.CONSTANT R12, desc[UR6][R62.64+0x200] ;  /* 0x000200063e0c7981 */ /* 0x000162000c1e9d00 */
[----:B------:R-:W-:Y:S04]  /*5ee0*/  BSSY.RECONVERGENT B1, `(.L_x_19935) ;  /* 0x0000021000017945 */ /* 0x000fe80003800200 */
[----:B------:R-:W-:Y:S05]  /*5ef0*/  @P0 BRA `(.L_x_19936) ;  /* 0x00000000007c0947 */ /* 0x000fea0003800000 */
        /* <DEDUP_REMOVED lines=31> */
.L_x_19936:
[----:B------:R-:W-:Y:S05]  /*60f0*/  BSYNC.RECONVERGENT B1 ;  /* 0x0000000000017941 */ /* 0x000fea0003800200 */
.L_x_19935:
        /* <DEDUP_REMOVED lines=42> */
.L_x_19938:
[----:B------:R-:W-:Y:S05]  /*63a0*/  BSYNC.RECONVERGENT B1 ;  /* 0x0000000000017941 */ /* 0x000fea0003800200 */
.L_x_19937:
        /* <DEDUP_REMOVED lines=42> */
.L_x_19940:
[----:B------:R-:W-:Y:S05]  /*6650*/  BSYNC.RECONVERGENT B1 ;  /* 0x0000000000017941 */ /* 0x000fea0003800200 */
.L_x_19939:
        /* <DEDUP_REMOVED lines=42> */
.L_x_19942:
[----:B------:R-:W-:Y:S05]  /*6900*/  BSYNC.RECONVERGENT B1 ;  /* 0x0000000000017941 */ /* 0x000fea0003800200 */
.L_x_19941:
        /* <DEDUP_REMOVED lines=42> */
.L_x_19944:
[----:B------:R-:W-:Y:S05]  /*6bb0*/  BSYNC.RECONVERGENT B1 ;  /* 0x0000000000017941 */ /* 0x000fea0003800200 */
.L_x_19943:
        /* <DEDUP_REMOVED lines=42> */
.L_x_19946:
[----:B------:R-:W-:Y:S05]  /*6e60*/  BSYNC.RECONVERGENT B1 ;  /* 0x0000000000017941 */ /* 0x000fea0003800200 */
.L_x_19945:
        /* <DEDUP_REMOVED lines=42> */
.L_x_19948:
[----:B------:R-:W-:Y:S05]  /*7110*/  BSYNC.RECONVERGENT B1 ;  /* 0x0000000000017941 */ /* 0x000fea0003800200 */
.L_x_19947:
        /* <DEDUP_REMOVED lines=42> */
.L_x_19950:
[----:B------:R-:W-:Y:S05]  /*73c0*/  BSYNC.RECONVERGENT B1 ;  /* 0x0000000000017941 */ /* 0x000fea0003800200 */
.L_x_19949:
        /* <DEDUP_REMOVED lines=42> */
.L_x_19952:
[----:B------:R-:W-:Y:S05]  /*7670*/  BSYNC.RECONVERGENT B1 ;  /* 0x0000000000017941 */ /* 0x000fea0003800200 */
.L_x_19951:
        /* <DEDUP_REMOVED lines=42> */
.L_x_19954:
[----:B------:R-:W-:Y:S05]  /*7920*/  BSYNC.RECONVERGENT B1 ;  /* 0x0000000000017941 */ /* 0x000fea0003800200 */
.L_x_19953:
        /* <DEDUP_REMOVED lines=42> */
.L_x_19956:
[----:B------:R-:W-:Y:S05]  /*7bd0*/  BSYNC.RECONVERGENT B1 ;  /* 0x0000000000017941 */ /* 0x000fea0003800200 */
.L_x_19955:
        /* <DEDUP_REMOVED lines=42> */
.L_x_19958:
[----:B------:R-:W-:Y:S05]  /*7e80*/  BSYNC.RECONVERGENT B1 ;  /* 0x0000000000017941 */ /* 0x000fea0003800200 */
.L_x_19957:
        /* <DEDUP_REMOVED lines=42> */
.L_x_19960:
[----:B------:R-:W-:Y:S05]  /*8130*/  BSYNC.RECONVERGENT B1 ;  /* 0x0000000000017941 */ /* 0x000fea0003800200 */
.L_x_19959:
        /* <DEDUP_REMOVED lines=42> */
.L_x_19962:
[----:B------:R-:W-:Y:S05]  /*83e0*/  BSYNC.RECONVERGENT B1 ;  /* 0x0000000000017941 */ /* 0x000fea0003800200 */
.L_x_19961:
        /* <DEDUP_REMOVED lines=42> */
.L_x_19964:
[----:B------:R-:W-:Y:S05]  /*8690*/  BSYNC.RECONVERGENT B1 ;  /* 0x0000000000017941 */ /* 0x000fea0003800200 */
.L_x_19963:
        /* <DEDUP_REMOVED lines=42> */
.L_x_19966:
[----:B------:R-:W-:Y:S05]  /*8940*/  BSYNC.RECONVERGENT B1 ;  /* 0x0000000000017941 */ /* 0x000fea0003800200 */
.L_x_19965:
        /* <DEDUP_REMOVED lines=42> */
.L_x_19968:
[----:B------:R-:W-:Y:S05]  /*8bf0*/  BSYNC.RECONVERGENT B1 ;  /* 0x0000000000017941 */ /* 0x000fea0003800200 */
.L_x_19967:
        /* <DEDUP_REMOVED lines=42> */
.L_x_19970:
[----:B------:R-:W-:Y:S05]  /*8ea0*/  BSYNC.RECONVERGENT B1 ;  /* 0x0000000000017941 */ /* 0x000fea0003800200 */
.L_x_19969:
        /* <DEDUP_REMOVED lines=42> */
.L_x_19972:
[----:B------:R-:W-:Y:S05]  /*9150*/  BSYNC.RECONVERGENT B1 ;  /* 0x0000000000017941 */ /* 0x000fea0003800200 */
.L_x_19971:
        /* <DEDUP_REMOVED lines=42> */
.L_x_19974:
[----:B------:R-:W-:Y:S05]  /*9400*/  BSYNC.RECONVERGENT B1 ;  /* 0x0000000000017941 */ /* 0x000fea0003800200 */
.L_x_19973:
        /* <DEDUP_REMOVED lines=42> */
.L_x_19976:
[----:B------:R-:W-:Y:S05]  /*96b0*/  BSYNC.RECONVERGENT B1 ;  /* 0x0000000000017941 */ /* 0x000fea0003800200 */
.L_x_19975:
        /* <DEDUP_REMOVED lines=42> */
.L_x_19978:
[----:B------:R-:W-:Y:S05]  /*9960*/  BSYNC.RECONVERGENT B1 ;  /* 0x0000000000017941 */ /* 0x000fea0003800200 */
.L_x_19977:
        /* <DEDUP_REMOVED lines=42> */
.L_x_19980:
[----:B------:R-:W-:Y:S05]  /*9c10*/  BSYNC.RECONVERGENT B1 ;  /* 0x0000000000017941 */ /* 0x000fea0003800200 */
.L_x_19979:
        /* <DEDUP_REMOVED lines=42> */
.L_x_19982:
[----:B------:R-:W-:Y:S05]  /*9ec0*/  BSYNC.RECONVERGENT B1 ;  /* 0x0000000000017941 */ /* 0x000fea0003800200 */
.L_x_19981:
        /* <DEDUP_REMOVED lines=42> */
.L_x_19984:
[----:B------:R-:W-:Y:S05]  /*a170*/  BSYNC.RECONVERGENT B1 ;  /* 0x0000000000017941 */ /* 0x000fea0003800200 */
.L_x_19983:
        /* <DEDUP_REMOVED lines=42> */
.L_x_19986:
[----:B------:R-:W-:Y:S05]  /*a420*/  BSYNC.RECONVERGENT B1 ;  /* 0x0000000000017941 */ /* 0x000fea0003800200 */
.L_x_19985:
        /* <DEDUP_REMOVED lines=42> */
.L_x_19988:
[----:B------:R-:W-:Y:S05]  /*a6d0*/  BSYNC.RECONVERGENT B1 ;  /* 0x0000000000017941 */ /* 0x000fea0003800200 */
.L_x_19987:
        /* <DEDUP_REMOVED lines=42> */
.L_x_19990:
[----:B------:R-:W-:Y:S05]  /*a980*/  BSYNC.RECONVERGENT B1 ;  /* 0x0000000000017941 */ /* 0x000fea0003800200 */
.L_x_19989:
        /* <DEDUP_REMOVED lines=42> */
.L_x_19992:
[----:B------:R-:W-:Y:S05]  /*ac30*/  BSYNC.RECONVERGENT B1 ;  /* 0x0000000000017941 */ /* 0x000fea0003800200 */
.L_x_19991:
        /* <DEDUP_REMOVED lines=42> */
.L_x_19994:
[----:B------:R-:W-:Y:S05]  /*aee0*/  BSYNC.RECONVERGENT B1 ;  /* 0x0000000000017941 */ /* 0x000fea0003800200 */
.L_x_19993:
[----:B------:R0:W5:Y:S02]  /*aef0*/  LDG.E.128.CONSTANT R16, desc[UR6][R62.64+0x3e00] ;  /* 0x003e00063e107981 */ /* 0x000164000c1e9d00 */
[----:B-----5:R-:W-:Y:S01]  /*af00*/  HMUL2 R13, R52, R13 ;  /* 0x0000000d340d7232 */ /* 0x020fe20000000000 */
[----:B------:R-:W-:Y:S03]  /*af10*/  BSSY.RECONVERGENT B1, `(.L_x_19995) ;  /* 0x0000028000017945 */ /* 0x000fe60003800200 */
[----:B------:R-:W-:-:S04]  /*af20*/  HFMA2 R13, R53, R12, R13 ;  /* 0x0000000c350d7231 */ /* 0x000fc8000000000d */
[----:B------:R-:W-:-:S04]  /*af30*/  HFMA2 R13, R57, R14, R13 ;  /* 0x0000000e390d7231 */ /* 0x000fc8000000000d */
[----:B------:R-:W-:-:S05]  /*af40*/  HFMA2 R13, R54, R15, R13 ;  /* 0x0000000f360d7231 */ /* 0x000fca000000000d */
[--C-:B------:R-:W-:Y:S02]  /*af50*/  HADD2.F32 R12, -RZ, R13.reuse.H0_H0 ;  /* 0x2000000dff0c7230 */ /* 0x100fe40000004100 */
[----:B------:R-:W-:-:S05]  /*af60*/  HADD2.F32 R13, -RZ, R13.H1_H1 ;  /* 0x3000000dff0d7230 */ /* 0x000fca0000004100 */
[----:B------:R-:W-:-:S04]  /*af70*/  FADD.FTZ R12, R12, R13 ;  /* 0x0000000d0c0c7221 */ /* 0x000fc80000010000 */
[----:B------:R-:W-:Y:S01]  /*af80*/  FADD.FTZ R5, R12, R5 ;  /* 0x000000050c057221 */ /* 0x000fe20000010000 */
[----:B0-----:R-:W-:Y:S06]  /*af90*/  @P0 BRA `(.L_x_19996) ;  /* 0x00000000007c0947 */ /* 0x001fec0003800000 */
[C---:B------:R-:W-:Y:S02]  /*afa0*/  IADD3 R12, PT, PT, R49.reuse, 0x1, RZ ;  /* 0x00000001310c7810 */ /* 0x040fe40007ffe0ff */
[-C--:B------:R-:W-:Y:S02]  /*afb0*/  ISETP.GE.AND P0, PT, R49, R55.reuse, PT ;  /* 0x000000373100720c */ /* 0x080fe40003f06270 */
[----:B------:R-:W-:Y:S02]  /*afc0*/  ISETP.GE.AND P1, PT, R12, R55, PT ;  /* 0x000000370c00720c */ /* 0x000fe40003f26270 */
[C---:B------:R-:W-:Y:S02]  /*afd0*/  PRMT R12, R16.reuse, 0x7632, R12 ;  /* 0x00007632100c7816 */ /* 0x040fe4000000000c */
[----:B------:R-:W-:Y:S02]  /*afe0*/  SEL R16, R16, RZ, !P0 ;  /* 0x000000ff10107207 */ /* 0x000fe40004000000 */
[----:B------:R-:W-:-:S02]  /*aff0*/  SEL R13, R12, RZ, !P1 ;  /* 0x000000ff0c0d7207 */ /* 0x000fc40004800000 */
[C---:B------:R-:W-:Y:S02]  /*b000*/  IADD3 R12, PT, PT, R49.reuse, 0x2, RZ ;  /* 0x00000002310c7810 */ /* 0x040fe40007ffe0ff */
[C---:B------:R-:W-:Y:S02]  /*b010*/  IADD3 R14, PT, PT, R49.reuse, 0x6, RZ ;  /* 0x00000006310e7810 */ /* 0x040fe40007ffe0ff */
[-C--:B------:R-:W-:Y:S02]  /*b020*/  ISETP.GE.AND P2, PT, R12, R55.reuse, PT ;  /* 0x000000370c00720c */ /* 0x080fe40003f46270 */
[C---:B------:R-:W-:Y:S02]  /*b030*/  IADD3 R12, PT, PT, R49.reuse, 0x3, RZ ;  /* 0x00000003310c7810 */ /* 0x040fe40007ffe0ff */
[----:B------:R-:W-:Y:S02]  /*b040*/  IADD3 R56, PT, PT, R49, 0x7, RZ ;  /* 0x0000000731387810 */ /* 0x000fe40007ffe0ff */
[----:B------:R-:W-:-:S02]  /*b050*/  ISETP.GE.AND P3, PT, R12, R55, PT ;  /* 0x000000370c00720c */ /* 0x000fc40003f66270 */
[C---:B------:R-:W-:Y:S02]  /*b060*/  IADD3 R12, PT, PT, R49.reuse, 0x4, RZ ;  /* 0x00000004310c7810 */ /* 0x040fe40007ffe0ff */
        /* <DEDUP_REMOVED lines=9> */
[----:B------:R-:W-:Y:S02]  /*b100*/  ISETP.GE.AND P3, PT, R56, R55, PT ;  /* 0x000000373800720c */ /* 0x000fe40003f66270 */
[C---:B------:R-:W-:Y:S02]  /*b110*/  PRMT R12, R18.reuse, 0x7632, R12 ;  /* 0x00007632120c7816 */ /* 0x040fe4000000000c */
[C---:B------:R-:W-:Y:S02]  /*b120*/  PRMT R14, R19.reuse, 0x7632, R14 ;  /* 0x00007632130e7816 */ /* 0x040fe4000000000e */
[----:B------:R-:W-:Y:S02]  /*b130*/  SEL R18, R18, RZ, !P1 ;  /* 0x000000ff12127207 */ /* 0x000fe40004800000 */
[----:B------:R-:W-:Y:S02]  /*b140*/  SEL R19, R19, RZ, !P2 ;  /* 0x000000ff13137207 */ /* 0x000fe40005000000 */
[----:B------:R-:W-:-:S02]  /*b150*/  SEL R13, R12, RZ, !P0 ;  /* 0x000000ff0c0d7207 */ /* 0x000fc40004000000 */
[----:B------:R-:W-:Y:S02]  /*b160*/  SEL R14, R14, RZ, !P3 ;  /* 0x000000ff0e0e7207 */ /* 0x000fe40005800000 */
[----:B------:R-:W-:Y:S02]  /*b170*/  PRMT R18, R18, 0x5410, R13 ;  /* 0x0000541012127816 */ /* 0x000fe4000000000d */
[----:B------:R-:W-:-:S07]  /*b180*/  PRMT R19, R19, 0x5410, R14 ;  /* 0x0000541013137816 */ /* 0x000fce000000000e */
.L_x_19996:
[----:B------:R-:W-:Y:S05]  /*b190*/  BSYNC.RECONVERGENT B1 ;  /* 0x0000000000017941 */ /* 0x000fea0003800200 */
.L_x_19995:
[----:B------:R-:W-:Y:S01]  /*b1a0*/  HMUL2 R17, R52, R17 ;  /* 0x0000001134117232 */ /* 0x000fe20000000000 */
[----:B------:R-:W-:-:S03]  /*b1b0*/  IADD3 R50, PT, PT, R50, 0x4, RZ ;  /* 0x0000000432327810 */ /* 0x000fc60007ffe0ff */
[----:B------:R-:W-:Y:S01]  /*b1c0*/  HFMA2 R17, R53, R16, R17 ;  /* 0x0000001035117231 */ /* 0x000fe20000000011 */
[----:B------:R-:W-:-:S03]  /*b1d0*/  ISETP.GE.AND P0, PT, R50, R10, PT ;  /* 0x0000000a3200720c */ /* 0x000fc60003f06270 */
[----:B------:R-:W-:-:S04]  /*b1e0*/  HFMA2 R17, R57, R18, R17 ;  /* 0x0000001239117231 */ /* 0x000fc80000000011 */
[----:B------:R-:W-:-:S05]  /*b1f0*/  HFMA2 R17, R54, R19, R17 ;  /* 0x0000001336117231 */ /* 0x000fca0000000011 */
[--C-:B------:R-:W-:Y:S02]  /*b200*/  HADD2.F32 R12, -RZ, R17.reuse.H0_H0 ;  /* 0x20000011ff0c7230 */ /* 0x100fe40000004100 */
[----:B------:R-:W-:-:S05]  /*b210*/  HADD2.F32 R17, -RZ, R17.H1_H1 ;  /* 0x30000011ff117230 */ /* 0x000fca0000004100 */
[----:B------:R-:W-:-:S04]  /*b220*/  FADD.FTZ R17, R12, R17 ;  /* 0x000000110c117221 */ /* 0x000fc80000010000 */
[----:B------:R-:W-:Y:S01]  /*b230*/  FADD.FTZ R4, R17, R4 ;  /* 0x0000000411047221 */ /* 0x000fe20000010000 */
[----:B------:R-:W-:Y:S06]  /*b240*/  @!P0 BRA `(.L_x_19997) ;  /* 0xffffffa800308947 */ /* 0x000fec000383ffff */
.L_x_19932:
[----:B------:R-:W-:Y:S05]  /*b250*/  BSYNC.RECONVERGENT B0 ;  /* 0x0000000000007941 */ /* 0x000fea0003800200 */
.L_x_19931:
[----:B------:R-:W0:Y:S01]  /*b260*/  SHFL.BFLY PT, R0, R45, 0x2, 0x1f ;  /* 0x0c401f002d007f89 */ /* 0x000e2200000e0000 */
[----:B------:R-:W-:Y:S01]  /*b270*/  LOP3.LUT P0, RZ, R20, 0x3, RZ, 0xc0, !PT ;  /* 0x0000000314ff7812 */ /* 0x000fe2000780c0ff */
[----:B------:R-:W-:Y:S02]  /*b280*/  BSSY.RECONVERGENT B0, `(.L_x_19998) ;  /* 0x00000ab000007945 */ /* 0x000fe40003800200 */
[----:B------:R-:W1:Y:S04]  /*b290*/  SHFL.BFLY PT, R2, R33, 0x2, 0x1f ;  /* 0x0c401f0021027f89 */ /* 0x000e6800000e0000 */
[----:B------:R-:W2:Y:S04]  /*b2a0*/  SHFL.BFLY PT, R3, R46, 0x2, 0x1f ;  /* 0x0c401f002e037f89 */ /* 0x000ea800000e0000 */
[----:B------:R-:W3:Y:S04]  /*b2b0*/  SHFL.BFLY PT, R13, R40, 0x2, 0x1f ;  /* 0x0c401f00280d7f89 */ /* 0x000ee800000e0000 */
[----:B------:R-:W4:Y:S04]  /*b2c0*/  SHFL.BFLY PT, R17, R30, 0x2, 0x1f ;  /* 0x0c401f001e117f89 */ /* 0x000f2800000e0000 */
[----:B------:R-:W4:Y:S04]  /*b2d0*/  SHFL.BFLY PT, R16, R35, 0x2, 0x1f ;  /* 0x0c401f0023107f89 */ /* 0x000f2800000e0000 */
        /* <DEDUP_REMOVED lines=52> */
[----:B------:R-:W-:Y:S02]  /*b620*/  LOP3.LUT R7, R20, 0x3c0, RZ, 0xc0, !PT ;  /* 0x000003c014077812 */ /* 0x000fe400078ec0ff */
[----:B------:R-:W4:Y:S01]  /*b630*/  SHFL.BFLY PT, R51, R46, 0x1, 0x1f ;  /* 0x0c201f002e337f89 */ /* 0x000f2200000e0000 */
[----:B------:R-:W-:Y:S01]  /*b640*/  FADD.FTZ R18, R18, R5 ;  /* 0x0000000512127221 */ /* 0x000fe20000010000 */
[----:B------:R-:W-:Y:S02]  /*b650*/  ISETP.NE.OR P1, PT, R7, 0x40, P0 ;  /* 0x000000400700780c */ /* 0x000fe40000725670 */
        /* <DEDUP_REMOVED lines=23> */
[----:B---3--:R-:W-:Y:S01]  /*b7d0*/  FADD.FTZ R41, R41, R28 ;  /* 0x0000001c29297221 */ /* 0x008fe20000010000 */
[----:B----4-:R-:W-:Y:S02]  /*b7e0*/  FADD.FTZ R40, R40, R55 ;  /* 0x0000003728287221 */ /* 0x010fe40000010000 */
[----:B------:R-:W3:Y:S01]  /*b7f0*/  SHFL.BFLY PT, R51, R12, 0x1, 0x1f ;  /* 0x0c201f000c337f89 */ /* 0x000ee200000e0000 */
        /* <DEDUP_REMOVED lines=10> */
[----:B------:R-:W-:-:S03]  /*b8a0*/  SHF.R.U32.HI R0, RZ, 0x2, R47 ;  /* 0x00000002ff007819 */ /* 0x000fc6000001162f */
[----:B------:R-:W2:Y:S01]  /*b8b0*/  SHFL.BFLY PT, R53, R30, 0x1, 0x1f ;  /* 0x0c201f001e357f89 */ /* 0x000ea200000e0000 */
[----:B---3--:R-:W-:-:S03]  /*b8c0*/  FADD.FTZ R51, R12, R51 ;  /* 0x000000330c337221 */ /* 0x008fc60000010000 */
[----:B------:R-:W3:Y:S01]  /*b8d0*/  SHFL.BFLY PT, R28, R15, 0x1, 0x1f ;  /* 0x0c201f000f1c7f89 */ /* 0x000ee200000e0000 */
[----:B----4-:R-:W-:Y:S01]  /*b8e0*/  FADD.FTZ R17, R17, R2 ;  /* 0x0000000211117221 */ /* 0x010fe20000010000 */
[----:B------:R-:W-:Y:S02]  /*b8f0*/  LEA R2, R11, R0, 0x8 ;  /* 0x000000000b027211 */ /* 0x000fe400078e40ff */
        /* <DEDUP_REMOVED lines=9> */
[----:B------:R-:W-:-:S03]  /*b990*/  FADD.FTZ R30, R30, R53 ;  /* 0x000000351e1e7221 */ /* 0x000fc60000010000 */
        /* <DEDUP_REMOVED lines=9> */
[----:B-1----:R-:W-:-:S03]  /*ba30*/  FADD.FTZ R54, R54, R9 ;  /* 0x0000000936367221 */ /* 0x002fc60000010000 */
[----:B------:R-:W1:Y:S01]  /*ba40*/  SHFL.BFLY PT, R22, R29, 0x1, 0x1f ;  /* 0x0c201f001d167f89 */ /* 0x000e6200000e0000 */
[----:B--2---:R-:W-:Y:S01]  /*ba50*/  FADD.FTZ R14, R14, R21 ;  /* 0x000000150e0e7221 */ /* 0x004fe20000010000 */
[----:B------:R-:W-:Y:S01]  /*ba60*/  BAR.SYNC.DEFER_BLOCKING 0x0 ;  /* 0x0000000000007b1d */ /* 0x000fe20000010000 */
[----:B------:R-:W-:Y:S01]  /*ba70*/  FADD.FTZ R10, R10, R37 ;  /* 0x000000250a0a7221 */ /* 0x000fe20000010000 */
[----:B---3--:R-:W-:Y:S01]  /*ba80*/  FADD.FTZ R19, R19, R4 ;  /* 0x0000000413137221 */ /* 0x008fe20000010000 */
[----:B----4-:R-:W-:Y:S01]  /*ba90*/  FADD.FTZ R16, R16, R43 ;  /* 0x0000002b10107221 */ /* 0x010fe20000010000 */
[----:B------:R-:W-:Y:S01]  /*baa0*/  FADD.FTZ R25, R25, R6 ;  /* 0x0000000619197221 */ /* 0x000fe20000010000 */
[----:B0-----:R-:W-:Y:S01]  /*bab0*/  FADD.FTZ R18, R18, R49 ;  /* 0x0000003112127221 */ /* 0x001fe20000010000 */
[----:B-1----:R-:W-:Y:S01]  /*bac0*/  FADD.FTZ R29, R29, R22 ;  /* 0x000000161d1d7221 */ /* 0x002fe20000010000 */
        /* <DEDUP_REMOVED lines=38> */
.L_x_19999:
[----:B------:R-:W-:Y:S05]  /*bd30*/  BSYNC.RECONVERGENT B0 ;  /* 0x0000000000007941 */ /* 0x000fea0003800200 */
.L_x_19998:
        /* <DEDUP_REMOVED lines=77> */
.L_x_20001:
[----:B------:R-:W-:Y:S05]  /*c210*/  BSYNC.RECONVERGENT B0 ;  /* 0x0000000000007941 */ /* 0x000fea0003800200 */
.L_x_20000:
        /* <DEDUP_REMOVED lines=36> */
.L_x_20003:
[----:B------:R-:W-:Y:S05]  /*c460*/  BSYNC.RECONVERGENT B0 ;  /* 0x0000000000007941 */ /* 0x000fea0003800200 */
.L_x_20002:
        /* <DEDUP_REMOVED lines=67> */
.L_x_20005:
[----:B------:R-:W-:Y:S05]  /*c8a0*/  BSYNC.RECONVERGENT B0 ;  /* 0x0000000000007941 */ /* 0x000fea0003800200 */
.L_x_20004:
        /* <DEDUP_REMOVED lines=37> */
[----:B------:R-:W-:-:S02]  /*cb00*/  F2FP.F16.F32.PACK_AB R18, R29, R18 ;  /* 0x000000121d12723e */ /* 0x000fc400000000ff */
[----:B------:R-:W-:Y:S01]  /*cb10*/  PRMT R9, R23, 0x7632, R9 ;  /* 0x0000763217097816 */ /* 0x000fe20000000009 */
[----:B------:R2:W-:Y:S01]  /*cb20*/  STG.E.U16 desc[UR6][R2.64+0x50], R6 ;  /* 0x0000500602007986 */ /* 0x0005e2000c101506 */
[----:B------:R-:W-:Y:S02]  /*cb30*/  PRMT R8, R12, 0x7632, R8 ;  /* 0x000076320c087816 */ /* 0x000fe40000000008 */
[----:B0-----:R-:W-:Y:S01]  /*cb40*/  PRMT R4, R35, 0x7632, R4 ;  /* 0x0000763223047816 */ /* 0x001fe20000000004 */
[----:B------:R-:W-:Y:S01]  /*cb50*/  STG.E.U16 desc[UR6][R2.64+0x140], R5 ;  /* 0x0001400502007986 */ /* 0x000fe2000c101506 */
[----:B-1----:R-:W-:-:S03]  /*cb60*/  PRMT R0, R39, 0x7632, R0 ;  /* 0x0000763227007816 */ /* 0x002fc60000000000 */
[----:B------:R0:W-:Y:S01]  /*cb70*/  STG.E.U16 desc[UR6][R2.64+0xb0], R4 ;  /* 0x0000b00402007986 */ /* 0x0001e2000c101506 */
[----:B--2---:R-:W-:-:S03]  /*cb80*/  PRMT R6, R33, 0x7632, R6 ;  /* 0x0000763221067816 */ /* 0x004fc60000000006 */
[----:B------:R1:W-:Y:S04]  /*cb90*/  STG.E.U16 desc[UR6][R2.64+0x70], R0 ;  /* 0x0000700002007986 */ /* 0x0003e8000c101506 */
[----:B------:R2:W-:Y:S01]  /*cba0*/  STG.E.U16 desc[UR6][R2.64+0xd0], R6 ;  /* 0x0000d00602007986 */ /* 0x0005e2000c101506 */
[----:B0-----:R-:W-:-:S03]  /*cbb0*/  PRMT R4, R30, 0x7632, R4 ;  /* 0x000076321e047816 */ /* 0x001fc60000000004 */
[----:B------:R-:W-:Y:S01]  /*cbc0*/  STG.E.U16 desc[UR6][R2.64+0x160], R7 ;  /* 0x0001600702007986 */ /* 0x000fe2000c101506 */
[----:B-1----:R-:W-:-:S03]  /*cbd0*/  PRMT R0, R31, 0x7632, R0 ;  /* 0x000076321f007816 */ /* 0x002fc60000000000 */
[----:B------:R0:W-:Y:S01]  /*cbe0*/  STG.E.U16 desc[UR6][R2.64+0x110], R4 ;  /* 0x0001100402007986 */ /* 0x0001e2000c101506 */
[----:B--2---:R-:W-:-:S03]  /*cbf0*/  PRMT R6, R5, 0x7632, R6 ;  /* 0x0000763205067816 */ /* 0x004fc60000000006 */
[----:B------:R1:W-:Y:S01]  /*cc00*/  STG.E.U16 desc[UR6][R2.64+0xf0], R0 ;  /* 0x0000f00002007986 */ /* 0x0003e2000c101506 */
[----:B------:R-:W-:-:S03]  /*cc10*/  PRMT R5, R10, 0x7632, R5 ;  /* 0x000076320a057816 */ /* 0x000fc60000000005 */
[----:B------:R2:W-:Y:S01]  /*cc20*/  STG.E.U16 desc[UR6][R2.64+0x150], R6 ;  /* 0x0001500602007986 */ /* 0x0005e2000c101506 */
[----:B0-----:R-:W-:-:S03]  /*cc30*/  PRMT R4, R14, 0x7632, R4 ;  /* 0x000076320e047816 */ /* 0x001fc60000000004 */
[----:B------:R-:W-:Y:S01]  /*cc40*/  STG.E.U16 desc[UR6][R2.64], R45 ;  /* 0x0000002d02007986 */ /* 0x000fe2000c101506 */
[----:B-1----:R-:W-:-:S03]  /*cc50*/  PRMT R0, R7, 0x7632, R0 ;  /* 0x0000763207007816 */ /* 0x002fc60000000000 */
[----:B------:R-:W-:Y:S01]  /*cc60*/  STG.E.U16 desc[UR6][R2.64+0x20], R13 ;  /* 0x0000200d02007986 */ /* 0x000fe2000c101506 */
[----:B------:R-:W-:Y:S02]  /*cc70*/  PRMT R7, R18, 0x7632, R7 ;  /* 0x0000763212077816 */ /* 0x000fe40000000007 */
[----:B--2---:R-:W-:Y:S01]  /*cc80*/  PRMT R6, R16, 0x7632, R6 ;  /* 0x0000763210067816 */ /* 0x004fe20000000006 */
        /* <DEDUP_REMOVED lines=20> */
.L_x_20006:
        /* <DEDUP_REMOVED lines=11> */
.L_x_25950:


//--------------------- .text._ZN4vllm25paged_attention_v1_kernelIttLi192ELi32ELi128ELNS_18Fp8KVCacheDataTypeE0ELb0EEEvPT_PKS2_PKT0_S8_ifPKiSA_iPKfiiiSC_SC_iiiii --------------------------
	.section	.text._ZN4vllm25paged_attention_v1_kernelIttLi192ELi32ELi128ELNS_18Fp8KVCacheDataTypeE0ELb0EEEvPT_PKS2_PKT0_S8_ifPKiSA_iPKfiiiSC_SC_iiiii,"ax",@progbits
	.align	128
        .global         _ZN4vllm25paged_attention_v1_kernelIttLi192ELi32ELi128ELNS_18Fp8KVCacheDataTypeE0ELb0EEEvPT_PKS2_PKT0_S8_ifPKiSA_iPKfiiiSC_SC_iiiii
        .type           _ZN4vllm25paged_attention_v1_kernelIttLi192ELi32ELi128ELNS_18Fp8KVCacheDataTypeE0ELb0EEEvPT_PKS2_PKT0_S8_ifPKiSA_iPKfiiiSC_SC_iiiii,@function
        .size           _ZN4vllm25paged_attention_v1_kernelIttLi192ELi32ELi128ELNS_18Fp8KVCacheDataTypeE0ELb0EEEvPT_PKS2_PKT0_S8_ifPKiSA_iPKfiiiSC_SC_iiiii,(.L_x_25951 - _ZN4vllm25paged_attention_v1_kernelIttLi192ELi32ELi128ELNS_18Fp8KVCacheDataTypeE0ELb0EEEvPT_PKS2_PKT0_S8_ifPKiSA_iPKfiiiSC_SC_iiiii)
        .other          _ZN4vllm25paged_attention_v1_kernelIttLi192ELi32ELi128ELNS_18Fp8KVCacheDataTypeE0ELb0EEEvPT_PKS2_PKT0_S8_ifPKiSA_iPKfiiiSC_SC_iiiii,@"STO_CUDA_ENTRY STV_DEFAULT"
_ZN4vllm25paged_attention_v1_kernelIttLi192ELi32ELi128ELNS_18Fp8KVCacheDataTypeE0ELb0EEEvPT_PKS2_PKT0_S8_ifPKiSA_iPKfiiiSC_SC_iiiii:
.text._ZN4vllm25paged_attention_v1_kernelIttLi192ELi32ELi128ELNS_18Fp8KVCacheDataTypeE0ELb0EEEvPT_PKS2_PKT0_S8_ifPKiSA_iPKfiiiSC_SC_iiiii:
[----:B------:R-:W-:Y:S01]  /*0000*/  LDC R1, c[0x0][0x37c] ;  /* 0x0000df00ff017b82 */ /* 0x000fe20000000800 */
[----:B------:R-:W0:Y:S07]  /*0010*/  S2R R46, SR_TID.X ;  /* 0x00000000002e7919 */ /* 0x000e2e0000002100 */
[----:B------:R-:W1:Y:S01]  /*0020*/  S2UR UR11, SR_CTAID.Y ;  /* 0x00000000000b79c3 */ /* 0x000e620000002600 */
[----:B------:R-:W1:Y:S01]  /*0030*/  LDCU.64 UR4, c[0x0][0x3b0] ;  /* 0x00007600ff0477ac */ /* 0x000e620008000a00 */
[----:B------:R-:W2:Y:S06]  /*0040*/  LDCU.64 UR8, c[0x0][0x358] ;  /* 0x00006b00ff0877ac */ /* 0x000eac0008000a00 */
[----:B------:R-:W3:Y:S08]  /*0050*/  S2UR UR12, SR_CTAID.X ;  /* 0x00000000000c79c3 */ /* 0x000ef00000002500 */
[----:B------:R-:W4:Y:S01]  /*0060*/  LDC R8, c[0x0][0x3a0] ;  /* 0x0000e800ff087b82 */ /* 0x000f220000000800 */
[----:B------:R-:W4:Y:S01]  /*0070*/  LDCU UR13, c[0x0][0x370] ;  /* 0x00006e00ff0d77ac */ /* 0x000f220008000800 */
[----:B------:R-:W-:Y:S01]  /*0080*/  MOV R51, RZ ;  /* 0x000000ff00337202 */ /* 0x000fe20000000f00 */
[----:B------:R-:W4:Y:S01]  /*0090*/  LDCU UR7, c[0x0][0x3b8] ;  /* 0x00007700ff0777ac */ /* 0x000f220008000800 */
[----:B-1----:R-:W-:Y:S01]  /*00a0*/  UIMAD.WIDE.U32 UR4, UR11, 0x4, UR4 ;  /* 0x000000040b0478a5 */ /* 0x002fe2000f8e0004 */
[----:B------:R-:W1:Y:S01]  /*00b0*/  LDCU UR14, c[0x0][0x3d0] ;  /* 0x00007a00ff0e77ac */ /* 0x000e620008000800 */
[----:B0-----:R-:W-:Y:S01]  /*00c0*/  ISETP.GT.U32.AND P0, PT, R46, 0x17, PT ;  /* 0x000000172e00780c */ /* 0x001fe20003f04070 */
[----:B------:R-:W0:Y:S03]  /*00d0*/  LDCU UR15, c[0x0][0x3cc] ;  /* 0x00007980ff0f77ac */ /* 0x000e260008000800 */
[----:B------:R-:W-:-:S02]  /*00e0*/  MOV R2, UR4 ;  /* 0x0000000400027c02 */ /* 0x000fc40008000f00 */
[----:B------:R-:W-:-:S03]  /*00f0*/  MOV R3, UR5 ;  /* 0x0000000500037c02 */ /* 0x000fc60008000f00 */
[----:B------:R-:W1:Y:S02]  /*0100*/  LDCU UR4, c[0x0][0x3c8] ;  /* 0x00007900ff0477ac */ /* 0x000e640008000800 */
[----:B--2---:R2:W2:Y:S01]  /*0110*/  LDG.E.CONSTANT R12, desc[UR8][R2.64] ;  /* 0x00000008020c7981 */ /* 0x0044a2000c1e9900 */
[----:B---3--:R-:W-:Y:S01]  /*0120*/  MOV R5, UR12 ;  /* 0x0000000c00057c02 */ /* 0x008fe20008000f00 */
[----:B------:R-:W3:Y:S01]  /*0130*/  LDCU UR18, c[0x0][0x3a4] ;  /* 0x00007480ff1277ac */ /* 0x000ee20008000800 */
[----:B------:R-:W0:Y:S01]  /*0140*/  @!P0 LDC.64 R6, c[0x0][0x388] ;  /* 0x0000e200ff068b82 */ /* 0x000e220000000a00 */
[----:B------:R-:W-:Y:S02]  /*0150*/  @!P0 SHF.L.U32 R0, R46, 0x3, RZ ;  /* 0x000000032e008819 */ /* 0x000fe400000006ff */
[----:B------:R-:W-:Y:S01]  /*0160*/  @!P0 IMAD R5, R5, 0xc0, RZ ;  /* 0x000000c005058824 */ /* 0x000fe200078e02ff */
[----:B------:R-:W0:Y:S01]  /*0170*/  LDCU.64 UR16, c[0x0][0x390] ;  /* 0x00007200ff1077ac */ /* 0x000e220008000a00 */
[----:B-1----:R-:W-:-:S04]  /*0180*/  UIMAD UR4, UR11, UR4, URZ ;  /* 0x000000040b0472a4 */ /* 0x002fc8000f8e02ff */
[----:B------:R-:W-:Y:S02]  /*0190*/  USHF.R.S32.HI UR5, URZ, 0x1f, UR4 ;  /* 0x0000001fff057899 */ /* 0x000fe40008011404 */
[----:B------:R-:W-:-:S04]  /*01a0*/  @!P0 IADD3 R0, P1, P2, R0, UR4, R5 ;  /* 0x0000000400008c10 */ /* 0x000fc8000fa3e005 */
[----:B------:R-:W-:Y:S02]  /*01b0*/  @!P0 IADD3.X R5, PT, PT, RZ, UR5, RZ, P1, P2 ;  /* 0x00000005ff058c10 */ /* 0x000fe40008fe44ff */
[----:B0-----:R-:W-:-:S03]  /*01c0*/  @!P0 LEA R4, P1, R0, R6, 0x1 ;  /* 0x0000000600048211 */ /* 0x001fc600078208ff */
[----:B------:R-:W0:Y:S01]  /*01d0*/  LDCU.64 UR4, c[0x0][0x3c0] ;  /* 0x00007800ff0477ac */ /* 0x000e220008000a00 */
[----:B------:R-:W-:-:S06]  /*01e0*/  @!P0 LEA.HI.X R5, R0, R7, R5, 0x1, P1 ;  /* 0x0000000700058211 */ /* 0x000fcc00008f0c05 */
[----:B------:R-:W3:Y:S01]  /*01f0*/  @!P0 LDG.E.128.CONSTANT R4, desc[UR8][R4.64] ;  /* 0x0000000804048981 */ /* 0x000ee2000c1e9d00 */
[----:B----4-:R-:W-:-:S04]  /*0200*/  IABS R9, R8 ;  /* 0x0000000800097213 */ /* 0x010fc80000000000 */
[----:B------:R-:W1:Y:S01]  /*0210*/  I2F.RP R0, R9 ;  /* 0x0000000900007306 */ /* 0x000e620000209400 */
[----:B0-----:R-:W-:-:S04]  /*0220*/  UISETP.NE.U32.AND UP0, UPT, UR4, URZ, UPT ;  /* 0x000000ff0400728c */ /* 0x001fc8000bf05070 */
[----:B------:R-:W-:-:S03]  /*0230*/  UISETP.NE.AND.EX UP0, UPT, UR5, URZ, UPT, UP0 ;  /* 0x000000ff0500728c */ /* 0x000fc6000bf05300 */
[----:B-1----:R-:W2:Y:S08]  /*0240*/  MUFU.RCP R0, R0 ;  /* 0x0000000000007308 */ /* 0x002eb00000001000 */
[----:B------:R-:W0:Y:S01]  /*0250*/  @UP0 LDCU.64 UR4, c[0x0][0x3c0] ;  /* 0x00007800ff0407ac */ /* 0x000e220008000a00 */
[----:B--2---:R-:W-:-:S04]  /*0260*/  IADD3 R2, PT, PT, R0, 0xffffffe, RZ ;  /* 0x0ffffffe00027810 */ /* 0x004fc80007ffe0ff */
[----:B------:R1:W2:Y:S01]  /*0270*/  F2I.FTZ.U32.TRUNC.NTZ R3, R2 ;  /* 0x0000000200037305 */ /* 0x0002a2000021f000 */
[----:B0-----:R-:W-:Y:S01]  /*0280*/  @UP0 UIMAD.WIDE.U32 UR4, UR12, 0x4, UR4 ;  /* 0x000000040c0408a5 */ /* 0x001fe2000f8e0004 */
[----:B-1----:R-:W-:Y:S01]  /*0290*/  HFMA2 R2, -RZ, RZ, 0, 0 ;  /* 0x00000000ff027431 */ /* 0x002fe200000001ff */
[----:B--2---:R-:W-:-:S05]  /*02a0*/  IADD3 R10, PT, PT, RZ, -R3, RZ ;  /* 0x80000003ff0a7210 */ /* 0x004fca0007ffe0ff */
[----:B------:R-:W-:Y:S01]  /*02b0*/  IMAD R11, R10, R9, RZ ;  /* 0x000000090a0b7224 */ /* 0x000fe200078e02ff */
[----:B------:R-:W-:-:S03]  /*02c0*/  IABS R10, UR13 ;  /* 0x0000000d000a7c13 */ /* 0x000fc60008000000 */
[----:B------:R-:W-:-:S06]  /*02d0*/  IMAD.HI.U32 R3, R3, R11, R2 ;  /* 0x0000000b03037227 */ /* 0x000fcc00078e0002 */
[----:B------:R-:W-:-:S05]  /*02e0*/  IMAD.HI.U32 R3, R3, R10, RZ ;  /* 0x0000000a03037227 */ /* 0x000fca00078e00ff */
[----:B------:R-:W-:-:S05]  /*02f0*/  IADD3 R0, PT, PT, RZ, -R3, RZ ;  /* 0x80000003ff007210 */ /* 0x000fca0007ffe0ff */
[----:B------:R-:W-:-:S05]  /*0300*/  IMAD R0, R9, R0, R10 ;  /* 0x0000000009007224 */ /* 0x000fca00078e020a */
[----:B------:R-:W-:-:S13]  /*0310*/  ISETP.GT.U32.AND P2, PT, R9, R0, PT ;  /* 0x000000000900720c */ /* 0x000fda0003f44070 */
[-C--:B------:R-:W-:Y:S02]  /*0320*/  @!P2 IADD3 R0, PT, PT, R0, -R9.reuse, RZ ;  /* 0x800000090000a210 */ /* 0x080fe40007ffe0ff */
[----:B------:R-:W-:Y:S02]  /*0330*/  @!P2 IADD3 R3, PT, PT, R3, 0x1, RZ ;  /* 0x000000010303a810 */ /* 0x000fe40007ffe0ff */
[----:B------:R-:W-:Y:S02]  /*0340*/  ISETP.GE.U32.AND P1, PT, R0, R9, PT ;  /* 0x000000090000720c */ /* 0x000fe40003f26070 */
[C---:B------:R-:W-:Y:S02]  /*0350*/  LOP3.LUT R0, R8.reuse, UR13, RZ, 0x3c, !PT ;  /* 0x0000000d08007c12 */ /* 0x040fe4000f8e3cff */
[----:B------:R-:W-:Y:S02]  /*0360*/  ISETP.NE.AND P2, PT, R8, RZ, PT ;  /* 0x000000ff0800720c */ /* 0x000fe40003f45270 */
[----:B------:R-:W-:-:S07]  /*0370*/  ISETP.GE.AND P3, PT, R0, RZ, PT ;  /* 0x000000ff0000720c */ /* 0x000fce0003f66270 */
[----:B------:R-:W-:-:S04]  /*0380*/  @P1 IADD3 R3, PT, PT, R3, 0x1, RZ ;  /* 0x0000000103031810 */ /* 0x000fc80007ffe0ff */
[----:B------:R-:W-:-:S04]  /*0390*/  MOV R10, R3 ;  /* 0x00000003000a7202 */ /* 0x000fc80000000f00 */
[----:B------:R-:W-:Y:S02]  /*03a0*/  @!P3 IADD3 R10, PT, PT, RZ, -R10, RZ ;  /* 0x8000000aff0ab210 */ /* 0x000fe40007ffe0ff */
[----:B------:R-:W-:Y:S02]  /*03b0*/  @!P2 LOP3.LUT R10, RZ, R8, RZ, 0x33, !PT ;  /* 0x00000008ff0aa212 */ /* 0x000fe400078e33ff */
[----:B------:R-:W-:Y:S02]  /*03c0*/  PLOP3.LUT P3, PT, PT, PT, UP0, 0x80, 0x8 ;  /* 0x000000000008781c */ /* 0x000fe40003f6f008 */
[-C--:B------:R-:W-:Y:S02]  /*03d0*/  IABS R11, R10.reuse ;  /* 0x0000000a000b7213 */ /* 0x080fe40000000000 */
[----:B------:R-:W-:Y:S02]  /*03e0*/  IABS R13, R10 ;  /* 0x0000000a000d7213 */ /* 0x000fe40000000000 */
[----:B------:R-:W0:Y:S08]  /*03f0*/  I2F.RP R0, R11 ;  /* 0x0000000b00007306 */ /* 0x000e300000209400 */
[----:B0-----:R-:W0:Y:S02]  /*0400*/  MUFU.RCP R0, R0 ;  /* 0x0000000000007308 */ /* 0x001e240000001000 */
[----:B0-----:R-:W-:-:S06]  /*0410*/  IADD3 R2, PT, PT, R0, 0xffffffe, RZ ;  /* 0x0ffffffe00027810 */ /* 0x001fcc0007ffe0ff */
[----:B------:R0:W1:Y:S02]  /*0420*/  F2I.FTZ.U32.TRUNC.NTZ R3, R2 ;  /* 0x0000000200037305 */ /* 0x000064000021f000 */
[----:B0-----:R-:W-:Y:S01]  /*0430*/  HFMA2 R2, -RZ, RZ, 0, 0 ;  /* 0x00000000ff027431 */ /* 0x001fe200000001ff */
[----:B-1----:R-:W-:-:S05]  /*0440*/  IADD3 R8, PT, PT, RZ, -R3, RZ ;  /* 0x80000003ff087210 */ /* 0x002fca0007ffe0ff */
[----:B------:R-:W-:Y:S01]  /*0450*/  IMAD R9, R8, R11, RZ ;  /* 0x0000000b08097224 */ /* 0x000fe200078e02ff */
[----:B------:R-:W-:-:S03]  /*0460*/  IABS R8, UR12 ;  /* 0x0000000c00087c13 */ /* 0x000fc60008000000 */
[----:B------:R-:W-:Y:S01]  /*0470*/  IMAD.HI.U32 R3, R3, R9, R2 ;  /* 0x0000000903037227 */ /* 0x000fe200078e0002 */
[----:B------:R-:W-:-:S05]  /*0480*/  IADD3 R9, PT, PT, RZ, -R13, RZ ;  /* 0x8000000dff097210 */ /* 0x000fca0007ffe0ff */
[----:B------:R-:W-:Y:S01]  /*0490*/  IMAD.HI.U32 R0, R3, R8, RZ ;  /* 0x0000000803007227 */ /* 0x000fe200078e00ff */
[----:B------:R-:W-:-:S03]  /*04a0*/  MOV R3, UR5 ;  /* 0x0000000500037c02 */ /* 0x000fc60008000f00 */
[----:B------:R-:W-:Y:S01]  /*04b0*/  IMAD R2, R0, R9, R8 ;  /* 0x0000000900027224 */ /* 0x000fe200078e0208 */
[----:B------:R-:W-:Y:S01]  /*04c0*/  LOP3.LUT R8, R10, UR12, RZ, 0x3c, !PT ;  /* 0x0000000c0a087c12 */ /* 0x000fe2000f8e3cff */
[----:B------:R-:W0:Y:S03]  /*04d0*/  @!P0 S2R R9, SR_CgaCtaId ;  /* 0x0000000000098919 */ /* 0x000e260000008800 */
[----:B------:R-:W-:-:S13]  /*04e0*/  ISETP.GT.U32.AND P2, PT, R11, R2, PT ;  /* 0x000000020b00720c */ /* 0x000fda0003f44070 */
[----:B------:R-:W-:-:S04]  /*04f0*/  @!P2 IADD3 R2, PT, PT, R2, -R11, RZ ;  /* 0x8000000b0202a210 */ /* 0x000fc80007ffe0ff */
[----:B------:R-:W-:Y:S02]  /*0500*/  ISETP.GE.U32.AND P1, PT, R2, R11, PT ;  /* 0x0000000b0200720c */ /* 0x000fe40003f26070 */
[----:B------:R-:W-:Y:S02]  /*0510*/  MOV R2, UR4 ;  /* 0x0000000400027c02 */ /* 0x000fe40008000f00 */
[----:B------:R-:W-:Y:S02]  /*0520*/  @!P2 IADD3 R0, PT, PT, R0, 0x1, RZ ;  /* 0x000000010000a810 */ /* 0x000fe40007ffe0ff */
[----:B------:R-:W-:Y:S01]  /*0530*/  SHF.R.U32.HI R52, RZ, 0x5, R46 ;  /* 0x00000005ff347819 */ /* 0x000fe2000001162e */
[----:B------:R1:W5:Y:S01]  /*0540*/  @P3 LDG.E.CONSTANT R51, desc[UR8][R2.64] ;  /* 0x0000000802333981 */ /* 0x000362000c1e9900 */
[----:B------:R-:W-:-:S13]  /*0550*/  R2UR UR10, R12 ;  /* 0x000000000c0a72ca */ /* 0x000fda00000e0000 */
[----:B------:R-:W-:-:S04]  /*0560*/  UIADD3 UR6, UPT, UPT, UR10, 0x1f, URZ ;  /* 0x0000001f0a067890 */ /* 0x000fc8000fffe0ff */
[----:B------:R-:W-:-:S04]  /*0570*/  USHF.R.S32.HI UR4, URZ, 0x1f, UR6 ;  /* 0x0000001fff047899 */ /* 0x000fc80008011406 */
[----:B------:R-:W-:Y:S01]  /*0580*/  ULEA.HI UR4, UR4, UR6, URZ, 0x5 ;  /* 0x0000000604047291 */ /* 0x000fe2000f8f28ff */
[----:B------:R-:W-:-:S03]  /*0590*/  ISETP.GE.AND P3, PT, R8, RZ, PT ;  /* 0x000000ff0800720c */ /* 0x000fc60003f66270 */
[----:B------:R-:W-:Y:S01]  /*05a0*/  USHF.R.S32.HI UR5, URZ, 0x5, UR4 ;  /* 0x00000005ff057899 */ /* 0x000fe20008011404 */
[----:B------:R-:W-:Y:S02]  /*05b0*/  @!P0 MOV R8, 0x400 ;  /* 0x0000040000088802 */ /* 0x000fe40000000f00 */
[----:B------:R-:W-:-:S03]  /*05c0*/  @P1 IADD3 R0, PT, PT, R0, 0x1, RZ ;  /* 0x0000000100001810 */ /* 0x000fc60007ffe0ff */
[----:B------:R-:W-:Y:S02]  /*05d0*/  ISETP.GE.AND P1, PT, R52, UR5, PT ;  /* 0x0000000534007c0c */ /* 0x000fe4000bf26270 */
[----:B------:R-:W-:Y:S02]  /*05e0*/  ISETP.NE.AND P2, PT, R10, RZ, PT ;  /* 0x000000ff0a00720c */ /* 0x000fe40003f45270 */
[----:B0-----:R-:W-:-:S04]  /*05f0*/  @!P0 LEA R9, R9, R8, 0x18 ;  /* 0x0000000809098211 */ /* 0x001fc800078ec0ff */
[----:B------:R-:W-:Y:S01]  /*0600*/  @!P0 LEA R9, R46, R9, 0x4 ;  /* 0x000000092e098211 */ /* 0x000fe200078e20ff */
[----:B------:R-:W-:Y:S01]  /*0610*/  UIMAD UR4, UR11, UR7, URZ ;  /* 0x000000070b0472a4 */ /* 0x000fe2000f8e02ff */
[----:B------:R-:W-:Y:S03]  /*0620*/  BSSY.RECONVERGENT B0, `(.L_x_20007) ;  /* 0x00002ad000007945 */ /* 0x000fe60003800200 */
[----:B---3--:R1:W-:Y:S01]  /*0630*/  @!P0 STS.128 [R9], R4 ;  /* 0x0000000409008388 */ /* 0x0083e20000000c00 */
[----:B------:R-:W-:Y:S02]  /*0640*/  @!P3 IADD3 R0, PT, PT, RZ, -R0, RZ ;  /* 0x80000000ff00b210 */ /* 0x000fe40007ffe0ff */
[----:B------:R-:W-:Y:S02]  /*0650*/  @!P2 LOP3.LUT R0, RZ, R10, RZ, 0x33, !PT ;  /* 0x0000000aff00a212 */ /* 0x000fe400078e33ff */
[----:B------:R-:W-:Y:S01]  /*0660*/  MOV R50, 0xff7fffff ;  /* 0xff7fffff00327802 */ /* 0x000fe20000000f00 */
[----:B------:R-:W-:Y:S06]  /*0670*/  BAR.SYNC.DEFER_BLOCKING 0x0 ;  /* 0x0000000000007b1d */ /* 0x000fec0000010000 */
[----:B------:R-:W-:Y:S05]  /*0680*/  @P1 BRA `(.L_x_20008) ;  /* 0x0000002800981947 */ /* 0x000fea0003800000 */
[----:B-1----:R-:W0:Y:S01]  /*0690*/  S2R R2, SR_CgaCtaId ;  /* 0x0000000000027919 */ /* 0x002e220000008800 */
[----:B------:R-:W1:Y:S01]  /*06a0*/  LDCU.64 UR6, c[0x0][0x3a8] ;  /* 0x00007500ff0677ac */ /* 0x000e620008000a00 */
[----:B------:R-:W-:Y:S02]  /*06b0*/  SHF.R.U32.HI R4, RZ, 0x3, R46 ;  /* 0x00000003ff047819 */ /* 0x000fe4000001162e */
[----:B------:R-:W-:Y:S02]  /*06c0*/  MOV R3, UR4 ;  /* 0x0000000400037c02 */ /* 0x000fe40008000f00 */
[----:B------:R-:W-:Y:S02]  /*06d0*/  LOP3.LUT R4, R4, 0x7c, RZ, 0xc0, !PT ;  /* 0x0000007c04047812 */ /* 0x000fe400078ec0ff */
[----:B------:R-:W-:Y:S02]  /*06e0*/  MOV R5, RZ ;  /* 0x000000ff00057202 */ /* 0x000fe40000000f00 */
[----:B------:R-:W-:-:S02]  /*06f0*/  LOP3.LUT R7, R46, 0x1f, RZ, 0xc0, !PT ;  /* 0x0000001f2e077812 */ /* 0x000fc400078ec0ff */
[----:B------:R-:W-:Y:S01]  /*0700*/  MOV R50, 0xff7fffff ;  /* 0xff7fffff00327802 */ /* 0x000fe20000000f00 */
[----:B------:R-:W-:Y:S01]  /*0710*/  IMAD.WIDE R4, R3, 0x4, R4 ;  /* 0x0000000403047825 */ /* 0x000fe200078e0204 */
[----:B------:R-:W-:Y:S02]  /*0720*/  MOV R3, 0x400 ;  /* 0x0000040000037802 */ /* 0x000fe40000000f00 */
[----:B------:R-:W-:Y:S02]  /*0730*/  LEA R7, R52, R7, 0x5 ;  /* 0x0000000734077211 */ /* 0x000fe400078e28ff */
[----:B------:R-:W-:Y:S02]  /*0740*/  IADD3 R9, PT, PT, R3, 0x1a0, RZ ;  /* 0x000001a003097810 */ /* 0x000fe40007ffe0ff */
[----:B-1----:R-:W-:Y:S02]  /*0750*/  IADD3 R44, P0, PT, R4, UR6, RZ ;  /* 0x00000006042c7c10 */ /* 0x002fe4000ff1e0ff */
[----:B------:R-:W-:-:S02]  /*0760*/  IADD3 R49, PT, PT, R7, -UR10, RZ ;  /* 0x8000000a07317c10 */ /* 0x000fc4000fffe0ff */
[----:B------:R-:W-:Y:S02]  /*0770*/  IADD3.X R45, PT, PT, R5, UR7, RZ, P0, !PT ;  /* 0x00000007052d7c10 */ /* 0x000fe400087fe4ff */
[----:B------:R-:W-:Y:S02]  /*0780*/  IADD3 R47, PT, PT, R7, 0x1, RZ ;  /* 0x00000001072f7810 */ /* 0x000fe40007ffe0ff */
[----:B0-----:R-:W-:-:S04]  /*0790*/  LEA R48, R2, R9, 0x18 ;  /* 0x0000000902307211 */ /* 0x001fc800078ec0ff */
[----:B------:R-:W-:-:S07]  /*07a0*/  LEA R48, R7, R48, 0x2 ;  /* 0x0000003007307211 */ /* 0x000fce00078e10ff */
.L_x_20009:
[----:B------:R-:W2:Y:S01]  /*07b0*/  LDG.E.CONSTANT R7, desc[UR8][R44.64] ;  /* 0x000000082c077981 */ /* 0x000ea2000c1e9900 */
[----:B------:R-:W-:Y:S01]  /*07c0*/  SHF.L.U32 R4, R46, 0x3, RZ ;  /* 0x000000032e047819 */ /* 0x000fe200000006ff */
[----:B------:R-:W-:-:S03]  /*07d0*/  IMAD R5, R0, UR14, RZ ;  /* 0x0000000e00057c24 */ /* 0x000fc6000f8e02ff */
[----:B------:R-:W-:-:S04]  /*07e0*/  LOP3.LUT R4, R4, 0xf8, RZ, 0xc0, !PT ;  /* 0x000000f804047812 */ /* 0x000fc800078ec0ff */
[----:B------:R-:W-:-:S04]  /*07f0*/  IADD3 R4, P0, PT, R5, R4, RZ ;  /* 0x0000000405047210 */ /* 0x000fc80007f1e0ff */
[----:B------:R-:W-:Y:S02]  /*0800*/  LEA.HI.X.SX32 R5, R5, RZ, 0x1, P0 ;  /* 0x000000ff05057211 */ /* 0x000fe400000f0eff */
[----:B------:R-:W-:-:S05]  /*0810*/  LEA R53, R2, R3, 0x18 ;  /* 0x0000000302357211 */ /* 0x000fca00078ec0ff */
[----:B------:R-:W0:Y:S04]  /*0820*/  LDS.128 R24, [R53+0x10] ;  /* 0x0000100035187984 */ /* 0x000e280000000c00 */
[----:B------:R-:W1:Y:S01]  /*0830*/  LDS.128 R28, [R53] ;  /* 0x00000000351c7984 */ /* 0x000e620000000c00 */
[----:B--2---:R-:W-:-:S03]  /*0840*/  IMAD.WIDE R4, R7, UR15, R4 ;  /* 0x0000000f07047c25 */ /* 0x004fc6000f8e0204 */
[----:B------:R-:W-:-:S04]  /*0850*/  LEA R54, P0, R4, UR16, 0x1 ;  /* 0x0000001004367c11 */ /* 0x000fc8000f8008ff */
[----:B------:R-:W-:-:S05]  /*0860*/  LEA.HI.X R55, R4, UR17, R5, 0x1, P0 ;  /* 0x0000001104377c11 */ /* 0x000fca00080f0c05 */
[----:B------:R-:W2:Y:S04]  /*0870*/  LDG.E.128.CONSTANT R4, desc[UR8][R54.64+0x200] ;  /* 0x0002000836047981 */ /* 0x000ea8000c1e9d00 */
[----:B------:R-:W3:Y:S04]  /*0880*/  LDG.E.128.CONSTANT R8, desc[UR8][R54.64] ;  /* 0x0000000836087981 */ /* 0x000ee8000c1e9d00 */
[----:B------:R-:W4:Y:S04]  /*0890*/  LDG.E.128.CONSTANT R12, desc[UR8][R54.64+0x400] ;  /* 0x00040008360c7981 */ /* 0x000f28000c1e9d00 */
[----:B------:R-:W4:Y:S04]  /*08a0*/  LDG.E.128.CONSTANT R16, desc[UR8][R54.64+0x600] ;  /* 0x0006000836107981 */ /* 0x000f28000c1e9d00 */
[----:B------:R-:W4:Y:S01]  /*08b0*/  LDG.E.128.CONSTANT R20, desc[UR8][R54.64+0x800] ;  /* 0x0008000836147981 */ /* 0x000f22000c1e9d00 */
[----:B0-----:R-:W-:-:S02]  /*08c0*/  HADD2.F32 R32, -RZ, R24.H0_H0 ;  /* 0x20000018ff207230 */ /* 0x001fc40000004100 */
[----:B-1----:R-:W-:Y:S02]  /*08d0*/  HADD2.F32 R56, -RZ, R28.H0_H0 ;  /* 0x2000001cff387230 */ /* 0x002fe40000004100 */
[----:B------:R-:W-:Y:S02]  /*08e0*/  HADD2.F32 R24, -RZ, R24.H1_H1 ;  /* 0x30000018ff187230 */ /* 0x000fe40000004100 */
[----:B------:R-:W-:Y:S02]  /*08f0*/  HADD2.F32 R28, -RZ, R28.H1_H1 ;  /* 0x3000001cff1c7230 */ /* 0x000fe40000004100 */
[--C-:B--2---:R-:W-:Y:S02]  /*0900*/  HADD2.F32 R35, -RZ, R4.reuse.H0_H0 ;  /* 0x20000004ff237230 */ /* 0x104fe40000004100 */
[----:B------:R-:W-:Y:S02]  /*0910*/  HADD2.F32 R37, -RZ, R4.H1_H1 ;  /* 0x30000004ff257230 */ /* 0x000fe40000004100 */
[----:B---3--:R-:W-:-:S02]  /*0920*/  HADD2.F32 R33, -RZ, R8.H0_H0 ;  /* 0x20000008ff217230 */ /* 0x008fc40000004100 */
[----:B------:R-:W-:-:S04]  /*0930*/  FMUL.FTZ R35, R32, R35 ;  /* 0x0000002320237220 */ /* 0x000fc80000410000 */
[----:B------:R-:W-:Y:S02]  /*0940*/  FFMA.FTZ R56, R56, R33, R35 ;  /* 0x0000002138387223 */ /* 0x000fe40000010023 */
[----:B------:R-:W2:Y:S01]  /*0950*/  LDG.E.128.CONSTANT R32, desc[UR8][R54.64+0xa00] ;  /* 0x000a000836207981 */ /* 0x000ea2000c1e9d00 */
[----:B------:R-:W-:Y:S01]  /*0960*/  FMUL.FTZ R39, R24, R37 ;  /* 0x0000002518277220 */ /* 0x000fe20000410000 */
[----:B------:R-:W-:Y:S02]  /*0970*/  HADD2.F32 R37, -RZ, R8.H1_H1 ;  /* 0x30000008ff257230 */ /* 0x000fe40000004100 */
[--C-:B------:R-:W-:Y:S02]  /*0980*/  HADD2.F32 R4, -RZ, R25.reuse.H0_H0 ;  /* 0x20000019ff047230 */ /* 0x100fe40000004100 */
[----:B------:R-:W-:Y:S02]  /*0990*/  HADD2.F32 R25, -RZ, R25.H1_H1 ;  /* 0x30000019ff197230 */ /* 0x000fe40000004100 */
[----:B------:R-:W-:Y:S01]  /*09a0*/  FFMA.FTZ R8, R28, R37, R39 ;  /* 0x000000251c087223 */ /* 0x000fe20000010027 */
[----:B------:R-:W-:-:S02]  /*09b0*/  HADD2.F32 R37, -RZ, R5.H0_H0 ;  /* 0x20000005ff257230 */ /* 0x000fc40000004100 */
[----:B------:R-:W-:Y:S02]  /*09c0*/  HADD2.F32 R24, -RZ, R5.H1_H1 ;  /* 0x30000005ff187230 */ /* 0x000fe40000004100 */
[----:B------:R-:W-:Y:S02]  /*09d0*/  HADD2.F32 R28, -RZ, R26.H0_H0 ;  /* 0x2000001aff1c7230 */ /* 0x000fe40000004100 */
[----:B------:R-:W-:Y:S01]  /*09e0*/  FMUL.FTZ R39, R4, R37 ;  /* 0x0000002504277220 */ /* 0x000fe20000410000 */
[----:B------:R-:W-:Y:S02]  /*09f0*/  HADD2.F32 R4, -RZ, R29.H0_H0 ;  /* 0x2000001dff047230 */ /* 0x000fe40000004100 */
[----:B------:R-:W-:Y:S01]  /*0a00*/  FMUL.FTZ R5, R25, R24 ;  /* 0x0000001819057220 */ /* 0x000fe20000410000 */
[----:B------:R-:W-:Y:S02]  /*0a10*/  HADD2.F32 R37, -RZ, R9.H0_H0 ;  /* 0x20000009ff257230 */ /* 0x000fe40000004100 */
[----:B------:R-:W-:-:S02]  /*0a20*/  HADD2.F32 R24, -RZ, R29.H1_H1 ;  /* 0x3000001dff187230 */ /* 0x000fc40000004100 */
[----:B------:R-:W-:Y:S02]  /*0a30*/  HADD2.F32 R29, -RZ, R9.H1_H1 ;  /* 0x30000009ff1d7230 */ /* 0x000fe40000004100 */
[----:B------:R-:W-:Y:S01]  /*0a40*/  FFMA.FTZ R4, R4, R37, R39 ;  /* 0x0000002504047223 */ /* 0x000fe20000010027 */
[--C-:B------:R-:W-:Y:S02]  /*0a50*/  HADD2.F32 R37, -RZ, R6.reuse.H0_H0 ;  /* 0x20000006ff257230 */ /* 0x100fe40000004100 */
[----:B------:R-:W-:Y:S02]  /*0a60*/  HADD2.F32 R39, -RZ, R6.H1_H1 ;  /* 0x30000006ff277230 */ /* 0x000fe40000004100 */
[----:B------:R-:W-:Y:S01]  /*0a70*/  FFMA.FTZ R29, R24, R29, R5 ;  /* 0x0000001d181d7223 */ /* 0x000fe20000010005 */
[----:B------:R-:W-:Y:S02]  /*0a80*/  HADD2.F32 R25, -RZ, R30.H0_H0 ;  /* 0x2000001eff197230 */ /* 0x000fe40000004100 */
[----:B------:R-:W-:Y:S01]  /*0a90*/  FMUL.FTZ R6, R28, R37 ;  /* 0x000000251c067220 */ /* 0x000fe20000410000 */
[----:B------:R-:W-:-:S02]  /*0aa0*/  HADD2.F32 R9, -RZ, R10.H0_H0 ;  /* 0x2000000aff097230 */ /* 0x000fc40000004100 */
[----:B------:R-:W-:Y:S02]  /*0ab0*/  HADD2.F32 R26, -RZ, R26.H1_H1 ;  /* 0x3000001aff1a7230 */ /* 0x000fe40000004100 */
[----:B------:R-:W-:Y:S02]  /*0ac0*/  HADD2.F32 R30, -RZ, R30.H1_H1 ;  /* 0x3000001eff1e7230 */ /* 0x000fe40000004100 */
[----:B------:R-:W-:Y:S01]  /*0ad0*/  FFMA.FTZ R5, R25, R9, R6 ;  /* 0x0000000919057223 */ /* 0x000fe20000010006 */
[----:B------:R-:W-:Y:S02]  /*0ae0*/  HADD2.F32 R37, -RZ, R10.H1_H1 ;  /* 0x3000000aff257230 */ /* 0x000fe40000004100 */
[----:B------:R-:W-:Y:S01]  /*0af0*/  FMUL.FTZ R39, R26, R39 ;  /* 0x000000271a277220 */ /* 0x000fe20000410000 */
[----:B------:R-:W-:Y:S02]  /*0b00*/  HADD2.F32 R6, -RZ, R27.H0_H0 ;  /* 0x2000001bff067230 */ /* 0x000fe40000004100 */
[----:B------:R-:W-:-:S02]  /*0b10*/  HADD2.F32 R25, -RZ, R7.H0_H0 ;  /* 0x20000007ff197230 */ /* 0x000fc40000004100 */
[----:B------:R-:W-:Y:S01]  /*0b20*/  FFMA.FTZ R9, R30, R37, R39 ;  /* 0x000000251e097223 */ /* 0x000fe20000010027 */
[----:B------:R-:W-:Y:S01]  /*0b30*/  HADD2.F32 R10, -RZ, R31.H0_H0 ;  /* 0x2000001fff0a7230 */ /* 0x000fe20000004100 */
[----:B------:R-:W0:Y:S01]  /*0b40*/  LDS.128 R36, [R53+0x20] ;  /* 0x0000200035247984 */ /* 0x000e220000000c00 */
[----:B------:R-:W-:Y:S01]  /*0b50*/  FMUL.FTZ R41, R6, R25 ;  /* 0x0000001906297220 */ /* 0x000fe20000410000 */
[----:B------:R-:W-:-:S05]  /*0b60*/  HADD2.F32 R25, -RZ, R11.H0_H0 ;  /* 0x2000000bff197230 */ /* 0x000fca0000004100 */
[----:B------:R-:W-:Y:S02]  /*0b70*/  FFMA.FTZ R10, R10, R25, R41 ;  /* 0x000000190a0a7223 */ /* 0x000fe40000010029 */
[----:B------:R-:W3:Y:S01]  /*0b80*/  LDG.E.128.CONSTANT R40, desc[UR8][R54.64+0xc00] ;  /* 0x000c000836287981 */ /* 0x000ee2000c1e9d00 */
[----:B------:R-:W-:Y:S02]  /*0b90*/  HADD2.F32 R6, -RZ, R7.H1_H1 ;  /* 0x30000007ff067230 */ /* 0x000fe40000004100 */
[----:B------:R-:W-:Y:S02]  /*0ba0*/  HADD2.F32 R27, -RZ, R27.H1_H1 ;  /* 0x3000001bff1b7230 */ /* 0x000fe40000004100 */
[----:B------:R-:W-:Y:S02]  /*0bb0*/  HADD2.F32 R11, -RZ, R11.H1_H1 ;  /* 0x3000000bff0b7230 */ /* 0x000fe40000004100 */
[----:B------:R-:W-:Y:S02]  /*0bc0*/  HADD2.F32 R24, -RZ, R31.H1_H1 ;  /* 0x3000001fff187230 */ /* 0x000fe40000004100 */
[----:B------:R-:W-:Y:S01]  /*0bd0*/  FMUL.FTZ R27, R27, R6 ;  /* 0x000000061b1b7220 */ /* 0x000fe20000410000 */
[----:B----4-:R-:W-:-:S02]  /*0be0*/  HADD2.F32 R6, -RZ, R12.H0_H0 ;  /* 0x2000000cff067230 */ /* 0x010fc40000004100 */
[----:B------:R-:W-:Y:S02]  /*0bf0*/  HADD2.F32 R12, -RZ, R12.H1_H1 ;  /* 0x3000000cff0c7230 */ /* 0x000fe40000004100 */
[----:B------:R-:W-:Y:S01]  /*0c00*/  FFMA.FTZ R24, R24, R11, R27 ;  /* 0x0000000b18187223 */ /* 0x000fe2000001001b */
[----:B0-----:R-:W-:Y:S02]  /*0c10*/  HADD2.F32 R7, -RZ, R36.H0_H0 ;  /* 0x20000024ff077230 */ /* 0x001fe40000004100 */
[----:B------:R-:W-:Y:S02]  /*0c20*/  HADD2.F32 R25, -RZ, R37.H0_H0 ;  /* 0x20000025ff197230 */ /* 0x000fe40000004100 */
[----:B------:R-:W-:Y:S02]  /*0c30*/  HADD2.F32 R26, -RZ, R38.H1_H1 ;  /* 0x30000026ff1a7230 */ /* 0x000fe40000004100 */
[----:B------:R-:W-:Y:S01]  /*0c40*/  FFMA.FTZ R56, R7, R6, R56 ;  /* 0x0000000607387223 */ /* 0x000fe20000010038 */
[----:B------:R-:W-:-:S02]  /*0c50*/  HADD2.F32 R6, -RZ, R13.H0_H0 ;  /* 0x2000000dff067230 */ /* 0x000fc40000004100 */
[----:B------:R-:W-:Y:S02]  /*0c60*/  HADD2.F32 R7, -RZ, R36.H1_H1 ;  /* 0x30000024ff077230 */ /* 0x000fe40000004100 */
[----:B------:R-:W-:Y:S02]  /*0c70*/  HADD2.F32 R13, -RZ, R13.H1_H1 ;  /* 0x3000000dff0d7230 */ /* 0x000fe40000004100 */
[----:B------:R-:W-:Y:S01]  /*0c80*/  FFMA.FTZ R25, R25, R6, R4 ;  /* 0x0000000619197223 */ /* 0x000fe20000010004 */
[----:B------:R-:W-:Y:S02]  /*0c90*/  HADD2.F32 R4, -RZ, R37.H1_H1 ;  /* 0x30000025ff047230 */ /* 0x000fe40000004100 */
[----:B------:R-:W-:Y:S01]  /*0ca0*/  FFMA.FTZ R12, R7, R12, R8 ;  /* 0x0000000c070c7223 */ /* 0x000fe20000010008 */
[----:B------:R-:W-:Y:S02]  /*0cb0*/  HADD2.F32 R6, -RZ, R38.H0_H0 ;  /* 0x20000026ff067230 */ /* 0x000fe40000004100 */
[----:B------:R-:W-:-:S02]  /*0cc0*/  HADD2.F32 R7, -RZ, R14.H0_H0 ;  /* 0x2000000eff077230 */ /* 0x000fc40000004100 */
[----:B------:R-:W-:Y:S01]  /*0cd0*/  FFMA.FTZ R29, R4, R13, R29 ;  /* 0x0000000d041d7223 */ /* 0x000fe2000001001d */
[----:B------:R-:W-:Y:S02]  /*0ce0*/  HADD2.F32 R14, -RZ, R14.H1_H1 ;  /* 0x3000000eff0e7230 */ /* 0x000fe40000004100 */
[----:B------:R-:W-:Y:S02]  /*0cf0*/  HADD2.F32 R27, -RZ, R39.H0_H0 ;  /* 0x20000027ff1b7230 */ /* 0x000fe40000004100 */
[----:B------:R-:W-:Y:S01]  /*0d00*/  FFMA.FTZ R13, R6, R7, R5 ;  /* 0x00000007060d7223 */ /* 0x000fe20000010005 */
[----:B------:R-:W-:Y:S01]  /*0d10*/  HADD2.F32 R8, -RZ, R15.H0_H0 ;  /* 0x2000000fff087230 */ /* 0x000fe20000004100 */
[----:B------:R-:W0:Y:S01]  /*0d20*/  LDS.128 R4, [R53+0x30] ;  /* 0x0000300035047984 */ /* 0x000e220000000c00 */
[----:B------:R-:W-:-:S03]  /*0d30*/  FFMA.FTZ R26, R26, R14, R9 ;  /* 0x0000000e1a1a7223 */ /* 0x000fc60000010009 */
[----:B------:R-:W-:Y:S02]  /*0d40*/  FFMA.FTZ R27, R27, R8, R10 ;  /* 0x000000081b1b7223 */ /* 0x000fe4000001000a */
[----:B------:R-:W4:Y:S01]  /*0d50*/  LDG.E.128.CONSTANT R8, desc[UR8][R54.64+0xe00] ;  /* 0x000e000836087981 */ /* 0x000f22000c1e9d00 */
[----:B------:R-:W-:Y:S02]  /*0d60*/  HADD2.F32 R28, -RZ, R15.H1_H1 ;  /* 0x3000000fff1c7230 */ /* 0x000fe40000004100 */
[----:B------:R-:W-:Y:S02]  /*0d70*/  HADD2.F32 R14, -RZ, R16.H0_H0 ;  /* 0x20000010ff0e7230 */ /* 0x000fe40000004100 */
[----:B------:R-:W-:-:S05]  /*0d80*/  HADD2.F32 R39, -RZ, R39.H1_H1 ;  /* 0x30000027ff277230 */ /* 0x000fca0000004100 */
[----:B------:R-:W-:Y:S01]  /*0d90*/  FFMA.FTZ R28, R39, R28, R24 ;  /* 0x0000001c271c7223 */ /* 0x000fe20000010018 */
[----:B0-----:R-:W-:Y:S02]  /*0da0*/  HADD2.F32 R15, -RZ, R4.H0_H0 ;  /* 0x20000004ff0f7230 */ /* 0x001fe40000004100 */
[----:B------:R-:W-:-:S03]  /*0db0*/  HADD2.F32 R30, -RZ, R5.H0_H0 ;  /* 0x20000005ff1e7230 */ /* 0x000fc60000004100 */
[----:B------:R-:W-:Y:S01]  /*0dc0*/  FFMA.FTZ R56, R15, R14, R56 ;  /* 0x0000000e0f387223 */ /* 0x000fe20000010038 */
        /* <DEDUP_REMOVED lines=8> */
[--C-:B------:R-:W-:Y:S02]  /*0e50*/  HADD2.F32 R5, -RZ, R18.reuse.H0_H0 ;  /* 0x20000012ff057230 */ /* 0x100fe40000004100 */
[----:B------:R-:W-:Y:S02]  /*0e60*/  HADD2.F32 R18, -RZ, R18.H1_H1 ;  /* 0x30000012ff127230 */ /* 0x000fe40000004100 */
[----:B------:R-:W-:Y:S01]  /*0e70*/  FFMA.FTZ R29, R12, R17, R29 ;  /* 0x000000110c1d7223 */ /* 0x000fe2000001001d */
[----:B------:R-:W-:Y:S02]  /*0e80*/  HADD2.F32 R17, -RZ, R6.H1_H1 ;  /* 0x30000006ff117230 */ /* 0x000fe40000004100 */
[----:B------:R-:W-:Y:S01]  /*0e90*/  FFMA.FTZ R16, R16, R5, R13 ;  /* 0x0000000510107223 */ /* 0x000fe2000001000d */
[----:B------:R-:W-:Y:S01]  /*0ea0*/  HADD2.F32 R5, -RZ, R19.H0_H0 ;  /* 0x20000013ff057230 */ /* 0x000fe20000004100 */
[----:B------:R-:W0:Y:S01]  /*0eb0*/  LDS.128 R12, [R53+0x40] ;  /* 0x00004000350c7984 */ /* 0x000e220000000c00 */
[----:B------:R-:W-:Y:S01]  /*0ec0*/  FFMA.FTZ R17, R17, R18, R26 ;  /* 0x0000001211117223 */ /* 0x000fe2000001001a */
[----:B------:R-:W-:-:S05]  /*0ed0*/  HADD2.F32 R18, -RZ, R7.H0_H0 ;  /* 0x20000007ff127230 */ /* 0x000fca0000004100 */
[----:B------:R-:W-:Y:S02]  /*0ee0*/  FFMA.FTZ R18, R18, R5, R27 ;  /* 0x0000000512127223 */ /* 0x000fe4000001001b */
[----:B------:R-:W4:Y:S01]  /*0ef0*/  LDG.E.128.CONSTANT R24, desc[UR8][R54.64+0x1000] ;  /* 0x0010000836187981 */ /* 0x000f22000c1e9d00 */
[----:B------:R-:W-:Y:S02]  /*0f00*/  HADD2.F32 R6, -RZ, R20.H0_H0 ;  /* 0x20000014ff067230 */ /* 0x000fe40000004100 */
[----:B------:R-:W-:Y:S02]  /*0f10*/  HADD2.F32 R19, -RZ, R19.H1_H1 ;  /* 0x30000013ff137230 */ /* 0x000fe40000004100 */
[----:B------:R-:W-:-:S05]  /*0f20*/  HADD2.F32 R7, -RZ, R7.H1_H1 ;  /* 0x30000007ff077230 */ /* 0x000fca0000004100 */
[----:B------:R-:W-:Y:S01]  /*0f30*/  FFMA.FTZ R28, R7, R19, R28 ;  /* 0x00000013071c7223 */ /* 0x000fe2000001001c */
[----:B0-----:R-:W-:-:S05]  /*0f40*/  HADD2.F32 R5, -RZ, R12.H0_H0 ;  /* 0x2000000cff057230 */ /* 0x001fca0000004100 */
[----:B------:R-:W-:Y:S01]  /*0f50*/  FFMA.FTZ R56, R5, R6, R56 ;  /* 0x0000000605387223 */ /* 0x000fe20000010038 */
[----:B------:R-:W-:Y:S02]  /*0f60*/  HADD2.F32 R5, -RZ, R12.H1_H1 ;  /* 0x3000000cff057230 */ /* 0x000fe40000004100 */
[----:B------:R-:W-:Y:S02]  /*0f70*/  HADD2.F32 R12, -RZ, R20.H1_H1 ;  /* 0x30000014ff0c7230 */ /* 0x000fe40000004100 */
[--C-:B------:R-:W-:Y:S02]  /*0f80*/  HADD2.F32 R6, -RZ, R21.reuse.H0_H0 ;  /* 0x20000015ff067230 */ /* 0x100fe40000004100 */
[----:B------:R-:W-:Y:S02]  /*0f90*/  HADD2.F32 R21, -RZ, R21.H1_H1 ;  /* 0x30000015ff157230 */ /* 0x000fe40000004100 */
[----:B------:R-:W-:Y:S01]  /*0fa0*/  FFMA.FTZ R12, R5, R12, R4 ;  /* 0x0000000c050c7223 */ /* 0x000fe20000010004 */
[----:B------:R-:W-:-:S02]  /*0fb0*/  HADD2.F32 R5, -RZ, R13.H0_H0 ;  /* 0x2000000dff057230 */ /* 0x000fc40000004100 */
[----:B------:R-:W-:Y:S02]  /*0fc0*/  HADD2.F32 R4, -RZ, R13.H1_H1 ;  /* 0x3000000dff047230 */ /* 0x000fe40000004100 */
[----:B------:R-:W-:Y:S02]  /*0fd0*/  HADD2.F32 R13, -RZ, R14.H0_H0 ;  /* 0x2000000eff0d7230 */ /* 0x000fe40000004100 */
[----:B------:R-:W-:Y:S01]  /*0fe0*/  FFMA.FTZ R30, R5, R6, R30 ;  /* 0x00000006051e7223 */ /* 0x000fe2000001001e */
[--C-:B------:R-:W-:Y:S02]  /*0ff0*/  HADD2.F32 R20, -RZ, R22.reuse.H0_H0 ;  /* 0x20000016ff147230 */ /* 0x100fe40000004100 */
[----:B------:R-:W-:Y:S01]  /*1000*/  FFMA.FTZ R29, R4, R21, R29 ;  /* 0x00000015041d7223 */ /* 0x000fe2000001001d */
[----:B------:R-:W-:Y:S01]  /*1010*/  HADD2.F32 R21, -RZ, R22.H1_H1 ;  /* 0x30000016ff157230 */ /* 0x000fe20000004100 */
[----:B------:R-:W0:Y:S01]  /*1020*/  LDS.128 R4, [R53+0x50] ;  /* 0x0000500035047984 */ /* 0x000e220000000c00 */
[----:B------:R-:W-:-:S02]  /*1030*/  HADD2.F32 R14, -RZ, R14.H1_H1 ;  /* 0x3000000eff0e7230 */ /* 0x000fc40000004100 */
[----:B------:R-:W-:Y:S01]  /*1040*/  FFMA.FTZ R20, R13, R20, R16 ;  /* 0x000000140d147223 */ /* 0x000fe20000010010 */
[----:B------:R-:W-:Y:S02]  /*1050*/  HADD2.F32 R13, -RZ, R15.H0_H0 ;  /* 0x2000000fff0d7230 */ /* 0x000fe40000004100 */
[----:B------:R-:W-:Y:S02]  /*1060*/  HADD2.F32 R22, -RZ, R23.H0_H0 ;  /* 0x20000017ff167230 */ /* 0x000fe40000004100 */
[----:B------:R-:W-:-:S03]  /*1070*/  FFMA.FTZ R21, R14, R21, R17 ;  /* 0x000000150e157223 */ /* 0x000fc60000010011 */
[----:B------:R-:W-:Y:S02]  /*1080*/  FFMA.FTZ R22, R13, R22, R18 ;  /* 0x000000160d167223 */ /* 0x000fe40000010012 */
[----:B------:R-:W4:Y:S01]  /*1090*/  LDG.E.128.CONSTANT R16, desc[UR8][R54.64+0x1200] ;  /* 0x0012000836107981 */ /* 0x000f22000c1e9d00 */
[----:B------:R-:W-:Y:S02]  /*10a0*/  HADD2.F32 R23, -RZ, R23.H1_H1 ;  /* 0x30000017ff177230 */ /* 0x000fe40000004100 */
[----:B------:R-:W-:-:S05]  /*10b0*/  HADD2.F32 R15, -RZ, R15.H1_H1 ;  /* 0x3000000fff0f7230 */ /* 0x000fca0000004100 */
[----:B------:R-:W-:Y:S01]  /*10c0*/  FFMA.FTZ R28, R15, R23, R28 ;  /* 0x000000170f1c7223 */ /* 0x000fe2000001001c */
[----:B0-----:R-:W-:Y:S02]  /*10d0*/  HADD2.F32 R13, -RZ, R4.H0_H0 ;  /* 0x20000004ff0d7230 */ /* 0x001fe40000004100 */
[----:B------:R-:W-:Y:S02]  /*10e0*/  HADD2.F32 R31, -RZ, R7.H0_H0 ;  /* 0x20000007ff1f7230 */ /* 0x000fe40000004100 */
[----:B--2---:R-:W-:Y:S02]  /*10f0*/  HADD2.F32 R14, -RZ, R32.H0_H0 ;  /* 0x20000020ff0e7230 */ /* 0x004fe40000004100 */
[----:B------:R-:W-:-:S03]  /*1100*/  HADD2.F32 R23, -RZ, R34.H0_H0 ;  /* 0x20000022ff177230 */ /* 0x000fc60000004100 */
[----:B------:R-:W-:Y:S01]  /*1110*/  FFMA.FTZ R56, R13, R14, R56 ;  /* 0x0000000e0d387223 */ /* 0x000fe20000010038 */
[----:B------:R-:W-:Y:S02]  /*1120*/  HADD2.F32 R13, -RZ, R4.H1_H1 ;  /* 0x30000004ff0d7230 */ /* 0x000fe40000004100 */
[----:B------:R-:W-:-:S05]  /*1130*/  HADD2.F32 R4, -RZ, R32.H1_H1 ;  /* 0x30000020ff047230 */ /* 0x000fca0000004100 */
[----:B------:R-:W-:Y:S01]  /*1140*/  FFMA.FTZ R4, R13, R4, R12 ;  /* 0x000000040d047223 */ /* 0x000fe2000001000c */
[--C-:B------:R-:W-:Y:S02]  /*1150*/  HADD2.F32 R13, -RZ, R5.reuse.H0_H0 ;  /* 0x20000005ff0d7230 */ /* 0x100fe40000004100 */
[----:B------:R-:W-:Y:S02]  /*1160*/  HADD2.F32 R12, -RZ, R5.H1_H1 ;  /* 0x30000005ff0c7230 */ /* 0x000fe40000004100 */
[--C-:B------:R-:W-:Y:S02]  /*1170*/  HADD2.F32 R5, -RZ, R33.reuse.H0_H0 ;  /* 0x20000021ff057230 */ /* 0x100fe40000004100 */
[----:B------:R-:W-:-:S03]  /*1180*/  HADD2.F32 R33, -RZ, R33.H1_H1 ;  /* 0x30000021ff217230 */ /* 0x000fc60000004100 */
[----:B------:R-:W-:Y:S02]  /*1190*/  FFMA.FTZ R30, R13, R5, R30 ;  /* 0x000000050d1e7223 */ /* 0x000fe4000001001e */
[----:B------:R-:W-:Y:S01]  /*11a0*/  FFMA.FTZ R5, R12, R33, R29 ;  /* 0x000000210c057223 */ /* 0x000fe2000001001d */
[--C-:B------:R-:W-:Y:S01]  /*11b0*/  HADD2.F32 R33, -RZ, R6.reuse.H0_H0 ;  /* 0x20000006ff217230 */ /* 0x100fe20000004100 */
[----:B------:R-:W0:Y:S01]  /*11c0*/  LDS.128 R12, [R53+0x60] ;  /* 0x00006000350c7984 */ /* 0x000e220000000c00 */
[----:B------:R-:W-:Y:S02]  /*11d0*/  HADD2.F32 R6, -RZ, R6.H1_H1 ;  /* 0x30000006ff067230 */ /* 0x000fe40000004100 */
[----:B------:R-:W-:Y:S02]  /*11e0*/  HADD2.F32 R29, -RZ, R34.H1_H1 ;  /* 0x30000022ff1d7230 */ /* 0x000fe40000004100 */
[----:B------:R-:W-:-:S03]  /*11f0*/  FFMA.FTZ R33, R33, R23, R20 ;  /* 0x0000001721217223 */ /* 0x000fc60000010014 */
[----:B------:R-:W-:Y:S01]  /*1200*/  FFMA.FTZ R29, R6, R29, R21 ;  /* 0x0000001d061d7223 */ /* 0x000fe20000010015 */
[----:B------:R-:W-:-:S05]  /*1210*/  HADD2.F32 R6, -RZ, R35.H0_H0 ;  /* 0x20000023ff067230 */ /* 0x000fca0000004100 */
[----:B------:R-:W-:Y:S02]  /*1220*/  FFMA.FTZ R31, R31, R6, R22 ;  /* 0x000000061f1f7223 */ /* 0x000fe40000010016 */
[----:B------:R-:W2:Y:S01]  /*1230*/  LDG.E.128.CONSTANT R20, desc[UR8][R54.64+0x1400] ;  /* 0x0014000836147981 */ /* 0x000ea2000c1e9d00 */
[----:B------:R-:W-:Y:S02]  /*1240*/  HADD2.F32 R32, -RZ, R35.H1_H1 ;  /* 0x30000023ff207230 */ /* 0x000fe40000004100 */
[----:B------:R-:W-:-:S05]  /*1250*/  HADD2.F32 R7, -RZ, R7.H1_H1 ;  /* 0x30000007ff077230 */ /* 0x000fca0000004100 */
[----:B------:R-:W-:Y:S01]  /*1260*/  FFMA.FTZ R32, R7, R32, R28 ;  /* 0x0000002007207223 */ /* 0x000fe2000001001c */
[----:B---3--:R-:W-:Y:S02]  /*1270*/  HADD2.F32 R6, -RZ, R40.H0_H0 ;  /* 0x20000028ff067230 */ /* 0x008fe40000004100 */
[--C-:B------:R-:W-:Y:S02]  /*1280*/  HADD2.F32 R35, -RZ, R42.reuse.H0_H0 ;  /* 0x2000002aff237230 */ /* 0x100fe40000004100 */
[----:B------:R-:W-:Y:S02]  /*1290*/  HADD2.F32 R34, -RZ, R41.H0_H0 ;  /* 0x20000029ff227230 */ /* 0x000fe40000004100 */
[----:B------:R-:W-:Y:S02]  /*12a0*/  HADD2.F32 R42, -RZ, R42.H1_H1 ;  /* 0x3000002aff2a7230 */ /* 0x000fe40000004100 */
[----:B0-----:R-:W-:Y:S02]  /*12b0*/  HADD2.F32 R7, -RZ, R12.H0_H0 ;  /* 0x2000000cff077230 */ /* 0x001fe40000004100 */
[----:B------:R-:W-:-:S03]  /*12c0*/  HADD2.F32 R28, -RZ, R15.H0_H0 ;  /* 0x2000000fff1c7230 */ /* 0x000fc60000004100 */
[----:B------:R-:W-:Y:S01]  /*12d0*/  FFMA.FTZ R56, R7, R6, R56 ;  /* 0x0000000607387223 */ /* 0x000fe20000010038 */
[----:B------:R-:W-:Y:S02]  /*12e0*/  HADD2.F32 R7, -RZ, R12.H1_H1 ;  /* 0x3000000cff077230 */ /* 0x000fe40000004100 */
[----:B------:R-:W-:Y:S02]  /*12f0*/  HADD2.F32 R12, -RZ, R40.H1_H1 ;  /* 0x30000028ff0c7230 */ /* 0x000fe40000004100 */
[--C-:B------:R-:W-:Y:S02]  /*1300*/  HADD2.F32 R6, -RZ, R14.reuse.H0_H0 ;  /* 0x2000000eff067230 */ /* 0x100fe40000004100 */
[----:B------:R-:W-:Y:S02]  /*1310*/  HADD2.F32 R14, -RZ, R14.H1_H1 ;  /* 0x3000000eff0e7230 */ /* 0x000fe40000004100 */
[----:B------:R-:W-:Y:S01]  /*1320*/  FFMA.FTZ R12, R7, R12, R4 ;  /* 0x0000000c070c7223 */ /* 0x000fe20000010004 */
[----:B------:R-:W-:-:S02]  /*1330*/  HADD2.F32 R7, -RZ, R13.H0_H0 ;  /* 0x2000000dff077230 */ /* 0x000fc40000004100 */
[----:B------:R-:W-:Y:S01]  /*1340*/  FFMA.FTZ R35, R6, R35, R33 ;  /* 0x0000002306237223 */ /* 0x000fe20000010021 */
[----:B------:R-:W-:Y:S02]  /*1350*/  HADD2.F32 R4, -RZ, R13.H1_H1 ;  /* 0x3000000dff047230 */ /* 0x000fe40000004100 */
[----:B------:R-:W-:Y:S01]  /*1360*/  FFMA.FTZ R14, R14, R42, R29 ;  /* 0x0000002a0e0e7223 */ /* 0x000fe2000001001d */
[----:B------:R-:W-:Y:S02]  /*1370*/  HADD2.F32 R13, -RZ, R41.H1_H1 ;  /* 0x30000029ff0d7230 */ /* 0x000fe40000004100 */
[----:B------:R-:W-:Y:S01]  /*1380*/  FFMA.FTZ R34, R7, R34, R30 ;  /* 0x0000002207227223 */ /* 0x000fe2000001001e */
[----:B------:R-:W-:Y:S02]  /*1390*/  HADD2.F32 R33, -RZ, R43.H0_H0 ;  /* 0x2000002bff217230 */ /* 0x000fe40000004100 */
[----:B------:R-:W-:Y:S02]  /*13a0*/  FFMA.FTZ R13, R4, R13, R5 ;  /* 0x0000000d040d7223 */ /* 0x000fe40000010005 */
[----:B------:R-:W0:Y:S01]  /*13b0*/  LDS.128 R4, [R53+0x70] ;  /* 0x0000700035047984 */ /* 0x000e220000000c00 */
[----:B------:R-:W-:-:S03]  /*13c0*/  FFMA.FTZ R33, R28, R33, R31 ;  /* 0x000000211c217223 */ /* 0x000fc6000001001f */
[----:B------:R-:W3:Y:S01]  /*13d0*/  LDG.E.128.CONSTANT R28, desc[UR8][R54.64+0x1600] ;  /* 0x00160008361c7981 */ /* 0x000ee2000c1e9d00 */
[----:B------:R-:W-:Y:S02]  /*13e0*/  HADD2.F32 R36, -RZ, R43.H1_H1 ;  /* 0x3000002bff247230 */ /* 0x000fe40000004100 */
[----:B------:R-:W-:-:S05]  /*13f0*/  HADD2.F32 R15, -RZ, R15.H1_H1 ;  /* 0x3000000fff0f7230 */ /* 0x000fca0000004100 */
[----:B------:R-:W-:Y:S01]  /*1400*/  FFMA.FTZ R36, R15, R36, R32 ;  /* 0x000000240f247223 */ /* 0x000fe20000010020 */
[----:B----4-:R-:W-:Y:S02]  /*1410*/  HADD2.F32 R32, -RZ, R8.H0_H0 ;  /* 0x20000008ff207230 */ /* 0x010fe40000004100 */
[----:B0-----:R-:W-:-:S05]  /*1420*/  HADD2.F32 R15, -RZ, R4.H0_H0 ;  /* 0x20000004ff0f7230 */ /* 0x001fca0000004100 */
[----:B------:R-:W-:Y:S01]  /*1430*/  FFMA.FTZ R56, R15, R32, R56 ;  /* 0x000000200f387223 */ /* 0x000fe20000010038 */
[----:B------:R-:W-:Y:S02]  /*1440*/  HADD2.F32 R15, -RZ, R4.H1_H1 ;  /* 0x30000004ff0f7230 */ /* 0x000fe40000004100 */
[----:B------:R-:W-:Y:S02]  /*1450*/  HADD2.F32 R4, -RZ, R8.H1_H1 ;  /* 0x30000008ff047230 */ /* 0x000fe40000004100 */
[----:B------:R-:W-:Y:S02]  /*1460*/  HADD2.F32 R8, -RZ, R5.H1_H1 ;  /* 0x30000005ff087230 */ /* 0x000fe40000004100 */
[----:B------:R-:W-:Y:S02]  /*1470*/  HADD2.F32 R32, -RZ, R7.H0_H0 ;  /* 0x20000007ff207230 */ /* 0x000fe40000004100 */
[----:B------:R-:W-:Y:S01]  /*1480*/  FFMA.FTZ R4, R15, R4, R12 ;  /* 0x000000040f047223 */ /* 0x000fe2000001000c */
[----:B------:R-:W-:-:S02]  /*1490*/  HADD2.F32 R15, -RZ, R5.H0_H0 ;  /* 0x20000005ff0f7230 */ /* 0x000fc40000004100 */
[--C-:B------:R-:W-:Y:S02]  /*14a0*/  HADD2.F32 R5, -RZ, R9.reuse.H0_H0 ;  /* 0x20000009ff057230 */ /* 0x100fe40000004100 */
[----:B------:R-:W-:Y:S02]  /*14b0*/  HADD2.F32 R9, -RZ, R9.H1_H1 ;  /* 0x30000009ff097230 */ /* 0x000fe40000004100 */
[----:B------:R-:W-:Y:S02]  /*14c0*/  HADD2.F32 R12, -RZ, R6.H0_H0 ;  /* 0x20000006ff0c7230 */ /* 0x000fe40000004100 */
[----:B------:R-:W-:Y:S01]  /*14d0*/  FFMA.FTZ R5, R15, R5, R34 ;  /* 0x000000050f057223 */ /* 0x000fe20000010022 */
[----:B------:R-:W-:Y:S02]  /*14e0*/  HADD2.F32 R34, -RZ, R11.H0_H0 ;  /* 0x2000000bff227230 */ /* 0x000fe40000004100 */
[----:B------:R-:W-:Y:S01]  /*14f0*/  FFMA.FTZ R8, R8, R9, R13 ;  /* 0x0000000908087223 */ /* 0x000fe2000001000d */
[----:B------:R-:W-:-:S02]  /*1500*/  HADD2.F32 R13, -RZ, R10.H0_H0 ;  /* 0x2000000aff0d7230 */ /* 0x000fc40000004100 */
[----:B------:R-:W-:Y:S02]  /*1510*/  HADD2.F32 R9, -RZ, R6.H1_H1 ;  /* 0x30000006ff097230 */ /* 0x000fe40000004100 */
[----:B------:R-:W-:Y:S02]  /*1520*/  HADD2.F32 R10, -RZ, R10.H1_H1 ;  /* 0x3000000aff0a7230 */ /* 0x000fe40000004100 */
[----:B------:R-:W-:-:S03]  /*1530*/  FFMA.FTZ R6, R12, R13, R35 ;  /* 0x0000000d0c067223 */ /* 0x000fc60000010023 */
[----:B------:R-:W-:Y:S01]  /*1540*/  FFMA.FTZ R9, R9, R10, R14 ;  /* 0x0000000a09097223 */ /* 0x000fe2000001000e */
[----:B------:R-:W-:Y:S01]  /*1550*/  FFMA.FTZ R10, R32, R34, R33 ;  /* 0x00000022200a7223 */ /* 0x000fe20000010021 */
[----:B------:R-:W0:Y:S04]  /*1560*/  LDS.128 R12, [R53+0x80] ;  /* 0x00008000350c7984 */ /* 0x000e280000000c00 */
[----:B------:R-:W4:Y:S01]  /*1570*/  LDG.E.128.CONSTANT R32, desc[UR8][R54.64+0x1800] ;  /* 0x0018000836207981 */ /* 0x000f22000c1e9d00 */
[----:B------:R-:W-:Y:S02]  /*1580*/  HADD2.F32 R11, -RZ, R11.H1_H1 ;  /* 0x3000000bff0b7230 */ /* 0x000fe40000004100 */
[----:B------:R-:W-:-:S05]  /*1590*/  HADD2.F32 R7, -RZ, R7.H1_H1 ;  /* 0x30000007ff077230 */ /* 0x000fca0000004100 */
[----:B------:R-:W-:Y:S01]  /*15a0*/  FFMA.FTZ R36, R7, R11, R36 ;  /* 0x0000000b07247223 */ /* 0x000fe20000010024 */
[----:B------:R-:W-:Y:S02]  /*15b0*/  HADD2.F32 R11, -RZ, R24.H0_H0 ;  /* 0x20000018ff0b7230 */ /* 0x000fe40000004100 */
[----:B0-----:R-:W-:Y:S02]  /*15c0*/  HADD2.F32 R7, -RZ, R12.H0_H0 ;  /* 0x2000000cff077230 */ /* 0x001fe40000004100 */
[----:B------:R-:W-:-:S03]  /*15d0*/  HADD2.F32 R37, -RZ, R15.H0_H0 ;  /* 0x2000000fff257230 */ /* 0x000fc60000004100 */
[----:B------:R-:W-:Y:S01]  /*15e0*/  FFMA.FTZ R56, R7, R11, R56 ;  /* 0x0000000b07387223 */ /* 0x000fe20000010038 */
[----:B------:R-:W-:Y:S02]  /*15f0*/  HADD2.F32 R7, -RZ, R12.H1_H1 ;  /* 0x3000000cff077230 */ /* 0x000fe40000004100 */
[----:B------:R-:W-:Y:S02]  /*1600*/  HADD2.F32 R12, -RZ, R24.H1_H1 ;  /* 0x30000018ff0c7230 */ /* 0x000fe40000004100 */
[----:B------:R-:W-:-:S03]  /*1610*/  HADD2.F32 R24, -RZ, R25.H1_H1 ;  /* 0x30000019ff187230 */ /* 0x000fc60000004100 */
[----:B------:R-:W-:Y:S01]  /*1620*/  FFMA.FTZ R12, R7, R12, R4 ;  /* 0x0000000c070c7223 */ /* 0x000fe20000010004 */
[--C-:B------:R-:W-:Y:S02]  /*1630*/  HADD2.F32 R4, -RZ, R13.reuse.H0_H0 ;  /* 0x2000000dff047230 */ /* 0x100fe40000004100 */
[----:B------:R-:W-:Y:S02]  /*1640*/  HADD2.F32 R7, -RZ, R13.H1_H1 ;  /* 0x3000000dff077230 */ /* 0x000fe40000004100 */
[----:B------:R-:W-:Y:S02]  /*1650*/  HADD2.F32 R13, -RZ, R25.H0_H0 ;  /* 0x20000019ff0d7230 */ /* 0x000fe40000004100 */
[--C-:B------:R-:W-:Y:S02]  /*1660*/  HADD2.F32 R25, -RZ, R14.reuse.H0_H0 ;  /* 0x2000000eff197230 */ /* 0x100fe40000004100 */
[----:B------:R-:W-:Y:S01]  /*1670*/  FFMA.FTZ R24, R7, R24, R8 ;  /* 0x0000001807187223 */ /* 0x000fe20000010008 */
[----:B------:R-:W-:-:S02]  /*1680*/  HADD2.F32 R14, -RZ, R14.H1_H1 ;  /* 0x3000000eff0e7230 */ /* 0x000fc40000004100 */
[----:B------:R-:W-:Y:S01]  /*1690*/  FFMA.FTZ R13, R4, R13, R5 ;  /* 0x0000000d040d7223 */ /* 0x000fe20000010005 */
[--C-:B------:R-:W-:Y:S02]  /*16a0*/  HADD2.F32 R4, -RZ, R26.reuse.H0_H0 ;  /* 0x2000001aff047230 */ /* 0x100fe40000004100 */
[----:B------:R-:W-:Y:S02]  /*16b0*/  HADD2.F32 R5, -RZ, R27.H0_H0 ;  /* 0x2000001bff057230 */ /* 0x000fe40000004100 */
[----:B------:R-:W-:Y:S02]  /*16c0*/  HADD2.F32 R26, -RZ, R26.H1_H1 ;  /* 0x3000001aff1a7230 */ /* 0x000fe40000004100 */
[----:B------:R-:W-:Y:S01]  /*16d0*/  FFMA.FTZ R25, R25, R4, R6 ;  /* 0x0000000419197223 */ /* 0x000fe20000010006 */
[----:B------:R-:W-:Y:S02]  /*16e0*/  FFMA.FTZ R37, R37, R5, R10 ;  /* 0x0000000525257223 */ /* 0x000fe4000001000a */
[----:B------:R-:W0:Y:S01]  /*16f0*/  LDS.128 R4, [R53+0x90] ;  /* 0x0000900035047984 */ /* 0x000e220000000c00 */
[----:B------:R-:W-:-:S03]  /*1700*/  FFMA.FTZ R26, R14, R26, R9 ;  /* 0x0000001a0e1a7223 */ /* 0x000fc60000010009 */
[----:B------:R-:W4:Y:S01]  /*1710*/  LDG.E.128.CONSTANT R8, desc[UR8][R54.64+0x1a00] ;  /* 0x001a000836087981 */ /* 0x000f22000c1e9d00 */
[----:B------:R-:W-:Y:S02]  /*1720*/  HADD2.F32 R27, -RZ, R27.H1_H1 ;  /* 0x3000001bff1b7230 */ /* 0x000fe40000004100 */
[----:B------:R-:W-:Y:S02]  /*1730*/  HADD2.F32 R15, -RZ, R15.H1_H1 ;  /* 0x3000000fff0f7230 */ /* 0x000fe40000004100 */
[--C-:B------:R-:W-:Y:S02]  /*1740*/  HADD2.F32 R14, -RZ, R16.reuse.H0_H0 ;  /* 0x20000010ff0e7230 */ /* 0x100fe40000004100 */
[----:B------:R-:W-:Y:S02]  /*1750*/  HADD2.F32 R16, -RZ, R16.H1_H1 ;  /* 0x30000010ff107230 */ /* 0x000fe40000004100 */
[----:B------:R-:W-:Y:S01]  /*1760*/  FFMA.FTZ R36, R15, R27, R36 ;  /* 0x0000001b0f247223 */ /* 0x000fe20000010024 */
[----:B------:R-:W-:-:S02]  /*1770*/  HADD2.F32 R27, -RZ, R17.H0_H0 ;  /* 0x20000011ff1b7230 */ /* 0x000fc40000004100 */
[----:B------:R-:W-:Y:S02]  /*1780*/  HADD2.F32 R17, -RZ, R17.H1_H1 ;  /* 0x30000011ff117230 */ /* 0x000fe40000004100 */
[----:B0-----:R-:W-:-:S05]  /*1790*/  HADD2.F32 R15, -RZ, R4.H0_H0 ;  /* 0x20000004ff0f7230 */ /* 0x001fca0000004100 */
[----:B------:R-:W-:Y:S01]  /*17a0*/  FFMA.FTZ R56, R15, R14, R56 ;  /* 0x0000000e0f387223 */ /* 0x000fe20000010038 */
[----:B------:R-:W-:Y:S02]  /*17b0*/  HADD2.F32 R15, -RZ, R4.H1_H1 ;  /* 0x30000004ff0f7230 */ /* 0x000fe40000004100 */
[--C-:B------:R-:W-:Y:S02]  /*17c0*/  HADD2.F32 R4, -RZ, R5.reuse.H0_H0 ;  /* 0x20000005ff047230 */ /* 0x100fe40000004100 */
[----:B------:R-:W-:Y:S02]  /*17d0*/  HADD2.F32 R5, -RZ, R5.H1_H1 ;  /* 0x30000005ff057230 */ /* 0x000fe40000004100 */
[----:B------:R-:W-:Y:S01]  /*17e0*/  FFMA.FTZ R16, R15, R16, R12 ;  /* 0x000000100f107223 */ /* 0x000fe2000001000c */
[----:B------:R-:W-:Y:S01]  /*17f0*/  FFMA.FTZ R27, R4, R27, R13 ;  /* 0x0000001b041b7223 */ /* 0x000fe2000001000d */
[----:B------:R-:W-:Y:S01]  /*1800*/  HADD2.F32 R4, -RZ, R6.H0_H0 ;  /* 0x20000006ff047230 */ /* 0x000fe20000004100 */
[----:B------:R-:W0:Y:S01]  /*1810*/  LDS.128 R12, [R53+0xa0] ;  /* 0x0000a000350c7984 */ /* 0x000e220000000c00 */
[----:B------:R-:W-:Y:S01]  /*1820*/  FFMA.FTZ R24, R5, R17, R24 ;  /* 0x0000001105187223 */ /* 0x000fe20000010018 */
[----:B------:R-:W-:-:S02]  /*1830*/  HADD2.F32 R5, -RZ, R18.H0_H0 ;  /* 0x20000012ff057230 */ /* 0x000fc40000004100 */
[----:B------:R-:W-:-:S03]  /*1840*/  HADD2.F32 R18, -RZ, R18.H1_H1 ;  /* 0x30000012ff127230 */ /* 0x000fc60000004100 */
[----:B------:R-:W-:Y:S01]  /*1850*/  FFMA.FTZ R25, R4, R5, R25 ;  /* 0x0000000504197223 */ /* 0x000fe20000010019 */
[----:B------:R-:W-:Y:S02]  /*1860*/  HADD2.F32 R5, -RZ, R6.H1_H1 ;  /* 0x30000006ff057230 */ /* 0x000fe40000004100 */
[--C-:B------:R-:W-:Y:S02]  /*1870*/  HADD2.F32 R4, -RZ, R7.reuse.H0_H0 ;  /* 0x20000007ff047230 */ /* 0x100fe40000004100 */
[----:B------:R-:W-:Y:S02]  /*1880*/  HADD2.F32 R7, -RZ, R7.H1_H1 ;  /* 0x30000007ff077230 */ /* 0x000fe40000004100 */
[----:B------:R-:W-:Y:S01]  /*1890*/  FFMA.FTZ R26, R5, R18, R26 ;  /* 0x00000012051a7223 */ /* 0x000fe2000001001a */
[--C-:B------:R-:W-:Y:S02]  /*18a0*/  HADD2.F32 R5, -RZ, R19.reuse.H0_H0 ;  /* 0x20000013ff057230 */ /* 0x100fe40000004100 */
[----:B------:R-:W-:-:S03]  /*18b0*/  HADD2.F32 R19, -RZ, R19.H1_H1 ;  /* 0x30000013ff137230 */ /* 0x000fc60000004100 */
[----:B------:R-:W-:Y:S02]  /*18c0*/  FFMA.FTZ R37, R4, R5, R37 ;  /* 0x0000000504257223 */ /* 0x000fe40000010025 */
[----:B------:R-:W-:Y:S01]  /*18d0*/  FFMA.FTZ R36, R7, R19, R36 ;  /* 0x0000001307247223 */ /* 0x000fe20000010024 */
[--C-:B0-----:R-:W-:Y:S02]  /*18e0*/  HADD2.F32 R5, -RZ, R12.reuse.H0_H0 ;  /* 0x2000000cff057230 */ /* 0x101fe40000004100 */
[----:B------:R-:W-:Y:S02]  /*18f0*/  HADD2.F32 R17, -RZ, R12.H1_H1 ;  /* 0x3000000cff117230 */ /* 0x000fe40000004100 */
[----:B--2---:R-:W-:-:S05]  /*1900*/  HADD2.F32 R4, -RZ, R20.H0_H0 ;  /* 0x20000014ff047230 */ /* 0x004fca0000004100 */
[----:B------:R-:W-:Y:S02]  /*1910*/  FFMA.FTZ R56, R5, R4, R56 ;  /* 0x0000000405387223 */ /* 0x000fe40000010038 */
[----:B------:R-:W2:Y:S01]  /*1920*/  LDG.E.128.CONSTANT R4, desc[UR8][R54.64+0x1c00] ;  /* 0x001c000836047981 */ /* 0x000ea2000c1e9d00 */
[----:B------:R-:W-:Y:S02]  /*1930*/  HADD2.F32 R12, -RZ, R20.H1_H1 ;  /* 0x30000014ff0c7230 */ /* 0x000fe40000004100 */
[----:B------:R-:W-:-:S03]  /*1940*/  HADD2.F32 R20, -RZ, R14.H0_H0 ;  /* 0x2000000eff147230 */ /* 0x000fc60000004100 */
[----:B------:R-:W-:Y:S01]  /*1950*/  FFMA.FTZ R12, R17, R12, R16 ;  /* 0x0000000c110c7223 */ /* 0x000fe20000010010 */
[----:B------:R-:W-:Y:S02]  /*1960*/  HADD2.F32 R16, -RZ, R13.H0_H0 ;  /* 0x2000000dff107230 */ /* 0x000fe40000004100 */
[----:B------:R-:W-:Y:S02]  /*1970*/  HADD2.F32 R17, -RZ, R21.H0_H0 ;  /* 0x20000015ff117230 */ /* 0x000fe40000004100 */
[----:B------:R-:W-:Y:S02]  /*1980*/  HADD2.F32 R13, -RZ, R13.H1_H1 ;  /* 0x3000000dff0d7230 */ /* 0x000fe40000004100 */
[----:B------:R-:W-:Y:S02]  /*1990*/  HADD2.F32 R21, -RZ, R21.H1_H1 ;  /* 0x30000015ff157230 */ /* 0x000fe40000004100 */
[----:B------:R-:W-:Y:S02]  /*19a0*/  FFMA.FTZ R27, R16, R17, R27 ;  /* 0x00000011101b7223 */ /* 0x000fe4000001001b */
        /* <DEDUP_REMOVED lines=12> */
[----:B------:R-:W-:Y:S02]  /*1a70*/  FFMA.FTZ R36, R15, R23, R36 ;  /* 0x000000170f247223 */ /* 0x000fe40000010024 */
[----:B------:R-:W2:Y:S01]  /*1a80*/  LDG.E.128.CONSTANT R20, desc[UR8][R54.64+0x1e00] ;  /* 0x001e000836147981 */ /* 0x000ea2000c1e9d00 */
[----:B---3--:R-:W-:Y:S02]  /*1a90*/  HADD2.F32 R14, -RZ, R28.H0_H0 ;  /* 0x2000001cff0e7230 */ /* 0x008fe40000004100 */
[----:B0-----:R-:W-:-:S05]  /*1aa0*/  HADD2.F32 R13, -RZ, R16.H0_H0 ;  /* 0x20000010ff0d7230 */ /* 0x001fca0000004100 */
[----:B------:R-:W-:Y:S01]  /*1ab0*/  FFMA.FTZ R56, R13, R14, R56 ;  /* 0x0000000e0d387223 */ /* 0x000fe20000010038 */
[----:B------:R-:W-:Y:S02]  /*1ac0*/  HADD2.F32 R13, -RZ, R16.H1_H1 ;  /* 0x30000010ff0d7230 */ /* 0x000fe40000004100 */
[----:B------:R-:W-:-:S05]  /*1ad0*/  HADD2.F32 R16, -RZ, R28.H1_H1 ;  /* 0x3000001cff107230 */ /* 0x000fca0000004100 */
[----:B------:R-:W-:Y:S01]  /*1ae0*/  FFMA.FTZ R16, R13, R16, R12 ;  /* 0x000000100d107223 */ /* 0x000fe2000001000c */
[----:B------:R-:W-:Y:S02]  /*1af0*/  HADD2.F32 R12, -RZ, R17.H0_H0 ;  /* 0x20000011ff0c7230 */ /* 0x000fe40000004100 */
[----:B------:R-:W-:Y:S02]  /*1b00*/  HADD2.F32 R13, -RZ, R29.H0_H0 ;  /* 0x2000001dff0d7230 */ /* 0x000fe40000004100 */
[----:B------:R-:W-:Y:S02]  /*1b10*/  HADD2.F32 R17, -RZ, R17.H1_H1 ;  /* 0x30000011ff117230 */ /* 0x000fe40000004100 */
[----:B------:R-:W-:Y:S02]  /*1b20*/  HADD2.F32 R29, -RZ, R29.H1_H1 ;  /* 0x3000001dff1d7230 */ /* 0x000fe40000004100 */
[----:B------:R-:W-:-:S03]  /*1b30*/  HADD2.F32 R28, -RZ, R18.H0_H0 ;  /* 0x20000012ff1c7230 */ /* 0x000fc60000004100 */
[----:B------:R-:W-:Y:S01]  /*1b40*/  FFMA.FTZ R24, R17, R29, R24 ;  /* 0x0000001d11187223 */ /* 0x000fe20000010018 */
[--C-:B------:R-:W-:Y:S02]  /*1b50*/  HADD2.F32 R17, -RZ, R30.reuse.H0_H0 ;  /* 0x2000001eff117230 */ /* 0x100fe40000004100 */
[----:B------:R-:W-:Y:S02]  /*1b60*/  FFMA.FTZ R27, R12, R13, R27 ;  /* 0x0000000d0c1b7223 */ /* 0x000fe4000001001b */
[----:B------:R-:W0:Y:S01]  /*1b70*/  LDS.128 R12, [R53+0xc0] ;  /* 0x0000c000350c7984 */ /* 0x000e220000000c00 */
[----:B------:R-:W-:Y:S02]  /*1b80*/  HADD2.F32 R30, -RZ, R30.H1_H1 ;  /* 0x3000001eff1e7230 */ /* 0x000fe40000004100 */
[----:B------:R-:W-:Y:S01]  /*1b90*/  FFMA.FTZ R25, R28, R17, R25 ;  /* 0x000000111c197223 */ /* 0x000fe20000010019 */
[----:B------:R-:W-:Y:S02]  /*1ba0*/  HADD2.F32 R17, -RZ, R18.H1_H1 ;  /* 0x30000012ff117230 */ /* 0x000fe40000004100 */
[----:B------:R-:W-:-:S03]  /*1bb0*/  HADD2.F32 R18, -RZ, R19.H0_H0 ;  /* 0x20000013ff127230 */ /* 0x000fc60000004100 */
[----:B------:R-:W-:Y:S01]  /*1bc0*/  FFMA.FTZ R26, R17, R30, R26 ;  /* 0x0000001e111a7223 */ /* 0x000fe2000001001a */
[----:B------:R-:W-:-:S05]  /*1bd0*/  HADD2.F32 R17, -RZ, R31.H0_H0 ;  /* 0x2000001fff117230 */ /* 0x000fca0000004100 */
[----:B------:R-:W-:Y:S01]  /*1be0*/  FFMA.FTZ R37, R18, R17, R37 ;  /* 0x0000001112257223 */ /* 0x000fe20000010025 */
[----:B------:R-:W-:Y:S02]  /*1bf0*/  HADD2.F32 R17, -RZ, R31.H1_H1 ;  /* 0x3000001fff117230 */ /* 0x000fe40000004100 */
[----:B------:R-:W3:Y:S01]  /*1c00*/  LDG.E.128.CONSTANT R28, desc[UR8][R54.64+0x2000] ;  /* 0x00200008361c7981 */ /* 0x000ee2000c1e9d00 */
[----:B------:R-:W-:-:S05]  /*1c10*/  HADD2.F32 R19, -RZ, R19.H1_H1 ;  /* 0x30000013ff137230 */ /* 0x000fca0000004100 */
[----:B------:R-:W-:Y:S01]  /*1c20*/  FFMA.FTZ R36, R19, R17, R36 ;  /* 0x0000001113247223 */ /* 0x000fe20000010024 */
[----:B----4-:R-:W-:Y:S02]  /*1c30*/  HADD2.F32 R18, -RZ, R32.H0_H0 ;  /* 0x20000020ff127230 */ /* 0x010fe40000004100 */
[----:B0-----:R-:W-:Y:S02]  /*1c40*/  HADD2.F32 R17, -RZ, R12.H0_H0 ;  /* 0x2000000cff117230 */ /* 0x001fe40000004100 */
[----:B------:R-:W-:-:S03]  /*1c50*/  HADD2.F32 R38, -RZ, R13.H0_H0 ;  /* 0x2000000dff267230 */ /* 0x000fc60000004100 */
[----:B------:R-:W-:Y:S01]  /*1c60*/  FFMA.FTZ R56, R17, R18, R56 ;  /* 0x0000001211387223 */ /* 0x000fe20000010038 */
[----:B------:R-:W-:Y:S02]  /*1c70*/  HADD2.F32 R17, -RZ, R12.H1_H1 ;  /* 0x3000000cff117230 */ /* 0x000fe40000004100 */
[----:B------:R-:W-:Y:S02]  /*1c80*/  HADD2.F32 R12, -RZ, R33.H0_H0 ;  /* 0x20000021ff0c7230 */ /* 0x000fe40000004100 */
[----:B------:R-:W-:Y:S02]  /*1c90*/  HADD2.F32 R32, -RZ, R32.H1_H1 ;  /* 0x30000020ff207230 */ /* 0x000fe40000004100 */
[----:B------:R-:W-:Y:S02]  /*1ca0*/  HADD2.F32 R13, -RZ, R13.H1_H1 ;  /* 0x3000000dff0d7230 */ /* 0x000fe40000004100 */
[----:B------:R-:W-:Y:S01]  /*1cb0*/  FFMA.FTZ R38, R38, R12, R27 ;  /* 0x0000000c26267223 */ /* 0x000fe2000001001b */
[----:B------:R-:W-:-:S02]  /*1cc0*/  HADD2.F32 R12, -RZ, R33.H1_H1 ;  /* 0x30000021ff0c7230 */ /* 0x000fc40000004100 */
[----:B------:R-:W-:Y:S01]  /*1cd0*/  FFMA.FTZ R32, R17, R32, R16 ;  /* 0x0000002011207223 */ /* 0x000fe20000010010 */
[----:B------:R-:W-:Y:S02]  /*1ce0*/  HADD2.F32 R16, -RZ, R14.H0_H0 ;  /* 0x2000000eff107230 */ /* 0x000fe40000004100 */
[----:B------:R-:W-:Y:S02]  /*1cf0*/  HADD2.F32 R17, -RZ, R34.H0_H0 ;  /* 0x20000022ff117230 */ /* 0x000fe40000004100 */
[----:B------:R-:W-:Y:S01]  /*1d00*/  FFMA.FTZ R12, R13, R12, R24 ;  /* 0x0000000c0d0c7223 */ /* 0x000fe20000010018 */
[----:B------:R-:W-:Y:S02]  /*1d10*/  HADD2.F32 R27, -RZ, R14.H1_H1 ;  /* 0x3000000eff1b7230 */ /* 0x000fe40000004100 */
[----:B------:R-:W-:Y:S02]  /*1d20*/  HADD2.F32 R14, -RZ, R34.H1_H1 ;  /* 0x30000022ff0e7230 */ /* 0x000fe40000004100 */
[----:B------:R-:W-:Y:S01]  /*1d30*/  FFMA.FTZ R13, R16, R17, R25 ;  /* 0x00000011100d7223 */ /* 0x000fe20000010019 */
[----:B------:R-:W-:Y:S01]  /*1d40*/  HADD2.F32 R24, -RZ, R15.H0_H0 ;  /* 0x2000000fff187230 */ /* 0x000fe20000004100 */
[----:B------:R-:W0:Y:S01]  /*1d50*/  LDS.128 R16, [R53+0xd0] ;  /* 0x0000d00035107984 */ /* 0x000e220000000c00 */
[----:B------:R-:W-:-:S02]  /*1d60*/  HADD2.F32 R25, -RZ, R35.H0_H0 ;  /* 0x20000023ff197230 */ /* 0x000fc40000004100 */
[----:B------:R-:W-:-:S03]  /*1d70*/  FFMA.FTZ R14, R27, R14, R26 ;  /* 0x0000000e1b0e7223 */ /* 0x000fc6000001001a */
[----:B------:R-:W-:Y:S02]  /*1d80*/  FFMA.FTZ R37, R24, R25, R37 ;  /* 0x0000001918257223 */ /* 0x000fe40000010025 */
[----:B------:R-:W4:Y:S01]  /*1d90*/  LDG.E.128.CONSTANT R24, desc[UR8][R54.64+0x2200] ;  /* 0x0022000836187981 */ /* 0x000f22000c1e9d00 */
[----:B------:R-:W-:Y:S02]  /*1da0*/  HADD2.F32 R35, -RZ, R35.H1_H1 ;  /* 0x30000023ff237230 */ /* 0x000fe40000004100 */
[----:B------:R-:W-:-:S05]  /*1db0*/  HADD2.F32 R15, -RZ, R15.H1_H1 ;  /* 0x3000000fff0f7230 */ /* 0x000fca0000004100 */
[----:B------:R-:W-:Y:S01]  /*1dc0*/  FFMA.FTZ R36, R15, R35, R36 ;  /* 0x000000230f247223 */ /* 0x000fe20000010024 */
[----:B0-----:R-:W-:Y:S02]  /*1dd0*/  HADD2.F32 R15, -RZ, R16.H0_H0 ;  /* 0x20000010ff0f7230 */ /* 0x001fe40000004100 */
[--C-:B------:R-:W-:Y:S02]  /*1de0*/  HADD2.F32 R33, -RZ, R8.reuse.H0_H0 ;  /* 0x20000008ff217230 */ /* 0x100fe40000004100 */
[----:B------:R-:W-:-:S03]  /*1df0*/  HADD2.F32 R8, -RZ, R8.H1_H1 ;  /* 0x30000008ff087230 */ /* 0x000fc60000004100 */
[----:B------:R-:W-:Y:S01]  /*1e00*/  FFMA.FTZ R56, R15, R33, R56 ;  /* 0x000000210f387223 */ /* 0x000fe20000010038 */
[----:B------:R-:W-:Y:S02]  /*1e10*/  HADD2.F32 R15, -RZ, R16.H1_H1 ;  /* 0x30000010ff0f7230 */ /* 0x000fe40000004100 */
[----:B------:R-:W-:-:S03]  /*1e20*/  HADD2.F32 R16, -RZ, R9.H0_H0 ;  /* 0x20000009ff107230 */ /* 0x000fc60000004100 */
[----:B------:R-:W-:Y:S01]  /*1e30*/  FFMA.FTZ R8, R15, R8, R32 ;  /* 0x000000080f087223 */ /* 0x000fe20000010020 */
[--C-:B------:R-:W-:Y:S01]  /*1e40*/  HADD2.F32 R15, -RZ, R17.reuse.H0_H0 ;  /* 0x20000011ff0f7230 */ /* 0x100fe20000004100 */
[----:B------:R-:W4:Y:S01]  /*1e50*/  LDG.E.128.CONSTANT R32, desc[UR8][R54.64+0x2400] ;  /* 0x0024000836207981 */ /* 0x000f22000c1e9d00 */
[----:B------:R-:W-:-:S03]  /*1e60*/  HADD2.F32 R17, -RZ, R17.H1_H1 ;  /* 0x30000011ff117230 */ /* 0x000fc60000004100 */
[----:B------:R-:W-:Y:S01]  /*1e70*/  FFMA.FTZ R38, R15, R16, R38 ;  /* 0x000000100f267223 */ /* 0x000fe20000010026 */
[----:B------:R-:W-:Y:S02]  /*1e80*/  HADD2.F32 R16, -RZ, R9.H1_H1 ;  /* 0x30000009ff107230 */ /* 0x000fe40000004100 */
[----:B------:R-:W-:-:S03]  /*1e90*/  HADD2.F32 R9, -RZ, R18.H1_H1 ;  /* 0x30000012ff097230 */ /* 0x000fc60000004100 */
[----:B------:R-:W-:Y:S01]  /*1ea0*/  FFMA.FTZ R16, R17, R16, R12 ;  /* 0x0000001011107223 */ /* 0x000fe2000001000c */
[----:B------:R-:W-:Y:S02]  /*1eb0*/  HADD2.F32 R12, -RZ, R18.H0_H0 ;  /* 0x20000012ff0c7230 */ /* 0x000fe40000004100 */
[--C-:B------:R-:W-:Y:S02]  /*1ec0*/  HADD2.F32 R17, -RZ, R10.reuse.H0_H0 ;  /* 0x2000000aff117230 */ /* 0x100fe40000004100 */
[----:B------:R-:W-:-:S03]  /*1ed0*/  HADD2.F32 R18, -RZ, R10.H1_H1 ;  /* 0x3000000aff127230 */ /* 0x000fc60000004100 */
[----:B------:R-:W-:Y:S02]  /*1ee0*/  FFMA.FTZ R17, R12, R17, R13 ;  /* 0x000000110c117223 */ /* 0x000fe4000001000d */
[----:B------:R-:W-:Y:S02]  /*1ef0*/  FFMA.FTZ R18, R9, R18, R14 ;  /* 0x0000001209127223 */ /* 0x000fe4000001000e */
[----:B------:R-:W0:Y:S01]  /*1f00*/  LDS.128 R12, [R53+0xe0] ;  /* 0x0000e000350c7984 */ /* 0x000e220000000c00 */
[----:B------:R-:W-:Y:S02]  /*1f10*/  HADD2.F32 R10, -RZ, R19.H0_H0 ;  /* 0x20000013ff0a7230 */ /* 0x000fe40000004100 */
[----:B------:R-:W-:-:S05]  /*1f20*/  HADD2.F32 R9, -RZ, R11.H0_H0 ;  /* 0x2000000bff097230 */ /* 0x000fca0000004100 */
[----:B------:R-:W-:Y:S01]  /*1f30*/  FFMA.FTZ R37, R10, R9, R37 ;  /* 0x000000090a257223 */ /* 0x000fe20000010025 */
[----:B------:R-:W-:Y:S02]  /*1f40*/  HADD2.F32 R11, -RZ, R11.H1_H1 ;  /* 0x3000000bff0b7230 */ /* 0x000fe40000004100 */
[----:B------:R-:W-:-:S05]  /*1f50*/  HADD2.F32 R19, -RZ, R19.H1_H1 ;  /* 0x30000013ff137230 */ /* 0x000fca0000004100 */
[----:B------:R-:W-:Y:S01]  /*1f60*/  FFMA.FTZ R36, R19, R11, R36 ;  /* 0x0000000b13247223 */ /* 0x000fe20000010024 */
[----:B0-----:R-:W-:Y:S02]  /*1f70*/  HADD2.F32 R9, -RZ, R12.H0_H0 ;  /* 0x2000000cff097230 */ /* 0x001fe40000004100 */
[----:B--2---:R-:W-:-:S05]  /*1f80*/  HADD2.F32 R10, -RZ, R4.H0_H0 ;  /* 0x20000004ff0a7230 */ /* 0x004fca0000004100 */
[----:B------:R-:W-:Y:S01]  /*1f90*/  FFMA.FTZ R56, R9, R10, R56 ;  /* 0x0000000a09387223 */ /* 0x000fe20000010038 */
[----:B------:R-:W-:Y:S02]  /*1fa0*/  HADD2.F32 R9, -RZ, R12.H1_H1 ;  /* 0x3000000cff097230 */ /* 0x000fe40000004100 */
[----:B------:R-:W-:Y:S02]  /*1fb0*/  HADD2.F32 R12, -RZ, R4.H1_H1 ;  /* 0x30000004ff0c7230 */ /* 0x000fe40000004100 */
[----:B------:R-:W-:-:S03]  /*1fc0*/  HADD2.F32 R4, -RZ, R5.H0_H0 ;  /* 0x20000005ff047230 */ /* 0x000fc60000004100 */
[----:B------:R-:W-:Y:S01]  /*1fd0*/  FFMA.FTZ R12, R9, R12, R8 ;  /* 0x0000000c090c7223 */ /* 0x000fe20000010008 */
[----:B------:R-:W-:-:S05]  /*1fe0*/  HADD2.F32 R9, -RZ, R13.H0_H0 ;  /* 0x2000000dff097230 */ /* 0x000fca0000004100 */
[----:B------:R-:W-:Y:S02]  /*1ff0*/  FFMA.FTZ R38, R9, R4, R38 ;  /* 0x0000000409267223 */ /* 0x000fe40000010026 */
[----:B------:R-:W0:Y:S01]  /*2000*/  LDS.128 R8, [R53+0xf0] ;  /* 0x0000f00035087984 */ /* 0x000e220000000c00 */
        /* <DEDUP_REMOVED lines=14> */
[--C-:B------:R-:W-:Y:S02]  /*20f0*/  HADD2.F32 R4, -RZ, R20.reuse.H0_H0 ;  /* 0x20000014ff047230 */ /* 0x100fe40000004100 */
[----:B------:R-:W-:-:S02]  /*2100*/  HADD2.F32 R20, -RZ, R20.H1_H1 ;  /* 0x30000014ff147230 */ /* 0x000fc40000004100 */
[----:B------:R-:W-:Y:S01]  /*2110*/  FFMA.FTZ R36, R15, R7, R36 ;  /* 0x000000070f247223 */ /* 0x000fe20000010024 */
[--C-:B0-----:R-:W-:Y:S02]  /*2120*/  HADD2.F32 R5, -RZ, R8.reuse.H0_H0 ;  /* 0x20000008ff057230 */ /* 0x101fe40000004100 */
[----:B------:R-:W-:Y:S02]  /*2130*/  HADD2.F32 R19, -RZ, R8.H1_H1 ;  /* 0x30000008ff137230 */ /* 0x000fe40000004100 */
[----:B------:R-:W-:Y:S02]  /*2140*/  HADD2.F32 R13, -RZ, R9.H0_H0 ;  /* 0x20000009ff0d7230 */ /* 0x000fe40000004100 */
[----:B------:R-:W-:Y:S02]  /*2150*/  HADD2.F32 R8, -RZ, R21.H0_H0 ;  /* 0x20000015ff087230 */ /* 0x000fe40000004100 */
[----:B------:R-:W-:Y:S01]  /*2160*/  FFMA.FTZ R56, R5, R4, R56 ;  /* 0x0000000405387223 */ /* 0x000fe20000010038 */
[----:B------:R-:W-:Y:S01]  /*2170*/  FFMA.FTZ R19, R19, R20, R12 ;  /* 0x0000001413137223 */ /* 0x000fe2000001000c */
[----:B------:R-:W0:Y:S01]  /*2180*/  LDS.128 R4, [R53+0x100] ;  /* 0x0001000035047984 */ /* 0x000e220000000c00 */
[----:B------:R-:W-:-:S02]  /*2190*/  HADD2.F32 R12, -RZ, R22.H0_H0 ;  /* 0x20000016ff0c7230 */ /* 0x000fc40000004100 */
[----:B------:R-:W-:Y:S01]  /*21a0*/  FFMA.FTZ R38, R13, R8, R38 ;  /* 0x000000080d267223 */ /* 0x000fe20000010026 */
[----:B------:R-:W-:-:S05]  /*21b0*/  HADD2.F32 R8, -RZ, R10.H0_H0 ;  /* 0x2000000aff087230 */ /* 0x000fca0000004100 */
[----:B------:R-:W-:Y:S02]  /*21c0*/  FFMA.FTZ R17, R8, R12, R17 ;  /* 0x0000000c08117223 */ /* 0x000fe40000010011 */
[----:B------:R-:W2:Y:S01]  /*21d0*/  LDG.E.128.CONSTANT R12, desc[UR8][R54.64+0x2600] ;  /* 0x00260008360c7981 */ /* 0x000ea2000c1e9d00 */
[----:B------:R-:W-:Y:S02]  /*21e0*/  HADD2.F32 R9, -RZ, R9.H1_H1 ;  /* 0x30000009ff097230 */ /* 0x000fe40000004100 */
[----:B------:R-:W-:Y:S02]  /*21f0*/  HADD2.F32 R21, -RZ, R21.H1_H1 ;  /* 0x30000015ff157230 */ /* 0x000fe40000004100 */
[----:B------:R-:W-:-:S03]  /*2200*/  HADD2.F32 R20, -RZ, R22.H1_H1 ;  /* 0x30000016ff147230 */ /* 0x000fc60000004100 */
[----:B------:R-:W-:Y:S01]  /*2210*/  FFMA.FTZ R16, R9, R21, R16 ;  /* 0x0000001509107223 */ /* 0x000fe20000010010 */
[----:B------:R-:W-:Y:S02]  /*2220*/  HADD2.F32 R9, -RZ, R10.H1_H1 ;  /* 0x3000000aff097230 */ /* 0x000fe40000004100 */
[----:B------:R-:W-:-:S03]  /*2230*/  HADD2.F32 R8, -RZ, R11.H0_H0 ;  /* 0x2000000bff087230 */ /* 0x000fc60000004100 */
[----:B------:R-:W-:Y:S01]  /*2240*/  FFMA.FTZ R20, R9, R20, R18 ;  /* 0x0000001409147223 */ /* 0x000fe20000010012 */
[----:B------:R-:W-:Y:S02]  /*2250*/  HADD2.F32 R9, -RZ, R23.H0_H0 ;  /* 0x20000017ff097230 */ /* 0x000fe40000004100 */
[----:B---3--:R-:W-:-:S03]  /*2260*/  HADD2.F32 R41, -RZ, R28.H1_H1 ;  /* 0x3000001cff297230 */ /* 0x008fc60000004100 */
[----:B------:R-:W-:Y:S01]  /*2270*/  FFMA.FTZ R37, R8, R9, R37 ;  /* 0x0000000908257223 */ /* 0x000fe20000010025 */
[----:B------:R-:W-:Y:S02]  /*2280*/  HADD2.F32 R8, -RZ, R28.H0_H0 ;  /* 0x2000001cff087230 */ /* 0x000fe40000004100 */
[--C-:B0-----:R-:W-:Y:S02]  /*2290*/  HADD2.F32 R39, -RZ, R4.reuse.H0_H0 ;  /* 0x20000004ff277230 */ /* 0x101fe40000004100 */
[----:B------:R-:W-:Y:S02]  /*22a0*/  HADD2.F32 R4, -RZ, R4.H1_H1 ;  /* 0x30000004ff047230 */ /* 0x000fe40000004100 */
[----:B------:R-:W-:-:S03]  /*22b0*/  HADD2.F32 R40, -RZ, R29.H0_H0 ;  /* 0x2000001dff287230 */ /* 0x000fc60000004100 */
[----:B------:R-:W-:Y:S01]  /*22c0*/  FFMA.FTZ R41, R4, R41, R19 ;  /* 0x0000002904297223 */ /* 0x000fe20000010013 */
[--C-:B------:R-:W-:Y:S02]  /*22d0*/  HADD2.F32 R19, -RZ, R5.reuse.H0_H0 ;  /* 0x20000005ff137230 */ /* 0x100fe40000004100 */
[----:B------:R-:W-:Y:S02]  /*22e0*/  HADD2.F32 R5, -RZ, R5.H1_H1 ;  /* 0x30000005ff057230 */ /* 0x000fe40000004100 */
[----:B------:R-:W-:Y:S02]  /*22f0*/  HADD2.F32 R28, -RZ, R6.H0_H0 ;  /* 0x20000006ff1c7230 */ /* 0x000fe40000004100 */
[----:B------:R-:W-:Y:S02]  /*2300*/  HADD2.F32 R4, -RZ, R29.H1_H1 ;  /* 0x3000001dff047230 */ /* 0x000fe40000004100 */
[----:B------:R-:W-:Y:S02]  /*2310*/  HADD2.F32 R18, -RZ, R30.H0_H0 ;  /* 0x2000001eff127230 */ /* 0x000fe40000004100 */
[----:B------:R-:W-:Y:S01]  /*2320*/  FFMA.FTZ R39, R39, R8, R56 ;  /* 0x0000000827277223 */ /* 0x000fe20000010038 */
[----:B------:R-:W-:-:S02]  /*2330*/  HADD2.F32 R21, -RZ, R11.H1_H1 ;  /* 0x3000000bff157230 */ /* 0x000fc40000004100 */
[----:B------:R-:W-:Y:S01]  /*2340*/  FFMA.FTZ R40, R19, R40, R38 ;  /* 0x0000002813287223 */ /* 0x000fe20000010026 */
[----:B------:R-:W0:Y:S01]  /*2350*/  LDS.128 R8, [R53+0x110] ;  /* 0x0001100035087984 */ /* 0x000e220000000c00 */
[----:B------:R-:W-:Y:S01]  /*2360*/  FFMA.FTZ R4, R5, R4, R16 ;  /* 0x0000000405047223 */ /* 0x000fe20000010010 */
[----:B------:R-:W-:Y:S02]  /*2370*/  FFMA.FTZ R28, R28, R18, R17 ;  /* 0x000000121c1c7223 */ /* 0x000fe40000010011 */
[----:B------:R-:W3:Y:S01]  /*2380*/  LDG.E.128.CONSTANT R16, desc[UR8][R54.64+0x2800] ;  /* 0x0028000836107981 */ /* 0x000ee2000c1e9d00 */
[----:B------:R-:W-:Y:S02]  /*2390*/  HADD2.F32 R23, -RZ, R23.H1_H1 ;  /* 0x30000017ff177230 */ /* 0x000fe40000004100 */
        /* <DEDUP_REMOVED lines=10> */
[----:B------:R-:W-:-:S02]  /*2440*/  HADD2.F32 R5, -RZ, R24.H0_H0 ;  /* 0x20000018ff057230 */ /* 0x000fc40000004100 */
[----:B------:R-:W-:Y:S02]  /*2450*/  HADD2.F32 R24, -RZ, R24.H1_H1 ;  /* 0x30000018ff187230 */ /* 0x000fe40000004100 */
[----:B------:R-:W-:Y:S02]  /*2460*/  HADD2.F32 R25, -RZ, R25.H1_H1 ;  /* 0x30000019ff197230 */ /* 0x000fe40000004100 */
[----:B------:R-:W-:Y:S01]  /*2470*/  FFMA.FTZ R38, R38, R31, R21 ;  /* 0x0000001f26267223 */ /* 0x000fe20000010015 */
[--C-:B0-----:R-:W-:Y:S02]  /*2480*/  HADD2.F32 R7, -RZ, R9.reuse.H0_H0 ;  /* 0x20000009ff077230 */ /* 0x101fe40000004100 */
[--C-:B------:R-:W-:Y:S02]  /*2490*/  HADD2.F32 R6, -RZ, R8.reuse.H0_H0 ;  /* 0x20000008ff067230 */ /* 0x100fe40000004100 */
[----:B------:R-:W-:Y:S02]  /*24a0*/  HADD2.F32 R8, -RZ, R8.H1_H1 ;  /* 0x30000008ff087230 */ /* 0x000fe40000004100 */
[----:B------:R-:W-:-:S02]  /*24b0*/  HADD2.F32 R9, -RZ, R9.H1_H1 ;  /* 0x30000009ff097230 */ /* 0x000fc40000004100 */
[----:B------:R-:W-:Y:S02]  /*24c0*/  FFMA.FTZ R40, R7, R20, R40 ;  /* 0x0000001407287223 */ /* 0x000fe40000010028 */
[----:B------:R-:W4:Y:S01]  /*24d0*/  LDG.E.128.CONSTANT R20, desc[UR8][R54.64+0x2a00] ;  /* 0x002a000836147981 */ /* 0x000f22000c1e9d00 */
[----:B------:R-:W-:Y:S01]  /*24e0*/  FFMA.FTZ R41, R8, R24, R41 ;  /* 0x0000001808297223 */ /* 0x000fe20000010029 */
[----:B------:R-:W-:Y:S01]  /*24f0*/  FFMA.FTZ R8, R9, R25, R4 ;  /* 0x0000001909087223 */ /* 0x000fe20000010004 */
[----:B------:R-:W-:Y:S02]  /*2500*/  HADD2.F32 R9, -RZ, R10.H0_H0 ;  /* 0x2000000aff097230 */ /* 0x000fe40000004100 */
[----:B------:R-:W-:Y:S02]  /*2510*/  HADD2.F32 R24, -RZ, R26.H0_H0 ;  /* 0x2000001aff187230 */ /* 0x000fe40000004100 */
[----:B------:R-:W-:Y:S02]  /*2520*/  HADD2.F32 R25, -RZ, R10.H1_H1 ;  /* 0x3000000aff197230 */ /* 0x000fe40000004100 */
[----:B------:R-:W-:-:S02]  /*2530*/  HADD2.F32 R10, -RZ, R11.H0_H0 ;  /* 0x2000000bff0a7230 */ /* 0x000fc40000004100 */
[----:B------:R-:W-:Y:S01]  /*2540*/  FFMA.FTZ R9, R9, R24, R28 ;  /* 0x0000001809097223 */ /* 0x000fe2000001001c */
[--C-:B------:R-:W-:Y:S01]  /*2550*/  HADD2.F32 R24, -RZ, R27.reuse.H0_H0 ;  /* 0x2000001bff187230 */ /* 0x100fe20000004100 */
[----:B------:R-:W4:Y:S01]  /*2560*/  LDG.E.128.CONSTANT R28, desc[UR8][R54.64+0x2c00] ;  /* 0x002c0008361c7981 */ /* 0x000f22000c1e9d00 */
[----:B------:R-:W-:Y:S02]  /*2570*/  HADD2.F32 R26, -RZ, R26.H1_H1 ;  /* 0x3000001aff1a7230 */ /* 0x000fe40000004100 */
[----:B------:R-:W-:Y:S02]  /*2580*/  HADD2.F32 R27, -RZ, R27.H1_H1 ;  /* 0x3000001bff1b7230 */ /* 0x000fe40000004100 */
[----:B------:R-:W-:Y:S02]  /*2590*/  HADD2.F32 R11, -RZ, R11.H1_H1 ;  /* 0x3000000bff0b7230 */ /* 0x000fe40000004100 */
[----:B------:R-:W-:Y:S01]  /*25a0*/  FFMA.FTZ R36, R25, R26, R36 ;  /* 0x0000001a19247223 */ /* 0x000fe20000010024 */
[----:B------:R-:W-:-:S02]  /*25b0*/  FFMA.FTZ R37, R10, R24, R37 ;  /* 0x000000180a257223 */ /* 0x000fc40000010025 */
[----:B------:R-:W-:Y:S02]  /*25c0*/  FFMA.FTZ R38, R11, R27, R38 ;  /* 0x0000001b0b267223 */ /* 0x000fe40000010026 */
[----:B------:R-:W4:Y:S01]  /*25d0*/  LDG.E.128.CONSTANT R24, desc[UR8][R54.64+0x2e00] ;  /* 0x002e000836187981 */ /* 0x000f22000c1e9d00 */
[----:B------:R-:W-:-:S03]  /*25e0*/  FFMA.FTZ R39, R6, R5, R39 ;  /* 0x0000000506277223 */ /* 0x000fc60000010027 */
[----:B------:R-:W0:Y:S01]  /*25f0*/  LDS.128 R4, [R53+0x120] ;  /* 0x0001200035047984 */ /* 0x000e220000000c00 */
[--C-:B------:R-:W-:Y:S02]  /*2600*/  HADD2.F32 R11, -RZ, R32.reuse.H0_H0 ;  /* 0x20000020ff0b7230 */ /* 0x100fe40000004100 */
[----:B------:R-:W-:Y:S02]  /*2610*/  HADD2.F32 R32, -RZ, R32.H1_H1 ;  /* 0x30000020ff207230 */ /* 0x000fe40000004100 */
[--C-:B0-----:R-:W-:Y:S02]  /*2620*/  HADD2.F32 R10, -RZ, R4.reuse.H0_H0 ;  /* 0x20000004ff0a7230 */ /* 0x101fe40000004100 */
[----:B------:R-:W-:-:S03]  /*2630*/  HADD2.F32 R4, -RZ, R4.H1_H1 ;  /* 0x30000004ff047230 */ /* 0x000fc60000004100 */
[----:B------:R-:W-:Y:S01]  /*2640*/  FFMA.FTZ R39, R10, R11, R39 ;  /* 0x0000000b0a277223 */ /* 0x000fe20000010027 */
[----:B------:R-:W-:Y:S02]  /*2650*/  HADD2.F32 R11, -RZ, R5.H0_H0 ;  /* 0x20000005ff0b7230 */ /* 0x000fe40000004100 */
[----:B------:R-:W-:Y:S01]  /*2660*/  FFMA.FTZ R41, R4, R32, R41 ;  /* 0x0000002004297223 */ /* 0x000fe20000010029 */
[--C-:B------:R-:W-:Y:S02]  /*2670*/  HADD2.F32 R4, -RZ, R33.reuse.H0_H0 ;  /* 0x20000021ff047230 */ /* 0x100fe40000004100 */
[----:B------:R-:W-:Y:S02]  /*2680*/  HADD2.F32 R32, -RZ, R33.H1_H1 ;  /* 0x30000021ff207230 */ /* 0x000fe40000004100 */
[----:B------:R-:W-:Y:S02]  /*2690*/  HADD2.F32 R5, -RZ, R5.H1_H1 ;  /* 0x30000005ff057230 */ /* 0x000fe40000004100 */
[----:B------:R-:W-:Y:S01]  /*26a0*/  FFMA.FTZ R40, R11, R4, R40 ;  /* 0x000000040b287223 */ /* 0x000fe20000010028 */
[----:B------:R-:W-:-:S02]  /*26b0*/  HADD2.F32 R4, -RZ, R6.H0_H0 ;  /* 0x20000006ff047230 */ /* 0x000fc40000004100 */
[----:B------:R-:W-:Y:S02]  /*26c0*/  HADD2.F32 R33, -RZ, R34.H0_H0 ;  /* 0x20000022ff217230 */ /* 0x000fe40000004100 */
[----:B------:R-:W-:-:S03]  /*26d0*/  FFMA.FTZ R32, R5, R32, R8 ;  /* 0x0000002005207223 */ /* 0x000fc60000010008 */
[----:B------:R-:W-:Y:S02]  /*26e0*/  FFMA.FTZ R33, R4, R33, R9 ;  /* 0x0000002104217223 */ /* 0x000fe40000010009 */
[----:B------:R-:W0:Y:S01]  /*26f0*/  LDS.128 R8, [R53+0x130] ;  /* 0x0001300035087984 */ /* 0x000e220000000c00 */
[----:B------:R-:W-:Y:S02]  /*2700*/  HADD2.F32 R5, -RZ, R6.H1_H1 ;  /* 0x30000006ff057230 */ /* 0x000fe40000004100 */
[----:B------:R-:W-:Y:S02]  /*2710*/  HADD2.F32 R34, -RZ, R34.H1_H1 ;  /* 0x30000022ff227230 */ /* 0x000fe40000004100 */
[----:B------:R-:W-:-:S03]  /*2720*/  HADD2.F32 R4, -RZ, R7.H0_H0 ;  /* 0x20000007ff047230 */ /* 0x000fc60000004100 */
[----:B------:R-:W-:Y:S01]  /*2730*/  FFMA.FTZ R36, R5, R34, R36 ;  /* 0x0000002205247223 */ /* 0x000fe20000010024 */
[--C-:B------:R-:W-:Y:S02]  /*2740*/  HADD2.F32 R5, -RZ, R35.reuse.H0_H0 ;  /* 0x20000023ff057230 */ /* 0x100fe40000004100 */
[----:B------:R-:W-:Y:S02]  /*2750*/  HADD2.F32 R35, -RZ, R35.H1_H1 ;  /* 0x30000023ff237230 */ /* 0x000fe40000004100 */
[----:B------:R-:W-:Y:S02]  /*2760*/  HADD2.F32 R7, -RZ, R7.H1_H1 ;  /* 0x30000007ff077230 */ /* 0x000fe40000004100 */
[----:B------:R-:W-:-:S03]  /*2770*/  FFMA.FTZ R37, R4, R5, R37 ;  /* 0x0000000504257223 */ /* 0x000fc60000010025 */
[----:B------:R-:W-:Y:S01]  /*2780*/  FFMA.FTZ R38, R7, R35, R38 ;  /* 0x0000002307267223 */ /* 0x000fe20000010026 */
[--C-:B0-----:R-:W-:Y:S02]  /*2790*/  HADD2.F32 R4, -RZ, R8.reuse.H0_H0 ;  /* 0x20000008ff047230 */ /* 0x101fe40000004100 */
[----:B------:R-:W-:Y:S02]  /*27a0*/  HADD2.F32 R8, -RZ, R8.H1_H1 ;  /* 0x30000008ff087230 */ /* 0x000fe40000004100 */
[--C-:B------:R-:W-:Y:S02]  /*27b0*/  HADD2.F32 R35, -RZ, R9.reuse.H0_H0 ;  /* 0x20000009ff237230 */ /* 0x100fe40000004100 */
[----:B------:R-:W-:Y:S02]  /*27c0*/  HADD2.F32 R9, -RZ, R9.H1_H1 ;  /* 0x30000009ff097230 */ /* 0x000fe40000004100 */
[----:B--2---:R-:W-:-:S05]  /*27d0*/  HADD2.F32 R5, -RZ, R12.H0_H0 ;  /* 0x2000000cff057230 */ /* 0x004fca0000004100 */
[----:B------:R-:W-:Y:S02]  /*27e0*/  FFMA.FTZ R39, R4, R5, R39 ;  /* 0x0000000504277223 */ /* 0x000fe40000010027 */
[----:B------:R-:W0:Y:S01]  /*27f0*/  LDS.128 R4, [R53+0x140] ;  /* 0x0001400035047984 */ /* 0x000e220000000c00 */
[----:B------:R-:W-:-:S05]  /*2800*/  HADD2.F32 R12, -RZ, R12.H1_H1 ;  /* 0x3000000cff0c7230 */ /* 0x000fca0000004100 */
[----:B------:R-:W-:Y:S01]  /*2810*/  FFMA.FTZ R41, R8, R12, R41 ;  /* 0x0000000c08297223 */ /* 0x000fe20000010029 */
[----:B------:R-:W-:-:S05]  /*2820*/  HADD2.F32 R8, -RZ, R13.H0_H0 ;  /* 0x2000000dff087230 */ /* 0x000fca0000004100 */
[----:B------:R-:W-:Y:S01]  /*2830*/  FFMA.FTZ R40, R35, R8, R40 ;  /* 0x0000000823287223 */ /* 0x000fe20000010028 */
[----:B------:R-:W-:Y:S02]  /*2840*/  HADD2.F32 R8, -RZ, R13.H1_H1 ;  /* 0x3000000dff087230 */ /* 0x000fe40000004100 */
[----:B------:R-:W-:-:S03]  /*2850*/  HADD2.F32 R12, -RZ, R10.H0_H0 ;  /* 0x2000000aff0c7230 */ /* 0x000fc60000004100 */
[----:B------:R-:W-:Y:S01]  /*2860*/  FFMA.FTZ R8, R9, R8, R32 ;  /* 0x0000000809087223 */ /* 0x000fe20000010020 */
[----:B------:R-:W-:Y:S02]  /*2870*/  HADD2.F32 R9, -RZ, R14.H0_H0 ;  /* 0x2000000eff097230 */ /* 0x000fe40000004100 */
[----:B------:R-:W-:Y:S02]  /*2880*/  HADD2.F32 R13, -RZ, R10.H1_H1 ;  /* 0x3000000aff0d7230 */ /* 0x000fe40000004100 */
[----:B------:R-:W-:Y:S02]  /*2890*/  HADD2.F32 R10, -RZ, R11.H0_H0 ;  /* 0x2000000bff0a7230 */ /* 0x000fe40000004100 */
[----:B------:R-:W-:Y:S01]  /*28a0*/  FFMA.FTZ R9, R12, R9, R33 ;  /* 0x000000090c097223 */ /* 0x000fe20000010021 */
[--C-:B------:R-:W-:Y:S01]  /*28b0*/  HADD2.F32 R12, -RZ, R15.reuse.H0_H0 ;  /* 0x2000000fff0c7230 */ /* 0x100fe20000004100 */
[----:B------:R-:W1:Y:S01]  /*28c0*/  LDS.128 R32, [R53+0x150] ;  /* 0x0001500035207984 */ /* 0x000e620000000c00 */
[----:B------:R-:W-:-:S02]  /*28d0*/  HADD2.F32 R15, -RZ, R15.H1_H1 ;  /* 0x3000000fff0f7230 */ /* 0x000fc40000004100 */
[----:B------:R-:W-:Y:S02]  /*28e0*/  HADD2.F32 R11, -RZ, R11.H1_H1 ;  /* 0x3000000bff0b7230 */ /* 0x000fe40000004100 */
[----:B------:R-:W-:Y:S01]  /*28f0*/  FFMA.FTZ R37, R10, R12, R37 ;  /* 0x0000000c0a257223 */ /* 0x000fe20000010025 */
[----:B------:R-:W-:Y:S02]  /*2900*/  HADD2.F32 R14, -RZ, R14.H1_H1 ;  /* 0x3000000eff0e7230 */ /* 0x000fe40000004100 */
[----:B------:R-:W-:Y:S01]  /*2910*/  FFMA.FTZ R38, R11, R15, R38 ;  /* 0x0000000f0b267223 */ /* 0x000fe20000010026 */
[--C-:B0-----:R-:W-:Y:S02]  /*2920*/  HADD2.F32 R10, -RZ, R4.reuse.H0_H0 ;  /* 0x20000004ff0a7230 */ /* 0x101fe40000004100 */
[----:B------:R-:W-:Y:S02]  /*2930*/  HADD2.F32 R4, -RZ, R4.H1_H1 ;  /* 0x30000004ff047230 */ /* 0x000fe40000004100 */
[----:B---3--:R-:W-:-:S02]  /*2940*/  HADD2.F32 R11, -RZ, R16.H0_H0 ;  /* 0x20000010ff0b7230 */ /* 0x008fc40000004100 */
[----:B------:R-:W-:Y:S02]  /*2950*/  HADD2.F32 R16, -RZ, R16.H1_H1 ;  /* 0x30000010ff107230 */ /* 0x000fe40000004100 */
[----:B------:R-:W-:Y:S01]  /*2960*/  FFMA.FTZ R36, R13, R14, R36 ;  /* 0x0000000e0d247223 */ /* 0x000fe20000010024 */
[----:B------:R-:W-:Y:S01]  /*2970*/  FFMA.FTZ R39, R10, R11, R39 ;  /* 0x0000000b0a277223 */ /* 0x000fe20000010027 */
[--C-:B------:R-:W-:Y:S02]  /*2980*/  HADD2.F32 R11, -RZ, R5.reuse.H0_H0 ;  /* 0x20000005ff0b7230 */ /* 0x100fe40000004100 */
[----:B------:R-:W-:Y:S01]  /*2990*/  FFMA.FTZ R41, R4, R16, R41 ;  /* 0x0000001004297223 */ /* 0x000fe20000010029 */
[----:B------:R-:W-:Y:S02]  /*29a0*/  HADD2.F32 R5, -RZ, R5.H1_H1 ;  /* 0x30000005ff057230 */ /* 0x000fe40000004100 */
[--C-:B------:R-:W-:Y:S02]  /*29b0*/  HADD2.F32 R4, -RZ, R17.reuse.H0_H0 ;  /* 0x20000011ff047230 */ /* 0x100fe40000004100 */
[----:B------:R-:W-:-:S02]  /*29c0*/  HADD2.F32 R12, -RZ, R17.H1_H1 ;  /* 0x30000011ff0c7230 */ /* 0x000fc40000004100 */
[----:B------:R-:W-:Y:S02]  /*29d0*/  HADD2.F32 R10, -RZ, R6.H0_H0 ;  /* 0x20000006ff0a7230 */ /* 0x000fe40000004100 */
[----:B------:R-:W-:Y:S02]  /*29e0*/  HADD2.F32 R13, -RZ, R18.H0_H0 ;  /* 0x20000012ff0d7230 */ /* 0x000fe40000004100 */
[----:B------:R-:W-:Y:S01]  /*29f0*/  FFMA.FTZ R40, R11, R4, R40 ;  /* 0x000000040b287223 */ /* 0x000fe20000010028 */
[----:B------:R-:W-:Y:S01]  /*2a00*/  FFMA.FTZ R12, R5, R12, R8 ;  /* 0x0000000c050c7223 */ /* 0x000fe20000010008 */
[----:B------:R-:W-:Y:S02]  /*2a10*/  HADD2.F32 R4, -RZ, R7.H0_H0 ;  /* 0x20000007ff047230 */ /* 0x000fe40000004100 */
[----:B------:R-:W-:Y:S01]  /*2a20*/  FFMA.FTZ R13, R10, R13, R9 ;  /* 0x0000000d0a0d7223 */ /* 0x000fe20000010009 */
[--C-:B------:R-:W-:Y:S01]  /*2a30*/  HADD2.F32 R5, -RZ, R19.reuse.H0_H0 ;  /* 0x20000013ff057230 */ /* 0x100fe20000004100 */
[----:B------:R-:W0:Y:S01]  /*2a40*/  LDS.128 R8, [R53+0x160] ;  /* 0x0001600035087984 */ /* 0x000e220000000c00 */
[----:B------:R-:W-:-:S02]  /*2a50*/  HADD2.F32 R19, -RZ, R19.H1_H1 ;  /* 0x30000013ff137230 */ /* 0x000fc40000004100 */
[----:B------:R-:W-:Y:S02]  /*2a60*/  HADD2.F32 R7, -RZ, R7.H1_H1 ;  /* 0x30000007ff077230 */ /* 0x000fe40000004100 */
[----:B------:R-:W-:Y:S01]  /*2a70*/  FFMA.FTZ R37, R4, R5, R37 ;  /* 0x0000000504257223 */ /* 0x000fe20000010025 */
[----:B------:R-:W-:Y:S02]  /*2a80*/  HADD2.F32 R15, -RZ, R6.H1_H1 ;  /* 0x30000006ff0f7230 */ /* 0x000fe40000004100 */
[----:B------:R-:W-:Y:S02]  /*2a90*/  FFMA.FTZ R38, R7, R19, R38 ;  /* 0x0000001307267223 */ /* 0x000fe40000010026 */
[----:B------:R-:W2:Y:S01]  /*2aa0*/  LDS.128 R4, [R53+0x170] ;  /* 0x0001700035047984 */ /* 0x000ea20000000c00 */
[----:B------:R-:W-:Y:S02]  /*2ab0*/  HADD2.F32 R18, -RZ, R18.H1_H1 ;  /* 0x30000012ff127230 */ /* 0x000fe40000004100 */
[----:B-1----:R-:W-:-:S03]  /*2ac0*/  HADD2.F32 R14, -RZ, R32.H0_H0 ;  /* 0x20000020ff0e7230 */ /* 0x002fc60000004100 */
[----:B------:R-:W-:Y:S01]  /*2ad0*/  FFMA.FTZ R36, R15, R18, R36 ;  /* 0x000000120f247223 */ /* 0x000fe20000010024 */
[----:B------:R-:W-:Y:S02]  /*2ae0*/  HADD2.F32 R32, -RZ, R32.H1_H1 ;  /* 0x30000020ff207230 */ /* 0x000fe40000004100 */
[----:B------:R-:W-:Y:S02]  /*2af0*/  HADD2.F32 R17, -RZ, R33.H0_H0 ;  /* 0x20000021ff117230 */ /* 0x000fe40000004100 */
[--C-:B----4-:R-:W-:Y:S02]  /*2b00*/  HADD2.F32 R15, -RZ, R20.reuse.H0_H0 ;  /* 0x20000014ff0f7230 */ /* 0x110fe40000004100 */
[----:B------:R-:W-:Y:S02]  /*2b10*/  HADD2.F32 R20, -RZ, R20.H1_H1 ;  /* 0x30000014ff147230 */ /* 0x000fe40000004100 */
[--C-:B------:R-:W-:Y:S02]  /*2b20*/  HADD2.F32 R18, -RZ, R21.reuse.H0_H0 ;  /* 0x20000015ff127230 */ /* 0x100fe40000004100 */
[----:B------:R-:W-:Y:S01]  /*2b30*/  FFMA.FTZ R39, R14, R15, R39 ;  /* 0x0000000f0e277223 */ /* 0x000fe20000010027 */
[----:B------:R-:W-:-:S02]  /*2b40*/  HADD2.F32 R21, -RZ, R21.H1_H1 ;  /* 0x30000015ff157230 */ /* 0x000fc40000004100 */
[----:B------:R-:W-:Y:S01]  /*2b50*/  FFMA.FTZ R41, R32, R20, R41 ;  /* 0x0000001420297223 */ /* 0x000fe20000010029 */
[----:B------:R-:W-:Y:S02]  /*2b60*/  HADD2.F32 R33, -RZ, R33.H1_H1 ;  /* 0x30000021ff217230 */ /* 0x000fe40000004100 */
[----:B------:R-:W-:Y:S01]  /*2b70*/  FFMA.FTZ R40, R17, R18, R40 ;  /* 0x0000001211287223 */ /* 0x000fe20000010028 */
[--C-:B------:R-:W-:Y:S02]  /*2b80*/  HADD2.F32 R16, -RZ, R22.reuse.H0_H0 ;  /* 0x20000016ff107230 */ /* 0x100fe40000004100 */
[----:B------:R-:W-:Y:S02]  /*2b90*/  HADD2.F32 R15, -RZ, R22.H1_H1 ;  /* 0x30000016ff0f7230 */ /* 0x000fe40000004100 */
[----:B------:R-:W-:Y:S02]  /*2ba0*/  HADD2.F32 R14, -RZ, R23.H0_H0 ;  /* 0x20000017ff0e7230 */ /* 0x000fe40000004100 */
[----:B------:R-:W-:-:S02]  /*2bb0*/  HADD2.F32 R18, -RZ, R34.H0_H0 ;  /* 0x20000022ff127230 */ /* 0x000fc40000004100 */
[----:B------:R-:W-:Y:S02]  /*2bc0*/  HADD2.F32 R17, -RZ, R34.H1_H1 ;  /* 0x30000022ff117230 */ /* 0x000fe40000004100 */
[----:B------:R-:W-:Y:S02]  /*2bd0*/  HADD2.F32 R20, -RZ, R35.H0_H0 ;  /* 0x20000023ff147230 */ /* 0x000fe40000004100 */
[----:B------:R-:W-:Y:S01]  /*2be0*/  FFMA.FTZ R12, R33, R21, R12 ;  /* 0x00000015210c7223 */ /* 0x000fe2000001000c */
[----:B------:R-:W-:Y:S02]  /*2bf0*/  HADD2.F32 R19, -RZ, R28.H0_H0 ;  /* 0x2000001cff137230 */ /* 0x000fe40000004100 */
[----:B0-----:R-:W-:Y:S02]  /*2c00*/  HADD2.F32 R22, -RZ, R8.H0_H0 ;  /* 0x20000008ff167230 */ /* 0x001fe40000004100 */
[----:B------:R-:W-:Y:S01]  /*2c10*/  FFMA.FTZ R13, R18, R16, R13 ;  /* 0x00000010120d7223 */ /* 0x000fe2000001000d */
[----:B------:R-:W-:Y:S01]  /*2c20*/  FFMA.FTZ R15, R17, R15, R36 ;  /* 0x0000000f110f7223 */ /* 0x000fe20000010024 */
[----:B------:R-:W-:Y:S01]  /*2c30*/  FFMA.FTZ R14, R20, R14, R37 ;  /* 0x0000000e140e7223 */ /* 0x000fe20000010025 */
[----:B------:R-:W-:-:S02]  /*2c40*/  HADD2.F32 R21, -RZ, R28.H1_H1 ;  /* 0x3000001cff157230 */ /* 0x000fc40000004100 */
[----:B------:R-:W-:Y:S02]  /*2c50*/  HADD2.F32 R18, -RZ, R30.H0_H0 ;  /* 0x2000001eff127230 */ /* 0x000fe40000004100 */
[--C-:B------:R-:W-:Y:S02]  /*2c60*/  HADD2.F32 R17, -RZ, R31.reuse.H0_H0 ;  /* 0x2000001fff117230 */ /* 0x100fe40000004100 */
[----:B------:R-:W-:Y:S02]  /*2c70*/  HADD2.F32 R16, -RZ, R31.H1_H1 ;  /* 0x3000001fff107230 */ /* 0x000fe40000004100 */
[----:B------:R-:W-:Y:S02]  /*2c80*/  HADD2.F32 R28, -RZ, R8.H1_H1 ;  /* 0x30000008ff1c7230 */ /* 0x000fe40000004100 */
[----:B------:R-:W-:Y:S02]  /*2c90*/  HADD2.F32 R20, -RZ, R10.H0_H0 ;  /* 0x2000000aff147230 */ /* 0x000fe40000004100 */
[----:B------:R-:W-:Y:S01]  /*2ca0*/  FFMA.FTZ R19, R22, R19, R39 ;  /* 0x0000001316137223 */ /* 0x000fe20000010027 */
[----:B------:R-:W-:-:S02]  /*2cb0*/  HADD2.F32 R30, -RZ, R30.H1_H1 ;  /* 0x3000001eff1e7230 */ /* 0x000fc40000004100 */
[--C-:B------:R-:W-:Y:S02]  /*2cc0*/  HADD2.F32 R31, -RZ, R9.reuse.H0_H0 ;  /* 0x20000009ff1f7230 */ /* 0x100fe40000004100 */
[----:B------:R-:W-:Y:S02]  /*2cd0*/  HADD2.F32 R33, -RZ, R9.H1_H1 ;  /* 0x30000009ff217230 */ /* 0x000fe40000004100 */
[----:B------:R-:W-:Y:S02]  /*2ce0*/  HADD2.F32 R10, -RZ, R10.H1_H1 ;  /* 0x3000000aff0a7230 */ /* 0x000fe40000004100 */
[--C-:B------:R-:W-:Y:S02]  /*2cf0*/  HADD2.F32 R9, -RZ, R11.reuse.H0_H0 ;  /* 0x2000000bff097230 */ /* 0x100fe40000004100 */
[----:B------:R-:W-:Y:S02]  /*2d00*/  HADD2.F32 R8, -RZ, R11.H1_H1 ;  /* 0x3000000bff087230 */ /* 0x000fe40000004100 */
[----:B------:R-:W-:-:S02]  /*2d10*/  HADD2.F32 R32, -RZ, R29.H0_H0 ;  /* 0x2000001dff207230 */ /* 0x000fc40000004100 */
[----:B--2---:R-:W-:Y:S02]  /*2d20*/  HADD2.F32 R22, -RZ, R4.H0_H0 ;  /* 0x20000004ff167230 */ /* 0x004fe40000004100 */
[----:B------:R-:W-:Y:S02]  /*2d30*/  HADD2.F32 R11, -RZ, R24.H0_H0 ;  /* 0x20000018ff0b7230 */ /* 0x000fe40000004100 */
[----:B------:R-:W-:Y:S01]  /*2d40*/  FFMA.FTZ R21, R28, R21, R41 ;  /* 0x000000151c157223 */ /* 0x000fe20000010029 */
[----:B------:R-:W-:Y:S02]  /*2d50*/  HADD2.F32 R29, -RZ, R29.H1_H1 ;  /* 0x3000001dff1d7230 */ /* 0x000fe40000004100 */
[----:B------:R-:W-:Y:S02]  /*2d60*/  HADD2.F32 R4, -RZ, R4.H1_H1 ;  /* 0x30000004ff047230 */ /* 0x000fe40000004100 */
[----:B------:R-:W-:Y:S02]  /*2d70*/  HADD2.F32 R24, -RZ, R24.H1_H1 ;  /* 0x30000018ff187230 */ /* 0x000fe40000004100 */
[----:B------:R-:W-:Y:S01]  /*2d80*/  FFMA.FTZ R13, R20, R18, R13 ;  /* 0x00000012140d7223 */ /* 0x000fe2000001000d */
[----:B------:R-:W-:Y:S01]  /*2d90*/  FFMA.FTZ R10, R10, R30, R15 ;  /* 0x0000001e0a0a7223 */ /* 0x000fe2000001000f */
[----:B------:R-:W-:-:S02]  /*2da0*/  HADD2.F32 R18, -RZ, R5.H0_H0 ;  /* 0x20000005ff127230 */ /* 0x000fc40000004100 */
[----:B------:R-:W-:Y:S02]  /*2db0*/  HADD2.F32 R15, -RZ, R25.H0_H0 ;  /* 0x20000019ff0f7230 */ /* 0x000fe40000004100 */
[----:B------:R-:W-:Y:S01]  /*2dc0*/  FFMA.FTZ R12, R33, R29, R12 ;  /* 0x0000001d210c7223 */ /* 0x000fe2000001000c */
[----:B------:R-:W-:Y:S02]  /*2dd0*/  HADD2.F32 R5, -RZ, R5.H1_H1 ;  /* 0x30000005ff057230 */ /* 0x000fe40000004100 */
[----:B------:R-:W-:Y:S01]  /*2de0*/  FFMA.FTZ R11, R22, R11, R19 ;  /* 0x0000000b160b7223 */ /* 0x000fe20000010013 */
[----:B------:R-:W-:Y:S02]  /*2df0*/  HADD2.F32 R25, -RZ, R25.H1_H1 ;  /* 0x30000019ff197230 */ /* 0x000fe40000004100 */
[----:B------:R-:W-:Y:S01]  /*2e00*/  FFMA.FTZ R4, R4, R24, R21 ;  /* 0x0000001804047223 */ /* 0x000fe20000010015 */
[----:B------:R-:W-:Y:S01]  /*2e10*/  FFMA.FTZ R31, R31, R32, R40 ;  /* 0x000000201f1f7223 */ /* 0x000fe20000010028 */
[----:B------:R-:W-:-:S02]  /*2e20*/  FFMA.FTZ R9, R9, R17, R14 ;  /* 0x0000001109097223 */ /* 0x000fc4000001000e */
[----:B------:R-:W-:Y:S01]  /*2e30*/  FADD.FTZ R14, R11, R4 ;  /* 0x000000040b0e7221 */ /* 0x000fe20000010000 */
[----:B------:R-:W-:Y:S01]  /*2e40*/  FFMA.FTZ R5, R5, R25, R12 ;  /* 0x0000001905057223 */ /* 0x000fe2000001000c */
[----:B------:R-:W-:Y:S02]  /*2e50*/  HADD2.F32 R4, -RZ, R6.H0_H0 ;  /* 0x20000006ff047230 */ /* 0x000fe40000004100 */
[----:B------:R-:W-:Y:S01]  /*2e60*/  FFMA.FTZ R15, R18, R15, R31 ;  /* 0x0000000f120f7223 */ /* 0x000fe2000001001f */
[----:B------:R-:W-:-:S03]  /*2e70*/  HADD2.F32 R12, -RZ, R26.H0_H0 ;  /* 0x2000001aff0c7230 */ /* 0x000fc60000004100 */
[----:B------:R-:W-:Y:S02]  /*2e80*/  FADD.FTZ R14, R15, R14 ;  /* 0x0000000e0f0e7221 */ /* 0x000fe40000010000 */
[----:B------:R-:W-:Y:S01]  /*2e90*/  FFMA.FTZ R4, R4, R12, R13 ;  /* 0x0000000c04047223 */ /* 0x000fe2000001000d */
[----:B------:R-:W-:Y:S01]  /*2ea0*/  IADD3 R12, PT, PT, R49, 0x1, RZ ;  /* 0x00000001310c7810 */ /* 0x000fe20007ffe0ff */
[----:B------:R-:W-:Y:S02]  /*2eb0*/  HADD2.F32 R23, -RZ, R23.H1_H1 ;  /* 0x30000017ff177230 */ /* 0x000fe40000004100 */
[----:B------:R-:W-:Y:S01]  /*2ec0*/  FADD.FTZ R13, R5, R14 ;  /* 0x0000000e050d7221 */ /* 0x000fe20000010000 */
[----:B------:R-:W-:Y:S02]  /*2ed0*/  HADD2.F32 R35, -RZ, R35.H1_H1 ;  /* 0x30000023ff237230 */ /* 0x000fe40000004100 */
[----:B------:R-:W-:Y:S02]  /*2ee0*/  HADD2.F32 R11, -RZ, R6.H1_H1 ;  /* 0x30000006ff0b7230 */ /* 0x000fe40000004100 */
[----:B------:R-:W-:Y:S01]  /*2ef0*/  HADD2.F32 R26, -RZ, R26.H1_H1 ;  /* 0x3000001aff1a7230 */ /* 0x000fe20000004100 */
[----:B------:R-:W-:Y:S01]  /*2f00*/  I2FP.F32.S32 R12, R12 ;  /* 0x0000000c000c7245 */ /* 0x000fe20000201400 */
[----:B------:R-:W-:-:S02]  /*2f10*/  HADD2.F32 R6, -RZ, R7.H0_H0 ;  /* 0x20000007ff067230 */ /* 0x000fc40000004100 */
[----:B------:R-:W-:Y:S01]  /*2f20*/  FFMA.FTZ R23, R35, R23, R38 ;  /* 0x0000001723177223 */ /* 0x000fe20000010026 */
[----:B------:R-:W-:Y:S02]  /*2f30*/  HADD2.F32 R5, -RZ, R27.H0_H0 ;  /* 0x2000001bff057230 */ /* 0x000fe40000004100 */
[----:B------:R-:W-:Y:S01]  /*2f40*/  FFMA.FTZ R10, R11, R26, R10 ;  /* 0x0000001a0b0a7223 */ /* 0x000fe2000001000a */
[----:B------:R-:W-:Y:S01]  /*2f50*/  FADD.FTZ R13, R4, R13 ;  /* 0x0000000d040d7221 */ /* 0x000fe20000010000 */
[----:B-----5:R-:W-:Y:S01]  /*2f60*/  FMUL.FTZ R12, R12, R51 ;  /* 0x000000330c0c7220 */ /* 0x020fe20000410000 */
[----:B------:R-:W-:Y:S01]  /*2f70*/  HADD2.F32 R7, -RZ, R7.H1_H1 ;  /* 0x30000007ff077230 */ /* 0x000fe20000004100 */
[----:B------:R-:W-:Y:S01]  /*2f80*/  FSETP.NEU.FTZ.AND P0, PT, R51, RZ, PT ;  /* 0x000000ff3300720b */ /* 0x000fe20003f1d000 */
[----:B------:R-:W-:Y:S02]  /*2f90*/  HADD2.F32 R27, -RZ, R27.H1_H1 ;  /* 0x3000001bff1b7230 */ /* 0x000fe40000004100 */
[----:B------:R-:W-:Y:S01]  /*2fa0*/  FFMA.FTZ R8, R8, R16, R23 ;  /* 0x0000001008087223 */ /* 0x000fe20000010017 */
[----:B------:R-:W-:Y:S01]  /*2fb0*/  FFMA.FTZ R5, R6, R5, R9 ;  /* 0x0000000506057223 */ /* 0x000fe20000010009 */
[----:B------:R-:W-:Y:S01]  /*2fc0*/  FADD.FTZ R10, R10, R13 ;  /* 0x0000000d0a0a7221 */ /* 0x000fe20000010000 */
[----:B------:R-:W-:Y:S01]  /*2fd0*/  IADD3 R4, PT, PT, R47, -0x1, RZ ;  /* 0xffffffff2f047810 */ /* 0x000fe20007ffe0ff */
[----:B------:R-:W-:Y:S01]  /*2fe0*/  FFMA.FTZ R7, R7, R27, R8 ;  /* 0x0000001b07077223 */ /* 0x000fe20000010008 */
[----:B------:R-:W-:Y:S01]  /*2ff0*/  FSEL R12, R12, RZ, P0 ;  /* 0x000000ff0c0c7208 */ /* 0x000fe20000000000 */
[----:B------:R-:W-:Y:S01]  /*3000*/  FADD.FTZ R10, R5, R10 ;  /* 0x0000000a050a7221 */ /* 0x000fe20000010000 */
[----:B------:R-:W-:-:S03]  /*3010*/  ISETP.GE.AND P0, PT, R4, UR10, PT ;  /* 0x0000000a04007c0c */ /* 0x000fc6000bf06270 */
[----:B------:R-:W-:Y:S01]  /*3020*/  FADD.FTZ R7, R7, R10 ;  /* 0x0000000a07077221 */ /* 0x000fe20000010000 */
[----:B------:R-:W-:-:S03]  /*3030*/  IADD3 R52, PT, PT, R52, 0x4, RZ ;  /* 0x0000000434347810 */ /* 0x000fc60007ffe0ff */
[----:B------:R-:W-:-:S05]  /*3040*/  FFMA.FTZ R7, R7, UR18, R12 ;  /* 0x0000001207077c23 */ /* 0x000fca000801000c */
[C---:B------:R-:W-:Y:S02]  /*3050*/  FSEL R5, R7.reuse, RZ, !P0 ;  /* 0x000000ff07057208 */ /* 0x040fe40004000000 */
[----:B------:R-:W-:Y:S02]  /*3060*/  @!P0 FMNMX.FTZ R50, R7, R50, !PT ;  /* 0x0000003207328209 */ /* 0x000fe40007810000 */
[----:B------:R-:W-:Y:S02]  /*3070*/  ISETP.GE.AND P0, PT, R52, UR5, PT ;  /* 0x0000000534007c0c */ /* 0x000fe4000bf06270 */
[----:B------:R-:W-:Y:S01]  /*3080*/  IADD3 R44, P1, PT, R44, 0x10, RZ ;  /* 0x000000102c2c7810 */ /* 0x000fe20007f3e0ff */
[----:B------:R0:W-:Y:S01]  /*3090*/  STS [R48], R5 ;  /* 0x0000000530007388 */ /* 0x0001e20000000800 */
[----:B------:R-:W-:Y:S02]  /*30a0*/  IADD3 R49, PT, PT, R49, 0x80, RZ ;  /* 0x0000008031317810 */ /* 0x000fe40007ffe0ff */
[----:B------:R-:W-:-:S02]  /*30b0*/  IADD3 R47, PT, PT, R47, 0x80, RZ ;  /* 0x000000802f2f7810 */ /* 0x000fc40007ffe0ff */
[----:B------:R-:W-:Y:S02]  /*30c0*/  IADD3.X R45, PT, PT, RZ, R45, RZ, P1, !PT ;  /* 0x0000002dff2d7210 */ /* 0x000fe40000ffe4ff */
[----:B0-----:R-:W-:-:S03]  /*30d0*/  IADD3 R48, PT, PT, R48, 0x200, RZ ;  /* 0x0000020030307810 */ /* 0x001fc60007ffe0ff */
[----:B------:R-:W-:Y:S05]  /*30e0*/  @!P0 BRA `(.L_x_20009) ;  /* 0xffffffd400b08947 */ /* 0x000fea000383ffff */
.L_x_20008:
[----:B------:R-:W-:Y:S05]  /*30f0*/  BSYNC.RECONVERGENT B0 ;  /* 0x0000000000007941 */ /* 0x000fea0003800200 */
.L_x_20007:
[----:B-1----:R-:W0:Y:S01]  /*3100*/  SHFL.BFLY PT, R3, R50, 0x10, 0x1f ;  /* 0x0e001f0032037f89 */ /* 0x002e2200000e0000 */
[----:B------:R-:W-:Y:S01]  /*3110*/  LOP3.LUT P0, R39, R46, 0x1f, RZ, 0xc0, !PT ;  /* 0x0000001f2e277812 */ /* 0x000fe2000780c0ff */
[----:B------:R-:W-:Y:S01]  /*3120*/  UIADD3 UR6, UPT, UPT, UR10, 0x1f, URZ ;  /* 0x0000001f0a067890 */ /* 0x000fe2000fffe0ff */
[----:B------:R-:W-:Y:S01]  /*3130*/  SHF.R.U32.HI R11, RZ, 0x5, R46 ;  /* 0x00000005ff0b7819 */ /* 0x000fe2000001162e */
[----:B------:R-:W1:Y:S01]  /*3140*/  S2R R4, SR_CgaCtaId ;  /* 0x0000000000047919 */ /* 0x000e620000008800 */
[----:B------:R-:W-:Y:S01]  /*3150*/  ISETP.GT.U32.AND P1, PT, R39, 0x3, PT ;  /* 0x000000032700780c */ /* 0x000fe20003f24070 */
[----:B------:R-:W-:Y:S01]  /*3160*/  USHF.R.S32.HI UR7, URZ, 0x1f, UR6 ;  /* 0x0000001fff077899 */ /* 0x000fe20008011406 */
[----:B------:R-:W-:Y:S03]  /*3170*/  BSSY.RECONVERGENT B0, `(.L_x_20010) ;  /* 0x0000100000007945 */ /* 0x000fe60003800200 */
[----:B------:R-:W-:-:S04]  /*3180*/  ULEA.HI UR6, UR7, UR6, URZ, 0x5 ;  /* 0x0000000607067291 */ /* 0x000fc8000f8f28ff */
[----:B------:R-:W-:-:S04]  /*3190*/  ULOP3.LUT UR6, UR6, 0xffffffe0, URZ, 0xc0, !UPT ;  /* 0xffffffe006067892 */ /* 0x000fc8000f8ec0ff */
[----:B------:R-:W-:-:S04]  /*31a0*/  UISETP.LT.AND UP0, UPT, UR10, UR6, UPT ;  /* 0x000000060a00728c */ /* 0x000fc8000bf01270 */
[----:B------:R-:W-:Y:S01]  /*31b0*/  USEL UR6, UR10, UR6, UP0 ;  /* 0x000000060a067287 */ /* 0x000fe20008000000 */
[----:B0-----:R-:W-:-:S05]  /*31c0*/  FMNMX.FTZ R3, R3, R50, !PT ;  /* 0x0000003203037209 */ /* 0x001fca0007810000 */
[----:B------:R-:W-:Y:S01]  /*31d0*/  ISETP.GE.AND P2, PT, R46, UR6, PT ;  /* 0x000000062e007c0c */ /* 0x000fe2000bf46270 */
[----:B------:R-:W0:Y:S02]  /*31e0*/  SHFL.BFLY PT, R2, R3, 0x8, 0x1f ;  /* 0x0d001f0003027f89 */ /* 0x000e2400000e0000 */
[----:B0-----:R-:W-:-:S05]  /*31f0*/  FMNMX.FTZ R2, R3, R2, !PT ;  /* 0x0000000203027209 */ /* 0x001fca0007810000 */
[----:B------:R-:W0:Y:S02]  /*3200*/  SHFL.BFLY PT, R5, R2, 0x4, 0x1f ;  /* 0x0c801f0002057f89 */ /* 0x000e2400000e0000 */
[----:B0-----:R-:W-:-:S05]  /*3210*/  FMNMX.FTZ R5, R2, R5, !PT ;  /* 0x0000000502057209 */ /* 0x001fca0007810000 */
[----:B------:R-:W0:Y:S02]  /*3220*/  SHFL.BFLY PT, R6, R5, 0x2, 0x1f ;  /* 0x0c401f0005067f89 */ /* 0x000e2400000e0000 */
[----:B0-----:R-:W-:Y:S02]  /*3230*/  FMNMX.FTZ R7, R5, R6, !PT ;  /* 0x0000000605077209 */ /* 0x001fe40007810000 */
[----:B------:R-:W-:Y:S02]  /*3240*/  MOV R6, 0x400 ;  /* 0x0000040000067802 */ /* 0x000fe40000000f00 */
[----:B------:R-:W-:Y:S01]  /*3250*/  MOV R5, 0xff7fffff ;  /* 0xff7fffff00057802 */ /* 0x000fe20000000f00 */
[----:B------:R-:W0:Y:S01]  /*3260*/  SHFL.BFLY PT, R8, R7, 0x1, 0x1f ;  /* 0x0c201f0007087f89 */ /* 0x000e2200000e0000 */
[----:B------:R-:W-:-:S04]  /*3270*/  IADD3 R9, PT, PT, R6, 0x180, RZ ;  /* 0x0000018006097810 */ /* 0x000fc80007ffe0ff */
[----:B-1----:R-:W-:-:S04]  /*3280*/  LEA R10, R4, R9, 0x18 ;  /* 0x00000009040a7211 */ /* 0x002fc800078ec0ff */
[-C--:B------:R-:W-:Y:S02]  /*3290*/  LEA R2, R11, R10.reuse, 0x2 ;  /* 0x0000000a0b027211 */ /* 0x080fe400078e10ff */
[----:B------:R-:W-:Y:S02]  /*32a0*/  LEA R3, R39, R10, 0x2 ;  /* 0x0000000a27037211 */ /* 0x000fe400078e10ff */
[----:B0-----:R-:W-:-:S05]  /*32b0*/  FMNMX.FTZ R9, R7, R8, !PT ;  /* 0x0000000807097209 */ /* 0x001fca0007810000 */
[----:B------:R-:W-:Y:S01]  /*32c0*/  @!P0 STS [R2], R9 ;  /* 0x0000000902008388 */ /* 0x000fe20000000800 */
[----:B------:R-:W-:Y:S06]  /*32d0*/  BAR.SYNC.DEFER_BLOCKING 0x0 ;  /* 0x0000000000007b1d */ /* 0x000fec0000010000 */
        /* <DEDUP_REMOVED lines=11> */
[----:B------:R-:W-:-:S04]  /*3390*/  IADD3 R8, PT, PT, R5, UR6, RZ ;  /* 0x0000000605087c10 */ /* 0x000fc8000fffe0ff */
        /* <DEDUP_REMOVED lines=13> */
.L_x_20014:
        /* <DEDUP_REMOVED lines=11> */
.L_x_20013:
[----:B------:R-:W-:Y:S05]  /*3520*/  BSYNC.RECONVERGENT B1 ;  /* 0x0000000000017941 */ /* 0x000fea0003800200 */
.L_x_20012:
[----:B------:R-:W-:Y:S05]  /*3530*/  @!P3 BRA `(.L_x_20011) ;  /* 0x0000000c000cb947 */ /* 0x000fea0003800000 */
[C---:B------:R-:W-:Y:S01]  /*3540*/  IADD3 R8, PT, PT, -R9.reuse, UR6, RZ ;  /* 0x0000000609087c10 */ /* 0x040fe2000fffe1ff */
        /* <DEDUP_REMOVED lines=8> */
[----:B------:R-:W-:Y:S02]  /*35d0*/  MOV R10, UR6 ;  /* 0x00000006000a7c02 */ /* 0x000fe40008000f00 */
[----:B------:R-:W-:Y:S02]  /*35e0*/  PLOP3.LUT P0, PT, PT, PT, PT, 0x8, 0x80 ;  /* 0x000000000080781c */ /* 0x000fe40003f0e170 */
[----:B------:R-:W-:-:S11]  /*35f0*/  IADD3 R10, PT, PT, R10, -0x600, RZ ;  /* 0xfffffa000a0a7810 */ /* 0x000fd60007ffe0ff */
.L_x_20017:
        /* <DEDUP_REMOVED lines=57> */
[----:B------:R-:W-:Y:S01]  /*3990*/  STS [R8+-0x400], R24 ;  /* 0xfffc001808007388 */ /* 0x000fe20000000800 */
[C---:B-1----:R-:W-:Y:S01]  /*39a0*/  FADD.FTZ R12, -R7.reuse, R12 ;  /* 0x0000000c070c7221 */ /* 0x042fe20000010100 */
[----:B------:R-:W-:Y:S01]  /*39b0*/  FADD.FTZ R18, R18, R21 ;  /* 0x0000001512127221 */ /* 0x000fe20000010000 */
[----:B------:R-:W1:Y:S01]  /*39c0*/  MUFU.EX2 R25, R38 ;  /* 0x0000002600197308 */ /* 0x000e620000000800 */
[----:B------:R-:W-:Y:S01]  /*39d0*/  FMUL.FTZ R14, R14, 1.4426950216293334961 ;  /* 0x3fb8aa3b0e0e7820 */ /* 0x000fe20000410000 */
[C---:B------:R-:W-:Y:S01]  /*39e0*/  FADD.FTZ R16, -R7.reuse, R16 ;  /* 0x0000001007107221 */ /* 0x040fe20000010100 */
[----:B------:R-:W-:Y:S01]  /*39f0*/  FMUL.FTZ R12, R12, 1.4426950216293334961 ;  /* 0x3fb8aa3b0c0c7820 */ /* 0x000fe20000410000 */
[----:B------:R-:W-:Y:S01]  /*3a00*/  STS [R8+-0x200], R26 ;  /* 0xfffe001a08007388 */ /* 0x000fe20000000800 */
[----:B------:R-:W3:Y:S01]  /*3a10*/  MUFU.EX2 R29, R14 ;  /* 0x0000000e001d7308 */ /* 0x000ee20000000800 */
[----:B0-----:R-:W-:Y:S01]  /*3a20*/  FADD.FTZ R18, R18, R23 ;  /* 0x0000001712127221 */ /* 0x001fe20000010000 */
[C---:B----4-:R-:W-:Y:S01]  /*3a30*/  FADD.FTZ R20, -R7.reuse, R20 ;  /* 0x0000001407147221 */ /* 0x050fe20000010100 */
[----:B------:R-:W-:Y:S01]  /*3a40*/  FMUL.FTZ R16, R16, 1.4426950216293334961 ;  /* 0x3fb8aa3b10107820 */ /* 0x000fe20000410000 */
[----:B------:R-:W0:Y:S01]  /*3a50*/  MUFU.EX2 R31, R12 ;  /* 0x0000000c001f7308 */ /* 0x000e220000000800 */
[----:B--2---:R-:W-:Y:S01]  /*3a60*/  FADD.FTZ R18, R18, R5 ;  /* 0x0000000512127221 */ /* 0x004fe20000010000 */
[----:B------:R-:W-:Y:S01]  /*3a70*/  FADD.FTZ R22, -R7, R22 ;  /* 0x0000001607167221 */ /* 0x000fe20000010100 */
[----:B------:R-:W-:Y:S01]  /*3a80*/  FMUL.FTZ R20, R20, 1.4426950216293334961 ;  /* 0x3fb8aa3b14147820 */ /* 0x000fe20000410000 */
[----:B------:R-:W2:Y:S01]  /*3a90*/  MUFU.EX2 R33, R16 ;  /* 0x0000001000217308 */ /* 0x000ea20000000800 */
[----:B-1----:R-:W-:Y:S01]  /*3aa0*/  FADD.FTZ R18, R18, R25 ;  /* 0x0000001912127221 */ /* 0x002fe20000010000 */
[----:B------:R-:W-:Y:S01]  /*3ab0*/  FMUL.FTZ R22, R22, 1.4426950216293334961 ;  /* 0x3fb8aa3b16167820 */ /* 0x000fe20000410000 */
[----:B------:R-:W-:Y:S01]  /*3ac0*/  STS [R8], R13 ;  /* 0x0000000d08007388 */ /* 0x000fe20000000800 */
[----:B------:R-:W1:Y:S01]  /*3ad0*/  MUFU.EX2 R35, R20 ;  /* 0x0000001400237308 */ /* 0x000e620000000800 */
[----:B------:R-:W-:-:S02]  /*3ae0*/  FADD.FTZ R18, R18, R27 ;  /* 0x0000001b12127221 */ /* 0x000fc40000010000 */
[----:B------:R-:W-:Y:S01]  /*3af0*/  STS [R8+0x200], R15 ;  /* 0x0002000f08007388 */ /* 0x000fe20000000800 */
[----:B------:R-:W4:Y:S01]  /*3b00*/  MUFU.EX2 R37, R22 ;  /* 0x0000001600257308 */ /* 0x000f220000000800 */
[----:B---3--:R-:W-:Y:S02]  /*3b10*/  FADD.FTZ R18, R18, R29 ;  /* 0x0000001d12127221 */ /* 0x008fe40000010000 */
[----:B------:R-:W-:Y:S02]  /*3b20*/  STS [R8+0x400], R17 ;  /* 0x0004001108007388 */ /* 0x000fe40000000800 */
[----:B0-----:R-:W-:Y:S02]  /*3b30*/  FADD.FTZ R18, R18, R31 ;  /* 0x0000001f12127221 */ /* 0x001fe40000010000 */
[----:B------:R-:W-:Y:S02]  /*3b40*/  STS [R8+0x600], R19 ;  /* 0x0006001308007388 */ /* 0x000fe40000000800 */
[----:B--2---:R-:W-:-:S02]  /*3b50*/  FADD.FTZ R18, R18, R33 ;  /* 0x0000002112127221 */ /* 0x004fc40000010000 */
[----:B------:R-:W-:Y:S02]  /*3b60*/  STS [R8+0x800], R21 ;  /* 0x0008001508007388 */ /* 0x000fe40000000800 */
[----:B-1----:R-:W-:Y:S02]  /*3b70*/  FADD.FTZ R18, R18, R35 ;  /* 0x0000002312127221 */ /* 0x002fe40000010000 */
[----:B------:R-:W-:Y:S04]  /*3b80*/  STS [R8+0xa00], R23 ;  /* 0x000a001708007388 */ /* 0x000fe80000000800 */
[----:B------:R4:W-:Y:S04]  /*3b90*/  STS [R8+0xc00], R5 ;  /* 0x000c000508007388 */ /* 0x0009e80000000800 */
[----:B------:R-:W-:Y:S04]  /*3ba0*/  STS [R8+0xe00], R25 ;  /* 0x000e001908007388 */ /* 0x000fe80000000800 */
[----:B------:R-:W-:Y:S01]  /*3bb0*/  STS [R8+0x1000], R27 ;  /* 0x0010001b08007388 */ /* 0x000fe20000000800 */
[----:B----4-:R-:W-:-:S03]  /*3bc0*/  FADD.FTZ R5, R18, R37 ;  /* 0x0000002512057221 */ /* 0x010fc60000010000 */
[----:B------:R-:W-:Y:S04]  /*3bd0*/  STS [R8+0x1200], R29 ;  /* 0x0012001d08007388 */ /* 0x000fe80000000800 */
[----:B------:R-:W-:Y:S04]  /*3be0*/  STS [R8+0x1400], R31 ;  /* 0x0014001f08007388 */ /* 0x000fe80000000800 */
[----:B------:R-:W-:Y:S04]  /*3bf0*/  STS [R8+0x1600], R33 ;  /* 0x0016002108007388 */ /* 0x000fe80000000800 */
[----:B------:R-:W-:Y:S04]  /*3c00*/  STS [R8+0x1800], R35 ;  /* 0x0018002308007388 */ /* 0x000fe80000000800 */
[----:B------:R0:W-:Y:S02]  /*3c10*/  STS [R8+0x1a00], R37 ;  /* 0x001a002508007388 */ /* 0x0001e40000000800 */
[----:B0-----:R-:W-:Y:S01]  /*3c20*/  IADD3 R8, PT, PT, R8, 0x2000, RZ ;  /* 0x0000200008087810 */ /* 0x001fe20007ffe0ff */
[----:B------:R-:W-:Y:S06]  /*3c30*/  @!P3 BRA `(.L_x_20017) ;  /* 0xfffffff80070b947 */ /* 0x000fec000383ffff */
.L_x_20016:
[----:B------:R-:W-:Y:S05]  /*3c40*/  BSYNC.RECONVERGENT B1 ;  /* 0x0000000000017941 */ /* 0x000fea0003800200 */
.L_x_20015:
        /* <DEDUP_REMOVED lines=55> */
.L_x_20019:
[----:B------:R-:W-:Y:S05]  /*3fc0*/  BSYNC.RECONVERGENT B1 ;  /* 0x0000000000017941 */ /* 0x000fea0003800200 */
.L_x_20018:
        /* <DEDUP_REMOVED lines=26> */
.L_x_20011:
[----:B------:R-:W-:Y:S05]  /*4170*/  BSYNC.RECONVERGENT B0 ;  /* 0x0000000000007941 */ /* 0x000fea0003800200 */
.L_x_20010:
        /* <DEDUP_REMOVED lines=22> */
[----:B------:R-:W-:Y:S03]  /*42e0*/  BSSY.RECONVERGENT B1, `(.L_x_20022) ;  /* 0x0000019000017945 */ /* 0x000fe60003800200 */
[----:B------:R-:W-:Y:S01]  /*42f0*/  IADD3 R3, PT, PT, R2, UR6, RZ ;  /* 0x0000000602037c10 */ /* 0x000fe2000fffe0ff */
[----:B0-----:R-:W-:Y:S01]  /*4300*/  FADD.FTZ R2, R5, 9.9999999747524270788e-07 ;  /* 0x358637bd05027421 */ /* 0x001fe20000010000 */
[----:B------:R-:W-:Y:S02]  /*4310*/  MOV R5, R46 ;  /* 0x0000002e00057202 */ /* 0x000fe40000000f00 */
        /* <DEDUP_REMOVED lines=14> */
.L_x_20024:
[----:B------:R-:W0:Y:S01]  /*4400*/  LDS R3, [R7] ;  /* 0x0000000007037984 */ /* 0x000e220000000800 */
[----:B------:R-:W-:-:S04]  /*4410*/  IADD3 R8, PT, PT, R8, 0x1, RZ ;  /* 0x0000000108087810 */ /* 0x000fc80007ffe0ff */
[----:B------:R-:W-:Y:S01]  /*4420*/  ISETP.NE.AND P0, PT, R8, RZ, PT ;  /* 0x000000ff0800720c */ /* 0x000fe20003f05270 */
[----:B0-----:R-:W-:-:S05]  /*4430*/  FMUL.FTZ R10, R3, R2 ;  /* 0x00000002030a7220 */ /* 0x001fca0000410000 */
[----:B------:R0:W-:Y:S02]  /*4440*/  STS [R7], R10 ;  /* 0x0000000a07007388 */ /* 0x0001e40000000800 */
[----:B0-----:R-:W-:-:S05]  /*4450*/  IADD3 R7, PT, PT, R7, 0x200, RZ ;  /* 0x0000020007077810 */ /* 0x001fca0007ffe0ff */
[----:B------:R-:W-:Y:S05]  /*4460*/  @P0 BRA `(.L_x_20024) ;  /* 0xfffffffc00e40947 */ /* 0x000fea000383ffff */
.L_x_20023:
[----:B------:R-:W-:Y:S05]  /*4470*/  BSYNC.RECONVERGENT B1 ;  /* 0x0000000000017941 */ /* 0x000fea0003800200 */
.L_x_20022:
        /* <DEDUP_REMOVED lines=13> */
.L_x_20027:
        /* <DEDUP_REMOVED lines=52> */
.L_x_20026:
[----:B------:R-:W-:Y:S05]  /*4890*/  BSYNC.RECONVERGENT B1 ;  /* 0x0000000000017941 */ /* 0x000fea0003800200 */
.L_x_20025:
        /* <DEDUP_REMOVED lines=31> */
.L_x_20029:
[----:B------:R-:W-:Y:S05]  /*4a90*/  BSYNC.RECONVERGENT B1 ;  /* 0x0000000000017941 */ /* 0x000fea0003800200 */
.L_x_20028:
        /* <DEDUP_REMOVED lines=14> */
.L_x_20021:
[----:B------:R-:W-:Y:S05]  /*4b80*/  BSYNC.RECONVERGENT B0 ;  /* 0x0000000000007941 */ /* 0x000fea0003800200 */
.L_x_20020:
[----:B------:R-:W-:Y:S01]  /*4b90*/  ISETP.GE.AND P0, PT, R11, UR5, PT ;  /* 0x000000050b007c0c */ /* 0x000fe2000bf06270 */
[----:B------:R-:W-:Y:S01]  /*4ba0*/  BAR.SYNC.DEFER_BLOCKING 0x0 ;  /* 0x0000000000007b1d */ /* 0x000fe20000010000 */
[----:B------:R-:W-:Y:S01]  /*4bb0*/  HFMA2 R38, -RZ, RZ, 0, 0 ;  /* 0x00000000ff267431 */ /* 0x000fe200000001ff */
[----:B------:R-:W-:Y:S01]  /*4bc0*/  CS2R R36, SRZ ;  /* 0x0000000000247805 */ /* 0x000fe2000001ff00 */
[----:B------:R-:W-:Y:S01]  /*4bd0*/  HFMA2 R7, -RZ, RZ, 0, 0 ;  /* 0x00000000ff077431 */ /* 0x000fe200000001ff */
        /* <DEDUP_REMOVED lines=11> */
[----:B-1----:R-:W-:-:S02]  /*4c90*/  MOV R10, RZ ;  /* 0x000000ff000a7202 */ /* 0x002fc40000000f00 */
[----:B------:R-:W-:Y:S02]  /*4ca0*/  CS2R R8, SRZ ;  /* 0x0000000000087805 */ /* 0x000fe4000001ff00 */
[----:B0-----:R-:W-:Y:S01]  /*4cb0*/  MOV R5, RZ ;  /* 0x000000ff00057202 */ /* 0x001fe20000000f00 */
[----:B--2---:R-:W-:Y:S06]  /*4cc0*/  @P0 BRA `(.L_x_20031) ;  /* 0x00000040008c0947 */ /* 0x004fec0003800000 */
[----:B------:R-:W-:Y:S01]  /*4cd0*/  SHF.R.U32.HI R2, RZ, 0x3, R46 ;  /* 0x00000003ff027819 */ /* 0x000fe2000001162e */
[----:B------:R-:W0:Y:S01]  /*4ce0*/  LDCU UR14, c[0x0][0x3d0] ;  /* 0x00007a00ff0e77ac */ /* 0x000e220008000800 */
[----:B------:R-:W-:Y:S02]  /*4cf0*/  MOV R13, UR4 ;  /* 0x00000004000d7c02 */ /* 0x000fe40008000f00 */
[----:B------:R-:W-:Y:S01]  /*4d00*/  LOP3.LUT R2, R2, 0x7c, RZ, 0xc0, !PT ;  /* 0x0000007c02027812 */ /* 0x000fe200078ec0ff */
[----:B------:R-:W1:Y:S01]  /*4d10*/  LDCU.64 UR16, c[0x0][0x3a8] ;  /* 0x00007500ff1077ac */ /* 0x000e620008000a00 */
[----:B------:R-:W-:Y:S02]  /*4d20*/  MOV R3, RZ ;  /* 0x000000ff00037202 */ /* 0x000fe40000000f00 */
[----:B------:R-:W-:Y:S02]  /*4d30*/  SHF.L.U32 R12, R46, 0x5, RZ ;  /* 0x000000052e0c7819 */ /* 0x000fe400000006ff */
[----:B------:R-:W-:Y:S01]  /*4d40*/  IADD3 R41, PT, PT, R11, -UR5, RZ ;  /* 0x800000050b297c10 */ /* 0x000fe2000fffe0ff */
[----:B------:R-:W-:Y:S01]  /*4d50*/  IMAD.WIDE R2, R13, 0x4, R2 ;  /* 0x000000040d027825 */ /* 0x000fe200078e0202 */
[----:B------:R-:W-:-:S02]  /*4d60*/  IADD3 R13, PT, PT, R6, 0x1a0, RZ ;  /* 0x000001a0060d7810 */ /* 0x000fc40007ffe0ff */
[----:B------:R-:W-:Y:S02]  /*4d70*/  LOP3.LUT R6, R12, 0x60, RZ, 0xe2, !PT ;  /* 0x000000600c067812 */ /* 0x000fe400078ee2ff */
[----:B------:R-:W-:Y:S02]  /*4d80*/  LEA R15, R4, R13, 0x18 ;  /* 0x0000000d040f7211 */ /* 0x000fe400078ec0ff */
[----:B------:R-:W-:Y:S01]  /*4d90*/  SHF.L.U32 R13, R46, 0x3, RZ ;  /* 0x000000032e0d7819 */ /* 0x000fe200000006ff */
[----:B0-----:R-:W-:Y:S01]  /*4da0*/  IMAD R48, R0, UR14, RZ ;  /* 0x0000000e00307c24 */ /* 0x001fe2000f8e02ff */
[----:B------:R-:W-:Y:S02]  /*4db0*/  LEA R4, R11, R6, 0x7 ;  /* 0x000000060b047211 */ /* 0x000fe400078e38ff */
[----:B------:R-:W-:Y:S02]  /*4dc0*/  LOP3.LUT R12, R13, 0x18, RZ, 0xc0, !PT ;  /* 0x000000180d0c7812 */ /* 0x000fe400078ec0ff */
[----:B-1----:R-:W-:-:S02]  /*4dd0*/  IADD3 R6, P0, PT, R2, UR16, RZ ;  /* 0x0000001002067c10 */ /* 0x002fc4000ff1e0ff */
[----:B------:R-:W-:Y:S02]  /*4de0*/  LEA R12, R11, R12, 0x5 ;  /* 0x0000000c0b0c7211 */ /* 0x000fe400078e28ff */
[----:B------:R-:W-:Y:S02]  /*4df0*/  IADD3 R4, PT, PT, R4, 0x10, R15 ;  /* 0x0000001004047810 */ /* 0x000fe40007ffe00f */
[----:B------:R-:W-:Y:S02]  /*4e00*/  IADD3.X R3, PT, PT, R3, UR17, RZ, P0, !PT ;  /* 0x0000001103037c10 */ /* 0x000fe400087fe4ff */
[----:B------:R-:W-:Y:S02]  /*4e10*/  IADD3 R2, PT, PT, R11, 0x1, RZ ;  /* 0x000000010b027810 */ /* 0x000fe40007ffe0ff */
[----:B------:R-:W-:Y:S02]  /*4e20*/  MOV R38, RZ ;  /* 0x000000ff00267202 */ /* 0x000fe40000000f00 */
[----:B------:R-:W-:-:S02]  /*4e30*/  LOP3.LUT R0, R13, 0xf8, RZ, 0xc0, !PT ;  /* 0x000000f80d007812 */ /* 0x000fc400078ec0ff */
[----:B------:R-:W-:Y:S02]  /*4e40*/  SHF.R.S32.HI R49, RZ, 0x1f, R48 ;  /* 0x0000001fff317819 */ /* 0x000fe40000011430 */
[----:B------:R-:W-:-:S07]  /*4e50*/  IADD3 R40, PT, PT, R12, 0x3, RZ ;  /* 0x000000030c287810 */ /* 0x000fce0007ffe0ff */
.L_x_20080:
[----:B------:R-:W-:Y:S01]  /*4e60*/  MOV R44, R6 ;  /* 0x00000006002c7202 */ /* 0x000fe20000000f00 */
[----:B------:R-:W0:Y:S01]  /*4e70*/  LDS.128 R16, [R4+-0x10] ;  /* 0xfffff00004107984 */ /* 0x000e220000000c00 */
[----:B------:R-:W-:-:S03]  /*4e80*/  MOV R45, R3 ;  /* 0x00000003002d7202 */ /* 0x000fc60000000f00 */
[----:B--2---:R1:W2:Y:S04]  /*4e90*/  LDS.128 R12, [R4] ;  /* 0x00000000040c7984 */ /* 0x0042a80000000c00 */
[----:B---34-:R4:W3:Y:S01]  /*4ea0*/  LDG.E.CONSTANT R43, desc[UR8][R44.64] ;  /* 0x000000082c2b7981 */ /* 0x0188e2000c1e9900 */
[----:B0-----:R-:W-:Y:S02]  /*4eb0*/  F2FP.F16.F32.PACK_AB R18, R19, R18 ;  /* 0x000000121312723e */ /* 0x001fe400000000ff */
[----:B----4-:R-:W-:Y:S01]  /*4ec0*/  F2FP.F16.F32.PACK_AB R45, R17, R16 ;  /* 0x00000010112d723e */ /* 0x010fe200000000ff */
[----:B---3--:R-:W-:-:S03]  /*4ed0*/  IMAD.WIDE R42, R43, UR15, R48 ;  /* 0x0000000f2b2a7c25 */ /* 0x008fc6000f8e0230 */
[----:B------:R-:W-:-:S04]  /*4ee0*/  IADD3 R42, P0, PT, R0, R42, RZ ;  /* 0x0000002a002a7210 */ /* 0x000fc80007f1e0ff */
[----:B------:R-:W-:Y:S02]  /*4ef0*/  IADD3.X R43, PT, PT, RZ, R43, RZ, P0, !PT ;  /* 0x0000002bff2b7210 */ /* 0x000fe400007fe4ff */
[C---:B------:R-:W-:Y:S02]  /*4f00*/  LEA R50, P1, R42.reuse, UR6, 0x1 ;  /* 0x000000062a327c11 */ /* 0x040fe4000f8208ff */
[----:B------:R-:W-:Y:S02]  /*4f10*/  ISETP.NE.AND P0, PT, R41, -0x1, PT ;  /* 0xffffffff2900780c */ /* 0x000fe40003f05270 */
[----:B-----5:R-:W-:Y:S02]  /*4f20*/  LEA.HI.X R51, R42, UR7, R43, 0x1, P1 ;  /* 0x000000072a337c11 */ /* 0x020fe400088f0c2b */
[----:B------:R-:W-:Y:S01]  /*4f30*/  MOV R42, R18 ;  /* 0x00000012002a7202 */ /* 0x000fe20000000f00 */
[----:B------:R-:W-:Y:S01]  /*4f40*/  BSSY.RECONVERGENT B1, `(.L_x_20032) ;  /* 0x0000022000017945 */ /* 0x000fe20003800200 */
[----:B------:R-:W-:Y:S01]  /*4f50*/  IADD3 R43, PT, PT, R40, -0x3, RZ ;  /* 0xfffffffd282b7810 */ /* 0x000fe20007ffe0ff */
[----:B------:R1:W5:Y:S06]  /*4f60*/  LDG.E.128.CONSTANT R16, desc[UR8][R50.64] ;  /* 0x0000000832107981 */ /* 0x00036c000c1e9d00 */
[----:B--2---:R-:W-:Y:S05]  /*4f70*/  @P0 BRA `(.L_x_20033) ;  /* 0x0000000000780947 */ /* 0x004fea0003800000 */
[C---:B------:R-:W-:Y:S02]  /*4f80*/  IADD3 R44, PT, PT, R40.reuse, -0x1, RZ ;  /* 0xffffffff282c7810 */ /* 0x040fe40007ffe0ff */
[----:B------:R-:W-:Y:S02]  /*4f90*/  ISETP.GE.AND P2, PT, R40, UR10, PT ;  /* 0x0000000a28007c0c */ /* 0x000fe4000bf46270 */
[----:B------:R-:W-:Y:S02]  /*4fa0*/  ISETP.GE.AND P1, PT, R44, UR10, PT ;  /* 0x0000000a2c007c0c */ /* 0x000fe4000bf26270 */
[C---:B-----5:R-:W-:Y:S02]  /*4fb0*/  PRMT R44, R17.reuse, 0x7632, R44 ;  /* 0x00007632112c7816 */ /* 0x060fe4000000002c */
[----:B------:R-:W-:Y:S02]  /*4fc0*/  SEL R17, R17, RZ, !P1 ;  /* 0x000000ff11117207 */ /* 0x000fe40004800000 */
[----:B------:R-:W-:-:S04]  /*4fd0*/  SEL R44, R44, RZ, !P2 ;  /* 0x000000ff2c2c7207 */ /* 0x000fc80005000000 */
[----:B------:R-:W-:Y:S02]  /*4fe0*/  PRMT R17, R17, 0x5410, R44 ;  /* 0x0000541011117816 */ /* 0x000fe4000000002c */
[----:B------:R-:W-:-:S04]  /*4ff0*/  IADD3 R44, PT, PT, R40, 0x1, RZ ;  /* 0x00000001282c7810 */ /* 0x000fc80007ffe0ff */
[----:B------:R-:W-:Y:S02]  /*5000*/  ISETP.GE.AND P1, PT, R44, UR10, PT ;  /* 0x0000000a2c007c0c */ /* 0x000fe4000bf26270 */
[----:B------:R-:W-:-:S04]  /*5010*/  IADD3 R44, PT, PT, R40, 0x2, RZ ;  /* 0x00000002282c7810 */ /* 0x000fc80007ffe0ff */
[----:B------:R-:W-:Y:S02]  /*5020*/  ISETP.GE.AND P2, PT, R44, UR10, PT ;  /* 0x0000000a2c007c0c */ /* 0x000fe4000bf46270 */
[C---:B------:R-:W-:Y:S02]  /*5030*/  PRMT R44, R18.reuse, 0x7632, R44 ;  /* 0x00007632122c7816 */ /* 0x040fe4000000002c */
[----:B------:R-:W-:Y:S02]  /*5040*/  SEL R18, R18, RZ, !P1 ;  /* 0x000000ff12127207 */ /* 0x000fe40004800000 */
[----:B------:R-:W-:Y:S02]  /*5050*/  SEL R47, R44, RZ, !P2 ;  /* 0x000000ff2c2f7207 */ /* 0x000fe40005000000 */
[----:B------:R-:W-:Y:S02]  /*5060*/  IADD3 R44, PT, PT, R40, 0x3, RZ ;  /* 0x00000003282c7810 */ /* 0x000fe40007ffe0ff */
        /* <DEDUP_REMOVED lines=15> */
.L_x_20033:
[----:B------:R-:W-:Y:S05]  /*5160*/  BSYNC.RECONVERGENT B1 ;  /* 0x0000000000017941 */ /* 0x000fea0003800200 */
.L_x_20032:
[----:B------:R-:W-:Y:S01]  /*5170*/  F2FP.F16.F32.PACK_AB R47, R13, R12 ;  /* 0x0000000c0d2f723e */ /* 0x000fe200000000ff */
[----:B-----5:R-:W-:Y:S01]  /*5180*/  HMUL2 R17, R42, R17 ;  /* 0x000000112a117232 */ /* 0x020fe20000000000 */
[----:B------:R-:W-:Y:S02]  /*5190*/  F2FP.F16.F32.PACK_AB R44, R15, R14 ;  /* 0x0000000e0f2c723e */ /* 0x000fe400000000ff */
[----:B------:R0:W5:Y:S01]  /*51a0*/  LDG.E.128.CONSTANT R12, desc[UR8][R50.64+0x200] ;  /* 0x00020008320c7981 */ /* 0x000162000c1e9d00 */
[----:B------:R-:W-:Y:S01]  /*51b0*/  HFMA2 R17, R45, R16, R17 ;  /* 0x000000102d117231 */ /* 0x000fe20000000011 */
[----:B------:R-:W-:Y:S03]  /*51c0*/  BSSY.RECONVERGENT B1, `(.L_x_20034) ;  /* 0x0000022000017945 */ /* 0x000fe60003800200 */
[----:B------:R-:W-:-:S04]  /*51d0*/  HFMA2 R17, R47, R18, R17 ;  /* 0x000000122f117231 */ /* 0x000fc80000000011 */
[----:B------:R-:W-:Y:S01]  /*51e0*/  HFMA2 R19, R44, R19, R17 ;  /* 0x000000132c137231 */ /* 0x000fe20000000011 */
[----:B0-----:R-:W-:Y:S06]  /*51f0*/  @P0 BRA `(.L_x_20035) ;  /* 0x0000000000780947 */ /* 0x001fec0003800000 */
        /* <DEDUP_REMOVED lines=17> */
[----:B------:R-:W-:Y:S02]  /*5310*/  IADD3 R16, PT, PT, R40, 0x4, RZ ;  /* 0x0000000428107810 */ /* 0x000fe40007ffe0ff */
[----:B------:R-:W-:Y:S02]  /*5320*/  PRMT R17, R15, 0x7632, R17 ;  /* 0x000076320f117816 */ /* 0x000fe40000000011 */
[----:B------:R-:W-:Y:S02]  /*5330*/  ISETP.GE.AND P4, PT, R16, UR10, PT ;  /* 0x0000000a10007c0c */ /* 0x000fe4000bf86270 */
[----:B------:R-:W-:Y:S02]  /*5340*/  IADD3 R16, PT, PT, R40, -0x2, RZ ;  /* 0xfffffffe28107810 */ /* 0x000fe40007ffe0ff */
[----:B------:R-:W-:-:S02]  /*5350*/  ISETP.GE.AND P1, PT, R43, UR10, PT ;  /* 0x0000000a2b007c0c */ /* 0x000fc4000bf26270 */
[----:B------:R-:W-:Y:S02]  /*5360*/  ISETP.GE.AND P2, PT, R16, UR10, PT ;  /* 0x0000000a10007c0c */ /* 0x000fe4000bf46270 */
[C---:B------:R-:W-:Y:S02]  /*5370*/  PRMT R16, R12.reuse, 0x7632, R16 ;  /* 0x000076320c107816 */ /* 0x040fe40000000010 */
[----:B------:R-:W-:Y:S02]  /*5380*/  SEL R18, R17, RZ, !P4 ;  /* 0x000000ff11127207 */ /* 0x000fe40006000000 */
[----:B------:R-:W-:Y:S02]  /*5390*/  SEL R12, R12, RZ, !P1 ;  /* 0x000000ff0c0c7207 */ /* 0x000fe40004800000 */
[----:B------:R-:W-:Y:S02]  /*53a0*/  SEL R15, R15, RZ, !P3 ;  /* 0x000000ff0f0f7207 */ /* 0x000fe40005800000 */
[----:B------:R-:W-:-:S02]  /*53b0*/  SEL R17, R16, RZ, !P2 ;  /* 0x000000ff10117207 */ /* 0x000fc40005000000 */
[----:B------:R-:W-:Y:S02]  /*53c0*/  PRMT R15, R15, 0x5410, R18 ;  /* 0x000054100f0f7816 */ /* 0x000fe40000000012 */
[----:B------:R-:W-:-:S07]  /*53d0*/  PRMT R12, R12, 0x5410, R17 ;  /* 0x000054100c0c7816 */ /* 0x000fce0000000011 */
.L_x_20035:
[----:B------:R-:W-:Y:S05]  /*53e0*/  BSYNC.RECONVERGENT B1 ;  /* 0x0000000000017941 */ /* 0x000fea0003800200 */
.L_x_20034:
[----:B-----5:R-:W-:-:S04]  /*53f0*/  HMUL2 R13, R42, R13 ;  /* 0x0000000d2a0d7232 */ /* 0x020fc80000000000 */
[----:B------:R-:W-:Y:S02]  /*5400*/  HFMA2 R13, R45, R12, R13 ;  /* 0x0000000c2d0d7231 */ /* 0x000fe4000000000d */
[--C-:B------:R-:W-:Y:S02]  /*5410*/  HADD2.F32 R12, -RZ, R19.reuse.H0_H0 ;  /* 0x20000013ff0c7230 */ /* 0x100fe40000004100 */
[----:B------:R-:W-:Y:S02]  /*5420*/  HADD2.F32 R19, -RZ, R19.H1_H1 ;  /* 0x30000013ff137230 */ /* 0x000fe40000004100 */
[----:B------:R-:W-:-:S03]  /*5430*/  HFMA2 R13, R47, R14, R13 ;  /* 0x0000000e2f0d7231 */ /* 0x000fc6000000000d */
[----:B------:R-:W-:Y:S01]  /*5440*/  FADD.FTZ R19, R12, R19 ;  /* 0x000000130c137221 */ /* 0x000fe20000010000 */
[----:B------:R-:W-:Y:S02]  /*5450*/  HFMA2 R16, R44, R15, R13 ;  /* 0x0000000f2c107231 */ /* 0x000fe4000000000d */
[----:B------:R0:W5:Y:S01]  /*5460*/  LDG.E.128.CONSTANT R12, desc[UR8][R50.64+0x400] ;  /* 0x00040008320c7981 */ /* 0x000162000c1e9d00 */
        /* <DEDUP_REMOVED lines=8> */
[----:B------:R-:W-:-:S02]  /*54f0*/  SEL R18, R17, RZ, !P2 ;  /* 0x000000ff11127207 */ /* 0x000fc40005000000 */
[C---:B------:R-:W-:Y:S02]  /*5500*/  IADD3 R17, PT, PT, R40.reuse, 0x1, RZ ;  /* 0x0000000128117810 */ /* 0x040fe40007ffe0ff */
[--C-:B------:R-:W-:Y:S02]  /*5510*/  PRMT R13, R13, 0x5410, R18.reuse ;  /* 0x000054100d0d7816 */ /* 0x100fe40000000012 */
[----:B------:R-:W-:Y:S02]  /*5520*/  ISETP.GE.AND P1, PT, R17, UR10, PT ;  /* 0x0000000a11007c0c */ /* 0x000fe4000bf26270 */
[----:B------:R-:W-:Y:S02]  /*5530*/  IADD3 R17, PT, PT, R40, 0x2, RZ ;  /* 0x0000000228117810 */ /* 0x000fe40007ffe0ff */
[----:B------:R-:W-:Y:S02]  /*5540*/  PRMT R18, R15, 0x7632, R18 ;  /* 0x000076320f127816 */ /* 0x000fe40000000012 */
[----:B------:R-:W-:-:S02]  /*5550*/  ISETP.GE.AND P2, PT, R17, UR10, PT ;  /* 0x0000000a11007c0c */ /* 0x000fc4000bf46270 */
[C---:B------:R-:W-:Y:S02]  /*5560*/  PRMT R17, R14.reuse, 0x7632, R17 ;  /* 0x000076320e117816 */ /* 0x040fe40000000011 */
[----:B------:R-:W-:Y:S02]  /*5570*/  SEL R14, R14, RZ, !P1 ;  /* 0x000000ff0e0e7207 */ /* 0x000fe40004800000 */
[----:B------:R-:W-:Y:S02]  /*5580*/  SEL R17, R17, RZ, !P2 ;  /* 0x000000ff11117207 */ /* 0x000fe40005000000 */
[----:B------:R-:W-:Y:S02]  /*5590*/  ISETP.GE.AND P1, PT, R43, UR10, PT ;  /* 0x0000000a2b007c0c */ /* 0x000fe4000bf26270 */
[----:B------:R-:W-:Y:S02]  /*55a0*/  PRMT R14, R14, 0x5410, R17 ;  /* 0x000054100e0e7816 */ /* 0x000fe40000000011 */
[----:B------:R-:W-:-:S04]  /*55b0*/  IADD3 R17, PT, PT, R40, 0x3, RZ ;  /* 0x0000000328117810 */ /* 0x000fc80007ffe0ff */
[----:B------:R-:W-:Y:S02]  /*55c0*/  ISETP.GE.AND P3, PT, R17, UR10, PT ;  /* 0x0000000a11007c0c */ /* 0x000fe4000bf66270 */
[C---:B------:R-:W-:Y:S02]  /*55d0*/  IADD3 R17, PT, PT, R40.reuse, 0x4, RZ ;  /* 0x0000000428117810 */ /* 0x040fe40007ffe0ff */
        /* <DEDUP_REMOVED lines=10> */
.L_x_20037:
[----:B------:R-:W-:Y:S05]  /*5680*/  BSYNC.RECONVERGENT B1 ;  /* 0x0000000000017941 */ /* 0x000fea0003800200 */
.L_x_20036:
[----:B-----5:R-:W-:-:S04]  /*5690*/  HMUL2 R13, R42, R13 ;  /* 0x0000000d2a0d7232 */ /* 0x020fc80000000000 */
[----:B------:R-:W-:Y:S02]  /*56a0*/  HFMA2 R17, R45, R12, R13 ;  /* 0x0000000c2d117231 */ /* 0x000fe4000000000d */
[--C-:B------:R-:W-:Y:S02]  /*56b0*/  HADD2.F32 R12, -RZ, R16.reuse.H0_H0 ;  /* 0x20000010ff0c7230 */ /* 0x100fe40000004100 */
[----:B------:R-:W-:Y:S02]  /*56c0*/  HADD2.F32 R13, -RZ, R16.H1_H1 ;  /* 0x30000010ff0d7230 */ /* 0x000fe40000004100 */
[----:B------:R-:W-:-:S03]  /*56d0*/  HFMA2 R16, R47, R14, R17 ;  /* 0x0000000e2f107231 */ /* 0x000fc60000000011 */
[----:B------:R-:W-:Y:S01]  /*56e0*/  FADD.FTZ R12, R12, R13 ;  /* 0x0000000d0c0c7221 */ /* 0x000fe20000010000 */
[----:B------:R-:W-:-:S03]  /*56f0*/  HFMA2 R16, R44, R15, R16 ;  /* 0x0000000f2c107231 */ /* 0x000fc60000000010 */
[----:B------:R-:W-:Y:S02]  /*5700*/  FADD.FTZ R37, R12, R37 ;  /* 0x000000250c257221 */ /* 0x000fe40000010000 */
[----:B------:R2:W5:Y:S01]  /*5710*/  LDG.E.128.CONSTANT R12, desc[UR8][R50.64+0x600] ;  /* 0x00060008320c7981 */ /* 0x000562000c1e9d00 */
[----:B------:R-:W-:Y:S04]  /*5720*/  BSSY.RECONVERGENT B1, `(.L_x_20038) ;  /* 0x0000020000017945 */ /* 0x000fe80003800200 */
        /* <DEDUP_REMOVED lines=31> */
.L_x_20039:
[----:B------:R-:W-:Y:S05]  /*5920*/  BSYNC.RECONVERGENT B1 ;  /* 0x0000000000017941 */ /* 0x000fea0003800200 */
.L_x_20038:
        /* <DEDUP_REMOVED lines=41> */
.L_x_20041:
[----:B------:R-:W-:Y:S05]  /*5bc0*/  BSYNC.RECONVERGENT B1 ;  /* 0x0000000000017941 */ /* 0x000fea0003800200 */
.L_x_20040:
        /* <DEDUP_REMOVED lines=41> */
.L_x_20043:
[----:B------:R-:W-:Y:S05]  /*5e60*/  BSYNC.RECONVERGENT B1 ;  /* 0x0000000000017941 */ /* 0x000fea0003800200 */
.L_x_20042:
        /* <DEDUP_REMOVED lines=41> */
.L_x_20045:
[----:B------:R-:W-:Y:S05]  /*6100*/  BSYNC.RECONVERGENT B1 ;  /* 0x0000000000017941 */ /* 0x000fea0003800200 */
.L_x_20044:
        /* <DEDUP_REMOVED lines=41> */
.L_x_20047:
[----:B------:R-:W-:Y:S05]  /*63a0*/  BSYNC.RECONVERGENT B1 ;  /* 0x0000000000017941 */ /* 0x000fea0003800200 */
.L_x_20046:
        /* <DEDUP_REMOVED lines=41> */
.L_x_20049:
[----:B------:R-:W-:Y:S05]  /*6640*/  BSYNC.RECONVERGENT B1 ;  /* 0x0000000000017941 */ /* 0x000fea0003800200 */
.L_x_20048:
        /* <DEDUP_REMOVED lines=41> */
.L_x_20051:
[----:B------:R-:W-:Y:S05]  /*68e0*/  BSYNC.RECONVERGENT B1 ;  /* 0x0000000000017941 */ /* 0x000fea0003800200 */
.L_x_20050:
        /* <DEDUP_REMOVED lines=41> */
.L_x_20053:
[----:B------:R-:W-:Y:S05]  /*6b80*/  BSYNC.RECONVERGENT B1 ;  /* 0x0000000000017941 */ /* 0x000fea0003800200 */
.L_x_20052:
        /* <DEDUP_REMOVED lines=41> */
.L_x_20055:
[----:B------:R-:W-:Y:S05]  /*6e20*/  BSYNC.RECONVERGENT B1 ;  /* 0x0000000000017941 */ /* 0x000fea0003800200 */
.L_x_20054:
        /* <DEDUP_REMOVED lines=41> */
.L_x_20057:
[----:B------:R-:W-:Y:S05]  /*70c0*/  BSYNC.RECONVERGENT B1 ;  /* 0x0000000000017941 */ /* 0x000fea0003800200 */
.L_x_20056:
        /* <DEDUP_REMOVED lines=41> */
.L_x_20059:
[----:B------:R-:W-:Y:S05]  /*7360*/  BSYNC.RECONVERGENT B1 ;  /* 0x0000000000017941 */ /* 0x000fea0003800200 */
.L_x_20058:
        /* <DEDUP_REMOVED lines=41> */
.L_x_20061:
[----:B------:R-:W-:Y:S05]  /*7600*/  BSYNC.RECONVERGENT B1 ;  /* 0x0000000000017941 */ /* 0x000fea0003800200 */
.L_x_20060:
        /* <DEDUP_REMOVED lines=41> */
.L_x_20063:
[----:B------:R-:W-:Y:S05]  /*78a0*/  BSYNC.RECONVERGENT B1 ;  /* 0x0000000000017941 */ /* 0x000fea0003800200 */
.L_x_20062:
        /* <DEDUP_REMOVED lines=41> */
.L_x_20065:
[----:B------:R-:W-:Y:S05]  /*7b40*/  BSYNC.RECONVERGENT B1 ;  /* 0x0000000000017941 */ /* 0x000fea0003800200 */
.L_x_20064:
        /* <DEDUP_REMOVED lines=41> */
.L_x_20067:
[----:B------:R-:W-:Y:S05]  /*7de0*/  BSYNC.RECONVERGENT B1 ;  /* 0x0000000000017941 */ /* 0x000fea0003800200 */
.L_x_20066:
        /* <DEDUP_REMOVED lines=41> */
.L_x_20069:
[----:B------:R-:W-:Y:S05]  /*8080*/  BSYNC.RECONVERGENT B1 ;  /* 0x0000000000017941 */ /* 0x000fea0003800200 */
.L_x_20068:
        /* <DEDUP_REMOVED lines=41> */
.L_x_20071:
[----:B------:R-:W-:Y:S05]  /*8320*/  BSYNC.RECONVERGENT B1 ;  /* 0x0000000000017941 */ /* 0x000fea0003800200 */
.L_x_20070:
        /* <DEDUP_REMOVED lines=41> */
.L_x_20073:
[----:B------:R-:W-:Y:S05]  /*85c0*/  BSYNC.RECONVERGENT B1 ;  /* 0x0000000000017941 */ /* 0x000fea0003800200 */
.L_x_20072:
        /* <DEDUP_REMOVED lines=41> */
.L_x_20075:
[----:B------:R-:W-:Y:S05]  /*8860*/  BSYNC.RECONVERGENT B1 ;  /* 0x0000000000017941 */ /* 0x000fea0003800200 */
.L_x_20074:
        /* <DEDUP_REMOVED lines=41> */
.L_x_20077:
[----:B------:R-:W-:Y:S05]  /*8b00*/  BSYNC.RECONVERGENT B1 ;  /* 0x0000000000017941 */ /* 0x000fea0003800200 */
.L_x_20076:
[----:B------:R0:W5:Y:S02]  /*8b10*/  LDG.E.128.CONSTANT R16, desc[UR8][R50.64+0x2e00] ;  /* 0x002e000832107981 */ /* 0x000164000c1e9d00 */
[----:B-----5:R-:W-:Y:S01]  /*8b20*/  HMUL2 R13, R42, R13 ;  /* 0x0000000d2a0d7232 */ /* 0x020fe20000000000 */
[----:B------:R-:W-:Y:S03]  /*8b30*/  BSSY.RECONVERGENT B1, `(.L_x_20078) ;  /* 0x000002b000017945 */ /* 0x000fe60003800200 */
[----:B------:R-:W-:Y:S02]  /*8b40*/  HFMA2 R13, R45, R12, R13 ;  /* 0x0000000c2d0d7231 */ /* 0x000fe4000000000d */
[----:B------:R-:W-:Y:S02]  /*8b50*/  HADD2.F32 R12, -RZ, R52.H0_H0 ;  /* 0x20000034ff0c7230 */ /* 0x000fe40000004100 */
[----:B------:R-:W-:-:S04]  /*8b60*/  HFMA2 R13, R47, R14, R13 ;  /* 0x0000000e2f0d7231 */ /* 0x000fc8000000000d */
[----:B------:R-:W-:Y:S02]  /*8b70*/  HFMA2 R15, R44, R15, R13 ;  /* 0x0000000f2c0f7231 */ /* 0x000fe4000000000d */
[----:B------:R-:W-:-:S03]  /*8b80*/  HADD2.F32 R13, -RZ, R52.H1_H1 ;  /* 0x30000034ff0d7230 */ /* 0x000fc60000004100 */
[--C-:B------:R-:W-:Y:S02]  /*8b90*/  HADD2.F32 R14, -RZ, R15.reuse.H0_H0 ;  /* 0x2000000fff0e7230 */ /* 0x100fe40000004100 */
[----:B------:R-:W-:Y:S01]  /*8ba0*/  FADD.FTZ R13, R12, R13 ;  /* 0x0000000d0c0d7221 */ /* 0x000fe20000010000 */
[----:B------:R-:W-:-:S03]  /*8bb0*/  HADD2.F32 R15, -RZ, R15.H1_H1 ;  /* 0x3000000fff0f7230 */ /* 0x000fc60000004100 */
[----:B------:R-:W-:Y:S02]  /*8bc0*/  FADD.FTZ R8, R13, R8 ;  /* 0x000000080d087221 */ /* 0x000fe40000010000 */
[----:B------:R-:W-:-:S04]  /*8bd0*/  FADD.FTZ R14, R14, R15 ;  /* 0x0000000f0e0e7221 */ /* 0x000fc80000010000 */
[----:B------:R-:W-:Y:S01]  /*8be0*/  FADD.FTZ R7, R14, R7 ;  /* 0x000000070e077221 */ /* 0x000fe20000010000 */
[----:B0-----:R-:W-:Y:S06]  /*8bf0*/  @P0 BRA `(.L_x_20079) ;  /* 0x0000000000780947 */ /* 0x001fec0003800000 */
[C---:B------:R-:W-:Y:S02]  /*8c00*/  IADD3 R12, PT, PT, R40.reuse, -0x2, RZ ;  /* 0xfffffffe280c7810 */ /* 0x040fe40007ffe0ff */
[----:B------:R-:W-:Y:S02]  /*8c10*/  IADD3 R13, PT, PT, R40, -0x1, RZ ;  /* 0xffffffff280d7810 */ /* 0x000fe40007ffe0ff */
[----:B------:R-:W-:Y:S02]  /*8c20*/  ISETP.GE.AND P2, PT, R12, UR10, PT ;  /* 0x0000000a0c007c0c */ /* 0x000fe4000bf46270 */
[C---:B------:R-:W-:Y:S02]  /*8c30*/  IADD3 R14, PT, PT, R40.reuse, 0x1, RZ ;  /* 0x00000001280e7810 */ /* 0x040fe40007ffe0ff */
[----:B------:R-:W-:Y:S02]  /*8c40*/  IADD3 R12, PT, PT, R40, 0x4, RZ ;  /* 0x00000004280c7810 */ /* 0x000fe40007ffe0ff */
[----:B------:R-:W-:-:S02]  /*8c50*/  ISETP.GE.AND P5, PT, R13, UR10, PT ;  /* 0x0000000a0d007c0c */ /* 0x000fc4000bfa6270 */
[----:B------:R-:W-:Y:S02]  /*8c60*/  ISETP.GE.AND P6, PT, R43, UR10, PT ;  /* 0x0000000a2b007c0c */ /* 0x000fe4000bfc6270 */
[----:B------:R-:W-:Y:S02]  /*8c70*/  IADD3 R13, PT, PT, R40, 0x2, RZ ;  /* 0x00000002280d7810 */ /* 0x000fe40007ffe0ff */
[----:B------:R-:W-:Y:S02]  /*8c80*/  ISETP.GE.AND P4, PT, R14, UR10, PT ;  /* 0x0000000a0e007c0c */ /* 0x000fe4000bf86270 */
[----:B------:R-:W-:Y:S02]  /*8c90*/  ISETP.GE.AND P0, PT, R12, UR10, PT ;  /* 0x0000000a0c007c0c */ /* 0x000fe4000bf06270 */
[----:B------:R-:W-:Y:S02]  /*8ca0*/  IADD3 R14, PT, PT, R40, 0x3, RZ ;  /* 0x00000003280e7810 */ /* 0x000fe40007ffe0ff */
[----:B------:R-:W-:-:S02]  /*8cb0*/  PRMT R12, R16, 0x7632, R12 ;  /* 0x00007632100c7816 */ /* 0x000fc4000000000c */
[----:B------:R-:W-:Y:S02]  /*8cc0*/  ISETP.GE.AND P1, PT, R13, UR10, PT ;  /* 0x0000000a0d007c0c */ /* 0x000fe4000bf26270 */
[----:B------:R-:W-:Y:S02]  /*8cd0*/  SEL R16, R16, RZ, !P6 ;  /* 0x000000ff10107207 */ /* 0x000fe40007000000 */
[----:B------:R-:W-:Y:S02]  /*8ce0*/  ISETP.GE.AND P6, PT, R40, UR10, PT ;  /* 0x0000000a28007c0c */ /* 0x000fe4000bfc6270 */
[----:B------:R-:W-:Y:S02]  /*8cf0*/  PRMT R13, R17, 0x7632, R13 ;  /* 0x00007632110d7816 */ /* 0x000fe4000000000d */
[----:B------:R-:W-:Y:S02]  /*8d00*/  ISETP.GE.AND P3, PT, R14, UR10, PT ;  /* 0x0000000a0e007c0c */ /* 0x000fe4000bf66270 */
[----:B------:R-:W-:-:S02]  /*8d10*/  PRMT R15, R18, 0x7632, R15 ;  /* 0x00007632120f7816 */ /* 0x000fc4000000000f */
[----:B------:R-:W-:Y:S02]  /*8d20*/  PRMT R43, R19, 0x7632, R43 ;  /* 0x00007632132b7816 */ /* 0x000fe4000000002b */
[----:B------:R-:W-:Y:S02]  /*8d30*/  SEL R14, R13, RZ, !P6 ;  /* 0x000000ff0d0e7207 */ /* 0x000fe40007000000 */
        /* <DEDUP_REMOVED lines=10> */
.L_x_20079:
[----:B------:R-:W-:Y:S05]  /*8de0*/  BSYNC.RECONVERGENT B1 ;  /* 0x0000000000017941 */ /* 0x000fea0003800200 */
.L_x_20078:
[----:B------:R-:W-:Y:S01]  /*8df0*/  HMUL2 R17, R42, R17 ;  /* 0x000000112a117232 */ /* 0x000fe20000000000 */
[----:B------:R-:W-:Y:S02]  /*8e00*/  IADD3 R13, PT, PT, R2, 0x3, RZ ;  /* 0x00000003020d7810 */ /* 0x000fe40007ffe0ff */
[----:B------:R-:W-:Y:S01]  /*8e10*/  IADD3 R6, P1, PT, R6, 0x10, RZ ;  /* 0x0000001006067810 */ /* 0x000fe20007f3e0ff */
[----:B------:R-:W-:Y:S01]  /*8e20*/  HFMA2 R17, R45, R16, R17 ;  /* 0x000000102d117231 */ /* 0x000fe20000000011 */
[----:B------:R-:W-:Y:S02]  /*8e30*/  ISETP.GE.AND P0, PT, R13, UR5, PT ;  /* 0x000000050d007c0c */ /* 0x000fe4000bf06270 */
[----:B------:R-:W-:Y:S01]  /*8e40*/  IADD3 R41, PT, PT, R41, 0x4, RZ ;  /* 0x0000000429297810 */ /* 0x000fe20007ffe0ff */
[----:B------:R-:W-:Y:S01]  /*8e50*/  HFMA2 R17, R47, R18, R17 ;  /* 0x000000122f117231 */ /* 0x000fe20000000011 */
[----:B------:R-:W-:Y:S02]  /*8e60*/  IADD3 R2, PT, PT, R2, 0x4, RZ ;  /* 0x0000000402027810 */ /* 0x000fe40007ffe0ff */
[----:B------:R-:W-:Y:S01]  /*8e70*/  IADD3 R40, PT, PT, R40, 0x80, RZ ;  /* 0x0000008028287810 */ /* 0x000fe20007ffe0ff */
[----:B------:R-:W-:Y:S01]  /*8e80*/  HFMA2 R17, R44, R19, R17 ;  /* 0x000000132c117231 */ /* 0x000fe20000000011 */
[----:B-1----:R-:W-:-:S02]  /*8e90*/  IADD3 R4, PT, PT, R4, 0x200, RZ ;  /* 0x0000020004047810 */ /* 0x002fc40007ffe0ff */
[----:B------:R-:W-:Y:S02]  /*8ea0*/  IADD3.X R3, PT, PT, RZ, R3, RZ, P1, !PT ;  /* 0x00000003ff037210 */ /* 0x000fe40000ffe4ff */
[--C-:B------:R-:W-:Y:S02]  /*8eb0*/  HADD2.F32 R12, -RZ, R17.reuse.H0_H0 ;  /* 0x20000011ff0c7230 */ /* 0x100fe40000004100 */
[----:B------:R-:W-:-:S05]  /*8ec0*/  HADD2.F32 R17, -RZ, R17.H1_H1 ;  /* 0x30000011ff117230 */ /* 0x000fca0000004100 */
[----:B------:R-:W-:-:S04]  /*8ed0*/  FADD.FTZ R12, R12, R17 ;  /* 0x000000110c0c7221 */ /* 0x000fc80000010000 */
[----:B------:R-:W-:Y:S01]  /*8ee0*/  FADD.FTZ R5, R12, R5 ;  /* 0x000000050c057221 */ /* 0x000fe20000010000 */
[----:B------:R-:W-:Y:S06]  /*8ef0*/  @!P0 BRA `(.L_x_20080) ;  /* 0xffffffbc00d88947 */ /* 0x000fec000383ffff */
.L_x_20031:
[----:B---3--:R-:W-:Y:S05]  /*8f00*/  BSYNC.RECONVERGENT B0 ;  /* 0x0000000000007941 */ /* 0x008fea0003800200 */
.L_x_20030:
[----:B------:R-:W0:Y:S01]  /*8f10*/  SHFL.BFLY PT, R3, R38, 0x2, 0x1f ;  /* 0x0c401f0026037f89 */ /* 0x000e2200000e0000 */
[----:B------:R-:W-:Y:S01]  /*8f20*/  SHF.R.U32.HI R2, RZ, 0x2, R39 ;  /* 0x00000002ff027819 */ /* 0x000fe20000011627 */
[----:B------:R-:W1:Y:S01]  /*8f30*/  S2UR UR5, SR_CgaCtaId ;  /* 0x00000000000579c3 */ /* 0x000e620000008800 */
[----:B------:R-:W-:Y:S01]  /*8f40*/  UMOV UR4, 0x400 ;  /* 0x0000040000047882 */ /* 0x000fe20000000000 */
[----:B------:R-:W3:Y:S01]  /*8f50*/  SHFL.BFLY PT, R0, R37, 0x2, 0x1f ;  /* 0x0c401f0025007f89 */ /* 0x000ee200000e0000 */
[----:B------:R-:W-:Y:S01]  /*8f60*/  UIADD3 UR4, UPT, UPT, UR4, 0x1a0, URZ ;  /* 0x000001a004047890 */ /* 0x000fe2000fffe0ff */
[----:B------:R-:W-:Y:S01]  /*8f70*/  IMAD R11, R11, 0xc0, R2 ;  /* 0x000000c00b0b7824 */ /* 0x000fe200078e0202 */
[----:B------:R-:W-:Y:S01]  /*8f80*/  BSSY.RECONVERGENT B0, `(.L_x_20081) ;  /* 0x0000084000007945 */ /* 0x000fe20003800200 */
[----:B------:R-:W2:Y:S01]  /*8f90*/  SHFL.BFLY PT, R40, R35, 0x2, 0x1f ;  /* 0x0c401f0023287f89 */ /* 0x000ea200000e0000 */
[C---:B------:R-:W-:Y:S02]  /*8fa0*/  LOP3.LUT P0, RZ, R46.reuse, 0x3c3, RZ, 0xc0, !PT ;  /* 0x000003c32eff7812 */ /* 0x040fe4000780c0ff */
[C---:B------:R-:W-:Y:S01]  /*8fb0*/  LOP3.LUT P1, RZ, R46.reuse, 0x3e3, RZ, 0xc0, !PT ;  /* 0x000003e32eff7812 */ /* 0x040fe2000782c0ff */
[----:B------:R-:W4:Y:S01]  /*8fc0*/  SHFL.BFLY PT, R47, R34, 0x2, 0x1f ;  /* 0x0c401f00222f7f89 */ /* 0x000f2200000e0000 */
[----:B------:R-:W-:-:S03]  /*8fd0*/  ISETP.GT.U32.AND P3, PT, R46, 0x1f, PT ;  /* 0x0000001f2e00780c */ /* 0x000fc60003f64070 */
[----:B------:R-:W4:Y:S04]  /*8fe0*/  SHFL.BFLY PT, R18, R33, 0x2, 0x1f ;  /* 0x0c401f0021127f89 */ /* 0x000f2800000e0000 */
[----:B------:R-:W4:Y:S04]  /*8ff0*/  SHFL.BFLY PT, R14, R31, 0x2, 0x1f ;  /* 0x0c401f001f0e7f89 */ /* 0x000f2800000e0000 */
[----:B------:R-:W4:Y:S01]  /*9000*/  SHFL.BFLY PT, R6, R29, 0x2, 0x1f ;  /* 0x0c401f001d067f89 */ /* 0x000f2200000e0000 */
[----:B0-----:R-:W-:Y:S01]  /*9010*/  FADD.FTZ R38, R3, R38 ;  /* 0x0000002603267221 */ /* 0x001fe20000010000 */
[----:B-1----:R-:W-:-:S02]  /*9020*/  ULEA UR4, UR5, UR4, 0x18 ;  /* 0x0000000405047291 */ /* 0x002fc4000f8ec0ff */
[----:B------:R-:W0:Y:S01]  /*9030*/  SHFL.BFLY PT, R41, R28, 0x2, 0x1f ;  /* 0x0c401f001c297f89 */ /* 0x000e2200000e0000 */
[----:B---3--:R-:W-:-:S03]  /*9040*/  FADD.FTZ R37, R0, R37 ;  /* 0x0000002500257221 */ /* 0x008fc60000010000 */
[----:B------:R-:W1:Y:S01]  /*9050*/  SHFL.BFLY PT, R16, R27, 0x2, 0x1f ;  /* 0x0c401f001b107f89 */ /* 0x000e6200000e0000 */
[----:B--2---:R-:W-:Y:S01]  /*9060*/  FADD.FTZ R35, R40, R35 ;  /* 0x0000002328237221 */ /* 0x004fe20000010000 */
[----:B------:R-:W-:Y:S02]  /*9070*/  LEA R11, R11, UR4, 0x2 ;  /* 0x000000040b0b7c11 */ /* 0x000fe4000f8e10ff */
[----:B------:R-:W2:Y:S01]  /*9080*/  SHFL.BFLY PT, R39, R26, 0x2, 0x1f ;  /* 0x0c401f001a277f89 */ /* 0x000ea200000e0000 */
[----:B----4-:R-:W-:-:S03]  /*9090*/  FADD.FTZ R34, R47, R34 ;  /* 0x000000222f227221 */ /* 0x010fc60000010000 */
[----:B------:R-:W3:Y:S01]  /*90a0*/  SHFL.BFLY PT, R17, R22, 0x2, 0x1f ;  /* 0x0c401f0016117f89 */ /* 0x000ee200000e0000 */
[----:B------:R-:W-:-:S03]  /*90b0*/  FADD.FTZ R33, R18, R33 ;  /* 0x0000002112217221 */ /* 0x000fc60000010000 */
        /* <DEDUP_REMOVED lines=15> */
[----:B------:R-:W-:Y:S01]  /*91b0*/  FADD.FTZ R23, R4, R23 ;  /* 0x0000001704177221 */ /* 0x000fe20000010000 */
[----:B------:R-:W-:Y:S02]  /*91c0*/  LOP3.LUT R4, R46, 0x3, RZ, 0xc0, !PT ;  /* 0x000000032e047812 */ /* 0x000fe400078ec0ff */
[----:B------:R-:W4:Y:S01]  /*91d0*/  SHFL.BFLY PT, R2, R21, 0x2, 0x1f ;  /* 0x0c401f0015027f89 */ /* 0x000f2200000e0000 */
[----:B------:R-:W-:Y:S01]  /*91e0*/  FADD.FTZ R3, R3, R8 ;  /* 0x0000000803037221 */ /* 0x000fe20000010000 */
[----:B------:R-:W-:Y:S02]  /*91f0*/  ISETP.NE.AND P2, PT, R4, RZ, PT ;  /* 0x000000ff0400720c */ /* 0x000fe40003f45270 */
[----:B------:R-:W4:Y:S01]  /*9200*/  SHFL.BFLY PT, R13, R10, 0x2, 0x1f ;  /* 0x0c401f000a0d7f89 */ /* 0x000f2200000e0000 */
[C---:B------:R-:W-:Y:S01]  /*9210*/  LOP3.LUT R8, R46.reuse, 0x3c0, RZ, 0xc0, !PT ;  /* 0x000003c02e087812 */ /* 0x040fe200078ec0ff */
[----:B0-----:R-:W-:Y:S01]  /*9220*/  FADD.FTZ R36, R49, R36 ;  /* 0x0000002431247221 */ /* 0x001fe20000010000 */
[----:B------:R-:W-:Y:S01]  /*9230*/  LOP3.LUT R4, R46, 0x3e0, RZ, 0xc0, !PT ;  /* 0x000003e02e047812 */ /* 0x000fe200078ec0ff */
[----:B------:R-:W0:Y:S01]  /*9240*/  SHFL.BFLY PT, R0, R9, 0x2, 0x1f ;  /* 0x0c401f0009007f89 */ /* 0x000e2200000e0000 */
[----:B-1----:R-:W-:Y:S01]  /*9250*/  FADD.FTZ R32, R45, R32 ;  /* 0x000000202d207221 */ /* 0x002fe20000010000 */
[----:B------:R-:W-:-:S02]  /*9260*/  ISETP.NE.OR P5, PT, R8, 0x40, P2 ;  /* 0x000000400800780c */ /* 0x000fc400017a5670 */
[----:B------:R-:W1:Y:S01]  /*9270*/  SHFL.BFLY PT, R14, R7, 0x2, 0x1f ;  /* 0x0c401f00070e7f89 */ /* 0x000e6200000e0000 */
[----:B--2---:R-:W-:Y:S01]  /*9280*/  FADD.FTZ R30, R43, R30 ;  /* 0x0000001e2b1e7221 */ /* 0x004fe20000010000 */
[----:B------:R-:W-:Y:S02]  /*9290*/  ISETP.NE.OR P4, PT, R4, 0x20, P2 ;  /* 0x000000200400780c */ /* 0x000fe40001785670 */
        /* <DEDUP_REMOVED lines=49> */
[----:B0-----:R-:W-:Y:S01]  /*95b0*/  FADD.FTZ R19, R2, R19 ;  /* 0x0000001302137221 */ /* 0x001fe20000010000 */
[----:B------:R-:W-:Y:S01]  /*95c0*/  BAR.SYNC.DEFER_BLOCKING 0x0 ;  /* 0x0000000000007b1d */ /* 0x000fe20000010000 */
[----:B------:R-:W-:Y:S01]  /*95d0*/  FADD.FTZ R14, R15, R14 ;  /* 0x0000000e0f0e7221 */ /* 0x000fe20000010000 */
[----:B-1----:R-:W-:Y:S01]  /*95e0*/  FADD.FTZ R13, R13, R16 ;  /* 0x000000100d0d7221 */ /* 0x002fe20000010000 */
        /* <DEDUP_REMOVED lines=29> */
.L_x_20082:
[----:B------:R-:W-:Y:S05]  /*97c0*/  BSYNC.RECONVERGENT B0 ;  /* 0x0000000000007941 */ /* 0x000fea0003800200 */
.L_x_20081:
        /* <DEDUP_REMOVED lines=24> */
[----:B------:R-:W-:-:S03]  /*9950*/  FADD.FTZ R33, R33, R18 ;  /* 0x0000001221217221 */ /* 0x000fc60000010000 */
        /* <DEDUP_REMOVED lines=11> */
[----:B0-----:R-:W-:-:S03]  /*9a10*/  FADD.FTZ R4, R4, R39 ;  /* 0x0000002704047221 */ /* 0x001fc60000010000 */
[----:B------:R-:W0:Y:S01]  /*9a20*/  LDS R48, [R11+0x2c0] ;  /* 0x0002c0000b307984 */ /* 0x000e220000000800 */
[----:B-1----:R-:W-:-:S03]  /*9a30*/  FADD.FTZ R5, R5, R26 ;  /* 0x0000001a05057221 */ /* 0x002fc60000010000 */
[----:B-----5:R-:W1:Y:S01]  /*9a40*/  LDS R51, [R11+0x2e0] ;  /* 0x0002e0000b337984 */ /* 0x020e620000000800 */
        /* <DEDUP_REMOVED lines=8> */
[----:B------:R-:W-:Y:S01]  /*9ad0*/  FADD.FTZ R3, R3, R44 ;  /* 0x0000002c03037221 */ /* 0x000fe20000010000 */
[----:B0-----:R-:W-:Y:S01]  /*9ae0*/  FADD.FTZ R7, R7, R48 ;  /* 0x0000003007077221 */ /* 0x001fe20000010000 */
[----:B-1----:R-:W-:-:S07]  /*9af0*/  FADD.FTZ R6, R6, R51 ;  /* 0x0000003306067221 */ /* 0x002fce0000010000 */
.L_x_20084:
[----:B------:R-:W-:Y:S05]  /*9b00*/  BSYNC.RECONVERGENT B0 ;  /* 0x0000000000007941 */ /* 0x000fea0003800200 */
.L_x_20083:
        /* <DEDUP_REMOVED lines=27> */
.L_x_20086:
[----:B------:R-:W-:Y:S05]  /*9cc0*/  BSYNC.RECONVERGENT B0 ;  /* 0x0000000000007941 */ /* 0x000fea0003800200 */
.L_x_20085:
[----:B------:R-:W-:Y:S06]  /*9cd0*/  BAR.SYNC.DEFER_BLOCKING 0x0 ;  /* 0x0000000000007b1d */ /* 0x000fec0000010000 */
[----:B------:R-:W-:Y:S04]  /*9ce0*/  BSSY.RECONVERGENT B0, `(.L_x_20087) ;  /* 0x0000032000007945 */ /* 0x000fe80003800200 */
[----:B------:R-:W-:Y:S05]  /*9cf0*/  @P1 BRA `(.L_x_20088) ;  /* 0x0000000000c01947 */ /* 0x000fea0003800000 */
[----:B-----5:R-:W0:Y:S04]  /*9d00*/  LDS R51, [R11+0x2e0] ;  /* 0x0002e0000b337984 */ /* 0x020e280000000800 */
        /* <DEDUP_REMOVED lines=8> */
[----:B------:R-:W4:Y:S04]  /*9d90*/  LDS R27, [R11+0x100] ;  /* 0x000100000b1b7984 */ /* 0x000f280000000800 */
        /* <DEDUP_REMOVED lines=26> */
[----:B------:R-:W1:Y:S01]  /*9f40*/  LDS R48, [R11+0x2c0] ;  /* 0x0002c0000b307984 */ /* 0x000e620000000800 */
        /* <DEDUP_REMOVED lines=11> */
.L_x_20088:
[----:B------:R-:W-:Y:S05]  /*a000*/  BSYNC.RECONVERGENT B0 ;  /* 0x0000000000007941 */ /* 0x000fea0003800200 */
.L_x_20087:
        /* <DEDUP_REMOVED lines=12> */
[----:B------:R-:W-:Y:S02]  /*a0d0*/  PRMT R2, R37, 0x7632, R2 ;  /* 0x0000763225027816 */ /* 0x000fe40000000002 */
[----:B------:R-:W-:-:S02]  /*a0e0*/  F2FP.F16.F32.PACK_AB R29, R29, R30 ;  /* 0x0000001e1d1d723e */ /* 0x000fc400000000ff */
[----:B------:R-:W-:Y:S02]  /*a0f0*/  F2FP.F16.F32.PACK_AB R4, R4, R21 ;  /* 0x000000150404723e */ /* 0x000fe400000000ff */
[----:B------:R-:W-:Y:S02]  /*a100*/  F2FP.F16.F32.PACK_AB R5, R8, R5 ;  /* 0x000000050805723e */ /* 0x000fe400000000ff */
[----:B------:R-:W-:Y:S02]  /*a110*/  PRMT R8, R4, 0x7632, R8 ;  /* 0x0000763204087816 */ /* 0x000fe40000000008 */
[----:B------:R-:W-:Y:S02]  /*a120*/  F2FP.F16.F32.PACK_AB R33, R33, R34 ;  /* 0x000000222121723e */ /* 0x000fe400000000ff */
[----:B------:R-:W-:Y:S02]  /*a130*/  F2FP.F16.F32.PACK_AB R31, R31, R32 ;  /* 0x000000201f1f723e */ /* 0x000fe400000000ff */
        /* <DEDUP_REMOVED lines=8> */
[----:B------:R-:W-:-:S02]  /*a1c0*/  PRMT R15, R33, 0x7632, R15 ;  /* 0x00007632210f7816 */ /* 0x000fc4000000000f */
[----:B------:R-:W-:Y:S02]  /*a1d0*/  IADD3.X R11, PT, PT, RZ, RZ, RZ, P0, P1 ;  /* 0x000000ffff0b7210 */ /* 0x000fe400007e24ff */
[C---:B---3--:R-:W-:Y:S02]  /*a1e0*/  LEA R16, P0, R46.reuse, UR10, 0x1 ;  /* 0x0000000a2e107c11 */ /* 0x048fe4000f8008ff */
[----:B------:R-:W-:Y:S02]  /*a1f0*/  PRMT R18, R31, 0x7632, R18 ;  /* 0x000076321f127816 */ /* 0x000fe40000000012 */
[--C-:B------:R-:W-:Y:S02]  /*a200*/  LEA.HI.X R17, R46, UR11, R11.reuse, 0x1, P0 ;  /* 0x0000000b2e117c11 */ /* 0x100fe400080f0c0b */
[----:B------:R-:W-:Y:S02]  /*a210*/  PRMT R11, R35, 0x7632, R11 ;  /* 0x00007632230b7816 */ /* 0x000fe4000000000b */
[----:B------:R-:W-:Y:S01]  /*a220*/  PRMT R10, R12, 0x7632, R10 ;  /* 0x000076320c0a7816 */ /* 0x000fe2000000000a */
[----:B------:R0:W-:Y:S01]  /*a230*/  STG.E.U16 desc[UR8][R16.64+0x10], R2 ;  /* 0x0000100210007986 */ /* 0x0001e2000c101508 */
[----:B------:R-:W-:-:S03]  /*a240*/  PRMT R3, R0, 0x7632, R3 ;  /* 0x0000763200037816 */ /* 0x000fc60000000003 */
[----:B------:R1:W-:Y:S04]  /*a250*/  STG.E.U16 desc[UR8][R16.64+0x30], R11 ;  /* 0x0000300b10007986 */ /* 0x0003e8000c101508 */
[----:B------:R2:W-:Y:S01]  /*a260*/  STG.E.U16 desc[UR8][R16.64+0xa0], R4 ;  /* 0x0000a00410007986 */ /* 0x0005e2000c101508 */
[----:B0-----:R-:W-:-:S03]  /*a270*/  PRMT R2, R29, 0x7632, R2 ;  /* 0x000076321d027816 */ /* 0x001fc60000000002 */
[----:B------:R0:W-:Y:S01]  /*a280*/  STG.E.U16 desc[UR8][R16.64+0xb0], R8 ;  /* 0x0000b00810007986 */ /* 0x0001e2000c101508 */
[----:B-1----:R-:W-:-:S03]  /*a290*/  PRMT R11, R5, 0x7632, R11 ;  /* 0x00007632050b7816 */ /* 0x002fc6000000000b */
[----:B------:R1:W-:Y:S01]  /*a2a0*/  STG.E.U16 desc[UR8][R16.64+0x90], R2 ;  /* 0x0000900210007986 */ /* 0x0003e2000c101508 */
[----:B--2---:R-:W-:-:S03]  /*a2b0*/  PRMT R4, R6, 0x7632, R4 ;  /* 0x0000763206047816 */ /* 0x004fc60000000004 */
        /* <DEDUP_REMOVED lines=22> */
.L_x_20089:
        /* <DEDUP_REMOVED lines=14> */
.L_x_25951:


//--------------------- .text._ZN4vllm25paged_attention_v1_kernelIttLi128ELi32ELi128ELNS_18Fp8KVCacheDataTypeE0ELb0EEEvPT_PKS2_PKT0_S8_ifPKiSA_iPKfiiiSC_SC_iiiii --------------------------
	.section	.text._ZN4vllm25paged_attention_v1_kernelIttLi128ELi32ELi128ELNS_18Fp8KVCacheDataTypeE0ELb0EEEvPT_PKS2_PKT0_S8_ifPKiSA_iPKfiiiSC_SC_iiiii,"ax",@progbits
	.align	128
        .global         _ZN4vllm25paged_attention_v1_kernelIttLi128ELi32ELi128ELNS_18Fp8KVCacheDataTypeE0ELb0EEEvPT_PKS2_PKT0_S8_ifPKiSA_iPKfiiiSC_SC_iiiii
        .type           _ZN4vllm25paged_attention_v1_kernelIttLi128ELi32ELi128ELNS_18Fp8KVCacheDataTypeE0ELb0EEEvPT_PKS2_PKT0_S8_ifPKiSA_iPKfiiiSC_SC_iiiii,@function
        .size           _ZN4vllm25paged_attention_v1_kernelIttLi128ELi32ELi128ELNS_18Fp8KVCacheDataTypeE0ELb0EEEvPT_PKS2_PKT0_S8_ifPKiSA_iPKfiiiSC_SC_iiiii,(.L_x_25952 - _ZN4vllm25paged_attention_v1_kernelIttLi128ELi32ELi128ELNS_18Fp8KVCacheDataTypeE0ELb0EEEvPT_PKS2_PKT0_S8_ifPKiSA_iPKfiiiSC_SC_iiiii)
        .other          _ZN4vllm25paged_attention_v1_kernelIttLi128ELi32ELi128ELNS_18Fp8KVCacheDataTypeE0ELb0EEEvPT_PKS2_PKT0_S8_ifPKiSA_iPKfiiiSC_SC_iiiii,@"STO_CUDA_ENTRY STV_DEFAULT"
_ZN4vllm25paged_attention_v1_kernelIttLi128ELi32ELi128ELNS_18Fp8KVCacheDataTypeE0ELb0EEEvPT_PKS2_PKT0_S8_ifPKiSA_iPKfiiiSC_SC_iiiii:
.text._ZN4vllm25paged_attention_v1_kernelIttLi128ELi32ELi128ELNS_18Fp8KVCacheDataTypeE0ELb0EEEvPT_PKS2_PKT0_S8_ifPKiSA_iPKfiiiSC_SC_iiiii:
        /* <DEDUP_REMOVED lines=9> */
[----:B------:R-:W-:Y:S01]  /*0090*/  HFMA2 R50, -RZ, RZ, 0, 0 ;  /* 0x00000000ff327431 */ /* 0x000fe200000001ff */
[----:B------:R-:W1:Y:S01]  /*00a0*/  LDCU UR8, c[0x0][0x3d0] ;  /* 0x00007a00ff0877ac */ /* 0x000e620008000800 */
[----:B------:R-:W-:Y:S01]  /*00b0*/  MOV R48, 0xff7fffff ;  /* 0xff7fffff00307802 */ /* 0x000fe20000000f00 */
[----:B------:R-:W1:Y:S01]  /*00c0*/  LDCU UR9, c[0x0][0x3cc] ;  /* 0x00007980ff0977ac */ /* 0x000e620008000800 */
[----:B------:R-:W1:Y:S01]  /*00d0*/  LDCU UR12, c[0x0][0x3a4] ;  /* 0x00007480ff0c77ac */ /* 0x000e620008000800 */
[----:B------:R-:W1:Y:S01]  /*00e0*/  LDCU.64 UR10, c[0x0][0x390] ;  /* 0x00007200ff0a77ac */ /* 0x000e620008000a00 */
[----:B0-----:R-:W-:Y:S01]  /*00f0*/  ISETP.GT.U32.AND P1, PT, R43, 0xf, PT ;  /* 0x0000000f2b00780c */ /* 0x001fe20003f24070 */
[----:B-1----:R-:W-:-:S06]  /*0100*/  IMAD.WIDE.U32 R52, R44, 0x4, R52 ;  /* 0x000000042c347825 */ /* 0x002fcc00078e0034 */
[----:B--2---:R-:W2:Y:S06]  /*0110*/  LDG.E.CONSTANT R52, desc[UR6][R52.64] ;  /* 0x0000000634347981 */ /* 0x004eac000c1e9900 */
[----:B------:R-:W0:Y:S01]  /*0120*/  @!P1 LDC.64 R6, c[0x0][0x388] ;  /* 0x0000e200ff069b82 */ /* 0x000e220000000a00 */
[----:B---3--:R-:W-:Y:S01]  /*0130*/  IMAD R2, R44, UR4, RZ ;  /* 0x000000042c027c24 */ /* 0x008fe2000f8e02ff */
[----:B----4-:R-:W-:Y:S01]  /*0140*/  @!P1 SHF.L.U32 R4, R0, 0x7, RZ ;  /* 0x0000000700049819 */ /* 0x010fe200000006ff */
[----:B------:R-:W1:Y:S01]  /*0150*/  LDCU UR4, c[0x0][0x3b8] ;  /* 0x00007700ff0477ac */ /* 0x000e620008000800 */
[----:B------:R-:W-:-:S04]  /*0160*/  @!P1 SHF.L.U32 R3, R43, 0x3, RZ ;  /* 0x000000032b039819 */ /* 0x000fc800000006ff */
[----:B------:R-:W-:Y:S02]  /*0170*/  @!P1 IADD3 R3, P0, P2, R3, R2, R4 ;  /* 0x0000000203039210 */ /* 0x000fe40007a1e004 */
[----:B------:R-:W-:-:S04]  /*0180*/  SHF.R.S32.HI R2, RZ, 0x1f, R2 ;  /* 0x0000001fff027819 */ /* 0x000fc80000011402 */
[----:B------:R-:W-:Y:S02]  /*0190*/  @!P1 IADD3.X R2, PT, PT, RZ, R2, RZ, P0, P2 ;  /* 0x00000002ff029210 */ /* 0x000fe400007e44ff */
[----:B0-----:R-:W-:-:S04]  /*01a0*/  @!P1 LEA R4, P0, R3, R6, 0x1 ;  /* 0x0000000603049211 */ /* 0x001fc800078008ff */
[----:B------:R-:W-:-:S06]  /*01b0*/  @!P1 LEA.HI.X R5, R3, R7, R2, 0x1, P0 ;  /* 0x0000000703059211 */ /* 0x000fcc00000f0c02 */
[----:B------:R-:W3:Y:S01]  /*01c0*/  @!P1 LDG.E.128.CONSTANT R4, desc[UR6][R4.64] ;  /* 0x0000000604049981 */ /* 0x000ee2000c1e9d00 */
[----:B------:R-:W-:-:S04]  /*01d0*/  IABS R11, R10 ;  /* 0x0000000a000b7213 */ /* 0x000fc80000000000 */
[----:B------:R-:W0:Y:S08]  /*01e0*/  I2F.RP R8, R11 ;  /* 0x0000000b00087306 */ /* 0x000e300000209400 */
[----:B0-----:R-:W0:Y:S02]  /*01f0*/  MUFU.RCP R8, R8 ;  /* 0x0000000800087308 */ /* 0x001e240000001000 */
[----:B0-----:R-:W-:-:S06]  /*0200*/  IADD3 R2, PT, PT, R8, 0xffffffe, RZ ;  /* 0x0ffffffe08027810 */ /* 0x001fcc0007ffe0ff */
[----:B------:R0:W4:Y:S02]  /*0210*/  F2I.FTZ.U32.TRUNC.NTZ R3, R2 ;  /* 0x0000000200037305 */ /* 0x000124000021f000 */
[----:B0-----:R-:W-:Y:S01]  /*0220*/  HFMA2 R2, -RZ, RZ, 0, 0 ;  /* 0x00000000ff027431 */ /* 0x001fe200000001ff */
[----:B----4-:R-:W-:-:S05]  /*0230*/  IADD3 R12, PT, PT, RZ, -R3, RZ ;  /* 0x80000003ff0c7210 */ /* 0x010fca0007ffe0ff */
[----:B------:R-:W-:Y:S01]  /*0240*/  IMAD R13, R12, R11, RZ ;  /* 0x0000000b0c0d7224 */ /* 0x000fe200078e02ff */
[----:B------:R-:W-:-:S03]  /*0250*/  IABS R12, R9 ;  /* 0x00000009000c7213 */ /* 0x000fc60000000000 */
[----:B------:R-:W-:-:S06]  /*0260*/  IMAD.HI.U32 R3, R3, R13, R2 ;  /* 0x0000000d03037227 */ /* 0x000fcc00078e0002 */
        /* <DEDUP_REMOVED lines=13> */
[----:B------:R-:W-:Y:S02]  /*0340*/  @!P2 LOP3.LUT R13, RZ, R10, RZ, 0x33, !PT ;  /* 0x0000000aff0da212 */ /* 0x000fe400078e33ff */
[----:B------:R-:W0:Y:S02]  /*0350*/  LDC.64 R10, c[0x0][0x3c0] ;  /* 0x0000f000ff0a7b82 */ /* 0x000e240000000a00 */
[----:B------:R-:W-:-:S04]  /*0360*/  IABS R12, R13 ;  /* 0x0000000d000c7213 */ /* 0x000fc80000000000 */
[----:B------:R-:W4:Y:S08]  /*0370*/  I2F.RP R8, R12 ;  /* 0x0000000c00087306 */ /* 0x000f300000209400 */
[----:B----4-:R-:W4:Y:S02]  /*0380*/  MUFU.RCP R8, R8 ;  /* 0x0000000800087308 */ /* 0x010f240000001000 */
[----:B----4-:R-:W-:-:S06]  /*0390*/  IADD3 R2, PT, PT, R8, 0xffffffe, RZ ;  /* 0x0ffffffe08027810 */ /* 0x010fcc0007ffe0ff */
[----:B------:R4:W1:Y:S01]  /*03a0*/  F2I.FTZ.U32.TRUNC.NTZ R3, R2 ;  /* 0x0000000200037305 */ /* 0x000862000021f000 */
[----:B0-----:R-:W-:Y:S02]  /*03b0*/  ISETP.NE.U32.AND P0, PT, R10, RZ, PT ;  /* 0x000000ff0a00720c */ /* 0x001fe40003f05070 */
[----:B------:R-:W-:Y:S02]  /*03c0*/  IABS R10, R0 ;  /* 0x00000000000a7213 */ /* 0x000fe40000000000 */
[----:B------:R-:W-:Y:S01]  /*03d0*/  ISETP.NE.AND.EX P0, PT, R11, RZ, PT, P0 ;  /* 0x000000ff0b00720c */ /* 0x000fe20003f05300 */
[----:B----4-:R-:W-:Y:S01]  /*03e0*/  HFMA2 R2, -RZ, RZ, 0, 0 ;  /* 0x00000000ff027431 */ /* 0x010fe200000001ff */
[----:B-1----:R-:W-:-:S05]  /*03f0*/  IADD3 R9, PT, PT, RZ, -R3, RZ ;  /* 0x80000003ff097210 */ /* 0x002fca0007ffe0ff */
[----:B------:R-:W-:Y:S01]  /*0400*/  IMAD R9, R9, R12, RZ ;  /* 0x0000000c09097224 */ /* 0x000fe200078e02ff */
[----:B------:R-:W-:-:S03]  /*0410*/  IABS R14, R13 ;  /* 0x0000000d000e7213 */ /* 0x000fc60000000000 */
[----:B------:R-:W-:Y:S01]  /*0420*/  IMAD.HI.U32 R3, R3, R9, R2 ;  /* 0x0000000903037227 */ /* 0x000fe200078e0002 */
[----:B------:R-:W-:Y:S02]  /*0430*/  MOV R9, R10 ;  /* 0x0000000a00097202 */ /* 0x000fe40000000f00 */
[----:B------:R-:W-:-:S03]  /*0440*/  IADD3 R2, PT, PT, RZ, -R14, RZ ;  /* 0x8000000eff027210 */ /* 0x000fc60007ffe0ff */
[----:B------:R-:W-:-:S04]  /*0450*/  IMAD.HI.U32 R8, R3, R9, RZ ;  /* 0x0000000903087227 */ /* 0x000fc800078e00ff */
[----:B------:R-:W-:Y:S02]  /*0460*/  IMAD R9, R8, R2, R9 ;  /* 0x0000000208097224 */ /* 0x000fe400078e0209 */
[----:B------:R-:W0:Y:S01]  /*0470*/  @P0 LDC.64 R2, c[0x0][0x3c0] ;  /* 0x0000f000ff020b82 */ /* 0x000e220000000a00 */
[----:B------:R-:W1:Y:S02]  /*0480*/  @!P1 S2R R10, SR_CgaCtaId ;  /* 0x00000000000a9919 */ /* 0x000e640000008800 */
[----:B------:R-:W-:-:S13]  /*0490*/  ISETP.GT.U32.AND P3, PT, R12, R9, PT ;  /* 0x000000090c00720c */ /* 0x000fda0003f64070 */
[----:B------:R-:W-:Y:S02]  /*04a0*/  @!P3 IMAD.IADD R9, R9, 0x1, -R12 ;  /* 0x000000010909b824 */ /* 0x000fe400078e0a0c */
[C---:B0-----:R-:W-:Y:S01]  /*04b0*/  @P0 IMAD.WIDE.U32 R2, R0.reuse, 0x4, R2 ;  /* 0x0000000400020825 */ /* 0x041fe200078e0002 */
[----:B------:R-:W-:Y:S02]  /*04c0*/  LOP3.LUT R0, R0, R13, RZ, 0x3c, !PT ;  /* 0x0000000d00007212 */ /* 0x000fe400078e3cff */
[----:B------:R-:W-:Y:S02]  /*04d0*/  ISETP.GE.U32.AND P2, PT, R9, R12, PT ;  /* 0x0000000c0900720c */ /* 0x000fe40003f46070 */
[----:B------:R-:W-:Y:S01]  /*04e0*/  ISETP.GE.AND P4, PT, R0, RZ, PT ;  /* 0x000000ff0000720c */ /* 0x000fe20003f86270 */
[----:B------:R0:W5:Y:S01]  /*04f0*/  @P0 LDG.E.CONSTANT R50, desc[UR6][R2.64] ;  /* 0x0000000602320981 */ /* 0x000162000c1e9900 */
[----:B------:R-:W-:Y:S02]  /*0500*/  @!P3 IADD3 R8, PT, PT, R8, 0x1, RZ ;  /* 0x000000010808b810 */ /* 0x000fe40007ffe0ff */
[----:B------:R-:W-:-:S02]  /*0510*/  SHF.R.U32.HI R51, RZ, 0x5, R43 ;  /* 0x00000005ff337819 */ /* 0x000fc4000001162b */
[----:B------:R-:W-:Y:S02]  /*0520*/  @!P1 MOV R9, 0x400 ;  /* 0x0000040000099802 */ /* 0x000fe40000000f00 */
[----:B------:R-:W-:-:S03]  /*0530*/  ISETP.NE.AND P0, PT, R13, RZ, PT ;  /* 0x000000ff0d00720c */ /* 0x000fc60003f05270 */
[----:B------:R-:W-:Y:S02]  /*0540*/  @P2 IADD3 R8, PT, PT, R8, 0x1, RZ ;  /* 0x0000000108082810 */ /* 0x000fe40007ffe0ff */
[----:B--2---:R-:W-:-:S04]  /*0550*/  IADD3 R11, PT, PT, R52, 0x1f, RZ ;  /* 0x0000001f340b7810 */ /* 0x004fc80007ffe0ff */
[----:B------:R-:W-:-:S04]  /*0560*/  SHF.R.S32.HI R0, RZ, 0x1f, R11 ;  /* 0x0000001fff007819 */ /* 0x000fc8000001140b */
[----:B------:R-:W-:-:S04]  /*0570*/  LEA.HI R42, R0, R11, RZ, 0x5 ;  /* 0x0000000b002a7211 */ /* 0x000fc800078f28ff */
[----:B------:R-:W-:Y:S02]  /*0580*/  SHF.R.S32.HI R42, RZ, 0x5, R42 ;  /* 0x00000005ff2a7819 */ /* 0x000fe4000001142a */
[----:B-1----:R-:W-:Y:S02]  /*0590*/  @!P1 LEA R10, R10, R9, 0x18 ;  /* 0x000000090a0a9211 */ /* 0x002fe400078ec0ff */
[----:B------:R-:W-:Y:S02]  /*05a0*/  ISETP.GE.AND P2, PT, R51, R42, PT ;  /* 0x0000002a3300720c */ /* 0x000fe40003f46270 */
[----:B------:R-:W-:Y:S02]  /*05b0*/  @!P1 LEA R10, R43, R10, 0x4 ;  /* 0x0000000a2b0a9211 */ /* 0x000fe400078e20ff */
[----:B------:R-:W-:Y:S01]  /*05c0*/  MOV R0, R8 ;  /* 0x0000000800007202 */ /* 0x000fe20000000f00 */
[----:B------:R-:W-:Y:S01]  /*05d0*/  IMAD R49, R44, UR4, RZ ;  /* 0x000000042c317c24 */ /* 0x000fe2000f8e02ff */
[----:B------:R-:W-:Y:S02]  /*05e0*/  BSSY.RECONVERGENT B0, `(.L_x_20090) ;  /* 0x00001db000007945 */ /* 0x000fe40003800200 */
[----:B------:R-:W-:-:S02]  /*05f0*/  @!P4 IADD3 R0, PT, PT, RZ, -R0, RZ ;  /* 0x80000000ff00c210 */ /* 0x000fc40007ffe0ff */
[----:B------:R-:W-:Y:S01]  /*0600*/  @!P0 LOP3.LUT R0, RZ, R13, RZ, 0x33, !PT ;  /* 0x0000000dff008212 */ /* 0x000fe200078e33ff */
[----:B---3--:R0:W-:Y:S01]  /*0610*/  @!P1 STS.128 [R10], R4 ;  /* 0x000000040a009388 */ /* 0x0081e20000000c00 */
[----:B------:R-:W-:Y:S06]  /*0620*/  BAR.SYNC.DEFER_BLOCKING 0x0 ;  /* 0x0000000000007b1d */ /* 0x000fec0000010000 */
[----:B------:R-:W-:Y:S05]  /*0630*/  @P2 BRA `(.L_x_20091) ;  /* 0x0000001c00542947 */ /* 0x000fea0003800000 */
[----:B0-----:R-:W0:Y:S01]  /*0640*/  S2R R2, SR_CgaCtaId ;  /* 0x0000000000027919 */ /* 0x001e220000008800 */
[----:B------:R-:W1:Y:S01]  /*0650*/  LDCU.64 UR4, c[0x0][0x3a8] ;  /* 0x00007500ff0477ac */ /* 0x000e620008000a00 */
[----:B------:R-:W-:Y:S02]  /*0660*/  SHF.R.U32.HI R4, RZ, 0x3, R43 ;  /* 0x00000003ff047819 */ /* 0x000fe4000001162b */
[----:B------:R-:W-:Y:S02]  /*0670*/  MOV R5, RZ ;  /* 0x000000ff00057202 */ /* 0x000fe40000000f00 */
[----:B------:R-:W-:Y:S02]  /*0680*/  LOP3.LUT R4, R4, 0x7c, RZ, 0xc0, !PT ;  /* 0x0000007c04047812 */ /* 0x000fe400078ec0ff */
[----:B------:R-:W-:Y:S02]  /*0690*/  MOV R3, 0x400 ;  /* 0x0000040000037802 */ /* 0x000fe40000000f00 */
[----:B------:R-:W-:Y:S01]  /*06a0*/  LOP3.LUT R6, R43, 0x1f, RZ, 0xc0, !PT ;  /* 0x0000001f2b067812 */ /* 0x000fe200078ec0ff */
[----:B------:R-:W-:Y:S01]  /*06b0*/  IMAD.WIDE R4, R49, 0x4, R4 ;  /* 0x0000000431047825 */ /* 0x000fe200078e0204 */
[----:B------:R-:W-:-:S02]  /*06c0*/  IADD3 R7, PT, PT, R3, 0x120, RZ ;  /* 0x0000012003077810 */ /* 0x000fc40007ffe0ff */
[----:B------:R-:W-:Y:S02]  /*06d0*/  LEA R45, R51, R6, 0x5 ;  /* 0x00000006332d7211 */ /* 0x000fe400078e28ff */
[----:B------:R-:W-:Y:S02]  /*06e0*/  MOV R48, 0xff7fffff ;  /* 0xff7fffff00307802 */ /* 0x000fe40000000f00 */
[----:B------:R-:W-:Y:S02]  /*06f0*/  IADD3 R47, PT, PT, -R52, R45, RZ ;  /* 0x0000002d342f7210 */ /* 0x000fe40007ffe1ff */
[----:B-1----:R-:W-:-:S04]  /*0700*/  IADD3 R40, P0, PT, R4, UR4, RZ ;  /* 0x0000000404287c10 */ /* 0x002fc8000ff1e0ff */
[----:B------:R-:W-:Y:S02]  /*0710*/  IADD3.X R41, PT, PT, R5, UR5, RZ, P0, !PT ;  /* 0x0000000505297c10 */ /* 0x000fe400087fe4ff */
[----:B0-----:R-:W-:-:S04]  /*0720*/  LEA R46, R2, R7, 0x18 ;  /* 0x00000007022e7211 */ /* 0x001fc800078ec0ff */
[C---:B------:R-:W-:Y:S01]  /*0730*/  LEA R46, R45.reuse, R46, 0x2 ;  /* 0x0000002e2d2e7211 */ /* 0x040fe200078e10ff */
[----:B------:R-:W-:-:S07]  /*0740*/  VIADD R45, R45, 0x1 ;  /* 0x000000012d2d7836 */ /* 0x000fce0000000000 */
.L_x_20092:
        /* <DEDUP_REMOVED lines=15> */
[----:B------:R-:W4:Y:S01]  /*0840*/  LDG.E.128.CONSTANT R16, desc[UR6][R54.64+0x600] ;  /* 0x0006000636107981 */ /* 0x000f22000c1e9d00 */
[----:B0-----:R-:W-:-:S02]  /*0850*/  HADD2.F32 R28, -RZ, R20.H0_H0 ;  /* 0x20000014ff1c7230 */ /* 0x001fc40000004100 */
[----:B------:R-:W-:Y:S02]  /*0860*/  HADD2.F32 R32, -RZ, R20.H1_H1 ;  /* 0x30000014ff207230 */ /* 0x000fe40000004100 */
[--C-:B-1----:R-:W-:Y:S02]  /*0870*/  HADD2.F32 R20, -RZ, R24.reuse.H0_H0 ;  /* 0x20000018ff147230 */ /* 0x102fe40000004100 */
[----:B------:R-:W-:Y:S02]  /*0880*/  HADD2.F32 R24, -RZ, R24.H1_H1 ;  /* 0x30000018ff187230 */ /* 0x000fe40000004100 */
[--C-:B--2---:R-:W-:Y:S02]  /*0890*/  HADD2.F32 R29, -RZ, R4.reuse.H0_H0 ;  /* 0x20000004ff1d7230 */ /* 0x104fe40000004100 */
[----:B------:R-:W-:Y:S02]  /*08a0*/  HADD2.F32 R35, -RZ, R4.H1_H1 ;  /* 0x30000004ff237230 */ /* 0x000fe40000004100 */
[----:B---3--:R-:W-:-:S02]  /*08b0*/  HADD2.F32 R33, -RZ, R8.H0_H0 ;  /* 0x20000008ff217230 */ /* 0x008fc40000004100 */
[----:B------:R-:W-:Y:S02]  /*08c0*/  FMUL.FTZ R37, R28, R29 ;  /* 0x0000001d1c257220 */ /* 0x000fe40000410000 */
[----:B------:R-:W2:Y:S01]  /*08d0*/  LDG.E.128.CONSTANT R28, desc[UR6][R54.64+0x800] ;  /* 0x00080006361c7981 */ /* 0x000ea2000c1e9d00 */
[----:B------:R-:W-:Y:S01]  /*08e0*/  FMUL.FTZ R35, R32, R35 ;  /* 0x0000002320237220 */ /* 0x000fe20000410000 */
[----:B------:R-:W-:Y:S01]  /*08f0*/  FFMA.FTZ R4, R20, R33, R37 ;  /* 0x0000002114047223 */ /* 0x000fe20000010025 */
[----:B------:R-:W-:Y:S01]  /*0900*/  HADD2.F32 R33, -RZ, R8.H1_H1 ;  /* 0x30000008ff217230 */ /* 0x000fe20000004100 */
[----:B------:R-:W3:Y:S01]  /*0910*/  LDG.E.128.CONSTANT R36, desc[UR6][R54.64+0xa00] ;  /* 0x000a000636247981 */ /* 0x000ee2000c1e9d00 */
        /* <DEDUP_REMOVED lines=9> */
[----:B------:R-:W-:Y:S02]  /*09b0*/  HADD2.F32 R21, -RZ, R22.H1_H1 ;  /* 0x30000016ff157230 */ /* 0x000fe40000004100 */
[----:B------:R-:W-:-:S02]  /*09c0*/  HADD2.F32 R25, -RZ, R25.H1_H1 ;  /* 0x30000019ff197230 */ /* 0x000fc40000004100 */
[----:B------:R-:W-:Y:S01]  /*09d0*/  FFMA.FTZ R5, R5, R20, R32 ;  /* 0x0000001405057223 */ /* 0x000fe20000010020 */
[----:B------:R-:W-:Y:S02]  /*09e0*/  HADD2.F32 R20, -RZ, R22.H0_H0 ;  /* 0x20000016ff147230 */ /* 0x000fe40000004100 */
[----:B------:R-:W-:Y:S02]  /*09f0*/  HADD2.F32 R22, -RZ, R9.H1_H1 ;  /* 0x30000009ff167230 */ /* 0x000fe40000004100 */
[--C-:B------:R-:W-:Y:S02]  /*0a00*/  HADD2.F32 R33, -RZ, R6.reuse.H0_H0 ;  /* 0x20000006ff217230 */ /* 0x100fe40000004100 */
[----:B------:R-:W-:Y:S02]  /*0a10*/  HADD2.F32 R32, -RZ, R6.H1_H1 ;  /* 0x30000006ff207230 */ /* 0x000fe40000004100 */
[----:B------:R-:W-:Y:S01]  /*0a20*/  FFMA.FTZ R9, R25, R22, R24 ;  /* 0x0000001619097223 */ /* 0x000fe20000010018 */
[----:B------:R-:W-:-:S02]  /*0a30*/  HADD2.F32 R25, -RZ, R26.H0_H0 ;  /* 0x2000001aff197230 */ /* 0x000fc40000004100 */
[----:B------:R-:W-:Y:S01]  /*0a40*/  FMUL.FTZ R6, R20, R33 ;  /* 0x0000002114067220 */ /* 0x000fe20000410000 */
[----:B------:R-:W-:Y:S02]  /*0a50*/  HADD2.F32 R22, -RZ, R10.H0_H0 ;  /* 0x2000000aff167230 */ /* 0x000fe40000004100 */
[----:B------:R-:W-:Y:S01]  /*0a60*/  FMUL.FTZ R20, R21, R32 ;  /* 0x0000002015147220 */ /* 0x000fe20000410000 */
[----:B------:R-:W-:Y:S02]  /*0a70*/  HADD2.F32 R33, -RZ, R26.H1_H1 ;  /* 0x3000001aff217230 */ /* 0x000fe40000004100 */
[----:B------:R-:W-:Y:S02]  /*0a80*/  HADD2.F32 R24, -RZ, R10.H1_H1 ;  /* 0x3000000aff187230 */ /* 0x000fe40000004100 */
[----:B------:R-:W-:Y:S01]  /*0a90*/  FFMA.FTZ R10, R25, R22, R6 ;  /* 0x00000016190a7223 */ /* 0x000fe20000010006 */
[----:B------:R-:W-:Y:S02]  /*0aa0*/  HADD2.F32 R21, -RZ, R23.H0_H0 ;  /* 0x20000017ff157230 */ /* 0x000fe40000004100 */
[----:B------:R-:W-:-:S02]  /*0ab0*/  HADD2.F32 R26, -RZ, R7.H0_H0 ;  /* 0x20000007ff1a7230 */ /* 0x000fc40000004100 */
[----:B------:R-:W-:Y:S01]  /*0ac0*/  FFMA.FTZ R6, R33, R24, R20 ;  /* 0x0000001821067223 */ /* 0x000fe20000010014 */
[----:B------:R-:W-:Y:S01]  /*0ad0*/  HADD2.F32 R20, -RZ, R27.H0_H0 ;  /* 0x2000001bff147230 */ /* 0x000fe20000004100 */
[----:B------:R-:W0:Y:S01]  /*0ae0*/  LDS.128 R32, [R53+0x20] ;  /* 0x0000200035207984 */ /* 0x000e220000000c00 */
[----:B------:R-:W-:Y:S02]  /*0af0*/  HADD2.F32 R22, -RZ, R11.H0_H0 ;  /* 0x2000000bff167230 */ /* 0x000fe40000004100 */
[----:B------:R-:W-:Y:S01]  /*0b00*/  FMUL.FTZ R21, R21, R26 ;  /* 0x0000001a15157220 */ /* 0x000fe20000410000 */
[----:B------:R-:W-:-:S03]  /*0b10*/  HADD2.F32 R23, -RZ, R23.H1_H1 ;  /* 0x30000017ff177230 */ /* 0x000fc60000004100 */
[----:B------:R-:W-:Y:S01]  /*0b20*/  FFMA.FTZ R21, R20, R22, R21 ;  /* 0x0000001614157223 */ /* 0x000fe20000010015 */
[----:B------:R-:W-:Y:S02]  /*0b30*/  HADD2.F32 R20, -RZ, R7.H1_H1 ;  /* 0x30000007ff147230 */ /* 0x000fe40000004100 */
[----:B------:R-:W-:-:S03]  /*0b40*/  HADD2.F32 R11, -RZ, R11.H1_H1 ;  /* 0x3000000bff0b7230 */ /* 0x000fc60000004100 */
[----:B------:R-:W-:Y:S01]  /*0b50*/  FMUL.FTZ R23, R23, R20 ;  /* 0x0000001417177220 */ /* 0x000fe20000410000 */
[----:B------:R-:W-:Y:S02]  /*0b60*/  HADD2.F32 R20, -RZ, R27.H1_H1 ;  /* 0x3000001bff147230 */ /* 0x000fe40000004100 */
[--C-:B----4-:R-:W-:Y:S02]  /*0b70*/  HADD2.F32 R22, -RZ, R12.reuse.H0_H0 ;  /* 0x2000000cff167230 */ /* 0x110fe40000004100 */
[----:B------:R-:W-:Y:S02]  /*0b80*/  HADD2.F32 R12, -RZ, R12.H1_H1 ;  /* 0x3000000cff0c7230 */ /* 0x000fe40000004100 */
[----:B------:R-:W-:Y:S01]  /*0b90*/  FFMA.FTZ R20, R20, R11, R23 ;  /* 0x0000000b14147223 */ /* 0x000fe20000010017 */
[--C-:B0-----:R-:W-:Y:S02]  /*0ba0*/  HADD2.F32 R7, -RZ, R32.reuse.H0_H0 ;  /* 0x20000020ff077230 */ /* 0x101fe40000004100 */
[----:B------:R-:W-:-:S02]  /*0bb0*/  HADD2.F32 R23, -RZ, R32.H1_H1 ;  /* 0x30000020ff177230 */ /* 0x000fc40000004100 */
[----:B------:R-:W-:Y:S02]  /*0bc0*/  HADD2.F32 R24, -RZ, R33.H0_H0 ;  /* 0x20000021ff187230 */ /* 0x000fe40000004100 */
[----:B------:R-:W-:Y:S01]  /*0bd0*/  FFMA.FTZ R22, R7, R22, R4 ;  /* 0x0000001607167223 */ /* 0x000fe20000010004 */
[----:B------:R-:W-:Y:S02]  /*0be0*/  HADD2.F32 R4, -RZ, R13.H0_H0 ;  /* 0x2000000dff047230 */ /* 0x000fe40000004100 */
[----:B------:R-:W-:Y:S01]  /*0bf0*/  FFMA.FTZ R23, R23, R12, R8 ;  /* 0x0000000c17177223 */ /* 0x000fe20000010008 */
[----:B------:R-:W-:Y:S02]  /*0c00*/  HADD2.F32 R12, -RZ, R33.H1_H1 ;  /* 0x30000021ff0c7230 */ /* 0x000fe40000004100 */
[----:B------:R-:W-:Y:S02]  /*0c10*/  HADD2.F32 R13, -RZ, R13.H1_H1 ;  /* 0x3000000dff0d7230 */ /* 0x000fe40000004100 */
[----:B------:R-:W-:Y:S01]  /*0c20*/  FFMA.FTZ R24, R24, R4, R5 ;  /* 0x0000000418187223 */ /* 0x000fe20000010005 */
[----:B------:R-:W-:-:S02]  /*0c30*/  HADD2.F32 R5, -RZ, R34.H0_H0 ;  /* 0x20000022ff057230 */ /* 0x000fc40000004100 */
[----:B------:R-:W-:Y:S02]  /*0c40*/  HADD2.F32 R4, -RZ, R14.H0_H0 ;  /* 0x2000000eff047230 */ /* 0x000fe40000004100 */
[----:B------:R-:W-:-:S03]  /*0c50*/  FFMA.FTZ R12, R12, R13, R9 ;  /* 0x0000000d0c0c7223 */ /* 0x000fc60000010009 */
[----:B------:R-:W-:Y:S02]  /*0c60*/  FFMA.FTZ R13, R5, R4, R10 ;  /* 0x00000004050d7223 */ /* 0x000fe4000001000a */
[----:B------:R-:W4:Y:S01]  /*0c70*/  LDG.E.128.CONSTANT R8, desc[UR6][R54.64+0xc00] ;  /* 0x000c000636087981 */ /* 0x000f22000c1e9d00 */
[----:B------:R-:W-:Y:S02]  /*0c80*/  HADD2.F32 R5, -RZ, R34.H1_H1 ;  /* 0x30000022ff057230 */ /* 0x000fe40000004100 */
[----:B------:R-:W-:Y:S02]  /*0c90*/  HADD2.F32 R14, -RZ, R14.H1_H1 ;  /* 0x3000000eff0e7230 */ /* 0x000fe40000004100 */
[----:B------:R-:W-:Y:S02]  /*0ca0*/  HADD2.F32 R4, -RZ, R35.H0_H0 ;  /* 0x20000023ff047230 */ /* 0x000fe40000004100 */
        /* <DEDUP_REMOVED lines=8> */
[----:B------:R-:W-:Y:S02]  /*0d30*/  HADD2.F32 R16, -RZ, R16.H1_H1 ;  /* 0x30000010ff107230 */ /* 0x000fe40000004100 */
[--C-:B0-----:R-:W-:Y:S02]  /*0d40*/  HADD2.F32 R15, -RZ, R4.reuse.H0_H0 ;  /* 0x20000004ff0f7230 */ /* 0x101fe40000004100 */
        /* <DEDUP_REMOVED lines=21> */
[----:B------:R-:W-:-:S05]  /*0ea0*/  HADD2.F32 R6, -RZ, R7.H1_H1 ;  /* 0x30000007ff067230 */ /* 0x000fca0000004100 */
[----:B------:R-:W-:Y:S01]  /*0eb0*/  FFMA.FTZ R25, R6, R19, R25 ;  /* 0x0000001306197223 */ /* 0x000fe20000010019 */
[----:B0-----:R-:W-:Y:S02]  /*0ec0*/  HADD2.F32 R7, -RZ, R12.H0_H0 ;  /* 0x2000000cff077230 */ /* 0x001fe40000004100 */
[----:B------:R-:W-:Y:S02]  /*0ed0*/  HADD2.F32 R32, -RZ, R13.H1_H1 ;  /* 0x3000000dff207230 */ /* 0x000fe40000004100 */
[----:B------:R-:W-:Y:S02]  /*0ee0*/  HADD2.F32 R19, -RZ, R14.H0_H0 ;  /* 0x2000000eff137230 */ /* 0x000fe40000004100 */
[----:B--2---:R-:W-:-:S05]  /*0ef0*/  HADD2.F32 R6, -RZ, R28.H0_H0 ;  /* 0x2000001cff067230 */ /* 0x004fca0000004100 */
[----:B------:R-:W-:Y:S01]  /*0f00*/  FFMA.FTZ R26, R7, R6, R26 ;  /* 0x00000006071a7223 */ /* 0x000fe2000001001a */
[----:B------:R-:W-:Y:S02]  /*0f10*/  HADD2.F32 R7, -RZ, R12.H1_H1 ;  /* 0x3000000cff077230 */ /* 0x000fe40000004100 */
[----:B------:R-:W-:-:S05]  /*0f20*/  HADD2.F32 R12, -RZ, R28.H1_H1 ;  /* 0x3000001cff0c7230 */ /* 0x000fca0000004100 */
        /* <DEDUP_REMOVED lines=15> */
[----:B------:R-:W2:Y:S01]  /*1020*/  LDG.E.128.CONSTANT R16, desc[UR6][R54.64+0x1000] ;  /* 0x0010000636107981 */ /* 0x000ea2000c1e9d00 */
[----:B------:R-:W-:Y:S02]  /*1030*/  HADD2.F32 R14, -RZ, R15.H1_H1 ;  /* 0x3000000fff0e7230 */ /* 0x000fe40000004100 */
[----:B---3--:R-:W-:Y:S02]  /*1040*/  HADD2.F32 R30, -RZ, R36.H0_H0 ;  /* 0x20000024ff1e7230 */ /* 0x008fe40000004100 */
[----:B------:R-:W-:Y:S02]  /*1050*/  HADD2.F32 R29, -RZ, R31.H1_H1 ;  /* 0x3000001fff1d7230 */ /* 0x000fe40000004100 */
[----:B0-----:R-:W-:-:S05]  /*1060*/  HADD2.F32 R15, -RZ, R4.H0_H0 ;  /* 0x20000004ff0f7230 */ /* 0x001fca0000004100 */
[----:B------:R-:W-:Y:S01]  /*1070*/  FFMA.FTZ R30, R15, R30, R26 ;  /* 0x0000001e0f1e7223 */ /* 0x000fe2000001001a */
[----:B------:R-:W-:Y:S02]  /*1080*/  HADD2.F32 R15, -RZ, R4.H1_H1 ;  /* 0x30000004ff0f7230 */ /* 0x000fe40000004100 */
[----:B------:R-:W-:Y:S02]  /*1090*/  HADD2.F32 R4, -RZ, R36.H1_H1 ;  /* 0x30000024ff047230 */ /* 0x000fe40000004100 */
[----:B------:R-:W-:-:S03]  /*10a0*/  HADD2.F32 R31, -RZ, R5.H1_H1 ;  /* 0x30000005ff1f7230 */ /* 0x000fc60000004100 */
[----:B------:R-:W-:Y:S01]  /*10b0*/  FFMA.FTZ R4, R15, R4, R12 ;  /* 0x000000040f047223 */ /* 0x000fe2000001000c */
[----:B------:R-:W-:Y:S02]  /*10c0*/  HADD2.F32 R12, -RZ, R5.H0_H0 ;  /* 0x20000005ff0c7230 */ /* 0x000fe40000004100 */
[----:B------:R-:W-:Y:S02]  /*10d0*/  HADD2.F32 R5, -RZ, R37.H0_H0 ;  /* 0x20000025ff057230 */ /* 0x000fe40000004100 */
[----:B------:R-:W-:-:S03]  /*10e0*/  FFMA.FTZ R29, R14, R29, R25 ;  /* 0x0000001d0e1d7223 */ /* 0x000fc60000010019 */
[----:B------:R-:W-:Y:S02]  /*10f0*/  FFMA.FTZ R5, R12, R5, R13 ;  /* 0x000000050c057223 */ /* 0x000fe4000001000d */
[----:B------:R-:W0:Y:S01]  /*1100*/  LDS.128 R12, [R53+0x60] ;  /* 0x00006000350c7984 */ /* 0x000e220000000c00 */
[----:B------:R-:W-:Y:S02]  /*1110*/  HADD2.F32 R25, -RZ, R6.H0_H0 ;  /* 0x20000006ff197230 */ /* 0x000fe40000004100 */
[----:B------:R-:W-:-:S05]  /*1120*/  HADD2.F32 R34, -RZ, R38.H0_H0 ;  /* 0x20000026ff227230 */ /* 0x000fca0000004100 */
[----:B------:R-:W-:Y:S01]  /*1130*/  FFMA.FTZ R34, R25, R34, R24 ;  /* 0x0000002219227223 */ /* 0x000fe20000010018 */
[----:B------:R-:W-:Y:S02]  /*1140*/  HADD2.F32 R25, -RZ, R6.H1_H1 ;  /* 0x30000006ff197230 */ /* 0x000fe40000004100 */
[----:B------:R-:W-:Y:S02]  /*1150*/  HADD2.F32 R6, -RZ, R38.H1_H1 ;  /* 0x30000026ff067230 */ /* 0x000fe40000004100 */
[----:B------:R-:W-:-:S03]  /*1160*/  HADD2.F32 R24, -RZ, R39.H0_H0 ;  /* 0x20000027ff187230 */ /* 0x000fc60000004100 */
[----:B------:R-:W-:Y:S01]  /*1170*/  FFMA.FTZ R6, R25, R6, R28 ;  /* 0x0000000619067223 */ /* 0x000fe2000001001c */
[----:B------:R-:W-:-:S05]  /*1180*/  HADD2.F32 R28, -RZ, R7.H0_H0 ;  /* 0x20000007ff1c7230 */ /* 0x000fca0000004100 */
[----:B------:R-:W-:Y:S02]  /*1190*/  FFMA.FTZ R28, R28, R24, R27 ;  /* 0x000000181c1c7223 */ /* 0x000fe4000001001b */
[----:B------:R-:W3:Y:S01]  /*11a0*/  LDG.E.128.CONSTANT R24, desc[UR6][R54.64+0x1200] ;  /* 0x0012000636187981 */ /* 0x000ee2000c1e9d00 */
[----:B------:R-:W-:-:S05]  /*11b0*/  HADD2.F32 R37, -RZ, R37.H1_H1 ;  /* 0x30000025ff257230 */ /* 0x000fca0000004100 */
[----:B------:R-:W-:Y:S01]  /*11c0*/  FFMA.FTZ R31, R31, R37, R32 ;  /* 0x000000251f1f7223 */ /* 0x000fe20000010020 */
[----:B------:R-:W-:Y:S02]  /*11d0*/  HADD2.F32 R32, -RZ, R7.H1_H1 ;  /* 0x30000007ff207230 */ /* 0x000fe40000004100 */
[----:B----4-:R-:W-:Y:S02]  /*11e0*/  HADD2.F32 R7, -RZ, R8.H0_H0 ;  /* 0x20000008ff077230 */ /* 0x010fe40000004100 */
[----:B0-----:R-:W-:Y:S02]  /*11f0*/  HADD2.F32 R33, -RZ, R12.H0_H0 ;  /* 0x2000000cff217230 */ /* 0x001fe40000004100 */
        /* <DEDUP_REMOVED lines=8> */
[----:B------:R-:W-:Y:S02]  /*1280*/  HADD2.F32 R4, -RZ, R13.H1_H1 ;  /* 0x3000000dff047230 */ /* 0x000fe40000004100 */
[----:B------:R-:W-:Y:S02]  /*1290*/  HADD2.F32 R13, -RZ, R10.H0_H0 ;  /* 0x2000000aff0d7230 */ /* 0x000fe40000004100 */
[--C-:B------:R-:W-:Y:S02]  /*12a0*/  HADD2.F32 R5, -RZ, R14.reuse.H0_H0 ;  /* 0x2000000eff057230 */ /* 0x100fe40000004100 */
[----:B------:R-:W-:Y:S02]  /*12b0*/  HADD2.F32 R7, -RZ, R14.H1_H1 ;  /* 0x3000000eff077230 */ /* 0x000fe40000004100 */
[----:B------:R-:W-:Y:S02]  /*12c0*/  HADD2.F32 R10, -RZ, R10.H1_H1 ;  /* 0x3000000aff0a7230 */ /* 0x000fe40000004100 */
[----:B------:R-:W-:Y:S01]  /*12d0*/  FFMA.FTZ R9, R4, R9, R31 ;  /* 0x0000000904097223 */ /* 0x000fe2000001001f */
[----:B------:R-:W-:Y:S01]  /*12e0*/  FFMA.FTZ R34, R5, R13, R34 ;  /* 0x0000000d05227223 */ /* 0x000fe20000010022 */
[----:B------:R-:W-:-:S02]  /*12f0*/  HADD2.F32 R39, -RZ, R39.H1_H1 ;  /* 0x30000027ff277230 */ /* 0x000fc40000004100 */
[----:B------:R-:W-:Y:S01]  /*1300*/  FFMA.FTZ R10, R7, R10, R6 ;  /* 0x0000000a070a7223 */ /* 0x000fe20000010006 */
[----:B------:R-:W-:Y:S01]  /*1310*/  HADD2.F32 R35, -RZ, R15.H0_H0 ;  /* 0x2000000fff237230 */ /* 0x000fe20000004100 */
[----:B------:R-:W0:Y:S01]  /*1320*/  LDS.128 R4, [R53+0x70] ;  /* 0x0000700035047984 */ /* 0x000e220000000c00 */
[----:B------:R-:W-:Y:S02]  /*1330*/  HADD2.F32 R13, -RZ, R11.H0_H0 ;  /* 0x2000000bff0d7230 */ /* 0x000fe40000004100 */
[----:B------:R-:W-:-:S03]  /*1340*/  FFMA.FTZ R32, R32, R39, R29 ;  /* 0x0000002720207223 */ /* 0x000fc6000001001d */
[----:B------:R-:W-:Y:S02]  /*1350*/  FFMA.FTZ R35, R35, R13, R28 ;  /* 0x0000000d23237223 */ /* 0x000fe4000001001c */
[----:B------:R-:W4:Y:S01]  /*1360*/  LDG.E.128.CONSTANT R28, desc[UR6][R54.64+0x1400] ;  /* 0x00140006361c7981 */ /* 0x000f22000c1e9d00 */
[----:B------:R-:W-:Y:S02]  /*1370*/  HADD2.F32 R11, -RZ, R11.H1_H1 ;  /* 0x3000000bff0b7230 */ /* 0x000fe40000004100 */
[----:B------:R-:W-:-:S05]  /*1380*/  HADD2.F32 R15, -RZ, R15.H1_H1 ;  /* 0x3000000fff0f7230 */ /* 0x000fca0000004100 */
[----:B------:R-:W-:Y:S01]  /*1390*/  FFMA.FTZ R32, R15, R11, R32 ;  /* 0x0000000b0f207223 */ /* 0x000fe20000010020 */
[----:B------:R-:W-:Y:S02]  /*13a0*/  HADD2.F32 R11, -RZ, R20.H0_H0 ;  /* 0x20000014ff0b7230 */ /* 0x000fe40000004100 */
[----:B------:R-:W-:Y:S02]  /*13b0*/  HADD2.F32 R36, -RZ, R21.H0_H0 ;  /* 0x20000015ff247230 */ /* 0x000fe40000004100 */
[----:B0-----:R-:W-:-:S05]  /*13c0*/  HADD2.F32 R14, -RZ, R4.H0_H0 ;  /* 0x20000004ff0e7230 */ /* 0x001fca0000004100 */
[----:B------:R-:W-:Y:S01]  /*13d0*/  FFMA.FTZ R33, R14, R11, R33 ;  /* 0x0000000b0e217223 */ /* 0x000fe20000010021 */
[----:B------:R-:W-:Y:S02]  /*13e0*/  HADD2.F32 R11, -RZ, R4.H1_H1 ;  /* 0x30000004ff0b7230 */ /* 0x000fe40000004100 */
[----:B------:R-:W-:-:S05]  /*13f0*/  HADD2.F32 R4, -RZ, R20.H1_H1 ;  /* 0x30000014ff047230 */ /* 0x000fca0000004100 */
[----:B------:R-:W-:Y:S01]  /*1400*/  FFMA.FTZ R4, R11, R4, R8 ;  /* 0x000000040b047223 */ /* 0x000fe20000010008 */
[----:B------:R-:W-:-:S05]  /*1410*/  HADD2.F32 R11, -RZ, R5.H0_H0 ;  /* 0x20000005ff0b7230 */ /* 0x000fca0000004100 */
[----:B------:R-:W-:Y:S02]  /*1420*/  FFMA.FTZ R36, R11, R36, R12 ;  /* 0x000000240b247223 */ /* 0x000fe4000001000c */
[----:B------:R-:W4:Y:S01]  /*1430*/  LDG.E.128.CONSTANT R12, desc[UR6][R54.64+0x1600] ;  /* 0x00160006360c7981 */ /* 0x000f22000c1e9d00 */
[----:B------:R-:W-:Y:S02]  /*1440*/  HADD2.F32 R20, -RZ, R5.H1_H1 ;  /* 0x30000005ff147230 */ /* 0x000fe40000004100 */
[----:B------:R-:W-:Y:S02]  /*1450*/  HADD2.F32 R21, -RZ, R21.H1_H1 ;  /* 0x30000015ff157230 */ /* 0x000fe40000004100 */
[----:B------:R-:W-:Y:S02]  /*1460*/  HADD2.F32 R8, -RZ, R22.H0_H0 ;  /* 0x20000016ff087230 */ /* 0x000fe40000004100 */
[--C-:B------:R-:W-:Y:S02]  /*1470*/  HADD2.F32 R5, -RZ, R6.reuse.H0_H0 ;  /* 0x20000006ff057230 */ /* 0x100fe40000004100 */
[----:B------:R-:W-:Y:S01]  /*1480*/  FFMA.FTZ R20, R20, R21, R9 ;  /* 0x0000001514147223 */ /* 0x000fe20000010009 */
[----:B------:R-:W-:-:S02]  /*1490*/  HADD2.F32 R21, -RZ, R6.H1_H1 ;  /* 0x30000006ff157230 */ /* 0x000fc40000004100 */
[----:B------:R-:W-:Y:S02]  /*14a0*/  HADD2.F32 R22, -RZ, R22.H1_H1 ;  /* 0x30000016ff167230 */ /* 0x000fe40000004100 */
[----:B------:R-:W-:-:S03]  /*14b0*/  FFMA.FTZ R34, R5, R8, R34 ;  /* 0x0000000805227223 */ /* 0x000fc60000010022 */
        /* <DEDUP_REMOVED lines=9> */
[----:B------:R-:W-:Y:S02]  /*1550*/  HADD2.F32 R23, -RZ, R11.H1_H1 ;  /* 0x3000000bff177230 */ /* 0x000fe40000004100 */
[--C-:B--2---:R-:W-:Y:S02]  /*1560*/  HADD2.F32 R5, -RZ, R16.reuse.H0_H0 ;  /* 0x20000010ff057230 */ /* 0x104fe40000004100 */
[----:B------:R-:W-:-:S03]  /*1570*/  HADD2.F32 R16, -RZ, R16.H1_H1 ;  /* 0x30000010ff107230 */ /* 0x000fc60000004100 */
[----:B------:R-:W-:Y:S01]  /*1580*/  FFMA.FTZ R33, R6, R5, R33 ;  /* 0x0000000506217223 */ /* 0x000fe20000010021 */
        /* <DEDUP_REMOVED lines=13> */
[----:B------:R-:W-:Y:S01]  /*1660*/  FFMA.FTZ R34, R9, R17, R34 ;  /* 0x0000001109227223 */ /* 0x000fe20000010022 */
[----:B------:R-:W-:Y:S02]  /*1670*/  HADD2.F32 R9, -RZ, R19.H0_H0 ;  /* 0x20000013ff097230 */ /* 0x000fe40000004100 */
[----:B------:R-:W-:-:S02]  /*1680*/  HADD2.F32 R36, -RZ, R11.H0_H0 ;  /* 0x2000000bff247230 */ /* 0x000fc40000004100 */
[----:B------:R-:W-:Y:S01]  /*1690*/  FFMA.FTZ R21, R10, R18, R21 ;  /* 0x000000120a157223 */ /* 0x000fe20000010015 */
[----:B------:R-:W-:Y:S02]  /*16a0*/  HADD2.F32 R19, -RZ, R19.H1_H1 ;  /* 0x30000013ff137230 */ /* 0x000fe40000004100 */
[----:B------:R-:W-:-:S03]  /*16b0*/  FFMA.FTZ R36, R36, R9, R35 ;  /* 0x0000000924247223 */ /* 0x000fc60000010023 */
[----:B------:R-:W-:Y:S01]  /*16c0*/  FFMA.FTZ R23, R23, R19, R32 ;  /* 0x0000001317177223 */ /* 0x000fe20000010020 */
[--C-:B0-----:R-:W-:Y:S02]  /*16d0*/  HADD2.F32 R10, -RZ, R4.reuse.H0_H0 ;  /* 0x20000004ff0a7230 */ /* 0x101fe40000004100 */
[----:B------:R-:W-:Y:S02]  /*16e0*/  HADD2.F32 R9, -RZ, R4.H1_H1 ;  /* 0x30000004ff097230 */ /* 0x000fe40000004100 */
[----:B------:R-:W-:Y:S02]  /*16f0*/  HADD2.F32 R17, -RZ, R5.H0_H0 ;  /* 0x20000005ff117230 */ /* 0x000fe40000004100 */
[--C-:B---3--:R-:W-:Y:S02]  /*1700*/  HADD2.F32 R4, -RZ, R24.reuse.H0_H0 ;  /* 0x20000018ff047230 */ /* 0x108fe40000004100 */
[----:B------:R-:W-:Y:S02]  /*1710*/  HADD2.F32 R11, -RZ, R24.H1_H1 ;  /* 0x30000018ff0b7230 */ /* 0x000fe40000004100 */
[----:B------:R-:W-:-:S02]  /*1720*/  HADD2.F32 R20, -RZ, R25.H0_H0 ;  /* 0x20000019ff147230 */ /* 0x000fc40000004100 */
[----:B------:R-:W-:Y:S01]  /*1730*/  FFMA.FTZ R24, R10, R4, R33 ;  /* 0x000000040a187223 */ /* 0x000fe20000010021 */
[----:B------:R-:W-:Y:S02]  /*1740*/  FFMA.FTZ R4, R9, R11, R16 ;  /* 0x0000000b09047223 */ /* 0x000fe40000010010 */
[----:B------:R-:W-:Y:S02]  /*1750*/  FFMA.FTZ R20, R17, R20, R8 ;  /* 0x0000001411147223 */ /* 0x000fe40000010008 */
[----:B------:R-:W0:Y:S04]  /*1760*/  LDS.128 R8, [R53+0xa0] ;  /* 0x0000a00035087984 */ /* 0x000e280000000c00 */
[----:B------:R-:W2:Y:S01]  /*1770*/  LDG.E.128.CONSTANT R16, desc[UR6][R54.64+0x1800] ;  /* 0x0018000636107981 */ /* 0x000ea2000c1e9d00 */
[----:B------:R-:W-:-:S02]  /*1780*/  HADD2.F32 R5, -RZ, R5.H1_H1 ;  /* 0x30000005ff057230 */ /* 0x000fc40000004100 */
        /* <DEDUP_REMOVED lines=9> */
[----:B------:R-:W-:Y:S01]  /*1820*/  FFMA.FTZ R33, R33, R5, R36 ;  /* 0x0000000521217223 */ /* 0x000fe20000010024 */
[----:B------:R-:W-:Y:S02]  /*1830*/  HADD2.F32 R27, -RZ, R27.H1_H1 ;  /* 0x3000001bff1b7230 */ /* 0x000fe40000004100 */
[----:B------:R-:W-:-:S02]  /*1840*/  HADD2.F32 R26, -RZ, R26.H1_H1 ;  /* 0x3000001aff1a7230 */ /* 0x000fc40000004100 */
[--C-:B0-----:R-:W-:Y:S02]  /*1850*/  HADD2.F32 R5, -RZ, R8.reuse.H0_H0 ;  /* 0x20000008ff057230 */ /* 0x101fe40000004100 */
[----:B------:R-:W-:Y:S02]  /*1860*/  HADD2.F32 R7, -RZ, R8.H1_H1 ;  /* 0x30000008ff077230 */ /* 0x000fe40000004100 */
[--C-:B----4-:R-:W-:Y:S02]  /*1870*/  HADD2.F32 R36, -RZ, R28.reuse.H0_H0 ;  /* 0x2000001cff247230 */ /* 0x110fe40000004100 */
[----:B------:R-:W-:Y:S02]  /*1880*/  HADD2.F32 R28, -RZ, R28.H1_H1 ;  /* 0x3000001cff1c7230 */ /* 0x000fe40000004100 */
[----:B------:R-:W-:Y:S01]  /*1890*/  FFMA.FTZ R8, R6, R27, R23 ;  /* 0x0000001b06087223 */ /* 0x000fe20000010017 */
[----:B------:R-:W-:Y:S02]  /*18a0*/  FFMA.FTZ R36, R5, R36, R24 ;  /* 0x0000002405247223 */ /* 0x000fe40000010018 */
[----:B------:R-:W-:-:S02]  /*18b0*/  FFMA.FTZ R28, R7, R28, R4 ;  /* 0x0000001c071c7223 */ /* 0x000fc40000010004 */
[----:B------:R-:W3:Y:S01]  /*18c0*/  LDG.E.128.CONSTANT R4, desc[UR6][R54.64+0x1a00] ;  /* 0x001a000636047981 */ /* 0x000ee2000c1e9d00 */
[----:B------:R-:W-:-:S03]  /*18d0*/  FFMA.FTZ R32, R32, R26, R21 ;  /* 0x0000001a20207223 */ /* 0x000fc60000010015 */
[----:B------:R-:W0:Y:S01]  /*18e0*/  LDS.128 R24, [R53+0xb0] ;  /* 0x0000b00035187984 */ /* 0x000e220000000c00 */
[--C-:B------:R-:W-:Y:S02]  /*18f0*/  HADD2.F32 R21, -RZ, R9.reuse.H0_H0 ;  /* 0x20000009ff157230 */ /* 0x100fe40000004100 */
[----:B------:R-:W-:Y:S02]  /*1900*/  HADD2.F32 R9, -RZ, R9.H1_H1 ;  /* 0x30000009ff097230 */ /* 0x000fe40000004100 */
[--C-:B------:R-:W-:Y:S02]  /*1910*/  HADD2.F32 R23, -RZ, R29.reuse.H0_H0 ;  /* 0x2000001dff177230 */ /* 0x100fe40000004100 */
[----:B------:R-:W-:-:S03]  /*1920*/  HADD2.F32 R34, -RZ, R29.H1_H1 ;  /* 0x3000001dff227230 */ /* 0x000fc60000004100 */
[----:B------:R-:W-:Y:S01]  /*1930*/  FFMA.FTZ R29, R21, R23, R20 ;  /* 0x00000017151d7223 */ /* 0x000fe20000010014 */
[----:B------:R-:W-:Y:S02]  /*1940*/  HADD2.F32 R20, -RZ, R10.H0_H0 ;  /* 0x2000000aff147230 */ /* 0x000fe40000004100 */
[----:B------:R-:W-:Y:S01]  /*1950*/  FFMA.FTZ R34, R9, R34, R22 ;  /* 0x0000002209227223 */ /* 0x000fe20000010016 */
[--C-:B------:R-:W-:Y:S02]  /*1960*/  HADD2.F32 R9, -RZ, R30.reuse.H0_H0 ;  /* 0x2000001eff097230 */ /* 0x100fe40000004100 */
[----:B------:R-:W-:-:S03]  /*1970*/  HADD2.F32 R30, -RZ, R30.H1_H1 ;  /* 0x3000001eff1e7230 */ /* 0x000fc60000004100 */
[----:B------:R-:W-:Y:S01]  /*1980*/  FFMA.FTZ R35, R20, R9, R35 ;  /* 0x0000000914237223 */ /* 0x000fe20000010023 */
[----:B------:R-:W-:Y:S01]  /*1990*/  HADD2.F32 R9, -RZ, R10.H1_H1 ;  /* 0x3000000aff097230 */ /* 0x000fe20000004100 */
[----:B------:R-:W4:Y:S01]  /*19a0*/  LDG.E.128.CONSTANT R20, desc[UR6][R54.64+0x1c00] ;  /* 0x001c000636147981 */ /* 0x000f22000c1e9d00 */
[----:B------:R-:W-:-:S03]  /*19b0*/  HADD2.F32 R10, -RZ, R11.H0_H0 ;  /* 0x2000000bff0a7230 */ /* 0x000fc60000004100 */
[----:B------:R-:W-:Y:S01]  /*19c0*/  FFMA.FTZ R32, R9, R30, R32 ;  /* 0x0000001e09207223 */ /* 0x000fe20000010020 */
[--C-:B------:R-:W-:Y:S02]  /*19d0*/  HADD2.F32 R9, -RZ, R31.reuse.H0_H0 ;  /* 0x2000001fff097230 */ /* 0x100fe40000004100 */
[----:B------:R-:W-:Y:S02]  /*19e0*/  HADD2.F32 R31, -RZ, R31.H1_H1 ;  /* 0x3000001fff1f7230 */ /* 0x000fe40000004100 */
[----:B------:R-:W-:Y:S02]  /*19f0*/  HADD2.F32 R37, -RZ, R11.H1_H1 ;  /* 0x3000000bff257230 */ /* 0x000fe40000004100 */
[----:B------:R-:W-:-:S03]  /*1a00*/  FFMA.FTZ R33, R10, R9, R33 ;  /* 0x000000090a217223 */ /* 0x000fc60000010021 */
[----:B------:R-:W-:Y:S01]  /*1a10*/  FFMA.FTZ R37, R37, R31, R8 ;  /* 0x0000001f25257223 */ /* 0x000fe20000010008 */
[----:B0-----:R-:W-:Y:S02]  /*1a20*/  HADD2.F32 R9, -RZ, R24.H0_H0 ;  /* 0x20000018ff097230 */ /* 0x001fe40000004100 */
[----:B------:R-:W-:-:S05]  /*1a30*/  HADD2.F32 R8, -RZ, R12.H0_H0 ;  /* 0x2000000cff087230 */ /* 0x000fca0000004100 */
        /* <DEDUP_REMOVED lines=24> */
[--C-:B0-----:R-:W-:Y:S02]  /*1bc0*/  HADD2.F32 R13, -RZ, R28.reuse.H0_H0 ;  /* 0x2000001cff0d7230 */ /* 0x101fe40000004100 */
[----:B------:R-:W-:Y:S02]  /*1bd0*/  HADD2.F32 R25, -RZ, R28.H1_H1 ;  /* 0x3000001cff197230 */ /* 0x000fe40000004100 */
[----:B------:R-:W-:Y:S01]  /*1be0*/  HADD2.F32 R26, -RZ, R31.H1_H1 ;  /* 0x3000001fff1a7230 */ /* 0x000fe20000004100 */
[----:B-----5:R-:W-:Y:S01]  /*1bf0*/  FSETP.NEU.FTZ.AND P0, PT, R50, RZ, PT ;  /* 0x000000ff3200720b */ /* 0x020fe20003f1d000 */
[----:B--2---:R-:W-:-:S05]  /*1c00*/  HADD2.F32 R12, -RZ, R16.H0_H0 ;  /* 0x20000010ff0c7230 */ /* 0x004fca0000004100 */
[----:B------:R-:W-:Y:S02]  /*1c10*/  FFMA.FTZ R36, R13, R12, R36 ;  /* 0x0000000c0d247223 */ /* 0x000fe40000010024 */
[----:B------:R-:W0:Y:S01]  /*1c20*/  LDS.128 R12, [R53+0xd0] ;  /* 0x0000d000350c7984 */ /* 0x000e220000000c00 */
        /* <DEDUP_REMOVED lines=8> */
[----:B------:R-:W-:Y:S02]  /*1cb0*/  HADD2.F32 R25, -RZ, R18.H0_H0 ;  /* 0x20000012ff197230 */ /* 0x000fe40000004100 */
[----:B------:R-:W-:Y:S01]  /*1cc0*/  FFMA.FTZ R34, R29, R17, R34 ;  /* 0x000000111d227223 */ /* 0x000fe20000010022 */
[----:B------:R-:W-:Y:S02]  /*1cd0*/  HADD2.F32 R17, -RZ, R30.H1_H1 ;  /* 0x3000001eff117230 */ /* 0x000fe40000004100 */
[----:B------:R-:W-:Y:S02]  /*1ce0*/  HADD2.F32 R18, -RZ, R18.H1_H1 ;  /* 0x30000012ff127230 */ /* 0x000fe40000004100 */
[----:B------:R-:W-:Y:S01]  /*1cf0*/  FFMA.FTZ R35, R16, R25, R35 ;  /* 0x0000001910237223 */ /* 0x000fe20000010023 */
[----:B------:R-:W-:Y:S02]  /*1d00*/  HADD2.F32 R25, -RZ, R19.H1_H1 ;  /* 0x30000013ff197230 */ /* 0x000fe40000004100 */
[----:B------:R-:W-:-:S02]  /*1d10*/  HADD2.F32 R16, -RZ, R31.H0_H0 ;  /* 0x2000001fff107230 */ /* 0x000fc40000004100 */
[----:B------:R-:W-:Y:S01]  /*1d20*/  FFMA.FTZ R32, R17, R18, R32 ;  /* 0x0000001211207223 */ /* 0x000fe20000010020 */
[----:B------:R-:W-:Y:S02]  /*1d30*/  HADD2.F32 R17, -RZ, R19.H0_H0 ;  /* 0x20000013ff117230 */ /* 0x000fe40000004100 */
[----:B------:R-:W-:-:S03]  /*1d40*/  FFMA.FTZ R37, R26, R25, R37 ;  /* 0x000000191a257223 */ /* 0x000fc60000010025 */
[----:B------:R-:W-:Y:S02]  /*1d50*/  FFMA.FTZ R33, R16, R17, R33 ;  /* 0x0000001110217223 */ /* 0x000fe40000010021 */
[----:B------:R-:W1:Y:S01]  /*1d60*/  LDS.128 R16, [R53+0xe0] ;  /* 0x0000e00035107984 */ /* 0x000e620000000c00 */
[----:B0-----:R-:W-:Y:S02]  /*1d70*/  HADD2.F32 R25, -RZ, R12.H0_H0 ;  /* 0x2000000cff197230 */ /* 0x001fe40000004100 */
[----:B---3--:R-:W-:Y:S02]  /*1d80*/  HADD2.F32 R26, -RZ, R4.H0_H0 ;  /* 0x20000004ff1a7230 */ /* 0x008fe40000004100 */
[----:B------:R-:W-:-:S03]  /*1d90*/  HADD2.F32 R27, -RZ, R13.H0_H0 ;  /* 0x2000000dff1b7230 */ /* 0x000fc60000004100 */
[----:B------:R-:W-:Y:S01]  /*1da0*/  FFMA.FTZ R36, R25, R26, R36 ;  /* 0x0000001a19247223 */ /* 0x000fe20000010024 */
[----:B------:R-:W-:Y:S02]  /*1db0*/  HADD2.F32 R25, -RZ, R12.H1_H1 ;  /* 0x3000000cff197230 */ /* 0x000fe40000004100 */
[----:B------:R-:W-:Y:S02]  /*1dc0*/  HADD2.F32 R4, -RZ, R4.H1_H1 ;  /* 0x30000004ff047230 */ /* 0x000fe40000004100 */
[----:B------:R-:W-:-:S03]  /*1dd0*/  HADD2.F32 R12, -RZ, R5.H0_H0 ;  /* 0x20000005ff0c7230 */ /* 0x000fc60000004100 */
[----:B------:R-:W-:Y:S02]  /*1de0*/  FFMA.FTZ R4, R25, R4, R24 ;  /* 0x0000000419047223 */ /* 0x000fe40000010018 */
[----:B------:R-:W-:Y:S02]  /*1df0*/  FFMA.FTZ R38, R27, R12, R38 ;  /* 0x0000000c1b267223 */ /* 0x000fe40000010026 */
[----:B------:R-:W0:Y:S01]  /*1e00*/  LDS.128 R24, [R53+0xf0] ;  /* 0x0000f00035187984 */ /* 0x000e220000000c00 */
[----:B------:R-:W-:Y:S02]  /*1e10*/  HADD2.F32 R13, -RZ, R13.H1_H1 ;  /* 0x3000000dff0d7230 */ /* 0x000fe40000004100 */
[----:B------:R-:W-:Y:S02]  /*1e20*/  HADD2.F32 R5, -RZ, R5.H1_H1 ;  /* 0x30000005ff057230 */ /* 0x000fe40000004100 */
[----:B------:R-:W-:Y:S02]  /*1e30*/  HADD2.F32 R12, -RZ, R14.H0_H0 ;  /* 0x2000000eff0c7230 */ /* 0x000fe40000004100 */
[----:B------:R-:W-:-:S02]  /*1e40*/  HADD2.F32 R28, -RZ, R6.H0_H0 ;  /* 0x20000006ff1c7230 */ /* 0x000fc40000004100 */
[----:B------:R-:W-:Y:S01]  /*1e50*/  FFMA.FTZ R34, R13, R5, R34 ;  /* 0x000000050d227223 */ /* 0x000fe20000010022 */
[--C-:B------:R-:W-:Y:S02]  /*1e60*/  HADD2.F32 R13, -RZ, R7.reuse.H0_H0 ;  /* 0x20000007ff0d7230 */ /* 0x100fe40000004100 */
[----:B------:R-:W-:Y:S02]  /*1e70*/  HADD2.F32 R5, -RZ, R14.H1_H1 ;  /* 0x3000000eff057230 */ /* 0x000fe40000004100 */
[----:B------:R-:W-:Y:S01]  /*1e80*/  FFMA.FTZ R35, R12, R28, R35 ;  /* 0x0000001c0c237223 */ /* 0x000fe20000010023 */
[----:B------:R-:W-:Y:S02]  /*1e90*/  HADD2.F32 R6, -RZ, R6.H1_H1 ;  /* 0x30000006ff067230 */ /* 0x000fe40000004100 */
[----:B------:R-:W-:Y:S02]  /*1ea0*/  HADD2.F32 R7, -RZ, R7.H1_H1 ;  /* 0x30000007ff077230 */ /* 0x000fe40000004100 */
[----:B------:R-:W-:-:S02]  /*1eb0*/  HADD2.F32 R14, -RZ, R15.H1_H1 ;  /* 0x3000000fff0e7230 */ /* 0x000fc40000004100 */
[----:B------:R-:W-:Y:S02]  /*1ec0*/  HADD2.F32 R12, -RZ, R15.H0_H0 ;  /* 0x2000000fff0c7230 */ /* 0x000fe40000004100 */
[----:B-1----:R-:W-:Y:S02]  /*1ed0*/  HADD2.F32 R15, -RZ, R16.H0_H0 ;  /* 0x20000010ff0f7230 */ /* 0x002fe40000004100 */
[----:B----4-:R-:W-:Y:S02]  /*1ee0*/  HADD2.F32 R28, -RZ, R20.H0_H0 ;  /* 0x20000014ff1c7230 */ /* 0x010fe40000004100 */
[----:B------:R-:W-:Y:S01]  /*1ef0*/  FFMA.FTZ R32, R5, R6, R32 ;  /* 0x0000000605207223 */ /* 0x000fe20000010020 */
[----:B------:R-:W-:Y:S01]  /*1f00*/  FFMA.FTZ R37, R14, R7, R37 ;  /* 0x000000070e257223 */ /* 0x000fe20000010025 */
[--C-:B------:R-:W-:Y:S02]  /*1f10*/  HADD2.F32 R6, -RZ, R23.reuse.H0_H0 ;  /* 0x20000017ff067230 */ /* 0x100fe40000004100 */
[----:B------:R-:W-:-:S02]  /*1f20*/  HADD2.F32 R14, -RZ, R23.H1_H1 ;  /* 0x30000017ff0e7230 */ /* 0x000fc40000004100 */
[----:B------:R-:W-:Y:S01]  /*1f30*/  FFMA.FTZ R33, R12, R13, R33 ;  /* 0x0000000d0c217223 */ /* 0x000fe20000010021 */
[----:B------:R-:W-:Y:S02]  /*1f40*/  HADD2.F32 R7, -RZ, R20.H1_H1 ;  /* 0x30000014ff077230 */ /* 0x000fe40000004100 */
[----:B------:R-:W-:Y:S01]  /*1f50*/  FFMA.FTZ R36, R15, R28, R36 ;  /* 0x0000001c0f247223 */ /* 0x000fe20000010024 */
[----:B------:R-:W-:Y:S02]  /*1f60*/  HADD2.F32 R23, -RZ, R16.H1_H1 ;  /* 0x30000010ff177230 */ /* 0x000fe40000004100 */
[--C-:B------:R-:W-:Y:S02]  /*1f70*/  HADD2.F32 R12, -RZ, R22.reuse.H0_H0 ;  /* 0x20000016ff0c7230 */ /* 0x100fe40000004100 */
[----:B------:R-:W-:Y:S02]  /*1f80*/  HADD2.F32 R5, -RZ, R22.H1_H1 ;  /* 0x30000016ff057230 */ /* 0x000fe40000004100 */
[----:B------:R-:W-:-:S02]  /*1f90*/  HADD2.F32 R20, -RZ, R18.H0_H0 ;  /* 0x20000012ff147230 */ /* 0x000fc40000004100 */
[----:B------:R-:W-:Y:S02]  /*1fa0*/  HADD2.F32 R15, -RZ, R18.H1_H1 ;  /* 0x30000012ff0f7230 */ /* 0x000fe40000004100 */
[--C-:B------:R-:W-:Y:S02]  /*1fb0*/  HADD2.F32 R16, -RZ, R19.reuse.H0_H0 ;  /* 0x20000013ff107230 */ /* 0x100fe40000004100 */
[----:B------:R-:W-:Y:S02]  /*1fc0*/  HADD2.F32 R18, -RZ, R19.H1_H1 ;  /* 0x30000013ff127230 */ /* 0x000fe40000004100 */
[----:B------:R-:W-:Y:S02]  /*1fd0*/  HADD2.F32 R22, -RZ, R8.H0_H0 ;  /* 0x20000008ff167230 */ /* 0x000fe40000004100 */
[----:B------:R-:W-:Y:S01]  /*1fe0*/  FFMA.FTZ R4, R23, R7, R4 ;  /* 0x0000000717047223 */ /* 0x000fe20000010004 */
[----:B0-----:R-:W-:Y:S02]  /*1ff0*/  HADD2.F32 R19, -RZ, R24.H1_H1 ;  /* 0x30000018ff137230 */ /* 0x001fe40000004100 */
[----:B------:R-:W-:-:S02]  /*2000*/  HADD2.F32 R8, -RZ, R8.H1_H1 ;  /* 0x30000008ff087230 */ /* 0x000fc40000004100 */
[----:B------:R-:W-:Y:S02]  /*2010*/  HADD2.F32 R13, -RZ, R21.H0_H0 ;  /* 0x20000015ff0d7230 */ /* 0x000fe40000004100 */
[----:B------:R-:W-:Y:S02]  /*2020*/  HADD2.F32 R29, -RZ, R17.H0_H0 ;  /* 0x20000011ff1d7230 */ /* 0x000fe40000004100 */
[----:B------:R-:W-:Y:S02]  /*2030*/  HADD2.F32 R7, -RZ, R24.H0_H0 ;  /* 0x20000018ff077230 */ /* 0x000fe40000004100 */
[----:B------:R-:W-:Y:S01]  /*2040*/  FFMA.FTZ R5, R15, R5, R32 ;  /* 0x000000050f057223 */ /* 0x000fe20000010020 */
[----:B------:R-:W-:Y:S01]  /*2050*/  FFMA.FTZ R4, R19, R8, R4 ;  /* 0x0000000813047223 */ /* 0x000fe20000010004 */
[----:B------:R-:W-:Y:S02]  /*2060*/  HADD2.F32 R8, -RZ, R25.H0_H0 ;  /* 0x20000019ff087230 */ /* 0x000fe40000004100 */
[----:B------:R-:W-:Y:S01]  /*2070*/  FFMA.FTZ R13, R29, R13, R38 ;  /* 0x0000000d1d0d7223 */ /* 0x000fe20000010026 */
[----:B------:R-:W-:-:S02]  /*2080*/  HADD2.F32 R15, -RZ, R9.H0_H0 ;  /* 0x20000009ff0f7230 */ /* 0x000fc40000004100 */
[----:B------:R-:W-:Y:S01]  /*2090*/  FFMA.FTZ R7, R7, R22, R36 ;  /* 0x0000001607077223 */ /* 0x000fe20000010024 */
[----:B------:R-:W-:Y:S02]  /*20a0*/  HADD2.F32 R21, -RZ, R21.H1_H1 ;  /* 0x30000015ff157230 */ /* 0x000fe40000004100 */
[----:B------:R-:W-:Y:S02]  /*20b0*/  HADD2.F32 R17, -RZ, R17.H1_H1 ;  /* 0x30000011ff117230 */ /* 0x000fe40000004100 */
[----:B------:R-:W-:Y:S01]  /*20c0*/  FFMA.FTZ R12, R20, R12, R35 ;  /* 0x0000000c140c7223 */ /* 0x000fe20000010023 */
[----:B------:R-:W-:Y:S02]  /*20d0*/  HADD2.F32 R20, -RZ, R25.H1_H1 ;  /* 0x30000019ff147230 */ /* 0x000fe40000004100 */
[----:B------:R-:W-:Y:S01]  /*20e0*/  FFMA.FTZ R8, R8, R15, R13 ;  /* 0x0000000f08087223 */ /* 0x000fe2000001000d */
[----:B------:R-:W-:Y:S02]  /*20f0*/  HADD2.F32 R9, -RZ, R9.H1_H1 ;  /* 0x30000009ff097230 */ /* 0x000fe40000004100 */
[----:B------:R-:W-:Y:S01]  /*2100*/  FFMA.FTZ R17, R17, R21, R34 ;  /* 0x0000001511117223 */ /* 0x000fe20000010022 */
[----:B------:R-:W-:Y:S01]  /*2110*/  FADD.FTZ R13, R7, R4 ;  /* 0x00000004070d7221 */ /* 0x000fe20000010000 */
[----:B------:R-:W-:-:S02]  /*2120*/  HADD2.F32 R7, -RZ, R26.H0_H0 ;  /* 0x2000001aff077230 */ /* 0x000fc40000004100 */
[----:B------:R-:W-:Y:S02]  /*2130*/  HADD2.F32 R4, -RZ, R10.H0_H0 ;  /* 0x2000000aff047230 */ /* 0x000fe40000004100 */
[----:B------:R-:W-:Y:S01]  /*2140*/  FFMA.FTZ R9, R20, R9, R17 ;  /* 0x0000000914097223 */ /* 0x000fe20000010011 */
[----:B------:R-:W-:Y:S01]  /*2150*/  FADD.FTZ R8, R8, R13 ;  /* 0x0000000d08087221 */ /* 0x000fe20000010000 */
[----:B------:R-:W-:Y:S02]  /*2160*/  HADD2.F32 R26, -RZ, R26.H1_H1 ;  /* 0x3000001aff1a7230 */ /* 0x000fe40000004100 */
[----:B------:R-:W-:Y:S02]  /*2170*/  HADD2.F32 R10, -RZ, R10.H1_H1 ;  /* 0x3000000aff0a7230 */ /* 0x000fe40000004100 */
[----:B------:R-:W-:Y:S01]  /*2180*/  FFMA.FTZ R4, R7, R4, R12 ;  /* 0x0000000407047223 */ /* 0x000fe2000001000c */
[----:B------:R-:W-:Y:S01]  /*2190*/  FADD.FTZ R9, R9, R8 ;  /* 0x0000000809097221 */ /* 0x000fe20000010000 */
[----:B------:R-:W-:Y:S01]  /*21a0*/  IADD3 R8, PT, PT, R47, 0x1, RZ ;  /* 0x000000012f087810 */ /* 0x000fe20007ffe0ff */
[----:B------:R-:W-:-:S02]  /*21b0*/  HADD2.F32 R13, -RZ, R27.H0_H0 ;  /* 0x2000001bff0d7230 */ /* 0x000fc40000004100 */
[----:B------:R-:W-:Y:S01]  /*21c0*/  FFMA.FTZ R6, R16, R6, R33 ;  /* 0x0000000610067223 */ /* 0x000fe20000010021 */
[----:B------:R-:W-:Y:S02]  /*21d0*/  HADD2.F32 R7, -RZ, R11.H0_H0 ;  /* 0x2000000bff077230 */ /* 0x000fe40000004100 */
[----:B------:R-:W-:Y:S01]  /*21e0*/  FFMA.FTZ R5, R26, R10, R5 ;  /* 0x0000000a1a057223 */ /* 0x000fe20000010005 */
[----:B------:R-:W-:Y:S01]  /*21f0*/  FADD.FTZ R4, R4, R9 ;  /* 0x0000000904047221 */ /* 0x000fe20000010000 */
[----:B------:R-:W-:Y:S01]  /*2200*/  I2FP.F32.S32 R9, R8 ;  /* 0x0000000800097245 */ /* 0x000fe20000201400 */
[----:B------:R-:W-:Y:S02]  /*2210*/  FFMA.FTZ R6, R13, R7, R6 ;  /* 0x000000070d067223 */ /* 0x000fe40000010006 */
[----:B------:R-:W-:Y:S01]  /*2220*/  FADD.FTZ R5, R5, R4 ;  /* 0x0000000405057221 */ /* 0x000fe20000010000 */
[----:B------:R-:W-:Y:S02]  /*2230*/  HADD2.F32 R27, -RZ, R27.H1_H1 ;  /* 0x3000001bff1b7230 */ /* 0x000fe40000004100 */
[----:B------:R-:W-:Y:S01]  /*2240*/  FMUL.FTZ R9, R9, R50 ;  /* 0x0000003209097220 */ /* 0x000fe20000410000 */
[----:B------:R-:W-:-:S02]  /*2250*/  HADD2.F32 R11, -RZ, R11.H1_H1 ;  /* 0x3000000bff0b7230 */ /* 0x000fc40000004100 */
[----:B------:R-:W-:Y:S01]  /*2260*/  FADD.FTZ R6, R6, R5 ;  /* 0x0000000506067221 */ /* 0x000fe20000010000 */
[----:B------:R-:W-:Y:S01]  /*2270*/  FFMA.FTZ R14, R18, R14, R37 ;  /* 0x0000000e120e7223 */ /* 0x000fe20000010025 */
[----:B------:R-:W-:Y:S02]  /*2280*/  IADD3 R5, PT, PT, R45, -0x1, RZ ;  /* 0xffffffff2d057810 */ /* 0x000fe40007ffe0ff */
[----:B------:R-:W-:Y:S01]  /*2290*/  FSEL R9, R9, RZ, P0 ;  /* 0x000000ff09097208 */ /* 0x000fe20000000000 */
[----:B------:R-:W-:Y:S01]  /*22a0*/  FFMA.FTZ R11, R27, R11, R14 ;  /* 0x0000000b1b0b7223 */ /* 0x000fe2000001000e */
[----:B------:R-:W-:-:S03]  /*22b0*/  ISETP.GE.AND P0, PT, R5, R52, PT ;  /* 0x000000340500720c */ /* 0x000fc60003f06270 */
[----:B------:R-:W-:Y:S01]  /*22c0*/  FADD.FTZ R6, R11, R6 ;  /* 0x000000060b067221 */ /* 0x000fe20000010000 */
[----:B------:R-:W-:-:S03]  /*22d0*/  IADD3 R51, PT, PT, R51, 0x4, RZ ;  /* 0x0000000433337810 */ /* 0x000fc60007ffe0ff */
[----:B------:R-:W-:-:S05]  /*22e0*/  FFMA.FTZ R9, R6, UR12, R9 ;  /* 0x0000000c06097c23 */ /* 0x000fca0008010009 */
[C---:B------:R-:W-:Y:S02]  /*22f0*/  FSEL R5, R9.reuse, RZ, !P0 ;  /* 0x000000ff09057208 */ /* 0x040fe40004000000 */
[----:B------:R-:W-:Y:S02]  /*2300*/  @!P0 FMNMX.FTZ R48, R9, R48, !PT ;  /* 0x0000003009308209 */ /* 0x000fe40007810000 */
[----:B------:R-:W-:Y:S02]  /*2310*/  ISETP.GE.AND P0, PT, R51, R42, PT ;  /* 0x0000002a3300720c */ /* 0x000fe40003f06270 */
[----:B------:R-:W-:Y:S01]  /*2320*/  IADD3 R40, P1, PT, R40, 0x10, RZ ;  /* 0x0000001028287810 */ /* 0x000fe20007f3e0ff */
[----:B------:R0:W-:Y:S01]  /*2330*/  STS [R46], R5 ;  /* 0x000000052e007388 */ /* 0x0001e20000000800 */
[----:B------:R-:W-:Y:S02]  /*2340*/  IADD3 R47, PT, PT, R47, 0x80, RZ ;  /* 0x000000802f2f7810 */ /* 0x000fe40007ffe0ff */
[----:B------:R-:W-:-:S02]  /*2350*/  IADD3 R45, PT, PT, R45, 0x80, RZ ;  /* 0x000000802d2d7810 */ /* 0x000fc40007ffe0ff */
[----:B------:R-:W-:Y:S02]  /*2360*/  IADD3.X R41, PT, PT, RZ, R41, RZ, P1, !PT ;  /* 0x00000029ff297210 */ /* 0x000fe40000ffe4ff */
[----:B0-----:R-:W-:-:S03]  /*2370*/  IADD3 R46, PT, PT, R46, 0x200, RZ ;  /* 0x000002002e2e7810 */ /* 0x001fc60007ffe0ff */
[----:B------:R-:W-:Y:S05]  /*2380*/  @!P0 BRA `(.L_x_20092) ;  /* 0xffffffe000f08947 */ /* 0x000fea000383ffff */
.L_x_20091:
[----:B------:R-:W-:Y:S05]  /*2390*/  BSYNC.RECONVERGENT B0 ;  /* 0x0000000000007941 */ /* 0x000fea0003800200 */
.L_x_20090:
[----:B0-----:R-:W0:Y:S01]  /*23a0*/  SHFL.BFLY PT, R3, R48, 0x10, 0x1f ;  /* 0x0e001f0030037f89 */ /* 0x001e2200000e0000 */
[----:B------:R-:W-:Y:S01]  /*23b0*/  MOV R11, 0x400 ;  /* 0x00000400000b7802 */ /* 0x000fe20000000f00 */
[----:B------:R-:W-:Y:S01]  /*23c0*/  BSSY.RECONVERGENT B0, `(.L_x_20093) ;  /* 0x0000103000007945 */ /* 0x000fe20003800200 */
[----:B------:R-:W-:Y:S01]  /*23d0*/  LOP3.LUT P0, R35, R43, 0x1f, RZ, 0xc0, !PT ;  /* 0x0000001f2b237812 */ /* 0x000fe2000780c0ff */
[----:B------:R-:W1:Y:S01]  /*23e0*/  S2R R10, SR_CgaCtaId ;  /* 0x00000000000a7919 */ /* 0x000e620000008800 */
[----:B------:R-:W-:Y:S02]  /*23f0*/  IADD3 R13, PT, PT, R11, 0x100, RZ ;  /* 0x000001000b0d7810 */ /* 0x000fe40007ffe0ff */
[----:B------:R-:W-:Y:S02]  /*2400*/  SHF.R.U32.HI R7, RZ, 0x5, R43 ;  /* 0x00000005ff077819 */ /* 0x000fe4000001162b */
[----:B------:R-:W-:Y:S02]  /*2410*/  ISETP.GT.U32.AND P1, PT, R35, 0x3, PT ;  /* 0x000000032300780c */ /* 0x000fe40003f24070 */
[----:B------:R-:W-:-:S02]  /*2420*/  MOV R8, 0xff7fffff ;  /* 0xff7fffff00087802 */ /* 0x000fc40000000f00 */
[----:B0-----:R-:W-:-:S05]  /*2430*/  FMNMX.FTZ R3, R3, R48, !PT ;  /* 0x0000003003037209 */ /* 0x001fca0007810000 */
[----:B------:R-:W0:Y:S01]  /*2440*/  SHFL.BFLY PT, R2, R3, 0x8, 0x1f ;  /* 0x0d001f0003027f89 */ /* 0x000e2200000e0000 */
[----:B-1----:R-:W-:Y:S02]  /*2450*/  LEA R6, R10, R13, 0x18 ;  /* 0x0000000d0a067211 */ /* 0x002fe400078ec0ff */
[----:B0-----:R-:W-:Y:S02]  /*2460*/  FMNMX.FTZ R2, R3, R2, !PT ;  /* 0x0000000203027209 */ /* 0x001fe40007810000 */
[----:B------:R-:W-:-:S03]  /*2470*/  LEA R3, R35, R6, 0x2 ;  /* 0x0000000623037211 */ /* 0x000fc600078e10ff */
[----:B------:R-:W0:Y:S02]  /*2480*/  SHFL.BFLY PT, R5, R2, 0x4, 0x1f ;  /* 0x0c801f0002057f89 */ /* 0x000e2400000e0000 */
[----:B0-----:R-:W-:Y:S02]  /*2490*/  FMNMX.FTZ R5, R2, R5, !PT ;  /* 0x0000000502057209 */ /* 0x001fe40007810000 */
[----:B------:R-:W-:Y:S02]  /*24a0*/  LEA R2, R7, R6, 0x2 ;  /* 0x0000000607027211 */ /* 0x000fe400078e10ff */
[----:B------:R-:W-:Y:S01]  /*24b0*/  IADD3 R6, PT, PT, R52, 0x1f, RZ ;  /* 0x0000001f34067810 */ /* 0x000fe20007ffe0ff */
[----:B------:R-:W0:Y:S03]  /*24c0*/  SHFL.BFLY PT, R4, R5, 0x2, 0x1f ;  /* 0x0c401f0005047f89 */ /* 0x000e2600000e0000 */
[----:B------:R-:W-:-:S04]  /*24d0*/  SHF.R.S32.HI R15, RZ, 0x1f, R6 ;  /* 0x0000001fff0f7819 */ /* 0x000fc80000011406 */
[----:B------:R-:W-:Y:S01]  /*24e0*/  LEA.HI R15, R15, R6, RZ, 0x5 ;  /* 0x000000060f0f7211 */ /* 0x000fe200078f28ff */
[----:B------:R-:W-:Y:S01]  /*24f0*/  HFMA2 R6, -RZ, RZ, 0, 0 ;  /* 0x00000000ff067431 */ /* 0x000fe200000001ff */
[----:B0-----:R-:W-:-:S05]  /*2500*/  FMNMX.FTZ R4, R5, R4, !PT ;  /* 0x0000000405047209 */ /* 0x001fca0007810000 */
[----:B------:R-:W0:Y:S02]  /*2510*/  SHFL.BFLY PT, R9, R4, 0x1, 0x1f ;  /* 0x0c201f0004097f89 */ /* 0x000e2400000e0000 */
[----:B0-----:R-:W-:-:S05]  /*2520*/  FMNMX.FTZ R13, R4, R9, !PT ;  /* 0x00000009040d7209 */ /* 0x001fca0007810000 */
[----:B------:R0:W-:Y:S01]  /*2530*/  @!P0 STS [R2], R13 ;  /* 0x0000000d02008388 */ /* 0x0001e20000000800 */
[----:B------:R-:W-:Y:S01]  /*2540*/  BAR.SYNC.DEFER_BLOCKING 0x0 ;  /* 0x0000000000007b1d */ /* 0x000fe20000010000 */
[----:B0-----:R-:W-:-:S05]  /*2550*/  LOP3.LUT R13, R15, 0xffffffe0, RZ, 0xc0, !PT ;  /* 0xffffffe00f0d7812 */ /* 0x001fca00078ec0ff */
        /* <DEDUP_REMOVED lines=10> */
[----:B------:R-:W-:Y:S04]  /*2600*/  BSSY.RECONVERGENT B1, `(.L_x_20095) ;  /* 0x000001b000017945 */ /* 0x000fe80003800200 */
[----:B------:R-:W-:Y:S01]  /*2610*/  IMAD.IADD R8, R9, 0x1, R4 ;  /* 0x0000000109087824 */ /* 0x000fe200078e0204 */
[----:B------:R-:W-:-:S04]  /*2620*/  MOV R9, R43 ;  /* 0x0000002b00097202 */ /* 0x000fc80000000f00 */
        /* <DEDUP_REMOVED lines=13> */
.L_x_20097:
        /* <DEDUP_REMOVED lines=11> */
.L_x_20096:
[----:B------:R-:W-:Y:S05]  /*27b0*/  BSYNC.RECONVERGENT B1 ;  /* 0x0000000000017941 */ /* 0x000fea0003800200 */
.L_x_20095:
        /* <DEDUP_REMOVED lines=12> */
.L_x_20100:
        /* <DEDUP_REMOVED lines=33> */
[----:B------:R-:W-:Y:S01]  /*2a90*/  FADD.FTZ R34, -R5, R34 ;  /* 0x0000002205227221 */ /* 0x000fe20000010100 */
[----:B------:R-:W-:Y:S01]  /*2aa0*/  FMUL.FTZ R23, R32, 1.4426950216293334961 ;  /* 0x3fb8aa3b20177820 */ /* 0x000fe20000410000 */
[----:B------:R-:W-:Y:S01]  /*2ab0*/  FADD.FTZ R6, R17, R6 ;  /* 0x0000000611067221 */ /* 0x000fe20000010000 */
[----:B------:R-:W1:Y:S01]  /*2ac0*/  MUFU.EX2 R21, R21 ;  /* 0x0000001500157308 */ /* 0x000e620000000800 */
[C---:B------:R-:W-:Y:S01]  /*2ad0*/  FADD.FTZ R36, -R5.reuse, R36 ;  /* 0x0000002405247221 */ /* 0x040fe20000010100 */
[----:B------:R-:W-:Y:S01]  /*2ae0*/  FMUL.FTZ R25, R34, 1.4426950216293334961 ;  /* 0x3fb8aa3b22197820 */ /* 0x000fe20000410000 */
[----:B0-----:R-:W-:Y:S01]  /*2af0*/  FADD.FTZ R6, R6, R19 ;  /* 0x0000001306067221 */ /* 0x001fe20000010000 */
[----:B------:R-:W0:Y:S01]  /*2b00*/  MUFU.EX2 R23, R23 ;  /* 0x0000001700177308 */ /* 0x000e220000000800 */
[----:B------:R-:W-:Y:S01]  /*2b10*/  FMUL.FTZ R27, R36, 1.4426950216293334961 ;  /* 0x3fb8aa3b241b7820 */ /* 0x000fe20000410000 */
[C---:B------:R-:W-:Y:S01]  /*2b20*/  FADD.FTZ R28, -R5.reuse, R28 ;  /* 0x0000001c051c7221 */ /* 0x040fe20000010100 */
[----:B------:R-:W-:Y:S01]  /*2b30*/  FADD.FTZ R6, R6, R13 ;  /* 0x0000000d06067221 */ /* 0x000fe20000010000 */
[----:B------:R-:W2:Y:S01]  /*2b40*/  MUFU.EX2 R25, R25 ;  /* 0x0000001900197308 */ /* 0x000ea20000000800 */
        /* <DEDUP_REMOVED lines=10> */
[----:B0-----:R-:W-:Y:S01]  /*2bf0*/  FADD.FTZ R6, R6, R23 ;  /* 0x0000001706067221 */ /* 0x001fe20000010000 */
[C---:B------:R-:W-:Y:S01]  /*2c00*/  FADD.FTZ R18, -R5.reuse, R18 ;  /* 0x0000001205127221 */ /* 0x040fe20000010100 */
[----:B------:R-:W0:Y:S01]  /*2c10*/  MUFU.EX2 R31, R26 ;  /* 0x0000001a001f7308 */ /* 0x000e220000000800 */
[----:B------:R1:W-:Y:S01]  /*2c20*/  STS [R8+-0x200], R19 ;  /* 0xfffe001308007388 */ /* 0x0003e20000000800 */
[----:B--2---:R-:W-:Y:S01]  /*2c30*/  FADD.FTZ R6, R6, R25 ;  /* 0x0000001906067221 */ /* 0x004fe20000010000 */
[C---:B------:R-:W-:Y:S01]  /*2c40*/  FADD.FTZ R14, -R5.reuse, R14 ;  /* 0x0000000e050e7221 */ /* 0x040fe20000010100 */
[----:B------:R-:W-:Y:S01]  /*2c50*/  FMUL.FTZ R18, R18, 1.4426950216293334961 ;  /* 0x3fb8aa3b12127820 */ /* 0x000fe20000410000 */
[----:B------:R-:W-:Y:S01]  /*2c60*/  STS [R8], R13 ;  /* 0x0000000d08007388 */ /* 0x000fe20000000800 */
[----:B---3--:R-:W2:Y:S01]  /*2c70*/  MUFU.EX2 R17, R20 ;  /* 0x0000001400117308 */ /* 0x008ea20000000800 */
[----:B------:R-:W-:Y:S01]  /*2c80*/  FADD.FTZ R6, R6, R27 ;  /* 0x0000001b06067221 */ /* 0x000fe20000010000 */
[C---:B------:R-:W-:Y:S01]  /*2c90*/  FADD.FTZ R16, -R5.reuse, R16 ;  /* 0x0000001005107221 */ /* 0x040fe20000010100 */
[----:B------:R-:W-:Y:S01]  /*2ca0*/  FMUL.FTZ R14, R14, 1.4426950216293334961 ;  /* 0x3fb8aa3b0e0e7820 */ /* 0x000fe20000410000 */
[C---:B----4-:R-:W-:Y:S01]  /*2cb0*/  FADD.FTZ R22, -R5.reuse, R22 ;  /* 0x0000001605167221 */ /* 0x050fe20000010100 */
[----:B-1----:R-:W1:Y:S01]  /*2cc0*/  MUFU.EX2 R19, R18 ;  /* 0x0000001200137308 */ /* 0x002e620000000800 */
[----:B------:R-:W-:Y:S01]  /*2cd0*/  FADD.FTZ R6, R6, R29 ;  /* 0x0000001d06067221 */ /* 0x000fe20000010000 */
[----:B------:R-:W-:Y:S01]  /*2ce0*/  FMUL.FTZ R16, R16, 1.4426950216293334961 ;  /* 0x3fb8aa3b10107820 */ /* 0x000fe20000410000 */
[----:B------:R-:W-:Y:S01]  /*2cf0*/  FADD.FTZ R24, -R5, R24 ;  /* 0x0000001805187221 */ /* 0x000fe20000010100 */
[----:B------:R-:W3:Y:S01]  /*2d00*/  MUFU.EX2 R33, R14 ;  /* 0x0000000e00217308 */ /* 0x000ee20000000800 */
[----:B0-----:R-:W-:Y:S01]  /*2d10*/  FADD.FTZ R6, R6, R31 ;  /* 0x0000001f06067221 */ /* 0x001fe20000010000 */
[----:B------:R-:W-:Y:S01]  /*2d20*/  FMUL.FTZ R22, R22, 1.4426950216293334961 ;  /* 0x3fb8aa3b16167820 */ /* 0x000fe20000410000 */
[----:B------:R-:W-:Y:S01]  /*2d30*/  FMUL.FTZ R24, R24, 1.4426950216293334961 ;  /* 0x3fb8aa3b18187820 */ /* 0x000fe20000410000 */
[----:B------:R-:W0:Y:S01]  /*2d40*/  MUFU.EX2 R37, R16 ;  /* 0x0000001000257308 */ /* 0x000e220000000800 */
[----:B--2---:R-:W-:Y:S01]  /*2d50*/  FADD.FTZ R6, R6, R17 ;  /* 0x0000001106067221 */ /* 0x004fe20000010000 */
[----:B------:R-:W-:Y:S02]  /*2d60*/  STS [R8+0x200], R15 ;  /* 0x0002000f08007388 */ /* 0x000fe40000000800 */
[----:B------:R-:W2:Y:S01]  /*2d70*/  MUFU.EX2 R39, R22 ;  /* 0x0000001600277308 */ /* 0x000ea20000000800 */
[----:B-1----:R-:W-:Y:S01]  /*2d80*/  FADD.FTZ R6, R6, R19 ;  /* 0x0000001306067221 */ /* 0x002fe20000010000 */
[----:B------:R-:W-:Y:S02]  /*2d90*/  STS [R8+0x400], R21 ;  /* 0x0004001508007388 */ /* 0x000fe40000000800 */
[----:B------:R-:W1:Y:S01]  /*2da0*/  MUFU.EX2 R41, R24 ;  /* 0x0000001800297308 */ /* 0x000e620000000800 */
[----:B---3--:R-:W-:Y:S01]  /*2db0*/  FADD.FTZ R6, R6, R33 ;  /* 0x0000002106067221 */ /* 0x008fe20000010000 */
[----:B------:R-:W-:Y:S03]  /*2dc0*/  STS [R8+0x600], R23 ;  /* 0x0006001708007388 */ /* 0x000fe60000000800 */
[----:B0-----:R-:W-:Y:S01]  /*2dd0*/  FADD.FTZ R6, R6, R37 ;  /* 0x0000002506067221 */ /* 0x001fe20000010000 */
[----:B------:R-:W-:Y:S03]  /*2de0*/  STS [R8+0x800], R25 ;  /* 0x0008001908007388 */ /* 0x000fe60000000800 */
[----:B--2---:R-:W-:Y:S01]  /*2df0*/  FADD.FTZ R6, R6, R39 ;  /* 0x0000002706067221 */ /* 0x004fe20000010000 */
        /* <DEDUP_REMOVED lines=12> */
.L_x_20099:
[----:B------:R-:W-:Y:S05]  /*2ec0*/  BSYNC.RECONVERGENT B1 ;  /* 0x0000000000017941 */ /* 0x000fea0003800200 */
.L_x_20098:
        /* <DEDUP_REMOVED lines=55> */
.L_x_20102:
[----:B------:R-:W-:Y:S05]  /*3240*/  BSYNC.RECONVERGENT B1 ;  /* 0x0000000000017941 */ /* 0x000fea0003800200 */
.L_x_20101:
        /* <DEDUP_REMOVED lines=26> */
.L_x_20094:
[----:B------:R-:W-:Y:S05]  /*33f0*/  BSYNC.RECONVERGENT B0 ;  /* 0x0000000000007941 */ /* 0x000fea0003800200 */
.L_x_20093:
        /* <DEDUP_REMOVED lines=40> */
.L_x_20107:
[----:B------:R-:W0:Y:S01]  /*3680*/  LDS R9, [R3] ;  /* 0x0000000003097984 */ /* 0x000e220000000800 */
[----:B------:R-:W-:-:S04]  /*3690*/  IADD3 R8, PT, PT, R8, 0x1, RZ ;  /* 0x0000000108087810 */ /* 0x000fc80007ffe0ff */
[----:B------:R-:W-:Y:S01]  /*36a0*/  ISETP.NE.AND P0, PT, R8, RZ, PT ;  /* 0x000000ff0800720c */ /* 0x000fe20003f05270 */
[----:B0-----:R-:W-:-:S05]  /*36b0*/  FMUL.FTZ R6, R9, R2 ;  /* 0x0000000209067220 */ /* 0x001fca0000410000 */
[----:B------:R0:W-:Y:S02]  /*36c0*/  STS [R3], R6 ;  /* 0x0000000603007388 */ /* 0x0001e40000000800 */
[----:B0-----:R-:W-:-:S05]  /*36d0*/  IADD3 R3, PT, PT, R3, 0x200, RZ ;  /* 0x0000020003037810 */ /* 0x001fca0007ffe0ff */
[----:B------:R-:W-:Y:S05]  /*36e0*/  @P0 BRA `(.L_x_20107) ;  /* 0xfffffffc00e40947 */ /* 0x000fea000383ffff */
.L_x_20106:
[----:B------:R-:W-:Y:S05]  /*36f0*/  BSYNC.RECONVERGENT B1 ;  /* 0x0000000000017941 */ /* 0x000fea0003800200 */
.L_x_20105:
        /* <DEDUP_REMOVED lines=12> */
.L_x_20110:
        /* <DEDUP_REMOVED lines=52> */
.L_x_20109:
[----:B------:R-:W-:Y:S05]  /*3b00*/  BSYNC.RECONVERGENT B1 ;  /* 0x0000000000017941 */ /* 0x000fea0003800200 */
.L_x_20108:
        /* <DEDUP_REMOVED lines=31> */
.L_x_20112:
[----:B------:R-:W-:Y:S05]  /*3d00*/  BSYNC.RECONVERGENT B1 ;  /* 0x0000000000017941 */ /* 0x000fea0003800200 */
.L_x_20111:
        /* <DEDUP_REMOVED lines=14> */
.L_x_20104:
[----:B------:R-:W-:Y:S05]  /*3df0*/  BSYNC.RECONVERGENT B0 ;  /* 0x0000000000007941 */ /* 0x000fea0003800200 */
.L_x_20103:
[----:B------:R-:W-:Y:S01]  /*3e00*/  ISETP.GE.AND P0, PT, R7, R42, PT ;  /* 0x0000002a0700720c */ /* 0x000fe20003f06270 */
[----:B------:R-:W-:Y:S01]  /*3e10*/  BAR.SYNC.DEFER_BLOCKING 0x0 ;  /* 0x0000000000007b1d */ /* 0x000fe20000010000 */
[----:B------:R-:W-:Y:S01]  /*3e20*/  HFMA2 R34, -RZ, RZ, 0, 0 ;  /* 0x00000000ff227431 */ /* 0x000fe200000001ff */
[----:B------:R-:W-:Y:S02]  /*3e30*/  CS2R R32, SRZ ;  /* 0x0000000000207805 */ /* 0x000fe4000001ff00 */
[----:B------:R-:W-:Y:S02]  /*3e40*/  CS2R R30, SRZ ;  /* 0x00000000001e7805 */ /* 0x000fe4000001ff00 */
[----:B------:R-:W-:Y:S02]  /*3e50*/  CS2R R28, SRZ ;  /* 0x00000000001c7805 */ /* 0x000fe4000001ff00 */
[----:B------:R-:W-:Y:S01]  /*3e60*/  CS2R R26, SRZ ;  /* 0x00000000001a7805 */ /* 0x000fe2000001ff00 */
[----:B------:R-:W2:Y:S01]  /*3e70*/  LDCU UR9, c[0x0][0x3cc] ;  /* 0x00007980ff0977ac */ /* 0x000ea20008000800 */
[----:B------:R-:W-:Y:S01]  /*3e80*/  BSSY.RECONVERGENT B0, `(.L_x_20113) ;  /* 0x00002d6000007945 */ /* 0x000fe20003800200 */
[----:B------:R-:W-:-:S02]  /*3e90*/  CS2R R24, SRZ ;  /* 0x0000000000187805 */ /* 0x000fc4000001ff00 */
[----:B-1----:R-:W-:Y:S01]  /*3ea0*/  MOV R6, RZ ;  /* 0x000000ff00067202 */ /* 0x002fe20000000f00 */
[----:B------:R-:W1:Y:S01]  /*3eb0*/  LDCU.64 UR4, c[0x0][0x398] ;  /* 0x00007300ff0477ac */ /* 0x000e620008000a00 */
[----:B0-----:R-:W-:Y:S02]  /*3ec0*/  CS2R R4, SRZ ;  /* 0x0000000000047805 */ /* 0x001fe4000001ff00 */
[----:B------:R-:W-:Y:S01]  /*3ed0*/  CS2R R2, SRZ ;  /* 0x0000000000027805 */ /* 0x000fe2000001ff00 */
[----:B------:R-:W-:Y:S06]  /*3ee0*/  @P0 BRA `(.L_x_20114) ;  /* 0x0000002c003c0947 */ /* 0x000fec0003800000 */
[----:B------:R-:W0:Y:S01]  /*3ef0*/  LDCU.64 UR10, c[0x0][0x3a8] ;  /* 0x00007500ff0a77ac */ /* 0x000e220008000a00 */
[----:B------:R-:W-:Y:S02]  /*3f00*/  SHF.R.U32.HI R8, RZ, 0x3, R43 ;  /* 0x00000003ff087819 */ /* 0x000fe4000001162b */
[----:B------:R-:W-:Y:S01]  /*3f10*/  MOV R9, RZ ;  /* 0x000000ff00097202 */ /* 0x000fe20000000f00 */
[----:B------:R-:W3:Y:S01]  /*3f20*/  LDCU UR8, c[0x0][0x3d0] ;  /* 0x00007a00ff0877ac */ /* 0x000ee20008000800 */
[----:B------:R-:W-:Y:S02]  /*3f30*/  LOP3.LUT R8, R8, 0x7c, RZ, 0xc0, !PT ;  /* 0x0000007c08087812 */ /* 0x000fe400078ec0ff */
[----:B------:R-:W-:Y:S02]  /*3f40*/  IADD3 R11, PT, PT, R11, 0x120, RZ ;  /* 0x000001200b0b7810 */ /* 0x000fe40007ffe0ff */
[----:B------:R-:W-:Y:S01]  /*3f50*/  SHF.L.U32 R12, R43, 0x5, RZ ;  /* 0x000000052b0c7819 */ /* 0x000fe200000006ff */
[----:B------:R-:W-:Y:S01]  /*3f60*/  IMAD.WIDE R8, R49, 0x4, R8 ;  /* 0x0000000431087825 */ /* 0x000fe200078e0208 */
[----:B------:R-:W-:-:S02]  /*3f70*/  LEA R11, R10, R11, 0x18 ;  /* 0x0000000b0a0b7211 */ /* 0x000fc400078ec0ff */
[----:B------:R-:W-:Y:S01]  /*3f80*/  LOP3.LUT R12, R12, 0x60, RZ, 0xe2, !PT ;  /* 0x000000600c0c7812 */ /* 0x000fe200078ee2ff */
[----:B------:R-:W-:Y:S01]  /*3f90*/  IMAD.SHL.U32 R10, R43, 0x8, RZ ;  /* 0x000000082b0a7824 */ /* 0x000fe200078e00ff */
[C---:B------:R-:W-:Y:S02]  /*3fa0*/  IADD3 R39, PT, PT, R7.reuse, 0x1, RZ ;  /* 0x0000000107277810 */ /* 0x040fe40007ffe0ff */
[----:B------:R-:W-:Y:S02]  /*3fb0*/  LEA R12, R7, R12, 0x7 ;  /* 0x0000000c070c7211 */ /* 0x000fe400078e38ff */
[----:B0-----:R-:W-:Y:S02]  /*3fc0*/  IADD3 R36, P0, PT, R8, UR10, RZ ;  /* 0x0000000a08247c10 */ /* 0x001fe4000ff1e0ff */
[----:B------:R-:W-:Y:S01]  /*3fd0*/  LOP3.LUT R8, R10, 0x18, RZ, 0xc0, !PT ;  /* 0x000000180a087812 */ /* 0x000fe200078ec0ff */
[----:B---3-5:R-:W-:Y:S01]  /*3fe0*/  IMAD R50, R0, UR8, RZ ;  /* 0x0000000800327c24 */ /* 0x028fe2000f8e02ff */
[----:B------:R-:W-:-:S02]  /*3ff0*/  IADD3 R38, PT, PT, R12, 0x10, R11 ;  /* 0x000000100c267810 */ /* 0x000fc40007ffe00b */
[----:B------:R-:W-:Y:S02]  /*4000*/  LEA R8, R7, R8, 0x5 ;  /* 0x0000000807087211 */ /* 0x000fe400078e28ff */
[----:B------:R-:W-:Y:S02]  /*4010*/  IADD3.X R37, PT, PT, R9, UR11, RZ, P0, !PT ;  /* 0x0000000b09257c10 */ /* 0x000fe400087fe4ff */
[----:B------:R-:W-:Y:S02]  /*4020*/  IADD3 R40, PT, PT, R7, -R42, RZ ;  /* 0x8000002a07287210 */ /* 0x000fe40007ffe0ff */
[----:B------:R-:W-:Y:S02]  /*4030*/  MOV R34, RZ ;  /* 0x000000ff00227202 */ /* 0x000fe40000000f00 */
[----:B------:R-:W-:Y:S02]  /*4040*/  LOP3.LUT R0, R10, 0xf8, RZ, 0xc0, !PT ;  /* 0x000000f80a007812 */ /* 0x000fe400078ec0ff */
[----:B------:R-:W-:-:S02]  /*4050*/  SHF.R.S32.HI R51, RZ, 0x1f, R50 ;  /* 0x0000001fff337819 */ /* 0x000fc40000011432 */
[----:B------:R-:W-:-:S07]  /*4060*/  IADD3 R41, PT, PT, R8, 0x3, RZ ;  /* 0x0000000308297810 */ /* 0x000fce0007ffe0ff */
.L_x_20147:
[----:B--2---:R-:W2:Y:S01]  /*4070*/  LDG.E.CONSTANT R17, desc[UR6][R36.64] ;  /* 0x0000000624117981 */ /* 0x004ea2000c1e9900 */
[----:B------:R-:W-:-:S03]  /*4080*/  IADD3 R45, PT, PT, R41, -0x3, RZ ;  /* 0xfffffffd292d7810 */ /* 0x000fc60007ffe0ff */
[----:B------:R-:W0:Y:S04]  /*4090*/  LDS.128 R8, [R38+-0x10] ;  /* 0xfffff00026087984 */ /* 0x000e280000000c00 */
[----:B----4-:R3:W4:Y:S01]  /*40a0*/  LDS.128 R12, [R38] ;  /* 0x00000000260c7984 */ /* 0x0107220000000c00 */
[----:B------:R-:W-:Y:S01]  /*40b0*/  BSSY.RECONVERGENT B1, `(.L_x_20115) ;  /* 0x0000029000017945 */ /* 0x000fe20003800200 */
[----:B0-----:R-:W-:Y:S02]  /*40c0*/  F2FP.F16.F32.PACK_AB R46, R11, R10 ;  /* 0x0000000a0b2e723e */ /* 0x001fe400000000ff */
[----:B------:R-:W-:Y:S01]  /*40d0*/  F2FP.F16.F32.PACK_AB R47, R9, R8 ;  /* 0x00000008092f723e */ /* 0x000fe200000000ff */
[----:B--2---:R-:W-:-:S03]  /*40e0*/  IMAD.WIDE R16, R17, UR9, R50 ;  /* 0x0000000911107c25 */ /* 0x004fc6000f8e0232 */
[----:B------:R-:W-:-:S04]  /*40f0*/  IADD3 R16, P0, PT, R0, R16, RZ ;  /* 0x0000001000107210 */ /* 0x000fc80007f1e0ff */
[----:B------:R-:W-:Y:S02]  /*4100*/  IADD3.X R17, PT, PT, RZ, R17, RZ, P0, !PT ;  /* 0x00000011ff117210 */ /* 0x000fe400007fe4ff */
[----:B-1----:R-:W-:Y:S02]  /*4110*/  LEA R54, P1, R16, UR4, 0x1 ;  /* 0x0000000410367c11 */ /* 0x002fe4000f8208ff */
[----:B------:R-:W-:Y:S02]  /*4120*/  ISETP.NE.AND P0, PT, R40, -0x1, PT ;  /* 0xffffffff2800780c */ /* 0x000fe40003f05270 */
[----:B------:R-:W-:-:S05]  /*4130*/  LEA.HI.X R55, R16, UR5, R17, 0x1, P1 ;  /* 0x0000000510377c11 */ /* 0x000fca00088f0c11 */
[----:B------:R3:W5:Y:S06]  /*4140*/  LDG.E.128.CONSTANT R16, desc[UR6][R54.64] ;  /* 0x0000000636107981 */ /* 0x00076c000c1e9d00 */
[----:B----4-:R-:W-:Y:S05]  /*4150*/  @P0 BRA `(.L_x_20116) ;  /* 0x0000000000780947 */ /* 0x010fea0003800000 */
[C---:B------:R-:W-:Y:S02]  /*4160*/  IADD3 R11, PT, PT, R41.reuse, 0x1, RZ ;  /* 0x00000001290b7810 */ /* 0x040fe40007ffe0ff */
[C---:B------:R-:W-:Y:S02]  /*4170*/  IADD3 R9, PT, PT, R41.reuse, -0x1, RZ ;  /* 0xffffffff29097810 */ /* 0x040fe40007ffe0ff */
[----:B------:R-:W-:Y:S02]  /*4180*/  IADD3 R21, PT, PT, R41, 0x2, RZ ;  /* 0x0000000229157810 */ /* 0x000fe40007ffe0ff */
[-C--:B------:R-:W-:Y:S02]  /*4190*/  ISETP.GE.AND P1, PT, R11, R52.reuse, PT ;  /* 0x000000340b00720c */ /* 0x080fe40003f26270 */
[----:B------:R-:W-:Y:S02]  /*41a0*/  ISETP.GE.AND P6, PT, R9, R52, PT ;  /* 0x000000340900720c */ /* 0x000fe40003fc6270 */
[----:B------:R-:W-:-:S02]  /*41b0*/  IADD3 R11, PT, PT, R41, 0x4, RZ ;  /* 0x00000004290b7810 */ /* 0x000fc40007ffe0ff */
[----:B------:R-:W-:Y:S02]  /*41c0*/  IADD3 R9, PT, PT, R41, -0x2, RZ ;  /* 0xfffffffe29097810 */ /* 0x000fe40007ffe0ff */
[-C--:B------:R-:W-:Y:S02]  /*41d0*/  ISETP.GE.AND P2, PT, R21, R52.reuse, PT ;  /* 0x000000341500720c */ /* 0x080fe40003f46270 */
[----:B------:R-:W-:Y:S02]  /*41e0*/  IADD3 R21, PT, PT, R41, 0x3, RZ ;  /* 0x0000000329157810 */ /* 0x000fe40007ffe0ff */
[-C--:B------:R-:W-:Y:S02]  /*41f0*/  ISETP.GE.AND P4, PT, R11, R52.reuse, PT ;  /* 0x000000340b00720c */ /* 0x080fe40003f86270 */
[----:B------:R-:W-:Y:S02]  /*4200*/  ISETP.GE.AND P5, PT, R9, R52, PT ;  /* 0x000000340900720c */ /* 0x000fe40003fa6270 */
[----:B-----5:R-:W-:-:S02]  /*4210*/  PRMT R11, R18, 0x7632, R11 ;  /* 0x00007632120b7816 */ /* 0x020fc4000000000b */
[C---:B------:R-:W-:Y:S02]  /*4220*/  PRMT R9, R17.reuse, 0x7632, R9 ;  /* 0x0000763211097816 */ /* 0x040fe40000000009 */
[----:B------:R-:W-:Y:S02]  /*4230*/  SEL R18, R18, RZ, !P1 ;  /* 0x000000ff12127207 */ /* 0x000fe40004800000 */
[----:B------:R-:W-:Y:S02]  /*4240*/  SEL R17, R17, RZ, !P6 ;  /* 0x000000ff11117207 */ /* 0x000fe40007000000 */
[-C--:B------:R-:W-:Y:S02]  /*4250*/  ISETP.GE.AND P1, PT, R41, R52.reuse, PT ;  /* 0x000000342900720c */ /* 0x080fe40003f26270 */
[-C--:B------:R-:W-:Y:S02]  /*4260*/  ISETP.GE.AND P3, PT, R21, R52.reuse, PT ;  /* 0x000000341500720c */ /* 0x080fe40003f66270 */
[----:B------:R-:W-:-:S02]  /*4270*/  ISETP.GE.AND P6, PT, R45, R52, PT ;  /* 0x000000342d00720c */ /* 0x000fc40003fc6270 */
[C---:B------:R-:W-:Y:S02]  /*4280*/  PRMT R8, R16.reuse, 0x7632, R8 ;  /* 0x0000763210087816 */ /* 0x040fe40000000008 */
        /* <DEDUP_REMOVED lines=11> */
.L_x_20116:
[----:B------:R-:W-:Y:S05]  /*4340*/  BSYNC.RECONVERGENT B1 ;  /* 0x0000000000017941 */ /* 0x000fea0003800200 */
.L_x_20115:
[----:B-----5:R-:W-:Y:S01]  /*4350*/  HMUL2 R8, R46, R17 ;  /* 0x000000112e087232 */ /* 0x020fe20000000000 */
[----:B------:R-:W-:-:S03]  /*4360*/  F2FP.F16.F32.PACK_AB R49, R13, R12 ;  /* 0x0000000c0d31723e */ /* 0x000fc600000000ff */
[----:B------:R-:W-:Y:S02]  /*4370*/  HFMA2 R16, R47, R16, R8 ;  /* 0x000000102f107231 */ /* 0x000fe40000000008 */
[----:B------:R0:W5:Y:S01]  /*4380*/  LDG.E.128.CONSTANT R8, desc[UR6][R54.64+0x200] ;  /* 0x0002000636087981 */ /* 0x000162000c1e9d00 */
[----:B------:R-:W-:Y:S04]  /*4390*/  BSSY.RECONVERGENT B1, `(.L_x_20117) ;  /* 0x0000020000017945 */ /* 0x000fe80003800200 */
[----:B------:R-:W-:Y:S05]  /*43a0*/  @P0 BRA `(.L_x_20118) ;  /* 0x0000000000780947 */ /* 0x000fea0003800000 */
[C---:B------:R-:W-:Y:S02]  /*43b0*/  IADD3 R17, PT, PT, R41.reuse, 0x1, RZ ;  /* 0x0000000129117810 */ /* 0x040fe40007ffe0ff */
[----:B------:R-:W-:Y:S02]  /*43c0*/  IADD3 R13, PT, PT, R41, -0x1, RZ ;  /* 0xffffffff290d7810 */ /* 0x000fe40007ffe0ff */
[-C--:B------:R-:W-:Y:S02]  /*43d0*/  ISETP.GE.AND P1, PT, R17, R52.reuse, PT ;  /* 0x000000341100720c */ /* 0x080fe40003f26270 */
[----:B------:R-:W-:Y:S01]  /*43e0*/  ISETP.GE.AND P6, PT, R13, R52, PT ;  /* 0x000000340d00720c */ /* 0x000fe20003fc6270 */
[C---:B------:R-:W-:Y:S01]  /*43f0*/  VIADD R13, R41.reuse, 0x2 ;  /* 0x00000002290d7836 */ /* 0x040fe20000000000 */
[----:B------:R-:W-:Y:S02]  /*4400*/  IADD3 R17, PT, PT, R41, 0x3, RZ ;  /* 0x0000000329117810 */ /* 0x000fe40007ffe0ff */
[----:B-----5:R-:W-:-:S02]  /*4410*/  PRMT R12, R10, 0x7632, R12 ;  /* 0x000076320a0c7816 */ /* 0x020fc4000000000c */
[-C--:B------:R-:W-:Y:S02]  /*4420*/  ISETP.GE.AND P3, PT, R17, R52.reuse, PT ;  /* 0x000000341100720c */ /* 0x080fe40003f66270 */
[----:B------:R-:W-:Y:S02]  /*4430*/  IADD3 R17, PT, PT, R41, 0x4, RZ ;  /* 0x0000000429117810 */ /* 0x000fe40007ffe0ff */
[-C--:B------:R-:W-:Y:S02]  /*4440*/  ISETP.GE.AND P2, PT, R13, R52.reuse, PT ;  /* 0x000000340d00720c */ /* 0x080fe40003f46270 */
[----:B------:R-:W-:Y:S02]  /*4450*/  IADD3 R13, PT, PT, R41, -0x2, RZ ;  /* 0xfffffffe290d7810 */ /* 0x000fe40007ffe0ff */
[----:B------:R-:W-:Y:S02]  /*4460*/  ISETP.GE.AND P4, PT, R17, R52, PT ;  /* 0x000000341100720c */ /* 0x000fe40003f86270 */
[----:B------:R-:W-:-:S02]  /*4470*/  SEL R10, R10, RZ, !P1 ;  /* 0x000000ff0a0a7207 */ /* 0x000fc40004800000 */
[----:B------:R-:W-:Y:S02]  /*4480*/  PRMT R17, R9, 0x7632, R17 ;  /* 0x0000763209117816 */ /* 0x000fe40000000011 */
[-C--:B------:R-:W-:Y:S02]  /*4490*/  ISETP.GE.AND P1, PT, R41, R52.reuse, PT ;  /* 0x000000342900720c */ /* 0x080fe40003f26270 */
[-C--:B------:R-:W-:Y:S02]  /*44a0*/  ISETP.GE.AND P5, PT, R13, R52.reuse, PT ;  /* 0x000000340d00720c */ /* 0x080fe40003fa6270 */
[----:B------:R-:W-:Y:S02]  /*44b0*/  SEL R9, R9, RZ, !P6 ;  /* 0x000000ff09097207 */ /* 0x000fe40007000000 */
[----:B------:R-:W-:Y:S02]  /*44c0*/  ISETP.GE.AND P6, PT, R45, R52, PT ;  /* 0x000000342d00720c */ /* 0x000fe40003fc6270 */
        /* <DEDUP_REMOVED lines=8> */
[----:B------:R-:W-:Y:S02]  /*4550*/  PRMT R9, R9, 0x5410, R20 ;  /* 0x0000541009097816 */ /* 0x000fe40000000014 */
[----:B------:R-:W-:Y:S02]  /*4560*/  PRMT R10, R10, 0x5410, R17 ;  /* 0x000054100a0a7816 */ /* 0x000fe40000000011 */
[----:B------:R-:W-:Y:S02]  /*4570*/  PRMT R11, R11, 0x5410, R12 ;  /* 0x000054100b0b7816 */ /* 0x000fe4000000000c */
[----:B------:R-:W-:-:S07]  /*4580*/  PRMT R8, R8, 0x5410, R13 ;  /* 0x0000541008087816 */ /* 0x000fce000000000d */
.L_x_20118:
[----:B------:R-:W-:Y:S05]  /*4590*/  BSYNC.RECONVERGENT B1 ;  /* 0x0000000000017941 */ /* 0x000fea0003800200 */
.L_x_20117:
[----:B------:R-:W-:Y:S01]  /*45a0*/  F2FP.F16.F32.PACK_AB R48, R15, R14 ;  /* 0x0000000e0f30723e */ /* 0x000fe200000000ff */
[----:B-----5:R-:W-:Y:S01]  /*45b0*/  HMUL2 R9, R46, R9 ;  /* 0x000000092e097232 */ /* 0x020fe20000000000 */
[----:B------:R1:W5:Y:S01]  /*45c0*/  LDG.E.128.CONSTANT R12, desc[UR6][R54.64+0x400] ;  /* 0x00040006360c7981 */ /* 0x000362000c1e9d00 */
[----:B------:R-:W-:Y:S01]  /*45d0*/  BSSY.RECONVERGENT B1, `(.L_x_20119) ;  /* 0x0000022000017945 */ /* 0x000fe20003800200 */
[----:B------:R-:W-:Y:S02]  /*45e0*/  HFMA2 R16, R49, R18, R16 ;  /* 0x0000001231107231 */ /* 0x000fe40000000010 */
[----:B------:R-:W-:Y:S01]  /*45f0*/  HFMA2 R8, R47, R8, R9 ;  /* 0x000000082f087231 */ /* 0x000fe20000000009 */
[----:B------:R-:W-:Y:S06]  /*4600*/  @P0 BRA `(.L_x_20120) ;  /* 0x0000000000780947 */ /* 0x000fec0003800000 */
[C---:B------:R-:W-:Y:S02]  /*4610*/  IADD3 R9, PT, PT, R41.reuse, -0x1, RZ ;  /* 0xffffffff29097810 */ /* 0x040fe40007ffe0ff */
[-C--:B------:R-:W-:Y:S02]  /*4620*/  ISETP.GE.AND P2, PT, R41, R52.reuse, PT ;  /* 0x000000342900720c */ /* 0x080fe40003f46270 */
[----:B------:R-:W-:Y:S02]  /*4630*/  ISETP.GE.AND P1, PT, R9, R52, PT ;  /* 0x000000340900720c */ /* 0x000fe40003f26270 */
[C---:B-----5:R-:W-:Y:S02]  /*4640*/  PRMT R9, R13.reuse, 0x7632, R9 ;  /* 0x000076320d097816 */ /* 0x060fe40000000009 */
[----:B------:R-:W-:Y:S02]  /*4650*/  SEL R13, R13, RZ, !P1 ;  /* 0x000000ff0d0d7207 */ /* 0x000fe40004800000 */
[----:B------:R-:W-:-:S02]  /*4660*/  SEL R18, R9, RZ, !P2 ;  /* 0x000000ff09127207 */ /* 0x000fc40005000000 */
[----:B------:R-:W-:Y:S02]  /*4670*/  IADD3 R9, PT, PT, R41, 0x1, RZ ;  /* 0x0000000129097810 */ /* 0x000fe40007ffe0ff */
[----:B------:R-:W-:Y:S02]  /*4680*/  PRMT R13, R13, 0x5410, R18 ;  /* 0x000054100d0d7816 */ /* 0x000fe40000000012 */
[-C--:B------:R-:W-:Y:S02]  /*4690*/  ISETP.GE.AND P3, PT, R9, R52.reuse, PT ;  /* 0x000000340900720c */ /* 0x080fe40003f66270 */
[----:B------:R-:W-:Y:S02]  /*46a0*/  IADD3 R9, PT, PT, R41, 0x2, RZ ;  /* 0x0000000229097810 */ /* 0x000fe40007ffe0ff */
[-C--:B------:R-:W-:Y:S02]  /*46b0*/  ISETP.GE.AND P1, PT, R45, R52.reuse, PT ;  /* 0x000000342d00720c */ /* 0x080fe40003f26270 */
[----:B------:R-:W-:-:S02]  /*46c0*/  ISETP.GE.AND P4, PT, R9, R52, PT ;  /* 0x000000340900720c */ /* 0x000fc40003f86270 */
[----:B------:R-:W-:Y:S02]  /*46d0*/  IADD3 R9, PT, PT, R41, 0x3, RZ ;  /* 0x0000000329097810 */ /* 0x000fe40007ffe0ff */
[----:B------:R-:W-:Y:S02]  /*46e0*/  PRMT R17, R14, 0x7632, R17 ;  /* 0x000076320e117816 */ /* 0x000fe40000000011 */
[-C--:B------:R-:W-:Y:S02]  /*46f0*/  ISETP.GE.AND P5, PT, R9, R52.reuse, PT ;  /* 0x000000340900720c */ /* 0x080fe40003fa6270 */
[----:B------:R-:W-:Y:S02]  /*4700*/  IADD3 R9, PT, PT, R41, 0x4, RZ ;  /* 0x0000000429097810 */ /* 0x000fe40007ffe0ff */
[----:B------:R-:W-:Y:S02]  /*4710*/  PRMT R18, R15, 0x7632, R18 ;  /* 0x000076320f127816 */ /* 0x000fe40000000012 */
[----:B------:R-:W-:-:S02]  /*4720*/  ISETP.GE.AND P6, PT, R9, R52, PT ;  /* 0x000000340900720c */ /* 0x000fc40003fc6270 */
[----:B------:R-:W-:Y:S02]  /*4730*/  IADD3 R9, PT, PT, R41, -0x2, RZ ;  /* 0xfffffffe29097810 */ /* 0x000fe40007ffe0ff */
[----:B------:R-:W-:Y:S02]  /*4740*/  SEL R14, R14, RZ, !P3 ;  /* 0x000000ff0e0e7207 */ /* 0x000fe40005800000 */
[----:B------:R-:W-:Y:S02]  /*4750*/  ISETP.GE.AND P2, PT, R9, R52, PT ;  /* 0x000000340900720c */ /* 0x000fe40003f46270 */
[C---:B------:R-:W-:Y:S02]  /*4760*/  PRMT R9, R12.reuse, 0x7632, R9 ;  /* 0x000076320c097816 */ /* 0x040fe40000000009 */
        /* <DEDUP_REMOVED lines=8> */
.L_x_20120:
[----:B------:R-:W-:Y:S05]  /*47f0*/  BSYNC.RECONVERGENT B1 ;  /* 0x0000000000017941 */ /* 0x000fea0003800200 */
.L_x_20119:
[----:B-----5:R-:W-:Y:S02]  /*4800*/  HMUL2 R9, R46, R13 ;  /* 0x0000000d2e097232 */ /* 0x020fe40000000000 */
[----:B------:R-:W-:Y:S02]  /*4810*/  HFMA2 R8, R49, R10, R8 ;  /* 0x0000000a31087231 */ /* 0x000fe40000000008 */
[----:B------:R-:W-:Y:S02]  /*4820*/  HFMA2 R13, R48, R19, R16 ;  /* 0x00000013300d7231 */ /* 0x000fe40000000010 */
[----:B------:R2:W5:Y:S01]  /*4830*/  LDG.E.128.CONSTANT R16, desc[UR6][R54.64+0x600] ;  /* 0x0006000636107981 */ /* 0x000562000c1e9d00 */
[----:B------:R-:W-:Y:S01]  /*4840*/  BSSY.RECONVERGENT B1, `(.L_x_20121) ;  /* 0x0000021000017945 */ /* 0x000fe20003800200 */
[----:B------:R-:W-:-:S03]  /*4850*/  HFMA2 R9, R47, R12, R9 ;  /* 0x0000000c2f097231 */ /* 0x000fc60000000009 */
[----:B------:R-:W-:Y:S05]  /*4860*/  @P0 BRA `(.L_x_20122) ;  /* 0x0000000000780947 */ /* 0x000fea0003800000 */
[C---:B------:R-:W-:Y:S02]  /*4870*/  IADD3 R21, PT, PT, R41.reuse, -0x1, RZ ;  /* 0xffffffff29157810 */ /* 0x040fe40007ffe0ff */
[-C--:B------:R-:W-:Y:S02]  /*4880*/  ISETP.GE.AND P2, PT, R41, R52.reuse, PT ;  /* 0x000000342900720c */ /* 0x080fe40003f46270 */
[----:B------:R-:W-:Y:S02]  /*4890*/  ISETP.GE.AND P1, PT, R21, R52, PT ;  /* 0x000000341500720c */ /* 0x000fe40003f26270 */
[----:B-----5:R-:W-:Y:S02]  /*48a0*/  PRMT R10, R17, 0x7632, R10 ;  /* 0x00007632110a7816 */ /* 0x020fe4000000000a */
[----:B------:R-:W-:Y:S02]  /*48b0*/  IADD3 R21, PT, PT, R41, 0x1, RZ ;  /* 0x0000000129157810 */ /* 0x000fe40007ffe0ff */
[----:B------:R-:W-:-:S02]  /*48c0*/  SEL R17, R17, RZ, !P1 ;  /* 0x000000ff11117207 */ /* 0x000fc40004800000 */
[----:B------:R-:W-:Y:S02]  /*48d0*/  SEL R10, R10, RZ, !P2 ;  /* 0x000000ff0a0a7207 */ /* 0x000fe40005000000 */
[-C--:B------:R-:W-:Y:S02]  /*48e0*/  ISETP.GE.AND P1, PT, R21, R52.reuse, PT ;  /* 0x000000341500720c */ /* 0x080fe40003f26270 */
[----:B------:R-:W-:Y:S02]  /*48f0*/  IADD3 R21, PT, PT, R41, 0x2, RZ ;  /* 0x0000000229157810 */ /* 0x000fe40007ffe0ff */
[--C-:B------:R-:W-:Y:S02]  /*4900*/  PRMT R17, R17, 0x5410, R10.reuse ;  /* 0x0000541011117816 */ /* 0x100fe4000000000a */
[----:B------:R-:W-:Y:S02]  /*4910*/  ISETP.GE.AND P2, PT, R21, R52, PT ;  /* 0x000000341500720c */ /* 0x000fe40003f46270 */
[----:B------:R-:W-:-:S02]  /*4920*/  PRMT R10, R18, 0x7632, R10 ;  /* 0x00007632120a7816 */ /* 0x000fc4000000000a */
[----:B------:R-:W-:Y:S02]  /*4930*/  SEL R18, R18, RZ, !P1 ;  /* 0x000000ff12127207 */ /* 0x000fe40004800000 */
[----:B------:R-:W-:Y:S02]  /*4940*/  SEL R21, R10, RZ, !P2 ;  /* 0x000000ff0a157207 */ /* 0x000fe40005000000 */
[----:B------:R-:W-:Y:S02]  /*4950*/  ISETP.GE.AND P1, PT, R45, R52, PT ;  /* 0x000000342d00720c */ /* 0x000fe40003f26270 */
[----:B------:R-:W-:Y:S02]  /*4960*/  PRMT R18, R18, 0x5410, R21 ;  /* 0x0000541012127816 */ /* 0x000fe40000000015 */
[----:B------:R-:W-:Y:S02]  /*4970*/  IADD3 R21, PT, PT, R41, 0x3, RZ ;  /* 0x0000000329157810 */ /* 0x000fe40007ffe0ff */
[----:B------:R-:W-:-:S02]  /*4980*/  PRMT R12, R19, 0x7632, R12 ;  /* 0x00007632130c7816 */ /* 0x000fc4000000000c */
[-C--:B------:R-:W-:Y:S02]  /*4990*/  ISETP.GE.AND P3, PT, R21, R52.reuse, PT ;  /* 0x000000341500720c */ /* 0x080fe40003f66270 */
[----:B------:R-:W-:Y:S02]  /*49a0*/  IADD3 R21, PT, PT, R41, 0x4, RZ ;  /* 0x0000000429157810 */ /* 0x000fe40007ffe0ff */
[C---:B------:R-:W-:Y:S02]  /*49b0*/  PRMT R10, R16.reuse, 0x7632, R10 ;  /* 0x00007632100a7816 */ /* 0x040fe4000000000a */
        /* <DEDUP_REMOVED lines=9> */
.L_x_20122:
[----:B------:R-:W-:Y:S05]  /*4a50*/  BSYNC.RECONVERGENT B1 ;  /* 0x0000000000017941 */ /* 0x000fea0003800200 */
.L_x_20121:
[----:B------:R-:W-:Y:S02]  /*4a60*/  HFMA2 R12, R48, R11, R8 ;  /* 0x0000000b300c7231 */ /* 0x000fe40000000008 */
[----:B------:R-:W-:Y:S02]  /*4a70*/  HFMA2 R14, R49, R14, R9 ;  /* 0x0000000e310e7231 */ /* 0x000fe40000000009 */
[----:B-----5:R-:W-:Y:S01]  /*4a80*/  HMUL2 R17, R46, R17 ;  /* 0x000000112e117232 */ /* 0x020fe20000000000 */
[----:B------:R4:W5:Y:S01]  /*4a90*/  LDG.E.128.CONSTANT R8, desc[UR6][R54.64+0x800] ;  /* 0x0008000636087981 */ /* 0x000962000c1e9d00 */
[----:B------:R-:W-:Y:S02]  /*4aa0*/  BSSY.RECONVERGENT B1, `(.L_x_20123) ;  /* 0x0000022000017945 */ /* 0x000fe40003800200 */
[----:B------:R-:W-:-:S04]  /*4ab0*/  HFMA2 R17, R47, R16, R17 ;  /* 0x000000102f117231 */ /* 0x000fc80000000011 */
[----:B------:R-:W-:Y:S01]  /*4ac0*/  HFMA2 R18, R49, R18, R17 ;  /* 0x0000001231127231 */ /* 0x000fe20000000011 */
[----:B------:R-:W-:Y:S06]  /*4ad0*/  @P0 BRA `(.L_x_20124) ;  /* 0x0000000000780947 */ /* 0x000fec0003800000 */
[C---:B------:R-:W-:Y:S01]  /*4ae0*/  VIADD R17, R41.reuse, 0xffffffff ;  /* 0xffffffff29117836 */ /* 0x040fe20000000000 */
[-C--:B------:R-:W-:Y:S02]  /*4af0*/  ISETP.GE.AND P2, PT, R41, R52.reuse, PT ;  /* 0x000000342900720c */ /* 0x080fe40003f46270 */
[----:B-----5:R-:W-:Y:S02]  /*4b00*/  PRMT R16, R9, 0x7632, R16 ;  /* 0x0000763209107816 */ /* 0x020fe40000000010 */
[----:B------:R-:W-:Y:S02]  /*4b10*/  ISETP.GE.AND P1, PT, R17, R52, PT ;  /* 0x000000341100720c */ /* 0x000fe40003f26270 */
[----:B------:R-:W-:Y:S02]  /*4b20*/  IADD3 R17, PT, PT, R41, 0x1, RZ ;  /* 0x0000000129117810 */ /* 0x000fe40007ffe0ff */
        /* <DEDUP_REMOVED lines=10> */
[----:B------:R-:W-:Y:S02]  /*4bd0*/  PRMT R10, R10, 0x5410, R17 ;  /* 0x000054100a0a7816 */ /* 0x000fe40000000011 */
[----:B------:R-:W-:Y:S02]  /*4be0*/  IADD3 R17, PT, PT, R41, 0x3, RZ ;  /* 0x0000000329117810 */ /* 0x000fe40007ffe0ff */
[----:B------:R-:W-:Y:S02]  /*4bf0*/  PRMT R16, R8, 0x7632, R16 ;  /* 0x0000763208107816 */ /* 0x000fe40000000010 */
[----:B------:R-:W-:-:S02]  /*4c00*/  ISETP.GE.AND P3, PT, R17, R52, PT ;  /* 0x000000341100720c */ /* 0x000fc40003f66270 */
[----:B------:R-:W-:Y:S02]  /*4c10*/  IADD3 R17, PT, PT, R41, 0x4, RZ ;  /* 0x0000000429117810 */ /* 0x000fe40007ffe0ff */
[----:B------:R-:W-:Y:S02]  /*4c20*/  SEL R8, R8, RZ, !P1 ;  /* 0x000000ff08087207 */ /* 0x000fe40004800000 */
[----:B------:R-:W-:Y:S02]  /*4c30*/  ISETP.GE.AND P4, PT, R17, R52, PT ;  /* 0x000000341100720c */ /* 0x000fe40003f86270 */
[----:B------:R-:W-:-:S04]  /*4c40*/  IADD3 R17, PT, PT, R41, -0x2, RZ ;  /* 0xfffffffe29117810 */ /* 0x000fc80007ffe0ff */
[----:B------:R-:W-:Y:S02]  /*4c50*/  ISETP.GE.AND P2, PT, R17, R52, PT ;  /* 0x000000341100720c */ /* 0x000fe40003f46270 */
[C---:B------:R-:W-:Y:S02]  /*4c60*/  PRMT R17, R11.reuse, 0x7632, R17 ;  /* 0x000076320b117816 */ /* 0x040fe40000000011 */
[----:B------:R-:W-:Y:S02]  /*4c70*/  SEL R11, R11, RZ, !P3 ;  /* 0x000000ff0b0b7207 */ /* 0x000fe40005800000 */
[----:B------:R-:W-:Y:S02]  /*4c80*/  SEL R20, R17, RZ, !P4 ;  /* 0x000000ff11147207 */ /* 0x000fe40006000000 */
[----:B------:R-:W-:Y:S02]  /*4c90*/  SEL R17, R16, RZ, !P2 ;  /* 0x000000ff10117207 */ /* 0x000fe40005000000 */
[----:B------:R-:W-:-:S02]  /*4ca0*/  PRMT R11, R11, 0x5410, R20 ;  /* 0x000054100b0b7816 */ /* 0x000fc40000000014 */
[----:B------:R-:W-:-:S07]  /*4cb0*/  PRMT R8, R8, 0x5410, R17 ;  /* 0x0000541008087816 */ /* 0x000fce0000000011 */
.L_x_20124:
[----:B------:R-:W-:Y:S05]  /*4cc0*/  BSYNC.RECONVERGENT B1 ;  /* 0x0000000000017941 */ /* 0x000fea0003800200 */
.L_x_20123:
[----:B-----5:R-:W-:Y:S02]  /*4cd0*/  HMUL2 R9, R46, R9 ;  /* 0x000000092e097232 */ /* 0x020fe40000000000 */
[C---:B------:R-:W-:Y:S02]  /*4ce0*/  HFMA2 R14, R48.reuse, R15, R14 ;  /* 0x0000000f300e7231 */ /* 0x040fe4000000000e */
[----:B------:R-:W-:Y:S02]  /*4cf0*/  HFMA2 R18, R48, R19, R18 ;  /* 0x0000001330127231 */ /* 0x000fe40000000012 */
[----:B------:R-:W-:Y:S02]  /*4d00*/  HFMA2 R9, R47, R8, R9 ;  /* 0x000000082f097231 */ /* 0x000fe40000000009 */
[----:B------:R-:W-:Y:S02]  /*4d10*/  HADD2.F32 R8, -RZ, R13.H0_H0 ;  /* 0x2000000dff087230 */ /* 0x000fe40000004100 */
[----:B------:R-:W-:-:S02]  /*4d20*/  HADD2.F32 R15, -RZ, R14.H1_H1 ;  /* 0x3000000eff0f7230 */ /* 0x000fc40000004100 */
[----:B------:R-:W-:Y:S02]  /*4d30*/  HFMA2 R9, R49, R10, R9 ;  /* 0x0000000a31097231 */ /* 0x000fe40000000009 */
[----:B------:R-:W-:Y:S02]  /*4d40*/  HADD2.F32 R10, -RZ, R14.H0_H0 ;  /* 0x2000000eff0a7230 */ /* 0x000fe40000004100 */
[----:B------:R-:W-:Y:S02]  /*4d50*/  HADD2.F32 R13, -RZ, R13.H1_H1 ;  /* 0x3000000dff0d7230 */ /* 0x000fe40000004100 */
[----:B------:R-:W-:Y:S02]  /*4d60*/  HFMA2 R11, R48, R11, R9 ;  /* 0x0000000b300b7231 */ /* 0x000fe40000000009 */
[--C-:B------:R-:W-:Y:S02]  /*4d70*/  HADD2.F32 R14, -RZ, R18.reuse.H0_H0 ;  /* 0x20000012ff0e7230 */ /* 0x100fe40000004100 */
[----:B------:R-:W-:Y:S01]  /*4d80*/  FADD.FTZ R15, R10, R15 ;  /* 0x0000000f0a0f7221 */ /* 0x000fe20000010000 */
[----:B------:R-:W-:-:S02]  /*4d90*/  HADD2.F32 R17, -RZ, R18.H1_H1 ;  /* 0x30000012ff117230 */ /* 0x000fc40000004100 */
[----:B------:R-:W-:Y:S01]  /*4da0*/  FADD.FTZ R13, R8, R13 ;  /* 0x0000000d080d7221 */ /* 0x000fe20000010000 */
[--C-:B------:R-:W-:Y:S01]  /*4db0*/  HADD2.F32 R9, -RZ, R12.reuse.H0_H0 ;  /* 0x2000000cff097230 */ /* 0x100fe20000004100 */
[----:B------:R-:W-:Y:S01]  /*4dc0*/  BSSY.RECONVERGENT B1, `(.L_x_20125) ;  /* 0x000002b000017945 */ /* 0x000fe20003800200 */
[----:B------:R-:W-:Y:S02]  /*4dd0*/  HADD2.F32 R12, -RZ, R12.H1_H1 ;  /* 0x3000000cff0c7230 */ /* 0x000fe40000004100 */
[----:B------:R-:W-:Y:S01]  /*4de0*/  FADD.FTZ R14, R14, R17 ;  /* 0x000000110e0e7221 */ /* 0x000fe20000010000 */
[--C-:B------:R-:W-:Y:S02]  /*4df0*/  HADD2.F32 R17, -RZ, R11.reuse.H0_H0 ;  /* 0x2000000bff117230 */ /* 0x100fe40000004100 */
[----:B------:R-:W-:Y:S01]  /*4e00*/  FADD.FTZ R34, R13, R34 ;  /* 0x000000220d227221 */ /* 0x000fe20000010000 */
[----:B------:R-:W-:Y:S02]  /*4e10*/  HADD2.F32 R8, -RZ, R11.H1_H1 ;  /* 0x3000000bff087230 */ /* 0x000fe40000004100 */
[----:B------:R-:W-:Y:S01]  /*4e20*/  FADD.FTZ R12, R9, R12 ;  /* 0x0000000c090c7221 */ /* 0x000fe20000010000 */
[----:B------:R-:W-:Y:S01]  /*4e30*/  FADD.FTZ R32, R15, R32 ;  /* 0x000000200f207221 */ /* 0x000fe20000010000 */
[----:B------:R-:W-:Y:S01]  /*4e40*/  FADD.FTZ R31, R14, R31 ;  /* 0x0000001f0e1f7221 */ /* 0x000fe20000010000 */
[----:B------:R-:W-:Y:S01]  /*4e50*/  FADD.FTZ R17, R17, R8 ;  /* 0x0000000811117221 */ /* 0x000fe20000010000 */
[----:B------:R-:W-:Y:S01]  /*4e60*/  FADD.FTZ R33, R12, R33 ;  /* 0x000000210c217221 */ /* 0x000fe20000010000 */
[----:B------:R0:W5:Y:S01]  /*4e70*/  LDG.E.128.CONSTANT R8, desc[UR6][R54.64+0xa00] ;  /* 0x000a000636087981 */ /* 0x000162000c1e9d00 */
[----:B------:R-:W-:Y:S05]  /*4e80*/  @P0 BRA `(.L_x_20126) ;  /* 0x0000000000780947 */ /* 0x000fea0003800000 */
[C---:B------:R-:W-:Y:S02]  /*4e90*/  IADD3 R15, PT, PT, R41.reuse, 0x1, RZ ;  /* 0x00000001290f7810 */ /* 0x040fe40007ffe0ff */
[----:B------:R-:W-:Y:S02]  /*4ea0*/  IADD3 R13, PT, PT, R41, -0x1, RZ ;  /* 0xffffffff290d7810 */ /* 0x000fe40007ffe0ff */
[-C--:B------:R-:W-:Y:S02]  /*4eb0*/  ISETP.GE.AND P1, PT, R15, R52.reuse, PT ;  /* 0x000000340f00720c */ /* 0x080fe40003f26270 */
[----:B------:R-:W-:Y:S02]  /*4ec0*/  ISETP.GE.AND P6, PT, R13, R52, PT ;  /* 0x000000340d00720c */ /* 0x000fe40003fc6270 */
[C---:B------:R-:W-:Y:S02]  /*4ed0*/  IADD3 R15, PT, PT, R41.reuse, 0x4, RZ ;  /* 0x00000004290f7810 */ /* 0x040fe40007ffe0ff */
[----:B------:R-:W-:-:S02]  /*4ee0*/  IADD3 R13, PT, PT, R41, -0x2, RZ ;  /* 0xfffffffe290d7810 */ /* 0x000fc40007ffe0ff */
[C---:B------:R-:W-:Y:S02]  /*4ef0*/  IADD3 R19, PT, PT, R41.reuse, 0x2, RZ ;  /* 0x0000000229137810 */ /* 0x040fe40007ffe0ff */
[----:B------:R-:W-:Y:S02]  /*4f00*/  IADD3 R21, PT, PT, R41, 0x3, RZ ;  /* 0x0000000329157810 */ /* 0x000fe40007ffe0ff */
[-C--:B------:R-:W-:Y:S02]  /*4f10*/  ISETP.GE.AND P4, PT, R15, R52.reuse, PT ;  /* 0x000000340f00720c */ /* 0x080fe40003f86270 */
[----:B------:R-:W-:Y:S02]  /*4f20*/  ISETP.GE.AND P5, PT, R13, R52, PT ;  /* 0x000000340d00720c */ /* 0x000fe40003fa6270 */
[----:B-----5:R-:W-:Y:S02]  /*4f30*/  PRMT R15, R10, 0x7632, R15 ;  /* 0x000076320a0f7816 */ /* 0x020fe4000000000f */
[----:B------:R-:W-:-:S02]  /*4f40*/  PRMT R13, R9, 0x7632, R13 ;  /* 0x00007632090d7816 */ /* 0x000fc4000000000d */
[----:B------:R-:W-:Y:S02]  /*4f50*/  SEL R10, R10, RZ, !P1 ;  /* 0x000000ff0a0a7207 */ /* 0x000fe40004800000 */
[----:B------:R-:W-:Y:S02]  /*4f60*/  SEL R9, R9, RZ, !P6 ;  /* 0x000000ff09097207 */ /* 0x000fe40007000000 */
[-C--:B------:R-:W-:Y:S02]  /*4f70*/  ISETP.GE.AND P1, PT, R41, R52.reuse, PT ;  /* 0x000000342900720c */ /* 0x080fe40003f26270 */
        /* <DEDUP_REMOVED lines=15> */
.L_x_20126:
[----:B------:R-:W-:Y:S05]  /*5070*/  BSYNC.RECONVERGENT B1 ;  /* 0x0000000000017941 */ /* 0x000fea0003800200 */
.L_x_20125:
[----:B------:R0:W5:Y:S01]  /*5080*/  LDG.E.128.CONSTANT R12, desc[UR6][R54.64+0xc00] ;  /* 0x000c0006360c7981 */ /* 0x000162000c1e9d00 */
[----:B------:R-:W-:Y:S01]  /*5090*/  BSSY.RECONVERGENT B1, `(.L_x_20127) ;  /* 0x0000021000017945 */ /* 0x000fe20003800200 */
[----:B-----5:R-:W-:-:S03]  /*50a0*/  HMUL2 R9, R46, R9 ;  /* 0x000000092e097232 */ /* 0x020fc60000000000 */
[----:B------:R-:W-:Y:S05]  /*50b0*/  @P0 BRA `(.L_x_20128) ;  /* 0x0000000000780947 */ /* 0x000fea0003800000 */
[C---:B------:R-:W-:Y:S02]  /*50c0*/  IADD3 R19, PT, PT, R41.reuse, -0x1, RZ ;  /* 0xffffffff29137810 */ /* 0x040fe40007ffe0ff */
[-C--:B------:R-:W-:Y:S02]  /*50d0*/  ISETP.GE.AND P2, PT, R41, R52.reuse, PT ;  /* 0x000000342900720c */ /* 0x080fe40003f46270 */
[-C--:B------:R-:W-:Y:S02]  /*50e0*/  ISETP.GE.AND P1, PT, R19, R52.reuse, PT ;  /* 0x000000341300720c */ /* 0x080fe40003f26270 */
[----:B------:R-:W-:Y:S02]  /*50f0*/  IADD3 R19, PT, PT, R41, 0x1, RZ ;  /* 0x0000000129137810 */ /* 0x000fe40007ffe0ff */
[----:B------:R-:W-:Y:S02]  /*5100*/  PRMT R16, R13, 0x7632, R16 ;  /* 0x000076320d107816 */ /* 0x000fe40000000010 */
[----:B------:R-:W-:-:S02]  /*5110*/  ISETP.GE.AND P3, PT, R19, R52, PT ;  /* 0x000000341300720c */ /* 0x000fc40003f66270 */
[----:B------:R-:W-:Y:S02]  /*5120*/  IADD3 R19, PT, PT, R41, 0x2, RZ ;  /* 0x0000000229137810 */ /* 0x000fe40007ffe0ff */
        /* <DEDUP_REMOVED lines=8> */
[-C--:B------:R-:W-:Y:S02]  /*51b0*/  ISETP.GE.AND P6, PT, R19, R52.reuse, PT ;  /* 0x000000341300720c */ /* 0x080fe40003fc6270 */
[----:B------:R-:W-:Y:S02]  /*51c0*/  IADD3 R19, PT, PT, R41, -0x2, RZ ;  /* 0xfffffffe29137810 */ /* 0x000fe40007ffe0ff */
[-C--:B------:R-:W-:Y:S02]  /*51d0*/  ISETP.GE.AND P1, PT, R45, R52.reuse, PT ;  /* 0x000000342d00720c */ /* 0x080fe40003f26270 */
        /* <DEDUP_REMOVED lines=11> */
[----:B------:R-:W-:-:S07]  /*5290*/  PRMT R12, R12, 0x5410, R19 ;  /* 0x000054100c0c7816 */ /* 0x000fce0000000013 */
.L_x_20128:
[----:B------:R-:W-:Y:S05]  /*52a0*/  BSYNC.RECONVERGENT B1 ;  /* 0x0000000000017941 */ /* 0x000fea0003800200 */
.L_x_20127:
[----:B------:R-:W-:Y:S01]  /*52b0*/  FADD.FTZ R30, R17, R30 ;  /* 0x0000001e111e7221 */ /* 0x000fe20000010000 */
[----:B------:R-:W-:Y:S01]  /*52c0*/  HFMA2 R13, R46, R13, -RZ ;  /* 0x0000000d2e0d7231 */ /* 0x000fe200001000ff */
[----:B------:R0:W5:Y:S01]  /*52d0*/  LDG.E.128.CONSTANT R16, desc[UR6][R54.64+0xe00] ;  /* 0x000e000636107981 */ /* 0x000162000c1e9d00 */
[----:B------:R-:W-:Y:S01]  /*52e0*/  BSSY.RECONVERGENT B1, `(.L_x_20129) ;  /* 0x0000022000017945 */ /* 0x000fe20003800200 */
[C---:B------:R-:W-:Y:S02]  /*52f0*/  HFMA2 R9, R47.reuse, R8, R9 ;  /* 0x000000082f097231 */ /* 0x040fe40000000009 */
[----:B------:R-:W-:Y:S01]  /*5300*/  HFMA2 R12, R47, R12, R13 ;  /* 0x0000000c2f0c7231 */ /* 0x000fe2000000000d */
[----:B------:R-:W-:Y:S06]  /*5310*/  @P0 BRA `(.L_x_20130) ;  /* 0x0000000000780947 */ /* 0x000fec0003800000 */
        /* <DEDUP_REMOVED lines=30> */
.L_x_20130:
[----:B------:R-:W-:Y:S05]  /*5500*/  BSYNC.RECONVERGENT B1 ;  /* 0x0000000000017941 */ /* 0x000fea0003800200 */
.L_x_20129:
[----:B------:R0:W5:Y:S02]  /*5510*/  LDG.E.128.CONSTANT R20, desc[UR6][R54.64+0x1000] ;  /* 0x0010000636147981 */ /* 0x000164000c1e9d00 */
[----:B-----5:R-:W-:Y:S01]  /*5520*/  HMUL2 R8, R46, R17 ;  /* 0x000000112e087232 */ /* 0x020fe20000000000 */
[----:B------:R-:W-:Y:S01]  /*5530*/  BSSY.RECONVERGENT B1, `(.L_x_20131) ;  /* 0x0000024000017945 */ /* 0x000fe20003800200 */
[C---:B------:R-:W-:Y:S02]  /*5540*/  HFMA2 R14, R49.reuse, R14, R12 ;  /* 0x0000000e310e7231 */ /* 0x040fe4000000000c */
[----:B------:R-:W-:Y:S02]  /*5550*/  HFMA2 R9, R49, R10, R9 ;  /* 0x0000000a31097231 */ /* 0x000fe40000000009 */
[----:B------:R-:W-:-:S04]  /*5560*/  HFMA2 R8, R47, R16, R8 ;  /* 0x000000102f087231 */ /* 0x000fc80000000008 */
[----:B------:R-:W-:Y:S01]  /*5570*/  HFMA2 R18, R49, R18, R8 ;  /* 0x0000001231127231 */ /* 0x000fe20000000008 */
[----:B0-----:R-:W-:Y:S06]  /*5580*/  @P0 BRA `(.L_x_20132) ;  /* 0x0000000000780947 */ /* 0x001fec0003800000 */
[C---:B------:R-:W-:Y:S02]  /*5590*/  IADD3 R13, PT, PT, R41.reuse, -0x1, RZ ;  /* 0xffffffff290d7810 */ /* 0x040fe40007ffe0ff */
[-C--:B------:R-:W-:Y:S02]  /*55a0*/  ISETP.GE.AND P2, PT, R41, R52.reuse, PT ;  /* 0x000000342900720c */ /* 0x080fe40003f46270 */
[----:B------:R-:W-:Y:S02]  /*55b0*/  ISETP.GE.AND P1, PT, R13, R52, PT ;  /* 0x000000340d00720c */ /* 0x000fe40003f26270 */
[----:B------:R-:W-:Y:S02]  /*55c0*/  PRMT R8, R21, 0x7632, R8 ;  /* 0x0000763215087816 */ /* 0x000fe40000000008 */
        /* <DEDUP_REMOVED lines=26> */
.L_x_20132:
[----:B------:R-:W-:Y:S05]  /*5770*/  BSYNC.RECONVERGENT B1 ;  /* 0x0000000000017941 */ /* 0x000fea0003800200 */
.L_x_20131:
[----:B------:R-:W-:Y:S02]  /*5780*/  HMUL2 R10, R46, R21 ;  /* 0x000000152e0a7232 */ /* 0x000fe40000000000 */
[C---:B------:R-:W-:Y:S02]  /*5790*/  HFMA2 R15, R48.reuse, R15, R14 ;  /* 0x0000000f300f7231 */ /* 0x040fe4000000000e */
[C---:B------:R-:W-:Y:S02]  /*57a0*/  HFMA2 R12, R48.reuse, R11, R9 ;  /* 0x0000000b300c7231 */ /* 0x040fe40000000009 */
[----:B------:R-:W-:Y:S02]  /*57b0*/  HFMA2 R10, R47, R20, R10 ;  /* 0x000000142f0a7231 */ /* 0x000fe4000000000a */
[----:B------:R-:W-:Y:S02]  /*57c0*/  HFMA2 R19, R48, R19, R18 ;  /* 0x0000001330137231 */ /* 0x000fe40000000012 */
[----:B------:R-:W-:-:S02]  /*57d0*/  HFMA2 R22, R49, R22, R10 ;  /* 0x0000001631167231 */ /* 0x000fc4000000000a */
[----:B------:R0:W5:Y:S01]  /*57e0*/  LDG.E.128.CONSTANT R8, desc[UR6][R54.64+0x1200] ;  /* 0x0012000636087981 */ /* 0x000162000c1e9d00 */
[----:B------:R-:W-:Y:S04]  /*57f0*/  BSSY.RECONVERGENT B1, `(.L_x_20133) ;  /* 0x0000020000017945 */ /* 0x000fe80003800200 */
[----:B------:R-:W-:Y:S05]  /*5800*/  @P0 BRA `(.L_x_20134) ;  /* 0x0000000000780947 */ /* 0x000fea0003800000 */
[C---:B------:R-:W-:Y:S02]  /*5810*/  IADD3 R13, PT, PT, R41.reuse, -0x1, RZ ;  /* 0xffffffff290d7810 */ /* 0x040fe40007ffe0ff */
[-C--:B------:R-:W-:Y:S02]  /*5820*/  ISETP.GE.AND P2, PT, R41, R52.reuse, PT ;  /* 0x000000342900720c */ /* 0x080fe40003f46270 */
[----:B------:R-:W-:Y:S02]  /*5830*/  ISETP.GE.AND P1, PT, R13, R52, PT ;  /* 0x000000340d00720c */ /* 0x000fe40003f26270 */
[C---:B-----5:R-:W-:Y:S02]  /*5840*/  PRMT R13, R9.reuse, 0x7632, R13 ;  /* 0x00007632090d7816 */ /* 0x060fe4000000000d */
[----:B------:R-:W-:Y:S02]  /*5850*/  SEL R9, R9, RZ, !P1 ;  /* 0x000000ff09097207 */ /* 0x000fe40004800000 */
[----:B------:R-:W-:-:S02]  /*5860*/  SEL R14, R13, RZ, !P2 ;  /* 0x000000ff0d0e7207 */ /* 0x000fc40005000000 */
[----:B------:R-:W-:Y:S02]  /*5870*/  IADD3 R13, PT, PT, R41, 0x1, RZ ;  /* 0x00000001290d7810 */ /* 0x000fe40007ffe0ff */
[--C-:B------:R-:W-:Y:S02]  /*5880*/  PRMT R9, R9, 0x5410, R14.reuse ;  /* 0x0000541009097816 */ /* 0x100fe4000000000e */
[-C--:B------:R-:W-:Y:S01]  /*5890*/  ISETP.GE.AND P3, PT, R13, R52.reuse, PT ;  /* 0x000000340d00720c */ /* 0x080fe20003f66270 */
[----:B------:R-:W-:Y:S01]  /*58a0*/  VIADD R13, R41, 0x2 ;  /* 0x00000002290d7836 */ /* 0x000fe20000000000 */
[-C--:B------:R-:W-:Y:S02]  /*58b0*/  ISETP.GE.AND P1, PT, R45, R52.reuse, PT ;  /* 0x000000342d00720c */ /* 0x080fe40003f26270 */
[----:B------:R-:W-:Y:S02]  /*58c0*/  PRMT R14, R10, 0x7632, R14 ;  /* 0x000076320a0e7816 */ /* 0x000fe4000000000e */
[----:B------:R-:W-:-:S02]  /*58d0*/  ISETP.GE.AND P4, PT, R13, R52, PT ;  /* 0x000000340d00720c */ /* 0x000fc40003f86270 */
[----:B------:R-:W-:Y:S02]  /*58e0*/  IADD3 R13, PT, PT, R41, 0x3, RZ ;  /* 0x00000003290d7810 */ /* 0x000fe40007ffe0ff */
[----:B------:R-:W-:Y:S02]  /*58f0*/  PRMT R16, R11, 0x7632, R16 ;  /* 0x000076320b107816 */ /* 0x000fe40000000010 */
[-C--:B------:R-:W-:Y:S02]  /*5900*/  ISETP.GE.AND P5, PT, R13, R52.reuse, PT ;  /* 0x000000340d00720c */ /* 0x080fe40003fa6270 */
[----:B------:R-:W-:Y:S02]  /*5910*/  IADD3 R13, PT, PT, R41, 0x4, RZ ;  /* 0x00000004290d7810 */ /* 0x000fe40007ffe0ff */
[----:B------:R-:W-:Y:S02]  /*5920*/  SEL R10, R10, RZ, !P3 ;  /* 0x000000ff0a0a7207 */ /* 0x000fe40005800000 */
        /* <DEDUP_REMOVED lines=9> */
[----:B------:R-:W-:Y:S02]  /*59c0*/  PRMT R10, R10, 0x5410, R17 ;  /* 0x000054100a0a7816 */ /* 0x000fe40000000011 */
[----:B------:R-:W-:Y:S02]  /*59d0*/  PRMT R11, R11, 0x5410, R16 ;  /* 0x000054100b0b7816 */ /* 0x000fe40000000010 */
[----:B------:R-:W-:-:S07]  /*59e0*/  PRMT R8, R8, 0x5410, R13 ;  /* 0x0000541008087816 */ /* 0x000fce000000000d */
.L_x_20134:
[----:B------:R-:W-:Y:S05]  /*59f0*/  BSYNC.RECONVERGENT B1 ;  /* 0x0000000000017941 */ /* 0x000fea0003800200 */
.L_x_20133:
[----:B-----5:R-:W-:Y:S02]  /*5a00*/  HMUL2 R9, R46, R9 ;  /* 0x000000092e097232 */ /* 0x020fe40000000000 */
[----:B------:R-:W-:Y:S02]  /*5a10*/  HFMA2 R23, R48, R23, R22 ;  /* 0x0000001730177231 */ /* 0x000fe40000000016 */
[----:B------:R-:W-:Y:S02]  /*5a20*/  HFMA2 R13, R47, R8, R9 ;  /* 0x000000082f0d7231 */ /* 0x000fe40000000009 */
[--C-:B------:R-:W-:Y:S02]  /*5a30*/  HADD2.F32 R8, -RZ, R12.reuse.H0_H0 ;  /* 0x2000000cff087230 */ /* 0x100fe40000004100 */
[----:B------:R-:W-:Y:S02]  /*5a40*/  HADD2.F32 R9, -RZ, R12.H1_H1 ;  /* 0x3000000cff097230 */ /* 0x000fe40000004100 */
[----:B------:R-:W-:-:S02]  /*5a50*/  HFMA2 R13, R49, R10, R13 ;  /* 0x0000000a310d7231 */ /* 0x000fc4000000000d */
[--C-:B------:R-:W-:Y:S02]  /*5a60*/  HADD2.F32 R12, -RZ, R15.reuse.H0_H0 ;  /* 0x2000000fff0c7230 */ /* 0x100fe40000004100 */
[----:B------:R-:W-:Y:S02]  /*5a70*/  HADD2.F32 R15, -RZ, R15.H1_H1 ;  /* 0x3000000fff0f7230 */ /* 0x000fe40000004100 */
[----:B------:R-:W-:Y:S01]  /*5a80*/  FADD.FTZ R8, R8, R9 ;  /* 0x0000000908087221 */ /* 0x000fe20000010000 */
[----:B------:R-:W-:Y:S02]  /*5a90*/  HADD2.F32 R9, -RZ, R19.H0_H0 ;  /* 0x20000013ff097230 */ /* 0x000fe40000004100 */
[----:B------:R-:W-:Y:S02]  /*5aa0*/  HFMA2 R13, R48, R11, R13 ;  /* 0x0000000b300d7231 */ /* 0x000fe4000000000d */
[----:B------:R-:W-:Y:S02]  /*5ab0*/  HADD2.F32 R10, -RZ, R19.H1_H1 ;  /* 0x30000013ff0a7230 */ /* 0x000fe40000004100 */
[----:B------:R-:W-:Y:S01]  /*5ac0*/  FADD.FTZ R15, R12, R15 ;  /* 0x0000000f0c0f7221 */ /* 0x000fe20000010000 */
[----:B------:R-:W-:-:S02]  /*5ad0*/  HADD2.F32 R12, -RZ, R23.H0_H0 ;  /* 0x20000017ff0c7230 */ /* 0x000fc40000004100 */
[----:B------:R-:W-:Y:S01]  /*5ae0*/  FADD.FTZ R29, R8, R29 ;  /* 0x0000001d081d7221 */ /* 0x000fe20000010000 */
[----:B------:R-:W-:Y:S02]  /*5af0*/  HADD2.F32 R23, -RZ, R23.H1_H1 ;  /* 0x30000017ff177230 */ /* 0x000fe40000004100 */
[----:B------:R-:W-:Y:S01]  /*5b00*/  FADD.FTZ R8, R9, R10 ;  /* 0x0000000a09087221 */ /* 0x000fe20000010000 */
[----:B------:R-:W-:Y:S01]  /*5b10*/  FADD.FTZ R28, R15, R28 ;  /* 0x0000001c0f1c7221 */ /* 0x000fe20000010000 */
[--C-:B------:R-:W-:Y:S02]  /*5b20*/  HADD2.F32 R9, -RZ, R13.reuse.H0_H0 ;  /* 0x2000000dff097230 */ /* 0x100fe40000004100 */
[----:B------:R-:W-:Y:S01]  /*5b30*/  FADD.FTZ R11, R12, R23 ;  /* 0x000000170c0b7221 */ /* 0x000fe20000010000 */
[----:B------:R-:W-:Y:S02]  /*5b40*/  HADD2.F32 R10, -RZ, R13.H1_H1 ;  /* 0x3000000dff0a7230 */ /* 0x000fe40000004100 */
[----:B------:R0:W5:Y:S01]  /*5b50*/  LDG.E.128.CONSTANT R12, desc[UR6][R54.64+0x1400] ;  /* 0x00140006360c7981 */ /* 0x000162000c1e9d00 */
[----:B------:R-:W-:Y:S04]  /*5b60*/  BSSY.RECONVERGENT B1, `(.L_x_20135) ;  /* 0x0000020000017945 */ /* 0x000fe80003800200 */
[----:B------:R-:W-:Y:S05]  /*5b70*/  @P0 BRA `(.L_x_20136) ;  /* 0x0000000000780947 */ /* 0x000fea0003800000 */
[C---:B------:R-:W-:Y:S02]  /*5b80*/  IADD3 R17, PT, PT, R41.reuse, -0x1, RZ ;  /* 0xffffffff29117810 */ /* 0x040fe40007ffe0ff */
[----:B------:R-:W-:Y:S02]  /*5b90*/  IADD3 R19, PT, PT, R41, 0x1, RZ ;  /* 0x0000000129137810 */ /* 0x000fe40007ffe0ff */
[-C--:B------:R-:W-:Y:S02]  /*5ba0*/  ISETP.GE.AND P6, PT, R17, R52.reuse, PT ;  /* 0x000000341100720c */ /* 0x080fe40003fc6270 */
[----:B------:R-:W-:Y:S02]  /*5bb0*/  ISETP.GE.AND P1, PT, R19, R52, PT ;  /* 0x000000341300720c */ /* 0x000fe40003f26270 */
[C---:B------:R-:W-:Y:S02]  /*5bc0*/  IADD3 R17, PT, PT, R41.reuse, 0x2, RZ ;  /* 0x0000000229117810 */ /* 0x040fe40007ffe0ff */
[----:B------:R-:W-:-:S02]  /*5bd0*/  IADD3 R19, PT, PT, R41, 0x3, RZ ;  /* 0x0000000329137810 */ /* 0x000fc40007ffe0ff */
[-C--:B------:R-:W-:Y:S02]  /*5be0*/  ISETP.GE.AND P2, PT, R17, R52.reuse, PT ;  /* 0x000000341100720c */ /* 0x080fe40003f46270 */
[----:B------:R-:W-:Y:S02]  /*5bf0*/  ISETP.GE.AND P3, PT, R19, R52, PT ;  /* 0x000000341300720c */ /* 0x000fe40003f66270 */
[C---:B------:R-:W-:Y:S02]  /*5c00*/  IADD3 R17, PT, PT, R41.reuse, -0x2, RZ ;  /* 0xfffffffe29117810 */ /* 0x040fe40007ffe0ff */
[----:B------:R-:W-:Y:S02]  /*5c10*/  IADD3 R19, PT, PT, R41, 0x4, RZ ;  /* 0x0000000429137810 */ /* 0x000fe40007ffe0ff */
[----:B-----5:R-:W-:Y:S02]  /*5c20*/  PRMT R18, R13, 0x7632, R18 ;  /* 0x000076320d127816 */ /* 0x020fe40000000012 */
[----:B------:R-:W-:-:S02]  /*5c30*/  PRMT R16, R14, 0x7632, R16 ;  /* 0x000076320e107816 */ /* 0x000fc40000000010 */
[-C--:B------:R-:W-:Y:S02]  /*5c40*/  ISETP.GE.AND P5, PT, R17, R52.reuse, PT ;  /* 0x000000341100720c */ /* 0x080fe40003fa6270 */
[----:B------:R-:W-:Y:S02]  /*5c50*/  SEL R13, R13, RZ, !P6 ;  /* 0x000000ff0d0d7207 */ /* 0x000fe40007000000 */
[----:B------:R-:W-:Y:S02]  /*5c60*/  SEL R14, R14, RZ, !P1 ;  /* 0x000000ff0e0e7207 */ /* 0x000fe40004800000 */
[-C--:B------:R-:W-:Y:S02]  /*5c70*/  ISETP.GE.AND P4, PT, R19, R52.reuse, PT ;  /* 0x000000341300720c */ /* 0x080fe40003f86270 */
[-C--:B------:R-:W-:Y:S02]  /*5c80*/  ISETP.GE.AND P6, PT, R45, R52.reuse, PT ;  /* 0x000000342d00720c */ /* 0x080fe40003fc6270 */
[----:B------:R-:W-:-:S02]  /*5c90*/  ISETP.GE.AND P1, PT, R41, R52, PT ;  /* 0x000000342900720c */ /* 0x000fc40003f26270 */
        /* <DEDUP_REMOVED lines=12> */
.L_x_20136:
[----:B------:R-:W-:Y:S05]  /*5d60*/  BSYNC.RECONVERGENT B1 ;  /* 0x0000000000017941 */ /* 0x000fea0003800200 */
.L_x_20135:
[----:B------:R0:W5:Y:S02]  /*5d70*/  LDG.E.128.CONSTANT R16, desc[UR6][R54.64+0x1600] ;  /* 0x0016000636107981 */ /* 0x000164000c1e9d00 */
[----:B-----5:R-:W-:Y:S01]  /*5d80*/  HMUL2 R13, R46, R13 ;  /* 0x0000000d2e0d7232 */ /* 0x020fe20000000000 */
[----:B------:R-:W-:Y:S01]  /*5d90*/  BSSY.RECONVERGENT B1, `(.L_x_20137) ;  /* 0x0000024000017945 */ /* 0x000fe20003800200 */
[----:B------:R-:W-:Y:S01]  /*5da0*/  FADD.FTZ R27, R8, R27 ;  /* 0x0000001b081b7221 */ /* 0x000fe20000010000 */
[----:B------:R-:W-:Y:S01]  /*5db0*/  FADD.FTZ R26, R11, R26 ;  /* 0x0000001a0b1a7221 */ /* 0x000fe20000010000 */
[----:B------:R-:W-:Y:S01]  /*5dc0*/  FADD.FTZ R8, R9, R10 ;  /* 0x0000000a09087221 */ /* 0x000fe20000010000 */
[----:B------:R-:W-:Y:S01]  /*5dd0*/  HFMA2 R12, R47, R12, R13 ;  /* 0x0000000c2f0c7231 */ /* 0x000fe2000000000d */
[----:B------:R-:W-:Y:S06]  /*5de0*/  @P0 BRA `(.L_x_20138) ;  /* 0x0000000000780947 */ /* 0x000fec0003800000 */
[C---:B------:R-:W-:Y:S02]  /*5df0*/  IADD3 R9, PT, PT, R41.reuse, -0x1, RZ ;  /* 0xffffffff29097810 */ /* 0x040fe40007ffe0ff */
[----:B------:R-:W-:Y:S02]  /*5e00*/  IADD3 R11, PT, PT, R41, 0x1, RZ ;  /* 0x00000001290b7810 */ /* 0x000fe40007ffe0ff */
[-C--:B------:R-:W-:Y:S02]  /*5e10*/  ISETP.GE.AND P6, PT, R9, R52.reuse, PT ;  /* 0x000000340900720c */ /* 0x080fe40003fc6270 */
[----:B------:R-:W-:Y:S02]  /*5e20*/  IADD3 R9, PT, PT, R41, 0x2, RZ ;  /* 0x0000000229097810 */ /* 0x000fe40007ffe0ff */
[----:B------:R-:W-:Y:S02]  /*5e30*/  ISETP.GE.AND P1, PT, R11, R52, PT ;  /* 0x000000340b00720c */ /* 0x000fe40003f26270 */
[----:B------:R-:W-:-:S02]  /*5e40*/  IADD3 R11, PT, PT, R41, 0x3, RZ ;  /* 0x00000003290b7810 */ /* 0x000fc40007ffe0ff */
[-C--:B------:R-:W-:Y:S02]  /*5e50*/  ISETP.GE.AND P2, PT, R9, R52.reuse, PT ;  /* 0x000000340900720c */ /* 0x080fe40003f46270 */
[----:B------:R-:W-:Y:S02]  /*5e60*/  IADD3 R9, PT, PT, R41, -0x2, RZ ;  /* 0xfffffffe29097810 */ /* 0x000fe40007ffe0ff */
[-C--:B------:R-:W-:Y:S02]  /*5e70*/  ISETP.GE.AND P3, PT, R11, R52.reuse, PT ;  /* 0x000000340b00720c */ /* 0x080fe40003f66270 */
[----:B------:R-:W-:Y:S02]  /*5e80*/  IADD3 R11, PT, PT, R41, 0x4, RZ ;  /* 0x00000004290b7810 */ /* 0x000fe40007ffe0ff */
[----:B------:R-:W-:Y:S02]  /*5e90*/  ISETP.GE.AND P5, PT, R9, R52, PT ;  /* 0x000000340900720c */ /* 0x000fe40003fa6270 */
[----:B------:R-:W-:-:S02]  /*5ea0*/  PRMT R9, R18, 0x7632, R9 ;  /* 0x0000763212097816 */ /* 0x000fc40000000009 */
[-C--:B------:R-:W-:Y:S02]  /*5eb0*/  ISETP.GE.AND P4, PT, R11, R52.reuse, PT ;  /* 0x000000340b00720c */ /* 0x080fe40003f86270 */
[----:B------:R-:W-:Y:S02]  /*5ec0*/  SEL R18, R18, RZ, !P1 ;  /* 0x000000ff12127207 */ /* 0x000fe40004800000 */
[----:B------:R-:W-:Y:S02]  /*5ed0*/  PRMT R11, R17, 0x7632, R11 ;  /* 0x00007632110b7816 */ /* 0x000fe4000000000b */
[-C--:B------:R-:W-:Y:S02]  /*5ee0*/  ISETP.GE.AND P1, PT, R41, R52.reuse, PT ;  /* 0x000000342900720c */ /* 0x080fe40003f26270 */
[----:B------:R-:W-:Y:S02]  /*5ef0*/  SEL R17, R17, RZ, !P6 ;  /* 0x000000ff11117207 */ /* 0x000fe40007000000 */
        /* <DEDUP_REMOVED lines=13> */
.L_x_20138:
[----:B------:R-:W-:Y:S05]  /*5fd0*/  BSYNC.RECONVERGENT B1 ;  /* 0x0000000000017941 */ /* 0x000fea0003800200 */
.L_x_20137:
[----:B------:R-:W-:Y:S01]  /*5fe0*/  FADD.FTZ R25, R8, R25 ;  /* 0x0000001908197221 */ /* 0x000fe20000010000 */
[----:B------:R-:W-:Y:S01]  /*5ff0*/  HFMA2 R17, R46, R17, -RZ ;  /* 0x000000112e117231 */ /* 0x000fe200001000ff */
[----:B------:R0:W5:Y:S01]  /*6000*/  LDG.E.128.CONSTANT R8, desc[UR6][R54.64+0x1800] ;  /* 0x0018000636087981 */ /* 0x000162000c1e9d00 */
[----:B------:R-:W-:Y:S01]  /*6010*/  BSSY.RECONVERGENT B1, `(.L_x_20139) ;  /* 0x0000022000017945 */ /* 0x000fe20003800200 */
[----:B------:R-:W-:Y:S02]  /*6020*/  HFMA2 R12, R49, R14, R12 ;  /* 0x0000000e310c7231 */ /* 0x000fe4000000000c */
[----:B------:R-:W-:Y:S01]  /*6030*/  HFMA2 R16, R47, R16, R17 ;  /* 0x000000102f107231 */ /* 0x000fe20000000011 */
[----:B------:R-:W-:Y:S06]  /*6040*/  @P0 BRA `(.L_x_20140) ;  /* 0x0000000000780947 */ /* 0x000fec0003800000 */
[C---:B------:R-:W-:Y:S01]  /*6050*/  VIADD R13, R41.reuse, 0xffffffff ;  /* 0xffffffff290d7836 */ /* 0x040fe20000000000 */
[-C--:B------:R-:W-:Y:S02]  /*6060*/  ISETP.GE.AND P2, PT, R41, R52.reuse, PT ;  /* 0x000000342900720c */ /* 0x080fe40003f46270 */
[----:B-----5:R-:W-:Y:S02]  /*6070*/  PRMT R20, R11, 0x7632, R20 ;  /* 0x000076320b147816 */ /* 0x020fe40000000014 */
[----:B------:R-:W-:Y:S02]  /*6080*/  ISETP.GE.AND P1, PT, R13, R52, PT ;  /* 0x000000340d00720c */ /* 0x000fe40003f26270 */
[C---:B------:R-:W-:Y:S02]  /*6090*/  PRMT R13, R9.reuse, 0x7632, R13 ;  /* 0x00007632090d7816 */ /* 0x040fe4000000000d */
        /* <DEDUP_REMOVED lines=9> */
[C---:B------:R-:W-:Y:S02]  /*6130*/  PRMT R14, R10.reuse, 0x7632, R14 ;  /* 0x000076320a0e7816 */ /* 0x040fe4000000000e */
        /* <DEDUP_REMOVED lines=15> */
.L_x_20140:
[----:B------:R-:W-:Y:S05]  /*6230*/  BSYNC.RECONVERGENT B1 ;  /* 0x0000000000017941 */ /* 0x000fea0003800200 */
.L_x_20139:
[----:B-----5:R-:W-:Y:S02]  /*6240*/  HMUL2 R17, R46, R9 ;  /* 0x000000092e117232 */ /* 0x020fe40000000000 */
[----:B------:R-:W-:Y:S02]  /*6250*/  HFMA2 R9, R48, R15, R12 ;  /* 0x0000000f30097231 */ /* 0x000fe4000000000c */
[----:B------:R-:W-:Y:S01]  /*6260*/  HFMA2 R16, R49, R18, R16 ;  /* 0x0000001231107231 */ /* 0x000fe20000000010 */
        /* <DEDUP_REMOVED lines=34> */
.L_x_20142:
[----:B------:R-:W-:Y:S05]  /*6490*/  BSYNC.RECONVERGENT B1 ;  /* 0x0000000000017941 */ /* 0x000fea0003800200 */
.L_x_20141:
[----:B------:R-:W-:Y:S02]  /*64a0*/  HFMA2 R8, R48, R19, R16 ;  /* 0x0000001330087231 */ /* 0x000fe40000000010 */
[----:B------:R-:W-:Y:S02]  /*64b0*/  HFMA2 R10, R49, R10, R17 ;  /* 0x0000000a310a7231 */ /* 0x000fe40000000011 */
[----:B------:R0:W5:Y:S02]  /*64c0*/  LDG.E.128.CONSTANT R16, desc[UR6][R54.64+0x1c00] ;  /* 0x001c000636107981 */ /* 0x000164000c1e9d00 */
[----:B-----5:R-:W-:Y:S01]  /*64d0*/  HMUL2 R13, R46, R13 ;  /* 0x0000000d2e0d7232 */ /* 0x020fe20000000000 */
[----:B------:R-:W-:Y:S03]  /*64e0*/  BSSY.RECONVERGENT B1, `(.L_x_20143) ;  /* 0x0000022000017945 */ /* 0x000fe60003800200 */
        /* <DEDUP_REMOVED lines=21> */
[----:B------:R-:W-:Y:S01]  /*6640*/  ISETP.GE.AND P3, PT, R13, R52, PT ;  /* 0x000000340d00720c */ /* 0x000fe20003f66270 */
[----:B------:R-:W-:Y:S01]  /*6650*/  VIADD R13, R41, 0x4 ;  /* 0x00000004290d7836 */ /* 0x000fe20000000000 */
[----:B------:R-:W-:-:S04]  /*6660*/  SEL R16, R16, RZ, !P1 ;  /* 0x000000ff10107207 */ /* 0x000fc80004800000 */
        /* <DEDUP_REMOVED lines=9> */
.L_x_20144:
[----:B------:R-:W-:Y:S05]  /*6700*/  BSYNC.RECONVERGENT B1 ;  /* 0x0000000000017941 */ /* 0x000fea0003800200 */
.L_x_20143:
[----:B------:R0:W5:Y:S01]  /*6710*/  LDG.E.128.CONSTANT R20, desc[UR6][R54.64+0x1e00] ;  /* 0x001e000636147981 */ /* 0x000162000c1e9d00 */
[----:B------:R-:W-:Y:S02]  /*6720*/  HMUL2 R17, R46, R17 ;  /* 0x000000112e117232 */ /* 0x000fe40000000000 */
[--C-:B------:R-:W-:Y:S02]  /*6730*/  HADD2.F32 R12, -RZ, R9.reuse.H0_H0 ;  /* 0x20000009ff0c7230 */ /* 0x100fe40000004100 */
[C---:B------:R-:W-:Y:S02]  /*6740*/  HFMA2 R14, R48.reuse, R15, R14 ;  /* 0x0000000f300e7231 */ /* 0x040fe4000000000e */
[----:B------:R-:W-:Y:S02]  /*6750*/  HADD2.F32 R9, -RZ, R9.H1_H1 ;  /* 0x30000009ff097230 */ /* 0x000fe40000004100 */
[----:B------:R-:W-:Y:S01]  /*6760*/  HFMA2 R17, R47, R16, R17 ;  /* 0x000000102f117231 */ /* 0x000fe20000000011 */
[----:B------:R-:W-:Y:S01]  /*6770*/  BSSY.RECONVERGENT B1, `(.L_x_20145) ;  /* 0x0000035000017945 */ /* 0x000fe20003800200 */
[----:B------:R-:W-:-:S02]  /*6780*/  HFMA2 R10, R48, R11, R10 ;  /* 0x0000000b300a7231 */ /* 0x000fc4000000000a */
[--C-:B------:R-:W-:Y:S02]  /*6790*/  HADD2.F32 R13, -RZ, R14.reuse.H1_H1 ;  /* 0x3000000eff0d7230 */ /* 0x100fe40000004100 */
[----:B------:R-:W-:Y:S02]  /*67a0*/  HFMA2 R17, R49, R18, R17 ;  /* 0x0000001231117231 */ /* 0x000fe40000000011 */
[----:B------:R-:W-:Y:S01]  /*67b0*/  FADD.FTZ R9, R12, R9 ;  /* 0x000000090c097221 */ /* 0x000fe20000010000 */
[----:B------:R-:W-:Y:S02]  /*67c0*/  HADD2.F32 R12, -RZ, R14.H0_H0 ;  /* 0x2000000eff0c7230 */ /* 0x000fe40000004100 */
[----:B------:R-:W-:Y:S02]  /*67d0*/  HFMA2 R17, R48, R19, R17 ;  /* 0x0000001330117231 */ /* 0x000fe40000000011 */
[----:B------:R-:W-:Y:S01]  /*67e0*/  FADD.FTZ R24, R9, R24 ;  /* 0x0000001809187221 */ /* 0x000fe20000010000 */
[----:B------:R-:W-:-:S02]  /*67f0*/  HADD2.F32 R9, -RZ, R8.H0_H0 ;  /* 0x20000008ff097230 */ /* 0x000fc40000004100 */
[----:B------:R-:W-:Y:S01]  /*6800*/  FADD.FTZ R13, R12, R13 ;  /* 0x0000000d0c0d7221 */ /* 0x000fe20000010000 */
[----:B------:R-:W-:Y:S02]  /*6810*/  HADD2.F32 R11, -RZ, R10.H0_H0 ;  /* 0x2000000aff0b7230 */ /* 0x000fe40000004100 */
[--C-:B------:R-:W-:Y:S02]  /*6820*/  HADD2.F32 R14, -RZ, R17.reuse.H0_H0 ;  /* 0x20000011ff0e7230 */ /* 0x100fe40000004100 */
[----:B------:R-:W-:Y:S01]  /*6830*/  FADD.FTZ R4, R13, R4 ;  /* 0x000000040d047221 */ /* 0x000fe20000010000 */
[----:B------:R-:W-:Y:S02]  /*6840*/  HADD2.F32 R8, -RZ, R8.H1_H1 ;  /* 0x30000008ff087230 */ /* 0x000fe40000004100 */
[----:B------:R-:W-:Y:S02]  /*6850*/  HADD2.F32 R10, -RZ, R10.H1_H1 ;  /* 0x3000000aff0a7230 */ /* 0x000fe40000004100 */
[----:B------:R-:W-:-:S02]  /*6860*/  HADD2.F32 R17, -RZ, R17.H1_H1 ;  /* 0x30000011ff117230 */ /* 0x000fc40000004100 */
[----:B------:R-:W-:Y:S01]  /*6870*/  FADD.FTZ R9, R9, R8 ;  /* 0x0000000809097221 */ /* 0x000fe20000010000 */
[----:B------:R-:W-:Y:S02]  /*6880*/  FADD.FTZ R10, R11, R10 ;  /* 0x0000000a0b0a7221 */ /* 0x000fe40000010000 */
[----:B------:R-:W-:Y:S01]  /*6890*/  FADD.FTZ R14, R14, R17 ;  /* 0x000000110e0e7221 */ /* 0x000fe20000010000 */
[----:B------:R-:W-:Y:S01]  /*68a0*/  FADD.FTZ R6, R9, R6 ;  /* 0x0000000609067221 */ /* 0x000fe20000010000 */
[----:B------:R-:W-:Y:S02]  /*68b0*/  FADD.FTZ R5, R10, R5 ;  /* 0x000000050a057221 */ /* 0x000fe40000010000 */
[----:B------:R-:W-:Y:S01]  /*68c0*/  FADD.FTZ R3, R14, R3 ;  /* 0x000000030e037221 */ /* 0x000fe20000010000 */
[----:B0-----:R-:W-:Y:S06]  /*68d0*/  @P0 BRA `(.L_x_20146) ;  /* 0x0000000000780947 */ /* 0x001fec0003800000 */
[C---:B------:R-:W-:Y:S02]  /*68e0*/  IADD3 R9, PT, PT, R41.reuse, -0x2, RZ ;  /* 0xfffffffe29097810 */ /* 0x040fe40007ffe0ff */
[----:B------:R-:W-:Y:S02]  /*68f0*/  IADD3 R11, PT, PT, R41, -0x1, RZ ;  /* 0xffffffff290b7810 */ /* 0x000fe40007ffe0ff */
[-C--:B------:R-:W-:Y:S02]  /*6900*/  ISETP.GE.AND P2, PT, R9, R52.reuse, PT ;  /* 0x000000340900720c */ /* 0x080fe40003f46270 */
[-C--:B------:R-:W-:Y:S02]  /*6910*/  ISETP.GE.AND P6, PT, R45, R52.reuse, PT ;  /* 0x000000342d00720c */ /* 0x080fe40003fc6270 */
[----:B------:R-:W-:Y:S02]  /*6920*/  ISETP.GE.AND P5, PT, R11, R52, PT ;  /* 0x000000340b00720c */ /* 0x000fe40003fa6270 */
[----:B------:R-:W-:-:S02]  /*6930*/  IADD3 R9, PT, PT, R41, 0x4, RZ ;  /* 0x0000000429097810 */ /* 0x000fc40007ffe0ff */
[C---:B------:R-:W-:Y:S02]  /*6940*/  IADD3 R11, PT, PT, R41.reuse, 0x1, RZ ;  /* 0x00000001290b7810 */ /* 0x040fe40007ffe0ff */
[C---:B------:R-:W-:Y:S02]  /*6950*/  IADD3 R13, PT, PT, R41.reuse, 0x2, RZ ;  /* 0x00000002290d7810 */ /* 0x040fe40007ffe0ff */
[----:B------:R-:W-:Y:S02]  /*6960*/  IADD3 R15, PT, PT, R41, 0x3, RZ ;  /* 0x00000003290f7810 */ /* 0x000fe40007ffe0ff */
[C---:B-----5:R-:W-:Y:S02]  /*6970*/  PRMT R8, R20.reuse, 0x7632, R8 ;  /* 0x0000763214087816 */ /* 0x060fe40000000008 */
[----:B------:R-:W-:Y:S02]  /*6980*/  ISETP.GE.AND P0, PT, R9, R52, PT ;  /* 0x000000340900720c */ /* 0x000fe40003f06270 */
[----:B------:R-:W-:-:S02]  /*6990*/  SEL R20, R20, RZ, !P6 ;  /* 0x000000ff14147207 */ /* 0x000fc40007000000 */
[-C--:B------:R-:W-:Y:S02]  /*69a0*/  ISETP.GE.AND P4, PT, R11, R52.reuse, PT ;  /* 0x000000340b00720c */ /* 0x080fe40003f86270 */
[-C--:B------:R-:W-:Y:S02]  /*69b0*/  ISETP.GE.AND P6, PT, R41, R52.reuse, PT ;  /* 0x000000342900720c */ /* 0x080fe40003fc6270 */
[----:B------:R-:W-:Y:S02]  /*69c0*/  PRMT R9, R21, 0x7632, R9 ;  /* 0x0000763215097816 */ /* 0x000fe40000000009 */
        /* <DEDUP_REMOVED lines=15> */
.L_x_20146:
[----:B------:R-:W-:Y:S05]  /*6ac0*/  BSYNC.RECONVERGENT B1 ;  /* 0x0000000000017941 */ /* 0x000fea0003800200 */
.L_x_20145:
[----:B-----5:R-:W-:Y:S01]  /*6ad0*/  HMUL2 R10, R46, R21 ;  /* 0x000000152e0a7232 */ /* 0x020fe20000000000 */
[----:B------:R-:W-:Y:S02]  /*6ae0*/  IADD3 R9, PT, PT, R39, 0x3, RZ ;  /* 0x0000000327097810 */ /* 0x000fe40007ffe0ff */
[----:B------:R-:W-:Y:S01]  /*6af0*/  IADD3 R36, P1, PT, R36, 0x10, RZ ;  /* 0x0000001024247810 */ /* 0x000fe20007f3e0ff */
[----:B------:R-:W-:Y:S01]  /*6b00*/  HFMA2 R11, R47, R20, R10 ;  /* 0x000000142f0b7231 */ /* 0x000fe2000000000a */
[----:B------:R-:W-:Y:S02]  /*6b10*/  ISETP.GE.AND P0, PT, R9, R42, PT ;  /* 0x0000002a0900720c */ /* 0x000fe40003f06270 */
[----:B------:R-:W-:Y:S01]  /*6b20*/  IADD3 R40, PT, PT, R40, 0x4, RZ ;  /* 0x0000000428287810 */ /* 0x000fe20007ffe0ff */
[----:B------:R-:W-:Y:S01]  /*6b30*/  HFMA2 R11, R49, R22, R11 ;  /* 0x00000016310b7231 */ /* 0x000fe2000000000b */
[----:B------:R-:W-:Y:S02]  /*6b40*/  IADD3 R39, PT, PT, R39, 0x4, RZ ;  /* 0x0000000427277810 */ /* 0x000fe40007ffe0ff */
[----:B------:R-:W-:Y:S01]  /*6b50*/  IADD3 R41, PT, PT, R41, 0x80, RZ ;  /* 0x0000008029297810 */ /* 0x000fe20007ffe0ff */
[----:B------:R-:W-:Y:S01]  /*6b60*/  HFMA2 R11, R48, R23, R11 ;  /* 0x00000017300b7231 */ /* 0x000fe2000000000b */
[----:B---3--:R-:W-:-:S02]  /*6b70*/  IADD3 R38, PT, PT, R38, 0x200, RZ ;  /* 0x0000020026267810 */ /* 0x008fc40007ffe0ff */
[----:B------:R-:W-:Y:S02]  /*6b80*/  IADD3.X R37, PT, PT, RZ, R37, RZ, P1, !PT ;  /* 0x00000025ff257210 */ /* 0x000fe40000ffe4ff */
[--C-:B------:R-:W-:Y:S02]  /*6b90*/  HADD2.F32 R8, -RZ, R11.reuse.H0_H0 ;  /* 0x2000000bff087230 */ /* 0x100fe40000004100 */
[----:B------:R-:W-:-:S05]  /*6ba0*/  HADD2.F32 R11, -RZ, R11.H1_H1 ;  /* 0x3000000bff0b7230 */ /* 0x000fca0000004100 */
[----:B------:R-:W-:-:S04]  /*6bb0*/  FADD.FTZ R11, R8, R11 ;  /* 0x0000000b080b7221 */ /* 0x000fc80000010000 */
[----:B------:R-:W-:Y:S01]  /*6bc0*/  FADD.FTZ R2, R11, R2 ;  /* 0x000000020b027221 */ /* 0x000fe20000010000 */
[----:B------:R-:W-:Y:S06]  /*6bd0*/  @!P0 BRA `(.L_x_20147) ;  /* 0xffffffd400248947 */ /* 0x000fec000383ffff */
.L_x_20114:
[----:B-12---:R-:W-:Y:S05]  /*6be0*/  BSYNC.RECONVERGENT B0 ;  /* 0x0000000000007941 */ /* 0x006fea0003800200 */
.L_x_20113:
[----:B------:R-:W0:Y:S01]  /*6bf0*/  SHFL.BFLY PT, R8, R31, 0x2, 0x1f ;  /* 0x0c401f001f087f89 */ /* 0x000e2200000e0000 */
[C---:B------:R-:W-:Y:S01]  /*6c00*/  LOP3.LUT P0, RZ, R43.reuse, 0x3, RZ, 0xc0, !PT ;  /* 0x000000032bff7812 */ /* 0x040fe2000780c0ff */
[----:B------:R-:W-:Y:S01]  /*6c10*/  BSSY.RECONVERGENT B0, `(.L_x_20148) ;  /* 0x000005b000007945 */ /* 0x000fe20003800200 */
[----:B------:R-:W-:Y:S01]  /*6c20*/  LOP3.LUT R20, R43, 0x3c0, RZ, 0xc0, !PT ;  /* 0x000003c02b147812 */ /* 0x000fe200078ec0ff */
[----:B------:R-:W1:Y:S03]  /*6c30*/  SHFL.BFLY PT, R9, R34, 0x2, 0x1f ;  /* 0x0c401f0022097f89 */ /* 0x000e6600000e0000 */
[----:B------:R-:W-:Y:S01]  /*6c40*/  ISETP.NE.OR P1, PT, R20, 0x40, P0 ;  /* 0x000000401400780c */ /* 0x000fe20000725670 */
        /* <DEDUP_REMOVED lines=35> */
[----:B------:R-:W1:Y:S04]  /*6e80*/  SHFL.BFLY PT, R8, R29, 0x1, 0x1f ;  /* 0x0c201f001d087f89 */ /* 0x000e6800000e0000 */
[----:B------:R-:W1:Y:S01]  /*6e90*/  SHFL.BFLY PT, R15, R28, 0x1, 0x1f ;  /* 0x0c201f001c0f7f89 */ /* 0x000e6200000e0000 */
[----:B--2---:R-:W-:Y:S01]  /*6ea0*/  FADD.FTZ R31, R31, R2 ;  /* 0x000000021f1f7221 */ /* 0x004fe20000010000 */
[----:B------:R-:W-:Y:S02]  /*6eb0*/  SHF.R.U32.HI R2, RZ, 0x2, R35 ;  /* 0x00000002ff027819 */ /* 0x000fe40000011623 */
[----:B------:R-:W2:Y:S01]  /*6ec0*/  SHFL.BFLY PT, R10, R27, 0x1, 0x1f ;  /* 0x0c201f001b0a7f89 */ /* 0x000ea200000e0000 */
[----:B---3--:R-:W-:Y:S01]  /*6ed0*/  FADD.FTZ R34, R34, R9 ;  /* 0x0000000922227221 */ /* 0x008fe20000010000 */
[----:B------:R-:W-:-:S02]  /*6ee0*/  LEA R7, R7, R2, 0x7 ;  /* 0x0000000207077211 */ /* 0x000fc400078e38ff */
        /* <DEDUP_REMOVED lines=17> */
[----:B------:R-:W-:Y:S01]  /*7000*/  FADD.FTZ R24, R24, R19 ;  /* 0x0000001318187221 */ /* 0x000fe20000010000 */
        /* <DEDUP_REMOVED lines=27> */
.L_x_20149:
[----:B------:R-:W-:Y:S05]  /*71c0*/  BSYNC.RECONVERGENT B0 ;  /* 0x0000000000007941 */ /* 0x000fea0003800200 */
.L_x_20148:
        /* <DEDUP_REMOVED lines=45> */
.L_x_20151:
[----:B------:R-:W-:Y:S05]  /*74a0*/  BSYNC.RECONVERGENT B0 ;  /* 0x0000000000007941 */ /* 0x000fea0003800200 */
.L_x_20150:
        /* <DEDUP_REMOVED lines=20> */
.L_x_20153:
[----:B------:R-:W-:Y:S05]  /*75f0*/  BSYNC.RECONVERGENT B0 ;  /* 0x0000000000007941 */ /* 0x000fea0003800200 */
.L_x_20152:
        /* <DEDUP_REMOVED lines=35> */
.L_x_20155:
[----:B------:R-:W-:Y:S05]  /*7830*/  BSYNC.RECONVERGENT B0 ;  /* 0x0000000000007941 */ /* 0x000fea0003800200 */
.L_x_20154:
        /* <DEDUP_REMOVED lines=25> */
[----:B------:R-:W-:Y:S02]  /*79d0*/  IADD3 R43, P0, P1, R43, UR4, R44 ;  /* 0x000000042b2b7c10 */ /* 0x000fe4000f91e02c */
[----:B------:R-:W-:Y:S02]  /*79e0*/  PRMT R5, R4, 0x7632, R5 ;  /* 0x0000763204057816 */ /* 0x000fe40000000005 */
[----:B------:R-:W-:Y:S02]  /*79f0*/  IADD3.X R2, PT, PT, RZ, RZ, RZ, P0, P1 ;  /* 0x000000ffff027210 */ /* 0x000fe400007e24ff */
[----:B--2---:R-:W-:-:S04]  /*7a00*/  LEA R6, P0, R43, UR8, 0x1 ;  /* 0x000000082b067c11 */ /* 0x004fc8000f8008ff */
[--C-:B------:R-:W-:Y:S02]  /*7a10*/  LEA.HI.X R7, R43, UR9, R2.reuse, 0x1, P0 ;  /* 0x000000092b077c11 */ /* 0x100fe400080f0c02 */
[----:B------:R-:W-:-:S03]  /*7a20*/  PRMT R2, R33, 0x7632, R2 ;  /* 0x0000763221027816 */ /* 0x000fc60000000002 */
        /* <DEDUP_REMOVED lines=19> */
.L_x_20156:
        /* <DEDUP_REMOVED lines=10> */
.L_x_25952:


//--------------------- .text._ZN4vllm25paged_attention_v1_kernelIttLi120ELi32ELi128ELNS_18Fp8KVCacheDataTypeE0ELb0EEEvPT_PKS2_PKT0_S8_ifPKiSA_iPKfiiiSC_SC_iiiii --------------------------
	.section	.text._ZN4vllm25paged_attention_v1_kernelIttLi120ELi32ELi128ELNS_18Fp8KVCacheDataTypeE0ELb0EEEvPT_PKS2_PKT0_S8_ifPKiSA_iPKfiiiSC_SC_iiiii,"ax",@progbits
	.align	128
        .global         _ZN4vllm25paged_attention_v1_kernelIttLi120ELi32ELi128ELNS_18Fp8KVCacheDataTypeE0ELb0EEEvPT_PKS2_PKT0_S8_ifPKiSA_iPKfiiiSC_SC_iiiii
        .type           _ZN4vllm25paged_attention_v1_kernelIttLi120ELi32ELi128ELNS_18Fp8KVCacheDataTypeE0ELb0EEEvPT_PKS2_PKT0_S8_ifPKiSA_iPKfiiiSC_SC_iiiii,@function
        .size           _ZN4vllm25paged_attention_v1_kernelIttLi120ELi32ELi128ELNS_18Fp8KVCacheDataTypeE0ELb0EEEvPT_PKS2_PKT0_S8_ifPKiSA_iPKfiiiSC_SC_iiiii,(.L_x_25953 - _ZN4vllm25paged_attention_v1_kernelIttLi120ELi32ELi128ELNS_18Fp8KVCacheDataTypeE0ELb0EEEvPT_PKS2_PKT0_S8_ifPKiSA_iPKfiiiSC_SC_iiiii)
        .other          _ZN4vllm25paged_attention_v1_kernelIttLi120ELi32ELi128ELNS_18Fp8KVCacheDataTypeE0ELb0EEEvPT_PKS2_PKT0_S8_ifPKiSA_iPKfiiiSC_SC_iiiii,@"STO_CUDA_ENTRY STV_DEFAULT"
_ZN4vllm25paged_attention_v1_kernelIttLi120ELi32ELi128ELNS_18Fp8KVCacheDataTypeE0ELb0EEEvPT_PKS2_PKT0_S8_ifPKiSA_iPKfiiiSC_SC_iiiii:
.text._ZN4vllm25paged_attention_v1_kernelIttLi120ELi32ELi128ELNS_18Fp8KVCacheDataTypeE0ELb0EEEvPT_PKS2_PKT0_S8_ifPKiSA_iPKfiiiSC_SC_iiiii:
        /* <DEDUP_REMOVED lines=8> */
[----:B------:R-:W4:Y:S01]  /*0080*/  LDC.64 R14, c[0x0][0x3c0] ;  /* 0x0000f000ff0e7b82 */ /* 0x000f220000000a00 */
[----:B------:R-:W-:Y:S01]  /*0090*/  HFMA2 R39, -RZ, RZ, 0, 0 ;  /* 0x00000000ff277431 */ /* 0x000fe200000001ff */
[----:B------:R-:W1:Y:S01]  /*00a0*/  LDCU UR8, c[0x0][0x3d0] ;  /* 0x00007a00ff0877ac */ /* 0x000e620008000800 */
        /* <DEDUP_REMOVED lines=9> */
[----:B------:R-:W-:Y:S01]  /*0140*/  @!P1 SHF.L.U32 R5, R33, 0x3, RZ ;  /* 0x0000000321059819 */ /* 0x000fe200000006ff */
[----:B----4-:R-:W-:Y:S01]  /*0150*/  @!P1 IMAD R6, R0, 0x78, RZ ;  /* 0x0000007800069824 */ /* 0x010fe200078e02ff */
[----:B------:R-:W-:Y:S01]  /*0160*/  IABS R11, R10 ;  /* 0x0000000a000b7213 */ /* 0x000fe20000000000 */
[----:B------:R-:W3:Y:S03]  /*0170*/  LDCU UR4, c[0x0][0x3b8] ;  /* 0x00007700ff0477ac */ /* 0x000ee60008000800 */
[----:B------:R-:W-:-:S02]  /*0180*/  @!P1 IADD3 R5, P0, P2, R5, R4, R6 ;  /* 0x0000000405059210 */ /* 0x000fc40007a1e006 */
[----:B------:R-:W-:-:S04]  /*0190*/  SHF.R.S32.HI R4, RZ, 0x1f, R4 ;  /* 0x0000001fff047819 */ /* 0x000fc80000011404 */
[----:B------:R-:W-:Y:S02]  /*01a0*/  @!P1 IADD3.X R6, PT, PT, RZ, R4, RZ, P0, P2 ;  /* 0x00000004ff069210 */ /* 0x000fe400007e44ff */
[----:B-1----:R-:W-:-:S04]  /*01b0*/  @!P1 LEA R4, P0, R5, R8, 0x1 ;  /* 0x0000000805049211 */ /* 0x002fc800078008ff */
[----:B------:R-:W-:-:S06]  /*01c0*/  @!P1 LEA.HI.X R5, R5, R9, R6, 0x1, P0 ;  /* 0x0000000905059211 */ /* 0x000fcc00000f0c06 */
[----:B------:R-:W4:Y:S01]  /*01d0*/  @!P1 LDG.E.128.CONSTANT R4, desc[UR6][R4.64] ;  /* 0x0000000604049981 */ /* 0x000f22000c1e9d00 */
[----:B------:R-:W1:Y:S08]  /*01e0*/  I2F.RP R8, R11 ;  /* 0x0000000b00087306 */ /* 0x000e700000209400 */
[----:B-1----:R-:W0:Y:S01]  /*01f0*/  MUFU.RCP R8, R8 ;  /* 0x0000000800087308 */ /* 0x002e220000001000 */
[----:B------:R-:W1:Y:S01]  /*0200*/  LDC R9, c[0x0][0x370] ;  /* 0x0000dc00ff097b82 */ /* 0x000e620000000800 */
[----:B0-----:R-:W-:-:S06]  /*0210*/  IADD3 R2, PT, PT, R8, 0xffffffe, RZ ;  /* 0x0ffffffe08027810 */ /* 0x001fcc0007ffe0ff */
[----:B------:R0:W3:Y:S02]  /*0220*/  F2I.FTZ.U32.TRUNC.NTZ R3, R2 ;  /* 0x0000000200037305 */ /* 0x0000e4000021f000 */
[----:B0-----:R-:W-:Y:S01]  /*0230*/  HFMA2 R2, -RZ, RZ, 0, 0 ;  /* 0x00000000ff027431 */ /* 0x001fe200000001ff */
[----:B---3--:R-:W-:-:S05]  /*0240*/  IADD3 R12, PT, PT, RZ, -R3, RZ ;  /* 0x80000003ff0c7210 */ /* 0x008fca0007ffe0ff */
[----:B------:R-:W-:Y:S01]  /*0250*/  IMAD R13, R12, R11, RZ ;  /* 0x0000000b0c0d7224 */ /* 0x000fe200078e02ff */
[----:B-1----:R-:W-:-:S03]  /*0260*/  IABS R12, R9 ;  /* 0x00000009000c7213 */ /* 0x002fc60000000000 */
        /* <DEDUP_REMOVED lines=11> */
[----:B------:R-:W-:-:S06]  /*0320*/  @P0 IADD3 R3, PT, PT, R3, 0x1, RZ ;  /* 0x0000000103030810 */ /* 0x000fcc0007ffe0ff */
[----:B------:R-:W-:Y:S02]  /*0330*/  @!P3 IADD3 R3, PT, PT, RZ, -R3, RZ ;  /* 0x80000003ff03b210 */ /* 0x000fe40007ffe0ff */
[----:B------:R-:W-:-:S04]  /*0340*/  @!P2 LOP3.LUT R3, RZ, R10, RZ, 0x33, !PT ;  /* 0x0000000aff03a212 */ /* 0x000fc800078e33ff */
[----:B------:R-:W-:-:S04]  /*0350*/  IABS R13, R3 ;  /* 0x00000003000d7213 */ /* 0x000fc80000000000 */
[----:B------:R-:W0:Y:S08]  /*0360*/  I2F.RP R2, R13 ;  /* 0x0000000d00027306 */ /* 0x000e300000209400 */
[----:B0-----:R-:W0:Y:S02]  /*0370*/  MUFU.RCP R2, R2 ;  /* 0x0000000200027308 */ /* 0x001e240000001000 */
[----:B0-----:R-:W-:-:S06]  /*0380*/  IADD3 R8, PT, PT, R2, 0xffffffe, RZ ;  /* 0x0ffffffe02087810 */ /* 0x001fcc0007ffe0ff */
[----:B------:R0:W1:Y:S01]  /*0390*/  F2I.FTZ.U32.TRUNC.NTZ R9, R8 ;  /* 0x0000000800097305 */ /* 0x000062000021f000 */
[----:B------:R-:W-:Y:S02]  /*03a0*/  IABS R12, R3 ;  /* 0x00000003000c7213 */ /* 0x000fe40000000000 */
[----:B0-----:R-:W-:Y:S02]  /*03b0*/  MOV R8, RZ ;  /* 0x000000ff00087202 */ /* 0x001fe40000000f00 */
[----:B-1----:R-:W-:-:S05]  /*03c0*/  IADD3 R10, PT, PT, RZ, -R9, RZ ;  /* 0x80000009ff0a7210 */ /* 0x002fca0007ffe0ff */
[----:B------:R-:W-:Y:S01]  /*03d0*/  IMAD R11, R10, R13, RZ ;  /* 0x0000000d0a0b7224 */ /* 0x000fe200078e02ff */
[----:B------:R-:W-:-:S03]  /*03e0*/  IABS R10, R0 ;  /* 0x00000000000a7213 */ /* 0x000fc60000000000 */
[----:B------:R-:W-:Y:S01]  /*03f0*/  IMAD.HI.U32 R9, R9, R11, R8 ;  /* 0x0000000b09097227 */ /* 0x000fe200078e0008 */
[----:B------:R-:W-:Y:S02]  /*0400*/  IADD3 R11, PT, PT, RZ, -R12, RZ ;  /* 0x8000000cff0b7210 */ /* 0x000fe40007ffe0ff */
[----:B------:R-:W-:-:S03]  /*0410*/  ISETP.NE.U32.AND P0, PT, R14, RZ, PT ;  /* 0x000000ff0e00720c */ /* 0x000fc60003f05070 */
[----:B------:R-:W-:Y:S01]  /*0420*/  IMAD.HI.U32 R2, R9, R10, RZ ;  /* 0x0000000a09027227 */ /* 0x000fe200078e00ff */
[----:B------:R-:W-:-:S03]  /*0430*/  ISETP.NE.AND.EX P0, PT, R15, RZ, PT, P0 ;  /* 0x000000ff0f00720c */ /* 0x000fc60003f05300 */
[----:B------:R-:W-:Y:S02]  /*0440*/  IMAD R10, R2, R11, R10 ;  /* 0x0000000b020a7224 */ /* 0x000fe400078e020a */
[----:B------:R-:W0:Y:S03]  /*0450*/  @!P1 S2R R11, SR_CgaCtaId ;  /* 0x00000000000b9919 */ /* 0x000e260000008800 */
[----:B------:R-:W-:-:S05]  /*0460*/  ISETP.GT.U32.AND P3, PT, R13, R10, PT ;  /* 0x0000000a0d00720c */ /* 0x000fca0003f64070 */
[----:B------:R-:W1:Y:S08]  /*0470*/  @P0 LDC.64 R8, c[0x0][0x3c0] ;  /* 0x0000f000ff080b82 */ /* 0x000e700000000a00 */
[----:B------:R-:W-:-:S05]  /*0480*/  @!P3 IMAD.IADD R10, R10, 0x1, -R13 ;  /* 0x000000010a0ab824 */ /* 0x000fca00078e0a0d */
[----:B------:R-:W-:Y:S02]  /*0490*/  ISETP.GE.U32.AND P2, PT, R10, R13, PT ;  /* 0x0000000d0a00720c */ /* 0x000fe40003f46070 */
[----:B------:R-:W-:-:S04]  /*04a0*/  @!P1 MOV R10, 0x400 ;  /* 0x00000400000a9802 */ /* 0x000fc80000000f00 */
[----:B0-----:R-:W-:Y:S01]  /*04b0*/  @!P1 LEA R10, R11, R10, 0x18 ;  /* 0x0000000a0b0a9211 */ /* 0x001fe200078ec0ff */
[C---:B-1----:R-:W-:Y:S01]  /*04c0*/  @P0 IMAD.WIDE.U32 R8, R0.reuse, 0x4, R8 ;  /* 0x0000000400080825 */ /* 0x042fe200078e0008 */
[----:B------:R-:W-:Y:S02]  /*04d0*/  LOP3.LUT R0, R0, R3, RZ, 0x3c, !PT ;  /* 0x0000000300007212 */ /* 0x000fe400078e3cff */
[----:B------:R-:W-:Y:S02]  /*04e0*/  @!P3 IADD3 R2, PT, PT, R2, 0x1, RZ ;  /* 0x000000010202b810 */ /* 0x000fe40007ffe0ff */
[----:B------:R-:W-:Y:S01]  /*04f0*/  SHF.R.U32.HI R40, RZ, 0x5, R33 ;  /* 0x00000005ff287819 */ /* 0x000fe20000011621 */
[----:B------:R0:W5:Y:S01]  /*0500*/  @P0 LDG.E.CONSTANT R39, desc[UR6][R8.64] ;  /* 0x0000000608270981 */ /* 0x000162000c1e9900 */
[----:B------:R-:W-:Y:S02]  /*0510*/  ISETP.GE.AND P4, PT, R0, RZ, PT ;  /* 0x000000ff0000720c */ /* 0x000fe40003f86270 */
[----:B------:R-:W-:-:S02]  /*0520*/  ISETP.NE.AND P0, PT, R3, RZ, PT ;  /* 0x000000ff0300720c */ /* 0x000fc40003f05270 */
[----:B------:R-:W-:Y:S02]  /*0530*/  @P2 IADD3 R2, PT, PT, R2, 0x1, RZ ;  /* 0x0000000102022810 */ /* 0x000fe40007ffe0ff */
[----:B--2---:R-:W-:-:S04]  /*0540*/  IADD3 R12, PT, PT, R41, 0x1f, RZ ;  /* 0x0000001f290c7810 */ /* 0x004fc80007ffe0ff */
[----:B------:R-:W-:-:S04]  /*0550*/  SHF.R.S32.HI R11, RZ, 0x1f, R12 ;  /* 0x0000001fff0b7819 */ /* 0x000fc8000001140c */
[----:B------:R-:W-:-:S04]  /*0560*/  LEA.HI R11, R11, R12, RZ, 0x5 ;  /* 0x0000000c0b0b7211 */ /* 0x000fc800078f28ff */
[----:B------:R-:W-:-:S04]  /*0570*/  SHF.R.S32.HI R11, RZ, 0x5, R11 ;  /* 0x00000005ff0b7819 */ /* 0x000fc8000001140b */
[----:B------:R-:W-:Y:S02]  /*0580*/  ISETP.GE.AND P2, PT, R40, R11, PT ;  /* 0x0000000b2800720c */ /* 0x000fe40003f46270 */
[----:B------:R-:W-:Y:S02]  /*0590*/  MOV R0, R2 ;  /* 0x0000000200007202 */ /* 0x000fe40000000f00 */
[----:B------:R-:W-:Y:S02]  /*05a0*/  @!P1 LEA R10, R33, R10, 0x4 ;  /* 0x0000000a210a9211 */ /* 0x000fe400078e20ff */
[----:B------:R-:W-:Y:S01]  /*05b0*/  @!P4 IADD3 R0, PT, PT, RZ, -R0, RZ ;  /* 0x80000000ff00c210 */ /* 0x000fe20007ffe0ff */
[----:B------:R-:W-:Y:S01]  /*05c0*/  BSSY.RECONVERGENT B0, `(.L_x_20157) ;  /* 0x00001c8000007945 */ /* 0x000fe20003800200 */
[----:B------:R-:W-:Y:S01]  /*05d0*/  @!P0 LOP3.LUT R0, RZ, R3, RZ, 0x33, !PT ;  /* 0x00000003ff008212 */ /* 0x000fe200078e33ff */
[----:B------:R-:W-:Y:S01]  /*05e0*/  IMAD R3, R34, UR4, RZ ;  /* 0x0000000422037c24 */ /* 0x000fe2000f8e02ff */
[----:B----4-:R0:W-:Y:S01]  /*05f0*/  @!P1 STS.128 [R10], R4 ;  /* 0x000000040a009388 */ /* 0x0101e20000000c00 */
[----:B------:R-:W-:Y:S06]  /*0600*/  BAR.SYNC.DEFER_BLOCKING 0x0 ;  /* 0x0000000000007b1d */ /* 0x000fec0000010000 */
[----:B------:R-:W-:Y:S05]  /*0610*/  @P2 BRA `(.L_x_20158) ;  /* 0x0000001c00082947 */ /* 0x000fea0003800000 */
[----:B------:R-:W1:Y:S01]  /*0620*/  S2R R2, SR_CgaCtaId ;  /* 0x0000000000027919 */ /* 0x000e620000008800 */
[----:B------:R-:W2:Y:S01]  /*0630*/  LDCU.64 UR4, c[0x0][0x3a8] ;  /* 0x00007500ff0477ac */ /* 0x000ea20008000a00 */
[----:B0-----:R-:W-:Y:S02]  /*0640*/  SHF.R.U32.HI R4, RZ, 0x3, R33 ;  /* 0x00000003ff047819 */ /* 0x001fe40000011621 */
[----:B------:R-:W-:Y:S02]  /*0650*/  MOV R5, RZ ;  /* 0x000000ff00057202 */ /* 0x000fe40000000f00 */
[----:B------:R-:W-:Y:S02]  /*0660*/  LOP3.LUT R4, R4, 0x7c, RZ, 0xc0, !PT ;  /* 0x0000007c04047812 */ /* 0x000fe400078ec0ff */
[----:B------:R-:W-:Y:S02]  /*0670*/  MOV R7, 0x400 ;  /* 0x0000040000077802 */ /* 0x000fe40000000f00 */
[----:B------:R-:W-:Y:S01]  /*0680*/  MOV R38, 0xff7fffff ;  /* 0xff7fffff00267802 */ /* 0x000fe20000000f00 */
[----:B------:R-:W-:Y:S01]  /*0690*/  IMAD.WIDE R4, R3, 0x4, R4 ;  /* 0x0000000403047825 */ /* 0x000fe200078e0204 */
[----:B------:R-:W-:-:S02]  /*06a0*/  LOP3.LUT R3, R33, 0x1f, RZ, 0xc0, !PT ;  /* 0x0000001f21037812 */ /* 0x000fc400078ec0ff */
[----:B------:R-:W-:Y:S02]  /*06b0*/  IADD3 R7, PT, PT, R7, 0x110, RZ ;  /* 0x0000011007077810 */ /* 0x000fe40007ffe0ff */
[----:B--2---:R-:W-:Y:S02]  /*06c0*/  IADD3 R32, P0, PT, R4, UR4, RZ ;  /* 0x0000000404207c10 */ /* 0x004fe4000ff1e0ff */
[----:B------:R-:W-:Y:S02]  /*06d0*/  LEA R4, R40, R3, 0x5 ;  /* 0x0000000328047211 */ /* 0x000fe400078e28ff */
[----:B------:R-:W-:Y:S02]  /*06e0*/  IADD3.X R3, PT, PT, R5, UR5, RZ, P0, !PT ;  /* 0x0000000505037c10 */ /* 0x000fe400087fe4ff */
[C---:B------:R-:W-:Y:S01]  /*06f0*/  IADD3 R35, PT, PT, R4.reuse, 0x1, RZ ;  /* 0x0000000104237810 */ /* 0x040fe20007ffe0ff */
[----:B------:R-:W-:Y:S01]  /*0700*/  IMAD.IADD R37, R4, 0x1, -R41 ;  /* 0x0000000104257824 */ /* 0x000fe200078e0a29 */
[----:B-1----:R-:W-:-:S04]  /*0710*/  LEA R7, R2, R7, 0x18 ;  /* 0x0000000702077211 */ /* 0x002fc800078ec0ff */
[----:B------:R-:W-:-:S07]  /*0720*/  LEA R36, R4, R7, 0x2 ;  /* 0x0000000704247211 */ /* 0x000fce00078e10ff */
.L_x_20159:
[----:B------:R-:W-:Y:S02]  /*0730*/  MOV R12, R32 ;  /* 0x00000020000c7202 */ /* 0x000fe40000000f00 */
[----:B------:R-:W-:-:S05]  /*0740*/  MOV R13, R3 ;  /* 0x00000003000d7202 */ /* 0x000fca0000000f00 */
[----:B------:R-:W2:Y:S01]  /*0750*/  LDG.E.CONSTANT R7, desc[UR6][R12.64] ;  /* 0x000000060c077981 */ /* 0x000ea2000c1e9900 */
[----:B------:R-:W-:Y:S01]  /*0760*/  SHF.L.U32 R4, R33, 0x3, RZ ;  /* 0x0000000321047819 */ /* 0x000fe200000006ff */
[----:B------:R-:W-:-:S03]  /*0770*/  IMAD R5, R0, UR8, RZ ;  /* 0x0000000800057c24 */ /* 0x000fc6000f8e02ff */
[----:B------:R-:W-:-:S04]  /*0780*/  LOP3.LUT R4, R4, 0xf8, RZ, 0xc0, !PT ;  /* 0x000000f804047812 */ /* 0x000fc800078ec0ff */
[----:B------:R-:W-:-:S04]  /*0790*/  IADD3 R4, P0, PT, R5, R4, RZ ;  /* 0x0000000405047210 */ /* 0x000fc80007f1e0ff */
[----:B------:R-:W-:Y:S02]  /*07a0*/  LEA.HI.X.SX32 R5, R5, RZ, 0x1, P0 ;  /* 0x000000ff05057211 */ /* 0x000fe400000f0eff */
[----:B------:R-:W-:-:S04]  /*07b0*/  MOV R17, 0x400 ;  /* 0x0000040000117802 */ /* 0x000fc80000000f00 */
        /* <DEDUP_REMOVED lines=8> */
[----:B------:R-:W4:Y:S01]  /*0840*/  LDG.E.128.CONSTANT R12, desc[UR6][R44.64+0x400] ;  /* 0x000400062c0c7981 */ /* 0x000f22000c1e9d00 */
[----:B0-----:R-:W-:Y:S02]  /*0850*/  HADD2.F32 R25, -RZ, R16.H0_H0 ;  /* 0x20000010ff197230 */ /* 0x001fe40000004100 */
[----:B-1----:R-:W-:-:S02]  /*0860*/  HADD2.F32 R43, -RZ, R20.H0_H0 ;  /* 0x20000014ff2b7230 */ /* 0x002fc40000004100 */
[----:B------:R-:W-:Y:S02]  /*0870*/  HADD2.F32 R16, -RZ, R16.H1_H1 ;  /* 0x30000010ff107230 */ /* 0x000fe40000004100 */
[----:B--2---:R-:W-:Y:S02]  /*0880*/  HADD2.F32 R26, -RZ, R4.H0_H0 ;  /* 0x20000004ff1a7230 */ /* 0x004fe40000004100 */
[----:B---3--:R-:W-:-:S03]  /*0890*/  HADD2.F32 R24, -RZ, R8.H0_H0 ;  /* 0x20000008ff187230 */ /* 0x008fc60000004100 */
[----:B------:R-:W-:-:S04]  /*08a0*/  FMUL.FTZ R26, R25, R26 ;  /* 0x0000001a191a7220 */ /* 0x000fc80000410000 */
[----:B------:R-:W-:Y:S02]  /*08b0*/  FFMA.FTZ R43, R43, R24, R26 ;  /* 0x000000182b2b7223 */ /* 0x000fe4000001001a */
[----:B------:R-:W2:Y:S01]  /*08c0*/  LDG.E.128.CONSTANT R24, desc[UR6][R44.64+0x600] ;  /* 0x000600062c187981 */ /* 0x000ea2000c1e9d00 */
[----:B------:R-:W-:Y:S02]  /*08d0*/  HADD2.F32 R29, -RZ, R4.H1_H1 ;  /* 0x30000004ff1d7230 */ /* 0x000fe40000004100 */
[--C-:B------:R-:W-:Y:S02]  /*08e0*/  HADD2.F32 R4, -RZ, R17.reuse.H0_H0 ;  /* 0x20000011ff047230 */ /* 0x100fe40000004100 */
[----:B------:R-:W-:Y:S02]  /*08f0*/  HADD2.F32 R17, -RZ, R17.H1_H1 ;  /* 0x30000011ff117230 */ /* 0x000fe40000004100 */
[----:B------:R-:W-:Y:S01]  /*0900*/  FMUL.FTZ R31, R16, R29 ;  /* 0x0000001d101f7220 */ /* 0x000fe20000410000 */
[----:B------:R-:W-:-:S02]  /*0910*/  HADD2.F32 R16, -RZ, R20.H1_H1 ;  /* 0x30000014ff107230 */ /* 0x000fc40000004100 */
[----:B------:R-:W-:Y:S02]  /*0920*/  HADD2.F32 R29, -RZ, R8.H1_H1 ;  /* 0x30000008ff1d7230 */ /* 0x000fe40000004100 */
[----:B------:R-:W-:Y:S02]  /*0930*/  HADD2.F32 R20, -RZ, R6.H0_H0 ;  /* 0x20000006ff147230 */ /* 0x000fe40000004100 */
[----:B------:R-:W-:Y:S02]  /*0940*/  HADD2.F32 R8, -RZ, R21.H0_H0 ;  /* 0x20000015ff087230 */ /* 0x000fe40000004100 */
[----:B------:R-:W-:Y:S01]  /*0950*/  FFMA.FTZ R16, R16, R29, R31 ;  /* 0x0000001d10107223 */ /* 0x000fe2000001001f */
[----:B------:R-:W-:Y:S02]  /*0960*/  HADD2.F32 R29, -RZ, R5.H0_H0 ;  /* 0x20000005ff1d7230 */ /* 0x000fe40000004100 */
[----:B------:R-:W-:-:S03]  /*0970*/  HADD2.F32 R21, -RZ, R21.H1_H1 ;  /* 0x30000015ff157230 */ /* 0x000fc60000004100 */
[----:B------:R-:W-:Y:S01]  /*0980*/  FMUL.FTZ R31, R4, R29 ;  /* 0x0000001d041f7220 */ /* 0x000fe20000410000 */
[----:B------:R-:W-:Y:S02]  /*0990*/  HADD2.F32 R4, -RZ, R5.H1_H1 ;  /* 0x30000005ff047230 */ /* 0x000fe40000004100 */
[----:B------:R-:W-:Y:S02]  /*09a0*/  HADD2.F32 R5, -RZ, R18.H0_H0 ;  /* 0x20000012ff057230 */ /* 0x000fe40000004100 */
[--C-:B------:R-:W-:Y:S02]  /*09b0*/  HADD2.F32 R29, -RZ, R9.reuse.H0_H0 ;  /* 0x20000009ff1d7230 */ /* 0x100fe40000004100 */
[----:B------:R-:W-:Y:S01]  /*09c0*/  FMUL.FTZ R28, R17, R4 ;  /* 0x00000004111c7220 */ /* 0x000fe20000410000 */
[----:B------:R-:W-:Y:S02]  /*09d0*/  HADD2.F32 R4, -RZ, R9.H1_H1 ;  /* 0x30000009ff047230 */ /* 0x000fe40000004100 */
[----:B------:R-:W-:Y:S01]  /*09e0*/  FMUL.FTZ R30, R5, R20 ;  /* 0x00000014051e7220 */ /* 0x000fe20000410000 */
[----:B------:R-:W-:-:S02]  /*09f0*/  HADD2.F32 R17, -RZ, R22.H0_H0 ;  /* 0x20000016ff117230 */ /* 0x000fc40000004100 */
[----:B------:R-:W-:Y:S01]  /*0a00*/  FFMA.FTZ R8, R8, R29, R31 ;  /* 0x0000001d08087223 */ /* 0x000fe2000001001f */
[----:B------:R-:W-:Y:S02]  /*0a10*/  HADD2.F32 R20, -RZ, R10.H0_H0 ;  /* 0x2000000aff147230 */ /* 0x000fe40000004100 */
[----:B------:R-:W-:-:S03]  /*0a20*/  FFMA.FTZ R21, R21, R4, R28 ;  /* 0x0000000415157223 */ /* 0x000fc6000001001c */
[----:B------:R-:W-:Y:S02]  /*0a30*/  FFMA.FTZ R17, R17, R20, R30 ;  /* 0x0000001411117223 */ /* 0x000fe4000001001e */
[----:B------:R-:W3:Y:S01]  /*0a40*/  LDG.E.128.CONSTANT R28, desc[UR6][R44.64+0x800] ;  /* 0x000800062c1c7981 */ /* 0x000ee2000c1e9d00 */
[----:B------:R-:W-:Y:S02]  /*0a50*/  HADD2.F32 R18, -RZ, R18.H1_H1 ;  /* 0x30000012ff127230 */ /* 0x000fe40000004100 */
[----:B------:R-:W-:Y:S02]  /*0a60*/  HADD2.F32 R5, -RZ, R6.H1_H1 ;  /* 0x30000006ff057230 */ /* 0x000fe40000004100 */
[----:B------:R-:W-:Y:S02]  /*0a70*/  HADD2.F32 R9, -RZ, R22.H1_H1 ;  /* 0x30000016ff097230 */ /* 0x000fe40000004100 */
[----:B------:R-:W-:Y:S02]  /*0a80*/  HADD2.F32 R10, -RZ, R10.H1_H1 ;  /* 0x3000000aff0a7230 */ /* 0x000fe40000004100 */
[----:B------:R-:W-:Y:S01]  /*0a90*/  FMUL.FTZ R18, R18, R5 ;  /* 0x0000000512127220 */ /* 0x000fe20000410000 */
[----:B------:R-:W-:-:S02]  /*0aa0*/  HADD2.F32 R4, -RZ, R19.H0_H0 ;  /* 0x20000013ff047230 */ /* 0x000fc40000004100 */
[----:B------:R-:W-:Y:S02]  /*0ab0*/  HADD2.F32 R5, -RZ, R7.H0_H0 ;  /* 0x20000007ff057230 */ /* 0x000fe40000004100 */
[----:B------:R-:W-:Y:S01]  /*0ac0*/  FFMA.FTZ R9, R9, R10, R18 ;  /* 0x0000000a09097223 */ /* 0x000fe20000010012 */
[----:B------:R-:W-:Y:S02]  /*0ad0*/  HADD2.F32 R19, -RZ, R19.H1_H1 ;  /* 0x30000013ff137230 */ /* 0x000fe40000004100 */
[----:B------:R-:W-:Y:S02]  /*0ae0*/  HADD2.F32 R10, -RZ, R23.H0_H0 ;  /* 0x20000017ff0a7230 */ /* 0x000fe40000004100 */
[----:B------:R-:W-:Y:S01]  /*0af0*/  FMUL.FTZ R47, R4, R5 ;  /* 0x00000005042f7220 */ /* 0x000fe20000410000 */
[----:B------:R-:W-:Y:S02]  /*0b00*/  HADD2.F32 R4, -RZ, R7.H1_H1 ;  /* 0x30000007ff047230 */ /* 0x000fe40000004100 */
[----:B------:R-:W-:-:S02]  /*0b10*/  HADD2.F32 R5, -RZ, R11.H0_H0 ;  /* 0x2000000bff057230 */ /* 0x000fc40000004100 */
[----:B------:R-:W-:Y:S02]  /*0b20*/  HADD2.F32 R11, -RZ, R11.H1_H1 ;  /* 0x3000000bff0b7230 */ /* 0x000fe40000004100 */
[----:B------:R-:W-:Y:S01]  /*0b30*/  FMUL.FTZ R19, R19, R4 ;  /* 0x0000000413137220 */ /* 0x000fe20000410000 */
[----:B------:R-:W-:Y:S02]  /*0b40*/  HADD2.F32 R20, -RZ, R23.H1_H1 ;  /* 0x30000017ff147230 */ /* 0x000fe40000004100 */
[----:B------:R-:W-:Y:S02]  /*0b50*/  FFMA.FTZ R10, R10, R5, R47 ;  /* 0x000000050a0a7223 */ /* 0x000fe4000001002f */
[----:B------:R-:W0:Y:S01]  /*0b60*/  LDS.128 R4, [R42+0x20] ;  /* 0x000020002a047984 */ /* 0x000e220000000c00 */
[----:B------:R-:W-:Y:S01]  /*0b70*/  FFMA.FTZ R20, R20, R11, R19 ;  /* 0x0000000b14147223 */ /* 0x000fe20000010013 */
[----:B----4-:R-:W-:Y:S02]  /*0b80*/  HADD2.F32 R11, -RZ, R12.H0_H0 ;  /* 0x2000000cff0b7230 */ /* 0x010fe40000004100 */
        /* <DEDUP_REMOVED lines=8> */
[----:B------:R-:W-:-:S03]  /*0c10*/  HADD2.F32 R16, -RZ, R6.H0_H0 ;  /* 0x20000006ff107230 */ /* 0x000fc60000004100 */
[----:B------:R-:W-:Y:S01]  /*0c20*/  FFMA.FTZ R12, R11, R12, R8 ;  /* 0x0000000c0b0c7223 */ /* 0x000fe20000010008 */
[----:B------:R-:W-:Y:S02]  /*0c30*/  HADD2.F32 R8, -RZ, R5.H1_H1 ;  /* 0x30000005ff087230 */ /* 0x000fe40000004100 */
[----:B------:R-:W-:Y:S02]  /*0c40*/  HADD2.F32 R5, -RZ, R14.H0_H0 ;  /* 0x2000000eff057230 */ /* 0x000fe40000004100 */
[----:B------:R-:W-:Y:S02]  /*0c50*/  HADD2.F32 R6, -RZ, R6.H1_H1 ;  /* 0x30000006ff067230 */ /* 0x000fe40000004100 */
[----:B------:R-:W-:Y:S01]  /*0c60*/  FFMA.FTZ R21, R8, R13, R21 ;  /* 0x0000000d08157223 */ /* 0x000fe20000010015 */
[----:B------:R-:W-:Y:S02]  /*0c70*/  FFMA.FTZ R5, R16, R5, R17 ;  /* 0x0000000510057223 */ /* 0x000fe40000010011 */
[----:B------:R-:W4:Y:S01]  /*0c80*/  LDG.E.128.CONSTANT R16, desc[UR6][R44.64+0xa00] ;  /* 0x000a00062c107981 */ /* 0x000f22000c1e9d00 */
[----:B------:R-:W-:-:S02]  /*0c90*/  HADD2.F32 R14, -RZ, R14.H1_H1 ;  /* 0x3000000eff0e7230 */ /* 0x000fc40000004100 */
[--C-:B------:R-:W-:Y:S02]  /*0ca0*/  HADD2.F32 R22, -RZ, R15.reuse.H0_H0 ;  /* 0x2000000fff167230 */ /* 0x100fe40000004100 */
[----:B------:R-:W-:Y:S02]  /*0cb0*/  HADD2.F32 R15, -RZ, R15.H1_H1 ;  /* 0x3000000fff0f7230 */ /* 0x000fe40000004100 */
[----:B------:R-:W-:Y:S01]  /*0cc0*/  FFMA.FTZ R6, R6, R14, R9 ;  /* 0x0000000e06067223 */ /* 0x000fe20000010009 */
[--C-:B------:R-:W-:Y:S02]  /*0cd0*/  HADD2.F32 R9, -RZ, R7.reuse.H0_H0 ;  /* 0x20000007ff097230 */ /* 0x100fe40000004100 */
[----:B------:R-:W-:-:S03]  /*0ce0*/  HADD2.F32 R7, -RZ, R7.H1_H1 ;  /* 0x30000007ff077230 */ /* 0x000fc60000004100 */
[----:B------:R-:W-:Y:S02]  /*0cf0*/  FFMA.FTZ R22, R9, R22, R10 ;  /* 0x0000001609167223 */ /* 0x000fe4000001000a */
[----:B------:R-:W0:Y:S01]  /*0d00*/  LDS.128 R8, [R42+0x30] ;  /* 0x000030002a087984 */ /* 0x000e220000000c00 */
[----:B------:R-:W-:Y:S01]  /*0d10*/  FFMA.FTZ R20, R7, R15, R20 ;  /* 0x0000000f07147223 */ /* 0x000fe20000010014 */
[--C-:B0-----:R-:W-:Y:S02]  /*0d20*/  HADD2.F32 R14, -RZ, R8.reuse.H0_H0 ;  /* 0x20000008ff0e7230 */ /* 0x101fe40000004100 */
[----:B------:R-:W-:Y:S02]  /*0d30*/  HADD2.F32 R23, -RZ, R8.H1_H1 ;  /* 0x30000008ff177230 */ /* 0x000fe40000004100 */
[----:B--2---:R-:W-:Y:S02]  /*0d40*/  HADD2.F32 R7, -RZ, R24.H0_H0 ;  /* 0x20000018ff077230 */ /* 0x004fe40000004100 */
[----:B------:R-:W-:-:S02]  /*0d50*/  HADD2.F32 R8, -RZ, R25.H0_H0 ;  /* 0x20000019ff087230 */ /* 0x000fc40000004100 */
[----:B------:R-:W-:Y:S02]  /*0d60*/  HADD2.F32 R24, -RZ, R24.H1_H1 ;  /* 0x30000018ff187230 */ /* 0x000fe40000004100 */
[----:B------:R-:W-:Y:S01]  /*0d70*/  FFMA.FTZ R43, R14, R7, R43 ;  /* 0x000000070e2b7223 */ /* 0x000fe2000001002b */
[--C-:B------:R-:W-:Y:S02]  /*0d80*/  HADD2.F32 R7, -RZ, R9.reuse.H0_H0 ;  /* 0x20000009ff077230 */ /* 0x100fe40000004100 */
[----:B------:R-:W-:Y:S01]  /*0d90*/  FFMA.FTZ R23, R23, R24, R4 ;  /* 0x0000001817177223 */ /* 0x000fe20000010004 */
[----:B------:R-:W-:Y:S02]  /*0da0*/  HADD2.F32 R4, -RZ, R9.H1_H1 ;  /* 0x30000009ff047230 */ /* 0x000fe40000004100 */
[----:B------:R-:W-:Y:S02]  /*0db0*/  FFMA.FTZ R8, R7, R8, R12 ;  /* 0x0000000807087223 */ /* 0x000fe4000001000c */
[----:B------:R-:W2:Y:S01]  /*0dc0*/  LDG.E.128.CONSTANT R12, desc[UR6][R44.64+0xc00] ;  /* 0x000c00062c0c7981 */ /* 0x000ea2000c1e9d00 */
[----:B------:R-:W-:-:S02]  /*0dd0*/  HADD2.F32 R9, -RZ, R25.H1_H1 ;  /* 0x30000019ff097230 */ /* 0x000fc40000004100 */
[----:B------:R-:W-:Y:S02]  /*0de0*/  HADD2.F32 R24, -RZ, R10.H0_H0 ;  /* 0x2000000aff187230 */ /* 0x000fe40000004100 */
[----:B------:R-:W-:Y:S02]  /*0df0*/  HADD2.F32 R25, -RZ, R11.H1_H1 ;  /* 0x3000000bff197230 */ /* 0x000fe40000004100 */
[----:B------:R-:W-:Y:S01]  /*0e00*/  FFMA.FTZ R9, R4, R9, R21 ;  /* 0x0000000904097223 */ /* 0x000fe20000010015 */
[----:B------:R-:W-:-:S05]  /*0e10*/  HADD2.F32 R4, -RZ, R26.H0_H0 ;  /* 0x2000001aff047230 */ /* 0x000fca0000004100 */
        /* <DEDUP_REMOVED lines=8> */
[--C-:B---3--:R-:W-:Y:S02]  /*0ea0*/  HADD2.F32 R11, -RZ, R28.reuse.H0_H0 ;  /* 0x2000001cff0b7230 */ /* 0x108fe40000004100 */
[----:B------:R-:W-:Y:S01]  /*0eb0*/  FFMA.FTZ R26, R5, R26, R22 ;  /* 0x0000001a051a7223 */ /* 0x000fe20000010016 */
[----:B------:R-:W-:Y:S01]  /*0ec0*/  HADD2.F32 R28, -RZ, R28.H1_H1 ;  /* 0x3000001cff1c7230 */ /* 0x000fe20000004100 */
[----:B------:R-:W0:Y:S02]  /*0ed0*/  LDS.128 R4, [R42+0x40] ;  /* 0x000040002a047984 */ /* 0x000e240000000c00 */
[--C-:B0-----:R-:W-:Y:S02]  /*0ee0*/  HADD2.F32 R20, -RZ, R4.reuse.H0_H0 ;  /* 0x20000004ff147230 */ /* 0x101fe40000004100 */
        /* <DEDUP_REMOVED lines=8> */
[----:B------:R-:W-:Y:S01]  /*0f70*/  FFMA.FTZ R27, R27, R11, R8 ;  /* 0x0000000b1b1b7223 */ /* 0x000fe20000010008 */
[----:B------:R-:W-:Y:S02]  /*0f80*/  HADD2.F32 R8, -RZ, R5.H1_H1 ;  /* 0x30000005ff087230 */ /* 0x000fe40000004100 */
[----:B------:R-:W-:-:S03]  /*0f90*/  HADD2.F32 R5, -RZ, R6.H0_H0 ;  /* 0x20000006ff057230 */ /* 0x000fc60000004100 */
[----:B------:R-:W-:Y:S01]  /*0fa0*/  FFMA.FTZ R29, R8, R29, R9 ;  /* 0x0000001d081d7223 */ /* 0x000fe20000010009 */
[--C-:B------:R-:W-:Y:S02]  /*0fb0*/  HADD2.F32 R8, -RZ, R30.reuse.H0_H0 ;  /* 0x2000001eff087230 */ /* 0x100fe40000004100 */
[----:B------:R-:W-:Y:S02]  /*0fc0*/  HADD2.F32 R30, -RZ, R30.H1_H1 ;  /* 0x3000001eff1e7230 */ /* 0x000fe40000004100 */
[----:B------:R-:W-:Y:S02]  /*0fd0*/  HADD2.F32 R9, -RZ, R7.H0_H0 ;  /* 0x20000007ff097230 */ /* 0x000fe40000004100 */
[----:B------:R-:W-:Y:S01]  /*0fe0*/  FFMA.FTZ R24, R5, R8, R24 ;  /* 0x0000000805187223 */ /* 0x000fe20000010018 */
[----:B------:R-:W-:Y:S02]  /*0ff0*/  HADD2.F32 R5, -RZ, R6.H1_H1 ;  /* 0x30000006ff057230 */ /* 0x000fe40000004100 */
[----:B------:R-:W-:-:S02]  /*1000*/  HADD2.F32 R6, -RZ, R31.H0_H0 ;  /* 0x2000001fff067230 */ /* 0x000fc40000004100 */
[----:B------:R-:W-:Y:S02]  /*1010*/  HADD2.F32 R31, -RZ, R31.H1_H1 ;  /* 0x3000001fff1f7230 */ /* 0x000fe40000004100 */
[----:B------:R-:W-:Y:S01]  /*1020*/  FFMA.FTZ R5, R5, R30, R10 ;  /* 0x0000001e05057223 */ /* 0x000fe2000001000a */
        /* <DEDUP_REMOVED lines=15> */
[----:B------:R-:W-:-:S02]  /*1120*/  HADD2.F32 R10, -RZ, R10.H1_H1 ;  /* 0x3000000aff0a7230 */ /* 0x000fc40000004100 */
[----:B------:R-:W-:Y:S01]  /*1130*/  FFMA.FTZ R29, R4, R17, R29 ;  /* 0x00000011041d7223 */ /* 0x000fe2000001001d */
[--C-:B------:R-:W-:Y:S02]  /*1140*/  HADD2.F32 R4, -RZ, R18.reuse.H0_H0 ;  /* 0x20000012ff047230 */ /* 0x100fe40000004100 */
[----:B------:R-:W-:Y:S02]  /*1150*/  HADD2.F32 R18, -RZ, R18.H1_H1 ;  /* 0x30000012ff127230 */ /* 0x000fe40000004100 */
[----:B------:R-:W-:Y:S02]  /*1160*/  HADD2.F32 R30, -RZ, R19.H0_H0 ;  /* 0x20000013ff1e7230 */ /* 0x000fe40000004100 */
[----:B------:R-:W-:Y:S01]  /*1170*/  FFMA.FTZ R9, R9, R4, R24 ;  /* 0x0000000409097223 */ /* 0x000fe20000010018 */
[----:B------:R-:W-:Y:S01]  /*1180*/  FFMA.FTZ R10, R10, R18, R5 ;  /* 0x000000120a0a7223 */ /* 0x000fe20000010005 */
[----:B------:R-:W-:Y:S01]  /*1190*/  HADD2.F32 R5, -RZ, R11.H0_H0 ;  /* 0x2000000bff057230 */ /* 0x000fe20000004100 */
[----:B------:R-:W4:Y:S01]  /*11a0*/  LDG.E.128.CONSTANT R24, desc[UR6][R44.64+0x1000] ;  /* 0x001000062c187981 */ /* 0x000f22000c1e9d00 */
[----:B------:R-:W-:-:S02]  /*11b0*/  HADD2.F32 R19, -RZ, R19.H1_H1 ;  /* 0x30000013ff137230 */ /* 0x000fc40000004100 */
[----:B------:R-:W-:Y:S02]  /*11c0*/  HADD2.F32 R11, -RZ, R11.H1_H1 ;  /* 0x3000000bff0b7230 */ /* 0x000fe40000004100 */
[----:B------:R-:W-:Y:S02]  /*11d0*/  FFMA.FTZ R30, R5, R30, R6 ;  /* 0x0000001e051e7223 */ /* 0x000fe40000010006 */
[----:B------:R-:W0:Y:S01]  /*11e0*/  LDS.128 R4, [R42+0x60] ;  /* 0x000060002a047984 */ /* 0x000e220000000c00 */
[----:B------:R-:W-:Y:S01]  /*11f0*/  FFMA.FTZ R28, R11, R19, R28 ;  /* 0x000000130b1c7223 */ /* 0x000fe2000001001c */
[----:B0-----:R-:W-:Y:S02]  /*1200*/  HADD2.F32 R18, -RZ, R4.H0_H0 ;  /* 0x20000004ff127230 */ /* 0x001fe40000004100 */
[----:B--2---:R-:W-:-:S05]  /*1210*/  HADD2.F32 R11, -RZ, R12.H0_H0 ;  /* 0x2000000cff0b7230 */ /* 0x004fca0000004100 */
[----:B------:R-:W-:Y:S01]  /*1220*/  FFMA.FTZ R43, R18, R11, R43 ;  /* 0x0000000b122b7223 */ /* 0x000fe2000001002b */
[----:B------:R-:W-:Y:S02]  /*1230*/  HADD2.F32 R11, -RZ, R4.H1_H1 ;  /* 0x30000004ff0b7230 */ /* 0x000fe40000004100 */
[----:B------:R-:W-:-:S05]  /*1240*/  HADD2.F32 R4, -RZ, R12.H1_H1 ;  /* 0x3000000cff047230 */ /* 0x000fca0000004100 */
[----:B------:R-:W-:Y:S01]  /*1250*/  FFMA.FTZ R4, R11, R4, R8 ;  /* 0x000000040b047223 */ /* 0x000fe20000010008 */
[--C-:B------:R-:W-:Y:S02]  /*1260*/  HADD2.F32 R11, -RZ, R5.reuse.H0_H0 ;  /* 0x20000005ff0b7230 */ /* 0x100fe40000004100 */
[----:B------:R-:W-:Y:S02]  /*1270*/  HADD2.F32 R8, -RZ, R5.H1_H1 ;  /* 0x30000005ff087230 */ /* 0x000fe40000004100 */
[--C-:B------:R-:W-:Y:S02]  /*1280*/  HADD2.F32 R5, -RZ, R13.reuse.H0_H0 ;  /* 0x2000000dff057230 */ /* 0x100fe40000004100 */
[----:B------:R-:W-:Y:S02]  /*1290*/  HADD2.F32 R13, -RZ, R13.H1_H1 ;  /* 0x3000000dff0d7230 */ /* 0x000fe40000004100 */
[----:B------:R-:W-:Y:S02]  /*12a0*/  HADD2.F32 R31, -RZ, R14.H0_H0 ;  /* 0x2000000eff1f7230 */ /* 0x000fe40000004100 */
[----:B------:R-:W-:Y:S01]  /*12b0*/  FFMA.FTZ R5, R11, R5, R16 ;  /* 0x000000050b057223 */ /* 0x000fe20000010010 */
[----:B------:R-:W-:Y:S01]  /*12c0*/  FFMA.FTZ R29, R8, R13, R29 ;  /* 0x0000000d081d7223 */ /* 0x000fe2000001001d */
[--C-:B------:R-:W-:Y:S01]  /*12d0*/  HADD2.F32 R8, -RZ, R6.reuse.H0_H0 ;  /* 0x20000006ff087230 */ /* 0x100fe20000004100 */
[----:B------:R-:W2:Y:S04]  /*12e0*/  LDG.E.128.CONSTANT R16, desc[UR6][R44.64+0x1200] ;  /* 0x001200062c107981 */ /* 0x000ea8000c1e9d00 */
[----:B------:R-:W-:Y:S01]  /*12f0*/  FFMA.FTZ R31, R8, R31, R9 ;  /* 0x0000001f081f7223 */ /* 0x000fe20000010009 */
[----:B------:R-:W-:-:S02]  /*1300*/  HADD2.F32 R9, -RZ, R6.H1_H1 ;  /* 0x30000006ff097230 */ /* 0x000fc40000004100 */
[----:B------:R-:W-:Y:S02]  /*1310*/  HADD2.F32 R6, -RZ, R14.H1_H1 ;  /* 0x3000000eff067230 */ /* 0x000fe40000004100 */
        /* <DEDUP_REMOVED lines=8> */
[----:B---3--:R-:W-:Y:S02]  /*13a0*/  HADD2.F32 R7, -RZ, R20.H0_H0 ;  /* 0x20000014ff077230 */ /* 0x008fe40000004100 */
[----:B0-----:R-:W-:-:S05]  /*13b0*/  HADD2.F32 R12, -RZ, R8.H0_H0 ;  /* 0x20000008ff0c7230 */ /* 0x001fca0000004100 */
[----:B------:R-:W-:Y:S02]  /*13c0*/  FFMA.FTZ R43, R12, R7, R43 ;  /* 0x000000070c2b7223 */ /* 0x000fe4000001002b */
[----:B------:R-:W3:Y:S01]  /*13d0*/  LDG.E.128.CONSTANT R12, desc[UR6][R44.64+0x1400] ;  /* 0x001400062c0c7981 */ /* 0x000ee2000c1e9d00 */
[----:B------:R-:W-:Y:S02]  /*13e0*/  HADD2.F32 R7, -RZ, R8.H1_H1 ;  /* 0x30000008ff077230 */ /* 0x000fe40000004100 */
[----:B------:R-:W-:Y:S02]  /*13f0*/  HADD2.F32 R8, -RZ, R20.H1_H1 ;  /* 0x30000014ff087230 */ /* 0x000fe40000004100 */
[----:B------:R-:W-:-:S03]  /*1400*/  HADD2.F32 R20, -RZ, R9.H0_H0 ;  /* 0x20000009ff147230 */ /* 0x000fc60000004100 */
[----:B------:R-:W-:Y:S01]  /*1410*/  FFMA.FTZ R8, R7, R8, R4 ;  /* 0x0000000807087223 */ /* 0x000fe20000010004 */
[----:B------:R-:W-:-:S05]  /*1420*/  HADD2.F32 R4, -RZ, R21.H0_H0 ;  /* 0x20000015ff047230 */ /* 0x000fca0000004100 */
[----:B------:R-:W-:Y:S01]  /*1430*/  FFMA.FTZ R20, R20, R4, R5 ;  /* 0x0000000414147223 */ /* 0x000fe20000010005 */
[----:B------:R-:W-:Y:S02]  /*1440*/  HADD2.F32 R4, -RZ, R9.H1_H1 ;  /* 0x30000009ff047230 */ /* 0x000fe40000004100 */
[----:B------:R-:W-:Y:S02]  /*1450*/  HADD2.F32 R9, -RZ, R21.H1_H1 ;  /* 0x30000015ff097230 */ /* 0x000fe40000004100 */
[----:B------:R-:W-:-:S03]  /*1460*/  HADD2.F32 R5, -RZ, R22.H0_H0 ;  /* 0x20000016ff057230 */ /* 0x000fc60000004100 */
[----:B------:R-:W-:Y:S01]  /*1470*/  FFMA.FTZ R9, R4, R9, R29 ;  /* 0x0000000904097223 */ /* 0x000fe2000001001d */
[----:B------:R-:W-:Y:S02]  /*1480*/  HADD2.F32 R4, -RZ, R10.H0_H0 ;  /* 0x2000000aff047230 */ /* 0x000fe40000004100 */
[----:B------:R-:W-:-:S03]  /*1490*/  HADD2.F32 R29, -RZ, R11.H1_H1 ;  /* 0x3000000bff1d7230 */ /* 0x000fc60000004100 */
[----:B------:R-:W-:Y:S01]  /*14a0*/  FFMA.FTZ R31, R4, R5, R31 ;  /* 0x00000005041f7223 */ /* 0x000fe2000001001f */
[----:B------:R-:W-:Y:S02]  /*14b0*/  HADD2.F32 R5, -RZ, R10.H1_H1 ;  /* 0x3000000aff057230 */ /* 0x000fe40000004100 */
[----:B------:R-:W-:Y:S02]  /*14c0*/  HADD2.F32 R10, -RZ, R22.H1_H1 ;  /* 0x30000016ff0a7230 */ /* 0x000fe40000004100 */
[--C-:B------:R-:W-:Y:S02]  /*14d0*/  HADD2.F32 R4, -RZ, R23.reuse.H0_H0 ;  /* 0x20000017ff047230 */ /* 0x100fe40000004100 */
[----:B------:R-:W-:Y:S02]  /*14e0*/  HADD2.F32 R23, -RZ, R23.H1_H1 ;  /* 0x30000017ff177230 */ /* 0x000fe40000004100 */
[----:B------:R-:W-:Y:S01]  /*14f0*/  FFMA.FTZ R10, R5, R10, R6 ;  /* 0x0000000a050a7223 */ /* 0x000fe20000010006 */
[----:B------:R-:W-:-:S02]  /*1500*/  HADD2.F32 R5, -RZ, R11.H0_H0 ;  /* 0x2000000bff057230 */ /* 0x000fc40000004100 */
[----:B------:R-:W-:-:S03]  /*1510*/  FFMA.FTZ R29, R29, R23, R28 ;  /* 0x000000171d1d7223 */ /* 0x000fc6000001001c */
[----:B------:R-:W-:Y:S02]  /*1520*/  FFMA.FTZ R30, R5, R4, R30 ;  /* 0x00000004051e7223 */ /* 0x000fe4000001001e */
[----:B------:R-:W0:Y:S02]  /*1530*/  LDS.128 R4, [R42+0x80] ;  /* 0x000080002a047984 */ /* 0x000e240000000c00 */
[----:B0-----:R-:W-:Y:S02]  /*1540*/  HADD2.F32 R28, -RZ, R4.H0_H0 ;  /* 0x20000004ff1c7230 */ /* 0x001fe40000004100 */
[----:B----4-:R-:W-:Y:S02]  /*1550*/  HADD2.F32 R11, -RZ, R24.H0_H0 ;  /* 0x20000018ff0b7230 */ /* 0x010fe40000004100 */
[----:B------:R-:W-:-:S03]  /*1560*/  HADD2.F32 R21, -RZ, R7.H0_H0 ;  /* 0x20000007ff157230 */ /* 0x000fc60000004100 */
[----:B------:R-:W-:Y:S01]  /*1570*/  FFMA.FTZ R28, R28, R11, R43 ;  /* 0x0000000b1c1c7223 */ /* 0x000fe2000001002b */
        /* <DEDUP_REMOVED lines=15> */
[----:B------:R-:W-:Y:S02]  /*1670*/  FFMA.FTZ R31, R9, R26, R10 ;  /* 0x0000001a091f7223 */ /* 0x000fe4000001000a */
[----:B------:R-:W0:Y:S01]  /*1680*/  LDS.128 R8, [R42+0x90] ;  /* 0x000090002a087984 */ /* 0x000e220000000c00 */
[----:B------:R-:W-:-:S03]  /*1690*/  FFMA.FTZ R30, R21, R20, R30 ;  /* 0x00000014151e7223 */ /* 0x000fc6000001001e */
[----:B------:R-:W4:Y:S01]  /*16a0*/  LDG.E.128.CONSTANT R20, desc[UR6][R44.64+0x1600] ;  /* 0x001600062c147981 */ /* 0x000f22000c1e9d00 */
[----:B------:R-:W-:Y:S02]  /*16b0*/  HADD2.F32 R26, -RZ, R7.H1_H1 ;  /* 0x30000007ff1a7230 */ /* 0x000fe40000004100 */
[----:B------:R-:W-:-:S05]  /*16c0*/  HADD2.F32 R43, -RZ, R27.H1_H1 ;  /* 0x3000001bff2b7230 */ /* 0x000fca0000004100 */
[----:B------:R-:W-:Y:S01]  /*16d0*/  FFMA.FTZ R43, R26, R43, R29 ;  /* 0x0000002b1a2b7223 */ /* 0x000fe2000001001d */
[----:B0-----:R-:W-:Y:S02]  /*16e0*/  HADD2.F32 R7, -RZ, R8.H0_H0 ;  /* 0x20000008ff077230 */ /* 0x001fe40000004100 */
[----:B------:R-:W-:Y:S02]  /*16f0*/  HADD2.F32 R29, -RZ, R9.H0_H0 ;  /* 0x20000009ff1d7230 */ /* 0x000fe40000004100 */
[--C-:B--2---:R-:W-:Y:S02]  /*1700*/  HADD2.F32 R25, -RZ, R16.reuse.H0_H0 ;  /* 0x20000010ff197230 */ /* 0x104fe40000004100 */
[----:B------:R-:W-:-:S03]  /*1710*/  HADD2.F32 R16, -RZ, R16.H1_H1 ;  /* 0x30000010ff107230 */ /* 0x000fc60000004100 */
[----:B------:R-:W-:Y:S01]  /*1720*/  FFMA.FTZ R28, R7, R25, R28 ;  /* 0x00000019071c7223 */ /* 0x000fe2000001001c */
[----:B------:R-:W-:Y:S02]  /*1730*/  HADD2.F32 R7, -RZ, R8.H1_H1 ;  /* 0x30000008ff077230 */ /* 0x000fe40000004100 */
[----:B------:R-:W-:Y:S02]  /*1740*/  HADD2.F32 R8, -RZ, R9.H1_H1 ;  /* 0x30000009ff087230 */ /* 0x000fe40000004100 */
[----:B------:R-:W-:Y:S02]  /*1750*/  HADD2.F32 R9, -RZ, R10.H0_H0 ;  /* 0x2000000aff097230 */ /* 0x000fe40000004100 */
[----:B------:R-:W-:Y:S01]  /*1760*/  FFMA.FTZ R16, R7, R16, R4 ;  /* 0x0000001007107223 */ /* 0x000fe20000010004 */
[--C-:B------:R-:W-:Y:S02]  /*1770*/  HADD2.F32 R4, -RZ, R17.reuse.H0_H0 ;  /* 0x20000011ff047230 */ /* 0x100fe40000004100 */
[----:B------:R-:W-:-:S02]  /*1780*/  HADD2.F32 R17, -RZ, R17.H1_H1 ;  /* 0x30000011ff117230 */ /* 0x000fc40000004100 */
[----:B------:R-:W-:Y:S02]  /*1790*/  HADD2.F32 R10, -RZ, R10.H1_H1 ;  /* 0x3000000aff0a7230 */ /* 0x000fe40000004100 */
[----:B------:R-:W-:Y:S01]  /*17a0*/  FFMA.FTZ R29, R29, R4, R24 ;  /* 0x000000041d1d7223 */ /* 0x000fe20000010018 */
[--C-:B------:R-:W-:Y:S02]  /*17b0*/  HADD2.F32 R4, -RZ, R18.reuse.H0_H0 ;  /* 0x20000012ff047230 */ /* 0x100fe40000004100 */
[----:B------:R-:W-:Y:S01]  /*17c0*/  FFMA.FTZ R8, R8, R17, R5 ;  /* 0x0000001108087223 */ /* 0x000fe20000010005 */
[----:B------:R-:W2:Y:S01]  /*17d0*/  LDG.E.128.CONSTANT R24, desc[UR6][R44.64+0x1800] ;  /* 0x001800062c187981 */ /* 0x000ea2000c1e9d00 */
[----:B------:R-:W-:Y:S02]  /*17e0*/  HADD2.F32 R18, -RZ, R18.H1_H1 ;  /* 0x30000012ff127230 */ /* 0x000fe40000004100 */
[----:B------:R-:W-:Y:S01]  /*17f0*/  FFMA.FTZ R9, R9, R4, R6 ;  /* 0x0000000409097223 */ /* 0x000fe20000010006 */
[----:B------:R-:W-:Y:S01]  /*1800*/  HADD2.F32 R17, -RZ, R11.H0_H0 ;  /* 0x2000000bff117230 */ /* 0x000fe20000004100 */
[----:B------:R-:W0:Y:S01]  /*1810*/  LDS.128 R4, [R42+0xa0] ;  /* 0x0000a0002a047984 */ /* 0x000e220000000c00 */
[----:B------:R-:W-:Y:S01]  /*1820*/  FFMA.FTZ R31, R10, R18, R31 ;  /* 0x000000120a1f7223 */ /* 0x000fe2000001001f */
[----:B------:R-:W-:-:S02]  /*1830*/  HADD2.F32 R10, -RZ, R19.H0_H0 ;  /* 0x20000013ff0a7230 */ /* 0x000fc40000004100 */
[----:B------:R-:W-:-:S03]  /*1840*/  HADD2.F32 R19, -RZ, R19.H1_H1 ;  /* 0x30000013ff137230 */ /* 0x000fc60000004100 */
[----:B------:R-:W-:Y:S01]  /*1850*/  FFMA.FTZ R30, R17, R10, R30 ;  /* 0x0000000a111e7223 */ /* 0x000fe2000001001e */
[----:B------:R-:W-:-:S05]  /*1860*/  HADD2.F32 R10, -RZ, R11.H1_H1 ;  /* 0x3000000bff0a7230 */ /* 0x000fca0000004100 */
[----:B------:R-:W-:Y:S01]  /*1870*/  FFMA.FTZ R43, R10, R19, R43 ;  /* 0x000000130a2b7223 */ /* 0x000fe2000001002b */
[----:B0-----:R-:W-:Y:S02]  /*1880*/  HADD2.F32 R11, -RZ, R4.H0_H0 ;  /* 0x20000004ff0b7230 */ /* 0x001fe40000004100 */
[----:B---3--:R-:W-:-:S05]  /*1890*/  HADD2.F32 R10, -RZ, R12.H0_H0 ;  /* 0x2000000cff0a7230 */ /* 0x008fca0000004100 */
[----:B------:R-:W-:Y:S01]  /*18a0*/  FFMA.FTZ R28, R11, R10, R28 ;  /* 0x0000000a0b1c7223 */ /* 0x000fe2000001001c */
[----:B------:R-:W-:Y:S02]  /*18b0*/  HADD2.F32 R11, -RZ, R4.H1_H1 ;  /* 0x30000004ff0b7230 */ /* 0x000fe40000004100 */
[----:B------:R-:W-:Y:S02]  /*18c0*/  HADD2.F32 R4, -RZ, R12.H1_H1 ;  /* 0x3000000cff047230 */ /* 0x000fe40000004100 */
[----:B------:R-:W-:-:S03]  /*18d0*/  HADD2.F32 R10, -RZ, R5.H0_H0 ;  /* 0x20000005ff0a7230 */ /* 0x000fc60000004100 */
[----:B------:R-:W-:Y:S01]  /*18e0*/  FFMA.FTZ R4, R11, R4, R16 ;  /* 0x000000040b047223 */ /* 0x000fe20000010010 */
[----:B------:R-:W-:Y:S01]  /*18f0*/  HADD2.F32 R11, -RZ, R13.H0_H0 ;  /* 0x2000000dff0b7230 */ /* 0x000fe20000004100 */
[----:B------:R-:W3:Y:S01]  /*1900*/  LDG.E.128.CONSTANT R16, desc[UR6][R44.64+0x1a00] ;  /* 0x001a00062c107981 */ /* 0x000ee2000c1e9d00 */
[----:B------:R-:W-:Y:S02]  /*1910*/  HADD2.F32 R5, -RZ, R5.H1_H1 ;  /* 0x30000005ff057230 */ /* 0x000fe40000004100 */
[----:B------:R-:W-:Y:S02]  /*1920*/  HADD2.F32 R13, -RZ, R13.H1_H1 ;  /* 0x3000000dff0d7230 */ /* 0x000fe40000004100 */
[----:B------:R-:W-:-:S03]  /*1930*/  HADD2.F32 R46, -RZ, R6.H0_H0 ;  /* 0x20000006ff2e7230 */ /* 0x000fc60000004100 */
[----:B------:R-:W-:Y:S01]  /*1940*/  FFMA.FTZ R5, R5, R13, R8 ;  /* 0x0000000d05057223 */ /* 0x000fe20000010008 */
[----:B------:R-:W-:Y:S02]  /*1950*/  HADD2.F32 R8, -RZ, R14.H0_H0 ;  /* 0x2000000eff087230 */ /* 0x000fe40000004100 */
[----:B------:R-:W-:-:S03]  /*1960*/  FFMA.FTZ R29, R10, R11, R29 ;  /* 0x0000000b0a1d7223 */ /* 0x000fc6000001001d */
[----:B------:R-:W-:Y:S02]  /*1970*/  FFMA.FTZ R46, R46, R8, R9 ;  /* 0x000000082e2e7223 */ /* 0x000fe40000010009 */
[----:B------:R-:W3:Y:S01]  /*1980*/  LDG.E.128.CONSTANT R8, desc[UR6][R44.64+0x1c00] ;  /* 0x001c00062c087981 */ /* 0x000ee2000c1e9d00 */
[----:B------:R-:W-:Y:S02]  /*1990*/  HADD2.F32 R6, -RZ, R6.H1_H1 ;  /* 0x30000006ff067230 */ /* 0x000fe40000004100 */
[----:B------:R-:W-:Y:S02]  /*19a0*/  HADD2.F32 R14, -RZ, R14.H1_H1 ;  /* 0x3000000eff0e7230 */ /* 0x000fe40000004100 */
[----:B------:R-:W-:-:S03]  /*19b0*/  HADD2.F32 R13, -RZ, R7.H0_H0 ;  /* 0x20000007ff0d7230 */ /* 0x000fc60000004100 */
[----:B------:R-:W-:Y:S01]  /*19c0*/  FFMA.FTZ R31, R6, R14, R31 ;  /* 0x0000000e061f7223 */ /* 0x000fe2000001001f */
[--C-:B------:R-:W-:Y:S02]  /*19d0*/  HADD2.F32 R6, -RZ, R15.reuse.H0_H0 ;  /* 0x2000000fff067230 */ /* 0x100fe40000004100 */
[----:B------:R-:W-:-:S03]  /*19e0*/  HADD2.F32 R15, -RZ, R15.H1_H1 ;  /* 0x3000000fff0f7230 */ /* 0x000fc60000004100 */
[----:B------:R-:W-:Y:S01]  /*19f0*/  FFMA.FTZ R30, R13, R6, R30 ;  /* 0x000000060d1e7223 */ /* 0x000fe2000001001e */
[----:B------:R-:W-:-:S05]  /*1a00*/  HADD2.F32 R6, -RZ, R7.H1_H1 ;  /* 0x30000007ff067230 */ /* 0x000fca0000004100 */
[----:B------:R-:W-:Y:S02]  /*1a10*/  FFMA.FTZ R43, R6, R15, R43 ;  /* 0x0000000f062b7223 */ /* 0x000fe4000001002b */
[----:B------:R-:W0:Y:S02]  /*1a20*/  LDS.128 R12, [R42+0xb0] ;  /* 0x0000b0002a0c7984 */ /* 0x000e240000000c00 */
[----:B0-----:R-:W-:Y:S02]  /*1a30*/  HADD2.F32 R7, -RZ, R12.H0_H0 ;  /* 0x2000000cff077230 */ /* 0x001fe40000004100 */
[----:B----4-:R-:W-:-:S05]  /*1a40*/  HADD2.F32 R6, -RZ, R20.H0_H0 ;  /* 0x20000014ff067230 */ /* 0x010fca0000004100 */
[----:B------:R-:W-:Y:S01]  /*1a50*/  FFMA.FTZ R28, R7, R6, R28 ;  /* 0x00000006071c7223 */ /* 0x000fe2000001001c */
[----:B------:R-:W-:Y:S02]  /*1a60*/  HADD2.F32 R7, -RZ, R12.H1_H1 ;  /* 0x3000000cff077230 */ /* 0x000fe40000004100 */
[----:B------:R-:W-:Y:S02]  /*1a70*/  HADD2.F32 R12, -RZ, R20.H1_H1 ;  /* 0x30000014ff0c7230 */ /* 0x000fe40000004100 */
[----:B------:R-:W-:Y:S02]  /*1a80*/  HADD2.F32 R6, -RZ, R21.H0_H0 ;  /* 0x20000015ff067230 */ /* 0x000fe40000004100 */
[--C-:B------:R-:W-:Y:S02]  /*1a90*/  HADD2.F32 R20, -RZ, R13.reuse.H1_H1 ;  /* 0x3000000dff147230 */ /* 0x100fe40000004100 */
[----:B------:R-:W-:Y:S01]  /*1aa0*/  FFMA.FTZ R12, R7, R12, R4 ;  /* 0x0000000c070c7223 */ /* 0x000fe20000010004 */
[----:B------:R-:W-:-:S02]  /*1ab0*/  HADD2.F32 R4, -RZ, R13.H0_H0 ;  /* 0x2000000dff047230 */ /* 0x000fc40000004100 */
[----:B------:R-:W-:-:S03]  /*1ac0*/  HADD2.F32 R21, -RZ, R21.H1_H1 ;  /* 0x30000015ff157230 */ /* 0x000fc60000004100 */
[----:B------:R-:W-:Y:S01]  /*1ad0*/  FFMA.FTZ R29, R4, R6, R29 ;  /* 0x00000006041d7223 */ /* 0x000fe2000001001d */
[----:B------:R-:W-:Y:S02]  /*1ae0*/  HADD2.F32 R4, -RZ, R22.H0_H0 ;  /* 0x20000016ff047230 */ /* 0x000fe40000004100 */
        /* <DEDUP_REMOVED lines=8> */
[----:B------:R-:W-:-:S05]  /*1b70*/  HADD2.F32 R14, -RZ, R23.H0_H0 ;  /* 0x20000017ff0e7230 */ /* 0x000fca0000004100 */
[----:B------:R-:W-:Y:S01]  /*1b80*/  FFMA.FTZ R30, R13, R14, R30 ;  /* 0x0000000e0d1e7223 */ /* 0x000fe2000001001e */
[----:B------:R-:W-:Y:S02]  /*1b90*/  HADD2.F32 R14, -RZ, R15.H1_H1 ;  /* 0x3000000fff0e7230 */ /* 0x000fe40000004100 */
[----:B------:R-:W-:-:S05]  /*1ba0*/  HADD2.F32 R23, -RZ, R23.H1_H1 ;  /* 0x30000017ff177230 */ /* 0x000fca0000004100 */
[----:B------:R-:W-:Y:S01]  /*1bb0*/  FFMA.FTZ R43, R14, R23, R43 ;  /* 0x000000170e2b7223 */ /* 0x000fe2000001002b */
[--C-:B0-----:R-:W-:Y:S02]  /*1bc0*/  HADD2.F32 R13, -RZ, R4.reuse.H0_H0 ;  /* 0x20000004ff0d7230 */ /* 0x101fe40000004100 */
[----:B------:R-:W-:Y:S02]  /*1bd0*/  HADD2.F32 R15, -RZ, R4.H1_H1 ;  /* 0x30000004ff0f7230 */ /* 0x000fe40000004100 */
[--C-:B------:R-:W-:Y:S02]  /*1be0*/  HADD2.F32 R22, -RZ, R5.reuse.H0_H0 ;  /* 0x20000005ff167230 */ /* 0x100fe40000004100 */
[----:B------:R-:W-:Y:S02]  /*1bf0*/  HADD2.F32 R5, -RZ, R5.H1_H1 ;  /* 0x30000005ff057230 */ /* 0x000fe40000004100 */
[--C-:B--2---:R-:W-:Y:S02]  /*1c00*/  HADD2.F32 R4, -RZ, R24.reuse.H0_H0 ;  /* 0x20000018ff047230 */ /* 0x104fe40000004100 */
[----:B------:R-:W-:-:S02]  /*1c10*/  HADD2.F32 R24, -RZ, R24.H1_H1 ;  /* 0x30000018ff187230 */ /* 0x000fc40000004100 */
[--C-:B------:R-:W-:Y:S02]  /*1c20*/  HADD2.F32 R21, -RZ, R25.reuse.H0_H0 ;  /* 0x20000019ff157230 */ /* 0x100fe40000004100 */
[----:B------:R-:W-:Y:S01]  /*1c30*/  FFMA.FTZ R28, R13, R4, R28 ;  /* 0x000000040d1c7223 */ /* 0x000fe2000001001c */
[----:B------:R-:W-:Y:S02]  /*1c40*/  HADD2.F32 R25, -RZ, R25.H1_H1 ;  /* 0x30000019ff197230 */ /* 0x000fe40000004100 */
[----:B------:R-:W-:Y:S02]  /*1c50*/  FFMA.FTZ R4, R15, R24, R12 ;  /* 0x000000180f047223 */ /* 0x000fe4000001000c */
[----:B------:R-:W0:Y:S01]  /*1c60*/  LDS.128 R12, [R42+0xd0] ;  /* 0x0000d0002a0c7984 */ /* 0x000e220000000c00 */
[----:B------:R-:W-:Y:S01]  /*1c70*/  FFMA.FTZ R29, R22, R21, R29 ;  /* 0x00000015161d7223 */ /* 0x000fe2000001001d */
[----:B------:R-:W-:Y:S01]  /*1c80*/  FFMA.FTZ R5, R5, R25, R20 ;  /* 0x0000001905057223 */ /* 0x000fe20000010014 */
[----:B------:R-:W-:-:S02]  /*1c90*/  HADD2.F32 R21, -RZ, R6.H0_H0 ;  /* 0x20000006ff157230 */ /* 0x000fc40000004100 */
[----:B------:R-:W-:-:S05]  /*1ca0*/  HADD2.F32 R20, -RZ, R26.H0_H0 ;  /* 0x2000001aff147230 */ /* 0x000fca0000004100 */
[----:B------:R-:W-:Y:S02]  /*1cb0*/  FFMA.FTZ R46, R21, R20, R46 ;  /* 0x00000014152e7223 */ /* 0x000fe4000001002e */
[----:B------:R-:W1:Y:S01]  /*1cc0*/  LDS.128 R20, [R42+0xe0] ;  /* 0x0000e0002a147984 */ /* 0x000e620000000c00 */
[----:B------:R-:W-:Y:S02]  /*1cd0*/  HADD2.F32 R6, -RZ, R6.H1_H1 ;  /* 0x30000006ff067230 */ /* 0x000fe40000004100 */
[----:B------:R-:W-:Y:S02]  /*1ce0*/  HADD2.F32 R26, -RZ, R26.H1_H1 ;  /* 0x3000001aff1a7230 */ /* 0x000fe40000004100 */
[--C-:B------:R-:W-:Y:S02]  /*1cf0*/  HADD2.F32 R24, -RZ, R27.reuse.H0_H0 ;  /* 0x2000001bff187230 */ /* 0x100fe40000004100 */
[----:B------:R-:W-:Y:S02]  /*1d00*/  HADD2.F32 R27, -RZ, R27.H1_H1 ;  /* 0x3000001bff1b7230 */ /* 0x000fe40000004100 */
[----:B------:R-:W-:Y:S01]  /*1d10*/  FFMA.FTZ R31, R6, R26, R31 ;  /* 0x0000001a061f7223 */ /* 0x000fe2000001001f */
[----:B------:R-:W-:-:S02]  /*1d20*/  HADD2.F32 R6, -RZ, R7.H1_H1 ;  /* 0x30000007ff067230 */ /* 0x000fc40000004100 */
[----:B------:R-:W-:-:S03]  /*1d30*/  HADD2.F32 R25, -RZ, R7.H0_H0 ;  /* 0x20000007ff197230 */ /* 0x000fc60000004100 */
[----:B------:R-:W-:Y:S02]  /*1d40*/  FFMA.FTZ R43, R6, R27, R43 ;  /* 0x0000001b062b7223 */ /* 0x000fe4000001002b */
[----:B------:R-:W-:Y:S01]  /*1d50*/  FFMA.FTZ R30, R25, R24, R30 ;  /* 0x00000018191e7223 */ /* 0x000fe2000001001e */
[--C-:B0-----:R-:W-:Y:S02]  /*1d60*/  HADD2.F32 R25, -RZ, R12.reuse.H1_H1 ;  /* 0x3000000cff197230 */ /* 0x101fe40000004100 */
[----:B------:R-:W-:Y:S02]  /*1d70*/  HADD2.F32 R7, -RZ, R12.H0_H0 ;  /* 0x2000000cff077230 */ /* 0x000fe40000004100 */
[----:B------:R-:W-:Y:S02]  /*1d80*/  HADD2.F32 R12, -RZ, R13.H0_H0 ;  /* 0x2000000dff0c7230 */ /* 0x000fe40000004100 */
[--C-:B---3--:R-:W-:Y:S02]  /*1d90*/  HADD2.F32 R6, -RZ, R16.reuse.H0_H0 ;  /* 0x20000010ff067230 */ /* 0x108fe40000004100 */
[----:B------:R-:W-:-:S02]  /*1da0*/  HADD2.F32 R16, -RZ, R16.H1_H1 ;  /* 0x30000010ff107230 */ /* 0x000fc40000004100 */
[--C-:B------:R-:W-:Y:S02]  /*1db0*/  HADD2.F32 R24, -RZ, R17.reuse.H0_H0 ;  /* 0x20000011ff187230 */ /* 0x100fe40000004100 */
[----:B------:R-:W-:Y:S02]  /*1dc0*/  HADD2.F32 R17, -RZ, R17.H1_H1 ;  /* 0x30000011ff117230 */ /* 0x000fe40000004100 */
[----:B------:R-:W-:Y:S01]  /*1dd0*/  FFMA.FTZ R4, R25, R16, R4 ;  /* 0x0000001019047223 */ /* 0x000fe20000010004 */
[----:B------:R-:W-:Y:S02]  /*1de0*/  HADD2.F32 R16, -RZ, R13.H1_H1 ;  /* 0x3000000dff107230 */ /* 0x000fe40000004100 */
[----:B------:R-:W-:Y:S01]  /*1df0*/  FFMA.FTZ R28, R7, R6, R28 ;  /* 0x00000006071c7223 */ /* 0x000fe2000001001c */
[----:B-1----:R-:W-:Y:S02]  /*1e00*/  HADD2.F32 R27, -RZ, R20.H1_H1 ;  /* 0x30000014ff1b7230 */ /* 0x002fe40000004100 */
[----:B------:R-:W-:Y:S01]  /*1e10*/  FFMA.FTZ R29, R12, R24, R29 ;  /* 0x000000180c1d7223 */ /* 0x000fe2000001001d */
[----:B------:R-:W-:Y:S01]  /*1e20*/  FFMA.FTZ R5, R16, R17, R5 ;  /* 0x0000001110057223 */ /* 0x000fe20000010005 */
[----:B------:R-:W-:-:S02]  /*1e30*/  HADD2.F32 R7, -RZ, R19.H0_H0 ;  /* 0x20000013ff077230 */ /* 0x000fc40000004100 */
[----:B------:R-:W-:Y:S02]  /*1e40*/  HADD2.F32 R16, -RZ, R8.H1_H1 ;  /* 0x30000008ff107230 */ /* 0x000fe40000004100 */
[----:B------:R-:W-:Y:S02]  /*1e50*/  HADD2.F32 R6, -RZ, R19.H1_H1 ;  /* 0x30000013ff067230 */ /* 0x000fe40000004100 */
[----:B------:R-:W-:Y:S02]  /*1e60*/  HADD2.F32 R13, -RZ, R18.H0_H0 ;  /* 0x20000012ff0d7230 */ /* 0x000fe40000004100 */
[----:B------:R-:W-:Y:S02]  /*1e70*/  HADD2.F32 R19, -RZ, R14.H0_H0 ;  /* 0x2000000eff137230 */ /* 0x000fe40000004100 */
[----:B------:R-:W-:Y:S02]  /*1e80*/  HADD2.F32 R25, -RZ, R20.H0_H0 ;  /* 0x20000014ff197230 */ /* 0x000fe40000004100 */
[----:B------:R-:W-:-:S02]  /*1e90*/  HADD2.F32 R12, -RZ, R8.H0_H0 ;  /* 0x20000008ff0c7230 */ /* 0x000fc40000004100 */
[----:B------:R-:W-:Y:S02]  /*1ea0*/  HADD2.F32 R18, -RZ, R18.H1_H1 ;  /* 0x30000012ff127230 */ /* 0x000fe40000004100 */
[----:B------:R-:W-:Y:S02]  /*1eb0*/  HADD2.F32 R14, -RZ, R14.H1_H1 ;  /* 0x3000000eff0e7230 */ /* 0x000fe40000004100 */
[----:B------:R-:W-:Y:S01]  /*1ec0*/  FFMA.FTZ R27, R27, R16, R4 ;  /* 0x000000101b1b7223 */ /* 0x000fe20000010004 */
[--C-:B------:R-:W-:Y:S02]  /*1ed0*/  HADD2.F32 R17, -RZ, R15.reuse.H0_H0 ;  /* 0x2000000fff117230 */ /* 0x100fe40000004100 */
        /* <DEDUP_REMOVED lines=8> */
[----:B------:R-:W-:Y:S01]  /*1f60*/  FADD.FTZ R27, R12, R27 ;  /* 0x0000001b0c1b7221 */ /* 0x000fe20000010000 */
[----:B------:R-:W-:Y:S01]  /*1f70*/  FFMA.FTZ R6, R8, R6, R43 ;  /* 0x0000000608067223 */ /* 0x000fe2000001002b */
[----:B------:R-:W-:-:S02]  /*1f80*/  HADD2.F32 R8, -RZ, R22.H0_H0 ;  /* 0x20000016ff087230 */ /* 0x000fc40000004100 */
[----:B------:R-:W-:Y:S01]  /*1f90*/  FFMA.FTZ R13, R19, R13, R46 ;  /* 0x0000000d130d7223 */ /* 0x000fe2000001002e */
[----:B------:R-:W-:Y:S02]  /*1fa0*/  HADD2.F32 R12, -RZ, R10.H0_H0 ;  /* 0x2000000aff0c7230 */ /* 0x000fe40000004100 */
[----:B------:R-:W-:Y:S01]  /*1fb0*/  FFMA.FTZ R5, R14, R9, R5 ;  /* 0x000000090e057223 */ /* 0x000fe20000010005 */
[----:B------:R-:W-:Y:S01]  /*1fc0*/  FADD.FTZ R14, R4, R27 ;  /* 0x0000001b040e7221 */ /* 0x000fe20000010000 */
[----:B------:R-:W-:Y:S02]  /*1fd0*/  HADD2.F32 R9, -RZ, R22.H1_H1 ;  /* 0x30000016ff097230 */ /* 0x000fe40000004100 */
[----:B------:R-:W-:Y:S01]  /*1fe0*/  FFMA.FTZ R8, R8, R12, R13 ;  /* 0x0000000c08087223 */ /* 0x000fe2000001000d */
[----:B------:R-:W-:Y:S02]  /*1ff0*/  HADD2.F32 R10, -RZ, R10.H1_H1 ;  /* 0x3000000aff0a7230 */ /* 0x000fe40000004100 */
[----:B------:R-:W-:Y:S01]  /*2000*/  FADD.FTZ R13, R5, R14 ;  /* 0x0000000e050d7221 */ /* 0x000fe20000010000 */
[----:B------:R-:W-:-:S02]  /*2010*/  HADD2.F32 R4, -RZ, R23.H0_H0 ;  /* 0x20000017ff047230 */ /* 0x000fc40000004100 */
[----:B------:R-:W-:Y:S01]  /*2020*/  FFMA.FTZ R7, R17, R7, R30 ;  /* 0x0000000711077223 */ /* 0x000fe2000001001e */
        /* <DEDUP_REMOVED lines=8> */
[----:B------:R-:W-:-:S02]  /*20b0*/  FFMA.FTZ R6, R23, R11, R6 ;  /* 0x0000000b17067223 */ /* 0x000fc40000010006 */
[----:B------:R-:W-:Y:S01]  /*20c0*/  FADD.FTZ R9, R4, R9 ;  /* 0x0000000904097221 */ /* 0x000fe20000010000 */
[----:B------:R-:W-:-:S03]  /*20d0*/  IADD3 R12, PT, PT, R37, 0x1, RZ ;  /* 0x00000001250c7810 */ /* 0x000fc60007ffe0ff */
[----:B------:R-:W-:Y:S01]  /*20e0*/  FADD.FTZ R6, R6, R9 ;  /* 0x0000000906067221 */ /* 0x000fe20000010000 */
[----:B------:R-:W-:Y:S02]  /*20f0*/  SHF.R.S32.HI R9, RZ, 0x1f, R8 ;  /* 0x0000001fff097819 */ /* 0x000fe40000011408 */
[----:B------:R-:W-:Y:S02]  /*2100*/  I2FP.F32.S32 R12, R12 ;  /* 0x0000000c000c7245 */ /* 0x000fe40000201400 */
[----:B------:R-:W-:Y:S02]  /*2110*/  LEA.HI R9, R9, R8, RZ, 0x5 ;  /* 0x0000000809097211 */ /* 0x000fe400078f28ff */
[----:B-----5:R-:W-:Y:S01]  /*2120*/  FSETP.NEU.FTZ.AND P0, PT, R39, RZ, PT ;  /* 0x000000ff2700720b */ /* 0x020fe20003f1d000 */
[----:B------:R-:W-:Y:S01]  /*2130*/  FMUL.FTZ R12, R12, R39 ;  /* 0x000000270c0c7220 */ /* 0x000fe20000410000 */
[----:B------:R-:W-:Y:S02]  /*2140*/  IADD3 R40, PT, PT, R40, 0x4, RZ ;  /* 0x0000000428287810 */ /* 0x000fe40007ffe0ff */
[----:B------:R-:W-:-:S02]  /*2150*/  SHF.R.S32.HI R9, RZ, 0x5, R9 ;  /* 0x00000005ff097819 */ /* 0x000fc40000011409 */
[----:B------:R-:W-:Y:S02]  /*2160*/  IADD3 R4, PT, PT, R35, -0x1, RZ ;  /* 0xffffffff23047810 */ /* 0x000fe40007ffe0ff */
        /* <DEDUP_REMOVED lines=10> */
[----:B------:R-:W-:Y:S01]  /*2210*/  @!P0 FMNMX.FTZ R38, R5, R38, !PT ;  /* 0x0000002605268209 */ /* 0x000fe20007810000 */
[----:B0-----:R-:W-:Y:S01]  /*2220*/  VIADD R36, R36, 0x200 ;  /* 0x0000020024247836 */ /* 0x001fe20000000000 */
[----:B------:R-:W-:Y:S06]  /*2230*/  @!P1 BRA `(.L_x_20159) ;  /* 0xffffffe4003c9947 */ /* 0x000fec000383ffff */
.L_x_20158:
[----:B------:R-:W-:Y:S05]  /*2240*/  BSYNC.RECONVERGENT B0 ;  /* 0x0000000000007941 */ /* 0x000fea0003800200 */
.L_x_20157:
[----:B------:R-:W1:Y:S01]  /*2250*/  SHFL.BFLY PT, R3, R38, 0x10, 0x1f ;  /* 0x0e001f0026037f89 */ /* 0x000e6200000e0000 */
[----:B------:R-:W-:Y:S01]  /*2260*/  LOP3.LUT P0, R31, R33, 0x1f, RZ, 0xc0, !PT ;  /* 0x0000001f211f7812 */ /* 0x000fe2000780c0ff */
[----:B------:R-:W-:Y:S01]  /*2270*/  BSSY.RECONVERGENT B0, `(.L_x_20160) ;  /* 0x0000103000007945 */ /* 0x000fe20003800200 */
[----:B------:R-:W-:Y:S01]  /*2280*/  SHF.R.U32.HI R16, RZ, 0x5, R33 ;  /* 0x00000005ff107819 */ /* 0x000fe20000011621 */
[----:B0-----:R-:W0:Y:S01]  /*2290*/  S2R R4, SR_CgaCtaId ;  /* 0x0000000000047919 */ /* 0x001e220000008800 */
[----:B------:R-:W-:Y:S02]  /*22a0*/  ISETP.GT.U32.AND P1, PT, R31, 0x3, PT ;  /* 0x000000031f00780c */ /* 0x000fe40003f24070 */
[----:B------:R-:W-:Y:S02]  /*22b0*/  MOV R10, 0xff7fffff ;  /* 0xff7fffff000a7802 */ /* 0x000fe40000000f00 */
[----:B-1----:R-:W-:-:S05]  /*22c0*/  FMNMX.FTZ R3, R3, R38, !PT ;  /* 0x0000002603037209 */ /* 0x002fca0007810000 */
[----:B------:R-:W1:Y:S02]  /*22d0*/  SHFL.BFLY PT, R2, R3, 0x8, 0x1f ;  /* 0x0d001f0003027f89 */ /* 0x000e6400000e0000 */
[----:B-1----:R-:W-:-:S05]  /*22e0*/  FMNMX.FTZ R2, R3, R2, !PT ;  /* 0x0000000203027209 */ /* 0x002fca0007810000 */
[----:B------:R-:W1:Y:S02]  /*22f0*/  SHFL.BFLY PT, R5, R2, 0x4, 0x1f ;  /* 0x0c801f0002057f89 */ /* 0x000e6400000e0000 */
[----:B-1----:R-:W-:-:S05]  /*2300*/  FMNMX.FTZ R5, R2, R5, !PT ;  /* 0x0000000502057209 */ /* 0x002fca0007810000 */
[----:B------:R-:W1:Y:S02]  /*2310*/  SHFL.BFLY PT, R6, R5, 0x2, 0x1f ;  /* 0x0c401f0005067f89 */ /* 0x000e6400000e0000 */
[----:B-1----:R-:W-:Y:S02]  /*2320*/  FMNMX.FTZ R7, R5, R6, !PT ;  /* 0x0000000605077209 */ /* 0x002fe40007810000 */
[----:B------:R-:W-:-:S03]  /*2330*/  MOV R6, 0x400 ;  /* 0x0000040000067802 */ /* 0x000fc60000000f00 */
[----:B------:R-:W1:Y:S01]  /*2340*/  SHFL.BFLY PT, R8, R7, 0x1, 0x1f ;  /* 0x0c201f0007087f89 */ /* 0x000e6200000e0000 */
[----:B------:R-:W-:-:S04]  /*2350*/  IADD3 R9, PT, PT, R6, 0xf0, RZ ;  /* 0x000000f006097810 */ /* 0x000fc80007ffe0ff */
[----:B0-----:R-:W-:-:S04]  /*2360*/  LEA R9, R4, R9, 0x18 ;  /* 0x0000000904097211 */ /* 0x001fc800078ec0ff */
[-C--:B------:R-:W-:Y:S02]  /*2370*/  LEA R2, R16, R9.reuse, 0x2 ;  /* 0x0000000910027211 */ /* 0x080fe400078e10ff */
[----:B------:R-:W-:Y:S02]  /*2380*/  LEA R3, R31, R9, 0x2 ;  /* 0x000000091f037211 */ /* 0x000fe400078e10ff */
[----:B-1----:R-:W-:-:S05]  /*2390*/  FMNMX.FTZ R11, R7, R8, !PT ;  /* 0x00000008070b7209 */ /* 0x002fca0007810000 */
[----:B------:R-:W-:Y:S01]  /*23a0*/  @!P0 STS [R2], R11 ;  /* 0x0000000b02008388 */ /* 0x000fe20000000800 */
[----:B------:R-:W-:Y:S06]  /*23b0*/  BAR.SYNC.DEFER_BLOCKING 0x0 ;  /* 0x0000000000007b1d */ /* 0x000fec0000010000 */
[----:B------:R-:W0:Y:S04]  /*23c0*/  @!P1 LDS R10, [R3] ;  /* 0x00000000030a9984 */ /* 0x000e280000000800 */
[----:B0-----:R-:W0:Y:S02]  /*23d0*/  SHFL.BFLY PT, R5, R10, 0x2, 0x1f ;  /* 0x0c401f000a057f89 */ /* 0x001e2400000e0000 */
[----:B0-----:R-:W-:Y:S01]  /*23e0*/  FMNMX.FTZ R9, R5, R10, !PT ;  /* 0x0000000a05097209 */ /* 0x001fe20007810000 */
[----:B------:R-:W-:Y:S01]  /*23f0*/  HFMA2 R10, -RZ, RZ, 0, 0 ;  /* 0x00000000ff0a7431 */ /* 0x000fe200000001ff */
[----:B------:R-:W-:-:S03]  /*2400*/  IADD3 R5, PT, PT, R41, 0x1f, RZ ;  /* 0x0000001f29057810 */ /* 0x000fc60007ffe0ff */
[----:B------:R-:W0:Y:S01]  /*2410*/  SHFL.BFLY PT, R8, R9, 0x1, 0x1f ;  /* 0x0c201f0009087f89 */ /* 0x000e2200000e0000 */
[----:B------:R-:W-:-:S04]  /*2420*/  SHF.R.S32.HI R12, RZ, 0x1f, R5 ;  /* 0x0000001fff0c7819 */ /* 0x000fc80000011405 */
[----:B------:R-:W-:Y:S02]  /*2430*/  LEA.HI R5, R12, R5, RZ, 0x5 ;  /* 0x000000050c057211 */ /* 0x000fe400078f28ff */
        /* <DEDUP_REMOVED lines=22> */
[----:B------:R-:W-:-:S07]  /*25a0*/  IADD3 R11, PT, PT, RZ, -R11, RZ ;  /* 0x8000000bff0b7210 */ /* 0x000fce0007ffe0ff */
.L_x_20164:
        /* <DEDUP_REMOVED lines=11> */
.L_x_20163:
[----:B------:R-:W-:Y:S05]  /*2660*/  BSYNC.RECONVERGENT B1 ;  /* 0x0000000000017941 */ /* 0x000fea0003800200 */
.L_x_20162:
[----:B------:R-:W-:Y:S05]  /*2670*/  @!P3 BRA `(.L_x_20161) ;  /* 0x0000000c0008b947 */ /* 0x000fea0003800000 */
[C---:B------:R-:W-:Y:S01]  /*2680*/  IADD3 R12, PT, PT, -R9.reuse, R8, RZ ;  /* 0x00000008090c7210 */ /* 0x040fe20007ffe1ff */
        /* <DEDUP_REMOVED lines=10> */
.L_x_20167:
        /* <DEDUP_REMOVED lines=31> */
[C---:B--2---:R-:W-:Y:S01]  /*2920*/  FADD.FTZ R15, -R7.reuse, R32 ;  /* 0x00000020070f7221 */ /* 0x044fe20000010100 */
[----:B------:R-:W-:-:S02]  /*2930*/  FADD.FTZ R23, -R7, R40 ;  /* 0x0000002807177221 */ /* 0x000fc40000010100 */
[----:B------:R1:W-:Y:S01]  /*2940*/  STS [R11+-0x400], R13 ;  /* 0xfffc000d0b007388 */ /* 0x0003e20000000800 */
[----:B------:R-:W2:Y:S01]  /*2950*/  MUFU.EX2 R40, R19 ;  /* 0x0000001300287308 */ /* 0x000ea20000000800 */
[----:B------:R-:W-:Y:S01]  /*2960*/  FMUL.FTZ R17, R15, 1.4426950216293334961 ;  /* 0x3fb8aa3b0f117820 */ /* 0x000fe20000410000 */
[----:B------:R-:W-:Y:S01]  /*2970*/  FADD.FTZ R15, R13, R10 ;  /* 0x0000000a0d0f7221 */ /* 0x000fe20000010000 */
[----:B------:R-:W-:Y:S01]  /*2980*/  FADD.FTZ R25, -R7, R36 ;  /* 0x0000002407197221 */ /* 0x000fe20000010100 */
[----:B------:R-:W-:Y:S01]  /*2990*/  FMUL.FTZ R23, R23, 1.4426950216293334961 ;  /* 0x3fb8aa3b17177820 */ /* 0x000fe20000410000 */
[----:B------:R-:W1:Y:S01]  /*29a0*/  MUFU.EX2 R36, R21 ;  /* 0x0000001500247308 */ /* 0x000e620000000800 */
[----:B------:R-:W-:Y:S01]  /*29b0*/  FADD.FTZ R15, R15, R42 ;  /* 0x0000002a0f0f7221 */ /* 0x000fe20000010000 */
[----:B------:R-:W-:Y:S01]  /*29c0*/  FMUL.FTZ R25, R25, 1.4426950216293334961 ;  /* 0x3fb8aa3b19197820 */ /* 0x000fe20000410000 */
[----:B------:R-:W-:Y:S01]  /*29d0*/  FADD.FTZ R27, -R7, R30 ;  /* 0x0000001e071b7221 */ /* 0x000fe20000010100 */
[----:B------:R-:W3:Y:S01]  /*29e0*/  MUFU.EX2 R32, R23 ;  /* 0x0000001700207308 */ /* 0x000ee20000000800 */
[----:B0-----:R-:W-:Y:S01]  /*29f0*/  FADD.FTZ R15, R15, R38 ;  /* 0x000000260f0f7221 */ /* 0x001fe20000010000 */
[----:B------:R-:W-:Y:S01]  /*2a00*/  FADD.FTZ R29, -R7, R26 ;  /* 0x0000001a071d7221 */ /* 0x000fe20000010100 */
[----:B------:R-:W-:Y:S01]  /*2a10*/  FMUL.FTZ R27, R27, 1.4426950216293334961 ;  /* 0x3fb8aa3b1b1b7820 */ /* 0x000fe20000410000 */
[----:B------:R-:W0:Y:S01]  /*2a20*/  MUFU.EX2 R30, R25 ;  /* 0x00000019001e7308 */ /* 0x000e220000000800 */
[----:B--2---:R-:W-:Y:S01]  /*2a30*/  FADD.FTZ R15, R15, R40 ;  /* 0x000000280f0f7221 */ /* 0x004fe20000010000 */
[----:B------:R-:W-:Y:S01]  /*2a40*/  FADD.FTZ R22, -R7, R22 ;  /* 0x0000001607167221 */ /* 0x000fe20000010100 */
[----:B------:R-:W-:Y:S01]  /*2a50*/  FMUL.FTZ R29, R29, 1.4426950216293334961 ;  /* 0x3fb8aa3b1d1d7820 */ /* 0x000fe20000410000 */
[----:B------:R2:W4:Y:S01]  /*2a60*/  MUFU.EX2 R26, R17 ;  /* 0x00000011001a7308 */ /* 0x0005220000000800 */
[----:B------:R-:W-:Y:S01]  /*2a70*/  FADD.FTZ R19, -R7, R18 ;  /* 0x0000001207137221 */ /* 0x000fe20000010100 */
[----:B-1----:R-:W-:Y:S01]  /*2a80*/  FADD.FTZ R15, R15, R36 ;  /* 0x000000240f0f7221 */ /* 0x002fe20000010000 */
[----:B------:R-:W-:Y:S01]  /*2a90*/  FMUL.FTZ R22, R22, 1.4426950216293334961 ;  /* 0x3fb8aa3b16167820 */ /* 0x000fe20000410000 */
[----:B------:R-:W1:Y:S01]  /*2aa0*/  MUFU.EX2 R10, R27 ;  /* 0x0000001b000a7308 */ /* 0x000e620000000800 */
[----:B------:R-:W-:Y:S01]  /*2ab0*/  FADD.FTZ R13, -R7, R14 ;  /* 0x0000000e070d7221 */ /* 0x000fe20000010100 */
[----:B---3--:R-:W-:Y:S01]  /*2ac0*/  FADD.FTZ R15, R15, R32 ;  /* 0x000000200f0f7221 */ /* 0x008fe20000010000 */
[----:B------:R-:W-:Y:S01]  /*2ad0*/  FMUL.FTZ R19, R19, 1.4426950216293334961 ;  /* 0x3fb8aa3b13137820 */ /* 0x000fe20000410000 */
[----:B------:R-:W3:Y:S01]  /*2ae0*/  MUFU.EX2 R18, R29 ;  /* 0x0000001d00127308 */ /* 0x000ee20000000800 */
[----:B--2---:R-:W-:Y:S01]  /*2af0*/  FADD.FTZ R17, -R7, R20 ;  /* 0x0000001407117221 */ /* 0x004fe20000010100 */
[----:B0-----:R-:W-:Y:S01]  /*2b00*/  FADD.FTZ R15, R15, R30 ;  /* 0x0000001e0f0f7221 */ /* 0x001fe20000010000 */
[----:B------:R-:W-:Y:S01]  /*2b10*/  FMUL.FTZ R13, R13, 1.4426950216293334961 ;  /* 0x3fb8aa3b0d0d7820 */ /* 0x000fe20000410000 */
[----:B------:R-:W0:Y:S01]  /*2b20*/  MUFU.EX2 R14, R22 ;  /* 0x00000016000e7308 */ /* 0x000e220000000800 */
[----:B----4-:R-:W-:Y:S01]  /*2b30*/  FADD.FTZ R21, -R7, R24 ;  /* 0x0000001807157221 */ /* 0x010fe20000010100 */
[----:B------:R-:W-:Y:S01]  /*2b40*/  FADD.FTZ R15, R15, R26 ;  /* 0x0000001a0f0f7221 */ /* 0x000fe20000010000 */
[----:B------:R-:W-:Y:S01]  /*2b50*/  FMUL.FTZ R17, R17, 1.4426950216293334961 ;  /* 0x3fb8aa3b11117820 */ /* 0x000fe20000410000 */
[----:B------:R2:W4:Y:S01]  /*2b60*/  MUFU.EX2 R20, R19 ;  /* 0x0000001300147308 */ /* 0x0005220000000800 */
[----:B------:R-:W-:Y:S01]  /*2b70*/  FADD.FTZ R28, -R7, R28 ;  /* 0x0000001c071c7221 */ /* 0x000fe20000010100 */
[----:B-1----:R-:W-:Y:S01]  /*2b80*/  FADD.FTZ R15, R15, R10 ;  /* 0x0000000a0f0f7221 */ /* 0x002fe20000010000 */
[----:B------:R-:W-:Y:S01]  /*2b90*/  FMUL.FTZ R21, R21, 1.4426950216293334961 ;  /* 0x3fb8aa3b15157820 */ /* 0x000fe20000410000 */
[----:B------:R-:W1:Y:S01]  /*2ba0*/  MUFU.EX2 R24, R13 ;  /* 0x0000000d00187308 */ /* 0x000e620000000800 */
[----:B------:R4:W-:Y:S01]  /*2bb0*/  STS [R11+-0x200], R42 ;  /* 0xfffe002a0b007388 */ /* 0x0009e20000000800 */
[----:B---3--:R-:W-:-:S02]  /*2bc0*/  FADD.FTZ R15, R15, R18 ;  /* 0x000000120f0f7221 */ /* 0x008fc40000010000 */
[----:B------:R-:W3:Y:S01]  /*2bd0*/  MUFU.EX2 R22, R17 ;  /* 0x0000001100167308 */ /* 0x000ee20000000800 */
[----:B--2---:R-:W-:Y:S01]  /*2be0*/  FMUL.FTZ R19, R28, 1.4426950216293334961 ;  /* 0x3fb8aa3b1c137820 */ /* 0x004fe20000410000 */
[----:B0-----:R-:W-:Y:S01]  /*2bf0*/  FADD.FTZ R15, R15, R14 ;  /* 0x0000000e0f0f7221 */ /* 0x001fe20000010000 */
[----:B------:R-:W-:Y:S01]  /*2c00*/  STS [R11], R38 ;  /* 0x000000260b007388 */ /* 0x000fe20000000800 */
[----:B------:R-:W0:Y:S02]  /*2c10*/  MUFU.EX2 R28, R21 ;  /* 0x00000015001c7308 */ /* 0x000e240000000800 */
[----:B----4-:R-:W-:Y:S01]  /*2c20*/  FADD.FTZ R15, R15, R20 ;  /* 0x000000140f0f7221 */ /* 0x010fe20000010000 */
[----:B------:R-:W-:Y:S01]  /*2c30*/  STS [R11+0x200], R40 ;  /* 0x000200280b007388 */ /* 0x000fe20000000800 */
[----:B------:R-:W2:Y:S02]  /*2c40*/  MUFU.EX2 R42, R19 ;  /* 0x00000013002a7308 */ /* 0x000ea40000000800 */
[----:B-1----:R-:W-:Y:S01]  /*2c50*/  FADD.FTZ R15, R15, R24 ;  /* 0x000000180f0f7221 */ /* 0x002fe20000010000 */
[----:B------:R-:W-:Y:S03]  /*2c60*/  STS [R11+0x400], R36 ;  /* 0x000400240b007388 */ /* 0x000fe60000000800 */
[----:B---3--:R-:W-:Y:S01]  /*2c70*/  FADD.FTZ R15, R15, R22 ;  /* 0x000000160f0f7221 */ /* 0x008fe20000010000 */
        /* <DEDUP_REMOVED lines=15> */
.L_x_20166:
[----:B------:R-:W-:Y:S05]  /*2d70*/  BSYNC.RECONVERGENT B1 ;  /* 0x0000000000017941 */ /* 0x000fea0003800200 */
.L_x_20165:
        /* <DEDUP_REMOVED lines=55> */
.L_x_20169:
[----:B------:R-:W-:Y:S05]  /*30f0*/  BSYNC.RECONVERGENT B1 ;  /* 0x0000000000017941 */ /* 0x000fea0003800200 */
.L_x_20168:
        /* <DEDUP_REMOVED lines=26> */
.L_x_20161:
[----:B------:R-:W-:Y:S05]  /*32a0*/  BSYNC.RECONVERGENT B0 ;  /* 0x0000000000007941 */ /* 0x000fea0003800200 */
.L_x_20160:
        /* <DEDUP_REMOVED lines=40> */
.L_x_20174:
[----:B------:R-:W0:Y:S01]  /*3530*/  LDS R11, [R3] ;  /* 0x00000000030b7984 */ /* 0x000e220000000800 */
[----:B------:R-:W-:-:S04]  /*3540*/  IADD3 R9, PT, PT, R9, 0x1, RZ ;  /* 0x0000000109097810 */ /* 0x000fc80007ffe0ff */
[----:B------:R-:W-:Y:S01]  /*3550*/  ISETP.NE.AND P0, PT, R9, RZ, PT ;  /* 0x000000ff0900720c */ /* 0x000fe20003f05270 */
[----:B0-----:R-:W-:-:S05]  /*3560*/  FMUL.FTZ R10, R11, R2 ;  /* 0x000000020b0a7220 */ /* 0x001fca0000410000 */
[----:B------:R0:W-:Y:S02]  /*3570*/  STS [R3], R10 ;  /* 0x0000000a03007388 */ /* 0x0001e40000000800 */
[----:B0-----:R-:W-:-:S05]  /*3580*/  IADD3 R3, PT, PT, R3, 0x200, RZ ;  /* 0x0000020003037810 */ /* 0x001fca0007ffe0ff */
[----:B------:R-:W-:Y:S05]  /*3590*/  @P0 BRA `(.L_x_20174) ;  /* 0xfffffffc00e40947 */ /* 0x000fea000383ffff */
.L_x_20173:
[----:B------:R-:W-:Y:S05]  /*35a0*/  BSYNC.RECONVERGENT B1 ;  /* 0x0000000000017941 */ /* 0x000fea0003800200 */
.L_x_20172:
[----:B------:R-:W-:Y:S05]  /*35b0*/  @!P1 BRA `(.L_x_20171) ;  /* 0x0000000400b89947 */ /* 0x000fea0003800000 */
[----:B------:R-:W-:Y:S01]  /*35c0*/  IADD3 R9, PT, PT, -R7, R8, RZ ;  /* 0x0000000807097210 */ /* 0x000fe20007ffe1ff */
        /* <DEDUP_REMOVED lines=10> */
.L_x_20177:
        /* <DEDUP_REMOVED lines=18> */
[----:B-----5:R-:W2:Y:S01]  /*3790*/  LDS R39, [R3+0x1600] ;  /* 0x0016000003277984 */ /* 0x020ea20000000800 */
        /* <DEDUP_REMOVED lines=33> */
.L_x_20176:
[----:B------:R-:W-:Y:S05]  /*39b0*/  BSYNC.RECONVERGENT B1 ;  /* 0x0000000000017941 */ /* 0x000fea0003800200 */
.L_x_20175:
        /* <DEDUP_REMOVED lines=31> */
.L_x_20179:
[----:B------:R-:W-:Y:S05]  /*3bb0*/  BSYNC.RECONVERGENT B1 ;  /* 0x0000000000017941 */ /* 0x000fea0003800200 */
.L_x_20178:
        /* <DEDUP_REMOVED lines=14> */
.L_x_20171:
[----:B------:R-:W-:Y:S05]  /*3ca0*/  BSYNC.RECONVERGENT B0 ;  /* 0x0000000000007941 */ /* 0x000fea0003800200 */
.L_x_20170:
[----:B------:R-:W-:Y:S01]  /*3cb0*/  SHF.R.S32.HI R5, RZ, 0x5, R5 ;  /* 0x00000005ff057819 */ /* 0x000fe20000011405 */
[----:B------:R-:W-:Y:S01]  /*3cc0*/  BAR.SYNC.DEFER_BLOCKING 0x0 ;  /* 0x0000000000007b1d */ /* 0x000fe20000010000 */
[----:B------:R-:W-:Y:S01]  /*3cd0*/  HFMA2 R30, -RZ, RZ, 0, 0 ;  /* 0x00000000ff1e7431 */ /* 0x000fe200000001ff */
[----:B------:R-:W-:Y:S02]  /*3ce0*/  CS2R R28, SRZ ;  /* 0x00000000001c7805 */ /* 0x000fe4000001ff00 */
[----:B------:R-:W-:Y:S01]  /*3cf0*/  ISETP.GE.AND P0, PT, R16, R5, PT ;  /* 0x000000051000720c */ /* 0x000fe20003f06270 */
[----:B0-----:R-:W-:Y:S01]  /*3d00*/  HFMA2 R7, -RZ, RZ, 0, 0 ;  /* 0x00000000ff077431 */ /* 0x001fe200000001ff */
[----:B------:R-:W-:Y:S01]  /*3d10*/  CS2R R26, SRZ ;  /* 0x00000000001a7805 */ /* 0x000fe2000001ff00 */
[----:B------:R-:W0:Y:S01]  /*3d20*/  LDCU UR9, c[0x0][0x3cc] ;  /* 0x00007980ff0977ac */ /* 0x000e220008000800 */
[----:B------:R-:W-:Y:S01]  /*3d30*/  BSSY.RECONVERGENT B0, `(.L_x_20180) ;  /* 0x00002b1000007945 */ /* 0x000fe20003800200 */
[----:B------:R-:W-:-:S02]  /*3d40*/  CS2R R24, SRZ ;  /* 0x0000000000187805 */ /* 0x000fc4000001ff00 */
[----:B------:R-:W-:Y:S01]  /*3d50*/  CS2R R22, SRZ ;  /* 0x0000000000167805 */ /* 0x000fe2000001ff00 */
[----:B------:R-:W2:Y:S01]  /*3d60*/  LDCU.64 UR4, c[0x0][0x398] ;  /* 0x00007300ff0477ac */ /* 0x000ea20008000a00 */
[----:B------:R-:W-:Y:S02]  /*3d70*/  CS2R R20, SRZ ;  /* 0x0000000000147805 */ /* 0x000fe4000001ff00 */
[----:B------:R-:W-:Y:S02]  /*3d80*/  CS2R R18, SRZ ;  /* 0x0000000000127805 */ /* 0x000fe4000001ff00 */
[----:B------:R-:W-:Y:S01]  /*3d90*/  MOV R17, RZ ;  /* 0x000000ff00117202 */ /* 0x000fe20000000f00 */
[----:B------:R-:W-:Y:S06]  /*3da0*/  @P0 BRA `(.L_x_20181) ;  /* 0x0000002800a40947 */ /* 0x000fec0003800000 */
[----:B------:R-:W3:Y:S01]  /*3db0*/  LDCU UR12, c[0x0][0x3b8] ;  /* 0x00007700ff0c77ac */ /* 0x000ee20008000800 */
[----:B-1----:R-:W-:Y:S01]  /*3dc0*/  SHF.R.U32.HI R2, RZ, 0x3, R33 ;  /* 0x00000003ff027819 */ /* 0x002fe20000011621 */
[----:B------:R-:W-:Y:S01]  /*3dd0*/  VIADD R11, R6, 0x110 ;  /* 0x00000110060b7836 */ /* 0x000fe20000000000 */
[----:B------:R-:W-:Y:S01]  /*3de0*/  MOV R3, RZ ;  /* 0x000000ff00037202 */ /* 0x000fe20000000f00 */
[----:B------:R-:W1:Y:S01]  /*3df0*/  LDCU UR8, c[0x0][0x3d0] ;  /* 0x00007a00ff0877ac */ /* 0x000e620008000800 */
[----:B------:R-:W-:Y:S02]  /*3e00*/  LOP3.LUT R2, R2, 0x7c, RZ, 0xc0, !PT ;  /* 0x0000007c02027812 */ /* 0x000fe400078ec0ff */
[----:B------:R-:W-:Y:S01]  /*3e10*/  SHF.L.U32 R8, R33, 0x5, RZ ;  /* 0x0000000521087819 */ /* 0x000fe200000006ff */
[----:B------:R-:W4:Y:S01]  /*3e20*/  LDCU.64 UR10, c[0x0][0x3a8] ;  /* 0x00007500ff0a77ac */ /* 0x000f220008000a00 */
[----:B------:R-:W-:Y:S02]  /*3e30*/  LEA R4, R4, R11, 0x18 ;  /* 0x0000000b04047211 */ /* 0x000fe400078ec0ff */
[----:B------:R-:W-:-:S02]  /*3e40*/  IADD3 R35, PT, PT, R16, -R5, RZ ;  /* 0x8000000510237210 */ /* 0x000fc40007ffe0ff */
[----:B------:R-:W-:Y:S01]  /*3e50*/  MOV R30, RZ ;  /* 0x000000ff001e7202 */ /* 0x000fe20000000f00 */
[----:B---3--:R-:W-:-:S04]  /*3e60*/  IMAD R9, R34, UR12, RZ ;  /* 0x0000000c22097c24 */ /* 0x008fc8000f8e02ff */
[----:B------:R-:W-:Y:S01]  /*3e70*/  IMAD.WIDE R2, R9, 0x4, R2 ;  /* 0x0000000409027825 */ /* 0x000fe200078e0202 */
[----:B------:R-:W-:Y:S02]  /*3e80*/  LOP3.LUT R9, R8, 0x60, RZ, 0xe2, !PT ;  /* 0x0000006008097812 */ /* 0x000fe400078ee2ff */
[----:B------:R-:W-:Y:S01]  /*3e90*/  SHF.L.U32 R8, R33, 0x3, RZ ;  /* 0x0000000321087819 */ /* 0x000fe200000006ff */
[----:B-1----:R-:W-:Y:S01]  /*3ea0*/  IMAD R42, R0, UR8, RZ ;  /* 0x00000008002a7c24 */ /* 0x002fe2000f8e02ff */
[----:B------:R-:W-:Y:S02]  /*3eb0*/  LEA R9, R16, R9, 0x7 ;  /* 0x0000000910097211 */ /* 0x000fe400078e38ff */
[----:B----4-:R-:W-:Y:S02]  /*3ec0*/  IADD3 R6, P0, PT, R2, UR10, RZ ;  /* 0x0000000a02067c10 */ /* 0x010fe4000ff1e0ff */
[----:B------:R-:W-:Y:S02]  /*3ed0*/  IADD3 R4, PT, PT, R9, 0x10, R4 ;  /* 0x0000001009047810 */ /* 0x000fe40007ffe004 */
[----:B------:R-:W-:-:S02]  /*3ee0*/  LOP3.LUT R9, R8, 0x18, RZ, 0xc0, !PT ;  /* 0x0000001808097812 */ /* 0x000fc400078ec0ff */
[----:B------:R-:W-:Y:S02]  /*3ef0*/  IADD3.X R3, PT, PT, R3, UR11, RZ, P0, !PT ;  /* 0x0000000b03037c10 */ /* 0x000fe400087fe4ff */
[C---:B------:R-:W-:Y:S02]  /*3f00*/  LEA R9, R16.reuse, R9, 0x5 ;  /* 0x0000000910097211 */ /* 0x040fe400078e28ff */
[----:B------:R-:W-:Y:S02]  /*3f10*/  IADD3 R2, PT, PT, R16, 0x1, RZ ;  /* 0x0000000110027810 */ /* 0x000fe40007ffe0ff */
[----:B------:R-:W-:Y:S02]  /*3f20*/  LOP3.LUT R0, R8, 0xf8, RZ, 0xc0, !PT ;  /* 0x000000f808007812 */ /* 0x000fe400078ec0ff */
[----:B------:R-:W-:Y:S02]  /*3f30*/  SHF.R.S32.HI R43, RZ, 0x1f, R42 ;  /* 0x0000001fff2b7819 */ /* 0x000fe4000001142a */
[----:B------:R-:W-:-:S07]  /*3f40*/  IADD3 R32, PT, PT, R9, 0x3, RZ ;  /* 0x0000000309207810 */ /* 0x000fce0007ffe0ff */
.L_x_20212:
[----:B------:R-:W-:Y:S01]  /*3f50*/  MOV R46, R6 ;  /* 0x00000006002e7202 */ /* 0x000fe20000000f00 */
[----:B-1----:R-:W1:Y:S01]  /*3f60*/  LDS.128 R8, [R4+-0x10] ;  /* 0xfffff00004087984 */ /* 0x002e620000000c00 */
[----:B------:R-:W-:-:S03]  /*3f70*/  MOV R47, R3 ;  /* 0x00000003002f7202 */ /* 0x000fc60000000f00 */
[----:B---3--:R-:W3:Y:S04]  /*3f80*/  LDS.128 R12, [R4] ;  /* 0x00000000040c7984 */ /* 0x008ee80000000c00 */
[----:B-----5:R-:W0:Y:S01]  /*3f90*/  LDG.E.CONSTANT R39, desc[UR6][R46.64] ;  /* 0x000000062e277981 */ /* 0x020e22000c1e9900 */
[----:B-1----:R-:W-:Y:S02]  /*3fa0*/  F2FP.F16.F32.PACK_AB R37, R9, R8 ;  /* 0x000000080925723e */ /* 0x002fe400000000ff */
[----:B------:R-:W-:Y:S01]  /*3fb0*/  F2FP.F16.F32.PACK_AB R36, R11, R10 ;  /* 0x0000000a0b24723e */ /* 0x000fe200000000ff */
[----:B------:R-:W-:Y:S01]  /*3fc0*/  BSSY.RECONVERGENT B1, `(.L_x_20182) ;  /* 0x000002a000017945 */ /* 0x000fe20003800200 */
[----:B---3--:R-:W-:Y:S01]  /*3fd0*/  F2FP.F16.F32.PACK_AB R40, R15, R14 ;  /* 0x0000000e0f28723e */ /* 0x008fe200000000ff */
[----:B0-----:R-:W-:-:S03]  /*3fe0*/  IMAD.WIDE R38, R39, UR9, R42 ;  /* 0x0000000927267c25 */ /* 0x001fc6000f8e022a */
[----:B------:R-:W-:Y:S02]  /*3ff0*/  IADD3 R8, P0, PT, R0, R38, RZ ;  /* 0x0000002600087210 */ /* 0x000fe40007f1e0ff */
[----:B------:R-:W-:Y:S02]  /*4000*/  IADD3 R38, PT, PT, R32, -0x3, RZ ;  /* 0xfffffffd20267810 */ /* 0x000fe40007ffe0ff */
[----:B------:R-:W-:Y:S02]  /*4010*/  IADD3.X R39, PT, PT, RZ, R39, RZ, P0, !PT ;  /* 0x00000027ff277210 */ /* 0x000fe400007fe4ff */
[C---:B--2-4-:R-:W-:Y:S02]  /*4020*/  LEA R44, P1, R8.reuse, UR4, 0x1 ;  /* 0x00000004082c7c11 */ /* 0x054fe4000f8208ff */
[----:B------:R-:W-:Y:S02]  /*4030*/  ISETP.NE.AND P0, PT, R35, -0x1, PT ;  /* 0xffffffff2300780c */ /* 0x000fe40003f05270 */
[----:B------:R-:W-:-:S02]  /*4040*/  LEA.HI.X R45, R8, UR5, R39, 0x1, P1 ;  /* 0x00000005082d7c11 */ /* 0x000fc400088f0c27 */
[----:B------:R-:W-:-:S03]  /*4050*/  F2FP.F16.F32.PACK_AB R39, R13, R12 ;  /* 0x0000000c0d27723e */ /* 0x000fc600000000ff */
[----:B------:R0:W5:Y:S06]  /*4060*/  LDG.E.128.CONSTANT R8, desc[UR6][R44.64] ;  /* 0x000000062c087981 */ /* 0x00016c000c1e9d00 */
[----:B------:R-:W-:Y:S05]  /*4070*/  @P0 BRA `(.L_x_20183) ;  /* 0x0000000000780947 */ /* 0x000fea0003800000 */
[C---:B------:R-:W-:Y:S02]  /*4080*/  IADD3 R12, PT, PT, R32.reuse, -0x1, RZ ;  /* 0xffffffff200c7810 */ /* 0x040fe40007ffe0ff */
[-C--:B------:R-:W-:Y:S02]  /*4090*/  ISETP.GE.AND P2, PT, R32, R41.reuse, PT ;  /* 0x000000292000720c */ /* 0x080fe40003f46270 */
[----:B------:R-:W-:Y:S02]  /*40a0*/  ISETP.GE.AND P1, PT, R12, R41, PT ;  /* 0x000000290c00720c */ /* 0x000fe40003f26270 */
[C---:B-----5:R-:W-:Y:S02]  /*40b0*/  PRMT R12, R9.reuse, 0x7632, R12 ;  /* 0x00007632090c7816 */ /* 0x060fe4000000000c */
[----:B------:R-:W-:Y:S02]  /*40c0*/  SEL R9, R9, RZ, !P1 ;  /* 0x000000ff09097207 */ /* 0x000fe40004800000 */
[----:B------:R-:W-:-:S04]  /*40d0*/  SEL R12, R12, RZ, !P2 ;  /* 0x000000ff0c0c7207 */ /* 0x000fc80005000000 */
[----:B------:R-:W-:Y:S01]  /*40e0*/  PRMT R9, R9, 0x5410, R12 ;  /* 0x0000541009097816 */ /* 0x000fe2000000000c */
[----:B------:R-:W-:-:S05]  /*40f0*/  VIADD R12, R32, 0x1 ;  /* 0x00000001200c7836 */ /* 0x000fca0000000000 */
        /* <DEDUP_REMOVED lines=22> */
.L_x_20183:
[----:B------:R-:W-:Y:S05]  /*4260*/  BSYNC.RECONVERGENT B1 ;  /* 0x0000000000017941 */ /* 0x000fea0003800200 */
.L_x_20182:
        /* <DEDUP_REMOVED lines=41> */
.L_x_20185:
[----:B------:R-:W-:Y:S05]  /*4500*/  BSYNC.RECONVERGENT B1 ;  /* 0x0000000000017941 */ /* 0x000fea0003800200 */
.L_x_20184:
        /* <DEDUP_REMOVED lines=19> */
[----:B------:R-:W-:Y:S01]  /*4640*/  ISETP.GE.AND P1, PT, R12, R41, PT ;  /* 0x000000290c00720c */ /* 0x000fe20003f26270 */
[----:B------:R-:W-:-:S05]  /*4650*/  VIADD R12, R32, 0x2 ;  /* 0x00000002200c7836 */ /* 0x000fca0000000000 */
        /* <DEDUP_REMOVED lines=20> */
.L_x_20187:
[----:B------:R-:W-:Y:S05]  /*47a0*/  BSYNC.RECONVERGENT B1 ;  /* 0x0000000000017941 */ /* 0x000fea0003800200 */
.L_x_20186:
        /* <DEDUP_REMOVED lines=41> */
.L_x_20189:
[----:B------:R-:W-:Y:S05]  /*4a40*/  BSYNC.RECONVERGENT B1 ;  /* 0x0000000000017941 */ /* 0x000fea0003800200 */
.L_x_20188:
        /* <DEDUP_REMOVED lines=41> */
.L_x_20191:
[----:B------:R-:W-:Y:S05]  /*4ce0*/  BSYNC.RECONVERGENT B1 ;  /* 0x0000000000017941 */ /* 0x000fea0003800200 */
.L_x_20190:
        /* <DEDUP_REMOVED lines=41> */
.L_x_20193:
[----:B------:R-:W-:Y:S05]  /*4f80*/  BSYNC.RECONVERGENT B1 ;  /* 0x0000000000017941 */ /* 0x000fea0003800200 */
.L_x_20192:
        /* <DEDUP_REMOVED lines=41> */
.L_x_20195:
[----:B------:R-:W-:Y:S05]  /*5220*/  BSYNC.RECONVERGENT B1 ;  /* 0x0000000000017941 */ /* 0x000fea0003800200 */
.L_x_20194:
        /* <DEDUP_REMOVED lines=41> */
.L_x_20197:
[----:B------:R-:W-:Y:S05]  /*54c0*/  BSYNC.RECONVERGENT B1 ;  /* 0x0000000000017941 */ /* 0x000fea0003800200 */
.L_x_20196:
        /* <DEDUP_REMOVED lines=41> */
.L_x_20199:
[----:B------:R-:W-:Y:S05]  /*5760*/  BSYNC.RECONVERGENT B1 ;  /* 0x0000000000017941 */ /* 0x000fea0003800200 */
.L_x_20198:
        /* <DEDUP_REMOVED lines=11> */
[C---:B------:R-:W-:Y:S01]  /*5820*/  VIADD R12, R32.reuse, 0xffffffff ;  /* 0xffffffff200c7836 */ /* 0x040fe20000000000 */
[----:B------:R-:W-:-:S04]  /*5830*/  ISETP.GE.AND P2, PT, R32, R41, PT ;  /* 0x000000292000720c */ /* 0x000fc80003f46270 */
        /* <DEDUP_REMOVED lines=28> */
.L_x_20201:
[----:B------:R-:W-:Y:S05]  /*5a00*/  BSYNC.RECONVERGENT B1 ;  /* 0x0000000000017941 */ /* 0x000fea0003800200 */
.L_x_20200:
        /* <DEDUP_REMOVED lines=41> */
.L_x_20203:
[----:B------:R-:W-:Y:S05]  /*5ca0*/  BSYNC.RECONVERGENT B1 ;  /* 0x0000000000017941 */ /* 0x000fea0003800200 */
.L_x_20202:
        /* <DEDUP_REMOVED lines=41> */
.L_x_20205:
[----:B------:R-:W-:Y:S05]  /*5f40*/  BSYNC.RECONVERGENT B1 ;  /* 0x0000000000017941 */ /* 0x000fea0003800200 */
.L_x_20204:
        /* <DEDUP_REMOVED lines=41> */
.L_x_20207:
[----:B------:R-:W-:Y:S05]  /*61e0*/  BSYNC.RECONVERGENT B1 ;  /* 0x0000000000017941 */ /* 0x000fea0003800200 */
.L_x_20206:
        /* <DEDUP_REMOVED lines=41> */
.L_x_20209:
[----:B------:R-:W-:Y:S05]  /*6480*/  BSYNC.RECONVERGENT B1 ;  /* 0x0000000000017941 */ /* 0x000fea0003800200 */
.L_x_20208:
        /* <DEDUP_REMOVED lines=11> */
[C---:B------:R-:W-:Y:S02]  /*6540*/  IADD3 R8, PT, PT, R32.reuse, -0x2, RZ ;  /* 0xfffffffe20087810 */ /* 0x040fe40007ffe0ff */
[----:B------:R-:W-:Y:S02]  /*6550*/  IADD3 R10, PT, PT, R32, -0x1, RZ ;  /* 0xffffffff200a7810 */ /* 0x000fe40007ffe0ff */
[-C--:B------:R-:W-:Y:S02]  /*6560*/  ISETP.GE.AND P3, PT, R8, R41.reuse, PT ;  /* 0x000000290800720c */ /* 0x080fe40003f66270 */
[----:B------:R-:W-:Y:S02]  /*6570*/  ISETP.GE.AND P0, PT, R10, R41, PT ;  /* 0x000000290a00720c */ /* 0x000fe40003f06270 */
[----:B------:R-:W-:Y:S02]  /*6580*/  PRMT R8, R12, 0x7632, R8 ;  /* 0x000076320c087816 */ /* 0x000fe40000000008 */
[----:B------:R-:W-:-:S02]  /*6590*/  IADD3 R10, PT, PT, R32, 0x3, RZ ;  /* 0x00000003200a7810 */ /* 0x000fc40007ffe0ff */
[-C--:B------:R-:W-:Y:S02]  /*65a0*/  ISETP.GE.AND P2, PT, R38, R41.reuse, PT ;  /* 0x000000292600720c */ /* 0x080fe40003f46270 */
[----:B------:R-:W-:Y:S02]  /*65b0*/  SEL R9, R8, RZ, !P3 ;  /* 0x000000ff08097207 */ /* 0x000fe40005800000 */
[----:B------:R-:W-:Y:S02]  /*65c0*/  ISETP.GE.AND P4, PT, R10, R41, PT ;  /* 0x000000290a00720c */ /* 0x000fe40003f86270 */
[----:B------:R-:W-:Y:S02]  /*65d0*/  SEL R12, R12, RZ, !P2 ;  /* 0x000000ff0c0c7207 */ /* 0x000fe40005000000 */
[C---:B------:R-:W-:Y:S02]  /*65e0*/  IADD3 R8, PT, PT, R32.reuse, 0x2, RZ ;  /* 0x0000000220087810 */ /* 0x040fe40007ffe0ff */
[----:B------:R-:W-:-:S02]  /*65f0*/  IADD3 R10, PT, PT, R32, 0x4, RZ ;  /* 0x00000004200a7810 */ /* 0x000fc40007ffe0ff */
[----:B------:R-:W-:Y:S02]  /*6600*/  IADD3 R38, PT, PT, R32, 0x1, RZ ;  /* 0x0000000120267810 */ /* 0x000fe40007ffe0ff */
        /* <DEDUP_REMOVED lines=17> */
.L_x_20211:
[----:B------:R-:W-:Y:S05]  /*6720*/  BSYNC.RECONVERGENT B1 ;  /* 0x0000000000017941 */ /* 0x000fea0003800200 */
.L_x_20210:
[----:B------:R-:W-:Y:S01]  /*6730*/  HMUL2 R13, R36, R13 ;  /* 0x0000000d240d7232 */ /* 0x000fe20000000000 */
        /* <DEDUP_REMOVED lines=9> */
[----:B------:R-:W-:-:S02]  /*67d0*/  IADD3 R4, PT, PT, R4, 0x200, RZ ;  /* 0x0000020004047810 */ /* 0x000fc40007ffe0ff */
[----:B------:R-:W-:Y:S02]  /*67e0*/  IADD3.X R3, PT, PT, RZ, R3, RZ, P1, !PT ;  /* 0x00000003ff037210 */ /* 0x000fe40000ffe4ff */
[--C-:B------:R-:W-:Y:S02]  /*67f0*/  HADD2.F32 R8, -RZ, R13.reuse.H0_H0 ;  /* 0x2000000dff087230 */ /* 0x100fe40000004100 */
[----:B------:R-:W-:-:S05]  /*6800*/  HADD2.F32 R13, -RZ, R13.H1_H1 ;  /* 0x3000000dff0d7230 */ /* 0x000fca0000004100 */
[----:B------:R-:W-:-:S04]  /*6810*/  FADD.FTZ R8, R8, R13 ;  /* 0x0000000d08087221 */ /* 0x000fc80000010000 */
[----:B------:R-:W-:Y:S01]  /*6820*/  FADD.FTZ R7, R8, R7 ;  /* 0x0000000708077221 */ /* 0x000fe20000010000 */
[----:B------:R-:W-:Y:S06]  /*6830*/  @!P0 BRA `(.L_x_20212) ;  /* 0xffffffd400c48947 */ /* 0x000fec000383ffff */
.L_x_20181:
[----:B0-2---:R-:W-:Y:S05]  /*6840*/  BSYNC.RECONVERGENT B0 ;  /* 0x0000000000007941 */ /* 0x005fea0003800200 */
.L_x_20180:
[----:B------:R-:W0:Y:S01]  /*6850*/  SHFL.BFLY PT, R0, R29, 0x2, 0x1f ;  /* 0x0c401f001d007f89 */ /* 0x000e2200000e0000 */
[----:B------:R-:W2:Y:S01]  /*6860*/  S2UR UR5, SR_CgaCtaId ;  /* 0x00000000000579c3 */ /* 0x000ea20000008800 */
[C---:B------:R-:W-:Y:S01]  /*6870*/  LOP3.LUT R32, R33.reuse, 0x3c0, RZ, 0xc0, !PT ;  /* 0x000003c021207812 */ /* 0x040fe200078ec0ff */
[----:B------:R-:W-:Y:S01]  /*6880*/  UMOV UR4, 0x400 ;  /* 0x0000040000047882 */ /* 0x000fe20000000000 */
[----:B-1----:R-:W1:Y:S01]  /*6890*/  SHFL.BFLY PT, R2, R17, 0x2, 0x1f ;  /* 0x0c401f0011027f89 */ /* 0x002e6200000e0000 */
[----:B------:R-:W-:Y:S01]  /*68a0*/  SHF.R.U32.HI R31, RZ, 0x2, R31 ;  /* 0x00000002ff1f7819 */ /* 0x000fe2000001161f */
[----:B------:R-:W-:Y:S01]  /*68b0*/  UIADD3 UR4, UPT, UPT, UR4, 0x110, URZ ;  /* 0x0000011004047890 */ /* 0x000fe2000fffe0ff */
[C---:B------:R-:W-:Y:S01]  /*68c0*/  LOP3.LUT R36, R33.reuse, 0x3e0, RZ, 0xc0, !PT ;  /* 0x000003e021247812 */ /* 0x040fe200078ec0ff */
[----:B------:R-:W3:Y:S01]  /*68d0*/  SHFL.BFLY PT, R5, R30, 0x2, 0x1f ;  /* 0x0c401f001e057f89 */ /* 0x000ee200000e0000 */
[----:B------:R-:W-:Y:S01]  /*68e0*/  BSSY.RECONVERGENT B0, `(.L_x_20213) ;  /* 0x0000055000007945 */ /* 0x000fe20003800200 */
[----:B------:R-:W-:Y:S01]  /*68f0*/  IMAD R16, R16, 0x78, R31 ;  /* 0x0000007810107824 */ /* 0x000fe200078e021f */
[C---:B------:R-:W-:Y:S01]  /*6900*/  LOP3.LUT P0, RZ, R33.reuse, 0x3c3, RZ, 0xc0, !PT ;  /* 0x000003c321ff7812 */ /* 0x040fe2000780c0ff */
[----:B------:R-:W4:Y:S01]  /*6910*/  SHFL.BFLY PT, R9, R28, 0x2, 0x1f ;  /* 0x0c401f001c097f89 */ /* 0x000f2200000e0000 */
[----:B------:R-:W-:-:S02]  /*6920*/  LOP3.LUT P1, RZ, R33, 0x3e3, RZ, 0xc0, !PT ;  /* 0x000003e321ff7812 */ /* 0x000fc4000782c0ff */
[----:B------:R-:W-:Y:S01]  /*6930*/  ISETP.GT.U32.AND P3, PT, R33, 0x1f, PT ;  /* 0x0000001f2100780c */ /* 0x000fe20003f64070 */
[----:B------:R-:W4:Y:S04]  /*6940*/  SHFL.BFLY PT, R4, R27, 0x2, 0x1f ;  /* 0x0c401f001b047f89 */ /* 0x000f2800000e0000 */
[----:B------:R-:W4:Y:S01]  /*6950*/  SHFL.BFLY PT, R11, R26, 0x2, 0x1f ;  /* 0x0c401f001a0b7f89 */ /* 0x000f2200000e0000 */
[----:B0-----:R-:W-:-:S03]  /*6960*/  FADD.FTZ R29, R0, R29 ;  /* 0x0000001d001d7221 */ /* 0x001fc60000010000 */
[----:B------:R-:W0:Y:S01]  /*6970*/  SHFL.BFLY PT, R6, R25, 0x2, 0x1f ;  /* 0x0c401f0019067f89 */ /* 0x000e2200000e0000 */
[----:B--2---:R-:W-:Y:S01]  /*6980*/  ULEA UR4, UR5, UR4, 0x18 ;  /* 0x0000000405047291 */ /* 0x004fe2000f8ec0ff */
[----:B-1----:R-:W-:Y:S02]  /*6990*/  FADD.FTZ R17, R2, R17 ;  /* 0x0000001102117221 */ /* 0x002fe40000010000 */
[----:B------:R-:W1:Y:S01]  /*69a0*/  SHFL.BFLY PT, R0, R7, 0x2, 0x1f ;  /* 0x0c401f0007007f89 */ /* 0x000e6200000e0000 */
[----:B------:R-:W-:Y:S01]  /*69b0*/  LOP3.LUT R2, R33, 0x3, RZ, 0xc0, !PT ;  /* 0x0000000321027812 */ /* 0x000fe200078ec0ff */
[----:B---3--:R-:W-:Y:S02]  /*69c0*/  FADD.FTZ R30, R5, R30 ;  /* 0x0000001e051e7221 */ /* 0x008fe40000010000 */
[----:B------:R-:W2:Y:S01]  /*69d0*/  SHFL.BFLY PT, R13, R24, 0x2, 0x1f ;  /* 0x0c401f00180d7f89 */ /* 0x000ea200000e0000 */
[----:B------:R-:W-:Y:S01]  /*69e0*/  ISETP.NE.AND P2, PT, R2, RZ, PT ;  /* 0x000000ff0200720c */ /* 0x000fe20003f45270 */
[----:B----4-:R-:W-:-:S02]  /*69f0*/  FADD.FTZ R28, R9, R28 ;  /* 0x0000001c091c7221 */ /* 0x010fc40000010000 */
[----:B------:R-:W3:Y:S01]  /*6a00*/  SHFL.BFLY PT, R8, R23, 0x2, 0x1f ;  /* 0x0c401f0017087f89 */ /* 0x000ee200000e0000 */
[----:B------:R-:W-:Y:S01]  /*6a10*/  ISETP.NE.OR P5, PT, R32, 0x40, P2 ;  /* 0x000000402000780c */ /* 0x000fe200017a5670 */
[----:B------:R-:W-:Y:S02]  /*6a20*/  FADD.FTZ R27, R4, R27 ;  /* 0x0000001b041b7221 */ /* 0x000fe40000010000 */
[----:B------:R-:W4:Y:S01]  /*6a30*/  SHFL.BFLY PT, R15, R22, 0x2, 0x1f ;  /* 0x0c401f00160f7f89 */ /* 0x000f2200000e0000 */
[----:B------:R-:W-:Y:S01]  /*6a40*/  ISETP.NE.OR P4, PT, R36, 0x20, P2 ;  /* 0x000000202400780c */ /* 0x000fe20001785670 */
[----:B------:R-:W-:Y:S02]  /*6a50*/  FADD.FTZ R26, R11, R26 ;  /* 0x0000001a0b1a7221 */ /* 0x000fe40000010000 */
[----:B------:R-:W4:Y:S04]  /*6a60*/  SHFL.BFLY PT, R10, R21, 0x2, 0x1f ;  /* 0x0c401f00150a7f89 */ /* 0x000f2800000e0000 */
        /* <DEDUP_REMOVED lines=20> */
[----:B------:R-:W-:Y:S02]  /*6bb0*/  LEA R7, R16, UR4, 0x2 ;  /* 0x0000000410077c11 */ /* 0x000fe4000f8e10ff */
        /* <DEDUP_REMOVED lines=17> */
[----:B----4-:R-:W-:Y:S01]  /*6cd0*/  FADD.FTZ R5, R22, R5 ;  /* 0x0000000516057221 */ /* 0x010fe20000010000 */
[----:B------:R-:W-:Y:S01]  /*6ce0*/  FADD.FTZ R4, R21, R4 ;  /* 0x0000000415047221 */ /* 0x000fe20000010000 */
[----:B0-----:R-:W-:Y:S01]  /*6cf0*/  FADD.FTZ R9, R20, R9 ;  /* 0x0000000914097221 */ /* 0x001fe20000010000 */
        /* <DEDUP_REMOVED lines=19> */
.L_x_20214:
[----:B------:R-:W-:Y:S05]  /*6e30*/  BSYNC.RECONVERGENT B0 ;  /* 0x0000000000007941 */ /* 0x000fea0003800200 */
.L_x_20213:
        /* <DEDUP_REMOVED lines=33> */
.L_x_20216:
[----:B------:R-:W-:Y:S05]  /*7050*/  BSYNC.RECONVERGENT B0 ;  /* 0x0000000000007941 */ /* 0x000fea0003800200 */
.L_x_20215:
        /* <DEDUP_REMOVED lines=18> */
.L_x_20218:
[----:B------:R-:W-:Y:S05]  /*7180*/  BSYNC.RECONVERGENT B0 ;  /* 0x0000000000007941 */ /* 0x000fea0003800200 */
.L_x_20217:
        /* <DEDUP_REMOVED lines=22> */
[----:B------:R-:W-:Y:S01]  /*72f0*/  FADD.FTZ R26, R26, R15 ;  /* 0x0000000f1a1a7221 */ /* 0x000fe20000010000 */
        /* <DEDUP_REMOVED lines=10> */
.L_x_20220:
[----:B------:R-:W-:Y:S05]  /*73a0*/  BSYNC.RECONVERGENT B0 ;  /* 0x0000000000007941 */ /* 0x000fea0003800200 */
.L_x_20219:
        /* <DEDUP_REMOVED lines=22> */
[----:B0-----:R-:W-:Y:S01]  /*7510*/  UIMAD UR4, UR4, 0x78, URZ ;  /* 0x00000078040478a4 */ /* 0x001fe2000f8e02ff */
[----:B------:R-:W-:-:S02]  /*7520*/  F2FP.F16.F32.PACK_AB R0, RZ, R0 ;  /* 0x00000000ff00723e */ /* 0x000fc400000000ff */
[----:B------:R-:W-:-:S03]  /*7530*/  PRMT R3, R6, 0x7632, R3 ;  /* 0x0000763206037816 */ /* 0x000fc60000000003 */
[----:B------:R-:W-:-:S04]  /*7540*/  IADD3 R33, P0, P1, R33, UR4, R34 ;  /* 0x0000000421217c10 */ /* 0x000fc8000f91e022 */
[----:B------:R-:W-:Y:S02]  /*7550*/  IADD3.X R8, PT, PT, RZ, RZ, RZ, P0, P1 ;  /* 0x000000ffff087210 */ /* 0x000fe400007e24ff */
[----:B-1----:R-:W-:-:S04]  /*7560*/  LEA R10, P0, R33, UR8, 0x1 ;  /* 0x00000008210a7c11 */ /* 0x002fc8000f8008ff */
        /* <DEDUP_REMOVED lines=20> */
.L_x_20221:
        /* <DEDUP_REMOVED lines=13> */
.L_x_25953:


//--------------------- .text._ZN4vllm25paged_attention_v1_kernelIttLi112ELi32ELi128ELNS_18Fp8KVCacheDataTypeE0ELb0EEEvPT_PKS2_PKT0_S8_ifPKiSA_iPKfiiiSC_SC_iiiii --------------------------
	.section	.text._ZN4vllm25paged_attention_v1_kernelIttLi112ELi32ELi128ELNS_18Fp8KVCacheDataTypeE0ELb0EEEvPT_PKS2_PKT0_S8_ifPKiSA_iPKfiiiSC_SC_iiiii,"ax",@progbits
	.align	128
        .global         _ZN4vllm25paged_attention_v1_kernelIttLi112ELi32ELi128ELNS_18Fp8KVCacheDataTypeE0ELb0EEEvPT_PKS2_PKT0_S8_ifPKiSA_iPKfiiiSC_SC_iiiii
        .type           _ZN4vllm25paged_attention_v1_kernelIttLi112ELi32ELi128ELNS_18Fp8KVCacheDataTypeE0ELb0EEEvPT_PKS2_PKT0_S8_ifPKiSA_iPKfiiiSC_SC_iiiii,@function
        .size           _ZN4vllm25paged_attention_v1_kernelIttLi112ELi32ELi128ELNS_18Fp8KVCacheDataTypeE0ELb0EEEvPT_PKS2_PKT0_S8_ifPKiSA_iPKfiiiSC_SC_iiiii,(.L_x_25954 - _ZN4vllm25paged_attention_v1_kernelIttLi112ELi32ELi128ELNS_18Fp8KVCacheDataTypeE0ELb0EEEvPT_PKS2_PKT0_S8_ifPKiSA_iPKfiiiSC_SC_iiiii)
        .other          _ZN4vllm25paged_attention_v1_kernelIttLi112ELi32ELi128ELNS_18Fp8KVCacheDataTypeE0ELb0EEEvPT_PKS2_PKT0_S8_ifPKiSA_iPKfiiiSC_SC_iiiii,@"STO_CUDA_ENTRY STV_DEFAULT"
_ZN4vllm25paged_attention_v1_kernelIttLi112ELi32ELi128ELNS_18Fp8KVCacheDataTypeE0ELb0EEEvPT_PKS2_PKT0_S8_ifPKiSA_iPKfiiiSC_SC_iiiii:
.text._ZN4vllm25paged_attention_v1_kernelIttLi112ELi32ELi128ELNS_18Fp8KVCacheDataTypeE0ELb0EEEvPT_PKS2_PKT0_S8_ifPKiSA_iPKfiiiSC_SC_iiiii:
        /* <DEDUP_REMOVED lines=59> */
[----:B0-----:R-:W-:Y:S01]  /*03b0*/  MOV R8, RZ ;  /* 0x000000ff00087202 */ /* 0x001fe20000000f00 */
[----:B-1----:R-:W-:-:S04]  /*03c0*/  IMAD.MOV R10, RZ, RZ, -R9 ;  /* 0x000000ffff0a7224 */ /* 0x002fc800078e0a09 */
        /* <DEDUP_REMOVED lines=11> */
[----:B------:R-:W-:-:S04]  /*0480*/  @!P3 IADD3 R10, PT, PT, R10, -R13, RZ ;  /* 0x8000000d0a0ab210 */ /* 0x000fc80007ffe0ff */
[----:B------:R-:W-:Y:S02]  /*0490*/  ISETP.GE.U32.AND P2, PT, R10, R13, PT ;  /* 0x0000000d0a00720c */ /* 0x000fe40003f46070 */
[----:B------:R-:W-:Y:S02]  /*04a0*/  @!P1 MOV R10, 0x400 ;  /* 0x00000400000a9802 */ /* 0x000fe40000000f00 */
[----:B------:R-:W-:Y:S02]  /*04b0*/  @!P3 IADD3 R2, PT, PT, R2, 0x1, RZ ;  /* 0x000000010202b810 */ /* 0x000fe40007ffe0ff */
[----:B0-----:R-:W-:Y:S01]  /*04c0*/  @!P1 LEA R10, R11, R10, 0x18 ;  /* 0x0000000a0b0a9211 */ /* 0x001fe200078ec0ff */
[C---:B-1----:R-:W-:Y:S01]  /*04d0*/  @P0 IMAD.WIDE.U32 R8, R0.reuse, 0x4, R8 ;  /* 0x0000000400080825 */ /* 0x042fe200078e0008 */
[----:B------:R-:W-:Y:S02]  /*04e0*/  LOP3.LUT R0, R0, R3, RZ, 0x3c, !PT ;  /* 0x0000000300007212 */ /* 0x000fe400078e3cff */
[----:B------:R-:W-:-:S02]  /*04f0*/  SHF.R.U32.HI R40, RZ, 0x5, R33 ;  /* 0x00000005ff287819 */ /* 0x000fc40000011621 */
[----:B------:R0:W5:Y:S01]  /*0500*/  @P0 LDG.E.CONSTANT R39, desc[UR6][R8.64] ;  /* 0x0000000608270981 */ /* 0x000162000c1e9900 */
[----:B------:R-:W-:Y:S02]  /*0510*/  ISETP.GE.AND P4, PT, R0, RZ, PT ;  /* 0x000000ff0000720c */ /* 0x000fe40003f86270 */
[----:B------:R-:W-:Y:S02]  /*0520*/  ISETP.NE.AND P0, PT, R3, RZ, PT ;  /* 0x000000ff0300720c */ /* 0x000fe40003f05270 */
[----:B------:R-:W-:Y:S02]  /*0530*/  @P2 IADD3 R2, PT, PT, R2, 0x1, RZ ;  /* 0x0000000102022810 */ /* 0x000fe40007ffe0ff */
[----:B--2---:R-:W-:-:S04]  /*0540*/  IADD3 R12, PT, PT, R41, 0x1f, RZ ;  /* 0x0000001f290c7810 */ /* 0x004fc80007ffe0ff */
[----:B------:R-:W-:-:S04]  /*0550*/  SHF.R.S32.HI R11, RZ, 0x1f, R12 ;  /* 0x0000001fff0b7819 */ /* 0x000fc8000001140c */
[----:B------:R-:W-:-:S04]  /*0560*/  LEA.HI R11, R11, R12, RZ, 0x5 ;  /* 0x0000000c0b0b7211 */ /* 0x000fc800078f28ff */
[----:B------:R-:W-:-:S04]  /*0570*/  SHF.R.S32.HI R11, RZ, 0x5, R11 ;  /* 0x00000005ff0b7819 */ /* 0x000fc8000001140b */
[----:B------:R-:W-:Y:S02]  /*0580*/  ISETP.GE.AND P2, PT, R40, R11, PT ;  /* 0x0000000b2800720c */ /* 0x000fe40003f46270 */
[----:B------:R-:W-:Y:S02]  /*0590*/  MOV R0, R2 ;  /* 0x0000000200007202 */ /* 0x000fe40000000f00 */
[----:B------:R-:W-:Y:S01]  /*05a0*/  @!P1 LEA R10, R33, R10, 0x4 ;  /* 0x0000000a210a9211 */ /* 0x000fe200078e20ff */
[----:B------:R-:W-:Y:S02]  /*05b0*/  BSSY.RECONVERGENT B0, `(.L_x_20222) ;  /* 0x00001af000007945 */ /* 0x000fe40003800200 */
[----:B------:R-:W-:Y:S01]  /*05c0*/  @!P4 IMAD.MOV R0, RZ, RZ, -R0 ;  /* 0x000000ffff00c224 */ /* 0x000fe200078e0a00 */
        /* <DEDUP_REMOVED lines=18> */
[----:B------:R-:W-:Y:S02]  /*06f0*/  IADD3 R37, PT, PT, -R41, R4, RZ ;  /* 0x0000000429257210 */ /* 0x000fe40007ffe1ff */
[----:B------:R-:W-:-:S02]  /*0700*/  IADD3 R35, PT, PT, R4, 0x1, RZ ;  /* 0x0000000104237810 */ /* 0x000fc40007ffe0ff */
[----:B-1----:R-:W-:-:S04]  /*0710*/  LEA R7, R2, R7, 0x18 ;  /* 0x0000000702077211 */ /* 0x002fc800078ec0ff */
[----:B------:R-:W-:-:S07]  /*0720*/  LEA R36, R4, R7, 0x2 ;  /* 0x0000000704247211 */ /* 0x000fce00078e10ff */
.L_x_20224:
[----:B------:R-:W-:Y:S01]  /*0730*/  MOV R12, R32 ;  /* 0x00000020000c7202 */ /* 0x000fe20000000f00 */
[----:B------:R-:W-:-:S05]  /*0740*/  IMAD.MOV.U32 R13, RZ, RZ, R3 ;  /* 0x000000ffff0d7224 */ /* 0x000fca00078e0003 */
        /* <DEDUP_REMOVED lines=19> */
[----:B-1----:R-:W-:Y:S02]  /*0880*/  HADD2.F32 R43, -RZ, R24.H0_H0 ;  /* 0x20000018ff2b7230 */ /* 0x002fe40000004100 */
[----:B--2---:R-:W-:-:S05]  /*0890*/  HADD2.F32 R29, -RZ, R4.H0_H0 ;  /* 0x20000004ff1d7230 */ /* 0x004fca0000004100 */
[----:B------:R-:W-:Y:S01]  /*08a0*/  FMUL.FTZ R30, R28, R29 ;  /* 0x0000001d1c1e7220 */ /* 0x000fe20000410000 */
[----:B------:R-:W-:Y:S02]  /*08b0*/  HADD2.F32 R29, -RZ, R4.H1_H1 ;  /* 0x30000004ff1d7230 */ /* 0x000fe40000004100 */
[----:B------:R-:W-:Y:S02]  /*08c0*/  HADD2.F32 R4, -RZ, R21.H0_H0 ;  /* 0x20000015ff047230 */ /* 0x000fe40000004100 */
[----:B---3--:R-:W-:Y:S02]  /*08d0*/  HADD2.F32 R28, -RZ, R8.H0_H0 ;  /* 0x20000008ff1c7230 */ /* 0x008fe40000004100 */
[----:B------:R-:W-:Y:S01]  /*08e0*/  FMUL.FTZ R31, R20, R29 ;  /* 0x0000001d141f7220 */ /* 0x000fe20000410000 */
[----:B------:R-:W-:Y:S02]  /*08f0*/  HADD2.F32 R20, -RZ, R24.H1_H1 ;  /* 0x30000018ff147230 */ /* 0x000fe40000004100 */
[----:B------:R-:W-:-:S02]  /*0900*/  HADD2.F32 R29, -RZ, R8.H1_H1 ;  /* 0x30000008ff1d7230 */ /* 0x000fc40000004100 */
[----:B------:R-:W-:Y:S01]  /*0910*/  FFMA.FTZ R43, R43, R28, R30 ;  /* 0x0000001c2b2b7223 */ /* 0x000fe2000001001e */
[----:B------:R-:W-:Y:S02]  /*0920*/  HADD2.F32 R8, -RZ, R25.H0_H0 ;  /* 0x20000019ff087230 */ /* 0x000fe40000004100 */
[----:B------:R-:W-:Y:S02]  /*0930*/  HADD2.F32 R21, -RZ, R21.H1_H1 ;  /* 0x30000015ff157230 */ /* 0x000fe40000004100 */
[----:B------:R-:W-:Y:S01]  /*0940*/  FFMA.FTZ R20, R20, R29, R31 ;  /* 0x0000001d14147223 */ /* 0x000fe2000001001f */
[----:B------:R-:W-:Y:S02]  /*0950*/  HADD2.F32 R29, -RZ, R5.H0_H0 ;  /* 0x20000005ff1d7230 */ /* 0x000fe40000004100 */
[--C-:B------:R-:W-:Y:S02]  /*0960*/  HADD2.F32 R24, -RZ, R22.reuse.H0_H0 ;  /* 0x20000016ff187230 */ /* 0x100fe40000004100 */
[----:B------:R-:W-:-:S02]  /*0970*/  HADD2.F32 R22, -RZ, R22.H1_H1 ;  /* 0x30000016ff167230 */ /* 0x000fc40000004100 */
[----:B------:R-:W-:Y:S01]  /*0980*/  FMUL.FTZ R31, R4, R29 ;  /* 0x0000001d041f7220 */ /* 0x000fe20000410000 */
[----:B------:R-:W-:Y:S02]  /*0990*/  HADD2.F32 R29, -RZ, R9.H0_H0 ;  /* 0x20000009ff1d7230 */ /* 0x000fe40000004100 */
[----:B------:R-:W-:-:S03]  /*09a0*/  HADD2.F32 R4, -RZ, R5.H1_H1 ;  /* 0x30000005ff047230 */ /* 0x000fc60000004100 */
[----:B------:R-:W-:Y:S01]  /*09b0*/  FFMA.FTZ R8, R8, R29, R31 ;  /* 0x0000001d08087223 */ /* 0x000fe2000001001f */
[--C-:B------:R-:W-:Y:S02]  /*09c0*/  HADD2.F32 R31, -RZ, R6.reuse.H1_H1 ;  /* 0x30000006ff1f7230 */ /* 0x100fe40000004100 */
[----:B------:R-:W-:Y:S01]  /*09d0*/  FMUL.FTZ R5, R21, R4 ;  /* 0x0000000415057220 */ /* 0x000fe20000410000 */
[----:B------:R-:W-:Y:S02]  /*09e0*/  HADD2.F32 R29, -RZ, R6.H0_H0 ;  /* 0x20000006ff1d7230 */ /* 0x000fe40000004100 */
[----:B------:R-:W-:Y:S02]  /*09f0*/  HADD2.F32 R21, -RZ, R26.H0_H0 ;  /* 0x2000001aff157230 */ /* 0x000fe40000004100 */
[----:B------:R-:W-:Y:S01]  /*0a00*/  FMUL.FTZ R4, R22, R31 ;  /* 0x0000001f16047220 */ /* 0x000fe20000410000 */
[----:B------:R-:W-:Y:S02]  /*0a10*/  HADD2.F32 R22, -RZ, R25.H1_H1 ;  /* 0x30000019ff167230 */ /* 0x000fe40000004100 */
[----:B------:R-:W-:Y:S01]  /*0a20*/  FMUL.FTZ R6, R24, R29 ;  /* 0x0000001d18067220 */ /* 0x000fe20000410000 */
[----:B------:R-:W-:-:S02]  /*0a30*/  HADD2.F32 R25, -RZ, R9.H1_H1 ;  /* 0x30000009ff197230 */ /* 0x000fc40000004100 */
[----:B------:R-:W-:Y:S02]  /*0a40*/  HADD2.F32 R9, -RZ, R10.H0_H0 ;  /* 0x2000000aff097230 */ /* 0x000fe40000004100 */
[----:B------:R-:W-:Y:S02]  /*0a50*/  HADD2.F32 R29, -RZ, R26.H1_H1 ;  /* 0x3000001aff1d7230 */ /* 0x000fe40000004100 */
[----:B------:R-:W-:Y:S01]  /*0a60*/  FFMA.FTZ R25, R22, R25, R5 ;  /* 0x0000001916197223 */ /* 0x000fe20000010005 */
[----:B------:R-:W-:Y:S02]  /*0a70*/  HADD2.F32 R24, -RZ, R10.H1_H1 ;  /* 0x3000000aff187230 */ /* 0x000fe40000004100 */
[----:B------:R-:W-:-:S03]  /*0a80*/  FFMA.FTZ R10, R21, R9, R6 ;  /* 0x00000009150a7223 */ /* 0x000fc60000010006 */
[----:B------:R-:W-:Y:S02]  /*0a90*/  FFMA.FTZ R9, R29, R24, R4 ;  /* 0x000000181d097223 */ /* 0x000fe40000010004 */
[----:B------:R-:W2:Y:S01]  /*0aa0*/  LDG.E.128.CONSTANT R28, desc[UR6][R44.64+0x800] ;  /* 0x000800062c1c7981 */ /* 0x000ea2000c1e9d00 */
[----:B------:R-:W-:Y:S02]  /*0ab0*/  HADD2.F32 R4, -RZ, R23.H0_H0 ;  /* 0x20000017ff047230 */ /* 0x000fe40000004100 */
[----:B------:R-:W-:Y:S02]  /*0ac0*/  HADD2.F32 R5, -RZ, R7.H0_H0 ;  /* 0x20000007ff057230 */ /* 0x000fe40000004100 */
[----:B------:R-:W-:Y:S02]  /*0ad0*/  HADD2.F32 R23, -RZ, R23.H1_H1 ;  /* 0x30000017ff177230 */ /* 0x000fe40000004100 */
[----:B------:R-:W-:Y:S02]  /*0ae0*/  HADD2.F32 R26, -RZ, R27.H0_H0 ;  /* 0x2000001bff1a7230 */ /* 0x000fe40000004100 */
[----:B------:R-:W-:Y:S01]  /*0af0*/  FMUL.FTZ R21, R4, R5 ;  /* 0x0000000504157220 */ /* 0x000fe20000410000 */
[----:B------:R-:W-:-:S02]  /*0b00*/  HADD2.F32 R4, -RZ, R7.H1_H1 ;  /* 0x30000007ff047230 */ /* 0x000fc40000004100 */
[--C-:B------:R-:W-:Y:S02]  /*0b10*/  HADD2.F32 R5, -RZ, R11.reuse.H0_H0 ;  /* 0x2000000bff057230 */ /* 0x100fe40000004100 */
[----:B------:R-:W-:Y:S02]  /*0b20*/  HADD2.F32 R11, -RZ, R11.H1_H1 ;  /* 0x3000000bff0b7230 */ /* 0x000fe40000004100 */
[----:B------:R-:W-:Y:S01]  /*0b30*/  FMUL.FTZ R23, R23, R4 ;  /* 0x0000000417177220 */ /* 0x000fe20000410000 */
[----:B------:R-:W-:Y:S02]  /*0b40*/  HADD2.F32 R24, -RZ, R27.H1_H1 ;  /* 0x3000001bff187230 */ /* 0x000fe40000004100 */
[----:B------:R-:W-:Y:S02]  /*0b50*/  FFMA.FTZ R26, R26, R5, R21 ;  /* 0x000000051a1a7223 */ /* 0x000fe40000010015 */
[----:B------:R-:W0:Y:S01]  /*0b60*/  LDS.128 R4, [R42+0x20] ;  /* 0x000020002a047984 */ /* 0x000e220000000c00 */
[----:B------:R-:W-:Y:S01]  /*0b70*/  FFMA.FTZ R24, R24, R11, R23 ;  /* 0x0000000b18187223 */ /* 0x000fe20000010017 */
[----:B----4-:R-:W-:-:S02]  /*0b80*/  HADD2.F32 R11, -RZ, R12.H0_H0 ;  /* 0x2000000cff0b7230 */ /* 0x010fc40000004100 */
[----:B------:R-:W-:Y:S02]  /*0b90*/  HADD2.F32 R12, -RZ, R12.H1_H1 ;  /* 0x3000000cff0c7230 */ /* 0x000fe40000004100 */
[----:B0-----:R-:W-:-:S05]  /*0ba0*/  HADD2.F32 R22, -RZ, R4.H0_H0 ;  /* 0x20000004ff167230 */ /* 0x001fca0000004100 */
[----:B------:R-:W-:Y:S01]  /*0bb0*/  FFMA.FTZ R43, R22, R11, R43 ;  /* 0x0000000b162b7223 */ /* 0x000fe2000001002b */
[----:B------:R-:W-:Y:S02]  /*0bc0*/  HADD2.F32 R11, -RZ, R4.H1_H1 ;  /* 0x30000004ff0b7230 */ /* 0x000fe40000004100 */
[----:B------:R-:W-:-:S03]  /*0bd0*/  HADD2.F32 R4, -RZ, R13.H0_H0 ;  /* 0x2000000dff047230 */ /* 0x000fc60000004100 */
[----:B------:R-:W-:Y:S01]  /*0be0*/  FFMA.FTZ R12, R11, R12, R20 ;  /* 0x0000000c0b0c7223 */ /* 0x000fe20000010014 */
[----:B------:R-:W-:Y:S01]  /*0bf0*/  HADD2.F32 R11, -RZ, R5.H0_H0 ;  /* 0x20000005ff0b7230 */ /* 0x000fe20000004100 */
[----:B------:R-:W3:Y:S01]  /*0c00*/  LDG.E.128.CONSTANT R20, desc[UR6][R44.64+0xa00] ;  /* 0x000a00062c147981 */ /* 0x000ee2000c1e9d00 */
        /* <DEDUP_REMOVED lines=11> */
[----:B------:R-:W-:-:S05]  /*0cc0*/  HADD2.F32 R9, -RZ, R7.H0_H0 ;  /* 0x20000007ff097230 */ /* 0x000fca0000004100 */
[----:B------:R-:W-:Y:S02]  /*0cd0*/  FFMA.FTZ R26, R9, R8, R26 ;  /* 0x00000008091a7223 */ /* 0x000fe4000001001a */
[----:B------:R-:W0:Y:S01]  /*0ce0*/  LDS.128 R8, [R42+0x30] ;  /* 0x000030002a087984 */ /* 0x000e220000000c00 */
[----:B------:R-:W-:Y:S02]  /*0cf0*/  HADD2.F32 R15, -RZ, R15.H1_H1 ;  /* 0x3000000fff0f7230 */ /* 0x000fe40000004100 */
[----:B------:R-:W-:-:S05]  /*0d00*/  HADD2.F32 R7, -RZ, R7.H1_H1 ;  /* 0x30000007ff077230 */ /* 0x000fca0000004100 */
[----:B------:R-:W-:Y:S01]  /*0d10*/  FFMA.FTZ R24, R7, R15, R24 ;  /* 0x0000000f07187223 */ /* 0x000fe20000010018 */
[----:B------:R-:W-:Y:S02]  /*0d20*/  HADD2.F32 R7, -RZ, R16.H0_H0 ;  /* 0x20000010ff077230 */ /* 0x000fe40000004100 */
[----:B0-----:R-:W-:-:S05]  /*0d30*/  HADD2.F32 R14, -RZ, R8.H0_H0 ;  /* 0x20000008ff0e7230 */ /* 0x001fca0000004100 */
[----:B------:R-:W-:Y:S01]  /*0d40*/  FFMA.FTZ R43, R14, R7, R43 ;  /* 0x000000070e2b7223 */ /* 0x000fe2000001002b */
[----:B------:R-:W-:Y:S02]  /*0d50*/  HADD2.F32 R7, -RZ, R8.H1_H1 ;  /* 0x30000008ff077230 */ /* 0x000fe40000004100 */
[----:B------:R-:W-:-:S05]  /*0d60*/  HADD2.F32 R8, -RZ, R16.H1_H1 ;  /* 0x30000010ff087230 */ /* 0x000fca0000004100 */
[----:B------:R-:W-:Y:S02]  /*0d70*/  FFMA.FTZ R8, R7, R8, R12 ;  /* 0x0000000807087223 */ /* 0x000fe4000001000c */
[----:B------:R-:W4:Y:S01]  /*0d80*/  LDG.E.128.CONSTANT R12, desc[UR6][R44.64+0xc00] ;  /* 0x000c00062c0c7981 */ /* 0x000f22000c1e9d00 */
[----:B------:R-:W-:Y:S02]  /*0d90*/  HADD2.F32 R7, -RZ, R9.H0_H0 ;  /* 0x20000009ff077230 */ /* 0x000fe40000004100 */
[--C-:B------:R-:W-:Y:S02]  /*0da0*/  HADD2.F32 R16, -RZ, R17.reuse.H0_H0 ;  /* 0x20000011ff107230 */ /* 0x100fe40000004100 */
[----:B------:R-:W-:-:S03]  /*0db0*/  HADD2.F32 R17, -RZ, R17.H1_H1 ;  /* 0x30000011ff117230 */ /* 0x000fc60000004100 */
[----:B------:R-:W-:Y:S01]  /*0dc0*/  FFMA.FTZ R16, R7, R16, R4 ;  /* 0x0000001007107223 */ /* 0x000fe20000010004 */
        /* <DEDUP_REMOVED lines=16> */
[----:B------:R-:W-:Y:S02]  /*0ed0*/  HADD2.F32 R27, -RZ, R5.H0_H0 ;  /* 0x20000005ff1b7230 */ /* 0x000fe40000004100 */
[----:B--2---:R-:W-:-:S05]  /*0ee0*/  HADD2.F32 R11, -RZ, R28.H0_H0 ;  /* 0x2000001cff0b7230 */ /* 0x004fca0000004100 */
[----:B------:R-:W-:Y:S01]  /*0ef0*/  FFMA.FTZ R43, R10, R11, R43 ;  /* 0x0000000b0a2b7223 */ /* 0x000fe2000001002b */
[----:B------:R-:W-:Y:S02]  /*0f00*/  HADD2.F32 R11, -RZ, R4.H1_H1 ;  /* 0x30000004ff0b7230 */ /* 0x000fe40000004100 */
[----:B------:R-:W-:-:S05]  /*0f10*/  HADD2.F32 R4, -RZ, R28.H1_H1 ;  /* 0x3000001cff047230 */ /* 0x000fca0000004100 */
[----:B------:R-:W-:Y:S01]  /*0f20*/  FFMA.FTZ R4, R11, R4, R8 ;  /* 0x000000040b047223 */ /* 0x000fe20000010008 */
[----:B------:R-:W-:Y:S02]  /*0f30*/  HADD2.F32 R8, -RZ, R5.H1_H1 ;  /* 0x30000005ff087230 */ /* 0x000fe40000004100 */
[--C-:B------:R-:W-:Y:S02]  /*0f40*/  HADD2.F32 R5, -RZ, R29.reuse.H0_H0 ;  /* 0x2000001dff057230 */ /* 0x100fe40000004100 */
        /* <DEDUP_REMOVED lines=8> */
[----:B------:R-:W-:Y:S01]  /*0fd0*/  HADD2.F32 R29, -RZ, R7.H0_H0 ;  /* 0x20000007ff1d7230 */ /* 0x000fe20000004100 */
[----:B------:R-:W2:Y:S01]  /*0fe0*/  LDG.E.128.CONSTANT R16, desc[UR6][R44.64+0xe00] ;  /* 0x000e00062c107981 */ /* 0x000ea2000c1e9d00 */
[----:B------:R-:W-:-:S02]  /*0ff0*/  HADD2.F32 R8, -RZ, R31.H0_H0 ;  /* 0x2000001fff087230 */ /* 0x000fc40000004100 */
[----:B------:R-:W-:-:S03]  /*1000*/  FFMA.FTZ R6, R6, R30, R9 ;  /* 0x0000001e06067223 */ /* 0x000fc60000010009 */
[----:B------:R-:W-:Y:S02]  /*1010*/  FFMA.FTZ R29, R29, R8, R26 ;  /* 0x000000081d1d7223 */ /* 0x000fe4000001001a */
[----:B------:R-:W0:Y:S01]  /*1020*/  LDS.128 R8, [R42+0x50] ;  /* 0x000050002a087984 */ /* 0x000e220000000c00 */
[----:B------:R-:W-:Y:S02]  /*1030*/  HADD2.F32 R28, -RZ, R31.H1_H1 ;  /* 0x3000001fff1c7230 */ /* 0x000fe40000004100 */
[----:B------:R-:W-:-:S05]  /*1040*/  HADD2.F32 R7, -RZ, R7.H1_H1 ;  /* 0x30000007ff077230 */ /* 0x000fca0000004100 */
[----:B------:R-:W-:Y:S01]  /*1050*/  FFMA.FTZ R28, R7, R28, R24 ;  /* 0x0000001c071c7223 */ /* 0x000fe20000010018 */
[----:B---3--:R-:W-:Y:S02]  /*1060*/  HADD2.F32 R7, -RZ, R20.H0_H0 ;  /* 0x20000014ff077230 */ /* 0x008fe40000004100 */
[----:B0-----:R-:W-:-:S05]  /*1070*/  HADD2.F32 R24, -RZ, R8.H0_H0 ;  /* 0x20000008ff187230 */ /* 0x001fca0000004100 */
[----:B------:R-:W-:Y:S01]  /*1080*/  FFMA.FTZ R43, R24, R7, R43 ;  /* 0x00000007182b7223 */ /* 0x000fe2000001002b */
[----:B------:R-:W-:Y:S02]  /*1090*/  HADD2.F32 R7, -RZ, R8.H1_H1 ;  /* 0x30000008ff077230 */ /* 0x000fe40000004100 */
[----:B------:R-:W-:Y:S02]  /*10a0*/  HADD2.F32 R8, -RZ, R20.H1_H1 ;  /* 0x30000014ff087230 */ /* 0x000fe40000004100 */
[----:B------:R-:W-:-:S03]  /*10b0*/  HADD2.F32 R30, -RZ, R9.H1_H1 ;  /* 0x30000009ff1e7230 */ /* 0x000fc60000004100 */
[----:B------:R-:W-:Y:S01]  /*10c0*/  FFMA.FTZ R8, R7, R8, R4 ;  /* 0x0000000807087223 */ /* 0x000fe20000010004 */
[----:B------:R-:W-:Y:S02]  /*10d0*/  HADD2.F32 R4, -RZ, R9.H0_H0 ;  /* 0x20000009ff047230 */ /* 0x000fe40000004100 */
[--C-:B------:R-:W-:Y:S02]  /*10e0*/  HADD2.F32 R9, -RZ, R21.reuse.H0_H0 ;  /* 0x20000015ff097230 */ /* 0x100fe40000004100 */
[----:B------:R-:W-:Y:S02]  /*10f0*/  HADD2.F32 R21, -RZ, R21.H1_H1 ;  /* 0x30000015ff157230 */ /* 0x000fe40000004100 */
[----:B------:R-:W-:Y:S02]  /*1100*/  HADD2.F32 R31, -RZ, R22.H0_H0 ;  /* 0x20000016ff1f7230 */ /* 0x000fe40000004100 */
[----:B------:R-:W-:Y:S01]  /*1110*/  FFMA.FTZ R9, R4, R9, R27 ;  /* 0x0000000904097223 */ /* 0x000fe2000001001b */
[----:B------:R-:W-:-:S02]  /*1120*/  HADD2.F32 R4, -RZ, R10.H0_H0 ;  /* 0x2000000aff047230 */ /* 0x000fc40000004100 */
[----:B------:R-:W-:Y:S02]  /*1130*/  FFMA.FTZ R30, R30, R21, R25 ;  /* 0x000000151e1e7223 */ /* 0x000fe40000010019 */
[----:B------:R-:W3:Y:S01]  /*1140*/  LDG.E.128.CONSTANT R24, desc[UR6][R44.64+0x1000] ;  /* 0x001000062c187981 */ /* 0x000ee2000c1e9d00 */
        /* <DEDUP_REMOVED lines=9> */
[----:B------:R-:W-:-:S05]  /*11e0*/  HADD2.F32 R11, -RZ, R11.H1_H1 ;  /* 0x3000000bff0b7230 */ /* 0x000fca0000004100 */
[----:B------:R-:W-:Y:S01]  /*11f0*/  FFMA.FTZ R28, R11, R23, R28 ;  /* 0x000000170b1c7223 */ /* 0x000fe2000001001c */
[----:B----4-:R-:W-:Y:S02]  /*1200*/  HADD2.F32 R11, -RZ, R12.H0_H0 ;  /* 0x2000000cff0b7230 */ /* 0x010fe40000004100 */
[----:B0-----:R-:W-:-:S05]  /*1210*/  HADD2.F32 R20, -RZ, R4.H0_H0 ;  /* 0x20000004ff147230 */ /* 0x001fca0000004100 */
[----:B------:R-:W-:Y:S02]  /*1220*/  FFMA.FTZ R43, R20, R11, R43 ;  /* 0x0000000b142b7223 */ /* 0x000fe4000001002b */
[----:B------:R-:W4:Y:S01]  /*1230*/  LDG.E.128.CONSTANT R20, desc[UR6][R44.64+0x1200] ;  /* 0x001200062c147981 */ /* 0x000f22000c1e9d00 */
[----:B------:R-:W-:Y:S02]  /*1240*/  HADD2.F32 R11, -RZ, R4.H1_H1 ;  /* 0x30000004ff0b7230 */ /* 0x000fe40000004100 */
[----:B------:R-:W-:Y:S02]  /*1250*/  HADD2.F32 R4, -RZ, R12.H1_H1 ;  /* 0x3000000cff047230 */ /* 0x000fe40000004100 */
[----:B------:R-:W-:-:S03]  /*1260*/  HADD2.F32 R12, -RZ, R5.H0_H0 ;  /* 0x20000005ff0c7230 */ /* 0x000fc60000004100 */
[----:B------:R-:W-:Y:S01]  /*1270*/  FFMA.FTZ R4, R11, R4, R8 ;  /* 0x000000040b047223 */ /* 0x000fe20000010008 */
[----:B------:R-:W-:Y:S02]  /*1280*/  HADD2.F32 R8, -RZ, R13.H0_H0 ;  /* 0x2000000dff087230 */ /* 0x000fe40000004100 */
[----:B------:R-:W-:-:S03]  /*1290*/  HADD2.F32 R5, -RZ, R5.H1_H1 ;  /* 0x30000005ff057230 */ /* 0x000fc60000004100 */
[----:B------:R-:W-:Y:S01]  /*12a0*/  FFMA.FTZ R12, R12, R8, R9 ;  /* 0x000000080c0c7223 */ /* 0x000fe20000010009 */
[----:B------:R-:W-:Y:S02]  /*12b0*/  HADD2.F32 R8, -RZ, R6.H0_H0 ;  /* 0x20000006ff087230 */ /* 0x000fe40000004100 */
[----:B------:R-:W-:Y:S02]  /*12c0*/  HADD2.F32 R9, -RZ, R14.H0_H0 ;  /* 0x2000000eff097230 */ /* 0x000fe40000004100 */
[----:B------:R-:W-:-:S03]  /*12d0*/  HADD2.F32 R13, -RZ, R13.H1_H1 ;  /* 0x3000000dff0d7230 */ /* 0x000fc60000004100 */
[----:B------:R-:W-:Y:S01]  /*12e0*/  FFMA.FTZ R31, R8, R9, R31 ;  /* 0x00000009081f7223 */ /* 0x000fe2000001001f */
[----:B------:R-:W-:Y:S02]  /*12f0*/  HADD2.F32 R9, -RZ, R6.H1_H1 ;  /* 0x30000006ff097230 */ /* 0x000fe40000004100 */
[----:B------:R-:W-:Y:S01]  /*1300*/  FFMA.FTZ R5, R5, R13, R30 ;  /* 0x0000000d05057223 */ /* 0x000fe2000001001e */
[----:B------:R-:W-:Y:S02]  /*1310*/  HADD2.F32 R6, -RZ, R14.H1_H1 ;  /* 0x3000000eff067230 */ /* 0x000fe40000004100 */
[----:B------:R-:W-:Y:S02]  /*1320*/  HADD2.F32 R30, -RZ, R7.H0_H0 ;  /* 0x20000007ff1e7230 */ /* 0x000fe40000004100 */
        /* <DEDUP_REMOVED lines=20> */
[----:B------:R-:W-:Y:S01]  /*1470*/  FFMA.FTZ R9, R4, R9, R5 ;  /* 0x0000000904097223 */ /* 0x000fe20000010005 */
[----:B------:R-:W-:-:S02]  /*1480*/  HADD2.F32 R4, -RZ, R10.H0_H0 ;  /* 0x2000000aff047230 */ /* 0x000fc40000004100 */
[----:B------:R-:W-:Y:S02]  /*1490*/  HADD2.F32 R5, -RZ, R10.H1_H1 ;  /* 0x3000000aff057230 */ /* 0x000fe40000004100 */
[----:B------:R-:W-:Y:S02]  /*14a0*/  HADD2.F32 R18, -RZ, R18.H1_H1 ;  /* 0x30000012ff127230 */ /* 0x000fe40000004100 */
[----:B------:R-:W-:Y:S02]  /*14b0*/  HADD2.F32 R12, -RZ, R19.H0_H0 ;  /* 0x20000013ff0c7230 */ /* 0x000fe40000004100 */
[----:B------:R-:W-:Y:S01]  /*14c0*/  FFMA.FTZ R10, R4, R7, R31 ;  /* 0x00000007040a7223 */ /* 0x000fe2000001001f */
[----:B------:R-:W-:Y:S02]  /*14d0*/  FFMA.FTZ R31, R5, R18, R6 ;  /* 0x00000012051f7223 */ /* 0x000fe40000010006 */
[----:B------:R-:W0:Y:S01]  /*14e0*/  LDS.128 R4, [R42+0x80] ;  /* 0x000080002a047984 */ /* 0x000e220000000c00 */
[----:B------:R-:W-:-:S03]  /*14f0*/  FFMA.FTZ R30, R13, R12, R30 ;  /* 0x0000000c0d1e7223 */ /* 0x000fc6000001001e */
[----:B------:R-:W2:Y:S01]  /*1500*/  LDG.E.128.CONSTANT R12, desc[UR6][R44.64+0x1400] ;  /* 0x001400062c0c7981 */ /* 0x000ea2000c1e9d00 */
[----:B------:R-:W-:Y:S02]  /*1510*/  HADD2.F32 R18, -RZ, R11.H1_H1 ;  /* 0x3000000bff127230 */ /* 0x000fe40000004100 */
[----:B------:R-:W-:-:S05]  /*1520*/  HADD2.F32 R43, -RZ, R19.H1_H1 ;  /* 0x30000013ff2b7230 */ /* 0x000fca0000004100 */
[----:B------:R-:W-:Y:S01]  /*1530*/  FFMA.FTZ R43, R18, R43, R29 ;  /* 0x0000002b122b7223 */ /* 0x000fe2000001001d */
[----:B---3--:R-:W-:Y:S02]  /*1540*/  HADD2.F32 R17, -RZ, R24.H0_H0 ;  /* 0x20000018ff117230 */ /* 0x008fe40000004100 */
[----:B0-----:R-:W-:Y:S02]  /*1550*/  HADD2.F32 R11, -RZ, R4.H0_H0 ;  /* 0x20000004ff0b7230 */ /* 0x001fe40000004100 */
[----:B------:R-:W-:-:S03]  /*1560*/  HADD2.F32 R29, -RZ, R5.H0_H0 ;  /* 0x20000005ff1d7230 */ /* 0x000fc60000004100 */
[----:B------:R-:W-:Y:S01]  /*1570*/  FFMA.FTZ R28, R11, R17, R28 ;  /* 0x000000110b1c7223 */ /* 0x000fe2000001001c */
[----:B------:R-:W-:Y:S02]  /*1580*/  HADD2.F32 R11, -RZ, R4.H1_H1 ;  /* 0x30000004ff0b7230 */ /* 0x000fe40000004100 */
[----:B------:R-:W-:Y:S02]  /*1590*/  HADD2.F32 R4, -RZ, R5.H1_H1 ;  /* 0x30000005ff047230 */ /* 0x000fe40000004100 */
[----:B------:R-:W-:Y:S02]  /*15a0*/  HADD2.F32 R24, -RZ, R24.H1_H1 ;  /* 0x30000018ff187230 */ /* 0x000fe40000004100 */
[--C-:B------:R-:W-:Y:S02]  /*15b0*/  HADD2.F32 R5, -RZ, R25.reuse.H0_H0 ;  /* 0x20000019ff057230 */ /* 0x100fe40000004100 */
        /* <DEDUP_REMOVED lines=8> */
[----:B------:R-:W-:Y:S01]  /*1640*/  FFMA.FTZ R5, R5, R8, R10 ;  /* 0x0000000805057223 */ /* 0x000fe2000001000a */
[----:B------:R-:W-:Y:S01]  /*1650*/  HADD2.F32 R17, -RZ, R7.H0_H0 ;  /* 0x20000007ff117230 */ /* 0x000fe20000004100 */
[----:B------:R-:W0:Y:S01]  /*1660*/  LDS.128 R8, [R42+0x90] ;  /* 0x000090002a087984 */ /* 0x000e220000000c00 */
[----:B------:R-:W-:Y:S01]  /*1670*/  FFMA.FTZ R31, R6, R26, R31 ;  /* 0x0000001a061f7223 */ /* 0x000fe2000001001f */
[----:B------:R-:W-:-:S05]  /*1680*/  HADD2.F32 R6, -RZ, R27.H0_H0 ;  /* 0x2000001bff067230 */ /* 0x000fca0000004100 */
[----:B------:R-:W-:Y:S02]  /*1690*/  FFMA.FTZ R30, R17, R6, R30 ;  /* 0x00000006111e7223 */ /* 0x000fe4000001001e */
        /* <DEDUP_REMOVED lines=11> */
[----:B------:R-:W-:Y:S01]  /*1750*/  HADD2.F32 R7, -RZ, R21.H0_H0 ;  /* 0x20000015ff077230 */ /* 0x000fe20000004100 */
[----:B------:R-:W4:Y:S01]  /*1760*/  LDG.E.128.CONSTANT R24, desc[UR6][R44.64+0x1800] ;  /* 0x001800062c187981 */ /* 0x000f22000c1e9d00 */
[----:B------:R-:W-:Y:S02]  /*1770*/  HADD2.F32 R9, -RZ, R9.H1_H1 ;  /* 0x30000009ff097230 */ /* 0x000fe40000004100 */
[----:B------:R-:W-:Y:S02]  /*1780*/  HADD2.F32 R21, -RZ, R21.H1_H1 ;  /* 0x30000015ff157230 */ /* 0x000fe40000004100 */
[----:B------:R-:W-:-:S03]  /*1790*/  HADD2.F32 R46, -RZ, R10.H0_H0 ;  /* 0x2000000aff2e7230 */ /* 0x000fc60000004100 */
[----:B------:R-:W-:Y:S01]  /*17a0*/  FFMA.FTZ R9, R9, R21, R4 ;  /* 0x0000001509097223 */ /* 0x000fe20000010004 */
[----:B------:R-:W-:Y:S02]  /*17b0*/  HADD2.F32 R4, -RZ, R22.H0_H0 ;  /* 0x20000016ff047230 */ /* 0x000fe40000004100 */
[----:B------:R-:W-:-:S03]  /*17c0*/  FFMA.FTZ R29, R6, R7, R29 ;  /* 0x00000007061d7223 */ /* 0x000fc6000001001d */
[----:B------:R-:W-:Y:S02]  /*17d0*/  FFMA.FTZ R46, R46, R4, R5 ;  /* 0x000000042e2e7223 */ /* 0x000fe40000010005 */
[----:B------:R-:W4:Y:S01]  /*17e0*/  LDG.E.128.CONSTANT R4, desc[UR6][R44.64+0x1a00] ;  /* 0x001a00062c047981 */ /* 0x000f22000c1e9d00 */
        /* <DEDUP_REMOVED lines=11> */
[--C-:B--2---:R-:W-:Y:S02]  /*18a0*/  HADD2.F32 R10, -RZ, R12.reuse.H0_H0 ;  /* 0x2000000cff0a7230 */ /* 0x104fe40000004100 */
[----:B------:R-:W-:-:S03]  /*18b0*/  HADD2.F32 R12, -RZ, R12.H1_H1 ;  /* 0x3000000cff0c7230 */ /* 0x000fc60000004100 */
[----:B------:R-:W-:Y:S01]  /*18c0*/  FFMA.FTZ R28, R11, R10, R28 ;  /* 0x0000000a0b1c7223 */ /* 0x000fe2000001001c */
[----:B------:R-:W-:Y:S02]  /*18d0*/  HADD2.F32 R11, -RZ, R20.H1_H1 ;  /* 0x30000014ff0b7230 */ /* 0x000fe40000004100 */
[----:B------:R-:W-:Y:S02]  /*18e0*/  HADD2.F32 R10, -RZ, R13.H0_H0 ;  /* 0x2000000dff0a7230 */ /* 0x000fe40000004100 */
[--C-:B------:R-:W-:Y:S02]  /*18f0*/  HADD2.F32 R20, -RZ, R21.reuse.H1_H1 ;  /* 0x30000015ff147230 */ /* 0x100fe40000004100 */
[----:B------:R-:W-:Y:S01]  /*1900*/  FFMA.FTZ R12, R11, R12, R8 ;  /* 0x0000000c0b0c7223 */ /* 0x000fe20000010008 */
[----:B------:R-:W-:Y:S02]  /*1910*/  HADD2.F32 R8, -RZ, R21.H0_H0 ;  /* 0x20000015ff087230 */ /* 0x000fe40000004100 */
        /* <DEDUP_REMOVED lines=18> */
[--C-:B---3--:R-:W-:Y:S02]  /*1a40*/  HADD2.F32 R8, -RZ, R16.reuse.H0_H0 ;  /* 0x20000010ff087230 */ /* 0x108fe40000004100 */
[----:B------:R-:W-:-:S03]  /*1a50*/  HADD2.F32 R16, -RZ, R16.H1_H1 ;  /* 0x30000010ff107230 */ /* 0x000fc60000004100 */
[----:B------:R-:W-:Y:S02]  /*1a60*/  FFMA.FTZ R28, R13, R8, R28 ;  /* 0x000000080d1c7223 */ /* 0x000fe4000001001c */
[----:B------:R-:W-:Y:S02]  /*1a70*/  FFMA.FTZ R8, R15, R16, R12 ;  /* 0x000000100f087223 */ /* 0x000fe4000001000c */
[----:B------:R-:W0:Y:S01]  /*1a80*/  LDS.128 R12, [R42+0xc0] ;  /* 0x0000c0002a0c7984 */ /* 0x000e220000000c00 */
[----:B------:R-:W-:Y:S02]  /*1a90*/  HADD2.F32 R16, -RZ, R9.H0_H0 ;  /* 0x20000009ff107230 */ /* 0x000fe40000004100 */
[----:B------:R-:W-:Y:S02]  /*1aa0*/  HADD2.F32 R21, -RZ, R17.H0_H0 ;  /* 0x20000011ff157230 */ /* 0x000fe40000004100 */
[----:B------:R-:W-:Y:S02]  /*1ab0*/  HADD2.F32 R9, -RZ, R9.H1_H1 ;  /* 0x30000009ff097230 */ /* 0x000fe40000004100 */
[----:B------:R-:W-:-:S02]  /*1ac0*/  HADD2.F32 R17, -RZ, R17.H1_H1 ;  /* 0x30000011ff117230 */ /* 0x000fc40000004100 */
[----:B------:R-:W-:-:S03]  /*1ad0*/  FFMA.FTZ R29, R16, R21, R29 ;  /* 0x00000015101d7223 */ /* 0x000fc6000001001d */
[----:B------:R-:W-:Y:S02]  /*1ae0*/  FFMA.FTZ R9, R9, R17, R20 ;  /* 0x0000001109097223 */ /* 0x000fe40000010014 */
[----:B------:R-:W1:Y:S01]  /*1af0*/  LDS.128 R20, [R42+0xd0] ;  /* 0x0000d0002a147984 */ /* 0x000e620000000c00 */
[----:B------:R-:W-:Y:S02]  /*1b00*/  HADD2.F32 R17, -RZ, R10.H0_H0 ;  /* 0x2000000aff117230 */ /* 0x000fe40000004100 */
[----:B------:R-:W-:Y:S02]  /*1b10*/  HADD2.F32 R16, -RZ, R18.H0_H0 ;  /* 0x20000012ff107230 */ /* 0x000fe40000004100 */
[----:B------:R-:W-:Y:S02]  /*1b20*/  HADD2.F32 R10, -RZ, R10.H1_H1 ;  /* 0x3000000aff0a7230 */ /* 0x000fe40000004100 */
[----:B------:R-:W-:Y:S02]  /*1b30*/  HADD2.F32 R18, -RZ, R18.H1_H1 ;  /* 0x30000012ff127230 */ /* 0x000fe40000004100 */
[----:B------:R-:W-:Y:S01]  /*1b40*/  FFMA.FTZ R46, R17, R16, R46 ;  /* 0x00000010112e7223 */ /* 0x000fe2000001002e */
[----:B------:R-:W-:-:S02]  /*1b50*/  HADD2.F32 R16, -RZ, R19.H0_H0 ;  /* 0x20000013ff107230 */ /* 0x000fc40000004100 */
[----:B------:R-:W-:Y:S02]  /*1b60*/  HADD2.F32 R19, -RZ, R19.H1_H1 ;  /* 0x30000013ff137230 */ /* 0x000fe40000004100 */
[----:B------:R-:W-:Y:S01]  /*1b70*/  FFMA.FTZ R31, R10, R18, R31 ;  /* 0x000000120a1f7223 */ /* 0x000fe2000001001f */
[--C-:B------:R-:W-:Y:S02]  /*1b80*/  HADD2.F32 R10, -RZ, R11.reuse.H1_H1 ;  /* 0x3000000bff0a7230 */ /* 0x100fe40000004100 */
[----:B------:R-:W-:-:S03]  /*1b90*/  HADD2.F32 R17, -RZ, R11.H0_H0 ;  /* 0x2000000bff117230 */ /* 0x000fc60000004100 */
[----:B------:R-:W-:Y:S02]  /*1ba0*/  FFMA.FTZ R43, R10, R19, R43 ;  /* 0x000000130a2b7223 */ /* 0x000fe4000001002b */
[----:B------:R-:W-:Y:S01]  /*1bb0*/  FFMA.FTZ R30, R17, R16, R30 ;  /* 0x00000010111e7223 */ /* 0x000fe2000001001e */
[--C-:B----4-:R-:W-:Y:S02]  /*1bc0*/  HADD2.F32 R10, -RZ, R24.reuse.H0_H0 ;  /* 0x20000018ff0a7230 */ /* 0x110fe40000004100 */
[----:B------:R-:W-:Y:S02]  /*1bd0*/  HADD2.F32 R24, -RZ, R24.H1_H1 ;  /* 0x30000018ff187230 */ /* 0x000fe40000004100 */
[--C-:B0-----:R-:W-:Y:S02]  /*1be0*/  HADD2.F32 R17, -RZ, R12.reuse.H1_H1 ;  /* 0x3000000cff117230 */ /* 0x101fe40000004100 */
[----:B------:R-:W-:-:S03]  /*1bf0*/  HADD2.F32 R11, -RZ, R12.H0_H0 ;  /* 0x2000000cff0b7230 */ /* 0x000fc60000004100 */
[----:B------:R-:W-:Y:S01]  /*1c00*/  FFMA.FTZ R8, R17, R24, R8 ;  /* 0x0000001811087223 */ /* 0x000fe20000010008 */
[----:B------:R-:W-:Y:S02]  /*1c10*/  HADD2.F32 R17, -RZ, R25.H0_H0 ;  /* 0x20000019ff117230 */ /* 0x000fe40000004100 */
[----:B------:R-:W-:Y:S02]  /*1c20*/  HADD2.F32 R16, -RZ, R13.H1_H1 ;  /* 0x3000000dff107230 */ /* 0x000fe40000004100 */
[----:B------:R-:W-:Y:S02]  /*1c30*/  HADD2.F32 R25, -RZ, R25.H1_H1 ;  /* 0x30000019ff197230 */ /* 0x000fe40000004100 */
[----:B------:R-:W-:Y:S02]  /*1c40*/  HADD2.F32 R12, -RZ, R13.H0_H0 ;  /* 0x2000000dff0c7230 */ /* 0x000fe40000004100 */
[----:B------:R-:W-:Y:S01]  /*1c50*/  FFMA.FTZ R28, R11, R10, R28 ;  /* 0x0000000a0b1c7223 */ /* 0x000fe2000001001c */
[----:B------:R-:W-:-:S02]  /*1c60*/  HADD2.F32 R11, -RZ, R27.H0_H0 ;  /* 0x2000001bff0b7230 */ /* 0x000fc40000004100 */
[----:B------:R-:W-:Y:S01]  /*1c70*/  FFMA.FTZ R9, R16, R25, R9 ;  /* 0x0000001910097223 */ /* 0x000fe20000010009 */
[----:B------:R-:W-:Y:S02]  /*1c80*/  HADD2.F32 R10, -RZ, R27.H1_H1 ;  /* 0x3000001bff0a7230 */ /* 0x000fe40000004100 */
[----:B------:R-:W-:Y:S01]  /*1c90*/  FFMA.FTZ R29, R12, R17, R29 ;  /* 0x000000110c1d7223 */ /* 0x000fe2000001001d */
[----:B-1----:R-:W-:Y:S02]  /*1ca0*/  HADD2.F32 R27, -RZ, R20.H1_H1 ;  /* 0x30000014ff1b7230 */ /* 0x002fe40000004100 */
[----:B------:R-:W-:Y:S02]  /*1cb0*/  HADD2.F32 R16, -RZ, R4.H1_H1 ;  /* 0x30000004ff107230 */ /* 0x000fe40000004100 */
[----:B------:R-:W-:Y:S02]  /*1cc0*/  HADD2.F32 R13, -RZ, R26.H0_H0 ;  /* 0x2000001aff0d7230 */ /* 0x000fe40000004100 */
[----:B------:R-:W-:-:S02]  /*1cd0*/  HADD2.F32 R19, -RZ, R14.H0_H0 ;  /* 0x2000000eff137230 */ /* 0x000fc40000004100 */
[----:B------:R-:W-:Y:S02]  /*1ce0*/  HADD2.F32 R25, -RZ, R20.H0_H0 ;  /* 0x20000014ff197230 */ /* 0x000fe40000004100 */
[----:B------:R-:W-:Y:S02]  /*1cf0*/  HADD2.F32 R12, -RZ, R4.H0_H0 ;  /* 0x20000004ff0c7230 */ /* 0x000fe40000004100 */
[----:B------:R-:W-:Y:S02]  /*1d00*/  HADD2.F32 R26, -RZ, R26.H1_H1 ;  /* 0x3000001aff1a7230 */ /* 0x000fe40000004100 */
[----:B------:R-:W-:Y:S02]  /*1d10*/  HADD2.F32 R14, -RZ, R14.H1_H1 ;  /* 0x3000000eff0e7230 */ /* 0x000fe40000004100 */
[----:B------:R-:W-:Y:S01]  /*1d20*/  FFMA.FTZ R27, R27, R16, R8 ;  /* 0x000000101b1b7223 */ /* 0x000fe20000010008 */
[--C-:B------:R-:W-:Y:S02]  /*1d30*/  HADD2.F32 R17, -RZ, R15.reuse.H0_H0 ;  /* 0x2000000fff117230 */ /* 0x100fe40000004100 */
        /* <DEDUP_REMOVED lines=15> */
[----:B------:R-:W-:Y:S02]  /*1e30*/  HADD2.F32 R8, -RZ, R23.H0_H0 ;  /* 0x20000017ff087230 */ /* 0x000fe40000004100 */
[----:B------:R-:W-:Y:S01]  /*1e40*/  FFMA.FTZ R10, R10, R12, R13 ;  /* 0x0000000c0a0a7223 */ /* 0x000fe2000001000d */
[----:B------:R-:W-:Y:S01]  /*1e50*/  FADD.FTZ R13, R5, R14 ;  /* 0x0000000e050d7221 */ /* 0x000fe20000010000 */
[----:B------:R-:W-:Y:S02]  /*1e60*/  HADD2.F32 R5, -RZ, R7.H0_H0 ;  /* 0x20000007ff057230 */ /* 0x000fe40000004100 */
[----:B------:R-:W-:Y:S01]  /*1e70*/  FFMA.FTZ R11, R17, R11, R30 ;  /* 0x0000000b110b7223 */ /* 0x000fe2000001001e */
[----:B------:R-:W-:-:S02]  /*1e80*/  HADD2.F32 R9, -RZ, R22.H1_H1 ;  /* 0x30000016ff097230 */ /* 0x000fc40000004100 */
[----:B------:R-:W-:Y:S02]  /*1e90*/  HADD2.F32 R6, -RZ, R6.H1_H1 ;  /* 0x30000006ff067230 */ /* 0x000fe40000004100 */
[----:B------:R-:W-:Y:S01]  /*1ea0*/  FFMA.FTZ R5, R8, R5, R11 ;  /* 0x0000000508057223 */ /* 0x000fe2000001000b */
[----:B------:R-:W-:Y:S02]  /*1eb0*/  IADD3 R8, PT, PT, R41, 0x1f, RZ ;  /* 0x0000001f29087810 */ /* 0x000fe40007ffe0ff */
[----:B------:R-:W-:Y:S01]  /*1ec0*/  IADD3 R12, PT, PT, R37, 0x1, RZ ;  /* 0x00000001250c7810 */ /* 0x000fe20007ffe0ff */
[----:B------:R-:W-:Y:S01]  /*1ed0*/  FFMA.FTZ R6, R9, R6, R26 ;  /* 0x0000000609067223 */ /* 0x000fe2000001001a */
[----:B------:R-:W-:Y:S01]  /*1ee0*/  FADD.FTZ R13, R10, R13 ;  /* 0x0000000d0a0d7221 */ /* 0x000fe20000010000 */
[----:B------:R-:W-:Y:S02]  /*1ef0*/  SHF.R.S32.HI R9, RZ, 0x1f, R8 ;  /* 0x0000001fff097819 */ /* 0x000fe40000011408 */
[----:B------:R-:W-:Y:S01]  /*1f00*/  I2FP.F32.S32 R12, R12 ;  /* 0x0000000c000c7245 */ /* 0x000fe20000201400 */
[----:B------:R-:W-:-:S02]  /*1f10*/  HADD2.F32 R23, -RZ, R23.H1_H1 ;  /* 0x30000017ff177230 */ /* 0x000fc40000004100 */
[----:B------:R-:W-:Y:S01]  /*1f20*/  FADD.FTZ R6, R6, R13 ;  /* 0x0000000d06067221 */ /* 0x000fe20000010000 */
[----:B------:R-:W-:Y:S01]  /*1f30*/  HADD2.F32 R7, -RZ, R7.H1_H1 ;  /* 0x30000007ff077230 */ /* 0x000fe20000004100 */
[----:B------:R-:W-:Y:S01]  /*1f40*/  LEA.HI R9, R9, R8, RZ, 0x5 ;  /* 0x0000000809097211 */ /* 0x000fe200078f28ff */
[----:B-----5:R-:W-:Y:S01]  /*1f50*/  FMUL.FTZ R12, R12, R39 ;  /* 0x000000270c0c7220 */ /* 0x020fe20000410000 */
[----:B------:R-:W-:Y:S01]  /*1f60*/  FSETP.NEU.FTZ.AND P0, PT, R39, RZ, PT ;  /* 0x000000ff2700720b */ /* 0x000fe20003f1d000 */
[----:B------:R-:W-:Y:S01]  /*1f70*/  FADD.FTZ R5, R5, R6 ;  /* 0x0000000605057221 */ /* 0x000fe20000010000 */
[----:B------:R-:W-:Y:S01]  /*1f80*/  FFMA.FTZ R4, R23, R7, R4 ;  /* 0x0000000717047223 */ /* 0x000fe20000010004 */
[----:B------:R-:W-:Y:S02]  /*1f90*/  IADD3 R40, PT, PT, R40, 0x4, RZ ;  /* 0x0000000428287810 */ /* 0x000fe40007ffe0ff */
[----:B------:R-:W-:Y:S02]  /*1fa0*/  SHF.R.S32.HI R9, RZ, 0x5, R9 ;  /* 0x00000005ff097819 */ /* 0x000fe40000011409 */
[----:B------:R-:W-:Y:S01]  /*1fb0*/  IADD3 R6, PT, PT, R35, -0x1, RZ ;  /* 0xffffffff23067810 */ /* 0x000fe20007ffe0ff */
[----:B------:R-:W-:Y:S01]  /*1fc0*/  FADD.FTZ R4, R4, R5 ;  /* 0x0000000504047221 */ /* 0x000fe20000010000 */
[----:B------:R-:W-:-:S02]  /*1fd0*/  FSEL R7, R12, RZ, P0 ;  /* 0x000000ff0c077208 */ /* 0x000fc40000000000 */
        /* <DEDUP_REMOVED lines=12> */
.L_x_20223:
[----:B------:R-:W-:Y:S05]  /*20a0*/  BSYNC.RECONVERGENT B0 ;  /* 0x0000000000007941 */ /* 0x000fea0003800200 */
.L_x_20222:
        /* <DEDUP_REMOVED lines=15> */
[----:B------:R-:W1:Y:S02]  /*21a0*/  SHFL.BFLY PT, R8, R7, 0x1, 0x1f ;  /* 0x0c201f0007087f89 */ /* 0x000e6400000e0000 */
[----:B------:R-:W-:-:S05]  /*21b0*/  VIADD R9, R6, 0xe0 ;  /* 0x000000e006097836 */ /* 0x000fca0000000000 */
        /* <DEDUP_REMOVED lines=36> */
[----:B------:R-:W-:-:S07]  /*2400*/  IADD3 R11, PT, PT, RZ, -R11, RZ ;  /* 0x8000000bff0b7210 */ /* 0x000fce0007ffe0ff */
.L_x_20229:
        /* <DEDUP_REMOVED lines=11> */
.L_x_20228:
[----:B------:R-:W-:Y:S05]  /*24c0*/  BSYNC.RECONVERGENT B1 ;  /* 0x0000000000017941 */ /* 0x000fea0003800200 */
.L_x_20227:
        /* <DEDUP_REMOVED lines=12> */
.L_x_20232:
        /* <DEDUP_REMOVED lines=100> */
.L_x_20231:
[----:B------:R-:W-:Y:S05]  /*2bd0*/  BSYNC.RECONVERGENT B1 ;  /* 0x0000000000017941 */ /* 0x000fea0003800200 */
.L_x_20230:
        /* <DEDUP_REMOVED lines=55> */
.L_x_20234:
[----:B------:R-:W-:Y:S05]  /*2f50*/  BSYNC.RECONVERGENT B1 ;  /* 0x0000000000017941 */ /* 0x000fea0003800200 */
.L_x_20233:
        /* <DEDUP_REMOVED lines=26> */
.L_x_20226:
[----:B------:R-:W-:Y:S05]  /*3100*/  BSYNC.RECONVERGENT B0 ;  /* 0x0000000000007941 */ /* 0x000fea0003800200 */
.L_x_20225:
        /* <DEDUP_REMOVED lines=37> */
[----:B------:R-:W-:Y:S01]  /*3360*/  IADD3 R9, PT, PT, RZ, -R7, RZ ;  /* 0x80000007ff097210 */ /* 0x000fe20007ffe0ff */
[----:B------:R-:W-:Y:S01]  /*3370*/  IMAD R3, R33, 0x4, R12 ;  /* 0x0000000421037824 */ /* 0x000fe200078e020c */
[----:B------:R-:W-:-:S07]  /*3380*/  IADD3 R7, PT, PT, R10, R33, RZ ;  /* 0x000000210a077210 */ /* 0x000fce0007ffe0ff */
.L_x_20239:
[----:B------:R-:W0:Y:S01]  /*3390*/  LDS R11, [R3] ;  /* 0x00000000030b7984 */ /* 0x000e220000000800 */
[----:B------:R-:W-:-:S04]  /*33a0*/  IADD3 R9, PT, PT, R9, 0x1, RZ ;  /* 0x0000000109097810 */ /* 0x000fc80007ffe0ff */
[----:B------:R-:W-:Y:S01]  /*33b0*/  ISETP.NE.AND P0, PT, R9, RZ, PT ;  /* 0x000000ff0900720c */ /* 0x000fe20003f05270 */
[----:B0-----:R-:W-:-:S05]  /*33c0*/  FMUL.FTZ R10, R11, R2 ;  /* 0x000000020b0a7220 */ /* 0x001fca0000410000 */
[----:B------:R0:W-:Y:S02]  /*33d0*/  STS [R3], R10 ;  /* 0x0000000a03007388 */ /* 0x0001e40000000800 */
[----:B0-----:R-:W-:-:S05]  /*33e0*/  IADD3 R3, PT, PT, R3, 0x200, RZ ;  /* 0x0000020003037810 */ /* 0x001fca0007ffe0ff */
[----:B------:R-:W-:Y:S05]  /*33f0*/  @P0 BRA `(.L_x_20239) ;  /* 0xfffffffc00e40947 */ /* 0x000fea000383ffff */
.L_x_20238:
[----:B------:R-:W-:Y:S05]  /*3400*/  BSYNC.RECONVERGENT B1 ;  /* 0x0000000000017941 */ /* 0x000fea0003800200 */
.L_x_20237:
        /* <DEDUP_REMOVED lines=12> */
.L_x_20242:
        /* <DEDUP_REMOVED lines=20> */
[----:B-----5:R-:W3:Y:S01]  /*3610*/  LDS R39, [R3+0x1800] ;  /* 0x0018000003277984 */ /* 0x020ee20000000800 */
        /* <DEDUP_REMOVED lines=31> */
.L_x_20241:
[----:B------:R-:W-:Y:S05]  /*3810*/  BSYNC.RECONVERGENT B1 ;  /* 0x0000000000017941 */ /* 0x000fea0003800200 */
.L_x_20240:
        /* <DEDUP_REMOVED lines=31> */
.L_x_20244:
[----:B------:R-:W-:Y:S05]  /*3a10*/  BSYNC.RECONVERGENT B1 ;  /* 0x0000000000017941 */ /* 0x000fea0003800200 */
.L_x_20243:
        /* <DEDUP_REMOVED lines=14> */
.L_x_20236:
[----:B------:R-:W-:Y:S05]  /*3b00*/  BSYNC.RECONVERGENT B0 ;  /* 0x0000000000007941 */ /* 0x000fea0003800200 */
.L_x_20235:
        /* <DEDUP_REMOVED lines=13> */
[----:B0-----:R-:W-:Y:S01]  /*3be0*/  MOV R7, RZ ;  /* 0x000000ff00077202 */ /* 0x001fe20000000f00 */
[----:B------:R-:W-:Y:S06]  /*3bf0*/  @P0 BRA `(.L_x_20246) ;  /* 0x0000002800000947 */ /* 0x000fec0003800000 */
[----:B------:R-:W0:Y:S01]  /*3c00*/  LDCU UR12, c[0x0][0x3b8] ;  /* 0x00007700ff0c77ac */ /* 0x000e220008000800 */
[----:B-1----:R-:W-:Y:S01]  /*3c10*/  SHF.R.U32.HI R2, RZ, 0x3, R33 ;  /* 0x00000003ff027819 */ /* 0x002fe20000011621 */
[----:B------:R-:W-:Y:S01]  /*3c20*/  IMAD.IADD R31, R16, 0x1, -R5 ;  /* 0x00000001101f7824 */ /* 0x000fe200078e0a05 */
[----:B------:R-:W-:Y:S01]  /*3c30*/  MOV R3, RZ ;  /* 0x000000ff00037202 */ /* 0x000fe20000000f00 */
[----:B------:R-:W1:Y:S01]  /*3c40*/  LDCU UR8, c[0x0][0x3d0] ;  /* 0x00007a00ff0877ac */ /* 0x000e620008000800 */
[----:B------:R-:W-:Y:S02]  /*3c50*/  LOP3.LUT R2, R2, 0x7c, RZ, 0xc0, !PT ;  /* 0x0000007c02027812 */ /* 0x000fe400078ec0ff */
[----:B------:R-:W-:Y:S01]  /*3c60*/  SHF.L.U32 R8, R33, 0x5, RZ ;  /* 0x0000000521087819 */ /* 0x000fe200000006ff */
[----:B------:R-:W4:Y:S01]  /*3c70*/  LDCU.64 UR10, c[0x0][0x3a8] ;  /* 0x00007500ff0a77ac */ /* 0x000f220008000a00 */
[----:B------:R-:W-:Y:S02]  /*3c80*/  IADD3 R11, PT, PT, R6, 0x100, RZ ;  /* 0x00000100060b7810 */ /* 0x000fe40007ffe0ff */
[----:B------:R-:W-:-:S02]  /*3c90*/  MOV R29, RZ ;  /* 0x000000ff001d7202 */ /* 0x000fc40000000f00 */
[----:B------:R-:W-:Y:S01]  /*3ca0*/  LEA R4, R4, R11, 0x18 ;  /* 0x0000000b04047211 */ /* 0x000fe200078ec0ff */
[----:B0-----:R-:W-:-:S04]  /*3cb0*/  IMAD R9, R34, UR12, RZ ;  /* 0x0000000c22097c24 */ /* 0x001fc8000f8e02ff */
        /* <DEDUP_REMOVED lines=14> */
.L_x_20275:
[----:B------:R-:W-:Y:S01]  /*3da0*/  MOV R38, R6 ;  /* 0x0000000600267202 */ /* 0x000fe20000000f00 */
[----:B------:R-:W0:Y:S01]  /*3db0*/  LDS.128 R8, [R4+-0x10] ;  /* 0xfffff00004087984 */ /* 0x000e220000000c00 */
[----:B-----5:R-:W-:-:S03]  /*3dc0*/  MOV R39, R3 ;  /* 0x0000000300277202 */ /* 0x020fc60000000f00 */
[----:B-1----:R-:W1:Y:S04]  /*3dd0*/  LDS.128 R12, [R4] ;  /* 0x00000000040c7984 */ /* 0x002e680000000c00 */
[----:B--2-4-:R4:W2:Y:S01]  /*3de0*/  LDG.E.CONSTANT R37, desc[UR6][R38.64] ;  /* 0x0000000626257981 */ /* 0x0148a2000c1e9900 */
[----:B------:R-:W-:Y:S01]  /*3df0*/  BSSY.RECONVERGENT B1, `(.L_x_20247) ;  /* 0x000002d000017945 */ /* 0x000fe20003800200 */
[----:B----4-:R-:W-:Y:S02]  /*3e00*/  IADD3 R38, PT, PT, R32, -0x3, RZ ;  /* 0xfffffffd20267810 */ /* 0x010fe40007ffe0ff */
[----:B0-----:R-:W-:Y:S02]  /*3e10*/  F2FP.F16.F32.PACK_AB R10, R11, R10 ;  /* 0x0000000a0b0a723e */ /* 0x001fe400000000ff */
[----:B------:R-:W-:-:S02]  /*3e20*/  F2FP.F16.F32.PACK_AB R35, R9, R8 ;  /* 0x000000080923723e */ /* 0x000fc400000000ff */
[----:B-1----:R-:W-:Y:S01]  /*3e30*/  F2FP.F16.F32.PACK_AB R40, R15, R14 ;  /* 0x0000000e0f28723e */ /* 0x002fe200000000ff */
[----:B--2---:R-:W-:-:S03]  /*3e40*/  IMAD.WIDE R36, R37, UR9, R42 ;  /* 0x0000000925247c25 */ /* 0x004fc6000f8e022a */
[----:B------:R-:W-:-:S04]  /*3e50*/  IADD3 R36, P0, PT, R0, R36, RZ ;  /* 0x0000002400247210 */ /* 0x000fc80007f1e0ff */
[----:B------:R-:W-:Y:S02]  /*3e60*/  IADD3.X R37, PT, PT, RZ, R37, RZ, P0, !PT ;  /* 0x00000025ff257210 */ /* 0x000fe400007fe4ff */
[C---:B---3--:R-:W-:Y:S02]  /*3e70*/  LEA R44, P1, R36.reuse, UR4, 0x1 ;  /* 0x00000004242c7c11 */ /* 0x048fe4000f8208ff */
[----:B------:R-:W-:Y:S02]  /*3e80*/  ISETP.NE.AND P0, PT, R31, -0x1, PT ;  /* 0xffffffff1f00780c */ /* 0x000fe40003f05270 */
[----:B------:R-:W-:Y:S02]  /*3e90*/  LEA.HI.X R45, R36, UR5, R37, 0x1, P1 ;  /* 0x00000005242d7c11 */ /* 0x000fe400088f0c25 */
[----:B------:R-:W-:Y:S02]  /*3ea0*/  MOV R36, R10 ;  /* 0x0000000a00247202 */ /* 0x000fe40000000f00 */
[----:B------:R-:W-:Y:S01]  /*3eb0*/  F2FP.F16.F32.PACK_AB R37, R13, R12 ;  /* 0x0000000c0d25723e */ /* 0x000fe200000000ff */
        /* <DEDUP_REMOVED lines=18> */
[-C--:B------:R-:W-:Y:S02]  /*3fe0*/  ISETP.GE.AND P3, PT, R12, R41.reuse, PT ;  /* 0x000000290c00720c */ /* 0x080fe40003f66270 */
[----:B------:R-:W-:Y:S02]  /*3ff0*/  IADD3 R12, PT, PT, R32, 0x4, RZ ;  /* 0x00000004200c7810 */ /* 0x000fe40007ffe0ff */
[----:B------:R-:W-:Y:S02]  /*4000*/  PRMT R13, R11, 0x7632, R13 ;  /* 0x000076320b0d7816 */ /* 0x000fe4000000000d */
[-C--:B------:R-:W-:Y:S02]  /*4010*/  ISETP.GE.AND P4, PT, R12, R41.reuse, PT ;  /* 0x000000290c00720c */ /* 0x080fe40003f86270 */
[----:B------:R-:W-:Y:S02]  /*4020*/  IADD3 R12, PT, PT, R32, -0x2, RZ ;  /* 0xfffffffe200c7810 */ /* 0x000fe40007ffe0ff */
[----:B------:R-:W-:-:S02]  /*4030*/  ISETP.GE.AND P1, PT, R38, R41, PT ;  /* 0x000000292600720c */ /* 0x000fc40003f26270 */
[----:B------:R-:W-:Y:S02]  /*4040*/  ISETP.GE.AND P2, PT, R12, R41, PT ;  /* 0x000000290c00720c */ /* 0x000fe40003f46270 */
[C---:B------:R-:W-:Y:S02]  /*4050*/  PRMT R12, R8.reuse, 0x7632, R12 ;  /* 0x00007632080c7816 */ /* 0x040fe4000000000c */
[----:B------:R-:W-:Y:S02]  /*4060*/  SEL R14, R13, RZ, !P4 ;  /* 0x000000ff0d0e7207 */ /* 0x000fe40006000000 */
[----:B------:R-:W-:Y:S02]  /*4070*/  SEL R8, R8, RZ, !P1 ;  /* 0x000000ff08087207 */ /* 0x000fe40004800000 */
[----:B------:R-:W-:Y:S02]  /*4080*/  SEL R11, R11, RZ, !P3 ;  /* 0x000000ff0b0b7207 */ /* 0x000fe40005800000 */
[----:B------:R-:W-:-:S02]  /*4090*/  SEL R13, R12, RZ, !P2 ;  /* 0x000000ff0c0d7207 */ /* 0x000fc40005000000 */
[----:B------:R-:W-:Y:S02]  /*40a0*/  PRMT R11, R11, 0x5410, R14 ;  /* 0x000054100b0b7816 */ /* 0x000fe4000000000e */
[----:B------:R-:W-:-:S07]  /*40b0*/  PRMT R8, R8, 0x5410, R13 ;  /* 0x0000541008087816 */ /* 0x000fce000000000d */
.L_x_20248:
[----:B------:R-:W-:Y:S05]  /*40c0*/  BSYNC.RECONVERGENT B1 ;  /* 0x0000000000017941 */ /* 0x000fea0003800200 */
.L_x_20247:
        /* <DEDUP_REMOVED lines=41> */
.L_x_20250:
[----:B------:R-:W-:Y:S05]  /*4360*/  BSYNC.RECONVERGENT B1 ;  /* 0x0000000000017941 */ /* 0x000fea0003800200 */
.L_x_20249:
        /* <DEDUP_REMOVED lines=41> */
.L_x_20252:
[----:B------:R-:W-:Y:S05]  /*4600*/  BSYNC.RECONVERGENT B1 ;  /* 0x0000000000017941 */ /* 0x000fea0003800200 */
.L_x_20251:
        /* <DEDUP_REMOVED lines=41> */
.L_x_20254:
[----:B------:R-:W-:Y:S05]  /*48a0*/  BSYNC.RECONVERGENT B1 ;  /* 0x0000000000017941 */ /* 0x000fea0003800200 */
.L_x_20253:
        /* <DEDUP_REMOVED lines=41> */
.L_x_20256:
[----:B------:R-:W-:Y:S05]  /*4b40*/  BSYNC.RECONVERGENT B1 ;  /* 0x0000000000017941 */ /* 0x000fea0003800200 */
.L_x_20255:
        /* <DEDUP_REMOVED lines=30> */
[-C--:B------:R-:W-:Y:S01]  /*4d30*/  ISETP.GE.AND P4, PT, R12, R41.reuse, PT ;  /* 0x000000290c00720c */ /* 0x080fe20003f86270 */
[----:B------:R-:W-:Y:S01]  /*4d40*/  VIADD R12, R32, 0xfffffffe ;  /* 0xfffffffe200c7836 */ /* 0x000fe20000000000 */
[----:B------:R-:W-:Y:S02]  /*4d50*/  ISETP.GE.AND P1, PT, R38, R41, PT ;  /* 0x000000292600720c */ /* 0x000fe40003f26270 */
[----:B------:R-:W-:-:S02]  /*4d60*/  SEL R14, R13, RZ, !P4 ;  /* 0x000000ff0d0e7207 */ /* 0x000fc40006000000 */
[----:B------:R-:W-:Y:S02]  /*4d70*/  ISETP.GE.AND P2, PT, R12, R41, PT ;  /* 0x000000290c00720c */ /* 0x000fe40003f46270 */
[C---:B------:R-:W-:Y:S02]  /*4d80*/  PRMT R12, R8.reuse, 0x7632, R12 ;  /* 0x00007632080c7816 */ /* 0x040fe4000000000c */
[----:B------:R-:W-:Y:S02]  /*4d90*/  SEL R8, R8, RZ, !P1 ;  /* 0x000000ff08087207 */ /* 0x000fe40004800000 */
[----:B------:R-:W-:Y:S02]  /*4da0*/  SEL R11, R11, RZ, !P3 ;  /* 0x000000ff0b0b7207 */ /* 0x000fe40005800000 */
[----:B------:R-:W-:Y:S02]  /*4db0*/  SEL R13, R12, RZ, !P2 ;  /* 0x000000ff0c0d7207 */ /* 0x000fe40005000000 */
[----:B------:R-:W-:-:S02]  /*4dc0*/  PRMT R11, R11, 0x5410, R14 ;  /* 0x000054100b0b7816 */ /* 0x000fc4000000000e */
[----:B------:R-:W-:-:S07]  /*4dd0*/  PRMT R8, R8, 0x5410, R13 ;  /* 0x0000541008087816 */ /* 0x000fce000000000d */
.L_x_20258:
[----:B------:R-:W-:Y:S05]  /*4de0*/  BSYNC.RECONVERGENT B1 ;  /* 0x0000000000017941 */ /* 0x000fea0003800200 */
.L_x_20257:
        /* <DEDUP_REMOVED lines=41> */
.L_x_20260:
[----:B------:R-:W-:Y:S05]  /*5080*/  BSYNC.RECONVERGENT B1 ;  /* 0x0000000000017941 */ /* 0x000fea0003800200 */
.L_x_20259:
        /* <DEDUP_REMOVED lines=27> */
[-C--:B------:R-:W-:Y:S01]  /*5240*/  ISETP.GE.AND P3, PT, R12, R41.reuse, PT ;  /* 0x000000290c00720c */ /* 0x080fe20003f66270 */
[----:B------:R-:W-:Y:S01]  /*5250*/  VIADD R12, R32, 0x4 ;  /* 0x00000004200c7836 */ /* 0x000fe20000000000 */
[----:B------:R-:W-:Y:S02]  /*5260*/  PRMT R13, R11, 0x7632, R13 ;  /* 0x000076320b0d7816 */ /* 0x000fe4000000000d */
[-C--:B------:R-:W-:Y:S02]  /*5270*/  ISETP.GE.AND P1, PT, R38, R41.reuse, PT ;  /* 0x000000292600720c */ /* 0x080fe40003f26270 */
[----:B------:R-:W-:Y:S02]  /*5280*/  ISETP.GE.AND P4, PT, R12, R41, PT ;  /* 0x000000290c00720c */ /* 0x000fe40003f86270 */
[----:B------:R-:W-:Y:S02]  /*5290*/  IADD3 R12, PT, PT, R32, -0x2, RZ ;  /* 0xfffffffe200c7810 */ /* 0x000fe40007ffe0ff */
        /* <DEDUP_REMOVED lines=8> */
.L_x_20262:
[----:B------:R-:W-:Y:S05]  /*5320*/  BSYNC.RECONVERGENT B1 ;  /* 0x0000000000017941 */ /* 0x000fea0003800200 */
.L_x_20261:
        /* <DEDUP_REMOVED lines=41> */
.L_x_20264:
[----:B------:R-:W-:Y:S05]  /*55c0*/  BSYNC.RECONVERGENT B1 ;  /* 0x0000000000017941 */ /* 0x000fea0003800200 */
.L_x_20263:
        /* <DEDUP_REMOVED lines=21> */
[-C--:B------:R-:W-:Y:S02]  /*5720*/  ISETP.GE.AND P2, PT, R12, R41.reuse, PT ;  /* 0x000000290c00720c */ /* 0x080fe40003f46270 */
[C---:B------:R-:W-:Y:S02]  /*5730*/  PRMT R12, R10.reuse, 0x7632, R12 ;  /* 0x000076320a0c7816 */ /* 0x040fe4000000000c */
[----:B------:R-:W-:Y:S02]  /*5740*/  SEL R10, R10, RZ, !P1 ;  /* 0x000000ff0a0a7207 */ /* 0x000fe40004800000 */
[----:B------:R-:W-:Y:S01]  /*5750*/  SEL R13, R12, RZ, !P2 ;  /* 0x000000ff0c0d7207 */ /* 0x000fe20005000000 */
[----:B------:R-:W-:Y:S01]  /*5760*/  VIADD R12, R32, 0x3 ;  /* 0x00000003200c7836 */ /* 0x000fe20000000000 */
[----:B------:R-:W-:Y:S02]  /*5770*/  ISETP.GE.AND P1, PT, R38, R41, PT ;  /* 0x000000292600720c */ /* 0x000fe40003f26270 */
[----:B------:R-:W-:-:S02]  /*5780*/  PRMT R10, R10, 0x5410, R13 ;  /* 0x000054100a0a7816 */ /* 0x000fc4000000000d */
[-C--:B------:R-:W-:Y:S02]  /*5790*/  ISETP.GE.AND P3, PT, R12, R41.reuse, PT ;  /* 0x000000290c00720c */ /* 0x080fe40003f66270 */
[----:B------:R-:W-:Y:S02]  /*57a0*/  IADD3 R12, PT, PT, R32, 0x4, RZ ;  /* 0x00000004200c7810 */ /* 0x000fe40007ffe0ff */
[----:B------:R-:W-:Y:S02]  /*57b0*/  PRMT R13, R11, 0x7632, R13 ;  /* 0x000076320b0d7816 */ /* 0x000fe4000000000d */
        /* <DEDUP_REMOVED lines=10> */
.L_x_20266:
[----:B------:R-:W-:Y:S05]  /*5860*/  BSYNC.RECONVERGENT B1 ;  /* 0x0000000000017941 */ /* 0x000fea0003800200 */
.L_x_20265:
        /* <DEDUP_REMOVED lines=41> */
.L_x_20268:
[----:B------:R-:W-:Y:S05]  /*5b00*/  BSYNC.RECONVERGENT B1 ;  /* 0x0000000000017941 */ /* 0x000fea0003800200 */
.L_x_20267:
        /* <DEDUP_REMOVED lines=41> */
.L_x_20270:
[----:B------:R-:W-:Y:S05]  /*5da0*/  BSYNC.RECONVERGENT B1 ;  /* 0x0000000000017941 */ /* 0x000fea0003800200 */
.L_x_20269:
        /* <DEDUP_REMOVED lines=41> */
.L_x_20272:
[----:B------:R-:W-:Y:S05]  /*6040*/  BSYNC.RECONVERGENT B1 ;  /* 0x0000000000017941 */ /* 0x000fea0003800200 */
.L_x_20271:
        /* <DEDUP_REMOVED lines=11> */
[C---:B------:R-:W-:Y:S01]  /*6100*/  IADD3 R8, PT, PT, R32.reuse, -0x2, RZ ;  /* 0xfffffffe20087810 */ /* 0x040fe20007ffe0ff */
[----:B------:R-:W-:Y:S01]  /*6110*/  VIADD R10, R32, 0xffffffff ;  /* 0xffffffff200a7836 */ /* 0x000fe20000000000 */
[-C--:B------:R-:W-:Y:S02]  /*6120*/  ISETP.GE.AND P6, PT, R38, R41.reuse, PT ;  /* 0x000000292600720c */ /* 0x080fe40003fc6270 */
[----:B------:R-:W-:Y:S02]  /*6130*/  IADD3 R38, PT, PT, R32, 0x1, RZ ;  /* 0x0000000120267810 */ /* 0x000fe40007ffe0ff */
[-C--:B------:R-:W-:Y:S02]  /*6140*/  ISETP.GE.AND P2, PT, R8, R41.reuse, PT ;  /* 0x000000290800720c */ /* 0x080fe40003f46270 */
[----:B------:R-:W-:Y:S02]  /*6150*/  IADD3 R8, PT, PT, R32, 0x4, RZ ;  /* 0x0000000420087810 */ /* 0x000fe40007ffe0ff */
[----:B------:R-:W-:-:S02]  /*6160*/  ISETP.GE.AND P4, PT, R38, R41, PT ;  /* 0x000000292600720c */ /* 0x000fc40003f86270 */
[-C--:B------:R-:W-:Y:S02]  /*6170*/  ISETP.GE.AND P5, PT, R10, R41.reuse, PT ;  /* 0x000000290a00720c */ /* 0x080fe40003fa6270 */
[C---:B------:R-:W-:Y:S02]  /*6180*/  IADD3 R38, PT, PT, R32.reuse, 0x3, RZ ;  /* 0x0000000320267810 */ /* 0x040fe40007ffe0ff */
[----:B------:R-:W-:Y:S02]  /*6190*/  IADD3 R10, PT, PT, R32, 0x2, RZ ;  /* 0x00000002200a7810 */ /* 0x000fe40007ffe0ff */
[----:B------:R-:W-:Y:S02]  /*61a0*/  ISETP.GE.AND P0, PT, R8, R41, PT ;  /* 0x000000290800720c */ /* 0x000fe40003f06270 */
[C---:B------:R-:W-:Y:S02]  /*61b0*/  PRMT R8, R12.reuse, 0x7632, R8 ;  /* 0x000076320c087816 */ /* 0x040fe40000000008 */
[----:B------:R-:W-:-:S02]  /*61c0*/  SEL R12, R12, RZ, !P6 ;  /* 0x000000ff0c0c7207 */ /* 0x000fc40007000000 */
[-C--:B------:R-:W-:Y:S02]  /*61d0*/  ISETP.GE.AND P3, PT, R38, R41.reuse, PT ;  /* 0x000000292600720c */ /* 0x080fe40003f66270 */
[-C--:B------:R-:W-:Y:S02]  /*61e0*/  ISETP.GE.AND P6, PT, R32, R41.reuse, PT ;  /* 0x000000292000720c */ /* 0x080fe40003fc6270 */
[----:B------:R-:W-:Y:S02]  /*61f0*/  PRMT R9, R13, 0x7632, R9 ;  /* 0x000076320d097816 */ /* 0x000fe40000000009 */
[----:B------:R-:W-:Y:S02]  /*6200*/  ISETP.GE.AND P1, PT, R10, R41, PT ;  /* 0x000000290a00720c */ /* 0x000fe40003f26270 */
[----:B------:R-:W-:Y:S02]  /*6210*/  PRMT R11, R14, 0x7632, R11 ;  /* 0x000076320e0b7816 */ /* 0x000fe4000000000b */
[----:B------:R-:W-:-:S02]  /*6220*/  PRMT R38, R15, 0x7632, R38 ;  /* 0x000076320f267816 */ /* 0x000fc40000000026 */
[----:B------:R-:W-:Y:S02]  /*6230*/  SEL R10, R9, RZ, !P6 ;  /* 0x000000ff090a7207 */ /* 0x000fe40007000000 */
        /* <DEDUP_REMOVED lines=10> */
.L_x_20274:
[----:B------:R-:W-:Y:S05]  /*62e0*/  BSYNC.RECONVERGENT B1 ;  /* 0x0000000000017941 */ /* 0x000fea0003800200 */
.L_x_20273:
        /* <DEDUP_REMOVED lines=17> */
.L_x_20246:
[----:B--23--:R-:W-:Y:S05]  /*6400*/  BSYNC.RECONVERGENT B0 ;  /* 0x0000000000007941 */ /* 0x00cfea0003800200 */
.L_x_20245:
[----:B-1----:R-:W0:Y:S01]  /*6410*/  SHFL.BFLY PT, R2, R29, 0x2, 0x1f ;  /* 0x0c401f001d027f89 */ /* 0x002e2200000e0000 */
[----:B------:R-:W1:Y:S01]  /*6420*/  S2UR UR5, SR_CgaCtaId ;  /* 0x00000000000579c3 */ /* 0x000e620000008800 */
[----:B------:R-:W-:Y:S01]  /*6430*/  SHF.R.U32.HI R31, RZ, 0x2, R30 ;  /* 0x00000002ff1f7819 */ /* 0x000fe2000001161e */
[----:B------:R-:W-:Y:S01]  /*6440*/  UMOV UR4, 0x400 ;  /* 0x0000040000047882 */ /* 0x000fe20000000000 */
[----:B------:R-:W2:Y:S01]  /*6450*/  SHFL.BFLY PT, R3, R28, 0x2, 0x1f ;  /* 0x0c401f001c037f89 */ /* 0x000ea200000e0000 */
[C---:B------:R-:W-:Y:S01]  /*6460*/  LOP3.LUT R30, R33.reuse, 0x3c0, RZ, 0xc0, !PT ;  /* 0x000003c0211e7812 */ /* 0x040fe200078ec0ff */
[----:B------:R-:W-:Y:S01]  /*6470*/  UIADD3 UR4, UPT, UPT, UR4, 0x100, URZ ;  /* 0x0000010004047890 */ /* 0x000fe2000fffe0ff */
[----:B------:R-:W-:Y:S01]  /*6480*/  IMAD R16, R16, 0x70, R31 ;  /* 0x0000007010107824 */ /* 0x000fe200078e021f */
[----:B------:R-:W3:Y:S01]  /*6490*/  SHFL.BFLY PT, R4, R27, 0x2, 0x1f ;  /* 0x0c401f001b047f89 */ /* 0x000ee200000e0000 */
[C---:B------:R-:W-:Y:S01]  /*64a0*/  LOP3.LUT R32, R33.reuse, 0x3e0, RZ, 0xc0, !PT ;  /* 0x000003e021207812 */ /* 0x040fe200078ec0ff */
[----:B------:R-:W-:Y:S01]  /*64b0*/  BSSY.RECONVERGENT B0, `(.L_x_20276) ;  /* 0x000004f000007945 */ /* 0x000fe20003800200 */
[C---:B------:R-:W-:Y:S01]  /*64c0*/  LOP3.LUT P0, RZ, R33.reuse, 0x3c3, RZ, 0xc0, !PT ;  /* 0x000003c321ff7812 */ /* 0x040fe2000780c0ff */
[----:B------:R-:W4:Y:S01]  /*64d0*/  SHFL.BFLY PT, R5, R26, 0x2, 0x1f ;  /* 0x0c401f001a057f89 */ /* 0x000f2200000e0000 */
[----:B------:R-:W-:-:S02]  /*64e0*/  LOP3.LUT P1, RZ, R33, 0x3e3, RZ, 0xc0, !PT ;  /* 0x000003e321ff7812 */ /* 0x000fc4000782c0ff */
[C---:B------:R-:W-:Y:S01]  /*64f0*/  ISETP.GT.U32.AND P3, PT, R33.reuse, 0x1f, PT ;  /* 0x0000001f2100780c */ /* 0x040fe20003f64070 */
[----:B------:R-:W4:Y:S04]  /*6500*/  SHFL.BFLY PT, R6, R25, 0x2, 0x1f ;  /* 0x0c401f0019067f89 */ /* 0x000f2800000e0000 */
[----:B------:R-:W4:Y:S04]  /*6510*/  SHFL.BFLY PT, R9, R24, 0x2, 0x1f ;  /* 0x0c401f0018097f89 */ /* 0x000f2800000e0000 */
[----:B------:R-:W4:Y:S01]  /*6520*/  SHFL.BFLY PT, R8, R23, 0x2, 0x1f ;  /* 0x0c401f0017087f89 */ /* 0x000f2200000e0000 */
[----:B0-----:R-:W-:Y:S01]  /*6530*/  FADD.FTZ R29, R2, R29 ;  /* 0x0000001d021d7221 */ /* 0x001fe20000010000 */
[----:B------:R-:W-:Y:S01]  /*6540*/  LOP3.LUT R2, R33, 0x3, RZ, 0xc0, !PT ;  /* 0x0000000321027812 */ /* 0x000fe200078ec0ff */
[----:B-1----:R-:W-:Y:S01]  /*6550*/  ULEA UR4, UR5, UR4, 0x18 ;  /* 0x0000000405047291 */ /* 0x002fe2000f8ec0ff */
[----:B------:R-:W0:Y:S01]  /*6560*/  SHFL.BFLY PT, R11, R22, 0x2, 0x1f ;  /* 0x0c401f00160b7f89 */ /* 0x000e2200000e0000 */
[----:B--2---:R-:W-:Y:S01]  /*6570*/  FADD.FTZ R28, R3, R28 ;  /* 0x0000001c031c7221 */ /* 0x004fe20000010000 */
[----:B------:R-:W-:-:S02]  /*6580*/  ISETP.NE.AND P2, PT, R2, RZ, PT ;  /* 0x000000ff0200720c */ /* 0x000fc40003f45270 */
[----:B------:R-:W1:Y:S01]  /*6590*/  SHFL.BFLY PT, R10, R21, 0x2, 0x1f ;  /* 0x0c401f00150a7f89 */ /* 0x000e6200000e0000 */
[----:B---3--:R-:W-:Y:S01]  /*65a0*/  FADD.FTZ R27, R4, R27 ;  /* 0x0000001b041b7221 */ /* 0x008fe20000010000 */
[----:B------:R-:W-:Y:S02]  /*65b0*/  ISETP.NE.OR P5, PT, R30, 0x40, P2 ;  /* 0x000000401e00780c */ /* 0x000fe400017a5670 */
[----:B------:R-:W2:Y:S01]  /*65c0*/  SHFL.BFLY PT, R13, R20, 0x2, 0x1f ;  /* 0x0c401f00140d7f89 */ /* 0x000ea200000e0000 */
[----:B----4-:R-:W-:Y:S01]  /*65d0*/  FADD.FTZ R26, R5, R26 ;  /* 0x0000001a051a7221 */ /* 0x010fe20000010000 */
[----:B------:R-:W-:Y:S02]  /*65e0*/  LEA R16, R16, UR4, 0x2 ;  /* 0x0000000410107c11 */ /* 0x000fe4000f8e10ff */
[----:B------:R-:W3:Y:S01]  /*65f0*/  SHFL.BFLY PT, R12, R19, 0x2, 0x1f ;  /* 0x0c401f00130c7f89 */ /* 0x000ee200000e0000 */
[----:B------:R-:W-:Y:S01]  /*6600*/  FADD.FTZ R25, R6, R25 ;  /* 0x0000001906197221 */ /* 0x000fe20000010000 */
[----:B------:R-:W-:-:S02]  /*6610*/  ISETP.NE.OR P4, PT, R32, 0x20, P2 ;  /* 0x000000202000780c */ /* 0x000fc40001785670 */
[----:B------:R-:W4:Y:S01]  /*6620*/  SHFL.BFLY PT, R15, R18, 0x2, 0x1f ;  /* 0x0c401f00120f7f89 */ /* 0x000f2200000e0000 */
[----:B------:R-:W-:-:S03]  /*6630*/  FADD.FTZ R24, R9, R24 ;  /* 0x0000001809187221 */ /* 0x000fc60000010000 */
[----:B------:R-:W4:Y:S01]  /*6640*/  SHFL.BFLY PT, R14, R17, 0x2, 0x1f ;  /* 0x0c401f00110e7f89 */ /* 0x000f2200000e0000 */
[----:B------:R-:W-:-:S03]  /*6650*/  FADD.FTZ R23, R8, R23 ;  /* 0x0000001708177221 */ /* 0x000fc60000010000 */
[----:B------:R-:W4:Y:S01]  /*6660*/  SHFL.BFLY PT, R0, R7, 0x2, 0x1f ;  /* 0x0c401f0007007f89 */ /* 0x000f2200000e0000 */
        /* <DEDUP_REMOVED lines=28> */
[----:B0-----:R-:W-:Y:S01]  /*6830*/  FADD.FTZ R22, R22, R9 ;  /* 0x0000000916167221 */ /* 0x001fe20000010000 */
[----:B------:R-:W-:Y:S01]  /*6840*/  BAR.SYNC.DEFER_BLOCKING 0x0 ;  /* 0x0000000000007b1d */ /* 0x000fe20000010000 */
[----:B-1----:R-:W-:Y:S01]  /*6850*/  FADD.FTZ R4, R21, R4 ;  /* 0x0000000415047221 */ /* 0x002fe20000010000 */
[----:B--2---:R-:W-:Y:S01]  /*6860*/  FADD.FTZ R7, R20, R7 ;  /* 0x0000000714077221 */ /* 0x004fe20000010000 */
[----:B---3--:R-:W-:Y:S01]  /*6870*/  FADD.FTZ R19, R19, R14 ;  /* 0x0000000e13137221 */ /* 0x008fe20000010000 */
[----:B----4-:R-:W-:Y:S01]  /*6880*/  FADD.FTZ R18, R18, R5 ;  /* 0x0000000512127221 */ /* 0x010fe20000010000 */
[----:B------:R-:W-:Y:S01]  /*6890*/  FADD.FTZ R2, R17, R2 ;  /* 0x0000000211027221 */ /* 0x000fe20000010000 */
        /* <DEDUP_REMOVED lines=16> */
.L_x_20277:
[----:B------:R-:W-:Y:S05]  /*69a0*/  BSYNC.RECONVERGENT B0 ;  /* 0x0000000000007941 */ /* 0x000fea0003800200 */
.L_x_20276:
        /* <DEDUP_REMOVED lines=31> */
.L_x_20279:
[----:B------:R-:W-:Y:S05]  /*6ba0*/  BSYNC.RECONVERGENT B0 ;  /* 0x0000000000007941 */ /* 0x000fea0003800200 */
.L_x_20278:
        /* <DEDUP_REMOVED lines=17> */
.L_x_20281:
[----:B------:R-:W-:Y:S05]  /*6cc0*/  BSYNC.RECONVERGENT B0 ;  /* 0x0000000000007941 */ /* 0x000fea0003800200 */
.L_x_20280:
        /* <DEDUP_REMOVED lines=20> */
[----:B----4-:R-:W-:Y:S01]  /*6e10*/  FADD.FTZ R26, R26, R9 ;  /* 0x000000091a1a7221 */ /* 0x010fe20000010000 */
        /* <DEDUP_REMOVED lines=10> */
.L_x_20283:
[----:B------:R-:W-:Y:S05]  /*6ec0*/  BSYNC.RECONVERGENT B0 ;  /* 0x0000000000007941 */ /* 0x000fea0003800200 */
.L_x_20282:
        /* <DEDUP_REMOVED lines=46> */
.L_x_20284:
        /* <DEDUP_REMOVED lines=13> */
.L_x_25954:


//--------------------- .text._ZN4vllm25paged_attention_v1_kernelIttLi96ELi32ELi128ELNS_18Fp8KVCacheDataTypeE0ELb0EEEvPT_PKS2_PKT0_S8_ifPKiSA_iPKfiiiSC_SC_iiiii --------------------------
	.section	.text._ZN4vllm25paged_attention_v1_kernelIttLi96ELi32ELi128ELNS_18Fp8KVCacheDataTypeE0ELb0EEEvPT_PKS2_PKT0_S8_ifPKiSA_iPKfiiiSC_SC_iiiii,"ax",@progbits
	.align	128
        .global         _ZN4vllm25paged_attention_v1_kernelIttLi96ELi32ELi128ELNS_18Fp8KVCacheDataTypeE0ELb0EEEvPT_PKS2_PKT0_S8_ifPKiSA_iPKfiiiSC_SC_iiiii
        .type           _ZN4vllm25paged_attention_v1_kernelIttLi96ELi32ELi128ELNS_18Fp8KVCacheDataTypeE0ELb0EEEvPT_PKS2_PKT0_S8_ifPKiSA_iPKfiiiSC_SC_iiiii,@function
        .size           _ZN4vllm25paged_attention_v1_kernelIttLi96ELi32ELi128ELNS_18Fp8KVCacheDataTypeE0ELb0EEEvPT_PKS2_PKT0_S8_ifPKiSA_iPKfiiiSC_SC_iiiii,(.L_x_25955 - _ZN4vllm25paged_attention_v1_kernelIttLi96ELi32ELi128ELNS_18Fp8KVCacheDataTypeE0ELb0EEEvPT_PKS2_PKT0_S8_ifPKiSA_iPKfiiiSC_SC_iiiii)
        .other          _ZN4vllm25paged_attention_v1_kernelIttLi96ELi32ELi128ELNS_18Fp8KVCacheDataTypeE0ELb0EEEvPT_PKS2_PKT0_S8_ifPKiSA_iPKfiiiSC_SC_iiiii,@"STO_CUDA_ENTRY STV_DEFAULT"
_ZN4vllm25paged_attention_v1_kernelIttLi96ELi32ELi128ELNS_18Fp8KVCacheDataTypeE0ELb0EEEvPT_PKS2_PKT0_S8_ifPKiSA_iPKfiiiSC_SC_iiiii:
.text._ZN4vllm25paged_attention_v1_kernelIttLi96ELi32ELi128ELNS_18Fp8KVCacheDataTypeE0ELb0EEEvPT_PKS2_PKT0_S8_ifPKiSA_iPKfiiiSC_SC_iiiii:
        /* <DEDUP_REMOVED lines=8> */
[----:B------:R-:W-:Y:S01]  /*0080*/  HFMA2 R35, -RZ, RZ, 0, 0 ;  /* 0x00000000ff237431 */ /* 0x000fe200000001ff */
        /* <DEDUP_REMOVED lines=37> */
[----:B------:R-:W-:-:S04]  /*02e0*/  IMAD.HI.U32 R3, R3, R12, RZ ;  /* 0x0000000c03037227 */ /* 0x000fc800078e00ff */
[----:B------:R-:W-:-:S04]  /*02f0*/  IMAD.MOV R8, RZ, RZ, -R3 ;  /* 0x000000ffff087224 */ /* 0x000fc800078e0a03 */
        /* <DEDUP_REMOVED lines=19> */
[----:B0-----:R-:W-:Y:S01]  /*0430*/  IMAD.MOV.U32 R2, RZ, RZ, RZ ;  /* 0x000000ffff027224 */ /* 0x001fe200078e00ff */
[----:B-1----:R-:W-:-:S05]  /*0440*/  IADD3 R10, PT, PT, RZ, -R3, RZ ;  /* 0x80000003ff0a7210 */ /* 0x002fca0007ffe0ff */
[----:B------:R-:W-:Y:S01]  /*0450*/  IMAD R9, R10, R11, RZ ;  /* 0x0000000b0a097224 */ /* 0x000fe200078e02ff */
[----:B------:R-:W-:-:S03]  /*0460*/  IABS R10, UR12 ;  /* 0x0000000c000a7c13 */ /* 0x000fc60008000000 */
[----:B------:R-:W-:Y:S01]  /*0470*/  IMAD.HI.U32 R3, R3, R9, R2 ;  /* 0x0000000903037227 */ /* 0x000fe200078e0002 */
[----:B------:R-:W-:Y:S02]  /*0480*/  MOV R9, R10 ;  /* 0x0000000a00097202 */ /* 0x000fe40000000f00 */
[----:B------:R-:W-:-:S03]  /*0490*/  IADD3 R2, PT, PT, RZ, -R13, RZ ;  /* 0x8000000dff027210 */ /* 0x000fc60007ffe0ff */
[----:B------:R-:W-:Y:S01]  /*04a0*/  IMAD.HI.U32 R8, R3, R9, RZ ;  /* 0x0000000903087227 */ /* 0x000fe200078e00ff */
[----:B------:R-:W-:-:S03]  /*04b0*/  MOV R3, UR5 ;  /* 0x0000000500037c02 */ /* 0x000fc60008000f00 */
[----:B------:R-:W-:Y:S02]  /*04c0*/  IMAD R2, R8, R2, R9 ;  /* 0x0000000208027224 */ /* 0x000fe400078e0209 */
        /* <DEDUP_REMOVED lines=8> */
[----:B------:R-:W-:Y:S02]  /*0550*/  R2UR UR10, R0 ;  /* 0x00000000000a72ca */ /* 0x000fe400000e0000 */
[----:B------:R-:W-:-:S11]  /*0560*/  LOP3.LUT R0, R12, UR12, RZ, 0x3c, !PT ;  /* 0x0000000c0c007c12 */ /* 0x000fd6000f8e3cff */
[----:B------:R-:W-:-:S04]  /*0570*/  UIADD3 UR6, UPT, UPT, UR10, 0x1f, URZ ;  /* 0x0000001f0a067890 */ /* 0x000fc8000fffe0ff */
[----:B------:R-:W-:-:S04]  /*0580*/  USHF.R.S32.HI UR4, URZ, 0x1f, UR6 ;  /* 0x0000001fff047899 */ /* 0x000fc80008011406 */
[----:B------:R-:W-:Y:S01]  /*0590*/  ULEA.HI UR4, UR4, UR6, URZ, 0x5 ;  /* 0x0000000604047291 */ /* 0x000fe2000f8f28ff */
[----:B------:R-:W-:-:S03]  /*05a0*/  ISETP.GE.AND P3, PT, R0, RZ, PT ;  /* 0x000000ff0000720c */ /* 0x000fc60003f66270 */
[----:B------:R-:W-:Y:S01]  /*05b0*/  USHF.R.S32.HI UR5, URZ, 0x5, UR4 ;  /* 0x00000005ff057899 */ /* 0x000fe20008011404 */
[----:B------:R-:W-:Y:S01]  /*05c0*/  @!P0 MOV R0, 0x400 ;  /* 0x0000040000008802 */ /* 0x000fe20000000f00 */
[----:B------:R-:W-:Y:S01]  /*05d0*/  @P1 VIADD R8, R8, 0x1 ;  /* 0x0000000108081836 */ /* 0x000fe20000000000 */
[----:B------:R-:W-:-:S03]  /*05e0*/  ISETP.NE.AND P2, PT, R12, RZ, PT ;  /* 0x000000ff0c00720c */ /* 0x000fc60003f45270 */
[----:B------:R-:W-:Y:S02]  /*05f0*/  ISETP.GE.AND P1, PT, R36, UR5, PT ;  /* 0x0000000524007c0c */ /* 0x000fe4000bf26270 */
[----:B0-----:R-:W-:-:S04]  /*0600*/  @!P0 LEA R9, R9, R0, 0x18 ;  /* 0x0000000009098211 */ /* 0x001fc800078ec0ff */
[----:B------:R-:W-:Y:S02]  /*0610*/  @!P0 LEA R9, R30, R9, 0x4 ;  /* 0x000000091e098211 */ /* 0x000fe400078e20ff */
[----:B------:R-:W-:Y:S01]  /*0620*/  MOV R0, R8 ;  /* 0x0000000800007202 */ /* 0x000fe20000000f00 */
[----:B------:R-:W-:Y:S01]  /*0630*/  UIMAD UR4, UR11, UR7, URZ ;  /* 0x000000070b0472a4 */ /* 0x000fe2000f8e02ff */
[----:B------:R-:W-:Y:S01]  /*0640*/  BSSY.RECONVERGENT B0, `(.L_x_20285) ;  /* 0x0000175000007945 */ /* 0x000fe20003800200 */
        /* <DEDUP_REMOVED lines=15> */
[----:B------:R-:W-:-:S03]  /*0740*/  MOV R3, 0x400 ;  /* 0x0000040000037802 */ /* 0x000fc60000000f00 */
[----:B------:R-:W-:Y:S01]  /*0750*/  IMAD R7, R36, 0x20, R7 ;  /* 0x0000002024077824 */ /* 0x000fe200078e0207 */
[----:B------:R-:W-:Y:S02]  /*0760*/  IADD3 R9, PT, PT, R3, 0xe0, RZ ;  /* 0x000000e003097810 */ /* 0x000fe40007ffe0ff */
[----:B-1----:R-:W-:Y:S02]  /*0770*/  IADD3 R28, P0, PT, R4, UR6, RZ ;  /* 0x00000006041c7c10 */ /* 0x002fe4000ff1e0ff */
[----:B------:R-:W-:Y:S02]  /*0780*/  IADD3 R33, PT, PT, R7, -UR10, RZ ;  /* 0x8000000a07217c10 */ /* 0x000fe4000fffe0ff */
[----:B------:R-:W-:Y:S02]  /*0790*/  IADD3.X R29, PT, PT, R5, UR7, RZ, P0, !PT ;  /* 0x00000007051d7c10 */ /* 0x000fe400087fe4ff */
[----:B------:R-:W-:Y:S02]  /*07a0*/  IADD3 R31, PT, PT, R7, 0x1, RZ ;  /* 0x00000001071f7810 */ /* 0x000fe40007ffe0ff */
[----:B0-----:R-:W-:-:S04]  /*07b0*/  LEA R32, R2, R9, 0x18 ;  /* 0x0000000902207211 */ /* 0x001fc800078ec0ff */
[----:B------:R-:W-:-:S07]  /*07c0*/  LEA R32, R7, R32, 0x2 ;  /* 0x0000002007207211 */ /* 0x000fce00078e10ff */
.L_x_20287:
        /* <DEDUP_REMOVED lines=13> */
[----:B------:R-:W3:Y:S01]  /*08a0*/  LDG.E.128.CONSTANT R8, desc[UR8][R38.64] ;  /* 0x0000000826087981 */ /* 0x000ee2000c1e9d00 */
[--C-:B0-----:R-:W-:Y:S02]  /*08b0*/  HADD2.F32 R20, -RZ, R12.reuse.H0_H0 ;  /* 0x2000000cff147230 */ /* 0x101fe40000004100 */
[----:B------:R-:W-:Y:S02]  /*08c0*/  HADD2.F32 R24, -RZ, R12.H1_H1 ;  /* 0x3000000cff187230 */ /* 0x000fe40000004100 */
[----:B------:R-:W-:Y:S02]  /*08d0*/  HADD2.F32 R12, -RZ, R13.H0_H0 ;  /* 0x2000000dff0c7230 */ /* 0x000fe40000004100 */
[----:B-1----:R-:W-:-:S02]  /*08e0*/  HADD2.F32 R25, -RZ, R16.H1_H1 ;  /* 0x30000010ff197230 */ /* 0x002fc40000004100 */
[----:B------:R-:W-:Y:S02]  /*08f0*/  HADD2.F32 R13, -RZ, R13.H1_H1 ;  /* 0x3000000dff0d7230 */ /* 0x000fe40000004100 */
[--C-:B--2---:R-:W-:Y:S02]  /*0900*/  HADD2.F32 R21, -RZ, R4.reuse.H0_H0 ;  /* 0x20000004ff157230 */ /* 0x104fe40000004100 */
[----:B------:R-:W-:-:S03]  /*0910*/  HADD2.F32 R23, -RZ, R4.H1_H1 ;  /* 0x30000004ff177230 */ /* 0x000fc60000004100 */
[----:B------:R-:W-:Y:S01]  /*0920*/  FMUL.FTZ R4, R20, R21 ;  /* 0x0000001514047220 */ /* 0x000fe20000410000 */
[----:B------:R-:W-:Y:S02]  /*0930*/  HADD2.F32 R21, -RZ, R5.H0_H0 ;  /* 0x20000005ff157230 */ /* 0x000fe40000004100 */
[----:B------:R-:W-:Y:S01]  /*0940*/  FMUL.FTZ R24, R24, R23 ;  /* 0x0000001718187220 */ /* 0x000fe20000410000 */
[----:B---3--:R-:W-:Y:S02]  /*0950*/  HADD2.F32 R20, -RZ, R8.H0_H0 ;  /* 0x20000008ff147230 */ /* 0x008fe40000004100 */
[----:B------:R-:W-:Y:S01]  /*0960*/  FMUL.FTZ R12, R12, R21 ;  /* 0x000000150c0c7220 */ /* 0x000fe20000410000 */
[----:B------:R-:W-:-:S05]  /*0970*/  HADD2.F32 R21, -RZ, R16.H0_H0 ;  /* 0x20000010ff157230 */ /* 0x000fca0000004100 */
[----:B------:R-:W-:Y:S02]  /*0980*/  FFMA.FTZ R4, R21, R20, R4 ;  /* 0x0000001415047223 */ /* 0x000fe40000010004 */
[----:B------:R-:W2:Y:S01]  /*0990*/  LDG.E.128.CONSTANT R20, desc[UR8][R38.64+0x400] ;  /* 0x0004000826147981 */ /* 0x000ea2000c1e9d00 */
[----:B------:R-:W-:Y:S02]  /*09a0*/  HADD2.F32 R16, -RZ, R8.H1_H1 ;  /* 0x30000008ff107230 */ /* 0x000fe40000004100 */
[----:B------:R-:W-:-:S03]  /*09b0*/  HADD2.F32 R8, -RZ, R9.H0_H0 ;  /* 0x20000009ff087230 */ /* 0x000fc60000004100 */
[----:B------:R-:W-:Y:S01]  /*09c0*/  FFMA.FTZ R16, R25, R16, R24 ;  /* 0x0000001019107223 */ /* 0x000fe20000010018 */
[----:B------:R-:W-:-:S05]  /*09d0*/  HADD2.F32 R25, -RZ, R17.H0_H0 ;  /* 0x20000011ff197230 */ /* 0x000fca0000004100 */
[----:B------:R-:W-:Y:S01]  /*09e0*/  FFMA.FTZ R12, R25, R8, R12 ;  /* 0x00000008190c7223 */ /* 0x000fe2000001000c */
[----:B------:R-:W-:Y:S02]  /*09f0*/  HADD2.F32 R8, -RZ, R5.H1_H1 ;  /* 0x30000005ff087230 */ /* 0x000fe40000004100 */
[----:B------:R-:W-:-:S03]  /*0a00*/  HADD2.F32 R5, -RZ, R17.H1_H1 ;  /* 0x30000011ff057230 */ /* 0x000fc60000004100 */
[----:B------:R-:W-:Y:S01]  /*0a10*/  FMUL.FTZ R24, R13, R8 ;  /* 0x000000080d187220 */ /* 0x000fe20000410000 */
[----:B------:R-:W-:Y:S02]  /*0a20*/  HADD2.F32 R8, -RZ, R9.H1_H1 ;  /* 0x30000009ff087230 */ /* 0x000fe40000004100 */
[--C-:B------:R-:W-:Y:S02]  /*0a30*/  HADD2.F32 R9, -RZ, R6.reuse.H0_H0 ;  /* 0x20000006ff097230 */ /* 0x100fe40000004100 */
[----:B------:R-:W-:Y:S02]  /*0a40*/  HADD2.F32 R13, -RZ, R6.H1_H1 ;  /* 0x30000006ff0d7230 */ /* 0x000fe40000004100 */
[----:B------:R-:W-:Y:S01]  /*0a50*/  FFMA.FTZ R5, R5, R8, R24 ;  /* 0x0000000805057223 */ /* 0x000fe20000010018 */
[----:B------:R-:W-:Y:S01]  /*0a60*/  HADD2.F32 R8, -RZ, R14.H0_H0 ;  /* 0x2000000eff087230 */ /* 0x000fe20000004100 */
[----:B------:R-:W3:Y:S01]  /*0a70*/  LDG.E.128.CONSTANT R24, desc[UR8][R38.64+0x600] ;  /* 0x0006000826187981 */ /* 0x000ee2000c1e9d00 */
[----:B------:R-:W-:-:S03]  /*0a80*/  HADD2.F32 R6, -RZ, R18.H0_H0 ;  /* 0x20000012ff067230 */ /* 0x000fc60000004100 */
[----:B------:R-:W-:Y:S01]  /*0a90*/  FMUL.FTZ R17, R8, R9 ;  /* 0x0000000908117220 */ /* 0x000fe20000410000 */
[----:B------:R-:W-:Y:S02]  /*0aa0*/  HADD2.F32 R9, -RZ, R10.H0_H0 ;  /* 0x2000000aff097230 */ /* 0x000fe40000004100 */
[----:B------:R-:W-:Y:S02]  /*0ab0*/  HADD2.F32 R8, -RZ, R14.H1_H1 ;  /* 0x3000000eff087230 */ /* 0x000fe40000004100 */
[----:B------:R-:W-:Y:S02]  /*0ac0*/  HADD2.F32 R14, -RZ, R7.H0_H0 ;  /* 0x20000007ff0e7230 */ /* 0x000fe40000004100 */
[----:B------:R-:W-:Y:S01]  /*0ad0*/  FFMA.FTZ R6, R6, R9, R17 ;  /* 0x0000000906067223 */ /* 0x000fe20000010011 */
[----:B------:R-:W-:Y:S02]  /*0ae0*/  HADD2.F32 R9, -RZ, R18.H1_H1 ;  /* 0x30000012ff097230 */ /* 0x000fe40000004100 */
[----:B------:R-:W-:Y:S01]  /*0af0*/  FMUL.FTZ R8, R8, R13 ;  /* 0x0000000d08087220 */ /* 0x000fe20000410000 */
[----:B------:R-:W-:-:S02]  /*0b00*/  HADD2.F32 R18, -RZ, R10.H1_H1 ;  /* 0x3000000aff127230 */ /* 0x000fc40000004100 */
[----:B------:R-:W-:-:S03]  /*0b10*/  HADD2.F32 R13, -RZ, R15.H0_H0 ;  /* 0x2000000fff0d7230 */ /* 0x000fc60000004100 */
[----:B------:R-:W-:Y:S01]  /*0b20*/  FFMA.FTZ R18, R9, R18, R8 ;  /* 0x0000001209127223 */ /* 0x000fe20000010008 */
[----:B------:R-:W-:Y:S02]  /*0b30*/  HADD2.F32 R8, -RZ, R19.H0_H0 ;  /* 0x20000013ff087230 */ /* 0x000fe40000004100 */
[----:B------:R-:W-:Y:S01]  /*0b40*/  FMUL.FTZ R13, R13, R14 ;  /* 0x0000000e0d0d7220 */ /* 0x000fe20000410000 */
[----:B------:R-:W-:Y:S02]  /*0b50*/  HADD2.F32 R9, -RZ, R11.H0_H0 ;  /* 0x2000000bff097230 */ /* 0x000fe40000004100 */
[----:B------:R-:W-:-:S03]  /*0b60*/  HADD2.F32 R15, -RZ, R15.H1_H1 ;  /* 0x3000000fff0f7230 */ /* 0x000fc60000004100 */
[----:B------:R-:W-:Y:S01]  /*0b70*/  FFMA.FTZ R13, R8, R9, R13 ;  /* 0x00000009080d7223 */ /* 0x000fe2000001000d */
[----:B------:R-:W-:Y:S02]  /*0b80*/  HADD2.F32 R8, -RZ, R7.H1_H1 ;  /* 0x30000007ff087230 */ /* 0x000fe40000004100 */
[----:B------:R-:W-:Y:S02]  /*0b90*/  HADD2.F32 R11, -RZ, R11.H1_H1 ;  /* 0x3000000bff0b7230 */ /* 0x000fe40000004100 */
[----:B------:R-:W-:Y:S02]  /*0ba0*/  HADD2.F32 R14, -RZ, R19.H1_H1 ;  /* 0x30000013ff0e7230 */ /* 0x000fe40000004100 */
[----:B------:R-:W-:-:S04]  /*0bb0*/  FMUL.FTZ R15, R15, R8 ;  /* 0x000000080f0f7220 */ /* 0x000fc80000410000 */
[----:B------:R-:W-:Y:S02]  /*0bc0*/  FFMA.FTZ R14, R14, R11, R15 ;  /* 0x0000000b0e0e7223 */ /* 0x000fe4000001000f */
[----:B------:R-:W0:Y:S02]  /*0bd0*/  LDS.128 R8, [R37+0x20] ;  /* 0x0000200025087984 */ /* 0x000e240000000c00 */
[----:B0-----:R-:W-:Y:S02]  /*0be0*/  HADD2.F32 R17, -RZ, R8.H0_H0 ;  /* 0x20000008ff117230 */ /* 0x001fe40000004100 */
[----:B------:R-:W-:Y:S02]  /*0bf0*/  HADD2.F32 R19, -RZ, R9.H0_H0 ;  /* 0x20000009ff137230 */ /* 0x000fe40000004100 */
[----:B--2---:R-:W-:-:S05]  /*0c00*/  HADD2.F32 R7, -RZ, R20.H0_H0 ;  /* 0x20000014ff077230 */ /* 0x004fca0000004100 */
[----:B------:R-:W-:Y:S01]  /*0c10*/  FFMA.FTZ R17, R17, R7, R4 ;  /* 0x0000000711117223 */ /* 0x000fe20000010004 */
[----:B------:R-:W-:Y:S02]  /*0c20*/  HADD2.F32 R7, -RZ, R8.H1_H1 ;  /* 0x30000008ff077230 */ /* 0x000fe40000004100 */
[----:B------:R-:W-:Y:S02]  /*0c30*/  HADD2.F32 R8, -RZ, R20.H1_H1 ;  /* 0x30000014ff087230 */ /* 0x000fe40000004100 */
[--C-:B------:R-:W-:Y:S02]  /*0c40*/  HADD2.F32 R4, -RZ, R21.reuse.H0_H0 ;  /* 0x20000015ff047230 */ /* 0x100fe40000004100 */
[----:B------:R-:W-:Y:S02]  /*0c50*/  HADD2.F32 R21, -RZ, R21.H1_H1 ;  /* 0x30000015ff157230 */ /* 0x000fe40000004100 */
[----:B------:R-:W-:Y:S01]  /*0c60*/  FFMA.FTZ R8, R7, R8, R16 ;  /* 0x0000000807087223 */ /* 0x000fe20000010010 */
[----:B------:R-:W-:-:S02]  /*0c70*/  HADD2.F32 R16, -RZ, R9.H1_H1 ;  /* 0x30000009ff107230 */ /* 0x000fc40000004100 */
[----:B------:R-:W-:Y:S02]  /*0c80*/  HADD2.F32 R20, -RZ, R22.H0_H0 ;  /* 0x20000016ff147230 */ /* 0x000fe40000004100 */
[--C-:B------:R-:W-:Y:S02]  /*0c90*/  HADD2.F32 R7, -RZ, R10.reuse.H1_H1 ;  /* 0x3000000aff077230 */ /* 0x100fe40000004100 */
[----:B------:R-:W-:Y:S01]  /*0ca0*/  FFMA.FTZ R16, R16, R21, R5 ;  /* 0x0000001510107223 */ /* 0x000fe20000010005 */
[----:B------:R-:W-:Y:S02]  /*0cb0*/  HADD2.F32 R5, -RZ, R10.H0_H0 ;  /* 0x2000000aff057230 */ /* 0x000fe40000004100 */
[----:B------:R-:W-:Y:S02]  /*0cc0*/  HADD2.F32 R22, -RZ, R22.H1_H1 ;  /* 0x30000016ff167230 */ /* 0x000fe40000004100 */
[----:B------:R-:W-:Y:S01]  /*0cd0*/  FFMA.FTZ R19, R19, R4, R12 ;  /* 0x0000000413137223 */ /* 0x000fe2000001000c */
[----:B------:R-:W-:-:S02]  /*0ce0*/  FFMA.FTZ R20, R5, R20, R6 ;  /* 0x0000001405147223 */ /* 0x000fc40000010006 */
[----:B------:R-:W-:Y:S02]  /*0cf0*/  FFMA.FTZ R18, R7, R22, R18 ;  /* 0x0000001607127223 */ /* 0x000fe40000010012 */
[----:B------:R-:W2:Y:S01]  /*0d00*/  LDG.E.128.CONSTANT R4, desc[UR8][R38.64+0x800] ;  /* 0x0008000826047981 */ /* 0x000ea2000c1e9d00 */
[----:B------:R-:W-:Y:S02]  /*0d10*/  HADD2.F32 R22, -RZ, R11.H0_H0 ;  /* 0x2000000bff167230 */ /* 0x000fe40000004100 */
[----:B------:R-:W-:-:S05]  /*0d20*/  HADD2.F32 R9, -RZ, R23.H0_H0 ;  /* 0x20000017ff097230 */ /* 0x000fca0000004100 */
[----:B------:R-:W-:Y:S01]  /*0d30*/  FFMA.FTZ R22, R22, R9, R13 ;  /* 0x0000000916167223 */ /* 0x000fe2000001000d */
[----:B------:R-:W-:Y:S02]  /*0d40*/  HADD2.F32 R9, -RZ, R23.H1_H1 ;  /* 0x30000017ff097230 */ /* 0x000fe40000004100 */
[----:B------:R-:W-:-:S05]  /*0d50*/  HADD2.F32 R23, -RZ, R11.H1_H1 ;  /* 0x3000000bff177230 */ /* 0x000fca0000004100 */
[----:B------:R-:W-:Y:S02]  /*0d60*/  FFMA.FTZ R23, R23, R9, R14 ;  /* 0x0000000917177223 */ /* 0x000fe4000001000e */
[----:B------:R-:W0:Y:S01]  /*0d70*/  LDS.128 R12, [R37+0x30] ;  /* 0x00003000250c7984 */ /* 0x000e220000000c00 */
[----:B---3--:R-:W-:Y:S02]  /*0d80*/  HADD2.F32 R21, -RZ, R24.H0_H0 ;  /* 0x20000018ff157230 */ /* 0x008fe40000004100 */
[--C-:B0-----:R-:W-:Y:S02]  /*0d90*/  HADD2.F32 R10, -RZ, R12.reuse.H0_H0 ;  /* 0x2000000cff0a7230 */ /* 0x101fe40000004100 */
        /* <DEDUP_REMOVED lines=12> */
[----:B------:R-:W-:Y:S02]  /*0e60*/  HADD2.F32 R16, -RZ, R26.H0_H0 ;  /* 0x2000001aff107230 */ /* 0x000fe40000004100 */
[----:B------:R-:W-:-:S03]  /*0e70*/  HADD2.F32 R25, -RZ, R15.H0_H0 ;  /* 0x2000000fff197230 */ /* 0x000fc60000004100 */
[----:B------:R-:W-:Y:S01]  /*0e80*/  FFMA.FTZ R20, R17, R16, R20 ;  /* 0x0000001011147223 */ /* 0x000fe20000010014 */
[--C-:B------:R-:W-:Y:S02]  /*0e90*/  HADD2.F32 R16, -RZ, R27.reuse.H0_H0 ;  /* 0x2000001bff107230 */ /* 0x100fe40000004100 */
[----:B------:R-:W-:Y:S02]  /*0ea0*/  HADD2.F32 R17, -RZ, R14.H1_H1 ;  /* 0x3000000eff117230 */ /* 0x000fe40000004100 */
[----:B------:R-:W-:Y:S02]  /*0eb0*/  HADD2.F32 R14, -RZ, R26.H1_H1 ;  /* 0x3000001aff0e7230 */ /* 0x000fe40000004100 */
[----:B------:R-:W-:Y:S01]  /*0ec0*/  FFMA.FTZ R25, R25, R16, R22 ;  /* 0x0000001019197223 */ /* 0x000fe20000010016 */
[----:B------:R-:W-:Y:S02]  /*0ed0*/  HADD2.F32 R27, -RZ, R27.H1_H1 ;  /* 0x3000001bff1b7230 */ /* 0x000fe40000004100 */
[----:B------:R-:W-:-:S02]  /*0ee0*/  HADD2.F32 R16, -RZ, R15.H1_H1 ;  /* 0x3000000fff107230 */ /* 0x000fc40000004100 */
[----:B------:R-:W-:-:S03]  /*0ef0*/  FFMA.FTZ R14, R17, R14, R18 ;  /* 0x0000000e110e7223 */ /* 0x000fc60000010012 */
[----:B------:R-:W-:Y:S02]  /*0f00*/  FFMA.FTZ R23, R16, R27, R23 ;  /* 0x0000001b10177223 */ /* 0x000fe40000010017 */
[----:B------:R-:W0:Y:S02]  /*0f10*/  LDS.128 R16, [R37+0x40] ;  /* 0x0000400025107984 */ /* 0x000e240000000c00 */
[----:B0-----:R-:W-:Y:S02]  /*0f20*/  HADD2.F32 R22, -RZ, R16.H0_H0 ;  /* 0x20000010ff167230 */ /* 0x001fe40000004100 */
[--C-:B--2---:R-:W-:Y:S02]  /*0f30*/  HADD2.F32 R15, -RZ, R4.reuse.H0_H0 ;  /* 0x20000004ff0f7230 */ /* 0x104fe40000004100 */
[----:B------:R-:W-:-:S03]  /*0f40*/  HADD2.F32 R4, -RZ, R4.H1_H1 ;  /* 0x30000004ff047230 */ /* 0x000fc60000004100 */
[----:B------:R-:W-:Y:S01]  /*0f50*/  FFMA.FTZ R21, R22, R15, R21 ;  /* 0x0000000f16157223 */ /* 0x000fe20000010015 */
[----:B------:R-:W-:Y:S02]  /*0f60*/  HADD2.F32 R15, -RZ, R16.H1_H1 ;  /* 0x30000010ff0f7230 */ /* 0x000fe40000004100 */
[----:B------:R-:W-:-:S03]  /*0f70*/  HADD2.F32 R22, -RZ, R17.H1_H1 ;  /* 0x30000011ff167230 */ /* 0x000fc60000004100 */
[----:B------:R-:W-:Y:S01]  /*0f80*/  FFMA.FTZ R4, R15, R4, R12 ;  /* 0x000000040f047223 */ /* 0x000fe2000001000c */
[----:B------:R-:W-:Y:S02]  /*0f90*/  HADD2.F32 R12, -RZ, R5.H0_H0 ;  /* 0x20000005ff0c7230 */ /* 0x000fe40000004100 */
[----:B------:R-:W-:Y:S02]  /*0fa0*/  HADD2.F32 R15, -RZ, R17.H0_H0 ;  /* 0x20000011ff0f7230 */ /* 0x000fe40000004100 */
[----:B------:R-:W-:-:S03]  /*0fb0*/  HADD2.F32 R5, -RZ, R5.H1_H1 ;  /* 0x30000005ff057230 */ /* 0x000fc60000004100 */
[----:B------:R-:W-:Y:S01]  /*0fc0*/  FFMA.FTZ R24, R15, R12, R24 ;  /* 0x0000000c0f187223 */ /* 0x000fe20000010018 */
[----:B------:R-:W-:Y:S02]  /*0fd0*/  HADD2.F32 R12, -RZ, R6.H0_H0 ;  /* 0x20000006ff0c7230 */ /* 0x000fe40000004100 */
[----:B------:R-:W-:Y:S01]  /*0fe0*/  FFMA.FTZ R22, R22, R5, R13 ;  /* 0x0000000516167223 */ /* 0x000fe2000001000d */
[----:B------:R-:W-:Y:S02]  /*0ff0*/  HADD2.F32 R5, -RZ, R18.H0_H0 ;  /* 0x20000012ff057230 */ /* 0x000fe40000004100 */
[----:B------:R-:W-:Y:S02]  /*1000*/  HADD2.F32 R26, -RZ, R6.H1_H1 ;  /* 0x30000006ff1a7230 */ /* 0x000fe40000004100 */
[----:B------:R-:W-:Y:S02]  /*1010*/  HADD2.F32 R6, -RZ, R19.H0_H0 ;  /* 0x20000013ff067230 */ /* 0x000fe40000004100 */
[----:B------:R-:W-:Y:S01]  /*1020*/  FFMA.FTZ R20, R5, R12, R20 ;  /* 0x0000000c05147223 */ /* 0x000fe20000010014 */
[----:B------:R-:W-:-:S02]  /*1030*/  HADD2.F32 R5, -RZ, R18.H1_H1 ;  /* 0x30000012ff057230 */ /* 0x000fc40000004100 */
[----:B------:R-:W-:-:S03]  /*1040*/  HADD2.F32 R12, -RZ, R7.H0_H0 ;  /* 0x20000007ff0c7230 */ /* 0x000fc60000004100 */
[----:B------:R-:W-:Y:S02]  /*1050*/  FFMA.FTZ R26, R5, R26, R14 ;  /* 0x0000001a051a7223 */ /* 0x000fe4000001000e */
[----:B------:R-:W-:Y:S02]  /*1060*/  FFMA.FTZ R25, R6, R12, R25 ;  /* 0x0000000c06197223 */ /* 0x000fe40000010019 */
[----:B------:R-:W2:Y:S01]  /*1070*/  LDG.E.128.CONSTANT R12, desc[UR8][R38.64+0xc00] ;  /* 0x000c0008260c7981 */ /* 0x000ea2000c1e9d00 */
[----:B------:R-:W-:-:S03]  /*1080*/  HADD2.F32 R6, -RZ, R19.H1_H1 ;  /* 0x30000013ff067230 */ /* 0x000fc60000004100 */
[----:B------:R-:W0:Y:S01]  /*1090*/  LDS.128 R16, [R37+0x50] ;  /* 0x0000500025107984 */ /* 0x000e220000000c00 */
[----:B------:R-:W-:-:S05]  /*10a0*/  HADD2.F32 R7, -RZ, R7.H1_H1 ;  /* 0x30000007ff077230 */ /* 0x000fca0000004100 */
[----:B------:R-:W-:Y:S01]  /*10b0*/  FFMA.FTZ R23, R6, R7, R23 ;  /* 0x0000000706177223 */ /* 0x000fe20000010017 */
[----:B---3--:R-:W-:Y:S02]  /*10c0*/  HADD2.F32 R5, -RZ, R8.H0_H0 ;  /* 0x20000008ff057230 */ /* 0x008fe40000004100 */
[----:B0-----:R-:W-:Y:S02]  /*10d0*/  HADD2.F32 R6, -RZ, R16.H0_H0 ;  /* 0x20000010ff067230 */ /* 0x001fe40000004100 */
[----:B------:R-:W-:-:S03]  /*10e0*/  HADD2.F32 R8, -RZ, R8.H1_H1 ;  /* 0x30000008ff087230 */ /* 0x000fc60000004100 */
[----:B------:R-:W-:Y:S01]  /*10f0*/  FFMA.FTZ R21, R6, R5, R21 ;  /* 0x0000000506157223 */ /* 0x000fe20000010015 */
[----:B------:R-:W-:-:S05]  /*1100*/  HADD2.F32 R5, -RZ, R16.H1_H1 ;  /* 0x30000010ff057230 */ /* 0x000fca0000004100 */
[----:B------:R-:W-:Y:S01]  /*1110*/  FFMA.FTZ R8, R5, R8, R4 ;  /* 0x0000000805087223 */ /* 0x000fe20000010004 */
[----:B------:R-:W-:Y:S02]  /*1120*/  HADD2.F32 R5, -RZ, R17.H0_H0 ;  /* 0x20000011ff057230 */ /* 0x000fe40000004100 */
[----:B------:R-:W-:-:S05]  /*1130*/  HADD2.F32 R4, -RZ, R9.H0_H0 ;  /* 0x20000009ff047230 */ /* 0x000fca0000004100 */
[----:B------:R-:W-:Y:S02]  /*1140*/  FFMA.FTZ R24, R5, R4, R24 ;  /* 0x0000000405187223 */ /* 0x000fe40000010018 */
[----:B------:R-:W3:Y:S01]  /*1150*/  LDG.E.128.CONSTANT R4, desc[UR8][R38.64+0xe00] ;  /* 0x000e000826047981 */ /* 0x000ee2000c1e9d00 */
[----:B------:R-:W-:Y:S02]  /*1160*/  HADD2.F32 R17, -RZ, R17.H1_H1 ;  /* 0x30000011ff117230 */ /* 0x000fe40000004100 */
[----:B------:R-:W-:Y:S02]  /*1170*/  HADD2.F32 R9, -RZ, R9.H1_H1 ;  /* 0x30000009ff097230 */ /* 0x000fe40000004100 */
[----:B------:R-:W-:-:S03]  /*1180*/  HADD2.F32 R16, -RZ, R10.H0_H0 ;  /* 0x2000000aff107230 */ /* 0x000fc60000004100 */
[----:B------:R-:W-:Y:S01]  /*1190*/  FFMA.FTZ R22, R17, R9, R22 ;  /* 0x0000000911167223 */ /* 0x000fe20000010016 */
[----:B------:R-:W-:Y:S02]  /*11a0*/  HADD2.F32 R9, -RZ, R18.H0_H0 ;  /* 0x20000012ff097230 */ /* 0x000fe40000004100 */
[----:B------:R-:W-:-:S03]  /*11b0*/  HADD2.F32 R10, -RZ, R10.H1_H1 ;  /* 0x3000000aff0a7230 */ /* 0x000fc60000004100 */
[----:B------:R-:W-:Y:S01]  /*11c0*/  FFMA.FTZ R20, R9, R16, R20 ;  /* 0x0000001009147223 */ /* 0x000fe20000010014 */
[----:B------:R-:W-:-:S05]  /*11d0*/  HADD2.F32 R9, -RZ, R18.H1_H1 ;  /* 0x30000012ff097230 */ /* 0x000fca0000004100 */
[----:B------:R-:W-:Y:S01]  /*11e0*/  FFMA.FTZ R26, R9, R10, R26 ;  /* 0x0000000a091a7223 */ /* 0x000fe2000001001a */
[----:B------:R-:W-:Y:S02]  /*11f0*/  HADD2.F32 R10, -RZ, R19.H0_H0 ;  /* 0x20000013ff0a7230 */ /* 0x000fe40000004100 */
[----:B------:R-:W-:-:S05]  /*1200*/  HADD2.F32 R9, -RZ, R11.H0_H0 ;  /* 0x2000000bff097230 */ /* 0x000fca0000004100 */
[----:B------:R-:W-:Y:S01]  /*1210*/  FFMA.FTZ R25, R10, R9, R25 ;  /* 0x000000090a197223 */ /* 0x000fe20000010019 */
[----:B------:R-:W-:Y:S02]  /*1220*/  HADD2.F32 R10, -RZ, R19.H1_H1 ;  /* 0x30000013ff0a7230 */ /* 0x000fe40000004100 */
[----:B------:R-:W0:Y:S01]  /*1230*/  LDS.128 R16, [R37+0x60] ;  /* 0x0000600025107984 */ /* 0x000e220000000c00 */
[----:B------:R-:W-:-:S05]  /*1240*/  HADD2.F32 R11, -RZ, R11.H1_H1 ;  /* 0x3000000bff0b7230 */ /* 0x000fca0000004100 */
[----:B------:R-:W-:Y:S01]  /*1250*/  FFMA.FTZ R23, R10, R11, R23 ;  /* 0x0000000b0a177223 */ /* 0x000fe20000010017 */
[----:B0-----:R-:W-:Y:S02]  /*1260*/  HADD2.F32 R10, -RZ, R16.H0_H0 ;  /* 0x20000010ff0a7230 */ /* 0x001fe40000004100 */
[--C-:B--2---:R-:W-:Y:S02]  /*1270*/  HADD2.F32 R9, -RZ, R12.reuse.H0_H0 ;  /* 0x2000000cff097230 */ /* 0x104fe40000004100 */
[----:B------:R-:W-:-:S03]  /*1280*/  HADD2.F32 R12, -RZ, R12.H1_H1 ;  /* 0x3000000cff0c7230 */ /* 0x000fc60000004100 */
[----:B------:R-:W-:Y:S01]  /*1290*/  FFMA.FTZ R21, R10, R9, R21 ;  /* 0x000000090a157223 */ /* 0x000fe20000010015 */
[----:B------:R-:W-:-:S05]  /*12a0*/  HADD2.F32 R9, -RZ, R16.H1_H1 ;  /* 0x30000010ff097230 */ /* 0x000fca0000004100 */
[----:B------:R-:W-:Y:S01]  /*12b0*/  FFMA.FTZ R12, R9, R12, R8 ;  /* 0x0000000c090c7223 */ /* 0x000fe20000010008 */
[----:B------:R-:W-:Y:S02]  /*12c0*/  HADD2.F32 R9, -RZ, R17.H0_H0 ;  /* 0x20000011ff097230 */ /* 0x000fe40000004100 */
[----:B------:R-:W-:-:S05]  /*12d0*/  HADD2.F32 R8, -RZ, R13.H0_H0 ;  /* 0x2000000dff087230 */ /* 0x000fca0000004100 */
[----:B------:R-:W-:Y:S01]  /*12e0*/  FFMA.FTZ R24, R9, R8, R24 ;  /* 0x0000000809187223 */ /* 0x000fe20000010018 */
[----:B------:R-:W-:Y:S02]  /*12f0*/  HADD2.F32 R9, -RZ, R18.H0_H0 ;  /* 0x20000012ff097230 */ /* 0x000fe40000004100 */
[--C-:B------:R-:W-:Y:S02]  /*1300*/  HADD2.F32 R8, -RZ, R14.reuse.H0_H0 ;  /* 0x2000000eff087230 */ /* 0x100fe40000004100 */
        /* <DEDUP_REMOVED lines=8> */
[----:B------:R-:W-:Y:S02]  /*1390*/  HADD2.F32 R17, -RZ, R17.H1_H1 ;  /* 0x30000011ff117230 */ /* 0x000fe40000004100 */
[----:B------:R-:W-:Y:S02]  /*13a0*/  HADD2.F32 R13, -RZ, R13.H1_H1 ;  /* 0x3000000dff0d7230 */ /* 0x000fe40000004100 */
[----:B------:R-:W-:-:S03]  /*13b0*/  HADD2.F32 R14, -RZ, R19.H1_H1 ;  /* 0x30000013ff0e7230 */ /* 0x000fc60000004100 */
[----:B------:R-:W-:Y:S02]  /*13c0*/  FFMA.FTZ R22, R17, R13, R22 ;  /* 0x0000000d11167223 */ /* 0x000fe40000010016 */
[----:B------:R-:W0:Y:S01]  /*13d0*/  LDS.128 R16, [R37+0x70] ;  /* 0x0000700025107984 */ /* 0x000e220000000c00 */
[----:B------:R-:W-:-:S05]  /*13e0*/  HADD2.F32 R15, -RZ, R15.H1_H1 ;  /* 0x3000000fff0f7230 */ /* 0x000fca0000004100 */
[----:B------:R-:W-:Y:S01]  /*13f0*/  FFMA.FTZ R23, R14, R15, R23 ;  /* 0x0000000f0e177223 */ /* 0x000fe20000010017 */
[--C-:B---3--:R-:W-:Y:S02]  /*1400*/  HADD2.F32 R13, -RZ, R4.reuse.H0_H0 ;  /* 0x20000004ff0d7230 */ /* 0x108fe40000004100 */
[----:B------:R-:W-:Y:S02]  /*1410*/  HADD2.F32 R4, -RZ, R4.H1_H1 ;  /* 0x30000004ff047230 */ /* 0x000fe40000004100 */
[----:B0-----:R-:W-:-:S05]  /*1420*/  HADD2.F32 R14, -RZ, R16.H0_H0 ;  /* 0x20000010ff0e7230 */ /* 0x001fca0000004100 */
        /* <DEDUP_REMOVED lines=9> */
[--C-:B------:R-:W-:Y:S02]  /*14c0*/  HADD2.F32 R16, -RZ, R6.reuse.H0_H0 ;  /* 0x20000006ff107230 */ /* 0x100fe40000004100 */
[----:B------:R-:W-:Y:S02]  /*14d0*/  HADD2.F32 R6, -RZ, R6.H1_H1 ;  /* 0x30000006ff067230 */ /* 0x000fe40000004100 */
[----:B------:R-:W-:Y:S01]  /*14e0*/  FFMA.FTZ R22, R17, R5, R22 ;  /* 0x0000000511167223 */ /* 0x000fe20000010016 */
[----:B------:R-:W-:-:S02]  /*14f0*/  HADD2.F32 R5, -RZ, R18.H0_H0 ;  /* 0x20000012ff057230 */ /* 0x000fc40000004100 */
[----:B------:R-:W-:-:S03]  /*1500*/  HADD2.F32 R17, -RZ, R18.H1_H1 ;  /* 0x30000012ff117230 */ /* 0x000fc60000004100 */
[----:B------:R-:W-:Y:S01]  /*1510*/  FFMA.FTZ R5, R5, R16, R20 ;  /* 0x0000001005057223 */ /* 0x000fe20000010014 */
[----:B------:R-:W-:Y:S02]  /*1520*/  HADD2.F32 R16, -RZ, R7.H0_H0 ;  /* 0x20000007ff107230 */ /* 0x000fe40000004100 */
[----:B------:R-:W-:Y:S01]  /*1530*/  FFMA.FTZ R26, R17, R6, R26 ;  /* 0x00000006111a7223 */ /* 0x000fe2000001001a */
[----:B------:R-:W-:Y:S02]  /*1540*/  HADD2.F32 R6, -RZ, R19.H0_H0 ;  /* 0x20000013ff067230 */ /* 0x000fe40000004100 */
[----:B------:R-:W-:-:S03]  /*1550*/  HADD2.F32 R7, -RZ, R7.H1_H1 ;  /* 0x30000007ff077230 */ /* 0x000fc60000004100 */
[----:B------:R-:W-:Y:S01]  /*1560*/  FFMA.FTZ R6, R6, R16, R25 ;  /* 0x0000001006067223 */ /* 0x000fe20000010019 */
[----:B------:R-:W-:-:S05]  /*1570*/  HADD2.F32 R16, -RZ, R19.H1_H1 ;  /* 0x30000013ff107230 */ /* 0x000fca0000004100 */
[----:B------:R-:W-:Y:S02]  /*1580*/  FFMA.FTZ R23, R16, R7, R23 ;  /* 0x0000000710177223 */ /* 0x000fe40000010017 */
[----:B------:R-:W0:Y:S02]  /*1590*/  LDS.128 R16, [R37+0x80] ;  /* 0x0000800025107984 */ /* 0x000e240000000c00 */
[--C-:B0-----:R-:W-:Y:S02]  /*15a0*/  HADD2.F32 R20, -RZ, R16.reuse.H0_H0 ;  /* 0x20000010ff147230 */ /* 0x101fe40000004100 */
[----:B------:R-:W-:Y:S02]  /*15b0*/  HADD2.F32 R7, -RZ, R16.H1_H1 ;  /* 0x30000010ff077230 */ /* 0x000fe40000004100 */
[----:B------:R-:W-:Y:S02]  /*15c0*/  HADD2.F32 R27, -RZ, R19.H0_H0 ;  /* 0x20000013ff1b7230 */ /* 0x000fe40000004100 */
[----:B--2---:R-:W-:-:S05]  /*15d0*/  HADD2.F32 R25, -RZ, R8.H0_H0 ;  /* 0x20000008ff197230 */ /* 0x004fca0000004100 */
[----:B------:R-:W-:Y:S01]  /*15e0*/  FFMA.FTZ R25, R20, R25, R21 ;  /* 0x0000001914197223 */ /* 0x000fe20000010015 */
[----:B------:R-:W-:-:S05]  /*15f0*/  HADD2.F32 R20, -RZ, R8.H1_H1 ;  /* 0x30000008ff147230 */ /* 0x000fca0000004100 */
[----:B------:R-:W-:Y:S01]  /*1600*/  FFMA.FTZ R20, R7, R20, R4 ;  /* 0x0000001407147223 */ /* 0x000fe20000010004 */
[----:B------:R-:W-:Y:S02]  /*1610*/  HADD2.F32 R7, -RZ, R17.H0_H0 ;  /* 0x20000011ff077230 */ /* 0x000fe40000004100 */
        /* <DEDUP_REMOVED lines=9> */
[----:B------:R-:W-:Y:S02]  /*16b0*/  FFMA.FTZ R22, R17, R9, R22 ;  /* 0x0000000911167223 */ /* 0x000fe40000010016 */
[----:B------:R-:W2:Y:S01]  /*16c0*/  LDG.E.128.CONSTANT R16, desc[UR8][R38.64+0x1400] ;  /* 0x0014000826107981 */ /* 0x000ea2000c1e9d00 */
[----:B------:R-:W-:Y:S02]  /*16d0*/  HADD2.F32 R10, -RZ, R10.H1_H1 ;  /* 0x3000000aff0a7230 */ /* 0x000fe40000004100 */
[----:B------:R-:W-:-:S03]  /*16e0*/  HADD2.F32 R4, -RZ, R11.H0_H0 ;  /* 0x2000000bff047230 */ /* 0x000fc60000004100 */
[----:B------:R-:W-:Y:S02]  /*16f0*/  FFMA.FTZ R26, R5, R10, R26 ;  /* 0x0000000a051a7223 */ /* 0x000fe4000001001a */
[----:B------:R-:W-:Y:S02]  /*1700*/  FFMA.FTZ R27, R27, R4, R6 ;  /* 0x000000041b1b7223 */ /* 0x000fe40000010006 */
[----:B------:R-:W0:Y:S01]  /*1710*/  LDS.128 R4, [R37+0x90] ;  /* 0x0000900025047984 */ /* 0x000e220000000c00 */
[----:B------:R-:W-:-:S05]  /*1720*/  HADD2.F32 R11, -RZ, R11.H1_H1 ;  /* 0x3000000bff0b7230 */ /* 0x000fca0000004100 */
        /* <DEDUP_REMOVED lines=24> */
[----:B------:R-:W-:-:S03]  /*18b0*/  FFMA.FTZ R27, R4, R5, R27 ;  /* 0x00000005041b7223 */ /* 0x000fc6000001001b */
[----:B------:R-:W-:Y:S02]  /*18c0*/  FFMA.FTZ R23, R6, R15, R23 ;  /* 0x0000000f06177223 */ /* 0x000fe40000010017 */
[----:B------:R-:W0:Y:S02]  /*18d0*/  LDS.128 R4, [R37+0xa0] ;  /* 0x0000a00025047984 */ /* 0x000e240000000c00 */
[----:B0-----:R-:W-:Y:S01]  /*18e0*/  HADD2.F32 R12, -RZ, R4.H0_H0 ;  /* 0x20000004ff0c7230 */ /* 0x001fe20000004100 */
[----:B-----5:R-:W-:Y:S01]  /*18f0*/  FSETP.NEU.FTZ.AND P0, PT, R35, RZ, PT ;  /* 0x000000ff2300720b */ /* 0x020fe20003f1d000 */
[----:B------:R-:W-:Y:S01]  /*1900*/  VIADD R36, R36, 0x4 ;  /* 0x0000000424247836 */ /* 0x000fe20000000000 */
[----:B------:R-:W-:-:S04]  /*1910*/  IADD3 R28, P1, PT, R28, 0x10, RZ ;  /* 0x000000101c1c7810 */ /* 0x000fc80007f3e0ff */
[----:B------:R-:W-:Y:S01]  /*1920*/  IADD3.X R29, PT, PT, RZ, R29, RZ, P1, !PT ;  /* 0x0000001dff1d7210 */ /* 0x000fe20000ffe4ff */
        /* <DEDUP_REMOVED lines=18> */
[----:B---3--:R-:W-:Y:S02]  /*1a50*/  HADD2.F32 R5, -RZ, R8.H0_H0 ;  /* 0x20000008ff057230 */ /* 0x008fe40000004100 */
[--C-:B0-----:R-:W-:Y:S02]  /*1a60*/  HADD2.F32 R4, -RZ, R12.reuse.H0_H0 ;  /* 0x2000000cff047230 */ /* 0x101fe40000004100 */
[----:B------:R-:W-:-:S03]  /*1a70*/  HADD2.F32 R17, -RZ, R12.H1_H1 ;  /* 0x3000000cff117230 */ /* 0x000fc60000004100 */
[----:B------:R-:W-:Y:S01]  /*1a80*/  FFMA.FTZ R25, R4, R5, R25 ;  /* 0x0000000504197223 */ /* 0x000fe20000010019 */
[----:B------:R-:W-:Y:S02]  /*1a90*/  HADD2.F32 R4, -RZ, R7.H0_H0 ;  /* 0x20000007ff047230 */ /* 0x000fe40000004100 */
[----:B------:R-:W-:Y:S02]  /*1aa0*/  HADD2.F32 R5, -RZ, R19.H0_H0 ;  /* 0x20000013ff057230 */ /* 0x000fe40000004100 */
[----:B------:R-:W-:Y:S02]  /*1ab0*/  HADD2.F32 R8, -RZ, R8.H1_H1 ;  /* 0x30000008ff087230 */ /* 0x000fe40000004100 */
        /* <DEDUP_REMOVED lines=8> */
[----:B------:R-:W-:Y:S01]  /*1b40*/  FADD.FTZ R8, R25, R8 ;  /* 0x0000000819087221 */ /* 0x000fe20000010000 */
[----:B------:R-:W-:Y:S02]  /*1b50*/  HADD2.F32 R9, -RZ, R9.H1_H1 ;  /* 0x30000009ff097230 */ /* 0x000fe40000004100 */
[----:B------:R-:W-:Y:S01]  /*1b60*/  FFMA.FTZ R23, R4, R19, R23 ;  /* 0x0000001304177223 */ /* 0x000fe20000010017 */
[----:B------:R-:W-:-:S02]  /*1b70*/  HADD2.F32 R4, -RZ, R14.H0_H0 ;  /* 0x2000000eff047230 */ /* 0x000fc40000004100 */
[----:B------:R-:W-:Y:S01]  /*1b80*/  FADD.FTZ R16, R5, R8 ;  /* 0x0000000805107221 */ /* 0x000fe20000010000 */
[----:B------:R-:W-:Y:S02]  /*1b90*/  HADD2.F32 R6, -RZ, R10.H0_H0 ;  /* 0x2000000aff067230 */ /* 0x000fe40000004100 */
[----:B------:R-:W-:Y:S01]  /*1ba0*/  FFMA.FTZ R9, R13, R9, R22 ;  /* 0x000000090d097223 */ /* 0x000fe20000010016 */
[----:B------:R-:W-:Y:S02]  /*1bb0*/  HADD2.F32 R5, -RZ, R14.H1_H1 ;  /* 0x3000000eff057230 */ /* 0x000fe40000004100 */
[----:B------:R-:W-:Y:S01]  /*1bc0*/  HADD2.F32 R10, -RZ, R10.H1_H1 ;  /* 0x3000000aff0a7230 */ /* 0x000fe20000004100 */
[----:B------:R-:W-:Y:S01]  /*1bd0*/  IADD3 R7, PT, PT, R33, 0x1, RZ ;  /* 0x0000000121077810 */ /* 0x000fe20007ffe0ff */
[----:B------:R-:W-:Y:S01]  /*1be0*/  FFMA.FTZ R4, R4, R6, R21 ;  /* 0x0000000604047223 */ /* 0x000fe20000010015 */
[----:B------:R-:W-:Y:S01]  /*1bf0*/  FADD.FTZ R9, R9, R16 ;  /* 0x0000001009097221 */ /* 0x000fe20000010000 */
[----:B------:R-:W-:-:S02]  /*1c00*/  HADD2.F32 R8, -RZ, R15.H0_H0 ;  /* 0x2000000fff087230 */ /* 0x000fc40000004100 */
[----:B------:R-:W-:Y:S01]  /*1c10*/  FFMA.FTZ R5, R5, R10, R26 ;  /* 0x0000000a05057223 */ /* 0x000fe2000001001a */
[----:B------:R-:W-:Y:S01]  /*1c20*/  HADD2.F32 R6, -RZ, R11.H0_H0 ;  /* 0x2000000bff067230 */ /* 0x000fe20000004100 */
[----:B------:R-:W-:Y:S01]  /*1c30*/  I2FP.F32.S32 R10, R7 ;  /* 0x00000007000a7245 */ /* 0x000fe20000201400 */
[----:B------:R-:W-:Y:S01]  /*1c40*/  FADD.FTZ R4, R4, R9 ;  /* 0x0000000904047221 */ /* 0x000fe20000010000 */
[----:B------:R-:W-:Y:S02]  /*1c50*/  HADD2.F32 R12, -RZ, R15.H1_H1 ;  /* 0x3000000fff0c7230 */ /* 0x000fe40000004100 */
[----:B------:R-:W-:Y:S01]  /*1c60*/  FFMA.FTZ R6, R8, R6, R27 ;  /* 0x0000000608067223 */ /* 0x000fe2000001001b */
[----:B------:R-:W-:Y:S01]  /*1c70*/  FADD.FTZ R5, R5, R4 ;  /* 0x0000000405057221 */ /* 0x000fe20000010000 */
[----:B------:R-:W-:Y:S01]  /*1c80*/  FMUL.FTZ R10, R10, R35 ;  /* 0x000000230a0a7220 */ /* 0x000fe20000410000 */
[----:B------:R-:W-:Y:S01]  /*1c90*/  HADD2.F32 R11, -RZ, R11.H1_H1 ;  /* 0x3000000bff0b7230 */ /* 0x000fe20000004100 */
[----:B------:R-:W-:Y:S01]  /*1ca0*/  IADD3 R4, PT, PT, R31, -0x1, RZ ;  /* 0xffffffff1f047810 */ /* 0x000fe20007ffe0ff */
[----:B------:R-:W-:-:S02]  /*1cb0*/  FADD.FTZ R6, R6, R5 ;  /* 0x0000000506067221 */ /* 0x000fc40000010000 */
[----:B------:R-:W-:Y:S01]  /*1cc0*/  FSEL R5, R10, RZ, P0 ;  /* 0x000000ff0a057208 */ /* 0x000fe20000000000 */
[----:B------:R-:W-:Y:S01]  /*1cd0*/  FFMA.FTZ R11, R12, R11, R23 ;  /* 0x0000000b0c0b7223 */ /* 0x000fe20000010017 */
[----:B------:R-:W-:-:S03]  /*1ce0*/  ISETP.GE.AND P0, PT, R4, UR10, PT ;  /* 0x0000000a04007c0c */ /* 0x000fc6000bf06270 */
[----:B------:R-:W-:-:S04]  /*1cf0*/  FADD.FTZ R6, R11, R6 ;  /* 0x000000060b067221 */ /* 0x000fc80000010000 */
[----:B------:R-:W-:-:S05]  /*1d00*/  FFMA.FTZ R5, R6, UR18, R5 ;  /* 0x0000001206057c23 */ /* 0x000fca0008010005 */
[C---:B------:R-:W-:Y:S02]  /*1d10*/  FSEL R7, R5.reuse, RZ, !P0 ;  /* 0x000000ff05077208 */ /* 0x040fe40004000000 */
[----:B------:R-:W-:Y:S02]  /*1d20*/  @!P0 FMNMX.FTZ R34, R5, R34, !PT ;  /* 0x0000002205228209 */ /* 0x000fe40007810000 */
[----:B------:R-:W-:Y:S01]  /*1d30*/  ISETP.GE.AND P0, PT, R36, UR5, PT ;  /* 0x0000000524007c0c */ /* 0x000fe2000bf06270 */
[----:B------:R0:W-:Y:S01]  /*1d40*/  STS [R32], R7 ;  /* 0x0000000720007388 */ /* 0x0001e20000000800 */
[----:B------:R-:W-:Y:S02]  /*1d50*/  IADD3 R33, PT, PT, R33, 0x80, RZ ;  /* 0x0000008021217810 */ /* 0x000fe40007ffe0ff */
[----:B------:R-:W-:Y:S02]  /*1d60*/  IADD3 R31, PT, PT, R31, 0x80, RZ ;  /* 0x000000801f1f7810 */ /* 0x000fe40007ffe0ff */
[----:B0-----:R-:W-:-:S07]  /*1d70*/  IADD3 R32, PT, PT, R32, 0x200, RZ ;  /* 0x0000020020207810 */ /* 0x001fce0007ffe0ff */
[----:B------:R-:W-:Y:S05]  /*1d80*/  @!P0 BRA `(.L_x_20287) ;  /* 0xffffffe800908947 */ /* 0x000fea000383ffff */
.L_x_20286:
[----:B------:R-:W-:Y:S05]  /*1d90*/  BSYNC.RECONVERGENT B0 ;  /* 0x0000000000007941 */ /* 0x000fea0003800200 */
.L_x_20285:
[----:B-1----:R-:W0:Y:S01]  /*1da0*/  SHFL.BFLY PT, R3, R34, 0x10, 0x1f ;  /* 0x0e001f0022037f89 */ /* 0x002e2200000e0000 */
[----:B------:R-:W-:Y:S01]  /*1db0*/  LOP3.LUT P0, R27, R30, 0x1f, RZ, 0xc0, !PT ;  /* 0x0000001f1e1b7812 */ /* 0x000fe2000780c0ff */
[----:B------:R-:W-:Y:S01]  /*1dc0*/  UIADD3 UR6, UPT, UPT, UR10, 0x1f, URZ ;  /* 0x0000001f0a067890 */ /* 0x000fe2000fffe0ff */
[----:B------:R-:W-:Y:S01]  /*1dd0*/  SHF.R.U32.HI R7, RZ, 0x5, R30 ;  /* 0x00000005ff077819 */ /* 0x000fe2000001161e */
[----:B------:R-:W1:Y:S01]  /*1de0*/  S2R R4, SR_CgaCtaId ;  /* 0x0000000000047919 */ /* 0x000e620000008800 */
[----:B------:R-:W-:Y:S01]  /*1df0*/  ISETP.GT.U32.AND P1, PT, R27, 0x3, PT ;  /* 0x000000031b00780c */ /* 0x000fe20003f24070 */
[----:B------:R-:W-:Y:S01]  /*1e00*/  USHF.R.S32.HI UR7, URZ, 0x1f, UR6 ;  /* 0x0000001fff077899 */ /* 0x000fe20008011406 */
[----:B------:R-:W-:Y:S01]  /*1e10*/  BSSY.RECONVERGENT B0, `(.L_x_20288) ;  /* 0x0000100000007945 */ /* 0x000fe20003800200 */
[----:B------:R-:W-:Y:S02]  /*1e20*/  HFMA2 R12, -RZ, RZ, 0, 0 ;  /* 0x00000000ff0c7431 */ /* 0x000fe400000001ff */
        /* <DEDUP_REMOVED lines=12> */
[----:B------:R-:W-:-:S03]  /*1ef0*/  MOV R6, 0x400 ;  /* 0x0000040000067802 */ /* 0x000fc60000000f00 */
[----:B------:R-:W0:Y:S01]  /*1f00*/  SHFL.BFLY PT, R9, R8, 0x1, 0x1f ;  /* 0x0c201f0008097f89 */ /* 0x000e2200000e0000 */
[----:B------:R-:W-:-:S04]  /*1f10*/  IADD3 R11, PT, PT, R6, 0xc0, RZ ;  /* 0x000000c0060b7810 */ /* 0x000fc80007ffe0ff */
[----:B-1----:R-:W-:-:S04]  /*1f20*/  LEA R10, R4, R11, 0x18 ;  /* 0x0000000b040a7211 */ /* 0x002fc800078ec0ff */
[----:B------:R-:W-:Y:S01]  /*1f30*/  LEA R2, R7, R10, 0x2 ;  /* 0x0000000a07027211 */ /* 0x000fe200078e10ff */
[----:B------:R-:W-:Y:S01]  /*1f40*/  IMAD R3, R27, 0x4, R10 ;  /* 0x000000041b037824 */ /* 0x000fe200078e020a */
[----:B0-----:R-:W-:Y:S02]  /*1f50*/  FMNMX.FTZ R11, R8, R9, !PT ;  /* 0x00000009080b7209 */ /* 0x001fe40007810000 */
[----:B------:R-:W-:-:S03]  /*1f60*/  MOV R9, 0xff7fffff ;  /* 0xff7fffff00097802 */ /* 0x000fc60000000f00 */
        /* <DEDUP_REMOVED lines=12> */
[----:B------:R-:W-:Y:S02]  /*2030*/  IADD3 R8, PT, PT, R8, UR6, RZ ;  /* 0x0000000608087c10 */ /* 0x000fe4000fffe0ff */
        /* <DEDUP_REMOVED lines=13> */
.L_x_20292:
        /* <DEDUP_REMOVED lines=11> */
.L_x_20291:
[----:B------:R-:W-:Y:S05]  /*21c0*/  BSYNC.RECONVERGENT B1 ;  /* 0x0000000000017941 */ /* 0x000fea0003800200 */
.L_x_20290:
        /* <DEDUP_REMOVED lines=13> */
.L_x_20295:
        /* <DEDUP_REMOVED lines=25> */
[C---:B----4-:R-:W-:Y:S01]  /*2430*/  FADD.FTZ R17, -R5.reuse, R14 ;  /* 0x0000000e05117221 */ /* 0x050fe20000010100 */
[----:B------:R-:W-:Y:S01]  /*2440*/  FMUL.FTZ R40, R40, 1.4426950216293334961 ;  /* 0x3fb8aa3b28287820 */ /* 0x000fe20000410000 */
[----:B------:R-:W4:Y:S01]  /*2450*/  LDS R16, [R9+0x1800] ;  /* 0x0018000009107984 */ /* 0x000f220000000800 */
[----:B------:R0:W0:Y:S01]  /*2460*/  MUFU.EX2 R14, R15 ;  /* 0x0000000f000e7308 */ /* 0x0000220000000800 */
[----:B------:R-:W-:Y:S01]  /*2470*/  FADD.FTZ R19, -R5, R28 ;  /* 0x0000001c05137221 */ /* 0x000fe20000010100 */
[----:B------:R-:W-:Y:S01]  /*2480*/  FMUL.FTZ R17, R17, 1.4426950216293334961 ;  /* 0x3fb8aa3b11117820 */ /* 0x000fe20000410000 */
[----:B------:R-:W4:Y:S01]  /*2490*/  LDS R10, [R9+0x1a00] ;  /* 0x001a0000090a7984 */ /* 0x000f220000000800 */
[----:B------:R-:W1:Y:S01]  /*24a0*/  MUFU.EX2 R28, R40 ;  /* 0x00000028001c7308 */ /* 0x000e620000000800 */
[----:B------:R-:W-:Y:S01]  /*24b0*/  FADD.FTZ R21, -R5, R36 ;  /* 0x0000002405157221 */ /* 0x000fe20000010100 */
[----:B------:R-:W-:Y:S01]  /*24c0*/  FMUL.FTZ R19, R19, 1.4426950216293334961 ;  /* 0x3fb8aa3b13137820 */ /* 0x000fe20000410000 */
[----:B------:R2:W-:Y:S01]  /*24d0*/  STS [R9+-0x400], R13 ;  /* 0xfffc000d09007388 */ /* 0x0005e20000000800 */
[----:B------:R-:W1:Y:S01]  /*24e0*/  MUFU.EX2 R36, R17 ;  /* 0x0000001100247308 */ /* 0x000e620000000800 */
[----:B0-----:R-:W-:Y:S01]  /*24f0*/  FADD.FTZ R15, R13, R12 ;  /* 0x0000000c0d0f7221 */ /* 0x001fe20000010000 */
[----:B------:R-:W-:Y:S01]  /*2500*/  FADD.FTZ R23, -R5, R34 ;  /* 0x0000002205177221 */ /* 0x000fe20000010100 */
[----:B------:R-:W-:Y:S01]  /*2510*/  FMUL.FTZ R21, R21, 1.4426950216293334961 ;  /* 0x3fb8aa3b15157820 */ /* 0x000fe20000410000 */
[----:B------:R-:W0:Y:S01]  /*2520*/  MUFU.EX2 R34, R19 ;  /* 0x0000001300227308 */ /* 0x000e220000000800 */
[----:B------:R-:W-:Y:S01]  /*2530*/  FADD.FTZ R15, R15, R38 ;  /* 0x000000260f0f7221 */ /* 0x000fe20000010000 */
[----:B------:R-:W-:Y:S01]  /*2540*/  FADD.FTZ R25, -R5, R32 ;  /* 0x0000002005197221 */ /* 0x000fe20000010100 */
[----:B------:R-:W-:Y:S01]  /*2550*/  FMUL.FTZ R23, R23, 1.4426950216293334961 ;  /* 0x3fb8aa3b17177820 */ /* 0x000fe20000410000 */
[----:B------:R-:W2:Y:S01]  /*2560*/  MUFU.EX2 R32, R21 ;  /* 0x0000001500207308 */ /* 0x000ea20000000800 */
[----:B------:R-:W-:Y:S01]  /*2570*/  FADD.FTZ R15, R15, R14 ;  /* 0x0000000e0f0f7221 */ /* 0x000fe20000010000 */
[----:B------:R-:W-:Y:S01]  /*2580*/  FADD.FTZ R29, -R5, R26 ;  /* 0x0000001a051d7221 */ /* 0x000fe20000010100 */
        /* <DEDUP_REMOVED lines=8> */
[----:B------:R-:W-:Y:S01]  /*2610*/  FADD.FTZ R17, -R5, R22 ;  /* 0x0000001605117221 */ /* 0x000fe20000010100 */
[----:B------:R1:W-:Y:S01]  /*2620*/  STS [R9+-0x200], R38 ;  /* 0xfffe002609007388 */ /* 0x0003e20000000800 */
[----:B0-----:R-:W-:Y:S01]  /*2630*/  FADD.FTZ R15, R15, R34 ;  /* 0x000000220f0f7221 */ /* 0x001fe20000010000 */
[----:B------:R-:W0:Y:S01]  /*2640*/  MUFU.EX2 R22, R29 ;  /* 0x0000001d00167308 */ /* 0x000e220000000800 */
[----:B--2---:R-:W-:Y:S01]  /*2650*/  FADD.FTZ R13, -R5, R20 ;  /* 0x00000014050d7221 */ /* 0x004fe20000010100 */
[----:B------:R-:W-:Y:S01]  /*2660*/  FMUL.FTZ R17, R17, 1.4426950216293334961 ;  /* 0x3fb8aa3b11117820 */ /* 0x000fe20000410000 */
[----:B------:R-:W-:Y:S01]  /*2670*/  FADD.FTZ R15, R15, R32 ;  /* 0x000000200f0f7221 */ /* 0x000fe20000010000 */
[----:B------:R-:W2:Y:S01]  /*2680*/  MUFU.EX2 R20, R24 ;  /* 0x0000001800147308 */ /* 0x000ea20000000800 */
[----:B---3--:R-:W-:Y:S01]  /*2690*/  FADD.FTZ R19, -R5, R18 ;  /* 0x0000001205137221 */ /* 0x008fe20000010100 */
[----:B------:R-:W-:Y:S01]  /*26a0*/  FMUL.FTZ R13, R13, 1.4426950216293334961 ;  /* 0x3fb8aa3b0d0d7820 */ /* 0x000fe20000410000 */
[----:B------:R-:W-:Y:S01]  /*26b0*/  FADD.FTZ R15, R15, R26 ;  /* 0x0000001a0f0f7221 */ /* 0x000fe20000010000 */
[----:B------:R-:W3:Y:S01]  /*26c0*/  MUFU.EX2 R18, R17 ;  /* 0x0000001100127308 */ /* 0x000ee20000000800 */
[----:B----4-:R-:W-:Y:S01]  /*26d0*/  FADD.FTZ R21, -R5, R16 ;  /* 0x0000001005157221 */ /* 0x010fe20000010100 */
        /* <DEDUP_REMOVED lines=8> */
[----:B------:R-:W-:Y:S01]  /*2760*/  STS [R9], R14 ;  /* 0x0000000e09007388 */ /* 0x000fe20000000800 */
[----:B--2---:R-:W-:Y:S01]  /*2770*/  FADD.FTZ R15, R15, R20 ;  /* 0x000000140f0f7221 */ /* 0x004fe20000010000 */
[----:B------:R-:W2:Y:S02]  /*2780*/  MUFU.EX2 R24, R21 ;  /* 0x0000001500187308 */ /* 0x000ea40000000800 */
[----:B------:R-:W-:Y:S01]  /*2790*/  STS [R9+0x200], R28 ;  /* 0x0002001c09007388 */ /* 0x000fe20000000800 */
        /* <DEDUP_REMOVED lines=20> */
.L_x_20294:
[----:B------:R-:W-:Y:S05]  /*28e0*/  BSYNC.RECONVERGENT B1 ;  /* 0x0000000000017941 */ /* 0x000fea0003800200 */
.L_x_20293:
        /* <DEDUP_REMOVED lines=55> */
.L_x_20297:
[----:B------:R-:W-:Y:S05]  /*2c60*/  BSYNC.RECONVERGENT B1 ;  /* 0x0000000000017941 */ /* 0x000fea0003800200 */
.L_x_20296:
        /* <DEDUP_REMOVED lines=26> */
.L_x_20289:
[----:B------:R-:W-:Y:S05]  /*2e10*/  BSYNC.RECONVERGENT B0 ;  /* 0x0000000000007941 */ /* 0x000fea0003800200 */
.L_x_20288:
        /* <DEDUP_REMOVED lines=36> */
[----:B------:R-:W-:Y:S02]  /*3060*/  LOP3.LUT R3, R3, 0x180, RZ, 0xc0, !PT ;  /* 0x0000018003037812 */ /* 0x000fe400078ec0ff */
[----:B------:R-:W-:Y:S02]  /*3070*/  IADD3 R9, PT, PT, RZ, -R5, RZ ;  /* 0x80000005ff097210 */ /* 0x000fe40007ffe0ff */
[----:B------:R-:W-:-:S02]  /*3080*/  LEA R8, R30, R11, 0x2 ;  /* 0x0000000b1e087211 */ /* 0x000fc400078e10ff */
[----:B------:R-:W-:-:S07]  /*3090*/  IADD3 R5, PT, PT, R3, R30, RZ ;  /* 0x0000001e03057210 */ /* 0x000fce0007ffe0ff */
.L_x_20302:
[----:B------:R-:W0:Y:S01]  /*30a0*/  LDS R3, [R8] ;  /* 0x0000000008037984 */ /* 0x000e220000000800 */
[----:B------:R-:W-:-:S04]  /*30b0*/  IADD3 R9, PT, PT, R9, 0x1, RZ ;  /* 0x0000000109097810 */ /* 0x000fc80007ffe0ff */
[----:B------:R-:W-:Y:S01]  /*30c0*/  ISETP.NE.AND P0, PT, R9, RZ, PT ;  /* 0x000000ff0900720c */ /* 0x000fe20003f05270 */
[----:B0-----:R-:W-:-:S05]  /*30d0*/  FMUL.FTZ R3, R3, R2 ;  /* 0x0000000203037220 */ /* 0x001fca0000410000 */
[----:B------:R0:W-:Y:S02]  /*30e0*/  STS [R8], R3 ;  /* 0x0000000308007388 */ /* 0x0001e40000000800 */
[----:B0-----:R-:W-:-:S05]  /*30f0*/  IADD3 R8, PT, PT, R8, 0x200, RZ ;  /* 0x0000020008087810 */ /* 0x001fca0007ffe0ff */
[----:B------:R-:W-:Y:S05]  /*3100*/  @P0 BRA `(.L_x_20302) ;  /* 0xfffffffc00e40947 */ /* 0x000fea000383ffff */
.L_x_20301:
[----:B------:R-:W-:Y:S05]  /*3110*/  BSYNC.RECONVERGENT B1 ;  /* 0x0000000000017941 */ /* 0x000fea0003800200 */
.L_x_20300:
        /* <DEDUP_REMOVED lines=13> */
.L_x_20305:
        /* <DEDUP_REMOVED lines=52> */
.L_x_20304:
[----:B------:R-:W-:Y:S05]  /*3530*/  BSYNC.RECONVERGENT B1 ;  /* 0x0000000000017941 */ /* 0x000fea0003800200 */
.L_x_20303:
        /* <DEDUP_REMOVED lines=31> */
.L_x_20307:
[----:B------:R-:W-:Y:S05]  /*3730*/  BSYNC.RECONVERGENT B1 ;  /* 0x0000000000017941 */ /* 0x000fea0003800200 */
.L_x_20306:
        /* <DEDUP_REMOVED lines=14> */
.L_x_20299:
[----:B------:R-:W-:Y:S05]  /*3820*/  BSYNC.RECONVERGENT B0 ;  /* 0x0000000000007941 */ /* 0x000fea0003800200 */
.L_x_20298:
[----:B------:R-:W-:Y:S01]  /*3830*/  ISETP.GE.AND P0, PT, R7, UR5, PT ;  /* 0x0000000507007c0c */ /* 0x000fe2000bf06270 */
[----:B------:R-:W-:Y:S01]  /*3840*/  BAR.SYNC.DEFER_BLOCKING 0x0 ;  /* 0x0000000000007b1d */ /* 0x000fe20000010000 */
[----:B0-----:R-:W-:Y:S02]  /*3850*/  HFMA2 R5, -RZ, RZ, 0, 0 ;  /* 0x00000000ff057431 */ /* 0x001fe400000001ff */
[----:B------:R-:W-:Y:S01]  /*3860*/  IMAD.MOV.U32 R26, RZ, RZ, RZ ;  /* 0x000000ffff1a7224 */ /* 0x000fe200078e00ff */
[----:B------:R-:W-:Y:S02]  /*3870*/  CS2R R24, SRZ ;  /* 0x0000000000187805 */ /* 0x000fe4000001ff00 */
[----:B------:R-:W-:Y:S02]  /*3880*/  CS2R R22, SRZ ;  /* 0x0000000000167805 */ /* 0x000fe4000001ff00 */
[----:B------:R-:W-:Y:S01]  /*3890*/  CS2R R20, SRZ ;  /* 0x0000000000147805 */ /* 0x000fe2000001ff00 */
[----:B------:R-:W0:Y:S01]  /*38a0*/  LDCU UR15, c[0x0][0x3cc] ;  /* 0x00007980ff0f77ac */ /* 0x000e220008000800 */
[----:B------:R-:W-:Y:S01]  /*38b0*/  BSSY.RECONVERGENT B0, `(.L_x_20308) ;  /* 0x000022f000007945 */ /* 0x000fe20003800200 */
[----:B------:R-:W-:-:S02]  /*38c0*/  CS2R R18, SRZ ;  /* 0x0000000000127805 */ /* 0x000fc4000001ff00 */
[----:B------:R-:W-:Y:S01]  /*38d0*/  CS2R R16, SRZ ;  /* 0x0000000000107805 */ /* 0x000fe2000001ff00 */
[----:B------:R-:W2:Y:S01]  /*38e0*/  LDCU.64 UR6, c[0x0][0x398] ;  /* 0x00007300ff0677ac */ /* 0x000ea20008000a00 */
[----:B------:R-:W-:Y:S05]  /*38f0*/  @P0 BRA `(.L_x_20309) ;  /* 0x0000002000a80947 */ /* 0x000fea0003800000 */
[----:B-1----:R-:W-:Y:S01]  /*3900*/  SHF.R.U32.HI R2, RZ, 0x3, R30 ;  /* 0x00000003ff027819 */ /* 0x002fe2000001161e */
[----:B------:R-:W1:Y:S01]  /*3910*/  LDCU UR14, c[0x0][0x3d0] ;  /* 0x00007a00ff0e77ac */ /* 0x000e620008000800 */
[----:B------:R-:W-:Y:S02]  /*3920*/  MOV R9, UR4 ;  /* 0x0000000400097c02 */ /* 0x000fe40008000f00 */
[----:B------:R-:W-:Y:S01]  /*3930*/  LOP3.LUT R2, R2, 0x7c, RZ, 0xc0, !PT ;  /* 0x0000007c02027812 */ /* 0x000fe200078ec0ff */
[----:B------:R-:W3:Y:S01]  /*3940*/  LDCU.64 UR16, c[0x0][0x3a8] ;  /* 0x00007500ff1077ac */ /* 0x000ee20008000a00 */
        /* <DEDUP_REMOVED lines=8> */
[----:B-1----:R-:W-:Y:S01]  /*39d0*/  IMAD R36, R0, UR14, RZ ;  /* 0x0000000e00247c24 */ /* 0x002fe2000f8e02ff */
[----:B------:R-:W-:Y:S02]  /*39e0*/  LEA R4, R7, R6, 0x7 ;  /* 0x0000000607047211 */ /* 0x000fe400078e38ff */
[----:B------:R-:W-:Y:S02]  /*39f0*/  LOP3.LUT R8, R9, 0x18, RZ, 0xc0, !PT ;  /* 0x0000001809087812 */ /* 0x000fe400078ec0ff */
[----:B---3--:R-:W-:Y:S01]  /*3a00*/  IADD3 R6, P0, PT, R2, UR16, RZ ;  /* 0x0000001002067c10 */ /* 0x008fe2000ff1e0ff */
[C---:B------:R-:W-:Y:S01]  /*3a10*/  VIADD R2, R7.reuse, 0x1 ;  /* 0x0000000107027836 */ /* 0x040fe20000000000 */
[----:B------:R-:W-:-:S02]  /*3a20*/  LEA R8, R7, R8, 0x5 ;  /* 0x0000000807087211 */ /* 0x000fc400078e28ff */
[----:B------:R-:W-:Y:S02]  /*3a30*/  IADD3 R4, PT, PT, R4, 0x10, R11 ;  /* 0x0000001004047810 */ /* 0x000fe40007ffe00b */
[----:B------:R-:W-:Y:S02]  /*3a40*/  IADD3.X R3, PT, PT, R3, UR17, RZ, P0, !PT ;  /* 0x0000001103037c10 */ /* 0x000fe400087fe4ff */
[----:B------:R-:W-:Y:S02]  /*3a50*/  MOV R26, RZ ;  /* 0x000000ff001a7202 */ /* 0x000fe40000000f00 */
[----:B------:R-:W-:Y:S02]  /*3a60*/  LOP3.LUT R0, R9, 0xf8, RZ, 0xc0, !PT ;  /* 0x000000f809007812 */ /* 0x000fe400078ec0ff */
[----:B------:R-:W-:Y:S02]  /*3a70*/  SHF.R.S32.HI R37, RZ, 0x1f, R36 ;  /* 0x0000001fff257819 */ /* 0x000fe40000011424 */
[----:B------:R-:W-:-:S07]  /*3a80*/  IADD3 R28, PT, PT, R8, 0x3, RZ ;  /* 0x00000003081c7810 */ /* 0x000fce0007ffe0ff */
.L_x_20334:
[----:B------:R-:W-:Y:S01]  /*3a90*/  MOV R34, R6 ;  /* 0x0000000600227202 */ /* 0x000fe20000000f00 */
[----:B-1----:R-:W1:Y:S01]  /*3aa0*/  LDS.128 R8, [R4+-0x10] ;  /* 0xfffff00004087984 */ /* 0x002e620000000c00 */
[----:B-----5:R-:W-:-:S03]  /*3ab0*/  MOV R35, R3 ;  /* 0x0000000300237202 */ /* 0x020fc60000000f00 */
[----:B---3--:R-:W3:Y:S04]  /*3ac0*/  LDS.128 R12, [R4] ;  /* 0x00000000040c7984 */ /* 0x008ee80000000c00 */
[----:B------:R3:W0:Y:S01]  /*3ad0*/  LDG.E.CONSTANT R31, desc[UR8][R34.64] ;  /* 0x00000008221f7981 */ /* 0x000622000c1e9900 */
[----:B-1----:R-:W-:Y:S02]  /*3ae0*/  F2FP.F16.F32.PACK_AB R33, R9, R8 ;  /* 0x000000080921723e */ /* 0x002fe400000000ff */
[----:B------:R-:W-:Y:S01]  /*3af0*/  F2FP.F16.F32.PACK_AB R32, R11, R10 ;  /* 0x0000000a0b20723e */ /* 0x000fe200000000ff */
[----:B------:R-:W-:Y:S01]  /*3b00*/  BSSY.RECONVERGENT B1, `(.L_x_20310) ;  /* 0x000002a000017945 */ /* 0x000fe20003800200 */
[----:B---3--:R-:W-:Y:S02]  /*3b10*/  F2FP.F16.F32.PACK_AB R35, R13, R12 ;  /* 0x0000000c0d23723e */ /* 0x008fe400000000ff */
[----:B------:R-:W-:Y:S01]  /*3b20*/  F2FP.F16.F32.PACK_AB R34, R15, R14 ;  /* 0x0000000e0f22723e */ /* 0x000fe200000000ff */
[----:B0-----:R-:W-:-:S04]  /*3b30*/  IMAD.WIDE R8, R31, UR15, R36 ;  /* 0x0000000f1f087c25 */ /* 0x001fc8000f8e0224 */
[----:B------:R-:W-:Y:S01]  /*3b40*/  VIADD R31, R28, 0xfffffffd ;  /* 0xfffffffd1c1f7836 */ /* 0x000fe20000000000 */
[----:B------:R-:W-:-:S04]  /*3b50*/  IADD3 R8, P0, PT, R0, R8, RZ ;  /* 0x0000000800087210 */ /* 0x000fc80007f1e0ff */
[----:B------:R-:W-:Y:S02]  /*3b60*/  IADD3.X R9, PT, PT, RZ, R9, RZ, P0, !PT ;  /* 0x00000009ff097210 */ /* 0x000fe400007fe4ff */
[C---:B--2-4-:R-:W-:Y:S02]  /*3b70*/  LEA R38, P1, R8.reuse, UR6, 0x1 ;  /* 0x0000000608267c11 */ /* 0x054fe4000f8208ff */
[----:B------:R-:W-:Y:S02]  /*3b80*/  ISETP.NE.AND P0, PT, R29, -0x1, PT ;  /* 0xffffffff1d00780c */ /* 0x000fe40003f05270 */
[----:B------:R-:W-:-:S05]  /*3b90*/  LEA.HI.X R39, R8, UR7, R9, 0x1, P1 ;  /* 0x0000000708277c11 */ /* 0x000fca00088f0c09 */
[----:B------:R0:W5:Y:S06]  /*3ba0*/  LDG.E.128.CONSTANT R8, desc[UR8][R38.64] ;  /* 0x0000000826087981 */ /* 0x00016c000c1e9d00 */
        /* <DEDUP_REMOVED lines=31> */
.L_x_20311:
[----:B------:R-:W-:Y:S05]  /*3da0*/  BSYNC.RECONVERGENT B1 ;  /* 0x0000000000017941 */ /* 0x000fea0003800200 */
.L_x_20310:
        /* <DEDUP_REMOVED lines=41> */
.L_x_20313:
[----:B------:R-:W-:Y:S05]  /*4040*/  BSYNC.RECONVERGENT B1 ;  /* 0x0000000000017941 */ /* 0x000fea0003800200 */
.L_x_20312:
        /* <DEDUP_REMOVED lines=41> */
.L_x_20315:
[----:B------:R-:W-:Y:S05]  /*42e0*/  BSYNC.RECONVERGENT B1 ;  /* 0x0000000000017941 */ /* 0x000fea0003800200 */
.L_x_20314:
        /* <DEDUP_REMOVED lines=41> */
.L_x_20317:
[----:B------:R-:W-:Y:S05]  /*4580*/  BSYNC.RECONVERGENT B1 ;  /* 0x0000000000017941 */ /* 0x000fea0003800200 */
.L_x_20316:
        /* <DEDUP_REMOVED lines=41> */
.L_x_20319:
[----:B------:R-:W-:Y:S05]  /*4820*/  BSYNC.RECONVERGENT B1 ;  /* 0x0000000000017941 */ /* 0x000fea0003800200 */
.L_x_20318:
        /* <DEDUP_REMOVED lines=41> */
.L_x_20321:
[----:B------:R-:W-:Y:S05]  /*4ac0*/  BSYNC.RECONVERGENT B1 ;  /* 0x0000000000017941 */ /* 0x000fea0003800200 */
.L_x_20320:
        /* <DEDUP_REMOVED lines=41> */
.L_x_20323:
[----:B------:R-:W-:Y:S05]  /*4d60*/  BSYNC.RECONVERGENT B1 ;  /* 0x0000000000017941 */ /* 0x000fea0003800200 */
.L_x_20322:
        /* <DEDUP_REMOVED lines=41> */
.L_x_20325:
[----:B------:R-:W-:Y:S05]  /*5000*/  BSYNC.RECONVERGENT B1 ;  /* 0x0000000000017941 */ /* 0x000fea0003800200 */
.L_x_20324:
        /* <DEDUP_REMOVED lines=41> */
.L_x_20327:
[----:B------:R-:W-:Y:S05]  /*52a0*/  BSYNC.RECONVERGENT B1 ;  /* 0x0000000000017941 */ /* 0x000fea0003800200 */
.L_x_20326:
        /* <DEDUP_REMOVED lines=41> */
.L_x_20329:
[----:B------:R-:W-:Y:S05]  /*5540*/  BSYNC.RECONVERGENT B1 ;  /* 0x0000000000017941 */ /* 0x000fea0003800200 */
.L_x_20328:
        /* <DEDUP_REMOVED lines=41> */
.L_x_20331:
[----:B------:R-:W-:Y:S05]  /*57e0*/  BSYNC.RECONVERGENT B1 ;  /* 0x0000000000017941 */ /* 0x000fea0003800200 */
.L_x_20330:
[----:B------:R0:W5:Y:S02]  /*57f0*/  LDG.E.128.CONSTANT R12, desc[UR8][R38.64+0x1600] ;  /* 0x00160008260c7981 */ /* 0x000164000c1e9d00 */
[----:B-----5:R-:W-:-:S04]  /*5800*/  HMUL2 R9, R32, R9 ;  /* 0x0000000920097232 */ /* 0x020fc80000000000 */
[----:B------:R-:W-:-:S04]  /*5810*/  HFMA2 R8, R33, R8, R9 ;  /* 0x0000000821087231 */ /* 0x000fc80000000009 */
[----:B------:R-:W-:-:S04]  /*5820*/  HFMA2 R8, R35, R10, R8 ;  /* 0x0000000a23087231 */ /* 0x000fc80000000008 */
[----:B------:R-:W-:-:S05]  /*5830*/  HFMA2 R8, R34, R11, R8 ;  /* 0x0000000b22087231 */ /* 0x000fca0000000008 */
[--C-:B------:R-:W-:Y:S02]  /*5840*/  HADD2.F32 R9, -RZ, R8.reuse.H0_H0 ;  /* 0x20000008ff097230 */ /* 0x100fe40000004100 */
[----:B------:R-:W-:Y:S01]  /*5850*/  HADD2.F32 R8, -RZ, R8.H1_H1 ;  /* 0x30000008ff087230 */ /* 0x000fe20000004100 */
[----:B------:R-:W-:Y:S04]  /*5860*/  BSSY.RECONVERGENT B1, `(.L_x_20332) ;  /* 0x0000022000017945 */ /* 0x000fe80003800200 */
[----:B------:R-:W-:-:S04]  /*5870*/  FADD.FTZ R9, R9, R8 ;  /* 0x0000000809097221 */ /* 0x000fc80000010000 */
[----:B------:R-:W-:Y:S01]  /*5880*/  FADD.FTZ R16, R9, R16 ;  /* 0x0000001009107221 */ /* 0x000fe20000010000 */
[----:B0-----:R-:W-:Y:S06]  /*5890*/  @P0 BRA `(.L_x_20333) ;  /* 0x0000000000780947 */ /* 0x001fec0003800000 */
[C---:B------:R-:W-:Y:S02]  /*58a0*/  IADD3 R8, PT, PT, R28.reuse, -0x2, RZ ;  /* 0xfffffffe1c087810 */ /* 0x040fe40007ffe0ff */
[----:B------:R-:W-:Y:S02]  /*58b0*/  ISETP.GE.AND P3, PT, R28, UR10, PT ;  /* 0x0000000a1c007c0c */ /* 0x000fe4000bf66270 */
[----:B------:R-:W-:Y:S02]  /*58c0*/  ISETP.GE.AND P1, PT, R8, UR10, PT ;  /* 0x0000000a08007c0c */ /* 0x000fe4000bf26270 */
[----:B------:R-:W-:Y:S02]  /*58d0*/  IADD3 R8, PT, PT, R28, -0x1, RZ ;  /* 0xffffffff1c087810 */ /* 0x000fe40007ffe0ff */
[----:B------:R-:W-:Y:S02]  /*58e0*/  PRMT R9, R13, 0x7632, R9 ;  /* 0x000076320d097816 */ /* 0x000fe40000000009 */
[----:B------:R-:W-:-:S02]  /*58f0*/  ISETP.GE.AND P2, PT, R8, UR10, PT ;  /* 0x0000000a08007c0c */ /* 0x000fc4000bf46270 */
[----:B------:R-:W-:Y:S02]  /*5900*/  PRMT R8, R12, 0x7632, R8 ;  /* 0x000076320c087816 */ /* 0x000fe40000000008 */
[----:B------:R-:W-:Y:S02]  /*5910*/  SEL R10, R9, RZ, !P3 ;  /* 0x000000ff090a7207 */ /* 0x000fe40005800000 */
[----:B------:R-:W-:Y:S02]  /*5920*/  ISETP.GE.AND P0, PT, R31, UR10, PT ;  /* 0x0000000a1f007c0c */ /* 0x000fe4000bf06270 */
[----:B------:R-:W-:Y:S02]  /*5930*/  SEL R9, R8, RZ, !P1 ;  /* 0x000000ff08097207 */ /* 0x000fe40004800000 */
[----:B------:R-:W-:Y:S02]  /*5940*/  IADD3 R8, PT, PT, R28, 0x1, RZ ;  /* 0x000000011c087810 */ /* 0x000fe40007ffe0ff */
[----:B------:R-:W-:-:S02]  /*5950*/  SEL R12, R12, RZ, !P0 ;  /* 0x000000ff0c0c7207 */ /* 0x000fc40004000000 */
[----:B------:R-:W-:Y:S02]  /*5960*/  ISETP.GE.AND P0, PT, R8, UR10, PT ;  /* 0x0000000a08007c0c */ /* 0x000fe4000bf06270 */
[----:B------:R-:W-:Y:S02]  /*5970*/  IADD3 R8, PT, PT, R28, 0x2, RZ ;  /* 0x000000021c087810 */ /* 0x000fe40007ffe0ff */
[----:B------:R-:W-:Y:S02]  /*5980*/  SEL R13, R13, RZ, !P2 ;  /* 0x000000ff0d0d7207 */ /* 0x000fe40005000000 */
[----:B------:R-:W-:Y:S02]  /*5990*/  ISETP.GE.AND P1, PT, R8, UR10, PT ;  /* 0x0000000a08007c0c */ /* 0x000fe4000bf26270 */
[----:B------:R-:W-:Y:S02]  /*59a0*/  IADD3 R8, PT, PT, R28, 0x3, RZ ;  /* 0x000000031c087810 */ /* 0x000fe40007ffe0ff */
[----:B------:R-:W-:-:S02]  /*59b0*/  PRMT R12, R12, 0x5410, R9 ;  /* 0x000054100c0c7816 */ /* 0x000fc40000000009 */
[----:B------:R-:W-:Y:S02]  /*59c0*/  ISETP.GE.AND P2, PT, R8, UR10, PT ;  /* 0x0000000a08007c0c */ /* 0x000fe4000bf46270 */
[C---:B------:R-:W-:Y:S02]  /*59d0*/  PRMT R8, R14.reuse, 0x7632, R8 ;  /* 0x000076320e087816 */ /* 0x040fe40000000008 */
[----:B------:R-:W-:Y:S02]  /*59e0*/  SEL R14, R14, RZ, !P0 ;  /* 0x000000ff0e0e7207 */ /* 0x000fe40004000000 */
[----:B------:R-:W-:Y:S01]  /*59f0*/  SEL R9, R8, RZ, !P1 ;  /* 0x000000ff08097207 */ /* 0x000fe20004800000 */
[----:B------:R-:W-:Y:S01]  /*5a00*/  VIADD R8, R28, 0x4 ;  /* 0x000000041c087836 */ /* 0x000fe20000000000 */
[----:B------:R-:W-:Y:S02]  /*5a10*/  PRMT R13, R13, 0x5410, R10 ;  /* 0x000054100d0d7816 */ /* 0x000fe4000000000a */
[----:B------:R-:W-:-:S02]  /*5a20*/  PRMT R14, R14, 0x5410, R9 ;  /* 0x000054100e0e7816 */ /* 0x000fc40000000009 */
[----:B------:R-:W-:Y:S02]  /*5a30*/  ISETP.GE.AND P0, PT, R8, UR10, PT ;  /* 0x0000000a08007c0c */ /* 0x000fe4000bf06270 */
[C---:B------:R-:W-:Y:S02]  /*5a40*/  PRMT R8, R15.reuse, 0x7632, R8 ;  /* 0x000076320f087816 */ /* 0x040fe40000000008 */
[----:B------:R-:W-:Y:S02]  /*5a50*/  SEL R15, R15, RZ, !P2 ;  /* 0x000000ff0f0f7207 */ /* 0x000fe40005000000 */
[----:B------:R-:W-:-:S04]  /*5a60*/  SEL R8, R8, RZ, !P0 ;  /* 0x000000ff08087207 */ /* 0x000fc80004000000 */
[----:B------:R-:W-:-:S07]  /*5a70*/  PRMT R15, R15, 0x5410, R8 ;  /* 0x000054100f0f7816 */ /* 0x000fce0000000008 */
.L_x_20333:
[----:B------:R-:W-:Y:S05]  /*5a80*/  BSYNC.RECONVERGENT B1 ;  /* 0x0000000000017941 */ /* 0x000fea0003800200 */
.L_x_20332:
        /* <DEDUP_REMOVED lines=17> */
.L_x_20309:
[----:B0-2---:R-:W-:Y:S05]  /*5ba0*/  BSYNC.RECONVERGENT B0 ;  /* 0x0000000000007941 */ /* 0x005fea0003800200 */
.L_x_20308:
[----:B-1----:R-:W0:Y:S01]  /*5bb0*/  SHFL.BFLY PT, R8, R19, 0x2, 0x1f ;  /* 0x0c401f0013087f89 */ /* 0x002e2200000e0000 */
[----:B------:R-:W1:Y:S01]  /*5bc0*/  S2UR UR5, SR_CgaCtaId ;  /* 0x00000000000579c3 */ /* 0x000e620000008800 */
[C---:B------:R-:W-:Y:S01]  /*5bd0*/  LOP3.LUT R14, R30.reuse, 0x3c0, RZ, 0xc0, !PT ;  /* 0x000003c01e0e7812 */ /* 0x040fe200078ec0ff */
[----:B------:R-:W-:Y:S01]  /*5be0*/  UMOV UR4, 0x400 ;  /* 0x0000040000047882 */ /* 0x000fe20000000000 */
[----:B------:R-:W2:Y:S01]  /*5bf0*/  SHFL.BFLY PT, R3, R26, 0x2, 0x1f ;  /* 0x0c401f001a037f89 */ /* 0x000ea200000e0000 */
        /* <DEDUP_REMOVED lines=29> */
[----:B------:R-:W-:Y:S01]  /*5dd0*/  FADD.FTZ R22, R13, R22 ;  /* 0x000000160d167221 */ /* 0x000fe20000010000 */
[----:B------:R-:W-:Y:S02]  /*5de0*/  FADD.FTZ R21, R6, R21 ;  /* 0x0000001506157221 */ /* 0x000fe40000010000 */
        /* <DEDUP_REMOVED lines=10> */
[----:B------:R-:W4:Y:S04]  /*5e90*/  SHFL.BFLY PT, R4, R21, 0x1, 0x1f ;  /* 0x0c201f0015047f89 */ /* 0x000f2800000e0000 */
        /* <DEDUP_REMOVED lines=14> */
[----:B------:R-:W-:Y:S01]  /*5f80*/  FADD.FTZ R0, R19, R0 ;  /* 0x0000000013007221 */ /* 0x000fe20000010000 */
[----:B0-----:R-:W-:Y:S01]  /*5f90*/  FADD.FTZ R15, R18, R15 ;  /* 0x0000000f120f7221 */ /* 0x001fe20000010000 */
[----:B-1----:R-:W-:Y:S01]  /*5fa0*/  FADD.FTZ R8, R17, R8 ;  /* 0x0000000811087221 */ /* 0x002fe20000010000 */
[----:B--2---:R-:W-:Y:S01]  /*5fb0*/  FADD.FTZ R9, R16, R9 ;  /* 0x0000000910097221 */ /* 0x004fe20000010000 */
[----:B---3--:R-:W-:Y:S01]  /*5fc0*/  FADD.FTZ R2, R5, R2 ;  /* 0x0000000205027221 */ /* 0x008fe20000010000 */
        /* <DEDUP_REMOVED lines=13> */
.L_x_20336:
[----:B------:R-:W-:Y:S05]  /*60a0*/  BSYNC.RECONVERGENT B0 ;  /* 0x0000000000007941 */ /* 0x000fea0003800200 */
.L_x_20335:
        /* <DEDUP_REMOVED lines=26> */
[----:B0-----:R-:W-:-:S07]  /*6250*/  FADD.FTZ R2, R2, R27 ;  /* 0x0000001b02027221 */ /* 0x001fce0000010000 */
.L_x_20338:
[----:B------:R-:W-:Y:S05]  /*6260*/  BSYNC.RECONVERGENT B0 ;  /* 0x0000000000007941 */ /* 0x000fea0003800200 */
.L_x_20337:
        /* <DEDUP_REMOVED lines=15> */
.L_x_20340:
[----:B------:R-:W-:Y:S05]  /*6360*/  BSYNC.RECONVERGENT B0 ;  /* 0x0000000000007941 */ /* 0x000fea0003800200 */
.L_x_20339:
        /* <DEDUP_REMOVED lines=26> */
[----:B0-----:R-:W-:-:S07]  /*6510*/  FADD.FTZ R2, R2, R27 ;  /* 0x0000001b02027221 */ /* 0x001fce0000010000 */
.L_x_20342:
[----:B------:R-:W-:Y:S05]  /*6520*/  BSYNC.RECONVERGENT B0 ;  /* 0x0000000000007941 */ /* 0x000fea0003800200 */
.L_x_20341:
        /* <DEDUP_REMOVED lines=20> */
[----:B--2---:R-:W-:-:S06]  /*6670*/  UIMAD UR5, UR5, 0x60, URZ ;  /* 0x00000060050578a4 */ /* 0x004fcc000f8e02ff */
[----:B------:R-:W-:-:S04]  /*6680*/  MOV R5, UR5 ;  /* 0x0000000500057c02 */ /* 0x000fc80008000f00 */
[----:B------:R-:W-:-:S04]  /*6690*/  IADD3 R30, P0, P1, R30, UR6, R5 ;  /* 0x000000061e1e7c10 */ /* 0x000fc8000f91e005 */
[----:B------:R-:W-:Y:S02]  /*66a0*/  IADD3.X R5, PT, PT, RZ, RZ, RZ, P0, P1 ;  /* 0x000000ffff057210 */ /* 0x000fe400007e24ff */
[----:B---3--:R-:W-:-:S04]  /*66b0*/  LEA R6, P0, R30, UR10, 0x1 ;  /* 0x0000000a1e067c11 */ /* 0x008fc8000f8008ff */
[--C-:B------:R-:W-:Y:S02]  /*66c0*/  LEA.HI.X R7, R30, UR11, R5.reuse, 0x1, P0 ;  /* 0x0000000b1e077c11 */ /* 0x100fe400080f0c05 */
[----:B------:R-:W-:-:S03]  /*66d0*/  PRMT R5, R25, 0x7632, R5 ;  /* 0x0000763219057816 */ /* 0x000fc60000000005 */
[----:B------:R-:W-:Y:S04]  /*66e0*/  STG.E.U16 desc[UR8][R6.64], R25 ;  /* 0x0000001906007986 */ /* 0x000fe8000c101508 */
        /* <DEDUP_REMOVED lines=13> */
.L_x_20343:
        /* <DEDUP_REMOVED lines=12> */
.L_x_25955:


//--------------------- .text._ZN4vllm25paged_attention_v1_kernelIttLi80ELi32ELi128ELNS_18Fp8KVCacheDataTypeE0ELb0EEEvPT_PKS2_PKT0_S8_ifPKiSA_iPKfiiiSC_SC_iiiii --------------------------
	.section	.text._ZN4vllm25paged_attention_v1_kernelIttLi80ELi32ELi128ELNS_18Fp8KVCacheDataTypeE0ELb0EEEvPT_PKS2_PKT0_S8_ifPKiSA_iPKfiiiSC_SC_iiiii,"ax",@progbits
	.align	128
        .global         _ZN4vllm25paged_attention_v1_kernelIttLi80ELi32ELi128ELNS_18Fp8KVCacheDataTypeE0ELb0EEEvPT_PKS2_PKT0_S8_ifPKiSA_iPKfiiiSC_SC_iiiii
        .type           _ZN4vllm25paged_attention_v1_kernelIttLi80ELi32ELi128ELNS_18Fp8KVCacheDataTypeE0ELb0EEEvPT_PKS2_PKT0_S8_ifPKiSA_iPKfiiiSC_SC_iiiii,@function
        .size           _ZN4vllm25paged_attention_v1_kernelIttLi80ELi32ELi128ELNS_18Fp8KVCacheDataTypeE0ELb0EEEvPT_PKS2_PKT0_S8_ifPKiSA_iPKfiiiSC_SC_iiiii,(.L_x_25956 - _ZN4vllm25paged_attention_v1_kernelIttLi80ELi32ELi128ELNS_18Fp8KVCacheDataTypeE0ELb0EEEvPT_PKS2_PKT0_S8_ifPKiSA_iPKfiiiSC_SC_iiiii)
        .other          _ZN4vllm25paged_attention_v1_kernelIttLi80ELi32ELi128ELNS_18Fp8KVCacheDataTypeE0ELb0EEEvPT_PKS2_PKT0_S8_ifPKiSA_iPKfiiiSC_SC_iiiii,@"STO_CUDA_ENTRY STV_DEFAULT"
_ZN4vllm25paged_attention_v1_kernelIttLi80ELi32ELi128ELNS_18Fp8KVCacheDataTypeE0ELb0EEEvPT_PKS2_PKT0_S8_ifPKiSA_iPKfiiiSC_SC_iiiii:
.text._ZN4vllm25paged_attention_v1_kernelIttLi80ELi32ELi128ELNS_18Fp8KVCacheDataTypeE0ELb0EEEvPT_PKS2_PKT0_S8_ifPKiSA_iPKfiiiSC_SC_iiiii:
        /* <DEDUP_REMOVED lines=19> */
[----:B----4-:R-:W-:Y:S01]  /*0130*/  @!P2 IMAD R6, R7, 0x50, RZ ;  /* 0x000000500706a824 */ /* 0x010fe200078e02ff */
[----:B------:R-:W-:-:S04]  /*0140*/  @!P2 SHF.L.U32 R5, R4, 0x3, RZ ;  /* 0x000000030405a819 */ /* 0x000fc800000006ff */
[----:B------:R-:W-:Y:S02]  /*0150*/  @!P2 IADD3 R5, P0, P1, R5, R0, R6 ;  /* 0x000000000505a210 */ /* 0x000fe4000791e006 */
[----:B------:R-:W-:-:S04]  /*0160*/  SHF.R.S32.HI R0, RZ, 0x1f, R0 ;  /* 0x0000001fff007819 */ /* 0x000fc80000011400 */
[----:B------:R-:W-:Y:S02]  /*0170*/  @!P2 IADD3.X R0, PT, PT, RZ, R0, RZ, P0, P1 ;  /* 0x00000000ff00a210 */ /* 0x000fe400007e24ff */
[----:B---3--:R-:W-:-:S04]  /*0180*/  @!P2 LEA R8, P0, R5, R8, 0x1 ;  /* 0x000000080508a211 */ /* 0x008fc800078008ff */
[----:B------:R-:W-:-:S06]  /*0190*/  @!P2 LEA.HI.X R9, R5, R9, R0, 0x1, P0 ;  /* 0x000000090509a211 */ /* 0x000fcc00000f0c00 */
[----:B------:R-:W3:Y:S01]  /*01a0*/  @!P2 LDG.E.128.CONSTANT R8, desc[UR6][R8.64] ;  /* 0x000000060808a981 */ /* 0x000ee2000c1e9d00 */
[----:B------:R-:W-:-:S04]  /*01b0*/  IABS R5, R13 ;  /* 0x0000000d00057213 */ /* 0x000fc80000000000 */
[----:B------:R-:W4:Y:S08]  /*01c0*/  I2F.RP R0, R5 ;  /* 0x0000000500007306 */ /* 0x000f300000209400 */
[----:B----4-:R-:W0:Y:S01]  /*01d0*/  MUFU.RCP R0, R0 ;  /* 0x0000000000007308 */ /* 0x010e220000001000 */
[----:B------:R-:W4:Y:S01]  /*01e0*/  LDC R6, c[0x0][0x370] ;  /* 0x0000dc00ff067b82 */ /* 0x000f220000000800 */
[----:B0-----:R-:W-:-:S06]  /*01f0*/  IADD3 R2, PT, PT, R0, 0xffffffe, RZ ;  /* 0x0ffffffe00027810 */ /* 0x001fcc0007ffe0ff */
[----:B------:R0:W1:Y:S01]  /*0200*/  F2I.FTZ.U32.TRUNC.NTZ R3, R2 ;  /* 0x0000000200037305 */ /* 0x000062000021f000 */
[----:B----4-:R-:W-:Y:S01]  /*0210*/  IABS R14, R6 ;  /* 0x00000006000e7213 */ /* 0x010fe20000000000 */
[----:B0-----:R-:W-:Y:S01]  /*0220*/  HFMA2 R2, -RZ, RZ, 0, 0 ;  /* 0x00000000ff027431 */ /* 0x001fe200000001ff */
[----:B-1----:R-:W-:-:S05]  /*0230*/  IADD3 R12, PT, PT, RZ, -R3, RZ ;  /* 0x80000003ff0c7210 */ /* 0x002fca0007ffe0ff */
[----:B------:R-:W-:-:S04]  /*0240*/  IMAD R15, R12, R5, RZ ;  /* 0x000000050c0f7224 */ /* 0x000fc800078e02ff */
[----:B------:R-:W-:-:S06]  /*0250*/  IMAD.HI.U32 R3, R3, R15, R2 ;  /* 0x0000000f03037227 */ /* 0x000fcc00078e0002 */
[----:B------:R-:W-:-:S05]  /*0260*/  IMAD.HI.U32 R12, R3, R14, RZ ;  /* 0x0000000e030c7227 */ /* 0x000fca00078e00ff */
[----:B------:R-:W-:-:S05]  /*0270*/  IADD3 R0, PT, PT, RZ, -R12, RZ ;  /* 0x8000000cff007210 */ /* 0x000fca0007ffe0ff */
[C---:B------:R-:W-:Y:S02]  /*0280*/  IMAD R0, R5.reuse, R0, R14 ;  /* 0x0000000005007224 */ /* 0x040fe400078e020e */
[----:B------:R-:W0:Y:S03]  /*0290*/  LDC.64 R14, c[0x0][0x3c0] ;  /* 0x0000f000ff0e7b82 */ /* 0x000e260000000a00 */
[----:B------:R-:W-:-:S13]  /*02a0*/  ISETP.GT.U32.AND P1, PT, R5, R0, PT ;  /* 0x000000000500720c */ /* 0x000fda0003f24070 */
[----:B------:R-:W-:-:S04]  /*02b0*/  @!P1 IADD3 R0, PT, PT, R0, -R5, RZ ;  /* 0x8000000500009210 */ /* 0x000fc80007ffe0ff */
[----:B------:R-:W-:Y:S02]  /*02c0*/  ISETP.GE.U32.AND P0, PT, R0, R5, PT ;  /* 0x000000050000720c */ /* 0x000fe40003f06070 */
[----:B------:R-:W-:Y:S02]  /*02d0*/  LOP3.LUT R0, R6, R13, RZ, 0x3c, !PT ;  /* 0x0000000d06007212 */ /* 0x000fe400078e3cff */
[----:B------:R-:W-:Y:S02]  /*02e0*/  @!P1 IADD3 R12, PT, PT, R12, 0x1, RZ ;  /* 0x000000010c0c9810 */ /* 0x000fe40007ffe0ff */
[----:B------:R-:W-:Y:S02]  /*02f0*/  ISETP.GE.AND P3, PT, R0, RZ, PT ;  /* 0x000000ff0000720c */ /* 0x000fe40003f66270 */
[----:B------:R-:W-:-:S05]  /*0300*/  ISETP.NE.AND P1, PT, R13, RZ, PT ;  /* 0x000000ff0d00720c */ /* 0x000fca0003f25270 */
[----:B------:R-:W-:-:S06]  /*0310*/  @P0 VIADD R12, R12, 0x1 ;  /* 0x000000010c0c0836 */ /* 0x000fcc0000000000 */
[----:B------:R-:W-:Y:S02]  /*0320*/  @!P3 IADD3 R12, PT, PT, RZ, -R12, RZ ;  /* 0x8000000cff0cb210 */ /* 0x000fe40007ffe0ff */
[----:B------:R-:W-:-:S04]  /*0330*/  @!P1 LOP3.LUT R12, RZ, R13, RZ, 0x33, !PT ;  /* 0x0000000dff0c9212 */ /* 0x000fc800078e33ff */
[----:B------:R-:W-:-:S04]  /*0340*/  IABS R16, R12 ;  /* 0x0000000c00107213 */ /* 0x000fc80000000000 */
[----:B------:R-:W1:Y:S08]  /*0350*/  I2F.RP R0, R16 ;  /* 0x0000001000007306 */ /* 0x000e700000209400 */
[----:B-1----:R-:W1:Y:S02]  /*0360*/  MUFU.RCP R0, R0 ;  /* 0x0000000000007308 */ /* 0x002e640000001000 */
[----:B-1----:R-:W-:-:S06]  /*0370*/  IADD3 R2, PT, PT, R0, 0xffffffe, RZ ;  /* 0x0ffffffe00027810 */ /* 0x002fcc0007ffe0ff */
[----:B------:R1:W4:Y:S01]  /*0380*/  F2I.FTZ.U32.TRUNC.NTZ R3, R2 ;  /* 0x0000000200037305 */ /* 0x000322000021f000 */
[----:B0-----:R-:W-:Y:S02]  /*0390*/  ISETP.NE.U32.AND P0, PT, R14, RZ, PT ;  /* 0x000000ff0e00720c */ /* 0x001fe40003f05070 */
[----:B------:R-:W-:Y:S02]  /*03a0*/  IABS R13, R7 ;  /* 0x00000007000d7213 */ /* 0x000fe40000000000 */
[----:B------:R-:W-:Y:S02]  /*03b0*/  ISETP.NE.AND.EX P0, PT, R15, RZ, PT, P0 ;  /* 0x000000ff0f00720c */ /* 0x000fe40003f05300 */
[----:B-1----:R-:W-:Y:S02]  /*03c0*/  MOV R2, RZ ;  /* 0x000000ff00027202 */ /* 0x002fe40000000f00 */
[----:B----4-:R-:W-:-:S05]  /*03d0*/  IADD3 R5, PT, PT, RZ, -R3, RZ ;  /* 0x80000003ff057210 */ /* 0x010fca0007ffe0ff */
        /* <DEDUP_REMOVED lines=10> */
[----:B------:R-:W-:-:S04]  /*0480*/  @!P3 IADD3 R5, PT, PT, R5, -R16, RZ ;  /* 0x800000100505b210 */ /* 0x000fc80007ffe0ff */
[----:B------:R-:W-:Y:S01]  /*0490*/  ISETP.GE.U32.AND P1, PT, R5, R16, PT ;  /* 0x000000100500720c */ /* 0x000fe20003f26070 */
[C---:B0-----:R-:W-:Y:S01]  /*04a0*/  @P0 IMAD.WIDE.U32 R2, R7.reuse, 0x4, R2 ;  /* 0x0000000407020825 */ /* 0x041fe200078e0002 */
[----:B------:R-:W-:Y:S02]  /*04b0*/  LOP3.LUT R5, R7, R12, RZ, 0x3c, !PT ;  /* 0x0000000c07057212 */ /* 0x000fe400078e3cff */
[----:B------:R-:W-:Y:S02]  /*04c0*/  @!P3 IADD3 R0, PT, PT, R0, 0x1, RZ ;  /* 0x000000010000b810 */ /* 0x000fe40007ffe0ff */
[----:B------:R0:W5:Y:S01]  /*04d0*/  @P0 LDG.E.CONSTANT R38, desc[UR6][R2.64] ;  /* 0x0000000602260981 */ /* 0x000162000c1e9900 */
[----:B------:R-:W-:Y:S02]  /*04e0*/  SHF.R.U32.HI R33, RZ, 0x5, R4 ;  /* 0x00000005ff217819 */ /* 0x000fe40000011604 */
[----:B------:R-:W-:Y:S02]  /*04f0*/  ISETP.GE.AND P4, PT, R5, RZ, PT ;  /* 0x000000ff0500720c */ /* 0x000fe40003f86270 */
[----:B------:R-:W-:-:S02]  /*0500*/  @!P2 MOV R5, 0x400 ;  /* 0x000004000005a802 */ /* 0x000fc40000000f00 */
[----:B------:R-:W-:Y:S02]  /*0510*/  @P1 IADD3 R0, PT, PT, R0, 0x1, RZ ;  /* 0x0000000100001810 */ /* 0x000fe40007ffe0ff */
[----:B------:R-:W-:Y:S02]  /*0520*/  ISETP.NE.AND P0, PT, R12, RZ, PT ;  /* 0x000000ff0c00720c */ /* 0x000fe40003f05270 */
[----:B--2---:R-:W-:-:S04]  /*0530*/  IADD3 R13, PT, PT, R39, 0x1f, RZ ;  /* 0x0000001f270d7810 */ /* 0x004fc80007ffe0ff */
[----:B------:R-:W-:-:S04]  /*0540*/  SHF.R.S32.HI R16, RZ, 0x1f, R13 ;  /* 0x0000001fff107819 */ /* 0x000fc8000001140d */
[----:B------:R-:W-:-:S04]  /*0550*/  LEA.HI R16, R16, R13, RZ, 0x5 ;  /* 0x0000000d10107211 */ /* 0x000fc800078f28ff */
[----:B0-----:R-:W-:Y:S02]  /*0560*/  SHF.R.S32.HI R2, RZ, 0x5, R16 ;  /* 0x00000005ff027819 */ /* 0x001fe40000011410 */
[----:B-1----:R-:W-:Y:S02]  /*0570*/  @!P2 LEA R5, R14, R5, 0x18 ;  /* 0x000000050e05a211 */ /* 0x002fe400078ec0ff */
[----:B------:R-:W-:Y:S02]  /*0580*/  ISETP.GE.AND P1, PT, R33, R2, PT ;  /* 0x000000022100720c */ /* 0x000fe40003f26270 */
[----:B------:R-:W-:Y:S01]  /*0590*/  @!P2 LEA R5, R4, R5, 0x4 ;  /* 0x000000050405a211 */ /* 0x000fe200078e20ff */
[----:B------:R-:W-:Y:S01]  /*05a0*/  IMAD R13, R32, UR4, RZ ;  /* 0x00000004200d7c24 */ /* 0x000fe2000f8e02ff */
[----:B------:R-:W-:Y:S01]  /*05b0*/  BSSY.RECONVERGENT B0, `(.L_x_20344) ;  /* 0x000013f000007945 */ /* 0x000fe20003800200 */
[----:B------:R-:W-:Y:S02]  /*05c0*/  @!P4 IADD3 R0, PT, PT, RZ, -R0, RZ ;  /* 0x80000000ff00c210 */ /* 0x000fe40007ffe0ff */
[----:B------:R-:W-:-:S02]  /*05d0*/  @!P0 LOP3.LUT R0, RZ, R12, RZ, 0x33, !PT ;  /* 0x0000000cff008212 */ /* 0x000fc400078e33ff */
[----:B------:R-:W-:Y:S01]  /*05e0*/  LOP3.LUT R42, R4, 0x1f, RZ, 0xc0, !PT ;  /* 0x0000001f042a7812 */ /* 0x000fe200078ec0ff */
[----:B---3--:R0:W-:Y:S01]  /*05f0*/  @!P2 STS.128 [R5], R8 ;  /* 0x000000080500a388 */ /* 0x0081e20000000c00 */
[----:B------:R-:W-:Y:S06]  /*0600*/  BAR.SYNC.DEFER_BLOCKING 0x0 ;  /* 0x0000000000007b1d */ /* 0x000fec0000010000 */
[----:B------:R-:W-:Y:S05]  /*0610*/  @P1 BRA `(.L_x_20345) ;  /* 0x0000001000e01947 */ /* 0x000fea0003800000 */
[----:B------:R-:W1:Y:S01]  /*0620*/  S2R R3, SR_CgaCtaId ;  /* 0x0000000000037919 */ /* 0x000e620000008800 */
[----:B------:R-:W2:Y:S01]  /*0630*/  LDCU.64 UR8, c[0x0][0x3a8] ;  /* 0x00007500ff0877ac */ /* 0x000ea20008000a00 */
[----:B------:R-:W-:Y:S02]  /*0640*/  SHF.R.U32.HI R4, RZ, 0x3, R4 ;  /* 0x00000003ff047819 */ /* 0x000fe40000011604 */
[----:B0-----:R-:W-:Y:S01]  /*0650*/  MOV R5, RZ ;  /* 0x000000ff00057202 */ /* 0x001fe20000000f00 */
[----:B------:R-:W0:Y:S01]  /*0660*/  LDCU UR4, c[0x0][0x3d0] ;  /* 0x00007a00ff0477ac */ /* 0x000e220008000800 */
[----:B------:R-:W-:Y:S02]  /*0670*/  LOP3.LUT R4, R4, 0x7c, RZ, 0xc0, !PT ;  /* 0x0000007c04047812 */ /* 0x000fe400078ec0ff */
[----:B------:R-:W-:Y:S02]  /*0680*/  MOV R8, 0x400 ;  /* 0x0000040000087802 */ /* 0x000fe40000000f00 */
[----:B------:R-:W-:Y:S01]  /*0690*/  LEA R34, R33, R42, 0x5 ;  /* 0x0000002a21227211 */ /* 0x000fe200078e28ff */
[----:B------:R-:W-:Y:S01]  /*06a0*/  IMAD.WIDE R4, R13, 0x4, R4 ;  /* 0x000000040d047825 */ /* 0x000fe200078e0204 */
[----:B------:R-:W-:-:S02]  /*06b0*/  MOV R37, 0xff7fffff ;  /* 0xff7fffff00257802 */ /* 0x000fc40000000f00 */
[----:B------:R-:W-:Y:S01]  /*06c0*/  IADD3 R36, PT, PT, -R39, R34, RZ ;  /* 0x0000002227247210 */ /* 0x000fe20007ffe1ff */
[----:B------:R-:W-:Y:S01]  /*06d0*/  VIADD R8, R8, 0xc0 ;  /* 0x000000c008087836 */ /* 0x000fe20000000000 */
[----:B--2---:R-:W-:Y:S01]  /*06e0*/  IADD3 R4, P0, PT, R4, UR8, RZ ;  /* 0x0000000804047c10 */ /* 0x004fe2000ff1e0ff */
[----:B0-----:R-:W-:-:S03]  /*06f0*/  IMAD R9, R0, UR4, RZ ;  /* 0x0000000400097c24 */ /* 0x001fc6000f8e02ff */
[----:B------:R-:W-:Y:S02]  /*0700*/  IADD3.X R5, PT, PT, R5, UR9, RZ, P0, !PT ;  /* 0x0000000905057c10 */ /* 0x000fe400087fe4ff */
[----:B------:R-:W-:Y:S02]  /*0710*/  LEA R42, P0, R42, R9, 0x3 ;  /* 0x000000092a2a7211 */ /* 0x000fe400078018ff */
[----:B-1----:R-:W-:Y:S02]  /*0720*/  LEA R35, R3, R8, 0x18 ;  /* 0x0000000803237211 */ /* 0x002fe400078ec0ff */
[----:B------:R-:W-:Y:S02]  /*0730*/  LEA.HI.X.SX32 R43, R9, RZ, 0x1, P0 ;  /* 0x000000ff092b7211 */ /* 0x000fe400000f0eff */
[C---:B------:R-:W-:Y:S02]  /*0740*/  LEA R35, R34.reuse, R35, 0x2 ;  /* 0x0000002322237211 */ /* 0x040fe400078e10ff */
[----:B------:R-:W-:-:S07]  /*0750*/  IADD3 R34, PT, PT, R34, 0x1, RZ ;  /* 0x0000000122227810 */ /* 0x000fce0007ffe0ff */
.L_x_20346:
[----:B------:R-:W2:Y:S01]  /*0760*/  LDG.E.CONSTANT R9, desc[UR6][R4.64] ;  /* 0x0000000604097981 */ /* 0x000ea2000c1e9900 */
        /* <DEDUP_REMOVED lines=10> */
[--C-:B0-----:R-:W-:Y:S02]  /*0810*/  HADD2.F32 R28, -RZ, R20.reuse.H0_H0 ;  /* 0x20000014ff1c7230 */ /* 0x101fe40000004100 */
[----:B------:R-:W-:-:S02]  /*0820*/  HADD2.F32 R20, -RZ, R20.H1_H1 ;  /* 0x30000014ff147230 */ /* 0x000fc40000004100 */
[--C-:B-1----:R-:W-:Y:S02]  /*0830*/  HADD2.F32 R41, -RZ, R24.reuse.H0_H0 ;  /* 0x20000018ff297230 */ /* 0x102fe40000004100 */
[----:B------:R-:W-:Y:S02]  /*0840*/  HADD2.F32 R24, -RZ, R24.H1_H1 ;  /* 0x30000018ff187230 */ /* 0x000fe40000004100 */
[----:B------:R-:W-:Y:S02]  /*0850*/  HADD2.F32 R46, -RZ, R27.H0_H0 ;  /* 0x2000001bff2e7230 */ /* 0x000fe40000004100 */
[----:B--2---:R-:W-:-:S05]  /*0860*/  HADD2.F32 R29, -RZ, R8.H0_H0 ;  /* 0x20000008ff1d7230 */ /* 0x004fca0000004100 */
[----:B------:R-:W-:Y:S01]  /*0870*/  FMUL.FTZ R30, R28, R29 ;  /* 0x0000001d1c1e7220 */ /* 0x000fe20000410000 */
[----:B------:R-:W-:Y:S02]  /*0880*/  HADD2.F32 R29, -RZ, R8.H1_H1 ;  /* 0x30000008ff1d7230 */ /* 0x000fe40000004100 */
[--C-:B------:R-:W-:Y:S02]  /*0890*/  HADD2.F32 R8, -RZ, R21.reuse.H0_H0 ;  /* 0x20000015ff087230 */ /* 0x100fe40000004100 */
[--C-:B---3--:R-:W-:Y:S02]  /*08a0*/  HADD2.F32 R28, -RZ, R12.reuse.H0_H0 ;  /* 0x2000000cff1c7230 */ /* 0x108fe40000004100 */
[----:B------:R-:W-:Y:S01]  /*08b0*/  FMUL.FTZ R31, R20, R29 ;  /* 0x0000001d141f7220 */ /* 0x000fe20000410000 */
[----:B------:R-:W-:Y:S02]  /*08c0*/  HADD2.F32 R29, -RZ, R12.H1_H1 ;  /* 0x3000000cff1d7230 */ /* 0x000fe40000004100 */
[----:B------:R-:W-:-:S02]  /*08d0*/  HADD2.F32 R21, -RZ, R21.H1_H1 ;  /* 0x30000015ff157230 */ /* 0x000fc40000004100 */
[----:B------:R-:W-:Y:S01]  /*08e0*/  FFMA.FTZ R41, R41, R28, R30 ;  /* 0x0000001c29297223 */ /* 0x000fe2000001001e */
[----:B------:R-:W-:Y:S02]  /*08f0*/  HADD2.F32 R20, -RZ, R10.H0_H0 ;  /* 0x2000000aff147230 */ /* 0x000fe40000004100 */
[----:B------:R-:W-:Y:S01]  /*0900*/  FFMA.FTZ R24, R24, R29, R31 ;  /* 0x0000001d18187223 */ /* 0x000fe2000001001f */
[----:B------:R-:W-:Y:S02]  /*0910*/  HADD2.F32 R29, -RZ, R9.H0_H0 ;  /* 0x20000009ff1d7230 */ /* 0x000fe40000004100 */
[--C-:B------:R-:W-:Y:S02]  /*0920*/  HADD2.F32 R12, -RZ, R25.reuse.H0_H0 ;  /* 0x20000019ff0c7230 */ /* 0x100fe40000004100 */
[----:B------:R-:W-:Y:S02]  /*0930*/  HADD2.F32 R25, -RZ, R25.H1_H1 ;  /* 0x30000019ff197230 */ /* 0x000fe40000004100 */
[----:B------:R-:W-:Y:S01]  /*0940*/  FMUL.FTZ R31, R8, R29 ;  /* 0x0000001d081f7220 */ /* 0x000fe20000410000 */
[----:B------:R-:W-:-:S02]  /*0950*/  HADD2.F32 R8, -RZ, R9.H1_H1 ;  /* 0x30000009ff087230 */ /* 0x000fc40000004100 */
[----:B------:R-:W-:Y:S02]  /*0960*/  HADD2.F32 R9, -RZ, R22.H0_H0 ;  /* 0x20000016ff097230 */ /* 0x000fe40000004100 */
[--C-:B------:R-:W-:Y:S02]  /*0970*/  HADD2.F32 R29, -RZ, R13.reuse.H0_H0 ;  /* 0x2000000dff1d7230 */ /* 0x100fe40000004100 */
[----:B------:R-:W-:Y:S01]  /*0980*/  FMUL.FTZ R28, R21, R8 ;  /* 0x00000008151c7220 */ /* 0x000fe20000410000 */
[----:B------:R-:W-:Y:S02]  /*0990*/  HADD2.F32 R8, -RZ, R13.H1_H1 ;  /* 0x3000000dff087230 */ /* 0x000fe40000004100 */
[----:B------:R-:W-:Y:S01]  /*09a0*/  FMUL.FTZ R30, R9, R20 ;  /* 0x00000014091e7220 */ /* 0x000fe20000410000 */
[----:B------:R-:W-:Y:S02]  /*09b0*/  HADD2.F32 R13, -RZ, R26.H0_H0 ;  /* 0x2000001aff0d7230 */ /* 0x000fe40000004100 */
[----:B------:R-:W-:Y:S01]  /*09c0*/  FFMA.FTZ R12, R12, R29, R31 ;  /* 0x0000001d0c0c7223 */ /* 0x000fe2000001001f */
[----:B------:R-:W-:-:S02]  /*09d0*/  HADD2.F32 R20, -RZ, R14.H0_H0 ;  /* 0x2000000eff147230 */ /* 0x000fc40000004100 */
[----:B------:R-:W-:-:S03]  /*09e0*/  FFMA.FTZ R25, R25, R8, R28 ;  /* 0x0000000819197223 */ /* 0x000fc6000001001c */
[----:B------:R-:W-:Y:S02]  /*09f0*/  FFMA.FTZ R13, R13, R20, R30 ;  /* 0x000000140d0d7223 */ /* 0x000fe4000001001e */
[----:B------:R-:W2:Y:S01]  /*0a00*/  LDG.E.128.CONSTANT R28, desc[UR6][R44.64+0x600] ;  /* 0x000600062c1c7981 */ /* 0x000ea2000c1e9d00 */
[----:B------:R-:W-:Y:S02]  /*0a10*/  HADD2.F32 R22, -RZ, R22.H1_H1 ;  /* 0x30000016ff167230 */ /* 0x000fe40000004100 */
[----:B------:R-:W-:Y:S02]  /*0a20*/  HADD2.F32 R9, -RZ, R10.H1_H1 ;  /* 0x3000000aff097230 */ /* 0x000fe40000004100 */
[----:B------:R-:W-:Y:S02]  /*0a30*/  HADD2.F32 R26, -RZ, R26.H1_H1 ;  /* 0x3000001aff1a7230 */ /* 0x000fe40000004100 */
[----:B------:R-:W-:Y:S02]  /*0a40*/  HADD2.F32 R8, -RZ, R23.H0_H0 ;  /* 0x20000017ff087230 */ /* 0x000fe40000004100 */
[----:B------:R-:W-:Y:S01]  /*0a50*/  FMUL.FTZ R21, R22, R9 ;  /* 0x0000000916157220 */ /* 0x000fe20000410000 */
[----:B------:R-:W-:-:S02]  /*0a60*/  HADD2.F32 R9, -RZ, R14.H1_H1 ;  /* 0x3000000eff097230 */ /* 0x000fc40000004100 */
[----:B------:R-:W-:-:S03]  /*0a70*/  HADD2.F32 R23, -RZ, R23.H1_H1 ;  /* 0x30000017ff177230 */ /* 0x000fc60000004100 */
[----:B------:R-:W-:Y:S01]  /*0a80*/  FFMA.FTZ R14, R26, R9, R21 ;  /* 0x000000091a0e7223 */ /* 0x000fe20000010015 */
[----:B------:R-:W-:Y:S02]  /*0a90*/  HADD2.F32 R9, -RZ, R11.H0_H0 ;  /* 0x2000000bff097230 */ /* 0x000fe40000004100 */
[----:B------:R-:W-:-:S03]  /*0aa0*/  HADD2.F32 R26, -RZ, R27.H1_H1 ;  /* 0x3000001bff1a7230 */ /* 0x000fc60000004100 */
[----:B------:R-:W-:Y:S01]  /*0ab0*/  FMUL.FTZ R21, R8, R9 ;  /* 0x0000000908157220 */ /* 0x000fe20000410000 */
[----:B------:R-:W-:Y:S02]  /*0ac0*/  HADD2.F32 R8, -RZ, R11.H1_H1 ;  /* 0x3000000bff087230 */ /* 0x000fe40000004100 */
[--C-:B------:R-:W-:Y:S02]  /*0ad0*/  HADD2.F32 R9, -RZ, R15.reuse.H0_H0 ;  /* 0x2000000fff097230 */ /* 0x100fe40000004100 */
[----:B------:R-:W-:Y:S02]  /*0ae0*/  HADD2.F32 R15, -RZ, R15.H1_H1 ;  /* 0x3000000fff0f7230 */ /* 0x000fe40000004100 */
[----:B------:R-:W-:Y:S01]  /*0af0*/  FMUL.FTZ R23, R23, R8 ;  /* 0x0000000817177220 */ /* 0x000fe20000410000 */
[----:B------:R-:W-:Y:S02]  /*0b00*/  FFMA.FTZ R46, R46, R9, R21 ;  /* 0x000000092e2e7223 */ /* 0x000fe40000010015 */
[----:B------:R-:W0:Y:S01]  /*0b10*/  LDS.128 R8, [R40+0x20] ;  /* 0x0000200028087984 */ /* 0x000e220000000c00 */
[----:B------:R-:W-:Y:S01]  /*0b20*/  FFMA.FTZ R26, R26, R15, R23 ;  /* 0x0000000f1a1a7223 */ /* 0x000fe20000010017 */
[----:B----4-:R-:W-:-:S02]  /*0b30*/  HADD2.F32 R15, -RZ, R16.H0_H0 ;  /* 0x20000010ff0f7230 */ /* 0x010fc40000004100 */
[----:B0-----:R-:W-:-:S05]  /*0b40*/  HADD2.F32 R20, -RZ, R8.H0_H0 ;  /* 0x20000008ff147230 */ /* 0x001fca0000004100 */
[----:B------:R-:W-:Y:S02]  /*0b50*/  FFMA.FTZ R41, R20, R15, R41 ;  /* 0x0000000f14297223 */ /* 0x000fe40000010029 */
[----:B------:R-:W3:Y:S01]  /*0b60*/  LDG.E.128.CONSTANT R20, desc[UR6][R44.64+0x800] ;  /* 0x000800062c147981 */ /* 0x000ee2000c1e9d00 */
[----:B------:R-:W-:Y:S02]  /*0b70*/  HADD2.F32 R15, -RZ, R8.H1_H1 ;  /* 0x30000008ff0f7230 */ /* 0x000fe40000004100 */
[----:B------:R-:W-:Y:S02]  /*0b80*/  HADD2.F32 R16, -RZ, R16.H1_H1 ;  /* 0x30000010ff107230 */ /* 0x000fe40000004100 */
[----:B------:R-:W-:-:S03]  /*0b90*/  HADD2.F32 R8, -RZ, R9.H1_H1 ;  /* 0x30000009ff087230 */ /* 0x000fc60000004100 */
[----:B------:R-:W-:Y:S01]  /*0ba0*/  FFMA.FTZ R24, R15, R16, R24 ;  /* 0x000000100f187223 */ /* 0x000fe20000010018 */
[--C-:B------:R-:W-:Y:S02]  /*0bb0*/  HADD2.F32 R16, -RZ, R17.reuse.H0_H0 ;  /* 0x20000011ff107230 */ /* 0x100fe40000004100 */
[----:B------:R-:W-:Y:S02]  /*0bc0*/  HADD2.F32 R17, -RZ, R17.H1_H1 ;  /* 0x30000011ff117230 */ /* 0x000fe40000004100 */
[----:B------:R-:W-:Y:S02]  /*0bd0*/  HADD2.F32 R15, -RZ, R9.H0_H0 ;  /* 0x20000009ff0f7230 */ /* 0x000fe40000004100 */
[----:B------:R-:W-:Y:S02]  /*0be0*/  HADD2.F32 R9, -RZ, R18.H0_H0 ;  /* 0x20000012ff097230 */ /* 0x000fe40000004100 */
[----:B------:R-:W-:Y:S01]  /*0bf0*/  FFMA.FTZ R25, R8, R17, R25 ;  /* 0x0000001108197223 */ /* 0x000fe20000010019 */
[----:B------:R-:W-:-:S02]  /*0c00*/  HADD2.F32 R8, -RZ, R10.H0_H0 ;  /* 0x2000000aff087230 */ /* 0x000fc40000004100 */
[----:B------:R-:W-:Y:S01]  /*0c10*/  FFMA.FTZ R16, R15, R16, R12 ;  /* 0x000000100f107223 */ /* 0x000fe2000001000c */
[----:B------:R-:W-:Y:S02]  /*0c20*/  HADD2.F32 R18, -RZ, R18.H1_H1 ;  /* 0x30000012ff127230 */ /* 0x000fe40000004100 */
[----:B------:R-:W-:Y:S01]  /*0c30*/  FFMA.FTZ R8, R8, R9, R13 ;  /* 0x0000000908087223 */ /* 0x000fe2000001000d */
[----:B------:R-:W-:Y:S02]  /*0c40*/  HADD2.F32 R9, -RZ, R10.H1_H1 ;  /* 0x3000000aff097230 */ /* 0x000fe40000004100 */
[----:B------:R-:W-:Y:S02]  /*0c50*/  HADD2.F32 R13, -RZ, R11.H0_H0 ;  /* 0x2000000bff0d7230 */ /* 0x000fe40000004100 */
[--C-:B------:R-:W-:Y:S02]  /*0c60*/  HADD2.F32 R10, -RZ, R19.reuse.H0_H0 ;  /* 0x20000013ff0a7230 */ /* 0x100fe40000004100 */
[----:B------:R-:W-:Y:S01]  /*0c70*/  FFMA.FTZ R9, R9, R18, R14 ;  /* 0x0000001209097223 */ /* 0x000fe2000001000e */
        /* <DEDUP_REMOVED lines=9> */
[----:B------:R-:W-:Y:S02]  /*0d10*/  HADD2.F32 R12, -RZ, R28.H1_H1 ;  /* 0x3000001cff0c7230 */ /* 0x000fe40000004100 */
[----:B------:R-:W-:Y:S02]  /*0d20*/  HADD2.F32 R10, -RZ, R13.H1_H1 ;  /* 0x3000000dff0a7230 */ /* 0x000fe40000004100 */
[----:B------:R-:W-:Y:S02]  /*0d30*/  HADD2.F32 R28, -RZ, R29.H0_H0 ;  /* 0x2000001dff1c7230 */ /* 0x000fe40000004100 */
[----:B------:R-:W-:Y:S01]  /*0d40*/  FFMA.FTZ R12, R11, R12, R24 ;  /* 0x0000000c0b0c7223 */ /* 0x000fe20000010018 */
[----:B------:R-:W-:-:S02]  /*0d50*/  HADD2.F32 R11, -RZ, R13.H0_H0 ;  /* 0x2000000dff0b7230 */ /* 0x000fc40000004100 */
[----:B------:R-:W-:Y:S02]  /*0d60*/  HADD2.F32 R13, -RZ, R29.H1_H1 ;  /* 0x3000001dff0d7230 */ /* 0x000fe40000004100 */
[----:B------:R-:W-:Y:S02]  /*0d70*/  HADD2.F32 R29, -RZ, R14.H0_H0 ;  /* 0x2000000eff1d7230 */ /* 0x000fe40000004100 */
[----:B------:R-:W-:Y:S01]  /*0d80*/  FFMA.FTZ R28, R11, R28, R16 ;  /* 0x0000001c0b1c7223 */ /* 0x000fe20000010010 */
[----:B------:R-:W-:Y:S01]  /*0d90*/  FFMA.FTZ R13, R10, R13, R25 ;  /* 0x0000000d0a0d7223 */ /* 0x000fe20000010019 */
[----:B------:R-:W2:Y:S01]  /*0da0*/  LDG.E.128.CONSTANT R16, desc[UR6][R44.64+0xa00] ;  /* 0x000a00062c107981 */ /* 0x000ea2000c1e9d00 */
        /* <DEDUP_REMOVED lines=9> */
[----:B------:R-:W-:-:S02]  /*0e40*/  FFMA.FTZ R46, R9, R8, R46 ;  /* 0x00000008092e7223 */ /* 0x000fc4000001002e */
        /* <DEDUP_REMOVED lines=8> */
[--C-:B------:R-:W-:Y:S02]  /*0ed0*/  HADD2.F32 R20, -RZ, R21.reuse.H0_H0 ;  /* 0x20000015ff147230 */ /* 0x100fe40000004100 */
[----:B------:R-:W-:Y:S02]  /*0ee0*/  HADD2.F32 R21, -RZ, R21.H1_H1 ;  /* 0x30000015ff157230 */ /* 0x000fe40000004100 */
[----:B------:R-:W-:Y:S01]  /*0ef0*/  FFMA.FTZ R8, R15, R8, R12 ;  /* 0x000000080f087223 */ /* 0x000fe2000001000c */
[----:B------:R-:W-:-:S02]  /*0f00*/  HADD2.F32 R12, -RZ, R9.H1_H1 ;  /* 0x30000009ff0c7230 */ /* 0x000fc40000004100 */
[----:B------:R-:W-:Y:S02]  /*0f10*/  HADD2.F32 R15, -RZ, R9.H0_H0 ;  /* 0x20000009ff0f7230 */ /* 0x000fe40000004100 */
[----:B------:R-:W-:Y:S02]  /*0f20*/  HADD2.F32 R9, -RZ, R22.H0_H0 ;  /* 0x20000016ff097230 */ /* 0x000fe40000004100 */
[----:B------:R-:W-:Y:S01]  /*0f30*/  FFMA.FTZ R21, R12, R21, R13 ;  /* 0x000000150c157223 */ /* 0x000fe2000001000d */
[----:B------:R-:W-:Y:S02]  /*0f40*/  HADD2.F32 R12, -RZ, R10.H0_H0 ;  /* 0x2000000aff0c7230 */ /* 0x000fe40000004100 */
[----:B------:R-:W-:Y:S01]  /*0f50*/  FFMA.FTZ R20, R15, R20, R28 ;  /* 0x000000140f147223 */ /* 0x000fe2000001001c */
[----:B------:R-:W-:Y:S02]  /*0f60*/  HADD2.F32 R22, -RZ, R22.H1_H1 ;  /* 0x30000016ff167230 */ /* 0x000fe40000004100 */
[----:B------:R-:W-:-:S02]  /*0f70*/  HADD2.F32 R31, -RZ, R11.H0_H0 ;  /* 0x2000000bff1f7230 */ /* 0x000fc40000004100 */
[----:B------:R-:W-:Y:S01]  /*0f80*/  FFMA.FTZ R29, R12, R9, R29 ;  /* 0x000000090c1d7223 */ /* 0x000fe2000001001d */
[----:B------:R-:W-:Y:S02]  /*0f90*/  HADD2.F32 R9, -RZ, R10.H1_H1 ;  /* 0x3000000aff097230 */ /* 0x000fe40000004100 */
[--C-:B------:R-:W-:Y:S02]  /*0fa0*/  HADD2.F32 R10, -RZ, R23.reuse.H0_H0 ;  /* 0x20000017ff0a7230 */ /* 0x100fe40000004100 */
[----:B------:R-:W-:Y:S02]  /*0fb0*/  HADD2.F32 R28, -RZ, R23.H1_H1 ;  /* 0x30000017ff1c7230 */ /* 0x000fe40000004100 */
[----:B------:R-:W-:Y:S01]  /*0fc0*/  FFMA.FTZ R9, R9, R22, R14 ;  /* 0x0000001609097223 */ /* 0x000fe2000001000e */
[----:B------:R-:W-:Y:S01]  /*0fd0*/  HADD2.F32 R11, -RZ, R11.H1_H1 ;  /* 0x3000000bff0b7230 */ /* 0x000fe20000004100 */
[----:B------:R-:W0:Y:S01]  /*0fe0*/  LDS.128 R12, [R40+0x50] ;  /* 0x00005000280c7984 */ /* 0x000e220000000c00 */
[----:B------:R-:W-:-:S03]  /*0ff0*/  FFMA.FTZ R31, R31, R10, R46 ;  /* 0x0000000a1f1f7223 */ /* 0x000fc6000001002e */
[----:B------:R-:W-:Y:S01]  /*1000*/  FFMA.FTZ R28, R11, R28, R30 ;  /* 0x0000001c0b1c7223 */ /* 0x000fe2000001001e */
[--C-:B0-----:R-:W-:Y:S02]  /*1010*/  HADD2.F32 R46, -RZ, R12.reuse.H0_H0 ;  /* 0x2000000cff2e7230 */ /* 0x101fe40000004100 */
[----:B------:R-:W-:Y:S02]  /*1020*/  HADD2.F32 R11, -RZ, R12.H1_H1 ;  /* 0x3000000cff0b7230 */ /* 0x000fe40000004100 */
[----:B------:R-:W-:Y:S02]  /*1030*/  HADD2.F32 R30, -RZ, R13.H1_H1 ;  /* 0x3000000dff1e7230 */ /* 0x000fe40000004100 */
[----:B------:R-:W-:Y:S02]  /*1040*/  HADD2.F32 R47, -RZ, R15.H1_H1 ;  /* 0x3000000fff2f7230 */ /* 0x000fe40000004100 */
[--C-:B--2---:R-:W-:Y:S02]  /*1050*/  HADD2.F32 R12, -RZ, R16.reuse.H1_H1 ;  /* 0x30000010ff0c7230 */ /* 0x104fe40000004100 */
[----:B------:R-:W-:-:S02]  /*1060*/  HADD2.F32 R10, -RZ, R16.H0_H0 ;  /* 0x20000010ff0a7230 */ /* 0x000fc40000004100 */
[----:B------:R-:W-:Y:S02]  /*1070*/  HADD2.F32 R16, -RZ, R17.H0_H0 ;  /* 0x20000011ff107230 */ /* 0x000fe40000004100 */
[----:B------:R-:W-:Y:S01]  /*1080*/  FFMA.FTZ R12, R11, R12, R8 ;  /* 0x0000000c0b0c7223 */ /* 0x000fe20000010008 */
[----:B------:R-:W-:Y:S02]  /*1090*/  HADD2.F32 R8, -RZ, R14.H0_H0 ;  /* 0x2000000eff087230 */ /* 0x000fe40000004100 */
[----:B------:R-:W-:Y:S01]  /*10a0*/  FFMA.FTZ R46, R46, R10, R41 ;  /* 0x0000000a2e2e7223 */ /* 0x000fe20000010029 */
[----:B------:R-:W-:Y:S02]  /*10b0*/  HADD2.F32 R10, -RZ, R18.H0_H0 ;  /* 0x20000012ff0a7230 */ /* 0x000fe40000004100 */
[----:B------:R-:W-:Y:S02]  /*10c0*/  HADD2.F32 R14, -RZ, R14.H1_H1 ;  /* 0x3000000eff0e7230 */ /* 0x000fe40000004100 */
[----:B------:R-:W-:-:S02]  /*10d0*/  HADD2.F32 R41, -RZ, R18.H1_H1 ;  /* 0x30000012ff297230 */ /* 0x000fc40000004100 */
[----:B------:R-:W-:Y:S01]  /*10e0*/  FFMA.FTZ R29, R8, R10, R29 ;  /* 0x0000000a081d7223 */ /* 0x000fe2000001001d */
[----:B------:R-:W-:Y:S02]  /*10f0*/  HADD2.F32 R11, -RZ, R13.H0_H0 ;  /* 0x2000000dff0b7230 */ /* 0x000fe40000004100 */
[----:B------:R-:W-:Y:S02]  /*1100*/  HADD2.F32 R17, -RZ, R17.H1_H1 ;  /* 0x30000011ff117230 */ /* 0x000fe40000004100 */
[----:B------:R-:W-:Y:S01]  /*1110*/  FFMA.FTZ R41, R14, R41, R9 ;  /* 0x000000290e297223 */ /* 0x000fe20000010009 */
[----:B------:R-:W-:Y:S02]  /*1120*/  HADD2.F32 R8, -RZ, R15.H0_H0 ;  /* 0x2000000fff087230 */ /* 0x000fe40000004100 */
[----:B------:R-:W-:Y:S01]  /*1130*/  FFMA.FTZ R16, R11, R16, R20 ;  /* 0x000000100b107223 */ /* 0x000fe20000010014 */
[----:B------:R-:W-:Y:S02]  /*1140*/  HADD2.F32 R9, -RZ, R19.H0_H0 ;  /* 0x20000013ff097230 */ /* 0x000fe40000004100 */
[----:B------:R-:W-:-:S02]  /*1150*/  FFMA.FTZ R30, R30, R17, R21 ;  /* 0x000000111e1e7223 */ /* 0x000fc40000010015 */
[----:B------:R-:W2:Y:S01]  /*1160*/  LDG.E.128.CONSTANT R20, desc[UR6][R44.64+0xe00] ;  /* 0x000e00062c147981 */ /* 0x000ea2000c1e9d00 */
[----:B------:R-:W-:Y:S02]  /*1170*/  HADD2.F32 R19, -RZ, R19.H1_H1 ;  /* 0x30000013ff137230 */ /* 0x000fe40000004100 */
[----:B------:R-:W-:Y:S02]  /*1180*/  FFMA.FTZ R31, R8, R9, R31 ;  /* 0x00000009081f7223 */ /* 0x000fe4000001001f */
[----:B------:R-:W0:Y:S01]  /*1190*/  LDS.128 R8, [R40+0x60] ;  /* 0x0000600028087984 */ /* 0x000e220000000c00 */
[----:B------:R-:W-:Y:S01]  /*11a0*/  FFMA.FTZ R47, R47, R19, R28 ;  /* 0x000000132f2f7223 */ /* 0x000fe2000001001c */
[----:B---3--:R-:W-:Y:S02]  /*11b0*/  HADD2.F32 R28, -RZ, R24.H0_H0 ;  /* 0x20000018ff1c7230 */ /* 0x008fe40000004100 */
[----:B0-----:R-:W-:Y:S02]  /*11c0*/  HADD2.F32 R13, -RZ, R8.H0_H0 ;  /* 0x20000008ff0d7230 */ /* 0x001fe40000004100 */
[----:B------:R-:W-:-:S03]  /*11d0*/  HADD2.F32 R24, -RZ, R24.H1_H1 ;  /* 0x30000018ff187230 */ /* 0x000fc60000004100 */
[----:B------:R-:W-:Y:S01]  /*11e0*/  FFMA.FTZ R28, R13, R28, R46 ;  /* 0x0000001c0d1c7223 */ /* 0x000fe2000001002e */
[----:B------:R-:W-:Y:S02]  /*11f0*/  HADD2.F32 R13, -RZ, R8.H1_H1 ;  /* 0x30000008ff0d7230 */ /* 0x000fe40000004100 */
[----:B------:R-:W-:-:S03]  /*1200*/  HADD2.F32 R46, -RZ, R25.H0_H0 ;  /* 0x20000019ff2e7230 */ /* 0x000fc60000004100 */
[----:B------:R-:W-:Y:S01]  /*1210*/  FFMA.FTZ R24, R13, R24, R12 ;  /* 0x000000180d187223 */ /* 0x000fe2000001000c */
[----:B------:R-:W-:-:S05]  /*1220*/  HADD2.F32 R13, -RZ, R9.H0_H0 ;  /* 0x20000009ff0d7230 */ /* 0x000fca0000004100 */
[----:B------:R-:W-:Y:S02]  /*1230*/  FFMA.FTZ R46, R13, R46, R16 ;  /* 0x0000002e0d2e7223 */ /* 0x000fe40000010010 */
[----:B------:R-:W3:Y:S04]  /*1240*/  LDG.E.128.CONSTANT R12, desc[UR6][R44.64+0x1000] ;  /* 0x001000062c0c7981 */ /* 0x000ee8000c1e9d00 */
[----:B------:R-:W4:Y:S01]  /*1250*/  LDG.E.128.CONSTANT R16, desc[UR6][R44.64+0x1200] ;  /* 0x001200062c107981 */ /* 0x000f22000c1e9d00 */
[----:B------:R-:W-:Y:S01]  /*1260*/  HADD2.F32 R9, -RZ, R9.H1_H1 ;  /* 0x30000009ff097230 */ /* 0x000fe20000004100 */
[----:B-----5:R-:W-:Y:S01]  /*1270*/  FSETP.NEU.FTZ.AND P0, PT, R38, RZ, PT ;  /* 0x000000ff2600720b */ /* 0x020fe20003f1d000 */
[----:B------:R-:W-:Y:S01]  /*1280*/  HADD2.F32 R25, -RZ, R25.H1_H1 ;  /* 0x30000019ff197230 */ /* 0x000fe20000004100 */
[----:B------:R-:W-:Y:S01]  /*1290*/  IADD3 R4, P2, PT, R4, 0x10, RZ ;  /* 0x0000001004047810 */ /* 0x000fe20007f5e0ff */
[----:B------:R-:W-:-:S02]  /*12a0*/  HADD2.F32 R8, -RZ, R10.H0_H0 ;  /* 0x2000000aff087230 */ /* 0x000fc40000004100 */
[----:B------:R-:W-:Y:S02]  /*12b0*/  HADD2.F32 R10, -RZ, R10.H1_H1 ;  /* 0x3000000aff0a7230 */ /* 0x000fe40000004100 */
[----:B------:R-:W-:Y:S01]  /*12c0*/  FFMA.FTZ R30, R9, R25, R30 ;  /* 0x00000019091e7223 */ /* 0x000fe2000001001e */
[--C-:B------:R-:W-:Y:S01]  /*12d0*/  HADD2.F32 R9, -RZ, R26.reuse.H0_H0 ;  /* 0x2000001aff097230 */ /* 0x100fe20000004100 */
[----:B------:R-:W-:Y:S01]  /*12e0*/  IADD3.X R5, PT, PT, RZ, R5, RZ, P2, !PT ;  /* 0x00000005ff057210 */ /* 0x000fe200017fe4ff */
[----:B------:R-:W-:Y:S02]  /*12f0*/  HADD2.F32 R26, -RZ, R26.H1_H1 ;  /* 0x3000001aff1a7230 */ /* 0x000fe40000004100 */
[----:B------:R-:W-:Y:S02]  /*1300*/  VIADD R33, R33, 0x4 ;  /* 0x0000000421217836 */ /* 0x000fe40000000000 */
[----:B------:R-:W-:Y:S01]  /*1310*/  FFMA.FTZ R29, R8, R9, R29 ;  /* 0x00000009081d7223 */ /* 0x000fe2000001001d */
[----:B------:R-:W-:-:S02]  /*1320*/  HADD2.F32 R8, -RZ, R11.H0_H0 ;  /* 0x2000000bff087230 */ /* 0x000fc40000004100 */
        /* <DEDUP_REMOVED lines=17> */
[----:B------:R-:W-:Y:S01]  /*1440*/  FFMA.FTZ R46, R25, R8, R46 ;  /* 0x00000008192e7223 */ /* 0x000fe2000001002e */
[----:B------:R-:W-:Y:S01]  /*1450*/  HADD2.F32 R8, -RZ, R10.H0_H0 ;  /* 0x2000000aff087230 */ /* 0x000fe20000004100 */
[----:B------:R-:W0:Y:S01]  /*1460*/  LDS.128 R24, [R40+0x80] ;  /* 0x0000800028187984 */ /* 0x000e220000000c00 */
[----:B------:R-:W-:Y:S01]  /*1470*/  FFMA.FTZ R30, R9, R21, R30 ;  /* 0x00000015091e7223 */ /* 0x000fe2000001001e */
[----:B------:R-:W-:Y:S02]  /*1480*/  HADD2.F32 R9, -RZ, R22.H0_H0 ;  /* 0x20000016ff097230 */ /* 0x000fe40000004100 */
[----:B------:R-:W-:Y:S02]  /*1490*/  HADD2.F32 R10, -RZ, R10.H1_H1 ;  /* 0x3000000aff0a7230 */ /* 0x000fe40000004100 */
[----:B------:R-:W-:Y:S02]  /*14a0*/  HADD2.F32 R22, -RZ, R22.H1_H1 ;  /* 0x30000016ff167230 */ /* 0x000fe40000004100 */
[----:B------:R-:W-:Y:S01]  /*14b0*/  FFMA.FTZ R29, R8, R9, R29 ;  /* 0x00000009081d7223 */ /* 0x000fe2000001001d */
[----:B------:R-:W-:-:S02]  /*14c0*/  HADD2.F32 R8, -RZ, R11.H0_H0 ;  /* 0x2000000bff087230 */ /* 0x000fc40000004100 */
[--C-:B------:R-:W-:Y:S02]  /*14d0*/  HADD2.F32 R9, -RZ, R23.reuse.H0_H0 ;  /* 0x20000017ff097230 */ /* 0x100fe40000004100 */
[----:B------:R-:W-:Y:S01]  /*14e0*/  FFMA.FTZ R41, R10, R22, R41 ;  /* 0x000000160a297223 */ /* 0x000fe20000010029 */
[----:B------:R-:W-:Y:S02]  /*14f0*/  HADD2.F32 R23, -RZ, R23.H1_H1 ;  /* 0x30000017ff177230 */ /* 0x000fe40000004100 */
[----:B------:R-:W-:Y:S01]  /*1500*/  FFMA.FTZ R31, R8, R9, R31 ;  /* 0x00000009081f7223 */ /* 0x000fe2000001001f */
[----:B------:R-:W-:-:S05]  /*1510*/  HADD2.F32 R8, -RZ, R11.H1_H1 ;  /* 0x3000000bff087230 */ /* 0x000fca0000004100 */
[----:B------:R-:W-:Y:S01]  /*1520*/  FFMA.FTZ R47, R8, R23, R47 ;  /* 0x00000017082f7223 */ /* 0x000fe2000001002f */
[--C-:B0-----:R-:W-:Y:S02]  /*1530*/  HADD2.F32 R9, -RZ, R24.reuse.H0_H0 ;  /* 0x20000018ff097230 */ /* 0x101fe40000004100 */
[----:B------:R-:W-:Y:S02]  /*1540*/  HADD2.F32 R21, -RZ, R24.H1_H1 ;  /* 0x30000018ff157230 */ /* 0x000fe40000004100 */
[--C-:B---3--:R-:W-:Y:S02]  /*1550*/  HADD2.F32 R8, -RZ, R12.reuse.H0_H0 ;  /* 0x2000000cff087230 */ /* 0x108fe40000004100 */
[----:B------:R-:W-:Y:S02]  /*1560*/  HADD2.F32 R12, -RZ, R12.H1_H1 ;  /* 0x3000000cff0c7230 */ /* 0x000fe40000004100 */
[--C-:B----4-:R-:W-:Y:S02]  /*1570*/  HADD2.F32 R23, -RZ, R16.reuse.H1_H1 ;  /* 0x30000010ff177230 */ /* 0x110fe40000004100 */
[----:B------:R-:W-:Y:S01]  /*1580*/  FFMA.FTZ R28, R9, R8, R28 ;  /* 0x00000008091c7223 */ /* 0x000fe2000001001c */
[----:B------:R-:W-:Y:S01]  /*1590*/  HADD2.F32 R22, -RZ, R16.H0_H0 ;  /* 0x20000010ff167230 */ /* 0x000fe20000004100 */
[----:B------:R-:W0:Y:S01]  /*15a0*/  LDS.128 R8, [R40+0x90] ;  /* 0x0000900028087984 */ /* 0x000e220000000c00 */
[----:B------:R-:W-:Y:S01]  /*15b0*/  FFMA.FTZ R20, R21, R12, R20 ;  /* 0x0000000c15147223 */ /* 0x000fe20000010014 */
[----:B------:R-:W-:-:S02]  /*15c0*/  HADD2.F32 R21, -RZ, R25.H0_H0 ;  /* 0x20000019ff157230 */ /* 0x000fc40000004100 */
[----:B------:R-:W-:Y:S02]  /*15d0*/  HADD2.F32 R12, -RZ, R13.H0_H0 ;  /* 0x2000000dff0c7230 */ /* 0x000fe40000004100 */
[----:B------:R-:W-:Y:S02]  /*15e0*/  HADD2.F32 R25, -RZ, R25.H1_H1 ;  /* 0x30000019ff197230 */ /* 0x000fe40000004100 */
[----:B------:R-:W-:Y:S02]  /*15f0*/  HADD2.F32 R13, -RZ, R13.H1_H1 ;  /* 0x3000000dff0d7230 */ /* 0x000fe40000004100 */
[----:B------:R-:W-:Y:S01]  /*1600*/  FFMA.FTZ R46, R21, R12, R46 ;  /* 0x0000000c152e7223 */ /* 0x000fe2000001002e */
[--C-:B------:R-:W-:Y:S02]  /*1610*/  HADD2.F32 R12, -RZ, R26.reuse.H0_H0 ;  /* 0x2000001aff0c7230 */ /* 0x100fe40000004100 */
[----:B------:R-:W-:Y:S02]  /*1620*/  HADD2.F32 R26, -RZ, R26.H1_H1 ;  /* 0x3000001aff1a7230 */ /* 0x000fe40000004100 */
[----:B------:R-:W-:Y:S01]  /*1630*/  FFMA.FTZ R30, R25, R13, R30 ;  /* 0x0000000d191e7223 */ /* 0x000fe2000001001e */
[----:B------:R-:W-:-:S02]  /*1640*/  HADD2.F32 R13, -RZ, R14.H0_H0 ;  /* 0x2000000eff0d7230 */ /* 0x000fc40000004100 */
[----:B------:R-:W-:Y:S02]  /*1650*/  HADD2.F32 R14, -RZ, R14.H1_H1 ;  /* 0x3000000eff0e7230 */ /* 0x000fe40000004100 */
[----:B------:R-:W-:Y:S02]  /*1660*/  HADD2.F32 R16, -RZ, R27.H0_H0 ;  /* 0x2000001bff107230 */ /* 0x000fe40000004100 */
[----:B------:R-:W-:Y:S01]  /*1670*/  FFMA.FTZ R29, R12, R13, R29 ;  /* 0x0000000d0c1d7223 */ /* 0x000fe2000001001d */
[----:B------:R-:W-:Y:S02]  /*1680*/  HADD2.F32 R12, -RZ, R15.H0_H0 ;  /* 0x2000000fff0c7230 */ /* 0x000fe40000004100 */
[----:B------:R-:W-:Y:S01]  /*1690*/  FFMA.FTZ R41, R26, R14, R41 ;  /* 0x0000000e1a297223 */ /* 0x000fe20000010029 */
[----:B------:R-:W-:Y:S02]  /*16a0*/  HADD2.F32 R14, -RZ, R27.H1_H1 ;  /* 0x3000001bff0e7230 */ /* 0x000fe40000004100 */
[----:B------:R-:W-:Y:S01]  /*16b0*/  FFMA.FTZ R12, R16, R12, R31 ;  /* 0x0000000c100c7223 */ /* 0x000fe2000001001f */
[----:B0-----:R-:W-:-:S02]  /*16c0*/  HADD2.F32 R21, -RZ, R8.H1_H1 ;  /* 0x30000008ff157230 */ /* 0x001fc40000004100 */
[----:B------:R-:W-:Y:S02]  /*16d0*/  HADD2.F32 R13, -RZ, R8.H0_H0 ;  /* 0x20000008ff0d7230 */ /* 0x000fe40000004100 */
[----:B------:R-:W-:Y:S02]  /*16e0*/  HADD2.F32 R8, -RZ, R15.H1_H1 ;  /* 0x3000000fff087230 */ /* 0x000fe40000004100 */
[----:B------:R-:W-:Y:S01]  /*16f0*/  FFMA.FTZ R20, R21, R23, R20 ;  /* 0x0000001715147223 */ /* 0x000fe20000010014 */
[----:B------:R-:W-:Y:S02]  /*1700*/  HADD2.F32 R15, -RZ, R9.H0_H0 ;  /* 0x20000009ff0f7230 */ /* 0x000fe40000004100 */
[----:B------:R-:W-:Y:S01]  /*1710*/  FFMA.FTZ R13, R13, R22, R28 ;  /* 0x000000160d0d7223 */ /* 0x000fe2000001001c */
[----:B------:R-:W-:Y:S02]  /*1720*/  HADD2.F32 R21, -RZ, R17.H0_H0 ;  /* 0x20000011ff157230 */ /* 0x000fe40000004100 */
[----:B------:R-:W-:Y:S01]  /*1730*/  FFMA.FTZ R8, R14, R8, R47 ;  /* 0x000000080e087223 */ /* 0x000fe2000001002f */
[----:B------:R-:W-:-:S02]  /*1740*/  HADD2.F32 R9, -RZ, R9.H1_H1 ;  /* 0x30000009ff097230 */ /* 0x000fc40000004100 */
[----:B------:R-:W-:Y:S01]  /*1750*/  FADD.FTZ R20, R13, R20 ;  /* 0x000000140d147221 */ /* 0x000fe20000010000 */
[----:B------:R-:W-:Y:S02]  /*1760*/  HADD2.F32 R17, -RZ, R17.H1_H1 ;  /* 0x30000011ff117230 */ /* 0x000fe40000004100 */
[----:B------:R-:W-:Y:S01]  /*1770*/  FFMA.FTZ R15, R15, R21, R46 ;  /* 0x000000150f0f7223 */ /* 0x000fe2000001002e */
[----:B------:R-:W-:Y:S02]  /*1780*/  HADD2.F32 R14, -RZ, R10.H0_H0 ;  /* 0x2000000aff0e7230 */ /* 0x000fe40000004100 */
[----:B------:R-:W-:Y:S02]  /*1790*/  HADD2.F32 R13, -RZ, R18.H0_H0 ;  /* 0x20000012ff0d7230 */ /* 0x000fe40000004100 */
[----:B------:R-:W-:Y:S01]  /*17a0*/  FFMA.FTZ R9, R9, R17, R30 ;  /* 0x0000001109097223 */ /* 0x000fe2000001001e */
[----:B------:R-:W-:Y:S01]  /*17b0*/  FADD.FTZ R20, R15, R20 ;  /* 0x000000140f147221 */ /* 0x000fe20000010000 */
[----:B------:R-:W-:-:S02]  /*17c0*/  HADD2.F32 R10, -RZ, R10.H1_H1 ;  /* 0x3000000aff0a7230 */ /* 0x000fc40000004100 */
[----:B------:R-:W-:Y:S02]  /*17d0*/  HADD2.F32 R18, -RZ, R18.H1_H1 ;  /* 0x30000012ff127230 */ /* 0x000fe40000004100 */
[----:B------:R-:W-:Y:S01]  /*17e0*/  FFMA.FTZ R13, R14, R13, R29 ;  /* 0x0000000d0e0d7223 */ /* 0x000fe2000001001d */
[----:B------:R-:W-:Y:S01]  /*17f0*/  FADD.FTZ R20, R9, R20 ;  /* 0x0000001409147221 */ /* 0x000fe20000010000 */
[----:B------:R-:W-:Y:S01]  /*1800*/  IADD3 R14, PT, PT, R36, 0x1, RZ ;  /* 0x00000001240e7810 */ /* 0x000fe20007ffe0ff */
[----:B------:R-:W-:Y:S02]  /*1810*/  HADD2.F32 R15, -RZ, R11.H0_H0 ;  /* 0x2000000bff0f7230 */ /* 0x000fe40000004100 */
[----:B------:R-:W-:Y:S01]  /*1820*/  FFMA.FTZ R10, R10, R18, R41 ;  /* 0x000000120a0a7223 */ /* 0x000fe20000010029 */
[----:B------:R-:W-:Y:S02]  /*1830*/  HADD2.F32 R9, -RZ, R19.H0_H0 ;  /* 0x20000013ff097230 */ /* 0x000fe40000004100 */
[----:B------:R-:W-:Y:S01]  /*1840*/  FADD.FTZ R13, R13, R20 ;  /* 0x000000140d0d7221 */ /* 0x000fe20000010000 */
[----:B------:R-:W-:Y:S01]  /*1850*/  I2FP.F32.S32 R17, R14 ;  /* 0x0000000e00117245 */ /* 0x000fe20000201400 */
[----:B------:R-:W-:Y:S01]  /*1860*/  HADD2.F32 R11, -RZ, R11.H1_H1 ;  /* 0x3000000bff0b7230 */ /* 0x000fe20000004100 */
[----:B------:R-:W-:Y:S01]  /*1870*/  IADD3 R36, PT, PT, R36, 0x80, RZ ;  /* 0x0000008024247810 */ /* 0x000fe20007ffe0ff */
[----:B------:R-:W-:Y:S01]  /*1880*/  FFMA.FTZ R9, R15, R9, R12 ;  /* 0x000000090f097223 */ /* 0x000fe2000001000c */
[----:B------:R-:W-:Y:S01]  /*1890*/  FADD.FTZ R10, R10, R13 ;  /* 0x0000000d0a0a7221 */ /* 0x000fe20000010000 */
[----:B------:R-:W-:Y:S01]  /*18a0*/  FMUL.FTZ R17, R17, R38 ;  /* 0x0000002611117220 */ /* 0x000fe20000410000 */
[----:B------:R-:W-:-:S02]  /*18b0*/  HADD2.F32 R19, -RZ, R19.H1_H1 ;  /* 0x30000013ff137230 */ /* 0x000fc40000004100 */
[----:B------:R-:W-:Y:S01]  /*18c0*/  FADD.FTZ R9, R9, R10 ;  /* 0x0000000a09097221 */ /* 0x000fe20000010000 */
[----:B------:R-:W-:Y:S02]  /*18d0*/  IADD3 R10, PT, PT, R34, -0x1, RZ ;  /* 0xffffffff220a7810 */ /* 0x000fe40007ffe0ff */
[----:B------:R-:W-:Y:S01]  /*18e0*/  FSEL R17, R17, RZ, P0 ;  /* 0x000000ff11117208 */ /* 0x000fe20000000000 */
[----:B------:R-:W-:Y:S01]  /*18f0*/  FFMA.FTZ R8, R11, R19, R8 ;  /* 0x000000130b087223 */ /* 0x000fe20000010008 */
[----:B------:R-:W-:Y:S02]  /*1900*/  ISETP.GE.AND P0, PT, R10, R39, PT ;  /* 0x000000270a00720c */ /* 0x000fe40003f06270 */
[----:B------:R-:W-:Y:S01]  /*1910*/  IADD3 R34, PT, PT, R34, 0x80, RZ ;  /* 0x0000008022227810 */ /* 0x000fe20007ffe0ff */
        /* <DEDUP_REMOVED lines=8> */
.L_x_20345:
[----:B------:R-:W-:Y:S05]  /*19a0*/  BSYNC.RECONVERGENT B0 ;  /* 0x0000000000007941 */ /* 0x000fea0003800200 */
.L_x_20344:
[----:B------:R-:W1:Y:S01]  /*19b0*/  SHFL.BFLY PT, R4, R37, 0x10, 0x1f ;  /* 0x0e001f0025047f89 */ /* 0x000e6200000e0000 */
[----:B0-----:R-:W-:Y:S01]  /*19c0*/  MOV R11, 0x400 ;  /* 0x00000400000b7802 */ /* 0x001fe20000000f00 */
[----:B------:R-:W-:Y:S01]  /*19d0*/  BSSY.RECONVERGENT B0, `(.L_x_20347) ;  /* 0x0000105000007945 */ /* 0x000fe20003800200 */
[----:B------:R-:W-:Y:S01]  /*19e0*/  MOV R14, 0xff7fffff ;  /* 0xff7fffff000e7802 */ /* 0x000fe20000000f00 */
[----:B------:R-:W0:Y:S01]  /*19f0*/  S2R R10, SR_CgaCtaId ;  /* 0x00000000000a7919 */ /* 0x000e220000008800 */
[----:B------:R-:W-:Y:S02]  /*1a00*/  IADD3 R15, PT, PT, R11, 0xa0, RZ ;  /* 0x000000a00b0f7810 */ /* 0x000fe40007ffe0ff */
[----:B------:R-:W-:-:S04]  /*1a10*/  IADD3 R17, PT, PT, R39, 0x1f, RZ ;  /* 0x0000001f27117810 */ /* 0x000fc80007ffe0ff */
[----:B------:R-:W-:Y:S02]  /*1a20*/  SHF.R.S32.HI R18, RZ, 0x1f, R17 ;  /* 0x0000001fff127819 */ /* 0x000fe40000011411 */
[----:B-1----:R-:W-:-:S05]  /*1a30*/  FMNMX.FTZ R5, R4, R37, !PT ;  /* 0x0000002504057209 */ /* 0x002fca0007810000 */
[----:B------:R-:W1:Y:S01]  /*1a40*/  SHFL.BFLY PT, R4, R5, 0x8, 0x1f ;  /* 0x0d001f0005047f89 */ /* 0x000e6200000e0000 */
[----:B0-----:R-:W-:Y:S02]  /*1a50*/  LEA R15, R10, R15, 0x18 ;  /* 0x0000000f0a0f7211 */ /* 0x001fe400078ec0ff */
[----:B-1----:R-:W-:-:S05]  /*1a60*/  FMNMX.FTZ R8, R5, R4, !PT ;  /* 0x0000000405087209 */ /* 0x002fca0007810000 */
[----:B------:R-:W0:Y:S02]  /*1a70*/  SHFL.BFLY PT, R3, R8, 0x4, 0x1f ;  /* 0x0c801f0008037f89 */ /* 0x000e2400000e0000 */
[----:B0-----:R-:W-:Y:S02]  /*1a80*/  FMNMX.FTZ R9, R8, R3, !PT ;  /* 0x0000000308097209 */ /* 0x001fe40007810000 */
[----:B------:R-:W0:Y:S03]  /*1a90*/  S2R R3, SR_TID.X ;  /* 0x0000000000037919 */ /* 0x000e260000002100 */
[----:B------:R-:W1:Y:S02]  /*1aa0*/  SHFL.BFLY PT, R4, R9, 0x2, 0x1f ;  /* 0x0c401f0009047f89 */ /* 0x000e6400000e0000 */
[----:B-1----:R-:W-:Y:S02]  /*1ab0*/  FMNMX.FTZ R12, R9, R4, !PT ;  /* 0x00000004090c7209 */ /* 0x002fe40007810000 */
[----:B0-----:R-:W-:-:S03]  /*1ac0*/  LOP3.LUT R4, R3, 0x1f, RZ, 0xc0, !PT ;  /* 0x0000001f03047812 */ /* 0x001fc600078ec0ff */
[----:B------:R-:W0:Y:S01]  /*1ad0*/  SHFL.BFLY PT, R13, R12, 0x1, 0x1f ;  /* 0x0c201f000c0d7f89 */ /* 0x000e2200000e0000 */
[----:B------:R-:W-:Y:S02]  /*1ae0*/  SHF.R.U32.HI R5, RZ, 0x5, R3 ;  /* 0x00000005ff057819 */ /* 0x000fe40000011603 */
[C---:B------:R-:W-:Y:S02]  /*1af0*/  ISETP.NE.AND P2, PT, R4.reuse, RZ, PT ;  /* 0x000000ff0400720c */ /* 0x040fe40003f45270 */
[----:B------:R-:W-:Y:S02]  /*1b00*/  LEA R9, R5, R15, 0x2 ;  /* 0x0000000f05097211 */ /* 0x000fe400078e10ff */
[----:B------:R-:W-:Y:S02]  /*1b10*/  ISETP.GT.U32.AND P3, PT, R4, 0x3, PT ;  /* 0x000000030400780c */ /* 0x000fe40003f64070 */
[----:B0-----:R-:W-:Y:S01]  /*1b20*/  FMNMX.FTZ R16, R12, R13, !PT ;  /* 0x0000000d0c107209 */ /* 0x001fe20007810000 */
[----:B------:R-:W-:-:S06]  /*1b30*/  IMAD R12, R4, 0x4, R15 ;  /* 0x00000004040c7824 */ /* 0x000fcc00078e020f */
        /* <DEDUP_REMOVED lines=15> */
[----:B------:R-:W-:Y:S03]  /*1c30*/  BSSY.RECONVERGENT B1, `(.L_x_20349) ;  /* 0x000001b000017945 */ /* 0x000fe60003800200 */
[----:B------:R-:W-:Y:S02]  /*1c40*/  IADD3 R16, PT, PT, R15, R8, RZ ;  /* 0x000000080f107210 */ /* 0x000fe40007ffe0ff */
[----:B------:R-:W-:Y:S02]  /*1c50*/  MOV R15, R3 ;  /* 0x00000003000f7202 */ /* 0x000fe40000000f00 */
[C---:B------:R-:W-:Y:S02]  /*1c60*/  LOP3.LUT R14, R16.reuse, 0x180, RZ, 0xc0, !PT ;  /* 0x00000180100e7812 */ /* 0x040fe400078ec0ff */
[----:B------:R-:W-:-:S02]  /*1c70*/  ISETP.GE.U32.AND P5, PT, R16, 0x180, PT ;  /* 0x000001801000780c */ /* 0x000fc40003fa6070 */
[----:B------:R-:W-:Y:S02]  /*1c80*/  ISETP.NE.AND P0, PT, R14, 0x180, PT ;  /* 0x000001800e00780c */ /* 0x000fe40003f05270 */
[----:B------:R-:W-:-:S11]  /*1c90*/  MOV R14, RZ ;  /* 0x000000ff000e7202 */ /* 0x000fd60000000f00 */
        /* <DEDUP_REMOVED lines=8> */
[----:B------:R-:W-:-:S07]  /*1d20*/  IADD3 R16, PT, PT, RZ, -R16, RZ ;  /* 0x80000010ff107210 */ /* 0x000fce0007ffe0ff */
.L_x_20351:
        /* <DEDUP_REMOVED lines=11> */
.L_x_20350:
[----:B------:R-:W-:Y:S05]  /*1de0*/  BSYNC.RECONVERGENT B1 ;  /* 0x0000000000017941 */ /* 0x000fea0003800200 */
.L_x_20349:
        /* <DEDUP_REMOVED lines=12> */
.L_x_20354:
        /* <DEDUP_REMOVED lines=41> */
[C---:B------:R-:W-:Y:S01]  /*2140*/  FADD.FTZ R36, -R13.reuse, R36 ;  /* 0x000000240d247221 */ /* 0x040fe20000010100 */
[----:B------:R-:W-:Y:S01]  /*2150*/  FMUL.FTZ R31, R38, 1.4426950216293334961 ;  /* 0x3fb8aa3b261f7820 */ /* 0x000fe20000410000 */
[----:B------:R-:W-:Y:S01]  /*2160*/  FADD.FTZ R14, R14, R17 ;  /* 0x000000110e0e7221 */ /* 0x000fe20000010000 */
[----:B------:R-:W2:Y:S01]  /*2170*/  MUFU.EX2 R29, R29 ;  /* 0x0000001d001d7308 */ /* 0x000ea20000000800 */
[----:B------:R-:W-:Y:S01]  /*2180*/  FMUL.FTZ R33, R36, 1.4426950216293334961 ;  /* 0x3fb8aa3b24217820 */ /* 0x000fe20000410000 */
[C---:B------:R-:W-:Y:S01]  /*2190*/  FADD.FTZ R30, -R13.reuse, R30 ;  /* 0x0000001e0d1e7221 */ /* 0x040fe20000010100 */
[----:B------:R-:W-:Y:S01]  /*21a0*/  FADD.FTZ R14, R14, R19 ;  /* 0x000000130e0e7221 */ /* 0x000fe20000010000 */
[----:B------:R-:W3:Y:S01]  /*21b0*/  MUFU.EX2 R31, R31 ;  /* 0x0000001f001f7308 */ /* 0x000ee20000000800 */
[----:B------:R2:W-:Y:S01]  /*21c0*/  STS [R16+-0x400], R21 ;  /* 0xfffc001510007388 */ /* 0x0005e20000000800 */
[C---:B------:R-:W-:Y:S01]  /*21d0*/  FADD.FTZ R26, -R13.reuse, R26 ;  /* 0x0000001a0d1a7221 */ /* 0x040fe20000010100 */
[----:B-1----:R-:W-:Y:S01]  /*21e0*/  FADD.FTZ R14, R14, R25 ;  /* 0x000000190e0e7221 */ /* 0x002fe20000010000 */
[----:B------:R-:W-:Y:S01]  /*21f0*/  FMUL.FTZ R30, R30, 1.4426950216293334961 ;  /* 0x3fb8aa3b1e1e7820 */ /* 0x000fe20000410000 */
[----:B------:R-:W1:Y:S01]  /*2200*/  MUFU.EX2 R33, R33 ;  /* 0x0000002100217308 */ /* 0x000e620000000800 */
        /* <DEDUP_REMOVED lines=8> */
[----:B------:R-:W2:Y:S01]  /*2290*/  MUFU.EX2 R21, R26 ;  /* 0x0000001a00157308 */ /* 0x000ea20000000800 */
[----:B---3--:R-:W-:Y:S01]  /*22a0*/  FADD.FTZ R14, R14, R31 ;  /* 0x0000001f0e0e7221 */ /* 0x008fe20000010000 */
[C---:B------:R-:W-:Y:S01]  /*22b0*/  FADD.FTZ R24, -R13.reuse, R24 ;  /* 0x000000180d187221 */ /* 0x040fe20000010100 */
[----:B------:R-:W-:Y:S01]  /*22c0*/  FMUL.FTZ R20, R20, 1.4426950216293334961 ;  /* 0x3fb8aa3b14147820 */ /* 0x000fe20000410000 */
[----:B------:R-:W-:Y:S01]  /*22d0*/  STS [R16], R17 ;  /* 0x0000001110007388 */ /* 0x000fe20000000800 */
[----:B-1----:R-:W-:Y:S01]  /*22e0*/  FADD.FTZ R14, R14, R33 ;  /* 0x000000210e0e7221 */ /* 0x002fe20000010000 */
[----:B------:R-:W1:Y:S01]  /*22f0*/  MUFU.EX2 R23, R22 ;  /* 0x0000001600177308 */ /* 0x000e620000000800 */
[C---:B----4-:R-:W-:Y:S01]  /*2300*/  FADD.FTZ R28, -R13.reuse, R28 ;  /* 0x0000001c0d1c7221 */ /* 0x050fe20000010100 */
[----:B------:R-:W-:Y:S01]  /*2310*/  FMUL.FTZ R24, R24, 1.4426950216293334961 ;  /* 0x3fb8aa3b18187820 */ /* 0x000fe20000410000 */
[----:B0-----:R-:W-:Y:S01]  /*2320*/  FADD.FTZ R14, R14, R35 ;  /* 0x000000230e0e7221 */ /* 0x001fe20000010000 */
[----:B------:R-:W0:Y:S01]  /*2330*/  MUFU.EX2 R37, R20 ;  /* 0x0000001400257308 */ /* 0x000e220000000800 */
[----:B------:R-:W-:Y:S01]  /*2340*/  FADD.FTZ R34, -R13, R34 ;  /* 0x000000220d227221 */ /* 0x000fe20000010100 */
[----:B------:R-:W-:Y:S01]  /*2350*/  FMUL.FTZ R28, R28, 1.4426950216293334961 ;  /* 0x3fb8aa3b1c1c7820 */ /* 0x000fe20000410000 */
[----:B------:R-:W-:Y:S01]  /*2360*/  STS [R16+0x200], R19 ;  /* 0x0002001310007388 */ /* 0x000fe20000000800 */
[----:B------:R-:W3:Y:S01]  /*2370*/  MUFU.EX2 R41, R24 ;  /* 0x0000001800297308 */ /* 0x000ee20000000800 */
[----:B--2---:R-:W-:Y:S01]  /*2380*/  FADD.FTZ R14, R14, R21 ;  /* 0x000000150e0e7221 */ /* 0x004fe20000010000 */
[----:B------:R-:W-:Y:S01]  /*2390*/  FMUL.FTZ R34, R34, 1.4426950216293334961 ;  /* 0x3fb8aa3b22227820 */ /* 0x000fe20000410000 */
[----:B------:R-:W-:Y:S01]  /*23a0*/  STS [R16+0x400], R25 ;  /* 0x0004001910007388 */ /* 0x000fe20000000800 */
[----:B------:R-:W2:Y:S01]  /*23b0*/  MUFU.EX2 R43, R28 ;  /* 0x0000001c002b7308 */ /* 0x000ea20000000800 */
[----:B-1----:R-:W-:-:S02]  /*23c0*/  FADD.FTZ R14, R14, R23 ;  /* 0x000000170e0e7221 */ /* 0x002fc40000010000 */
[----:B------:R-:W-:Y:S01]  /*23d0*/  STS [R16+0x600], R27 ;  /* 0x0006001b10007388 */ /* 0x000fe20000000800 */
[----:B------:R-:W1:Y:S01]  /*23e0*/  MUFU.EX2 R45, R34 ;  /* 0x00000022002d7308 */ /* 0x000e620000000800 */
[----:B0-----:R-:W-:Y:S02]  /*23f0*/  FADD.FTZ R14, R14, R37 ;  /* 0x000000250e0e7221 */ /* 0x001fe40000010000 */
[----:B------:R-:W-:Y:S02]  /*2400*/  STS [R16+0x800], R29 ;  /* 0x0008001d10007388 */ /* 0x000fe40000000800 */
[----:B---3--:R-:W-:Y:S02]  /*2410*/  FADD.FTZ R14, R14, R41 ;  /* 0x000000290e0e7221 */ /* 0x008fe40000010000 */
[----:B------:R-:W-:Y:S02]  /*2420*/  STS [R16+0xa00], R31 ;  /* 0x000a001f10007388 */ /* 0x000fe40000000800 */
[----:B--2---:R-:W-:-:S02]  /*2430*/  FADD.FTZ R14, R14, R43 ;  /* 0x0000002b0e0e7221 */ /* 0x004fc40000010000 */
[----:B------:R-:W-:Y:S02]  /*2440*/  STS [R16+0xc00], R33 ;  /* 0x000c002110007388 */ /* 0x000fe40000000800 */
[----:B-1----:R-:W-:Y:S02]  /*2450*/  FADD.FTZ R14, R14, R45 ;  /* 0x0000002d0e0e7221 */ /* 0x002fe40000010000 */
        /* <DEDUP_REMOVED lines=9> */
.L_x_20353:
[----:B------:R-:W-:Y:S05]  /*24f0*/  BSYNC.RECONVERGENT B1 ;  /* 0x0000000000017941 */ /* 0x000fea0003800200 */
.L_x_20352:
        /* <DEDUP_REMOVED lines=14> */
[----:B0-----:R-:W-:-:S04]  /*25e0*/  FADD.FTZ R18, -R13, R18 ;  /* 0x000000120d127221 */ /* 0x001fc80000010100 */
[----:B------:R-:W-:Y:S01]  /*25f0*/  FMUL.FTZ R17, R18, 1.4426950216293334961 ;  /* 0x3fb8aa3b12117820 */ /* 0x000fe20000410000 */
[C---:B-1----:R-:W-:Y:S01]  /*2600*/  FADD.FTZ R20, -R13.reuse, R20 ;  /* 0x000000140d147221 */ /* 0x042fe20000010100 */
[----:B--2---:R-:W-:-:S03]  /*2610*/  FADD.FTZ R22, -R13, R22 ;  /* 0x000000160d167221 */ /* 0x004fc60000010100 */
[----:B------:R-:W-:Y:S01]  /*2620*/  FMUL.FTZ R20, R20, 1.4426950216293334961 ;  /* 0x3fb8aa3b14147820 */ /* 0x000fe20000410000 */
        /* <DEDUP_REMOVED lines=36> */
.L_x_20356:
[----:B------:R-:W-:Y:S05]  /*2870*/  BSYNC.RECONVERGENT B1 ;  /* 0x0000000000017941 */ /* 0x000fea0003800200 */
.L_x_20355:
        /* <DEDUP_REMOVED lines=26> */
.L_x_20348:
[----:B------:R-:W-:Y:S05]  /*2a20*/  BSYNC.RECONVERGENT B0 ;  /* 0x0000000000007941 */ /* 0x000fea0003800200 */
.L_x_20347:
        /* <DEDUP_REMOVED lines=39> */
.L_x_20361:
[----:B------:R-:W0:Y:S01]  /*2ca0*/  LDS R12, [R14] ;  /* 0x000000000e0c7984 */ /* 0x000e220000000800 */
[----:B------:R-:W-:-:S04]  /*2cb0*/  IADD3 R15, PT, PT, R15, 0x1, RZ ;  /* 0x000000010f0f7810 */ /* 0x000fc80007ffe0ff */
[----:B------:R-:W-:Y:S01]  /*2cc0*/  ISETP.NE.AND P0, PT, R15, RZ, PT ;  /* 0x000000ff0f00720c */ /* 0x000fe20003f05270 */
[----:B0-----:R-:W-:-:S05]  /*2cd0*/  FMUL.FTZ R17, R12, R9 ;  /* 0x000000090c117220 */ /* 0x001fca0000410000 */
[----:B------:R0:W-:Y:S02]  /*2ce0*/  STS [R14], R17 ;  /* 0x000000110e007388 */ /* 0x0001e40000000800 */
[----:B0-----:R-:W-:-:S05]  /*2cf0*/  VIADD R14, R14, 0x200 ;  /* 0x000002000e0e7836 */ /* 0x001fca0000000000 */
[----:B------:R-:W-:Y:S05]  /*2d00*/  @P0 BRA `(.L_x_20361) ;  /* 0xfffffffc00e40947 */ /* 0x000fea000383ffff */
.L_x_20360:
[----:B------:R-:W-:Y:S05]  /*2d10*/  BSYNC.RECONVERGENT B1 ;  /* 0x0000000000017941 */ /* 0x000fea0003800200 */
.L_x_20359:
        /* <DEDUP_REMOVED lines=12> */
.L_x_20364:
        /* <DEDUP_REMOVED lines=52> */
.L_x_20363:
[----:B------:R-:W-:Y:S05]  /*3120*/  BSYNC.RECONVERGENT B1 ;  /* 0x0000000000017941 */ /* 0x000fea0003800200 */
.L_x_20362:
        /* <DEDUP_REMOVED lines=31> */
.L_x_20366:
[----:B------:R-:W-:Y:S05]  /*3320*/  BSYNC.RECONVERGENT B1 ;  /* 0x0000000000017941 */ /* 0x000fea0003800200 */
.L_x_20365:
        /* <DEDUP_REMOVED lines=14> */
.L_x_20358:
[----:B------:R-:W-:Y:S05]  /*3410*/  BSYNC.RECONVERGENT B0 ;  /* 0x0000000000007941 */ /* 0x000fea0003800200 */
.L_x_20357:
[----:B------:R-:W-:Y:S01]  /*3420*/  BAR.SYNC.DEFER_BLOCKING 0x0 ;  /* 0x0000000000007b1d */ /* 0x000fe20000010000 */
[----:B------:R-:W-:Y:S02]  /*3430*/  CS2R R28, SRZ ;  /* 0x00000000001c7805 */ /* 0x000fe4000001ff00 */
        /* <DEDUP_REMOVED lines=10> */
[----:B01----:R-:W-:Y:S01]  /*34e0*/  HFMA2 R9, -RZ, RZ, 0, 0 ;  /* 0x00000000ff097431 */ /* 0x003fe200000001ff */
[----:B------:R-:W-:Y:S01]  /*34f0*/  SHF.L.U32 R12, R3, 0x5, RZ ;  /* 0x00000005030c7819 */ /* 0x000fe200000006ff */
[----:B------:R-:W0:Y:S01]  /*3500*/  LDCU.64 UR10, c[0x0][0x3a8] ;  /* 0x00007500ff0a77ac */ /* 0x000e220008000a00 */
[----:B------:R-:W-:Y:S01]  /*3510*/  LOP3.LUT R8, R8, 0x7c, RZ, 0xc0, !PT ;  /* 0x0000007c08087812 */ /* 0x000fe200078ec0ff */
[----:B------:R-:W-:Y:S01]  /*3520*/  VIADD R19, R5, 0x1 ;  /* 0x0000000105137836 */ /* 0x000fe20000000000 */
[----:B------:R-:W-:Y:S01]  /*3530*/  SHF.L.U32 R31, R3, 0x3, RZ ;  /* 0x00000003031f7819 */ /* 0x000fe200000006ff */
[----:B------:R-:W1:Y:S01]  /*3540*/  LDCU UR8, c[0x0][0x3d0] ;  /* 0x00007a00ff0877ac */ /* 0x000e620008000800 */
[----:B------:R-:W-:Y:S02]  /*3550*/  IADD3 R11, PT, PT, R11, 0xc0, RZ ;  /* 0x000000c00b0b7810 */ /* 0x000fe40007ffe0ff */
[----:B------:R-:W-:-:S02]  /*3560*/  LOP3.LUT R12, R12, 0x60, RZ, 0xe2, !PT ;  /* 0x000000600c0c7812 */ /* 0x000fc400078ee2ff */
[----:B------:R-:W-:Y:S02]  /*3570*/  LEA R11, R10, R11, 0x18 ;  /* 0x0000000b0a0b7211 */ /* 0x000fe400078ec0ff */
[C---:B------:R-:W-:Y:S02]  /*3580*/  LEA R12, R5.reuse, R12, 0x7 ;  /* 0x0000000c050c7211 */ /* 0x040fe400078e38ff */
[----:B------:R-:W-:Y:S01]  /*3590*/  IADD3 R30, PT, PT, R5, -R2, RZ ;  /* 0x80000002051e7210 */ /* 0x000fe20007ffe0ff */
[----:B----4-:R-:W-:Y:S01]  /*35a0*/  IMAD R13, R32, UR12, RZ ;  /* 0x0000000c200d7c24 */ /* 0x010fe2000f8e02ff */
[----:B------:R-:W-:Y:S02]  /*35b0*/  IADD3 R18, PT, PT, R12, 0x10, R11 ;  /* 0x000000100c127810 */ /* 0x000fe40007ffe00b */
[----:B------:R-:W-:Y:S01]  /*35c0*/  MOV R29, RZ ;  /* 0x000000ff001d7202 */ /* 0x000fe20000000f00 */
[----:B------:R-:W-:-:S04]  /*35d0*/  IMAD.WIDE R8, R13, 0x4, R8 ;  /* 0x000000040d087825 */ /* 0x000fc800078e0208 */
[----:B-1----:R-:W-:Y:S01]  /*35e0*/  IMAD R40, R0, UR8, RZ ;  /* 0x0000000800287c24 */ /* 0x002fe2000f8e02ff */
[----:B0-----:R-:W-:Y:S02]  /*35f0*/  IADD3 R16, P0, PT, R8, UR10, RZ ;  /* 0x0000000a08107c10 */ /* 0x001fe4000ff1e0ff */
[----:B------:R-:W-:Y:S02]  /*3600*/  LOP3.LUT R8, R31, 0x18, RZ, 0xc0, !PT ;  /* 0x000000181f087812 */ /* 0x000fe400078ec0ff */
[----:B------:R-:W-:Y:S02]  /*3610*/  IADD3.X R17, PT, PT, R9, UR11, RZ, P0, !PT ;  /* 0x0000000b09117c10 */ /* 0x000fe400087fe4ff */
[----:B------:R-:W-:Y:S02]  /*3620*/  LEA R8, R5, R8, 0x5 ;  /* 0x0000000805087211 */ /* 0x000fe400078e28ff */
[----:B------:R-:W-:Y:S02]  /*3630*/  LOP3.LUT R31, R31, 0xf8, RZ, 0xc0, !PT ;  /* 0x000000f81f1f7812 */ /* 0x000fe400078ec0ff */
[----:B------:R-:W-:-:S02]  /*3640*/  SHF.R.S32.HI R41, RZ, 0x1f, R40 ;  /* 0x0000001fff297819 */ /* 0x000fc40000011428 */
[----:B------:R-:W-:-:S07]  /*3650*/  IADD3 R0, PT, PT, R8, 0x3, RZ ;  /* 0x0000000308007810 */ /* 0x000fce0007ffe0ff */
.L_x_20389:
[----:B--2---:R-:W2:Y:S01]  /*3660*/  LDG.E.CONSTANT R35, desc[UR6][R16.64] ;  /* 0x0000000610237981 */ /* 0x004ea2000c1e9900 */
[----:B------:R-:W-:-:S03]  /*3670*/  IADD3 R36, PT, PT, R0, -0x3, RZ ;  /* 0xfffffffd00247810 */ /* 0x000fc60007ffe0ff */
[----:B------:R-:W0:Y:S04]  /*3680*/  LDS.128 R8, [R18+-0x10] ;  /* 0xfffff00012087984 */ /* 0x000e280000000c00 */
[----:B----4-:R1:W4:Y:S01]  /*3690*/  LDS.128 R12, [R18] ;  /* 0x00000000120c7984 */ /* 0x0103220000000c00 */
[----:B0-----:R-:W-:Y:S01]  /*36a0*/  F2FP.F16.F32.PACK_AB R10, R11, R10 ;  /* 0x0000000a0b0a723e */ /* 0x001fe200000000ff */
[----:B--2---:R-:W-:-:S03]  /*36b0*/  IMAD.WIDE R34, R35, UR9, R40 ;  /* 0x0000000923227c25 */ /* 0x004fc6000f8e0228 */
[----:B------:R-:W-:-:S04]  /*36c0*/  IADD3 R33, P0, PT, R31, R34, RZ ;  /* 0x000000221f217210 */ /* 0x000fc80007f1e0ff */
[----:B------:R-:W-:Y:S02]  /*36d0*/  IADD3.X R34, PT, PT, RZ, R35, RZ, P0, !PT ;  /* 0x00000023ff227210 */ /* 0x000fe400007fe4ff */
[C---:B---3--:R-:W-:Y:S02]  /*36e0*/  LEA R42, P1, R33.reuse, UR4, 0x1 ;  /* 0x00000004212a7c11 */ /* 0x048fe4000f8208ff */
[----:B------:R-:W-:Y:S02]  /*36f0*/  ISETP.NE.AND P0, PT, R30, -0x1, PT ;  /* 0xffffffff1e00780c */ /* 0x000fe40003f05270 */
[----:B------:R-:W-:Y:S02]  /*3700*/  LEA.HI.X R43, R33, UR5, R34, 0x1, P1 ;  /* 0x00000005212b7c11 */ /* 0x000fe400088f0c22 */
[----:B------:R-:W-:Y:S02]  /*3710*/  F2FP.F16.F32.PACK_AB R33, R9, R8 ;  /* 0x000000080921723e */ /* 0x000fe400000000ff */
[----:B------:R-:W-:-:S02]  /*3720*/  MOV R34, R10 ;  /* 0x0000000a00227202 */ /* 0x000fc40000000f00 */
[----:B-----5:R1:W5:Y:S01]  /*3730*/  LDG.E.128.CONSTANT R8, desc[UR6][R42.64] ;  /* 0x000000062a087981 */ /* 0x020362000c1e9d00 */
[----:B------:R-:W-:Y:S04]  /*3740*/  BSSY.RECONVERGENT B1, `(.L_x_20369) ;  /* 0x0000020000017945 */ /* 0x000fe80003800200 */
[----:B----4-:R-:W-:Y:S05]  /*3750*/  @P0 BRA `(.L_x_20370) ;  /* 0x0000000000780947 */ /* 0x010fea0003800000 */
        /* <DEDUP_REMOVED lines=10> */
[----:B------:R-:W-:Y:S02]  /*3800*/  ISETP.GE.AND P1, PT, R38, R39, PT ;  /* 0x000000272600720c */ /* 0x000fe40003f26270 */
[----:B------:R-:W-:Y:S02]  /*3810*/  IADD3 R38, PT, PT, R0, 0x2, RZ ;  /* 0x0000000200267810 */ /* 0x000fe40007ffe0ff */
[----:B------:R-:W-:-:S02]  /*3820*/  SEL R10, R10, RZ, !P1 ;  /* 0x000000ff0a0a7207 */ /* 0x000fc40004800000 */
[-C--:B------:R-:W-:Y:S02]  /*3830*/  ISETP.GE.AND P2, PT, R38, R39.reuse, PT ;  /* 0x000000272600720c */ /* 0x080fe40003f46270 */
[----:B------:R-:W-:Y:S02]  /*3840*/  IADD3 R38, PT, PT, R0, 0x3, RZ ;  /* 0x0000000300267810 */ /* 0x000fe40007ffe0ff */
[----:B------:R-:W-:Y:S02]  /*3850*/  SEL R35, R35, RZ, !P2 ;  /* 0x000000ff23237207 */ /* 0x000fe40005000000 */
[----:B------:R-:W-:Y:S02]  /*3860*/  ISETP.GE.AND P3, PT, R38, R39, PT ;  /* 0x000000272600720c */ /* 0x000fe40003f66270 */
[----:B------:R-:W-:Y:S02]  /*3870*/  IADD3 R38, PT, PT, R0, 0x4, RZ ;  /* 0x0000000400267810 */ /* 0x000fe40007ffe0ff */
[----:B------:R-:W-:-:S02]  /*3880*/  PRMT R10, R10, 0x5410, R35 ;  /* 0x000054100a0a7816 */ /* 0x000fc40000000023 */
[-C--:B------:R-:W-:Y:S02]  /*3890*/  ISETP.GE.AND P4, PT, R38, R39.reuse, PT ;  /* 0x000000272600720c */ /* 0x080fe40003f86270 */
[----:B------:R-:W-:Y:S02]  /*38a0*/  IADD3 R38, PT, PT, R0, -0x2, RZ ;  /* 0xfffffffe00267810 */ /* 0x000fe40007ffe0ff */
[-C--:B------:R-:W-:Y:S02]  /*38b0*/  ISETP.GE.AND P1, PT, R36, R39.reuse, PT ;  /* 0x000000272400720c */ /* 0x080fe40003f26270 */
[----:B------:R-:W-:Y:S02]  /*38c0*/  ISETP.GE.AND P2, PT, R38, R39, PT ;  /* 0x000000272600720c */ /* 0x000fe40003f46270 */
[C---:B------:R-:W-:Y:S02]  /*38d0*/  PRMT R35, R8.reuse, 0x7632, R35 ;  /* 0x0000763208237816 */ /* 0x040fe40000000023 */
[----:B------:R-:W-:-:S02]  /*38e0*/  SEL R8, R8, RZ, !P1 ;  /* 0x000000ff08087207 */ /* 0x000fc40004800000 */
[----:B------:R-:W-:Y:S02]  /*38f0*/  SEL R11, R11, RZ, !P3 ;  /* 0x000000ff0b0b7207 */ /* 0x000fe40005800000 */
[----:B------:R-:W-:Y:S02]  /*3900*/  SEL R38, R37, RZ, !P4 ;  /* 0x000000ff25267207 */ /* 0x000fe40006000000 */
[----:B------:R-:W-:Y:S02]  /*3910*/  SEL R35, R35, RZ, !P2 ;  /* 0x000000ff23237207 */ /* 0x000fe40005000000 */
[----:B------:R-:W-:Y:S02]  /*3920*/  PRMT R11, R11, 0x5410, R38 ;  /* 0x000054100b0b7816 */ /* 0x000fe40000000026 */
[----:B------:R-:W-:-:S07]  /*3930*/  PRMT R8, R8, 0x5410, R35 ;  /* 0x0000541008087816 */ /* 0x000fce0000000023 */
.L_x_20370:
[----:B------:R-:W-:Y:S05]  /*3940*/  BSYNC.RECONVERGENT B1 ;  /* 0x0000000000017941 */ /* 0x000fea0003800200 */
.L_x_20369:
[----:B------:R-:W-:Y:S01]  /*3950*/  F2FP.F16.F32.PACK_AB R35, R13, R12 ;  /* 0x0000000c0d23723e */ /* 0x000fe200000000ff */
[----:B-----5:R-:W-:Y:S01]  /*3960*/  HMUL2 R9, R34, R9 ;  /* 0x0000000922097232 */ /* 0x020fe20000000000 */
[----:B------:R-:W-:Y:S02]  /*3970*/  F2FP.F16.F32.PACK_AB R38, R15, R14 ;  /* 0x0000000e0f26723e */ /* 0x000fe400000000ff */
[----:B------:R0:W5:Y:S01]  /*3980*/  LDG.E.128.CONSTANT R12, desc[UR6][R42.64+0x200] ;  /* 0x000200062a0c7981 */ /* 0x000162000c1e9d00 */
[----:B------:R-:W-:Y:S01]  /*3990*/  HFMA2 R9, R33, R8, R9 ;  /* 0x0000000821097231 */ /* 0x000fe20000000009 */
[----:B------:R-:W-:Y:S03]  /*39a0*/  BSSY.RECONVERGENT B1, `(.L_x_20371) ;  /* 0x0000021000017945 */ /* 0x000fe60003800200 */
[----:B------:R-:W-:Y:S01]  /*39b0*/  HFMA2 R10, R35, R10, R9 ;  /* 0x0000000a230a7231 */ /* 0x000fe20000000009 */
[----:B------:R-:W-:Y:S06]  /*39c0*/  @P0 BRA `(.L_x_20372) ;  /* 0x0000000000780947 */ /* 0x000fec0003800000 */
        /* <DEDUP_REMOVED lines=30> */
.L_x_20372:
[----:B------:R-:W-:Y:S05]  /*3bb0*/  BSYNC.RECONVERGENT B1 ;  /* 0x0000000000017941 */ /* 0x000fea0003800200 */
.L_x_20371:
[----:B-----5:R-:W-:-:S04]  /*3bc0*/  HMUL2 R13, R34, R13 ;  /* 0x0000000d220d7232 */ /* 0x020fc80000000000 */
[----:B------:R-:W-:Y:S02]  /*3bd0*/  HFMA2 R13, R33, R12, R13 ;  /* 0x0000000c210d7231 */ /* 0x000fe4000000000d */
[C---:B------:R-:W-:Y:S02]  /*3be0*/  HFMA2 R12, R38.reuse, R11, R10 ;  /* 0x0000000b260c7231 */ /* 0x040fe4000000000a */
        /* <DEDUP_REMOVED lines=12> */
[----:B------:R-:W-:Y:S02]  /*3cb0*/  PRMT R9, R9, 0x5410, R14 ;  /* 0x0000541009097816 */ /* 0x000fe4000000000e */
[----:B------:R-:W-:-:S04]  /*3cc0*/  IADD3 R14, PT, PT, R0, 0x1, RZ ;  /* 0x00000001000e7810 */ /* 0x000fc80007ffe0ff */
[-C--:B------:R-:W-:Y:S02]  /*3cd0*/  ISETP.GE.AND P1, PT, R14, R39.reuse, PT ;  /* 0x000000270e00720c */ /* 0x080fe40003f26270 */
[----:B------:R-:W-:Y:S02]  /*3ce0*/  IADD3 R14, PT, PT, R0, 0x2, RZ ;  /* 0x00000002000e7810 */ /* 0x000fe40007ffe0ff */
[----:B------:R-:W-:Y:S02]  /*3cf0*/  SEL R10, R10, RZ, !P1 ;  /* 0x000000ff0a0a7207 */ /* 0x000fe40004800000 */
[----:B------:R-:W-:Y:S02]  /*3d00*/  ISETP.GE.AND P2, PT, R14, R39, PT ;  /* 0x000000270e00720c */ /* 0x000fe40003f46270 */
[----:B------:R-:W-:Y:S02]  /*3d10*/  IADD3 R14, PT, PT, R0, 0x3, RZ ;  /* 0x00000003000e7810 */ /* 0x000fe40007ffe0ff */
[----:B------:R-:W-:-:S02]  /*3d20*/  SEL R13, R13, RZ, !P2 ;  /* 0x000000ff0d0d7207 */ /* 0x000fc40005000000 */
[-C--:B------:R-:W-:Y:S01]  /*3d30*/  ISETP.GE.AND P3, PT, R14, R39.reuse, PT ;  /* 0x000000270e00720c */ /* 0x080fe20003f66270 */
[----:B------:R-:W-:Y:S01]  /*3d40*/  VIADD R14, R0, 0x4 ;  /* 0x00000004000e7836 */ /* 0x000fe20000000000 */
[--C-:B------:R-:W-:Y:S02]  /*3d50*/  PRMT R10, R10, 0x5410, R13.reuse ;  /* 0x000054100a0a7816 */ /* 0x100fe4000000000d */
[-C--:B------:R-:W-:Y:S02]  /*3d60*/  ISETP.GE.AND P1, PT, R36, R39.reuse, PT ;  /* 0x000000272400720c */ /* 0x080fe40003f26270 */
[----:B------:R-:W-:Y:S02]  /*3d70*/  ISETP.GE.AND P4, PT, R14, R39, PT ;  /* 0x000000270e00720c */ /* 0x000fe40003f86270 */
[----:B------:R-:W-:Y:S02]  /*3d80*/  IADD3 R14, PT, PT, R0, -0x2, RZ ;  /* 0xfffffffe000e7810 */ /* 0x000fe40007ffe0ff */
[----:B------:R-:W-:-:S02]  /*3d90*/  PRMT R13, R8, 0x7632, R13 ;  /* 0x00007632080d7816 */ /* 0x000fc4000000000d */
        /* <DEDUP_REMOVED lines=8> */
.L_x_20374:
[----:B------:R-:W-:Y:S05]  /*3e20*/  BSYNC.RECONVERGENT B1 ;  /* 0x0000000000017941 */ /* 0x000fea0003800200 */
.L_x_20373:
[----:B-----5:R-:W-:-:S04]  /*3e30*/  HMUL2 R9, R34, R9 ;  /* 0x0000000922097232 */ /* 0x020fc80000000000 */
[----:B------:R-:W-:Y:S02]  /*3e40*/  HFMA2 R13, R33, R8, R9 ;  /* 0x00000008210d7231 */ /* 0x000fe40000000009 */
[--C-:B------:R-:W-:Y:S02]  /*3e50*/  HADD2.F32 R8, -RZ, R12.reuse.H0_H0 ;  /* 0x2000000cff087230 */ /* 0x100fe40000004100 */
[----:B------:R-:W-:Y:S02]  /*3e60*/  HADD2.F32 R9, -RZ, R12.H1_H1 ;  /* 0x3000000cff097230 */ /* 0x000fe40000004100 */
[----:B------:R-:W-:Y:S01]  /*3e70*/  HFMA2 R13, R35, R10, R13 ;  /* 0x0000000a230d7231 */ /* 0x000fe2000000000d */
[----:B------:R-:W-:Y:S01]  /*3e80*/  BSSY.RECONVERGENT B1, `(.L_x_20375) ;  /* 0x0000028000017945 */ /* 0x000fe20003800200 */
[----:B------:R-:W-:Y:S02]  /*3e90*/  HADD2.F32 R12, -RZ, R15.H0_H0 ;  /* 0x2000000fff0c7230 */ /* 0x000fe40000004100 */
[----:B------:R-:W-:Y:S01]  /*3ea0*/  FADD.FTZ R8, R8, R9 ;  /* 0x0000000908087221 */ /* 0x000fe20000010000 */
[----:B------:R-:W-:-:S02]  /*3eb0*/  HFMA2 R11, R38, R11, R13 ;  /* 0x0000000b260b7231 */ /* 0x000fc4000000000d */
[----:B------:R-:W-:Y:S02]  /*3ec0*/  HADD2.F32 R15, -RZ, R15.H1_H1 ;  /* 0x3000000fff0f7230 */ /* 0x000fe40000004100 */
[----:B------:R-:W-:Y:S01]  /*3ed0*/  FADD.FTZ R29, R8, R29 ;  /* 0x0000001d081d7221 */ /* 0x000fe20000010000 */
[--C-:B------:R-:W-:Y:S02]  /*3ee0*/  HADD2.F32 R13, -RZ, R11.reuse.H0_H0 ;  /* 0x2000000bff0d7230 */ /* 0x100fe40000004100 */
[----:B------:R-:W-:Y:S02]  /*3ef0*/  HADD2.F32 R14, -RZ, R11.H1_H1 ;  /* 0x3000000bff0e7230 */ /* 0x000fe40000004100 */
[----:B------:R3:W5:Y:S01]  /*3f00*/  LDG.E.128.CONSTANT R8, desc[UR6][R42.64+0x600] ;  /* 0x000600062a087981 */ /* 0x000762000c1e9d00 */
        /* <DEDUP_REMOVED lines=25> */
[----:B------:R-:W-:Y:S02]  /*40a0*/  IADD3 R44, PT, PT, R0, -0x2, RZ ;  /* 0xfffffffe002c7810 */ /* 0x000fe40007ffe0ff */
[----:B------:R-:W-:Y:S02]  /*40b0*/  PRMT R37, R8, 0x7632, R37 ;  /* 0x0000763208257816 */ /* 0x000fe40000000025 */
[----:B------:R-:W-:-:S02]  /*40c0*/  ISETP.GE.AND P2, PT, R44, R39, PT ;  /* 0x000000272c00720c */ /* 0x000fc40003f46270 */
[----:B------:R-:W-:Y:S02]  /*40d0*/  SEL R8, R8, RZ, !P1 ;  /* 0x000000ff08087207 */ /* 0x000fe40004800000 */
[----:B------:R-:W-:-:S04]  /*40e0*/  SEL R37, R37, RZ, !P2 ;  /* 0x000000ff25257207 */ /* 0x000fc80005000000 */
[----:B------:R-:W-:-:S07]  /*40f0*/  PRMT R8, R8, 0x5410, R37 ;  /* 0x0000541008087816 */ /* 0x000fce0000000025 */
.L_x_20376:
[----:B------:R-:W-:Y:S05]  /*4100*/  BSYNC.RECONVERGENT B1 ;  /* 0x0000000000017941 */ /* 0x000fea0003800200 */
.L_x_20375:
[----:B------:R-:W-:Y:S01]  /*4110*/  FADD.FTZ R15, R12, R15 ;  /* 0x0000000f0c0f7221 */ /* 0x000fe20000010000 */
[----:B------:R-:W-:Y:S01]  /*4120*/  FADD.FTZ R14, R13, R14 ;  /* 0x0000000e0d0e7221 */ /* 0x000fe20000010000 */
[----:B-----5:R-:W-:Y:S02]  /*4130*/  HMUL2 R9, R34, R9 ;  /* 0x0000000922097232 */ /* 0x020fe40000000000 */
[----:B------:R-:W-:Y:S01]  /*4140*/  FADD.FTZ R28, R15, R28 ;  /* 0x0000001c0f1c7221 */ /* 0x000fe20000010000 */
[----:B------:R-:W-:Y:S01]  /*4150*/  FADD.FTZ R27, R14, R27 ;  /* 0x0000001b0e1b7221 */ /* 0x000fe20000010000 */
[----:B------:R-:W-:Y:S01]  /*4160*/  HFMA2 R9, R33, R8, R9 ;  /* 0x0000000821097231 */ /* 0x000fe20000000009 */
[----:B------:R4:W5:Y:S01]  /*4170*/  LDG.E.128.CONSTANT R12, desc[UR6][R42.64+0x800] ;  /* 0x000800062a0c7981 */ /* 0x000962000c1e9d00 */
[----:B------:R-:W-:Y:S02]  /*4180*/  BSSY.RECONVERGENT B1, `(.L_x_20377) ;  /* 0x0000021000017945 */ /* 0x000fe40003800200 */
[----:B------:R-:W-:-:S02]  /*4190*/  HFMA2 R10, R35, R10, R9 ;  /* 0x0000000a230a7231 */ /* 0x000fc40000000009 */
        /* <DEDUP_REMOVED lines=31> */
.L_x_20378:
[----:B------:R-:W-:Y:S05]  /*4390*/  BSYNC.RECONVERGENT B1 ;  /* 0x0000000000017941 */ /* 0x000fea0003800200 */
.L_x_20377:
        /* <DEDUP_REMOVED lines=23> */
[----:B------:R-:W-:Y:S02]  /*4510*/  ISETP.GE.AND P3, PT, R14, R39, PT ;  /* 0x000000270e00720c */ /* 0x000fe40003f66270 */
[----:B------:R-:W-:-:S02]  /*4520*/  IADD3 R14, PT, PT, R0, 0x4, RZ ;  /* 0x00000004000e7810 */ /* 0x000fc40007ffe0ff */
[----:B------:R-:W-:Y:S02]  /*4530*/  PRMT R10, R10, 0x5410, R13 ;  /* 0x000054100a0a7816 */ /* 0x000fe4000000000d */
[-C--:B------:R-:W-:Y:S02]  /*4540*/  ISETP.GE.AND P4, PT, R14, R39.reuse, PT ;  /* 0x000000270e00720c */ /* 0x080fe40003f86270 */
[----:B------:R-:W-:Y:S02]  /*4550*/  IADD3 R14, PT, PT, R0, -0x2, RZ ;  /* 0xfffffffe000e7810 */ /* 0x000fe40007ffe0ff */
[-C--:B------:R-:W-:Y:S02]  /*4560*/  ISETP.GE.AND P1, PT, R36, R39.reuse, PT ;  /* 0x000000272400720c */ /* 0x080fe40003f26270 */
[----:B------:R-:W-:Y:S02]  /*4570*/  ISETP.GE.AND P2, PT, R14, R39, PT ;  /* 0x000000270e00720c */ /* 0x000fe40003f46270 */
[----:B------:R-:W-:-:S02]  /*4580*/  PRMT R14, R11, 0x7632, R14 ;  /* 0x000076320b0e7816 */ /* 0x000fc4000000000e */
[C---:B------:R-:W-:Y:S02]  /*4590*/  PRMT R13, R8.reuse, 0x7632, R13 ;  /* 0x00007632080d7816 */ /* 0x040fe4000000000d */
[----:B------:R-:W-:Y:S02]  /*45a0*/  SEL R8, R8, RZ, !P1 ;  /* 0x000000ff08087207 */ /* 0x000fe40004800000 */
[----:B------:R-:W-:Y:S02]  /*45b0*/  SEL R11, R11, RZ, !P3 ;  /* 0x000000ff0b0b7207 */ /* 0x000fe40005800000 */
[----:B------:R-:W-:Y:S02]  /*45c0*/  SEL R14, R14, RZ, !P4 ;  /* 0x000000ff0e0e7207 */ /* 0x000fe40006000000 */
[----:B------:R-:W-:Y:S02]  /*45d0*/  SEL R13, R13, RZ, !P2 ;  /* 0x000000ff0d0d7207 */ /* 0x000fe40005000000 */
[----:B------:R-:W-:-:S02]  /*45e0*/  PRMT R11, R11, 0x5410, R14 ;  /* 0x000054100b0b7816 */ /* 0x000fc4000000000e */
[----:B------:R-:W-:-:S07]  /*45f0*/  PRMT R8, R8, 0x5410, R13 ;  /* 0x0000541008087816 */ /* 0x000fce000000000d */
.L_x_20380:
[----:B------:R-:W-:Y:S05]  /*4600*/  BSYNC.RECONVERGENT B1 ;  /* 0x0000000000017941 */ /* 0x000fea0003800200 */
.L_x_20379:
        /* <DEDUP_REMOVED lines=33> */
[C---:B------:R-:W-:Y:S02]  /*4820*/  PRMT R37, R11.reuse, 0x7632, R37 ;  /* 0x000076320b257816 */ /* 0x040fe40000000025 */
[----:B------:R-:W-:Y:S02]  /*4830*/  ISETP.GE.AND P2, PT, R44, R39, PT ;  /* 0x000000272c00720c */ /* 0x000fe40003f46270 */
[----:B------:R-:W-:Y:S02]  /*4840*/  SEL R11, R11, RZ, !P1 ;  /* 0x000000ff0b0b7207 */ /* 0x000fe40004800000 */
[----:B------:R-:W-:-:S02]  /*4850*/  SEL R44, R37, RZ, !P2 ;  /* 0x000000ff252c7207 */ /* 0x000fc40005000000 */
[-C--:B------:R-:W-:Y:S02]  /*4860*/  ISETP.GE.AND P1, PT, R36, R39.reuse, PT ;  /* 0x000000272400720c */ /* 0x080fe40003f26270 */
[----:B------:R-:W-:Y:S02]  /*4870*/  PRMT R11, R11, 0x5410, R44 ;  /* 0x000054100b0b7816 */ /* 0x000fe4000000002c */
[----:B------:R-:W-:Y:S02]  /*4880*/  IADD3 R44, PT, PT, R0, -0x2, RZ ;  /* 0xfffffffe002c7810 */ /* 0x000fe40007ffe0ff */
[----:B------:R-:W-:Y:S02]  /*4890*/  PRMT R37, R8, 0x7632, R37 ;  /* 0x0000763208257816 */ /* 0x000fe40000000025 */
[----:B------:R-:W-:Y:S02]  /*48a0*/  ISETP.GE.AND P2, PT, R44, R39, PT ;  /* 0x000000272c00720c */ /* 0x000fe40003f46270 */
[----:B------:R-:W-:-:S02]  /*48b0*/  SEL R8, R8, RZ, !P1 ;  /* 0x000000ff08087207 */ /* 0x000fc40004800000 */
[----:B------:R-:W-:-:S04]  /*48c0*/  SEL R37, R37, RZ, !P2 ;  /* 0x000000ff25257207 */ /* 0x000fc80005000000 */
[----:B------:R-:W-:-:S07]  /*48d0*/  PRMT R8, R8, 0x5410, R37 ;  /* 0x0000541008087816 */ /* 0x000fce0000000025 */
.L_x_20382:
[----:B------:R-:W-:Y:S05]  /*48e0*/  BSYNC.RECONVERGENT B1 ;  /* 0x0000000000017941 */ /* 0x000fea0003800200 */
.L_x_20381:
        /* <DEDUP_REMOVED lines=40> */
.L_x_20384:
[----:B------:R-:W-:Y:S05]  /*4b70*/  BSYNC.RECONVERGENT B1 ;  /* 0x0000000000017941 */ /* 0x000fea0003800200 */
.L_x_20383:
[----:B------:R-:W-:Y:S02]  /*4b80*/  HFMA2 R37, R38, R11, R37 ;  /* 0x0000000b26257231 */ /* 0x000fe40000000025 */
[----:B-----5:R-:W-:Y:S01]  /*4b90*/  HMUL2 R13, R34, R13 ;  /* 0x0000000d220d7232 */ /* 0x020fe20000000000 */
[----:B------:R0:W5:Y:S03]  /*4ba0*/  LDG.E.128.CONSTANT R8, desc[UR6][R42.64+0x1000] ;  /* 0x001000062a087981 */ /* 0x000166000c1e9d00 */
[----:B------:R-:W-:Y:S01]  /*4bb0*/  HFMA2 R13, R33, R12, R13 ;  /* 0x0000000c210d7231 */ /* 0x000fe2000000000d */
[----:B------:R-:W-:Y:S03]  /*4bc0*/  BSSY.RECONVERGENT B1, `(.L_x_20385) ;  /* 0x0000022000017945 */ /* 0x000fe60003800200 */
[----:B------:R-:W-:-:S04]  /*4bd0*/  HFMA2 R13, R35, R14, R13 ;  /* 0x0000000e230d7231 */ /* 0x000fc8000000000d */
[----:B------:R-:W-:Y:S01]  /*4be0*/  HFMA2 R44, R38, R15, R13 ;  /* 0x0000000f262c7231 */ /* 0x000fe2000000000d */
[----:B0-----:R-:W-:Y:S06]  /*4bf0*/  @P0 BRA `(.L_x_20386) ;  /* 0x0000000000780947 */ /* 0x001fec0003800000 */
        /* <DEDUP_REMOVED lines=30> */
.L_x_20386:
[----:B------:R-:W-:Y:S05]  /*4de0*/  BSYNC.RECONVERGENT B1 ;  /* 0x0000000000017941 */ /* 0x000fea0003800200 */
.L_x_20385:
[----:B------:R0:W5:Y:S02]  /*4df0*/  LDG.E.128.CONSTANT R12, desc[UR6][R42.64+0x1200] ;  /* 0x001200062a0c7981 */ /* 0x000164000c1e9d00 */
[----:B-----5:R-:W-:Y:S01]  /*4e00*/  HMUL2 R9, R34, R9 ;  /* 0x0000000922097232 */ /* 0x020fe20000000000 */
[----:B------:R-:W-:Y:S03]  /*4e10*/  BSSY.RECONVERGENT B1, `(.L_x_20387) ;  /* 0x000002f000017945 */ /* 0x000fe60003800200 */
[----:B------:R-:W-:Y:S02]  /*4e20*/  HFMA2 R9, R33, R8, R9 ;  /* 0x0000000821097231 */ /* 0x000fe40000000009 */
[--C-:B------:R-:W-:Y:S02]  /*4e30*/  HADD2.F32 R8, -RZ, R37.reuse.H0_H0 ;  /* 0x20000025ff087230 */ /* 0x100fe40000004100 */
[----:B------:R-:W-:-:S02]  /*4e40*/  HADD2.F32 R37, -RZ, R37.H1_H1 ;  /* 0x30000025ff257230 */ /* 0x000fc40000004100 */
[----:B------:R-:W-:-:S04]  /*4e50*/  HFMA2 R9, R35, R10, R9 ;  /* 0x0000000a23097231 */ /* 0x000fc80000000009 */
[----:B------:R-:W-:Y:S02]  /*4e60*/  HFMA2 R11, R38, R11, R9 ;  /* 0x0000000b260b7231 */ /* 0x000fe40000000009 */
[--C-:B------:R-:W-:Y:S02]  /*4e70*/  HADD2.F32 R9, -RZ, R44.reuse.H0_H0 ;  /* 0x2000002cff097230 */ /* 0x100fe40000004100 */
[----:B------:R-:W-:Y:S01]  /*4e80*/  FADD.FTZ R8, R8, R37 ;  /* 0x0000002508087221 */ /* 0x000fe20000010000 */
[----:B------:R-:W-:Y:S02]  /*4e90*/  HADD2.F32 R44, -RZ, R44.H1_H1 ;  /* 0x3000002cff2c7230 */ /* 0x000fe40000004100 */
[--C-:B------:R-:W-:Y:S02]  /*4ea0*/  HADD2.F32 R10, -RZ, R11.reuse.H0_H0 ;  /* 0x2000000bff0a7230 */ /* 0x100fe40000004100 */
[----:B------:R-:W-:Y:S01]  /*4eb0*/  FADD.FTZ R23, R8, R23 ;  /* 0x0000001708177221 */ /* 0x000fe20000010000 */
[----:B------:R-:W-:-:S02]  /*4ec0*/  HADD2.F32 R11, -RZ, R11.H1_H1 ;  /* 0x3000000bff0b7230 */ /* 0x000fc40000004100 */
[----:B------:R-:W-:-:S03]  /*4ed0*/  FADD.FTZ R9, R9, R44 ;  /* 0x0000002c09097221 */ /* 0x000fc60000010000 */
[----:B------:R-:W-:Y:S01]  /*4ee0*/  FADD.FTZ R10, R10, R11 ;  /* 0x0000000b0a0a7221 */ /* 0x000fe20000010000 */
[----:B------:R-:W-:-:S03]  /*4ef0*/  FADD.FTZ R22, R9, R22 ;  /* 0x0000001609167221 */ /* 0x000fc60000010000 */
[----:B------:R-:W-:Y:S01]  /*4f00*/  FADD.FTZ R21, R10, R21 ;  /* 0x000000150a157221 */ /* 0x000fe20000010000 */
[----:B0-----:R-:W-:Y:S06]  /*4f10*/  @P0 BRA `(.L_x_20388) ;  /* 0x0000000000780947 */ /* 0x001fec0003800000 */
[C---:B------:R-:W-:Y:S02]  /*4f20*/  IADD3 R8, PT, PT, R0.reuse, -0x2, RZ ;  /* 0xfffffffe00087810 */ /* 0x040fe40007ffe0ff */
[----:B------:R-:W-:Y:S02]  /*4f30*/  IADD3 R10, PT, PT, R0, -0x1, RZ ;  /* 0xffffffff000a7810 */ /* 0x000fe40007ffe0ff */
[-C--:B------:R-:W-:Y:S02]  /*4f40*/  ISETP.GE.AND P2, PT, R8, R39.reuse, PT ;  /* 0x000000270800720c */ /* 0x080fe40003f46270 */
[----:B------:R-:W-:Y:S02]  /*4f50*/  IADD3 R8, PT, PT, R0, 0x4, RZ ;  /* 0x0000000400087810 */ /* 0x000fe40007ffe0ff */
[-C--:B------:R-:W-:Y:S01]  /*4f60*/  ISETP.GE.AND P6, PT, R36, R39.reuse, PT ;  /* 0x000000272400720c */ /* 0x080fe20003fc6270 */
[----:B------:R-:W-:Y:S01]  /*4f70*/  VIADD R36, R0, 0x2 ;  /* 0x0000000200247836 */ /* 0x000fe20000000000 */
[----:B------:R-:W-:-:S02]  /*4f80*/  ISETP.GE.AND P5, PT, R10, R39, PT ;  /* 0x000000270a00720c */ /* 0x000fc40003fa6270 */
[C---:B------:R-:W-:Y:S02]  /*4f90*/  IADD3 R10, PT, PT, R0.reuse, 0x1, RZ ;  /* 0x00000001000a7810 */ /* 0x040fe40007ffe0ff */
[----:B-1234-:R-:W-:Y:S02]  /*4fa0*/  IADD3 R42, PT, PT, R0, 0x3, RZ ;  /* 0x00000003002a7810 */ /* 0x01efe40007ffe0ff */
[-C--:B------:R-:W-:Y:S02]  /*4fb0*/  ISETP.GE.AND P0, PT, R8, R39.reuse, PT ;  /* 0x000000270800720c */ /* 0x080fe40003f06270 */
[C---:B------:R-:W-:Y:S02]  /*4fc0*/  PRMT R8, R12.reuse, 0x7632, R8 ;  /* 0x000076320c087816 */ /* 0x040fe40000000008 */
[----:B------:R-:W-:Y:S02]  /*4fd0*/  SEL R12, R12, RZ, !P6 ;  /* 0x000000ff0c0c7207 */ /* 0x000fe40007000000 */
[----:B------:R-:W-:-:S02]  /*4fe0*/  ISETP.GE.AND P1, PT, R36, R39, PT ;  /* 0x000000272400720c */ /* 0x000fc40003f26270 */
[-C--:B------:R-:W-:Y:S02]  /*4ff0*/  ISETP.GE.AND P6, PT, R0, R39.reuse, PT ;  /* 0x000000270000720c */ /* 0x080fe40003fc6270 */
[----:B------:R-:W-:Y:S02]  /*5000*/  PRMT R9, R13, 0x7632, R9 ;  /* 0x000076320d097816 */ /* 0x000fe40000000009 */
[-C--:B------:R-:W-:Y:S02]  /*5010*/  ISETP.GE.AND P4, PT, R10, R39.reuse, PT ;  /* 0x000000270a00720c */ /* 0x080fe40003f86270 */
        /* <DEDUP_REMOVED lines=14> */
.L_x_20388:
[----:B------:R-:W-:Y:S05]  /*5100*/  BSYNC.RECONVERGENT B1 ;  /* 0x0000000000017941 */ /* 0x000fea0003800200 */
.L_x_20387:
        /* <DEDUP_REMOVED lines=17> */
.L_x_20368:
[----:B--23--:R-:W-:Y:S05]  /*5220*/  BSYNC.RECONVERGENT B0 ;  /* 0x0000000000007941 */ /* 0x00cfea0003800200 */
.L_x_20367:
[----:B01----:R-:W0:Y:S01]  /*5230*/  SHFL.BFLY PT, R9, R28, 0x2, 0x1f ;  /* 0x0c401f001c097f89 */ /* 0x003e2200000e0000 */
[----:B------:R-:W1:Y:S01]  /*5240*/  S2UR UR5, SR_CgaCtaId ;  /* 0x00000000000579c3 */ /* 0x000e620000008800 */
[----:B------:R-:W-:Y:S01]  /*5250*/  UMOV UR4, 0x400 ;  /* 0x0000040000047882 */ /* 0x000fe20000000000 */
[----:B------:R-:W-:Y:S01]  /*5260*/  SHF.R.U32.HI R4, RZ, 0x2, R4 ;  /* 0x00000002ff047819 */ /* 0x000fe20000011604 */
[----:B------:R-:W2:Y:S01]  /*5270*/  SHFL.BFLY PT, R0, R29, 0x2, 0x1f ;  /* 0x0c401f001d007f89 */ /* 0x000ea200000e0000 */
[----:B------:R-:W-:Y:S01]  /*5280*/  UIADD3 UR4, UPT, UPT, UR4, 0xc0, URZ ;  /* 0x000000c004047890 */ /* 0x000fe2000fffe0ff */
[----:B------:R-:W-:Y:S01]  /*5290*/  BSSY.RECONVERGENT B0, `(.L_x_20390) ;  /* 0x000003f000007945 */ /* 0x000fe20003800200 */
[C---:B------:R-:W-:Y:S01]  /*52a0*/  LOP3.LUT P0, RZ, R3.reuse, 0x3c3, RZ, 0xc0, !PT ;  /* 0x000003c303ff7812 */ /* 0x040fe2000780c0ff */
[----:B------:R-:W3:Y:S01]  /*52b0*/  SHFL.BFLY PT, R8, R27, 0x2, 0x1f ;  /* 0x0c401f001b087f89 */ /* 0x000ee200000e0000 */
[C---:B------:R-:W-:Y:S02]  /*52c0*/  LOP3.LUT P1, RZ, R3.reuse, 0x3e3, RZ, 0xc0, !PT ;  /* 0x000003e303ff7812 */ /* 0x040fe4000782c0ff */
[----:B------:R-:W-:Y:S01]  /*52d0*/  ISETP.GT.U32.AND P3, PT, R3, 0x1f, PT ;  /* 0x0000001f0300780c */ /* 0x000fe20003f64070 */
[----:B------:R-:W4:Y:S04]  /*52e0*/  SHFL.BFLY PT, R11, R26, 0x2, 0x1f ;  /* 0x0c401f001a0b7f89 */ /* 0x000f2800000e0000 */
[----:B------:R-:W4:Y:S04]  /*52f0*/  SHFL.BFLY PT, R31, R22, 0x2, 0x1f ;  /* 0x0c401f00161f7f89 */ /* 0x000f2800000e0000 */
[----:B------:R-:W4:Y:S04]  /*5300*/  SHFL.BFLY PT, R10, R25, 0x2, 0x1f ;  /* 0x0c401f00190a7f89 */ /* 0x000f2800000e0000 */
[----:B------:R-:W4:Y:S01]  /*5310*/  SHFL.BFLY PT, R13, R24, 0x2, 0x1f ;  /* 0x0c401f00180d7f89 */ /* 0x000f2200000e0000 */
[----:B0-----:R-:W-:Y:S01]  /*5320*/  FADD.FTZ R2, R9, R28 ;  /* 0x0000001c09027221 */ /* 0x001fe20000010000 */
[----:B-1----:R-:W-:-:S02]  /*5330*/  ULEA UR4, UR5, UR4, 0x18 ;  /* 0x0000000405047291 */ /* 0x002fc4000f8ec0ff */
[----:B------:R-:W0:Y:S01]  /*5340*/  SHFL.BFLY PT, R16, R23, 0x2, 0x1f ;  /* 0x0c401f0017107f89 */ /* 0x000e2200000e0000 */
[----:B--2---:R-:W-:-:S03]  /*5350*/  FADD.FTZ R0, R0, R29 ;  /* 0x0000001d00007221 */ /* 0x004fc60000010000 */
[----:B------:R-:W1:Y:S01]  /*5360*/  SHFL.BFLY PT, R18, R21, 0x2, 0x1f ;  /* 0x0c401f0015127f89 */ /* 0x000e6200000e0000 */
[----:B---3--:R-:W-:-:S03]  /*5370*/  FADD.FTZ R8, R8, R27 ;  /* 0x0000001b08087221 */ /* 0x008fc60000010000 */
[----:B------:R-:W2:Y:S01]  /*5380*/  SHFL.BFLY PT, R33, R20, 0x2, 0x1f ;  /* 0x0c401f0014217f89 */ /* 0x000ea200000e0000 */
[----:B----4-:R-:W-:Y:S01]  /*5390*/  FADD.FTZ R9, R11, R26 ;  /* 0x0000001a0b097221 */ /* 0x010fe20000010000 */
[----:B------:R-:W-:Y:S01]  /*53a0*/  LOP3.LUT R26, R3, 0x3e0, RZ, 0xc0, !PT ;  /* 0x000003e0031a7812 */ /* 0x000fe200078ec0ff */
[----:B------:R-:W-:Y:S01]  /*53b0*/  FADD.FTZ R31, R31, R22 ;  /* 0x000000161f1f7221 */ /* 0x000fe20000010000 */
[----:B------:R-:W3:Y:S01]  /*53c0*/  SHFL.BFLY PT, R11, R0, 0x1, 0x1f ;  /* 0x0c201f00000b7f89 */ /* 0x000ee200000e0000 */
[----:B------:R-:W-:-:S03]  /*53d0*/  FADD.FTZ R12, R10, R25 ;  /* 0x000000190a0c7221 */ /* 0x000fc60000010000 */
[----:B------:R-:W4:Y:S01]  /*53e0*/  SHFL.BFLY PT, R15, R8, 0x1, 0x1f ;  /* 0x0c201f00080f7f89 */ /* 0x000f2200000e0000 */
[----:B------:R-:W-:Y:S01]  /*53f0*/  LOP3.LUT R25, R3, 0x3c0, RZ, 0xc0, !PT ;  /* 0x000003c003197812 */ /* 0x000fe200078ec0ff */
[----:B------:R-:W-:Y:S02]  /*5400*/  FADD.FTZ R14, R13, R24 ;  /* 0x000000180d0e7221 */ /* 0x000fe40000010000 */
[----:B------:R-:W4:Y:S01]  /*5410*/  SHFL.BFLY PT, R10, R9, 0x1, 0x1f ;  /* 0x0c201f00090a7f89 */ /* 0x000f2200000e0000 */
[----:B------:R-:W-:Y:S01]  /*5420*/  LOP3.LUT R24, R3, 0x3, RZ, 0xc0, !PT ;  /* 0x0000000303187812 */ /* 0x000fe200078ec0ff */
[----:B0-----:R-:W-:Y:S02]  /*5430*/  FADD.FTZ R16, R16, R23 ;  /* 0x0000001710107221 */ /* 0x001fe40000010000 */
[----:B------:R-:W0:Y:S01]  /*5440*/  SHFL.BFLY PT, R13, R2, 0x1, 0x1f ;  /* 0x0c201f00020d7f89 */ /* 0x000e2200000e0000 */
[----:B------:R-:W-:Y:S01]  /*5450*/  ISETP.NE.AND P2, PT, R24, RZ, PT ;  /* 0x000000ff1800720c */ /* 0x000fe20003f45270 */
[----:B------:R-:W-:-:S02]  /*5460*/  IMAD R24, R5, 0x50, R4 ;  /* 0x0000005005187824 */ /* 0x000fc400078e0204 */
[----:B-1----:R-:W-:Y:S01]  /*5470*/  FADD.FTZ R22, R18, R21 ;  /* 0x0000001512167221 */ /* 0x002fe20000010000 */
[----:B------:R-:W1:Y:S01]  /*5480*/  SHFL.BFLY PT, R17, R12, 0x1, 0x1f ;  /* 0x0c201f000c117f89 */ /* 0x000e6200000e0000 */
[----:B------:R-:W-:Y:S01]  /*5490*/  ISETP.NE.OR P5, PT, R25, 0x40, P2 ;  /* 0x000000401900780c */ /* 0x000fe200017a5670 */
[----:B--2---:R-:W-:Y:S02]  /*54a0*/  FADD.FTZ R33, R33, R20 ;  /* 0x0000001421217221 */ /* 0x004fe40000010000 */
[----:B------:R-:W2:Y:S01]  /*54b0*/  SHFL.BFLY PT, R19, R14, 0x1, 0x1f ;  /* 0x0c201f000e137f89 */ /* 0x000ea200000e0000 */
[----:B------:R-:W-:Y:S02]  /*54c0*/  LEA R24, R24, UR4, 0x2 ;  /* 0x0000000418187c11 */ /* 0x000fe4000f8e10ff */
[----:B------:R-:W-:Y:S01]  /*54d0*/  ISETP.NE.OR P4, PT, R26, 0x20, P2 ;  /* 0x000000201a00780c */ /* 0x000fe20001785670 */
        /* <DEDUP_REMOVED lines=9> */
[----:B-1----:R-:W-:Y:S01]  /*5570*/  FADD.FTZ R2, R12, R17 ;  /* 0x000000110c027221 */ /* 0x002fe20000010000 */
[----:B--2---:R-:W-:Y:S01]  /*5580*/  FADD.FTZ R11, R14, R19 ;  /* 0x000000130e0b7221 */ /* 0x004fe20000010000 */
[----:B------:R-:W-:Y:S01]  /*5590*/  FADD.FTZ R4, R16, R21 ;  /* 0x0000001510047221 */ /* 0x000fe20000010000 */
        /* <DEDUP_REMOVED lines=14> */
.L_x_20391:
[----:B------:R-:W-:Y:S05]  /*5680*/  BSYNC.RECONVERGENT B0 ;  /* 0x0000000000007941 */ /* 0x000fea0003800200 */
.L_x_20390:
        /* <DEDUP_REMOVED lines=23> */
.L_x_20393:
[----:B------:R-:W-:Y:S05]  /*5800*/  BSYNC.RECONVERGENT B0 ;  /* 0x0000000000007941 */ /* 0x000fea0003800200 */
.L_x_20392:
        /* <DEDUP_REMOVED lines=13> */
.L_x_20395:
[----:B------:R-:W-:Y:S05]  /*58e0*/  BSYNC.RECONVERGENT B0 ;  /* 0x0000000000007941 */ /* 0x000fea0003800200 */
.L_x_20394:
        /* <DEDUP_REMOVED lines=23> */
.L_x_20397:
[----:B------:R-:W-:Y:S05]  /*5a60*/  BSYNC.RECONVERGENT B0 ;  /* 0x0000000000007941 */ /* 0x000fea0003800200 */
.L_x_20396:
        /* <DEDUP_REMOVED lines=22> */
[----:B------:R-:W-:Y:S02]  /*5bd0*/  LEA.HI.X R7, R3, UR9, R12, 0x1, P0 ;  /* 0x0000000903077c11 */ /* 0x000fe400080f0c0c */
        /* <DEDUP_REMOVED lines=13> */
.L_x_20398:
        /* <DEDUP_REMOVED lines=13> */
.L_x_25956:


//--------------------- .text._ZN4vllm25paged_attention_v1_kernelIttLi64ELi32ELi128ELNS_18Fp8KVCacheDataTypeE0ELb0EEEvPT_PKS2_PKT0_S8_ifPKiSA_iPKfiiiSC_SC_iiiii --------------------------
	.section	.text._ZN4vllm25paged_attention_v1_kernelIttLi64ELi32ELi128ELNS_18Fp8KVCacheDataTypeE0ELb0EEEvPT_PKS2_PKT0_S8_ifPKiSA_iPKfiiiSC_SC_iiiii,"ax",@progbits
	.align	128
        .global         _ZN4vllm25paged_attention_v1_kernelIttLi64ELi32ELi128ELNS_18Fp8KVCacheDataTypeE0ELb0EEEvPT_PKS2_PKT0_S8_ifPKiSA_iPKfiiiSC_SC_iiiii
        .type           _ZN4vllm25paged_attention_v1_kernelIttLi64ELi32ELi128ELNS_18Fp8KVCacheDataTypeE0ELb0EEEvPT_PKS2_PKT0_S8_ifPKiSA_iPKfiiiSC_SC_iiiii,@function
        .size           _ZN4vllm25paged_attention_v1_kernelIttLi64ELi32ELi128ELNS_18Fp8KVCacheDataTypeE0ELb0EEEvPT_PKS2_PKT0_S8_ifPKiSA_iPKfiiiSC_SC_iiiii,(.L_x_25957 - _ZN4vllm25paged_attention_v1_kernelIttLi64ELi32ELi128ELNS_18Fp8KVCacheDataTypeE0ELb0EEEvPT_PKS2_PKT0_S8_ifPKiSA_iPKfiiiSC_SC_iiiii)
        .other          _ZN4vllm25paged_attention_v1_kernelIttLi64ELi32ELi128ELNS_18Fp8KVCacheDataTypeE0ELb0EEEvPT_PKS2_PKT0_S8_ifPKiSA_iPKfiiiSC_SC_iiiii,@"STO_CUDA_ENTRY STV_DEFAULT"
_ZN4vllm25paged_attention_v1_kernelIttLi64ELi32ELi128ELNS_18Fp8KVCacheDataTypeE0ELb0EEEvPT_PKS2_PKT0_S8_ifPKiSA_iPKfiiiSC_SC_iiiii:
.text._ZN4vllm25paged_attention_v1_kernelIttLi64ELi32ELi128ELNS_18Fp8KVCacheDataTypeE0ELb0EEEvPT_PKS2_PKT0_S8_ifPKiSA_iPKfiiiSC_SC_iiiii:
        /* <DEDUP_REMOVED lines=20> */
[----:B------:R-:W-:Y:S01]  /*0140*/  @!P1 SHF.L.U32 R3, R36, 0x3, RZ ;  /* 0x0000000324039819 */ /* 0x000fe200000006ff */
[----:B------:R-:W1:Y:S01]  /*0150*/  LDCU UR4, c[0x0][0x3b8] ;  /* 0x00007700ff0477ac */ /* 0x000e620008000800 */
[----:B----4-:R-:W-:-:S04]  /*0160*/  @!P1 SHF.L.U32 R2, R35, 0x6, RZ ;  /* 0x0000000623029819 */ /* 0x010fc800000006ff */
        /* <DEDUP_REMOVED lines=10> */
[----:B------:R0:W4:Y:S01]  /*0210*/  F2I.FTZ.U32.TRUNC.NTZ R3, R2 ;  /* 0x0000000200037305 */ /* 0x000122000021f000 */
[----:B------:R-:W-:Y:S01]  /*0220*/  IABS R10, R34 ;  /* 0x00000022000a7213 */ /* 0x000fe20000000000 */
[----:B0-----:R-:W-:Y:S01]  /*0230*/  IMAD.MOV.U32 R2, RZ, RZ, RZ ;  /* 0x000000ffff027224 */ /* 0x001fe200078e00ff */
[----:B----4-:R-:W-:-:S05]  /*0240*/  IADD3 R8, PT, PT, RZ, -R3, RZ ;  /* 0x80000003ff087210 */ /* 0x010fca0007ffe0ff */
[----:B------:R-:W-:-:S04]  /*0250*/  IMAD R13, R8, R9, RZ ;  /* 0x00000009080d7224 */ /* 0x000fc800078e02ff */
        /* <DEDUP_REMOVED lines=12> */
[----:B------:R-:W-:Y:S02]  /*0320*/  @!P3 IMAD.MOV R8, RZ, RZ, -R8 ;  /* 0x000000ffff08b224 */ /* 0x000fe400078e0a08 */
        /* <DEDUP_REMOVED lines=8> */
[----:B------:R-:W-:Y:S01]  /*03b0*/  IABS R10, R35 ;  /* 0x00000023000a7213 */ /* 0x000fe20000000000 */
[----:B----4-:R-:W-:Y:S01]  /*03c0*/  HFMA2 R2, -RZ, RZ, 0, 0 ;  /* 0x00000000ff027431 */ /* 0x010fe200000001ff */
[----:B-1----:R-:W-:-:S05]  /*03d0*/  IADD3 R9, PT, PT, RZ, -R3, RZ ;  /* 0x80000003ff097210 */ /* 0x002fca0007ffe0ff */
[----:B------:R-:W-:Y:S01]  /*03e0*/  IMAD R9, R9, R12, RZ ;  /* 0x0000000c09097224 */ /* 0x000fe200078e02ff */
[----:B------:R-:W-:-:S03]  /*03f0*/  IABS R13, R8 ;  /* 0x00000008000d7213 */ /* 0x000fc60000000000 */
[----:B------:R-:W-:Y:S01]  /*0400*/  IMAD.HI.U32 R3, R3, R9, R2 ;  /* 0x0000000903037227 */ /* 0x000fe200078e0002 */
[----:B------:R-:W-:Y:S02]  /*0410*/  MOV R9, R10 ;  /* 0x0000000a00097202 */ /* 0x000fe40000000f00 */
[----:B------:R-:W-:Y:S01]  /*0420*/  ISETP.NE.AND.EX P0, PT, R11, RZ, PT, P0 ;  /* 0x000000ff0b00720c */ /* 0x000fe20003f05300 */
[----:B------:R-:W0:Y:S01]  /*0430*/  @!P1 S2R R10, SR_CgaCtaId ;  /* 0x00000000000a9919 */ /* 0x000e220000008800 */
[----:B------:R-:W-:Y:S02]  /*0440*/  IMAD.MOV R2, RZ, RZ, -R13 ;  /* 0x000000ffff027224 */ /* 0x000fe400078e0a0d */
[----:B------:R-:W-:-:S04]  /*0450*/  IMAD.HI.U32 R0, R3, R9, RZ ;  /* 0x0000000903007227 */ /* 0x000fc800078e00ff */
[----:B------:R-:W-:-:S05]  /*0460*/  IMAD R9, R0, R2, R9 ;  /* 0x0000000200097224 */ /* 0x000fca00078e0209 */
[----:B------:R-:W-:Y:S01]  /*0470*/  ISETP.GT.U32.AND P3, PT, R12, R9, PT ;  /* 0x000000090c00720c */ /* 0x000fe20003f64070 */
[----:B------:R-:W1:-:S12]  /*0480*/  @P0 LDC.64 R2, c[0x0][0x3c0] ;  /* 0x0000f000ff020b82 */ /* 0x000e580000000a00 */
[----:B------:R-:W-:-:S04]  /*0490*/  @!P3 IADD3 R9, PT, PT, R9, -R12, RZ ;  /* 0x8000000c0909b210 */ /* 0x000fc80007ffe0ff */
[----:B------:R-:W-:Y:S02]  /*04a0*/  ISETP.GE.U32.AND P2, PT, R9, R12, PT ;  /* 0x0000000c0900720c */ /* 0x000fe40003f46070 */
[----:B------:R-:W-:-:S04]  /*04b0*/  @!P1 MOV R9, 0x400 ;  /* 0x0000040000099802 */ /* 0x000fc80000000f00 */
[----:B0-----:R-:W-:Y:S01]  /*04c0*/  @!P1 LEA R9, R10, R9, 0x18 ;  /* 0x000000090a099211 */ /* 0x001fe200078ec0ff */
[C---:B-1----:R-:W-:Y:S01]  /*04d0*/  @P0 IMAD.WIDE.U32 R2, R35.reuse, 0x4, R2 ;  /* 0x0000000423020825 */ /* 0x042fe200078e0002 */
[----:B------:R-:W-:Y:S02]  /*04e0*/  @!P3 IADD3 R0, PT, PT, R0, 0x1, RZ ;  /* 0x000000010000b810 */ /* 0x000fe40007ffe0ff */
[----:B------:R-:W-:Y:S02]  /*04f0*/  SHF.R.U32.HI R43, RZ, 0x5, R36 ;  /* 0x00000005ff2b7819 */ /* 0x000fe40000011624 */
[----:B------:R0:W5:Y:S01]  /*0500*/  @P0 LDG.E.CONSTANT R42, desc[UR6][R2.64] ;  /* 0x00000006022a0981 */ /* 0x000162000c1e9900 */
[----:B------:R-:W-:Y:S01]  /*0510*/  LOP3.LUT R12, R35, R8, RZ, 0x3c, !PT ;  /* 0x00000008230c7212 */ /* 0x000fe200078e3cff */
[----:B------:R-:W-:Y:S01]  /*0520*/  @P2 VIADD R0, R0, 0x1 ;  /* 0x0000000100002836 */ /* 0x000fe20000000000 */
[----:B------:R-:W-:Y:S02]  /*0530*/  ISETP.NE.AND P0, PT, R8, RZ, PT ;  /* 0x000000ff0800720c */ /* 0x000fe40003f05270 */
[----:B------:R-:W-:-:S02]  /*0540*/  ISETP.GE.AND P4, PT, R12, RZ, PT ;  /* 0x000000ff0c00720c */ /* 0x000fc40003f86270 */
[----:B--2---:R-:W-:-:S04]  /*0550*/  IADD3 R11, PT, PT, R44, 0x1f, RZ ;  /* 0x0000001f2c0b7810 */ /* 0x004fc80007ffe0ff */
[----:B------:R-:W-:-:S04]  /*0560*/  SHF.R.S32.HI R10, RZ, 0x1f, R11 ;  /* 0x0000001fff0a7819 */ /* 0x000fc8000001140b */
[----:B------:R-:W-:-:S04]  /*0570*/  LEA.HI R10, R10, R11, RZ, 0x5 ;  /* 0x0000000b0a0a7211 */ /* 0x000fc800078f28ff */
[----:B0-----:R-:W-:-:S04]  /*0580*/  SHF.R.S32.HI R2, RZ, 0x5, R10 ;  /* 0x00000005ff027819 */ /* 0x001fc8000001140a */
[----:B------:R-:W-:Y:S02]  /*0590*/  ISETP.GE.AND P2, PT, R43, R2, PT ;  /* 0x000000022b00720c */ /* 0x000fe40003f46270 */
[----:B------:R-:W-:Y:S01]  /*05a0*/  @!P1 LEA R9, R36, R9, 0x4 ;  /* 0x0000000924099211 */ /* 0x000fe200078e20ff */
[----:B------:R-:W-:Y:S01]  /*05b0*/  IMAD R11, R37, UR4, RZ ;  /* 0x00000004250b7c24 */ /* 0x000fe2000f8e02ff */
[----:B------:R-:W-:Y:S01]  /*05c0*/  BSSY.RECONVERGENT B0, `(.L_x_20399) ;  /* 0x000010c000007945 */ /* 0x000fe20003800200 */
[----:B------:R-:W-:Y:S02]  /*05d0*/  @!P4 IADD3 R0, PT, PT, RZ, -R0, RZ ;  /* 0x80000000ff00c210 */ /* 0x000fe40007ffe0ff */
[----:B------:R-:W-:Y:S01]  /*05e0*/  @!P0 LOP3.LUT R0, RZ, R8, RZ, 0x33, !PT ;  /* 0x00000008ff008212 */ /* 0x000fe200078e33ff */
[----:B---3--:R0:W-:Y:S01]  /*05f0*/  @!P1 STS.128 [R9], R4 ;  /* 0x0000000409009388 */ /* 0x0081e20000000c00 */
        /* <DEDUP_REMOVED lines=8> */
[----:B------:R-:W-:Y:S01]  /*0680*/  LOP3.LUT R6, R36, 0x1f, RZ, 0xc0, !PT ;  /* 0x0000001f24067812 */ /* 0x000fe200078ec0ff */
[----:B------:R-:W-:Y:S01]  /*0690*/  IMAD.WIDE R4, R11, 0x4, R4 ;  /* 0x000000040b047825 */ /* 0x000fe200078e0204 */
[----:B------:R-:W-:-:S02]  /*06a0*/  MOV R41, 0xff7fffff ;  /* 0xff7fffff00297802 */ /* 0x000fc40000000f00 */
[----:B------:R-:W-:Y:S01]  /*06b0*/  LEA R7, R43, R6, 0x5 ;  /* 0x000000062b077211 */ /* 0x000fe200078e28ff */
[----:B------:R-:W-:-:S03]  /*06c0*/  VIADD R8, R8, 0xa0 ;  /* 0x000000a008087836 */ /* 0x000fc60000000000 */
[----:B------:R-:W-:Y:S01]  /*06d0*/  IADD3 R40, PT, PT, -R44, R7, RZ ;  /* 0x000000072c287210 */ /* 0x000fe20007ffe1ff */
[----:B------:R-:W-:Y:S01]  /*06e0*/  VIADD R38, R7, 0x1 ;  /* 0x0000000107267836 */ /* 0x000fe20000000000 */
[----:B--2---:R-:W-:-:S04]  /*06f0*/  IADD3 R32, P0, PT, R4, UR4, RZ ;  /* 0x0000000404207c10 */ /* 0x004fc8000ff1e0ff */
[----:B------:R-:W-:Y:S02]  /*0700*/  IADD3.X R33, PT, PT, R5, UR5, RZ, P0, !PT ;  /* 0x0000000505217c10 */ /* 0x000fe400087fe4ff */
[----:B-1----:R-:W-:-:S04]  /*0710*/  LEA R8, R3, R8, 0x18 ;  /* 0x0000000803087211 */ /* 0x002fc800078ec0ff */
[----:B------:R-:W-:-:S07]  /*0720*/  LEA R39, R7, R8, 0x2 ;  /* 0x0000000807277211 */ /* 0x000fce00078e10ff */
.L_x_20401:
        /* <DEDUP_REMOVED lines=18> */
[--C-:B--2---:R-:W-:Y:S02]  /*0850*/  HADD2.F32 R25, -RZ, R4.reuse.H0_H0 ;  /* 0x20000004ff197230 */ /* 0x104fe40000004100 */
[----:B------:R-:W-:Y:S02]  /*0860*/  HADD2.F32 R27, -RZ, R4.H1_H1 ;  /* 0x30000004ff1b7230 */ /* 0x000fe40000004100 */
[----:B-1----:R-:W-:Y:S02]  /*0870*/  HADD2.F32 R4, -RZ, R20.H0_H0 ;  /* 0x20000014ff047230 */ /* 0x002fe40000004100 */
[----:B------:R-:W-:Y:S01]  /*0880*/  FMUL.FTZ R29, R24, R25 ;  /* 0x00000019181d7220 */ /* 0x000fe20000410000 */
[----:B---3--:R-:W-:Y:S02]  /*0890*/  HADD2.F32 R25, -RZ, R8.H0_H0 ;  /* 0x20000008ff197230 */ /* 0x008fe40000004100 */
[----:B------:R-:W-:Y:S01]  /*08a0*/  FMUL.FTZ R27, R16, R27 ;  /* 0x0000001b101b7220 */ /* 0x000fe20000410000 */
[----:B------:R-:W-:-:S02]  /*08b0*/  HADD2.F32 R20, -RZ, R20.H1_H1 ;  /* 0x30000014ff147230 */ /* 0x000fc40000004100 */
[----:B------:R-:W-:Y:S02]  /*08c0*/  HADD2.F32 R16, -RZ, R21.H0_H0 ;  /* 0x20000015ff107230 */ /* 0x000fe40000004100 */
[----:B------:R-:W-:Y:S01]  /*08d0*/  FFMA.FTZ R4, R4, R25, R29 ;  /* 0x0000001904047223 */ /* 0x000fe2000001001d */
[----:B------:R-:W-:Y:S02]  /*08e0*/  HADD2.F32 R25, -RZ, R8.H1_H1 ;  /* 0x30000008ff197230 */ /* 0x000fe40000004100 */
[----:B------:R-:W-:Y:S02]  /*08f0*/  HADD2.F32 R8, -RZ, R17.H0_H0 ;  /* 0x20000011ff087230 */ /* 0x000fe40000004100 */
[----:B------:R-:W-:Y:S02]  /*0900*/  HADD2.F32 R29, -RZ, R5.H0_H0 ;  /* 0x20000005ff1d7230 */ /* 0x000fe40000004100 */
[----:B------:R-:W-:Y:S01]  /*0910*/  FFMA.FTZ R20, R20, R25, R27 ;  /* 0x0000001914147223 */ /* 0x000fe2000001001b */
[----:B------:R-:W-:-:S02]  /*0920*/  HADD2.F32 R25, -RZ, R9.H0_H0 ;  /* 0x20000009ff197230 */ /* 0x000fc40000004100 */
[----:B------:R-:W-:-:S04]  /*0930*/  FMUL.FTZ R29, R8, R29 ;  /* 0x0000001d081d7220 */ /* 0x000fc80000410000 */
[----:B------:R-:W-:Y:S02]  /*0940*/  FFMA.FTZ R16, R16, R25, R29 ;  /* 0x0000001910107223 */ /* 0x000fe4000001001d */
[----:B------:R-:W2:Y:S01]  /*0950*/  LDG.E.128.CONSTANT R24, desc[UR6][R46.64+0x600] ;  /* 0x000600062e187981 */ /* 0x000ea2000c1e9d00 */
[----:B------:R-:W-:Y:S02]  /*0960*/  HADD2.F32 R17, -RZ, R17.H1_H1 ;  /* 0x30000011ff117230 */ /* 0x000fe40000004100 */
[----:B------:R-:W-:Y:S02]  /*0970*/  HADD2.F32 R8, -RZ, R5.H1_H1 ;  /* 0x30000005ff087230 */ /* 0x000fe40000004100 */
[----:B------:R-:W-:Y:S02]  /*0980*/  HADD2.F32 R5, -RZ, R21.H1_H1 ;  /* 0x30000015ff057230 */ /* 0x000fe40000004100 */
[----:B------:R-:W-:Y:S02]  /*0990*/  HADD2.F32 R21, -RZ, R18.H1_H1 ;  /* 0x30000012ff157230 */ /* 0x000fe40000004100 */
[----:B------:R-:W-:Y:S01]  /*09a0*/  FMUL.FTZ R28, R17, R8 ;  /* 0x00000008111c7220 */ /* 0x000fe20000410000 */
[----:B------:R-:W-:-:S02]  /*09b0*/  HADD2.F32 R8, -RZ, R9.H1_H1 ;  /* 0x30000009ff087230 */ /* 0x000fc40000004100 */
[----:B------:R-:W-:-:S03]  /*09c0*/  HADD2.F32 R9, -RZ, R6.H0_H0 ;  /* 0x20000006ff097230 */ /* 0x000fc60000004100 */
[----:B------:R-:W-:Y:S01]  /*09d0*/  FFMA.FTZ R5, R5, R8, R28 ;  /* 0x0000000805057223 */ /* 0x000fe2000001001c */
[----:B------:R-:W-:Y:S01]  /*09e0*/  HADD2.F32 R8, -RZ, R18.H0_H0 ;  /* 0x20000012ff087230 */ /* 0x000fe20000004100 */
[----:B------:R-:W3:Y:S01]  /*09f0*/  LDG.E.128.CONSTANT R28, desc[UR6][R46.64+0x800] ;  /* 0x000800062e1c7981 */ /* 0x000ee2000c1e9d00 */
[----:B------:R-:W-:-:S03]  /*0a00*/  HADD2.F32 R18, -RZ, R19.H0_H0 ;  /* 0x20000013ff127230 */ /* 0x000fc60000004100 */
[----:B------:R-:W-:Y:S01]  /*0a10*/  FMUL.FTZ R17, R8, R9 ;  /* 0x0000000908117220 */ /* 0x000fe20000410000 */
[----:B------:R-:W-:Y:S02]  /*0a20*/  HADD2.F32 R8, -RZ, R6.H1_H1 ;  /* 0x30000006ff087230 */ /* 0x000fe40000004100 */
[----:B------:R-:W-:Y:S02]  /*0a30*/  HADD2.F32 R6, -RZ, R22.H0_H0 ;  /* 0x20000016ff067230 */ /* 0x000fe40000004100 */
[----:B------:R-:W-:Y:S02]  /*0a40*/  HADD2.F32 R9, -RZ, R10.H0_H0 ;  /* 0x2000000aff097230 */ /* 0x000fe40000004100 */
[----:B------:R-:W-:-:S03]  /*0a50*/  FMUL.FTZ R21, R21, R8 ;  /* 0x0000000815157220 */ /* 0x000fc60000410000 */
[----:B------:R-:W-:Y:S01]  /*0a60*/  FFMA.FTZ R6, R6, R9, R17 ;  /* 0x0000000906067223 */ /* 0x000fe20000010011 */
[----:B------:R-:W-:Y:S02]  /*0a70*/  HADD2.F32 R9, -RZ, R7.H0_H0 ;  /* 0x20000007ff097230 */ /* 0x000fe40000004100 */
[----:B------:R-:W-:-:S03]  /*0a80*/  HADD2.F32 R8, -RZ, R11.H0_H0 ;  /* 0x2000000bff087230 */ /* 0x000fc60000004100 */
[----:B------:R-:W-:Y:S01]  /*0a90*/  FMUL.FTZ R18, R18, R9 ;  /* 0x0000000912127220 */ /* 0x000fe20000410000 */
[----:B------:R-:W-:Y:S02]  /*0aa0*/  HADD2.F32 R9, -RZ, R23.H0_H0 ;  /* 0x20000017ff097230 */ /* 0x000fe40000004100 */
[----:B------:R-:W-:Y:S02]  /*0ab0*/  HADD2.F32 R22, -RZ, R22.H1_H1 ;  /* 0x30000016ff167230 */ /* 0x000fe40000004100 */
[----:B------:R-:W-:Y:S02]  /*0ac0*/  HADD2.F32 R10, -RZ, R10.H1_H1 ;  /* 0x3000000aff0a7230 */ /* 0x000fe40000004100 */
[----:B------:R-:W-:Y:S01]  /*0ad0*/  FFMA.FTZ R18, R9, R8, R18 ;  /* 0x0000000809127223 */ /* 0x000fe20000010012 */
[----:B------:R-:W-:Y:S02]  /*0ae0*/  HADD2.F32 R8, -RZ, R7.H1_H1 ;  /* 0x30000007ff087230 */ /* 0x000fe40000004100 */
[----:B------:R-:W-:-:S02]  /*0af0*/  HADD2.F32 R19, -RZ, R19.H1_H1 ;  /* 0x30000013ff137230 */ /* 0x000fc40000004100 */
[----:B------:R-:W-:Y:S01]  /*0b00*/  FFMA.FTZ R21, R22, R10, R21 ;  /* 0x0000000a16157223 */ /* 0x000fe20000010015 */
[----:B------:R-:W-:Y:S02]  /*0b10*/  HADD2.F32 R17, -RZ, R23.H1_H1 ;  /* 0x30000017ff117230 */ /* 0x000fe40000004100 */
[----:B------:R-:W-:Y:S01]  /*0b20*/  FMUL.FTZ R10, R19, R8 ;  /* 0x00000008130a7220 */ /* 0x000fe20000410000 */
[----:B------:R-:W-:-:S05]  /*0b30*/  HADD2.F32 R8, -RZ, R11.H1_H1 ;  /* 0x3000000bff087230 */ /* 0x000fca0000004100 */
[----:B------:R-:W-:Y:S02]  /*0b40*/  FFMA.FTZ R17, R17, R8, R10 ;  /* 0x0000000811117223 */ /* 0x000fe4000001000a */
[----:B------:R-:W0:Y:S01]  /*0b50*/  LDS.128 R8, [R45+0x20] ;  /* 0x000020002d087984 */ /* 0x000e220000000c00 */
[--C-:B----4-:R-:W-:Y:S02]  /*0b60*/  HADD2.F32 R7, -RZ, R12.reuse.H0_H0 ;  /* 0x2000000cff077230 */ /* 0x110fe40000004100 */
[----:B------:R-:W-:Y:S02]  /*0b70*/  HADD2.F32 R12, -RZ, R12.H1_H1 ;  /* 0x3000000cff0c7230 */ /* 0x000fe40000004100 */
[----:B0-----:R-:W-:-:S05]  /*0b80*/  HADD2.F32 R19, -RZ, R8.H0_H0 ;  /* 0x20000008ff137230 */ /* 0x001fca0000004100 */
        /* <DEDUP_REMOVED lines=8> */
[----:B------:R-:W-:Y:S02]  /*0c10*/  HADD2.F32 R4, -RZ, R14.H0_H0 ;  /* 0x2000000eff047230 */ /* 0x000fe40000004100 */
[----:B------:R-:W-:Y:S01]  /*0c20*/  FFMA.FTZ R12, R12, R13, R5 ;  /* 0x0000000d0c0c7223 */ /* 0x000fe20000010005 */
[----:B------:R-:W-:Y:S02]  /*0c30*/  HADD2.F32 R13, -RZ, R10.H0_H0 ;  /* 0x2000000aff0d7230 */ /* 0x000fe40000004100 */
[----:B------:R-:W-:-:S03]  /*0c40*/  HADD2.F32 R5, -RZ, R11.H0_H0 ;  /* 0x2000000bff057230 */ /* 0x000fc60000004100 */
[----:B------:R-:W-:Y:S01]  /*0c50*/  FFMA.FTZ R13, R13, R4, R6 ;  /* 0x000000040d0d7223 */ /* 0x000fe20000010006 */
[----:B------:R-:W-:-:S05]  /*0c60*/  HADD2.F32 R4, -RZ, R15.H0_H0 ;  /* 0x2000000fff047230 */ /* 0x000fca0000004100 */
[----:B------:R-:W-:Y:S02]  /*0c70*/  FFMA.FTZ R18, R5, R4, R18 ;  /* 0x0000000405127223 */ /* 0x000fe40000010012 */
[----:B------:R-:W0:Y:S01]  /*0c80*/  LDS.128 R4, [R45+0x30] ;  /* 0x000030002d047984 */ /* 0x000e220000000c00 */
[----:B------:R-:W-:Y:S02]  /*0c90*/  HADD2.F32 R15, -RZ, R15.H1_H1 ;  /* 0x3000000fff0f7230 */ /* 0x000fe40000004100 */
[----:B------:R-:W-:Y:S02]  /*0ca0*/  HADD2.F32 R8, -RZ, R11.H1_H1 ;  /* 0x3000000bff087230 */ /* 0x000fe40000004100 */
[----:B------:R-:W-:-:S03]  /*0cb0*/  HADD2.F32 R10, -RZ, R10.H1_H1 ;  /* 0x3000000aff0a7230 */ /* 0x000fc60000004100 */
[----:B------:R-:W-:Y:S01]  /*0cc0*/  FFMA.FTZ R17, R8, R15, R17 ;  /* 0x0000000f08117223 */ /* 0x000fe20000010011 */
[----:B------:R-:W-:-:S05]  /*0cd0*/  HADD2.F32 R14, -RZ, R14.H1_H1 ;  /* 0x3000000eff0e7230 */ /* 0x000fca0000004100 */
[----:B------:R-:W-:Y:S01]  /*0ce0*/  FFMA.FTZ R14, R10, R14, R21 ;  /* 0x0000000e0a0e7223 */ /* 0x000fe20000010015 */
[----:B0-----:R-:W-:Y:S02]  /*0cf0*/  HADD2.F32 R8, -RZ, R4.H0_H0 ;  /* 0x20000004ff087230 */ /* 0x001fe40000004100 */
[--C-:B------:R-:W-:Y:S02]  /*0d00*/  HADD2.F32 R21, -RZ, R5.reuse.H0_H0 ;  /* 0x20000005ff157230 */ /* 0x100fe40000004100 */
[----:B------:R-:W-:Y:S02]  /*0d10*/  HADD2.F32 R5, -RZ, R5.H1_H1 ;  /* 0x30000005ff057230 */ /* 0x000fe40000004100 */
[--C-:B--2---:R-:W-:Y:S02]  /*0d20*/  HADD2.F32 R9, -RZ, R24.reuse.H0_H0 ;  /* 0x20000018ff097230 */ /* 0x104fe40000004100 */
[----:B------:R-:W-:-:S03]  /*0d30*/  HADD2.F32 R24, -RZ, R24.H1_H1 ;  /* 0x30000018ff187230 */ /* 0x000fc60000004100 */
[----:B------:R-:W-:Y:S01]  /*0d40*/  FFMA.FTZ R19, R8, R9, R19 ;  /* 0x0000000908137223 */ /* 0x000fe20000010013 */
[----:B------:R-:W-:Y:S02]  /*0d50*/  HADD2.F32 R9, -RZ, R4.H1_H1 ;  /* 0x30000004ff097230 */ /* 0x000fe40000004100 */
[----:B------:R-:W-:-:S03]  /*0d60*/  HADD2.F32 R4, -RZ, R25.H0_H0 ;  /* 0x20000019ff047230 */ /* 0x000fc60000004100 */
[----:B------:R-:W-:Y:S02]  /*0d70*/  FFMA.FTZ R20, R9, R24, R20 ;  /* 0x0000001809147223 */ /* 0x000fe40000010014 */
[----:B------:R-:W2:Y:S01]  /*0d80*/  LDG.E.128.CONSTANT R8, desc[UR6][R46.64+0xa00] ;  /* 0x000a00062e087981 */ /* 0x000ea2000c1e9d00 */
[----:B------:R-:W-:Y:S01]  /*0d90*/  FFMA.FTZ R21, R21, R4, R16 ;  /* 0x0000000415157223 */ /* 0x000fe20000010010 */
[----:B------:R-:W-:Y:S02]  /*0da0*/  HADD2.F32 R22, -RZ, R25.H1_H1 ;  /* 0x30000019ff167230 */ /* 0x000fe40000004100 */
[----:B------:R-:W-:Y:S02]  /*0db0*/  HADD2.F32 R4, -RZ, R6.H0_H0 ;  /* 0x20000006ff047230 */ /* 0x000fe40000004100 */
[--C-:B------:R-:W-:Y:S02]  /*0dc0*/  HADD2.F32 R23, -RZ, R26.reuse.H0_H0 ;  /* 0x2000001aff177230 */ /* 0x100fe40000004100 */
[----:B------:R-:W-:Y:S01]  /*0dd0*/  FFMA.FTZ R22, R5, R22, R12 ;  /* 0x0000001605167223 */ /* 0x000fe2000001000c */
[----:B------:R-:W-:-:S02]  /*0de0*/  HADD2.F32 R24, -RZ, R26.H1_H1 ;  /* 0x3000001aff187230 */ /* 0x000fc40000004100 */
[----:B------:R-:W-:Y:S02]  /*0df0*/  HADD2.F32 R5, -RZ, R6.H1_H1 ;  /* 0x30000006ff057230 */ /* 0x000fe40000004100 */
[----:B------:R-:W-:Y:S01]  /*0e00*/  FFMA.FTZ R23, R4, R23, R13 ;  /* 0x0000001704177223 */ /* 0x000fe2000001000d */
[----:B------:R-:W-:Y:S02]  /*0e10*/  HADD2.F32 R13, -RZ, R7.H0_H0 ;  /* 0x20000007ff0d7230 */ /* 0x000fe40000004100 */
[----:B------:R-:W-:Y:S02]  /*0e20*/  HADD2.F32 R26, -RZ, R27.H0_H0 ;  /* 0x2000001bff1a7230 */ /* 0x000fe40000004100 */
[----:B------:R-:W-:-:S03]  /*0e30*/  FFMA.FTZ R24, R5, R24, R14 ;  /* 0x0000001805187223 */ /* 0x000fc6000001000e */
[----:B------:R-:W-:Y:S02]  /*0e40*/  FFMA.FTZ R26, R13, R26, R18 ;  /* 0x0000001a0d1a7223 */ /* 0x000fe40000010012 */
[----:B------:R-:W0:Y:S01]  /*0e50*/  LDS.128 R12, [R45+0x40] ;  /* 0x000040002d0c7984 */ /* 0x000e220000000c00 */
[----:B------:R-:W-:Y:S02]  /*0e60*/  HADD2.F32 R27, -RZ, R27.H1_H1 ;  /* 0x3000001bff1b7230 */ /* 0x000fe40000004100 */
[----:B------:R-:W-:Y:S02]  /*0e70*/  HADD2.F32 R4, -RZ, R7.H1_H1 ;  /* 0x30000007ff047230 */ /* 0x000fe40000004100 */
[----:B---3--:R-:W-:-:S03]  /*0e80*/  HADD2.F32 R25, -RZ, R28.H0_H0 ;  /* 0x2000001cff197230 */ /* 0x008fc60000004100 */
[----:B------:R-:W-:Y:S01]  /*0e90*/  FFMA.FTZ R27, R4, R27, R17 ;  /* 0x0000001b041b7223 */ /* 0x000fe20000010011 */
[----:B0-----:R-:W-:-:S05]  /*0ea0*/  HADD2.F32 R4, -RZ, R12.H0_H0 ;  /* 0x2000000cff047230 */ /* 0x001fca0000004100 */
[----:B------:R-:W-:Y:S02]  /*0eb0*/  FFMA.FTZ R25, R4, R25, R19 ;  /* 0x0000001904197223 */ /* 0x000fe40000010013 */
[----:B------:R-:W3:Y:S04]  /*0ec0*/  LDG.E.128.CONSTANT R16, desc[UR6][R46.64+0xc00] ;  /* 0x000c00062e107981 */ /* 0x000ee8000c1e9d00 */
[----:B------:R-:W4:Y:S01]  /*0ed0*/  LDG.E.128.CONSTANT R4, desc[UR6][R46.64+0xe00] ;  /* 0x000e00062e047981 */ /* 0x000f22000c1e9d00 */
        /* <DEDUP_REMOVED lines=21> */
[----:B------:R-:W0:Y:S02]  /*1030*/  LDS.128 R12, [R45+0x50] ;  /* 0x000050002d0c7984 */ /* 0x000e240000000c00 */
[----:B0-----:R-:W-:Y:S01]  /*1040*/  HADD2.F32 R28, -RZ, R12.H0_H0 ;  /* 0x2000000cff1c7230 */ /* 0x001fe20000004100 */
[----:B-----5:R-:W-:Y:S02]  /*1050*/  FSETP.NEU.FTZ.AND P0, PT, R42, RZ, PT ;  /* 0x000000ff2a00720b */ /* 0x020fe40003f1d000 */
[----:B------:R-:W-:Y:S01]  /*1060*/  IADD3 R43, PT, PT, R43, 0x4, RZ ;  /* 0x000000042b2b7810 */ /* 0x000fe20007ffe0ff */
[----:B--2---:R-:W-:-:S05]  /*1070*/  HADD2.F32 R29, -RZ, R8.H0_H0 ;  /* 0x20000008ff1d7230 */ /* 0x004fca0000004100 */
[----:B------:R-:W-:Y:S01]  /*1080*/  FFMA.FTZ R25, R28, R29, R25 ;  /* 0x0000001d1c197223 */ /* 0x000fe20000010019 */
[----:B------:R-:W-:Y:S02]  /*1090*/  HADD2.F32 R29, -RZ, R12.H1_H1 ;  /* 0x3000000cff1d7230 */ /* 0x000fe40000004100 */
[----:B------:R-:W-:Y:S02]  /*10a0*/  HADD2.F32 R12, -RZ, R8.H1_H1 ;  /* 0x30000008ff0c7230 */ /* 0x000fe40000004100 */
[----:B------:R-:W-:Y:S02]  /*10b0*/  HADD2.F32 R28, -RZ, R13.H0_H0 ;  /* 0x2000000dff1c7230 */ /* 0x000fe40000004100 */
[----:B------:R-:W-:Y:S02]  /*10c0*/  HADD2.F32 R8, -RZ, R9.H0_H0 ;  /* 0x20000009ff087230 */ /* 0x000fe40000004100 */
        /* <DEDUP_REMOVED lines=13> */
[----:B------:R-:W-:Y:S02]  /*11a0*/  HADD2.F32 R9, -RZ, R15.H0_H0 ;  /* 0x2000000fff097230 */ /* 0x000fe40000004100 */
[----:B------:R-:W-:-:S03]  /*11b0*/  HADD2.F32 R30, -RZ, R11.H1_H1 ;  /* 0x3000000bff1e7230 */ /* 0x000fc60000004100 */
[----:B------:R-:W-:Y:S02]  /*11c0*/  FFMA.FTZ R26, R9, R8, R26 ;  /* 0x00000008091a7223 */ /* 0x000fe4000001001a */
[----:B------:R-:W1:Y:S01]  /*11d0*/  LDS.128 R8, [R45+0x70] ;  /* 0x000070002d087984 */ /* 0x000e620000000c00 */
[----:B------:R-:W-:-:S05]  /*11e0*/  HADD2.F32 R14, -RZ, R15.H1_H1 ;  /* 0x3000000fff0e7230 */ /* 0x000fca0000004100 */
[----:B------:R-:W-:Y:S01]  /*11f0*/  FFMA.FTZ R27, R14, R30, R27 ;  /* 0x0000001e0e1b7223 */ /* 0x000fe2000001001b */
[----:B0-----:R-:W-:Y:S02]  /*1200*/  HADD2.F32 R14, -RZ, R20.H0_H0 ;  /* 0x20000014ff0e7230 */ /* 0x001fe40000004100 */
[--C-:B---3--:R-:W-:Y:S02]  /*1210*/  HADD2.F32 R15, -RZ, R16.reuse.H0_H0 ;  /* 0x20000010ff0f7230 */ /* 0x108fe40000004100 */
        /* <DEDUP_REMOVED lines=10> */
[--C-:B------:R-:W-:Y:S02]  /*12c0*/  HADD2.F32 R20, -RZ, R18.reuse.H0_H0 ;  /* 0x20000012ff147230 */ /* 0x100fe40000004100 */
[----:B------:R-:W-:Y:S01]  /*12d0*/  FFMA.FTZ R13, R14, R17, R13 ;  /* 0x000000110e0d7223 */ /* 0x000fe2000001000d */
[--C-:B------:R-:W-:Y:S02]  /*12e0*/  HADD2.F32 R15, -RZ, R19.reuse.H0_H0 ;  /* 0x20000013ff0f7230 */ /* 0x100fe40000004100 */
[----:B------:R-:W-:Y:S02]  /*12f0*/  HADD2.F32 R14, -RZ, R19.H1_H1 ;  /* 0x30000013ff0e7230 */ /* 0x000fe40000004100 */
[----:B------:R-:W-:Y:S01]  /*1300*/  FFMA.FTZ R29, R16, R20, R29 ;  /* 0x00000014101d7223 */ /* 0x000fe2000001001d */
[----:B------:R-:W-:Y:S02]  /*1310*/  HADD2.F32 R17, -RZ, R18.H1_H1 ;  /* 0x30000012ff117230 */ /* 0x000fe40000004100 */
[----:B------:R-:W-:-:S02]  /*1320*/  HADD2.F32 R19, -RZ, R22.H1_H1 ;  /* 0x30000016ff137230 */ /* 0x000fc40000004100 */
[--C-:B-1----:R-:W-:Y:S02]  /*1330*/  HADD2.F32 R16, -RZ, R8.reuse.H0_H0 ;  /* 0x20000008ff107230 */ /* 0x102fe40000004100 */
[----:B------:R-:W-:Y:S02]  /*1340*/  HADD2.F32 R21, -RZ, R8.H1_H1 ;  /* 0x30000008ff157230 */ /* 0x000fe40000004100 */
[--C-:B----4-:R-:W-:Y:S02]  /*1350*/  HADD2.F32 R8, -RZ, R4.reuse.H0_H0 ;  /* 0x20000004ff087230 */ /* 0x110fe40000004100 */
[----:B------:R-:W-:Y:S02]  /*1360*/  HADD2.F32 R18, -RZ, R4.H1_H1 ;  /* 0x30000004ff127230 */ /* 0x000fe40000004100 */
[----:B------:R-:W-:Y:S01]  /*1370*/  FFMA.FTZ R17, R19, R17, R24 ;  /* 0x0000001113117223 */ /* 0x000fe20000010018 */
[--C-:B------:R-:W-:Y:S02]  /*1380*/  HADD2.F32 R19, -RZ, R23.reuse.H0_H0 ;  /* 0x20000017ff137230 */ /* 0x100fe40000004100 */
[----:B------:R-:W-:Y:S01]  /*1390*/  FFMA.FTZ R8, R16, R8, R25 ;  /* 0x0000000810087223 */ /* 0x000fe20000010019 */
[----:B------:R-:W-:-:S02]  /*13a0*/  HADD2.F32 R4, -RZ, R23.H1_H1 ;  /* 0x30000017ff047230 */ /* 0x000fc40000004100 */
[----:B------:R-:W-:Y:S01]  /*13b0*/  FFMA.FTZ R21, R21, R18, R12 ;  /* 0x0000001215157223 */ /* 0x000fe2000001000c */
[----:B------:R-:W-:Y:S02]  /*13c0*/  HADD2.F32 R23, -RZ, R9.H0_H0 ;  /* 0x20000009ff177230 */ /* 0x000fe40000004100 */
[----:B------:R-:W-:Y:S02]  /*13d0*/  HADD2.F32 R16, -RZ, R5.H0_H0 ;  /* 0x20000005ff107230 */ /* 0x000fe40000004100 */
[----:B------:R-:W-:Y:S01]  /*13e0*/  FADD.FTZ R21, R8, R21 ;  /* 0x0000001508157221 */ /* 0x000fe20000010000 */
[----:B------:R-:W-:Y:S02]  /*13f0*/  HADD2.F32 R12, -RZ, R9.H1_H1 ;  /* 0x30000009ff0c7230 */ /* 0x000fe40000004100 */
[----:B------:R-:W-:Y:S02]  /*1400*/  HADD2.F32 R5, -RZ, R5.H1_H1 ;  /* 0x30000005ff057230 */ /* 0x000fe40000004100 */
[----:B------:R-:W-:Y:S01]  /*1410*/  FFMA.FTZ R16, R23, R16, R28 ;  /* 0x0000001017107223 */ /* 0x000fe2000001001c */
[----:B------:R-:W-:Y:S01]  /*1420*/  FFMA.FTZ R14, R4, R14, R27 ;  /* 0x0000000e040e7223 */ /* 0x000fe2000001001b */
        /* <DEDUP_REMOVED lines=21> */
[----:B------:R-:W-:Y:S02]  /*1580*/  IADD3 R5, PT, PT, R38, -0x1, RZ ;  /* 0xffffffff26057810 */ /* 0x000fe40007ffe0ff */
[----:B------:R-:W-:Y:S01]  /*1590*/  FSEL R13, R13, RZ, P0 ;  /* 0x000000ff0d0d7208 */ /* 0x000fe20000000000 */
[----:B------:R-:W-:Y:S01]  /*15a0*/  FFMA.FTZ R7, R11, R7, R14 ;  /* 0x000000070b077223 */ /* 0x000fe2000001000e */
[----:B------:R-:W-:-:S03]  /*15b0*/  ISETP.GE.AND P0, PT, R5, R44, PT ;  /* 0x0000002c0500720c */ /* 0x000fc60003f06270 */
[----:B------:R-:W-:-:S04]  /*15c0*/  FADD.FTZ R6, R7, R6 ;  /* 0x0000000607067221 */ /* 0x000fc80000010000 */
        /* <DEDUP_REMOVED lines=8> */
[----:B------:R-:W-:-:S02]  /*1650*/  IADD3.X R33, PT, PT, RZ, R33, RZ, P1, !PT ;  /* 0x00000021ff217210 */ /* 0x000fc40000ffe4ff */
[----:B0-----:R-:W-:-:S04]  /*1660*/  IADD3 R39, PT, PT, R39, 0x200, RZ ;  /* 0x0000020027277810 */ /* 0x001fc80007ffe0ff */
[----:B------:R-:W-:Y:S05]  /*1670*/  @!P0 BRA `(.L_x_20401) ;  /* 0xfffffff0002c8947 */ /* 0x000fea000383ffff */
.L_x_20400:
[----:B------:R-:W-:Y:S05]  /*1680*/  BSYNC.RECONVERGENT B0 ;  /* 0x0000000000007941 */ /* 0x000fea0003800200 */
.L_x_20399:
[----:B0-----:R-:W0:Y:S01]  /*1690*/  SHFL.BFLY PT, R4, R41, 0x10, 0x1f ;  /* 0x0e001f0029047f89 */ /* 0x001e2200000e0000 */
[----:B------:R-:W-:Y:S01]  /*16a0*/  LOP3.LUT P0, R28, R36, 0x1f, RZ, 0xc0, !PT ;  /* 0x0000001f241c7812 */ /* 0x000fe2000780c0ff */
[----:B------:R-:W-:Y:S01]  /*16b0*/  BSSY.RECONVERGENT B0, `(.L_x_20402) ;  /* 0x0000103000007945 */ /* 0x000fe20003800200 */
[----:B------:R-:W-:Y:S02]  /*16c0*/  MOV R10, 0xff7fffff ;  /* 0xff7fffff000a7802 */ /* 0x000fe40000000f00 */
[----:B------:R-:W-:Y:S02]  /*16d0*/  ISETP.GT.U32.AND P1, PT, R28, 0x3, PT ;  /* 0x000000031c00780c */ /* 0x000fe40003f24070 */
[----:B0-----:R-:W-:-:S05]  /*16e0*/  FMNMX.FTZ R3, R4, R41, !PT ;  /* 0x0000002904037209 */ /* 0x001fca0007810000 */
[----:B------:R-:W0:Y:S02]  /*16f0*/  SHFL.BFLY PT, R4, R3, 0x8, 0x1f ;  /* 0x0d001f0003047f89 */ /* 0x000e2400000e0000 */
[----:B0-----:R-:W-:Y:S02]  /*1700*/  FMNMX.FTZ R6, R3, R4, !PT ;  /* 0x0000000403067209 */ /* 0x001fe40007810000 */
[----:B------:R-:W0:Y:S01]  /*1710*/  S2R R4, SR_CgaCtaId ;  /* 0x0000000000047919 */ /* 0x000e220000008800 */
[----:B------:R-:W-:Y:S02]  /*1720*/  SHF.R.U32.HI R3, RZ, 0x5, R36 ;  /* 0x00000005ff037819 */ /* 0x000fe40000011624 */
[----:B------:R-:W1:Y:S02]  /*1730*/  SHFL.BFLY PT, R5, R6, 0x4, 0x1f ;  /* 0x0c801f0006057f89 */ /* 0x000e6400000e0000 */
[----:B-1----:R-:W-:Y:S02]  /*1740*/  FMNMX.FTZ R7, R6, R5, !PT ;  /* 0x0000000506077209 */ /* 0x002fe40007810000 */
[----:B------:R-:W-:-:S03]  /*1750*/  MOV R5, 0x400 ;  /* 0x0000040000057802 */ /* 0x000fc60000000f00 */
[----:B------:R-:W1:Y:S01]  /*1760*/  SHFL.BFLY PT, R8, R7, 0x2, 0x1f ;  /* 0x0c401f0007087f89 */ /* 0x000e6200000e0000 */
[----:B------:R-:W-:-:S04]  /*1770*/  IADD3 R11, PT, PT, R5, 0x80, RZ ;  /* 0x00000080050b7810 */ /* 0x000fc80007ffe0ff */
[----:B0-----:R-:W-:-:S05]  /*1780*/  LEA R11, R4, R11, 0x18 ;  /* 0x0000000b040b7211 */ /* 0x001fca00078ec0ff */
[----:B------:R-:W-:Y:S01]  /*1790*/  IMAD R6, R3, 0x4, R11 ;  /* 0x0000000403067824 */ /* 0x000fe200078e020b */
[----:B-1----:R-:W-:-:S05]  /*17a0*/  FMNMX.FTZ R9, R7, R8, !PT ;  /* 0x0000000807097209 */ /* 0x002fca0007810000 */
[----:B------:R-:W0:Y:S02]  /*17b0*/  SHFL.BFLY PT, R8, R9, 0x1, 0x1f ;  /* 0x0c201f0009087f89 */ /* 0x000e2400000e0000 */
[----:B0-----:R-:W-:Y:S02]  /*17c0*/  FMNMX.FTZ R13, R9, R8, !PT ;  /* 0x00000008090d7209 */ /* 0x001fe40007810000 */
[----:B------:R-:W-:Y:S02]  /*17d0*/  LEA R8, R28, R11, 0x2 ;  /* 0x0000000b1c087211 */ /* 0x000fe400078e10ff */
[----:B------:R-:W-:Y:S01]  /*17e0*/  IADD3 R11, PT, PT, R44, 0x1f, RZ ;  /* 0x0000001f2c0b7810 */ /* 0x000fe20007ffe0ff */
[----:B------:R-:W-:Y:S03]  /*17f0*/  @!P0 STS [R6], R13 ;  /* 0x0000000d06008388 */ /* 0x000fe60000000800 */
[----:B------:R-:W-:Y:S01]  /*1800*/  SHF.R.S32.HI R14, RZ, 0x1f, R11 ;  /* 0x0000001fff0e7819 */ /* 0x000fe2000001140b */
        /* <DEDUP_REMOVED lines=29> */
[----:B------:R-:W-:-:S07]  /*19e0*/  IADD3 R12, PT, PT, RZ, -R12, RZ ;  /* 0x8000000cff0c7210 */ /* 0x000fce0007ffe0ff */
.L_x_20406:
        /* <DEDUP_REMOVED lines=11> */
.L_x_20405:
[----:B------:R-:W-:Y:S05]  /*1aa0*/  BSYNC.RECONVERGENT B1 ;  /* 0x0000000000017941 */ /* 0x000fea0003800200 */
.L_x_20404:
        /* <DEDUP_REMOVED lines=12> */
.L_x_20409:
        /* <DEDUP_REMOVED lines=37> */
[----:B------:R-:W-:Y:S01]  /*1dc0*/  FADD.FTZ R38, -R9, R38 ;  /* 0x0000002609267221 */ /* 0x000fe20000010100 */
        /* <DEDUP_REMOVED lines=10> */
[----:B------:R-:W3:Y:S01]  /*1e70*/  MUFU.EX2 R27, R27 ;  /* 0x0000001b001b7308 */ /* 0x000ee20000000800 */
[----:B------:R3:W-:Y:S01]  /*1e80*/  STS [R12+-0x400], R19 ;  /* 0xfffc00130c007388 */ /* 0x0007e20000000800 */
[----:B------:R-:W-:Y:S01]  /*1e90*/  FMUL.FTZ R30, R30, 1.4426950216293334961 ;  /* 0x3fb8aa3b1e1e7820 */ /* 0x000fe20000410000 */
[----:B-1----:R-:W-:Y:S01]  /*1ea0*/  FADD.FTZ R24, R24, R23 ;  /* 0x0000001718187221 */ /* 0x002fe20000010000 */
[----:B------:R-:W1:Y:S01]  /*1eb0*/  MUFU.EX2 R29, R29 ;  /* 0x0000001d001d7308 */ /* 0x000e620000000800 */
[C---:B------:R-:W-:Y:S01]  /*1ec0*/  FADD.FTZ R20, -R9.reuse, R20 ;  /* 0x0000001409147221 */ /* 0x040fe20000010100 */
[----:B------:R1:W-:Y:S01]  /*1ed0*/  STS [R12+-0x200], R21 ;  /* 0xfffe00150c007388 */ /* 0x0003e20000000800 */
[----:B0-----:R-:W-:Y:S01]  /*1ee0*/  FADD.FTZ R24, R24, R25 ;  /* 0x0000001918187221 */ /* 0x001fe20000010000 */
[----:B------:R-:W0:Y:S01]  /*1ef0*/  MUFU.EX2 R11, R30 ;  /* 0x0000001e000b7308 */ /* 0x000e220000000800 */
[C---:B------:R-:W-:Y:S01]  /*1f00*/  FADD.FTZ R16, -R9.reuse, R16 ;  /* 0x0000001009107221 */ /* 0x040fe20000010100 */
[----:B------:R-:W-:Y:S01]  /*1f10*/  FMUL.FTZ R20, R20, 1.4426950216293334961 ;  /* 0x3fb8aa3b14147820 */ /* 0x000fe20000410000 */
[C---:B--2---:R-:W-:Y:S01]  /*1f20*/  FADD.FTZ R14, -R9.reuse, R14 ;  /* 0x0000000e090e7221 */ /* 0x044fe20000010100 */
[----:B------:R-:W-:Y:S01]  /*1f30*/  STS [R12], R15 ;  /* 0x0000000f0c007388 */ /* 0x000fe20000000800 */
[----:B------:R-:W-:Y:S01]  /*1f40*/  FMUL.FTZ R16, R16, 1.4426950216293334961 ;  /* 0x3fb8aa3b10107820 */ /* 0x000fe20000410000 */
[----:B---3--:R-:W-:Y:S01]  /*1f50*/  FADD.FTZ R24, R24, R27 ;  /* 0x0000001b18187221 */ /* 0x008fe20000010000 */
[----:B------:R-:W2:Y:S01]  /*1f60*/  MUFU.EX2 R19, R20 ;  /* 0x0000001400137308 */ /* 0x000ea20000000800 */
[C---:B------:R-:W-:Y:S01]  /*1f70*/  FADD.FTZ R18, -R9.reuse, R18 ;  /* 0x0000001209127221 */ /* 0x040fe20000010100 */
[----:B------:R-:W-:Y:S01]  /*1f80*/  FMUL.FTZ R14, R14, 1.4426950216293334961 ;  /* 0x3fb8aa3b0e0e7820 */ /* 0x000fe20000410000 */
        /* <DEDUP_REMOVED lines=8> */
[----:B------:R-:W-:Y:S01]  /*2010*/  FADD.FTZ R24, R24, R31 ;  /* 0x0000001f18187221 */ /* 0x000fe20000010000 */
[----:B------:R-:W3:Y:S01]  /*2020*/  MUFU.EX2 R39, R18 ;  /* 0x0000001200277308 */ /* 0x000ee20000000800 */
[----:B------:R-:W-:Y:S01]  /*2030*/  FMUL.FTZ R26, R26, 1.4426950216293334961 ;  /* 0x3fb8aa3b1a1a7820 */ /* 0x000fe20000410000 */
[----:B------:R-:W-:Y:S01]  /*2040*/  STS [R12+0x200], R17 ;  /* 0x000200110c007388 */ /* 0x000fe20000000800 */
[----:B--2---:R-:W-:Y:S01]  /*2050*/  FADD.FTZ R24, R24, R19 ;  /* 0x0000001318187221 */ /* 0x004fe20000010000 */
[----:B------:R-:W2:Y:S02]  /*2060*/  MUFU.EX2 R41, R22 ;  /* 0x0000001600297308 */ /* 0x000ea40000000800 */
[----:B------:R-:W-:Y:S01]  /*2070*/  STS [R12+0x400], R23 ;  /* 0x000400170c007388 */ /* 0x000fe20000000800 */
[----:B-1----:R-:W-:Y:S01]  /*2080*/  FADD.FTZ R24, R24, R21 ;  /* 0x0000001518187221 */ /* 0x002fe20000010000 */
[----:B------:R-:W1:Y:S02]  /*2090*/  MUFU.EX2 R43, R26 ;  /* 0x0000001a002b7308 */ /* 0x000e640000000800 */
[----:B------:R-:W-:Y:S01]  /*20a0*/  STS [R12+0x600], R25 ;  /* 0x000600190c007388 */ /* 0x000fe20000000800 */
[----:B0-----:R-:W-:-:S03]  /*20b0*/  FADD.FTZ R24, R24, R33 ;  /* 0x0000002118187221 */ /* 0x001fc60000010000 */
[----:B------:R-:W-:Y:S01]  /*20c0*/  STS [R12+0x800], R27 ;  /* 0x0008001b0c007388 */ /* 0x000fe20000000800 */
[----:B---3--:R-:W-:-:S03]  /*20d0*/  FADD.FTZ R24, R24, R39 ;  /* 0x0000002718187221 */ /* 0x008fc60000010000 */
[----:B------:R-:W-:Y:S01]  /*20e0*/  STS [R12+0xa00], R29 ;  /* 0x000a001d0c007388 */ /* 0x000fe20000000800 */
[----:B--2---:R-:W-:-:S03]  /*20f0*/  FADD.FTZ R24, R24, R41 ;  /* 0x0000002918187221 */ /* 0x004fc60000010000 */
        /* <DEDUP_REMOVED lines=9> */
[----:B0-----:R-:W-:Y:S01]  /*2190*/  IADD3 R12, PT, PT, R12, 0x2000, RZ ;  /* 0x000020000c0c7810 */ /* 0x001fe20007ffe0ff */
[----:B------:R-:W-:Y:S06]  /*21a0*/  @!P3 BRA `(.L_x_20409) ;  /* 0xfffffff80070b947 */ /* 0x000fec000383ffff */
.L_x_20408:
[----:B------:R-:W-:Y:S05]  /*21b0*/  BSYNC.RECONVERGENT B1 ;  /* 0x0000000000017941 */ /* 0x000fea0003800200 */
.L_x_20407:
        /* <DEDUP_REMOVED lines=55> */
.L_x_20411:
[----:B------:R-:W-:Y:S05]  /*2530*/  BSYNC.RECONVERGENT B1 ;  /* 0x0000000000017941 */ /* 0x000fea0003800200 */
.L_x_20410:
        /* <DEDUP_REMOVED lines=26> */
.L_x_20403:
[----:B------:R-:W-:Y:S05]  /*26e0*/  BSYNC.RECONVERGENT B0 ;  /* 0x0000000000007941 */ /* 0x000fea0003800200 */
.L_x_20402:
        /* <DEDUP_REMOVED lines=40> */
.L_x_20416:
[----:B------:R-:W0:Y:S01]  /*2970*/  LDS R9, [R8] ;  /* 0x0000000008097984 */ /* 0x000e220000000800 */
[----:B------:R-:W-:-:S04]  /*2980*/  IADD3 R11, PT, PT, R11, 0x1, RZ ;  /* 0x000000010b0b7810 */ /* 0x000fc80007ffe0ff */
[----:B------:R-:W-:Y:S01]  /*2990*/  ISETP.NE.AND P0, PT, R11, RZ, PT ;  /* 0x000000ff0b00720c */ /* 0x000fe20003f05270 */
[----:B0-----:R-:W-:-:S05]  /*29a0*/  FMUL.FTZ R9, R9, R6 ;  /* 0x0000000609097220 */ /* 0x001fca0000410000 */
[----:B------:R0:W-:Y:S02]  /*29b0*/  STS [R8], R9 ;  /* 0x0000000908007388 */ /* 0x0001e40000000800 */
[----:B0-----:R-:W-:-:S05]  /*29c0*/  IADD3 R8, PT, PT, R8, 0x200, RZ ;  /* 0x0000020008087810 */ /* 0x001fca0007ffe0ff */
[----:B------:R-:W-:Y:S05]  /*29d0*/  @P0 BRA `(.L_x_20416) ;  /* 0xfffffffc00e40947 */ /* 0x000fea000383ffff */
.L_x_20415:
[----:B------:R-:W-:Y:S05]  /*29e0*/  BSYNC.RECONVERGENT B1 ;  /* 0x0000000000017941 */ /* 0x000fea0003800200 */
.L_x_20414:
        /* <DEDUP_REMOVED lines=12> */
.L_x_20419:
        /* <DEDUP_REMOVED lines=23> */
[C---:B------:R-:W-:Y:S01]  /*2c20*/  FMUL.FTZ R25, R6.reuse, R25 ;  /* 0x0000001906197220 */ /* 0x040fe20000410000 */
        /* <DEDUP_REMOVED lines=28> */
.L_x_20418:
[----:B------:R-:W-:Y:S05]  /*2df0*/  BSYNC.RECONVERGENT B1 ;  /* 0x0000000000017941 */ /* 0x000fea0003800200 */
.L_x_20417:
        /* <DEDUP_REMOVED lines=31> */
.L_x_20421:
[----:B------:R-:W-:Y:S05]  /*2ff0*/  BSYNC.RECONVERGENT B1 ;  /* 0x0000000000017941 */ /* 0x000fea0003800200 */
.L_x_20420:
        /* <DEDUP_REMOVED lines=14> */
.L_x_20413:
[----:B------:R-:W-:Y:S05]  /*30e0*/  BSYNC.RECONVERGENT B0 ;  /* 0x0000000000007941 */ /* 0x000fea0003800200 */
.L_x_20412:
[----:B------:R-:W-:Y:S01]  /*30f0*/  ISETP.GE.AND P0, PT, R3, R2, PT ;  /* 0x000000020300720c */ /* 0x000fe20003f06270 */
        /* <DEDUP_REMOVED lines=10> */
[----:B0-----:R-:W-:Y:S01]  /*31a0*/  SHF.R.U32.HI R6, RZ, 0x3, R36 ;  /* 0x00000003ff067819 */ /* 0x001fe20000011624 */
[----:B-1----:R-:W-:Y:S01]  /*31b0*/  HFMA2 R7, -RZ, RZ, 0, 0 ;  /* 0x00000000ff077431 */ /* 0x002fe200000001ff */
[----:B------:R-:W-:Y:S01]  /*31c0*/  IADD3 R5, PT, PT, R5, 0xa0, RZ ;  /* 0x000000a005057810 */ /* 0x000fe20007ffe0ff */
[----:B------:R-:W0:Y:S01]  /*31d0*/  LDCU UR8, c[0x0][0x3d0] ;  /* 0x00007a00ff0877ac */ /* 0x000e220008000800 */
[----:B------:R-:W-:Y:S01]  /*31e0*/  LOP3.LUT R6, R6, 0x7c, RZ, 0xc0, !PT ;  /* 0x0000007c06067812 */ /* 0x000fe200078ec0ff */
[----:B------:R-:W-:Y:S01]  /*31f0*/  IMAD.SHL.U32 R8, R36, 0x20, RZ ;  /* 0x0000002024087824 */ /* 0x000fe200078e00ff */
[C---:B------:R-:W-:Y:S01]  /*3200*/  IADD3 R30, PT, PT, R3.reuse, -R2, RZ ;  /* 0x80000002031e7210 */ /* 0x040fe20007ffe0ff */
[----:B------:R-:W1:Y:S01]  /*3210*/  LDCU.64 UR10, c[0x0][0x3a8] ;  /* 0x00007500ff0a77ac */ /* 0x000e620008000a00 */
[----:B------:R-:W-:Y:S01]  /*3220*/  VIADD R19, R3, 0x1 ;  /* 0x0000000103137836 */ /* 0x000fe20000000000 */
[----:B------:R-:W-:-:S02]  /*3230*/  MOV R27, RZ ;  /* 0x000000ff001b7202 */ /* 0x000fc40000000f00 */
[----:B------:R-:W-:-:S04]  /*3240*/  LOP3.LUT R8, R8, 0x60, RZ, 0xe2, !PT ;  /* 0x0000006008087812 */ /* 0x000fc800078ee2ff */
[----:B------:R-:W-:Y:S01]  /*3250*/  LEA R8, R3, R8, 0x7 ;  /* 0x0000000803087211 */ /* 0x000fe200078e38ff */
[----:B----4-:R-:W-:-:S04]  /*3260*/  IMAD R9, R37, UR12, RZ ;  /* 0x0000000c25097c24 */ /* 0x010fc8000f8e02ff */
[----:B------:R-:W-:Y:S01]  /*3270*/  IMAD.WIDE R6, R9, 0x4, R6 ;  /* 0x0000000409067825 */ /* 0x000fe200078e0206 */
[----:B------:R-:W-:Y:S02]  /*3280*/  LEA R9, R4, R5, 0x18 ;  /* 0x0000000504097211 */ /* 0x000fe400078ec0ff */
[----:B------:R-:W-:Y:S01]  /*3290*/  SHF.L.U32 R5, R36, 0x3, RZ ;  /* 0x0000000324057819 */ /* 0x000fe200000006ff */
[----:B0-----:R-:W-:Y:S01]  /*32a0*/  IMAD R40, R0, UR8, RZ ;  /* 0x0000000800287c24 */ /* 0x001fe2000f8e02ff */
[----:B-1----:R-:W-:Y:S02]  /*32b0*/  IADD3 R16, P0, PT, R6, UR10, RZ ;  /* 0x0000000a06107c10 */ /* 0x002fe4000ff1e0ff */
[----:B------:R-:W-:Y:S02]  /*32c0*/  LOP3.LUT R4, R5, 0x18, RZ, 0xc0, !PT ;  /* 0x0000001805047812 */ /* 0x000fe400078ec0ff */
[----:B------:R-:W-:Y:S02]  /*32d0*/  IADD3 R18, PT, PT, R8, 0x10, R9 ;  /* 0x0000001008127810 */ /* 0x000fe40007ffe009 */
[----:B------:R-:W-:-:S02]  /*32e0*/  LEA R4, R3, R4, 0x5 ;  /* 0x0000000403047211 */ /* 0x000fc400078e28ff */
[----:B------:R-:W-:Y:S02]  /*32f0*/  IADD3.X R17, PT, PT, R7, UR11, RZ, P0, !PT ;  /* 0x0000000b07117c10 */ /* 0x000fe400087fe4ff */
[----:B------:R-:W-:Y:S02]  /*3300*/  LOP3.LUT R0, R5, 0xf8, RZ, 0xc0, !PT ;  /* 0x000000f805007812 */ /* 0x000fe400078ec0ff */
[----:B------:R-:W-:Y:S02]  /*3310*/  SHF.R.S32.HI R41, RZ, 0x1f, R40 ;  /* 0x0000001fff297819 */ /* 0x000fe40000011428 */
[----:B------:R-:W-:-:S07]  /*3320*/  IADD3 R29, PT, PT, R4, 0x3, RZ ;  /* 0x00000003041d7810 */ /* 0x000fce0007ffe0ff */
.L_x_20440:
[----:B--2---:R-:W2:Y:S01]  /*3330*/  LDG.E.CONSTANT R13, desc[UR6][R16.64] ;  /* 0x00000006100d7981 */ /* 0x004ea2000c1e9900 */
[----:B------:R-:W-:-:S03]  /*3340*/  IADD3 R31, PT, PT, R29, -0x3, RZ ;  /* 0xfffffffd1d1f7810 */ /* 0x000fc60007ffe0ff */
[----:B------:R-:W0:Y:S04]  /*3350*/  LDS.128 R4, [R18+-0x10] ;  /* 0xfffff00012047984 */ /* 0x000e280000000c00 */
[----:B----4-:R1:W4:Y:S01]  /*3360*/  LDS.128 R8, [R18] ;  /* 0x0000000012087984 */ /* 0x0103220000000c00 */
[----:B0-----:R-:W-:Y:S02]  /*3370*/  F2FP.F16.F32.PACK_AB R32, R7, R6 ;  /* 0x000000060720723e */ /* 0x001fe400000000ff */
[----:B------:R-:W-:Y:S01]  /*3380*/  F2FP.F16.F32.PACK_AB R33, R5, R4 ;  /* 0x000000040521723e */ /* 0x000fe200000000ff */
[----:B--2---:R-:W-:-:S03]  /*3390*/  IMAD.WIDE R12, R13, UR9, R40 ;  /* 0x000000090d0c7c25 */ /* 0x004fc6000f8e0228 */
[----:B------:R-:W-:-:S04]  /*33a0*/  IADD3 R12, P0, PT, R0, R12, RZ ;  /* 0x0000000c000c7210 */ /* 0x000fc80007f1e0ff */
[----:B---3-5:R-:W-:Y:S01]  /*33b0*/  LEA R42, P1, R12, UR4, 0x1 ;  /* 0x000000040c2a7c11 */ /* 0x028fe2000f8208ff */
[----:B------:R-:W-:Y:S01]  /*33c0*/  IMAD.X R13, RZ, RZ, R13, P0 ;  /* 0x000000ffff0d7224 */ /* 0x000fe200000e060d */
[----:B------:R-:W-:-:S04]  /*33d0*/  ISETP.NE.AND P0, PT, R30, -0x1, PT ;  /* 0xffffffff1e00780c */ /* 0x000fc80003f05270 */
[----:B------:R-:W-:-:S05]  /*33e0*/  LEA.HI.X R43, R12, UR5, R13, 0x1, P1 ;  /* 0x000000050c2b7c11 */ /* 0x000fca00088f0c0d */
[----:B------:R1:W5:Y:S01]  /*33f0*/  LDG.E.128.CONSTANT R4, desc[UR6][R42.64] ;  /* 0x000000062a047981 */ /* 0x000362000c1e9d00 */
[----:B------:R-:W-:Y:S04]  /*3400*/  BSSY.RECONVERGENT B1, `(.L_x_20424) ;  /* 0x0000020000017945 */ /* 0x000fe80003800200 */
[----:B----4-:R-:W-:Y:S05]  /*3410*/  @P0 BRA `(.L_x_20425) ;  /* 0x0000000000780947 */ /* 0x010fea0003800000 */
[C---:B------:R-:W-:Y:S02]  /*3420*/  IADD3 R13, PT, PT, R29.reuse, -0x1, RZ ;  /* 0xffffffff1d0d7810 */ /* 0x040fe40007ffe0ff */
[----:B------:R-:W-:Y:S02]  /*3430*/  IADD3 R15, PT, PT, R29, 0x1, RZ ;  /* 0x000000011d0f7810 */ /* 0x000fe40007ffe0ff */
[-C--:B------:R-:W-:Y:S02]  /*3440*/  ISETP.GE.AND P6, PT, R13, R44.reuse, PT ;  /* 0x0000002c0d00720c */ /* 0x080fe40003fc6270 */
[----:B------:R-:W-:Y:S01]  /*3450*/  ISETP.GE.AND P1, PT, R15, R44, PT ;  /* 0x0000002c0f00720c */ /* 0x000fe20003f26270 */
[C---:B------:R-:W-:Y:S01]  /*3460*/  VIADD R15, R29.reuse, 0x3 ;  /* 0x000000031d0f7836 */ /* 0x040fe20000000000 */
[----:B------:R-:W-:Y:S02]  /*3470*/  IADD3 R13, PT, PT, R29, 0x2, RZ ;  /* 0x000000021d0d7810 */ /* 0x000fe40007ffe0ff */
[----:B-----5:R-:W-:-:S02]  /*3480*/  PRMT R14, R5, 0x7632, R14 ;  /* 0x00007632050e7816 */ /* 0x020fc4000000000e */
[-C--:B------:R-:W-:Y:S02]  /*3490*/  ISETP.GE.AND P2, PT, R13, R44.reuse, PT ;  /* 0x0000002c0d00720c */ /* 0x080fe40003f46270 */
[-C--:B------:R-:W-:Y:S02]  /*34a0*/  ISETP.GE.AND P3, PT, R15, R44.reuse, PT ;  /* 0x0000002c0f00720c */ /* 0x080fe40003f66270 */
[C---:B------:R-:W-:Y:S02]  /*34b0*/  IADD3 R13, PT, PT, R29.reuse, -0x2, RZ ;  /* 0xfffffffe1d0d7810 */ /* 0x040fe40007ffe0ff */
[----:B------:R-:W-:Y:S02]  /*34c0*/  IADD3 R15, PT, PT, R29, 0x4, RZ ;  /* 0x000000041d0f7810 */ /* 0x000fe40007ffe0ff */
[----:B------:R-:W-:Y:S02]  /*34d0*/  PRMT R12, R6, 0x7632, R12 ;  /* 0x00007632060c7816 */ /* 0x000fe4000000000c */
        /* <DEDUP_REMOVED lines=18> */
.L_x_20425:
[----:B------:R-:W-:Y:S05]  /*3600*/  BSYNC.RECONVERGENT B1 ;  /* 0x0000000000017941 */ /* 0x000fea0003800200 */
.L_x_20424:
[----:B------:R-:W-:Y:S01]  /*3610*/  F2FP.F16.F32.PACK_AB R39, R9, R8 ;  /* 0x000000080927723e */ /* 0x000fe200000000ff */
[----:B-----5:R-:W-:Y:S01]  /*3620*/  HMUL2 R5, R32, R5 ;  /* 0x0000000520057232 */ /* 0x020fe20000000000 */
[----:B------:R-:W-:Y:S02]  /*3630*/  F2FP.F16.F32.PACK_AB R38, R11, R10 ;  /* 0x0000000a0b26723e */ /* 0x000fe400000000ff */
[----:B------:R0:W5:Y:S01]  /*3640*/  LDG.E.128.CONSTANT R8, desc[UR6][R42.64+0x200] ;  /* 0x000200062a087981 */ /* 0x000162000c1e9d00 */
[----:B------:R-:W-:Y:S01]  /*3650*/  BSSY.RECONVERGENT B1, `(.L_x_20426) ;  /* 0x0000021000017945 */ /* 0x000fe20003800200 */
[----:B------:R-:W-:-:S03]  /*3660*/  HFMA2 R4, R33, R4, R5 ;  /* 0x0000000421047231 */ /* 0x000fc60000000005 */
[----:B------:R-:W-:Y:S05]  /*3670*/  @P0 BRA `(.L_x_20427) ;  /* 0x0000000000780947 */ /* 0x000fea0003800000 */
[C---:B------:R-:W-:Y:S01]  /*3680*/  IADD3 R5, PT, PT, R29.reuse, -0x1, RZ ;  /* 0xffffffff1d057810 */ /* 0x040fe20007ffe0ff */
[C---:B------:R-:W-:Y:S01]  /*3690*/  VIADD R13, R29.reuse, 0x2 ;  /* 0x000000021d0d7836 */ /* 0x040fe20000000000 */
[-C--:B------:R-:W-:Y:S02]  /*36a0*/  ISETP.GE.AND P2, PT, R29, R44.reuse, PT ;  /* 0x0000002c1d00720c */ /* 0x080fe40003f46270 */
[----:B------:R-:W-:Y:S02]  /*36b0*/  ISETP.GE.AND P1, PT, R5, R44, PT ;  /* 0x0000002c0500720c */ /* 0x000fe40003f26270 */
[C---:B-----5:R-:W-:Y:S02]  /*36c0*/  PRMT R5, R9.reuse, 0x7632, R5 ;  /* 0x0000763209057816 */ /* 0x060fe40000000005 */
[----:B------:R-:W-:Y:S02]  /*36d0*/  SEL R9, R9, RZ, !P1 ;  /* 0x000000ff09097207 */ /* 0x000fe40004800000 */
[----:B------:R-:W-:-:S02]  /*36e0*/  SEL R12, R5, RZ, !P2 ;  /* 0x000000ff050c7207 */ /* 0x000fc40005000000 */
[----:B------:R-:W-:Y:S02]  /*36f0*/  IADD3 R5, PT, PT, R29, 0x1, RZ ;  /* 0x000000011d057810 */ /* 0x000fe40007ffe0ff */
[-C--:B------:R-:W-:Y:S02]  /*3700*/  ISETP.GE.AND P4, PT, R13, R44.reuse, PT ;  /* 0x0000002c0d00720c */ /* 0x080fe40003f86270 */
[-C--:B------:R-:W-:Y:S02]  /*3710*/  ISETP.GE.AND P3, PT, R5, R44.reuse, PT ;  /* 0x0000002c0500720c */ /* 0x080fe40003f66270 */
[C---:B------:R-:W-:Y:S02]  /*3720*/  IADD3 R5, PT, PT, R29.reuse, 0x4, RZ ;  /* 0x000000041d057810 */ /* 0x040fe40007ffe0ff */
[----:B------:R-:W-:Y:S02]  /*3730*/  IADD3 R13, PT, PT, R29, 0x3, RZ ;  /* 0x000000031d0d7810 */ /* 0x000fe40007ffe0ff */
[----:B------:R-:W-:-:S02]  /*3740*/  ISETP.GE.AND P6, PT, R5, R44, PT ;  /* 0x0000002c0500720c */ /* 0x000fc40003fc6270 */
[----:B------:R-:W-:Y:S02]  /*3750*/  IADD3 R5, PT, PT, R29, -0x2, RZ ;  /* 0xfffffffe1d057810 */ /* 0x000fe40007ffe0ff */
[----:B------:R-:W-:Y:S02]  /*3760*/  PRMT R9, R9, 0x5410, R12 ;  /* 0x0000541009097816 */ /* 0x000fe4000000000c */
[-C--:B------:R-:W-:Y:S02]  /*3770*/  ISETP.GE.AND P2, PT, R5, R44.reuse, PT ;  /* 0x0000002c0500720c */ /* 0x080fe40003f46270 */
[-C--:B------:R-:W-:Y:S02]  /*3780*/  ISETP.GE.AND P5, PT, R13, R44.reuse, PT ;  /* 0x0000002c0d00720c */ /* 0x080fe40003fa6270 */
[----:B------:R-:W-:Y:S02]  /*3790*/  ISETP.GE.AND P1, PT, R31, R44, PT ;  /* 0x0000002c1f00720c */ /* 0x000fe40003f26270 */
[----:B------:R-:W-:-:S02]  /*37a0*/  PRMT R5, R8, 0x7632, R5 ;  /* 0x0000763208057816 */ /* 0x000fc40000000005 */
        /* <DEDUP_REMOVED lines=10> */
[----:B------:R-:W-:-:S07]  /*3850*/  PRMT R8, R8, 0x5410, R5 ;  /* 0x0000541008087816 */ /* 0x000fce0000000005 */
.L_x_20427:
[----:B------:R-:W-:Y:S05]  /*3860*/  BSYNC.RECONVERGENT B1 ;  /* 0x0000000000017941 */ /* 0x000fea0003800200 */
.L_x_20426:
[----:B-----5:R-:W-:Y:S02]  /*3870*/  HMUL2 R9, R32, R9 ;  /* 0x0000000920097232 */ /* 0x020fe40000000000 */
[----:B------:R-:W-:Y:S02]  /*3880*/  HFMA2 R4, R39, R6, R4 ;  /* 0x0000000627047231 */ /* 0x000fe40000000004 */
[----:B------:R-:W-:Y:S02]  /*3890*/  HFMA2 R5, R33, R8, R9 ;  /* 0x0000000821057231 */ /* 0x000fe40000000009 */
[----:B------:R-:W-:Y:S02]  /*38a0*/  HFMA2 R8, R38, R7, R4 ;  /* 0x0000000726087231 */ /* 0x000fe40000000004 */
[----:B------:R-:W-:Y:S02]  /*38b0*/  HFMA2 R10, R39, R10, R5 ;  /* 0x0000000a270a7231 */ /* 0x000fe40000000005 */
[----:B------:R2:W5:Y:S01]  /*38c0*/  LDG.E.128.CONSTANT R4, desc[UR6][R42.64+0x400] ;  /* 0x000400062a047981 */ /* 0x000562000c1e9d00 */
[----:B------:R-:W-:Y:S04]  /*38d0*/  BSSY.RECONVERGENT B1, `(.L_x_20428) ;  /* 0x0000020000017945 */ /* 0x000fe80003800200 */
        /* <DEDUP_REMOVED lines=31> */
.L_x_20429:
[----:B------:R-:W-:Y:S05]  /*3ad0*/  BSYNC.RECONVERGENT B1 ;  /* 0x0000000000017941 */ /* 0x000fea0003800200 */
.L_x_20428:
[----:B-----5:R-:W-:Y:S02]  /*3ae0*/  HMUL2 R9, R32, R5 ;  /* 0x0000000520097232 */ /* 0x020fe40000000000 */
[----:B------:R-:W-:Y:S02]  /*3af0*/  HADD2.F32 R5, -RZ, R8.H0_H0 ;  /* 0x20000008ff057230 */ /* 0x000fe40000004100 */
[----:B------:R-:W-:Y:S02]  /*3b00*/  HFMA2 R10, R38, R11, R10 ;  /* 0x0000000b260a7231 */ /* 0x000fe4000000000a */
[----:B------:R-:W-:Y:S02]  /*3b10*/  HFMA2 R11, R33, R4, R9 ;  /* 0x00000004210b7231 */ /* 0x000fe40000000009 */
[----:B------:R-:W-:Y:S02]  /*3b20*/  HADD2.F32 R4, -RZ, R8.H1_H1 ;  /* 0x30000008ff047230 */ /* 0x000fe40000004100 */
[----:B------:R-:W-:-:S02]  /*3b30*/  HADD2.F32 R8, -RZ, R10.H0_H0 ;  /* 0x2000000aff087230 */ /* 0x000fc40000004100 */
[----:B------:R-:W-:Y:S02]  /*3b40*/  HFMA2 R11, R39, R6, R11 ;  /* 0x00000006270b7231 */ /* 0x000fe4000000000b */
[----:B------:R-:W-:Y:S02]  /*3b50*/  HADD2.F32 R9, -RZ, R10.H1_H1 ;  /* 0x3000000aff097230 */ /* 0x000fe40000004100 */
[----:B------:R-:W-:Y:S01]  /*3b60*/  FADD.FTZ R4, R5, R4 ;  /* 0x0000000405047221 */ /* 0x000fe20000010000 */
[----:B------:R-:W-:Y:S02]  /*3b70*/  HFMA2 R7, R38, R7, R11 ;  /* 0x0000000726077231 */ /* 0x000fe4000000000b */
[----:B------:R-:W-:Y:S02]  /*3b80*/  FADD.FTZ R5, R8, R9 ;  /* 0x0000000908057221 */ /* 0x000fe40000010000 */
[----:B------:R3:W5:Y:S01]  /*3b90*/  LDG.E.128.CONSTANT R8, desc[UR6][R42.64+0x600] ;  /* 0x000600062a087981 */ /* 0x000762000c1e9d00 */
[----:B------:R-:W-:Y:S04]  /*3ba0*/  BSSY.RECONVERGENT B1, `(.L_x_20430) ;  /* 0x0000020000017945 */ /* 0x000fe80003800200 */
[----:B------:R-:W-:Y:S05]  /*3bb0*/  @P0 BRA `(.L_x_20431) ;  /* 0x0000000000780947 */ /* 0x000fea0003800000 */
[C---:B------:R-:W-:Y:S01]  /*3bc0*/  IADD3 R13, PT, PT, R29.reuse, -0x1, RZ ;  /* 0xffffffff1d0d7810 */ /* 0x040fe20007ffe0ff */
[C---:B------:R-:W-:Y:S01]  /*3bd0*/  VIADD R15, R29.reuse, 0x2 ;  /* 0x000000021d0f7836 */ /* 0x040fe20000000000 */
[-C--:B------:R-:W-:Y:S02]  /*3be0*/  ISETP.GE.AND P2, PT, R29, R44.reuse, PT ;  /* 0x0000002c1d00720c */ /* 0x080fe40003f46270 */
[-C--:B------:R-:W-:Y:S02]  /*3bf0*/  ISETP.GE.AND P1, PT, R13, R44.reuse, PT ;  /* 0x0000002c0d00720c */ /* 0x080fe40003f26270 */
[----:B------:R-:W-:Y:S02]  /*3c00*/  IADD3 R13, PT, PT, R29, 0x1, RZ ;  /* 0x000000011d0d7810 */ /* 0x000fe40007ffe0ff */
[----:B-----5:R-:W-:Y:S02]  /*3c10*/  PRMT R6, R9, 0x7632, R6 ;  /* 0x0000763209067816 */ /* 0x020fe40000000006 */
[----:B------:R-:W-:-:S02]  /*3c20*/  ISETP.GE.AND P3, PT, R13, R44, PT ;  /* 0x0000002c0d00720c */ /* 0x000fc40003f66270 */
[----:B------:R-:W-:Y:S02]  /*3c30*/  IADD3 R13, PT, PT, R29, 0x4, RZ ;  /* 0x000000041d0d7810 */ /* 0x000fe40007ffe0ff */
[----:B------:R-:W-:Y:S02]  /*3c40*/  SEL R6, R6, RZ, !P2 ;  /* 0x000000ff06067207 */ /* 0x000fe40005000000 */
[-C--:B------:R-:W-:Y:S02]  /*3c50*/  ISETP.GE.AND P6, PT, R13, R44.reuse, PT ;  /* 0x0000002c0d00720c */ /* 0x080fe40003fc6270 */
[----:B------:R-:W-:Y:S02]  /*3c60*/  IADD3 R13, PT, PT, R29, -0x2, RZ ;  /* 0xfffffffe1d0d7810 */ /* 0x000fe40007ffe0ff */
[----:B------:R-:W-:Y:S02]  /*3c70*/  SEL R9, R9, RZ, !P1 ;  /* 0x000000ff09097207 */ /* 0x000fe40004800000 */
[----:B------:R-:W-:-:S02]  /*3c80*/  ISETP.GE.AND P4, PT, R15, R44, PT ;  /* 0x0000002c0f00720c */ /* 0x000fc40003f86270 */
[----:B------:R-:W-:Y:S02]  /*3c90*/  IADD3 R15, PT, PT, R29, 0x3, RZ ;  /* 0x000000031d0f7810 */ /* 0x000fe40007ffe0ff */
[-C--:B------:R-:W-:Y:S02]  /*3ca0*/  ISETP.GE.AND P2, PT, R13, R44.reuse, PT ;  /* 0x0000002c0d00720c */ /* 0x080fe40003f46270 */
[----:B------:R-:W-:Y:S02]  /*3cb0*/  PRMT R12, R10, 0x7632, R12 ;  /* 0x000076320a0c7816 */ /* 0x000fe4000000000c */
[----:B------:R-:W-:Y:S02]  /*3cc0*/  PRMT R9, R9, 0x5410, R6 ;  /* 0x0000541009097816 */ /* 0x000fe40000000006 */
[----:B------:R-:W-:Y:S02]  /*3cd0*/  PRMT R13, R11, 0x7632, R13 ;  /* 0x000076320b0d7816 */ /* 0x000fe4000000000d */
[----:B------:R-:W-:-:S02]  /*3ce0*/  ISETP.GE.AND P5, PT, R15, R44, PT ;  /* 0x0000002c0f00720c */ /* 0x000fc40003fa6270 */
        /* <DEDUP_REMOVED lines=11> */
.L_x_20431:
[----:B------:R-:W-:Y:S05]  /*3da0*/  BSYNC.RECONVERGENT B1 ;  /* 0x0000000000017941 */ /* 0x000fea0003800200 */
.L_x_20430:
[----:B------:R4:W5:Y:S02]  /*3db0*/  LDG.E.128.CONSTANT R12, desc[UR6][R42.64+0x800] ;  /* 0x000800062a0c7981 */ /* 0x000964000c1e9d00 */
[----:B-----5:R-:W-:Y:S01]  /*3dc0*/  HMUL2 R9, R32, R9 ;  /* 0x0000000920097232 */ /* 0x020fe20000000000 */
[----:B------:R-:W-:Y:S01]  /*3dd0*/  BSSY.RECONVERGENT B1, `(.L_x_20432) ;  /* 0x0000025000017945 */ /* 0x000fe20003800200 */
[----:B------:R-:W-:Y:S01]  /*3de0*/  FADD.FTZ R27, R4, R27 ;  /* 0x0000001b041b7221 */ /* 0x000fe20000010000 */
[----:B------:R-:W-:Y:S01]  /*3df0*/  FADD.FTZ R26, R5, R26 ;  /* 0x0000001a051a7221 */ /* 0x000fe20000010000 */
[----:B------:R-:W-:Y:S02]  /*3e00*/  HADD2.F32 R4, -RZ, R7.H0_H0 ;  /* 0x20000007ff047230 */ /* 0x000fe40000004100 */
[----:B------:R-:W-:Y:S02]  /*3e10*/  HFMA2 R5, R33, R8, R9 ;  /* 0x0000000821057231 */ /* 0x000fe40000000009 */
[----:B------:R-:W-:Y:S01]  /*3e20*/  HADD2.F32 R7, -RZ, R7.H1_H1 ;  /* 0x30000007ff077230 */ /* 0x000fe20000004100 */
[----:B----4-:R-:W-:Y:S06]  /*3e30*/  @P0 BRA `(.L_x_20433) ;  /* 0x0000000000780947 */ /* 0x010fec0003800000 */
[C---:B------:R-:W-:Y:S02]  /*3e40*/  IADD3 R9, PT, PT, R29.reuse, -0x1, RZ ;  /* 0xffffffff1d097810 */ /* 0x040fe40007ffe0ff */
[-C--:B------:R-:W-:Y:S02]  /*3e50*/  ISETP.GE.AND P2, PT, R29, R44.reuse, PT ;  /* 0x0000002c1d00720c */ /* 0x080fe40003f46270 */
[----:B------:R-:W-:Y:S02]  /*3e60*/  ISETP.GE.AND P1, PT, R9, R44, PT ;  /* 0x0000002c0900720c */ /* 0x000fe40003f26270 */
[----:B------:R-:W-:Y:S02]  /*3e70*/  IADD3 R9, PT, PT, R29, 0x1, RZ ;  /* 0x000000011d097810 */ /* 0x000fe40007ffe0ff */
[C---:B------:R-:W-:Y:S02]  /*3e80*/  PRMT R6, R13.reuse, 0x7632, R6 ;  /* 0x000076320d067816 */ /* 0x040fe40000000006 */
[----:B------:R-:W-:-:S02]  /*3e90*/  SEL R13, R13, RZ, !P1 ;  /* 0x000000ff0d0d7207 */ /* 0x000fc40004800000 */
[----:B------:R-:W-:Y:S01]  /*3ea0*/  ISETP.GE.AND P1, PT, R9, R44, PT ;  /* 0x0000002c0900720c */ /* 0x000fe20003f26270 */
[----:B------:R-:W-:Y:S01]  /*3eb0*/  VIADD R9, R29, 0x2 ;  /* 0x000000021d097836 */ /* 0x000fe20000000000 */
[----:B------:R-:W-:-:S04]  /*3ec0*/  SEL R6, R6, RZ, !P2 ;  /* 0x000000ff06067207 */ /* 0x000fc80005000000 */
[--C-:B------:R-:W-:Y:S02]  /*3ed0*/  PRMT R13, R13, 0x5410, R6.reuse ;  /* 0x000054100d0d7816 */ /* 0x100fe40000000006 */
[----:B------:R-:W-:Y:S02]  /*3ee0*/  ISETP.GE.AND P2, PT, R9, R44, PT ;  /* 0x0000002c0900720c */ /* 0x000fe40003f46270 */
[C---:B------:R-:W-:Y:S02]  /*3ef0*/  PRMT R6, R14.reuse, 0x7632, R6 ;  /* 0x000076320e067816 */ /* 0x040fe40000000006 */
[----:B------:R-:W-:Y:S02]  /*3f00*/  SEL R14, R14, RZ, !P1 ;  /* 0x000000ff0e0e7207 */ /* 0x000fe40004800000 */
[----:B------:R-:W-:Y:S02]  /*3f10*/  SEL R9, R6, RZ, !P2 ;  /* 0x000000ff06097207 */ /* 0x000fe40005000000 */
[----:B------:R-:W-:-:S02]  /*3f20*/  PRMT R6, R15, 0x7632, R6 ;  /* 0x000076320f067816 */ /* 0x000fc40000000006 */
[----:B------:R-:W-:Y:S02]  /*3f30*/  PRMT R14, R14, 0x5410, R9 ;  /* 0x000054100e0e7816 */ /* 0x000fe40000000009 */
[----:B------:R-:W-:-:S04]  /*3f40*/  IADD3 R9, PT, PT, R29, 0x3, RZ ;  /* 0x000000031d097810 */ /* 0x000fc80007ffe0ff */
[-C--:B------:R-:W-:Y:S02]  /*3f50*/  ISETP.GE.AND P1, PT, R9, R44.reuse, PT ;  /* 0x0000002c0900720c */ /* 0x080fe40003f26270 */
[----:B------:R-:W-:Y:S02]  /*3f60*/  IADD3 R9, PT, PT, R29, 0x4, RZ ;  /* 0x000000041d097810 */ /* 0x000fe40007ffe0ff */
[----:B------:R-:W-:Y:S02]  /*3f70*/  SEL R15, R15, RZ, !P1 ;  /* 0x000000ff0f0f7207 */ /* 0x000fe40004800000 */
[----:B------:R-:W-:Y:S02]  /*3f80*/  ISETP.GE.AND P2, PT, R9, R44, PT ;  /* 0x0000002c0900720c */ /* 0x000fe40003f46270 */
[----:B------:R-:W-:Y:S02]  /*3f90*/  IADD3 R9, PT, PT, R29, -0x2, RZ ;  /* 0xfffffffe1d097810 */ /* 0x000fe40007ffe0ff */
[----:B------:R-:W-:-:S02]  /*3fa0*/  SEL R6, R6, RZ, !P2 ;  /* 0x000000ff06067207 */ /* 0x000fc40005000000 */
[-C--:B------:R-:W-:Y:S02]  /*3fb0*/  ISETP.GE.AND P2, PT, R9, R44.reuse, PT ;  /* 0x0000002c0900720c */ /* 0x080fe40003f46270 */
[--C-:B------:R-:W-:Y:S02]  /*3fc0*/  PRMT R15, R15, 0x5410, R6.reuse ;  /* 0x000054100f0f7816 */ /* 0x100fe40000000006 */
[----:B------:R-:W-:Y:S02]  /*3fd0*/  ISETP.GE.AND P1, PT, R31, R44, PT ;  /* 0x0000002c1f00720c */ /* 0x000fe40003f26270 */
[C---:B------:R-:W-:Y:S02]  /*3fe0*/  PRMT R6, R12.reuse, 0x7632, R6 ;  /* 0x000076320c067816 */ /* 0x040fe40000000006 */
[----:B------:R-:W-:Y:S02]  /*3ff0*/  SEL R12, R12, RZ, !P1 ;  /* 0x000000ff0c0c7207 */ /* 0x000fe40004800000 */
[----:B------:R-:W-:-:S04]  /*4000*/  SEL R9, R6, RZ, !P2 ;  /* 0x000000ff06097207 */ /* 0x000fc80005000000 */
[----:B------:R-:W-:-:S07]  /*4010*/  PRMT R12, R12, 0x5410, R9 ;  /* 0x000054100c0c7816 */ /* 0x000fce0000000009 */
.L_x_20433:
[----:B------:R-:W-:Y:S05]  /*4020*/  BSYNC.RECONVERGENT B1 ;  /* 0x0000000000017941 */ /* 0x000fea0003800200 */
.L_x_20432:
[----:B------:R-:W-:Y:S02]  /*4030*/  HFMA2 R6, R32, R13, -RZ ;  /* 0x0000000d20067231 */ /* 0x000fe400001000ff */
[----:B------:R-:W-:Y:S01]  /*4040*/  FADD.FTZ R4, R4, R7 ;  /* 0x0000000704047221 */ /* 0x000fe20000010000 */
[----:B------:R-:W-:Y:S02]  /*4050*/  HFMA2 R10, R39, R10, R5 ;  /* 0x0000000a270a7231 */ /* 0x000fe40000000005 */
[----:B------:R-:W-:Y:S02]  /*4060*/  HFMA2 R7, R33, R12, R6 ;  /* 0x0000000c21077231 */ /* 0x000fe40000000006 */
[----:B------:R-:W-:Y:S02]  /*4070*/  FADD.FTZ R25, R4, R25 ;  /* 0x0000001904197221 */ /* 0x000fe40000010000 */
[----:B------:R-:W-:Y:S02]  /*4080*/  HFMA2 R14, R39, R14, R7 ;  /* 0x0000000e270e7231 */ /* 0x000fe40000000007 */
[----:B------:R4:W5:Y:S01]  /*4090*/  LDG.E.128.CONSTANT R4, desc[UR6][R42.64+0xa00] ;  /* 0x000a00062a047981 */ /* 0x000962000c1e9d00 */
[----:B------:R-:W-:Y:S04]  /*40a0*/  BSSY.RECONVERGENT B1, `(.L_x_20434) ;  /* 0x0000020000017945 */ /* 0x000fe80003800200 */
[----:B------:R-:W-:Y:S05]  /*40b0*/  @P0 BRA `(.L_x_20435) ;  /* 0x0000000000780947 */ /* 0x000fea0003800000 */
[C---:B------:R-:W-:Y:S02]  /*40c0*/  IADD3 R9, PT, PT, R29.reuse, -0x1, RZ ;  /* 0xffffffff1d097810 */ /* 0x040fe40007ffe0ff */
[-C--:B------:R-:W-:Y:S02]  /*40d0*/  ISETP.GE.AND P2, PT, R29, R44.reuse, PT ;  /* 0x0000002c1d00720c */ /* 0x080fe40003f46270 */
[----:B------:R-:W-:Y:S02]  /*40e0*/  ISETP.GE.AND P1, PT, R9, R44, PT ;  /* 0x0000002c0900720c */ /* 0x000fe40003f26270 */
[----:B------:R-:W-:Y:S02]  /*40f0*/  IADD3 R9, PT, PT, R29, 0x1, RZ ;  /* 0x000000011d097810 */ /* 0x000fe40007ffe0ff */
[C---:B-----5:R-:W-:Y:S02]  /*4100*/  PRMT R8, R5.reuse, 0x7632, R8 ;  /* 0x0000763205087816 */ /* 0x060fe40000000008 */
[----:B------:R-:W-:-:S02]  /*4110*/  SEL R5, R5, RZ, !P1 ;  /* 0x000000ff05057207 */ /* 0x000fc40004800000 */
[----:B------:R-:W-:Y:S01]  /*4120*/  ISETP.GE.AND P1, PT, R9, R44, PT ;  /* 0x0000002c0900720c */ /* 0x000fe20003f26270 */
[----:B------:R-:W-:Y:S01]  /*4130*/  VIADD R9, R29, 0x2 ;  /* 0x000000021d097836 */ /* 0x000fe20000000000 */
[----:B------:R-:W-:-:S04]  /*4140*/  SEL R8, R8, RZ, !P2 ;  /* 0x000000ff08087207 */ /* 0x000fc80005000000 */
[--C-:B------:R-:W-:Y:S02]  /*4150*/  PRMT R5, R5, 0x5410, R8.reuse ;  /* 0x0000541005057816 */ /* 0x100fe40000000008 */
[-C--:B------:R-:W-:Y:S02]  /*4160*/  ISETP.GE.AND P2, PT, R9, R44.reuse, PT ;  /* 0x0000002c0900720c */ /* 0x080fe40003f46270 */
[C---:B------:R-:W-:Y:S02]  /*4170*/  PRMT R8, R6.reuse, 0x7632, R8 ;  /* 0x0000763206087816 */ /* 0x040fe40000000008 */
[----:B------:R-:W-:Y:S02]  /*4180*/  SEL R6, R6, RZ, !P1 ;  /* 0x000000ff06067207 */ /* 0x000fe40004800000 */
[----:B------:R-:W-:Y:S02]  /*4190*/  SEL R9, R8, RZ, !P2 ;  /* 0x000000ff08097207 */ /* 0x000fe40005000000 */
[----:B------:R-:W-:-:S02]  /*41a0*/  ISETP.GE.AND P1, PT, R31, R44, PT ;  /* 0x0000002c1f00720c */ /* 0x000fc40003f26270 */
[----:B------:R-:W-:Y:S02]  /*41b0*/  PRMT R6, R6, 0x5410, R9 ;  /* 0x0000541006067816 */ /* 0x000fe40000000009 */
[----:B------:R-:W-:Y:S02]  /*41c0*/  IADD3 R9, PT, PT, R29, 0x3, RZ ;  /* 0x000000031d097810 */ /* 0x000fe40007ffe0ff */
[C---:B------:R-:W-:Y:S02]  /*41d0*/  PRMT R8, R4.reuse, 0x7632, R8 ;  /* 0x0000763204087816 */ /* 0x040fe40000000008 */
[----:B------:R-:W-:Y:S02]  /*41e0*/  ISETP.GE.AND P3, PT, R9, R44, PT ;  /* 0x0000002c0900720c */ /* 0x000fe40003f66270 */
[----:B------:R-:W-:Y:S02]  /*41f0*/  IADD3 R9, PT, PT, R29, 0x4, RZ ;  /* 0x000000041d097810 */ /* 0x000fe40007ffe0ff */
[----:B------:R-:W-:-:S02]  /*4200*/  SEL R4, R4, RZ, !P1 ;  /* 0x000000ff04047207 */ /* 0x000fc40004800000 */
        /* <DEDUP_REMOVED lines=9> */
.L_x_20435:
[----:B------:R-:W-:Y:S05]  /*42a0*/  BSYNC.RECONVERGENT B1 ;  /* 0x0000000000017941 */ /* 0x000fea0003800200 */
.L_x_20434:
[----:B-----5:R-:W-:-:S04]  /*42b0*/  HMUL2 R5, R32, R5 ;  /* 0x0000000520057232 */ /* 0x020fc80000000000 */
[----:B------:R-:W-:Y:S02]  /*42c0*/  HFMA2 R8, R33, R4, R5 ;  /* 0x0000000421087231 */ /* 0x000fe40000000005 */
[C---:B------:R-:W-:Y:S01]  /*42d0*/  HFMA2 R4, R38.reuse, R11, R10 ;  /* 0x0000000b26047231 */ /* 0x040fe2000000000a */
[----:B------:R-:W-:Y:S01]  /*42e0*/  BSSY.RECONVERGENT B1, `(.L_x_20436) ;  /* 0x0000023000017945 */ /* 0x000fe20003800200 */
[----:B------:R-:W-:Y:S02]  /*42f0*/  HFMA2 R5, R38, R15, R14 ;  /* 0x0000000f26057231 */ /* 0x000fe4000000000e */
[----:B------:R-:W-:Y:S02]  /*4300*/  HFMA2 R6, R39, R6, R8 ;  /* 0x0000000627067231 */ /* 0x000fe40000000008 */
[----:B------:R0:W5:Y:S01]  /*4310*/  LDG.E.128.CONSTANT R8, desc[UR6][R42.64+0xc00] ;  /* 0x000c00062a087981 */ /* 0x000162000c1e9d00 */
        /* <DEDUP_REMOVED lines=31> */
.L_x_20437:
[----:B------:R-:W-:Y:S05]  /*4510*/  BSYNC.RECONVERGENT B1 ;  /* 0x0000000000017941 */ /* 0x000fea0003800200 */
.L_x_20436:
[----:B------:R0:W5:Y:S02]  /*4520*/  LDG.E.128.CONSTANT R12, desc[UR6][R42.64+0xe00] ;  /* 0x000e00062a0c7981 */ /* 0x000164000c1e9d00 */
[----:B-----5:R-:W-:Y:S01]  /*4530*/  HMUL2 R9, R32, R9 ;  /* 0x0000000920097232 */ /* 0x020fe20000000000 */
[----:B------:R-:W-:Y:S03]  /*4540*/  BSSY.RECONVERGENT B1, `(.L_x_20438) ;  /* 0x0000034000017945 */ /* 0x000fe60003800200 */
[----:B------:R-:W-:Y:S02]  /*4550*/  HFMA2 R9, R33, R8, R9 ;  /* 0x0000000821097231 */ /* 0x000fe40000000009 */
[----:B------:R-:W-:Y:S02]  /*4560*/  HADD2.F32 R8, -RZ, R4.H1_H1 ;  /* 0x30000004ff087230 */ /* 0x000fe40000004100 */
[----:B------:R-:W-:-:S02]  /*4570*/  HFMA2 R9, R39, R10, R9 ;  /* 0x0000000a27097231 */ /* 0x000fc40000000009 */
[C---:B------:R-:W-:Y:S02]  /*4580*/  HFMA2 R10, R38.reuse, R7, R6 ;  /* 0x00000007260a7231 */ /* 0x040fe40000000006 */
[----:B------:R-:W-:Y:S02]  /*4590*/  HADD2.F32 R7, -RZ, R4.H0_H0 ;  /* 0x20000004ff077230 */ /* 0x000fe40000004100 */
[----:B------:R-:W-:Y:S02]  /*45a0*/  HFMA2 R11, R38, R11, R9 ;  /* 0x0000000b260b7231 */ /* 0x000fe40000000009 */
[--C-:B------:R-:W-:Y:S02]  /*45b0*/  HADD2.F32 R6, -RZ, R5.reuse.H0_H0 ;  /* 0x20000005ff067230 */ /* 0x100fe40000004100 */
[----:B------:R-:W-:Y:S02]  /*45c0*/  HADD2.F32 R9, -RZ, R5.H1_H1 ;  /* 0x30000005ff097230 */ /* 0x000fe40000004100 */
[----:B------:R-:W-:Y:S01]  /*45d0*/  FADD.FTZ R7, R7, R8 ;  /* 0x0000000807077221 */ /* 0x000fe20000010000 */
[----:B------:R-:W-:-:S02]  /*45e0*/  HADD2.F32 R5, -RZ, R10.H0_H0 ;  /* 0x2000000aff057230 */ /* 0x000fc40000004100 */
[--C-:B------:R-:W-:Y:S02]  /*45f0*/  HADD2.F32 R4, -RZ, R11.reuse.H0_H0 ;  /* 0x2000000bff047230 */ /* 0x100fe40000004100 */
[----:B------:R-:W-:Y:S01]  /*4600*/  FADD.FTZ R6, R6, R9 ;  /* 0x0000000906067221 */ /* 0x000fe20000010000 */
[----:B------:R-:W-:Y:S02]  /*4610*/  HADD2.F32 R10, -RZ, R10.H1_H1 ;  /* 0x3000000aff0a7230 */ /* 0x000fe40000004100 */
[----:B------:R-:W-:Y:S01]  /*4620*/  FADD.FTZ R24, R7, R24 ;  /* 0x0000001807187221 */ /* 0x000fe20000010000 */
[----:B------:R-:W-:Y:S02]  /*4630*/  HADD2.F32 R11, -RZ, R11.H1_H1 ;  /* 0x3000000bff0b7230 */ /* 0x000fe40000004100 */
[----:B------:R-:W-:Y:S01]  /*4640*/  FADD.FTZ R23, R6, R23 ;  /* 0x0000001706177221 */ /* 0x000fe20000010000 */
[----:B------:R-:W-:Y:S02]  /*4650*/  FADD.FTZ R5, R5, R10 ;  /* 0x0000000a05057221 */ /* 0x000fe40000010000 */
[----:B------:R-:W-:-:S02]  /*4660*/  FADD.FTZ R4, R4, R11 ;  /* 0x0000000b04047221 */ /* 0x000fc40000010000 */
[----:B------:R-:W-:Y:S02]  /*4670*/  FADD.FTZ R22, R5, R22 ;  /* 0x0000001605167221 */ /* 0x000fe40000010000 */
[----:B------:R-:W-:Y:S01]  /*4680*/  FADD.FTZ R21, R4, R21 ;  /* 0x0000001504157221 */ /* 0x000fe20000010000 */
[----:B0-----:R-:W-:Y:S06]  /*4690*/  @P0 BRA `(.L_x_20439) ;  /* 0x0000000000780947 */ /* 0x001fec0003800000 */
[C---:B------:R-:W-:Y:S02]  /*46a0*/  IADD3 R5, PT, PT, R29.reuse, -0x2, RZ ;  /* 0xfffffffe1d057810 */ /* 0x040fe40007ffe0ff */
[----:B------:R-:W-:Y:S02]  /*46b0*/  IADD3 R7, PT, PT, R29, -0x1, RZ ;  /* 0xffffffff1d077810 */ /* 0x000fe40007ffe0ff */
[-C--:B------:R-:W-:Y:S02]  /*46c0*/  ISETP.GE.AND P2, PT, R5, R44.reuse, PT ;  /* 0x0000002c0500720c */ /* 0x080fe40003f46270 */
[-C--:B------:R-:W-:Y:S01]  /*46d0*/  ISETP.GE.AND P5, PT, R7, R44.reuse, PT ;  /* 0x0000002c0700720c */ /* 0x080fe20003fa6270 */
[----:B------:R-:W-:Y:S01]  /*46e0*/  VIADD R7, R29, 0x1 ;  /* 0x000000011d077836 */ /* 0x000fe20000000000 */
[----:B------:R-:W-:Y:S02]  /*46f0*/  ISETP.GE.AND P6, PT, R31, R44, PT ;  /* 0x0000002c1f00720c */ /* 0x000fe40003fc6270 */
[----:B------:R-:W-:-:S02]  /*4700*/  IADD3 R5, PT, PT, R29, 0x4, RZ ;  /* 0x000000041d057810 */ /* 0x000fc40007ffe0ff */
[C---:B------:R-:W-:Y:S02]  /*4710*/  IADD3 R9, PT, PT, R29.reuse, 0x2, RZ ;  /* 0x000000021d097810 */ /* 0x040fe40007ffe0ff */
[----:B------:R-:W-:Y:S02]  /*4720*/  IADD3 R11, PT, PT, R29, 0x3, RZ ;  /* 0x000000031d0b7810 */ /* 0x000fe40007ffe0ff */
[C---:B------:R-:W-:Y:S02]  /*4730*/  PRMT R4, R12.reuse, 0x7632, R4 ;  /* 0x000076320c047816 */ /* 0x040fe40000000004 */
[-C--:B------:R-:W-:Y:S02]  /*4740*/  ISETP.GE.AND P0, PT, R5, R44.reuse, PT ;  /* 0x0000002c0500720c */ /* 0x080fe40003f06270 */
        /* <DEDUP_REMOVED lines=19> */
.L_x_20439:
[----:B------:R-:W-:Y:S05]  /*4880*/  BSYNC.RECONVERGENT B1 ;  /* 0x0000000000017941 */ /* 0x000fea0003800200 */
.L_x_20438:
[----:B------:R-:W-:Y:S01]  /*4890*/  HMUL2 R6, R32, R13 ;  /* 0x0000000d20067232 */ /* 0x000fe20000000000 */
[C---:B------:R-:W-:Y:S01]  /*48a0*/  IADD3 R5, PT, PT, R19.reuse, 0x3, RZ ;  /* 0x0000000313057810 */ /* 0x040fe20007ffe0ff */
[----:B------:R-:W-:Y:S01]  /*48b0*/  VIADD R19, R19, 0x4 ;  /* 0x0000000413137836 */ /* 0x000fe20000000000 */
[----:B------:R-:W-:Y:S01]  /*48c0*/  IADD3 R16, P1, PT, R16, 0x10, RZ ;  /* 0x0000001010107810 */ /* 0x000fe20007f3e0ff */
[----:B------:R-:W-:Y:S01]  /*48d0*/  HFMA2 R7, R33, R12, R6 ;  /* 0x0000000c21077231 */ /* 0x000fe20000000006 */
[----:B------:R-:W-:Y:S02]  /*48e0*/  ISETP.GE.AND P0, PT, R5, R2, PT ;  /* 0x000000020500720c */ /* 0x000fe40003f06270 */
[----:B------:R-:W-:Y:S01]  /*48f0*/  IADD3 R30, PT, PT, R30, 0x4, RZ ;  /* 0x000000041e1e7810 */ /* 0x000fe20007ffe0ff */
[----:B------:R-:W-:Y:S01]  /*4900*/  HFMA2 R7, R39, R14, R7 ;  /* 0x0000000e27077231 */ /* 0x000fe20000000007 */
[----:B------:R-:W-:Y:S02]  /*4910*/  IADD3 R29, PT, PT, R29, 0x80, RZ ;  /* 0x000000801d1d7810 */ /* 0x000fe40007ffe0ff */
[----:B-1----:R-:W-:Y:S01]  /*4920*/  IADD3 R18, PT, PT, R18, 0x200, RZ ;  /* 0x0000020012127810 */ /* 0x002fe20007ffe0ff */
[----:B------:R-:W-:Y:S01]  /*4930*/  HFMA2 R7, R38, R15, R7 ;  /* 0x0000000f26077231 */ /* 0x000fe20000000007 */
[----:B------:R-:W-:-:S04]  /*4940*/  IADD3.X R17, PT, PT, RZ, R17, RZ, P1, !PT ;  /* 0x00000011ff117210 */ /* 0x000fc80000ffe4ff */
[--C-:B------:R-:W-:Y:S02]  /*4950*/  HADD2.F32 R4, -RZ, R7.reuse.H0_H0 ;  /* 0x20000007ff047230 */ /* 0x100fe40000004100 */
[----:B------:R-:W-:-:S05]  /*4960*/  HADD2.F32 R7, -RZ, R7.H1_H1 ;  /* 0x30000007ff077230 */ /* 0x000fca0000004100 */
[----:B------:R-:W-:-:S04]  /*4970*/  FADD.FTZ R7, R4, R7 ;  /* 0x0000000704077221 */ /* 0x000fc80000010000 */
[----:B------:R-:W-:Y:S01]  /*4980*/  FADD.FTZ R20, R7, R20 ;  /* 0x0000001407147221 */ /* 0x000fe20000010000 */
[----:B------:R-:W-:Y:S06]  /*4990*/  @!P0 BRA `(.L_x_20440) ;  /* 0xffffffe800648947 */ /* 0x000fec000383ffff */
.L_x_20423:
[----:B--23--:R-:W-:Y:S05]  /*49a0*/  BSYNC.RECONVERGENT B0 ;  /* 0x0000000000007941 */ /* 0x00cfea0003800200 */
.L_x_20422:
[----:B------:R-:W2:Y:S01]  /*49b0*/  SHFL.BFLY PT, R0, R27, 0x2, 0x1f ;  /* 0x0c401f001b007f89 */ /* 0x000ea200000e0000 */
[C---:B------:R-:W-:Y:S01]  /*49c0*/  LOP3.LUT P0, RZ, R36.reuse, 0x3, RZ, 0xc0, !PT ;  /* 0x0000000324ff7812 */ /* 0x040fe2000780c0ff */
[----:B------:R-:W-:Y:S01]  /*49d0*/  BSSY.RECONVERGENT B0, `(.L_x_20441) ;  /* 0x0000033000007945 */ /* 0x000fe20003800200 */
[----:B------:R-:W-:Y:S01]  /*49e0*/  LOP3.LUT R16, R36, 0x3c0, RZ, 0xc0, !PT ;  /* 0x000003c024107812 */ /* 0x000fe200078ec0ff */
[----:B------:R-:W3:Y:S01]  /*49f0*/  SHFL.BFLY PT, R5, R26, 0x2, 0x1f ;  /* 0x0c401f001a057f89 */ /* 0x000ee200000e0000 */
[----:B------:R-:W-:Y:S02]  /*4a00*/  SHF.R.U32.HI R28, RZ, 0x2, R28 ;  /* 0x00000002ff1c7819 */ /* 0x000fe4000001161c */
[----:B------:R-:W-:Y:S01]  /*4a10*/  ISETP.NE.OR P1, PT, R16, 0x40, P0 ;  /* 0x000000401000780c */ /* 0x000fe20000725670 */
[----:B------:R-:W4:Y:S01]  /*4a20*/  SHFL.BFLY PT, R4, R25, 0x2, 0x1f ;  /* 0x0c401f0019047f89 */ /* 0x000f2200000e0000 */
[----:B------:R-:W-:-:S03]  /*4a30*/  LEA R3, R3, R28, 0x6 ;  /* 0x0000001c03037211 */ /* 0x000fc600078e30ff */
[----:B-1----:R-:W1:Y:S04]  /*4a40*/  SHFL.BFLY PT, R7, R24, 0x2, 0x1f ;  /* 0x0c401f0018077f89 */ /* 0x002e6800000e0000 */
[----:B------:R-:W1:Y:S04]  /*4a50*/  SHFL.BFLY PT, R8, R23, 0x2, 0x1f ;  /* 0x0c401f0017087f89 */ /* 0x000e6800000e0000 */
[----:B0-----:R-:W0:Y:S04]  /*4a60*/  SHFL.BFLY PT, R9, R22, 0x2, 0x1f ;  /* 0x0c401f0016097f89 */ /* 0x001e2800000e0000 */
[----:B------:R-:W0:Y:S01]  /*4a70*/  SHFL.BFLY PT, R12, R21, 0x2, 0x1f ;  /* 0x0c401f00150c7f89 */ /* 0x000e2200000e0000 */
[----:B--2---:R-:W-:-:S03]  /*4a80*/  FADD.FTZ R0, R0, R27 ;  /* 0x0000001b00007221 */ /* 0x004fc60000010000 */
[----:B------:R-:W2:Y:S01]  /*4a90*/  SHFL.BFLY PT, R11, R20, 0x2, 0x1f ;  /* 0x0c401f00140b7f89 */ /* 0x000ea200000e0000 */
[----:B---3--:R-:W-:Y:S01]  /*4aa0*/  FADD.FTZ R2, R5, R26 ;  /* 0x0000001a05027221 */ /* 0x008fe20000010000 */
[----:B----4-:R-:W-:Y:S02]  /*4ab0*/  FADD.FTZ R4, R4, R25 ;  /* 0x0000001904047221 */ /* 0x010fe40000010000 */
[----:B------:R-:W3:Y:S01]  /*4ac0*/  SHFL.BFLY PT, R5, R0, 0x1, 0x1f ;  /* 0x0c201f0000057f89 */ /* 0x000ee200000e0000 */
[----:B-1----:R-:W-:Y:S01]  /*4ad0*/  FADD.FTZ R6, R7, R24 ;  /* 0x0000001807067221 */ /* 0x002fe20000010000 */
[----:B------:R-:W-:Y:S01]  /*4ae0*/  BAR.SYNC.DEFER_BLOCKING 0x0 ;  /* 0x0000000000007b1d */ /* 0x000fe20000010000 */
[----:B------:R-:W-:Y:S01]  /*4af0*/  FADD.FTZ R8, R8, R23 ;  /* 0x0000001708087221 */ /* 0x000fe20000010000 */
[----:B0-----:R-:W-:-:S04]  /*4b00*/  FADD.FTZ R10, R9, R22 ;  /* 0x00000016090a7221 */ /* 0x001fc80000010000 */
        /* <DEDUP_REMOVED lines=31> */
.L_x_20442:
[----:B------:R-:W-:Y:S05]  /*4d00*/  BSYNC.RECONVERGENT B0 ;  /* 0x0000000000007941 */ /* 0x000fea0003800200 */
.L_x_20441:
        /* <DEDUP_REMOVED lines=29> */
.L_x_20444:
[----:B------:R-:W-:Y:S05]  /*4ee0*/  BSYNC.RECONVERGENT B0 ;  /* 0x0000000000007941 */ /* 0x000fea0003800200 */
.L_x_20443:
        /* <DEDUP_REMOVED lines=12> */
.L_x_20446:
[----:B------:R-:W-:Y:S05]  /*4fb0*/  BSYNC.RECONVERGENT B0 ;  /* 0x0000000000007941 */ /* 0x000fea0003800200 */
.L_x_20445:
        /* <DEDUP_REMOVED lines=19> */
.L_x_20448:
[----:B------:R-:W-:Y:S05]  /*50f0*/  BSYNC.RECONVERGENT B0 ;  /* 0x0000000000007941 */ /* 0x000fea0003800200 */
.L_x_20447:
        /* <DEDUP_REMOVED lines=13> */
[----:B------:R-:W-:Y:S02]  /*51d0*/  F2FP.F16.F32.PACK_AB R6, R11, R6 ;  /* 0x000000060b06723e */ /* 0x000fe400000000ff */
        /* <DEDUP_REMOVED lines=18> */
.L_x_20449:
        /* <DEDUP_REMOVED lines=16> */
.L_x_25957:


//--------------------- .text._ZN4vllm25paged_attention_v1_kernelIttLi32ELi32ELi128ELNS_18Fp8KVCacheDataTypeE0ELb0EEEvPT_PKS2_PKT0_S8_ifPKiSA_iPKfiiiSC_SC_iiiii --------------------------
	.section	.text._ZN4vllm25paged_attention_v1_kernelIttLi32ELi32ELi128ELNS_18Fp8KVCacheDataTypeE0ELb0EEEvPT_PKS2_PKT0_S8_ifPKiSA_iPKfiiiSC_SC_iiiii,"ax",@progbits
	.align	128
        .global         _ZN4vllm25paged_attention_v1_kernelIttLi32ELi32ELi128ELNS_18Fp8KVCacheDataTypeE0ELb0EEEvPT_PKS2_PKT0_S8_ifPKiSA_iPKfiiiSC_SC_iiiii
        .type           _ZN4vllm25paged_attention_v1_kernelIttLi32ELi32ELi128ELNS_18Fp8KVCacheDataTypeE0ELb0EEEvPT_PKS2_PKT0_S8_ifPKiSA_iPKfiiiSC_SC_iiiii,@function
        .size           _ZN4vllm25paged_attention_v1_kernelIttLi32ELi32ELi128ELNS_18Fp8KVCacheDataTypeE0ELb0EEEvPT_PKS2_PKT0_S8_ifPKiSA_iPKfiiiSC_SC_iiiii,(.L_x_25958 - _ZN4vllm25paged_attention_v1_kernelIttLi32ELi32ELi128ELNS_18Fp8KVCacheDataTypeE0ELb0EEEvPT_PKS2_PKT0_S8_ifPKiSA_iPKfiiiSC_SC_iiiii)
        .other          _ZN4vllm25paged_attention_v1_kernelIttLi32ELi32ELi128ELNS_18Fp8KVCacheDataTypeE0ELb0EEEvPT_PKS2_PKT0_S8_ifPKiSA_iPKfiiiSC_SC_iiiii,@"STO_CUDA_ENTRY STV_DEFAULT"
_ZN4vllm25paged_attention_v1_kernelIttLi32ELi32ELi128ELNS_18Fp8KVCacheDataTypeE0ELb0EEEvPT_PKS2_PKT0_S8_ifPKiSA_iPKfiiiSC_SC_iiiii:
.text._ZN4vllm25paged_attention_v1_kernelIttLi32ELi32ELi128ELNS_18Fp8KVCacheDataTypeE0ELb0EEEvPT_PKS2_PKT0_S8_ifPKiSA_iPKfiiiSC_SC_iiiii:
        /* <DEDUP_REMOVED lines=8> */
[----:B------:R-:W1:Y:S01]  /*0080*/  LDCU UR9, c[0x0][0x3cc] ;  /* 0x00007980ff0977ac */ /* 0x000e620008000800 */
[----:B------:R-:W-:Y:S01]  /*0090*/  MOV R35, 0xff7fffff ;  /* 0xff7fffff00237802 */ /* 0x000fe20000000f00 */
        /* <DEDUP_REMOVED lines=8> */
[----:B------:R-:W3:Y:S01]  /*0120*/  LDCU UR4, c[0x0][0x3b8] ;  /* 0x00007700ff0477ac */ /* 0x000ee20008000800 */
[----:B----4-:R-:W-:-:S04]  /*0130*/  @!P1 SHF.L.U32 R2, R3, 0x5, RZ ;  /* 0x0000000503029819 */ /* 0x010fc800000006ff */
[----:B------:R-:W-:Y:S02]  /*0140*/  @!P1 IADD3 R2, P0, P2, R5, R0, R2 ;  /* 0x0000000005029210 */ /* 0x000fe40007a1e002 */
[----:B------:R-:W-:-:S04]  /*0150*/  SHF.R.S32.HI R0, RZ, 0x1f, R0 ;  /* 0x0000001fff007819 */ /* 0x000fc80000011400 */
[----:B------:R-:W-:Y:S02]  /*0160*/  @!P1 IADD3.X R0, PT, PT, RZ, R0, RZ, P0, P2 ;  /* 0x00000000ff009210 */ /* 0x000fe400007e44ff */
[----:B-1----:R-:W-:-:S04]  /*0170*/  @!P1 LEA R4, P0, R2, R6, 0x1 ;  /* 0x0000000602049211 */ /* 0x002fc800078008ff */
[----:B------:R-:W-:-:S06]  /*0180*/  @!P1 LEA.HI.X R5, R2, R7, R0, 0x1, P0 ;  /* 0x0000000702059211 */ /* 0x000fcc00000f0c00 */
[----:B------:R-:W4:Y:S01]  /*0190*/  @!P1 LDG.E.128.CONSTANT R4, desc[UR6][R4.64] ;  /* 0x0000000604049981 */ /* 0x000f22000c1e9d00 */
[----:B------:R-:W-:-:S04]  /*01a0*/  IABS R9, R13 ;  /* 0x0000000d00097213 */ /* 0x000fc80000000000 */
[----:B------:R-:W1:Y:S08]  /*01b0*/  I2F.RP R0, R9 ;  /* 0x0000000900007306 */ /* 0x000e700000209400 */
[----:B-1----:R-:W0:Y:S01]  /*01c0*/  MUFU.RCP R0, R0 ;  /* 0x0000000000007308 */ /* 0x002e220000001000 */
[----:B------:R-:W1:Y:S01]  /*01d0*/  LDC R2, c[0x0][0x370] ;  /* 0x0000dc00ff027b82 */ /* 0x000e620000000800 */
[----:B0-----:R-:W-:-:S06]  /*01e0*/  VIADD R10, R0, 0xffffffe ;  /* 0x0ffffffe000a7836 */ /* 0x001fcc0000000000 */
[----:B------:R0:W3:Y:S02]  /*01f0*/  F2I.FTZ.U32.TRUNC.NTZ R11, R10 ;  /* 0x0000000a000b7305 */ /* 0x0000e4000021f000 */
[----:B0-----:R-:W-:Y:S01]  /*0200*/  HFMA2 R10, -RZ, RZ, 0, 0 ;  /* 0x00000000ff0a7431 */ /* 0x001fe200000001ff */
[----:B---3--:R-:W-:-:S05]  /*0210*/  IADD3 R12, PT, PT, RZ, -R11, RZ ;  /* 0x8000000bff0c7210 */ /* 0x008fca0007ffe0ff */
[----:B------:R-:W-:Y:S01]  /*0220*/  IMAD R15, R12, R9, RZ ;  /* 0x000000090c0f7224 */ /* 0x000fe200078e02ff */
[----:B-1----:R-:W-:-:S03]  /*0230*/  IABS R12, R2 ;  /* 0x00000002000c7213 */ /* 0x002fc60000000000 */
[----:B------:R-:W-:Y:S02]  /*0240*/  IMAD.HI.U32 R11, R11, R15, R10 ;  /* 0x0000000f0b0b7227 */ /* 0x000fe400078e000a */
[----:B------:R-:W0:Y:S04]  /*0250*/  LDC.64 R14, c[0x0][0x3c0] ;  /* 0x0000f000ff0e7b82 */ /* 0x000e280000000a00 */
[----:B------:R-:W-:-:S04]  /*0260*/  IMAD.HI.U32 R10, R11, R12, RZ ;  /* 0x0000000c0b0a7227 */ /* 0x000fc800078e00ff */
[----:B------:R-:W-:-:S04]  /*0270*/  IMAD.MOV R0, RZ, RZ, -R10 ;  /* 0x000000ffff007224 */ /* 0x000fc800078e0a0a */
        /* <DEDUP_REMOVED lines=15> */
[----:B------:R-:W1:Y:S01]  /*0370*/  F2I.FTZ.U32.TRUNC.NTZ R13, R12 ;  /* 0x0000000c000d7305 */ /* 0x000e62000021f000 */
[----:B0-----:R-:W-:Y:S01]  /*0380*/  ISETP.NE.U32.AND P0, PT, R14, RZ, PT ;  /* 0x000000ff0e00720c */ /* 0x001fe20003f05070 */
[----:B-1----:R-:W-:Y:S02]  /*0390*/  IMAD.MOV R11, RZ, RZ, -R13 ;  /* 0x000000ffff0b7224 */ /* 0x002fe400078e0a0d */
[----:B------:R-:W-:-:S03]  /*03a0*/  HFMA2 R12, -RZ, RZ, 0, 0 ;  /* 0x00000000ff0c7431 */ /* 0x000fc600000001ff */
[----:B------:R-:W-:-:S05]  /*03b0*/  MOV R14, R11 ;  /* 0x0000000b000e7202 */ /* 0x000fca0000000f00 */
[----:B------:R-:W-:Y:S01]  /*03c0*/  IMAD R11, R14, R9, RZ ;  /* 0x000000090e0b7224 */ /* 0x000fe200078e02ff */
[----:B------:R-:W-:Y:S02]  /*03d0*/  IABS R0, R3 ;  /* 0x0000000300007213 */ /* 0x000fe40000000000 */
[----:B------:R-:W-:Y:S01]  /*03e0*/  IABS R14, R10 ;  /* 0x0000000a000e7213 */ /* 0x000fe20000000000 */
[----:B------:R-:W-:Y:S01]  /*03f0*/  IMAD.HI.U32 R13, R13, R11, R12 ;  /* 0x0000000b0d0d7227 */ /* 0x000fe200078e000c */
[----:B------:R-:W-:-:S03]  /*0400*/  ISETP.NE.AND.EX P0, PT, R15, RZ, PT, P0 ;  /* 0x000000ff0f00720c */ /* 0x000fc60003f05300 */
[----:B------:R-:W-:Y:S02]  /*0410*/  IMAD.MOV R11, RZ, RZ, -R14 ;  /* 0x000000ffff0b7224 */ /* 0x000fe400078e0a0e */
[----:B------:R-:W-:-:S04]  /*0420*/  IMAD.HI.U32 R33, R13, R0, RZ ;  /* 0x000000000d217227 */ /* 0x000fc800078e00ff */
[----:B------:R-:W-:Y:S01]  /*0430*/  IMAD R0, R33, R11, R0 ;  /* 0x0000000b21007224 */ /* 0x000fe200078e0200 */
[----:B------:R-:W0:Y:S03]  /*0440*/  @!P1 S2R R14, SR_CgaCtaId ;  /* 0x00000000000e9919 */ /* 0x000e260000008800 */
[----:B------:R-:W1:Y:S01]  /*0450*/  @P0 LDC.64 R12, c[0x0][0x3c0] ;  /* 0x0000f000ff0c0b82 */ /* 0x000e620000000a00 */
[----:B------:R-:W-:-:S13]  /*0460*/  ISETP.GT.U32.AND P3, PT, R9, R0, PT ;  /* 0x000000000900720c */ /* 0x000fda0003f64070 */
[----:B------:R-:W-:-:S04]  /*0470*/  @!P3 IADD3 R0, PT, PT, R0, -R9, RZ ;  /* 0x800000090000b210 */ /* 0x000fc80007ffe0ff */
[----:B------:R-:W-:Y:S02]  /*0480*/  ISETP.GE.U32.AND P2, PT, R0, R9, PT ;  /* 0x000000090000720c */ /* 0x000fe40003f46070 */
[----:B------:R-:W-:Y:S02]  /*0490*/  LOP3.LUT R9, R3, R10, RZ, 0x3c, !PT ;  /* 0x0000000a03097212 */ /* 0x000fe400078e3cff */
[----:B------:R-:W-:Y:S02]  /*04a0*/  MOV R0, RZ ;  /* 0x000000ff00007202 */ /* 0x000fe40000000f00 */
[----:B------:R-:W-:Y:S01]  /*04b0*/  @!P3 IADD3 R33, PT, PT, R33, 0x1, RZ ;  /* 0x000000012121b810 */ /* 0x000fe20007ffe0ff */
[----:B-1----:R-:W-:Y:S01]  /*04c0*/  @P0 IMAD.WIDE.U32 R12, R3, 0x4, R12 ;  /* 0x00000004030c0825 */ /* 0x002fe200078e000c */
[----:B------:R-:W-:Y:S02]  /*04d0*/  ISETP.GE.AND P4, PT, R9, RZ, PT ;  /* 0x000000ff0900720c */ /* 0x000fe40003f86270 */
[----:B------:R-:W-:-:S02]  /*04e0*/  SHF.R.U32.HI R42, RZ, 0x5, R8 ;  /* 0x00000005ff2a7819 */ /* 0x000fc40000011608 */
[----:B------:R-:W-:Y:S01]  /*04f0*/  @!P1 MOV R9, 0x400 ;  /* 0x0000040000099802 */ /* 0x000fe20000000f00 */
[----:B------:R1:W5:Y:S01]  /*0500*/  @P0 LDG.E.CONSTANT R0, desc[UR6][R12.64] ;  /* 0x000000060c000981 */ /* 0x000362000c1e9900 */
[----:B------:R-:W-:Y:S01]  /*0510*/  @P2 IADD3 R33, PT, PT, R33, 0x1, RZ ;  /* 0x0000000121212810 */ /* 0x000fe20007ffe0ff */
[----:B--2---:R-:W-:-:S05]  /*0520*/  VIADD R11, R43, 0x1f ;  /* 0x0000001f2b0b7836 */ /* 0x004fca0000000000 */
[----:B------:R-:W-:-:S04]  /*0530*/  SHF.R.S32.HI R16, RZ, 0x1f, R11 ;  /* 0x0000001fff107819 */ /* 0x000fc8000001140b */
[----:B------:R-:W-:-:S04]  /*0540*/  LEA.HI R16, R16, R11, RZ, 0x5 ;  /* 0x0000000b10107211 */ /* 0x000fc800078f28ff */
[----:B------:R-:W-:Y:S02]  /*0550*/  SHF.R.S32.HI R34, RZ, 0x5, R16 ;  /* 0x00000005ff227819 */ /* 0x000fe40000011410 */
[----:B0-----:R-:W-:Y:S02]  /*0560*/  @!P1 LEA R9, R14, R9, 0x18 ;  /* 0x000000090e099211 */ /* 0x001fe400078ec0ff */
[----:B------:R-:W-:Y:S02]  /*0570*/  ISETP.GE.AND P2, PT, R42, R34, PT ;  /* 0x000000222a00720c */ /* 0x000fe40003f46270 */
[----:B------:R-:W-:Y:S01]  /*0580*/  ISETP.NE.AND P0, PT, R10, RZ, PT ;  /* 0x000000ff0a00720c */ /* 0x000fe20003f05270 */
[----:B------:R-:W-:Y:S01]  /*0590*/  @!P1 IMAD R9, R8, 0x10, R9 ;  /* 0x0000001008099824 */ /* 0x000fe200078e0209 */
[----:B------:R-:W-:Y:S01]  /*05a0*/  BSSY.RECONVERGENT B0, `(.L_x_20450) ;  /* 0x00000a7000007945 */ /* 0x000fe20003800200 */
[----:B------:R-:W-:Y:S01]  /*05b0*/  IMAD R11, R32, UR4, RZ ;  /* 0x00000004200b7c24 */ /* 0x000fe2000f8e02ff */
[----:B------:R-:W-:-:S09]  /*05c0*/  @!P4 IADD3 R33, PT, PT, RZ, -R33, RZ ;  /* 0x80000021ff21c210 */ /* 0x000fd20007ffe0ff */
[----:B------:R-:W-:Y:S01]  /*05d0*/  @!P0 LOP3.LUT R33, RZ, R10, RZ, 0x33, !PT ;  /* 0x0000000aff218212 */ /* 0x000fe200078e33ff */
[----:B----4-:R1:W-:Y:S01]  /*05e0*/  @!P1 STS.128 [R9], R4 ;  /* 0x0000000409009388 */ /* 0x0103e20000000c00 */
[----:B------:R-:W-:Y:S06]  /*05f0*/  BAR.SYNC.DEFER_BLOCKING 0x0 ;  /* 0x0000000000007b1d */ /* 0x000fec0000010000 */
[----:B------:R-:W-:Y:S05]  /*0600*/  @P2 BRA `(.L_x_20451) ;  /* 0x0000000800802947 */ /* 0x000fea0003800000 */
[----:B-1----:R-:W0:Y:S01]  /*0610*/  S2R R7, SR_CgaCtaId ;  /* 0x0000000000077919 */ /* 0x002e220000008800 */
[----:B------:R-:W1:Y:S01]  /*0620*/  LDCU UR8, c[0x0][0x3d0] ;  /* 0x00007a00ff0877ac */ /* 0x000e620008000800 */
[----:B------:R-:W-:Y:S02]  /*0630*/  SHF.R.U32.HI R38, RZ, 0x3, R8 ;  /* 0x00000003ff267819 */ /* 0x000fe40000011608 */
[----:B------:R-:W-:Y:S01]  /*0640*/  MOV R36, 0x400 ;  /* 0x0000040000247802 */ /* 0x000fe20000000f00 */
[----:B------:R-:W2:Y:S01]  /*0650*/  LDCU.64 UR4, c[0x0][0x3a8] ;  /* 0x00007500ff0477ac */ /* 0x000ea20008000a00 */
[----:B------:R-:W-:Y:S02]  /*0660*/  LOP3.LUT R38, R38, 0x7c, RZ, 0xc0, !PT ;  /* 0x0000007c26267812 */ /* 0x000fe400078ec0ff */
[----:B------:R-:W-:Y:S01]  /*0670*/  MOV R39, RZ ;  /* 0x000000ff00277202 */ /* 0x000fe20000000f00 */
[----:B------:R-:W-:Y:S01]  /*0680*/  VIADD R4, R36, 0x60 ;  /* 0x0000006024047836 */ /* 0x000fe20000000000 */
[----:B------:R-:W-:-:S02]  /*0690*/  SHF.L.U32 R47, R8, 0x3, RZ ;  /* 0x00000003082f7819 */ /* 0x000fc400000006ff */
[----:B------:R-:W-:Y:S01]  /*06a0*/  LOP3.LUT R5, R8, 0x1f, RZ, 0xc0, !PT ;  /* 0x0000001f08057812 */ /* 0x000fe200078ec0ff */
[----:B------:R-:W-:Y:S01]  /*06b0*/  IMAD.WIDE R38, R11, 0x4, R38 ;  /* 0x000000040b267825 */ /* 0x000fe200078e0226 */
[----:B------:R-:W-:Y:S02]  /*06c0*/  LOP3.LUT R47, R47, 0xf8, RZ, 0xc0, !PT ;  /* 0x000000f82f2f7812 */ /* 0x000fe400078ec0ff */
[----:B-----5:R-:W-:Y:S02]  /*06d0*/  FSETP.NEU.FTZ.AND P2, PT, R0, RZ, PT ;  /* 0x000000ff0000720b */ /* 0x020fe40003f5d000 */
[----:B------:R-:W-:Y:S01]  /*06e0*/  MOV R35, 0xff7fffff ;  /* 0xff7fffff00237802 */ /* 0x000fe20000000f00 */
[----:B-1----:R-:W-:Y:S01]  /*06f0*/  IMAD R6, R33, UR8, RZ ;  /* 0x0000000821067c24 */ /* 0x002fe2000f8e02ff */
[----:B--2---:R-:W-:-:S04]  /*0700*/  IADD3 R37, P0, PT, R38, UR4, RZ ;  /* 0x0000000426257c10 */ /* 0x004fc8000ff1e0ff */
[C---:B------:R-:W-:Y:S02]  /*0710*/  IADD3 R46, P1, PT, R6.reuse, R47, RZ ;  /* 0x0000002f062e7210 */ /* 0x040fe40007f3e0ff */
[----:B------:R-:W-:Y:S02]  /*0720*/  IADD3.X R38, PT, PT, R39, UR5, RZ, P0, !PT ;  /* 0x0000000527267c10 */ /* 0x000fe400087fe4ff */
[----:B------:R-:W-:Y:S02]  /*0730*/  LEA.HI.X.SX32 R47, R6, RZ, 0x1, P1 ;  /* 0x000000ff062f7211 */ /* 0x000fe400008f0eff */
[C---:B0-----:R-:W-:Y:S02]  /*0740*/  LEA R36, R7.reuse, R36, 0x18 ;  /* 0x0000002407247211 */ /* 0x041fe400078ec0ff */
[----:B------:R-:W-:Y:S01]  /*0750*/  LEA R7, R7, R4, 0x18 ;  /* 0x0000000407077211 */ /* 0x000fe200078ec0ff */
[----:B------:R-:W-:-:S04]  /*0760*/  IMAD R4, R42, 0x20, R5 ;  /* 0x000000202a047824 */ /* 0x000fc800078e0205 */
[C---:B------:R-:W-:Y:S01]  /*0770*/  IMAD.U32 R40, R4.reuse, 0x4, R7 ;  /* 0x0000000404287824 */ /* 0x040fe200078e0007 */
[----:B------:R-:W-:Y:S02]  /*0780*/  IADD3 R39, PT, PT, -R43, R4, RZ ;  /* 0x000000042b277210 */ /* 0x000fe40007ffe1ff */
[----:B------:R-:W-:-:S07]  /*0790*/  IADD3 R41, PT, PT, R4, 0x1, RZ ;  /* 0x0000000104297810 */ /* 0x000fce0007ffe0ff */
.L_x_20452:
[----:B------:R-:W-:Y:S01]  /*07a0*/  MOV R24, R37 ;  /* 0x0000002500187202 */ /* 0x000fe20000000f00 */
[----:B------:R-:W-:Y:S01]  /*07b0*/  IMAD.MOV.U32 R25, RZ, RZ, R38 ;  /* 0x000000ffff197224 */ /* 0x000fe200078e0026 */
[----:B------:R-:W0:Y:S04]  /*07c0*/  LDS.128 R20, [R36+0x10] ;  /* 0x0000100024147984 */ /* 0x000e280000000c00 */
[----:B------:R-:W2:Y:S02]  /*07d0*/  LDG.E.CONSTANT R5, desc[UR6][R24.64] ;  /* 0x0000000618057981 */ /* 0x000ea4000c1e9900 */
[----:B--2---:R-:W-:-:S03]  /*07e0*/  IMAD.WIDE R4, R5, UR9, R46 ;  /* 0x0000000905047c25 */ /* 0x004fc6000f8e022e */
[----:B------:R-:W-:-:S04]  /*07f0*/  LEA R28, P0, R4, UR10, 0x1 ;  /* 0x0000000a041c7c11 */ /* 0x000fc8000f8008ff */
[----:B------:R-:W-:-:S05]  /*0800*/  LEA.HI.X R29, R4, UR11, R5, 0x1, P0 ;  /* 0x0000000b041d7c11 */ /* 0x000fca00080f0c05 */
[----:B------:R-:W2:Y:S04]  /*0810*/  LDG.E.128.CONSTANT R4, desc[UR6][R28.64+0x200] ;  /* 0x000200061c047981 */ /* 0x000ea8000c1e9d00 */
[----:B------:R-:W3:Y:S04]  /*0820*/  LDG.E.128.CONSTANT R8, desc[UR6][R28.64] ;  /* 0x000000061c087981 */ /* 0x000ee8000c1e9d00 */
[----:B------:R-:W4:Y:S04]  /*0830*/  LDG.E.128.CONSTANT R12, desc[UR6][R28.64+0x400] ;  /* 0x000400061c0c7981 */ /* 0x000f28000c1e9d00 */
[----:B------:R1:W5:Y:S01]  /*0840*/  LDG.E.128.CONSTANT R16, desc[UR6][R28.64+0x600] ;  /* 0x000600061c107981 */ /* 0x000362000c1e9d00 */
[--C-:B0-----:R-:W-:Y:S01]  /*0850*/  HADD2.F32 R26, -RZ, R20.reuse.H0_H0 ;  /* 0x20000014ff1a7230 */ /* 0x101fe20000004100 */
[----:B------:R-:W-:Y:S01]  /*0860*/  IADD3 R37, P1, PT, R37, 0x10, RZ ;  /* 0x0000001025257810 */ /* 0x000fe20007f3e0ff */
[----:B------:R-:W-:-:S02]  /*0870*/  HADD2.F32 R20, -RZ, R20.H1_H1 ;  /* 0x30000014ff147230 */ /* 0x000fc40000004100 */
[----:B------:R-:W-:Y:S02]  /*0880*/  VIADD R42, R42, 0x4 ;  /* 0x000000042a2a7836 */ /* 0x000fe40000000000 */
[----:B------:R-:W-:Y:S02]  /*0890*/  IMAD.X R38, RZ, RZ, R38, P1 ;  /* 0x000000ffff267224 */ /* 0x000fe400008e0626 */
[----:B--2---:R-:W-:Y:S02]  /*08a0*/  HADD2.F32 R27, -RZ, R4.H0_H0 ;  /* 0x20000004ff1b7230 */ /* 0x004fe40000004100 */
[----:B-1----:R-:W-:Y:S02]  /*08b0*/  HADD2.F32 R28, -RZ, R6.H0_H0 ;  /* 0x20000006ff1c7230 */ /* 0x002fe40000004100 */
[--C-:B---3--:R-:W-:Y:S02]  /*08c0*/  HADD2.F32 R31, -RZ, R8.reuse.H0_H0 ;  /* 0x20000008ff1f7230 */ /* 0x108fe40000004100 */
[----:B------:R-:W-:Y:S01]  /*08d0*/  FMUL.FTZ R45, R26, R27 ;  /* 0x0000001b1a2d7220 */ /* 0x000fe20000410000 */
[----:B------:R-:W-:Y:S01]  /*08e0*/  HADD2.F32 R29, -RZ, R8.H1_H1 ;  /* 0x30000008ff1d7230 */ /* 0x000fe20000004100 */
[----:B------:R-:W0:Y:S02]  /*08f0*/  LDS.128 R24, [R36] ;  /* 0x0000000024187984 */ /* 0x000e240000000c00 */
[----:B0-----:R-:W-:-:S02]  /*0900*/  HADD2.F32 R44, -RZ, R24.H0_H0 ;  /* 0x20000018ff2c7230 */ /* 0x001fc40000004100 */
[----:B------:R-:W-:-:S03]  /*0910*/  HADD2.F32 R24, -RZ, R24.H1_H1 ;  /* 0x30000018ff187230 */ /* 0x000fc60000004100 */
[----:B------:R-:W-:Y:S01]  /*0920*/  FFMA.FTZ R44, R44, R31, R45 ;  /* 0x0000001f2c2c7223 */ /* 0x000fe2000001002d */
[----:B------:R-:W-:Y:S02]  /*0930*/  HADD2.F32 R31, -RZ, R4.H1_H1 ;  /* 0x30000004ff1f7230 */ /* 0x000fe40000004100 */
[--C-:B------:R-:W-:Y:S02]  /*0940*/  HADD2.F32 R4, -RZ, R21.reuse.H0_H0 ;  /* 0x20000015ff047230 */ /* 0x100fe40000004100 */
[----:B------:R-:W-:Y:S02]  /*0950*/  HADD2.F32 R21, -RZ, R21.H1_H1 ;  /* 0x30000015ff157230 */ /* 0x000fe40000004100 */
[----:B------:R-:W-:Y:S01]  /*0960*/  FMUL.FTZ R31, R20, R31 ;  /* 0x0000001f141f7220 */ /* 0x000fe20000410000 */
[--C-:B------:R-:W-:Y:S02]  /*0970*/  HADD2.F32 R20, -RZ, R25.reuse.H0_H0 ;  /* 0x20000019ff147230 */ /* 0x100fe40000004100 */
[----:B------:R-:W-:-:S02]  /*0980*/  HADD2.F32 R25, -RZ, R25.H1_H1 ;  /* 0x30000019ff197230 */ /* 0x000fc40000004100 */
[----:B------:R-:W-:Y:S01]  /*0990*/  FFMA.FTZ R8, R24, R29, R31 ;  /* 0x0000001d18087223 */ /* 0x000fe2000001001f */
[----:B------:R-:W-:-:S05]  /*09a0*/  HADD2.F32 R29, -RZ, R5.H0_H0 ;  /* 0x20000005ff1d7230 */ /* 0x000fca0000004100 */
[----:B------:R-:W-:Y:S01]  /*09b0*/  FMUL.FTZ R29, R4, R29 ;  /* 0x0000001d041d7220 */ /* 0x000fe20000410000 */
[----:B------:R-:W-:Y:S02]  /*09c0*/  HADD2.F32 R4, -RZ, R5.H1_H1 ;  /* 0x30000005ff047230 */ /* 0x000fe40000004100 */
[----:B------:R-:W-:-:S03]  /*09d0*/  HADD2.F32 R5, -RZ, R9.H0_H0 ;  /* 0x20000009ff057230 */ /* 0x000fc60000004100 */
[----:B------:R-:W-:Y:S01]  /*09e0*/  FMUL.FTZ R24, R21, R4 ;  /* 0x0000000415187220 */ /* 0x000fe20000410000 */
[----:B------:R-:W-:Y:S02]  /*09f0*/  HADD2.F32 R4, -RZ, R9.H1_H1 ;  /* 0x30000009ff047230 */ /* 0x000fe40000004100 */
[----:B------:R-:W-:Y:S01]  /*0a00*/  FFMA.FTZ R20, R20, R5, R29 ;  /* 0x0000000514147223 */ /* 0x000fe2000001001d */
[----:B------:R-:W-:Y:S02]  /*0a10*/  HADD2.F32 R5, -RZ, R22.H0_H0 ;  /* 0x20000016ff057230 */ /* 0x000fe40000004100 */
[----:B------:R-:W-:Y:S02]  /*0a20*/  HADD2.F32 R21, -RZ, R26.H0_H0 ;  /* 0x2000001aff157230 */ /* 0x000fe40000004100 */
[----:B------:R-:W-:Y:S01]  /*0a30*/  FFMA.FTZ R9, R25, R4, R24 ;  /* 0x0000000419097223 */ /* 0x000fe20000010018 */
[----:B------:R-:W-:Y:S02]  /*0a40*/  HADD2.F32 R4, -RZ, R10.H0_H0 ;  /* 0x2000000aff047230 */ /* 0x000fe40000004100 */
[----:B------:R-:W-:Y:S01]  /*0a50*/  FMUL.FTZ R28, R5, R28 ;  /* 0x0000001c051c7220 */ /* 0x000fe20000410000 */
[----:B------:R-:W-:-:S02]  /*0a60*/  HADD2.F32 R22, -RZ, R22.H1_H1 ;  /* 0x30000016ff167230 */ /* 0x000fc40000004100 */
[----:B------:R-:W-:Y:S02]  /*0a70*/  HADD2.F32 R5, -RZ, R6.H1_H1 ;  /* 0x30000006ff057230 */ /* 0x000fe40000004100 */
[----:B------:R-:W-:Y:S01]  /*0a80*/  FFMA.FTZ R21, R21, R4, R28 ;  /* 0x0000000415157223 */ /* 0x000fe2000001001c */
[----:B------:R-:W-:Y:S01]  /*0a90*/  HADD2.F32 R26, -RZ, R26.H1_H1 ;  /* 0x3000001aff1a7230 */ /* 0x000fe20000004100 */
[----:B------:R-:W0:Y:S01]  /*0aa0*/  LDS.128 R28, [R36+0x20] ;  /* 0x00002000241c7984 */ /* 0x000e220000000c00 */
[--C-:B------:R-:W-:Y:S02]  /*0ab0*/  HADD2.F32 R4, -RZ, R23.reuse.H0_H0 ;  /* 0x20000017ff047230 */ /* 0x100fe40000004100 */
[----:B------:R-:W-:Y:S01]  /*0ac0*/  FMUL.FTZ R25, R22, R5 ;  /* 0x0000000516197220 */ /* 0x000fe20000410000 */
[----:B------:R-:W-:Y:S02]  /*0ad0*/  HADD2.F32 R5, -RZ, R10.H1_H1 ;  /* 0x3000000aff057230 */ /* 0x000fe40000004100 */
[----:B------:R-:W-:-:S02]  /*0ae0*/  HADD2.F32 R23, -RZ, R23.H1_H1 ;  /* 0x30000017ff177230 */ /* 0x000fc40000004100 */
[----:B------:R-:W-:Y:S02]  /*0af0*/  HADD2.F32 R22, -RZ, R27.H0_H0 ;  /* 0x2000001bff167230 */ /* 0x000fe40000004100 */
[----:B------:R-:W-:Y:S01]  /*0b00*/  FFMA.FTZ R10, R26, R5, R25 ;  /* 0x000000051a0a7223 */ /* 0x000fe20000010019 */
[----:B------:R-:W-:Y:S02]  /*0b10*/  HADD2.F32 R5, -RZ, R7.H0_H0 ;  /* 0x20000007ff057230 */ /* 0x000fe40000004100 */
[--C-:B----4-:R-:W-:Y:S02]  /*0b20*/  HADD2.F32 R24, -RZ, R13.reuse.H0_H0 ;  /* 0x2000000dff187230 */ /* 0x110fe40000004100 */
[----:B------:R-:W-:Y:S02]  /*0b30*/  HADD2.F32 R13, -RZ, R13.H1_H1 ;  /* 0x3000000dff0d7230 */ /* 0x000fe40000004100 */
[----:B------:R-:W-:Y:S01]  /*0b40*/  FMUL.FTZ R25, R4, R5 ;  /* 0x0000000504197220 */ /* 0x000fe20000410000 */
[----:B------:R-:W-:-:S02]  /*0b50*/  HADD2.F32 R4, -RZ, R7.H1_H1 ;  /* 0x30000007ff047230 */ /* 0x000fc40000004100 */
[--C-:B------:R-:W-:Y:S02]  /*0b60*/  HADD2.F32 R5, -RZ, R11.reuse.H0_H0 ;  /* 0x2000000bff057230 */ /* 0x100fe40000004100 */
[--C-:B------:R-:W-:Y:S02]  /*0b70*/  HADD2.F32 R7, -RZ, R12.reuse.H0_H0 ;  /* 0x2000000cff077230 */ /* 0x100fe40000004100 */
[----:B------:R-:W-:Y:S01]  /*0b80*/  FMUL.FTZ R6, R23, R4 ;  /* 0x0000000417067220 */ /* 0x000fe20000410000 */
[----:B------:R-:W-:Y:S02]  /*0b90*/  HADD2.F32 R4, -RZ, R11.H1_H1 ;  /* 0x3000000bff047230 */ /* 0x000fe40000004100 */
[----:B------:R-:W-:Y:S01]  /*0ba0*/  FFMA.FTZ R22, R22, R5, R25 ;  /* 0x0000000516167223 */ /* 0x000fe20000010019 */
[----:B------:R-:W-:Y:S02]  /*0bb0*/  HADD2.F32 R11, -RZ, R27.H1_H1 ;  /* 0x3000001bff0b7230 */ /* 0x000fe40000004100 */
[----:B------:R-:W-:-:S03]  /*0bc0*/  HADD2.F32 R12, -RZ, R12.H1_H1 ;  /* 0x3000000cff0c7230 */ /* 0x000fc60000004100 */
[----:B------:R-:W-:Y:S01]  /*0bd0*/  FFMA.FTZ R11, R11, R4, R6 ;  /* 0x000000040b0b7223 */ /* 0x000fe20000010006 */
[--C-:B0-----:R-:W-:Y:S02]  /*0be0*/  HADD2.F32 R5, -RZ, R28.reuse.H0_H0 ;  /* 0x2000001cff057230 */ /* 0x101fe40000004100 */
[----:B------:R-:W-:-:S03]  /*0bf0*/  HADD2.F32 R23, -RZ, R28.H1_H1 ;  /* 0x3000001cff177230 */ /* 0x000fc60000004100 */
[----:B------:R-:W-:Y:S02]  /*0c00*/  FFMA.FTZ R44, R5, R7, R44 ;  /* 0x00000007052c7223 */ /* 0x000fe4000001002c */
[----:B------:R-:W0:Y:S01]  /*0c10*/  LDS.128 R4, [R36+0x30] ;  /* 0x0000300024047984 */ /* 0x000e220000000c00 */
[----:B------:R-:W-:Y:S01]  /*0c20*/  FFMA.FTZ R8, R23, R12, R8 ;  /* 0x0000000c17087223 */ /* 0x000fe20000010008 */
[--C-:B------:R-:W-:Y:S02]  /*0c30*/  HADD2.F32 R23, -RZ, R29.reuse.H0_H0 ;  /* 0x2000001dff177230 */ /* 0x100fe40000004100 */
[----:B------:R-:W-:-:S03]  /*0c40*/  HADD2.F32 R12, -RZ, R29.H1_H1 ;  /* 0x3000001dff0c7230 */ /* 0x000fc60000004100 */
[----:B------:R-:W-:Y:S01]  /*0c50*/  FFMA.FTZ R20, R23, R24, R20 ;  /* 0x0000001817147223 */ /* 0x000fe20000010014 */
[----:B------:R-:W-:Y:S02]  /*0c60*/  HADD2.F32 R23, -RZ, R14.H0_H0 ;  /* 0x2000000eff177230 */ /* 0x000fe40000004100 */
[----:B------:R-:W-:Y:S01]  /*0c70*/  FFMA.FTZ R9, R12, R13, R9 ;  /* 0x0000000d0c097223 */ /* 0x000fe20000010009 */
[----:B------:R-:W-:Y:S02]  /*0c80*/  HADD2.F32 R12, -RZ, R30.H0_H0 ;  /* 0x2000001eff0c7230 */ /* 0x000fe40000004100 */
[----:B-----5:R-:W-:Y:S02]  /*0c90*/  HADD2.F32 R24, -RZ, R16.H0_H0 ;  /* 0x20000010ff187230 */ /* 0x020fe40000004100 */
[----:B------:R-:W-:Y:S02]  /*0ca0*/  HADD2.F32 R13, -RZ, R30.H1_H1 ;  /* 0x3000001eff0d7230 */ /* 0x000fe40000004100 */
[----:B------:R-:W-:Y:S01]  /*0cb0*/  FFMA.FTZ R21, R12, R23, R21 ;  /* 0x000000170c157223 */ /* 0x000fe20000010015 */
[----:B------:R-:W-:-:S02]  /*0cc0*/  HADD2.F32 R14, -RZ, R14.H1_H1 ;  /* 0x3000000eff0e7230 */ /* 0x000fc40000004100 */
[----:B------:R-:W-:Y:S02]  /*0cd0*/  HADD2.F32 R16, -RZ, R16.H1_H1 ;  /* 0x30000010ff107230 */ /* 0x000fe40000004100 */
[----:B------:R-:W-:Y:S02]  /*0ce0*/  HADD2.F32 R12, -RZ, R15.H1_H1 ;  /* 0x3000000fff0c7230 */ /* 0x000fe40000004100 */
[----:B------:R-:W-:Y:S01]  /*0cf0*/  FFMA.FTZ R10, R13, R14, R10 ;  /* 0x0000000e0d0a7223 */ /* 0x000fe2000001000a */
[--C-:B------:R-:W-:Y:S02]  /*0d00*/  HADD2.F32 R14, -RZ, R17.reuse.H0_H0 ;  /* 0x20000011ff0e7230 */ /* 0x100fe40000004100 */
[----:B------:R-:W-:Y:S02]  /*0d10*/  HADD2.F32 R17, -RZ, R17.H1_H1 ;  /* 0x30000011ff117230 */ /* 0x000fe40000004100 */
[----:B------:R-:W-:Y:S02]  /*0d20*/  HADD2.F32 R13, -RZ, R15.H0_H0 ;  /* 0x2000000fff0d7230 */ /* 0x000fe40000004100 */
[----:B------:R-:W-:-:S05]  /*0d30*/  HADD2.F32 R15, -RZ, R31.H0_H0 ;  /* 0x2000001fff0f7230 */ /* 0x000fca0000004100 */
[----:B------:R-:W-:Y:S01]  /*0d40*/  FFMA.FTZ R13, R15, R13, R22 ;  /* 0x0000000d0f0d7223 */ /* 0x000fe20000010016 */
[----:B0-----:R-:W-:Y:S02]  /*0d50*/  HADD2.F32 R23, -RZ, R4.H0_H0 ;  /* 0x20000004ff177230 */ /* 0x001fe40000004100 */
[----:B------:R-:W-:-:S03]  /*0d60*/  HADD2.F32 R25, -RZ, R5.H0_H0 ;  /* 0x20000005ff197230 */ /* 0x000fc60000004100 */
[----:B------:R-:W-:Y:S01]  /*0d70*/  FFMA.FTZ R44, R23, R24, R44 ;  /* 0x00000018172c7223 */ /* 0x000fe2000001002c */
[----:B------:R-:W-:Y:S02]  /*0d80*/  HADD2.F32 R23, -RZ, R4.H1_H1 ;  /* 0x30000004ff177230 */ /* 0x000fe40000004100 */
[----:B------:R-:W-:Y:S01]  /*0d90*/  FFMA.FTZ R14, R25, R14, R20 ;  /* 0x0000000e190e7223 */ /* 0x000fe20000010014 */
[----:B------:R-:W-:Y:S02]  /*0da0*/  HADD2.F32 R4, -RZ, R31.H1_H1 ;  /* 0x3000001fff047230 */ /* 0x000fe40000004100 */
[----:B------:R-:W-:Y:S01]  /*0db0*/  FFMA.FTZ R23, R23, R16, R8 ;  /* 0x0000001017177223 */ /* 0x000fe20000010008 */
[----:B------:R-:W-:Y:S02]  /*0dc0*/  HADD2.F32 R8, -RZ, R5.H1_H1 ;  /* 0x30000005ff087230 */ /* 0x000fe40000004100 */
[----:B------:R-:W-:Y:S01]  /*0dd0*/  FFMA.FTZ R11, R4, R12, R11 ;  /* 0x0000000c040b7223 */ /* 0x000fe2000001000b */
[----:B------:R-:W-:-:S02]  /*0de0*/  HADD2.F32 R4, -RZ, R6.H0_H0 ;  /* 0x20000006ff047230 */ /* 0x000fc40000004100 */
[----:B------:R-:W-:Y:S01]  /*0df0*/  FADD.FTZ R23, R44, R23 ;  /* 0x000000172c177221 */ /* 0x000fe20000010000 */
[----:B------:R-:W-:Y:S02]  /*0e00*/  HADD2.F32 R5, -RZ, R6.H1_H1 ;  /* 0x30000006ff057230 */ /* 0x000fe40000004100 */
[----:B------:R-:W-:Y:S01]  /*0e10*/  FFMA.FTZ R8, R8, R17, R9 ;  /* 0x0000001108087223 */ /* 0x000fe20000010009 */
[--C-:B------:R-:W-:Y:S02]  /*0e20*/  HADD2.F32 R9, -RZ, R18.reuse.H0_H0 ;  /* 0x20000012ff097230 */ /* 0x100fe40000004100 */
[----:B------:R-:W-:Y:S01]  /*0e30*/  FADD.FTZ R23, R14, R23 ;  /* 0x000000170e177221 */ /* 0x000fe20000010000 */
[----:B------:R-:W-:Y:S02]  /*0e40*/  HADD2.F32 R18, -RZ, R18.H1_H1 ;  /* 0x30000012ff127230 */ /* 0x000fe40000004100 */
[----:B------:R-:W-:Y:S02]  /*0e50*/  HADD2.F32 R12, -RZ, R19.H0_H0 ;  /* 0x20000013ff0c7230 */ /* 0x000fe40000004100 */
[----:B------:R-:W-:Y:S01]  /*0e60*/  FFMA.FTZ R4, R4, R9, R21 ;  /* 0x0000000904047223 */ /* 0x000fe20000010015 */
[----:B------:R-:W-:Y:S01]  /*0e70*/  FADD.FTZ R23, R8, R23 ;  /* 0x0000001708177221 */ /* 0x000fe20000010000 */
[----:B------:R-:W-:-:S02]  /*0e80*/  HADD2.F32 R6, -RZ, R7.H0_H0 ;  /* 0x20000007ff067230 */ /* 0x000fc40000004100 */
[----:B------:R-:W-:Y:S01]  /*0e90*/  FFMA.FTZ R5, R5, R18, R10 ;  /* 0x0000001205057223 */ /* 0x000fe2000001000a */
[----:B------:R-:W-:Y:S01]  /*0ea0*/  IADD3 R9, PT, PT, R39, 0x1, RZ ;  /* 0x0000000127097810 */ /* 0x000fe20007ffe0ff */
[----:B------:R-:W-:Y:S01]  /*0eb0*/  FADD.FTZ R8, R4, R23 ;  /* 0x0000001704087221 */ /* 0x000fe20000010000 */
[----:B------:R-:W-:Y:S02]  /*0ec0*/  HADD2.F32 R19, -RZ, R19.H1_H1 ;  /* 0x30000013ff137230 */ /* 0x000fe40000004100 */
[----:B------:R-:W-:Y:S01]  /*0ed0*/  FFMA.FTZ R6, R6, R12, R13 ;  /* 0x0000000c06067223 */ /* 0x000fe2000001000d */
[----:B------:R-:W-:Y:S01]  /*0ee0*/  I2FP.F32.S32 R9, R9 ;  /* 0x0000000900097245 */ /* 0x000fe20000201400 */
[----:B------:R-:W-:Y:S01]  /*0ef0*/  FADD.FTZ R5, R5, R8 ;  /* 0x0000000805057221 */ /* 0x000fe20000010000 */
[----:B------:R-:W-:Y:S01]  /*0f00*/  HADD2.F32 R4, -RZ, R7.H1_H1 ;  /* 0x30000007ff047230 */ /* 0x000fe20000004100 */
[----:B------:R-:W-:Y:S02]  /*0f10*/  IADD3 R39, PT, PT, R39, 0x80, RZ ;  /* 0x0000008027277810 */ /* 0x000fe40007ffe0ff */
[----:B------:R-:W-:Y:S01]  /*0f20*/  FADD.FTZ R5, R6, R5 ;  /* 0x0000000506057221 */ /* 0x000fe20000010000 */
[----:B------:R-:W-:Y:S01]  /*0f30*/  IADD3 R6, PT, PT, R41, -0x1, RZ ;  /* 0xffffffff29067810 */ /* 0x000fe20007ffe0ff */
[----:B------:R-:W-:Y:S01]  /*0f40*/  FMUL.FTZ R9, R9, R0 ;  /* 0x0000000009097220 */ /* 0x000fe20000410000 */
[----:B------:R-:W-:Y:S01]  /*0f50*/  FFMA.FTZ R4, R4, R19, R11 ;  /* 0x0000001304047223 */ /* 0x000fe2000001000b */
[----:B------:R-:W-:-:S02]  /*0f60*/  IADD3 R41, PT, PT, R41, 0x80, RZ ;  /* 0x0000008029297810 */ /* 0x000fc40007ffe0ff */
[----:B------:R-:W-:Y:S01]  /*0f70*/  ISETP.GE.AND P0, PT, R6, R43, PT ;  /* 0x0000002b0600720c */ /* 0x000fe20003f06270 */
[----:B------:R-:W-:Y:S01]  /*0f80*/  FADD.FTZ R4, R4, R5 ;  /* 0x0000000504047221 */ /* 0x000fe20000010000 */
[----:B------:R-:W-:-:S05]  /*0f90*/  FSEL R9, R9, RZ, P2 ;  /* 0x000000ff09097208 */ /* 0x000fca0001000000 */
[----:B------:R-:W-:-:S05]  /*0fa0*/  FFMA.FTZ R4, R4, UR12, R9 ;  /* 0x0000000c04047c23 */ /* 0x000fca0008010009 */
[C---:B------:R-:W-:Y:S02]  /*0fb0*/  FSEL R5, R4.reuse, RZ, !P0 ;  /* 0x000000ff04057208 */ /* 0x040fe40004000000 */
[----:B------:R-:W-:Y:S02]  /*0fc0*/  @!P0 FMNMX.FTZ R35, R4, R35, !PT ;  /* 0x0000002304238209 */ /* 0x000fe40007810000 */
[----:B------:R-:W-:Y:S01]  /*0fd0*/  ISETP.GE.AND P0, PT, R42, R34, PT ;  /* 0x000000222a00720c */ /* 0x000fe20003f06270 */
[----:B------:R0:W-:Y:S02]  /*0fe0*/  STS [R40], R5 ;  /* 0x0000000528007388 */ /* 0x0001e40000000800 */
[----:B0-----:R-:W-:-:S10]  /*0ff0*/  IADD3 R40, PT, PT, R40, 0x200, RZ ;  /* 0x0000020028287810 */ /* 0x001fd40007ffe0ff */
[----:B------:R-:W-:Y:S05]  /*1000*/  @!P0 BRA `(.L_x_20452) ;  /* 0xfffffff400e48947 */ /* 0x000fea000383ffff */
.L_x_20451:
[----:B------:R-:W-:Y:S05]  /*1010*/  BSYNC.RECONVERGENT B0 ;  /* 0x0000000000007941 */ /* 0x000fea0003800200 */
.L_x_20450:
[----:B-----5:R-:W0:Y:S01]  /*1020*/  SHFL.BFLY PT, R0, R35, 0x10, 0x1f ;  /* 0x0e001f0023007f89 */ /* 0x020e2200000e0000 */
[----:B-1----:R-:W-:Y:S01]  /*1030*/  VIADD R12, R43, 0x1f ;  /* 0x0000001f2b0c7836 */ /* 0x002fe20000000000 */
[----:B------:R-:W-:Y:S01]  /*1040*/  BSSY.RECONVERGENT B0, `(.L_x_20453) ;  /* 0x0000104000007945 */ /* 0x000fe20003800200 */
[----:B------:R-:W1:Y:S03]  /*1050*/  S2R R37, SR_TID.X ;  /* 0x0000000000257919 */ /* 0x000e660000002100 */
[----:B------:R-:W-:Y:S02]  /*1060*/  SHF.R.S32.HI R13, RZ, 0x1f, R12 ;  /* 0x0000001fff0d7819 */ /* 0x000fe4000001140c */
[----:B0-----:R-:W-:-:S05]  /*1070*/  FMNMX.FTZ R5, R0, R35, !PT ;  /* 0x0000002300057209 */ /* 0x001fca0007810000 */
[----:B------:R-:W0:Y:S01]  /*1080*/  SHFL.BFLY PT, R0, R5, 0x8, 0x1f ;  /* 0x0d001f0005007f89 */ /* 0x000e2200000e0000 */
[----:B-1----:R-:W-:Y:S02]  /*1090*/  LOP3.LUT P0, R36, R37, 0x1f, RZ, 0xc0, !PT ;  /* 0x0000001f25247812 */ /* 0x002fe4000780c0ff */
[----:B------:R-:W-:Y:S02]  /*10a0*/  SHF.R.U32.HI R39, RZ, 0x5, R37 ;  /* 0x00000005ff277819 */ /* 0x000fe40000011625 */
[----:B------:R-:W-:Y:S02]  /*10b0*/  ISETP.GT.U32.AND P1, PT, R36, 0x3, PT ;  /* 0x000000032400780c */ /* 0x000fe40003f24070 */
[----:B0-----:R-:W-:Y:S02]  /*10c0*/  FMNMX.FTZ R6, R5, R0, !PT ;  /* 0x0000000005067209 */ /* 0x001fe40007810000 */
[----:B------:R-:W0:Y:S03]  /*10d0*/  S2R R0, SR_CgaCtaId ;  /* 0x0000000000007919 */ /* 0x000e260000008800 */
        /* <DEDUP_REMOVED lines=8> */
[----:B------:R-:W-:Y:S01]  /*1160*/  LEA R7, R36, R6, 0x2 ;  /* 0x0000000624077211 */ /* 0x000fe200078e10ff */
        /* <DEDUP_REMOVED lines=8> */
[----:B0-----:R-:W-:-:S05]  /*11f0*/  FMNMX.FTZ R11, R6, R9, !PT ;  /* 0x00000009060b7209 */ /* 0x001fca0007810000 */
        /* <DEDUP_REMOVED lines=25> */
.L_x_20457:
        /* <DEDUP_REMOVED lines=11> */
.L_x_20456:
[----:B------:R-:W-:Y:S05]  /*1440*/  BSYNC.RECONVERGENT B1 ;  /* 0x0000000000017941 */ /* 0x000fea0003800200 */
.L_x_20455:
        /* <DEDUP_REMOVED lines=12> */
.L_x_20460:
        /* <DEDUP_REMOVED lines=100> */
.L_x_20459:
[----:B------:R-:W-:Y:S05]  /*1b50*/  BSYNC.RECONVERGENT B1 ;  /* 0x0000000000017941 */ /* 0x000fea0003800200 */
.L_x_20458:
        /* <DEDUP_REMOVED lines=55> */
.L_x_20462:
[----:B------:R-:W-:Y:S05]  /*1ed0*/  BSYNC.RECONVERGENT B1 ;  /* 0x0000000000017941 */ /* 0x000fea0003800200 */
.L_x_20461:
        /* <DEDUP_REMOVED lines=26> */
.L_x_20454:
[----:B------:R-:W-:Y:S05]  /*2080*/  BSYNC.RECONVERGENT B0 ;  /* 0x0000000000007941 */ /* 0x000fea0003800200 */
.L_x_20453:
        /* <DEDUP_REMOVED lines=40> */
.L_x_20467:
[----:B------:R-:W0:Y:S01]  /*2310*/  LDS R8, [R7] ;  /* 0x0000000007087984 */ /* 0x000e220000000800 */
[----:B------:R-:W-:-:S05]  /*2320*/  VIADD R10, R10, 0x1 ;  /* 0x000000010a0a7836 */ /* 0x000fca0000000000 */
[----:B------:R-:W-:Y:S01]  /*2330*/  ISETP.NE.AND P0, PT, R10, RZ, PT ;  /* 0x000000ff0a00720c */ /* 0x000fe20003f05270 */
[----:B0-----:R-:W-:-:S05]  /*2340*/  FMUL.FTZ R8, R8, R5 ;  /* 0x0000000508087220 */ /* 0x001fca0000410000 */
[----:B------:R0:W-:Y:S02]  /*2350*/  STS [R7], R8 ;  /* 0x0000000807007388 */ /* 0x0001e40000000800 */
[----:B0-----:R-:W-:-:S05]  /*2360*/  IADD3 R7, PT, PT, R7, 0x200, RZ ;  /* 0x0000020007077810 */ /* 0x001fca0007ffe0ff */
[----:B------:R-:W-:Y:S05]  /*2370*/  @P0 BRA `(.L_x_20467) ;  /* 0xfffffffc00e40947 */ /* 0x000fea000383ffff */
.L_x_20466:
[----:B------:R-:W-:Y:S05]  /*2380*/  BSYNC.RECONVERGENT B1 ;  /* 0x0000000000017941 */ /* 0x000fea0003800200 */
.L_x_20465:
[----:B------:R-:W-:Y:S05]  /*2390*/  @!P1 BRA `(.L_x_20464) ;  /* 0x0000000400b89947 */ /* 0x000fea0003800000 */
[----:B------:R-:W-:Y:S01]  /*23a0*/  IADD3 R8, PT, PT, -R9, R6, RZ ;  /* 0x0000000609087210 */ /* 0x000fe20007ffe1ff */
        /* <DEDUP_REMOVED lines=10> */
.L_x_20470:
        /* <DEDUP_REMOVED lines=52> */
.L_x_20469:
[----:B------:R-:W-:Y:S05]  /*2790*/  BSYNC.RECONVERGENT B1 ;  /* 0x0000000000017941 */ /* 0x000fea0003800200 */
.L_x_20468:
        /* <DEDUP_REMOVED lines=31> */
.L_x_20472:
[----:B------:R-:W-:Y:S05]  /*2990*/  BSYNC.RECONVERGENT B1 ;  /* 0x0000000000017941 */ /* 0x000fea0003800200 */
.L_x_20471:
        /* <DEDUP_REMOVED lines=14> */
.L_x_20464:
[----:B------:R-:W-:Y:S05]  /*2a80*/  BSYNC.RECONVERGENT B0 ;  /* 0x0000000000007941 */ /* 0x000fea0003800200 */
.L_x_20463:
[----:B------:R-:W-:Y:S01]  /*2a90*/  BAR.SYNC.DEFER_BLOCKING 0x0 ;  /* 0x0000000000007b1d */ /* 0x000fe20000010000 */
[----:B------:R-:W-:Y:S01]  /*2aa0*/  ISETP.GE.AND P0, PT, R39, R34, PT ;  /* 0x000000222700720c */ /* 0x000fe20003f06270 */
[----:B------:R-:W-:Y:S01]  /*2ab0*/  HFMA2 R35, -RZ, RZ, 0, 0 ;  /* 0x00000000ff237431 */ /* 0x000fe200000001ff */
[----:B------:R-:W-:Y:S02]  /*2ac0*/  CS2R R30, SRZ ;  /* 0x00000000001e7805 */ /* 0x000fe4000001ff00 */
[----:B------:R-:W-:Y:S01]  /*2ad0*/  MOV R27, RZ ;  /* 0x000000ff001b7202 */ /* 0x000fe20000000f00 */
[----:B------:R-:W2:Y:S01]  /*2ae0*/  LDCU UR9, c[0x0][0x3cc] ;  /* 0x00007980ff0977ac */ /* 0x000ea20008000800 */
[----:B------:R-:W-:Y:S01]  /*2af0*/  BSSY.RECONVERGENT B0, `(.L_x_20473) ;  /* 0x00000de000007945 */ /* 0x000fe20003800200 */
[----:B------:R-:W3:Y:S06]  /*2b00*/  LDCU.64 UR4, c[0x0][0x398] ;  /* 0x00007300ff0477ac */ /* 0x000eec0008000a00 */
[----:B------:R-:W-:Y:S05]  /*2b10*/  @P0 BRA `(.L_x_20474) ;  /* 0x0000000c006c0947 */ /* 0x000fea0003800000 */
[----:B------:R-:W4:Y:S01]  /*2b20*/  LDCU UR12, c[0x0][0x3b8] ;  /* 0x00007700ff0c77ac */ /* 0x000f220008000800 */
[----:B-1----:R-:W-:Y:S01]  /*2b30*/  SHF.L.U32 R7, R37, 0x5, RZ ;  /* 0x0000000525077819 */ /* 0x002fe200000006ff */
[----:B0-----:R-:W-:Y:S01]  /*2b40*/  VIADD R5, R4, 0x60 ;  /* 0x0000006004057836 */ /* 0x001fe20000000000 */
[----:B------:R-:W-:Y:S01]  /*2b50*/  SHF.R.U32.HI R6, RZ, 0x3, R37 ;  /* 0x00000003ff067819 */ /* 0x000fe20000011625 */
[----:B------:R-:W0:Y:S01]  /*2b60*/  LDCU UR8, c[0x0][0x3d0] ;  /* 0x00007a00ff0877ac */ /* 0x000e220008000800 */
[----:B------:R-:W-:Y:S02]  /*2b70*/  LOP3.LUT R4, R7, 0x60, RZ, 0xe2, !PT ;  /* 0x0000006007047812 */ /* 0x000fe400078ee2ff */
[----:B------:R-:W-:Y:S01]  /*2b80*/  LOP3.LUT R6, R6, 0x7c, RZ, 0xc0, !PT ;  /* 0x0000007c06067812 */ /* 0x000fe200078ec0ff */
[----:B------:R-:W1:Y:S01]  /*2b90*/  LDCU.64 UR10, c[0x0][0x3a8] ;  /* 0x00007500ff0a77ac */ /* 0x000e620008000a00 */
[----:B------:R-:W-:Y:S02]  /*2ba0*/  MOV R7, RZ ;  /* 0x000000ff00077202 */ /* 0x000fe40000000f00 */
[----:B------:R-:W-:Y:S01]  /*2bb0*/  LEA R5, R0, R5, 0x18 ;  /* 0x0000000500057211 */ /* 0x000fe200078ec0ff */
[C---:B------:R-:W-:Y:S01]  /*2bc0*/  VIADD R0, R39.reuse, 0x1 ;  /* 0x0000000127007836 */ /* 0x040fe20000000000 */
[----:B------:R-:W-:-:S02]  /*2bd0*/  LEA R4, R39, R4, 0x7 ;  /* 0x0000000427047211 */ /* 0x000fc400078e38ff */
[----:B------:R-:W-:Y:S02]  /*2be0*/  SHF.L.U32 R38, R37, 0x3, RZ ;  /* 0x0000000325267819 */ /* 0x000fe400000006ff */
[----:B------:R-:W-:Y:S01]  /*2bf0*/  IADD3 R25, PT, PT, R4, 0x10, R5 ;  /* 0x0000001004197810 */ /* 0x000fe20007ffe005 */
[----:B----4-:R-:W-:Y:S01]  /*2c00*/  IMAD R9, R32, UR12, RZ ;  /* 0x0000000c20097c24 */ /* 0x010fe2000f8e02ff */
[----:B------:R-:W-:Y:S02]  /*2c10*/  LOP3.LUT R4, R38, 0x18, RZ, 0xc0, !PT ;  /* 0x0000001826047812 */ /* 0x000fe400078ec0ff */
[----:B------:R-:W-:Y:S01]  /*2c20*/  MOV R35, RZ ;  /* 0x000000ff00237202 */ /* 0x000fe20000000f00 */
[----:B------:R-:W-:Y:S01]  /*2c30*/  IMAD.WIDE R6, R9, 0x4, R6 ;  /* 0x0000000409067825 */ /* 0x000fe200078e0206 */
[C---:B------:R-:W-:Y:S02]  /*2c40*/  LEA R4, R39.reuse, R4, 0x5 ;  /* 0x0000000427047211 */ /* 0x040fe400078e28ff */
[----:B------:R-:W-:Y:S01]  /*2c50*/  IADD3 R39, PT, PT, R39, -R34, RZ ;  /* 0x8000002227277210 */ /* 0x000fe20007ffe0ff */
[----:B0-----:R-:W-:Y:S01]  /*2c60*/  IMAD R28, R33, UR8, RZ ;  /* 0x00000008211c7c24 */ /* 0x001fe2000f8e02ff */
[----:B-1----:R-:W-:Y:S01]  /*2c70*/  IADD3 R26, P0, PT, R6, UR10, RZ ;  /* 0x0000000a061a7c10 */ /* 0x002fe2000ff1e0ff */
[----:B------:R-:W-:Y:S01]  /*2c80*/  VIADD R33, R4, 0x3 ;  /* 0x0000000304217836 */ /* 0x000fe20000000000 */
[----:B------:R-:W-:-:S02]  /*2c90*/  LOP3.LUT R38, R38, 0xf8, RZ, 0xc0, !PT ;  /* 0x000000f826267812 */ /* 0x000fc400078ec0ff */
[----:B------:R-:W-:Y:S02]  /*2ca0*/  IADD3.X R24, PT, PT, R7, UR11, RZ, P0, !PT ;  /* 0x0000000b07187c10 */ /* 0x000fe400087fe4ff */
[----:B------:R-:W-:-:S07]  /*2cb0*/  SHF.R.S32.HI R29, RZ, 0x1f, R28 ;  /* 0x0000001fff1d7819 */ /* 0x000fce000001141c */
.L_x_20483:
[----:B------:R-:W-:Y:S01]  /*2cc0*/  MOV R12, R26 ;  /* 0x0000001a000c7202 */ /* 0x000fe20000000f00 */
[----:B------:R-:W0:Y:S01]  /*2cd0*/  LDS.128 R8, [R25+-0x10] ;  /* 0xfffff00019087984 */ /* 0x000e220000000c00 */
[----:B------:R-:W-:-:S03]  /*2ce0*/  MOV R13, R24 ;  /* 0x00000018000d7202 */ /* 0x000fc60000000f00 */
[----:B------:R-:W1:Y:S04]  /*2cf0*/  LDS.128 R20, [R25] ;  /* 0x0000000019147984 */ /* 0x000e680000000c00 */
[----:B------:R-:W2:Y:S01]  /*2d00*/  LDG.E.CONSTANT R5, desc[UR6][R12.64] ;  /* 0x000000060c057981 */ /* 0x000ea2000c1e9900 */
[----:B0-----:R-:W-:Y:S02]  /*2d10*/  F2FP.F16.F32.PACK_AB R40, R9, R8 ;  /* 0x000000080928723e */ /* 0x001fe400000000ff */
[----:B------:R-:W-:Y:S01]  /*2d20*/  F2FP.F16.F32.PACK_AB R41, R11, R10 ;  /* 0x0000000a0b29723e */ /* 0x000fe200000000ff */
[----:B--2---:R-:W-:-:S03]  /*2d30*/  IMAD.WIDE R4, R5, UR9, R28 ;  /* 0x0000000905047c25 */ /* 0x004fc6000f8e021c */
[----:B------:R-:W-:-:S04]  /*2d40*/  IADD3 R4, P0, PT, R38, R4, RZ ;  /* 0x0000000426047210 */ /* 0x000fc80007f1e0ff */
[----:B------:R-:W-:Y:S02]  /*2d50*/  IADD3.X R5, PT, PT, RZ, R5, RZ, P0, !PT ;  /* 0x00000005ff057210 */ /* 0x000fe400007fe4ff */
[----:B---3--:R-:W-:-:S04]  /*2d60*/  LEA R16, P0, R4, UR4, 0x1 ;  /* 0x0000000404107c11 */ /* 0x008fc8000f8008ff */
[----:B------:R-:W-:-:S05]  /*2d70*/  LEA.HI.X R17, R4, UR5, R5, 0x1, P0 ;  /* 0x0000000504117c11 */ /* 0x000fca00080f0c05 */
[----:B------:R0:W5:Y:S01]  /*2d80*/  LDG.E.128.CONSTANT R4, desc[UR6][R16.64+0x600] ;  /* 0x0006000610047981 */ /* 0x000162000c1e9d00 */
[----:B------:R-:W-:Y:S01]  /*2d90*/  ISETP.NE.AND P0, PT, R39, -0x1, PT ;  /* 0xffffffff2700780c */ /* 0x000fe20003f05270 */
[----:B------:R-:W-:Y:S01]  /*2da0*/  BSSY.RECONVERGENT B1, `(.L_x_20475) ;  /* 0x0000023000017945 */ /* 0x000fe20003800200 */
[----:B-1----:R-:W-:Y:S01]  /*2db0*/  F2FP.F16.F32.PACK_AB R21, R21, R20 ;  /* 0x000000141515723e */ /* 0x002fe200000000ff */
[----:B------:R0:W5:Y:S01]  /*2dc0*/  LDG.E.128.CONSTANT R8, desc[UR6][R16.64] ;  /* 0x0000000610087981 */ /* 0x000162000c1e9d00 */
[----:B------:R-:W-:-:S09]  /*2dd0*/  VIADD R20, R33, 0xfffffffd ;  /* 0xfffffffd21147836 */ /* 0x000fd20000000000 */
[----:B0-----:R-:W-:Y:S05]  /*2de0*/  @P0 BRA `(.L_x_20476) ;  /* 0x0000000000780947 */ /* 0x001fea0003800000 */
[C---:B------:R-:W-:Y:S01]  /*2df0*/  IADD3 R12, PT, PT, R33.reuse, -0x1, RZ ;  /* 0xffffffff210c7810 */ /* 0x040fe20007ffe0ff */
[C---:B------:R-:W-:Y:S01]  /*2e00*/  VIADD R42, R33.reuse, 0x3 ;  /* 0x00000003212a7836 */ /* 0x040fe20000000000 */
[C---:B------:R-:W-:Y:S02]  /*2e10*/  IADD3 R14, PT, PT, R33.reuse, 0x1, RZ ;  /* 0x00000001210e7810 */ /* 0x040fe40007ffe0ff */
[-C--:B------:R-:W-:Y:S02]  /*2e20*/  ISETP.GE.AND P6, PT, R12, R43.reuse, PT ;  /* 0x0000002b0c00720c */ /* 0x080fe40003fc6270 */
[----:B------:R-:W-:Y:S02]  /*2e30*/  ISETP.GE.AND P1, PT, R14, R43, PT ;  /* 0x0000002b0e00720c */ /* 0x000fe40003f26270 */
[C---:B------:R-:W-:Y:S02]  /*2e40*/  IADD3 R18, PT, PT, R33.reuse, 0x2, RZ ;  /* 0x0000000221127810 */ /* 0x040fe40007ffe0ff */
[----:B------:R-:W-:-:S02]  /*2e50*/  IADD3 R12, PT, PT, R33, -0x2, RZ ;  /* 0xfffffffe210c7810 */ /* 0x000fc40007ffe0ff */
[----:B------:R-:W-:Y:S02]  /*2e60*/  IADD3 R14, PT, PT, R33, 0x4, RZ ;  /* 0x00000004210e7810 */ /* 0x000fe40007ffe0ff */
[C---:B-----5:R-:W-:Y:S02]  /*2e70*/  PRMT R15, R10.reuse, 0x7632, R15 ;  /* 0x000076320a0f7816 */ /* 0x060fe4000000000f */
[----:B------:R-:W-:Y:S02]  /*2e80*/  PRMT R13, R9, 0x7632, R13 ;  /* 0x00007632090d7816 */ /* 0x000fe4000000000d */
[----:B------:R-:W-:Y:S02]  /*2e90*/  SEL R10, R10, RZ, !P1 ;  /* 0x000000ff0a0a7207 */ /* 0x000fe40004800000 */
[-C--:B------:R-:W-:Y:S02]  /*2ea0*/  ISETP.GE.AND P2, PT, R18, R43.reuse, PT ;  /* 0x0000002b1200720c */ /* 0x080fe40003f46270 */
[----:B------:R-:W-:-:S02]  /*2eb0*/  ISETP.GE.AND P5, PT, R12, R43, PT ;  /* 0x0000002b0c00720c */ /* 0x000fc40003fa6270 */
[----:B------:R-:W-:Y:S02]  /*2ec0*/  SEL R9, R9, RZ, !P6 ;  /* 0x000000ff09097207 */ /* 0x000fe40007000000 */
[-C--:B------:R-:W-:Y:S02]  /*2ed0*/  ISETP.GE.AND P1, PT, R33, R43.reuse, PT ;  /* 0x0000002b2100720c */ /* 0x080fe40003f26270 */
[-C--:B------:R-:W-:Y:S02]  /*2ee0*/  ISETP.GE.AND P3, PT, R42, R43.reuse, PT ;  /* 0x0000002b2a00720c */ /* 0x080fe40003f66270 */
        /* <DEDUP_REMOVED lines=14> */
.L_x_20476:
[----:B------:R-:W-:Y:S05]  /*2fd0*/  BSYNC.RECONVERGENT B1 ;  /* 0x0000000000017941 */ /* 0x000fea0003800200 */
.L_x_20475:
        /* <DEDUP_REMOVED lines=33> */
.L_x_20478:
[----:B------:R-:W-:Y:S05]  /*31f0*/  BSYNC.RECONVERGENT B1 ;  /* 0x0000000000017941 */ /* 0x000fea0003800200 */
.L_x_20477:
[----:B0-----:R-:W5:Y:S02]  /*3200*/  LDG.E.128.CONSTANT R16, desc[UR6][R16.64+0x400] ;  /* 0x0004000610107981 */ /* 0x001f64000c1e9d00 */
[C---:B-----5:R-:W-:Y:S02]  /*3210*/  HMUL2 R9, R41.reuse, R9 ;  /* 0x0000000929097232 */ /* 0x060fe40000000000 */
[----:B------:R-:W-:Y:S01]  /*3220*/  HFMA2 R13, R41, R13, -RZ ;  /* 0x0000000d290d7231 */ /* 0x000fe200001000ff */
[----:B------:R-:W-:Y:S01]  /*3230*/  BSSY.RECONVERGENT B1, `(.L_x_20479) ;  /* 0x0000023000017945 */ /* 0x000fe20003800200 */
[----:B------:R-:W-:Y:S01]  /*3240*/  F2FP.F16.F32.PACK_AB R22, R23, R22 ;  /* 0x000000161716723e */ /* 0x000fe200000000ff */
[C---:B------:R-:W-:Y:S02]  /*3250*/  HFMA2 R8, R40.reuse, R8, R9 ;  /* 0x0000000828087231 */ /* 0x040fe40000000009 */
[----:B------:R-:W-:Y:S01]  /*3260*/  HFMA2 R12, R40, R12, R13 ;  /* 0x0000000c280c7231 */ /* 0x000fe2000000000d */
[----:B------:R-:W-:Y:S06]  /*3270*/  @P0 BRA `(.L_x_20480) ;  /* 0x0000000000780947 */ /* 0x000fec0003800000 */
[C---:B------:R-:W-:Y:S02]  /*3280*/  IADD3 R42, PT, PT, R33.reuse, -0x1, RZ ;  /* 0xffffffff212a7810 */ /* 0x040fe40007ffe0ff */
[-C--:B------:R-:W-:Y:S02]  /*3290*/  ISETP.GE.AND P2, PT, R33, R43.reuse, PT ;  /* 0x0000002b2100720c */ /* 0x080fe40003f46270 */
[----:B------:R-:W-:Y:S02]  /*32a0*/  ISETP.GE.AND P1, PT, R42, R43, PT ;  /* 0x0000002b2a00720c */ /* 0x000fe40003f26270 */
[C---:B------:R-:W-:Y:S02]  /*32b0*/  PRMT R9, R17.reuse, 0x7632, R9 ;  /* 0x0000763211097816 */ /* 0x040fe40000000009 */
[----:B------:R-:W-:Y:S02]  /*32c0*/  SEL R17, R17, RZ, !P1 ;  /* 0x000000ff11117207 */ /* 0x000fe40004800000 */
[----:B------:R-:W-:-:S02]  /*32d0*/  SEL R42, R9, RZ, !P2 ;  /* 0x000000ff092a7207 */ /* 0x000fc40005000000 */
[----:B------:R-:W-:Y:S02]  /*32e0*/  IADD3 R44, PT, PT, R33, 0x2, RZ ;  /* 0x00000002212c7810 */ /* 0x000fe40007ffe0ff */
[----:B------:R-:W-:Y:S02]  /*32f0*/  PRMT R17, R17, 0x5410, R42 ;  /* 0x0000541011117816 */ /* 0x000fe4000000002a */
[C---:B------:R-:W-:Y:S02]  /*3300*/  IADD3 R42, PT, PT, R33.reuse, 0x1, RZ ;  /* 0x00000001212a7810 */ /* 0x040fe40007ffe0ff */
[-C--:B------:R-:W-:Y:S01]  /*3310*/  ISETP.GE.AND P4, PT, R44, R43.reuse, PT ;  /* 0x0000002b2c00720c */ /* 0x080fe20003f86270 */
[C---:B------:R-:W-:Y:S01]  /*3320*/  VIADD R44, R33.reuse, 0x3 ;  /* 0x00000003212c7836 */ /* 0x040fe20000000000 */
[----:B------:R-:W-:Y:S02]  /*3330*/  ISETP.GE.AND P3, PT, R42, R43, PT ;  /* 0x0000002b2a00720c */ /* 0x000fe40003f66270 */
[----:B------:R-:W-:-:S02]  /*3340*/  IADD3 R42, PT, PT, R33, 0x4, RZ ;  /* 0x00000004212a7810 */ /* 0x000fc40007ffe0ff */
[-C--:B------:R-:W-:Y:S02]  /*3350*/  ISETP.GE.AND P5, PT, R44, R43.reuse, PT ;  /* 0x0000002b2c00720c */ /* 0x080fe40003fa6270 */
[-C--:B------:R-:W-:Y:S02]  /*3360*/  ISETP.GE.AND P6, PT, R42, R43.reuse, PT ;  /* 0x0000002b2a00720c */ /* 0x080fe40003fc6270 */
[----:B------:R-:W-:Y:S02]  /*3370*/  IADD3 R42, PT, PT, R33, -0x2, RZ ;  /* 0xfffffffe212a7810 */ /* 0x000fe40007ffe0ff */
        /* <DEDUP_REMOVED lines=14> */
.L_x_20480:
[----:B------:R-:W-:Y:S05]  /*3460*/  BSYNC.RECONVERGENT B1 ;  /* 0x0000000000017941 */ /* 0x000fea0003800200 */
.L_x_20479:
[----:B------:R-:W-:Y:S02]  /*3470*/  HMUL2 R17, R41, R17 ;  /* 0x0000001129117232 */ /* 0x000fe40000000000 */
[C---:B------:R-:W-:Y:S01]  /*3480*/  HFMA2 R8, R21.reuse, R10, R8 ;  /* 0x0000000a15087231 */ /* 0x040fe20000000008 */
[----:B------:R-:W-:Y:S01]  /*3490*/  BSSY.RECONVERGENT B1, `(.L_x_20481) ;  /* 0x0000032000017945 */ /* 0x000fe20003800200 */
[C---:B------:R-:W-:Y:S02]  /*34a0*/  HFMA2 R12, R21.reuse, R14, R12 ;  /* 0x0000000e150c7231 */ /* 0x040fe4000000000c */
[----:B------:R-:W-:Y:S02]  /*34b0*/  HFMA2 R9, R40, R16, R17 ;  /* 0x0000001028097231 */ /* 0x000fe40000000011 */
[----:B------:R-:W-:Y:S02]  /*34c0*/  HFMA2 R8, R22, R11, R8 ;  /* 0x0000000b16087231 */ /* 0x000fe40000000008 */
[----:B------:R-:W-:-:S02]  /*34d0*/  HFMA2 R11, R21, R18, R9 ;  /* 0x00000012150b7231 */ /* 0x000fc40000000009 */
[C---:B------:R-:W-:Y:S02]  /*34e0*/  HFMA2 R12, R22.reuse, R15, R12 ;  /* 0x0000000f160c7231 */ /* 0x040fe4000000000c */
[--C-:B------:R-:W-:Y:S02]  /*34f0*/  HADD2.F32 R9, -RZ, R8.reuse.H0_H0 ;  /* 0x20000008ff097230 */ /* 0x100fe40000004100 */
[----:B------:R-:W-:Y:S02]  /*3500*/  HFMA2 R19, R22, R19, R11 ;  /* 0x0000001316137231 */ /* 0x000fe4000000000b */
[----:B------:R-:W-:Y:S02]  /*3510*/  HADD2.F32 R8, -RZ, R8.H1_H1 ;  /* 0x30000008ff087230 */ /* 0x000fe40000004100 */
[--C-:B------:R-:W-:Y:S02]  /*3520*/  HADD2.F32 R10, -RZ, R12.reuse.H0_H0 ;  /* 0x2000000cff0a7230 */ /* 0x100fe40000004100 */
[----:B------:R-:W-:-:S02]  /*3530*/  HADD2.F32 R11, -RZ, R12.H1_H1 ;  /* 0x3000000cff0b7230 */ /* 0x000fc40000004100 */
[----:B------:R-:W-:Y:S01]  /*3540*/  FADD.FTZ R8, R9, R8 ;  /* 0x0000000809087221 */ /* 0x000fe20000010000 */
[--C-:B------:R-:W-:Y:S02]  /*3550*/  HADD2.F32 R12, -RZ, R19.reuse.H0_H0 ;  /* 0x20000013ff0c7230 */ /* 0x100fe40000004100 */
[----:B------:R-:W-:Y:S02]  /*3560*/  HADD2.F32 R19, -RZ, R19.H1_H1 ;  /* 0x30000013ff137230 */ /* 0x000fe40000004100 */
        /* <DEDUP_REMOVED lines=8> */
[-C--:B------:R-:W-:Y:S02]  /*35f0*/  ISETP.GE.AND P6, PT, R20, R43.reuse, PT ;  /* 0x0000002b1400720c */ /* 0x080fe40003fc6270 */
[-C--:B------:R-:W-:Y:S01]  /*3600*/  ISETP.GE.AND P2, PT, R8, R43.reuse, PT ;  /* 0x0000002b0800720c */ /* 0x080fe20003f46270 */
[C---:B------:R-:W-:Y:S01]  /*3610*/  VIADD R8, R33.reuse, 0x4 ;  /* 0x0000000421087836 */ /* 0x040fe20000000000 */
[----:B------:R-:W-:Y:S02]  /*3620*/  ISETP.GE.AND P5, PT, R10, R43, PT ;  /* 0x0000002b0a00720c */ /* 0x000fe40003fa6270 */
[C---:B------:R-:W-:Y:S02]  /*3630*/  IADD3 R12, PT, PT, R33.reuse, 0x2, RZ ;  /* 0x00000002210c7810 */ /* 0x040fe40007ffe0ff */
[----:B------:R-:W-:-:S02]  /*3640*/  IADD3 R10, PT, PT, R33, 0x1, RZ ;  /* 0x00000001210a7810 */ /* 0x000fc40007ffe0ff */
[----:B------:R-:W-:Y:S02]  /*3650*/  IADD3 R14, PT, PT, R33, 0x3, RZ ;  /* 0x00000003210e7810 */ /* 0x000fe40007ffe0ff */
[-C--:B------:R-:W-:Y:S02]  /*3660*/  ISETP.GE.AND P0, PT, R8, R43.reuse, PT ;  /* 0x0000002b0800720c */ /* 0x080fe40003f06270 */
[----:B------:R-:W-:Y:S02]  /*3670*/  PRMT R8, R4, 0x7632, R8 ;  /* 0x0000763204087816 */ /* 0x000fe40000000008 */
[-C--:B------:R-:W-:Y:S02]  /*3680*/  ISETP.GE.AND P1, PT, R12, R43.reuse, PT ;  /* 0x0000002b0c00720c */ /* 0x080fe40003f26270 */
[----:B------:R-:W-:Y:S02]  /*3690*/  SEL R4, R4, RZ, !P6 ;  /* 0x000000ff04047207 */ /* 0x000fe40007000000 */
[----:B------:R-:W-:-:S02]  /*36a0*/  ISETP.GE.AND P4, PT, R10, R43, PT ;  /* 0x0000002b0a00720c */ /* 0x000fc40003f86270 */
[-C--:B------:R-:W-:Y:S02]  /*36b0*/  ISETP.GE.AND P3, PT, R14, R43.reuse, PT ;  /* 0x0000002b0e00720c */ /* 0x080fe40003f66270 */
[----:B------:R-:W-:Y:S02]  /*36c0*/  ISETP.GE.AND P6, PT, R33, R43, PT ;  /* 0x0000002b2100720c */ /* 0x000fe40003fc6270 */
        /* <DEDUP_REMOVED lines=9> */
[----:B------:R-:W-:-:S02]  /*3760*/  SEL R12, R12, RZ, !P0 ;  /* 0x000000ff0c0c7207 */ /* 0x000fc40004000000 */
[----:B------:R-:W-:Y:S02]  /*3770*/  PRMT R4, R4, 0x5410, R5 ;  /* 0x0000541004047816 */ /* 0x000fe40000000005 */
[----:B------:R-:W-:Y:S02]  /*3780*/  PRMT R5, R10, 0x5410, R9 ;  /* 0x000054100a057816 */ /* 0x000fe40000000009 */
[----:B------:R-:W-:Y:S02]  /*3790*/  PRMT R6, R6, 0x5410, R11 ;  /* 0x0000541006067816 */ /* 0x000fe4000000000b */
[----:B------:R-:W-:-:S07]  /*37a0*/  PRMT R7, R7, 0x5410, R12 ;  /* 0x0000541007077816 */ /* 0x000fce000000000c */
.L_x_20482:
[----:B------:R-:W-:Y:S05]  /*37b0*/  BSYNC.RECONVERGENT B1 ;  /* 0x0000000000017941 */ /* 0x000fea0003800200 */
.L_x_20481:
[----:B------:R-:W-:Y:S01]  /*37c0*/  HMUL2 R20, R41, R5 ;  /* 0x0000000529147232 */ /* 0x000fe20000000000 */
[----:B------:R-:W-:Y:S01]  /*37d0*/  IADD3 R5, PT, PT, R0, 0x3, RZ ;  /* 0x0000000300057810 */ /* 0x000fe20007ffe0ff */
[----:B------:R-:W-:Y:S01]  /*37e0*/  VIADD R33, R33, 0x80 ;  /* 0x0000008021217836 */ /* 0x000fe20000000000 */
        /* <DEDUP_REMOVED lines=8> */
[----:B------:R-:W-:-:S04]  /*3870*/  IADD3.X R24, PT, PT, RZ, R24, RZ, P1, !PT ;  /* 0x00000018ff187210 */ /* 0x000fc80000ffe4ff */
[--C-:B------:R-:W-:Y:S02]  /*3880*/  HADD2.F32 R4, -RZ, R11.reuse.H0_H0 ;  /* 0x2000000bff047230 */ /* 0x100fe40000004100 */
[----:B------:R-:W-:-:S05]  /*3890*/  HADD2.F32 R11, -RZ, R11.H1_H1 ;  /* 0x3000000bff0b7230 */ /* 0x000fca0000004100 */
[----:B------:R-:W-:-:S04]  /*38a0*/  FADD.FTZ R4, R4, R11 ;  /* 0x0000000b04047221 */ /* 0x000fc80000010000 */
[----:B------:R-:W-:Y:S01]  /*38b0*/  FADD.FTZ R27, R4, R27 ;  /* 0x0000001b041b7221 */ /* 0x000fe20000010000 */
[----:B------:R-:W-:Y:S06]  /*38c0*/  @!P0 BRA `(.L_x_20483) ;  /* 0xfffffff000fc8947 */ /* 0x000fec000383ffff */
.L_x_20474:
[----:B--23--:R-:W-:Y:S05]  /*38d0*/  BSYNC.RECONVERGENT B0 ;  /* 0x0000000000007941 */ /* 0x00cfea0003800200 */
.L_x_20473:
[----:B------:R-:W2:Y:S01]  /*38e0*/  SHFL.BFLY PT, R0, R35, 0x2, 0x1f ;  /* 0x0c401f0023007f89 */ /* 0x000ea200000e0000 */
[----:B------:R-:W-:Y:S01]  /*38f0*/  BAR.SYNC.DEFER_BLOCKING 0x0 ;  /* 0x0000000000007b1d */ /* 0x000fe20000010000 */
[----:B------:R-:W-:Y:S02]  /*3900*/  LOP3.LUT P0, RZ, R37, 0x3, RZ, 0xc0, !PT ;  /* 0x0000000325ff7812 */ /* 0x000fe4000780c0ff */
[----:B------:R-:W-:-:S03]  /*3910*/  SHF.R.U32.HI R36, RZ, 0x2, R36 ;  /* 0x00000002ff247819 */ /* 0x000fc60000011624 */
[----:B------:R-:W-:Y:S01]  /*3920*/  BSSY.RECONVERGENT B0, `(.L_x_20484) ;  /* 0x000001d000007945 */ /* 0x000fe20003800200 */
[----:B------:R-:W3:Y:S04]  /*3930*/  SHFL.BFLY PT, R4, R31, 0x2, 0x1f ;  /* 0x0c401f001f047f89 */ /* 0x000ee800000e0000 */
[----:B0-----:R-:W0:Y:S04]  /*3940*/  SHFL.BFLY PT, R5, R30, 0x2, 0x1f ;  /* 0x0c401f001e057f89 */ /* 0x001e2800000e0000 */
[----:B-1----:R-:W1:Y:S01]  /*3950*/  SHFL.BFLY PT, R6, R27, 0x2, 0x1f ;  /* 0x0c401f001b067f89 */ /* 0x002e6200000e0000 */
[----:B--2---:R-:W-:Y:S01]  /*3960*/  FADD.FTZ R0, R0, R35 ;  /* 0x0000002300007221 */ /* 0x004fe20000010000 */
[----:B---3--:R-:W-:Y:S01]  /*3970*/  FADD.FTZ R4, R4, R31 ;  /* 0x0000001f04047221 */ /* 0x008fe20000010000 */
[----:B0-----:R-:W-:-:S04]  /*3980*/  FADD.FTZ R8, R5, R30 ;  /* 0x0000001e05087221 */ /* 0x001fc80000010000 */
[----:B------:R-:W0:Y:S01]  /*3990*/  SHFL.BFLY PT, R7, R4, 0x1, 0x1f ;  /* 0x0c201f0004077f89 */ /* 0x000e2200000e0000 */
[----:B-1----:R-:W-:-:S03]  /*39a0*/  FADD.FTZ R10, R6, R27 ;  /* 0x0000001b060a7221 */ /* 0x002fc60000010000 */
[----:B------:R-:W1:Y:S01]  /*39b0*/  SHFL.BFLY PT, R5, R0, 0x1, 0x1f ;  /* 0x0c201f0000057f89 */ /* 0x000e6200000e0000 */
[----:B------:R-:W-:-:S03]  /*39c0*/  LOP3.LUT R6, R37, 0x3c0, RZ, 0xc0, !PT ;  /* 0x000003c025067812 */ /* 0x000fc600078ec0ff */
[----:B------:R-:W2:Y:S01]  /*39d0*/  SHFL.BFLY PT, R9, R8, 0x1, 0x1f ;  /* 0x0c201f0008097f89 */ /* 0x000ea200000e0000 */
[----:B------:R-:W-:-:S03]  /*39e0*/  ISETP.NE.OR P1, PT, R6, 0x40, P0 ;  /* 0x000000400600780c */ /* 0x000fc60000725670 */
[----:B------:R-:W3:Y:S01]  /*39f0*/  SHFL.BFLY PT, R11, R10, 0x1, 0x1f ;  /* 0x0c201f000a0b7f89 */ /* 0x000ee200000e0000 */
[----:B0-----:R-:W-:Y:S01]  /*3a00*/  FADD.FTZ R6, R4, R7 ;  /* 0x0000000704067221 */ /* 0x001fe20000010000 */
[----:B------:R-:W-:Y:S01]  /*3a10*/  LOP3.LUT R4, R36, 0x3e0, R37, 0xf8, !PT ;  /* 0x000003e024047812 */ /* 0x000fe200078ef825 */
[----:B-1----:R-:W-:Y:S01]  /*3a20*/  FADD.FTZ R5, R0, R5 ;  /* 0x0000000500057221 */ /* 0x002fe20000010000 */
[----:B--2---:R-:W-:Y:S01]  /*3a30*/  FADD.FTZ R9, R8, R9 ;  /* 0x0000000908097221 */ /* 0x004fe20000010000 */
[----:B---3--:R-:W-:-:S05]  /*3a40*/  FADD.FTZ R0, R10, R11 ;  /* 0x0000000b0a007221 */ /* 0x008fca0000010000 */
        /* <DEDUP_REMOVED lines=10> */
.L_x_20485:
[----:B------:R-:W-:Y:S05]  /*3af0*/  BSYNC.RECONVERGENT B0 ;  /* 0x0000000000007941 */ /* 0x000fea0003800200 */
.L_x_20484:
        /* <DEDUP_REMOVED lines=45> */
[----:B------:R-:W-:-:S04]  /*3dd0*/  F2FP.F16.F32.PACK_AB R0, R0, R9 ;  /* 0x000000090000723e */ /* 0x000fc800000000ff */
        /* <DEDUP_REMOVED lines=12> */
.L_x_20486:
        /* <DEDUP_REMOVED lines=14> */
.L_x_25958:


//--------------------- .text._ZN4vllm25paged_attention_v1_kernelIttLi256ELi32ELi128ELNS_18Fp8KVCacheDataTypeE0ELb1EEEvPT_PKS2_PKT0_S8_ifPKiSA_iPKfiiiSC_SC_iiiii --------------------------
	.section	.text._ZN4vllm25paged_attention_v1_kernelIttLi256ELi32ELi128ELNS_18Fp8KVCacheDataTypeE0ELb1EEEvPT_PKS2_PKT0_S8_ifPKiSA_iPKfiiiSC_SC_iiiii,"ax",@progbits
	.align	128
        .global         _ZN4vllm25paged_attention_v1_kernelIttLi256ELi32ELi128ELNS_18Fp8KVCacheDataTypeE0ELb1EEEvPT_PKS2_PKT0_S8_ifPKiSA_iPKfiiiSC_SC_iiiii
        .type           _ZN4vllm25paged_attention_v1_kernelIttLi256ELi32ELi128ELNS_18Fp8KVCacheDataTypeE0ELb1EEEvPT_PKS2_PKT0_S8_ifPKiSA_iPKfiiiSC_SC_iiiii,@function
        .size           _ZN4vllm25paged_attention_v1_kernelIttLi256ELi32ELi128ELNS_18Fp8KVCacheDataTypeE0ELb1EEEvPT_PKS2_PKT0_S8_ifPKiSA_iPKfiiiSC_SC_iiiii,(.L_x_25959 - _ZN4vllm25paged_attention_v1_kernelIttLi256ELi32ELi128ELNS_18Fp8KVCacheDataTypeE0ELb1EEEvPT_PKS2_PKT0_S8_ifPKiSA_iPKfiiiSC_SC_iiiii)
        .other          _ZN4vllm25paged_attention_v1_kernelIttLi256ELi32ELi128ELNS_18Fp8KVCacheDataTypeE0ELb1EEEvPT_PKS2_PKT0_S8_ifPKiSA_iPKfiiiSC_SC_iiiii,@"STO_CUDA_ENTRY STV_DEFAULT"
_ZN4vllm25paged_attention_v1_kernelIttLi256ELi32ELi128ELNS_18Fp8KVCacheDataTypeE0ELb1EEEvPT_PKS2_PKT0_S8_ifPKiSA_iPKfiiiSC_SC_iiiii:
.text._ZN4vllm25paged_attention_v1_kernelIttLi256ELi32ELi128ELNS_18Fp8KVCacheDataTypeE0ELb1EEEvPT_PKS2_PKT0_S8_ifPKiSA_iPKfiiiSC_SC_iiiii:
        /* <DEDUP_REMOVED lines=9> */
[----:B------:R-:W-:Y:S01]  /*0090*/  HFMA2 R58, -RZ, RZ, 0, 0 ;  /* 0x00000000ff3a7431 */ /* 0x000fe200000001ff */
[----:B------:R-:W4:Y:S01]  /*00a0*/  LDCU UR5, c[0x0][0x3e8] ;  /* 0x00007d00ff0577ac */ /* 0x000f220008000800 */
[----:B------:R-:W0:Y:S05]  /*00b0*/  LDCU UR10, c[0x0][0x3ec] ;  /* 0x00007d80ff0a77ac */ /* 0x000e2a0008000800 */
[----:B------:R-:W4:Y:S01]  /*00c0*/  LDC R11, c[0x0][0x370] ;  /* 0x0000dc00ff0b7b82 */ /* 0x000f220000000800 */
[----:B------:R-:W0:Y:S01]  /*00d0*/  LDCU UR11, c[0x0][0x3d0] ;  /* 0x00007a00ff0b77ac */ /* 0x000e220008000800 */
[----:B------:R-:W0:Y:S02]  /*00e0*/  LDCU UR12, c[0x0][0x3cc] ;  /* 0x00007980ff0c77ac */ /* 0x000e240008000800 */
[----:B0-----:R-:W-:-:S04]  /*00f0*/  IMAD.WIDE.U32 R60, R9, 0x4, R60 ;  /* 0x00000004093c7825 */ /* 0x001fc800078e003c */
[----:B------:R-:W0:Y:S01]  /*0100*/  LDC R19, c[0x0][0x3f4] ;  /* 0x0000fd00ff137b82 */ /* 0x000e220000000800 */
[----:B------:R-:W0:Y:S01]  /*0110*/  LDCU UR13, c[0x0][0x3a4] ;  /* 0x00007480ff0d77ac */ /* 0x000e220008000800 */
[C---:B--2---:R-:W-:Y:S01]  /*0120*/  ISETP.GT.U32.AND P1, PT, R8.reuse, 0x1f, PT ;  /* 0x0000001f0800780c */ /* 0x044fe20003f24070 */
[----:B-1----:R-:W2:Y:S01]  /*0130*/  LDG.E.CONSTANT R60, desc[UR8][R60.64] ;  /* 0x000000083c3c7981 */ /* 0x002ea2000c1e9900 */
[----:B---3--:R-:W-:Y:S01]  /*0140*/  IMAD R0, R9, UR4, RZ ;  /* 0x0000000409007c24 */ /* 0x008fe2000f8e02ff */
[----:B------:R-:W1:Y:S01]  /*0150*/  LDCU UR4, c[0x0][0x3b8] ;  /* 0x00007700ff0477ac */ /* 0x000e620008000800 */
[----:B------:R-:W3:Y:S09]  /*0160*/  LDCU.64 UR14, c[0x0][0x390] ;  /* 0x00007200ff0e77ac */ /* 0x000ef20008000a00 */
[----:B------:R-:W1:Y:S01]  /*0170*/  @!P1 LDC.64 R4, c[0x0][0x388] ;  /* 0x0000e200ff049b82 */ /* 0x000e620000000a00 */
[----:B------:R-:W-:-:S02]  /*0180*/  @!P1 SHF.L.U32 R3, R8, 0x3, RZ ;  /* 0x0000000308039819 */ /* 0x000fc400000006ff */
[----:B----4-:R-:W-:-:S04]  /*0190*/  @!P1 SHF.L.U32 R2, R10, 0x8, RZ ;  /* 0x000000080a029819 */ /* 0x010fc800000006ff */
[----:B------:R-:W-:Y:S02]  /*01a0*/  @!P1 IADD3 R2, P0, P2, R3, R0, R2 ;  /* 0x0000000003029210 */ /* 0x000fe40007a1e002 */
[----:B------:R-:W-:-:S04]  /*01b0*/  SHF.R.S32.HI R0, RZ, 0x1f, R0 ;  /* 0x0000001fff007819 */ /* 0x000fc80000011400 */
[----:B------:R-:W-:Y:S02]  /*01c0*/  @!P1 IADD3.X R0, PT, PT, RZ, R0, RZ, P0, P2 ;  /* 0x00000000ff009210 */ /* 0x000fe400007e44ff */
[----:B------:R-:W-:-:S04]  /*01d0*/  ISETP.NE.U32.AND P0, PT, R6, RZ, PT ;  /* 0x000000ff0600720c */ /* 0x000fc80003f05070 */
[----:B------:R-:W-:Y:S02]  /*01e0*/  ISETP.NE.AND.EX P0, PT, R7, RZ, PT, P0 ;  /* 0x000000ff0700720c */ /* 0x000fe40003f05300 */
[----:B-1----:R-:W-:-:S04]  /*01f0*/  @!P1 LEA R4, P2, R2, R4, 0x1 ;  /* 0x0000000402049211 */ /* 0x002fc800078408ff */
[----:B------:R-:W-:Y:S02]  /*0200*/  @!P1 LEA.HI.X R5, R2, R5, R0, 0x1, P2 ;  /* 0x0000000502059211 */ /* 0x000fe400010f0c00 */
[----:B------:R-:W-:-:S05]  /*0210*/  IABS R13, R12 ;  /* 0x0000000c000d7213 */ /* 0x000fca0000000000 */
[----:B------:R-:W1:Y:S01]  /*0220*/  @P0 LDC.64 R2, c[0x0][0x3c0] ;  /* 0x0000f000ff020b82 */ /* 0x000e620000000a00 */
[----:B------:R-:W4:Y:S01]  /*0230*/  @!P1 LDG.E.128.CONSTANT R4, desc[UR8][R4.64] ;  /* 0x0000000804049981 */ /* 0x000f22000c1e9d00 */
[----:B------:R-:W3:Y:S08]  /*0240*/  I2F.RP R0, R13 ;  /* 0x0000000d00007306 */ /* 0x000ef00000209400 */
[----:B---3--:R-:W3:Y:S01]  /*0250*/  MUFU.RCP R0, R0 ;  /* 0x0000000000007308 */ /* 0x008ee20000001000 */
[----:B-1----:R-:W-:-:S05]  /*0260*/  @P0 IMAD.WIDE.U32 R2, R10, 0x4, R2 ;  /* 0x000000040a020825 */ /* 0x002fca00078e0002 */
[----:B------:R1:W5:Y:S01]  /*0270*/  @P0 LDG.E.CONSTANT R58, desc[UR8][R2.64] ;  /* 0x00000008023a0981 */ /* 0x000362000c1e9900 */
[----:B------:R-:W-:Y:S01]  /*0280*/  SHF.R.U32.HI R59, RZ, 0x5, R8 ;  /* 0x00000005ff3b7819 */ /* 0x000fe20000011608 */
[----:B------:R-:W-:Y:S01]  /*0290*/  IMAD R9, R9, UR4, RZ ;  /* 0x0000000409097c24 */ /* 0x000fe2000f8e02ff */
[----:B------:R-:W-:Y:S01]  /*02a0*/  BSSY.RECONVERGENT B0, `(.L_x_20487) ;  /* 0x0000411000007945 */ /* 0x000fe20003800200 */
[----:B------:R-:W0:Y:S01]  /*02b0*/  @!P1 S2R R18, SR_CgaCtaId ;  /* 0x0000000000129919 */ /* 0x000e220000008800 */
[----:B------:R-:W-:Y:S02]  /*02c0*/  MOV R55, 0xff7fffff ;  /* 0xff7fffff00377802 */ /* 0x000fe40000000f00 */
[----:B---3--:R-:W-:Y:S02]  /*02d0*/  IADD3 R14, PT, PT, R0, 0xffffffe, RZ ;  /* 0x0ffffffe000e7810 */ /* 0x008fe40007ffe0ff */
[----:B-1----:R-:W-:Y:S02]  /*02e0*/  IABS R2, R11 ;  /* 0x0000000b00027213 */ /* 0x002fe40000000000 */
[----:B------:R1:W3:Y:S02]  /*02f0*/  F2I.FTZ.U32.TRUNC.NTZ R15, R14 ;  /* 0x0000000e000f7305 */ /* 0x0002e4000021f000 */
[----:B-1----:R-:W-:-:S02]  /*0300*/  MOV R14, RZ ;  /* 0x000000ff000e7202 */ /* 0x002fc40000000f00 */
[----:B---3--:R-:W-:-:S05]  /*0310*/  IADD3 R16, PT, PT, RZ, -R15, RZ ;  /* 0x8000000fff107210 */ /* 0x008fca0007ffe0ff */
[----:B------:R-:W-:-:S04]  /*0320*/  IMAD R17, R16, R13, RZ ;  /* 0x0000000d10117224 */ /* 0x000fc800078e02ff */
        /* <DEDUP_REMOVED lines=8> */
[----:B------:R-:W-:Y:S02]  /*03b0*/  LOP3.LUT R0, R11, R12, RZ, 0x3c, !PT ;  /* 0x0000000c0b007212 */ /* 0x000fe400078e3cff */
[----:B------:R-:W-:Y:S02]  /*03c0*/  ISETP.NE.AND P2, PT, R12, RZ, PT ;  /* 0x000000ff0c00720c */ /* 0x000fe40003f45270 */
[----:B------:R-:W-:-:S02]  /*03d0*/  ISETP.GE.AND P3, PT, R0, RZ, PT ;  /* 0x000000ff0000720c */ /* 0x000fc40003f66270 */
[----:B0-----:R-:W-:-:S04]  /*03e0*/  IABS R0, R19 ;  /* 0x0000001300007213 */ /* 0x001fc80000000000 */
[----:B------:R-:W0:Y:S01]  /*03f0*/  I2F.RP R16, R0 ;  /* 0x0000000000107306 */ /* 0x000e220000209400 */
[----:B------:R-:W-:Y:S02]  /*0400*/  @P0 IADD3 R15, PT, PT, R15, 0x1, RZ ;  /* 0x000000010f0f0810 */ /* 0x000fe40007ffe0ff */
[----:B------:R-:W-:Y:S02]  /*0410*/  MOV R57, R0 ;  /* 0x0000000000397202 */ /* 0x000fe40000000f00 */
[----:B------:R-:W-:-:S04]  /*0420*/  MOV R23, R15 ;  /* 0x0000000f00177202 */ /* 0x000fc80000000f00 */
[----:B------:R-:W-:Y:S02]  /*0430*/  @!P3 IADD3 R23, PT, PT, RZ, -R23, RZ ;  /* 0x80000017ff17b210 */ /* 0x000fe40007ffe0ff */
[----:B------:R-:W-:-:S04]  /*0440*/  @!P2 LOP3.LUT R23, RZ, R12, RZ, 0x33, !PT ;  /* 0x0000000cff17a212 */ /* 0x000fc800078e33ff */
[----:B------:R-:W-:Y:S01]  /*0450*/  IABS R20, R23 ;  /* 0x0000001700147213 */ /* 0x000fe20000000000 */
[----:B0-----:R-:W0:Y:S08]  /*0460*/  MUFU.RCP R16, R16 ;  /* 0x0000001000107308 */ /* 0x001e300000001000 */
[----:B------:R-:W1:Y:S01]  /*0470*/  I2F.RP R13, R20 ;  /* 0x00000014000d7306 */ /* 0x000e620000209400 */
[----:B0-----:R-:W-:-:S02]  /*0480*/  IADD3 R14, PT, PT, R16, 0xffffffe, RZ ;  /* 0x0ffffffe100e7810 */ /* 0x001fc40007ffe0ff */
[----:B------:R-:W-:-:S05]  /*0490*/  IABS R16, R10 ;  /* 0x0000000a00107213 */ /* 0x000fca0000000000 */
[----:B------:R0:W-:Y:S08]  /*04a0*/  F2I.FTZ.U32.TRUNC.NTZ R15, R14 ;  /* 0x0000000e000f7305 */ /* 0x0001f0000021f000 */
[----:B-1----:R-:W1:Y:S01]  /*04b0*/  MUFU.RCP R13, R13 ;  /* 0x0000000d000d7308 */ /* 0x002e620000001000 */
[----:B0-----:R-:W-:Y:S02]  /*04c0*/  MOV R14, RZ ;  /* 0x000000ff000e7202 */ /* 0x001fe40000000f00 */
[----:B-1----:R-:W-:-:S02]  /*04d0*/  IADD3 R2, PT, PT, R13, 0xffffffe, RZ ;  /* 0x0ffffffe0d027810 */ /* 0x002fc40007ffe0ff */
[----:B------:R-:W-:-:S03]  /*04e0*/  IABS R13, R23 ;  /* 0x00000017000d7213 */ /* 0x000fc60000000000 */
[----:B------:R0:W1:Y:S01]  /*04f0*/  F2I.FTZ.U32.TRUNC.NTZ R3, R2 ;  /* 0x0000000200037305 */ /* 0x000062000021f000 */
[----:B------:R-:W-:Y:S01]  /*0500*/  IADD3 R13, PT, PT, RZ, -R13, RZ ;  /* 0x8000000dff0d7210 */ /* 0x000fe20007ffe0ff */
[----:B0-----:R-:W-:Y:S01]  /*0510*/  HFMA2 R2, -RZ, RZ, 0, 0 ;  /* 0x00000000ff027431 */ /* 0x001fe200000001ff */
[----:B-1----:R-:W-:-:S05]  /*0520*/  IADD3 R17, PT, PT, RZ, -R3, RZ ;  /* 0x80000003ff117210 */ /* 0x002fca0007ffe0ff */
[----:B------:R-:W-:-:S04]  /*0530*/  IMAD R17, R17, R20, RZ ;  /* 0x0000001411117224 */ /* 0x000fc800078e02ff */
[----:B------:R-:W-:-:S04]  /*0540*/  IMAD.HI.U32 R3, R3, R17, R2 ;  /* 0x0000001103037227 */ /* 0x000fc800078e0002 */
[----:B------:R-:W-:Y:S02]  /*0550*/  IMAD R2, R15, R0, RZ ;  /* 0x000000000f027224 */ /* 0x000fe400078e02ff */
[----:B------:R-:W-:-:S03]  /*0560*/  IMAD.HI.U32 R3, R3, R16, RZ ;  /* 0x0000001003037227 */ /* 0x000fc600078e00ff */
[----:B------:R-:W-:Y:S01]  /*0570*/  IADD3 R17, PT, PT, RZ, -R2, RZ ;  /* 0x80000002ff117210 */ /* 0x000fe20007ffe0ff */
[----:B------:R-:W-:-:S04]  /*0580*/  IMAD R13, R3, R13, R16 ;  /* 0x0000000d030d7224 */ /* 0x000fc800078e0210 */
[----:B------:R-:W-:Y:S01]  /*0590*/  IMAD.HI.U32 R2, R15, R17, R14 ;  /* 0x000000110f027227 */ /* 0x000fe200078e000e */
[----:B------:R-:W-:-:S13]  /*05a0*/  ISETP.GT.U32.AND P3, PT, R20, R13, PT ;  /* 0x0000000d1400720c */ /* 0x000fda0003f64070 */
[-C--:B------:R-:W-:Y:S02]  /*05b0*/  @!P3 IADD3 R13, PT, PT, R13, -R20.reuse, RZ ;  /* 0x800000140d0db210 */ /* 0x080fe40007ffe0ff */
[----:B------:R-:W-:Y:S02]  /*05c0*/  @!P3 IADD3 R3, PT, PT, R3, 0x1, RZ ;  /* 0x000000010303b810 */ /* 0x000fe40007ffe0ff */
[----:B------:R-:W-:Y:S02]  /*05d0*/  ISETP.GE.U32.AND P2, PT, R13, R20, PT ;  /* 0x000000140d00720c */ /* 0x000fe40003f46070 */
[----:B------:R-:W-:Y:S02]  /*05e0*/  @!P1 MOV R13, 0x400 ;  /* 0x00000400000d9802 */ /* 0x000fe40000000f00 */
[----:B------:R-:W-:Y:S02]  /*05f0*/  ISETP.NE.AND P3, PT, R23, RZ, PT ;  /* 0x000000ff1700720c */ /* 0x000fe40003f65270 */
[----:B------:R-:W-:-:S04]  /*0600*/  @!P1 LEA R13, R18, R13, 0x18 ;  /* 0x0000000d120d9211 */ /* 0x000fc800078ec0ff */
[----:B------:R-:W-:-:S03]  /*0610*/  @!P1 LEA R13, R8, R13, 0x4 ;  /* 0x0000000d080d9211 */ /* 0x000fc600078e20ff */
[----:B------:R-:W-:Y:S02]  /*0620*/  @P2 IADD3 R3, PT, PT, R3, 0x1, RZ ;  /* 0x0000000103032810 */ /* 0x000fe40007ffe0ff */
[----:B--2---:R-:W-:-:S04]  /*0630*/  IADD3 R16, PT, PT, R60, -0x1, RZ ;  /* 0xffffffff3c107810 */ /* 0x004fc80007ffe0ff */
[----:B------:R-:W-:Y:S02]  /*0640*/  IABS R21, R16 ;  /* 0x0000001000157213 */ /* 0x000fe40000000000 */
[----:B------:R-:W-:-:S03]  /*0650*/  LOP3.LUT R16, R16, R19, RZ, 0x3c, !PT ;  /* 0x0000001310107212 */ /* 0x000fc600078e3cff */
[----:B------:R-:W-:Y:S02]  /*0660*/  IMAD.MOV.U32 R15, RZ, RZ, R21 ;  /* 0x000000ffff0f7224 */ /* 0x000fe400078e0015 */
[----:B------:R-:W0:Y:S02]  /*0670*/  LDC R21, c[0x0][0x3f8] ;  /* 0x0000fe00ff157b82 */ /* 0x000e240000000800 */
[----:B------:R-:W-:-:S05]  /*0680*/  IMAD.HI.U32 R14, R2, R15, RZ ;  /* 0x0000000f020e7227 */ /* 0x000fca00078e00ff */
[----:B------:R-:W-:-:S05]  /*0690*/  IADD3 R17, PT, PT, RZ, -R14, RZ ;  /* 0x8000000eff117210 */ /* 0x000fca0007ffe0ff */
[----:B------:R-:W-:Y:S01]  /*06a0*/  IMAD R15, R0, R17, R15 ;  /* 0x00000011000f7224 */ /* 0x000fe200078e020f */
[----:B------:R-:W-:-:S04]  /*06b0*/  LOP3.LUT R17, R10, R23, RZ, 0x3c, !PT ;  /* 0x000000170a117212 */ /* 0x000fc800078e3cff */
[----:B------:R-:W-:Y:S02]  /*06c0*/  ISETP.GT.U32.AND P0, PT, R0, R15, PT ;  /* 0x0000000f0000720c */ /* 0x000fe40003f04070 */
[----:B------:R-:W-:Y:S02]  /*06d0*/  ISETP.GE.AND P4, PT, R17, RZ, PT ;  /* 0x000000ff1100720c */ /* 0x000fe40003f86270 */
[----:B0-----:R-:W-:-:S09]  /*06e0*/  ISETP.GE.AND P2, PT, R21, RZ, PT ;  /* 0x000000ff1500720c */ /* 0x001fd20003f46270 */
[-C--:B------:R-:W-:Y:S02]  /*06f0*/  @!P0 IADD3 R15, PT, PT, R15, -R0.reuse, RZ ;  /* 0x800000000f0f8210 */ /* 0x080fe40007ffe0ff */
[----:B------:R-:W-:Y:S01]  /*0700*/  @!P0 IADD3 R14, PT, PT, R14, 0x1, RZ ;  /* 0x000000010e0e8810 */ /* 0x000fe20007ffe0ff */
[----:B----4-:R0:W-:Y:S01]  /*0710*/  @!P1 STS.128 [R13], R4 ;  /* 0x000000040d009388 */ /* 0x0101e20000000c00 */
[----:B------:R-:W-:Y:S01]  /*0720*/  BAR.SYNC.DEFER_BLOCKING 0x0 ;  /* 0x0000000000007b1d */ /* 0x000fe20000010000 */
[----:B------:R-:W-:Y:S01]  /*0730*/  ISETP.GE.U32.AND P1, PT, R15, R0, PT ;  /* 0x000000000f00720c */ /* 0x000fe20003f26070 */
[----:B------:R-:W-:Y:S01]  /*0740*/  @P2 IMAD R10, R11, UR5, R10 ;  /* 0x000000050b0a2c24 */ /* 0x000fe2000f8e020a */
[----:B------:R-:W-:Y:S02]  /*0750*/  IADD3 R15, PT, PT, R60, 0x1f, RZ ;  /* 0x0000001f3c0f7810 */ /* 0x000fe40007ffe0ff */
[----:B------:R-:W-:Y:S01]  /*0760*/  @!P4 IADD3 R3, PT, PT, RZ, -R3, RZ ;  /* 0x80000003ff03c210 */ /* 0x000fe20007ffe0ff */
[----:B------:R-:W-:Y:S01]  /*0770*/  @P2 IMAD R56, R10, R21, 0x1 ;  /* 0x000000010a382424 */ /* 0x000fe200078e0215 */
[----:B------:R-:W-:-:S02]  /*0780*/  SHF.R.S32.HI R18, RZ, 0x1f, R15 ;  /* 0x0000001fff127819 */ /* 0x000fc4000001140f */
[----:B------:R-:W-:Y:S02]  /*0790*/  @!P3 LOP3.LUT R3, RZ, R23, RZ, 0x33, !PT ;  /* 0x00000017ff03b212 */ /* 0x000fe400078e33ff */
[----:B------:R-:W-:Y:S02]  /*07a0*/  LEA.HI R18, R18, R15, RZ, 0x5 ;  /* 0x0000000f12127211 */ /* 0x000fe400078f28ff */
[----:B------:R-:W-:Y:S01]  /*07b0*/  ISETP.GE.AND P3, PT, R16, RZ, PT ;  /* 0x000000ff1000720c */ /* 0x000fe20003f66270 */
[----:B------:R-:W-:Y:S01]  /*07c0*/  @!P2 IMAD R12, R12, UR5, R3 ;  /* 0x000000050c0cac24 */ /* 0x000fe2000f8e0203 */
[----:B------:R-:W-:Y:S02]  /*07d0*/  SHF.R.S32.HI R18, RZ, 0x5, R18 ;  /* 0x00000005ff127819 */ /* 0x000fe40000011412 */
[----:B------:R-:W-:Y:S02]  /*07e0*/  @P1 IADD3 R14, PT, PT, R14, 0x1, RZ ;  /* 0x000000010e0e1810 */ /* 0x000fe40007ffe0ff */
[----:B------:R-:W-:-:S02]  /*07f0*/  ISETP.GE.AND P1, PT, R59, R18, PT ;  /* 0x000000123b00720c */ /* 0x000fc40003f26270 */
[----:B------:R-:W-:Y:S02]  /*0800*/  ISETP.NE.AND P0, PT, R19, RZ, PT ;  /* 0x000000ff1300720c */ /* 0x000fe40003f05270 */
[----:B0-----:R-:W-:Y:S02]  /*0810*/  MOV R4, R14 ;  /* 0x0000000e00047202 */ /* 0x001fe40000000f00 */
[----:B------:R-:W-:Y:S02]  /*0820*/  @!P2 IADD3 R12, PT, PT, RZ, -R12, RZ ;  /* 0x8000000cff0ca210 */ /* 0x000fe40007ffe0ff */
[----:B------:R-:W-:-:S03]  /*0830*/  @!P3 IADD3 R4, PT, PT, RZ, -R4, RZ ;  /* 0x80000004ff04b210 */ /* 0x000fc60007ffe0ff */
[----:B------:R-:W-:-:S04]  /*0840*/  @!P2 IMAD R56, R21, R12, 0x1 ;  /* 0x000000011538a424 */ /* 0x000fc800078e020c */
[----:B------:R-:W-:Y:S01]  /*0850*/  @!P0 LOP3.LUT R4, RZ, R19, RZ, 0x33, !PT ;  /* 0x00000013ff048212 */ /* 0x000fe200078e33ff */
[----:B------:R-:W-:Y:S06]  /*0860*/  @P1 BRA `(.L_x_20488) ;  /* 0x0000003800d01947 */ /* 0x000fec0003800000 */
[----:B------:R-:W0:Y:S01]  /*0870*/  S2UR UR5, SR_CgaCtaId ;  /* 0x00000000000579c3 */ /* 0x000e220000008800 */
[----:B------:R-:W1:Y:S01]  /*0880*/  LDCU.64 UR6, c[0x0][0x3a8] ;  /* 0x00007500ff0677ac */ /* 0x000e620008000a00 */
[----:B------:R-:W-:Y:S02]  /*0890*/  SHF.R.U32.HI R6, RZ, 0x3, R8 ;  /* 0x00000003ff067819 */ /* 0x000fe40000011608 */
[----:B------:R-:W-:Y:S01]  /*08a0*/  MOV R7, RZ ;  /* 0x000000ff00077202 */ /* 0x000fe20000000f00 */
[----:B------:R-:W-:Y:S01]  /*08b0*/  UMOV UR4, 0x400 ;  /* 0x0000040000047882 */ /* 0x000fe20000000000 */
[----:B------:R-:W-:Y:S01]  /*08c0*/  LOP3.LUT R6, R6, 0x7c, RZ, 0xc0, !PT ;  /* 0x0000007c06067812 */ /* 0x000fe200078ec0ff */
[----:B------:R-:W-:Y:S01]  /*08d0*/  UIADD3 UR4, UPT, UPT, UR4, 0x220, URZ ;  /* 0x0000022004047890 */ /* 0x000fe2000fffe0ff */
[----:B------:R-:W-:Y:S02]  /*08e0*/  LOP3.LUT R0, R8, 0x1f, RZ, 0xc0, !PT ;  /* 0x0000001f08007812 */ /* 0x000fe400078ec0ff */
[----:B------:R-:W-:Y:S01]  /*08f0*/  MOV R55, 0xff7fffff ;  /* 0xff7fffff00377802 */ /* 0x000fe20000000f00 */
[----:B------:R-:W-:Y:S01]  /*0900*/  IMAD.WIDE R6, R9, 0x4, R6 ;  /* 0x0000000409067825 */ /* 0x000fe200078e0206 */
[----:B------:R-:W-:-:S02]  /*0910*/  SHF.L.U32 R9, R59, 0x5, RZ ;  /* 0x000000053b097819 */ /* 0x000fc400000006ff */
[----:B------:R-:W-:Y:S02]  /*0920*/  LEA R0, R59, R0, 0x5 ;  /* 0x000000003b007211 */ /* 0x000fe400078e28ff */
[----:B------:R-:W-:Y:S02]  /*0930*/  LOP3.LUT R11, R9, 0x1f, R8, 0xf8, !PT ;  /* 0x0000001f090b7812 */ /* 0x000fe400078ef808 */
[----:B-1----:R-:W-:Y:S02]  /*0940*/  IADD3 R6, P0, PT, R6, UR6, RZ ;  /* 0x0000000606067c10 */ /* 0x002fe4000ff1e0ff */
[----:B------:R-:W-:Y:S02]  /*0950*/  IADD3 R53, PT, PT, -R60, R11, RZ ;  /* 0x0000000b3c357210 */ /* 0x000fe40007ffe1ff */
[----:B------:R-:W-:Y:S01]  /*0960*/  IADD3.X R5, PT, PT, R7, UR7, RZ, P0, !PT ;  /* 0x0000000707057c10 */ /* 0x000fe200087fe4ff */
[----:B0-----:R-:W-:Y:S01]  /*0970*/  ULEA UR4, UR5, UR4, 0x18 ;  /* 0x0000000405047291 */ /* 0x001fe2000f8ec0ff */
[----:B------:R-:W-:Y:S01]  /*0980*/  VIADD R7, R9, 0x1 ;  /* 0x0000000109077836 */ /* 0x000fe20000000000 */
[----:B------:R-:W-:-:S04]  /*0990*/  IADD3 R52, PT, PT, R11, 0x1, RZ ;  /* 0x000000010b347810 */ /* 0x000fc80007ffe0ff */
[----:B------:R-:W-:-:S07]  /*09a0*/  LEA R54, R0, UR4, 0x2 ;  /* 0x0000000400367c11 */ /* 0x000fce000f8e10ff */
.L_x_20491:
[----:B------:R-:W0:Y:S01]  /*09b0*/  LDC R16, c[0x0][0x3f0] ;  /* 0x0000fc00ff107b82 */ /* 0x000e220000000800 */
[----:B------:R-:W-:Y:S01]  /*09c0*/  IADD3 R8, PT, PT, R7, -0x1, RZ ;  /* 0xffffffff07087810 */ /* 0x000fe20007ffe0ff */
[----:B------:R-:W-:Y:S01]  /*09d0*/  BSSY.RECONVERGENT B1, `(.L_x_20489) ;  /* 0x0000397000017945 */ /* 0x000fe20003800200 */
[----:B------:R-:W-:Y:S02]  /*09e0*/  IADD3 R59, PT, PT, R59, 0x4, RZ ;  /* 0x000000043b3b7810 */ /* 0x000fe40007ffe0ff */
[----:B------:R-:W-:Y:S02]  /*09f0*/  IABS R9, R8 ;  /* 0x0000000800097213 */ /* 0x000fe40000000000 */
[----:B------:R-:W-:Y:S01]  /*0a00*/  IADD3 R7, PT, PT, R7, 0x80, RZ ;  /* 0x0000008007077810 */ /* 0x000fe20007ffe0ff */
[----:B------:R-:W1:Y:S02]  /*0a10*/  LDC R15, c[0x0][0x3f4] ;  /* 0x0000fd00ff0f7b82 */ /* 0x000e640000000800 */
        /* <DEDUP_REMOVED lines=10> */
[----:B------:R-:W-:Y:S02]  /*0ac0*/  @!P1 IADD3 R12, PT, PT, R12, -R0, RZ ;  /* 0x800000000c0c9210 */ /* 0x000fe40007ffe0ff */
[----:B------:R-:W-:Y:S02]  /*0ad0*/  @!P1 IADD3 R10, PT, PT, R10, 0x1, RZ ;  /* 0x000000010a0a9810 */ /* 0x000fe40007ffe0ff */
[----:B------:R-:W-:Y:S02]  /*0ae0*/  ISETP.GE.U32.AND P0, PT, R12, R57, PT ;  /* 0x000000390c00720c */ /* 0x000fe40003f06070 */
[----:B0-----:R-:W-:Y:S02]  /*0af0*/  IADD3 R9, PT, PT, R11, 0xffffffe, RZ ;  /* 0x0ffffffe0b097810 */ /* 0x001fe40007ffe0ff */
[----:B------:R-:W-:-:S04]  /*0b00*/  ISETP.NE.AND P1, PT, R15, RZ, PT ;  /* 0x000000ff0f00720c */ /* 0x000fc80003f25270 */
[----:B------:R-:W0:Y:S05]  /*0b10*/  F2I.FTZ.U32.TRUNC.NTZ R9, R9 ;  /* 0x0000000900097305 */ /* 0x000e2a000021f000 */
[----:B------:R-:W-:-:S04]  /*0b20*/  @P0 IADD3 R10, PT, PT, R10, 0x1, RZ ;  /* 0x000000010a0a0810 */ /* 0x000fc80007ffe0ff */
[----:B------:R-:W-:-:S04]  /*0b30*/  MOV R12, R10 ;  /* 0x0000000a000c7202 */ /* 0x000fc80000000f00 */
[----:B------:R-:W-:Y:S02]  /*0b40*/  @!P2 IADD3 R12, PT, PT, RZ, -R12, RZ ;  /* 0x8000000cff0ca210 */ /* 0x000fe40007ffe0ff */
[----:B0-----:R-:W-:Y:S02]  /*0b50*/  IADD3 R8, PT, PT, RZ, -R9, RZ ;  /* 0x80000009ff087210 */ /* 0x001fe40007ffe0ff */
[----:B------:R-:W-:Y:S02]  /*0b60*/  @!P1 LOP3.LUT R12, RZ, R15, RZ, 0x33, !PT ;  /* 0x0000000fff0c9212 */ /* 0x000fe400078e33ff */
[----:B------:R-:W-:Y:S01]  /*0b70*/  ISETP.NE.AND P1, PT, R16, RZ, PT ;  /* 0x000000ff1000720c */ /* 0x000fe20003f25270 */
[----:B------:R-:W-:Y:S01]  /*0b80*/  IMAD R11, R8, R13, RZ ;  /* 0x0000000d080b7224 */ /* 0x000fe200078e02ff */
[----:B------:R-:W-:Y:S01]  /*0b90*/  IADD3 R10, PT, PT, R12, R56, RZ ;  /* 0x000000380c0a7210 */ /* 0x000fe20007ffe0ff */
[----:B------:R-:W-:-:S03]  /*0ba0*/  HFMA2 R8, -RZ, RZ, 0, 0 ;  /* 0x00000000ff087431 */ /* 0x000fc600000001ff */
[----:B------:R-:W-:Y:S02]  /*0bb0*/  IABS R14, R10 ;  /* 0x0000000a000e7213 */ /* 0x000fe40000000000 */
[----:B------:R-:W-:Y:S01]  /*0bc0*/  IMAD.HI.U32 R8, R9, R11, R8 ;  /* 0x0000000b09087227 */ /* 0x000fe200078e0008 */
[----:B------:R-:W-:Y:S02]  /*0bd0*/  ISETP.GE.AND P2, PT, R10, RZ, PT ;  /* 0x000000ff0a00720c */ /* 0x000fe40003f46270 */
[----:B------:R-:W-:-:S05]  /*0be0*/  MOV R9, R14 ;  /* 0x0000000e00097202 */ /* 0x000fca0000000f00 */
[----:B------:R-:W-:-:S05]  /*0bf0*/  IMAD.HI.U32 R8, R8, R9, RZ ;  /* 0x0000000908087227 */ /* 0x000fca00078e00ff */
[----:B------:R-:W-:-:S05]  /*0c00*/  IADD3 R8, PT, PT, RZ, -R8, RZ ;  /* 0x80000008ff087210 */ /* 0x000fca0007ffe0ff */
[----:B------:R-:W-:Y:S01]  /*0c10*/  IMAD R8, R13, R8, R9 ;  /* 0x000000080d087224 */ /* 0x000fe200078e0209 */
[----:B------:R-:W-:-:S04]  /*0c20*/  IADD3 R9, PT, PT, R4, -UR10, RZ ;  /* 0x8000000a04097c10 */ /* 0x000fc8000fffe0ff */
[----:B------:R-:W-:-:S13]  /*0c30*/  ISETP.GT.U32.AND P0, PT, R13, R8, PT ;  /* 0x000000080d00720c */ /* 0x000fda0003f04070 */
[----:B------:R-:W-:-:S04]  /*0c40*/  @!P0 IADD3 R8, PT, PT, R8, -R13, RZ ;  /* 0x8000000d08088210 */ /* 0x000fc80007ffe0ff */
[----:B------:R-:W-:-:S13]  /*0c50*/  ISETP.GT.U32.AND P0, PT, R13, R8, PT ;  /* 0x000000080d00720c */ /* 0x000fda0003f04070 */
[----:B------:R-:W-:Y:S02]  /*0c60*/  @!P0 IADD3 R8, PT, PT, R8, -R13, RZ ;  /* 0x8000000d08088210 */ /* 0x000fe40007ffe0ff */
[----:B------:R-:W-:Y:S01]  /*0c70*/  ISETP.GT.AND P0, PT, R12, R9, PT ;  /* 0x000000090c00720c */ /* 0x000fe20003f04270 */
[----:B------:R-:W-:Y:S01]  /*0c80*/  VIADD R9, R60, 0x1f ;  /* 0x0000001f3c097836 */ /* 0x000fe20000000000 */
[----:B------:R-:W-:Y:S02]  /*0c90*/  @!P2 IADD3 R8, PT, PT, RZ, -R8, RZ ;  /* 0x80000008ff08a210 */ /* 0x000fe40007ffe0ff */
[----:B------:R-:W-:Y:S02]  /*0ca0*/  @!P1 LOP3.LUT R8, RZ, R16, RZ, 0x33, !PT ;  /* 0x00000010ff089212 */ /* 0x000fe400078e33ff */
[----:B------:R-:W-:Y:S02]  /*0cb0*/  SHF.R.S32.HI R10, RZ, 0x1f, R9 ;  /* 0x0000001fff0a7819 */ /* 0x000fe40000011409 */
[----:B------:R-:W-:-:S02]  /*0cc0*/  ISETP.EQ.OR P0, PT, R8, RZ, P0 ;  /* 0x000000ff0800720c */ /* 0x000fc40000702670 */
[----:B------:R-:W-:-:S04]  /*0cd0*/  LEA.HI R10, R10, R9, RZ, 0x5 ;  /* 0x000000090a0a7211 */ /* 0x000fc800078f28ff */
[----:B------:R-:W-:-:S04]  /*0ce0*/  SHF.R.S32.HI R10, RZ, 0x5, R10 ;  /* 0x00000005ff0a7819 */ /* 0x000fc8000001140a */
[----:B------:R-:W-:-:S03]  /*0cf0*/  ISETP.GE.AND P1, PT, R59, R10, PT ;  /* 0x0000000a3b00720c */ /* 0x000fc60003f26270 */
[----:B------:R-:W-:-:S05]  /*0d00*/  @!P0 MOV R9, 0xff7fffff ;  /* 0xff7fffff00098802 */ /* 0x000fca0000000f00 */
[----:B------:R0:W-:Y:S01]  /*0d10*/  @!P0 STS [R54], R9 ;  /* 0x0000000936008388 */ /* 0x0001e20000000800 */
[----:B------:R-:W-:Y:S05]  /*0d20*/  @!P0 BRA `(.L_x_20490) ;  /* 0x0000003400848947 */ /* 0x000fea0003800000 */
[----:B------:R-:W-:Y:S02]  /*0d30*/  MOV R11, R5 ;  /* 0x00000005000b7202 */ /* 0x000fe40000000f00 */
[----:B------:R-:W-:-:S05]  /*0d40*/  MOV R10, R6 ;  /* 0x00000006000a7202 */ /* 0x000fca0000000f00 */
[----:B------:R-:W2:Y:S01]  /*0d50*/  LDG.E.CONSTANT R11, desc[UR8][R10.64] ;  /* 0x000000080a0b7981 */ /* 0x000ea2000c1e9900 */
[----:B0-----:R-:W-:Y:S01]  /*0d60*/  IMAD R9, R3, UR11, RZ ;  /* 0x0000000b03097c24 */ /* 0x001fe2000f8e02ff */
        /* <DEDUP_REMOVED lines=17> */
[----:B------:R-:W4:Y:S04]  /*0e80*/  LDG.E.128.CONSTANT R44, desc[UR8][R62.64+0xc00] ;  /* 0x000c00083e2c7981 */ /* 0x000f28000c1e9d00 */
[----:B------:R-:W4:Y:S04]  /*0e90*/  LDG.E.128.CONSTANT R40, desc[UR8][R62.64+0xe00] ;  /* 0x000e00083e287981 */ /* 0x000f28000c1e9d00 */
[----:B------:R-:W0:Y:S04]  /*0ea0*/  LDS.128 R48, [UR4+0x10] ;  /* 0x00001004ff307984 */ /* 0x000e280008000c00 */
[----:B------:R-:W1:Y:S01]  /*0eb0*/  LDS.128 R20, [UR4] ;  /* 0x00000004ff147984 */ /* 0x000e620008000c00 */
[----:B0-----:R-:W-:-:S02]  /*0ec0*/  HADD2.F32 R24, -RZ, R48.H0_H0 ;  /* 0x20000030ff187230 */ /* 0x001fc40000004100 */
[----:B------:R-:W-:Y:S02]  /*0ed0*/  HADD2.F32 R48, -RZ, R48.H1_H1 ;  /* 0x30000030ff307230 */ /* 0x000fe40000004100 */
[--C-:B------:R-:W-:Y:S02]  /*0ee0*/  HADD2.F32 R64, -RZ, R49.reuse.H1_H1 ;  /* 0x30000031ff407230 */ /* 0x100fe40000004100 */
[--C-:B--2---:R-:W-:Y:S02]  /*0ef0*/  HADD2.F32 R25, -RZ, R36.reuse.H0_H0 ;  /* 0x20000024ff197230 */ /* 0x104fe40000004100 */
[----:B------:R-:W-:Y:S02]  /*0f00*/  HADD2.F32 R27, -RZ, R36.H1_H1 ;  /* 0x30000024ff1b7230 */ /* 0x000fe40000004100 */
[----:B------:R-:W-:Y:S02]  /*0f10*/  HADD2.F32 R36, -RZ, R49.H0_H0 ;  /* 0x20000031ff247230 */ /* 0x000fe40000004100 */
[----:B------:R-:W-:-:S02]  /*0f20*/  HADD2.F32 R61, -RZ, R37.H0_H0 ;  /* 0x20000025ff3d7230 */ /* 0x000fc40000004100 */
[----:B------:R-:W-:Y:S01]  /*0f30*/  FMUL.FTZ R24, R24, R25 ;  /* 0x0000001918187220 */ /* 0x000fe20000410000 */
[--C-:B-1----:R-:W-:Y:S02]  /*0f40*/  HADD2.F32 R25, -RZ, R20.reuse.H0_H0 ;  /* 0x20000014ff197230 */ /* 0x102fe40000004100 */
[----:B------:R-:W-:Y:S01]  /*0f50*/  FMUL.FTZ R36, R36, R61 ;  /* 0x0000003d24247220 */ /* 0x000fe20000410000 */
[----:B------:R-:W-:Y:S02]  /*0f60*/  HADD2.F32 R61, -RZ, R20.H1_H1 ;  /* 0x30000014ff3d7230 */ /* 0x000fe40000004100 */
[----:B------:R-:W-:Y:S01]  /*0f70*/  FMUL.FTZ R48, R48, R27 ;  /* 0x0000001b30307220 */ /* 0x000fe20000410000 */
[--C-:B---3--:R-:W-:Y:S02]  /*0f80*/  HADD2.F32 R20, -RZ, R12.reuse.H0_H0 ;  /* 0x2000000cff147230 */ /* 0x108fe40000004100 */
[----:B------:R-:W-:Y:S02]  /*0f90*/  HADD2.F32 R26, -RZ, R12.H1_H1 ;  /* 0x3000000cff1a7230 */ /* 0x000fe40000004100 */
[----:B------:R-:W-:-:S02]  /*0fa0*/  HADD2.F32 R37, -RZ, R37.H1_H1 ;  /* 0x30000025ff257230 */ /* 0x000fc40000004100 */
[----:B------:R-:W-:Y:S01]  /*0fb0*/  FFMA.FTZ R12, R25, R20, R24 ;  /* 0x00000014190c7223 */ /* 0x000fe20000010018 */
[----:B------:R-:W-:Y:S02]  /*0fc0*/  FFMA.FTZ R61, R61, R26, R48 ;  /* 0x0000001a3d3d7223 */ /* 0x000fe40000010030 */
[----:B------:R-:W0:Y:S01]  /*0fd0*/  LDS.128 R24, [UR4+0x20] ;  /* 0x00002004ff187984 */ /* 0x000e220008000c00 */
[----:B------:R-:W-:Y:S01]  /*0fe0*/  FMUL.FTZ R64, R64, R37 ;  /* 0x0000002540407220 */ /* 0x000fe20000410000 */
[----:B------:R-:W-:Y:S02]  /*0ff0*/  HADD2.F32 R37, -RZ, R21.H0_H0 ;  /* 0x20000015ff257230 */ /* 0x000fe40000004100 */
[----:B------:R-:W-:Y:S02]  /*1000*/  HADD2.F32 R20, -RZ, R13.H0_H0 ;  /* 0x2000000dff147230 */ /* 0x000fe40000004100 */
[----:B------:R-:W-:Y:S02]  /*1010*/  HADD2.F32 R21, -RZ, R21.H1_H1 ;  /* 0x30000015ff157230 */ /* 0x000fe40000004100 */
        /* <DEDUP_REMOVED lines=8> */
[----:B------:R-:W-:Y:S01]  /*10a0*/  FMUL.FTZ R50, R50, R37 ;  /* 0x0000002532327220 */ /* 0x000fe20000410000 */
[----:B------:R-:W-:Y:S02]  /*10b0*/  HADD2.F32 R49, -RZ, R22.H1_H1 ;  /* 0x30000016ff317230 */ /* 0x000fe40000004100 */
[----:B------:R-:W-:Y:S02]  /*10c0*/  HADD2.F32 R22, -RZ, R51.H0_H0 ;  /* 0x20000033ff167230 */ /* 0x000fe40000004100 */
[----:B------:R-:W-:Y:S02]  /*10d0*/  HADD2.F32 R37, -RZ, R39.H0_H0 ;  /* 0x20000027ff257230 */ /* 0x000fe40000004100 */
[----:B------:R-:W-:Y:S01]  /*10e0*/  FMUL.FTZ R38, R13, R36 ;  /* 0x000000240d267220 */ /* 0x000fe20000410000 */
[--C-:B------:R-:W-:Y:S02]  /*10f0*/  HADD2.F32 R36, -RZ, R14.reuse.H0_H0 ;  /* 0x2000000eff247230 */ /* 0x100fe40000004100 */
[----:B------:R-:W-:-:S02]  /*1100*/  HADD2.F32 R14, -RZ, R14.H1_H1 ;  /* 0x3000000eff0e7230 */ /* 0x000fc40000004100 */
[----:B------:R-:W-:Y:S01]  /*1110*/  FMUL.FTZ R37, R22, R37 ;  /* 0x0000002516257220 */ /* 0x000fe20000410000 */
[----:B------:R-:W-:Y:S02]  /*1120*/  HADD2.F32 R48, -RZ, R23.H0_H0 ;  /* 0x20000017ff307230 */ /* 0x000fe40000004100 */
[----:B------:R-:W-:Y:S02]  /*1130*/  HADD2.F32 R13, -RZ, R15.H0_H0 ;  /* 0x2000000fff0d7230 */ /* 0x000fe40000004100 */
[----:B------:R-:W-:Y:S01]  /*1140*/  FFMA.FTZ R49, R49, R14, R50 ;  /* 0x0000000e31317223 */ /* 0x000fe20000010032 */
[----:B------:R-:W-:Y:S01]  /*1150*/  FFMA.FTZ R21, R21, R36, R38 ;  /* 0x0000002415157223 */ /* 0x000fe20000010026 */
[----:B------:R-:W-:Y:S02]  /*1160*/  HADD2.F32 R14, -RZ, R39.H1_H1 ;  /* 0x30000027ff0e7230 */ /* 0x000fe40000004100 */
[----:B------:R-:W-:Y:S02]  /*1170*/  FFMA.FTZ R48, R48, R13, R37 ;  /* 0x0000000d30307223 */ /* 0x000fe40000010025 */
[----:B------:R-:W2:Y:S01]  /*1180*/  LDG.E.128.CONSTANT R36, desc[UR8][R62.64+0x1000] ;  /* 0x001000083e247981 */ /* 0x000ea2000c1e9d00 */
[----:B------:R-:W-:-:S02]  /*1190*/  HADD2.F32 R51, -RZ, R51.H1_H1 ;  /* 0x30000033ff337230 */ /* 0x000fc40000004100 */
[----:B------:R-:W-:Y:S02]  /*11a0*/  HADD2.F32 R15, -RZ, R15.H1_H1 ;  /* 0x3000000fff0f7230 */ /* 0x000fe40000004100 */
[----:B------:R-:W-:Y:S02]  /*11b0*/  HADD2.F32 R50, -RZ, R23.H1_H1 ;  /* 0x30000017ff327230 */ /* 0x000fe40000004100 */
[----:B------:R-:W-:Y:S01]  /*11c0*/  FMUL.FTZ R51, R51, R14 ;  /* 0x0000000e33337220 */ /* 0x000fe20000410000 */
[----:B0-----:R-:W-:Y:S02]  /*11d0*/  HADD2.F32 R13, -RZ, R24.H0_H0 ;  /* 0x20000018ff0d7230 */ /* 0x001fe40000004100 */
[----:B----4-:R-:W-:Y:S02]  /*11e0*/  HADD2.F32 R14, -RZ, R32.H0_H0 ;  /* 0x20000020ff0e7230 */ /* 0x010fe40000004100 */
[----:B------:R-:W-:-:S03]  /*11f0*/  FFMA.FTZ R50, R50, R15, R51 ;  /* 0x0000000f32327223 */ /* 0x000fc60000010033 */
        /* <DEDUP_REMOVED lines=15> */
[----:B------:R-:W-:Y:S01]  /*12f0*/  FFMA.FTZ R25, R20, R25, R21 ;  /* 0x0000001914197223 */ /* 0x000fe20000010015 */
[----:B------:R-:W-:Y:S01]  /*1300*/  HADD2.F32 R33, -RZ, R27.H0_H0 ;  /* 0x2000001bff217230 */ /* 0x000fe20000004100 */
[----:B------:R-:W3:Y:S01]  /*1310*/  LDG.E.128.CONSTANT R20, desc[UR8][R62.64+0x1200] ;  /* 0x001200083e147981 */ /* 0x000ee2000c1e9d00 */
[----:B------:R-:W-:Y:S01]  /*1320*/  FFMA.FTZ R49, R26, R34, R49 ;  /* 0x000000221a317223 */ /* 0x000fe20000010031 */
[--C-:B------:R-:W-:Y:S02]  /*1330*/  HADD2.F32 R26, -RZ, R35.reuse.H0_H0 ;  /* 0x20000023ff1a7230 */ /* 0x100fe40000004100 */
[----:B------:R-:W-:-:S02]  /*1340*/  HADD2.F32 R35, -RZ, R35.H1_H1 ;  /* 0x30000023ff237230 */ /* 0x000fc40000004100 */
[----:B------:R-:W-:Y:S02]  /*1350*/  HADD2.F32 R27, -RZ, R27.H1_H1 ;  /* 0x3000001bff1b7230 */ /* 0x000fe40000004100 */
[----:B------:R-:W-:Y:S01]  /*1360*/  FFMA.FTZ R48, R33, R26, R48 ;  /* 0x0000001a21307223 */ /* 0x000fe20000010030 */
[----:B------:R-:W-:Y:S02]  /*1370*/  HADD2.F32 R32, -RZ, R8.H0_H0 ;  /* 0x20000008ff207230 */ /* 0x000fe40000004100 */
[----:B0-----:R-:W-:Y:S02]  /*1380*/  HADD2.F32 R26, -RZ, R12.H0_H0 ;  /* 0x2000000cff1a7230 */ /* 0x001fe40000004100 */
        /* <DEDUP_REMOVED lines=10> */
[----:B------:R-:W-:-:S03]  /*1430*/  HADD2.F32 R8, -RZ, R14.H0_H0 ;  /* 0x2000000eff087230 */ /* 0x000fc60000004100 */
[----:B------:R-:W-:Y:S01]  /*1440*/  FFMA.FTZ R64, R13, R9, R64 ;  /* 0x000000090d407223 */ /* 0x000fe20000010040 */
[----:B------:R-:W-:Y:S02]  /*1450*/  HADD2.F32 R13, -RZ, R10.H0_H0 ;  /* 0x2000000aff0d7230 */ /* 0x000fe40000004100 */
[----:B------:R-:W-:Y:S01]  /*1460*/  FFMA.FTZ R12, R27, R12, R24 ;  /* 0x0000000c1b0c7223 */ /* 0x000fe20000010018 */
[----:B------:R-:W-:Y:S02]  /*1470*/  HADD2.F32 R9, -RZ, R15.H0_H0 ;  /* 0x2000000fff097230 */ /* 0x000fe40000004100 */
[----:B------:R-:W-:Y:S01]  /*1480*/  FFMA.FTZ R13, R8, R13, R25 ;  /* 0x0000000d080d7223 */ /* 0x000fe20000010019 */
[----:B------:R-:W-:Y:S01]  /*1490*/  HADD2.F32 R8, -RZ, R11.H0_H0 ;  /* 0x2000000bff087230 */ /* 0x000fe20000004100 */
[----:B------:R-:W4:Y:S01]  /*14a0*/  LDG.E.128.CONSTANT R24, desc[UR8][R62.64+0x1400] ;  /* 0x001400083e187981 */ /* 0x000f22000c1e9d00 */
[----:B------:R-:W-:Y:S02]  /*14b0*/  HADD2.F32 R14, -RZ, R14.H1_H1 ;  /* 0x3000000eff0e7230 */ /* 0x000fe40000004100 */
[----:B------:R-:W-:-:S02]  /*14c0*/  HADD2.F32 R10, -RZ, R10.H1_H1 ;  /* 0x3000000aff0a7230 */ /* 0x000fc40000004100 */
        /* <DEDUP_REMOVED lines=22> */
[----:B------:R-:W-:Y:S02]  /*1630*/  FFMA.FTZ R17, R12, R14, R13 ;  /* 0x0000000e0c117223 */ /* 0x000fe4000001000d */
[----:B------:R-:W4:Y:S01]  /*1640*/  LDG.E.128.CONSTANT R12, desc[UR8][R62.64+0x1600] ;  /* 0x001600083e0c7981 */ /* 0x000f22000c1e9d00 */
[----:B------:R-:W-:Y:S02]  /*1650*/  HADD2.F32 R33, -RZ, R35.H0_H0 ;  /* 0x20000023ff217230 */ /* 0x000fe40000004100 */
[----:B------:R-:W-:Y:S01]  /*1660*/  FFMA.FTZ R49, R34, R18, R49 ;  /* 0x0000001222317223 */ /* 0x000fe20000010031 */
[----:B------:R-:W-:-:S02]  /*1670*/  HADD2.F32 R18, -RZ, R19.H0_H0 ;  /* 0x20000013ff127230 */ /* 0x000fc40000004100 */
[----:B------:R-:W-:Y:S02]  /*1680*/  HADD2.F32 R19, -RZ, R19.H1_H1 ;  /* 0x30000013ff137230 */ /* 0x000fe40000004100 */
        /* <DEDUP_REMOVED lines=27> */
[----:B------:R-:W-:-:S03]  /*1840*/  FFMA.FTZ R48, R29, R10, R48 ;  /* 0x0000000a1d307223 */ /* 0x000fc60000010030 */
[----:B------:R-:W-:Y:S01]  /*1850*/  FFMA.FTZ R50, R11, R31, R50 ;  /* 0x0000001f0b327223 */ /* 0x000fe20000010032 */
[--C-:B------:R-:W-:Y:S01]  /*1860*/  HADD2.F32 R11, -RZ, R44.reuse.H0_H0 ;  /* 0x2000002cff0b7230 */ /* 0x100fe20000004100 */
[----:B------:R-:W1:Y:S01]  /*1870*/  LDS.128 R28, [UR4+0x70] ;  /* 0x00007004ff1c7984 */ /* 0x000e620008000c00 */
[----:B------:R-:W-:Y:S02]  /*1880*/  HADD2.F32 R44, -RZ, R44.H1_H1 ;  /* 0x3000002cff2c7230 */ /* 0x000fe40000004100 */
[--C-:B0-----:R-:W-:Y:S02]  /*1890*/  HADD2.F32 R10, -RZ, R32.reuse.H0_H0 ;  /* 0x20000020ff0a7230 */ /* 0x101fe40000004100 */
[----:B------:R-:W-:-:S03]  /*18a0*/  HADD2.F32 R32, -RZ, R32.H1_H1 ;  /* 0x30000020ff207230 */ /* 0x000fc60000004100 */
        /* <DEDUP_REMOVED lines=12> */
[----:B------:R-:W-:Y:S02]  /*1970*/  HADD2.F32 R32, -RZ, R47.H0_H0 ;  /* 0x2000002fff207230 */ /* 0x000fe40000004100 */
[----:B------:R-:W-:Y:S02]  /*1980*/  HADD2.F32 R33, -RZ, R35.H0_H0 ;  /* 0x20000023ff217230 */ /* 0x000fe40000004100 */
[----:B------:R-:W-:-:S03]  /*1990*/  HADD2.F32 R47, -RZ, R47.H1_H1 ;  /* 0x3000002fff2f7230 */ /* 0x000fc60000004100 */
[----:B------:R-:W-:Y:S01]  /*19a0*/  FFMA.FTZ R48, R33, R32, R48 ;  /* 0x0000002021307223 */ /* 0x000fe20000010030 */
[--C-:B------:R-:W-:Y:S02]  /*19b0*/  HADD2.F32 R33, -RZ, R40.reuse.H0_H0 ;  /* 0x20000028ff217230 */ /* 0x100fe40000004100 */
[----:B------:R-:W-:Y:S02]  /*19c0*/  HADD2.F32 R35, -RZ, R35.H1_H1 ;  /* 0x30000023ff237230 */ /* 0x000fe40000004100 */
[----:B------:R-:W-:Y:S02]  /*19d0*/  HADD2.F32 R40, -RZ, R40.H1_H1 ;  /* 0x30000028ff287230 */ /* 0x000fe40000004100 */
[--C-:B-1----:R-:W-:Y:S02]  /*19e0*/  HADD2.F32 R32, -RZ, R28.reuse.H0_H0 ;  /* 0x2000001cff207230 */ /* 0x102fe40000004100 */
[----:B------:R-:W-:Y:S02]  /*19f0*/  HADD2.F32 R28, -RZ, R28.H1_H1 ;  /* 0x3000001cff1c7230 */ /* 0x000fe40000004100 */
[----:B------:R-:W-:Y:S01]  /*1a00*/  FFMA.FTZ R50, R35, R47, R50 ;  /* 0x0000002f23327223 */ /* 0x000fe20000010032 */
[----:B------:R-:W-:-:S02]  /*1a10*/  HADD2.F32 R34, -RZ, R34.H1_H1 ;  /* 0x30000022ff227230 */ /* 0x000fc40000004100 */
[----:B------:R-:W-:Y:S02]  /*1a20*/  HADD2.F32 R46, -RZ, R46.H1_H1 ;  /* 0x3000002eff2e7230 */ /* 0x000fe40000004100 */
[----:B------:R-:W-:Y:S01]  /*1a30*/  FFMA.FTZ R61, R28, R40, R61 ;  /* 0x000000281c3d7223 */ /* 0x000fe2000001003d */
[----:B------:R-:W-:Y:S02]  /*1a40*/  HADD2.F32 R47, -RZ, R29.H0_H0 ;  /* 0x2000001dff2f7230 */ /* 0x000fe40000004100 */
[----:B------:R-:W-:Y:S02]  /*1a50*/  HADD2.F32 R40, -RZ, R41.H0_H0 ;  /* 0x20000029ff287230 */ /* 0x000fe40000004100 */
[----:B------:R-:W-:Y:S01]  /*1a60*/  FFMA.FTZ R49, R34, R46, R49 ;  /* 0x0000002e22317223 */ /* 0x000fe20000010031 */
[----:B------:R-:W-:Y:S01]  /*1a70*/  FFMA.FTZ R51, R32, R33, R51 ;  /* 0x0000002120337223 */ /* 0x000fe20000010033 */
[----:B------:R-:W-:Y:S01]  /*1a80*/  HADD2.F32 R29, -RZ, R29.H1_H1 ;  /* 0x3000001dff1d7230 */ /* 0x000fe20000004100 */
[----:B------:R-:W0:Y:S01]  /*1a90*/  LDS.128 R32, [UR4+0x80] ;  /* 0x00008004ff207984 */ /* 0x000e220008000c00 */
[----:B------:R-:W-:Y:S01]  /*1aa0*/  FFMA.FTZ R40, R47, R40, R44 ;  /* 0x000000282f287223 */ /* 0x000fe2000001002c */
[----:B------:R-:W-:-:S02]  /*1ab0*/  HADD2.F32 R41, -RZ, R41.H1_H1 ;  /* 0x30000029ff297230 */ /* 0x000fc40000004100 */
[----:B------:R-:W-:Y:S02]  /*1ac0*/  HADD2.F32 R28, -RZ, R30.H0_H0 ;  /* 0x2000001eff1c7230 */ /* 0x000fe40000004100 */
        /* <DEDUP_REMOVED lines=8> */
[----:B------:R-:W-:Y:S02]  /*1b50*/  HADD2.F32 R31, -RZ, R31.H1_H1 ;  /* 0x3000001fff1f7230 */ /* 0x000fe40000004100 */
[----:B------:R-:W-:Y:S02]  /*1b60*/  HADD2.F32 R30, -RZ, R30.H1_H1 ;  /* 0x3000001eff1e7230 */ /* 0x000fe40000004100 */
[----:B------:R-:W-:Y:S02]  /*1b70*/  HADD2.F32 R42, -RZ, R42.H1_H1 ;  /* 0x3000002aff2a7230 */ /* 0x000fe40000004100 */
[----:B------:R-:W-:Y:S01]  /*1b80*/  FFMA.FTZ R50, R31, R43, R50 ;  /* 0x0000002b1f327223 */ /* 0x000fe20000010032 */
[--C-:B0-----:R-:W-:Y:S02]  /*1b90*/  HADD2.F32 R28, -RZ, R32.reuse.H0_H0 ;  /* 0x20000020ff1c7230 */ /* 0x101fe40000004100 */
[----:B------:R-:W-:-:S02]  /*1ba0*/  HADD2.F32 R32, -RZ, R32.H1_H1 ;  /* 0x30000020ff207230 */ /* 0x000fc40000004100 */
[--C-:B--2---:R-:W-:Y:S02]  /*1bb0*/  HADD2.F32 R29, -RZ, R36.reuse.H0_H0 ;  /* 0x20000024ff1d7230 */ /* 0x104fe40000004100 */
[----:B------:R-:W-:Y:S02]  /*1bc0*/  HADD2.F32 R36, -RZ, R36.H1_H1 ;  /* 0x30000024ff247230 */ /* 0x000fe40000004100 */
[----:B------:R-:W-:-:S03]  /*1bd0*/  HADD2.F32 R43, -RZ, R33.H0_H0 ;  /* 0x20000021ff2b7230 */ /* 0x000fc60000004100 */
[----:B------:R-:W-:Y:S01]  /*1be0*/  FFMA.FTZ R61, R32, R36, R61 ;  /* 0x00000024203d7223 */ /* 0x000fe2000001003d */
[----:B------:R-:W-:Y:S02]  /*1bf0*/  HADD2.F32 R32, -RZ, R37.H0_H0 ;  /* 0x20000025ff207230 */ /* 0x000fe40000004100 */
[----:B------:R-:W-:Y:S01]  /*1c00*/  FFMA.FTZ R49, R30, R42, R49 ;  /* 0x0000002a1e317223 */ /* 0x000fe20000010031 */
[----:B------:R-:W-:Y:S01]  /*1c10*/  FFMA.FTZ R51, R28, R29, R51 ;  /* 0x0000001d1c337223 */ /* 0x000fe20000010033 */
[----:B------:R-:W-:Y:S01]  /*1c20*/  HADD2.F32 R33, -RZ, R33.H1_H1 ;  /* 0x30000021ff217230 */ /* 0x000fe20000004100 */
[----:B------:R-:W0:Y:S01]  /*1c30*/  LDS.128 R28, [UR4+0x90] ;  /* 0x00009004ff1c7984 */ /* 0x000e220008000c00 */
[----:B------:R-:W-:Y:S01]  /*1c40*/  FFMA.FTZ R32, R43, R32, R40 ;  /* 0x000000202b207223 */ /* 0x000fe20000010028 */
[----:B------:R-:W-:Y:S02]  /*1c50*/  HADD2.F32 R37, -RZ, R37.H1_H1 ;  /* 0x30000025ff257230 */ /* 0x000fe40000004100 */
[----:B------:R-:W-:-:S02]  /*1c60*/  HADD2.F32 R36, -RZ, R34.H0_H0 ;  /* 0x20000022ff247230 */ /* 0x000fc40000004100 */
[----:B------:R-:W-:Y:S02]  /*1c70*/  HADD2.F32 R40, -RZ, R38.H0_H0 ;  /* 0x20000026ff287230 */ /* 0x000fe40000004100 */
[----:B------:R-:W-:-:S03]  /*1c80*/  FFMA.FTZ R64, R33, R37, R64 ;  /* 0x0000002521407223 */ /* 0x000fc60000010040 */
[----:B------:R-:W-:Y:S02]  /*1c90*/  FFMA.FTZ R33, R36, R40, R41 ;  /* 0x0000002824217223 */ /* 0x000fe40000010029 */
[----:B------:R-:W2:Y:S01]  /*1ca0*/  LDG.E.128.CONSTANT R40, desc[UR8][R62.64+0x1e00] ;  /* 0x001e00083e287981 */ /* 0x000ea2000c1e9d00 */
        /* <DEDUP_REMOVED lines=8> */
[--C-:B---3--:R-:W-:Y:S02]  /*1d30*/  HADD2.F32 R36, -RZ, R20.reuse.H0_H0 ;  /* 0x20000014ff247230 */ /* 0x108fe40000004100 */
[----:B------:R-:W-:Y:S01]  /*1d40*/  FFMA.FTZ R50, R35, R39, R50 ;  /* 0x0000002723327223 */ /* 0x000fe20000010032 */
[----:B------:R-:W-:-:S02]  /*1d50*/  HADD2.F32 R20, -RZ, R20.H1_H1 ;  /* 0x30000014ff147230 */ /* 0x000fc40000004100 */
[--C-:B0-----:R-:W-:Y:S02]  /*1d60*/  HADD2.F32 R34, -RZ, R28.reuse.H0_H0 ;  /* 0x2000001cff227230 */ /* 0x101fe40000004100 */
[----:B------:R-:W-:-:S03]  /*1d70*/  HADD2.F32 R28, -RZ, R28.H1_H1 ;  /* 0x3000001cff1c7230 */ /* 0x000fc60000004100 */
[----:B------:R-:W-:Y:S02]  /*1d80*/  FFMA.FTZ R51, R34, R36, R51 ;  /* 0x0000002422337223 */ /* 0x000fe40000010033 */
[----:B------:R-:W0:Y:S01]  /*1d90*/  LDS.128 R36, [UR4+0xa0] ;  /* 0x0000a004ff247984 */ /* 0x000e220008000c00 */
[----:B------:R-:W-:Y:S01]  /*1da0*/  FFMA.FTZ R61, R28, R20, R61 ;  /* 0x000000141c3d7223 */ /* 0x000fe2000001003d */
[----:B------:R-:W-:Y:S02]  /*1db0*/  HADD2.F32 R35, -RZ, R29.H0_H0 ;  /* 0x2000001dff237230 */ /* 0x000fe40000004100 */
[----:B------:R-:W-:Y:S02]  /*1dc0*/  HADD2.F32 R28, -RZ, R21.H0_H0 ;  /* 0x20000015ff1c7230 */ /* 0x000fe40000004100 */
[----:B------:R-:W-:Y:S02]  /*1dd0*/  HADD2.F32 R29, -RZ, R29.H1_H1 ;  /* 0x3000001dff1d7230 */ /* 0x000fe40000004100 */
[----:B------:R-:W-:-:S02]  /*1de0*/  HADD2.F32 R21, -RZ, R21.H1_H1 ;  /* 0x30000015ff157230 */ /* 0x000fc40000004100 */
        /* <DEDUP_REMOVED lines=15> */
[----:B0-----:R-:W-:Y:S01]  /*1ee0*/  HADD2.F32 R48, -RZ, R36.H0_H0 ;  /* 0x20000024ff307230 */ /* 0x001fe20000004100 */
[----:B------:R-:W0:Y:S01]  /*1ef0*/  LDS.128 R20, [UR4+0xb0] ;  /* 0x0000b004ff147984 */ /* 0x000e220008000c00 */
[----:B----4-:R-:W-:Y:S02]  /*1f00*/  HADD2.F32 R31, -RZ, R24.H0_H0 ;  /* 0x20000018ff1f7230 */ /* 0x010fe40000004100 */
        /* <DEDUP_REMOVED lines=15> */
[----:B------:R-:W-:Y:S02]  /*2000*/  HADD2.F32 R29, -RZ, R39.H0_H0 ;  /* 0x20000027ff1d7230 */ /* 0x000fe40000004100 */
[----:B------:R-:W-:Y:S02]  /*2010*/  HADD2.F32 R28, -RZ, R27.H0_H0 ;  /* 0x2000001bff1c7230 */ /* 0x000fe40000004100 */
[----:B------:R-:W-:-:S03]  /*2020*/  FFMA.FTZ R49, R38, R26, R49 ;  /* 0x0000001a26317223 */ /* 0x000fc60000010031 */
[----:B------:R-:W-:Y:S02]  /*2030*/  FFMA.FTZ R26, R29, R28, R30 ;  /* 0x0000001c1d1a7223 */ /* 0x000fe4000001001e */
[----:B------:R-:W4:Y:S01]  /*2040*/  LDG.E.128.CONSTANT R28, desc[UR8][R62.64+0x2200] ;  /* 0x002200083e1c7981 */ /* 0x000f22000c1e9d00 */
[----:B------:R-:W-:Y:S02]  /*2050*/  HADD2.F32 R27, -RZ, R27.H1_H1 ;  /* 0x3000001bff1b7230 */ /* 0x000fe40000004100 */
[----:B------:R-:W-:Y:S02]  /*2060*/  HADD2.F32 R39, -RZ, R39.H1_H1 ;  /* 0x30000027ff277230 */ /* 0x000fe40000004100 */
[----:B------:R-:W-:Y:S02]  /*2070*/  HADD2.F32 R36, -RZ, R12.H0_H0 ;  /* 0x2000000cff247230 */ /* 0x000fe40000004100 */
[--C-:B0-----:R-:W-:Y:S02]  /*2080*/  HADD2.F32 R37, -RZ, R20.reuse.H0_H0 ;  /* 0x20000014ff257230 */ /* 0x101fe40000004100 */
[----:B------:R-:W-:Y:S01]  /*2090*/  FFMA.FTZ R50, R39, R27, R50 ;  /* 0x0000001b27327223 */ /* 0x000fe20000010032 */
[----:B------:R-:W-:-:S02]  /*20a0*/  HADD2.F32 R20, -RZ, R20.H1_H1 ;  /* 0x30000014ff147230 */ /* 0x000fc40000004100 */
[----:B------:R-:W-:Y:S01]  /*20b0*/  FFMA.FTZ R48, R37, R36, R48 ;  /* 0x0000002425307223 */ /* 0x000fe20000010030 */
[----:B------:R-:W-:Y:S01]  /*20c0*/  HADD2.F32 R12, -RZ, R12.H1_H1 ;  /* 0x3000000cff0c7230 */ /* 0x000fe20000004100 */
[----:B------:R-:W0:Y:S01]  /*20d0*/  LDS.128 R36, [UR4+0xc0] ;  /* 0x0000c004ff247984 */ /* 0x000e220008000c00 */
        /* <DEDUP_REMOVED lines=9> */
[----:B------:R-:W-:Y:S02]  /*2170*/  HADD2.F32 R13, -RZ, R23.H0_H0 ;  /* 0x20000017ff0d7230 */ /* 0x000fe40000004100 */
[----:B------:R-:W-:Y:S01]  /*2180*/  FFMA.FTZ R21, R12, R24, R25 ;  /* 0x000000180c157223 */ /* 0x000fe20000010019 */
[----:B------:R-:W-:Y:S02]  /*2190*/  HADD2.F32 R12, -RZ, R15.H0_H0 ;  /* 0x2000000fff0c7230 */ /* 0x000fe40000004100 */
[----:B------:R-:W-:Y:S02]  /*21a0*/  HADD2.F32 R65, -RZ, R23.H1_H1 ;  /* 0x30000017ff417230 */ /* 0x000fe40000004100 */
[----:B------:R-:W-:Y:S02]  /*21b0*/  HADD2.F32 R14, -RZ, R14.H1_H1 ;  /* 0x3000000eff0e7230 */ /* 0x000fe40000004100 */
[----:B------:R-:W-:Y:S01]  /*21c0*/  FFMA.FTZ R23, R13, R12, R26 ;  /* 0x0000000c0d177223 */ /* 0x000fe2000001001a */
[----:B------:R-:W-:Y:S01]  /*21d0*/  HADD2.F32 R15, -RZ, R15.H1_H1 ;  /* 0x3000000fff0f7230 */ /* 0x000fe20000004100 */
[----:B------:R-:W4:Y:S01]  /*21e0*/  LDG.E.128.CONSTANT R24, desc[UR8][R62.64+0x2400] ;  /* 0x002400083e187981 */ /* 0x000f22000c1e9d00 */
[----:B------:R-:W-:-:S03]  /*21f0*/  HADD2.F32 R22, -RZ, R22.H1_H1 ;  /* 0x30000016ff167230 */ /* 0x000fc60000004100 */
[----:B------:R-:W-:Y:S02]  /*2200*/  FFMA.FTZ R65, R65, R15, R50 ;  /* 0x0000000f41417223 */ /* 0x000fe40000010032 */
[----:B------:R-:W-:Y:S02]  /*2210*/  FFMA.FTZ R22, R22, R14, R49 ;  /* 0x0000000e16167223 */ /* 0x000fe40000010031 */
[----:B------:R-:W1:Y:S01]  /*2220*/  LDS.128 R12, [UR4+0xd0] ;  /* 0x0000d004ff0c7984 */ /* 0x000e620008000c00 */
[----:B------:R-:W-:Y:S02]  /*2230*/  HADD2.F32 R49, -RZ, R16.H0_H0 ;  /* 0x20000010ff317230 */ /* 0x000fe40000004100 */
[----:B0-----:R-:W-:Y:S02]  /*2240*/  HADD2.F32 R51, -RZ, R36.H0_H0 ;  /* 0x20000024ff337230 */ /* 0x001fe40000004100 */
        /* <DEDUP_REMOVED lines=17> */
[----:B------:R-:W-:-:S02]  /*2360*/  HADD2.F32 R50, -RZ, R39.H0_H0 ;  /* 0x20000027ff327230 */ /* 0x000fc40000004100 */
[----:B------:R-:W-:Y:S02]  /*2370*/  HADD2.F32 R20, -RZ, R39.H1_H1 ;  /* 0x30000027ff147230 */ /* 0x000fe40000004100 */
[----:B------:R-:W-:Y:S01]  /*2380*/  FFMA.FTZ R17, R17, R18, R22 ;  /* 0x0000001211117223 */ /* 0x000fe20000010016 */
[----:B-1----:R-:W-:Y:S02]  /*2390*/  HADD2.F32 R18, -RZ, R12.H0_H0 ;  /* 0x2000000cff127230 */ /* 0x002fe40000004100 */
[----:B------:R-:W-:Y:S01]  /*23a0*/  FFMA.FTZ R50, R50, R21, R23 ;  /* 0x0000001532327223 */ /* 0x000fe20000010017 */
[----:B------:R-:W-:Y:S02]  /*23b0*/  HADD2.F32 R19, -RZ, R8.H0_H0 ;  /* 0x20000008ff137230 */ /* 0x000fe40000004100 */
[----:B------:R-:W-:Y:S01]  /*23c0*/  FFMA.FTZ R61, R20, R61, R65 ;  /* 0x0000003d143d7223 */ /* 0x000fe20000010041 */
[----:B------:R-:W0:Y:S04]  /*23d0*/  LDS.128 R36, [UR4+0xe0] ;  /* 0x0000e004ff247984 */ /* 0x000e280008000c00 */
[----:B------:R-:W4:Y:S01]  /*23e0*/  LDG.E.128.CONSTANT R20, desc[UR8][R62.64+0x2600] ;  /* 0x002600083e147981 */ /* 0x000f22000c1e9d00 */
[----:B------:R-:W-:Y:S01]  /*23f0*/  FFMA.FTZ R51, R18, R19, R51 ;  /* 0x0000001312337223 */ /* 0x000fe20000010033 */
[----:B------:R-:W-:-:S02]  /*2400*/  HADD2.F32 R19, -RZ, R12.H1_H1 ;  /* 0x3000000cff137230 */ /* 0x000fc40000004100 */
        /* <DEDUP_REMOVED lines=12> */
[----:B------:R-:W-:-:S03]  /*24d0*/  FFMA.FTZ R49, R16, R9, R49 ;  /* 0x0000000910317223 */ /* 0x000fc60000010031 */
[----:B------:R-:W-:Y:S02]  /*24e0*/  FFMA.FTZ R64, R64, R10, R17 ;  /* 0x0000000a40407223 */ /* 0x000fe40000010011 */
[----:B------:R-:W4:Y:S01]  /*24f0*/  LDG.E.128.CONSTANT R16, desc[UR8][R62.64+0x2800] ;  /* 0x002800083e107981 */ /* 0x000f22000c1e9d00 */
[--C-:B------:R-:W-:Y:S02]  /*2500*/  HADD2.F32 R13, -RZ, R11.reuse.H0_H0 ;  /* 0x2000000bff0d7230 */ /* 0x100fe40000004100 */
[----:B------:R-:W-:Y:S02]  /*2510*/  HADD2.F32 R11, -RZ, R11.H1_H1 ;  /* 0x3000000bff0b7230 */ /* 0x000fe40000004100 */
[--C-:B------:R-:W-:Y:S02]  /*2520*/  HADD2.F32 R10, -RZ, R15.reuse.H1_H1 ;  /* 0x3000000fff0a7230 */ /* 0x100fe40000004100 */
[----:B------:R-:W-:-:S03]  /*2530*/  HADD2.F32 R9, -RZ, R15.H0_H0 ;  /* 0x2000000fff097230 */ /* 0x000fc60000004100 */
[----:B------:R-:W-:Y:S01]  /*2540*/  FFMA.FTZ R61, R10, R11, R61 ;  /* 0x0000000b0a3d7223 */ /* 0x000fe2000001003d */
[----:B------:R-:W-:Y:S02]  /*2550*/  HADD2.F32 R11, -RZ, R44.H0_H0 ;  /* 0x2000002cff0b7230 */ /* 0x000fe40000004100 */
[----:B------:R-:W-:Y:S01]  /*2560*/  FFMA.FTZ R50, R9, R13, R50 ;  /* 0x0000000d09327223 */ /* 0x000fe20000010032 */
[----:B0-----:R-:W-:Y:S02]  /*2570*/  HADD2.F32 R9, -RZ, R36.H1_H1 ;  /* 0x30000024ff097230 */ /* 0x001fe40000004100 */
[----:B------:R-:W-:Y:S02]  /*2580*/  HADD2.F32 R44, -RZ, R44.H1_H1 ;  /* 0x3000002cff2c7230 */ /* 0x000fe40000004100 */
[----:B------:R-:W-:Y:S02]  /*2590*/  HADD2.F32 R10, -RZ, R36.H0_H0 ;  /* 0x20000024ff0a7230 */ /* 0x000fe40000004100 */
[----:B------:R-:W-:-:S02]  /*25a0*/  HADD2.F32 R36, -RZ, R45.H0_H0 ;  /* 0x2000002dff247230 */ /* 0x000fc40000004100 */
[----:B------:R-:W-:Y:S01]  /*25b0*/  FFMA.FTZ R44, R9, R44, R12 ;  /* 0x0000002c092c7223 */ /* 0x000fe2000001000c */
[----:B------:R-:W-:Y:S01]  /*25c0*/  HADD2.F32 R9, -RZ, R37.H0_H0 ;  /* 0x20000025ff097230 */ /* 0x000fe20000004100 */
[----:B------:R-:W0:Y:S04]  /*25d0*/  LDS.128 R12, [UR4+0xf0] ;  /* 0x0000f004ff0c7984 */ /* 0x000e280008000c00 */
        /* <DEDUP_REMOVED lines=8> */
[----:B------:R-:W-:-:S03]  /*2660*/  HADD2.F32 R46, -RZ, R46.H1_H1 ;  /* 0x3000002eff2e7230 */ /* 0x000fc60000004100 */
[----:B------:R-:W-:Y:S01]  /*2670*/  FFMA.FTZ R48, R37, R45, R48 ;  /* 0x0000002d25307223 */ /* 0x000fe20000010030 */
[----:B------:R-:W-:Y:S02]  /*2680*/  HADD2.F32 R37, -RZ, R38.H1_H1 ;  /* 0x30000026ff257230 */ /* 0x000fe40000004100 */
[----:B------:R-:W-:-:S03]  /*2690*/  HADD2.F32 R38, -RZ, R47.H0_H0 ;  /* 0x2000002fff267230 */ /* 0x000fc60000004100 */
[----:B------:R-:W-:Y:S01]  /*26a0*/  FFMA.FTZ R64, R37, R46, R64 ;  /* 0x0000002e25407223 */ /* 0x000fe20000010040 */
[----:B------:R-:W-:-:S05]  /*26b0*/  HADD2.F32 R37, -RZ, R39.H0_H0 ;  /* 0x20000027ff257230 */ /* 0x000fca0000004100 */
[----:B------:R-:W-:Y:S01]  /*26c0*/  FFMA.FTZ R50, R37, R38, R50 ;  /* 0x0000002625327223 */ /* 0x000fe20000010032 */
[----:B0-----:R-:W-:Y:S02]  /*26d0*/  HADD2.F32 R46, -RZ, R12.H0_H0 ;  /* 0x2000000cff2e7230 */ /* 0x001fe40000004100 */
[----:B--2---:R-:W-:Y:S02]  /*26e0*/  HADD2.F32 R37, -RZ, R40.H0_H0 ;  /* 0x20000028ff257230 */ /* 0x004fe40000004100 */
[----:B------:R-:W-:Y:S02]  /*26f0*/  HADD2.F32 R47, -RZ, R47.H1_H1 ;  /* 0x3000002fff2f7230 */ /* 0x000fe40000004100 */
[----:B------:R-:W-:Y:S02]  /*2700*/  HADD2.F32 R38, -RZ, R39.H1_H1 ;  /* 0x30000027ff267230 */ /* 0x000fe40000004100 */
[----:B------:R-:W-:Y:S01]  /*2710*/  FFMA.FTZ R51, R46, R37, R51 ;  /* 0x000000252e337223 */ /* 0x000fe20000010033 */
[----:B------:R-:W-:-:S02]  /*2720*/  HADD2.F32 R37, -RZ, R12.H1_H1 ;  /* 0x3000000cff257230 */ /* 0x000fc40000004100 */
[----:B------:R-:W-:Y:S02]  /*2730*/  HADD2.F32 R40, -RZ, R40.H1_H1 ;  /* 0x30000028ff287230 */ /* 0x000fe40000004100 */
[----:B------:R-:W-:Y:S01]  /*2740*/  FFMA.FTZ R61, R38, R47, R61 ;  /* 0x0000002f263d7223 */ /* 0x000fe2000001003d */
[----:B------:R-:W-:Y:S02]  /*2750*/  HADD2.F32 R39, -RZ, R13.H0_H0 ;  /* 0x2000000dff277230 */ /* 0x000fe40000004100 */
[----:B------:R-:W-:Y:S01]  /*2760*/  FFMA.FTZ R40, R37, R40, R44 ;  /* 0x0000002825287223 */ /* 0x000fe2000001002c */
[----:B------:R-:W-:Y:S01]  /*2770*/  HADD2.F32 R12, -RZ, R41.H0_H0 ;  /* 0x20000029ff0c7230 */ /* 0x000fe20000004100 */
[----:B------:R-:W2:Y:S04]  /*2780*/  LDG.E.128.CONSTANT R44, desc[UR8][R62.64+0x2c00] ;  /* 0x002c00083e2c7981 */ /* 0x000ea8000c1e9d00 */
[----:B------:R-:W-:-:S02]  /*2790*/  FFMA.FTZ R12, R39, R12, R36 ;  /* 0x0000000c270c7223 */ /* 0x000fc40000010024 */
[----:B------:R-:W0:Y:S01]  /*27a0*/  LDS.128 R36, [UR4+0x100] ;  /* 0x00010004ff247984 */ /* 0x000e220008000c00 */
        /* <DEDUP_REMOVED lines=10> */
[----:B------:R-:W-:Y:S02]  /*2850*/  HADD2.F32 R13, -RZ, R15.H0_H0 ;  /* 0x2000000fff0d7230 */ /* 0x000fe40000004100 */
[----:B------:R-:W-:-:S03]  /*2860*/  HADD2.F32 R43, -RZ, R43.H1_H1 ;  /* 0x3000002bff2b7230 */ /* 0x000fc60000004100 */
[----:B------:R-:W-:Y:S01]  /*2870*/  FFMA.FTZ R50, R13, R14, R50 ;  /* 0x0000000e0d327223 */ /* 0x000fe20000010032 */
[----:B------:R-:W-:Y:S02]  /*2880*/  HADD2.F32 R14, -RZ, R15.H1_H1 ;  /* 0x3000000fff0e7230 */ /* 0x000fe40000004100 */
[--C-:B---3--:R-:W-:Y:S02]  /*2890*/  HADD2.F32 R65, -RZ, R32.reuse.H0_H0 ;  /* 0x20000020ff417230 */ /* 0x108fe40000004100 */
[----:B------:R-:W-:Y:S02]  /*28a0*/  HADD2.F32 R32, -RZ, R32.H1_H1 ;  /* 0x30000020ff207230 */ /* 0x000fe40000004100 */
[--C-:B0-----:R-:W-:Y:S02]  /*28b0*/  HADD2.F32 R42, -RZ, R36.reuse.H0_H0 ;  /* 0x20000024ff2a7230 */ /* 0x101fe40000004100 */
[----:B------:R-:W-:Y:S02]  /*28c0*/  HADD2.F32 R13, -RZ, R36.H1_H1 ;  /* 0x30000024ff0d7230 */ /* 0x000fe40000004100 */
[----:B------:R-:W-:Y:S01]  /*28d0*/  FFMA.FTZ R61, R14, R43, R61 ;  /* 0x0000002b0e3d7223 */ /* 0x000fe2000001003d */
[----:B------:R-:W-:-:S02]  /*28e0*/  FFMA.FTZ R65, R42, R65, R51 ;  /* 0x000000412a417223 */ /* 0x000fc40000010033 */
[----:B------:R-:W-:Y:S02]  /*28f0*/  FFMA.FTZ R32, R13, R32, R40 ;  /* 0x000000200d207223 */ /* 0x000fe40000010028 */
[----:B------:R-:W0:Y:S01]  /*2900*/  LDS.128 R40, [UR4+0x110] ;  /* 0x00011004ff287984 */ /* 0x000e220008000c00 */
[----:B------:R-:W-:Y:S02]  /*2910*/  HADD2.F32 R51, -RZ, R37.H0_H0 ;  /* 0x20000025ff337230 */ /* 0x000fe40000004100 */
[----:B------:R-:W-:Y:S02]  /*2920*/  HADD2.F32 R14, -RZ, R33.H0_H0 ;  /* 0x20000021ff0e7230 */ /* 0x000fe40000004100 */
[----:B------:R-:W-:Y:S02]  /*2930*/  HADD2.F32 R37, -RZ, R37.H1_H1 ;  /* 0x30000025ff257230 */ /* 0x000fe40000004100 */
[----:B------:R-:W-:Y:S02]  /*2940*/  HADD2.F32 R33, -RZ, R33.H1_H1 ;  /* 0x30000021ff217230 */ /* 0x000fe40000004100 */
[----:B------:R-:W-:-:S03]  /*2950*/  HADD2.F32 R36, -RZ, R38.H0_H0 ;  /* 0x20000026ff247230 */ /* 0x000fc60000004100 */
[----:B------:R-:W-:Y:S01]  /*2960*/  FFMA.FTZ R48, R37, R33, R48 ;  /* 0x0000002125307223 */ /* 0x000fe20000010030 */
[--C-:B------:R-:W-:Y:S02]  /*2970*/  HADD2.F32 R33, -RZ, R34.reuse.H0_H0 ;  /* 0x20000022ff217230 */ /* 0x100fe40000004100 */
[----:B------:R-:W-:Y:S01]  /*2980*/  FFMA.FTZ R51, R51, R14, R12 ;  /* 0x0000000e33337223 */ /* 0x000fe2000001000c */
[----:B------:R-:W-:Y:S01]  /*2990*/  HADD2.F32 R34, -RZ, R34.H1_H1 ;  /* 0x30000022ff227230 */ /* 0x000fe20000004100 */
[----:B------:R-:W3:Y:S01]  /*29a0*/  LDG.E.128.CONSTANT R12, desc[UR8][R62.64+0x2e00] ;  /* 0x002e00083e0c7981 */ /* 0x000ee2000c1e9d00 */
[----:B------:R-:W-:Y:S01]  /*29b0*/  FFMA.FTZ R49, R36, R33, R49 ;  /* 0x0000002124317223 */ /* 0x000fe20000010031 */
[----:B------:R-:W-:-:S05]  /*29c0*/  HADD2.F32 R33, -RZ, R38.H1_H1 ;  /* 0x30000026ff217230 */ /* 0x000fca0000004100 */
[----:B------:R-:W-:Y:S01]  /*29d0*/  FFMA.FTZ R64, R33, R34, R64 ;  /* 0x0000002221407223 */ /* 0x000fe20000010040 */
[----:B------:R-:W-:Y:S02]  /*29e0*/  HADD2.F32 R33, -RZ, R39.H0_H0 ;  /* 0x20000027ff217230 */ /* 0x000fe40000004100 */
[----:B------:R-:W-:-:S05]  /*29f0*/  HADD2.F32 R34, -RZ, R35.H0_H0 ;  /* 0x20000023ff227230 */ /* 0x000fca0000004100 */
[----:B------:R-:W-:Y:S01]  /*2a00*/  FFMA.FTZ R50, R33, R34, R50 ;  /* 0x0000002221327223 */ /* 0x000fe20000010032 */
[----:B------:R-:W-:Y:S02]  /*2a10*/  HADD2.F32 R34, -RZ, R39.H1_H1 ;  /* 0x30000027ff227230 */ /* 0x000fe40000004100 */
[----:B----4-:R-:W-:Y:S02]  /*2a20*/  HADD2.F32 R33, -RZ, R28.H0_H0 ;  /* 0x2000001cff217230 */ /* 0x010fe40000004100 */
        /* <DEDUP_REMOVED lines=11> */
[----:B------:R-:W-:-:S02]  /*2ae0*/  HADD2.F32 R29, -RZ, R29.H1_H1 ;  /* 0x3000001dff1d7230 */ /* 0x000fc40000004100 */
[----:B------:R-:W-:Y:S02]  /*2af0*/  HADD2.F32 R32, -RZ, R42.H0_H0 ;  /* 0x2000002aff207230 */ /* 0x000fe40000004100 */
[--C-:B------:R-:W-:Y:S02]  /*2b00*/  HADD2.F32 R33, -RZ, R30.reuse.H0_H0 ;  /* 0x2000001eff217230 */ /* 0x100fe40000004100 */
[----:B------:R-:W-:Y:S01]  /*2b10*/  FFMA.FTZ R61, R34, R35, R61 ;  /* 0x00000023223d7223 */ /* 0x000fe2000001003d */
[----:B------:R-:W-:Y:S01]  /*2b20*/  FFMA.FTZ R48, R41, R29, R48 ;  /* 0x0000001d29307223 */ /* 0x000fe20000010030 */
[----:B------:R-:W-:Y:S02]  /*2b30*/  HADD2.F32 R30, -RZ, R30.H1_H1 ;  /* 0x3000001eff1e7230 */ /* 0x000fe40000004100 */
[----:B------:R-:W-:Y:S01]  /*2b40*/  FFMA.FTZ R49, R32, R33, R49 ;  /* 0x0000002120317223 */ /* 0x000fe20000010031 */
[--C-:B------:R-:W-:Y:S02]  /*2b50*/  HADD2.F32 R33, -RZ, R31.reuse.H0_H0 ;  /* 0x2000001fff217230 */ /* 0x100fe40000004100 */
[----:B------:R-:W-:-:S02]  /*2b60*/  HADD2.F32 R34, -RZ, R31.H1_H1 ;  /* 0x3000001fff227230 */ /* 0x000fc40000004100 */
[----:B------:R-:W-:Y:S02]  /*2b70*/  HADD2.F32 R29, -RZ, R42.H1_H1 ;  /* 0x3000002aff1d7230 */ /* 0x000fe40000004100 */
[----:B------:R-:W-:-:S03]  /*2b80*/  HADD2.F32 R31, -RZ, R43.H0_H0 ;  /* 0x2000002bff1f7230 */ /* 0x000fc60000004100 */
[----:B------:R-:W-:Y:S02]  /*2b90*/  FFMA.FTZ R64, R29, R30, R64 ;  /* 0x0000001e1d407223 */ /* 0x000fe40000010040 */
[----:B------:R-:W-:Y:S01]  /*2ba0*/  FFMA.FTZ R29, R31, R33, R50 ;  /* 0x000000211f1d7223 */ /* 0x000fe20000010032 */
[----:B------:R-:W-:Y:S02]  /*2bb0*/  HADD2.F32 R32, -RZ, R43.H1_H1 ;  /* 0x3000002bff207230 */ /* 0x000fe40000004100 */
[--C-:B0-----:R-:W-:Y:S02]  /*2bc0*/  HADD2.F32 R40, -RZ, R36.reuse.H0_H0 ;  /* 0x20000024ff287230 */ /* 0x101fe40000004100 */
[----:B------:R-:W-:Y:S02]  /*2bd0*/  HADD2.F32 R31, -RZ, R36.H1_H1 ;  /* 0x30000024ff1f7230 */ /* 0x000fe40000004100 */
[----:B------:R-:W-:Y:S02]  /*2be0*/  HADD2.F32 R36, -RZ, R24.H0_H0 ;  /* 0x20000018ff247230 */ /* 0x000fe40000004100 */
[----:B------:R-:W-:-:S02]  /*2bf0*/  FFMA.FTZ R30, R32, R34, R61 ;  /* 0x00000022201e7223 */ /* 0x000fc4000001003d */
[----:B------:R-:W0:Y:S01]  /*2c00*/  LDS.128 R32, [UR4+0x130] ;  /* 0x00013004ff207984 */ /* 0x000e220008000c00 */
[----:B------:R-:W-:-:S03]  /*2c10*/  FFMA.FTZ R65, R40, R36, R65 ;  /* 0x0000002428417223 */ /* 0x000fc60000010041 */
[----:B------:R-:W4:Y:S01]  /*2c20*/  LDG.E.128.CONSTANT R40, desc[UR8][R62.64+0x3000] ;  /* 0x003000083e287981 */ /* 0x000f22000c1e9d00 */
        /* <DEDUP_REMOVED lines=13> */
[----:B------:R-:W-:Y:S02]  /*2d00*/  HADD2.F32 R38, -RZ, R27.H0_H0 ;  /* 0x2000001bff267230 */ /* 0x000fe40000004100 */
[----:B------:R-:W-:Y:S02]  /*2d10*/  HADD2.F32 R36, -RZ, R39.H0_H0 ;  /* 0x20000027ff247230 */ /* 0x000fe40000004100 */
[----:B------:R-:W-:Y:S02]  /*2d20*/  HADD2.F32 R27, -RZ, R27.H1_H1 ;  /* 0x3000001bff1b7230 */ /* 0x000fe40000004100 */
[----:B------:R-:W-:-:S02]  /*2d30*/  HADD2.F32 R39, -RZ, R39.H1_H1 ;  /* 0x30000027ff277230 */ /* 0x000fc40000004100 */
[----:B------:R-:W-:Y:S02]  /*2d40*/  HADD2.F32 R26, -RZ, R26.H1_H1 ;  /* 0x3000001aff1a7230 */ /* 0x000fe40000004100 */
[----:B------:R-:W-:Y:S01]  /*2d50*/  FFMA.FTZ R29, R36, R38, R29 ;  /* 0x00000026241d7223 */ /* 0x000fe2000001001d */
[----:B------:R-:W-:Y:S01]  /*2d60*/  FFMA.FTZ R36, R39, R27, R30 ;  /* 0x0000001b27247223 */ /* 0x000fe2000001001e */
[----:B------:R-:W-:Y:S02]  /*2d70*/  HADD2.F32 R30, -RZ, R20.H0_H0 ;  /* 0x20000014ff1e7230 */ /* 0x000fe40000004100 */
[----:B------:R-:W-:Y:S01]  /*2d80*/  FFMA.FTZ R64, R37, R26, R64 ;  /* 0x0000001a25407223 */ /* 0x000fe20000010040 */
[--C-:B0-----:R-:W-:Y:S02]  /*2d90*/  HADD2.F32 R26, -RZ, R32.reuse.H0_H0 ;  /* 0x20000020ff1a7230 */ /* 0x101fe40000004100 */
[----:B------:R-:W-:Y:S02]  /*2da0*/  HADD2.F32 R27, -RZ, R32.H1_H1 ;  /* 0x30000020ff1b7230 */ /* 0x000fe40000004100 */
[----:B------:R-:W-:-:S02]  /*2db0*/  HADD2.F32 R20, -RZ, R20.H1_H1 ;  /* 0x30000014ff147230 */ /* 0x000fc40000004100 */
[----:B------:R-:W-:Y:S01]  /*2dc0*/  FFMA.FTZ R65, R26, R30, R65 ;  /* 0x0000001e1a417223 */ /* 0x000fe20000010041 */
[--C-:B------:R-:W-:Y:S02]  /*2dd0*/  HADD2.F32 R26, -RZ, R33.reuse.H1_H1 ;  /* 0x30000021ff1a7230 */ /* 0x100fe40000004100 */
[----:B------:R-:W-:Y:S01]  /*2de0*/  FFMA.FTZ R20, R27, R20, R28 ;  /* 0x000000141b147223 */ /* 0x000fe2000001001c */
[----:B------:R-:W-:Y:S02]  /*2df0*/  HADD2.F32 R27, -RZ, R33.H0_H0 ;  /* 0x20000021ff1b7230 */ /* 0x000fe40000004100 */
[--C-:B------:R-:W-:Y:S02]  /*2e00*/  HADD2.F32 R33, -RZ, R21.reuse.H0_H0 ;  /* 0x20000015ff217230 */ /* 0x100fe40000004100 */
[----:B------:R-:W-:-:S03]  /*2e10*/  HADD2.F32 R21, -RZ, R21.H1_H1 ;  /* 0x30000015ff157230 */ /* 0x000fc60000004100 */
[----:B------:R-:W-:Y:S02]  /*2e20*/  FFMA.FTZ R33, R27, R33, R24 ;  /* 0x000000211b217223 */ /* 0x000fe40000010018 */
[----:B------:R-:W-:Y:S02]  /*2e30*/  FFMA.FTZ R21, R26, R21, R25 ;  /* 0x000000151a157223 */ /* 0x000fe40000010019 */
[----:B------:R-:W4:Y:S01]  /*2e40*/  LDG.E.128.CONSTANT R24, desc[UR8][R62.64+0x3200] ;  /* 0x003200083e187981 */ /* 0x000f22000c1e9d00 */
[----:B------:R-:W-:Y:S02]  /*2e50*/  HADD2.F32 R32, -RZ, R34.H0_H0 ;  /* 0x20000022ff207230 */ /* 0x000fe40000004100 */
[--C-:B------:R-:W-:Y:S02]  /*2e60*/  HADD2.F32 R28, -RZ, R22.reuse.H0_H0 ;  /* 0x20000016ff1c7230 */ /* 0x100fe40000004100 */
[----:B------:R-:W-:-:S03]  /*2e70*/  HADD2.F32 R22, -RZ, R22.H1_H1 ;  /* 0x30000016ff167230 */ /* 0x000fc60000004100 */
[----:B------:R-:W-:Y:S01]  /*2e80*/  FFMA.FTZ R32, R32, R28, R31 ;  /* 0x0000001c20207223 */ /* 0x000fe2000001001f */
[----:B------:R-:W-:Y:S02]  /*2e90*/  HADD2.F32 R28, -RZ, R35.H0_H0 ;  /* 0x20000023ff1c7230 */ /* 0x000fe40000004100 */
[----:B------:R-:W-:Y:S02]  /*2ea0*/  HADD2.F32 R31, -RZ, R34.H1_H1 ;  /* 0x30000022ff1f7230 */ /* 0x000fe40000004100 */
[--C-:B------:R-:W-:Y:S02]  /*2eb0*/  HADD2.F32 R30, -RZ, R23.reuse.H0_H0 ;  /* 0x20000017ff1e7230 */ /* 0x100fe40000004100 */
[----:B------:R-:W-:Y:S02]  /*2ec0*/  HADD2.F32 R66, -RZ, R23.H1_H1 ;  /* 0x30000017ff427230 */ /* 0x000fe40000004100 */
[----:B------:R-:W-:Y:S02]  /*2ed0*/  HADD2.F32 R35, -RZ, R35.H1_H1 ;  /* 0x30000023ff237230 */ /* 0x000fe40000004100 */
[----:B-1----:R-:W-:-:S02]  /*2ee0*/  HADD2.F32 R34, -RZ, R48.H0_H0 ;  /* 0x20000030ff227230 */ /* 0x002fc40000004100 */
[----:B------:R-:W-:Y:S02]  /*2ef0*/  HADD2.F32 R37, -RZ, R16.H0_H0 ;  /* 0x20000010ff257230 */ /* 0x000fe40000004100 */
[----:B------:R-:W-:Y:S01]  /*2f00*/  FFMA.FTZ R22, R31, R22, R64 ;  /* 0x000000161f167223 */ /* 0x000fe20000010040 */
[----:B------:R-:W-:Y:S01]  /*2f10*/  FFMA.FTZ R23, R28, R30, R29 ;  /* 0x0000001e1c177223 */ /* 0x000fe2000001001d */
[----:B------:R-:W-:Y:S01]  /*2f20*/  FFMA.FTZ R66, R35, R66, R36 ;  /* 0x0000004223427223 */ /* 0x000fe20000010024 */
[----:B------:R-:W0:Y:S01]  /*2f30*/  LDS.128 R28, [UR4+0x150] ;  /* 0x00015004ff1c7984 */ /* 0x000e220008000c00 */
[----:B------:R-:W-:Y:S01]  /*2f40*/  FFMA.FTZ R65, R34, R37, R65 ;  /* 0x0000002522417223 */ /* 0x000fe20000010041 */
[----:B------:R-:W-:Y:S02]  /*2f50*/  HADD2.F32 R35, -RZ, R48.H1_H1 ;  /* 0x30000030ff237230 */ /* 0x000fe40000004100 */
[----:B------:R-:W-:Y:S02]  /*2f60*/  HADD2.F32 R16, -RZ, R16.H1_H1 ;  /* 0x30000010ff107230 */ /* 0x000fe40000004100 */
[----:B------:R-:W-:-:S02]  /*2f70*/  HADD2.F32 R34, -RZ, R49.H0_H0 ;  /* 0x20000031ff227230 */ /* 0x000fc40000004100 */
[----:B------:R-:W-:Y:S02]  /*2f80*/  HADD2.F32 R36, -RZ, R17.H0_H0 ;  /* 0x20000011ff247230 */ /* 0x000fe40000004100 */
[----:B------:R-:W-:-:S03]  /*2f90*/  FFMA.FTZ R16, R35, R16, R20 ;  /* 0x0000001023107223 */ /* 0x000fc60000010014 */
[----:B------:R-:W-:Y:S02]  /*2fa0*/  FFMA.FTZ R20, R34, R36, R33 ;  /* 0x0000002422147223 */ /* 0x000fe40000010021 */
[----:B------:R-:W4:Y:S01]  /*2fb0*/  LDG.E.128.CONSTANT R36, desc[UR8][R62.64+0x3400] ;  /* 0x003400083e247981 */ /* 0x000f22000c1e9d00 */
[----:B------:R-:W-:Y:S02]  /*2fc0*/  HADD2.F32 R34, -RZ, R49.H1_H1 ;  /* 0x30000031ff227230 */ /* 0x000fe40000004100 */
[----:B------:R-:W-:Y:S02]  /*2fd0*/  HADD2.F32 R33, -RZ, R50.H0_H0 ;  /* 0x20000032ff217230 */ /* 0x000fe40000004100 */
[----:B------:R-:W-:Y:S02]  /*2fe0*/  HADD2.F32 R17, -RZ, R17.H1_H1 ;  /* 0x30000011ff117230 */ /* 0x000fe40000004100 */
[----:B------:R-:W-:-:S03]  /*2ff0*/  HADD2.F32 R35, -RZ, R18.H0_H0 ;  /* 0x20000012ff237230 */ /* 0x000fc60000004100 */
[----:B------:R-:W-:Y:S01]  /*3000*/  FFMA.FTZ R21, R34, R17, R21 ;  /* 0x0000001122157223 */ /* 0x000fe20000010015 */
[----:B------:R-:W-:Y:S02]  /*3010*/  HADD2.F32 R34, -RZ, R51.H0_H0 ;  /* 0x20000033ff227230 */ /* 0x000fe40000004100 */
[----:B------:R-:W-:Y:S01]  /*3020*/  FFMA.FTZ R32, R33, R35, R32 ;  /* 0x0000002321207223 */ /* 0x000fe20000010020 */
[--C-:B------:R-:W-:Y:S02]  /*3030*/  HADD2.F32 R33, -RZ, R19.reuse.H0_H0 ;  /* 0x20000013ff217230 */ /* 0x100fe40000004100 */
[----:B------:R-:W-:Y:S02]  /*3040*/  HADD2.F32 R19, -RZ, R19.H1_H1 ;  /* 0x30000013ff137230 */ /* 0x000fe40000004100 */
[----:B------:R-:W-:Y:S02]  /*3050*/  HADD2.F32 R51, -RZ, R51.H1_H1 ;  /* 0x30000033ff337230 */ /* 0x000fe40000004100 */
[----:B------:R-:W-:Y:S01]  /*3060*/  FFMA.FTZ R23, R34, R33, R23 ;  /* 0x0000002122177223 */ /* 0x000fe20000010017 */
[----:B------:R-:W-:-:S02]  /*3070*/  HADD2.F32 R18, -RZ, R18.H1_H1 ;  /* 0x30000012ff127230 */ /* 0x000fc40000004100 */
[----:B------:R-:W-:Y:S02]  /*3080*/  HADD2.F32 R17, -RZ, R50.H1_H1 ;  /* 0x30000032ff117230 */ /* 0x000fe40000004100 */
[--C-:B------:R-:W-:Y:S02]  /*3090*/  HADD2.F32 R67, -RZ, R8.reuse.H0_H0 ;  /* 0x20000008ff437230 */ /* 0x100fe40000004100 */
[----:B------:R-:W-:Y:S02]  /*30a0*/  HADD2.F32 R68, -RZ, R8.H1_H1 ;  /* 0x30000008ff447230 */ /* 0x000fe40000004100 */
[----:B0-----:R-:W-:Y:S02]  /*30b0*/  HADD2.F32 R33, -RZ, R29.H0_H0 ;  /* 0x2000001dff217230 */ /* 0x001fe40000004100 */
[----:B------:R-:W-:Y:S02]  /*30c0*/  HADD2.F32 R8, -RZ, R9.H0_H0 ;  /* 0x20000009ff087230 */ /* 0x000fe40000004100 */
[----:B------:R-:W-:Y:S01]  /*30d0*/  FFMA.FTZ R66, R51, R19, R66 ;  /* 0x0000001333427223 */ /* 0x000fe20000010042 */
[----:B------:R-:W-:Y:S01]  /*30e0*/  FFMA.FTZ R22, R17, R18, R22 ;  /* 0x0000001211167223 */ /* 0x000fe20000010016 */
[----:B------:R-:W0:Y:S01]  /*30f0*/  LDS.128 R48, [UR4+0x160] ;  /* 0x00016004ff307984 */ /* 0x000e220008000c00 */
[----:B------:R-:W-:-:S02]  /*3100*/  HADD2.F32 R18, -RZ, R28.H0_H0 ;  /* 0x2000001cff127230 */ /* 0x000fc40000004100 */
[----:B------:R-:W-:Y:S01]  /*3110*/  FFMA.FTZ R8, R33, R8, R20 ;  /* 0x0000000821087223 */ /* 0x000fe20000010014 */
[----:B------:R-:W-:Y:S02]  /*3120*/  HADD2.F32 R17, -RZ, R28.H1_H1 ;  /* 0x3000001cff117230 */ /* 0x000fe40000004100 */
[----:B------:R-:W-:Y:S02]  /*3130*/  HADD2.F32 R20, -RZ, R29.H1_H1 ;  /* 0x3000001dff147230 */ /* 0x000fe40000004100 */
[----:B------:R-:W-:Y:S02]  /*3140*/  HADD2.F32 R9, -RZ, R9.H1_H1 ;  /* 0x30000009ff097230 */ /* 0x000fe40000004100 */
[----:B------:R-:W-:Y:S01]  /*3150*/  FFMA.FTZ R67, R18, R67, R65 ;  /* 0x0000004312437223 */ /* 0x000fe20000010041 */
[----:B------:R-:W-:Y:S01]  /*3160*/  FFMA.FTZ R68, R17, R68, R16 ;  /* 0x0000004411447223 */ /* 0x000fe20000010010 */
[----:B------:R-:W-:Y:S01]  /*3170*/  HADD2.F32 R64, -RZ, R10.H1_H1 ;  /* 0x3000000aff407230 */ /* 0x000fe20000004100 */
[----:B------:R-:W4:Y:S01]  /*3180*/  LDG.E.128.CONSTANT R16, desc[UR8][R62.64+0x3600] ;  /* 0x003600083e107981 */ /* 0x000f22000c1e9d00 */
        /* <DEDUP_REMOVED lines=9> */
[----:B------:R-:W-:Y:S02]  /*3220*/  HADD2.F32 R11, -RZ, R11.H1_H1 ;  /* 0x3000000bff0b7230 */ /* 0x000fe40000004100 */
[----:B------:R-:W-:Y:S02]  /*3230*/  HADD2.F32 R31, -RZ, R31.H1_H1 ;  /* 0x3000001fff1f7230 */ /* 0x000fe40000004100 */
[----:B------:R-:W-:Y:S01]  /*3240*/  FFMA.FTZ R65, R65, R28, R32 ;  /* 0x0000001c41417223 */ /* 0x000fe20000010020 */
[----:B--2---:R-:W-:-:S02]  /*3250*/  HADD2.F32 R28, -RZ, R44.H0_H0 ;  /* 0x2000002cff1c7230 */ /* 0x004fc40000004100 */
[----:B------:R-:W-:Y:S02]  /*3260*/  HADD2.F32 R33, -RZ, R46.H0_H0 ;  /* 0x2000002eff217230 */ /* 0x000fe40000004100 */
[----:B------:R-:W-:Y:S01]  /*3270*/  FFMA.FTZ R66, R31, R11, R66 ;  /* 0x0000000b1f427223 */ /* 0x000fe20000010042 */
[----:B0-----:R-:W-:Y:S02]  /*3280*/  HADD2.F32 R10, -RZ, R48.H0_H0 ;  /* 0x20000030ff0a7230 */ /* 0x001fe40000004100 */
[----:B------:R-:W-:Y:S02]  /*3290*/  HADD2.F32 R32, -RZ, R50.H0_H0 ;  /* 0x20000032ff207230 */ /* 0x000fe40000004100 */
[----:B------:R-:W-:Y:S02]  /*32a0*/  HADD2.F32 R11, -RZ, R48.H1_H1 ;  /* 0x30000030ff0b7230 */ /* 0x000fe40000004100 */
[----:B------:R-:W-:Y:S01]  /*32b0*/  FFMA.FTZ R67, R10, R28, R67 ;  /* 0x0000001c0a437223 */ /* 0x000fe20000010043 */
[----:B------:R-:W-:-:S02]  /*32c0*/  HADD2.F32 R44, -RZ, R44.H1_H1 ;  /* 0x3000002cff2c7230 */ /* 0x000fc40000004100 */
[----:B------:R-:W-:Y:S02]  /*32d0*/  HADD2.F32 R29, -RZ, R49.H0_H0 ;  /* 0x20000031ff1d7230 */ /* 0x000fe40000004100 */
[----:B------:R-:W-:Y:S02]  /*32e0*/  HADD2.F32 R28, -RZ, R45.H0_H0 ;  /* 0x2000002dff1c7230 */ /* 0x000fe40000004100 */
[----:B------:R-:W-:Y:S01]  /*32f0*/  FFMA.FTZ R65, R32, R33, R65 ;  /* 0x0000002120417223 */ /* 0x000fe20000010041 */
[----:B------:R-:W-:Y:S02]  /*3300*/  HADD2.F32 R33, -RZ, R50.H1_H1 ;  /* 0x30000032ff217230 */ /* 0x000fe40000004100 */
[----:B------:R-:W-:Y:S01]  /*3310*/  FFMA.FTZ R68, R11, R44, R68 ;  /* 0x0000002c0b447223 */ /* 0x000fe20000010044 */
[----:B------:R-:W-:Y:S02]  /*3320*/  HADD2.F32 R46, -RZ, R46.H1_H1 ;  /* 0x3000002eff2e7230 */ /* 0x000fe40000004100 */
[----:B------:R-:W-:-:S02]  /*3330*/  FFMA.FTZ R44, R29, R28, R8 ;  /* 0x0000001c1d2c7223 */ /* 0x000fc40000010008 */
[----:B------:R-:W2:Y:S01]  /*3340*/  LDG.E.128.CONSTANT R28, desc[UR8][R62.64+0x3a00] ;  /* 0x003a00083e1c7981 */ /* 0x000ea2000c1e9d00 */
[----:B------:R-:W-:Y:S02]  /*3350*/  HADD2.F32 R32, -RZ, R51.H0_H0 ;  /* 0x20000033ff207230 */ /* 0x000fe40000004100 */
[----:B------:R-:W-:Y:S01]  /*3360*/  FFMA.FTZ R64, R33, R46, R64 ;  /* 0x0000002e21407223 */ /* 0x000fe20000010040 */
[--C-:B------:R-:W-:Y:S02]  /*3370*/  HADD2.F32 R33, -RZ, R47.reuse.H0_H0 ;  /* 0x2000002fff217230 */ /* 0x100fe40000004100 */
[----:B------:R-:W-:Y:S02]  /*3380*/  HADD2.F32 R47, -RZ, R47.H1_H1 ;  /* 0x3000002fff2f7230 */ /* 0x000fe40000004100 */
[----:B------:R-:W-:Y:S02]  /*3390*/  HADD2.F32 R51, -RZ, R51.H1_H1 ;  /* 0x30000033ff337230 */ /* 0x000fe40000004100 */
[----:B------:R-:W-:-:S02]  /*33a0*/  FFMA.FTZ R61, R32, R33, R61 ;  /* 0x00000021203d7223 */ /* 0x000fc4000001003d */
[----:B------:R-:W2:Y:S01]  /*33b0*/  LDG.E.128.CONSTANT R32, desc[UR8][R62.64+0x3c00] ;  /* 0x003c00083e207981 */ /* 0x000ea2000c1e9d00 */
[----:B------:R-:W-:Y:S02]  /*33c0*/  HADD2.F32 R10, -RZ, R49.H1_H1 ;  /* 0x30000031ff0a7230 */ /* 0x000fe40000004100 */
[----:B------:R-:W-:Y:S02]  /*33d0*/  FFMA.FTZ R66, R51, R47, R66 ;  /* 0x0000002f33427223 */ /* 0x000fe40000010042 */
[----:B------:R-:W2:Y:S01]  /*33e0*/  LDG.E.128.CONSTANT R48, desc[UR8][R62.64+0x3e00] ;  /* 0x003e00083e307981 */ /* 0x000ea2000c1e9d00 */
[----:B------:R-:W-:-:S05]  /*33f0*/  HADD2.F32 R45, -RZ, R45.H1_H1 ;  /* 0x3000002dff2d7230 */ /* 0x000fca0000004100 */
[----:B------:R-:W-:Y:S02]  /*3400*/  FFMA.FTZ R45, R10, R45, R9 ;  /* 0x0000002d0a2d7223 */ /* 0x000fe40000010009 */
[----:B------:R-:W0:Y:S01]  /*3410*/  LDS.128 R8, [UR4+0x170] ;  /* 0x00017004ff087984 */ /* 0x000e220008000c00 */
[--C-:B---3--:R-:W-:Y:S02]  /*3420*/  HADD2.F32 R47, -RZ, R12.reuse.H0_H0 ;  /* 0x2000000cff2f7230 */ /* 0x108fe40000004100 */
[----:B------:R-:W-:Y:S02]  /*3430*/  HADD2.F32 R12, -RZ, R12.H1_H1 ;  /* 0x3000000cff0c7230 */ /* 0x000fe40000004100 */
[----:B0-----:R-:W-:-:S05]  /*3440*/  HADD2.F32 R46, -RZ, R8.H0_H0 ;  /* 0x20000008ff2e7230 */ /* 0x001fca0000004100 */
        /* <DEDUP_REMOVED lines=10> */
[----:B------:R-:W-:-:S03]  /*34f0*/  FFMA.FTZ R12, R12, R13, R45 ;  /* 0x0000000d0c0c7223 */ /* 0x000fc6000001002d */
[----:B------:R-:W-:Y:S02]  /*3500*/  FFMA.FTZ R65, R44, R9, R65 ;  /* 0x000000092c417223 */ /* 0x000fe40000010041 */
        /* <DEDUP_REMOVED lines=9> */
[----:B----4-:R-:W-:-:S03]  /*35a0*/  HADD2.F32 R9, -RZ, R40.H0_H0 ;  /* 0x20000028ff097230 */ /* 0x010fc60000004100 */
[----:B------:R-:W-:Y:S01]  /*35b0*/  FFMA.FTZ R66, R11, R15, R66 ;  /* 0x0000000f0b427223 */ /* 0x000fe20000010042 */
[----:B------:R-:W-:Y:S02]  /*35c0*/  HADD2.F32 R40, -RZ, R40.H1_H1 ;  /* 0x30000028ff287230 */ /* 0x000fe40000004100 */
[----:B0-----:R-:W-:Y:S02]  /*35d0*/  HADD2.F32 R10, -RZ, R44.H0_H0 ;  /* 0x2000002cff0a7230 */ /* 0x001fe40000004100 */
[----:B------:R-:W-:-:S03]  /*35e0*/  HADD2.F32 R11, -RZ, R45.H0_H0 ;  /* 0x2000002dff0b7230 */ /* 0x000fc60000004100 */
[----:B------:R-:W-:Y:S01]  /*35f0*/  FFMA.FTZ R67, R10, R9, R67 ;  /* 0x000000090a437223 */ /* 0x000fe20000010043 */
[----:B------:R-:W-:Y:S02]  /*3600*/  HADD2.F32 R9, -RZ, R44.H1_H1 ;  /* 0x3000002cff097230 */ /* 0x000fe40000004100 */
[----:B------:R-:W-:-:S03]  /*3610*/  HADD2.F32 R10, -RZ, R41.H0_H0 ;  /* 0x20000029ff0a7230 */ /* 0x000fc60000004100 */
[----:B------:R-:W-:Y:S02]  /*3620*/  FFMA.FTZ R68, R9, R40, R68 ;  /* 0x0000002809447223 */ /* 0x000fe40000010044 */
        /* <DEDUP_REMOVED lines=8> */
[----:B------:R-:W-:Y:S02]  /*36b0*/  HADD2.F32 R14, -RZ, R43.H0_H0 ;  /* 0x2000002bff0e7230 */ /* 0x000fe40000004100 */
[----:B------:R-:W-:Y:S01]  /*36c0*/  FFMA.FTZ R65, R12, R13, R65 ;  /* 0x0000000d0c417223 */ /* 0x000fe20000010041 */
[----:B------:R-:W-:Y:S02]  /*36d0*/  HADD2.F32 R13, -RZ, R46.H1_H1 ;  /* 0x3000002eff0d7230 */ /* 0x000fe40000004100 */
[----:B------:R-:W-:-:S03]  /*36e0*/  HADD2.F32 R12, -RZ, R47.H0_H0 ;  /* 0x2000002fff0c7230 */ /* 0x000fc60000004100 */
[----:B------:R-:W-:Y:S02]  /*36f0*/  FFMA.FTZ R64, R13, R42, R64 ;  /* 0x0000002a0d407223 */ /* 0x000fe40000010040 */
[----:B------:R-:W-:Y:S02]  /*3700*/  FFMA.FTZ R61, R12, R14, R61 ;  /* 0x0000000e0c3d7223 */ /* 0x000fe4000001003d */
[----:B------:R-:W1:Y:S01]  /*3710*/  LDS.128 R12, [UR4+0x1a0] ;  /* 0x0001a004ff0c7984 */ /* 0x000e620008000c00 */
[----:B------:R-:W-:Y:S02]  /*3720*/  HADD2.F32 R43, -RZ, R43.H1_H1 ;  /* 0x3000002bff2b7230 */ /* 0x000fe40000004100 */
[----:B------:R-:W-:-:S05]  /*3730*/  HADD2.F32 R47, -RZ, R47.H1_H1 ;  /* 0x3000002fff2f7230 */ /* 0x000fca0000004100 */
[----:B------:R-:W-:Y:S01]  /*3740*/  FFMA.FTZ R66, R47, R43, R66 ;  /* 0x0000002b2f427223 */ /* 0x000fe20000010042 */
[--C-:B0-----:R-:W-:Y:S02]  /*3750*/  HADD2.F32 R42, -RZ, R8.reuse.H0_H0 ;  /* 0x20000008ff2a7230 */ /* 0x101fe40000004100 */
[----:B------:R-:W-:Y:S02]  /*3760*/  HADD2.F32 R43, -RZ, R8.H1_H1 ;  /* 0x30000008ff2b7230 */ /* 0x000fe40000004100 */
[--C-:B------:R-:W-:Y:S02]  /*3770*/  HADD2.F32 R8, -RZ, R24.reuse.H0_H0 ;  /* 0x20000018ff087230 */ /* 0x100fe40000004100 */
[----:B------:R-:W-:-:S03]  /*3780*/  HADD2.F32 R24, -RZ, R24.H1_H1 ;  /* 0x30000018ff187230 */ /* 0x000fc60000004100 */
[----:B------:R-:W-:Y:S01]  /*3790*/  FFMA.FTZ R67, R42, R8, R67 ;  /* 0x000000082a437223 */ /* 0x000fe20000010043 */
[--C-:B------:R-:W-:Y:S02]  /*37a0*/  HADD2.F32 R8, -RZ, R9.reuse.H1_H1 ;  /* 0x30000009ff087230 */ /* 0x100fe40000004100 */
[----:B------:R-:W-:Y:S01]  /*37b0*/  FFMA.FTZ R68, R43, R24, R68 ;  /* 0x000000182b447223 */ /* 0x000fe20000010044 */
[----:B------:R-:W-:Y:S02]  /*37c0*/  HADD2.F32 R43, -RZ, R9.H0_H0 ;  /* 0x20000009ff2b7230 */ /* 0x000fe40000004100 */
[--C-:B------:R-:W-:Y:S02]  /*37d0*/  HADD2.F32 R9, -RZ, R25.reuse.H0_H0 ;  /* 0x20000019ff097230 */ /* 0x100fe40000004100 */
[----:B------:R-:W-:-:S03]  /*37e0*/  HADD2.F32 R25, -RZ, R25.H1_H1 ;  /* 0x30000019ff197230 */ /* 0x000fc60000004100 */
[----:B------:R-:W-:Y:S01]  /*37f0*/  FFMA.FTZ R40, R43, R9, R40 ;  /* 0x000000092b287223 */ /* 0x000fe20000010028 */
[--C-:B------:R-:W-:Y:S02]  /*3800*/  HADD2.F32 R9, -RZ, R10.reuse.H1_H1 ;  /* 0x3000000aff097230 */ /* 0x100fe40000004100 */
[----:B------:R-:W-:Y:S01]  /*3810*/  FFMA.FTZ R41, R8, R25, R41 ;  /* 0x0000001908297223 */ /* 0x000fe20000010029 */
[----:B------:R-:W-:Y:S02]  /*3820*/  HADD2.F32 R8, -RZ, R10.H0_H0 ;  /* 0x2000000aff087230 */ /* 0x000fe40000004100 */
[--C-:B------:R-:W-:Y:S02]  /*3830*/  HADD2.F32 R10, -RZ, R26.reuse.H0_H0 ;  /* 0x2000001aff0a7230 */ /* 0x100fe40000004100 */
[----:B------:R-:W-:Y:S02]  /*3840*/  HADD2.F32 R26, -RZ, R26.H1_H1 ;  /* 0x3000001aff1a7230 */ /* 0x000fe40000004100 */
[----:B------:R-:W-:-:S02]  /*3850*/  HADD2.F32 R42, -RZ, R27.H0_H0 ;  /* 0x2000001bff2a7230 */ /* 0x000fc40000004100 */
[----:B------:R-:W-:Y:S02]  /*3860*/  HADD2.F32 R24, -RZ, R11.H0_H0 ;  /* 0x2000000bff187230 */ /* 0x000fe40000004100 */
[----:B------:R-:W-:Y:S01]  /*3870*/  FFMA.FTZ R64, R9, R26, R64 ;  /* 0x0000001a09407223 */ /* 0x000fe20000010040 */
[----:B------:R-:W-:Y:S02]  /*3880*/  HADD2.F32 R27, -RZ, R27.H1_H1 ;  /* 0x3000001bff1b7230 */ /* 0x000fe40000004100 */
[----:B------:R-:W-:Y:S02]  /*3890*/  HADD2.F32 R25, -RZ, R11.H1_H1 ;  /* 0x3000000bff197230 */ /* 0x000fe40000004100 */
[----:B------:R-:W-:Y:S01]  /*38a0*/  FFMA.FTZ R61, R24, R42, R61 ;  /* 0x0000002a183d7223 */ /* 0x000fe2000001003d */
[----:B-1----:R-:W-:Y:S02]  /*38b0*/  HADD2.F32 R24, -RZ, R12.H0_H0 ;  /* 0x2000000cff187230 */ /* 0x002fe40000004100 */
[----:B------:R-:W-:-:S02]  /*38c0*/  HADD2.F32 R26, -RZ, R36.H0_H0 ;  /* 0x20000024ff1a7230 */ /* 0x000fc40000004100 */
[----:B------:R-:W-:Y:S01]  /*38d0*/  FFMA.FTZ R65, R8, R10, R65 ;  /* 0x0000000a08417223 */ /* 0x000fe20000010041 */
[----:B------:R-:W-:Y:S01]  /*38e0*/  FFMA.FTZ R66, R25, R27, R66 ;  /* 0x0000001b19427223 */ /* 0x000fe20000010042 */
[----:B------:R-:W0:Y:S01]  /*38f0*/  LDS.128 R8, [UR4+0x1b0] ;  /* 0x0001b004ff087984 */ /* 0x000e220008000c00 */
[----:B------:R-:W-:Y:S02]  /*3900*/  HADD2.F32 R42, -RZ, R37.H0_H0 ;  /* 0x20000025ff2a7230 */ /* 0x000fe40000004100 */
[----:B------:R-:W-:Y:S01]  /*3910*/  FFMA.FTZ R67, R24, R26, R67 ;  /* 0x0000001a18437223 */ /* 0x000fe20000010043 */
[----:B------:R-:W-:Y:S02]  /*3920*/  HADD2.F32 R25, -RZ, R12.H1_H1 ;  /* 0x3000000cff197230 */ /* 0x000fe40000004100 */
[--C-:B------:R-:W-:Y:S02]  /*3930*/  HADD2.F32 R27, -RZ, R13.reuse.H0_H0 ;  /* 0x2000000dff1b7230 */ /* 0x100fe40000004100 */
[----:B------:R-:W-:-:S02]  /*3940*/  HADD2.F32 R26, -RZ, R13.H1_H1 ;  /* 0x3000000dff1a7230 */ /* 0x000fc40000004100 */
[----:B------:R-:W-:Y:S02]  /*3950*/  HADD2.F32 R24, -RZ, R36.H1_H1 ;  /* 0x30000024ff187230 */ /* 0x000fe40000004100 */
[----:B------:R-:W-:Y:S02]  /*3960*/  HADD2.F32 R37, -RZ, R37.H1_H1 ;  /* 0x30000025ff257230 */ /* 0x000fe40000004100 */
[----:B------:R-:W-:Y:S01]  /*3970*/  FFMA.FTZ R40, R27, R42, R40 ;  /* 0x0000002a1b287223 */ /* 0x000fe20000010028 */
[----:B------:R-:W-:Y:S02]  /*3980*/  FFMA.FTZ R68, R25, R24, R68 ;  /* 0x0000001819447223 */ /* 0x000fe40000010044 */
[----:B------:R-:W-:Y:S02]  /*3990*/  FFMA.FTZ R41, R26, R37, R41 ;  /* 0x000000251a297223 */ /* 0x000fe40000010029 */
[----:B------:R-:W1:Y:S01]  /*39a0*/  LDS.128 R24, [UR4+0x1c0] ;  /* 0x0001c004ff187984 */ /* 0x000e620008000c00 */
[----:B------:R-:W-:-:S02]  /*39b0*/  HADD2.F32 R36, -RZ, R38.H0_H0 ;  /* 0x20000026ff247230 */ /* 0x000fc40000004100 */
[----:B------:R-:W-:Y:S02]  /*39c0*/  HADD2.F32 R13, -RZ, R38.H1_H1 ;  /* 0x30000026ff0d7230 */ /* 0x000fe40000004100 */
[--C-:B------:R-:W-:Y:S02]  /*39d0*/  HADD2.F32 R38, -RZ, R14.reuse.H0_H0 ;  /* 0x2000000eff267230 */ /* 0x100fe40000004100 */
[----:B------:R-:W-:Y:S02]  /*39e0*/  HADD2.F32 R37, -RZ, R14.H1_H1 ;  /* 0x3000000eff257230 */ /* 0x000fe40000004100 */
[----:B------:R-:W-:Y:S02]  /*39f0*/  HADD2.F32 R12, -RZ, R39.H0_H0 ;  /* 0x20000027ff0c7230 */ /* 0x000fe40000004100 */
[----:B------:R-:W-:Y:S02]  /*3a00*/  HADD2.F32 R14, -RZ, R15.H0_H0 ;  /* 0x2000000fff0e7230 */ /* 0x000fe40000004100 */
[----:B------:R-:W-:-:S02]  /*3a10*/  HADD2.F32 R39, -RZ, R39.H1_H1 ;  /* 0x30000027ff277230 */ /* 0x000fc40000004100 */
[----:B------:R-:W-:Y:S02]  /*3a20*/  HADD2.F32 R15, -RZ, R15.H1_H1 ;  /* 0x3000000fff0f7230 */ /* 0x000fe40000004100 */
[----:B------:R-:W-:Y:S01]  /*3a30*/  FFMA.FTZ R65, R38, R36, R65 ;  /* 0x0000002426417223 */ /* 0x000fe20000010041 */
[----:B------:R-:W-:Y:S01]  /*3a40*/  FFMA.FTZ R64, R37, R13, R64 ;  /* 0x0000000d25407223 */ /* 0x000fe20000010040 */
[----:B------:R-:W-:Y:S01]  /*3a50*/  FFMA.FTZ R61, R14, R12, R61 ;  /* 0x0000000c0e3d7223 */ /* 0x000fe2000001003d */
[--C-:B------:R-:W-:Y:S02]  /*3a60*/  HADD2.F32 R42, -RZ, R16.reuse.H1_H1 ;  /* 0x30000010ff2a7230 */ /* 0x100fe40000004100 */
[----:B------:R-:W-:Y:S01]  /*3a70*/  FFMA.FTZ R66, R15, R39, R66 ;  /* 0x000000270f427223 */ /* 0x000fe20000010042 */
[----:B------:R-:W-:Y:S02]  /*3a80*/  HADD2.F32 R39, -RZ, R16.H0_H0 ;  /* 0x20000010ff277230 */ /* 0x000fe40000004100 */
[----:B------:R-:W-:-:S02]  /*3a90*/  HADD2.F32 R45, -RZ, R17.H0_H0 ;  /* 0x20000011ff2d7230 */ /* 0x000fc40000004100 */
[----:B------:R-:W-:Y:S02]  /*3aa0*/  HADD2.F32 R16, -RZ, R17.H1_H1 ;  /* 0x30000011ff107230 */ /* 0x000fe40000004100 */
[--C-:B------:R-:W-:Y:S02]  /*3ab0*/  HADD2.F32 R14, -RZ, R18.reuse.H0_H0 ;  /* 0x20000012ff0e7230 */ /* 0x100fe40000004100 */
[----:B------:R-:W-:Y:S02]  /*3ac0*/  HADD2.F32 R13, -RZ, R18.H1_H1 ;  /* 0x30000012ff0d7230 */ /* 0x000fe40000004100 */
[--C-:B0-----:R-:W-:Y:S02]  /*3ad0*/  HADD2.F32 R36, -RZ, R10.reuse.H0_H0 ;  /* 0x2000000aff247230 */ /* 0x101fe40000004100 */
[----:B------:R-:W-:Y:S02]  /*3ae0*/  HADD2.F32 R12, -RZ, R19.H0_H0 ;  /* 0x20000013ff0c7230 */ /* 0x000fe40000004100 */
[----:B------:R-:W-:-:S02]  /*3af0*/  HADD2.F32 R17, -RZ, R10.H1_H1 ;  /* 0x3000000aff117230 */ /* 0x000fc40000004100 */
[----:B------:R-:W-:Y:S02]  /*3b00*/  HADD2.F32 R18, -RZ, R11.H0_H0 ;  /* 0x2000000bff127230 */ /* 0x000fe40000004100 */
[--C-:B------:R-:W-:Y:S02]  /*3b10*/  HADD2.F32 R38, -RZ, R8.reuse.H0_H0 ;  /* 0x20000008ff267230 */ /* 0x100fe40000004100 */
[----:B------:R-:W-:Y:S02]  /*3b20*/  HADD2.F32 R37, -RZ, R8.H1_H1 ;  /* 0x30000008ff257230 */ /* 0x000fe40000004100 */
[--C-:B------:R-:W-:Y:S02]  /*3b30*/  HADD2.F32 R43, -RZ, R9.reuse.H0_H0 ;  /* 0x20000009ff2b7230 */ /* 0x100fe40000004100 */
[----:B------:R-:W-:Y:S02]  /*3b40*/  HADD2.F32 R44, -RZ, R9.H1_H1 ;  /* 0x30000009ff2c7230 */ /* 0x000fe40000004100 */
[----:B------:R-:W-:-:S02]  /*3b50*/  HADD2.F32 R15, -RZ, R11.H1_H1 ;  /* 0x3000000bff0f7230 */ /* 0x000fc40000004100 */
[----:B------:R-:W0:Y:S01]  /*3b60*/  LDS.128 R8, [UR4+0x1d0] ;  /* 0x0001d004ff087984 */ /* 0x000e220008000c00 */
[----:B------:R-:W-:Y:S01]  /*3b70*/  FFMA.FTZ R36, R36, R14, R65 ;  /* 0x0000000e24247223 */ /* 0x000fe20000010041 */
[----:B------:R-:W-:Y:S01]  /*3b80*/  FFMA.FTZ R17, R17, R13, R64 ;  /* 0x0000000d11117223 */ /* 0x000fe20000010040 */
[----:B------:R-:W-:Y:S01]  /*3b90*/  FFMA.FTZ R18, R18, R12, R61 ;  /* 0x0000000c12127223 */ /* 0x000fe2000001003d */
[--C-:B------:R-:W-:Y:S02]  /*3ba0*/  HADD2.F32 R14, -RZ, R20.reuse.H0_H0 ;  /* 0x20000014ff0e7230 */ /* 0x100fe40000004100 */
[----:B------:R-:W-:Y:S01]  /*3bb0*/  FFMA.FTZ R67, R38, R39, R67 ;  /* 0x0000002726437223 */ /* 0x000fe20000010043 */
[----:B------:R-:W-:Y:S02]  /*3bc0*/  HADD2.F32 R19, -RZ, R19.H1_H1 ;  /* 0x30000013ff137230 */ /* 0x000fe40000004100 */
[----:B------:R-:W-:Y:S01]  /*3bd0*/  FFMA.FTZ R68, R37, R42, R68 ;  /* 0x0000002a25447223 */ /* 0x000fe20000010044 */
[----:B------:R-:W-:-:S02]  /*3be0*/  HADD2.F32 R20, -RZ, R20.H1_H1 ;  /* 0x30000014ff147230 */ /* 0x000fc40000004100 */
[--C-:B-1----:R-:W-:Y:S02]  /*3bf0*/  HADD2.F32 R12, -RZ, R24.reuse.H0_H0 ;  /* 0x20000018ff0c7230 */ /* 0x102fe40000004100 */
[----:B------:R-:W-:Y:S02]  /*3c00*/  HADD2.F32 R13, -RZ, R24.H1_H1 ;  /* 0x30000018ff0d7230 */ /* 0x000fe40000004100 */
[----:B------:R-:W-:Y:S01]  /*3c10*/  FFMA.FTZ R41, R44, R16, R41 ;  /* 0x000000102c297223 */ /* 0x000fe20000010029 */
[--C-:B------:R-:W-:Y:S02]  /*3c20*/  HADD2.F32 R38, -RZ, R21.reuse.H0_H0 ;  /* 0x20000015ff267230 */ /* 0x100fe40000004100 */
[----:B------:R-:W-:Y:S02]  /*3c30*/  HADD2.F32 R39, -RZ, R21.H1_H1 ;  /* 0x30000015ff277230 */ /* 0x000fe40000004100 */
[--C-:B------:R-:W-:Y:S02]  /*3c40*/  HADD2.F32 R21, -RZ, R23.reuse.H0_H0 ;  /* 0x20000017ff157230 */ /* 0x100fe40000004100 */
[----:B------:R-:W-:-:S02]  /*3c50*/  HADD2.F32 R16, -RZ, R23.H1_H1 ;  /* 0x30000017ff107230 */ /* 0x000fc40000004100 */
[----:B------:R-:W-:Y:S01]  /*3c60*/  FFMA.FTZ R40, R43, R45, R40 ;  /* 0x0000002d2b287223 */ /* 0x000fe20000010028 */
[--C-:B------:R-:W-:Y:S02]  /*3c70*/  HADD2.F32 R23, -RZ, R25.reuse.H0_H0 ;  /* 0x20000019ff177230 */ /* 0x100fe40000004100 */
[----:B------:R-:W-:Y:S01]  /*3c80*/  FFMA.FTZ R19, R15, R19, R66 ;  /* 0x000000130f137223 */ /* 0x000fe20000010042 */
[----:B------:R-:W-:Y:S02]  /*3c90*/  HADD2.F32 R24, -RZ, R25.H1_H1 ;  /* 0x30000019ff187230 */ /* 0x000fe40000004100 */
[----:B------:R-:W-:Y:S01]  /*3ca0*/  FFMA.FTZ R67, R12, R14, R67 ;  /* 0x0000000e0c437223 */ /* 0x000fe20000010043 */
[----:B------:R-:W-:Y:S02]  /*3cb0*/  HADD2.F32 R37, -RZ, R22.H0_H0 ;  /* 0x20000016ff257230 */ /* 0x000fe40000004100 */
[----:B------:R-:W-:Y:S01]  /*3cc0*/  FFMA.FTZ R68, R13, R20, R68 ;  /* 0x000000140d447223 */ /* 0x000fe20000010044 */
[----:B------:R-:W-:Y:S01]  /*3cd0*/  HADD2.F32 R25, -RZ, R26.H0_H0 ;  /* 0x2000001aff197230 */ /* 0x000fe20000004100 */
[----:B------:R-:W1:Y:S01]  /*3ce0*/  LDS.128 R12, [UR4+0x1e0] ;  /* 0x0001e004ff0c7984 */ /* 0x000e620008000c00 */
[----:B------:R-:W-:-:S02]  /*3cf0*/  HADD2.F32 R22, -RZ, R22.H1_H1 ;  /* 0x30000016ff167230 */ /* 0x000fc40000004100 */
[----:B------:R-:W-:Y:S02]  /*3d00*/  HADD2.F32 R26, -RZ, R26.H1_H1 ;  /* 0x3000001aff1a7230 */ /* 0x000fe40000004100 */
[--C-:B------:R-:W-:Y:S02]  /*3d10*/  HADD2.F32 R43, -RZ, R27.reuse.H0_H0 ;  /* 0x2000001bff2b7230 */ /* 0x100fe40000004100 */
[----:B------:R-:W-:Y:S02]  /*3d20*/  HADD2.F32 R42, -RZ, R27.H1_H1 ;  /* 0x3000001bff2a7230 */ /* 0x000fe40000004100 */
[----:B------:R-:W-:Y:S01]  /*3d30*/  FFMA.FTZ R22, R26, R22, R17 ;  /* 0x000000161a167223 */ /* 0x000fe20000010011 */
[----:B------:R-:W-:Y:S02]  /*3d40*/  FFMA.FTZ R21, R43, R21, R18 ;  /* 0x000000152b157223 */ /* 0x000fe40000010012 */
[----:B------:R-:W-:Y:S02]  /*3d50*/  FFMA.FTZ R20, R42, R16, R19 ;  /* 0x000000102a147223 */ /* 0x000fe40000010013 */
[----:B------:R-:W3:Y:S01]  /*3d60*/  LDS.128 R16, [UR4+0x1f0] ;  /* 0x0001f004ff107984 */ /* 0x000ee20008000c00 */
[----:B------:R-:W-:Y:S01]  /*3d70*/  FFMA.FTZ R40, R23, R38, R40 ;  /* 0x0000002617287223 */ /* 0x000fe20000010028 */
[----:B------:R-:W-:Y:S01]  /*3d80*/  FFMA.FTZ R41, R24, R39, R41 ;  /* 0x0000002718297223 */ /* 0x000fe20000010029 */
[----:B0-----:R-:W-:-:S02]  /*3d90*/  HADD2.F32 R24, -RZ, R8.H0_H0 ;  /* 0x20000008ff187230 */ /* 0x001fc40000004100 */
[----:B------:R-:W-:Y:S02]  /*3da0*/  HADD2.F32 R23, -RZ, R8.H1_H1 ;  /* 0x30000008ff177230 */ /* 0x000fe40000004100 */
[----:B------:R-:W-:Y:S01]  /*3db0*/  FFMA.FTZ R36, R25, R37, R36 ;  /* 0x0000002519247223 */ /* 0x000fe20000010024 */
[--C-:B--2---:R-:W-:Y:S02]  /*3dc0*/  HADD2.F32 R38, -RZ, R31.reuse.H0_H0 ;  /* 0x2000001fff267230 */ /* 0x104fe40000004100 */
[----:B------:R-:W-:Y:S02]  /*3dd0*/  HADD2.F32 R39, -RZ, R31.H1_H1 ;  /* 0x3000001fff277230 */ /* 0x000fe40000004100 */
[--C-:B------:R-:W-:Y:S02]  /*3de0*/  HADD2.F32 R27, -RZ, R9.reuse.H0_H0 ;  /* 0x20000009ff1b7230 */ /* 0x100fe40000004100 */
[----:B------:R-:W-:Y:S02]  /*3df0*/  HADD2.F32 R8, -RZ, R9.H1_H1 ;  /* 0x30000009ff087230 */ /* 0x000fe40000004100 */
[----:B------:R-:W-:-:S02]  /*3e00*/  HADD2.F32 R9, -RZ, R10.H0_H0 ;  /* 0x2000000aff097230 */ /* 0x000fc40000004100 */
[----:B------:R-:W-:Y:S02]  /*3e10*/  HADD2.F32 R31, -RZ, R10.H1_H1 ;  /* 0x3000000aff1f7230 */ /* 0x000fe40000004100 */
[--C-:B------:R-:W-:Y:S02]  /*3e20*/  HADD2.F32 R25, -RZ, R28.reuse.H0_H0 ;  /* 0x2000001cff197230 */ /* 0x100fe40000004100 */
[----:B------:R-:W-:Y:S02]  /*3e30*/  HADD2.F32 R26, -RZ, R29.H0_H0 ;  /* 0x2000001dff1a7230 */ /* 0x000fe40000004100 */
[----:B------:R-:W-:Y:S02]  /*3e40*/  HADD2.F32 R10, -RZ, R11.H0_H0 ;  /* 0x2000000bff0a7230 */ /* 0x000fe40000004100 */
[----:B------:R-:W-:Y:S02]  /*3e50*/  HADD2.F32 R28, -RZ, R28.H1_H1 ;  /* 0x3000001cff1c7230 */ /* 0x000fe40000004100 */
[----:B------:R-:W-:-:S02]  /*3e60*/  HADD2.F32 R29, -RZ, R29.H1_H1 ;  /* 0x3000001dff1d7230 */ /* 0x000fc40000004100 */
[----:B------:R-:W-:Y:S02]  /*3e70*/  HADD2.F32 R11, -RZ, R11.H1_H1 ;  /* 0x3000000bff0b7230 */ /* 0x000fe40000004100 */
[----:B------:R-:W-:Y:S02]  /*3e80*/  HADD2.F32 R37, -RZ, R30.H0_H0 ;  /* 0x2000001eff257230 */ /* 0x000fe40000004100 */
[----:B------:R-:W-:Y:S01]  /*3e90*/  FFMA.FTZ R68, R23, R28, R68 ;  /* 0x0000001c17447223 */ /* 0x000fe20000010044 */
[----:B------:R-:W-:Y:S01]  /*3ea0*/  FFMA.FTZ R41, R8, R29, R41 ;  /* 0x0000001d08297223 */ /* 0x000fe20000010029 */
[----:B------:R-:W-:Y:S01]  /*3eb0*/  FFMA.FTZ R21, R10, R38, R21 ;  /* 0x000000260a157223 */ /* 0x000fe20000010015 */
[----:B------:R-:W-:Y:S01]  /*3ec0*/  FFMA.FTZ R20, R11, R39, R20 ;  /* 0x000000270b147223 */ /* 0x000fe20000010014 */
[----:B------:R-:W-:Y:S02]  /*3ed0*/  HADD2.F32 R10, -RZ, R32.H0_H0 ;  /* 0x20000020ff0a7230 */ /* 0x000fe40000004100 */
[----:B------:R-:W-:Y:S01]  /*3ee0*/  FFMA.FTZ R67, R24, R25, R67 ;  /* 0x0000001918437223 */ /* 0x000fe20000010043 */
[----:B------:R-:W-:-:S02]  /*3ef0*/  HADD2.F32 R23, -RZ, R33.H0_H0 ;  /* 0x20000021ff177230 */ /* 0x000fc40000004100 */
[----:B------:R-:W-:Y:S01]  /*3f00*/  FFMA.FTZ R40, R27, R26, R40 ;  /* 0x0000001a1b287223 */ /* 0x000fe20000010028 */
[----:B-1----:R-:W-:Y:S02]  /*3f10*/  HADD2.F32 R8, -RZ, R12.H0_H0 ;  /* 0x2000000cff087230 */ /* 0x002fe40000004100 */
[----:B------:R-:W-:Y:S02]  /*3f20*/  HADD2.F32 R11, -RZ, R13.H0_H0 ;  /* 0x2000000dff0b7230 */ /* 0x000fe40000004100 */
[----:B------:R-:W-:Y:S01]  /*3f30*/  FFMA.FTZ R36, R9, R37, R36 ;  /* 0x0000002509247223 */ /* 0x000fe20000010024 */
[----:B------:R-:W-:Y:S02]  /*3f40*/  HADD2.F32 R32, -RZ, R32.H1_H1 ;  /* 0x30000020ff207230 */ /* 0x000fe40000004100 */
[----:B------:R-:W-:Y:S02]  /*3f50*/  HADD2.F32 R9, -RZ, R12.H1_H1 ;  /* 0x3000000cff097230 */ /* 0x000fe40000004100 */
[----:B------:R-:W-:Y:S01]  /*3f60*/  FFMA.FTZ R8, R8, R10, R67 ;  /* 0x0000000a08087223 */ /* 0x000fe20000010043 */
[----:B------:R-:W-:Y:S01]  /*3f70*/  FFMA.FTZ R11, R11, R23, R40 ;  /* 0x000000170b0b7223 */ /* 0x000fe20000010028 */
[----:B---3--:R-:W-:-:S02]  /*3f80*/  HADD2.F32 R23, -RZ, R16.H0_H0 ;  /* 0x20000010ff177230 */ /* 0x008fc40000004100 */
[----:B------:R-:W-:Y:S02]  /*3f90*/  HADD2.F32 R10, -RZ, R48.H0_H0 ;  /* 0x20000030ff0a7230 */ /* 0x000fe40000004100 */
[----:B------:R-:W-:Y:S01]  /*3fa0*/  FFMA.FTZ R9, R9, R32, R68 ;  /* 0x0000002009097223 */ /* 0x000fe20000010044 */
        /* <DEDUP_REMOVED lines=10> */
[----:B------:R-:W-:Y:S01]  /*4050*/  FFMA.FTZ R10, R10, R16, R11 ;  /* 0x000000100a0a7223 */ /* 0x000fe2000001000b */
[----:B------:R-:W-:Y:S02]  /*4060*/  HADD2.F32 R30, -RZ, R30.H1_H1 ;  /* 0x3000001eff1e7230 */ /* 0x000fe40000004100 */
        /* <DEDUP_REMOVED lines=8> */
[----:B------:R-:W-:Y:S02]  /*40f0*/  HADD2.F32 R34, -RZ, R34.H1_H1 ;  /* 0x30000022ff227230 */ /* 0x000fe40000004100 */
[----:B------:R-:W-:Y:S01]  /*4100*/  FFMA.FTZ R12, R17, R49, R12 ;  /* 0x00000031110c7223 */ /* 0x000fe2000001000c */
[----:B------:R-:W-:-:S02]  /*4110*/  HADD2.F32 R25, -RZ, R14.H1_H1 ;  /* 0x3000000eff197230 */ /* 0x000fc40000004100 */
[----:B------:R-:W-:Y:S01]  /*4120*/  FADD.FTZ R11, R10, R11 ;  /* 0x0000000b0a0b7221 */ /* 0x000fe20000010000 */
[----:B------:R-:W-:Y:S01]  /*4130*/  FFMA.FTZ R8, R8, R9, R13 ;  /* 0x0000000908087223 */ /* 0x000fe2000001000d */
[----:B------:R-:W-:Y:S02]  /*4140*/  HADD2.F32 R26, -RZ, R35.H0_H0 ;  /* 0x20000023ff1a7230 */ /* 0x000fe40000004100 */
[----:B------:R-:W-:Y:S02]  /*4150*/  HADD2.F32 R14, -RZ, R15.H0_H0 ;  /* 0x2000000fff0e7230 */ /* 0x000fe40000004100 */
[----:B------:R-:W-:Y:S01]  /*4160*/  FFMA.FTZ R22, R25, R34, R22 ;  /* 0x0000002219167223 */ /* 0x000fe20000010016 */
[----:B------:R-:W-:Y:S02]  /*4170*/  HADD2.F32 R50, -RZ, R50.H1_H1 ;  /* 0x30000032ff327230 */ /* 0x000fe40000004100 */
[----:B------:R-:W-:Y:S01]  /*4180*/  FADD.FTZ R13, R12, R11 ;  /* 0x0000000b0c0d7221 */ /* 0x000fe20000010000 */
[----:B------:R-:W-:Y:S01]  /*4190*/  HADD2.F32 R9, -RZ, R18.H1_H1 ;  /* 0x30000012ff097230 */ /* 0x000fe20000004100 */
[----:B------:R-:W-:Y:S01]  /*41a0*/  IADD3 R12, PT, PT, R53, 0x1, RZ ;  /* 0x00000001350c7810 */ /* 0x000fe20007ffe0ff */
[----:B------:R-:W-:-:S02]  /*41b0*/  HADD2.F32 R35, -RZ, R35.H1_H1 ;  /* 0x30000023ff237230 */ /* 0x000fc40000004100 */
[----:B------:R-:W-:Y:S01]  /*41c0*/  FFMA.FTZ R14, R14, R26, R21 ;  /* 0x0000001a0e0e7223 */ /* 0x000fe20000010015 */
[----:B------:R-:W-:Y:S02]  /*41d0*/  HADD2.F32 R15, -RZ, R15.H1_H1 ;  /* 0x3000000fff0f7230 */ /* 0x000fe40000004100 */
[----:B------:R-:W-:Y:S01]  /*41e0*/  FFMA.FTZ R9, R9, R50, R22 ;  /* 0x0000003209097223 */ /* 0x000fe20000010016 */
[----:B------:R-:W-:Y:S02]  /*41f0*/  HADD2.F32 R16, -RZ, R51.H0_H0 ;  /* 0x20000033ff107230 */ /* 0x000fe40000004100 */
[----:B------:R-:W-:Y:S01]  /*4200*/  FADD.FTZ R8, R8, R13 ;  /* 0x0000000d08087221 */ /* 0x000fe20000010000 */
[----:B------:R-:W-:Y:S01]  /*4210*/  HADD2.F32 R11, -RZ, R19.H0_H0 ;  /* 0x20000013ff0b7230 */ /* 0x000fe20000004100 */
[----:B------:R-:W-:Y:S01]  /*4220*/  I2FP.F32.S32 R13, R12 ;  /* 0x0000000c000d7245 */ /* 0x000fe20000201400 */
[----:B------:R-:W-:Y:S02]  /*4230*/  HADD2.F32 R51, -RZ, R51.H1_H1 ;  /* 0x30000033ff337230 */ /* 0x000fe40000004100 */
[----:B------:R-:W-:Y:S01]  /*4240*/  FFMA.FTZ R15, R15, R35, R20 ;  /* 0x000000230f0f7223 */ /* 0x000fe20000010014 */
[----:B------:R-:W-:-:S02]  /*4250*/  HADD2.F32 R10, -RZ, R19.H1_H1 ;  /* 0x30000013ff0a7230 */ /* 0x000fc40000004100 */
[----:B------:R-:W-:Y:S01]  /*4260*/  FFMA.FTZ R11, R11, R16, R14 ;  /* 0x000000100b0b7223 */ /* 0x000fe2000001000e */
[----:B------:R-:W-:Y:S01]  /*4270*/  FADD.FTZ R8, R9, R8 ;  /* 0x0000000809087221 */ /* 0x000fe20000010000 */
        /* <DEDUP_REMOVED lines=12> */
.L_x_20490:
[----:B------:R-:W-:Y:S05]  /*4340*/  BSYNC.RECONVERGENT B1 ;  /* 0x0000000000017941 */ /* 0x000fea0003800200 */
.L_x_20489:
[----:B------:R-:W-:Y:S02]  /*4350*/  IADD3 R6, P0, PT, R6, 0x10, RZ ;  /* 0x0000001006067810 */ /* 0x000fe40007f1e0ff */
[----:B01----:R-:W-:Y:S02]  /*4360*/  IADD3 R54, PT, PT, R54, 0x200, RZ ;  /* 0x0000020036367810 */ /* 0x003fe40007ffe0ff */
[----:B------:R-:W-:Y:S02]  /*4370*/  IADD3 R53, PT, PT, R53, 0x80, RZ ;  /* 0x0000008035357810 */ /* 0x000fe40007ffe0ff */
[----:B------:R-:W-:Y:S02]  /*4380*/  IADD3 R52, PT, PT, R52, 0x80, RZ ;  /* 0x0000008034347810 */ /* 0x000fe40007ffe0ff */
[----:B------:R-:W-:Y:S01]  /*4390*/  IADD3.X R5, PT, PT, RZ, R5, RZ, P0, !PT ;  /* 0x00000005ff057210 */ /* 0x000fe200007fe4ff */
[----:B------:R-:W-:Y:S06]  /*43a0*/  @!P1 BRA `(.L_x_20491) ;  /* 0xffffffc400809947 */ /* 0x000fec000383ffff */
.L_x_20488:
[----:B------:R-:W-:Y:S05]  /*43b0*/  BSYNC.RECONVERGENT B0 ;  /* 0x0000000000007941 */ /* 0x000fea0003800200 */
.L_x_20487:
[----:B------:R-:W0:Y:S01]  /*43c0*/  SHFL.BFLY PT, R2, R55, 0x10, 0x1f ;  /* 0x0e001f0037027f89 */ /* 0x000e2200000e0000 */
[----:B------:R-:W1:Y:S01]  /*43d0*/  S2UR UR6, SR_CgaCtaId ;  /* 0x00000000000679c3 */ /* 0x000e620000008800 */
[----:B------:R-:W-:Y:S01]  /*43e0*/  UMOV UR5, 0x400 ;  /* 0x0000040000057882 */ /* 0x000fe20000000000 */
[----:B------:R-:W-:Y:S01]  /*43f0*/  BSSY.RECONVERGENT B0, `(.L_x_20492) ;  /* 0x0000103000007945 */ /* 0x000fe20003800200 */
[----:B------:R-:W2:Y:S01]  /*4400*/  S2R R14, SR_TID.X ;  /* 0x00000000000e7919 */ /* 0x000ea20000002100 */
[----:B------:R-:W-:Y:S01]  /*4410*/  UIADD3 UR4, UPT, UPT, UR5, 0x200, URZ ;  /* 0x0000020005047890 */ /* 0x000fe2000fffe0ff */
[----:B0-----:R-:W-:-:S03]  /*4420*/  FMNMX.FTZ R2, R2, R55, !PT ;  /* 0x0000003702027209 */ /* 0x001fc60007810000 */
[----:B-1----:R-:W-:Y:S02]  /*4430*/  ULEA UR4, UR6, UR4, 0x18 ;  /* 0x0000000406047291 */ /* 0x002fe4000f8ec0ff */
[----:B------:R-:W0:Y:S01]  /*4440*/  SHFL.BFLY PT, R5, R2, 0x8, 0x1f ;  /* 0x0d001f0002057f89 */ /* 0x000e2200000e0000 */
[----:B--2---:R-:W-:Y:S02]  /*4450*/  LOP3.LUT P0, R53, R14, 0x1f, RZ, 0xc0, !PT ;  /* 0x0000001f0e357812 */ /* 0x004fe4000780c0ff */
[----:B------:R-:W-:Y:S02]  /*4460*/  SHF.R.U32.HI R13, RZ, 0x5, R14 ;  /* 0x00000005ff0d7819 */ /* 0x000fe4000001160e */
[----:B------:R-:W-:Y:S02]  /*4470*/  ISETP.GT.U32.AND P1, PT, R53, 0x3, PT ;  /* 0x000000033500780c */ /* 0x000fe40003f24070 */
[----:B0-----:R-:W-:Y:S02]  /*4480*/  FMNMX.FTZ R5, R2, R5, !PT ;  /* 0x0000000502057209 */ /* 0x001fe40007810000 */
[----:B------:R-:W-:-:S03]  /*4490*/  LEA R2, R13, UR4, 0x2 ;  /* 0x000000040d027c11 */ /* 0x000fc6000f8e10ff */
[----:B------:R-:W0:Y:S02]  /*44a0*/  SHFL.BFLY PT, R6, R5, 0x4, 0x1f ;  /* 0x0c801f0005067f89 */ /* 0x000e2400000e0000 */
[----:B0-----:R-:W-:-:S05]  /*44b0*/  FMNMX.FTZ R6, R5, R6, !PT ;  /* 0x0000000605067209 */ /* 0x001fca0007810000 */
[----:B------:R-:W0:Y:S02]  /*44c0*/  SHFL.BFLY PT, R7, R6, 0x2, 0x1f ;  /* 0x0c401f0006077f89 */ /* 0x000e2400000e0000 */
[----:B0-----:R-:W-:Y:S02]  /*44d0*/  FMNMX.FTZ R7, R6, R7, !PT ;  /* 0x0000000706077209 */ /* 0x001fe40007810000 */
[----:B------:R-:W-:-:S03]  /*44e0*/  LEA R6, R53, UR4, 0x2 ;  /* 0x0000000435067c11 */ /* 0x000fc6000f8e10ff */
[----:B------:R-:W0:Y:S02]  /*44f0*/  SHFL.BFLY PT, R8, R7, 0x1, 0x1f ;  /* 0x0c201f0007087f89 */ /* 0x000e2400000e0000 */
[----:B0-----:R-:W-:Y:S02]  /*4500*/  FMNMX.FTZ R11, R7, R8, !PT ;  /* 0x00000008070b7209 */ /* 0x001fe40007810000 */
[----:B------:R-:W-:-:S03]  /*4510*/  MOV R8, 0xff7fffff ;  /* 0xff7fffff00087802 */ /* 0x000fc60000000f00 */
        /* <DEDUP_REMOVED lines=25> */
[----:B------:R-:W-:Y:S01]  /*46b0*/  UIADD3 UR4, UPT, UPT, UR5, 0x220, URZ ;  /* 0x0000022005047890 */ /* 0x000fe2000fffe0ff */
[----:B------:R-:W-:Y:S01]  /*46c0*/  LEA.HI R9, R9, 0x1, RZ, 0x19 ;  /* 0x0000000109097811 */ /* 0x000fe200078fc8ff */
[----:B------:R-:W-:Y:S01]  /*46d0*/  IMAD.MOV.U32 R10, RZ, RZ, R14 ;  /* 0x000000ffff0a7224 */ /* 0x000fe200078e000e */
[----:B------:R-:W-:Y:S01]  /*46e0*/  MOV R8, RZ ;  /* 0x000000ff00087202 */ /* 0x000fe20000000f00 */
[----:B------:R-:W-:Y:S01]  /*46f0*/  ULEA UR4, UR6, UR4, 0x18 ;  /* 0x0000000406047291 */ /* 0x000fe2000f8ec0ff */
[----:B------:R-:W-:-:S04]  /*4700*/  LOP3.LUT R9, R9, 0x3, RZ, 0xc0, !PT ;  /* 0x0000000309097812 */ /* 0x000fc800078ec0ff */
[----:B------:R-:W-:Y:S02]  /*4710*/  IADD3 R11, PT, PT, RZ, -R9, RZ ;  /* 0x80000009ff0b7210 */ /* 0x000fe40007ffe0ff */
[----:B------:R-:W-:-:S07]  /*4720*/  LEA R9, R14, UR4, 0x2 ;  /* 0x000000040e097c11 */ /* 0x000fce000f8e10ff */
.L_x_20496:
        /* <DEDUP_REMOVED lines=11> */
.L_x_20495:
[----:B------:R-:W-:Y:S05]  /*47e0*/  BSYNC.RECONVERGENT B1 ;  /* 0x0000000000017941 */ /* 0x000fea0003800200 */
.L_x_20494:
[----:B------:R-:W-:Y:S05]  /*47f0*/  @!P3 BRA `(.L_x_20493) ;  /* 0x0000000c0008b947 */ /* 0x000fea0003800000 */
[----:B------:R-:W-:Y:S01]  /*4800*/  IADD3 R9, PT, PT, -R10, R5, RZ ;  /* 0x000000050a097210 */ /* 0x000fe20007ffe1ff */
        /* <DEDUP_REMOVED lines=8> */
[----:B------:R-:W-:Y:S02]  /*4890*/  PLOP3.LUT P0, PT, PT, PT, PT, 0x8, 0x80 ;  /* 0x000000000080781c */ /* 0x000fe40003f0e170 */
[----:B------:R-:W-:-:S11]  /*48a0*/  IADD3 R11, PT, PT, R5, -0x600, RZ ;  /* 0xfffffa00050b7810 */ /* 0x000fd60007ffe0ff */
.L_x_20499:
        /* <DEDUP_REMOVED lines=100> */
.L_x_20498:
[----:B------:R-:W-:Y:S05]  /*4ef0*/  BSYNC.RECONVERGENT B1 ;  /* 0x0000000000017941 */ /* 0x000fea0003800200 */
.L_x_20497:
        /* <DEDUP_REMOVED lines=55> */
.L_x_20501:
[----:B------:R-:W-:Y:S05]  /*5270*/  BSYNC.RECONVERGENT B1 ;  /* 0x0000000000017941 */ /* 0x000fea0003800200 */
.L_x_20500:
        /* <DEDUP_REMOVED lines=26> */
.L_x_20493:
[----:B------:R-:W-:Y:S05]  /*5420*/  BSYNC.RECONVERGENT B0 ;  /* 0x0000000000007941 */ /* 0x000fea0003800200 */
.L_x_20492:
        /* <DEDUP_REMOVED lines=32> */
[----:B------:R-:W-:-:S03]  /*5630*/  UIADD3 UR4, UPT, UPT, UR5, 0x220, URZ ;  /* 0x0000022005047890 */ /* 0x000fc6000fffe0ff */
[C---:B------:R-:W-:Y:S01]  /*5640*/  SHF.L.U32 R6, R7.reuse, 0x7, RZ ;  /* 0x0000000707067819 */ /* 0x040fe200000006ff */
[----:B------:R-:W-:Y:S01]  /*5650*/  ULEA UR4, UR6, UR4, 0x18 ;  /* 0x0000000406047291 */ /* 0x000fe2000f8ec0ff */
[----:B------:R-:W-:Y:S02]  /*5660*/  LOP3.LUT R9, R7, 0x3, RZ, 0xc0, !PT ;  /* 0x0000000307097812 */ /* 0x000fe400078ec0ff */
[----:B------:R-:W-:Y:S02]  /*5670*/  LOP3.LUT R7, R6, 0x180, RZ, 0xc0, !PT ;  /* 0x0000018006077812 */ /* 0x000fe400078ec0ff */
[----:B------:R-:W-:Y:S02]  /*5680*/  IADD3 R9, PT, PT, RZ, -R9, RZ ;  /* 0x80000009ff097210 */ /* 0x000fe40007ffe0ff */
[----:B------:R-:W-:Y:S02]  /*5690*/  LEA R6, R14, UR4, 0x2 ;  /* 0x000000040e067c11 */ /* 0x000fe4000f8e10ff */
[----:B------:R-:W-:-:S07]  /*56a0*/  IADD3 R8, PT, PT, R7, R14, RZ ;  /* 0x0000000e07087210 */ /* 0x000fce0007ffe0ff */
.L_x_20506:
[----:B------:R-:W0:Y:S01]  /*56b0*/  LDS R7, [R6] ;  /* 0x0000000006077984 */ /* 0x000e220000000800 */
[----:B------:R-:W-:-:S04]  /*56c0*/  IADD3 R9, PT, PT, R9, 0x1, RZ ;  /* 0x0000000109097810 */ /* 0x000fc80007ffe0ff */
[----:B------:R-:W-:Y:S01]  /*56d0*/  ISETP.NE.AND P0, PT, R9, RZ, PT ;  /* 0x000000ff0900720c */ /* 0x000fe20003f05270 */
[----:B0-----:R-:W-:-:S05]  /*56e0*/  FMUL.FTZ R7, R7, R2 ;  /* 0x0000000207077220 */ /* 0x001fca0000410000 */
[----:B------:R0:W-:Y:S02]  /*56f0*/  STS [R6], R7 ;  /* 0x0000000706007388 */ /* 0x0001e40000000800 */
[----:B0-----:R-:W-:-:S05]  /*5700*/  IADD3 R6, PT, PT, R6, 0x200, RZ ;  /* 0x0000020006067810 */ /* 0x001fca0007ffe0ff */
[----:B------:R-:W-:Y:S05]  /*5710*/  @P0 BRA `(.L_x_20506) ;  /* 0xfffffffc00e40947 */ /* 0x000fea000383ffff */
.L_x_20505:
[----:B------:R-:W-:Y:S05]  /*5720*/  BSYNC.RECONVERGENT B1 ;  /* 0x0000000000017941 */ /* 0x000fea0003800200 */
.L_x_20504:
        /* <DEDUP_REMOVED lines=12> */
.L_x_20509:
        /* <DEDUP_REMOVED lines=52> */
.L_x_20508:
[----:B------:R-:W-:Y:S05]  /*5b30*/  BSYNC.RECONVERGENT B1 ;  /* 0x0000000000017941 */ /* 0x000fea0003800200 */
.L_x_20507:
        /* <DEDUP_REMOVED lines=31> */
.L_x_20511:
[----:B------:R-:W-:Y:S05]  /*5d30*/  BSYNC.RECONVERGENT B1 ;  /* 0x0000000000017941 */ /* 0x000fea0003800200 */
.L_x_20510:
        /* <DEDUP_REMOVED lines=14> */
.L_x_20503:
[----:B------:R-:W-:Y:S05]  /*5e20*/  BSYNC.RECONVERGENT B0 ;  /* 0x0000000000007941 */ /* 0x000fea0003800200 */
.L_x_20502:
[----:B0-----:R-:W-:Y:S01]  /*5e30*/  IADD3 R2, PT, PT, R60, 0x1f, RZ ;  /* 0x0000001f3c027810 */ /* 0x001fe20007ffe0ff */
[----:B------:R-:W0:Y:S08]  /*5e40*/  S2UR UR10, SR_CTAID.Y ;  /* 0x00000000000a79c3 */ /* 0x000e300000002600 */
[----:B------:R-:W-:Y:S01]  /*5e50*/  BAR.SYNC.DEFER_BLOCKING 0x0 ;  /* 0x0000000000007b1d */ /* 0x000fe20000010000 */
[----:B------:R-:W-:Y:S01]  /*5e60*/  HFMA2 R52, -RZ, RZ, 0, 0 ;  /* 0x00000000ff347431 */ /* 0x000fe200000001ff */
[----:B-1----:R-:W-:-:S02]  /*5e70*/  SHF.R.S32.HI R5, RZ, 0x1f, R2 ;  /* 0x0000001fff057819 */ /* 0x002fc40000011402 */
[----:B------:R-:W-:Y:S02]  /*5e80*/  CS2R R50, SRZ ;  /* 0x0000000000327805 */ /* 0x000fe4000001ff00 */
[----:B------:R-:W-:Y:S02]  /*5e90*/  CS2R R48, SRZ ;  /* 0x0000000000307805 */ /* 0x000fe4000001ff00 */
[----:B------:R-:W-:Y:S02]  /*5ea0*/  CS2R R46, SRZ ;  /* 0x00000000002e7805 */ /* 0x000fe4000001ff00 */
[----:B------:R-:W-:Y:S01]  /*5eb0*/  LEA.HI R5, R5, R2, RZ, 0x5 ;  /* 0x0000000205057211 */ /* 0x000fe200078f28ff */
[----:B------:R-:W1:Y:S01]  /*5ec0*/  LDCU UR11, c[0x0][0x3cc] ;  /* 0x00007980ff0b77ac */ /* 0x000e620008000800 */
[----:B------:R-:W-:Y:S01]  /*5ed0*/  BSSY.RECONVERGENT B1, `(.L_x_20512) ;  /* 0x00005cf000017945 */ /* 0x000fe20003800200 */
[----:B------:R-:W-:Y:S02]  /*5ee0*/  CS2R R44, SRZ ;  /* 0x00000000002c7805 */ /* 0x000fe4000001ff00 */
[----:B------:R-:W-:Y:S01]  /*5ef0*/  SHF.R.S32.HI R12, RZ, 0x5, R5 ;  /* 0x00000005ff0c7819 */ /* 0x000fe20000011405 */
[----:B------:R-:W2:Y:S01]  /*5f00*/  LDCU.64 UR6, c[0x0][0x398] ;  /* 0x00007300ff0677ac */ /* 0x000ea20008000a00 */
[----:B------:R-:W-:-:S02]  /*5f10*/  CS2R R42, SRZ ;  /* 0x00000000002a7805 */ /* 0x000fc4000001ff00 */
[----:B------:R-:W-:Y:S02]  /*5f20*/  CS2R R40, SRZ ;  /* 0x0000000000287805 */ /* 0x000fe4000001ff00 */
[----:B------:R-:W-:Y:S02]  /*5f30*/  ISETP.GE.AND P0, PT, R13, R12, PT ;  /* 0x0000000c0d00720c */ /* 0x000fe40003f06270 */
[----:B------:R-:W-:Y:S02]  /*5f40*/  CS2R R38, SRZ ;  /* 0x0000000000267805 */ /* 0x000fe4000001ff00 */
[----:B------:R-:W-:Y:S02]  /*5f50*/  CS2R R36, SRZ ;  /* 0x0000000000247805 */ /* 0x000fe4000001ff00 */
[----:B------:R-:W-:Y:S02]  /*5f60*/  CS2R R34, SRZ ;  /* 0x0000000000227805 */ /* 0x000fe4000001ff00 */
[----:B------:R-:W-:-:S02]  /*5f70*/  CS2R R32, SRZ ;  /* 0x0000000000207805 */ /* 0x000fc4000001ff00 */
[----:B------:R-:W-:Y:S02]  /*5f80*/  CS2R R30, SRZ ;  /* 0x00000000001e7805 */ /* 0x000fe4000001ff00 */
[----:B------:R-:W-:Y:S02]  /*5f90*/  CS2R R28, SRZ ;  /* 0x00000000001c7805 */ /* 0x000fe4000001ff00 */
[----:B------:R-:W-:Y:S02]  /*5fa0*/  MOV R15, RZ ;  /* 0x000000ff000f7202 */ /* 0x000fe40000000f00 */
[----:B------:R-:W-:Y:S02]  /*5fb0*/  CS2R R10, SRZ ;  /* 0x00000000000a7805 */ /* 0x000fe4000001ff00 */
[----:B------:R-:W-:Y:S02]  /*5fc0*/  CS2R R8, SRZ ;  /* 0x0000000000087805 */ /* 0x000fe4000001ff00 */
[----:B------:R-:W-:Y:S01]  /*5fd0*/  CS2R R6, SRZ ;  /* 0x0000000000067805 */ /* 0x000fe2000001ff00 */
[----:B012---:R-:W-:Y:S06]  /*5fe0*/  @P0 BRA `(.L_x_20513) ;  /* 0x0000005800f40947 */ /* 0x007fec0003800000 */
[----:B------:R-:W0:Y:S01]  /*5ff0*/  I2F.RP R18, R0 ;  /* 0x0000000000127306 */ /* 0x000e220000209400 */
[----:B------:R-:W1:Y:S01]  /*6000*/  LDC R2, c[0x0][0x3b8] ;  /* 0x0000ee00ff027b82 */ /* 0x000e620000000800 */
[----:B------:R-:W2:Y:S01]  /*6010*/  LDCU UR5, c[0x0][0x3d0] ;  /* 0x00007a00ff0577ac */ /* 0x000ea20008000800 */
[----:B------:R-:W-:Y:S01]  /*6020*/  MOV R52, RZ ;  /* 0x000000ff00347202 */ /* 0x000fe20000000f00 */
[----:B------:R-:W3:Y:S05]  /*6030*/  LDCU UR4, c[0x0][0x3ec] ;  /* 0x00007d80ff0477ac */ /* 0x000eea0008000800 */
[----:B------:R-:W4:Y:S01]  /*6040*/  LDC.64 R64, c[0x0][0x3a8] ;  /* 0x0000ea00ff407b82 */ /* 0x000f220000000a00 */
[----:B0-----:R-:W0:Y:S01]  /*6050*/  MUFU.RCP R18, R18 ;  /* 0x0000001200127308 */ /* 0x001e220000001000 */
[----:B--2---:R-:W-:Y:S01]  /*6060*/  IMAD R66, R3, UR5, RZ ;  /* 0x0000000503427c24 */ /* 0x004fe2000f8e02ff */
[----:B------:R-:W-:-:S02]  /*6070*/  MOV R3, R13 ;  /* 0x0000000d00037202 */ /* 0x000fc40000000f00 */
[----:B---3--:R-:W-:Y:S01]  /*6080*/  IADD3 R54, PT, PT, R4, -UR4, RZ ;  /* 0x8000000404367c10 */ /* 0x008fe2000fffe0ff */
[----:B-1----:R-:W-:Y:S01]  /*6090*/  IMAD R19, R2, UR10, RZ ;  /* 0x0000000a02137c24 */ /* 0x002fe2000f8e02ff */
[----:B------:R-:W-:Y:S02]  /*60a0*/  IADD3 R2, PT, PT, R12, -0x1, RZ ;  /* 0xffffffff0c027810 */ /* 0x000fe40007ffe0ff */
[----:B------:R-:W-:Y:S02]  /*60b0*/  SHF.R.S32.HI R67, RZ, 0x1f, R66 ;  /* 0x0000001fff437819 */ /* 0x000fe40000011442 */
[----:B0-----:R-:W-:Y:S01]  /*60c0*/  IADD3 R16, PT, PT, R18, 0xffffffe, RZ ;  /* 0x0ffffffe12107810 */ /* 0x001fe20007ffe0ff */
[----:B----4-:R-:W-:-:S03]  /*60d0*/  IMAD.WIDE R64, R19, 0x4, R64 ;  /* 0x0000000413407825 */ /* 0x010fc600078e0240 */
[----:B------:R0:W1:Y:S02]  /*60e0*/  F2I.FTZ.U32.TRUNC.NTZ R17, R16 ;  /* 0x0000001000117305 */ /* 0x000064000021f000 */
[----:B0-----:R-:W-:Y:S02]  /*60f0*/  MOV R16, RZ ;  /* 0x000000ff00107202 */ /* 0x001fe40000000f00 */
[----:B-1----:R-:W-:-:S05]  /*6100*/  IADD3 R5, PT, PT, RZ, -R17, RZ ;  /* 0x80000011ff057210 */ /* 0x002fca0007ffe0ff */
[----:B------:R-:W-:-:S04]  /*6110*/  IMAD R5, R5, R0, RZ ;  /* 0x0000000005057224 */ /* 0x000fc800078e02ff */
[----:B------:R-:W-:Y:S01]  /*6120*/  IMAD.HI.U32 R5, R17, R5, R16 ;  /* 0x0000000511057227 */ /* 0x000fe200078e0010 */
[----:B------:R-:W-:-:S04]  /*6130*/  SHF.L.U32 R16, R14, 0x3, RZ ;  /* 0x000000030e107819 */ /* 0x000fc800000006ff */
[C---:B------:R-:W-:Y:S02]  /*6140*/  LOP3.LUT R57, R16.reuse, 0x18, RZ, 0xc0, !PT ;  /* 0x0000001810397812 */ /* 0x040fe400078ec0ff */
[----:B------:R-:W-:-:S07]  /*6150*/  LOP3.LUT R4, R16, 0xf8, RZ, 0xc0, !PT ;  /* 0x000000f810047812 */ /* 0x000fce00078ec0ff */
.L_x_20580:
[----:B------:R-:W0:Y:S01]  /*6160*/  LDC R25, c[0x0][0x3f0] ;  /* 0x0000fc00ff197b82 */ /* 0x000e220000000800 */
[----:B------:R-:W-:Y:S01]  /*6170*/  SHF.L.U32 R18, R3, 0x5, RZ ;  /* 0x0000000503127819 */ /* 0x000fe200000006ff */
        /* <DEDUP_REMOVED lines=11> */
[----:B------:R-:W-:Y:S02]  /*6230*/  @!P1 IADD3 R17, PT, PT, R17, -R22, RZ ;  /* 0x8000001611119210 */ /* 0x000fe40007ffe0ff */
[----:B------:R-:W-:Y:S02]  /*6240*/  @!P1 IADD3 R16, PT, PT, R16, 0x1, RZ ;  /* 0x0000000110109810 */ /* 0x000fe40007ffe0ff */
[----:B------:R-:W-:Y:S02]  /*6250*/  ISETP.GE.U32.AND P0, PT, R17, R0, PT ;  /* 0x000000001100720c */ /* 0x000fe40003f06070 */
[----:B------:R-:W-:Y:S02]  /*6260*/  LOP3.LUT R17, R18, R23, RZ, 0x3c, !PT ;  /* 0x0000001712117212 */ /* 0x000fe400078e3cff */
[----:B0-----:R-:W-:Y:S02]  /*6270*/  IADD3 R22, PT, PT, R24, 0xffffffe, RZ ;  /* 0x0ffffffe18167810 */ /* 0x001fe40007ffe0ff */
[----:B------:R-:W-:-:S02]  /*6280*/  ISETP.GE.AND P2, PT, R17, RZ, PT ;  /* 0x000000ff1100720c */ /* 0x000fc40003f46270 */
[----:B------:R-:W0:Y:S01]  /*6290*/  F2I.FTZ.U32.TRUNC.NTZ R17, R22 ;  /* 0x0000001600117305 */ /* 0x000e22000021f000 */
[----:B------:R-:W-:-:S04]  /*62a0*/  ISETP.NE.AND P1, PT, R23, RZ, PT ;  /* 0x000000ff1700720c */ /* 0x000fc80003f25270 */
[----:B------:R-:W-:-:S04]  /*62b0*/  @P0 IADD3 R16, PT, PT, R16, 0x1, RZ ;  /* 0x0000000110100810 */ /* 0x000fc80007ffe0ff */
[----:B------:R-:W-:-:S04]  /*62c0*/  MOV R21, R16 ;  /* 0x0000001000157202 */ /* 0x000fc80000000f00 */
[----:B------:R-:W-:Y:S02]  /*62d0*/  @!P2 IADD3 R21, PT, PT, RZ, -R21, RZ ;  /* 0x80000015ff15a210 */ /* 0x000fe40007ffe0ff */
[----:B0-----:R-:W-:Y:S02]  /*62e0*/  IADD3 R16, PT, PT, RZ, -R17, RZ ;  /* 0x80000011ff107210 */ /* 0x001fe40007ffe0ff */
[----:B------:R-:W-:Y:S02]  /*62f0*/  @!P1 LOP3.LUT R21, RZ, R23, RZ, 0x33, !PT ;  /* 0x00000017ff159212 */ /* 0x000fe400078e33ff */
[----:B------:R-:W-:Y:S01]  /*6300*/  ISETP.NE.AND P2, PT, R25, RZ, PT ;  /* 0x000000ff1900720c */ /* 0x000fe20003f45270 */
[----:B------:R-:W-:Y:S02]  /*6310*/  IMAD R23, R16, R19, RZ ;  /* 0x0000001310177224 */ /* 0x000fe400078e02ff */
[----:B------:R-:W-:Y:S01]  /*6320*/  HFMA2 R16, -RZ, RZ, 0, 0 ;  /* 0x00000000ff107431 */ /* 0x000fe200000001ff */
[----:B------:R-:W-:-:S04]  /*6330*/  IADD3 R20, PT, PT, R21, R56, RZ ;  /* 0x0000003815147210 */ /* 0x000fc80007ffe0ff */
[----:B------:R-:W-:Y:S01]  /*6340*/  IMAD.HI.U32 R23, R17, R23, R16 ;  /* 0x0000001711177227 */ /* 0x000fe200078e0010 */
[----:B------:R-:W-:Y:S02]  /*6350*/  IABS R22, R20 ;  /* 0x0000001400167213 */ /* 0x000fe40000000000 */
[----:B------:R-:W-:-:S03]  /*6360*/  ISETP.GE.AND P1, PT, R20, RZ, PT ;  /* 0x000000ff1400720c */ /* 0x000fc60003f26270 */
[----:B------:R-:W-:-:S05]  /*6370*/  IMAD.HI.U32 R16, R23, R22, RZ ;  /* 0x0000001617107227 */ /* 0x000fca00078e00ff */
[----:B------:R-:W-:-:S05]  /*6380*/  IADD3 R16, PT, PT, RZ, -R16, RZ ;  /* 0x80000010ff107210 */ /* 0x000fca0007ffe0ff */
[----:B------:R-:W-:-:S05]  /*6390*/  IMAD R16, R19, R16, R22 ;  /* 0x0000001013107224 */ /* 0x000fca00078e0216 */
[----:B------:R-:W-:-:S13]  /*63a0*/  ISETP.GT.U32.AND P0, PT, R19, R16, PT ;  /* 0x000000101300720c */ /* 0x000fda0003f04070 */
[----:B------:R-:W-:-:S04]  /*63b0*/  @!P0 IADD3 R16, PT, PT, R16, -R19, RZ ;  /* 0x8000001310108210 */ /* 0x000fc80007ffe0ff */
[----:B------:R-:W-:-:S13]  /*63c0*/  ISETP.GT.U32.AND P0, PT, R19, R16, PT ;  /* 0x000000101300720c */ /* 0x000fda0003f04070 */
[----:B------:R-:W-:Y:S02]  /*63d0*/  @!P0 IADD3 R16, PT, PT, R16, -R19, RZ ;  /* 0x8000001310108210 */ /* 0x000fe40007ffe0ff */
[----:B------:R-:W-:Y:S02]  /*63e0*/  ISETP.GT.AND P0, PT, R21, R54, PT ;  /* 0x000000361500720c */ /* 0x000fe40003f04270 */
[----:B------:R-:W-:Y:S02]  /*63f0*/  @!P1 IADD3 R16, PT, PT, RZ, -R16, RZ ;  /* 0x80000010ff109210 */ /* 0x000fe40007ffe0ff */
[----:B------:R-:W-:-:S04]  /*6400*/  @!P2 LOP3.LUT R16, RZ, R25, RZ, 0x33, !PT ;  /* 0x00000019ff10a212 */ /* 0x000fc800078e33ff */
[----:B------:R-:W-:-:S13]  /*6410*/  ISETP.NE.AND P1, PT, R16, RZ, PT ;  /* 0x000000ff1000720c */ /* 0x000fda0003f25270 */
[----:B------:R-:W-:Y:S05]  /*6420*/  @!P0 BRA P1, `(.L_x_20515) ;  /* 0x0000005400d48947 */ /* 0x000fea0000800000 */
[----:B------:R-:W-:-:S05]  /*6430*/  IMAD.WIDE.U32 R26, R3, 0x4, R64 ;  /* 0x00000004031a7825 */ /* 0x000fca00078e0040 */
[----:B------:R-:W2:Y:S01]  /*6440*/  LDG.E.CONSTANT R25, desc[UR8][R26.64] ;  /* 0x000000081a197981 */ /* 0x000ea2000c1e9900 */
[----:B------:R-:W0:Y:S01]  /*6450*/  S2UR UR5, SR_CgaCtaId ;  /* 0x00000000000579c3 */ /* 0x000e220000008800 */
[----:B------:R-:W-:Y:S01]  /*6460*/  UMOV UR4, 0x400 ;  /* 0x0000040000047882 */ /* 0x000fe20000000000 */
[----:B------:R-:W-:Y:S01]  /*6470*/  IADD3 R55, PT, PT, R57, R18, RZ ;  /* 0x0000001239377210 */ /* 0x000fe20007ffe0ff */
[----:B------:R-:W-:-:S04]  /*6480*/  UIADD3 UR4, UPT, UPT, UR4, 0x220, URZ ;  /* 0x0000022004047890 */ /* 0x000fc8000fffe0ff */
[----:B0-----:R-:W-:-:S06]  /*6490*/  ULEA UR4, UR5, UR4, 0x18 ;  /* 0x0000000405047291 */ /* 0x001fcc000f8ec0ff */
[----:B-----5:R-:W-:-:S05]  /*64a0*/  LEA R58, R55, UR4, 0x2 ;  /* 0x00000004373a7c11 */ /* 0x020fca000f8e10ff */
[----:B------:R-:W0:Y:S04]  /*64b0*/  LDS.128 R16, [R58] ;  /* 0x000000003a107984 */ /* 0x000e280000000c00 */
[----:B------:R1:W3:Y:S01]  /*64c0*/  LDS.128 R20, [R58+0x10] ;  /* 0x000010003a147984 */ /* 0x0002e20000000c00 */
[----:B0-----:R-:W-:-:S04]  /*64d0*/  F2FP.F16.F32.PACK_AB R18, R19, R18 ;  /* 0x000000121312723e */ /* 0x001fc800000000ff */
[----:B-1----:R-:W-:Y:S01]  /*64e0*/  MOV R58, R18 ;  /* 0x00000012003a7202 */ /* 0x002fe20000000f00 */
[----:B------:R-:W-:Y:S01]  /*64f0*/  BSSY.RECONVERGENT B2, `(.L_x_20516) ;  /* 0x000002a000027945 */ /* 0x000fe20003800200 */
[----:B---3--:R-:W-:Y:S01]  /*6500*/  F2FP.F16.F32.PACK_AB R61, R21, R20 ;  /* 0x00000014153d723e */ /* 0x008fe200000000ff */
[----:B--2---:R-:W-:-:S03]  /*6510*/  IMAD.WIDE R24, R25, UR11, R66 ;  /* 0x0000000b19187c25 */ /* 0x004fc6000f8e0242 */
[----:B------:R-:W-:-:S04]  /*6520*/  IADD3 R59, P0, PT, R4, R24, RZ ;  /* 0x00000018043b7210 */ /* 0x000fc80007f1e0ff */
[----:B------:R-:W-:Y:S02]  /*6530*/  IADD3.X R26, PT, PT, RZ, R25, RZ, P0, !PT ;  /* 0x00000019ff1a7210 */ /* 0x000fe400007fe4ff */
[----:B------:R-:W-:Y:S02]  /*6540*/  LEA R24, P1, R59, UR6, 0x1 ;  /* 0x000000063b187c11 */ /* 0x000fe4000f8208ff */
[----:B------:R-:W-:Y:S02]  /*6550*/  ISETP.NE.AND P0, PT, R3, R2, PT ;  /* 0x000000020300720c */ /* 0x000fe40003f05270 */
[----:B------:R-:W-:Y:S02]  /*6560*/  LEA.HI.X R25, R59, UR7, R26, 0x1, P1 ;  /* 0x000000073b197c11 */ /* 0x000fe400088f0c1a */
[----:B------:R-:W-:-:S03]  /*6570*/  F2FP.F16.F32.PACK_AB R59, R17, R16 ;  /* 0x00000010113b723e */ /* 0x000fc600000000ff */
[----:B------:R0:W5:Y:S06]  /*6580*/  LDG.E.128.CONSTANT R16, desc[UR8][R24.64] ;  /* 0x0000000818107981 */ /* 0x00016c000c1e9d00 */
[----:B------:R-:W-:Y:S05]  /*6590*/  @P0 BRA `(.L_x_20517) ;  /* 0x00000000007c0947 */ /* 0x000fea0003800000 */
[----:B------:R-:W-:Y:S02]  /*65a0*/  IADD3 R21, PT, PT, R55, 0x2, RZ ;  /* 0x0000000237157810 */ /* 0x000fe40007ffe0ff */
[----:B-----5:R-:W-:Y:S02]  /*65b0*/  PRMT R27, R19, 0x7632, R27 ;  /* 0x00007632131b7816 */ /* 0x020fe4000000001b */
[-C--:B------:R-:W-:Y:S02]  /*65c0*/  ISETP.GE.AND P1, PT, R21, R60.reuse, PT ;  /* 0x0000003c1500720c */ /* 0x080fe40003f26270 */
[----:B------:R-:W-:Y:S02]  /*65d0*/  IADD3 R21, PT, PT, R55, 0x3, RZ ;  /* 0x0000000337157810 */ /* 0x000fe40007ffe0ff */
[----:B------:R-:W-:Y:S02]  /*65e0*/  SEL R20, R17, RZ, !P1 ;  /* 0x000000ff11147207 */ /* 0x000fe40004800000 */
[----:B------:R-:W-:-:S02]  /*65f0*/  ISETP.GE.AND P4, PT, R21, R60, PT ;  /* 0x0000003c1500720c */ /* 0x000fc40003f86270 */
[----:B------:R-:W-:-:S04]  /*6600*/  IADD3 R21, PT, PT, R55, 0x4, RZ ;  /* 0x0000000437157810 */ /* 0x000fc80007ffe0ff */
[----:B------:R-:W-:Y:S01]  /*6610*/  ISETP.GE.AND P6, PT, R21, R60, PT ;  /* 0x0000003c1500720c */ /* 0x000fe20003fc6270 */
[----:B------:R-:W-:-:S05]  /*6620*/  VIADD R21, R55, 0x5 ;  /* 0x0000000537157836 */ /* 0x000fca0000000000 */
[----:B------:R-:W-:Y:S02]  /*6630*/  ISETP.GE.AND P3, PT, R21, R60, PT ;  /* 0x0000003c1500720c */ /* 0x000fe40003f66270 */
        /* <DEDUP_REMOVED lines=8> */
[----:B------:R-:W-:Y:S02]  /*66c0*/  SEL R21, R18, RZ, !P6 ;  /* 0x000000ff12157207 */ /* 0x000fe40007000000 */
        /* <DEDUP_REMOVED lines=12> */
.L_x_20517:
[----:B------:R-:W-:Y:S05]  /*6790*/  BSYNC.RECONVERGENT B2 ;  /* 0x0000000000027941 */ /* 0x000fea0003800200 */
.L_x_20516:
[----:B------:R-:W-:Y:S01]  /*67a0*/  F2FP.F16.F32.PACK_AB R62, R23, R22 ;  /* 0x00000016173e723e */ /* 0x000fe200000000ff */
[----:B-----5:R-:W-:Y:S01]  /*67b0*/  HMUL2 R17, R58, R17 ;  /* 0x000000113a117232 */ /* 0x020fe20000000000 */
[----:B------:R1:W5:Y:S01]  /*67c0*/  LDG.E.128.CONSTANT R20, desc[UR8][R24.64+0x200] ;  /* 0x0002000818147981 */ /* 0x000362000c1e9d00 */
[----:B------:R-:W-:Y:S02]  /*67d0*/  BSSY.RECONVERGENT B2, `(.L_x_20518) ;  /* 0x0000022000027945 */ /* 0x000fe40003800200 */
[----:B------:R-:W-:Y:S02]  /*67e0*/  HFMA2 R16, R59, R16, R17 ;  /* 0x000000103b107231 */ /* 0x000fe40000000011 */
[----:B------:R-:W-:Y:S05]  /*67f0*/  @P0 BRA `(.L_x_20519) ;  /* 0x00000000007c0947 */ /* 0x000fea0003800000 */
[----:B------:R-:W-:-:S04]  /*6800*/  IADD3 R17, PT, PT, R55, 0x2, RZ ;  /* 0x0000000237117810 */ /* 0x000fc80007ffe0ff */
[----:B------:R-:W-:Y:S02]  /*6810*/  ISETP.GE.AND P1, PT, R17, R60, PT ;  /* 0x0000003c1100720c */ /* 0x000fe40003f26270 */
[----:B------:R-:W-:-:S04]  /*6820*/  IADD3 R17, PT, PT, R55, 0x3, RZ ;  /* 0x0000000337117810 */ /* 0x000fc80007ffe0ff */
[----:B------:R-:W-:Y:S02]  /*6830*/  ISETP.GE.AND P2, PT, R17, R60, PT ;  /* 0x0000003c1100720c */ /* 0x000fe40003f46270 */
[C---:B-----5:R-:W-:Y:S02]  /*6840*/  PRMT R17, R21.reuse, 0x7632, R17 ;  /* 0x0000763215117816 */ /* 0x060fe40000000011 */
[----:B------:R-:W-:Y:S02]  /*6850*/  SEL R21, R21, RZ, !P1 ;  /* 0x000000ff15157207 */ /* 0x000fe40004800000 */
[----:B------:R-:W-:Y:S02]  /*6860*/  SEL R26, R17, RZ, !P2 ;  /* 0x000000ff111a7207 */ /* 0x000fe40005000000 */
[----:B------:R-:W-:Y:S02]  /*6870*/  IADD3 R17, PT, PT, R55, 0x4, RZ ;  /* 0x0000000437117810 */ /* 0x000fe40007ffe0ff */
[----:B------:R-:W-:-:S02]  /*6880*/  PRMT R21, R21, 0x5410, R26 ;  /* 0x0000541015157816 */ /* 0x000fc4000000001a */
[-C--:B------:R-:W-:Y:S02]  /*6890*/  ISETP.GE.AND P1, PT, R17, R60.reuse, PT ;  /* 0x0000003c1100720c */ /* 0x080fe40003f26270 */
[----:B------:R-:W-:Y:S02]  /*68a0*/  IADD3 R17, PT, PT, R55, 0x5, RZ ;  /* 0x0000000537117810 */ /* 0x000fe40007ffe0ff */
[----:B------:R-:W-:Y:S02]  /*68b0*/  PRMT R26, R23, 0x7632, R26 ;  /* 0x00007632171a7816 */ /* 0x000fe4000000001a */
[----:B------:R-:W-:Y:S02]  /*68c0*/  ISETP.GE.AND P2, PT, R17, R60, PT ;  /* 0x0000003c1100720c */ /* 0x000fe40003f46270 */
[C---:B------:R-:W-:Y:S02]  /*68d0*/  PRMT R17, R22.reuse, 0x7632, R17 ;  /* 0x0000763216117816 */ /* 0x040fe40000000011 */
[----:B------:R-:W-:-:S02]  /*68e0*/  SEL R22, R22, RZ, !P1 ;  /* 0x000000ff16167207 */ /* 0x000fc40004800000 */
[----:B------:R-:W-:Y:S02]  /*68f0*/  SEL R17, R17, RZ, !P2 ;  /* 0x000000ff11117207 */ /* 0x000fe40005000000 */
[C---:B------:R-:W-:Y:S02]  /*6900*/  ISETP.GE.AND P1, PT, R55.reuse, R60, PT ;  /* 0x0000003c3700720c */ /* 0x040fe40003f26270 */
        /* <DEDUP_REMOVED lines=8> */
[----:B------:R-:W-:Y:S02]  /*6990*/  ISETP.GE.AND P2, PT, R17, R60, PT ;  /* 0x0000003c1100720c */ /* 0x000fe40003f46270 */
[C---:B------:R-:W-:Y:S02]  /*69a0*/  PRMT R17, R20.reuse, 0x7632, R17 ;  /* 0x0000763214117816 */ /* 0x040fe40000000011 */
[----:B------:R-:W-:Y:S02]  /*69b0*/  SEL R20, R20, RZ, !P1 ;  /* 0x000000ff14147207 */ /* 0x000fe40004800000 */
[----:B------:R-:W-:Y:S02]  /*69c0*/  SEL R17, R17, RZ, !P2 ;  /* 0x000000ff11117207 */ /* 0x000fe40005000000 */
[----:B------:R-:W-:Y:S02]  /*69d0*/  PRMT R23, R23, 0x5410, R26 ;  /* 0x0000541017177816 */ /* 0x000fe4000000001a */
[----:B------:R-:W-:-:S07]  /*69e0*/  PRMT R20, R20, 0x5410, R17 ;  /* 0x0000541014147816 */ /* 0x000fce0000000011 */
.L_x_20519:
[----:B------:R-:W-:Y:S05]  /*69f0*/  BSYNC.RECONVERGENT B2 ;  /* 0x0000000000027941 */ /* 0x000fea0003800200 */
.L_x_20518:
[----:B-----5:R-:W-:Y:S02]  /*6a00*/  HMUL2 R21, R58, R21 ;  /* 0x000000153a157232 */ /* 0x020fe40000000000 */
[----:B------:R-:W-:Y:S02]  /*6a10*/  HFMA2 R16, R61, R18, R16 ;  /* 0x000000123d107231 */ /* 0x000fe40000000010 */
[----:B------:R-:W-:Y:S02]  /*6a20*/  HFMA2 R21, R59, R20, R21 ;  /* 0x000000143b157231 */ /* 0x000fe40000000015 */
[----:B------:R-:W-:Y:S02]  /*6a30*/  HFMA2 R20, R62, R19, R16 ;  /* 0x000000133e147231 */ /* 0x000fe40000000010 */
[----:B------:R2:W5:Y:S01]  /*6a40*/  LDG.E.128.CONSTANT R16, desc[UR8][R24.64+0x400] ;  /* 0x0004000818107981 */ /* 0x000562000c1e9d00 */
[----:B------:R-:W-:Y:S01]  /*6a50*/  BSSY.RECONVERGENT B2, `(.L_x_20520) ;  /* 0x0000022000027945 */ /* 0x000fe20003800200 */
[----:B------:R-:W-:-:S03]  /*6a60*/  HFMA2 R22, R61, R22, R21 ;  /* 0x000000163d167231 */ /* 0x000fc60000000015 */
        /* <DEDUP_REMOVED lines=32> */
.L_x_20521:
[----:B------:R-:W-:Y:S05]  /*6c70*/  BSYNC.RECONVERGENT B2 ;  /* 0x0000000000027941 */ /* 0x000fea0003800200 */
.L_x_20520:
[----:B-----5:R-:W-:Y:S02]  /*6c80*/  HMUL2 R17, R58, R17 ;  /* 0x000000113a117232 */ /* 0x020fe40000000000 */
[----:B------:R-:W-:Y:S02]  /*6c90*/  HFMA2 R22, R62, R23, R22 ;  /* 0x000000173e167231 */ /* 0x000fe40000000016 */
[----:B------:R-:W-:-:S04]  /*6ca0*/  HFMA2 R17, R59, R16, R17 ;  /* 0x000000103b117231 */ /* 0x000fc80000000011 */
[----:B------:R-:W-:-:S04]  /*6cb0*/  HFMA2 R17, R61, R18, R17 ;  /* 0x000000123d117231 */ /* 0x000fc80000000011 */
[----:B------:R-:W-:Y:S02]  /*6cc0*/  HFMA2 R21, R62, R19, R17 ;  /* 0x000000133e157231 */ /* 0x000fe40000000011 */
        /* <DEDUP_REMOVED lines=9> */
[----:B------:R-:W-:Y:S01]  /*6d60*/  SEL R26, R23, RZ, !P2 ;  /* 0x000000ff171a7207 */ /* 0x000fe20005000000 */
[----:B------:R-:W-:-:S03]  /*6d70*/  VIADD R23, R55, 0x4 ;  /* 0x0000000437177836 */ /* 0x000fc60000000000 */
[--C-:B------:R-:W-:Y:S02]  /*6d80*/  PRMT R17, R17, 0x5410, R26.reuse ;  /* 0x0000541011117816 */ /* 0x100fe4000000001a */
[-C--:B------:R-:W-:Y:S02]  /*6d90*/  ISETP.GE.AND P1, PT, R23, R60.reuse, PT ;  /* 0x0000003c1700720c */ /* 0x080fe40003f26270 */
[----:B------:R-:W-:Y:S02]  /*6da0*/  IADD3 R23, PT, PT, R55, 0x5, RZ ;  /* 0x0000000537177810 */ /* 0x000fe40007ffe0ff */
[----:B------:R-:W-:Y:S02]  /*6db0*/  PRMT R26, R19, 0x7632, R26 ;  /* 0x00007632131a7816 */ /* 0x000fe4000000001a */
[----:B------:R-:W-:Y:S02]  /*6dc0*/  ISETP.GE.AND P2, PT, R23, R60, PT ;  /* 0x0000003c1700720c */ /* 0x000fe40003f46270 */
[----:B------:R-:W-:-:S02]  /*6dd0*/  PRMT R23, R18, 0x7632, R23 ;  /* 0x0000763212177816 */ /* 0x000fc40000000017 */
[----:B------:R-:W-:Y:S02]  /*6de0*/  SEL R18, R18, RZ, !P1 ;  /* 0x000000ff12127207 */ /* 0x000fe40004800000 */
        /* <DEDUP_REMOVED lines=16> */
.L_x_20523:
[----:B------:R-:W-:Y:S05]  /*6ef0*/  BSYNC.RECONVERGENT B2 ;  /* 0x0000000000027941 */ /* 0x000fea0003800200 */
.L_x_20522:
[----:B-----5:R-:W-:Y:S02]  /*6f00*/  HMUL2 R17, R58, R17 ;  /* 0x000000113a117232 */ /* 0x020fe40000000000 */
[----:B------:R-:W-:Y:S02]  /*6f10*/  HADD2.F32 R27, -RZ, R22.H1_H1 ;  /* 0x30000016ff1b7230 */ /* 0x000fe40000004100 */
[----:B------:R-:W-:Y:S02]  /*6f20*/  HFMA2 R23, R59, R16, R17 ;  /* 0x000000103b177231 */ /* 0x000fe40000000011 */
[--C-:B------:R-:W-:Y:S02]  /*6f30*/  HADD2.F32 R16, -RZ, R20.reuse.H0_H0 ;  /* 0x20000014ff107230 */ /* 0x100fe40000004100 */
[----:B------:R-:W-:Y:S02]  /*6f40*/  HADD2.F32 R17, -RZ, R20.H1_H1 ;  /* 0x30000014ff117230 */ /* 0x000fe40000004100 */
[----:B------:R-:W-:-:S02]  /*6f50*/  HFMA2 R23, R61, R18, R23 ;  /* 0x000000123d177231 */ /* 0x000fc40000000017 */
[----:B------:R-:W-:Y:S02]  /*6f60*/  HADD2.F32 R18, -RZ, R21.H1_H1 ;  /* 0x30000015ff127230 */ /* 0x000fe40000004100 */
[----:B------:R-:W-:Y:S01]  /*6f70*/  FADD.FTZ R17, R16, R17 ;  /* 0x0000001110117221 */ /* 0x000fe20000010000 */
[----:B------:R-:W-:Y:S02]  /*6f80*/  HFMA2 R19, R62, R19, R23 ;  /* 0x000000133e137231 */ /* 0x000fe40000000017 */
[----:B------:R-:W-:Y:S02]  /*6f90*/  HADD2.F32 R16, -RZ, R22.H0_H0 ;  /* 0x20000016ff107230 */ /* 0x000fe40000004100 */
[----:B------:R-:W-:Y:S01]  /*6fa0*/  FADD.FTZ R52, R52, R17 ;  /* 0x0000001134347221 */ /* 0x000fe20000010000 */
[----:B------:R-:W-:Y:S02]  /*6fb0*/  HADD2.F32 R17, -RZ, R21.H0_H0 ;  /* 0x20000015ff117230 */ /* 0x000fe40000004100 */
[----:B------:R4:W5:Y:S01]  /*6fc0*/  LDG.E.128.CONSTANT R20, desc[UR8][R24.64+0x800] ;  /* 0x0008000818147981 */ /* 0x000962000c1e9d00 */
[----:B------:R-:W-:Y:S04]  /*6fd0*/  BSSY.RECONVERGENT B2, `(.L_x_20524) ;  /* 0x0000021000027945 */ /* 0x000fe80003800200 */
[----:B------:R-:W-:Y:S05]  /*6fe0*/  @P0 BRA `(.L_x_20525) ;  /* 0x00000000007c0947 */ /* 0x000fea0003800000 */
[----:B------:R-:W-:Y:S02]  /*6ff0*/  IADD3 R63, PT, PT, R55, 0x2, RZ ;  /* 0x00000002373f7810 */ /* 0x000fe40007ffe0ff */
[----:B-----5:R-:W-:Y:S02]  /*7000*/  PRMT R26, R21, 0x7632, R26 ;  /* 0x00007632151a7816 */ /* 0x020fe4000000001a */
[-C--:B------:R-:W-:Y:S02]  /*7010*/  ISETP.GE.AND P1, PT, R63, R60.reuse, PT ;  /* 0x0000003c3f00720c */ /* 0x080fe40003f26270 */
[----:B------:R-:W-:Y:S02]  /*7020*/  IADD3 R63, PT, PT, R55, 0x3, RZ ;  /* 0x00000003373f7810 */ /* 0x000fe40007ffe0ff */
[----:B------:R-:W-:Y:S02]  /*7030*/  SEL R21, R21, RZ, !P1 ;  /* 0x000000ff15157207 */ /* 0x000fe40004800000 */
[----:B------:R-:W-:-:S02]  /*7040*/  ISETP.GE.AND P2, PT, R63, R60, PT ;  /* 0x0000003c3f00720c */ /* 0x000fc40003f46270 */
[----:B------:R-:W-:Y:S02]  /*7050*/  IADD3 R63, PT, PT, R55, 0x4, RZ ;  /* 0x00000004373f7810 */ /* 0x000fe40007ffe0ff */
[----:B------:R-:W-:Y:S02]  /*7060*/  SEL R26, R26, RZ, !P2 ;  /* 0x000000ff1a1a7207 */ /* 0x000fe40005000000 */
[-C--:B------:R-:W-:Y:S02]  /*7070*/  ISETP.GE.AND P1, PT, R63, R60.reuse, PT ;  /* 0x0000003c3f00720c */ /* 0x080fe40003f26270 */
[----:B------:R-:W-:Y:S02]  /*7080*/  IADD3 R63, PT, PT, R55, 0x5, RZ ;  /* 0x00000005373f7810 */ /* 0x000fe40007ffe0ff */
[----:B------:R-:W-:Y:S02]  /*7090*/  PRMT R21, R21, 0x5410, R26 ;  /* 0x0000541015157816 */ /* 0x000fe4000000001a */
[----:B------:R-:W-:-:S02]  /*70a0*/  ISETP.GE.AND P2, PT, R63, R60, PT ;  /* 0x0000003c3f00720c */ /* 0x000fc40003f46270 */
[C---:B------:R-:W-:Y:S02]  /*70b0*/  PRMT R26, R22.reuse, 0x7632, R26 ;  /* 0x00007632161a7816 */ /* 0x040fe4000000001a */
[----:B------:R-:W-:Y:S02]  /*70c0*/  SEL R22, R22, RZ, !P1 ;  /* 0x000000ff16167207 */ /* 0x000fe40004800000 */
[----:B------:R-:W-:Y:S02]  /*70d0*/  SEL R63, R26, RZ, !P2 ;  /* 0x000000ff1a3f7207 */ /* 0x000fe40005000000 */
        /* <DEDUP_REMOVED lines=16> */
.L_x_20525:
[----:B------:R-:W-:Y:S05]  /*71e0*/  BSYNC.RECONVERGENT B2 ;  /* 0x0000000000027941 */ /* 0x000fea0003800200 */
.L_x_20524:
[----:B-----5:R-:W-:Y:S02]  /*71f0*/  HMUL2 R21, R58, R21 ;  /* 0x000000153a157232 */ /* 0x020fe40000000000 */
[----:B------:R-:W-:Y:S01]  /*7200*/  FADD.FTZ R16, R16, R27 ;  /* 0x0000001b10107221 */ /* 0x000fe20000010000 */
[----:B------:R-:W-:Y:S01]  /*7210*/  FADD.FTZ R17, R17, R18 ;  /* 0x0000001211117221 */ /* 0x000fe20000010000 */
[----:B------:R-:W-:Y:S02]  /*7220*/  HFMA2 R21, R59, R20, R21 ;  /* 0x000000143b157231 */ /* 0x000fe40000000015 */
[----:B------:R-:W-:Y:S01]  /*7230*/  FADD.FTZ R51, R51, R16 ;  /* 0x0000001033337221 */ /* 0x000fe20000010000 */
[----:B------:R-:W-:Y:S01]  /*7240*/  FADD.FTZ R50, R50, R17 ;  /* 0x0000001132327221 */ /* 0x000fe20000010000 */
[----:B------:R-:W-:Y:S02]  /*7250*/  HADD2.F32 R20, -RZ, R19.H0_H0 ;  /* 0x20000013ff147230 */ /* 0x000fe40000004100 */
[----:B------:R-:W-:-:S02]  /*7260*/  HFMA2 R26, R61, R22, R21 ;  /* 0x000000163d1a7231 */ /* 0x000fc40000000015 */
[----:B------:R-:W-:Y:S02]  /*7270*/  HADD2.F32 R21, -RZ, R19.H1_H1 ;  /* 0x30000013ff157230 */ /* 0x000fe40000004100 */
        /* <DEDUP_REMOVED lines=34> */
.L_x_20527:
[----:B------:R-:W-:Y:S05]  /*74a0*/  BSYNC.RECONVERGENT B2 ;  /* 0x0000000000027941 */ /* 0x000fea0003800200 */
.L_x_20526:
[----:B------:R-:W-:Y:S01]  /*74b0*/  FADD.FTZ R20, R20, R21 ;  /* 0x0000001514147221 */ /* 0x000fe20000010000 */
[----:B------:R-:W-:Y:S02]  /*74c0*/  HFMA2 R26, R62, R23, R26 ;  /* 0x000000173e1a7231 */ /* 0x000fe4000000001a */
[----:B-----5:R-:W-:Y:S02]  /*74d0*/  HMUL2 R17, R58, R17 ;  /* 0x000000113a117232 */ /* 0x020fe40000000000 */
[----:B------:R-:W-:Y:S02]  /*74e0*/  FADD.FTZ R49, R49, R20 ;  /* 0x0000001431317221 */ /* 0x000fe40000010000 */
[----:B------:R0:W5:Y:S01]  /*74f0*/  LDG.E.128.CONSTANT R20, desc[UR8][R24.64+0xc00] ;  /* 0x000c000818147981 */ /* 0x000162000c1e9d00 */
[----:B------:R-:W-:Y:S01]  /*7500*/  HFMA2 R17, R59, R16, R17 ;  /* 0x000000103b117231 */ /* 0x000fe20000000011 */
[----:B------:R-:W-:Y:S03]  /*7510*/  BSSY.RECONVERGENT B2, `(.L_x_20528) ;  /* 0x0000022000027945 */ /* 0x000fe60003800200 */
[----:B------:R-:W-:Y:S01]  /*7520*/  HFMA2 R18, R61, R18, R17 ;  /* 0x000000123d127231 */ /* 0x000fe20000000011 */
[----:B------:R-:W-:Y:S06]  /*7530*/  @P0 BRA `(.L_x_20529) ;  /* 0x00000000007c0947 */ /* 0x000fec0003800000 */
[----:B------:R-:W-:Y:S02]  /*7540*/  IADD3 R17, PT, PT, R55, 0x2, RZ ;  /* 0x0000000237117810 */ /* 0x000fe40007ffe0ff */
[----:B-----5:R-:W-:Y:S02]  /*7550*/  PRMT R16, R21, 0x7632, R16 ;  /* 0x0000763215107816 */ /* 0x020fe40000000010 */
        /* <DEDUP_REMOVED lines=21> */
[----:B------:R-:W-:-:S04]  /*76b0*/  IADD3 R17, PT, PT, R55, 0x1, RZ ;  /* 0x0000000137117810 */ /* 0x000fc80007ffe0ff */
[----:B------:R-:W-:Y:S02]  /*76c0*/  ISETP.GE.AND P2, PT, R17, R60, PT ;  /* 0x0000003c1100720c */ /* 0x000fe40003f46270 */
[C---:B------:R-:W-:Y:S02]  /*76d0*/  PRMT R17, R23.reuse, 0x7632, R17 ;  /* 0x0000763217117816 */ /* 0x040fe40000000011 */
[----:B------:R-:W-:Y:S02]  /*76e0*/  SEL R23, R23, RZ, !P3 ;  /* 0x000000ff17177207 */ /* 0x000fe40005800000 */
[----:B------:R-:W-:Y:S02]  /*76f0*/  SEL R68, R17, RZ, !P4 ;  /* 0x000000ff11447207 */ /* 0x000fe40006000000 */
[----:B------:R-:W-:Y:S02]  /*7700*/  SEL R17, R16, RZ, !P2 ;  /* 0x000000ff10117207 */ /* 0x000fe40005000000 */
[----:B------:R-:W-:-:S02]  /*7710*/  PRMT R23, R23, 0x5410, R68 ;  /* 0x0000541017177816 */ /* 0x000fc40000000044 */
[----:B------:R-:W-:-:S07]  /*7720*/  PRMT R20, R20, 0x5410, R17 ;  /* 0x0000541014147816 */ /* 0x000fce0000000011 */
.L_x_20529:
[----:B------:R-:W-:Y:S05]  /*7730*/  BSYNC.RECONVERGENT B2 ;  /* 0x0000000000027941 */ /* 0x000fea0003800200 */
.L_x_20528:
        /* <DEDUP_REMOVED lines=39> */
.L_x_20531:
[----:B------:R-:W-:Y:S05]  /*79b0*/  BSYNC.RECONVERGENT B2 ;  /* 0x0000000000027941 */ /* 0x000fea0003800200 */
.L_x_20530:
        /* <DEDUP_REMOVED lines=46> */
.L_x_20533:
[----:B------:R-:W-:Y:S05]  /*7ca0*/  BSYNC.RECONVERGENT B2 ;  /* 0x0000000000027941 */ /* 0x000fea0003800200 */
.L_x_20532:
        /* <DEDUP_REMOVED lines=12> */
[----:B------:R-:W-:Y:S01]  /*7d70*/  VIADD R27, R55, 0x2 ;  /* 0x00000002371b7836 */ /* 0x000fe20000000000 */
[----:B-----5:R-:W-:-:S04]  /*7d80*/  PRMT R22, R17, 0x7632, R22 ;  /* 0x0000763211167816 */ /* 0x020fc80000000016 */
        /* <DEDUP_REMOVED lines=29> */
.L_x_20535:
[----:B------:R-:W-:Y:S05]  /*7f60*/  BSYNC.RECONVERGENT B2 ;  /* 0x0000000000027941 */ /* 0x000fea0003800200 */
.L_x_20534:
        /* <DEDUP_REMOVED lines=24> */
[C---:B------:R-:W-:Y:S02]  /*80f0*/  ISETP.GE.AND P1, PT, R55.reuse, R60, PT ;  /* 0x0000003c3700720c */ /* 0x040fe40003f26270 */
[----:B------:R-:W-:Y:S02]  /*8100*/  PRMT R22, R22, 0x5410, R17 ;  /* 0x0000541016167816 */ /* 0x000fe40000000011 */
[----:B------:R-:W-:-:S02]  /*8110*/  IADD3 R17, PT, PT, R55, 0x6, RZ ;  /* 0x0000000637117810 */ /* 0x000fc40007ffe0ff */
[C---:B------:R-:W-:Y:S02]  /*8120*/  PRMT R16, R20.reuse, 0x7632, R16 ;  /* 0x0000763214107816 */ /* 0x040fe40000000010 */
[-C--:B------:R-:W-:Y:S02]  /*8130*/  ISETP.GE.AND P3, PT, R17, R60.reuse, PT ;  /* 0x0000003c1100720c */ /* 0x080fe40003f66270 */
[----:B------:R-:W-:Y:S02]  /*8140*/  IADD3 R17, PT, PT, R55, 0x7, RZ ;  /* 0x0000000737117810 */ /* 0x000fe40007ffe0ff */
[----:B------:R-:W-:Y:S02]  /*8150*/  SEL R20, R20, RZ, !P1 ;  /* 0x000000ff14147207 */ /* 0x000fe40004800000 */
        /* <DEDUP_REMOVED lines=9> */
.L_x_20537:
[----:B------:R-:W-:Y:S05]  /*81f0*/  BSYNC.RECONVERGENT B2 ;  /* 0x0000000000027941 */ /* 0x000fea0003800200 */
.L_x_20536:
        /* <DEDUP_REMOVED lines=30> */
[----:B------:R-:W-:Y:S01]  /*83e0*/  ISETP.GE.AND P4, PT, R21, R60, PT ;  /* 0x0000003c1500720c */ /* 0x000fe20003f86270 */
[----:B------:R-:W-:-:S03]  /*83f0*/  VIADD R21, R55, 0x1 ;  /* 0x0000000137157836 */ /* 0x000fc60000000000 */
[----:B------:R-:W-:Y:S02]  /*8400*/  SEL R22, R22, RZ, !P4 ;  /* 0x000000ff16167207 */ /* 0x000fe40006000000 */
[----:B------:R-:W-:Y:S02]  /*8410*/  ISETP.GE.AND P2, PT, R21, R60, PT ;  /* 0x0000003c1500720c */ /* 0x000fe40003f46270 */
[C---:B------:R-:W-:Y:S02]  /*8420*/  PRMT R21, R16.reuse, 0x7632, R21 ;  /* 0x0000763210157816 */ /* 0x040fe40000000015 */
[----:B------:R-:W-:Y:S02]  /*8430*/  SEL R16, R16, RZ, !P1 ;  /* 0x000000ff10107207 */ /* 0x000fe40004800000 */
[----:B------:R-:W-:Y:S02]  /*8440*/  SEL R21, R21, RZ, !P2 ;  /* 0x000000ff15157207 */ /* 0x000fe40005000000 */
[----:B------:R-:W-:-:S02]  /*8450*/  PRMT R19, R19, 0x5410, R22 ;  /* 0x0000541013137816 */ /* 0x000fc40000000016 */
[----:B------:R-:W-:-:S07]  /*8460*/  PRMT R16, R16, 0x5410, R21 ;  /* 0x0000541010107816 */ /* 0x000fce0000000015 */
.L_x_20539:
[----:B------:R-:W-:Y:S05]  /*8470*/  BSYNC.RECONVERGENT B2 ;  /* 0x0000000000027941 */ /* 0x000fea0003800200 */
.L_x_20538:
        /* <DEDUP_REMOVED lines=46> */
.L_x_20541:
[----:B------:R-:W-:Y:S05]  /*8760*/  BSYNC.RECONVERGENT B2 ;  /* 0x0000000000027941 */ /* 0x000fea0003800200 */
.L_x_20540:
        /* <DEDUP_REMOVED lines=43> */
.L_x_20543:
[----:B------:R-:W-:Y:S05]  /*8a20*/  BSYNC.RECONVERGENT B2 ;  /* 0x0000000000027941 */ /* 0x000fea0003800200 */
.L_x_20542:
        /* <DEDUP_REMOVED lines=28> */
[----:B------:R-:W-:Y:S01]  /*8bf0*/  ISETP.GE.AND P3, PT, R17, R60, PT ;  /* 0x0000003c1100720c */ /* 0x000fe20003f66270 */
[----:B------:R-:W-:Y:S01]  /*8c00*/  VIADD R17, R55, 0x7 ;  /* 0x0000000737117836 */ /* 0x000fe20000000000 */
[----:B------:R-:W-:-:S04]  /*8c10*/  SEL R20, R20, RZ, !P1 ;  /* 0x000000ff14147207 */ /* 0x000fc80004800000 */
        /* <DEDUP_REMOVED lines=9> */
.L_x_20545:
[----:B------:R-:W-:Y:S05]  /*8cb0*/  BSYNC.RECONVERGENT B2 ;  /* 0x0000000000027941 */ /* 0x000fea0003800200 */
.L_x_20544:
        /* <DEDUP_REMOVED lines=39> */
.L_x_20547:
[----:B------:R-:W-:Y:S05]  /*8f30*/  BSYNC.RECONVERGENT B2 ;  /* 0x0000000000027941 */ /* 0x000fea0003800200 */
.L_x_20546:
        /* <DEDUP_REMOVED lines=46> */
.L_x_20549:
[----:B------:R-:W-:Y:S05]  /*9220*/  BSYNC.RECONVERGENT B2 ;  /* 0x0000000000027941 */ /* 0x000fea0003800200 */
.L_x_20548:
        /* <DEDUP_REMOVED lines=28> */
[----:B------:R-:W-:Y:S01]  /*93f0*/  PRMT R18, R18, 0x5410, R27 ;  /* 0x0000541012127816 */ /* 0x000fe2000000001b */
[----:B------:R-:W-:-:S05]  /*9400*/  VIADD R27, R55, 0x6 ;  /* 0x00000006371b7836 */ /* 0x000fca0000000000 */
        /* <DEDUP_REMOVED lines=13> */
.L_x_20551:
[----:B------:R-:W-:Y:S05]  /*94e0*/  BSYNC.RECONVERGENT B2 ;  /* 0x0000000000027941 */ /* 0x000fea0003800200 */
.L_x_20550:
        /* <DEDUP_REMOVED lines=40> */
.L_x_20553:
[----:B------:R-:W-:Y:S05]  /*9770*/  BSYNC.RECONVERGENT B2 ;  /* 0x0000000000027941 */ /* 0x000fea0003800200 */
.L_x_20552:
        /* <DEDUP_REMOVED lines=39> */
.L_x_20555:
[----:B------:R-:W-:Y:S05]  /*99f0*/  BSYNC.RECONVERGENT B2 ;  /* 0x0000000000027941 */ /* 0x000fea0003800200 */
.L_x_20554:
        /* <DEDUP_REMOVED lines=23> */
[-C--:B------:R-:W-:Y:S01]  /*9b70*/  ISETP.GE.AND P1, PT, R63, R60.reuse, PT ;  /* 0x0000003c3f00720c */ /* 0x080fe20003f26270 */
[----:B------:R-:W-:Y:S01]  /*9b80*/  VIADD R63, R55, 0x5 ;  /* 0x00000005373f7836 */ /* 0x000fe20000000000 */
[--C-:B------:R-:W-:Y:S02]  /*9b90*/  PRMT R21, R21, 0x5410, R26.reuse ;  /* 0x0000541015157816 */ /* 0x100fe4000000001a */
[----:B------:R-:W-:Y:S02]  /*9ba0*/  PRMT R26, R22, 0x7632, R26 ;  /* 0x00007632161a7816 */ /* 0x000fe4000000001a */
[----:B------:R-:W-:-:S02]  /*9bb0*/  ISETP.GE.AND P2, PT, R63, R60, PT ;  /* 0x0000003c3f00720c */ /* 0x000fc40003f46270 */
        /* <DEDUP_REMOVED lines=18> */
.L_x_20557:
[----:B------:R-:W-:Y:S05]  /*9ce0*/  BSYNC.RECONVERGENT B2 ;  /* 0x0000000000027941 */ /* 0x000fea0003800200 */
.L_x_20556:
        /* <DEDUP_REMOVED lines=43> */
.L_x_20559:
[----:B------:R-:W-:Y:S05]  /*9fa0*/  BSYNC.RECONVERGENT B2 ;  /* 0x0000000000027941 */ /* 0x000fea0003800200 */
.L_x_20558:
        /* <DEDUP_REMOVED lines=40> */
.L_x_20561:
[----:B------:R-:W-:Y:S05]  /*a230*/  BSYNC.RECONVERGENT B2 ;  /* 0x0000000000027941 */ /* 0x000fea0003800200 */
.L_x_20560:
        /* <DEDUP_REMOVED lines=17> */
[----:B------:R-:W-:Y:S01]  /*a350*/  ISETP.GE.AND P1, PT, R21, R60, PT ;  /* 0x0000003c1500720c */ /* 0x000fe20003f26270 */
[----:B------:R-:W-:Y:S01]  /*a360*/  VIADD R21, R55, 0x5 ;  /* 0x0000000537157836 */ /* 0x000fe20000000000 */
[----:B------:R-:W-:-:S04]  /*a370*/  PRMT R22, R19, 0x7632, R22 ;  /* 0x0000763213167816 */ /* 0x000fc80000000016 */
[-C--:B------:R-:W-:Y:S02]  /*a380*/  ISETP.GE.AND P2, PT, R21, R60.reuse, PT ;  /* 0x0000003c1500720c */ /* 0x080fe40003f46270 */
[C---:B------:R-:W-:Y:S02]  /*a390*/  PRMT R21, R18.reuse, 0x7632, R21 ;  /* 0x0000763212157816 */ /* 0x040fe40000000015 */
[----:B------:R-:W-:Y:S02]  /*a3a0*/  SEL R18, R18, RZ, !P1 ;  /* 0x000000ff12127207 */ /* 0x000fe40004800000 */
[----:B------:R-:W-:Y:S02]  /*a3b0*/  SEL R21, R21, RZ, !P2 ;  /* 0x000000ff15157207 */ /* 0x000fe40005000000 */
[----:B------:R-:W-:Y:S02]  /*a3c0*/  ISETP.GE.AND P1, PT, R55, R60, PT ;  /* 0x0000003c3700720c */ /* 0x000fe40003f26270 */
[----:B------:R-:W-:-:S02]  /*a3d0*/  PRMT R18, R18, 0x5410, R21 ;  /* 0x0000541012127816 */ /* 0x000fc40000000015 */
        /* <DEDUP_REMOVED lines=13> */
.L_x_20563:
[----:B------:R-:W-:Y:S05]  /*a4b0*/  BSYNC.RECONVERGENT B2 ;  /* 0x0000000000027941 */ /* 0x000fea0003800200 */
.L_x_20562:
        /* <DEDUP_REMOVED lines=46> */
.L_x_20565:
[----:B------:R-:W-:Y:S05]  /*a7a0*/  BSYNC.RECONVERGENT B2 ;  /* 0x0000000000027941 */ /* 0x000fea0003800200 */
.L_x_20564:
        /* <DEDUP_REMOVED lines=43> */
.L_x_20567:
[----:B------:R-:W-:Y:S05]  /*aa60*/  BSYNC.RECONVERGENT B2 ;  /* 0x0000000000027941 */ /* 0x000fea0003800200 */
.L_x_20566:
        /* <DEDUP_REMOVED lines=24> */
[C---:B------:R-:W-:Y:S02]  /*abf0*/  ISETP.GE.AND P1, PT, R55.reuse, R60, PT ;  /* 0x0000003c3700720c */ /* 0x040fe40003f26270 */
[----:B------:R-:W-:Y:S02]  /*ac00*/  PRMT R22, R22, 0x5410, R17 ;  /* 0x0000541016167816 */ /* 0x000fe40000000011 */
[----:B------:R-:W-:Y:S02]  /*ac10*/  IADD3 R17, PT, PT, R55, 0x6, RZ ;  /* 0x0000000637117810 */ /* 0x000fe40007ffe0ff */
[----:B------:R-:W-:-:S02]  /*ac20*/  PRMT R16, R20, 0x7632, R16 ;  /* 0x0000763214107816 */ /* 0x000fc40000000010 */
        /* <DEDUP_REMOVED lines=12> */
.L_x_20569:
[----:B------:R-:W-:Y:S05]  /*acf0*/  BSYNC.RECONVERGENT B2 ;  /* 0x0000000000027941 */ /* 0x000fea0003800200 */
.L_x_20568:
        /* <DEDUP_REMOVED lines=39> */
.L_x_20571:
[----:B------:R-:W-:Y:S05]  /*af70*/  BSYNC.RECONVERGENT B2 ;  /* 0x0000000000027941 */ /* 0x000fea0003800200 */
.L_x_20570:
        /* <DEDUP_REMOVED lines=46> */
.L_x_20573:
[----:B------:R-:W-:Y:S05]  /*b260*/  BSYNC.RECONVERGENT B2 ;  /* 0x0000000000027941 */ /* 0x000fea0003800200 */
.L_x_20572:
        /* <DEDUP_REMOVED lines=43> */
.L_x_20575:
[----:B------:R-:W-:Y:S05]  /*b520*/  BSYNC.RECONVERGENT B2 ;  /* 0x0000000000027941 */ /* 0x000fea0003800200 */
.L_x_20574:
[----:B-----5:R-:W-:Y:S02]  /*b530*/  HMUL2 R17, R58, R17 ;  /* 0x000000113a117232 */ /* 0x020fe40000000000 */
[----:B------:R-:W-:Y:S02]  /*b540*/  FADD.FTZ R21, R20, R21 ;  /* 0x0000001514157221 */ /* 0x000fe40000010000 */
[----:B------:R-:W-:Y:S02]  /*b550*/  HFMA2 R17, R59, R16, R17 ;  /* 0x000000103b117231 */ /* 0x000fe40000000011 */
[----:B------:R-:W-:Y:S01]  /*b560*/  FADD.FTZ R10, R10, R21 ;  /* 0x000000150a0a7221 */ /* 0x000fe20000010000 */
        /* <DEDUP_REMOVED lines=36> */
.L_x_20577:
[----:B------:R-:W-:Y:S05]  /*b7b0*/  BSYNC.RECONVERGENT B2 ;  /* 0x0000000000027941 */ /* 0x000fea0003800200 */
.L_x_20576:
[----:B01234-:R-:W5:Y:S02]  /*b7c0*/  LDG.E.128.CONSTANT R24, desc[UR8][R24.64+0x3e00] ;  /* 0x003e000818187981 */ /* 0x01ff64000c1e9d00 */
[----:B-----5:R-:W-:Y:S01]  /*b7d0*/  HMUL2 R21, R58, R21 ;  /* 0x000000153a157232 */ /* 0x020fe20000000000 */
[----:B------:R-:W-:Y:S03]  /*b7e0*/  BSSY.RECONVERGENT B2, `(.L_x_20578) ;  /* 0x0000023000027945 */ /* 0x000fe60003800200 */
[----:B------:R-:W-:-:S04]  /*b7f0*/  HFMA2 R21, R59, R20, R21 ;  /* 0x000000143b157231 */ /* 0x000fc80000000015 */
[----:B------:R-:W-:Y:S01]  /*b800*/  HFMA2 R22, R61, R22, R21 ;  /* 0x000000163d167231 */ /* 0x000fe20000000015 */
[----:B------:R-:W-:Y:S06]  /*b810*/  @P0 BRA `(.L_x_20579) ;  /* 0x00000000007c0947 */ /* 0x000fec0003800000 */
[C---:B------:R-:W-:Y:S02]  /*b820*/  IADD3 R17, PT, PT, R55.reuse, 0x1, RZ ;  /* 0x0000000137117810 */ /* 0x040fe40007ffe0ff */
[-C--:B------:R-:W-:Y:S02]  /*b830*/  ISETP.GE.AND P0, PT, R55, R60.reuse, PT ;  /* 0x0000003c3700720c */ /* 0x080fe40003f06270 */
[----:B------:R-:W-:Y:S02]  /*b840*/  ISETP.GE.AND P1, PT, R17, R60, PT ;  /* 0x0000003c1100720c */ /* 0x000fe40003f26270 */
[C---:B------:R-:W-:Y:S02]  /*b850*/  PRMT R17, R24.reuse, 0x7632, R17 ;  /* 0x0000763218117816 */ /* 0x040fe40000000011 */
[----:B------:R-:W-:Y:S02]  /*b860*/  SEL R24, R24, RZ, !P0 ;  /* 0x000000ff18187207 */ /* 0x000fe40004000000 */
[----:B------:R-:W-:-:S02]  /*b870*/  SEL R17, R17, RZ, !P1 ;  /* 0x000000ff11117207 */ /* 0x000fc40004800000 */
[C---:B------:R-:W-:Y:S02]  /*b880*/  IADD3 R21, PT, PT, R55.reuse, 0x7, RZ ;  /* 0x0000000737157810 */ /* 0x040fe40007ffe0ff */
[----:B------:R-:W-:Y:S02]  /*b890*/  PRMT R24, R24, 0x5410, R17 ;  /* 0x0000541018187816 */ /* 0x000fe40000000011 */
[----:B------:R-:W-:-:S04]  /*b8a0*/  IADD3 R17, PT, PT, R55, 0x2, RZ ;  /* 0x0000000237117810 */ /* 0x000fc80007ffe0ff */
[----:B------:R-:W-:Y:S02]  /*b8b0*/  ISETP.GE.AND P0, PT, R17, R60, PT ;  /* 0x0000003c1100720c */ /* 0x000fe40003f06270 */
[----:B------:R-:W-:-:S04]  /*b8c0*/  IADD3 R17, PT, PT, R55, 0x3, RZ ;  /* 0x0000000337117810 */ /* 0x000fc80007ffe0ff */
[----:B------:R-:W-:Y:S02]  /*b8d0*/  ISETP.GE.AND P1, PT, R17, R60, PT ;  /* 0x0000003c1100720c */ /* 0x000fe40003f26270 */
[----:B------:R-:W-:-:S04]  /*b8e0*/  IADD3 R17, PT, PT, R55, 0x4, RZ ;  /* 0x0000000437117810 */ /* 0x000fc80007ffe0ff */
[-C--:B------:R-:W-:Y:S02]  /*b8f0*/  ISETP.GE.AND P2, PT, R17, R60.reuse, PT ;  /* 0x0000003c1100720c */ /* 0x080fe40003f46270 */
[C---:B------:R-:W-:Y:S02]  /*b900*/  IADD3 R17, PT, PT, R55.reuse, 0x5, RZ ;  /* 0x0000000537117810 */ /* 0x040fe40007ffe0ff */
[----:B------:R-:W-:Y:S02]  /*b910*/  IADD3 R55, PT, PT, R55, 0x6, RZ ;  /* 0x0000000637377810 */ /* 0x000fe40007ffe0ff */
[----:B------:R-:W-:Y:S02]  /*b920*/  ISETP.GE.AND P3, PT, R17, R60, PT ;  /* 0x0000003c1100720c */ /* 0x000fe40003f66270 */
[C---:B------:R-:W-:Y:S02]  /*b930*/  PRMT R17, R25.reuse, 0x7632, R17 ;  /* 0x0000763219117816 */ /* 0x040fe40000000011 */
[----:B------:R-:W-:-:S02]  /*b940*/  SEL R25, R25, RZ, !P0 ;  /* 0x000000ff19197207 */ /* 0x000fc40004000000 */
[----:B------:R-:W-:Y:S02]  /*b950*/  SEL R20, R17, RZ, !P1 ;  /* 0x000000ff11147207 */ /* 0x000fe40004800000 */
[-C--:B------:R-:W-:Y:S02]  /*b960*/  ISETP.GE.AND P1, PT, R21, R60.reuse, PT ;  /* 0x0000003c1500720c */ /* 0x080fe40003f26270 */
[--C-:B------:R-:W-:Y:S02]  /*b970*/  PRMT R25, R25, 0x5410, R20.reuse ;  /* 0x0000541019197816 */ /* 0x100fe40000000014 */
        /* <DEDUP_REMOVED lines=8> */
[----:B------:R-:W-:-:S07]  /*ba00*/  PRMT R27, R27, 0x5410, R20 ;  /* 0x000054101b1b7816 */ /* 0x000fce0000000014 */
.L_x_20579:
[----:B------:R-:W-:Y:S05]  /*ba10*/  BSYNC.RECONVERGENT B2 ;  /* 0x0000000000027941 */ /* 0x000fea0003800200 */
.L_x_20578:
[----:B------:R-:W-:Y:S02]  /*ba20*/  HMUL2 R25, R58, R25 ;  /* 0x000000193a197232 */ /* 0x000fe40000000000 */
[C---:B------:R-:W-:Y:S02]  /*ba30*/  HFMA2 R22, R62.reuse, R23, R22 ;  /* 0x000000173e167231 */ /* 0x040fe40000000016 */
[----:B------:R-:W-:Y:S02]  /*ba40*/  HFMA2 R18, R62, R19, R18 ;  /* 0x000000133e127231 */ /* 0x000fe40000000012 */
[--C-:B------:R-:W-:Y:S02]  /*ba50*/  HADD2.F32 R17, -RZ, R16.reuse.H0_H0 ;  /* 0x20000010ff117230 */ /* 0x100fe40000004100 */
[----:B------:R-:W-:Y:S02]  /*ba60*/  HFMA2 R25, R59, R24, R25 ;  /* 0x000000183b197231 */ /* 0x000fe40000000019 */
[----:B------:R-:W-:-:S02]  /*ba70*/  HADD2.F32 R16, -RZ, R16.H1_H1 ;  /* 0x30000010ff107230 */ /* 0x000fc40000004100 */
[--C-:B------:R-:W-:Y:S02]  /*ba80*/  HADD2.F32 R20, -RZ, R22.reuse.H0_H0 ;  /* 0x20000016ff147230 */ /* 0x100fe40000004100 */
[----:B------:R-:W-:Y:S02]  /*ba90*/  HFMA2 R25, R61, R26, R25 ;  /* 0x0000001a3d197231 */ /* 0x000fe40000000019 */
[----:B------:R-:W-:Y:S02]  /*baa0*/  HADD2.F32 R21, -RZ, R22.H1_H1 ;  /* 0x30000016ff157230 */ /* 0x000fe40000004100 */
[----:B------:R-:W-:Y:S01]  /*bab0*/  FADD.FTZ R16, R17, R16 ;  /* 0x0000001011107221 */ /* 0x000fe20000010000 */
[--C-:B------:R-:W-:Y:S02]  /*bac0*/  HADD2.F32 R19, -RZ, R18.reuse.H0_H0 ;  /* 0x20000012ff137230 */ /* 0x100fe40000004100 */
[----:B------:R-:W-:Y:S02]  /*bad0*/  HFMA2 R25, R62, R27, R25 ;  /* 0x0000001b3e197231 */ /* 0x000fe40000000019 */
[----:B------:R-:W-:-:S02]  /*bae0*/  HADD2.F32 R18, -RZ, R18.H1_H1 ;  /* 0x30000012ff127230 */ /* 0x000fc40000004100 */
[----:B------:R-:W-:Y:S01]  /*baf0*/  FADD.FTZ R20, R20, R21 ;  /* 0x0000001514147221 */ /* 0x000fe20000010000 */
[----:B------:R-:W-:Y:S01]  /*bb00*/  FADD.FTZ R9, R9, R16 ;  /* 0x0000001009097221 */ /* 0x000fe20000010000 */
[--C-:B------:R-:W-:Y:S02]  /*bb10*/  HADD2.F32 R22, -RZ, R25.reuse.H0_H0 ;  /* 0x20000019ff167230 */ /* 0x100fe40000004100 */
[----:B------:R-:W-:Y:S01]  /*bb20*/  FADD.FTZ R19, R19, R18 ;  /* 0x0000001213137221 */ /* 0x000fe20000010000 */
[----:B------:R-:W-:Y:S02]  /*bb30*/  HADD2.F32 R25, -RZ, R25.H1_H1 ;  /* 0x30000019ff197230 */ /* 0x000fe40000004100 */
[----:B------:R-:W-:Y:S01]  /*bb40*/  FADD.FTZ R7, R7, R20 ;  /* 0x0000001407077221 */ /* 0x000fe20000010000 */
[----:B------:R-:W-:Y:S02]  /*bb50*/  FADD.FTZ R8, R8, R19 ;  /* 0x0000001308087221 */ /* 0x000fe40000010000 */
[----:B------:R-:W-:-:S04]  /*bb60*/  FADD.FTZ R25, R22, R25 ;  /* 0x0000001916197221 */ /* 0x000fc80000010000 */
[----:B------:R-:W-:-:S07]  /*bb70*/  FADD.FTZ R6, R6, R25 ;  /* 0x0000001906067221 */ /* 0x000fce0000010000 */
.L_x_20515:
[----:B------:R-:W-:Y:S05]  /*bb80*/  BSYNC.RECONVERGENT B0 ;  /* 0x0000000000007941 */ /* 0x000fea0003800200 */
.L_x_20514:
[----:B------:R-:W-:-:S04]  /*bb90*/  IADD3 R3, PT, PT, R3, 0x4, RZ ;  /* 0x0000000403037810 */ /* 0x000fc80007ffe0ff */
[----:B------:R-:W-:-:S13]  /*bba0*/  ISETP.GE.AND P0, PT, R3, R12, PT ;  /* 0x0000000c0300720c */ /* 0x000fda0003f06270 */
[----:B------:R-:W-:Y:S05]  /*bbb0*/  @!P0 BRA `(.L_x_20580) ;  /* 0xffffffa400688947 */ /* 0x000fea000383ffff */
.L_x_20513:
[----:B------:R-:W-:Y:S05]  /*bbc0*/  BSYNC.RECONVERGENT B1 ;  /* 0x0000000000017941 */ /* 0x000fea0003800200 */
.L_x_20512:
[----:B------:R-:W0:Y:S01]  /*bbd0*/  SHFL.BFLY PT, R5, R50, 0x2, 0x1f ;  /* 0x0c401f0032057f89 */ /* 0x000e2200000e0000 */
[----:B------:R-:W-:Y:S01]  /*bbe0*/  LOP3.LUT P0, RZ, R14, 0x3, RZ, 0xc0, !PT ;  /* 0x000000030eff7812 */ /* 0x000fe2000780c0ff */
[----:B------:R-:W-:Y:S02]  /*bbf0*/  BSSY.RECONVERGENT B0, `(.L_x_20581) ;  /* 0x00000ab000007945 */ /* 0x000fe40003800200 */
[----:B------:R-:W1:Y:S04]  /*bc00*/  SHFL.BFLY PT, R3, R52, 0x2, 0x1f ;  /* 0x0c401f0034037f89 */ /* 0x000e6800000e0000 */
[----:B------:R-:W2:Y:S04]  /*bc10*/  SHFL.BFLY PT, R2, R51, 0x2, 0x1f ;  /* 0x0c401f0033027f89 */ /* 0x000ea800000e0000 */
[----:B------:R-:W3:Y:S04]  /*bc20*/  SHFL.BFLY PT, R17, R48, 0x2, 0x1f ;  /* 0x0c401f0030117f89 */ /* 0x000ee800000e0000 */
        /* <DEDUP_REMOVED lines=44> */
[----:B------:R-:W-:Y:S02]  /*bef0*/  LOP3.LUT R12, R14, 0x3c0, RZ, 0xc0, !PT ;  /* 0x000003c00e0c7812 */ /* 0x000fe400078ec0ff */
[----:B------:R-:W0:Y:S01]  /*bf00*/  SHFL.BFLY PT, R24, R29, 0x2, 0x1f ;  /* 0x0c401f001d187f89 */ /* 0x000e2200000e0000 */
[----:B-1----:R-:W-:Y:S01]  /*bf10*/  FADD.FTZ R6, R21, R6 ;  /* 0x0000000615067221 */ /* 0x002fe20000010000 */
[----:B------:R-:W-:Y:S02]  /*bf20*/  ISETP.NE.OR P1, PT, R12, 0x40, P0 ;  /* 0x000000400c00780c */ /* 0x000fe40000725670 */
        /* <DEDUP_REMOVED lines=38> */
[----:B------:R-:W-:-:S03]  /*c190*/  SHF.R.U32.HI R8, RZ, 0x2, R53 ;  /* 0x00000002ff087819 */ /* 0x000fc60000011635 */
[----:B------:R-:W4:Y:S01]  /*c1a0*/  SHFL.BFLY PT, R26, R39, 0x1, 0x1f ;  /* 0x0c201f00271a7f89 */ /* 0x000f2200000e0000 */
[----:B0-----:R-:W-:Y:S01]  /*c1b0*/  FADD.FTZ R3, R6, R3 ;  /* 0x0000000306037221 */ /* 0x001fe20000010000 */
[----:B------:R-:W-:Y:S02]  /*c1c0*/  LEA R6, R13, R8, 0x8 ;  /* 0x000000080d067211 */ /* 0x000fe400078e40ff */
        /* <DEDUP_REMOVED lines=33> */
[----:B---3--:R-:W-:Y:S01]  /*c3e0*/  FADD.FTZ R19, R28, R19 ;  /* 0x000000131c137221 */ /* 0x008fe20000010000 */
[----:B----4-:R-:W-:Y:S01]  /*c3f0*/  FADD.FTZ R12, R15, R12 ;  /* 0x0000000c0f0c7221 */ /* 0x010fe20000010000 */
[----:B------:R-:W-:Y:S01]  /*c400*/  FADD.FTZ R4, R11, R4 ;  /* 0x000000040b047221 */ /* 0x000fe20000010000 */
        /* <DEDUP_REMOVED lines=41> */
.L_x_20582:
[----:B------:R-:W-:Y:S05]  /*c6a0*/  BSYNC.RECONVERGENT B0 ;  /* 0x0000000000007941 */ /* 0x000fea0003800200 */
.L_x_20581:
        /* <DEDUP_REMOVED lines=42> */
[----:B------:R-:W4:Y:S04]  /*c950*/  LDS R54, [R6+0x260] ;  /* 0x0002600006367984 */ /* 0x000f280000000800 */
[----:B------:R-:W4:Y:S01]  /*c960*/  LDS R56, [R6+0x280] ;  /* 0x0002800006387984 */ /* 0x000f220000000800 */
[----:B0-----:R-:W-:-:S03]  /*c970*/  FADD.FTZ R40, R40, R25 ;  /* 0x0000001928287221 */ /* 0x001fc60000010000 */
[----:B------:R-:W0:Y:S01]  /*c980*/  LDS R53, [R6+0x2a0] ;  /* 0x0002a00006357984 */ /* 0x000e220000000800 */
[----:B-1----:R-:W-:-:S03]  /*c990*/  FADD.FTZ R48, R48, R7 ;  /* 0x0000000730307221 */ /* 0x002fc60000010000 */
[----:B-----5:R-:W1:Y:S01]  /*c9a0*/  LDS R58, [R6+0x2c0] ;  /* 0x0002c000063a7984 */ /* 0x020e620000000800 */
        /* <DEDUP_REMOVED lines=29> */
.L_x_20584:
[----:B------:R-:W-:Y:S05]  /*cb80*/  BSYNC.RECONVERGENT B0 ;  /* 0x0000000000007941 */ /* 0x000fea0003800200 */
.L_x_20583:
        /* <DEDUP_REMOVED lines=36> */
.L_x_20586:
[----:B------:R-:W-:Y:S05]  /*cdd0*/  BSYNC.RECONVERGENT B0 ;  /* 0x0000000000007941 */ /* 0x000fea0003800200 */
.L_x_20585:
        /* <DEDUP_REMOVED lines=36> */
[----:B-1----:R-:W-:-:S03]  /*d020*/  FADD.FTZ R41, R41, R26 ;  /* 0x0000001a29297221 */ /* 0x002fc60000010000 */
[----:B-----5:R-:W1:Y:S01]  /*d030*/  LDS R58, [R6+0x2c0] ;  /* 0x0002c000063a7984 */ /* 0x020e620000000800 */
        /* <DEDUP_REMOVED lines=18> */
[----:B------:R-:W-:Y:S01]  /*d160*/  FADD.FTZ R18, R18, R55 ;  /* 0x0000003712127221 */ /* 0x000fe20000010000 */
[----:B-1----:R-:W-:Y:S01]  /*d170*/  FADD.FTZ R21, R21, R58 ;  /* 0x0000003a15157221 */ /* 0x002fe20000010000 */
[----:B0-----:R-:W-:Y:S01]  /*d180*/  FADD.FTZ R16, R16, R57 ;  /* 0x0000003910107221 */ /* 0x001fe20000010000 */
        /* <DEDUP_REMOVED lines=8> */
.L_x_20588:
[----:B------:R-:W-:Y:S05]  /*d210*/  BSYNC.RECONVERGENT B0 ;  /* 0x0000000000007941 */ /* 0x000fea0003800200 */
.L_x_20587:
        /* <DEDUP_REMOVED lines=11> */
[----:B0-----:R-:W-:Y:S01]  /*d2d0*/  F2FP.F16.F32.PACK_AB R51, R51, R52 ;  /* 0x000000343333723e */ /* 0x001fe200000000ff */
[----:B------:R-:W-:Y:S01]  /*d2e0*/  USHF.L.U32 UR5, UR4, 0x8, URZ ;  /* 0x0000000804057899 */ /* 0x000fe200080006ff */
        /* <DEDUP_REMOVED lines=8> */
[----:B------:R-:W-:-:S02]  /*d370*/  F2FP.F16.F32.PACK_AB R37, R37, R38 ;  /* 0x000000262525723e */ /* 0x000fc400000000ff */
[----:B------:R-:W-:Y:S02]  /*d380*/  F2FP.F16.F32.PACK_AB R35, R35, R36 ;  /* 0x000000242323723e */ /* 0x000fe400000000ff */
[----:B------:R-:W-:Y:S02]  /*d390*/  F2FP.F16.F32.PACK_AB R18, R18, R23 ;  /* 0x000000171212723e */ /* 0x000fe400000000ff */
[----:B------:R-:W-:Y:S02]  /*d3a0*/  PRMT R11, R43, 0x7632, R11 ;  /* 0x000076322b0b7816 */ /* 0x000fe4000000000b */
[----:B------:R-:W-:Y:S02]  /*d3b0*/  F2FP.F16.F32.PACK_AB R33, R33, R34 ;  /* 0x000000222121723e */ /* 0x000fe400000000ff */
[----:B-1----:R-:W-:Y:S02]  /*d3c0*/  SHF.L.U32 R7, R7, 0x8, RZ ;  /* 0x0000000807077819 */ /* 0x002fe400000006ff */
[----:B------:R-:W-:-:S02]  /*d3d0*/  F2FP.F16.F32.PACK_AB R16, R16, R21 ;  /* 0x000000151010723e */ /* 0x000fc400000000ff */
[----:B------:R-:W-:Y:S02]  /*d3e0*/  IADD3 R7, P0, P1, R14, UR5, R7 ;  /* 0x000000050e077c10 */ /* 0x000fe4000f91e007 */
[----:B------:R-:W-:Y:S02]  /*d3f0*/  F2FP.F16.F32.PACK_AB R12, R12, R19 ;  /* 0x000000130c0c723e */ /* 0x000fe400000000ff */
[----:B------:R-:W-:Y:S02]  /*d400*/  IADD3.X R8, PT, PT, RZ, RZ, RZ, P0, P1 ;  /* 0x000000ffff087210 */ /* 0x000fe400007e24ff */
[----:B--2---:R-:W-:Y:S02]  /*d410*/  LEA R6, P0, R7, UR6, 0x1 ;  /* 0x0000000607067c11 */ /* 0x004fe4000f8008ff */
[----:B------:R-:W-:Y:S02]  /*d420*/  F2FP.F16.F32.PACK_AB R4, R17, R4 ;  /* 0x000000041104723e */ /* 0x000fe400000000ff */
[----:B------:R-:W-:-:S02]  /*d430*/  LEA.HI.X R7, R7, UR7, R8, 0x1, P0 ;  /* 0x0000000707077c11 */ /* 0x000fc400080f0c08 */
[----:B------:R-:W-:Y:S02]  /*d440*/  PRMT R8, R51, 0x7632, R8 ;  /* 0x0000763233087816 */ /* 0x000fe40000000008 */
[----:B------:R-:W-:Y:S01]  /*d450*/  F2FP.F16.F32.PACK_AB R2, R5, R2 ;  /* 0x000000020502723e */ /* 0x000fe200000000ff */
[----:B------:R0:W-:Y:S01]  /*d460*/  STG.E.U16 desc[UR8][R6.64+0x30], R9 ;  /* 0x0000300906007986 */ /* 0x0001e2000c101508 */
[----:B------:R-:W-:Y:S02]  /*d470*/  F2FP.F16.F32.PACK_AB R0, R3, R0 ;  /* 0x000000000300723e */ /* 0x000fe400000000ff */
[----:B------:R-:W-:Y:S01]  /*d480*/  PRMT R3, R4, 0x7632, R3 ;  /* 0x0000763204037816 */ /* 0x000fe20000000003 */
        /* <DEDUP_REMOVED lines=14> */
[----:B------:R0:W-:Y:S01]  /*d570*/  STG.E.U16 desc[UR8][R6.64+0x110], R9 ;  /* 0x0001100906007986 */ /* 0x0001e2000c101508 */
[----:B---3--:R-:W-:-:S03]  /*d580*/  PRMT R10, R18, 0x7632, R10 ;  /* 0x00007632120a7816 */ /* 0x008fc6000000000a */
        /* <DEDUP_REMOVED lines=27> */
.L_x_20589:
        /* <DEDUP_REMOVED lines=12> */
.L_x_25959:


//--------------------- .text._ZN4vllm25paged_attention_v1_kernelIttLi192ELi32ELi128ELNS_18Fp8KVCacheDataTypeE0ELb1EEEvPT_PKS2_PKT0_S8_ifPKiSA_iPKfiiiSC_SC_iiiii --------------------------
	.section	.text._ZN4vllm25paged_attention_v1_kernelIttLi192ELi32ELi128ELNS_18Fp8KVCacheDataTypeE0ELb1EEEvPT_PKS2_PKT0_S8_ifPKiSA_iPKfiiiSC_SC_iiiii,"ax",@progbits
	.align	128
        .global         _ZN4vllm25paged_attention_v1_kernelIttLi192ELi32ELi128ELNS_18Fp8KVCacheDataTypeE0ELb1EEEvPT_PKS2_PKT0_S8_ifPKiSA_iPKfiiiSC_SC_iiiii
        .type           _ZN4vllm25paged_attention_v1_kernelIttLi192ELi32ELi128ELNS_18Fp8KVCacheDataTypeE0ELb1EEEvPT_PKS2_PKT0_S8_ifPKiSA_iPKfiiiSC_SC_iiiii,@function
        .size           _ZN4vllm25paged_attention_v1_kernelIttLi192ELi32ELi128ELNS_18Fp8KVCacheDataTypeE0ELb1EEEvPT_PKS2_PKT0_S8_ifPKiSA_iPKfiiiSC_SC_iiiii,(.L_x_25960 - _ZN4vllm25paged_attention_v1_kernelIttLi192ELi32ELi128ELNS_18Fp8KVCacheDataTypeE0ELb1EEEvPT_PKS2_PKT0_S8_ifPKiSA_iPKfiiiSC_SC_iiiii)
        .other          _ZN4vllm25paged_attention_v1_kernelIttLi192ELi32ELi128ELNS_18Fp8KVCacheDataTypeE0ELb1EEEvPT_PKS2_PKT0_S8_ifPKiSA_iPKfiiiSC_SC_iiiii,@"STO_CUDA_ENTRY STV_DEFAULT"
_ZN4vllm25paged_attention_v1_kernelIttLi192ELi32ELi128ELNS_18Fp8KVCacheDataTypeE0ELb1EEEvPT_PKS2_PKT0_S8_ifPKiSA_iPKfiiiSC_SC_iiiii:
.text._ZN4vllm25paged_attention_v1_kernelIttLi192ELi32ELi128ELNS_18Fp8KVCacheDataTypeE0ELb1EEEvPT_PKS2_PKT0_S8_ifPKiSA_iPKfiiiSC_SC_iiiii:
        /* <DEDUP_REMOVED lines=8> */
[----:B------:R-:W-:Y:S01]  /*0080*/  HFMA2 R59, -RZ, RZ, 0, 0 ;  /* 0x00000000ff3b7431 */ /* 0x000fe200000001ff */
[----:B------:R-:W0:Y:S01]  /*0090*/  LDCU UR10, c[0x0][0x3ec] ;  /* 0x00007d80ff0a77ac */ /* 0x000e220008000800 */
[----:B------:R-:W0:Y:S05]  /*00a0*/  LDCU UR11, c[0x0][0x3d0] ;  /* 0x00007a00ff0b77ac */ /* 0x000e2a0008000800 */
[----:B------:R-:W4:Y:S01]  /*00b0*/  LDC R48, c[0x0][0x370] ;  /* 0x0000dc00ff307b82 */ /* 0x000f220000000800 */
[----:B------:R-:W0:Y:S01]  /*00c0*/  LDCU UR12, c[0x0][0x3cc] ;  /* 0x00007980ff0c77ac */ /* 0x000e220008000800 */
[----:B------:R-:W0:Y:S01]  /*00d0*/  LDCU UR13, c[0x0][0x3a4] ;  /* 0x00007480ff0d77ac */ /* 0x000e220008000800 */
[----:B------:R-:W0:Y:S02]  /*00e0*/  LDCU.64 UR14, c[0x0][0x390] ;  /* 0x00007200ff0e77ac */ /* 0x000e240008000a00 */
[----:B0-----:R-:W-:Y:S01]  /*00f0*/  IMAD.WIDE.U32 R2, R51, 0x4, R2 ;  /* 0x0000000433027825 */ /* 0x001fe200078e0002 */
[----:B--2---:R-:W-:-:S04]  /*0100*/  ISETP.GT.U32.AND P1, PT, R50, 0x17, PT ;  /* 0x000000173200780c */ /* 0x004fc80003f24070 */
[----:B-1----:R0:W2:Y:S01]  /*0110*/  LDG.E.CONSTANT R61, desc[UR6][R2.64] ;  /* 0x00000006023d7981 */ /* 0x0020a2000c1e9900 */
[----:B---3--:R-:W-:Y:S01]  /*0120*/  IMAD R0, R51, UR4, RZ ;  /* 0x0000000433007c24 */ /* 0x008fe2000f8e02ff */
[----:B------:R-:W1:Y:S07]  /*0130*/  LDCU UR4, c[0x0][0x3e8] ;  /* 0x00007d00ff0477ac */ /* 0x000e6e0008000800 */
[----:B------:R-:W3:Y:S01]  /*0140*/  @!P1 LDC.64 R8, c[0x0][0x388] ;  /* 0x0000e200ff089b82 */ /* 0x000ee20000000a00 */
[----:B----4-:R-:W-:Y:S01]  /*0150*/  @!P1 IMAD R4, R49, 0xc0, RZ ;  /* 0x000000c031049824 */ /* 0x010fe200078e02ff */
[----:B------:R-:W-:-:S04]  /*0160*/  @!P1 SHF.L.U32 R5, R50, 0x3, RZ ;  /* 0x0000000332059819 */ /* 0x000fc800000006ff */
[----:B------:R-:W-:Y:S02]  /*0170*/  @!P1 IADD3 R5, P0, P2, R5, R0, R4 ;  /* 0x0000000005059210 */ /* 0x000fe40007a1e004 */
[----:B------:R-:W-:-:S04]  /*0180*/  SHF.R.S32.HI R0, RZ, 0x1f, R0 ;  /* 0x0000001fff007819 */ /* 0x000fc80000011400 */
[----:B------:R-:W-:Y:S02]  /*0190*/  @!P1 IADD3.X R0, PT, PT, RZ, R0, RZ, P0, P2 ;  /* 0x00000000ff009210 */ /* 0x000fe400007e44ff */
[----:B------:R-:W-:-:S04]  /*01a0*/  ISETP.NE.U32.AND P0, PT, R6, RZ, PT ;  /* 0x000000ff0600720c */ /* 0x000fc80003f05070 */
[----:B------:R-:W-:Y:S02]  /*01b0*/  ISETP.NE.AND.EX P0, PT, R7, RZ, PT, P0 ;  /* 0x000000ff0700720c */ /* 0x000fe40003f05300 */
[C---:B---3--:R-:W-:Y:S02]  /*01c0*/  @!P1 LEA R4, P2, R5.reuse, R8, 0x1 ;  /* 0x0000000805049211 */ /* 0x048fe400078408ff */
[----:B------:R-:W3:Y:S02]  /*01d0*/  LDC R8, c[0x0][0x3a0] ;  /* 0x0000e800ff087b82 */ /* 0x000ee40000000800 */
[----:B------:R-:W-:-:S06]  /*01e0*/  @!P1 LEA.HI.X R5, R5, R9, R0, 0x1, P2 ;  /* 0x0000000905059211 */ /* 0x000fcc00010f0c00 */
[----:B------:R-:W4:Y:S01]  /*01f0*/  @!P1 LDG.E.128.CONSTANT R4, desc[UR6][R4.64] ;  /* 0x0000000604049981 */ /* 0x000f22000c1e9d00 */
[----:B0-----:R-:W0:Y:S01]  /*0200*/  @P0 LDC.64 R2, c[0x0][0x3c0] ;  /* 0x0000f000ff020b82 */ /* 0x001e220000000a00 */
[----:B---3--:R-:W-:-:S04]  /*0210*/  IABS R9, R8 ;  /* 0x0000000800097213 */ /* 0x008fc80000000000 */
[----:B------:R-:W3:Y:S01]  /*0220*/  I2F.RP R0, R9 ;  /* 0x0000000900007306 */ /* 0x000ee20000209400 */
[----:B0-----:R-:W-:-:S05]  /*0230*/  @P0 IMAD.WIDE.U32 R2, R49, 0x4, R2 ;  /* 0x0000000431020825 */ /* 0x001fca00078e0002 */
[----:B------:R0:W5:Y:S01]  /*0240*/  @P0 LDG.E.CONSTANT R59, desc[UR6][R2.64] ;  /* 0x00000006023b0981 */ /* 0x000162000c1e9900 */
[----:B------:R-:W-:Y:S01]  /*0250*/  IABS R16, R49 ;  /* 0x0000003100107213 */ /* 0x000fe20000000000 */
[----:B------:R-:W-:Y:S01]  /*0260*/  BSSY.RECONVERGENT B0, `(.L_x_20590) ;  /* 0x000033f000007945 */ /* 0x000fe20003800200 */
[----:B------:R-:W-:Y:S01]  /*0270*/  SHF.R.U32.HI R60, RZ, 0x5, R50 ;  /* 0x00000005ff3c7819 */ /* 0x000fe20000011632 */
[----:B---3--:R-:W3:Y:S01]  /*0280*/  MUFU.RCP R0, R0 ;  /* 0x0000000000007308 */ /* 0x008ee20000001000 */
[----:B------:R-:W-:Y:S02]  /*0290*/  MOV R56, 0xff7fffff ;  /* 0xff7fffff00387802 */ /* 0x000fe40000000f00 */
[----:B0-----:R-:W-:Y:S02]  /*02a0*/  IABS R2, R48 ;  /* 0x0000003000027213 */ /* 0x001fe40000000000 */
[----:B---3--:R-:W-:-:S04]  /*02b0*/  IADD3 R10, PT, PT, R0, 0xffffffe, RZ ;  /* 0x0ffffffe000a7810 */ /* 0x008fc80007ffe0ff */
[----:B------:R0:W3:Y:S02]  /*02c0*/  F2I.FTZ.U32.TRUNC.NTZ R11, R10 ;  /* 0x0000000a000b7305 */ /* 0x0000e4000021f000 */
[----:B0-----:R-:W-:Y:S02]  /*02d0*/  MOV R10, RZ ;  /* 0x000000ff000a7202 */ /* 0x001fe40000000f00 */
        /* <DEDUP_REMOVED lines=10> */
[----:B------:R-:W-:Y:S01]  /*0380*/  LOP3.LUT R0, R48, R8, RZ, 0x3c, !PT ;  /* 0x0000000830007212 */ /* 0x000fe200078e3cff */
[----:B------:R-:W0:Y:S01]  /*0390*/  LDC R9, c[0x0][0x3f4] ;  /* 0x0000fd00ff097b82 */ /* 0x000e220000000800 */
[----:B------:R-:W-:Y:S02]  /*03a0*/  ISETP.NE.AND P2, PT, R8, RZ, PT ;  /* 0x000000ff0800720c */ /* 0x000fe40003f45270 */
[----:B------:R-:W-:-:S07]  /*03b0*/  ISETP.GE.AND P3, PT, R0, RZ, PT ;  /* 0x000000ff0000720c */ /* 0x000fce0003f66270 */
[----:B------:R-:W-:-:S04]  /*03c0*/  @P0 IADD3 R11, PT, PT, R11, 0x1, RZ ;  /* 0x000000010b0b0810 */ /* 0x000fc80007ffe0ff */
[----:B------:R-:W-:-:S05]  /*03d0*/  MOV R18, R11 ;  /* 0x0000000b00127202 */ /* 0x000fca0000000f00 */
[----:B------:R-:W-:Y:S01]  /*03e0*/  @!P3 IMAD.MOV R18, RZ, RZ, -R18 ;  /* 0x000000ffff12b224 */ /* 0x000fe200078e0a12 */
[----:B------:R-:W-:-:S04]  /*03f0*/  @!P2 LOP3.LUT R18, RZ, R8, RZ, 0x33, !PT ;  /* 0x00000008ff12a212 */ /* 0x000fc800078e33ff */
[----:B------:R-:W-:Y:S02]  /*0400*/  IABS R17, R18 ;  /* 0x0000001200117213 */ /* 0x000fe40000000000 */
[----:B0-----:R-:W-:Y:S02]  /*0410*/  IABS R0, R9 ;  /* 0x0000000900007213 */ /* 0x001fe40000000000 */
[----:B------:R-:W0:Y:S02]  /*0420*/  I2F.RP R12, R17 ;  /* 0x00000011000c7306 */ /* 0x000e240000209400 */
[----:B------:R-:W-:-:S06]  /*0430*/  MOV R58, R0 ;  /* 0x00000000003a7202 */ /* 0x000fcc0000000f00 */
[----:B------:R-:W3:Y:S08]  /*0440*/  I2F.RP R13, R0 ;  /* 0x00000000000d7306 */ /* 0x000ef00000209400 */
[----:B0-----:R-:W0:Y:S08]  /*0450*/  MUFU.RCP R12, R12 ;  /* 0x0000000c000c7308 */ /* 0x001e300000001000 */
[----:B---3--:R-:W3:Y:S01]  /*0460*/  MUFU.RCP R13, R13 ;  /* 0x0000000d000d7308 */ /* 0x008ee20000001000 */
[----:B0-----:R-:W-:-:S02]  /*0470*/  IADD3 R10, PT, PT, R12, 0xffffffe, RZ ;  /* 0x0ffffffe0c0a7810 */ /* 0x001fc40007ffe0ff */
[----:B------:R-:W-:-:S05]  /*0480*/  IABS R12, R18 ;  /* 0x00000012000c7213 */ /* 0x000fca0000000000 */
[----:B------:R0:W1:Y:S01]  /*0490*/  F2I.FTZ.U32.TRUNC.NTZ R11, R10 ;  /* 0x0000000a000b7305 */ /* 0x000062000021f000 */
[----:B---3--:R-:W-:Y:S02]  /*04a0*/  IADD3 R2, PT, PT, R13, 0xffffffe, RZ ;  /* 0x0ffffffe0d027810 */ /* 0x008fe40007ffe0ff */
[----:B------:R-:W-:-:S05]  /*04b0*/  IADD3 R13, PT, PT, RZ, -R12, RZ ;  /* 0x8000000cff0d7210 */ /* 0x000fca0007ffe0ff */
[----:B------:R3:W2:Y:S01]  /*04c0*/  F2I.FTZ.U32.TRUNC.NTZ R3, R2 ;  /* 0x0000000200037305 */ /* 0x0006a2000021f000 */
[----:B0-----:R-:W-:Y:S01]  /*04d0*/  HFMA2 R10, -RZ, RZ, 0, 0 ;  /* 0x00000000ff0a7431 */ /* 0x001fe200000001ff */
[----:B-1----:R-:W-:Y:S02]  /*04e0*/  IADD3 R14, PT, PT, RZ, -R11, RZ ;  /* 0x8000000bff0e7210 */ /* 0x002fe40007ffe0ff */
[----:B---3--:R-:W-:-:S03]  /*04f0*/  MOV R2, RZ ;  /* 0x000000ff00027202 */ /* 0x008fc60000000f00 */
[----:B------:R-:W-:Y:S02]  /*0500*/  IMAD R15, R14, R17, RZ ;  /* 0x000000110e0f7224 */ /* 0x000fe400078e02ff */
[----:B------:R-:W0:Y:S02]  /*0510*/  @!P1 S2R R14, SR_CgaCtaId ;  /* 0x00000000000e9919 */ /* 0x000e240000008800 */
[----:B------:R-:W-:-:S04]  /*0520*/  IMAD.HI.U32 R11, R11, R15, R10 ;  /* 0x0000000f0b0b7227 */ /* 0x000fc800078e000a */
[----:B--2---:R-:W-:Y:S02]  /*0530*/  IMAD R10, R3, R0, RZ ;  /* 0x00000000030a7224 */ /* 0x004fe400078e02ff */
[----:B------:R-:W-:-:S03]  /*0540*/  IMAD.HI.U32 R11, R11, R16, RZ ;  /* 0x000000100b0b7227 */ /* 0x000fc600078e00ff */
[----:B------:R-:W-:Y:S01]  /*0550*/  IADD3 R15, PT, PT, RZ, -R10, RZ ;  /* 0x8000000aff0f7210 */ /* 0x000fe20007ffe0ff */
[----:B------:R-:W-:Y:S02]  /*0560*/  IMAD R10, R11, R13, R16 ;  /* 0x0000000d0b0a7224 */ /* 0x000fe400078e0210 */
[----:B------:R-:W1:Y:S02]  /*0570*/  LDC R16, c[0x0][0x3f8] ;  /* 0x0000fe00ff107b82 */ /* 0x000e640000000800 */
[----:B------:R-:W-:Y:S01]  /*0580*/  IMAD.HI.U32 R2, R3, R15, R2 ;  /* 0x0000000f03027227 */ /* 0x000fe200078e0002 */
[----:B------:R-:W-:-:S13]  /*0590*/  ISETP.GT.U32.AND P2, PT, R17, R10, PT ;  /* 0x0000000a1100720c */ /* 0x000fda0003f44070 */
[----:B------:R-:W-:Y:S01]  /*05a0*/  @!P2 IMAD.IADD R10, R10, 0x1, -R17 ;  /* 0x000000010a0aa824 */ /* 0x000fe200078e0a11 */
[----:B------:R-:W-:Y:S02]  /*05b0*/  @!P2 IADD3 R11, PT, PT, R11, 0x1, RZ ;  /* 0x000000010b0ba810 */ /* 0x000fe40007ffe0ff */
[----:B------:R-:W-:Y:S02]  /*05c0*/  ISETP.NE.AND P2, PT, R18, RZ, PT ;  /* 0x000000ff1200720c */ /* 0x000fe40003f45270 */
[----:B------:R-:W-:Y:S02]  /*05d0*/  ISETP.GE.U32.AND P4, PT, R10, R17, PT ;  /* 0x000000110a00720c */ /* 0x000fe40003f86070 */
[----:B------:R-:W-:-:S04]  /*05e0*/  LOP3.LUT R10, R49, R18, RZ, 0x3c, !PT ;  /* 0x00000012310a7212 */ /* 0x000fc800078e3cff */
[----:B------:R-:W-:Y:S02]  /*05f0*/  ISETP.GE.AND P3, PT, R10, RZ, PT ;  /* 0x000000ff0a00720c */ /* 0x000fe40003f66270 */
[----:B------:R-:W-:-:S04]  /*0600*/  IADD3 R12, PT, PT, R61, -0x1, RZ ;  /* 0xffffffff3d0c7810 */ /* 0x000fc80007ffe0ff */
[----:B------:R-:W-:Y:S02]  /*0610*/  IABS R13, R12 ;  /* 0x0000000c000d7213 */ /* 0x000fe40000000000 */
[----:B------:R-:W-:Y:S02]  /*0620*/  @P4 IADD3 R11, PT, PT, R11, 0x1, RZ ;  /* 0x000000010b0b4810 */ /* 0x000fe40007ffe0ff */
[----:B------:R-:W-:Y:S02]  /*0630*/  MOV R15, R13 ;  /* 0x0000000d000f7202 */ /* 0x000fe40000000f00 */
[----:B------:R-:W-:-:S03]  /*0640*/  LOP3.LUT R12, R12, R9, RZ, 0x3c, !PT ;  /* 0x000000090c0c7212 */ /* 0x000fc600078e3cff */
[----:B------:R-:W-:-:S05]  /*0650*/  IMAD.HI.U32 R13, R2, R15, RZ ;  /* 0x0000000f020d7227 */ /* 0x000fca00078e00ff */
[----:B------:R-:W-:-:S05]  /*0660*/  IADD3 R3, PT, PT, RZ, -R13, RZ ;  /* 0x8000000dff037210 */ /* 0x000fca0007ffe0ff */
[----:B------:R-:W-:Y:S01]  /*0670*/  IMAD R15, R0, R3, R15 ;  /* 0x00000003000f7224 */ /* 0x000fe200078e020f */
[----:B------:R-:W-:-:S04]  /*0680*/  @!P1 MOV R3, 0x400 ;  /* 0x0000040000039802 */ /* 0x000fc80000000f00 */
[----:B------:R-:W-:Y:S02]  /*0690*/  ISETP.GT.U32.AND P0, PT, R0, R15, PT ;  /* 0x0000000f0000720c */ /* 0x000fe40003f04070 */
[----:B0-----:R-:W-:-:S04]  /*06a0*/  @!P1 LEA R3, R14, R3, 0x18 ;  /* 0x000000030e039211 */ /* 0x001fc800078ec0ff */
[----:B------:R-:W-:Y:S02]  /*06b0*/  @!P1 LEA R10, R50, R3, 0x4 ;  /* 0x00000003320a9211 */ /* 0x000fe400078e20ff */
[----:B------:R-:W-:Y:S02]  /*06c0*/  MOV R3, R11 ;  /* 0x0000000b00037202 */ /* 0x000fe40000000f00 */
[----:B------:R-:W-:Y:S02]  /*06d0*/  IADD3 R11, PT, PT, R61, 0x1f, RZ ;  /* 0x0000001f3d0b7810 */ /* 0x000fe40007ffe0ff */
[----:B------:R-:W-:Y:S02]  /*06e0*/  @!P3 IADD3 R3, PT, PT, RZ, -R3, RZ ;  /* 0x80000003ff03b210 */ /* 0x000fe40007ffe0ff */
[----:B------:R-:W-:Y:S02]  /*06f0*/  @!P0 IADD3 R15, PT, PT, R15, -R0, RZ ;  /* 0x800000000f0f8210 */ /* 0x000fe40007ffe0ff */
[----:B------:R-:W-:-:S02]  /*0700*/  @!P2 LOP3.LUT R3, RZ, R18, RZ, 0x33, !PT ;  /* 0x00000012ff03a212 */ /* 0x000fc400078e33ff */
[----:B------:R-:W-:Y:S01]  /*0710*/  ISETP.GE.U32.AND P4, PT, R15, R0, PT ;  /* 0x000000000f00720c */ /* 0x000fe20003f86070 */
[----:B----4-:R0:W-:Y:S01]  /*0720*/  @!P1 STS.128 [R10], R4 ;  /* 0x000000040a009388 */ /* 0x0101e20000000c00 */
[----:B------:R-:W-:Y:S01]  /*0730*/  BAR.SYNC.DEFER_BLOCKING 0x0 ;  /* 0x0000000000007b1d */ /* 0x000fe20000010000 */
[----:B------:R-:W-:Y:S02]  /*0740*/  ISETP.GE.AND P2, PT, R12, RZ, PT ;  /* 0x000000ff0c00720c */ /* 0x000fe40003f46270 */
[----:B------:R-:W-:Y:S02]  /*0750*/  @!P0 IADD3 R13, PT, PT, R13, 0x1, RZ ;  /* 0x000000010d0d8810 */ /* 0x000fe40007ffe0ff */
[----:B------:R-:W-:Y:S02]  /*0760*/  SHF.R.S32.HI R14, RZ, 0x1f, R11 ;  /* 0x0000001fff0e7819 */ /* 0x000fe4000001140b */
[----:B-1----:R-:W-:-:S04]  /*0770*/  ISETP.GE.AND P1, PT, R16, RZ, PT ;  /* 0x000000ff1000720c */ /* 0x002fc80003f26270 */
[----:B------:R-:W-:Y:S02]  /*0780*/  @P4 IADD3 R13, PT, PT, R13, 0x1, RZ ;  /* 0x000000010d0d4810 */ /* 0x000fe40007ffe0ff */
[----:B------:R-:W-:Y:S02]  /*0790*/  ISETP.NE.AND P0, PT, R9, RZ, PT ;  /* 0x000000ff0900720c */ /* 0x000fe40003f05270 */
[----:B0-----:R-:W-:Y:S02]  /*07a0*/  LEA.HI R5, R14, R11, RZ, 0x5 ;  /* 0x0000000b0e057211 */ /* 0x001fe400078f28ff */
[----:B------:R-:W-:Y:S02]  /*07b0*/  MOV R4, R13 ;  /* 0x0000000d00047202 */ /* 0x000fe40000000f00 */
[----:B------:R-:W-:-:S03]  /*07c0*/  SHF.R.S32.HI R5, RZ, 0x5, R5 ;  /* 0x00000005ff057819 */ /* 0x000fc60000011405 */
[----:B------:R-:W-:Y:S01]  /*07d0*/  @!P2 IMAD.MOV R4, RZ, RZ, -R4 ;  /* 0x000000ffff04a224 */ /* 0x000fe200078e0a04 */
[----:B------:R-:W-:Y:S01]  /*07e0*/  ISETP.GE.AND P2, PT, R60, R5, PT ;  /* 0x000000053c00720c */ /* 0x000fe20003f46270 */
[----:B------:R-:W-:Y:S02]  /*07f0*/  @!P1 IMAD R8, R8, UR4, R3 ;  /* 0x0000000408089c24 */ /* 0x000fe4000f8e0203 */
[----:B------:R-:W-:Y:S01]  /*0800*/  @P1 IMAD R57, R48, UR4, R49 ;  /* 0x0000000430391c24 */ /* 0x000fe2000f8e0231 */
[----:B------:R-:W-:Y:S02]  /*0810*/  @!P0 LOP3.LUT R4, RZ, R9, RZ, 0x33, !PT ;  /* 0x00000009ff048212 */ /* 0x000fe400078e33ff */
[----:B------:R-:W-:Y:S01]  /*0820*/  @!P1 IADD3 R7, PT, PT, RZ, -R8, RZ ;  /* 0x80000008ff079210 */ /* 0x000fe20007ffe0ff */
[----:B------:R-:W-:-:S04]  /*0830*/  @P1 IMAD R57, R57, R16, 0x1 ;  /* 0x0000000139391424 */ /* 0x000fc800078e0210 */
[----:B------:R-:W-:Y:S02]  /*0840*/  @!P1 IMAD R57, R16, R7, 0x1 ;  /* 0x0000000110399424 */ /* 0x000fe400078e0207 */
[----:B------:R-:W-:Y:S05]  /*0850*/  @P2 BRA `(.L_x_20591) ;  /* 0x0000002c007c2947 */ /* 0x000fea0003800000 */
[----:B------:R-:W0:Y:S01]  /*0860*/  LDCU UR4, c[0x0][0x3b8] ;  /* 0x00007700ff0477ac */ /* 0x000e220008000800 */
[----:B------:R-:W1:Y:S01]  /*0870*/  S2UR UR5, SR_CgaCtaId ;  /* 0x00000000000579c3 */ /* 0x000e620000008800 */
[----:B------:R-:W-:Y:S01]  /*0880*/  SHF.R.U32.HI R6, RZ, 0x3, R50 ;  /* 0x00000003ff067819 */ /* 0x000fe20000011632 */
[----:B------:R-:W2:Y:S01]  /*0890*/  LDCU.64 UR8, c[0x0][0x3a8] ;  /* 0x00007500ff0877ac */ /* 0x000ea20008000a00 */
[----:B------:R-:W-:Y:S02]  /*08a0*/  MOV R7, RZ ;  /* 0x000000ff00077202 */ /* 0x000fe40000000f00 */
[----:B------:R-:W-:Y:S02]  /*08b0*/  LOP3.LUT R6, R6, 0x7c, RZ, 0xc0, !PT ;  /* 0x0000007c06067812 */ /* 0x000fe400078ec0ff */
[----:B------:R-:W-:Y:S02]  /*08c0*/  SHF.L.U32 R11, R60, 0x5, RZ ;  /* 0x000000053c0b7819 */ /* 0x000fe400000006ff */
[----:B------:R-:W-:-:S02]  /*08d0*/  MOV R56, 0xff7fffff ;  /* 0xff7fffff00387802 */ /* 0x000fc40000000f00 */
[C---:B------:R-:W-:Y:S02]  /*08e0*/  LOP3.LUT R0, R11.reuse, 0x1f, R50, 0xf8, !PT ;  /* 0x0000001f0b007812 */ /* 0x040fe400078ef832 */
[----:B------:R-:W-:Y:S02]  /*08f0*/  IADD3 R52, PT, PT, R11, 0x1, RZ ;  /* 0x000000010b347810 */ /* 0x000fe40007ffe0ff */
[----:B------:R-:W-:Y:S01]  /*0900*/  IADD3 R54, PT, PT, -R61, R0, RZ ;  /* 0x000000003d367210 */ /* 0x000fe20007ffe1ff */
[----:B0-----:R-:W-:Y:S01]  /*0910*/  IMAD R9, R51, UR4, RZ ;  /* 0x0000000433097c24 */ /* 0x001fe2000f8e02ff */
[----:B------:R-:W-:Y:S01]  /*0920*/  UMOV UR4, 0x400 ;  /* 0x0000040000047882 */ /* 0x000fe20000000000 */
[----:B------:R-:W-:Y:S01]  /*0930*/  IADD3 R53, PT, PT, R0, 0x1, RZ ;  /* 0x0000000100357810 */ /* 0x000fe20007ffe0ff */
[----:B------:R-:W-:Y:S01]  /*0940*/  UIADD3 UR4, UPT, UPT, UR4, 0x1a0, URZ ;  /* 0x000001a004047890 */ /* 0x000fe2000fffe0ff */
[----:B------:R-:W-:Y:S01]  /*0950*/  IMAD.WIDE R6, R9, 0x4, R6 ;  /* 0x0000000409067825 */ /* 0x000fe200078e0206 */
[----:B------:R-:W-:-:S02]  /*0960*/  LOP3.LUT R9, R50, 0x1f, RZ, 0xc0, !PT ;  /* 0x0000001f32097812 */ /* 0x000fc400078ec0ff */
[----:B-1----:R-:W-:Y:S01]  /*0970*/  ULEA UR4, UR5, UR4, 0x18 ;  /* 0x0000000405047291 */ /* 0x002fe2000f8ec0ff */
[----:B--2---:R-:W-:Y:S02]  /*0980*/  IADD3 R6, P0, PT, R6, UR8, RZ ;  /* 0x0000000806067c10 */ /* 0x004fe4000ff1e0ff */
[----:B------:R-:W-:Y:S02]  /*0990*/  LEA R9, R60, R9, 0x5 ;  /* 0x000000093c097211 */ /* 0x000fe400078e28ff */
[----:B------:R-:W-:Y:S02]  /*09a0*/  IADD3.X R7, PT, PT, R7, UR9, RZ, P0, !PT ;  /* 0x0000000907077c10 */ /* 0x000fe400087fe4ff */
[----:B------:R-:W-:-:S07]  /*09b0*/  LEA R55, R9, UR4, 0x2 ;  /* 0x0000000409377c11 */ /* 0x000fce000f8e10ff */
.L_x_20594:
[----:B------:R-:W0:Y:S01]  /*09c0*/  LDC R16, c[0x0][0x3f0] ;  /* 0x0000fc00ff107b82 */ /* 0x000e220000000800 */
[----:B------:R-:W-:Y:S01]  /*09d0*/  VIADD R8, R52, 0xffffffff ;  /* 0xffffffff34087836 */ /* 0x000fe20000000000 */
[----:B------:R-:W-:Y:S01]  /*09e0*/  IADD3 R60, PT, PT, R60, 0x4, RZ ;  /* 0x000000043c3c7810 */ /* 0x000fe20007ffe0ff */
[----:B------:R-:W-:Y:S01]  /*09f0*/  BSSY.RECONVERGENT B1, `(.L_x_20592) ;  /* 0x00002bf000017945 */ /* 0x000fe20003800200 */
[----:B------:R-:W-:Y:S02]  /*0a00*/  IADD3 R52, PT, PT, R52, 0x80, RZ ;  /* 0x0000008034347810 */ /* 0x000fe40007ffe0ff */
        /* <DEDUP_REMOVED lines=29> */
[----:B------:R-:W-:-:S03]  /*0be0*/  ISETP.GE.AND P2, PT, R10, RZ, PT ;  /* 0x000000ff0a00720c */ /* 0x000fc60003f46270 */
[----:B------:R-:W-:-:S04]  /*0bf0*/  IMAD.MOV.U32 R9, RZ, RZ, R14 ;  /* 0x000000ffff097224 */ /* 0x000fc800078e000e */
        /* <DEDUP_REMOVED lines=8> */
[----:B------:R-:W-:Y:S02]  /*0c80*/  ISETP.GT.AND P0, PT, R12, R9, PT ;  /* 0x000000090c00720c */ /* 0x000fe40003f04270 */
[----:B------:R-:W-:Y:S02]  /*0c90*/  @!P2 IADD3 R8, PT, PT, RZ, -R8, RZ ;  /* 0x80000008ff08a210 */ /* 0x000fe40007ffe0ff */
[----:B------:R-:W-:Y:S02]  /*0ca0*/  @!P1 LOP3.LUT R8, RZ, R16, RZ, 0x33, !PT ;  /* 0x00000010ff089212 */ /* 0x000fe400078e33ff */
[----:B------:R-:W-:Y:S02]  /*0cb0*/  ISETP.GE.AND P1, PT, R60, R5, PT ;  /* 0x000000053c00720c */ /* 0x000fe40003f26270 */
[----:B------:R-:W-:-:S13]  /*0cc0*/  ISETP.EQ.OR P0, PT, R8, RZ, P0 ;  /* 0x000000ff0800720c */ /* 0x000fda0000702670 */
[----:B------:R-:W-:-:S05]  /*0cd0*/  @!P0 MOV R8, 0xff7fffff ;  /* 0xff7fffff00088802 */ /* 0x000fca0000000f00 */
[----:B------:R0:W-:Y:S01]  /*0ce0*/  @!P0 STS [R55], R8 ;  /* 0x0000000837008388 */ /* 0x0001e20000000800 */
[----:B------:R-:W-:Y:S05]  /*0cf0*/  @!P0 BRA `(.L_x_20593) ;  /* 0x0000002800388947 */ /* 0x000fea0003800000 */
[----:B------:R-:W2:Y:S01]  /*0d00*/  LDG.E.CONSTANT R11, desc[UR6][R6.64] ;  /* 0x00000006060b7981 */ /* 0x000ea2000c1e9900 */
[----:B0-----:R-:W-:Y:S01]  /*0d10*/  SHF.L.U32 R8, R50, 0x3, RZ ;  /* 0x0000000332087819 */ /* 0x001fe200000006ff */
[----:B------:R-:W-:-:S03]  /*0d20*/  IMAD R9, R3, UR11, RZ ;  /* 0x0000000b03097c24 */ /* 0x000fc6000f8e02ff */
[----:B------:R-:W-:-:S04]  /*0d30*/  LOP3.LUT R8, R8, 0xf8, RZ, 0xc0, !PT ;  /* 0x000000f808087812 */ /* 0x000fc800078ec0ff */
[----:B------:R-:W-:-:S04]  /*0d40*/  IADD3 R8, P0, PT, R9, R8, RZ ;  /* 0x0000000809087210 */ /* 0x000fc80007f1e0ff */
[----:B------:R-:W-:Y:S01]  /*0d50*/  LEA.HI.X.SX32 R9, R9, RZ, 0x1, P0 ;  /* 0x000000ff09097211 */ /* 0x000fe200000f0eff */
[----:B------:R-:W0:Y:S01]  /*0d60*/  S2UR UR5, SR_CgaCtaId ;  /* 0x00000000000579c3 */ /* 0x000e220000008800 */
[----:B------:R-:W-:Y:S01]  /*0d70*/  UMOV UR4, 0x400 ;  /* 0x0000040000047882 */ /* 0x000fe20000000000 */
        /* <DEDUP_REMOVED lines=8> */
[----:B0-----:R-:W-:-:S09]  /*0e00*/  ULEA UR4, UR5, UR4, 0x18 ;  /* 0x0000000405047291 */ /* 0x001fd2000f8ec0ff */
[----:B------:R-:W0:Y:S04]  /*0e10*/  LDS.128 R28, [UR4+0x10] ;  /* 0x00001004ff1c7984 */ /* 0x000e280008000c00 */
[----:B------:R-:W1:Y:S01]  /*0e20*/  LDS.128 R32, [UR4] ;  /* 0x00000004ff207984 */ /* 0x000e620008000c00 */
[--C-:B0-----:R-:W-:Y:S02]  /*0e30*/  HADD2.F32 R36, -RZ, R28.reuse.H0_H0 ;  /* 0x2000001cff247230 */ /* 0x101fe40000004100 */
[----:B------:R-:W-:Y:S02]  /*0e40*/  HADD2.F32 R40, -RZ, R28.H1_H1 ;  /* 0x3000001cff287230 */ /* 0x000fe40000004100 */
[--C-:B-1----:R-:W-:Y:S02]  /*0e50*/  HADD2.F32 R28, -RZ, R32.reuse.H0_H0 ;  /* 0x20000020ff1c7230 */ /* 0x102fe40000004100 */
[----:B------:R-:W-:-:S02]  /*0e60*/  HADD2.F32 R32, -RZ, R32.H1_H1 ;  /* 0x30000020ff207230 */ /* 0x000fc40000004100 */
[--C-:B--2---:R-:W-:Y:S02]  /*0e70*/  HADD2.F32 R37, -RZ, R8.reuse.H0_H0 ;  /* 0x20000008ff257230 */ /* 0x104fe40000004100 */
[----:B------:R-:W-:Y:S02]  /*0e80*/  HADD2.F32 R43, -RZ, R8.H1_H1 ;  /* 0x30000008ff2b7230 */ /* 0x000fe40000004100 */
[--C-:B---3--:R-:W-:Y:S02]  /*0e90*/  HADD2.F32 R41, -RZ, R12.reuse.H0_H0 ;  /* 0x2000000cff297230 */ /* 0x108fe40000004100 */
[----:B------:R-:W-:Y:S02]  /*0ea0*/  FMUL.FTZ R45, R36, R37 ;  /* 0x00000025242d7220 */ /* 0x000fe40000410000 */
[----:B------:R-:W2:Y:S01]  /*0eb0*/  LDG.E.128.CONSTANT R36, desc[UR6][R62.64+0xa00] ;  /* 0x000a00063e247981 */ /* 0x000ea2000c1e9d00 */
[----:B------:R-:W-:Y:S01]  /*0ec0*/  FMUL.FTZ R43, R40, R43 ;  /* 0x0000002b282b7220 */ /* 0x000fe20000410000 */
[----:B------:R-:W-:Y:S01]  /*0ed0*/  FFMA.FTZ R8, R28, R41, R45 ;  /* 0x000000291c087223 */ /* 0x000fe2000001002d */
[----:B------:R-:W-:Y:S01]  /*0ee0*/  HADD2.F32 R41, -RZ, R12.H1_H1 ;  /* 0x3000000cff297230 */ /* 0x000fe20000004100 */
[----:B------:R-:W3:Y:S01]  /*0ef0*/  LDG.E.128.CONSTANT R44, desc[UR6][R62.64+0xc00] ;  /* 0x000c00063e2c7981 */ /* 0x000ee2000c1e9d00 */
[----:B------:R-:W-:-:S02]  /*0f00*/  HADD2.F32 R28, -RZ, R29.H0_H0 ;  /* 0x2000001dff1c7230 */ /* 0x000fc40000004100 */
[----:B------:R-:W-:Y:S02]  /*0f10*/  HADD2.F32 R29, -RZ, R29.H1_H1 ;  /* 0x3000001dff1d7230 */ /* 0x000fe40000004100 */
[----:B------:R-:W-:Y:S01]  /*0f20*/  FFMA.FTZ R12, R32, R41, R43 ;  /* 0x00000029200c7223 */ /* 0x000fe2000001002b */
[--C-:B------:R-:W-:Y:S02]  /*0f30*/  HADD2.F32 R41, -RZ, R9.reuse.H0_H0 ;  /* 0x20000009ff297230 */ /* 0x100fe40000004100 */
[----:B------:R-:W-:Y:S02]  /*0f40*/  HADD2.F32 R32, -RZ, R9.H1_H1 ;  /* 0x30000009ff207230 */ /* 0x000fe40000004100 */
[----:B------:R-:W-:Y:S02]  /*0f50*/  HADD2.F32 R9, -RZ, R33.H0_H0 ;  /* 0x20000021ff097230 */ /* 0x000fe40000004100 */
[----:B------:R-:W-:Y:S01]  /*0f60*/  FMUL.FTZ R40, R28, R41 ;  /* 0x000000291c287220 */ /* 0x000fe20000410000 */
[----:B------:R-:W-:-:S02]  /*0f70*/  HADD2.F32 R28, -RZ, R13.H0_H0 ;  /* 0x2000000dff1c7230 */ /* 0x000fc40000004100 */
[----:B------:R-:W-:Y:S01]  /*0f80*/  FMUL.FTZ R32, R29, R32 ;  /* 0x000000201d207220 */ /* 0x000fe20000410000 */
[----:B------:R-:W-:Y:S02]  /*0f90*/  HADD2.F32 R33, -RZ, R33.H1_H1 ;  /* 0x30000021ff217230 */ /* 0x000fe40000004100 */
[--C-:B------:R-:W-:Y:S02]  /*0fa0*/  HADD2.F32 R29, -RZ, R30.reuse.H0_H0 ;  /* 0x2000001eff1d7230 */ /* 0x100fe40000004100 */
[----:B------:R-:W-:Y:S01]  /*0fb0*/  FFMA.FTZ R9, R9, R28, R40 ;  /* 0x0000001c09097223 */ /* 0x000fe20000010028 */
[----:B------:R-:W-:Y:S02]  /*0fc0*/  HADD2.F32 R28, -RZ, R13.H1_H1 ;  /* 0x3000000dff1c7230 */ /* 0x000fe40000004100 */
[----:B------:R-:W-:Y:S02]  /*0fd0*/  HADD2.F32 R30, -RZ, R30.H1_H1 ;  /* 0x3000001eff1e7230 */ /* 0x000fe40000004100 */
[----:B------:R-:W-:-:S02]  /*0fe0*/  HADD2.F32 R41, -RZ, R10.H1_H1 ;  /* 0x3000000aff297230 */ /* 0x000fc40000004100 */
[----:B------:R-:W-:Y:S02]  /*0ff0*/  HADD2.F32 R40, -RZ, R10.H0_H0 ;  /* 0x2000000aff287230 */ /* 0x000fe40000004100 */
[----:B------:R-:W-:Y:S01]  /*1000*/  FFMA.FTZ R10, R33, R28, R32 ;  /* 0x0000001c210a7223 */ /* 0x000fe20000010020 */
[--C-:B------:R-:W-:Y:S02]  /*1010*/  HADD2.F32 R28, -RZ, R34.reuse.H0_H0 ;  /* 0x20000022ff1c7230 */ /* 0x100fe40000004100 */
[----:B------:R-:W-:Y:S01]  /*1020*/  FMUL.FTZ R41, R30, R41 ;  /* 0x000000291e297220 */ /* 0x000fe20000410000 */
[----:B------:R-:W-:Y:S02]  /*1030*/  HADD2.F32 R34, -RZ, R34.H1_H1 ;  /* 0x30000022ff227230 */ /* 0x000fe40000004100 */
[----:B------:R-:W-:Y:S01]  /*1040*/  FMUL.FTZ R29, R29, R40 ;  /* 0x000000281d1d7220 */ /* 0x000fe20000410000 */
[--C-:B------:R-:W-:Y:S02]  /*1050*/  HADD2.F32 R33, -RZ, R14.reuse.H1_H1 ;  /* 0x3000000eff217230 */ /* 0x100fe40000004100 */
[----:B------:R-:W-:-:S03]  /*1060*/  HADD2.F32 R13, -RZ, R14.H0_H0 ;  /* 0x2000000eff0d7230 */ /* 0x000fc60000004100 */
[----:B------:R-:W-:Y:S02]  /*1070*/  FFMA.FTZ R14, R34, R33, R41 ;  /* 0x00000021220e7223 */ /* 0x000fe40000010029 */
[----:B------:R-:W0:Y:S01]  /*1080*/  LDS.128 R40, [UR4+0x20] ;  /* 0x00002004ff287984 */ /* 0x000e220008000c00 */
[----:B------:R-:W-:Y:S01]  /*1090*/  FFMA.FTZ R29, R28, R13, R29 ;  /* 0x0000000d1c1d7223 */ /* 0x000fe2000001001d */
[----:B------:R-:W-:Y:S02]  /*10a0*/  HADD2.F32 R13, -RZ, R31.H0_H0 ;  /* 0x2000001fff0d7230 */ /* 0x000fe40000004100 */
[----:B------:R-:W-:-:S05]  /*10b0*/  HADD2.F32 R28, -RZ, R11.H0_H0 ;  /* 0x2000000bff1c7230 */ /* 0x000fca0000004100 */
[----:B------:R-:W-:Y:S01]  /*10c0*/  FMUL.FTZ R30, R13, R28 ;  /* 0x0000001c0d1e7220 */ /* 0x000fe20000410000 */
[----:B------:R-:W-:Y:S02]  /*10d0*/  HADD2.F32 R13, -RZ, R35.H0_H0 ;  /* 0x20000023ff0d7230 */ /* 0x000fe40000004100 */
[----:B------:R-:W-:Y:S02]  /*10e0*/  HADD2.F32 R28, -RZ, R15.H0_H0 ;  /* 0x2000000fff1c7230 */ /* 0x000fe40000004100 */
[----:B------:R-:W-:-:S03]  /*10f0*/  HADD2.F32 R31, -RZ, R31.H1_H1 ;  /* 0x3000001fff1f7230 */ /* 0x000fc60000004100 */
[----:B------:R-:W-:Y:S01]  /*1100*/  FFMA.FTZ R13, R13, R28, R30 ;  /* 0x0000001c0d0d7223 */ /* 0x000fe2000001001e */
[----:B------:R-:W-:Y:S02]  /*1110*/  HADD2.F32 R28, -RZ, R11.H1_H1 ;  /* 0x3000000bff1c7230 */ /* 0x000fe40000004100 */
[----:B------:R-:W-:-:S03]  /*1120*/  HADD2.F32 R33, -RZ, R35.H1_H1 ;  /* 0x30000023ff217230 */ /* 0x000fc60000004100 */
[----:B------:R-:W-:Y:S01]  /*1130*/  FMUL.FTZ R30, R31, R28 ;  /* 0x0000001c1f1e7220 */ /* 0x000fe20000410000 */
[----:B------:R-:W-:Y:S02]  /*1140*/  HADD2.F32 R28, -RZ, R15.H1_H1 ;  /* 0x3000000fff1c7230 */ /* 0x000fe40000004100 */
[----:B----4-:R-:W-:-:S03]  /*1150*/  HADD2.F32 R32, -RZ, R16.H0_H0 ;  /* 0x20000010ff207230 */ /* 0x010fc60000004100 */
[----:B------:R-:W-:Y:S01]  /*1160*/  FFMA.FTZ R33, R33, R28, R30 ;  /* 0x0000001c21217223 */ /* 0x000fe2000001001e */
[----:B------:R-:W-:Y:S02]  /*1170*/  HADD2.F32 R28, -RZ, R16.H1_H1 ;  /* 0x30000010ff1c7230 */ /* 0x000fe40000004100 */
[----:B0-----:R-:W-:Y:S02]  /*1180*/  HADD2.F32 R11, -RZ, R40.H0_H0 ;  /* 0x20000028ff0b7230 */ /* 0x001fe40000004100 */
[----:B------:R-:W-:-:S03]  /*1190*/  HADD2.F32 R16, -RZ, R41.H0_H0 ;  /* 0x20000029ff107230 */ /* 0x000fc60000004100 */
[----:B------:R-:W-:Y:S01]  /*11a0*/  FFMA.FTZ R32, R11, R32, R8 ;  /* 0x000000200b207223 */ /* 0x000fe20000010008 */
[----:B------:R-:W-:Y:S02]  /*11b0*/  HADD2.F32 R8, -RZ, R17.H0_H0 ;  /* 0x20000011ff087230 */ /* 0x000fe40000004100 */
[----:B------:R-:W-:Y:S02]  /*11c0*/  HADD2.F32 R11, -RZ, R40.H1_H1 ;  /* 0x30000028ff0b7230 */ /* 0x000fe40000004100 */
[----:B------:R-:W-:Y:S02]  /*11d0*/  HADD2.F32 R41, -RZ, R41.H1_H1 ;  /* 0x30000029ff297230 */ /* 0x000fe40000004100 */
[----:B------:R-:W-:Y:S02]  /*11e0*/  HADD2.F32 R17, -RZ, R17.H1_H1 ;  /* 0x30000011ff117230 */ /* 0x000fe40000004100 */
[----:B------:R-:W-:Y:S01]  /*11f0*/  FFMA.FTZ R28, R11, R28, R12 ;  /* 0x0000001c0b1c7223 */ /* 0x000fe2000001000c */
[----:B------:R-:W-:Y:S01]  /*1200*/  FFMA.FTZ R16, R16, R8, R9 ;  /* 0x0000000810107223 */ /* 0x000fe20000010009 */
[----:B------:R-:W-:-:S02]  /*1210*/  HADD2.F32 R8, -RZ, R42.H0_H0 ;  /* 0x2000002aff087230 */ /* 0x000fc40000004100 */
[----:B------:R-:W-:Y:S01]  /*1220*/  FFMA.FTZ R17, R41, R17, R10 ;  /* 0x0000001129117223 */ /* 0x000fe2000001000a */
[----:B------:R-:W-:Y:S02]  /*1230*/  HADD2.F32 R9, -RZ, R18.H0_H0 ;  /* 0x20000012ff097230 */ /* 0x000fe40000004100 */
[----:B------:R-:W-:Y:S02]  /*1240*/  HADD2.F32 R15, -RZ, R42.H1_H1 ;  /* 0x3000002aff0f7230 */ /* 0x000fe40000004100 */
[----:B------:R-:W-:Y:S02]  /*1250*/  HADD2.F32 R40, -RZ, R18.H1_H1 ;  /* 0x30000012ff287230 */ /* 0x000fe40000004100 */
[----:B------:R-:W-:Y:S02]  /*1260*/  HADD2.F32 R12, -RZ, R43.H0_H0 ;  /* 0x2000002bff0c7230 */ /* 0x000fe40000004100 */
[----:B------:R-:W-:Y:S02]  /*1270*/  HADD2.F32 R41, -RZ, R19.H0_H0 ;  /* 0x20000013ff297230 */ /* 0x000fe40000004100 */
[----:B------:R-:W-:Y:S01]  /*1280*/  FFMA.FTZ R18, R8, R9, R29 ;  /* 0x0000000908127223 */ /* 0x000fe2000001001d */
[----:B------:R-:W-:Y:S01]  /*1290*/  FFMA.FTZ R40, R15, R40, R14 ;  /* 0x000000280f287223 */ /* 0x000fe2000001000e */
[----:B------:R-:W0:Y:S01]  /*12a0*/  LDS.128 R8, [UR4+0x30] ;  /* 0x00003004ff087984 */ /* 0x000e220008000c00 */
[----:B------:R-:W-:-:S03]  /*12b0*/  FFMA.FTZ R41, R12, R41, R13 ;  /* 0x000000290c297223 */ /* 0x000fc6000001000d */
[----:B------:R-:W4:Y:S01]  /*12c0*/  LDG.E.128.CONSTANT R12, desc[UR6][R62.64+0xe00] ;  /* 0x000e00063e0c7981 */ /* 0x000f22000c1e9d00 */
[----:B------:R-:W-:Y:S02]  /*12d0*/  HADD2.F32 R19, -RZ, R19.H1_H1 ;  /* 0x30000013ff137230 */ /* 0x000fe40000004100 */
[----:B------:R-:W-:Y:S02]  /*12e0*/  HADD2.F32 R30, -RZ, R43.H1_H1 ;  /* 0x3000002bff1e7230 */ /* 0x000fe40000004100 */
[----:B------:R-:W-:-:S03]  /*12f0*/  HADD2.F32 R29, -RZ, R20.H0_H0 ;  /* 0x20000014ff1d7230 */ /* 0x000fc60000004100 */
[----:B------:R-:W-:Y:S01]  /*1300*/  FFMA.FTZ R33, R30, R19, R33 ;  /* 0x000000131e217223 */ /* 0x000fe20000010021 */
[----:B------:R-:W-:Y:S02]  /*1310*/  HADD2.F32 R20, -RZ, R20.H1_H1 ;  /* 0x30000014ff147230 */ /* 0x000fe40000004100 */
[----:B0-----:R-:W-:-:S05]  /*1320*/  HADD2.F32 R19, -RZ, R8.H0_H0 ;  /* 0x20000008ff137230 */ /* 0x001fca0000004100 */
[----:B------:R-:W-:Y:S01]  /*1330*/  FFMA.FTZ R32, R19, R29, R32 ;  /* 0x0000001d13207223 */ /* 0x000fe20000010020 */
[----:B------:R-:W-:Y:S02]  /*1340*/  HADD2.F32 R19, -RZ, R8.H1_H1 ;  /* 0x30000008ff137230 */ /* 0x000fe40000004100 */
[----:B------:R-:W-:Y:S02]  /*1350*/  HADD2.F32 R8, -RZ, R21.H0_H0 ;  /* 0x20000015ff087230 */ /* 0x000fe40000004100 */
[--C-:B------:R-:W-:Y:S02]  /*1360*/  HADD2.F32 R42, -RZ, R9.reuse.H1_H1 ;  /* 0x30000009ff2a7230 */ /* 0x100fe40000004100 */
[----:B------:R-:W-:Y:S01]  /*1370*/  FFMA.FTZ R20, R19, R20, R28 ;  /* 0x0000001413147223 */ /* 0x000fe2000001001c */
[----:B------:R-:W-:Y:S01]  /*1380*/  HADD2.F32 R19, -RZ, R9.H0_H0 ;  /* 0x20000009ff137230 */ /* 0x000fe20000004100 */
[----:B------:R-:W4:Y:S01]  /*1390*/  LDG.E.128.CONSTANT R28, desc[UR6][R62.64+0x1000] ;  /* 0x001000063e1c7981 */ /* 0x000f22000c1e9d00 */
[----:B------:R-:W-:-:S02]  /*13a0*/  HADD2.F32 R43, -RZ, R10.H0_H0 ;  /* 0x2000000aff2b7230 */ /* 0x000fc40000004100 */
[----:B------:R-:W-:Y:S02]  /*13b0*/  HADD2.F32 R21, -RZ, R21.H1_H1 ;  /* 0x30000015ff157230 */ /* 0x000fe40000004100 */
[----:B------:R-:W-:Y:S02]  /*13c0*/  HADD2.F32 R9, -RZ, R22.H0_H0 ;  /* 0x20000016ff097230 */ /* 0x000fe40000004100 */
[----:B------:R-:W-:Y:S01]  /*13d0*/  FFMA.FTZ R8, R19, R8, R16 ;  /* 0x0000000813087223 */ /* 0x000fe20000010010 */
[----:B------:R-:W-:Y:S02]  /*13e0*/  FFMA.FTZ R42, R42, R21, R17 ;  /* 0x000000152a2a7223 */ /* 0x000fe40000010011 */
[----:B------:R-:W-:Y:S02]  /*13f0*/  FFMA.FTZ R43, R43, R9, R18 ;  /* 0x000000092b2b7223 */ /* 0x000fe40000010012 */
[----:B------:R-:W0:Y:S01]  /*1400*/  LDS.128 R16, [UR4+0x40] ;  /* 0x00004004ff107984 */ /* 0x000e220008000c00 */
[----:B------:R-:W-:-:S02]  /*1410*/  HADD2.F32 R9, -RZ, R10.H1_H1 ;  /* 0x3000000aff097230 */ /* 0x000fc40000004100 */
        /* <DEDUP_REMOVED lines=15> */
[----:B------:R-:W-:Y:S02]  /*1510*/  HADD2.F32 R20, -RZ, R18.H0_H0 ;  /* 0x20000012ff147230 */ /* 0x000fe40000004100 */
[----:B------:R-:W-:-:S03]  /*1520*/  HADD2.F32 R26, -RZ, R26.H1_H1 ;  /* 0x3000001aff1a7230 */ /* 0x000fc60000004100 */
[----:B------:R-:W-:Y:S01]  /*1530*/  FFMA.FTZ R43, R20, R21, R43 ;  /* 0x00000015142b7223 */ /* 0x000fe2000001002b */
[----:B------:R-:W-:Y:S02]  /*1540*/  HADD2.F32 R21, -RZ, R18.H1_H1 ;  /* 0x30000012ff157230 */ /* 0x000fe40000004100 */
[----:B------:R-:W-:Y:S02]  /*1550*/  HADD2.F32 R18, -RZ, R19.H0_H0 ;  /* 0x20000013ff127230 */ /* 0x000fe40000004100 */
[----:B------:R-:W-:Y:S02]  /*1560*/  HADD2.F32 R20, -RZ, R27.H0_H0 ;  /* 0x2000001bff147230 */ /* 0x000fe40000004100 */
[--C-:B------:R-:W-:Y:S02]  /*1570*/  HADD2.F32 R9, -RZ, R17.reuse.H0_H0 ;  /* 0x20000011ff097230 */ /* 0x100fe40000004100 */
[----:B------:R-:W-:Y:S02]  /*1580*/  HADD2.F32 R11, -RZ, R17.H1_H1 ;  /* 0x30000011ff0b7230 */ /* 0x000fe40000004100 */
[----:B------:R-:W-:Y:S01]  /*1590*/  FFMA.FTZ R40, R21, R26, R40 ;  /* 0x0000001a15287223 */ /* 0x000fe20000010028 */
[----:B------:R-:W-:-:S02]  /*15a0*/  HADD2.F32 R17, -RZ, R25.H0_H0 ;  /* 0x20000019ff117230 */ /* 0x000fc40000004100 */
[----:B------:R-:W-:Y:S01]  /*15b0*/  FFMA.FTZ R41, R18, R20, R41 ;  /* 0x0000001412297223 */ /* 0x000fe20000010029 */
[----:B------:R-:W-:Y:S01]  /*15c0*/  HADD2.F32 R25, -RZ, R25.H1_H1 ;  /* 0x30000019ff197230 */ /* 0x000fe20000004100 */
[----:B------:R-:W4:Y:S01]  /*15d0*/  LDG.E.128.CONSTANT R20, desc[UR6][R62.64+0x1200] ;  /* 0x001200063e147981 */ /* 0x000f22000c1e9d00 */
[----:B------:R-:W-:-:S03]  /*15e0*/  FFMA.FTZ R17, R9, R17, R8 ;  /* 0x0000001109117223 */ /* 0x000fc60000010008 */
[----:B------:R-:W-:Y:S02]  /*15f0*/  FFMA.FTZ R42, R11, R25, R42 ;  /* 0x000000190b2a7223 */ /* 0x000fe4000001002a */
[----:B------:R-:W0:Y:S01]  /*1600*/  LDS.128 R8, [UR4+0x50] ;  /* 0x00005004ff087984 */ /* 0x000e220008000c00 */
[----:B------:R-:W-:Y:S02]  /*1610*/  HADD2.F32 R27, -RZ, R27.H1_H1 ;  /* 0x3000001bff1b7230 */ /* 0x000fe40000004100 */
[----:B------:R-:W-:-:S05]  /*1620*/  HADD2.F32 R18, -RZ, R19.H1_H1 ;  /* 0x30000013ff127230 */ /* 0x000fca0000004100 */
[----:B------:R-:W-:Y:S01]  /*1630*/  FFMA.FTZ R33, R18, R27, R33 ;  /* 0x0000001b12217223 */ /* 0x000fe20000010021 */
[----:B0-----:R-:W-:Y:S02]  /*1640*/  HADD2.F32 R24, -RZ, R10.H0_H0 ;  /* 0x2000000aff187230 */ /* 0x001fe40000004100 */
[--C-:B--2---:R-:W-:Y:S02]  /*1650*/  HADD2.F32 R25, -RZ, R38.reuse.H0_H0 ;  /* 0x20000026ff197230 */ /* 0x104fe40000004100 */
[----:B------:R-:W-:-:S03]  /*1660*/  HADD2.F32 R38, -RZ, R38.H1_H1 ;  /* 0x30000026ff267230 */ /* 0x000fc60000004100 */
[----:B------:R-:W-:Y:S01]  /*1670*/  FFMA.FTZ R43, R24, R25, R43 ;  /* 0x00000019182b7223 */ /* 0x000fe2000001002b */
[----:B------:R-:W-:Y:S02]  /*1680*/  HADD2.F32 R25, -RZ, R10.H1_H1 ;  /* 0x3000000aff197230 */ /* 0x000fe40000004100 */
[----:B------:R-:W-:Y:S02]  /*1690*/  HADD2.F32 R10, -RZ, R11.H0_H0 ;  /* 0x2000000bff0a7230 */ /* 0x000fe40000004100 */
[----:B------:R-:W-:Y:S02]  /*16a0*/  HADD2.F32 R24, -RZ, R39.H0_H0 ;  /* 0x20000027ff187230 */ /* 0x000fe40000004100 */
[----:B------:R-:W-:Y:S01]  /*16b0*/  FFMA.FTZ R40, R25, R38, R40 ;  /* 0x0000002619287223 */ /* 0x000fe20000010028 */
[----:B------:R-:W-:Y:S02]  /*16c0*/  HADD2.F32 R19, -RZ, R8.H0_H0 ;  /* 0x20000008ff137230 */ /* 0x000fe40000004100 */
[----:B------:R-:W-:-:S02]  /*16d0*/  HADD2.F32 R18, -RZ, R36.H0_H0 ;  /* 0x20000024ff127230 */ /* 0x000fc40000004100 */
[----:B------:R-:W-:Y:S02]  /*16e0*/  FFMA.FTZ R41, R10, R24, R41 ;  /* 0x000000180a297223 */ /* 0x000fe40000010029 */
[----:B------:R-:W2:Y:S01]  /*16f0*/  LDG.E.128.CONSTANT R24, desc[UR6][R62.64+0x1400] ;  /* 0x001400063e187981 */ /* 0x000ea2000c1e9d00 */
        /* <DEDUP_REMOVED lines=9> */
[----:B------:R-:W-:Y:S02]  /*1790*/  FFMA.FTZ R42, R19, R37, R42 ;  /* 0x00000025132a7223 */ /* 0x000fe4000001002a */
[----:B------:R-:W0:Y:S01]  /*17a0*/  LDS.128 R16, [UR4+0x60] ;  /* 0x00006004ff107984 */ /* 0x000e220008000c00 */
[--C-:B---3--:R-:W-:Y:S02]  /*17b0*/  HADD2.F32 R36, -RZ, R44.reuse.H0_H0 ;  /* 0x2000002cff247230 */ /* 0x108fe40000004100 */
[----:B------:R-:W-:Y:S02]  /*17c0*/  HADD2.F32 R44, -RZ, R44.H1_H1 ;  /* 0x3000002cff2c7230 */ /* 0x000fe40000004100 */
[----:B------:R-:W-:Y:S02]  /*17d0*/  HADD2.F32 R38, -RZ, R11.H1_H1 ;  /* 0x3000000bff267230 */ /* 0x000fe40000004100 */
[----:B------:R-:W-:-:S05]  /*17e0*/  HADD2.F32 R39, -RZ, R39.H1_H1 ;  /* 0x30000027ff277230 */ /* 0x000fca0000004100 */
[----:B------:R-:W-:Y:S01]  /*17f0*/  FFMA.FTZ R38, R38, R39, R33 ;  /* 0x0000002726267223 */ /* 0x000fe20000010021 */
[--C-:B0-----:R-:W-:Y:S02]  /*1800*/  HADD2.F32 R37, -RZ, R16.reuse.H1_H1 ;  /* 0x30000010ff257230 */ /* 0x101fe40000004100 */
[----:B------:R-:W-:Y:S02]  /*1810*/  HADD2.F32 R11, -RZ, R16.H0_H0 ;  /* 0x20000010ff0b7230 */ /* 0x000fe40000004100 */
[----:B------:R-:W-:Y:S02]  /*1820*/  HADD2.F32 R16, -RZ, R17.H0_H0 ;  /* 0x20000011ff107230 */ /* 0x000fe40000004100 */
[----:B------:R-:W-:Y:S01]  /*1830*/  FFMA.FTZ R37, R37, R44, R8 ;  /* 0x0000002c25257223 */ /* 0x000fe20000010008 */
[----:B------:R-:W-:Y:S02]  /*1840*/  HADD2.F32 R8, -RZ, R45.H0_H0 ;  /* 0x2000002dff087230 */ /* 0x000fe40000004100 */
[----:B------:R-:W-:-:S02]  /*1850*/  FFMA.FTZ R36, R11, R36, R32 ;  /* 0x000000240b247223 */ /* 0x000fc40000010020 */
[----:B------:R-:W3:Y:S01]  /*1860*/  LDG.E.128.CONSTANT R32, desc[UR6][R62.64+0x1600] ;  /* 0x001600063e207981 */ /* 0x000ee2000c1e9d00 */
[----:B------:R-:W-:Y:S01]  /*1870*/  FFMA.FTZ R16, R16, R8, R9 ;  /* 0x0000000810107223 */ /* 0x000fe20000010009 */
[----:B------:R-:W-:Y:S02]  /*1880*/  HADD2.F32 R8, -RZ, R18.H0_H0 ;  /* 0x20000012ff087230 */ /* 0x000fe40000004100 */
[----:B------:R-:W-:-:S05]  /*1890*/  HADD2.F32 R9, -RZ, R46.H0_H0 ;  /* 0x2000002eff097230 */ /* 0x000fca0000004100 */
[----:B------:R-:W-:Y:S02]  /*18a0*/  FFMA.FTZ R43, R8, R9, R43 ;  /* 0x00000009082b7223 */ /* 0x000fe4000001002b */
[----:B------:R-:W0:Y:S01]  /*18b0*/  LDS.128 R8, [UR4+0x70] ;  /* 0x00007004ff087984 */ /* 0x000e220008000c00 */
        /* <DEDUP_REMOVED lines=8> */
[----:B----4-:R-:W-:-:S03]  /*1940*/  HADD2.F32 R44, -RZ, R12.H0_H0 ;  /* 0x2000000cff2c7230 */ /* 0x010fc60000004100 */
[----:B------:R-:W-:Y:S01]  /*1950*/  FFMA.FTZ R41, R18, R17, R41 ;  /* 0x0000001112297223 */ /* 0x000fe20000010029 */
[----:B------:R-:W-:Y:S02]  /*1960*/  HADD2.F32 R12, -RZ, R12.H1_H1 ;  /* 0x3000000cff0c7230 */ /* 0x000fe40000004100 */
[----:B------:R-:W-:Y:S02]  /*1970*/  HADD2.F32 R47, -RZ, R47.H1_H1 ;  /* 0x3000002fff2f7230 */ /* 0x000fe40000004100 */
[----:B------:R-:W-:-:S05]  /*1980*/  HADD2.F32 R45, -RZ, R19.H1_H1 ;  /* 0x30000013ff2d7230 */ /* 0x000fca0000004100 */
[----:B------:R-:W-:Y:S01]  /*1990*/  FFMA.FTZ R45, R45, R47, R38 ;  /* 0x0000002f2d2d7223 */ /* 0x000fe20000010026 */
[--C-:B0-----:R-:W-:Y:S02]  /*19a0*/  HADD2.F32 R17, -RZ, R8.reuse.H0_H0 ;  /* 0x20000008ff117230 */ /* 0x101fe40000004100 */
[----:B------:R-:W-:-:S03]  /*19b0*/  HADD2.F32 R8, -RZ, R8.H1_H1 ;  /* 0x30000008ff087230 */ /* 0x000fc60000004100 */
[----:B------:R-:W-:Y:S01]  /*19c0*/  FFMA.FTZ R44, R17, R44, R36 ;  /* 0x0000002c112c7223 */ /* 0x000fe20000010024 */
[----:B------:R-:W-:Y:S02]  /*19d0*/  HADD2.F32 R17, -RZ, R9.H0_H0 ;  /* 0x20000009ff117230 */ /* 0x000fe40000004100 */
[----:B------:R-:W-:Y:S01]  /*19e0*/  FFMA.FTZ R12, R8, R12, R37 ;  /* 0x0000000c080c7223 */ /* 0x000fe20000010025 */
[----:B------:R-:W-:Y:S01]  /*19f0*/  HADD2.F32 R8, -RZ, R13.H0_H0 ;  /* 0x2000000dff087230 */ /* 0x000fe20000004100 */
[----:B------:R-:W4:Y:S04]  /*1a00*/  LDG.E.128.CONSTANT R36, desc[UR6][R62.64+0x1800] ;  /* 0x001800063e247981 */ /* 0x000f28000c1e9d00 */
[----:B------:R-:W-:Y:S01]  /*1a10*/  FFMA.FTZ R8, R17, R8, R16 ;  /* 0x0000000811087223 */ /* 0x000fe20000010010 */
[----:B------:R-:W-:-:S02]  /*1a20*/  HADD2.F32 R16, -RZ, R10.H0_H0 ;  /* 0x2000000aff107230 */ /* 0x000fc40000004100 */
[----:B------:R-:W-:Y:S02]  /*1a30*/  HADD2.F32 R17, -RZ, R10.H1_H1 ;  /* 0x3000000aff117230 */ /* 0x000fe40000004100 */
[--C-:B------:R-:W-:Y:S02]  /*1a40*/  HADD2.F32 R10, -RZ, R14.reuse.H0_H0 ;  /* 0x2000000eff0a7230 */ /* 0x100fe40000004100 */
[----:B------:R-:W-:-:S03]  /*1a50*/  HADD2.F32 R14, -RZ, R14.H1_H1 ;  /* 0x3000000eff0e7230 */ /* 0x000fc60000004100 */
[----:B------:R-:W-:Y:S02]  /*1a60*/  FFMA.FTZ R43, R16, R10, R43 ;  /* 0x0000000a102b7223 */ /* 0x000fe4000001002b */
        /* <DEDUP_REMOVED lines=11> */
[--C-:B------:R-:W-:Y:S02]  /*1b20*/  HADD2.F32 R10, -RZ, R28.reuse.H0_H0 ;  /* 0x2000001cff0a7230 */ /* 0x100fe40000004100 */
[----:B------:R-:W-:Y:S02]  /*1b30*/  HADD2.F32 R28, -RZ, R28.H1_H1 ;  /* 0x3000001cff1c7230 */ /* 0x000fe40000004100 */
[----:B0-----:R-:W-:-:S05]  /*1b40*/  HADD2.F32 R9, -RZ, R16.H0_H0 ;  /* 0x20000010ff097230 */ /* 0x001fca0000004100 */
[----:B------:R-:W-:Y:S01]  /*1b50*/  FFMA.FTZ R44, R9, R10, R44 ;  /* 0x0000000a092c7223 */ /* 0x000fe2000001002c */
[----:B------:R-:W-:Y:S02]  /*1b60*/  HADD2.F32 R9, -RZ, R16.H1_H1 ;  /* 0x30000010ff097230 */ /* 0x000fe40000004100 */
[----:B------:R-:W-:-:S03]  /*1b70*/  HADD2.F32 R16, -RZ, R29.H0_H0 ;  /* 0x2000001dff107230 */ /* 0x000fc60000004100 */
[----:B------:R-:W-:Y:S01]  /*1b80*/  FFMA.FTZ R28, R9, R28, R12 ;  /* 0x0000001c091c7223 */ /* 0x000fe2000001000c */
[----:B------:R-:W-:Y:S02]  /*1b90*/  HADD2.F32 R9, -RZ, R17.H0_H0 ;  /* 0x20000011ff097230 */ /* 0x000fe40000004100 */
[--C-:B------:R-:W-:Y:S02]  /*1ba0*/  HADD2.F32 R10, -RZ, R30.reuse.H0_H0 ;  /* 0x2000001eff0a7230 */ /* 0x100fe40000004100 */
[----:B------:R-:W-:Y:S02]  /*1bb0*/  HADD2.F32 R30, -RZ, R30.H1_H1 ;  /* 0x3000001eff1e7230 */ /* 0x000fe40000004100 */
[----:B------:R-:W-:Y:S01]  /*1bc0*/  FFMA.FTZ R16, R9, R16, R8 ;  /* 0x0000001009107223 */ /* 0x000fe20000010008 */
[--C-:B------:R-:W-:Y:S02]  /*1bd0*/  HADD2.F32 R8, -RZ, R18.reuse.H0_H0 ;  /* 0x20000012ff087230 */ /* 0x100fe40000004100 */
[----:B------:R-:W-:-:S03]  /*1be0*/  HADD2.F32 R9, -RZ, R18.H1_H1 ;  /* 0x30000012ff097230 */ /* 0x000fc60000004100 */
[----:B------:R-:W-:Y:S02]  /*1bf0*/  FFMA.FTZ R43, R8, R10, R43 ;  /* 0x0000000a082b7223 */ /* 0x000fe4000001002b */
[----:B------:R-:W-:Y:S02]  /*1c00*/  FFMA.FTZ R40, R9, R30, R40 ;  /* 0x0000001e09287223 */ /* 0x000fe40000010028 */
[----:B------:R-:W0:Y:S01]  /*1c10*/  LDS.128 R8, [UR4+0x90] ;  /* 0x00009004ff087984 */ /* 0x000e220008000c00 */
[----:B------:R-:W-:Y:S02]  /*1c20*/  HADD2.F32 R13, -RZ, R31.H0_H0 ;  /* 0x2000001fff0d7230 */ /* 0x000fe40000004100 */
[----:B------:R-:W-:Y:S02]  /*1c30*/  HADD2.F32 R17, -RZ, R17.H1_H1 ;  /* 0x30000011ff117230 */ /* 0x000fe40000004100 */
[----:B------:R-:W-:Y:S02]  /*1c40*/  HADD2.F32 R29, -RZ, R29.H1_H1 ;  /* 0x3000001dff1d7230 */ /* 0x000fe40000004100 */
[----:B------:R-:W-:-:S02]  /*1c50*/  HADD2.F32 R12, -RZ, R19.H0_H0 ;  /* 0x20000013ff0c7230 */ /* 0x000fc40000004100 */
[----:B------:R-:W-:Y:S02]  /*1c60*/  HADD2.F32 R31, -RZ, R31.H1_H1 ;  /* 0x3000001fff1f7230 */ /* 0x000fe40000004100 */
[----:B------:R-:W-:Y:S02]  /*1c70*/  HADD2.F32 R18, -RZ, R19.H1_H1 ;  /* 0x30000013ff127230 */ /* 0x000fe40000004100 */
[----:B------:R-:W-:Y:S01]  /*1c80*/  FFMA.FTZ R42, R17, R29, R42 ;  /* 0x0000001d112a7223 */ /* 0x000fe2000001002a */
[----:B------:R-:W-:Y:S02]  /*1c90*/  FFMA.FTZ R41, R12, R13, R41 ;  /* 0x0000000d0c297223 */ /* 0x000fe40000010029 */
[----:B------:R-:W4:Y:S01]  /*1ca0*/  LDG.E.128.CONSTANT R12, desc[UR6][R62.64+0x1a00] ;  /* 0x001a00063e0c7981 */ /* 0x000f22000c1e9d00 */
[----:B------:R-:W-:Y:S01]  /*1cb0*/  FFMA.FTZ R45, R18, R31, R45 ;  /* 0x0000001f122d7223 */ /* 0x000fe2000001002d */
[--C-:B------:R-:W-:Y:S02]  /*1cc0*/  HADD2.F32 R18, -RZ, R20.reuse.H0_H0 ;  /* 0x20000014ff127230 */ /* 0x100fe40000004100 */
[----:B------:R-:W-:-:S02]  /*1cd0*/  HADD2.F32 R20, -RZ, R20.H1_H1 ;  /* 0x30000014ff147230 */ /* 0x000fc40000004100 */
[----:B0-----:R-:W-:-:S05]  /*1ce0*/  HADD2.F32 R17, -RZ, R8.H0_H0 ;  /* 0x20000008ff117230 */ /* 0x001fca0000004100 */
[----:B------:R-:W-:Y:S01]  /*1cf0*/  FFMA.FTZ R44, R17, R18, R44 ;  /* 0x00000012112c7223 */ /* 0x000fe2000001002c */
[----:B------:R-:W-:-:S05]  /*1d00*/  HADD2.F32 R17, -RZ, R8.H1_H1 ;  /* 0x30000008ff117230 */ /* 0x000fca0000004100 */
[----:B------:R-:W-:Y:S01]  /*1d10*/  FFMA.FTZ R28, R17, R20, R28 ;  /* 0x00000014111c7223 */ /* 0x000fe2000001001c */
[----:B------:R-:W-:Y:S02]  /*1d20*/  HADD2.F32 R17, -RZ, R9.H0_H0 ;  /* 0x20000009ff117230 */ /* 0x000fe40000004100 */
[----:B------:R-:W-:-:S05]  /*1d30*/  HADD2.F32 R20, -RZ, R21.H0_H0 ;  /* 0x20000015ff147230 */ /* 0x000fca0000004100 */
        /* <DEDUP_REMOVED lines=14> */
[----:B--2---:R-:W-:Y:S02]  /*1e20*/  HADD2.F32 R10, -RZ, R24.H0_H0 ;  /* 0x20000018ff0a7230 */ /* 0x004fe40000004100 */
[----:B------:R-:W-:Y:S01]  /*1e30*/  FFMA.FTZ R41, R8, R9, R41 ;  /* 0x0000000908297223 */ /* 0x000fe20000010029 */
[----:B------:R-:W-:-:S05]  /*1e40*/  HADD2.F32 R8, -RZ, R11.H1_H1 ;  /* 0x3000000bff087230 */ /* 0x000fca0000004100 */
[----:B------:R-:W-:Y:S01]  /*1e50*/  FFMA.FTZ R45, R8, R23, R45 ;  /* 0x00000017082d7223 */ /* 0x000fe2000001002d */
[----:B0-----:R-:W-:-:S05]  /*1e60*/  HADD2.F32 R9, -RZ, R16.H0_H0 ;  /* 0x20000010ff097230 */ /* 0x001fca0000004100 */
[----:B------:R-:W-:Y:S02]  /*1e70*/  FFMA.FTZ R44, R9, R10, R44 ;  /* 0x0000000a092c7223 */ /* 0x000fe4000001002c */
[----:B------:R-:W2:Y:S01]  /*1e80*/  LDG.E.128.CONSTANT R8, desc[UR6][R62.64+0x1c00] ;  /* 0x001c00063e087981 */ /* 0x000ea2000c1e9d00 */
[----:B------:R-:W-:Y:S02]  /*1e90*/  HADD2.F32 R21, -RZ, R16.H1_H1 ;  /* 0x30000010ff157230 */ /* 0x000fe40000004100 */
[----:B------:R-:W-:Y:S02]  /*1ea0*/  HADD2.F32 R24, -RZ, R24.H1_H1 ;  /* 0x30000018ff187230 */ /* 0x000fe40000004100 */
[----:B------:R-:W-:-:S03]  /*1eb0*/  HADD2.F32 R16, -RZ, R25.H0_H0 ;  /* 0x20000019ff107230 */ /* 0x000fc60000004100 */
[----:B------:R-:W-:Y:S01]  /*1ec0*/  FFMA.FTZ R28, R21, R24, R28 ;  /* 0x00000018151c7223 */ /* 0x000fe2000001001c */
[--C-:B------:R-:W-:Y:S02]  /*1ed0*/  HADD2.F32 R21, -RZ, R17.reuse.H0_H0 ;  /* 0x20000011ff157230 */ /* 0x100fe40000004100 */
[----:B------:R-:W-:-:S03]  /*1ee0*/  HADD2.F32 R17, -RZ, R17.H1_H1 ;  /* 0x30000011ff117230 */ /* 0x000fc60000004100 */
[----:B------:R-:W-:Y:S02]  /*1ef0*/  FFMA.FTZ R16, R21, R16, R20 ;  /* 0x0000001015107223 */ /* 0x000fe40000010014 */
[----:B------:R-:W0:Y:S01]  /*1f00*/  LDS.128 R20, [UR4+0xb0] ;  /* 0x0000b004ff147984 */ /* 0x000e220008000c00 */
        /* <DEDUP_REMOVED lines=14> */
[----:B------:R-:W2:Y:S01]  /*1ff0*/  LDG.E.128.CONSTANT R24, desc[UR6][R62.64+0x1e00] ;  /* 0x001e00063e187981 */ /* 0x000ea2000c1e9d00 */
        /* <DEDUP_REMOVED lines=16> */
[----:B------:R-:W-:Y:S02]  /*2100*/  FFMA.FTZ R43, R28, R21, R43 ;  /* 0x000000151c2b7223 */ /* 0x000fe4000001002b */
[----:B------:R-:W3:Y:S01]  /*2110*/  LDG.E.128.CONSTANT R28, desc[UR6][R62.64+0x2000] ;  /* 0x002000063e1c7981 */ /* 0x000ee2000c1e9d00 */
        /* <DEDUP_REMOVED lines=8> */
[----:B----4-:R-:W-:Y:S02]  /*21a0*/  HADD2.F32 R22, -RZ, R36.H0_H0 ;  /* 0x20000024ff167230 */ /* 0x010fe40000004100 */
        /* <DEDUP_REMOVED lines=8> */
[----:B------:R-:W-:-:S03]  /*2230*/  HADD2.F32 R32, -RZ, R39.H0_H0 ;  /* 0x20000027ff207230 */ /* 0x000fc60000004100 */
[----:B------:R-:W-:Y:S01]  /*2240*/  FFMA.FTZ R17, R21, R17, R20 ;  /* 0x0000001115117223 */ /* 0x000fe20000010014 */
[--C-:B------:R-:W-:Y:S02]  /*2250*/  HADD2.F32 R20, -RZ, R18.reuse.H0_H0 ;  /* 0x20000012ff147230 */ /* 0x100fe40000004100 */
[----:B------:R-:W-:Y:S02]  /*2260*/  HADD2.F32 R21, -RZ, R18.H1_H1 ;  /* 0x30000012ff157230 */ /* 0x000fe40000004100 */
[----:B------:R-:W-:-:S05]  /*2270*/  HADD2.F32 R18, -RZ, R19.H0_H0 ;  /* 0x20000013ff127230 */ /* 0x000fca0000004100 */
[----:B------:R-:W-:Y:S02]  /*2280*/  FFMA.FTZ R41, R18, R32, R41 ;  /* 0x0000002012297223 */ /* 0x000fe40000010029 */
[----:B------:R-:W4:Y:S01]  /*2290*/  LDG.E.128.CONSTANT R32, desc[UR6][R62.64+0x2200] ;  /* 0x002200063e207981 */ /* 0x000f22000c1e9d00 */
[--C-:B------:R-:W-:Y:S02]  /*22a0*/  HADD2.F32 R22, -RZ, R38.reuse.H0_H0 ;  /* 0x20000026ff167230 */ /* 0x100fe40000004100 */
[----:B------:R-:W-:Y:S02]  /*22b0*/  HADD2.F32 R37, -RZ, R37.H1_H1 ;  /* 0x30000025ff257230 */ /* 0x000fe40000004100 */
[----:B------:R-:W-:Y:S02]  /*22c0*/  HADD2.F32 R38, -RZ, R38.H1_H1 ;  /* 0x30000026ff267230 */ /* 0x000fe40000004100 */
[----:B------:R-:W-:Y:S01]  /*22d0*/  FFMA.FTZ R43, R20, R22, R43 ;  /* 0x00000016142b7223 */ /* 0x000fe2000001002b */
[----:B------:R-:W-:-:S02]  /*22e0*/  FFMA.FTZ R42, R23, R37, R42 ;  /* 0x00000025172a7223 */ /* 0x000fc4000001002a */
[----:B------:R-:W-:Y:S02]  /*22f0*/  FFMA.FTZ R40, R21, R38, R40 ;  /* 0x0000002615287223 */ /* 0x000fe40000010028 */
[----:B------:R-:W0:Y:S01]  /*2300*/  LDS.128 R20, [UR4+0xd0] ;  /* 0x0000d004ff147984 */ /* 0x000e220008000c00 */
[----:B------:R-:W-:Y:S02]  /*2310*/  HADD2.F32 R39, -RZ, R39.H1_H1 ;  /* 0x30000027ff277230 */ /* 0x000fe40000004100 */
[----:B------:R-:W-:-:S05]  /*2320*/  HADD2.F32 R18, -RZ, R19.H1_H1 ;  /* 0x30000013ff127230 */ /* 0x000fca0000004100 */
[----:B------:R-:W-:Y:S02]  /*2330*/  FFMA.FTZ R45, R18, R39, R45 ;  /* 0x00000027122d7223 */ /* 0x000fe4000001002d */
[----:B------:R-:W4:Y:S01]  /*2340*/  LDG.E.128.CONSTANT R36, desc[UR6][R62.64+0x2400] ;  /* 0x002400063e247981 */ /* 0x000f22000c1e9d00 */
[----:B0-----:R-:W-:Y:S02]  /*2350*/  HADD2.F32 R19, -RZ, R20.H0_H0 ;  /* 0x20000014ff137230 */ /* 0x001fe40000004100 */
        /* <DEDUP_REMOVED lines=14> */
[----:B------:R-:W0:Y:S01]  /*2440*/  LDS.128 R16, [UR4+0xe0] ;  /* 0x0000e004ff107984 */ /* 0x000e220008000c00 */
[----:B------:R-:W-:Y:S02]  /*2450*/  HADD2.F32 R13, -RZ, R22.H1_H1 ;  /* 0x30000016ff0d7230 */ /* 0x000fe40000004100 */
[----:B------:R-:W-:-:S05]  /*2460*/  HADD2.F32 R14, -RZ, R14.H1_H1 ;  /* 0x3000000eff0e7230 */ /* 0x000fca0000004100 */
[----:B------:R-:W-:Y:S01]  /*2470*/  FFMA.FTZ R40, R13, R14, R40 ;  /* 0x0000000e0d287223 */ /* 0x000fe20000010028 */
[----:B------:R-:W-:Y:S02]  /*2480*/  HADD2.F32 R14, -RZ, R23.H0_H0 ;  /* 0x20000017ff0e7230 */ /* 0x000fe40000004100 */
[----:B------:R-:W-:-:S05]  /*2490*/  HADD2.F32 R13, -RZ, R15.H0_H0 ;  /* 0x2000000fff0d7230 */ /* 0x000fca0000004100 */
[----:B------:R-:W-:Y:S01]  /*24a0*/  FFMA.FTZ R41, R14, R13, R41 ;  /* 0x0000000d0e297223 */ /* 0x000fe20000010029 */
[----:B------:R-:W-:Y:S02]  /*24b0*/  HADD2.F32 R15, -RZ, R15.H1_H1 ;  /* 0x3000000fff0f7230 */ /* 0x000fe40000004100 */
[----:B------:R-:W-:-:S05]  /*24c0*/  HADD2.F32 R22, -RZ, R23.H1_H1 ;  /* 0x30000017ff167230 */ /* 0x000fca0000004100 */
[----:B------:R-:W-:Y:S01]  /*24d0*/  FFMA.FTZ R22, R22, R15, R45 ;  /* 0x0000000f16167223 */ /* 0x000fe2000001002d */
[--C-:B0-----:R-:W-:Y:S02]  /*24e0*/  HADD2.F32 R13, -RZ, R16.reuse.H0_H0 ;  /* 0x20000010ff0d7230 */ /* 0x101fe40000004100 */
[----:B------:R-:W-:Y:S02]  /*24f0*/  HADD2.F32 R21, -RZ, R16.H1_H1 ;  /* 0x30000010ff157230 */ /* 0x000fe40000004100 */
[--C-:B--2---:R-:W-:Y:S02]  /*2500*/  HADD2.F32 R14, -RZ, R8.reuse.H0_H0 ;  /* 0x20000008ff0e7230 */ /* 0x104fe40000004100 */
[----:B------:R-:W-:-:S03]  /*2510*/  HADD2.F32 R8, -RZ, R8.H1_H1 ;  /* 0x30000008ff087230 */ /* 0x000fc60000004100 */
[----:B------:R-:W-:Y:S01]  /*2520*/  FFMA.FTZ R44, R13, R14, R44 ;  /* 0x0000000e0d2c7223 */ /* 0x000fe2000001002c */
[----:B------:R-:W-:Y:S02]  /*2530*/  HADD2.F32 R13, -RZ, R17.H0_H0 ;  /* 0x20000011ff0d7230 */ /* 0x000fe40000004100 */
        /* <DEDUP_REMOVED lines=37> */
[----:B------:R-:W2:Y:S01]  /*2790*/  LDG.E.128.CONSTANT R16, desc[UR6][R62.64+0x2600] ;  /* 0x002600063e107981 */ /* 0x000ea2000c1e9d00 */
[----:B------:R-:W-:Y:S02]  /*27a0*/  HADD2.F32 R12, -RZ, R15.H0_H0 ;  /* 0x2000000fff0c7230 */ /* 0x000fe40000004100 */
[----:B------:R-:W-:Y:S01]  /*27b0*/  FFMA.FTZ R40, R13, R26, R40 ;  /* 0x0000001a0d287223 */ /* 0x000fe20000010028 */
[----:B------:R-:W-:-:S02]  /*27c0*/  HADD2.F32 R13, -RZ, R27.H0_H0 ;  /* 0x2000001bff0d7230 */ /* 0x000fc40000004100 */
[----:B------:R-:W-:Y:S02]  /*27d0*/  HADD2.F32 R24, -RZ, R27.H1_H1 ;  /* 0x3000001bff187230 */ /* 0x000fe40000004100 */
[----:B------:R-:W-:Y:S02]  /*27e0*/  HADD2.F32 R15, -RZ, R15.H1_H1 ;  /* 0x3000000fff0f7230 */ /* 0x000fe40000004100 */
[----:B------:R-:W-:Y:S01]  /*27f0*/  FFMA.FTZ R41, R12, R13, R41 ;  /* 0x0000000d0c297223 */ /* 0x000fe20000010029 */
[----:B---3--:R-:W-:Y:S02]  /*2800*/  HADD2.F32 R12, -RZ, R28.H0_H0 ;  /* 0x2000001cff0c7230 */ /* 0x008fe40000004100 */
[----:B0-----:R-:W-:Y:S02]  /*2810*/  HADD2.F32 R13, -RZ, R8.H0_H0 ;  /* 0x20000008ff0d7230 */ /* 0x001fe40000004100 */
[----:B------:R-:W-:-:S03]  /*2820*/  FFMA.FTZ R24, R15, R24, R22 ;  /* 0x000000180f187223 */ /* 0x000fc60000010016 */
        /* <DEDUP_REMOVED lines=15> */
[----:B------:R-:W-:Y:S02]  /*2920*/  FFMA.FTZ R43, R20, R21, R43 ;  /* 0x00000015142b7223 */ /* 0x000fe4000001002b */
[----:B------:R-:W3:Y:S01]  /*2930*/  LDG.E.128.CONSTANT R20, desc[UR6][R62.64+0x2800] ;  /* 0x002800063e147981 */ /* 0x000ee2000c1e9d00 */
[----:B------:R-:W-:-:S02]  /*2940*/  HADD2.F32 R10, -RZ, R11.H0_H0 ;  /* 0x2000000bff0a7230 */ /* 0x000fc40000004100 */
[----:B------:R-:W-:Y:S01]  /*2950*/  FFMA.FTZ R40, R9, R30, R40 ;  /* 0x0000001e09287223 */ /* 0x000fe20000010028 */
[--C-:B------:R-:W-:Y:S02]  /*2960*/  HADD2.F32 R9, -RZ, R31.reuse.H0_H0 ;  /* 0x2000001fff097230 */ /* 0x100fe40000004100 */
[----:B------:R-:W-:-:S03]  /*2970*/  HADD2.F32 R31, -RZ, R31.H1_H1 ;  /* 0x3000001fff1f7230 */ /* 0x000fc60000004100 */
[----:B------:R-:W-:Y:S01]  /*2980*/  FFMA.FTZ R41, R10, R9, R41 ;  /* 0x000000090a297223 */ /* 0x000fe20000010029 */
[----:B------:R-:W-:Y:S02]  /*2990*/  HADD2.F32 R11, -RZ, R11.H1_H1 ;  /* 0x3000000bff0b7230 */ /* 0x000fe40000004100 */
[----:B----4-:R-:W-:Y:S02]  /*29a0*/  HADD2.F32 R26, -RZ, R32.H1_H1 ;  /* 0x30000020ff1a7230 */ /* 0x010fe40000004100 */
[--C-:B0-----:R-:W-:Y:S02]  /*29b0*/  HADD2.F32 R9, -RZ, R12.reuse.H0_H0 ;  /* 0x2000000cff097230 */ /* 0x101fe40000004100 */
[----:B------:R-:W-:Y:S02]  /*29c0*/  HADD2.F32 R12, -RZ, R12.H1_H1 ;  /* 0x3000000cff0c7230 */ /* 0x000fe40000004100 */
[----:B------:R-:W-:Y:S02]  /*29d0*/  HADD2.F32 R10, -RZ, R32.H0_H0 ;  /* 0x20000020ff0a7230 */ /* 0x000fe40000004100 */
[----:B------:R-:W-:Y:S01]  /*29e0*/  FFMA.FTZ R32, R11, R31, R24 ;  /* 0x0000001f0b207223 */ /* 0x000fe20000010018 */
[----:B------:R-:W-:-:S02]  /*29f0*/  FFMA.FTZ R12, R12, R26, R25 ;  /* 0x0000001a0c0c7223 */ /* 0x000fc40000010019 */
[----:B------:R-:W4:Y:S01]  /*2a00*/  LDG.E.128.CONSTANT R24, desc[UR6][R62.64+0x2a00] ;  /* 0x002a00063e187981 */ /* 0x000f22000c1e9d00 */
[----:B------:R-:W-:Y:S02]  /*2a10*/  HADD2.F32 R28, -RZ, R14.H0_H0 ;  /* 0x2000000eff1c7230 */ /* 0x000fe40000004100 */
[--C-:B------:R-:W-:Y:S02]  /*2a20*/  HADD2.F32 R29, -RZ, R34.reuse.H0_H0 ;  /* 0x20000022ff1d7230 */ /* 0x100fe40000004100 */
[----:B------:R-:W-:-:S03]  /*2a30*/  HADD2.F32 R34, -RZ, R34.H1_H1 ;  /* 0x30000022ff227230 */ /* 0x000fc60000004100 */
[----:B------:R-:W-:Y:S01]  /*2a40*/  FFMA.FTZ R43, R28, R29, R43 ;  /* 0x0000001d1c2b7223 */ /* 0x000fe2000001002b */
[----:B------:R-:W-:Y:S02]  /*2a50*/  HADD2.F32 R29, -RZ, R14.H1_H1 ;  /* 0x3000000eff1d7230 */ /* 0x000fe40000004100 */
[----:B------:R-:W-:Y:S02]  /*2a60*/  HADD2.F32 R14, -RZ, R15.H0_H0 ;  /* 0x2000000fff0e7230 */ /* 0x000fe40000004100 */
[----:B------:R-:W-:Y:S02]  /*2a70*/  HADD2.F32 R28, -RZ, R35.H0_H0 ;  /* 0x20000023ff1c7230 */ /* 0x000fe40000004100 */
[----:B------:R-:W-:Y:S01]  /*2a80*/  FFMA.FTZ R44, R9, R10, R44 ;  /* 0x0000000a092c7223 */ /* 0x000fe2000001002c */
[--C-:B------:R-:W-:Y:S02]  /*2a90*/  HADD2.F32 R9, -RZ, R13.reuse.H0_H0 ;  /* 0x2000000dff097230 */ /* 0x100fe40000004100 */
[----:B------:R-:W-:Y:S01]  /*2aa0*/  FFMA.FTZ R40, R29, R34, R40 ;  /* 0x000000221d287223 */ /* 0x000fe20000010028 */
[----:B------:R-:W-:-:S02]  /*2ab0*/  HADD2.F32 R11, -RZ, R13.H1_H1 ;  /* 0x3000000dff0b7230 */ /* 0x000fc40000004100 */
[----:B------:R-:W-:Y:S01]  /*2ac0*/  FFMA.FTZ R41, R14, R28, R41 ;  /* 0x0000001c0e297223 */ /* 0x000fe20000010029 */
[--C-:B------:R-:W-:Y:S01]  /*2ad0*/  HADD2.F32 R13, -RZ, R33.reuse.H0_H0 ;  /* 0x20000021ff0d7230 */ /* 0x100fe20000004100 */
[----:B------:R-:W4:Y:S01]  /*2ae0*/  LDG.E.128.CONSTANT R28, desc[UR6][R62.64+0x2c00] ;  /* 0x002c00063e1c7981 */ /* 0x000f22000c1e9d00 */
[----:B------:R-:W-:Y:S02]  /*2af0*/  HADD2.F32 R33, -RZ, R33.H1_H1 ;  /* 0x30000021ff217230 */ /* 0x000fe40000004100 */
[----:B------:R-:W-:Y:S02]  /*2b00*/  HADD2.F32 R35, -RZ, R35.H1_H1 ;  /* 0x30000023ff237230 */ /* 0x000fe40000004100 */
[----:B------:R-:W-:Y:S02]  /*2b10*/  HADD2.F32 R45, -RZ, R15.H1_H1 ;  /* 0x3000000fff2d7230 */ /* 0x000fe40000004100 */
[----:B------:R-:W-:-:S03]  /*2b20*/  FFMA.FTZ R42, R11, R33, R42 ;  /* 0x000000210b2a7223 */ /* 0x000fc6000001002a */
[----:B------:R-:W-:Y:S02]  /*2b30*/  FFMA.FTZ R45, R45, R35, R32 ;  /* 0x000000232d2d7223 */ /* 0x000fe40000010020 */
[----:B------:R-:W4:Y:S01]  /*2b40*/  LDG.E.128.CONSTANT R32, desc[UR6][R62.64+0x2e00] ;  /* 0x002e00063e207981 */ /* 0x000f22000c1e9d00 */
[----:B------:R-:W-:-:S03]  /*2b50*/  FFMA.FTZ R13, R9, R13, R8 ;  /* 0x0000000d090d7223 */ /* 0x000fc60000010008 */
[----:B------:R-:W0:Y:S01]  /*2b60*/  LDS.128 R8, [UR4+0x120] ;  /* 0x00012004ff087984 */ /* 0x000e220008000c00 */
[----:B------:R-:W-:Y:S02]  /*2b70*/  HADD2.F32 R14, -RZ, R36.H0_H0 ;  /* 0x20000024ff0e7230 */ /* 0x000fe40000004100 */
        /* <DEDUP_REMOVED lines=26> */
[--C-:B------:R-:W-:Y:S02]  /*2d20*/  HADD2.F32 R37, -RZ, R13.reuse.H0_H0 ;  /* 0x2000000dff257230 */ /* 0x100fe40000004100 */
[----:B------:R-:W-:Y:S02]  /*2d30*/  HADD2.F32 R13, -RZ, R13.H1_H1 ;  /* 0x3000000dff0d7230 */ /* 0x000fe40000004100 */
[--C-:B--2---:R-:W-:Y:S02]  /*2d40*/  HADD2.F32 R10, -RZ, R16.reuse.H0_H0 ;  /* 0x20000010ff0a7230 */ /* 0x104fe40000004100 */
[----:B------:R-:W-:-:S03]  /*2d50*/  HADD2.F32 R12, -RZ, R16.H1_H1 ;  /* 0x30000010ff0c7230 */ /* 0x000fc60000004100 */
[----:B------:R-:W-:Y:S02]  /*2d60*/  FFMA.FTZ R44, R9, R10, R44 ;  /* 0x0000000a092c7223 */ /* 0x000fe4000001002c */
[----:B------:R-:W-:Y:S02]  /*2d70*/  FFMA.FTZ R12, R11, R12, R8 ;  /* 0x0000000c0b0c7223 */ /* 0x000fe40000010008 */
[----:B------:R-:W0:Y:S01]  /*2d80*/  LDS.128 R8, [UR4+0x140] ;  /* 0x00014004ff087984 */ /* 0x000e220008000c00 */
[--C-:B------:R-:W-:Y:S02]  /*2d90*/  HADD2.F32 R16, -RZ, R17.reuse.H0_H0 ;  /* 0x20000011ff107230 */ /* 0x100fe40000004100 */
        /* <DEDUP_REMOVED lines=8> */
[----:B------:R-:W-:Y:S02]  /*2e20*/  HADD2.F32 R14, -RZ, R15.H0_H0 ;  /* 0x2000000fff0e7230 */ /* 0x000fe40000004100 */
[--C-:B------:R-:W-:Y:S02]  /*2e30*/  HADD2.F32 R17, -RZ, R19.reuse.H0_H0 ;  /* 0x20000013ff117230 */ /* 0x100fe40000004100 */
[----:B------:R-:W-:Y:S02]  /*2e40*/  HADD2.F32 R18, -RZ, R18.H1_H1 ;  /* 0x30000012ff127230 */ /* 0x000fe40000004100 */
[----:B------:R-:W-:-:S02]  /*2e50*/  HADD2.F32 R19, -RZ, R19.H1_H1 ;  /* 0x30000013ff137230 */ /* 0x000fc40000004100 */
[----:B------:R-:W-:Y:S01]  /*2e60*/  FFMA.FTZ R41, R14, R17, R41 ;  /* 0x000000110e297223 */ /* 0x000fe20000010029 */
[----:B------:R-:W-:Y:S02]  /*2e70*/  HADD2.F32 R14, -RZ, R15.H1_H1 ;  /* 0x3000000fff0e7230 */ /* 0x000fe40000004100 */
[----:B------:R-:W-:-:S03]  /*2e80*/  FFMA.FTZ R40, R13, R18, R40 ;  /* 0x000000120d287223 */ /* 0x000fc60000010028 */
[----:B------:R-:W-:Y:S01]  /*2e90*/  FFMA.FTZ R45, R14, R19, R45 ;  /* 0x000000130e2d7223 */ /* 0x000fe2000001002d */
[----:B0-----:R-:W-:Y:S02]  /*2ea0*/  HADD2.F32 R13, -RZ, R8.H0_H0 ;  /* 0x20000008ff0d7230 */ /* 0x001fe40000004100 */
[----:B---3--:R-:W-:Y:S02]  /*2eb0*/  HADD2.F32 R14, -RZ, R20.H0_H0 ;  /* 0x20000014ff0e7230 */ /* 0x008fe40000004100 */
[----:B------:R-:W-:Y:S02]  /*2ec0*/  HADD2.F32 R17, -RZ, R8.H1_H1 ;  /* 0x30000008ff117230 */ /* 0x000fe40000004100 */
[----:B------:R-:W-:Y:S02]  /*2ed0*/  HADD2.F32 R8, -RZ, R21.H0_H0 ;  /* 0x20000015ff087230 */ /* 0x000fe40000004100 */
[----:B------:R-:W-:Y:S01]  /*2ee0*/  FFMA.FTZ R44, R13, R14, R44 ;  /* 0x0000000e0d2c7223 */ /* 0x000fe2000001002c */
[----:B------:R-:W-:-:S02]  /*2ef0*/  HADD2.F32 R13, -RZ, R9.H0_H0 ;  /* 0x20000009ff0d7230 */ /* 0x000fc40000004100 */
[----:B------:R-:W-:Y:S02]  /*2f00*/  HADD2.F32 R20, -RZ, R20.H1_H1 ;  /* 0x30000014ff147230 */ /* 0x000fe40000004100 */
[--C-:B------:R-:W-:Y:S02]  /*2f10*/  HADD2.F32 R15, -RZ, R22.reuse.H0_H0 ;  /* 0x20000016ff0f7230 */ /* 0x100fe40000004100 */
[----:B------:R-:W-:Y:S01]  /*2f20*/  FFMA.FTZ R16, R13, R8, R16 ;  /* 0x000000080d107223 */ /* 0x000fe20000010010 */
[----:B------:R-:W-:Y:S02]  /*2f30*/  HADD2.F32 R9, -RZ, R9.H1_H1 ;  /* 0x30000009ff097230 */ /* 0x000fe40000004100 */
[----:B------:R-:W-:Y:S02]  /*2f40*/  HADD2.F32 R21, -RZ, R21.H1_H1 ;  /* 0x30000015ff157230 */ /* 0x000fe40000004100 */
[----:B------:R-:W-:Y:S02]  /*2f50*/  HADD2.F32 R22, -RZ, R22.H1_H1 ;  /* 0x30000016ff167230 */ /* 0x000fe40000004100 */
[----:B------:R-:W-:-:S02]  /*2f60*/  HADD2.F32 R8, -RZ, R10.H0_H0 ;  /* 0x2000000aff087230 */ /* 0x000fc40000004100 */
[----:B------:R-:W-:Y:S02]  /*2f70*/  HADD2.F32 R13, -RZ, R10.H1_H1 ;  /* 0x3000000aff0d7230 */ /* 0x000fe40000004100 */
[----:B------:R-:W-:Y:S01]  /*2f80*/  FFMA.FTZ R17, R17, R20, R12 ;  /* 0x0000001411117223 */ /* 0x000fe2000001000c */
[----:B------:R-:W-:Y:S01]  /*2f90*/  FFMA.FTZ R42, R9, R21, R42 ;  /* 0x00000015092a7223 */ /* 0x000fe2000001002a */
[--C-:B------:R-:W-:Y:S02]  /*2fa0*/  HADD2.F32 R20, -RZ, R11.reuse.H0_H0 ;  /* 0x2000000bff147230 */ /* 0x100fe40000004100 */
[----:B------:R-:W-:Y:S01]  /*2fb0*/  FFMA.FTZ R43, R8, R15, R43 ;  /* 0x0000000f082b7223 */ /* 0x000fe2000001002b */
[----:B------:R-:W-:Y:S02]  /*2fc0*/  HADD2.F32 R18, -RZ, R11.H1_H1 ;  /* 0x3000000bff127230 */ /* 0x000fe40000004100 */
[----:B------:R-:W-:Y:S01]  /*2fd0*/  FFMA.FTZ R40, R13, R22, R40 ;  /* 0x000000160d287223 */ /* 0x000fe20000010028 */
[--C-:B------:R-:W-:Y:S01]  /*2fe0*/  HADD2.F32 R12, -RZ, R23.reuse.H0_H0 ;  /* 0x20000017ff0c7230 */ /* 0x100fe20000004100 */
[----:B------:R-:W0:Y:S01]  /*2ff0*/  LDS.128 R8, [UR4+0x160] ;  /* 0x00016004ff087984 */ /* 0x000e220008000c00 */
[----:B------:R-:W-:-:S02]  /*3000*/  HADD2.F32 R14, -RZ, R23.H1_H1 ;  /* 0x30000017ff0e7230 */ /* 0x000fc40000004100 */
[----:B-1----:R-:W-:Y:S02]  /*3010*/  HADD2.F32 R13, -RZ, R36.H0_H0 ;  /* 0x20000024ff0d7230 */ /* 0x002fe40000004100 */
[----:B----4-:R-:W-:Y:S02]  /*3020*/  HADD2.F32 R15, -RZ, R24.H0_H0 ;  /* 0x20000018ff0f7230 */ /* 0x010fe40000004100 */
[----:B------:R-:W-:Y:S01]  /*3030*/  FFMA.FTZ R41, R20, R12, R41 ;  /* 0x0000000c14297223 */ /* 0x000fe20000010029 */
[----:B------:R-:W-:Y:S02]  /*3040*/  FFMA.FTZ R45, R18, R14, R45 ;  /* 0x0000000e122d7223 */ /* 0x000fe4000001002d */
[----:B------:R-:W-:Y:S02]  /*3050*/  FFMA.FTZ R44, R13, R15, R44 ;  /* 0x0000000f0d2c7223 */ /* 0x000fe4000001002c */
[----:B------:R-:W1:Y:S01]  /*3060*/  LDS.128 R12, [UR4+0x170] ;  /* 0x00017004ff0c7984 */ /* 0x000e620008000c00 */
[----:B------:R-:W-:-:S02]  /*3070*/  HADD2.F32 R36, -RZ, R36.H1_H1 ;  /* 0x30000024ff247230 */ /* 0x000fc40000004100 */
[----:B------:R-:W-:Y:S02]  /*3080*/  HADD2.F32 R24, -RZ, R24.H1_H1 ;  /* 0x30000018ff187230 */ /* 0x000fe40000004100 */
[----:B------:R-:W-:Y:S02]  /*3090*/  HADD2.F32 R19, -RZ, R37.H0_H0 ;  /* 0x20000025ff137230 */ /* 0x000fe40000004100 */
[----:B------:R-:W-:Y:S02]  /*30a0*/  HADD2.F32 R18, -RZ, R25.H0_H0 ;  /* 0x20000019ff127230 */ /* 0x000fe40000004100 */
[----:B------:R-:W-:Y:S01]  /*30b0*/  FFMA.FTZ R17, R36, R24, R17 ;  /* 0x0000001824117223 */ /* 0x000fe20000010011 */
[--C-:B------:R-:W-:Y:S02]  /*30c0*/  HADD2.F32 R21, -RZ, R27.reuse.H0_H0 ;  /* 0x2000001bff157230 */ /* 0x100fe40000004100 */
[----:B------:R-:W-:Y:S02]  /*30d0*/  HADD2.F32 R20, -RZ, R26.H0_H0 ;  /* 0x2000001aff147230 */ /* 0x000fe40000004100 */
[----:B------:R-:W-:Y:S01]  /*30e0*/  FFMA.FTZ R16, R19, R18, R16 ;  /* 0x0000001213107223 */ /* 0x000fe20000010010 */
[----:B------:R-:W-:-:S02]  /*30f0*/  HADD2.F32 R27, -RZ, R27.H1_H1 ;  /* 0x3000001bff1b7230 */ /* 0x000fc40000004100 */
[----:B------:R-:W-:Y:S02]  /*3100*/  HADD2.F32 R24, -RZ, R39.H1_H1 ;  /* 0x30000027ff187230 */ /* 0x000fe40000004100 */
[----:B------:R-:W-:Y:S02]  /*3110*/  HADD2.F32 R26, -RZ, R26.H1_H1 ;  /* 0x3000001aff1a7230 */ /* 0x000fe40000004100 */
[--C-:B------:R-:W-:Y:S02]  /*3120*/  HADD2.F32 R19, -RZ, R38.reuse.H1_H1 ;  /* 0x30000026ff137230 */ /* 0x100fe40000004100 */
[----:B------:R-:W-:Y:S02]  /*3130*/  HADD2.F32 R18, -RZ, R38.H0_H0 ;  /* 0x20000026ff127230 */ /* 0x000fe40000004100 */
[----:B------:R-:W-:Y:S01]  /*3140*/  FFMA.FTZ R45, R24, R27, R45 ;  /* 0x0000001b182d7223 */ /* 0x000fe2000001002d */
[----:B------:R-:W-:Y:S02]  /*3150*/  HADD2.F32 R37, -RZ, R37.H1_H1 ;  /* 0x30000025ff257230 */ /* 0x000fe40000004100 */
[----:B------:R-:W-:Y:S01]  /*3160*/  FFMA.FTZ R40, R19, R26, R40 ;  /* 0x0000001a13287223 */ /* 0x000fe20000010028 */
[----:B------:R-:W-:-:S02]  /*3170*/  HADD2.F32 R25, -RZ, R25.H1_H1 ;  /* 0x30000019ff197230 */ /* 0x000fc40000004100 */
[--C-:B------:R-:W-:Y:S02]  /*3180*/  HADD2.F32 R27, -RZ, R28.reuse.H0_H0 ;  /* 0x2000001cff1b7230 */ /* 0x100fe40000004100 */
[----:B------:R-:W-:Y:S01]  /*3190*/  FFMA.FTZ R43, R18, R20, R43 ;  /* 0x00000014122b7223 */ /* 0x000fe2000001002b */
[----:B------:R-:W-:Y:S02]  /*31a0*/  HADD2.F32 R28, -RZ, R28.H1_H1 ;  /* 0x3000001cff1c7230 */ /* 0x000fe40000004100 */
[----:B0-----:R-:W-:Y:S02]  /*31b0*/  HADD2.F32 R26, -RZ, R8.H1_H1 ;  /* 0x30000008ff1a7230 */ /* 0x001fe40000004100 */
[----:B------:R-:W-:Y:S01]  /*31c0*/  FFMA.FTZ R42, R37, R25, R42 ;  /* 0x00000019252a7223 */ /* 0x000fe2000001002a */
[--C-:B------:R-:W-:Y:S02]  /*31d0*/  HADD2.F32 R18, -RZ, R31.reuse.H0_H0 ;  /* 0x2000001fff127230 */ /* 0x100fe40000004100 */
[----:B------:R-:W-:-:S02]  /*31e0*/  HADD2.F32 R20, -RZ, R31.H1_H1 ;  /* 0x3000001fff147230 */ /* 0x000fc40000004100 */
[----:B------:R-:W-:Y:S02]  /*31f0*/  HADD2.F32 R22, -RZ, R39.H0_H0 ;  /* 0x20000027ff167230 */ /* 0x000fe40000004100 */
[--C-:B------:R-:W-:Y:S02]  /*3200*/  HADD2.F32 R31, -RZ, R9.reuse.H0_H0 ;  /* 0x20000009ff1f7230 */ /* 0x100fe40000004100 */
[----:B------:R-:W-:Y:S02]  /*3210*/  HADD2.F32 R23, -RZ, R9.H1_H1 ;  /* 0x30000009ff177230 */ /* 0x000fe40000004100 */
[----:B------:R-:W-:Y:S01]  /*3220*/  FFMA.FTZ R17, R26, R28, R17 ;  /* 0x0000001c1a117223 */ /* 0x000fe20000010011 */
[----:B------:R-:W-:Y:S02]  /*3230*/  HADD2.F32 R25, -RZ, R8.H0_H0 ;  /* 0x20000008ff197230 */ /* 0x000fe40000004100 */
[--C-:B------:R-:W-:Y:S02]  /*3240*/  HADD2.F32 R24, -RZ, R10.reuse.H0_H0 ;  /* 0x2000000aff187230 */ /* 0x100fe40000004100 */
[----:B------:R-:W-:-:S02]  /*3250*/  HADD2.F32 R9, -RZ, R10.H1_H1 ;  /* 0x3000000aff097230 */ /* 0x000fc40000004100 */
[--C-:B------:R-:W-:Y:S02]  /*3260*/  HADD2.F32 R8, -RZ, R11.reuse.H0_H0 ;  /* 0x2000000bff087230 */ /* 0x100fe40000004100 */
[----:B------:R-:W-:Y:S02]  /*3270*/  HADD2.F32 R10, -RZ, R11.H1_H1 ;  /* 0x3000000bff0a7230 */ /* 0x000fe40000004100 */
[----:B-1----:R-:W-:Y:S02]  /*3280*/  HADD2.F32 R26, -RZ, R12.H0_H0 ;  /* 0x2000000cff1a7230 */ /* 0x002fe40000004100 */
[----:B------:R-:W-:Y:S02]  /*3290*/  HADD2.F32 R11, -RZ, R32.H0_H0 ;  /* 0x20000020ff0b7230 */ /* 0x000fe40000004100 */
[----:B------:R-:W-:Y:S01]  /*32a0*/  FFMA.FTZ R41, R22, R21, R41 ;  /* 0x0000001516297223 */ /* 0x000fe20000010029 */
[----:B------:R-:W-:Y:S02]  /*32b0*/  HADD2.F32 R19, -RZ, R30.H1_H1 ;  /* 0x3000001eff137230 */ /* 0x000fe40000004100 */
[----:B------:R-:W-:-:S02]  /*32c0*/  HADD2.F32 R12, -RZ, R12.H1_H1 ;  /* 0x3000000cff0c7230 */ /* 0x000fc40000004100 */
[----:B------:R-:W-:Y:S02]  /*32d0*/  HADD2.F32 R32, -RZ, R32.H1_H1 ;  /* 0x30000020ff207230 */ /* 0x000fe40000004100 */
[----:B------:R-:W-:Y:S01]  /*32e0*/  FFMA.FTZ R25, R25, R27, R44 ;  /* 0x0000001b19197223 */ /* 0x000fe2000001002c */
[--C-:B------:R-:W-:Y:S02]  /*32f0*/  HADD2.F32 R21, -RZ, R29.reuse.H0_H0 ;  /* 0x2000001dff157230 */ /* 0x100fe40000004100 */
[----:B------:R-:W-:Y:S01]  /*3300*/  FFMA.FTZ R9, R9, R19, R40 ;  /* 0x0000001309097223 */ /* 0x000fe20000010028 */
[----:B------:R-:W-:Y:S02]  /*3310*/  HADD2.F32 R22, -RZ, R30.H0_H0 ;  /* 0x2000001eff167230 */ /* 0x000fe40000004100 */
[----:B------:R-:W-:Y:S01]  /*3320*/  FFMA.FTZ R12, R12, R32, R17 ;  /* 0x000000200c0c7223 */ /* 0x000fe20000010011 */
[----:B------:R-:W-:Y:S02]  /*3330*/  HADD2.F32 R29, -RZ, R29.H1_H1 ;  /* 0x3000001dff1d7230 */ /* 0x000fe40000004100 */
[----:B------:R-:W-:Y:S01]  /*3340*/  FFMA.FTZ R16, R31, R21, R16 ;  /* 0x000000151f107223 */ /* 0x000fe20000010010 */
[----:B------:R-:W-:-:S02]  /*3350*/  HADD2.F32 R17, -RZ, R13.H0_H0 ;  /* 0x2000000dff117230 */ /* 0x000fc40000004100 */
[----:B------:R-:W-:Y:S01]  /*3360*/  FFMA.FTZ R11, R26, R11, R25 ;  /* 0x0000000b1a0b7223 */ /* 0x000fe20000010019 */
[----:B------:R-:W-:Y:S02]  /*3370*/  HADD2.F32 R19, -RZ, R33.H0_H0 ;  /* 0x20000021ff137230 */ /* 0x000fe40000004100 */
[----:B------:R-:W-:Y:S01]  /*3380*/  FFMA.FTZ R22, R24, R22, R43 ;  /* 0x0000001618167223 */ /* 0x000fe2000001002b */
[----:B------:R-:W-:Y:S02]  /*3390*/  HADD2.F32 R24, -RZ, R13.H1_H1 ;  /* 0x3000000dff187230 */ /* 0x000fe40000004100 */
[----:B------:R-:W-:Y:S01]  /*33a0*/  FFMA.FTZ R23, R23, R29, R42 ;  /* 0x0000001d17177223 */ /* 0x000fe2000001002a */
[----:B------:R-:W-:Y:S02]  /*33b0*/  HADD2.F32 R33, -RZ, R33.H1_H1 ;  /* 0x30000021ff217230 */ /* 0x000fe40000004100 */
[----:B------:R-:W-:Y:S01]  /*33c0*/  FFMA.FTZ R16, R17, R19, R16 ;  /* 0x0000001311107223 */ /* 0x000fe20000010010 */
[----:B------:R-:W-:Y:S01]  /*33d0*/  FADD.FTZ R13, R11, R12 ;  /* 0x0000000c0b0d7221 */ /* 0x000fe20000010000 */
[----:B------:R-:W-:Y:S01]  /*33e0*/  FFMA.FTZ R8, R8, R18, R41 ;  /* 0x0000001208087223 */ /* 0x000fe20000010029 */
[----:B------:R-:W-:-:S02]  /*33f0*/  HADD2.F32 R11, -RZ, R14.H0_H0 ;  /* 0x2000000eff0b7230 */ /* 0x000fc40000004100 */
[----:B------:R-:W-:Y:S01]  /*3400*/  FFMA.FTZ R23, R24, R33, R23 ;  /* 0x0000002118177223 */ /* 0x000fe20000010017 */
[--C-:B------:R-:W-:Y:S02]  /*3410*/  HADD2.F32 R12, -RZ, R34.reuse.H0_H0 ;  /* 0x20000022ff0c7230 */ /* 0x100fe40000004100 */
        /* <DEDUP_REMOVED lines=9> */
[----:B------:R-:W-:Y:S01]  /*34b0*/  FADD.FTZ R18, R11, R18 ;  /* 0x000000120b127221 */ /* 0x000fe20000010000 */
[----:B------:R-:W-:Y:S01]  /*34c0*/  I2FP.F32.S32 R12, R12 ;  /* 0x0000000c000c7245 */ /* 0x000fe20000201400 */
[----:B------:R-:W-:Y:S02]  /*34d0*/  HADD2.F32 R35, -RZ, R35.H1_H1 ;  /* 0x30000023ff237230 */ /* 0x000fe40000004100 */
[----:B------:R-:W-:Y:S01]  /*34e0*/  FFMA.FTZ R10, R10, R20, R45 ;  /* 0x000000140a0a7223 */ /* 0x000fe2000001002d */
[----:B------:R-:W-:Y:S02]  /*34f0*/  HADD2.F32 R15, -RZ, R15.H1_H1 ;  /* 0x3000000fff0f7230 */ /* 0x000fe40000004100 */
[----:B------:R-:W-:Y:S01]  /*3500*/  FFMA.FTZ R8, R13, R16, R8 ;  /* 0x000000100d087223 */ /* 0x000fe20000010008 */
[----:B------:R-:W-:Y:S01]  /*3510*/  FADD.FTZ R9, R9, R18 ;  /* 0x0000001209097221 */ /* 0x000fe20000010000 */
[----:B-----5:R-:W-:Y:S01]  /*3520*/  FMUL.FTZ R12, R12, R59 ;  /* 0x0000003b0c0c7220 */ /* 0x020fe20000410000 */
[----:B------:R-:W-:Y:S01]  /*3530*/  FSETP.NEU.FTZ.AND P0, PT, R59, RZ, PT ;  /* 0x000000ff3b00720b */ /* 0x000fe20003f1d000 */
[----:B------:R-:W-:Y:S01]  /*3540*/  FFMA.FTZ R10, R15, R35, R10 ;  /* 0x000000230f0a7223 */ /* 0x000fe2000001000a */
[----:B------:R-:W-:Y:S01]  /*3550*/  FADD.FTZ R9, R8, R9 ;  /* 0x0000000908097221 */ /* 0x000fe20000010000 */
[----:B------:R-:W-:Y:S01]  /*3560*/  VIADD R8, R53, 0xffffffff ;  /* 0xffffffff35087836 */ /* 0x000fe20000000000 */
[----:B------:R-:W-:-:S02]  /*3570*/  FSEL R12, R12, RZ, P0 ;  /* 0x000000ff0c0c7208 */ /* 0x000fc40000000000 */
[----:B------:R-:W-:Y:S02]  /*3580*/  FADD.FTZ R9, R10, R9 ;  /* 0x000000090a097221 */ /* 0x000fe40000010000 */
[----:B------:R-:W-:Y:S02]  /*3590*/  ISETP.GE.AND P0, PT, R8, R61, PT ;  /* 0x0000003d0800720c */ /* 0x000fe40003f06270 */
[----:B------:R-:W-:-:S05]  /*35a0*/  FFMA.FTZ R9, R9, UR13, R12 ;  /* 0x0000000d09097c23 */ /* 0x000fca000801000c */
[----:B------:R-:W-:-:S05]  /*35b0*/  FSEL R8, R9, RZ, !P0 ;  /* 0x000000ff09087208 */ /* 0x000fca0004000000 */
[----:B------:R1:W-:Y:S01]  /*35c0*/  STS [R55], R8 ;  /* 0x0000000837007388 */ /* 0x0003e20000000800 */
[----:B------:R-:W-:-:S07]  /*35d0*/  @!P0 FMNMX.FTZ R56, R56, R9, !PT ;  /* 0x0000000938388209 */ /* 0x000fce0007810000 */
.L_x_20593:
[----:B------:R-:W-:Y:S05]  /*35e0*/  BSYNC.RECONVERGENT B1 ;  /* 0x0000000000017941 */ /* 0x000fea0003800200 */
.L_x_20592:
[----:B------:R-:W-:Y:S02]  /*35f0*/  IADD3 R6, P0, PT, R6, 0x10, RZ ;  /* 0x0000001006067810 */ /* 0x000fe40007f1e0ff */
[----:B01----:R-:W-:Y:S02]  /*3600*/  IADD3 R55, PT, PT, R55, 0x200, RZ ;  /* 0x0000020037377810 */ /* 0x003fe40007ffe0ff */
[----:B------:R-:W-:Y:S02]  /*3610*/  IADD3 R54, PT, PT, R54, 0x80, RZ ;  /* 0x0000008036367810 */ /* 0x000fe40007ffe0ff */
[----:B------:R-:W-:Y:S02]  /*3620*/  IADD3 R53, PT, PT, R53, 0x80, RZ ;  /* 0x0000008035357810 */ /* 0x000fe40007ffe0ff */
[----:B------:R-:W-:Y:S01]  /*3630*/  IADD3.X R7, PT, PT, RZ, R7, RZ, P0, !PT ;  /* 0x00000007ff077210 */ /* 0x000fe200007fe4ff */
[----:B------:R-:W-:Y:S06]  /*3640*/  @!P1 BRA `(.L_x_20594) ;  /* 0xffffffd000dc9947 */ /* 0x000fec000383ffff */
.L_x_20591:
[----:B------:R-:W-:Y:S05]  /*3650*/  BSYNC.RECONVERGENT B0 ;  /* 0x0000000000007941 */ /* 0x000fea0003800200 */
.L_x_20590:
[----:B------:R-:W0:Y:S01]  /*3660*/  SHFL.BFLY PT, R7, R56, 0x10, 0x1f ;  /* 0x0e001f0038077f89 */ /* 0x000e2200000e0000 */
[----:B------:R-:W-:Y:S01]  /*3670*/  LOP3.LUT P0, R45, R50, 0x1f, RZ, 0xc0, !PT ;  /* 0x0000001f322d7812 */ /* 0x000fe2000780c0ff */
[----:B------:R-:W-:Y:S01]  /*3680*/  BSSY.RECONVERGENT B0, `(.L_x_20595) ;  /* 0x0000103000007945 */ /* 0x000fe20003800200 */
[----:B------:R-:W-:Y:S02]  /*3690*/  SHF.R.U32.HI R10, RZ, 0x5, R50 ;  /* 0x00000005ff0a7819 */ /* 0x000fe40000011632 */
[----:B------:R-:W-:Y:S02]  /*36a0*/  ISETP.GT.U32.AND P1, PT, R45, 0x3, PT ;  /* 0x000000032d00780c */ /* 0x000fe40003f24070 */
[----:B------:R-:W-:Y:S02]  /*36b0*/  MOV R14, 0xff7fffff ;  /* 0xff7fffff000e7802 */ /* 0x000fe40000000f00 */
[----:B0-----:R-:W-:-:S05]  /*36c0*/  FMNMX.FTZ R7, R7, R56, !PT ;  /* 0x0000003807077209 */ /* 0x001fca0007810000 */
[----:B------:R-:W0:Y:S02]  /*36d0*/  SHFL.BFLY PT, R2, R7, 0x8, 0x1f ;  /* 0x0d001f0007027f89 */ /* 0x000e2400000e0000 */
        /* <DEDUP_REMOVED lines=12> */
[----:B-1----:R-:W-:Y:S01]  /*37a0*/  FMNMX.FTZ R15, R11, R12, !PT ;  /* 0x0000000c0b0f7209 */ /* 0x002fe20007810000 */
[----:B------:R-:W-:-:S04]  /*37b0*/  HFMA2 R11, -RZ, RZ, 0, 0 ;  /* 0x00000000ff0b7431 */ /* 0x000fc800000001ff */
[----:B------:R-:W-:Y:S01]  /*37c0*/  @!P0 STS [R6], R15 ;  /* 0x0000000f06008388 */ /* 0x000fe20000000800 */
[----:B------:R-:W-:Y:S06]  /*37d0*/  BAR.SYNC.DEFER_BLOCKING 0x0 ;  /* 0x0000000000007b1d */ /* 0x000fec0000010000 */
[----:B------:R-:W0:Y:S04]  /*37e0*/  @!P1 LDS R14, [R7] ;  /* 0x00000000070e9984 */ /* 0x000e280000000800 */
[----:B0-----:R-:W0:Y:S02]  /*37f0*/  SHFL.BFLY PT, R9, R14, 0x2, 0x1f ;  /* 0x0c401f000e097f89 */ /* 0x001e2400000e0000 */
[----:B0-----:R-:W-:-:S02]  /*3800*/  FMNMX.FTZ R13, R9, R14, !PT ;  /* 0x0000000e090d7209 */ /* 0x001fc40007810000 */
        /* <DEDUP_REMOVED lines=27> */
.L_x_20599:
        /* <DEDUP_REMOVED lines=11> */
.L_x_20598:
[----:B------:R-:W-:Y:S05]  /*3a70*/  BSYNC.RECONVERGENT B1 ;  /* 0x0000000000017941 */ /* 0x000fea0003800200 */
.L_x_20597:
        /* <DEDUP_REMOVED lines=12> */
.L_x_20602:
        /* <DEDUP_REMOVED lines=45> */
[----:B------:R-:W-:Y:S01]  /*3e10*/  FMUL.FTZ R28, R39, 1.4426950216293334961 ;  /* 0x3fb8aa3b271c7820 */ /* 0x000fe20000410000 */
[----:B0-----:R-:W-:Y:S01]  /*3e20*/  FADD.FTZ R11, R11, R18 ;  /* 0x000000120b0b7221 */ /* 0x001fe20000010000 */
[C---:B------:R-:W-:Y:S01]  /*3e30*/  FADD.FTZ R27, -R12.reuse, R27 ;  /* 0x0000001b0c1b7221 */ /* 0x040fe20000010100 */
        /* <DEDUP_REMOVED lines=52> */
.L_x_20601:
[----:B------:R-:W-:Y:S05]  /*4180*/  BSYNC.RECONVERGENT B1 ;  /* 0x0000000000017941 */ /* 0x000fea0003800200 */
.L_x_20600:
        /* <DEDUP_REMOVED lines=55> */
.L_x_20604:
[----:B------:R-:W-:Y:S05]  /*4500*/  BSYNC.RECONVERGENT B1 ;  /* 0x0000000000017941 */ /* 0x000fea0003800200 */
.L_x_20603:
        /* <DEDUP_REMOVED lines=26> */
.L_x_20596:
[----:B------:R-:W-:Y:S05]  /*46b0*/  BSYNC.RECONVERGENT B0 ;  /* 0x0000000000007941 */ /* 0x000fea0003800200 */
.L_x_20595:
        /* <DEDUP_REMOVED lines=40> */
.L_x_20609:
[----:B------:R-:W0:Y:S01]  /*4940*/  LDS R7, [R11] ;  /* 0x000000000b077984 */ /* 0x000e220000000800 */
[----:B------:R-:W-:-:S04]  /*4950*/  IADD3 R13, PT, PT, R13, 0x1, RZ ;  /* 0x000000010d0d7810 */ /* 0x000fc80007ffe0ff */
[----:B------:R-:W-:Y:S01]  /*4960*/  ISETP.NE.AND P0, PT, R13, RZ, PT ;  /* 0x000000ff0d00720c */ /* 0x000fe20003f05270 */
[----:B0-----:R-:W-:-:S05]  /*4970*/  FMUL.FTZ R14, R7, R6 ;  /* 0x00000006070e7220 */ /* 0x001fca0000410000 */
[----:B------:R0:W-:Y:S02]  /*4980*/  STS [R11], R14 ;  /* 0x0000000e0b007388 */ /* 0x0001e40000000800 */
[----:B0-----:R-:W-:-:S05]  /*4990*/  IADD3 R11, PT, PT, R11, 0x200, RZ ;  /* 0x000002000b0b7810 */ /* 0x001fca0007ffe0ff */
[----:B------:R-:W-:Y:S05]  /*49a0*/  @P0 BRA `(.L_x_20609) ;  /* 0xfffffffc00e40947 */ /* 0x000fea000383ffff */
.L_x_20608:
[----:B------:R-:W-:Y:S05]  /*49b0*/  BSYNC.RECONVERGENT B1 ;  /* 0x0000000000017941 */ /* 0x000fea0003800200 */
.L_x_20607:
[----:B------:R-:W-:Y:S05]  /*49c0*/  @!P1 BRA `(.L_x_20606) ;  /* 0x0000000400b89947 */ /* 0x000fea0003800000 */
[----:B------:R-:W-:Y:S01]  /*49d0*/  IADD3 R11, PT, PT, -R12, R9, RZ ;  /* 0x000000090c0b7210 */ /* 0x000fe20007ffe1ff */
        /* <DEDUP_REMOVED lines=10> */
.L_x_20612:
        /* <DEDUP_REMOVED lines=52> */
.L_x_20611:
[----:B------:R-:W-:Y:S05]  /*4dc0*/  BSYNC.RECONVERGENT B1 ;  /* 0x0000000000017941 */ /* 0x000fea0003800200 */
.L_x_20610:
        /* <DEDUP_REMOVED lines=31> */
.L_x_20614:
[----:B------:R-:W-:Y:S05]  /*4fc0*/  BSYNC.RECONVERGENT B1 ;  /* 0x0000000000017941 */ /* 0x000fea0003800200 */
.L_x_20613:
        /* <DEDUP_REMOVED lines=14> */
.L_x_20606:
[----:B------:R-:W-:Y:S05]  /*50b0*/  BSYNC.RECONVERGENT B0 ;  /* 0x0000000000007941 */ /* 0x000fea0003800200 */
.L_x_20605:
        /* <DEDUP_REMOVED lines=17> */
[----:B------:R-:W-:Y:S01]  /*51d0*/  MOV R21, RZ ;  /* 0x000000ff00157202 */ /* 0x000fe20000000f00 */
[----:B------:R-:W-:Y:S06]  /*51e0*/  @P0 BRA `(.L_x_20616) ;  /* 0x0000004400700947 */ /* 0x000fec0003800000 */
[----:B0-----:R-:W0:Y:S01]  /*51f0*/  I2F.RP R11, R0 ;  /* 0x00000000000b7306 */ /* 0x001e220000209400 */
[----:B------:R-:W4:Y:S01]  /*5200*/  LDCU UR8, c[0x0][0x3b8] ;  /* 0x00007700ff0877ac */ /* 0x000f220008000800 */
[----:B-1----:R-:W-:Y:S02]  /*5210*/  SHF.R.U32.HI R6, RZ, 0x3, R50 ;  /* 0x00000003ff067819 */ /* 0x002fe40000011632 */
[----:B------:R-:W-:Y:S01]  /*5220*/  MOV R7, RZ ;  /* 0x000000ff00077202 */ /* 0x000fe20000000f00 */
[----:B------:R-:W1:Y:S01]  /*5230*/  LDCU.64 UR10, c[0x0][0x3a8] ;  /* 0x00007500ff0a77ac */ /* 0x000e620008000a00 */
[----:B------:R-:W-:Y:S02]  /*5240*/  LOP3.LUT R6, R6, 0x7c, RZ, 0xc0, !PT ;  /* 0x0000007c06067812 */ /* 0x000fe400078ec0ff */
[----:B------:R-:W-:Y:S01]  /*5250*/  SHF.L.U32 R46, R50, 0x3, RZ ;  /* 0x00000003322e7819 */ /* 0x000fe200000006ff */
[----:B------:R-:W2:Y:S01]  /*5260*/  LDCU UR9, c[0x0][0x3d0] ;  /* 0x00007a00ff0977ac */ /* 0x000ea20008000800 */
[----:B------:R-:W-:-:S02]  /*5270*/  IADD3 R20, PT, PT, R10, -R5, RZ ;  /* 0x800000050a147210 */ /* 0x000fc40007ffe0ff */
[----:B------:R-:W-:Y:S01]  /*5280*/  MOV R44, RZ ;  /* 0x000000ff002c7202 */ /* 0x000fe20000000f00 */
[----:B0-----:R-:W0:Y:S01]  /*5290*/  MUFU.RCP R11, R11 ;  /* 0x0000000b000b7308 */ /* 0x001e220000001000 */
[----:B----4-:R-:W-:Y:S01]  /*52a0*/  IMAD R9, R51, UR8, RZ ;  /* 0x0000000833097c24 */ /* 0x010fe2000f8e02ff */
[----:B------:R-:W4:Y:S03]  /*52b0*/  LDCU UR8, c[0x0][0x3ec] ;  /* 0x00007d80ff0877ac */ /* 0x000f260008000800 */
[----:B------:R-:W-:-:S04]  /*52c0*/  IMAD.WIDE R6, R9, 0x4, R6 ;  /* 0x0000000409067825 */ /* 0x000fc800078e0206 */
[----:B------:R-:W-:Y:S02]  /*52d0*/  IMAD.SHL.U32 R9, R50, 0x20, RZ ;  /* 0x0000002032097824 */ /* 0x000fe400078e00ff */
[----:B--2---:R-:W-:Y:S01]  /*52e0*/  IMAD R58, R3, UR9, RZ ;  /* 0x00000009033a7c24 */ /* 0x004fe2000f8e02ff */
[----:B------:R-:W-:Y:S02]  /*52f0*/  LOP3.LUT R3, R46, 0xf8, RZ, 0xc0, !PT ;  /* 0x000000f82e037812 */ /* 0x000fe400078ec0ff */
[----:B------:R-:W-:Y:S02]  /*5300*/  LOP3.LUT R9, R9, 0x60, RZ, 0xe2, !PT ;  /* 0x0000006009097812 */ /* 0x000fe400078ee2ff */
[----:B0-----:R-:W-:Y:S02]  /*5310*/  IADD3 R12, PT, PT, R11, 0xffffffe, RZ ;  /* 0x0ffffffe0b0c7810 */ /* 0x001fe40007ffe0ff */
[----:B------:R-:W-:Y:S02]  /*5320*/  IADD3 R11, PT, PT, R8, 0x1a0, RZ ;  /* 0x000001a0080b7810 */ /* 0x000fe40007ffe0ff */
[----:B------:R0:W2:Y:S01]  /*5330*/  F2I.FTZ.U32.TRUNC.NTZ R13, R12 ;  /* 0x0000000c000d7305 */ /* 0x0000a2000021f000 */
[----:B------:R-:W-:-:S02]  /*5340*/  LEA R9, R10, R9, 0x7 ;  /* 0x000000090a097211 */ /* 0x000fc400078e38ff */
[----:B------:R-:W-:Y:S02]  /*5350*/  LEA R2, R2, R11, 0x18 ;  /* 0x0000000b02027211 */ /* 0x000fe400078ec0ff */
[----:B-1----:R-:W-:Y:S02]  /*5360*/  IADD3 R8, P0, PT, R6, UR10, RZ ;  /* 0x0000000a06087c10 */ /* 0x002fe4000ff1e0ff */
[----:B------:R-:W-:Y:S02]  /*5370*/  IADD3 R6, PT, PT, R9, 0x10, R2 ;  /* 0x0000001009067810 */ /* 0x000fe40007ffe002 */
[----:B0-----:R-:W-:Y:S02]  /*5380*/  MOV R12, RZ ;  /* 0x000000ff000c7202 */ /* 0x001fe40000000f00 */
[----:B------:R-:W-:Y:S02]  /*5390*/  LEA R9, R10, 0x3, 0x5 ;  /* 0x000000030a097811 */ /* 0x000fe400078e28ff */
[----:B------:R-:W-:-:S02]  /*53a0*/  IADD3.X R7, PT, PT, R7, UR11, RZ, P0, !PT ;  /* 0x0000000b07077c10 */ /* 0x000fc400087fe4ff */
[----:B--2---:R-:W-:Y:S02]  /*53b0*/  IADD3 R15, PT, PT, RZ, -R13, RZ ;  /* 0x8000000dff0f7210 */ /* 0x004fe40007ffe0ff */
[----:B----4-:R-:W-:Y:S02]  /*53c0*/  IADD3 R4, PT, PT, R4, -UR8, RZ ;  /* 0x8000000804047c10 */ /* 0x010fe4000fffe0ff */
[----:B------:R-:W-:Y:S01]  /*53d0*/  LOP3.LUT R46, R9, 0x18, R46, 0xf8, !PT ;  /* 0x00000018092e7812 */ /* 0x000fe200078ef82e */
[----:B------:R-:W-:Y:S01]  /*53e0*/  IMAD R11, R15, R0, RZ ;  /* 0x000000000f0b7224 */ /* 0x000fe200078e02ff */
[----:B-----5:R-:W-:-:S03]  /*53f0*/  SHF.R.S32.HI R59, RZ, 0x1f, R58 ;  /* 0x0000001fff3b7819 */ /* 0x020fc6000001143a */
[----:B------:R-:W-:Y:S01]  /*5400*/  IMAD.HI.U32 R2, R13, R11, R12 ;  /* 0x0000000b0d027227 */ /* 0x000fe200078e000c */
[----:B------:R-:W-:-:S07]  /*5410*/  IADD3 R11, PT, PT, R10, 0x1, RZ ;  /* 0x000000010a0b7810 */ /* 0x000fce0007ffe0ff */
.L_x_20667:
[----:B------:R-:W0:Y:S01]  /*5420*/  LDC R18, c[0x0][0x3f0] ;  /* 0x0000fc00ff127b82 */ /* 0x000e220000000800 */
[----:B------:R-:W-:Y:S01]  /*5430*/  IADD3 R13, PT, PT, R9, -0x3, RZ ;  /* 0xfffffffd090d7810 */ /* 0x000fe20007ffe0ff */
[----:B------:R-:W-:Y:S03]  /*5440*/  BSSY.RECONVERGENT B0, `(.L_x_20617) ;  /* 0x000042c000007945 */ /* 0x000fe60003800200 */
[----:B------:R-:W-:-:S03]  /*5450*/  IABS R17, R13 ;  /* 0x0000000d00117213 */ /* 0x000fc60000000000 */
[----:B-1----:R-:W1:Y:S02]  /*5460*/  LDC R12, c[0x0][0x3f4] ;  /* 0x0000fd00ff0c7b82 */ /* 0x002e640000000800 */
        /* <DEDUP_REMOVED lines=14> */
[----:B------:R-:W-:Y:S02]  /*5550*/  ISETP.NE.AND P1, PT, R12, RZ, PT ;  /* 0x000000ff0c00720c */ /* 0x000fe40003f25270 */
[----:B------:R-:W0:Y:S07]  /*5560*/  F2I.FTZ.U32.TRUNC.NTZ R13, R17 ;  /* 0x00000011000d7305 */ /* 0x000e2e000021f000 */
[----:B------:R-:W-:-:S04]  /*5570*/  @P0 IADD3 R15, PT, PT, R15, 0x1, RZ ;  /* 0x000000010f0f0810 */ /* 0x000fc80007ffe0ff */
[----:B------:R-:W-:Y:S02]  /*5580*/  @!P2 IADD3 R15, PT, PT, RZ, -R15, RZ ;  /* 0x8000000fff0fa210 */ /* 0x000fe40007ffe0ff */
[----:B------:R-:W-:Y:S01]  /*5590*/  @!P1 LOP3.LUT R15, RZ, R12, RZ, 0x33, !PT ;  /* 0x0000000cff0f9212 */ /* 0x000fe200078e33ff */
[----:B------:R-:W-:Y:S01]  /*55a0*/  HFMA2 R12, -RZ, RZ, 0, 0 ;  /* 0x00000000ff0c7431 */ /* 0x000fe200000001ff */
[----:B0-----:R-:W-:Y:S02]  /*55b0*/  IADD3 R19, PT, PT, RZ, -R13, RZ ;  /* 0x8000000dff137210 */ /* 0x001fe40007ffe0ff */
[----:B------:R-:W-:Y:S02]  /*55c0*/  IADD3 R16, PT, PT, R15, R57, RZ ;  /* 0x000000390f107210 */ /* 0x000fe40007ffe0ff */
[----:B------:R-:W-:Y:S01]  /*55d0*/  ISETP.NE.AND P2, PT, R18, RZ, PT ;  /* 0x000000ff1200720c */ /* 0x000fe20003f45270 */
[----:B------:R-:W-:Y:S01]  /*55e0*/  IMAD R19, R19, R14, RZ ;  /* 0x0000000e13137224 */ /* 0x000fe200078e02ff */
[----:B------:R-:W-:-:S02]  /*55f0*/  IABS R17, R16 ;  /* 0x0000001000117213 */ /* 0x000fc40000000000 */
[----:B------:R-:W-:Y:S01]  /*5600*/  ISETP.GE.AND P1, PT, R16, RZ, PT ;  /* 0x000000ff1000720c */ /* 0x000fe20003f26270 */
[----:B------:R-:W-:Y:S01]  /*5610*/  IMAD.HI.U32 R12, R13, R19, R12 ;  /* 0x000000130d0c7227 */ /* 0x000fe200078e000c */
[----:B------:R-:W-:-:S05]  /*5620*/  MOV R13, R17 ;  /* 0x00000011000d7202 */ /* 0x000fca0000000f00 */
[----:B------:R-:W-:-:S05]  /*5630*/  IMAD.HI.U32 R12, R12, R13, RZ ;  /* 0x0000000d0c0c7227 */ /* 0x000fca00078e00ff */
[----:B------:R-:W-:-:S05]  /*5640*/  IADD3 R12, PT, PT, RZ, -R12, RZ ;  /* 0x8000000cff0c7210 */ /* 0x000fca0007ffe0ff */
[----:B------:R-:W-:-:S05]  /*5650*/  IMAD R13, R14, R12, R13 ;  /* 0x0000000c0e0d7224 */ /* 0x000fca00078e020d */
[----:B------:R-:W-:-:S13]  /*5660*/  ISETP.GT.U32.AND P0, PT, R14, R13, PT ;  /* 0x0000000d0e00720c */ /* 0x000fda0003f04070 */
[----:B------:R-:W-:-:S05]  /*5670*/  @!P0 IMAD.IADD R13, R13, 0x1, -R14 ;  /* 0x000000010d0d8824 */ /* 0x000fca00078e0a0e */
[----:B------:R-:W-:-:S13]  /*5680*/  ISETP.GT.U32.AND P0, PT, R14, R13, PT ;  /* 0x0000000d0e00720c */ /* 0x000fda0003f04070 */
[----:B------:R-:W-:Y:S02]  /*5690*/  @!P0 IADD3 R13, PT, PT, R13, -R14, RZ ;  /* 0x8000000e0d0d8210 */ /* 0x000fe40007ffe0ff */
[----:B------:R-:W-:Y:S02]  /*56a0*/  ISETP.GT.AND P0, PT, R15, R4, PT ;  /* 0x000000040f00720c */ /* 0x000fe40003f04270 */
[----:B------:R-:W-:Y:S02]  /*56b0*/  @!P1 IADD3 R13, PT, PT, RZ, -R13, RZ ;  /* 0x8000000dff0d9210 */ /* 0x000fe40007ffe0ff */
[----:B------:R-:W-:-:S04]  /*56c0*/  @!P2 LOP3.LUT R13, RZ, R18, RZ, 0x33, !PT ;  /* 0x00000012ff0da212 */ /* 0x000fc800078e33ff */
[----:B------:R-:W-:-:S13]  /*56d0*/  ISETP.NE.AND P1, PT, R13, RZ, PT ;  /* 0x000000ff0d00720c */ /* 0x000fda0003f25270 */
[----:B--2-4-:R-:W-:Y:S05]  /*56e0*/  @!P0 BRA P1, `(.L_x_20618) ;  /* 0x0000004000048947 */ /* 0x014fea0000800000 */
[----:B------:R-:W-:Y:S01]  /*56f0*/  MOV R54, R8 ;  /* 0x0000000800367202 */ /* 0x000fe20000000f00 */
[----:B------:R-:W0:Y:S01]  /*5700*/  LDS.128 R12, [R6+-0x10] ;  /* 0xfffff000060c7984 */ /* 0x000e220000000c00 */
[----:B------:R-:W-:-:S03]  /*5710*/  MOV R55, R7 ;  /* 0x0000000700377202 */ /* 0x000fc60000000f00 */
[----:B------:R-:W1:Y:S04]  /*5720*/  LDS.128 R16, [R6] ;  /* 0x0000000006107984 */ /* 0x000e680000000c00 */
[----:B------:R2:W4:Y:S01]  /*5730*/  LDG.E.CONSTANT R53, desc[UR6][R54.64] ;  /* 0x0000000636357981 */ /* 0x000522000c1e9900 */
[----:B------:R-:W-:Y:S01]  /*5740*/  BSSY.RECONVERGENT B2, `(.L_x_20619) ;  /* 0x000002d000027945 */ /* 0x000fe20003800200 */
[----:B--2---:R-:W-:Y:S02]  /*5750*/  IADD3 R54, PT, PT, R46, -0x3, RZ ;  /* 0xfffffffd2e367810 */ /* 0x004fe40007ffe0ff */
[----:B0-----:R-:W-:Y:S02]  /*5760*/  F2FP.F16.F32.PACK_AB R47, R13, R12 ;  /* 0x0000000c0d2f723e */ /* 0x001fe400000000ff */
[----:B------:R-:W-:-:S02]  /*5770*/  F2FP.F16.F32.PACK_AB R14, R15, R14 ;  /* 0x0000000e0f0e723e */ /* 0x000fc400000000ff */
[----:B-1----:R-:W-:Y:S01]  /*5780*/  F2FP.F16.F32.PACK_AB R56, R19, R18 ;  /* 0x000000121338723e */ /* 0x002fe200000000ff */
[----:B----4-:R-:W-:-:S03]  /*5790*/  IMAD.WIDE R52, R53, UR12, R58 ;  /* 0x0000000c35347c25 */ /* 0x010fc6000f8e023a */
[----:B------:R-:W-:Y:S02]  /*57a0*/  IADD3 R12, P0, PT, R3, R52, RZ ;  /* 0x00000034030c7210 */ /* 0x000fe40007f1e0ff */
[----:B------:R-:W-:Y:S02]  /*57b0*/  MOV R52, R14 ;  /* 0x0000000e00347202 */ /* 0x000fe40000000f00 */
[----:B------:R-:W-:Y:S02]  /*57c0*/  IADD3.X R53, PT, PT, RZ, R53, RZ, P0, !PT ;  /* 0x00000035ff357210 */ /* 0x000fe400007fe4ff */
[----:B---3--:R-:W-:Y:S02]  /*57d0*/  LEA R62, P1, R12, UR4, 0x1 ;  /* 0x000000040c3e7c11 */ /* 0x008fe4000f8208ff */
        /* <DEDUP_REMOVED lines=35> */
.L_x_20620:
[----:B------:R-:W-:Y:S05]  /*5a10*/  BSYNC.RECONVERGENT B2 ;  /* 0x0000000000027941 */ /* 0x000fea0003800200 */
.L_x_20619:
        /* <DEDUP_REMOVED lines=41> */
.L_x_20622:
[----:B------:R-:W-:Y:S05]  /*5cb0*/  BSYNC.RECONVERGENT B2 ;  /* 0x0000000000027941 */ /* 0x000fea0003800200 */
.L_x_20621:
        /* <DEDUP_REMOVED lines=41> */
.L_x_20624:
[----:B------:R-:W-:Y:S05]  /*5f50*/  BSYNC.RECONVERGENT B2 ;  /* 0x0000000000027941 */ /* 0x000fea0003800200 */
.L_x_20623:
        /* <DEDUP_REMOVED lines=41> */
.L_x_20626:
[----:B------:R-:W-:Y:S05]  /*61f0*/  BSYNC.RECONVERGENT B2 ;  /* 0x0000000000027941 */ /* 0x000fea0003800200 */
.L_x_20625:
        /* <DEDUP_REMOVED lines=41> */
.L_x_20628:
[----:B------:R-:W-:Y:S05]  /*6490*/  BSYNC.RECONVERGENT B2 ;  /* 0x0000000000027941 */ /* 0x000fea0003800200 */
.L_x_20627:
        /* <DEDUP_REMOVED lines=41> */
.L_x_20630:
[----:B------:R-:W-:Y:S05]  /*6730*/  BSYNC.RECONVERGENT B2 ;  /* 0x0000000000027941 */ /* 0x000fea0003800200 */
.L_x_20629:
        /* <DEDUP_REMOVED lines=41> */
.L_x_20632:
[----:B------:R-:W-:Y:S05]  /*69d0*/  BSYNC.RECONVERGENT B2 ;  /* 0x0000000000027941 */ /* 0x000fea0003800200 */
.L_x_20631:
        /* <DEDUP_REMOVED lines=41> */
.L_x_20634:
[----:B------:R-:W-:Y:S05]  /*6c70*/  BSYNC.RECONVERGENT B2 ;  /* 0x0000000000027941 */ /* 0x000fea0003800200 */
.L_x_20633:
        /* <DEDUP_REMOVED lines=41> */
.L_x_20636:
[----:B------:R-:W-:Y:S05]  /*6f10*/  BSYNC.RECONVERGENT B2 ;  /* 0x0000000000027941 */ /* 0x000fea0003800200 */
.L_x_20635:
        /* <DEDUP_REMOVED lines=41> */
.L_x_20638:
[----:B------:R-:W-:Y:S05]  /*71b0*/  BSYNC.RECONVERGENT B2 ;  /* 0x0000000000027941 */ /* 0x000fea0003800200 */
.L_x_20637:
        /* <DEDUP_REMOVED lines=41> */
.L_x_20640:
[----:B------:R-:W-:Y:S05]  /*7450*/  BSYNC.RECONVERGENT B2 ;  /* 0x0000000000027941 */ /* 0x000fea0003800200 */
.L_x_20639:
        /* <DEDUP_REMOVED lines=41> */
.L_x_20642:
[----:B------:R-:W-:Y:S05]  /*76f0*/  BSYNC.RECONVERGENT B2 ;  /* 0x0000000000027941 */ /* 0x000fea0003800200 */
.L_x_20641:
        /* <DEDUP_REMOVED lines=41> */
.L_x_20644:
[----:B------:R-:W-:Y:S05]  /*7990*/  BSYNC.RECONVERGENT B2 ;  /* 0x0000000000027941 */ /* 0x000fea0003800200 */
.L_x_20643:
        /* <DEDUP_REMOVED lines=41> */
.L_x_20646:
[----:B------:R-:W-:Y:S05]  /*7c30*/  BSYNC.RECONVERGENT B2 ;  /* 0x0000000000027941 */ /* 0x000fea0003800200 */
.L_x_20645:
        /* <DEDUP_REMOVED lines=41> */
.L_x_20648:
[----:B------:R-:W-:Y:S05]  /*7ed0*/  BSYNC.RECONVERGENT B2 ;  /* 0x0000000000027941 */ /* 0x000fea0003800200 */
.L_x_20647:
        /* <DEDUP_REMOVED lines=41> */
.L_x_20650:
[----:B------:R-:W-:Y:S05]  /*8170*/  BSYNC.RECONVERGENT B2 ;  /* 0x0000000000027941 */ /* 0x000fea0003800200 */
.L_x_20649:
        /* <DEDUP_REMOVED lines=41> */
.L_x_20652:
[----:B------:R-:W-:Y:S05]  /*8410*/  BSYNC.RECONVERGENT B2 ;  /* 0x0000000000027941 */ /* 0x000fea0003800200 */
.L_x_20651:
        /* <DEDUP_REMOVED lines=41> */
.L_x_20654:
[----:B------:R-:W-:Y:S05]  /*86b0*/  BSYNC.RECONVERGENT B2 ;  /* 0x0000000000027941 */ /* 0x000fea0003800200 */
.L_x_20653:
        /* <DEDUP_REMOVED lines=41> */
.L_x_20656:
[----:B------:R-:W-:Y:S05]  /*8950*/  BSYNC.RECONVERGENT B2 ;  /* 0x0000000000027941 */ /* 0x000fea0003800200 */
.L_x_20655:
        /* <DEDUP_REMOVED lines=41> */
.L_x_20658:
[----:B------:R-:W-:Y:S05]  /*8bf0*/  BSYNC.RECONVERGENT B2 ;  /* 0x0000000000027941 */ /* 0x000fea0003800200 */
.L_x_20657:
        /* <DEDUP_REMOVED lines=41> */
.L_x_20660:
[----:B------:R-:W-:Y:S05]  /*8e90*/  BSYNC.RECONVERGENT B2 ;  /* 0x0000000000027941 */ /* 0x000fea0003800200 */
.L_x_20659:
        /* <DEDUP_REMOVED lines=41> */
.L_x_20662:
[----:B------:R-:W-:Y:S05]  /*9130*/  BSYNC.RECONVERGENT B2 ;  /* 0x0000000000027941 */ /* 0x000fea0003800200 */
.L_x_20661:
        /* <DEDUP_REMOVED lines=41> */
.L_x_20664:
[----:B------:R-:W-:Y:S05]  /*93d0*/  BSYNC.RECONVERGENT B2 ;  /* 0x0000000000027941 */ /* 0x000fea0003800200 */
.L_x_20663:
        /* <DEDUP_REMOVED lines=8> */
[-C--:B------:R-:W-:Y:S01]  /*9460*/  ISETP.GE.AND P1, PT, R12, R61.reuse, PT ;  /* 0x0000003d0c00720c */ /* 0x080fe20003f26270 */
[----:B------:R-:W-:Y:S01]  /*9470*/  VIADD R12, R46, 0xffffffff ;  /* 0xffffffff2e0c7836 */ /* 0x000fe20000000000 */
[----:B------:R-:W-:Y:S02]  /*9480*/  PRMT R13, R17, 0x7632, R13 ;  /* 0x00007632110d7816 */ /* 0x000fe4000000000d */
[-C--:B------:R-:W-:Y:S02]  /*9490*/  ISETP.GE.AND P0, PT, R54, R61.reuse, PT ;  /* 0x0000003d3600720c */ /* 0x080fe40003f06270 */
[----:B------:R-:W-:-:S02]  /*94a0*/  ISETP.GE.AND P2, PT, R12, R61, PT ;  /* 0x0000003d0c00720c */ /* 0x000fc40003f46270 */
[----:B------:R-:W-:Y:S02]  /*94b0*/  PRMT R12, R16, 0x7632, R12 ;  /* 0x00007632100c7816 */ /* 0x000fe4000000000c */
[----:B------:R-:W-:Y:S02]  /*94c0*/  SEL R54, R13, RZ, !P3 ;  /* 0x000000ff0d367207 */ /* 0x000fe40005800000 */
[----:B------:R-:W-:Y:S02]  /*94d0*/  SEL R13, R12, RZ, !P1 ;  /* 0x000000ff0c0d7207 */ /* 0x000fe40004800000 */
        /* <DEDUP_REMOVED lines=12> */
[----:B------:R-:W-:Y:S02]  /*95a0*/  IADD3 R12, PT, PT, R46, 0x4, RZ ;  /* 0x000000042e0c7810 */ /* 0x000fe40007ffe0ff */
[----:B------:R-:W-:Y:S02]  /*95b0*/  PRMT R17, R17, 0x5410, R54 ;  /* 0x0000541011117816 */ /* 0x000fe40000000036 */
[----:B------:R-:W-:-:S02]  /*95c0*/  ISETP.GE.AND P0, PT, R12, R61, PT ;  /* 0x0000003d0c00720c */ /* 0x000fc40003f06270 */
[C---:B------:R-:W-:Y:S02]  /*95d0*/  PRMT R12, R19.reuse, 0x7632, R12 ;  /* 0x00007632130c7816 */ /* 0x040fe4000000000c */
[----:B------:R-:W-:Y:S02]  /*95e0*/  SEL R19, R19, RZ, !P2 ;  /* 0x000000ff13137207 */ /* 0x000fe40005000000 */
[----:B------:R-:W-:Y:S02]  /*95f0*/  SEL R12, R12, RZ, !P0 ;  /* 0x000000ff0c0c7207 */ /* 0x000fe40004000000 */
[----:B------:R-:W-:Y:S02]  /*9600*/  PRMT R18, R18, 0x5410, R13 ;  /* 0x0000541012127816 */ /* 0x000fe4000000000d */
[----:B------:R-:W-:-:S07]  /*9610*/  PRMT R19, R19, 0x5410, R12 ;  /* 0x0000541013137816 */ /* 0x000fce000000000c */
.L_x_20666:
[----:B------:R-:W-:Y:S05]  /*9620*/  BSYNC.RECONVERGENT B2 ;  /* 0x0000000000027941 */ /* 0x000fea0003800200 */
.L_x_20665:
[----:B------:R-:W-:Y:S02]  /*9630*/  HMUL2 R17, R52, R17 ;  /* 0x0000001134117232 */ /* 0x000fe40000000000 */
[----:B------:R-:W-:Y:S02]  /*9640*/  HFMA2 R14, R56, R15, R14 ;  /* 0x0000000f380e7231 */ /* 0x000fe4000000000e */
[----:B------:R-:W-:-:S03]  /*9650*/  HFMA2 R17, R47, R16, R17 ;  /* 0x000000102f117231 */ /* 0x000fc60000000011 */
[--C-:B------:R-:W-:Y:S02]  /*9660*/  HADD2.F32 R12, -RZ, R14.reuse.H0_H0 ;  /* 0x2000000eff0c7230 */ /* 0x100fe40000004100 */
[----:B------:R-:W-:Y:S02]  /*9670*/  HFMA2 R17, R53, R18, R17 ;  /* 0x0000001235117231 */ /* 0x000fe40000000011 */
[----:B------:R-:W-:Y:S02]  /*9680*/  HADD2.F32 R13, -RZ, R14.H1_H1 ;  /* 0x3000000eff0d7230 */ /* 0x000fe40000004100 */
[----:B------:R-:W-:-:S03]  /*9690*/  HFMA2 R17, R56, R19, R17 ;  /* 0x0000001338117231 */ /* 0x000fc60000000011 */
[----:B------:R-:W-:Y:S02]  /*96a0*/  FADD.FTZ R13, R12, R13 ;  /* 0x0000000d0c0d7221 */ /* 0x000fe40000010000 */
[--C-:B------:R-:W-:Y:S02]  /*96b0*/  HADD2.F32 R14, -RZ, R17.reuse.H0_H0 ;  /* 0x20000011ff0e7230 */ /* 0x100fe40000004100 */
[----:B------:R-:W-:Y:S01]  /*96c0*/  FADD.FTZ R22, R22, R13 ;  /* 0x0000000d16167221 */ /* 0x000fe20000010000 */
[----:B------:R-:W-:-:S05]  /*96d0*/  HADD2.F32 R17, -RZ, R17.H1_H1 ;  /* 0x30000011ff117230 */ /* 0x000fca0000004100 */
[----:B------:R-:W-:-:S04]  /*96e0*/  FADD.FTZ R14, R14, R17 ;  /* 0x000000110e0e7221 */ /* 0x000fc80000010000 */
[----:B------:R-:W-:-:S07]  /*96f0*/  FADD.FTZ R21, R21, R14 ;  /* 0x0000000e15157221 */ /* 0x000fce0000010000 */
.L_x_20618:
[----:B---3--:R-:W-:Y:S05]  /*9700*/  BSYNC.RECONVERGENT B0 ;  /* 0x0000000000007941 */ /* 0x008fea0003800200 */
.L_x_20617:
[C---:B------:R-:W-:Y:S02]  /*9710*/  IADD3 R12, PT, PT, R11.reuse, 0x3, RZ ;  /* 0x000000030b0c7810 */ /* 0x040fe40007ffe0ff */
[----:B------:R-:W-:Y:S02]  /*9720*/  IADD3 R8, P1, PT, R8, 0x10, RZ ;  /* 0x0000001008087810 */ /* 0x000fe40007f3e0ff */
[----:B------:R-:W-:Y:S02]  /*9730*/  ISETP.GE.AND P0, PT, R12, R5, PT ;  /* 0x000000050c00720c */ /* 0x000fe40003f06270 */
[----:B------:R-:W-:Y:S02]  /*9740*/  IADD3 R20, PT, PT, R20, 0x4, RZ ;  /* 0x0000000414147810 */ /* 0x000fe40007ffe0ff */
[----:B------:R-:W-:Y:S02]  /*9750*/  IADD3 R46, PT, PT, R46, 0x80, RZ ;  /* 0x000000802e2e7810 */ /* 0x000fe40007ffe0ff */
[----:B------:R-:W-:-:S02]  /*9760*/  IADD3 R11, PT, PT, R11, 0x4, RZ ;  /* 0x000000040b0b7810 */ /* 0x000fc40007ffe0ff */
[----:B------:R-:W-:Y:S02]  /*9770*/  IADD3 R6, PT, PT, R6, 0x200, RZ ;  /* 0x0000020006067810 */ /* 0x000fe40007ffe0ff */
[----:B------:R-:W-:Y:S02]  /*9780*/  IADD3 R9, PT, PT, R9, 0x80, RZ ;  /* 0x0000008009097810 */ /* 0x000fe40007ffe0ff */
[----:B------:R-:W-:Y:S01]  /*9790*/  IADD3.X R7, PT, PT, RZ, R7, RZ, P1, !PT ;  /* 0x00000007ff077210 */ /* 0x000fe20000ffe4ff */
[----:B------:R-:W-:Y:S06]  /*97a0*/  @!P0 BRA `(.L_x_20667) ;  /* 0xffffffbc001c8947 */ /* 0x000fec000383ffff */
.L_x_20616:
[----:B--23--:R-:W-:Y:S05]  /*97b0*/  BSYNC.RECONVERGENT B1 ;  /* 0x0000000000017941 */ /* 0x00cfea0003800200 */
.L_x_20615:
[----:B------:R-:W2:Y:S01]  /*97c0*/  SHFL.BFLY PT, R4, R27, 0x2, 0x1f ;  /* 0x0c401f001b047f89 */ /* 0x000ea200000e0000 */
[----:B------:R-:W-:Y:S01]  /*97d0*/  SHF.R.U32.HI R5, RZ, 0x2, R45 ;  /* 0x00000002ff057819 */ /* 0x000fe2000001162d */
[----:B------:R-:W3:Y:S01]  /*97e0*/  S2UR UR5, SR_CgaCtaId ;  /* 0x00000000000579c3 */ /* 0x000ee20000008800 */
[----:B------:R-:W-:Y:S01]  /*97f0*/  UMOV UR4, 0x400 ;  /* 0x0000040000047882 */ /* 0x000fe20000000000 */
[----:B------:R-:W0:Y:S01]  /*9800*/  SHFL.BFLY PT, R3, R44, 0x2, 0x1f ;  /* 0x0c401f002c037f89 */ /* 0x000e2200000e0000 */
[----:B------:R-:W-:Y:S01]  /*9810*/  UIADD3 UR4, UPT, UPT, UR4, 0x1a0, URZ ;  /* 0x000001a004047890 */ /* 0x000fe2000fffe0ff */
[----:B------:R-:W-:Y:S01]  /*9820*/  IMAD R10, R10, 0xc0, R5 ;  /* 0x000000c00a0a7824 */ /* 0x000fe200078e0205 */
[----:B------:R-:W-:Y:S01]  /*9830*/  BSSY.RECONVERGENT B0, `(.L_x_20668) ;  /* 0x0000084000007945 */ /* 0x000fe20003800200 */
[----:B------:R-:W4:Y:S01]  /*9840*/  SHFL.BFLY PT, R0, R43, 0x2, 0x1f ;  /* 0x0c401f002b007f89 */ /* 0x000f2200000e0000 */
[C---:B------:R-:W-:Y:S02]  /*9850*/  LOP3.LUT P0, RZ, R50.reuse, 0x3c3, RZ, 0xc0, !PT ;  /* 0x000003c332ff7812 */ /* 0x040fe4000780c0ff */
[C---:B------:R-:W-:Y:S01]  /*9860*/  LOP3.LUT P1, RZ, R50.reuse, 0x3e3, RZ, 0xc0, !PT ;  /* 0x000003e332ff7812 */ /* 0x040fe2000782c0ff */
[----:B------:R-:W4:Y:S01]  /*9870*/  SHFL.BFLY PT, R15, R42, 0x2, 0x1f ;  /* 0x0c401f002a0f7f89 */ /* 0x000f2200000e0000 */
[----:B------:R-:W-:-:S03]  /*9880*/  ISETP.GT.U32.AND P3, PT, R50, 0x1f, PT ;  /* 0x0000001f3200780c */ /* 0x000fc60003f64070 */
[----:B-1----:R-:W1:Y:S04]  /*9890*/  SHFL.BFLY PT, R16, R41, 0x2, 0x1f ;  /* 0x0c401f0029107f89 */ /* 0x002e6800000e0000 */
[----:B------:R-:W1:Y:S04]  /*98a0*/  SHFL.BFLY PT, R12, R35, 0x2, 0x1f ;  /* 0x0c401f00230c7f89 */ /* 0x000e6800000e0000 */
[----:B------:R-:W1:Y:S01]  /*98b0*/  SHFL.BFLY PT, R13, R34, 0x2, 0x1f ;  /* 0x0c401f00220d7f89 */ /* 0x000e6200000e0000 */
[----:B--2---:R-:W-:Y:S01]  /*98c0*/  FADD.FTZ R27, R4, R27 ;  /* 0x0000001b041b7221 */ /* 0x004fe20000010000 */
[----:B------:R-:W-:Y:S01]  /*98d0*/  LOP3.LUT R4, R50, 0x3, RZ, 0xc0, !PT ;  /* 0x0000000332047812 */ /* 0x000fe200078ec0ff */
[----:B---3--:R-:W-:Y:S01]  /*98e0*/  ULEA UR4, UR5, UR4, 0x18 ;  /* 0x0000000405047291 */ /* 0x008fe2000f8ec0ff */
[----:B------:R-:W2:Y:S01]  /*98f0*/  SHFL.BFLY PT, R5, R26, 0x2, 0x1f ;  /* 0x0c401f001a057f89 */ /* 0x000ea200000e0000 */
[----:B0-----:R-:W-:Y:S01]  /*9900*/  FADD.FTZ R44, R3, R44 ;  /* 0x0000002c032c7221 */ /* 0x001fe20000010000 */
[----:B------:R-:W-:-:S02]  /*9910*/  ISETP.NE.AND P2, PT, R4, RZ, PT ;  /* 0x000000ff0400720c */ /* 0x000fc40003f45270 */
[----:B------:R-:W0:Y:S01]  /*9920*/  SHFL.BFLY PT, R2, R25, 0x2, 0x1f ;  /* 0x0c401f0019027f89 */ /* 0x000e2200000e0000 */
[----:B----4-:R-:W-:Y:S01]  /*9930*/  FADD.FTZ R43, R0, R43 ;  /* 0x0000002b002b7221 */ /* 0x010fe20000010000 */
[----:B------:R-:W-:Y:S01]  /*9940*/  LEA R10, R10, UR4, 0x2 ;  /* 0x000000040a0a7c11 */ /* 0x000fe2000f8e10ff */
[----:B------:R-:W-:Y:S01]  /*9950*/  FADD.FTZ R42, R15, R42 ;  /* 0x0000002a0f2a7221 */ /* 0x000fe20000010000 */
[----:B------:R-:W3:Y:S01]  /*9960*/  SHFL.BFLY PT, R17, R40, 0x2, 0x1f ;  /* 0x0c401f0028117f89 */ /* 0x000ee200000e0000 */
[----:B-1----:R-:W-:-:S03]  /*9970*/  FADD.FTZ R41, R16, R41 ;  /* 0x0000002910297221 */ /* 0x002fc60000010000 */
[----:B------:R-:W1:Y:S01]  /*9980*/  SHFL.BFLY PT, R18, R39, 0x2, 0x1f ;  /* 0x0c401f0027127f89 */ /* 0x000e6200000e0000 */
[----:B------:R-:W-:-:S03]  /*9990*/  FADD.FTZ R35, R12, R35 ;  /* 0x000000230c237221 */ /* 0x000fc60000010000 */
[----:B------:R-:W4:Y:S01]  /*99a0*/  SHFL.BFLY PT, R19, R38, 0x2, 0x1f ;  /* 0x0c401f0026137f89 */ /* 0x000f2200000e0000 */
[----:B------:R-:W-:-:S03]  /*99b0*/  FADD.FTZ R34, R13, R34 ;  /* 0x000000220d227221 */ /* 0x000fc60000010000 */
[----:B------:R-:W4:Y:S01]  /*99c0*/  SHFL.BFLY PT, R20, R37, 0x2, 0x1f ;  /* 0x0c401f0025147f89 */ /* 0x000f2200000e0000 */
[----:B--2---:R-:W-:-:S03]  /*99d0*/  FADD.FTZ R26, R5, R26 ;  /* 0x0000001a051a7221 */ /* 0x004fc60000010000 */
[----:B------:R-:W2:Y:S01]  /*99e0*/  SHFL.BFLY PT, R45, R36, 0x2, 0x1f ;  /* 0x0c401f00242d7f89 */ /* 0x000ea200000e0000 */
[----:B------:R-:W-:Y:S01]  /*99f0*/  LOP3.LUT R5, R50, 0x3c0, RZ, 0xc0, !PT ;  /* 0x000003c032057812 */ /* 0x000fe200078ec0ff */
[----:B0-----:R-:W-:Y:S02]  /*9a00*/  FADD.FTZ R25, R2, R25 ;  /* 0x0000001902197221 */ /* 0x001fe40000010000 */
[----:B------:R-:W0:Y:S01]  /*9a10*/  SHFL.BFLY PT, R14, R33, 0x2, 0x1f ;  /* 0x0c401f00210e7f89 */ /* 0x000e2200000e0000 */
[----:B------:R-:W-:Y:S02]  /*9a20*/  LOP3.LUT R2, R50, 0x3e0, RZ, 0xc0, !PT ;  /* 0x000003e032027812 */ /* 0x000fe400078ec0ff */
[----:B------:R-:W-:Y:S01]  /*9a30*/  ISETP.NE.OR P5, PT, R5, 0x40, P2 ;  /* 0x000000400500780c */ /* 0x000fe200017a5670 */
[----:B------:R-:W0:Y:S01]  /*9a40*/  SHFL.BFLY PT, R11, R32, 0x2, 0x1f ;  /* 0x0c401f00200b7f89 */ /* 0x000e2200000e0000 */
[----:B---3--:R-:W-:Y:S01]  /*9a50*/  FADD.FTZ R40, R17, R40 ;  /* 0x0000002811287221 */ /* 0x008fe20000010000 */
[----:B------:R-:W-:-:S02]  /*9a60*/  ISETP.NE.OR P4, PT, R2, 0x20, P2 ;  /* 0x000000200200780c */ /* 0x000fc40001785670 */
[----:B------:R-:W3:Y:S01]  /*9a70*/  SHFL.BFLY PT, R8, R31, 0x2, 0x1f ;  /* 0x0c401f001f087f89 */ /* 0x000ee200000e0000 */
[----:B-1----:R-:W-:-:S03]  /*9a80*/  FADD.FTZ R39, R18, R39 ;  /* 0x0000002712277221 */ /* 0x002fc60000010000 */
[----:B------:R-:W1:Y:S01]  /*9a90*/  SHFL.BFLY PT, R9, R30, 0x2, 0x1f ;  /* 0x0c401f001e097f89 */ /* 0x000e6200000e0000 */
[----:B----4-:R-:W-:-:S03]  /*9aa0*/  FADD.FTZ R38, R19, R38 ;  /* 0x0000002613267221 */ /* 0x010fc60000010000 */
[----:B------:R-:W4:Y:S01]  /*9ab0*/  SHFL.BFLY PT, R6, R29, 0x2, 0x1f ;  /* 0x0c401f001d067f89 */ /* 0x000f2200000e0000 */
[----:B------:R-:W-:-:S03]  /*9ac0*/  FADD.FTZ R37, R20, R37 ;  /* 0x0000002514257221 */ /* 0x000fc60000010000 */
[----:B------:R-:W4:Y:S01]  /*9ad0*/  SHFL.BFLY PT, R7, R28, 0x2, 0x1f ;  /* 0x0c401f001c077f89 */ /* 0x000f2200000e0000 */
[----:B--2---:R-:W-:-:S03]  /*9ae0*/  FADD.FTZ R36, R45, R36 ;  /* 0x000000242d247221 */ /* 0x004fc60000010000 */
[----:B------:R-:W2:Y:S01]  /*9af0*/  SHFL.BFLY PT, R3, R24, 0x2, 0x1f ;  /* 0x0c401f0018037f89 */ /* 0x000ea200000e0000 */
[----:B0-----:R-:W-:-:S03]  /*9b00*/  FADD.FTZ R33, R14, R33 ;  /* 0x000000210e217221 */ /* 0x001fc60000010000 */
[----:B------:R-:W0:Y:S01]  /*9b10*/  SHFL.BFLY PT, R0, R23, 0x2, 0x1f ;  /* 0x0c401f0017007f89 */ /* 0x000e2200000e0000 */
[----:B------:R-:W-:-:S03]  /*9b20*/  FADD.FTZ R32, R11, R32 ;  /* 0x000000200b207221 */ /* 0x000fc60000010000 */
[----:B------:R-:W0:Y:S01]  /*9b30*/  SHFL.BFLY PT, R15, R22, 0x2, 0x1f ;  /* 0x0c401f00160f7f89 */ /* 0x000e2200000e0000 */
[----:B---3--:R-:W-:-:S03]  /*9b40*/  FADD.FTZ R31, R8, R31 ;  /* 0x0000001f081f7221 */ /* 0x008fc60000010000 */
[----:B------:R-:W3:Y:S01]  /*9b50*/  SHFL.BFLY PT, R12, R21, 0x2, 0x1f ;  /* 0x0c401f00150c7f89 */ /* 0x000ee200000e0000 */
[----:B-1----:R-:W-:-:S03]  /*9b60*/  FADD.FTZ R30, R9, R30 ;  /* 0x0000001e091e7221 */ /* 0x002fc60000010000 */
[----:B------:R-:W1:Y:S01]  /*9b70*/  SHFL.BFLY PT, R13, R44, 0x1, 0x1f ;  /* 0x0c201f002c0d7f89 */ /* 0x000e6200000e0000 */
[----:B----4-:R-:W-:-:S03]  /*9b80*/  FADD.FTZ R29, R6, R29 ;  /* 0x0000001d061d7221 */ /* 0x010fc60000010000 */
[----:B------:R-:W4:Y:S01]  /*9b90*/  SHFL.BFLY PT, R4, R43, 0x1, 0x1f ;  /* 0x0c201f002b047f89 */ /* 0x000f2200000e0000 */
[----:B------:R-:W-:-:S03]  /*9ba0*/  FADD.FTZ R28, R7, R28 ;  /* 0x0000001c071c7221 */ /* 0x000fc60000010000 */
[----:B------:R-:W4:Y:S01]  /*9bb0*/  SHFL.BFLY PT, R16, R41, 0x1, 0x1f ;  /* 0x0c201f0029107f89 */ /* 0x000f2200000e0000 */
[----:B--2---:R-:W-:Y:S01]  /*9bc0*/  FADD.FTZ R3, R3, R24 ;  /* 0x0000001803037221 */ /* 0x004fe20000010000 */
[----:B0-----:R-:W-:Y:S02]  /*9bd0*/  FADD.FTZ R0, R0, R23 ;  /* 0x0000001700007221 */ /* 0x001fe40000010000 */
[----:B------:R-:W0:Y:S01]  /*9be0*/  SHFL.BFLY PT, R17, R42, 0x1, 0x1f ;  /* 0x0c201f002a117f89 */ /* 0x000e2200000e0000 */
[----:B------:R-:W-:-:S03]  /*9bf0*/  FADD.FTZ R22, R15, R22 ;  /* 0x000000160f167221 */ /* 0x000fc60000010000 */
[----:B------:R-:W2:Y:S01]  /*9c00*/  SHFL.BFLY PT, R19, R40, 0x1, 0x1f ;  /* 0x0c201f0028137f89 */ /* 0x000ea200000e0000 */
[----:B---3--:R-:W-:-:S03]  /*9c10*/  FADD.FTZ R21, R12, R21 ;  /* 0x000000150c157221 */ /* 0x008fc60000010000 */
[----:B------:R-:W3:Y:S01]  /*9c20*/  SHFL.BFLY PT, R18, R39, 0x1, 0x1f ;  /* 0x0c201f0027127f89 */ /* 0x000ee200000e0000 */
[----:B-1----:R-:W-:-:S03]  /*9c30*/  FADD.FTZ R44, R44, R13 ;  /* 0x0000000d2c2c7221 */ /* 0x002fc60000010000 */
[----:B------:R-:W1:Y:S01]  /*9c40*/  SHFL.BFLY PT, R23, R38, 0x1, 0x1f ;  /* 0x0c201f0026177f89 */ /* 0x000e6200000e0000 */
[----:B----4-:R-:W-:-:S03]  /*9c50*/  FADD.FTZ R43, R43, R4 ;  /* 0x000000042b2b7221 */ /* 0x010fc60000010000 */
[----:B------:R-:W4:Y:S01]  /*9c60*/  SHFL.BFLY PT, R20, R37, 0x1, 0x1f ;  /* 0x0c201f0025147f89 */ /* 0x000f2200000e0000 */
[----:B------:R-:W-:-:S03]  /*9c70*/  FADD.FTZ R41, R41, R16 ;  /* 0x0000001029297221 */ /* 0x000fc60000010000 */
[----:B------:R-:W4:Y:S04]  /*9c80*/  SHFL.BFLY PT, R45, R36, 0x1, 0x1f ;  /* 0x0c201f00242d7f89 */ /* 0x000f2800000e0000 */
[----:B------:R-:W4:Y:S01]  /*9c90*/  SHFL.BFLY PT, R24, R35, 0x1, 0x1f ;  /* 0x0c201f0023187f89 */ /* 0x000f2200000e0000 */
[----:B0-----:R-:W-:-:S03]  /*9ca0*/  FADD.FTZ R42, R42, R17 ;  /* 0x000000112a2a7221 */ /* 0x001fc60000010000 */
[----:B------:R-:W0:Y:S01]  /*9cb0*/  SHFL.BFLY PT, R47, R34, 0x1, 0x1f ;  /* 0x0c201f00222f7f89 */ /* 0x000e2200000e0000 */
        /* <DEDUP_REMOVED lines=28> */
[----:B--2---:R-:W-:Y:S01]  /*9e80*/  FADD.FTZ R5, R26, R5 ;  /* 0x000000051a057221 */ /* 0x004fe20000010000 */
[----:B---3--:R-:W-:Y:S01]  /*9e90*/  FADD.FTZ R4, R25, R4 ;  /* 0x0000000419047221 */ /* 0x008fe20000010000 */
[----:B-1----:R-:W-:Y:S01]  /*9ea0*/  FADD.FTZ R3, R3, R16 ;  /* 0x0000001003037221 */ /* 0x002fe20000010000 */
        /* <DEDUP_REMOVED lines=28> */
.L_x_20669:
[----:B------:R-:W-:Y:S05]  /*a070*/  BSYNC.RECONVERGENT B0 ;  /* 0x0000000000007941 */ /* 0x000fea0003800200 */
.L_x_20668:
        /* <DEDUP_REMOVED lines=51> */
.L_x_20671:
[----:B------:R-:W-:Y:S05]  /*a3b0*/  BSYNC.RECONVERGENT B0 ;  /* 0x0000000000007941 */ /* 0x000fea0003800200 */
.L_x_20670:
        /* <DEDUP_REMOVED lines=27> */
.L_x_20673:
[----:B------:R-:W-:Y:S05]  /*a570*/  BSYNC.RECONVERGENT B0 ;  /* 0x0000000000007941 */ /* 0x000fea0003800200 */
.L_x_20672:
[----:B------:R-:W-:Y:S06]  /*a580*/  BAR.SYNC.DEFER_BLOCKING 0x0 ;  /* 0x0000000000007b1d */ /* 0x000fec0000010000 */
[----:B------:R-:W-:Y:S04]  /*a590*/  BSSY.RECONVERGENT B0, `(.L_x_20674) ;  /* 0x0000032000007945 */ /* 0x000fe80003800200 */
[----:B------:R-:W-:Y:S05]  /*a5a0*/  @P1 BRA `(.L_x_20675) ;  /* 0x0000000000c01947 */ /* 0x000fea0003800000 */
[----:B------:R-:W0:Y:S04]  /*a5b0*/  LDS R53, [R10+0x2e0] ;  /* 0x0002e0000a357984 */ /* 0x000e280000000800 */
        /* <DEDUP_REMOVED lines=47> */
.L_x_20675:
[----:B------:R-:W-:Y:S05]  /*a8b0*/  BSYNC.RECONVERGENT B0 ;  /* 0x0000000000007941 */ /* 0x000fea0003800200 */
.L_x_20674:
        /* <DEDUP_REMOVED lines=19> */
[----:B------:R-:W-:Y:S01]  /*a9f0*/  F2FP.F16.F32.PACK_AB R2, R2, R7 ;  /* 0x000000070202723e */ /* 0x000fe200000000ff */
[----:B--2---:R-:W-:Y:S01]  /*aa00*/  UIMAD UR4, UR4, 0xc0, URZ ;  /* 0x000000c0040478a4 */ /* 0x004fe2000f8e02ff */
[----:B------:R-:W-:-:S02]  /*aa10*/  F2FP.F16.F32.PACK_AB R4, R4, R5 ;  /* 0x000000050404723e */ /* 0x000fc400000000ff */
[----:B------:R-:W-:Y:S02]  /*aa20*/  F2FP.F16.F32.PACK_AB R0, R0, R3 ;  /* 0x000000030000723e */ /* 0x000fe400000000ff */
[----:B------:R-:W-:Y:S02]  /*aa30*/  F2FP.F16.F32.PACK_AB R12, R12, R13 ;  /* 0x0000000d0c0c723e */ /* 0x000fe400000000ff */
[----:B------:R-:W-:Y:S02]  /*aa40*/  IADD3 R15, P0, P1, R15, UR4, R48 ;  /* 0x000000040f0f7c10 */ /* 0x000fe4000f91e030 */
[----:B------:R-:W-:Y:S02]  /*aa50*/  PRMT R7, R6, 0x7632, R7 ;  /* 0x0000763206077816 */ /* 0x000fe40000000007 */
[----:B------:R-:W-:Y:S02]  /*aa60*/  IADD3.X R10, PT, PT, RZ, RZ, RZ, P0, P1 ;  /* 0x000000ffff0a7210 */ /* 0x000fe400007e24ff */
[----:B---3--:R-:W-:-:S02]  /*aa70*/  LEA R14, P0, R15, UR8, 0x1 ;  /* 0x000000080f0e7c11 */ /* 0x008fc4000f8008ff */
[----:B------:R-:W-:Y:S02]  /*aa80*/  PRMT R17, R39, 0x7632, R17 ;  /* 0x0000763227117816 */ /* 0x000fe40000000011 */
[--C-:B------:R-:W-:Y:S02]  /*aa90*/  LEA.HI.X R15, R15, UR9, R10.reuse, 0x1, P0 ;  /* 0x000000090f0f7c11 */ /* 0x100fe400080f0c0a */
[----:B------:R-:W-:Y:S02]  /*aaa0*/  PRMT R10, R43, 0x7632, R10 ;  /* 0x000076322b0a7816 */ /* 0x000fe4000000000a */
[----:B------:R-:W-:Y:S01]  /*aab0*/  PRMT R18, R37, 0x7632, R18 ;  /* 0x0000763225127816 */ /* 0x000fe20000000012 */
[----:B------:R0:W-:Y:S01]  /*aac0*/  STG.E.U16 desc[UR6][R14.64+0x30], R16 ;  /* 0x000030100e007986 */ /* 0x0001e2000c101506 */
[----:B------:R-:W-:Y:S02]  /*aad0*/  PRMT R11, R33, 0x7632, R11 ;  /* 0x00007632210b7816 */ /* 0x000fe4000000000b */
[----:B------:R-:W-:Y:S01]  /*aae0*/  PRMT R5, R2, 0x7632, R5 ;  /* 0x0000763202057816 */ /* 0x000fe20000000005 */
[----:B------:R1:W-:Y:S01]  /*aaf0*/  STG.E.U16 desc[UR6][R14.64+0x10], R10 ;  /* 0x0000100a0e007986 */ /* 0x0003e2000c101506 */
[----:B------:R-:W-:-:S03]  /*ab00*/  PRMT R3, R4, 0x7632, R3 ;  /* 0x0000763204037816 */ /* 0x000fc60000000003 */
        /* <DEDUP_REMOVED lines=27> */
.L_x_20676:
        /* <DEDUP_REMOVED lines=12> */
.L_x_25960:


//--------------------- .text._ZN4vllm25paged_attention_v1_kernelIttLi128ELi32ELi128ELNS_18Fp8KVCacheDataTypeE0ELb1EEEvPT_PKS2_PKT0_S8_ifPKiSA_iPKfiiiSC_SC_iiiii --------------------------
	.section	.text._ZN4vllm25paged_attention_v1_kernelIttLi128ELi32ELi128ELNS_18Fp8KVCacheDataTypeE0ELb1EEEvPT_PKS2_PKT0_S8_ifPKiSA_iPKfiiiSC_SC_iiiii,"ax",@progbits
	.align	128
        .global         _ZN4vllm25paged_attention_v1_kernelIttLi128ELi32ELi128ELNS_18Fp8KVCacheDataTypeE0ELb1EEEvPT_PKS2_PKT0_S8_ifPKiSA_iPKfiiiSC_SC_iiiii
        .type           _ZN4vllm25paged_attention_v1_kernelIttLi128ELi32ELi128ELNS_18Fp8KVCacheDataTypeE0ELb1EEEvPT_PKS2_PKT0_S8_ifPKiSA_iPKfiiiSC_SC_iiiii,@function
        .size           _ZN4vllm25paged_attention_v1_kernelIttLi128ELi32ELi128ELNS_18Fp8KVCacheDataTypeE0ELb1EEEvPT_PKS2_PKT0_S8_ifPKiSA_iPKfiiiSC_SC_iiiii,(.L_x_25961 - _ZN4vllm25paged_attention_v1_kernelIttLi128ELi32ELi128ELNS_18Fp8KVCacheDataTypeE0ELb1EEEvPT_PKS2_PKT0_S8_ifPKiSA_iPKfiiiSC_SC_iiiii)
        .other          _ZN4vllm25paged_attention_v1_kernelIttLi128ELi32ELi128ELNS_18Fp8KVCacheDataTypeE0ELb1EEEvPT_PKS2_PKT0_S8_ifPKiSA_iPKfiiiSC_SC_iiiii,@"STO_CUDA_ENTRY STV_DEFAULT"
_ZN4vllm25paged_attention_v1_kernelIttLi128ELi32ELi128ELNS_18Fp8KVCacheDataTypeE0ELb1EEEvPT_PKS2_PKT0_S8_ifPKiSA_iPKfiiiSC_SC_iiiii:
.text._ZN4vllm25paged_attention_v1_kernelIttLi128ELi32ELi128ELNS_18Fp8KVCacheDataTypeE0ELb1EEEvPT_PKS2_PKT0_S8_ifPKiSA_iPKfiiiSC_SC_iiiii:
        /* <DEDUP_REMOVED lines=9> */
[----:B------:R-:W4:Y:S01]  /*0090*/  LDCU UR5, c[0x0][0x3e8] ;  /* 0x00007d00ff0577ac */ /* 0x000f220008000800 */
[----:B------:R-:W0:Y:S05]  /*00a0*/  LDCU UR10, c[0x0][0x3ec] ;  /* 0x00007d80ff0a77ac */ /* 0x000e2a0008000800 */
[----:B------:R-:W4:Y:S01]  /*00b0*/  LDC R11, c[0x0][0x370] ;  /* 0x0000dc00ff0b7b82 */ /* 0x000f220000000800 */
[----:B------:R-:W0:Y:S01]  /*00c0*/  LDCU UR11, c[0x0][0x3d0] ;  /* 0x00007a00ff0b77ac */ /* 0x000e220008000800 */
        /* <DEDUP_REMOVED lines=9> */
[----:B------:R-:W-:-:S02]  /*0160*/  @!P1 SHF.L.U32 R5, R8, 0x3, RZ ;  /* 0x0000000308059819 */ /* 0x000fc400000006ff */
[----:B----4-:R-:W-:-:S04]  /*0170*/  @!P1 SHF.L.U32 R4, R10, 0x7, RZ ;  /* 0x000000070a049819 */ /* 0x010fc800000006ff */
        /* <DEDUP_REMOVED lines=14> */
[----:B------:R-:W-:Y:S01]  /*0260*/  SHF.R.U32.HI R52, RZ, 0x5, R8 ;  /* 0x00000005ff347819 */ /* 0x000fe20000011608 */
[----:B-1----:R-:W-:Y:S01]  /*0270*/  IMAD R9, R9, UR4, RZ ;  /* 0x0000000409097c24 */ /* 0x002fe2000f8e02ff */
[----:B------:R-:W-:Y:S01]  /*0280*/  BSSY.RECONVERGENT B0, `(.L_x_20677) ;  /* 0x000026e000007945 */ /* 0x000fe20003800200 */
[----:B------:R-:W-:Y:S01]  /*0290*/  MOV R48, 0xff7fffff ;  /* 0xff7fffff00307802 */ /* 0x000fe20000000f00 */
[----:B---3--:R-:W1:Y:S01]  /*02a0*/  MUFU.RCP R0, R0 ;  /* 0x0000000000007308 */ /* 0x008e620000001000 */
[----:B0-----:R-:W-:Y:S02]  /*02b0*/  IABS R2, R11 ;  /* 0x0000000b00027213 */ /* 0x001fe40000000000 */
[----:B-1----:R-:W-:-:S05]  /*02c0*/  IADD3 R14, PT, PT, R0, 0xffffffe, RZ ;  /* 0x0ffffffe000e7810 */ /* 0x002fca0007ffe0ff */
[----:B------:R0:W1:Y:S02]  /*02d0*/  F2I.FTZ.U32.TRUNC.NTZ R15, R14 ;  /* 0x0000000e000f7305 */ /* 0x000064000021f000 */
[----:B0-----:R-:W-:Y:S01]  /*02e0*/  MOV R14, RZ ;  /* 0x000000ff000e7202 */ /* 0x001fe20000000f00 */
[----:B-1----:R-:W-:-:S04]  /*02f0*/  IMAD.MOV R16, RZ, RZ, -R15 ;  /* 0x000000ffff107224 */ /* 0x002fc800078e0a0f */
        /* <DEDUP_REMOVED lines=21> */
[----:B0-----:R-:W0:Y:S08]  /*0450*/  MUFU.RCP R14, R14 ;  /* 0x0000000e000e7308 */ /* 0x001e300000001000 */
[----:B-1----:R-:W1:Y:S01]  /*0460*/  MUFU.RCP R18, R18 ;  /* 0x0000001200127308 */ /* 0x002e620000001000 */
[----:B0-----:R-:W-:-:S02]  /*0470*/  IADD3 R16, PT, PT, R14, 0xffffffe, RZ ;  /* 0x0ffffffe0e107810 */ /* 0x001fc40007ffe0ff */
[----:B------:R-:W-:-:S05]  /*0480*/  IABS R14, R10 ;  /* 0x0000000a000e7213 */ /* 0x000fca0000000000 */
[----:B------:R0:W3:Y:S01]  /*0490*/  F2I.FTZ.U32.TRUNC.NTZ R17, R16 ;  /* 0x0000001000117305 */ /* 0x0000e2000021f000 */
[----:B-1----:R-:W-:-:S07]  /*04a0*/  IADD3 R2, PT, PT, R18, 0xffffffe, RZ ;  /* 0x0ffffffe12027810 */ /* 0x002fce0007ffe0ff */
[----:B------:R1:W2:Y:S01]  /*04b0*/  F2I.FTZ.U32.TRUNC.NTZ R3, R2 ;  /* 0x0000000200037305 */ /* 0x0002a2000021f000 */
[----:B0-----:R-:W-:Y:S01]  /*04c0*/  IMAD.MOV.U32 R16, RZ, RZ, RZ ;  /* 0x000000ffff107224 */ /* 0x001fe200078e00ff */
[----:B---3--:R-:W-:Y:S01]  /*04d0*/  IADD3 R20, PT, PT, RZ, -R17, RZ ;  /* 0x80000011ff147210 */ /* 0x008fe20007ffe0ff */
[----:B-1----:R-:W-:-:S04]  /*04e0*/  HFMA2 R2, -RZ, RZ, 0, 0 ;  /* 0x00000000ff027431 */ /* 0x002fc800000001ff */
[----:B------:R-:W-:Y:S01]  /*04f0*/  IMAD R21, R20, R19, RZ ;  /* 0x0000001314157224 */ /* 0x000fe200078e02ff */
[----:B------:R-:W-:Y:S01]  /*0500*/  IABS R20, R15 ;  /* 0x0000000f00147213 */ /* 0x000fe20000000000 */
[----:B--2---:R-:W-:Y:S02]  /*0510*/  IMAD R18, R3, R0, RZ ;  /* 0x0000000003127224 */ /* 0x004fe400078e02ff */
[----:B------:R-:W-:Y:S01]  /*0520*/  IMAD.HI.U32 R17, R17, R21, R16 ;  /* 0x0000001511117227 */ /* 0x000fe200078e0010 */
[----:B------:R-:W-:Y:S02]  /*0530*/  IADD3 R16, PT, PT, RZ, -R20, RZ ;  /* 0x80000014ff107210 */ /* 0x000fe40007ffe0ff */
[----:B------:R-:W0:Y:S01]  /*0540*/  @!P1 S2R R20, SR_CgaCtaId ;  /* 0x0000000000149919 */ /* 0x000e220000008800 */
[----:B------:R-:W-:Y:S02]  /*0550*/  IADD3 R21, PT, PT, RZ, -R18, RZ ;  /* 0x80000012ff157210 */ /* 0x000fe40007ffe0ff */
[----:B------:R-:W-:-:S04]  /*0560*/  IMAD.HI.U32 R17, R17, R14, RZ ;  /* 0x0000000e11117227 */ /* 0x000fc800078e00ff */
[----:B------:R-:W-:Y:S02]  /*0570*/  IMAD R14, R17, R16, R14 ;  /* 0x00000010110e7224 */ /* 0x000fe400078e020e */
[----:B------:R-:W-:Y:S02]  /*0580*/  IMAD.HI.U32 R2, R3, R21, R2 ;  /* 0x0000001503027227 */ /* 0x000fe400078e0002 */
[----:B------:R-:W1:Y:S01]  /*0590*/  LDC R21, c[0x0][0x3f8] ;  /* 0x0000fe00ff157b82 */ /* 0x000e620000000800 */
[----:B------:R-:W-:-:S13]  /*05a0*/  ISETP.GT.U32.AND P3, PT, R19, R14, PT ;  /* 0x0000000e1300720c */ /* 0x000fda0003f64070 */
[-C--:B------:R-:W-:Y:S02]  /*05b0*/  @!P3 IADD3 R14, PT, PT, R14, -R19.reuse, RZ ;  /* 0x800000130e0eb210 */ /* 0x080fe40007ffe0ff */
[----:B------:R-:W-:Y:S02]  /*05c0*/  @!P3 IADD3 R17, PT, PT, R17, 0x1, RZ ;  /* 0x000000011111b810 */ /* 0x000fe40007ffe0ff */
[----:B------:R-:W-:Y:S02]  /*05d0*/  ISETP.GE.U32.AND P4, PT, R14, R19, PT ;  /* 0x000000130e00720c */ /* 0x000fe40003f86070 */
[----:B------:R-:W-:Y:S02]  /*05e0*/  LOP3.LUT R14, R10, R15, RZ, 0x3c, !PT ;  /* 0x0000000f0a0e7212 */ /* 0x000fe400078e3cff */
[----:B------:R-:W-:Y:S02]  /*05f0*/  ISETP.NE.AND P3, PT, R15, RZ, PT ;  /* 0x000000ff0f00720c */ /* 0x000fe40003f65270 */
[----:B------:R-:W-:-:S02]  /*0600*/  ISETP.GE.AND P2, PT, R14, RZ, PT ;  /* 0x000000ff0e00720c */ /* 0x000fc40003f46270 */
[----:B------:R-:W-:-:S05]  /*0610*/  IADD3 R16, PT, PT, R53, -0x1, RZ ;  /* 0xffffffff35107810 */ /* 0x000fca0007ffe0ff */
[----:B------:R-:W-:Y:S02]  /*0620*/  @P4 IADD3 R17, PT, PT, R17, 0x1, RZ ;  /* 0x0000000111114810 */ /* 0x000fe40007ffe0ff */
[----:B------:R-:W-:Y:S02]  /*0630*/  IABS R18, R16 ;  /* 0x0000001000127213 */ /* 0x000fe40000000000 */
[----:B-1----:R-:W-:Y:S02]  /*0640*/  ISETP.GE.AND P4, PT, R21, RZ, PT ;  /* 0x000000ff1500720c */ /* 0x002fe40003f86270 */
[----:B------:R-:W-:Y:S01]  /*0650*/  LOP3.LUT R16, R16, R13, RZ, 0x3c, !PT ;  /* 0x0000000d10107212 */ /* 0x000fe200078e3cff */
[----:B------:R-:W-:-:S04]  /*0660*/  IMAD.MOV.U32 R3, RZ, RZ, R18 ;  /* 0x000000ffff037224 */ /* 0x000fc800078e0012 */
[----:B------:R-:W-:-:S05]  /*0670*/  IMAD.HI.U32 R40, R2, R3, RZ ;  /* 0x0000000302287227 */ /* 0x000fca00078e00ff */
[----:B------:R-:W-:Y:S01]  /*0680*/  IADD3 R18, PT, PT, RZ, -R40, RZ ;  /* 0x80000028ff127210 */ /* 0x000fe20007ffe0ff */
[----:B------:R-:W-:-:S04]  /*0690*/  @P4 IMAD R10, R11, UR5, R10 ;  /* 0x000000050b0a4c24 */ /* 0x000fc8000f8e020a */
[----:B------:R-:W-:Y:S01]  /*06a0*/  IMAD R19, R0, R18, R3 ;  /* 0x0000001200137224 */ /* 0x000fe200078e0203 */
[----:B------:R-:W-:Y:S01]  /*06b0*/  @!P1 MOV R3, 0x400 ;  /* 0x0000040000039802 */ /* 0x000fe20000000f00 */
[----:B------:R-:W-:-:S03]  /*06c0*/  @P4 IMAD R49, R10, R21, 0x1 ;  /* 0x000000010a314424 */ /* 0x000fc600078e0215 */
[----:B------:R-:W-:Y:S02]  /*06d0*/  ISETP.GT.U32.AND P0, PT, R0, R19, PT ;  /* 0x000000130000720c */ /* 0x000fe40003f04070 */
[----:B0-----:R-:W-:-:S05]  /*06e0*/  @!P1 LEA R3, R20, R3, 0x18 ;  /* 0x0000000314039211 */ /* 0x001fca00078ec0ff */
[----:B------:R-:W-:Y:S01]  /*06f0*/  @!P1 IMAD R14, R8, 0x10, R3 ;  /* 0x00000010080e9824 */ /* 0x000fe200078e0203 */
[----:B------:R-:W-:Y:S02]  /*0700*/  MOV R3, R17 ;  /* 0x0000001100037202 */ /* 0x000fe40000000f00 */
[----:B------:R-:W-:Y:S02]  /*0710*/  IADD3 R17, PT, PT, R53, 0x1f, RZ ;  /* 0x0000001f35117810 */ /* 0x000fe40007ffe0ff */
[----:B------:R-:W-:Y:S01]  /*0720*/  @!P2 IADD3 R3, PT, PT, RZ, -R3, RZ ;  /* 0x80000003ff03a210 */ /* 0x000fe20007ffe0ff */
[----:B------:R-:W-:Y:S01]  /*0730*/  @!P0 VIADD R40, R40, 0x1 ;  /* 0x0000000128288836 */ /* 0x000fe20000000000 */
[-C--:B------:R-:W-:Y:S02]  /*0740*/  @!P0 IADD3 R19, PT, PT, R19, -R0.reuse, RZ ;  /* 0x8000000013138210 */ /* 0x080fe40007ffe0ff */
[----:B------:R-:W-:Y:S01]  /*0750*/  SHF.R.S32.HI R18, RZ, 0x1f, R17 ;  /* 0x0000001fff127819 */ /* 0x000fe20000011411 */
[----:B----4-:R0:W-:Y:S01]  /*0760*/  @!P1 STS.128 [R14], R4 ;  /* 0x000000040e009388 */ /* 0x0101e20000000c00 */
[----:B------:R-:W-:Y:S01]  /*0770*/  BAR.SYNC.DEFER_BLOCKING 0x0 ;  /* 0x0000000000007b1d */ /* 0x000fe20000010000 */
[----:B------:R-:W-:-:S02]  /*0780*/  ISETP.GE.U32.AND P1, PT, R19, R0, PT ;  /* 0x000000001300720c */ /* 0x000fc40003f26070 */
[----:B------:R-:W-:Y:S02]  /*0790*/  LEA.HI R18, R18, R17, RZ, 0x5 ;  /* 0x0000001112127211 */ /* 0x000fe400078f28ff */
[----:B------:R-:W-:Y:S02]  /*07a0*/  @!P3 LOP3.LUT R3, RZ, R15, RZ, 0x33, !PT ;  /* 0x0000000fff03b212 */ /* 0x000fe400078e33ff */
[----:B------:R-:W-:Y:S02]  /*07b0*/  SHF.R.S32.HI R43, RZ, 0x5, R18 ;  /* 0x00000005ff2b7819 */ /* 0x000fe40000011412 */
[----:B------:R-:W-:Y:S01]  /*07c0*/  ISETP.GE.AND P2, PT, R16, RZ, PT ;  /* 0x000000ff1000720c */ /* 0x000fe20003f46270 */
[----:B------:R-:W-:Y:S01]  /*07d0*/  @!P4 IMAD R12, R12, UR5, R3 ;  /* 0x000000050c0ccc24 */ /* 0x000fe2000f8e0203 */
[----:B------:R-:W-:-:S03]  /*07e0*/  ISETP.NE.AND P0, PT, R13, RZ, PT ;  /* 0x000000ff0d00720c */ /* 0x000fc60003f05270 */
[----:B------:R-:W-:Y:S02]  /*07f0*/  @P1 IADD3 R40, PT, PT, R40, 0x1, RZ ;  /* 0x0000000128281810 */ /* 0x000fe40007ffe0ff */
[----:B------:R-:W-:Y:S02]  /*0800*/  ISETP.GE.AND P1, PT, R52, R43, PT ;  /* 0x0000002b3400720c */ /* 0x000fe40003f26270 */
[----:B------:R-:W-:-:S04]  /*0810*/  @!P4 IADD3 R12, PT, PT, RZ, -R12, RZ ;  /* 0x8000000cff0cc210 */ /* 0x000fc80007ffe0ff */
[----:B------:R-:W-:Y:S01]  /*0820*/  @!P2 IADD3 R40, PT, PT, RZ, -R40, RZ ;  /* 0x80000028ff28a210 */ /* 0x000fe20007ffe0ff */
[----:B------:R-:W-:Y:S01]  /*0830*/  @!P4 IMAD R49, R21, R12, 0x1 ;  /* 0x000000011531c424 */ /* 0x000fe200078e020c */
[----:B------:R-:W-:-:S05]  /*0840*/  @!P0 LOP3.LUT R40, RZ, R13, RZ, 0x33, !PT ;  /* 0x0000000dff288212 */ /* 0x000fca00078e33ff */
[----:B0-----:R-:W-:Y:S05]  /*0850*/  @P1 BRA `(.L_x_20678) ;  /* 0x0000002000401947 */ /* 0x001fea0003800000 */
[----:B------:R-:W0:Y:S01]  /*0860*/  LDCU.64 UR6, c[0x0][0x3a8] ;  /* 0x00007500ff0677ac */ /* 0x000e220008000a00 */
[----:B------:R-:W1:Y:S01]  /*0870*/  S2UR UR5, SR_CgaCtaId ;  /* 0x00000000000579c3 */ /* 0x000e620000008800 */
[----:B------:R-:W-:Y:S02]  /*0880*/  SHF.R.U32.HI R4, RZ, 0x3, R8 ;  /* 0x00000003ff047819 */ /* 0x000fe40000011608 */
[----:B------:R-:W-:Y:S01]  /*0890*/  MOV R5, RZ ;  /* 0x000000ff00057202 */ /* 0x000fe20000000f00 */
[----:B------:R-:W-:Y:S01]  /*08a0*/  UMOV UR4, 0x400 ;  /* 0x0000040000047882 */ /* 0x000fe20000000000 */
[----:B------:R-:W-:Y:S01]  /*08b0*/  LOP3.LUT R4, R4, 0x7c, RZ, 0xc0, !PT ;  /* 0x0000007c04047812 */ /* 0x000fe200078ec0ff */
[----:B------:R-:W-:Y:S01]  /*08c0*/  UIADD3 UR4, UPT, UPT, UR4, 0x120, URZ ;  /* 0x0000012004047890 */ /* 0x000fe2000fffe0ff */
[----:B------:R-:W-:Y:S02]  /*08d0*/  SHF.L.U32 R7, R52, 0x5, RZ ;  /* 0x0000000534077819 */ /* 0x000fe400000006ff */
[----:B------:R-:W-:Y:S01]  /*08e0*/  MOV R48, 0xff7fffff ;  /* 0xff7fffff00307802 */ /* 0x000fe20000000f00 */
[----:B------:R-:W-:-:S04]  /*08f0*/  IMAD.WIDE R4, R9, 0x4, R4 ;  /* 0x0000000409047825 */ /* 0x000fc800078e0204 */
[----:B------:R-:W-:Y:S01]  /*0900*/  VIADD R44, R7, 0x1 ;  /* 0x00000001072c7836 */ /* 0x000fe20000000000 */
[----:B0-----:R-:W-:-:S04]  /*0910*/  IADD3 R42, P0, PT, R4, UR6, RZ ;  /* 0x00000006042a7c10 */ /* 0x001fc8000ff1e0ff */
[----:B------:R-:W-:Y:S02]  /*0920*/  IADD3.X R41, PT, PT, R5, UR7, RZ, P0, !PT ;  /* 0x0000000705297c10 */ /* 0x000fe400087fe4ff */
[----:B------:R-:W-:Y:S01]  /*0930*/  LOP3.LUT R5, R8, 0x1f, RZ, 0xc0, !PT ;  /* 0x0000001f08057812 */ /* 0x000fe200078ec0ff */
[----:B-1----:R-:W-:Y:S01]  /*0940*/  ULEA UR4, UR5, UR4, 0x18 ;  /* 0x0000000405047291 */ /* 0x002fe2000f8ec0ff */
[----:B------:R-:W-:Y:S02]  /*0950*/  LOP3.LUT R8, R7, 0x1f, R8, 0xf8, !PT ;  /* 0x0000001f07087812 */ /* 0x000fe400078ef808 */
[----:B------:R-:W-:Y:S02]  /*0960*/  LEA R5, R52, R5, 0x5 ;  /* 0x0000000534057211 */ /* 0x000fe400078e28ff */
[----:B------:R-:W-:Y:S02]  /*0970*/  IADD3 R46, PT, PT, -R53, R8, RZ ;  /* 0x00000008352e7210 */ /* 0x000fe40007ffe1ff */
[----:B------:R-:W-:-:S02]  /*0980*/  IADD3 R45, PT, PT, R8, 0x1, RZ ;  /* 0x00000001082d7810 */ /* 0x000fc40007ffe0ff */
[----:B------:R-:W-:-:S07]  /*0990*/  LEA R47, R5, UR4, 0x2 ;  /* 0x00000004052f7c11 */ /* 0x000fce000f8e10ff */
.L_x_20681:
[----:B------:R-:W0:Y:S01]  /*09a0*/  LDC R12, c[0x0][0x3f0] ;  /* 0x0000fc00ff0c7b82 */ /* 0x000e220000000800 */
[----:B------:R-:W-:Y:S01]  /*09b0*/  IADD3 R4, PT, PT, R44, -0x1, RZ ;  /* 0xffffffff2c047810 */ /* 0x000fe20007ffe0ff */
[----:B------:R-:W-:Y:S01]  /*09c0*/  VIADD R52, R52, 0x4 ;  /* 0x0000000434347836 */ /* 0x000fe20000000000 */
        /* <DEDUP_REMOVED lines=17> */
[----:B------:R-:W-:Y:S02]  /*0ae0*/  ISETP.GE.U32.AND P0, PT, R5, R50, PT ;  /* 0x000000320500720c */ /* 0x000fe40003f06070 */
[----:B0-----:R-:W-:-:S06]  /*0af0*/  IADD3 R5, PT, PT, R7, 0xffffffe, RZ ;  /* 0x0ffffffe07057810 */ /* 0x001fcc0007ffe0ff */
[----:B------:R-:W0:Y:S05]  /*0b00*/  F2I.FTZ.U32.TRUNC.NTZ R5, R5 ;  /* 0x0000000500057305 */ /* 0x000e2a000021f000 */
[----:B------:R-:W-:-:S04]  /*0b10*/  @P0 IADD3 R6, PT, PT, R6, 0x1, RZ ;  /* 0x0000000106060810 */ /* 0x000fc80007ffe0ff */
[----:B------:R-:W-:-:S05]  /*0b20*/  MOV R8, R6 ;  /* 0x0000000600087202 */ /* 0x000fca0000000f00 */
[----:B------:R-:W-:Y:S01]  /*0b30*/  @!P2 IMAD.MOV R8, RZ, RZ, -R8 ;  /* 0x000000ffff08a224 */ /* 0x000fe200078e0a08 */
        /* <DEDUP_REMOVED lines=10> */
[----:B------:R-:W-:-:S04]  /*0be0*/  IMAD.HI.U32 R4, R4, R5, RZ ;  /* 0x0000000504047227 */ /* 0x000fc800078e00ff */
[----:B------:R-:W-:-:S04]  /*0bf0*/  IMAD.MOV R4, RZ, RZ, -R4 ;  /* 0x000000ffff047224 */ /* 0x000fc800078e0a04 */
        /* <DEDUP_REMOVED lines=14> */
[----:B------:R-:W-:Y:S02]  /*0ce0*/  MOV R8, R42 ;  /* 0x0000002a00087202 */ /* 0x000fe40000000f00 */
[----:B------:R-:W-:-:S05]  /*0cf0*/  MOV R9, R41 ;  /* 0x0000002900097202 */ /* 0x000fca0000000f00 */
[----:B------:R-:W2:Y:S01]  /*0d00*/  LDG.E.CONSTANT R7, desc[UR8][R8.64] ;  /* 0x0000000808077981 */ /* 0x000ea2000c1e9900 */
[----:B------:R-:W-:Y:S01]  /*0d10*/  IMAD R5, R3, UR11, RZ ;  /* 0x0000000b03057c24 */ /* 0x000fe2000f8e02ff */
[----:B0-----:R-:W0:Y:S02]  /*0d20*/  S2R R4, SR_TID.X ;  /* 0x0000000000047919 */ /* 0x001e240000002100 */
[----:B0-----:R-:W-:-:S05]  /*0d30*/  IMAD.SHL.U32 R4, R4, 0x8, RZ ;  /* 0x0000000804047824 */ /* 0x001fca00078e00ff */
        /* <DEDUP_REMOVED lines=10> */
[----:B------:R-:W4:Y:S01]  /*0de0*/  LDG.E.128.CONSTANT R16, desc[UR8][R54.64+0x600] ;  /* 0x0006000836107981 */ /* 0x000f22000c1e9d00 */
[----:B------:R-:W-:-:S02]  /*0df0*/  UMOV UR4, 0x400 ;  /* 0x0000040000047882 */ /* 0x000fc40000000000 */
        /* <DEDUP_REMOVED lines=25> */
[--C-:B------:R-:W-:Y:S02]  /*0f90*/  HADD2.F32 R21, -RZ, R22.reuse.H1_H1 ;  /* 0x30000016ff157230 */ /* 0x100fe40000004100 */
[----:B------:R-:W-:Y:S02]  /*0fa0*/  HADD2.F32 R25, -RZ, R25.H1_H1 ;  /* 0x30000019ff197230 */ /* 0x000fe40000004100 */
[----:B------:R-:W-:Y:S01]  /*0fb0*/  FFMA.FTZ R5, R5, R20, R32 ;  /* 0x0000001405057223 */ /* 0x000fe20000010020 */
[----:B------:R-:W-:Y:S02]  /*0fc0*/  HADD2.F32 R20, -RZ, R22.H0_H0 ;  /* 0x20000016ff147230 */ /* 0x000fe40000004100 */
[----:B------:R-:W-:Y:S02]  /*0fd0*/  HADD2.F32 R22, -RZ, R9.H1_H1 ;  /* 0x30000009ff167230 */ /* 0x000fe40000004100 */
[----:B------:R-:W-:-:S02]  /*0fe0*/  HADD2.F32 R33, -RZ, R6.H0_H0 ;  /* 0x20000006ff217230 */ /* 0x000fc40000004100 */
[----:B------:R-:W-:Y:S02]  /*0ff0*/  HADD2.F32 R32, -RZ, R6.H1_H1 ;  /* 0x30000006ff207230 */ /* 0x000fe40000004100 */
[----:B------:R-:W-:Y:S01]  /*1000*/  FFMA.FTZ R9, R25, R22, R24 ;  /* 0x0000001619097223 */ /* 0x000fe20000010018 */
        /* <DEDUP_REMOVED lines=8> */
[----:B------:R-:W-:Y:S02]  /*1090*/  HADD2.F32 R26, -RZ, R7.H0_H0 ;  /* 0x20000007ff1a7230 */ /* 0x000fe40000004100 */
[----:B------:R-:W-:Y:S01]  /*10a0*/  FFMA.FTZ R6, R33, R24, R20 ;  /* 0x0000001821067223 */ /* 0x000fe20000010014 */
[----:B------:R-:W-:Y:S01]  /*10b0*/  HADD2.F32 R20, -RZ, R27.H0_H0 ;  /* 0x2000001bff147230 */ /* 0x000fe20000004100 */
[----:B------:R-:W0:Y:S01]  /*10c0*/  LDS.128 R32, [UR4+0x20] ;  /* 0x00002004ff207984 */ /* 0x000e220008000c00 */
        /* <DEDUP_REMOVED lines=31> */
[----:B------:R-:W0:Y:S01]  /*12c0*/  LDS.128 R4, [UR4+0x30] ;  /* 0x00003004ff047984 */ /* 0x000e220008000c00 */
        /* <DEDUP_REMOVED lines=25> */
[----:B------:R-:W0:Y:S01]  /*1460*/  LDS.128 R12, [UR4+0x40] ;  /* 0x00004004ff0c7984 */ /* 0x000e220008000c00 */
        /* <DEDUP_REMOVED lines=39> */
[----:B------:R-:W0:Y:S01]  /*16e0*/  LDS.128 R12, [UR4+0x60] ;  /* 0x00006004ff0c7984 */ /* 0x000e220008000c00 */
        /* <DEDUP_REMOVED lines=33> */
[----:B------:R-:W0:Y:S01]  /*1900*/  LDS.128 R4, [UR4+0x70] ;  /* 0x00007004ff047984 */ /* 0x000e220008000c00 */
        /* <DEDUP_REMOVED lines=26> */
[----:B------:R-:W0:Y:S01]  /*1ab0*/  LDS.128 R8, [UR4+0x80] ;  /* 0x00008004ff087984 */ /* 0x000e220008000c00 */
[----:B------:R-:W-:Y:S02]  /*1ac0*/  HADD2.F32 R6, -RZ, R7.H0_H0 ;  /* 0x20000007ff067230 */ /* 0x000fe40000004100 */
[----:B------:R-:W-:-:S05]  /*1ad0*/  HADD2.F32 R5, -RZ, R23.H0_H0 ;  /* 0x20000017ff057230 */ /* 0x000fca0000004100 */
[----:B------:R-:W-:Y:S01]  /*1ae0*/  FFMA.FTZ R35, R6, R5, R35 ;  /* 0x0000000506237223 */ /* 0x000fe20000010023 */
        /* <DEDUP_REMOVED lines=20> */
[----:B------:R-:W-:-:S03]  /*1c30*/  HADD2.F32 R22, -RZ, R19.H1_H1 ;  /* 0x30000013ff167230 */ /* 0x000fc60000004100 */
[----:B------:R-:W-:Y:S01]  /*1c40*/  FFMA.FTZ R21, R10, R18, R21 ;  /* 0x000000120a157223 */ /* 0x000fe20000010015 */
[--C-:B------:R-:W-:Y:S02]  /*1c50*/  HADD2.F32 R10, -RZ, R11.reuse.H0_H0 ;  /* 0x2000000bff0a7230 */ /* 0x100fe40000004100 */
[----:B------:R-:W-:Y:S02]  /*1c60*/  HADD2.F32 R11, -RZ, R11.H1_H1 ;  /* 0x3000000bff0b7230 */ /* 0x000fe40000004100 */
[----:B------:R-:W-:Y:S01]  /*1c70*/  FFMA.FTZ R34, R9, R17, R34 ;  /* 0x0000001109227223 */ /* 0x000fe20000010022 */
[----:B------:R-:W-:Y:S02]  /*1c80*/  HADD2.F32 R23, -RZ, R19.H0_H0 ;  /* 0x20000013ff177230 */ /* 0x000fe40000004100 */
        /* <DEDUP_REMOVED lines=10> */
[----:B------:R-:W-:Y:S01]  /*1d30*/  FFMA.FTZ R32, R11, R32, R8 ;  /* 0x000000200b207223 */ /* 0x000fe20000010008 */
[----:B------:R-:W2:Y:S04]  /*1d40*/  LDG.E.128.CONSTANT R16, desc[UR8][R54.64+0x1800] ;  /* 0x0018000836107981 */ /* 0x000ea8000c1e9d00 */
[----:B------:R-:W0:Y:S01]  /*1d50*/  LDS.128 R8, [UR4+0xa0] ;  /* 0x0000a004ff087984 */ /* 0x000e220008000c00 */
[----:B------:R-:W-:Y:S02]  /*1d60*/  HADD2.F32 R5, -RZ, R5.H1_H1 ;  /* 0x30000005ff057230 */ /* 0x000fe40000004100 */
[----:B------:R-:W-:-:S02]  /*1d70*/  HADD2.F32 R25, -RZ, R25.H1_H1 ;  /* 0x30000019ff197230 */ /* 0x000fc40000004100 */
        /* <DEDUP_REMOVED lines=12> */
[--C-:B0-----:R-:W-:Y:S02]  /*1e40*/  HADD2.F32 R5, -RZ, R8.reuse.H0_H0 ;  /* 0x20000008ff057230 */ /* 0x101fe40000004100 */
[----:B------:R-:W-:Y:S02]  /*1e50*/  HADD2.F32 R21, -RZ, R8.H1_H1 ;  /* 0x30000008ff157230 */ /* 0x000fe40000004100 */
[----:B----4-:R-:W-:-:S02]  /*1e60*/  HADD2.F32 R6, -RZ, R28.H0_H0 ;  /* 0x2000001cff067230 */ /* 0x010fc40000004100 */
[----:B------:R-:W-:Y:S02]  /*1e70*/  HADD2.F32 R28, -RZ, R28.H1_H1 ;  /* 0x3000001cff1c7230 */ /* 0x000fe40000004100 */
[----:B------:R-:W-:Y:S01]  /*1e80*/  FFMA.FTZ R8, R7, R27, R22 ;  /* 0x0000001b07087223 */ /* 0x000fe20000010016 */
[----:B------:R-:W-:Y:S01]  /*1e90*/  FFMA.FTZ R36, R5, R6, R36 ;  /* 0x0000000605247223 */ /* 0x000fe20000010024 */
[----:B------:R-:W0:Y:S01]  /*1ea0*/  LDS.128 R24, [UR4+0xb0] ;  /* 0x0000b004ff187984 */ /* 0x000e220008000c00 */
[----:B------:R-:W-:-:S03]  /*1eb0*/  FFMA.FTZ R28, R21, R28, R4 ;  /* 0x0000001c151c7223 */ /* 0x000fc60000010004 */
[----:B------:R-:W3:Y:S01]  /*1ec0*/  LDG.E.128.CONSTANT R4, desc[UR8][R54.64+0x1a00] ;  /* 0x001a000836047981 */ /* 0x000ee2000c1e9d00 */
[----:B------:R-:W-:Y:S02]  /*1ed0*/  HADD2.F32 R21, -RZ, R9.H0_H0 ;  /* 0x20000009ff157230 */ /* 0x000fe40000004100 */
[----:B------:R-:W-:Y:S02]  /*1ee0*/  HADD2.F32 R22, -RZ, R29.H0_H0 ;  /* 0x2000001dff167230 */ /* 0x000fe40000004100 */
        /* <DEDUP_REMOVED lines=13> */
[----:B------:R-:W-:Y:S02]  /*1fc0*/  FFMA.FTZ R32, R21, R22, R32 ;  /* 0x0000001615207223 */ /* 0x000fe40000010020 */
[----:B------:R-:W4:Y:S01]  /*1fd0*/  LDG.E.128.CONSTANT R20, desc[UR8][R54.64+0x1c00] ;  /* 0x001c000836147981 */ /* 0x000f22000c1e9d00 */
[----:B------:R-:W-:Y:S01]  /*1fe0*/  FFMA.FTZ R34, R9, R10, R34 ;  /* 0x0000000a09227223 */ /* 0x000fe20000010022 */
[----:B------:R-:W-:Y:S01]  /*1ff0*/  FFMA.FTZ R37, R37, R31, R8 ;  /* 0x0000001f25257223 */ /* 0x000fe20000010008 */
[----:B0-----:R-:W-:-:S02]  /*2000*/  HADD2.F32 R9, -RZ, R24.H0_H0 ;  /* 0x20000018ff097230 */ /* 0x001fc40000004100 */
[----:B------:R-:W-:-:S05]  /*2010*/  HADD2.F32 R8, -RZ, R12.H0_H0 ;  /* 0x2000000cff087230 */ /* 0x000fca0000004100 */
[----:B------:R-:W-:Y:S02]  /*2020*/  FFMA.FTZ R36, R9, R8, R36 ;  /* 0x0000000809247223 */ /* 0x000fe40000010024 */
[----:B------:R-:W4:Y:S01]  /*2030*/  LDG.E.128.CONSTANT R8, desc[UR8][R54.64+0x1e00] ;  /* 0x001e000836087981 */ /* 0x000f22000c1e9d00 */
        /* <DEDUP_REMOVED lines=8> */
[----:B------:R-:W-:Y:S02]  /*20c0*/  FFMA.FTZ R25, R12, R25, R29 ;  /* 0x000000190c197223 */ /* 0x000fe4000001001d */
[----:B------:R-:W0:Y:S01]  /*20d0*/  LDS.128 R28, [UR4+0xc0] ;  /* 0x0000c004ff1c7984 */ /* 0x000e220008000c00 */
[----:B------:R-:W-:Y:S02]  /*20e0*/  HADD2.F32 R12, -RZ, R26.H0_H0 ;  /* 0x2000001aff0c7230 */ /* 0x000fe40000004100 */
[----:B------:R-:W-:-:S05]  /*20f0*/  HADD2.F32 R13, -RZ, R14.H0_H0 ;  /* 0x2000000eff0d7230 */ /* 0x000fca0000004100 */
[----:B------:R-:W-:Y:S01]  /*2100*/  FFMA.FTZ R35, R12, R13, R35 ;  /* 0x0000000d0c237223 */ /* 0x000fe20000010023 */
[----:B------:R-:W-:Y:S02]  /*2110*/  HADD2.F32 R13, -RZ, R27.H0_H0 ;  /* 0x2000001bff0d7230 */ /* 0x000fe40000004100 */
[--C-:B------:R-:W-:Y:S02]  /*2120*/  HADD2.F32 R12, -RZ, R15.reuse.H0_H0 ;  /* 0x2000000fff0c7230 */ /* 0x100fe40000004100 */
[----:B------:R-:W-:-:S03]  /*2130*/  HADD2.F32 R15, -RZ, R15.H1_H1 ;  /* 0x3000000fff0f7230 */ /* 0x000fc60000004100 */
[----:B------:R-:W-:Y:S01]  /*2140*/  FFMA.FTZ R34, R13, R12, R34 ;  /* 0x0000000c0d227223 */ /* 0x000fe20000010022 */
[----:B------:R-:W-:Y:S02]  /*2150*/  HADD2.F32 R12, -RZ, R27.H1_H1 ;  /* 0x3000001bff0c7230 */ /* 0x000fe40000004100 */
[----:B------:R-:W-:Y:S02]  /*2160*/  HADD2.F32 R26, -RZ, R26.H1_H1 ;  /* 0x3000001aff1a7230 */ /* 0x000fe40000004100 */
[----:B------:R-:W-:Y:S02]  /*2170*/  HADD2.F32 R14, -RZ, R14.H1_H1 ;  /* 0x3000000eff0e7230 */ /* 0x000fe40000004100 */
[----:B------:R-:W-:-:S03]  /*2180*/  FFMA.FTZ R37, R12, R15, R37 ;  /* 0x0000000f0c257223 */ /* 0x000fc60000010025 */
[----:B------:R-:W-:Y:S01]  /*2190*/  FFMA.FTZ R33, R26, R14, R33 ;  /* 0x0000000e1a217223 */ /* 0x000fe20000010021 */
[--C-:B0-----:R-:W-:Y:S02]  /*21a0*/  HADD2.F32 R13, -RZ, R28.reuse.H0_H0 ;  /* 0x2000001cff0d7230 */ /* 0x101fe40000004100 */
[----:B------:R-:W-:Y:S02]  /*21b0*/  HADD2.F32 R27, -RZ, R28.H1_H1 ;  /* 0x3000001cff1b7230 */ /* 0x000fe40000004100 */
[----:B------:R-:W-:Y:S02]  /*21c0*/  HADD2.F32 R28, -RZ, R29.H1_H1 ;  /* 0x3000001dff1c7230 */ /* 0x000fe40000004100 */
[----:B------:R-:W-:Y:S02]  /*21d0*/  HADD2.F32 R26, -RZ, R31.H1_H1 ;  /* 0x3000001fff1a7230 */ /* 0x000fe40000004100 */
[----:B--2---:R-:W-:-:S05]  /*21e0*/  HADD2.F32 R12, -RZ, R16.H0_H0 ;  /* 0x20000010ff0c7230 */ /* 0x004fca0000004100 */
[----:B------:R-:W-:Y:S02]  /*21f0*/  FFMA.FTZ R36, R13, R12, R36 ;  /* 0x0000000c0d247223 */ /* 0x000fe40000010024 */
[----:B------:R-:W0:Y:S01]  /*2200*/  LDS.128 R12, [UR4+0xd0] ;  /* 0x0000d004ff0c7984 */ /* 0x000e220008000c00 */
[----:B------:R-:W-:-:S05]  /*2210*/  HADD2.F32 R16, -RZ, R16.H1_H1 ;  /* 0x30000010ff107230 */ /* 0x000fca0000004100 */
        /* <DEDUP_REMOVED lines=15> */
[----:B------:R-:W-:-:S03]  /*2310*/  FFMA.FTZ R33, R30, R18, R33 ;  /* 0x000000121e217223 */ /* 0x000fc60000010021 */
[----:B------:R-:W-:Y:S02]  /*2320*/  FFMA.FTZ R34, R17, R16, R34 ;  /* 0x0000001011227223 */ /* 0x000fe40000010022 */
[----:B------:R-:W1:Y:S01]  /*2330*/  LDS.128 R16, [UR4+0xe0] ;  /* 0x0000e004ff107984 */ /* 0x000e620008000c00 */
[--C-:B0-----:R-:W-:Y:S02]  /*2340*/  HADD2.F32 R25, -RZ, R12.reuse.H0_H0 ;  /* 0x2000000cff197230 */ /* 0x101fe40000004100 */
[----:B------:R-:W-:Y:S02]  /*2350*/  HADD2.F32 R27, -RZ, R12.H1_H1 ;  /* 0x3000000cff1b7230 */ /* 0x000fe40000004100 */
[--C-:B---3--:R-:W-:Y:S02]  /*2360*/  HADD2.F32 R12, -RZ, R4.reuse.H0_H0 ;  /* 0x20000004ff0c7230 */ /* 0x108fe40000004100 */
[----:B------:R-:W-:-:S03]  /*2370*/  HADD2.F32 R4, -RZ, R4.H1_H1 ;  /* 0x30000004ff047230 */ /* 0x000fc60000004100 */
[----:B------:R-:W-:Y:S01]  /*2380*/  FFMA.FTZ R36, R25, R12, R36 ;  /* 0x0000000c19247223 */ /* 0x000fe20000010024 */
        /* <DEDUP_REMOVED lines=17> */
[----:B----4-:R-:W-:Y:S02]  /*24a0*/  HADD2.F32 R14, -RZ, R20.H0_H0 ;  /* 0x20000014ff0e7230 */ /* 0x010fe40000004100 */
[----:B------:R-:W-:Y:S01]  /*24b0*/  FFMA.FTZ R34, R5, R13, R34 ;  /* 0x0000000d05227223 */ /* 0x000fe20000010022 */
[----:B------:R-:W-:Y:S02]  /*24c0*/  HADD2.F32 R7, -RZ, R7.H1_H1 ;  /* 0x30000007ff077230 */ /* 0x000fe40000004100 */
[----:B-1----:R-:W-:Y:S02]  /*24d0*/  HADD2.F32 R15, -RZ, R16.H1_H1 ;  /* 0x30000010ff0f7230 */ /* 0x002fe40000004100 */
[----:B------:R-:W-:-:S02]  /*24e0*/  HADD2.F32 R20, -RZ, R20.H1_H1 ;  /* 0x30000014ff147230 */ /* 0x000fc40000004100 */
[----:B------:R-:W-:Y:S02]  /*24f0*/  HADD2.F32 R13, -RZ, R16.H0_H0 ;  /* 0x20000010ff0d7230 */ /* 0x000fe40000004100 */
[----:B------:R-:W-:Y:S01]  /*2500*/  FFMA.FTZ R37, R12, R7, R37 ;  /* 0x000000070c257223 */ /* 0x000fe20000010025 */
[----:B------:R-:W-:Y:S02]  /*2510*/  HADD2.F32 R7, -RZ, R21.H0_H0 ;  /* 0x20000015ff077230 */ /* 0x000fe40000004100 */
[----:B------:R-:W-:Y:S01]  /*2520*/  FFMA.FTZ R4, R15, R20, R4 ;  /* 0x000000140f047223 */ /* 0x000fe20000010004 */
[----:B------:R-:W-:Y:S02]  /*2530*/  HADD2.F32 R15, -RZ, R17.H0_H0 ;  /* 0x20000011ff0f7230 */ /* 0x000fe40000004100 */
[----:B------:R-:W-:Y:S01]  /*2540*/  FFMA.FTZ R36, R13, R14, R36 ;  /* 0x0000000e0d247223 */ /* 0x000fe20000010024 */
[--C-:B------:R-:W-:Y:S02]  /*2550*/  HADD2.F32 R13, -RZ, R19.reuse.H0_H0 ;  /* 0x20000013ff0d7230 */ /* 0x100fe40000004100 */
[----:B------:R-:W-:-:S02]  /*2560*/  HADD2.F32 R14, -RZ, R19.H1_H1 ;  /* 0x30000013ff0e7230 */ /* 0x000fc40000004100 */
[----:B------:R-:W-:Y:S02]  /*2570*/  HADD2.F32 R20, -RZ, R8.H0_H0 ;  /* 0x20000008ff147230 */ /* 0x000fe40000004100 */
[----:B------:R-:W-:Y:S02]  /*2580*/  HADD2.F32 R21, -RZ, R21.H1_H1 ;  /* 0x30000015ff157230 */ /* 0x000fe40000004100 */
[----:B------:R-:W-:Y:S02]  /*2590*/  HADD2.F32 R17, -RZ, R17.H1_H1 ;  /* 0x30000011ff117230 */ /* 0x000fe40000004100 */
[----:B0-----:R-:W-:Y:S02]  /*25a0*/  HADD2.F32 R19, -RZ, R24.H1_H1 ;  /* 0x30000018ff137230 */ /* 0x001fe40000004100 */
[----:B------:R-:W-:Y:S02]  /*25b0*/  HADD2.F32 R8, -RZ, R8.H1_H1 ;  /* 0x30000008ff087230 */ /* 0x000fe40000004100 */
[----:B------:R-:W-:Y:S01]  /*25c0*/  FFMA.FTZ R7, R15, R7, R32 ;  /* 0x000000070f077223 */ /* 0x000fe20000010020 */
[----:B------:R-:W-:-:S02]  /*25d0*/  HADD2.F32 R15, -RZ, R24.H0_H0 ;  /* 0x20000018ff0f7230 */ /* 0x000fc40000004100 */
[----:B------:R-:W-:Y:S01]  /*25e0*/  FFMA.FTZ R21, R17, R21, R28 ;  /* 0x0000001511157223 */ /* 0x000fe2000001001c */
[----:B------:R-:W-:Y:S02]  /*25f0*/  HADD2.F32 R12, -RZ, R22.H0_H0 ;  /* 0x20000016ff0c7230 */ /* 0x000fe40000004100 */
[----:B------:R-:W-:Y:S01]  /*2600*/  FFMA.FTZ R4, R19, R8, R4 ;  /* 0x0000000813047223 */ /* 0x000fe20000010004 */
[----:B------:R-:W-:Y:S02]  /*2610*/  HADD2.F32 R16, -RZ, R18.H0_H0 ;  /* 0x20000012ff107230 */ /* 0x000fe40000004100 */
        /* <DEDUP_REMOVED lines=8> */
[----:B------:R-:W-:Y:S01]  /*26a0*/  FADD.FTZ R8, R15, R4 ;  /* 0x000000040f087221 */ /* 0x000fe20000010000 */
[----:B------:R-:W-:Y:S01]  /*26b0*/  FFMA.FTZ R5, R13, R5, R34 ;  /* 0x000000050d057223 */ /* 0x000fe20000010022 */
[----:B------:R-:W-:Y:S02]  /*26c0*/  HADD2.F32 R22, -RZ, R22.H1_H1 ;  /* 0x30000016ff167230 */ /* 0x000fe40000004100 */
[----:B------:R-:W-:-:S02]  /*26d0*/  HADD2.F32 R18, -RZ, R18.H1_H1 ;  /* 0x30000012ff127230 */ /* 0x000fc40000004100 */
[----:B------:R-:W-:Y:S01]  /*26e0*/  FFMA.FTZ R9, R16, R9, R21 ;  /* 0x0000000910097223 */ /* 0x000fe20000010015 */
[----:B------:R-:W-:Y:S02]  /*26f0*/  HADD2.F32 R13, -RZ, R26.H0_H0 ;  /* 0x2000001aff0d7230 */ /* 0x000fe40000004100 */
[----:B------:R-:W-:Y:S01]  /*2700*/  FADD.FTZ R8, R7, R8 ;  /* 0x0000000807087221 */ /* 0x000fe20000010000 */
[--C-:B------:R-:W-:Y:S02]  /*2710*/  HADD2.F32 R4, -RZ, R10.reuse.H0_H0 ;  /* 0x2000000aff047230 */ /* 0x100fe40000004100 */
[----:B------:R-:W-:Y:S02]  /*2720*/  HADD2.F32 R6, -RZ, R23.H1_H1 ;  /* 0x30000017ff067230 */ /* 0x000fe40000004100 */
[----:B------:R-:W-:Y:S01]  /*2730*/  FFMA.FTZ R22, R18, R22, R33 ;  /* 0x0000001612167223 */ /* 0x000fe20000010021 */
[----:B------:R-:W-:Y:S02]  /*2740*/  HADD2.F32 R10, -RZ, R10.H1_H1 ;  /* 0x3000000aff0a7230 */ /* 0x000fe40000004100 */
[----:B------:R-:W-:Y:S01]  /*2750*/  FFMA.FTZ R4, R13, R4, R12 ;  /* 0x000000040d047223 */ /* 0x000fe2000001000c */
[----:B------:R-:W-:-:S02]  /*2760*/  HADD2.F32 R7, -RZ, R26.H1_H1 ;  /* 0x3000001aff077230 */ /* 0x000fc40000004100 */
[----:B------:R-:W-:Y:S01]  /*2770*/  FADD.FTZ R9, R9, R8 ;  /* 0x0000000809097221 */ /* 0x000fe20000010000 */
[----:B------:R-:W-:Y:S01]  /*2780*/  IADD3 R12, PT, PT, R46, 0x1, RZ ;  /* 0x000000012e0c7810 */ /* 0x000fe20007ffe0ff */
[----:B------:R-:W-:Y:S01]  /*2790*/  FFMA.FTZ R6, R14, R6, R37 ;  /* 0x000000060e067223 */ /* 0x000fe20000010025 */
[----:B------:R-:W-:Y:S02]  /*27a0*/  HADD2.F32 R14, -RZ, R11.H0_H0 ;  /* 0x2000000bff0e7230 */ /* 0x000fe40000004100 */
[----:B------:R-:W-:Y:S01]  /*27b0*/  FFMA.FTZ R7, R7, R10, R22 ;  /* 0x0000000a07077223 */ /* 0x000fe20000010016 */
[----:B------:R-:W-:Y:S02]  /*27c0*/  HADD2.F32 R8, -RZ, R27.H0_H0 ;  /* 0x2000001bff087230 */ /* 0x000fe40000004100 */
[----:B------:R-:W-:Y:S01]  /*27d0*/  FADD.FTZ R4, R4, R9 ;  /* 0x0000000904047221 */ /* 0x000fe20000010000 */
[----:B------:R-:W-:Y:S01]  /*27e0*/  I2FP.F32.S32 R12, R12 ;  /* 0x0000000c000c7245 */ /* 0x000fe20000201400 */
[----:B------:R-:W-:-:S02]  /*27f0*/  HADD2.F32 R11, -RZ, R11.H1_H1 ;  /* 0x3000000bff0b7230 */ /* 0x000fc40000004100 */
[----:B------:R-:W-:Y:S02]  /*2800*/  HADD2.F32 R27, -RZ, R27.H1_H1 ;  /* 0x3000001bff1b7230 */ /* 0x000fe40000004100 */
        /* <DEDUP_REMOVED lines=14> */
.L_x_20680:
[----:B------:R-:W-:Y:S05]  /*28f0*/  BSYNC.RECONVERGENT B1 ;  /* 0x0000000000017941 */ /* 0x000fea0003800200 */
.L_x_20679:
[----:B------:R-:W-:Y:S01]  /*2900*/  IADD3 R42, P0, PT, R42, 0x10, RZ ;  /* 0x000000102a2a7810 */ /* 0x000fe20007f1e0ff */
[----:B------:R-:W-:Y:S01]  /*2910*/  VIADD R45, R45, 0x80 ;  /* 0x000000802d2d7836 */ /* 0x000fe20000000000 */
[----:B01----:R-:W-:Y:S02]  /*2920*/  IADD3 R47, PT, PT, R47, 0x200, RZ ;  /* 0x000002002f2f7810 */ /* 0x003fe40007ffe0ff */
[----:B------:R-:W-:Y:S02]  /*2930*/  IADD3 R46, PT, PT, R46, 0x80, RZ ;  /* 0x000000802e2e7810 */ /* 0x000fe40007ffe0ff */
[----:B------:R-:W-:Y:S01]  /*2940*/  IADD3.X R41, PT, PT, RZ, R41, RZ, P0, !PT ;  /* 0x00000029ff297210 */ /* 0x000fe200007fe4ff */
[----:B------:R-:W-:Y:S06]  /*2950*/  @!P1 BRA `(.L_x_20681) ;  /* 0xffffffe000109947 */ /* 0x000fec000383ffff */
.L_x_20678:
[----:B------:R-:W-:Y:S05]  /*2960*/  BSYNC.RECONVERGENT B0 ;  /* 0x0000000000007941 */ /* 0x000fea0003800200 */
.L_x_20677:
[----:B------:R-:W0:Y:S01]  /*2970*/  SHFL.BFLY PT, R5, R48, 0x10, 0x1f ;  /* 0x0e001f0030057f89 */ /* 0x000e2200000e0000 */
[----:B------:R-:W-:Y:S01]  /*2980*/  BSSY.RECONVERGENT B0, `(.L_x_20682) ;  /* 0x0000105000007945 */ /* 0x000fe20003800200 */
[----:B------:R-:W1:Y:S01]  /*2990*/  S2R R7, SR_TID.X ;  /* 0x0000000000077919 */ /* 0x000e620000002100 */
[----:B------:R-:W2:Y:S01]  /*29a0*/  S2R R2, SR_CgaCtaId ;  /* 0x0000000000027919 */ /* 0x000ea20000008800 */
[----:B0-----:R-:W-:-:S05]  /*29b0*/  FMNMX.FTZ R4, R5, R48, !PT ;  /* 0x0000003005047209 */ /* 0x001fca0007810000 */
[----:B------:R-:W0:Y:S01]  /*29c0*/  SHFL.BFLY PT, R5, R4, 0x8, 0x1f ;  /* 0x0d001f0004057f89 */ /* 0x000e2200000e0000 */
[----:B-1----:R-:W-:-:S04]  /*29d0*/  LOP3.LUT P0, R41, R7, 0x1f, RZ, 0xc0, !PT ;  /* 0x0000001f07297812 */ /* 0x002fc8000780c0ff */
[----:B------:R-:W-:Y:S02]  /*29e0*/  ISETP.GT.U32.AND P1, PT, R41, 0x3, PT ;  /* 0x000000032900780c */ /* 0x000fe40003f24070 */
[----:B0-----:R-:W-:-:S05]  /*29f0*/  FMNMX.FTZ R6, R4, R5, !PT ;  /* 0x0000000504067209 */ /* 0x001fca0007810000 */
[----:B------:R-:W0:Y:S02]  /*2a00*/  SHFL.BFLY PT, R5, R6, 0x4, 0x1f ;  /* 0x0c801f0006057f89 */ /* 0x000e2400000e0000 */
[----:B0-----:R-:W-:Y:S02]  /*2a10*/  FMNMX.FTZ R9, R6, R5, !PT ;  /* 0x0000000506097209 */ /* 0x001fe40007810000 */
[----:B------:R-:W-:-:S03]  /*2a20*/  MOV R5, 0x400 ;  /* 0x0000040000057802 */ /* 0x000fc60000000f00 */
[----:B------:R-:W0:Y:S01]  /*2a30*/  SHFL.BFLY PT, R8, R9, 0x2, 0x1f ;  /* 0x0c401f0009087f89 */ /* 0x000e2200000e0000 */
[----:B------:R-:W-:-:S04]  /*2a40*/  IADD3 R13, PT, PT, R5, 0x100, RZ ;  /* 0x00000100050d7810 */ /* 0x000fc80007ffe0ff */
[----:B--2---:R-:W-:-:S05]  /*2a50*/  LEA R13, R2, R13, 0x18 ;  /* 0x0000000d020d7211 */ /* 0x004fca00078ec0ff */
[----:B------:R-:W-:Y:S01]  /*2a60*/  IMAD R6, R41, 0x4, R13 ;  /* 0x0000000429067824 */ /* 0x000fe200078e020d */
[----:B0-----:R-:W-:Y:S02]  /*2a70*/  FMNMX.FTZ R10, R9, R8, !PT ;  /* 0x00000008090a7209 */ /* 0x001fe40007810000 */
[----:B------:R-:W-:-:S03]  /*2a80*/  SHF.R.U32.HI R8, RZ, 0x5, R7 ;  /* 0x00000005ff087819 */ /* 0x000fc60000011607 */
[----:B------:R-:W0:Y:S01]  /*2a90*/  SHFL.BFLY PT, R11, R10, 0x1, 0x1f ;  /* 0x0c201f000a0b7f89 */ /* 0x000e2200000e0000 */
[----:B------:R-:W-:Y:S02]  /*2aa0*/  LEA R4, R8, R13, 0x2 ;  /* 0x0000000d08047211 */ /* 0x000fe400078e10ff */
        /* <DEDUP_REMOVED lines=35> */
.L_x_20686:
        /* <DEDUP_REMOVED lines=11> */
.L_x_20685:
[----:B------:R-:W-:Y:S05]  /*2d90*/  BSYNC.RECONVERGENT B1 ;  /* 0x0000000000017941 */ /* 0x000fea0003800200 */
.L_x_20684:
        /* <DEDUP_REMOVED lines=12> */
.L_x_20689:
        /* <DEDUP_REMOVED lines=100> */
.L_x_20688:
[----:B------:R-:W-:Y:S05]  /*34a0*/  BSYNC.RECONVERGENT B1 ;  /* 0x0000000000017941 */ /* 0x000fea0003800200 */
.L_x_20687:
        /* <DEDUP_REMOVED lines=55> */
.L_x_20691:
[----:B------:R-:W-:Y:S05]  /*3820*/  BSYNC.RECONVERGENT B1 ;  /* 0x0000000000017941 */ /* 0x000fea0003800200 */
.L_x_20690:
        /* <DEDUP_REMOVED lines=26> */
.L_x_20683:
[----:B------:R-:W-:Y:S05]  /*39d0*/  BSYNC.RECONVERGENT B0 ;  /* 0x0000000000007941 */ /* 0x000fea0003800200 */
.L_x_20682:
        /* <DEDUP_REMOVED lines=37> */
[----:B------:R-:W-:Y:S01]  /*3c30*/  IADD3 R12, PT, PT, RZ, -R11, RZ ;  /* 0x8000000bff0c7210 */ /* 0x000fe20007ffe0ff */
[----:B------:R-:W-:Y:S01]  /*3c40*/  IMAD.IADD R9, R6, 0x1, R7 ;  /* 0x0000000106097824 */ /* 0x000fe200078e0207 */
[----:B------:R-:W-:-:S07]  /*3c50*/  LEA R11, R7, R14, 0x2 ;  /* 0x0000000e070b7211 */ /* 0x000fce00078e10ff */
.L_x_20696:
[----:B------:R-:W0:Y:S01]  /*3c60*/  LDS R13, [R11] ;  /* 0x000000000b0d7984 */ /* 0x000e220000000800 */
[----:B------:R-:W-:-:S04]  /*3c70*/  IADD3 R12, PT, PT, R12, 0x1, RZ ;  /* 0x000000010c0c7810 */ /* 0x000fc80007ffe0ff */
[----:B------:R-:W-:Y:S01]  /*3c80*/  ISETP.NE.AND P0, PT, R12, RZ, PT ;  /* 0x000000ff0c00720c */ /* 0x000fe20003f05270 */
[----:B0-----:R-:W-:-:S05]  /*3c90*/  FMUL.FTZ R6, R13, R4 ;  /* 0x000000040d067220 */ /* 0x001fca0000410000 */
[----:B------:R0:W-:Y:S02]  /*3ca0*/  STS [R11], R6 ;  /* 0x000000060b007388 */ /* 0x0001e40000000800 */
[----:B0-----:R-:W-:-:S05]  /*3cb0*/  IADD3 R11, PT, PT, R11, 0x200, RZ ;  /* 0x000002000b0b7810 */ /* 0x001fca0007ffe0ff */
[----:B------:R-:W-:Y:S05]  /*3cc0*/  @P0 BRA `(.L_x_20696) ;  /* 0xfffffffc00e40947 */ /* 0x000fea000383ffff */
.L_x_20695:
[----:B------:R-:W-:Y:S05]  /*3cd0*/  BSYNC.RECONVERGENT B1 ;  /* 0x0000000000017941 */ /* 0x000fea0003800200 */
.L_x_20694:
        /* <DEDUP_REMOVED lines=12> */
.L_x_20699:
        /* <DEDUP_REMOVED lines=52> */
.L_x_20698:
[----:B------:R-:W-:Y:S05]  /*40e0*/  BSYNC.RECONVERGENT B1 ;  /* 0x0000000000017941 */ /* 0x000fea0003800200 */
.L_x_20697:
        /* <DEDUP_REMOVED lines=31> */
.L_x_20701:
[----:B------:R-:W-:Y:S05]  /*42e0*/  BSYNC.RECONVERGENT B1 ;  /* 0x0000000000017941 */ /* 0x000fea0003800200 */
.L_x_20700:
        /* <DEDUP_REMOVED lines=14> */
.L_x_20693:
[----:B------:R-:W-:Y:S05]  /*43d0*/  BSYNC.RECONVERGENT B0 ;  /* 0x0000000000007941 */ /* 0x000fea0003800200 */
.L_x_20692:
[----:B------:R-:W-:Y:S01]  /*43e0*/  ISETP.GE.AND P0, PT, R8, R43, PT ;  /* 0x0000002b0800720c */ /* 0x000fe20003f06270 */
[----:B------:R-:W2:Y:S08]  /*43f0*/  S2UR UR7, SR_CTAID.Y ;  /* 0x00000000000779c3 */ /* 0x000eb00000002600 */
[----:B------:R-:W-:Y:S01]  /*4400*/  BAR.SYNC.DEFER_BLOCKING 0x0 ;  /* 0x0000000000007b1d */ /* 0x000fe20000010000 */
[----:B------:R-:W-:-:S02]  /*4410*/  CS2R R38, SRZ ;  /* 0x0000000000267805 */ /* 0x000fc4000001ff00 */
[----:B------:R-:W-:Y:S02]  /*4420*/  CS2R R36, SRZ ;  /* 0x0000000000247805 */ /* 0x000fe4000001ff00 */
[----:B------:R-:W-:Y:S02]  /*4430*/  CS2R R34, SRZ ;  /* 0x0000000000227805 */ /* 0x000fe4000001ff00 */
[----:B------:R-:W-:Y:S02]  /*4440*/  CS2R R32, SRZ ;  /* 0x0000000000207805 */ /* 0x000fe4000001ff00 */
[----:B------:R-:W-:Y:S01]  /*4450*/  CS2R R30, SRZ ;  /* 0x00000000001e7805 */ /* 0x000fe2000001ff00 */
[----:B------:R-:W3:Y:S01]  /*4460*/  LDCU UR11, c[0x0][0x3cc] ;  /* 0x00007980ff0b77ac */ /* 0x000ee20008000800 */
[----:B------:R-:W-:Y:S01]  /*4470*/  BSSY.RECONVERGENT B1, `(.L_x_20702) ;  /* 0x0000313000017945 */ /* 0x000fe20003800200 */
[----:B------:R-:W-:Y:S02]  /*4480*/  CS2R R28, SRZ ;  /* 0x00000000001c7805 */ /* 0x000fe4000001ff00 */
[----:B------:R-:W-:Y:S01]  /*4490*/  CS2R R26, SRZ ;  /* 0x00000000001a7805 */ /* 0x000fe2000001ff00 */
[----:B------:R-:W4:Y:S01]  /*44a0*/  LDCU.64 UR4, c[0x0][0x398] ;  /* 0x00007300ff0477ac */ /* 0x000f220008000a00 */
[----:B------:R-:W-:Y:S01]  /*44b0*/  CS2R R24, SRZ ;  /* 0x0000000000187805 */ /* 0x000fe2000001ff00 */
[----:B--2---:R-:W-:Y:S06]  /*44c0*/  @P0 BRA `(.L_x_20703) ;  /* 0x0000003000340947 */ /* 0x004fec0003800000 */
[----:B01----:R-:W0:Y:S01]  /*44d0*/  I2F.RP R9, R0 ;  /* 0x0000000000097306 */ /* 0x003e220000209400 */
[----:B------:R-:W1:Y:S01]  /*44e0*/  LDC R6, c[0x0][0x3b8] ;  /* 0x0000ee00ff067b82 */ /* 0x000e620000000800 */
[----:B------:R-:W2:Y:S01]  /*44f0*/  LDCU.64 UR12, c[0x0][0x3a8] ;  /* 0x00007500ff0c77ac */ /* 0x000ea20008000a00 */
[----:B------:R-:W-:Y:S01]  /*4500*/  SHF.R.U32.HI R4, RZ, 0x3, R7 ;  /* 0x00000003ff047819 */ /* 0x000fe20000011607 */
[----:B------:R-:W-:Y:S01]  /*4510*/  VIADD R15, R5, 0x120 ;  /* 0x00000120050f7836 */ /* 0x000fe20000000000 */
[C---:B------:R-:W-:Y:S01]  /*4520*/  SHF.L.U32 R12, R7.reuse, 0x5, RZ ;  /* 0x00000005070c7819 */ /* 0x040fe200000006ff */
[----:B------:R-:W3:Y:S01]  /*4530*/  LDCU UR10, c[0x0][0x3d0] ;  /* 0x00007a00ff0a77ac */ /* 0x000ee20008000800 */
[----:B------:R-:W-:Y:S01]  /*4540*/  LOP3.LUT R4, R4, 0x7c, RZ, 0xc0, !PT ;  /* 0x0000007c04047812 */ /* 0x000fe200078ec0ff */
[----:B------:R-:W-:Y:S01]  /*4550*/  HFMA2 R5, -RZ, RZ, 0, 0 ;  /* 0x00000000ff057431 */ /* 0x000fe200000001ff */
[----:B------:R-:W-:Y:S01]  /*4560*/  LEA R2, R2, R15, 0x18 ;  /* 0x0000000f02027211 */ /* 0x000fe200078ec0ff */
[----:B------:R-:W4:Y:S01]  /*4570*/  LDCU UR6, c[0x0][0x3ec] ;  /* 0x00007d80ff0677ac */ /* 0x000f220008000800 */
[----:B------:R-:W-:-:S02]  /*4580*/  IMAD.SHL.U32 R42, R7, 0x8, RZ ;  /* 0x00000008072a7824 */ /* 0x000fc400078e00ff */
[----:B------:R-:W-:Y:S01]  /*4590*/  HFMA2 R39, -RZ, RZ, 0, 0 ;  /* 0x00000000ff277431 */ /* 0x000fe200000001ff */
[----:B0-----:R-:W0:Y:S01]  /*45a0*/  MUFU.RCP R9, R9 ;  /* 0x0000000900097308 */ /* 0x001e220000001000 */
[----:B---3--:R-:W-:Y:S01]  /*45b0*/  IMAD R50, R3, UR10, RZ ;  /* 0x0000000a03327c24 */ /* 0x008fe2000f8e02ff */
[----:B------:R-:W-:Y:S01]  /*45c0*/  LOP3.LUT R3, R42, 0xf8, RZ, 0xc0, !PT ;  /* 0x000000f82a037812 */ /* 0x000fe200078ec0ff */
[----:B-1----:R-:W-:Y:S01]  /*45d0*/  IMAD R13, R6, UR7, RZ ;  /* 0x00000007060d7c24 */ /* 0x002fe2000f8e02ff */
[----:B----4-:R-:W-:-:S03]  /*45e0*/  IADD3 R40, PT, PT, R40, -UR6, RZ ;  /* 0x8000000628287c10 */ /* 0x010fc6000fffe0ff */
[----:B------:R-:W-:Y:S01]  /*45f0*/  IMAD.WIDE R4, R13, 0x4, R4 ;  /* 0x000000040d047825 */ /* 0x000fe200078e0204 */
[----:B-----5:R-:W-:Y:S02]  /*4600*/  SHF.R.S32.HI R51, RZ, 0x1f, R50 ;  /* 0x0000001fff337819 */ /* 0x020fe40000011432 */
[----:B0-----:R-:W-:Y:S02]  /*4610*/  IADD3 R10, PT, PT, R9, 0xffffffe, RZ ;  /* 0x0ffffffe090a7810 */ /* 0x001fe40007ffe0ff */
[----:B------:R-:W-:Y:S02]  /*4620*/  LOP3.LUT R9, R12, 0x60, RZ, 0xe2, !PT ;  /* 0x000000600c097812 */ /* 0x000fe400078ee2ff */
[----:B------:R0:W1:Y:S01]  /*4630*/  F2I.FTZ.U32.TRUNC.NTZ R11, R10 ;  /* 0x0000000a000b7305 */ /* 0x000062000021f000 */
[----:B--2---:R-:W-:Y:S02]  /*4640*/  IADD3 R6, P0, PT, R4, UR12, RZ ;  /* 0x0000000c04067c10 */ /* 0x004fe4000ff1e0ff */
[----:B------:R-:W-:-:S02]  /*4650*/  LEA R9, R8, R9, 0x7 ;  /* 0x0000000908097211 */ /* 0x000fc400078e38ff */
[----:B------:R-:W-:Y:S02]  /*4660*/  IADD3.X R5, PT, PT, R5, UR13, RZ, P0, !PT ;  /* 0x0000000d05057c10 */ /* 0x000fe400087fe4ff */
[----:B------:R-:W-:Y:S02]  /*4670*/  IADD3 R4, PT, PT, R9, 0x10, R2 ;  /* 0x0000001009047810 */ /* 0x000fe40007ffe002 */
[----:B0-----:R-:W-:Y:S02]  /*4680*/  MOV R10, RZ ;  /* 0x000000ff000a7202 */ /* 0x001fe40000000f00 */
[----:B------:R-:W-:Y:S02]  /*4690*/  LEA R9, R8, 0x3, 0x5 ;  /* 0x0000000308097811 */ /* 0x000fe400078e28ff */
[----:B-1----:R-:W-:Y:S02]  /*46a0*/  IADD3 R17, PT, PT, RZ, -R11, RZ ;  /* 0x8000000bff117210 */ /* 0x002fe40007ffe0ff */
[----:B------:R-:W-:-:S03]  /*46b0*/  LOP3.LUT R42, R9, 0x18, R42, 0xf8, !PT ;  /* 0x00000018092a7812 */ /* 0x000fc600078ef82a */
[----:B------:R-:W-:-:S04]  /*46c0*/  IMAD R13, R17, R0, RZ ;  /* 0x00000000110d7224 */ /* 0x000fc800078e02ff */
[----:B------:R-:W-:Y:S01]  /*46d0*/  IMAD.HI.U32 R2, R11, R13, R10 ;  /* 0x0000000d0b027227 */ /* 0x000fe200078e000a */
[C---:B------:R-:W-:Y:S02]  /*46e0*/  IADD3 R11, PT, PT, R8.reuse, -R43, RZ ;  /* 0x8000002b080b7210 */ /* 0x040fe40007ffe0ff */
[----:B------:R-:W-:-:S07]  /*46f0*/  IADD3 R10, PT, PT, R8, 0x1, RZ ;  /* 0x00000001080a7810 */ /* 0x000fce0007ffe0ff */
.L_x_20738:
        /* <DEDUP_REMOVED lines=21> */
[----:B------:R-:W-:-:S05]  /*4850*/  @P0 VIADD R15, R15, 0x1 ;  /* 0x000000010f0f0836 */ /* 0x000fca0000000000 */
[----:B------:R-:W-:Y:S02]  /*4860*/  MOV R16, R15 ;  /* 0x0000000f00107202 */ /* 0x000fe40000000f00 */
[----:B0-----:R-:W-:Y:S02]  /*4870*/  IADD3 R19, PT, PT, RZ, -R13, RZ ;  /* 0x8000000dff137210 */ /* 0x001fe40007ffe0ff */
[----:B------:R-:W-:Y:S02]  /*4880*/  @!P2 IADD3 R16, PT, PT, RZ, -R16, RZ ;  /* 0x80000010ff10a210 */ /* 0x000fe40007ffe0ff */
[----:B------:R-:W-:Y:S01]  /*4890*/  @!P1 LOP3.LUT R16, RZ, R12, RZ, 0x33, !PT ;  /* 0x0000000cff109212 */ /* 0x000fe200078e33ff */
[----:B------:R-:W-:Y:S01]  /*48a0*/  IMAD R19, R19, R14, RZ ;  /* 0x0000000e13137224 */ /* 0x000fe200078e02ff */
[----:B------:R-:W-:Y:S01]  /*48b0*/  ISETP.NE.AND P2, PT, R18, RZ, PT ;  /* 0x000000ff1200720c */ /* 0x000fe20003f45270 */
[----:B------:R-:W-:Y:S01]  /*48c0*/  IMAD.MOV.U32 R12, RZ, RZ, RZ ;  /* 0x000000ffff0c7224 */ /* 0x000fe200078e00ff */
[----:B------:R-:W-:-:S03]  /*48d0*/  IADD3 R15, PT, PT, R16, R49, RZ ;  /* 0x00000031100f7210 */ /* 0x000fc60007ffe0ff */
[----:B------:R-:W-:Y:S01]  /*48e0*/  IMAD.HI.U32 R12, R13, R19, R12 ;  /* 0x000000130d0c7227 */ /* 0x000fe200078e000c */
[----:B------:R-:W-:Y:S02]  /*48f0*/  IABS R17, R15 ;  /* 0x0000000f00117213 */ /* 0x000fe40000000000 */
[----:B------:R-:W-:Y:S02]  /*4900*/  ISETP.GE.AND P1, PT, R15, RZ, PT ;  /* 0x000000ff0f00720c */ /* 0x000fe40003f26270 */
[----:B------:R-:W-:-:S05]  /*4910*/  MOV R13, R17 ;  /* 0x00000011000d7202 */ /* 0x000fca0000000f00 */
[----:B------:R-:W-:-:S05]  /*4920*/  IMAD.HI.U32 R12, R12, R13, RZ ;  /* 0x0000000d0c0c7227 */ /* 0x000fca00078e00ff */
[----:B------:R-:W-:-:S05]  /*4930*/  IADD3 R12, PT, PT, RZ, -R12, RZ ;  /* 0x8000000cff0c7210 */ /* 0x000fca0007ffe0ff */
        /* <DEDUP_REMOVED lines=11> */
[----:B------:R-:W0:Y:S01]  /*49f0*/  LDS.128 R12, [R4+-0x10] ;  /* 0xfffff000040c7984 */ /* 0x000e220000000c00 */
[----:B------:R-:W-:-:S03]  /*4a00*/  MOV R23, R5 ;  /* 0x0000000500177202 */ /* 0x000fc60000000f00 */
[----:B------:R1:W2:Y:S04]  /*4a10*/  LDS.128 R16, [R4] ;  /* 0x0000000004107984 */ /* 0x0002a80000000c00 */
[----:B------:R-:W3:Y:S01]  /*4a20*/  LDG.E.CONSTANT R21, desc[UR8][R22.64] ;  /* 0x0000000816157981 */ /* 0x000ee2000c1e9900 */
[----:B------:R-:W-:Y:S01]  /*4a30*/  VIADD R46, R42, 0xfffffffd ;  /* 0xfffffffd2a2e7836 */ /* 0x000fe20000000000 */
[----:B0-----:R-:W-:Y:S02]  /*4a40*/  F2FP.F16.F32.PACK_AB R14, R15, R14 ;  /* 0x0000000e0f0e723e */ /* 0x001fe400000000ff */
[----:B------:R-:W-:Y:S01]  /*4a50*/  F2FP.F16.F32.PACK_AB R45, R13, R12 ;  /* 0x0000000c0d2d723e */ /* 0x000fe200000000ff */
[----:B---3--:R-:W-:-:S03]  /*4a60*/  IMAD.WIDE R20, R21, UR11, R50 ;  /* 0x0000000b15147c25 */ /* 0x008fc6000f8e0232 */
[----:B------:R-:W-:-:S04]  /*4a70*/  IADD3 R44, P0, PT, R3, R20, RZ ;  /* 0x00000014032c7210 */ /* 0x000fc80007f1e0ff */
[----:B------:R-:W-:Y:S02]  /*4a80*/  IADD3.X R21, PT, PT, RZ, R21, RZ, P0, !PT ;  /* 0x00000015ff157210 */ /* 0x000fe400007fe4ff */
[C---:B------:R-:W-:Y:S02]  /*4a90*/  LEA R20, P1, R44.reuse, UR4, 0x1 ;  /* 0x000000042c147c11 */ /* 0x040fe4000f8208ff */
[----:B------:R-:W-:Y:S02]  /*4aa0*/  ISETP.NE.AND P0, PT, R11, -0x1, PT ;  /* 0xffffffff0b00780c */ /* 0x000fe40003f05270 */
[----:B------:R-:W-:Y:S02]  /*4ab0*/  LEA.HI.X R21, R44, UR5, R21, 0x1, P1 ;  /* 0x000000052c157c11 */ /* 0x000fe400088f0c15 */
[----:B------:R-:W-:-:S03]  /*4ac0*/  MOV R44, R14 ;  /* 0x0000000e002c7202 */ /* 0x000fc60000000f00 */
[----:B------:R1:W5:Y:S01]  /*4ad0*/  LDG.E.128.CONSTANT R12, desc[UR8][R20.64] ;  /* 0x00000008140c7981 */ /* 0x000362000c1e9d00 */
[----:B------:R-:W-:Y:S05]  /*4ae0*/  BSSY.RECONVERGENT B2, `(.L_x_20706) ;  /* 0x0000020000027945 */ /* 0x000fea0003800200 */
[----:B--2---:R-:W-:Y:S05]  /*4af0*/  @P0 BRA `(.L_x_20707) ;  /* 0x0000000000780947 */ /* 0x004fea0003800000 */
        /* <DEDUP_REMOVED lines=30> */
.L_x_20707:
[----:B------:R-:W-:Y:S05]  /*4ce0*/  BSYNC.RECONVERGENT B2 ;  /* 0x0000000000027941 */ /* 0x000fea0003800200 */
.L_x_20706:
        /* <DEDUP_REMOVED lines=38> */
.L_x_20709:
[----:B------:R-:W-:Y:S05]  /*4f50*/  BSYNC.RECONVERGENT B2 ;  /* 0x0000000000027941 */ /* 0x000fea0003800200 */
.L_x_20708:
        /* <DEDUP_REMOVED lines=38> */
.L_x_20711:
[----:B------:R-:W-:Y:S05]  /*51c0*/  BSYNC.RECONVERGENT B2 ;  /* 0x0000000000027941 */ /* 0x000fea0003800200 */
.L_x_20710:
        /* <DEDUP_REMOVED lines=45> */
.L_x_20713:
[----:B------:R-:W-:Y:S05]  /*54a0*/  BSYNC.RECONVERGENT B2 ;  /* 0x0000000000027941 */ /* 0x000fea0003800200 */
.L_x_20712:
        /* <DEDUP_REMOVED lines=40> */
.L_x_20715:
[----:B------:R-:W-:Y:S05]  /*5730*/  BSYNC.RECONVERGENT B2 ;  /* 0x0000000000027941 */ /* 0x000fea0003800200 */
.L_x_20714:
        /* <DEDUP_REMOVED lines=38> */
.L_x_20717:
[----:B------:R-:W-:Y:S05]  /*59a0*/  BSYNC.RECONVERGENT B2 ;  /* 0x0000000000027941 */ /* 0x000fea0003800200 */
.L_x_20716:
        /* <DEDUP_REMOVED lines=45> */
.L_x_20719:
[----:B------:R-:W-:Y:S05]  /*5c80*/  BSYNC.RECONVERGENT B2 ;  /* 0x0000000000027941 */ /* 0x000fea0003800200 */
.L_x_20718:
        /* <DEDUP_REMOVED lines=40> */
.L_x_20721:
[----:B------:R-:W-:Y:S05]  /*5f10*/  BSYNC.RECONVERGENT B2 ;  /* 0x0000000000027941 */ /* 0x000fea0003800200 */
.L_x_20720:
        /* <DEDUP_REMOVED lines=38> */
.L_x_20723:
[----:B------:R-:W-:Y:S05]  /*6180*/  BSYNC.RECONVERGENT B2 ;  /* 0x0000000000027941 */ /* 0x000fea0003800200 */
.L_x_20722:
        /* <DEDUP_REMOVED lines=45> */
.L_x_20725:
[----:B------:R-:W-:Y:S05]  /*6460*/  BSYNC.RECONVERGENT B2 ;  /* 0x0000000000027941 */ /* 0x000fea0003800200 */
.L_x_20724:
        /* <DEDUP_REMOVED lines=40> */
.L_x_20727:
[----:B------:R-:W-:Y:S05]  /*66f0*/  BSYNC.RECONVERGENT B2 ;  /* 0x0000000000027941 */ /* 0x000fea0003800200 */
.L_x_20726:
        /* <DEDUP_REMOVED lines=20> */
[-C--:B------:R-:W-:Y:S01]  /*6840*/  ISETP.GE.AND P2, PT, R18, R53.reuse, PT ;  /* 0x000000351200720c */ /* 0x080fe20003f46270 */
[----:B------:R-:W-:Y:S01]  /*6850*/  VIADD R18, R42, 0x3 ;  /* 0x000000032a127836 */ /* 0x000fe20000000000 */
[----:B------:R-:W-:Y:S02]  /*6860*/  ISETP.GE.AND P1, PT, R46, R53, PT ;  /* 0x000000352e00720c */ /* 0x000fe40003f26270 */
[----:B------:R-:W-:-:S02]  /*6870*/  SEL R17, R17, RZ, !P2 ;  /* 0x000000ff11117207 */ /* 0x000fc40005000000 */
[-C--:B------:R-:W-:Y:S02]  /*6880*/  ISETP.GE.AND P3, PT, R18, R53.reuse, PT ;  /* 0x000000351200720c */ /* 0x080fe40003f66270 */
[----:B------:R-:W-:Y:S02]  /*6890*/  IADD3 R18, PT, PT, R42, 0x4, RZ ;  /* 0x000000042a127810 */ /* 0x000fe40007ffe0ff */
[--C-:B------:R-:W-:Y:S02]  /*68a0*/  PRMT R14, R14, 0x5410, R17.reuse ;  /* 0x000054100e0e7816 */ /* 0x100fe40000000011 */
        /* <DEDUP_REMOVED lines=11> */
.L_x_20729:
[----:B------:R-:W-:Y:S05]  /*6960*/  BSYNC.RECONVERGENT B2 ;  /* 0x0000000000027941 */ /* 0x000fea0003800200 */
.L_x_20728:
[----:B-----5:R-:W-:-:S04]  /*6970*/  HMUL2 R13, R44, R13 ;  /* 0x0000000d2c0d7232 */ /* 0x020fc80000000000 */
[----:B------:R-:W-:Y:S02]  /*6980*/  HFMA2 R17, R45, R12, R13 ;  /* 0x0000000c2d117231 */ /* 0x000fe4000000000d */
[--C-:B------:R-:W-:Y:S02]  /*6990*/  HADD2.F32 R12, -RZ, R16.reuse.H0_H0 ;  /* 0x20000010ff0c7230 */ /* 0x100fe40000004100 */
[----:B------:R-:W-:Y:S02]  /*69a0*/  HADD2.F32 R13, -RZ, R16.H1_H1 ;  /* 0x30000010ff0d7230 */ /* 0x000fe40000004100 */
[----:B------:R-:W-:-:S03]  /*69b0*/  HFMA2 R17, R47, R14, R17 ;  /* 0x0000000e2f117231 */ /* 0x000fc60000000011 */
[----:B------:R-:W-:Y:S01]  /*69c0*/  FADD.FTZ R13, R12, R13 ;  /* 0x0000000d0c0d7221 */ /* 0x000fe20000010000 */
[----:B------:R-:W-:Y:S02]  /*69d0*/  HFMA2 R17, R48, R15, R17 ;  /* 0x0000000f30117231 */ /* 0x000fe40000000011 */
[--C-:B------:R-:W-:Y:S02]  /*69e0*/  HADD2.F32 R12, -RZ, R19.reuse.H0_H0 ;  /* 0x20000013ff0c7230 */ /* 0x100fe40000004100 */
[----:B------:R-:W-:Y:S01]  /*69f0*/  FADD.FTZ R30, R30, R13 ;  /* 0x0000000d1e1e7221 */ /* 0x000fe20000010000 */
[----:B------:R-:W-:Y:S02]  /*6a00*/  HADD2.F32 R15, -RZ, R19.H1_H1 ;  /* 0x30000013ff0f7230 */ /* 0x000fe40000004100 */
[--C-:B------:R-:W-:Y:S02]  /*6a10*/  HADD2.F32 R13, -RZ, R17.reuse.H0_H0 ;  /* 0x20000011ff0d7230 */ /* 0x100fe40000004100 */
[----:B------:R-:W-:-:S02]  /*6a20*/  HADD2.F32 R14, -RZ, R17.H1_H1 ;  /* 0x30000011ff0e7230 */ /* 0x000fc40000004100 */
        /* <DEDUP_REMOVED lines=33> */
.L_x_20731:
[----:B------:R-:W-:Y:S05]  /*6c40*/  BSYNC.RECONVERGENT B2 ;  /* 0x0000000000027941 */ /* 0x000fea0003800200 */
.L_x_20730:
        /* <DEDUP_REMOVED lines=40> */
.L_x_20733:
[----:B------:R-:W-:Y:S05]  /*6ed0*/  BSYNC.RECONVERGENT B2 ;  /* 0x0000000000027941 */ /* 0x000fea0003800200 */
.L_x_20732:
[----:B-----5:R-:W-:-:S04]  /*6ee0*/  HMUL2 R13, R44, R13 ;  /* 0x0000000d2c0d7232 */ /* 0x020fc80000000000 */
        /* <DEDUP_REMOVED lines=30> */
[----:B------:R-:W-:Y:S02]  /*70d0*/  IADD3 R22, PT, PT, R42, -0x2, RZ ;  /* 0xfffffffe2a167810 */ /* 0x000fe40007ffe0ff */
[----:B------:R-:W-:-:S02]  /*70e0*/  PRMT R13, R16, 0x7632, R13 ;  /* 0x00007632100d7816 */ /* 0x000fc4000000000d */
[----:B------:R-:W-:Y:S02]  /*70f0*/  ISETP.GE.AND P2, PT, R22, R53, PT ;  /* 0x000000351600720c */ /* 0x000fe40003f46270 */
[----:B------:R-:W-:Y:S02]  /*7100*/  SEL R16, R16, RZ, !P1 ;  /* 0x000000ff10107207 */ /* 0x000fe40004800000 */
[----:B------:R-:W-:-:S04]  /*7110*/  SEL R13, R13, RZ, !P2 ;  /* 0x000000ff0d0d7207 */ /* 0x000fc80005000000 */
[----:B------:R-:W-:-:S07]  /*7120*/  PRMT R16, R16, 0x5410, R13 ;  /* 0x0000541010107816 */ /* 0x000fce000000000d */
.L_x_20735:
[----:B------:R-:W-:Y:S05]  /*7130*/  BSYNC.RECONVERGENT B2 ;  /* 0x0000000000027941 */ /* 0x000fea0003800200 */
.L_x_20734:
[----:B01234-:R-:W5:Y:S02]  /*7140*/  LDG.E.128.CONSTANT R20, desc[UR8][R20.64+0x1e00] ;  /* 0x001e000814147981 */ /* 0x01ff64000c1e9d00 */
[----:B-----5:R-:W-:Y:S01]  /*7150*/  HMUL2 R17, R44, R17 ;  /* 0x000000112c117232 */ /* 0x020fe20000000000 */
[----:B------:R-:W-:Y:S03]  /*7160*/  BSSY.RECONVERGENT B2, `(.L_x_20736) ;  /* 0x0000022000027945 */ /* 0x000fe60003800200 */
[----:B------:R-:W-:-:S04]  /*7170*/  HFMA2 R17, R45, R16, R17 ;  /* 0x000000102d117231 */ /* 0x000fc80000000011 */
[----:B------:R-:W-:Y:S01]  /*7180*/  HFMA2 R18, R47, R18, R17 ;  /* 0x000000122f127231 */ /* 0x000fe20000000011 */
[----:B------:R-:W-:Y:S06]  /*7190*/  @P0 BRA `(.L_x_20737) ;  /* 0x0000000000780947 */ /* 0x000fec0003800000 */
[C---:B------:R-:W-:Y:S02]  /*71a0*/  IADD3 R16, PT, PT, R42.reuse, -0x2, RZ ;  /* 0xfffffffe2a107810 */ /* 0x040fe40007ffe0ff */
[-C--:B------:R-:W-:Y:S02]  /*71b0*/  ISETP.GE.AND P3, PT, R42, R53.reuse, PT ;  /* 0x000000352a00720c */ /* 0x080fe40003f66270 */
[-C--:B------:R-:W-:Y:S02]  /*71c0*/  ISETP.GE.AND P1, PT, R16, R53.reuse, PT ;  /* 0x000000351000720c */ /* 0x080fe40003f26270 */
[----:B------:R-:W-:Y:S02]  /*71d0*/  IADD3 R16, PT, PT, R42, -0x1, RZ ;  /* 0xffffffff2a107810 */ /* 0x000fe40007ffe0ff */
[-C--:B------:R-:W-:Y:S02]  /*71e0*/  ISETP.GE.AND P0, PT, R46, R53.reuse, PT ;  /* 0x000000352e00720c */ /* 0x080fe40003f06270 */
[----:B------:R-:W-:-:S02]  /*71f0*/  ISETP.GE.AND P2, PT, R16, R53, PT ;  /* 0x000000351000720c */ /* 0x000fc40003f46270 */
[C---:B------:R-:W-:Y:S02]  /*7200*/  PRMT R16, R21.reuse, 0x7632, R16 ;  /* 0x0000763215107816 */ /* 0x040fe40000000010 */
[----:B------:R-:W-:Y:S02]  /*7210*/  SEL R21, R21, RZ, !P2 ;  /* 0x000000ff15157207 */ /* 0x000fe40005000000 */
[----:B------:R-:W-:Y:S02]  /*7220*/  SEL R16, R16, RZ, !P3 ;  /* 0x000000ff10107207 */ /* 0x000fe40005800000 */
[----:B------:R-:W-:Y:S02]  /*7230*/  PRMT R13, R20, 0x7632, R13 ;  /* 0x00007632140d7816 */ /* 0x000fe4000000000d */
[----:B------:R-:W-:Y:S02]  /*7240*/  PRMT R21, R21, 0x5410, R16 ;  /* 0x0000541015157816 */ /* 0x000fe40000000010 */
[----:B------:R-:W-:-:S02]  /*7250*/  IADD3 R16, PT, PT, R42, 0x1, RZ ;  /* 0x000000012a107810 */ /* 0x000fc40007ffe0ff */
[----:B------:R-:W-:Y:S02]  /*7260*/  SEL R20, R20, RZ, !P0 ;  /* 0x000000ff14147207 */ /* 0x000fe40004000000 */
[----:B------:R-:W-:Y:S01]  /*7270*/  ISETP.GE.AND P0, PT, R16, R53, PT ;  /* 0x000000351000720c */ /* 0x000fe20003f06270 */
[----:B------:R-:W-:Y:S01]  /*7280*/  VIADD R16, R42, 0x2 ;  /* 0x000000022a107836 */ /* 0x000fe20000000000 */
[----:B------:R-:W-:-:S04]  /*7290*/  SEL R13, R13, RZ, !P1 ;  /* 0x000000ff0d0d7207 */ /* 0x000fc80004800000 */
[--C-:B------:R-:W-:Y:S02]  /*72a0*/  PRMT R20, R20, 0x5410, R13.reuse ;  /* 0x0000541014147816 */ /* 0x100fe4000000000d */
[-C--:B------:R-:W-:Y:S02]  /*72b0*/  ISETP.GE.AND P1, PT, R16, R53.reuse, PT ;  /* 0x000000351000720c */ /* 0x080fe40003f26270 */
[----:B------:R-:W-:Y:S02]  /*72c0*/  IADD3 R16, PT, PT, R42, 0x3, RZ ;  /* 0x000000032a107810 */ /* 0x000fe40007ffe0ff */
[----:B------:R-:W-:Y:S02]  /*72d0*/  PRMT R13, R22, 0x7632, R13 ;  /* 0x00007632160d7816 */ /* 0x000fe4000000000d */
[----:B------:R-:W-:Y:S02]  /*72e0*/  ISETP.GE.AND P2, PT, R16, R53, PT ;  /* 0x000000351000720c */ /* 0x000fe40003f46270 */
[----:B------:R-:W-:-:S02]  /*72f0*/  SEL R22, R22, RZ, !P0 ;  /* 0x000000ff16167207 */ /* 0x000fc40004000000 */
[----:B------:R-:W-:Y:S02]  /*7300*/  SEL R13, R13, RZ, !P1 ;  /* 0x000000ff0d0d7207 */ /* 0x000fe40004800000 */
[----:B------:R-:W-:Y:S02]  /*7310*/  IADD3 R16, PT, PT, R42, 0x4, RZ ;  /* 0x000000042a107810 */ /* 0x000fe40007ffe0ff */
[--C-:B------:R-:W-:Y:S02]  /*7320*/  PRMT R22, R22, 0x5410, R13.reuse ;  /* 0x0000541016167816 */ /* 0x100fe4000000000d */
[----:B------:R-:W-:Y:S02]  /*7330*/  ISETP.GE.AND P0, PT, R16, R53, PT ;  /* 0x000000351000720c */ /* 0x000fe40003f06270 */
[C---:B------:R-:W-:Y:S02]  /*7340*/  PRMT R13, R23.reuse, 0x7632, R13 ;  /* 0x00007632170d7816 */ /* 0x040fe4000000000d */
[----:B------:R-:W-:-:S02]  /*7350*/  SEL R23, R23, RZ, !P2 ;  /* 0x000000ff17177207 */ /* 0x000fc40005000000 */
[----:B------:R-:W-:-:S04]  /*7360*/  SEL R16, R13, RZ, !P0 ;  /* 0x000000ff0d107207 */ /* 0x000fc80004000000 */
[----:B------:R-:W-:-:S07]  /*7370*/  PRMT R23, R23, 0x5410, R16 ;  /* 0x0000541017177816 */ /* 0x000fce0000000010 */
.L_x_20737:
[----:B------:R-:W-:Y:S05]  /*7380*/  BSYNC.RECONVERGENT B2 ;  /* 0x0000000000027941 */ /* 0x000fea0003800200 */
.L_x_20736:
        /* <DEDUP_REMOVED lines=22> */
.L_x_20705:
[----:B------:R-:W-:Y:S05]  /*74f0*/  BSYNC.RECONVERGENT B0 ;  /* 0x0000000000007941 */ /* 0x000fea0003800200 */
.L_x_20704:
[C---:B------:R-:W-:Y:S01]  /*7500*/  IADD3 R12, PT, PT, R10.reuse, 0x3, RZ ;  /* 0x000000030a0c7810 */ /* 0x040fe20007ffe0ff */
[----:B------:R-:W-:Y:S01]  /*7510*/  VIADD R10, R10, 0x4 ;  /* 0x000000040a0a7836 */ /* 0x000fe20000000000 */
[----:B------:R-:W-:Y:S02]  /*7520*/  IADD3 R6, P1, PT, R6, 0x10, RZ ;  /* 0x0000001006067810 */ /* 0x000fe40007f3e0ff */
[----:B------:R-:W-:Y:S02]  /*7530*/  ISETP.GE.AND P0, PT, R12, R43, PT ;  /* 0x0000002b0c00720c */ /* 0x000fe40003f06270 */
[----:B------:R-:W-:Y:S02]  /*7540*/  IADD3 R11, PT, PT, R11, 0x4, RZ ;  /* 0x000000040b0b7810 */ /* 0x000fe40007ffe0ff */
[----:B------:R-:W-:Y:S02]  /*7550*/  IADD3 R42, PT, PT, R42, 0x80, RZ ;  /* 0x000000802a2a7810 */ /* 0x000fe40007ffe0ff */
[----:B------:R-:W-:-:S02]  /*7560*/  IADD3 R4, PT, PT, R4, 0x200, RZ ;  /* 0x0000020004047810 */ /* 0x000fc40007ffe0ff */
[----:B------:R-:W-:Y:S02]  /*7570*/  IADD3 R9, PT, PT, R9, 0x80, RZ ;  /* 0x0000008009097810 */ /* 0x000fe40007ffe0ff */
[----:B------:R-:W-:-:S03]  /*7580*/  IADD3.X R5, PT, PT, RZ, R5, RZ, P1, !PT ;  /* 0x00000005ff057210 */ /* 0x000fc60000ffe4ff */
[----:B------:R-:W-:Y:S05]  /*7590*/  @!P0 BRA `(.L_x_20738) ;  /* 0xffffffd000588947 */ /* 0x000fea000383ffff */
.L_x_20703:
[----:B---34-:R-:W-:Y:S05]  /*75a0*/  BSYNC.RECONVERGENT B1 ;  /* 0x0000000000017941 */ /* 0x018fea0003800200 */
.L_x_20702:
        /* <DEDUP_REMOVED lines=9> */
[----:B------:R-:W4:Y:S04]  /*7640*/  SHFL.BFLY PT, R5, R36, 0x2, 0x1f ;  /* 0x0c401f0024057f89 */ /* 0x000f2800000e0000 */
[----:B------:R-:W4:Y:S04]  /*7650*/  SHFL.BFLY PT, R4, R35, 0x2, 0x1f ;  /* 0x0c401f0023047f89 */ /* 0x000f2800000e0000 */
[----:B01----:R-:W0:Y:S04]  /*7660*/  SHFL.BFLY PT, R9, R34, 0x2, 0x1f ;  /* 0x0c401f0022097f89 */ /* 0x003e2800000e0000 */
        /* <DEDUP_REMOVED lines=20> */
[----:B------:R-:W-:Y:S02]  /*77b0*/  FADD.FTZ R29, R12, R29 ;  /* 0x0000001d0c1d7221 */ /* 0x000fe40000010000 */
        /* <DEDUP_REMOVED lines=24> */
[----:B------:R-:W-:-:S03]  /*7940*/  FADD.FTZ R33, R33, R6 ;  /* 0x0000000621217221 */ /* 0x000fc60000010000 */
        /* <DEDUP_REMOVED lines=10> */
[----:B------:R-:W-:Y:S01]  /*79f0*/  FADD.FTZ R0, R17, R16 ;  /* 0x0000001011007221 */ /* 0x000fe20000010000 */
[----:B----4-:R-:W-:Y:S01]  /*7a00*/  FADD.FTZ R2, R25, R18 ;  /* 0x0000001219027221 */ /* 0x010fe20000010000 */
        /* <DEDUP_REMOVED lines=23> */
.L_x_20740:
[----:B------:R-:W-:Y:S05]  /*7b80*/  BSYNC.RECONVERGENT B0 ;  /* 0x0000000000007941 */ /* 0x000fea0003800200 */
.L_x_20739:
        /* <DEDUP_REMOVED lines=45> */
.L_x_20742:
[----:B------:R-:W-:Y:S05]  /*7e60*/  BSYNC.RECONVERGENT B0 ;  /* 0x0000000000007941 */ /* 0x000fea0003800200 */
.L_x_20741:
        /* <DEDUP_REMOVED lines=20> */
.L_x_20744:
[----:B------:R-:W-:Y:S05]  /*7fb0*/  BSYNC.RECONVERGENT B0 ;  /* 0x0000000000007941 */ /* 0x000fea0003800200 */
.L_x_20743:
        /* <DEDUP_REMOVED lines=35> */
.L_x_20746:
[----:B------:R-:W-:Y:S05]  /*81f0*/  BSYNC.RECONVERGENT B0 ;  /* 0x0000000000007941 */ /* 0x000fea0003800200 */
.L_x_20745:
        /* <DEDUP_REMOVED lines=15> */
[----:B------:R-:W-:-:S02]  /*82f0*/  F2FP.F16.F32.PACK_AB R32, R32, R33 ;  /* 0x000000212020723e */ /* 0x000fc400000000ff */
[----:B------:R-:W-:Y:S02]  /*8300*/  PRMT R8, R34, 0x7632, R8 ;  /* 0x0000763222087816 */ /* 0x000fe40000000008 */
[----:B------:R-:W-:Y:S02]  /*8310*/  F2FP.F16.F32.PACK_AB R30, R30, R31 ;  /* 0x0000001f1e1e723e */ /* 0x000fe400000000ff */
[----:B------:R-:W-:Y:S02]  /*8320*/  F2FP.F16.F32.PACK_AB R28, R28, R29 ;  /* 0x0000001d1c1c723e */ /* 0x000fe400000000ff */
[----:B------:R-:W-:Y:S02]  /*8330*/  F2FP.F16.F32.PACK_AB R0, R0, R27 ;  /* 0x0000001b0000723e */ /* 0x000fe400000000ff */
[----:B------:R-:W-:Y:S02]  /*8340*/  F2FP.F16.F32.PACK_AB R2, R3, R2 ;  /* 0x000000020302723e */ /* 0x000fe400000000ff */
[----:B------:R-:W-:-:S02]  /*8350*/  PRMT R9, R30, 0x7632, R9 ;  /* 0x000076321e097816 */ /* 0x000fc40000000009 */
[----:B------:R-:W-:Y:S02]  /*8360*/  PRMT R3, R28, 0x7632, R3 ;  /* 0x000076321c037816 */ /* 0x000fe40000000003 */
[----:B-1----:R-:W-:-:S04]  /*8370*/  SHF.L.U32 R4, R4, 0x7, RZ ;  /* 0x0000000704047819 */ /* 0x002fc800000006ff */
[----:B------:R-:W-:-:S04]  /*8380*/  IADD3 R7, P0, P1, R7, UR5, R4 ;  /* 0x0000000507077c10 */ /* 0x000fc8000f91e004 */
[----:B------:R-:W-:Y:S02]  /*8390*/  IADD3.X R6, PT, PT, RZ, RZ, RZ, P0, P1 ;  /* 0x000000ffff067210 */ /* 0x000fe400007e24ff */
[----:B--2---:R-:W-:-:S04]  /*83a0*/  LEA R4, P0, R7, UR6, 0x1 ;  /* 0x0000000607047c11 */ /* 0x004fc8000f8008ff */
        /* <DEDUP_REMOVED lines=23> */
.L_x_20747:
        /* <DEDUP_REMOVED lines=14> */
.L_x_25961:


//--------------------- .text._ZN4vllm25paged_attention_v1_kernelIttLi120ELi32ELi128ELNS_18Fp8KVCacheDataTypeE0ELb1EEEvPT_PKS2_PKT0_S8_ifPKiSA_iPKfiiiSC_SC_iiiii --------------------------
	.section	.text._ZN4vllm25paged_attention_v1_kernelIttLi120ELi32ELi128ELNS_18Fp8KVCacheDataTypeE0ELb1EEEvPT_PKS2_PKT0_S8_ifPKiSA_iPKfiiiSC_SC_iiiii,"ax",@progbits
	.align	128
        .global         _ZN4vllm25paged_attention_v1_kernelIttLi120ELi32ELi128ELNS_18Fp8KVCacheDataTypeE0ELb1EEEvPT_PKS2_PKT0_S8_ifPKiSA_iPKfiiiSC_SC_iiiii
        .type           _ZN4vllm25paged_attention_v1_kernelIttLi120ELi32ELi128ELNS_18Fp8KVCacheDataTypeE0ELb1EEEvPT_PKS2_PKT0_S8_ifPKiSA_iPKfiiiSC_SC_iiiii,@function
        .size           _ZN4vllm25paged_attention_v1_kernelIttLi120ELi32ELi128ELNS_18Fp8KVCacheDataTypeE0ELb1EEEvPT_PKS2_PKT0_S8_ifPKiSA_iPKfiiiSC_SC_iiiii,(.L_x_25962 - _ZN4vllm25paged_attention_v1_kernelIttLi120ELi32ELi128ELNS_18Fp8KVCacheDataTypeE0ELb1EEEvPT_PKS2_PKT0_S8_ifPKiSA_iPKfiiiSC_SC_iiiii)
        .other          _ZN4vllm25paged_attention_v1_kernelIttLi120ELi32ELi128ELNS_18Fp8KVCacheDataTypeE0ELb1EEEvPT_PKS2_PKT0_S8_ifPKiSA_iPKfiiiSC_SC_iiiii,@"STO_CUDA_ENTRY STV_DEFAULT"
_ZN4vllm25paged_attention_v1_kernelIttLi120ELi32ELi128ELNS_18Fp8KVCacheDataTypeE0ELb1EEEvPT_PKS2_PKT0_S8_ifPKiSA_iPKfiiiSC_SC_iiiii:
.text._ZN4vllm25paged_attention_v1_kernelIttLi120ELi32ELi128ELNS_18Fp8KVCacheDataTypeE0ELb1EEEvPT_PKS2_PKT0_S8_ifPKiSA_iPKfiiiSC_SC_iiiii:
        /* <DEDUP_REMOVED lines=46> */
[----:B0-----:R-:W-:Y:S01]  /*02e0*/  IMAD.MOV.U32 R14, RZ, RZ, RZ ;  /* 0x000000ffff0e7224 */ /* 0x001fe200078e00ff */
[----:B-1----:R-:W-:-:S05]  /*02f0*/  IADD3 R16, PT, PT, RZ, -R15, RZ ;  /* 0x8000000fff107210 */ /* 0x002fca0007ffe0ff */
        /* <DEDUP_REMOVED lines=13> */
[----:B------:R-:W-:-:S06]  /*03d0*/  @P0 IADD3 R15, PT, PT, R15, 0x1, RZ ;  /* 0x000000010f0f0810 */ /* 0x000fcc0007ffe0ff */
[----:B------:R-:W-:Y:S01]  /*03e0*/  @!P3 IMAD.MOV R15, RZ, RZ, -R15 ;  /* 0x000000ffff0fb224 */ /* 0x000fe200078e0a0f */
[----:B------:R-:W-:-:S04]  /*03f0*/  @!P2 LOP3.LUT R15, RZ, R12, RZ, 0x33, !PT ;  /* 0x0000000cff0fa212 */ /* 0x000fc800078e33ff */
[----:B------:R-:W-:Y:S02]  /*0400*/  IABS R19, R15 ;  /* 0x0000000f00137213 */ /* 0x000fe40000000000 */
[----:B0-----:R-:W-:Y:S02]  /*0410*/  IABS R0, R13 ;  /* 0x0000000d00007213 */ /* 0x001fe40000000000 */
[----:B------:R-:W0:Y:S02]  /*0420*/  I2F.RP R14, R19 ;  /* 0x00000013000e7306 */ /* 0x000e240000209400 */
[----:B------:R-:W-:-:S06]  /*0430*/  MOV R50, R0 ;  /* 0x0000000000327202 */ /* 0x000fcc0000000f00 */
        /* <DEDUP_REMOVED lines=8> */
[----:B0-----:R-:W-:Y:S02]  /*04c0*/  MOV R16, RZ ;  /* 0x000000ff00107202 */ /* 0x001fe40000000f00 */
[----:B---3--:R-:W-:Y:S01]  /*04d0*/  IADD3 R20, PT, PT, RZ, -R17, RZ ;  /* 0x80000011ff147210 */ /* 0x008fe20007ffe0ff */
[----:B-1----:R-:W-:-:S04]  /*04e0*/  HFMA2 R2, -RZ, RZ, 0, 0 ;  /* 0x00000000ff027431 */ /* 0x002fc800000001ff */
[----:B------:R-:W-:Y:S01]  /*04f0*/  IMAD R21, R20, R19, RZ ;  /* 0x0000001314157224 */ /* 0x000fe200078e02ff */
[----:B------:R-:W-:Y:S01]  /*0500*/  IABS R20, R15 ;  /* 0x0000000f00147213 */ /* 0x000fe20000000000 */
[----:B--2---:R-:W-:Y:S02]  /*0510*/  IMAD R18, R3, R0, RZ ;  /* 0x0000000003127224 */ /* 0x004fe400078e02ff */
[----:B------:R-:W-:-:S03]  /*0520*/  IMAD.HI.U32 R17, R17, R21, R16 ;  /* 0x0000001511117227 */ /* 0x000fc600078e0010 */
[----:B------:R-:W-:Y:S01]  /*0530*/  IADD3 R21, PT, PT, RZ, -R18, RZ ;  /* 0x80000012ff157210 */ /* 0x000fe20007ffe0ff */
[----:B------:R-:W-:Y:S02]  /*0540*/  IMAD.MOV R16, RZ, RZ, -R20 ;  /* 0x000000ffff107224 */ /* 0x000fe400078e0a14 */
[----:B------:R-:W-:Y:S01]  /*0550*/  IMAD.HI.U32 R17, R17, R14, RZ ;  /* 0x0000000e11117227 */ /* 0x000fe200078e00ff */
[----:B------:R-:W0:Y:S03]  /*0560*/  @!P1 S2R R20, SR_CgaCtaId ;  /* 0x0000000000149919 */ /* 0x000e260000008800 */
        /* <DEDUP_REMOVED lines=14> */
[----:B------:R-:W-:Y:S02]  /*0650*/  MOV R3, R18 ;  /* 0x0000001200037202 */ /* 0x000fe40000000f00 */
[----:B------:R-:W-:-:S03]  /*0660*/  LOP3.LUT R16, R16, R13, RZ, 0x3c, !PT ;  /* 0x0000000d10107212 */ /* 0x000fc600078e3cff */
[----:B------:R-:W-:-:S04]  /*0670*/  IMAD.HI.U32 R40, R2, R3, RZ ;  /* 0x0000000302287227 */ /* 0x000fc800078e00ff */
[----:B------:R-:W-:Y:S02]  /*0680*/  IMAD.MOV R18, RZ, RZ, -R40 ;  /* 0x000000ffff127224 */ /* 0x000fe400078e0a28 */
[----:B------:R-:W-:Y:S02]  /*0690*/  @P2 IMAD R10, R11, UR5, R10 ;  /* 0x000000050b0a2c24 */ /* 0x000fe4000f8e020a */
[----:B------:R-:W-:Y:S01]  /*06a0*/  IMAD R19, R0, R18, R3 ;  /* 0x0000001200137224 */ /* 0x000fe200078e0203 */
[----:B------:R-:W-:Y:S01]  /*06b0*/  @!P1 MOV R3, 0x400 ;  /* 0x0000040000039802 */ /* 0x000fe20000000f00 */
[----:B------:R-:W-:-:S03]  /*06c0*/  @P2 IMAD R49, R10, R21, 0x1 ;  /* 0x000000010a312424 */ /* 0x000fc600078e0215 */
[----:B------:R-:W-:Y:S02]  /*06d0*/  ISETP.GT.U32.AND P0, PT, R0, R19, PT ;  /* 0x000000130000720c */ /* 0x000fe40003f04070 */
[----:B0-----:R-:W-:-:S04]  /*06e0*/  @!P1 LEA R3, R20, R3, 0x18 ;  /* 0x0000000314039211 */ /* 0x001fc800078ec0ff */
[----:B------:R-:W-:Y:S01]  /*06f0*/  @!P1 LEA R14, R8, R3, 0x4 ;  /* 0x00000003080e9211 */ /* 0x000fe200078e20ff */
[----:B------:R-:W-:Y:S01]  /*0700*/  IMAD.MOV.U32 R3, RZ, RZ, R17 ;  /* 0x000000ffff037224 */ /* 0x000fe200078e0011 */
[----:B------:R-:W-:-:S04]  /*0710*/  IADD3 R17, PT, PT, R53, 0x1f, RZ ;  /* 0x0000001f35117810 */ /* 0x000fc80007ffe0ff */
[----:B------:R-:W-:Y:S02]  /*0720*/  SHF.R.S32.HI R18, RZ, 0x1f, R17 ;  /* 0x0000001fff127819 */ /* 0x000fe40000011411 */
[-C--:B------:R-:W-:Y:S02]  /*0730*/  @!P0 IADD3 R19, PT, PT, R19, -R0.reuse, RZ ;  /* 0x8000000013138210 */ /* 0x080fe40007ffe0ff */
[----:B------:R-:W-:Y:S02]  /*0740*/  LEA.HI R18, R18, R17, RZ, 0x5 ;  /* 0x0000001112127211 */ /* 0x000fe400078f28ff */
[----:B------:R-:W-:Y:S01]  /*0750*/  @!P0 IADD3 R40, PT, PT, R40, 0x1, RZ ;  /* 0x0000000128288810 */ /* 0x000fe20007ffe0ff */
[----:B----4-:R0:W-:Y:S01]  /*0760*/  @!P1 STS.128 [R14], R4 ;  /* 0x000000040e009388 */ /* 0x0101e20000000c00 */
[----:B------:R-:W-:Y:S01]  /*0770*/  BAR.SYNC.DEFER_BLOCKING 0x0 ;  /* 0x0000000000007b1d */ /* 0x000fe20000010000 */
[----:B------:R-:W-:Y:S02]  /*0780*/  ISETP.GE.U32.AND P1, PT, R19, R0, PT ;  /* 0x000000001300720c */ /* 0x000fe40003f26070 */
[----:B------:R-:W-:-:S02]  /*0790*/  SHF.R.S32.HI R43, RZ, 0x5, R18 ;  /* 0x00000005ff2b7819 */ /* 0x000fc40000011412 */
[----:B------:R-:W-:Y:S02]  /*07a0*/  @!P4 IADD3 R3, PT, PT, RZ, -R3, RZ ;  /* 0x80000003ff03c210 */ /* 0x000fe40007ffe0ff */
[----:B------:R-:W-:Y:S02]  /*07b0*/  @!P3 LOP3.LUT R3, RZ, R15, RZ, 0x33, !PT ;  /* 0x0000000fff03b212 */ /* 0x000fe400078e33ff */
[----:B------:R-:W-:Y:S02]  /*07c0*/  ISETP.GE.AND P3, PT, R16, RZ, PT ;  /* 0x000000ff1000720c */ /* 0x000fe40003f66270 */
[----:B------:R-:W-:Y:S01]  /*07d0*/  ISETP.NE.AND P0, PT, R13, RZ, PT ;  /* 0x000000ff0d00720c */ /* 0x000fe20003f05270 */
[----:B------:R-:W-:Y:S02]  /*07e0*/  @!P2 IMAD R12, R12, UR5, R3 ;  /* 0x000000050c0cac24 */ /* 0x000fe4000f8e0203 */
[----:B------:R-:W-:Y:S01]  /*07f0*/  @P1 VIADD R40, R40, 0x1 ;  /* 0x0000000128281836 */ /* 0x000fe20000000000 */
[----:B------:R-:W-:-:S02]  /*0800*/  ISETP.GE.AND P1, PT, R52, R43, PT ;  /* 0x0000002b3400720c */ /* 0x000fc40003f26270 */
[----:B------:R-:W-:-:S05]  /*0810*/  @!P2 IADD3 R12, PT, PT, RZ, -R12, RZ ;  /* 0x8000000cff0ca210 */ /* 0x000fca0007ffe0ff */
[----:B------:R-:W-:Y:S01]  /*0820*/  @!P3 IADD3 R40, PT, PT, RZ, -R40, RZ ;  /* 0x80000028ff28b210 */ /* 0x000fe20007ffe0ff */
[----:B------:R-:W-:Y:S01]  /*0830*/  @!P2 IMAD R49, R21, R12, 0x1 ;  /* 0x000000011531a424 */ /* 0x000fe200078e020c */
[----:B------:R-:W-:-:S04]  /*0840*/  @!P0 LOP3.LUT R40, RZ, R13, RZ, 0x33, !PT ;  /* 0x0000000dff288212 */ /* 0x000fc800078e33ff */
[----:B0-----:R-:W-:Y:S05]  /*0850*/  @P1 BRA `(.L_x_20749) ;  /* 0x0000001c00d81947 */ /* 0x001fea0003800000 */
[----:B------:R-:W0:Y:S01]  /*0860*/  LDCU.64 UR6, c[0x0][0x3a8] ;  /* 0x00007500ff0677ac */ /* 0x000e220008000a00 */
[----:B------:R-:W1:Y:S01]  /*0870*/  S2UR UR5, SR_CgaCtaId ;  /* 0x00000000000579c3 */ /* 0x000e620000008800 */
[----:B------:R-:W-:Y:S01]  /*0880*/  SHF.R.U32.HI R4, RZ, 0x3, R8 ;  /* 0x00000003ff047819 */ /* 0x000fe20000011608 */
[----:B------:R-:W-:Y:S01]  /*0890*/  IMAD.MOV.U32 R5, RZ, RZ, RZ ;  /* 0x000000ffff057224 */ /* 0x000fe200078e00ff */
[----:B------:R-:W-:Y:S01]  /*08a0*/  UMOV UR4, 0x400 ;  /* 0x0000040000047882 */ /* 0x000fe20000000000 */
[----:B------:R-:W-:Y:S01]  /*08b0*/  SHF.L.U32 R7, R52, 0x5, RZ ;  /* 0x0000000534077819 */ /* 0x000fe200000006ff */
[----:B------:R-:W-:Y:S01]  /*08c0*/  UIADD3 UR4, UPT, UPT, UR4, 0x110, URZ ;  /* 0x0000011004047890 */ /* 0x000fe2000fffe0ff */
[----:B------:R-:W-:Y:S02]  /*08d0*/  LOP3.LUT R4, R4, 0x7c, RZ, 0xc0, !PT ;  /* 0x0000007c04047812 */ /* 0x000fe400078ec0ff */
[----:B------:R-:W-:Y:S02]  /*08e0*/  MOV R48, 0xff7fffff ;  /* 0xff7fffff00307802 */ /* 0x000fe40000000f00 */
[----:B------:R-:W-:Y:S01]  /*08f0*/  IADD3 R44, PT, PT, R7, 0x1, RZ ;  /* 0x00000001072c7810 */ /* 0x000fe20007ffe0ff */
[----:B------:R-:W-:-:S03]  /*0900*/  IMAD.WIDE R4, R9, 0x4, R4 ;  /* 0x0000000409047825 */ /* 0x000fc600078e0204 */
[----:B0-----:R-:W-:-:S04]  /*0910*/  IADD3 R42, P0, PT, R4, UR6, RZ ;  /* 0x00000006042a7c10 */ /* 0x001fc8000ff1e0ff */
[----:B------:R-:W-:Y:S02]  /*0920*/  IADD3.X R41, PT, PT, R5, UR7, RZ, P0, !PT ;  /* 0x0000000705297c10 */ /* 0x000fe400087fe4ff */
[----:B------:R-:W-:Y:S01]  /*0930*/  LOP3.LUT R5, R8, 0x1f, RZ, 0xc0, !PT ;  /* 0x0000001f08057812 */ /* 0x000fe200078ec0ff */
[----:B-1----:R-:W-:Y:S01]  /*0940*/  ULEA UR4, UR5, UR4, 0x18 ;  /* 0x0000000405047291 */ /* 0x002fe2000f8ec0ff */
[----:B------:R-:W-:Y:S02]  /*0950*/  LOP3.LUT R8, R7, 0x1f, R8, 0xf8, !PT ;  /* 0x0000001f07087812 */ /* 0x000fe400078ef808 */
[----:B------:R-:W-:Y:S02]  /*0960*/  LEA R5, R52, R5, 0x5 ;  /* 0x0000000534057211 */ /* 0x000fe400078e28ff */
[C---:B------:R-:W-:Y:S01]  /*0970*/  IADD3 R45, PT, PT, R8.reuse, 0x1, RZ ;  /* 0x00000001082d7810 */ /* 0x040fe20007ffe0ff */
[----:B------:R-:W-:Y:S01]  /*0980*/  IMAD.IADD R46, R8, 0x1, -R53 ;  /* 0x00000001082e7824 */ /* 0x000fe200078e0a35 */
[----:B------:R-:W-:-:S07]  /*0990*/  LEA R47, R5, UR4, 0x2 ;  /* 0x00000004052f7c11 */ /* 0x000fce000f8e10ff */
.L_x_20752:
        /* <DEDUP_REMOVED lines=19> */
[----:B------:R-:W-:Y:S01]  /*0ad0*/  ISETP.GE.U32.AND P0, PT, R5, R50, PT ;  /* 0x000000320500720c */ /* 0x000fe20003f06070 */
[----:B0-----:R-:W-:Y:S01]  /*0ae0*/  VIADD R5, R7, 0xffffffe ;  /* 0x0ffffffe07057836 */ /* 0x001fe20000000000 */
[----:B------:R-:W-:-:S05]  /*0af0*/  ISETP.NE.AND P1, PT, R11, RZ, PT ;  /* 0x000000ff0b00720c */ /* 0x000fca0003f25270 */
[----:B------:R-:W0:Y:S06]  /*0b00*/  F2I.FTZ.U32.TRUNC.NTZ R5, R5 ;  /* 0x0000000500057305 */ /* 0x000e2c000021f000 */
[----:B------:R-:W-:-:S04]  /*0b10*/  @P0 IADD3 R6, PT, PT, R6, 0x1, RZ ;  /* 0x0000000106060810 */ /* 0x000fc80007ffe0ff */
[----:B------:R-:W-:-:S04]  /*0b20*/  MOV R8, R6 ;  /* 0x0000000600087202 */ /* 0x000fc80000000f00 */
[----:B------:R-:W-:Y:S02]  /*0b30*/  @!P2 IADD3 R8, PT, PT, RZ, -R8, RZ ;  /* 0x80000008ff08a210 */ /* 0x000fe40007ffe0ff */
[----:B------:R-:W-:Y:S01]  /*0b40*/  @!P1 LOP3.LUT R8, RZ, R11, RZ, 0x33, !PT ;  /* 0x0000000bff089212 */ /* 0x000fe200078e33ff */
[----:B0-----:R-:W-:Y:S01]  /*0b50*/  IMAD.MOV R4, RZ, RZ, -R5 ;  /* 0x000000ffff047224 */ /* 0x001fe200078e0a05 */
[----:B------:R-:W-:Y:S02]  /*0b60*/  ISETP.NE.AND P1, PT, R12, RZ, PT ;  /* 0x000000ff0c00720c */ /* 0x000fe40003f25270 */
[----:B------:R-:W-:Y:S01]  /*0b70*/  IADD3 R6, PT, PT, R8, R49, RZ ;  /* 0x0000003108067210 */ /* 0x000fe20007ffe0ff */
[----:B------:R-:W-:Y:S02]  /*0b80*/  IMAD R7, R4, R9, RZ ;  /* 0x0000000904077224 */ /* 0x000fe400078e02ff */
[----:B------:R-:W-:Y:S01]  /*0b90*/  HFMA2 R4, -RZ, RZ, 0, 0 ;  /* 0x00000000ff047431 */ /* 0x000fe200000001ff */
[----:B------:R-:W-:-:S02]  /*0ba0*/  IABS R10, R6 ;  /* 0x00000006000a7213 */ /* 0x000fc40000000000 */
[----:B------:R-:W-:Y:S02]  /*0bb0*/  ISETP.GE.AND P2, PT, R6, RZ, PT ;  /* 0x000000ff0600720c */ /* 0x000fe40003f46270 */
[----:B------:R-:W-:Y:S01]  /*0bc0*/  IMAD.HI.U32 R4, R5, R7, R4 ;  /* 0x0000000705047227 */ /* 0x000fe200078e0004 */
[----:B------:R-:W-:-:S05]  /*0bd0*/  MOV R5, R10 ;  /* 0x0000000a00057202 */ /* 0x000fca0000000f00 */
[----:B------:R-:W-:-:S05]  /*0be0*/  IMAD.HI.U32 R4, R4, R5, RZ ;  /* 0x0000000504047227 */ /* 0x000fca00078e00ff */
[----:B------:R-:W-:-:S05]  /*0bf0*/  IADD3 R4, PT, PT, RZ, -R4, RZ ;  /* 0x80000004ff047210 */ /* 0x000fca0007ffe0ff */
[----:B------:R-:W-:Y:S01]  /*0c00*/  IMAD R4, R9, R4, R5 ;  /* 0x0000000409047224 */ /* 0x000fe200078e0205 */
[----:B------:R-:W-:-:S04]  /*0c10*/  IADD3 R5, PT, PT, R40, -UR10, RZ ;  /* 0x8000000a28057c10 */ /* 0x000fc8000fffe0ff */
[----:B------:R-:W-:-:S13]  /*0c20*/  ISETP.GT.U32.AND P0, PT, R9, R4, PT ;  /* 0x000000040900720c */ /* 0x000fda0003f04070 */
[----:B------:R-:W-:-:S05]  /*0c30*/  @!P0 IMAD.IADD R4, R4, 0x1, -R9 ;  /* 0x0000000104048824 */ /* 0x000fca00078e0a09 */
[----:B------:R-:W-:-:S13]  /*0c40*/  ISETP.GT.U32.AND P0, PT, R9, R4, PT ;  /* 0x000000040900720c */ /* 0x000fda0003f04070 */
[----:B------:R-:W-:Y:S02]  /*0c50*/  @!P0 IADD3 R4, PT, PT, R4, -R9, RZ ;  /* 0x8000000904048210 */ /* 0x000fe40007ffe0ff */
[----:B------:R-:W-:Y:S02]  /*0c60*/  ISETP.GT.AND P0, PT, R8, R5, PT ;  /* 0x000000050800720c */ /* 0x000fe40003f04270 */
[----:B------:R-:W-:Y:S02]  /*0c70*/  @!P2 IADD3 R4, PT, PT, RZ, -R4, RZ ;  /* 0x80000004ff04a210 */ /* 0x000fe40007ffe0ff */
[----:B------:R-:W-:Y:S02]  /*0c80*/  @!P1 LOP3.LUT R4, RZ, R12, RZ, 0x33, !PT ;  /* 0x0000000cff049212 */ /* 0x000fe400078e33ff */
[----:B------:R-:W-:Y:S02]  /*0c90*/  ISETP.GE.AND P1, PT, R52, R43, PT ;  /* 0x0000002b3400720c */ /* 0x000fe40003f26270 */
[----:B------:R-:W-:-:S13]  /*0ca0*/  ISETP.EQ.OR P0, PT, R4, RZ, P0 ;  /* 0x000000ff0400720c */ /* 0x000fda0000702670 */
[----:B------:R-:W-:-:S05]  /*0cb0*/  @!P0 IMAD.MOV.U32 R4, RZ, RZ, -0x800001 ;  /* 0xff7fffffff048424 */ /* 0x000fca00078e00ff */
[----:B------:R0:W-:Y:S01]  /*0cc0*/  @!P0 STS [R47], R4 ;  /* 0x000000042f008388 */ /* 0x0001e20000000800 */
[----:B------:R-:W-:Y:S05]  /*0cd0*/  @!P0 BRA `(.L_x_20751) ;  /* 0x00000018009c8947 */ /* 0x000fea0003800000 */
[----:B------:R-:W-:Y:S02]  /*0ce0*/  MOV R8, R42 ;  /* 0x0000002a00087202 */ /* 0x000fe40000000f00 */
[----:B------:R-:W-:-:S05]  /*0cf0*/  MOV R9, R41 ;  /* 0x0000002900097202 */ /* 0x000fca0000000f00 */
[----:B------:R-:W2:Y:S01]  /*0d00*/  LDG.E.CONSTANT R7, desc[UR8][R8.64] ;  /* 0x0000000808077981 */ /* 0x000ea2000c1e9900 */
[----:B------:R-:W-:Y:S01]  /*0d10*/  IMAD R5, R3, UR11, RZ ;  /* 0x0000000b03057c24 */ /* 0x000fe2000f8e02ff */
[----:B0-----:R-:W0:Y:S02]  /*0d20*/  S2R R4, SR_TID.X ;  /* 0x0000000000047919 */ /* 0x001e240000002100 */
        /* <DEDUP_REMOVED lines=19> */
[--C-:B--2---:R-:W-:Y:S02]  /*0e60*/  HADD2.F32 R33, -RZ, R4.reuse.H0_H0 ;  /* 0x20000004ff217230 */ /* 0x104fe40000004100 */
[----:B------:R-:W-:Y:S02]  /*0e70*/  HADD2.F32 R35, -RZ, R4.H1_H1 ;  /* 0x30000004ff237230 */ /* 0x000fe40000004100 */
[----:B-1----:R-:W-:Y:S02]  /*0e80*/  HADD2.F32 R4, -RZ, R24.H0_H0 ;  /* 0x20000018ff047230 */ /* 0x002fe40000004100 */
[----:B------:R-:W-:Y:S01]  /*0e90*/  FMUL.FTZ R37, R32, R33 ;  /* 0x0000002120257220 */ /* 0x000fe20000410000 */
[----:B---3--:R-:W-:Y:S02]  /*0ea0*/  HADD2.F32 R33, -RZ, R8.H0_H0 ;  /* 0x20000008ff217230 */ /* 0x008fe40000004100 */
[----:B------:R-:W-:Y:S01]  /*0eb0*/  FMUL.FTZ R35, R20, R35 ;  /* 0x0000002314237220 */ /* 0x000fe20000410000 */
[----:B------:R-:W-:-:S02]  /*0ec0*/  HADD2.F32 R20, -RZ, R24.H1_H1 ;  /* 0x30000018ff147230 */ /* 0x000fc40000004100 */
[----:B------:R-:W-:Y:S01]  /*0ed0*/  FFMA.FTZ R4, R4, R33, R37 ;  /* 0x0000002104047223 */ /* 0x000fe20000010025 */
[----:B------:R-:W-:Y:S01]  /*0ee0*/  HADD2.F32 R33, -RZ, R8.H1_H1 ;  /* 0x30000008ff217230 */ /* 0x000fe20000004100 */
[----:B------:R-:W0:Y:S01]  /*0ef0*/  LDS.128 R36, [UR4+0x20] ;  /* 0x00002004ff247984 */ /* 0x000e220008000c00 */
[----:B------:R-:W-:-:S03]  /*0f00*/  HADD2.F32 R8, -RZ, R21.H0_H0 ;  /* 0x20000015ff087230 */ /* 0x000fc60000004100 */
[----:B------:R-:W-:Y:S01]  /*0f10*/  FFMA.FTZ R20, R20, R33, R35 ;  /* 0x0000002114147223 */ /* 0x000fe20000010023 */
[----:B------:R-:W-:-:S05]  /*0f20*/  HADD2.F32 R33, -RZ, R5.H0_H0 ;  /* 0x20000005ff217230 */ /* 0x000fca0000004100 */
[----:B------:R-:W-:Y:S01]  /*0f30*/  FMUL.FTZ R35, R8, R33 ;  /* 0x0000002108237220 */ /* 0x000fe20000410000 */
[----:B------:R-:W-:Y:S02]  /*0f40*/  HADD2.F32 R8, -RZ, R25.H0_H0 ;  /* 0x20000019ff087230 */ /* 0x000fe40000004100 */
[----:B------:R-:W-:Y:S02]  /*0f50*/  HADD2.F32 R33, -RZ, R9.H0_H0 ;  /* 0x20000009ff217230 */ /* 0x000fe40000004100 */
[----:B------:R-:W-:Y:S02]  /*0f60*/  HADD2.F32 R24, -RZ, R21.H1_H1 ;  /* 0x30000015ff187230 */ /* 0x000fe40000004100 */
[--C-:B------:R-:W-:Y:S02]  /*0f70*/  HADD2.F32 R21, -RZ, R22.reuse.H0_H0 ;  /* 0x20000016ff157230 */ /* 0x100fe40000004100 */
[----:B------:R-:W-:Y:S01]  /*0f80*/  FFMA.FTZ R8, R8, R33, R35 ;  /* 0x0000002108087223 */ /* 0x000fe20000010023 */
[----:B------:R-:W-:-:S02]  /*0f90*/  HADD2.F32 R32, -RZ, R22.H1_H1 ;  /* 0x30000016ff207230 */ /* 0x000fc40000004100 */
[----:B------:R-:W-:Y:S02]  /*0fa0*/  HADD2.F32 R5, -RZ, R5.H1_H1 ;  /* 0x30000005ff057230 */ /* 0x000fe40000004100 */
[--C-:B------:R-:W-:Y:S02]  /*0fb0*/  HADD2.F32 R22, -RZ, R6.reuse.H0_H0 ;  /* 0x20000006ff167230 */ /* 0x100fe40000004100 */
[----:B------:R-:W-:Y:S02]  /*0fc0*/  HADD2.F32 R33, -RZ, R6.H1_H1 ;  /* 0x30000006ff217230 */ /* 0x000fe40000004100 */
[----:B------:R-:W-:Y:S01]  /*0fd0*/  FMUL.FTZ R24, R24, R5 ;  /* 0x0000000518187220 */ /* 0x000fe20000410000 */
[----:B------:R-:W-:Y:S02]  /*0fe0*/  HADD2.F32 R5, -RZ, R26.H0_H0 ;  /* 0x2000001aff057230 */ /* 0x000fe40000004100 */
[----:B------:R-:W-:Y:S01]  /*0ff0*/  FMUL.FTZ R22, R21, R22 ;  /* 0x0000001615167220 */ /* 0x000fe20000410000 */
[----:B------:R-:W-:-:S02]  /*1000*/  HADD2.F32 R6, -RZ, R10.H0_H0 ;  /* 0x2000000aff067230 */ /* 0x000fc40000004100 */
[----:B------:R-:W-:Y:S01]  /*1010*/  FMUL.FTZ R33, R32, R33 ;  /* 0x0000002120217220 */ /* 0x000fe20000410000 */
[----:B------:R-:W-:Y:S02]  /*1020*/  HADD2.F32 R26, -RZ, R26.H1_H1 ;  /* 0x3000001aff1a7230 */ /* 0x000fe40000004100 */
[----:B------:R-:W-:Y:S02]  /*1030*/  HADD2.F32 R21, -RZ, R10.H1_H1 ;  /* 0x3000000aff157230 */ /* 0x000fe40000004100 */
[----:B------:R-:W-:-:S03]  /*1040*/  FFMA.FTZ R22, R5, R6, R22 ;  /* 0x0000000605167223 */ /* 0x000fc60000010016 */
[----:B------:R-:W-:Y:S02]  /*1050*/  FFMA.FTZ R5, R26, R21, R33 ;  /* 0x000000151a057223 */ /* 0x000fe40000010021 */
[----:B------:R-:W2:Y:S01]  /*1060*/  LDG.E.128.CONSTANT R32, desc[UR8][R54.64+0xa00] ;  /* 0x000a000836207981 */ /* 0x000ea2000c1e9d00 */
[----:B------:R-:W-:Y:S02]  /*1070*/  HADD2.F32 R25, -RZ, R25.H1_H1 ;  /* 0x30000019ff197230 */ /* 0x000fe40000004100 */
[----:B------:R-:W-:Y:S02]  /*1080*/  HADD2.F32 R9, -RZ, R9.H1_H1 ;  /* 0x30000009ff097230 */ /* 0x000fe40000004100 */
[----:B------:R-:W-:Y:S02]  /*1090*/  HADD2.F32 R6, -RZ, R23.H0_H0 ;  /* 0x20000017ff067230 */ /* 0x000fe40000004100 */
[----:B------:R-:W-:Y:S02]  /*10a0*/  HADD2.F32 R10, -RZ, R7.H1_H1 ;  /* 0x30000007ff0a7230 */ /* 0x000fe40000004100 */
[----:B------:R-:W-:-:S02]  /*10b0*/  HADD2.F32 R23, -RZ, R23.H1_H1 ;  /* 0x30000017ff177230 */ /* 0x000fc40000004100 */
[----:B------:R-:W-:Y:S01]  /*10c0*/  FFMA.FTZ R24, R25, R9, R24 ;  /* 0x0000000919187223 */ /* 0x000fe20000010018 */
[----:B------:R-:W-:Y:S02]  /*10d0*/  HADD2.F32 R9, -RZ, R7.H0_H0 ;  /* 0x20000007ff097230 */ /* 0x000fe40000004100 */
[----:B----4-:R-:W-:Y:S02]  /*10e0*/  HADD2.F32 R7, -RZ, R12.H0_H0 ;  /* 0x2000000cff077230 */ /* 0x010fe40000004100 */
[----:B------:R-:W-:Y:S01]  /*10f0*/  FMUL.FTZ R26, R23, R10 ;  /* 0x0000000a171a7220 */ /* 0x000fe20000410000 */
[----:B0-----:R-:W-:Y:S02]  /*1100*/  HADD2.F32 R23, -RZ, R36.H0_H0 ;  /* 0x20000024ff177230 */ /* 0x001fe40000004100 */
[----:B------:R-:W-:Y:S01]  /*1110*/  FMUL.FTZ R21, R6, R9 ;  /* 0x0000000906157220 */ /* 0x000fe20000410000 */
[----:B------:R-:W-:Y:S02]  /*1120*/  HADD2.F32 R6, -RZ, R27.H0_H0 ;  /* 0x2000001bff067230 */ /* 0x000fe40000004100 */
[----:B------:R-:W-:-:S02]  /*1130*/  HADD2.F32 R9, -RZ, R11.H0_H0 ;  /* 0x2000000bff097230 */ /* 0x000fc40000004100 */
[----:B------:R-:W-:Y:S01]  /*1140*/  FFMA.FTZ R23, R23, R7, R4 ;  /* 0x0000000717177223 */ /* 0x000fe20000010004 */
[----:B------:R-:W-:Y:S02]  /*1150*/  HADD2.F32 R7, -RZ, R36.H1_H1 ;  /* 0x30000024ff077230 */ /* 0x000fe40000004100 */
[----:B------:R-:W-:Y:S02]  /*1160*/  HADD2.F32 R12, -RZ, R12.H1_H1 ;  /* 0x3000000cff0c7230 */ /* 0x000fe40000004100 */
        /* <DEDUP_REMOVED lines=8> */
[----:B------:R-:W3:Y:S01]  /*11f0*/  LDG.E.128.CONSTANT R8, desc[UR8][R54.64+0xc00] ;  /* 0x000c000836087981 */ /* 0x000ee2000c1e9d00 */
        /* <DEDUP_REMOVED lines=12> */
[----:B------:R-:W0:Y:S01]  /*12c0*/  LDS.128 R4, [UR4+0x30] ;  /* 0x00003004ff047984 */ /* 0x000e220008000c00 */
[----:B------:R-:W-:Y:S02]  /*12d0*/  HADD2.F32 R25, -RZ, R15.H1_H1 ;  /* 0x3000000fff197230 */ /* 0x000fe40000004100 */
[----:B------:R-:W-:-:S05]  /*12e0*/  HADD2.F32 R14, -RZ, R39.H1_H1 ;  /* 0x30000027ff0e7230 */ /* 0x000fca0000004100 */
[----:B------:R-:W-:Y:S01]  /*12f0*/  FFMA.FTZ R25, R14, R25, R21 ;  /* 0x000000190e197223 */ /* 0x000fe20000010015 */
[----:B------:R-:W-:Y:S02]  /*1300*/  HADD2.F32 R14, -RZ, R16.H0_H0 ;  /* 0x20000010ff0e7230 */ /* 0x000fe40000004100 */
[--C-:B0-----:R-:W-:Y:S02]  /*1310*/  HADD2.F32 R26, -RZ, R4.reuse.H0_H0 ;  /* 0x20000004ff1a7230 */ /* 0x101fe40000004100 */
[----:B------:R-:W-:Y:S02]  /*1320*/  HADD2.F32 R15, -RZ, R4.H1_H1 ;  /* 0x30000004ff0f7230 */ /* 0x000fe40000004100 */
[----:B------:R-:W-:Y:S02]  /*1330*/  HADD2.F32 R4, -RZ, R16.H1_H1 ;  /* 0x30000010ff047230 */ /* 0x000fe40000004100 */
[----:B------:R-:W-:Y:S01]  /*1340*/  FFMA.FTZ R26, R26, R14, R23 ;  /* 0x0000000e1a1a7223 */ /* 0x000fe20000010017 */
[----:B------:R-:W-:-:S02]  /*1350*/  HADD2.F32 R14, -RZ, R5.H1_H1 ;  /* 0x30000005ff0e7230 */ /* 0x000fc40000004100 */
        /* <DEDUP_REMOVED lines=18> */
[----:B------:R-:W-:-:S05]  /*1480*/  HADD2.F32 R6, -RZ, R7.H1_H1 ;  /* 0x30000007ff067230 */ /* 0x000fca0000004100 */
[----:B------:R-:W-:Y:S01]  /*1490*/  FFMA.FTZ R25, R6, R19, R25 ;  /* 0x0000001306197223 */ /* 0x000fe20000010019 */
[----:B------:R-:W-:Y:S02]  /*14a0*/  HADD2.F32 R6, -RZ, R28.H0_H0 ;  /* 0x2000001cff067230 */ /* 0x000fe40000004100 */
        /* <DEDUP_REMOVED lines=36> */
[----:B------:R-:W-:Y:S02]  /*16f0*/  HADD2.F32 R13, -RZ, R6.H0_H0 ;  /* 0x20000006ff0d7230 */ /* 0x000fe40000004100 */
[----:B------:R-:W-:Y:S02]  /*1700*/  HADD2.F32 R5, -RZ, R33.H1_H1 ;  /* 0x30000021ff057230 */ /* 0x000fe40000004100 */
[--C-:B------:R-:W-:Y:S02]  /*1710*/  HADD2.F32 R14, -RZ, R34.reuse.H0_H0 ;  /* 0x20000022ff0e7230 */ /* 0x100fe40000004100 */
[----:B------:R-:W-:Y:S02]  /*1720*/  HADD2.F32 R6, -RZ, R34.H1_H1 ;  /* 0x30000022ff067230 */ /* 0x000fe40000004100 */
[----:B------:R-:W-:Y:S01]  /*1730*/  FFMA.FTZ R5, R12, R5, R29 ;  /* 0x000000050c057223 */ /* 0x000fe2000001001d */
[----:B------:R-:W-:-:S02]  /*1740*/  HADD2.F32 R34, -RZ, R7.H0_H0 ;  /* 0x20000007ff227230 */ /* 0x000fc40000004100 */
[----:B------:R-:W-:Y:S01]  /*1750*/  FFMA.FTZ R36, R13, R14, R36 ;  /* 0x0000000e0d247223 */ /* 0x000fe20000010024 */
[----:B------:R-:W-:Y:S02]  /*1760*/  HADD2.F32 R25, -RZ, R35.H0_H0 ;  /* 0x20000023ff197230 */ /* 0x000fe40000004100 */
[----:B------:R-:W-:Y:S02]  /*1770*/  FFMA.FTZ R6, R15, R6, R24 ;  /* 0x000000060f067223 */ /* 0x000fe40000010018 */
[----:B------:R-:W0:Y:S01]  /*1780*/  LDS.128 R12, [UR4+0x60] ;  /* 0x00006004ff0c7984 */ /* 0x000e220008000c00 */
[----:B------:R-:W-:-:S03]  /*1790*/  FFMA.FTZ R34, R34, R25, R27 ;  /* 0x0000001922227223 */ /* 0x000fc6000001001b */
[----:B------:R-:W2:Y:S01]  /*17a0*/  LDG.E.128.CONSTANT R24, desc[UR8][R54.64+0x1200] ;  /* 0x0012000836187981 */ /* 0x000ea2000c1e9d00 */
[----:B------:R-:W-:Y:S02]  /*17b0*/  HADD2.F32 R32, -RZ, R35.H1_H1 ;  /* 0x30000023ff207230 */ /* 0x000fe40000004100 */
[----:B------:R-:W-:-:S05]  /*17c0*/  HADD2.F32 R7, -RZ, R7.H1_H1 ;  /* 0x30000007ff077230 */ /* 0x000fca0000004100 */
[----:B------:R-:W-:Y:S01]  /*17d0*/  FFMA.FTZ R32, R7, R32, R28 ;  /* 0x0000002007207223 */ /* 0x000fe2000001001c */
[--C-:B---3--:R-:W-:Y:S02]  /*17e0*/  HADD2.F32 R7, -RZ, R8.reuse.H0_H0 ;  /* 0x20000008ff077230 */ /* 0x108fe40000004100 */
[----:B------:R-:W-:Y:S02]  /*17f0*/  HADD2.F32 R8, -RZ, R8.H1_H1 ;  /* 0x30000008ff087230 */ /* 0x000fe40000004100 */
[----:B------:R-:W-:Y:S02]  /*1800*/  HADD2.F32 R35, -RZ, R9.H0_H0 ;  /* 0x20000009ff237230 */ /* 0x000fe40000004100 */
[----:B0-----:R-:W-:-:S05]  /*1810*/  HADD2.F32 R33, -RZ, R12.H0_H0 ;  /* 0x2000000cff217230 */ /* 0x001fca0000004100 */
[----:B------:R-:W-:Y:S01]  /*1820*/  FFMA.FTZ R33, R33, R7, R30 ;  /* 0x0000000721217223 */ /* 0x000fe2000001001e */
[----:B------:R-:W-:-:S05]  /*1830*/  HADD2.F32 R7, -RZ, R12.H1_H1 ;  /* 0x3000000cff077230 */ /* 0x000fca0000004100 */
[----:B------:R-:W-:Y:S01]  /*1840*/  FFMA.FTZ R8, R7, R8, R4 ;  /* 0x0000000807087223 */ /* 0x000fe20000010004 */
[----:B------:R-:W-:-:S05]  /*1850*/  HADD2.F32 R4, -RZ, R13.H0_H0 ;  /* 0x2000000dff047230 */ /* 0x000fca0000004100 */
        /* <DEDUP_REMOVED lines=16> */
[----:B------:R-:W-:-:S05]  /*1960*/  HADD2.F32 R15, -RZ, R15.H1_H1 ;  /* 0x3000000fff0f7230 */ /* 0x000fca0000004100 */
[----:B------:R-:W-:Y:S01]  /*1970*/  FFMA.FTZ R32, R15, R11, R32 ;  /* 0x0000000b0f207223 */ /* 0x000fe20000010020 */
[--C-:B----4-:R-:W-:Y:S02]  /*1980*/  HADD2.F32 R9, -RZ, R20.reuse.H0_H0 ;  /* 0x20000014ff097230 */ /* 0x110fe40000004100 */
[----:B------:R-:W-:Y:S02]  /*1990*/  HADD2.F32 R20, -RZ, R20.H1_H1 ;  /* 0x30000014ff147230 */ /* 0x000fe40000004100 */
[--C-:B0-----:R-:W-:Y:S02]  /*19a0*/  HADD2.F32 R15, -RZ, R4.reuse.H1_H1 ;  /* 0x30000004ff0f7230 */ /* 0x101fe40000004100 */
[----:B------:R-:W-:Y:S02]  /*19b0*/  HADD2.F32 R14, -RZ, R4.H0_H0 ;  /* 0x20000004ff0e7230 */ /* 0x000fe40000004100 */
[----:B------:R-:W-:Y:S02]  /*19c0*/  HADD2.F32 R4, -RZ, R5.H0_H0 ;  /* 0x20000005ff047230 */ /* 0x000fe40000004100 */
[----:B------:R-:W-:Y:S01]  /*19d0*/  FFMA.FTZ R15, R15, R20, R8 ;  /* 0x000000140f0f7223 */ /* 0x000fe20000010008 */
[----:B------:R-:W-:-:S02]  /*19e0*/  HADD2.F32 R8, -RZ, R21.H0_H0 ;  /* 0x20000015ff087230 */ /* 0x000fc40000004100 */
[----:B------:R-:W-:-:S03]  /*19f0*/  FFMA.FTZ R14, R14, R9, R33 ;  /* 0x000000090e0e7223 */ /* 0x000fc60000010021 */
[----:B------:R-:W-:Y:S02]  /*1a00*/  FFMA.FTZ R4, R4, R8, R35 ;  /* 0x0000000804047223 */ /* 0x000fe40000010023 */
[----:B------:R-:W0:Y:S01]  /*1a10*/  LDS.128 R8, [UR4+0x80] ;  /* 0x00008004ff087984 */ /* 0x000e220008000c00 */
        /* <DEDUP_REMOVED lines=10> */
[--C-:B------:R-:W-:Y:S02]  /*1ac0*/  HADD2.F32 R6, -RZ, R23.reuse.H0_H0 ;  /* 0x20000017ff067230 */ /* 0x100fe40000004100 */
[----:B------:R-:W-:Y:S02]  /*1ad0*/  HADD2.F32 R23, -RZ, R23.H1_H1 ;  /* 0x30000017ff177230 */ /* 0x000fe40000004100 */
[----:B------:R-:W-:Y:S02]  /*1ae0*/  HADD2.F32 R21, -RZ, R7.H1_H1 ;  /* 0x30000007ff157230 */ /* 0x000fe40000004100 */
[----:B------:R-:W-:-:S03]  /*1af0*/  FFMA.FTZ R34, R5, R6, R34 ;  /* 0x0000000605227223 */ /* 0x000fc60000010022 */
[----:B------:R-:W-:Y:S01]  /*1b00*/  FFMA.FTZ R21, R21, R23, R32 ;  /* 0x0000001715157223 */ /* 0x000fe20000010020 */
[--C-:B------:R-:W-:Y:S02]  /*1b10*/  HADD2.F32 R36, -RZ, R16.reuse.H0_H0 ;  /* 0x20000010ff247230 */ /* 0x100fe40000004100 */
[----:B------:R-:W-:Y:S02]  /*1b20*/  HADD2.F32 R16, -RZ, R16.H1_H1 ;  /* 0x30000010ff107230 */ /* 0x000fe40000004100 */
[--C-:B0-----:R-:W-:Y:S02]  /*1b30*/  HADD2.F32 R5, -RZ, R8.reuse.H0_H0 ;  /* 0x20000008ff057230 */ /* 0x101fe40000004100 */
[----:B------:R-:W-:Y:S02]  /*1b40*/  HADD2.F32 R8, -RZ, R8.H1_H1 ;  /* 0x30000008ff087230 */ /* 0x000fe40000004100 */
[----:B------:R-:W-:Y:S02]  /*1b50*/  HADD2.F32 R7, -RZ, R9.H0_H0 ;  /* 0x20000009ff077230 */ /* 0x000fe40000004100 */
[----:B------:R-:W-:-:S02]  /*1b60*/  HADD2.F32 R32, -RZ, R17.H0_H0 ;  /* 0x20000011ff207230 */ /* 0x000fc40000004100 */
[----:B------:R-:W-:Y:S01]  /*1b70*/  FFMA.FTZ R36, R5, R36, R14 ;  /* 0x0000002405247223 */ /* 0x000fe2000001000e */
[----:B------:R-:W-:Y:S02]  /*1b80*/  FFMA.FTZ R8, R8, R16, R15 ;  /* 0x0000001008087223 */ /* 0x000fe4000001000f */
[----:B------:R-:W4:Y:S01]  /*1b90*/  LDG.E.128.CONSTANT R12, desc[UR8][R54.64+0x1600] ;  /* 0x00160008360c7981 */ /* 0x000f22000c1e9d00 */
[----:B------:R-:W-:-:S03]  /*1ba0*/  FFMA.FTZ R32, R7, R32, R4 ;  /* 0x0000002007207223 */ /* 0x000fc60000010004 */
        /* <DEDUP_REMOVED lines=12> */
[----:B------:R-:W-:-:S03]  /*1c70*/  HADD2.F32 R19, -RZ, R19.H1_H1 ;  /* 0x30000013ff137230 */ /* 0x000fc60000004100 */
[----:B------:R-:W-:Y:S01]  /*1c80*/  FFMA.FTZ R34, R9, R10, R34 ;  /* 0x0000000a09227223 */ /* 0x000fe20000010022 */
[----:B------:R-:W-:Y:S02]  /*1c90*/  HADD2.F32 R10, -RZ, R11.H1_H1 ;  /* 0x3000000bff0a7230 */ /* 0x000fe40000004100 */
[--C-:B0-----:R-:W-:Y:S02]  /*1ca0*/  HADD2.F32 R9, -RZ, R4.reuse.H0_H0 ;  /* 0x20000004ff097230 */ /* 0x101fe40000004100 */
[----:B------:R-:W-:Y:S02]  /*1cb0*/  HADD2.F32 R11, -RZ, R4.H1_H1 ;  /* 0x30000004ff0b7230 */ /* 0x000fe40000004100 */
[----:B------:R-:W-:Y:S02]  /*1cc0*/  FFMA.FTZ R4, R10, R19, R21 ;  /* 0x000000130a047223 */ /* 0x000fe40000010015 */
[----:B------:R-:W0:Y:S01]  /*1cd0*/  LDS.128 R20, [UR4+0xa0] ;  /* 0x0000a004ff147984 */ /* 0x000e220008000c00 */
[----:B------:R-:W-:-:S02]  /*1ce0*/  HADD2.F32 R37, -RZ, R7.H1_H1 ;  /* 0x30000007ff257230 */ /* 0x000fc40000004100 */
[--C-:B--2---:R-:W-:Y:S02]  /*1cf0*/  HADD2.F32 R17, -RZ, R24.reuse.H0_H0 ;  /* 0x20000018ff117230 */ /* 0x104fe40000004100 */
[----:B------:R-:W-:-:S03]  /*1d00*/  HADD2.F32 R24, -RZ, R24.H1_H1 ;  /* 0x30000018ff187230 */ /* 0x000fc60000004100 */
[----:B------:R-:W-:Y:S02]  /*1d10*/  FFMA.FTZ R36, R9, R17, R36 ;  /* 0x0000001109247223 */ /* 0x000fe40000010024 */
[----:B------:R-:W-:Y:S02]  /*1d20*/  FFMA.FTZ R24, R11, R24, R8 ;  /* 0x000000180b187223 */ /* 0x000fe40000010008 */
[----:B------:R-:W2:Y:S01]  /*1d30*/  LDG.E.128.CONSTANT R8, desc[UR8][R54.64+0x1800] ;  /* 0x0018000836087981 */ /* 0x000ea2000c1e9d00 */
        /* <DEDUP_REMOVED lines=14> */
[----:B------:R-:W-:Y:S01]  /*1e20*/  FFMA.FTZ R32, R17, R18, R32 ;  /* 0x0000001211207223 */ /* 0x000fe20000010020 */
[----:B------:R-:W-:Y:S01]  /*1e30*/  FFMA.FTZ R34, R5, R6, R34 ;  /* 0x0000000605227223 */ /* 0x000fe20000010022 */
[----:B------:R-:W2:Y:S01]  /*1e40*/  LDG.E.128.CONSTANT R16, desc[UR8][R54.64+0x1a00] ;  /* 0x001a000836107981 */ /* 0x000ea2000c1e9d00 */
[----:B------:R-:W-:Y:S01]  /*1e50*/  FFMA.FTZ R37, R37, R27, R4 ;  /* 0x0000001b25257223 */ /* 0x000fe20000010004 */
[----:B0-----:R-:W-:Y:S02]  /*1e60*/  HADD2.F32 R5, -RZ, R20.H0_H0 ;  /* 0x20000014ff057230 */ /* 0x001fe40000004100 */
[----:B---3--:R-:W-:-:S05]  /*1e70*/  HADD2.F32 R4, -RZ, R28.H0_H0 ;  /* 0x2000001cff047230 */ /* 0x008fca0000004100 */
        /* <DEDUP_REMOVED lines=27> */
[----:B----4-:R-:W-:-:S05]  /*2030*/  HADD2.F32 R20, -RZ, R12.H0_H0 ;  /* 0x2000000cff147230 */ /* 0x010fca0000004100 */
[----:B------:R-:W-:Y:S02]  /*2040*/  FFMA.FTZ R36, R21, R20, R36 ;  /* 0x0000001415247223 */ /* 0x000fe40000010024 */
[----:B------:R-:W0:Y:S01]  /*2050*/  LDS.128 R20, [UR4+0xc0] ;  /* 0x0000c004ff147984 */ /* 0x000e220008000c00 */
[----:B------:R-:W-:-:S05]  /*2060*/  HADD2.F32 R12, -RZ, R12.H1_H1 ;  /* 0x3000000cff0c7230 */ /* 0x000fca0000004100 */
[----:B------:R-:W-:Y:S01]  /*2070*/  FFMA.FTZ R28, R31, R12, R28 ;  /* 0x0000000c1f1c7223 */ /* 0x000fe2000001001c */
[----:B------:R-:W-:Y:S02]  /*2080*/  HADD2.F32 R31, -RZ, R25.H0_H0 ;  /* 0x20000019ff1f7230 */ /* 0x000fe40000004100 */
[--C-:B------:R-:W-:Y:S02]  /*2090*/  HADD2.F32 R12, -RZ, R13.reuse.H0_H0 ;  /* 0x2000000dff0c7230 */ /* 0x100fe40000004100 */
[----:B------:R-:W-:-:S03]  /*20a0*/  HADD2.F32 R13, -RZ, R13.H1_H1 ;  /* 0x3000000dff0d7230 */ /* 0x000fc60000004100 */
[----:B------:R-:W-:Y:S01]  /*20b0*/  FFMA.FTZ R32, R31, R12, R32 ;  /* 0x0000000c1f207223 */ /* 0x000fe20000010020 */
[----:B------:R-:W-:Y:S02]  /*20c0*/  HADD2.F32 R12, -RZ, R25.H1_H1 ;  /* 0x30000019ff0c7230 */ /* 0x000fe40000004100 */
[----:B------:R-:W-:-:S03]  /*20d0*/  HADD2.F32 R25, -RZ, R15.H1_H1 ;  /* 0x3000000fff197230 */ /* 0x000fc60000004100 */
[----:B------:R-:W-:Y:S01]  /*20e0*/  FFMA.FTZ R29, R12, R13, R29 ;  /* 0x0000000d0c1d7223 */ /* 0x000fe2000001001d */
[----:B------:R-:W-:Y:S02]  /*20f0*/  HADD2.F32 R12, -RZ, R26.H0_H0 ;  /* 0x2000001aff0c7230 */ /* 0x000fe40000004100 */
        /* <DEDUP_REMOVED lines=10> */
[--C-:B0-----:R-:W-:Y:S02]  /*21a0*/  HADD2.F32 R25, -RZ, R20.reuse.H0_H0 ;  /* 0x20000014ff197230 */ /* 0x101fe40000004100 */
[----:B------:R-:W-:Y:S02]  /*21b0*/  HADD2.F32 R27, -RZ, R20.H1_H1 ;  /* 0x30000014ff1b7230 */ /* 0x000fe40000004100 */
[--C-:B--2---:R-:W-:Y:S02]  /*21c0*/  HADD2.F32 R20, -RZ, R8.reuse.H0_H0 ;  /* 0x20000008ff147230 */ /* 0x104fe40000004100 */
        /* <DEDUP_REMOVED lines=12> */
[--C-:B------:R-:W-:Y:S02]  /*2290*/  HADD2.F32 R20, -RZ, R11.reuse.H0_H0 ;  /* 0x2000000bff147230 */ /* 0x100fe40000004100 */
[----:B------:R-:W-:Y:S02]  /*22a0*/  HADD2.F32 R11, -RZ, R11.H1_H1 ;  /* 0x3000000bff0b7230 */ /* 0x000fe40000004100 */
[----:B------:R-:W-:Y:S01]  /*22b0*/  FFMA.FTZ R35, R8, R9, R35 ;  /* 0x0000000908237223 */ /* 0x000fe20000010023 */
[----:B------:R-:W-:-:S02]  /*22c0*/  HADD2.F32 R9, -RZ, R23.H0_H0 ;  /* 0x20000017ff097230 */ /* 0x000fc40000004100 */
[----:B------:R-:W-:Y:S02]  /*22d0*/  HADD2.F32 R8, -RZ, R23.H1_H1 ;  /* 0x30000017ff087230 */ /* 0x000fe40000004100 */
[--C-:B-1----:R-:W-:Y:S02]  /*22e0*/  HADD2.F32 R21, -RZ, R12.reuse.H0_H0 ;  /* 0x2000000cff157230 */ /* 0x102fe40000004100 */
[----:B------:R-:W-:Y:S01]  /*22f0*/  FFMA.FTZ R34, R9, R20, R34 ;  /* 0x0000001409227223 */ /* 0x000fe20000010022 */
[----:B------:R-:W-:Y:S02]  /*2300*/  HADD2.F32 R23, -RZ, R12.H1_H1 ;  /* 0x3000000cff177230 */ /* 0x000fe40000004100 */
[----:B------:R-:W-:Y:S01]  /*2310*/  FFMA.FTZ R37, R8, R11, R37 ;  /* 0x0000000b08257223 */ /* 0x000fe20000010025 */
[----:B------:R-:W-:Y:S02]  /*2320*/  HADD2.F32 R20, -RZ, R16.H0_H0 ;  /* 0x20000010ff147230 */ /* 0x000fe40000004100 */
[----:B------:R-:W-:-:S02]  /*2330*/  HADD2.F32 R11, -RZ, R17.H0_H0 ;  /* 0x20000011ff0b7230 */ /* 0x000fc40000004100 */
[----:B------:R-:W-:Y:S02]  /*2340*/  HADD2.F32 R12, -RZ, R17.H1_H1 ;  /* 0x30000011ff0c7230 */ /* 0x000fe40000004100 */
[----:B------:R-:W-:Y:S02]  /*2350*/  HADD2.F32 R10, -RZ, R10.H1_H1 ;  /* 0x3000000aff0a7230 */ /* 0x000fe40000004100 */
        /* <DEDUP_REMOVED lines=8> */
[----:B------:R-:W-:Y:S01]  /*23e0*/  FFMA.FTZ R11, R17, R11, R32 ;  /* 0x0000000b110b7223 */ /* 0x000fe20000010020 */
[----:B---3--:R-:W-:Y:S02]  /*23f0*/  HADD2.F32 R19, -RZ, R4.H0_H0 ;  /* 0x20000004ff137230 */ /* 0x008fe40000004100 */
[----:B------:R-:W-:Y:S02]  /*2400*/  HADD2.F32 R16, -RZ, R13.H1_H1 ;  /* 0x3000000dff107230 */ /* 0x000fe40000004100 */
[--C-:B------:R-:W-:Y:S02]  /*2410*/  HADD2.F32 R20, -RZ, R14.reuse.H0_H0 ;  /* 0x2000000eff147230 */ /* 0x100fe40000004100 */
[----:B------:R-:W-:-:S02]  /*2420*/  HADD2.F32 R22, -RZ, R14.H1_H1 ;  /* 0x3000000eff167230 */ /* 0x000fc40000004100 */
[----:B0-----:R-:W-:Y:S02]  /*2430*/  HADD2.F32 R17, -RZ, R24.H1_H1 ;  /* 0x30000018ff117230 */ /* 0x001fe40000004100 */
[----:B------:R-:W-:Y:S02]  /*2440*/  HADD2.F32 R4, -RZ, R4.H1_H1 ;  /* 0x30000004ff047230 */ /* 0x000fe40000004100 */
[--C-:B------:R-:W-:Y:S02]  /*2450*/  HADD2.F32 R13, -RZ, R15.reuse.H0_H0 ;  /* 0x2000000fff0d7230 */ /* 0x100fe40000004100 */
[----:B------:R-:W-:Y:S02]  /*2460*/  HADD2.F32 R14, -RZ, R15.H1_H1 ;  /* 0x3000000fff0e7230 */ /* 0x000fe40000004100 */
[----:B------:R-:W-:Y:S02]  /*2470*/  HADD2.F32 R15, -RZ, R24.H0_H0 ;  /* 0x20000018ff0f7230 */ /* 0x000fe40000004100 */
[----:B------:R-:W-:Y:S01]  /*2480*/  FFMA.FTZ R12, R16, R12, R29 ;  /* 0x0000000c100c7223 */ /* 0x000fe2000001001d */
[----:B------:R-:W-:Y:S01]  /*2490*/  FFMA.FTZ R4, R17, R4, R28 ;  /* 0x0000000411047223 */ /* 0x000fe2000001001c */
[----:B------:R-:W-:-:S02]  /*24a0*/  HADD2.F32 R16, -RZ, R25.H0_H0 ;  /* 0x20000019ff107230 */ /* 0x000fc40000004100 */
[----:B------:R-:W-:Y:S02]  /*24b0*/  HADD2.F32 R17, -RZ, R5.H0_H0 ;  /* 0x20000005ff117230 */ /* 0x000fe40000004100 */
[----:B------:R-:W-:Y:S01]  /*24c0*/  FFMA.FTZ R15, R15, R19, R36 ;  /* 0x000000130f0f7223 */ /* 0x000fe20000010024 */
[----:B------:R-:W-:Y:S02]  /*24d0*/  HADD2.F32 R10, -RZ, R18.H0_H0 ;  /* 0x20000012ff0a7230 */ /* 0x000fe40000004100 */
[----:B------:R-:W-:Y:S01]  /*24e0*/  FFMA.FTZ R8, R14, R8, R37 ;  /* 0x000000080e087223 */ /* 0x000fe20000010025 */
[----:B------:R-:W-:Y:S02]  /*24f0*/  HADD2.F32 R25, -RZ, R25.H1_H1 ;  /* 0x30000019ff197230 */ /* 0x000fe40000004100 */
[----:B------:R-:W-:Y:S01]  /*2500*/  FFMA.FTZ R11, R16, R17, R11 ;  /* 0x00000011100b7223 */ /* 0x000fe2000001000b */
[----:B------:R-:W-:Y:S02]  /*2510*/  HADD2.F32 R5, -RZ, R5.H1_H1 ;  /* 0x30000005ff057230 */ /* 0x000fe40000004100 */
[----:B------:R-:W-:Y:S01]  /*2520*/  FADD.FTZ R14, R15, R4 ;  /* 0x000000040f0e7221 */ /* 0x000fe20000010000 */
[----:B------:R-:W-:Y:S01]  /*2530*/  FFMA.FTZ R9, R13, R9, R34 ;  /* 0x000000090d097223 */ /* 0x000fe20000010022 */
[----:B------:R-:W-:-:S02]  /*2540*/  HADD2.F32 R13, -RZ, R26.H0_H0 ;  /* 0x2000001aff0d7230 */ /* 0x000fc40000004100 */
[----:B------:R-:W-:Y:S01]  /*2550*/  FFMA.FTZ R10, R20, R10, R35 ;  /* 0x0000000a140a7223 */ /* 0x000fe20000010023 */
[----:B------:R-:W-:Y:S02]  /*2560*/  HADD2.F32 R4, -RZ, R6.H0_H0 ;  /* 0x20000006ff047230 */ /* 0x000fe40000004100 */
[----:B------:R-:W-:Y:S01]  /*2570*/  FFMA.FTZ R5, R25, R5, R12 ;  /* 0x0000000519057223 */ /* 0x000fe2000001000c */
[----:B------:R-:W-:Y:S02]  /*2580*/  HADD2.F32 R18, -RZ, R18.H1_H1 ;  /* 0x30000012ff127230 */ /* 0x000fe40000004100 */
[----:B------:R-:W-:Y:S01]  /*2590*/  FADD.FTZ R14, R11, R14 ;  /* 0x0000000e0b0e7221 */ /* 0x000fe20000010000 */
[--C-:B------:R-:W-:Y:S02]  /*25a0*/  HADD2.F32 R11, -RZ, R7.reuse.H0_H0 ;  /* 0x20000007ff0b7230 */ /* 0x100fe40000004100 */
[----:B------:R-:W-:Y:S01]  /*25b0*/  FFMA.FTZ R4, R13, R4, R10 ;  /* 0x000000040d047223 */ /* 0x000fe2000001000a */
[----:B------:R-:W-:-:S02]  /*25c0*/  HADD2.F32 R12, -RZ, R7.H1_H1 ;  /* 0x30000007ff0c7230 */ /* 0x000fc40000004100 */
[----:B------:R-:W-:Y:S01]  /*25d0*/  FFMA.FTZ R18, R22, R18, R33 ;  /* 0x0000001216127223 */ /* 0x000fe20000010021 */
[----:B------:R-:W-:Y:S02]  /*25e0*/  HADD2.F32 R6, -RZ, R6.H1_H1 ;  /* 0x30000006ff067230 */ /* 0x000fe40000004100 */
[----:B------:R-:W-:Y:S01]  /*25f0*/  FADD.FTZ R5, R5, R14 ;  /* 0x0000000e05057221 */ /* 0x000fe20000010000 */
[----:B------:R-:W-:Y:S02]  /*2600*/  HADD2.F32 R7, -RZ, R26.H1_H1 ;  /* 0x3000001aff077230 */ /* 0x000fe40000004100 */
[----:B------:R-:W-:Y:S02]  /*2610*/  VIADD R13, R46, 0x1 ;  /* 0x000000012e0d7836 */ /* 0x000fe40000000000 */
[----:B------:R-:W-:Y:S01]  /*2620*/  FADD.FTZ R5, R4, R5 ;  /* 0x0000000504057221 */ /* 0x000fe20000010000 */
[--C-:B------:R-:W-:Y:S02]  /*2630*/  HADD2.F32 R10, -RZ, R27.reuse.H0_H0 ;  /* 0x2000001bff0a7230 */ /* 0x100fe40000004100 */
[----:B------:R-:W-:Y:S01]  /*2640*/  FFMA.FTZ R6, R7, R6, R18 ;  /* 0x0000000607067223 */ /* 0x000fe20000010012 */
[----:B------:R-:W-:Y:S01]  /*2650*/  I2FP.F32.S32 R4, R13 ;  /* 0x0000000d00047245 */ /* 0x000fe20000201400 */
[----:B------:R-:W-:-:S02]  /*2660*/  HADD2.F32 R27, -RZ, R27.H1_H1 ;  /* 0x3000001bff1b7230 */ /* 0x000fc40000004100 */
[----:B------:R-:W-:Y:S01]  /*2670*/  FFMA.FTZ R9, R10, R11, R9 ;  /* 0x0000000b0a097223 */ /* 0x000fe20000010009 */
[----:B------:R-:W-:Y:S01]  /*2680*/  FADD.FTZ R6, R6, R5 ;  /* 0x0000000506067221 */ /* 0x000fe20000010000 */
[----:B-----5:R-:W-:Y:S01]  /*2690*/  FSETP.NEU.FTZ.AND P0, PT, R51, RZ, PT ;  /* 0x000000ff3300720b */ /* 0x020fe20003f1d000 */
[----:B------:R-:W-:Y:S01]  /*26a0*/  FMUL.FTZ R4, R4, R51 ;  /* 0x0000003304047220 */ /* 0x000fe20000410000 */
[----:B------:R-:W-:Y:S01]  /*26b0*/  FFMA.FTZ R8, R27, R12, R8 ;  /* 0x0000000c1b087223 */ /* 0x000fe20000010008 */
[----:B------:R-:W-:-:S03]  /*26c0*/  FADD.FTZ R9, R9, R6 ;  /* 0x0000000609097221 */ /* 0x000fc60000010000 */
[----:B------:R-:W-:Y:S01]  /*26d0*/  FSEL R5, R4, RZ, P0 ;  /* 0x000000ff04057208 */ /* 0x000fe20000000000 */
[----:B------:R-:W-:Y:S01]  /*26e0*/  FADD.FTZ R8, R8, R9 ;  /* 0x0000000908087221 */ /* 0x000fe20000010000 */
[----:B------:R-:W-:-:S03]  /*26f0*/  IADD3 R4, PT, PT, R45, -0x1, RZ ;  /* 0xffffffff2d047810 */ /* 0x000fc60007ffe0ff */
[----:B------:R-:W-:Y:S01]  /*2700*/  FFMA.FTZ R5, R8, UR13, R5 ;  /* 0x0000000d08057c23 */ /* 0x000fe20008010005 */
[----:B------:R-:W-:-:S04]  /*2710*/  ISETP.GE.AND P0, PT, R4, R53, PT ;  /* 0x000000350400720c */ /* 0x000fc80003f06270 */
[----:B------:R-:W-:-:S05]  /*2720*/  FSEL R4, R5, RZ, !P0 ;  /* 0x000000ff05047208 */ /* 0x000fca0004000000 */
[----:B------:R1:W-:Y:S04]  /*2730*/  STS [R47], R4 ;  /* 0x000000042f007388 */ /* 0x0003e80000000800 */
[----:B------:R-:W-:-:S07]  /*2740*/  @!P0 FMNMX.FTZ R48, R48, R5, !PT ;  /* 0x0000000530308209 */ /* 0x000fce0007810000 */
.L_x_20751:
[----:B------:R-:W-:Y:S05]  /*2750*/  BSYNC.RECONVERGENT B1 ;  /* 0x0000000000017941 */ /* 0x000fea0003800200 */
.L_x_20750:
[----:B------:R-:W-:Y:S02]  /*2760*/  IADD3 R42, P0, PT, R42, 0x10, RZ ;  /* 0x000000102a2a7810 */ /* 0x000fe40007f1e0ff */
[----:B01----:R-:W-:Y:S02]  /*2770*/  IADD3 R47, PT, PT, R47, 0x200, RZ ;  /* 0x000002002f2f7810 */ /* 0x003fe40007ffe0ff */
[----:B------:R-:W-:Y:S01]  /*2780*/  IADD3 R46, PT, PT, R46, 0x80, RZ ;  /* 0x000000802e2e7810 */ /* 0x000fe20007ffe0ff */
[----:B------:R-:W-:Y:S01]  /*2790*/  IMAD.X R41, RZ, RZ, R41, P0 ;  /* 0x000000ffff297224 */ /* 0x000fe200000e0629 */
[----:B------:R-:W-:Y:S01]  /*27a0*/  IADD3 R45, PT, PT, R45, 0x80, RZ ;  /* 0x000000802d2d7810 */ /* 0x000fe20007ffe0ff */
[----:B------:R-:W-:Y:S06]  /*27b0*/  @!P1 BRA `(.L_x_20752) ;  /* 0xffffffe000789947 */ /* 0x000fec000383ffff */
.L_x_20749:
[----:B------:R-:W-:Y:S05]  /*27c0*/  BSYNC.RECONVERGENT B0 ;  /* 0x0000000000007941 */ /* 0x000fea0003800200 */
.L_x_20748:
        /* <DEDUP_REMOVED lines=14> */
[----:B--2---:R-:W-:-:S04]  /*28b0*/  LEA R13, R2, R13, 0x18 ;  /* 0x0000000d020d7211 */ /* 0x004fc800078ec0ff */
[----:B------:R-:W-:Y:S02]  /*28c0*/  LEA R6, R39, R13, 0x2 ;  /* 0x0000000d27067211 */ /* 0x000fe400078e10ff */
        /* <DEDUP_REMOVED lines=31> */
[----:B------:R-:W-:Y:S01]  /*2ac0*/  VIADD R11, R5, 0x110 ;  /* 0x00000110050b7836 */ /* 0x000fe20000000000 */
[----:B------:R-:W-:Y:S02]  /*2ad0*/  LEA.HI R12, R12, 0x1, RZ, 0x19 ;  /* 0x000000010c0c7811 */ /* 0x000fe400078fc8ff */
[----:B------:R-:W-:Y:S02]  /*2ae0*/  MOV R13, R7 ;  /* 0x00000007000d7202 */ /* 0x000fe40000000f00 */
[----:B------:R-:W-:Y:S02]  /*2af0*/  LEA R14, R2, R11, 0x18 ;  /* 0x0000000b020e7211 */ /* 0x000fe400078ec0ff */
[----:B------:R-:W-:Y:S02]  /*2b00*/  LOP3.LUT R12, R12, 0x3, RZ, 0xc0, !PT ;  /* 0x000000030c0c7812 */ /* 0x000fe400078ec0ff */
[----:B------:R-:W-:Y:S02]  /*2b10*/  MOV R11, RZ ;  /* 0x000000ff000b7202 */ /* 0x000fe40000000f00 */
[----:B------:R-:W-:-:S02]  /*2b20*/  LEA R14, R7, R14, 0x2 ;  /* 0x0000000e070e7211 */ /* 0x000fc400078e10ff */
[----:B------:R-:W-:-:S07]  /*2b30*/  IADD3 R12, PT, PT, RZ, -R12, RZ ;  /* 0x8000000cff0c7210 */ /* 0x000fce0007ffe0ff */
.L_x_20757:
        /* <DEDUP_REMOVED lines=11> */
.L_x_20756:
[----:B------:R-:W-:Y:S05]  /*2bf0*/  BSYNC.RECONVERGENT B1 ;  /* 0x0000000000017941 */ /* 0x000fea0003800200 */
.L_x_20755:
        /* <DEDUP_REMOVED lines=12> */
.L_x_20760:
        /* <DEDUP_REMOVED lines=100> */
.L_x_20759:
[----:B------:R-:W-:Y:S05]  /*3300*/  BSYNC.RECONVERGENT B1 ;  /* 0x0000000000017941 */ /* 0x000fea0003800200 */
.L_x_20758:
        /* <DEDUP_REMOVED lines=55> */
.L_x_20762:
[----:B------:R-:W-:Y:S05]  /*3680*/  BSYNC.RECONVERGENT B1 ;  /* 0x0000000000017941 */ /* 0x000fea0003800200 */
.L_x_20761:
        /* <DEDUP_REMOVED lines=26> */
.L_x_20754:
[----:B------:R-:W-:Y:S05]  /*3830*/  BSYNC.RECONVERGENT B0 ;  /* 0x0000000000007941 */ /* 0x000fea0003800200 */
.L_x_20753:
        /* <DEDUP_REMOVED lines=40> */
.L_x_20767:
[----:B------:R-:W0:Y:S01]  /*3ac0*/  LDS R13, [R11] ;  /* 0x000000000b0d7984 */ /* 0x000e220000000800 */
[----:B------:R-:W-:-:S05]  /*3ad0*/  VIADD R12, R12, 0x1 ;  /* 0x000000010c0c7836 */ /* 0x000fca0000000000 */
[----:B------:R-:W-:Y:S01]  /*3ae0*/  ISETP.NE.AND P0, PT, R12, RZ, PT ;  /* 0x000000ff0c00720c */ /* 0x000fe20003f05270 */
[----:B0-----:R-:W-:-:S05]  /*3af0*/  FMUL.FTZ R6, R13, R4 ;  /* 0x000000040d067220 */ /* 0x001fca0000410000 */
[----:B------:R0:W-:Y:S02]  /*3b00*/  STS [R11], R6 ;  /* 0x000000060b007388 */ /* 0x0001e40000000800 */
[----:B0-----:R-:W-:-:S05]  /*3b10*/  IADD3 R11, PT, PT, R11, 0x200, RZ ;  /* 0x000002000b0b7810 */ /* 0x001fca0007ffe0ff */
[----:B------:R-:W-:Y:S05]  /*3b20*/  @P0 BRA `(.L_x_20767) ;  /* 0xfffffffc00e40947 */ /* 0x000fea000383ffff */
.L_x_20766:
[----:B------:R-:W-:Y:S05]  /*3b30*/  BSYNC.RECONVERGENT B1 ;  /* 0x0000000000017941 */ /* 0x000fea0003800200 */
.L_x_20765:
        /* <DEDUP_REMOVED lines=12> */
.L_x_20770:
        /* <DEDUP_REMOVED lines=52> */
.L_x_20769:
[----:B------:R-:W-:Y:S05]  /*3f40*/  BSYNC.RECONVERGENT B1 ;  /* 0x0000000000017941 */ /* 0x000fea0003800200 */
.L_x_20768:
        /* <DEDUP_REMOVED lines=31> */
.L_x_20772:
[----:B------:R-:W-:Y:S05]  /*4140*/  BSYNC.RECONVERGENT B1 ;  /* 0x0000000000017941 */ /* 0x000fea0003800200 */
.L_x_20771:
        /* <DEDUP_REMOVED lines=14> */
.L_x_20764:
[----:B------:R-:W-:Y:S05]  /*4230*/  BSYNC.RECONVERGENT B0 ;  /* 0x0000000000007941 */ /* 0x000fea0003800200 */
.L_x_20763:
[----:B------:R-:W-:Y:S01]  /*4240*/  ISETP.GE.AND P0, PT, R8, R43, PT ;  /* 0x0000002b0800720c */ /* 0x000fe20003f06270 */
[----:B------:R-:W2:Y:S08]  /*4250*/  S2UR UR7, SR_CTAID.Y ;  /* 0x00000000000779c3 */ /* 0x000eb00000002600 */
[----:B------:R-:W-:Y:S01]  /*4260*/  BAR.SYNC.DEFER_BLOCKING 0x0 ;  /* 0x0000000000007b1d */ /* 0x000fe20000010000 */
[----:B------:R-:W-:Y:S01]  /*4270*/  HFMA2 R38, -RZ, RZ, 0, 0 ;  /* 0x00000000ff267431 */ /* 0x000fe200000001ff */
[----:B------:R-:W-:-:S02]  /*4280*/  CS2R R36, SRZ ;  /* 0x0000000000247805 */ /* 0x000fc4000001ff00 */
        /* <DEDUP_REMOVED lines=18> */
[----:B------:R-:W-:Y:S01]  /*43b0*/  IMAD.SHL.U32 R42, R7, 0x8, RZ ;  /* 0x00000008072a7824 */ /* 0x000fe200078e00ff */
[----:B------:R-:W-:Y:S01]  /*43c0*/  MOV R5, RZ ;  /* 0x000000ff00057202 */ /* 0x000fe20000000f00 */
[----:B------:R-:W4:Y:S01]  /*43d0*/  LDCU UR6, c[0x0][0x3ec] ;  /* 0x00007d80ff0677ac */ /* 0x000f220008000800 */
[----:B------:R-:W-:-:S02]  /*43e0*/  LEA R2, R2, R15, 0x18 ;  /* 0x0000000f02027211 */ /* 0x000fc400078ec0ff */
[----:B------:R-:W-:Y:S01]  /*43f0*/  MOV R38, RZ ;  /* 0x000000ff00267202 */ /* 0x000fe20000000f00 */
        /* <DEDUP_REMOVED lines=22> */
.L_x_20807:
        /* <DEDUP_REMOVED lines=52> */
[----:B0-----:R-:W-:Y:S01]  /*48a0*/  F2FP.F16.F32.PACK_AB R14, R15, R14 ;  /* 0x0000000e0f0e723e */ /* 0x001fe200000000ff */
[----:B---3--:R-:W-:-:S03]  /*48b0*/  IMAD.WIDE R20, R21, UR11, R50 ;  /* 0x0000000b15147c25 */ /* 0x008fc6000f8e0232 */
[----:B------:R-:W-:-:S04]  /*48c0*/  IADD3 R41, P0, PT, R3, R20, RZ ;  /* 0x0000001403297210 */ /* 0x000fc80007f1e0ff */
[----:B------:R-:W-:Y:S02]  /*48d0*/  IADD3.X R44, PT, PT, RZ, R21, RZ, P0, !PT ;  /* 0x00000015ff2c7210 */ /* 0x000fe400007fe4ff */
[----:B------:R-:W-:Y:S02]  /*48e0*/  LEA R20, P1, R41, UR4, 0x1 ;  /* 0x0000000429147c11 */ /* 0x000fe4000f8208ff */
[----:B------:R-:W-:Y:S02]  /*48f0*/  ISETP.NE.AND P0, PT, R11, -0x1, PT ;  /* 0xffffffff0b00780c */ /* 0x000fe40003f05270 */
[----:B------:R-:W-:Y:S02]  /*4900*/  LEA.HI.X R21, R41, UR5, R44, 0x1, P1 ;  /* 0x0000000529157c11 */ /* 0x000fe400088f0c2c */
[----:B------:R-:W-:Y:S02]  /*4910*/  F2FP.F16.F32.PACK_AB R41, R13, R12 ;  /* 0x0000000c0d29723e */ /* 0x000fe400000000ff */
[----:B------:R-:W-:-:S02]  /*4920*/  MOV R44, R14 ;  /* 0x0000000e002c7202 */ /* 0x000fc40000000f00 */
[----:B------:R1:W5:Y:S01]  /*4930*/  LDG.E.128.CONSTANT R12, desc[UR8][R20.64] ;  /* 0x00000008140c7981 */ /* 0x000362000c1e9d00 */
[----:B------:R-:W-:Y:S04]  /*4940*/  BSSY.RECONVERGENT B2, `(.L_x_20777) ;  /* 0x0000020000027945 */ /* 0x000fe80003800200 */
[----:B--2---:R-:W-:Y:S05]  /*4950*/  @P0 BRA `(.L_x_20778) ;  /* 0x0000000000780947 */ /* 0x004fea0003800000 */
        /* <DEDUP_REMOVED lines=8> */
[----:B------:R-:W-:Y:S02]  /*49e0*/  IADD3 R22, PT, PT, R42, 0x1, RZ ;  /* 0x000000012a167810 */ /* 0x000fe40007ffe0ff */
[-C--:B------:R-:W-:Y:S02]  /*49f0*/  ISETP.GE.AND P1, PT, R46, R53.reuse, PT ;  /* 0x000000352e00720c */ /* 0x080fe40003f26270 */
[----:B------:R-:W-:Y:S02]  /*4a00*/  ISETP.GE.AND P3, PT, R22, R53, PT ;  /* 0x000000351600720c */ /* 0x000fe40003f66270 */
[----:B------:R-:W-:-:S02]  /*4a10*/  IADD3 R22, PT, PT, R42, 0x2, RZ ;  /* 0x000000022a167810 */ /* 0x000fc40007ffe0ff */
[----:B------:R-:W-:Y:S02]  /*4a20*/  PRMT R47, R15, 0x7632, R47 ;  /* 0x000076320f2f7816 */ /* 0x000fe4000000002f */
[-C--:B------:R-:W-:Y:S02]  /*4a30*/  ISETP.GE.AND P4, PT, R22, R53.reuse, PT ;  /* 0x000000351600720c */ /* 0x080fe40003f86270 */
[----:B------:R-:W-:Y:S02]  /*4a40*/  IADD3 R22, PT, PT, R42, 0x3, RZ ;  /* 0x000000032a167810 */ /* 0x000fe40007ffe0ff */
[----:B------:R-:W-:Y:S02]  /*4a50*/  SEL R45, R23, RZ, !P4 ;  /* 0x000000ff172d7207 */ /* 0x000fe40006000000 */
        /* <DEDUP_REMOVED lines=9> */
[----:B------:R-:W-:Y:S02]  /*4af0*/  SEL R12, R12, RZ, !P1 ;  /* 0x000000ff0c0c7207 */ /* 0x000fe40004800000 */
[----:B------:R-:W-:Y:S02]  /*4b00*/  SEL R23, R22, RZ, !P2 ;  /* 0x000000ff16177207 */ /* 0x000fe40005000000 */
[----:B------:R-:W-:Y:S02]  /*4b10*/  PRMT R14, R14, 0x5410, R45 ;  /* 0x000054100e0e7816 */ /* 0x000fe4000000002d */
[----:B------:R-:W-:Y:S02]  /*4b20*/  PRMT R15, R15, 0x5410, R48 ;  /* 0x000054100f0f7816 */ /* 0x000fe40000000030 */
[----:B------:R-:W-:-:S07]  /*4b30*/  PRMT R12, R12, 0x5410, R23 ;  /* 0x000054100c0c7816 */ /* 0x000fce0000000017 */
.L_x_20778:
[----:B------:R-:W-:Y:S05]  /*4b40*/  BSYNC.RECONVERGENT B2 ;  /* 0x0000000000027941 */ /* 0x000fea0003800200 */
.L_x_20777:
        /* <DEDUP_REMOVED lines=21> */
[-C--:B------:R-:W-:Y:S01]  /*4ca0*/  ISETP.GE.AND P4, PT, R12, R53.reuse, PT ;  /* 0x000000350c00720c */ /* 0x080fe20003f86270 */
[----:B------:R-:W-:Y:S01]  /*4cb0*/  VIADD R12, R42, 0x3 ;  /* 0x000000032a0c7836 */ /* 0x000fe20000000000 */
[----:B------:R-:W-:Y:S02]  /*4cc0*/  SEL R18, R18, RZ, !P3 ;  /* 0x000000ff12127207 */ /* 0x000fe40005800000 */
[----:B------:R-:W-:Y:S02]  /*4cd0*/  SEL R23, R13, RZ, !P4 ;  /* 0x000000ff0d177207 */ /* 0x000fe40006000000 */
[----:B------:R-:W-:Y:S02]  /*4ce0*/  ISETP.GE.AND P5, PT, R12, R53, PT ;  /* 0x000000350c00720c */ /* 0x000fe40003fa6270 */
[----:B------:R-:W-:-:S02]  /*4cf0*/  IADD3 R12, PT, PT, R42, 0x4, RZ ;  /* 0x000000042a0c7810 */ /* 0x000fc40007ffe0ff */
        /* <DEDUP_REMOVED lines=11> */
.L_x_20780:
[----:B------:R-:W-:Y:S05]  /*4db0*/  BSYNC.RECONVERGENT B2 ;  /* 0x0000000000027941 */ /* 0x000fea0003800200 */
.L_x_20779:
[----:B-----5:R-:W-:Y:S02]  /*4dc0*/  HMUL2 R17, R44, R17 ;  /* 0x000000112c117232 */ /* 0x020fe40000000000 */
[----:B------:R-:W-:Y:S02]  /*4dd0*/  HFMA2 R14, R48, R15, R14 ;  /* 0x0000000f300e7231 */ /* 0x000fe4000000000e */
[----:B------:R-:W-:Y:S01]  /*4de0*/  HFMA2 R17, R41, R16, R17 ;  /* 0x0000001029117231 */ /* 0x000fe20000000011 */
[----:B------:R-:W-:Y:S02]  /*4df0*/  BSSY.RECONVERGENT B2, `(.L_x_20781) ;  /* 0x0000025000027945 */ /* 0x000fe40003800200 */
[--C-:B------:R-:W-:Y:S02]  /*4e00*/  HADD2.F32 R12, -RZ, R14.reuse.H0_H0 ;  /* 0x2000000eff0c7230 */ /* 0x100fe40000004100 */
[----:B------:R-:W-:Y:S02]  /*4e10*/  HFMA2 R13, R45, R18, R17 ;  /* 0x000000122d0d7231 */ /* 0x000fe40000000011 */
[----:B------:R-:W-:-:S02]  /*4e20*/  HADD2.F32 R15, -RZ, R14.H1_H1 ;  /* 0x3000000eff0f7230 */ /* 0x000fc40000004100 */
[----:B------:R-:W-:Y:S02]  /*4e30*/  HFMA2 R13, R48, R19, R13 ;  /* 0x00000013300d7231 */ /* 0x000fe4000000000d */
        /* <DEDUP_REMOVED lines=12> */
[----:B------:R-:W-:-:S05]  /*4f00*/  VIADD R14, R42, 0x2 ;  /* 0x000000022a0e7836 */ /* 0x000fca0000000000 */
[-C--:B------:R-:W-:Y:S02]  /*4f10*/  ISETP.GE.AND P2, PT, R14, R53.reuse, PT ;  /* 0x000000350e00720c */ /* 0x080fe40003f46270 */
[C---:B------:R-:W-:Y:S02]  /*4f20*/  PRMT R14, R18.reuse, 0x7632, R14 ;  /* 0x00007632120e7816 */ /* 0x040fe4000000000e */
[----:B------:R-:W-:Y:S02]  /*4f30*/  SEL R18, R18, RZ, !P1 ;  /* 0x000000ff12127207 */ /* 0x000fe40004800000 */
[----:B------:R-:W-:Y:S02]  /*4f40*/  SEL R23, R14, RZ, !P2 ;  /* 0x000000ff0e177207 */ /* 0x000fe40005000000 */
[----:B------:R-:W-:Y:S02]  /*4f50*/  IADD3 R14, PT, PT, R42, 0x3, RZ ;  /* 0x000000032a0e7810 */ /* 0x000fe40007ffe0ff */
[----:B------:R-:W-:-:S02]  /*4f60*/  ISETP.GE.AND P1, PT, R46, R53, PT ;  /* 0x000000352e00720c */ /* 0x000fc40003f26270 */
        /* <DEDUP_REMOVED lines=13> */
.L_x_20782:
[----:B------:R-:W-:Y:S05]  /*5040*/  BSYNC.RECONVERGENT B2 ;  /* 0x0000000000027941 */ /* 0x000fea0003800200 */
.L_x_20781:
[----:B-----5:R-:W-:Y:S02]  /*5050*/  HMUL2 R17, R44, R17 ;  /* 0x000000112c117232 */ /* 0x020fe40000000000 */
[----:B------:R-:W-:Y:S02]  /*5060*/  FADD.FTZ R15, R12, R15 ;  /* 0x0000000f0c0f7221 */ /* 0x000fe40000010000 */
[----:B------:R-:W-:Y:S02]  /*5070*/  HFMA2 R17, R41, R16, R17 ;  /* 0x0000001029117231 */ /* 0x000fe40000000011 */
[----:B------:R-:W-:Y:S01]  /*5080*/  FADD.FTZ R38, R38, R15 ;  /* 0x0000000f26267221 */ /* 0x000fe20000010000 */
[----:B------:R-:W-:Y:S02]  /*5090*/  HADD2.F32 R16, -RZ, R13.H0_H0 ;  /* 0x2000000dff107230 */ /* 0x000fe40000004100 */
[----:B------:R-:W-:Y:S02]  /*50a0*/  HFMA2 R22, R45, R18, R17 ;  /* 0x000000122d167231 */ /* 0x000fe40000000011 */
        /* <DEDUP_REMOVED lines=34> */
.L_x_20784:
[----:B------:R-:W-:Y:S05]  /*52d0*/  BSYNC.RECONVERGENT B2 ;  /* 0x0000000000027941 */ /* 0x000fea0003800200 */
.L_x_20783:
        /* <DEDUP_REMOVED lines=39> */
.L_x_20786:
[----:B------:R-:W-:Y:S05]  /*5550*/  BSYNC.RECONVERGENT B2 ;  /* 0x0000000000027941 */ /* 0x000fea0003800200 */
.L_x_20785:
        /* <DEDUP_REMOVED lines=38> */
.L_x_20788:
[----:B------:R-:W-:Y:S05]  /*57c0*/  BSYNC.RECONVERGENT B2 ;  /* 0x0000000000027941 */ /* 0x000fea0003800200 */
.L_x_20787:
        /* <DEDUP_REMOVED lines=45> */
.L_x_20790:
[----:B------:R-:W-:Y:S05]  /*5aa0*/  BSYNC.RECONVERGENT B2 ;  /* 0x0000000000027941 */ /* 0x000fea0003800200 */
.L_x_20789:
        /* <DEDUP_REMOVED lines=42> */
.L_x_20792:
[----:B------:R-:W-:Y:S05]  /*5d50*/  BSYNC.RECONVERGENT B2 ;  /* 0x0000000000027941 */ /* 0x000fea0003800200 */
.L_x_20791:
        /* <DEDUP_REMOVED lines=39> */
.L_x_20794:
[----:B------:R-:W-:Y:S05]  /*5fd0*/  BSYNC.RECONVERGENT B2 ;  /* 0x0000000000027941 */ /* 0x000fea0003800200 */
.L_x_20793:
[----:B-----5:R-:W-:-:S04]  /*5fe0*/  HMUL2 R17, R44, R17 ;  /* 0x000000112c117232 */ /* 0x020fc80000000000 */
[----:B------:R-:W-:-:S04]  /*5ff0*/  HFMA2 R17, R41, R16, R17 ;  /* 0x0000001029117231 */ /* 0x000fc80000000011 */
[----:B------:R-:W-:Y:S02]  /*6000*/  HFMA2 R18, R45, R18, R17 ;  /* 0x000000122d127231 */ /* 0x000fe40000000011 */
[C---:B------:R-:W-:Y:S02]  /*6010*/  HFMA2 R17, R48.reuse, R15, R14 ;  /* 0x0000000f30117231 */ /* 0x040fe4000000000e */
[----:B------:R0:W5:Y:S01]  /*6020*/  LDG.E.128.CONSTANT R12, desc[UR8][R20.64+0x1200] ;  /* 0x00120008140c7981 */ /* 0x000162000c1e9d00 */
[----:B------:R-:W-:Y:S01]  /*6030*/  BSSY.RECONVERGENT B2, `(.L_x_20795) ;  /* 0x0000021000027945 */ /* 0x000fe20003800200 */
[----:B------:R-:W-:-:S03]  /*6040*/  HFMA2 R19, R48, R19, R18 ;  /* 0x0000001330137231 */ /* 0x000fc60000000012 */
[----:B------:R-:W-:Y:S05]  /*6050*/  @P0 BRA `(.L_x_20796) ;  /* 0x0000000000780947 */ /* 0x000fea0003800000 */
[C---:B------:R-:W-:Y:S01]  /*6060*/  VIADD R16, R42.reuse, 0xffffffff ;  /* 0xffffffff2a107836 */ /* 0x040fe20000000000 */
[-C--:B------:R-:W-:Y:S02]  /*6070*/  ISETP.GE.AND P2, PT, R42, R53.reuse, PT ;  /* 0x000000352a00720c */ /* 0x080fe40003f46270 */
[----:B-----5:R-:W-:Y:S02]  /*6080*/  PRMT R18, R15, 0x7632, R18 ;  /* 0x000076320f127816 */ /* 0x020fe40000000012 */
[----:B------:R-:W-:Y:S02]  /*6090*/  ISETP.GE.AND P1, PT, R16, R53, PT ;  /* 0x000000351000720c */ /* 0x000fe40003f26270 */
[C---:B------:R-:W-:Y:S02]  /*60a0*/  PRMT R16, R13.reuse, 0x7632, R16 ;  /* 0x000076320d107816 */ /* 0x040fe40000000010 */
        /* <DEDUP_REMOVED lines=15> */
[----:B------:R-:W-:Y:S01]  /*61a0*/  ISETP.GE.AND P4, PT, R16, R53, PT ;  /* 0x000000351000720c */ /* 0x000fe20003f86270 */
[----:B------:R-:W-:Y:S01]  /*61b0*/  VIADD R16, R42, 0xfffffffe ;  /* 0xfffffffe2a107836 */ /* 0x000fe20000000000 */
[----:B------:R-:W-:Y:S02]  /*61c0*/  SEL R15, R15, RZ, !P3 ;  /* 0x000000ff0f0f7207 */ /* 0x000fe40005800000 */
[----:B------:R-:W-:-:S02]  /*61d0*/  SEL R18, R18, RZ, !P4 ;  /* 0x000000ff12127207 */ /* 0x000fc40006000000 */
[----:B------:R-:W-:Y:S02]  /*61e0*/  ISETP.GE.AND P2, PT, R16, R53, PT ;  /* 0x000000351000720c */ /* 0x000fe40003f46270 */
[C---:B------:R-:W-:Y:S02]  /*61f0*/  PRMT R16, R12.reuse, 0x7632, R16 ;  /* 0x000076320c107816 */ /* 0x040fe40000000010 */
[----:B------:R-:W-:Y:S02]  /*6200*/  SEL R12, R12, RZ, !P1 ;  /* 0x000000ff0c0c7207 */ /* 0x000fe40004800000 */
[----:B------:R-:W-:Y:S02]  /*6210*/  SEL R23, R16, RZ, !P2 ;  /* 0x000000ff10177207 */ /* 0x000fe40005000000 */
[----:B------:R-:W-:Y:S02]  /*6220*/  PRMT R15, R15, 0x5410, R18 ;  /* 0x000054100f0f7816 */ /* 0x000fe40000000012 */
[----:B------:R-:W-:-:S07]  /*6230*/  PRMT R12, R12, 0x5410, R23 ;  /* 0x000054100c0c7816 */ /* 0x000fce0000000017 */
.L_x_20796:
[----:B------:R-:W-:Y:S05]  /*6240*/  BSYNC.RECONVERGENT B2 ;  /* 0x0000000000027941 */ /* 0x000fea0003800200 */
.L_x_20795:
[----:B-----5:R-:W-:Y:S02]  /*6250*/  HMUL2 R13, R44, R13 ;  /* 0x0000000d2c0d7232 */ /* 0x020fe40000000000 */
[--C-:B------:R-:W-:Y:S02]  /*6260*/  HADD2.F32 R18, -RZ, R17.reuse.H0_H0 ;  /* 0x20000011ff127230 */ /* 0x100fe40000004100 */
[----:B------:R-:W-:Y:S02]  /*6270*/  HADD2.F32 R23, -RZ, R17.H1_H1 ;  /* 0x30000011ff177230 */ /* 0x000fe40000004100 */
[----:B------:R-:W-:Y:S02]  /*6280*/  HFMA2 R16, R41, R12, R13 ;  /* 0x0000000c29107231 */ /* 0x000fe4000000000d */
[--C-:B------:R-:W-:Y:S02]  /*6290*/  HADD2.F32 R12, -RZ, R22.reuse.H0_H0 ;  /* 0x20000016ff0c7230 */ /* 0x100fe40000004100 */
[----:B------:R-:W-:-:S02]  /*62a0*/  HADD2.F32 R13, -RZ, R22.H1_H1 ;  /* 0x30000016ff0d7230 */ /* 0x000fc40000004100 */
[----:B------:R-:W-:Y:S01]  /*62b0*/  HFMA2 R16, R45, R14, R16 ;  /* 0x0000000e2d107231 */ /* 0x000fe20000000010 */
[----:B------:R-:W-:Y:S01]  /*62c0*/  BSSY.RECONVERGENT B2, `(.L_x_20797) ;  /* 0x0000026000027945 */ /* 0x000fe20003800200 */
[--C-:B------:R-:W-:Y:S02]  /*62d0*/  HADD2.F32 R17, -RZ, R19.reuse.H0_H0 ;  /* 0x20000013ff117230 */ /* 0x100fe40000004100 */
[----:B------:R-:W-:Y:S01]  /*62e0*/  FADD.FTZ R13, R12, R13 ;  /* 0x0000000d0c0d7221 */ /* 0x000fe20000010000 */
[----:B------:R-:W-:Y:S02]  /*62f0*/  HFMA2 R16, R48, R15, R16 ;  /* 0x0000000f30107231 */ /* 0x000fe40000000010 */
[----:B------:R-:W-:Y:S02]  /*6300*/  HADD2.F32 R22, -RZ, R19.H1_H1 ;  /* 0x30000013ff167230 */ /* 0x000fe40000004100 */
[----:B------:R-:W-:Y:S02]  /*6310*/  FADD.FTZ R32, R32, R13 ;  /* 0x0000000d20207221 */ /* 0x000fe40000010000 */
        /* <DEDUP_REMOVED lines=32> */
.L_x_20798:
[----:B------:R-:W-:Y:S05]  /*6520*/  BSYNC.RECONVERGENT B2 ;  /* 0x0000000000027941 */ /* 0x000fea0003800200 */
.L_x_20797:
        /* <DEDUP_REMOVED lines=42> */
.L_x_20800:
[----:B------:R-:W-:Y:S05]  /*67d0*/  BSYNC.RECONVERGENT B2 ;  /* 0x0000000000027941 */ /* 0x000fea0003800200 */
.L_x_20799:
        /* <DEDUP_REMOVED lines=39> */
.L_x_20802:
[----:B------:R-:W-:Y:S05]  /*6a50*/  BSYNC.RECONVERGENT B2 ;  /* 0x0000000000027941 */ /* 0x000fea0003800200 */
.L_x_20801:
        /* <DEDUP_REMOVED lines=37> */
.L_x_20804:
[----:B------:R-:W-:Y:S05]  /*6cb0*/  BSYNC.RECONVERGENT B2 ;  /* 0x0000000000027941 */ /* 0x000fea0003800200 */
.L_x_20803:
        /* <DEDUP_REMOVED lines=8> */
[-C--:B------:R-:W-:Y:S01]  /*6d40*/  ISETP.GE.AND P1, PT, R16, R53.reuse, PT ;  /* 0x000000351000720c */ /* 0x080fe20003f26270 */
[----:B------:R-:W-:Y:S01]  /*6d50*/  VIADD R16, R42, 0xffffffff ;  /* 0xffffffff2a107836 */ /* 0x000fe20000000000 */
[-C--:B------:R-:W-:Y:S02]  /*6d60*/  ISETP.GE.AND P0, PT, R46, R53.reuse, PT ;  /* 0x000000352e00720c */ /* 0x080fe40003f06270 */
[----:B------:R-:W-:Y:S02]  /*6d70*/  PRMT R13, R20, 0x7632, R13 ;  /* 0x00007632140d7816 */ /* 0x000fe4000000000d */
[----:B------:R-:W-:-:S02]  /*6d80*/  ISETP.GE.AND P2, PT, R16, R53, PT ;  /* 0x000000351000720c */ /* 0x000fc40003f46270 */
[C---:B------:R-:W-:Y:S02]  /*6d90*/  PRMT R16, R21.reuse, 0x7632, R16 ;  /* 0x0000763215107816 */ /* 0x040fe40000000010 */
[----:B------:R-:W-:Y:S02]  /*6da0*/  SEL R21, R21, RZ, !P2 ;  /* 0x000000ff15157207 */ /* 0x000fe40005000000 */
[----:B------:R-:W-:Y:S02]  /*6db0*/  SEL R16, R16, RZ, !P3 ;  /* 0x000000ff10107207 */ /* 0x000fe40005800000 */
[----:B------:R-:W-:Y:S02]  /*6dc0*/  SEL R20, R20, RZ, !P0 ;  /* 0x000000ff14147207 */ /* 0x000fe40004000000 */
[----:B------:R-:W-:Y:S02]  /*6dd0*/  PRMT R21, R21, 0x5410, R16 ;  /* 0x0000541015157816 */ /* 0x000fe40000000010 */
[----:B------:R-:W-:-:S02]  /*6de0*/  IADD3 R16, PT, PT, R42, 0x1, RZ ;  /* 0x000000012a107810 */ /* 0x000fc40007ffe0ff */
[----:B------:R-:W-:Y:S02]  /*6df0*/  SEL R13, R13, RZ, !P1 ;  /* 0x000000ff0d0d7207 */ /* 0x000fe40004800000 */
[-C--:B------:R-:W-:Y:S02]  /*6e00*/  ISETP.GE.AND P0, PT, R16, R53.reuse, PT ;  /* 0x000000351000720c */ /* 0x080fe40003f06270 */
[----:B------:R-:W-:Y:S02]  /*6e10*/  IADD3 R16, PT, PT, R42, 0x2, RZ ;  /* 0x000000022a107810 */ /* 0x000fe40007ffe0ff */
[----:B------:R-:W-:Y:S02]  /*6e20*/  PRMT R20, R20, 0x5410, R13 ;  /* 0x0000541014147816 */ /* 0x000fe4000000000d */
[----:B------:R-:W-:Y:S02]  /*6e30*/  ISETP.GE.AND P1, PT, R16, R53, PT ;  /* 0x000000351000720c */ /* 0x000fe40003f26270 */
[----:B------:R-:W-:-:S02]  /*6e40*/  IADD3 R16, PT, PT, R42, 0x3, RZ ;  /* 0x000000032a107810 */ /* 0x000fc40007ffe0ff */
[----:B------:R-:W-:Y:S02]  /*6e50*/  PRMT R13, R22, 0x7632, R13 ;  /* 0x00007632160d7816 */ /* 0x000fe4000000000d */
[----:B------:R-:W-:Y:S02]  /*6e60*/  ISETP.GE.AND P2, PT, R16, R53, PT ;  /* 0x000000351000720c */ /* 0x000fe40003f46270 */
        /* <DEDUP_REMOVED lines=9> */
.L_x_20806:
[----:B------:R-:W-:Y:S05]  /*6f00*/  BSYNC.RECONVERGENT B2 ;  /* 0x0000000000027941 */ /* 0x000fea0003800200 */
.L_x_20805:
[----:B------:R-:W-:Y:S02]  /*6f10*/  HMUL2 R21, R44, R21 ;  /* 0x000000152c157232 */ /* 0x000fe40000000000 */
[--C-:B------:R-:W-:Y:S02]  /*6f20*/  HADD2.F32 R13, -RZ, R47.reuse.H0_H0 ;  /* 0x2000002fff0d7230 */ /* 0x100fe40000004100 */
[C---:B------:R-:W-:Y:S02]  /*6f30*/  HFMA2 R18, R48.reuse, R19, R18 ;  /* 0x0000001330127231 */ /* 0x040fe40000000012 */
[----:B------:R-:W-:Y:S02]  /*6f40*/  HADD2.F32 R16, -RZ, R47.H1_H1 ;  /* 0x3000002fff107230 */ /* 0x000fe40000004100 */
[----:B------:R-:W-:Y:S02]  /*6f50*/  HFMA2 R21, R41, R20, R21 ;  /* 0x0000001429157231 */ /* 0x000fe40000000015 */
        /* <DEDUP_REMOVED lines=20> */
[----:B------:R-:W-:-:S07]  /*70a0*/  FADD.FTZ R24, R24, R21 ;  /* 0x0000001518187221 */ /* 0x000fce0000010000 */
.L_x_20776:
[----:B------:R-:W-:Y:S05]  /*70b0*/  BSYNC.RECONVERGENT B0 ;  /* 0x0000000000007941 */ /* 0x000fea0003800200 */
.L_x_20775:
[----:B------:R-:W-:Y:S01]  /*70c0*/  IADD3 R12, PT, PT, R10, 0x3, RZ ;  /* 0x000000030a0c7810 */ /* 0x000fe20007ffe0ff */
        /* <DEDUP_REMOVED lines=9> */
.L_x_20774:
[----:B---34-:R-:W-:Y:S05]  /*7160*/  BSYNC.RECONVERGENT B1 ;  /* 0x0000000000017941 */ /* 0x018fea0003800200 */
.L_x_20773:
[----:B------:R-:W2:Y:S01]  /*7170*/  SHFL.BFLY PT, R3, R38, 0x2, 0x1f ;  /* 0x0c401f0026037f89 */ /* 0x000ea200000e0000 */
[----:B------:R-:W3:Y:S01]  /*7180*/  S2UR UR5, SR_CgaCtaId ;  /* 0x00000000000579c3 */ /* 0x000ee20000008800 */
[C---:B------:R-:W-:Y:S01]  /*7190*/  LOP3.LUT R18, R7.reuse, 0x3c0, RZ, 0xc0, !PT ;  /* 0x000003c007127812 */ /* 0x040fe200078ec0ff */
[----:B------:R-:W-:Y:S01]  /*71a0*/  UMOV UR4, 0x400 ;  /* 0x0000040000047882 */ /* 0x000fe20000000000 */
[----:B------:R-:W4:Y:S01]  /*71b0*/  SHFL.BFLY PT, R14, R25, 0x2, 0x1f ;  /* 0x0c401f00190e7f89 */ /* 0x000f2200000e0000 */
[----:B------:R-:W-:Y:S01]  /*71c0*/  SHF.R.U32.HI R39, RZ, 0x2, R39 ;  /* 0x00000002ff277819 */ /* 0x000fe20000011627 */
[----:B------:R-:W-:Y:S01]  /*71d0*/  UIADD3 UR4, UPT, UPT, UR4, 0x110, URZ ;  /* 0x0000011004047890 */ /* 0x000fe2000fffe0ff */
[C---:B------:R-:W-:Y:S01]  /*71e0*/  LOP3.LUT R20, R7.reuse, 0x3e0, RZ, 0xc0, !PT ;  /* 0x000003e007147812 */ /* 0x040fe200078ec0ff */
[----:B------:R-:W4:Y:S01]  /*71f0*/  SHFL.BFLY PT, R0, R37, 0x2, 0x1f ;  /* 0x0c401f0025007f89 */ /* 0x000f2200000e0000 */
[----:B------:R-:W-:Y:S01]  /*7200*/  BSSY.RECONVERGENT B0, `(.L_x_20808) ;  /* 0x0000055000007945 */ /* 0x000fe20003800200 */
[----:B------:R-:W-:Y:S01]  /*7210*/  IMAD R39, R8, 0x78, R39 ;  /* 0x0000007808277824 */ /* 0x000fe200078e0227 */
[C---:B------:R-:W-:Y:S01]  /*7220*/  LOP3.LUT P0, RZ, R7.reuse, 0x3c3, RZ, 0xc0, !PT ;  /* 0x000003c307ff7812 */ /* 0x040fe2000780c0ff */
[----:B-1----:R-:W1:Y:S01]  /*7230*/  SHFL.BFLY PT, R15, R28, 0x2, 0x1f ;  /* 0x0c401f001c0f7f89 */ /* 0x002e6200000e0000 */
[----:B------:R-:W-:-:S02]  /*7240*/  LOP3.LUT P1, RZ, R7, 0x3e3, RZ, 0xc0, !PT ;  /* 0x000003e307ff7812 */ /* 0x000fc4000782c0ff */
[----:B------:R-:W-:Y:S01]  /*7250*/  ISETP.GT.U32.AND P3, PT, R7, 0x1f, PT ;  /* 0x0000001f0700780c */ /* 0x000fe20003f64070 */
[----:B------:R-:W1:Y:S04]  /*7260*/  SHFL.BFLY PT, R5, R36, 0x2, 0x1f ;  /* 0x0c401f0024057f89 */ /* 0x000e6800000e0000 */
[----:B------:R-:W1:Y:S01]  /*7270*/  SHFL.BFLY PT, R2, R35, 0x2, 0x1f ;  /* 0x0c401f0023027f89 */ /* 0x000e6200000e0000 */
[----:B--2---:R-:W-:-:S03]  /*7280*/  FADD.FTZ R38, R3, R38 ;  /* 0x0000002603267221 */ /* 0x004fc60000010000 */
[----:B0-----:R-:W0:Y:S01]  /*7290*/  SHFL.BFLY PT, R9, R34, 0x2, 0x1f ;  /* 0x0c401f0022097f89 */ /* 0x001e2200000e0000 */
[----:B---3--:R-:W-:Y:S01]  /*72a0*/  ULEA UR4, UR5, UR4, 0x18 ;  /* 0x0000000405047291 */ /* 0x008fe2000f8ec0ff */
[----:B----4-:R-:W-:Y:S02]  /*72b0*/  FADD.FTZ R25, R14, R25 ;  /* 0x000000190e197221 */ /* 0x010fe40000010000 */
[----:B------:R-:W2:Y:S01]  /*72c0*/  SHFL.BFLY PT, R4, R33, 0x2, 0x1f ;  /* 0x0c401f0021047f89 */ /* 0x000ea200000e0000 */
[----:B------:R-:W-:Y:S01]  /*72d0*/  LOP3.LUT R14, R7, 0x3, RZ, 0xc0, !PT ;  /* 0x00000003070e7812 */ /* 0x000fe200078ec0ff */
[----:B------:R-:W-:Y:S02]  /*72e0*/  FADD.FTZ R37, R0, R37 ;  /* 0x0000002500257221 */ /* 0x000fe40000010000 */
[----:B------:R-:W3:Y:S01]  /*72f0*/  SHFL.BFLY PT, R11, R32, 0x2, 0x1f ;  /* 0x0c401f00200b7f89 */ /* 0x000ee200000e0000 */
[----:B------:R-:W-:Y:S01]  /*7300*/  ISETP.NE.AND P2, PT, R14, RZ, PT ;  /* 0x000000ff0e00720c */ /* 0x000fe20003f45270 */
[----:B-1----:R-:W-:-:S02]  /*7310*/  FADD.FTZ R28, R15, R28 ;  /* 0x0000001c0f1c7221 */ /* 0x002fc40000010000 */
[----:B------:R-:W1:Y:S01]  /*7320*/  SHFL.BFLY PT, R6, R31, 0x2, 0x1f ;  /* 0x0c401f001f067f89 */ /* 0x000e6200000e0000 */
[----:B------:R-:W-:Y:S01]  /*7330*/  ISETP.NE.OR P5, PT, R18, 0x40, P2 ;  /* 0x000000401200780c */ /* 0x000fe200017a5670 */
[----:B------:R-:W-:Y:S02]  /*7340*/  FADD.FTZ R36, R5, R36 ;  /* 0x0000002405247221 */ /* 0x000fe40000010000 */
[----:B------:R-:W4:Y:S01]  /*7350*/  SHFL.BFLY PT, R13, R30, 0x2, 0x1f ;  /* 0x0c401f001e0d7f89 */ /* 0x000f2200000e0000 */
[----:B------:R-:W-:Y:S01]  /*7360*/  LEA R39, R39, UR4, 0x2 ;  /* 0x0000000427277c11 */ /* 0x000fe2000f8e10ff */
[----:B------:R-:W-:Y:S02]  /*7370*/  FADD.FTZ R35, R2, R35 ;  /* 0x0000002302237221 */ /* 0x000fe40000010000 */
[----:B------:R-:W4:Y:S01]  /*7380*/  SHFL.BFLY PT, R10, R29, 0x2, 0x1f ;  /* 0x0c401f001d0a7f89 */ /* 0x000f2200000e0000 */
[----:B------:R-:W-:-:S03]  /*7390*/  ISETP.NE.OR P4, PT, R20, 0x20, P2 ;  /* 0x000000201400780c */ /* 0x000fc60001785670 */
[----:B------:R-:W4:Y:S01]  /*73a0*/  SHFL.BFLY PT, R12, R27, 0x2, 0x1f ;  /* 0x0c401f001b0c7f89 */ /* 0x000f2200000e0000 */
[----:B0-----:R-:W-:-:S03]  /*73b0*/  FADD.FTZ R34, R9, R34 ;  /* 0x0000002209227221 */ /* 0x001fc60000010000 */
[----:B------:R-:W0:Y:S01]  /*73c0*/  SHFL.BFLY PT, R17, R26, 0x2, 0x1f ;  /* 0x0c401f001a117f89 */ /* 0x000e2200000e0000 */
[----:B--2---:R-:W-:-:S03]  /*73d0*/  FADD.FTZ R33, R4, R33 ;  /* 0x0000002104217221 */ /* 0x004fc60000010000 */
[----:B------:R-:W2:Y:S01]  /*73e0*/  SHFL.BFLY PT, R3, R24, 0x2, 0x1f ;  /* 0x0c401f0018037f89 */ /* 0x000ea200000e0000 */
[----:B---3--:R-:W-:Y:S01]  /*73f0*/  FADD.FTZ R32, R11, R32 ;  /* 0x000000200b207221 */ /* 0x008fe20000010000 */
[----:B-1----:R-:W-:Y:S02]  /*7400*/  FADD.FTZ R31, R6, R31 ;  /* 0x0000001f061f7221 */ /* 0x002fe40000010000 */
[----:B------:R-:W1:Y:S01]  /*7410*/  SHFL.BFLY PT, R2, R37, 0x1, 0x1f ;  /* 0x0c201f0025027f89 */ /* 0x000e6200000e0000 */
        /* <DEDUP_REMOVED lines=8> */
[----:B--2---:R-:W-:-:S03]  /*74a0*/  FADD.FTZ R24, R3, R24 ;  /* 0x0000001803187221 */ /* 0x004fc60000010000 */
[----:B------:R-:W2:Y:S04]  /*74b0*/  SHFL.BFLY PT, R6, R33, 0x1, 0x1f ;  /* 0x0c201f0021067f89 */ /* 0x000ea800000e0000 */
[----:B------:R-:W2:Y:S01]  /*74c0*/  SHFL.BFLY PT, R3, R28, 0x1, 0x1f ;  /* 0x0c201f001c037f89 */ /* 0x000ea200000e0000 */
[----:B-1----:R-:W-:-:S03]  /*74d0*/  FADD.FTZ R37, R37, R2 ;  /* 0x0000000225257221 */ /* 0x002fc60000010000 */
[----:B------:R-:W1:Y:S01]  /*74e0*/  SHFL.BFLY PT, R13, R32, 0x1, 0x1f ;  /* 0x0c201f00200d7f89 */ /* 0x000e6200000e0000 */
        /* <DEDUP_REMOVED lines=8> */
[----:B--2---:R-:W-:-:S03]  /*7570*/  FADD.FTZ R33, R33, R6 ;  /* 0x0000000621217221 */ /* 0x004fc60000010000 */
[----:B------:R-:W2:Y:S01]  /*7580*/  SHFL.BFLY PT, R17, R0, 0x1, 0x1f ;  /* 0x0c201f0000117f89 */ /* 0x000ea200000e0000 */
[----:B------:R-:W-:-:S03]  /*7590*/  FADD.FTZ R28, R28, R3 ;  /* 0x000000031c1c7221 */ /* 0x000fc60000010000 */
[----:B------:R-:W2:Y:S01]  /*75a0*/  SHFL.BFLY PT, R16, R25, 0x1, 0x1f ;  /* 0x0c201f0019107f89 */ /* 0x000ea200000e0000 */
[----:B-1----:R-:W-:-:S03]  /*75b0*/  FADD.FTZ R32, R32, R13 ;  /* 0x0000000d20207221 */ /* 0x002fc60000010000 */
[----:B------:R-:W1:Y:S01]  /*75c0*/  SHFL.BFLY PT, R19, R24, 0x1, 0x1f ;  /* 0x0c201f0018137f89 */ /* 0x000e6200000e0000 */
[----:B---3--:R-:W-:Y:S01]  /*75d0*/  FADD.FTZ R31, R31, R10 ;  /* 0x0000000a1f1f7221 */ /* 0x008fe20000010000 */
[----:B------:R-:W-:Y:S01]  /*75e0*/  BAR.SYNC.DEFER_BLOCKING 0x0 ;  /* 0x0000000000007b1d */ /* 0x000fe20000010000 */
[----:B----4-:R-:W-:Y:S01]  /*75f0*/  FADD.FTZ R30, R30, R15 ;  /* 0x0000000f1e1e7221 */ /* 0x010fe20000010000 */
[----:B------:R-:W-:Y:S01]  /*7600*/  FADD.FTZ R29, R29, R12 ;  /* 0x0000000c1d1d7221 */ /* 0x000fe20000010000 */
[----:B0-----:R-:W-:Y:S01]  /*7610*/  FADD.FTZ R27, R27, R14 ;  /* 0x0000000e1b1b7221 */ /* 0x001fe20000010000 */
[----:B--2---:R-:W-:Y:S01]  /*7620*/  FADD.FTZ R0, R0, R17 ;  /* 0x0000001100007221 */ /* 0x004fe20000010000 */
[----:B------:R-:W-:Y:S01]  /*7630*/  FADD.FTZ R3, R25, R16 ;  /* 0x0000001019037221 */ /* 0x000fe20000010000 */
        /* <DEDUP_REMOVED lines=17> */
.L_x_20809:
[----:B------:R-:W-:Y:S05]  /*7750*/  BSYNC.RECONVERGENT B0 ;  /* 0x0000000000007941 */ /* 0x000fea0003800200 */
.L_x_20808:
        /* <DEDUP_REMOVED lines=33> */
.L_x_20811:
[----:B------:R-:W-:Y:S05]  /*7970*/  BSYNC.RECONVERGENT B0 ;  /* 0x0000000000007941 */ /* 0x000fea0003800200 */
.L_x_20810:
        /* <DEDUP_REMOVED lines=18> */
.L_x_20813:
[----:B------:R-:W-:Y:S05]  /*7aa0*/  BSYNC.RECONVERGENT B0 ;  /* 0x0000000000007941 */ /* 0x000fea0003800200 */
.L_x_20812:
        /* <DEDUP_REMOVED lines=33> */
.L_x_20815:
[----:B------:R-:W-:Y:S05]  /*7cc0*/  BSYNC.RECONVERGENT B0 ;  /* 0x0000000000007941 */ /* 0x000fea0003800200 */
.L_x_20814:
        /* <DEDUP_REMOVED lines=21> */
[----:B------:R-:W-:-:S02]  /*7e20*/  F2FP.F16.F32.PACK_AB R2, RZ, R2 ;  /* 0x00000002ff02723e */ /* 0x000fc400000000ff */
        /* <DEDUP_REMOVED lines=8> */
[----:B------:R-:W-:Y:S04]  /*7eb0*/  STG.E.U16 desc[UR8][R4.64], R37 ;  /* 0x0000002504007986 */ /* 0x000fe8000c101508 */
        /* <DEDUP_REMOVED lines=17> */
.L_x_20816:
        /* <DEDUP_REMOVED lines=11> */
.L_x_25962:


//--------------------- .text._ZN4vllm25paged_attention_v1_kernelIttLi112ELi32ELi128ELNS_18Fp8KVCacheDataTypeE0ELb1EEEvPT_PKS2_PKT0_S8_ifPKiSA_iPKfiiiSC_SC_iiiii --------------------------
	.section	.text._ZN4vllm25paged_attention_v1_kernelIttLi112ELi32ELi128ELNS_18Fp8KVCacheDataTypeE0ELb1EEEvPT_PKS2_PKT0_S8_ifPKiSA_iPKfiiiSC_SC_iiiii,"ax",@progbits
	.align	128
        .global         _ZN4vllm25paged_attention_v1_kernelIttLi112ELi32ELi128ELNS_18Fp8KVCacheDataTypeE0ELb1EEEvPT_PKS2_PKT0_S8_ifPKiSA_iPKfiiiSC_SC_iiiii
        .type           _ZN4vllm25paged_attention_v1_kernelIttLi112ELi32ELi128ELNS_18Fp8KVCacheDataTypeE0ELb1EEEvPT_PKS2_PKT0_S8_ifPKiSA_iPKfiiiSC_SC_iiiii,@function
        .size           _ZN4vllm25paged_attention_v1_kernelIttLi112ELi32ELi128ELNS_18Fp8KVCacheDataTypeE0ELb1EEEvPT_PKS2_PKT0_S8_ifPKiSA_iPKfiiiSC_SC_iiiii,(.L_x_25963 - _ZN4vllm25paged_attention_v1_kernelIttLi112ELi32ELi128ELNS_18Fp8KVCacheDataTypeE0ELb1EEEvPT_PKS2_PKT0_S8_ifPKiSA_iPKfiiiSC_SC_iiiii)
        .other          _ZN4vllm25paged_attention_v1_kernelIttLi112ELi32ELi128ELNS_18Fp8KVCacheDataTypeE0ELb1EEEvPT_PKS2_PKT0_S8_ifPKiSA_iPKfiiiSC_SC_iiiii,@"STO_CUDA_ENTRY STV_DEFAULT"
_ZN4vllm25paged_attention_v1_kernelIttLi112ELi32ELi128ELNS_18Fp8KVCacheDataTypeE0ELb1EEEvPT_PKS2_PKT0_S8_ifPKiSA_iPKfiiiSC_SC_iiiii:
.text._ZN4vllm25paged_attention_v1_kernelIttLi112ELi32ELi128ELNS_18Fp8KVCacheDataTypeE0ELb1EEEvPT_PKS2_PKT0_S8_ifPKiSA_iPKfiiiSC_SC_iiiii:
        /* <DEDUP_REMOVED lines=15> */
[----:B0-----:R-:W-:Y:S01]  /*00f0*/  IMAD.WIDE.U32 R52, R9, 0x4, R52 ;  /* 0x0000000409347825 */ /* 0x001fe200078e0034 */
[----:B------:R-:W0:Y:S01]  /*0100*/  LDCU UR13, c[0x0][0x3a4] ;  /* 0x00007480ff0d77ac */ /* 0x000e220008000800 */
[----:B--2---:R-:W-:-:S04]  /*0110*/  ISETP.GT.U32.AND P1, PT, R8, 0xd, PT ;  /* 0x0000000d0800780c */ /* 0x004fc80003f24070 */
[----:B-1----:R-:W2:Y:S01]  /*0120*/  LDG.E.CONSTANT R52, desc[UR8][R52.64] ;  /* 0x0000000834347981 */ /* 0x002ea2000c1e9900 */
[----:B---3--:R-:W-:Y:S01]  /*0130*/  IMAD R0, R9, UR4, RZ ;  /* 0x0000000409007c24 */ /* 0x008fe2000f8e02ff */
[----:B------:R-:W1:Y:S01]  /*0140*/  LDCU UR4, c[0x0][0x3b8] ;  /* 0x00007700ff0477ac */ /* 0x000e620008000800 */
[----:B------:R-:W3:Y:S06]  /*0150*/  LDCU.64 UR14, c[0x0][0x390] ;  /* 0x00007200ff0e77ac */ /* 0x000eec0008000a00 */
[----:B------:R-:W0:Y:S01]  /*0160*/  @!P1 LDC.64 R4, c[0x0][0x388] ;  /* 0x0000e200ff049b82 */ /* 0x000e220000000a00 */
[----:B----4-:R-:W-:Y:S01]  /*0170*/  @!P1 IMAD R2, R10, 0x70, RZ ;  /* 0x000000700a029824 */ /* 0x010fe200078e02ff */
[----:B------:R-:W-:-:S04]  /*0180*/  @!P1 SHF.L.U32 R3, R8, 0x3, RZ ;  /* 0x0000000308039819 */ /* 0x000fc800000006ff */
[----:B------:R-:W-:Y:S02]  /*0190*/  @!P1 IADD3 R2, P0, P2, R3, R0, R2 ;  /* 0x0000000003029210 */ /* 0x000fe40007a1e002 */
[----:B------:R-:W-:-:S04]  /*01a0*/  SHF.R.S32.HI R0, RZ, 0x1f, R0 ;  /* 0x0000001fff007819 */ /* 0x000fc80000011400 */
[----:B------:R-:W-:Y:S02]  /*01b0*/  @!P1 IADD3.X R0, PT, PT, RZ, R0, RZ, P0, P2 ;  /* 0x00000000ff009210 */ /* 0x000fe400007e44ff */
[----:B------:R-:W-:-:S04]  /*01c0*/  ISETP.NE.U32.AND P0, PT, R6, RZ, PT ;  /* 0x000000ff0600720c */ /* 0x000fc80003f05070 */
[----:B------:R-:W-:Y:S02]  /*01d0*/  ISETP.NE.AND.EX P0, PT, R7, RZ, PT, P0 ;  /* 0x000000ff0700720c */ /* 0x000fe40003f05300 */
[----:B0-----:R-:W-:-:S04]  /*01e0*/  @!P1 LEA R4, P2, R2, R4, 0x1 ;  /* 0x0000000402049211 */ /* 0x001fc800078408ff */
[----:B------:R-:W-:Y:S02]  /*01f0*/  @!P1 LEA.HI.X R5, R2, R5, R0, 0x1, P2 ;  /* 0x0000000502059211 */ /* 0x000fe400010f0c00 */
[----:B------:R-:W-:-:S05]  /*0200*/  IABS R13, R12 ;  /* 0x0000000c000d7213 */ /* 0x000fca0000000000 */
[----:B------:R-:W0:Y:S01]  /*0210*/  @P0 LDC.64 R2, c[0x0][0x3c0] ;  /* 0x0000f000ff020b82 */ /* 0x000e220000000a00 */
[----:B------:R-:W4:Y:S01]  /*0220*/  @!P1 LDG.E.128.CONSTANT R4, desc[UR8][R4.64] ;  /* 0x0000000804049981 */ /* 0x000f22000c1e9d00 */
[----:B------:R-:W1:Y:S08]  /*0230*/  I2F.RP R0, R13 ;  /* 0x0000000d00007306 */ /* 0x000e700000209400 */
[----:B-1----:R-:W1:Y:S01]  /*0240*/  MUFU.RCP R0, R0 ;  /* 0x0000000000007308 */ /* 0x002e620000001000 */
[----:B0-----:R-:W-:-:S05]  /*0250*/  @P0 IMAD.WIDE.U32 R2, R10, 0x4, R2 ;  /* 0x000000040a020825 */ /* 0x001fca00078e0002 */
[----:B------:R0:W5:Y:S01]  /*0260*/  @P0 LDG.E.CONSTANT R50, desc[UR8][R2.64] ;  /* 0x0000000802320981 */ /* 0x000162000c1e9900 */
[----:B------:R-:W-:Y:S01]  /*0270*/  SHF.R.U32.HI R51, RZ, 0x5, R8 ;  /* 0x00000005ff337819 */ /* 0x000fe20000011608 */
[----:B------:R-:W-:Y:S01]  /*0280*/  IMAD R9, R9, UR4, RZ ;  /* 0x0000000409097c24 */ /* 0x000fe2000f8e02ff */
[----:B------:R-:W-:Y:S01]  /*0290*/  BSSY.RECONVERGENT B0, `(.L_x_20817) ;  /* 0x000023d000007945 */ /* 0x000fe20003800200 */
[----:B------:R-:W-:Y:S02]  /*02a0*/  MOV R47, 0xff7fffff ;  /* 0xff7fffff002f7802 */ /* 0x000fe40000000f00 */
[----:B-1----:R-:W-:Y:S02]  /*02b0*/  IADD3 R14, PT, PT, R0, 0xffffffe, RZ ;  /* 0x0ffffffe000e7810 */ /* 0x002fe40007ffe0ff */
[----:B0-----:R-:W-:Y:S02]  /*02c0*/  IABS R2, R11 ;  /* 0x0000000b00027213 */ /* 0x001fe40000000000 */
        /* <DEDUP_REMOVED lines=9> */
[-C--:B------:R-:W-:Y:S01]  /*0360*/  @!P2 IADD3 R0, PT, PT, R0, -R13.reuse, RZ ;  /* 0x8000000d0000a210 */ /* 0x080fe20007ffe0ff */
[----:B------:R-:W-:Y:S01]  /*0370*/  @!P2 VIADD R15, R15, 0x1 ;  /* 0x000000010f0fa836 */ /* 0x000fe20000000000 */
[----:B------:R-:W-:Y:S02]  /*0380*/  ISETP.NE.AND P2, PT, R12, RZ, PT ;  /* 0x000000ff0c00720c */ /* 0x000fe40003f45270 */
[----:B------:R-:W-:Y:S02]  /*0390*/  ISETP.GE.U32.AND P0, PT, R0, R13, PT ;  /* 0x0000000d0000720c */ /* 0x000fe40003f06070 */
[----:B------:R-:W-:Y:S01]  /*03a0*/  LOP3.LUT R0, R11, R12, RZ, 0x3c, !PT ;  /* 0x0000000c0b007212 */ /* 0x000fe200078e3cff */
[----:B------:R-:W0:Y:S03]  /*03b0*/  LDC R13, c[0x0][0x3f4] ;  /* 0x0000fd00ff0d7b82 */ /* 0x000e260000000800 */
[----:B------:R-:W-:-:S07]  /*03c0*/  ISETP.GE.AND P3, PT, R0, RZ, PT ;  /* 0x000000ff0000720c */ /* 0x000fce0003f66270 */
[----:B------:R-:W-:-:S06]  /*03d0*/  @P0 IADD3 R15, PT, PT, R15, 0x1, RZ ;  /* 0x000000010f0f0810 */ /* 0x000fcc0007ffe0ff */
[----:B------:R-:W-:Y:S02]  /*03e0*/  @!P3 IADD3 R15, PT, PT, RZ, -R15, RZ ;  /* 0x8000000fff0fb210 */ /* 0x000fe40007ffe0ff */
        /* <DEDUP_REMOVED lines=13> */
[----:B0-----:R-:W-:Y:S02]  /*04c0*/  HFMA2 R16, -RZ, RZ, 0, 0 ;  /* 0x00000000ff107431 */ /* 0x001fe400000001ff */
[----:B---3--:R-:W-:Y:S01]  /*04d0*/  IMAD.MOV R20, RZ, RZ, -R17 ;  /* 0x000000ffff147224 */ /* 0x008fe200078e0a11 */
[----:B-1----:R-:W-:-:S03]  /*04e0*/  MOV R2, RZ ;  /* 0x000000ff00027202 */ /* 0x002fc60000000f00 */
[----:B------:R-:W-:Y:S01]  /*04f0*/  IMAD R21, R20, R19, RZ ;  /* 0x0000001314157224 */ /* 0x000fe200078e02ff */
[----:B------:R-:W-:-:S03]  /*0500*/  IABS R20, R15 ;  /* 0x0000000f00147213 */ /* 0x000fc60000000000 */
[----:B------:R-:W-:Y:S01]  /*0510*/  IMAD.HI.U32 R17, R17, R21, R16 ;  /* 0x0000001511117227 */ /* 0x000fe200078e0010 */
[----:B------:R-:W-:Y:S02]  /*0520*/  IADD3 R16, PT, PT, RZ, -R20, RZ ;  /* 0x80000014ff107210 */ /* 0x000fe40007ffe0ff */
[----:B------:R-:W0:Y:S01]  /*0530*/  @!P1 S2R R20, SR_CgaCtaId ;  /* 0x0000000000149919 */ /* 0x000e220000008800 */
[----:B--2---:R-:W-:Y:S02]  /*0540*/  IMAD R18, R3, R0, RZ ;  /* 0x0000000003127224 */ /* 0x004fe400078e02ff */
[----:B------:R-:W-:-:S03]  /*0550*/  IMAD.HI.U32 R17, R17, R14, RZ ;  /* 0x0000000e11117227 */ /* 0x000fc600078e00ff */
[----:B------:R-:W-:Y:S01]  /*0560*/  IADD3 R21, PT, PT, RZ, -R18, RZ ;  /* 0x80000012ff157210 */ /* 0x000fe20007ffe0ff */
[----:B------:R-:W-:-:S04]  /*0570*/  IMAD R14, R17, R16, R14 ;  /* 0x00000010110e7224 */ /* 0x000fc800078e020e */
[----:B------:R-:W-:Y:S01]  /*0580*/  IMAD.HI.U32 R2, R3, R21, R2 ;  /* 0x0000001503027227 */ /* 0x000fe200078e0002 */
[----:B------:R-:W-:Y:S01]  /*0590*/  ISETP.GT.U32.AND P3, PT, R19, R14, PT ;  /* 0x0000000e1300720c */ /* 0x000fe20003f64070 */
[----:B------:R-:W1:-:S12]  /*05a0*/  LDC R21, c[0x0][0x3f8] ;  /* 0x0000fe00ff157b82 */ /* 0x000e580000000800 */
[-C--:B------:R-:W-:Y:S02]  /*05b0*/  @!P3 IADD3 R14, PT, PT, R14, -R19.reuse, RZ ;  /* 0x800000130e0eb210 */ /* 0x080fe40007ffe0ff */
[----:B------:R-:W-:Y:S02]  /*05c0*/  @!P3 IADD3 R17, PT, PT, R17, 0x1, RZ ;  /* 0x000000011111b810 */ /* 0x000fe40007ffe0ff */
[----:B------:R-:W-:Y:S02]  /*05d0*/  ISETP.GE.U32.AND P2, PT, R14, R19, PT ;  /* 0x000000130e00720c */ /* 0x000fe40003f46070 */
[----:B------:R-:W-:Y:S02]  /*05e0*/  LOP3.LUT R14, R10, R15, RZ, 0x3c, !PT ;  /* 0x0000000f0a0e7212 */ /* 0x000fe400078e3cff */
[----:B------:R-:W-:Y:S02]  /*05f0*/  ISETP.NE.AND P3, PT, R15, RZ, PT ;  /* 0x000000ff0f00720c */ /* 0x000fe40003f65270 */
[----:B------:R-:W-:-:S07]  /*0600*/  ISETP.GE.AND P4, PT, R14, RZ, PT ;  /* 0x000000ff0e00720c */ /* 0x000fce0003f86270 */
[----:B------:R-:W-:Y:S02]  /*0610*/  @P2 IADD3 R17, PT, PT, R17, 0x1, RZ ;  /* 0x0000000111112810 */ /* 0x000fe40007ffe0ff */
[----:B-1----:R-:W-:-:S13]  /*0620*/  ISETP.GE.AND P2, PT, R21, RZ, PT ;  /* 0x000000ff1500720c */ /* 0x002fda0003f46270 */
[----:B------:R-:W-:-:S04]  /*0630*/  @P2 IMAD R10, R11, UR5, R10 ;  /* 0x000000050b0a2c24 */ /* 0x000fc8000f8e020a */
[----:B------:R-:W-:Y:S02]  /*0640*/  @P2 IMAD R48, R10, R21, 0x1 ;  /* 0x000000010a302424 */ /* 0x000fe400078e0215 */
[----:B------:R-:W-:-:S05]  /*0650*/  VIADD R16, R52, 0xffffffff ;  /* 0xffffffff34107836 */ /* 0x000fca0000000000 */
[----:B------:R-:W-:Y:S02]  /*0660*/  IABS R18, R16 ;  /* 0x0000001000127213 */ /* 0x000fe40000000000 */
[----:B------:R-:W-:Y:S02]  /*0670*/  LOP3.LUT R16, R16, R13, RZ, 0x3c, !PT ;  /* 0x0000000d10107212 */ /* 0x000fe400078e3cff */
[----:B------:R-:W-:-:S05]  /*0680*/  MOV R3, R18 ;  /* 0x0000001200037202 */ /* 0x000fca0000000f00 */
[----:B------:R-:W-:-:S04]  /*0690*/  IMAD.HI.U32 R40, R2, R3, RZ ;  /* 0x0000000302287227 */ /* 0x000fc800078e00ff */
[----:B------:R-:W-:-:S04]  /*06a0*/  IMAD.MOV R18, RZ, RZ, -R40 ;  /* 0x000000ffff127224 */ /* 0x000fc800078e0a28 */
[----:B------:R-:W-:Y:S01]  /*06b0*/  IMAD R19, R0, R18, R3 ;  /* 0x0000001200137224 */ /* 0x000fe200078e0203 */
[----:B------:R-:W-:-:S04]  /*06c0*/  @!P1 MOV R3, 0x400 ;  /* 0x0000040000039802 */ /* 0x000fc80000000f00 */
[----:B------:R-:W-:Y:S02]  /*06d0*/  ISETP.GT.U32.AND P0, PT, R0, R19, PT ;  /* 0x000000130000720c */ /* 0x000fe40003f04070 */
[----:B0-----:R-:W-:-:S05]  /*06e0*/  @!P1 LEA R3, R20, R3, 0x18 ;  /* 0x0000000314039211 */ /* 0x001fca00078ec0ff */
[----:B------:R-:W-:Y:S01]  /*06f0*/  @!P1 IMAD R14, R8, 0x10, R3 ;  /* 0x00000010080e9824 */ /* 0x000fe200078e0203 */
[----:B------:R-:W-:Y:S01]  /*0700*/  MOV R3, R17 ;  /* 0x0000001100037202 */ /* 0x000fe20000000f00 */
[----:B------:R-:W-:-:S03]  /*0710*/  VIADD R17, R52, 0x1f ;  /* 0x0000001f34117836 */ /* 0x000fc60000000000 */
[----:B------:R-:W-:Y:S02]  /*0720*/  @!P4 IADD3 R3, PT, PT, RZ, -R3, RZ ;  /* 0x80000003ff03c210 */ /* 0x000fe40007ffe0ff */
[-C--:B------:R-:W-:Y:S02]  /*0730*/  @!P0 IADD3 R19, PT, PT, R19, -R0.reuse, RZ ;  /* 0x8000000013138210 */ /* 0x080fe40007ffe0ff */
[----:B------:R-:W-:Y:S01]  /*0740*/  SHF.R.S32.HI R18, RZ, 0x1f, R17 ;  /* 0x0000001fff127819 */ /* 0x000fe20000011411 */
[----:B----4-:R0:W-:Y:S01]  /*0750*/  @!P1 STS.128 [R14], R4 ;  /* 0x000000040e009388 */ /* 0x0101e20000000c00 */
[----:B------:R-:W-:Y:S01]  /*0760*/  BAR.SYNC.DEFER_BLOCKING 0x0 ;  /* 0x0000000000007b1d */ /* 0x000fe20000010000 */
[----:B------:R-:W-:Y:S02]  /*0770*/  ISETP.GE.U32.AND P1, PT, R19, R0, PT ;  /* 0x000000001300720c */ /* 0x000fe40003f26070 */
[----:B------:R-:W-:Y:S02]  /*0780*/  LEA.HI R18, R18, R17, RZ, 0x5 ;  /* 0x0000001112127211 */ /* 0x000fe400078f28ff */
[----:B------:R-:W-:-:S02]  /*0790*/  @!P0 IADD3 R40, PT, PT, R40, 0x1, RZ ;  /* 0x0000000128288810 */ /* 0x000fc40007ffe0ff */
[----:B------:R-:W-:Y:S02]  /*07a0*/  SHF.R.S32.HI R18, RZ, 0x5, R18 ;  /* 0x00000005ff127819 */ /* 0x000fe40000011412 */
[----:B------:R-:W-:Y:S02]  /*07b0*/  @!P3 LOP3.LUT R3, RZ, R15, RZ, 0x33, !PT ;  /* 0x0000000fff03b212 */ /* 0x000fe400078e33ff */
[----:B------:R-:W-:Y:S02]  /*07c0*/  ISETP.GE.AND P3, PT, R16, RZ, PT ;  /* 0x000000ff1000720c */ /* 0x000fe40003f66270 */
[----:B------:R-:W-:Y:S01]  /*07d0*/  ISETP.NE.AND P0, PT, R13, RZ, PT ;  /* 0x000000ff0d00720c */ /* 0x000fe20003f05270 */
[----:B------:R-:W-:Y:S01]  /*07e0*/  @!P2 IMAD R12, R12, UR5, R3 ;  /* 0x000000050c0cac24 */ /* 0x000fe2000f8e0203 */
[----:B------:R-:W-:Y:S02]  /*07f0*/  @P1 IADD3 R40, PT, PT, R40, 0x1, RZ ;  /* 0x0000000128281810 */ /* 0x000fe40007ffe0ff */
[----:B------:R-:W-:-:S02]  /*0800*/  ISETP.GE.AND P1, PT, R51, R18, PT ;  /* 0x000000123300720c */ /* 0x000fc40003f26270 */
[----:B------:R-:W-:-:S05]  /*0810*/  @!P2 IADD3 R12, PT, PT, RZ, -R12, RZ ;  /* 0x8000000cff0ca210 */ /* 0x000fca0007ffe0ff */
[----:B------:R-:W-:Y:S02]  /*0820*/  @!P3 IMAD.MOV R40, RZ, RZ, -R40 ;  /* 0x000000ffff28b224 */ /* 0x000fe400078e0a28 */
[----:B------:R-:W-:Y:S01]  /*0830*/  @!P2 IMAD R48, R21, R12, 0x1 ;  /* 0x000000011530a424 */ /* 0x000fe200078e020c */
[----:B------:R-:W-:-:S03]  /*0840*/  @!P0 LOP3.LUT R40, RZ, R13, RZ, 0x33, !PT ;  /* 0x0000000dff288212 */ /* 0x000fc600078e33ff */
[----:B0-----:R-:W-:Y:S05]  /*0850*/  @P1 BRA `(.L_x_20818) ;  /* 0x0000001c00801947 */ /* 0x001fea0003800000 */
[----:B------:R-:W0:Y:S01]  /*0860*/  S2UR UR5, SR_CgaCtaId ;  /* 0x00000000000579c3 */ /* 0x000e220000008800 */
[----:B------:R-:W1:Y:S01]  /*0870*/  LDCU.64 UR6, c[0x0][0x3a8] ;  /* 0x00007500ff0677ac */ /* 0x000e620008000a00 */
[----:B------:R-:W-:Y:S01]  /*0880*/  SHF.R.U32.HI R4, RZ, 0x3, R8 ;  /* 0x00000003ff047819 */ /* 0x000fe20000011608 */
[----:B------:R-:W-:Y:S01]  /*0890*/  IMAD.SHL.U32 R43, R51, 0x20, RZ ;  /* 0x00000020332b7824 */ /* 0x000fe200078e00ff */
[----:B------:R-:W-:Y:S01]  /*08a0*/  MOV R5, RZ ;  /* 0x000000ff00057202 */ /* 0x000fe20000000f00 */
[----:B------:R-:W-:Y:S01]  /*08b0*/  UMOV UR4, 0x400 ;  /* 0x0000040000047882 */ /* 0x000fe20000000000 */
[----:B------:R-:W-:Y:S01]  /*08c0*/  LOP3.LUT R4, R4, 0x7c, RZ, 0xc0, !PT ;  /* 0x0000007c04047812 */ /* 0x000fe200078ec0ff */
[----:B------:R-:W-:Y:S01]  /*08d0*/  UIADD3 UR4, UPT, UPT, UR4, 0x100, URZ ;  /* 0x0000010004047890 */ /* 0x000fe2000fffe0ff */
[----:B------:R-:W-:Y:S02]  /*08e0*/  LOP3.LUT R0, R8, 0x1f, RZ, 0xc0, !PT ;  /* 0x0000001f08007812 */ /* 0x000fe400078ec0ff */
[----:B------:R-:W-:Y:S01]  /*08f0*/  MOV R47, 0xff7fffff ;  /* 0xff7fffff002f7802 */ /* 0x000fe20000000f00 */
[----:B------:R-:W-:Y:S01]  /*0900*/  IMAD.WIDE R4, R9, 0x4, R4 ;  /* 0x0000000409047825 */ /* 0x000fe200078e0204 */
[----:B------:R-:W-:-:S02]  /*0910*/  LEA R0, R51, R0, 0x5 ;  /* 0x0000000033007211 */ /* 0x000fc400078e28ff */
[----:B-1----:R-:W-:-:S04]  /*0920*/  IADD3 R42, P0, PT, R4, UR6, RZ ;  /* 0x00000006042a7c10 */ /* 0x002fc8000ff1e0ff */
[----:B------:R-:W-:Y:S01]  /*0930*/  IADD3.X R41, PT, PT, R5, UR7, RZ, P0, !PT ;  /* 0x0000000705297c10 */ /* 0x000fe200087fe4ff */
[----:B0-----:R-:W-:Y:S01]  /*0940*/  ULEA UR4, UR5, UR4, 0x18 ;  /* 0x0000000405047291 */ /* 0x001fe2000f8ec0ff */
[C---:B------:R-:W-:Y:S02]  /*0950*/  LOP3.LUT R5, R43.reuse, 0x1f, R8, 0xf8, !PT ;  /* 0x0000001f2b057812 */ /* 0x040fe400078ef808 */
[----:B------:R-:W-:Y:S02]  /*0960*/  IADD3 R43, PT, PT, R43, 0x1, RZ ;  /* 0x000000012b2b7810 */ /* 0x000fe40007ffe0ff */
[C---:B------:R-:W-:Y:S01]  /*0970*/  IADD3 R44, PT, PT, R5.reuse, 0x1, RZ ;  /* 0x00000001052c7810 */ /* 0x040fe20007ffe0ff */
[----:B------:R-:W-:Y:S01]  /*0980*/  IMAD.IADD R45, R5, 0x1, -R52 ;  /* 0x00000001052d7824 */ /* 0x000fe200078e0a34 */
[----:B------:R-:W-:-:S07]  /*0990*/  LEA R46, R0, UR4, 0x2 ;  /* 0x00000004002e7c11 */ /* 0x000fce000f8e10ff */
.L_x_20821:
        /* <DEDUP_REMOVED lines=23> */
[----:B------:R-:W-:-:S05]  /*0b10*/  @P0 IADD3 R6, PT, PT, R6, 0x1, RZ ;  /* 0x0000000106060810 */ /* 0x000fca0007ffe0ff */
[----:B------:R-:W-:-:S05]  /*0b20*/  IMAD.MOV.U32 R8, RZ, RZ, R6 ;  /* 0x000000ffff087224 */ /* 0x000fca00078e0006 */
[----:B------:R-:W-:Y:S02]  /*0b30*/  @!P2 IADD3 R8, PT, PT, RZ, -R8, RZ ;  /* 0x80000008ff08a210 */ /* 0x000fe40007ffe0ff */
[----:B------:R-:W-:Y:S02]  /*0b40*/  @!P1 LOP3.LUT R8, RZ, R11, RZ, 0x33, !PT ;  /* 0x0000000bff089212 */ /* 0x000fe400078e33ff */
[----:B0-----:R-:W-:Y:S02]  /*0b50*/  IADD3 R4, PT, PT, RZ, -R5, RZ ;  /* 0x80000005ff047210 */ /* 0x001fe40007ffe0ff */
[----:B------:R-:W-:Y:S02]  /*0b60*/  IADD3 R6, PT, PT, R8, R48, RZ ;  /* 0x0000003008067210 */ /* 0x000fe40007ffe0ff */
        /* <DEDUP_REMOVED lines=14> */
[----:B------:R-:W-:Y:S01]  /*0c50*/  @!P0 IMAD.IADD R4, R4, 0x1, -R9 ;  /* 0x0000000104048824 */ /* 0x000fe200078e0a09 */
[----:B------:R-:W-:Y:S02]  /*0c60*/  ISETP.GT.AND P0, PT, R8, R5, PT ;  /* 0x000000050800720c */ /* 0x000fe40003f04270 */
[----:B------:R-:W-:Y:S02]  /*0c70*/  IADD3 R5, PT, PT, R52, 0x1f, RZ ;  /* 0x0000001f34057810 */ /* 0x000fe40007ffe0ff */
        /* <DEDUP_REMOVED lines=10> */
[----:B------:R-:W-:Y:S01]  /*0d20*/  MOV R8, R42 ;  /* 0x0000002a00087202 */ /* 0x000fe20000000f00 */
[----:B------:R-:W-:-:S05]  /*0d30*/  IMAD.MOV.U32 R9, RZ, RZ, R41 ;  /* 0x000000ffff097224 */ /* 0x000fca00078e0029 */
        /* <DEDUP_REMOVED lines=22> */
[--C-:B--2---:R-:W-:Y:S02]  /*0ea0*/  HADD2.F32 R33, -RZ, R4.reuse.H0_H0 ;  /* 0x20000004ff217230 */ /* 0x104fe40000004100 */
[----:B------:R-:W-:-:S02]  /*0eb0*/  HADD2.F32 R35, -RZ, R4.H1_H1 ;  /* 0x30000004ff237230 */ /* 0x000fc40000004100 */
[----:B-1----:R-:W-:Y:S02]  /*0ec0*/  HADD2.F32 R4, -RZ, R28.H0_H0 ;  /* 0x2000001cff047230 */ /* 0x002fe40000004100 */
[----:B------:R-:W-:Y:S01]  /*0ed0*/  FMUL.FTZ R37, R32, R33 ;  /* 0x0000002120257220 */ /* 0x000fe20000410000 */
[----:B---3--:R-:W-:Y:S02]  /*0ee0*/  HADD2.F32 R33, -RZ, R8.H0_H0 ;  /* 0x20000008ff217230 */ /* 0x008fe40000004100 */
[----:B------:R-:W-:Y:S01]  /*0ef0*/  FMUL.FTZ R35, R24, R35 ;  /* 0x0000002318237220 */ /* 0x000fe20000410000 */
[----:B------:R-:W-:Y:S02]  /*0f00*/  HADD2.F32 R28, -RZ, R28.H1_H1 ;  /* 0x3000001cff1c7230 */ /* 0x000fe40000004100 */
[----:B------:R-:W-:Y:S02]  /*0f10*/  HADD2.F32 R24, -RZ, R25.H0_H0 ;  /* 0x20000019ff187230 */ /* 0x000fe40000004100 */
[----:B------:R-:W-:Y:S01]  /*0f20*/  FFMA.FTZ R4, R4, R33, R37 ;  /* 0x0000002104047223 */ /* 0x000fe20000010025 */
[----:B------:R-:W-:-:S02]  /*0f30*/  HADD2.F32 R33, -RZ, R8.H1_H1 ;  /* 0x30000008ff217230 */ /* 0x000fc40000004100 */
[----:B------:R-:W-:Y:S02]  /*0f40*/  HADD2.F32 R37, -RZ, R5.H0_H0 ;  /* 0x20000005ff257230 */ /* 0x000fe40000004100 */
[----:B------:R-:W-:Y:S02]  /*0f50*/  HADD2.F32 R25, -RZ, R25.H1_H1 ;  /* 0x30000019ff197230 */ /* 0x000fe40000004100 */
[----:B------:R-:W-:Y:S01]  /*0f60*/  FFMA.FTZ R8, R28, R33, R35 ;  /* 0x000000211c087223 */ /* 0x000fe20000010023 */
[----:B------:R-:W-:Y:S02]  /*0f70*/  HADD2.F32 R32, -RZ, R26.H0_H0 ;  /* 0x2000001aff207230 */ /* 0x000fe40000004100 */
[----:B------:R-:W-:Y:S01]  /*0f80*/  FMUL.FTZ R28, R24, R37 ;  /* 0x00000025181c7220 */ /* 0x000fe20000410000 */
[----:B------:R-:W-:Y:S02]  /*0f90*/  HADD2.F32 R24, -RZ, R5.H1_H1 ;  /* 0x30000005ff187230 */ /* 0x000fe40000004100 */
[----:B------:R-:W-:-:S03]  /*0fa0*/  HADD2.F32 R33, -RZ, R6.H0_H0 ;  /* 0x20000006ff217230 */ /* 0x000fc60000004100 */
[----:B------:R-:W-:Y:S01]  /*0fb0*/  FMUL.FTZ R5, R25, R24 ;  /* 0x0000001819057220 */ /* 0x000fe20000410000 */
[----:B------:R-:W-:Y:S02]  /*0fc0*/  HADD2.F32 R25, -RZ, R26.H1_H1 ;  /* 0x3000001aff197230 */ /* 0x000fe40000004100 */
[----:B------:R-:W-:Y:S01]  /*0fd0*/  FMUL.FTZ R24, R32, R33 ;  /* 0x0000002120187220 */ /* 0x000fe20000410000 */
[----:B------:R-:W-:Y:S02]  /*0fe0*/  HADD2.F32 R32, -RZ, R6.H1_H1 ;  /* 0x30000006ff207230 */ /* 0x000fe40000004100 */
[--C-:B------:R-:W-:Y:S02]  /*0ff0*/  HADD2.F32 R33, -RZ, R29.reuse.H0_H0 ;  /* 0x2000001dff217230 */ /* 0x100fe40000004100 */
[----:B------:R-:W-:Y:S02]  /*1000*/  HADD2.F32 R26, -RZ, R29.H1_H1 ;  /* 0x3000001dff1a7230 */ /* 0x000fe40000004100 */
[----:B------:R-:W-:Y:S01]  /*1010*/  FMUL.FTZ R25, R25, R32 ;  /* 0x0000002019197220 */ /* 0x000fe20000410000 */
        /* <DEDUP_REMOVED lines=11> */
[----:B------:R-:W-:Y:S01]  /*10d0*/  FFMA.FTZ R28, R28, R10, R25 ;  /* 0x0000000a1c1c7223 */ /* 0x000fe20000010019 */
[----:B------:R-:W-:Y:S02]  /*10e0*/  HADD2.F32 R24, -RZ, R31.H0_H0 ;  /* 0x2000001fff187230 */ /* 0x000fe40000004100 */
[----:B------:R-:W-:Y:S02]  /*10f0*/  HADD2.F32 R25, -RZ, R11.H0_H0 ;  /* 0x2000000bff197230 */ /* 0x000fe40000004100 */
[----:B------:R-:W-:Y:S02]  /*1100*/  FMUL.FTZ R37, R26, R33 ;  /* 0x000000211a257220 */ /* 0x000fe40000410000 */
[----:B------:R-:W0:Y:S02]  /*1110*/  LDS.128 R32, [UR4+0x20] ;  /* 0x00002004ff207984 */ /* 0x000e240008000c00 */
[----:B------:R-:W-:-:S02]  /*1120*/  FFMA.FTZ R24, R24, R25, R37 ;  /* 0x0000001918187223 */ /* 0x000fc40000010025 */
[----:B------:R-:W2:Y:S01]  /*1130*/  LDG.E.128.CONSTANT R36, desc[UR8][R54.64+0xa00] ;  /* 0x000a000836247981 */ /* 0x000ea2000c1e9d00 */
[----:B------:R-:W-:Y:S02]  /*1140*/  HADD2.F32 R10, -RZ, R7.H1_H1 ;  /* 0x30000007ff0a7230 */ /* 0x000fe40000004100 */
[--C-:B----4-:R-:W-:Y:S02]  /*1150*/  HADD2.F32 R7, -RZ, R12.reuse.H0_H0 ;  /* 0x2000000cff077230 */ /* 0x110fe40000004100 */
[----:B------:R-:W-:Y:S02]  /*1160*/  HADD2.F32 R12, -RZ, R12.H1_H1 ;  /* 0x3000000cff0c7230 */ /* 0x000fe40000004100 */
[----:B------:R-:W-:Y:S02]  /*1170*/  HADD2.F32 R27, -RZ, R27.H1_H1 ;  /* 0x3000001bff1b7230 */ /* 0x000fe40000004100 */
[----:B------:R-:W-:Y:S02]  /*1180*/  HADD2.F32 R11, -RZ, R11.H1_H1 ;  /* 0x3000000bff0b7230 */ /* 0x000fe40000004100 */
[----:B------:R-:W-:-:S02]  /*1190*/  HADD2.F32 R30, -RZ, R31.H1_H1 ;  /* 0x3000001fff1e7230 */ /* 0x000fc40000004100 */
[----:B------:R-:W-:-:S04]  /*11a0*/  FMUL.FTZ R27, R27, R10 ;  /* 0x0000000a1b1b7220 */ /* 0x000fc80000410000 */
[----:B------:R-:W-:Y:S01]  /*11b0*/  FFMA.FTZ R30, R30, R11, R27 ;  /* 0x0000000b1e1e7223 */ /* 0x000fe2000001001b */
[--C-:B0-----:R-:W-:Y:S02]  /*11c0*/  HADD2.F32 R25, -RZ, R32.reuse.H0_H0 ;  /* 0x20000020ff197230 */ /* 0x101fe40000004100 */
[----:B------:R-:W-:Y:S02]  /*11d0*/  HADD2.F32 R29, -RZ, R32.H1_H1 ;  /* 0x30000020ff1d7230 */ /* 0x000fe40000004100 */
[----:B------:R-:W-:Y:S02]  /*11e0*/  HADD2.F32 R32, -RZ, R14.H0_H0 ;  /* 0x2000000eff207230 */ /* 0x000fe40000004100 */
[----:B------:R-:W-:Y:S01]  /*11f0*/  FFMA.FTZ R25, R25, R7, R4 ;  /* 0x0000000719197223 */ /* 0x000fe20000010004 */
[----:B------:R-:W-:Y:S02]  /*1200*/  HADD2.F32 R4, -RZ, R33.H0_H0 ;  /* 0x20000021ff047230 */ /* 0x000fe40000004100 */
[----:B------:R-:W-:Y:S01]  /*1210*/  FFMA.FTZ R29, R29, R12, R8 ;  /* 0x0000000c1d1d7223 */ /* 0x000fe20000010008 */
[----:B------:R-:W-:-:S05]  /*1220*/  HADD2.F32 R7, -RZ, R13.H0_H0 ;  /* 0x2000000dff077230 */ /* 0x000fca0000004100 */
[----:B------:R-:W-:Y:S01]  /*1230*/  FFMA.FTZ R12, R4, R7, R9 ;  /* 0x00000007040c7223 */ /* 0x000fe20000010009 */
[----:B------:R-:W-:Y:S01]  /*1240*/  HADD2.F32 R4, -RZ, R33.H1_H1 ;  /* 0x30000021ff047230 */ /* 0x000fe20000004100 */
[----:B------:R-:W3:Y:S01]  /*1250*/  LDG.E.128.CONSTANT R8, desc[UR8][R54.64+0xc00] ;  /* 0x000c000836087981 */ /* 0x000ee2000c1e9d00 */
[----:B------:R-:W-:Y:S02]  /*1260*/  HADD2.F32 R7, -RZ, R34.H0_H0 ;  /* 0x20000022ff077230 */ /* 0x000fe40000004100 */
        /* <DEDUP_REMOVED lines=15> */
[--C-:B0-----:R-:W-:Y:S02]  /*1360*/  HADD2.F32 R14, -RZ, R4.reuse.H0_H0 ;  /* 0x20000004ff0e7230 */ /* 0x101fe40000004100 */
[----:B------:R-:W-:-:S03]  /*1370*/  HADD2.F32 R4, -RZ, R4.H1_H1 ;  /* 0x30000004ff047230 */ /* 0x000fc60000004100 */
[----:B------:R-:W-:Y:S02]  /*1380*/  FFMA.FTZ R16, R14, R13, R25 ;  /* 0x0000000d0e107223 */ /* 0x000fe40000010019 */
[----:B------:R-:W-:Y:S01]  /*1390*/  FFMA.FTZ R29, R4, R15, R29 ;  /* 0x0000000f041d7223 */ /* 0x000fe2000001001d */
[----:B------:R-:W-:Y:S01]  /*13a0*/  HADD2.F32 R4, -RZ, R17.H0_H0 ;  /* 0x20000011ff047230 */ /* 0x000fe20000004100 */
[----:B------:R-:W0:Y:S01]  /*13b0*/  LDS.128 R24, [UR4+0x40] ;  /* 0x00004004ff187984 */ /* 0x000e220008000c00 */
[--C-:B------:R-:W-:Y:S02]  /*13c0*/  HADD2.F32 R13, -RZ, R5.reuse.H0_H0 ;  /* 0x20000005ff0d7230 */ /* 0x100fe40000004100 */
[----:B------:R-:W-:Y:S02]  /*13d0*/  HADD2.F32 R14, -RZ, R5.H1_H1 ;  /* 0x30000005ff0e7230 */ /* 0x000fe40000004100 */
[----:B------:R-:W-:Y:S02]  /*13e0*/  HADD2.F32 R17, -RZ, R17.H1_H1 ;  /* 0x30000011ff117230 */ /* 0x000fe40000004100 */
        /* <DEDUP_REMOVED lines=12> */
[----:B------:R-:W-:Y:S02]  /*14b0*/  HADD2.F32 R7, -RZ, R7.H1_H1 ;  /* 0x30000007ff077230 */ /* 0x000fe40000004100 */
[----:B------:R-:W-:Y:S01]  /*14c0*/  FFMA.FTZ R34, R5, R6, R34 ;  /* 0x0000000605227223 */ /* 0x000fe20000010022 */
[----:B------:R-:W-:Y:S02]  /*14d0*/  HADD2.F32 R28, -RZ, R20.H0_H0 ;  /* 0x20000014ff1c7230 */ /* 0x000fe40000004100 */
[----:B------:R-:W-:Y:S01]  /*14e0*/  FFMA.FTZ R30, R7, R19, R30 ;  /* 0x00000013071e7223 */ /* 0x000fe2000001001e */
[----:B0-----:R-:W-:-:S05]  /*14f0*/  HADD2.F32 R5, -RZ, R24.H0_H0 ;  /* 0x20000018ff057230 */ /* 0x001fca0000004100 */
        /* <DEDUP_REMOVED lines=26> */
[----:B------:R-:W-:Y:S02]  /*16a0*/  HADD2.F32 R4, -RZ, R4.H1_H1 ;  /* 0x30000004ff047230 */ /* 0x000fe40000004100 */
[----:B--2---:R-:W-:-:S05]  /*16b0*/  HADD2.F32 R22, -RZ, R36.H0_H0 ;  /* 0x20000024ff167230 */ /* 0x004fca0000004100 */
[----:B------:R-:W-:Y:S01]  /*16c0*/  FFMA.FTZ R28, R21, R22, R28 ;  /* 0x00000016151c7223 */ /* 0x000fe2000001001c */
[--C-:B------:R-:W-:Y:S02]  /*16d0*/  HADD2.F32 R22, -RZ, R37.reuse.H0_H0 ;  /* 0x20000025ff167230 */ /* 0x100fe40000004100 */
[----:B------:R-:W-:Y:S02]  /*16e0*/  HADD2.F32 R37, -RZ, R37.H1_H1 ;  /* 0x30000025ff257230 */ /* 0x000fe40000004100 */
[----:B------:R-:W-:Y:S02]  /*16f0*/  HADD2.F32 R36, -RZ, R36.H1_H1 ;  /* 0x30000024ff247230 */ /* 0x000fe40000004100 */
[----:B------:R-:W-:Y:S02]  /*1700*/  HADD2.F32 R21, -RZ, R5.H0_H0 ;  /* 0x20000005ff157230 */ /* 0x000fe40000004100 */
[----:B------:R-:W-:Y:S01]  /*1710*/  FFMA.FTZ R33, R24, R37, R33 ;  /* 0x0000002518217223 */ /* 0x000fe20000010021 */
[----:B------:R-:W-:-:S02]  /*1720*/  HADD2.F32 R5, -RZ, R6.H0_H0 ;  /* 0x20000006ff057230 */ /* 0x000fc40000004100 */
[----:B------:R-:W-:Y:S02]  /*1730*/  HADD2.F32 R24, -RZ, R38.H0_H0 ;  /* 0x20000026ff187230 */ /* 0x000fe40000004100 */
[----:B------:R-:W-:Y:S01]  /*1740*/  FFMA.FTZ R29, R4, R36, R29 ;  /* 0x00000024041d7223 */ /* 0x000fe2000001001d */
[----:B------:R-:W-:Y:S02]  /*1750*/  FFMA.FTZ R4, R21, R22, R20 ;  /* 0x0000001615047223 */ /* 0x000fe40000010014 */
[----:B------:R-:W0:Y:S01]  /*1760*/  LDS.128 R20, [UR4+0x60] ;  /* 0x00006004ff147984 */ /* 0x000e220008000c00 */
[----:B------:R-:W-:-:S03]  /*1770*/  FFMA.FTZ R32, R5, R24, R32 ;  /* 0x0000001805207223 */ /* 0x000fc60000010020 */
[----:B------:R-:W2:Y:S01]  /*1780*/  LDG.E.128.CONSTANT R24, desc[UR8][R54.64+0x1200] ;  /* 0x0012000836187981 */ /* 0x000ea2000c1e9d00 */
        /* <DEDUP_REMOVED lines=8> */
[--C-:B---3--:R-:W-:Y:S02]  /*1810*/  HADD2.F32 R5, -RZ, R8.reuse.H0_H0 ;  /* 0x20000008ff057230 */ /* 0x108fe40000004100 */
[----:B------:R-:W-:Y:S02]  /*1820*/  HADD2.F32 R8, -RZ, R8.H1_H1 ;  /* 0x30000008ff087230 */ /* 0x000fe40000004100 */
[--C-:B0-----:R-:W-:Y:S02]  /*1830*/  HADD2.F32 R37, -RZ, R20.reuse.H0_H0 ;  /* 0x20000014ff257230 */ /* 0x101fe40000004100 */
[----:B------:R-:W-:-:S02]  /*1840*/  HADD2.F32 R20, -RZ, R20.H1_H1 ;  /* 0x30000014ff147230 */ /* 0x000fc40000004100 */
[----:B------:R-:W-:Y:S02]  /*1850*/  HADD2.F32 R6, -RZ, R9.H0_H0 ;  /* 0x20000009ff067230 */ /* 0x000fe40000004100 */
[----:B------:R-:W-:Y:S01]  /*1860*/  FFMA.FTZ R37, R37, R5, R28 ;  /* 0x0000000525257223 */ /* 0x000fe2000001001c */
[--C-:B------:R-:W-:Y:S02]  /*1870*/  HADD2.F32 R5, -RZ, R21.reuse.H0_H0 ;  /* 0x20000015ff057230 */ /* 0x100fe40000004100 */
[----:B------:R-:W-:Y:S01]  /*1880*/  FFMA.FTZ R20, R20, R8, R29 ;  /* 0x0000000814147223 */ /* 0x000fe2000001001d */
[----:B------:R-:W-:Y:S02]  /*1890*/  FFMA.FTZ R36, R7, R36, R30 ;  /* 0x0000002407247223 */ /* 0x000fe4000001001e */
[----:B------:R-:W-:Y:S02]  /*18a0*/  FFMA.FTZ R8, R5, R6, R4 ;  /* 0x0000000605087223 */ /* 0x000fe40000010004 */
[----:B------:R-:W0:Y:S01]  /*18b0*/  LDS.128 R4, [UR4+0x70] ;  /* 0x00007004ff047984 */ /* 0x000e220008000c00 */
[----:B------:R-:W-:-:S02]  /*18c0*/  HADD2.F32 R28, -RZ, R21.H1_H1 ;  /* 0x30000015ff1c7230 */ /* 0x000fc40000004100 */
        /* <DEDUP_REMOVED lines=10> */
[----:B------:R-:W-:-:S05]  /*1970*/  HADD2.F32 R10, -RZ, R11.H0_H0 ;  /* 0x2000000bff0a7230 */ /* 0x000fca0000004100 */
[----:B------:R-:W-:Y:S01]  /*1980*/  FFMA.FTZ R34, R9, R10, R34 ;  /* 0x0000000a09227223 */ /* 0x000fe20000010022 */
[----:B------:R-:W-:Y:S02]  /*1990*/  HADD2.F32 R11, -RZ, R11.H1_H1 ;  /* 0x3000000bff0b7230 */ /* 0x000fe40000004100 */
[----:B------:R-:W-:Y:S02]  /*19a0*/  HADD2.F32 R23, -RZ, R23.H1_H1 ;  /* 0x30000017ff177230 */ /* 0x000fe40000004100 */
[--C-:B0-----:R-:W-:Y:S02]  /*19b0*/  HADD2.F32 R10, -RZ, R4.reuse.H0_H0 ;  /* 0x20000004ff0a7230 */ /* 0x101fe40000004100 */
[----:B------:R-:W-:Y:S02]  /*19c0*/  HADD2.F32 R9, -RZ, R4.H1_H1 ;  /* 0x30000004ff097230 */ /* 0x000fe40000004100 */
[--C-:B----4-:R-:W-:Y:S02]  /*19d0*/  HADD2.F32 R4, -RZ, R12.reuse.H0_H0 ;  /* 0x2000000cff047230 */ /* 0x110fe40000004100 */
[----:B------:R-:W-:-:S03]  /*19e0*/  HADD2.F32 R12, -RZ, R12.H1_H1 ;  /* 0x3000000cff0c7230 */ /* 0x000fc60000004100 */
[----:B------:R-:W-:Y:S01]  /*19f0*/  FFMA.FTZ R37, R10, R4, R37 ;  /* 0x000000040a257223 */ /* 0x000fe20000010025 */
[--C-:B------:R-:W-:Y:S02]  /*1a00*/  HADD2.F32 R4, -RZ, R5.reuse.H1_H1 ;  /* 0x30000005ff047230 */ /* 0x100fe40000004100 */
[----:B------:R-:W-:Y:S01]  /*1a10*/  FFMA.FTZ R12, R9, R12, R20 ;  /* 0x0000000c090c7223 */ /* 0x000fe20000010014 */
[----:B------:R-:W-:Y:S02]  /*1a20*/  HADD2.F32 R9, -RZ, R5.H0_H0 ;  /* 0x20000005ff097230 */ /* 0x000fe40000004100 */
[--C-:B------:R-:W-:Y:S02]  /*1a30*/  HADD2.F32 R5, -RZ, R13.reuse.H0_H0 ;  /* 0x2000000dff057230 */ /* 0x100fe40000004100 */
[----:B------:R-:W-:Y:S02]  /*1a40*/  HADD2.F32 R10, -RZ, R13.H1_H1 ;  /* 0x3000000dff0a7230 */ /* 0x000fe40000004100 */
[----:B------:R-:W-:Y:S01]  /*1a50*/  FFMA.FTZ R36, R23, R11, R36 ;  /* 0x0000000b17247223 */ /* 0x000fe20000010024 */
[----:B------:R-:W-:Y:S01]  /*1a60*/  FFMA.FTZ R13, R9, R5, R8 ;  /* 0x00000005090d7223 */ /* 0x000fe20000010008 */
[----:B------:R-:W4:Y:S01]  /*1a70*/  LDG.E.128.CONSTANT R20, desc[UR8][R54.64+0x1600] ;  /* 0x0016000836147981 */ /* 0x000f22000c1e9d00 */
[----:B------:R-:W-:-:S03]  /*1a80*/  FFMA.FTZ R33, R4, R10, R33 ;  /* 0x0000000a04217223 */ /* 0x000fc60000010021 */
[----:B------:R-:W0:Y:S01]  /*1a90*/  LDS.128 R8, [UR4+0x80] ;  /* 0x00008004ff087984 */ /* 0x000e220008000c00 */
[----:B------:R-:W-:Y:S02]  /*1aa0*/  HADD2.F32 R5, -RZ, R6.H0_H0 ;  /* 0x20000006ff057230 */ /* 0x000fe40000004100 */
[----:B------:R-:W-:-:S05]  /*1ab0*/  HADD2.F32 R4, -RZ, R14.H0_H0 ;  /* 0x2000000eff047230 */ /* 0x000fca0000004100 */
[----:B------:R-:W-:Y:S01]  /*1ac0*/  FFMA.FTZ R32, R5, R4, R32 ;  /* 0x0000000405207223 */ /* 0x000fe20000010020 */
        /* <DEDUP_REMOVED lines=8> */
[--C-:B------:R-:W-:Y:S02]  /*1b50*/  HADD2.F32 R5, -RZ, R16.reuse.H0_H0 ;  /* 0x20000010ff057230 */ /* 0x100fe40000004100 */
[----:B------:R-:W-:Y:S02]  /*1b60*/  HADD2.F32 R16, -RZ, R16.H1_H1 ;  /* 0x30000010ff107230 */ /* 0x000fe40000004100 */
[----:B------:R-:W-:Y:S01]  /*1b70*/  FFMA.FTZ R35, R6, R14, R35 ;  /* 0x0000000e06237223 */ /* 0x000fe20000010023 */
[--C-:B0-----:R-:W-:Y:S02]  /*1b80*/  HADD2.F32 R4, -RZ, R8.reuse.H0_H0 ;  /* 0x20000008ff047230 */ /* 0x101fe40000004100 */
[----:B------:R-:W-:-:S03]  /*1b90*/  HADD2.F32 R15, -RZ, R8.H1_H1 ;  /* 0x30000008ff0f7230 */ /* 0x000fc60000004100 */
[----:B------:R-:W-:Y:S01]  /*1ba0*/  FFMA.FTZ R37, R4, R5, R37 ;  /* 0x0000000504257223 */ /* 0x000fe20000010025 */
[----:B------:R-:W-:Y:S01]  /*1bb0*/  HADD2.F32 R8, -RZ, R9.H0_H0 ;  /* 0x20000009ff087230 */ /* 0x000fe20000004100 */
[----:B------:R-:W4:Y:S01]  /*1bc0*/  LDG.E.128.CONSTANT R4, desc[UR8][R54.64+0x1800] ;  /* 0x0018000836047981 */ /* 0x000f22000c1e9d00 */
[----:B------:R-:W-:Y:S01]  /*1bd0*/  FFMA.FTZ R16, R15, R16, R12 ;  /* 0x000000100f107223 */ /* 0x000fe2000001000c */
[----:B------:R-:W-:-:S05]  /*1be0*/  HADD2.F32 R12, -RZ, R17.H0_H0 ;  /* 0x20000011ff0c7230 */ /* 0x000fca0000004100 */
[----:B------:R-:W-:Y:S02]  /*1bf0*/  FFMA.FTZ R8, R8, R12, R13 ;  /* 0x0000000c08087223 */ /* 0x000fe4000001000d */
        /* <DEDUP_REMOVED lines=40> */
[----:B---3--:R-:W-:-:S05]  /*1e80*/  HADD2.F32 R17, -RZ, R28.H0_H0 ;  /* 0x2000001cff117230 */ /* 0x008fca0000004100 */
[----:B------:R-:W-:Y:S02]  /*1e90*/  FFMA.FTZ R37, R16, R17, R37 ;  /* 0x0000001110257223 */ /* 0x000fe40000010025 */
[----:B------:R-:W0:Y:S01]  /*1ea0*/  LDS.128 R16, [UR4+0xb0] ;  /* 0x0000b004ff107984 */ /* 0x000e220008000c00 */
[----:B------:R-:W-:Y:S02]  /*1eb0*/  HADD2.F32 R27, -RZ, R27.H1_H1 ;  /* 0x3000001bff1b7230 */ /* 0x000fe40000004100 */
[----:B------:R-:W-:-:S05]  /*1ec0*/  HADD2.F32 R35, -RZ, R35.H1_H1 ;  /* 0x30000023ff237230 */ /* 0x000fca0000004100 */
        /* <DEDUP_REMOVED lines=13> */
[----:B------:R-:W-:Y:S02]  /*1fa0*/  HADD2.F32 R10, -RZ, R11.H0_H0 ;  /* 0x2000000bff0a7230 */ /* 0x000fe40000004100 */
[----:B------:R-:W-:Y:S01]  /*1fb0*/  FFMA.FTZ R38, R9, R24, R38 ;  /* 0x0000001809267223 */ /* 0x000fe20000010026 */
[----:B------:R-:W-:Y:S02]  /*1fc0*/  HADD2.F32 R9, -RZ, R31.H0_H0 ;  /* 0x2000001fff097230 */ /* 0x000fe40000004100 */
[----:B------:R-:W-:-:S03]  /*1fd0*/  HADD2.F32 R30, -RZ, R30.H1_H1 ;  /* 0x3000001eff1e7230 */ /* 0x000fc60000004100 */
[----:B------:R-:W-:Y:S01]  /*1fe0*/  FFMA.FTZ R39, R10, R9, R39 ;  /* 0x000000090a277223 */ /* 0x000fe20000010027 */
[----:B------:R-:W-:Y:S02]  /*1ff0*/  HADD2.F32 R31, -RZ, R31.H1_H1 ;  /* 0x3000001fff1f7230 */ /* 0x000fe40000004100 */
[----:B0-----:R-:W-:Y:S02]  /*2000*/  HADD2.F32 R10, -RZ, R16.H0_H0 ;  /* 0x20000010ff0a7230 */ /* 0x001fe40000004100 */
[----:B------:R-:W-:Y:S02]  /*2010*/  HADD2.F32 R11, -RZ, R11.H1_H1 ;  /* 0x3000000bff0b7230 */ /* 0x000fe40000004100 */
[----:B----4-:R-:W-:Y:S02]  /*2020*/  HADD2.F32 R9, -RZ, R20.H0_H0 ;  /* 0x20000014ff097230 */ /* 0x010fe40000004100 */
[----:B------:R-:W-:Y:S01]  /*2030*/  FFMA.FTZ R29, R29, R30, R26 ;  /* 0x0000001e1d1d7223 */ /* 0x000fe2000001001a */
[----:B------:R-:W-:Y:S01]  /*2040*/  FFMA.FTZ R36, R11, R31, R36 ;  /* 0x0000001f0b247223 */ /* 0x000fe20000010024 */
[----:B------:R-:W0:Y:S01]  /*2050*/  LDS.128 R24, [UR4+0xc0] ;  /* 0x0000c004ff187984 */ /* 0x000e220008000c00 */
[----:B------:R-:W-:Y:S01]  /*2060*/  FFMA.FTZ R37, R10, R9, R37 ;  /* 0x000000090a257223 */ /* 0x000fe20000010025 */
[----:B------:R-:W-:-:S02]  /*2070*/  HADD2.F32 R9, -RZ, R16.H1_H1 ;  /* 0x30000010ff097230 */ /* 0x000fc40000004100 */
[----:B------:R-:W-:Y:S02]  /*2080*/  HADD2.F32 R11, -RZ, R17.H0_H0 ;  /* 0x20000011ff0b7230 */ /* 0x000fe40000004100 */
[----:B------:R-:W-:Y:S02]  /*2090*/  HADD2.F32 R16, -RZ, R20.H1_H1 ;  /* 0x30000014ff107230 */ /* 0x000fe40000004100 */
[----:B------:R-:W-:-:S03]  /*20a0*/  HADD2.F32 R10, -RZ, R21.H0_H0 ;  /* 0x20000015ff0a7230 */ /* 0x000fc60000004100 */
[----:B------:R-:W-:Y:S02]  /*20b0*/  FFMA.FTZ R16, R9, R16, R8 ;  /* 0x0000001009107223 */ /* 0x000fe40000010008 */
[----:B------:R-:W-:Y:S02]  /*20c0*/  FFMA.FTZ R32, R11, R10, R32 ;  /* 0x0000000a0b207223 */ /* 0x000fe40000010020 */
[----:B------:R-:W1:Y:S01]  /*20d0*/  LDS.128 R8, [UR4+0xd0] ;  /* 0x0000d004ff087984 */ /* 0x000e620008000c00 */
[----:B------:R-:W-:Y:S02]  /*20e0*/  HADD2.F32 R17, -RZ, R17.H1_H1 ;  /* 0x30000011ff117230 */ /* 0x000fe40000004100 */
[----:B------:R-:W-:Y:S02]  /*20f0*/  HADD2.F32 R21, -RZ, R21.H1_H1 ;  /* 0x30000015ff157230 */ /* 0x000fe40000004100 */
        /* <DEDUP_REMOVED lines=8> */
[----:B------:R-:W-:-:S02]  /*2180*/  HADD2.F32 R18, -RZ, R18.H1_H1 ;  /* 0x30000012ff127230 */ /* 0x000fc40000004100 */
[----:B------:R-:W-:Y:S02]  /*2190*/  HADD2.F32 R19, -RZ, R19.H1_H1 ;  /* 0x30000013ff137230 */ /* 0x000fe40000004100 */
[----:B------:R-:W-:Y:S01]  /*21a0*/  FFMA.FTZ R39, R20, R17, R39 ;  /* 0x0000001114277223 */ /* 0x000fe20000010027 */
[----:B------:R-:W-:Y:S01]  /*21b0*/  FFMA.FTZ R29, R18, R22, R29 ;  /* 0x00000016121d7223 */ /* 0x000fe2000001001d */
[--C-:B0-----:R-:W-:Y:S02]  /*21c0*/  HADD2.F32 R18, -RZ, R24.reuse.H0_H0 ;  /* 0x20000018ff127230 */ /* 0x101fe40000004100 */
[----:B------:R-:W-:Y:S01]  /*21d0*/  FFMA.FTZ R36, R19, R23, R36 ;  /* 0x0000001713247223 */ /* 0x000fe20000010024 */
[----:B------:R-:W-:Y:S02]  /*21e0*/  HADD2.F32 R31, -RZ, R24.H1_H1 ;  /* 0x30000018ff1f7230 */ /* 0x000fe40000004100 */
[--C-:B------:R-:W-:Y:S02]  /*21f0*/  HADD2.F32 R20, -RZ, R4.reuse.H0_H0 ;  /* 0x20000004ff147230 */ /* 0x100fe40000004100 */
[----:B------:R-:W-:-:S03]  /*2200*/  HADD2.F32 R19, -RZ, R4.H1_H1 ;  /* 0x30000004ff137230 */ /* 0x000fc60000004100 */
[----:B------:R-:W-:Y:S02]  /*2210*/  FFMA.FTZ R37, R18, R20, R37 ;  /* 0x0000001412257223 */ /* 0x000fe40000010025 */
[----:B------:R-:W-:Y:S01]  /*2220*/  FFMA.FTZ R16, R31, R19, R16 ;  /* 0x000000131f107223 */ /* 0x000fe20000010010 */
[--C-:B-1----:R-:W-:Y:S02]  /*2230*/  HADD2.F32 R20, -RZ, R8.reuse.H0_H0 ;  /* 0x20000008ff147230 */ /* 0x102fe40000004100 */
[----:B------:R-:W-:Y:S02]  /*2240*/  HADD2.F32 R19, -RZ, R8.H1_H1 ;  /* 0x30000008ff137230 */ /* 0x000fe40000004100 */
[--C-:B------:R-:W-:Y:S02]  /*2250*/  HADD2.F32 R8, -RZ, R12.reuse.H0_H0 ;  /* 0x2000000cff087230 */ /* 0x100fe40000004100 */
[----:B------:R-:W-:Y:S02]  /*2260*/  HADD2.F32 R12, -RZ, R12.H1_H1 ;  /* 0x3000000cff0c7230 */ /* 0x000fe40000004100 */
[----:B------:R-:W-:-:S02]  /*2270*/  HADD2.F32 R21, -RZ, R5.H0_H0 ;  /* 0x20000005ff157230 */ /* 0x000fc40000004100 */
[----:B------:R-:W-:Y:S02]  /*2280*/  HADD2.F32 R33, -RZ, R25.H0_H0 ;  /* 0x20000019ff217230 */ /* 0x000fe40000004100 */
[----:B------:R-:W-:Y:S01]  /*2290*/  FFMA.FTZ R8, R20, R8, R37 ;  /* 0x0000000814087223 */ /* 0x000fe20000010025 */
[----:B------:R-:W-:Y:S02]  /*22a0*/  HADD2.F32 R17, -RZ, R5.H1_H1 ;  /* 0x30000005ff117230 */ /* 0x000fe40000004100 */
[----:B------:R-:W-:Y:S01]  /*22b0*/  FFMA.FTZ R19, R19, R12, R16 ;  /* 0x0000000c13137223 */ /* 0x000fe20000010010 */
[----:B------:R-:W-:Y:S02]  /*22c0*/  HADD2.F32 R25, -RZ, R25.H1_H1 ;  /* 0x30000019ff197230 */ /* 0x000fe40000004100 */
[----:B------:R-:W-:Y:S01]  /*22d0*/  FFMA.FTZ R21, R33, R21, R32 ;  /* 0x0000001521157223 */ /* 0x000fe20000010020 */
[----:B------:R-:W-:Y:S02]  /*22e0*/  HADD2.F32 R12, -RZ, R9.H0_H0 ;  /* 0x20000009ff0c7230 */ /* 0x000fe40000004100 */
[----:B------:R-:W-:-:S02]  /*22f0*/  HADD2.F32 R20, -RZ, R13.H0_H0 ;  /* 0x2000000dff147230 */ /* 0x000fc40000004100 */
[----:B------:R-:W-:Y:S02]  /*2300*/  HADD2.F32 R5, -RZ, R6.H0_H0 ;  /* 0x20000006ff057230 */ /* 0x000fe40000004100 */
[----:B------:R-:W-:Y:S02]  /*2310*/  HADD2.F32 R23, -RZ, R26.H0_H0 ;  /* 0x2000001aff177230 */ /* 0x000fe40000004100 */
[----:B------:R-:W-:Y:S01]  /*2320*/  FFMA.FTZ R17, R25, R17, R28 ;  /* 0x0000001119117223 */ /* 0x000fe2000001001c */
[----:B------:R-:W-:Y:S02]  /*2330*/  HADD2.F32 R16, -RZ, R9.H1_H1 ;  /* 0x30000009ff107230 */ /* 0x000fe40000004100 */
[----:B------:R-:W-:Y:S02]  /*2340*/  HADD2.F32 R13, -RZ, R13.H1_H1 ;  /* 0x3000000dff0d7230 */ /* 0x000fe40000004100 */
[----:B------:R-:W-:Y:S01]  /*2350*/  FFMA.FTZ R12, R12, R20, R21 ;  /* 0x000000140c0c7223 */ /* 0x000fe20000010015 */
[----:B------:R-:W-:Y:S01]  /*2360*/  FADD.FTZ R19, R8, R19 ;  /* 0x0000001308137221 */ /* 0x000fe20000010000 */
[----:B------:R-:W-:-:S02]  /*2370*/  HADD2.F32 R8, -RZ, R10.H0_H0 ;  /* 0x2000000aff087230 */ /* 0x000fc40000004100 */
[----:B------:R-:W-:Y:S01]  /*2380*/  FFMA.FTZ R5, R23, R5, R38 ;  /* 0x0000000517057223 */ /* 0x000fe20000010026 */
[----:B------:R-:W-:Y:S02]  /*2390*/  HADD2.F32 R9, -RZ, R14.H0_H0 ;  /* 0x2000000eff097230 */ /* 0x000fe40000004100 */
        /* <DEDUP_REMOVED lines=12> */
[----:B------:R-:W-:Y:S02]  /*2460*/  HADD2.F32 R7, -RZ, R7.H1_H1 ;  /* 0x30000007ff077230 */ /* 0x000fe40000004100 */
[----:B------:R-:W-:Y:S01]  /*2470*/  FFMA.FTZ R4, R18, R4, R39 ;  /* 0x0000000412047223 */ /* 0x000fe20000010027 */
[----:B------:R-:W-:-:S02]  /*2480*/  HADD2.F32 R27, -RZ, R27.H1_H1 ;  /* 0x3000001bff1b7230 */ /* 0x000fc40000004100 */
[----:B------:R-:W-:Y:S01]  /*2490*/  FFMA.FTZ R5, R5, R14, R6 ;  /* 0x0000000e05057223 */ /* 0x000fe20000010006 */
[----:B------:R-:W-:Y:S02]  /*24a0*/  HADD2.F32 R12, -RZ, R15.H0_H0 ;  /* 0x2000000fff0c7230 */ /* 0x000fe40000004100 */
[----:B------:R-:W-:Y:S01]  /*24b0*/  FADD.FTZ R8, R8, R13 ;  /* 0x0000000d08087221 */ /* 0x000fe20000010000 */
[--C-:B------:R-:W-:Y:S02]  /*24c0*/  HADD2.F32 R9, -RZ, R11.reuse.H0_H0 ;  /* 0x2000000bff097230 */ /* 0x100fe40000004100 */
[----:B------:R-:W-:Y:S01]  /*24d0*/  HADD2.F32 R10, -RZ, R11.H1_H1 ;  /* 0x3000000bff0a7230 */ /* 0x000fe20000004100 */
[----:B------:R-:W-:Y:S01]  /*24e0*/  I2FP.F32.S32 R11, R16 ;  /* 0x00000010000b7245 */ /* 0x000fe20000201400 */
[----:B------:R-:W-:Y:S02]  /*24f0*/  HADD2.F32 R15, -RZ, R15.H1_H1 ;  /* 0x3000000fff0f7230 */ /* 0x000fe40000004100 */
[----:B------:R-:W-:Y:S01]  /*2500*/  FFMA.FTZ R7, R27, R7, R36 ;  /* 0x000000071b077223 */ /* 0x000fe20000010024 */
[----:B------:R-:W-:Y:S01]  /*2510*/  FFMA.FTZ R4, R9, R12, R4 ;  /* 0x0000000c09047223 */ /* 0x000fe20000010004 */
[----:B------:R-:W-:Y:S01]  /*2520*/  FADD.FTZ R5, R5, R8 ;  /* 0x0000000805057221 */ /* 0x000fe20000010000 */
        /* <DEDUP_REMOVED lines=12> */
.L_x_20820:
[----:B------:R-:W-:Y:S05]  /*25f0*/  BSYNC.RECONVERGENT B1 ;  /* 0x0000000000017941 */ /* 0x000fea0003800200 */
.L_x_20819:
[----:B------:R-:W-:Y:S01]  /*2600*/  IADD3 R42, P0, PT, R42, 0x10, RZ ;  /* 0x000000102a2a7810 */ /* 0x000fe20007f1e0ff */
[----:B01----:R-:W-:Y:S01]  /*2610*/  VIADD R46, R46, 0x200 ;  /* 0x000002002e2e7836 */ /* 0x003fe20000000000 */
[----:B------:R-:W-:Y:S02]  /*2620*/  IADD3 R45, PT, PT, R45, 0x80, RZ ;  /* 0x000000802d2d7810 */ /* 0x000fe40007ffe0ff */
[----:B------:R-:W-:Y:S02]  /*2630*/  IADD3 R44, PT, PT, R44, 0x80, RZ ;  /* 0x000000802c2c7810 */ /* 0x000fe40007ffe0ff */
[----:B------:R-:W-:Y:S01]  /*2640*/  IADD3.X R41, PT, PT, RZ, R41, RZ, P0, !PT ;  /* 0x00000029ff297210 */ /* 0x000fe200007fe4ff */
[----:B------:R-:W-:Y:S06]  /*2650*/  @!P1 BRA `(.L_x_20821) ;  /* 0xffffffe000d09947 */ /* 0x000fec000383ffff */
.L_x_20818:
[----:B------:R-:W-:Y:S05]  /*2660*/  BSYNC.RECONVERGENT B0 ;  /* 0x0000000000007941 */ /* 0x000fea0003800200 */
.L_x_20817:
[----:B------:R-:W0:Y:S01]  /*2670*/  SHFL.BFLY PT, R2, R47, 0x10, 0x1f ;  /* 0x0e001f002f027f89 */ /* 0x000e2200000e0000 */
[----:B------:R-:W-:Y:S01]  /*2680*/  BSSY.RECONVERGENT B0, `(.L_x_20822) ;  /* 0x0000105000007945 */ /* 0x000fe20003800200 */
[----:B------:R-:W1:Y:S01]  /*2690*/  S2R R9, SR_TID.X ;  /* 0x0000000000097919 */ /* 0x000e620000002100 */
        /* <DEDUP_REMOVED lines=17> */
[----:B-1----:R-:W-:Y:S02]  /*27b0*/  FMNMX.FTZ R14, R10, R11, !PT ;  /* 0x0000000b0a0e7209 */ /* 0x002fe40007810000 */
        /* <DEDUP_REMOVED lines=34> */
.L_x_20826:
        /* <DEDUP_REMOVED lines=11> */
.L_x_20825:
[----:B------:R-:W-:Y:S05]  /*2a90*/  BSYNC.RECONVERGENT B1 ;  /* 0x0000000000017941 */ /* 0x000fea0003800200 */
.L_x_20824:
[----:B------:R-:W-:Y:S05]  /*2aa0*/  @!P3 BRA `(.L_x_20823) ;  /* 0x0000000c0008b947 */ /* 0x000fea0003800000 */
[C---:B------:R-:W-:Y:S01]  /*2ab0*/  IADD3 R12, PT, PT, -R13.reuse, R10, RZ ;  /* 0x0000000a0d0c7210 */ /* 0x040fe20007ffe1ff */
        /* <DEDUP_REMOVED lines=10> */
.L_x_20829:
        /* <DEDUP_REMOVED lines=100> */
.L_x_20828:
[----:B------:R-:W-:Y:S05]  /*31a0*/  BSYNC.RECONVERGENT B1 ;  /* 0x0000000000017941 */ /* 0x000fea0003800200 */
.L_x_20827:
        /* <DEDUP_REMOVED lines=55> */
.L_x_20831:
[----:B------:R-:W-:Y:S05]  /*3520*/  BSYNC.RECONVERGENT B1 ;  /* 0x0000000000017941 */ /* 0x000fea0003800200 */
.L_x_20830:
        /* <DEDUP_REMOVED lines=26> */
.L_x_20823:
[----:B------:R-:W-:Y:S05]  /*36d0*/  BSYNC.RECONVERGENT B0 ;  /* 0x0000000000007941 */ /* 0x000fea0003800200 */
.L_x_20822:
        /* <DEDUP_REMOVED lines=40> */
.L_x_20836:
[----:B------:R-:W0:Y:S01]  /*3960*/  LDS R6, [R11] ;  /* 0x000000000b067984 */ /* 0x000e220000000800 */
[----:B------:R-:W-:-:S04]  /*3970*/  IADD3 R12, PT, PT, R12, 0x1, RZ ;  /* 0x000000010c0c7810 */ /* 0x000fc80007ffe0ff */
[----:B------:R-:W-:Y:S01]  /*3980*/  ISETP.NE.AND P0, PT, R12, RZ, PT ;  /* 0x000000ff0c00720c */ /* 0x000fe20003f05270 */
[----:B0-----:R-:W-:-:S05]  /*3990*/  FMUL.FTZ R6, R6, R5 ;  /* 0x0000000506067220 */ /* 0x001fca0000410000 */
[----:B------:R0:W-:Y:S02]  /*39a0*/  STS [R11], R6 ;  /* 0x000000060b007388 */ /* 0x0001e40000000800 */
[----:B0-----:R-:W-:-:S05]  /*39b0*/  IADD3 R11, PT, PT, R11, 0x200, RZ ;  /* 0x000002000b0b7810 */ /* 0x001fca0007ffe0ff */
[----:B------:R-:W-:Y:S05]  /*39c0*/  @P0 BRA `(.L_x_20836) ;  /* 0xfffffffc00e40947 */ /* 0x000fea000383ffff */
.L_x_20835:
[----:B------:R-:W-:Y:S05]  /*39d0*/  BSYNC.RECONVERGENT B1 ;  /* 0x0000000000017941 */ /* 0x000fea0003800200 */
.L_x_20834:
        /* <DEDUP_REMOVED lines=12> */
.L_x_20839:
        /* <DEDUP_REMOVED lines=52> */
.L_x_20838:
[----:B------:R-:W-:Y:S05]  /*3de0*/  BSYNC.RECONVERGENT B1 ;  /* 0x0000000000017941 */ /* 0x000fea0003800200 */
.L_x_20837:
        /* <DEDUP_REMOVED lines=31> */
.L_x_20841:
[----:B------:R-:W-:Y:S05]  /*3fe0*/  BSYNC.RECONVERGENT B1 ;  /* 0x0000000000017941 */ /* 0x000fea0003800200 */
.L_x_20840:
        /* <DEDUP_REMOVED lines=14> */
.L_x_20833:
[----:B------:R-:W-:Y:S05]  /*40d0*/  BSYNC.RECONVERGENT B0 ;  /* 0x0000000000007941 */ /* 0x000fea0003800200 */
.L_x_20832:
[----:B01----:R-:W-:Y:S01]  /*40e0*/  IADD3 R5, PT, PT, R52, 0x1f, RZ ;  /* 0x0000001f34057810 */ /* 0x003fe20007ffe0ff */
[----:B------:R-:W0:Y:S08]  /*40f0*/  S2UR UR7, SR_CTAID.Y ;  /* 0x00000000000779c3 */ /* 0x000e300000002600 */
[----:B------:R-:W-:Y:S01]  /*4100*/  BAR.SYNC.DEFER_BLOCKING 0x0 ;  /* 0x0000000000007b1d */ /* 0x000fe20000010000 */
[----:B------:R-:W-:Y:S01]  /*4110*/  HFMA2 R38, -RZ, RZ, 0, 0 ;  /* 0x00000000ff267431 */ /* 0x000fe200000001ff */
[----:B------:R-:W-:-:S02]  /*4120*/  SHF.R.S32.HI R6, RZ, 0x1f, R5 ;  /* 0x0000001fff067819 */ /* 0x000fc40000011405 */
        /* <DEDUP_REMOVED lines=11> */
[----:B------:R-:W-:Y:S01]  /*41e0*/  ISETP.GE.AND P0, PT, R8, R7, PT ;  /* 0x000000070800720c */ /* 0x000fe20003f06270 */
[----:B------:R-:W-:-:S12]  /*41f0*/  IMAD.MOV.U32 R25, RZ, RZ, RZ ;  /* 0x000000ffff197224 */ /* 0x000fd800078e00ff */
[----:B012---:R-:W-:Y:S05]  /*4200*/  @P0 BRA `(.L_x_20843) ;  /* 0x0000002800e40947 */ /* 0x007fea0003800000 */
[----:B------:R-:W0:Y:S01]  /*4210*/  I2F.RP R6, R0 ;  /* 0x0000000000067306 */ /* 0x000e220000209400 */
[----:B------:R-:W1:Y:S01]  /*4220*/  LDC R5, c[0x0][0x3b8] ;  /* 0x0000ee00ff057b82 */ /* 0x000e620000000800 */
[----:B------:R-:W2:Y:S01]  /*4230*/  LDCU.64 UR12, c[0x0][0x3a8] ;  /* 0x00007500ff0c77ac */ /* 0x000ea20008000a00 */
[----:B------:R-:W-:Y:S01]  /*4240*/  SHF.R.U32.HI R12, RZ, 0x3, R9 ;  /* 0x00000003ff0c7819 */ /* 0x000fe20000011609 */
[----:B------:R-:W-:Y:S01]  /*4250*/  IMAD.MOV.U32 R13, RZ, RZ, RZ ;  /* 0x000000ffff0d7224 */ /* 0x000fe200078e00ff */
[----:B------:R-:W-:Y:S01]  /*4260*/  SHF.L.U32 R15, R9, 0x5, RZ ;  /* 0x00000005090f7819 */ /* 0x000fe200000006ff */
[----:B------:R-:W3:Y:S01]  /*4270*/  LDCU UR10, c[0x0][0x3d0] ;  /* 0x00007a00ff0a77ac */ /* 0x000ee20008000800 */
[----:B------:R-:W-:Y:S02]  /*4280*/  LOP3.LUT R12, R12, 0x7c, RZ, 0xc0, !PT ;  /* 0x0000007c0c0c7812 */ /* 0x000fe400078ec0ff */
[----:B------:R-:W-:Y:S01]  /*4290*/  IADD3 R17, PT, PT, R4, 0x100, RZ ;  /* 0x0000010004117810 */ /* 0x000fe20007ffe0ff */
[----:B------:R-:W4:Y:S01]  /*42a0*/  LDCU UR6, c[0x0][0x3ec] ;  /* 0x00007d80ff0677ac */ /* 0x000f220008000800 */
[----:B------:R-:W-:-:S02]  /*42b0*/  LOP3.LUT R15, R15, 0x60, RZ, 0xe2, !PT ;  /* 0x000000600f0f7812 */ /* 0x000fc400078ee2ff */
[----:B------:R-:W-:Y:S01]  /*42c0*/  LEA R2, R2, R17, 0x18 ;  /* 0x0000001102027211 */ /* 0x000fe200078ec0ff */
[----:B0-----:R-:W0:Y:S01]  /*42d0*/  MUFU.RCP R6, R6 ;  /* 0x0000000600067308 */ /* 0x001e220000001000 */
[C---:B------:R-:W-:Y:S02]  /*42e0*/  LEA R15, R8.reuse, R15, 0x7 ;  /* 0x0000000f080f7211 */ /* 0x040fe400078e38ff */
[----:B------:R-:W-:Y:S02]  /*42f0*/  SHF.L.U32 R41, R9, 0x3, RZ ;  /* 0x0000000309297819 */ /* 0x000fe400000006ff */
[----:B------:R-:W-:Y:S02]  /*4300*/  IADD3 R24, PT, PT, R8, -R7, RZ ;  /* 0x8000000708187210 */ /* 0x000fe40007ffe0ff */
[----:B------:R-:W-:Y:S01]  /*4310*/  MOV R38, RZ ;  /* 0x000000ff00267202 */ /* 0x000fe20000000f00 */
[----:B---3-5:R-:W-:Y:S01]  /*4320*/  IMAD R50, R3, UR10, RZ ;  /* 0x0000000a03327c24 */ /* 0x028fe2000f8e02ff */
[----:B------:R-:W-:Y:S01]  /*4330*/  LOP3.LUT R3, R41, 0xf8, RZ, 0xc0, !PT ;  /* 0x000000f829037812 */ /* 0x000fe200078ec0ff */
[----:B-1----:R-:W-:Y:S01]  /*4340*/  IMAD R5, R5, UR7, RZ ;  /* 0x0000000705057c24 */ /* 0x002fe2000f8e02ff */
[----:B----4-:R-:W-:-:S03]  /*4350*/  IADD3 R40, PT, PT, R40, -UR6, RZ ;  /* 0x8000000628287c10 */ /* 0x010fc6000fffe0ff */
[----:B------:R-:W-:Y:S01]  /*4360*/  IMAD.WIDE R4, R5, 0x4, R12 ;  /* 0x0000000405047825 */ /* 0x000fe200078e020c */
[----:B------:R-:W-:Y:S02]  /*4370*/  SHF.R.S32.HI R51, RZ, 0x1f, R50 ;  /* 0x0000001fff337819 */ /* 0x000fe40000011432 */
[----:B0-----:R-:W-:Y:S02]  /*4380*/  IADD3 R10, PT, PT, R6, 0xffffffe, RZ ;  /* 0x0ffffffe060a7810 */ /* 0x001fe40007ffe0ff */
[----:B--2---:R-:W-:Y:S02]  /*4390*/  IADD3 R6, P0, PT, R4, UR12, RZ ;  /* 0x0000000c04067c10 */ /* 0x004fe4000ff1e0ff */
[----:B------:R0:W1:Y:S01]  /*43a0*/  F2I.FTZ.U32.TRUNC.NTZ R11, R10 ;  /* 0x0000000a000b7305 */ /* 0x000062000021f000 */
[----:B------:R-:W-:Y:S02]  /*43b0*/  IADD3 R4, PT, PT, R15, 0x10, R2 ;  /* 0x000000100f047810 */ /* 0x000fe40007ffe002 */
[----:B------:R-:W-:-:S02]  /*43c0*/  IADD3.X R5, PT, PT, R5, UR13, RZ, P0, !PT ;  /* 0x0000000d05057c10 */ /* 0x000fc400087fe4ff */
[----:B0-----:R-:W-:Y:S02]  /*43d0*/  MOV R10, RZ ;  /* 0x000000ff000a7202 */ /* 0x001fe40000000f00 */
[----:B-1----:R-:W-:-:S05]  /*43e0*/  IADD3 R19, PT, PT, RZ, -R11, RZ ;  /* 0x8000000bff137210 */ /* 0x002fca0007ffe0ff */
[----:B------:R-:W-:-:S04]  /*43f0*/  IMAD R13, R19, R0, RZ ;  /* 0x00000000130d7224 */ /* 0x000fc800078e02ff */
[----:B------:R-:W-:Y:S01]  /*4400*/  IMAD.HI.U32 R2, R11, R13, R10 ;  /* 0x0000000d0b027227 */ /* 0x000fe200078e000a */
[----:B------:R-:W-:-:S03]  /*4410*/  LEA R10, R8, 0x3, 0x5 ;  /* 0x00000003080a7811 */ /* 0x000fc600078e28ff */
[----:B------:R-:W-:Y:S01]  /*4420*/  VIADD R11, R8, 0x1 ;  /* 0x00000001080b7836 */ /* 0x000fe20000000000 */
[----:B------:R-:W-:-:S07]  /*4430*/  LOP3.LUT R41, R10, 0x18, R41, 0xf8, !PT ;  /* 0x000000180a297812 */ /* 0x000fce00078ef829 */
.L_x_20874:
[----:B0-----:R-:W0:Y:S01]  /*4440*/  LDC R21, c[0x0][0x3f0] ;  /* 0x0000fc00ff157b82 */ /* 0x001e220000000800 */
[----:B------:R-:W-:Y:S01]  /*4450*/  IADD3 R12, PT, PT, R10, -0x3, RZ ;  /* 0xfffffffd0a0c7810 */ /* 0x000fe20007ffe0ff */
[----:B------:R-:W-:Y:S03]  /*4460*/  BSSY.RECONVERGENT B0, `(.L_x_20844) ;  /* 0x0000289000007945 */ /* 0x000fe60003800200 */
[----:B------:R-:W-:-:S03]  /*4470*/  IABS R13, R12 ;  /* 0x0000000c000d7213 */ /* 0x000fc60000000000 */
        /* <DEDUP_REMOVED lines=22> */
[----:B------:R-:W-:Y:S01]  /*45e0*/  MOV R19, R12 ;  /* 0x0000000c00137202 */ /* 0x000fe20000000f00 */
[----:B------:R-:W-:Y:S01]  /*45f0*/  HFMA2 R12, -RZ, RZ, 0, 0 ;  /* 0x00000000ff0c7431 */ /* 0x000fe200000001ff */
[----:B------:R-:W-:Y:S02]  /*4600*/  IADD3 R15, PT, PT, R17, R48, RZ ;  /* 0x00000030110f7210 */ /* 0x000fe40007ffe0ff */
[----:B------:R-:W-:Y:S01]  /*4610*/  ISETP.NE.AND P2, PT, R21, RZ, PT ;  /* 0x000000ff1500720c */ /* 0x000fe20003f45270 */
[----:B------:R-:W-:Y:S01]  /*4620*/  IMAD R19, R19, R14, RZ ;  /* 0x0000000e13137224 */ /* 0x000fe200078e02ff */
[----:B------:R-:W-:-:S02]  /*4630*/  IABS R16, R15 ;  /* 0x0000000f00107213 */ /* 0x000fc40000000000 */
[----:B------:R-:W-:Y:S01]  /*4640*/  ISETP.GE.AND P1, PT, R15, RZ, PT ;  /* 0x000000ff0f00720c */ /* 0x000fe20003f26270 */
[----:B------:R-:W-:-:S04]  /*4650*/  IMAD.HI.U32 R12, R13, R19, R12 ;  /* 0x000000130d0c7227 */ /* 0x000fc800078e000c */
[----:B------:R-:W-:-:S04]  /*4660*/  IMAD.MOV.U32 R13, RZ, RZ, R16 ;  /* 0x000000ffff0d7224 */ /* 0x000fc800078e0010 */
        /* <DEDUP_REMOVED lines=11> */
[----:B--234-:R-:W-:Y:S05]  /*4720*/  @!P0 BRA P1, `(.L_x_20845) ;  /* 0x0000002400708947 */ /* 0x01cfea0000800000 */
[----:B------:R-:W-:Y:S01]  /*4730*/  IMAD.MOV.U32 R22, RZ, RZ, R6 ;  /* 0x000000ffff167224 */ /* 0x000fe200078e0006 */
[----:B------:R-:W-:Y:S01]  /*4740*/  MOV R23, R5 ;  /* 0x0000000500177202 */ /* 0x000fe20000000f00 */
[----:B------:R-:W0:Y:S04]  /*4750*/  LDS.128 R16, [R4+-0x10] ;  /* 0xfffff00004107984 */ /* 0x000e280000000c00 */
[----:B------:R-:W2:Y:S01]  /*4760*/  LDG.E.CONSTANT R21, desc[UR8][R22.64] ;  /* 0x0000000816157981 */ /* 0x000ea2000c1e9900 */
[----:B------:R-:W-:-:S03]  /*4770*/  IADD3 R43, PT, PT, R41, -0x3, RZ ;  /* 0xfffffffd292b7810 */ /* 0x000fc60007ffe0ff */
[----:B------:R1:W3:Y:S01]  /*4780*/  LDS.128 R12, [R4] ;  /* 0x00000000040c7984 */ /* 0x0002e20000000c00 */
[----:B0-----:R-:W-:Y:S02]  /*4790*/  F2FP.F16.F32.PACK_AB R42, R19, R18 ;  /* 0x00000012132a723e */ /* 0x001fe400000000ff */
[----:B------:R-:W-:Y:S01]  /*47a0*/  F2FP.F16.F32.PACK_AB R45, R17, R16 ;  /* 0x00000010112d723e */ /* 0x000fe200000000ff */
[----:B--2---:R-:W-:-:S03]  /*47b0*/  IMAD.WIDE R20, R21, UR11, R50 ;  /* 0x0000000b15147c25 */ /* 0x004fc6000f8e0232 */
[----:B------:R-:W-:-:S04]  /*47c0*/  IADD3 R20, P0, PT, R3, R20, RZ ;  /* 0x0000001403147210 */ /* 0x000fc80007f1e0ff */
[----:B------:R-:W-:Y:S02]  /*47d0*/  IADD3.X R21, PT, PT, RZ, R21, RZ, P0, !PT ;  /* 0x00000015ff157210 */ /* 0x000fe400007fe4ff */
[----:B------:R-:W-:Y:S02]  /*47e0*/  LEA R54, P1, R20, UR4, 0x1 ;  /* 0x0000000414367c11 */ /* 0x000fe4000f8208ff */
[----:B------:R-:W-:Y:S02]  /*47f0*/  ISETP.NE.AND P0, PT, R24, -0x1, PT ;  /* 0xffffffff1800780c */ /* 0x000fe40003f05270 */
[----:B------:R-:W-:-:S05]  /*4800*/  LEA.HI.X R55, R20, UR5, R21, 0x1, P1 ;  /* 0x0000000514377c11 */ /* 0x000fca00088f0c15 */
[----:B------:R1:W5:Y:S01]  /*4810*/  LDG.E.128.CONSTANT R16, desc[UR8][R54.64] ;  /* 0x0000000836107981 */ /* 0x000362000c1e9d00 */
[----:B------:R-:W-:Y:S05]  /*4820*/  BSSY.RECONVERGENT B2, `(.L_x_20846) ;  /* 0x0000020000027945 */ /* 0x000fea0003800200 */
[----:B---3--:R-:W-:Y:S05]  /*4830*/  @P0 BRA `(.L_x_20847) ;  /* 0x0000000000780947 */ /* 0x008fea0003800000 */
[C---:B------:R-:W-:Y:S01]  /*4840*/  IADD3 R21, PT, PT, R41.reuse, -0x1, RZ ;  /* 0xffffffff29157810 */ /* 0x040fe20007ffe0ff */
[----:B------:R-:W-:Y:S01]  /*4850*/  VIADD R23, R41, 0x1 ;  /* 0x0000000129177836 */ /* 0x000fe20000000000 */
[----:B-----5:R-:W-:Y:S02]  /*4860*/  PRMT R22, R17, 0x7632, R22 ;  /* 0x0000763211167816 */ /* 0x020fe40000000016 */
[-C--:B------:R-:W-:Y:S02]  /*4870*/  ISETP.GE.AND P6, PT, R21, R52.reuse, PT ;  /* 0x000000341500720c */ /* 0x080fe40003fc6270 */
[----:B------:R-:W-:Y:S02]  /*4880*/  ISETP.GE.AND P1, PT, R23, R52, PT ;  /* 0x000000341700720c */ /* 0x000fe40003f26270 */
[C---:B------:R-:W-:Y:S02]  /*4890*/  IADD3 R21, PT, PT, R41.reuse, 0x2, RZ ;  /* 0x0000000229157810 */ /* 0x040fe40007ffe0ff */
[----:B------:R-:W-:-:S02]  /*48a0*/  IADD3 R23, PT, PT, R41, 0x3, RZ ;  /* 0x0000000329177810 */ /* 0x000fc40007ffe0ff */
        /* <DEDUP_REMOVED lines=23> */
.L_x_20847:
[----:B------:R-:W-:Y:S05]  /*4a20*/  BSYNC.RECONVERGENT B2 ;  /* 0x0000000000027941 */ /* 0x000fea0003800200 */
.L_x_20846:
        /* <DEDUP_REMOVED lines=8> */
[C---:B------:R-:W-:Y:S01]  /*4ab0*/  VIADD R17, R41.reuse, 0xffffffff ;  /* 0xffffffff29117836 */ /* 0x040fe20000000000 */
[----:B------:R-:W-:Y:S02]  /*4ac0*/  IADD3 R21, PT, PT, R41, 0x1, RZ ;  /* 0x0000000129157810 */ /* 0x000fe40007ffe0ff */
[----:B-----5:R-:W-:Y:S02]  /*4ad0*/  PRMT R18, R13, 0x7632, R18 ;  /* 0x000076320d127816 */ /* 0x020fe40000000012 */
[-C--:B------:R-:W-:Y:S02]  /*4ae0*/  ISETP.GE.AND P6, PT, R17, R52.reuse, PT ;  /* 0x000000341100720c */ /* 0x080fe40003fc6270 */
[----:B------:R-:W-:Y:S02]  /*4af0*/  IADD3 R17, PT, PT, R41, 0x2, RZ ;  /* 0x0000000229117810 */ /* 0x000fe40007ffe0ff */
[----:B------:R-:W-:Y:S02]  /*4b00*/  ISETP.GE.AND P1, PT, R21, R52, PT ;  /* 0x000000341500720c */ /* 0x000fe40003f26270 */
[----:B------:R-:W-:-:S02]  /*4b10*/  IADD3 R21, PT, PT, R41, 0x3, RZ ;  /* 0x0000000329157810 */ /* 0x000fc40007ffe0ff */
[-C--:B------:R-:W-:Y:S01]  /*4b20*/  ISETP.GE.AND P2, PT, R17, R52.reuse, PT ;  /* 0x000000341100720c */ /* 0x080fe20003f46270 */
[----:B------:R-:W-:Y:S01]  /*4b30*/  VIADD R17, R41, 0xfffffffe ;  /* 0xfffffffe29117836 */ /* 0x000fe20000000000 */
[-C--:B------:R-:W-:Y:S02]  /*4b40*/  ISETP.GE.AND P3, PT, R21, R52.reuse, PT ;  /* 0x000000341500720c */ /* 0x080fe40003f66270 */
[----:B------:R-:W-:Y:S02]  /*4b50*/  IADD3 R21, PT, PT, R41, 0x4, RZ ;  /* 0x0000000429157810 */ /* 0x000fe40007ffe0ff */
[----:B------:R-:W-:Y:S02]  /*4b60*/  PRMT R16, R14, 0x7632, R16 ;  /* 0x000076320e107816 */ /* 0x000fe40000000010 */
[----:B------:R-:W-:Y:S02]  /*4b70*/  ISETP.GE.AND P5, PT, R17, R52, PT ;  /* 0x000000341100720c */ /* 0x000fe40003fa6270 */
[----:B------:R-:W-:-:S02]  /*4b80*/  SEL R13, R13, RZ, !P6 ;  /* 0x000000ff0d0d7207 */ /* 0x000fc40007000000 */
[----:B------:R-:W-:Y:S02]  /*4b90*/  SEL R14, R14, RZ, !P1 ;  /* 0x000000ff0e0e7207 */ /* 0x000fe40004800000 */
[-C--:B------:R-:W-:Y:S02]  /*4ba0*/  ISETP.GE.AND P4, PT, R21, R52.reuse, PT ;  /* 0x000000341500720c */ /* 0x080fe40003f86270 */
        /* <DEDUP_REMOVED lines=14> */
.L_x_20849:
[----:B------:R-:W-:Y:S05]  /*4c90*/  BSYNC.RECONVERGENT B2 ;  /* 0x0000000000027941 */ /* 0x000fea0003800200 */
.L_x_20848:
[----:B------:R-:W-:Y:S02]  /*4ca0*/  HFMA2 R22, R44, R19, R22 ;  /* 0x000000132c167231 */ /* 0x000fe40000000016 */
[----:B-----5:R-:W-:Y:S01]  /*4cb0*/  HMUL2 R13, R42, R13 ;  /* 0x0000000d2a0d7232 */ /* 0x020fe20000000000 */
[----:B------:R2:W5:Y:S01]  /*4cc0*/  LDG.E.128.CONSTANT R16, desc[UR8][R54.64+0x400] ;  /* 0x0004000836107981 */ /* 0x000562000c1e9d00 */
[----:B------:R-:W-:Y:S02]  /*4cd0*/  BSSY.RECONVERGENT B2, `(.L_x_20850) ;  /* 0x0000023000027945 */ /* 0x000fe40003800200 */
[----:B------:R-:W-:Y:S02]  /*4ce0*/  HFMA2 R12, R45, R12, R13 ;  /* 0x0000000c2d0c7231 */ /* 0x000fe4000000000d */
[--C-:B------:R-:W-:Y:S02]  /*4cf0*/  HADD2.F32 R13, -RZ, R22.reuse.H0_H0 ;  /* 0x20000016ff0d7230 */ /* 0x100fe40000004100 */
[----:B------:R-:W-:Y:S01]  /*4d00*/  HADD2.F32 R20, -RZ, R22.H1_H1 ;  /* 0x30000016ff147230 */ /* 0x000fe20000004100 */
        /* <DEDUP_REMOVED lines=9> */
[----:B------:R-:W-:Y:S02]  /*4da0*/  ISETP.GE.AND P1, PT, R21, R52, PT ;  /* 0x000000341500720c */ /* 0x000fe40003f26270 */
[----:B------:R-:W-:-:S04]  /*4db0*/  IADD3 R21, PT, PT, R41, 0x2, RZ ;  /* 0x0000000229157810 */ /* 0x000fc80007ffe0ff */
[----:B------:R-:W-:Y:S02]  /*4dc0*/  ISETP.GE.AND P2, PT, R21, R52, PT ;  /* 0x000000341500720c */ /* 0x000fe40003f46270 */
[C---:B------:R-:W-:Y:S02]  /*4dd0*/  PRMT R21, R18.reuse, 0x7632, R21 ;  /* 0x0000763212157816 */ /* 0x040fe40000000015 */
[----:B------:R-:W-:Y:S02]  /*4de0*/  SEL R18, R18, RZ, !P1 ;  /* 0x000000ff12127207 */ /* 0x000fe40004800000 */
[----:B------:R-:W-:-:S04]  /*4df0*/  SEL R21, R21, RZ, !P2 ;  /* 0x000000ff15157207 */ /* 0x000fc80005000000 */
        /* <DEDUP_REMOVED lines=8> */
[----:B------:R-:W-:Y:S02]  /*4e80*/  IADD3 R21, PT, PT, R41, -0x2, RZ ;  /* 0xfffffffe29157810 */ /* 0x000fe40007ffe0ff */
[----:B------:R-:W-:-:S02]  /*4e90*/  ISETP.GE.AND P1, PT, R43, R52, PT ;  /* 0x000000342b00720c */ /* 0x000fc40003f26270 */
[----:B------:R-:W-:Y:S02]  /*4ea0*/  ISETP.GE.AND P2, PT, R21, R52, PT ;  /* 0x000000341500720c */ /* 0x000fe40003f46270 */
[C---:B------:R-:W-:Y:S02]  /*4eb0*/  PRMT R21, R16.reuse, 0x7632, R21 ;  /* 0x0000763210157816 */ /* 0x040fe40000000015 */
[----:B------:R-:W-:Y:S02]  /*4ec0*/  SEL R16, R16, RZ, !P1 ;  /* 0x000000ff10107207 */ /* 0x000fe40004800000 */
[----:B------:R-:W-:Y:S02]  /*4ed0*/  SEL R21, R21, RZ, !P2 ;  /* 0x000000ff15157207 */ /* 0x000fe40005000000 */
[----:B------:R-:W-:Y:S02]  /*4ee0*/  PRMT R19, R19, 0x5410, R22 ;  /* 0x0000541013137816 */ /* 0x000fe40000000016 */
[----:B------:R-:W-:-:S07]  /*4ef0*/  PRMT R16, R16, 0x5410, R21 ;  /* 0x0000541010107816 */ /* 0x000fce0000000015 */
.L_x_20851:
[----:B------:R-:W-:Y:S05]  /*4f00*/  BSYNC.RECONVERGENT B2 ;  /* 0x0000000000027941 */ /* 0x000fea0003800200 */
.L_x_20850:
[----:B------:R-:W-:Y:S01]  /*4f10*/  FADD.FTZ R13, R13, R20 ;  /* 0x000000140d0d7221 */ /* 0x000fe20000010000 */
[----:B-----5:R-:W-:Y:S01]  /*4f20*/  HMUL2 R17, R42, R17 ;  /* 0x000000112a117232 */ /* 0x020fe20000000000 */
[----:B------:R3:W5:Y:S01]  /*4f30*/  LDG.E.128.CONSTANT R20, desc[UR8][R54.64+0x600] ;  /* 0x0006000836147981 */ /* 0x000762000c1e9d00 */
[----:B------:R-:W-:Y:S01]  /*4f40*/  BSSY.RECONVERGENT B2, `(.L_x_20852) ;  /* 0x0000024000027945 */ /* 0x000fe20003800200 */
[----:B------:R-:W-:Y:S02]  /*4f50*/  HFMA2 R12, R47, R14, R12 ;  /* 0x0000000e2f0c7231 */ /* 0x000fe4000000000c */
[----:B------:R-:W-:Y:S02]  /*4f60*/  HFMA2 R17, R45, R16, R17 ;  /* 0x000000102d117231 */ /* 0x000fe40000000011 */
[----:B------:R-:W-:Y:S02]  /*4f70*/  FADD.FTZ R38, R38, R13 ;  /* 0x0000000d26267221 */ /* 0x000fe40000010000 */
        /* <DEDUP_REMOVED lines=10> */
[-C--:B------:R-:W-:Y:S02]  /*5020*/  ISETP.GE.AND P1, PT, R13, R52.reuse, PT ;  /* 0x000000340d00720c */ /* 0x080fe40003f26270 */
[----:B------:R-:W-:Y:S02]  /*5030*/  IADD3 R13, PT, PT, R41, 0x2, RZ ;  /* 0x00000002290d7810 */ /* 0x000fe40007ffe0ff */
[----:B------:R-:W-:Y:S02]  /*5040*/  PRMT R14, R23, 0x7632, R14 ;  /* 0x00007632170e7816 */ /* 0x000fe4000000000e */
[----:B------:R-:W-:-:S02]  /*5050*/  ISETP.GE.AND P2, PT, R13, R52, PT ;  /* 0x000000340d00720c */ /* 0x000fc40003f46270 */
[C---:B------:R-:W-:Y:S02]  /*5060*/  PRMT R13, R22.reuse, 0x7632, R13 ;  /* 0x00007632160d7816 */ /* 0x040fe4000000000d */
[----:B------:R-:W-:Y:S02]  /*5070*/  SEL R22, R22, RZ, !P1 ;  /* 0x000000ff16167207 */ /* 0x000fe40004800000 */
[----:B------:R-:W-:Y:S02]  /*5080*/  SEL R13, R13, RZ, !P2 ;  /* 0x000000ff0d0d7207 */ /* 0x000fe40005000000 */
[----:B------:R-:W-:Y:S02]  /*5090*/  ISETP.GE.AND P1, PT, R43, R52, PT ;  /* 0x000000342b00720c */ /* 0x000fe40003f26270 */
[----:B------:R-:W-:Y:S01]  /*50a0*/  PRMT R22, R22, 0x5410, R13 ;  /* 0x0000541016167816 */ /* 0x000fe2000000000d */
[----:B------:R-:W-:-:S05]  /*50b0*/  VIADD R13, R41, 0x3 ;  /* 0x00000003290d7836 */ /* 0x000fca0000000000 */
[-C--:B------:R-:W-:Y:S02]  /*50c0*/  ISETP.GE.AND P3, PT, R13, R52.reuse, PT ;  /* 0x000000340d00720c */ /* 0x080fe40003f66270 */
[----:B------:R-:W-:Y:S02]  /*50d0*/  IADD3 R13, PT, PT, R41, 0x4, RZ ;  /* 0x00000004290d7810 */ /* 0x000fe40007ffe0ff */
[----:B------:R-:W-:Y:S02]  /*50e0*/  SEL R23, R23, RZ, !P3 ;  /* 0x000000ff17177207 */ /* 0x000fe40005800000 */
[----:B------:R-:W-:Y:S02]  /*50f0*/  ISETP.GE.AND P4, PT, R13, R52, PT ;  /* 0x000000340d00720c */ /* 0x000fe40003f86270 */
[----:B------:R-:W-:Y:S02]  /*5100*/  IADD3 R13, PT, PT, R41, -0x2, RZ ;  /* 0xfffffffe290d7810 */ /* 0x000fe40007ffe0ff */
[----:B------:R-:W-:-:S02]  /*5110*/  SEL R14, R14, RZ, !P4 ;  /* 0x000000ff0e0e7207 */ /* 0x000fc40006000000 */
[----:B------:R-:W-:Y:S02]  /*5120*/  ISETP.GE.AND P2, PT, R13, R52, PT ;  /* 0x000000340d00720c */ /* 0x000fe40003f46270 */
[C---:B------:R-:W-:Y:S02]  /*5130*/  PRMT R13, R20.reuse, 0x7632, R13 ;  /* 0x00007632140d7816 */ /* 0x040fe4000000000d */
[----:B------:R-:W-:Y:S02]  /*5140*/  SEL R20, R20, RZ, !P1 ;  /* 0x000000ff14147207 */ /* 0x000fe40004800000 */
[----:B------:R-:W-:Y:S02]  /*5150*/  SEL R13, R13, RZ, !P2 ;  /* 0x000000ff0d0d7207 */ /* 0x000fe40005000000 */
[----:B------:R-:W-:Y:S02]  /*5160*/  PRMT R23, R23, 0x5410, R14 ;  /* 0x0000541017177816 */ /* 0x000fe4000000000e */
[----:B------:R-:W-:-:S07]  /*5170*/  PRMT R20, R20, 0x5410, R13 ;  /* 0x0000541014147816 */ /* 0x000fce000000000d */
.L_x_20853:
[----:B------:R-:W-:Y:S05]  /*5180*/  BSYNC.RECONVERGENT B2 ;  /* 0x0000000000027941 */ /* 0x000fea0003800200 */
.L_x_20852:
[----:B------:R-:W-:Y:S02]  /*5190*/  HFMA2 R16, R44, R15, R12 ;  /* 0x0000000f2c107231 */ /* 0x000fe4000000000c */
[----:B-----5:R-:W-:Y:S01]  /*51a0*/  HMUL2 R21, R42, R21 ;  /* 0x000000152a157232 */ /* 0x020fe20000000000 */
[----:B------:R4:W5:Y:S01]  /*51b0*/  LDG.E.128.CONSTANT R12, desc[UR8][R54.64+0x800] ;  /* 0x00080008360c7981 */ /* 0x000962000c1e9d00 */
[----:B------:R-:W-:Y:S02]  /*51c0*/  HFMA2 R19, R44, R19, R18 ;  /* 0x000000132c137231 */ /* 0x000fe40000000012 */
        /* <DEDUP_REMOVED lines=34> */
.L_x_20855:
[----:B------:R-:W-:Y:S05]  /*53f0*/  BSYNC.RECONVERGENT B2 ;  /* 0x0000000000027941 */ /* 0x000fea0003800200 */
.L_x_20854:
[----:B-----5:R-:W-:Y:S02]  /*5400*/  HMUL2 R17, R42, R13 ;  /* 0x0000000d2a117232 */ /* 0x020fe40000000000 */
[----:B------:R-:W-:Y:S02]  /*5410*/  HADD2.F32 R13, -RZ, R16.H0_H0 ;  /* 0x20000010ff0d7230 */ /* 0x000fe40000004100 */
[----:B------:R-:W-:Y:S02]  /*5420*/  HFMA2 R22, R44, R23, R22 ;  /* 0x000000172c167231 */ /* 0x000fe40000000016 */
[----:B------:R-:W-:Y:S02]  /*5430*/  HADD2.F32 R16, -RZ, R16.H1_H1 ;  /* 0x30000010ff107230 */ /* 0x000fe40000004100 */
[----:B------:R-:W-:Y:S02]  /*5440*/  HFMA2 R17, R45, R12, R17 ;  /* 0x0000000c2d117231 */ /* 0x000fe40000000011 */
[----:B------:R-:W-:-:S02]  /*5450*/  HADD2.F32 R12, -RZ, R19.H0_H0 ;  /* 0x20000013ff0c7230 */ /* 0x000fc40000004100 */
[----:B------:R-:W-:Y:S01]  /*5460*/  FADD.FTZ R16, R13, R16 ;  /* 0x000000100d107221 */ /* 0x000fe20000010000 */
[----:B------:R-:W-:Y:S02]  /*5470*/  HFMA2 R17, R47, R14, R17 ;  /* 0x0000000e2f117231 */ /* 0x000fe40000000011 */
[----:B------:R-:W-:Y:S02]  /*5480*/  HADD2.F32 R13, -RZ, R19.H1_H1 ;  /* 0x30000013ff0d7230 */ /* 0x000fe40000004100 */
[----:B------:R-:W-:Y:S01]  /*5490*/  FADD.FTZ R37, R37, R16 ;  /* 0x0000001025257221 */ /* 0x000fe20000010000 */
[----:B------:R-:W-:Y:S02]  /*54a0*/  HFMA2 R15, R44, R15, R17 ;  /* 0x0000000f2c0f7231 */ /* 0x000fe40000000011 */
[----:B------:R0:W5:Y:S01]  /*54b0*/  LDG.E.128.CONSTANT R16, desc[UR8][R54.64+0xa00] ;  /* 0x000a000836107981 */ /* 0x000162000c1e9d00 */
[----:B------:R-:W-:Y:S04]  /*54c0*/  BSSY.RECONVERGENT B2, `(.L_x_20856) ;  /* 0x0000020000027945 */ /* 0x000fe80003800200 */
        /* <DEDUP_REMOVED lines=21> */
[C---:B------:R-:W-:Y:S02]  /*5620*/  PRMT R14, R16.reuse, 0x7632, R14 ;  /* 0x00007632100e7816 */ /* 0x040fe4000000000e */
[-C--:B------:R-:W-:Y:S02]  /*5630*/  ISETP.GE.AND P4, PT, R21, R52.reuse, PT ;  /* 0x000000341500720c */ /* 0x080fe40003f86270 */
[----:B------:R-:W-:Y:S02]  /*5640*/  IADD3 R21, PT, PT, R41, -0x2, RZ ;  /* 0xfffffffe29157810 */ /* 0x000fe40007ffe0ff */
[----:B------:R-:W-:Y:S02]  /*5650*/  SEL R16, R16, RZ, !P1 ;  /* 0x000000ff10107207 */ /* 0x000fe40004800000 */
[----:B------:R-:W-:-:S02]  /*5660*/  ISETP.GE.AND P2, PT, R21, R52, PT ;  /* 0x000000341500720c */ /* 0x000fc40003f46270 */
[----:B------:R-:W-:Y:S02]  /*5670*/  SEL R19, R19, RZ, !P3 ;  /* 0x000000ff13137207 */ /* 0x000fe40005800000 */
[----:B------:R-:W-:Y:S02]  /*5680*/  SEL R20, R20, RZ, !P4 ;  /* 0x000000ff14147207 */ /* 0x000fe40006000000 */
[----:B------:R-:W-:Y:S02]  /*5690*/  SEL R21, R14, RZ, !P2 ;  /* 0x000000ff0e157207 */ /* 0x000fe40005000000 */
[----:B------:R-:W-:Y:S02]  /*56a0*/  PRMT R19, R19, 0x5410, R20 ;  /* 0x0000541013137816 */ /* 0x000fe40000000014 */
[----:B------:R-:W-:-:S07]  /*56b0*/  PRMT R16, R16, 0x5410, R21 ;  /* 0x0000541010107816 */ /* 0x000fce0000000015 */
.L_x_20857:
[----:B------:R-:W-:Y:S05]  /*56c0*/  BSYNC.RECONVERGENT B2 ;  /* 0x0000000000027941 */ /* 0x000fea0003800200 */
.L_x_20856:
[----:B-----5:R-:W-:Y:S02]  /*56d0*/  HMUL2 R20, R42, R17 ;  /* 0x000000112a147232 */ /* 0x020fe40000000000 */
[--C-:B------:R-:W-:Y:S02]  /*56e0*/  HADD2.F32 R14, -RZ, R22.reuse.H0_H0 ;  /* 0x20000016ff0e7230 */ /* 0x100fe40000004100 */
[----:B------:R-:W-:Y:S01]  /*56f0*/  FADD.FTZ R13, R12, R13 ;  /* 0x0000000d0c0d7221 */ /* 0x000fe20000010000 */
[----:B------:R-:W-:Y:S02]  /*5700*/  HADD2.F32 R17, -RZ, R22.H1_H1 ;  /* 0x30000016ff117230 */ /* 0x000fe40000004100 */
[----:B------:R-:W-:Y:S02]  /*5710*/  HFMA2 R20, R45, R16, R20 ;  /* 0x000000102d147231 */ /* 0x000fe40000000014 */
[--C-:B------:R-:W-:Y:S02]  /*5720*/  HADD2.F32 R12, -RZ, R15.reuse.H1_H1 ;  /* 0x3000000fff0c7230 */ /* 0x100fe40000004100 */
[----:B------:R-:W-:Y:S01]  /*5730*/  FADD.FTZ R36, R36, R13 ;  /* 0x0000000d24247221 */ /* 0x000fe20000010000 */
[----:B------:R-:W-:Y:S01]  /*5740*/  FADD.FTZ R14, R14, R17 ;  /* 0x000000110e0e7221 */ /* 0x000fe20000010000 */
[----:B------:R-:W-:Y:S01]  /*5750*/  HADD2.F32 R17, -RZ, R15.H0_H0 ;  /* 0x2000000fff117230 */ /* 0x000fe20000004100 */
[----:B------:R-:W-:Y:S01]  /*5760*/  BSSY.RECONVERGENT B2, `(.L_x_20858) ;  /* 0x0000024000027945 */ /* 0x000fe20003800200 */
[----:B------:R-:W-:-:S02]  /*5770*/  HFMA2 R22, R47, R18, R20 ;  /* 0x000000122f167231 */ /* 0x000fc40000000014 */
[----:B------:R-:W-:Y:S01]  /*5780*/  FADD.FTZ R35, R35, R14 ;  /* 0x0000000e23237221 */ /* 0x000fe20000010000 */
[----:B------:R-:W-:Y:S02]  /*5790*/  FADD.FTZ R17, R17, R12 ;  /* 0x0000000c11117221 */ /* 0x000fe40000010000 */
[----:B------:R0:W5:Y:S01]  /*57a0*/  LDG.E.128.CONSTANT R12, desc[UR8][R54.64+0xc00] ;  /* 0x000c0008360c7981 */ /* 0x000162000c1e9d00 */
[----:B------:R-:W-:Y:S05]  /*57b0*/  @P0 BRA `(.L_x_20859) ;  /* 0x0000000000780947 */ /* 0x000fea0003800000 */
[C---:B------:R-:W-:Y:S01]  /*57c0*/  VIADD R21, R41.reuse, 0xffffffff ;  /* 0xffffffff29157836 */ /* 0x040fe20000000000 */
[-C--:B------:R-:W-:Y:S02]  /*57d0*/  ISETP.GE.AND P2, PT, R41, R52.reuse, PT ;  /* 0x000000342900720c */ /* 0x080fe40003f46270 */
        /* <DEDUP_REMOVED lines=11> */
[----:B------:R-:W-:Y:S02]  /*5890*/  IADD3 R21, PT, PT, R41, 0x4, RZ ;  /* 0x0000000429157810 */ /* 0x000fe40007ffe0ff */
[-C--:B------:R-:W-:Y:S02]  /*58a0*/  ISETP.GE.AND P1, PT, R43, R52.reuse, PT ;  /* 0x000000342b00720c */ /* 0x080fe40003f26270 */
[-C--:B------:R-:W-:Y:S01]  /*58b0*/  ISETP.GE.AND P6, PT, R21, R52.reuse, PT ;  /* 0x000000341500720c */ /* 0x080fe20003fc6270 */
[----:B------:R-:W-:Y:S01]  /*58c0*/  VIADD R21, R41, 0xfffffffe ;  /* 0xfffffffe29157836 */ /* 0x000fe20000000000 */
[----:B------:R-:W-:Y:S02]  /*58d0*/  PRMT R16, R12, 0x7632, R16 ;  /* 0x000076320c107816 */ /* 0x000fe40000000010 */
[----:B------:R-:W-:Y:S02]  /*58e0*/  PRMT R18, R14, 0x7632, R18 ;  /* 0x000076320e127816 */ /* 0x000fe40000000012 */
[----:B------:R-:W-:-:S02]  /*58f0*/  ISETP.GE.AND P2, PT, R21, R52, PT ;  /* 0x000000341500720c */ /* 0x000fc40003f46270 */
        /* <DEDUP_REMOVED lines=10> */
.L_x_20859:
[----:B------:R-:W-:Y:S05]  /*59a0*/  BSYNC.RECONVERGENT B2 ;  /* 0x0000000000027941 */ /* 0x000fea0003800200 */
.L_x_20858:
[----:B------:R-:W-:Y:S01]  /*59b0*/  FADD.FTZ R34, R34, R17 ;  /* 0x0000001122227221 */ /* 0x000fe20000010000 */
[----:B------:R-:W-:Y:S02]  /*59c0*/  HFMA2 R22, R44, R19, R22 ;  /* 0x000000132c167231 */ /* 0x000fe40000000016 */
[----:B------:R0:W5:Y:S02]  /*59d0*/  LDG.E.128.CONSTANT R16, desc[UR8][R54.64+0xe00] ;  /* 0x000e000836107981 */ /* 0x000164000c1e9d00 */
[----:B-----5:R-:W-:Y:S01]  /*59e0*/  HMUL2 R13, R42, R13 ;  /* 0x0000000d2a0d7232 */ /* 0x020fe20000000000 */
[----:B------:R-:W-:Y:S03]  /*59f0*/  BSSY.RECONVERGENT B2, `(.L_x_20860) ;  /* 0x0000021000027945 */ /* 0x000fe60003800200 */
        /* <DEDUP_REMOVED lines=18> */
[----:B------:R-:W-:Y:S02]  /*5b20*/  PRMT R18, R18, 0x5410, R13 ;  /* 0x0000541012127816 */ /* 0x000fe4000000000d */
[----:B------:R-:W-:-:S04]  /*5b30*/  IADD3 R13, PT, PT, R41, 0x3, RZ ;  /* 0x00000003290d7810 */ /* 0x000fc80007ffe0ff */
[----:B------:R-:W-:Y:S01]  /*5b40*/  ISETP.GE.AND P3, PT, R13, R52, PT ;  /* 0x000000340d00720c */ /* 0x000fe20003f66270 */
[----:B------:R-:W-:-:S03]  /*5b50*/  VIADD R13, R41, 0x4 ;  /* 0x00000004290d7836 */ /* 0x000fc60000000000 */
        /* <DEDUP_REMOVED lines=9> */
[----:B------:R-:W-:-:S07]  /*5bf0*/  PRMT R16, R16, 0x5410, R13 ;  /* 0x0000541010107816 */ /* 0x000fce000000000d */
.L_x_20861:
[----:B------:R-:W-:Y:S05]  /*5c00*/  BSYNC.RECONVERGENT B2 ;  /* 0x0000000000027941 */ /* 0x000fea0003800200 */
.L_x_20860:
[----:B------:R-:W-:Y:S02]  /*5c10*/  HMUL2 R17, R42, R17 ;  /* 0x000000112a117232 */ /* 0x000fe40000000000 */
[----:B------:R-:W-:Y:S02]  /*5c20*/  HADD2.F32 R13, -RZ, R22.H1_H1 ;  /* 0x30000016ff0d7230 */ /* 0x000fe40000004100 */
[----:B------:R-:W-:Y:S02]  /*5c30*/  HFMA2 R12, R47, R14, R12 ;  /* 0x0000000e2f0c7231 */ /* 0x000fe4000000000c */
[----:B------:R-:W-:Y:S02]  /*5c40*/  HFMA2 R17, R45, R16, R17 ;  /* 0x000000102d117231 */ /* 0x000fe40000000011 */
[----:B------:R-:W-:Y:S02]  /*5c50*/  HADD2.F32 R16, -RZ, R22.H0_H0 ;  /* 0x20000016ff107230 */ /* 0x000fe40000004100 */
[----:B------:R-:W-:-:S02]  /*5c60*/  HFMA2 R22, R47, R18, R17 ;  /* 0x000000122f167231 */ /* 0x000fc40000000011 */
[C---:B------:R-:W-:Y:S02]  /*5c70*/  HFMA2 R17, R44.reuse, R15, R12 ;  /* 0x0000000f2c117231 */ /* 0x040fe4000000000c */
[----:B------:R-:W-:Y:S02]  /*5c80*/  FADD.FTZ R16, R16, R13 ;  /* 0x0000000d10107221 */ /* 0x000fe40000010000 */
[----:B------:R0:W5:Y:S01]  /*5c90*/  LDG.E.128.CONSTANT R12, desc[UR8][R54.64+0x1000] ;  /* 0x00100008360c7981 */ /* 0x000162000c1e9d00 */
[----:B------:R-:W-:Y:S01]  /*5ca0*/  BSSY.RECONVERGENT B2, `(.L_x_20862) ;  /* 0x0000021000027945 */ /* 0x000fe20003800200 */
[----:B------:R-:W-:-:S03]  /*5cb0*/  HFMA2 R19, R44, R19, R22 ;  /* 0x000000132c137231 */ /* 0x000fc60000000016 */
[----:B------:R-:W-:Y:S05]  /*5cc0*/  @P0 BRA `(.L_x_20863) ;  /* 0x0000000000780947 */ /* 0x000fea0003800000 */
[C---:B------:R-:W-:Y:S02]  /*5cd0*/  IADD3 R21, PT, PT, R41.reuse, -0x1, RZ ;  /* 0xffffffff29157810 */ /* 0x040fe40007ffe0ff */
[-C--:B------:R-:W-:Y:S02]  /*5ce0*/  ISETP.GE.AND P2, PT, R41, R52.reuse, PT ;  /* 0x000000342900720c */ /* 0x080fe40003f46270 */
[-C--:B------:R-:W-:Y:S02]  /*5cf0*/  ISETP.GE.AND P1, PT, R21, R52.reuse, PT ;  /* 0x000000341500720c */ /* 0x080fe40003f26270 */
[----:B------:R-:W-:Y:S02]  /*5d00*/  IADD3 R21, PT, PT, R41, 0x1, RZ ;  /* 0x0000000129157810 */ /* 0x000fe40007ffe0ff */
[----:B-----5:R-:W-:Y:S02]  /*5d10*/  PRMT R18, R13, 0x7632, R18 ;  /* 0x000076320d127816 */ /* 0x020fe40000000012 */
[----:B------:R-:W-:-:S02]  /*5d20*/  ISETP.GE.AND P3, PT, R21, R52, PT ;  /* 0x000000341500720c */ /* 0x000fc40003f66270 */
[----:B------:R-:W-:Y:S02]  /*5d30*/  IADD3 R21, PT, PT, R41, 0x2, RZ ;  /* 0x0000000229157810 */ /* 0x000fe40007ffe0ff */
[----:B------:R-:W-:Y:S02]  /*5d40*/  SEL R18, R18, RZ, !P2 ;  /* 0x000000ff12127207 */ /* 0x000fe40005000000 */
[-C--:B------:R-:W-:Y:S01]  /*5d50*/  ISETP.GE.AND P4, PT, R21, R52.reuse, PT ;  /* 0x000000341500720c */ /* 0x080fe20003f86270 */
[----:B------:R-:W-:Y:S01]  /*5d60*/  VIADD R21, R41, 0x3 ;  /* 0x0000000329157836 */ /* 0x000fe20000000000 */
[----:B------:R-:W-:Y:S02]  /*5d70*/  SEL R13, R13, RZ, !P1 ;  /* 0x000000ff0d0d7207 */ /* 0x000fe40004800000 */
[----:B------:R-:W-:Y:S02]  /*5d80*/  PRMT R20, R14, 0x7632, R20 ;  /* 0x000076320e147816 */ /* 0x000fe40000000014 */
[----:B------:R-:W-:-:S02]  /*5d90*/  ISETP.GE.AND P5, PT, R21, R52, PT ;  /* 0x000000341500720c */ /* 0x000fc40003fa6270 */
[----:B------:R-:W-:Y:S02]  /*5da0*/  IADD3 R21, PT, PT, R41, 0x4, RZ ;  /* 0x0000000429157810 */ /* 0x000fe40007ffe0ff */
[----:B------:R-:W-:Y:S02]  /*5db0*/  PRMT R13, R13, 0x5410, R18 ;  /* 0x000054100d0d7816 */ /* 0x000fe40000000012 */
[-C--:B------:R-:W-:Y:S02]  /*5dc0*/  ISETP.GE.AND P6, PT, R21, R52.reuse, PT ;  /* 0x000000341500720c */ /* 0x080fe40003fc6270 */
[----:B------:R-:W-:Y:S02]  /*5dd0*/  IADD3 R21, PT, PT, R41, -0x2, RZ ;  /* 0xfffffffe29157810 */ /* 0x000fe40007ffe0ff */
[-C--:B------:R-:W-:Y:S02]  /*5de0*/  ISETP.GE.AND P1, PT, R43, R52.reuse, PT ;  /* 0x000000342b00720c */ /* 0x080fe40003f26270 */
[----:B------:R-:W-:-:S02]  /*5df0*/  ISETP.GE.AND P2, PT, R21, R52, PT ;  /* 0x000000341500720c */ /* 0x000fc40003f46270 */
        /* <DEDUP_REMOVED lines=11> */
.L_x_20863:
[----:B------:R-:W-:Y:S05]  /*5eb0*/  BSYNC.RECONVERGENT B2 ;  /* 0x0000000000027941 */ /* 0x000fea0003800200 */
.L_x_20862:
[----:B-----5:R-:W-:Y:S02]  /*5ec0*/  HMUL2 R13, R42, R13 ;  /* 0x0000000d2a0d7232 */ /* 0x020fe40000000000 */
[----:B------:R-:W-:Y:S01]  /*5ed0*/  FADD.FTZ R33, R33, R16 ;  /* 0x0000001021217221 */ /* 0x000fe20000010000 */
[----:B------:R-:W-:Y:S02]  /*5ee0*/  HADD2.F32 R16, -RZ, R19.H0_H0 ;  /* 0x20000013ff107230 */ /* 0x000fe40000004100 */
[----:B------:R-:W-:Y:S02]  /*5ef0*/  HFMA2 R18, R45, R12, R13 ;  /* 0x0000000c2d127231 */ /* 0x000fe4000000000d */
[--C-:B------:R-:W-:Y:S02]  /*5f00*/  HADD2.F32 R13, -RZ, R17.reuse.H0_H0 ;  /* 0x20000011ff0d7230 */ /* 0x100fe40000004100 */
[----:B------:R-:W-:Y:S02]  /*5f10*/  HADD2.F32 R12, -RZ, R17.H1_H1 ;  /* 0x30000011ff0c7230 */ /* 0x000fe40000004100 */
[----:B------:R-:W-:-:S02]  /*5f20*/  HFMA2 R22, R47, R14, R18 ;  /* 0x0000000e2f167231 */ /* 0x000fc40000000012 */
[----:B------:R-:W-:Y:S02]  /*5f30*/  HADD2.F32 R19, -RZ, R19.H1_H1 ;  /* 0x30000013ff137230 */ /* 0x000fe40000004100 */
[----:B------:R-:W-:Y:S01]  /*5f40*/  FADD.FTZ R13, R13, R12 ;  /* 0x0000000c0d0d7221 */ /* 0x000fe20000010000 */
[----:B------:R-:W-:Y:S02]  /*5f50*/  BSSY.RECONVERGENT B2, `(.L_x_20864) ;  /* 0x0000023000027945 */ /* 0x000fe40003800200 */
[----:B------:R-:W-:Y:S01]  /*5f60*/  FADD.FTZ R12, R16, R19 ;  /* 0x00000013100c7221 */ /* 0x000fe20000010000 */
[----:B------:R-:W-:Y:S01]  /*5f70*/  HFMA2 R15, R44, R15, R22 ;  /* 0x0000000f2c0f7231 */ /* 0x000fe20000000016 */
[----:B------:R0:W5:Y:S01]  /*5f80*/  LDG.E.128.CONSTANT R16, desc[UR8][R54.64+0x1200] ;  /* 0x0012000836107981 */ /* 0x000162000c1e9d00 */
[----:B------:R-:W-:Y:S05]  /*5f90*/  @P0 BRA `(.L_x_20865) ;  /* 0x0000000000780947 */ /* 0x000fea0003800000 */
[C---:B------:R-:W-:Y:S02]  /*5fa0*/  IADD3 R21, PT, PT, R41.reuse, -0x1, RZ ;  /* 0xffffffff29157810 */ /* 0x040fe40007ffe0ff */
[-C--:B------:R-:W-:Y:S02]  /*5fb0*/  ISETP.GE.AND P2, PT, R41, R52.reuse, PT ;  /* 0x000000342900720c */ /* 0x080fe40003f46270 */
[-C--:B------:R-:W-:Y:S02]  /*5fc0*/  ISETP.GE.AND P1, PT, R21, R52.reuse, PT ;  /* 0x000000341500720c */ /* 0x080fe40003f26270 */
[----:B------:R-:W-:Y:S02]  /*5fd0*/  IADD3 R21, PT, PT, R41, 0x1, RZ ;  /* 0x0000000129157810 */ /* 0x000fe40007ffe0ff */
[----:B-----5:R-:W-:Y:S02]  /*5fe0*/  PRMT R14, R17, 0x7632, R14 ;  /* 0x00007632110e7816 */ /* 0x020fe4000000000e */
[----:B------:R-:W-:Y:S01]  /*5ff0*/  ISETP.GE.AND P3, PT, R21, R52, PT ;  /* 0x000000341500720c */ /* 0x000fe20003f66270 */
[----:B------:R-:W-:Y:S01]  /*6000*/  VIADD R21, R41, 0x2 ;  /* 0x0000000229157836 */ /* 0x000fe20000000000 */
[----:B------:R-:W-:-:S02]  /*6010*/  SEL R14, R14, RZ, !P2 ;  /* 0x000000ff0e0e7207 */ /* 0x000fc40005000000 */
[----:B------:R-:W-:Y:S02]  /*6020*/  SEL R17, R17, RZ, !P1 ;  /* 0x000000ff11117207 */ /* 0x000fe40004800000 */
[-C--:B------:R-:W-:Y:S02]  /*6030*/  ISETP.GE.AND P4, PT, R21, R52.reuse, PT ;  /* 0x000000341500720c */ /* 0x080fe40003f86270 */
[----:B------:R-:W-:Y:S02]  /*6040*/  IADD3 R21, PT, PT, R41, 0x3, RZ ;  /* 0x0000000329157810 */ /* 0x000fe40007ffe0ff */
[----:B------:R-:W-:Y:S02]  /*6050*/  PRMT R20, R18, 0x7632, R20 ;  /* 0x0000763212147816 */ /* 0x000fe40000000014 */
        /* <DEDUP_REMOVED lines=18> */
.L_x_20865:
[----:B------:R-:W-:Y:S05]  /*6180*/  BSYNC.RECONVERGENT B2 ;  /* 0x0000000000027941 */ /* 0x000fea0003800200 */
.L_x_20864:
[----:B------:R0:W5:Y:S02]  /*6190*/  LDG.E.128.CONSTANT R20, desc[UR8][R54.64+0x1400] ;  /* 0x0014000836147981 */ /* 0x000164000c1e9d00 */
[----:B-----5:R-:W-:Y:S01]  /*61a0*/  HMUL2 R17, R42, R17 ;  /* 0x000000112a117232 */ /* 0x020fe20000000000 */
[----:B------:R-:W-:Y:S01]  /*61b0*/  BSSY.RECONVERGENT B2, `(.L_x_20866) ;  /* 0x0000025000027945 */ /* 0x000fe20003800200 */
[----:B------:R-:W-:Y:S01]  /*61c0*/  FADD.FTZ R31, R31, R12 ;  /* 0x0000000c1f1f7221 */ /* 0x000fe20000010000 */
[----:B------:R-:W-:Y:S02]  /*61d0*/  HADD2.F32 R12, -RZ, R15.H0_H0 ;  /* 0x2000000fff0c7230 */ /* 0x000fe40000004100 */
[----:B------:R-:W-:Y:S01]  /*61e0*/  FADD.FTZ R32, R32, R13 ;  /* 0x0000000d20207221 */ /* 0x000fe20000010000 */
[----:B------:R-:W-:Y:S02]  /*61f0*/  HFMA2 R16, R45, R16, R17 ;  /* 0x000000102d107231 */ /* 0x000fe40000000011 */
[----:B------:R-:W-:Y:S01]  /*6200*/  HADD2.F32 R15, -RZ, R15.H1_H1 ;  /* 0x3000000fff0f7230 */ /* 0x000fe20000004100 */
[----:B0-----:R-:W-:Y:S06]  /*6210*/  @P0 BRA `(.L_x_20867) ;  /* 0x0000000000780947 */ /* 0x001fec0003800000 */
[C---:B------:R-:W-:Y:S02]  /*6220*/  IADD3 R13, PT, PT, R41.reuse, -0x1, RZ ;  /* 0xffffffff290d7810 */ /* 0x040fe40007ffe0ff */
[-C--:B------:R-:W-:Y:S02]  /*6230*/  ISETP.GE.AND P2, PT, R41, R52.reuse, PT ;  /* 0x000000342900720c */ /* 0x080fe40003f46270 */
        /* <DEDUP_REMOVED lines=28> */
.L_x_20867:
[----:B------:R-:W-:Y:S05]  /*6400*/  BSYNC.RECONVERGENT B2 ;  /* 0x0000000000027941 */ /* 0x000fea0003800200 */
.L_x_20866:
[----:B------:R-:W-:Y:S01]  /*6410*/  FADD.FTZ R15, R12, R15 ;  /* 0x0000000f0c0f7221 */ /* 0x000fe20000010000 */
[----:B------:R-:W-:Y:S02]  /*6420*/  HFMA2 R21, R42, R21, -RZ ;  /* 0x000000152a157231 */ /* 0x000fe400001000ff */
[----:B------:R-:W-:Y:S02]  /*6430*/  HFMA2 R16, R47, R18, R16 ;  /* 0x000000122f107231 */ /* 0x000fe40000000010 */
        /* <DEDUP_REMOVED lines=21> */
[----:B------:R-:W-:Y:S02]  /*6590*/  ISETP.GE.AND P1, PT, R43, R52, PT ;  /* 0x000000342b00720c */ /* 0x000fe40003f26270 */
        /* <DEDUP_REMOVED lines=14> */
.L_x_20869:
[----:B------:R-:W-:Y:S05]  /*6680*/  BSYNC.RECONVERGENT B2 ;  /* 0x0000000000027941 */ /* 0x000fea0003800200 */
.L_x_20868:
        /* <DEDUP_REMOVED lines=38> */
.L_x_20871:
[----:B------:R-:W-:Y:S05]  /*68f0*/  BSYNC.RECONVERGENT B2 ;  /* 0x0000000000027941 */ /* 0x000fea0003800200 */
.L_x_20870:
[----:B------:R0:W5:Y:S02]  /*6900*/  LDG.E.128.CONSTANT R20, desc[UR8][R54.64+0x1a00] ;  /* 0x001a000836147981 */ /* 0x000164000c1e9d00 */
[----:B-----5:R-:W-:Y:S01]  /*6910*/  HMUL2 R17, R42, R17 ;  /* 0x000000112a117232 */ /* 0x020fe20000000000 */
[----:B------:R-:W-:Y:S03]  /*6920*/  BSSY.RECONVERGENT B2, `(.L_x_20872) ;  /* 0x0000021000027945 */ /* 0x000fe60003800200 */
[----:B------:R-:W-:Y:S01]  /*6930*/  HFMA2 R16, R45, R16, R17 ;  /* 0x000000102d107231 */ /* 0x000fe20000000011 */
[----:B------:R-:W-:Y:S06]  /*6940*/  @P0 BRA `(.L_x_20873) ;  /* 0x0000000000780947 */ /* 0x000fec0003800000 */
[----:B------:R-:W-:Y:S02]  /*6950*/  IADD3 R17, PT, PT, R41, -0x2, RZ ;  /* 0xfffffffe29117810 */ /* 0x000fe40007ffe0ff */
[-C--:B------:R-:W-:Y:S02]  /*6960*/  ISETP.GE.AND P0, PT, R43, R52.reuse, PT ;  /* 0x000000342b00720c */ /* 0x080fe40003f06270 */
[-C--:B------:R-:W-:Y:S02]  /*6970*/  ISETP.GE.AND P1, PT, R17, R52.reuse, PT ;  /* 0x000000341100720c */ /* 0x080fe40003f26270 */
[----:B------:R-:W-:Y:S02]  /*6980*/  IADD3 R17, PT, PT, R41, -0x1, RZ ;  /* 0xffffffff29117810 */ /* 0x000fe40007ffe0ff */
        /* <DEDUP_REMOVED lines=8> */
[-C--:B------:R-:W-:Y:S02]  /*6a10*/  ISETP.GE.AND P3, PT, R41, R52.reuse, PT ;  /* 0x000000342900720c */ /* 0x080fe40003f66270 */
[-C--:B------:R-:W-:Y:S01]  /*6a20*/  ISETP.GE.AND P0, PT, R17, R52.reuse, PT ;  /* 0x000000341100720c */ /* 0x080fe20003f06270 */
[----:B------:R-:W-:Y:S01]  /*6a30*/  VIADD R17, R41, 0x2 ;  /* 0x0000000229117836 */ /* 0x000fe20000000000 */
[----:B------:R-:W-:Y:S02]  /*6a40*/  SEL R46, R43, RZ, !P3 ;  /* 0x000000ff2b2e7207 */ /* 0x000fe40005800000 */
[----:B------:R-:W-:Y:S02]  /*6a50*/  IADD3 R43, PT, PT, R41, 0x4, RZ ;  /* 0x00000004292b7810 */ /* 0x000fe40007ffe0ff */
[----:B------:R-:W-:Y:S02]  /*6a60*/  ISETP.GE.AND P1, PT, R17, R52, PT ;  /* 0x000000341100720c */ /* 0x000fe40003f26270 */
[----:B------:R-:W-:-:S02]  /*6a70*/  IADD3 R17, PT, PT, R41, 0x3, RZ ;  /* 0x0000000329117810 */ /* 0x000fc40007ffe0ff */
[----:B------:R-:W-:Y:S02]  /*6a80*/  PRMT R21, R21, 0x5410, R46 ;  /* 0x0000541015157816 */ /* 0x000fe4000000002e */
[-C--:B------:R-:W-:Y:S02]  /*6a90*/  ISETP.GE.AND P2, PT, R17, R52.reuse, PT ;  /* 0x000000341100720c */ /* 0x080fe40003f46270 */
[C---:B------:R-:W-:Y:S02]  /*6aa0*/  PRMT R17, R22.reuse, 0x7632, R17 ;  /* 0x0000763216117816 */ /* 0x040fe40000000011 */
[----:B------:R-:W-:Y:S02]  /*6ab0*/  SEL R22, R22, RZ, !P0 ;  /* 0x000000ff16167207 */ /* 0x000fe40004000000 */
[----:B------:R-:W-:Y:S02]  /*6ac0*/  SEL R17, R17, RZ, !P1 ;  /* 0x000000ff11117207 */ /* 0x000fe40004800000 */
[----:B------:R-:W-:-:S02]  /*6ad0*/  ISETP.GE.AND P0, PT, R43, R52, PT ;  /* 0x000000342b00720c */ /* 0x000fc40003f06270 */
[--C-:B------:R-:W-:Y:S02]  /*6ae0*/  PRMT R22, R22, 0x5410, R17.reuse ;  /* 0x0000541016167816 */ /* 0x100fe40000000011 */
[C---:B------:R-:W-:Y:S02]  /*6af0*/  PRMT R17, R23.reuse, 0x7632, R17 ;  /* 0x0000763217117816 */ /* 0x040fe40000000011 */
[----:B------:R-:W-:Y:S02]  /*6b00*/  SEL R23, R23, RZ, !P2 ;  /* 0x000000ff17177207 */ /* 0x000fe40005000000 */
[----:B------:R-:W-:-:S04]  /*6b10*/  SEL R46, R17, RZ, !P0 ;  /* 0x000000ff112e7207 */ /* 0x000fc80004000000 */
[----:B------:R-:W-:-:S07]  /*6b20*/  PRMT R23, R23, 0x5410, R46 ;  /* 0x0000541017177816 */ /* 0x000fce000000002e */
.L_x_20873:
[----:B------:R-:W-:Y:S05]  /*6b30*/  BSYNC.RECONVERGENT B2 ;  /* 0x0000000000027941 */ /* 0x000fea0003800200 */
.L_x_20872:
[----:B------:R-:W-:Y:S02]  /*6b40*/  HFMA2 R21, R42, R21, -RZ ;  /* 0x000000152a157231 */ /* 0x000fe400001000ff */
[----:B------:R-:W-:Y:S02]  /*6b50*/  HADD2.F32 R17, -RZ, R12.H1_H1 ;  /* 0x3000000cff117230 */ /* 0x000fe40000004100 */
[----:B------:R-:W-:Y:S02]  /*6b60*/  HFMA2 R18, R47, R18, R16 ;  /* 0x000000122f127231 */ /* 0x000fe40000000010 */
[----:B------:R-:W-:Y:S02]  /*6b70*/  HADD2.F32 R16, -RZ, R12.H0_H0 ;  /* 0x2000000cff107230 */ /* 0x000fe40000004100 */
[----:B------:R-:W-:Y:S02]  /*6b80*/  HFMA2 R21, R45, R20, R21 ;  /* 0x000000142d157231 */ /* 0x000fe40000000015 */
[----:B------:R-:W-:-:S02]  /*6b90*/  HADD2.F32 R12, -RZ, R13.H0_H0 ;  /* 0x2000000dff0c7230 */ /* 0x000fc40000004100 */
[C---:B------:R-:W-:Y:S02]  /*6ba0*/  HFMA2 R14, R44.reuse, R15, R14 ;  /* 0x0000000f2c0e7231 */ /* 0x040fe4000000000e */
[C---:B------:R-:W-:Y:S02]  /*6bb0*/  HFMA2 R18, R44.reuse, R19, R18 ;  /* 0x000000132c127231 */ /* 0x040fe40000000012 */
[----:B------:R-:W-:Y:S01]  /*6bc0*/  FADD.FTZ R16, R16, R17 ;  /* 0x0000001110107221 */ /* 0x000fe20000010000 */
[----:B------:R-:W-:Y:S02]  /*6bd0*/  HFMA2 R22, R47, R22, R21 ;  /* 0x000000162f167231 */ /* 0x000fe40000000015 */
[----:B------:R-:W-:Y:S02]  /*6be0*/  HADD2.F32 R13, -RZ, R13.H1_H1 ;  /* 0x3000000dff0d7230 */ /* 0x000fe40000004100 */
[----:B------:R-:W-:Y:S02]  /*6bf0*/  HADD2.F32 R15, -RZ, R14.H0_H0 ;  /* 0x2000000eff0f7230 */ /* 0x000fe40000004100 */
[----:B------:R-:W-:-:S02]  /*6c00*/  HFMA2 R22, R44, R23, R22 ;  /* 0x000000172c167231 */ /* 0x000fc40000000016 */
[----:B------:R-:W-:Y:S02]  /*6c10*/  HADD2.F32 R17, -RZ, R18.H0_H0 ;  /* 0x20000012ff117230 */ /* 0x000fe40000004100 */
[----:B------:R-:W-:Y:S01]  /*6c20*/  FADD.FTZ R13, R12, R13 ;  /* 0x0000000d0c0d7221 */ /* 0x000fe20000010000 */
[----:B------:R-:W-:Y:S02]  /*6c30*/  HADD2.F32 R14, -RZ, R14.H1_H1 ;  /* 0x3000000eff0e7230 */ /* 0x000fe40000004100 */
[----:B------:R-:W-:Y:S01]  /*6c40*/  FADD.FTZ R29, R29, R16 ;  /* 0x000000101d1d7221 */ /* 0x000fe20000010000 */
[----:B------:R-:W-:Y:S02]  /*6c50*/  HADD2.F32 R19, -RZ, R22.H0_H0 ;  /* 0x20000016ff137230 */ /* 0x000fe40000004100 */
[----:B------:R-:W-:Y:S01]  /*6c60*/  FADD.FTZ R28, R28, R13 ;  /* 0x0000000d1c1c7221 */ /* 0x000fe20000010000 */
[----:B------:R-:W-:Y:S02]  /*6c70*/  HADD2.F32 R18, -RZ, R18.H1_H1 ;  /* 0x30000012ff127230 */ /* 0x000fe40000004100 */
[----:B------:R-:W-:Y:S01]  /*6c80*/  FADD.FTZ R14, R15, R14 ;  /* 0x0000000e0f0e7221 */ /* 0x000fe20000010000 */
[----:B------:R-:W-:-:S02]  /*6c90*/  HADD2.F32 R22, -RZ, R22.H1_H1 ;  /* 0x30000016ff167230 */ /* 0x000fc40000004100 */
[----:B------:R-:W-:Y:S01]  /*6ca0*/  FADD.FTZ R17, R17, R18 ;  /* 0x0000001211117221 */ /* 0x000fe20000010000 */
[----:B------:R-:W-:Y:S02]  /*6cb0*/  FADD.FTZ R27, R27, R14 ;  /* 0x0000000e1b1b7221 */ /* 0x000fe40000010000 */
[----:B------:R-:W-:Y:S01]  /*6cc0*/  FADD.FTZ R22, R19, R22 ;  /* 0x0000001613167221 */ /* 0x000fe20000010000 */
[----:B------:R-:W-:-:S03]  /*6cd0*/  FADD.FTZ R26, R26, R17 ;  /* 0x000000111a1a7221 */ /* 0x000fc60000010000 */
[----:B------:R-:W-:-:S07]  /*6ce0*/  FADD.FTZ R25, R25, R22 ;  /* 0x0000001619197221 */ /* 0x000fce0000010000 */
.L_x_20845:
[----:B------:R-:W-:Y:S05]  /*6cf0*/  BSYNC.RECONVERGENT B0 ;  /* 0x0000000000007941 */ /* 0x000fea0003800200 */
.L_x_20844:
[----:B------:R-:W-:Y:S01]  /*6d00*/  IADD3 R12, PT, PT, R11, 0x3, RZ ;  /* 0x000000030b0c7810 */ /* 0x000fe20007ffe0ff */
[----:B------:R-:W-:Y:S01]  /*6d10*/  VIADD R41, R41, 0x80 ;  /* 0x0000008029297836 */ /* 0x000fe20000000000 */
[----:B------:R-:W-:Y:S02]  /*6d20*/  IADD3 R6, P1, PT, R6, 0x10, RZ ;  /* 0x0000001006067810 */ /* 0x000fe40007f3e0ff */
[----:B------:R-:W-:Y:S02]  /*6d30*/  ISETP.GE.AND P0, PT, R12, R7, PT ;  /* 0x000000070c00720c */ /* 0x000fe40003f06270 */
[----:B------:R-:W-:Y:S02]  /*6d40*/  IADD3 R24, PT, PT, R24, 0x4, RZ ;  /* 0x0000000418187810 */ /* 0x000fe40007ffe0ff */
[----:B------:R-:W-:Y:S02]  /*6d50*/  IADD3 R11, PT, PT, R11, 0x4, RZ ;  /* 0x000000040b0b7810 */ /* 0x000fe40007ffe0ff */
[----:B-1----:R-:W-:-:S02]  /*6d60*/  IADD3 R4, PT, PT, R4, 0x200, RZ ;  /* 0x0000020004047810 */ /* 0x002fc40007ffe0ff */
[----:B------:R-:W-:Y:S02]  /*6d70*/  IADD3 R10, PT, PT, R10, 0x80, RZ ;  /* 0x000000800a0a7810 */ /* 0x000fe40007ffe0ff */
[----:B------:R-:W-:-:S03]  /*6d80*/  IADD3.X R5, PT, PT, RZ, R5, RZ, P1, !PT ;  /* 0x00000005ff057210 */ /* 0x000fc60000ffe4ff */
[----:B------:R-:W-:Y:S05]  /*6d90*/  @!P0 BRA `(.L_x_20874) ;  /* 0xffffffd400a88947 */ /* 0x000fea000383ffff */
.L_x_20843:
[----:B------:R-:W-:Y:S05]  /*6da0*/  BSYNC.RECONVERGENT B1 ;  /* 0x0000000000017941 */ /* 0x000fea0003800200 */
.L_x_20842:
[----:B------:R-:W1:Y:S01]  /*6db0*/  SHFL.BFLY PT, R3, R38, 0x2, 0x1f ;  /* 0x0c401f0026037f89 */ /* 0x000e6200000e0000 */
[----:B------:R-:W0:Y:S01]  /*6dc0*/  S2UR UR5, SR_CgaCtaId ;  /* 0x00000000000579c3 */ /* 0x000e220000008800 */
        /* <DEDUP_REMOVED lines=16> */
[----:B-1----:R-:W-:Y:S01]  /*6ed0*/  FADD.FTZ R38, R3, R38 ;  /* 0x0000002603267221 */ /* 0x002fe20000010000 */
[----:B0-----:R-:W-:-:S02]  /*6ee0*/  ULEA UR4, UR5, UR4, 0x18 ;  /* 0x0000000405047291 */ /* 0x001fc4000f8ec0ff */
[----:B------:R-:W0:Y:S01]  /*6ef0*/  SHFL.BFLY PT, R6, R33, 0x2, 0x1f ;  /* 0x0c401f0021067f89 */ /* 0x000e2200000e0000 */
[----:B--2---:R-:W-:Y:S01]  /*6f00*/  FADD.FTZ R27, R14, R27 ;  /* 0x0000001b0e1b7221 */ /* 0x004fe20000010000 */
[----:B------:R-:W-:Y:S02]  /*6f10*/  LOP3.LUT R14, R9, 0x3, RZ, 0xc0, !PT ;  /* 0x00000003090e7812 */ /* 0x000fe400078ec0ff */
[----:B------:R-:W1:Y:S01]  /*6f20*/  SHFL.BFLY PT, R11, R32, 0x2, 0x1f ;  /* 0x0c401f00200b7f89 */ /* 0x000e6200000e0000 */
[----:B---3--:R-:W-:Y:S01]  /*6f30*/  FADD.FTZ R37, R0, R37 ;  /* 0x0000002500257221 */ /* 0x008fe20000010000 */
[----:B------:R-:W-:Y:S02]  /*6f40*/  ISETP.NE.AND P2, PT, R14, RZ, PT ;  /* 0x000000ff0e00720c */ /* 0x000fe40003f45270 */
[----:B------:R-:W2:Y:S01]  /*6f50*/  SHFL.BFLY PT, R10, R31, 0x2, 0x1f ;  /* 0x0c401f001f0a7f89 */ /* 0x000ea200000e0000 */
[----:B----4-:R-:W-:Y:S01]  /*6f60*/  FADD.FTZ R36, R5, R36 ;  /* 0x0000002405247221 */ /* 0x010fe20000010000 */
[----:B------:R-:W-:-:S02]  /*6f70*/  ISETP.NE.OR P5, PT, R19, 0x40, P2 ;  /* 0x000000401300780c */ /* 0x000fc400017a5670 */
[----:B------:R-:W3:Y:S01]  /*6f80*/  SHFL.BFLY PT, R13, R30, 0x2, 0x1f ;  /* 0x0c401f001e0d7f89 */ /* 0x000ee200000e0000 */
[----:B------:R-:W-:Y:S01]  /*6f90*/  FADD.FTZ R34, R7, R34 ;  /* 0x0000002207227221 */ /* 0x000fe20000010000 */
[----:B------:R-:W-:Y:S02]  /*6fa0*/  LEA R39, R39, UR4, 0x2 ;  /* 0x0000000427277c11 */ /* 0x000fe4000f8e10ff */
[----:B------:R-:W4:Y:S01]  /*6fb0*/  SHFL.BFLY PT, R15, R28, 0x2, 0x1f ;  /* 0x0c401f001c0f7f89 */ /* 0x000f2200000e0000 */
[----:B------:R-:W-:Y:S01]  /*6fc0*/  FADD.FTZ R29, R12, R29 ;  /* 0x0000001d0c1d7221 */ /* 0x000fe20000010000 */
[----:B------:R-:W-:Y:S02]  /*6fd0*/  ISETP.NE.OR P4, PT, R21, 0x20, P2 ;  /* 0x000000201500780c */ /* 0x000fe40001785670 */
        /* <DEDUP_REMOVED lines=54> */
.L_x_20876:
[----:B------:R-:W-:Y:S05]  /*7340*/  BSYNC.RECONVERGENT B0 ;  /* 0x0000000000007941 */ /* 0x000fea0003800200 */
.L_x_20875:
        /* <DEDUP_REMOVED lines=31> */
.L_x_20878:
[----:B------:R-:W-:Y:S05]  /*7540*/  BSYNC.RECONVERGENT B0 ;  /* 0x0000000000007941 */ /* 0x000fea0003800200 */
.L_x_20877:
        /* <DEDUP_REMOVED lines=17> */
.L_x_20880:
[----:B------:R-:W-:Y:S05]  /*7660*/  BSYNC.RECONVERGENT B0 ;  /* 0x0000000000007941 */ /* 0x000fea0003800200 */
.L_x_20879:
        /* <DEDUP_REMOVED lines=31> */
.L_x_20882:
[----:B------:R-:W-:Y:S05]  /*7860*/  BSYNC.RECONVERGENT B0 ;  /* 0x0000000000007941 */ /* 0x000fea0003800200 */
.L_x_20881:
        /* <DEDUP_REMOVED lines=21> */
[----:B------:R-:W-:-:S02]  /*79c0*/  PRMT R11, R31, 0x7632, R11 ;  /* 0x000076321f0b7816 */ /* 0x000fc4000000000b */
        /* <DEDUP_REMOVED lines=24> */
.L_x_20883:
        /* <DEDUP_REMOVED lines=11> */
.L_x_25963:


//--------------------- .text._ZN4vllm25paged_attention_v1_kernelIttLi96ELi32ELi128ELNS_18Fp8KVCacheDataTypeE0ELb1EEEvPT_PKS2_PKT0_S8_ifPKiSA_iPKfiiiSC_SC_iiiii --------------------------
	.section	.text._ZN4vllm25paged_attention_v1_kernelIttLi96ELi32ELi128ELNS_18Fp8KVCacheDataTypeE0ELb1EEEvPT_PKS2_PKT0_S8_ifPKiSA_iPKfiiiSC_SC_iiiii,"ax",@progbits
	.align	128
        .global         _ZN4vllm25paged_attention_v1_kernelIttLi96ELi32ELi128ELNS_18Fp8KVCacheDataTypeE0ELb1EEEvPT_PKS2_PKT0_S8_ifPKiSA_iPKfiiiSC_SC_iiiii
        .type           _ZN4vllm25paged_attention_v1_kernelIttLi96ELi32ELi128ELNS_18Fp8KVCacheDataTypeE0ELb1EEEvPT_PKS2_PKT0_S8_ifPKiSA_iPKfiiiSC_SC_iiiii,@function
        .size           _ZN4vllm25paged_attention_v1_kernelIttLi96ELi32ELi128ELNS_18Fp8KVCacheDataTypeE0ELb1EEEvPT_PKS2_PKT0_S8_ifPKiSA_iPKfiiiSC_SC_iiiii,(.L_x_25964 - _ZN4vllm25paged_attention_v1_kernelIttLi96ELi32ELi128ELNS_18Fp8KVCacheDataTypeE0ELb1EEEvPT_PKS2_PKT0_S8_ifPKiSA_iPKfiiiSC_SC_iiiii)
        .other          _ZN4vllm25paged_attention_v1_kernelIttLi96ELi32ELi128ELNS_18Fp8KVCacheDataTypeE0ELb1EEEvPT_PKS2_PKT0_S8_ifPKiSA_iPKfiiiSC_SC_iiiii,@"STO_CUDA_ENTRY STV_DEFAULT"
_ZN4vllm25paged_attention_v1_kernelIttLi96ELi32ELi128ELNS_18Fp8KVCacheDataTypeE0ELb1EEEvPT_PKS2_PKT0_S8_ifPKiSA_iPKfiiiSC_SC_iiiii:
.text._ZN4vllm25paged_attention_v1_kernelIttLi96ELi32ELi128ELNS_18Fp8KVCacheDataTypeE0ELb1EEEvPT_PKS2_PKT0_S8_ifPKiSA_iPKfiiiSC_SC_iiiii:
        /* <DEDUP_REMOVED lines=13> */
[----:B------:R-:W0:Y:S06]  /*00d0*/  LDCU UR13, c[0x0][0x3a4] ;  /* 0x00007480ff0d77ac */ /* 0x000e2c0008000800 */
[----:B------:R-:W4:Y:S01]  /*00e0*/  LDC R20, c[0x0][0x3f8] ;  /* 0x0000fe00ff147b82 */ /* 0x000f220000000800 */
        /* <DEDUP_REMOVED lines=24> */
[----:B------:R-:W-:Y:S01]  /*0270*/  BSSY.RECONVERGENT B0, `(.L_x_20884) ;  /* 0x0000204000007945 */ /* 0x000fe20003800200 */
[----:B------:R-:W-:Y:S01]  /*0280*/  MOV R48, 0xff7fffff ;  /* 0xff7fffff00307802 */ /* 0x000fe20000000f00 */
[----:B------:R-:W1:Y:S01]  /*0290*/  @!P1 S2R R16, SR_CgaCtaId ;  /* 0x0000000000109919 */ /* 0x000e620000008800 */
[----:B---3--:R-:W3:Y:S01]  /*02a0*/  MUFU.RCP R0, R0 ;  /* 0x0000000000007308 */ /* 0x008ee20000001000 */
[----:B0-----:R-:W-:Y:S02]  /*02b0*/  IABS R2, R40 ;  /* 0x0000002800027213 */ /* 0x001fe40000000000 */
[----:B---3--:R-:W-:-:S05]  /*02c0*/  IADD3 R10, PT, PT, R0, 0xffffffe, RZ ;  /* 0x0ffffffe000a7810 */ /* 0x008fca0007ffe0ff */
[----:B------:R0:W3:Y:S02]  /*02d0*/  F2I.FTZ.U32.TRUNC.NTZ R11, R10 ;  /* 0x0000000a000b7305 */ /* 0x0000e4000021f000 */
[----:B0-----:R-:W-:Y:S01]  /*02e0*/  MOV R10, RZ ;  /* 0x000000ff000a7202 */ /* 0x001fe20000000f00 */
[----:B---3--:R-:W-:-:S04]  /*02f0*/  IMAD.MOV R12, RZ, RZ, -R11 ;  /* 0x000000ffff0c7224 */ /* 0x008fc800078e0a0b */
        /* <DEDUP_REMOVED lines=26> */
[----:B---3--:R-:W-:Y:S01]  /*04a0*/  VIADD R2, R14, 0xffffffe ;  /* 0x0ffffffe0e027836 */ /* 0x008fe20000000000 */
[----:B------:R-:W-:-:S06]  /*04b0*/  IABS R14, R41 ;  /* 0x00000029000e7213 */ /* 0x000fcc0000000000 */
[----:B------:R3:W2:Y:S01]  /*04c0*/  F2I.FTZ.U32.TRUNC.NTZ R3, R2 ;  /* 0x0000000200037305 */ /* 0x0006a2000021f000 */
[----:B0-----:R-:W-:Y:S01]  /*04d0*/  HFMA2 R12, -RZ, RZ, 0, 0 ;  /* 0x00000000ff0c7431 */ /* 0x001fe200000001ff */
[----:B-1----:R-:W-:Y:S02]  /*04e0*/  IADD3 R15, PT, PT, RZ, -R13, RZ ;  /* 0x8000000dff0f7210 */ /* 0x002fe40007ffe0ff */
[----:B---3--:R-:W-:-:S03]  /*04f0*/  MOV R2, RZ ;  /* 0x000000ff00027202 */ /* 0x008fc60000000f00 */
[----:B------:R-:W-:-:S04]  /*0500*/  IMAD R15, R15, R18, RZ ;  /* 0x000000120f0f7224 */ /* 0x000fc800078e02ff */
[----:B------:R-:W-:Y:S01]  /*0510*/  IMAD.HI.U32 R13, R13, R15, R12 ;  /* 0x0000000f0d0d7227 */ /* 0x000fe200078e000c */
[----:B------:R-:W-:-:S03]  /*0520*/  IADD3 R15, PT, PT, RZ, -R11, RZ ;  /* 0x8000000bff0f7210 */ /* 0x000fc60007ffe0ff */
[----:B--2---:R-:W-:Y:S02]  /*0530*/  IMAD R11, R3, R0, RZ ;  /* 0x00000000030b7224 */ /* 0x004fe400078e02ff */
[----:B------:R-:W-:-:S03]  /*0540*/  IMAD.HI.U32 R13, R13, R14, RZ ;  /* 0x0000000e0d0d7227 */ /* 0x000fc600078e00ff */
[----:B------:R-:W-:Y:S01]  /*0550*/  IADD3 R17, PT, PT, RZ, -R11, RZ ;  /* 0x8000000bff117210 */ /* 0x000fe20007ffe0ff */
[----:B------:R-:W-:-:S04]  /*0560*/  IMAD R11, R13, R15, R14 ;  /* 0x0000000f0d0b7224 */ /* 0x000fc800078e020e */
[----:B------:R-:W-:Y:S01]  /*0570*/  IMAD.HI.U32 R2, R3, R17, R2 ;  /* 0x0000001103027227 */ /* 0x000fe200078e0002 */
[----:B------:R-:W-:-:S13]  /*0580*/  ISETP.GT.U32.AND P3, PT, R18, R11, PT ;  /* 0x0000000b1200720c */ /* 0x000fda0003f64070 */
[----:B------:R-:W-:Y:S01]  /*0590*/  @!P3 IMAD.IADD R11, R11, 0x1, -R18 ;  /* 0x000000010b0bb824 */ /* 0x000fe200078e0a12 */
[----:B------:R-:W-:Y:S02]  /*05a0*/  @!P3 IADD3 R13, PT, PT, R13, 0x1, RZ ;  /* 0x000000010d0db810 */ /* 0x000fe40007ffe0ff */
[----:B------:R-:W-:Y:S02]  /*05b0*/  ISETP.NE.AND P3, PT, R10, RZ, PT ;  /* 0x000000ff0a00720c */ /* 0x000fe40003f65270 */
[----:B------:R-:W-:Y:S02]  /*05c0*/  ISETP.GE.U32.AND P2, PT, R11, R18, PT ;  /* 0x000000120b00720c */ /* 0x000fe40003f46070 */
[----:B------:R-:W-:-:S04]  /*05d0*/  LOP3.LUT R11, R41, R10, RZ, 0x3c, !PT ;  /* 0x0000000a290b7212 */ /* 0x000fc800078e3cff */
[----:B------:R-:W-:Y:S01]  /*05e0*/  ISETP.GE.AND P4, PT, R11, RZ, PT ;  /* 0x000000ff0b00720c */ /* 0x000fe20003f86270 */
[----:B------:R-:W-:-:S06]  /*05f0*/  VIADD R12, R53, 0xffffffff ;  /* 0xffffffff350c7836 */ /* 0x000fcc0000000000 */
[----:B------:R-:W-:Y:S02]  /*0600*/  @P2 IADD3 R13, PT, PT, R13, 0x1, RZ ;  /* 0x000000010d0d2810 */ /* 0x000fe40007ffe0ff */
[----:B------:R-:W-:Y:S02]  /*0610*/  IABS R15, R12 ;  /* 0x0000000c000f7213 */ /* 0x000fe40000000000 */
[----:B------:R-:W-:-:S03]  /*0620*/  LOP3.LUT R12, R12, R9, RZ, 0x3c, !PT ;  /* 0x000000090c0c7212 */ /* 0x000fc600078e3cff */
[----:B------:R-:W-:Y:S01]  /*0630*/  IMAD.HI.U32 R14, R2, R15, RZ ;  /* 0x0000000f020e7227 */ /* 0x000fe200078e00ff */
[----:B------:R-:W-:-:S04]  /*0640*/  ISETP.GE.AND P2, PT, R12, RZ, PT ;  /* 0x000000ff0c00720c */ /* 0x000fc80003f46270 */
[----:B------:R-:W-:-:S05]  /*0650*/  IADD3 R3, PT, PT, RZ, -R14, RZ ;  /* 0x8000000eff037210 */ /* 0x000fca0007ffe0ff */
[----:B------:R-:W-:Y:S01]  /*0660*/  IMAD R15, R0, R3, R15 ;  /* 0x00000003000f7224 */ /* 0x000fe200078e020f */
[----:B------:R-:W-:-:S04]  /*0670*/  @!P1 MOV R3, 0x400 ;  /* 0x0000040000039802 */ /* 0x000fc80000000f00 */
[----:B------:R-:W-:Y:S02]  /*0680*/  ISETP.GT.U32.AND P0, PT, R0, R15, PT ;  /* 0x0000000f0000720c */ /* 0x000fe40003f04070 */
[----:B------:R-:W-:-:S04]  /*0690*/  @!P1 LEA R3, R16, R3, 0x18 ;  /* 0x0000000310039211 */ /* 0x000fc800078ec0ff */
[----:B------:R-:W-:Y:S02]  /*06a0*/  @!P1 LEA R11, R42, R3, 0x4 ;  /* 0x000000032a0b9211 */ /* 0x000fe400078e20ff */
[----:B------:R-:W-:Y:S02]  /*06b0*/  MOV R3, R13 ;  /* 0x0000000d00037202 */ /* 0x000fe40000000f00 */
[----:B------:R-:W-:Y:S02]  /*06c0*/  IADD3 R13, PT, PT, R53, 0x1f, RZ ;  /* 0x0000001f350d7810 */ /* 0x000fe40007ffe0ff */
[----:B------:R-:W-:Y:S01]  /*06d0*/  @!P4 IADD3 R3, PT, PT, RZ, -R3, RZ ;  /* 0x80000003ff03c210 */ /* 0x000fe20007ffe0ff */
[----:B------:R-:W-:Y:S01]  /*06e0*/  @!P0 IMAD.IADD R15, R15, 0x1, -R0 ;  /* 0x000000010f0f8824 */ /* 0x000fe200078e0a00 */
[----:B------:R-:W-:Y:S01]  /*06f0*/  @!P3 LOP3.LUT R3, RZ, R10, RZ, 0x33, !PT ;  /* 0x0000000aff03b212 */ /* 0x000fe200078e33ff */
[----:B------:R-:W-:Y:S01]  /*0700*/  @!P0 VIADD R14, R14, 0x1 ;  /* 0x000000010e0e8836 */ /* 0x000fe20000000000 */
[----:B------:R-:W-:-:S02]  /*0710*/  SHF.R.S32.HI R10, RZ, 0x1f, R13 ;  /* 0x0000001fff0a7819 */ /* 0x000fc4000001140d */
[----:B------:R-:W-:Y:S02]  /*0720*/  ISETP.GE.AND P4, PT, R20, RZ, PT ;  /* 0x000000ff1400720c */ /* 0x000fe40003f86270 */
[----:B------:R-:W-:Y:S01]  /*0730*/  ISETP.NE.AND P0, PT, R9, RZ, PT ;  /* 0x000000ff0900720c */ /* 0x000fe20003f05270 */
[----:B----4-:R0:W-:Y:S01]  /*0740*/  @!P1 STS.128 [R11], R4 ;  /* 0x000000040b009388 */ /* 0x0101e20000000c00 */
[----:B------:R-:W-:Y:S01]  /*0750*/  BAR.SYNC.DEFER_BLOCKING 0x0 ;  /* 0x0000000000007b1d */ /* 0x000fe20000010000 */
[----:B------:R-:W-:-:S08]  /*0760*/  ISETP.GE.U32.AND P1, PT, R15, R0, PT ;  /* 0x000000000f00720c */ /* 0x000fd00003f26070 */
[----:B------:R-:W-:Y:S02]  /*0770*/  @!P4 IMAD R8, R8, UR4, R3 ;  /* 0x000000040808cc24 */ /* 0x000fe4000f8e0203 */
[----:B------:R-:W-:Y:S01]  /*0780*/  @P4 IMAD R49, R40, UR4, R41 ;  /* 0x0000000428314c24 */ /* 0x000fe2000f8e0229 */
[----:B0-----:R-:W-:Y:S01]  /*0790*/  LEA.HI R5, R10, R13, RZ, 0x5 ;  /* 0x0000000d0a057211 */ /* 0x001fe200078f28ff */
[----:B------:R-:W-:Y:S01]  /*07a0*/  @!P4 IMAD.MOV R7, RZ, RZ, -R8 ;  /* 0x000000ffff07c224 */ /* 0x000fe200078e0a08 */
[----:B------:R-:W-:Y:S01]  /*07b0*/  @P1 IADD3 R14, PT, PT, R14, 0x1, RZ ;  /* 0x000000010e0e1810 */ /* 0x000fe20007ffe0ff */
[----:B------:R-:W-:Y:S01]  /*07c0*/  @P4 IMAD R49, R49, R20, 0x1 ;  /* 0x0000000131314424 */ /* 0x000fe200078e0214 */
[----:B------:R-:W-:Y:S01]  /*07d0*/  SHF.R.S32.HI R5, RZ, 0x5, R5 ;  /* 0x00000005ff057819 */ /* 0x000fe20000011405 */
[----:B------:R-:W-:Y:S01]  /*07e0*/  @!P4 IMAD R49, R20, R7, 0x1 ;  /* 0x000000011431c424 */ /* 0x000fe200078e0207 */
[----:B------:R-:W-:Y:S02]  /*07f0*/  MOV R4, R14 ;  /* 0x0000000e00047202 */ /* 0x000fe40000000f00 */
[----:B------:R-:W-:-:S02]  /*0800*/  ISETP.GE.AND P1, PT, R52, R5, PT ;  /* 0x000000053400720c */ /* 0x000fc40003f26270 */
[----:B------:R-:W-:Y:S02]  /*0810*/  @!P2 IADD3 R4, PT, PT, RZ, -R4, RZ ;  /* 0x80000004ff04a210 */ /* 0x000fe40007ffe0ff */
[----:B------:R-:W-:-:S09]  /*0820*/  @!P0 LOP3.LUT R4, RZ, R9, RZ, 0x33, !PT ;  /* 0x00000009ff048212 */ /* 0x000fd200078e33ff */
[----:B------:R-:W-:Y:S05]  /*0830*/  @P1 BRA `(.L_x_20885) ;  /* 0x00000018009c1947 */ /* 0x000fea0003800000 */
[----:B------:R-:W0:Y:S01]  /*0840*/  LDCU UR4, c[0x0][0x3b8] ;  /* 0x00007700ff0477ac */ /* 0x000e220008000800 */
[----:B------:R-:W1:Y:S01]  /*0850*/  S2UR UR5, SR_CgaCtaId ;  /* 0x00000000000579c3 */ /* 0x000e620000008800 */
[--C-:B------:R-:W-:Y:S01]  /*0860*/  SHF.R.U32.HI R6, RZ, 0x3, R42.reuse ;  /* 0x00000003ff067819 */ /* 0x100fe2000001162a */
[----:B------:R-:W-:Y:S01]  /*0870*/  IMAD.SHL.U32 R11, R52, 0x20, RZ ;  /* 0x00000020340b7824 */ /* 0x000fe200078e00ff */
[----:B------:R-:W2:Y:S01]  /*0880*/  LDCU.64 UR8, c[0x0][0x3a8] ;  /* 0x00007500ff0877ac */ /* 0x000ea20008000a00 */
[----:B------:R-:W-:Y:S02]  /*0890*/  MOV R7, RZ ;  /* 0x000000ff00077202 */ /* 0x000fe40000000f00 */
[----:B------:R-:W-:Y:S02]  /*08a0*/  LOP3.LUT R6, R6, 0x7c, RZ, 0xc0, !PT ;  /* 0x0000007c06067812 */ /* 0x000fe400078ec0ff */
[----:B------:R-:W-:Y:S02]  /*08b0*/  LOP3.LUT R0, R11, 0x1f, R42, 0xf8, !PT ;  /* 0x0000001f0b007812 */ /* 0x000fe400078ef82a */
[----:B------:R-:W-:-:S02]  /*08c0*/  MOV R48, 0xff7fffff ;  /* 0xff7fffff00307802 */ /* 0x000fc40000000f00 */
[----:B------:R-:W-:Y:S01]  /*08d0*/  IADD3 R44, PT, PT, R11, 0x1, RZ ;  /* 0x000000010b2c7810 */ /* 0x000fe20007ffe0ff */
[C---:B------:R-:W-:Y:S01]  /*08e0*/  IMAD.IADD R46, R0.reuse, 0x1, -R53 ;  /* 0x00000001002e7824 */ /* 0x040fe200078e0a35 */
[----:B------:R-:W-:Y:S01]  /*08f0*/  IADD3 R45, PT, PT, R0, 0x1, RZ ;  /* 0x00000001002d7810 */ /* 0x000fe20007ffe0ff */
[----:B0-----:R-:W-:Y:S01]  /*0900*/  IMAD R9, R43, UR4, RZ ;  /* 0x000000042b097c24 */ /* 0x001fe2000f8e02ff */
[----:B------:R-:W-:Y:S02]  /*0910*/  UMOV UR4, 0x400 ;  /* 0x0000040000047882 */ /* 0x000fe40000000000 */
[----:B------:R-:W-:Y:S01]  /*0920*/  UIADD3 UR4, UPT, UPT, UR4, 0xe0, URZ ;  /* 0x000000e004047890 */ /* 0x000fe2000fffe0ff */
[----:B------:R-:W-:Y:S01]  /*0930*/  IMAD.WIDE R6, R9, 0x4, R6 ;  /* 0x0000000409067825 */ /* 0x000fe200078e0206 */
[----:B------:R-:W-:Y:S02]  /*0940*/  LOP3.LUT R9, R42, 0x1f, RZ, 0xc0, !PT ;  /* 0x0000001f2a097812 */ /* 0x000fe400078ec0ff */
[----:B-1----:R-:W-:Y:S01]  /*0950*/  ULEA UR4, UR5, UR4, 0x18 ;  /* 0x0000000405047291 */ /* 0x002fe2000f8ec0ff */
[----:B--2---:R-:W-:-:S02]  /*0960*/  IADD3 R6, P0, PT, R6, UR8, RZ ;  /* 0x0000000806067c10 */ /* 0x004fc4000ff1e0ff */
[----:B------:R-:W-:Y:S02]  /*0970*/  LEA R9, R52, R9, 0x5 ;  /* 0x0000000934097211 */ /* 0x000fe400078e28ff */
[----:B------:R-:W-:Y:S02]  /*0980*/  IADD3.X R7, PT, PT, R7, UR9, RZ, P0, !PT ;  /* 0x0000000907077c10 */ /* 0x000fe400087fe4ff */
[----:B------:R-:W-:-:S07]  /*0990*/  LEA R47, R9, UR4, 0x2 ;  /* 0x00000004092f7c11 */ /* 0x000fce000f8e10ff */
.L_x_20888:
        /* <DEDUP_REMOVED lines=66> */
[----:B------:R-:W4:Y:S01]  /*0dc0*/  LDG.E.128.CONSTANT R20, desc[UR6][R54.64+0x600] ;  /* 0x0006000636147981 */ /* 0x000f22000c1e9d00 */
[----:B0-----:R-:W-:-:S09]  /*0dd0*/  ULEA UR4, UR5, UR4, 0x18 ;  /* 0x0000000405047291 */ /* 0x001fd2000f8ec0ff */
[----:B------:R-:W0:Y:S04]  /*0de0*/  LDS.128 R24, [UR4+0x10] ;  /* 0x00001004ff187984 */ /* 0x000e280008000c00 */
[----:B------:R-:W1:Y:S01]  /*0df0*/  LDS.128 R28, [UR4] ;  /* 0x00000004ff1c7984 */ /* 0x000e620008000c00 */
[----:B0-----:R-:W-:Y:S02]  /*0e00*/  HADD2.F32 R32, -RZ, R24.H0_H0 ;  /* 0x20000018ff207230 */ /* 0x001fe40000004100 */
[--C-:B--2---:R-:W-:Y:S02]  /*0e10*/  HADD2.F32 R33, -RZ, R8.reuse.H0_H0 ;  /* 0x20000008ff217230 */ /* 0x104fe40000004100 */
[----:B------:R-:W-:Y:S02]  /*0e20*/  HADD2.F32 R35, -RZ, R8.H1_H1 ;  /* 0x30000008ff237230 */ /* 0x000fe40000004100 */
[----:B------:R-:W-:-:S02]  /*0e30*/  HADD2.F32 R8, -RZ, R25.H0_H0 ;  /* 0x20000019ff087230 */ /* 0x000fc40000004100 */
[----:B------:R-:W-:Y:S01]  /*0e40*/  FMUL.FTZ R37, R32, R33 ;  /* 0x0000002120257220 */ /* 0x000fe20000410000 */
[----:B------:R-:W-:Y:S02]  /*0e50*/  HADD2.F32 R32, -RZ, R24.H1_H1 ;  /* 0x30000018ff207230 */ /* 0x000fe40000004100 */
[----:B-1----:R-:W-:Y:S02]  /*0e60*/  HADD2.F32 R24, -RZ, R28.H0_H0 ;  /* 0x2000001cff187230 */ /* 0x002fe40000004100 */
[----:B---3--:R-:W-:Y:S02]  /*0e70*/  HADD2.F32 R33, -RZ, R12.H0_H0 ;  /* 0x2000000cff217230 */ /* 0x008fe40000004100 */
[----:B------:R-:W-:Y:S01]  /*0e80*/  FMUL.FTZ R35, R32, R35 ;  /* 0x0000002320237220 */ /* 0x000fe20000410000 */
[----:B------:R-:W-:Y:S02]  /*0e90*/  HADD2.F32 R28, -RZ, R28.H1_H1 ;  /* 0x3000001cff1c7230 */ /* 0x000fe40000004100 */
[----:B------:R-:W-:-:S02]  /*0ea0*/  HADD2.F32 R25, -RZ, R25.H1_H1 ;  /* 0x30000019ff197230 */ /* 0x000fc40000004100 */
[----:B------:R-:W-:Y:S01]  /*0eb0*/  FFMA.FTZ R24, R24, R33, R37 ;  /* 0x0000002118187223 */ /* 0x000fe20000010025 */
[----:B------:R-:W-:-:S05]  /*0ec0*/  HADD2.F32 R33, -RZ, R12.H1_H1 ;  /* 0x3000000cff217230 */ /* 0x000fca0000004100 */
[----:B------:R-:W-:Y:S01]  /*0ed0*/  FFMA.FTZ R12, R28, R33, R35 ;  /* 0x000000211c0c7223 */ /* 0x000fe20000010023 */
[--C-:B------:R-:W-:Y:S02]  /*0ee0*/  HADD2.F32 R33, -RZ, R9.reuse.H0_H0 ;  /* 0x20000009ff217230 */ /* 0x100fe40000004100 */
[----:B------:R-:W-:Y:S02]  /*0ef0*/  HADD2.F32 R28, -RZ, R9.H1_H1 ;  /* 0x30000009ff1c7230 */ /* 0x000fe40000004100 */
[----:B------:R-:W-:Y:S02]  /*0f00*/  HADD2.F32 R9, -RZ, R29.H0_H0 ;  /* 0x2000001dff097230 */ /* 0x000fe40000004100 */
[----:B------:R-:W-:Y:S01]  /*0f10*/  FMUL.FTZ R32, R8, R33 ;  /* 0x0000002108207220 */ /* 0x000fe20000410000 */
[----:B------:R-:W-:Y:S02]  /*0f20*/  HADD2.F32 R8, -RZ, R13.H0_H0 ;  /* 0x2000000dff087230 */ /* 0x000fe40000004100 */
[----:B------:R-:W-:Y:S01]  /*0f30*/  FMUL.FTZ R28, R25, R28 ;  /* 0x0000001c191c7220 */ /* 0x000fe20000410000 */
[----:B------:R-:W-:-:S02]  /*0f40*/  HADD2.F32 R29, -RZ, R29.H1_H1 ;  /* 0x3000001dff1d7230 */ /* 0x000fc40000004100 */
[----:B------:R-:W-:Y:S02]  /*0f50*/  HADD2.F32 R25, -RZ, R26.H0_H0 ;  /* 0x2000001aff197230 */ /* 0x000fe40000004100 */
[----:B------:R-:W-:Y:S01]  /*0f60*/  FFMA.FTZ R9, R9, R8, R32 ;  /* 0x0000000809097223 */ /* 0x000fe20000010020 */
[----:B------:R-:W-:Y:S02]  /*0f70*/  HADD2.F32 R8, -RZ, R13.H1_H1 ;  /* 0x3000000dff087230 */ /* 0x000fe40000004100 */
[--C-:B------:R-:W-:Y:S02]  /*0f80*/  HADD2.F32 R32, -RZ, R10.reuse.H0_H0 ;  /* 0x2000000aff207230 */ /* 0x100fe40000004100 */
[----:B------:R-:W-:Y:S02]  /*0f90*/  HADD2.F32 R33, -RZ, R10.H1_H1 ;  /* 0x3000000aff217230 */ /* 0x000fe40000004100 */
[----:B------:R-:W-:Y:S01]  /*0fa0*/  FFMA.FTZ R13, R29, R8, R28 ;  /* 0x000000081d0d7223 */ /* 0x000fe2000001001c */
[----:B------:R-:W-:-:S02]  /*0fb0*/  HADD2.F32 R28, -RZ, R26.H1_H1 ;  /* 0x3000001aff1c7230 */ /* 0x000fc40000004100 */
[----:B------:R-:W-:Y:S01]  /*0fc0*/  FMUL.FTZ R25, R25, R32 ;  /* 0x0000002019197220 */ /* 0x000fe20000410000 */
[----:B------:R-:W-:Y:S02]  /*0fd0*/  HADD2.F32 R8, -RZ, R30.H0_H0 ;  /* 0x2000001eff087230 */ /* 0x000fe40000004100 */
[----:B------:R-:W-:Y:S02]  /*0fe0*/  HADD2.F32 R10, -RZ, R14.H0_H0 ;  /* 0x2000000eff0a7230 */ /* 0x000fe40000004100 */
[----:B------:R-:W-:Y:S01]  /*0ff0*/  FMUL.FTZ R37, R28, R33 ;  /* 0x000000211c257220 */ /* 0x000fe20000410000 */
[----:B------:R-:W-:Y:S01]  /*1000*/  HADD2.F32 R26, -RZ, R30.H1_H1 ;  /* 0x3000001eff1a7230 */ /* 0x000fe20000004100 */
[----:B------:R-:W2:Y:S01]  /*1010*/  LDG.E.128.CONSTANT R32, desc[UR6][R54.64+0x800] ;  /* 0x0008000636207981 */ /* 0x000ea2000c1e9d00 */
[----:B------:R-:W-:Y:S02]  /*1020*/  HADD2.F32 R29, -RZ, R14.H1_H1 ;  /* 0x3000000eff1d7230 */ /* 0x000fe40000004100 */
[----:B------:R-:W-:Y:S01]  /*1030*/  FFMA.FTZ R25, R8, R10, R25 ;  /* 0x0000000a08197223 */ /* 0x000fe20000010019 */
[----:B------:R-:W-:-:S02]  /*1040*/  HADD2.F32 R8, -RZ, R27.H0_H0 ;  /* 0x2000001bff087230 */ /* 0x000fc40000004100 */
[----:B------:R-:W-:Y:S01]  /*1050*/  FFMA.FTZ R26, R26, R29, R37 ;  /* 0x0000001d1a1a7223 */ /* 0x000fe20000010025 */
[----:B------:R-:W-:-:S05]  /*1060*/  HADD2.F32 R29, -RZ, R11.H0_H0 ;  /* 0x2000000bff1d7230 */ /* 0x000fca0000004100 */
[----:B------:R-:W-:Y:S01]  /*1070*/  FMUL.FTZ R37, R8, R29 ;  /* 0x0000001d08257220 */ /* 0x000fe20000410000 */
[----:B------:R-:W-:Y:S02]  /*1080*/  HADD2.F32 R8, -RZ, R31.H0_H0 ;  /* 0x2000001fff087230 */ /* 0x000fe40000004100 */
[----:B------:R-:W-:-:S05]  /*1090*/  HADD2.F32 R29, -RZ, R15.H0_H0 ;  /* 0x2000000fff1d7230 */ /* 0x000fca0000004100 */
[----:B------:R-:W-:Y:S02]  /*10a0*/  FFMA.FTZ R8, R8, R29, R37 ;  /* 0x0000001d08087223 */ /* 0x000fe40000010025 */
[----:B------:R-:W0:Y:S01]  /*10b0*/  LDS.128 R36, [UR4+0x20] ;  /* 0x00002004ff247984 */ /* 0x000e220008000c00 */
[----:B------:R-:W-:Y:S02]  /*10c0*/  HADD2.F32 R10, -RZ, R11.H1_H1 ;  /* 0x3000000bff0a7230 */ /* 0x000fe40000004100 */
[----:B------:R-:W-:Y:S02]  /*10d0*/  HADD2.F32 R27, -RZ, R27.H1_H1 ;  /* 0x3000001bff1b7230 */ /* 0x000fe40000004100 */
[----:B----4-:R-:W-:-:S03]  /*10e0*/  HADD2.F32 R29, -RZ, R17.H0_H0 ;  /* 0x20000011ff1d7230 */ /* 0x010fc60000004100 */
[----:B------:R-:W-:Y:S01]  /*10f0*/  FMUL.FTZ R27, R27, R10 ;  /* 0x0000000a1b1b7220 */ /* 0x000fe20000410000 */
[--C-:B------:R-:W-:Y:S02]  /*1100*/  HADD2.F32 R28, -RZ, R16.reuse.H0_H0 ;  /* 0x20000010ff1c7230 */ /* 0x100fe40000004100 */
[----:B------:R-:W-:Y:S02]  /*1110*/  HADD2.F32 R15, -RZ, R15.H1_H1 ;  /* 0x3000000fff0f7230 */ /* 0x000fe40000004100 */
[----:B------:R-:W-:Y:S02]  /*1120*/  HADD2.F32 R30, -RZ, R31.H1_H1 ;  /* 0x3000001fff1e7230 */ /* 0x000fe40000004100 */
[----:B------:R-:W-:Y:S02]  /*1130*/  HADD2.F32 R16, -RZ, R16.H1_H1 ;  /* 0x30000010ff107230 */ /* 0x000fe40000004100 */
[----:B------:R-:W-:Y:S02]  /*1140*/  HADD2.F32 R17, -RZ, R17.H1_H1 ;  /* 0x30000011ff117230 */ /* 0x000fe40000004100 */
[----:B------:R-:W-:Y:S01]  /*1150*/  FFMA.FTZ R30, R30, R15, R27 ;  /* 0x0000000f1e1e7223 */ /* 0x000fe2000001001b */
[----:B0-----:R-:W-:-:S05]  /*1160*/  HADD2.F32 R10, -RZ, R37.H0_H0 ;  /* 0x20000025ff0a7230 */ /* 0x001fca0000004100 */
[----:B------:R-:W-:Y:S01]  /*1170*/  FFMA.FTZ R29, R10, R29, R9 ;  /* 0x0000001d0a1d7223 */ /* 0x000fe20000010009 */
[----:B------:R-:W-:Y:S02]  /*1180*/  HADD2.F32 R10, -RZ, R38.H0_H0 ;  /* 0x20000026ff0a7230 */ /* 0x000fe40000004100 */
[----:B------:R-:W-:Y:S02]  /*1190*/  HADD2.F32 R9, -RZ, R18.H0_H0 ;  /* 0x20000012ff097230 */ /* 0x000fe40000004100 */
[----:B------:R-:W-:Y:S02]  /*11a0*/  HADD2.F32 R11, -RZ, R36.H0_H0 ;  /* 0x20000024ff0b7230 */ /* 0x000fe40000004100 */
[----:B------:R-:W-:Y:S02]  /*11b0*/  HADD2.F32 R18, -RZ, R18.H1_H1 ;  /* 0x30000012ff127230 */ /* 0x000fe40000004100 */
[----:B------:R-:W-:Y:S01]  /*11c0*/  FFMA.FTZ R25, R10, R9, R25 ;  /* 0x000000090a197223 */ /* 0x000fe20000010019 */
[----:B------:R-:W-:-:S02]  /*11d0*/  HADD2.F32 R9, -RZ, R38.H1_H1 ;  /* 0x30000026ff097230 */ /* 0x000fc40000004100 */
[----:B------:R-:W-:Y:S01]  /*11e0*/  FFMA.FTZ R28, R11, R28, R24 ;  /* 0x0000001c0b1c7223 */ /* 0x000fe20000010018 */
[----:B------:R-:W-:Y:S02]  /*11f0*/  HADD2.F32 R11, -RZ, R36.H1_H1 ;  /* 0x30000024ff0b7230 */ /* 0x000fe40000004100 */
[----:B------:R-:W-:Y:S02]  /*1200*/  HADD2.F32 R24, -RZ, R37.H1_H1 ;  /* 0x30000025ff187230 */ /* 0x000fe40000004100 */
[----:B------:R-:W-:Y:S01]  /*1210*/  FFMA.FTZ R26, R9, R18, R26 ;  /* 0x00000012091a7223 */ /* 0x000fe2000001001a */
[----:B------:R-:W-:Y:S02]  /*1220*/  HADD2.F32 R27, -RZ, R39.H0_H0 ;  /* 0x20000027ff1b7230 */ /* 0x000fe40000004100 */
[----:B------:R-:W-:Y:S02]  /*1230*/  HADD2.F32 R9, -RZ, R19.H0_H0 ;  /* 0x20000013ff097230 */ /* 0x000fe40000004100 */
[----:B------:R-:W-:Y:S01]  /*1240*/  FFMA.FTZ R16, R11, R16, R12 ;  /* 0x000000100b107223 */ /* 0x000fe2000001000c */
[----:B------:R-:W-:-:S02]  /*1250*/  FFMA.FTZ R24, R24, R17, R13 ;  /* 0x0000001118187223 */ /* 0x000fc4000001000d */
[----:B------:R-:W3:Y:S01]  /*1260*/  LDG.E.128.CONSTANT R12, desc[UR6][R54.64+0xa00] ;  /* 0x000a0006360c7981 */ /* 0x000ee2000c1e9d00 */
[----:B------:R-:W-:-:S03]  /*1270*/  FFMA.FTZ R27, R27, R9, R8 ;  /* 0x000000091b1b7223 */ /* 0x000fc60000010008 */
[----:B------:R-:W0:Y:S01]  /*1280*/  LDS.128 R8, [UR4+0x30] ;  /* 0x00003004ff087984 */ /* 0x000e220008000c00 */
[----:B------:R-:W-:Y:S02]  /*1290*/  HADD2.F32 R18, -RZ, R20.H0_H0 ;  /* 0x20000014ff127230 */ /* 0x000fe40000004100 */
[----:B------:R-:W-:Y:S02]  /*12a0*/  HADD2.F32 R19, -RZ, R19.H1_H1 ;  /* 0x30000013ff137230 */ /* 0x000fe40000004100 */
[----:B------:R-:W-:-:S05]  /*12b0*/  HADD2.F32 R39, -RZ, R39.H1_H1 ;  /* 0x30000027ff277230 */ /* 0x000fca0000004100 */
[----:B------:R-:W-:Y:S01]  /*12c0*/  FFMA.FTZ R30, R39, R19, R30 ;  /* 0x00000013271e7223 */ /* 0x000fe2000001001e */
[----:B0-----:R-:W-:-:S05]  /*12d0*/  HADD2.F32 R17, -RZ, R8.H0_H0 ;  /* 0x20000008ff117230 */ /* 0x001fca0000004100 */
[----:B------:R-:W-:Y:S01]  /*12e0*/  FFMA.FTZ R28, R17, R18, R28 ;  /* 0x00000012111c7223 */ /* 0x000fe2000001001c */
[----:B------:R-:W-:Y:S02]  /*12f0*/  HADD2.F32 R17, -RZ, R8.H1_H1 ;  /* 0x30000008ff117230 */ /* 0x000fe40000004100 */
[----:B------:R-:W-:-:S05]  /*1300*/  HADD2.F32 R8, -RZ, R20.H1_H1 ;  /* 0x30000014ff087230 */ /* 0x000fca0000004100 */
[----:B------:R-:W-:Y:S01]  /*1310*/  FFMA.FTZ R8, R17, R8, R16 ;  /* 0x0000000811087223 */ /* 0x000fe20000010010 */
[----:B------:R-:W-:Y:S02]  /*1320*/  HADD2.F32 R16, -RZ, R9.H0_H0 ;  /* 0x20000009ff107230 */ /* 0x000fe40000004100 */
[----:B------:R-:W-:-:S05]  /*1330*/  HADD2.F32 R17, -RZ, R21.H0_H0 ;  /* 0x20000015ff117230 */ /* 0x000fca0000004100 */
[----:B------:R-:W-:Y:S02]  /*1340*/  FFMA.FTZ R29, R16, R17, R29 ;  /* 0x00000011101d7223 */ /* 0x000fe4000001001d */
[----:B------:R-:W4:Y:S01]  /*1350*/  LDG.E.128.CONSTANT R16, desc[UR6][R54.64+0xc00] ;  /* 0x000c000636107981 */ /* 0x000f22000c1e9d00 */
        /* <DEDUP_REMOVED lines=15> */
[----:B------:R-:W-:Y:S02]  /*1450*/  FFMA.FTZ R30, R11, R23, R30 ;  /* 0x000000170b1e7223 */ /* 0x000fe4000001001e */
[----:B------:R-:W0:Y:S02]  /*1460*/  LDS.128 R20, [UR4+0x40] ;  /* 0x00004004ff147984 */ /* 0x000e240008000c00 */
[----:B0-----:R-:W-:Y:S02]  /*1470*/  HADD2.F32 R11, -RZ, R20.H0_H0 ;  /* 0x20000014ff0b7230 */ /* 0x001fe40000004100 */
[----:B--2---:R-:W-:-:S05]  /*1480*/  HADD2.F32 R37, -RZ, R32.H0_H0 ;  /* 0x20000020ff257230 */ /* 0x004fca0000004100 */
[----:B------:R-:W-:Y:S01]  /*1490*/  FFMA.FTZ R28, R11, R37, R28 ;  /* 0x000000250b1c7223 */ /* 0x000fe2000001001c */
        /* <DEDUP_REMOVED lines=9> */
[----:B------:R-:W-:Y:S02]  /*1530*/  HADD2.F32 R8, -RZ, R22.H0_H0 ;  /* 0x20000016ff087230 */ /* 0x000fe40000004100 */
[----:B------:R-:W-:Y:S02]  /*1540*/  HADD2.F32 R9, -RZ, R34.H0_H0 ;  /* 0x20000022ff097230 */ /* 0x000fe40000004100 */
[----:B------:R-:W-:-:S03]  /*1550*/  HADD2.F32 R33, -RZ, R23.H0_H0 ;  /* 0x20000017ff217230 */ /* 0x000fc60000004100 */
[----:B------:R-:W-:Y:S01]  /*1560*/  FFMA.FTZ R31, R8, R9, R31 ;  /* 0x00000009081f7223 */ /* 0x000fe2000001001f */
[----:B------:R-:W-:Y:S02]  /*1570*/  HADD2.F32 R9, -RZ, R22.H1_H1 ;  /* 0x30000016ff097230 */ /* 0x000fe40000004100 */
[----:B------:R-:W-:Y:S02]  /*1580*/  HADD2.F32 R22, -RZ, R34.H1_H1 ;  /* 0x30000022ff167230 */ /* 0x000fe40000004100 */
[----:B------:R-:W-:-:S03]  /*1590*/  HADD2.F32 R8, -RZ, R35.H0_H0 ;  /* 0x20000023ff087230 */ /* 0x000fc60000004100 */
[----:B------:R-:W-:Y:S02]  /*15a0*/  FFMA.FTZ R22, R9, R22, R10 ;  /* 0x0000001609167223 */ /* 0x000fe4000001000a */
[----:B------:R-:W-:Y:S02]  /*15b0*/  FFMA.FTZ R33, R33, R8, R36 ;  /* 0x0000000821217223 */ /* 0x000fe40000010024 */
[----:B------:R-:W0:Y:S01]  /*15c0*/  LDS.128 R8, [UR4+0x50] ;  /* 0x00005004ff087984 */ /* 0x000e220008000c00 */
        /* <DEDUP_REMOVED lines=9> */
[----:B------:R-:W-:Y:S02]  /*1660*/  HADD2.F32 R12, -RZ, R13.H0_H0 ;  /* 0x2000000dff0c7230 */ /* 0x000fe40000004100 */
[----:B------:R-:W-:Y:S02]  /*1670*/  HADD2.F32 R35, -RZ, R10.H1_H1 ;  /* 0x3000000aff237230 */ /* 0x000fe40000004100 */
[----:B------:R-:W-:Y:S01]  /*1680*/  FFMA.FTZ R8, R23, R8, R20 ;  /* 0x0000000817087223 */ /* 0x000fe20000010014 */
[----:B------:R-:W-:Y:S01]  /*1690*/  FFMA.FTZ R34, R34, R12, R29 ;  /* 0x0000000c22227223 */ /* 0x000fe2000001001d */
[----:B------:R-:W-:-:S02]  /*16a0*/  HADD2.F32 R12, -RZ, R9.H1_H1 ;  /* 0x30000009ff0c7230 */ /* 0x000fc40000004100 */
[----:B------:R-:W-:Y:S02]  /*16b0*/  HADD2.F32 R20, -RZ, R10.H0_H0 ;  /* 0x2000000aff147230 */ /* 0x000fe40000004100 */
[--C-:B------:R-:W-:Y:S02]  /*16c0*/  HADD2.F32 R9, -RZ, R14.reuse.H0_H0 ;  /* 0x2000000eff097230 */ /* 0x100fe40000004100 */
[----:B------:R-:W-:Y:S02]  /*16d0*/  HADD2.F32 R10, -RZ, R13.H1_H1 ;  /* 0x3000000dff0a7230 */ /* 0x000fe40000004100 */
[----:B------:R-:W-:Y:S02]  /*16e0*/  HADD2.F32 R14, -RZ, R14.H1_H1 ;  /* 0x3000000eff0e7230 */ /* 0x000fe40000004100 */
[----:B------:R-:W-:Y:S01]  /*16f0*/  FFMA.FTZ R9, R20, R9, R31 ;  /* 0x0000000914097223 */ /* 0x000fe2000001001f */
[----:B------:R-:W-:Y:S01]  /*1700*/  FFMA.FTZ R10, R12, R10, R21 ;  /* 0x0000000a0c0a7223 */ /* 0x000fe20000010015 */
[----:B------:R-:W2:Y:S01]  /*1710*/  LDG.E.128.CONSTANT R28, desc[UR6][R54.64+0x1000] ;  /* 0x00100006361c7981 */ /* 0x000ea2000c1e9d00 */
[----:B------:R-:W-:-:S03]  /*1720*/  FFMA.FTZ R35, R35, R14, R22 ;  /* 0x0000000e23237223 */ /* 0x000fc60000010016 */
[----:B------:R-:W0:Y:S01]  /*1730*/  LDS.128 R20, [UR4+0x60] ;  /* 0x00006004ff147984 */ /* 0x000e220008000c00 */
[----:B------:R-:W-:Y:S02]  /*1740*/  HADD2.F32 R12, -RZ, R11.H0_H0 ;  /* 0x2000000bff0c7230 */ /* 0x000fe40000004100 */
[--C-:B------:R-:W-:Y:S02]  /*1750*/  HADD2.F32 R13, -RZ, R15.reuse.H0_H0 ;  /* 0x2000000fff0d7230 */ /* 0x100fe40000004100 */
[----:B------:R-:W-:Y:S02]  /*1760*/  HADD2.F32 R15, -RZ, R15.H1_H1 ;  /* 0x3000000fff0f7230 */ /* 0x000fe40000004100 */
[----:B------:R-:W-:Y:S02]  /*1770*/  HADD2.F32 R11, -RZ, R11.H1_H1 ;  /* 0x3000000bff0b7230 */ /* 0x000fe40000004100 */
[----:B------:R-:W-:-:S03]  /*1780*/  FFMA.FTZ R33, R12, R13, R33 ;  /* 0x0000000d0c217223 */ /* 0x000fc60000010021 */
[----:B------:R-:W-:Y:S01]  /*1790*/  FFMA.FTZ R36, R11, R15, R36 ;  /* 0x0000000f0b247223 */ /* 0x000fe20000010024 */
[----:B----4-:R-:W-:Y:S02]  /*17a0*/  HADD2.F32 R12, -RZ, R16.H0_H0 ;  /* 0x20000010ff0c7230 */ /* 0x010fe40000004100 */
[----:B0-----:R-:W-:Y:S02]  /*17b0*/  HADD2.F32 R11, -RZ, R20.H0_H0 ;  /* 0x20000014ff0b7230 */ /* 0x001fe40000004100 */
        /* <DEDUP_REMOVED lines=14> */
[----:B------:R-:W-:Y:S02]  /*18a0*/  HADD2.F32 R12, -RZ, R23.H0_H0 ;  /* 0x20000017ff0c7230 */ /* 0x000fe40000004100 */
[----:B------:R-:W-:-:S05]  /*18b0*/  HADD2.F32 R13, -RZ, R19.H0_H0 ;  /* 0x20000013ff0d7230 */ /* 0x000fca0000004100 */
[----:B------:R-:W-:Y:S02]  /*18c0*/  FFMA.FTZ R33, R12, R13, R33 ;  /* 0x0000000d0c217223 */ /* 0x000fe40000010021 */
[----:B------:R-:W3:Y:S01]  /*18d0*/  LDG.E.128.CONSTANT R12, desc[UR6][R54.64+0x1200] ;  /* 0x00120006360c7981 */ /* 0x000ee2000c1e9d00 */
[----:B------:R-:W-:Y:S02]  /*18e0*/  HADD2.F32 R22, -RZ, R22.H1_H1 ;  /* 0x30000016ff167230 */ /* 0x000fe40000004100 */
[----:B------:R-:W-:-:S05]  /*18f0*/  HADD2.F32 R18, -RZ, R18.H1_H1 ;  /* 0x30000012ff127230 */ /* 0x000fca0000004100 */
[----:B------:R-:W-:Y:S01]  /*1900*/  FFMA.FTZ R35, R22, R18, R35 ;  /* 0x0000001216237223 */ /* 0x000fe20000010023 */
[----:B------:R-:W-:Y:S02]  /*1910*/  HADD2.F32 R18, -RZ, R24.H0_H0 ;  /* 0x20000018ff127230 */ /* 0x000fe40000004100 */
[----:B------:R-:W-:Y:S02]  /*1920*/  HADD2.F32 R19, -RZ, R19.H1_H1 ;  /* 0x30000013ff137230 */ /* 0x000fe40000004100 */
[----:B------:R-:W-:Y:S02]  /*1930*/  HADD2.F32 R23, -RZ, R23.H1_H1 ;  /* 0x30000017ff177230 */ /* 0x000fe40000004100 */
[----:B0-----:R-:W-:-:S05]  /*1940*/  HADD2.F32 R17, -RZ, R8.H0_H0 ;  /* 0x20000008ff117230 */ /* 0x001fca0000004100 */
[----:B------:R-:W-:Y:S01]  /*1950*/  FFMA.FTZ R32, R17, R18, R32 ;  /* 0x0000001211207223 */ /* 0x000fe20000010020 */
[----:B------:R-:W-:Y:S02]  /*1960*/  HADD2.F32 R17, -RZ, R8.H1_H1 ;  /* 0x30000008ff117230 */ /* 0x000fe40000004100 */
[----:B------:R-:W-:-:S05]  /*1970*/  HADD2.F32 R8, -RZ, R24.H1_H1 ;  /* 0x30000018ff087230 */ /* 0x000fca0000004100 */
        /* <DEDUP_REMOVED lines=20> */
[----:B------:R-:W-:-:S03]  /*1ac0*/  FFMA.FTZ R33, R10, R24, R33 ;  /* 0x000000180a217223 */ /* 0x000fc60000010021 */
[----:B------:R-:W-:Y:S02]  /*1ad0*/  FFMA.FTZ R36, R11, R27, R36 ;  /* 0x0000001b0b247223 */ /* 0x000fe40000010024 */
[----:B------:R-:W0:Y:S02]  /*1ae0*/  LDS.128 R24, [UR4+0x80] ;  /* 0x00008004ff187984 */ /* 0x000e240008000c00 */
[----:B0-----:R-:W-:Y:S02]  /*1af0*/  HADD2.F32 R11, -RZ, R24.H0_H0 ;  /* 0x20000018ff0b7230 */ /* 0x001fe40000004100 */
[----:B--2---:R-:W-:-:S05]  /*1b00*/  HADD2.F32 R10, -RZ, R28.H0_H0 ;  /* 0x2000001cff0a7230 */ /* 0x004fca0000004100 */
[----:B------:R-:W-:Y:S01]  /*1b10*/  FFMA.FTZ R32, R11, R10, R32 ;  /* 0x0000000a0b207223 */ /* 0x000fe20000010020 */
[----:B------:R-:W-:Y:S02]  /*1b20*/  HADD2.F32 R11, -RZ, R24.H1_H1 ;  /* 0x30000018ff0b7230 */ /* 0x000fe40000004100 */
        /* <DEDUP_REMOVED lines=20> */
[----:B------:R-:W-:Y:S01]  /*1c70*/  FFMA.FTZ R36, R27, R31, R36 ;  /* 0x0000001f1b247223 */ /* 0x000fe20000010024 */
[--C-:B0-----:R-:W-:Y:S02]  /*1c80*/  HADD2.F32 R25, -RZ, R8.reuse.H0_H0 ;  /* 0x20000008ff197230 */ /* 0x101fe40000004100 */
[----:B------:R-:W-:Y:S02]  /*1c90*/  HADD2.F32 R27, -RZ, R8.H1_H1 ;  /* 0x30000008ff1b7230 */ /* 0x000fe40000004100 */
[--C-:B---3--:R-:W-:Y:S02]  /*1ca0*/  HADD2.F32 R8, -RZ, R12.reuse.H0_H0 ;  /* 0x2000000cff087230 */ /* 0x108fe40000004100 */
[----:B------:R-:W-:-:S03]  /*1cb0*/  HADD2.F32 R12, -RZ, R12.H1_H1 ;  /* 0x3000000cff0c7230 */ /* 0x000fc60000004100 */
[----:B------:R-:W-:Y:S02]  /*1cc0*/  FFMA.FTZ R32, R25, R8, R32 ;  /* 0x0000000819207223 */ /* 0x000fe40000010020 */
[----:B------:R-:W-:Y:S02]  /*1cd0*/  FFMA.FTZ R8, R27, R12, R24 ;  /* 0x0000000c1b087223 */ /* 0x000fe40000010018 */
[----:B------:R-:W0:Y:S01]  /*1ce0*/  LDS.128 R24, [UR4+0xa0] ;  /* 0x0000a004ff187984 */ /* 0x000e220008000c00 */
[----:B------:R-:W-:Y:S02]  /*1cf0*/  HADD2.F32 R29, -RZ, R9.H0_H0 ;  /* 0x20000009ff1d7230 */ /* 0x000fe40000004100 */
[----:B------:R-:W-:Y:S02]  /*1d00*/  HADD2.F32 R12, -RZ, R13.H0_H0 ;  /* 0x2000000dff0c7230 */ /* 0x000fe40000004100 */
[----:B------:R-:W-:Y:S02]  /*1d10*/  HADD2.F32 R9, -RZ, R9.H1_H1 ;  /* 0x30000009ff097230 */ /* 0x000fe40000004100 */
[----:B------:R-:W-:-:S02]  /*1d20*/  HADD2.F32 R13, -RZ, R13.H1_H1 ;  /* 0x3000000dff0d7230 */ /* 0x000fc40000004100 */
[----:B------:R-:W-:-:S03]  /*1d30*/  FFMA.FTZ R34, R29, R12, R34 ;  /* 0x0000000c1d227223 */ /* 0x000fc60000010022 */
[----:B------:R-:W-:Y:S02]  /*1d40*/  FFMA.FTZ R9, R9, R13, R28 ;  /* 0x0000000d09097223 */ /* 0x000fe4000001001c */
[----:B------:R-:W1:Y:S01]  /*1d50*/  LDS.128 R28, [UR4+0xb0] ;  /* 0x0000b004ff1c7984 */ /* 0x000e620008000c00 */
        /* <DEDUP_REMOVED lines=10> */
[----:B------:R-:W-:-:S03]  /*1e00*/  FFMA.FTZ R33, R10, R12, R33 ;  /* 0x0000000c0a217223 */ /* 0x000fc60000010021 */
[----:B------:R-:W-:Y:S01]  /*1e10*/  FFMA.FTZ R36, R11, R15, R36 ;  /* 0x0000000f0b247223 */ /* 0x000fe20000010024 */
[----:B0-----:R-:W-:Y:S02]  /*1e20*/  HADD2.F32 R11, -RZ, R24.H0_H0 ;  /* 0x20000018ff0b7230 */ /* 0x001fe40000004100 */
[--C-:B----4-:R-:W-:Y:S02]  /*1e30*/  HADD2.F32 R10, -RZ, R16.reuse.H0_H0 ;  /* 0x20000010ff0a7230 */ /* 0x110fe40000004100 */
[----:B------:R-:W-:-:S03]  /*1e40*/  HADD2.F32 R16, -RZ, R16.H1_H1 ;  /* 0x30000010ff107230 */ /* 0x000fc60000004100 */
[----:B------:R-:W-:Y:S01]  /*1e50*/  FFMA.FTZ R32, R11, R10, R32 ;  /* 0x0000000a0b207223 */ /* 0x000fe20000010020 */
[----:B------:R-:W-:Y:S02]  /*1e60*/  HADD2.F32 R11, -RZ, R24.H1_H1 ;  /* 0x30000018ff0b7230 */ /* 0x000fe40000004100 */
[----:B------:R-:W-:-:S03]  /*1e70*/  HADD2.F32 R14, -RZ, R26.H0_H0 ;  /* 0x2000001aff0e7230 */ /* 0x000fc60000004100 */
[----:B------:R-:W-:Y:S01]  /*1e80*/  FFMA.FTZ R8, R11, R16, R8 ;  /* 0x000000100b087223 */ /* 0x000fe20000010008 */
[----:B------:R-:W-:Y:S02]  /*1e90*/  HADD2.F32 R11, -RZ, R18.H0_H0 ;  /* 0x20000012ff0b7230 */ /* 0x000fe40000004100 */
[----:B------:R-:W-:Y:S02]  /*1ea0*/  HADD2.F32 R13, -RZ, R25.H0_H0 ;  /* 0x20000019ff0d7230 */ /* 0x000fe40000004100 */
[----:B------:R-:W-:Y:S02]  /*1eb0*/  HADD2.F32 R10, -RZ, R17.H0_H0 ;  /* 0x20000011ff0a7230 */ /* 0x000fe40000004100 */
[----:B------:R-:W-:Y:S01]  /*1ec0*/  FFMA.FTZ R37, R14, R11, R37 ;  /* 0x0000000b0e257223 */ /* 0x000fe20000010025 */
[----:B------:R-:W-:Y:S02]  /*1ed0*/  HADD2.F32 R12, -RZ, R25.H1_H1 ;  /* 0x30000019ff0c7230 */ /* 0x000fe40000004100 */
[----:B------:R-:W-:-:S02]  /*1ee0*/  HADD2.F32 R17, -RZ, R17.H1_H1 ;  /* 0x30000011ff117230 */ /* 0x000fc40000004100 */
[----:B------:R-:W-:Y:S01]  /*1ef0*/  FFMA.FTZ R34, R13, R10, R34 ;  /* 0x0000000a0d227223 */ /* 0x000fe20000010022 */
[----:B------:R-:W-:Y:S02]  /*1f00*/  HADD2.F32 R14, -RZ, R20.H0_H0 ;  /* 0x20000014ff0e7230 */ /* 0x000fe40000004100 */
[----:B-1----:R-:W-:Y:S02]  /*1f10*/  HADD2.F32 R13, -RZ, R28.H1_H1 ;  /* 0x3000001cff0d7230 */ /* 0x002fe40000004100 */
[----:B------:R-:W-:Y:S02]  /*1f20*/  HADD2.F32 R20, -RZ, R20.H1_H1 ;  /* 0x30000014ff147230 */ /* 0x000fe40000004100 */
[----:B------:R-:W-:Y:S02]  /*1f30*/  HADD2.F32 R11, -RZ, R28.H0_H0 ;  /* 0x2000001cff0b7230 */ /* 0x000fe40000004100 */
[----:B------:R-:W-:Y:S01]  /*1f40*/  FFMA.FTZ R9, R12, R17, R9 ;  /* 0x000000110c097223 */ /* 0x000fe20000010009 */
[----:B------:R-:W-:-:S02]  /*1f50*/  HADD2.F32 R10, -RZ, R19.H0_H0 ;  /* 0x20000013ff0a7230 */ /* 0x000fc40000004100 */
[----:B------:R-:W-:Y:S01]  /*1f60*/  FFMA.FTZ R8, R13, R20, R8 ;  /* 0x000000140d087223 */ /* 0x000fe20000010008 */
[----:B------:R-:W-:Y:S02]  /*1f70*/  HADD2.F32 R12, -RZ, R27.H0_H0 ;  /* 0x2000001bff0c7230 */ /* 0x000fe40000004100 */
[----:B------:R-:W-:Y:S01]  /*1f80*/  FFMA.FTZ R11, R11, R14, R32 ;  /* 0x0000000e0b0b7223 */ /* 0x000fe20000010020 */
[----:B------:R-:W-:Y:S02]  /*1f90*/  HADD2.F32 R13, -RZ, R29.H0_H0 ;  /* 0x2000001dff0d7230 */ /* 0x000fe40000004100 */
[----:B------:R-:W-:Y:S02]  /*1fa0*/  HADD2.F32 R15, -RZ, R21.H0_H0 ;  /* 0x20000015ff0f7230 */ /* 0x000fe40000004100 */
[----:B------:R-:W-:Y:S01]  /*1fb0*/  FFMA.FTZ R10, R12, R10, R33 ;  /* 0x0000000a0c0a7223 */ /* 0x000fe20000010021 */
[----:B------:R-:W-:Y:S02]  /*1fc0*/  HADD2.F32 R14, -RZ, R29.H1_H1 ;  /* 0x3000001dff0e7230 */ /* 0x000fe40000004100 */
[----:B------:R-:W-:Y:S01]  /*1fd0*/  FADD.FTZ R12, R11, R8 ;  /* 0x000000080b0c7221 */ /* 0x000fe20000010000 */
[----:B------:R-:W-:-:S02]  /*1fe0*/  HADD2.F32 R21, -RZ, R21.H1_H1 ;  /* 0x30000015ff157230 */ /* 0x000fc40000004100 */
[----:B------:R-:W-:Y:S01]  /*1ff0*/  FFMA.FTZ R13, R13, R15, R34 ;  /* 0x0000000f0d0d7223 */ /* 0x000fe20000010022 */
[----:B------:R-:W-:Y:S02]  /*2000*/  HADD2.F32 R8, -RZ, R30.H0_H0 ;  /* 0x2000001eff087230 */ /* 0x000fe40000004100 */
[----:B------:R-:W-:Y:S02]  /*2010*/  HADD2.F32 R11, -RZ, R22.H0_H0 ;  /* 0x20000016ff0b7230 */ /* 0x000fe40000004100 */
[----:B------:R-:W-:Y:S01]  /*2020*/  FFMA.FTZ R9, R14, R21, R9 ;  /* 0x000000150e097223 */ /* 0x000fe20000010009 */
[----:B------:R-:W-:Y:S02]  /*2030*/  HADD2.F32 R18, -RZ, R18.H1_H1 ;  /* 0x30000012ff127230 */ /* 0x000fe40000004100 */
[----:B------:R-:W-:Y:S01]  /*2040*/  FADD.FTZ R12, R13, R12 ;  /* 0x0000000c0d0c7221 */ /* 0x000fe20000010000 */
[----:B------:R-:W-:Y:S02]  /*2050*/  HADD2.F32 R26, -RZ, R26.H1_H1 ;  /* 0x3000001aff1a7230 */ /* 0x000fe40000004100 */
[----:B------:R-:W-:Y:S01]  /*2060*/  FFMA.FTZ R8, R8, R11, R37 ;  /* 0x0000000b08087223 */ /* 0x000fe20000010025 */
[----:B------:R-:W-:-:S02]  /*2070*/  HADD2.F32 R22, -RZ, R22.H1_H1 ;  /* 0x30000016ff167230 */ /* 0x000fc40000004100 */
[----:B------:R-:W-:Y:S01]  /*2080*/  FADD.FTZ R15, R9, R12 ;  /* 0x0000000c090f7221 */ /* 0x000fe20000010000 */
[----:B------:R-:W-:Y:S02]  /*2090*/  HADD2.F32 R11, -RZ, R30.H1_H1 ;  /* 0x3000001eff0b7230 */ /* 0x000fe40000004100 */
[----:B------:R-:W-:Y:S01]  /*20a0*/  FFMA.FTZ R18, R26, R18, R35 ;  /* 0x000000121a127223 */ /* 0x000fe20000010023 */
[----:B------:R-:W-:Y:S01]  /*20b0*/  IADD3 R14, PT, PT, R46, 0x1, RZ ;  /* 0x000000012e0e7810 */ /* 0x000fe20007ffe0ff */
[----:B------:R-:W-:Y:S02]  /*20c0*/  HADD2.F32 R19, -RZ, R19.H1_H1 ;  /* 0x30000013ff137230 */ /* 0x000fe40000004100 */
[----:B------:R-:W-:Y:S01]  /*20d0*/  FADD.FTZ R8, R8, R15 ;  /* 0x0000000f08087221 */ /* 0x000fe20000010000 */
[----:B------:R-:W-:Y:S02]  /*20e0*/  HADD2.F32 R27, -RZ, R27.H1_H1 ;  /* 0x3000001bff1b7230 */ /* 0x000fe40000004100 */
[----:B------:R-:W-:Y:S01]  /*20f0*/  FFMA.FTZ R11, R11, R22, R18 ;  /* 0x000000160b0b7223 */ /* 0x000fe20000010012 */
[----:B------:R-:W-:-:S02]  /*2100*/  HADD2.F32 R13, -RZ, R23.H0_H0 ;  /* 0x20000017ff0d7230 */ /* 0x000fc40000004100 */
[----:B------:R-:W-:Y:S01]  /*2110*/  HADD2.F32 R9, -RZ, R31.H0_H0 ;  /* 0x2000001fff097230 */ /* 0x000fe20000004100 */
        /* <DEDUP_REMOVED lines=18> */
.L_x_20887:
[----:B------:R-:W-:Y:S05]  /*2240*/  BSYNC.RECONVERGENT B1 ;  /* 0x0000000000017941 */ /* 0x000fea0003800200 */
.L_x_20886:
[----:B------:R-:W-:Y:S02]  /*2250*/  IADD3 R6, P0, PT, R6, 0x10, RZ ;  /* 0x0000001006067810 */ /* 0x000fe40007f1e0ff */
[----:B01----:R-:W-:Y:S02]  /*2260*/  IADD3 R47, PT, PT, R47, 0x200, RZ ;  /* 0x000002002f2f7810 */ /* 0x003fe40007ffe0ff */
[----:B------:R-:W-:Y:S01]  /*2270*/  IADD3 R46, PT, PT, R46, 0x80, RZ ;  /* 0x000000802e2e7810 */ /* 0x000fe20007ffe0ff */
[----:B------:R-:W-:Y:S01]  /*2280*/  IMAD.X R7, RZ, RZ, R7, P0 ;  /* 0x000000ffff077224 */ /* 0x000fe200000e0607 */
[----:B------:R-:W-:Y:S01]  /*2290*/  IADD3 R45, PT, PT, R45, 0x80, RZ ;  /* 0x000000802d2d7810 */ /* 0x000fe20007ffe0ff */
[----:B------:R-:W-:Y:S06]  /*22a0*/  @!P1 BRA `(.L_x_20888) ;  /* 0xffffffe400bc9947 */ /* 0x000fec000383ffff */
.L_x_20885:
[----:B------:R-:W-:Y:S05]  /*22b0*/  BSYNC.RECONVERGENT B0 ;  /* 0x0000000000007941 */ /* 0x000fea0003800200 */
.L_x_20884:
[----:B------:R-:W0:Y:S01]  /*22c0*/  SHFL.BFLY PT, R7, R48, 0x10, 0x1f ;  /* 0x0e001f0030077f89 */ /* 0x000e2200000e0000 */
[----:B------:R-:W-:Y:S01]  /*22d0*/  LOP3.LUT P0, R37, R42, 0x1f, RZ, 0xc0, !PT ;  /* 0x0000001f2a257812 */ /* 0x000fe2000780c0ff */
[----:B------:R-:W-:Y:S01]  /*22e0*/  BSSY.RECONVERGENT B0, `(.L_x_20889) ;  /* 0x0000103000007945 */ /* 0x000fe20003800200 */
[----:B------:R-:W-:Y:S01]  /*22f0*/  MOV R12, 0xff7fffff ;  /* 0xff7fffff000c7802 */ /* 0x000fe20000000f00 */
[----:B------:R-:W1:Y:S01]  /*2300*/  S2R R2, SR_CgaCtaId ;  /* 0x0000000000027919 */ /* 0x000e620000008800 */
[----:B------:R-:W-:Y:S02]  /*2310*/  ISETP.GT.U32.AND P1, PT, R37, 0x3, PT ;  /* 0x000000032500780c */ /* 0x000fe40003f24070 */
        /* <DEDUP_REMOVED lines=9> */
[----:B-1----:R-:W-:-:S04]  /*23b0*/  LEA R13, R2, R13, 0x18 ;  /* 0x0000000d020d7211 */ /* 0x002fc800078ec0ff */
[----:B------:R-:W-:Y:S02]  /*23c0*/  LEA R8, R6, R13, 0x2 ;  /* 0x0000000d06087211 */ /* 0x000fe400078e10ff */
[----:B0-----:R-:W-:Y:S01]  /*23d0*/  FMNMX.FTZ R10, R9, R10, !PT ;  /* 0x0000000a090a7209 */ /* 0x001fe20007810000 */
[----:B------:R-:W-:-:S04]  /*23e0*/  IMAD R9, R37, 0x4, R13 ;  /* 0x0000000425097824 */ /* 0x000fc800078e020d */
        /* <DEDUP_REMOVED lines=35> */
.L_x_20893:
        /* <DEDUP_REMOVED lines=11> */
.L_x_20892:
[----:B------:R-:W-:Y:S05]  /*26d0*/  BSYNC.RECONVERGENT B1 ;  /* 0x0000000000017941 */ /* 0x000fea0003800200 */
.L_x_20891:
        /* <DEDUP_REMOVED lines=12> */
.L_x_20896:
        /* <DEDUP_REMOVED lines=100> */
.L_x_20895:
[----:B------:R-:W-:Y:S05]  /*2de0*/  BSYNC.RECONVERGENT B1 ;  /* 0x0000000000017941 */ /* 0x000fea0003800200 */
.L_x_20894:
        /* <DEDUP_REMOVED lines=55> */
.L_x_20898:
[----:B------:R-:W-:Y:S05]  /*3160*/  BSYNC.RECONVERGENT B1 ;  /* 0x0000000000017941 */ /* 0x000fea0003800200 */
.L_x_20897:
        /* <DEDUP_REMOVED lines=26> */
.L_x_20890:
[----:B------:R-:W-:Y:S05]  /*3310*/  BSYNC.RECONVERGENT B0 ;  /* 0x0000000000007941 */ /* 0x000fea0003800200 */
.L_x_20889:
        /* <DEDUP_REMOVED lines=40> */
.L_x_20903:
[----:B------:R-:W0:Y:S01]  /*35a0*/  LDS R9, [R12] ;  /* 0x000000000c097984 */ /* 0x000e220000000800 */
[----:B------:R-:W-:-:S04]  /*35b0*/  IADD3 R13, PT, PT, R13, 0x1, RZ ;  /* 0x000000010d0d7810 */ /* 0x000fc80007ffe0ff */
[----:B------:R-:W-:Y:S01]  /*35c0*/  ISETP.NE.AND P0, PT, R13, RZ, PT ;  /* 0x000000ff0d00720c */ /* 0x000fe20003f05270 */
[----:B0-----:R-:W-:-:S05]  /*35d0*/  FMUL.FTZ R9, R9, R8 ;  /* 0x0000000809097220 */ /* 0x001fca0000410000 */
[----:B------:R0:W-:Y:S02]  /*35e0*/  STS [R12], R9 ;  /* 0x000000090c007388 */ /* 0x0001e40000000800 */
[----:B0-----:R-:W-:-:S05]  /*35f0*/  VIADD R12, R12, 0x200 ;  /* 0x000002000c0c7836 */ /* 0x001fca0000000000 */
[----:B------:R-:W-:Y:S05]  /*3600*/  @P0 BRA `(.L_x_20903) ;  /* 0xfffffffc00e40947 */ /* 0x000fea000383ffff */
.L_x_20902:
[----:B------:R-:W-:Y:S05]  /*3610*/  BSYNC.RECONVERGENT B1 ;  /* 0x0000000000017941 */ /* 0x000fea0003800200 */
.L_x_20901:
        /* <DEDUP_REMOVED lines=12> */
.L_x_20906:
        /* <DEDUP_REMOVED lines=52> */
.L_x_20905:
[----:B------:R-:W-:Y:S05]  /*3a20*/  BSYNC.RECONVERGENT B1 ;  /* 0x0000000000017941 */ /* 0x000fea0003800200 */
.L_x_20904:
        /* <DEDUP_REMOVED lines=31> */
.L_x_20908:
[----:B------:R-:W-:Y:S05]  /*3c20*/  BSYNC.RECONVERGENT B1 ;  /* 0x0000000000017941 */ /* 0x000fea0003800200 */
.L_x_20907:
        /* <DEDUP_REMOVED lines=14> */
.L_x_20900:
[----:B------:R-:W-:Y:S05]  /*3d10*/  BSYNC.RECONVERGENT B0 ;  /* 0x0000000000007941 */ /* 0x000fea0003800200 */
.L_x_20899:
        /* <DEDUP_REMOVED lines=9> */
[----:B------:R-:W-:Y:S01]  /*3db0*/  CS2R R26, SRZ ;  /* 0x00000000001a7805 */ /* 0x000fe2000001ff00 */
[----:B------:R-:W-:Y:S01]  /*3dc0*/  IMAD.MOV.U32 R25, RZ, RZ, RZ ;  /* 0x000000ffff197224 */ /* 0x000fe200078e00ff */
[----:B------:R-:W3:Y:S01]  /*3dd0*/  LDCU.64 UR4, c[0x0][0x398] ;  /* 0x00007300ff0477ac */ /* 0x000ee20008000a00 */
[----:B------:R-:W-:Y:S05]  /*3de0*/  @P0 BRA `(.L_x_20910) ;  /* 0x0000002400940947 */ /* 0x000fea0003800000 */
[----:B-1----:R-:W1:Y:S01]  /*3df0*/  I2F.RP R12, R0 ;  /* 0x00000000000c7306 */ /* 0x002e620000209400 */
[----:B------:R-:W0:Y:S01]  /*3e00*/  LDCU UR8, c[0x0][0x3b8] ;  /* 0x00007700ff0877ac */ /* 0x000e220008000800 */
[----:B------:R-:W-:Y:S02]  /*3e10*/  SHF.R.U32.HI R10, RZ, 0x3, R42 ;  /* 0x00000003ff0a7819 */ /* 0x000fe4000001162a */
[----:B------:R-:W-:Y:S01]  /*3e20*/  MOV R11, RZ ;  /* 0x000000ff000b7202 */ /* 0x000fe20000000f00 */
[----:B------:R-:W4:Y:S01]  /*3e30*/  LDCU UR9, c[0x0][0x3d0] ;  /* 0x00007a00ff0977ac */ /* 0x000f220008000800 */
[----:B------:R-:W-:Y:S02]  /*3e40*/  LOP3.LUT R10, R10, 0x7c, RZ, 0xc0, !PT ;  /* 0x0000007c0a0a7812 */ /* 0x000fe400078ec0ff */
[C---:B------:R-:W-:Y:S01]  /*3e50*/  LEA R22, R6.reuse, 0x3, 0x5 ;  /* 0x0000000306167811 */ /* 0x040fe200078e28ff */
[----:B------:R-:W2:Y:S01]  /*3e60*/  LDCU.64 UR10, c[0x0][0x3a8] ;  /* 0x00007500ff0a77ac */ /* 0x000ea20008000a00 */
[----:B------:R-:W-:-:S02]  /*3e70*/  IADD3 R24, PT, PT, R6, -R5, RZ ;  /* 0x8000000506187210 */ /* 0x000fc40007ffe0ff */
[----:B------:R-:W-:Y:S02]  /*3e80*/  IADD3 R23, PT, PT, R6, 0x1, RZ ;  /* 0x0000000106177810 */ /* 0x000fe40007ffe0ff */
[----:B------:R-:W-:Y:S01]  /*3e90*/  MOV R36, RZ ;  /* 0x000000ff00247202 */ /* 0x000fe20000000f00 */
[----:B-1----:R-:W1:Y:S01]  /*3ea0*/  MUFU.RCP R12, R12 ;  /* 0x0000000c000c7308 */ /* 0x002e620000001000 */
[----:B0-----:R-:W-:Y:S01]  /*3eb0*/  IMAD R13, R43, UR8, RZ ;  /* 0x000000082b0d7c24 */ /* 0x001fe2000f8e02ff */
[----:B------:R-:W0:Y:S03]  /*3ec0*/  LDCU UR8, c[0x0][0x3ec] ;  /* 0x00007d80ff0877ac */ /* 0x000e260008000800 */
[----:B------:R-:W-:Y:S01]  /*3ed0*/  IMAD.WIDE R10, R13, 0x4, R10 ;  /* 0x000000040d0a7825 */ /* 0x000fe200078e020a */
[----:B------:R-:W-:-:S03]  /*3ee0*/  IADD3 R13, PT, PT, R7, 0xe0, RZ ;  /* 0x000000e0070d7810 */ /* 0x000fc60007ffe0ff */
[----:B----4-:R-:W-:Y:S01]  /*3ef0*/  IMAD R50, R3, UR9, RZ ;  /* 0x0000000903327c24 */ /* 0x010fe2000f8e02ff */
[----:B------:R-:W-:Y:S02]  /*3f00*/  LEA R2, R2, R13, 0x18 ;  /* 0x0000000d02027211 */ /* 0x000fe400078ec0ff */
[----:B--2---:R-:W-:Y:S02]  /*3f10*/  IADD3 R20, P0, PT, R10, UR10, RZ ;  /* 0x0000000a0a147c10 */ /* 0x004fe4000ff1e0ff */
[----:B-----5:R-:W-:Y:S02]  /*3f20*/  SHF.R.S32.HI R51, RZ, 0x1f, R50 ;  /* 0x0000001fff337819 */ /* 0x020fe40000011432 */
[----:B-1----:R-:W-:Y:S02]  /*3f30*/  IADD3 R8, PT, PT, R12, 0xffffffe, RZ ;  /* 0x0ffffffe0c087810 */ /* 0x002fe40007ffe0ff */
[----:B------:R-:W-:Y:S02]  /*3f40*/  SHF.L.U32 R12, R42, 0x5, RZ ;  /* 0x000000052a0c7819 */ /* 0x000fe400000006ff */
[----:B------:R1:W2:Y:S01]  /*3f50*/  F2I.FTZ.U32.TRUNC.NTZ R9, R8 ;  /* 0x0000000800097305 */ /* 0x0002a2000021f000 */
[----:B0-----:R-:W-:Y:S01]  /*3f60*/  VIADD R4, R4, -UR8 ;  /* 0x8000000804047c36 */ /* 0x001fe20008000000 */
[----:B------:R-:W-:-:S04]  /*3f70*/  LOP3.LUT R7, R12, 0x60, RZ, 0xe2, !PT ;  /* 0x000000600c077812 */ /* 0x000fc800078ee2ff */
[----:B------:R-:W-:Y:S02]  /*3f80*/  LEA R7, R6, R7, 0x7 ;  /* 0x0000000706077211 */ /* 0x000fe400078e38ff */
[----:B-1----:R-:W-:Y:S02]  /*3f90*/  MOV R8, RZ ;  /* 0x000000ff00087202 */ /* 0x002fe40000000f00 */
[----:B------:R-:W-:Y:S02]  /*3fa0*/  IADD3 R21, PT, PT, R7, 0x10, R2 ;  /* 0x0000001007157810 */ /* 0x000fe40007ffe002 */
[----:B------:R-:W-:Y:S01]  /*3fb0*/  IADD3.X R7, PT, PT, R11, UR11, RZ, P0, !PT ;  /* 0x0000000b0b077c10 */ /* 0x000fe200087fe4ff */
[----:B--2---:R-:W-:-:S04]  /*3fc0*/  IMAD.MOV R15, RZ, RZ, -R9 ;  /* 0x000000ffff0f7224 */ /* 0x004fc800078e0a09 */
[----:B------:R-:W-:-:S04]  /*3fd0*/  IMAD R13, R15, R0, RZ ;  /* 0x000000000f0d7224 */ /* 0x000fc800078e02ff */
[----:B------:R-:W-:-:S04]  /*3fe0*/  IMAD.HI.U32 R2, R9, R13, R8 ;  /* 0x0000000d09027227 */ /* 0x000fc800078e0008 */
[----:B------:R-:W-:-:S05]  /*3ff0*/  IMAD.SHL.U32 R9, R42, 0x8, RZ ;  /* 0x000000082a097824 */ /* 0x000fca00078e00ff */
[----:B------:R-:W-:Y:S02]  /*4000*/  LOP3.LUT R3, R9, 0xf8, RZ, 0xc0, !PT ;  /* 0x000000f809037812 */ /* 0x000fe400078ec0ff */
[----:B------:R-:W-:-:S07]  /*4010*/  LOP3.LUT R38, R22, 0x18, R9, 0xf8, !PT ;  /* 0x0000001816267812 */ /* 0x000fce00078ef809 */
.L_x_20937:
[----:B------:R-:W0:Y:S01]  /*4020*/  LDC R15, c[0x0][0x3f0] ;  /* 0x0000fc00ff0f7b82 */ /* 0x000e220000000800 */
        /* <DEDUP_REMOVED lines=18> */
[----:B------:R-:W-:-:S03]  /*4150*/  ISETP.NE.AND P1, PT, R8, RZ, PT ;  /* 0x000000ff0800720c */ /* 0x000fc60003f25270 */
[----:B------:R-:W0:Y:S08]  /*4160*/  F2I.FTZ.U32.TRUNC.NTZ R9, R13 ;  /* 0x0000000d00097305 */ /* 0x000e30000021f000 */
[----:B------:R-:W-:-:S04]  /*4170*/  @P0 IADD3 R11, PT, PT, R11, 0x1, RZ ;  /* 0x000000010b0b0810 */ /* 0x000fc80007ffe0ff */
[----:B------:R-:W-:Y:S02]  /*4180*/  MOV R12, R11 ;  /* 0x0000000b000c7202 */ /* 0x000fe40000000f00 */
[----:B0-----:R-:W-:-:S03]  /*4190*/  IADD3 R17, PT, PT, RZ, -R9, RZ ;  /* 0x80000009ff117210 */ /* 0x001fc60007ffe0ff */
[----:B------:R-:W-:Y:S01]  /*41a0*/  @!P2 IMAD.MOV R12, RZ, RZ, -R12 ;  /* 0x000000ffff0ca224 */ /* 0x000fe200078e0a0c */
[----:B------:R-:W-:Y:S01]  /*41b0*/  @!P1 LOP3.LUT R12, RZ, R8, RZ, 0x33, !PT ;  /* 0x00000008ff0c9212 */ /* 0x000fe200078e33ff */
[----:B------:R-:W-:Y:S01]  /*41c0*/  HFMA2 R8, -RZ, RZ, 0, 0 ;  /* 0x00000000ff087431 */ /* 0x000fe200000001ff */
[----:B------:R-:W-:Y:S01]  /*41d0*/  ISETP.NE.AND P2, PT, R15, RZ, PT ;  /* 0x000000ff0f00720c */ /* 0x000fe20003f45270 */
[----:B------:R-:W-:Y:S01]  /*41e0*/  IMAD R17, R17, R10, RZ ;  /* 0x0000000a11117224 */ /* 0x000fe200078e02ff */
        /* <DEDUP_REMOVED lines=21> */
[----:B------:R-:W4:Y:S01]  /*4340*/  LDG.E.CONSTANT R17, desc[UR6][R18.64] ;  /* 0x0000000612117981 */ /* 0x000f22000c1e9900 */
[----:B------:R-:W-:Y:S02]  /*4350*/  IADD3 R46, PT, PT, R38, -0x3, RZ ;  /* 0xfffffffd262e7810 */ /* 0x000fe40007ffe0ff */
[----:B0-----:R-:W-:Y:S01]  /*4360*/  F2FP.F16.F32.PACK_AB R10, R11, R10 ;  /* 0x0000000a0b0a723e */ /* 0x001fe200000000ff */
[----:B----4-:R-:W-:-:S03]  /*4370*/  IMAD.WIDE R16, R17, UR12, R50 ;  /* 0x0000000c11107c25 */ /* 0x010fc6000f8e0232 */
[----:B------:R-:W-:-:S04]  /*4380*/  IADD3 R39, P0, PT, R3, R16, RZ ;  /* 0x0000001003277210 */ /* 0x000fc80007f1e0ff */
[----:B------:R-:W-:Y:S02]  /*4390*/  IADD3.X R44, PT, PT, RZ, R17, RZ, P0, !PT ;  /* 0x00000011ff2c7210 */ /* 0x000fe400007fe4ff */
[C---:B---3--:R-:W-:Y:S02]  /*43a0*/  LEA R16, P1, R39.reuse, UR4, 0x1 ;  /* 0x0000000427107c11 */ /* 0x048fe4000f8208ff */
[----:B------:R-:W-:Y:S02]  /*43b0*/  ISETP.NE.AND P0, PT, R24, -0x1, PT ;  /* 0xffffffff1800780c */ /* 0x000fe40003f05270 */
[----:B------:R-:W-:Y:S01]  /*43c0*/  LEA.HI.X R17, R39, UR5, R44, 0x1, P1 ;  /* 0x0000000527117c11 */ /* 0x000fe200088f0c2c */
[----:B------:R-:W-:Y:S01]  /*43d0*/  IMAD.MOV.U32 R44, RZ, RZ, R10 ;  /* 0x000000ffff2c7224 */ /* 0x000fe200078e000a */
[----:B------:R-:W-:-:S03]  /*43e0*/  F2FP.F16.F32.PACK_AB R39, R9, R8 ;  /* 0x000000080927723e */ /* 0x000fc600000000ff */
        /* <DEDUP_REMOVED lines=13> */
[----:B------:R-:W-:Y:S01]  /*44c0*/  ISETP.GE.AND P3, PT, R18, R53, PT ;  /* 0x000000351200720c */ /* 0x000fe20003f66270 */
[----:B------:R-:W-:Y:S01]  /*44d0*/  VIADD R18, R38, 0x2 ;  /* 0x0000000226127836 */ /* 0x000fe20000000000 */
[----:B------:R-:W-:-:S02]  /*44e0*/  PRMT R47, R11, 0x7632, R47 ;  /* 0x000076320b2f7816 */ /* 0x000fc4000000002f */
[----:B------:R-:W-:Y:S02]  /*44f0*/  SEL R10, R10, RZ, !P3 ;  /* 0x000000ff0a0a7207 */ /* 0x000fe40005800000 */
[-C--:B------:R-:W-:Y:S02]  /*4500*/  ISETP.GE.AND P4, PT, R18, R53.reuse, PT ;  /* 0x000000351200720c */ /* 0x080fe40003f86270 */
[----:B------:R-:W-:Y:S02]  /*4510*/  IADD3 R18, PT, PT, R38, 0x3, RZ ;  /* 0x0000000326127810 */ /* 0x000fe40007ffe0ff */
        /* <DEDUP_REMOVED lines=14> */
.L_x_20914:
[----:B------:R-:W-:Y:S05]  /*4600*/  BSYNC.RECONVERGENT B2 ;  /* 0x0000000000027941 */ /* 0x000fea0003800200 */
.L_x_20913:
[----:B------:R-:W-:Y:S01]  /*4610*/  F2FP.F16.F32.PACK_AB R45, R13, R12 ;  /* 0x0000000c0d2d723e */ /* 0x000fe200000000ff */
[----:B-----5:R-:W-:Y:S01]  /*4620*/  HMUL2 R9, R44, R9 ;  /* 0x000000092c097232 */ /* 0x020fe20000000000 */
[----:B------:R-:W-:Y:S02]  /*4630*/  F2FP.F16.F32.PACK_AB R48, R15, R14 ;  /* 0x0000000e0f30723e */ /* 0x000fe400000000ff */
        /* <DEDUP_REMOVED lines=34> */
.L_x_20916:
[----:B------:R-:W-:Y:S05]  /*4860*/  BSYNC.RECONVERGENT B2 ;  /* 0x0000000000027941 */ /* 0x000fea0003800200 */
.L_x_20915:
        /* <DEDUP_REMOVED lines=38> */
.L_x_20918:
[----:B------:R-:W-:Y:S05]  /*4ad0*/  BSYNC.RECONVERGENT B2 ;  /* 0x0000000000027941 */ /* 0x000fea0003800200 */
.L_x_20917:
[----:B-----5:R-:W-:Y:S02]  /*4ae0*/  HMUL2 R9, R44, R9 ;  /* 0x000000092c097232 */ /* 0x020fe40000000000 */
[----:B------:R-:W-:Y:S02]  /*4af0*/  HADD2.F32 R19, -RZ, R12.H1_H1 ;  /* 0x3000000cff137230 */ /* 0x000fe40000004100 */
[----:B------:R-:W-:Y:S02]  /*4b00*/  HFMA2 R14, R48, R15, R14 ;  /* 0x0000000f300e7231 */ /* 0x000fe4000000000e */
[----:B------:R-:W-:Y:S02]  /*4b10*/  HFMA2 R9, R39, R8, R9 ;  /* 0x0000000827097231 */ /* 0x000fe40000000009 */
[----:B------:R-:W-:Y:S02]  /*4b20*/  HADD2.F32 R8, -RZ, R12.H0_H0 ;  /* 0x2000000cff087230 */ /* 0x000fe40000004100 */
[----:B------:R-:W-:-:S02]  /*4b30*/  HFMA2 R9, R45, R10, R9 ;  /* 0x0000000a2d097231 */ /* 0x000fc40000000009 */
[--C-:B------:R-:W-:Y:S02]  /*4b40*/  HADD2.F32 R10, -RZ, R14.reuse.H1_H1 ;  /* 0x3000000eff0a7230 */ /* 0x100fe40000004100 */
[----:B------:R-:W-:Y:S02]  /*4b50*/  HFMA2 R11, R48, R11, R9 ;  /* 0x0000000b300b7231 */ /* 0x000fe40000000009 */
        /* <DEDUP_REMOVED lines=34> */
.L_x_20920:
[----:B------:R-:W-:Y:S05]  /*4d80*/  BSYNC.RECONVERGENT B2 ;  /* 0x0000000000027941 */ /* 0x000fea0003800200 */
.L_x_20919:
[----:B-----5:R-:W-:Y:S02]  /*4d90*/  HMUL2 R13, R44, R13 ;  /* 0x0000000d2c0d7232 */ /* 0x020fe40000000000 */
[----:B------:R-:W-:Y:S01]  /*4da0*/  FADD.FTZ R10, R9, R10 ;  /* 0x0000000a090a7221 */ /* 0x000fe20000010000 */
[----:B------:R-:W-:Y:S01]  /*4db0*/  FADD.FTZ R19, R8, R19 ;  /* 0x0000001308137221 */ /* 0x000fe20000010000 */
[----:B------:R-:W-:Y:S02]  /*4dc0*/  HFMA2 R13, R39, R12, R13 ;  /* 0x0000000c270d7231 */ /* 0x000fe4000000000d */
[----:B------:R-:W-:Y:S01]  /*4dd0*/  FADD.FTZ R35, R35, R10 ;  /* 0x0000000a23237221 */ /* 0x000fe20000010000 */
[----:B------:R-:W-:Y:S01]  /*4de0*/  HADD2.F32 R12, -RZ, R11.H0_H0 ;  /* 0x2000000bff0c7230 */ /* 0x000fe20000004100 */
[----:B------:R-:W-:Y:S01]  /*4df0*/  BSSY.RECONVERGENT B2, `(.L_x_20921) ;  /* 0x0000024000027945 */ /* 0x000fe20003800200 */
[----:B------:R-:W-:Y:S02]  /*4e00*/  HFMA2 R18, R45, R14, R13 ;  /* 0x0000000e2d127231 */ /* 0x000fe4000000000d */
[----:B------:R-:W-:-:S02]  /*4e10*/  HADD2.F32 R13, -RZ, R11.H1_H1 ;  /* 0x3000000bff0d7230 */ /* 0x000fc40000004100 */
[----:B------:R-:W-:Y:S01]  /*4e20*/  FADD.FTZ R36, R36, R19 ;  /* 0x0000001324247221 */ /* 0x000fe20000010000 */
        /* <DEDUP_REMOVED lines=32> */
.L_x_20922:
[----:B------:R-:W-:Y:S05]  /*5030*/  BSYNC.RECONVERGENT B2 ;  /* 0x0000000000027941 */ /* 0x000fea0003800200 */
.L_x_20921:
        /* <DEDUP_REMOVED lines=39> */
.L_x_20924:
[----:B------:R-:W-:Y:S05]  /*52b0*/  BSYNC.RECONVERGENT B2 ;  /* 0x0000000000027941 */ /* 0x000fea0003800200 */
.L_x_20923:
        /* <DEDUP_REMOVED lines=38> */
.L_x_20926:
[----:B------:R-:W-:Y:S05]  /*5520*/  BSYNC.RECONVERGENT B2 ;  /* 0x0000000000027941 */ /* 0x000fea0003800200 */
.L_x_20925:
        /* <DEDUP_REMOVED lines=39> */
[----:B------:R-:W-:Y:S02]  /*57a0*/  IADD3 R52, PT, PT, R38, -0x2, RZ ;  /* 0xfffffffe26347810 */ /* 0x000fe40007ffe0ff */
[----:B------:R-:W-:Y:S02]  /*57b0*/  PRMT R15, R8, 0x7632, R15 ;  /* 0x00007632080f7816 */ /* 0x000fe4000000000f */
[----:B------:R-:W-:Y:S02]  /*57c0*/  ISETP.GE.AND P2, PT, R52, R53, PT ;  /* 0x000000353400720c */ /* 0x000fe40003f46270 */
[----:B------:R-:W-:Y:S02]  /*57d0*/  SEL R8, R8, RZ, !P1 ;  /* 0x000000ff08087207 */ /* 0x000fe40004800000 */
[----:B------:R-:W-:-:S04]  /*57e0*/  SEL R15, R15, RZ, !P2 ;  /* 0x000000ff0f0f7207 */ /* 0x000fc80005000000 */
[----:B------:R-:W-:-:S07]  /*57f0*/  PRMT R8, R8, 0x5410, R15 ;  /* 0x0000541008087816 */ /* 0x000fce000000000f */
.L_x_20928:
[----:B------:R-:W-:Y:S05]  /*5800*/  BSYNC.RECONVERGENT B2 ;  /* 0x0000000000027941 */ /* 0x000fea0003800200 */
.L_x_20927:
[----:B-----5:R-:W-:Y:S02]  /*5810*/  HMUL2 R9, R44, R9 ;  /* 0x000000092c097232 */ /* 0x020fe40000000000 */
[----:B------:R-:W-:Y:S01]  /*5820*/  FADD.FTZ R19, R14, R19 ;  /* 0x000000130e137221 */ /* 0x000fe20000010000 */
[----:B------:R-:W-:Y:S01]  /*5830*/  FADD.FTZ R18, R13, R18 ;  /* 0x000000120d127221 */ /* 0x000fe20000010000 */
[----:B------:R-:W-:Y:S02]  /*5840*/  HFMA2 R9, R39, R8, R9 ;  /* 0x0000000827097231 */ /* 0x000fe40000000009 */
[--C-:B------:R-:W-:Y:S01]  /*5850*/  HADD2.F32 R8, -RZ, R12.reuse.H0_H0 ;  /* 0x2000000cff087230 */ /* 0x100fe20000004100 */
[----:B------:R-:W-:Y:S01]  /*5860*/  BSSY.RECONVERGENT B2, `(.L_x_20929) ;  /* 0x0000025000027945 */ /* 0x000fe20003800200 */
[----:B------:R-:W-:Y:S01]  /*5870*/  FADD.FTZ R32, R32, R19 ;  /* 0x0000001320207221 */ /* 0x000fe20000010000 */
[----:B------:R-:W-:Y:S02]  /*5880*/  HFMA2 R47, R45, R10, R9 ;  /* 0x0000000a2d2f7231 */ /* 0x000fe40000000009 */
[----:B------:R-:W-:-:S02]  /*5890*/  HADD2.F32 R9, -RZ, R12.H1_H1 ;  /* 0x3000000cff097230 */ /* 0x000fc40000004100 */
[----:B------:R-:W-:Y:S01]  /*58a0*/  FADD.FTZ R31, R31, R18 ;  /* 0x000000121f1f7221 */ /* 0x000fe20000010000 */
        /* <DEDUP_REMOVED lines=32> */
.L_x_20930:
[----:B------:R-:W-:Y:S05]  /*5ab0*/  BSYNC.RECONVERGENT B2 ;  /* 0x0000000000027941 */ /* 0x000fea0003800200 */
.L_x_20929:
        /* <DEDUP_REMOVED lines=39> */
.L_x_20932:
[----:B------:R-:W-:Y:S05]  /*5d30*/  BSYNC.RECONVERGENT B2 ;  /* 0x0000000000027941 */ /* 0x000fea0003800200 */
.L_x_20931:
        /* <DEDUP_REMOVED lines=37> */
.L_x_20934:
[----:B------:R-:W-:Y:S05]  /*5f90*/  BSYNC.RECONVERGENT B2 ;  /* 0x0000000000027941 */ /* 0x000fea0003800200 */
.L_x_20933:
        /* <DEDUP_REMOVED lines=36> */
.L_x_20936:
[----:B------:R-:W-:Y:S05]  /*61e0*/  BSYNC.RECONVERGENT B2 ;  /* 0x0000000000027941 */ /* 0x000fea0003800200 */
.L_x_20935:
[----:B------:R-:W-:Y:S02]  /*61f0*/  HMUL2 R17, R44, R17 ;  /* 0x000000112c117232 */ /* 0x000fe40000000000 */
[--C-:B------:R-:W-:Y:S02]  /*6200*/  HADD2.F32 R9, -RZ, R47.reuse.H0_H0 ;  /* 0x2000002fff097230 */ /* 0x100fe40000004100 */
[C---:B------:R-:W-:Y:S02]  /*6210*/  HFMA2 R14, R48.reuse, R15, R14 ;  /* 0x0000000f300e7231 */ /* 0x040fe4000000000e */
[----:B------:R-:W-:Y:S02]  /*6220*/  HADD2.F32 R12, -RZ, R47.H1_H1 ;  /* 0x3000002fff0c7230 */ /* 0x000fe40000004100 */
[----:B------:R-:W-:Y:S02]  /*6230*/  HFMA2 R17, R39, R16, R17 ;  /* 0x0000001027117231 */ /* 0x000fe40000000011 */
[----:B------:R-:W-:-:S02]  /*6240*/  HFMA2 R10, R48, R11, R10 ;  /* 0x0000000b300a7231 */ /* 0x000fc4000000000a */
[----:B------:R-:W-:Y:S02]  /*6250*/  HADD2.F32 R13, -RZ, R14.H1_H1 ;  /* 0x3000000eff0d7230 */ /* 0x000fe40000004100 */
[----:B------:R-:W-:Y:S02]  /*6260*/  HFMA2 R17, R45, R18, R17 ;  /* 0x000000122d117231 */ /* 0x000fe40000000011 */
[----:B------:R-:W-:Y:S01]  /*6270*/  FADD.FTZ R12, R9, R12 ;  /* 0x0000000c090c7221 */ /* 0x000fe20000010000 */
[----:B------:R-:W-:Y:S02]  /*6280*/  HADD2.F32 R9, -RZ, R8.H0_H0 ;  /* 0x20000008ff097230 */ /* 0x000fe40000004100 */
[----:B------:R-:W-:Y:S02]  /*6290*/  HFMA2 R17, R48, R19, R17 ;  /* 0x0000001330117231 */ /* 0x000fe40000000011 */
[----:B------:R-:W-:Y:S01]  /*62a0*/  FADD.FTZ R29, R29, R12 ;  /* 0x0000000c1d1d7221 */ /* 0x000fe20000010000 */
[----:B------:R-:W-:-:S02]  /*62b0*/  HADD2.F32 R12, -RZ, R14.H0_H0 ;  /* 0x2000000eff0c7230 */ /* 0x000fc40000004100 */
[----:B------:R-:W-:Y:S02]  /*62c0*/  HADD2.F32 R11, -RZ, R10.H0_H0 ;  /* 0x2000000aff0b7230 */ /* 0x000fe40000004100 */
[--C-:B------:R-:W-:Y:S02]  /*62d0*/  HADD2.F32 R14, -RZ, R17.reuse.H0_H0 ;  /* 0x20000011ff0e7230 */ /* 0x100fe40000004100 */
[----:B------:R-:W-:Y:S01]  /*62e0*/  FADD.FTZ R13, R12, R13 ;  /* 0x0000000d0c0d7221 */ /* 0x000fe20000010000 */
[----:B------:R-:W-:Y:S02]  /*62f0*/  HADD2.F32 R8, -RZ, R8.H1_H1 ;  /* 0x30000008ff087230 */ /* 0x000fe40000004100 */
[----:B------:R-:W-:Y:S02]  /*6300*/  HADD2.F32 R10, -RZ, R10.H1_H1 ;  /* 0x3000000aff0a7230 */ /* 0x000fe40000004100 */
[----:B------:R-:W-:Y:S01]  /*6310*/  FADD.FTZ R26, R26, R13 ;  /* 0x0000000d1a1a7221 */ /* 0x000fe20000010000 */
[----:B------:R-:W-:-:S02]  /*6320*/  HADD2.F32 R17, -RZ, R17.H1_H1 ;  /* 0x30000011ff117230 */ /* 0x000fc40000004100 */
[----:B------:R-:W-:Y:S01]  /*6330*/  FADD.FTZ R9, R9, R8 ;  /* 0x0000000809097221 */ /* 0x000fe20000010000 */
[----:B------:R-:W-:Y:S02]  /*6340*/  FADD.FTZ R10, R11, R10 ;  /* 0x0000000a0b0a7221 */ /* 0x000fe40000010000 */
[----:B------:R-:W-:Y:S01]  /*6350*/  FADD.FTZ R14, R14, R17 ;  /* 0x000000110e0e7221 */ /* 0x000fe20000010000 */
[----:B------:R-:W-:Y:S01]  /*6360*/  FADD.FTZ R28, R28, R9 ;  /* 0x000000091c1c7221 */ /* 0x000fe20000010000 */
[----:B------:R-:W-:Y:S02]  /*6370*/  FADD.FTZ R27, R27, R10 ;  /* 0x0000000a1b1b7221 */ /* 0x000fe40000010000 */
[----:B------:R-:W-:-:S07]  /*6380*/  FADD.FTZ R25, R25, R14 ;  /* 0x0000000e19197221 */ /* 0x000fce0000010000 */
.L_x_20912:
[----:B---3--:R-:W-:Y:S05]  /*6390*/  BSYNC.RECONVERGENT B0 ;  /* 0x0000000000007941 */ /* 0x008fea0003800200 */
.L_x_20911:
        /* <DEDUP_REMOVED lines=10> */
.L_x_20910:
[----:B--23--:R-:W-:Y:S05]  /*6440*/  BSYNC.RECONVERGENT B1 ;  /* 0x0000000000017941 */ /* 0x00cfea0003800200 */
.L_x_20909:
[----:B------:R-:W2:Y:S01]  /*6450*/  SHFL.BFLY PT, R0, R35, 0x2, 0x1f ;  /* 0x0c401f0023007f89 */ /* 0x000ea200000e0000 */
[----:B------:R-:W3:Y:S01]  /*6460*/  S2UR UR5, SR_CgaCtaId ;  /* 0x00000000000579c3 */ /* 0x000ee20000008800 */
[C---:B------:R-:W-:Y:S01]  /*6470*/  LOP3.LUT R15, R42.reuse, 0x3, RZ, 0xc0, !PT ;  /* 0x000000032a0f7812 */ /* 0x040fe200078ec0ff */
[----:B------:R-:W-:Y:S01]  /*6480*/  UMOV UR4, 0x400 ;  /* 0x0000040000047882 */ /* 0x000fe20000000000 */
[----:B------:R-:W4:Y:S01]  /*6490*/  SHFL.BFLY PT, R2, R33, 0x2, 0x1f ;  /* 0x0c401f0021027f89 */ /* 0x000f2200000e0000 */
[----:B------:R-:W-:Y:S01]  /*64a0*/  SHF.R.U32.HI R37, RZ, 0x2, R37 ;  /* 0x00000002ff257819 */ /* 0x000fe20000011625 */
[----:B------:R-:W-:Y:S01]  /*64b0*/  UIADD3 UR4, UPT, UPT, UR4, 0xe0, URZ ;  /* 0x000000e004047890 */ /* 0x000fe2000fffe0ff */
[----:B------:R-:W-:Y:S01]  /*64c0*/  ISETP.NE.AND P2, PT, R15, RZ, PT ;  /* 0x000000ff0f00720c */ /* 0x000fe20003f45270 */
[----:B------:R-:W4:Y:S01]  /*64d0*/  SHFL.BFLY PT, R3, R36, 0x2, 0x1f ;  /* 0x0c401f0024037f89 */ /* 0x000f2200000e0000 */
[----:B------:R-:W-:Y:S01]  /*64e0*/  LOP3.LUT R15, R42, 0x3c0, RZ, 0xc0, !PT ;  /* 0x000003c02a0f7812 */ /* 0x000fe200078ec0ff */
[----:B------:R-:W-:Y:S01]  /*64f0*/  IMAD R37, R6, 0x60, R37 ;  /* 0x0000006006257824 */ /* 0x000fe200078e0225 */
[C---:B------:R-:W-:Y:S01]  /*6500*/  LOP3.LUT R17, R42.reuse, 0x3e0, RZ, 0xc0, !PT ;  /* 0x000003e02a117812 */ /* 0x040fe200078ec0ff */
[----:B------:R-:W4:Y:S01]  /*6510*/  SHFL.BFLY PT, R5, R34, 0x2, 0x1f ;  /* 0x0c401f0022057f89 */ /* 0x000f2200000e0000 */
[----:B------:R-:W-:Y:S01]  /*6520*/  ISETP.NE.OR P5, PT, R15, 0x40, P2 ;  /* 0x000000400f00780c */ /* 0x000fe200017a5670 */
[----:B------:R-:W-:Y:S01]  /*6530*/  BSSY.RECONVERGENT B0, `(.L_x_20938) ;  /* 0x0000041000007945 */ /* 0x000fe20003800200 */
[----:B------:R-:W-:Y:S01]  /*6540*/  ISETP.NE.OR P4, PT, R17, 0x20, P2 ;  /* 0x000000201100780c */ /* 0x000fe20001785670 */
[----:B------:R-:W4:Y:S01]  /*6550*/  SHFL.BFLY PT, R7, R32, 0x2, 0x1f ;  /* 0x0c401f0020077f89 */ /* 0x000f2200000e0000 */
[----:B------:R-:W-:-:S02]  /*6560*/  LOP3.LUT P0, RZ, R42, 0x3c3, RZ, 0xc0, !PT ;  /* 0x000003c32aff7812 */ /* 0x000fc4000780c0ff */
[C---:B------:R-:W-:Y:S01]  /*6570*/  LOP3.LUT P1, RZ, R42.reuse, 0x3e3, RZ, 0xc0, !PT ;  /* 0x000003e32aff7812 */ /* 0x040fe2000782c0ff */
[----:B-1----:R-:W1:Y:S01]  /*6580*/  SHFL.BFLY PT, R9, R30, 0x2, 0x1f ;  /* 0x0c401f001e097f89 */ /* 0x002e6200000e0000 */
[----:B------:R-:W-:-:S03]  /*6590*/  ISETP.GT.U32.AND P3, PT, R42, 0x1f, PT ;  /* 0x0000001f2a00780c */ /* 0x000fc60003f64070 */
[----:B------:R-:W1:Y:S01]  /*65a0*/  SHFL.BFLY PT, R4, R31, 0x2, 0x1f ;  /* 0x0c401f001f047f89 */ /* 0x000e6200000e0000 */
[----:B--2---:R-:W-:Y:S01]  /*65b0*/  FADD.FTZ R35, R0, R35 ;  /* 0x0000002300237221 */ /* 0x004fe20000010000 */
[----:B---3--:R-:W-:Y:S02]  /*65c0*/  ULEA UR4, UR5, UR4, 0x18 ;  /* 0x0000000405047291 */ /* 0x008fe4000f8ec0ff */
[----:B0-----:R-:W0:Y:S01]  /*65d0*/  SHFL.BFLY PT, R8, R29, 0x2, 0x1f ;  /* 0x0c401f001d087f89 */ /* 0x001e2200000e0000 */
[----:B----4-:R-:W-:-:S03]  /*65e0*/  FADD.FTZ R33, R2, R33 ;  /* 0x0000002102217221 */ /* 0x010fc60000010000 */
[----:B------:R-:W2:Y:S01]  /*65f0*/  SHFL.BFLY PT, R11, R28, 0x2, 0x1f ;  /* 0x0c401f001c0b7f89 */ /* 0x000ea200000e0000 */
[----:B------:R-:W-:Y:S01]  /*6600*/  FADD.FTZ R36, R3, R36 ;  /* 0x0000002403247221 */ /* 0x000fe20000010000 */
[----:B------:R-:W-:Y:S02]  /*6610*/  LEA R37, R37, UR4, 0x2 ;  /* 0x0000000425257c11 */ /* 0x000fe4000f8e10ff */
[----:B------:R-:W3:Y:S01]  /*6620*/  SHFL.BFLY PT, R10, R27, 0x2, 0x1f ;  /* 0x0c401f001b0a7f89 */ /* 0x000ee200000e0000 */
[----:B------:R-:W-:-:S03]  /*6630*/  FADD.FTZ R34, R5, R34 ;  /* 0x0000002205227221 */ /* 0x000fc60000010000 */
[----:B------:R-:W4:Y:S01]  /*6640*/  SHFL.BFLY PT, R13, R26, 0x2, 0x1f ;  /* 0x0c401f001a0d7f89 */ /* 0x000f2200000e0000 */
[----:B------:R-:W-:-:S03]  /*6650*/  FADD.FTZ R7, R7, R32 ;  /* 0x0000002007077221 */ /* 0x000fc60000010000 */
[----:B------:R-:W4:Y:S01]  /*6660*/  SHFL.BFLY PT, R14, R25, 0x2, 0x1f ;  /* 0x0c401f00190e7f89 */ /* 0x000f2200000e0000 */
[----:B-1----:R-:W-:Y:S01]  /*6670*/  FADD.FTZ R9, R9, R30 ;  /* 0x0000001e09097221 */ /* 0x002fe20000010000 */
[----:B------:R-:W-:Y:S02]  /*6680*/  FADD.FTZ R31, R4, R31 ;  /* 0x0000001f041f7221 */ /* 0x000fe40000010000 */
        /* <DEDUP_REMOVED lines=22> */
[----:B------:R-:W-:Y:S01]  /*67f0*/  FADD.FTZ R2, R9, R10 ;  /* 0x0000000a09027221 */ /* 0x000fe20000010000 */
[----:B------:R-:W-:Y:S01]  /*6800*/  BAR.SYNC.DEFER_BLOCKING 0x0 ;  /* 0x0000000000007b1d */ /* 0x000fe20000010000 */
[----:B------:R-:W-:Y:S01]  /*6810*/  FADD.FTZ R3, R31, R8 ;  /* 0x000000081f037221 */ /* 0x000fe20000010000 */
[----:B-1----:R-:W-:Y:S01]  /*6820*/  FADD.FTZ R5, R29, R12 ;  /* 0x0000000c1d057221 */ /* 0x002fe20000010000 */
[----:B0-----:R-:W-:Y:S01]  /*6830*/  FADD.FTZ R4, R11, R14 ;  /* 0x0000000e0b047221 */ /* 0x001fe20000010000 */
[----:B--2---:R-:W-:Y:S01]  /*6840*/  FADD.FTZ R7, R27, R16 ;  /* 0x000000101b077221 */ /* 0x004fe20000010000 */
[----:B---3--:R-:W-:Y:S01]  /*6850*/  FADD.FTZ R6, R13, R18 ;  /* 0x000000120d067221 */ /* 0x008fe20000010000 */
        /* <DEDUP_REMOVED lines=14> */
.L_x_20939:
[----:B------:R-:W-:Y:S05]  /*6940*/  BSYNC.RECONVERGENT B0 ;  /* 0x0000000000007941 */ /* 0x000fea0003800200 */
.L_x_20938:
        /* <DEDUP_REMOVED lines=27> */
.L_x_20941:
[----:B------:R-:W-:Y:S05]  /*6b00*/  BSYNC.RECONVERGENT B0 ;  /* 0x0000000000007941 */ /* 0x000fea0003800200 */
.L_x_20940:
        /* <DEDUP_REMOVED lines=15> */
.L_x_20943:
[----:B------:R-:W-:Y:S05]  /*6c00*/  BSYNC.RECONVERGENT B0 ;  /* 0x0000000000007941 */ /* 0x000fea0003800200 */
.L_x_20942:
        /* <DEDUP_REMOVED lines=27> */
.L_x_20945:
[----:B------:R-:W-:Y:S05]  /*6dc0*/  BSYNC.RECONVERGENT B0 ;  /* 0x0000000000007941 */ /* 0x000fea0003800200 */
.L_x_20944:
        /* <DEDUP_REMOVED lines=40> */
.L_x_20946:
        /* <DEDUP_REMOVED lines=11> */
.L_x_25964:


//--------------------- .text._ZN4vllm25paged_attention_v1_kernelIttLi80ELi32ELi128ELNS_18Fp8KVCacheDataTypeE0ELb1EEEvPT_PKS2_PKT0_S8_ifPKiSA_iPKfiiiSC_SC_iiiii --------------------------
	.section	.text._ZN4vllm25paged_attention_v1_kernelIttLi80ELi32ELi128ELNS_18Fp8KVCacheDataTypeE0ELb1EEEvPT_PKS2_PKT0_S8_ifPKiSA_iPKfiiiSC_SC_iiiii,"ax",@progbits
	.align	128
        .global         _ZN4vllm25paged_attention_v1_kernelIttLi80ELi32ELi128ELNS_18Fp8KVCacheDataTypeE0ELb1EEEvPT_PKS2_PKT0_S8_ifPKiSA_iPKfiiiSC_SC_iiiii
        .type           _ZN4vllm25paged_attention_v1_kernelIttLi80ELi32ELi128ELNS_18Fp8KVCacheDataTypeE0ELb1EEEvPT_PKS2_PKT0_S8_ifPKiSA_iPKfiiiSC_SC_iiiii,@function
        .size           _ZN4vllm25paged_attention_v1_kernelIttLi80ELi32ELi128ELNS_18Fp8KVCacheDataTypeE0ELb1EEEvPT_PKS2_PKT0_S8_ifPKiSA_iPKfiiiSC_SC_iiiii,(.L_x_25965 - _ZN4vllm25paged_attention_v1_kernelIttLi80ELi32ELi128ELNS_18Fp8KVCacheDataTypeE0ELb1EEEvPT_PKS2_PKT0_S8_ifPKiSA_iPKfiiiSC_SC_iiiii)
        .other          _ZN4vllm25paged_attention_v1_kernelIttLi80ELi32ELi128ELNS_18Fp8KVCacheDataTypeE0ELb1EEEvPT_PKS2_PKT0_S8_ifPKiSA_iPKfiiiSC_SC_iiiii,@"STO_CUDA_ENTRY STV_DEFAULT"
_ZN4vllm25paged_attention_v1_kernelIttLi80ELi32ELi128ELNS_18Fp8KVCacheDataTypeE0ELb1EEEvPT_PKS2_PKT0_S8_ifPKiSA_iPKfiiiSC_SC_iiiii:
.text._ZN4vllm25paged_attention_v1_kernelIttLi80ELi32ELi128ELNS_18Fp8KVCacheDataTypeE0ELb1EEEvPT_PKS2_PKT0_S8_ifPKiSA_iPKfiiiSC_SC_iiiii:
[----:B------:R-:W-:Y:S08]  /*0000*/  LDC R1, c[0x0][0x37c] ;  /* 0x0000df00ff017b82 */ /* 0x000ff00000000800 */
[----:B------:R-:W0:Y:S01]  /*0010*/  S2UR UR12, SR_CTAID.Y ;  /* 0x00000000000c79c3 */ /* 0x000e220000002600 */
[----:B------:R-:W0:Y:S01]  /*0020*/  LDCU.64 UR4, c[0x0][0x3b0] ;  /* 0x00007600ff0477ac */ /* 0x000e220008000a00 */
[----:B------:R-:W1:Y:S01]  /*0030*/  LDCU.64 UR10, c[0x0][0x358] ;  /* 0x00006b00ff0a77ac */ /* 0x000e620008000a00 */
[----:B------:R-:W2:Y:S05]  /*0040*/  S2R R7, SR_TID.X ;  /* 0x0000000000077919 */ /* 0x000eaa0000002100 */
[----:B------:R-:W3:Y:S01]  /*0050*/  LDC.64 R8, c[0x0][0x3c0] ;  /* 0x0000f000ff087b82 */ /* 0x000ee20000000a00 */
[----:B------:R-:W4:Y:S07]  /*0060*/  S2R R6, SR_CTAID.X ;  /* 0x0000000000067919 */ /* 0x000f2e0000002500 */
[----:B------:R-:W4:Y:S01]  /*0070*/  LDC R4, c[0x0][0x3a0] ;  /* 0x0000e800ff047b82 */ /* 0x000f220000000800 */
[----:B------:R-:W-:Y:S01]  /*0080*/  HFMA2 R44, -RZ, RZ, 0, 0 ;  /* 0x00000000ff2c7431 */ /* 0x000fe200000001ff */
[----:B------:R-:W4:Y:S01]  /*0090*/  LDCU UR13, c[0x0][0x3f4] ;  /* 0x00007e80ff0d77ac */ /* 0x000f220008000800 */
[----:B------:R-:W4:Y:S01]  /*00a0*/  LDCU UR14, c[0x0][0x3e8] ;  /* 0x00007d00ff0e77ac */ /* 0x000f220008000800 */
[----:B0-----:R-:W-:Y:S01]  /*00b0*/  UIMAD.WIDE.U32 UR4, UR12, 0x4, UR4 ;  /* 0x000000040c0478a5 */ /* 0x001fe2000f8e0004 */
[----:B------:R-:W0:Y:S05]  /*00c0*/  LDCU UR8, c[0x0][0x3b8] ;  /* 0x00007700ff0877ac */ /* 0x000e2a0008000800 */
[----:B------:R-:W-:Y:S01]  /*00d0*/  MOV R2, UR4 ;  /* 0x0000000400027c02 */ /* 0x000fe20008000f00 */
[----:B------:R-:W0:Y:S01]  /*00e0*/  LDCU UR16, c[0x0][0x3ec] ;  /* 0x00007d80ff1077ac */ /* 0x000e220008000800 */
[----:B------:R-:W-:-:S03]  /*00f0*/  MOV R3, UR5 ;  /* 0x0000000500037c02 */ /* 0x000fc60008000f00 */
[----:B------:R-:W0:Y:S02]  /*0100*/  LDCU UR4, c[0x0][0x3c8] ;  /* 0x00007900ff0477ac */ /* 0x000e240008000800 */
[----:B-1----:R1:W4:Y:S01]  /*0110*/  LDG.E.CONSTANT R2, desc[UR10][R2.64] ;  /* 0x0000000a02027981 */ /* 0x002322000c1e9900 */
[----:B--2---:R-:W-:Y:S01]  /*0120*/  ISETP.GT.U32.AND P1, PT, R7, 0x9, PT ;  /* 0x000000090700780c */ /* 0x004fe20003f24070 */
[----:B------:R-:W2:Y:S01]  /*0130*/  LDCU UR17, c[0x0][0x3d0] ;  /* 0x00007a00ff1177ac */ /* 0x000ea20008000800 */
[----:B---3--:R-:W-:Y:S01]  /*0140*/  ISETP.NE.U32.AND P0, PT, R8, RZ, PT ;  /* 0x000000ff0800720c */ /* 0x008fe20003f05070 */
[----:B------:R-:W3:Y:S03]  /*0150*/  LDCU UR18, c[0x0][0x3cc] ;  /* 0x00007980ff1277ac */ /* 0x000ee60008000800 */
[----:B------:R-:W-:Y:S01]  /*0160*/  ISETP.NE.AND.EX P0, PT, R9, RZ, PT, P0 ;  /* 0x000000ff0900720c */ /* 0x000fe20003f05300 */
[----:B------:R-:W2:Y:S06]  /*0170*/  LDCU UR19, c[0x0][0x3a4] ;  /* 0x00007480ff1377ac */ /* 0x000eac0008000800 */
[----:B------:R-:W3:Y:S01]  /*0180*/  @!P1 LDC.64 R10, c[0x0][0x388] ;  /* 0x0000e200ff0a9b82 */ /* 0x000ee20000000a00 */
[----:B----4-:R-:W-:Y:S01]  /*0190*/  @!P1 IMAD R5, R6, 0x50, RZ ;  /* 0x0000005006059824 */ /* 0x010fe200078e02ff */
[----:B0-----:R-:W-:Y:S01]  /*01a0*/  UIMAD UR4, UR12, UR4, URZ ;  /* 0x000000040c0472a4 */ /* 0x001fe2000f8e02ff */
[----:B------:R-:W-:Y:S01]  /*01b0*/  @!P1 IMAD.SHL.U32 R0, R7, 0x8, RZ ;  /* 0x0000000807009824 */ /* 0x000fe200078e00ff */
[----:B------:R-:W0:Y:S02]  /*01c0*/  LDCU.64 UR20, c[0x0][0x390] ;  /* 0x00007200ff1477ac */ /* 0x000e240008000a00 */
[----:B------:R-:W-:-:S02]  /*01d0*/  USHF.R.S32.HI UR5, URZ, 0x1f, UR4 ;  /* 0x0000001fff057899 */ /* 0x000fc40008011404 */
[----:B------:R-:W-:Y:S01]  /*01e0*/  @!P1 IADD3 R0, P2, P3, R0, UR4, R5 ;  /* 0x0000000400009c10 */ /* 0x000fe2000fb5e005 */
[----:B------:R-:W4:Y:S03]  /*01f0*/  @P0 LDC.64 R12, c[0x0][0x3c0] ;  /* 0x0000f000ff0c0b82 */ /* 0x000f260000000a00 */
[----:B-1----:R-:W-:Y:S02]  /*0200*/  @!P1 IADD3.X R3, PT, PT, RZ, UR5, RZ, P2, P3 ;  /* 0x00000005ff039c10 */ /* 0x002fe400097e64ff */
[----:B---3--:R-:W-:-:S04]  /*0210*/  @!P1 LEA R8, P2, R0, R10, 0x1 ;  /* 0x0000000a00089211 */ /* 0x008fc800078408ff */
[----:B------:R-:W-:-:S06]  /*0220*/  @!P1 LEA.HI.X R9, R0, R11, R3, 0x1, P2 ;  /* 0x0000000b00099211 */ /* 0x000fcc00010f0c03 */
[----:B------:R-:W3:Y:S01]  /*0230*/  @!P1 LDG.E.128.CONSTANT R8, desc[UR10][R8.64] ;  /* 0x0000000a08089981 */ /* 0x000ee2000c1e9d00 */
[----:B------:R-:W-:Y:S01]  /*0240*/  IABS R17, R4 ;  /* 0x0000000400117213 */ /* 0x000fe20000000000 */
[----:B----4-:R-:W-:-:S03]  /*0250*/  @P0 IMAD.WIDE.U32 R12, R6, 0x4, R12 ;  /* 0x00000004060c0825 */ /* 0x010fc600078e000c */
[----:B------:R-:W1:Y:S01]  /*0260*/  I2F.RP R0, R17 ;  /* 0x0000001100007306 */ /* 0x000e620000209400 */
[----:B------:R-:W4:Y:S01]  /*0270*/  LDC R3, c[0x0][0x370] ;  /* 0x0000dc00ff037b82 */ /* 0x000f220000000800 */
[----:B------:R4:W5:Y:S01]  /*0280*/  @P0 LDG.E.CONSTANT R44, desc[UR10][R12.64] ;  /* 0x0000000a0c2c0981 */ /* 0x000962000c1e9900 */
[----:B------:R-:W-:Y:S01]  /*0290*/  SHF.R.U32.HI R36, RZ, 0x5, R7 ;  /* 0x00000005ff247819 */ /* 0x000fe20000011607 */
[----:B------:R-:W-:Y:S01]  /*02a0*/  UISETP.NE.AND UP0, UPT, UR13, URZ, UPT ;  /* 0x000000ff0d00728c */ /* 0x000fe2000bf05270 */
[----:B------:R-:W-:Y:S01]  /*02b0*/  BSSY.RECONVERGENT B0, `(.L_x_20947) ;  /* 0x00001da000007945 */ /* 0x000fe20003800200 */
[----:B------:R-:W-:Y:S02]  /*02c0*/  MOV R41, 0xff7fffff ;  /* 0xff7fffff00297802 */ /* 0x000fe40000000f00 */
[----:B-1----:R-:W1:Y:S01]  /*02d0*/  MUFU.RCP R0, R0 ;  /* 0x0000000000007308 */ /* 0x002e620000001000 */
[----:B----4-:R-:W-:Y:S02]  /*02e0*/  IABS R12, R3 ;  /* 0x00000003000c7213 */ /* 0x010fe40000000000 */
[----:B-1----:R-:W-:-:S05]  /*02f0*/  IADD3 R14, PT, PT, R0, 0xffffffe, RZ ;  /* 0x0ffffffe000e7810 */ /* 0x002fca0007ffe0ff */
[----:B------:R1:W4:Y:S02]  /*0300*/  F2I.FTZ.U32.TRUNC.NTZ R15, R14 ;  /* 0x0000000e000f7305 */ /* 0x000324000021f000 */
[----:B-1----:R-:W-:Y:S01]  /*0310*/  MOV R14, RZ ;  /* 0x000000ff000e7202 */ /* 0x002fe20000000f00 */
[----:B----4-:R-:W-:-:S04]  /*0320*/  IMAD.MOV R16, RZ, RZ, -R15 ;  /* 0x000000ffff107224 */ /* 0x010fc800078e0a0f */
[----:B------:R-:W-:-:S04]  /*0330*/  IMAD R5, R16, R17, RZ ;  /* 0x0000001110057224 */ /* 0x000fc800078e02ff */
[----:B------:R-:W-:-:S06]  /*0340*/  IMAD.HI.U32 R15, R15, R5, R14 ;  /* 0x000000050f0f7227 */ /* 0x000fcc00078e000e */
[----:B------:R-:W-:-:S05]  /*0350*/  IMAD.HI.U32 R5, R15, R12, RZ ;  /* 0x0000000c0f057227 */ /* 0x000fca00078e00ff */
[----:B------:R-:W-:-:S05]  /*0360*/  IADD3 R0, PT, PT, RZ, -R5, RZ ;  /* 0x80000005ff007210 */ /* 0x000fca0007ffe0ff */
[----:B------:R-:W-:Y:S02]  /*0370*/  IMAD R0, R17, R0, R12 ;  /* 0x0000000011007224 */ /* 0x000fe400078e020c */
[----:B------:R-:W-:-:S03]  /*0380*/  IMAD.U32 R12, RZ, RZ, UR13 ;  /* 0x0000000dff0c7e24 */ /* 0x000fc6000f8e00ff */
[----:B------:R-:W-:Y:S02]  /*0390*/  ISETP.GT.U32.AND P2, PT, R17, R0, PT ;  /* 0x000000001100720c */ /* 0x000fe40003f44070 */
[----:B------:R-:W-:-:S11]  /*03a0*/  IABS R12, R12 ;  /* 0x0000000c000c7213 */ /* 0x000fd60000000000 */
[-C--:B------:R-:W-:Y:S01]  /*03b0*/  @!P2 IADD3 R0, PT, PT, R0, -R17.reuse, RZ ;  /* 0x800000110000a210 */ /* 0x080fe20007ffe0ff */
[----:B------:R-:W-:Y:S01]  /*03c0*/  @!P2 VIADD R5, R5, 0x1 ;  /* 0x000000010505a836 */ /* 0x000fe20000000000 */
[----:B------:R-:W-:Y:S02]  /*03d0*/  ISETP.NE.AND P2, PT, R4, RZ, PT ;  /* 0x000000ff0400720c */ /* 0x000fe40003f45270 */
[----:B------:R-:W-:Y:S02]  /*03e0*/  ISETP.GE.U32.AND P0, PT, R0, R17, PT ;  /* 0x000000110000720c */ /* 0x000fe40003f06070 */
[----:B------:R-:W-:Y:S02]  /*03f0*/  MOV R0, R12 ;  /* 0x0000000c00007202 */ /* 0x000fe40000000f00 */
[----:B------:R-:W-:Y:S02]  /*0400*/  LOP3.LUT R12, R3, R4, RZ, 0x3c, !PT ;  /* 0x00000004030c7212 */ /* 0x000fe400078e3cff */
[----:B------:R-:W1:Y:S01]  /*0410*/  I2F.RP R14, R0 ;  /* 0x00000000000e7306 */ /* 0x000e620000209400 */
[----:B------:R-:W-:Y:S01]  /*0420*/  IMAD.MOV.U32 R43, RZ, RZ, R0 ;  /* 0x000000ffff2b7224 */ /* 0x000fe200078e0000 */
[----:B------:R-:W-:-:S05]  /*0430*/  ISETP.GE.AND P3, PT, R12, RZ, PT ;  /* 0x000000ff0c00720c */ /* 0x000fca0003f66270 */
[----:B------:R-:W-:Y:S01]  /*0440*/  @P0 IADD3 R5, PT, PT, R5, 0x1, RZ ;  /* 0x0000000105050810 */ /* 0x000fe20007ffe0ff */
[----:B-1----:R-:W1:Y:S07]  /*0450*/  MUFU.RCP R14, R14 ;  /* 0x0000000e000e7308 */ /* 0x002e6e0000001000 */
[----:B------:R-:W-:Y:S02]  /*0460*/  @!P3 IADD3 R5, PT, PT, RZ, -R5, RZ ;  /* 0x80000005ff05b210 */ /* 0x000fe40007ffe0ff */
[----:B------:R-:W-:-:S04]  /*0470*/  @!P2 LOP3.LUT R5, RZ, R4, RZ, 0x33, !PT ;  /* 0x00000004ff05a212 */ /* 0x000fc800078e33ff */
[----:B------:R-:W-:-:S04]  /*0480*/  IABS R17, R5 ;  /* 0x0000000500117213 */ /* 0x000fc80000000000 */
[----:B------:R-:W-:Y:S01]  /*0490*/  I2F.RP R12, R17 ;  /* 0x00000011000c7306 */ /* 0x000fe20000209400 */
[----:B-1----:R-:W-:-:S07]  /*04a0*/  VIADD R13, R14, 0xffffffe ;  /* 0x0ffffffe0e0d7836 */ /* 0x002fce0000000000 */
[----:B------:R-:W1:Y:S02]  /*04b0*/  F2I.FTZ.U32.TRUNC.NTZ R13, R13 ;  /* 0x0000000d000d7305 */ /* 0x000e64000021f000 */
[C---:B-1----:R-:W-:Y:S01]  /*04c0*/  R2UR UR5, R13.reuse ;  /* 0x000000000d0572ca */ /* 0x042fe200000e0000 */
[----:B------:R-:W-:-:S04]  /*04d0*/  IMAD R14, R13, R0, RZ ;  /* 0x000000000d0e7224 */ /* 0x000fc800078e02ff */
[----:B------:R-:W-:Y:S01]  /*04e0*/  IMAD.MOV R15, RZ, RZ, -R14 ;  /* 0x000000ffff0f7224 */ /* 0x000fe200078e0a0e */
[----:B------:R-:W-:Y:S02]  /*04f0*/  R2UR UR9, R2 ;  /* 0x00000000020972ca */ /* 0x000fe400000e0000 */
[----:B------:R1:W4:Y:S02]  /*0500*/  MUFU.RCP R2, R12 ;  /* 0x0000000c00027308 */ /* 0x0003240000001000 */
[----:B-1----:R-:W-:-:S09]  /*0510*/  HFMA2 R12, -RZ, RZ, 0, 0 ;  /* 0x00000000ff0c7431 */ /* 0x002fd200000001ff */
[----:B------:R-:W-:Y:S01]  /*0520*/  UIADD3 UR6, UPT, UPT, UR9, -0x1, URZ ;  /* 0xffffffff09067890 */ /* 0x000fe2000fffe0ff */
[----:B------:R-:W-:-:S05]  /*0530*/  R2UR UR4, R12 ;  /* 0x000000000c0472ca */ /* 0x000fca00000e0000 */
[----:B------:R-:W-:Y:S01]  /*0540*/  MOV R16, UR6 ;  /* 0x0000000600107c02 */ /* 0x000fe20008000f00 */
[----:B------:R-:W-:Y:S01]  /*0550*/  ULOP3.LUT UR6, UR6, UR13, URZ, 0x3c, !UPT ;  /* 0x0000000d06067292 */ /* 0x000fe2000f8e3cff */
[----:B----4-:R-:W-:Y:S02]  /*0560*/  IADD3 R2, PT, PT, R2, 0xffffffe, RZ ;  /* 0x0ffffffe02027810 */ /* 0x010fe40007ffe0ff */
[----:B------:R-:W-:Y:S02]  /*0570*/  IABS R14, R16 ;  /* 0x00000010000e7213 */ /* 0x000fe40000000000 */
[----:B------:R-:W-:Y:S02]  /*0580*/  IABS R16, R5 ;  /* 0x0000000500107213 */ /* 0x000fe40000000000 */
[----:B------:R-:W-:Y:S01]  /*0590*/  R2UR UR7, R14 ;  /* 0x000000000e0772ca */ /* 0x000fe200000e0000 */
[----:B------:R-:W-:Y:S01]  /*05a0*/  IMAD.HI.U32 R15, R13, R15, UR4 ;  /* 0x000000040d0f7e27 */ /* 0x000fe2000f8e000f */
[----:B------:R-:W-:Y:S01]  /*05b0*/  IABS R14, R6 ;  /* 0x00000006000e7213 */ /* 0x000fe20000000000 */
[----:B------:R-:W1:Y:S03]  /*05c0*/  F2I.FTZ.U32.TRUNC.NTZ R13, R2 ;  /* 0x00000002000d7305 */ /* 0x000e66000021f000 */
[----:B------:R-:W-:-:S02]  /*05d0*/  R2UR UR22, R15 ;  /* 0x000000000f1672ca */ /* 0x000fc400000e0000 */
[----:B-1----:R-:W-:-:S11]  /*05e0*/  IADD3 R12, PT, PT, RZ, -R13, RZ ;  /* 0x8000000dff0c7210 */ /* 0x002fd60007ffe0ff */
[----:B------:R-:W-:Y:S02]  /*05f0*/  UIMAD.WIDE.U32 UR4, UR22, UR7, URZ ;  /* 0x00000007160472a5 */ /* 0x000fe4000f8e00ff */
[----:B------:R-:W-:Y:S01]  /*0600*/  UIADD3 UR4, UPT, UPT, UR9, 0x1f, URZ ;  /* 0x0000001f09047890 */ /* 0x000fe2000fffe0ff */
[----:B------:R-:W-:Y:S01]  /*0610*/  IMAD R15, R12, R17, RZ ;  /* 0x000000110c0f7224 */ /* 0x000fe200078e02ff */
[----:B------:R-:W-:Y:S02]  /*0620*/  MOV R12, RZ ;  /* 0x000000ff000c7202 */ /* 0x000fe40000000f00 */
[----:B------:R-:W-:-:S03]  /*0630*/  IMAD R19, RZ, RZ, -UR5 ;  /* 0x80000005ff137e24 */ /* 0x000fc6000f8e02ff */
[----:B------:R-:W-:Y:S01]  /*0640*/  IMAD.HI.U32 R12, R13, R15, R12 ;  /* 0x0000000f0d0c7227 */ /* 0x000fe200078e000c */
[----:B------:R-:W-:-:S03]  /*0650*/  MOV R15, R14 ;  /* 0x0000000e000f7202 */ /* 0x000fc60000000f00 */
[----:B------:R-:W-:Y:S01]  /*0660*/  IMAD R13, R0, R19, UR7 ;  /* 0x00000007000d7e24 */ /* 0x000fe2000f8e0213 */
[----:B------:R-:W-:Y:S01]  /*0670*/  USHF.R.S32.HI UR7, URZ, 0x1f, UR4 ;  /* 0x0000001fff077899 */ /* 0x000fe20008011404 */
[----:B------:R-:W-:Y:S01]  /*0680*/  IMAD.MOV R14, RZ, RZ, -R16 ;  /* 0x000000ffff0e7224 */ /* 0x000fe200078e0a10 */
[----:B------:R-:W1:Y:S01]  /*0690*/  LDC R19, c[0x0][0x3f8] ;  /* 0x0000fe00ff137b82 */ /* 0x000e620000000800 */
[----:B------:R-:W-:Y:S01]  /*06a0*/  IMAD.HI.U32 R2, R12, R15, RZ ;  /* 0x0000000f0c027227 */ /* 0x000fe200078e00ff */
[----:B------:R-:W-:Y:S01]  /*06b0*/  ISETP.GT.U32.AND P0, PT, R0, R13, PT ;  /* 0x0000000d0000720c */ /* 0x000fe20003f04070 */
[----:B------:R-:W-:Y:S02]  /*06c0*/  ULEA.HI UR7, UR7, UR4, URZ, 0x5 ;  /* 0x0000000407077291 */ /* 0x000fe4000f8f28ff */
[----:B------:R-:W-:Y:S01]  /*06d0*/  IMAD R12, R2, R14, R15 ;  /* 0x0000000e020c7224 */ /* 0x000fe200078e020f */
[----:B------:R-:W-:Y:S01]  /*06e0*/  UIMAD UR4, UR12, UR8, URZ ;  /* 0x000000080c0472a4 */ /* 0x000fe2000f8e02ff */
[----:B------:R-:W4:Y:S01]  /*06f0*/  @!P1 S2R R15, SR_CgaCtaId ;  /* 0x00000000000f9919 */ /* 0x000f220000008800 */
[----:B------:R-:W-:-:S02]  /*0700*/  USHF.R.S32.HI UR7, URZ, 0x5, UR7 ;  /* 0x00000005ff077899 */ /* 0x000fc40008011407 */
[----:B------:R-:W-:-:S05]  /*0710*/  ISETP.GT.U32.AND P4, PT, R17, R12, PT ;  /* 0x0000000c1100720c */ /* 0x000fca0003f84070 */
[----:B------:R-:W-:Y:S01]  /*0720*/  VOTEU.ANY UP2, P0 ;  /* 0x0000000000ff7886 */ /* 0x000fe20000040100 */
[----:B------:R-:W-:-:S04]  /*0730*/  PLOP3.LUT P0, PT, PT, PT, UP2, 0x80, 0x8 ;  /* 0x000000000008781c */ /* 0x000fc80003f0f028 */
[----:B------:R-:W-:Y:S02]  /*0740*/  @!UP2 UIADD3 UR5, UPT, UPT, UR5, 0x1, URZ ;  /* 0x000000010505a890 */ /* 0x000fe4000fffe0ff */
[----:B------:R-:W-:Y:S01]  /*0750*/  UISETP.GE.AND UP2, UPT, UR6, URZ, UPT ;  /* 0x000000ff0600728c */ /* 0x000fe2000bf46270 */
[-C--:B------:R-:W-:Y:S01]  /*0760*/  @!P4 IADD3 R12, PT, PT, R12, -R17.reuse, RZ ;  /* 0x800000110c0cc210 */ /* 0x080fe20007ffe0ff */
[----:B------:R-:W-:Y:S01]  /*0770*/  @!P4 VIADD R2, R2, 0x1 ;  /* 0x000000010202c836 */ /* 0x000fe20000000000 */
[----:B------:R-:W-:Y:S02]  /*0780*/  ISETP.NE.AND P4, PT, R5, RZ, PT ;  /* 0x000000ff0500720c */ /* 0x000fe40003f85270 */
[----:B------:R-:W-:Y:S02]  /*0790*/  ISETP.GE.U32.AND P3, PT, R12, R17, PT ;  /* 0x000000110c00720c */ /* 0x000fe40003f66070 */
[----:B------:R-:W-:Y:S02]  /*07a0*/  @!P0 IADD3 R13, PT, PT, R13, -R0, RZ ;  /* 0x800000000d0d8210 */ /* 0x000fe40007ffe0ff */
[----:B------:R-:W-:-:S02]  /*07b0*/  LOP3.LUT R12, R6, R5, RZ, 0x3c, !PT ;  /* 0x00000005060c7212 */ /* 0x000fc400078e3cff */
[----:B------:R-:W-:Y:S02]  /*07c0*/  ISETP.GE.U32.AND P0, PT, R13, R0, PT ;  /* 0x000000000d00720c */ /* 0x000fe40003f06070 */
[----:B------:R-:W-:Y:S02]  /*07d0*/  ISETP.GE.AND P2, PT, R12, RZ, PT ;  /* 0x000000ff0c00720c */ /* 0x000fe40003f46270 */
[----:B------:R-:W-:-:S03]  /*07e0*/  @!P1 MOV R12, 0x400 ;  /* 0x00000400000c9802 */ /* 0x000fc60000000f00 */
[----:B------:R-:W-:Y:S02]  /*07f0*/  @P3 IADD3 R2, PT, PT, R2, 0x1, RZ ;  /* 0x0000000102023810 */ /* 0x000fe40007ffe0ff */
[----:B-1----:R-:W-:Y:S02]  /*0800*/  ISETP.GE.AND P3, PT, R19, RZ, PT ;  /* 0x000000ff1300720c */ /* 0x002fe40003f66270 */
[----:B----4-:R-:W-:Y:S02]  /*0810*/  @!P1 LEA R12, R15, R12, 0x18 ;  /* 0x0000000c0f0c9211 */ /* 0x010fe400078ec0ff */
[----:B------:R-:W-:Y:S01]  /*0820*/  VOTEU.ANY UP1, P0 ;  /* 0x0000000000ff7886 */ /* 0x000fe20000020100 */
[----:B------:R-:W-:Y:S01]  /*0830*/  ISETP.GE.AND P0, PT, R36, UR7, PT ;  /* 0x0000000724007c0c */ /* 0x000fe2000bf06270 */
[----:B------:R-:W-:Y:S01]  /*0840*/  @!P2 IMAD.MOV R2, RZ, RZ, -R2 ;  /* 0x000000ffff02a224 */ /* 0x000fe200078e0a02 */
[----:B------:R-:W-:Y:S02]  /*0850*/  @!P4 LOP3.LUT R2, RZ, R5, RZ, 0x33, !PT ;  /* 0x00000005ff02c212 */ /* 0x000fe400078e33ff */
[----:B------:R-:W-:Y:S01]  /*0860*/  @UP1 UIADD3 UR5, UPT, UPT, UR5, 0x1, URZ ;  /* 0x0000000105051890 */ /* 0x000fe2000fffe0ff */
[----:B------:R-:W-:-:S03]  /*0870*/  @!P1 LEA R12, R7, R12, 0x4 ;  /* 0x0000000c070c9211 */ /* 0x000fc600078e20ff */
[----:B------:R-:W-:Y:S02]  /*0880*/  @!P3 IMAD R4, R4, UR14, R2 ;  /* 0x0000000e0404bc24 */ /* 0x000fe4000f8e0202 */
[----:B------:R-:W-:Y:S01]  /*0890*/  @P3 IMAD R42, R3, UR14, R6 ;  /* 0x0000000e032a3c24 */ /* 0x000fe2000f8e0206 */
[----:B------:R-:W-:Y:S01]  /*08a0*/  UMOV UR6, UR5 ;  /* 0x0000000500067c82 */ /* 0x000fe20008000000 */
[----:B---3--:R1:W-:Y:S01]  /*08b0*/  @!P1 STS.128 [R12], R8 ;  /* 0x000000080c009388 */ /* 0x0083e20000000c00 */
[----:B------:R-:W-:Y:S01]  /*08c0*/  @!P3 IADD3 R4, PT, PT, RZ, -R4, RZ ;  /* 0x80000004ff04b210 */ /* 0x000fe20007ffe0ff */
[----:B------:R-:W-:Y:S01]  /*08d0*/  @!UP2 UIADD3 UR6, UPT, UPT, URZ, -UR6, URZ ;  /* 0x80000006ff06a290 */ /* 0x000fe2000fffe0ff */
[----:B------:R-:W-:Y:S01]  /*08e0*/  @P3 IMAD R42, R42, R19, 0x1 ;  /* 0x000000012a2a3424 */ /* 0x000fe200078e0213 */
[----:B------:R-:W-:Y:S02]  /*08f0*/  @!UP0 ULOP3.LUT UR6, URZ, UR13, URZ, 0x33, !UPT ;  /* 0x0000000dff068292 */ /* 0x000fe4000f8e33ff */
[----:B------:R-:W-:Y:S01]  /*0900*/  @!P3 IMAD R42, R19, R4, 0x1 ;  /* 0x00000001132ab424 */ /* 0x000fe200078e0204 */
[----:B------:R-:W-:Y:S06]  /*0910*/  BAR.SYNC.DEFER_BLOCKING 0x0 ;  /* 0x0000000000007b1d */ /* 0x000fec0000010000 */
[----:B0-2---:R-:W-:Y:S05]  /*0920*/  @P0 BRA `(.L_x_20948) ;  /* 0x0000001400c80947 */ /* 0x005fea0003800000 */
[----:B------:R-:W0:Y:S01]  /*0930*/  S2UR UR8, SR_CgaCtaId ;  /* 0x00000000000879c3 */ /* 0x000e220000008800 */
[----:B------:R-:W2:Y:S01]  /*0940*/  LDCU.64 UR14, c[0x0][0x3a8] ;  /* 0x00007500ff0e77ac */ /* 0x000ea20008000a00 */
[--C-:B------:R-:W-:Y:S01]  /*0950*/  SHF.R.U32.HI R4, RZ, 0x3, R7.reuse ;  /* 0x00000003ff047819 */ /* 0x100fe20000011607 */
[----:B------:R-:W-:Y:S01]  /*0960*/  IMAD.SHL.U32 R0, R36, 0x20, RZ ;  /* 0x0000002024007824 */ /* 0x000fe200078e00ff */
[----:B-1----:R-:W-:Y:S01]  /*0970*/  MOV R9, UR4 ;  /* 0x0000000400097c02 */ /* 0x002fe20008000f00 */
[----:B------:R-:W-:Y:S01]  /*0980*/  UMOV UR5, 0x400 ;  /* 0x0000040000057882 */ /* 0x000fe20000000000 */
[----:B------:R-:W-:Y:S01]  /*0990*/  LOP3.LUT R4, R4, 0x7c, RZ, 0xc0, !PT ;  /* 0x0000007c04047812 */ /* 0x000fe200078ec0ff */
[----:B------:R-:W-:Y:S01]  /*09a0*/  UIADD3 UR5, UPT, UPT, UR5, 0xc0, URZ ;  /* 0x000000c005057890 */ /* 0x000fe2000fffe0ff */
[----:B------:R-:W-:Y:S01]  /*09b0*/  MOV R5, RZ ;  /* 0x000000ff00057202 */ /* 0x000fe20000000f00 */
[C---:B------:R-:W-:Y:S01]  /*09c0*/  VIADD R37, R0.reuse, 0x1 ;  /* 0x0000000100257836 */ /* 0x040fe20000000000 */
[----:B------:R-:W-:-:S02]  /*09d0*/  LOP3.LUT R38, R0, 0x1f, R7, 0xf8, !PT ;  /* 0x0000001f00267812 */ /* 0x000fc400078ef807 */
[----:B------:R-:W-:Y:S01]  /*09e0*/  MOV R41, 0xff7fffff ;  /* 0xff7fffff00297802 */ /* 0x000fe20000000f00 */
[----:B------:R-:W-:Y:S01]  /*09f0*/  IMAD.WIDE R4, R9, 0x4, R4 ;  /* 0x0000000409047825 */ /* 0x000fe200078e0204 */
[----:B------:R-:W-:Y:S02]  /*0a00*/  LOP3.LUT R9, R7, 0x1f, RZ, 0xc0, !PT ;  /* 0x0000001f07097812 */ /* 0x000fe400078ec0ff */
[----:B------:R-:W-:Y:S02]  /*0a10*/  IADD3 R39, PT, PT, R38, -UR9, RZ ;  /* 0x8000000926277c10 */ /* 0x000fe4000fffe0ff */
[----:B------:R-:W-:Y:S02]  /*0a20*/  LEA R9, R36, R9, 0x5 ;  /* 0x0000000924097211 */ /* 0x000fe400078e28ff */
[----:B--2---:R-:W-:Y:S02]  /*0a30*/  IADD3 R4, P0, PT, R4, UR14, RZ ;  /* 0x0000000e04047c10 */ /* 0x004fe4000ff1e0ff */
[----:B------:R-:W-:Y:S01]  /*0a40*/  IADD3 R38, PT, PT, R38, 0x1, RZ ;  /* 0x0000000126267810 */ /* 0x000fe20007ffe0ff */
[----:B0-----:R-:W-:Y:S01]  /*0a50*/  ULEA UR5, UR8, UR5, 0x18 ;  /* 0x0000000508057291 */ /* 0x001fe2000f8ec0ff */
[----:B------:R-:W-:-:S05]  /*0a60*/  IADD3.X R5, PT, PT, R5, UR15, RZ, P0, !PT ;  /* 0x0000000f05057c10 */ /* 0x000fca00087fe4ff */
[----:B------:R-:W-:-:S07]  /*0a70*/  LEA R40, R9, UR5, 0x2 ;  /* 0x0000000509287c11 */ /* 0x000fce000f8e10ff */
.L_x_20951:
[----:B------:R-:W0:Y:S01]  /*0a80*/  LDC R14, c[0x0][0x3f0] ;  /* 0x0000fc00ff0e7b82 */ /* 0x000e220000000800 */
[C---:B------:R-:W-:Y:S01]  /*0a90*/  VIADD R8, R37.reuse, 0xffffffff ;  /* 0xffffffff25087836 */ /* 0x040fe20000000000 */
        /* <DEDUP_REMOVED lines=22> */
[----:B------:R-:W-:-:S05]  /*0c00*/  @P0 IADD3 R10, PT, PT, R10, 0x1, RZ ;  /* 0x000000010a0a0810 */ /* 0x000fca0007ffe0ff */
[----:B------:R-:W-:-:S05]  /*0c10*/  IMAD.MOV.U32 R15, RZ, RZ, R10 ;  /* 0x000000ffff0f7224 */ /* 0x000fca00078e000a */
[----:B------:R-:W-:Y:S02]  /*0c20*/  @!P2 IADD3 R15, PT, PT, RZ, -R15, RZ ;  /* 0x8000000fff0fa210 */ /* 0x000fe40007ffe0ff */
[----:B------:R-:W-:Y:S02]  /*0c30*/  @!P1 LOP3.LUT R15, RZ, R17, RZ, 0x33, !PT ;  /* 0x00000011ff0f9212 */ /* 0x000fe400078e33ff */
[----:B0-----:R-:W-:Y:S02]  /*0c40*/  IADD3 R8, PT, PT, RZ, -R9, RZ ;  /* 0x80000009ff087210 */ /* 0x001fe40007ffe0ff */
[----:B------:R-:W-:Y:S01]  /*0c50*/  ISETP.NE.AND P1, PT, R14, RZ, PT ;  /* 0x000000ff0e00720c */ /* 0x000fe20003f25270 */
[----:B------:R-:W-:Y:S02]  /*0c60*/  IMAD.IADD R10, R15, 0x1, R42 ;  /* 0x000000010f0a7824 */ /* 0x000fe400078e022a */
        /* <DEDUP_REMOVED lines=13> */
[----:B------:R-:W-:-:S03]  /*0d40*/  ISETP.GT.AND P0, PT, R15, UR5, PT ;  /* 0x000000050f007c0c */ /* 0x000fc6000bf04270 */
[----:B------:R-:W-:Y:S01]  /*0d50*/  @!P2 IMAD.MOV R8, RZ, RZ, -R8 ;  /* 0x000000ffff08a224 */ /* 0x000fe200078e0a08 */
[----:B------:R-:W-:Y:S02]  /*0d60*/  @!P1 LOP3.LUT R8, RZ, R14, RZ, 0x33, !PT ;  /* 0x0000000eff089212 */ /* 0x000fe400078e33ff */
[----:B------:R-:W-:Y:S02]  /*0d70*/  ISETP.GE.AND P1, PT, R36, UR7, PT ;  /* 0x0000000724007c0c */ /* 0x000fe4000bf26270 */
[----:B------:R-:W-:-:S13]  /*0d80*/  ISETP.EQ.OR P0, PT, R8, RZ, P0 ;  /* 0x000000ff0800720c */ /* 0x000fda0000702670 */
[----:B------:R-:W-:-:S05]  /*0d90*/  @!P0 MOV R9, 0xff7fffff ;  /* 0xff7fffff00098802 */ /* 0x000fca0000000f00 */
[----:B------:R0:W-:Y:S01]  /*0da0*/  @!P0 STS [R40], R9 ;  /* 0x0000000928008388 */ /* 0x0001e20000000800 */
[----:B------:R-:W-:Y:S05]  /*0db0*/  @!P0 BRA `(.L_x_20950) ;  /* 0x0000001000888947 */ /* 0x000fea0003800000 */
[----:B------:R-:W2:Y:S01]  /*0dc0*/  LDG.E.CONSTANT R11, desc[UR10][R4.64] ;  /* 0x0000000a040b7981 */ /* 0x000ea2000c1e9900 */
[----:B------:R-:W-:Y:S01]  /*0dd0*/  SHF.L.U32 R8, R7, 0x3, RZ ;  /* 0x0000000307087819 */ /* 0x000fe200000006ff */
[----:B0-----:R-:W-:-:S03]  /*0de0*/  IMAD R9, R2, UR17, RZ ;  /* 0x0000001102097c24 */ /* 0x001fc6000f8e02ff */
        /* <DEDUP_REMOVED lines=13> */
[----:B------:R-:W0:Y:S02]  /*0ec0*/  LDS.128 R24, [UR5+0x10] ;  /* 0x00001005ff187984 */ /* 0x000e240008000c00 */
[--C-:B0-----:R-:W-:Y:S02]  /*0ed0*/  HADD2.F32 R45, -RZ, R24.reuse.H0_H0 ;  /* 0x20000018ff2d7230 */ /* 0x101fe40000004100 */
[----:B------:R-:W-:Y:S02]  /*0ee0*/  HADD2.F32 R24, -RZ, R24.H1_H1 ;  /* 0x30000018ff187230 */ /* 0x000fe40000004100 */
[--C-:B--2---:R-:W-:Y:S02]  /*0ef0*/  HADD2.F32 R28, -RZ, R8.reuse.H0_H0 ;  /* 0x20000008ff1c7230 */ /* 0x104fe40000004100 */
[----:B------:R-:W-:Y:S02]  /*0f00*/  HADD2.F32 R29, -RZ, R8.H1_H1 ;  /* 0x30000008ff1d7230 */ /* 0x000fe40000004100 */
[----:B---3--:R-:W-:-:S02]  /*0f10*/  HADD2.F32 R32, -RZ, R12.H0_H0 ;  /* 0x2000000cff207230 */ /* 0x008fc40000004100 */
[----:B------:R-:W-:Y:S01]  /*0f20*/  FMUL.FTZ R45, R45, R28 ;  /* 0x0000001c2d2d7220 */ /* 0x000fe20000410000 */
[----:B------:R-:W-:Y:S02]  /*0f30*/  HADD2.F32 R12, -RZ, R12.H1_H1 ;  /* 0x3000000cff0c7230 */ /* 0x000fe40000004100 */
[----:B------:R-:W-:Y:S02]  /*0f40*/  FMUL.FTZ R24, R24, R29 ;  /* 0x0000001d18187220 */ /* 0x000fe40000410000 */
[----:B------:R-:W0:Y:S02]  /*0f50*/  LDS.128 R28, [UR5] ;  /* 0x00000005ff1c7984 */ /* 0x000e240008000c00 */
[--C-:B0-----:R-:W-:Y:S02]  /*0f60*/  HADD2.F32 R8, -RZ, R28.reuse.H0_H0 ;  /* 0x2000001cff087230 */ /* 0x101fe40000004100 */
[----:B------:R-:W-:Y:S02]  /*0f70*/  HADD2.F32 R33, -RZ, R28.H1_H1 ;  /* 0x3000001cff217230 */ /* 0x000fe40000004100 */
[----:B------:R-:W-:-:S02]  /*0f80*/  HADD2.F32 R28, -RZ, R29.H1_H1 ;  /* 0x3000001dff1c7230 */ /* 0x000fc40000004100 */
[----:B------:R-:W-:Y:S01]  /*0f90*/  FFMA.FTZ R45, R8, R32, R45 ;  /* 0x00000020082d7223 */ /* 0x000fe2000001002d */
[--C-:B------:R-:W-:Y:S02]  /*0fa0*/  HADD2.F32 R8, -RZ, R25.reuse.H0_H0 ;  /* 0x20000019ff087230 */ /* 0x100fe40000004100 */
[----:B------:R-:W-:Y:S01]  /*0fb0*/  FFMA.FTZ R24, R33, R12, R24 ;  /* 0x0000000c21187223 */ /* 0x000fe20000010018 */
[----:B------:R-:W-:Y:S02]  /*0fc0*/  HADD2.F32 R25, -RZ, R25.H1_H1 ;  /* 0x30000019ff197230 */ /* 0x000fe40000004100 */
[--C-:B------:R-:W-:Y:S02]  /*0fd0*/  HADD2.F32 R12, -RZ, R9.reuse.H1_H1 ;  /* 0x30000009ff0c7230 */ /* 0x100fe40000004100 */
[----:B------:R-:W-:Y:S02]  /*0fe0*/  HADD2.F32 R33, -RZ, R9.H0_H0 ;  /* 0x20000009ff217230 */ /* 0x000fe40000004100 */
[----:B------:R-:W-:-:S02]  /*0ff0*/  HADD2.F32 R9, -RZ, R26.H0_H0 ;  /* 0x2000001aff097230 */ /* 0x000fc40000004100 */
[----:B------:R-:W-:Y:S01]  /*1000*/  FMUL.FTZ R25, R25, R12 ;  /* 0x0000000c19197220 */ /* 0x000fe20000410000 */
[----:B------:R-:W-:Y:S02]  /*1010*/  HADD2.F32 R12, -RZ, R10.H0_H0 ;  /* 0x2000000aff0c7230 */ /* 0x000fe40000004100 */
[----:B------:R-:W-:Y:S01]  /*1020*/  FMUL.FTZ R35, R8, R33 ;  /* 0x0000002108237220 */ /* 0x000fe20000410000 */
[----:B------:R-:W-:Y:S02]  /*1030*/  HADD2.F32 R8, -RZ, R29.H0_H0 ;  /* 0x2000001dff087230 */ /* 0x000fe40000004100 */
[----:B------:R-:W-:Y:S02]  /*1040*/  HADD2.F32 R33, -RZ, R13.H0_H0 ;  /* 0x2000000dff217230 */ /* 0x000fe40000004100 */
[----:B------:R-:W-:Y:S01]  /*1050*/  FMUL.FTZ R32, R9, R12 ;  /* 0x0000000c09207220 */ /* 0x000fe20000410000 */
[----:B------:R-:W-:Y:S02]  /*1060*/  HADD2.F32 R9, -RZ, R30.H0_H0 ;  /* 0x2000001eff097230 */ /* 0x000fe40000004100 */
[----:B------:R-:W-:-:S02]  /*1070*/  HADD2.F32 R12, -RZ, R14.H0_H0 ;  /* 0x2000000eff0c7230 */ /* 0x000fc40000004100 */
[----:B------:R-:W-:Y:S01]  /*1080*/  FFMA.FTZ R8, R8, R33, R35 ;  /* 0x0000002108087223 */ /* 0x000fe20000010023 */
[----:B------:R-:W-:Y:S02]  /*1090*/  HADD2.F32 R13, -RZ, R13.H1_H1 ;  /* 0x3000000dff0d7230 */ /* 0x000fe40000004100 */
[----:B------:R-:W-:Y:S02]  /*10a0*/  HADD2.F32 R26, -RZ, R26.H1_H1 ;  /* 0x3000001aff1a7230 */ /* 0x000fe40000004100 */
[----:B------:R-:W-:Y:S02]  /*10b0*/  FFMA.FTZ R9, R9, R12, R32 ;  /* 0x0000000c09097223 */ /* 0x000fe40000010020 */
[----:B------:R-:W0:Y:S01]  /*10c0*/  LDS.128 R32, [UR5+0x20] ;  /* 0x00002005ff207984 */ /* 0x000e220008000c00 */
[----:B------:R-:W-:Y:S01]  /*10d0*/  FFMA.FTZ R28, R28, R13, R25 ;  /* 0x0000000d1c1c7223 */ /* 0x000fe20000010019 */
[----:B------:R-:W-:Y:S02]  /*10e0*/  HADD2.F32 R13, -RZ, R10.H1_H1 ;  /* 0x3000000aff0d7230 */ /* 0x000fe40000004100 */
[----:B------:R-:W-:-:S02]  /*10f0*/  HADD2.F32 R10, -RZ, R27.H0_H0 ;  /* 0x2000001bff0a7230 */ /* 0x000fc40000004100 */
[----:B------:R-:W-:Y:S02]  /*1100*/  HADD2.F32 R25, -RZ, R11.H0_H0 ;  /* 0x2000000bff197230 */ /* 0x000fe40000004100 */
[----:B------:R-:W-:Y:S01]  /*1110*/  FMUL.FTZ R29, R26, R13 ;  /* 0x0000000d1a1d7220 */ /* 0x000fe20000410000 */
[----:B------:R-:W-:Y:S02]  /*1120*/  HADD2.F32 R27, -RZ, R27.H1_H1 ;  /* 0x3000001bff1b7230 */ /* 0x000fe40000004100 */
[----:B------:R-:W-:Y:S02]  /*1130*/  HADD2.F32 R26, -RZ, R30.H1_H1 ;  /* 0x3000001eff1a7230 */ /* 0x000fe40000004100 */
[----:B------:R-:W-:Y:S01]  /*1140*/  FMUL.FTZ R12, R10, R25 ;  /* 0x000000190a0c7220 */ /* 0x000fe20000410000 */
[----:B------:R-:W-:Y:S02]  /*1150*/  HADD2.F32 R25, -RZ, R31.H0_H0 ;  /* 0x2000001fff197230 */ /* 0x000fe40000004100 */
[----:B------:R-:W-:-:S02]  /*1160*/  HADD2.F32 R10, -RZ, R15.H0_H0 ;  /* 0x2000000fff0a7230 */ /* 0x000fc40000004100 */
[----:B------:R-:W-:-:S03]  /*1170*/  HADD2.F32 R13, -RZ, R14.H1_H1 ;  /* 0x3000000eff0d7230 */ /* 0x000fc60000004100 */
[----:B------:R-:W-:Y:S01]  /*1180*/  FFMA.FTZ R25, R25, R10, R12 ;  /* 0x0000000a19197223 */ /* 0x000fe2000001000c */
[----:B------:R-:W-:Y:S02]  /*1190*/  HADD2.F32 R10, -RZ, R11.H1_H1 ;  /* 0x3000000bff0a7230 */ /* 0x000fe40000004100 */
[----:B------:R-:W-:Y:S01]  /*11a0*/  FFMA.FTZ R26, R26, R13, R29 ;  /* 0x0000000d1a1a7223 */ /* 0x000fe2000001001d */
[--C-:B----4-:R-:W-:Y:S02]  /*11b0*/  HADD2.F32 R11, -RZ, R16.reuse.H0_H0 ;  /* 0x20000010ff0b7230 */ /* 0x110fe40000004100 */
[----:B------:R-:W-:Y:S02]  /*11c0*/  HADD2.F32 R16, -RZ, R16.H1_H1 ;  /* 0x30000010ff107230 */ /* 0x000fe40000004100 */
[----:B------:R-:W-:Y:S01]  /*11d0*/  FMUL.FTZ R12, R27, R10 ;  /* 0x0000000a1b0c7220 */ /* 0x000fe20000410000 */
[----:B------:R-:W-:Y:S02]  /*11e0*/  HADD2.F32 R10, -RZ, R15.H1_H1 ;  /* 0x3000000fff0a7230 */ /* 0x000fe40000004100 */
[----:B------:R-:W-:-:S05]  /*11f0*/  HADD2.F32 R27, -RZ, R31.H1_H1 ;  /* 0x3000001fff1b7230 */ /* 0x000fca0000004100 */
[----:B------:R-:W-:Y:S02]  /*1200*/  FFMA.FTZ R27, R27, R10, R12 ;  /* 0x0000000a1b1b7223 */ /* 0x000fe4000001000c */
[----:B------:R-:W2:Y:S01]  /*1210*/  LDG.E.128.CONSTANT R12, desc[UR10][R46.64+0x800] ;  /* 0x0008000a2e0c7981 */ /* 0x000ea2000c1e9d00 */
[----:B0-----:R-:W-:-:S05]  /*1220*/  HADD2.F32 R10, -RZ, R32.H0_H0 ;  /* 0x20000020ff0a7230 */ /* 0x001fca0000004100 */
[----:B------:R-:W-:Y:S01]  /*1230*/  FFMA.FTZ R45, R10, R11, R45 ;  /* 0x0000000b0a2d7223 */ /* 0x000fe2000001002d */
[----:B------:R-:W-:Y:S02]  /*1240*/  HADD2.F32 R11, -RZ, R32.H1_H1 ;  /* 0x30000020ff0b7230 */ /* 0x000fe40000004100 */
[----:B------:R-:W-:-:S03]  /*1250*/  HADD2.F32 R30, -RZ, R17.H0_H0 ;  /* 0x20000011ff1e7230 */ /* 0x000fc60000004100 */
[----:B------:R-:W-:Y:S01]  /*1260*/  FFMA.FTZ R24, R11, R16, R24 ;  /* 0x000000100b187223 */ /* 0x000fe20000010018 */
[----:B------:R-:W-:Y:S02]  /*1270*/  HADD2.F32 R11, -RZ, R33.H0_H0 ;  /* 0x20000021ff0b7230 */ /* 0x000fe40000004100 */
[----:B------:R-:W-:-:S03]  /*1280*/  HADD2.F32 R29, -RZ, R18.H0_H0 ;  /* 0x20000012ff1d7230 */ /* 0x000fc60000004100 */
[----:B------:R-:W-:Y:S01]  /*1290*/  FFMA.FTZ R30, R11, R30, R8 ;  /* 0x0000001e0b1e7223 */ /* 0x000fe20000010008 */
[----:B------:R-:W-:-:S05]  /*12a0*/  HADD2.F32 R8, -RZ, R34.H0_H0 ;  /* 0x20000022ff087230 */ /* 0x000fca0000004100 */
[----:B------:R-:W-:Y:S02]  /*12b0*/  FFMA.FTZ R29, R8, R29, R9 ;  /* 0x0000001d081d7223 */ /* 0x000fe40000010009 */
[----:B------:R-:W0:Y:S01]  /*12c0*/  LDS.128 R8, [UR5+0x30] ;  /* 0x00003005ff087984 */ /* 0x000e220008000c00 */
[----:B------:R-:W-:Y:S02]  /*12d0*/  HADD2.F32 R33, -RZ, R33.H1_H1 ;  /* 0x30000021ff217230 */ /* 0x000fe40000004100 */
[----:B------:R-:W-:Y:S02]  /*12e0*/  HADD2.F32 R17, -RZ, R17.H1_H1 ;  /* 0x30000011ff117230 */ /* 0x000fe40000004100 */
[----:B------:R-:W-:Y:S02]  /*12f0*/  HADD2.F32 R32, -RZ, R35.H0_H0 ;  /* 0x20000023ff207230 */ /* 0x000fe40000004100 */
[--C-:B------:R-:W-:Y:S02]  /*1300*/  HADD2.F32 R16, -RZ, R19.reuse.H0_H0 ;  /* 0x20000013ff107230 */ /* 0x100fe40000004100 */
[----:B------:R-:W-:Y:S01]  /*1310*/  FFMA.FTZ R28, R33, R17, R28 ;  /* 0x00000011211c7223 */ /* 0x000fe2000001001c */
[----:B------:R-:W-:-:S02]  /*1320*/  HADD2.F32 R33, -RZ, R19.H1_H1 ;  /* 0x30000013ff217230 */ /* 0x000fc40000004100 */
[----:B------:R-:W-:Y:S01]  /*1330*/  FFMA.FTZ R32, R32, R16, R25 ;  /* 0x0000001020207223 */ /* 0x000fe20000010019 */
[----:B------:R-:W-:Y:S02]  /*1340*/  HADD2.F32 R16, -RZ, R35.H1_H1 ;  /* 0x30000023ff107230 */ /* 0x000fe40000004100 */
[----:B------:R-:W-:Y:S02]  /*1350*/  HADD2.F32 R31, -RZ, R34.H1_H1 ;  /* 0x30000022ff1f7230 */ /* 0x000fe40000004100 */
[----:B------:R-:W-:Y:S02]  /*1360*/  HADD2.F32 R18, -RZ, R18.H1_H1 ;  /* 0x30000012ff127230 */ /* 0x000fe40000004100 */
[----:B------:R-:W-:Y:S01]  /*1370*/  FFMA.FTZ R33, R16, R33, R27 ;  /* 0x0000002110217223 */ /* 0x000fe2000001001b */
[----:B------:R-:W-:Y:S02]  /*1380*/  HADD2.F32 R17, -RZ, R20.H0_H0 ;  /* 0x20000014ff117230 */ /* 0x000fe40000004100 */
[----:B------:R-:W-:Y:S01]  /*1390*/  FFMA.FTZ R31, R31, R18, R26 ;  /* 0x000000121f1f7223 */ /* 0x000fe2000001001a */
        /* <DEDUP_REMOVED lines=23> */
[----:B------:R-:W-:-:S05]  /*1510*/  HADD2.F32 R10, -RZ, R11.H1_H1 ;  /* 0x3000000bff0a7230 */ /* 0x000fca0000004100 */
[----:B------:R-:W-:Y:S02]  /*1520*/  FFMA.FTZ R33, R10, R23, R33 ;  /* 0x000000170a217223 */ /* 0x000fe40000010021 */
[----:B------:R-:W0:Y:S02]  /*1530*/  LDS.128 R20, [UR5+0x40] ;  /* 0x00004005ff147984 */ /* 0x000e240008000c00 */
        /* <DEDUP_REMOVED lines=28> */
[----:B------:R-:W-:Y:S02]  /*1700*/  HADD2.F32 R16, -RZ, R16.H1_H1 ;  /* 0x30000010ff107230 */ /* 0x000fe40000004100 */
        /* <DEDUP_REMOVED lines=8> */
[----:B------:R-:W-:Y:S02]  /*1790*/  HADD2.F32 R34, -RZ, R10.H0_H0 ;  /* 0x2000000aff227230 */ /* 0x000fe40000004100 */
[----:B------:R-:W-:Y:S02]  /*17a0*/  HADD2.F32 R8, -RZ, R18.H0_H0 ;  /* 0x20000012ff087230 */ /* 0x000fe40000004100 */
[----:B------:R-:W-:-:S03]  /*17b0*/  FFMA.FTZ R30, R9, R30, R20 ;  /* 0x0000001e091e7223 */ /* 0x000fc60000010014 */
[----:B------:R-:W-:Y:S02]  /*17c0*/  FFMA.FTZ R34, R34, R8, R21 ;  /* 0x0000000822227223 */ /* 0x000fe40000010015 */
[----:B------:R-:W0:Y:S01]  /*17d0*/  LDS.128 R20, [UR5+0x60] ;  /* 0x00006005ff147984 */ /* 0x000e220008000c00 */
[----:B------:R-:W-:Y:S02]  /*17e0*/  HADD2.F32 R9, -RZ, R11.H0_H0 ;  /* 0x2000000bff097230 */ /* 0x000fe40000004100 */
[--C-:B------:R-:W-:Y:S02]  /*17f0*/  HADD2.F32 R8, -RZ, R19.reuse.H0_H0 ;  /* 0x20000013ff087230 */ /* 0x100fe40000004100 */
[----:B------:R-:W-:-:S03]  /*1800*/  HADD2.F32 R19, -RZ, R19.H1_H1 ;  /* 0x30000013ff137230 */ /* 0x000fc60000004100 */
[----:B------:R-:W-:Y:S01]  /*1810*/  FFMA.FTZ R32, R9, R8, R32 ;  /* 0x0000000809207223 */ /* 0x000fe20000010020 */
[----:B------:R-:W-:Y:S02]  /*1820*/  HADD2.F32 R8, -RZ, R11.H1_H1 ;  /* 0x3000000bff087230 */ /* 0x000fe40000004100 */
[----:B------:R-:W-:Y:S02]  /*1830*/  HADD2.F32 R10, -RZ, R10.H1_H1 ;  /* 0x3000000aff0a7230 */ /* 0x000fe40000004100 */
[----:B------:R-:W-:Y:S02]  /*1840*/  HADD2.F32 R18, -RZ, R18.H1_H1 ;  /* 0x30000012ff127230 */ /* 0x000fe40000004100 */
[----:B------:R-:W-:Y:S01]  /*1850*/  FFMA.FTZ R33, R8, R19, R33 ;  /* 0x0000001308217223 */ /* 0x000fe20000010021 */
[----:B----4-:R-:W-:Y:S02]  /*1860*/  HADD2.F32 R9, -RZ, R24.H0_H0 ;  /* 0x20000018ff097230 */ /* 0x010fe40000004100 */
[----:B------:R-:W-:-:S02]  /*1870*/  FFMA.FTZ R31, R10, R18, R31 ;  /* 0x000000120a1f7223 */ /* 0x000fc4000001001f */
[----:B------:R-:W3:Y:S01]  /*1880*/  LDG.E.128.CONSTANT R16, desc[UR10][R46.64+0x1200] ;  /* 0x0012000a2e107981 */ /* 0x000ee2000c1e9d00 */
        /* <DEDUP_REMOVED lines=18> */
[----:B------:R-:W0:Y:S01]  /*19b0*/  LDS.128 R28, [UR5+0x70] ;  /* 0x00007005ff1c7984 */ /* 0x000e220008000c00 */
[----:B------:R-:W-:Y:S02]  /*19c0*/  HADD2.F32 R21, -RZ, R23.H0_H0 ;  /* 0x20000017ff157230 */ /* 0x000fe40000004100 */
[--C-:B------:R-:W-:Y:S02]  /*19d0*/  HADD2.F32 R22, -RZ, R27.reuse.H0_H0 ;  /* 0x2000001bff167230 */ /* 0x100fe40000004100 */
[----:B------:R-:W-:-:S03]  /*19e0*/  HADD2.F32 R27, -RZ, R27.H1_H1 ;  /* 0x3000001bff1b7230 */ /* 0x000fc60000004100 */
[----:B------:R-:W-:Y:S01]  /*19f0*/  FFMA.FTZ R32, R21, R22, R32 ;  /* 0x0000001615207223 */ /* 0x000fe20000010020 */
[----:B------:R-:W-:-:S05]  /*1a00*/  HADD2.F32 R22, -RZ, R23.H1_H1 ;  /* 0x30000017ff167230 */ /* 0x000fca0000004100 */
[----:B------:R-:W-:Y:S01]  /*1a10*/  FFMA.FTZ R33, R22, R27, R33 ;  /* 0x0000001b16217223 */ /* 0x000fe20000010021 */
[----:B0-----:R-:W-:Y:S01]  /*1a20*/  HADD2.F32 R22, -RZ, R28.H0_H0 ;  /* 0x2000001cff167230 */ /* 0x001fe20000004100 */
[----:B-----5:R-:W-:Y:S01]  /*1a30*/  FSETP.NEU.FTZ.AND P0, PT, R44, RZ, PT ;  /* 0x000000ff2c00720b */ /* 0x020fe20003f1d000 */
        /* <DEDUP_REMOVED lines=21> */
[----:B------:R-:W-:Y:S02]  /*1b90*/  FFMA.FTZ R32, R13, R12, R32 ;  /* 0x0000000c0d207223 */ /* 0x000fe40000010020 */
[----:B------:R-:W1:Y:S01]  /*1ba0*/  LDS.128 R12, [UR5+0x90] ;  /* 0x00009005ff0c7984 */ /* 0x000e620008000c00 */
[----:B------:R-:W-:-:S05]  /*1bb0*/  HADD2.F32 R28, -RZ, R31.H1_H1 ;  /* 0x3000001fff1c7230 */ /* 0x000fca0000004100 */
        /* <DEDUP_REMOVED lines=15> */
[----:B---3--:R-:W-:Y:S02]  /*1cb0*/  HADD2.F32 R27, -RZ, R16.H0_H0 ;  /* 0x20000010ff1b7230 */ /* 0x008fe40000004100 */
[----:B------:R-:W-:Y:S02]  /*1cc0*/  HADD2.F32 R10, -RZ, R10.H1_H1 ;  /* 0x3000000aff0a7230 */ /* 0x000fe40000004100 */
[----:B------:R-:W-:Y:S01]  /*1cd0*/  FFMA.FTZ R34, R21, R20, R34 ;  /* 0x0000001415227223 */ /* 0x000fe20000010022 */
[----:B------:R-:W-:Y:S02]  /*1ce0*/  HADD2.F32 R22, -RZ, R22.H1_H1 ;  /* 0x30000016ff167230 */ /* 0x000fe40000004100 */
[----:B-1----:R-:W-:Y:S02]  /*1cf0*/  HADD2.F32 R21, -RZ, R12.H1_H1 ;  /* 0x3000000cff157230 */ /* 0x002fe40000004100 */
[----:B------:R-:W-:Y:S02]  /*1d00*/  HADD2.F32 R16, -RZ, R16.H1_H1 ;  /* 0x30000010ff107230 */ /* 0x000fe40000004100 */
[----:B------:R-:W-:-:S02]  /*1d10*/  HADD2.F32 R20, -RZ, R12.H0_H0 ;  /* 0x2000000cff147230 */ /* 0x000fc40000004100 */
[----:B------:R-:W-:Y:S01]  /*1d20*/  FFMA.FTZ R10, R22, R10, R25 ;  /* 0x0000000a160a7223 */ /* 0x000fe20000010019 */
[--C-:B------:R-:W-:Y:S02]  /*1d30*/  HADD2.F32 R9, -RZ, R11.reuse.H0_H0 ;  /* 0x2000000bff097230 */ /* 0x100fe40000004100 */
[----:B------:R-:W-:Y:S01]  /*1d40*/  FFMA.FTZ R21, R21, R16, R26 ;  /* 0x0000001015157223 */ /* 0x000fe2000001001a */
[----:B------:R-:W-:Y:S02]  /*1d50*/  HADD2.F32 R8, -RZ, R11.H1_H1 ;  /* 0x3000000bff087230 */ /* 0x000fe40000004100 */
[----:B------:R-:W-:Y:S01]  /*1d60*/  FFMA.FTZ R20, R20, R27, R45 ;  /* 0x0000001b14147223 */ /* 0x000fe2000001002d */
        /* <DEDUP_REMOVED lines=9> */
[----:B------:R-:W-:Y:S01]  /*1e00*/  FADD.FTZ R21, R20, R21 ;  /* 0x0000001514157221 */ /* 0x000fe20000010000 */
[----:B------:R-:W-:-:S02]  /*1e10*/  HADD2.F32 R11, -RZ, R14.H0_H0 ;  /* 0x2000000eff0b7230 */ /* 0x000fc40000004100 */
[--C-:B------:R-:W-:Y:S02]  /*1e20*/  HADD2.F32 R12, -RZ, R18.reuse.H0_H0 ;  /* 0x20000012ff0c7230 */ /* 0x100fe40000004100 */
[----:B------:R-:W-:Y:S01]  /*1e30*/  FFMA.FTZ R13, R13, R17, R24 ;  /* 0x000000110d0d7223 */ /* 0x000fe20000010018 */
[----:B------:R-:W-:Y:S01]  /*1e40*/  FADD.FTZ R20, R16, R21 ;  /* 0x0000001510147221 */ /* 0x000fe20000010000 */
[----:B------:R-:W-:Y:S02]  /*1e50*/  HADD2.F32 R18, -RZ, R18.H1_H1 ;  /* 0x30000012ff127230 */ /* 0x000fe40000004100 */
[----:B------:R-:W-:Y:S01]  /*1e60*/  FFMA.FTZ R12, R11, R12, R34 ;  /* 0x0000000c0b0c7223 */ /* 0x000fe20000010022 */
[----:B------:R-:W-:Y:S02]  /*1e70*/  HADD2.F32 R11, -RZ, R14.H1_H1 ;  /* 0x3000000eff0b7230 */ /* 0x000fe40000004100 */
[----:B------:R-:W-:Y:S01]  /*1e80*/  FADD.FTZ R13, R13, R20 ;  /* 0x000000140d0d7221 */ /* 0x000fe20000010000 */
[----:B------:R-:W-:Y:S01]  /*1e90*/  IADD3 R17, PT, PT, R39, 0x1, RZ ;  /* 0x0000000127117810 */ /* 0x000fe20007ffe0ff */
[----:B------:R-:W-:-:S02]  /*1ea0*/  HADD2.F32 R16, -RZ, R19.H0_H0 ;  /* 0x20000013ff107230 */ /* 0x000fc40000004100 */
[----:B------:R-:W-:Y:S02]  /*1eb0*/  HADD2.F32 R14, -RZ, R15.H0_H0 ;  /* 0x2000000fff0e7230 */ /* 0x000fe40000004100 */
[----:B------:R-:W-:Y:S01]  /*1ec0*/  FFMA.FTZ R10, R11, R18, R10 ;  /* 0x000000120b0a7223 */ /* 0x000fe2000001000a */
[----:B------:R-:W-:Y:S01]  /*1ed0*/  FADD.FTZ R13, R12, R13 ;  /* 0x0000000d0c0d7221 */ /* 0x000fe20000010000 */
[----:B------:R-:W-:Y:S01]  /*1ee0*/  I2FP.F32.S32 R17, R17 ;  /* 0x0000001100117245 */ /* 0x000fe20000201400 */
[----:B------:R-:W-:Y:S02]  /*1ef0*/  HADD2.F32 R19, -RZ, R19.H1_H1 ;  /* 0x30000013ff137230 */ /* 0x000fe40000004100 */
[----:B------:R-:W-:Y:S01]  /*1f00*/  FFMA.FTZ R9, R14, R16, R9 ;  /* 0x000000100e097223 */ /* 0x000fe20000010009 */
[----:B------:R-:W-:Y:S02]  /*1f10*/  HADD2.F32 R15, -RZ, R15.H1_H1 ;  /* 0x3000000fff0f7230 */ /* 0x000fe40000004100 */
[----:B------:R-:W-:Y:S01]  /*1f20*/  FADD.FTZ R10, R10, R13 ;  /* 0x0000000d0a0a7221 */ /* 0x000fe20000010000 */
[----:B------:R-:W-:-:S02]  /*1f30*/  FMUL.FTZ R17, R17, R44 ;  /* 0x0000002c11117220 */ /* 0x000fc40000410000 */
[----:B------:R-:W-:Y:S01]  /*1f40*/  FFMA.FTZ R8, R15, R19, R8 ;  /* 0x000000130f087223 */ /* 0x000fe20000010008 */
[----:B------:R-:W-:Y:S02]  /*1f50*/  FADD.FTZ R9, R9, R10 ;  /* 0x0000000a09097221 */ /* 0x000fe40000010000 */
        /* <DEDUP_REMOVED lines=8> */
.L_x_20950:
[----:B------:R-:W-:Y:S05]  /*1fe0*/  BSYNC.RECONVERGENT B1 ;  /* 0x0000000000017941 */ /* 0x000fea0003800200 */
.L_x_20949:
[----:B------:R-:W-:Y:S02]  /*1ff0*/  IADD3 R4, P0, PT, R4, 0x10, RZ ;  /* 0x0000001004047810 */ /* 0x000fe40007f1e0ff */
[----:B01----:R-:W-:Y:S02]  /*2000*/  IADD3 R40, PT, PT, R40, 0x200, RZ ;  /* 0x0000020028287810 */ /* 0x003fe40007ffe0ff */
[----:B------:R-:W-:Y:S01]  /*2010*/  IADD3 R39, PT, PT, R39, 0x80, RZ ;  /* 0x0000008027277810 */ /* 0x000fe20007ffe0ff */
[----:B------:R-:W-:Y:S01]  /*2020*/  IMAD.X R5, RZ, RZ, R5, P0 ;  /* 0x000000ffff057224 */ /* 0x000fe200000e0605 */
[----:B------:R-:W-:Y:S01]  /*2030*/  IADD3 R38, PT, PT, R38, 0x80, RZ ;  /* 0x0000008026267810 */ /* 0x000fe20007ffe0ff */
[----:B------:R-:W-:Y:S06]  /*2040*/  @!P1 BRA `(.L_x_20951) ;  /* 0xffffffe8008c9947 */ /* 0x000fec000383ffff */
.L_x_20948:
[----:B------:R-:W-:Y:S05]  /*2050*/  BSYNC.RECONVERGENT B0 ;  /* 0x0000000000007941 */ /* 0x000fea0003800200 */
.L_x_20947:
[----:B------:R-:W0:Y:S01]  /*2060*/  SHFL.BFLY PT, R4, R41, 0x10, 0x1f ;  /* 0x0e001f0029047f89 */ /* 0x000e2200000e0000 */
[----:B------:R-:W-:Y:S01]  /*2070*/  LOP3.LUT P0, R32, R7, 0x1f, RZ, 0xc0, !PT ;  /* 0x0000001f07207812 */ /* 0x000fe2000780c0ff */
[----:B------:R-:W-:Y:S01]  /*2080*/  UIADD3 UR5, UPT, UPT, UR9, 0x1f, URZ ;  /* 0x0000001f09057890 */ /* 0x000fe2000fffe0ff */
[----:B-1----:R-:W-:Y:S01]  /*2090*/  SHF.R.U32.HI R9, RZ, 0x5, R7 ;  /* 0x00000005ff097819 */ /* 0x002fe20000011607 */
[----:B------:R-:W-:Y:S01]  /*20a0*/  BSSY.RECONVERGENT B0, `(.L_x_20952) ;  /* 0x0000103000007945 */ /* 0x000fe20003800200 */
[----:B------:R-:W-:Y:S01]  /*20b0*/  ISETP.GT.U32.AND P1, PT, R32, 0x3, PT ;  /* 0x000000032000780c */ /* 0x000fe20003f24070 */
[----:B------:R-:W-:-:S04]  /*20c0*/  USHF.R.S32.HI UR8, URZ, 0x1f, UR5 ;  /* 0x0000001fff087899 */ /* 0x000fc80008011405 */
        /* <DEDUP_REMOVED lines=31> */
[----:B------:R-:W-:Y:S01]  /*22c0*/  LOP3.LUT R12, RZ, R7, RZ, 0x33, !PT ;  /* 0x00000007ff0c7212 */ /* 0x000fe200078e33ff */
[----:B------:R-:W-:Y:S01]  /*22d0*/  BSSY.RECONVERGENT B1, `(.L_x_20954) ;  /* 0x000001b000017945 */ /* 0x000fe20003800200 */
[----:B------:R-:W-:Y:S02]  /*22e0*/  MOV R13, RZ ;  /* 0x000000ff000d7202 */ /* 0x000fe40000000f00 */
[----:B------:R-:W-:-:S04]  /*22f0*/  IADD3 R14, PT, PT, R12, UR5, RZ ;  /* 0x000000050c0e7c10 */ /* 0x000fc8000fffe0ff */
        /* <DEDUP_REMOVED lines=13> */
.L_x_20956:
        /* <DEDUP_REMOVED lines=11> */
.L_x_20955:
[----:B------:R-:W-:Y:S05]  /*2480*/  BSYNC.RECONVERGENT B1 ;  /* 0x0000000000017941 */ /* 0x000fea0003800200 */
.L_x_20954:
        /* <DEDUP_REMOVED lines=13> */
.L_x_20959:
        /* <DEDUP_REMOVED lines=100> */
.L_x_20958:
[----:B------:R-:W-:Y:S05]  /*2ba0*/  BSYNC.RECONVERGENT B1 ;  /* 0x0000000000017941 */ /* 0x000fea0003800200 */
.L_x_20957:
        /* <DEDUP_REMOVED lines=55> */
.L_x_20961:
[----:B------:R-:W-:Y:S05]  /*2f20*/  BSYNC.RECONVERGENT B1 ;  /* 0x0000000000017941 */ /* 0x000fea0003800200 */
.L_x_20960:
        /* <DEDUP_REMOVED lines=26> */
.L_x_20953:
[----:B------:R-:W-:Y:S05]  /*30d0*/  BSYNC.RECONVERGENT B0 ;  /* 0x0000000000007941 */ /* 0x000fea0003800200 */
.L_x_20952:
        /* <DEDUP_REMOVED lines=35> */
[----:B------:R-:W-:Y:S02]  /*3310*/  LOP3.LUT R12, R5, 0x180, RZ, 0xc0, !PT ;  /* 0x00000180050c7812 */ /* 0x000fe400078ec0ff */
[----:B------:R-:W-:Y:S02]  /*3320*/  LEA R14, R8, R13, 0x18 ;  /* 0x0000000d080e7211 */ /* 0x000fe400078ec0ff */
[----:B------:R-:W-:Y:S01]  /*3330*/  IADD3 R13, PT, PT, RZ, -R11, RZ ;  /* 0x8000000bff0d7210 */ /* 0x000fe20007ffe0ff */
[----:B------:R-:W-:Y:S01]  /*3340*/  IMAD.IADD R11, R12, 0x1, R7 ;  /* 0x000000010c0b7824 */ /* 0x000fe200078e0207 */
[----:B------:R-:W-:-:S07]  /*3350*/  LEA R5, R7, R14, 0x2 ;  /* 0x0000000e07057211 */ /* 0x000fce00078e10ff */
.L_x_20966:
[----:B------:R-:W0:Y:S01]  /*3360*/  LDS R15, [R5] ;  /* 0x00000000050f7984 */ /* 0x000e220000000800 */
[----:B------:R-:W-:-:S04]  /*3370*/  IADD3 R13, PT, PT, R13, 0x1, RZ ;  /* 0x000000010d0d7810 */ /* 0x000fc80007ffe0ff */
[----:B------:R-:W-:Y:S01]  /*3380*/  ISETP.NE.AND P0, PT, R13, RZ, PT ;  /* 0x000000ff0d00720c */ /* 0x000fe20003f05270 */
[----:B0-----:R-:W-:-:S05]  /*3390*/  FMUL.FTZ R12, R15, R4 ;  /* 0x000000040f0c7220 */ /* 0x001fca0000410000 */
[----:B------:R0:W-:Y:S02]  /*33a0*/  STS [R5], R12 ;  /* 0x0000000c05007388 */ /* 0x0001e40000000800 */
[----:B0-----:R-:W-:-:S05]  /*33b0*/  IADD3 R5, PT, PT, R5, 0x200, RZ ;  /* 0x0000020005057810 */ /* 0x001fca0007ffe0ff */
[----:B------:R-:W-:Y:S05]  /*33c0*/  @P0 BRA `(.L_x_20966) ;  /* 0xfffffffc00e40947 */ /* 0x000fea000383ffff */
.L_x_20965:
[----:B------:R-:W-:Y:S05]  /*33d0*/  BSYNC.RECONVERGENT B1 ;  /* 0x0000000000017941 */ /* 0x000fea0003800200 */
.L_x_20964:
        /* <DEDUP_REMOVED lines=13> */
.L_x_20969:
        /* <DEDUP_REMOVED lines=52> */
.L_x_20968:
[----:B------:R-:W-:Y:S05]  /*37f0*/  BSYNC.RECONVERGENT B1 ;  /* 0x0000000000017941 */ /* 0x000fea0003800200 */
.L_x_20967:
        /* <DEDUP_REMOVED lines=31> */
.L_x_20971:
[----:B------:R-:W-:Y:S05]  /*39f0*/  BSYNC.RECONVERGENT B1 ;  /* 0x0000000000017941 */ /* 0x000fea0003800200 */
.L_x_20970:
        /* <DEDUP_REMOVED lines=14> */
.L_x_20963:
[----:B------:R-:W-:Y:S05]  /*3ae0*/  BSYNC.RECONVERGENT B0 ;  /* 0x0000000000007941 */ /* 0x000fea0003800200 */
.L_x_20962:
[----:B------:R-:W-:Y:S01]  /*3af0*/  ISETP.GE.AND P0, PT, R9, UR7, PT ;  /* 0x0000000709007c0c */ /* 0x000fe2000bf06270 */
        /* <DEDUP_REMOVED lines=10> */
[----:B0-----:R-:W0:Y:S01]  /*3ba0*/  I2F.RP R11, R0 ;  /* 0x00000000000b7306 */ /* 0x001e220000209400 */
[----:B------:R-:W4:Y:S01]  /*3bb0*/  LDCU.64 UR16, c[0x0][0x3a8] ;  /* 0x00007500ff1077ac */ /* 0x000f220008000a00 */
[----:B-1----:R-:W-:Y:S01]  /*3bc0*/  SHF.R.U32.HI R4, RZ, 0x3, R7 ;  /* 0x00000003ff047819 */ /* 0x002fe20000011607 */
[----:B------:R-:W-:Y:S01]  /*3bd0*/  HFMA2 R5, -RZ, RZ, 0, 0 ;  /* 0x00000000ff057431 */ /* 0x000fe200000001ff */
[----:B------:R-:W-:Y:S01]  /*3be0*/  MOV R15, UR4 ;  /* 0x00000004000f7c02 */ /* 0x000fe20008000f00 */
[----:B------:R-:W1:Y:S01]  /*3bf0*/  LDCU UR8, c[0x0][0x3d0] ;  /* 0x00007a00ff0877ac */ /* 0x000e620008000800 */
[----:B------:R-:W-:Y:S01]  /*3c00*/  LOP3.LUT R4, R4, 0x7c, RZ, 0xc0, !PT ;  /* 0x0000007c04047812 */ /* 0x000fe200078ec0ff */
[C---:B------:R-:W-:Y:S01]  /*3c10*/  IMAD.SHL.U32 R34, R7.reuse, 0x8, RZ ;  /* 0x0000000807227824 */ /* 0x040fe200078e00ff */
[----:B------:R-:W-:Y:S01]  /*3c20*/  SHF.L.U32 R14, R7, 0x5, RZ ;  /* 0x00000005070e7819 */ /* 0x000fe200000006ff */
[----:B------:R-:W2:Y:S01]  /*3c30*/  LDCU UR5, c[0x0][0x3ec] ;  /* 0x00007d80ff0577ac */ /* 0x000ea20008000800 */
[----:B------:R-:W-:Y:S01]  /*3c40*/  IADD3 R21, PT, PT, R9, -UR7, RZ ;  /* 0x8000000709157c10 */ /* 0x000fe2000fffe0ff */
[----:B------:R-:W-:Y:S01]  /*3c50*/  IMAD.WIDE R4, R15, 0x4, R4 ;  /* 0x000000040f047825 */ /* 0x000fe200078e0204 */
[----:B------:R-:W-:Y:S01]  /*3c60*/  IADD3 R20, PT, PT, R9, 0x1, RZ ;  /* 0x0000000109147810 */ /* 0x000fe20007ffe0ff */
[----:B0-----:R-:W0:Y:S02]  /*3c70*/  MUFU.RCP R11, R11 ;  /* 0x0000000b000b7308 */ /* 0x001e240000001000 */
[----:B------:R-:W-:-:S02]  /*3c80*/  IMAD.MOV.U32 R31, RZ, RZ, RZ ;  /* 0x000000ffff1f7224 */ /* 0x000fc400078e00ff */
[----:B-1----:R-:W-:Y:S01]  /*3c90*/  IMAD R40, R2, UR8, RZ ;  /* 0x0000000802287c24 */ /* 0x002fe2000f8e02ff */
[----:B------:R-:W-:Y:S02]  /*3ca0*/  LOP3.LUT R2, R34, 0xf8, RZ, 0xc0, !PT ;  /* 0x000000f822027812 */ /* 0x000fe400078ec0ff */
[----:B--2---:R-:W-:Y:S02]  /*3cb0*/  MOV R33, UR5 ;  /* 0x0000000500217c02 */ /* 0x004fe40008000f00 */
[----:B------:R-:W-:Y:S02]  /*3cc0*/  SHF.R.S32.HI R41, RZ, 0x1f, R40 ;  /* 0x0000001fff297819 */ /* 0x000fe40000011428 */
[----:B------:R-:W-:Y:S01]  /*3cd0*/  IADD3 R33, PT, PT, -R33, UR6, RZ ;  /* 0x0000000621217c10 */ /* 0x000fe2000fffe1ff */
[----:B0-----:R-:W-:Y:S01]  /*3ce0*/  VIADD R12, R11, 0xffffffe ;  /* 0x0ffffffe0b0c7836 */ /* 0x001fe20000000000 */
[----:B------:R-:W-:Y:S02]  /*3cf0*/  IADD3 R11, PT, PT, R10, 0xc0, RZ ;  /* 0x000000c00a0b7810 */ /* 0x000fe40007ffe0ff */
[----:B------:R-:W-:Y:S01]  /*3d00*/  LOP3.LUT R10, R14, 0x60, RZ, 0xe2, !PT ;  /* 0x000000600e0a7812 */ /* 0x000fe200078ee2ff */
[----:B------:R0:W1:Y:S01]  /*3d10*/  F2I.FTZ.U32.TRUNC.NTZ R13, R12 ;  /* 0x0000000c000d7305 */ /* 0x000062000021f000 */
[----:B------:R-:W-:-:S02]  /*3d20*/  LEA R15, R8, R11, 0x18 ;  /* 0x0000000b080f7211 */ /* 0x000fc400078ec0ff */
[----:B----4-:R-:W-:Y:S02]  /*3d30*/  IADD3 R8, P0, PT, R4, UR16, RZ ;  /* 0x0000001004087c10 */ /* 0x010fe4000ff1e0ff */
[----:B------:R-:W-:Y:S02]  /*3d40*/  LEA R10, R9, R10, 0x7 ;  /* 0x0000000a090a7211 */ /* 0x000fe400078e38ff */
[----:B------:R-:W-:Y:S02]  /*3d50*/  IADD3.X R5, PT, PT, R5, UR17, RZ, P0, !PT ;  /* 0x0000001105057c10 */ /* 0x000fe400087fe4ff */
[----:B0-----:R-:W-:Y:S02]  /*3d60*/  MOV R12, RZ ;  /* 0x000000ff000c7202 */ /* 0x001fe40000000f00 */
[----:B------:R-:W-:Y:S01]  /*3d70*/  IADD3 R10, PT, PT, R10, 0x10, R15 ;  /* 0x000000100a0a7810 */ /* 0x000fe20007ffe00f */
[----:B-1----:R-:W-:-:S04]  /*3d80*/  IMAD.MOV R17, RZ, RZ, -R13 ;  /* 0x000000ffff117224 */ /* 0x002fc800078e0a0d */
[----:B------:R-:W-:-:S04]  /*3d90*/  IMAD R11, R17, R0, RZ ;  /* 0x00000000110b7224 */ /* 0x000fc800078e02ff */
[----:B------:R-:W-:Y:S01]  /*3da0*/  IMAD.HI.U32 R4, R13, R11, R12 ;  /* 0x0000000b0d047227 */ /* 0x000fe200078e000c */
[----:B------:R-:W-:-:S04]  /*3db0*/  LEA R11, R9, 0x3, 0x5 ;  /* 0x00000003090b7811 */ /* 0x000fc800078e28ff */
[----:B------:R-:W-:-:S07]  /*3dc0*/  LOP3.LUT R34, R11, 0x18, R34, 0xf8, !PT ;  /* 0x000000180b227812 */ /* 0x000fce00078ef822 */
.L_x_20996:
[----:B0-----:R-:W0:Y:S01]  /*3dd0*/  LDC R18, c[0x0][0x3f0] ;  /* 0x0000fc00ff127b82 */ /* 0x001e220000000800 */
[----:B------:R-:W-:Y:S01]  /*3de0*/  IADD3 R13, PT, PT, R11, -0x3, RZ ;  /* 0xfffffffd0b0d7810 */ /* 0x000fe20007ffe0ff */
[----:B------:R-:W-:Y:S03]  /*3df0*/  BSSY.RECONVERGENT B0, `(.L_x_20974) ;  /* 0x00001e0000007945 */ /* 0x000fe60003800200 */
[----:B------:R-:W-:-:S03]  /*3e00*/  IABS R17, R13 ;  /* 0x0000000d00117213 */ /* 0x000fc60000000000 */
[----:B-1----:R-:W1:Y:S02]  /*3e10*/  LDC R12, c[0x0][0x3f4] ;  /* 0x0000fd00ff0c7b82 */ /* 0x002e640000000800 */
        /* <DEDUP_REMOVED lines=17> */
[----:B------:R-:W-:Y:S02]  /*3f30*/  @!P2 IADD3 R15, PT, PT, RZ, -R15, RZ ;  /* 0x8000000fff0fa210 */ /* 0x000fe40007ffe0ff */
[----:B------:R-:W-:Y:S01]  /*3f40*/  @!P1 LOP3.LUT R15, RZ, R12, RZ, 0x33, !PT ;  /* 0x0000000cff0f9212 */ /* 0x000fe200078e33ff */
[--C-:B0-----:R-:W-:Y:S01]  /*3f50*/  IMAD.MOV R19, RZ, RZ, -R13.reuse ;  /* 0x000000ffff137224 */ /* 0x101fe200078e0a0d */
[----:B------:R-:W-:Y:S02]  /*3f60*/  MOV R12, RZ ;  /* 0x000000ff000c7202 */ /* 0x000fe40000000f00 */
[----:B------:R-:W-:Y:S01]  /*3f70*/  IADD3 R16, PT, PT, R15, R42, RZ ;  /* 0x0000002a0f107210 */ /* 0x000fe20007ffe0ff */
[----:B------:R-:W-:Y:S01]  /*3f80*/  IMAD R19, R19, R14, RZ ;  /* 0x0000000e13137224 */ /* 0x000fe200078e02ff */
[----:B------:R-:W-:Y:S02]  /*3f90*/  ISETP.NE.AND P2, PT, R18, RZ, PT ;  /* 0x000000ff1200720c */ /* 0x000fe40003f45270 */
[----:B------:R-:W-:Y:S01]  /*3fa0*/  IABS R17, R16 ;  /* 0x0000001000117213 */ /* 0x000fe20000000000 */
[----:B------:R-:W-:Y:S01]  /*3fb0*/  IMAD.HI.U32 R12, R13, R19, R12 ;  /* 0x000000130d0c7227 */ /* 0x000fe200078e000c */
[----:B------:R-:W-:-:S02]  /*3fc0*/  ISETP.GE.AND P1, PT, R16, RZ, PT ;  /* 0x000000ff1000720c */ /* 0x000fc40003f26270 */
        /* <DEDUP_REMOVED lines=12> */
[----:B--2-4-:R-:W-:Y:S05]  /*4090*/  @!P0 BRA P1, `(.L_x_20975) ;  /* 0x0000001800d48947 */ /* 0x014fea0000800000 */
[----:B------:R-:W-:Y:S01]  /*40a0*/  IMAD.MOV.U32 R38, RZ, RZ, R8 ;  /* 0x000000ffff267224 */ /* 0x000fe200078e0008 */
[----:B------:R-:W-:Y:S01]  /*40b0*/  MOV R39, R5 ;  /* 0x0000000500277202 */ /* 0x000fe20000000f00 */
[----:B------:R-:W0:Y:S04]  /*40c0*/  LDS.128 R12, [R10+-0x10] ;  /* 0xfffff0000a0c7984 */ /* 0x000e280000000c00 */
[----:B------:R1:W2:Y:S04]  /*40d0*/  LDG.E.CONSTANT R37, desc[UR10][R38.64] ;  /* 0x0000000a26257981 */ /* 0x0002a8000c1e9900 */
[----:B------:R-:W1:Y:S01]  /*40e0*/  LDS.128 R16, [R10] ;  /* 0x000000000a107984 */ /* 0x000e620000000c00 */
[----:B0-----:R-:W-:Y:S01]  /*40f0*/  F2FP.F16.F32.PACK_AB R14, R15, R14 ;  /* 0x0000000e0f0e723e */ /* 0x001fe200000000ff */
[----:B------:R-:W-:Y:S01]  /*4100*/  BSSY.RECONVERGENT B2, `(.L_x_20976) ;  /* 0x000002c000027945 */ /* 0x000fe20003800200 */
[----:B-1----:R-:W-:-:S02]  /*4110*/  F2FP.F16.F32.PACK_AB R39, R17, R16 ;  /* 0x000000101127723e */ /* 0x002fc400000000ff */
[----:B------:R-:W-:Y:S01]  /*4120*/  F2FP.F16.F32.PACK_AB R38, R19, R18 ;  /* 0x000000121326723e */ /* 0x000fe200000000ff */
[----:B--2---:R-:W-:-:S03]  /*4130*/  IMAD.WIDE R36, R37, UR13, R40 ;  /* 0x0000000d25247c25 */ /* 0x004fc6000f8e0228 */
[----:B------:R-:W-:-:S04]  /*4140*/  IADD3 R35, P0, PT, R2, R36, RZ ;  /* 0x0000002402237210 */ /* 0x000fc80007f1e0ff */
[----:B------:R-:W-:Y:S02]  /*4150*/  IADD3.X R36, PT, PT, RZ, R37, RZ, P0, !PT ;  /* 0x00000025ff247210 */ /* 0x000fe400007fe4ff */
[----:B---3-5:R-:W-:Y:S02]  /*4160*/  LEA R44, P1, R35, UR14, 0x1 ;  /* 0x0000000e232c7c11 */ /* 0x028fe4000f8208ff */
[----:B------:R-:W-:Y:S02]  /*4170*/  F2FP.F16.F32.PACK_AB R37, R13, R12 ;  /* 0x0000000c0d25723e */ /* 0x000fe400000000ff */
[----:B------:R-:W-:Y:S01]  /*4180*/  LEA.HI.X R45, R35, UR15, R36, 0x1, P1 ;  /* 0x0000000f232d7c11 */ /* 0x000fe200088f0c24 */
[----:B------:R-:W-:Y:S01]  /*4190*/  VIADD R35, R34, 0xfffffffd ;  /* 0xfffffffd22237836 */ /* 0x000fe20000000000 */
[----:B------:R-:W-:Y:S02]  /*41a0*/  MOV R36, R14 ;  /* 0x0000000e00247202 */ /* 0x000fe40000000f00 */
[----:B------:R-:W-:Y:S01]  /*41b0*/  ISETP.NE.AND P0, PT, R21, -0x1, PT ;  /* 0xffffffff1500780c */ /* 0x000fe20003f05270 */
[----:B------:R0:W5:-:S12]  /*41c0*/  LDG.E.128.CONSTANT R12, desc[UR10][R44.64] ;  /* 0x0000000a2c0c7981 */ /* 0x000158000c1e9d00 */
[----:B0-----:R-:W-:Y:S05]  /*41d0*/  @P0 BRA `(.L_x_20977) ;  /* 0x0000000000780947 */ /* 0x001fea0003800000 */
        /* <DEDUP_REMOVED lines=19> */
[----:B------:R-:W-:Y:S02]  /*4310*/  PRMT R17, R15, 0x7632, R17 ;  /* 0x000076320f117816 */ /* 0x000fe40000000011 */
[----:B------:R-:W-:Y:S02]  /*4320*/  ISETP.GE.AND P4, PT, R16, UR9, PT ;  /* 0x0000000910007c0c */ /* 0x000fe4000bf86270 */
[----:B------:R-:W-:Y:S02]  /*4330*/  IADD3 R16, PT, PT, R34, -0x2, RZ ;  /* 0xfffffffe22107810 */ /* 0x000fe40007ffe0ff */
[----:B------:R-:W-:-:S02]  /*4340*/  SEL R18, R17, RZ, !P4 ;  /* 0x000000ff11127207 */ /* 0x000fc40006000000 */
[----:B------:R-:W-:Y:S02]  /*4350*/  ISETP.GE.AND P2, PT, R16, UR9, PT ;  /* 0x0000000910007c0c */ /* 0x000fe4000bf46270 */
[C---:B------:R-:W-:Y:S02]  /*4360*/  PRMT R16, R12.reuse, 0x7632, R16 ;  /* 0x000076320c107816 */ /* 0x040fe40000000010 */
[----:B------:R-:W-:Y:S02]  /*4370*/  SEL R12, R12, RZ, !P1 ;  /* 0x000000ff0c0c7207 */ /* 0x000fe40004800000 */
[----:B------:R-:W-:Y:S02]  /*4380*/  SEL R15, R15, RZ, !P3 ;  /* 0x000000ff0f0f7207 */ /* 0x000fe40005800000 */
[----:B------:R-:W-:Y:S02]  /*4390*/  SEL R17, R16, RZ, !P2 ;  /* 0x000000ff10117207 */ /* 0x000fe40005000000 */
[----:B------:R-:W-:-:S02]  /*43a0*/  PRMT R15, R15, 0x5410, R18 ;  /* 0x000054100f0f7816 */ /* 0x000fc40000000012 */
[----:B------:R-:W-:-:S07]  /*43b0*/  PRMT R12, R12, 0x5410, R17 ;  /* 0x000054100c0c7816 */ /* 0x000fce0000000011 */
.L_x_20977:
[----:B------:R-:W-:Y:S05]  /*43c0*/  BSYNC.RECONVERGENT B2 ;  /* 0x0000000000027941 */ /* 0x000fea0003800200 */
.L_x_20976:
        /* <DEDUP_REMOVED lines=30> */
[----:B------:R-:W-:Y:S01]  /*45b0*/  ISETP.GE.AND P4, PT, R16, UR9, PT ;  /* 0x0000000910007c0c */ /* 0x000fe2000bf86270 */
[----:B------:R-:W-:Y:S01]  /*45c0*/  VIADD R16, R34, 0xfffffffe ;  /* 0xfffffffe22107836 */ /* 0x000fe20000000000 */
[----:B------:R-:W-:Y:S02]  /*45d0*/  ISETP.GE.AND P1, PT, R35, UR9, PT ;  /* 0x0000000923007c0c */ /* 0x000fe4000bf26270 */
        /* <DEDUP_REMOVED lines=8> */
.L_x_20979:
[----:B------:R-:W-:Y:S05]  /*4660*/  BSYNC.RECONVERGENT B2 ;  /* 0x0000000000027941 */ /* 0x000fea0003800200 */
.L_x_20978:
[----:B-----5:R-:W-:-:S04]  /*4670*/  HMUL2 R13, R36, R13 ;  /* 0x0000000d240d7232 */ /* 0x020fc80000000000 */
[----:B------:R-:W-:-:S04]  /*4680*/  HFMA2 R13, R37, R12, R13 ;  /* 0x0000000c250d7231 */ /* 0x000fc8000000000d */
[----:B------:R-:W-:-:S04]  /*4690*/  HFMA2 R19, R39, R14, R13 ;  /* 0x0000000e27137231 */ /* 0x000fc8000000000d */
[----:B------:R-:W-:-:S05]  /*46a0*/  HFMA2 R19, R38, R15, R19 ;  /* 0x0000000f26137231 */ /* 0x000fca0000000013 */
[--C-:B------:R-:W-:Y:S02]  /*46b0*/  HADD2.F32 R12, -RZ, R19.reuse.H0_H0 ;  /* 0x20000013ff0c7230 */ /* 0x100fe40000004100 */
[----:B------:R-:W-:-:S05]  /*46c0*/  HADD2.F32 R19, -RZ, R19.H1_H1 ;  /* 0x30000013ff137230 */ /* 0x000fca0000004100 */
[----:B------:R-:W-:Y:S02]  /*46d0*/  FADD.FTZ R19, R12, R19 ;  /* 0x000000130c137221 */ /* 0x000fe40000010000 */
        /* <DEDUP_REMOVED lines=34> */
.L_x_20981:
[----:B------:R-:W-:Y:S05]  /*4900*/  BSYNC.RECONVERGENT B2 ;  /* 0x0000000000027941 */ /* 0x000fea0003800200 */
.L_x_20980:
        /* <DEDUP_REMOVED lines=41> */
.L_x_20983:
[----:B------:R-:W-:Y:S05]  /*4ba0*/  BSYNC.RECONVERGENT B2 ;  /* 0x0000000000027941 */ /* 0x000fea0003800200 */
.L_x_20982:
        /* <DEDUP_REMOVED lines=41> */
.L_x_20985:
[----:B------:R-:W-:Y:S05]  /*4e40*/  BSYNC.RECONVERGENT B2 ;  /* 0x0000000000027941 */ /* 0x000fea0003800200 */
.L_x_20984:
        /* <DEDUP_REMOVED lines=41> */
.L_x_20987:
[----:B------:R-:W-:Y:S05]  /*50e0*/  BSYNC.RECONVERGENT B2 ;  /* 0x0000000000027941 */ /* 0x000fea0003800200 */
.L_x_20986:
        /* <DEDUP_REMOVED lines=41> */
.L_x_20989:
[----:B------:R-:W-:Y:S05]  /*5380*/  BSYNC.RECONVERGENT B2 ;  /* 0x0000000000027941 */ /* 0x000fea0003800200 */
.L_x_20988:
        /* <DEDUP_REMOVED lines=41> */
.L_x_20991:
[----:B------:R-:W-:Y:S05]  /*5620*/  BSYNC.RECONVERGENT B2 ;  /* 0x0000000000027941 */ /* 0x000fea0003800200 */
.L_x_20990:
        /* <DEDUP_REMOVED lines=41> */
.L_x_20993:
[----:B------:R-:W-:Y:S05]  /*58c0*/  BSYNC.RECONVERGENT B2 ;  /* 0x0000000000027941 */ /* 0x000fea0003800200 */
.L_x_20992:
[----:B------:R0:W5:Y:S02]  /*58d0*/  LDG.E.128.CONSTANT R16, desc[UR10][R44.64+0x1200] ;  /* 0x0012000a2c107981 */ /* 0x000164000c1e9d00 */
[----:B-----5:R-:W-:Y:S01]  /*58e0*/  HMUL2 R13, R36, R13 ;  /* 0x0000000d240d7232 */ /* 0x020fe20000000000 */
[----:B------:R-:W-:Y:S03]  /*58f0*/  BSSY.RECONVERGENT B2, `(.L_x_20994) ;  /* 0x0000021000027945 */ /* 0x000fe60003800200 */
[----:B------:R-:W-:Y:S01]  /*5900*/  HFMA2 R12, R37, R12, R13 ;  /* 0x0000000c250c7231 */ /* 0x000fe2000000000d */
[----:B------:R-:W-:Y:S06]  /*5910*/  @P0 BRA `(.L_x_20995) ;  /* 0x0000000000780947 */ /* 0x000fec0003800000 */
[C---:B------:R-:W-:Y:S02]  /*5920*/  IADD3 R13, PT, PT, R34.reuse, -0x2, RZ ;  /* 0xfffffffe220d7810 */ /* 0x040fe40007ffe0ff */
[----:B------:R-:W-:Y:S02]  /*5930*/  ISETP.GE.AND P0, PT, R35, UR9, PT ;  /* 0x0000000923007c0c */ /* 0x000fe4000bf06270 */
[----:B------:R-:W-:Y:S01]  /*5940*/  ISETP.GE.AND P1, PT, R13, UR9, PT ;  /* 0x000000090d007c0c */ /* 0x000fe2000bf26270 */
[C---:B------:R-:W-:Y:S01]  /*5950*/  VIADD R13, R34.reuse, 0xffffffff ;  /* 0xffffffff220d7836 */ /* 0x040fe20000000000 */
[----:B------:R-:W-:Y:S02]  /*5960*/  PRMT R35, R17, 0x7632, R35 ;  /* 0x0000763211237816 */ /* 0x000fe40000000023 */
        /* <DEDUP_REMOVED lines=8> */
[----:B01234-:R-:W-:Y:S01]  /*59f0*/  SEL R44, R35, RZ, !P3 ;  /* 0x000000ff232c7207 */ /* 0x01ffe20005800000 */
[C---:B------:R-:W-:Y:S01]  /*5a00*/  VIADD R35, R34.reuse, 0x4 ;  /* 0x0000000422237836 */ /* 0x040fe20000000000 */
[----:B------:R-:W-:Y:S02]  /*5a10*/  ISETP.GE.AND P0, PT, R13, UR9, PT ;  /* 0x000000090d007c0c */ /* 0x000fe4000bf06270 */
[C---:B------:R-:W-:Y:S02]  /*5a20*/  IADD3 R13, PT, PT, R34.reuse, 0x2, RZ ;  /* 0x00000002220d7810 */ /* 0x040fe40007ffe0ff */
        /* <DEDUP_REMOVED lines=13> */
.L_x_20995:
[----:B------:R-:W-:Y:S05]  /*5b00*/  BSYNC.RECONVERGENT B2 ;  /* 0x0000000000027941 */ /* 0x000fea0003800200 */
.L_x_20994:
[----:B------:R-:W-:Y:S02]  /*5b10*/  HMUL2 R17, R36, R17 ;  /* 0x0000001124117232 */ /* 0x000fe40000000000 */
[----:B------:R-:W-:Y:S02]  /*5b20*/  HFMA2 R12, R39, R14, R12 ;  /* 0x0000000e270c7231 */ /* 0x000fe4000000000c */
[----:B------:R-:W-:Y:S02]  /*5b30*/  HFMA2 R17, R37, R16, R17 ;  /* 0x0000001025117231 */ /* 0x000fe40000000011 */
[----:B------:R-:W-:Y:S02]  /*5b40*/  HFMA2 R12, R38, R15, R12 ;  /* 0x0000000f260c7231 */ /* 0x000fe4000000000c */
[----:B------:R-:W-:-:S03]  /*5b50*/  HFMA2 R17, R39, R18, R17 ;  /* 0x0000001227117231 */ /* 0x000fc60000000011 */
[--C-:B------:R-:W-:Y:S02]  /*5b60*/  HADD2.F32 R13, -RZ, R12.reuse.H0_H0 ;  /* 0x2000000cff0d7230 */ /* 0x100fe40000004100 */
[----:B------:R-:W-:Y:S02]  /*5b70*/  HFMA2 R17, R38, R19, R17 ;  /* 0x0000001326117231 */ /* 0x000fe40000000011 */
[----:B------:R-:W-:-:S03]  /*5b80*/  HADD2.F32 R12, -RZ, R12.H1_H1 ;  /* 0x3000000cff0c7230 */ /* 0x000fc60000004100 */
[--C-:B------:R-:W-:Y:S02]  /*5b90*/  HADD2.F32 R14, -RZ, R17.reuse.H0_H0 ;  /* 0x20000011ff0e7230 */ /* 0x100fe40000004100 */
[----:B------:R-:W-:Y:S01]  /*5ba0*/  FADD.FTZ R12, R13, R12 ;  /* 0x0000000c0d0c7221 */ /* 0x000fe20000010000 */
[----:B------:R-:W-:-:S03]  /*5bb0*/  HADD2.F32 R17, -RZ, R17.H1_H1 ;  /* 0x30000011ff117230 */ /* 0x000fc60000004100 */
[----:B------:R-:W-:Y:S02]  /*5bc0*/  FADD.FTZ R23, R23, R12 ;  /* 0x0000000c17177221 */ /* 0x000fe40000010000 */
[----:B------:R-:W-:-:S04]  /*5bd0*/  FADD.FTZ R17, R14, R17 ;  /* 0x000000110e117221 */ /* 0x000fc80000010000 */
[----:B------:R-:W-:-:S07]  /*5be0*/  FADD.FTZ R22, R22, R17 ;  /* 0x0000001116167221 */ /* 0x000fce0000010000 */
.L_x_20975:
[----:B---3--:R-:W-:Y:S05]  /*5bf0*/  BSYNC.RECONVERGENT B0 ;  /* 0x0000000000007941 */ /* 0x008fea0003800200 */
.L_x_20974:
[C---:B------:R-:W-:Y:S01]  /*5c00*/  IADD3 R12, PT, PT, R20.reuse, 0x3, RZ ;  /* 0x00000003140c7810 */ /* 0x040fe20007ffe0ff */
[----:B------:R-:W-:Y:S01]  /*5c10*/  VIADD R20, R20, 0x4 ;  /* 0x0000000414147836 */ /* 0x000fe20000000000 */
[----:B------:R-:W-:Y:S02]  /*5c20*/  IADD3 R8, P1, PT, R8, 0x10, RZ ;  /* 0x0000001008087810 */ /* 0x000fe40007f3e0ff */
[----:B------:R-:W-:Y:S02]  /*5c30*/  ISETP.GE.AND P0, PT, R12, UR7, PT ;  /* 0x000000070c007c0c */ /* 0x000fe4000bf06270 */
[----:B------:R-:W-:Y:S02]  /*5c40*/  IADD3 R21, PT, PT, R21, 0x4, RZ ;  /* 0x0000000415157810 */ /* 0x000fe40007ffe0ff */
[----:B------:R-:W-:Y:S02]  /*5c50*/  IADD3 R34, PT, PT, R34, 0x80, RZ ;  /* 0x0000008022227810 */ /* 0x000fe40007ffe0ff */
[----:B------:R-:W-:-:S02]  /*5c60*/  IADD3 R10, PT, PT, R10, 0x200, RZ ;  /* 0x000002000a0a7810 */ /* 0x000fc40007ffe0ff */
[----:B------:R-:W-:Y:S02]  /*5c70*/  IADD3 R11, PT, PT, R11, 0x80, RZ ;  /* 0x000000800b0b7810 */ /* 0x000fe40007ffe0ff */
[----:B------:R-:W-:-:S03]  /*5c80*/  IADD3.X R5, PT, PT, RZ, R5, RZ, P1, !PT ;  /* 0x00000005ff057210 */ /* 0x000fc60000ffe4ff */
[----:B------:R-:W-:Y:S05]  /*5c90*/  @!P0 BRA `(.L_x_20996) ;  /* 0xffffffe0004c8947 */ /* 0x000fea000383ffff */
.L_x_20973:
[----:B--23--:R-:W-:Y:S05]  /*5ca0*/  BSYNC.RECONVERGENT B1 ;  /* 0x0000000000017941 */ /* 0x00cfea0003800200 */
.L_x_20972:
[----:B------:R-:W2:Y:S01]  /*5cb0*/  SHFL.BFLY PT, R0, R31, 0x2, 0x1f ;  /* 0x0c401f001f007f89 */ /* 0x000ea200000e0000 */
[----:B------:R-:W3:Y:S01]  /*5cc0*/  S2UR UR5, SR_CgaCtaId ;  /* 0x00000000000579c3 */ /* 0x000ee20000008800 */
[C---:B------:R-:W-:Y:S01]  /*5cd0*/  LOP3.LUT R20, R7.reuse, 0x3, RZ, 0xc0, !PT ;  /* 0x0000000307147812 */ /* 0x040fe200078ec0ff */
[----:B------:R-:W-:Y:S01]  /*5ce0*/  UMOV UR4, 0x400 ;  /* 0x0000040000047882 */ /* 0x000fe20000000000 */
[----:B-1----:R-:W1:Y:S01]  /*5cf0*/  SHFL.BFLY PT, R5, R30, 0x2, 0x1f ;  /* 0x0c401f001e057f89 */ /* 0x002e6200000e0000 */
[----:B------:R-:W-:Y:S01]  /*5d00*/  SHF.R.U32.HI R32, RZ, 0x2, R32 ;  /* 0x00000002ff207819 */ /* 0x000fe20000011620 */
[----:B------:R-:W-:Y:S01]  /*5d10*/  UIADD3 UR4, UPT, UPT, UR4, 0xc0, URZ ;  /* 0x000000c004047890 */ /* 0x000fe2000fffe0ff */
[----:B------:R-:W-:Y:S01]  /*5d20*/  ISETP.NE.AND P2, PT, R20, RZ, PT ;  /* 0x000000ff1400720c */ /* 0x000fe20003f45270 */
[----:B0-----:R-:W0:Y:S01]  /*5d30*/  SHFL.BFLY PT, R4, R29, 0x2, 0x1f ;  /* 0x0c401f001d047f89 */ /* 0x001e2200000e0000 */
[----:B------:R-:W-:Y:S01]  /*5d40*/  LOP3.LUT R20, R7, 0x3c0, RZ, 0xc0, !PT ;  /* 0x000003c007147812 */ /* 0x000fe200078ec0ff */
[----:B------:R-:W-:Y:S01]  /*5d50*/  IMAD R32, R9, 0x50, R32 ;  /* 0x0000005009207824 */ /* 0x000fe200078e0220 */
[----:B------:R-:W-:Y:S01]  /*5d60*/  BSSY.RECONVERGENT B0, `(.L_x_20997) ;  /* 0x000003a000007945 */ /* 0x000fe20003800200 */
[----:B------:R-:W4:Y:S01]  /*5d70*/  SHFL.BFLY PT, R11, R28, 0x2, 0x1f ;  /* 0x0c401f001c0b7f89 */ /* 0x000f2200000e0000 */
[----:B------:R-:W-:-:S02]  /*5d80*/  ISETP.NE.OR P5, PT, R20, 0x40, P2 ;  /* 0x000000401400780c */ /* 0x000fc400017a5670 */
[C---:B------:R-:W-:Y:S01]  /*5d90*/  LOP3.LUT P0, RZ, R7.reuse, 0x3c3, RZ, 0xc0, !PT ;  /* 0x000003c307ff7812 */ /* 0x040fe2000780c0ff */
[----:B------:R-:W4:Y:S01]  /*5da0*/  SHFL.BFLY PT, R10, R27, 0x2, 0x1f ;  /* 0x0c401f001b0a7f89 */ /* 0x000f2200000e0000 */
[C---:B------:R-:W-:Y:S02]  /*5db0*/  LOP3.LUT P1, RZ, R7.reuse, 0x3e3, RZ, 0xc0, !PT ;  /* 0x000003e307ff7812 */ /* 0x040fe4000782c0ff */
[----:B------:R-:W-:Y:S01]  /*5dc0*/  ISETP.GT.U32.AND P3, PT, R7, 0x1f, PT ;  /* 0x0000001f0700780c */ /* 0x000fe20003f64070 */
[----:B------:R-:W4:Y:S04]  /*5dd0*/  SHFL.BFLY PT, R13, R26, 0x2, 0x1f ;  /* 0x0c401f001a0d7f89 */ /* 0x000f2800000e0000 */
[----:B------:R-:W4:Y:S01]  /*5de0*/  SHFL.BFLY PT, R14, R25, 0x2, 0x1f ;  /* 0x0c401f00190e7f89 */ /* 0x000f2200000e0000 */
[----:B--2---:R-:W-:Y:S01]  /*5df0*/  FADD.FTZ R0, R0, R31 ;  /* 0x0000001f00007221 */ /* 0x004fe20000010000 */
[----:B---3--:R-:W-:-:S02]  /*5e00*/  ULEA UR4, UR5, UR4, 0x18 ;  /* 0x0000000405047291 */ /* 0x008fc4000f8ec0ff */
[----:B------:R-:W2:Y:S01]  /*5e10*/  SHFL.BFLY PT, R21, R24, 0x2, 0x1f ;  /* 0x0c401f0018157f89 */ /* 0x000ea200000e0000 */
[----:B-1----:R-:W-:-:S03]  /*5e20*/  FADD.FTZ R2, R5, R30 ;  /* 0x0000001e05027221 */ /* 0x002fc60000010000 */
[----:B------:R-:W1:Y:S01]  /*5e30*/  SHFL.BFLY PT, R16, R23, 0x2, 0x1f ;  /* 0x0c401f0017107f89 */ /* 0x000e6200000e0000 */
[----:B0-----:R-:W-:Y:S01]  /*5e40*/  FADD.FTZ R4, R4, R29 ;  /* 0x0000001d04047221 */ /* 0x001fe20000010000 */
[----:B------:R-:W-:Y:S02]  /*5e50*/  LEA R32, R32, UR4, 0x2 ;  /* 0x0000000420207c11 */ /* 0x000fe4000f8e10ff */
[----:B------:R-:W0:Y:S01]  /*5e60*/  SHFL.BFLY PT, R33, R22, 0x2, 0x1f ;  /* 0x0c401f0016217f89 */ /* 0x000e2200000e0000 */
[----:B----4-:R-:W-:Y:S01]  /*5e70*/  FADD.FTZ R8, R11, R28 ;  /* 0x0000001c0b087221 */ /* 0x010fe20000010000 */
[----:B------:R-:W-:Y:S02]  /*5e80*/  FADD.FTZ R10, R10, R27 ;  /* 0x0000001b0a0a7221 */ /* 0x000fe40000010000 */
[----:B------:R-:W3:Y:S01]  /*5e90*/  SHFL.BFLY PT, R5, R0, 0x1, 0x1f ;  /* 0x0c201f0000057f89 */ /* 0x000ee200000e0000 */
[----:B------:R-:W-:-:S03]  /*5ea0*/  FADD.FTZ R12, R13, R26 ;  /* 0x0000001a0d0c7221 */ /* 0x000fc60000010000 */
[----:B------:R-:W4:Y:S01]  /*5eb0*/  SHFL.BFLY PT, R11, R2, 0x1, 0x1f ;  /* 0x0c201f00020b7f89 */ /* 0x000f2200000e0000 */
[----:B------:R-:W-:-:S03]  /*5ec0*/  FADD.FTZ R14, R14, R25 ;  /* 0x000000190e0e7221 */ /* 0x000fc60000010000 */
[----:B------:R-:W4:Y:S01]  /*5ed0*/  SHFL.BFLY PT, R13, R4, 0x1, 0x1f ;  /* 0x0c201f00040d7f89 */ /* 0x000f2200000e0000 */
[----:B--2---:R-:W-:-:S03]  /*5ee0*/  FADD.FTZ R24, R21, R24 ;  /* 0x0000001815187221 */ /* 0x004fc60000010000 */
[----:B------:R-:W2:Y:S01]  /*5ef0*/  SHFL.BFLY PT, R15, R8, 0x1, 0x1f ;  /* 0x0c201f00080f7f89 */ /* 0x000ea200000e0000 */
[----:B-1----:R-:W-:-:S03]  /*5f00*/  FADD.FTZ R16, R16, R23 ;  /* 0x0000001710107221 */ /* 0x002fc60000010000 */
[----:B------:R-:W1:Y:S01]  /*5f10*/  SHFL.BFLY PT, R17, R10, 0x1, 0x1f ;  /* 0x0c201f000a117f89 */ /* 0x000e6200000e0000 */
[----:B0-----:R-:W-:-:S03]  /*5f20*/  FADD.FTZ R33, R33, R22 ;  /* 0x0000001621217221 */ /* 0x001fc60000010000 */
[----:B------:R-:W0:Y:S01]  /*5f30*/  SHFL.BFLY PT, R19, R12, 0x1, 0x1f ;  /* 0x0c201f000c137f89 */ /* 0x000e2200000e0000 */
[----:B------:R-:W-:-:S03]  /*5f40*/  LOP3.LUT R22, R7, 0x3e0, RZ, 0xc0, !PT ;  /* 0x000003e007167812 */ /* 0x000fc600078ec0ff */
[----:B------:R-:W0:Y:S01]  /*5f50*/  SHFL.BFLY PT, R21, R14, 0x1, 0x1f ;  /* 0x0c201f000e157f89 */ /* 0x000e2200000e0000 */
[----:B---3--:R-:W-:Y:S01]  /*5f60*/  FADD.FTZ R0, R0, R5 ;  /* 0x0000000500007221 */ /* 0x008fe20000010000 */
[----:B------:R-:W-:Y:S01]  /*5f70*/  BAR.SYNC.DEFER_BLOCKING 0x0 ;  /* 0x0000000000007b1d */ /* 0x000fe20000010000 */
[----:B----4-:R-:W-:Y:S01]  /*5f80*/  FADD.FTZ R5, R2, R11 ;  /* 0x0000000b02057221 */ /* 0x010fe20000010000 */
[----:B------:R-:W-:Y:S01]  /*5f90*/  ISETP.NE.OR P4, PT, R22, 0x20, P2 ;  /* 0x000000201600780c */ /* 0x000fe20001785670 */
[----:B------:R-:W-:-:S03]  /*5fa0*/  FADD.FTZ R4, R4, R13 ;  /* 0x0000000d04047221 */ /* 0x000fc60000010000 */
[----:B------:R-:W3:Y:S01]  /*5fb0*/  SHFL.BFLY PT, R23, R24, 0x1, 0x1f ;  /* 0x0c201f0018177f89 */ /* 0x000ee200000e0000 */
[----:B--2---:R-:W-:-:S03]  /*5fc0*/  FADD.FTZ R9, R8, R15 ;  /* 0x0000000f08097221 */ /* 0x004fc60000010000 */
[----:B------:R-:W2:Y:S01]  /*5fd0*/  SHFL.BFLY PT, R25, R16, 0x1, 0x1f ;  /* 0x0c201f0010197f89 */ /* 0x000ea200000e0000 */
[----:B-1----:R-:W-:-:S03]  /*5fe0*/  FADD.FTZ R2, R10, R17 ;  /* 0x000000110a027221 */ /* 0x002fc60000010000 */
[----:B------:R-:W1:Y:S01]  /*5ff0*/  SHFL.BFLY PT, R18, R33, 0x1, 0x1f ;  /* 0x0c201f0021127f89 */ /* 0x000e6200000e0000 */
[----:B0-----:R-:W-:Y:S01]  /*6000*/  FADD.FTZ R11, R12, R19 ;  /* 0x000000130c0b7221 */ /* 0x001fe20000010000 */
[----:B------:R-:W-:Y:S01]  /*6010*/  FADD.FTZ R8, R14, R21 ;  /* 0x000000150e087221 */ /* 0x000fe20000010000 */
[----:B---3--:R-:W-:Y:S01]  /*6020*/  FADD.FTZ R13, R24, R23 ;  /* 0x00000017180d7221 */ /* 0x008fe20000010000 */
[----:B--2---:R-:W-:Y:S01]  /*6030*/  FADD.FTZ R10, R16, R25 ;  /* 0x00000019100a7221 */ /* 0x004fe20000010000 */
        /* <DEDUP_REMOVED lines=12> */
.L_x_20998:
[----:B------:R-:W-:Y:S05]  /*6100*/  BSYNC.RECONVERGENT B0 ;  /* 0x0000000000007941 */ /* 0x000fea0003800200 */
.L_x_20997:
        /* <DEDUP_REMOVED lines=23> */
.L_x_21000:
[----:B------:R-:W-:Y:S05]  /*6280*/  BSYNC.RECONVERGENT B0 ;  /* 0x0000000000007941 */ /* 0x000fea0003800200 */
.L_x_20999:
        /* <DEDUP_REMOVED lines=13> */
.L_x_21002:
[----:B------:R-:W-:Y:S05]  /*6360*/  BSYNC.RECONVERGENT B0 ;  /* 0x0000000000007941 */ /* 0x000fea0003800200 */
.L_x_21001:
        /* <DEDUP_REMOVED lines=23> */
.L_x_21004:
[----:B------:R-:W-:Y:S05]  /*64e0*/  BSYNC.RECONVERGENT B0 ;  /* 0x0000000000007941 */ /* 0x000fea0003800200 */
.L_x_21003:
[----:B------:R-:W-:Y:S06]  /*64f0*/  BAR.SYNC.DEFER_BLOCKING 0x0 ;  /* 0x0000000000007b1d */ /* 0x000fec0000010000 */
[----:B------:R-:W-:Y:S05]  /*6500*/  @P3 EXIT ;  /* 0x000000000000394d */ /* 0x000fea0003800000 */
[----:B------:R-:W2:Y:S01]  /*6510*/  LDCU UR4, c[0x0][0x378] ;  /* 0x00006f00ff0477ac */ /* 0x000ea20008000800 */
[----:B------:R-:W-:-:S04]  /*6520*/  IMAD R3, R3, UR12, R6 ;  /* 0x0000000c03037c24 */ /* 0x000fc8000f8e0206 */
        /* <DEDUP_REMOVED lines=32> */
.L_x_21005:
        /* <DEDUP_REMOVED lines=13> */
.L_x_25965:


//--------------------- .text._ZN4vllm25paged_attention_v1_kernelIttLi64ELi32ELi128ELNS_18Fp8KVCacheDataTypeE0ELb1EEEvPT_PKS2_PKT0_S8_ifPKiSA_iPKfiiiSC_SC_iiiii --------------------------
	.section	.text._ZN4vllm25paged_attention_v1_kernelIttLi64ELi32ELi128ELNS_18Fp8KVCacheDataTypeE0ELb1EEEvPT_PKS2_PKT0_S8_ifPKiSA_iPKfiiiSC_SC_iiiii,"ax",@progbits
	.align	128
        .global         _ZN4vllm25paged_attention_v1_kernelIttLi64ELi32ELi128ELNS_18Fp8KVCacheDataTypeE0ELb1EEEvPT_PKS2_PKT0_S8_ifPKiSA_iPKfiiiSC_SC_iiiii
        .type           _ZN4vllm25paged_attention_v1_kernelIttLi64ELi32ELi128ELNS_18Fp8KVCacheDataTypeE0ELb1EEEvPT_PKS2_PKT0_S8_ifPKiSA_iPKfiiiSC_SC_iiiii,@function
        .size           _ZN4vllm25paged_attention_v1_kernelIttLi64ELi32ELi128ELNS_18Fp8KVCacheDataTypeE0ELb1EEEvPT_PKS2_PKT0_S8_ifPKiSA_iPKfiiiSC_SC_iiiii,(.L_x_25966 - _ZN4vllm25paged_attention_v1_kernelIttLi64ELi32ELi128ELNS_18Fp8KVCacheDataTypeE0ELb1EEEvPT_PKS2_PKT0_S8_ifPKiSA_iPKfiiiSC_SC_iiiii)
        .other          _ZN4vllm25paged_attention_v1_kernelIttLi64ELi32ELi128ELNS_18Fp8KVCacheDataTypeE0ELb1EEEvPT_PKS2_PKT0_S8_ifPKiSA_iPKfiiiSC_SC_iiiii,@"STO_CUDA_ENTRY STV_DEFAULT"
_ZN4vllm25paged_attention_v1_kernelIttLi64ELi32ELi128ELNS_18Fp8KVCacheDataTypeE0ELb1EEEvPT_PKS2_PKT0_S8_ifPKiSA_iPKfiiiSC_SC_iiiii:
.text._ZN4vllm25paged_attention_v1_kernelIttLi64ELi32ELi128ELNS_18Fp8KVCacheDataTypeE0ELb1EEEvPT_PKS2_PKT0_S8_ifPKiSA_iPKfiiiSC_SC_iiiii:
        /* <DEDUP_REMOVED lines=8> */
[----:B------:R-:W-:Y:S01]  /*0080*/  IMAD.MOV.U32 R40, RZ, RZ, RZ ;  /* 0x000000ffff287224 */ /* 0x000fe200078e00ff */
[----:B------:R-:W4:Y:S01]  /*0090*/  LDCU UR5, c[0x0][0x3e8] ;  /* 0x00007d00ff0577ac */ /* 0x000f220008000800 */
[----:B------:R-:W1:Y:S05]  /*00a0*/  LDCU UR12, c[0x0][0x3cc] ;  /* 0x00007980ff0c77ac */ /* 0x000e6a0008000800 */
[----:B------:R-:W4:Y:S01]  /*00b0*/  LDC R29, c[0x0][0x370] ;  /* 0x0000dc00ff1d7b82 */ /* 0x000f220000000800 */
[----:B------:R-:W1:Y:S01]  /*00c0*/  LDCU UR13, c[0x0][0x3a4] ;  /* 0x00007480ff0d77ac */ /* 0x000e620008000800 */
[----:B------:R-:W1:Y:S01]  /*00d0*/  LDCU.64 UR14, c[0x0][0x390] ;  /* 0x00007200ff0e77ac */ /* 0x000e620008000a00 */
[----:B0-----:R-:W-:Y:S01]  /*00e0*/  ISETP.GT.U32.AND P1, PT, R8, 0x7, PT ;  /* 0x000000070800780c */ /* 0x001fe20003f24070 */
[----:B-1----:R-:W-:-:S05]  /*00f0*/  IMAD.WIDE.U32 R2, R31, 0x4, R2 ;  /* 0x000000041f027825 */ /* 0x002fca00078e0002 */
[----:B--2---:R0:W2:Y:S01]  /*0100*/  LDG.E.CONSTANT R41, desc[UR6][R2.64] ;  /* 0x0000000602297981 */ /* 0x0040a2000c1e9900 */
[----:B---3--:R-:W-:Y:S01]  /*0110*/  IMAD R0, R31, UR4, RZ ;  /* 0x000000041f007c24 */ /* 0x008fe2000f8e02ff */
[----:B------:R-:W1:Y:S05]  /*0120*/  LDCU UR4, c[0x0][0x3b8] ;  /* 0x00007700ff0477ac */ /* 0x000e6a0008000800 */
[----:B------:R-:W3:Y:S01]  /*0130*/  @!P1 LDC.64 R6, c[0x0][0x388] ;  /* 0x0000e200ff069b82 */ /* 0x000ee20000000a00 */
[----:B------:R-:W-:Y:S02]  /*0140*/  @!P1 SHF.L.U32 R5, R8, 0x3, RZ ;  /* 0x0000000308059819 */ /* 0x000fe400000006ff */
[----:B----4-:R-:W-:-:S04]  /*0150*/  @!P1 SHF.L.U32 R4, R30, 0x6, RZ ;  /* 0x000000061e049819 */ /* 0x010fc800000006ff */
[----:B------:R-:W-:Y:S02]  /*0160*/  @!P1 IADD3 R5, P0, P2, R5, R0, R4 ;  /* 0x0000000005059210 */ /* 0x000fe40007a1e004 */
[----:B------:R-:W-:-:S04]  /*0170*/  SHF.R.S32.HI R0, RZ, 0x1f, R0 ;  /* 0x0000001fff007819 */ /* 0x000fc80000011400 */
[----:B------:R-:W-:Y:S02]  /*0180*/  @!P1 IADD3.X R0, PT, PT, RZ, R0, RZ, P0, P2 ;  /* 0x00000000ff009210 */ /* 0x000fe400007e44ff */
[----:B---3--:R-:W-:-:S04]  /*0190*/  @!P1 LEA R4, P0, R5, R6, 0x1 ;  /* 0x0000000605049211 */ /* 0x008fc800078008ff */
[----:B------:R-:W-:Y:S02]  /*01a0*/  @!P1 LEA.HI.X R5, R5, R7, R0, 0x1, P0 ;  /* 0x0000000705059211 */ /* 0x000fe400000f0c00 */
[----:B------:R-:W-:Y:S02]  /*01b0*/  ISETP.NE.U32.AND P0, PT, R10, RZ, PT ;  /* 0x000000ff0a00720c */ /* 0x000fe40003f05070 */
[----:B------:R-:W3:Y:S02]  /*01c0*/  LDC R10, c[0x0][0x3a0] ;  /* 0x0000e800ff0a7b82 */ /* 0x000ee40000000800 */
[----:B------:R-:W4:Y:S01]  /*01d0*/  @!P1 LDG.E.128.CONSTANT R4, desc[UR6][R4.64] ;  /* 0x0000000604049981 */ /* 0x000f22000c1e9d00 */
[----:B------:R-:W-:-:S13]  /*01e0*/  ISETP.NE.AND.EX P0, PT, R11, RZ, PT, P0 ;  /* 0x000000ff0b00720c */ /* 0x000fda0003f05300 */
[----:B0-----:R-:W0:Y:S01]  /*01f0*/  @P0 LDC.64 R2, c[0x0][0x3c0] ;  /* 0x0000f000ff020b82 */ /* 0x001e220000000a00 */
[----:B---3--:R-:W-:-:S04]  /*0200*/  IABS R9, R10 ;  /* 0x0000000a00097213 */ /* 0x008fc80000000000 */
[----:B------:R-:W3:Y:S01]  /*0210*/  I2F.RP R0, R9 ;  /* 0x0000000900007306 */ /* 0x000ee20000209400 */
[----:B0-----:R-:W-:-:S07]  /*0220*/  @P0 IMAD.WIDE.U32 R2, R30, 0x4, R2 ;  /* 0x000000041e020825 */ /* 0x001fce00078e0002 */
[----:B---3--:R-:W0:Y:S01]  /*0230*/  MUFU.RCP R0, R0 ;  /* 0x0000000000007308 */ /* 0x008e220000001000 */
[----:B------:R3:W5:Y:S01]  /*0240*/  @P0 LDG.E.CONSTANT R40, desc[UR6][R2.64] ;  /* 0x0000000602280981 */ /* 0x000762000c1e9900 */
[----:B------:R-:W-:Y:S01]  /*0250*/  SHF.R.U32.HI R33, RZ, 0x5, R8 ;  /* 0x00000005ff217819 */ /* 0x000fe20000011608 */
[----:B------:R-:W-:Y:S01]  /*0260*/  BSSY.RECONVERGENT B0, `(.L_x_21006) ;  /* 0x000019d000007945 */ /* 0x000fe20003800200 */
[----:B------:R-:W-:Y:S01]  /*0270*/  IMAD.MOV.U32 R37, RZ, RZ, -0x800001 ;  /* 0xff7fffffff257424 */ /* 0x000fe200078e00ff */
[----:B------:R-:W1:Y:S01]  /*0280*/  @!P1 S2R R18, SR_CgaCtaId ;  /* 0x0000000000129919 */ /* 0x000e620000008800 */
[----:B------:R-:W-:Y:S02]  /*0290*/  LOP3.LUT R42, R8, 0x1f, RZ, 0xc0, !PT ;  /* 0x0000001f082a7812 */ /* 0x000fe400078ec0ff */
[----:B---3--:R-:W-:Y:S02]  /*02a0*/  IABS R2, R29 ;  /* 0x0000001d00027213 */ /* 0x008fe40000000000 */
[----:B0-----:R-:W-:-:S04]  /*02b0*/  IADD3 R12, PT, PT, R0, 0xffffffe, RZ ;  /* 0x0ffffffe000c7810 */ /* 0x001fc80007ffe0ff */
[----:B------:R0:W3:Y:S02]  /*02c0*/  F2I.FTZ.U32.TRUNC.NTZ R13, R12 ;  /* 0x0000000c000d7305 */ /* 0x0000e4000021f000 */
[----:B0-----:R-:W-:Y:S01]  /*02d0*/  IMAD.MOV.U32 R12, RZ, RZ, RZ ;  /* 0x000000ffff0c7224 */ /* 0x001fe200078e00ff */
[----:B---3--:R-:W-:-:S05]  /*02e0*/  IADD3 R14, PT, PT, RZ, -R13, RZ ;  /* 0x8000000dff0e7210 */ /* 0x008fca0007ffe0ff */
        /* <DEDUP_REMOVED lines=23> */
[----:B0-----:R-:W-:-:S07]  /*0460*/  VIADD R14, R13, 0xffffffe ;  /* 0x0ffffffe0d0e7836 */ /* 0x001fce0000000000 */
[----:B------:R0:W1:Y:S01]  /*0470*/  F2I.FTZ.U32.TRUNC.NTZ R15, R14 ;  /* 0x0000000e000f7305 */ /* 0x000062000021f000 */
[----:B---3--:R-:W-:Y:S02]  /*0480*/  IADD3 R2, PT, PT, R16, 0xffffffe, RZ ;  /* 0x0ffffffe10027810 */ /* 0x008fe40007ffe0ff */
[----:B------:R-:W-:-:S05]  /*0490*/  IABS R16, R30 ;  /* 0x0000001e00107213 */ /* 0x000fca0000000000 */
[----:B------:R-:W3:Y:S01]  /*04a0*/  F2I.FTZ.U32.TRUNC.NTZ R3, R2 ;  /* 0x0000000200037305 */ /* 0x000ee2000021f000 */
[----:B0-----:R-:W-:Y:S01]  /*04b0*/  IMAD.MOV.U32 R14, RZ, RZ, RZ ;  /* 0x000000ffff0e7224 */ /* 0x001fe200078e00ff */
[----:B-1----:R-:W-:-:S05]  /*04c0*/  IADD3 R17, PT, PT, RZ, -R15, RZ ;  /* 0x8000000fff117210 */ /* 0x002fca0007ffe0ff */
[----:B------:R-:W-:Y:S02]  /*04d0*/  IMAD R17, R17, R12, RZ ;  /* 0x0000000c11117224 */ /* 0x000fe400078e02ff */
[----:B---3--:R-:W-:Y:S02]  /*04e0*/  IMAD R13, R3, R0, RZ ;  /* 0x00000000030d7224 */ /* 0x008fe400078e02ff */
[----:B------:R-:W-:Y:S01]  /*04f0*/  IMAD.HI.U32 R15, R15, R17, R14 ;  /* 0x000000110f0f7227 */ /* 0x000fe200078e000e */
[----:B------:R-:W-:-:S04]  /*0500*/  IABS R17, R11 ;  /* 0x0000000b00117213 */ /* 0x000fc80000000000 */
[----:B------:R-:W-:Y:S01]  /*0510*/  IADD3 R2, PT, PT, RZ, -R17, RZ ;  /* 0x80000011ff027210 */ /* 0x000fe20007ffe0ff */
[----:B------:R-:W-:Y:S02]  /*0520*/  IMAD.MOV R17, RZ, RZ, -R13 ;  /* 0x000000ffff117224 */ /* 0x000fe400078e0a0d */
[----:B------:R-:W-:Y:S01]  /*0530*/  IMAD.HI.U32 R15, R15, R16, RZ ;  /* 0x000000100f0f7227 */ /* 0x000fe200078e00ff */
[----:B------:R-:W-:-:S03]  /*0540*/  MOV R13, R2 ;  /* 0x00000002000d7202 */ /* 0x000fc60000000f00 */
[----:B------:R-:W-:-:S05]  /*0550*/  HFMA2 R2, -RZ, RZ, 0, 0 ;  /* 0x00000000ff027431 */ /* 0x000fca00000001ff */
[----:B------:R-:W-:-:S04]  /*0560*/  IMAD.HI.U32 R2, R3, R17, R2 ;  /* 0x0000001103027227 */ /* 0x000fc800078e0002 */
[----:B------:R-:W-:-:S05]  /*0570*/  IMAD R3, R15, R13, R16 ;  /* 0x0000000d0f037224 */ /* 0x000fca00078e0210 */
[----:B------:R-:W-:-:S13]  /*0580*/  ISETP.GT.U32.AND P2, PT, R12, R3, PT ;  /* 0x000000030c00720c */ /* 0x000fda0003f44070 */
[-C--:B------:R-:W-:Y:S02]  /*0590*/  @!P2 IADD3 R3, PT, PT, R3, -R12.reuse, RZ ;  /* 0x8000000c0303a210 */ /* 0x080fe40007ffe0ff */
[----:B------:R-:W-:Y:S02]  /*05a0*/  @!P2 IADD3 R15, PT, PT, R15, 0x1, RZ ;  /* 0x000000010f0fa810 */ /* 0x000fe40007ffe0ff */
[----:B------:R-:W-:Y:S02]  /*05b0*/  ISETP.GE.U32.AND P3, PT, R3, R12, PT ;  /* 0x0000000c0300720c */ /* 0x000fe40003f66070 */
[----:B------:R-:W-:Y:S02]  /*05c0*/  LOP3.LUT R3, R30, R11, RZ, 0x3c, !PT ;  /* 0x0000000b1e037212 */ /* 0x000fe400078e3cff */
[----:B--2---:R-:W-:Y:S02]  /*05d0*/  IADD3 R14, PT, PT, R41, -0x1, RZ ;  /* 0xffffffff290e7810 */ /* 0x004fe40007ffe0ff */
[----:B------:R-:W-:-:S02]  /*05e0*/  ISETP.NE.AND P2, PT, R11, RZ, PT ;  /* 0x000000ff0b00720c */ /* 0x000fc40003f45270 */
[----:B------:R-:W-:Y:S02]  /*05f0*/  IABS R19, R14 ;  /* 0x0000000e00137213 */ /* 0x000fe40000000000 */
[----:B------:R-:W-:-:S03]  /*0600*/  LOP3.LUT R14, R14, R9, RZ, 0x3c, !PT ;  /* 0x000000090e0e7212 */ /* 0x000fc600078e3cff */
[----:B------:R-:W-:Y:S01]  /*0610*/  IMAD.MOV.U32 R17, RZ, RZ, R19 ;  /* 0x000000ffff117224 */ /* 0x000fe200078e0013 */
[----:B------:R-:W-:Y:S01]  /*0620*/  ISETP.GE.AND P4, PT, R14, RZ, PT ;  /* 0x000000ff0e00720c */ /* 0x000fe20003f86270 */
[----:B------:R-:W0:Y:S01]  /*0630*/  LDC R19, c[0x0][0x3f8] ;  /* 0x0000fe00ff137b82 */ /* 0x000e220000000800 */
[----:B------:R-:W-:Y:S02]  /*0640*/  @P3 VIADD R15, R15, 0x1 ;  /* 0x000000010f0f3836 */ /* 0x000fe40000000000 */
[----:B------:R-:W-:-:S05]  /*0650*/  IMAD.HI.U32 R16, R2, R17, RZ ;  /* 0x0000001102107227 */ /* 0x000fca00078e00ff */
[----:B------:R-:W-:-:S05]  /*0660*/  IADD3 R13, PT, PT, RZ, -R16, RZ ;  /* 0x80000010ff0d7210 */ /* 0x000fca0007ffe0ff */
[----:B------:R-:W-:Y:S01]  /*0670*/  IMAD R17, R0, R13, R17 ;  /* 0x0000000d00117224 */ /* 0x000fe200078e0211 */
[----:B------:R-:W-:-:S04]  /*0680*/  @!P1 MOV R13, 0x400 ;  /* 0x00000400000d9802 */ /* 0x000fc80000000f00 */
[----:B------:R-:W-:Y:S02]  /*0690*/  @!P1 LEA R13, R18, R13, 0x18 ;  /* 0x0000000d120d9211 */ /* 0x000fe400078ec0ff */
[----:B------:R-:W-:-:S03]  /*06a0*/  ISETP.GT.U32.AND P0, PT, R0, R17, PT ;  /* 0x000000110000720c */ /* 0x000fc60003f04070 */
[----:B------:R-:W-:Y:S01]  /*06b0*/  @!P1 IMAD R13, R8, 0x10, R13 ;  /* 0x00000010080d9824 */ /* 0x000fe200078e020d */
[----:B0-----:R-:W-:-:S04]  /*06c0*/  ISETP.GE.AND P3, PT, R19, RZ, PT ;  /* 0x000000ff1300720c */ /* 0x001fc80003f66270 */
[----:B----4-:R0:W-:Y:S01]  /*06d0*/  @!P1 STS.128 [R13], R4 ;  /* 0x000000040d009388 */ /* 0x0101e20000000c00 */
[----:B------:R-:W-:Y:S01]  /*06e0*/  BAR.SYNC.DEFER_BLOCKING 0x0 ;  /* 0x0000000000007b1d */ /* 0x000fe20000010000 */
[----:B------:R-:W-:-:S03]  /*06f0*/  ISETP.GE.AND P1, PT, R3, RZ, PT ;  /* 0x000000ff0300720c */ /* 0x000fc60003f26270 */
[-C--:B------:R-:W-:Y:S02]  /*0700*/  @!P0 IADD3 R17, PT, PT, R17, -R0.reuse, RZ ;  /* 0x8000000011118210 */ /* 0x080fe40007ffe0ff */
[----:B------:R-:W-:Y:S02]  /*0710*/  MOV R3, R15 ;  /* 0x0000000f00037202 */ /* 0x000fe40000000f00 */
[----:B------:R-:W-:Y:S01]  /*0720*/  @P3 IMAD R38, R29, UR5, R30 ;  /* 0x000000051d263c24 */ /* 0x000fe2000f8e021e */
[----:B------:R-:W-:Y:S02]  /*0730*/  ISETP.GE.U32.AND P5, PT, R17, R0, PT ;  /* 0x000000001100720c */ /* 0x000fe40003fa6070 */
[----:B------:R-:W-:Y:S01]  /*0740*/  @!P0 IADD3 R16, PT, PT, R16, 0x1, RZ ;  /* 0x0000000110108810 */ /* 0x000fe20007ffe0ff */
[----:B------:R-:W-:Y:S01]  /*0750*/  @P3 IMAD R38, R38, R19, 0x1 ;  /* 0x0000000126263424 */ /* 0x000fe200078e0213 */
[----:B------:R-:W-:Y:S02]  /*0760*/  ISETP.NE.AND P0, PT, R9, RZ, PT ;  /* 0x000000ff0900720c */ /* 0x000fe40003f05270 */
[----:B0-----:R-:W-:Y:S01]  /*0770*/  IADD3 R4, PT, PT, R41, 0x1f, RZ ;  /* 0x0000001f29047810 */ /* 0x001fe20007ffe0ff */
[----:B------:R-:W-:Y:S01]  /*0780*/  @!P1 IMAD.MOV R3, RZ, RZ, -R3 ;  /* 0x000000ffff039224 */ /* 0x000fe200078e0a03 */
[----:B------:R-:W-:-:S02]  /*0790*/  @!P2 LOP3.LUT R3, RZ, R11, RZ, 0x33, !PT ;  /* 0x0000000bff03a212 */ /* 0x000fc400078e33ff */
[----:B------:R-:W-:-:S03]  /*07a0*/  SHF.R.S32.HI R5, RZ, 0x1f, R4 ;  /* 0x0000001fff057819 */ /* 0x000fc60000011404 */
[----:B------:R-:W-:Y:S01]  /*07b0*/  @P5 IADD3 R16, PT, PT, R16, 0x1, RZ ;  /* 0x0000000110105810 */ /* 0x000fe20007ffe0ff */
[----:B------:R-:W-:Y:S01]  /*07c0*/  @!P3 IMAD R10, R10, UR5, R3 ;  /* 0x000000050a0abc24 */ /* 0x000fe2000f8e0203 */
[----:B------:R-:W-:-:S03]  /*07d0*/  LEA.HI R5, R5, R4, RZ, 0x5 ;  /* 0x0000000405057211 */ /* 0x000fc600078f28ff */
[----:B------:R-:W-:Y:S01]  /*07e0*/  IMAD.MOV.U32 R4, RZ, RZ, R16 ;  /* 0x000000ffff047224 */ /* 0x000fe200078e0010 */
[----:B------:R-:W-:Y:S01]  /*07f0*/  SHF.R.S32.HI R28, RZ, 0x5, R5 ;  /* 0x00000005ff1c7819 */ /* 0x000fe20000011405 */
[----:B------:R-:W-:Y:S01]  /*0800*/  IMAD R5, R31, UR4, RZ ;  /* 0x000000041f057c24 */ /* 0x000fe2000f8e02ff */
[----:B------:R-:W-:Y:S02]  /*0810*/  @!P3 IADD3 R10, PT, PT, RZ, -R10, RZ ;  /* 0x8000000aff0ab210 */ /* 0x000fe40007ffe0ff */
[----:B------:R-:W-:Y:S02]  /*0820*/  ISETP.GE.AND P1, PT, R33, R28, PT ;  /* 0x0000001c2100720c */ /* 0x000fe40003f26270 */
[----:B------:R-:W-:Y:S01]  /*0830*/  @!P4 IADD3 R4, PT, PT, RZ, -R4, RZ ;  /* 0x80000004ff04c210 */ /* 0x000fe20007ffe0ff */
[----:B------:R-:W-:Y:S01]  /*0840*/  @!P3 IMAD R38, R19, R10, 0x1 ;  /* 0x000000011326b424 */ /* 0x000fe200078e020a */
[----:B------:R-:W-:-:S09]  /*0850*/  @!P0 LOP3.LUT R4, RZ, R9, RZ, 0x33, !PT ;  /* 0x00000009ff048212 */ /* 0x000fd200078e33ff */
[----:B------:R-:W-:Y:S05]  /*0860*/  @P1 BRA `(.L_x_21007) ;  /* 0x0000001000f01947 */ /* 0x000fea0003800000 */
[----:B------:R-:W0:Y:S01]  /*0870*/  S2UR UR5, SR_CgaCtaId ;  /* 0x00000000000579c3 */ /* 0x000e220000008800 */
[----:B------:R-:W1:Y:S01]  /*0880*/  LDCU.64 UR10, c[0x0][0x3a8] ;  /* 0x00007500ff0a77ac */ /* 0x000e620008000a00 */
[----:B------:R-:W-:Y:S01]  /*0890*/  SHF.R.U32.HI R6, RZ, 0x3, R8 ;  /* 0x00000003ff067819 */ /* 0x000fe20000011608 */
[----:B------:R-:W-:Y:S01]  /*08a0*/  IMAD R36, R33, 0x20, R42 ;  /* 0x0000002021247824 */ /* 0x000fe200078e022a */
[----:B------:R-:W-:Y:S01]  /*08b0*/  MOV R7, RZ ;  /* 0x000000ff00077202 */ /* 0x000fe20000000f00 */
[----:B------:R-:W2:Y:S01]  /*08c0*/  LDCU UR9, c[0x0][0x3d0] ;  /* 0x00007a00ff0977ac */ /* 0x000ea20008000800 */
[----:B------:R-:W-:Y:S02]  /*08d0*/  LOP3.LUT R6, R6, 0x7c, RZ, 0xc0, !PT ;  /* 0x0000007c06067812 */ /* 0x000fe400078ec0ff */
[----:B------:R-:W-:Y:S01]  /*08e0*/  MOV R37, 0xff7fffff ;  /* 0xff7fffff00257802 */ /* 0x000fe20000000f00 */
[----:B------:R-:W3:Y:S02]  /*08f0*/  LDCU UR8, c[0x0][0x3ec] ;  /* 0x00007d80ff0877ac */ /* 0x000ee40008000800 */
[----:B------:R-:W-:Y:S01]  /*0900*/  IMAD.WIDE R6, R5, 0x4, R6 ;  /* 0x0000000405067825 */ /* 0x000fe200078e0206 */
[----:B------:R-:W-:Y:S01]  /*0910*/  SHF.L.U32 R5, R33, 0x5, RZ ;  /* 0x0000000521057819 */ /* 0x000fe200000006ff */
[----:B------:R-:W-:-:S02]  /*0920*/  UMOV UR4, 0x400 ;  /* 0x0000040000047882 */ /* 0x000fc40000000000 */
[----:B------:R-:W-:Y:S01]  /*0930*/  UIADD3 UR4, UPT, UPT, UR4, 0xa0, URZ ;  /* 0x000000a004047890 */ /* 0x000fe2000fffe0ff */
[C---:B------:R-:W-:Y:S01]  /*0940*/  LOP3.LUT R8, R5.reuse, 0x1f, R8, 0xf8, !PT ;  /* 0x0000001f05087812 */ /* 0x040fe200078ef808 */
[----:B------:R-:W-:Y:S01]  /*0950*/  VIADD R32, R5, 0x1 ;  /* 0x0000000105207836 */ /* 0x000fe20000000000 */
[----:B-1----:R-:W-:Y:S02]  /*0960*/  IADD3 R6, P0, PT, R6, UR10, RZ ;  /* 0x0000000a06067c10 */ /* 0x002fe4000ff1e0ff */
[----:B------:R-:W-:Y:S01]  /*0970*/  IADD3 R35, PT, PT, -R41, R8, RZ ;  /* 0x0000000829237210 */ /* 0x000fe20007ffe1ff */
[----:B------:R-:W-:Y:S01]  /*0980*/  VIADD R34, R8, 0x1 ;  /* 0x0000000108227836 */ /* 0x000fe20000000000 */
[----:B------:R-:W-:Y:S01]  /*0990*/  IADD3.X R7, PT, PT, R7, UR11, RZ, P0, !PT ;  /* 0x0000000b07077c10 */ /* 0x000fe200087fe4ff */
[----:B--2---:R-:W-:Y:S01]  /*09a0*/  IMAD R9, R3, UR9, RZ ;  /* 0x0000000903097c24 */ /* 0x004fe2000f8e02ff */
[----:B0-----:R-:W-:Y:S01]  /*09b0*/  ULEA UR4, UR5, UR4, 0x18 ;  /* 0x0000000405047291 */ /* 0x001fe2000f8ec0ff */
[----:B---3--:R-:W-:-:S03]  /*09c0*/  IADD3 R5, PT, PT, R4, -UR8, RZ ;  /* 0x8000000804057c10 */ /* 0x008fc6000fffe0ff */
[----:B------:R-:W-:Y:S02]  /*09d0*/  LEA R42, P0, R42, R9, 0x3 ;  /* 0x000000092a2a7211 */ /* 0x000fe400078018ff */
[----:B------:R-:W-:Y:S02]  /*09e0*/  LEA R36, R36, UR4, 0x2 ;  /* 0x0000000424247c11 */ /* 0x000fe4000f8e10ff */
[----:B------:R-:W-:-:S09]  /*09f0*/  LEA.HI.X.SX32 R43, R9, RZ, 0x1, P0 ;  /* 0x000000ff092b7211 */ /* 0x000fd200000f0eff */
.L_x_21010:
[----:B------:R-:W0:Y:S01]  /*0a00*/  LDC R14, c[0x0][0x3f0] ;  /* 0x0000fc00ff0e7b82 */ /* 0x000e220000000800 */
[C---:B------:R-:W-:Y:S01]  /*0a10*/  IADD3 R8, PT, PT, R32.reuse, -0x1, RZ ;  /* 0xffffffff20087810 */ /* 0x040fe20007ffe0ff */
        /* <DEDUP_REMOVED lines=22> */
[----:B------:R-:W-:-:S05]  /*0b80*/  @P0 VIADD R11, R11, 0x1 ;  /* 0x000000010b0b0836 */ /* 0x000fca0000000000 */
[----:B------:R-:W-:-:S04]  /*0b90*/  MOV R12, R11 ;  /* 0x0000000b000c7202 */ /* 0x000fc80000000f00 */
[----:B------:R-:W-:Y:S01]  /*0ba0*/  @!P2 IADD3 R12, PT, PT, RZ, -R12, RZ ;  /* 0x8000000cff0ca210 */ /* 0x000fe20007ffe0ff */
[----:B0-----:R-:W-:Y:S01]  /*0bb0*/  IMAD.MOV R13, RZ, RZ, -R9 ;  /* 0x000000ffff0d7224 */ /* 0x001fe200078e0a09 */
[----:B------:R-:W-:Y:S02]  /*0bc0*/  @!P1 LOP3.LUT R12, RZ, R15, RZ, 0x33, !PT ;  /* 0x0000000fff0c9212 */ /* 0x000fe400078e33ff */
        /* <DEDUP_REMOVED lines=22> */
[----:B0-----:R-:W2:Y:S01]  /*0d30*/  LDG.E.CONSTANT R9, desc[UR6][R6.64] ;  /* 0x0000000606097981 */ /* 0x001ea2000c1e9900 */
[----:B------:R-:W0:Y:S01]  /*0d40*/  S2UR UR5, SR_CgaCtaId ;  /* 0x00000000000579c3 */ /* 0x000e220000008800 */
[----:B------:R-:W-:Y:S02]  /*0d50*/  UMOV UR4, 0x400 ;  /* 0x0000040000047882 */ /* 0x000fe40000000000 */
[----:B0-----:R-:W-:-:S09]  /*0d60*/  ULEA UR4, UR5, UR4, 0x18 ;  /* 0x0000000405047291 */ /* 0x001fd2000f8ec0ff */
[----:B------:R-:W0:Y:S01]  /*0d70*/  LDS.128 R16, [UR4+0x10] ;  /* 0x00001004ff107984 */ /* 0x000e220008000c00 */
[----:B--2---:R-:W-:-:S03]  /*0d80*/  IMAD.WIDE R8, R9, UR12, R42 ;  /* 0x0000000c09087c25 */ /* 0x004fc6000f8e022a */
[----:B------:R-:W-:-:S04]  /*0d90*/  LEA R44, P0, R8, UR14, 0x1 ;  /* 0x0000000e082c7c11 */ /* 0x000fc8000f8008ff */
[----:B------:R-:W-:-:S05]  /*0da0*/  LEA.HI.X R45, R8, UR15, R9, 0x1, P0 ;  /* 0x0000000f082d7c11 */ /* 0x000fca00080f0c09 */
[----:B------:R-:W2:Y:S04]  /*0db0*/  LDG.E.128.CONSTANT R8, desc[UR6][R44.64+0x200] ;  /* 0x000200062c087981 */ /* 0x000ea8000c1e9d00 */
[----:B------:R-:W3:Y:S01]  /*0dc0*/  LDG.E.128.CONSTANT R12, desc[UR6][R44.64] ;  /* 0x000000062c0c7981 */ /* 0x000ee2000c1e9d00 */
[--C-:B0-----:R-:W-:Y:S02]  /*0dd0*/  HADD2.F32 R25, -RZ, R16.reuse.H0_H0 ;  /* 0x20000010ff197230 */ /* 0x101fe40000004100 */
[----:B------:R-:W-:Y:S02]  /*0de0*/  HADD2.F32 R24, -RZ, R16.H1_H1 ;  /* 0x30000010ff187230 */ /* 0x000fe40000004100 */
[--C-:B------:R-:W-:Y:S02]  /*0df0*/  HADD2.F32 R16, -RZ, R17.reuse.H0_H0 ;  /* 0x20000011ff107230 */ /* 0x100fe40000004100 */
[----:B------:R-:W-:-:S02]  /*0e00*/  HADD2.F32 R17, -RZ, R17.H1_H1 ;  /* 0x30000011ff117230 */ /* 0x000fc40000004100 */
[--C-:B--2---:R-:W-:Y:S02]  /*0e10*/  HADD2.F32 R20, -RZ, R8.reuse.H0_H0 ;  /* 0x20000008ff147230 */ /* 0x104fe40000004100 */
[----:B------:R-:W-:Y:S02]  /*0e20*/  HADD2.F32 R21, -RZ, R8.H1_H1 ;  /* 0x30000008ff157230 */ /* 0x000fe40000004100 */
[--C-:B------:R-:W-:Y:S02]  /*0e30*/  HADD2.F32 R23, -RZ, R9.reuse.H0_H0 ;  /* 0x20000009ff177230 */ /* 0x100fe40000004100 */
[----:B------:R-:W-:Y:S01]  /*0e40*/  FMUL.FTZ R25, R25, R20 ;  /* 0x0000001419197220 */ /* 0x000fe20000410000 */
[----:B------:R-:W-:Y:S02]  /*0e50*/  HADD2.F32 R8, -RZ, R9.H1_H1 ;  /* 0x30000009ff087230 */ /* 0x000fe40000004100 */
[----:B------:R-:W-:Y:S01]  /*0e60*/  FMUL.FTZ R24, R24, R21 ;  /* 0x0000001518187220 */ /* 0x000fe20000410000 */
[----:B------:R-:W-:-:S02]  /*0e70*/  FMUL.FTZ R16, R16, R23 ;  /* 0x0000001710107220 */ /* 0x000fc40000410000 */
[----:B------:R-:W0:Y:S01]  /*0e80*/  LDS.128 R20, [UR4] ;  /* 0x00000004ff147984 */ /* 0x000e220008000c00 */
[----:B------:R-:W-:Y:S01]  /*0e90*/  FMUL.FTZ R9, R17, R8 ;  /* 0x0000000811097220 */ /* 0x000fe20000410000 */
[--C-:B---3--:R-:W-:Y:S02]  /*0ea0*/  HADD2.F32 R17, -RZ, R12.reuse.H0_H0 ;  /* 0x2000000cff117230 */ /* 0x108fe40000004100 */
[----:B------:R-:W-:Y:S02]  /*0eb0*/  HADD2.F32 R12, -RZ, R12.H1_H1 ;  /* 0x3000000cff0c7230 */ /* 0x000fe40000004100 */
[----:B0-----:R-:W-:-:S05]  /*0ec0*/  HADD2.F32 R8, -RZ, R20.H0_H0 ;  /* 0x20000014ff087230 */ /* 0x001fca0000004100 */
[----:B------:R-:W-:Y:S01]  /*0ed0*/  FFMA.FTZ R8, R8, R17, R25 ;  /* 0x0000001108087223 */ /* 0x000fe20000010019 */
[----:B------:R-:W-:Y:S02]  /*0ee0*/  HADD2.F32 R17, -RZ, R20.H1_H1 ;  /* 0x30000014ff117230 */ /* 0x000fe40000004100 */
[----:B------:R-:W-:Y:S02]  /*0ef0*/  HADD2.F32 R25, -RZ, R21.H0_H0 ;  /* 0x20000015ff197230 */ /* 0x000fe40000004100 */
[----:B------:R-:W-:Y:S02]  /*0f00*/  HADD2.F32 R20, -RZ, R18.H0_H0 ;  /* 0x20000012ff147230 */ /* 0x000fe40000004100 */
[----:B------:R-:W-:Y:S01]  /*0f10*/  FFMA.FTZ R17, R17, R12, R24 ;  /* 0x0000000c11117223 */ /* 0x000fe20000010018 */
[----:B------:R-:W-:-:S05]  /*0f20*/  HADD2.F32 R12, -RZ, R13.H0_H0 ;  /* 0x2000000dff0c7230 */ /* 0x000fca0000004100 */
[----:B------:R-:W-:Y:S01]  /*0f30*/  FFMA.FTZ R16, R25, R12, R16 ;  /* 0x0000000c19107223 */ /* 0x000fe20000010010 */
[----:B------:R-:W-:-:S05]  /*0f40*/  HADD2.F32 R25, -RZ, R10.H0_H0 ;  /* 0x2000000aff197230 */ /* 0x000fca0000004100 */
[----:B------:R-:W-:Y:S02]  /*0f50*/  FMUL.FTZ R20, R20, R25 ;  /* 0x0000001914147220 */ /* 0x000fe40000410000 */
[----:B------:R-:W2:Y:S01]  /*0f60*/  LDG.E.128.CONSTANT R24, desc[UR6][R44.64+0x400] ;  /* 0x000400062c187981 */ /* 0x000ea2000c1e9d00 */
[----:B------:R-:W-:Y:S02]  /*0f70*/  HADD2.F32 R12, -RZ, R21.H1_H1 ;  /* 0x30000015ff0c7230 */ /* 0x000fe40000004100 */
[----:B------:R-:W-:Y:S02]  /*0f80*/  HADD2.F32 R21, -RZ, R13.H1_H1 ;  /* 0x3000000dff157230 */ /* 0x000fe40000004100 */
[----:B------:R-:W-:Y:S02]  /*0f90*/  HADD2.F32 R18, -RZ, R18.H1_H1 ;  /* 0x30000012ff127230 */ /* 0x000fe40000004100 */
[----:B------:R-:W-:Y:S02]  /*0fa0*/  HADD2.F32 R47, -RZ, R23.H0_H0 ;  /* 0x20000017ff2f7230 */ /* 0x000fe40000004100 */
[----:B------:R-:W-:Y:S01]  /*0fb0*/  FFMA.FTZ R21, R12, R21, R9 ;  /* 0x000000150c157223 */ /* 0x000fe20000010009 */
[----:B------:R-:W-:-:S02]  /*0fc0*/  HADD2.F32 R9, -RZ, R22.H0_H0 ;  /* 0x20000016ff097230 */ /* 0x000fc40000004100 */
[----:B------:R-:W-:-:S05]  /*0fd0*/  HADD2.F32 R12, -RZ, R14.H0_H0 ;  /* 0x2000000eff0c7230 */ /* 0x000fca0000004100 */
[----:B------:R-:W-:Y:S01]  /*0fe0*/  FFMA.FTZ R20, R9, R12, R20 ;  /* 0x0000000c09147223 */ /* 0x000fe20000010014 */
[----:B------:R-:W-:Y:S02]  /*0ff0*/  HADD2.F32 R9, -RZ, R10.H1_H1 ;  /* 0x3000000aff097230 */ /* 0x000fe40000004100 */
[--C-:B------:R-:W-:Y:S02]  /*1000*/  HADD2.F32 R10, -RZ, R11.reuse.H0_H0 ;  /* 0x2000000bff0a7230 */ /* 0x100fe40000004100 */
[----:B------:R-:W-:Y:S02]  /*1010*/  HADD2.F32 R12, -RZ, R11.H1_H1 ;  /* 0x3000000bff0c7230 */ /* 0x000fe40000004100 */
[----:B------:R-:W-:Y:S01]  /*1020*/  FMUL.FTZ R13, R18, R9 ;  /* 0x00000009120d7220 */ /* 0x000fe20000410000 */
[----:B------:R-:W-:Y:S02]  /*1030*/  HADD2.F32 R18, -RZ, R22.H1_H1 ;  /* 0x30000016ff127230 */ /* 0x000fe40000004100 */
[----:B------:R-:W-:-:S05]  /*1040*/  HADD2.F32 R9, -RZ, R14.H1_H1 ;  /* 0x3000000eff097230 */ /* 0x000fca0000004100 */
[----:B------:R-:W-:Y:S01]  /*1050*/  FFMA.FTZ R18, R18, R9, R13 ;  /* 0x0000000912127223 */ /* 0x000fe2000001000d */
[--C-:B------:R-:W-:Y:S02]  /*1060*/  HADD2.F32 R9, -RZ, R19.reuse.H0_H0 ;  /* 0x20000013ff097230 */ /* 0x100fe40000004100 */
[----:B------:R-:W-:-:S03]  /*1070*/  HADD2.F32 R19, -RZ, R19.H1_H1 ;  /* 0x30000013ff137230 */ /* 0x000fc60000004100 */
[----:B------:R-:W-:Y:S01]  /*1080*/  FMUL.FTZ R14, R9, R10 ;  /* 0x0000000a090e7220 */ /* 0x000fe20000410000 */
[--C-:B------:R-:W-:Y:S02]  /*1090*/  HADD2.F32 R10, -RZ, R15.reuse.H0_H0 ;  /* 0x2000000fff0a7230 */ /* 0x100fe40000004100 */
[----:B------:R-:W-:Y:S01]  /*10a0*/  FMUL.FTZ R22, R19, R12 ;  /* 0x0000000c13167220 */ /* 0x000fe20000410000 */
[----:B------:R-:W-:Y:S02]  /*10b0*/  HADD2.F32 R12, -RZ, R15.H1_H1 ;  /* 0x3000000fff0c7230 */ /* 0x000fe40000004100 */
[----:B------:R-:W-:Y:S02]  /*10c0*/  HADD2.F32 R19, -RZ, R23.H1_H1 ;  /* 0x30000017ff137230 */ /* 0x000fe40000004100 */
[----:B------:R-:W-:-:S03]  /*10d0*/  FFMA.FTZ R47, R47, R10, R14 ;  /* 0x0000000a2f2f7223 */ /* 0x000fc6000001000e */
[----:B------:R-:W-:Y:S02]  /*10e0*/  FFMA.FTZ R19, R19, R12, R22 ;  /* 0x0000000c13137223 */ /* 0x000fe40000010016 */
[----:B------:R-:W0:Y:S02]  /*10f0*/  LDS.128 R12, [UR4+0x20] ;  /* 0x00002004ff0c7984 */ /* 0x000e240008000c00 */
[----:B0-----:R-:W-:Y:S02]  /*1100*/  HADD2.F32 R9, -RZ, R12.H0_H0 ;  /* 0x2000000cff097230 */ /* 0x001fe40000004100 */
[----:B--2---:R-:W-:-:S05]  /*1110*/  HADD2.F32 R46, -RZ, R24.H0_H0 ;  /* 0x20000018ff2e7230 */ /* 0x004fca0000004100 */
[----:B------:R-:W-:Y:S02]  /*1120*/  FFMA.FTZ R46, R9, R46, R8 ;  /* 0x0000002e092e7223 */ /* 0x000fe40000010008 */
[----:B------:R-:W2:Y:S01]  /*1130*/  LDG.E.128.CONSTANT R8, desc[UR6][R44.64+0x600] ;  /* 0x000600062c087981 */ /* 0x000ea2000c1e9d00 */
[----:B------:R-:W-:Y:S02]  /*1140*/  HADD2.F32 R22, -RZ, R12.H1_H1 ;  /* 0x3000000cff167230 */ /* 0x000fe40000004100 */
[----:B------:R-:W-:Y:S02]  /*1150*/  HADD2.F32 R23, -RZ, R13.H0_H0 ;  /* 0x2000000dff177230 */ /* 0x000fe40000004100 */
[--C-:B------:R-:W-:Y:S02]  /*1160*/  HADD2.F32 R12, -RZ, R25.reuse.H0_H0 ;  /* 0x20000019ff0c7230 */ /* 0x100fe40000004100 */
[----:B------:R-:W-:Y:S02]  /*1170*/  HADD2.F32 R25, -RZ, R25.H1_H1 ;  /* 0x30000019ff197230 */ /* 0x000fe40000004100 */
[----:B------:R-:W-:-:S02]  /*1180*/  HADD2.F32 R24, -RZ, R24.H1_H1 ;  /* 0x30000018ff187230 */ /* 0x000fc40000004100 */
[----:B------:R-:W-:Y:S01]  /*1190*/  FFMA.FTZ R23, R23, R12, R16 ;  /* 0x0000000c17177223 */ /* 0x000fe20000010010 */
[----:B------:R-:W-:Y:S02]  /*11a0*/  HADD2.F32 R12, -RZ, R13.H1_H1 ;  /* 0x3000000dff0c7230 */ /* 0x000fe40000004100 */
[----:B------:R-:W-:Y:S02]  /*11b0*/  HADD2.F32 R13, -RZ, R14.H0_H0 ;  /* 0x2000000eff0d7230 */ /* 0x000fe40000004100 */
[----:B------:R-:W-:Y:S01]  /*11c0*/  FFMA.FTZ R22, R22, R24, R17 ;  /* 0x0000001816167223 */ /* 0x000fe20000010011 */
[--C-:B------:R-:W-:Y:S02]  /*11d0*/  HADD2.F32 R24, -RZ, R26.reuse.H1_H1 ;  /* 0x3000001aff187230 */ /* 0x100fe40000004100 */
[----:B------:R-:W-:Y:S01]  /*11e0*/  FFMA.FTZ R21, R12, R25, R21 ;  /* 0x000000190c157223 */ /* 0x000fe20000010015 */
[----:B------:R-:W-:Y:S02]  /*11f0*/  HADD2.F32 R12, -RZ, R26.H0_H0 ;  /* 0x2000001aff0c7230 */ /* 0x000fe40000004100 */
[----:B------:R-:W-:-:S03]  /*1200*/  HADD2.F32 R25, -RZ, R27.H1_H1 ;  /* 0x3000001bff197230 */ /* 0x000fc60000004100 */
[----:B------:R-:W-:Y:S01]  /*1210*/  FFMA.FTZ R20, R13, R12, R20 ;  /* 0x0000000c0d147223 */ /* 0x000fe20000010014 */
[----:B------:R-:W-:Y:S02]  /*1220*/  HADD2.F32 R13, -RZ, R14.H1_H1 ;  /* 0x3000000eff0d7230 */ /* 0x000fe40000004100 */
[--C-:B------:R-:W-:Y:S02]  /*1230*/  HADD2.F32 R14, -RZ, R15.reuse.H1_H1 ;  /* 0x3000000fff0e7230 */ /* 0x100fe40000004100 */
[----:B------:R-:W-:Y:S02]  /*1240*/  HADD2.F32 R12, -RZ, R15.H0_H0 ;  /* 0x2000000fff0c7230 */ /* 0x000fe40000004100 */
[----:B------:R-:W-:Y:S01]  /*1250*/  FFMA.FTZ R24, R13, R24, R18 ;  /* 0x000000180d187223 */ /* 0x000fe20000010012 */
[----:B------:R-:W-:Y:S02]  /*1260*/  HADD2.F32 R13, -RZ, R27.H0_H0 ;  /* 0x2000001bff0d7230 */ /* 0x000fe40000004100 */
[----:B------:R-:W-:-:S02]  /*1270*/  FFMA.FTZ R25, R14, R25, R19 ;  /* 0x000000190e197223 */ /* 0x000fc40000010013 */
[----:B------:R-:W0:Y:S01]  /*1280*/  LDS.128 R16, [UR4+0x30] ;  /* 0x00003004ff107984 */ /* 0x000e220008000c00 */
[----:B------:R-:W-:Y:S01]  /*1290*/  FFMA.FTZ R47, R12, R13, R47 ;  /* 0x0000000d0c2f7223 */ /* 0x000fe2000001002f */
[----:B0-----:R-:W-:Y:S02]  /*12a0*/  HADD2.F32 R13, -RZ, R16.H0_H0 ;  /* 0x20000010ff0d7230 */ /* 0x001fe40000004100 */
[----:B--2---:R-:W-:-:S05]  /*12b0*/  HADD2.F32 R12, -RZ, R8.H0_H0 ;  /* 0x20000008ff0c7230 */ /* 0x004fca0000004100 */
[----:B------:R-:W-:Y:S02]  /*12c0*/  FFMA.FTZ R46, R13, R12, R46 ;  /* 0x0000000c0d2e7223 */ /* 0x000fe4000001002e */
[----:B------:R-:W2:Y:S01]  /*12d0*/  LDG.E.128.CONSTANT R12, desc[UR6][R44.64+0x800] ;  /* 0x000800062c0c7981 */ /* 0x000ea2000c1e9d00 */
[----:B------:R-:W-:Y:S02]  /*12e0*/  HADD2.F32 R27, -RZ, R16.H1_H1 ;  /* 0x30000010ff1b7230 */ /* 0x000fe40000004100 */
[----:B------:R-:W-:Y:S02]  /*12f0*/  HADD2.F32 R8, -RZ, R8.H1_H1 ;  /* 0x30000008ff087230 */ /* 0x000fe40000004100 */
[--C-:B------:R-:W-:Y:S02]  /*1300*/  HADD2.F32 R16, -RZ, R9.reuse.H0_H0 ;  /* 0x20000009ff107230 */ /* 0x100fe40000004100 */
[----:B------:R-:W-:Y:S02]  /*1310*/  HADD2.F32 R9, -RZ, R9.H1_H1 ;  /* 0x30000009ff097230 */ /* 0x000fe40000004100 */
[----:B------:R-:W-:Y:S01]  /*1320*/  FFMA.FTZ R22, R27, R8, R22 ;  /* 0x000000081b167223 */ /* 0x000fe20000010016 */
[----:B------:R-:W-:-:S05]  /*1330*/  HADD2.F32 R8, -RZ, R17.H0_H0 ;  /* 0x20000011ff087230 */ /* 0x000fca0000004100 */
[----:B------:R-:W-:Y:S01]  /*1340*/  FFMA.FTZ R23, R8, R16, R23 ;  /* 0x0000001008177223 */ /* 0x000fe20000010017 */
        /* <DEDUP_REMOVED lines=33> */
[--C-:B------:R-:W-:Y:S02]  /*1560*/  HADD2.F32 R10, -RZ, R11.reuse.H1_H1 ;  /* 0x3000000bff0a7230 */ /* 0x100fe40000004100 */
[----:B------:R-:W-:Y:S02]  /*1570*/  HADD2.F32 R8, -RZ, R11.H0_H0 ;  /* 0x2000000bff087230 */ /* 0x000fe40000004100 */
[----:B------:R-:W-:Y:S01]  /*1580*/  FFMA.FTZ R24, R9, R14, R24 ;  /* 0x0000000e09187223 */ /* 0x000fe20000010018 */
[--C-:B------:R-:W-:Y:S02]  /*1590*/  HADD2.F32 R9, -RZ, R15.reuse.H0_H0 ;  /* 0x2000000fff097230 */ /* 0x100fe40000004100 */
[----:B------:R-:W-:-:S03]  /*15a0*/  HADD2.F32 R15, -RZ, R15.H1_H1 ;  /* 0x3000000fff0f7230 */ /* 0x000fc60000004100 */
[----:B------:R-:W-:Y:S02]  /*15b0*/  FFMA.FTZ R47, R8, R9, R47 ;  /* 0x00000009082f7223 */ /* 0x000fe4000001002f */
        /* <DEDUP_REMOVED lines=32> */
[----:B------:R-:W-:Y:S01]  /*17c0*/  HADD2.F32 R27, -RZ, R12.H1_H1 ;  /* 0x3000000cff1b7230 */ /* 0x000fe20000004100 */
[----:B-----5:R-:W-:Y:S01]  /*17d0*/  FSETP.NEU.FTZ.AND P0, PT, R40, RZ, PT ;  /* 0x000000ff2800720b */ /* 0x020fe20003f1d000 */
        /* <DEDUP_REMOVED lines=15> */
[----:B------:R-:W-:Y:S01]  /*18d0*/  FFMA.FTZ R24, R21, R10, R24 ;  /* 0x0000000a15187223 */ /* 0x000fe20000010018 */
[----:B------:R-:W-:Y:S02]  /*18e0*/  HADD2.F32 R11, -RZ, R11.H1_H1 ;  /* 0x3000000bff0b7230 */ /* 0x000fe40000004100 */
[----:B------:R-:W-:-:S02]  /*18f0*/  HADD2.F32 R10, -RZ, R15.H1_H1 ;  /* 0x3000000fff0a7230 */ /* 0x000fc40000004100 */
[----:B------:R-:W-:Y:S02]  /*1900*/  FFMA.FTZ R47, R14, R20, R47 ;  /* 0x000000140e2f7223 */ /* 0x000fe4000001002f */
[----:B------:R-:W0:Y:S01]  /*1910*/  LDS.128 R20, [UR4+0x70] ;  /* 0x00007004ff147984 */ /* 0x000e220008000c00 */
[----:B------:R-:W-:Y:S01]  /*1920*/  FFMA.FTZ R25, R10, R11, R25 ;  /* 0x0000000b0a197223 */ /* 0x000fe20000010019 */
[--C-:B0-----:R-:W-:Y:S02]  /*1930*/  HADD2.F32 R11, -RZ, R20.reuse.H0_H0 ;  /* 0x20000014ff0b7230 */ /* 0x101fe40000004100 */
[----:B------:R-:W-:Y:S02]  /*1940*/  HADD2.F32 R15, -RZ, R20.H1_H1 ;  /* 0x30000014ff0f7230 */ /* 0x000fe40000004100 */
[--C-:B--2---:R-:W-:Y:S02]  /*1950*/  HADD2.F32 R10, -RZ, R16.reuse.H0_H0 ;  /* 0x20000010ff0a7230 */ /* 0x104fe40000004100 */
[----:B------:R-:W-:-:S02]  /*1960*/  HADD2.F32 R16, -RZ, R16.H1_H1 ;  /* 0x30000010ff107230 */ /* 0x000fc40000004100 */
[----:B------:R-:W-:Y:S02]  /*1970*/  HADD2.F32 R14, -RZ, R17.H0_H0 ;  /* 0x20000011ff0e7230 */ /* 0x000fe40000004100 */
[----:B------:R-:W-:Y:S01]  /*1980*/  FFMA.FTZ R10, R11, R10, R46 ;  /* 0x0000000a0b0a7223 */ /* 0x000fe2000001002e */
[--C-:B------:R-:W-:Y:S02]  /*1990*/  HADD2.F32 R11, -RZ, R21.reuse.H0_H0 ;  /* 0x20000015ff0b7230 */ /* 0x100fe40000004100 */
[----:B------:R-:W-:Y:S01]  /*19a0*/  FFMA.FTZ R15, R15, R16, R8 ;  /* 0x000000100f0f7223 */ /* 0x000fe20000010008 */
[----:B------:R-:W-:Y:S02]  /*19b0*/  HADD2.F32 R8, -RZ, R21.H1_H1 ;  /* 0x30000015ff087230 */ /* 0x000fe40000004100 */
        /* <DEDUP_REMOVED lines=18> */
[----:B------:R-:W-:Y:S02]  /*1ae0*/  HADD2.F32 R16, -RZ, R23.H1_H1 ;  /* 0x30000017ff107230 */ /* 0x000fe40000004100 */
[----:B------:R-:W-:Y:S01]  /*1af0*/  FFMA.FTZ R10, R14, R10, R47 ;  /* 0x0000000a0e0a7223 */ /* 0x000fe2000001002f */
[----:B------:R-:W-:Y:S01]  /*1b00*/  FADD.FTZ R11, R11, R12 ;  /* 0x0000000c0b0b7221 */ /* 0x000fe20000010000 */
[----:B------:R-:W-:Y:S01]  /*1b10*/  FMUL.FTZ R13, R13, R40 ;  /* 0x000000280d0d7220 */ /* 0x000fe20000410000 */
[----:B------:R-:W-:-:S02]  /*1b20*/  FFMA.FTZ R8, R16, R8, R25 ;  /* 0x0000000810087223 */ /* 0x000fc40000010019 */
[----:B------:R-:W-:Y:S01]  /*1b30*/  FADD.FTZ R11, R10, R11 ;  /* 0x0000000b0a0b7221 */ /* 0x000fe20000010000 */
[----:B------:R-:W-:Y:S01]  /*1b40*/  VIADD R10, R34, 0xffffffff ;  /* 0xffffffff220a7836 */ /* 0x000fe20000000000 */
[----:B------:R-:W-:Y:S02]  /*1b50*/  FSEL R13, R13, RZ, P0 ;  /* 0x000000ff0d0d7208 */ /* 0x000fe40000000000 */
[----:B------:R-:W-:Y:S02]  /*1b60*/  FADD.FTZ R8, R8, R11 ;  /* 0x0000000b08087221 */ /* 0x000fe40000010000 */
[----:B------:R-:W-:Y:S02]  /*1b70*/  ISETP.GE.AND P0, PT, R10, R41, PT ;  /* 0x000000290a00720c */ /* 0x000fe40003f06270 */
[----:B------:R-:W-:-:S05]  /*1b80*/  FFMA.FTZ R8, R8, UR13, R13 ;  /* 0x0000000d08087c23 */ /* 0x000fca000801000d */
[----:B------:R-:W-:-:S05]  /*1b90*/  FSEL R9, R8, RZ, !P0 ;  /* 0x000000ff08097208 */ /* 0x000fca0004000000 */
[----:B------:R1:W-:Y:S01]  /*1ba0*/  STS [R36], R9 ;  /* 0x0000000924007388 */ /* 0x0003e20000000800 */
[----:B------:R-:W-:-:S07]  /*1bb0*/  @!P0 FMNMX.FTZ R37, R37, R8, !PT ;  /* 0x0000000825258209 */ /* 0x000fce0007810000 */
.L_x_21009:
[----:B------:R-:W-:Y:S05]  /*1bc0*/  BSYNC.RECONVERGENT B1 ;  /* 0x0000000000017941 */ /* 0x000fea0003800200 */
.L_x_21008:
[----:B------:R-:W-:Y:S01]  /*1bd0*/  IADD3 R6, P0, PT, R6, 0x10, RZ ;  /* 0x0000001006067810 */ /* 0x000fe20007f1e0ff */
[----:B------:R-:W-:Y:S01]  /*1be0*/  VIADD R34, R34, 0x80 ;  /* 0x0000008022227836 */ /* 0x000fe20000000000 */
[----:B01----:R-:W-:Y:S02]  /*1bf0*/  IADD3 R36, PT, PT, R36, 0x200, RZ ;  /* 0x0000020024247810 */ /* 0x003fe40007ffe0ff */
[----:B------:R-:W-:Y:S02]  /*1c00*/  IADD3 R35, PT, PT, R35, 0x80, RZ ;  /* 0x0000008023237810 */ /* 0x000fe40007ffe0ff */
[----:B------:R-:W-:Y:S01]  /*1c10*/  IADD3.X R7, PT, PT, RZ, R7, RZ, P0, !PT ;  /* 0x00000007ff077210 */ /* 0x000fe200007fe4ff */
[----:B------:R-:W-:Y:S06]  /*1c20*/  @!P1 BRA `(.L_x_21010) ;  /* 0xffffffec00749947 */ /* 0x000fec000383ffff */
.L_x_21007:
[----:B------:R-:W-:Y:S05]  /*1c30*/  BSYNC.RECONVERGENT B0 ;  /* 0x0000000000007941 */ /* 0x000fea0003800200 */
.L_x_21006:
[----:B------:R-:W0:Y:S01]  /*1c40*/  SHFL.BFLY PT, R2, R37, 0x10, 0x1f ;  /* 0x0e001f0025027f89 */ /* 0x000e2200000e0000 */
[----:B------:R-:W-:Y:S01]  /*1c50*/  MOV R8, 0x400 ;  /* 0x0000040000087802 */ /* 0x000fe20000000f00 */
[----:B------:R-:W-:Y:S01]  /*1c60*/  VIADD R16, R41, 0x1f ;  /* 0x0000001f29107836 */ /* 0x000fe20000000000 */
[----:B------:R-:W-:Y:S01]  /*1c70*/  MOV R13, 0xff7fffff ;  /* 0xff7fffff000d7802 */ /* 0x000fe20000000f00 */
[----:B------:R-:W1:Y:S01]  /*1c80*/  S2R R6, SR_TID.X ;  /* 0x0000000000067919 */ /* 0x000e620000002100 */
[----:B------:R-:W-:Y:S01]  /*1c90*/  IADD3 R14, PT, PT, R8, 0x80, RZ ;  /* 0x00000080080e7810 */ /* 0x000fe20007ffe0ff */
[----:B------:R-:W-:Y:S01]  /*1ca0*/  BSSY.RECONVERGENT B0, `(.L_x_21011) ;  /* 0x0000101000007945 */ /* 0x000fe20003800200 */
[----:B------:R-:W-:Y:S01]  /*1cb0*/  SHF.R.S32.HI R17, RZ, 0x1f, R16 ;  /* 0x0000001fff117819 */ /* 0x000fe20000011410 */
[----:B------:R-:W2:Y:S01]  /*1cc0*/  S2R R7, SR_CgaCtaId ;  /* 0x0000000000077919 */ /* 0x000ea20000008800 */
[----:B------:R-:W-:Y:S02]  /*1cd0*/  HFMA2 R18, -RZ, RZ, 0, 0 ;  /* 0x00000000ff127431 */ /* 0x000fe400000001ff */
[----:B------:R-:W-:-:S04]  /*1ce0*/  LEA.HI R16, R17, R16, RZ, 0x5 ;  /* 0x0000001011107211 */ /* 0x000fc800078f28ff */
[----:B------:R-:W-:Y:S02]  /*1cf0*/  LOP3.LUT R16, R16, 0xffffffe0, RZ, 0xc0, !PT ;  /* 0xffffffe010107812 */ /* 0x000fe400078ec0ff */
[----:B0-----:R-:W-:-:S05]  /*1d00*/  FMNMX.FTZ R5, R2, R37, !PT ;  /* 0x0000002502057209 */ /* 0x001fca0007810000 */
[----:B------:R-:W0:Y:S01]  /*1d10*/  SHFL.BFLY PT, R2, R5, 0x8, 0x1f ;  /* 0x0d001f0005027f89 */ /* 0x000e2200000e0000 */
[----:B--2---:R-:W-:Y:S02]  /*1d20*/  LEA R14, R7, R14, 0x18 ;  /* 0x0000000e070e7211 */ /* 0x004fe400078ec0ff */
[----:B0-----:R-:W-:Y:S02]  /*1d30*/  FMNMX.FTZ R9, R5, R2, !PT ;  /* 0x0000000205097209 */ /* 0x001fe40007810000 */
[----:B-1----:R-:W-:-:S03]  /*1d40*/  SHF.R.U32.HI R5, RZ, 0x5, R6 ;  /* 0x00000005ff057819 */ /* 0x002fc60000011606 */
[----:B------:R-:W0:Y:S02]  /*1d50*/  SHFL.BFLY PT, R2, R9, 0x4, 0x1f ;  /* 0x0c801f0009027f89 */ /* 0x000e2400000e0000 */
[----:B0-----:R-:W-:Y:S02]  /*1d60*/  FMNMX.FTZ R10, R9, R2, !PT ;  /* 0x00000002090a7209 */ /* 0x001fe40007810000 */
[----:B------:R-:W-:-:S03]  /*1d70*/  LOP3.LUT R2, R6, 0x1f, RZ, 0xc0, !PT ;  /* 0x0000001f06027812 */ /* 0x000fc600078ec0ff */
[----:B------:R-:W0:Y:S01]  /*1d80*/  SHFL.BFLY PT, R11, R10, 0x2, 0x1f ;  /* 0x0c401f000a0b7f89 */ /* 0x000e2200000e0000 */
[C---:B------:R-:W-:Y:S02]  /*1d90*/  ISETP.NE.AND P1, PT, R2.reuse, RZ, PT ;  /* 0x000000ff0200720c */ /* 0x040fe40003f25270 */
[----:B------:R-:W-:Y:S02]  /*1da0*/  ISETP.GT.U32.AND P2, PT, R2, 0x3, PT ;  /* 0x000000030200780c */ /* 0x000fe40003f44070 */
[----:B0-----:R-:W-:Y:S01]  /*1db0*/  FMNMX.FTZ R11, R10, R11, !PT ;  /* 0x0000000b0a0b7209 */ /* 0x001fe20007810000 */
[----:B------:R-:W-:-:S04]  /*1dc0*/  IMAD R10, R5, 0x4, R14 ;  /* 0x00000004050a7824 */ /* 0x000fc800078e020e */
[----:B------:R-:W0:Y:S02]  /*1dd0*/  SHFL.BFLY PT, R12, R11, 0x1, 0x1f ;  /* 0x0c201f000b0c7f89 */ /* 0x000e2400000e0000 */
[----:B0-----:R-:W-:Y:S02]  /*1de0*/  FMNMX.FTZ R15, R11, R12, !PT ;  /* 0x0000000c0b0f7209 */ /* 0x001fe40007810000 */
[----:B------:R-:W-:-:S03]  /*1df0*/  LEA R11, R2, R14, 0x2 ;  /* 0x0000000e020b7211 */ /* 0x000fc600078e10ff */
[----:B------:R-:W-:Y:S01]  /*1e00*/  @!P1 STS [R10], R15 ;  /* 0x0000000f0a009388 */ /* 0x000fe20000000800 */
[----:B------:R-:W-:Y:S06]  /*1e10*/  BAR.SYNC.DEFER_BLOCKING 0x0 ;  /* 0x0000000000007b1d */ /* 0x000fec0000010000 */
        /* <DEDUP_REMOVED lines=26> */
.L_x_21015:
        /* <DEDUP_REMOVED lines=11> */
.L_x_21014:
[----:B------:R-:W-:Y:S05]  /*2070*/  BSYNC.RECONVERGENT B1 ;  /* 0x0000000000017941 */ /* 0x000fea0003800200 */
.L_x_21013:
        /* <DEDUP_REMOVED lines=12> */
.L_x_21018:
        /* <DEDUP_REMOVED lines=61> */
[----:B------:R-:W2:Y:S01]  /*2510*/  MUFU.EX2 R23, R22 ;  /* 0x0000001600177308 */ /* 0x000ea20000000800 */
[----:B---3--:R-:W-:Y:S01]  /*2520*/  FADD.FTZ R18, R18, R37 ;  /* 0x0000002512127221 */ /* 0x008fe20000010000 */
[----:B------:R-:W-:Y:S01]  /*2530*/  FADD.FTZ R32, -R12, R27 ;  /* 0x0000001b0c207221 */ /* 0x000fe20000010100 */
[----:B------:R-:W-:Y:S01]  /*2540*/  FMUL.FTZ R26, R26, 1.4426950216293334961 ;  /* 0x3fb8aa3b1a1a7820 */ /* 0x000fe20000410000 */
[----:B------:R-:W3:Y:S01]  /*2550*/  MUFU.EX2 R27, R24 ;  /* 0x00000018001b7308 */ /* 0x000ee20000000800 */
[----:B------:R3:W-:Y:S01]  /*2560*/  STS [R14+-0x200], R47 ;  /* 0xfffe002f0e007388 */ /* 0x0007e20000000800 */
[----:B-1----:R-:W-:Y:S01]  /*2570*/  FADD.FTZ R18, R18, R35 ;  /* 0x0000002312127221 */ /* 0x002fe20000010000 */
[----:B----4-:R-:W-:Y:S01]  /*2580*/  FADD.FTZ R34, -R12, R17 ;  /* 0x000000110c227221 */ /* 0x010fe20000010100 */
[----:B------:R-:W-:Y:S01]  /*2590*/  FMUL.FTZ R32, R32, 1.4426950216293334961 ;  /* 0x3fb8aa3b20207820 */ /* 0x000fe20000410000 */
[----:B------:R-:W1:Y:S01]  /*25a0*/  MUFU.EX2 R17, R26 ;  /* 0x0000001a00117308 */ /* 0x000e620000000800 */
[----:B0-----:R-:W-:Y:S01]  /*25b0*/  FADD.FTZ R18, R18, R25 ;  /* 0x0000001912127221 */ /* 0x001fe20000010000 */
[----:B------:R-:W-:Y:S01]  /*25c0*/  FADD.FTZ R20, -R12, R15 ;  /* 0x0000000f0c147221 */ /* 0x000fe20000010100 */
[----:B------:R-:W-:Y:S01]  /*25d0*/  FMUL.FTZ R34, R34, 1.4426950216293334961 ;  /* 0x3fb8aa3b22227820 */ /* 0x000fe20000410000 */
[----:B------:R-:W0:Y:S01]  /*25e0*/  MUFU.EX2 R15, R32 ;  /* 0x00000020000f7308 */ /* 0x000e220000000800 */
[----:B--2---:R-:W-:Y:S01]  /*25f0*/  FADD.FTZ R18, R18, R23 ;  /* 0x0000001712127221 */ /* 0x004fe20000010000 */
[----:B------:R-:W-:Y:S01]  /*2600*/  FMUL.FTZ R20, R20, 1.4426950216293334961 ;  /* 0x3fb8aa3b14147820 */ /* 0x000fe20000410000 */
[----:B------:R-:W-:Y:S01]  /*2610*/  STS [R14], R19 ;  /* 0x000000130e007388 */ /* 0x000fe20000000800 */
[----:B------:R-:W2:Y:S01]  /*2620*/  MUFU.EX2 R45, R34 ;  /* 0x00000022002d7308 */ /* 0x000ea20000000800 */
[----:B---3--:R-:W-:-:S02]  /*2630*/  FADD.FTZ R18, R18, R27 ;  /* 0x0000001b12127221 */ /* 0x008fc40000010000 */
[----:B------:R-:W-:Y:S01]  /*2640*/  STS [R14+0x200], R21 ;  /* 0x000200150e007388 */ /* 0x000fe20000000800 */
[----:B------:R-:W3:Y:S01]  /*2650*/  MUFU.EX2 R47, R20 ;  /* 0x00000014002f7308 */ /* 0x000ee20000000800 */
[----:B-1----:R-:W-:Y:S02]  /*2660*/  FADD.FTZ R18, R18, R17 ;  /* 0x0000001112127221 */ /* 0x002fe40000010000 */
[----:B------:R-:W-:Y:S02]  /*2670*/  STS [R14+0x400], R33 ;  /* 0x000400210e007388 */ /* 0x000fe40000000800 */
[----:B0-----:R-:W-:Y:S02]  /*2680*/  FADD.FTZ R18, R18, R15 ;  /* 0x0000000f12127221 */ /* 0x001fe40000010000 */
[----:B------:R-:W-:Y:S02]  /*2690*/  STS [R14+0x600], R43 ;  /* 0x0006002b0e007388 */ /* 0x000fe40000000800 */
[----:B--2---:R-:W-:-:S02]  /*26a0*/  FADD.FTZ R18, R18, R45 ;  /* 0x0000002d12127221 */ /* 0x004fc40000010000 */
[----:B------:R-:W-:Y:S02]  /*26b0*/  STS [R14+0x800], R39 ;  /* 0x000800270e007388 */ /* 0x000fe40000000800 */
[----:B---3--:R-:W-:Y:S02]  /*26c0*/  FADD.FTZ R18, R18, R47 ;  /* 0x0000002f12127221 */ /* 0x008fe40000010000 */
        /* <DEDUP_REMOVED lines=11> */
.L_x_21017:
[----:B------:R-:W-:Y:S05]  /*2780*/  BSYNC.RECONVERGENT B1 ;  /* 0x0000000000017941 */ /* 0x000fea0003800200 */
.L_x_21016:
        /* <DEDUP_REMOVED lines=55> */
.L_x_21020:
[----:B------:R-:W-:Y:S05]  /*2b00*/  BSYNC.RECONVERGENT B1 ;  /* 0x0000000000017941 */ /* 0x000fea0003800200 */
.L_x_21019:
        /* <DEDUP_REMOVED lines=26> */
.L_x_21012:
[----:B------:R-:W-:Y:S05]  /*2cb0*/  BSYNC.RECONVERGENT B0 ;  /* 0x0000000000007941 */ /* 0x000fea0003800200 */
.L_x_21011:
        /* <DEDUP_REMOVED lines=39> */
.L_x_21025:
[----:B------:R-:W0:Y:S01]  /*2f30*/  LDS R11, [R13] ;  /* 0x000000000d0b7984 */ /* 0x000e220000000800 */
[----:B------:R-:W-:-:S05]  /*2f40*/  VIADD R14, R14, 0x1 ;  /* 0x000000010e0e7836 */ /* 0x000fca0000000000 */
[----:B------:R-:W-:Y:S01]  /*2f50*/  ISETP.NE.AND P0, PT, R14, RZ, PT ;  /* 0x000000ff0e00720c */ /* 0x000fe20003f05270 */
[----:B0-----:R-:W-:-:S05]  /*2f60*/  FMUL.FTZ R16, R11, R10 ;  /* 0x0000000a0b107220 */ /* 0x001fca0000410000 */
[----:B------:R0:W-:Y:S02]  /*2f70*/  STS [R13], R16 ;  /* 0x000000100d007388 */ /* 0x0001e40000000800 */
[----:B0-----:R-:W-:-:S05]  /*2f80*/  IADD3 R13, PT, PT, R13, 0x200, RZ ;  /* 0x000002000d0d7810 */ /* 0x001fca0007ffe0ff */
[----:B------:R-:W-:Y:S05]  /*2f90*/  @P0 BRA `(.L_x_21025) ;  /* 0xfffffffc00e40947 */ /* 0x000fea000383ffff */
.L_x_21024:
[----:B------:R-:W-:Y:S05]  /*2fa0*/  BSYNC.RECONVERGENT B1 ;  /* 0x0000000000017941 */ /* 0x000fea0003800200 */
.L_x_21023:
        /* <DEDUP_REMOVED lines=12> */
.L_x_21028:
        /* <DEDUP_REMOVED lines=52> */
.L_x_21027:
[----:B------:R-:W-:Y:S05]  /*33b0*/  BSYNC.RECONVERGENT B1 ;  /* 0x0000000000017941 */ /* 0x000fea0003800200 */
.L_x_21026:
        /* <DEDUP_REMOVED lines=31> */
.L_x_21030:
[----:B------:R-:W-:Y:S05]  /*35b0*/  BSYNC.RECONVERGENT B1 ;  /* 0x0000000000017941 */ /* 0x000fea0003800200 */
.L_x_21029:
        /* <DEDUP_REMOVED lines=14> */
.L_x_21022:
[----:B------:R-:W-:Y:S05]  /*36a0*/  BSYNC.RECONVERGENT B0 ;  /* 0x0000000000007941 */ /* 0x000fea0003800200 */
.L_x_21021:
        /* <DEDUP_REMOVED lines=11> */
[----:B------:R-:W4:Y:S01]  /*3760*/  LDCU UR8, c[0x0][0x3b8] ;  /* 0x00007700ff0877ac */ /* 0x000f220008000800 */
[----:B0-----:R-:W-:Y:S01]  /*3770*/  SHF.R.U32.HI R10, RZ, 0x3, R6 ;  /* 0x00000003ff0a7819 */ /* 0x001fe20000011606 */
[----:B------:R-:W-:Y:S01]  /*3780*/  HFMA2 R11, -RZ, RZ, 0, 0 ;  /* 0x00000000ff0b7431 */ /* 0x000fe200000001ff */
[----:B------:R-:W-:Y:S01]  /*3790*/  SHF.L.U32 R34, R6, 0x3, RZ ;  /* 0x0000000306227819 */ /* 0x000fe200000006ff */
[----:B------:R-:W0:Y:S01]  /*37a0*/  LDCU UR9, c[0x0][0x3d0] ;  /* 0x00007a00ff0977ac */ /* 0x000e220008000800 */
[----:B------:R-:W-:Y:S01]  /*37b0*/  LOP3.LUT R10, R10, 0x7c, RZ, 0xc0, !PT ;  /* 0x0000007c0a0a7812 */ /* 0x000fe200078ec0ff */
[C---:B------:R-:W-:Y:S01]  /*37c0*/  VIADD R20, R5.reuse, 0x1 ;  /* 0x0000000105147836 */ /* 0x040fe20000000000 */
[C---:B------:R-:W-:Y:S01]  /*37d0*/  LEA R19, R5.reuse, 0x3, 0x5 ;  /* 0x0000000305137811 */ /* 0x040fe200078e28ff */
[----:B------:R-:W2:Y:S01]  /*37e0*/  LDCU.64 UR10, c[0x0][0x3a8] ;  /* 0x00007500ff0a77ac */ /* 0x000ea20008000a00 */
[----:B------:R-:W-:-:S02]  /*37f0*/  IADD3 R21, PT, PT, R5, -R28, RZ ;  /* 0x8000001c05157210 */ /* 0x000fc40007ffe0ff */
[----:B------:R-:W-:Y:S01]  /*3800*/  MOV R33, RZ ;  /* 0x000000ff00217202 */ /* 0x000fe20000000f00 */
[----:B-1----:R-:W1:Y:S01]  /*3810*/  MUFU.RCP R12, R12 ;  /* 0x0000000c000c7308 */ /* 0x002e620000001000 */
[----:B----4-:R-:W-:Y:S01]  /*3820*/  IMAD R13, R31, UR8, RZ ;  /* 0x000000081f0d7c24 */ /* 0x010fe2000f8e02ff */
[----:B------:R-:W4:Y:S03]  /*3830*/  LDCU UR8, c[0x0][0x3ec] ;  /* 0x00007d80ff0877ac */ /* 0x000f260008000800 */
[----:B------:R-:W-:Y:S01]  /*3840*/  IMAD.WIDE R10, R13, 0x4, R10 ;  /* 0x000000040d0a7825 */ /* 0x000fe200078e020a */
[----:B------:R-:W-:-:S03]  /*3850*/  SHF.L.U32 R13, R6, 0x5, RZ ;  /* 0x00000005060d7819 */ /* 0x000fc600000006ff */
[----:B0-----:R-:W-:Y:S01]  /*3860*/  IMAD R44, R3, UR9, RZ ;  /* 0x00000009032c7c24 */ /* 0x001fe2000f8e02ff */
[----:B--2---:R-:W-:Y:S02]  /*3870*/  IADD3 R16, P0, PT, R10, UR10, RZ ;  /* 0x0000000a0a107c10 */ /* 0x004fe4000ff1e0ff */
[----:B------:R-:W-:Y:S02]  /*3880*/  LOP3.LUT R3, R34, 0xf8, RZ, 0xc0, !PT ;  /* 0x000000f822037812 */ /* 0x000fe400078ec0ff */
[----:B------:R-:W-:Y:S01]  /*3890*/  IADD3.X R17, PT, PT, R11, UR11, RZ, P0, !PT ;  /* 0x0000000b0b117c10 */ /* 0x000fe200087fe4ff */
[----:B-1----:R-:W-:Y:S01]  /*38a0*/  VIADD R9, R12, 0xffffffe ;  /* 0x0ffffffe0c097836 */ /* 0x002fe20000000000 */
[----:B------:R-:W-:Y:S02]  /*38b0*/  IADD3 R12, PT, PT, R8, 0xa0, RZ ;  /* 0x000000a0080c7810 */ /* 0x000fe40007ffe0ff */
[----:B------:R-:W-:Y:S02]  /*38c0*/  LOP3.LUT R8, R13, 0x60, RZ, 0xe2, !PT ;  /* 0x000000600d087812 */ /* 0x000fe400078ee2ff */
[----:B------:R-:W-:Y:S01]  /*38d0*/  LEA R13, R7, R12, 0x18 ;  /* 0x0000000c070d7211 */ /* 0x000fe200078ec0ff */
[----:B------:R-:W0:Y:S01]  /*38e0*/  F2I.FTZ.U32.TRUNC.NTZ R9, R9 ;  /* 0x0000000900097305 */ /* 0x000e22000021f000 */
[----:B------:R-:W-:-:S02]  /*38f0*/  LEA R8, R5, R8, 0x7 ;  /* 0x0000000805087211 */ /* 0x000fc400078e38ff */
[----:B----4-:R-:W-:Y:S02]  /*3900*/  IADD3 R4, PT, PT, R4, -UR8, RZ ;  /* 0x8000000804047c10 */ /* 0x010fe4000fffe0ff */
[----:B------:R-:W-:Y:S01]  /*3910*/  IADD3 R18, PT, PT, R8, 0x10, R13 ;  /* 0x0000001008127810 */ /* 0x000fe20007ffe00d */
[----:B------:R-:W-:Y:S01]  /*3920*/  IMAD.MOV.U32 R8, RZ, RZ, RZ ;  /* 0x000000ffff087224 */ /* 0x000fe200078e00ff */
[----:B------:R-:W-:Y:S02]  /*3930*/  LOP3.LUT R34, R19, 0x18, R34, 0xf8, !PT ;  /* 0x0000001813227812 */ /* 0x000fe400078ef822 */
[----:B------:R-:W-:Y:S01]  /*3940*/  SHF.R.S32.HI R45, RZ, 0x1f, R44 ;  /* 0x0000001fff2d7819 */ /* 0x000fe2000001142c */
[----:B0-----:R-:W-:-:S04]  /*3950*/  IMAD.MOV R15, RZ, RZ, -R9 ;  /* 0x000000ffff0f7224 */ /* 0x001fc800078e0a09 */
[----:B------:R-:W-:-:S04]  /*3960*/  IMAD R7, R15, R0, RZ ;  /* 0x000000000f077224 */ /* 0x000fc800078e02ff */
[----:B------:R-:W-:-:S07]  /*3970*/  IMAD.HI.U32 R7, R9, R7, R8 ;  /* 0x0000000709077227 */ /* 0x000fce00078e0008 */
.L_x_21051:
[----:B------:R-:W0:Y:S01]  /*3980*/  LDC R14, c[0x0][0x3f0] ;  /* 0x0000fc00ff0e7b82 */ /* 0x000e220000000800 */
[----:B------:R-:W-:Y:S01]  /*3990*/  VIADD R9, R19, 0xfffffffd ;  /* 0xfffffffd13097836 */ /* 0x000fe20000000000 */
[----:B------:R-:W-:Y:S04]  /*39a0*/  BSSY.RECONVERGENT B0, `(.L_x_21033) ;  /* 0x0000189000007945 */ /* 0x000fe80003800200 */
[----:B------:R-:W-:Y:S02]  /*39b0*/  IABS R12, R9 ;  /* 0x00000009000c7213 */ /* 0x000fe40000000000 */
[----:B-1----:R-:W1:Y:S03]  /*39c0*/  LDC R8, c[0x0][0x3f4] ;  /* 0x0000fd00ff087b82 */ /* 0x002e660000000800 */
        /* <DEDUP_REMOVED lines=16> */
[----:B------:R-:W-:-:S05]  /*3ad0*/  @P0 IADD3 R11, PT, PT, R11, 0x1, RZ ;  /* 0x000000010b0b0810 */ /* 0x000fca0007ffe0ff */
[----:B------:R-:W-:Y:S01]  /*3ae0*/  @!P2 IMAD.MOV R11, RZ, RZ, -R11 ;  /* 0x000000ffff0ba224 */ /* 0x000fe200078e0a0b */
[----:B------:R-:W-:Y:S01]  /*3af0*/  @!P1 LOP3.LUT R11, RZ, R8, RZ, 0x33, !PT ;  /* 0x00000008ff0b9212 */ /* 0x000fe200078e33ff */
[----:B------:R-:W-:Y:S01]  /*3b00*/  IMAD.MOV.U32 R8, RZ, RZ, RZ ;  /* 0x000000ffff087224 */ /* 0x000fe200078e00ff */
[----:B0-----:R-:W-:Y:S02]  /*3b10*/  IADD3 R15, PT, PT, RZ, -R9, RZ ;  /* 0x80000009ff0f7210 */ /* 0x001fe40007ffe0ff */
[----:B------:R-:W-:Y:S02]  /*3b20*/  IADD3 R12, PT, PT, R11, R38, RZ ;  /* 0x000000260b0c7210 */ /* 0x000fe40007ffe0ff */
[----:B------:R-:W-:Y:S01]  /*3b30*/  ISETP.NE.AND P2, PT, R14, RZ, PT ;  /* 0x000000ff0e00720c */ /* 0x000fe20003f45270 */
[----:B------:R-:W-:Y:S01]  /*3b40*/  IMAD R15, R15, R10, RZ ;  /* 0x0000000a0f0f7224 */ /* 0x000fe200078e02ff */
[----:B------:R-:W-:Y:S02]  /*3b50*/  IABS R13, R12 ;  /* 0x0000000c000d7213 */ /* 0x000fe40000000000 */
        /* <DEDUP_REMOVED lines=15> */
[----:B------:R-:W2:Y:S01]  /*3c50*/  LDG.E.CONSTANT R37, desc[UR6][R16.64] ;  /* 0x0000000610257981 */ /* 0x000ea2000c1e9900 */
[----:B-----5:R-:W-:-:S03]  /*3c60*/  IADD3 R40, PT, PT, R34, -0x3, RZ ;  /* 0xfffffffd22287810 */ /* 0x020fc60007ffe0ff */
[----:B------:R-:W0:Y:S04]  /*3c70*/  LDS.128 R8, [R18+-0x10] ;  /* 0xfffff00012087984 */ /* 0x000e280000000c00 */
[----:B------:R-:W1:Y:S01]  /*3c80*/  LDS.128 R12, [R18] ;  /* 0x00000000120c7984 */ /* 0x000e620000000c00 */
[----:B0-----:R-:W-:Y:S01]  /*3c90*/  F2FP.F16.F32.PACK_AB R35, R9, R8 ;  /* 0x000000080923723e */ /* 0x001fe200000000ff */
[----:B------:R-:W-:Y:S01]  /*3ca0*/  BSSY.RECONVERGENT B2, `(.L_x_21035) ;  /* 0x000002a000027945 */ /* 0x000fe20003800200 */
[----:B-1----:R-:W-:Y:S01]  /*3cb0*/  F2FP.F16.F32.PACK_AB R42, R15, R14 ;  /* 0x0000000e0f2a723e */ /* 0x002fe200000000ff */
[----:B--2---:R-:W-:-:S03]  /*3cc0*/  IMAD.WIDE R36, R37, UR12, R44 ;  /* 0x0000000c25247c25 */ /* 0x004fc6000f8e022c */
[----:B------:R-:W-:Y:S02]  /*3cd0*/  IADD3 R8, P0, PT, R3, R36, RZ ;  /* 0x0000002403087210 */ /* 0x000fe40007f1e0ff */
[----:B------:R-:W-:Y:S02]  /*3ce0*/  F2FP.F16.F32.PACK_AB R36, R11, R10 ;  /* 0x0000000a0b24723e */ /* 0x000fe400000000ff */
[----:B---3--:R-:W-:Y:S01]  /*3cf0*/  LEA R46, P1, R8, UR4, 0x1 ;  /* 0x00000004082e7c11 */ /* 0x008fe2000f8208ff */
[----:B------:R-:W-:Y:S01]  /*3d00*/  IMAD.X R37, RZ, RZ, R37, P0 ;  /* 0x000000ffff257224 */ /* 0x000fe200000e0625 */
[----:B------:R-:W-:-:S04]  /*3d10*/  ISETP.NE.AND P0, PT, R21, -0x1, PT ;  /* 0xffffffff1500780c */ /* 0x000fc80003f05270 */
[----:B------:R-:W-:Y:S02]  /*3d20*/  LEA.HI.X R47, R8, UR5, R37, 0x1, P1 ;  /* 0x00000005082f7c11 */ /* 0x000fe400088f0c25 */
[----:B------:R-:W-:-:S03]  /*3d30*/  F2FP.F16.F32.PACK_AB R37, R13, R12 ;  /* 0x0000000c0d25723e */ /* 0x000fc600000000ff */
[----:B------:R0:W5:Y:S04]  /*3d40*/  LDG.E.128.CONSTANT R8, desc[UR6][R46.64] ;  /* 0x000000062e087981 */ /* 0x000168000c1e9d00 */
        /* <DEDUP_REMOVED lines=31> */
.L_x_21036:
[----:B------:R-:W-:Y:S05]  /*3f40*/  BSYNC.RECONVERGENT B2 ;  /* 0x0000000000027941 */ /* 0x000fea0003800200 */
.L_x_21035:
        /* <DEDUP_REMOVED lines=41> */
.L_x_21038:
[----:B------:R-:W-:Y:S05]  /*41e0*/  BSYNC.RECONVERGENT B2 ;  /* 0x0000000000027941 */ /* 0x000fea0003800200 */
.L_x_21037:
        /* <DEDUP_REMOVED lines=41> */
.L_x_21040:
[----:B------:R-:W-:Y:S05]  /*4480*/  BSYNC.RECONVERGENT B2 ;  /* 0x0000000000027941 */ /* 0x000fea0003800200 */
.L_x_21039:
        /* <DEDUP_REMOVED lines=41> */
.L_x_21042:
[----:B------:R-:W-:Y:S05]  /*4720*/  BSYNC.RECONVERGENT B2 ;  /* 0x0000000000027941 */ /* 0x000fea0003800200 */
.L_x_21041:
        /* <DEDUP_REMOVED lines=41> */
.L_x_21044:
[----:B------:R-:W-:Y:S05]  /*49c0*/  BSYNC.RECONVERGENT B2 ;  /* 0x0000000000027941 */ /* 0x000fea0003800200 */
.L_x_21043:
        /* <DEDUP_REMOVED lines=41> */
.L_x_21046:
[----:B------:R-:W-:Y:S05]  /*4c60*/  BSYNC.RECONVERGENT B2 ;  /* 0x0000000000027941 */ /* 0x000fea0003800200 */
.L_x_21045:
        /* <DEDUP_REMOVED lines=41> */
.L_x_21048:
[----:B------:R-:W-:Y:S05]  /*4f00*/  BSYNC.RECONVERGENT B2 ;  /* 0x0000000000027941 */ /* 0x000fea0003800200 */
.L_x_21047:
        /* <DEDUP_REMOVED lines=8> */
[-C--:B------:R-:W-:Y:S02]  /*4f90*/  ISETP.GE.AND P1, PT, R8, R41.reuse, PT ;  /* 0x000000290800720c */ /* 0x080fe40003f26270 */
[----:B------:R-:W-:Y:S02]  /*4fa0*/  IADD3 R8, PT, PT, R34, -0x1, RZ ;  /* 0xffffffff22087810 */ /* 0x000fe40007ffe0ff */
[----:B------:R-:W-:Y:S02]  /*4fb0*/  PRMT R9, R13, 0x7632, R9 ;  /* 0x000076320d097816 */ /* 0x000fe40000000009 */
[----:B------:R-:W-:-:S02]  /*4fc0*/  ISETP.GE.AND P2, PT, R8, R41, PT ;  /* 0x000000290800720c */ /* 0x000fc40003f46270 */
[----:B------:R-:W-:Y:S02]  /*4fd0*/  PRMT R8, R12, 0x7632, R8 ;  /* 0x000076320c087816 */ /* 0x000fe40000000008 */
[----:B------:R-:W-:Y:S02]  /*4fe0*/  ISETP.GE.AND P0, PT, R40, R41, PT ;  /* 0x000000292800720c */ /* 0x000fe40003f06270 */
[----:B------:R-:W-:Y:S02]  /*4ff0*/  SEL R40, R9, RZ, !P3 ;  /* 0x000000ff09287207 */ /* 0x000fe40005800000 */
[----:B------:R-:W-:Y:S02]  /*5000*/  SEL R9, R8, RZ, !P1 ;  /* 0x000000ff08097207 */ /* 0x000fe40004800000 */
[----:B------:R-:W-:Y:S02]  /*5010*/  IADD3 R8, PT, PT, R34, 0x1, RZ ;  /* 0x0000000122087810 */ /* 0x000fe40007ffe0ff */
[----:B------:R-:W-:-:S02]  /*5020*/  SEL R12, R12, RZ, !P0 ;  /* 0x000000ff0c0c7207 */ /* 0x000fc40004000000 */
[-C--:B------:R-:W-:Y:S01]  /*5030*/  ISETP.GE.AND P0, PT, R8, R41.reuse, PT ;  /* 0x000000290800720c */ /* 0x080fe20003f06270 */
[----:B------:R-:W-:Y:S01]  /*5040*/  VIADD R8, R34, 0x2 ;  /* 0x0000000222087836 */ /* 0x000fe20000000000 */
[----:B------:R-:W-:Y:S02]  /*5050*/  SEL R13, R13, RZ, !P2 ;  /* 0x000000ff0d0d7207 */ /* 0x000fe40005000000 */
[----:B------:R-:W-:Y:S02]  /*5060*/  PRMT R12, R12, 0x5410, R9 ;  /* 0x000054100c0c7816 */ /* 0x000fe40000000009 */
[----:B------:R-:W-:Y:S02]  /*5070*/  ISETP.GE.AND P1, PT, R8, R41, PT ;  /* 0x000000290800720c */ /* 0x000fe40003f26270 */
[----:B------:R-:W-:Y:S02]  /*5080*/  IADD3 R8, PT, PT, R34, 0x3, RZ ;  /* 0x0000000322087810 */ /* 0x000fe40007ffe0ff */
[----:B------:R-:W-:-:S02]  /*5090*/  PRMT R13, R13, 0x5410, R40 ;  /* 0x000054100d0d7816 */ /* 0x000fc40000000028 */
        /* <DEDUP_REMOVED lines=11> */
.L_x_21050:
[----:B------:R-:W-:Y:S05]  /*5150*/  BSYNC.RECONVERGENT B2 ;  /* 0x0000000000027941 */ /* 0x000fea0003800200 */
.L_x_21049:
        /* <DEDUP_REMOVED lines=13> */
.L_x_21034:
[----:B---3--:R-:W-:Y:S05]  /*5230*/  BSYNC.RECONVERGENT B0 ;  /* 0x0000000000007941 */ /* 0x008fea0003800200 */
.L_x_21033:
[----:B------:R-:W-:Y:S01]  /*5240*/  IADD3 R9, PT, PT, R20, 0x3, RZ ;  /* 0x0000000314097810 */ /* 0x000fe20007ffe0ff */
[----:B------:R-:W-:Y:S01]  /*5250*/  VIADD R21, R21, 0x4 ;  /* 0x0000000415157836 */ /* 0x000fe20000000000 */
[----:B------:R-:W-:Y:S01]  /*5260*/  IADD3 R16, P1, PT, R16, 0x10, RZ ;  /* 0x0000001010107810 */ /* 0x000fe20007f3e0ff */
[----:B------:R-:W-:Y:S01]  /*5270*/  VIADD R19, R19, 0x80 ;  /* 0x0000008013137836 */ /* 0x000fe20000000000 */
[----:B------:R-:W-:Y:S02]  /*5280*/  ISETP.GE.AND P0, PT, R9, R28, PT ;  /* 0x0000001c0900720c */ /* 0x000fe40003f06270 */
[----:B------:R-:W-:Y:S02]  /*5290*/  IADD3 R34, PT, PT, R34, 0x80, RZ ;  /* 0x0000008022227810 */ /* 0x000fe40007ffe0ff */
[----:B------:R-:W-:Y:S02]  /*52a0*/  IADD3 R20, PT, PT, R20, 0x4, RZ ;  /* 0x0000000414147810 */ /* 0x000fe40007ffe0ff */
[----:B------:R-:W-:-:S02]  /*52b0*/  IADD3 R18, PT, PT, R18, 0x200, RZ ;  /* 0x0000020012127810 */ /* 0x000fc40007ffe0ff */
[----:B------:R-:W-:-:S05]  /*52c0*/  IADD3.X R17, PT, PT, RZ, R17, RZ, P1, !PT ;  /* 0x00000011ff117210 */ /* 0x000fca0000ffe4ff */
[----:B------:R-:W-:Y:S05]  /*52d0*/  @!P0 BRA `(.L_x_21051) ;  /* 0xffffffe400a88947 */ /* 0x000fea000383ffff */
.L_x_21032:
[----:B--23--:R-:W-:Y:S05]  /*52e0*/  BSYNC.RECONVERGENT B1 ;  /* 0x0000000000017941 */ /* 0x00cfea0003800200 */
.L_x_21031:
[----:B------:R-:W2:Y:S01]  /*52f0*/  SHFL.BFLY PT, R0, R33, 0x2, 0x1f ;  /* 0x0c401f0021007f89 */ /* 0x000ea200000e0000 */
[C---:B------:R-:W-:Y:S01]  /*5300*/  LOP3.LUT P0, RZ, R6.reuse, 0x3, RZ, 0xc0, !PT ;  /* 0x0000000306ff7812 */ /* 0x040fe2000780c0ff */
[----:B------:R-:W-:Y:S01]  /*5310*/  BSSY.RECONVERGENT B0, `(.L_x_21052) ;  /* 0x0000033000007945 */ /* 0x000fe20003800200 */
[----:B------:R-:W-:Y:S01]  /*5320*/  LOP3.LUT R20, R6, 0x3c0, RZ, 0xc0, !PT ;  /* 0x000003c006147812 */ /* 0x000fe200078ec0ff */
[----:B------:R-:W3:Y:S03]  /*5330*/  SHFL.BFLY PT, R3, R32, 0x2, 0x1f ;  /* 0x0c401f0020037f89 */ /* 0x000ee600000e0000 */
[----:B------:R-:W-:Y:S01]  /*5340*/  ISETP.NE.OR P1, PT, R20, 0x40, P0 ;  /* 0x000000401400780c */ /* 0x000fe20000725670 */
[----:B------:R-:W0:Y:S04]  /*5350*/  SHFL.BFLY PT, R7, R26, 0x2, 0x1f ;  /* 0x0c401f001a077f89 */ /* 0x000e2800000e0000 */
[----:B------:R-:W4:Y:S04]  /*5360*/  SHFL.BFLY PT, R8, R27, 0x2, 0x1f ;  /* 0x0c401f001b087f89 */ /* 0x000f2800000e0000 */
[----:B-1----:R-:W1:Y:S04]  /*5370*/  SHFL.BFLY PT, R11, R22, 0x2, 0x1f ;  /* 0x0c401f00160b7f89 */ /* 0x002e6800000e0000 */
[----:B------:R-:W1:Y:S04]  /*5380*/  SHFL.BFLY PT, R12, R25, 0x2, 0x1f ;  /* 0x0c401f00190c7f89 */ /* 0x000e6800000e0000 */
[----:B------:R-:W1:Y:S01]  /*5390*/  SHFL.BFLY PT, R9, R24, 0x2, 0x1f ;  /* 0x0c401f0018097f89 */ /* 0x000e6200000e0000 */
[----:B--2---:R-:W-:-:S03]  /*53a0*/  FADD.FTZ R0, R0, R33 ;  /* 0x0000002100007221 */ /* 0x004fc60000010000 */
[----:B------:R-:W2:Y:S01]  /*53b0*/  SHFL.BFLY PT, R16, R23, 0x2, 0x1f ;  /* 0x0c401f0017107f89 */ /* 0x000ea200000e0000 */
[----:B---3--:R-:W-:Y:S01]  /*53c0*/  FADD.FTZ R4, R3, R32 ;  /* 0x0000002003047221 */ /* 0x008fe20000010000 */
[----:B0-----:R-:W-:Y:S02]  /*53d0*/  FADD.FTZ R10, R7, R26 ;  /* 0x0000001a070a7221 */ /* 0x001fe40000010000 */
[----:B------:R-:W0:Y:S01]  /*53e0*/  SHFL.BFLY PT, R3, R0, 0x1, 0x1f ;  /* 0x0c201f0000037f89 */ /* 0x000e2200000e0000 */
[----:B----4-:R-:W-:-:S03]  /*53f0*/  FADD.FTZ R8, R8, R27 ;  /* 0x0000001b08087221 */ /* 0x010fc60000010000 */
[----:B------:R-:W3:Y:S01]  /*5400*/  SHFL.BFLY PT, R7, R4, 0x1, 0x1f ;  /* 0x0c201f0004077f89 */ /* 0x000ee200000e0000 */
[----:B-1----:R-:W-:Y:S01]  /*5410*/  FADD.FTZ R18, R11, R22 ;  /* 0x000000160b127221 */ /* 0x002fe20000010000 */
[----:B------:R-:W-:Y:S01]  /*5420*/  BAR.SYNC.DEFER_BLOCKING 0x0 ;  /* 0x0000000000007b1d */ /* 0x000fe20000010000 */
[----:B------:R-:W-:Y:S01]  /*5430*/  FADD.FTZ R12, R12, R25 ;  /* 0x000000190c0c7221 */ /* 0x000fe20000010000 */
[----:B------:R-:W-:-:S04]  /*5440*/  FADD.FTZ R14, R9, R24 ;  /* 0x00000018090e7221 */ /* 0x000fc80000010000 */
[----:B------:R-:W1:Y:S01]  /*5450*/  SHFL.BFLY PT, R11, R10, 0x1, 0x1f ;  /* 0x0c201f000a0b7f89 */ /* 0x000e6200000e0000 */
[----:B--2---:R-:W-:-:S03]  /*5460*/  FADD.FTZ R16, R16, R23 ;  /* 0x0000001710107221 */ /* 0x004fc60000010000 */
[----:B------:R-:W2:Y:S04]  /*5470*/  SHFL.BFLY PT, R9, R8, 0x1, 0x1f ;  /* 0x0c201f0008097f89 */ /* 0x000ea800000e0000 */
[----:B------:R-:W4:Y:S01]  /*5480*/  SHFL.BFLY PT, R13, R12, 0x1, 0x1f ;  /* 0x0c201f000c0d7f89 */ /* 0x000f2200000e0000 */
[----:B0-----:R-:W-:-:S03]  /*5490*/  FADD.FTZ R0, R0, R3 ;  /* 0x0000000300007221 */ /* 0x001fc60000010000 */
[----:B------:R-:W0:Y:S01]  /*54a0*/  SHFL.BFLY PT, R15, R14, 0x1, 0x1f ;  /* 0x0c201f000e0f7f89 */ /* 0x000e2200000e0000 */
[----:B---3--:R-:W-:-:S03]  /*54b0*/  FADD.FTZ R3, R4, R7 ;  /* 0x0000000704037221 */ /* 0x008fc60000010000 */
[----:B------:R-:W3:Y:S04]  /*54c0*/  SHFL.BFLY PT, R17, R16, 0x1, 0x1f ;  /* 0x0c201f0010117f89 */ /* 0x000ee800000e0000 */
[----:B------:R-:W3:Y:S01]  /*54d0*/  SHFL.BFLY PT, R19, R18, 0x1, 0x1f ;  /* 0x0c201f0012137f89 */ /* 0x000ee200000e0000 */
[----:B-1----:R-:W-:Y:S01]  /*54e0*/  FADD.FTZ R7, R10, R11 ;  /* 0x0000000b0a077221 */ /* 0x002fe20000010000 */
[----:B------:R-:W-:Y:S01]  /*54f0*/  SHF.R.U32.HI R10, RZ, 0x2, R2 ;  /* 0x00000002ff0a7819 */ /* 0x000fe20000011602 */
[----:B--2---:R-:W-:-:S03]  /*5500*/  FADD.FTZ R4, R8, R9 ;  /* 0x0000000908047221 */ /* 0x004fc60000010000 */
[----:B------:R-:W-:Y:S01]  /*5510*/  LEA R5, R5, R10, 0x6 ;  /* 0x0000000a05057211 */ /* 0x000fe200078e30ff */
[----:B----4-:R-:W-:Y:S01]  /*5520*/  FADD.FTZ R8, R12, R13 ;  /* 0x0000000d0c087221 */ /* 0x010fe20000010000 */
[----:B0-----:R-:W-:Y:S01]  /*5530*/  FADD.FTZ R9, R14, R15 ;  /* 0x0000000f0e097221 */ /* 0x001fe20000010000 */
[----:B---3--:R-:W-:Y:S01]  /*5540*/  FADD.FTZ R2, R16, R17 ;  /* 0x0000001110027221 */ /* 0x008fe20000010000 */
        /* <DEDUP_REMOVED lines=15> */
.L_x_21053:
[----:B------:R-:W-:Y:S05]  /*5640*/  BSYNC.RECONVERGENT B0 ;  /* 0x0000000000007941 */ /* 0x000fea0003800200 */
.L_x_21052:
        /* <DEDUP_REMOVED lines=29> */
.L_x_21055:
[----:B------:R-:W-:Y:S05]  /*5820*/  BSYNC.RECONVERGENT B0 ;  /* 0x0000000000007941 */ /* 0x000fea0003800200 */
.L_x_21054:
        /* <DEDUP_REMOVED lines=12> */
.L_x_21057:
[----:B------:R-:W-:Y:S05]  /*58f0*/  BSYNC.RECONVERGENT B0 ;  /* 0x0000000000007941 */ /* 0x000fea0003800200 */
.L_x_21056:
        /* <DEDUP_REMOVED lines=10> */
[----:B------:R-:W4:Y:S01]  /*59a0*/  LDS R16, [R19+0xe0] ;  /* 0x0000e00013107984 */ /* 0x000f220000000800 */
[----:B-1----:R-:W-:Y:S01]  /*59b0*/  FADD.FTZ R0, R0, R5 ;  /* 0x0000000500007221 */ /* 0x002fe20000010000 */
[----:B0-----:R-:W-:Y:S01]  /*59c0*/  FADD.FTZ R3, R3, R10 ;  /* 0x0000000a03037221 */ /* 0x001fe20000010000 */
[----:B--2---:R-:W-:Y:S01]  /*59d0*/  FADD.FTZ R4, R4, R13 ;  /* 0x0000000d04047221 */ /* 0x004fe20000010000 */
[----:B---3--:R-:W-:Y:S01]  /*59e0*/  FADD.FTZ R7, R7, R12 ;  /* 0x0000000c07077221 */ /* 0x008fe20000010000 */
[----:B----4-:R-:W-:Y:S01]  /*59f0*/  FADD.FTZ R8, R8, R15 ;  /* 0x0000000f08087221 */ /* 0x010fe20000010000 */
[----:B------:R-:W-:Y:S01]  /*5a00*/  FADD.FTZ R9, R9, R14 ;  /* 0x0000000e09097221 */ /* 0x000fe20000010000 */
[----:B------:R-:W-:Y:S01]  /*5a10*/  FADD.FTZ R2, R2, R17 ;  /* 0x0000001102027221 */ /* 0x000fe20000010000 */
[----:B------:R-:W-:-:S07]  /*5a20*/  FADD.FTZ R11, R11, R16 ;  /* 0x000000100b0b7221 */ /* 0x000fce0000010000 */
.L_x_21059:
[----:B------:R-:W-:Y:S05]  /*5a30*/  BSYNC.RECONVERGENT B0 ;  /* 0x0000000000007941 */ /* 0x000fea0003800200 */
.L_x_21058:
        /* <DEDUP_REMOVED lines=15> */
[----:B------:R-:W-:Y:S02]  /*5b30*/  PRMT R5, R4, 0x7632, R5 ;  /* 0x0000763204057816 */ /* 0x000fe40000000005 */
[----:B------:R-:W-:Y:S01]  /*5b40*/  PRMT R9, R8, 0x7632, R9 ;  /* 0x0000763208097816 */ /* 0x000fe20000000009 */
[----:B-1----:R-:W-:-:S06]  /*5b50*/  USHF.L.U32 UR4, UR4, 0x6, URZ ;  /* 0x0000000604047899 */ /* 0x002fcc00080006ff */
        /* <DEDUP_REMOVED lines=14> */
.L_x_21060:
        /* <DEDUP_REMOVED lines=12> */
.L_x_25966:


//--------------------- .text._ZN4vllm25paged_attention_v1_kernelIttLi32ELi32ELi128ELNS_18Fp8KVCacheDataTypeE0ELb1EEEvPT_PKS2_PKT0_S8_ifPKiSA_iPKfiiiSC_SC_iiiii --------------------------
	.section	.text._ZN4vllm25paged_attention_v1_kernelIttLi32ELi32ELi128ELNS_18Fp8KVCacheDataTypeE0ELb1EEEvPT_PKS2_PKT0_S8_ifPKiSA_iPKfiiiSC_SC_iiiii,"ax",@progbits
	.align	128
        .global         _ZN4vllm25paged_attention_v1_kernelIttLi32ELi32ELi128ELNS_18Fp8KVCacheDataTypeE0ELb1EEEvPT_PKS2_PKT0_S8_ifPKiSA_iPKfiiiSC_SC_iiiii
        .type           _ZN4vllm25paged_attention_v1_kernelIttLi32ELi32ELi128ELNS_18Fp8KVCacheDataTypeE0ELb1EEEvPT_PKS2_PKT0_S8_ifPKiSA_iPKfiiiSC_SC_iiiii,@function
        .size           _ZN4vllm25paged_attention_v1_kernelIttLi32ELi32ELi128ELNS_18Fp8KVCacheDataTypeE0ELb1EEEvPT_PKS2_PKT0_S8_ifPKiSA_iPKfiiiSC_SC_iiiii,(.L_x_25967 - _ZN4vllm25paged_attention_v1_kernelIttLi32ELi32ELi128ELNS_18Fp8KVCacheDataTypeE0ELb1EEEvPT_PKS2_PKT0_S8_ifPKiSA_iPKfiiiSC_SC_iiiii)
        .other          _ZN4vllm25paged_attention_v1_kernelIttLi32ELi32ELi128ELNS_18Fp8KVCacheDataTypeE0ELb1EEEvPT_PKS2_PKT0_S8_ifPKiSA_iPKfiiiSC_SC_iiiii,@"STO_CUDA_ENTRY STV_DEFAULT"
_ZN4vllm25paged_attention_v1_kernelIttLi32ELi32ELi128ELNS_18Fp8KVCacheDataTypeE0ELb1EEEvPT_PKS2_PKT0_S8_ifPKiSA_iPKfiiiSC_SC_iiiii:
.text._ZN4vllm25paged_attention_v1_kernelIttLi32ELi32ELi128ELNS_18Fp8KVCacheDataTypeE0ELb1EEEvPT_PKS2_PKT0_S8_ifPKiSA_iPKfiiiSC_SC_iiiii:
        /* <DEDUP_REMOVED lines=8> */
[----:B------:R-:W-:Y:S01]  /*0080*/  HFMA2 R40, -RZ, RZ, 0, 0 ;  /* 0x00000000ff287431 */ /* 0x000fe200000001ff */
[----:B------:R-:W4:Y:S01]  /*0090*/  LDCU UR5, c[0x0][0x3e8] ;  /* 0x00007d00ff0577ac */ /* 0x000f220008000800 */
[----:B------:R-:W1:Y:S05]  /*00a0*/  LDCU UR12, c[0x0][0x3cc] ;  /* 0x00007980ff0c77ac */ /* 0x000e6a0008000800 */
[----:B------:R-:W4:Y:S01]  /*00b0*/  LDC R31, c[0x0][0x370] ;  /* 0x0000dc00ff1f7b82 */ /* 0x000f220000000800 */
[----:B------:R-:W1:Y:S01]  /*00c0*/  LDCU UR13, c[0x0][0x3a4] ;  /* 0x00007480ff0d77ac */ /* 0x000e620008000800 */
[----:B------:R-:W1:Y:S06]  /*00d0*/  LDCU.64 UR14, c[0x0][0x390] ;  /* 0x00007200ff0e77ac */ /* 0x000e6c0008000a00 */
[----:B------:R-:W4:Y:S01]  /*00e0*/  LDC R19, c[0x0][0x3f8] ;  /* 0x0000fe00ff137b82 */ /* 0x000f220000000800 */
[----:B0-----:R-:W-:Y:S01]  /*00f0*/  ISETP.GT.U32.AND P1, PT, R0, 0x3, PT ;  /* 0x000000030000780c */ /* 0x001fe20003f24070 */
[----:B-1----:R-:W-:-:S05]  /*0100*/  IMAD.WIDE.U32 R2, R33, 0x4, R2 ;  /* 0x0000000421027825 */ /* 0x002fca00078e0002 */
[----:B--2---:R0:W2:Y:S01]  /*0110*/  LDG.E.CONSTANT R41, desc[UR6][R2.64] ;  /* 0x0000000602297981 */ /* 0x0040a2000c1e9900 */
[----:B---3--:R-:W-:Y:S01]  /*0120*/  IMAD R4, R33, UR4, RZ ;  /* 0x0000000421047c24 */ /* 0x008fe2000f8e02ff */
[----:B------:R-:W1:Y:S05]  /*0130*/  LDCU UR4, c[0x0][0x3b8] ;  /* 0x00007700ff0477ac */ /* 0x000e6a0008000800 */
[----:B------:R-:W3:Y:S01]  /*0140*/  @!P1 LDC.64 R10, c[0x0][0x388] ;  /* 0x0000e200ff0a9b82 */ /* 0x000ee20000000a00 */
[----:B----4-:R-:W-:Y:S01]  /*0150*/  @!P1 IMAD.SHL.U32 R6, R32, 0x20, RZ ;  /* 0x0000002020069824 */ /* 0x010fe200078e00ff */
[----:B------:R-:W-:-:S04]  /*0160*/  @!P1 SHF.L.U32 R5, R0, 0x3, RZ ;  /* 0x0000000300059819 */ /* 0x000fc800000006ff */
[----:B------:R-:W-:Y:S02]  /*0170*/  @!P1 IADD3 R5, P0, P2, R5, R4, R6 ;  /* 0x0000000405059210 */ /* 0x000fe40007a1e006 */
[----:B------:R-:W-:Y:S01]  /*0180*/  SHF.R.S32.HI R4, RZ, 0x1f, R4 ;  /* 0x0000001fff047819 */ /* 0x000fe20000011404 */
[----:B0-----:R-:W0:Y:S03]  /*0190*/  LDC R2, c[0x0][0x3a0] ;  /* 0x0000e800ff027b82 */ /* 0x001e260000000800 */
[----:B------:R-:W-:Y:S02]  /*01a0*/  @!P1 IADD3.X R6, PT, PT, RZ, R4, RZ, P0, P2 ;  /* 0x00000004ff069210 */ /* 0x000fe400007e44ff */
[----:B---3--:R-:W-:-:S04]  /*01b0*/  @!P1 LEA R4, P0, R5, R10, 0x1 ;  /* 0x0000000a05049211 */ /* 0x008fc800078008ff */
[----:B------:R-:W-:Y:S02]  /*01c0*/  @!P1 LEA.HI.X R5, R5, R11, R6, 0x1, P0 ;  /* 0x0000000b05059211 */ /* 0x000fe400000f0c06 */
[----:B------:R-:W-:-:S04]  /*01d0*/  ISETP.NE.U32.AND P0, PT, R8, RZ, PT ;  /* 0x000000ff0800720c */ /* 0x000fc80003f05070 */
[----:B------:R-:W3:Y:S01]  /*01e0*/  @!P1 LDG.E.128.CONSTANT R4, desc[UR6][R4.64] ;  /* 0x0000000604049981 */ /* 0x000ee2000c1e9d00 */
[----:B0-----:R-:W-:Y:S02]  /*01f0*/  IABS R12, R2 ;  /* 0x00000002000c7213 */ /* 0x001fe40000000000 */
[----:B------:R-:W-:Y:S02]  /*0200*/  ISETP.NE.AND.EX P0, PT, R9, RZ, PT, P0 ;  /* 0x000000ff0900720c */ /* 0x000fe40003f05300 */
[----:B------:R-:W0:Y:S11]  /*0210*/  I2F.RP R3, R12 ;  /* 0x0000000c00037306 */ /* 0x000e360000209400 */
[----:B------:R-:W4:Y:S01]  /*0220*/  @P0 LDC.64 R8, c[0x0][0x3c0] ;  /* 0x0000f000ff080b82 */ /* 0x000f220000000a00 */
[----:B0-----:R-:W0:Y:S02]  /*0230*/  MUFU.RCP R3, R3 ;  /* 0x0000000300037308 */ /* 0x001e240000001000 */
[----:B0-----:R-:W-:-:S02]  /*0240*/  VIADD R10, R3, 0xffffffe ;  /* 0x0ffffffe030a7836 */ /* 0x001fc40000000000 */
[----:B----4-:R-:W-:-:S04]  /*0250*/  @P0 IMAD.WIDE.U32 R8, R32, 0x4, R8 ;  /* 0x0000000420080825 */ /* 0x010fc800078e0008 */
[----:B------:R0:W4:Y:S01]  /*0260*/  F2I.FTZ.U32.TRUNC.NTZ R11, R10 ;  /* 0x0000000a000b7305 */ /* 0x000122000021f000 */
[----:B------:R1:W5:Y:S01]  /*0270*/  @P0 LDG.E.CONSTANT R40, desc[UR6][R8.64] ;  /* 0x0000000608280981 */ /* 0x000362000c1e9900 */
[----:B------:R-:W-:Y:S01]  /*0280*/  BSSY.RECONVERGENT B0, `(.L_x_21061) ;  /* 0x0000133000007945 */ /* 0x000fe20003800200 */
[----:B------:R-:W-:Y:S02]  /*0290*/  MOV R37, 0xff7fffff ;  /* 0xff7fffff00257802 */ /* 0x000fe40000000f00 */
[----:B------:R-:W-:Y:S01]  /*02a0*/  LOP3.LUT R44, R0, 0x1f, RZ, 0xc0, !PT ;  /* 0x0000001f002c7812 */ /* 0x000fe200078ec0ff */
[----:B0-----:R-:W-:Y:S01]  /*02b0*/  IMAD.MOV.U32 R10, RZ, RZ, RZ ;  /* 0x000000ffff0a7224 */ /* 0x001fe200078e00ff */
[----:B-1----:R-:W-:Y:S02]  /*02c0*/  IABS R8, R31 ;  /* 0x0000001f00087213 */ /* 0x002fe40000000000 */
[----:B----4-:R-:W-:-:S05]  /*02d0*/  IADD3 R13, PT, PT, RZ, -R11, RZ ;  /* 0x8000000bff0d7210 */ /* 0x010fca0007ffe0ff */
        /* <DEDUP_REMOVED lines=12> */
[----:B------:R-:W0:Y:S05]  /*03a0*/  LDC R3, c[0x0][0x3f4] ;  /* 0x0000fd00ff037b82 */ /* 0x000e2a0000000800 */
[----:B------:R-:W-:-:S06]  /*03b0*/  @P0 VIADD R11, R11, 0x1 ;  /* 0x000000010b0b0836 */ /* 0x000fcc0000000000 */
[----:B------:R-:W-:Y:S02]  /*03c0*/  @!P3 IADD3 R11, PT, PT, RZ, -R11, RZ ;  /* 0x8000000bff0bb210 */ /* 0x000fe40007ffe0ff */
[----:B------:R-:W-:-:S04]  /*03d0*/  @!P2 LOP3.LUT R11, RZ, R2, RZ, 0x33, !PT ;  /* 0x00000002ff0ba212 */ /* 0x000fc800078e33ff */
[-C--:B------:R-:W-:Y:S02]  /*03e0*/  IABS R10, R11.reuse ;  /* 0x0000000b000a7213 */ /* 0x080fe40000000000 */
[----:B------:R-:W-:Y:S02]  /*03f0*/  IABS R16, R11 ;  /* 0x0000000b00107213 */ /* 0x000fe40000000000 */
[----:B------:R-:W1:Y:S02]  /*0400*/  I2F.RP R14, R10 ;  /* 0x0000000a000e7306 */ /* 0x000e640000209400 */
[----:B------:R-:W-:Y:S02]  /*0410*/  IADD3 R16, PT, PT, RZ, -R16, RZ ;  /* 0x80000010ff107210 */ /* 0x000fe40007ffe0ff */
[----:B0-----:R-:W-:-:S04]  /*0420*/  IABS R30, R3 ;  /* 0x00000003001e7213 */ /* 0x001fc80000000000 */
[----:B------:R-:W0:Y:S01]  /*0430*/  I2F.RP R15, R30 ;  /* 0x0000001e000f7306 */ /* 0x000e220000209400 */
[----:B------:R-:W-:-:S07]  /*0440*/  IMAD.MOV.U32 R39, RZ, RZ, R30 ;  /* 0x000000ffff277224 */ /* 0x000fce00078e001e */
[----:B-1----:R-:W1:Y:S08]  /*0450*/  MUFU.RCP R14, R14 ;  /* 0x0000000e000e7308 */ /* 0x002e700000001000 */
[----:B0-----:R-:W0:Y:S01]  /*0460*/  MUFU.RCP R15, R15 ;  /* 0x0000000f000f7308 */ /* 0x001e220000001000 */
[----:B-1----:R-:W-:-:S07]  /*0470*/  VIADD R12, R14, 0xffffffe ;  /* 0x0ffffffe0e0c7836 */ /* 0x002fce0000000000 */
[----:B------:R1:W4:Y:S01]  /*0480*/  F2I.FTZ.U32.TRUNC.NTZ R13, R12 ;  /* 0x0000000c000d7305 */ /* 0x000322000021f000 */
[----:B0-----:R-:W-:Y:S02]  /*0490*/  IADD3 R8, PT, PT, R15, 0xffffffe, RZ ;  /* 0x0ffffffe0f087810 */ /* 0x001fe40007ffe0ff */
[----:B------:R-:W-:-:S05]  /*04a0*/  IABS R15, R32 ;  /* 0x00000020000f7213 */ /* 0x000fca0000000000 */
[----:B------:R0:W2:Y:S01]  /*04b0*/  F2I.FTZ.U32.TRUNC.NTZ R9, R8 ;  /* 0x0000000800097305 */ /* 0x0000a2000021f000 */
[----:B-1----:R-:W-:Y:S01]  /*04c0*/  MOV R12, RZ ;  /* 0x000000ff000c7202 */ /* 0x002fe20000000f00 */
[----:B----4-:R-:W-:Y:S02]  /*04d0*/  IMAD.MOV R17, RZ, RZ, -R13 ;  /* 0x000000ffff117224 */ /* 0x010fe400078e0a0d */
[----:B0-----:R-:W-:Y:S02]  /*04e0*/  IMAD.MOV.U32 R8, RZ, RZ, RZ ;  /* 0x000000ffff087224 */ /* 0x001fe400078e00ff */
[----:B------:R-:W-:-:S04]  /*04f0*/  IMAD R17, R17, R10, RZ ;  /* 0x0000000a11117224 */ /* 0x000fc800078e02ff */
[----:B------:R-:W-:Y:S02]  /*0500*/  IMAD.HI.U32 R13, R13, R17, R12 ;  /* 0x000000110d0d7227 */ /* 0x000fe400078e000c */
[----:B------:R-:W0:Y:S02]  /*0510*/  @!P1 S2R R17, SR_CgaCtaId ;  /* 0x0000000000119919 */ /* 0x000e240000008800 */
[----:B--2---:R-:W-:Y:S02]  /*0520*/  IMAD R14, R9, R30, RZ ;  /* 0x0000001e090e7224 */ /* 0x004fe400078e02ff */
[----:B------:R-:W-:-:S04]  /*0530*/  IMAD.HI.U32 R28, R13, R15, RZ ;  /* 0x0000000f0d1c7227 */ /* 0x000fc800078e00ff */
[----:B------:R-:W-:Y:S01]  /*0540*/  IMAD.MOV R29, RZ, RZ, -R14 ;  /* 0x000000ffff1d7224 */ /* 0x000fe200078e0a0e */
[----:B------:R-:W-:-:S03]  /*0550*/  MOV R14, R16 ;  /* 0x00000010000e7202 */ /* 0x000fc60000000f00 */
[----:B------:R-:W-:-:S04]  /*0560*/  IMAD.HI.U32 R29, R9, R29, R8 ;  /* 0x0000001d091d7227 */ /* 0x000fc800078e0008 */
[----:B------:R-:W-:-:S05]  /*0570*/  IMAD R9, R28, R14, R15 ;  /* 0x0000000e1c097224 */ /* 0x000fca00078e020f */
[----:B------:R-:W-:-:S13]  /*0580*/  ISETP.GT.U32.AND P3, PT, R10, R9, PT ;  /* 0x000000090a00720c */ /* 0x000fda0003f64070 */
[-C--:B------:R-:W-:Y:S02]  /*0590*/  @!P3 IADD3 R9, PT, PT, R9, -R10.reuse, RZ ;  /* 0x8000000a0909b210 */ /* 0x080fe40007ffe0ff */
[----:B------:R-:W-:Y:S02]  /*05a0*/  @!P3 IADD3 R28, PT, PT, R28, 0x1, RZ ;  /* 0x000000011c1cb810 */ /* 0x000fe40007ffe0ff */
[----:B------:R-:W-:Y:S02]  /*05b0*/  ISETP.GE.U32.AND P2, PT, R9, R10, PT ;  /* 0x0000000a0900720c */ /* 0x000fe40003f46070 */
[----:B------:R-:W-:Y:S02]  /*05c0*/  ISETP.NE.AND P3, PT, R11, RZ, PT ;  /* 0x000000ff0b00720c */ /* 0x000fe40003f65270 */
[----:B------:R-:W-:-:S09]  /*05d0*/  SHF.R.U32.HI R9, RZ, 0x5, R0 ;  /* 0x00000005ff097819 */ /* 0x000fd20000011600 */
[----:B------:R-:W-:Y:S02]  /*05e0*/  @P2 IADD3 R28, PT, PT, R28, 0x1, RZ ;  /* 0x000000011c1c2810 */ /* 0x000fe40007ffe0ff */
[----:B------:R-:W-:Y:S01]  /*05f0*/  ISETP.GE.AND P2, PT, R19, RZ, PT ;  /* 0x000000ff1300720c */ /* 0x000fe20003f46270 */
[----:B------:R-:W-:-:S12]  /*0600*/  VIADD R12, R41, 0xffffffff ;  /* 0xffffffff290c7836 */ /* 0x000fd80000000000 */
[----:B------:R-:W-:Y:S01]  /*0610*/  @P2 IMAD R38, R31, UR5, R32 ;  /* 0x000000051f262c24 */ /* 0x000fe2000f8e0220 */
[----:B------:R-:W-:-:S03]  /*0620*/  IABS R18, R12 ;  /* 0x0000000c00127213 */ /* 0x000fc60000000000 */
[----:B------:R-:W-:Y:S01]  /*0630*/  @P2 IMAD R38, R38, R19, 0x1 ;  /* 0x0000000126262424 */ /* 0x000fe200078e0213 */
[----:B------:R-:W-:Y:S02]  /*0640*/  LOP3.LUT R12, R12, R3, RZ, 0x3c, !PT ;  /* 0x000000030c0c7212 */ /* 0x000fe400078e3cff */
[----:B------:R-:W-:Y:S02]  /*0650*/  MOV R8, R18 ;  /* 0x0000001200087202 */ /* 0x000fe40000000f00 */
[----:B------:R-:W-:-:S03]  /*0660*/  ISETP.GE.AND P5, PT, R12, RZ, PT ;  /* 0x000000ff0c00720c */ /* 0x000fc60003fa6270 */
[----:B------:R-:W-:-:S04]  /*0670*/  IMAD.HI.U32 R14, R29, R8, RZ ;  /* 0x000000081d0e7227 */ /* 0x000fc800078e00ff */
[----:B------:R-:W-:-:S04]  /*0680*/  IMAD.MOV R15, RZ, RZ, -R14 ;  /* 0x000000ffff0f7224 */ /* 0x000fc800078e0a0e */
[----:B------:R-:W-:Y:S01]  /*0690*/  IMAD R15, R30, R15, R8 ;  /* 0x0000000f1e0f7224 */ /* 0x000fe200078e0208 */
[----:B------:R-:W-:-:S04]  /*06a0*/  @!P1 MOV R8, 0x400 ;  /* 0x0000040000089802 */ /* 0x000fc80000000f00 */
[----:B0-----:R-:W-:Y:S02]  /*06b0*/  @!P1 LEA R13, R17, R8, 0x18 ;  /* 0x00000008110d9211 */ /* 0x001fe400078ec0ff */
[----:B------:R-:W-:Y:S02]  /*06c0*/  ISETP.GT.U32.AND P0, PT, R30, R15, PT ;  /* 0x0000000f1e00720c */ /* 0x000fe40003f04070 */
[----:B------:R-:W-:Y:S01]  /*06d0*/  LOP3.LUT R8, R32, R11, RZ, 0x3c, !PT ;  /* 0x0000000b20087212 */ /* 0x000fe200078e3cff */
[----:B------:R-:W-:-:S05]  /*06e0*/  @!P1 IMAD R13, R0, 0x10, R13 ;  /* 0x00000010000d9824 */ /* 0x000fca00078e020d */
[----:B---3--:R0:W-:Y:S01]  /*06f0*/  @!P1 STS.128 [R13], R4 ;  /* 0x000000040d009388 */ /* 0x0081e20000000c00 */
[----:B------:R-:W-:Y:S01]  /*0700*/  BAR.SYNC.DEFER_BLOCKING 0x0 ;  /* 0x0000000000007b1d */ /* 0x000fe20000010000 */
[----:B------:R-:W-:-:S03]  /*0710*/  ISETP.GE.AND P1, PT, R8, RZ, PT ;  /* 0x000000ff0800720c */ /* 0x000fc60003f26270 */
[----:B------:R-:W-:Y:S02]  /*0720*/  @!P0 IMAD.IADD R15, R15, 0x1, -R30 ;  /* 0x000000010f0f8824 */ /* 0x000fe400078e0a1e */
[----:B------:R-:W-:Y:S01]  /*0730*/  @!P0 VIADD R14, R14, 0x1 ;  /* 0x000000010e0e8836 */ /* 0x000fe20000000000 */
[----:B------:R-:W-:Y:S02]  /*0740*/  ISETP.NE.AND P0, PT, R3, RZ, PT ;  /* 0x000000ff0300720c */ /* 0x000fe40003f05270 */
[----:B------:R-:W-:Y:S01]  /*0750*/  ISETP.GE.U32.AND P4, PT, R15, R30, PT ;  /* 0x0000001e0f00720c */ /* 0x000fe20003f86070 */
[----:B0-----:R-:W-:-:S04]  /*0760*/  VIADD R4, R41, 0x1f ;  /* 0x0000001f29047836 */ /* 0x001fc80000000000 */
[----:B------:R-:W-:Y:S02]  /*0770*/  @!P1 IADD3 R28, PT, PT, RZ, -R28, RZ ;  /* 0x8000001cff1c9210 */ /* 0x000fe40007ffe0ff */
[----:B------:R-:W-:Y:S02]  /*0780*/  @!P3 LOP3.LUT R28, RZ, R11, RZ, 0x33, !PT ;  /* 0x0000000bff1cb212 */ /* 0x000fe400078e33ff */
[----:B------:R-:W-:-:S04]  /*0790*/  SHF.R.S32.HI R5, RZ, 0x1f, R4 ;  /* 0x0000001fff057819 */ /* 0x000fc80000011404 */
[----:B------:R-:W-:Y:S01]  /*07a0*/  @P4 IADD3 R14, PT, PT, R14, 0x1, RZ ;  /* 0x000000010e0e4810 */ /* 0x000fe20007ffe0ff */
[----:B------:R-:W-:Y:S01]  /*07b0*/  @!P2 IMAD R2, R2, UR5, R28 ;  /* 0x000000050202ac24 */ /* 0x000fe2000f8e021c */
[----:B------:R-:W-:-:S03]  /*07c0*/  LEA.HI R5, R5, R4, RZ, 0x5 ;  /* 0x0000000405057211 */ /* 0x000fc600078f28ff */
[----:B------:R-:W-:Y:S01]  /*07d0*/  IMAD.MOV.U32 R7, RZ, RZ, R14 ;  /* 0x000000ffff077224 */ /* 0x000fe200078e000e */
[----:B------:R-:W-:Y:S01]  /*07e0*/  SHF.R.S32.HI R6, RZ, 0x5, R5 ;  /* 0x00000005ff067819 */ /* 0x000fe20000011405 */
[----:B------:R-:W-:Y:S02]  /*07f0*/  @!P2 IMAD.MOV R2, RZ, RZ, -R2 ;  /* 0x000000ffff02a224 */ /* 0x000fe400078e0a02 */
[----:B------:R-:W-:Y:S01]  /*0800*/  IMAD R5, R33, UR4, RZ ;  /* 0x0000000421057c24 */ /* 0x000fe2000f8e02ff */
[----:B------:R-:W-:Y:S01]  /*0810*/  ISETP.GE.AND P1, PT, R9, R6, PT ;  /* 0x000000060900720c */ /* 0x000fe20003f26270 */
[----:B------:R-:W-:Y:S01]  /*0820*/  @!P2 IMAD R38, R19, R2, 0x1 ;  /* 0x000000011326a424 */ /* 0x000fe200078e0202 */
[----:B------:R-:W-:Y:S02]  /*0830*/  @!P5 IADD3 R7, PT, PT, RZ, -R7, RZ ;  /* 0x80000007ff07d210 */ /* 0x000fe40007ffe0ff */
[----:B------:R-:W-:-:S09]  /*0840*/  @!P0 LOP3.LUT R7, RZ, R3, RZ, 0x33, !PT ;  /* 0x00000003ff078212 */ /* 0x000fd200078e33ff */
[----:B------:R-:W-:Y:S05]  /*0850*/  @P1 BRA `(.L_x_21062) ;  /* 0x0000000c00541947 */ /* 0x000fea0003800000 */
[----:B------:R-:W0:Y:S01]  /*0860*/  S2UR UR5, SR_CgaCtaId ;  /* 0x00000000000579c3 */ /* 0x000e220000008800 */
[----:B------:R-:W1:Y:S01]  /*0870*/  LDCU.64 UR10, c[0x0][0x3a8] ;  /* 0x00007500ff0a77ac */ /* 0x000e620008000a00 */
[----:B------:R-:W-:Y:S01]  /*0880*/  SHF.R.U32.HI R2, RZ, 0x3, R0 ;  /* 0x00000003ff027819 */ /* 0x000fe20000011600 */
[C---:B------:R-:W-:Y:S01]  /*0890*/  IMAD R36, R9.reuse, 0x20, R44 ;  /* 0x0000002009247824 */ /* 0x040fe200078e022c */
[----:B------:R-:W-:Y:S01]  /*08a0*/  MOV R3, RZ ;  /* 0x000000ff00037202 */ /* 0x000fe20000000f00 */
[----:B------:R-:W2:Y:S01]  /*08b0*/  LDCU UR9, c[0x0][0x3d0] ;  /* 0x00007a00ff0977ac */ /* 0x000ea20008000800 */
[----:B------:R-:W-:Y:S02]  /*08c0*/  LOP3.LUT R2, R2, 0x7c, RZ, 0xc0, !PT ;  /* 0x0000007c02027812 */ /* 0x000fe400078ec0ff */
[----:B------:R-:W-:Y:S01]  /*08d0*/  SHF.L.U32 R13, R9, 0x5, RZ ;  /* 0x00000005090d7819 */ /* 0x000fe200000006ff */
[----:B------:R-:W3:Y:S01]  /*08e0*/  LDCU UR8, c[0x0][0x3ec] ;  /* 0x00007d80ff0877ac */ /* 0x000ee20008000800 */
[----:B------:R-:W-:Y:S01]  /*08f0*/  MOV R37, 0xff7fffff ;  /* 0xff7fffff00257802 */ /* 0x000fe20000000f00 */
[----:B------:R-:W-:Y:S01]  /*0900*/  IMAD.WIDE R2, R5, 0x4, R2 ;  /* 0x0000000405027825 */ /* 0x000fe200078e0202 */
[----:B------:R-:W-:Y:S01]  /*0910*/  LOP3.LUT R34, R13, 0x1f, R0, 0xf8, !PT ;  /* 0x0000001f0d227812 */ /* 0x000fe200078ef800 */
[----:B------:R-:W-:-:S02]  /*0920*/  UMOV UR4, 0x400 ;  /* 0x0000040000047882 */ /* 0x000fc40000000000 */
[----:B------:R-:W-:Y:S02]  /*0930*/  UIADD3 UR4, UPT, UPT, UR4, 0x60, URZ ;  /* 0x0000006004047890 */ /* 0x000fe4000fffe0ff */
[C---:B------:R-:W-:Y:S01]  /*0940*/  IMAD.IADD R35, R34.reuse, 0x1, -R41 ;  /* 0x0000000122237824 */ /* 0x040fe200078e0a29 */
[----:B------:R-:W-:Y:S02]  /*0950*/  IADD3 R34, PT, PT, R34, 0x1, RZ ;  /* 0x0000000122227810 */ /* 0x000fe40007ffe0ff */
[----:B-1----:R-:W-:Y:S01]  /*0960*/  IADD3 R4, P0, PT, R2, UR10, RZ ;  /* 0x0000000a02047c10 */ /* 0x002fe2000ff1e0ff */
[----:B------:R-:W-:Y:S02]  /*0970*/  VIADD R2, R13, 0x1 ;  /* 0x000000010d027836 */ /* 0x000fe40000000000 */
[----:B--2---:R-:W-:Y:S01]  /*0980*/  IMAD R11, R28, UR9, RZ ;  /* 0x000000091c0b7c24 */ /* 0x004fe2000f8e02ff */
[----:B0-----:R-:W-:Y:S01]  /*0990*/  ULEA UR4, UR5, UR4, 0x18 ;  /* 0x0000000405047291 */ /* 0x001fe2000f8ec0ff */
[----:B------:R-:W-:Y:S01]  /*09a0*/  IADD3.X R5, PT, PT, R3, UR11, RZ, P0, !PT ;  /* 0x0000000b03057c10 */ /* 0x000fe200087fe4ff */
[----:B------:R-:W-:Y:S01]  /*09b0*/  IMAD.MOV.U32 R3, RZ, RZ, R9 ;  /* 0x000000ffff037224 */ /* 0x000fe200078e0009 */
[----:B---3--:R-:W-:-:S02]  /*09c0*/  IADD3 R0, PT, PT, R7, -UR8, RZ ;  /* 0x8000000807007c10 */ /* 0x008fc4000fffe0ff */
[----:B------:R-:W-:Y:S02]  /*09d0*/  LEA R44, P0, R44, R11, 0x3 ;  /* 0x0000000b2c2c7211 */ /* 0x000fe400078018ff */
[----:B------:R-:W-:Y:S02]  /*09e0*/  LEA R36, R36, UR4, 0x2 ;  /* 0x0000000424247c11 */ /* 0x000fe4000f8e10ff */
[----:B------:R-:W-:-:S09]  /*09f0*/  LEA.HI.X.SX32 R45, R11, RZ, 0x1, P0 ;  /* 0x000000ff0b2d7211 */ /* 0x000fd200000f0eff */
.L_x_21065:
[----:B------:R-:W0:Y:S01]  /*0a00*/  LDC R14, c[0x0][0x3f0] ;  /* 0x0000fc00ff0e7b82 */ /* 0x000e220000000800 */
[C---:B------:R-:W-:Y:S01]  /*0a10*/  VIADD R8, R2.reuse, 0xffffffff ;  /* 0xffffffff02087836 */ /* 0x040fe20000000000 */
[----:B------:R-:W-:Y:S01]  /*0a20*/  BSSY.RECONVERGENT B1, `(.L_x_21063) ;  /* 0x00000b2000017945 */ /* 0x000fe20003800200 */
[----:B------:R-:W-:Y:S02]  /*0a30*/  VIADD R3, R3, 0x4 ;  /* 0x0000000403037836 */ /* 0x000fe40000000000 */
[----:B------:R-:W-:Y:S01]  /*0a40*/  VIADD R2, R2, 0x80 ;  /* 0x0000008002027836 */ /* 0x000fe20000000000 */
        /* <DEDUP_REMOVED lines=19> */
[----:B------:R-:W-:-:S05]  /*0b80*/  @P0 IADD3 R11, PT, PT, R11, 0x1, RZ ;  /* 0x000000010b0b0810 */ /* 0x000fca0007ffe0ff */
[----:B------:R-:W-:-:S05]  /*0b90*/  IMAD.MOV.U32 R15, RZ, RZ, R11 ;  /* 0x000000ffff0f7224 */ /* 0x000fca00078e000b */
        /* <DEDUP_REMOVED lines=22> */
[----:B------:R-:W-:-:S05]  /*0d00*/  @!P0 MOV R9, 0xff7fffff ;  /* 0xff7fffff00098802 */ /* 0x000fca0000000f00 */
        /* <DEDUP_REMOVED lines=15> */
[----:B--2---:R-:W-:-:S02]  /*0e00*/  HADD2.F32 R21, -RZ, R8.H0_H0 ;  /* 0x20000008ff157230 */ /* 0x004fc40000004100 */
[--C-:B------:R-:W-:Y:S02]  /*0e10*/  HADD2.F32 R23, -RZ, R9.reuse.H0_H0 ;  /* 0x20000009ff177230 */ /* 0x100fe40000004100 */
[----:B------:R-:W-:Y:S02]  /*0e20*/  HADD2.F32 R9, -RZ, R9.H1_H1 ;  /* 0x30000009ff097230 */ /* 0x000fe40000004100 */
[----:B------:R-:W-:Y:S01]  /*0e30*/  FMUL.FTZ R42, R42, R21 ;  /* 0x000000152a2a7220 */ /* 0x000fe20000410000 */
[----:B------:R-:W-:Y:S02]  /*0e40*/  HADD2.F32 R21, -RZ, R8.H1_H1 ;  /* 0x30000008ff157230 */ /* 0x000fe40000004100 */
[----:B------:R-:W-:Y:S01]  /*0e50*/  FMUL.FTZ R16, R16, R23 ;  /* 0x0000001710107220 */ /* 0x000fe20000410000 */
[----:B------:R-:W-:Y:S02]  /*0e60*/  HADD2.F32 R8, -RZ, R17.H1_H1 ;  /* 0x30000011ff087230 */ /* 0x000fe40000004100 */
[----:B---3--:R-:W-:-:S02]  /*0e70*/  HADD2.F32 R17, -RZ, R12.H0_H0 ;  /* 0x2000000cff117230 */ /* 0x008fc40000004100 */
[----:B------:R-:W-:Y:S01]  /*0e80*/  FMUL.FTZ R24, R24, R21 ;  /* 0x0000001518187220 */ /* 0x000fe20000410000 */
[----:B------:R-:W-:Y:S01]  /*0e90*/  HADD2.F32 R12, -RZ, R12.H1_H1 ;  /* 0x3000000cff0c7230 */ /* 0x000fe20000004100 */
[----:B------:R-:W0:Y:S01]  /*0ea0*/  LDS.128 R20, [UR4] ;  /* 0x00000004ff147984 */ /* 0x000e220008000c00 */
[----:B------:R-:W-:Y:S01]  /*0eb0*/  FMUL.FTZ R8, R8, R9 ;  /* 0x0000000908087220 */ /* 0x000fe20000410000 */
[----:B0-----:R-:W-:-:S05]  /*0ec0*/  HADD2.F32 R9, -RZ, R20.H0_H0 ;  /* 0x20000014ff097230 */ /* 0x001fca0000004100 */
[----:B------:R-:W-:Y:S01]  /*0ed0*/  FFMA.FTZ R42, R9, R17, R42 ;  /* 0x00000011092a7223 */ /* 0x000fe2000001002a */
[----:B------:R-:W-:Y:S02]  /*0ee0*/  HADD2.F32 R17, -RZ, R20.H1_H1 ;  /* 0x30000014ff117230 */ /* 0x000fe40000004100 */
[----:B------:R-:W-:-:S03]  /*0ef0*/  HADD2.F32 R9, -RZ, R21.H0_H0 ;  /* 0x20000015ff097230 */ /* 0x000fc60000004100 */
[----:B------:R-:W-:Y:S01]  /*0f00*/  FFMA.FTZ R17, R17, R12, R24 ;  /* 0x0000000c11117223 */ /* 0x000fe20000010018 */
[----:B------:R-:W-:Y:S01]  /*0f10*/  HADD2.F32 R12, -RZ, R13.H0_H0 ;  /* 0x2000000dff0c7230 */ /* 0x000fe20000004100 */
[----:B------:R-:W2:Y:S01]  /*0f20*/  LDG.E.128.CONSTANT R24, desc[UR6][R46.64+0x400] ;  /* 0x000400062e187981 */ /* 0x000ea2000c1e9d00 */
[----:B------:R-:W-:Y:S02]  /*0f30*/  HADD2.F32 R21, -RZ, R21.H1_H1 ;  /* 0x30000015ff157230 */ /* 0x000fe40000004100 */
[----:B------:R-:W-:Y:S02]  /*0f40*/  HADD2.F32 R20, -RZ, R13.H1_H1 ;  /* 0x3000000dff147230 */ /* 0x000fe40000004100 */
[----:B------:R-:W-:Y:S01]  /*0f50*/  FFMA.FTZ R16, R9, R12, R16 ;  /* 0x0000000c09107223 */ /* 0x000fe20000010010 */
[----:B------:R-:W-:Y:S02]  /*0f60*/  HADD2.F32 R9, -RZ, R18.H0_H0 ;  /* 0x20000012ff097230 */ /* 0x000fe40000004100 */
[----:B------:R-:W-:-:S02]  /*0f70*/  HADD2.F32 R12, -RZ, R10.H0_H0 ;  /* 0x2000000aff0c7230 */ /* 0x000fc40000004100 */
[----:B------:R-:W-:Y:S01]  /*0f80*/  FFMA.FTZ R20, R21, R20, R8 ;  /* 0x0000001415147223 */ /* 0x000fe20000010008 */
[----:B------:R-:W-:Y:S02]  /*0f90*/  HADD2.F32 R8, -RZ, R22.H0_H0 ;  /* 0x20000016ff087230 */ /* 0x000fe40000004100 */
[----:B------:R-:W-:Y:S02]  /*0fa0*/  HADD2.F32 R21, -RZ, R14.H0_H0 ;  /* 0x2000000eff157230 */ /* 0x000fe40000004100 */
[----:B------:R-:W-:Y:S01]  /*0fb0*/  FMUL.FTZ R9, R9, R12 ;  /* 0x0000000c09097220 */ /* 0x000fe20000410000 */
[----:B------:R-:W-:-:S03]  /*0fc0*/  HADD2.F32 R18, -RZ, R18.H1_H1 ;  /* 0x30000012ff127230 */ /* 0x000fc60000004100 */
[----:B------:R-:W-:Y:S01]  /*0fd0*/  FFMA.FTZ R21, R8, R21, R9 ;  /* 0x0000001508157223 */ /* 0x000fe20000010009 */
[----:B------:R-:W-:-:S05]  /*0fe0*/  HADD2.F32 R9, -RZ, R10.H1_H1 ;  /* 0x3000000aff097230 */ /* 0x000fca0000004100 */
[----:B------:R-:W-:Y:S01]  /*0ff0*/  FMUL.FTZ R13, R18, R9 ;  /* 0x00000009120d7220 */ /* 0x000fe20000410000 */
[----:B------:R-:W-:Y:S02]  /*1000*/  HADD2.F32 R18, -RZ, R22.H1_H1 ;  /* 0x30000016ff127230 */ /* 0x000fe40000004100 */
[----:B------:R-:W-:Y:S02]  /*1010*/  HADD2.F32 R9, -RZ, R14.H1_H1 ;  /* 0x3000000eff097230 */ /* 0x000fe40000004100 */
[----:B------:R-:W-:-:S03]  /*1020*/  HADD2.F32 R8, -RZ, R19.H0_H0 ;  /* 0x20000013ff087230 */ /* 0x000fc60000004100 */
[----:B------:R-:W-:Y:S01]  /*1030*/  FFMA.FTZ R18, R18, R9, R13 ;  /* 0x0000000912127223 */ /* 0x000fe2000001000d */
[--C-:B------:R-:W-:Y:S02]  /*1040*/  HADD2.F32 R9, -RZ, R11.reuse.H0_H0 ;  /* 0x2000000bff097230 */ /* 0x100fe40000004100 */
[----:B------:R-:W-:Y:S02]  /*1050*/  HADD2.F32 R10, -RZ, R11.H1_H1 ;  /* 0x3000000bff0a7230 */ /* 0x000fe40000004100 */
[----:B------:R-:W-:Y:S02]  /*1060*/  HADD2.F32 R19, -RZ, R19.H1_H1 ;  /* 0x30000013ff137230 */ /* 0x000fe40000004100 */
[----:B------:R-:W-:Y:S01]  /*1070*/  FMUL.FTZ R12, R8, R9 ;  /* 0x00000009080c7220 */ /* 0x000fe20000410000 */
[--C-:B------:R-:W-:Y:S02]  /*1080*/  HADD2.F32 R8, -RZ, R15.reuse.H0_H0 ;  /* 0x2000000fff087230 */ /* 0x100fe40000004100 */
[----:B------:R-:W-:-:S02]  /*1090*/  HADD2.F32 R15, -RZ, R15.H1_H1 ;  /* 0x3000000fff0f7230 */ /* 0x000fc40000004100 */
[----:B------:R-:W-:Y:S01]  /*10a0*/  FMUL.FTZ R9, R19, R10 ;  /* 0x0000000a13097220 */ /* 0x000fe20000410000 */
        /* <DEDUP_REMOVED lines=31> */
[--C-:B0-----:R-:W-:Y:S02]  /*12a0*/  HADD2.F32 R11, -RZ, R16.reuse.H0_H0 ;  /* 0x20000010ff0b7230 */ /* 0x101fe40000004100 */
[----:B------:R-:W-:Y:S01]  /*12b0*/  HADD2.F32 R25, -RZ, R16.H1_H1 ;  /* 0x30000010ff197230 */ /* 0x000fe20000004100 */
[----:B-----5:R-:W-:Y:S01]  /*12c0*/  FSETP.NEU.FTZ.AND P0, PT, R40, RZ, PT ;  /* 0x000000ff2800720b */ /* 0x020fe20003f1d000 */
[--C-:B--2---:R-:W-:Y:S02]  /*12d0*/  HADD2.F32 R16, -RZ, R12.reuse.H0_H0 ;  /* 0x2000000cff107230 */ /* 0x104fe40000004100 */
[----:B------:R-:W-:-:S03]  /*12e0*/  HADD2.F32 R12, -RZ, R12.H1_H1 ;  /* 0x3000000cff0c7230 */ /* 0x000fc60000004100 */
[----:B------:R-:W-:Y:S01]  /*12f0*/  FFMA.FTZ R11, R11, R16, R42 ;  /* 0x000000100b0b7223 */ /* 0x000fe2000001002a */
[----:B------:R-:W-:Y:S02]  /*1300*/  HADD2.F32 R16, -RZ, R13.H0_H0 ;  /* 0x2000000dff107230 */ /* 0x000fe40000004100 */
[----:B------:R-:W-:Y:S01]  /*1310*/  FFMA.FTZ R8, R25, R12, R8 ;  /* 0x0000000c19087223 */ /* 0x000fe20000010008 */
[--C-:B------:R-:W-:Y:S02]  /*1320*/  HADD2.F32 R12, -RZ, R17.reuse.H0_H0 ;  /* 0x20000011ff0c7230 */ /* 0x100fe40000004100 */
[----:B------:R-:W-:Y:S02]  /*1330*/  HADD2.F32 R17, -RZ, R17.H1_H1 ;  /* 0x30000011ff117230 */ /* 0x000fe40000004100 */
[----:B------:R-:W-:Y:S01]  /*1340*/  FADD.FTZ R11, R11, R8 ;  /* 0x000000080b0b7221 */ /* 0x000fe20000010000 */
[----:B------:R-:W-:Y:S02]  /*1350*/  HADD2.F32 R13, -RZ, R13.H1_H1 ;  /* 0x3000000dff0d7230 */ /* 0x000fe40000004100 */
[----:B------:R-:W-:Y:S01]  /*1360*/  FFMA.FTZ R12, R12, R16, R23 ;  /* 0x000000100c0c7223 */ /* 0x000fe20000010017 */
        /* <DEDUP_REMOVED lines=29> */
.L_x_21064:
[----:B------:R-:W-:Y:S05]  /*1540*/  BSYNC.RECONVERGENT B1 ;  /* 0x0000000000017941 */ /* 0x000fea0003800200 */
.L_x_21063:
[----:B------:R-:W-:Y:S01]  /*1550*/  IADD3 R4, P0, PT, R4, 0x10, RZ ;  /* 0x0000001004047810 */ /* 0x000fe20007f1e0ff */
[----:B------:R-:W-:Y:S01]  /*1560*/  VIADD R35, R35, 0x80 ;  /* 0x0000008023237836 */ /* 0x000fe20000000000 */
[----:B01----:R-:W-:Y:S02]  /*1570*/  IADD3 R36, PT, PT, R36, 0x200, RZ ;  /* 0x0000020024247810 */ /* 0x003fe40007ffe0ff */
[----:B------:R-:W-:Y:S01]  /*1580*/  IADD3 R34, PT, PT, R34, 0x80, RZ ;  /* 0x0000008022227810 */ /* 0x000fe20007ffe0ff */
[----:B------:R-:W-:Y:S01]  /*1590*/  IMAD.X R5, RZ, RZ, R5, P0 ;  /* 0x000000ffff057224 */ /* 0x000fe200000e0605 */
[----:B------:R-:W-:Y:S07]  /*15a0*/  @!P1 BRA `(.L_x_21065) ;  /* 0xfffffff400149947 */ /* 0x000fee000383ffff */
.L_x_21062:
[----:B------:R-:W-:Y:S05]  /*15b0*/  BSYNC.RECONVERGENT B0 ;  /* 0x0000000000007941 */ /* 0x000fea0003800200 */
.L_x_21061:
[----:B------:R-:W0:Y:S01]  /*15c0*/  SHFL.BFLY PT, R0, R37, 0x10, 0x1f ;  /* 0x0e001f0025007f89 */ /* 0x000e2200000e0000 */
[----:B------:R-:W-:Y:S01]  /*15d0*/  MOV R10, 0x400 ;  /* 0x00000400000a7802 */ /* 0x000fe20000000f00 */
[----:B------:R-:W-:Y:S01]  /*15e0*/  BSSY.RECONVERGENT B0, `(.L_x_21066) ;  /* 0x0000105000007945 */ /* 0x000fe20003800200 */
[----:B------:R-:W1:Y:S01]  /*15f0*/  S2R R2, SR_TID.X ;  /* 0x0000000000027919 */ /* 0x000e620000002100 */
[----:B------:R-:W2:Y:S01]  /*1600*/  S2R R8, SR_CgaCtaId ;  /* 0x0000000000087919 */ /* 0x000ea20000008800 */
[----:B0-----:R-:W-:-:S05]  /*1610*/  FMNMX.FTZ R3, R0, R37, !PT ;  /* 0x0000002500037209 */ /* 0x001fca0007810000 */
[----:B------:R-:W0:Y:S01]  /*1620*/  SHFL.BFLY PT, R0, R3, 0x8, 0x1f ;  /* 0x0d001f0003007f89 */ /* 0x000e2200000e0000 */
[----:B-1----:R-:W-:Y:S02]  /*1630*/  SHF.R.U32.HI R9, RZ, 0x5, R2 ;  /* 0x00000005ff097819 */ /* 0x002fe40000011602 */
[----:B0-----:R-:W-:Y:S02]  /*1640*/  FMNMX.FTZ R4, R3, R0, !PT ;  /* 0x0000000003047209 */ /* 0x001fe40007810000 */
[----:B------:R-:W-:-:S03]  /*1650*/  IADD3 R3, PT, PT, R10, 0x40, RZ ;  /* 0x000000400a037810 */ /* 0x000fc60007ffe0ff */
[----:B------:R-:W0:Y:S01]  /*1660*/  SHFL.BFLY PT, R5, R4, 0x4, 0x1f ;  /* 0x0c801f0004057f89 */ /* 0x000e2200000e0000 */
[----:B--2---:R-:W-:Y:S02]  /*1670*/  LEA R3, R8, R3, 0x18 ;  /* 0x0000000308037211 */ /* 0x004fe400078ec0ff */
[----:B0-----:R-:W-:-:S03]  /*1680*/  FMNMX.FTZ R5, R4, R5, !PT ;  /* 0x0000000504057209 */ /* 0x001fc60007810000 */
[----:B------:R-:W-:Y:S02]  /*1690*/  IMAD R4, R9, 0x4, R3 ;  /* 0x0000000409047824 */ /* 0x000fe400078e0203 */
[----:B------:R-:W0:Y:S02]  /*16a0*/  SHFL.BFLY PT, R0, R5, 0x2, 0x1f ;  /* 0x0c401f0005007f89 */ /* 0x000e2400000e0000 */
[----:B0-----:R-:W-:Y:S02]  /*16b0*/  FMNMX.FTZ R11, R5, R0, !PT ;  /* 0x00000000050b7209 */ /* 0x001fe40007810000 */
[----:B------:R-:W-:-:S03]  /*16c0*/  LOP3.LUT R0, R2, 0x1f, RZ, 0xc0, !PT ;  /* 0x0000001f02007812 */ /* 0x000fc600078ec0ff */
[----:B------:R-:W0:Y:S01]  /*16d0*/  SHFL.BFLY PT, R12, R11, 0x1, 0x1f ;  /* 0x0c201f000b0c7f89 */ /* 0x000e2200000e0000 */
[C---:B------:R-:W-:Y:S01]  /*16e0*/  ISETP.NE.AND P3, PT, R0.reuse, RZ, PT ;  /* 0x000000ff0000720c */ /* 0x040fe20003f65270 */
[C---:B------:R-:W-:Y:S01]  /*16f0*/  IMAD R5, R0.reuse, 0x4, R3 ;  /* 0x0000000400057824 */ /* 0x040fe200078e0203 */
[----:B------:R-:W-:Y:S02]  /*1700*/  ISETP.GT.U32.AND P2, PT, R0, 0x3, PT ;  /* 0x000000030000780c */ /* 0x000fe40003f44070 */
[----:B0-----:R-:W-:Y:S02]  /*1710*/  FMNMX.FTZ R15, R11, R12, !PT ;  /* 0x0000000c0b0f7209 */ /* 0x001fe40007810000 */
[----:B------:R-:W-:-:S07]  /*1720*/  MOV R12, 0xff7fffff ;  /* 0xff7fffff000c7802 */ /* 0x000fce0000000f00 */
[----:B------:R0:W-:Y:S01]  /*1730*/  @!P3 STS [R4], R15 ;  /* 0x0000000f0400b388 */ /* 0x0001e20000000800 */
[----:B------:R-:W-:Y:S01]  /*1740*/  BAR.SYNC.DEFER_BLOCKING 0x0 ;  /* 0x0000000000007b1d */ /* 0x000fe20000010000 */
[----:B0-----:R-:W-:-:S05]  /*1750*/  IMAD.MOV.U32 R15, RZ, RZ, RZ ;  /* 0x000000ffff0f7224 */ /* 0x001fca00078e00ff */
[----:B------:R-:W0:Y:S04]  /*1760*/  @!P2 LDS R12, [R5] ;  /* 0x00000000050ca984 */ /* 0x000e280000000800 */
[----:B0-----:R-:W0:Y:S02]  /*1770*/  SHFL.BFLY PT, R3, R12, 0x2, 0x1f ;  /* 0x0c401f000c037f89 */ /* 0x001e2400000e0000 */
[----:B0-----:R-:W-:Y:S02]  /*1780*/  FMNMX.FTZ R13, R3, R12, !PT ;  /* 0x0000000c030d7209 */ /* 0x001fe40007810000 */
[----:B------:R-:W-:-:S03]  /*1790*/  IADD3 R3, PT, PT, R41, 0x1f, RZ ;  /* 0x0000001f29037810 */ /* 0x000fc60007ffe0ff */
        /* <DEDUP_REMOVED lines=26> */
.L_x_21070:
        /* <DEDUP_REMOVED lines=11> */
.L_x_21069:
[----:B------:R-:W-:Y:S05]  /*19f0*/  BSYNC.RECONVERGENT B1 ;  /* 0x0000000000017941 */ /* 0x000fea0003800200 */
.L_x_21068:
        /* <DEDUP_REMOVED lines=12> */
.L_x_21073:
        /* <DEDUP_REMOVED lines=100> */
.L_x_21072:
[----:B------:R-:W-:Y:S05]  /*2100*/  BSYNC.RECONVERGENT B1 ;  /* 0x0000000000017941 */ /* 0x000fea0003800200 */
.L_x_21071:
        /* <DEDUP_REMOVED lines=55> */
.L_x_21075:
[----:B------:R-:W-:Y:S05]  /*2480*/  BSYNC.RECONVERGENT B1 ;  /* 0x0000000000017941 */ /* 0x000fea0003800200 */
.L_x_21074:
        /* <DEDUP_REMOVED lines=26> */
.L_x_21067:
[----:B------:R-:W-:Y:S05]  /*2630*/  BSYNC.RECONVERGENT B0 ;  /* 0x0000000000007941 */ /* 0x000fea0003800200 */
.L_x_21066:
        /* <DEDUP_REMOVED lines=39> */
.L_x_21080:
[----:B------:R-:W0:Y:S01]  /*28b0*/  LDS R5, [R11] ;  /* 0x000000000b057984 */ /* 0x000e220000000800 */
[----:B------:R-:W-:-:S05]  /*28c0*/  VIADD R13, R13, 0x1 ;  /* 0x000000010d0d7836 */ /* 0x000fca0000000000 */
[----:B------:R-:W-:Y:S01]  /*28d0*/  ISETP.NE.AND P0, PT, R13, RZ, PT ;  /* 0x000000ff0d00720c */ /* 0x000fe20003f05270 */
[----:B0-----:R-:W-:-:S05]  /*28e0*/  FMUL.FTZ R14, R5, R4 ;  /* 0x00000004050e7220 */ /* 0x001fca0000410000 */
[----:B------:R0:W-:Y:S02]  /*28f0*/  STS [R11], R14 ;  /* 0x0000000e0b007388 */ /* 0x0001e40000000800 */
[----:B0-----:R-:W-:-:S05]  /*2900*/  IADD3 R11, PT, PT, R11, 0x200, RZ ;  /* 0x000002000b0b7810 */ /* 0x001fca0007ffe0ff */
[----:B------:R-:W-:Y:S05]  /*2910*/  @P0 BRA `(.L_x_21080) ;  /* 0xfffffffc00e40947 */ /* 0x000fea000383ffff */
.L_x_21079:
[----:B------:R-:W-:Y:S05]  /*2920*/  BSYNC.RECONVERGENT B1 ;  /* 0x0000000000017941 */ /* 0x000fea0003800200 */
.L_x_21078:
        /* <DEDUP_REMOVED lines=12> */
.L_x_21083:
        /* <DEDUP_REMOVED lines=33> */
[----:B-----5:R-:W-:-:S03]  /*2c00*/  FMUL.FTZ R40, R4, R49 ;  /* 0x0000003104287220 */ /* 0x020fc60000410000 */
        /* <DEDUP_REMOVED lines=18> */
.L_x_21082:
[----:B------:R-:W-:Y:S05]  /*2d30*/  BSYNC.RECONVERGENT B1 ;  /* 0x0000000000017941 */ /* 0x000fea0003800200 */
.L_x_21081:
        /* <DEDUP_REMOVED lines=31> */
.L_x_21085:
[----:B------:R-:W-:Y:S05]  /*2f30*/  BSYNC.RECONVERGENT B1 ;  /* 0x0000000000017941 */ /* 0x000fea0003800200 */
.L_x_21084:
        /* <DEDUP_REMOVED lines=14> */
.L_x_21077:
[----:B------:R-:W-:Y:S05]  /*3020*/  BSYNC.RECONVERGENT B0 ;  /* 0x0000000000007941 */ /* 0x000fea0003800200 */
.L_x_21076:
[----:B------:R-:W-:Y:S01]  /*3030*/  BAR.SYNC.DEFER_BLOCKING 0x0 ;  /* 0x0000000000007b1d */ /* 0x000fe20000010000 */
[----:B------:R-:W-:Y:S01]  /*3040*/  ISETP.GE.AND P0, PT, R9, R6, PT ;  /* 0x000000060900720c */ /* 0x000fe20003f06270 */
[----:B------:R-:W-:Y:S02]  /*3050*/  HFMA2 R3, -RZ, RZ, 0, 0 ;  /* 0x00000000ff037431 */ /* 0x000fe400000001ff */
[----:B------:R-:W-:Y:S01]  /*3060*/  IMAD.MOV.U32 R27, RZ, RZ, RZ ;  /* 0x000000ffff1b7224 */ /* 0x000fe200078e00ff */
[----:B01----:R-:W-:Y:S01]  /*3070*/  CS2R R4, SRZ ;  /* 0x0000000000047805 */ /* 0x003fe2000001ff00 */
        /* <DEDUP_REMOVED lines=8> */
[C---:B------:R-:W-:Y:S01]  /*3100*/  LEA R24, R9.reuse, 0x3, 0x5 ;  /* 0x0000000309187811 */ /* 0x040fe200078e28ff */
[----:B------:R-:W4:Y:S01]  /*3110*/  LDCU UR9, c[0x0][0x3d0] ;  /* 0x00007a00ff0977ac */ /* 0x000f220008000800 */
[----:B------:R-:W-:Y:S01]  /*3120*/  LOP3.LUT R12, R12, 0x7c, RZ, 0xc0, !PT ;  /* 0x0000007c0c0c7812 */ /* 0x000fe200078ec0ff */
[C---:B------:R-:W-:Y:S01]  /*3130*/  IMAD.IADD R25, R9.reuse, 0x1, -R6 ;  /* 0x0000000109197824 */ /* 0x040fe200078e0a06 */
[----:B------:R-:W-:Y:S01]  /*3140*/  IADD3 R26, PT, PT, R9, 0x1, RZ ;  /* 0x00000001091a7810 */ /* 0x000fe20007ffe0ff */
[----:B------:R-:W0:Y:S01]  /*3150*/  LDCU.64 UR10, c[0x0][0x3a8] ;  /* 0x00007500ff0a77ac */ /* 0x000e220008000a00 */
[----:B------:R-:W-:Y:S01]  /*3160*/  IMAD.MOV.U32 R27, RZ, RZ, RZ ;  /* 0x000000ffff1b7224 */ /* 0x000fe200078e00ff */
[----:B--2---:R-:W2:Y:S01]  /*3170*/  MUFU.RCP R14, R14 ;  /* 0x0000000e000e7308 */ /* 0x004ea20000001000 */
[----:B---3--:R-:W-:Y:S01]  /*3180*/  IMAD R15, R33, UR8, RZ ;  /* 0x00000008210f7c24 */ /* 0x008fe2000f8e02ff */
[----:B------:R-:W3:Y:S03]  /*3190*/  LDCU UR8, c[0x0][0x3ec] ;  /* 0x00007d80ff0877ac */ /* 0x000ee60008000800 */
[----:B------:R-:W-:-:S04]  /*31a0*/  IMAD.WIDE R12, R15, 0x4, R12 ;  /* 0x000000040f0c7825 */ /* 0x000fc800078e020c */
[----:B------:R-:W-:Y:S01]  /*31b0*/  VIADD R15, R10, 0x60 ;  /* 0x000000600a0f7836 */ /* 0x000fe20000000000 */
[----:B0-----:R-:W-:Y:S01]  /*31c0*/  IADD3 R20, P0, PT, R12, UR10, RZ ;  /* 0x0000000a0c147c10 */ /* 0x001fe2000ff1e0ff */
[----:B----4-:R-:W-:-:S03]  /*31d0*/  IMAD R36, R28, UR9, RZ ;  /* 0x000000091c247c24 */ /* 0x010fc6000f8e02ff */
[----:B------:R-:W-:Y:S02]  /*31e0*/  LEA R21, R8, R15, 0x18 ;  /* 0x0000000f08157211 */ /* 0x000fe400078ec0ff */
[----:B--2---:R-:W-:Y:S02]  /*31f0*/  IADD3 R11, PT, PT, R14, 0xffffffe, RZ ;  /* 0x0ffffffe0e0b7810 */ /* 0x004fe40007ffe0ff */
[----:B------:R-:W-:Y:S02]  /*3200*/  SHF.L.U32 R14, R2, 0x5, RZ ;  /* 0x00000005020e7819 */ /* 0x000fe400000006ff */
[----:B------:R-:W-:Y:S02]  /*3210*/  IADD3.X R23, PT, PT, R13, UR11, RZ, P0, !PT ;  /* 0x0000000b0d177c10 */ /* 0x000fe400087fe4ff */
[----:B------:R-:W0:Y:S01]  /*3220*/  F2I.FTZ.U32.TRUNC.NTZ R11, R11 ;  /* 0x0000000b000b7305 */ /* 0x000e22000021f000 */
[----:B------:R-:W-:Y:S02]  /*3230*/  LOP3.LUT R10, R14, 0x60, RZ, 0xe2, !PT ;  /* 0x000000600e0a7812 */ /* 0x000fe400078ee2ff */
[----:B---3--:R-:W-:-:S02]  /*3240*/  IADD3 R7, PT, PT, R7, -UR8, RZ ;  /* 0x8000000807077c10 */ /* 0x008fc4000fffe0ff */
[----:B------:R-:W-:Y:S02]  /*3250*/  LEA R10, R9, R10, 0x7 ;  /* 0x0000000a090a7211 */ /* 0x000fe400078e38ff */
[----:B------:R-:W-:Y:S02]  /*3260*/  SHF.L.U32 R9, R2, 0x3, RZ ;  /* 0x0000000302097819 */ /* 0x000fe400000006ff */
[----:B------:R-:W-:Y:S02]  /*3270*/  IADD3 R21, PT, PT, R10, 0x10, R21 ;  /* 0x000000100a157810 */ /* 0x000fe40007ffe015 */
[----:B------:R-:W-:Y:S02]  /*3280*/  MOV R10, RZ ;  /* 0x000000ff000a7202 */ /* 0x000fe40000000f00 */
[----:B------:R-:W-:Y:S02]  /*3290*/  LOP3.LUT R29, R9, 0xf8, RZ, 0xc0, !PT ;  /* 0x000000f8091d7812 */ /* 0x000fe400078ec0ff */
[----:B0-----:R-:W-:-:S02]  /*32a0*/  IADD3 R17, PT, PT, RZ, -R11, RZ ;  /* 0x8000000bff117210 */ /* 0x001fc40007ffe0ff */
[----:B------:R-:W-:Y:S02]  /*32b0*/  LOP3.LUT R28, R24, 0x18, R9, 0xf8, !PT ;  /* 0x00000018181c7812 */ /* 0x000fe400078ef809 */
[----:B------:R-:W-:Y:S01]  /*32c0*/  SHF.R.S32.HI R37, RZ, 0x1f, R36 ;  /* 0x0000001fff257819 */ /* 0x000fe20000011424 */
[----:B------:R-:W-:-:S04]  /*32d0*/  IMAD R15, R17, R30, RZ ;  /* 0x0000001e110f7224 */ /* 0x000fc800078e02ff */
[----:B------:R-:W-:-:S07]  /*32e0*/  IMAD.HI.U32 R22, R11, R15, R10 ;  /* 0x0000000f0b167227 */ /* 0x000fce00078e000a */
.L_x_21098:
        /* <DEDUP_REMOVED lines=50> */
[----:B------:R-:W2:Y:S04]  /*3610*/  LDS.128 R8, [R21] ;  /* 0x0000000015087984 */ /* 0x000ea80000000c00 */
[----:B------:R-:W3:Y:S01]  /*3620*/  LDG.E.CONSTANT R17, desc[UR6][R18.64] ;  /* 0x0000000612117981 */ /* 0x000ee2000c1e9900 */
[----:B-----5:R-:W-:Y:S02]  /*3630*/  IADD3 R40, PT, PT, R28, -0x3, RZ ;  /* 0xfffffffd1c287810 */ /* 0x020fe40007ffe0ff */
[----:B0-----:R-:W-:Y:S02]  /*3640*/  F2FP.F16.F32.PACK_AB R14, R15, R14 ;  /* 0x0000000e0f0e723e */ /* 0x001fe400000000ff */
[----:B------:R-:W-:Y:S01]  /*3650*/  F2FP.F16.F32.PACK_AB R35, R13, R12 ;  /* 0x0000000c0d23723e */ /* 0x000fe200000000ff */
[----:B------:R-:W-:Y:S01]  /*3660*/  BSSY.RECONVERGENT B2, `(.L_x_21090) ;  /* 0x0000029000027945 */ /* 0x000fe20003800200 */
[----:B--2---:R-:W-:Y:S01]  /*3670*/  F2FP.F16.F32.PACK_AB R39, R9, R8 ;  /* 0x000000080927723e */ /* 0x004fe200000000ff */
[----:B---3--:R-:W-:-:S03]  /*3680*/  IMAD.WIDE R16, R17, UR12, R36 ;  /* 0x0000000c11107c25 */ /* 0x008fc6000f8e0224 */
[----:B------:R-:W-:-:S04]  /*3690*/  IADD3 R34, P0, PT, R29, R16, RZ ;  /* 0x000000101d227210 */ /* 0x000fc80007f1e0ff */
[----:B-1----:R-:W-:Y:S01]  /*36a0*/  LEA R16, P1, R34, UR4, 0x1 ;  /* 0x0000000422107c11 */ /* 0x002fe2000f8208ff */
[----:B------:R-:W-:Y:S01]  /*36b0*/  IMAD.X R17, RZ, RZ, R17, P0 ;  /* 0x000000ffff117224 */ /* 0x000fe200000e0611 */
[----:B------:R-:W-:-:S04]  /*36c0*/  ISETP.NE.AND P0, PT, R25, -0x1, PT ;  /* 0xffffffff1900780c */ /* 0x000fc80003f05270 */
[----:B------:R-:W-:Y:S02]  /*36d0*/  LEA.HI.X R17, R34, UR5, R17, 0x1, P1 ;  /* 0x0000000522117c11 */ /* 0x000fe400088f0c11 */
[----:B------:R-:W-:-:S03]  /*36e0*/  MOV R34, R14 ;  /* 0x0000000e00227202 */ /* 0x000fc60000000f00 */
[----:B------:R0:W5:Y:S04]  /*36f0*/  LDG.E.128.CONSTANT R12, desc[UR6][R16.64] ;  /* 0x00000006100c7981 */ /* 0x000168000c1e9d00 */
[----:B------:R-:W-:Y:S05]  /*3700*/  @P0 BRA `(.L_x_21091) ;  /* 0x0000000000780947 */ /* 0x000fea0003800000 */
[C---:B------:R-:W-:Y:S01]  /*3710*/  VIADD R8, R28.reuse, 0xffffffff ;  /* 0xffffffff1c087836 */ /* 0x040fe20000000000 */
[C---:B------:R-:W-:Y:S02]  /*3720*/  IADD3 R42, PT, PT, R28.reuse, 0x2, RZ ;  /* 0x000000021c2a7810 */ /* 0x040fe40007ffe0ff */
[----:B------:R-:W-:Y:S02]  /*3730*/  IADD3 R18, PT, PT, R28, 0x1, RZ ;  /* 0x000000011c127810 */ /* 0x000fe40007ffe0ff */
[-C--:B------:R-:W-:Y:S01]  /*3740*/  ISETP.GE.AND P2, PT, R42, R41.reuse, PT ;  /* 0x000000292a00720c */ /* 0x080fe20003f46270 */
[----:B------:R-:W-:Y:S01]  /*3750*/  VIADD R42, R28, 0x3 ;  /* 0x000000031c2a7836 */ /* 0x000fe20000000000 */
[-C--:B------:R-:W-:Y:S02]  /*3760*/  ISETP.GE.AND P6, PT, R8, R41.reuse, PT ;  /* 0x000000290800720c */ /* 0x080fe40003fc6270 */
[----:B------:R-:W-:Y:S02]  /*3770*/  ISETP.GE.AND P1, PT, R18, R41, PT ;  /* 0x000000291200720c */ /* 0x000fe40003f26270 */
        /* <DEDUP_REMOVED lines=23> */
.L_x_21091:
[----:B------:R-:W-:Y:S05]  /*38f0*/  BSYNC.RECONVERGENT B2 ;  /* 0x0000000000027941 */ /* 0x000fea0003800200 */
.L_x_21090:
[----:B-----5:R-:W-:Y:S01]  /*3900*/  HMUL2 R8, R34, R13 ;  /* 0x0000000d22087232 */ /* 0x020fe20000000000 */
[----:B------:R-:W-:-:S03]  /*3910*/  F2FP.F16.F32.PACK_AB R13, R11, R10 ;  /* 0x0000000a0b0d723e */ /* 0x000fc600000000ff */
[----:B------:R-:W-:Y:S02]  /*3920*/  HFMA2 R12, R35, R12, R8 ;  /* 0x0000000c230c7231 */ /* 0x000fe40000000008 */
[----:B------:R1:W5:Y:S01]  /*3930*/  LDG.E.128.CONSTANT R8, desc[UR6][R16.64+0x200] ;  /* 0x0002000610087981 */ /* 0x000362000c1e9d00 */
[----:B------:R-:W-:Y:S04]  /*3940*/  BSSY.RECONVERGENT B2, `(.L_x_21092) ;  /* 0x0000020000027945 */ /* 0x000fe80003800200 */
[----:B------:R-:W-:Y:S05]  /*3950*/  @P0 BRA `(.L_x_21093) ;  /* 0x0000000000780947 */ /* 0x000fea0003800000 */
[C---:B------:R-:W-:Y:S01]  /*3960*/  VIADD R18, R28.reuse, 0xffffffff ;  /* 0xffffffff1c127836 */ /* 0x040fe20000000000 */
[CC--:B------:R-:W-:Y:S02]  /*3970*/  ISETP.GE.AND P2, PT, R28.reuse, R41.reuse, PT ;  /* 0x000000291c00720c */ /* 0x0c0fe40003f46270 */
[----:B------:R-:W-:Y:S02]  /*3980*/  IADD3 R42, PT, PT, R28, 0x2, RZ ;  /* 0x000000021c2a7810 */ /* 0x000fe40007ffe0ff */
[----:B------:R-:W-:Y:S02]  /*3990*/  ISETP.GE.AND P1, PT, R18, R41, PT ;  /* 0x000000291200720c */ /* 0x000fe40003f26270 */
[C---:B-----5:R-:W-:Y:S02]  /*39a0*/  PRMT R18, R9.reuse, 0x7632, R18 ;  /* 0x0000763209127816 */ /* 0x060fe40000000012 */
[----:B------:R-:W-:Y:S02]  /*39b0*/  SEL R9, R9, RZ, !P1 ;  /* 0x000000ff09097207 */ /* 0x000fe40004800000 */
[----:B------:R-:W-:-:S02]  /*39c0*/  SEL R18, R18, RZ, !P2 ;  /* 0x000000ff12127207 */ /* 0x000fc40005000000 */
[-C--:B------:R-:W-:Y:S01]  /*39d0*/  ISETP.GE.AND P4, PT, R42, R41.reuse, PT ;  /* 0x000000292a00720c */ /* 0x080fe20003f86270 */
[C---:B------:R-:W-:Y:S01]  /*39e0*/  VIADD R42, R28.reuse, 0x3 ;  /* 0x000000031c2a7836 */ /* 0x040fe20000000000 */
[----:B------:R-:W-:Y:S02]  /*39f0*/  PRMT R9, R9, 0x5410, R18 ;  /* 0x0000541009097816 */ /* 0x000fe40000000012 */
[----:B------:R-:W-:Y:S02]  /*3a00*/  IADD3 R18, PT, PT, R28, 0x1, RZ ;  /* 0x000000011c127810 */ /* 0x000fe40007ffe0ff */
[-C--:B------:R-:W-:Y:S02]  /*3a10*/  ISETP.GE.AND P5, PT, R42, R41.reuse, PT ;  /* 0x000000292a00720c */ /* 0x080fe40003fa6270 */
        /* <DEDUP_REMOVED lines=18> */
.L_x_21093:
[----:B------:R-:W-:Y:S05]  /*3b40*/  BSYNC.RECONVERGENT B2 ;  /* 0x0000000000027941 */ /* 0x000fea0003800200 */
.L_x_21092:
[----:B------:R-:W-:Y:S02]  /*3b50*/  HFMA2 R12, R39, R14, R12 ;  /* 0x0000000e270c7231 */ /* 0x000fe4000000000c */
[----:B------:R-:W-:Y:S02]  /*3b60*/  IMAD.MOV.U32 R42, RZ, RZ, R13 ;  /* 0x000000ffff2a7224 */ /* 0x000fe400078e000d */
[----:B-----5:R-:W-:-:S03]  /*3b70*/  HMUL2 R14, R34, R9 ;  /* 0x00000009220e7232 */ /* 0x020fc60000000000 */
[----:B------:R-:W-:Y:S02]  /*3b80*/  HFMA2 R9, R42, R15, R12 ;  /* 0x0000000f2a097231 */ /* 0x000fe4000000000c */
[----:B------:R-:W-:Y:S02]  /*3b90*/  HFMA2 R8, R35, R8, R14 ;  /* 0x0000000823087231 */ /* 0x000fe4000000000e */
        /* <DEDUP_REMOVED lines=33> */
.L_x_21095:
[----:B------:R-:W-:Y:S05]  /*3db0*/  BSYNC.RECONVERGENT B2 ;  /* 0x0000000000027941 */ /* 0x000fea0003800200 */
.L_x_21094:
[----:B012---:R-:W5:Y:S02]  /*3dc0*/  LDG.E.128.CONSTANT R16, desc[UR6][R16.64+0x600] ;  /* 0x0006000610107981 */ /* 0x007f64000c1e9d00 */
[----:B-----5:R-:W-:Y:S01]  /*3dd0*/  HMUL2 R13, R34, R13 ;  /* 0x0000000d220d7232 */ /* 0x020fe20000000000 */
[----:B------:R-:W-:Y:S03]  /*3de0*/  BSSY.RECONVERGENT B2, `(.L_x_21096) ;  /* 0x0000021000027945 */ /* 0x000fe60003800200 */
[----:B------:R-:W-:Y:S01]  /*3df0*/  HFMA2 R12, R35, R12, R13 ;  /* 0x0000000c230c7231 */ /* 0x000fe2000000000d */
[----:B------:R-:W-:Y:S06]  /*3e00*/  @P0 BRA `(.L_x_21097) ;  /* 0x0000000000780947 */ /* 0x000fec0003800000 */
[-C--:B------:R-:W-:Y:S02]  /*3e10*/  ISETP.GE.AND P0, PT, R40, R41.reuse, PT ;  /* 0x000000292800720c */ /* 0x080fe40003f06270 */
[C---:B------:R-:W-:Y:S02]  /*3e20*/  IADD3 R40, PT, PT, R28.reuse, -0x2, RZ ;  /* 0xfffffffe1c287810 */ /* 0x040fe40007ffe0ff */
        /* <DEDUP_REMOVED lines=15> */
[----:B------:R-:W-:Y:S02]  /*3f20*/  ISETP.GE.AND P1, PT, R40, R41, PT ;  /* 0x000000292800720c */ /* 0x000fe40003f26270 */
[----:B------:R-:W-:Y:S02]  /*3f30*/  IADD3 R40, PT, PT, R28, 0x3, RZ ;  /* 0x000000031c287810 */ /* 0x000fe40007ffe0ff */
[----:B------:R-:W-:-:S02]  /*3f40*/  PRMT R13, R18, 0x7632, R13 ;  /* 0x00007632120d7816 */ /* 0x000fc4000000000d */
[-C--:B------:R-:W-:Y:S01]  /*3f50*/  ISETP.GE.AND P2, PT, R40, R41.reuse, PT ;  /* 0x000000292800720c */ /* 0x080fe20003f46270 */
[----:B------:R-:W-:Y:S01]  /*3f60*/  VIADD R40, R28, 0x4 ;  /* 0x000000041c287836 */ /* 0x000fe20000000000 */
        /* <DEDUP_REMOVED lines=8> */
.L_x_21097:
[----:B------:R-:W-:Y:S05]  /*3ff0*/  BSYNC.RECONVERGENT B2 ;  /* 0x0000000000027941 */ /* 0x000fea0003800200 */
.L_x_21096:
[----:B------:R-:W-:Y:S02]  /*4000*/  HMUL2 R17, R34, R17 ;  /* 0x0000001122117232 */ /* 0x000fe40000000000 */
[C---:B------:R-:W-:Y:S02]  /*4010*/  HFMA2 R8, R39.reuse, R10, R8 ;  /* 0x0000000a27087231 */ /* 0x040fe40000000008 */
[----:B------:R-:W-:Y:S02]  /*4020*/  HFMA2 R12, R39, R14, R12 ;  /* 0x0000000e270c7231 */ /* 0x000fe4000000000c */
[----:B------:R-:W-:Y:S02]  /*4030*/  HFMA2 R17, R35, R16, R17 ;  /* 0x0000001023117231 */ /* 0x000fe40000000011 */
[C---:B------:R-:W-:Y:S02]  /*4040*/  HFMA2 R11, R42.reuse, R11, R8 ;  /* 0x0000000b2a0b7231 */ /* 0x040fe40000000008 */
[----:B------:R-:W-:-:S02]  /*4050*/  HFMA2 R12, R42, R15, R12 ;  /* 0x0000000f2a0c7231 */ /* 0x000fc4000000000c */
[----:B------:R-:W-:Y:S02]  /*4060*/  HADD2.F32 R8, -RZ, R9.H0_H0 ;  /* 0x20000009ff087230 */ /* 0x000fe40000004100 */
[----:B------:R-:W-:Y:S02]  /*4070*/  HFMA2 R17, R39, R18, R17 ;  /* 0x0000001227117231 */ /* 0x000fe40000000011 */
[----:B------:R-:W-:Y:S02]  /*4080*/  HADD2.F32 R9, -RZ, R9.H1_H1 ;  /* 0x30000009ff097230 */ /* 0x000fe40000004100 */
[----:B------:R-:W-:Y:S02]  /*4090*/  HADD2.F32 R10, -RZ, R11.H0_H0 ;  /* 0x2000000bff0a7230 */ /* 0x000fe40000004100 */
[----:B------:R-:W-:Y:S02]  /*40a0*/  HFMA2 R17, R42, R19, R17 ;  /* 0x000000132a117231 */ /* 0x000fe40000000011 */
[----:B------:R-:W-:-:S02]  /*40b0*/  HADD2.F32 R13, -RZ, R12.H0_H0 ;  /* 0x2000000cff0d7230 */ /* 0x000fc40000004100 */
[----:B------:R-:W-:Y:S01]  /*40c0*/  FADD.FTZ R8, R8, R9 ;  /* 0x0000000908087221 */ /* 0x000fe20000010000 */
[----:B------:R-:W-:Y:S02]  /*40d0*/  HADD2.F32 R11, -RZ, R11.H1_H1 ;  /* 0x3000000bff0b7230 */ /* 0x000fe40000004100 */
[--C-:B------:R-:W-:Y:S02]  /*40e0*/  HADD2.F32 R14, -RZ, R17.reuse.H0_H0 ;  /* 0x20000011ff0e7230 */ /* 0x100fe40000004100 */
[----:B------:R-:W-:Y:S01]  /*40f0*/  FADD.FTZ R27, R27, R8 ;  /* 0x000000081b1b7221 */ /* 0x000fe20000010000 */
[----:B------:R-:W-:Y:S02]  /*4100*/  HADD2.F32 R12, -RZ, R12.H1_H1 ;  /* 0x3000000cff0c7230 */ /* 0x000fe40000004100 */
[----:B------:R-:W-:Y:S01]  /*4110*/  FADD.FTZ R10, R10, R11 ;  /* 0x0000000b0a0a7221 */ /* 0x000fe20000010000 */
[----:B------:R-:W-:Y:S02]  /*4120*/  HADD2.F32 R17, -RZ, R17.H1_H1 ;  /* 0x30000011ff117230 */ /* 0x000fe40000004100 */
[----:B------:R-:W-:Y:S01]  /*4130*/  FADD.FTZ R13, R13, R12 ;  /* 0x0000000c0d0d7221 */ /* 0x000fe20000010000 */
[----:B------:R-:W-:-:S02]  /*4140*/  FADD.FTZ R3, R3, R10 ;  /* 0x0000000a03037221 */ /* 0x000fc40000010000 */
[----:B------:R-:W-:Y:S01]  /*4150*/  FADD.FTZ R14, R14, R17 ;  /* 0x000000110e0e7221 */ /* 0x000fe20000010000 */
[----:B------:R-:W-:-:S03]  /*4160*/  FADD.FTZ R4, R4, R13 ;  /* 0x0000000d04047221 */ /* 0x000fc60000010000 */
[----:B------:R-:W-:-:S07]  /*4170*/  FADD.FTZ R5, R5, R14 ;  /* 0x0000000e05057221 */ /* 0x000fce0000010000 */
.L_x_21089:
[----:B-1----:R-:W-:Y:S05]  /*4180*/  BSYNC.RECONVERGENT B0 ;  /* 0x0000000000007941 */ /* 0x002fea0003800200 */
.L_x_21088:
        /* <DEDUP_REMOVED lines=10> */
.L_x_21087:
[----:B01----:R-:W-:Y:S05]  /*4230*/  BSYNC.RECONVERGENT B1 ;  /* 0x0000000000017941 */ /* 0x003fea0003800200 */
.L_x_21086:
[----:B------:R-:W0:Y:S01]  /*4240*/  SHFL.BFLY PT, R6, R27, 0x2, 0x1f ;  /* 0x0c401f001b067f89 */ /* 0x000e2200000e0000 */
[----:B------:R-:W-:Y:S01]  /*4250*/  BAR.SYNC.DEFER_BLOCKING 0x0 ;  /* 0x0000000000007b1d */ /* 0x000fe20000010000 */
[----:B------:R-:W-:-:S05]  /*4260*/  LOP3.LUT P0, RZ, R2, 0x3, RZ, 0xc0, !PT ;  /* 0x0000000302ff7812 */ /* 0x000fca000780c0ff */
[----:B------:R-:W-:Y:S01]  /*4270*/  BSSY.RECONVERGENT B0, `(.L_x_21099) ;  /* 0x000001e000007945 */ /* 0x000fe20003800200 */
[----:B------:R-:W1:Y:S04]  /*4280*/  SHFL.BFLY PT, R8, R3, 0x2, 0x1f ;  /* 0x0c401f0003087f89 */ /* 0x000e6800000e0000 */
[----:B------:R-:W2:Y:S04]  /*4290*/  SHFL.BFLY PT, R7, R4, 0x2, 0x1f ;  /* 0x0c401f0004077f89 */ /* 0x000ea800000e0000 */
[----:B------:R-:W3:Y:S01]  /*42a0*/  SHFL.BFLY PT, R12, R5, 0x2, 0x1f ;  /* 0x0c401f00050c7f89 */ /* 0x000ee200000e0000 */
[----:B0-----:R-:W-:Y:S01]  /*42b0*/  FADD.FTZ R6, R6, R27 ;  /* 0x0000001b06067221 */ /* 0x001fe20000010000 */
[----:B-1----:R-:W-:Y:S01]  /*42c0*/  FADD.FTZ R8, R8, R3 ;  /* 0x0000000308087221 */ /* 0x002fe20000010000 */
[----:B------:R-:W-:Y:S01]  /*42d0*/  LOP3.LUT R3, R2, 0x3c0, RZ, 0xc0, !PT ;  /* 0x000003c002037812 */ /* 0x000fe200078ec0ff */
[----:B--2---:R-:W-:-:S03]  /*42e0*/  FADD.FTZ R10, R7, R4 ;  /* 0x00000004070a7221 */ /* 0x004fc60000010000 */
[----:B------:R-:W0:Y:S01]  /*42f0*/  SHFL.BFLY PT, R9, R8, 0x1, 0x1f ;  /* 0x0c201f0008097f89 */ /* 0x000e2200000e0000 */
[----:B------:R-:W-:Y:S01]  /*4300*/  ISETP.NE.OR P1, PT, R3, 0x40, P0 ;  /* 0x000000400300780c */ /* 0x000fe20000725670 */
[----:B---3--:R-:W-:Y:S02]  /*4310*/  FADD.FTZ R12, R12, R5 ;  /* 0x000000050c0c7221 */ /* 0x008fe40000010000 */
[----:B------:R-:W1:Y:S01]  /*4320*/  SHFL.BFLY PT, R7, R6, 0x1, 0x1f ;  /* 0x0c201f0006077f89 */ /* 0x000e6200000e0000 */
[----:B------:R-:W-:-:S03]  /*4330*/  SHF.R.U32.HI R3, RZ, 0x2, R0 ;  /* 0x00000002ff037819 */ /* 0x000fc60000011600 */
[----:B------:R-:W2:Y:S01]  /*4340*/  SHFL.BFLY PT, R11, R10, 0x1, 0x1f ;  /* 0x0c201f000a0b7f89 */ /* 0x000ea200000e0000 */
[----:B------:R-:W-:-:S03]  /*4350*/  LOP3.LUT R5, R3, 0x3e0, R2, 0xf8, !PT ;  /* 0x000003e003057812 */ /* 0x000fc600078ef802 */
[----:B------:R-:W3:Y:S01]  /*4360*/  SHFL.BFLY PT, R13, R12, 0x1, 0x1f ;  /* 0x0c201f000c0d7f89 */ /* 0x000ee200000e0000 */
[----:B0-----:R-:W-:Y:S01]  /*4370*/  FADD.FTZ R4, R8, R9 ;  /* 0x0000000908047221 */ /* 0x001fe20000010000 */
[----:B-1----:R-:W-:Y:S01]  /*4380*/  FADD.FTZ R7, R6, R7 ;  /* 0x0000000706077221 */ /* 0x002fe20000010000 */
        /* <DEDUP_REMOVED lines=12> */
.L_x_21100:
[----:B------:R-:W-:Y:S05]  /*4450*/  BSYNC.RECONVERGENT B0 ;  /* 0x0000000000007941 */ /* 0x000fea0003800200 */
.L_x_21099:
        /* <DEDUP_REMOVED lines=32> */
[----:B------:R-:W0:Y:S01]  /*4660*/  LDCU UR4, c[0x0][0x378] ;  /* 0x00006f00ff0477ac */ /* 0x000e220008000800 */
[----:B------:R-:W-:-:S04]  /*4670*/  IMAD R31, R33, R31, R32 ;  /* 0x0000001f211f7224 */ /* 0x000fc800078e0220 */
[----:B0-----:R-:W-:Y:S01]  /*4680*/  IMAD R31, R31, UR4, RZ ;  /* 0x000000041f1f7c24 */ /* 0x001fe2000f8e02ff */
[----:B------:R-:W-:Y:S06]  /*4690*/  @P0 EXIT ;  /* 0x000000000000094d */ /* 0x000fec0003800000 */
[----:B------:R-:W0:Y:S01]  /*46a0*/  S2UR UR4, SR_CTAID.Z ;  /* 0x00000000000479c3 */ /* 0x000e220000002700 */
[----:B------:R-:W0:Y:S01]  /*46b0*/  LDCU.64 UR8, c[0x0][0x380] ;  /* 0x00007000ff0877ac */ /* 0x000e220008000a00 */
        /* <DEDUP_REMOVED lines=20> */
.L_x_21101:
        /* <DEDUP_REMOVED lines=16> */
.L_x_25967:


//--------------------- .text._ZN4vllm25paged_attention_v1_kernelIttLi256ELi16ELi128ELNS_18Fp8KVCacheDataTypeE0ELb0EEEvPT_PKS2_PKT0_S8_ifPKiSA_iPKfiiiSC_SC_iiiii --------------------------
	.section	.text._ZN4vllm25paged_attention_v1_kernelIttLi256ELi16ELi128ELNS_18Fp8KVCacheDataTypeE0ELb0EEEvPT_PKS2_PKT0_S8_ifPKiSA_iPKfiiiSC_SC_iiiii,"ax",@progbits
	.align	128
        .global         _ZN4vllm25paged_attention_v1_kernelIttLi256ELi16ELi128ELNS_18Fp8KVCacheDataTypeE0ELb0EEEvPT_PKS2_PKT0_S8_ifPKiSA_iPKfiiiSC_SC_iiiii
        .type           _ZN4vllm25paged_attention_v1_kernelIttLi256ELi16ELi128ELNS_18Fp8KVCacheDataTypeE0ELb0EEEvPT_PKS2_PKT0_S8_ifPKiSA_iPKfiiiSC_SC_iiiii,@function
        .size           _ZN4vllm25paged_attention_v1_kernelIttLi256ELi16ELi128ELNS_18Fp8KVCacheDataTypeE0ELb0EEEvPT_PKS2_PKT0_S8_ifPKiSA_iPKfiiiSC_SC_iiiii,(.L_x_25968 - _ZN4vllm25paged_attention_v1_kernelIttLi256ELi16ELi128ELNS_18Fp8KVCacheDataTypeE0ELb0EEEvPT_PKS2_PKT0_S8_ifPKiSA_iPKfiiiSC_SC_iiiii)
        .other          _ZN4vllm25paged_attention_v1_kernelIttLi256ELi16ELi128ELNS_18Fp8KVCacheDataTypeE0ELb0EEEvPT_PKS2_PKT0_S8_ifPKiSA_iPKfiiiSC_SC_iiiii,@"STO_CUDA_ENTRY STV_DEFAULT"
_ZN4vllm25paged_attention_v1_kernelIttLi256ELi16ELi128ELNS_18Fp8KVCacheDataTypeE0ELb0EEEvPT_PKS2_PKT0_S8_ifPKiSA_iPKfiiiSC_SC_iiiii:
.text._ZN4vllm25paged_attention_v1_kernelIttLi256ELi16ELi128ELNS_18Fp8KVCacheDataTypeE0ELb0EEEvPT_PKS2_PKT0_S8_ifPKiSA_iPKfiiiSC_SC_iiiii:
[----:B------:R-:W-:Y:S01]  /*0000*/  LDC R1, c[0x0][0x37c] ;  /* 0x0000df00ff017b82 */ /* 0x000fe20000000800 */
[----:B------:R-:W0:Y:S07]  /*0010*/  S2R R0, SR_TID.X ;  /* 0x0000000000007919 */ /* 0x000e2e0000002100 */
[----:B------:R-:W1:Y:S01]  /*0020*/  LDC.64 R40, c[0x0][0x3b0] ;  /* 0x0000ec00ff287b82 */ /* 0x000e620000000a00 */
[----:B------:R-:W2:Y:S01]  /*0030*/  LDCU UR4, c[0x0][0x3c8] ;  /* 0x00007900ff0477ac */ /* 0x000ea20008000800 */
[----:B------:R-:W1:Y:S01]  /*0040*/  S2R R2, SR_CTAID.Y ;  /* 0x0000000000027919 */ /* 0x000e620000002600 */
[----:B------:R-:W3:Y:S01]  /*0050*/  LDCU.64 UR6, c[0x0][0x358] ;  /* 0x00006b00ff0677ac */ /* 0x000ee20008000a00 */
[----:B------:R-:W4:Y:S04]  /*0060*/  S2R R3, SR_CTAID.X ;  /* 0x0000000000037919 */ /* 0x000f280000002500 */
[----:B------:R-:W3:Y:S08]  /*0070*/  LDC R12, c[0x0][0x3a0] ;  /* 0x0000e800ff0c7b82 */ /* 0x000ef00000000800 */
[----:B------:R-:W4:Y:S01]  /*0080*/  LDC.64 R10, c[0x0][0x3c0] ;  /* 0x0000f000ff0a7b82 */ /* 0x000f220000000a00 */
[----:B------:R-:W-:Y:S01]  /*0090*/  HFMA2 R38, -RZ, RZ, 0, 0 ;  /* 0x00000000ff267431 */ /* 0x000fe200000001ff */
[----:B------:R-:W1:Y:S01]  /*00a0*/  LDCU UR8, c[0x0][0x3d0] ;  /* 0x00007a00ff0877ac */ /* 0x000e620008000800 */
[----:B------:R-:W1:Y:S05]  /*00b0*/  LDCU UR9, c[0x0][0x3cc] ;  /* 0x00007980ff0977ac */ /* 0x000e6a0008000800 */
[----:B------:R-:W4:Y:S01]  /*00c0*/  S2UR UR5, SR_CgaCtaId ;  /* 0x00000000000579c3 */ /* 0x000f220000008800 */
[----:B------:R-:W1:Y:S01]  /*00d0*/  LDCU UR12, c[0x0][0x3a4] ;  /* 0x00007480ff0c77ac */ /* 0x000e620008000800 */
[----:B------:R-:W1:Y:S01]  /*00e0*/  LDCU.64 UR10, c[0x0][0x390] ;  /* 0x00007200ff0a77ac */ /* 0x000e620008000a00 */
[----:B0-----:R-:W-:Y:S01]  /*00f0*/  ISETP.GT.U32.AND P1, PT, R0, 0x3f, PT ;  /* 0x0000003f0000780c */ /* 0x001fe20003f24070 */
[----:B-1----:R-:W-:-:S04]  /*0100*/  IMAD.WIDE.U32 R40, R2, 0x4, R40 ;  /* 0x0000000402287825 */ /* 0x002fc800078e0028 */
[----:B--2---:R-:W-:Y:S01]  /*0110*/  IMAD R4, R2, UR4, RZ ;  /* 0x0000000402047c24 */ /* 0x004fe2000f8e02ff */
[----:B---3--:R-:W-:Y:S01]  /*0120*/  IABS R13, R12 ;  /* 0x0000000c000d7213 */ /* 0x008fe20000000000 */
[----:B------:R-:W2:Y:S01]  /*0130*/  LDG.E.CONSTANT R40, desc[UR6][R40.64] ;  /* 0x0000000628287981 */ /* 0x000ea2000c1e9900 */
[----:B----4-:R-:W-:-:S05]  /*0140*/  ISETP.NE.U32.AND P0, PT, R10, RZ, PT ;  /* 0x000000ff0a00720c */ /* 0x010fca0003f05070 */
[----:B------:R-:W0:Y:S01]  /*0150*/  @!P1 LDC.64 R8, c[0x0][0x388] ;  /* 0x0000e200ff089b82 */ /* 0x000e220000000a00 */
[----:B------:R-:W-:Y:S02]  /*0160*/  @!P1 SHF.L.U32 R6, R3, 0x8, RZ ;  /* 0x0000000803069819 */ /* 0x000fe400000006ff */
[----:B------:R-:W-:Y:S01]  /*0170*/  @!P1 SHF.L.U32 R5, R0, 0x2, RZ ;  /* 0x0000000200059819 */ /* 0x000fe200000006ff */
[----:B------:R-:W1:Y:S01]  /*0180*/  I2F.RP R10, R13 ;  /* 0x0000000d000a7306 */ /* 0x000e620000209400 */
[----:B------:R-:W-:Y:S02]  /*0190*/  ISETP.NE.AND.EX P0, PT, R11, RZ, PT, P0 ;  /* 0x000000ff0b00720c */ /* 0x000fe40003f05300 */
[----:B------:R-:W-:Y:S02]  /*01a0*/  @!P1 IADD3 R5, P2, P3, R5, R4, R6 ;  /* 0x0000000405059210 */ /* 0x000fe40007b5e006 */
[----:B------:R-:W-:-:S04]  /*01b0*/  SHF.R.S32.HI R4, RZ, 0x1f, R4 ;  /* 0x0000001fff047819 */ /* 0x000fc80000011404 */
[----:B------:R-:W-:Y:S02]  /*01c0*/  @!P1 IADD3.X R6, PT, PT, RZ, R4, RZ, P2, P3 ;  /* 0x00000004ff069210 */ /* 0x000fe400017e64ff */
[----:B0-----:R-:W-:-:S04]  /*01d0*/  @!P1 LEA R4, P2, R5, R8, 0x1 ;  /* 0x0000000805049211 */ /* 0x001fc800078408ff */
[----:B------:R-:W-:Y:S01]  /*01e0*/  @!P1 LEA.HI.X R5, R5, R9, R6, 0x1, P2 ;  /* 0x0000000905059211 */ /* 0x000fe200010f0c06 */
[----:B-1----:R-:W0:Y:S01]  /*01f0*/  MUFU.RCP R10, R10 ;  /* 0x0000000a000a7308 */ /* 0x002e220000001000 */
[----:B------:R-:W1:Y:S04]  /*0200*/  @P0 LDC.64 R6, c[0x0][0x3c0] ;  /* 0x0000f000ff060b82 */ /* 0x000e680000000a00 */
[----:B------:R-:W3:Y:S04]  /*0210*/  @!P1 LDG.E.64.CONSTANT R4, desc[UR6][R4.64] ;  /* 0x0000000604049981 */ /* 0x000ee8000c1e9b00 */
[----:B------:R-:W4:Y:S01]  /*0220*/  LDC R11, c[0x0][0x370] ;  /* 0x0000dc00ff0b7b82 */ /* 0x000f220000000800 */
[----:B0-----:R-:W-:-:S04]  /*0230*/  IADD3 R8, PT, PT, R10, 0xffffffe, RZ ;  /* 0x0ffffffe0a087810 */ /* 0x001fc80007ffe0ff */
[----:B------:R0:W0:Y:S01]  /*0240*/  F2I.FTZ.U32.TRUNC.NTZ R9, R8 ;  /* 0x0000000800097305 */ /* 0x000022000021f000 */
[----:B-1----:R-:W-:-:S05]  /*0250*/  @P0 IMAD.WIDE.U32 R6, R3, 0x4, R6 ;  /* 0x0000000403060825 */ /* 0x002fca00078e0006 */
[----:B------:R4:W5:Y:S01]  /*0260*/  @P0 LDG.E.CONSTANT R38, desc[UR6][R6.64] ;  /* 0x0000000606260981 */ /* 0x000962000c1e9900 */
[----:B0-----:R-:W-:Y:S01]  /*0270*/  MOV R8, RZ ;  /* 0x000000ff00087202 */ /* 0x001fe20000000f00 */
[----:B------:R-:W-:-:S04]  /*0280*/  IMAD.MOV R14, RZ, RZ, -R9 ;  /* 0x000000ffff0e7224 */ /* 0x000fc800078e0a09 */
[----:B------:R-:W-:Y:S01]  /*0290*/  IMAD R15, R14, R13, RZ ;  /* 0x0000000d0e0f7224 */ /* 0x000fe200078e02ff */
[----:B----4-:R-:W-:-:S03]  /*02a0*/  IABS R6, R11 ;  /* 0x0000000b00067213 */ /* 0x010fc60000000000 */
        /* <DEDUP_REMOVED lines=11> */
[----:B------:R-:W-:-:S05]  /*0360*/  @P0 VIADD R9, R9, 0x1 ;  /* 0x0000000109090836 */ /* 0x000fca0000000000 */
[----:B------:R-:W-:-:S04]  /*0370*/  MOV R10, R9 ;  /* 0x00000009000a7202 */ /* 0x000fc80000000f00 */
[----:B------:R-:W-:Y:S02]  /*0380*/  @!P3 IADD3 R10, PT, PT, RZ, -R10, RZ ;  /* 0x8000000aff0ab210 */ /* 0x000fe40007ffe0ff */
[----:B------:R-:W-:-:S04]  /*0390*/  @!P2 LOP3.LUT R10, RZ, R12, RZ, 0x33, !PT ;  /* 0x0000000cff0aa212 */ /* 0x000fc800078e33ff */
[----:B------:R-:W-:-:S04]  /*03a0*/  IABS R11, R10 ;  /* 0x0000000a000b7213 */ /* 0x000fc80000000000 */
[----:B------:R-:W0:Y:S08]  /*03b0*/  I2F.RP R8, R11 ;  /* 0x0000000b00087306 */ /* 0x000e300000209400 */
[----:B0-----:R-:W0:Y:S02]  /*03c0*/  MUFU.RCP R8, R8 ;  /* 0x0000000800087308 */ /* 0x001e240000001000 */
[----:B0-----:R-:W-:-:S06]  /*03d0*/  IADD3 R6, PT, PT, R8, 0xffffffe, RZ ;  /* 0x0ffffffe08067810 */ /* 0x001fcc0007ffe0ff */
[----:B------:R0:W1:Y:S01]  /*03e0*/  F2I.FTZ.U32.TRUNC.NTZ R7, R6 ;  /* 0x0000000600077305 */ /* 0x000062000021f000 */
[----:B------:R-:W-:Y:S01]  /*03f0*/  IABS R8, R3 ;  /* 0x0000000300087213 */ /* 0x000fe20000000000 */
[----:B0-----:R-:W-:Y:S01]  /*0400*/  IMAD.MOV.U32 R6, RZ, RZ, RZ ;  /* 0x000000ffff067224 */ /* 0x001fe200078e00ff */
[----:B-1----:R-:W-:-:S05]  /*0410*/  IADD3 R12, PT, PT, RZ, -R7, RZ ;  /* 0x80000007ff0c7210 */ /* 0x002fca0007ffe0ff */
[----:B------:R-:W-:Y:S01]  /*0420*/  IMAD R9, R12, R11, RZ ;  /* 0x0000000b0c097224 */ /* 0x000fe200078e02ff */
[----:B------:R-:W-:-:S03]  /*0430*/  IABS R12, R10 ;  /* 0x0000000a000c7213 */ /* 0x000fc60000000000 */
[----:B------:R-:W-:Y:S01]  /*0440*/  IMAD.HI.U32 R7, R7, R9, R6 ;  /* 0x0000000907077227 */ /* 0x000fe200078e0006 */
[----:B------:R-:W-:-:S05]  /*0450*/  IADD3 R6, PT, PT, RZ, -R12, RZ ;  /* 0x8000000cff067210 */ /* 0x000fca0007ffe0ff */
[----:B------:R-:W-:-:S04]  /*0460*/  IMAD.HI.U32 R7, R7, R8, RZ ;  /* 0x0000000807077227 */ /* 0x000fc800078e00ff */
[----:B------:R-:W-:-:S05]  /*0470*/  IMAD R6, R7, R6, R8 ;  /* 0x0000000607067224 */ /* 0x000fca00078e0208 */
[----:B------:R-:W-:Y:S01]  /*0480*/  ISETP.GT.U32.AND P3, PT, R11, R6, PT ;  /* 0x000000060b00720c */ /* 0x000fe20003f64070 */
[----:B------:R-:W-:Y:S01]  /*0490*/  UMOV UR4, 0x400 ;  /* 0x0000040000047882 */ /* 0x000fe20000000000 */
[----:B------:R-:W-:Y:S02]  /*04a0*/  SHF.L.U32 R8, R0, 0x8, RZ ;  /* 0x0000000800087819 */ /* 0x000fe400000006ff */
[----:B------:R-:W-:Y:S01]  /*04b0*/  MOV R37, UR4 ;  /* 0x0000000400257c02 */ /* 0x000fe20008000f00 */
[----:B------:R-:W0:Y:S01]  /*04c0*/  LDCU UR4, c[0x0][0x3b8] ;  /* 0x00007700ff0477ac */ /* 0x000e220008000800 */
[----:B------:R-:W-:Y:S02]  /*04d0*/  MOV R32, UR5 ;  /* 0x0000000500207c02 */ /* 0x000fe40008000f00 */
[----:B------:R-:W-:-:S05]  /*04e0*/  LOP3.LUT R3, R3, R10, RZ, 0x3c, !PT ;  /* 0x0000000a03037212 */ /* 0x000fca00078e3cff */
[----:B------:R-:W-:-:S04]  /*04f0*/  @!P3 IADD3 R6, PT, PT, R6, -R11, RZ ;  /* 0x8000000b0606b210 */ /* 0x000fc80007ffe0ff */
[----:B------:R-:W-:Y:S02]  /*0500*/  ISETP.GE.U32.AND P2, PT, R6, R11, PT ;  /* 0x0000000b0600720c */ /* 0x000fe40003f46070 */
[----:B------:R-:W-:Y:S02]  /*0510*/  LOP3.LUT R8, R8, 0x100, RZ, 0xc0, !PT ;  /* 0x0000010008087812 */ /* 0x000fe400078ec0ff */
[----:B------:R-:W-:Y:S02]  /*0520*/  LEA R9, R32, R37, 0x18 ;  /* 0x0000002520097211 */ /* 0x000fe400078ec0ff */
[----:B------:R-:W-:-:S03]  /*0530*/  ISETP.GE.AND P0, PT, R3, RZ, PT ;  /* 0x000000ff0300720c */ /* 0x000fc60003f06270 */
[----:B------:R-:W-:Y:S01]  /*0540*/  IMAD.IADD R8, R8, 0x1, R9 ;  /* 0x0000000108087824 */ /* 0x000fe200078e0209 */
[--C-:B------:R-:W-:Y:S02]  /*0550*/  SHF.R.U32.HI R9, RZ, 0x1, R0.reuse ;  /* 0x00000001ff097819 */ /* 0x100fe40000011600 */
[----:B------:R-:W-:Y:S02]  /*0560*/  @!P3 IADD3 R7, PT, PT, R7, 0x1, RZ ;  /* 0x000000010707b810 */ /* 0x000fe40007ffe0ff */
[----:B------:R-:W-:Y:S02]  /*0570*/  @!P1 LEA R8, R9, R8, 0x3 ;  /* 0x0000000809089211 */ /* 0x000fe400078e18ff */
[----:B------:R-:W-:Y:S01]  /*0580*/  SHF.R.U32.HI R39, RZ, 0x5, R0 ;  /* 0x00000005ff277819 */ /* 0x000fe20000011600 */
[----:B------:R-:W-:Y:S01]  /*0590*/  @P2 VIADD R7, R7, 0x1 ;  /* 0x0000000107072836 */ /* 0x000fe20000000000 */
[----:B------:R-:W-:Y:S01]  /*05a0*/  BSSY B0, `(.L_x_21102) ;  /* 0x0000207000007945 */ /* 0x000fe20003800000 */
[----:B------:R-:W-:-:S02]  /*05b0*/  MOV R36, 0xff7fffff ;  /* 0xff7fffff00247802 */ /* 0x000fc40000000f00 */
[----:B--2---:R-:W-:-:S04]  /*05c0*/  IADD3 R6, PT, PT, R40, 0xf, RZ ;  /* 0x0000000f28067810 */ /* 0x004fc80007ffe0ff */
[----:B------:R-:W-:-:S04]  /*05d0*/  SHF.R.S32.HI R3, RZ, 0x1f, R6 ;  /* 0x0000001fff037819 */ /* 0x000fc80000011406 */
[----:B------:R-:W-:-:S04]  /*05e0*/  LEA.HI R3, R3, R6, RZ, 0x4 ;  /* 0x0000000603037211 */ /* 0x000fc800078f20ff */
[----:B------:R-:W-:-:S04]  /*05f0*/  SHF.R.S32.HI R6, RZ, 0x4, R3 ;  /* 0x00000004ff067819 */ /* 0x000fc80000011403 */
[----:B------:R-:W-:Y:S02]  /*0600*/  ISETP.GE.AND P2, PT, R39, R6, PT ;  /* 0x000000062700720c */ /* 0x000fe40003f46270 */
[----:B------:R-:W-:Y:S01]  /*0610*/  MOV R3, R7 ;  /* 0x0000000700037202 */ /* 0x000fe20000000f00 */
[----:B0-----:R-:W-:-:S03]  /*0620*/  IMAD R7, R2, UR4, RZ ;  /* 0x0000000402077c24 */ /* 0x001fc6000f8e02ff */
[----:B------:R-:W-:Y:S01]  /*0630*/  @!P0 IADD3 R3, PT, PT, RZ, -R3, RZ ;  /* 0x80000003ff038210 */ /* 0x000fe20007ffe0ff */
[----:B---3--:R0:W-:Y:S01]  /*0640*/  @!P1 STS.64 [R8], R4 ;  /* 0x0000000408009388 */ /* 0x0081e20000000a00 */
[----:B------:R-:W-:Y:S01]  /*0650*/  BAR.SYNC.DEFER_BLOCKING 0x0 ;  /* 0x0000000000007b1d */ /* 0x000fe20000010000 */
[----:B------:R-:W-:-:S13]  /*0660*/  ISETP.NE.AND P1, PT, R10, RZ, PT ;  /* 0x000000ff0a00720c */ /* 0x000fda0003f25270 */
[----:B------:R-:W-:Y:S01]  /*0670*/  @!P1 LOP3.LUT R3, RZ, R10, RZ, 0x33, !PT ;  /* 0x0000000aff039212 */ /* 0x000fe200078e33ff */
[----:B0-----:R-:W-:Y:S06]  /*0680*/  @P2 BRA `(.L_x_21103) ;  /* 0x0000001c00e02947 */ /* 0x001fec0003800000 */
[----:B------:R-:W0:Y:S01]  /*0690*/  LDCU.64 UR4, c[0x0][0x3a8] ;  /* 0x00007500ff0477ac */ /* 0x000e220008000a00 */
[----:B------:R-:W-:Y:S01]  /*06a0*/  SHF.R.U32.HI R0, RZ, 0x3, R0 ;  /* 0x00000003ff007819 */ /* 0x000fe20000011600 */
[----:B------:R-:W-:Y:S01]  /*06b0*/  VIADD R37, R37, 0x220 ;  /* 0x0000022025257836 */ /* 0x000fe20000000000 */
[----:B------:R-:W-:Y:S01]  /*06c0*/  MOV R5, RZ ;  /* 0x000000ff00057202 */ /* 0x000fe20000000f00 */
[----:B------:R-:W-:Y:S01]  /*06d0*/  IMAD.MOV.U32 R36, RZ, RZ, -0x800001 ;  /* 0xff7fffffff247424 */ /* 0x000fe200078e00ff */
[----:B------:R-:W-:Y:S02]  /*06e0*/  LOP3.LUT R4, R0, 0x7c, RZ, 0xc0, !PT ;  /* 0x0000007c00047812 */ /* 0x000fe400078ec0ff */
[----:B------:R-:W-:Y:S02]  /*06f0*/  SHF.L.U32 R0, R9, 0x2, RZ ;  /* 0x0000000209007819 */ /* 0x000fe400000006ff */
[----:B------:R-:W-:Y:S01]  /*0700*/  LEA R37, R32, R37, 0x18 ;  /* 0x0000002520257211 */ /* 0x000fe200078ec0ff */
[----:B------:R-:W-:Y:S01]  /*0710*/  IMAD.WIDE R4, R7, 0x4, R4 ;  /* 0x0000000407047825 */ /* 0x000fe200078e0204 */
[----:B------:R-:W-:-:S02]  /*0720*/  LOP3.LUT R6, R0, 0x3c, RZ, 0xc0, !PT ;  /* 0x0000003c00067812 */ /* 0x000fc400078ec0ff */
[----:B------:R-:W-:Y:S02]  /*0730*/  LOP3.LUT R0, R9, 0xf, RZ, 0xc0, !PT ;  /* 0x0000000f09007812 */ /* 0x000fe400078ec0ff */
[C---:B------:R-:W-:Y:S02]  /*0740*/  LEA R6, R39.reuse, R6, 0x6 ;  /* 0x0000000627067211 */ /* 0x040fe400078e30ff */
[----:B------:R-:W-:Y:S02]  /*0750*/  LEA R33, R39, R0, 0x4 ;  /* 0x0000000027217211 */ /* 0x000fe400078e20ff */
[----:B0-----:R-:W-:Y:S02]  /*0760*/  IADD3 R4, P0, PT, R4, UR4, RZ ;  /* 0x0000000404047c10 */ /* 0x001fe4000ff1e0ff */
[----:B------:R-:W-:Y:S02]  /*0770*/  IADD3 R35, PT, PT, -R40, R33, RZ ;  /* 0x0000002128237210 */ /* 0x000fe40007ffe1ff */
[----:B------:R-:W-:-:S02]  /*0780*/  IADD3 R34, PT, PT, R6, R37, RZ ;  /* 0x0000002506227210 */ /* 0x000fc40007ffe0ff */
[----:B------:R-:W-:Y:S02]  /*0790*/  IADD3.X R5, PT, PT, R5, UR5, RZ, P0, !PT ;  /* 0x0000000505057c10 */ /* 0x000fe400087fe4ff */
[----:B------:R-:W-:-:S07]  /*07a0*/  IADD3 R33, PT, PT, R33, 0x1, RZ ;  /* 0x0000000121217810 */ /* 0x000fce0007ffe0ff */
.L_x_21105:
        /* <DEDUP_REMOVED lines=8> */
[----:B--2---:R-:W-:Y:S01]  /*0830*/  IMAD.WIDE R6, R9, UR9, R6 ;  /* 0x0000000909067c25 */ /* 0x004fe2000f8e0206 */
[----:B------:R-:W-:-:S04]  /*0840*/  LOP3.LUT R9, R8, 0x4, RZ, 0xc0, !PT ;  /* 0x0000000408097812 */ /* 0x000fc800078ec0ff */
[----:B------:R-:W-:-:S04]  /*0850*/  IADD3 R9, P0, PT, R6, R9, RZ ;  /* 0x0000000906097210 */ /* 0x000fc80007f1e0ff */
[----:B------:R-:W-:Y:S02]  /*0860*/  IADD3.X R6, PT, PT, RZ, R7, RZ, P0, !PT ;  /* 0x00000007ff067210 */ /* 0x000fe400007fe4ff */
[----:B------:R-:W-:-:S04]  /*0870*/  LEA R42, P0, R9, UR10, 0x1 ;  /* 0x0000000a092a7c11 */ /* 0x000fc8000f8008ff */
[----:B------:R-:W-:-:S05]  /*0880*/  LEA.HI.X R43, R9, UR11, R6, 0x1, P0 ;  /* 0x0000000b092b7c11 */ /* 0x000fca00080f0c06 */
[----:B------:R-:W2:Y:S04]  /*0890*/  LDG.E.64.CONSTANT R24, desc[UR6][R42.64+0x100] ;  /* 0x000100062a187981 */ /* 0x000ea8000c1e9b00 */
[----:B------:R-:W3:Y:S04]  /*08a0*/  LDG.E.64.CONSTANT R22, desc[UR6][R42.64] ;  /* 0x000000062a167981 */ /* 0x000ee8000c1e9b00 */
[----:B------:R-:W4:Y:S04]  /*08b0*/  LDG.E.64.CONSTANT R20, desc[UR6][R42.64+0x200] ;  /* 0x000200062a147981 */ /* 0x000f28000c1e9b00 */
[----:B------:R-:W4:Y:S04]  /*08c0*/  LDG.E.64.CONSTANT R6, desc[UR6][R42.64+0x300] ;  /* 0x000300062a067981 */ /* 0x000f28000c1e9b00 */
[----:B------:R-:W4:Y:S04]  /*08d0*/  LDG.E.64.CONSTANT R18, desc[UR6][R42.64+0x400] ;  /* 0x000400062a127981 */ /* 0x000f28000c1e9b00 */
[----:B------:R-:W4:Y:S04]  /*08e0*/  LDG.E.64.CONSTANT R16, desc[UR6][R42.64+0x500] ;  /* 0x000500062a107981 */ /* 0x000f28000c1e9b00 */
[----:B------:R-:W4:Y:S01]  /*08f0*/  LDG.E.64.CONSTANT R28, desc[UR6][R42.64+0x600] ;  /* 0x000600062a1c7981 */ /* 0x000f22000c1e9b00 */
[----:B------:R-:W-:Y:S01]  /*0900*/  UMOV UR5, 0x400 ;  /* 0x0000040000057882 */ /* 0x000fe20000000000 */
[----:B------:R-:W-:Y:S01]  /*0910*/  IMAD.SHL.U32 R8, R0, 0x100, RZ ;  /* 0x0000010000087824 */ /* 0x000fe200078e00ff */
[----:B------:R-:W-:Y:S01]  /*0920*/  MOV R37, UR5 ;  /* 0x0000000500257c02 */ /* 0x000fe20008000f00 */
[----:B------:R-:W4:Y:S01]  /*0930*/  LDG.E.64.CONSTANT R26, desc[UR6][R42.64+0x700] ;  /* 0x000700062a1a7981 */ /* 0x000f22000c1e9b00 */
[----:B0-----:R-:W-:-:S02]  /*0940*/  MOV R32, UR4 ;  /* 0x0000000400207c02 */ /* 0x001fc40008000f00 */
[----:B------:R-:W-:Y:S02]  /*0950*/  LOP3.LUT R8, R8, 0x100, RZ, 0xc0, !PT ;  /* 0x0000010008087812 */ /* 0x000fe400078ec0ff */
[----:B------:R-:W-:-:S04]  /*0960*/  LEA R41, R32, R37, 0x18 ;  /* 0x0000002520297211 */ /* 0x000fc800078ec0ff */
[----:B------:R-:W-:-:S05]  /*0970*/  IADD3 R41, PT, PT, R8, R41, RZ ;  /* 0x0000002908297210 */ /* 0x000fca0007ffe0ff */
[----:B------:R-:W0:Y:S02]  /*0980*/  LDS.128 R8, [R41] ;  /* 0x0000000029087984 */ /* 0x000e240000000c00 */
[----:B0-----:R-:W-:Y:S02]  /*0990*/  HADD2.F32 R12, -RZ, R10.H0_H0 ;  /* 0x2000000aff0c7230 */ /* 0x001fe40000004100 */
[--C-:B--2---:R-:W-:Y:S02]  /*09a0*/  HADD2.F32 R13, -RZ, R24.reuse.H0_H0 ;  /* 0x20000018ff0d7230 */ /* 0x104fe40000004100 */
[----:B------:R-:W-:-:S03]  /*09b0*/  HADD2.F32 R15, -RZ, R24.H1_H1 ;  /* 0x30000018ff0f7230 */ /* 0x000fc60000004100 */
[----:B------:R-:W-:Y:S01]  /*09c0*/  FMUL.FTZ R31, R12, R13 ;  /* 0x0000000d0c1f7220 */ /* 0x000fe20000410000 */
[----:B------:R-:W-:Y:S02]  /*09d0*/  HADD2.F32 R12, -RZ, R10.H1_H1 ;  /* 0x3000000aff0c7230 */ /* 0x000fe40000004100 */
[----:B------:R-:W-:Y:S02]  /*09e0*/  HADD2.F32 R10, -RZ, R8.H0_H0 ;  /* 0x20000008ff0a7230 */ /* 0x000fe40000004100 */
[----:B---3--:R-:W-:Y:S02]  /*09f0*/  HADD2.F32 R13, -RZ, R22.H0_H0 ;  /* 0x20000016ff0d7230 */ /* 0x008fe40000004100 */
[----:B------:R-:W-:-:S03]  /*0a00*/  FMUL.FTZ R24, R12, R15 ;  /* 0x0000000f0c187220 */ /* 0x000fc60000410000 */
[----:B------:R-:W-:Y:S02]  /*0a10*/  FFMA.FTZ R10, R10, R13, R31 ;  /* 0x0000000d0a0a7223 */ /* 0x000fe4000001001f */
[----:B------:R-:W0:Y:S01]  /*0a20*/  LDS.128 R12, [R41+0x10] ;  /* 0x00001000290c7984 */ /* 0x000e220000000c00 */
[----:B------:R-:W-:Y:S02]  /*0a30*/  HADD2.F32 R31, -RZ, R8.H1_H1 ;  /* 0x30000008ff1f7230 */ /* 0x000fe40000004100 */
[----:B------:R-:W-:Y:S02]  /*0a40*/  HADD2.F32 R22, -RZ, R22.H1_H1 ;  /* 0x30000016ff167230 */ /* 0x000fe40000004100 */
[----:B------:R-:W-:-:S03]  /*0a50*/  HADD2.F32 R30, -RZ, R25.H1_H1 ;  /* 0x30000019ff1e7230 */ /* 0x000fc60000004100 */
[----:B------:R-:W-:Y:S01]  /*0a60*/  FFMA.FTZ R22, R31, R22, R24 ;  /* 0x000000161f167223 */ /* 0x000fe20000010018 */
[----:B------:R-:W-:Y:S02]  /*0a70*/  HADD2.F32 R31, -RZ, R25.H0_H0 ;  /* 0x20000019ff1f7230 */ /* 0x000fe40000004100 */
[----:B------:R-:W2:Y:S01]  /*0a80*/  LDG.E.64.CONSTANT R24, desc[UR6][R42.64+0x800] ;  /* 0x000800062a187981 */ /* 0x000ea2000c1e9b00 */
[--C-:B------:R-:W-:Y:S02]  /*0a90*/  HADD2.F32 R8, -RZ, R11.reuse.H0_H0 ;  /* 0x2000000bff087230 */ /* 0x100fe40000004100 */
[----:B------:R-:W-:-:S03]  /*0aa0*/  HADD2.F32 R11, -RZ, R11.H1_H1 ;  /* 0x3000000bff0b7230 */ /* 0x000fc60000004100 */
[----:B------:R-:W-:Y:S01]  /*0ab0*/  FMUL.FTZ R45, R8, R31 ;  /* 0x0000001f082d7220 */ /* 0x000fe20000410000 */
[--C-:B------:R-:W-:Y:S02]  /*0ac0*/  HADD2.F32 R31, -RZ, R23.reuse.H0_H0 ;  /* 0x20000017ff1f7230 */ /* 0x100fe40000004100 */
[----:B------:R-:W-:Y:S01]  /*0ad0*/  FMUL.FTZ R44, R11, R30 ;  /* 0x0000001e0b2c7220 */ /* 0x000fe20000410000 */
[----:B------:R-:W-:Y:S02]  /*0ae0*/  HADD2.F32 R30, -RZ, R23.H1_H1 ;  /* 0x30000017ff1e7230 */ /* 0x000fe40000004100 */
[--C-:B------:R-:W-:Y:S02]  /*0af0*/  HADD2.F32 R8, -RZ, R9.reuse.H0_H0 ;  /* 0x20000009ff087230 */ /* 0x100fe40000004100 */
[----:B------:R-:W-:-:S03]  /*0b00*/  HADD2.F32 R9, -RZ, R9.H1_H1 ;  /* 0x30000009ff097230 */ /* 0x000fc60000004100 */
[----:B------:R-:W-:Y:S01]  /*0b10*/  FFMA.FTZ R8, R8, R31, R45 ;  /* 0x0000001f08087223 */ /* 0x000fe2000001002d */
[--C-:B0-----:R-:W-:Y:S02]  /*0b20*/  HADD2.F32 R11, -RZ, R12.reuse.H0_H0 ;  /* 0x2000000cff0b7230 */ /* 0x101fe40000004100 */
[----:B------:R-:W-:Y:S02]  /*0b30*/  HADD2.F32 R23, -RZ, R12.H1_H1 ;  /* 0x3000000cff177230 */ /* 0x000fe40000004100 */
[--C-:B----4-:R-:W-:Y:S02]  /*0b40*/  HADD2.F32 R12, -RZ, R20.reuse.H0_H0 ;  /* 0x20000014ff0c7230 */ /* 0x110fe40000004100 */
[----:B------:R-:W-:-:S03]  /*0b50*/  HADD2.F32 R20, -RZ, R20.H1_H1 ;  /* 0x30000014ff147230 */ /* 0x000fc60000004100 */
[----:B------:R-:W-:Y:S02]  /*0b60*/  FFMA.FTZ R10, R11, R12, R10 ;  /* 0x0000000c0b0a7223 */ /* 0x000fe4000001000a */
[----:B------:R-:W-:Y:S02]  /*0b70*/  FFMA.FTZ R12, R23, R20, R22 ;  /* 0x00000014170c7223 */ /* 0x000fe40000010016 */
[----:B------:R-:W3:Y:S01]  /*0b80*/  LDG.E.64.CONSTANT R22, desc[UR6][R42.64+0x900] ;  /* 0x000900062a167981 */ /* 0x000ee2000c1e9b00 */
[----:B------:R-:W-:Y:S02]  /*0b90*/  HADD2.F32 R11, -RZ, R13.H0_H0 ;  /* 0x2000000dff0b7230 */ /* 0x000fe40000004100 */
[--C-:B------:R-:W-:Y:S02]  /*0ba0*/  HADD2.F32 R20, -RZ, R21.reuse.H0_H0 ;  /* 0x20000015ff147230 */ /* 0x100fe40000004100 */
[----:B------:R-:W-:Y:S01]  /*0bb0*/  FFMA.FTZ R9, R9, R30, R44 ;  /* 0x0000001e09097223 */ /* 0x000fe2000001002c */
[----:B------:R-:W-:-:S02]  /*0bc0*/  HADD2.F32 R21, -RZ, R21.H1_H1 ;  /* 0x30000015ff157230 */ /* 0x000fc40000004100 */
[----:B------:R-:W-:Y:S02]  /*0bd0*/  HADD2.F32 R30, -RZ, R6.H0_H0 ;  /* 0x20000006ff1e7230 */ /* 0x000fe40000004100 */
[----:B------:R-:W-:Y:S01]  /*0be0*/  FFMA.FTZ R20, R11, R20, R8 ;  /* 0x000000140b147223 */ /* 0x000fe20000010008 */
[----:B------:R-:W-:Y:S02]  /*0bf0*/  HADD2.F32 R8, -RZ, R13.H1_H1 ;  /* 0x3000000dff087230 */ /* 0x000fe40000004100 */
[----:B------:R-:W-:-:S03]  /*0c00*/  HADD2.F32 R11, -RZ, R14.H0_H0 ;  /* 0x2000000eff0b7230 */ /* 0x000fc60000004100 */
[----:B------:R-:W-:Y:S02]  /*0c10*/  FFMA.FTZ R13, R8, R21, R9 ;  /* 0x00000015080d7223 */ /* 0x000fe40000010009 */
[----:B------:R-:W-:Y:S02]  /*0c20*/  FFMA.FTZ R30, R11, R30, R10 ;  /* 0x0000001e0b1e7223 */ /* 0x000fe4000001000a */
[----:B------:R-:W0:Y:S01]  /*0c30*/  LDS.128 R8, [R41+0x20] ;  /* 0x0000200029087984 */ /* 0x000e220000000c00 */
[----:B------:R-:W-:Y:S02]  /*0c40*/  HADD2.F32 R21, -RZ, R14.H1_H1 ;  /* 0x3000000eff157230 */ /* 0x000fe40000004100 */
[----:B------:R-:W-:-:S05]  /*0c50*/  HADD2.F32 R6, -RZ, R6.H1_H1 ;  /* 0x30000006ff067230 */ /* 0x000fca0000004100 */
[----:B------:R-:W-:Y:S01]  /*0c60*/  FFMA.FTZ R6, R21, R6, R12 ;  /* 0x0000000615067223 */ /* 0x000fe2000001000c */
[----:B------:R-:W-:Y:S02]  /*0c70*/  HADD2.F32 R21, -RZ, R15.H0_H0 ;  /* 0x2000000fff157230 */ /* 0x000fe40000004100 */
[----:B------:R-:W-:Y:S02]  /*0c80*/  HADD2.F32 R12, -RZ, R7.H0_H0 ;  /* 0x20000007ff0c7230 */ /* 0x000fe40000004100 */
[----:B------:R-:W-:-:S03]  /*0c90*/  HADD2.F32 R14, -RZ, R15.H1_H1 ;  /* 0x3000000fff0e7230 */ /* 0x000fc60000004100 */
[----:B------:R-:W-:Y:S02]  /*0ca0*/  FFMA.FTZ R12, R21, R12, R20 ;  /* 0x0000000c150c7223 */ /* 0x000fe40000010014 */
[----:B------:R-:W4:Y:S01]  /*0cb0*/  LDG.E.64.CONSTANT R20, desc[UR6][R42.64+0xa00] ;  /* 0x000a00062a147981 */ /* 0x000f22000c1e9b00 */
[----:B------:R-:W-:-:S05]  /*0cc0*/  HADD2.F32 R7, -RZ, R7.H1_H1 ;  /* 0x30000007ff077230 */ /* 0x000fca0000004100 */
[----:B------:R-:W-:Y:S01]  /*0cd0*/  FFMA.FTZ R13, R14, R7, R13 ;  /* 0x000000070e0d7223 */ /* 0x000fe2000001000d */
[----:B------:R-:W-:Y:S02]  /*0ce0*/  HADD2.F32 R14, -RZ, R18.H0_H0 ;  /* 0x20000012ff0e7230 */ /* 0x000fe40000004100 */
[--C-:B0-----:R-:W-:Y:S02]  /*0cf0*/  HADD2.F32 R7, -RZ, R8.reuse.H0_H0 ;  /* 0x20000008ff077230 */ /* 0x101fe40000004100 */
[----:B------:R-:W-:Y:S02]  /*0d00*/  HADD2.F32 R15, -RZ, R8.H1_H1 ;  /* 0x30000008ff0f7230 */ /* 0x000fe40000004100 */
[----:B------:R-:W-:Y:S02]  /*0d10*/  HADD2.F32 R8, -RZ, R18.H1_H1 ;  /* 0x30000012ff087230 */ /* 0x000fe40000004100 */
[----:B------:R-:W-:-:S03]  /*0d20*/  FFMA.FTZ R14, R7, R14, R30 ;  /* 0x0000000e070e7223 */ /* 0x000fc6000001001e */
[----:B------:R-:W-:Y:S02]  /*0d30*/  FFMA.FTZ R8, R15, R8, R6 ;  /* 0x000000080f087223 */ /* 0x000fe40000010006 */
[----:B------:R-:W4:Y:S01]  /*0d40*/  LDG.E.64.CONSTANT R6, desc[UR6][R42.64+0xb00] ;  /* 0x000b00062a067981 */ /* 0x000f22000c1e9b00 */
        /* <DEDUP_REMOVED lines=14> */
[----:B------:R-:W-:-:S05]  /*0e30*/  HADD2.F32 R19, -RZ, R11.H0_H0 ;  /* 0x2000000bff137230 */ /* 0x000fca0000004100 */
[----:B------:R-:W-:Y:S02]  /*0e40*/  FFMA.FTZ R10, R19, R10, R18 ;  /* 0x0000000a130a7223 */ /* 0x000fe40000010012 */
[----:B------:R-:W4:Y:S01]  /*0e50*/  LDG.E.64.CONSTANT R18, desc[UR6][R42.64+0xc00] ;  /* 0x000c00062a127981 */ /* 0x000f22000c1e9b00 */
[----:B------:R-:W-:Y:S02]  /*0e60*/  HADD2.F32 R11, -RZ, R11.H1_H1 ;  /* 0x3000000bff0b7230 */ /* 0x000fe40000004100 */
[----:B------:R-:W-:-:S05]  /*0e70*/  HADD2.F32 R17, -RZ, R17.H1_H1 ;  /* 0x30000011ff117230 */ /* 0x000fca0000004100 */
[----:B------:R-:W-:Y:S01]  /*0e80*/  FFMA.FTZ R11, R11, R17, R30 ;  /* 0x000000110b0b7223 */ /* 0x000fe2000001001e */
[----:B------:R-:W-:Y:S02]  /*0e90*/  HADD2.F32 R17, -RZ, R28.H0_H0 ;  /* 0x2000001cff117230 */ /* 0x000fe40000004100 */
[----:B0-----:R-:W-:-:S05]  /*0ea0*/  HADD2.F32 R16, -RZ, R12.H0_H0 ;  /* 0x2000000cff107230 */ /* 0x001fca0000004100 */
[----:B------:R-:W-:Y:S02]  /*0eb0*/  FFMA.FTZ R9, R16, R17, R9 ;  /* 0x0000001110097223 */ /* 0x000fe40000010009 */
[----:B------:R-:W4:Y:S01]  /*0ec0*/  LDG.E.64.CONSTANT R16, desc[UR6][R42.64+0xd00] ;  /* 0x000d00062a107981 */ /* 0x000f22000c1e9b00 */
        /* <DEDUP_REMOVED lines=24> */
[----:B--2---:R-:W-:-:S05]  /*1050*/  HADD2.F32 R15, -RZ, R24.H0_H0 ;  /* 0x20000018ff0f7230 */ /* 0x004fca0000004100 */
[----:B------:R-:W-:Y:S02]  /*1060*/  FFMA.FTZ R13, R26, R15, R13 ;  /* 0x0000000f1a0d7223 */ /* 0x000fe4000001000d */
[----:B------:R-:W2:Y:S01]  /*1070*/  LDG.E.64.CONSTANT R26, desc[UR6][R42.64+0xf00] ;  /* 0x000f00062a1a7981 */ /* 0x000ea2000c1e9b00 */
[----:B------:R-:W-:Y:S02]  /*1080*/  HADD2.F32 R15, -RZ, R8.H1_H1 ;  /* 0x30000008ff0f7230 */ /* 0x000fe40000004100 */
[----:B------:R-:W-:-:S05]  /*1090*/  HADD2.F32 R24, -RZ, R24.H1_H1 ;  /* 0x30000018ff187230 */ /* 0x000fca0000004100 */
[----:B------:R-:W-:Y:S01]  /*10a0*/  FFMA.FTZ R28, R15, R24, R28 ;  /* 0x000000180f1c7223 */ /* 0x000fe2000001001c */
[----:B------:R-:W-:Y:S02]  /*10b0*/  HADD2.F32 R15, -RZ, R9.H0_H0 ;  /* 0x20000009ff0f7230 */ /* 0x000fe40000004100 */
[--C-:B------:R-:W-:Y:S02]  /*10c0*/  HADD2.F32 R24, -RZ, R25.reuse.H0_H0 ;  /* 0x20000019ff187230 */ /* 0x100fe40000004100 */
[----:B------:R-:W-:Y:S02]  /*10d0*/  HADD2.F32 R8, -RZ, R25.H1_H1 ;  /* 0x30000019ff087230 */ /* 0x000fe40000004100 */
[----:B------:R-:W-:Y:S02]  /*10e0*/  HADD2.F32 R9, -RZ, R9.H1_H1 ;  /* 0x30000009ff097230 */ /* 0x000fe40000004100 */
[----:B------:R-:W-:Y:S01]  /*10f0*/  FFMA.FTZ R24, R15, R24, R14 ;  /* 0x000000180f187223 */ /* 0x000fe2000001000e */
[----:B------:R-:W-:-:S02]  /*1100*/  HADD2.F32 R14, -RZ, R10.H0_H0 ;  /* 0x2000000aff0e7230 */ /* 0x000fc40000004100 */
[----:B------:R-:W-:Y:S01]  /*1110*/  FFMA.FTZ R8, R9, R8, R12 ;  /* 0x0000000809087223 */ /* 0x000fe2000001000c */
[----:B---3--:R-:W-:-:S05]  /*1120*/  HADD2.F32 R15, -RZ, R22.H0_H0 ;  /* 0x20000016ff0f7230 */ /* 0x008fca0000004100 */
[----:B------:R-:W-:Y:S02]  /*1130*/  FFMA.FTZ R9, R14, R15, R13 ;  /* 0x0000000f0e097223 */ /* 0x000fe4000001000d */
[----:B------:R-:W0:Y:S01]  /*1140*/  LDS.128 R12, [R41+0x50] ;  /* 0x00005000290c7984 */ /* 0x000e220000000c00 */
[----:B------:R-:W-:Y:S02]  /*1150*/  HADD2.F32 R25, -RZ, R10.H1_H1 ;  /* 0x3000000aff197230 */ /* 0x000fe40000004100 */
[----:B------:R-:W-:Y:S02]  /*1160*/  HADD2.F32 R10, -RZ, R22.H1_H1 ;  /* 0x30000016ff0a7230 */ /* 0x000fe40000004100 */
[----:B------:R-:W-:-:S03]  /*1170*/  HADD2.F32 R22, -RZ, R23.H0_H0 ;  /* 0x20000017ff167230 */ /* 0x000fc60000004100 */
[----:B------:R-:W-:Y:S01]  /*1180*/  FFMA.FTZ R10, R25, R10, R28 ;  /* 0x0000000a190a7223 */ /* 0x000fe2000001001c */
[--C-:B------:R-:W-:Y:S01]  /*1190*/  HADD2.F32 R25, -RZ, R11.reuse.H0_H0 ;  /* 0x2000000bff197230 */ /* 0x100fe20000004100 */
[----:B------:R-:W3:Y:S01]  /*11a0*/  LDG.E.64.CONSTANT R28, desc[UR6][R42.64+0x1000] ;  /* 0x001000062a1c7981 */ /* 0x000ee2000c1e9b00 */
[----:B------:R-:W-:Y:S02]  /*11b0*/  HADD2.F32 R11, -RZ, R11.H1_H1 ;  /* 0x3000000bff0b7230 */ /* 0x000fe40000004100 */
[----:B------:R-:W-:Y:S02]  /*11c0*/  HADD2.F32 R23, -RZ, R23.H1_H1 ;  /* 0x30000017ff177230 */ /* 0x000fe40000004100 */
[----:B------:R-:W-:-:S03]  /*11d0*/  FFMA.FTZ R24, R25, R22, R24 ;  /* 0x0000001619187223 */ /* 0x000fc60000010018 */
[----:B------:R-:W-:Y:S01]  /*11e0*/  FFMA.FTZ R8, R11, R23, R8 ;  /* 0x000000170b087223 */ /* 0x000fe20000010008 */
[--C-:B0-----:R-:W-:Y:S02]  /*11f0*/  HADD2.F32 R22, -RZ, R12.reuse.H0_H0 ;  /* 0x2000000cff167230 */ /* 0x101fe40000004100 */
[----:B------:R-:W-:Y:S02]  /*1200*/  HADD2.F32 R11, -RZ, R12.H1_H1 ;  /* 0x3000000cff0b7230 */ /* 0x000fe40000004100 */
[--C-:B----4-:R-:W-:Y:S02]  /*1210*/  HADD2.F32 R12, -RZ, R20.reuse.H0_H0 ;  /* 0x20000014ff0c7230 */ /* 0x110fe40000004100 */
[----:B------:R-:W-:-:S03]  /*1220*/  HADD2.F32 R20, -RZ, R20.H1_H1 ;  /* 0x30000014ff147230 */ /* 0x000fc60000004100 */
[----:B------:R-:W-:Y:S02]  /*1230*/  FFMA.FTZ R9, R22, R12, R9 ;  /* 0x0000000c16097223 */ /* 0x000fe40000010009 */
[----:B------:R-:W4:Y:S01]  /*1240*/  LDG.E.64.CONSTANT R22, desc[UR6][R42.64+0x1100] ;  /* 0x001100062a167981 */ /* 0x000f22000c1e9b00 */
[----:B------:R-:W-:Y:S01]  /*1250*/  FFMA.FTZ R12, R11, R20, R10 ;  /* 0x000000140b0c7223 */ /* 0x000fe2000001000a */
[----:B------:R-:W-:Y:S02]  /*1260*/  HADD2.F32 R11, -RZ, R13.H0_H0 ;  /* 0x2000000dff0b7230 */ /* 0x000fe40000004100 */
[--C-:B------:R-:W-:Y:S02]  /*1270*/  HADD2.F32 R10, -RZ, R21.reuse.H0_H0 ;  /* 0x20000015ff0a7230 */ /* 0x100fe40000004100 */
[----:B------:R-:W-:Y:S02]  /*1280*/  HADD2.F32 R21, -RZ, R21.H1_H1 ;  /* 0x30000015ff157230 */ /* 0x000fe40000004100 */
[----:B------:R-:W-:-:S02]  /*1290*/  HADD2.F32 R13, -RZ, R13.H1_H1 ;  /* 0x3000000dff0d7230 */ /* 0x000fc40000004100 */
[----:B------:R-:W-:Y:S01]  /*12a0*/  FFMA.FTZ R24, R11, R10, R24 ;  /* 0x0000000a0b187223 */ /* 0x000fe20000010018 */
        /* <DEDUP_REMOVED lines=8> */
[----:B------:R-:W-:Y:S02]  /*1330*/  HADD2.F32 R21, -RZ, R15.H0_H0 ;  /* 0x2000000fff157230 */ /* 0x000fe40000004100 */
[----:B------:R-:W-:-:S05]  /*1340*/  HADD2.F32 R12, -RZ, R7.H0_H0 ;  /* 0x20000007ff0c7230 */ /* 0x000fca0000004100 */
[----:B------:R-:W-:Y:S02]  /*1350*/  FFMA.FTZ R24, R21, R12, R24 ;  /* 0x0000000c15187223 */ /* 0x000fe40000010018 */
[----:B------:R-:W4:Y:S01]  /*1360*/  LDG.E.64.CONSTANT R20, desc[UR6][R42.64+0x1200] ;  /* 0x001200062a147981 */ /* 0x000f22000c1e9b00 */
        /* <DEDUP_REMOVED lines=15> */
[----:B------:R-:W0:Y:S01]  /*1460*/  LDS.128 R12, [R41+0x70] ;  /* 0x00007000290c7984 */ /* 0x000e220000000c00 */
[----:B------:R-:W-:Y:S02]  /*1470*/  HADD2.F32 R18, -RZ, R10.H0_H0 ;  /* 0x2000000aff127230 */ /* 0x000fe40000004100 */
[----:B------:R-:W-:Y:S02]  /*1480*/  HADD2.F32 R9, -RZ, R16.H0_H0 ;  /* 0x20000010ff097230 */ /* 0x000fe40000004100 */
[----:B------:R-:W-:-:S03]  /*1490*/  HADD2.F32 R19, -RZ, R10.H1_H1 ;  /* 0x3000000aff137230 */ /* 0x000fc60000004100 */
[----:B------:R-:W-:Y:S02]  /*14a0*/  FFMA.FTZ R9, R18, R9, R25 ;  /* 0x0000000912097223 */ /* 0x000fe40000010019 */
[----:B------:R-:W4:Y:S01]  /*14b0*/  LDG.E.64.CONSTANT R24, desc[UR6][R42.64+0x1300] ;  /* 0x001300062a187981 */ /* 0x000f22000c1e9b00 */
        /* <DEDUP_REMOVED lines=24> */
[----:B--2---:R-:W-:-:S05]  /*1640*/  HADD2.F32 R13, -RZ, R26.H0_H0 ;  /* 0x2000001aff0d7230 */ /* 0x004fca0000004100 */
[----:B------:R-:W-:Y:S01]  /*1650*/  FFMA.FTZ R13, R8, R13, R9 ;  /* 0x0000000d080d7223 */ /* 0x000fe20000010009 */
        /* <DEDUP_REMOVED lines=10> */
[----:B---3--:R-:W-:Y:S02]  /*1700*/  HADD2.F32 R15, -RZ, R28.H0_H0 ;  /* 0x2000001cff0f7230 */ /* 0x008fe40000004100 */
[----:B0-----:R-:W-:Y:S02]  /*1710*/  HADD2.F32 R30, -RZ, R8.H0_H0 ;  /* 0x20000008ff1e7230 */ /* 0x001fe40000004100 */
[----:B------:R-:W-:-:S03]  /*1720*/  HADD2.F32 R27, -RZ, R9.H0_H0 ;  /* 0x20000009ff1b7230 */ /* 0x000fc60000004100 */
[----:B------:R-:W-:Y:S01]  /*1730*/  FFMA.FTZ R13, R30, R15, R13 ;  /* 0x0000000f1e0d7223 */ /* 0x000fe2000001000d */
[----:B------:R-:W-:Y:S01]  /*1740*/  HADD2.F32 R15, -RZ, R8.H1_H1 ;  /* 0x30000008ff0f7230 */ /* 0x000fe20000004100 */
[----:B------:R-:W2:Y:S01]  /*1750*/  LDG.E.64.CONSTANT R30, desc[UR6][R42.64+0x1700] ;  /* 0x001700062a1e7981 */ /* 0x000ea2000c1e9b00 */
[----:B------:R-:W-:Y:S02]  /*1760*/  HADD2.F32 R8, -RZ, R28.H1_H1 ;  /* 0x3000001cff087230 */ /* 0x000fe40000004100 */
[--C-:B------:R-:W-:Y:S02]  /*1770*/  HADD2.F32 R28, -RZ, R29.reuse.H0_H0 ;  /* 0x2000001dff1c7230 */ /* 0x100fe40000004100 */
[----:B------:R-:W-:Y:S02]  /*1780*/  HADD2.F32 R29, -RZ, R29.H1_H1 ;  /* 0x3000001dff1d7230 */ /* 0x000fe40000004100 */
[----:B------:R-:W-:Y:S01]  /*1790*/  FFMA.FTZ R8, R15, R8, R14 ;  /* 0x000000080f087223 */ /* 0x000fe2000001000e */
[----:B------:R-:W-:-:S02]  /*17a0*/  HADD2.F32 R9, -RZ, R9.H1_H1 ;  /* 0x30000009ff097230 */ /* 0x000fc40000004100 */
[----:B------:R-:W-:Y:S01]  /*17b0*/  FFMA.FTZ R26, R27, R28, R26 ;  /* 0x0000001c1b1a7223 */ /* 0x000fe2000001001a */
[----:B------:R-:W-:Y:S02]  /*17c0*/  HADD2.F32 R14, -RZ, R10.H0_H0 ;  /* 0x2000000aff0e7230 */ /* 0x000fe40000004100 */
[----:B------:R-:W-:Y:S01]  /*17d0*/  FFMA.FTZ R9, R9, R29, R12 ;  /* 0x0000001d09097223 */ /* 0x000fe2000001000c */
[----:B----4-:R-:W-:-:S05]  /*17e0*/  HADD2.F32 R27, -RZ, R22.H0_H0 ;  /* 0x20000016ff1b7230 */ /* 0x010fca0000004100 */
        /* <DEDUP_REMOVED lines=16> */
[----:B------:R-:W-:Y:S01]  /*18f0*/  FFMA.FTZ R27, R22, R11, R27 ;  /* 0x0000000b161b7223 */ /* 0x000fe2000001001b */
[----:B------:R-:W-:-:S02]  /*1900*/  HADD2.F32 R11, -RZ, R13.H0_H0 ;  /* 0x2000000dff0b7230 */ /* 0x000fc40000004100 */
[----:B------:R-:W-:Y:S01]  /*1910*/  FFMA.FTZ R20, R9, R20, R8 ;  /* 0x0000001409147223 */ /* 0x000fe20000010008 */
[----:B------:R-:W3:Y:S02]  /*1920*/  LDG.E.64.CONSTANT R22, desc[UR6][R42.64+0x1800] ;  /* 0x001800062a167981 */ /* 0x000ee4000c1e9b00 */
[----:B------:R-:W-:Y:S02]  /*1930*/  FFMA.FTZ R12, R11, R12, R10 ;  /* 0x0000000c0b0c7223 */ /* 0x000fe4000001000a */
[----:B------:R-:W0:Y:S01]  /*1940*/  LDS.128 R8, [R41+0xa0] ;  /* 0x0000a00029087984 */ /* 0x000e220000000c00 */
[----:B------:R-:W-:Y:S02]  /*1950*/  HADD2.F32 R21, -RZ, R21.H1_H1 ;  /* 0x30000015ff157230 */ /* 0x000fe40000004100 */
[----:B------:R-:W-:Y:S02]  /*1960*/  HADD2.F32 R13, -RZ, R13.H1_H1 ;  /* 0x3000000dff0d7230 */ /* 0x000fe40000004100 */
[----:B------:R-:W-:-:S03]  /*1970*/  HADD2.F32 R28, -RZ, R14.H0_H0 ;  /* 0x2000000eff1c7230 */ /* 0x000fc60000004100 */
[----:B------:R-:W-:Y:S01]  /*1980*/  FFMA.FTZ R26, R13, R21, R26 ;  /* 0x000000150d1a7223 */ /* 0x000fe2000001001a */
[----:B------:R-:W-:Y:S02]  /*1990*/  HADD2.F32 R13, -RZ, R14.H1_H1 ;  /* 0x3000000eff0d7230 */ /* 0x000fe40000004100 */
[--C-:B------:R-:W-:Y:S02]  /*19a0*/  HADD2.F32 R14, -RZ, R24.reuse.H0_H0 ;  /* 0x20000018ff0e7230 */ /* 0x100fe40000004100 */
[----:B------:R-:W-:-:S03]  /*19b0*/  HADD2.F32 R24, -RZ, R24.H1_H1 ;  /* 0x30000018ff187230 */ /* 0x000fc60000004100 */
[----:B------:R-:W-:Y:S01]  /*19c0*/  FFMA.FTZ R27, R28, R14, R27 ;  /* 0x0000000e1c1b7223 */ /* 0x000fe2000001001b */
[----:B------:R-:W-:Y:S02]  /*19d0*/  HADD2.F32 R14, -RZ, R25.H0_H0 ;  /* 0x20000019ff0e7230 */ /* 0x000fe40000004100 */
[----:B------:R-:W-:Y:S01]  /*19e0*/  FFMA.FTZ R20, R13, R24, R20 ;  /* 0x000000180d147223 */ /* 0x000fe20000010014 */
[--C-:B------:R-:W-:Y:S01]  /*19f0*/  HADD2.F32 R13, -RZ, R15.reuse.H0_H0 ;  /* 0x2000000fff0d7230 */ /* 0x100fe20000004100 */
[----:B------:R-:W4:Y:S01]  /*1a00*/  LDG.E.64.CONSTANT R28, desc[UR6][R42.64+0x1900] ;  /* 0x001900062a1c7981 */ /* 0x000f22000c1e9b00 */
[----:B------:R-:W-:Y:S02]  /*1a10*/  HADD2.F32 R15, -RZ, R15.H1_H1 ;  /* 0x3000000fff0f7230 */ /* 0x000fe40000004100 */
[----:B------:R-:W-:Y:S02]  /*1a20*/  HADD2.F32 R25, -RZ, R25.H1_H1 ;  /* 0x30000019ff197230 */ /* 0x000fe40000004100 */
[----:B------:R-:W-:Y:S01]  /*1a30*/  FFMA.FTZ R12, R13, R14, R12 ;  /* 0x0000000e0d0c7223 */ /* 0x000fe2000001000c */
[----:B0-----:R-:W-:-:S02]  /*1a40*/  HADD2.F32 R13, -RZ, R8.H1_H1 ;  /* 0x30000008ff0d7230 */ /* 0x001fc40000004100 */
[----:B------:R-:W-:Y:S01]  /*1a50*/  FFMA.FTZ R25, R15, R25, R26 ;  /* 0x000000190f197223 */ /* 0x000fe2000001001a */
[----:B------:R-:W-:Y:S02]  /*1a60*/  HADD2.F32 R26, -RZ, R8.H0_H0 ;  /* 0x20000008ff1a7230 */ /* 0x000fe40000004100 */
[--C-:B------:R-:W-:Y:S02]  /*1a70*/  HADD2.F32 R8, -RZ, R6.reuse.H0_H0 ;  /* 0x20000006ff087230 */ /* 0x100fe40000004100 */
[----:B------:R-:W-:-:S03]  /*1a80*/  HADD2.F32 R6, -RZ, R6.H1_H1 ;  /* 0x30000006ff067230 */ /* 0x000fc60000004100 */
[----:B------:R-:W-:Y:S01]  /*1a90*/  FFMA.FTZ R26, R26, R8, R27 ;  /* 0x000000081a1a7223 */ /* 0x000fe2000001001b */
[--C-:B------:R-:W-:Y:S02]  /*1aa0*/  HADD2.F32 R24, -RZ, R7.reuse.H0_H0 ;  /* 0x20000007ff187230 */ /* 0x100fe40000004100 */
[----:B------:R-:W-:Y:S01]  /*1ab0*/  FFMA.FTZ R8, R13, R6, R20 ;  /* 0x000000060d087223 */ /* 0x000fe20000010014 */
[----:B------:R-:W-:Y:S01]  /*1ac0*/  HADD2.F32 R13, -RZ, R7.H1_H1 ;  /* 0x30000007ff0d7230 */ /* 0x000fe20000004100 */
[----:B------:R-:W4:Y:S01]  /*1ad0*/  LDG.E.64.CONSTANT R20, desc[UR6][R42.64+0x1a00] ;  /* 0x001a00062a147981 */ /* 0x000f22000c1e9b00 */
[--C-:B------:R-:W-:Y:S02]  /*1ae0*/  HADD2.F32 R7, -RZ, R9.reuse.H0_H0 ;  /* 0x20000009ff077230 */ /* 0x100fe40000004100 */
[----:B------:R-:W-:-:S03]  /*1af0*/  HADD2.F32 R6, -RZ, R9.H1_H1 ;  /* 0x30000009ff067230 */ /* 0x000fc60000004100 */
[----:B------:R-:W-:Y:S02]  /*1b00*/  FFMA.FTZ R24, R7, R24, R12 ;  /* 0x0000001807187223 */ /* 0x000fe4000001000c */
[----:B------:R-:W-:Y:S02]  /*1b10*/  FFMA.FTZ R25, R6, R13, R25 ;  /* 0x0000000d06197223 */ /* 0x000fe40000010019 */
[----:B------:R-:W0:Y:S01]  /*1b20*/  LDS.128 R12, [R41+0xb0] ;  /* 0x0000b000290c7984 */ /* 0x000e220000000c00 */
[----:B------:R-:W-:Y:S02]  /*1b30*/  HADD2.F32 R7, -RZ, R10.H0_H0 ;  /* 0x2000000aff077230 */ /* 0x000fe40000004100 */
[----:B------:R-:W-:-:S05]  /*1b40*/  HADD2.F32 R6, -RZ, R18.H0_H0 ;  /* 0x20000012ff067230 */ /* 0x000fca0000004100 */
[----:B------:R-:W-:Y:S02]  /*1b50*/  FFMA.FTZ R26, R7, R6, R26 ;  /* 0x00000006071a7223 */ /* 0x000fe4000001001a */
[----:B------:R-:W4:Y:S01]  /*1b60*/  LDG.E.64.CONSTANT R6, desc[UR6][R42.64+0x1b00] ;  /* 0x001b00062a067981 */ /* 0x000f22000c1e9b00 */
[----:B------:R-:W-:Y:S02]  /*1b70*/  HADD2.F32 R27, -RZ, R10.H1_H1 ;  /* 0x3000000aff1b7230 */ /* 0x000fe40000004100 */
[----:B------:R-:W-:Y:S02]  /*1b80*/  HADD2.F32 R18, -RZ, R18.H1_H1 ;  /* 0x30000012ff127230 */ /* 0x000fe40000004100 */
[----:B------:R-:W-:-:S03]  /*1b90*/  HADD2.F32 R9, -RZ, R11.H0_H0 ;  /* 0x2000000bff097230 */ /* 0x000fc60000004100 */
[----:B------:R-:W-:Y:S01]  /*1ba0*/  FFMA.FTZ R27, R27, R18, R8 ;  /* 0x000000121b1b7223 */ /* 0x000fe20000010008 */
[----:B------:R-:W-:Y:S02]  /*1bb0*/  HADD2.F32 R8, -RZ, R19.H0_H0 ;  /* 0x20000013ff087230 */ /* 0x000fe40000004100 */
[----:B------:R-:W-:Y:S02]  /*1bc0*/  HADD2.F32 R18, -RZ, R11.H1_H1 ;  /* 0x3000000bff127230 */ /* 0x000fe40000004100 */
[----:B------:R-:W-:Y:S02]  /*1bd0*/  HADD2.F32 R19, -RZ, R19.H1_H1 ;  /* 0x30000013ff137230 */ /* 0x000fe40000004100 */
[----:B------:R-:W-:Y:S02]  /*1be0*/  FFMA.FTZ R24, R9, R8, R24 ;  /* 0x0000000809187223 */ /* 0x000fe40000010018 */
[----:B------:R-:W4:Y:S01]  /*1bf0*/  LDG.E.64.CONSTANT R8, desc[UR6][R42.64+0x1c00] ;  /* 0x001c00062a087981 */ /* 0x000f22000c1e9b00 */
[----:B------:R-:W-:-:S02]  /*1c00*/  HADD2.F32 R10, -RZ, R16.H0_H0 ;  /* 0x20000010ff0a7230 */ /* 0x000fc40000004100 */
[----:B------:R-:W-:Y:S01]  /*1c10*/  FFMA.FTZ R18, R18, R19, R25 ;  /* 0x0000001312127223 */ /* 0x000fe20000010019 */
[----:B------:R-:W-:Y:S02]  /*1c20*/  HADD2.F32 R16, -RZ, R16.H1_H1 ;  /* 0x30000010ff107230 */ /* 0x000fe40000004100 */
[--C-:B0-----:R-:W-:Y:S02]  /*1c30*/  HADD2.F32 R19, -RZ, R12.reuse.H0_H0 ;  /* 0x2000000cff137230 */ /* 0x101fe40000004100 */
[----:B------:R-:W-:-:S03]  /*1c40*/  HADD2.F32 R12, -RZ, R12.H1_H1 ;  /* 0x3000000cff0c7230 */ /* 0x000fc60000004100 */
[----:B------:R-:W-:Y:S01]  /*1c50*/  FFMA.FTZ R19, R19, R10, R26 ;  /* 0x0000000a13137223 */ /* 0x000fe2000001001a */
[----:B------:R-:W-:Y:S01]  /*1c60*/  HADD2.F32 R25, -RZ, R13.H0_H0 ;  /* 0x2000000dff197230 */ /* 0x000fe20000004100 */
[----:B------:R-:W4:Y:S01]  /*1c70*/  LDG.E.64.CONSTANT R10, desc[UR6][R42.64+0x1d00] ;  /* 0x001d00062a0a7981 */ /* 0x000f22000c1e9b00 */
[----:B------:R-:W-:Y:S01]  /*1c80*/  FFMA.FTZ R12, R12, R16, R27 ;  /* 0x000000100c0c7223 */ /* 0x000fe2000001001b */
[--C-:B------:R-:W-:Y:S02]  /*1c90*/  HADD2.F32 R16, -RZ, R17.reuse.H0_H0 ;  /* 0x20000011ff107230 */ /* 0x100fe40000004100 */
[----:B------:R-:W4:Y:S03]  /*1ca0*/  LDG.E.64.CONSTANT R26, desc[UR6][R42.64+0x1f00] ;  /* 0x001f00062a1a7981 */ /* 0x000f26000c1e9b00 */
[----:B------:R-:W-:Y:S02]  /*1cb0*/  FFMA.FTZ R16, R25, R16, R24 ;  /* 0x0000001019107223 */ /* 0x000fe40000010018 */
[----:B------:R-:W4:Y:S01]  /*1cc0*/  LDG.E.64.CONSTANT R24, desc[UR6][R42.64+0x1e00] ;  /* 0x001e00062a187981 */ /* 0x000f22000c1e9b00 */
[----:B------:R-:W-:-:S02]  /*1cd0*/  HADD2.F32 R44, -RZ, R17.H1_H1 ;  /* 0x30000011ff2c7230 */ /* 0x000fc40000004100 */
[----:B------:R-:W-:-:S05]  /*1ce0*/  HADD2.F32 R13, -RZ, R13.H1_H1 ;  /* 0x3000000dff0d7230 */ /* 0x000fca0000004100 */
[----:B------:R-:W-:Y:S01]  /*1cf0*/  FFMA.FTZ R44, R13, R44, R18 ;  /* 0x0000002c0d2c7223 */ /* 0x000fe20000010012 */
[--C-:B------:R-:W-:Y:S02]  /*1d00*/  HADD2.F32 R18, -RZ, R14.reuse.H0_H0 ;  /* 0x2000000eff127230 */ /* 0x100fe40000004100 */
[----:B------:R-:W-:Y:S02]  /*1d10*/  HADD2.F32 R17, -RZ, R14.H1_H1 ;  /* 0x3000000eff117230 */ /* 0x000fe40000004100 */
[--C-:B--2---:R-:W-:Y:S02]  /*1d20*/  HADD2.F32 R13, -RZ, R30.reuse.H0_H0 ;  /* 0x2000001eff0d7230 */ /* 0x104fe40000004100 */
[----:B------:R-:W-:Y:S02]  /*1d30*/  HADD2.F32 R30, -RZ, R30.H1_H1 ;  /* 0x3000001eff1e7230 */ /* 0x000fe40000004100 */
[----:B------:R-:W-:Y:S02]  /*1d40*/  HADD2.F32 R14, -RZ, R31.H0_H0 ;  /* 0x2000001fff0e7230 */ /* 0x000fe40000004100 */
[----:B------:R-:W-:Y:S01]  /*1d50*/  FFMA.FTZ R13, R18, R13, R19 ;  /* 0x0000000d120d7223 */ /* 0x000fe20000010013 */
[----:B------:R-:W-:-:S02]  /*1d60*/  HADD2.F32 R19, -RZ, R15.H0_H0 ;  /* 0x2000000fff137230 */ /* 0x000fc40000004100 */
[----:B------:R-:W-:-:S03]  /*1d70*/  FFMA.FTZ R12, R17, R30, R12 ;  /* 0x0000001e110c7223 */ /* 0x000fc6000001000c */
[----:B------:R-:W-:Y:S02]  /*1d80*/  FFMA.FTZ R14, R19, R14, R16 ;  /* 0x0000000e130e7223 */ /* 0x000fe40000010010 */
[----:B------:R-:W0:Y:S01]  /*1d90*/  LDS.128 R16, [R41+0xc0] ;  /* 0x0000c00029107984 */ /* 0x000e220000000c00 */
[----:B------:R-:W-:Y:S02]  /*1da0*/  HADD2.F32 R15, -RZ, R15.H1_H1 ;  /* 0x3000000fff0f7230 */ /* 0x000fe40000004100 */
[----:B------:R-:W-:-:S05]  /*1db0*/  HADD2.F32 R31, -RZ, R31.H1_H1 ;  /* 0x3000001fff1f7230 */ /* 0x000fca0000004100 */
[----:B------:R-:W-:Y:S01]  /*1dc0*/  FFMA.FTZ R44, R15, R31, R44 ;  /* 0x0000001f0f2c7223 */ /* 0x000fe2000001002c */
[----:B0-----:R-:W-:Y:S02]  /*1dd0*/  HADD2.F32 R30, -RZ, R16.H0_H0 ;  /* 0x20000010ff1e7230 */ /* 0x001fe40000004100 */
[----:B---3--:R-:W-:-:S05]  /*1de0*/  HADD2.F32 R15, -RZ, R22.H0_H0 ;  /* 0x20000016ff0f7230 */ /* 0x008fca0000004100 */
        /* <DEDUP_REMOVED lines=11> */
[--C-:B------:R-:W-:Y:S02]  /*1ea0*/  HADD2.F32 R17, -RZ, R18.reuse.H0_H0 ;  /* 0x20000012ff117230 */ /* 0x100fe40000004100 */
[----:B------:R-:W-:Y:S02]  /*1eb0*/  HADD2.F32 R23, -RZ, R18.H1_H1 ;  /* 0x30000012ff177230 */ /* 0x000fe40000004100 */
[--C-:B----4-:R-:W-:Y:S02]  /*1ec0*/  HADD2.F32 R18, -RZ, R28.reuse.H0_H0 ;  /* 0x2000001cff127230 */ /* 0x110fe40000004100 */
        /* <DEDUP_REMOVED lines=9> */
[----:B------:R-:W1:Y:S01]  /*1f60*/  LDS.128 R16, [R41+0xe0] ;  /* 0x0000e00029107984 */ /* 0x000e620000000c00 */
[----:B0-----:R-:W-:Y:S02]  /*1f70*/  HADD2.F32 R29, -RZ, R12.H0_H0 ;  /* 0x2000000cff1d7230 */ /* 0x001fe40000004100 */
        /* <DEDUP_REMOVED lines=9> */
[----:B------:R-:W-:Y:S02]  /*2010*/  HADD2.F32 R23, -RZ, R14.H0_H0 ;  /* 0x2000000eff177230 */ /* 0x000fe40000004100 */
[----:B------:R-:W-:Y:S02]  /*2020*/  HADD2.F32 R20, -RZ, R6.H0_H0 ;  /* 0x20000006ff147230 */ /* 0x000fe40000004100 */
[----:B------:R-:W-:Y:S01]  /*2030*/  FFMA.FTZ R28, R29, R28, R22 ;  /* 0x0000001c1d1c7223 */ /* 0x000fe20000010016 */
[----:B------:R-:W-:-:S02]  /*2040*/  FFMA.FTZ R44, R13, R21, R44 ;  /* 0x000000150d2c7223 */ /* 0x000fc4000001002c */
[----:B------:R-:W-:Y:S02]  /*2050*/  FFMA.FTZ R30, R23, R20, R30 ;  /* 0x00000014171e7223 */ /* 0x000fe4000001001e */
[----:B------:R-:W0:Y:S01]  /*2060*/  LDS.128 R20, [R41+0xf0] ;  /* 0x0000f00029147984 */ /* 0x000e220000000c00 */
[----:B------:R-:W-:Y:S02]  /*2070*/  HADD2.F32 R13, -RZ, R14.H1_H1 ;  /* 0x3000000eff0d7230 */ /* 0x000fe40000004100 */
[----:B------:R-:W-:Y:S02]  /*2080*/  HADD2.F32 R6, -RZ, R6.H1_H1 ;  /* 0x30000006ff067230 */ /* 0x000fe40000004100 */
[----:B------:R-:W-:Y:S02]  /*2090*/  HADD2.F32 R29, -RZ, R15.H0_H0 ;  /* 0x2000000fff1d7230 */ /* 0x000fe40000004100 */
[----:B------:R-:W-:Y:S02]  /*20a0*/  HADD2.F32 R14, -RZ, R7.H0_H0 ;  /* 0x20000007ff0e7230 */ /* 0x000fe40000004100 */
[----:B------:R-:W-:Y:S01]  /*20b0*/  FFMA.FTZ R12, R13, R6, R12 ;  /* 0x000000060d0c7223 */ /* 0x000fe2000001000c */
[----:B------:R-:W-:-:S02]  /*20c0*/  HADD2.F32 R15, -RZ, R15.H1_H1 ;  /* 0x3000000fff0f7230 */ /* 0x000fc40000004100 */
[----:B------:R-:W-:Y:S01]  /*20d0*/  FFMA.FTZ R28, R29, R14, R28 ;  /* 0x0000000e1d1c7223 */ /* 0x000fe2000001001c */
[----:B-1----:R-:W-:Y:S02]  /*20e0*/  HADD2.F32 R13, -RZ, R16.H0_H0 ;  /* 0x20000010ff0d7230 */ /* 0x002fe40000004100 */
[--C-:B------:R-:W-:Y:S02]  /*20f0*/  HADD2.F32 R14, -RZ, R8.reuse.H0_H0 ;  /* 0x20000008ff0e7230 */ /* 0x100fe40000004100 */
[----:B------:R-:W-:Y:S01]  /*2100*/  HADD2.F32 R7, -RZ, R7.H1_H1 ;  /* 0x30000007ff077230 */ /* 0x000fe20000004100 */
[----:B------:R-:W-:Y:S01]  /*2110*/  LOP3.LUT R6, R0, 0x1, RZ, 0xc0, !PT ;  /* 0x0000000100067812 */ /* 0x000fe200078ec0ff */
[----:B------:R-:W-:Y:S02]  /*2120*/  HADD2.F32 R8, -RZ, R8.H1_H1 ;  /* 0x30000008ff087230 */ /* 0x000fe40000004100 */
[----:B------:R-:W-:Y:S01]  /*2130*/  FFMA.FTZ R30, R13, R14, R30 ;  /* 0x0000000e0d1e7223 */ /* 0x000fe2000001001e */
[----:B------:R-:W-:-:S02]  /*2140*/  HADD2.F32 R13, -RZ, R16.H1_H1 ;  /* 0x30000010ff0d7230 */ /* 0x000fc40000004100 */
[----:B------:R-:W-:Y:S01]  /*2150*/  FFMA.FTZ R44, R15, R7, R44 ;  /* 0x000000070f2c7223 */ /* 0x000fe2000001002c */
[----:B------:R-:W-:Y:S02]  /*2160*/  HADD2.F32 R15, -RZ, R17.H0_H0 ;  /* 0x20000011ff0f7230 */ /* 0x000fe40000004100 */
[----:B------:R-:W-:Y:S02]  /*2170*/  HADD2.F32 R14, -RZ, R9.H0_H0 ;  /* 0x20000009ff0e7230 */ /* 0x000fe40000004100 */
[----:B------:R-:W-:Y:S02]  /*2180*/  HADD2.F32 R17, -RZ, R17.H1_H1 ;  /* 0x30000011ff117230 */ /* 0x000fe40000004100 */
[----:B------:R-:W-:Y:S01]  /*2190*/  HADD2.F32 R9, -RZ, R9.H1_H1 ;  /* 0x30000009ff097230 */ /* 0x000fe20000004100 */
[----:B------:R-:W-:Y:S01]  /*21a0*/  ISETP.NE.U32.AND P1, PT, R6, 0x1, PT ;  /* 0x000000010600780c */ /* 0x000fe20003f25070 */
[----:B------:R-:W-:Y:S01]  /*21b0*/  FFMA.FTZ R13, R13, R8, R12 ;  /* 0x000000080d0d7223 */ /* 0x000fe2000001000c */
[----:B------:R-:W-:-:S02]  /*21c0*/  HADD2.F32 R6, -RZ, R19.H0_H0 ;  /* 0x20000013ff067230 */ /* 0x000fc40000004100 */
[----:B------:R-:W-:Y:S02]  /*21d0*/  HADD2.F32 R12, -RZ, R11.H0_H0 ;  /* 0x2000000bff0c7230 */ /* 0x000fe40000004100 */
[----:B------:R-:W-:Y:S01]  /*21e0*/  FFMA.FTZ R44, R17, R9, R44 ;  /* 0x00000009112c7223 */ /* 0x000fe2000001002c */
[----:B------:R-:W-:Y:S02]  /*21f0*/  HADD2.F32 R19, -RZ, R19.H1_H1 ;  /* 0x30000013ff137230 */ /* 0x000fe40000004100 */
[----:B------:R-:W-:Y:S02]  /*2200*/  HADD2.F32 R11, -RZ, R11.H1_H1 ;  /* 0x3000000bff0b7230 */ /* 0x000fe40000004100 */
[----:B------:R-:W-:Y:S02]  /*2210*/  HADD2.F32 R7, -RZ, R18.H0_H0 ;  /* 0x20000012ff077230 */ /* 0x000fe40000004100 */
[----:B------:R-:W-:Y:S02]  /*2220*/  HADD2.F32 R8, -RZ, R10.H0_H0 ;  /* 0x2000000aff087230 */ /* 0x000fe40000004100 */
[----:B------:R-:W-:-:S02]  /*2230*/  HADD2.F32 R18, -RZ, R18.H1_H1 ;  /* 0x30000012ff127230 */ /* 0x000fc40000004100 */
[----:B------:R-:W-:Y:S02]  /*2240*/  HADD2.F32 R10, -RZ, R10.H1_H1 ;  /* 0x3000000aff0a7230 */ /* 0x000fe40000004100 */
[----:B------:R-:W-:Y:S01]  /*2250*/  FFMA.FTZ R19, R19, R11, R44 ;  /* 0x0000000b13137223 */ /* 0x000fe2000001002c */
[----:B------:R-:W-:Y:S01]  /*2260*/  FFMA.FTZ R15, R15, R14, R28 ;  /* 0x0000000e0f0f7223 */ /* 0x000fe2000001001c */
[----:B------:R-:W-:Y:S02]  /*2270*/  HADD2.F32 R11, -RZ, R24.H0_H0 ;  /* 0x20000018ff0b7230 */ /* 0x000fe40000004100 */
[----:B0-----:R-:W-:Y:S02]  /*2280*/  HADD2.F32 R9, -RZ, R20.H1_H1 ;  /* 0x30000014ff097230 */ /* 0x001fe40000004100 */
[----:B------:R-:W-:Y:S01]  /*2290*/  FFMA.FTZ R10, R18, R10, R13 ;  /* 0x0000000a120a7223 */ /* 0x000fe2000001000d */
[----:B------:R-:W-:Y:S02]  /*22a0*/  HADD2.F32 R24, -RZ, R24.H1_H1 ;  /* 0x30000018ff187230 */ /* 0x000fe40000004100 */
[----:B------:R-:W-:Y:S01]  /*22b0*/  FFMA.FTZ R7, R7, R8, R30 ;  /* 0x0000000807077223 */ /* 0x000fe2000001001e */
[----:B------:R-:W-:-:S02]  /*22c0*/  HADD2.F32 R14, -RZ, R20.H0_H0 ;  /* 0x20000014ff0e7230 */ /* 0x000fc40000004100 */
[----:B------:R-:W-:Y:S01]  /*22d0*/  FFMA.FTZ R12, R6, R12, R15 ;  /* 0x0000000c060c7223 */ /* 0x000fe2000001000f */
[----:B------:R-:W-:Y:S02]  /*22e0*/  HADD2.F32 R16, -RZ, R22.H0_H0 ;  /* 0x20000016ff107230 */ /* 0x000fe40000004100 */
[----:B------:R-:W-:Y:S02]  /*22f0*/  HADD2.F32 R17, -RZ, R26.H0_H0 ;  /* 0x2000001aff117230 */ /* 0x000fe40000004100 */
[----:B------:R-:W-:Y:S01]  /*2300*/  FFMA.FTZ R9, R9, R24, R10 ;  /* 0x0000001809097223 */ /* 0x000fe2000001000a */
[----:B------:R-:W-:Y:S02]  /*2310*/  HADD2.F32 R13, -RZ, R21.H0_H0 ;  /* 0x20000015ff0d7230 */ /* 0x000fe40000004100 */
[----:B------:R-:W-:Y:S02]  /*2320*/  HADD2.F32 R22, -RZ, R22.H1_H1 ;  /* 0x30000016ff167230 */ /* 0x000fe40000004100 */
[----:B------:R-:W-:-:S02]  /*2330*/  HADD2.F32 R15, -RZ, R25.H0_H0 ;  /* 0x20000019ff0f7230 */ /* 0x000fc40000004100 */
[----:B------:R-:W-:Y:S02]  /*2340*/  HADD2.F32 R26, -RZ, R26.H1_H1 ;  /* 0x3000001aff1a7230 */ /* 0x000fe40000004100 */
[----:B------:R-:W-:Y:S01]  /*2350*/  FFMA.FTZ R7, R14, R11, R7 ;  /* 0x0000000b0e077223 */ /* 0x000fe20000010007 */
[----:B------:R-:W-:Y:S02]  /*2360*/  HADD2.F32 R6, -RZ, R23.H0_H0 ;  /* 0x20000017ff067230 */ /* 0x000fe40000004100 */
[----:B------:R-:W-:Y:S01]  /*2370*/  FFMA.FTZ R13, R13, R15, R12 ;  /* 0x0000000f0d0d7223 */ /* 0x000fe2000001000c */
[----:B------:R-:W-:Y:S02]  /*2380*/  HADD2.F32 R10, -RZ, R27.H0_H0 ;  /* 0x2000001bff0a7230 */ /* 0x000fe40000004100 */
[----:B------:R-:W-:Y:S01]  /*2390*/  FFMA.FTZ R22, R22, R26, R9 ;  /* 0x0000001a16167223 */ /* 0x000fe20000010009 */
[----:B------:R-:W-:Y:S02]  /*23a0*/  HADD2.F32 R8, -RZ, R21.H1_H1 ;  /* 0x30000015ff087230 */ /* 0x000fe40000004100 */
[----:B------:R-:W-:Y:S01]  /*23b0*/  FFMA.FTZ R7, R16, R17, R7 ;  /* 0x0000001110077223 */ /* 0x000fe20000010007 */
[----:B------:R-:W-:Y:S01]  /*23c0*/  HADD2.F32 R25, -RZ, R25.H1_H1 ;  /* 0x30000019ff197230 */ /* 0x000fe20000004100 */
[----:B------:R-:W-:Y:S01]  /*23d0*/  IADD3 R9, PT, PT, R40, 0xf, RZ ;  /* 0x0000000f28097810 */ /* 0x000fe20007ffe0ff */
[----:B------:R-:W-:-:S02]  /*23e0*/  HADD2.F32 R23, -RZ, R23.H1_H1 ;  /* 0x30000017ff177230 */ /* 0x000fc40000004100 */
[----:B------:R-:W-:Y:S01]  /*23f0*/  FFMA.FTZ R6, R6, R10, R13 ;  /* 0x0000000a06067223 */ /* 0x000fe2000001000d */
[----:B------:R-:W-:Y:S02]  /*2400*/  HADD2.F32 R27, -RZ, R27.H1_H1 ;  /* 0x3000001bff1b7230 */ /* 0x000fe40000004100 */
[----:B------:R-:W-:Y:S01]  /*2410*/  FFMA.FTZ R8, R8, R25, R19 ;  /* 0x0000001908087223 */ /* 0x000fe20000010013 */
[----:B------:R-:W-:Y:S01]  /*2420*/  FADD.FTZ R7, R7, R22 ;  /* 0x0000001607077221 */ /* 0x000fe20000010000 */
[----:B------:R-:W-:Y:S01]  /*2430*/  SHF.R.S32.HI R10, RZ, 0x1f, R9 ;  /* 0x0000001fff0a7819 */ /* 0x000fe20000011409 */
[----:B------:R-:W-:Y:S01]  /*2440*/  UMOV UR4, 0xffffffff ;  /* 0xffffffff00047882 */ /* 0x000fe20000000000 */
[----:B------:R-:W-:Y:S01]  /*2450*/  FFMA.FTZ R8, R23, R27, R8 ;  /* 0x0000001b17087223 */ /* 0x000fe20000010008 */
[----:B------:R-:W-:Y:S01]  /*2460*/  FADD.FTZ R7, R6, R7 ;  /* 0x0000000706077221 */ /* 0x000fe20000010000 */
[----:B------:R-:W-:Y:S02]  /*2470*/  LEA.HI R10, R10, R9, RZ, 0x4 ;  /* 0x000000090a0a7211 */ /* 0x000fe400078f20ff */
[----:B-----5:R-:W-:Y:S01]  /*2480*/  FSETP.NEU.FTZ.AND P0, PT, R38, RZ, PT ;  /* 0x000000ff2600720b */ /* 0x020fe20003f1d000 */
[----:B------:R-:W-:Y:S01]  /*2490*/  FADD.FTZ R7, R8, R7 ;  /* 0x0000000708077221 */ /* 0x000fe20000010000 */
[----:B------:R-:W-:Y:S01]  /*24a0*/  SHF.R.S32.HI R10, RZ, 0x4, R10 ;  /* 0x00000004ff0a7819 */ /* 0x000fe2000001140a */
[----:B------:R-:W-:Y:S10]  /*24b0*/  BRA.DIV UR4, `(.L_x_21104) ;  /* 0x0000005604e07947 */ /* 0x000ff4000b800000 */
[----:B------:R0:W1:Y:S02]  /*24c0*/  SHFL.BFLY PT, R6, R7, 0x1, 0x1f ;  /* 0x0c201f0007067f89 */ /* 0x00006400000e0000 */
.L_x_21172:
[----:B------:R-:W-:Y:S02]  /*24d0*/  VIADD R8, R35, 0x1 ;  /* 0x0000000123087836 */ /* 0x000fe40000000000 */
[----:B-1----:R-:W-:Y:S01]  /*24e0*/  FADD.FTZ R6, R7, R6 ;  /* 0x0000000607067221 */ /* 0x002fe20000010000 */
[----:B0-----:R-:W-:Y:S02]  /*24f0*/  @P1 IADD3 R7, PT, PT, R33, -0x1, RZ ;  /* 0xffffffff21071810 */ /* 0x001fe40007ffe0ff */
[----:B------:R-:W-:Y:S02]  /*2500*/  IADD3 R39, PT, PT, R39, 0x4, RZ ;  /* 0x0000000427277810 */ /* 0x000fe40007ffe0ff */
[----:B------:R-:W-:Y:S02]  /*2510*/  I2FP.F32.S32 R9, R8 ;  /* 0x0000000800097245 */ /* 0x000fe40000201400 */
[----:B------:R-:W-:Y:S02]  /*2520*/  ISETP.GE.OR P2, PT, R7, R40, !P1 ;  /* 0x000000280700720c */ /* 0x000fe40004f46670 */
[----:B------:R-:W-:Y:S01]  /*2530*/  IADD3 R35, PT, PT, R35, 0x40, RZ ;  /* 0x0000004023237810 */ /* 0x000fe20007ffe0ff */
[----:B------:R-:W-:Y:S01]  /*2540*/  FMUL.FTZ R9, R9, R38 ;  /* 0x0000002609097220 */ /* 0x000fe20000410000 */
[----:B------:R-:W-:-:S04]  /*2550*/  IADD3 R33, PT, PT, R33, 0x40, RZ ;  /* 0x0000004021217810 */ /* 0x000fc80007ffe0ff */
        /* <DEDUP_REMOVED lines=8> */
[----:B------:R-:W-:Y:S01]  /*25e0*/  IMAD.X R5, RZ, RZ, R5, P1 ;  /* 0x000000ffff057224 */ /* 0x000fe200008e0605 */
[----:B0-----:R-:W-:-:S03]  /*25f0*/  IADD3 R34, PT, PT, R34, 0x100, RZ ;  /* 0x0000010022227810 */ /* 0x001fc60007ffe0ff */
[----:B------:R-:W-:Y:S05]  /*2600*/  @!P0 BRA `(.L_x_21105) ;  /* 0xffffffe000688947 */ /* 0x000fea000383ffff */
.L_x_21103:
[----:B------:R-:W-:Y:S05]  /*2610*/  BSYNC B0 ;  /* 0x0000000000007941 */ /* 0x000fea0003800000 */
.L_x_21102:
        /* <DEDUP_REMOVED lines=12> */
.L_x_21178:
[----:B------:R-:W-:Y:S01]  /*26e0*/  IADD3 R5, PT, PT, R37, 0x200, RZ ;  /* 0x0000020025057810 */ /* 0x000fe20007ffe0ff */
[----:B------:R-:W-:Y:S05]  /*26f0*/  WARPSYNC.ALL ;  /* 0x0000000000007948 */ /* 0x000fea0003800000 */
[----:B------:R-:W-:Y:S02]  /*2700*/  LOP3.LUT P0, R9, R0, 0x1f, RZ, 0xc0, !PT ;  /* 0x0000001f00097812 */ /* 0x000fe4000780c0ff */
[----:B------:R-:W-:Y:S02]  /*2710*/  SHF.R.U32.HI R8, RZ, 0x5, R0 ;  /* 0x00000005ff087819 */ /* 0x000fe40000011600 */
[----:B------:R-:W-:-:S02]  /*2720*/  LEA R5, R32, R5, 0x18 ;  /* 0x0000000520057211 */ /* 0x000fc400078ec0ff */
[----:B-1----:R-:W-:Y:S02]  /*2730*/  FMNMX.FTZ R11, R6, R11, !PT ;  /* 0x0000000b060b7209 */ /* 0x002fe40007810000 */
[----:B------:R-:W-:-:S05]  /*2740*/  LEA R4, R8, R5, 0x2 ;  /* 0x0000000508047211 */ /* 0x000fca00078e10ff */
[----:B------:R-:W-:Y:S01]  /*2750*/  @!P0 STS [R4], R11 ;  /* 0x0000000b04008388 */ /* 0x000fe20000000800 */
[----:B------:R-:W-:Y:S01]  /*2760*/  BAR.SYNC.DEFER_BLOCKING 0x0 ;  /* 0x0000000000007b1d */ /* 0x000fe20000010000 */
[C---:B------:R-:W-:Y:S01]  /*2770*/  ISETP.GT.U32.AND P1, PT, R9.reuse, 0x3, PT ;  /* 0x000000030900780c */ /* 0x040fe20003f24070 */
[----:B------:R-:W-:Y:S01]  /*2780*/  IMAD R5, R9, 0x4, R5 ;  /* 0x0000000409057824 */ /* 0x000fe200078e0205 */
[----:B------:R-:W-:Y:S01]  /*2790*/  MOV R10, 0xff7fffff ;  /* 0xff7fffff000a7802 */ /* 0x000fe20000000f00 */
[----:B------:R-:W-:Y:S02]  /*27a0*/  HFMA2 R12, -RZ, RZ, 0, 0 ;  /* 0x00000000ff0c7431 */ /* 0x000fe400000001ff */
[----:B------:R-:W-:Y:S08]  /*27b0*/  BSSY.RECONVERGENT B0, `(.L_x_21107) ;  /* 0x00000eb000007945 */ /* 0x000ff00003800200 */
[----:B------:R-:W1:Y:S04]  /*27c0*/  @!P1 LDS R10, [R5] ;  /* 0x00000000050a9984 */ /* 0x000e680000000800 */
[----:B-1----:R-:W1:Y:S02]  /*27d0*/  SHFL.BFLY PT, R11, R10, 0x2, 0x1f ;  /* 0x0c401f000a0b7f89 */ /* 0x002e6400000e0000 */
[----:B-1----:R-:W-:-:S02]  /*27e0*/  FMNMX.FTZ R13, R11, R10, !PT ;  /* 0x0000000a0b0d7209 */ /* 0x002fc40007810000 */
[----:B------:R-:W-:-:S03]  /*27f0*/  LOP3.LUT R11, R7, 0xfffffff0, RZ, 0xc0, !PT ;  /* 0xfffffff0070b7812 */ /* 0x000fc600078ec0ff */
[----:B0-----:R-:W0:Y:S01]  /*2800*/  SHFL.BFLY PT, R6, R13, 0x1, 0x1f ;  /* 0x0c201f000d067f89 */ /* 0x001e2200000e0000 */
[----:B------:R-:W-:-:S04]  /*2810*/  VIMNMX R11, PT, PT, R40, R11, PT ;  /* 0x0000000b280b7248 */ /* 0x000fc80003fe0100 */
[----:B------:R-:W-:Y:S02]  /*2820*/  ISETP.GE.AND P2, PT, R0, R11, PT ;  /* 0x0000000b0000720c */ /* 0x000fe40003f46270 */
[----:B0-----:R-:W-:-:S06]  /*2830*/  FMNMX.FTZ R6, R13, R6, !PT ;  /* 0x000000060d067209 */ /* 0x001fcc0007810000 */
[----:B------:R-:W0:Y:S05]  /*2840*/  SHFL.IDX PT, R6, R6, RZ, 0x1f ;  /* 0x00001fff06067589 */ /* 0x000e2a00000e0000 */
        /* <DEDUP_REMOVED lines=18> */
.L_x_21111:
        /* <DEDUP_REMOVED lines=11> */
.L_x_21110:
[----:B------:R-:W-:Y:S05]  /*2a20*/  BSYNC.RECONVERGENT B1 ;  /* 0x0000000000017941 */ /* 0x000fea0003800200 */
.L_x_21109:
        /* <DEDUP_REMOVED lines=12> */
.L_x_21114:
        /* <DEDUP_REMOVED lines=79> */
[----:B-----5:R-:W2:Y:S02]  /*2fe0*/  MUFU.EX2 R38, R25 ;  /* 0x0000001900267308 */ /* 0x020ea40000000800 */
        /* <DEDUP_REMOVED lines=20> */
.L_x_21113:
[----:B------:R-:W-:Y:S05]  /*3130*/  BSYNC.RECONVERGENT B1 ;  /* 0x0000000000017941 */ /* 0x000fea0003800200 */
.L_x_21112:
        /* <DEDUP_REMOVED lines=55> */
.L_x_21116:
[----:B------:R-:W-:Y:S05]  /*34b0*/  BSYNC.RECONVERGENT B1 ;  /* 0x0000000000017941 */ /* 0x000fea0003800200 */
.L_x_21115:
        /* <DEDUP_REMOVED lines=26> */
.L_x_21108:
[----:B------:R-:W-:Y:S05]  /*3660*/  BSYNC.RECONVERGENT B0 ;  /* 0x0000000000007941 */ /* 0x000fea0003800200 */
.L_x_21107:
        /* <DEDUP_REMOVED lines=40> */
.L_x_21121:
[----:B------:R-:W0:Y:S01]  /*38f0*/  LDS R5, [R10] ;  /* 0x000000000a057984 */ /* 0x000e220000000800 */
[----:B------:R-:W-:-:S04]  /*3900*/  IADD3 R12, PT, PT, R12, 0x1, RZ ;  /* 0x000000010c0c7810 */ /* 0x000fc80007ffe0ff */
[----:B------:R-:W-:Y:S01]  /*3910*/  ISETP.NE.AND P0, PT, R12, RZ, PT ;  /* 0x000000ff0c00720c */ /* 0x000fe20003f05270 */
[----:B0-----:R-:W-:-:S05]  /*3920*/  FMUL.FTZ R5, R5, R4 ;  /* 0x0000000405057220 */ /* 0x001fca0000410000 */
[----:B------:R0:W-:Y:S02]  /*3930*/  STS [R10], R5 ;  /* 0x000000050a007388 */ /* 0x0001e40000000800 */
[----:B0-----:R-:W-:-:S05]  /*3940*/  IADD3 R10, PT, PT, R10, 0x200, RZ ;  /* 0x000002000a0a7810 */ /* 0x001fca0007ffe0ff */
[----:B------:R-:W-:Y:S05]  /*3950*/  @P0 BRA `(.L_x_21121) ;  /* 0xfffffffc00e40947 */ /* 0x000fea000383ffff */
.L_x_21120:
[----:B------:R-:W-:Y:S05]  /*3960*/  BSYNC.RECONVERGENT B1 ;  /* 0x0000000000017941 */ /* 0x000fea0003800200 */
.L_x_21119:
        /* <DEDUP_REMOVED lines=12> */
.L_x_21124:
        /* <DEDUP_REMOVED lines=52> */
.L_x_21123:
[----:B------:R-:W-:Y:S05]  /*3d70*/  BSYNC.RECONVERGENT B1 ;  /* 0x0000000000017941 */ /* 0x000fea0003800200 */
.L_x_21122:
        /* <DEDUP_REMOVED lines=31> */
.L_x_21126:
[----:B------:R-:W-:Y:S05]  /*3f70*/  BSYNC.RECONVERGENT B1 ;  /* 0x0000000000017941 */ /* 0x000fea0003800200 */
.L_x_21125:
        /* <DEDUP_REMOVED lines=14> */
.L_x_21118:
[----:B------:R-:W-:Y:S05]  /*4060*/  BSYNC.RECONVERGENT B0 ;  /* 0x0000000000007941 */ /* 0x000fea0003800200 */
.L_x_21117:
        /* <DEDUP_REMOVED lines=12> */
[----:B-1----:R-:W-:Y:S02]  /*4130*/  CS2R R10, SRZ ;  /* 0x00000000000a7805 */ /* 0x002fe4000001ff00 */
[----:B------:R-:W-:Y:S02]  /*4140*/  MOV R6, RZ ;  /* 0x000000ff00067202 */ /* 0x000fe40000000f00 */
[----:B0-----:R-:W-:Y:S01]  /*4150*/  CS2R R4, SRZ ;  /* 0x0000000000047805 */ /* 0x001fe2000001ff00 */
[----:B------:R-:W-:Y:S06]  /*4160*/  @P0 BRA `(.L_x_21128) ;  /* 0x0000002c004c0947 */ /* 0x000fec0003800000 */
[----:B------:R-:W0:Y:S01]  /*4170*/  LDCU UR12, c[0x0][0x3b8] ;  /* 0x00007700ff0c77ac */ /* 0x000e220008000800 */
[----:B------:R-:W-:Y:S01]  /*4180*/  SHF.R.U32.HI R12, RZ, 0x3, R0 ;  /* 0x00000003ff0c7819 */ /* 0x000fe20000011600 */
[----:B------:R-:W-:Y:S01]  /*4190*/  IMAD.SHL.U32 R14, R0, 0x20, RZ ;  /* 0x00000020000e7824 */ /* 0x000fe200078e00ff */
[----:B------:R-:W-:Y:S01]  /*41a0*/  MOV R13, RZ ;  /* 0x000000ff000d7202 */ /* 0x000fe20000000f00 */
[----:B------:R-:W1:Y:S01]  /*41b0*/  LDCU.64 UR10, c[0x0][0x3a8] ;  /* 0x00007500ff0a77ac */ /* 0x000e620008000a00 */
[----:B------:R-:W-:Y:S01]  /*41c0*/  LOP3.LUT R12, R12, 0x7c, RZ, 0xc0, !PT ;  /* 0x0000007c0c0c7812 */ /* 0x000fe200078ec0ff */
[----:B------:R-:W-:Y:S01]  /*41d0*/  VIADD R34, R8, 0x1 ;  /* 0x0000000108227836 */ /* 0x000fe20000000000 */
[----:B------:R-:W-:Y:S01]  /*41e0*/  IADD3 R37, PT, PT, R37, 0x220, RZ ;  /* 0x0000022025257810 */ /* 0x000fe20007ffe0ff */
[----:B------:R-:W4:Y:S01]  /*41f0*/  LDCU UR8, c[0x0][0x3d0] ;  /* 0x00007a00ff0877ac */ /* 0x000f220008000800 */
[----:B------:R-:W-:Y:S02]  /*4200*/  IADD3 R36, PT, PT, -R7, R8, RZ ;  /* 0x0000000807247210 */ /* 0x000fe40007ffe1ff */
[----:B------:R-:W-:Y:S01]  /*4210*/  MOV R30, RZ ;  /* 0x000000ff001e7202 */ /* 0x000fe20000000f00 */
[----:B0-----:R-:W-:-:S04]  /*4220*/  IMAD R15, R2, UR12, RZ ;  /* 0x0000000c020f7c24 */ /* 0x001fc8000f8e02ff */
[----:B------:R-:W-:Y:S01]  /*4230*/  IMAD.WIDE R12, R15, 0x4, R12 ;  /* 0x000000040f0c7825 */ /* 0x000fe200078e020c */
[----:B------:R-:W-:Y:S02]  /*4240*/  LOP3.LUT R15, R14, 0x20, RZ, 0xe2, !PT ;  /* 0x000000200e0f7812 */ /* 0x000fe400078ee2ff */
[----:B------:R-:W-:Y:S01]  /*4250*/  LEA R14, R32, R37, 0x18 ;  /* 0x00000025200e7211 */ /* 0x000fe200078ec0ff */
[----:B----4-:R-:W-:Y:S01]  /*4260*/  IMAD R44, R3, UR8, RZ ;  /* 0x00000008032c7c24 */ /* 0x010fe2000f8e02ff */
[----:B-1----:R-:W-:Y:S02]  /*4270*/  IADD3 R32, P0, PT, R12, UR10, RZ ;  /* 0x0000000a0c207c10 */ /* 0x002fe4000ff1e0ff */
[----:B------:R-:W-:Y:S02]  /*4280*/  SHF.L.U32 R12, R0, 0x3, RZ ;  /* 0x00000003000c7819 */ /* 0x000fe400000006ff */
[----:B------:R-:W-:Y:S02]  /*4290*/  IADD3.X R31, PT, PT, R13, UR11, RZ, P0, !PT ;  /* 0x0000000b0d1f7c10 */ /* 0x000fe400087fe4ff */
[----:B------:R-:W-:-:S02]  /*42a0*/  LOP3.LUT R13, R12, 0x8, RZ, 0xc0, !PT ;  /* 0x000000080c0d7812 */ /* 0x000fc400078ec0ff */
[C---:B------:R-:W-:Y:S02]  /*42b0*/  LEA R15, R8.reuse, R15, 0x6 ;  /* 0x0000000f080f7211 */ /* 0x040fe400078e30ff */
[----:B------:R-:W-:Y:S02]  /*42c0*/  LEA R13, R8, R13, 0x4 ;  /* 0x0000000d080d7211 */ /* 0x000fe400078e20ff */
[----:B------:R-:W-:Y:S02]  /*42d0*/  IADD3 R33, PT, PT, R15, 0x10, R14 ;  /* 0x000000100f217810 */ /* 0x000fe40007ffe00e */
[----:B------:R-:W-:Y:S02]  /*42e0*/  LOP3.LUT R3, R12, 0xf8, RZ, 0xc0, !PT ;  /* 0x000000f80c037812 */ /* 0x000fe400078ec0ff */
[----:B------:R-:W-:Y:S02]  /*42f0*/  SHF.R.S32.HI R45, RZ, 0x1f, R44 ;  /* 0x0000001fff2d7819 */ /* 0x000fe4000001142c */
[----:B------:R-:W-:-:S07]  /*4300*/  IADD3 R35, PT, PT, R13, 0x3, RZ ;  /* 0x000000030d237810 */ /* 0x000fce0007ffe0ff */
.L_x_21161:
[----:B------:R-:W-:Y:S01]  /*4310*/  IMAD.MOV.U32 R48, RZ, RZ, R32 ;  /* 0x000000ffff307224 */ /* 0x000fe200078e0020 */
[----:B------:R-:W-:Y:S01]  /*4320*/  MOV R49, R31 ;  /* 0x0000001f00317202 */ /* 0x000fe20000000f00 */
[----:B------:R-:W0:Y:S04]  /*4330*/  LDS.128 R12, [R33+-0x10] ;  /* 0xfffff000210c7984 */ /* 0x000e280000000c00 */
[----:B--2---:R-:W2:Y:S01]  /*4340*/  LDG.E.CONSTANT R43, desc[UR6][R48.64] ;  /* 0x00000006302b7981 */ /* 0x004ea2000c1e9900 */
[----:B------:R-:W-:-:S03]  /*4350*/  IADD3 R37, PT, PT, R35, -0x3, RZ ;  /* 0xfffffffd23257810 */ /* 0x000fc60007ffe0ff */
[----:B-1----:R-:W1:Y:S01]  /*4360*/  LDS.128 R16, [R33] ;  /* 0x0000000021107984 */ /* 0x002e620000000c00 */
[----:B0-----:R-:W-:Y:S02]  /*4370*/  F2FP.F16.F32.PACK_AB R39, R13, R12 ;  /* 0x0000000c0d27723e */ /* 0x001fe400000000ff */
[----:B-----5:R-:W-:Y:S01]  /*4380*/  F2FP.F16.F32.PACK_AB R38, R15, R14 ;  /* 0x0000000e0f26723e */ /* 0x020fe200000000ff */
[----:B------:R-:W-:Y:S01]  /*4390*/  BSSY.RECONVERGENT B1, `(.L_x_21129) ;  /* 0x0000029000017945 */ /* 0x000fe20003800200 */
[----:B-1----:R-:W-:Y:S01]  /*43a0*/  F2FP.F16.F32.PACK_AB R41, R17, R16 ;  /* 0x000000101129723e */ /* 0x002fe200000000ff */
[----:B--2---:R-:W-:-:S03]  /*43b0*/  IMAD.WIDE R42, R43, UR9, R44 ;  /* 0x000000092b2a7c25 */ /* 0x004fc6000f8e022c */
[----:B------:R-:W-:Y:S02]  /*43c0*/  IADD3 R12, P0, PT, R3, R42, RZ ;  /* 0x0000002a030c7210 */ /* 0x000fe40007f1e0ff */
[----:B------:R-:W-:Y:S02]  /*43d0*/  F2FP.F16.F32.PACK_AB R42, R19, R18 ;  /* 0x00000012132a723e */ /* 0x000fe400000000ff */
[----:B------:R-:W-:Y:S02]  /*43e0*/  IADD3.X R43, PT, PT, RZ, R43, RZ, P0, !PT ;  /* 0x0000002bff2b7210 */ /* 0x000fe400007fe4ff */
[----:B---34-:R-:W-:Y:S02]  /*43f0*/  LEA R46, P1, R12, UR4, 0x1 ;  /* 0x000000040c2e7c11 */ /* 0x018fe4000f8208ff */
[----:B------:R-:W-:Y:S02]  /*4400*/  ISETP.NE.AND P0, PT, R36, -0x1, PT ;  /* 0xffffffff2400780c */ /* 0x000fe40003f05270 */
[----:B------:R-:W-:-:S05]  /*4410*/  LEA.HI.X R47, R12, UR5, R43, 0x1, P1 ;  /* 0x000000050c2f7c11 */ /* 0x000fca00088f0c2b */
[----:B------:R0:W5:Y:S06]  /*4420*/  LDG.E.128.CONSTANT R12, desc[UR6][R46.64] ;  /* 0x000000062e0c7981 */ /* 0x00016c000c1e9d00 */
        /* <DEDUP_REMOVED lines=31> */
.L_x_21130:
[----:B------:R-:W-:Y:S05]  /*4620*/  BSYNC.RECONVERGENT B1 ;  /* 0x0000000000017941 */ /* 0x000fea0003800200 */
.L_x_21129:
        /* <DEDUP_REMOVED lines=35> */
[----:B------:R-:W-:Y:S02]  /*4860*/  ISETP.GE.AND P2, PT, R17, R40, PT ;  /* 0x000000281100720c */ /* 0x000fe40003f46270 */
[--C-:B------:R-:W-:Y:S02]  /*4870*/  PRMT R15, R15, 0x5410, R16.reuse ;  /* 0x000054100f0f7816 */ /* 0x100fe40000000010 */
[C---:B------:R-:W-:Y:S02]  /*4880*/  PRMT R16, R12.reuse, 0x7632, R16 ;  /* 0x000076320c107816 */ /* 0x040fe40000000010 */
[----:B------:R-:W-:Y:S02]  /*4890*/  SEL R12, R12, RZ, !P1 ;  /* 0x000000ff0c0c7207 */ /* 0x000fe40004800000 */
[----:B------:R-:W-:-:S04]  /*48a0*/  SEL R17, R16, RZ, !P2 ;  /* 0x000000ff10117207 */ /* 0x000fc80005000000 */
[----:B------:R-:W-:-:S07]  /*48b0*/  PRMT R12, R12, 0x5410, R17 ;  /* 0x000054100c0c7816 */ /* 0x000fce0000000011 */
.L_x_21132:
[----:B------:R-:W-:Y:S05]  /*48c0*/  BSYNC.RECONVERGENT B1 ;  /* 0x0000000000017941 */ /* 0x000fea0003800200 */
.L_x_21131:
        /* <DEDUP_REMOVED lines=36> */
[----:B------:R-:W-:Y:S02]  /*4b10*/  ISETP.GE.AND P1, PT, R37, R40, PT ;  /* 0x000000282500720c */ /* 0x000fe40003f26270 */
[C---:B------:R-:W-:Y:S02]  /*4b20*/  PRMT R16, R12.reuse, 0x7632, R16 ;  /* 0x000076320c107816 */ /* 0x040fe40000000010 */
[----:B------:R-:W-:Y:S02]  /*4b30*/  SEL R12, R12, RZ, !P1 ;  /* 0x000000ff0c0c7207 */ /* 0x000fe40004800000 */
[----:B------:R-:W-:-:S04]  /*4b40*/  SEL R17, R16, RZ, !P2 ;  /* 0x000000ff10117207 */ /* 0x000fc80005000000 */
[----:B------:R-:W-:-:S07]  /*4b50*/  PRMT R12, R12, 0x5410, R17 ;  /* 0x000054100c0c7816 */ /* 0x000fce0000000011 */
.L_x_21134:
[----:B------:R-:W-:Y:S05]  /*4b60*/  BSYNC.RECONVERGENT B1 ;  /* 0x0000000000017941 */ /* 0x000fea0003800200 */
.L_x_21133:
        /* <DEDUP_REMOVED lines=41> */
.L_x_21136:
[----:B------:R-:W-:Y:S05]  /*4e00*/  BSYNC.RECONVERGENT B1 ;  /* 0x0000000000017941 */ /* 0x000fea0003800200 */
.L_x_21135:
        /* <DEDUP_REMOVED lines=41> */
.L_x_21138:
[----:B------:R-:W-:Y:S05]  /*50a0*/  BSYNC.RECONVERGENT B1 ;  /* 0x0000000000017941 */ /* 0x000fea0003800200 */
.L_x_21137:
        /* <DEDUP_REMOVED lines=41> */
.L_x_21140:
[----:B------:R-:W-:Y:S05]  /*5340*/  BSYNC.RECONVERGENT B1 ;  /* 0x0000000000017941 */ /* 0x000fea0003800200 */
.L_x_21139:
        /* <DEDUP_REMOVED lines=41> */
.L_x_21142:
[----:B------:R-:W-:Y:S05]  /*55e0*/  BSYNC.RECONVERGENT B1 ;  /* 0x0000000000017941 */ /* 0x000fea0003800200 */
.L_x_21141:
        /* <DEDUP_REMOVED lines=41> */
.L_x_21144:
[----:B------:R-:W-:Y:S05]  /*5880*/  BSYNC.RECONVERGENT B1 ;  /* 0x0000000000017941 */ /* 0x000fea0003800200 */
.L_x_21143:
        /* <DEDUP_REMOVED lines=41> */
.L_x_21146:
[----:B------:R-:W-:Y:S05]  /*5b20*/  BSYNC.RECONVERGENT B1 ;  /* 0x0000000000017941 */ /* 0x000fea0003800200 */
.L_x_21145:
        /* <DEDUP_REMOVED lines=41> */
.L_x_21148:
[----:B------:R-:W-:Y:S05]  /*5dc0*/  BSYNC.RECONVERGENT B1 ;  /* 0x0000000000017941 */ /* 0x000fea0003800200 */
.L_x_21147:
        /* <DEDUP_REMOVED lines=41> */
.L_x_21150:
[----:B------:R-:W-:Y:S05]  /*6060*/  BSYNC.RECONVERGENT B1 ;  /* 0x0000000000017941 */ /* 0x000fea0003800200 */
.L_x_21149:
        /* <DEDUP_REMOVED lines=41> */
.L_x_21152:
[----:B------:R-:W-:Y:S05]  /*6300*/  BSYNC.RECONVERGENT B1 ;  /* 0x0000000000017941 */ /* 0x000fea0003800200 */
.L_x_21151:
        /* <DEDUP_REMOVED lines=41> */
.L_x_21154:
[----:B------:R-:W-:Y:S05]  /*65a0*/  BSYNC.RECONVERGENT B1 ;  /* 0x0000000000017941 */ /* 0x000fea0003800200 */
.L_x_21153:
        /* <DEDUP_REMOVED lines=41> */
.L_x_21156:
[----:B------:R-:W-:Y:S05]  /*6840*/  BSYNC.RECONVERGENT B1 ;  /* 0x0000000000017941 */ /* 0x000fea0003800200 */
.L_x_21155:
        /* <DEDUP_REMOVED lines=41> */
.L_x_21158:
[----:B------:R-:W-:Y:S05]  /*6ae0*/  BSYNC.RECONVERGENT B1 ;  /* 0x0000000000017941 */ /* 0x000fea0003800200 */
.L_x_21157:
        /* <DEDUP_REMOVED lines=12> */
[-C--:B------:R-:W-:Y:S02]  /*6bb0*/  ISETP.GE.AND P3, PT, R35, R40.reuse, PT ;  /* 0x000000282300720c */ /* 0x080fe40003f66270 */
[-C--:B------:R-:W-:Y:S02]  /*6bc0*/  ISETP.GE.AND P1, PT, R13, R40.reuse, PT ;  /* 0x000000280d00720c */ /* 0x080fe40003f26270 */
[----:B------:R-:W-:Y:S02]  /*6bd0*/  PRMT R13, R17, 0x7632, R13 ;  /* 0x00007632110d7816 */ /* 0x000fe4000000000d */
[----:B------:R-:W-:Y:S02]  /*6be0*/  ISETP.GE.AND P0, PT, R37, R40, PT ;  /* 0x000000282500720c */ /* 0x000fe40003f06270 */
[----:B------:R-:W-:-:S02]  /*6bf0*/  PRMT R12, R16, 0x7632, R12 ;  /* 0x00007632100c7816 */ /* 0x000fc4000000000c */
[----:B------:R-:W-:Y:S02]  /*6c00*/  IADD3 R15, PT, PT, R35, -0x1, RZ ;  /* 0xffffffff230f7810 */ /* 0x000fe40007ffe0ff */
[----:B------:R-:W-:Y:S02]  /*6c10*/  SEL R14, R13, RZ, !P3 ;  /* 0x000000ff0d0e7207 */ /* 0x000fe40005800000 */
[----:B------:R-:W-:Y:S02]  /*6c20*/  SEL R16, R16, RZ, !P0 ;  /* 0x000000ff10107207 */ /* 0x000fe40004000000 */
[----:B------:R-:W-:Y:S02]  /*6c30*/  SEL R13, R12, RZ, !P1 ;  /* 0x000000ff0c0d7207 */ /* 0x000fe40004800000 */
[----:B------:R-:W-:Y:S02]  /*6c40*/  ISETP.GE.AND P2, PT, R15, R40, PT ;  /* 0x000000280f00720c */ /* 0x000fe40003f46270 */
[----:B------:R-:W-:-:S02]  /*6c50*/  PRMT R16, R16, 0x5410, R13 ;  /* 0x0000541010107816 */ /* 0x000fc4000000000d */
[C---:B------:R-:W-:Y:S02]  /*6c60*/  IADD3 R15, PT, PT, R35.reuse, 0x2, RZ ;  /* 0x00000002230f7810 */ /* 0x040fe40007ffe0ff */
[----:B------:R-:W-:Y:S02]  /*6c70*/  IADD3 R13, PT, PT, R35, 0x1, RZ ;  /* 0x00000001230d7810 */ /* 0x000fe40007ffe0ff */
[-C--:B------:R-:W-:Y:S01]  /*6c80*/  ISETP.GE.AND P1, PT, R15, R40.reuse, PT ;  /* 0x000000280f00720c */ /* 0x080fe20003f26270 */
[----:B------:R-:W-:Y:S01]  /*6c90*/  VIADD R15, R35, 0x3 ;  /* 0x00000003230f7836 */ /* 0x000fe20000000000 */
[----:B------:R-:W-:Y:S02]  /*6ca0*/  SEL R17, R17, RZ, !P2 ;  /* 0x000000ff11117207 */ /* 0x000fe40005000000 */
[----:B------:R-:W-:Y:S02]  /*6cb0*/  ISETP.GE.AND P0, PT, R13, R40, PT ;  /* 0x000000280d00720c */ /* 0x000fe40003f06270 */
[----:B------:R-:W-:-:S02]  /*6cc0*/  IADD3 R13, PT, PT, R35, 0x4, RZ ;  /* 0x00000004230d7810 */ /* 0x000fc40007ffe0ff */
[----:B------:R-:W-:Y:S02]  /*6cd0*/  PRMT R17, R17, 0x5410, R14 ;  /* 0x0000541011117816 */ /* 0x000fe4000000000e */
[-C--:B------:R-:W-:Y:S02]  /*6ce0*/  ISETP.GE.AND P2, PT, R15, R40.reuse, PT ;  /* 0x000000280f00720c */ /* 0x080fe40003f46270 */
[----:B------:R-:W-:Y:S02]  /*6cf0*/  ISETP.GE.AND P3, PT, R13, R40, PT ;  /* 0x000000280d00720c */ /* 0x000fe40003f66270 */
[C---:B------:R-:W-:Y:S02]  /*6d00*/  PRMT R12, R18.reuse, 0x7632, R12 ;  /* 0x00007632120c7816 */ /* 0x040fe4000000000c */
[----:B------:R-:W-:Y:S02]  /*6d10*/  PRMT R14, R19, 0x7632, R14 ;  /* 0x00007632130e7816 */ /* 0x000fe4000000000e */
[----:B------:R-:W-:-:S02]  /*6d20*/  SEL R18, R18, RZ, !P0 ;  /* 0x000000ff12127207 */ /* 0x000fc40004000000 */
[----:B------:R-:W-:Y:S02]  /*6d30*/  SEL R19, R19, RZ, !P2 ;  /* 0x000000ff13137207 */ /* 0x000fe40005000000 */
[----:B------:R-:W-:Y:S02]  /*6d40*/  SEL R13, R12, RZ, !P1 ;  /* 0x000000ff0c0d7207 */ /* 0x000fe40004800000 */
[----:B------:R-:W-:Y:S02]  /*6d50*/  SEL R14, R14, RZ, !P3 ;  /* 0x000000ff0e0e7207 */ /* 0x000fe40005800000 */
[----:B------:R-:W-:Y:S02]  /*6d60*/  PRMT R18, R18, 0x5410, R13 ;  /* 0x0000541012127816 */ /* 0x000fe4000000000d */
[----:B------:R-:W-:-:S07]  /*6d70*/  PRMT R19, R19, 0x5410, R14 ;  /* 0x0000541013137816 */ /* 0x000fce000000000e */
.L_x_21160:
[----:B------:R-:W-:Y:S05]  /*6d80*/  BSYNC.RECONVERGENT B1 ;  /* 0x0000000000017941 */ /* 0x000fea0003800200 */
.L_x_21159:
        /* <DEDUP_REMOVED lines=17> */
.L_x_21128:
[----:B--23--:R-:W-:Y:S05]  /*6ea0*/  BSYNC.RECONVERGENT B0 ;  /* 0x0000000000007941 */ /* 0x00cfea0003800200 */
.L_x_21127:
[----:B------:R-:W0:Y:S01]  /*6eb0*/  SHFL.BFLY PT, R18, R29, 0x1, 0x1f ;  /* 0x0c201f001d127f89 */ /* 0x000e2200000e0000 */
[----:B------:R-:W-:Y:S01]  /*6ec0*/  LOP3.LUT R37, R0, 0x1, RZ, 0xc0, !PT ;  /* 0x0000000100257812 */ /* 0x000fe200078ec0ff */
[----:B------:R-:W-:Y:S02]  /*6ed0*/  BSSY.RECONVERGENT B0, `(.L_x_21162) ;  /* 0x000003c000007945 */ /* 0x000fe40003800200 */
[----:B------:R-:W2:Y:S01]  /*6ee0*/  SHFL.BFLY PT, R35, R24, 0x1, 0x1f ;  /* 0x0c201f0018237f89 */ /* 0x000ea200000e0000 */
[----:B------:R-:W-:-:S03]  /*6ef0*/  ISETP.NE.AND P0, PT, R37, RZ, PT ;  /* 0x000000ff2500720c */ /* 0x000fc60003f05270 */
[----:B------:R-:W3:Y:S04]  /*6f00*/  SHFL.BFLY PT, R19, R30, 0x1, 0x1f ;  /* 0x0c201f001e137f89 */ /* 0x000ee800000e0000 */
[----:B------:R-:W1:Y:S04]  /*6f10*/  SHFL.BFLY PT, R31, R28, 0x1, 0x1f ;  /* 0x0c201f001c1f7f89 */ /* 0x000e6800000e0000 */
[----:B------:R-:W4:Y:S04]  /*6f20*/  SHFL.BFLY PT, R32, R27, 0x1, 0x1f ;  /* 0x0c201f001b207f89 */ /* 0x000f2800000e0000 */
[----:B------:R-:W4:Y:S04]  /*6f30*/  SHFL.BFLY PT, R33, R26, 0x1, 0x1f ;  /* 0x0c201f001a217f89 */ /* 0x000f2800000e0000 */
[----:B------:R-:W4:Y:S01]  /*6f40*/  SHFL.BFLY PT, R34, R25, 0x1, 0x1f ;  /* 0x0c201f0019227f89 */ /* 0x000f2200000e0000 */
[----:B0-----:R-:W-:Y:S01]  /*6f50*/  FADD.FTZ R29, R18, R29 ;  /* 0x0000001d121d7221 */ /* 0x001fe20000010000 */
[----:B------:R-:W-:-:S02]  /*6f60*/  LOP3.LUT R18, R0, 0x3c0, RZ, 0xc0, !PT ;  /* 0x000003c000127812 */ /* 0x000fc400078ec0ff */
[----:B------:R-:W0:Y:S01]  /*6f70*/  SHFL.BFLY PT, R36, R23, 0x1, 0x1f ;  /* 0x0c201f0017247f89 */ /* 0x000e2200000e0000 */
[----:B--2---:R-:W-:Y:S01]  /*6f80*/  FADD.FTZ R24, R35, R24 ;  /* 0x0000001823187221 */ /* 0x004fe20000010000 */
[----:B------:R-:W-:Y:S02]  /*6f90*/  ISETP.NE.OR P1, PT, R18, 0x40, P0 ;  /* 0x000000401200780c */ /* 0x000fe40000725670 */
[----:B------:R-:W2:Y:S01]  /*6fa0*/  SHFL.BFLY PT, R17, R22, 0x1, 0x1f ;  /* 0x0c201f0016117f89 */ /* 0x000ea200000e0000 */
[----:B------:R-:W-:Y:S01]  /*6fb0*/  SHF.R.U32.HI R35, RZ, 0x1, R9 ;  /* 0x00000001ff237819 */ /* 0x000fe20000011609 */
[----:B---3--:R-:W-:Y:S02]  /*6fc0*/  FADD.FTZ R30, R19, R30 ;  /* 0x0000001e131e7221 */ /* 0x008fe40000010000 */
[----:B------:R-:W3:Y:S01]  /*6fd0*/  SHFL.BFLY PT, R16, R21, 0x1, 0x1f ;  /* 0x0c201f0015107f89 */ /* 0x000ee200000e0000 */
[----:B-1----:R-:W-:Y:S01]  /*6fe0*/  FADD.FTZ R28, R31, R28 ;  /* 0x0000001c1f1c7221 */ /* 0x002fe20000010000 */
[----:B------:R-:W-:-:S02]  /*6ff0*/  LEA R8, R8, R35, 0x8 ;  /* 0x0000002308087211 */ /* 0x000fc400078e40ff */
        /* <DEDUP_REMOVED lines=11> */
[----:B---3--:R-:W-:Y:S01]  /*70b0*/  FADD.FTZ R21, R16, R21 ;  /* 0x0000001510157221 */ /* 0x008fe20000010000 */
[----:B------:R-:W-:Y:S01]  /*70c0*/  BAR.SYNC.DEFER_BLOCKING 0x0 ;  /* 0x0000000000007b1d */ /* 0x000fe20000010000 */
[----:B-1----:R-:W-:Y:S01]  /*70d0*/  FADD.FTZ R15, R15, R20 ;  /* 0x000000140f0f7221 */ /* 0x002fe20000010000 */
[----:B----4-:R-:W-:Y:S01]  /*70e0*/  FADD.FTZ R14, R14, R11 ;  /* 0x0000000b0e0e7221 */ /* 0x010fe20000010000 */
[----:B------:R-:W-:Y:S01]  /*70f0*/  FADD.FTZ R10, R13, R10 ;  /* 0x0000000a0d0a7221 */ /* 0x000fe20000010000 */
[----:B------:R-:W-:Y:S01]  /*7100*/  FADD.FTZ R7, R7, R6 ;  /* 0x0000000607077221 */ /* 0x000fe20000010000 */
[----:B0-----:R-:W-:Y:S01]  /*7110*/  FADD.FTZ R5, R12, R5 ;  /* 0x000000050c057221 */ /* 0x001fe20000010000 */
        /* <DEDUP_REMOVED lines=23> */
.L_x_21163:
[----:B------:R-:W-:Y:S05]  /*7290*/  BSYNC.RECONVERGENT B0 ;  /* 0x0000000000007941 */ /* 0x000fea0003800200 */
.L_x_21162:
        /* <DEDUP_REMOVED lines=45> */
.L_x_21165:
[----:B------:R-:W-:Y:S05]  /*7570*/  BSYNC.RECONVERGENT B0 ;  /* 0x0000000000007941 */ /* 0x000fea0003800200 */
.L_x_21164:
        /* <DEDUP_REMOVED lines=20> */
.L_x_21167:
[----:B------:R-:W-:Y:S05]  /*76c0*/  BSYNC.RECONVERGENT B0 ;  /* 0x0000000000007941 */ /* 0x000fea0003800200 */
.L_x_21166:
        /* <DEDUP_REMOVED lines=35> */
.L_x_21169:
[----:B------:R-:W-:Y:S05]  /*7900*/  BSYNC.RECONVERGENT B0 ;  /* 0x0000000000007941 */ /* 0x000fea0003800200 */
.L_x_21168:
[----:B------:R-:W-:Y:S06]  /*7910*/  BAR.SYNC.DEFER_BLOCKING 0x0 ;  /* 0x0000000000007b1d */ /* 0x000fec0000010000 */
[----:B------:R-:W-:Y:S05]  /*7920*/  @P4 EXIT ;  /* 0x000000000000494d */ /* 0x000fea0003800000 */
[----:B0-----:R-:W0:Y:S01]  /*7930*/  S2R R3, SR_CTAID.X ;  /* 0x0000000000037919 */ /* 0x001e220000002500 */
[----:B------:R-:W0:Y:S01]  /*7940*/  LDCU UR4, c[0x0][0x370] ;  /* 0x00006e00ff0477ac */ /* 0x000e220008000800 */
[----:B------:R-:W1:Y:S01]  /*7950*/  LDCU UR5, c[0x0][0x378] ;  /* 0x00006f00ff0577ac */ /* 0x000e620008000800 */
[----:B0-----:R-:W-:-:S04]  /*7960*/  IMAD R2, R2, UR4, R3 ;  /* 0x0000000402027c24 */ /* 0x001fc8000f8e0203 */
[----:B-1----:R-:W-:Y:S01]  /*7970*/  IMAD R2, R2, UR5, RZ ;  /* 0x0000000502027c24 */ /* 0x002fe2000f8e02ff */
[----:B------:R-:W-:Y:S06]  /*7980*/  @P0 EXIT ;  /* 0x000000000000094d */ /* 0x000fec0003800000 */
[----:B------:R-:W0:Y:S01]  /*7990*/  S2R R3, SR_TID.X ;  /* 0x0000000000037919 */ /* 0x000e220000002100 */
[----:B------:R-:W1:Y:S01]  /*79a0*/  S2UR UR4, SR_CTAID.Z ;  /* 0x00000000000479c3 */ /* 0x000e620000002700 */
[----:B------:R-:W2:Y:S01]  /*79b0*/  LDCU.64 UR8, c[0x0][0x380] ;  /* 0x00007000ff0877ac */ /* 0x000ea20008000a00 */
[----:B------:R-:W-:Y:S02]  /*79c0*/  SHF.L.U32 R2, R2, 0x8, RZ ;  /* 0x0000000802027819 */ /* 0x000fe400000006ff */
        /* <DEDUP_REMOVED lines=13> */
[----:B0-----:R-:W-:-:S04]  /*7aa0*/  SHF.R.U32.HI R3, RZ, 0x1, R3 ;  /* 0x00000001ff037819 */ /* 0x001fc80000011603 */
[----:B------:R-:W-:-:S04]  /*7ab0*/  IADD3 R0, P0, P1, R3, UR4, R2 ;  /* 0x0000000403007c10 */ /* 0x000fc8000f91e002 */
[----:B------:R-:W-:Y:S02]  /*7ac0*/  IADD3.X R3, PT, PT, RZ, RZ, RZ, P0, P1 ;  /* 0x000000ffff037210 */ /* 0x000fe400007e24ff */
[----:B--2---:R-:W-:-:S04]  /*7ad0*/  LEA R2, P0, R0, UR8, 0x1 ;  /* 0x0000000800027c11 */ /* 0x004fc8000f8008ff */
        /* <DEDUP_REMOVED lines=22> */
.L_x_21104:
[----:B------:R-:W-:Y:S01]  /*7c40*/  HFMA2 R12, -RZ, RZ, 0, 5.9604644775390625e-08 ;  /* 0x00000001ff0c7431 */ /* 0x000fe200000001ff */
[----:B------:R-:W-:Y:S01]  /*7c50*/  BSSY B1, `(.L_x_21170) ;  /* 0x0000007000017945 */ /* 0x000fe20003800000 */
[----:B------:R-:W-:Y:S01]  /*7c60*/  MOV R13, R7 ;  /* 0x00000007000d7202 */ /* 0x000fe20000000f00 */
[----:B------:R-:W-:Y:S01]  /*7c70*/  IMAD.MOV.U32 R15, RZ, RZ, 0x1f ;  /* 0x0000001fff0f7424 */ /* 0x000fe200078e00ff */
[----:B------:R-:W-:-:S07]  /*7c80*/  MOV R8, 0xffffffff ;  /* 0xffffffff00087802 */ /* 0x000fce0000000f00 */
[----:B------:R-:W-:Y:S05]  /*7c90*/  WARPSYNC.COLLECTIVE R8, `(.L_x_21171) ;  /* 0x0000000008087348 */ /* 0x000fea0003c00000 */
[----:B------:R0:W1:Y:S02]  /*7ca0*/  SHFL.BFLY P2, R9, R13, R12, R15 ;  /* 0x0c00000c0d097389 */ /* 0x000064000004000f */
[----:B01----:R-:W-:Y:S05]  /*7cb0*/  ENDCOLLECTIVE ;  /* 0x000000000000791b */ /* 0x003fea0003800000 */
.L_x_21171:
[----:B------:R-:W-:Y:S05]  /*7cc0*/  BSYNC B1 ;  /* 0x0000000000017941 */ /* 0x000fea0003800000 */
.L_x_21170:
[----:B------:R-:W-:Y:S01]  /*7cd0*/  MOV R6, R9 ;  /* 0x0000000900067202 */ /* 0x000fe20000000f00 */
[----:B------:R-:W-:Y:S06]  /*7ce0*/  BRA `(.L_x_21172) ;  /* 0xffffffa400f87947 */ /* 0x000fec000383ffff */
.L_x_21106:
[----:B------:R-:W-:Y:S01]  /*7cf0*/  HFMA2 R12, -RZ, RZ, 0, 9.5367431640625e-07 ;  /* 0x00000010ff0c7431 */ /* 0x000fe200000001ff */
[----:B------:R-:W-:Y:S01]  /*7d00*/  BSSY B0, `(.L_x_21173) ;  /* 0x0000007000007945 */ /* 0x000fe20003800000 */
[----:B------:R-:W-:Y:S01]  /*7d10*/  MOV R13, R36 ;  /* 0x00000024000d7202 */ /* 0x000fe20000000f00 */
[----:B------:R-:W-:Y:S01]  /*7d20*/  IMAD.MOV.U32 R8, RZ, RZ, -0x1 ;  /* 0xffffffffff087424 */ /* 0x000fe200078e00ff */
[----:B------:R-:W-:-:S07]  /*7d30*/  MOV R15, 0x1f ;  /* 0x0000001f000f7802 */ /* 0x000fce0000000f00 */
[----:B-----5:R-:W-:Y:S05]  /*7d40*/  WARPSYNC.COLLECTIVE R8, `(.L_x_21174) ;  /* 0x0000000008087348 */ /* 0x020fea0003c00000 */
[----:B------:R0:W1:Y:S02]  /*7d50*/  SHFL.BFLY P2, R9, R13, R12, R15 ;  /* 0x0c00000c0d097389 */ /* 0x000064000004000f */
[----:B01---5:R-:W-:Y:S05]  /*7d60*/  ENDCOLLECTIVE ;  /* 0x000000000000791b */ /* 0x023fea0003800000 */
.L_x_21174:
[----:B------:R-:W-:Y:S05]  /*7d70*/  BSYNC B0 ;  /* 0x0000000000007941 */ /* 0x000fea0003800000 */
.L_x_21173:
[----:B------:R-:W-:Y:S01]  /*7d80*/  MOV R5, R9 ;  /* 0x0000000900057202 */ /* 0x000fe20000000f00 */
[----:B------:R-:W-:Y:S01]  /*7d90*/  HFMA2 R12, -RZ, RZ, 0, 4.76837158203125e-07 ;  /* 0x00000008ff0c7431 */ /* 0x000fe200000001ff */
[----:B------:R-:W-:Y:S02]  /*7da0*/  MOV R15, 0x1f ;  /* 0x0000001f000f7802 */ /* 0x000fe40000000f00 */
[----:B------:R-:W-:Y:S02]  /*7db0*/  FMNMX.FTZ R5, R5, R36, !PT ;  /* 0x0000002405057209 */ /* 0x000fe40007810000 */
[----:B------:R-:W-:Y:S02]  /*7dc0*/  MOV R8, 0xffffffff ;  /* 0xffffffff00087802 */ /* 0x000fe40000000f00 */
[----:B------:R-:W-:-:S07]  /*7dd0*/  MOV R13, R5 ;  /* 0x00000005000d7202 */ /* 0x000fce0000000f00 */
[----:B------:R-:W-:Y:S05]  /*7de0*/  WARPSYNC.COLLECTIVE R8, `(.L_x_21175) ;  /* 0x0000000008087348 */ /* 0x000fea0003c00000 */
[----:B------:R0:W1:Y:S02]  /*7df0*/  SHFL.BFLY P2, R9, R13, R12, R15 ;  /* 0x0c00000c0d097389 */ /* 0x000064000004000f */
[----:B01----:R-:W-:Y:S05]  /*7e00*/  ENDCOLLECTIVE ;  /* 0x000000000000791b */ /* 0x003fea0003800000 */
.L_x_21175:
[----:B------:R-:W-:Y:S02]  /*7e10*/  HFMA2 R12, -RZ, RZ, 0, 2.384185791015625e-07 ;  /* 0x00000004ff0c7431 */ /* 0x000fe400000001ff */
[----:B------:R-:W-:-:S05]  /*7e20*/  IMAD.MOV.U32 R4, RZ, RZ, R9 ;  /* 0x000000ffff047224 */ /* 0x000fca00078e0009 */
[----:B------:R-:W-:-:S04]  /*7e30*/  FMNMX.FTZ R4, R5, R4, !PT ;  /* 0x0000000405047209 */ /* 0x000fc80007810000 */
[----:B------:R-:W-:-:S07]  /*7e40*/  MOV R13, R4 ;  /* 0x00000004000d7202 */ /* 0x000fce0000000f00 */
[----:B------:R-:W-:Y:S05]  /*7e50*/  WARPSYNC.COLLECTIVE R8, `(.L_x_21176) ;  /* 0x0000000008087348 */ /* 0x000fea0003c00000 */
[----:B------:R0:W1:Y:S02]  /*7e60*/  SHFL.BFLY P2, R9, R13, R12, R15 ;  /* 0x0c00000c0d097389 */ /* 0x000064000004000f */
[----:B01----:R-:W-:Y:S05]  /*7e70*/  ENDCOLLECTIVE ;  /* 0x000000000000791b */ /* 0x003fea0003800000 */
.L_x_21176:
[----:B------:R-:W-:Y:S01]  /*7e80*/  HFMA2 R12, -RZ, RZ, 0, 1.1920928955078125e-07 ;  /* 0x00000002ff0c7431 */ /* 0x000fe200000001ff */
[----:B------:R-:W-:-:S04]  /*7e90*/  FMNMX.FTZ R6, R4, R9, !PT ;  /* 0x0000000904067209 */ /* 0x000fc80007810000 */
[----:B------:R-:W-:-:S07]  /*7ea0*/  MOV R13, R6 ;  /* 0x00000006000d7202 */ /* 0x000fce0000000f00 */
[----:B------:R-:W-:Y:S05]  /*7eb0*/  WARPSYNC.COLLECTIVE R8, `(.L_x_21177) ;  /* 0x0000000008087348 */ /* 0x000fea0003c00000 */
[----:B------:R0:W1:Y:S02]  /*7ec0*/  SHFL.BFLY P2, R9, R13, R12, R15 ;  /* 0x0c00000c0d097389 */ /* 0x000064000004000f */
[----:B01----:R-:W-:Y:S05]  /*7ed0*/  ENDCOLLECTIVE ;  /* 0x000000000000791b */ /* 0x003fea0003800000 */
.L_x_21177:
[----:B------:R-:W-:Y:S01]  /*7ee0*/  MOV R11, R9 ;  /* 0x00000009000b7202 */ /* 0x000fe20000000f00 */
[----:B------:R-:W-:Y:S06]  /*7ef0*/  BRA `(.L_x_21178) ;  /* 0xffffffa400f87947 */ /* 0x000fec000383ffff */
.L_x_21179:
        /* <DEDUP_REMOVED lines=16> */
.L_x_25968:


//--------------------- .text._ZN4vllm25paged_attention_v1_kernelIttLi192ELi16ELi128ELNS_18Fp8KVCacheDataTypeE0ELb0EEEvPT_PKS2_PKT0_S8_ifPKiSA_iPKfiiiSC_SC_iiiii --------------------------
	.section	.text._ZN4vllm25paged_attention_v1_kernelIttLi192ELi16ELi128ELNS_18Fp8KVCacheDataTypeE0ELb0EEEvPT_PKS2_PKT0_S8_ifPKiSA_iPKfiiiSC_SC_iiiii,"ax",@progbits
	.align	128
        .global         _ZN4vllm25paged_attention_v1_kernelIttLi192ELi16ELi128ELNS_18Fp8KVCacheDataTypeE0ELb0EEEvPT_PKS2_PKT0_S8_ifPKiSA_iPKfiiiSC_SC_iiiii
        .type           _ZN4vllm25paged_attention_v1_kernelIttLi192ELi16ELi128ELNS_18Fp8KVCacheDataTypeE0ELb0EEEvPT_PKS2_PKT0_S8_ifPKiSA_iPKfiiiSC_SC_iiiii,@function
        .size           _ZN4vllm25paged_attention_v1_kernelIttLi192ELi16ELi128ELNS_18Fp8KVCacheDataTypeE0ELb0EEEvPT_PKS2_PKT0_S8_ifPKiSA_iPKfiiiSC_SC_iiiii,(.L_x_25969 - _ZN4vllm25paged_attention_v1_kernelIttLi192ELi16ELi128ELNS_18Fp8KVCacheDataTypeE0ELb0EEEvPT_PKS2_PKT0_S8_ifPKiSA_iPKfiiiSC_SC_iiiii)
        .other          _ZN4vllm25paged_attention_v1_kernelIttLi192ELi16ELi128ELNS_18Fp8KVCacheDataTypeE0ELb0EEEvPT_PKS2_PKT0_S8_ifPKiSA_iPKfiiiSC_SC_iiiii,@"STO_CUDA_ENTRY STV_DEFAULT"
_ZN4vllm25paged_attention_v1_kernelIttLi192ELi16ELi128ELNS_18Fp8KVCacheDataTypeE0ELb0EEEvPT_PKS2_PKT0_S8_ifPKiSA_iPKfiiiSC_SC_iiiii:
.text._ZN4vllm25paged_attention_v1_kernelIttLi192ELi16ELi128ELNS_18Fp8KVCacheDataTypeE0ELb0EEEvPT_PKS2_PKT0_S8_ifPKiSA_iPKfiiiSC_SC_iiiii:
        /* <DEDUP_REMOVED lines=9> */
[----:B------:R-:W-:Y:S01]  /*0090*/  HFMA2 R110, -RZ, RZ, 0, 0 ;  /* 0x00000000ff6e7431 */ /* 0x000fe200000001ff */
[----:B------:R-:W1:Y:S01]  /*00a0*/  LDCU UR12, c[0x0][0x3a4] ;  /* 0x00007480ff0c77ac */ /* 0x000e620008000800 */
[----:B------:R-:W1:Y:S01]  /*00b0*/  LDCU.64 UR10, c[0x0][0x390] ;  /* 0x00007200ff0a77ac */ /* 0x000e620008000a00 */
[----:B0-----:R-:W-:-:S02]  /*00c0*/  ISETP.GT.U32.AND P1, PT, R0, 0x2f, PT ;  /* 0x0000002f0000780c */ /* 0x001fc40003f24070 */
[----:B--2---:R-:W-:Y:S01]  /*00d0*/  ISETP.NE.U32.AND P0, PT, R8, RZ, PT ;  /* 0x000000ff0800720c */ /* 0x004fe20003f05070 */
[----:B-1----:R-:W-:-:S03]  /*00e0*/  IMAD.WIDE.U32 R112, R103, 0x4, R112 ;  /* 0x0000000467707825 */ /* 0x002fc600078e0070 */
[----:B------:R-:W-:Y:S01]  /*00f0*/  ISETP.NE.AND.EX P0, PT, R9, RZ, PT, P0 ;  /* 0x000000ff0900720c */ /* 0x000fe20003f05300 */
[----:B------:R-:W-:Y:S02]  /*0100*/  IMAD R2, R103, UR4, RZ ;  /* 0x0000000467027c24 */ /* 0x000fe4000f8e02ff */
[----:B---3--:R-:W2:Y:S04]  /*0110*/  LDG.E.CONSTANT R112, desc[UR6][R112.64] ;  /* 0x0000000670707981 */ /* 0x008ea8000c1e9900 */
[----:B------:R-:W0:Y:S01]  /*0120*/  @!P1 LDC.64 R6, c[0x0][0x388] ;  /* 0x0000e200ff069b82 */ /* 0x000e220000000a00 */
[----:B----4-:R-:W-:Y:S01]  /*0130*/  @!P1 IMAD R4, R102, 0xc0, RZ ;  /* 0x000000c066049824 */ /* 0x010fe200078e02ff */
[----:B------:R-:W-:-:S04]  /*0140*/  @!P1 SHF.L.U32 R3, R0, 0x2, RZ ;  /* 0x0000000200039819 */ /* 0x000fc800000006ff */
[----:B------:R-:W-:Y:S02]  /*0150*/  @!P1 IADD3 R3, P2, P3, R3, R2, R4 ;  /* 0x0000000203039210 */ /* 0x000fe40007b5e004 */
[----:B------:R-:W-:-:S04]  /*0160*/  SHF.R.S32.HI R2, RZ, 0x1f, R2 ;  /* 0x0000001fff027819 */ /* 0x000fc80000011402 */
[----:B------:R-:W-:Y:S02]  /*0170*/  @!P1 IADD3.X R4, PT, PT, RZ, R2, RZ, P2, P3 ;  /* 0x00000002ff049210 */ /* 0x000fe400017e64ff */
[----:B0-----:R-:W-:-:S04]  /*0180*/  @!P1 LEA R2, P2, R3, R6, 0x1 ;  /* 0x0000000603029211 */ /* 0x001fc800078408ff */
[----:B------:R-:W-:Y:S02]  /*0190*/  @!P1 LEA.HI.X R3, R3, R7, R4, 0x1, P2 ;  /* 0x0000000703039211 */ /* 0x000fe400010f0c04 */
[----:B------:R-:W-:Y:S01]  /*01a0*/  IABS R9, R10 ;  /* 0x0000000a00097213 */ /* 0x000fe20000000000 */
[----:B------:R-:W0:Y:S03]  /*01b0*/  @P0 LDC.64 R4, c[0x0][0x3c0] ;  /* 0x0000f000ff040b82 */ /* 0x000e260000000a00 */
[----:B------:R-:W3:Y:S01]  /*01c0*/  @!P1 LDG.E.64.CONSTANT R2, desc[UR6][R2.64] ;  /* 0x0000000602029981 */ /* 0x000ee2000c1e9b00 */
[----:B------:R-:W1:Y:S08]  /*01d0*/  I2F.RP R8, R9 ;  /* 0x0000000900087306 */ /* 0x000e700000209400 */
[----:B-1----:R-:W1:Y:S01]  /*01e0*/  MUFU.RCP R8, R8 ;  /* 0x0000000800087308 */ /* 0x002e620000001000 */
[----:B------:R-:W4:Y:S01]  /*01f0*/  LDC R101, c[0x0][0x370] ;  /* 0x0000dc00ff657b82 */ /* 0x000f220000000800 */
[----:B-1----:R-:W-:-:S06]  /*0200*/  IADD3 R6, PT, PT, R8, 0xffffffe, RZ ;  /* 0x0ffffffe08067810 */ /* 0x002fcc0007ffe0ff */
[----:B------:R1:W1:Y:S01]  /*0210*/  F2I.FTZ.U32.TRUNC.NTZ R7, R6 ;  /* 0x0000000600077305 */ /* 0x000262000021f000 */
[----:B0-----:R-:W-:-:S05]  /*0220*/  @P0 IMAD.WIDE.U32 R4, R102, 0x4, R4 ;  /* 0x0000000466040825 */ /* 0x001fca00078e0004 */
[----:B------:R4:W5:Y:S01]  /*0230*/  @P0 LDG.E.CONSTANT R110, desc[UR6][R4.64] ;  /* 0x00000006046e0981 */ /* 0x000962000c1e9900 */
[----:B-1----:R-:W-:Y:S01]  /*0240*/  MOV R6, RZ ;  /* 0x000000ff00067202 */ /* 0x002fe20000000f00 */
        /* <DEDUP_REMOVED lines=14> */
[----:B------:R-:W-:-:S04]  /*0330*/  @P0 IADD3 R7, PT, PT, R7, 0x1, RZ ;  /* 0x0000000107070810 */ /* 0x000fc80007ffe0ff */
[----:B------:R-:W-:-:S04]  /*0340*/  MOV R11, R7 ;  /* 0x00000007000b7202 */ /* 0x000fc80000000f00 */
        /* <DEDUP_REMOVED lines=8> */
[----:B0-----:R-:W-:Y:S01]  /*03d0*/  HFMA2 R4, -RZ, RZ, 0, 0 ;  /* 0x00000000ff047431 */ /* 0x001fe200000001ff */
[----:B-1----:R-:W-:-:S05]  /*03e0*/  IADD3 R8, PT, PT, RZ, -R5, RZ ;  /* 0x80000005ff087210 */ /* 0x002fca0007ffe0ff */
[----:B------:R-:W-:Y:S01]  /*03f0*/  IMAD R9, R8, R7, RZ ;  /* 0x0000000708097224 */ /* 0x000fe200078e02ff */
[----:B------:R-:W-:-:S03]  /*0400*/  IABS R8, R11 ;  /* 0x0000000b00087213 */ /* 0x000fc60000000000 */
[----:B------:R-:W-:Y:S01]  /*0410*/  IMAD.HI.U32 R5, R5, R9, R4 ;  /* 0x0000000905057227 */ /* 0x000fe200078e0004 */
[----:B------:R-:W-:Y:S01]  /*0420*/  IADD3 R9, PT, PT, RZ, -R8, RZ ;  /* 0x80000008ff097210 */ /* 0x000fe20007ffe0ff */
[----:B------:R-:W0:Y:S04]  /*0430*/  S2UR UR5, SR_CgaCtaId ;  /* 0x00000000000579c3 */ /* 0x000e280000008800 */
[----:B------:R-:W-:-:S04]  /*0440*/  IMAD.HI.U32 R98, R5, R6, RZ ;  /* 0x0000000605627227 */ /* 0x000fc800078e00ff */
[----:B------:R-:W-:-:S05]  /*0450*/  IMAD R4, R98, R9, R6 ;  /* 0x0000000962047224 */ /* 0x000fca00078e0206 */
[----:B------:R-:W-:Y:S01]  /*0460*/  ISETP.GT.U32.AND P2, PT, R7, R4, PT ;  /* 0x000000040700720c */ /* 0x000fe20003f44070 */
[----:B------:R-:W-:Y:S02]  /*0470*/  UMOV UR4, 0x400 ;  /* 0x0000040000047882 */ /* 0x000fe40000000000 */
[----:B------:R-:W-:Y:S01]  /*0480*/  IMAD.U32 R111, RZ, RZ, UR4 ;  /* 0x00000004ff6f7e24 */ /* 0x000fe2000f8e00ff */
[----:B------:R-:W-:Y:S01]  /*0490*/  LOP3.LUT R5, R0, 0x1, RZ, 0xc0, !PT ;  /* 0x0000000100057812 */ /* 0x000fe200078ec0ff */
[----:B------:R-:W1:Y:S01]  /*04a0*/  LDCU UR4, c[0x0][0x3b8] ;  /* 0x00007700ff0477ac */ /* 0x000e620008000800 */
[----:B0-----:R-:W-:Y:S01]  /*04b0*/  MOV R104, UR5 ;  /* 0x0000000500687c02 */ /* 0x001fe20008000f00 */
[----:B------:R-:W0:Y:S06]  /*04c0*/  LDCU UR5, c[0x0][0x3cc] ;  /* 0x00007980ff0577ac */ /* 0x000e2c0008000800 */
[----:B------:R-:W-:-:S02]  /*04d0*/  @!P2 IADD3 R4, PT, PT, R4, -R7, RZ ;  /* 0x800000070404a210 */ /* 0x000fc40007ffe0ff */
[----:B------:R-:W-:Y:S02]  /*04e0*/  LEA R6, R104, R111, 0x18 ;  /* 0x0000006f68067211 */ /* 0x000fe400078ec0ff */
[----:B------:R-:W-:Y:S02]  /*04f0*/  ISETP.GE.U32.AND P0, PT, R4, R7, PT ;  /* 0x000000070400720c */ /* 0x000fe40003f06070 */
[----:B------:R-:W-:Y:S01]  /*0500*/  LOP3.LUT R7, R102, R11, RZ, 0x3c, !PT ;  /* 0x0000000b66077212 */ /* 0x000fe200078e3cff */
[----:B------:R-:W-:-:S03]  /*0510*/  IMAD R6, R5, 0xc0, R6 ;  /* 0x000000c005067824 */ /* 0x000fc600078e0206 */
[----:B------:R-:W-:Y:S02]  /*0520*/  ISETP.GE.AND P3, PT, R7, RZ, PT ;  /* 0x000000ff0700720c */ /* 0x000fe40003f66270 */
[--C-:B------:R-:W-:Y:S02]  /*0530*/  SHF.R.U32.HI R5, RZ, 0x1, R0.reuse ;  /* 0x00000001ff057819 */ /* 0x100fe40000011600 */
[----:B------:R-:W-:Y:S02]  /*0540*/  SHF.R.U32.HI R105, RZ, 0x5, R0 ;  /* 0x00000005ff697819 */ /* 0x000fe40000011600 */
[----:B------:R-:W-:Y:S02]  /*0550*/  @!P1 LEA R6, R5, R6, 0x3 ;  /* 0x0000000605069211 */ /* 0x000fe400078e18ff */
[----:B------:R-:W-:Y:S02]  /*0560*/  @!P2 IADD3 R98, PT, PT, R98, 0x1, RZ ;  /* 0x000000016262a810 */ /* 0x000fe40007ffe0ff */
[----:B------:R-:W-:Y:S01]  /*0570*/  ISETP.NE.AND P2, PT, R11, RZ, PT ;  /* 0x000000ff0b00720c */ /* 0x000fe20003f45270 */
[----:B--2---:R-:W-:-:S05]  /*0580*/  VIADD R4, R112, 0xf ;  /* 0x0000000f70047836 */ /* 0x004fca0000000000 */
[----:B------:R-:W-:-:S04]  /*0590*/  SHF.R.S32.HI R7, RZ, 0x1f, R4 ;  /* 0x0000001fff077819 */ /* 0x000fc80000011404 */
[----:B------:R-:W-:-:S04]  /*05a0*/  LEA.HI R7, R7, R4, RZ, 0x4 ;  /* 0x0000000407077211 */ /* 0x000fc800078f20ff */
[----:B------:R-:W-:Y:S02]  /*05b0*/  SHF.R.S32.HI R4, RZ, 0x4, R7 ;  /* 0x00000004ff047819 */ /* 0x000fe40000011407 */
[----:B------:R-:W-:Y:S01]  /*05c0*/  @P0 IADD3 R98, PT, PT, R98, 0x1, RZ ;  /* 0x0000000162620810 */ /* 0x000fe20007ffe0ff */
[----:B-1----:R-:W-:Y:S01]  /*05d0*/  IMAD R7, R103, UR4, RZ ;  /* 0x0000000467077c24 */ /* 0x002fe2000f8e02ff */
[----:B------:R-:W-:Y:S01]  /*05e0*/  BSSY B0, `(.L_x_21180) ;  /* 0x0000194000007945 */ /* 0x000fe20003800000 */
[----:B------:R-:W-:Y:S01]  /*05f0*/  IMAD.MOV.U32 R109, RZ, RZ, -0x800001 ;  /* 0xff7fffffff6d7424 */ /* 0x000fe200078e00ff */
[----:B------:R-:W-:Y:S02]  /*0600*/  @!P3 IADD3 R98, PT, PT, RZ, -R98, RZ ;  /* 0x80000062ff62b210 */ /* 0x000fe40007ffe0ff */
[----:B------:R-:W-:Y:S01]  /*0610*/  @!P2 LOP3.LUT R98, RZ, R11, RZ, 0x33, !PT ;  /* 0x0000000bff62a212 */ /* 0x000fe200078e33ff */
[----:B---3--:R1:W-:Y:S01]  /*0620*/  @!P1 STS.64 [R6], R2 ;  /* 0x0000000206009388 */ /* 0x0083e20000000a00 */
[----:B------:R-:W-:Y:S01]  /*0630*/  BAR.SYNC.DEFER_BLOCKING 0x0 ;  /* 0x0000000000007b1d */ /* 0x000fe20000010000 */
[----:B------:R-:W-:-:S13]  /*0640*/  ISETP.GE.AND P1, PT, R105, R4, PT ;  /* 0x000000046900720c */ /* 0x000fda0003f26270 */
[----:B01----:R-:W-:Y:S05]  /*0650*/  @P1 BRA `(.L_x_21181) ;  /* 0x0000001800301947 */ /* 0x003fea0003800000 */
[----:B------:R-:W0:Y:S01]  /*0660*/  LDCU UR4, c[0x0][0x3d0] ;  /* 0x00007a00ff0477ac */ /* 0x000e220008000800 */
[----:B------:R-:W-:Y:S01]  /*0670*/  SHF.R.U32.HI R2, RZ, 0x3, R0 ;  /* 0x00000003ff027819 */ /* 0x000fe20000011600 */
[C---:B------:R-:W-:Y:S01]  /*0680*/  IMAD.SHL.U32 R6, R5.reuse, 0x8, RZ ;  /* 0x0000000805067824 */ /* 0x040fe200078e00ff */
[----:B------:R-:W-:Y:S01]  /*0690*/  SHF.L.U32 R0, R5, 0x2, RZ ;  /* 0x0000000205007819 */ /* 0x000fe200000006ff */
[----:B------:R-:W1:Y:S01]  /*06a0*/  LDCU.64 UR8, c[0x0][0x3a8] ;  /* 0x00007500ff0877ac */ /* 0x000e620008000a00 */
[----:B------:R-:W-:Y:S01]  /*06b0*/  LOP3.LUT R2, R2, 0x7c, RZ, 0xc0, !PT ;  /* 0x0000007c02027812 */ /* 0x000fe200078ec0ff */
[----:B------:R-:W-:Y:S01]  /*06c0*/  IMAD.MOV.U32 R109, RZ, RZ, -0x800001 ;  /* 0xff7fffffff6d7424 */ /* 0x000fe200078e00ff */
[----:B------:R-:W-:Y:S02]  /*06d0*/  LOP3.LUT R4, R0, 0x3c, RZ, 0xc0, !PT ;  /* 0x0000003c00047812 */ /* 0x000fe400078ec0ff */
[----:B------:R-:W-:Y:S02]  /*06e0*/  MOV R3, RZ ;  /* 0x000000ff00037202 */ /* 0x000fe40000000f00 */
[----:B------:R-:W-:-:S02]  /*06f0*/  LEA R107, R105, R4, 0x6 ;  /* 0x00000004696b7211 */ /* 0x000fc400078e30ff */
[----:B------:R-:W-:Y:S01]  /*0700*/  IADD3 R111, PT, PT, R111, 0x1a0, RZ ;  /* 0x000001a06f6f7810 */ /* 0x000fe20007ffe0ff */
[----:B------:R-:W-:Y:S01]  /*0710*/  IMAD.WIDE R2, R7, 0x4, R2 ;  /* 0x0000000407027825 */ /* 0x000fe200078e0202 */
[----:B------:R-:W-:Y:S02]  /*0720*/  LOP3.LUT R0, R5, 0xf, RZ, 0xc0, !PT ;  /* 0x0000000f05007812 */ /* 0x000fe400078ec0ff */
[----:B------:R-:W-:Y:S01]  /*0730*/  LOP3.LUT R115, R6, 0x78, RZ, 0xc0, !PT ;  /* 0x0000007806737812 */ /* 0x000fe200078ec0ff */
[----:B0-----:R-:W-:Y:S01]  /*0740*/  IMAD R4, R98, UR4, RZ ;  /* 0x0000000462047c24 */ /* 0x001fe2000f8e02ff */
[----:B------:R-:W-:Y:S02]  /*0750*/  LEA R104, R104, R111, 0x18 ;  /* 0x0000006f68687211 */ /* 0x000fe400078ec0ff */
[----:B------:R-:W-:Y:S02]  /*0760*/  LEA R5, R105, R0, 0x4 ;  /* 0x0000000069057211 */ /* 0x000fe400078e20ff */
[----:B-1----:R-:W-:-:S02]  /*0770*/  IADD3 R100, P2, PT, R2, UR8, RZ ;  /* 0x0000000802647c10 */ /* 0x002fc4000ff5e0ff */
[----:B------:R-:W-:Y:S02]  /*0780*/  IADD3 R114, P0, PT, R4, R115, RZ ;  /* 0x0000007304727210 */ /* 0x000fe40007f1e0ff */
[----:B------:R-:W-:Y:S02]  /*0790*/  IADD3 R107, PT, PT, R107, R104, RZ ;  /* 0x000000686b6b7210 */ /* 0x000fe40007ffe0ff */
[----:B------:R-:W-:Y:S02]  /*07a0*/  IADD3.X R99, PT, PT, R3, UR9, RZ, P2, !PT ;  /* 0x0000000903637c10 */ /* 0x000fe400097fe4ff */
[----:B------:R-:W-:Y:S02]  /*07b0*/  IADD3 R108, PT, PT, -R112, R5, RZ ;  /* 0x00000005706c7210 */ /* 0x000fe40007ffe1ff */
[----:B------:R-:W-:Y:S02]  /*07c0*/  IADD3 R106, PT, PT, R5, 0x1, RZ ;  /* 0x00000001056a7810 */ /* 0x000fe40007ffe0ff */
[----:B------:R-:W-:-:S07]  /*07d0*/  LEA.HI.X.SX32 R115, R4, RZ, 0x1, P0 ;  /* 0x000000ff04737211 */ /* 0x000fce00000f0eff */
.L_x_21183:
[----:B------:R-:W-:Y:S01]  /*07e0*/  MOV R4, R100 ;  /* 0x0000006400047202 */ /* 0x000fe20000000f00 */
[----:B------:R-:W-:-:S05]  /*07f0*/  IMAD.MOV.U32 R5, RZ, RZ, R99 ;  /* 0x000000ffff057224 */ /* 0x000fca00078e0063 */
[----:B------:R-:W2:Y:S01]  /*0800*/  LDG.E.CONSTANT R3, desc[UR6][R4.64] ;  /* 0x0000000604037981 */ /* 0x000ea2000c1e9900 */
[----:B------:R-:W0:Y:S02]  /*0810*/  S2R R0, SR_TID.X ;  /* 0x0000000000007919 */ /* 0x000e240000002100 */
[----:B0-----:R-:W-:Y:S01]  /*0820*/  LOP3.LUT R0, R0, 0x1, RZ, 0xc0, !PT ;  /* 0x0000000100007812 */ /* 0x001fe200078ec0ff */
[----:B------:R-:W0:Y:S01]  /*0830*/  S2UR UR8, SR_CgaCtaId ;  /* 0x00000000000879c3 */ /* 0x000e220000008800 */
[----:B--2---:R-:W-:-:S03]  /*0840*/  IMAD.WIDE R2, R3, UR5, R114 ;  /* 0x0000000503027c25 */ /* 0x004fc6000f8e0272 */
[----:B------:R-:W-:-:S04]  /*0850*/  LEA R2, P0, R0, R2, 0x2 ;  /* 0x0000000200027211 */ /* 0x000fc800078010ff */
        /* <DEDUP_REMOVED lines=17> */
[----:B------:R-:W4:Y:S01]  /*0970*/  LDG.E.64.CONSTANT R68, desc[UR6][R10.64+0xe00] ;  /* 0x000e00060a447981 */ /* 0x000f22000c1e9b00 */
[----:B------:R-:W-:Y:S01]  /*0980*/  UMOV UR4, 0x400 ;  /* 0x0000040000047882 */ /* 0x000fe20000000000 */
[----:B0-----:R-:W-:-:S02]  /*0990*/  MOV R104, UR8 ;  /* 0x0000000800687c02 */ /* 0x001fc40008000f00 */
[----:B------:R-:W4:Y:S01]  /*09a0*/  LDG.E.64.CONSTANT R70, desc[UR6][R10.64+0xf00] ;  /* 0x000f00060a467981 */ /* 0x000f22000c1e9b00 */
[----:B------:R-:W-:-:S03]  /*09b0*/  MOV R111, UR4 ;  /* 0x00000004006f7c02 */ /* 0x000fc60008000f00 */
[----:B------:R-:W4:Y:S04]  /*09c0*/  LDG.E.64.CONSTANT R72, desc[UR6][R10.64+0x1000] ;  /* 0x001000060a487981 */ /* 0x000f28000c1e9b00 */
[----:B------:R-:W4:Y:S04]  /*09d0*/  LDG.E.64.CONSTANT R74, desc[UR6][R10.64+0x1100] ;  /* 0x001100060a4a7981 */ /* 0x000f28000c1e9b00 */
[----:B------:R-:W4:Y:S01]  /*09e0*/  LDG.E.64.CONSTANT R76, desc[UR6][R10.64+0x1200] ;  /* 0x001200060a4c7981 */ /* 0x000f22000c1e9b00 */
[----:B------:R-:W-:-:S05]  /*09f0*/  LEA R3, R104, R111, 0x18 ;  /* 0x0000006f68037211 */ /* 0x000fca00078ec0ff */
[----:B------:R-:W-:-:S05]  /*0a00*/  IMAD R32, R0, 0xc0, R3 ;  /* 0x000000c000207824 */ /* 0x000fca00078e0203 */
[----:B------:R-:W0:Y:S04]  /*0a10*/  LDS.128 R36, [R32] ;  /* 0x0000000020247984 */ /* 0x000e280000000c00 */
[----:B------:R-:W-:Y:S04]  /*0a20*/  LDS.128 R40, [R32+0x10] ;  /* 0x0000100020287984 */ /* 0x000fe80000000c00 */
[----:B------:R-:W-:Y:S04]  /*0a30*/  LDS.128 R44, [R32+0x20] ;  /* 0x00002000202c7984 */ /* 0x000fe80000000c00 */
[----:B------:R-:W-:Y:S04]  /*0a40*/  LDS.128 R48, [R32+0x30] ;  /* 0x0000300020307984 */ /* 0x000fe80000000c00 */
[----:B------:R-:W-:Y:S04]  /*0a50*/  LDS.128 R52, [R32+0x40] ;  /* 0x0000400020347984 */ /* 0x000fe80000000c00 */
[----:B------:R-:W-:Y:S04]  /*0a60*/  LDS.128 R56, [R32+0x50] ;  /* 0x0000500020387984 */ /* 0x000fe80000000c00 */
[----:B------:R-:W-:Y:S04]  /*0a70*/  LDS.128 R60, [R32+0x60] ;  /* 0x00006000203c7984 */ /* 0x000fe80000000c00 */
[----:B------:R-:W1:Y:S04]  /*0a80*/  LDS.128 R16, [R32+0x70] ;  /* 0x0000700020107984 */ /* 0x000e680000000c00 */
[----:B------:R-:W4:Y:S04]  /*0a90*/  LDS.128 R20, [R32+0x80] ;  /* 0x0000800020147984 */ /* 0x000f280000000c00 */
[----:B------:R-:W4:Y:S01]  /*0aa0*/  LDS.128 R24, [R32+0x90] ;  /* 0x0000900020187984 */ /* 0x000f220000000c00 */
[----:B0-----:R-:W-:-:S02]  /*0ab0*/  HADD2.F32 R2, -RZ, R38.H0_H0 ;  /* 0x20000026ff027230 */ /* 0x001fc40000004100 */
[----:B------:R-:W-:Y:S02]  /*0ac0*/  HADD2.F32 R38, -RZ, R38.H1_H1 ;  /* 0x30000026ff267230 */ /* 0x000fe40000004100 */
[----:B-1----:R-:W-:Y:S02]  /*0ad0*/  HADD2.F32 R8, -RZ, R16.H0_H0 ;  /* 0x20000010ff087230 */ /* 0x002fe40000004100 */
[----:B--2---:R-:W-:-:S05]  /*0ae0*/  HADD2.F32 R3, -RZ, R94.H0_H0 ;  /* 0x2000005eff037230 */ /* 0x004fca0000004100 */
[----:B------:R-:W-:Y:S01]  /*0af0*/  FMUL.FTZ R7, R2, R3 ;  /* 0x0000000302077220 */ /* 0x000fe20000410000 */
[----:B------:R-:W-:Y:S02]  /*0b00*/  HADD2.F32 R2, -RZ, R36.H0_H0 ;  /* 0x20000024ff027230 */ /* 0x000fe40000004100 */
[----:B---3--:R-:W-:Y:S02]  /*0b10*/  HADD2.F32 R3, -RZ, R96.H0_H0 ;  /* 0x20000060ff037230 */ /* 0x008fe40000004100 */
[----:B----4-:R-:W-:-:S03]  /*0b20*/  HADD2.F32 R4, -RZ, R92.H0_H0 ;  /* 0x2000005cff047230 */ /* 0x010fc60000004100 */
[----:B------:R-:W-:Y:S01]  /*0b30*/  FFMA.FTZ R2, R2, R3, R7 ;  /* 0x0000000302027223 */ /* 0x000fe20000010007 */
[----:B------:R-:W-:-:S05]  /*0b40*/  HADD2.F32 R3, -RZ, R40.H0_H0 ;  /* 0x20000028ff037230 */ /* 0x000fca0000004100 */
[----:B------:R-:W-:Y:S01]  /*0b50*/  FFMA.FTZ R2, R3, R4, R2 ;  /* 0x0000000403027223 */ /* 0x000fe20000010002 */
[----:B------:R-:W-:Y:S02]  /*0b60*/  HADD2.F32 R3, -RZ, R42.H0_H0 ;  /* 0x2000002aff037230 */ /* 0x000fe40000004100 */
        /* <DEDUP_REMOVED lines=9> */
[----:B------:R-:W-:Y:S02]  /*0c00*/  HADD2.F32 R4, -RZ, R84.H0_H0 ;  /* 0x20000054ff047230 */ /* 0x000fe40000004100 */
[----:B------:R-:W-:-:S03]  /*0c10*/  HADD2.F32 R5, -RZ, R94.H1_H1 ;  /* 0x3000005eff057230 */ /* 0x000fc60000004100 */
[----:B------:R-:W-:Y:S01]  /*0c20*/  FFMA.FTZ R2, R3, R4, R2 ;  /* 0x0000000403027223 */ /* 0x000fe20000010002 */
[----:B------:R-:W-:Y:S02]  /*0c30*/  HADD2.F32 R3, -RZ, R50.H0_H0 ;  /* 0x20000032ff037230 */ /* 0x000fe40000004100 */
[----:B------:R-:W-:Y:S02]  /*0c40*/  HADD2.F32 R4, -RZ, R82.H0_H0 ;  /* 0x20000052ff047230 */ /* 0x000fe40000004100 */
[----:B------:R-:W-:Y:S01]  /*0c50*/  FMUL.FTZ R9, R38, R5 ;  /* 0x0000000526097220 */ /* 0x000fe20000410000 */
        /* <DEDUP_REMOVED lines=24> */
[----:B------:R-:W2:Y:S01]  /*0de0*/  LDG.E.64.CONSTANT R2, desc[UR6][R10.64+0x1300] ;  /* 0x001300060a027981 */ /* 0x000ea2000c1e9b00 */
[----:B------:R-:W-:-:S02]  /*0df0*/  HADD2.F32 R48, -RZ, R48.H1_H1 ;  /* 0x30000030ff307230 */ /* 0x000fc40000004100 */
[----:B------:R-:W-:Y:S01]  /*0e00*/  FFMA.FTZ R5, R46, R86, R5 ;  /* 0x000000562e057223 */ /* 0x000fe20000010005 */
[----:B------:R-:W-:Y:S02]  /*0e10*/  HADD2.F32 R84, -RZ, R84.H1_H1 ;  /* 0x30000054ff547230 */ /* 0x000fe40000004100 */
[----:B------:R-:W-:Y:S02]  /*0e20*/  HADD2.F32 R50, -RZ, R50.H1_H1 ;  /* 0x30000032ff327230 */ /* 0x000fe40000004100 */
[----:B------:R-:W-:Y:S02]  /*0e30*/  HADD2.F32 R82, -RZ, R82.H1_H1 ;  /* 0x30000052ff527230 */ /* 0x000fe40000004100 */
[----:B------:R-:W-:Y:S01]  /*0e40*/  FFMA.FTZ R5, R48, R84, R5 ;  /* 0x0000005430057223 */ /* 0x000fe20000010005 */
[----:B------:R-:W-:Y:S02]  /*0e50*/  HADD2.F32 R52, -RZ, R52.H1_H1 ;  /* 0x30000034ff347230 */ /* 0x000fe40000004100 */
        /* <DEDUP_REMOVED lines=24> */
[----:B------:R-:W-:Y:S02]  /*0fe0*/  HADD2.F32 R6, -RZ, R62.H1_H1 ;  /* 0x3000003eff067230 */ /* 0x000fe40000004100 */
[----:B------:R-:W-:Y:S01]  /*0ff0*/  FFMA.FTZ R5, R60, R64, R5 ;  /* 0x000000403c057223 */ /* 0x000fe20000010005 */
[----:B------:R-:W-:Y:S02]  /*1000*/  HADD2.F32 R66, -RZ, R66.H1_H1 ;  /* 0x30000042ff427230 */ /* 0x000fe40000004100 */
[----:B------:R-:W-:Y:S01]  /*1010*/  FFMA.FTZ R7, R8, R9, R7 ;  /* 0x0000000908077223 */ /* 0x000fe20000010007 */
[----:B------:R-:W-:Y:S02]  /*1020*/  HADD2.F32 R9, -RZ, R16.H1_H1 ;  /* 0x30000010ff097230 */ /* 0x000fe40000004100 */
[----:B------:R-:W-:Y:S02]  /*1030*/  HADD2.F32 R68, -RZ, R68.H1_H1 ;  /* 0x30000044ff447230 */ /* 0x000fe40000004100 */
[----:B------:R-:W-:Y:S01]  /*1040*/  FFMA.FTZ R6, R6, R66, R5 ;  /* 0x0000004206067223 */ /* 0x000fe20000010005 */
[----:B------:R-:W-:Y:S01]  /*1050*/  HADD2.F32 R8, -RZ, R18.H0_H0 ;  /* 0x20000012ff087230 */ /* 0x000fe20000004100 */
[----:B------:R-:W3:Y:S02]  /*1060*/  LDG.E.64.CONSTANT R4, desc[UR6][R10.64+0x1400] ;  /* 0x001400060a047981 */ /* 0x000ee4000c1e9b00 */
[----:B------:R-:W-:Y:S01]  /*1070*/  FFMA.FTZ R6, R9, R68, R6 ;  /* 0x0000004409067223 */ /* 0x000fe20000010006 */
[----:B------:R-:W-:-:S02]  /*1080*/  HADD2.F32 R9, -RZ, R70.H0_H0 ;  /* 0x20000046ff097230 */ /* 0x000fc40000004100 */
[----:B------:R-:W-:-:S03]  /*1090*/  HADD2.F32 R70, -RZ, R70.H1_H1 ;  /* 0x30000046ff467230 */ /* 0x000fc60000004100 */
[----:B------:R-:W-:Y:S01]  /*10a0*/  FFMA.FTZ R8, R8, R9, R7 ;  /* 0x0000000908087223 */ /* 0x000fe20000010007 */
        /* <DEDUP_REMOVED lines=8> */
[----:B------:R-:W4:Y:S01]  /*1130*/  LDG.E.64.CONSTANT R6, desc[UR6][R10.64+0x1500] ;  /* 0x001500060a067981 */ /* 0x000f22000c1e9b00 */
[----:B------:R-:W-:Y:S02]  /*1140*/  HADD2.F32 R12, -RZ, R22.H0_H0 ;  /* 0x20000016ff0c7230 */ /* 0x000fe40000004100 */
[----:B------:R-:W-:Y:S02]  /*1150*/  HADD2.F32 R14, -RZ, R74.H0_H0 ;  /* 0x2000004aff0e7230 */ /* 0x000fe40000004100 */
[----:B------:R-:W-:-:S03]  /*1160*/  HADD2.F32 R29, -RZ, R22.H1_H1 ;  /* 0x30000016ff1d7230 */ /* 0x000fc60000004100 */
[----:B------:R-:W-:Y:S01]  /*1170*/  FFMA.FTZ R9, R12, R14, R9 ;  /* 0x0000000e0c097223 */ /* 0x000fe20000010009 */
[----:B------:R-:W-:Y:S02]  /*1180*/  HADD2.F32 R12, -RZ, R74.H1_H1 ;  /* 0x3000004aff0c7230 */ /* 0x000fe40000004100 */
[----:B------:R-:W-:-:S03]  /*1190*/  HADD2.F32 R14, -RZ, R24.H0_H0 ;  /* 0x20000018ff0e7230 */ /* 0x000fc60000004100 */
[----:B------:R-:W-:Y:S01]  /*11a0*/  FFMA.FTZ R12, R29, R12, R8 ;  /* 0x0000000c1d0c7223 */ /* 0x000fe20000010008 */
[----:B------:R-:W-:-:S05]  /*11b0*/  HADD2.F32 R8, -RZ, R76.H0_H0 ;  /* 0x2000004cff087230 */ /* 0x000fca0000004100 */
[----:B------:R-:W-:Y:S02]  /*11c0*/  FFMA.FTZ R14, R14, R8, R9 ;  /* 0x000000080e0e7223 */ /* 0x000fe40000010009 */
[----:B------:R-:W4:Y:S04]  /*11d0*/  LDG.E.64.CONSTANT R8, desc[UR6][R10.64+0x1600] ;  /* 0x001600060a087981 */ /* 0x000f28000c1e9b00 */
[----:B------:R-:W4:Y:S01]  /*11e0*/  LDG.E.64.CONSTANT R10, desc[UR6][R10.64+0x1700] ;  /* 0x001700060a0a7981 */ /* 0x000f22000c1e9b00 */
[----:B------:R-:W-:Y:S02]  /*11f0*/  HADD2.F32 R29, -RZ, R24.H1_H1 ;  /* 0x30000018ff1d7230 */ /* 0x000fe40000004100 */
[----:B------:R-:W-:-:S05]  /*1200*/  HADD2.F32 R76, -RZ, R76.H1_H1 ;  /* 0x3000004cff4c7230 */ /* 0x000fca0000004100 */
[----:B------:R-:W-:Y:S01]  /*1210*/  FFMA.FTZ R12, R29, R76, R12 ;  /* 0x0000004c1d0c7223 */ /* 0x000fe2000001000c */
[----:B------:R-:W-:Y:S01]  /*1220*/  HADD2.F32 R29, -RZ, R26.H0_H0 ;  /* 0x2000001aff1d7230 */ /* 0x000fe20000004100 */
[----:B------:R-:W-:Y:S01]  /*1230*/  ISETP.NE.AND P2, PT, R0, RZ, PT ;  /* 0x000000ff0000720c */ /* 0x000fe20003f45270 */
[--C-:B--2---:R-:W-:Y:S02]  /*1240*/  HADD2.F32 R16, -RZ, R2.reuse.H0_H0 ;  /* 0x20000002ff107230 */ /* 0x104fe40000004100 */
[----:B------:R-:W-:-:S03]  /*1250*/  HADD2.F32 R2, -RZ, R2.H1_H1 ;  /* 0x30000002ff027230 */ /* 0x000fc60000004100 */
[----:B------:R-:W-:Y:S01]  /*1260*/  FFMA.FTZ R14, R29, R16, R14 ;  /* 0x000000101d0e7223 */ /* 0x000fe2000001000e */
[----:B------:R-:W-:-:S05]  /*1270*/  HADD2.F32 R29, -RZ, R26.H1_H1 ;  /* 0x3000001aff1d7230 */ /* 0x000fca0000004100 */
[----:B------:R-:W-:Y:S02]  /*1280*/  FFMA.FTZ R2, R29, R2, R12 ;  /* 0x000000021d027223 */ /* 0x000fe4000001000c */
[----:B------:R-:W0:Y:S01]  /*1290*/  LDS.128 R28, [R32+0xa0] ;  /* 0x0000a000201c7984 */ /* 0x000e220000000c00 */
[----:B---3--:R-:W-:Y:S02]  /*12a0*/  HADD2.F32 R12, -RZ, R4.H0_H0 ;  /* 0x20000004ff0c7230 */ /* 0x008fe40000004100 */
[----:B0-----:R-:W-:Y:S02]  /*12b0*/  HADD2.F32 R33, -RZ, R28.H0_H0 ;  /* 0x2000001cff217230 */ /* 0x001fe40000004100 */
[----:B------:R-:W-:-:S03]  /*12c0*/  HADD2.F32 R4, -RZ, R4.H1_H1 ;  /* 0x30000004ff047230 */ /* 0x000fc60000004100 */
[----:B------:R-:W-:Y:S01]  /*12d0*/  FFMA.FTZ R14, R33, R12, R14 ;  /* 0x0000000c210e7223 */ /* 0x000fe2000001000e */
[----:B------:R-:W-:-:S05]  /*12e0*/  HADD2.F32 R33, -RZ, R28.H1_H1 ;  /* 0x3000001cff217230 */ /* 0x000fca0000004100 */
[----:B------:R-:W-:Y:S01]  /*12f0*/  FFMA.FTZ R2, R33, R4, R2 ;  /* 0x0000000421027223 */ /* 0x000fe20000010002 */
[----:B------:R-:W-:Y:S02]  /*1300*/  HADD2.F32 R33, -RZ, R30.H0_H0 ;  /* 0x2000001eff217230 */ /* 0x000fe40000004100 */
[--C-:B----4-:R-:W-:Y:S02]  /*1310*/  HADD2.F32 R4, -RZ, R6.reuse.H0_H0 ;  /* 0x20000006ff047230 */ /* 0x110fe40000004100 */
[----:B------:R-:W-:-:S03]  /*1320*/  HADD2.F32 R6, -RZ, R6.H1_H1 ;  /* 0x30000006ff067230 */ /* 0x000fc60000004100 */
[----:B------:R-:W-:Y:S01]  /*1330*/  FFMA.FTZ R14, R33, R4, R14 ;  /* 0x00000004210e7223 */ /* 0x000fe2000001000e */
[----:B------:R-:W-:-:S05]  /*1340*/  HADD2.F32 R33, -RZ, R30.H1_H1 ;  /* 0x3000001eff217230 */ /* 0x000fca0000004100 */
[----:B------:R-:W-:Y:S02]  /*1350*/  FFMA.FTZ R2, R33, R6, R2 ;  /* 0x0000000621027223 */ /* 0x000fe40000010002 */
[----:B------:R-:W0:Y:S01]  /*1360*/  LDS.128 R32, [R32+0xb0] ;  /* 0x0000b00020207984 */ /* 0x000e220000000c00 */
[----:B------:R-:W-:Y:S02]  /*1370*/  HADD2.F32 R4, -RZ, R39.H0_H0 ;  /* 0x20000027ff047230 */ /* 0x000fe40000004100 */
[----:B------:R-:W-:Y:S02]  /*1380*/  HADD2.F32 R6, -RZ, R95.H1_H1 ;  /* 0x3000005fff067230 */ /* 0x000fe40000004100 */
[----:B------:R-:W-:Y:S02]  /*1390*/  HADD2.F32 R0, -RZ, R8.H0_H0 ;  /* 0x20000008ff007230 */ /* 0x000fe40000004100 */
[----:B------:R-:W-:-:S05]  /*13a0*/  HADD2.F32 R39, -RZ, R39.H1_H1 ;  /* 0x30000027ff277230 */ /* 0x000fca0000004100 */
[----:B------:R-:W-:Y:S01]  /*13b0*/  FMUL.FTZ R6, R39, R6 ;  /* 0x0000000627067220 */ /* 0x000fe20000410000 */
[----:B------:R-:W-:Y:S02]  /*13c0*/  HADD2.F32 R39, -RZ, R97.H0_H0 ;  /* 0x20000061ff277230 */ /* 0x000fe40000004100 */
[----:B0-----:R-:W-:-:S05]  /*13d0*/  HADD2.F32 R113, -RZ, R32.H0_H0 ;  /* 0x20000020ff717230 */ /* 0x001fca0000004100 */
[----:B------:R-:W-:Y:S01]  /*13e0*/  FFMA.FTZ R0, R113, R0, R14 ;  /* 0x0000000071007223 */ /* 0x000fe2000001000e */
[----:B------:R-:W-:-:S05]  /*13f0*/  HADD2.F32 R113, -RZ, R95.H0_H0 ;  /* 0x2000005fff717230 */ /* 0x000fca0000004100 */
[----:B------:R-:W-:Y:S01]  /*1400*/  FMUL.FTZ R113, R4, R113 ;  /* 0x0000007104717220 */ /* 0x000fe20000410000 */
        /* <DEDUP_REMOVED lines=10> */
[----:B------:R-:W-:Y:S01]  /*14b0*/  FFMA.FTZ R6, R37, R12, R6 ;  /* 0x0000000c25067223 */ /* 0x000fe20000010006 */
[----:B------:R-:W-:Y:S02]  /*14c0*/  HADD2.F32 R37, -RZ, R45.H0_H0 ;  /* 0x2000002dff257230 */ /* 0x000fe40000004100 */
[----:B------:R-:W-:Y:S02]  /*14d0*/  HADD2.F32 R12, -RZ, R89.H0_H0 ;  /* 0x20000059ff0c7230 */ /* 0x000fe40000004100 */
        /* <DEDUP_REMOVED lines=71> */
[----:B------:R-:W-:Y:S01]  /*1950*/  FFMA.FTZ R4, R63, R67, R4 ;  /* 0x000000433f047223 */ /* 0x000fe20000010004 */
[----:B------:R-:W-:-:S02]  /*1960*/  HADD2.F32 R69, -RZ, R69.H1_H1 ;  /* 0x30000045ff457230 */ /* 0x000fc40000004100 */
[----:B------:R-:W-:Y:S02]  /*1970*/  HADD2.F32 R17, -RZ, R17.H1_H1 ;  /* 0x30000011ff117230 */ /* 0x000fe40000004100 */
        /* <DEDUP_REMOVED lines=22> */
[----:B------:R-:W-:Y:S02]  /*1ae0*/  HADD2.F32 R27, -RZ, R27.H1_H1 ;  /* 0x3000001bff1b7230 */ /* 0x000fe40000004100 */
[----:B------:R-:W-:Y:S02]  /*1af0*/  HADD2.F32 R3, -RZ, R3.H1_H1 ;  /* 0x30000003ff037230 */ /* 0x000fe40000004100 */
[----:B------:R-:W-:Y:S01]  /*1b00*/  FFMA.FTZ R4, R25, R77, R4 ;  /* 0x0000004d19047223 */ /* 0x000fe20000010004 */
[--C-:B------:R-:W-:Y:S02]  /*1b10*/  HADD2.F32 R13, -RZ, R5.reuse.H0_H0 ;  /* 0x20000005ff0d7230 */ /* 0x100fe40000004100 */
[----:B------:R-:W-:Y:S02]  /*1b20*/  HADD2.F32 R14, -RZ, R5.H1_H1 ;  /* 0x30000005ff0e7230 */ /* 0x000fe40000004100 */
[----:B------:R-:W-:-:S02]  /*1b30*/  HADD2.F32 R5, -RZ, R29.H0_H0 ;  /* 0x2000001dff057230 */ /* 0x000fc40000004100 */
[----:B------:R-:W-:Y:S01]  /*1b40*/  FFMA.FTZ R3, R27, R3, R4 ;  /* 0x000000031b037223 */ /* 0x000fe20000010004 */
[----:B------:R-:W-:Y:S02]  /*1b50*/  HADD2.F32 R12, -RZ, R29.H1_H1 ;  /* 0x3000001dff0c7230 */ /* 0x000fe40000004100 */
[----:B------:R-:W-:Y:S01]  /*1b60*/  FFMA.FTZ R5, R5, R13, R6 ;  /* 0x0000000d05057223 */ /* 0x000fe20000010006 */
[----:B------:R-:W-:Y:S02]  /*1b70*/  HADD2.F32 R6, -RZ, R7.H0_H0 ;  /* 0x20000007ff067230 */ /* 0x000fe40000004100 */
[----:B------:R-:W-:Y:S01]  /*1b80*/  FFMA.FTZ R3, R12, R14, R3 ;  /* 0x0000000e0c037223 */ /* 0x000fe20000010003 */
[--C-:B------:R-:W-:Y:S02]  /*1b90*/  HADD2.F32 R4, -RZ, R31.reuse.H0_H0 ;  /* 0x2000001fff047230 */ /* 0x100fe40000004100 */
[----:B------:R-:W-:Y:S02]  /*1ba0*/  HADD2.F32 R16, -RZ, R31.H1_H1 ;  /* 0x3000001fff107230 */ /* 0x000fe40000004100 */
[----:B------:R-:W-:-:S02]  /*1bb0*/  HADD2.F32 R7, -RZ, R7.H1_H1 ;  /* 0x30000007ff077230 */ /* 0x000fc40000004100 */
[----:B------:R-:W-:Y:S02]  /*1bc0*/  HADD2.F32 R13, -RZ, R32.H1_H1 ;  /* 0x30000020ff0d7230 */ /* 0x000fe40000004100 */
[----:B------:R-:W-:Y:S02]  /*1bd0*/  HADD2.F32 R8, -RZ, R8.H1_H1 ;  /* 0x30000008ff087230 */ /* 0x000fe40000004100 */
[----:B------:R-:W-:Y:S01]  /*1be0*/  FFMA.FTZ R4, R4, R6, R5 ;  /* 0x0000000604047223 */ /* 0x000fe20000010005 */
[----:B------:R-:W-:Y:S01]  /*1bf0*/  FFMA.FTZ R3, R16, R7, R3 ;  /* 0x0000000710037223 */ /* 0x000fe20000010003 */
[----:B------:R-:W-:Y:S02]  /*1c00*/  HADD2.F32 R5, -RZ, R33.H0_H0 ;  /* 0x20000021ff057230 */ /* 0x000fe40000004100 */
[----:B------:R-:W-:Y:S01]  /*1c10*/  FFMA.FTZ R2, R13, R8, R2 ;  /* 0x000000080d027223 */ /* 0x000fe20000010002 */
[----:B------:R-:W-:Y:S02]  /*1c20*/  HADD2.F32 R7, -RZ, R9.H0_H0 ;  /* 0x20000009ff077230 */ /* 0x000fe40000004100 */
[----:B------:R-:W-:-:S02]  /*1c30*/  HADD2.F32 R8, -RZ, R10.H0_H0 ;  /* 0x2000000aff087230 */ /* 0x000fc40000004100 */
[--C-:B------:R-:W-:Y:S02]  /*1c40*/  HADD2.F32 R13, -RZ, R34.reuse.H0_H0 ;  /* 0x20000022ff0d7230 */ /* 0x100fe40000004100 */
[----:B------:R-:W-:Y:S02]  /*1c50*/  HADD2.F32 R15, -RZ, R34.H1_H1 ;  /* 0x30000022ff0f7230 */ /* 0x000fe40000004100 */
[----:B------:R-:W-:Y:S02]  /*1c60*/  HADD2.F32 R10, -RZ, R10.H1_H1 ;  /* 0x3000000aff0a7230 */ /* 0x000fe40000004100 */
[----:B------:R-:W-:Y:S01]  /*1c70*/  FFMA.FTZ R4, R5, R7, R4 ;  /* 0x0000000705047223 */ /* 0x000fe20000010004 */
[----:B------:R-:W-:Y:S02]  /*1c80*/  HADD2.F32 R6, -RZ, R33.H1_H1 ;  /* 0x30000021ff067230 */ /* 0x000fe40000004100 */
[----:B------:R-:W-:Y:S01]  /*1c90*/  FFMA.FTZ R0, R13, R8, R0 ;  /* 0x000000080d007223 */ /* 0x000fe20000010000 */
[----:B------:R-:W-:-:S02]  /*1ca0*/  HADD2.F32 R17, -RZ, R35.H0_H0 ;  /* 0x20000023ff117230 */ /* 0x000fc40000004100 */
[----:B------:R-:W-:Y:S01]  /*1cb0*/  FFMA.FTZ R15, R15, R10, R2 ;  /* 0x0000000a0f0f7223 */ /* 0x000fe20000010002 */
[----:B------:R-:W-:Y:S02]  /*1cc0*/  HADD2.F32 R9, -RZ, R9.H1_H1 ;  /* 0x30000009ff097230 */ /* 0x000fe40000004100 */
[----:B------:R-:W-:Y:S01]  /*1cd0*/  HADD2.F32 R5, -RZ, R11.H0_H0 ;  /* 0x2000000bff057230 */ /* 0x000fe20000004100 */
[----:B------:R-:W-:Y:S01]  /*1ce0*/  IADD3 R2, PT, PT, R112, 0xf, RZ ;  /* 0x0000000f70027810 */ /* 0x000fe20007ffe0ff */
[----:B------:R-:W-:Y:S02]  /*1cf0*/  HADD2.F32 R12, -RZ, R35.H1_H1 ;  /* 0x30000023ff0c7230 */ /* 0x000fe40000004100 */
        /* <DEDUP_REMOVED lines=8> */
[----:B------:R-:W-:-:S02]  /*1d80*/  LEA.HI R5, R5, R2, RZ, 0x4 ;  /* 0x0000000205057211 */ /* 0x000fc400078f20ff */
[----:B-----5:R-:W-:Y:S01]  /*1d90*/  FSETP.NEU.FTZ.AND P0, PT, R110, RZ, PT ;  /* 0x000000ff6e00720b */ /* 0x020fe20003f1d000 */
[----:B------:R-:W-:Y:S01]  /*1da0*/  FADD.FTZ R3, R3, R4 ;  /* 0x0000000403037221 */ /* 0x000fe20000010000 */
[----:B------:R-:W-:Y:S01]  /*1db0*/  SHF.R.S32.HI R4, RZ, 0x4, R5 ;  /* 0x00000004ff047819 */ /* 0x000fe20000011405 */
[----:B------:R-:W-:Y:S10]  /*1dc0*/  BRA.DIV UR4, `(.L_x_21182) ;  /* 0x0000004a04707947 */ /* 0x000ff4000b800000 */
[----:B------:R0:W1:Y:S02]  /*1dd0*/  SHFL.BFLY PT, R0, R3, 0x1, 0x1f ;  /* 0x0c201f0003007f89 */ /* 0x00006400000e0000 */
.L_x_21242:
[----:B------:R-:W-:Y:S02]  /*1de0*/  VIADD R2, R108, 0x1 ;  /* 0x000000016c027836 */ /* 0x000fe40000000000 */
[----:B-1----:R-:W-:Y:S01]  /*1df0*/  FADD.FTZ R0, R3, R0 ;  /* 0x0000000003007221 */ /* 0x002fe20000010000 */
[----:B0-----:R-:W-:Y:S02]  /*1e00*/  @!P2 IADD3 R3, PT, PT, R106, -0x1, RZ ;  /* 0xffffffff6a03a810 */ /* 0x001fe40007ffe0ff */
[----:B------:R-:W-:Y:S02]  /*1e10*/  IADD3 R105, PT, PT, R105, 0x4, RZ ;  /* 0x0000000469697810 */ /* 0x000fe40007ffe0ff */
[----:B------:R-:W-:Y:S02]  /*1e20*/  I2FP.F32.S32 R5, R2 ;  /* 0x0000000200057245 */ /* 0x000fe40000201400 */
[----:B------:R-:W-:Y:S02]  /*1e30*/  ISETP.GE.OR P3, PT, R3, R112, P2 ;  /* 0x000000700300720c */ /* 0x000fe40001766670 */
[----:B------:R-:W-:Y:S01]  /*1e40*/  IADD3 R108, PT, PT, R108, 0x40, RZ ;  /* 0x000000406c6c7810 */ /* 0x000fe20007ffe0ff */
[----:B------:R-:W-:Y:S01]  /*1e50*/  FMUL.FTZ R5, R5, R110 ;  /* 0x0000006e05057220 */ /* 0x000fe20000410000 */
[----:B------:R-:W-:-:S04]  /*1e60*/  IADD3 R106, PT, PT, R106, 0x40, RZ ;  /* 0x000000406a6a7810 */ /* 0x000fc80007ffe0ff */
        /* <DEDUP_REMOVED lines=8> */
[----:B------:R-:W-:Y:S01]  /*1ef0*/  IMAD.X R99, RZ, RZ, R99, P0 ;  /* 0x000000ffff637224 */ /* 0x000fe200000e0663 */
[----:B0-----:R-:W-:-:S11]  /*1f00*/  IADD3 R107, PT, PT, R107, 0x100, RZ ;  /* 0x000001006b6b7810 */ /* 0x001fd60007ffe0ff */
[----:B------:R-:W-:Y:S05]  /*1f10*/  @!P2 BRA `(.L_x_21183) ;  /* 0xffffffe80030a947 */ /* 0x000fea000383ffff */
.L_x_21181:
[----:B------:R-:W-:Y:S05]  /*1f20*/  BSYNC B0 ;  /* 0x0000000000007941 */ /* 0x000fea0003800000 */
.L_x_21180:
[----:B------:R-:W0:Y:S01]  /*1f30*/  S2R R2, SR_TID.X ;  /* 0x0000000000027919 */ /* 0x000e220000002100 */
[----:B------:R-:W-:Y:S01]  /*1f40*/  IADD3 R61, PT, PT, R112, 0xf, RZ ;  /* 0x0000000f703d7810 */ /* 0x000fe20007ffe0ff */
[----:B------:R-:W-:-:S03]  /*1f50*/  UMOV UR4, 0xffffffff ;  /* 0xffffffff00047882 */ /* 0x000fc60000000000 */
        /* <DEDUP_REMOVED lines=11> */
.L_x_21248:
[----:B------:R-:W-:Y:S01]  /*2010*/  IADD3 R3, PT, PT, R111, 0x180, RZ ;  /* 0x000001806f037810 */ /* 0x000fe20007ffe0ff */
[----:B------:R-:W-:Y:S05]  /*2020*/  WARPSYNC.ALL ;  /* 0x0000000000007948 */ /* 0x000fea0003800000 */
[----:B------:R-:W-:Y:S02]  /*2030*/  LOP3.LUT P0, R59, R2, 0x1f, RZ, 0xc0, !PT ;  /* 0x0000001f023b7812 */ /* 0x000fe4000780c0ff */
[----:B------:R-:W-:Y:S02]  /*2040*/  LEA R3, R104, R3, 0x18 ;  /* 0x0000000368037211 */ /* 0x000fe400078ec0ff */
[----:B-1----:R-:W-:-:S02]  /*2050*/  FMNMX.FTZ R5, R6, R5, !PT ;  /* 0x0000000506057209 */ /* 0x002fc40007810000 */
[----:B------:R-:W-:-:S07]  /*2060*/  LEA R4, R0, R3, 0x2 ;  /* 0x0000000300047211 */ /* 0x000fce00078e10ff */
[----:B------:R1:W-:Y:S01]  /*2070*/  @!P0 STS [R4], R5 ;  /* 0x0000000504008388 */ /* 0x0003e20000000800 */
[----:B------:R-:W-:Y:S01]  /*2080*/  BAR.SYNC.DEFER_BLOCKING 0x0 ;  /* 0x0000000000007b1d */ /* 0x000fe20000010000 */
[C---:B------:R-:W-:Y:S01]  /*2090*/  ISETP.GT.U32.AND P3, PT, R59.reuse, 0x3, PT ;  /* 0x000000033b00780c */ /* 0x040fe20003f64070 */
[----:B-1----:R-:W-:Y:S01]  /*20a0*/  IMAD R5, R59, 0x4, R3 ;  /* 0x000000043b057824 */ /* 0x002fe200078e0203 */
        /* <DEDUP_REMOVED lines=30> */
.L_x_21189:
        /* <DEDUP_REMOVED lines=11> */
.L_x_21188:
[----:B------:R-:W-:Y:S05]  /*2340*/  BSYNC.RECONVERGENT B1 ;  /* 0x0000000000017941 */ /* 0x000fea0003800200 */
.L_x_21187:
        /* <DEDUP_REMOVED lines=12> */
.L_x_21192:
        /* <DEDUP_REMOVED lines=100> */
.L_x_21191:
[----:B------:R-:W-:Y:S05]  /*2a50*/  BSYNC.RECONVERGENT B1 ;  /* 0x0000000000017941 */ /* 0x000fea0003800200 */
.L_x_21190:
        /* <DEDUP_REMOVED lines=55> */
.L_x_21194:
[----:B------:R-:W-:Y:S05]  /*2dd0*/  BSYNC.RECONVERGENT B1 ;  /* 0x0000000000017941 */ /* 0x000fea0003800200 */
.L_x_21193:
        /* <DEDUP_REMOVED lines=26> */
.L_x_21186:
[----:B------:R-:W-:Y:S05]  /*2f80*/  BSYNC.RECONVERGENT B0 ;  /* 0x0000000000007941 */ /* 0x000fea0003800200 */
.L_x_21185:
        /* <DEDUP_REMOVED lines=40> */
.L_x_21199:
[----:B------:R-:W0:Y:S01]  /*3210*/  LDS R5, [R7] ;  /* 0x0000000007057984 */ /* 0x000e220000000800 */
[----:B------:R-:W-:-:S04]  /*3220*/  IADD3 R8, PT, PT, R8, 0x1, RZ ;  /* 0x0000000108087810 */ /* 0x000fc80007ffe0ff */
[----:B------:R-:W-:Y:S01]  /*3230*/  ISETP.NE.AND P0, PT, R8, RZ, PT ;  /* 0x000000ff0800720c */ /* 0x000fe20003f05270 */
[----:B0-----:R-:W-:-:S05]  /*3240*/  FMUL.FTZ R10, R5, R4 ;  /* 0x00000004050a7220 */ /* 0x001fca0000410000 */
[----:B------:R0:W-:Y:S02]  /*3250*/  STS [R7], R10 ;  /* 0x0000000a07007388 */ /* 0x0001e40000000800 */
[----:B0-----:R-:W-:-:S05]  /*3260*/  IADD3 R7, PT, PT, R7, 0x200, RZ ;  /* 0x0000020007077810 */ /* 0x001fca0007ffe0ff */
[----:B------:R-:W-:Y:S05]  /*3270*/  @P0 BRA `(.L_x_21199) ;  /* 0xfffffffc00e40947 */ /* 0x000fea000383ffff */
.L_x_21198:
[----:B------:R-:W-:Y:S05]  /*3280*/  BSYNC.RECONVERGENT B1 ;  /* 0x0000000000017941 */ /* 0x000fea0003800200 */
.L_x_21197:
        /* <DEDUP_REMOVED lines=12> */
.L_x_21202:
        /* <DEDUP_REMOVED lines=52> */
.L_x_21201:
[----:B------:R-:W-:Y:S05]  /*3690*/  BSYNC.RECONVERGENT B1 ;  /* 0x0000000000017941 */ /* 0x000fea0003800200 */
.L_x_21200:
        /* <DEDUP_REMOVED lines=31> */
.L_x_21204:
[----:B------:R-:W-:Y:S05]  /*3890*/  BSYNC.RECONVERGENT B1 ;  /* 0x0000000000017941 */ /* 0x000fea0003800200 */
.L_x_21203:
        /* <DEDUP_REMOVED lines=14> */
.L_x_21196:
[----:B------:R-:W-:Y:S05]  /*3980*/  BSYNC.RECONVERGENT B0 ;  /* 0x0000000000007941 */ /* 0x000fea0003800200 */
.L_x_21195:
        /* <DEDUP_REMOVED lines=9> */
[----:B------:R-:W-:Y:S01]  /*3a20*/  MOV R58, RZ ;  /* 0x000000ff003a7202 */ /* 0x000fe20000000f00 */
[----:B------:R-:W3:Y:S01]  /*3a30*/  LDCU.64 UR4, c[0x0][0x398] ;  /* 0x00007300ff0477ac */ /* 0x000ee20008000a00 */
[----:B------:R-:W-:Y:S05]  /*3a40*/  @P1 BRA `(.L_x_21206) ;  /* 0x0000002000a81947 */ /* 0x000fea0003800000 */
[----:B------:R-:W4:Y:S01]  /*3a50*/  LDCU UR8, c[0x0][0x3b8] ;  /* 0x00007700ff0877ac */ /* 0x000f220008000800 */
[----:B01----:R-:W-:Y:S01]  /*3a60*/  SHF.R.U32.HI R4, RZ, 0x3, R2 ;  /* 0x00000003ff047819 */ /* 0x003fe20000011602 */
[----:B------:R-:W-:Y:S01]  /*3a70*/  IMAD.SHL.U32 R6, R2, 0x20, RZ ;  /* 0x0000002002067824 */ /* 0x000fe200078e00ff */
[----:B------:R-:W-:Y:S01]  /*3a80*/  MOV R5, RZ ;  /* 0x000000ff00057202 */ /* 0x000fe20000000f00 */
[----:B------:R-:W0:Y:S01]  /*3a90*/  LDCU.64 UR10, c[0x0][0x3a8] ;  /* 0x00007500ff0a77ac */ /* 0x000e220008000a00 */
[----:B------:R-:W-:Y:S01]  /*3aa0*/  LOP3.LUT R4, R4, 0x7c, RZ, 0xc0, !PT ;  /* 0x0000007c04047812 */ /* 0x000fe200078ec0ff */
[----:B------:R-:W-:Y:S01]  /*3ab0*/  VIADD R64, R0, 0x1 ;  /* 0x0000000100407836 */ /* 0x000fe20000000000 */
[----:B------:R-:W-:Y:S02]  /*3ac0*/  SHF.L.U32 R67, R2, 0x3, RZ ;  /* 0x0000000302437819 */ /* 0x000fe400000006ff */
[----:B------:R-:W-:Y:S02]  /*3ad0*/  IADD3 R111, PT, PT, R111, 0x1a0, RZ ;  /* 0x000001a06f6f7810 */ /* 0x000fe40007ffe0ff */
[----:B------:R-:W-:-:S02]  /*3ae0*/  SHF.R.S32.HI R61, RZ, 0x4, R61 ;  /* 0x00000004ff3d7819 */ /* 0x000fc4000001143d */
[----:B------:R-:W-:Y:S02]  /*3af0*/  LEA R60, R104, R111, 0x18 ;  /* 0x0000006f683c7211 */ /* 0x000fe400078ec0ff */
[----:B------:R-:W-:Y:S01]  /*3b00*/  IADD3 R66, PT, PT, R0, -R61, RZ ;  /* 0x8000003d00427210 */ /* 0x000fe20007ffe0ff */
[----:B----4-:R-:W-:Y:S01]  /*3b10*/  IMAD R3, R103, UR8, RZ ;  /* 0x0000000867037c24 */ /* 0x010fe2000f8e02ff */
[----:B------:R-:W1:Y:S03]  /*3b20*/  LDCU UR8, c[0x0][0x3d0] ;  /* 0x00007a00ff0877ac */ /* 0x000e660008000800 */
[----:B------:R-:W-:Y:S01]  /*3b30*/  IMAD.WIDE R4, R3, 0x4, R4 ;  /* 0x0000000403047825 */ /* 0x000fe200078e0204 */
[----:B------:R-:W-:Y:S02]  /*3b40*/  LOP3.LUT R3, R6, 0x20, RZ, 0xe2, !PT ;  /* 0x0000002006037812 */ /* 0x000fe400078ee2ff */
[----:B0-----:R-:W-:-:S02]  /*3b50*/  IADD3 R62, P0, PT, R4, UR10, RZ ;  /* 0x0000000a043e7c10 */ /* 0x001fc4000ff1e0ff */
[----:B------:R-:W-:Y:S02]  /*3b60*/  LEA R3, R0, R3, 0x6 ;  /* 0x0000000300037211 */ /* 0x000fe400078e30ff */
[----:B------:R-:W-:Y:S02]  /*3b70*/  IADD3.X R63, PT, PT, R5, UR11, RZ, P0, !PT ;  /* 0x0000000b053f7c10 */ /* 0x000fe400087fe4ff */
[----:B------:R-:W-:Y:S02]  /*3b80*/  LOP3.LUT R5, R67, 0x8, RZ, 0xc0, !PT ;  /* 0x0000000843057812 */ /* 0x000fe400078ec0ff */
[----:B------:R-:W-:Y:S01]  /*3b90*/  IADD3 R60, PT, PT, R3, 0x10, R60 ;  /* 0x00000010033c7810 */ /* 0x000fe20007ffe03c */
[----:B-1----:R-:W-:Y:S01]  /*3ba0*/  IMAD R98, R98, UR8, RZ ;  /* 0x0000000862627c24 */ /* 0x002fe2000f8e02ff */
[----:B------:R-:W-:Y:S02]  /*3bb0*/  LEA R5, R0, R5, 0x4 ;  /* 0x0000000500057211 */ /* 0x000fe400078e20ff */
[----:B------:R-:W-:-:S02]  /*3bc0*/  MOV R3, RZ ;  /* 0x000000ff00037202 */ /* 0x000fc40000000f00 */
[----:B------:R-:W-:Y:S02]  /*3bd0*/  LOP3.LUT R67, R67, 0xf8, RZ, 0xc0, !PT ;  /* 0x000000f843437812 */ /* 0x000fe400078ec0ff */
[----:B------:R-:W-:Y:S02]  /*3be0*/  SHF.R.S32.HI R99, RZ, 0x1f, R98 ;  /* 0x0000001fff637819 */ /* 0x000fe40000011462 */
[----:B------:R-:W-:-:S07]  /*3bf0*/  IADD3 R65, PT, PT, R5, 0x3, RZ ;  /* 0x0000000305417810 */ /* 0x000fce0007ffe0ff */
.L_x_21231:
[----:B--2---:R-:W2:Y:S04]  /*3c00*/  LDG.E.CONSTANT R5, desc[UR6][R62.64] ;  /* 0x000000063e057981 */ /* 0x004ea8000c1e9900 */
[----:B0-----:R-:W0:Y:S04]  /*3c10*/  LDS.128 R28, [R60+-0x10] ;  /* 0xfffff0003c1c7984 */ /* 0x001e280000000c00 */
[----:B-1----:R1:W4:Y:S01]  /*3c20*/  LDS.128 R24, [R60] ;  /* 0x000000003c187984 */ /* 0x0023220000000c00 */
[----:B0-----:R-:W-:Y:S02]  /*3c30*/  F2FP.F16.F32.PACK_AB R68, R31, R30 ;  /* 0x0000001e1f44723e */ /* 0x001fe400000000ff */
[----:B------:R-:W-:Y:S01]  /*3c40*/  F2FP.F16.F32.PACK_AB R71, R29, R28 ;  /* 0x0000001c1d47723e */ /* 0x000fe200000000ff */
[----:B--2---:R-:W-:-:S03]  /*3c50*/  IMAD.WIDE R4, R5, UR9, R98 ;  /* 0x0000000905047c25 */ /* 0x004fc6000f8e0262 */
[----:B------:R-:W-:-:S05]  /*3c60*/  IADD3 R4, P0, PT, R67, R4, RZ ;  /* 0x0000000443047210 */ /* 0x000fca0007f1e0ff */
[----:B------:R-:W-:Y:S01]  /*3c70*/  IMAD.X R5, RZ, RZ, R5, P0 ;  /* 0x000000ffff057224 */ /* 0x000fe200000e0605 */
[----:B---3--:R-:W-:-:S04]  /*3c80*/  LEA R74, P0, R4, UR4, 0x1 ;  /* 0x00000004044a7c11 */ /* 0x008fc8000f8008ff */
[----:B------:R-:W-:-:S05]  /*3c90*/  LEA.HI.X R75, R4, UR5, R5, 0x1, P0 ;  /* 0x00000005044b7c11 */ /* 0x000fca00080f0c05 */
[----:B-----5:R1:W5:Y:S04]  /*3ca0*/  LDG.E.128.CONSTANT R4, desc[UR6][R74.64+0xa00] ;  /* 0x000a00064a047981 */ /* 0x020368000c1e9d00 */
[----:B------:R1:W5:Y:S04]  /*3cb0*/  LDG.E.128.CONSTANT R8, desc[UR6][R74.64+0xc00] ;  /* 0x000c00064a087981 */ /* 0x000368000c1e9d00 */
[----:B------:R1:W5:Y:S04]  /*3cc0*/  LDG.E.128.CONSTANT R12, desc[UR6][R74.64+0xe00] ;  /* 0x000e00064a0c7981 */ /* 0x000368000c1e9d00 */
[----:B------:R1:W5:Y:S04]  /*3cd0*/  LDG.E.128.CONSTANT R16, desc[UR6][R74.64+0x1000] ;  /* 0x001000064a107981 */ /* 0x000368000c1e9d00 */
[----:B------:R1:W5:Y:S01]  /*3ce0*/  LDG.E.128.CONSTANT R20, desc[UR6][R74.64+0x1200] ;  /* 0x001200064a147981 */ /* 0x000362000c1e9d00 */
[----:B------:R-:W-:-:S02]  /*3cf0*/  ISETP.NE.AND P0, PT, R66, -0x1, PT ;  /* 0xffffffff4200780c */ /* 0x000fc40003f05270 */
[----:B------:R-:W-:Y:S01]  /*3d00*/  IADD3 R69, PT, PT, R65, -0x3, RZ ;  /* 0xfffffffd41457810 */ /* 0x000fe20007ffe0ff */
[----:B------:R1:W5:Y:S01]  /*3d10*/  LDG.E.128.CONSTANT R28, desc[UR6][R74.64] ;  /* 0x000000064a1c7981 */ /* 0x000362000c1e9d00 */
[----:B------:R-:W-:Y:S09]  /*3d20*/  BSSY.RECONVERGENT B1, `(.L_x_21207) ;  /* 0x0000020000017945 */ /* 0x000ff20003800200 */
[----:B-1--4-:R-:W-:Y:S05]  /*3d30*/  @P0 BRA `(.L_x_21208) ;  /* 0x0000000000780947 */ /* 0x012fea0003800000 */
[C---:B------:R-:W-:Y:S01]  /*3d40*/  IADD3 R33, PT, PT, R65.reuse, -0x1, RZ ;  /* 0xffffffff41217810 */ /* 0x040fe20007ffe0ff */
[C---:B------:R-:W-:Y:S01]  /*3d50*/  VIADD R39, R65.reuse, 0x3 ;  /* 0x0000000341277836 */ /* 0x040fe20000000000 */
[----:B------:R-:W-:Y:S02]  /*3d60*/  IADD3 R35, PT, PT, R65, 0x1, RZ ;  /* 0x0000000141237810 */ /* 0x000fe40007ffe0ff */
[-C--:B------:R-:W-:Y:S02]  /*3d70*/  ISETP.GE.AND P6, PT, R33, R112.reuse, PT ;  /* 0x000000702100720c */ /* 0x080fe40003fc6270 */
[----:B------:R-:W-:Y:S02]  /*3d80*/  IADD3 R33, PT, PT, R65, -0x2, RZ ;  /* 0xfffffffe41217810 */ /* 0x000fe40007ffe0ff */
[----:B------:R-:W-:Y:S02]  /*3d90*/  ISETP.GE.AND P1, PT, R35, R112, PT ;  /* 0x000000702300720c */ /* 0x000fe40003f26270 */
[----:B------:R-:W-:-:S02]  /*3da0*/  IADD3 R37, PT, PT, R65, 0x2, RZ ;  /* 0x0000000241257810 */ /* 0x000fc40007ffe0ff */
[----:B------:R-:W-:Y:S02]  /*3db0*/  IADD3 R35, PT, PT, R65, 0x4, RZ ;  /* 0x0000000441237810 */ /* 0x000fe40007ffe0ff */
[-C--:B------:R-:W-:Y:S02]  /*3dc0*/  ISETP.GE.AND P5, PT, R33, R112.reuse, PT ;  /* 0x000000702100720c */ /* 0x080fe40003fa6270 */
[C---:B-----5:R-:W-:Y:S02]  /*3dd0*/  PRMT R33, R30.reuse, 0x7632, R33 ;  /* 0x000076321e217816 */ /* 0x060fe40000000021 */
[-C--:B------:R-:W-:Y:S02]  /*3de0*/  ISETP.GE.AND P3, PT, R39, R112.reuse, PT ;  /* 0x000000702700720c */ /* 0x080fe40003f66270 */
[----:B------:R-:W-:Y:S02]  /*3df0*/  SEL R30, R30, RZ, !P1 ;  /* 0x000000ff1e1e7207 */ /* 0x000fe40004800000 */
[----:B------:R-:W-:-:S02]  /*3e00*/  ISETP.GE.AND P2, PT, R37, R112, PT ;  /* 0x000000702500720c */ /* 0x000fc40003f46270 */
[C---:B------:R-:W-:Y:S02]  /*3e10*/  PRMT R32, R29.reuse, 0x7632, R32 ;  /* 0x000076321d207816 */ /* 0x040fe40000000020 */
[----:B------:R-:W-:Y:S02]  /*3e20*/  SEL R34, R29, RZ, !P6 ;  /* 0x000000ff1d227207 */ /* 0x000fe40007000000 */
        /* <DEDUP_REMOVED lines=15> */
.L_x_21208:
[----:B------:R-:W-:Y:S05]  /*3f20*/  BSYNC.RECONVERGENT B1 ;  /* 0x0000000000017941 */ /* 0x000fea0003800200 */
.L_x_21207:
[----:B------:R-:W-:Y:S01]  /*3f30*/  F2FP.F16.F32.PACK_AB R73, R25, R24 ;  /* 0x000000181949723e */ /* 0x000fe200000000ff */
[----:B-----5:R-:W-:Y:S01]  /*3f40*/  HMUL2 R29, R68, R29 ;  /* 0x0000001d441d7232 */ /* 0x020fe20000000000 */
[----:B------:R-:W-:Y:S02]  /*3f50*/  F2FP.F16.F32.PACK_AB R70, R27, R26 ;  /* 0x0000001a1b46723e */ /* 0x000fe400000000ff */
[----:B------:R0:W5:Y:S01]  /*3f60*/  LDG.E.128.CONSTANT R24, desc[UR6][R74.64+0x200] ;  /* 0x000200064a187981 */ /* 0x000162000c1e9d00 */
[----:B------:R-:W-:-:S04]  /*3f70*/  HFMA2 R29, R71, R28, R29 ;  /* 0x0000001c471d7231 */ /* 0x000fc8000000001d */
[----:B------:R-:W-:Y:S01]  /*3f80*/  HFMA2 R35, R73, R30, R29 ;  /* 0x0000001e49237231 */ /* 0x000fe2000000001d */
[----:B------:R-:W-:Y:S03]  /*3f90*/  BSSY.RECONVERGENT B1, `(.L_x_21209) ;  /* 0x0000023000017945 */ /* 0x000fe60003800200 */
[----:B------:R-:W-:-:S05]  /*3fa0*/  HFMA2 R35, R70, R31, R35 ;  /* 0x0000001f46237231 */ /* 0x000fca0000000023 */
[--C-:B------:R-:W-:Y:S02]  /*3fb0*/  HADD2.F32 R32, -RZ, R35.reuse.H0_H0 ;  /* 0x20000023ff207230 */ /* 0x100fe40000004100 */
[----:B------:R-:W-:Y:S01]  /*3fc0*/  HADD2.F32 R29, -RZ, R35.H1_H1 ;  /* 0x30000023ff1d7230 */ /* 0x000fe20000004100 */
[----:B0-----:R-:W-:Y:S06]  /*3fd0*/  @P0 BRA `(.L_x_21210) ;  /* 0x0000000000780947 */ /* 0x001fec0003800000 */
        /* <DEDUP_REMOVED lines=30> */
.L_x_21210:
[----:B------:R-:W-:Y:S05]  /*41c0*/  BSYNC.RECONVERGENT B1 ;  /* 0x0000000000017941 */ /* 0x000fea0003800200 */
.L_x_21209:
[----:B------:R-:W-:Y:S01]  /*41d0*/  FADD.FTZ R32, R32, R29 ;  /* 0x0000001d20207221 */ /* 0x000fe20000010000 */
[----:B-----5:R-:W-:Y:S01]  /*41e0*/  HMUL2 R25, R68, R25 ;  /* 0x0000001944197232 */ /* 0x020fe20000000000 */
[----:B------:R0:W5:Y:S01]  /*41f0*/  LDG.E.128.CONSTANT R28, desc[UR6][R74.64+0x400] ;  /* 0x000400064a1c7981 */ /* 0x000162000c1e9d00 */
[----:B------:R-:W-:Y:S02]  /*4200*/  BSSY.RECONVERGENT B1, `(.L_x_21211) ;  /* 0x0000021000017945 */ /* 0x000fe40003800200 */
[----:B------:R-:W-:Y:S02]  /*4210*/  HFMA2 R24, R71, R24, R25 ;  /* 0x0000001847187231 */ /* 0x000fe40000000019 */
[----:B------:R-:W-:Y:S05]  /*4220*/  @P0 BRA `(.L_x_21212) ;  /* 0x0000000000780947 */ /* 0x000fea0003800000 */
[C---:B------:R-:W-:Y:S01]  /*4230*/  VIADD R33, R65.reuse, 0x1 ;  /* 0x0000000141217836 */ /* 0x040fe20000000000 */
[C---:B------:R-:W-:Y:S02]  /*4240*/  IADD3 R25, PT, PT, R65.reuse, -0x1, RZ ;  /* 0xffffffff41197810 */ /* 0x040fe40007ffe0ff */
[----:B------:R-:W-:Y:S02]  /*4250*/  IADD3 R35, PT, PT, R65, 0x2, RZ ;  /* 0x0000000241237810 */ /* 0x000fe40007ffe0ff */
[-C--:B------:R-:W-:Y:S02]  /*4260*/  ISETP.GE.AND P1, PT, R33, R112.reuse, PT ;  /* 0x000000702100720c */ /* 0x080fe40003f26270 */
[----:B------:R-:W-:Y:S02]  /*4270*/  IADD3 R33, PT, PT, R65, 0x4, RZ ;  /* 0x0000000441217810 */ /* 0x000fe40007ffe0ff */
[----:B------:R-:W-:Y:S02]  /*4280*/  ISETP.GE.AND P6, PT, R25, R112, PT ;  /* 0x000000701900720c */ /* 0x000fe40003fc6270 */
[----:B------:R-:W-:-:S02]  /*4290*/  IADD3 R25, PT, PT, R65, -0x2, RZ ;  /* 0xfffffffe41197810 */ /* 0x000fc40007ffe0ff */
[----:B------:R-:W-:Y:S02]  /*42a0*/  IADD3 R37, PT, PT, R65, 0x3, RZ ;  /* 0x0000000341257810 */ /* 0x000fe40007ffe0ff */
[-C--:B------:R-:W-:Y:S02]  /*42b0*/  ISETP.GE.AND P2, PT, R35, R112.reuse, PT ;  /* 0x000000702300720c */ /* 0x080fe40003f46270 */
[-C--:B------:R-:W-:Y:S02]  /*42c0*/  ISETP.GE.AND P4, PT, R33, R112.reuse, PT ;  /* 0x000000702100720c */ /* 0x080fe40003f86270 */
[----:B-----5:R-:W-:Y:S02]  /*42d0*/  PRMT R33, R29, 0x7632, R33 ;  /* 0x000076321d217816 */ /* 0x020fe40000000021 */
[----:B------:R-:W-:Y:S02]  /*42e0*/  SEL R35, R30, RZ, !P1 ;  /* 0x000000ff1e237207 */ /* 0x000fe40004800000 */
[----:B------:R-:W-:-:S02]  /*42f0*/  ISETP.GE.AND P5, PT, R25, R112, PT ;  /* 0x000000701900720c */ /* 0x000fc40003fa6270 */
[----:B------:R-:W-:Y:S02]  /*4300*/  SEL R29, R29, RZ, !P6 ;  /* 0x000000ff1d1d7207 */ /* 0x000fe40007000000 */
[-C--:B------:R-:W-:Y:S02]  /*4310*/  ISETP.GE.AND P1, PT, R65, R112.reuse, PT ;  /* 0x000000704100720c */ /* 0x080fe40003f26270 */
[-C--:B------:R-:W-:Y:S02]  /*4320*/  ISETP.GE.AND P3, PT, R37, R112.reuse, PT ;  /* 0x000000702500720c */ /* 0x080fe40003f66270 */
[----:B------:R-:W-:Y:S02]  /*4330*/  ISETP.GE.AND P6, PT, R69, R112, PT ;  /* 0x000000704500720c */ /* 0x000fe40003fc6270 */
[----:B------:R-:W-:Y:S02]  /*4340*/  PRMT R34, R30, 0x7632, R34 ;  /* 0x000076321e227816 */ /* 0x000fe40000000022 */
        /* <DEDUP_REMOVED lines=12> */
.L_x_21212:
[----:B------:R-:W-:Y:S05]  /*4410*/  BSYNC.RECONVERGENT B1 ;  /* 0x0000000000017941 */ /* 0x000fea0003800200 */
.L_x_21211:
[----:B------:R-:W-:Y:S01]  /*4420*/  FADD.FTZ R3, R32, R3 ;  /* 0x0000000320037221 */ /* 0x000fe20000010000 */
[----:B-----5:R-:W-:Y:S01]  /*4430*/  HFMA2 R29, R68, R29, -RZ ;  /* 0x0000001d441d7231 */ /* 0x020fe200001000ff */
[----:B------:R1:W5:Y:S01]  /*4440*/  LDG.E.128.CONSTANT R32, desc[UR6][R74.64+0x600] ;  /* 0x000600064a207981 */ /* 0x000362000c1e9d00 */
[----:B------:R-:W-:Y:S01]  /*4450*/  BSSY.RECONVERGENT B1, `(.L_x_21213) ;  /* 0x0000022000017945 */ /* 0x000fe20003800200 */
[----:B------:R-:W-:Y:S02]  /*4460*/  HFMA2 R26, R73, R26, R24 ;  /* 0x0000001a491a7231 */ /* 0x000fe40000000018 */
[----:B------:R-:W-:Y:S01]  /*4470*/  HFMA2 R28, R71, R28, R29 ;  /* 0x0000001c471c7231 */ /* 0x000fe2000000001d */
[----:B------:R-:W-:Y:S06]  /*4480*/  @P0 BRA `(.L_x_21214) ;  /* 0x0000000000780947 */ /* 0x000fec0003800000 */
[C---:B------:R-:W-:Y:S01]  /*4490*/  VIADD R25, R65.reuse, 0xffffffff ;  /* 0xffffffff41197836 */ /* 0x040fe20000000000 */
[C---:B------:R-:W-:Y:S02]  /*44a0*/  IADD3 R29, PT, PT, R65.reuse, 0x1, RZ ;  /* 0x00000001411d7810 */ /* 0x040fe40007ffe0ff */
[----:B------:R-:W-:Y:S02]  /*44b0*/  IADD3 R37, PT, PT, R65, 0x2, RZ ;  /* 0x0000000241257810 */ /* 0x000fe40007ffe0ff */
[-C--:B------:R-:W-:Y:S01]  /*44c0*/  ISETP.GE.AND P6, PT, R25, R112.reuse, PT ;  /* 0x000000701900720c */ /* 0x080fe20003fc6270 */
[----:B------:R-:W-:Y:S01]  /*44d0*/  VIADD R25, R65, 0xfffffffe ;  /* 0xfffffffe41197836 */ /* 0x000fe20000000000 */
[----:B------:R-:W-:Y:S02]  /*44e0*/  ISETP.GE.AND P1, PT, R29, R112, PT ;  /* 0x000000701d00720c */ /* 0x000fe40003f26270 */
[C---:B------:R-:W-:Y:S02]  /*44f0*/  IADD3 R29, PT, PT, R65.reuse, 0x4, RZ ;  /* 0x00000004411d7810 */ /* 0x040fe40007ffe0ff */
[----:B------:R-:W-:-:S02]  /*4500*/  IADD3 R39, PT, PT, R65, 0x3, RZ ;  /* 0x0000000341277810 */ /* 0x000fc40007ffe0ff */
[-C--:B------:R-:W-:Y:S02]  /*4510*/  ISETP.GE.AND P5, PT, R25, R112.reuse, PT ;  /* 0x000000701900720c */ /* 0x080fe40003fa6270 */
[----:B-----5:R-:W-:Y:S02]  /*4520*/  PRMT R25, R33, 0x7632, R25 ;  /* 0x0000763221197816 */ /* 0x020fe40000000019 */
[----:B------:R-:W-:Y:S02]  /*4530*/  SEL R36, R34, RZ, !P1 ;  /* 0x000000ff22247207 */ /* 0x000fe40004800000 */
[-C--:B------:R-:W-:Y:S02]  /*4540*/  ISETP.GE.AND P2, PT, R37, R112.reuse, PT ;  /* 0x000000702500720c */ /* 0x080fe40003f46270 */
[----:B------:R-:W-:Y:S02]  /*4550*/  ISETP.GE.AND P4, PT, R29, R112, PT ;  /* 0x000000701d00720c */ /* 0x000fe40003f86270 */
[----:B------:R-:W-:-:S02]  /*4560*/  SEL R33, R33, RZ, !P6 ;  /* 0x000000ff21217207 */ /* 0x000fc40007000000 */
[-C--:B------:R-:W-:Y:S02]  /*4570*/  ISETP.GE.AND P1, PT, R65, R112.reuse, PT ;  /* 0x000000704100720c */ /* 0x080fe40003f26270 */
[-C--:B------:R-:W-:Y:S02]  /*4580*/  ISETP.GE.AND P3, PT, R39, R112.reuse, PT ;  /* 0x000000702700720c */ /* 0x080fe40003f66270 */
[----:B------:R-:W-:Y:S02]  /*4590*/  ISETP.GE.AND P6, PT, R69, R112, PT ;  /* 0x000000704500720c */ /* 0x000fe40003fc6270 */
[----:B------:R-:W-:Y:S02]  /*45a0*/  PRMT R29, R34, 0x7632, R29 ;  /* 0x00007632221d7816 */ /* 0x000fe4000000001d */
        /* <DEDUP_REMOVED lines=12> */
.L_x_21214:
[----:B------:R-:W-:Y:S05]  /*4670*/  BSYNC.RECONVERGENT B1 ;  /* 0x0000000000017941 */ /* 0x000fea0003800200 */
.L_x_21213:
[----:B------:R2:W5:Y:S04]  /*4680*/  LDG.E.128.CONSTANT R36, desc[UR6][R74.64+0x1400] ;  /* 0x001400064a247981 */ /* 0x000568000c1e9d00 */
[----:B------:R2:W5:Y:S02]  /*4690*/  LDG.E.128.CONSTANT R40, desc[UR6][R74.64+0x1600] ;  /* 0x001600064a287981 */ /* 0x000564000c1e9d00 */
[----:B-----5:R-:W-:Y:S02]  /*46a0*/  HMUL2 R33, R68, R33 ;  /* 0x0000002144217232 */ /* 0x020fe40000000000 */
[----:B------:R-:W-:Y:S01]  /*46b0*/  HFMA2 R28, R73, R30, R28 ;  /* 0x0000001e491c7231 */ /* 0x000fe2000000001c */
[----:B------:R2:W5:Y:S01]  /*46c0*/  LDG.E.128.CONSTANT R44, desc[UR6][R74.64+0x800] ;  /* 0x000800064a2c7981 */ /* 0x000562000c1e9d00 */
[----:B------:R-:W-:Y:S01]  /*46d0*/  HFMA2 R33, R71, R32, R33 ;  /* 0x0000002047217231 */ /* 0x000fe20000000021 */
[----:B------:R-:W-:Y:S01]  /*46e0*/  BSSY.RECONVERGENT B1, `(.L_x_21215) ;  /* 0x0000023000017945 */ /* 0x000fe20003800200 */
[----:B------:R-:W-:-:S02]  /*46f0*/  HFMA2 R26, R70, R27, R26 ;  /* 0x0000001b461a7231 */ /* 0x000fc4000000001a */
[----:B------:R-:W-:Y:S02]  /*4700*/  HFMA2 R34, R73, R34, R33 ;  /* 0x0000002249227231 */ /* 0x000fe40000000021 */
[----:B------:R-:W-:Y:S01]  /*4710*/  HFMA2 R31, R70, R31, R28 ;  /* 0x0000001f461f7231 */ /* 0x000fe2000000001c */
[----:B------:R-:W-:Y:S06]  /*4720*/  @P0 BRA `(.L_x_21216) ;  /* 0x0000000000780947 */ /* 0x000fec0003800000 */
        /* <DEDUP_REMOVED lines=30> */
.L_x_21216:
[----:B------:R-:W-:Y:S05]  /*4910*/  BSYNC.RECONVERGENT B1 ;  /* 0x0000000000017941 */ /* 0x000fea0003800200 */
.L_x_21215:
[----:B-----5:R-:W-:Y:S01]  /*4920*/  HMUL2 R45, R68, R45 ;  /* 0x0000002d442d7232 */ /* 0x020fe20000000000 */
[----:B------:R-:W-:Y:S01]  /*4930*/  BSSY.RECONVERGENT B1, `(.L_x_21217) ;  /* 0x0000024000017945 */ /* 0x000fe20003800200 */
[----:B------:R-:W-:Y:S02]  /*4940*/  HFMA2 R35, R70, R35, R34 ;  /* 0x0000002346237231 */ /* 0x000fe40000000022 */
[--C-:B------:R-:W-:Y:S02]  /*4950*/  HADD2.F32 R24, -RZ, R26.reuse.H0_H0 ;  /* 0x2000001aff187230 */ /* 0x100fe40000004100 */
[----:B------:R-:W-:Y:S02]  /*4960*/  HFMA2 R44, R71, R44, R45 ;  /* 0x0000002c472c7231 */ /* 0x000fe4000000002d */
[----:B------:R-:W-:Y:S01]  /*4970*/  HADD2.F32 R25, -RZ, R26.H1_H1 ;  /* 0x3000001aff197230 */ /* 0x000fe20000004100 */
[----:B------:R-:W-:Y:S06]  /*4980*/  @P0 BRA `(.L_x_21218) ;  /* 0x0000000000780947 */ /* 0x000fec0003800000 */
[----:B------:R-:W-:Y:S02]  /*4990*/  IADD3 R27, PT, PT, R65, -0x1, RZ ;  /* 0xffffffff411b7810 */ /* 0x000fe40007ffe0ff */
[----:B------:R-:W-:Y:S02]  /*49a0*/  PRMT R29, R6, 0x7632, R29 ;  /* 0x00007632061d7816 */ /* 0x000fe4000000001d */
[-C--:B------:R-:W-:Y:S02]  /*49b0*/  ISETP.GE.AND P6, PT, R27, R112.reuse, PT ;  /* 0x000000701b00720c */ /* 0x080fe40003fc6270 */
[----:B------:R-:W-:Y:S02]  /*49c0*/  IADD3 R27, PT, PT, R65, 0x1, RZ ;  /* 0x00000001411b7810 */ /* 0x000fe40007ffe0ff */
[----:B------:R-:W-:Y:S02]  /*49d0*/  PRMT R26, R4, 0x7632, R26 ;  /* 0x00007632041a7816 */ /* 0x000fe4000000001a */
[----:B------:R-:W-:-:S02]  /*49e0*/  ISETP.GE.AND P1, PT, R27, R112, PT ;  /* 0x000000701b00720c */ /* 0x000fc40003f26270 */
[----:B------:R-:W-:Y:S02]  /*49f0*/  IADD3 R27, PT, PT, R65, 0x2, RZ ;  /* 0x00000002411b7810 */ /* 0x000fe40007ffe0ff */
[----:B------:R-:W-:Y:S02]  /*4a00*/  SEL R6, R6, RZ, !P1 ;  /* 0x000000ff06067207 */ /* 0x000fe40004800000 */
[-C--:B------:R-:W-:Y:S01]  /*4a10*/  ISETP.GE.AND P2, PT, R27, R112.reuse, PT ;  /* 0x000000701b00720c */ /* 0x080fe20003f46270 */
[C---:B------:R-:W-:Y:S01]  /*4a20*/  VIADD R27, R65.reuse, 0x3 ;  /* 0x00000003411b7836 */ /* 0x040fe20000000000 */
[-C--:B------:R-:W-:Y:S02]  /*4a30*/  ISETP.GE.AND P1, PT, R65, R112.reuse, PT ;  /* 0x000000704100720c */ /* 0x080fe40003f26270 */
[----:B------:R-:W-:Y:S02]  /*4a40*/  PRMT R30, R7, 0x7632, R30 ;  /* 0x00007632071e7816 */ /* 0x000fe4000000001e */
[----:B------:R-:W-:-:S02]  /*4a50*/  ISETP.GE.AND P3, PT, R27, R112, PT ;  /* 0x000000701b00720c */ /* 0x000fc40003f66270 */
[----:B------:R-:W-:Y:S02]  /*4a60*/  IADD3 R27, PT, PT, R65, 0x4, RZ ;  /* 0x00000004411b7810 */ /* 0x000fe40007ffe0ff */
[----:B------:R-:W-:Y:S02]  /*4a70*/  SEL R7, R7, RZ, !P3 ;  /* 0x000000ff07077207 */ /* 0x000fe40005800000 */
[-C--:B------:R-:W-:Y:S02]  /*4a80*/  ISETP.GE.AND P4, PT, R27, R112.reuse, PT ;  /* 0x000000701b00720c */ /* 0x080fe40003f86270 */
[----:B------:R-:W-:Y:S02]  /*4a90*/  IADD3 R27, PT, PT, R65, -0x2, RZ ;  /* 0xfffffffe411b7810 */ /* 0x000fe40007ffe0ff */
[----:B------:R-:W-:Y:S02]  /*4aa0*/  SEL R29, R29, RZ, !P2 ;  /* 0x000000ff1d1d7207 */ /* 0x000fe40005000000 */
[----:B------:R-:W-:-:S02]  /*4ab0*/  ISETP.GE.AND P5, PT, R27, R112, PT ;  /* 0x000000701b00720c */ /* 0x000fc40003fa6270 */
[C---:B------:R-:W-:Y:S02]  /*4ac0*/  PRMT R27, R5.reuse, 0x7632, R27 ;  /* 0x00007632051b7816 */ /* 0x040fe4000000001b */
[----:B------:R-:W-:Y:S02]  /*4ad0*/  SEL R5, R5, RZ, !P6 ;  /* 0x000000ff05057207 */ /* 0x000fe40007000000 */
[----:B------:R-:W-:Y:S02]  /*4ae0*/  ISETP.GE.AND P6, PT, R69, R112, PT ;  /* 0x000000704500720c */ /* 0x000fe40003fc6270 */
        /* <DEDUP_REMOVED lines=8> */
.L_x_21218:
[----:B------:R-:W-:Y:S05]  /*4b70*/  BSYNC.RECONVERGENT B1 ;  /* 0x0000000000017941 */ /* 0x000fea0003800200 */
.L_x_21217:
[----:B------:R-:W-:Y:S02]  /*4b80*/  HMUL2 R5, R68, R5 ;  /* 0x0000000544057232 */ /* 0x000fe40000000000 */
[----:B------:R-:W-:Y:S01]  /*4b90*/  FADD.FTZ R25, R24, R25 ;  /* 0x0000001918197221 */ /* 0x000fe20000010000 */
[----:B------:R-:W-:Y:S02]  /*4ba0*/  HFMA2 R44, R73, R46, R44 ;  /* 0x0000002e492c7231 */ /* 0x000fe4000000002c */
[----:B------:R-:W-:Y:S02]  /*4bb0*/  HADD2.F32 R24, -RZ, R35.H1_H1 ;  /* 0x30000023ff187230 */ /* 0x000fe40000004100 */
[----:B------:R-:W-:Y:S02]  /*4bc0*/  HFMA2 R26, R71, R4, R5 ;  /* 0x00000004471a7231 */ /* 0x000fe40000000005 */
[----:B------:R-:W-:Y:S02]  /*4bd0*/  HADD2.F32 R5, -RZ, R35.H0_H0 ;  /* 0x20000023ff057230 */ /* 0x000fe40000004100 */
[----:B------:R-:W-:-:S02]  /*4be0*/  HFMA2 R44, R70, R47, R44 ;  /* 0x0000002f462c7231 */ /* 0x000fc4000000002c */
[--C-:B------:R-:W-:Y:S02]  /*4bf0*/  HADD2.F32 R4, -RZ, R31.reuse.H0_H0 ;  /* 0x2000001fff047230 */ /* 0x100fe40000004100 */
[----:B------:R-:W-:Y:S02]  /*4c00*/  HFMA2 R35, R73, R6, R26 ;  /* 0x0000000649237231 */ /* 0x000fe4000000001a */
[----:B------:R-:W-:Y:S01]  /*4c10*/  HADD2.F32 R31, -RZ, R31.H1_H1 ;  /* 0x3000001fff1f7230 */ /* 0x000fe20000004100 */
[----:B------:R-:W-:Y:S01]  /*4c20*/  BSSY.RECONVERGENT B1, `(.L_x_21219) ;  /* 0x0000026000017945 */ /* 0x000fe20003800200 */
[----:B------:R-:W-:Y:S01]  /*4c30*/  FADD.FTZ R5, R5, R24 ;  /* 0x0000001805057221 */ /* 0x000fe20000010000 */
[----:B------:R-:W-:Y:S02]  /*4c40*/  HFMA2 R24, R70, R7, R35 ;  /* 0x0000000746187231 */ /* 0x000fe40000000023 */
[----:B------:R-:W-:Y:S01]  /*4c50*/  FADD.FTZ R48, R25, R48 ;  /* 0x0000003019307221 */ /* 0x000fe20000010000 */
[----:B------:R-:W-:Y:S01]  /*4c60*/  FADD.FTZ R4, R4, R31 ;  /* 0x0000001f04047221 */ /* 0x000fe20000010000 */
[----:B------:R-:W-:-:S02]  /*4c70*/  HADD2.F32 R6, -RZ, R44.H0_H0 ;  /* 0x2000002cff067230 */ /* 0x000fc40000004100 */
[----:B------:R-:W-:Y:S01]  /*4c80*/  HADD2.F32 R7, -RZ, R44.H1_H1 ;  /* 0x3000002cff077230 */ /* 0x000fe20000004100 */
[----:B------:R-:W-:Y:S06]  /*4c90*/  @P0 BRA `(.L_x_21220) ;  /* 0x0000000000780947 */ /* 0x000fec0003800000 */
[C---:B------:R-:W-:Y:S01]  /*4ca0*/  IADD3 R27, PT, PT, R65.reuse, 0x1, RZ ;  /* 0x00000001411b7810 */ /* 0x040fe20007ffe0ff */
[C---:B------:R-:W-:Y:S01]  /*4cb0*/  VIADD R29, R65.reuse, 0x2 ;  /* 0x00000002411d7836 */ /* 0x040fe20000000000 */
[----:B------:R-:W-:Y:S02]  /*4cc0*/  IADD3 R25, PT, PT, R65, -0x1, RZ ;  /* 0xffffffff41197810 */ /* 0x000fe40007ffe0ff */
[-C--:B------:R-:W-:Y:S02]  /*4cd0*/  ISETP.GE.AND P1, PT, R27, R112.reuse, PT ;  /* 0x000000701b00720c */ /* 0x080fe40003f26270 */
[----:B------:R-:W-:Y:S02]  /*4ce0*/  IADD3 R27, PT, PT, R65, 0x4, RZ ;  /* 0x00000004411b7810 */ /* 0x000fe40007ffe0ff */
[----:B------:R-:W-:Y:S02]  /*4cf0*/  ISETP.GE.AND P6, PT, R25, R112, PT ;  /* 0x000000701900720c */ /* 0x000fe40003fc6270 */
[----:B------:R-:W-:-:S02]  /*4d00*/  IADD3 R31, PT, PT, R65, 0x3, RZ ;  /* 0x00000003411f7810 */ /* 0x000fc40007ffe0ff */
[----:B------:R-:W-:Y:S02]  /*4d10*/  IADD3 R25, PT, PT, R65, -0x2, RZ ;  /* 0xfffffffe41197810 */ /* 0x000fe40007ffe0ff */
[-C--:B------:R-:W-:Y:S02]  /*4d20*/  ISETP.GE.AND P4, PT, R27, R112.reuse, PT ;  /* 0x000000701b00720c */ /* 0x080fe40003f86270 */
[C---:B------:R-:W-:Y:S02]  /*4d30*/  PRMT R27, R10.reuse, 0x7632, R27 ;  /* 0x000076320a1b7816 */ /* 0x040fe4000000001b */
[-C--:B------:R-:W-:Y:S02]  /*4d40*/  ISETP.GE.AND P3, PT, R31, R112.reuse, PT ;  /* 0x000000701f00720c */ /* 0x080fe40003f66270 */
[----:B------:R-:W-:Y:S02]  /*4d50*/  ISETP.GE.AND P5, PT, R25, R112, PT ;  /* 0x000000701900720c */ /* 0x000fe40003fa6270 */
[----:B------:R-:W-:-:S02]  /*4d60*/  SEL R10, R10, RZ, !P1 ;  /* 0x000000ff0a0a7207 */ /* 0x000fc40004800000 */
[C---:B------:R-:W-:Y:S02]  /*4d70*/  PRMT R25, R9.reuse, 0x7632, R25 ;  /* 0x0000763209197816 */ /* 0x040fe40000000019 */
        /* <DEDUP_REMOVED lines=16> */
.L_x_21220:
[----:B------:R-:W-:Y:S05]  /*4e80*/  BSYNC.RECONVERGENT B1 ;  /* 0x0000000000017941 */ /* 0x000fea0003800200 */
.L_x_21219:
[----:B------:R-:W-:Y:S02]  /*4e90*/  HMUL2 R25, R68, R9 ;  /* 0x0000000944197232 */ /* 0x000fe40000000000 */
[--C-:B------:R-:W-:Y:S01]  /*4ea0*/  HADD2.F32 R9, -RZ, R24.reuse.H0_H0 ;  /* 0x20000018ff097230 */ /* 0x100fe20000004100 */
[----:B------:R-:W-:Y:S01]  /*4eb0*/  BSSY.RECONVERGENT B1, `(.L_x_21221) ;  /* 0x0000027000017945 */ /* 0x000fe20003800200 */
[----:B------:R-:W-:Y:S02]  /*4ec0*/  HADD2.F32 R24, -RZ, R24.H1_H1 ;  /* 0x30000018ff187230 */ /* 0x000fe40000004100 */
[----:B------:R-:W-:Y:S02]  /*4ed0*/  HFMA2 R25, R71, R8, R25 ;  /* 0x0000000847197231 */ /* 0x000fe40000000019 */
[----:B------:R-:W-:Y:S01]  /*4ee0*/  FADD.FTZ R50, R5, R50 ;  /* 0x0000003205327221 */ /* 0x000fe20000010000 */
[----:B------:R-:W-:Y:S01]  /*4ef0*/  FADD.FTZ R49, R4, R49 ;  /* 0x0000003104317221 */ /* 0x000fe20000010000 */
[----:B------:R-:W-:Y:S01]  /*4f00*/  FADD.FTZ R6, R6, R7 ;  /* 0x0000000706067221 */ /* 0x000fe20000010000 */
[----:B------:R-:W-:Y:S01]  /*4f10*/  FADD.FTZ R5, R9, R24 ;  /* 0x0000001809057221 */ /* 0x000fe20000010000 */
[----:B------:R-:W-:Y:S01]  /*4f20*/  HFMA2 R35, R73, R10, R25 ;  /* 0x0000000a49237231 */ /* 0x000fe20000000019 */
[----:B------:R-:W-:Y:S06]  /*4f30*/  @P0 BRA `(.L_x_21222) ;  /* 0x0000000000780947 */ /* 0x000fec0003800000 */
[C---:B------:R-:W-:Y:S01]  /*4f40*/  VIADD R9, R65.reuse, 0x1 ;  /* 0x0000000141097836 */ /* 0x040fe20000000000 */
[C---:B------:R-:W-:Y:S02]  /*4f50*/  IADD3 R7, PT, PT, R65.reuse, -0x1, RZ ;  /* 0xffffffff41077810 */ /* 0x040fe40007ffe0ff */
[----:B------:R-:W-:Y:S02]  /*4f60*/  IADD3 R25, PT, PT, R65, 0x2, RZ ;  /* 0x0000000241197810 */ /* 0x000fe40007ffe0ff */
[-C--:B------:R-:W-:Y:S02]  /*4f70*/  ISETP.GE.AND P1, PT, R9, R112.reuse, PT ;  /* 0x000000700900720c */ /* 0x080fe40003f26270 */
[----:B------:R-:W-:Y:S02]  /*4f80*/  ISETP.GE.AND P6, PT, R7, R112, PT ;  /* 0x000000700700720c */ /* 0x000fe40003fc6270 */
[C---:B------:R-:W-:Y:S02]  /*4f90*/  IADD3 R9, PT, PT, R65.reuse, 0x4, RZ ;  /* 0x0000000441097810 */ /* 0x040fe40007ffe0ff */
[----:B------:R-:W-:-:S02]  /*4fa0*/  IADD3 R7, PT, PT, R65, -0x2, RZ ;  /* 0xfffffffe41077810 */ /* 0x000fc40007ffe0ff */
[----:B------:R-:W-:Y:S02]  /*4fb0*/  IADD3 R27, PT, PT, R65, 0x3, RZ ;  /* 0x00000003411b7810 */ /* 0x000fe40007ffe0ff */
[-C--:B------:R-:W-:Y:S02]  /*4fc0*/  ISETP.GE.AND P4, PT, R9, R112.reuse, PT ;  /* 0x000000700900720c */ /* 0x080fe40003f86270 */
[----:B------:R-:W-:Y:S02]  /*4fd0*/  ISETP.GE.AND P5, PT, R7, R112, PT ;  /* 0x000000700700720c */ /* 0x000fe40003fa6270 */
[C---:B------:R-:W-:Y:S02]  /*4fe0*/  PRMT R9, R14.reuse, 0x7632, R9 ;  /* 0x000076320e097816 */ /* 0x040fe40000000009 */
[----:B------:R-:W-:Y:S02]  /*4ff0*/  PRMT R7, R13, 0x7632, R7 ;  /* 0x000076320d077816 */ /* 0x000fe40000000007 */
[----:B------:R-:W-:-:S02]  /*5000*/  SEL R14, R14, RZ, !P1 ;  /* 0x000000ff0e0e7207 */ /* 0x000fc40004800000 */
[----:B------:R-:W-:Y:S02]  /*5010*/  SEL R13, R13, RZ, !P6 ;  /* 0x000000ff0d0d7207 */ /* 0x000fe40007000000 */
[-C--:B------:R-:W-:Y:S02]  /*5020*/  ISETP.GE.AND P1, PT, R65, R112.reuse, PT ;  /* 0x000000704100720c */ /* 0x080fe40003f26270 */
        /* <DEDUP_REMOVED lines=15> */
.L_x_21222:
[----:B------:R-:W-:Y:S05]  /*5120*/  BSYNC.RECONVERGENT B1 ;  /* 0x0000000000017941 */ /* 0x000fea0003800200 */
.L_x_21221:
[----:B------:R-:W-:Y:S01]  /*5130*/  HMUL2 R7, R68, R13 ;  /* 0x0000000d44077232 */ /* 0x000fe20000000000 */
[----:B------:R-:W-:Y:S01]  /*5140*/  BSSY.RECONVERGENT B1, `(.L_x_21223) ;  /* 0x0000024000017945 */ /* 0x000fe20003800200 */
[----:B------:R-:W-:Y:S02]  /*5150*/  HFMA2 R11, R70, R11, R35 ;  /* 0x0000000b460b7231 */ /* 0x000fe40000000023 */
[----:B------:R-:W-:Y:S01]  /*5160*/  FADD.FTZ R51, R6, R51 ;  /* 0x0000003306337221 */ /* 0x000fe20000010000 */
[----:B------:R-:W-:Y:S01]  /*5170*/  FADD.FTZ R52, R5, R52 ;  /* 0x0000003405347221 */ /* 0x000fe20000010000 */
        /* <DEDUP_REMOVED lines=11> */
[C---:B------:R-:W-:Y:S02]  /*5230*/  PRMT R8, R18.reuse, 0x7632, R8 ;  /* 0x0000763212087816 */ /* 0x040fe40000000008 */
[C---:B------:R-:W-:Y:S02]  /*5240*/  PRMT R5, R17.reuse, 0x7632, R5 ;  /* 0x0000763211057816 */ /* 0x040fe40000000005 */
[----:B------:R-:W-:Y:S02]  /*5250*/  SEL R18, R18, RZ, !P1 ;  /* 0x000000ff12127207 */ /* 0x000fe40004800000 */
[----:B------:R-:W-:Y:S02]  /*5260*/  SEL R17, R17, RZ, !P6 ;  /* 0x000000ff11117207 */ /* 0x000fe40007000000 */
[----:B------:R-:W-:-:S02]  /*5270*/  ISETP.GE.AND P1, PT, R65, R112, PT ;  /* 0x000000704100720c */ /* 0x000fc40003f26270 */
[-C--:B------:R-:W-:Y:S02]  /*5280*/  ISETP.GE.AND P2, PT, R13, R112.reuse, PT ;  /* 0x000000700d00720c */ /* 0x080fe40003f46270 */
        /* <DEDUP_REMOVED lines=15> */
.L_x_21224:
[----:B------:R-:W-:Y:S05]  /*5380*/  BSYNC.RECONVERGENT B1 ;  /* 0x0000000000017941 */ /* 0x000fea0003800200 */
.L_x_21223:
[----:B------:R-:W-:Y:S01]  /*5390*/  BSSY.RECONVERGENT B1, `(.L_x_21225) ;  /* 0x0000021000017945 */ /* 0x000fe20003800200 */
[----:B------:R-:W-:-:S03]  /*53a0*/  HMUL2 R8, R68, R17 ;  /* 0x0000001144087232 */ /* 0x000fc60000000000 */
[----:B------:R-:W-:Y:S05]  /*53b0*/  @P0 BRA `(.L_x_21226) ;  /* 0x0000000000780947 */ /* 0x000fea0003800000 */
[C---:B------:R-:W-:Y:S02]  /*53c0*/  IADD3 R9, PT, PT, R65.reuse, 0x1, RZ ;  /* 0x0000000141097810 */ /* 0x040fe40007ffe0ff */
[----:B------:R-:W-:Y:S02]  /*53d0*/  IADD3 R5, PT, PT, R65, -0x1, RZ ;  /* 0xffffffff41057810 */ /* 0x000fe40007ffe0ff */
[-C--:B------:R-:W-:Y:S01]  /*53e0*/  ISETP.GE.AND P1, PT, R9, R112.reuse, PT ;  /* 0x000000700900720c */ /* 0x080fe20003f26270 */
[----:B------:R-:W-:Y:S01]  /*53f0*/  VIADD R9, R65, 0x4 ;  /* 0x0000000441097836 */ /* 0x000fe20000000000 */
[----:B------:R-:W-:Y:S02]  /*5400*/  ISETP.GE.AND P6, PT, R5, R112, PT ;  /* 0x000000700500720c */ /* 0x000fe40003fc6270 */
[C---:B------:R-:W-:Y:S02]  /*5410*/  IADD3 R5, PT, PT, R65.reuse, -0x2, RZ ;  /* 0xfffffffe41057810 */ /* 0x040fe40007ffe0ff */
[----:B------:R-:W-:-:S02]  /*5420*/  IADD3 R13, PT, PT, R65, 0x2, RZ ;  /* 0x00000002410d7810 */ /* 0x000fc40007ffe0ff */
        /* <DEDUP_REMOVED lines=23> */
.L_x_21226:
[----:B------:R-:W-:Y:S05]  /*55a0*/  BSYNC.RECONVERGENT B1 ;  /* 0x0000000000017941 */ /* 0x000fea0003800200 */
.L_x_21225:
[----:B------:R-:W-:Y:S01]  /*55b0*/  BSSY.RECONVERGENT B1, `(.L_x_21227) ;  /* 0x0000021000017945 */ /* 0x000fe20003800200 */
[----:B------:R-:W-:-:S03]  /*55c0*/  HFMA2 R10, R68, R21, -RZ ;  /* 0x00000015440a7231 */ /* 0x000fc600001000ff */
[----:B------:R-:W-:Y:S05]  /*55d0*/  @P0 BRA `(.L_x_21228) ;  /* 0x0000000000780947 */ /* 0x000fea0003800000 */
[C---:B------:R-:W-:Y:S01]  /*55e0*/  IADD3 R9, PT, PT, R65.reuse, 0x1, RZ ;  /* 0x0000000141097810 */ /* 0x040fe20007ffe0ff */
[C---:B------:R-:W-:Y:S01]  /*55f0*/  VIADD R17, R65.reuse, 0x3 ;  /* 0x0000000341117836 */ /* 0x040fe20000000000 */
[----:B------:R-:W-:Y:S02]  /*5600*/  IADD3 R5, PT, PT, R65, -0x1, RZ ;  /* 0xffffffff41057810 */ /* 0x000fe40007ffe0ff */
        /* <DEDUP_REMOVED lines=27> */
.L_x_21228:
[----:B------:R-:W-:Y:S05]  /*57c0*/  BSYNC.RECONVERGENT B1 ;  /* 0x0000000000017941 */ /* 0x000fea0003800200 */
.L_x_21227:
[----:B------:R-:W-:Y:S02]  /*57d0*/  HMUL2 R37, R68, R37 ;  /* 0x0000002544257232 */ /* 0x000fe40000000000 */
[C---:B------:R-:W-:Y:S02]  /*57e0*/  HFMA2 R10, R71.reuse, R20, R10 ;  /* 0x00000014470a7231 */ /* 0x040fe4000000000a */
[----:B------:R-:W-:Y:S02]  /*57f0*/  HFMA2 R9, R71, R16, R8 ;  /* 0x0000001047097231 */ /* 0x000fe40000000008 */
[----:B------:R-:W-:Y:S02]  /*5800*/  HFMA2 R35, R73, R14, R7 ;  /* 0x0000000e49237231 */ /* 0x000fe40000000007 */
[----:B------:R-:W-:Y:S02]  /*5810*/  HFMA2 R37, R71, R36, R37 ;  /* 0x0000002447257231 */ /* 0x000fe40000000025 */
[----:B------:R-:W-:-:S02]  /*5820*/  HFMA2 R10, R73, R22, R10 ;  /* 0x00000016490a7231 */ /* 0x000fc4000000000a */
[C---:B------:R-:W-:Y:S02]  /*5830*/  HFMA2 R9, R73.reuse, R18, R9 ;  /* 0x0000001249097231 */ /* 0x040fe40000000009 */
[----:B------:R-:W-:Y:S02]  /*5840*/  HADD2.F32 R4, -RZ, R11.H0_H0 ;  /* 0x2000000bff047230 */ /* 0x000fe40000004100 */
[----:B------:R-:W-:Y:S02]  /*5850*/  HFMA2 R37, R73, R38, R37 ;  /* 0x0000002649257231 */ /* 0x000fe40000000025 */
[----:B------:R-:W-:Y:S02]  /*5860*/  HADD2.F32 R11, -RZ, R11.H1_H1 ;  /* 0x3000000bff0b7230 */ /* 0x000fe40000004100 */
[C---:B------:R-:W-:Y:S02]  /*5870*/  HFMA2 R9, R70.reuse, R19, R9 ;  /* 0x0000001346097231 */ /* 0x040fe40000000009 */
[----:B------:R-:W-:-:S02]  /*5880*/  HFMA2 R10, R70, R23, R10 ;  /* 0x00000017460a7231 */ /* 0x000fc4000000000a */
[C---:B------:R-:W-:Y:S01]  /*5890*/  HFMA2 R35, R70.reuse, R15, R35 ;  /* 0x0000000f46237231 */ /* 0x040fe20000000023 */
[----:B------:R-:W-:Y:S01]  /*58a0*/  BSSY.RECONVERGENT B1, `(.L_x_21229) ;  /* 0x0000033000017945 */ /* 0x000fe20003800200 */
[----:B------:R-:W-:Y:S02]  /*58b0*/  HFMA2 R37, R70, R39, R37 ;  /* 0x0000002746257231 */ /* 0x000fe40000000025 */
[--C-:B------:R-:W-:Y:S02]  /*58c0*/  HADD2.F32 R7, -RZ, R9.reuse.H0_H0 ;  /* 0x20000009ff077230 */ /* 0x100fe40000004100 */
[----:B------:R-:W-:Y:S01]  /*58d0*/  FADD.FTZ R4, R4, R11 ;  /* 0x0000000b04047221 */ /* 0x000fe20000010000 */
[----:B------:R-:W-:Y:S02]  /*58e0*/  HADD2.F32 R8, -RZ, R9.H1_H1 ;  /* 0x30000009ff087230 */ /* 0x000fe40000004100 */
[----:B------:R-:W-:Y:S02]  /*58f0*/  HADD2.F32 R9, -RZ, R10.H0_H0 ;  /* 0x2000000aff097230 */ /* 0x000fe40000004100 */
[----:B------:R-:W-:Y:S01]  /*5900*/  FADD.FTZ R53, R4, R53 ;  /* 0x0000003504357221 */ /* 0x000fe20000010000 */
[----:B------:R-:W-:-:S02]  /*5910*/  HADD2.F32 R5, -RZ, R35.H0_H0 ;  /* 0x20000023ff057230 */ /* 0x000fc40000004100 */
[----:B------:R-:W-:Y:S01]  /*5920*/  FADD.FTZ R8, R7, R8 ;  /* 0x0000000807087221 */ /* 0x000fe20000010000 */
[----:B------:R-:W-:Y:S02]  /*5930*/  HADD2.F32 R6, -RZ, R35.H1_H1 ;  /* 0x30000023ff067230 */ /* 0x000fe40000004100 */
[----:B------:R-:W-:Y:S02]  /*5940*/  HADD2.F32 R10, -RZ, R10.H1_H1 ;  /* 0x3000000aff0a7230 */ /* 0x000fe40000004100 */
[----:B------:R-:W-:Y:S01]  /*5950*/  FADD.FTZ R55, R8, R55 ;  /* 0x0000003708377221 */ /* 0x000fe20000010000 */
[--C-:B------:R-:W-:Y:S02]  /*5960*/  HADD2.F32 R11, -RZ, R37.reuse.H0_H0 ;  /* 0x20000025ff0b7230 */ /* 0x100fe40000004100 */
[----:B------:R-:W-:Y:S01]  /*5970*/  FADD.FTZ R5, R5, R6 ;  /* 0x0000000605057221 */ /* 0x000fe20000010000 */
[----:B------:R-:W-:Y:S02]  /*5980*/  HADD2.F32 R12, -RZ, R37.H1_H1 ;  /* 0x30000025ff0c7230 */ /* 0x000fe40000004100 */
[----:B------:R-:W-:Y:S01]  /*5990*/  FADD.FTZ R9, R9, R10 ;  /* 0x0000000a09097221 */ /* 0x000fe20000010000 */
[----:B------:R-:W-:-:S02]  /*59a0*/  FADD.FTZ R54, R5, R54 ;  /* 0x0000003605367221 */ /* 0x000fc40000010000 */
[----:B------:R-:W-:Y:S01]  /*59b0*/  FADD.FTZ R12, R11, R12 ;  /* 0x0000000c0b0c7221 */ /* 0x000fe20000010000 */
[----:B------:R-:W-:-:S03]  /*59c0*/  FADD.FTZ R56, R9, R56 ;  /* 0x0000003809387221 */ /* 0x000fc60000010000 */
[----:B------:R-:W-:Y:S01]  /*59d0*/  FADD.FTZ R57, R12, R57 ;  /* 0x000000390c397221 */ /* 0x000fe20000010000 */
[----:B------:R-:W-:Y:S06]  /*59e0*/  @P0 BRA `(.L_x_21230) ;  /* 0x0000000000780947 */ /* 0x000fec0003800000 */
        /* <DEDUP_REMOVED lines=30> */
.L_x_21230:
[----:B------:R-:W-:Y:S05]  /*5bd0*/  BSYNC.RECONVERGENT B1 ;  /* 0x0000000000017941 */ /* 0x000fea0003800200 */
.L_x_21229:
        /* <DEDUP_REMOVED lines=17> */
.L_x_21206:
[----:B--23--:R-:W-:Y:S05]  /*5cf0*/  BSYNC.RECONVERGENT B0 ;  /* 0x0000000000007941 */ /* 0x00cfea0003800200 */
.L_x_21205:
[----:B------:R-:W2:Y:S01]  /*5d00*/  S2UR UR5, SR_CgaCtaId ;  /* 0x00000000000579c3 */ /* 0x000ea20000008800 */
[----:B------:R-:W-:Y:S01]  /*5d10*/  SHF.R.U32.HI R59, RZ, 0x1, R59 ;  /* 0x00000001ff3b7819 */ /* 0x000fe2000001163b */
[----:B01----:R-:W0:Y:S01]  /*5d20*/  SHFL.BFLY PT, R4, R3, 0x1, 0x1f ;  /* 0x0c201f0003047f89 */ /* 0x003e2200000e0000 */
[C---:B------:R-:W-:Y:S01]  /*5d30*/  LOP3.LUT R16, R2.reuse, 0x1, RZ, 0xc0, !PT ;  /* 0x0000000102107812 */ /* 0x040fe200078ec0ff */
[----:B------:R-:W-:Y:S01]  /*5d40*/  UMOV UR4, 0x400 ;  /* 0x0000040000047882 */ /* 0x000fe20000000000 */
[----:B------:R-:W-:Y:S01]  /*5d50*/  LOP3.LUT P0, RZ, R2, 0x3c1, RZ, 0xc0, !PT ;  /* 0x000003c102ff7812 */ /* 0x000fe2000780c0ff */
[----:B------:R-:W1:Y:S01]  /*5d60*/  SHFL.BFLY PT, R5, R48, 0x1, 0x1f ;  /* 0x0c201f0030057f89 */ /* 0x000e6200000e0000 */
[----:B------:R-:W-:Y:S01]  /*5d70*/  IMAD R59, R0, 0xc0, R59 ;  /* 0x000000c0003b7824 */ /* 0x000fe200078e023b */
[----:B------:R-:W-:Y:S01]  /*5d80*/  ISETP.NE.AND P5, PT, R16, RZ, PT ;  /* 0x000000ff1000720c */ /* 0x000fe20003fa5270 */
[----:B------:R-:W-:Y:S01]  /*5d90*/  UIADD3 UR4, UPT, UPT, UR4, 0x1a0, URZ ;  /* 0x000001a004047890 */ /* 0x000fe2000fffe0ff */
[----:B------:R-:W3:Y:S01]  /*5da0*/  SHFL.BFLY PT, R6, R49, 0x1, 0x1f ;  /* 0x0c201f0031067f89 */ /* 0x000ee200000e0000 */
[C---:B------:R-:W-:Y:S01]  /*5db0*/  LOP3.LUT R0, R2.reuse, 0x3c0, RZ, 0xc0, !PT ;  /* 0x000003c002007812 */ /* 0x040fe200078ec0ff */
[----:B------:R-:W-:Y:S01]  /*5dc0*/  BSSY.RECONVERGENT B0, `(.L_x_21232) ;  /* 0x000002b000007945 */ /* 0x000fe20003800200 */
[----:B------:R-:W-:Y:S01]  /*5dd0*/  LOP3.LUT P1, RZ, R2, 0x3e1, RZ, 0xc0, !PT ;  /* 0x000003e102ff7812 */ /* 0x000fe2000782c0ff */
[----:B------:R-:W4:Y:S01]  /*5de0*/  SHFL.BFLY PT, R7, R50, 0x1, 0x1f ;  /* 0x0c201f0032077f89 */ /* 0x000f2200000e0000 */
[----:B------:R-:W-:-:S02]  /*5df0*/  ISETP.NE.OR P4, PT, R0, 0x40, P5 ;  /* 0x000000400000780c */ /* 0x000fc40002f85670 */
[C---:B------:R-:W-:Y:S01]  /*5e00*/  ISETP.GT.U32.AND P2, PT, R2.reuse, 0x1f, PT ;  /* 0x0000001f0200780c */ /* 0x040fe20003f44070 */
[----:B------:R-:W4:Y:S01]  /*5e10*/  SHFL.BFLY PT, R8, R51, 0x1, 0x1f ;  /* 0x0c201f0033087f89 */ /* 0x000f2200000e0000 */
[----:B------:R-:W-:-:S03]  /*5e20*/  LOP3.LUT R2, R2, 0x3e0, RZ, 0xc0, !PT ;  /* 0x000003e002027812 */ /* 0x000fc600078ec0ff */
[----:B------:R-:W4:Y:S01]  /*5e30*/  SHFL.BFLY PT, R9, R52, 0x1, 0x1f ;  /* 0x0c201f0034097f89 */ /* 0x000f2200000e0000 */
[----:B------:R-:W-:Y:S01]  /*5e40*/  ISETP.NE.OR P3, PT, R2, 0x20, P5 ;  /* 0x000000200200780c */ /* 0x000fe20002f65670 */
[----:B--2---:R-:W-:Y:S02]  /*5e50*/  ULEA UR4, UR5, UR4, 0x18 ;  /* 0x0000000405047291 */ /* 0x004fe4000f8ec0ff */
[----:B------:R-:W2:Y:S01]  /*5e60*/  SHFL.BFLY PT, R10, R53, 0x1, 0x1f ;  /* 0x0c201f00350a7f89 */ /* 0x000ea200000e0000 */
[----:B0-----:R-:W-:-:S03]  /*5e70*/  FADD.FTZ R3, R4, R3 ;  /* 0x0000000304037221 */ /* 0x001fc60000010000 */
[----:B------:R-:W0:Y:S01]  /*5e80*/  SHFL.BFLY PT, R11, R54, 0x1, 0x1f ;  /* 0x0c201f00360b7f89 */ /* 0x000e2200000e0000 */
[----:B------:R-:W-:Y:S01]  /*5e90*/  LEA R59, R59, UR4, 0x2 ;  /* 0x000000043b3b7c11 */ /* 0x000fe2000f8e10ff */
[----:B-1----:R-:W-:Y:S02]  /*5ea0*/  FADD.FTZ R48, R5, R48 ;  /* 0x0000003005307221 */ /* 0x002fe40000010000 */
[----:B------:R-:W1:Y:S01]  /*5eb0*/  SHFL.BFLY PT, R12, R55, 0x1, 0x1f ;  /* 0x0c201f00370c7f89 */ /* 0x000e6200000e0000 */
[----:B---3--:R-:W-:-:S03]  /*5ec0*/  FADD.FTZ R6, R6, R49 ;  /* 0x0000003106067221 */ /* 0x008fc60000010000 */
[----:B------:R-:W3:Y:S01]  /*5ed0*/  SHFL.BFLY PT, R13, R56, 0x1, 0x1f ;  /* 0x0c201f00380d7f89 */ /* 0x000ee200000e0000 */
[----:B----4-:R-:W-:-:S03]  /*5ee0*/  FADD.FTZ R7, R7, R50 ;  /* 0x0000003207077221 */ /* 0x010fc60000010000 */
[----:B------:R-:W4:Y:S01]  /*5ef0*/  SHFL.BFLY PT, R14, R57, 0x1, 0x1f ;  /* 0x0c201f00390e7f89 */ /* 0x000f2200000e0000 */
[----:B------:R-:W-:-:S03]  /*5f00*/  FADD.FTZ R8, R8, R51 ;  /* 0x0000003308087221 */ /* 0x000fc60000010000 */
[----:B------:R-:W4:Y:S01]  /*5f10*/  SHFL.BFLY PT, R15, R58, 0x1, 0x1f ;  /* 0x0c201f003a0f7f89 */ /* 0x000f2200000e0000 */
[----:B------:R-:W-:Y:S01]  /*5f20*/  FADD.FTZ R9, R9, R52 ;  /* 0x0000003409097221 */ /* 0x000fe20000010000 */
[----:B------:R-:W-:Y:S01]  /*5f30*/  BAR.SYNC.DEFER_BLOCKING 0x0 ;  /* 0x0000000000007b1d */ /* 0x000fe20000010000 */
[----:B--2---:R-:W-:Y:S01]  /*5f40*/  FADD.FTZ R10, R10, R53 ;  /* 0x000000350a0a7221 */ /* 0x004fe20000010000 */
[----:B0-----:R-:W-:Y:S01]  /*5f50*/  FADD.FTZ R11, R11, R54 ;  /* 0x000000360b0b7221 */ /* 0x001fe20000010000 */
[----:B-1----:R-:W-:Y:S01]  /*5f60*/  FADD.FTZ R12, R12, R55 ;  /* 0x000000370c0c7221 */ /* 0x002fe20000010000 */
        /* <DEDUP_REMOVED lines=16> */
.L_x_21233:
[----:B------:R-:W-:Y:S05]  /*6070*/  BSYNC.RECONVERGENT B0 ;  /* 0x0000000000007941 */ /* 0x000fea0003800200 */
.L_x_21232:
        /* <DEDUP_REMOVED lines=27> */
.L_x_21235:
[----:B------:R-:W-:Y:S05]  /*6230*/  BSYNC.RECONVERGENT B0 ;  /* 0x0000000000007941 */ /* 0x000fea0003800200 */
.L_x_21234:
        /* <DEDUP_REMOVED lines=15> */
.L_x_21237:
[----:B------:R-:W-:Y:S05]  /*6330*/  BSYNC.RECONVERGENT B0 ;  /* 0x0000000000007941 */ /* 0x000fea0003800200 */
.L_x_21236:
        /* <DEDUP_REMOVED lines=27> */
.L_x_21239:
[----:B------:R-:W-:Y:S05]  /*64f0*/  BSYNC.RECONVERGENT B0 ;  /* 0x0000000000007941 */ /* 0x000fea0003800200 */
.L_x_21238:
        /* <DEDUP_REMOVED lines=41> */
.L_x_21182:
[----:B------:R-:W-:Y:S01]  /*6790*/  HFMA2 R10, -RZ, RZ, 0, 1.847743988037109375e-06 ;  /* 0x0000001fff0a7431 */ /* 0x000fe200000001ff */
[----:B------:R-:W-:Y:S01]  /*67a0*/  BSSY B1, `(.L_x_21240) ;  /* 0x0000007000017945 */ /* 0x000fe20003800000 */
[----:B------:R-:W-:Y:S01]  /*67b0*/  IMAD.MOV.U32 R8, RZ, RZ, R3 ;  /* 0x000000ffff087224 */ /* 0x000fe200078e0003 */
[----:B------:R-:W-:Y:S02]  /*67c0*/  MOV R9, 0x1 ;  /* 0x0000000100097802 */ /* 0x000fe40000000f00 */
[----:B------:R-:W-:-:S07]  /*67d0*/  MOV R7, 0xffffffff ;  /* 0xffffffff00077802 */ /* 0x000fce0000000f00 */
[----:B------:R-:W-:Y:S05]  /*67e0*/  WARPSYNC.COLLECTIVE R7, `(.L_x_21241) ;  /* 0x0000000007087348 */ /* 0x000fea0003c00000 */
[----:B------:R0:W1:Y:S02]  /*67f0*/  SHFL.BFLY P3, R5, R8, R9, R10 ;  /* 0x0c00000908057389 */ /* 0x000064000006000a */
[----:B01----:R-:W-:Y:S05]  /*6800*/  ENDCOLLECTIVE ;  /* 0x000000000000791b */ /* 0x003fea0003800000 */
.L_x_21241:
[----:B------:R-:W-:Y:S05]  /*6810*/  BSYNC B1 ;  /* 0x0000000000017941 */ /* 0x000fea0003800000 */
.L_x_21240:
[----:B------:R-:W-:Y:S01]  /*6820*/  MOV R0, R5 ;  /* 0x0000000500007202 */ /* 0x000fe20000000f00 */
[----:B------:R-:W-:Y:S06]  /*6830*/  BRA `(.L_x_21242) ;  /* 0xffffffb400687947 */ /* 0x000fec000383ffff */
.L_x_21184:
[----:B------:R-:W-:Y:S01]  /*6840*/  HFMA2 R9, -RZ, RZ, 0, 9.5367431640625e-07 ;  /* 0x00000010ff097431 */ /* 0x000fe200000001ff */
[----:B------:R-:W-:Y:S01]  /*6850*/  BSSY B0, `(.L_x_21243) ;  /* 0x0000007000007945 */ /* 0x000fe20003800000 */
[----:B------:R-:W-:Y:S01]  /*6860*/  IMAD.MOV.U32 R8, RZ, RZ, R109 ;  /* 0x000000ffff087224 */ /* 0x000fe200078e006d */
[----:B------:R-:W-:Y:S02]  /*6870*/  MOV R10, 0x1f ;  /* 0x0000001f000a7802 */ /* 0x000fe40000000f00 */
[----:B------:R-:W-:-:S07]  /*6880*/  MOV R7, 0xffffffff ;  /* 0xffffffff00077802 */ /* 0x000fce0000000f00 */
[----:B-----5:R-:W-:Y:S05]  /*6890*/  WARPSYNC.COLLECTIVE R7, `(.L_x_21244) ;  /* 0x0000000007087348 */ /* 0x020fea0003c00000 */
[----:B------:R0:W1:Y:S02]  /*68a0*/  SHFL.BFLY P3, R5, R8, R9, R10 ;  /* 0x0c00000908057389 */ /* 0x000064000006000a */
[----:B01---5:R-:W-:Y:S05]  /*68b0*/  ENDCOLLECTIVE ;  /* 0x000000000000791b */ /* 0x023fea0003800000 */
.L_x_21244:
[----:B------:R-:W-:Y:S05]  /*68c0*/  BSYNC B0 ;  /* 0x0000000000007941 */ /* 0x000fea0003800000 */
.L_x_21243:
[----:B------:R-:W-:Y:S01]  /*68d0*/  MOV R4, R5 ;  /* 0x0000000500047202 */ /* 0x000fe20000000f00 */
[----:B------:R-:W-:Y:S01]  /*68e0*/  HFMA2 R9, -RZ, RZ, 0, 4.76837158203125e-07 ;  /* 0x00000008ff097431 */ /* 0x000fe200000001ff */
[----:B------:R-:W-:Y:S02]  /*68f0*/  MOV R10, 0x1f ;  /* 0x0000001f000a7802 */ /* 0x000fe40000000f00 */
[----:B------:R-:W-:Y:S02]  /*6900*/  FMNMX.FTZ R4, R4, R109, !PT ;  /* 0x0000006d04047209 */ /* 0x000fe40007810000 */
[----:B------:R-:W-:-:S03]  /*6910*/  MOV R7, 0xffffffff ;  /* 0xffffffff00077802 */ /* 0x000fc60000000f00 */
[----:B------:R-:W-:-:S07]  /*6920*/  IMAD.MOV.U32 R8, RZ, RZ, R4 ;  /* 0x000000ffff087224 */ /* 0x000fce00078e0004 */
[----:B------:R-:W-:Y:S05]  /*6930*/  WARPSYNC.COLLECTIVE R7, `(.L_x_21245) ;  /* 0x0000000007087348 */ /* 0x000fea0003c00000 */
[----:B------:R0:W1:Y:S02]  /*6940*/  SHFL.BFLY P3, R5, R8, R9, R10 ;  /* 0x0c00000908057389 */ /* 0x000064000006000a */
[----:B01----:R-:W-:Y:S05]  /*6950*/  ENDCOLLECTIVE ;  /* 0x000000000000791b */ /* 0x003fea0003800000 */
.L_x_21245:
[----:B------:R-:W-:Y:S01]  /*6960*/  HFMA2 R9, -RZ, RZ, 0, 2.384185791015625e-07 ;  /* 0x00000004ff097431 */ /* 0x000fe200000001ff */
[----:B------:R-:W-:-:S04]  /*6970*/  MOV R3, R5 ;  /* 0x0000000500037202 */ /* 0x000fc80000000f00 */
[----:B------:R-:W-:-:S05]  /*6980*/  FMNMX.FTZ R3, R4, R3, !PT ;  /* 0x0000000304037209 */ /* 0x000fca0007810000 */
[----:B------:R-:W-:-:S07]  /*6990*/  IMAD.MOV.U32 R8, RZ, RZ, R3 ;  /* 0x000000ffff087224 */ /* 0x000fce00078e0003 */
[----:B------:R-:W-:Y:S05]  /*69a0*/  WARPSYNC.COLLECTIVE R7, `(.L_x_21246) ;  /* 0x0000000007087348 */ /* 0x000fea0003c00000 */
[----:B------:R0:W1:Y:S02]  /*69b0*/  SHFL.BFLY P3, R5, R8, R9, R10 ;  /* 0x0c00000908057389 */ /* 0x000064000006000a */
[----:B01----:R-:W-:Y:S05]  /*69c0*/  ENDCOLLECTIVE ;  /* 0x000000000000791b */ /* 0x003fea0003800000 */
.L_x_21246:
[----:B------:R-:W-:Y:S01]  /*69d0*/  HFMA2 R9, -RZ, RZ, 0, 1.1920928955078125e-07 ;  /* 0x00000002ff097431 */ /* 0x000fe200000001ff */
[----:B------:R-:W-:-:S04]  /*69e0*/  MOV R6, R5 ;  /* 0x0000000500067202 */ /* 0x000fc80000000f00 */
[----:B------:R-:W-:-:S04]  /*69f0*/  FMNMX.FTZ R6, R3, R6, !PT ;  /* 0x0000000603067209 */ /* 0x000fc80007810000 */
[----:B------:R-:W-:-:S07]  /*6a00*/  MOV R8, R6 ;  /* 0x0000000600087202 */ /* 0x000fce0000000f00 */
[----:B------:R-:W-:Y:S05]  /*6a10*/  WARPSYNC.COLLECTIVE R7, `(.L_x_21247) ;  /* 0x0000000007087348 */ /* 0x000fea0003c00000 */
[----:B------:R0:W1:Y:S02]  /*6a20*/  SHFL.BFLY P3, R5, R8, R9, R10 ;  /* 0x0c00000908057389 */ /* 0x000064000006000a */
[----:B01----:R-:W-:Y:S05]  /*6a30*/  ENDCOLLECTIVE ;  /* 0x000000000000791b */ /* 0x003fea0003800000 */
.L_x_21247:
[----:B------:R-:W-:Y:S05]  /*6a40*/  BRA `(.L_x_21248) ;  /* 0xffffffb400707947 */ /* 0x000fea000383ffff */
.L_x_21249:
        /* <DEDUP_REMOVED lines=11> */
.L_x_25969:


//--------------------- .text._ZN4vllm25paged_attention_v1_kernelIttLi128ELi16ELi128ELNS_18Fp8KVCacheDataTypeE0ELb0EEEvPT_PKS2_PKT0_S8_ifPKiSA_iPKfiiiSC_SC_iiiii --------------------------
	.section	.text._ZN4vllm25paged_attention_v1_kernelIttLi128ELi16ELi128ELNS_18Fp8KVCacheDataTypeE0ELb0EEEvPT_PKS2_PKT0_S8_ifPKiSA_iPKfiiiSC_SC_iiiii,"ax",@progbits
	.align	128
        .global         _ZN4vllm25paged_attention_v1_kernelIttLi128ELi16ELi128ELNS_18Fp8KVCacheDataTypeE0ELb0EEEvPT_PKS2_PKT0_S8_ifPKiSA_iPKfiiiSC_SC_iiiii
        .type           _ZN4vllm25paged_attention_v1_kernelIttLi128ELi16ELi128ELNS_18Fp8KVCacheDataTypeE0ELb0EEEvPT_PKS2_PKT0_S8_ifPKiSA_iPKfiiiSC_SC_iiiii,@function
        .size           _ZN4vllm25paged_attention_v1_kernelIttLi128ELi16ELi128ELNS_18Fp8KVCacheDataTypeE0ELb0EEEvPT_PKS2_PKT0_S8_ifPKiSA_iPKfiiiSC_SC_iiiii,(.L_x_25970 - _ZN4vllm25paged_attention_v1_kernelIttLi128ELi16ELi128ELNS_18Fp8KVCacheDataTypeE0ELb0EEEvPT_PKS2_PKT0_S8_ifPKiSA_iPKfiiiSC_SC_iiiii)
        .other          _ZN4vllm25paged_attention_v1_kernelIttLi128ELi16ELi128ELNS_18Fp8KVCacheDataTypeE0ELb0EEEvPT_PKS2_PKT0_S8_ifPKiSA_iPKfiiiSC_SC_iiiii,@"STO_CUDA_ENTRY STV_DEFAULT"
_ZN4vllm25paged_attention_v1_kernelIttLi128ELi16ELi128ELNS_18Fp8KVCacheDataTypeE0ELb0EEEvPT_PKS2_PKT0_S8_ifPKiSA_iPKfiiiSC_SC_iiiii:
.text._ZN4vllm25paged_attention_v1_kernelIttLi128ELi16ELi128ELNS_18Fp8KVCacheDataTypeE0ELb0EEEvPT_PKS2_PKT0_S8_ifPKiSA_iPKfiiiSC_SC_iiiii:
[----:B------:R-:W-:Y:S01]  /*0000*/  LDC R1, c[0x0][0x37c] ;  /* 0x0000df00ff017b82 */ /* 0x000fe20000000800 */
[----:B------:R-:W0:Y:S07]  /*0010*/  S2R R0, SR_TID.X ;  /* 0x0000000000007919 */ /* 0x000e2e0000002100 */
[----:B------:R-:W1:Y:S01]  /*0020*/  LDC.64 R80, c[0x0][0x3b0] ;  /* 0x0000ec00ff507b82 */ /* 0x000e620000000a00 */
[----:B------:R-:W2:Y:S01]  /*0030*/  LDCU UR4, c[0x0][0x3c8] ;  /* 0x00007900ff0477ac */ /* 0x000ea20008000800 */
[----:B------:R-:W2:Y:S01]  /*0040*/  S2R R71, SR_CTAID.Y ;  /* 0x0000000000477919 */ /* 0x000ea20000002600 */
[----:B------:R-:W3:Y:S01]  /*0050*/  LDCU.64 UR6, c[0x0][0x358] ;  /* 0x00006b00ff0677ac */ /* 0x000ee20008000a00 */
[----:B------:R-:W4:Y:S04]  /*0060*/  S2R R70, SR_CTAID.X ;  /* 0x0000000000467919 */ /* 0x000f280000002500 */
[----:B------:R-:W3:Y:S08]  /*0070*/  LDC.64 R8, c[0x0][0x3c0] ;  /* 0x0000f000ff087b82 */ /* 0x000ef00000000a00 */
[----:B------:R-:W4:Y:S01]  /*0080*/  LDC R10, c[0x0][0x3a0] ;  /* 0x0000e800ff0a7b82 */ /* 0x000f220000000800 */
[----:B------:R-:W-:Y:S01]  /*0090*/  IMAD.MOV.U32 R79, RZ, RZ, RZ ;  /* 0x000000ffff4f7224 */ /* 0x000fe200078e00ff */
[----:B------:R-:W1:Y:S01]  /*00a0*/  LDCU UR5, c[0x0][0x3cc] ;  /* 0x00007980ff0577ac */ /* 0x000e620008000800 */
[----:B------:R-:W1:Y:S05]  /*00b0*/  LDCU UR12, c[0x0][0x3a4] ;  /* 0x00007480ff0c77ac */ /* 0x000e6a0008000800 */
[----:B------:R-:W4:Y:S01]  /*00c0*/  LDC R69, c[0x0][0x370] ;  /* 0x0000dc00ff457b82 */ /* 0x000f220000000800 */
[----:B------:R-:W1:Y:S01]  /*00d0*/  LDCU.64 UR10, c[0x0][0x390] ;  /* 0x00007200ff0a77ac */ /* 0x000e620008000a00 */
[----:B0-----:R-:W-:-:S02]  /*00e0*/  ISETP.GT.U32.AND P1, PT, R0, 0x1f, PT ;  /* 0x0000001f0000780c */ /* 0x001fc40003f24070 */
[----:B---3--:R-:W-:Y:S01]  /*00f0*/  ISETP.NE.U32.AND P0, PT, R8, RZ, PT ;  /* 0x000000ff0800720c */ /* 0x008fe20003f05070 */
[C---:B--2---:R-:W-:Y:S02]  /*0100*/  IMAD R2, R71.reuse, UR4, RZ ;  /* 0x0000000447027c24 */ /* 0x044fe4000f8e02ff */
[----:B-1----:R-:W-:Y:S01]  /*0110*/  IMAD.WIDE.U32 R80, R71, 0x4, R80 ;  /* 0x0000000447507825 */ /* 0x002fe200078e0050 */
[----:B------:R-:W-:-:S05]  /*0120*/  ISETP.NE.AND.EX P0, PT, R9, RZ, PT, P0 ;  /* 0x000000ff0900720c */ /* 0x000fca0003f05300 */
[----:B------:R-:W2:Y:S02]  /*0130*/  LDG.E.CONSTANT R80, desc[UR6][R80.64] ;  /* 0x0000000650507981 */ /* 0x000ea4000c1e9900 */
[----:B------:R-:W0:Y:S01]  /*0140*/  @!P1 LDC.64 R6, c[0x0][0x388] ;  /* 0x0000e200ff069b82 */ /* 0x000e220000000a00 */
[----:B------:R-:W-:Y:S02]  /*0150*/  @!P1 SHF.L.U32 R3, R0, 0x2, RZ ;  /* 0x0000000200039819 */ /* 0x000fe400000006ff */
[----:B----4-:R-:W-:-:S04]  /*0160*/  @!P1 SHF.L.U32 R4, R70, 0x7, RZ ;  /* 0x0000000746049819 */ /* 0x010fc800000006ff */
        /* <DEDUP_REMOVED lines=9> */
[----:B-1----:R-:W1:Y:S02]  /*0200*/  MUFU.RCP R8, R8 ;  /* 0x0000000800087308 */ /* 0x002e640000001000 */
[----:B-1----:R-:W-:-:S06]  /*0210*/  IADD3 R6, PT, PT, R8, 0xffffffe, RZ ;  /* 0x0ffffffe08067810 */ /* 0x002fcc0007ffe0ff */
[----:B------:R1:W4:Y:S01]  /*0220*/  F2I.FTZ.U32.TRUNC.NTZ R7, R6 ;  /* 0x0000000600077305 */ /* 0x000322000021f000 */
[----:B0-----:R-:W-:-:S05]  /*0230*/  @P0 IMAD.WIDE.U32 R4, R70, 0x4, R4 ;  /* 0x0000000446040825 */ /* 0x001fca00078e0004 */
[----:B------:R0:W5:Y:S01]  /*0240*/  @P0 LDG.E.CONSTANT R79, desc[UR6][R4.64] ;  /* 0x00000006044f0981 */ /* 0x000162000c1e9900 */
[----:B-1----:R-:W-:Y:S01]  /*0250*/  IMAD.MOV.U32 R6, RZ, RZ, RZ ;  /* 0x000000ffff067224 */ /* 0x002fe200078e00ff */
[----:B----4-:R-:W-:-:S05]  /*0260*/  IADD3 R12, PT, PT, RZ, -R7, RZ ;  /* 0x80000007ff0c7210 */ /* 0x010fca0007ffe0ff */
[----:B------:R-:W-:Y:S01]  /*0270*/  IMAD R11, R12, R9, RZ ;  /* 0x000000090c0b7224 */ /* 0x000fe200078e02ff */
[----:B0-----:R-:W-:-:S03]  /*0280*/  IABS R4, R69 ;  /* 0x0000004500047213 */ /* 0x001fc60000000000 */
        /* <DEDUP_REMOVED lines=12> */
[----:B------:R-:W-:-:S05]  /*0350*/  MOV R11, R7 ;  /* 0x00000007000b7202 */ /* 0x000fca0000000f00 */
        /* <DEDUP_REMOVED lines=18> */
[----:B------:R-:W-:Y:S01]  /*0480*/  UMOV UR4, 0x400 ;  /* 0x0000040000047882 */ /* 0x000fe20000000000 */
[----:B------:R-:W-:Y:S01]  /*0490*/  SHF.L.U32 R5, R0, 0x7, RZ ;  /* 0x0000000700057819 */ /* 0x000fe200000006ff */
[----:B------:R-:W-:Y:S02]  /*04a0*/  IMAD.U32 R78, RZ, RZ, UR4 ;  /* 0x00000004ff4e7e24 */ /* 0x000fe4000f8e00ff */
[----:B------:R-:W1:Y:S01]  /*04b0*/  LDCU UR4, c[0x0][0x3b8] ;  /* 0x00007700ff0477ac */ /* 0x000e620008000800 */
[----:B------:R-:W-:Y:S02]  /*04c0*/  LOP3.LUT R5, R5, 0x80, RZ, 0xc0, !PT ;  /* 0x0000008005057812 */ /* 0x000fe400078ec0ff */
[----:B0-----:R-:W-:-:S05]  /*04d0*/  MOV R72, UR13 ;  /* 0x0000000d00487c02 */ /* 0x001fca0008000f00 */
[-C--:B------:R-:W-:Y:S02]  /*04e0*/  @!P2 IADD3 R4, PT, PT, R4, -R7.reuse, RZ ;  /* 0x800000070404a210 */ /* 0x080fe40007ffe0ff */
[----:B------:R-:W-:Y:S02]  /*04f0*/  LEA R6, R72, R78, 0x18 ;  /* 0x0000004e48067211 */ /* 0x000fe400078ec0ff */
[----:B------:R-:W-:Y:S02]  /*0500*/  ISETP.GE.U32.AND P0, PT, R4, R7, PT ;  /* 0x000000070400720c */ /* 0x000fe40003f06070 */
[----:B------:R-:W-:Y:S01]  /*0510*/  LOP3.LUT R7, R70, R11, RZ, 0x3c, !PT ;  /* 0x0000000b46077212 */ /* 0x000fe200078e3cff */
[----:B------:R-:W-:-:S03]  /*0520*/  IMAD.IADD R6, R5, 0x1, R6 ;  /* 0x0000000105067824 */ /* 0x000fc600078e0206 */
[----:B------:R-:W-:Y:S02]  /*0530*/  ISETP.GE.AND P3, PT, R7, RZ, PT ;  /* 0x000000ff0700720c */ /* 0x000fe40003f66270 */
[--C-:B------:R-:W-:Y:S02]  /*0540*/  SHF.R.U32.HI R5, RZ, 0x1, R0.reuse ;  /* 0x00000001ff057819 */ /* 0x100fe40000011600 */
[----:B------:R-:W-:Y:S02]  /*0550*/  SHF.R.U32.HI R73, RZ, 0x5, R0 ;  /* 0x00000005ff497819 */ /* 0x000fe40000011600 */
[----:B------:R-:W-:Y:S01]  /*0560*/  @!P1 LEA R6, R5, R6, 0x3 ;  /* 0x0000000605069211 */ /* 0x000fe200078e18ff */
[----:B------:R-:W-:Y:S01]  /*0570*/  @!P2 VIADD R66, R66, 0x1 ;  /* 0x000000014242a836 */ /* 0x000fe20000000000 */
[----:B------:R-:W-:Y:S02]  /*0580*/  ISETP.NE.AND P2, PT, R11, RZ, PT ;  /* 0x000000ff0b00720c */ /* 0x000fe40003f45270 */
[----:B--2---:R-:W-:-:S04]  /*0590*/  IADD3 R4, PT, PT, R80, 0xf, RZ ;  /* 0x0000000f50047810 */ /* 0x004fc80007ffe0ff */
[----:B------:R-:W-:-:S04]  /*05a0*/  SHF.R.S32.HI R7, RZ, 0x1f, R4 ;  /* 0x0000001fff077819 */ /* 0x000fc80000011404 */
[----:B------:R-:W-:-:S04]  /*05b0*/  LEA.HI R7, R7, R4, RZ, 0x4 ;  /* 0x0000000407077211 */ /* 0x000fc800078f20ff */
[----:B------:R-:W-:Y:S02]  /*05c0*/  SHF.R.S32.HI R4, RZ, 0x4, R7 ;  /* 0x00000004ff047819 */ /* 0x000fe40000011407 */
[----:B------:R-:W-:Y:S01]  /*05d0*/  @P0 IADD3 R66, PT, PT, R66, 0x1, RZ ;  /* 0x0000000142420810 */ /* 0x000fe20007ffe0ff */
[----:B-1----:R-:W-:Y:S01]  /*05e0*/  IMAD R7, R71, UR4, RZ ;  /* 0x0000000447077c24 */ /* 0x002fe2000f8e02ff */
[----:B------:R-:W-:Y:S01]  /*05f0*/  BSSY B0, `(.L_x_21250) ;  /* 0x0000127000007945 */ /* 0x000fe20003800000 */
[----:B------:R-:W-:Y:S01]  /*0600*/  IMAD.MOV.U32 R77, RZ, RZ, -0x800001 ;  /* 0xff7fffffff4d7424 */ /* 0x000fe200078e00ff */
[----:B------:R-:W-:Y:S01]  /*0610*/  @!P3 IADD3 R66, PT, PT, RZ, -R66, RZ ;  /* 0x80000042ff42b210 */ /* 0x000fe20007ffe0ff */
[----:B---3--:R0:W-:Y:S01]  /*0620*/  @!P1 STS.64 [R6], R2 ;  /* 0x0000000206009388 */ /* 0x0081e20000000a00 */
[----:B------:R-:W-:Y:S01]  /*0630*/  BAR.SYNC.DEFER_BLOCKING 0x0 ;  /* 0x0000000000007b1d */ /* 0x000fe20000010000 */
[----:B------:R-:W-:Y:S02]  /*0640*/  ISETP.GE.AND P1, PT, R73, R4, PT ;  /* 0x000000044900720c */ /* 0x000fe40003f26270 */
[----:B------:R-:W-:-:S11]  /*0650*/  @!P2 LOP3.LUT R66, RZ, R11, RZ, 0x33, !PT ;  /* 0x0000000bff42a212 */ /* 0x000fd600078e33ff */
[----:B0-----:R-:W-:Y:S05]  /*0660*/  @P1 BRA `(.L_x_21251) ;  /* 0x00000010007c1947 */ /* 0x001fea0003800000 */
[----:B------:R-:W0:Y:S01]  /*0670*/  LDCU UR4, c[0x0][0x3d0] ;  /* 0x00007a00ff0477ac */ /* 0x000e220008000800 */
[----:B------:R-:W-:Y:S02]  /*0680*/  SHF.R.U32.HI R2, RZ, 0x3, R0 ;  /* 0x00000003ff027819 */ /* 0x000fe40000011600 */
[----:B------:R-:W-:Y:S01]  /*0690*/  IADD3 R3, PT, PT, R78, 0x120, RZ ;  /* 0x000001204e037810 */ /* 0x000fe20007ffe0ff */
[----:B------:R-:W1:Y:S01]  /*06a0*/  LDCU.64 UR8, c[0x0][0x3a8] ;  /* 0x00007500ff0877ac */ /* 0x000e620008000a00 */
[----:B------:R-:W-:Y:S02]  /*06b0*/  SHF.L.U32 R0, R5, 0x2, RZ ;  /* 0x0000000205007819 */ /* 0x000fe400000006ff */
[----:B------:R-:W-:Y:S02]  /*06c0*/  LOP3.LUT R2, R2, 0x7c, RZ, 0xc0, !PT ;  /* 0x0000007c02027812 */ /* 0x000fe400078ec0ff */
[----:B------:R-:W-:Y:S01]  /*06d0*/  LEA R72, R72, R3, 0x18 ;  /* 0x0000000348487211 */ /* 0x000fe200078ec0ff */
[----:B------:R-:W-:Y:S01]  /*06e0*/  IMAD.MOV.U32 R3, RZ, RZ, RZ ;  /* 0x000000ffff037224 */ /* 0x000fe200078e00ff */
[----:B------:R-:W-:-:S02]  /*06f0*/  LOP3.LUT R4, R0, 0x3c, RZ, 0xc0, !PT ;  /* 0x0000003c00047812 */ /* 0x000fc400078ec0ff */
[----:B------:R-:W-:Y:S01]  /*0700*/  SHF.L.U32 R6, R5, 0x3, RZ ;  /* 0x0000000305067819 */ /* 0x000fe200000006ff */
[----:B------:R-:W-:Y:S01]  /*0710*/  IMAD.WIDE R2, R7, 0x4, R2 ;  /* 0x0000000407027825 */ /* 0x000fe200078e0202 */
[----:B------:R-:W-:Y:S02]  /*0720*/  LEA R75, R73, R4, 0x6 ;  /* 0x00000004494b7211 */ /* 0x000fe400078e30ff */
[----:B------:R-:W-:Y:S01]  /*0730*/  LOP3.LUT R0, R5, 0xf, RZ, 0xc0, !PT ;  /* 0x0000000f05007812 */ /* 0x000fe200078ec0ff */
[----:B0-----:R-:W-:Y:S01]  /*0740*/  IMAD R4, R66, UR4, RZ ;  /* 0x0000000442047c24 */ /* 0x001fe2000f8e02ff */
[----:B------:R-:W-:Y:S01]  /*0750*/  LOP3.LUT R83, R6, 0x78, RZ, 0xc0, !PT ;  /* 0x0000007806537812 */ /* 0x000fe200078ec0ff */
[----:B------:R-:W-:Y:S01]  /*0760*/  IMAD.IADD R75, R75, 0x1, R72 ;  /* 0x000000014b4b7824 */ /* 0x000fe200078e0248 */
[----:B------:R-:W-:Y:S02]  /*0770*/  LEA R5, R73, R0, 0x4 ;  /* 0x0000000049057211 */ /* 0x000fe400078e20ff */
[----:B-1----:R-:W-:-:S02]  /*0780*/  IADD3 R68, P2, PT, R2, UR8, RZ ;  /* 0x0000000802447c10 */ /* 0x002fc4000ff5e0ff */
[C---:B------:R-:W-:Y:S01]  /*0790*/  IADD3 R82, P0, PT, R4.reuse, R83, RZ ;  /* 0x0000005304527210 */ /* 0x040fe20007f1e0ff */
[----:B------:R-:W-:Y:S01]  /*07a0*/  IMAD.IADD R76, R5, 0x1, -R80 ;  /* 0x00000001054c7824 */ /* 0x000fe200078e0a50 */
[----:B------:R-:W-:Y:S02]  /*07b0*/  IADD3.X R67, PT, PT, R3, UR9, RZ, P2, !PT ;  /* 0x0000000903437c10 */ /* 0x000fe400097fe4ff */
[----:B------:R-:W-:Y:S02]  /*07c0*/  MOV R77, 0xff7fffff ;  /* 0xff7fffff004d7802 */ /* 0x000fe40000000f00 */
[----:B------:R-:W-:Y:S02]  /*07d0*/  IADD3 R74, PT, PT, R5, 0x1, RZ ;  /* 0x00000001054a7810 */ /* 0x000fe40007ffe0ff */
[----:B------:R-:W-:-:S07]  /*07e0*/  LEA.HI.X.SX32 R83, R4, RZ, 0x1, P0 ;  /* 0x000000ff04537211 */ /* 0x000fce00000f0eff */
.L_x_21253:
[----:B------:R-:W-:Y:S01]  /*07f0*/  MOV R4, R68 ;  /* 0x0000004400047202 */ /* 0x000fe20000000f00 */
[----:B------:R-:W-:-:S05]  /*0800*/  IMAD.MOV.U32 R5, RZ, RZ, R67 ;  /* 0x000000ffff057224 */ /* 0x000fca00078e0043 */
[----:B------:R-:W2:Y:S01]  /*0810*/  LDG.E.CONSTANT R3, desc[UR6][R4.64] ;  /* 0x0000000604037981 */ /* 0x000ea2000c1e9900 */
[----:B------:R-:W0:Y:S02]  /*0820*/  S2R R0, SR_TID.X ;  /* 0x0000000000007919 */ /* 0x000e240000002100 */
[----:B0-----:R-:W-:Y:S01]  /*0830*/  LOP3.LUT R0, R0, 0x1, RZ, 0xc0, !PT ;  /* 0x0000000100007812 */ /* 0x001fe200078ec0ff */
[----:B------:R-:W-:Y:S01]  /*0840*/  UMOV UR4, 0x400 ;  /* 0x0000040000047882 */ /* 0x000fe20000000000 */
        /* <DEDUP_REMOVED lines=16> */
[----:B------:R-:W-:Y:S01]  /*0950*/  IMAD.U32 R78, RZ, RZ, UR4 ;  /* 0x00000004ff4e7e24 */ /* 0x000fe2000f8e00ff */
[----:B------:R-:W-:-:S04]  /*0960*/  MOV R72, UR13 ;  /* 0x0000000d00487c02 */ /* 0x000fc80008000f00 */
[----:B------:R-:W-:-:S04]  /*0970*/  LEA R3, R72, R78, 0x18 ;  /* 0x0000004e48037211 */ /* 0x000fc800078ec0ff */
[----:B------:R-:W-:-:S05]  /*0980*/  LEA R32, R0, R3, 0x7 ;  /* 0x0000000300207211 */ /* 0x000fca00078e38ff */
[----:B------:R-:W0:Y:S04]  /*0990*/  LDS.128 R36, [R32] ;  /* 0x0000000020247984 */ /* 0x000e280000000c00 */
[----:B------:R-:W-:Y:S04]  /*09a0*/  LDS.128 R40, [R32+0x10] ;  /* 0x0000100020287984 */ /* 0x000fe80000000c00 */
[----:B------:R-:W-:Y:S04]  /*09b0*/  LDS.128 R44, [R32+0x20] ;  /* 0x00002000202c7984 */ /* 0x000fe80000000c00 */
[----:B------:R-:W-:Y:S04]  /*09c0*/  LDS.128 R16, [R32+0x30] ;  /* 0x0000300020107984 */ /* 0x000fe80000000c00 */
[----:B------:R-:W1:Y:S04]  /*09d0*/  LDS.128 R20, [R32+0x40] ;  /* 0x0000400020147984 */ /* 0x000e680000000c00 */
[----:B------:R-:W4:Y:S01]  /*09e0*/  LDS.128 R24, [R32+0x50] ;  /* 0x0000500020187984 */ /* 0x000f220000000c00 */
[----:B0-----:R-:W-:-:S02]  /*09f0*/  HADD2.F32 R2, -RZ, R38.H0_H0 ;  /* 0x20000026ff027230 */ /* 0x001fc40000004100 */
[----:B------:R-:W-:Y:S02]  /*0a00*/  HADD2.F32 R38, -RZ, R38.H1_H1 ;  /* 0x30000026ff267230 */ /* 0x000fe40000004100 */
[----:B-1----:R-:W-:Y:S02]  /*0a10*/  HADD2.F32 R9, -RZ, R20.H0_H0 ;  /* 0x20000014ff097230 */ /* 0x002fe40000004100 */
[----:B------:R-:W-:Y:S02]  /*0a20*/  HADD2.F32 R11, -RZ, R22.H1_H1 ;  /* 0x30000016ff0b7230 */ /* 0x000fe40000004100 */
[--C-:B--2---:R-:W-:Y:S02]  /*0a30*/  HADD2.F32 R3, -RZ, R62.reuse.H0_H0 ;  /* 0x2000003eff037230 */ /* 0x104fe40000004100 */
[----:B------:R-:W-:-:S03]  /*0a40*/  HADD2.F32 R5, -RZ, R62.H1_H1 ;  /* 0x3000003eff057230 */ /* 0x000fc60000004100 */
[----:B------:R-:W-:Y:S01]  /*0a50*/  FMUL.FTZ R7, R2, R3 ;  /* 0x0000000302077220 */ /* 0x000fe20000410000 */
[----:B------:R-:W-:Y:S02]  /*0a60*/  HADD2.F32 R2, -RZ, R36.H0_H0 ;  /* 0x20000024ff027230 */ /* 0x000fe40000004100 */
[----:B------:R-:W-:Y:S01]  /*0a70*/  FMUL.FTZ R5, R38, R5 ;  /* 0x0000000526057220 */ /* 0x000fe20000410000 */
[----:B---3--:R-:W-:Y:S02]  /*0a80*/  HADD2.F32 R3, -RZ, R64.H0_H0 ;  /* 0x20000040ff037230 */ /* 0x008fe40000004100 */
[----:B------:R-:W-:Y:S02]  /*0a90*/  HADD2.F32 R36, -RZ, R36.H1_H1 ;  /* 0x30000024ff247230 */ /* 0x000fe40000004100 */
[----:B----4-:R-:W-:Y:S02]  /*0aa0*/  HADD2.F32 R4, -RZ, R12.H0_H0 ;  /* 0x2000000cff047230 */ /* 0x010fe40000004100 */
[----:B------:R-:W-:Y:S01]  /*0ab0*/  FFMA.FTZ R2, R2, R3, R7 ;  /* 0x0000000302027223 */ /* 0x000fe20000010007 */
[----:B------:R-:W-:-:S02]  /*0ac0*/  HADD2.F32 R3, -RZ, R64.H1_H1 ;  /* 0x30000040ff037230 */ /* 0x000fc40000004100 */
[----:B------:R-:W-:-:S03]  /*0ad0*/  HADD2.F32 R12, -RZ, R12.H1_H1 ;  /* 0x3000000cff0c7230 */ /* 0x000fc60000004100 */
[----:B------:R-:W-:Y:S01]  /*0ae0*/  FFMA.FTZ R3, R36, R3, R5 ;  /* 0x0000000324037223 */ /* 0x000fe20000010005 */
        /* <DEDUP_REMOVED lines=10> */
[----:B------:R-:W-:Y:S02]  /*0b90*/  HADD2.F32 R48, -RZ, R48.H1_H1 ;  /* 0x30000030ff307230 */ /* 0x000fe40000004100 */
[----:B------:R-:W-:Y:S01]  /*0ba0*/  FFMA.FTZ R4, R42, R14, R3 ;  /* 0x0000000e2a047223 */ /* 0x000fe20000010003 */
[----:B------:R-:W-:-:S05]  /*0bb0*/  HADD2.F32 R3, -RZ, R44.H0_H0 ;  /* 0x2000002cff037230 */ /* 0x000fca0000004100 */
[----:B------:R-:W-:Y:S01]  /*0bc0*/  FFMA.FTZ R6, R3, R5, R2 ;  /* 0x0000000503067223 */ /* 0x000fe20000010002 */
[----:B------:R-:W-:Y:S01]  /*0bd0*/  HADD2.F32 R5, -RZ, R44.H1_H1 ;  /* 0x3000002cff057230 */ /* 0x000fe20000004100 */
[----:B------:R-:W2:Y:S01]  /*0be0*/  LDG.E.64.CONSTANT R2, desc[UR6][R34.64+0xb00] ;  /* 0x000b000622027981 */ /* 0x000ea2000c1e9b00 */
[--C-:B------:R-:W-:Y:S02]  /*0bf0*/  HADD2.F32 R7, -RZ, R50.reuse.H0_H0 ;  /* 0x20000032ff077230 */ /* 0x100fe40000004100 */
[----:B------:R-:W-:Y:S02]  /*0c00*/  HADD2.F32 R50, -RZ, R50.H1_H1 ;  /* 0x30000032ff327230 */ /* 0x000fe40000004100 */
[----:B------:R-:W-:Y:S01]  /*0c10*/  FFMA.FTZ R4, R5, R48, R4 ;  /* 0x0000003005047223 */ /* 0x000fe20000010004 */
[----:B------:R-:W-:Y:S02]  /*0c20*/  HADD2.F32 R5, -RZ, R46.H0_H0 ;  /* 0x2000002eff057230 */ /* 0x000fe40000004100 */
[----:B------:R-:W-:-:S02]  /*0c30*/  HADD2.F32 R8, -RZ, R54.H0_H0 ;  /* 0x20000036ff087230 */ /* 0x000fc40000004100 */
[----:B------:R-:W-:Y:S02]  /*0c40*/  HADD2.F32 R54, -RZ, R54.H1_H1 ;  /* 0x30000036ff367230 */ /* 0x000fe40000004100 */
        /* <DEDUP_REMOVED lines=10> */
[----:B------:R-:W-:Y:S02]  /*0cf0*/  HADD2.F32 R7, -RZ, R18.H1_H1 ;  /* 0x30000012ff077230 */ /* 0x000fe40000004100 */
[----:B------:R-:W-:Y:S01]  /*0d00*/  FFMA.FTZ R6, R6, R8, R5 ;  /* 0x0000000806067223 */ /* 0x000fe20000010005 */
[----:B------:R-:W-:Y:S02]  /*0d10*/  HADD2.F32 R8, -RZ, R56.H0_H0 ;  /* 0x20000038ff087230 */ /* 0x000fe40000004100 */
[----:B------:R-:W-:Y:S02]  /*0d20*/  FFMA.FTZ R7, R7, R54, R4 ;  /* 0x0000003607077223 */ /* 0x000fe40000010004 */
[----:B------:R-:W3:Y:S01]  /*0d30*/  LDG.E.64.CONSTANT R4, desc[UR6][R34.64+0xc00] ;  /* 0x000c000622047981 */ /* 0x000ee2000c1e9b00 */
[----:B------:R-:W-:Y:S01]  /*0d40*/  FFMA.FTZ R9, R9, R8, R6 ;  /* 0x0000000809097223 */ /* 0x000fe20000010006 */
[----:B------:R-:W-:-:S02]  /*0d50*/  HADD2.F32 R8, -RZ, R20.H1_H1 ;  /* 0x30000014ff087230 */ /* 0x000fc40000004100 */
[----:B------:R-:W-:Y:S02]  /*0d60*/  HADD2.F32 R6, -RZ, R22.H0_H0 ;  /* 0x20000016ff067230 */ /* 0x000fe40000004100 */
[----:B------:R-:W-:Y:S02]  /*0d70*/  HADD2.F32 R56, -RZ, R56.H1_H1 ;  /* 0x30000038ff387230 */ /* 0x000fe40000004100 */
[----:B------:R-:W-:-:S03]  /*0d80*/  HADD2.F32 R10, -RZ, R58.H0_H0 ;  /* 0x2000003aff0a7230 */ /* 0x000fc60000004100 */
[----:B------:R-:W-:Y:S02]  /*0d90*/  FFMA.FTZ R8, R8, R56, R7 ;  /* 0x0000003808087223 */ /* 0x000fe40000010007 */
[----:B------:R-:W-:Y:S02]  /*0da0*/  FFMA.FTZ R9, R6, R10, R9 ;  /* 0x0000000a06097223 */ /* 0x000fe40000010009 */
[----:B------:R-:W4:Y:S01]  /*0db0*/  LDG.E.64.CONSTANT R6, desc[UR6][R34.64+0xd00] ;  /* 0x000d000622067981 */ /* 0x000f22000c1e9b00 */
[----:B------:R-:W-:Y:S02]  /*0dc0*/  HADD2.F32 R12, -RZ, R58.H1_H1 ;  /* 0x3000003aff0c7230 */ /* 0x000fe40000004100 */
[----:B------:R-:W-:-:S03]  /*0dd0*/  HADD2.F32 R14, -RZ, R24.H0_H0 ;  /* 0x20000018ff0e7230 */ /* 0x000fc60000004100 */
[----:B------:R-:W-:Y:S01]  /*0de0*/  FFMA.FTZ R12, R11, R12, R8 ;  /* 0x0000000c0b0c7223 */ /* 0x000fe20000010008 */
[----:B------:R-:W-:Y:S01]  /*0df0*/  HADD2.F32 R8, -RZ, R60.H0_H0 ;  /* 0x2000003cff087230 */ /* 0x000fe20000004100 */
[----:B------:R-:W4:Y:S04]  /*0e00*/  LDG.E.64.CONSTANT R10, desc[UR6][R34.64+0xf00] ;  /* 0x000f0006220a7981 */ /* 0x000f28000c1e9b00 */
[----:B------:R-:W-:Y:S02]  /*0e10*/  FFMA.FTZ R14, R14, R8, R9 ;  /* 0x000000080e0e7223 */ /* 0x000fe40000010009 */
[----:B------:R0:W4:Y:S01]  /*0e20*/  LDG.E.64.CONSTANT R8, desc[UR6][R34.64+0xe00] ;  /* 0x000e000622087981 */ /* 0x000122000c1e9b00 */
[----:B------:R-:W-:Y:S02]  /*0e30*/  HADD2.F32 R29, -RZ, R24.H1_H1 ;  /* 0x30000018ff1d7230 */ /* 0x000fe40000004100 */
[----:B------:R-:W-:-:S05]  /*0e40*/  HADD2.F32 R60, -RZ, R60.H1_H1 ;  /* 0x3000003cff3c7230 */ /* 0x000fca0000004100 */
[----:B------:R-:W-:Y:S01]  /*0e50*/  FFMA.FTZ R12, R29, R60, R12 ;  /* 0x0000003c1d0c7223 */ /* 0x000fe2000001000c */
[----:B------:R-:W-:Y:S01]  /*0e60*/  HADD2.F32 R29, -RZ, R26.H0_H0 ;  /* 0x2000001aff1d7230 */ /* 0x000fe20000004100 */
[----:B------:R-:W-:Y:S01]  /*0e70*/  ISETP.NE.AND P2, PT, R0, RZ, PT ;  /* 0x000000ff0000720c */ /* 0x000fe20003f45270 */
[----:B------:R-:W-:Y:S01]  /*0e80*/  UMOV UR4, 0xffffffff ;  /* 0xffffffff00047882 */ /* 0x000fe20000000000 */
[----:B-----5:R-:W-:Y:S01]  /*0e90*/  FSETP.NEU.FTZ.AND P0, PT, R79, RZ, PT ;  /* 0x000000ff4f00720b */ /* 0x020fe20003f1d000 */
[--C-:B--2---:R-:W-:Y:S02]  /*0ea0*/  HADD2.F32 R16, -RZ, R2.reuse.H0_H0 ;  /* 0x20000002ff107230 */ /* 0x104fe40000004100 */
[----:B------:R-:W-:-:S03]  /*0eb0*/  HADD2.F32 R2, -RZ, R2.H1_H1 ;  /* 0x30000002ff027230 */ /* 0x000fc60000004100 */
[----:B------:R-:W-:Y:S01]  /*0ec0*/  FFMA.FTZ R14, R29, R16, R14 ;  /* 0x000000101d0e7223 */ /* 0x000fe2000001000e */
[----:B------:R-:W-:-:S05]  /*0ed0*/  HADD2.F32 R29, -RZ, R26.H1_H1 ;  /* 0x3000001aff1d7230 */ /* 0x000fca0000004100 */
[----:B------:R-:W-:Y:S02]  /*0ee0*/  FFMA.FTZ R2, R29, R2, R12 ;  /* 0x000000021d027223 */ /* 0x000fe4000001000c */
[----:B------:R-:W1:Y:S01]  /*0ef0*/  LDS.128 R28, [R32+0x60] ;  /* 0x00006000201c7984 */ /* 0x000e620000000c00 */
[--C-:B---3--:R-:W-:Y:S02]  /*0f00*/  HADD2.F32 R12, -RZ, R4.reuse.H0_H0 ;  /* 0x20000004ff0c7230 */ /* 0x108fe40000004100 */
[----:B------:R-:W-:Y:S02]  /*0f10*/  HADD2.F32 R4, -RZ, R4.H1_H1 ;  /* 0x30000004ff047230 */ /* 0x000fe40000004100 */
[----:B-1----:R-:W-:-:S05]  /*0f20*/  HADD2.F32 R33, -RZ, R28.H0_H0 ;  /* 0x2000001cff217230 */ /* 0x002fca0000004100 */
[----:B------:R-:W-:Y:S01]  /*0f30*/  FFMA.FTZ R14, R33, R12, R14 ;  /* 0x0000000c210e7223 */ /* 0x000fe2000001000e */
[----:B------:R-:W-:-:S05]  /*0f40*/  HADD2.F32 R33, -RZ, R28.H1_H1 ;  /* 0x3000001cff217230 */ /* 0x000fca0000004100 */
[----:B------:R-:W-:Y:S01]  /*0f50*/  FFMA.FTZ R2, R33, R4, R2 ;  /* 0x0000000421027223 */ /* 0x000fe20000010002 */
[----:B------:R-:W-:Y:S02]  /*0f60*/  HADD2.F32 R33, -RZ, R30.H0_H0 ;  /* 0x2000001eff217230 */ /* 0x000fe40000004100 */
[----:B----4-:R-:W-:-:S05]  /*0f70*/  HADD2.F32 R4, -RZ, R6.H0_H0 ;  /* 0x20000006ff047230 */ /* 0x010fca0000004100 */
[----:B------:R-:W-:Y:S02]  /*0f80*/  FFMA.FTZ R4, R33, R4, R14 ;  /* 0x0000000421047223 */ /* 0x000fe4000001000e */
[----:B0-----:R-:W0:Y:S01]  /*0f90*/  LDS.128 R32, [R32+0x70] ;  /* 0x0000700020207984 */ /* 0x001e220000000c00 */
        /* <DEDUP_REMOVED lines=8> */
[----:B------:R-:W-:Y:S02]  /*1020*/  HADD2.F32 R81, -RZ, R63.H0_H0 ;  /* 0x2000003fff517230 */ /* 0x000fe40000004100 */
[--C-:B------:R-:W-:Y:S02]  /*1030*/  HADD2.F32 R6, -RZ, R39.reuse.H0_H0 ;  /* 0x20000027ff067230 */ /* 0x100fe40000004100 */
[----:B------:R-:W-:-:S03]  /*1040*/  HADD2.F32 R39, -RZ, R39.H1_H1 ;  /* 0x30000027ff277230 */ /* 0x000fc60000004100 */
[----:B------:R-:W-:Y:S01]  /*1050*/  FMUL.FTZ R81, R6, R81 ;  /* 0x0000005106517220 */ /* 0x000fe20000410000 */
[--C-:B------:R-:W-:Y:S02]  /*1060*/  HADD2.F32 R6, -RZ, R37.reuse.H0_H0 ;  /* 0x20000025ff067230 */ /* 0x100fe40000004100 */
[----:B------:R-:W-:Y:S01]  /*1070*/  FMUL.FTZ R14, R39, R12 ;  /* 0x0000000c270e7220 */ /* 0x000fe20000410000 */
[----:B------:R-:W-:Y:S02]  /*1080*/  HADD2.F32 R37, -RZ, R37.H1_H1 ;  /* 0x30000025ff257230 */ /* 0x000fe40000004100 */
[--C-:B------:R-:W-:Y:S02]  /*1090*/  HADD2.F32 R12, -RZ, R65.reuse.H1_H1 ;  /* 0x30000041ff0c7230 */ /* 0x100fe40000004100 */
[----:B------:R-:W-:-:S03]  /*10a0*/  HADD2.F32 R39, -RZ, R65.H0_H0 ;  /* 0x20000041ff277230 */ /* 0x000fc60000004100 */
[----:B------:R-:W-:Y:S01]  /*10b0*/  FFMA.FTZ R12, R37, R12, R14 ;  /* 0x0000000c250c7223 */ /* 0x000fe2000001000e */
[----:B------:R-:W-:Y:S02]  /*10c0*/  HADD2.F32 R14, -RZ, R13.H0_H0 ;  /* 0x2000000dff0e7230 */ /* 0x000fe40000004100 */
[----:B------:R-:W-:Y:S01]  /*10d0*/  FFMA.FTZ R6, R6, R39, R81 ;  /* 0x0000002706067223 */ /* 0x000fe20000010051 */
[--C-:B------:R-:W-:Y:S02]  /*10e0*/  HADD2.F32 R13, -RZ, R41.reuse.H0_H0 ;  /* 0x20000029ff0d7230 */ /* 0x100fe40000004100 */
        /* <DEDUP_REMOVED lines=64> */
[----:B------:R-:W-:Y:S02]  /*14f0*/  HADD2.F32 R16, -RZ, R31.H1_H1 ;  /* 0x3000001fff107230 */ /* 0x000fe40000004100 */
[----:B------:R-:W-:Y:S02]  /*1500*/  HADD2.F32 R7, -RZ, R7.H1_H1 ;  /* 0x30000007ff077230 */ /* 0x000fe40000004100 */
[----:B------:R-:W-:-:S02]  /*1510*/  HADD2.F32 R13, -RZ, R32.H1_H1 ;  /* 0x30000020ff0d7230 */ /* 0x000fc40000004100 */
[----:B------:R-:W-:Y:S02]  /*1520*/  HADD2.F32 R8, -RZ, R8.H1_H1 ;  /* 0x30000008ff087230 */ /* 0x000fe40000004100 */
[----:B------:R-:W-:Y:S02]  /*1530*/  HADD2.F32 R12, -RZ, R31.H0_H0 ;  /* 0x2000001fff0c7230 */ /* 0x000fe40000004100 */
[----:B------:R-:W-:Y:S01]  /*1540*/  FFMA.FTZ R3, R16, R7, R3 ;  /* 0x0000000710037223 */ /* 0x000fe20000010003 */
[----:B------:R-:W-:Y:S02]  /*1550*/  HADD2.F32 R0, -RZ, R33.H0_H0 ;  /* 0x20000021ff007230 */ /* 0x000fe40000004100 */
        /* <DEDUP_REMOVED lines=8> */
[----:B------:R-:W-:Y:S02]  /*15e0*/  HADD2.F32 R17, -RZ, R35.H0_H0 ;  /* 0x20000023ff117230 */ /* 0x000fe40000004100 */
[----:B------:R-:W-:Y:S01]  /*15f0*/  FFMA.FTZ R15, R15, R10, R2 ;  /* 0x0000000a0f0f7223 */ /* 0x000fe20000010002 */
[----:B------:R-:W-:-:S02]  /*1600*/  HADD2.F32 R5, -RZ, R11.H0_H0 ;  /* 0x2000000bff057230 */ /* 0x000fc40000004100 */
[----:B------:R-:W-:Y:S01]  /*1610*/  FFMA.FTZ R4, R13, R8, R4 ;  /* 0x000000080d047223 */ /* 0x000fe20000010004 */
[----:B------:R-:W-:Y:S01]  /*1620*/  HADD2.F32 R6, -RZ, R33.H1_H1 ;  /* 0x30000021ff067230 */ /* 0x000fe20000004100 */
[----:B------:R-:W-:Y:S01]  /*1630*/  IADD3 R2, PT, PT, R80, 0xf, RZ ;  /* 0x0000000f50027810 */ /* 0x000fe20007ffe0ff */
[----:B------:R-:W-:Y:S02]  /*1640*/  HADD2.F32 R9, -RZ, R9.H1_H1 ;  /* 0x30000009ff097230 */ /* 0x000fe40000004100 */
[----:B------:R-:W-:Y:S01]  /*1650*/  FFMA.FTZ R0, R17, R5, R0 ;  /* 0x0000000511007223 */ /* 0x000fe20000010000 */
[----:B------:R-:W-:Y:S02]  /*1660*/  HADD2.F32 R12, -RZ, R35.H1_H1 ;  /* 0x30000023ff0c7230 */ /* 0x000fe40000004100 */
[----:B------:R-:W-:Y:S01]  /*1670*/  FADD.FTZ R15, R4, R15 ;  /* 0x0000000f040f7221 */ /* 0x000fe20000010000 */
[----:B------:R-:W-:Y:S02]  /*1680*/  HADD2.F32 R11, -RZ, R11.H1_H1 ;  /* 0x3000000bff0b7230 */ /* 0x000fe40000004100 */
[----:B------:R-:W-:Y:S01]  /*1690*/  FFMA.FTZ R3, R6, R9, R3 ;  /* 0x0000000906037223 */ /* 0x000fe20000010003 */
[----:B------:R-:W-:Y:S01]  /*16a0*/  SHF.R.S32.HI R5, RZ, 0x1f, R2 ;  /* 0x0000001fff057819 */ /* 0x000fe20000011402 */
[----:B------:R-:W-:-:S02]  /*16b0*/  FADD.FTZ R0, R0, R15 ;  /* 0x0000000f00007221 */ /* 0x000fc40000010000 */
[----:B------:R-:W-:Y:S01]  /*16c0*/  FFMA.FTZ R3, R12, R11, R3 ;  /* 0x0000000b0c037223 */ /* 0x000fe20000010003 */
[----:B------:R-:W-:-:S03]  /*16d0*/  LEA.HI R5, R5, R2, RZ, 0x4 ;  /* 0x0000000205057211 */ /* 0x000fc600078f20ff */
[----:B------:R-:W-:Y:S01]  /*16e0*/  FADD.FTZ R0, R3, R0 ;  /* 0x0000000003007221 */ /* 0x000fe20000010000 */
[----:B------:R-:W-:Y:S01]  /*16f0*/  SHF.R.S32.HI R4, RZ, 0x4, R5 ;  /* 0x00000004ff047819 */ /* 0x000fe20000011405 */
[----:B------:R-:W-:Y:S06]  /*1700*/  BRA.DIV UR4, `(.L_x_21252) ;  /* 0x0000003e04507947 */ /* 0x000fec000b800000 */
[----:B------:R0:W1:Y:S02]  /*1710*/  SHFL.BFLY PT, R3, R0, 0x1, 0x1f ;  /* 0x0c201f0000037f89 */ /* 0x00006400000e0000 */
.L_x_21304:
[----:B------:R-:W-:Y:S02]  /*1720*/  VIADD R2, R76, 0x1 ;  /* 0x000000014c027836 */ /* 0x000fe40000000000 */
[----:B-1----:R-:W-:Y:S01]  /*1730*/  FADD.FTZ R3, R0, R3 ;  /* 0x0000000300037221 */ /* 0x002fe20000010000 */
[----:B------:R-:W-:Y:S01]  /*1740*/  @!P2 IADD3 R5, PT, PT, R74, -0x1, RZ ;  /* 0xffffffff4a05a810 */ /* 0x000fe20007ffe0ff */
[----:B------:R-:W-:Y:S01]  /*1750*/  VIADD R76, R76, 0x40 ;  /* 0x000000404c4c7836 */ /* 0x000fe20000000000 */
[----:B------:R-:W-:Y:S02]  /*1760*/  IADD3 R73, PT, PT, R73, 0x4, RZ ;  /* 0x0000000449497810 */ /* 0x000fe40007ffe0ff */
[----:B------:R-:W-:Y:S02]  /*1770*/  I2FP.F32.S32 R2, R2 ;  /* 0x0000000200027245 */ /* 0x000fe40000201400 */
[----:B------:R-:W-:Y:S02]  /*1780*/  ISETP.GE.OR P3, PT, R5, R80, P2 ;  /* 0x000000500500720c */ /* 0x000fe40001766670 */
[----:B------:R-:W-:Y:S01]  /*1790*/  IADD3 R74, PT, PT, R74, 0x40, RZ ;  /* 0x000000404a4a7810 */ /* 0x000fe20007ffe0ff */
[----:B------:R-:W-:-:S05]  /*17a0*/  FMUL.FTZ R2, R2, R79 ;  /* 0x0000004f02027220 */ /* 0x000fca0000410000 */
[----:B------:R-:W-:Y:S02]  /*17b0*/  FSEL R2, R2, RZ, P0 ;  /* 0x000000ff02027208 */ /* 0x000fe40000000000 */
[----:B------:R-:W-:-:S03]  /*17c0*/  @!P2 ISETP.GE.AND P0, PT, R5, R80, PT ;  /* 0x000000500500a20c */ /* 0x000fc60003f06270 */
[----:B------:R-:W-:-:S05]  /*17d0*/  FFMA.FTZ R2, R3, UR12, R2 ;  /* 0x0000000c03027c23 */ /* 0x000fca0008010002 */
[----:B0-----:R-:W-:Y:S02]  /*17e0*/  @!P2 FSEL R0, R2, RZ, !P0 ;  /* 0x000000ff0200a208 */ /* 0x001fe40004000000 */
[----:B------:R-:W-:Y:S02]  /*17f0*/  IADD3 R68, P0, PT, R68, 0x10, RZ ;  /* 0x0000001044447810 */ /* 0x000fe40007f1e0ff */
[----:B------:R-:W-:Y:S01]  /*1800*/  @!P3 FMNMX.FTZ R77, R77, R2, !PT ;  /* 0x000000024d4db209 */ /* 0x000fe20007810000 */
[----:B------:R0:W-:Y:S01]  /*1810*/  @!P2 STS [R75], R0 ;  /* 0x000000004b00a388 */ /* 0x0001e20000000800 */
[----:B------:R-:W-:Y:S02]  /*1820*/  ISETP.GE.AND P2, PT, R73, R4, PT ;  /* 0x000000044900720c */ /* 0x000fe40003f46270 */
[----:B------:R-:W-:Y:S01]  /*1830*/  IADD3.X R67, PT, PT, RZ, R67, RZ, P0, !PT ;  /* 0x00000043ff437210 */ /* 0x000fe200007fe4ff */
[----:B0-----:R-:W-:-:S10]  /*1840*/  VIADD R75, R75, 0x100 ;  /* 0x000001004b4b7836 */ /* 0x001fd40000000000 */
[----:B------:R-:W-:Y:S05]  /*1850*/  @!P2 BRA `(.L_x_21253) ;  /* 0xffffffec00e4a947 */ /* 0x000fea000383ffff */
.L_x_21251:
[----:B------:R-:W-:Y:S05]  /*1860*/  BSYNC B0 ;  /* 0x0000000000007941 */ /* 0x000fea0003800000 */
.L_x_21250:
        /* <DEDUP_REMOVED lines=14> */
.L_x_21310:
[----:B------:R-:W-:Y:S01]  /*1950*/  IADD3 R3, PT, PT, R78, 0x100, RZ ;  /* 0x000001004e037810 */ /* 0x000fe20007ffe0ff */
[----:B------:R-:W-:Y:S05]  /*1960*/  WARPSYNC.ALL ;  /* 0x0000000000007948 */ /* 0x000fea0003800000 */
[----:B------:R-:W-:Y:S02]  /*1970*/  LOP3.LUT P0, R43, R2, 0x1f, RZ, 0xc0, !PT ;  /* 0x0000001f022b7812 */ /* 0x000fe4000780c0ff */
[----:B------:R-:W-:Y:S02]  /*1980*/  LEA R4, R72, R3, 0x18 ;  /* 0x0000000348047211 */ /* 0x000fe400078ec0ff */
[----:B01----:R-:W-:-:S03]  /*1990*/  FMNMX.FTZ R6, R6, R5, !PT ;  /* 0x0000000506067209 */ /* 0x003fc60007810000 */
[----:B------:R-:W-:-:S06]  /*19a0*/  IMAD R3, R0, 0x4, R4 ;  /* 0x0000000400037824 */ /* 0x000fcc00078e0204 */
[----:B------:R-:W-:Y:S01]  /*19b0*/  @!P0 STS [R3], R6 ;  /* 0x0000000603008388 */ /* 0x000fe20000000800 */
[----:B------:R-:W-:Y:S01]  /*19c0*/  BAR.SYNC.DEFER_BLOCKING 0x0 ;  /* 0x0000000000007b1d */ /* 0x000fe20000010000 */
[C---:B------:R-:W-:Y:S02]  /*19d0*/  ISETP.GT.U32.AND P3, PT, R43.reuse, 0x3, PT ;  /* 0x000000032b00780c */ /* 0x040fe40003f64070 */
[----:B------:R-:W-:Y:S02]  /*19e0*/  MOV R8, 0xff7fffff ;  /* 0xff7fffff00087802 */ /* 0x000fe40000000f00 */
[----:B------:R-:W-:Y:S01]  /*19f0*/  LEA R4, R43, R4, 0x2 ;  /* 0x000000042b047211 */ /* 0x000fe200078e10ff */
[----:B------:R-:W-:Y:S08]  /*1a00*/  BSSY.RECONVERGENT B0, `(.L_x_21255) ;  /* 0x00000ec000007945 */ /* 0x000ff00003800200 */
[----:B------:R-:W0:Y:S04]  /*1a10*/  @!P3 LDS R8, [R4] ;  /* 0x000000000408b984 */ /* 0x000e280000000800 */
[----:B0-----:R-:W0:Y:S02]  /*1a20*/  SHFL.BFLY PT, R5, R8, 0x2, 0x1f ;  /* 0x0c401f0008057f89 */ /* 0x001e2400000e0000 */
[----:B0-----:R-:W-:-:S02]  /*1a30*/  FMNMX.FTZ R9, R5, R8, !PT ;  /* 0x0000000805097209 */ /* 0x001fc40007810000 */
[----:B------:R-:W-:-:S03]  /*1a40*/  LOP3.LUT R5, R45, 0xfffffff0, RZ, 0xc0, !PT ;  /* 0xfffffff02d057812 */ /* 0x000fc600078ec0ff */
[----:B------:R-:W0:Y:S01]  /*1a50*/  SHFL.BFLY PT, R6, R9, 0x1, 0x1f ;  /* 0x0c201f0009067f89 */ /* 0x000e2200000e0000 */
[----:B------:R-:W-:-:S04]  /*1a60*/  VIMNMX R5, PT, PT, R80, R5, PT ;  /* 0x0000000550057248 */ /* 0x000fc80003fe0100 */
[----:B------:R-:W-:Y:S02]  /*1a70*/  ISETP.GE.AND P2, PT, R2, R5, PT ;  /* 0x000000050200720c */ /* 0x000fe40003f46270 */
[----:B0-----:R-:W-:Y:S01]  /*1a80*/  FMNMX.FTZ R7, R9, R6, !PT ;  /* 0x0000000609077209 */ /* 0x001fe20007810000 */
[----:B------:R-:W-:-:S05]  /*1a90*/  IMAD.MOV.U32 R6, RZ, RZ, RZ ;  /* 0x000000ffff067224 */ /* 0x000fca00078e00ff */
        /* <DEDUP_REMOVED lines=9> */
[----:B------:R-:W-:-:S12]  /*1b30*/  HFMA2 R6, -RZ, RZ, 0, 0 ;  /* 0x00000000ff067431 */ /* 0x000fd800000001ff */
        /* <DEDUP_REMOVED lines=9> */
.L_x_21259:
        /* <DEDUP_REMOVED lines=11> */
.L_x_21258:
[----:B------:R-:W-:Y:S05]  /*1c80*/  BSYNC.RECONVERGENT B1 ;  /* 0x0000000000017941 */ /* 0x000fea0003800200 */
.L_x_21257:
        /* <DEDUP_REMOVED lines=12> */
.L_x_21262:
        /* <DEDUP_REMOVED lines=100> */
.L_x_21261:
[----:B------:R-:W-:Y:S05]  /*2390*/  BSYNC.RECONVERGENT B1 ;  /* 0x0000000000017941 */ /* 0x000fea0003800200 */
.L_x_21260:
        /* <DEDUP_REMOVED lines=55> */
.L_x_21264:
[----:B------:R-:W-:Y:S05]  /*2710*/  BSYNC.RECONVERGENT B1 ;  /* 0x0000000000017941 */ /* 0x000fea0003800200 */
.L_x_21263:
        /* <DEDUP_REMOVED lines=26> */
.L_x_21256:
[----:B------:R-:W-:Y:S05]  /*28c0*/  BSYNC.RECONVERGENT B0 ;  /* 0x0000000000007941 */ /* 0x000fea0003800200 */
.L_x_21255:
        /* <DEDUP_REMOVED lines=37> */
[----:B------:R-:W-:Y:S01]  /*2b20*/  IADD3 R8, PT, PT, RZ, -R6, RZ ;  /* 0x80000006ff087210 */ /* 0x000fe20007ffe0ff */
[----:B------:R-:W-:Y:S01]  /*2b30*/  IMAD R4, R2, 0x4, R9 ;  /* 0x0000000402047824 */ /* 0x000fe200078e0209 */
[----:B------:R-:W-:-:S07]  /*2b40*/  IADD3 R6, PT, PT, R7, R2, RZ ;  /* 0x0000000207067210 */ /* 0x000fce0007ffe0ff */
.L_x_21269:
[----:B------:R-:W0:Y:S01]  /*2b50*/  LDS R10, [R4] ;  /* 0x00000000040a7984 */ /* 0x000e220000000800 */
[----:B------:R-:W-:-:S04]  /*2b60*/  IADD3 R8, PT, PT, R8, 0x1, RZ ;  /* 0x0000000108087810 */ /* 0x000fc80007ffe0ff */
[----:B------:R-:W-:Y:S01]  /*2b70*/  ISETP.NE.AND P0, PT, R8, RZ, PT ;  /* 0x000000ff0800720c */ /* 0x000fe20003f05270 */
[----:B0-----:R-:W-:-:S05]  /*2b80*/  FMUL.FTZ R7, R10, R3 ;  /* 0x000000030a077220 */ /* 0x001fca0000410000 */
[----:B------:R0:W-:Y:S02]  /*2b90*/  STS [R4], R7 ;  /* 0x0000000704007388 */ /* 0x0001e40000000800 */
[----:B0-----:R-:W-:-:S05]  /*2ba0*/  VIADD R4, R4, 0x200 ;  /* 0x0000020004047836 */ /* 0x001fca0000000000 */
[----:B------:R-:W-:Y:S05]  /*2bb0*/  @P0 BRA `(.L_x_21269) ;  /* 0xfffffffc00e40947 */ /* 0x000fea000383ffff */
.L_x_21268:
[----:B------:R-:W-:Y:S05]  /*2bc0*/  BSYNC.RECONVERGENT B1 ;  /* 0x0000000000017941 */ /* 0x000fea0003800200 */
.L_x_21267:
        /* <DEDUP_REMOVED lines=12> */
.L_x_21272:
        /* <DEDUP_REMOVED lines=52> */
.L_x_21271:
[----:B------:R-:W-:Y:S05]  /*2fd0*/  BSYNC.RECONVERGENT B1 ;  /* 0x0000000000017941 */ /* 0x000fea0003800200 */
.L_x_21270:
        /* <DEDUP_REMOVED lines=31> */
.L_x_21274:
[----:B------:R-:W-:Y:S05]  /*31d0*/  BSYNC.RECONVERGENT B1 ;  /* 0x0000000000017941 */ /* 0x000fea0003800200 */
.L_x_21273:
        /* <DEDUP_REMOVED lines=14> */
.L_x_21266:
[----:B------:R-:W-:Y:S05]  /*32c0*/  BSYNC.RECONVERGENT B0 ;  /* 0x0000000000007941 */ /* 0x000fea0003800200 */
.L_x_21265:
[----:B------:R-:W-:Y:S01]  /*32d0*/  BAR.SYNC.DEFER_BLOCKING 0x0 ;  /* 0x0000000000007b1d */ /* 0x000fe20000010000 */
[----:B------:R-:W-:Y:S01]  /*32e0*/  HFMA2 R42, -RZ, RZ, 0, 0 ;  /* 0x00000000ff2a7431 */ /* 0x000fe200000001ff */
[----:B------:R-:W-:Y:S02]  /*32f0*/  CS2R R40, SRZ ;  /* 0x0000000000287805 */ /* 0x000fe4000001ff00 */
[----:B------:R-:W-:Y:S02]  /*3300*/  CS2R R38, SRZ ;  /* 0x0000000000267805 */ /* 0x000fe4000001ff00 */
[----:B------:R-:W-:Y:S01]  /*3310*/  CS2R R36, SRZ ;  /* 0x0000000000247805 */ /* 0x000fe2000001ff00 */
[----:B-1----:R-:W-:Y:S01]  /*3320*/  IMAD.MOV.U32 R3, RZ, RZ, RZ ;  /* 0x000000ffff037224 */ /* 0x002fe200078e00ff */
[----:B------:R-:W1:Y:S01]  /*3330*/  LDCU UR9, c[0x0][0x3cc] ;  /* 0x00007980ff0977ac */ /* 0x000e620008000800 */
[----:B------:R-:W-:Y:S01]  /*3340*/  BSSY.RECONVERGENT B0, `(.L_x_21275) ;  /* 0x0000189000007945 */ /* 0x000fe20003800200 */
[----:B------:R-:W2:Y:S03]  /*3350*/  LDCU.64 UR4, c[0x0][0x398] ;  /* 0x00007300ff0477ac */ /* 0x000ea60008000a00 */
[----:B------:R-:W-:Y:S05]  /*3360*/  @P1 BRA `(.L_x_21276) ;  /* 0x0000001800181947 */ /* 0x000fea0003800000 */
[----:B------:R-:W3:Y:S01]  /*3370*/  LDCU UR8, c[0x0][0x3b8] ;  /* 0x00007700ff0877ac */ /* 0x000ee20008000800 */
[----:B------:R-:W-:Y:S01]  /*3380*/  SHF.R.U32.HI R4, RZ, 0x3, R2 ;  /* 0x00000003ff047819 */ /* 0x000fe20000011602 */
[----:B------:R-:W-:Y:S01]  /*3390*/  VIADD R9, R78, 0x120 ;  /* 0x000001204e097836 */ /* 0x000fe20000000000 */
[----:B------:R-:W-:Y:S01]  /*33a0*/  MOV R5, RZ ;  /* 0x000000ff00057202 */ /* 0x000fe20000000f00 */
[----:B------:R-:W4:Y:S01]  /*33b0*/  LDCU.64 UR10, c[0x0][0x3a8] ;  /* 0x00007500ff0a77ac */ /* 0x000f220008000a00 */
[----:B------:R-:W-:Y:S01]  /*33c0*/  LOP3.LUT R4, R4, 0x7c, RZ, 0xc0, !PT ;  /* 0x0000007c04047812 */ /* 0x000fe200078ec0ff */
[----:B------:R-:W-:Y:S01]  /*33d0*/  VIADD R44, R0, 0x1 ;  /* 0x00000001002c7836 */ /* 0x000fe20000000000 */
[C---:B0-----:R-:W-:Y:S02]  /*33e0*/  SHF.L.U32 R6, R2.reuse, 0x5, RZ ;  /* 0x0000000502067819 */ /* 0x041fe400000006ff */
[----:B------:R-:W-:Y:S02]  /*33f0*/  SHF.L.U32 R51, R2, 0x3, RZ ;  /* 0x0000000302337819 */ /* 0x000fe400000006ff */
[----:B------:R-:W-:-:S02]  /*3400*/  SHF.R.S32.HI R45, RZ, 0x4, R45 ;  /* 0x00000004ff2d7819 */ /* 0x000fc4000001142d */
[----:B------:R-:W-:Y:S02]  /*3410*/  LEA R72, R72, R9, 0x18 ;  /* 0x0000000948487211 */ /* 0x000fe400078ec0ff */
[----:B------:R-:W-:Y:S01]  /*3420*/  MOV R42, RZ ;  /* 0x000000ff002a7202 */ /* 0x000fe20000000f00 */
[----:B------:R-:W-:Y:S02]  /*3430*/  IMAD.IADD R50, R0, 0x1, -R45 ;  /* 0x0000000100327824 */ /* 0x000fe400078e0a2d */
[----:B---3--:R-:W-:Y:S01]  /*3440*/  IMAD R7, R71, UR8, RZ ;  /* 0x0000000847077c24 */ /* 0x008fe2000f8e02ff */
[----:B------:R-:W0:Y:S03]  /*3450*/  LDCU UR8, c[0x0][0x3d0] ;  /* 0x00007a00ff0877ac */ /* 0x000e260008000800 */
[----:B------:R-:W-:Y:S01]  /*3460*/  IMAD.WIDE R4, R7, 0x4, R4 ;  /* 0x0000000407047825 */ /* 0x000fe200078e0204 */
[----:B------:R-:W-:-:S02]  /*3470*/  LOP3.LUT R7, R6, 0x20, RZ, 0xe2, !PT ;  /* 0x0000002006077812 */ /* 0x000fc400078ee2ff */
[----:B----4-:R-:W-:Y:S02]  /*3480*/  IADD3 R48, P0, PT, R4, UR10, RZ ;  /* 0x0000000a04307c10 */ /* 0x010fe4000ff1e0ff */
[----:B------:R-:W-:Y:S02]  /*3490*/  LEA R7, R0, R7, 0x6 ;  /* 0x0000000700077211 */ /* 0x000fe400078e30ff */
[----:B------:R-:W-:Y:S02]  /*34a0*/  IADD3.X R46, PT, PT, R5, UR11, RZ, P0, !PT ;  /* 0x0000000b052e7c10 */ /* 0x000fe400087fe4ff */
[----:B------:R-:W-:Y:S02]  /*34b0*/  LOP3.LUT R5, R51, 0x8, RZ, 0xc0, !PT ;  /* 0x0000000833057812 */ /* 0x000fe400078ec0ff */
[----:B------:R-:W-:Y:S01]  /*34c0*/  IADD3 R47, PT, PT, R7, 0x10, R72 ;  /* 0x00000010072f7810 */ /* 0x000fe20007ffe048 */
[----:B0-----:R-:W-:Y:S01]  /*34d0*/  IMAD R66, R66, UR8, RZ ;  /* 0x0000000842427c24 */ /* 0x001fe2000f8e02ff */
[----:B------:R-:W-:-:S02]  /*34e0*/  LEA R5, R0, R5, 0x4 ;  /* 0x0000000500057211 */ /* 0x000fc400078e20ff */
[----:B------:R-:W-:Y:S02]  /*34f0*/  LOP3.LUT R51, R51, 0xf8, RZ, 0xc0, !PT ;  /* 0x000000f833337812 */ /* 0x000fe400078ec0ff */
[----:B------:R-:W-:Y:S02]  /*3500*/  SHF.R.S32.HI R67, RZ, 0x1f, R66 ;  /* 0x0000001fff437819 */ /* 0x000fe40000011442 */
[----:B------:R-:W-:-:S07]  /*3510*/  IADD3 R49, PT, PT, R5, 0x3, RZ ;  /* 0x0000000305317810 */ /* 0x000fce0007ffe0ff */
.L_x_21293:
[----:B------:R-:W-:Y:S01]  /*3520*/  MOV R10, R48 ;  /* 0x00000030000a7202 */ /* 0x000fe20000000f00 */
[----:B------:R-:W-:Y:S01]  /*3530*/  IMAD.MOV.U32 R11, RZ, RZ, R46 ;  /* 0x000000ffff0b7224 */ /* 0x000fe200078e002e */
[----:B0-----:R-:W0:Y:S04]  /*3540*/  LDS.128 R4, [R47+-0x10] ;  /* 0xfffff0002f047984 */ /* 0x001e280000000c00 */
[----:B-1----:R-:W1:Y:S01]  /*3550*/  LDG.E.CONSTANT R9, desc[UR6][R10.64] ;  /* 0x000000060a097981 */ /* 0x002e62000c1e9900 */
[----:B------:R-:W-:-:S03]  /*3560*/  IADD3 R53, PT, PT, R49, -0x3, RZ ;  /* 0xfffffffd31357810 */ /* 0x000fc60007ffe0ff */
[----:B------:R-:W3:Y:S01]  /*3570*/  LDS.128 R12, [R47] ;  /* 0x000000002f0c7984 */ /* 0x000ee20000000c00 */
[----:B0-----:R-:W-:Y:S02]  /*3580*/  F2FP.F16.F32.PACK_AB R52, R7, R6 ;  /* 0x000000060734723e */ /* 0x001fe400000000ff */
[----:B------:R-:W-:Y:S01]  /*3590*/  F2FP.F16.F32.PACK_AB R16, R5, R4 ;  /* 0x000000040510723e */ /* 0x000fe200000000ff */
[----:B------:R-:W-:Y:S01]  /*35a0*/  BSSY.RECONVERGENT B1, `(.L_x_21277) ;  /* 0x0000028000017945 */ /* 0x000fe20003800200 */
[----:B---3--:R-:W-:Y:S01]  /*35b0*/  F2FP.F16.F32.PACK_AB R32, R13, R12 ;  /* 0x0000000c0d20723e */ /* 0x008fe200000000ff */
[----:B-1----:R-:W-:-:S03]  /*35c0*/  IMAD.WIDE R8, R9, UR9, R66 ;  /* 0x0000000909087c25 */ /* 0x002fc6000f8e0242 */
[----:B------:R-:W-:-:S04]  /*35d0*/  IADD3 R8, P0, PT, R51, R8, RZ ;  /* 0x0000000833087210 */ /* 0x000fc80007f1e0ff */
[----:B------:R-:W-:Y:S02]  /*35e0*/  IADD3.X R9, PT, PT, RZ, R9, RZ, P0, !PT ;  /* 0x00000009ff097210 */ /* 0x000fe400007fe4ff */
[----:B--2---:R-:W-:Y:S02]  /*35f0*/  LEA R54, P1, R8, UR4, 0x1 ;  /* 0x0000000408367c11 */ /* 0x004fe4000f8208ff */
[----:B------:R-:W-:Y:S02]  /*3600*/  ISETP.NE.AND P0, PT, R50, -0x1, PT ;  /* 0xffffffff3200780c */ /* 0x000fe40003f05270 */
[----:B------:R-:W-:-:S05]  /*3610*/  LEA.HI.X R55, R8, UR5, R9, 0x1, P1 ;  /* 0x0000000508377c11 */ /* 0x000fca00088f0c09 */
[----:B-----5:R0:W5:Y:S06]  /*3620*/  LDG.E.128.CONSTANT R4, desc[UR6][R54.64] ;  /* 0x0000000636047981 */ /* 0x02016c000c1e9d00 */
[----:B------:R-:W-:Y:S05]  /*3630*/  @P0 BRA `(.L_x_21278) ;  /* 0x0000000000780947 */ /* 0x000fea0003800000 */
[C---:B------:R-:W-:Y:S01]  /*3640*/  VIADD R9, R49.reuse, 0xffffffff ;  /* 0xffffffff31097836 */ /* 0x040fe20000000000 */
[C---:B------:R-:W-:Y:S01]  /*3650*/  IADD3 R11, PT, PT, R49.reuse, 0x1, RZ ;  /* 0x00000001310b7810 */ /* 0x040fe20007ffe0ff */
[C---:B------:R-:W-:Y:S01]  /*3660*/  VIADD R17, R49.reuse, 0x3 ;  /* 0x0000000331117836 */ /* 0x040fe20000000000 */
[----:B------:R-:W-:Y:S02]  /*3670*/  IADD3 R13, PT, PT, R49, 0x2, RZ ;  /* 0x00000002310d7810 */ /* 0x000fe40007ffe0ff */
[-C--:B------:R-:W-:Y:S02]  /*3680*/  ISETP.GE.AND P6, PT, R9, R80.reuse, PT ;  /* 0x000000500900720c */ /* 0x080fe40003fc6270 */
[----:B------:R-:W-:Y:S02]  /*3690*/  IADD3 R9, PT, PT, R49, -0x2, RZ ;  /* 0xfffffffe31097810 */ /* 0x000fe40007ffe0ff */
[----:B------:R-:W-:Y:S02]  /*36a0*/  ISETP.GE.AND P1, PT, R11, R80, PT ;  /* 0x000000500b00720c */ /* 0x000fe40003f26270 */
[----:B------:R-:W-:-:S02]  /*36b0*/  IADD3 R11, PT, PT, R49, 0x4, RZ ;  /* 0x00000004310b7810 */ /* 0x000fc40007ffe0ff */
[-C--:B------:R-:W-:Y:S02]  /*36c0*/  ISETP.GE.AND P5, PT, R9, R80.reuse, PT ;  /* 0x000000500900720c */ /* 0x080fe40003fa6270 */
[C---:B-----5:R-:W-:Y:S02]  /*36d0*/  PRMT R9, R6.reuse, 0x7632, R9 ;  /* 0x0000763206097816 */ /* 0x060fe40000000009 */
[-C--:B------:R-:W-:Y:S02]  /*36e0*/  ISETP.GE.AND P3, PT, R17, R80.reuse, PT ;  /* 0x000000501100720c */ /* 0x080fe40003f66270 */
[----:B------:R-:W-:Y:S02]  /*36f0*/  SEL R6, R6, RZ, !P1 ;  /* 0x000000ff06067207 */ /* 0x000fe40004800000 */
[----:B------:R-:W-:Y:S02]  /*3700*/  ISETP.GE.AND P2, PT, R13, R80, PT ;  /* 0x000000500d00720c */ /* 0x000fe40003f46270 */
[----:B------:R-:W-:-:S02]  /*3710*/  PRMT R8, R5, 0x7632, R8 ;  /* 0x0000763205087816 */ /* 0x000fc40000000008 */
        /* <DEDUP_REMOVED lines=16> */
.L_x_21278:
[----:B------:R-:W-:Y:S05]  /*3820*/  BSYNC.RECONVERGENT B1 ;  /* 0x0000000000017941 */ /* 0x000fea0003800200 */
.L_x_21277:
[----:B------:R1:W5:Y:S01]  /*3830*/  LDG.E.128.CONSTANT R8, desc[UR6][R54.64+0x200] ;  /* 0x0002000636087981 */ /* 0x000362000c1e9d00 */
[----:B------:R-:W-:Y:S01]  /*3840*/  BSSY.RECONVERGENT B1, `(.L_x_21279) ;  /* 0x0000021000017945 */ /* 0x000fe20003800200 */
[----:B-----5:R-:W-:-:S03]  /*3850*/  HMUL2 R12, R52, R5 ;  /* 0x00000005340c7232 */ /* 0x020fc60000000000 */
[----:B------:R-:W-:Y:S05]  /*3860*/  @P0 BRA `(.L_x_21280) ;  /* 0x0000000000780947 */ /* 0x000fea0003800000 */
[C---:B------:R-:W-:Y:S01]  /*3870*/  IADD3 R13, PT, PT, R49.reuse, 0x1, RZ ;  /* 0x00000001310d7810 */ /* 0x040fe20007ffe0ff */
[C---:B------:R-:W-:Y:S01]  /*3880*/  VIADD R5, R49.reuse, 0xffffffff ;  /* 0xffffffff31057836 */ /* 0x040fe20000000000 */
[----:B------:R-:W-:Y:S02]  /*3890*/  IADD3 R17, PT, PT, R49, 0x2, RZ ;  /* 0x0000000231117810 */ /* 0x000fe40007ffe0ff */
[-C--:B------:R-:W-:Y:S01]  /*38a0*/  ISETP.GE.AND P1, PT, R13, R80.reuse, PT ;  /* 0x000000500d00720c */ /* 0x080fe20003f26270 */
[----:B------:R-:W-:Y:S01]  /*38b0*/  VIADD R13, R49, 0x4 ;  /* 0x00000004310d7836 */ /* 0x000fe20000000000 */
[----:B------:R-:W-:Y:S02]  /*38c0*/  ISETP.GE.AND P6, PT, R5, R80, PT ;  /* 0x000000500500720c */ /* 0x000fe40003fc6270 */
[C---:B------:R-:W-:Y:S02]  /*38d0*/  IADD3 R19, PT, PT, R49.reuse, 0x3, RZ ;  /* 0x0000000331137810 */ /* 0x040fe40007ffe0ff */
[----:B------:R-:W-:-:S02]  /*38e0*/  IADD3 R5, PT, PT, R49, -0x2, RZ ;  /* 0xfffffffe31057810 */ /* 0x000fc40007ffe0ff */
[-C--:B------:R-:W-:Y:S02]  /*38f0*/  ISETP.GE.AND P4, PT, R13, R80.reuse, PT ;  /* 0x000000500d00720c */ /* 0x080fe40003f86270 */
[----:B------:R-:W-:Y:S02]  /*3900*/  PRMT R13, R9, 0x7632, R13 ;  /* 0x00007632090d7816 */ /* 0x000fe4000000000d */
[----:B------:R-:W-:Y:S02]  /*3910*/  SEL R18, R10, RZ, !P1 ;  /* 0x000000ff0a127207 */ /* 0x000fe40004800000 */
[-C--:B------:R-:W-:Y:S02]  /*3920*/  ISETP.GE.AND P2, PT, R17, R80.reuse, PT ;  /* 0x000000501100720c */ /* 0x080fe40003f46270 */
[-C--:B------:R-:W-:Y:S02]  /*3930*/  ISETP.GE.AND P3, PT, R19, R80.reuse, PT ;  /* 0x000000501300720c */ /* 0x080fe40003f66270 */
[----:B------:R-:W-:-:S02]  /*3940*/  ISETP.GE.AND P5, PT, R5, R80, PT ;  /* 0x000000500500720c */ /* 0x000fc40003fa6270 */
[----:B------:R-:W-:Y:S02]  /*3950*/  SEL R9, R9, RZ, !P6 ;  /* 0x000000ff09097207 */ /* 0x000fe40007000000 */
        /* <DEDUP_REMOVED lines=15> */
.L_x_21280:
[----:B------:R-:W-:Y:S05]  /*3a50*/  BSYNC.RECONVERGENT B1 ;  /* 0x0000000000017941 */ /* 0x000fea0003800200 */
.L_x_21279:
[----:B------:R-:W-:Y:S01]  /*3a60*/  HFMA2 R13, R52, R9, -RZ ;  /* 0x00000009340d7231 */ /* 0x000fe200001000ff */
[----:B------:R-:W-:Y:S01]  /*3a70*/  MOV R5, R16 ;  /* 0x0000001000057202 */ /* 0x000fe20000000f00 */
[----:B------:R2:W5:Y:S01]  /*3a80*/  LDG.E.128.CONSTANT R20, desc[UR6][R54.64+0xa00] ;  /* 0x000a000636147981 */ /* 0x000562000c1e9d00 */
[----:B------:R-:W-:Y:S02]  /*3a90*/  F2FP.F16.F32.PACK_AB R9, R15, R14 ;  /* 0x0000000e0f09723e */ /* 0x000fe400000000ff */
[----:B------:R-:W-:Y:S01]  /*3aa0*/  MOV R57, R32 ;  /* 0x0000002000397202 */ /* 0x000fe20000000f00 */
[C---:B------:R-:W-:Y:S02]  /*3ab0*/  HFMA2 R4, R5.reuse, R4, R12 ;  /* 0x0000000405047231 */ /* 0x040fe4000000000c */
[----:B------:R-:W-:Y:S01]  /*3ac0*/  HFMA2 R8, R5, R8, R13 ;  /* 0x0000000805087231 */ /* 0x000fe2000000000d */
[----:B------:R2:W5:Y:S04]  /*3ad0*/  LDG.E.128.CONSTANT R16, desc[UR6][R54.64+0x800] ;  /* 0x0008000636107981 */ /* 0x000568000c1e9d00 */
[----:B------:R2:W5:Y:S04]  /*3ae0*/  LDG.E.128.CONSTANT R12, desc[UR6][R54.64+0x600] ;  /* 0x00060006360c7981 */ /* 0x000568000c1e9d00 */
[----:B------:R2:W5:Y:S04]  /*3af0*/  LDG.E.128.CONSTANT R24, desc[UR6][R54.64+0xc00] ;  /* 0x000c000636187981 */ /* 0x000568000c1e9d00 */
[----:B------:R2:W5:Y:S04]  /*3b00*/  LDG.E.128.CONSTANT R28, desc[UR6][R54.64+0xe00] ;  /* 0x000e0006361c7981 */ /* 0x000568000c1e9d00 */
[----:B------:R2:W5:Y:S01]  /*3b10*/  LDG.E.128.CONSTANT R32, desc[UR6][R54.64+0x400] ;  /* 0x0004000636207981 */ /* 0x000562000c1e9d00 */
[----:B------:R-:W-:-:S02]  /*3b20*/  HFMA2 R6, R57, R6, R4 ;  /* 0x0000000639067231 */ /* 0x000fc40000000004 */
[----:B------:R-:W-:Y:S01]  /*3b30*/  HFMA2 R10, R57, R10, R8 ;  /* 0x0000000a390a7231 */ /* 0x000fe20000000008 */
[----:B------:R-:W-:Y:S01]  /*3b40*/  BSSY.RECONVERGENT B1, `(.L_x_21281) ;  /* 0x0000022000017945 */ /* 0x000fe20003800200 */
[C---:B------:R-:W-:Y:S02]  /*3b50*/  HFMA2 R6, R9.reuse, R7, R6 ;  /* 0x0000000709067231 */ /* 0x040fe40000000006 */
        /* <DEDUP_REMOVED lines=19> */
[C---:B------:R-:W-:Y:S02]  /*3c90*/  PRMT R4, R32.reuse, 0x7632, R4 ;  /* 0x0000763220047816 */ /* 0x040fe40000000004 */
        /* <DEDUP_REMOVED lines=12> */
.L_x_21282:
[----:B------:R-:W-:Y:S05]  /*3d60*/  BSYNC.RECONVERGENT B1 ;  /* 0x0000000000017941 */ /* 0x000fea0003800200 */
.L_x_21281:
[----:B-----5:R-:W-:Y:S02]  /*3d70*/  HMUL2 R33, R52, R33 ;  /* 0x0000002134217232 */ /* 0x020fe40000000000 */
[--C-:B------:R-:W-:Y:S01]  /*3d80*/  HADD2.F32 R7, -RZ, R6.reuse.H0_H0 ;  /* 0x20000006ff077230 */ /* 0x100fe20000004100 */
[----:B------:R-:W-:Y:S01]  /*3d90*/  BSSY.RECONVERGENT B1, `(.L_x_21283) ;  /* 0x0000027000017945 */ /* 0x000fe20003800200 */
[----:B------:R-:W-:Y:S02]  /*3da0*/  HADD2.F32 R6, -RZ, R6.H1_H1 ;  /* 0x30000006ff067230 */ /* 0x000fe40000004100 */
[----:B------:R-:W-:Y:S02]  /*3db0*/  HFMA2 R33, R5, R32, R33 ;  /* 0x0000002005217231 */ /* 0x000fe40000000021 */
[--C-:B------:R-:W-:Y:S02]  /*3dc0*/  HADD2.F32 R4, -RZ, R10.reuse.H0_H0 ;  /* 0x2000000aff047230 */ /* 0x100fe40000004100 */
[----:B------:R-:W-:-:S02]  /*3dd0*/  HADD2.F32 R11, -RZ, R10.H1_H1 ;  /* 0x3000000aff0b7230 */ /* 0x000fc40000004100 */
[----:B------:R-:W-:Y:S02]  /*3de0*/  HFMA2 R34, R57, R34, R33 ;  /* 0x0000002239227231 */ /* 0x000fe40000000021 */
[----:B------:R-:W-:Y:S01]  /*3df0*/  FADD.FTZ R7, R7, R6 ;  /* 0x0000000607077221 */ /* 0x000fe20000010000 */
[----:B------:R-:W-:Y:S01]  /*3e00*/  FADD.FTZ R4, R4, R11 ;  /* 0x0000000b04047221 */ /* 0x000fe20000010000 */
[----:B------:R-:W-:Y:S06]  /*3e10*/  @P0 BRA `(.L_x_21284) ;  /* 0x0000000000780947 */ /* 0x000fec0003800000 */
[C---:B------:R-:W-:Y:S02]  /*3e20*/  IADD3 R11, PT, PT, R49.reuse, -0x1, RZ ;  /* 0xffffffff310b7810 */ /* 0x040fe40007ffe0ff */
[----:B------:R-:W-:Y:S02]  /*3e30*/  IADD3 R33, PT, PT, R49, 0x1, RZ ;  /* 0x0000000131217810 */ /* 0x000fe40007ffe0ff */
[-C--:B------:R-:W-:Y:S01]  /*3e40*/  ISETP.GE.AND P6, PT, R11, R80.reuse, PT ;  /* 0x000000500b00720c */ /* 0x080fe20003fc6270 */
[----:B------:R-:W-:Y:S01]  /*3e50*/  VIADD R11, R49, 0x2 ;  /* 0x00000002310b7836 */ /* 0x000fe20000000000 */
[-C--:B------:R-:W-:Y:S02]  /*3e60*/  ISETP.GE.AND P1, PT, R33, R80.reuse, PT ;  /* 0x000000502100720c */ /* 0x080fe40003f26270 */
[----:B------:R-:W-:Y:S02]  /*3e70*/  IADD3 R33, PT, PT, R49, 0x3, RZ ;  /* 0x0000000331217810 */ /* 0x000fe40007ffe0ff */
[----:B------:R-:W-:-:S02]  /*3e80*/  ISETP.GE.AND P2, PT, R11, R80, PT ;  /* 0x000000500b00720c */ /* 0x000fc40003f46270 */
[-C--:B------:R-:W-:Y:S02]  /*3e90*/  ISETP.GE.AND P3, PT, R33, R80.reuse, PT ;  /* 0x000000502100720c */ /* 0x080fe40003f66270 */
[C---:B------:R-:W-:Y:S02]  /*3ea0*/  IADD3 R11, PT, PT, R49.reuse, -0x2, RZ ;  /* 0xfffffffe310b7810 */ /* 0x040fe40007ffe0ff */
[----:B------:R-:W-:Y:S02]  /*3eb0*/  IADD3 R33, PT, PT, R49, 0x4, RZ ;  /* 0x0000000431217810 */ /* 0x000fe40007ffe0ff */
[----:B------:R-:W-:Y:S02]  /*3ec0*/  ISETP.GE.AND P5, PT, R11, R80, PT ;  /* 0x000000500b00720c */ /* 0x000fe40003fa6270 */
[----:B------:R-:W-:Y:S02]  /*3ed0*/  PRMT R10, R13, 0x7632, R10 ;  /* 0x000076320d0a7816 */ /* 0x000fe4000000000a */
[----:B------:R-:W-:-:S02]  /*3ee0*/  PRMT R8, R14, 0x7632, R8 ;  /* 0x000076320e087816 */ /* 0x000fc40000000008 */
[-C--:B------:R-:W-:Y:S02]  /*3ef0*/  ISETP.GE.AND P4, PT, R33, R80.reuse, PT ;  /* 0x000000502100720c */ /* 0x080fe40003f86270 */
[----:B------:R-:W-:Y:S02]  /*3f00*/  SEL R13, R13, RZ, !P6 ;  /* 0x000000ff0d0d7207 */ /* 0x000fe40007000000 */
[----:B------:R-:W-:Y:S02]  /*3f10*/  SEL R14, R14, RZ, !P1 ;  /* 0x000000ff0e0e7207 */ /* 0x000fe40004800000 */
[----:B------:R-:W-:Y:S02]  /*3f20*/  PRMT R11, R15, 0x7632, R11 ;  /* 0x000076320f0b7816 */ /* 0x000fe4000000000b */
[-C--:B------:R-:W-:Y:S02]  /*3f30*/  ISETP.GE.AND P6, PT, R53, R80.reuse, PT ;  /* 0x000000503500720c */ /* 0x080fe40003fc6270 */
[----:B------:R-:W-:-:S02]  /*3f40*/  ISETP.GE.AND P1, PT, R49, R80, PT ;  /* 0x000000503100720c */ /* 0x000fc40003f26270 */
        /* <DEDUP_REMOVED lines=11> */
.L_x_21284:
[----:B------:R-:W-:Y:S05]  /*4000*/  BSYNC.RECONVERGENT B1 ;  /* 0x0000000000017941 */ /* 0x000fea0003800200 */
.L_x_21283:
        /* <DEDUP_REMOVED lines=14> */
[----:B------:R-:W-:-:S02]  /*40f0*/  IADD3 R11, PT, PT, R49, -0x2, RZ ;  /* 0xfffffffe310b7810 */ /* 0x000fc40007ffe0ff */
[C---:B------:R-:W-:Y:S02]  /*4100*/  PRMT R6, R17.reuse, 0x7632, R6 ;  /* 0x0000763211067816 */ /* 0x040fe40000000006 */
[C---:B------:R-:W-:Y:S02]  /*4110*/  PRMT R8, R18.reuse, 0x7632, R8 ;  /* 0x0000763212087816 */ /* 0x040fe40000000008 */
[----:B------:R-:W-:Y:S02]  /*4120*/  SEL R17, R17, RZ, !P6 ;  /* 0x000000ff11117207 */ /* 0x000fe40007000000 */
[----:B------:R-:W-:Y:S02]  /*4130*/  SEL R18, R18, RZ, !P1 ;  /* 0x000000ff12127207 */ /* 0x000fe40004800000 */
[-C--:B------:R-:W-:Y:S02]  /*4140*/  ISETP.GE.AND P2, PT, R33, R80.reuse, PT ;  /* 0x000000502100720c */ /* 0x080fe40003f46270 */
        /* <DEDUP_REMOVED lines=17> */
.L_x_21286:
[----:B------:R-:W-:Y:S05]  /*4260*/  BSYNC.RECONVERGENT B1 ;  /* 0x0000000000017941 */ /* 0x000fea0003800200 */
.L_x_21285:
[----:B------:R-:W-:Y:S01]  /*4270*/  BSSY.RECONVERGENT B1, `(.L_x_21287) ;  /* 0x0000021000017945 */ /* 0x000fe20003800200 */
[----:B------:R-:W-:-:S03]  /*4280*/  HMUL2 R8, R52, R17 ;  /* 0x0000001134087232 */ /* 0x000fc60000000000 */
[----:B------:R-:W-:Y:S05]  /*4290*/  @P0 BRA `(.L_x_21288) ;  /* 0x0000000000780947 */ /* 0x000fea0003800000 */
[C---:B------:R-:W-:Y:S01]  /*42a0*/  IADD3 R11, PT, PT, R49.reuse, -0x1, RZ ;  /* 0xffffffff310b7810 */ /* 0x040fe20007ffe0ff */
[C---:B------:R-:W-:Y:S01]  /*42b0*/  VIADD R17, R49.reuse, 0x2 ;  /* 0x0000000231117836 */ /* 0x040fe20000000000 */
[----:B------:R-:W-:Y:S02]  /*42c0*/  IADD3 R13, PT, PT, R49, 0x1, RZ ;  /* 0x00000001310d7810 */ /* 0x000fe40007ffe0ff */
[-C--:B------:R-:W-:Y:S02]  /*42d0*/  ISETP.GE.AND P6, PT, R11, R80.reuse, PT ;  /* 0x000000500b00720c */ /* 0x080fe40003fc6270 */
[----:B------:R-:W-:Y:S02]  /*42e0*/  ISETP.GE.AND P1, PT, R13, R80, PT ;  /* 0x000000500d00720c */ /* 0x000fe40003f26270 */
[C---:B------:R-:W-:Y:S02]  /*42f0*/  IADD3 R11, PT, PT, R49.reuse, -0x2, RZ ;  /* 0xfffffffe310b7810 */ /* 0x040fe40007ffe0ff */
[----:B------:R-:W-:-:S02]  /*4300*/  IADD3 R13, PT, PT, R49, 0x4, RZ ;  /* 0x00000004310d7810 */ /* 0x000fc40007ffe0ff */
[----:B------:R-:W-:Y:S02]  /*4310*/  IADD3 R33, PT, PT, R49, 0x3, RZ ;  /* 0x0000000331217810 */ /* 0x000fe40007ffe0ff */
[-C--:B------:R-:W-:Y:S02]  /*4320*/  ISETP.GE.AND P2, PT, R17, R80.reuse, PT ;  /* 0x000000501100720c */ /* 0x080fe40003f46270 */
[-C--:B------:R-:W-:Y:S02]  /*4330*/  ISETP.GE.AND P5, PT, R11, R80.reuse, PT ;  /* 0x000000500b00720c */ /* 0x080fe40003fa6270 */
[----:B------:R-:W-:Y:S02]  /*4340*/  PRMT R6, R21, 0x7632, R6 ;  /* 0x0000763215067816 */ /* 0x000fe40000000006 */
[----:B------:R-:W-:Y:S02]  /*4350*/  PRMT R10, R22, 0x7632, R10 ;  /* 0x00007632160a7816 */ /* 0x000fe4000000000a */
[----:B------:R-:W-:-:S02]  /*4360*/  ISETP.GE.AND P4, PT, R13, R80, PT ;  /* 0x000000500d00720c */ /* 0x000fc40003f86270 */
[----:B------:R-:W-:Y:S02]  /*4370*/  SEL R21, R21, RZ, !P6 ;  /* 0x000000ff15157207 */ /* 0x000fe40007000000 */
[----:B------:R-:W-:Y:S02]  /*4380*/  SEL R22, R22, RZ, !P1 ;  /* 0x000000ff16167207 */ /* 0x000fe40004800000 */
[----:B------:R-:W-:Y:S02]  /*4390*/  PRMT R11, R23, 0x7632, R11 ;  /* 0x00007632170b7816 */ /* 0x000fe4000000000b */
[-C--:B------:R-:W-:Y:S02]  /*43a0*/  ISETP.GE.AND P3, PT, R33, R80.reuse, PT ;  /* 0x000000502100720c */ /* 0x080fe40003f66270 */
        /* <DEDUP_REMOVED lines=13> */
.L_x_21288:
[----:B------:R-:W-:Y:S05]  /*4480*/  BSYNC.RECONVERGENT B1 ;  /* 0x0000000000017941 */ /* 0x000fea0003800200 */
.L_x_21287:
[----:B------:R-:W-:Y:S01]  /*4490*/  BSSY.RECONVERGENT B1, `(.L_x_21289) ;  /* 0x0000021000017945 */ /* 0x000fe20003800200 */
[----:B------:R-:W-:-:S03]  /*44a0*/  HFMA2 R10, R52, R21, -RZ ;  /* 0x00000015340a7231 */ /* 0x000fc600001000ff */
[----:B------:R-:W-:Y:S05]  /*44b0*/  @P0 BRA `(.L_x_21290) ;  /* 0x0000000000780947 */ /* 0x000fea0003800000 */
[C---:B------:R-:W-:Y:S01]  /*44c0*/  VIADD R11, R49.reuse, 0xffffffff ;  /* 0xffffffff310b7836 */ /* 0x040fe20000000000 */
[C---:B------:R-:W-:Y:S02]  /*44d0*/  IADD3 R13, PT, PT, R49.reuse, 0x1, RZ ;  /* 0x00000001310d7810 */ /* 0x040fe40007ffe0ff */
[----:B------:R-:W-:Y:S02]  /*44e0*/  IADD3 R17, PT, PT, R49, 0x2, RZ ;  /* 0x0000000231117810 */ /* 0x000fe40007ffe0ff */
[-C--:B------:R-:W-:Y:S02]  /*44f0*/  ISETP.GE.AND P6, PT, R11, R80.reuse, PT ;  /* 0x000000500b00720c */ /* 0x080fe40003fc6270 */
[----:B------:R-:W-:Y:S02]  /*4500*/  IADD3 R11, PT, PT, R49, -0x2, RZ ;  /* 0xfffffffe310b7810 */ /* 0x000fe40007ffe0ff */
[----:B------:R-:W-:Y:S01]  /*4510*/  ISETP.GE.AND P1, PT, R13, R80, PT ;  /* 0x000000500d00720c */ /* 0x000fe20003f26270 */
[C---:B------:R-:W-:Y:S01]  /*4520*/  VIADD R13, R49.reuse, 0x4 ;  /* 0x00000004310d7836 */ /* 0x040fe20000000000 */
[----:B------:R-:W-:-:S02]  /*4530*/  IADD3 R21, PT, PT, R49, 0x3, RZ ;  /* 0x0000000331157810 */ /* 0x000fc40007ffe0ff */
[-C--:B------:R-:W-:Y:S02]  /*4540*/  ISETP.GE.AND P5, PT, R11, R80.reuse, PT ;  /* 0x000000500b00720c */ /* 0x080fe40003fa6270 */
[----:B------:R-:W-:Y:S02]  /*4550*/  PRMT R6, R25, 0x7632, R6 ;  /* 0x0000763219067816 */ /* 0x000fe40000000006 */
[C---:B------:R-:W-:Y:S02]  /*4560*/  PRMT R11, R26.reuse, 0x7632, R11 ;  /* 0x000076321a0b7816 */ /* 0x040fe4000000000b */
[----:B------:R-:W-:Y:S02]  /*4570*/  ISETP.GE.AND P2, PT, R17, R80, PT ;  /* 0x000000501100720c */ /* 0x000fe40003f46270 */
[----:B------:R-:W-:Y:S02]  /*4580*/  SEL R25, R25, RZ, !P6 ;  /* 0x000000ff19197207 */ /* 0x000fe40007000000 */
[----:B------:R-:W-:-:S02]  /*4590*/  SEL R26, R26, RZ, !P1 ;  /* 0x000000ff1a1a7207 */ /* 0x000fc40004800000 */
        /* <DEDUP_REMOVED lines=16> */
.L_x_21290:
[----:B------:R-:W-:Y:S05]  /*46a0*/  BSYNC.RECONVERGENT B1 ;  /* 0x0000000000017941 */ /* 0x000fea0003800200 */
.L_x_21289:
[----:B------:R-:W-:Y:S02]  /*46b0*/  HMUL2 R12, R52, R25 ;  /* 0x00000019340c7232 */ /* 0x000fe40000000000 */
[C---:B------:R-:W-:Y:S02]  /*46c0*/  HFMA2 R11, R5.reuse, R20, R10 ;  /* 0x00000014050b7231 */ /* 0x040fe4000000000a */
[----:B------:R-:W-:Y:S02]  /*46d0*/  HFMA2 R8, R5, R16, R8 ;  /* 0x0000001005087231 */ /* 0x000fe40000000008 */
[----:B------:R-:W-:Y:S02]  /*46e0*/  HFMA2 R14, R57, R14, R7 ;  /* 0x0000000e390e7231 */ /* 0x000fe40000000007 */
[----:B------:R-:W-:Y:S02]  /*46f0*/  HFMA2 R13, R5, R24, R12 ;  /* 0x00000018050d7231 */ /* 0x000fe4000000000c */
[----:B------:R-:W-:-:S02]  /*4700*/  HFMA2 R11, R57, R22, R11 ;  /* 0x00000016390b7231 */ /* 0x000fc4000000000b */
[C---:B------:R-:W-:Y:S02]  /*4710*/  HFMA2 R8, R57.reuse, R18, R8 ;  /* 0x0000001239087231 */ /* 0x040fe40000000008 */
[--C-:B------:R-:W-:Y:S02]  /*4720*/  HADD2.F32 R4, -RZ, R34.reuse.H0_H0 ;  /* 0x20000022ff047230 */ /* 0x100fe40000004100 */
        /* <DEDUP_REMOVED lines=14> */
[--C-:B------:R-:W-:Y:S02]  /*4810*/  HADD2.F32 R4, -RZ, R14.reuse.H0_H0 ;  /* 0x2000000eff047230 */ /* 0x100fe40000004100 */
[----:B------:R-:W-:Y:S02]  /*4820*/  HADD2.F32 R11, -RZ, R14.H1_H1 ;  /* 0x3000000eff0b7230 */ /* 0x000fe40000004100 */
[----:B------:R-:W-:Y:S01]  /*4830*/  FADD.FTZ R38, R13, R38 ;  /* 0x000000260d267221 */ /* 0x000fe20000010000 */
[----:B------:R-:W-:Y:S02]  /*4840*/  HADD2.F32 R23, -RZ, R23.H1_H1 ;  /* 0x30000017ff177230 */ /* 0x000fe40000004100 */
[----:B------:R-:W-:Y:S02]  /*4850*/  HADD2.F32 R27, -RZ, R27.H1_H1 ;  /* 0x3000001bff1b7230 */ /* 0x000fe40000004100 */
[----:B------:R-:W-:Y:S01]  /*4860*/  FADD.FTZ R4, R4, R11 ;  /* 0x0000000b04047221 */ /* 0x000fe20000010000 */
[----:B------:R-:W-:-:S02]  /*4870*/  FADD.FTZ R8, R8, R23 ;  /* 0x0000001708087221 */ /* 0x000fc40000010000 */
[----:B------:R-:W-:Y:S01]  /*4880*/  FADD.FTZ R27, R10, R27 ;  /* 0x0000001b0a1b7221 */ /* 0x000fe20000010000 */
[----:B------:R-:W-:Y:S01]  /*4890*/  FADD.FTZ R39, R4, R39 ;  /* 0x0000002704277221 */ /* 0x000fe20000010000 */
[----:B------:R-:W-:Y:S02]  /*48a0*/  FADD.FTZ R37, R8, R37 ;  /* 0x0000002508257221 */ /* 0x000fe40000010000 */
[----:B------:R-:W-:Y:S01]  /*48b0*/  FADD.FTZ R36, R27, R36 ;  /* 0x000000241b247221 */ /* 0x000fe20000010000 */
[----:B------:R-:W-:Y:S06]  /*48c0*/  @P0 BRA `(.L_x_21292) ;  /* 0x0000000000780947 */ /* 0x000fec0003800000 */
[C---:B------:R-:W-:Y:S02]  /*48d0*/  IADD3 R11, PT, PT, R49.reuse, -0x1, RZ ;  /* 0xffffffff310b7810 */ /* 0x040fe40007ffe0ff */
[----:B------:R-:W-:Y:S02]  /*48e0*/  IADD3 R7, PT, PT, R49, -0x2, RZ ;  /* 0xfffffffe31077810 */ /* 0x000fe40007ffe0ff */
[-C--:B------:R-:W-:Y:S01]  /*48f0*/  ISETP.GE.AND P5, PT, R11, R80.reuse, PT ;  /* 0x000000500b00720c */ /* 0x080fe20003fa6270 */
[----:B------:R-:W-:Y:S01]  /*4900*/  VIADD R11, R49, 0x1 ;  /* 0x00000001310b7836 */ /* 0x000fe20000000000 */
[-C--:B------:R-:W-:Y:S02]  /*4910*/  ISETP.GE.AND P6, PT, R53, R80.reuse, PT ;  /* 0x000000503500720c */ /* 0x080fe40003fc6270 */
[----:B------:R-:W-:Y:S02]  /*4920*/  ISETP.GE.AND P2, PT, R7, R80, PT ;  /* 0x000000500700720c */ /* 0x000fe40003f46270 */
[----:B------:R-:W-:-:S02]  /*4930*/  IADD3 R13, PT, PT, R49, 0x2, RZ ;  /* 0x00000002310d7810 */ /* 0x000fc40007ffe0ff */
[C---:B------:R-:W-:Y:S02]  /*4940*/  IADD3 R15, PT, PT, R49.reuse, 0x3, RZ ;  /* 0x00000003310f7810 */ /* 0x040fe40007ffe0ff */
[----:B------:R-:W-:Y:S02]  /*4950*/  IADD3 R7, PT, PT, R49, 0x4, RZ ;  /* 0x0000000431077810 */ /* 0x000fe40007ffe0ff */
[C---:B------:R-:W-:Y:S02]  /*4960*/  PRMT R4, R28.reuse, 0x7632, R4 ;  /* 0x000076321c047816 */ /* 0x040fe40000000004 */
[----:B------:R-:W-:Y:S02]  /*4970*/  SEL R28, R28, RZ, !P6 ;  /* 0x000000ff1c1c7207 */ /* 0x000fe40007000000 */
[-C--:B------:R-:W-:Y:S02]  /*4980*/  ISETP.GE.AND P4, PT, R11, R80.reuse, PT ;  /* 0x000000500b00720c */ /* 0x080fe40003f86270 */
[----:B------:R-:W-:-:S02]  /*4990*/  ISETP.GE.AND P1, PT, R13, R80, PT ;  /* 0x000000500d00720c */ /* 0x000fc40003f26270 */
        /* <DEDUP_REMOVED lines=17> */
.L_x_21292:
[----:B------:R-:W-:Y:S05]  /*4ab0*/  BSYNC.RECONVERGENT B1 ;  /* 0x0000000000017941 */ /* 0x000fea0003800200 */
.L_x_21291:
[----:B------:R-:W-:Y:S02]  /*4ac0*/  HMUL2 R14, R52, R29 ;  /* 0x0000001d340e7232 */ /* 0x000fe40000000000 */
[----:B------:R-:W-:Y:S01]  /*4ad0*/  VIADD R6, R44, 0x3 ;  /* 0x000000032c067836 */ /* 0x000fe20000000000 */
[----:B------:R-:W-:Y:S01]  /*4ae0*/  IADD3 R48, P1, PT, R48, 0x10, RZ ;  /* 0x0000001030307810 */ /* 0x000fe20007f3e0ff */
[----:B------:R-:W-:Y:S02]  /*4af0*/  VIADD R47, R47, 0x100 ;  /* 0x000001002f2f7836 */ /* 0x000fe40000000000 */
[----:B------:R-:W-:Y:S01]  /*4b00*/  HFMA2 R15, R5, R28, R14 ;  /* 0x0000001c050f7231 */ /* 0x000fe2000000000e */
[----:B------:R-:W-:Y:S02]  /*4b10*/  IADD3 R50, PT, PT, R50, 0x4, RZ ;  /* 0x0000000432327810 */ /* 0x000fe40007ffe0ff */
[----:B------:R-:W-:Y:S01]  /*4b20*/  ISETP.GE.AND P0, PT, R6, R45, PT ;  /* 0x0000002d0600720c */ /* 0x000fe20003f06270 */
[----:B------:R-:W-:Y:S01]  /*4b30*/  HFMA2 R15, R57, R30, R15 ;  /* 0x0000001e390f7231 */ /* 0x000fe2000000000f */
[----:B------:R-:W-:-:S02]  /*4b40*/  IADD3 R44, PT, PT, R44, 0x4, RZ ;  /* 0x000000042c2c7810 */ /* 0x000fc40007ffe0ff */
        /* <DEDUP_REMOVED lines=8> */
.L_x_21276:
[----:B-12---:R-:W-:Y:S05]  /*4bd0*/  BSYNC.RECONVERGENT B0 ;  /* 0x0000000000007941 */ /* 0x006fea0003800200 */
.L_x_21275:
[----:B------:R-:W1:Y:S01]  /*4be0*/  SHFL.BFLY PT, R5, R42, 0x1, 0x1f ;  /* 0x0c201f002a057f89 */ /* 0x000e6200000e0000 */
[----:B------:R-:W-:Y:S01]  /*4bf0*/  LOP3.LUT R12, R2, 0x1, RZ, 0xc0, !PT ;  /* 0x00000001020c7812 */ /* 0x000fe200078ec0ff */
[----:B------:R-:W-:Y:S01]  /*4c00*/  BSSY.RECONVERGENT B0, `(.L_x_21294) ;  /* 0x0000024000007945 */ /* 0x000fe20003800200 */
[----:B------:R-:W-:Y:S01]  /*4c10*/  SHF.R.U32.HI R43, RZ, 0x1, R43 ;  /* 0x00000001ff2b7819 */ /* 0x000fe2000001162b */
[----:B------:R-:W2:Y:S01]  /*4c20*/  SHFL.BFLY PT, R4, R41, 0x1, 0x1f ;  /* 0x0c201f0029047f89 */ /* 0x000ea200000e0000 */
[----:B------:R-:W-:Y:S02]  /*4c30*/  ISETP.NE.AND P3, PT, R12, RZ, PT ;  /* 0x000000ff0c00720c */ /* 0x000fe40003f65270 */
[----:B------:R-:W-:Y:S01]  /*4c40*/  LOP3.LUT R12, R2, 0x3c0, RZ, 0xc0, !PT ;  /* 0x000003c0020c7812 */ /* 0x000fe200078ec0ff */
[----:B------:R-:W3:Y:S01]  /*4c50*/  SHFL.BFLY PT, R7, R40, 0x1, 0x1f ;  /* 0x0c201f0028077f89 */ /* 0x000ee200000e0000 */
[----:B------:R-:W-:Y:S02]  /*4c60*/  LEA R0, R0, R43, 0x7 ;  /* 0x0000002b00007211 */ /* 0x000fe400078e38ff */
[----:B------:R-:W-:Y:S01]  /*4c70*/  ISETP.NE.OR P0, PT, R12, 0x40, P3 ;  /* 0x000000400c00780c */ /* 0x000fe20001f05670 */
[----:B0-----:R-:W0:Y:S04]  /*4c80*/  SHFL.BFLY PT, R6, R39, 0x1, 0x1f ;  /* 0x0c201f0027067f89 */ /* 0x001e2800000e0000 */
[----:B------:R-:W4:Y:S04]  /*4c90*/  SHFL.BFLY PT, R9, R38, 0x1, 0x1f ;  /* 0x0c201f0026097f89 */ /* 0x000f2800000e0000 */
[----:B------:R-:W4:Y:S04]  /*4ca0*/  SHFL.BFLY PT, R8, R37, 0x1, 0x1f ;  /* 0x0c201f0025087f89 */ /* 0x000f2800000e0000 */
[----:B------:R-:W4:Y:S01]  /*4cb0*/  SHFL.BFLY PT, R11, R36, 0x1, 0x1f ;  /* 0x0c201f00240b7f89 */ /* 0x000f2200000e0000 */
[----:B-1----:R-:W-:-:S03]  /*4cc0*/  FADD.FTZ R5, R5, R42 ;  /* 0x0000002a05057221 */ /* 0x002fc60000010000 */
[----:B------:R-:W1:Y:S01]  /*4cd0*/  SHFL.BFLY PT, R10, R3, 0x1, 0x1f ;  /* 0x0c201f00030a7f89 */ /* 0x000e6200000e0000 */
[----:B--2---:R-:W-:Y:S01]  /*4ce0*/  FADD.FTZ R4, R4, R41 ;  /* 0x0000002904047221 */ /* 0x004fe20000010000 */
[----:B------:R-:W-:Y:S01]  /*4cf0*/  BAR.SYNC.DEFER_BLOCKING 0x0 ;  /* 0x0000000000007b1d */ /* 0x000fe20000010000 */
[----:B---3--:R-:W-:Y:S01]  /*4d00*/  FADD.FTZ R7, R7, R40 ;  /* 0x0000002807077221 */ /* 0x008fe20000010000 */
[----:B0-----:R-:W-:Y:S01]  /*4d10*/  FADD.FTZ R6, R6, R39 ;  /* 0x0000002706067221 */ /* 0x001fe20000010000 */
[----:B----4-:R-:W-:Y:S01]  /*4d20*/  FADD.FTZ R9, R9, R38 ;  /* 0x0000002609097221 */ /* 0x010fe20000010000 */
[----:B------:R-:W-:Y:S01]  /*4d30*/  FADD.FTZ R8, R8, R37 ;  /* 0x0000002508087221 */ /* 0x000fe20000010000 */
[----:B------:R-:W-:Y:S01]  /*4d40*/  FADD.FTZ R11, R11, R36 ;  /* 0x000000240b0b7221 */ /* 0x000fe20000010000 */
        /* <DEDUP_REMOVED lines=15> */
.L_x_21295:
[----:B------:R-:W-:Y:S05]  /*4e40*/  BSYNC.RECONVERGENT B0 ;  /* 0x0000000000007941 */ /* 0x000fea0003800200 */
.L_x_21294:
        /* <DEDUP_REMOVED lines=29> */
.L_x_21297:
[----:B------:R-:W-:Y:S05]  /*5020*/  BSYNC.RECONVERGENT B0 ;  /* 0x0000000000007941 */ /* 0x000fea0003800200 */
.L_x_21296:
        /* <DEDUP_REMOVED lines=12> */
.L_x_21299:
[----:B------:R-:W-:Y:S05]  /*50f0*/  BSYNC.RECONVERGENT B0 ;  /* 0x0000000000007941 */ /* 0x000fea0003800200 */
.L_x_21298:
        /* <DEDUP_REMOVED lines=19> */
.L_x_21301:
[----:B------:R-:W-:Y:S05]  /*5230*/  BSYNC.RECONVERGENT B0 ;  /* 0x0000000000007941 */ /* 0x000fea0003800200 */
.L_x_21300:
[----:B------:R-:W-:Y:S06]  /*5240*/  BAR.SYNC.DEFER_BLOCKING 0x0 ;  /* 0x0000000000007b1d */ /* 0x000fec0000010000 */
[----:B------:R-:W-:Y:S05]  /*5250*/  @P4 EXIT ;  /* 0x000000000000494d */ /* 0x000fea0003800000 */
[----:B------:R-:W1:Y:S01]  /*5260*/  LDCU UR4, c[0x0][0x378] ;  /* 0x00006f00ff0477ac */ /* 0x000e620008000800 */
[----:B------:R-:W-:-:S04]  /*5270*/  IMAD R69, R71, R69, R70 ;  /* 0x0000004547457224 */ /* 0x000fc800078e0246 */
[----:B-1----:R-:W-:Y:S01]  /*5280*/  IMAD R69, R69, UR4, RZ ;  /* 0x0000000445457c24 */ /* 0x002fe2000f8e02ff */
[----:B------:R-:W-:Y:S06]  /*5290*/  @P3 EXIT ;  /* 0x000000000000394d */ /* 0x000fec0003800000 */
[----:B------:R-:W1:Y:S01]  /*52a0*/  S2R R0, SR_TID.X ;  /* 0x0000000000007919 */ /* 0x000e620000002100 */
[----:B------:R-:W2:Y:S01]  /*52b0*/  S2UR UR4, SR_CTAID.Z ;  /* 0x00000000000479c3 */ /* 0x000ea20000002700 */
[----:B------:R-:W3:Y:S01]  /*52c0*/  LDCU.64 UR8, c[0x0][0x380] ;  /* 0x00007000ff0877ac */ /* 0x000ee20008000a00 */
[----:B------:R-:W-:Y:S02]  /*52d0*/  SHF.L.U32 R69, R69, 0x7, RZ ;  /* 0x0000000745457819 */ /* 0x000fe400000006ff */
[----:B0-----:R-:W-:Y:S02]  /*52e0*/  F2FP.F16.F32.PACK_AB R4, R4, R5 ;  /* 0x000000050404723e */ /* 0x001fe400000000ff */
[----:B------:R-:W-:Y:S02]  /*52f0*/  F2FP.F16.F32.PACK_AB R6, R6, R7 ;  /* 0x000000070606723e */ /* 0x000fe400000000ff */
[----:B------:R-:W-:Y:S02]  /*5300*/  F2FP.F16.F32.PACK_AB R8, R8, R9 ;  /* 0x000000090808723e */ /* 0x000fe400000000ff */
[----:B------:R-:W-:-:S02]  /*5310*/  F2FP.F16.F32.PACK_AB R10, R10, R11 ;  /* 0x0000000b0a0a723e */ /* 0x000fc400000000ff */
[----:B------:R-:W-:Y:S02]  /*5320*/  PRMT R5, R6, 0x7632, R5 ;  /* 0x0000763206057816 */ /* 0x000fe40000000005 */
[----:B------:R-:W-:Y:S02]  /*5330*/  PRMT R7, R8, 0x7632, R7 ;  /* 0x0000763208077816 */ /* 0x000fe40000000007 */
[----:B------:R-:W-:Y:S01]  /*5340*/  PRMT R9, R10, 0x7632, R9 ;  /* 0x000076320a097816 */ /* 0x000fe20000000009 */
[----:B--2---:R-:W-:Y:S01]  /*5350*/  USHF.L.U32 UR4, UR4, 0x7, URZ ;  /* 0x0000000704047899 */ /* 0x004fe200080006ff */
[----:B-1----:R-:W-:-:S05]  /*5360*/  SHF.R.U32.HI R0, RZ, 0x1, R0 ;  /* 0x00000001ff007819 */ /* 0x002fca0000011600 */
        /* <DEDUP_REMOVED lines=14> */
.L_x_21252:
        /* <DEDUP_REMOVED lines=8> */
.L_x_21303:
[----:B------:R-:W-:Y:S05]  /*54d0*/  BSYNC B1 ;  /* 0x0000000000017941 */ /* 0x000fea0003800000 */
.L_x_21302:
[----:B------:R-:W-:Y:S01]  /*54e0*/  IMAD.MOV.U32 R3, RZ, RZ, R5 ;  /* 0x000000ffff037224 */ /* 0x000fe200078e0005 */
[----:B------:R-:W-:Y:S06]  /*54f0*/  BRA `(.L_x_21304) ;  /* 0xffffffc000887947 */ /* 0x000fec000383ffff */
.L_x_21254:
        /* <DEDUP_REMOVED lines=8> */
.L_x_21306:
[----:B------:R-:W-:Y:S05]  /*5580*/  BSYNC B0 ;  /* 0x0000000000007941 */ /* 0x000fea0003800000 */
.L_x_21305:
[----:B------:R-:W-:Y:S01]  /*5590*/  MOV R4, R5 ;  /* 0x0000000500047202 */ /* 0x000fe20000000f00 */
[----:B------:R-:W-:Y:S02]  /*55a0*/  HFMA2 R9, -RZ, RZ, 0, 4.76837158203125e-07 ;  /* 0x00000008ff097431 */ /* 0x000fe400000001ff */
[----:B------:R-:W-:Y:S01]  /*55b0*/  IMAD.MOV.U32 R10, RZ, RZ, 0x1f ;  /* 0x0000001fff0a7424 */ /* 0x000fe200078e00ff */
[----:B------:R-:W-:Y:S02]  /*55c0*/  MOV R7, 0xffffffff ;  /* 0xffffffff00077802 */ /* 0x000fe40000000f00 */
[----:B------:R-:W-:-:S04]  /*55d0*/  FMNMX.FTZ R4, R4, R77, !PT ;  /* 0x0000004d04047209 */ /* 0x000fc80007810000 */
[----:B------:R-:W-:-:S07]  /*55e0*/  MOV R8, R4 ;  /* 0x0000000400087202 */ /* 0x000fce0000000f00 */
[----:B------:R-:W-:Y:S05]  /*55f0*/  WARPSYNC.COLLECTIVE R7, `(.L_x_21307) ;  /* 0x0000000007087348 */ /* 0x000fea0003c00000 */
[----:B------:R0:W1:Y:S02]  /*5600*/  SHFL.BFLY P3, R5, R8, R9, R10 ;  /* 0x0c00000908057389 */ /* 0x000064000006000a */
[----:B01----:R-:W-:Y:S05]  /*5610*/  ENDCOLLECTIVE ;  /* 0x000000000000791b */ /* 0x003fea0003800000 */
.L_x_21307:
[----:B------:R-:W-:Y:S01]  /*5620*/  IMAD.MOV.U32 R9, RZ, RZ, 0x4 ;  /* 0x00000004ff097424 */ /* 0x000fe200078e00ff */
[----:B------:R-:W-:-:S04]  /*5630*/  MOV R3, R5 ;  /* 0x0000000500037202 */ /* 0x000fc80000000f00 */
[----:B------:R-:W-:-:S04]  /*5640*/  FMNMX.FTZ R3, R4, R3, !PT ;  /* 0x0000000304037209 */ /* 0x000fc80007810000 */
[----:B------:R-:W-:-:S07]  /*5650*/  MOV R8, R3 ;  /* 0x0000000300087202 */ /* 0x000fce0000000f00 */
[----:B------:R-:W-:Y:S05]  /*5660*/  WARPSYNC.COLLECTIVE R7, `(.L_x_21308) ;  /* 0x0000000007087348 */ /* 0x000fea0003c00000 */
[----:B------:R0:W1:Y:S02]  /*5670*/  SHFL.BFLY P3, R5, R8, R9, R10 ;  /* 0x0c00000908057389 */ /* 0x000064000006000a */
[----:B01----:R-:W-:Y:S05]  /*5680*/  ENDCOLLECTIVE ;  /* 0x000000000000791b */ /* 0x003fea0003800000 */
.L_x_21308:
[----:B------:R-:W-:Y:S01]  /*5690*/  HFMA2 R9, -RZ, RZ, 0, 1.1920928955078125e-07 ;  /* 0x00000002ff097431 */ /* 0x000fe200000001ff */
[----:B------:R-:W-:-:S04]  /*56a0*/  MOV R6, R5 ;  /* 0x0000000500067202 */ /* 0x000fc80000000f00 */
[----:B------:R-:W-:-:S04]  /*56b0*/  FMNMX.FTZ R6, R3, R6, !PT ;  /* 0x0000000603067209 */ /* 0x000fc80007810000 */
[----:B------:R-:W-:-:S07]  /*56c0*/  MOV R8, R6 ;  /* 0x0000000600087202 */ /* 0x000fce0000000f00 */
[----:B------:R-:W-:Y:S05]  /*56d0*/  WARPSYNC.COLLECTIVE R7, `(.L_x_21309) ;  /* 0x0000000007087348 */ /* 0x000fea0003c00000 */
[----:B------:R0:W1:Y:S02]  /*56e0*/  SHFL.BFLY P3, R5, R8, R9, R10 ;  /* 0x0c00000908057389 */ /* 0x000064000006000a */
[----:B01----:R-:W-:Y:S05]  /*56f0*/  ENDCOLLECTIVE ;  /* 0x000000000000791b */ /* 0x003fea0003800000 */
.L_x_21309:
[----:B------:R-:W-:Y:S05]  /*5700*/  BRA `(.L_x_21310) ;  /* 0xffffffc000907947 */ /* 0x000fea000383ffff */
.L_x_21311:
        /* <DEDUP_REMOVED lines=15> */
.L_x_25970:


//--------------------- .text._ZN4vllm25paged_attention_v1_kernelIttLi120ELi16ELi128ELNS_18Fp8KVCacheDataTypeE0ELb0EEEvPT_PKS2_PKT0_S8_ifPKiSA_iPKfiiiSC_SC_iiiii --------------------------
	.section	.text._ZN4vllm25paged_attention_v1_kernelIttLi120ELi16ELi128ELNS_18Fp8KVCacheDataTypeE0ELb0EEEvPT_PKS2_PKT0_S8_ifPKiSA_iPKfiiiSC_SC_iiiii,"ax",@progbits
	.align	128
        .global         _ZN4vllm25paged_attention_v1_kernelIttLi120ELi16ELi128ELNS_18Fp8KVCacheDataTypeE0ELb0EEEvPT_PKS2_PKT0_S8_ifPKiSA_iPKfiiiSC_SC_iiiii
        .type           _ZN4vllm25paged_attention_v1_kernelIttLi120ELi16ELi128ELNS_18Fp8KVCacheDataTypeE0ELb0EEEvPT_PKS2_PKT0_S8_ifPKiSA_iPKfiiiSC_SC_iiiii,@function
        .size           _ZN4vllm25paged_attention_v1_kernelIttLi120ELi16ELi128ELNS_18Fp8KVCacheDataTypeE0ELb0EEEvPT_PKS2_PKT0_S8_ifPKiSA_iPKfiiiSC_SC_iiiii,(.L_x_25971 - _ZN4vllm25paged_attention_v1_kernelIttLi120ELi16ELi128ELNS_18Fp8KVCacheDataTypeE0ELb0EEEvPT_PKS2_PKT0_S8_ifPKiSA_iPKfiiiSC_SC_iiiii)
        .other          _ZN4vllm25paged_attention_v1_kernelIttLi120ELi16ELi128ELNS_18Fp8KVCacheDataTypeE0ELb0EEEvPT_PKS2_PKT0_S8_ifPKiSA_iPKfiiiSC_SC_iiiii,@"STO_CUDA_ENTRY STV_DEFAULT"
_ZN4vllm25paged_attention_v1_kernelIttLi120ELi16ELi128ELNS_18Fp8KVCacheDataTypeE0ELb0EEEvPT_PKS2_PKT0_S8_ifPKiSA_iPKfiiiSC_SC_iiiii:
.text._ZN4vllm25paged_attention_v1_kernelIttLi120ELi16ELi128ELNS_18Fp8KVCacheDataTypeE0ELb0EEEvPT_PKS2_PKT0_S8_ifPKiSA_iPKfiiiSC_SC_iiiii:
[----:B------:R-:W-:Y:S01]  /*0000*/  LDC R1, c[0x0][0x37c] ;  /* 0x0000df00ff017b82 */ /* 0x000fe20000000800 */
[----:B------:R-:W0:Y:S07]  /*0010*/  S2R R4, SR_TID.X ;  /* 0x0000000000047919 */ /* 0x000e2e0000002100 */
[----:B------:R-:W1:Y:S01]  /*0020*/  LDC.64 R6, c[0x0][0x3b0] ;  /* 0x0000ec00ff067b82 */ /* 0x000e620000000a00 */
[----:B------:R-:W2:Y:S01]  /*0030*/  LDCU UR4, c[0x0][0x3c8] ;  /* 0x00007900ff0477ac */ /* 0x000ea20008000800 */
[----:B------:R-:W1:Y:S01]  /*0040*/  S2R R62, SR_CTAID.Y ;  /* 0x00000000003e7919 */ /* 0x000e620000002600 */
[----:B------:R-:W3:Y:S01]  /*0050*/  LDCU.64 UR6, c[0x0][0x358] ;  /* 0x00006b00ff0677ac */ /* 0x000ee20008000a00 */
[----:B------:R-:W4:Y:S04]  /*0060*/  S2R R61, SR_CTAID.X ;  /* 0x00000000003d7919 */ /* 0x000f280000002500 */
[----:B------:R-:W2:Y:S01]  /*0070*/  LDC.64 R10, c[0x0][0x3c0] ;  /* 0x0000f000ff0a7b82 */ /* 0x000ea20000000a00 */
[----:B------:R-:W-:Y:S01]  /*0080*/  IMAD.MOV.U32 R69, RZ, RZ, RZ ;  /* 0x000000ffff457224 */ /* 0x000fe200078e00ff */
[----:B------:R-:W1:Y:S01]  /*0090*/  LDCU UR5, c[0x0][0x3cc] ;  /* 0x00007980ff0577ac */ /* 0x000e620008000800 */
[----:B------:R-:W1:Y:S05]  /*00a0*/  LDCU UR12, c[0x0][0x3a4] ;  /* 0x00007480ff0c77ac */ /* 0x000e6a0008000800 */
[----:B------:R-:W4:Y:S01]  /*00b0*/  S2UR UR13, SR_CgaCtaId ;  /* 0x00000000000d79c3 */ /* 0x000f220000008800 */
[----:B------:R-:W1:Y:S01]  /*00c0*/  LDCU.64 UR10, c[0x0][0x390] ;  /* 0x00007200ff0a77ac */ /* 0x000e620008000a00 */
[----:B0-----:R-:W-:-:S02]  /*00d0*/  ISETP.GT.U32.AND P1, PT, R4, 0x1d, PT ;  /* 0x0000001d0400780c */ /* 0x001fc40003f24070 */
[----:B--2---:R-:W-:Y:S01]  /*00e0*/  ISETP.NE.U32.AND P0, PT, R10, RZ, PT ;  /* 0x000000ff0a00720c */ /* 0x004fe20003f05070 */
[----:B-1----:R-:W-:-:S03]  /*00f0*/  IMAD.WIDE.U32 R6, R62, 0x4, R6 ;  /* 0x000000043e067825 */ /* 0x002fc600078e0006 */
[----:B------:R-:W-:Y:S01]  /*0100*/  ISETP.NE.AND.EX P0, PT, R11, RZ, PT, P0 ;  /* 0x000000ff0b00720c */ /* 0x000fe20003f05300 */
[----:B------:R-:W-:Y:S01]  /*0110*/  IMAD R0, R62, UR4, RZ ;  /* 0x000000043e007c24 */ /* 0x000fe2000f8e02ff */
[----:B---3--:R0:W2:Y:S01]  /*0120*/  LDG.E.CONSTANT R71, desc[UR6][R6.64] ;  /* 0x0000000606477981 */ /* 0x0080a2000c1e9900 */
[----:B------:R-:W1:Y:S04]  /*0130*/  LDC R11, c[0x0][0x3a0] ;  /* 0x0000e800ff0b7b82 */ /* 0x000e680000000800 */
[----:B----4-:R-:W-:Y:S01]  /*0140*/  @!P1 IMAD R2, R61, 0x78, RZ ;  /* 0x000000783d029824 */ /* 0x010fe200078e02ff */
[----:B------:R-:W-:-:S03]  /*0150*/  @!P1 SHF.L.U32 R3, R4, 0x2, RZ ;  /* 0x0000000204039819 */ /* 0x000fc600000006ff */
[----:B------:R-:W3:Y:S01]  /*0160*/  @!P1 LDC.64 R8, c[0x0][0x388] ;  /* 0x0000e200ff089b82 */ /* 0x000ee20000000a00 */
[----:B------:R-:W-:Y:S02]  /*0170*/  @!P1 IADD3 R3, P2, P3, R3, R0, R2 ;  /* 0x0000000003039210 */ /* 0x000fe40007b5e002 */
[----:B------:R-:W-:-:S04]  /*0180*/  SHF.R.S32.HI R0, RZ, 0x1f, R0 ;  /* 0x0000001fff007819 */ /* 0x000fc80000011400 */
[----:B------:R-:W-:Y:S02]  /*0190*/  @!P1 IADD3.X R0, PT, PT, RZ, R0, RZ, P2, P3 ;  /* 0x00000000ff009210 */ /* 0x000fe400017e64ff */
[----:B---3--:R-:W-:-:S04]  /*01a0*/  @!P1 LEA R2, P2, R3, R8, 0x1 ;  /* 0x0000000803029211 */ /* 0x008fc800078408ff */
[----:B------:R-:W-:Y:S02]  /*01b0*/  @!P1 LEA.HI.X R3, R3, R9, R0, 0x1, P2 ;  /* 0x0000000903039211 */ /* 0x000fe400010f0c00 */
[----:B-1----:R-:W-:Y:S01]  /*01c0*/  IABS R10, R11 ;  /* 0x0000000b000a7213 */ /* 0x002fe20000000000 */
[----:B------:R-:W1:Y:S03]  /*01d0*/  @P0 LDC.64 R8, c[0x0][0x3c0] ;  /* 0x0000f000ff080b82 */ /* 0x000e660000000a00 */
[----:B------:R-:W3:Y:S01]  /*01e0*/  @!P1 LDG.E.64.CONSTANT R2, desc[UR6][R2.64] ;  /* 0x0000000602029981 */ /* 0x000ee2000c1e9b00 */
[----:B------:R-:W4:Y:S08]  /*01f0*/  I2F.RP R5, R10 ;  /* 0x0000000a00057306 */ /* 0x000f300000209400 */
[----:B----4-:R-:W0:Y:S01]  /*0200*/  MUFU.RCP R5, R5 ;  /* 0x0000000500057308 */ /* 0x010e220000001000 */
[----:B------:R-:W4:Y:S01]  /*0210*/  LDC R0, c[0x0][0x370] ;  /* 0x0000dc00ff007b82 */ /* 0x000f220000000800 */
[----:B0-----:R-:W-:-:S06]  /*0220*/  IADD3 R6, PT, PT, R5, 0xffffffe, RZ ;  /* 0x0ffffffe05067810 */ /* 0x001fcc0007ffe0ff */
[----:B------:R0:W0:Y:S01]  /*0230*/  F2I.FTZ.U32.TRUNC.NTZ R7, R6 ;  /* 0x0000000600077305 */ /* 0x000022000021f000 */
[----:B-1----:R-:W-:-:S05]  /*0240*/  @P0 IMAD.WIDE.U32 R8, R61, 0x4, R8 ;  /* 0x000000043d080825 */ /* 0x002fca00078e0008 */
[----:B------:R4:W5:Y:S01]  /*0250*/  @P0 LDG.E.CONSTANT R69, desc[UR6][R8.64] ;  /* 0x0000000608450981 */ /* 0x000962000c1e9900 */
[----:B0-----:R-:W-:Y:S02]  /*0260*/  HFMA2 R6, -RZ, RZ, 0, 0 ;  /* 0x00000000ff067431 */ /* 0x001fe400000001ff */
[----:B------:R-:W-:-:S04]  /*0270*/  IMAD.MOV R13, RZ, RZ, -R7 ;  /* 0x000000ffff0d7224 */ /* 0x000fc800078e0a07 */
[----:B------:R-:W-:Y:S01]  /*0280*/  IMAD R13, R13, R10, RZ ;  /* 0x0000000a0d0d7224 */ /* 0x000fe200078e02ff */
[----:B----4-:R-:W-:-:S03]  /*0290*/  IABS R8, R0 ;  /* 0x0000000000087213 */ /* 0x010fc60000000000 */
        /* <DEDUP_REMOVED lines=11> */
[----:B------:R-:W-:-:S05]  /*0350*/  @P0 IADD3 R7, PT, PT, R7, 0x1, RZ ;  /* 0x0000000107070810 */ /* 0x000fca0007ffe0ff */
        /* <DEDUP_REMOVED lines=10> */
[----:B0-----:R-:W-:Y:S01]  /*0400*/  IMAD.MOV.U32 R6, RZ, RZ, RZ ;  /* 0x000000ffff067224 */ /* 0x001fe200078e00ff */
[----:B-1----:R-:W-:-:S05]  /*0410*/  IADD3 R9, PT, PT, RZ, -R7, RZ ;  /* 0x80000007ff097210 */ /* 0x002fca0007ffe0ff */
[----:B------:R-:W-:-:S04]  /*0420*/  IMAD R9, R9, R8, RZ ;  /* 0x0000000809097224 */ /* 0x000fc800078e02ff */
[----:B------:R-:W-:Y:S01]  /*0430*/  IMAD.HI.U32 R7, R7, R9, R6 ;  /* 0x0000000907077227 */ /* 0x000fe200078e0006 */
[----:B------:R-:W-:-:S05]  /*0440*/  IADD3 R5, PT, PT, RZ, -R11, RZ ;  /* 0x8000000bff057210 */ /* 0x000fca0007ffe0ff */
[----:B------:R-:W-:-:S04]  /*0450*/  IMAD.HI.U32 R7, R7, R10, RZ ;  /* 0x0000000a07077227 */ /* 0x000fc800078e00ff */
[----:B------:R-:W-:-:S05]  /*0460*/  IMAD R5, R7, R5, R10 ;  /* 0x0000000507057224 */ /* 0x000fca00078e020a */
[----:B------:R-:W-:Y:S01]  /*0470*/  ISETP.GT.U32.AND P2, PT, R8, R5, PT ;  /* 0x000000050800720c */ /* 0x000fe20003f44070 */
[----:B------:R-:W-:Y:S01]  /*0480*/  UMOV UR4, 0x400 ;  /* 0x0000040000047882 */ /* 0x000fe20000000000 */
[----:B------:R-:W-:Y:S01]  /*0490*/  MOV R63, UR13 ;  /* 0x0000000d003f7c02 */ /* 0x000fe20008000f00 */
[----:B------:R-:W-:Y:S01]  /*04a0*/  IMAD.U32 R68, RZ, RZ, UR4 ;  /* 0x00000004ff447e24 */ /* 0x000fe2000f8e00ff */
[----:B------:R-:W-:Y:S01]  /*04b0*/  LOP3.LUT R6, R4, 0x1, RZ, 0xc0, !PT ;  /* 0x0000000104067812 */ /* 0x000fe200078ec0ff */
[----:B------:R-:W0:Y:S08]  /*04c0*/  LDCU UR4, c[0x0][0x3b8] ;  /* 0x00007700ff0477ac */ /* 0x000e300008000800 */
[----:B------:R-:W-:Y:S01]  /*04d0*/  @!P2 IMAD.IADD R5, R5, 0x1, -R8 ;  /* 0x000000010505a824 */ /* 0x000fe200078e0a08 */
[----:B------:R-:W-:-:S04]  /*04e0*/  LEA R9, R63, R68, 0x18 ;  /* 0x000000443f097211 */ /* 0x000fc800078ec0ff */
[----:B------:R-:W-:Y:S02]  /*04f0*/  ISETP.GE.U32.AND P0, PT, R5, R8, PT ;  /* 0x000000080500720c */ /* 0x000fe40003f06070 */
[----:B------:R-:W-:-:S04]  /*0500*/  LOP3.LUT R8, R61, R12, RZ, 0x3c, !PT ;  /* 0x0000000c3d087212 */ /* 0x000fc800078e3cff */
[----:B------:R-:W-:Y:S01]  /*0510*/  ISETP.GE.AND P3, PT, R8, RZ, PT ;  /* 0x000000ff0800720c */ /* 0x000fe20003f66270 */
[----:B------:R-:W-:Y:S01]  /*0520*/  IMAD R9, R6, 0x78, R9 ;  /* 0x0000007806097824 */ /* 0x000fe200078e0209 */
[--C-:B------:R-:W-:Y:S02]  /*0530*/  SHF.R.U32.HI R6, RZ, 0x1, R4.reuse ;  /* 0x00000001ff067819 */ /* 0x100fe40000011604 */
[----:B------:R-:W-:Y:S02]  /*0540*/  @!P2 IADD3 R7, PT, PT, R7, 0x1, RZ ;  /* 0x000000010707a810 */ /* 0x000fe40007ffe0ff */
[----:B------:R-:W-:Y:S02]  /*0550*/  @!P1 LEA R9, R6, R9, 0x3 ;  /* 0x0000000906099211 */ /* 0x000fe400078e18ff */
[----:B------:R-:W-:Y:S01]  /*0560*/  SHF.R.U32.HI R70, RZ, 0x5, R4 ;  /* 0x00000005ff467819 */ /* 0x000fe20000011604 */
[----:B------:R-:W-:Y:S02]  /*0570*/  @P0 VIADD R7, R7, 0x1 ;  /* 0x0000000107070836 */ /* 0x000fe40000000000 */
[----:B--2---:R-:W-:-:S05]  /*0580*/  VIADD R5, R71, 0xf ;  /* 0x0000000f47057836 */ /* 0x004fca0000000000 */
[----:B------:R-:W-:-:S04]  /*0590*/  SHF.R.S32.HI R8, RZ, 0x1f, R5 ;  /* 0x0000001fff087819 */ /* 0x000fc80000011405 */
[----:B------:R-:W-:-:S04]  /*05a0*/  LEA.HI R8, R8, R5, RZ, 0x4 ;  /* 0x0000000508087211 */ /* 0x000fc800078f20ff */
[----:B------:R-:W-:-:S04]  /*05b0*/  SHF.R.S32.HI R5, RZ, 0x4, R8 ;  /* 0x00000004ff057819 */ /* 0x000fc80000011408 */
[----:B------:R-:W-:Y:S01]  /*05c0*/  ISETP.GE.AND P0, PT, R70, R5, PT ;  /* 0x000000054600720c */ /* 0x000fe20003f06270 */
[----:B------:R-:W-:Y:S01]  /*05d0*/  BSSY B0, `(.L_x_21312) ;  /* 0x0000121000007945 */ /* 0x000fe20003800000 */
[----:B------:R-:W-:Y:S01]  /*05e0*/  MOV R67, 0xff7fffff ;  /* 0xff7fffff00437802 */ /* 0x000fe20000000f00 */
[----:B---3--:R1:W-:Y:S01]  /*05f0*/  @!P1 STS.64 [R9], R2 ;  /* 0x0000000209009388 */ /* 0x0083e20000000a00 */
[----:B------:R-:W-:Y:S01]  /*0600*/  BAR.SYNC.DEFER_BLOCKING 0x0 ;  /* 0x0000000000007b1d */ /* 0x000fe20000010000 */
[----:B------:R-:W-:Y:S02]  /*0610*/  ISETP.NE.AND P1, PT, R12, RZ, PT ;  /* 0x000000ff0c00720c */ /* 0x000fe40003f25270 */
[----:B-1----:R-:W-:Y:S01]  /*0620*/  MOV R2, R7 ;  /* 0x0000000700027202 */ /* 0x002fe20000000f00 */
[----:B0-----:R-:W-:-:S04]  /*0630*/  IMAD R3, R62, UR4, RZ ;  /* 0x000000043e037c24 */ /* 0x001fc8000f8e02ff */
[----:B------:R-:W-:-:S06]  /*0640*/  @!P3 IMAD.MOV R2, RZ, RZ, -R2 ;  /* 0x000000ffff02b224 */ /* 0x000fcc00078e0a02 */
[----:B------:R-:W-:Y:S01]  /*0650*/  @!P1 LOP3.LUT R2, RZ, R12, RZ, 0x33, !PT ;  /* 0x0000000cff029212 */ /* 0x000fe200078e33ff */
[----:B------:R-:W-:Y:S06]  /*0660*/  @P0 BRA `(.L_x_21313) ;  /* 0x00000010005c0947 */ /* 0x000fec0003800000 */
[----:B------:R-:W0:Y:S01]  /*0670*/  LDCU UR4, c[0x0][0x3d0] ;  /* 0x00007a00ff0477ac */ /* 0x000e220008000800 */
[----:B------:R-:W-:Y:S01]  /*0680*/  SHF.R.U32.HI R4, RZ, 0x3, R4 ;  /* 0x00000003ff047819 */ /* 0x000fe20000011604 */
[----:B------:R-:W-:Y:S01]  /*0690*/  IMAD.MOV.U32 R5, RZ, RZ, RZ ;  /* 0x000000ffff057224 */ /* 0x000fe200078e00ff */
[----:B------:R-:W-:Y:S01]  /*06a0*/  SHF.L.U32 R8, R6, 0x2, RZ ;  /* 0x0000000206087819 */ /* 0x000fe200000006ff */
[----:B------:R-:W1:Y:S01]  /*06b0*/  LDCU.64 UR8, c[0x0][0x3a8] ;  /* 0x00007500ff0877ac */ /* 0x000e620008000a00 */
[----:B------:R-:W-:Y:S01]  /*06c0*/  LOP3.LUT R4, R4, 0x7c, RZ, 0xc0, !PT ;  /* 0x0000007c04047812 */ /* 0x000fe200078ec0ff */
[----:B------:R-:W-:Y:S01]  /*06d0*/  VIADD R68, R68, 0x110 ;  /* 0x0000011044447836 */ /* 0x000fe20000000000 */
[----:B------:R-:W-:Y:S02]  /*06e0*/  SHF.L.U32 R7, R6, 0x3, RZ ;  /* 0x0000000306077819 */ /* 0x000fe400000006ff */
[----:B------:R-:W-:Y:S01]  /*06f0*/  LOP3.LUT R9, R8, 0x3c, RZ, 0xc0, !PT ;  /* 0x0000003c08097812 */ /* 0x000fe200078ec0ff */
[----:B------:R-:W-:Y:S01]  /*0700*/  IMAD.WIDE R4, R3, 0x4, R4 ;  /* 0x0000000403047825 */ /* 0x000fe200078e0204 */
[----:B------:R-:W-:-:S02]  /*0710*/  LOP3.LUT R3, R6, 0xf, RZ, 0xc0, !PT ;  /* 0x0000000f06037812 */ /* 0x000fc400078ec0ff */
[----:B------:R-:W-:Y:S01]  /*0720*/  LOP3.LUT R7, R7, 0x78, RZ, 0xc0, !PT ;  /* 0x0000007807077812 */ /* 0x000fe200078ec0ff */
[C---:B------:R-:W-:Y:S01]  /*0730*/  IMAD R9, R70.reuse, 0x40, R9 ;  /* 0x0000004046097824 */ /* 0x040fe200078e0209 */
[----:B------:R-:W-:Y:S02]  /*0740*/  LEA R64, R70, R3, 0x4 ;  /* 0x0000000346407211 */ /* 0x000fe400078e20ff */
[----:B------:R-:W-:Y:S01]  /*0750*/  LEA R68, R63, R68, 0x18 ;  /* 0x000000443f447211 */ /* 0x000fe200078ec0ff */
[----:B0-----:R-:W-:Y:S01]  /*0760*/  IMAD R6, R2, UR4, RZ ;  /* 0x0000000402067c24 */ /* 0x001fe2000f8e02ff */
[----:B------:R-:W-:Y:S01]  /*0770*/  MOV R67, 0xff7fffff ;  /* 0xff7fffff00437802 */ /* 0x000fe20000000f00 */
[C---:B------:R-:W-:Y:S01]  /*0780*/  IMAD.IADD R66, R64.reuse, 0x1, -R71 ;  /* 0x0000000140427824 */ /* 0x040fe200078e0a47 */
[----:B------:R-:W-:Y:S01]  /*0790*/  IADD3 R64, PT, PT, R64, 0x1, RZ ;  /* 0x0000000140407810 */ /* 0x000fe20007ffe0ff */
[----:B------:R-:W-:Y:S01]  /*07a0*/  IMAD.IADD R65, R9, 0x1, R68 ;  /* 0x0000000109417824 */ /* 0x000fe200078e0244 */
[----:B-1----:R-:W-:-:S02]  /*07b0*/  IADD3 R4, P1, PT, R4, UR8, RZ ;  /* 0x0000000804047c10 */ /* 0x002fc4000ff3e0ff */
[C---:B------:R-:W-:Y:S02]  /*07c0*/  IADD3 R72, P0, PT, R6.reuse, R7, RZ ;  /* 0x0000000706487210 */ /* 0x040fe40007f1e0ff */
[----:B------:R-:W-:Y:S02]  /*07d0*/  IADD3.X R5, PT, PT, R5, UR9, RZ, P1, !PT ;  /* 0x0000000905057c10 */ /* 0x000fe40008ffe4ff */
[----:B------:R-:W-:-:S09]  /*07e0*/  LEA.HI.X.SX32 R73, R6, RZ, 0x1, P0 ;  /* 0x000000ff06497211 */ /* 0x000fd200000f0eff */
.L_x_21315:
[----:B------:R-:W2:Y:S01]  /*07f0*/  LDG.E.CONSTANT R7, desc[UR6][R4.64] ;  /* 0x0000000604077981 */ /* 0x000ea2000c1e9900 */
[----:B0-----:R-:W0:Y:S02]  /*0800*/  S2R R3, SR_TID.X ;  /* 0x0000000000037919 */ /* 0x001e240000002100 */
[----:B0-----:R-:W-:Y:S01]  /*0810*/  LOP3.LUT R3, R3, 0x1, RZ, 0xc0, !PT ;  /* 0x0000000103037812 */ /* 0x001fe200078ec0ff */
[----:B------:R-:W-:Y:S01]  /*0820*/  UMOV UR4, 0x400 ;  /* 0x0000040000047882 */ /* 0x000fe20000000000 */
[----:B--2---:R-:W-:-:S03]  /*0830*/  IMAD.WIDE R6, R7, UR5, R72 ;  /* 0x0000000507067c25 */ /* 0x004fc6000f8e0248 */
[----:B------:R-:W-:-:S05]  /*0840*/  LEA R6, P0, R3, R6, 0x2 ;  /* 0x0000000603067211 */ /* 0x000fca00078010ff */
[----:B------:R-:W-:Y:S01]  /*0850*/  IMAD.X R7, RZ, RZ, R7, P0 ;  /* 0x000000ffff077224 */ /* 0x000fe200000e0607 */
        /* <DEDUP_REMOVED lines=14> */
[----:B------:R-:W-:-:S02]  /*0940*/  MOV R63, UR13 ;  /* 0x0000000d003f7c02 */ /* 0x000fc40008000f00 */
[----:B------:R-:W4:Y:S02]  /*0950*/  LDG.E.64.CONSTANT R28, desc[UR6][R50.64+0xb00] ;  /* 0x000b0006321c7981 */ /* 0x000f24000c1e9b00 */
[----:B------:R-:W-:Y:S02]  /*0960*/  LEA R60, R63, R68, 0x18 ;  /* 0x000000443f3c7211 */ /* 0x000fe400078ec0ff */
[----:B------:R-:W4:Y:S03]  /*0970*/  LDG.E.64.CONSTANT R36, desc[UR6][R50.64+0xc00] ;  /* 0x000c000632247981 */ /* 0x000f26000c1e9b00 */
[----:B------:R-:W-:-:S05]  /*0980*/  IMAD R60, R3, 0x78, R60 ;  /* 0x00000078033c7824 */ /* 0x000fca00078e023c */
[----:B------:R-:W0:Y:S04]  /*0990*/  LDS.64 R30, [R60+0x8] ;  /* 0x000008003c1e7984 */ /* 0x000e280000000a00 */
[----:B------:R-:W1:Y:S04]  /*09a0*/  LDS.64 R32, [R60] ;  /* 0x000000003c207984 */ /* 0x000e680000000a00 */
[----:B------:R-:W4:Y:S04]  /*09b0*/  LDS.64 R34, [R60+0x10] ;  /* 0x000010003c227984 */ /* 0x000f280000000a00 */
[----:B------:R-:W-:Y:S01]  /*09c0*/  LDS.64 R46, [R60+0x28] ;  /* 0x000028003c2e7984 */ /* 0x000fe20000000a00 */
[----:B0-----:R-:W-:-:S02]  /*09d0*/  HADD2.F32 R38, -RZ, R30.H0_H0 ;  /* 0x2000001eff267230 */ /* 0x001fc40000004100 */
[----:B------:R-:W-:Y:S02]  /*09e0*/  HADD2.F32 R30, -RZ, R30.H1_H1 ;  /* 0x3000001eff1e7230 */ /* 0x000fe40000004100 */
[----:B--2---:R-:W-:-:S05]  /*09f0*/  HADD2.F32 R39, -RZ, R6.H0_H0 ;  /* 0x20000006ff277230 */ /* 0x004fca0000004100 */
[----:B------:R-:W-:Y:S02]  /*0a00*/  FMUL.FTZ R45, R38, R39 ;  /* 0x00000027262d7220 */ /* 0x000fe40000410000 */
[----:B------:R-:W0:Y:S01]  /*0a10*/  LDS.64 R38, [R60+0x18] ;  /* 0x000018003c267984 */ /* 0x000e220000000a00 */
[----:B------:R-:W-:Y:S02]  /*0a20*/  HADD2.F32 R43, -RZ, R6.H1_H1 ;  /* 0x30000006ff2b7230 */ /* 0x000fe40000004100 */
[----:B-1----:R-:W-:Y:S02]  /*0a30*/  HADD2.F32 R6, -RZ, R32.H0_H0 ;  /* 0x20000020ff067230 */ /* 0x002fe40000004100 */
[----:B---3--:R-:W-:Y:S02]  /*0a40*/  HADD2.F32 R41, -RZ, R8.H0_H0 ;  /* 0x20000008ff297230 */ /* 0x008fe40000004100 */
[----:B------:R-:W-:Y:S01]  /*0a50*/  FMUL.FTZ R43, R30, R43 ;  /* 0x0000002b1e2b7220 */ /* 0x000fe20000410000 */
[----:B------:R-:W-:-:S02]  /*0a60*/  HADD2.F32 R32, -RZ, R32.H1_H1 ;  /* 0x30000020ff207230 */ /* 0x000fc40000004100 */
[----:B------:R-:W-:Y:S01]  /*0a70*/  FFMA.FTZ R6, R6, R41, R45 ;  /* 0x0000002906067223 */ /* 0x000fe2000001002d */
[----:B------:R-:W-:Y:S02]  /*0a80*/  HADD2.F32 R41, -RZ, R8.H1_H1 ;  /* 0x30000008ff297230 */ /* 0x000fe40000004100 */
[----:B----4-:R-:W-:Y:S02]  /*0a90*/  HADD2.F32 R30, -RZ, R10.H0_H0 ;  /* 0x2000000aff1e7230 */ /* 0x010fe40000004100 */
[--C-:B------:R-:W-:Y:S02]  /*0aa0*/  HADD2.F32 R45, -RZ, R34.reuse.H1_H1 ;  /* 0x30000022ff2d7230 */ /* 0x100fe40000004100 */
[----:B------:R-:W-:Y:S01]  /*0ab0*/  FFMA.FTZ R8, R32, R41, R43 ;  /* 0x0000002920087223 */ /* 0x000fe2000001002b */
[----:B------:R-:W-:Y:S01]  /*0ac0*/  HADD2.F32 R43, -RZ, R34.H0_H0 ;  /* 0x20000022ff2b7230 */ /* 0x000fe20000004100 */
[----:B------:R-:W1:Y:S01]  /*0ad0*/  LDS.64 R40, [R60+0x20] ;  /* 0x000020003c287984 */ /* 0x000e620000000a00 */
[----:B------:R-:W-:-:S03]  /*0ae0*/  HADD2.F32 R10, -RZ, R10.H1_H1 ;  /* 0x3000000aff0a7230 */ /* 0x000fc60000004100 */
[----:B------:R-:W-:Y:S02]  /*0af0*/  FFMA.FTZ R6, R43, R30, R6 ;  /* 0x0000001e2b067223 */ /* 0x000fe40000010006 */
[----:B------:R-:W-:Y:S01]  /*0b00*/  FFMA.FTZ R8, R45, R10, R8 ;  /* 0x0000000a2d087223 */ /* 0x000fe20000010008 */
[----:B------:R-:W2:Y:S01]  /*0b10*/  LDG.E.64.CONSTANT R42, desc[UR6][R50.64+0xd00] ;  /* 0x000d0006322a7981 */ /* 0x000ea2000c1e9b00 */
[----:B------:R-:W-:Y:S02]  /*0b20*/  HADD2.F32 R10, -RZ, R12.H0_H0 ;  /* 0x2000000cff0a7230 */ /* 0x000fe40000004100 */
[----:B0-----:R-:W-:-:S05]  /*0b30*/  HADD2.F32 R45, -RZ, R38.H0_H0 ;  /* 0x20000026ff2d7230 */ /* 0x001fca0000004100 */
[----:B------:R-:W-:Y:S02]  /*0b40*/  FFMA.FTZ R6, R45, R10, R6 ;  /* 0x0000000a2d067223 */ /* 0x000fe40000010006 */
[----:B------:R0:W3:Y:S01]  /*0b50*/  LDG.E.64.CONSTANT R44, desc[UR6][R50.64+0xe00] ;  /* 0x000e0006322c7981 */ /* 0x0000e2000c1e9b00 */
[----:B------:R-:W-:Y:S02]  /*0b60*/  HADD2.F32 R49, -RZ, R38.H1_H1 ;  /* 0x30000026ff317230 */ /* 0x000fe40000004100 */
[----:B------:R-:W-:Y:S02]  /*0b70*/  HADD2.F32 R12, -RZ, R12.H1_H1 ;  /* 0x3000000cff0c7230 */ /* 0x000fe40000004100 */
[----:B------:R-:W-:-:S03]  /*0b80*/  HADD2.F32 R10, -RZ, R14.H0_H0 ;  /* 0x2000000eff0a7230 */ /* 0x000fc60000004100 */
[----:B------:R-:W-:Y:S01]  /*0b90*/  FFMA.FTZ R8, R49, R12, R8 ;  /* 0x0000000c31087223 */ /* 0x000fe20000010008 */
[----:B-1----:R-:W-:-:S05]  /*0ba0*/  HADD2.F32 R49, -RZ, R40.H0_H0 ;  /* 0x20000028ff317230 */ /* 0x002fca0000004100 */
[----:B------:R-:W-:Y:S02]  /*0bb0*/  FFMA.FTZ R6, R49, R10, R6 ;  /* 0x0000000a31067223 */ /* 0x000fe40000010006 */
[----:B------:R-:W1:Y:S01]  /*0bc0*/  LDS.64 R48, [R60+0x30] ;  /* 0x000030003c307984 */ /* 0x000e620000000a00 */
[----:B0-----:R-:W-:Y:S02]  /*0bd0*/  HADD2.F32 R51, -RZ, R46.H0_H0 ;  /* 0x2000002eff337230 */ /* 0x001fe40000004100 */
[----:B------:R-:W-:-:S05]  /*0be0*/  HADD2.F32 R10, -RZ, R16.H0_H0 ;  /* 0x20000010ff0a7230 */ /* 0x000fca0000004100 */
[----:B------:R-:W-:Y:S02]  /*0bf0*/  FFMA.FTZ R6, R51, R10, R6 ;  /* 0x0000000a33067223 */ /* 0x000fe40000010006 */
[----:B------:R-:W0:Y:S01]  /*0c00*/  LDS.64 R50, [R60+0x38] ;  /* 0x000038003c327984 */ /* 0x000e220000000a00 */
[----:B------:R-:W-:Y:S02]  /*0c10*/  HADD2.F32 R53, -RZ, R40.H1_H1 ;  /* 0x30000028ff357230 */ /* 0x000fe40000004100 */
[----:B------:R-:W-:Y:S02]  /*0c20*/  HADD2.F32 R14, -RZ, R14.H1_H1 ;  /* 0x3000000eff0e7230 */ /* 0x000fe40000004100 */
[----:B------:R-:W-:-:S03]  /*0c30*/  HADD2.F32 R16, -RZ, R16.H1_H1 ;  /* 0x30000010ff107230 */ /* 0x000fc60000004100 */
[----:B------:R-:W-:Y:S01]  /*0c40*/  FFMA.FTZ R8, R53, R14, R8 ;  /* 0x0000000e35087223 */ /* 0x000fe20000010008 */
[----:B------:R-:W-:Y:S02]  /*0c50*/  HADD2.F32 R53, -RZ, R46.H1_H1 ;  /* 0x3000002eff357230 */ /* 0x000fe40000004100 */
[----:B------:R-:W-:-:S03]  /*0c60*/  HADD2.F32 R10, -RZ, R18.H0_H0 ;  /* 0x20000012ff0a7230 */ /* 0x000fc60000004100 */
[----:B------:R-:W-:Y:S01]  /*0c70*/  FFMA.FTZ R8, R53, R16, R8 ;  /* 0x0000001035087223 */ /* 0x000fe20000010008 */
[----:B-1----:R-:W-:-:S05]  /*0c80*/  HADD2.F32 R53, -RZ, R48.H0_H0 ;  /* 0x20000030ff357230 */ /* 0x002fca0000004100 */
[----:B------:R-:W-:Y:S02]  /*0c90*/  FFMA.FTZ R6, R53, R10, R6 ;  /* 0x0000000a35067223 */ /* 0x000fe40000010006 */
[----:B------:R-:W1:Y:S01]  /*0ca0*/  LDS.64 R52, [R60+0x40] ;  /* 0x000040003c347984 */ /* 0x000e620000000a00 */
[----:B------:R-:W-:Y:S02]  /*0cb0*/  HADD2.F32 R55, -RZ, R48.H1_H1 ;  /* 0x30000030ff377230 */ /* 0x000fe40000004100 */
[----:B------:R-:W-:Y:S02]  /*0cc0*/  HADD2.F32 R18, -RZ, R18.H1_H1 ;  /* 0x30000012ff127230 */ /* 0x000fe40000004100 */
[----:B------:R-:W-:-:S03]  /*0cd0*/  HADD2.F32 R10, -RZ, R20.H0_H0 ;  /* 0x20000014ff0a7230 */ /* 0x000fc60000004100 */
[----:B------:R-:W-:Y:S01]  /*0ce0*/  FFMA.FTZ R8, R55, R18, R8 ;  /* 0x0000001237087223 */ /* 0x000fe20000010008 */
[----:B0-----:R-:W-:-:S05]  /*0cf0*/  HADD2.F32 R55, -RZ, R50.H0_H0 ;  /* 0x20000032ff377230 */ /* 0x001fca0000004100 */
[----:B------:R-:W-:Y:S02]  /*0d00*/  FFMA.FTZ R6, R55, R10, R6 ;  /* 0x0000000a37067223 */ /* 0x000fe40000010006 */
[----:B------:R-:W0:Y:S01]  /*0d10*/  LDS.64 R54, [R60+0x48] ;  /* 0x000048003c367984 */ /* 0x000e220000000a00 */
[----:B------:R-:W-:Y:S02]  /*0d20*/  HADD2.F32 R57, -RZ, R50.H1_H1 ;  /* 0x30000032ff397230 */ /* 0x000fe40000004100 */
        /* <DEDUP_REMOVED lines=17> */
[----:B------:R-:W-:Y:S02]  /*0e40*/  HADD2.F32 R26, -RZ, R26.H1_H1 ;  /* 0x3000001aff1a7230 */ /* 0x000fe40000004100 */
[----:B-1----:R-:W-:-:S05]  /*0e50*/  HADD2.F32 R75, -RZ, R56.H0_H0 ;  /* 0x20000038ff4b7230 */ /* 0x002fca0000004100 */
[----:B------:R-:W-:Y:S01]  /*0e60*/  FFMA.FTZ R6, R75, R10, R6 ;  /* 0x0000000a4b067223 */ /* 0x000fe20000010006 */
[----:B------:R-:W-:Y:S02]  /*0e70*/  HADD2.F32 R75, -RZ, R56.H1_H1 ;  /* 0x30000038ff4b7230 */ /* 0x000fe40000004100 */
[----:B------:R-:W-:-:S03]  /*0e80*/  HADD2.F32 R10, -RZ, R31.H0_H0 ;  /* 0x2000001fff0a7230 */ /* 0x000fc60000004100 */
[----:B------:R-:W-:Y:S01]  /*0e90*/  FFMA.FTZ R8, R75, R26, R8 ;  /* 0x0000001a4b087223 */ /* 0x000fe20000010008 */
[--C-:B------:R-:W-:Y:S02]  /*0ea0*/  HADD2.F32 R75, -RZ, R7.reuse.H0_H0 ;  /* 0x20000007ff4b7230 */ /* 0x100fe40000004100 */
[----:B------:R-:W-:Y:S02]  /*0eb0*/  HADD2.F32 R12, -RZ, R7.H1_H1 ;  /* 0x30000007ff0c7230 */ /* 0x000fe40000004100 */
[----:B------:R-:W-:Y:S02]  /*0ec0*/  HADD2.F32 R31, -RZ, R31.H1_H1 ;  /* 0x3000001fff1f7230 */ /* 0x000fe40000004100 */
[----:B------:R-:W-:Y:S01]  /*0ed0*/  FMUL.FTZ R75, R10, R75 ;  /* 0x0000004b0a4b7220 */ /* 0x000fe20000410000 */
[----:B------:R-:W-:Y:S02]  /*0ee0*/  HADD2.F32 R10, -RZ, R33.H0_H0 ;  /* 0x20000021ff0a7230 */ /* 0x000fe40000004100 */
[----:B------:R-:W-:-:S02]  /*0ef0*/  HADD2.F32 R7, -RZ, R9.H0_H0 ;  /* 0x20000009ff077230 */ /* 0x000fc40000004100 */
[----:B------:R-:W-:Y:S01]  /*0f00*/  FMUL.FTZ R14, R31, R12 ;  /* 0x0000000c1f0e7220 */ /* 0x000fe20000410000 */
[----:B------:R-:W-:Y:S02]  /*0f10*/  HADD2.F32 R12, -RZ, R9.H1_H1 ;  /* 0x30000009ff0c7230 */ /* 0x000fe40000004100 */
[----:B0-----:R-:W-:Y:S02]  /*0f20*/  HADD2.F32 R9, -RZ, R58.H0_H0 ;  /* 0x2000003aff097230 */ /* 0x001fe40000004100 */
[----:B------:R-:W-:Y:S01]  /*0f30*/  FFMA.FTZ R10, R10, R7, R75 ;  /* 0x000000070a0a7223 */ /* 0x000fe2000001004b */
[----:B------:R-:W-:-:S05]  /*0f40*/  HADD2.F32 R7, -RZ, R28.H0_H0 ;  /* 0x2000001cff077230 */ /* 0x000fca0000004100 */
[----:B------:R-:W-:Y:S02]  /*0f50*/  FFMA.FTZ R9, R9, R7, R6 ;  /* 0x0000000709097223 */ /* 0x000fe40000010006 */
[----:B------:R-:W0:Y:S01]  /*0f60*/  LDS.64 R6, [R60+0x60] ;  /* 0x000060003c067984 */ /* 0x000e220000000a00 */
[----:B------:R-:W-:Y:S02]  /*0f70*/  HADD2.F32 R33, -RZ, R33.H1_H1 ;  /* 0x30000021ff217230 */ /* 0x000fe40000004100 */
[----:B------:R-:W-:-:S03]  /*0f80*/  HADD2.F32 R16, -RZ, R11.H1_H1 ;  /* 0x3000000bff107230 */ /* 0x000fc60000004100 */
[----:B------:R-:W-:Y:S01]  /*0f90*/  FFMA.FTZ R12, R33, R12, R14 ;  /* 0x0000000c210c7223 */ /* 0x000fe2000001000e */
[----:B------:R-:W-:Y:S02]  /*0fa0*/  HADD2.F32 R14, -RZ, R11.H0_H0 ;  /* 0x2000000bff0e7230 */ /* 0x000fe40000004100 */
        /* <DEDUP_REMOVED lines=22> */
[----:B------:R-:W-:Y:S02]  /*1110*/  HADD2.F32 R15, -RZ, R58.H1_H1 ;  /* 0x3000003aff0f7230 */ /* 0x000fe40000004100 */
[----:B------:R-:W-:-:S02]  /*1120*/  HADD2.F32 R13, -RZ, R19.H0_H0 ;  /* 0x20000013ff0d7230 */ /* 0x000fc40000004100 */
[----:B------:R-:W-:Y:S02]  /*1130*/  HADD2.F32 R28, -RZ, R28.H1_H1 ;  /* 0x3000001cff1c7230 */ /* 0x000fe40000004100 */
[----:B------:R-:W-:Y:S01]  /*1140*/  FFMA.FTZ R17, R47, R17, R12 ;  /* 0x000000112f117223 */ /* 0x000fe2000001000c */
[----:B------:R-:W-:Y:S01]  /*1150*/  FFMA.FTZ R11, R11, R13, R10 ;  /* 0x0000000d0b0b7223 */ /* 0x000fe2000001000a */
[----:B------:R-:W-:Y:S02]  /*1160*/  HADD2.F32 R13, -RZ, R36.H0_H0 ;  /* 0x20000024ff0d7230 */ /* 0x000fe40000004100 */
[----:B------:R-:W-:Y:S01]  /*1170*/  FFMA.FTZ R12, R15, R28, R8 ;  /* 0x0000001c0f0c7223 */ /* 0x000fe20000010008 */
[----:B0-----:R-:W-:Y:S02]  /*1180*/  HADD2.F32 R8, -RZ, R6.H0_H0 ;  /* 0x20000006ff087230 */ /* 0x001fe40000004100 */
[----:B------:R-:W-:Y:S02]  /*1190*/  HADD2.F32 R19, -RZ, R19.H1_H1 ;  /* 0x30000013ff137230 */ /* 0x000fe40000004100 */
[----:B------:R-:W-:-:S02]  /*11a0*/  HADD2.F32 R10, -RZ, R49.H1_H1 ;  /* 0x30000031ff0a7230 */ /* 0x000fc40000004100 */
[----:B------:R-:W-:Y:S01]  /*11b0*/  FFMA.FTZ R13, R8, R13, R9 ;  /* 0x0000000d080d7223 */ /* 0x000fe20000010009 */
[----:B------:R-:W-:Y:S01]  /*11c0*/  HADD2.F32 R14, -RZ, R51.H0_H0 ;  /* 0x20000033ff0e7230 */ /* 0x000fe20000004100 */
[----:B------:R-:W0:Y:S01]  /*11d0*/  LDS.64 R8, [R60+0x68] ;  /* 0x000068003c087984 */ /* 0x000e220000000a00 */
[--C-:B------:R-:W-:Y:S02]  /*11e0*/  HADD2.F32 R15, -RZ, R21.reuse.H0_H0 ;  /* 0x20000015ff0f7230 */ /* 0x100fe40000004100 */
[----:B------:R-:W-:Y:S01]  /*11f0*/  FFMA.FTZ R10, R10, R19, R17 ;  /* 0x000000130a0a7223 */ /* 0x000fe20000010011 */
[----:B------:R-:W-:Y:S02]  /*1200*/  HADD2.F32 R21, -RZ, R21.H1_H1 ;  /* 0x30000015ff157230 */ /* 0x000fe40000004100 */
[----:B------:R-:W-:Y:S02]  /*1210*/  HADD2.F32 R51, -RZ, R51.H1_H1 ;  /* 0x30000033ff337230 */ /* 0x000fe40000004100 */
[----:B------:R-:W-:-:S03]  /*1220*/  FFMA.FTZ R14, R14, R15, R11 ;  /* 0x0000000f0e0e7223 */ /* 0x000fc6000001000b */
[----:B------:R-:W-:Y:S02]  /*1230*/  FFMA.FTZ R21, R51, R21, R10 ;  /* 0x0000001533157223 */ /* 0x000fe4000001000a */
[----:B------:R-:W1:Y:S01]  /*1240*/  LDS.64 R10, [R60+0x70] ;  /* 0x000070003c0a7984 */ /* 0x000e620000000a00 */
[----:B------:R-:W-:Y:S02]  /*1250*/  HADD2.F32 R17, -RZ, R23.H0_H0 ;  /* 0x20000017ff117230 */ /* 0x000fe40000004100 */
[----:B------:R-:W-:-:S05]  /*1260*/  HADD2.F32 R15, -RZ, R53.H0_H0 ;  /* 0x20000035ff0f7230 */ /* 0x000fca0000004100 */
[----:B------:R-:W-:Y:S01]  /*1270*/  FFMA.FTZ R14, R15, R17, R14 ;  /* 0x000000110f0e7223 */ /* 0x000fe2000001000e */
[----:B------:R-:W-:Y:S02]  /*1280*/  HADD2.F32 R15, -RZ, R55.H0_H0 ;  /* 0x20000037ff0f7230 */ /* 0x000fe40000004100 */
[----:B------:R-:W-:Y:S02]  /*1290*/  HADD2.F32 R17, -RZ, R25.H0_H0 ;  /* 0x20000019ff117230 */ /* 0x000fe40000004100 */
[----:B------:R-:W-:Y:S02]  /*12a0*/  HADD2.F32 R19, -RZ, R57.H0_H0 ;  /* 0x20000039ff137230 */ /* 0x000fe40000004100 */
[----:B------:R-:W-:Y:S02]  /*12b0*/  HADD2.F32 R18, -RZ, R27.H0_H0 ;  /* 0x2000001bff127230 */ /* 0x000fe40000004100 */
[----:B------:R-:W-:Y:S01]  /*12c0*/  FFMA.FTZ R14, R15, R17, R14 ;  /* 0x000000110f0e7223 */ /* 0x000fe2000001000e */
[----:B------:R-:W-:-:S02]  /*12d0*/  HADD2.F32 R23, -RZ, R23.H1_H1 ;  /* 0x30000017ff177230 */ /* 0x000fc40000004100 */
[----:B------:R-:W-:Y:S02]  /*12e0*/  HADD2.F32 R16, -RZ, R53.H1_H1 ;  /* 0x30000035ff107230 */ /* 0x000fe40000004100 */
[----:B------:R-:W-:Y:S02]  /*12f0*/  HADD2.F32 R17, -RZ, R6.H1_H1 ;  /* 0x30000006ff117230 */ /* 0x000fe40000004100 */
[----:B------:R-:W-:Y:S01]  /*1300*/  FFMA.FTZ R14, R19, R18, R14 ;  /* 0x00000012130e7223 */ /* 0x000fe2000001000e */
[----:B------:R-:W-:Y:S02]  /*1310*/  HADD2.F32 R15, -RZ, R59.H0_H0 ;  /* 0x2000003bff0f7230 */ /* 0x000fe40000004100 */
[----:B------:R-:W-:Y:S02]  /*1320*/  HADD2.F32 R6, -RZ, R29.H0_H0 ;  /* 0x2000001dff067230 */ /* 0x000fe40000004100 */
[----:B------:R-:W-:Y:S02]  /*1330*/  HADD2.F32 R36, -RZ, R36.H1_H1 ;  /* 0x30000024ff247230 */ /* 0x000fe40000004100 */
[----:B------:R-:W-:Y:S01]  /*1340*/  FFMA.FTZ R16, R16, R23, R21 ;  /* 0x0000001710107223 */ /* 0x000fe20000010015 */
[----:B------:R-:W-:-:S02]  /*1350*/  HADD2.F32 R25, -RZ, R25.H1_H1 ;  /* 0x30000019ff197230 */ /* 0x000fc40000004100 */
[----:B------:R-:W-:Y:S02]  /*1360*/  HADD2.F32 R55, -RZ, R55.H1_H1 ;  /* 0x30000037ff377230 */ /* 0x000fe40000004100 */
[----:B------:R-:W-:Y:S01]  /*1370*/  FFMA.FTZ R6, R15, R6, R14 ;  /* 0x000000060f067223 */ /* 0x000fe2000001000e */
[----:B------:R-:W-:Y:S01]  /*1380*/  FFMA.FTZ R12, R17, R36, R12 ;  /* 0x00000024110c7223 */ /* 0x000fe2000001000c */
[----:B------:R-:W-:Y:S02]  /*1390*/  HADD2.F32 R27, -RZ, R27.H1_H1 ;  /* 0x3000001bff1b7230 */ /* 0x000fe40000004100 */
[----:B------:R-:W-:Y:S02]  /*13a0*/  HADD2.F32 R57, -RZ, R57.H1_H1 ;  /* 0x30000039ff397230 */ /* 0x000fe40000004100 */
[----:B------:R-:W-:Y:S01]  /*13b0*/  FFMA.FTZ R16, R55, R25, R16 ;  /* 0x0000001937107223 */ /* 0x000fe20000010010 */
[----:B------:R-:W-:Y:S02]  /*13c0*/  HADD2.F32 R15, -RZ, R7.H0_H0 ;  /* 0x20000007ff0f7230 */ /* 0x000fe40000004100 */
[----:B0-----:R-:W-:-:S02]  /*13d0*/  HADD2.F32 R18, -RZ, R8.H0_H0 ;  /* 0x20000008ff127230 */ /* 0x001fc40000004100 */
[----:B------:R-:W-:Y:S02]  /*13e0*/  HADD2.F32 R14, -RZ, R37.H0_H0 ;  /* 0x20000025ff0e7230 */ /* 0x000fe40000004100 */
[----:B--2---:R-:W-:Y:S01]  /*13f0*/  HADD2.F32 R17, -RZ, R42.H0_H0 ;  /* 0x2000002aff117230 */ /* 0x004fe20000004100 */
[----:B------:R-:W-:Y:S01]  /*1400*/  ISETP.NE.AND P1, PT, R3, RZ, PT ;  /* 0x000000ff0300720c */ /* 0x000fe20003f25270 */
[----:B------:R-:W-:Y:S02]  /*1410*/  HADD2.F32 R3, -RZ, R8.H1_H1 ;  /* 0x30000008ff037230 */ /* 0x000fe40000004100 */
[----:B------:R-:W-:Y:S02]  /*1420*/  HADD2.F32 R42, -RZ, R42.H1_H1 ;  /* 0x3000002aff2a7230 */ /* 0x000fe40000004100 */
[----:B------:R-:W-:Y:S01]  /*1430*/  FFMA.FTZ R16, R57, R27, R16 ;  /* 0x0000001b39107223 */ /* 0x000fe20000010010 */
[----:B------:R-:W-:Y:S02]  /*1440*/  HADD2.F32 R29, -RZ, R29.H1_H1 ;  /* 0x3000001dff1d7230 */ /* 0x000fe40000004100 */
[----:B------:R-:W-:Y:S01]  /*1450*/  FFMA.FTZ R6, R15, R14, R6 ;  /* 0x0000000e0f067223 */ /* 0x000fe20000010006 */
[----:B------:R-:W-:-:S02]  /*1460*/  HADD2.F32 R59, -RZ, R59.H1_H1 ;  /* 0x3000003bff3b7230 */ /* 0x000fc40000004100 */
[----:B------:R-:W-:Y:S01]  /*1470*/  FFMA.FTZ R13, R18, R17, R13 ;  /* 0x00000011120d7223 */ /* 0x000fe2000001000d */
[----:B------:R-:W-:Y:S02]  /*1480*/  HADD2.F32 R15, -RZ, R9.H0_H0 ;  /* 0x20000009ff0f7230 */ /* 0x000fe40000004100 */
[----:B-1----:R-:W-:Y:S02]  /*1490*/  HADD2.F32 R14, -RZ, R10.H0_H0 ;  /* 0x2000000aff0e7230 */ /* 0x002fe40000004100 */
[----:B------:R-:W-:Y:S02]  /*14a0*/  HADD2.F32 R8, -RZ, R43.H0_H0 ;  /* 0x2000002bff087230 */ /* 0x000fe40000004100 */
[----:B---3--:R-:W-:Y:S02]  /*14b0*/  HADD2.F32 R17, -RZ, R44.H0_H0 ;  /* 0x2000002cff117230 */ /* 0x008fe40000004100 */
[----:B------:R-:W-:Y:S01]  /*14c0*/  FFMA.FTZ R3, R3, R42, R12 ;  /* 0x0000002a03037223 */ /* 0x000fe2000001000c */
[----:B------:R-:W-:-:S02]  /*14d0*/  HADD2.F32 R10, -RZ, R10.H1_H1 ;  /* 0x3000000aff0a7230 */ /* 0x000fc40000004100 */
[----:B------:R-:W-:Y:S02]  /*14e0*/  HADD2.F32 R44, -RZ, R44.H1_H1 ;  /* 0x3000002cff2c7230 */ /* 0x000fe40000004100 */
[----:B------:R-:W-:Y:S01]  /*14f0*/  FFMA.FTZ R16, R59, R29, R16 ;  /* 0x0000001d3b107223 */ /* 0x000fe20000010010 */
[----:B------:R-:W-:Y:S02]  /*1500*/  HADD2.F32 R37, -RZ, R37.H1_H1 ;  /* 0x30000025ff257230 */ /* 0x000fe40000004100 */
[----:B------:R-:W-:Y:S02]  /*1510*/  HADD2.F32 R7, -RZ, R7.H1_H1 ;  /* 0x30000007ff077230 */ /* 0x000fe40000004100 */
[----:B------:R-:W-:Y:S01]  /*1520*/  FFMA.FTZ R8, R15, R8, R6 ;  /* 0x000000080f087223 */ /* 0x000fe20000010006 */
[----:B------:R-:W-:Y:S01]  /*1530*/  FFMA.FTZ R10, R10, R44, R3 ;  /* 0x0000002c0a0a7223 */ /* 0x000fe20000010003 */
[----:B------:R-:W-:Y:S02]  /*1540*/  HADD2.F32 R43, -RZ, R43.H1_H1 ;  /* 0x3000002bff2b7230 */ /* 0x000fe40000004100 */
[----:B------:R-:W-:-:S02]  /*1550*/  HADD2.F32 R6, -RZ, R9.H1_H1 ;  /* 0x30000009ff067230 */ /* 0x000fc40000004100 */
[----:B------:R-:W-:Y:S01]  /*1560*/  FFMA.FTZ R7, R7, R37, R16 ;  /* 0x0000002507077223 */ /* 0x000fe20000010010 */
[----:B------:R-:W-:Y:S02]  /*1570*/  HADD2.F32 R3, -RZ, R11.H0_H0 ;  /* 0x2000000bff037230 */ /* 0x000fe40000004100 */
[----:B------:R-:W-:Y:S01]  /*1580*/  FFMA.FTZ R13, R14, R17, R13 ;  /* 0x000000110e0d7223 */ /* 0x000fe2000001000d */
[--C-:B------:R-:W-:Y:S01]  /*1590*/  HADD2.F32 R9, -RZ, R45.reuse.H0_H0 ;  /* 0x2000002dff097230 */ /* 0x100fe20000004100 */
        /* <DEDUP_REMOVED lines=16> */
.L_x_21374:
[----:B------:R-:W-:Y:S02]  /*16a0*/  VIADD R7, R66, 0x1 ;  /* 0x0000000142077836 */ /* 0x000fe40000000000 */
[----:B-1----:R-:W-:Y:S01]  /*16b0*/  FADD.FTZ R6, R3, R6 ;  /* 0x0000000603067221 */ /* 0x002fe20000010000 */
[----:B------:R-:W-:Y:S01]  /*16c0*/  VIADD R70, R70, 0x4 ;  /* 0x0000000446467836 */ /* 0x000fe20000000000 */
[----:B------:R-:W-:Y:S02]  /*16d0*/  IADD3 R66, PT, PT, R66, 0x40, RZ ;  /* 0x0000004042427810 */ /* 0x000fe40007ffe0ff */
[----:B------:R-:W-:-:S05]  /*16e0*/  I2FP.F32.S32 R8, R7 ;  /* 0x0000000700087245 */ /* 0x000fca0000201400 */
[----:B------:R-:W-:-:S05]  /*16f0*/  FMUL.FTZ R8, R8, R69 ;  /* 0x0000004508087220 */ /* 0x000fca0000410000 */
[----:B------:R-:W-:Y:S02]  /*1700*/  FSEL R7, R8, RZ, P0 ;  /* 0x000000ff08077208 */ /* 0x000fe40000000000 */
[C---:B------:R-:W-:Y:S01]  /*1710*/  @!P1 IADD3 R8, PT, PT, R64.reuse, -0x1, RZ ;  /* 0xffffffff40089810 */ /* 0x040fe20007ffe0ff */
[----:B------:R-:W-:Y:S02]  /*1720*/  VIADD R64, R64, 0x40 ;  /* 0x0000004040407836 */ /* 0x000fe40000000000 */
[----:B------:R-:W-:Y:S01]  /*1730*/  FFMA.FTZ R10, R6, UR12, R7 ;  /* 0x0000000c060a7c23 */ /* 0x000fe20008010007 */
[CC--:B------:R-:W-:Y:S02]  /*1740*/  @!P1 ISETP.GE.AND P0, PT, R8.reuse, R71.reuse, PT ;  /* 0x000000470800920c */ /* 0x0c0fe40003f06270 */
[----:B------:R-:W-:Y:S02]  /*1750*/  ISETP.GE.OR P2, PT, R8, R71, P1 ;  /* 0x000000470800720c */ /* 0x000fe40000f46670 */
[----:B------:R-:W-:-:S02]  /*1760*/  @!P1 FSEL R6, R10, RZ, !P0 ;  /* 0x000000ff0a069208 */ /* 0x000fc40004000000 */
[----:B------:R-:W-:-:S03]  /*1770*/  ISETP.GE.AND P0, PT, R70, R9, PT ;  /* 0x000000094600720c */ /* 0x000fc60003f06270 */
[----:B------:R1:W-:Y:S01]  /*1780*/  @!P1 STS [R65], R6 ;  /* 0x0000000641009388 */ /* 0x0003e20000000800 */
[----:B------:R-:W-:-:S04]  /*1790*/  IADD3 R4, P1, PT, R4, 0x10, RZ ;  /* 0x0000001004047810 */ /* 0x000fc80007f3e0ff */
[----:B------:R-:W-:Y:S02]  /*17a0*/  IADD3.X R5, PT, PT, RZ, R5, RZ, P1, !PT ;  /* 0x00000005ff057210 */ /* 0x000fe40000ffe4ff */
[----:B------:R-:W-:Y:S01]  /*17b0*/  @!P2 FMNMX.FTZ R67, R67, R10, !PT ;  /* 0x0000000a4343a209 */ /* 0x000fe20007810000 */
[----:B-1----:R-:W-:Y:S02]  /*17c0*/  VIADD R65, R65, 0x100 ;  /* 0x0000010041417836 */ /* 0x002fe40000000000 */
[----:B------:R-:W-:Y:S05]  /*17d0*/  @!P0 BRA `(.L_x_21315) ;  /* 0xfffffff000048947 */ /* 0x000fea000383ffff */
.L_x_21313:
[----:B------:R-:W-:Y:S05]  /*17e0*/  BSYNC B0 ;  /* 0x0000000000007941 */ /* 0x000fea0003800000 */
.L_x_21312:
[----:B------:R-:W0:Y:S01]  /*17f0*/  S2R R4, SR_TID.X ;  /* 0x0000000000047919 */ /* 0x000e220000002100 */
[----:B------:R-:W-:Y:S01]  /*1800*/  IADD3 R35, PT, PT, R71, 0xf, RZ ;  /* 0x0000000f47237810 */ /* 0x000fe20007ffe0ff */
[----:B------:R-:W-:-:S03]  /*1810*/  UMOV UR4, 0xffffffff ;  /* 0xffffffff00047882 */ /* 0x000fc60000000000 */
[----:B------:R-:W-:-:S04]  /*1820*/  SHF.R.S32.HI R6, RZ, 0x1f, R35 ;  /* 0x0000001fff067819 */ /* 0x000fc80000011423 */
[----:B------:R-:W-:Y:S02]  /*1830*/  LEA.HI R35, R6, R35, RZ, 0x4 ;  /* 0x0000002306237211 */ /* 0x000fe400078f20ff */
        /* <DEDUP_REMOVED lines=10> */
.L_x_21380:
[----:B------:R-:W-:Y:S01]  /*18e0*/  VIADD R6, R68, 0xf0 ;  /* 0x000000f044067836 */ /* 0x000fe20000000000 */
[----:B------:R-:W-:Y:S01]  /*18f0*/  ISETP.NE.AND P3, PT, R3, RZ, PT ;  /* 0x000000ff0300720c */ /* 0x000fe20003f65270 */
[----:B------:R-:W-:Y:S05]  /*1900*/  WARPSYNC.ALL ;  /* 0x0000000000007948 */ /* 0x000fea0003800000 */
[----:B------:R-:W-:Y:S02]  /*1910*/  LEA R6, R63, R6, 0x18 ;  /* 0x000000063f067211 */ /* 0x000fe400078ec0ff */
[----:B01----:R-:W-:Y:S02]  /*1920*/  FMNMX.FTZ R8, R8, R7, !PT ;  /* 0x0000000708087209 */ /* 0x003fe40007810000 */
[----:B------:R-:W-:-:S05]  /*1930*/  LEA R5, R40, R6, 0x2 ;  /* 0x0000000628057211 */ /* 0x000fca00078e10ff */
        /* <DEDUP_REMOVED lines=34> */
.L_x_21321:
        /* <DEDUP_REMOVED lines=11> */
.L_x_21320:
[----:B------:R-:W-:Y:S05]  /*1c10*/  BSYNC.RECONVERGENT B1 ;  /* 0x0000000000017941 */ /* 0x000fea0003800200 */
.L_x_21319:
        /* <DEDUP_REMOVED lines=12> */
.L_x_21324:
        /* <DEDUP_REMOVED lines=100> */
.L_x_21323:
[----:B------:R-:W-:Y:S05]  /*2320*/  BSYNC.RECONVERGENT B1 ;  /* 0x0000000000017941 */ /* 0x000fea0003800200 */
.L_x_21322:
        /* <DEDUP_REMOVED lines=55> */
.L_x_21326:
[----:B------:R-:W-:Y:S05]  /*26a0*/  BSYNC.RECONVERGENT B1 ;  /* 0x0000000000017941 */ /* 0x000fea0003800200 */
.L_x_21325:
        /* <DEDUP_REMOVED lines=26> */
.L_x_21318:
[----:B------:R-:W-:Y:S05]  /*2850*/  BSYNC.RECONVERGENT B0 ;  /* 0x0000000000007941 */ /* 0x000fea0003800200 */
.L_x_21317:
        /* <DEDUP_REMOVED lines=39> */
.L_x_21331:
[----:B------:R-:W0:Y:S01]  /*2ad0*/  LDS R12, [R6] ;  /* 0x00000000060c7984 */ /* 0x000e220000000800 */
[----:B------:R-:W-:-:S04]  /*2ae0*/  IADD3 R10, PT, PT, R10, 0x1, RZ ;  /* 0x000000010a0a7810 */ /* 0x000fc80007ffe0ff */
[----:B------:R-:W-:Y:S01]  /*2af0*/  ISETP.NE.AND P0, PT, R10, RZ, PT ;  /* 0x000000ff0a00720c */ /* 0x000fe20003f05270 */
[----:B0-----:R-:W-:-:S05]  /*2b00*/  FMUL.FTZ R9, R12, R5 ;  /* 0x000000050c097220 */ /* 0x001fca0000410000 */
[----:B------:R0:W-:Y:S02]  /*2b10*/  STS [R6], R9 ;  /* 0x0000000906007388 */ /* 0x0001e40000000800 */
[----:B0-----:R-:W-:-:S05]  /*2b20*/  VIADD R6, R6, 0x200 ;  /* 0x0000020006067836 */ /* 0x001fca0000000000 */
[----:B------:R-:W-:Y:S05]  /*2b30*/  @P0 BRA `(.L_x_21331) ;  /* 0xfffffffc00e40947 */ /* 0x000fea000383ffff */
.L_x_21330:
[----:B------:R-:W-:Y:S05]  /*2b40*/  BSYNC.RECONVERGENT B1 ;  /* 0x0000000000017941 */ /* 0x000fea0003800200 */
.L_x_21329:
        /* <DEDUP_REMOVED lines=12> */
.L_x_21334:
        /* <DEDUP_REMOVED lines=52> */
.L_x_21333:
[----:B------:R-:W-:Y:S05]  /*2f50*/  BSYNC.RECONVERGENT B1 ;  /* 0x0000000000017941 */ /* 0x000fea0003800200 */
.L_x_21332:
        /* <DEDUP_REMOVED lines=31> */
.L_x_21336:
[----:B------:R-:W-:Y:S05]  /*3150*/  BSYNC.RECONVERGENT B1 ;  /* 0x0000000000017941 */ /* 0x000fea0003800200 */
.L_x_21335:
        /* <DEDUP_REMOVED lines=14> */
.L_x_21328:
[----:B------:R-:W-:Y:S05]  /*3240*/  BSYNC.RECONVERGENT B0 ;  /* 0x0000000000007941 */ /* 0x000fea0003800200 */
.L_x_21327:
[----:B------:R-:W-:Y:S01]  /*3250*/  SHF.R.S32.HI R35, RZ, 0x4, R35 ;  /* 0x00000004ff237819 */ /* 0x000fe20000011423 */
[----:B------:R-:W-:Y:S01]  /*3260*/  BAR.SYNC.DEFER_BLOCKING 0x0 ;  /* 0x0000000000007b1d */ /* 0x000fe20000010000 */
[----:B------:R-:W-:Y:S01]  /*3270*/  HFMA2 R34, -RZ, RZ, 0, 0 ;  /* 0x00000000ff227431 */ /* 0x000fe200000001ff */
[----:B------:R-:W-:Y:S02]  /*3280*/  CS2R R32, SRZ ;  /* 0x0000000000207805 */ /* 0x000fe4000001ff00 */
[----:B------:R-:W-:Y:S02]  /*3290*/  ISETP.GE.AND P0, PT, R40, R35, PT ;  /* 0x000000232800720c */ /* 0x000fe40003f06270 */
[----:B------:R-:W-:Y:S02]  /*32a0*/  CS2R R28, SRZ ;  /* 0x00000000001c7805 */ /* 0x000fe4000001ff00 */
[----:B-1----:R-:W-:Y:S01]  /*32b0*/  CS2R R6, SRZ ;  /* 0x0000000000067805 */ /* 0x002fe2000001ff00 */
[----:B------:R-:W1:Y:S01]  /*32c0*/  LDCU UR5, c[0x0][0x3cc] ;  /* 0x00007980ff0577ac */ /* 0x000e620008000800 */
[----:B------:R-:W-:Y:S01]  /*32d0*/  BSSY.RECONVERGENT B0, `(.L_x_21337) ;  /* 0x00001ae000007945 */ /* 0x000fe20003800200 */
[----:B------:R-:W-:-:S06]  /*32e0*/  IMAD.MOV.U32 R5, RZ, RZ, RZ ;  /* 0x000000ffff057224 */ /* 0x000fcc00078e00ff */
[----:B------:R-:W-:Y:S05]  /*32f0*/  @P0 BRA `(.L_x_21338) ;  /* 0x0000001800ac0947 */ /* 0x000fea0003800000 */
[----:B------:R-:W2:Y:S01]  /*3300*/  LDCU UR10, c[0x0][0x3b8] ;  /* 0x00007700ff0a77ac */ /* 0x000ea20008000800 */
[----:B0-----:R-:W-:Y:S01]  /*3310*/  SHF.R.U32.HI R8, RZ, 0x3, R4 ;  /* 0x00000003ff087819 */ /* 0x001fe20000011604 */
[----:B------:R-:W-:Y:S01]  /*3320*/  IMAD.MOV.U32 R9, RZ, RZ, RZ ;  /* 0x000000ffff097224 */ /* 0x000fe200078e00ff */
[----:B------:R-:W-:Y:S01]  /*3330*/  SHF.L.U32 R10, R4, 0x5, RZ ;  /* 0x00000005040a7819 */ /* 0x000fe200000006ff */
[----:B------:R-:W0:Y:S01]  /*3340*/  LDCU.64 UR8, c[0x0][0x3a8] ;  /* 0x00007500ff0877ac */ /* 0x000e220008000a00 */
[----:B------:R-:W-:Y:S01]  /*3350*/  LOP3.LUT R8, R8, 0x7c, RZ, 0xc0, !PT ;  /* 0x0000007c08087812 */ /* 0x000fe200078ec0ff */
[----:B------:R-:W-:Y:S01]  /*3360*/  VIADD R39, R40, 0x1 ;  /* 0x0000000128277836 */ /* 0x000fe20000000000 */
[----:B------:R-:W-:Y:S01]  /*3370*/  SHF.L.U32 R48, R4, 0x3, RZ ;  /* 0x0000000304307819 */ /* 0x000fe200000006ff */
[----:B------:R-:W3:Y:S01]  /*3380*/  LDCU UR4, c[0x0][0x3d0] ;  /* 0x00007a00ff0477ac */ /* 0x000ee20008000800 */
[----:B------:R-:W-:Y:S02]  /*3390*/  IADD3 R68, PT, PT, R68, 0x110, RZ ;  /* 0x0000011044447810 */ /* 0x000fe40007ffe0ff */
[----:B------:R-:W-:-:S02]  /*33a0*/  MOV R34, RZ ;  /* 0x000000ff00227202 */ /* 0x000fc40000000f00 */
[----:B------:R-:W-:Y:S01]  /*33b0*/  LEA R68, R63, R68, 0x18 ;  /* 0x000000443f447211 */ /* 0x000fe200078ec0ff */
[----:B--2---:R-:W-:-:S04]  /*33c0*/  IMAD R11, R62, UR10, RZ ;  /* 0x0000000a3e0b7c24 */ /* 0x004fc8000f8e02ff */
[----:B------:R-:W-:Y:S01]  /*33d0*/  IMAD.WIDE R8, R11, 0x4, R8 ;  /* 0x000000040b087825 */ /* 0x000fe200078e0208 */
[----:B------:R-:W-:-:S03]  /*33e0*/  LOP3.LUT R11, R10, 0x20, RZ, 0xe2, !PT ;  /* 0x000000200a0b7812 */ /* 0x000fc600078ee2ff */
[----:B---3--:R-:W-:Y:S01]  /*33f0*/  IMAD R56, R2, UR4, RZ ;  /* 0x0000000402387c24 */ /* 0x008fe2000f8e02ff */
[----:B0-----:R-:W-:Y:S01]  /*3400*/  IADD3 R38, P0, PT, R8, UR8, RZ ;  /* 0x0000000808267c10 */ /* 0x001fe2000ff1e0ff */
[----:B------:R-:W-:-:S03]  /*3410*/  IMAD R11, R40, 0x40, R11 ;  /* 0x00000040280b7824 */ /* 0x000fc600078e020b */
[----:B------:R-:W-:Y:S02]  /*3420*/  IADD3.X R37, PT, PT, R9, UR9, RZ, P0, !PT ;  /* 0x0000000909257c10 */ /* 0x000fe400087fe4ff */
[C---:B------:R-:W-:Y:S02]  /*3430*/  LOP3.LUT R9, R48.reuse, 0x8, RZ, 0xc0, !PT ;  /* 0x0000000830097812 */ /* 0x040fe400078ec0ff */
[----:B------:R-:W-:Y:S02]  /*3440*/  LOP3.LUT R48, R48, 0xf8, RZ, 0xc0, !PT ;  /* 0x000000f830307812 */ /* 0x000fe400078ec0ff */
[C---:B------:R-:W-:Y:S01]  /*3450*/  LEA R9, R40.reuse, R9, 0x4 ;  /* 0x0000000928097211 */ /* 0x040fe200078e20ff */
[----:B------:R-:W-:Y:S01]  /*3460*/  IMAD.IADD R40, R40, 0x1, -R35 ;  /* 0x0000000128287824 */ /* 0x000fe200078e0a23 */
[----:B------:R-:W-:Y:S02]  /*3470*/  IADD3 R36, PT, PT, R11, 0x10, R68 ;  /* 0x000000100b247810 */ /* 0x000fe40007ffe044 */
[----:B------:R-:W-:Y:S01]  /*3480*/  SHF.R.S32.HI R57, RZ, 0x1f, R56 ;  /* 0x0000001fff397819 */ /* 0x000fe20000011438 */
[----:B------:R-:W-:Y:S01]  /*3490*/  VIADD R2, R9, 0x3 ;  /* 0x0000000309027836 */ /* 0x000fe20000000000 */
[----:B------:R-:W-:-:S02]  /*34a0*/  LOP3.LUT R47, R48, 0x100, RZ, 0xfc, !PT ;  /* 0x00000100302f7812 */ /* 0x000fc400078efcff */
[C---:B------:R-:W-:Y:S02]  /*34b0*/  LOP3.LUT R46, R48.reuse, 0x200, RZ, 0xfc, !PT ;  /* 0x00000200302e7812 */ /* 0x040fe400078efcff */
[C---:B------:R-:W-:Y:S02]  /*34c0*/  LOP3.LUT R45, R48.reuse, 0x300, RZ, 0xfc, !PT ;  /* 0x00000300302d7812 */ /* 0x040fe400078efcff */
[C---:B------:R-:W-:Y:S02]  /*34d0*/  LOP3.LUT R44, R48.reuse, 0x400, RZ, 0xfc, !PT ;  /* 0x00000400302c7812 */ /* 0x040fe400078efcff */
[C---:B------:R-:W-:Y:S02]  /*34e0*/  LOP3.LUT R43, R48.reuse, 0x500, RZ, 0xfc, !PT ;  /* 0x00000500302b7812 */ /* 0x040fe400078efcff */
[C---:B------:R-:W-:Y:S02]  /*34f0*/  LOP3.LUT R42, R48.reuse, 0x600, RZ, 0xfc, !PT ;  /* 0x00000600302a7812 */ /* 0x040fe400078efcff */
[----:B------:R-:W-:-:S07]  /*3500*/  LOP3.LUT R41, R48, 0x700, RZ, 0xfc, !PT ;  /* 0x0000070030297812 */ /* 0x000fce00078efcff */
.L_x_21357:
[----:B------:R-:W-:Y:S01]  /*3510*/  MOV R10, R38 ;  /* 0x00000026000a7202 */ /* 0x000fe20000000f00 */
[----:B------:R-:W-:Y:S01]  /*3520*/  IMAD.MOV.U32 R11, RZ, RZ, R37 ;  /* 0x000000ffff0b7224 */ /* 0x000fe200078e0025 */
[----:B------:R-:W0:Y:S01]  /*3530*/  LDC.64 R30, c[0x0][0x398] ;  /* 0x0000e600ff1e7b82 */ /* 0x000e220000000a00 */
[----:B------:R-:W-:Y:S04]  /*3540*/  LDS.128 R20, [R36] ;  /* 0x0000000024147984 */ /* 0x000fe80000000c00 */
[----:B------:R-:W1:Y:S02]  /*3550*/  LDG.E.CONSTANT R59, desc[UR6][R10.64] ;  /* 0x000000060a3b7981 */ /* 0x000e64000c1e9900 */
[----:B-1----:R-:W-:-:S03]  /*3560*/  IMAD.WIDE R58, R59, UR5, R56 ;  /* 0x000000053b3a7c25 */ /* 0x002fc6000f8e0238 */
[-C--:B------:R-:W-:Y:S02]  /*3570*/  IADD3 R9, P0, PT, R43, R58.reuse, RZ ;  /* 0x0000003a2b097210 */ /* 0x080fe40007f1e0ff */
[----:B------:R-:W-:Y:S02]  /*3580*/  IADD3 R13, P1, PT, R42, R58, RZ ;  /* 0x0000003a2a0d7210 */ /* 0x000fe40007f3e0ff */
[----:B------:R-:W-:Y:S02]  /*3590*/  IADD3.X R16, PT, PT, RZ, R59, RZ, P0, !PT ;  /* 0x0000003bff107210 */ /* 0x000fe400007fe4ff */
[-C--:B0-----:R-:W-:Y:S01]  /*35a0*/  LEA R8, P0, R9, R30.reuse, 0x1 ;  /* 0x0000001e09087211 */ /* 0x081fe200078008ff */
[----:B------:R-:W-:Y:S01]  /*35b0*/  IMAD.X R14, RZ, RZ, R59, P1 ;  /* 0x000000ffff0e7224 */ /* 0x000fe200008e063b */
[----:B------:R-:W-:Y:S02]  /*35c0*/  LEA R12, P1, R13, R30, 0x1 ;  /* 0x0000001e0d0c7211 */ /* 0x000fe400078208ff */
[----:B------:R-:W-:-:S02]  /*35d0*/  LEA.HI.X R9, R9, R31, R16, 0x1, P0 ;  /* 0x0000001f09097211 */ /* 0x000fc400000f0c10 */
[----:B------:R-:W0:Y:S01]  /*35e0*/  LDS.128 R16, [R36+-0x10] ;  /* 0xfffff00024107984 */ /* 0x000e220000000c00 */
[----:B------:R-:W-:Y:S02]  /*35f0*/  IADD3 R25, P0, PT, R48, R58, RZ ;  /* 0x0000003a30197210 */ /* 0x000fe40007f1e0ff */
[----:B------:R-:W-:Y:S01]  /*3600*/  LEA.HI.X R13, R13, R31, R14, 0x1, P1 ;  /* 0x0000001f0d0d7211 */ /* 0x000fe200008f0c0e */
[----:B-----5:R-:W5:Y:S01]  /*3610*/  LDG.E.128.CONSTANT R8, desc[UR6][R8.64] ;  /* 0x0000000608087981 */ /* 0x020f62000c1e9d00 */
[----:B------:R-:W-:Y:S02]  /*3620*/  IADD3.X R26, PT, PT, RZ, R59, RZ, P0, !PT ;  /* 0x0000003bff1a7210 */ /* 0x000fe400007fe4ff */
[----:B------:R-:W-:Y:S02]  /*3630*/  LEA R24, P1, R25, R30, 0x1 ;  /* 0x0000001e19187211 */ /* 0x000fe400078208ff */
[----:B------:R-:W5:Y:S01]  /*3640*/  LDG.E.128.CONSTANT R12, desc[UR6][R12.64] ;  /* 0x000000060c0c7981 */ /* 0x000f62000c1e9d00 */
[----:B------:R-:W-:-:S02]  /*3650*/  ISETP.NE.AND P0, PT, R40, -0x1, PT ;  /* 0xffffffff2800780c */ /* 0x000fc40003f05270 */
[----:B------:R-:W-:Y:S02]  /*3660*/  LEA.HI.X R25, R25, R31, R26, 0x1, P1 ;  /* 0x0000001f19197211 */ /* 0x000fe400008f0c1a */
[----:B------:R-:W-:Y:S02]  /*3670*/  IADD3 R52, PT, PT, R2, -0x3, RZ ;  /* 0xfffffffd02347810 */ /* 0x000fe40007ffe0ff */
[----:B0-----:R-:W-:Y:S02]  /*3680*/  F2FP.F16.F32.PACK_AB R50, R19, R18 ;  /* 0x000000121332723e */ /* 0x001fe400000000ff */
[----:B------:R-:W-:Y:S02]  /*3690*/  F2FP.F16.F32.PACK_AB R49, R17, R16 ;  /* 0x000000101131723e */ /* 0x000fe400000000ff */
[----:B------:R0:W5:Y:S01]  /*36a0*/  LDG.E.128.CONSTANT R16, desc[UR6][R24.64] ;  /* 0x0000000618107981 */ /* 0x000162000c1e9d00 */
[----:B------:R-:W-:Y:S04]  /*36b0*/  BSSY.RECONVERGENT B1, `(.L_x_21339) ;  /* 0x0000020000017945 */ /* 0x000fe80003800200 */
[----:B------:R-:W-:Y:S05]  /*36c0*/  @P0 BRA `(.L_x_21340) ;  /* 0x0000000000780947 */ /* 0x000fea0003800000 */
[C---:B0-----:R-:W-:Y:S01]  /*36d0*/  VIADD R24, R2.reuse, 0xffffffff ;  /* 0xffffffff02187836 */ /* 0x041fe20000000000 */
[----:B------:R-:W-:Y:S02]  /*36e0*/  IADD3 R26, PT, PT, R2, 0x1, RZ ;  /* 0x00000001021a7810 */ /* 0x000fe40007ffe0ff */
[----:B-----5:R-:W-:Y:S02]  /*36f0*/  PRMT R25, R16, 0x7632, R25 ;  /* 0x0000763210197816 */ /* 0x020fe40000000019 */
[-C--:B------:R-:W-:Y:S01]  /*3700*/  ISETP.GE.AND P1, PT, R26, R71.reuse, PT ;  /* 0x000000471a00720c */ /* 0x080fe20003f26270 */
[----:B------:R-:W-:Y:S01]  /*3710*/  VIADD R26, R2, 0x3 ;  /* 0x00000003021a7836 */ /* 0x000fe20000000000 */
[-C--:B------:R-:W-:Y:S02]  /*3720*/  ISETP.GE.AND P6, PT, R24, R71.reuse, PT ;  /* 0x000000471800720c */ /* 0x080fe40003fc6270 */
[----:B------:R-:W-:Y:S02]  /*3730*/  IADD3 R24, PT, PT, R2, 0x2, RZ ;  /* 0x0000000202187810 */ /* 0x000fe40007ffe0ff */
[----:B------:R-:W-:-:S02]  /*3740*/  ISETP.GE.AND P3, PT, R26, R71, PT ;  /* 0x000000471a00720c */ /* 0x000fc40003f66270 */
[-C--:B------:R-:W-:Y:S02]  /*3750*/  ISETP.GE.AND P2, PT, R24, R71.reuse, PT ;  /* 0x000000471800720c */ /* 0x080fe40003f46270 */
[C---:B------:R-:W-:Y:S02]  /*3760*/  IADD3 R26, PT, PT, R2.reuse, 0x4, RZ ;  /* 0x00000004021a7810 */ /* 0x040fe40007ffe0ff */
[----:B------:R-:W-:Y:S02]  /*3770*/  IADD3 R24, PT, PT, R2, -0x2, RZ ;  /* 0xfffffffe02187810 */ /* 0x000fe40007ffe0ff */
[-C--:B------:R-:W-:Y:S02]  /*3780*/  ISETP.GE.AND P4, PT, R26, R71.reuse, PT ;  /* 0x000000471a00720c */ /* 0x080fe40003f86270 */
[----:B------:R-:W-:Y:S02]  /*3790*/  ISETP.GE.AND P5, PT, R24, R71, PT ;  /* 0x000000471800720c */ /* 0x000fe40003fa6270 */
[----:B------:R-:W-:-:S02]  /*37a0*/  PRMT R26, R17, 0x7632, R26 ;  /* 0x00007632111a7816 */ /* 0x000fc4000000001a */
[C---:B------:R-:W-:Y:S02]  /*37b0*/  PRMT R24, R18.reuse, 0x7632, R24 ;  /* 0x0000763212187816 */ /* 0x040fe40000000018 */
[----:B------:R-:W-:Y:S02]  /*37c0*/  SEL R17, R17, RZ, !P6 ;  /* 0x000000ff11117207 */ /* 0x000fe40007000000 */
[----:B------:R-:W-:Y:S02]  /*37d0*/  SEL R18, R18, RZ, !P1 ;  /* 0x000000ff12127207 */ /* 0x000fe40004800000 */
[-C--:B------:R-:W-:Y:S02]  /*37e0*/  ISETP.GE.AND P6, PT, R52, R71.reuse, PT ;  /* 0x000000473400720c */ /* 0x080fe40003fc6270 */
[----:B------:R-:W-:Y:S02]  /*37f0*/  ISETP.GE.AND P1, PT, R2, R71, PT ;  /* 0x000000470200720c */ /* 0x000fe40003f26270 */
        /* <DEDUP_REMOVED lines=11> */
.L_x_21340:
[----:B------:R-:W-:Y:S05]  /*38b0*/  BSYNC.RECONVERGENT B1 ;  /* 0x0000000000017941 */ /* 0x000fea0003800200 */
.L_x_21339:
[----:B-----5:R-:W-:Y:S01]  /*38c0*/  HMUL2 R17, R50, R17 ;  /* 0x0000001132117232 */ /* 0x020fe20000000000 */
[----:B0-----:R-:W-:Y:S02]  /*38d0*/  IADD3 R24, P1, PT, R47, R58, RZ ;  /* 0x0000003a2f187210 */ /* 0x001fe40007f3e0ff */
[----:B------:R-:W-:Y:S01]  /*38e0*/  F2FP.F16.F32.PACK_AB R51, R21, R20 ;  /* 0x000000141533723e */ /* 0x000fe200000000ff */
[----:B------:R-:W-:Y:S01]  /*38f0*/  HFMA2 R17, R49, R16, R17 ;  /* 0x0000001031117231 */ /* 0x000fe20000000011 */
[----:B------:R-:W-:Y:S01]  /*3900*/  F2FP.F16.F32.PACK_AB R54, R23, R22 ;  /* 0x000000161736723e */ /* 0x000fe200000000ff */
[----:B------:R-:W-:Y:S01]  /*3910*/  IMAD.X R16, RZ, RZ, R59, P1 ;  /* 0x000000ffff107224 */ /* 0x000fe200008e063b */
[C---:B------:R-:W-:Y:S01]  /*3920*/  LEA R20, P1, R24.reuse, R30, 0x1 ;  /* 0x0000001e18147211 */ /* 0x040fe200078208ff */
[----:B------:R-:W-:Y:S01]  /*3930*/  BSSY.RECONVERGENT B1, `(.L_x_21341) ;  /* 0x0000023000017945 */ /* 0x000fe20003800200 */
[----:B------:R-:W-:Y:S02]  /*3940*/  HFMA2 R27, R51, R18, R17 ;  /* 0x00000012331b7231 */ /* 0x000fe40000000011 */
[----:B------:R-:W-:-:S06]  /*3950*/  LEA.HI.X R21, R24, R31, R16, 0x1, P1 ;  /* 0x0000001f18157211 */ /* 0x000fcc00008f0c10 */
[----:B------:R-:W5:Y:S01]  /*3960*/  LDG.E.128.CONSTANT R20, desc[UR6][R20.64] ;  /* 0x0000000614147981 */ /* 0x000f62000c1e9d00 */
[----:B------:R-:W-:Y:S05]  /*3970*/  @P0 BRA `(.L_x_21342) ;  /* 0x0000000000780947 */ /* 0x000fea0003800000 */
[C---:B------:R-:W-:Y:S02]  /*3980*/  IADD3 R16, PT, PT, R2.reuse, -0x1, RZ ;  /* 0xffffffff02107810 */ /* 0x040fe40007ffe0ff */
[----:B------:R-:W-:Y:S02]  /*3990*/  IADD3 R18, PT, PT, R2, 0x1, RZ ;  /* 0x0000000102127810 */ /* 0x000fe40007ffe0ff */
[-C--:B------:R-:W-:Y:S01]  /*39a0*/  ISETP.GE.AND P6, PT, R16, R71.reuse, PT ;  /* 0x000000471000720c */ /* 0x080fe20003fc6270 */
[----:B------:R-:W-:Y:S01]  /*39b0*/  VIADD R16, R2, 0x2 ;  /* 0x0000000202107836 */ /* 0x000fe20000000000 */
[-C--:B------:R-:W-:Y:S02]  /*39c0*/  ISETP.GE.AND P1, PT, R18, R71.reuse, PT ;  /* 0x000000471200720c */ /* 0x080fe40003f26270 */
[----:B------:R-:W-:Y:S02]  /*39d0*/  IADD3 R18, PT, PT, R2, 0x3, RZ ;  /* 0x0000000302127810 */ /* 0x000fe40007ffe0ff */
[-C--:B------:R-:W-:Y:S01]  /*39e0*/  ISETP.GE.AND P2, PT, R16, R71.reuse, PT ;  /* 0x000000471000720c */ /* 0x080fe20003f46270 */
[----:B------:R-:W-:Y:S01]  /*39f0*/  VIADD R16, R2, 0xfffffffe ;  /* 0xfffffffe02107836 */ /* 0x000fe20000000000 */
[----:B------:R-:W-:-:S02]  /*3a00*/  ISETP.GE.AND P3, PT, R18, R71, PT ;  /* 0x000000471200720c */ /* 0x000fc40003f66270 */
[----:B------:R-:W-:Y:S02]  /*3a10*/  IADD3 R18, PT, PT, R2, 0x4, RZ ;  /* 0x0000000402127810 */ /* 0x000fe40007ffe0ff */
        /* <DEDUP_REMOVED lines=20> */
.L_x_21342:
[----:B------:R-:W-:Y:S05]  /*3b60*/  BSYNC.RECONVERGENT B1 ;  /* 0x0000000000017941 */ /* 0x000fea0003800200 */
.L_x_21341:
[----:B------:R-:W-:Y:S01]  /*3b70*/  IADD3 R17, P1, PT, R46, R58, RZ ;  /* 0x0000003a2e117210 */ /* 0x000fe20007f3e0ff */
[----:B------:R-:W-:Y:S02]  /*3b80*/  HFMA2 R27, R54, R19, R27 ;  /* 0x00000013361b7231 */ /* 0x000fe4000000001b */
[----:B-----5:R-:W-:Y:S01]  /*3b90*/  HMUL2 R21, R50, R21 ;  /* 0x0000001532157232 */ /* 0x020fe20000000000 */
[----:B------:R-:W-:Y:S02]  /*3ba0*/  IADD3.X R18, PT, PT, RZ, R59, RZ, P1, !PT ;  /* 0x0000003bff127210 */ /* 0x000fe40000ffe4ff */
[----:B------:R-:W-:Y:S01]  /*3bb0*/  LEA R16, P1, R17, R30, 0x1 ;  /* 0x0000001e11107211 */ /* 0x000fe200078208ff */
[----:B------:R-:W-:-:S03]  /*3bc0*/  HFMA2 R21, R49, R20, R21 ;  /* 0x0000001431157231 */ /* 0x000fc60000000015 */
[----:B------:R-:W-:Y:S01]  /*3bd0*/  LEA.HI.X R17, R17, R31, R18, 0x1, P1 ;  /* 0x0000001f11117211 */ /* 0x000fe200008f0c12 */
[----:B------:R-:W-:Y:S01]  /*3be0*/  BSSY.RECONVERGENT B1, `(.L_x_21343) ;  /* 0x0000022000017945 */ /* 0x000fe20003800200 */
[----:B------:R-:W-:-:S04]  /*3bf0*/  HFMA2 R22, R51, R22, R21 ;  /* 0x0000001633167231 */ /* 0x000fc80000000015 */
[----:B------:R-:W5:Y:S01]  /*3c00*/  LDG.E.128.CONSTANT R16, desc[UR6][R16.64] ;  /* 0x0000000610107981 */ /* 0x000f62000c1e9d00 */
        /* <DEDUP_REMOVED lines=10> */
[-C--:B------:R-:W-:Y:S02]  /*3cb0*/  ISETP.GE.AND P1, PT, R52, R71.reuse, PT ;  /* 0x000000473400720c */ /* 0x080fe40003f26270 */
[----:B------:R-:W-:Y:S02]  /*3cc0*/  PRMT R24, R19, 0x7632, R24 ;  /* 0x0000763213187816 */ /* 0x000fe40000000018 */
[----:B------:R-:W-:Y:S02]  /*3cd0*/  ISETP.GE.AND P3, PT, R20, R71, PT ;  /* 0x000000471400720c */ /* 0x000fe40003f66270 */
[----:B------:R-:W-:-:S02]  /*3ce0*/  IADD3 R20, PT, PT, R2, 0x2, RZ ;  /* 0x0000000202147810 */ /* 0x000fc40007ffe0ff */
[----:B------:R-:W-:Y:S02]  /*3cf0*/  SEL R18, R18, RZ, !P3 ;  /* 0x000000ff12127207 */ /* 0x000fe40005800000 */
[-C--:B------:R-:W-:Y:S02]  /*3d00*/  ISETP.GE.AND P4, PT, R20, R71.reuse, PT ;  /* 0x000000471400720c */ /* 0x080fe40003f86270 */
[----:B------:R-:W-:Y:S02]  /*3d10*/  IADD3 R20, PT, PT, R2, 0x3, RZ ;  /* 0x0000000302147810 */ /* 0x000fe40007ffe0ff */
[----:B------:R-:W-:Y:S02]  /*3d20*/  SEL R25, R21, RZ, !P4 ;  /* 0x000000ff15197207 */ /* 0x000fe40006000000 */
[----:B------:R-:W-:Y:S01]  /*3d30*/  ISETP.GE.AND P5, PT, R20, R71, PT ;  /* 0x000000471400720c */ /* 0x000fe20003fa6270 */
[----:B------:R-:W-:Y:S01]  /*3d40*/  VIADD R20, R2, 0x4 ;  /* 0x0000000402147836 */ /* 0x000fe20000000000 */
[----:B------:R-:W-:-:S02]  /*3d50*/  PRMT R18, R18, 0x5410, R25 ;  /* 0x0000541012127816 */ /* 0x000fc40000000019 */
        /* <DEDUP_REMOVED lines=10> */
.L_x_21344:
[----:B------:R-:W-:Y:S05]  /*3e00*/  BSYNC.RECONVERGENT B1 ;  /* 0x0000000000017941 */ /* 0x000fea0003800200 */
.L_x_21343:
[----:B-----5:R-:W-:Y:S01]  /*3e10*/  HMUL2 R17, R50, R17 ;  /* 0x0000001132117232 */ /* 0x020fe20000000000 */
[----:B------:R-:W-:Y:S01]  /*3e20*/  IADD3 R21, P1, PT, R45, R58, RZ ;  /* 0x0000003a2d157210 */ /* 0x000fe20007f3e0ff */
[----:B------:R-:W-:Y:S02]  /*3e30*/  HFMA2 R23, R54, R23, R22 ;  /* 0x0000001736177231 */ /* 0x000fe40000000016 */
[----:B------:R-:W-:Y:S02]  /*3e40*/  HADD2.F32 R22, -RZ, R27.H1_H1 ;  /* 0x3000001bff167230 */ /* 0x000fe40000004100 */
[----:B------:R-:W-:Y:S02]  /*3e50*/  HFMA2 R16, R49, R16, R17 ;  /* 0x0000001031107231 */ /* 0x000fe40000000011 */
[----:B------:R-:W-:Y:S01]  /*3e60*/  HADD2.F32 R17, -RZ, R27.H0_H0 ;  /* 0x2000001bff117230 */ /* 0x000fe20000004100 */
[----:B------:R-:W-:Y:S01]  /*3e70*/  IADD3.X R26, PT, PT, RZ, R59, RZ, P1, !PT ;  /* 0x0000003bff1a7210 */ /* 0x000fe20000ffe4ff */
[--C-:B------:R-:W-:Y:S01]  /*3e80*/  HADD2.F32 R24, -RZ, R23.reuse.H0_H0 ;  /* 0x20000017ff187230 */ /* 0x100fe20000004100 */
[----:B------:R-:W-:Y:S01]  /*3e90*/  LEA R20, P1, R21, R30, 0x1 ;  /* 0x0000001e15147211 */ /* 0x000fe200078208ff */
[----:B------:R-:W-:-:S02]  /*3ea0*/  HADD2.F32 R23, -RZ, R23.H1_H1 ;  /* 0x30000017ff177230 */ /* 0x000fc40000004100 */
[----:B------:R-:W-:Y:S01]  /*3eb0*/  FADD.FTZ R17, R17, R22 ;  /* 0x0000001611117221 */ /* 0x000fe20000010000 */
[----:B------:R-:W-:Y:S01]  /*3ec0*/  BSSY.RECONVERGENT B1, `(.L_x_21345) ;  /* 0x000002a000017945 */ /* 0x000fe20003800200 */
[----:B------:R-:W-:Y:S01]  /*3ed0*/  LEA.HI.X R21, R21, R31, R26, 0x1, P1 ;  /* 0x0000001f15157211 */ /* 0x000fe200008f0c1a */
[----:B------:R-:W-:Y:S02]  /*3ee0*/  HFMA2 R18, R51, R18, R16 ;  /* 0x0000001233127231 */ /* 0x000fe40000000010 */
[----:B------:R-:W-:Y:S01]  /*3ef0*/  FADD.FTZ R22, R24, R23 ;  /* 0x0000001718167221 */ /* 0x000fe20000010000 */
[----:B------:R-:W-:Y:S01]  /*3f00*/  IADD3 R23, P1, PT, R44, R58, RZ ;  /* 0x0000003a2c177210 */ /* 0x000fe20007f3e0ff */
[----:B------:R-:W-:Y:S02]  /*3f10*/  FADD.FTZ R34, R17, R34 ;  /* 0x0000002211227221 */ /* 0x000fe40000010000 */
[----:B------:R-:W-:Y:S02]  /*3f20*/  FADD.FTZ R33, R22, R33 ;  /* 0x0000002116217221 */ /* 0x000fe40000010000 */
[----:B------:R-:W-:Y:S01]  /*3f30*/  IMAD.X R26, RZ, RZ, R59, P1 ;  /* 0x000000ffff1a7224 */ /* 0x000fe200008e063b */
[----:B------:R-:W-:-:S04]  /*3f40*/  LEA R24, P1, R23, R30, 0x1 ;  /* 0x0000001e17187211 */ /* 0x000fc800078208ff */
[----:B------:R-:W-:Y:S02]  /*3f50*/  LEA.HI.X R25, R23, R31, R26, 0x1, P1 ;  /* 0x0000001f17197211 */ /* 0x000fe400008f0c1a */
[----:B------:R-:W5:Y:S01]  /*3f60*/  LDG.E.128.CONSTANT R20, desc[UR6][R20.64] ;  /* 0x0000000614147981 */ /* 0x000f62000c1e9d00 */
        /* <DEDUP_REMOVED lines=31> */
.L_x_21346:
[----:B------:R-:W-:Y:S05]  /*4160*/  BSYNC.RECONVERGENT B1 ;  /* 0x0000000000017941 */ /* 0x000fea0003800200 */
.L_x_21345:
[----:B------:R-:W5:Y:S02]  /*4170*/  LDG.E.128.CONSTANT R24, desc[UR6][R24.64] ;  /* 0x0000000618187981 */ /* 0x000f64000c1e9d00 */
[----:B-----5:R-:W-:Y:S01]  /*4180*/  HMUL2 R21, R50, R21 ;  /* 0x0000001532157232 */ /* 0x020fe20000000000 */
[----:B------:R-:W-:Y:S01]  /*4190*/  BSSY.RECONVERGENT B1, `(.L_x_21347) ;  /* 0x0000022000017945 */ /* 0x000fe20003800200 */
[----:B------:R-:W-:Y:S02]  /*41a0*/  HFMA2 R18, R54, R19, R18 ;  /* 0x0000001336127231 */ /* 0x000fe40000000012 */
[----:B------:R-:W-:Y:S01]  /*41b0*/  HFMA2 R20, R49, R20, R21 ;  /* 0x0000001431147231 */ /* 0x000fe20000000015 */
[----:B------:R-:W-:Y:S06]  /*41c0*/  @P0 BRA `(.L_x_21348) ;  /* 0x0000000000780947 */ /* 0x000fec0003800000 */
[C---:B------:R-:W-:Y:S02]  /*41d0*/  IADD3 R16, PT, PT, R2.reuse, -0x1, RZ ;  /* 0xffffffff02107810 */ /* 0x040fe40007ffe0ff */
[-C--:B------:R-:W-:Y:S02]  /*41e0*/  ISETP.GE.AND P2, PT, R2, R71.reuse, PT ;  /* 0x000000470200720c */ /* 0x080fe40003f46270 */
        /* <DEDUP_REMOVED lines=28> */
.L_x_21348:
[----:B------:R-:W-:Y:S05]  /*43b0*/  BSYNC.RECONVERGENT B1 ;  /* 0x0000000000017941 */ /* 0x000fea0003800200 */
.L_x_21347:
[----:B------:R-:W-:Y:S01]  /*43c0*/  HMUL2 R25, R50, R25 ;  /* 0x0000001932197232 */ /* 0x000fe20000000000 */
[----:B------:R-:W-:Y:S01]  /*43d0*/  BSSY.RECONVERGENT B1, `(.L_x_21349) ;  /* 0x0000024000017945 */ /* 0x000fe20003800200 */
[----:B------:R-:W-:Y:S02]  /*43e0*/  HFMA2 R22, R51, R22, R20 ;  /* 0x0000001633167231 */ /* 0x000fe40000000014 */
[--C-:B------:R-:W-:Y:S02]  /*43f0*/  HADD2.F32 R16, -RZ, R18.reuse.H0_H0 ;  /* 0x20000012ff107230 */ /* 0x100fe40000004100 */
[----:B------:R-:W-:Y:S02]  /*4400*/  HFMA2 R24, R49, R24, R25 ;  /* 0x0000001831187231 */ /* 0x000fe40000000019 */
[----:B------:R-:W-:Y:S01]  /*4410*/  HADD2.F32 R17, -RZ, R18.H1_H1 ;  /* 0x30000012ff117230 */ /* 0x000fe20000004100 */
[----:B------:R-:W-:Y:S06]  /*4420*/  @P0 BRA `(.L_x_21350) ;  /* 0x0000000000780947 */ /* 0x000fec0003800000 */
[C---:B------:R-:W-:Y:S02]  /*4430*/  IADD3 R18, PT, PT, R2.reuse, -0x1, RZ ;  /* 0xffffffff02127810 */ /* 0x040fe40007ffe0ff */
[-C--:B------:R-:W-:Y:S02]  /*4440*/  ISETP.GE.AND P2, PT, R2, R71.reuse, PT ;  /* 0x000000470200720c */ /* 0x080fe40003f46270 */
[----:B------:R-:W-:Y:S02]  /*4450*/  ISETP.GE.AND P1, PT, R18, R71, PT ;  /* 0x000000471200720c */ /* 0x000fe40003f26270 */
[C---:B------:R-:W-:Y:S02]  /*4460*/  PRMT R18, R9.reuse, 0x7632, R18 ;  /* 0x0000763209127816 */ /* 0x040fe40000000012 */
        /* <DEDUP_REMOVED lines=16> */
[-C--:B------:R-:W-:Y:S01]  /*4570*/  ISETP.GE.AND P6, PT, R18, R71.reuse, PT ;  /* 0x000000471200720c */ /* 0x080fe20003fc6270 */
[----:B------:R-:W-:Y:S01]  /*4580*/  VIADD R18, R2, 0xfffffffe ;  /* 0xfffffffe02127836 */ /* 0x000fe20000000000 */
[----:B------:R-:W-:Y:S02]  /*4590*/  PRMT R10, R10, 0x5410, R21 ;  /* 0x000054100a0a7816 */ /* 0x000fe40000000015 */
[----:B------:R-:W-:Y:S02]  /*45a0*/  SEL R20, R20, RZ, !P6 ;  /* 0x000000ff14147207 */ /* 0x000fe40007000000 */
[----:B------:R-:W-:Y:S02]  /*45b0*/  ISETP.GE.AND P2, PT, R18, R71, PT ;  /* 0x000000471200720c */ /* 0x000fe40003f46270 */
[----:B------:R-:W-:-:S02]  /*45c0*/  PRMT R18, R8, 0x7632, R18 ;  /* 0x0000763208127816 */ /* 0x000fc40000000012 */
[----:B------:R-:W-:Y:S02]  /*45d0*/  SEL R8, R8, RZ, !P1 ;  /* 0x000000ff08087207 */ /* 0x000fe40004800000 */
[----:B------:R-:W-:Y:S02]  /*45e0*/  SEL R19, R18, RZ, !P2 ;  /* 0x000000ff12137207 */ /* 0x000fe40005000000 */
[----:B------:R-:W-:Y:S02]  /*45f0*/  PRMT R11, R11, 0x5410, R20 ;  /* 0x000054100b0b7816 */ /* 0x000fe40000000014 */
[----:B------:R-:W-:-:S07]  /*4600*/  PRMT R8, R8, 0x5410, R19 ;  /* 0x0000541008087816 */ /* 0x000fce0000000013 */
.L_x_21350:
[----:B------:R-:W-:Y:S05]  /*4610*/  BSYNC.RECONVERGENT B1 ;  /* 0x0000000000017941 */ /* 0x000fea0003800200 */
.L_x_21349:
[----:B------:R-:W-:Y:S01]  /*4620*/  BSSY.RECONVERGENT B1, `(.L_x_21351) ;  /* 0x0000021000017945 */ /* 0x000fe20003800200 */
[----:B------:R-:W-:-:S03]  /*4630*/  HMUL2 R9, R50, R9 ;  /* 0x0000000932097232 */ /* 0x000fc60000000000 */
[----:B------:R-:W-:Y:S05]  /*4640*/  @P0 BRA `(.L_x_21352) ;  /* 0x0000000000780947 */ /* 0x000fea0003800000 */
        /* <DEDUP_REMOVED lines=30> */
.L_x_21352:
[----:B------:R-:W-:Y:S05]  /*4830*/  BSYNC.RECONVERGENT B1 ;  /* 0x0000000000017941 */ /* 0x000fea0003800200 */
.L_x_21351:
[----:B------:R-:W-:Y:S02]  /*4840*/  HFMA2 R13, R50, R13, -RZ ;  /* 0x0000000d320d7231 */ /* 0x000fe400001000ff */
[----:B------:R-:W-:Y:S02]  /*4850*/  HFMA2 R24, R51, R26, R24 ;  /* 0x0000001a33187231 */ /* 0x000fe40000000018 */
[C---:B------:R-:W-:Y:S01]  /*4860*/  HFMA2 R9, R49.reuse, R8, R9 ;  /* 0x0000000831097231 */ /* 0x040fe20000000009 */
[----:B------:R-:W-:Y:S01]  /*4870*/  ISETP.GT.U32.AND P1, PT, R3, 0xf, PT ;  /* 0x0000000f0300780c */ /* 0x000fe20003f24070 */
[----:B------:R-:W-:Y:S02]  /*4880*/  HFMA2 R13, R49, R12, R13 ;  /* 0x0000000c310d7231 */ /* 0x000fe4000000000d */
[----:B------:R-:W-:Y:S02]  /*4890*/  HFMA2 R22, R54, R23, R22 ;  /* 0x0000001736167231 */ /* 0x000fe40000000016 */
[----:B------:R-:W-:Y:S01]  /*48a0*/  FADD.FTZ R17, R16, R17 ;  /* 0x0000001110117221 */ /* 0x000fe20000010000 */
[----:B------:R-:W-:-:S02]  /*48b0*/  HFMA2 R9, R51, R10, R9 ;  /* 0x0000000a33097231 */ /* 0x000fc40000000009 */
[----:B------:R-:W-:Y:S02]  /*48c0*/  HFMA2 R13, R51, R14, R13 ;  /* 0x0000000e330d7231 */ /* 0x000fe4000000000d */
[C---:B------:R-:W-:Y:S02]  /*48d0*/  HFMA2 R24, R54.reuse, R27, R24 ;  /* 0x0000001b36187231 */ /* 0x040fe40000000018 */
[--C-:B------:R-:W-:Y:S02]  /*48e0*/  HADD2.F32 R8, -RZ, R22.reuse.H0_H0 ;  /* 0x20000016ff087230 */ /* 0x100fe40000004100 */
[C---:B------:R-:W-:Y:S02]  /*48f0*/  HFMA2 R12, R54.reuse, R11, R9 ;  /* 0x0000000b360c7231 */ /* 0x040fe40000000009 */
[----:B------:R-:W-:Y:S02]  /*4900*/  HFMA2 R15, R54, R15, R13 ;  /* 0x0000000f360f7231 */ /* 0x000fe4000000000d */
[----:B------:R-:W-:Y:S01]  /*4910*/  HADD2.F32 R9, -RZ, R22.H1_H1 ;  /* 0x30000016ff097230 */ /* 0x000fe20000004100 */
[----:B------:R-:W-:Y:S01]  /*4920*/  BSSY.RECONVERGENT B1, `(.L_x_21353) ;  /* 0x000003f000017945 */ /* 0x000fe20003800200 */
[----:B------:R-:W-:-:S02]  /*4930*/  HADD2.F32 R10, -RZ, R24.H0_H0 ;  /* 0x20000018ff0a7230 */ /* 0x000fc40000004100 */
[----:B------:R-:W-:Y:S01]  /*4940*/  FADD.FTZ R32, R17, R32 ;  /* 0x0000002011207221 */ /* 0x000fe20000010000 */
[----:B------:R-:W-:Y:S02]  /*4950*/  HADD2.F32 R13, -RZ, R12.H0_H0 ;  /* 0x2000000cff0d7230 */ /* 0x000fe40000004100 */
[----:B------:R-:W-:Y:S01]  /*4960*/  FADD.FTZ R8, R8, R9 ;  /* 0x0000000908087221 */ /* 0x000fe20000010000 */
[--C-:B------:R-:W-:Y:S02]  /*4970*/  HADD2.F32 R14, -RZ, R15.reuse.H0_H0 ;  /* 0x2000000fff0e7230 */ /* 0x100fe40000004100 */
[----:B------:R-:W-:Y:S02]  /*4980*/  HADD2.F32 R11, -RZ, R24.H1_H1 ;  /* 0x30000018ff0b7230 */ /* 0x000fe40000004100 */
[----:B------:R-:W-:Y:S01]  /*4990*/  FADD.FTZ R29, R8, R29 ;  /* 0x0000001d081d7221 */ /* 0x000fe20000010000 */
        /* <DEDUP_REMOVED lines=8> */
[----:B------:R-:W-:Y:S06]  /*4a20*/  @P1 BRA `(.L_x_21354) ;  /* 0x0000000000b81947 */ /* 0x000fec0003800000 */
[----:B------:R-:W-:-:S04]  /*4a30*/  IADD3 R9, P1, PT, R41, R58, RZ ;  /* 0x0000003a29097210 */ /* 0x000fc80007f3e0ff */
[----:B------:R-:W-:Y:S02]  /*4a40*/  IADD3.X R58, PT, PT, RZ, R59, RZ, P1, !PT ;  /* 0x0000003bff3a7210 */ /* 0x000fe40000ffe4ff */
[----:B------:R-:W-:-:S04]  /*4a50*/  LEA R8, P1, R9, R30, 0x1 ;  /* 0x0000001e09087211 */ /* 0x000fc800078208ff */
[----:B------:R-:W-:-:S06]  /*4a60*/  LEA.HI.X R9, R9, R31, R58, 0x1, P1 ;  /* 0x0000001f09097211 */ /* 0x000fcc00008f0c3a */
[----:B------:R-:W5:Y:S01]  /*4a70*/  LDG.E.128.CONSTANT R8, desc[UR6][R8.64] ;  /* 0x0000000608087981 */ /* 0x000f62000c1e9d00 */
[----:B------:R-:W-:Y:S04]  /*4a80*/  BSSY.RECONVERGENT B2, `(.L_x_21355) ;  /* 0x0000020000027945 */ /* 0x000fe80003800200 */
[----:B------:R-:W-:Y:S05]  /*4a90*/  @P0 BRA `(.L_x_21356) ;  /* 0x0000000000780947 */ /* 0x000fea0003800000 */
[C---:B------:R-:W-:Y:S01]  /*4aa0*/  IADD3 R12, PT, PT, R2.reuse, -0x2, RZ ;  /* 0xfffffffe020c7810 */ /* 0x040fe20007ffe0ff */
[----:B------:R-:W-:Y:S01]  /*4ab0*/  VIADD R14, R2, 0xffffffff ;  /* 0xffffffff020e7836 */ /* 0x000fe20000000000 */
[-C--:B------:R-:W-:Y:S01]  /*4ac0*/  ISETP.GE.AND P6, PT, R52, R71.reuse, PT ;  /* 0x000000473400720c */ /* 0x080fe20003fc6270 */
[----:B------:R-:W-:Y:S01]  /*4ad0*/  VIADD R18, R2, 0x3 ;  /* 0x0000000302127836 */ /* 0x000fe20000000000 */
[-C--:B------:R-:W-:Y:S02]  /*4ae0*/  ISETP.GE.AND P2, PT, R12, R71.reuse, PT ;  /* 0x000000470c00720c */ /* 0x080fe40003f46270 */
[----:B------:R-:W-:Y:S02]  /*4af0*/  IADD3 R12, PT, PT, R2, 0x4, RZ ;  /* 0x00000004020c7810 */ /* 0x000fe40007ffe0ff */
[----:B------:R-:W-:Y:S02]  /*4b00*/  ISETP.GE.AND P5, PT, R14, R71, PT ;  /* 0x000000470e00720c */ /* 0x000fe40003fa6270 */
[----:B------:R-:W-:-:S02]  /*4b10*/  IADD3 R16, PT, PT, R2, 0x2, RZ ;  /* 0x0000000202107810 */ /* 0x000fc40007ffe0ff */
[----:B------:R-:W-:Y:S02]  /*4b20*/  IADD3 R14, PT, PT, R2, 0x1, RZ ;  /* 0x00000001020e7810 */ /* 0x000fe40007ffe0ff */
[-C--:B------:R-:W-:Y:S02]  /*4b30*/  ISETP.GE.AND P0, PT, R12, R71.reuse, PT ;  /* 0x000000470c00720c */ /* 0x080fe40003f06270 */
[----:B-----5:R-:W-:Y:S02]  /*4b40*/  PRMT R12, R8, 0x7632, R12 ;  /* 0x00007632080c7816 */ /* 0x020fe4000000000c */
        /* <DEDUP_REMOVED lines=19> */
.L_x_21356:
[----:B------:R-:W-:Y:S05]  /*4c80*/  BSYNC.RECONVERGENT B2 ;  /* 0x0000000000027941 */ /* 0x000fea0003800200 */
.L_x_21355:
[----:B-----5:R-:W-:-:S04]  /*4c90*/  HMUL2 R9, R50, R9 ;  /* 0x0000000932097232 */ /* 0x020fc80000000000 */
[----:B------:R-:W-:-:S04]  /*4ca0*/  HFMA2 R9, R49, R8, R9 ;  /* 0x0000000831097231 */ /* 0x000fc80000000009 */
[----:B------:R-:W-:-:S04]  /*4cb0*/  HFMA2 R27, R51, R10, R9 ;  /* 0x0000000a331b7231 */ /* 0x000fc80000000009 */
[----:B------:R-:W-:-:S05]  /*4cc0*/  HFMA2 R27, R54, R11, R27 ;  /* 0x0000000b361b7231 */ /* 0x000fca000000001b */
[--C-:B------:R-:W-:Y:S02]  /*4cd0*/  HADD2.F32 R8, -RZ, R27.reuse.H0_H0 ;  /* 0x2000001bff087230 */ /* 0x100fe40000004100 */
[----:B------:R-:W-:-:S05]  /*4ce0*/  HADD2.F32 R27, -RZ, R27.H1_H1 ;  /* 0x3000001bff1b7230 */ /* 0x000fca0000004100 */
[----:B------:R-:W-:-:S04]  /*4cf0*/  FADD.FTZ R8, R8, R27 ;  /* 0x0000001b08087221 */ /* 0x000fc80000010000 */
[----:B------:R-:W-:-:S07]  /*4d00*/  FADD.FTZ R5, R5, R8 ;  /* 0x0000000805057221 */ /* 0x000fce0000010000 */
.L_x_21354:
[----:B------:R-:W-:Y:S05]  /*4d10*/  BSYNC.RECONVERGENT B1 ;  /* 0x0000000000017941 */ /* 0x000fea0003800200 */
.L_x_21353:
[C---:B------:R-:W-:Y:S01]  /*4d20*/  IADD3 R8, PT, PT, R39.reuse, 0x3, RZ ;  /* 0x0000000327087810 */ /* 0x040fe20007ffe0ff */
[----:B------:R-:W-:Y:S01]  /*4d30*/  VIADD R40, R40, 0x4 ;  /* 0x0000000428287836 */ /* 0x000fe20000000000 */
[----:B------:R-:W-:Y:S01]  /*4d40*/  IADD3 R38, P1, PT, R38, 0x10, RZ ;  /* 0x0000001026267810 */ /* 0x000fe20007f3e0ff */
[----:B------:R-:W-:Y:S01]  /*4d50*/  VIADD R36, R36, 0x100 ;  /* 0x0000010024247836 */ /* 0x000fe20000000000 */
[----:B------:R-:W-:Y:S02]  /*4d60*/  ISETP.GE.AND P0, PT, R8, R35, PT ;  /* 0x000000230800720c */ /* 0x000fe40003f06270 */
[----:B------:R-:W-:Y:S02]  /*4d70*/  IADD3 R39, PT, PT, R39, 0x4, RZ ;  /* 0x0000000427277810 */ /* 0x000fe40007ffe0ff */
[----:B------:R-:W-:Y:S02]  /*4d80*/  IADD3 R2, PT, PT, R2, 0x40, RZ ;  /* 0x0000004002027810 */ /* 0x000fe40007ffe0ff */
[----:B------:R-:W-:-:S07]  /*4d90*/  IADD3.X R37, PT, PT, RZ, R37, RZ, P1, !PT ;  /* 0x00000025ff257210 */ /* 0x000fce0000ffe4ff */
[----:B------:R-:W-:Y:S05]  /*4da0*/  @!P0 BRA `(.L_x_21357) ;  /* 0xffffffe400d88947 */ /* 0x000fea000383ffff */
.L_x_21338:
[----:B-1----:R-:W-:Y:S05]  /*4db0*/  BSYNC.RECONVERGENT B0 ;  /* 0x0000000000007941 */ /* 0x002fea0003800200 */
.L_x_21337:
[----:B------:R-:W1:Y:S01]  /*4dc0*/  SHFL.BFLY PT, R9, R34, 0x1, 0x1f ;  /* 0x0c201f0022097f89 */ /* 0x000e6200000e0000 */
[C---:B------:R-:W-:Y:S01]  /*4dd0*/  LOP3.LUT R16, R4.reuse, 0x3c0, RZ, 0xc0, !PT ;  /* 0x000003c004107812 */ /* 0x040fe200078ec0ff */
[----:B------:R-:W-:Y:S01]  /*4de0*/  BSSY.RECONVERGENT B0, `(.L_x_21358) ;  /* 0x0000027000007945 */ /* 0x000fe20003800200 */
[----:B------:R-:W-:Y:S01]  /*4df0*/  LOP3.LUT R23, R4, 0x1, RZ, 0xc0, !PT ;  /* 0x0000000104177812 */ /* 0x000fe200078ec0ff */
[----:B0-----:R-:W0:Y:S01]  /*4e00*/  SHFL.BFLY PT, R8, R33, 0x1, 0x1f ;  /* 0x0c201f0021087f89 */ /* 0x001e2200000e0000 */
[----:B------:R-:W-:Y:S02]  /*4e10*/  ISETP.NE.AND P0, PT, R16, 0x40, PT ;  /* 0x000000401000780c */ /* 0x000fe40003f05270 */
[----:B------:R-:W-:Y:S01]  /*4e20*/  SHF.R.U32.HI R20, RZ, 0x5, R4 ;  /* 0x00000005ff147819 */ /* 0x000fe20000011604 */
[----:B------:R-:W2:Y:S04]  /*4e30*/  SHFL.BFLY PT, R11, R32, 0x1, 0x1f ;  /* 0x0c201f00200b7f89 */ /* 0x000ea800000e0000 */
[----:B------:R-:W3:Y:S04]  /*4e40*/  SHFL.BFLY PT, R14, R5, 0x1, 0x1f ;  /* 0x0c201f00050e7f89 */ /* 0x000ee800000e0000 */
[----:B------:R-:W4:Y:S04]  /*4e50*/  SHFL.BFLY PT, R10, R29, 0x1, 0x1f ;  /* 0x0c201f001d0a7f89 */ /* 0x000f2800000e0000 */
[----:B------:R-:W4:Y:S04]  /*4e60*/  SHFL.BFLY PT, R13, R28, 0x1, 0x1f ;  /* 0x0c201f001c0d7f89 */ /* 0x000f2800000e0000 */
[----:B------:R-:W4:Y:S01]  /*4e70*/  SHFL.BFLY PT, R12, R7, 0x1, 0x1f ;  /* 0x0c201f00070c7f89 */ /* 0x000f2200000e0000 */
[----:B-1----:R-:W-:-:S03]  /*4e80*/  FADD.FTZ R2, R9, R34 ;  /* 0x0000002209027221 */ /* 0x002fc60000010000 */
[----:B------:R-:W1:Y:S01]  /*4e90*/  SHFL.BFLY PT, R15, R6, 0x1, 0x1f ;  /* 0x0c201f00060f7f89 */ /* 0x000e6200000e0000 */
[----:B0-----:R-:W-:Y:S01]  /*4ea0*/  FADD.FTZ R9, R8, R33 ;  /* 0x0000002108097221 */ /* 0x001fe20000010000 */
[----:B------:R-:W-:Y:S01]  /*4eb0*/  BAR.SYNC.DEFER_BLOCKING 0x0 ;  /* 0x0000000000007b1d */ /* 0x000fe20000010000 */
[----:B--2---:R-:W-:Y:S01]  /*4ec0*/  FADD.FTZ R8, R11, R32 ;  /* 0x000000200b087221 */ /* 0x004fe20000010000 */
[----:B---3--:R-:W-:Y:S01]  /*4ed0*/  FADD.FTZ R14, R14, R5 ;  /* 0x000000050e0e7221 */ /* 0x008fe20000010000 */
[----:B------:R-:W-:Y:S01]  /*4ee0*/  SHF.R.U32.HI R5, RZ, 0x1, R3 ;  /* 0x00000001ff057819 */ /* 0x000fe20000011603 */
[----:B----4-:R-:W-:Y:S01]  /*4ef0*/  FADD.FTZ R11, R10, R29 ;  /* 0x0000001d0a0b7221 */ /* 0x010fe20000010000 */
[----:B------:R-:W-:Y:S01]  /*4f00*/  FADD.FTZ R13, R13, R28 ;  /* 0x0000001c0d0d7221 */ /* 0x000fe20000010000 */
[----:B------:R-:W-:Y:S01]  /*4f10*/  FADD.FTZ R12, R12, R7 ;  /* 0x000000070c0c7221 */ /* 0x000fe20000010000 */
[----:B-1----:R-:W-:Y:S01]  /*4f20*/  FADD.FTZ R15, R15, R6 ;  /* 0x000000060f0f7221 */ /* 0x002fe20000010000 */
[----:B------:R-:W-:Y:S06]  /*4f30*/  @P0 BRA `(.L_x_21359) ;  /* 0x0000000000440947 */ /* 0x000fec0003800000 */
        /* <DEDUP_REMOVED lines=17> */
.L_x_21359:
[----:B------:R-:W-:Y:S05]  /*5050*/  BSYNC.RECONVERGENT B0 ;  /* 0x0000000000007941 */ /* 0x000fea0003800200 */
.L_x_21358:
        /* <DEDUP_REMOVED lines=30> */
.L_x_21363:
[----:B------:R-:W-:Y:S05]  /*5240*/  BSYNC.RECONVERGENT B1 ;  /* 0x0000000000017941 */ /* 0x000fea0003800200 */
.L_x_21362:
[----:B-1----:R-:W-:-:S07]  /*5250*/  @!P0 FADD.FTZ R14, R14, R21 ;  /* 0x000000150e0e8221 */ /* 0x002fce0000010000 */
.L_x_21361:
[----:B------:R-:W-:Y:S05]  /*5260*/  BSYNC.RECONVERGENT B0 ;  /* 0x0000000000007941 */ /* 0x000fea0003800200 */
.L_x_21360:
        /* <DEDUP_REMOVED lines=22> */
.L_x_21365:
[----:B------:R-:W-:Y:S05]  /*53d0*/  BSYNC.RECONVERGENT B0 ;  /* 0x0000000000007941 */ /* 0x000fea0003800200 */
.L_x_21364:
        /* <DEDUP_REMOVED lines=17> */
[----:B0-----:R-:W0:Y:S04]  /*54f0*/  LDS R6, [R19+0x40] ;  /* 0x0000400013067984 */ /* 0x001e280000000800 */
[----:B------:R-:W4:Y:S04]  /*5500*/  LDS R5, [R19+0x80] ;  /* 0x0000800013057984 */ /* 0x000f280000000800 */
[----:B------:R-:W1:Y:S04]  /*5510*/  LDS R10, [R19+0xc0] ;  /* 0x0000c000130a7984 */ /* 0x000e680000000800 */
[----:B------:R-:W2:Y:S04]  /*5520*/  LDS R16, [R19+0x100] ;  /* 0x0001000013107984 */ /* 0x000ea80000000800 */
[----:B------:R-:W2:Y:S04]  /*5530*/  LDS R7, [R19+0x140] ;  /* 0x0001400013077984 */ /* 0x000ea80000000800 */
[----:B------:R-:W2:Y:S01]  /*5540*/  LDS R18, [R19+0x180] ;  /* 0x0001800013127984 */ /* 0x000ea20000000800 */
[----:B---3--:R-:W-:Y:S01]  /*5550*/  FADD.FTZ R2, R2, R3 ;  /* 0x0000000302027221 */ /* 0x008fe20000010000 */
[----:B0-----:R-:W-:Y:S01]  /*5560*/  FADD.FTZ R9, R9, R6 ;  /* 0x0000000609097221 */ /* 0x001fe20000010000 */
[----:B----4-:R-:W-:Y:S01]  /*5570*/  FADD.FTZ R8, R8, R5 ;  /* 0x0000000508087221 */ /* 0x010fe20000010000 */
[----:B-1----:R-:W-:Y:S01]  /*5580*/  FADD.FTZ R11, R11, R10 ;  /* 0x0000000a0b0b7221 */ /* 0x002fe20000010000 */
[----:B--2---:R-:W-:Y:S01]  /*5590*/  FADD.FTZ R13, R13, R16 ;  /* 0x000000100d0d7221 */ /* 0x004fe20000010000 */
[----:B------:R-:W-:Y:S01]  /*55a0*/  FADD.FTZ R12, R12, R7 ;  /* 0x000000070c0c7221 */ /* 0x000fe20000010000 */
[----:B------:R-:W-:-:S07]  /*55b0*/  FADD.FTZ R15, R15, R18 ;  /* 0x000000120f0f7221 */ /* 0x000fce0000010000 */
.L_x_21369:
[----:B------:R-:W-:Y:S05]  /*55c0*/  BSYNC.RECONVERGENT B1 ;  /* 0x0000000000017941 */ /* 0x000fea0003800200 */
.L_x_21368:
[----:B0-2---:R-:W-:-:S07]  /*55d0*/  @!P0 FADD.FTZ R14, R14, R17 ;  /* 0x000000110e0e8221 */ /* 0x005fce0000010000 */
.L_x_21367:
[----:B------:R-:W-:Y:S05]  /*55e0*/  BSYNC.RECONVERGENT B0 ;  /* 0x0000000000007941 */ /* 0x000fea0003800200 */
.L_x_21366:
        /* <DEDUP_REMOVED lines=32> */
.L_x_21371:
[----:B------:R-:W-:Y:S05]  /*57f0*/  BSYNC.RECONVERGENT B0 ;  /* 0x0000000000007941 */ /* 0x000fea0003800200 */
.L_x_21370:
[----:B------:R-:W-:Y:S05]  /*5800*/  @P0 EXIT ;  /* 0x000000000000094d */ /* 0x000fea0003800000 */
[----:B------:R-:W-:-:S05]  /*5810*/  F2FP.F16.F32.PACK_AB R14, RZ, R14 ;  /* 0x0000000eff0e723e */ /* 0x000fca00000000ff */
[----:B------:R-:W-:Y:S01]  /*5820*/  STG.E.U16 desc[UR6][R6.64+0xe0], R14 ;  /* 0x0000e00e06007986 */ /* 0x000fe2000c101506 */
[----:B------:R-:W-:Y:S05]  /*5830*/  EXIT ;  /* 0x000000000000794d */ /* 0x000fea0003800000 */
.L_x_21314:
[----:B------:R-:W-:Y:S01]  /*5840*/  HFMA2 R13, -RZ, RZ, 0, 1.847743988037109375e-06 ;  /* 0x0000001fff0d7431 */ /* 0x000fe200000001ff */
[----:B------:R-:W-:Y:S01]  /*5850*/  BSSY B1, `(.L_x_21372) ;  /* 0x0000007000017945 */ /* 0x000fe20003800000 */
[----:B------:R-:W-:Y:S01]  /*5860*/  MOV R6, R3 ;  /* 0x0000000300067202 */ /* 0x000fe20000000f00 */
[----:B------:R-:W-:Y:S01]  /*5870*/  IMAD.MOV.U32 R11, RZ, RZ, 0x1 ;  /* 0x00000001ff0b7424 */ /* 0x000fe200078e00ff */
[----:B------:R-:W-:-:S07]  /*5880*/  MOV R10, 0xffffffff ;  /* 0xffffffff000a7802 */ /* 0x000fce0000000f00 */
[----:B------:R-:W-:Y:S05]  /*5890*/  WARPSYNC.COLLECTIVE R10, `(.L_x_21373) ;  /* 0x000000000a087348 */ /* 0x000fea0003c00000 */
[----:B------:R0:W1:Y:S02]  /*58a0*/  SHFL.BFLY P2, R7, R6, R11, R13 ;  /* 0x0c00000b06077389 */ /* 0x000064000004000d */
[----:B01----:R-:W-:Y:S05]  /*58b0*/  ENDCOLLECTIVE ;  /* 0x000000000000791b */ /* 0x003fea0003800000 */
.L_x_21373:
[----:B------:R-:W-:Y:S05]  /*58c0*/  BSYNC B1 ;  /* 0x0000000000017941 */ /* 0x000fea0003800000 */
.L_x_21372:
[----:B------:R-:W-:Y:S01]  /*58d0*/  IMAD.MOV.U32 R6, RZ, RZ, R7 ;  /* 0x000000ffff067224 */ /* 0x000fe200078e0007 */
[----:B------:R-:W-:Y:S06]  /*58e0*/  BRA `(.L_x_21374) ;  /* 0xffffffbc006c7947 */ /* 0x000fec000383ffff */
.L_x_21316:
[----:B------:R-:W-:Y:S01]  /*58f0*/  HFMA2 R11, -RZ, RZ, 0, 9.5367431640625e-07 ;  /* 0x00000010ff0b7431 */ /* 0x000fe200000001ff */
[----:B------:R-:W-:Y:S01]  /*5900*/  BSSY B0, `(.L_x_21375) ;  /* 0x0000007000007945 */ /* 0x000fe20003800000 */
[----:B------:R-:W-:Y:S01]  /*5910*/  MOV R6, R67 ;  /* 0x0000004300067202 */ /* 0x000fe20000000f00 */
[----:B------:R-:W-:Y:S01]  /*5920*/  IMAD.MOV.U32 R13, RZ, RZ, 0x1f ;  /* 0x0000001fff0d7424 */ /* 0x000fe200078e00ff */
[----:B------:R-:W-:-:S07]  /*5930*/  MOV R10, 0xffffffff ;  /* 0xffffffff000a7802 */ /* 0x000fce0000000f00 */
[----:B-----5:R-:W-:Y:S05]  /*5940*/  WARPSYNC.COLLECTIVE R10, `(.L_x_21376) ;  /* 0x000000000a087348 */ /* 0x020fea0003c00000 */
[----:B------:R0:W1:Y:S02]  /*5950*/  SHFL.BFLY P2, R7, R6, R11, R13 ;  /* 0x0c00000b06077389 */ /* 0x000064000004000d */
[----:B01---5:R-:W-:Y:S05]  /*5960*/  ENDCOLLECTIVE ;  /* 0x000000000000791b */ /* 0x023fea0003800000 */
.L_x_21376:
[----:B------:R-:W-:Y:S05]  /*5970*/  BSYNC B0 ;  /* 0x0000000000007941 */ /* 0x000fea0003800000 */
.L_x_21375:
[----:B------:R-:W-:Y:S01]  /*5980*/  MOV R6, R7 ;  /* 0x0000000700067202 */ /* 0x000fe20000000f00 */
[----:B------:R-:W-:Y:S02]  /*5990*/  IMAD.MOV.U32 R11, RZ, RZ, 0x8 ;  /* 0x00000008ff0b7424 */ /* 0x000fe400078e00ff */
[----:B------:R-:W-:Y:S01]  /*59a0*/  HFMA2 R13, -RZ, RZ, 0, 1.847743988037109375e-06 ;  /* 0x0000001fff0d7431 */ /* 0x000fe200000001ff */
[----:B------:R-:W-:Y:S02]  /*59b0*/  MOV R10, 0xffffffff ;  /* 0xffffffff000a7802 */ /* 0x000fe40000000f00 */
[----:B------:R-:W-:-:S07]  /*59c0*/  FMNMX.FTZ R6, R6, R67, !PT ;  /* 0x0000004306067209 */ /* 0x000fce0007810000 */
[----:B------:R-:W-:Y:S05]  /*59d0*/  WARPSYNC.COLLECTIVE R10, `(.L_x_21377) ;  /* 0x000000000a087348 */ /* 0x000fea0003c00000 */
[----:B------:R0:W1:Y:S02]  /*59e0*/  SHFL.BFLY P2, R7, R6, R11, R13 ;  /* 0x0c00000b06077389 */ /* 0x000064000004000d */
[----:B01----:R-:W-:Y:S05]  /*59f0*/  ENDCOLLECTIVE ;  /* 0x000000000000791b */ /* 0x003fea0003800000 */
.L_x_21377:
[----:B------:R-:W-:Y:S02]  /*5a00*/  HFMA2 R11, -RZ, RZ, 0, 2.384185791015625e-07 ;  /* 0x00000004ff0b7431 */ /* 0x000fe400000001ff */
[----:B------:R-:W-:-:S05]  /*5a10*/  IMAD.MOV.U32 R5, RZ, RZ, R7 ;  /* 0x000000ffff057224 */ /* 0x000fca00078e0007 */
[----:B------:R-:W-:-:S04]  /*5a20*/  FMNMX.FTZ R5, R6, R5, !PT ;  /* 0x0000000506057209 */ /* 0x000fc80007810000 */
[----:B------:R-:W-:-:S07]  /*5a30*/  MOV R6, R5 ;  /* 0x0000000500067202 */ /* 0x000fce0000000f00 */
[----:B------:R-:W-:Y:S05]  /*5a40*/  WARPSYNC.COLLECTIVE R10, `(.L_x_21378) ;  /* 0x000000000a087348 */ /* 0x000fea0003c00000 */
[----:B------:R0:W1:Y:S02]  /*5a50*/  SHFL.BFLY P2, R7, R6, R11, R13 ;  /* 0x0c00000b06077389 */ /* 0x000064000004000d */
[----:B01----:R-:W-:Y:S05]  /*5a60*/  ENDCOLLECTIVE ;  /* 0x000000000000791b */ /* 0x003fea0003800000 */
.L_x_21378:
[----:B------:R-:W-:Y:S02]  /*5a70*/  HFMA2 R11, -RZ, RZ, 0, 1.1920928955078125e-07 ;  /* 0x00000002ff0b7431 */ /* 0x000fe400000001ff */
[----:B------:R-:W-:-:S05]  /*5a80*/  IMAD.MOV.U32 R8, RZ, RZ, R7 ;  /* 0x000000ffff087224 */ /* 0x000fca00078e0007 */
[----:B------:R-:W-:-:S04]  /*5a90*/  FMNMX.FTZ R8, R5, R8, !PT ;  /* 0x0000000805087209 */ /* 0x000fc80007810000 */
[----:B------:R-:W-:-:S07]  /*5aa0*/  MOV R6, R8 ;  /* 0x0000000800067202 */ /* 0x000fce0000000f00 */
[----:B------:R-:W-:Y:S05]  /*5ab0*/  WARPSYNC.COLLECTIVE R10, `(.L_x_21379) ;  /* 0x000000000a087348 */ /* 0x000fea0003c00000 */
[----:B------:R0:W1:Y:S02]  /*5ac0*/  SHFL.BFLY P2, R7, R6, R11, R13 ;  /* 0x0c00000b06077389 */ /* 0x000064000004000d */
[----:B01----:R-:W-:Y:S05]  /*5ad0*/  ENDCOLLECTIVE ;  /* 0x000000000000791b */ /* 0x003fea0003800000 */
.L_x_21379:
[----:B------:R-:W-:Y:S05]  /*5ae0*/  BRA `(.L_x_21380) ;  /* 0xffffffbc007c7947 */ /* 0x000fea000383ffff */
.L_x_21381:
        /* <DEDUP_REMOVED lines=9> */
.L_x_25971:


//--------------------- .text._ZN4vllm25paged_attention_v1_kernelIttLi112ELi16ELi128ELNS_18Fp8KVCacheDataTypeE0ELb0EEEvPT_PKS2_PKT0_S8_ifPKiSA_iPKfiiiSC_SC_iiiii --------------------------
	.section	.text._ZN4vllm25paged_attention_v1_kernelIttLi112ELi16ELi128ELNS_18Fp8KVCacheDataTypeE0ELb0EEEvPT_PKS2_PKT0_S8_ifPKiSA_iPKfiiiSC_SC_iiiii,"ax",@progbits
	.align	128
        .global         _ZN4vllm25paged_attention_v1_kernelIttLi112ELi16ELi128ELNS_18Fp8KVCacheDataTypeE0ELb0EEEvPT_PKS2_PKT0_S8_ifPKiSA_iPKfiiiSC_SC_iiiii
        .type           _ZN4vllm25paged_attention_v1_kernelIttLi112ELi16ELi128ELNS_18Fp8KVCacheDataTypeE0ELb0EEEvPT_PKS2_PKT0_S8_ifPKiSA_iPKfiiiSC_SC_iiiii,@function
        .size           _ZN4vllm25paged_attention_v1_kernelIttLi112ELi16ELi128ELNS_18Fp8KVCacheDataTypeE0ELb0EEEvPT_PKS2_PKT0_S8_ifPKiSA_iPKfiiiSC_SC_iiiii,(.L_x_25972 - _ZN4vllm25paged_attention_v1_kernelIttLi112ELi16ELi128ELNS_18Fp8KVCacheDataTypeE0ELb0EEEvPT_PKS2_PKT0_S8_ifPKiSA_iPKfiiiSC_SC_iiiii)
        .other          _ZN4vllm25paged_attention_v1_kernelIttLi112ELi16ELi128ELNS_18Fp8KVCacheDataTypeE0ELb0EEEvPT_PKS2_PKT0_S8_ifPKiSA_iPKfiiiSC_SC_iiiii,@"STO_CUDA_ENTRY STV_DEFAULT"
_ZN4vllm25paged_attention_v1_kernelIttLi112ELi16ELi128ELNS_18Fp8KVCacheDataTypeE0ELb0EEEvPT_PKS2_PKT0_S8_ifPKiSA_iPKfiiiSC_SC_iiiii:
.text._ZN4vllm25paged_attention_v1_kernelIttLi112ELi16ELi128ELNS_18Fp8KVCacheDataTypeE0ELb0EEEvPT_PKS2_PKT0_S8_ifPKiSA_iPKfiiiSC_SC_iiiii:
        /* <DEDUP_REMOVED lines=13> */
[----:B------:R-:W1:Y:S01]  /*00d0*/  LDCU.64 UR10, c[0x0][0x390] ;  /* 0x00007200ff0a77ac */ /* 0x000e620008000a00 */
[----:B0-----:R-:W-:Y:S01]  /*00e0*/  ISETP.GT.U32.AND P1, PT, R6, 0x1b, PT ;  /* 0x0000001b0600780c */ /* 0x001fe20003f24070 */
[----:B--2---:R-:W-:-:S02]  /*00f0*/  IMAD R2, R7, UR4, RZ ;  /* 0x0000000407027c24 */ /* 0x004fc4000f8e02ff */
[----:B-1----:R-:W-:Y:S01]  /*0100*/  IMAD.WIDE.U32 R64, R7, 0x4, R64 ;  /* 0x0000000407407825 */ /* 0x002fe200078e0040 */
[----:B---3--:R-:W-:Y:S02]  /*0110*/  IABS R13, R12 ;  /* 0x0000000c000d7213 */ /* 0x008fe40000000000 */
[----:B----4-:R-:W-:-:S03]  /*0120*/  ISETP.NE.U32.AND P0, PT, R10, RZ, PT ;  /* 0x000000ff0a00720c */ /* 0x010fc60003f05070 */
[----:B------:R-:W2:Y:S04]  /*0130*/  LDG.E.CONSTANT R64, desc[UR6][R64.64] ;  /* 0x0000000640407981 */ /* 0x000ea8000c1e9900 */
[----:B------:R-:W0:Y:S01]  /*0140*/  @!P1 LDC.64 R8, c[0x0][0x388] ;  /* 0x0000e200ff089b82 */ /* 0x000e220000000a00 */
[----:B------:R-:W-:Y:S01]  /*0150*/  @!P1 IMAD R4, R0, 0x70, RZ ;  /* 0x0000007000049824 */ /* 0x000fe200078e02ff */
[----:B------:R-:W-:Y:S02]  /*0160*/  @!P1 SHF.L.U32 R3, R6, 0x2, RZ ;  /* 0x0000000206039819 */ /* 0x000fe400000006ff */
[----:B------:R-:W-:Y:S02]  /*0170*/  ISETP.NE.AND.EX P0, PT, R11, RZ, PT, P0 ;  /* 0x000000ff0b00720c */ /* 0x000fe40003f05300 */
[----:B------:R-:W-:-:S02]  /*0180*/  @!P1 IADD3 R3, P2, P3, R3, R2, R4 ;  /* 0x0000000203039210 */ /* 0x000fc40007b5e004 */
[----:B------:R-:W-:-:S04]  /*0190*/  SHF.R.S32.HI R2, RZ, 0x1f, R2 ;  /* 0x0000001fff027819 */ /* 0x000fc80000011402 */
[----:B------:R-:W-:Y:S02]  /*01a0*/  @!P1 IADD3.X R2, PT, PT, RZ, R2, RZ, P2, P3 ;  /* 0x00000002ff029210 */ /* 0x000fe400017e64ff */
[----:B0-----:R-:W-:-:S04]  /*01b0*/  @!P1 LEA R4, P2, R3, R8, 0x1 ;  /* 0x0000000803049211 */ /* 0x001fc800078408ff */
[----:B------:R-:W-:Y:S02]  /*01c0*/  @!P1 LEA.HI.X R5, R3, R9, R2, 0x1, P2 ;  /* 0x0000000903059211 */ /* 0x000fe400010f0c02 */
[----:B------:R-:W0:Y:S04]  /*01d0*/  @P0 LDC.64 R8, c[0x0][0x3c0] ;  /* 0x0000f000ff080b82 */ /* 0x000e280000000a00 */
[----:B------:R-:W3:Y:S01]  /*01e0*/  @!P1 LDG.E.64.CONSTANT R4, desc[UR6][R4.64] ;  /* 0x0000000604049981 */ /* 0x000ee2000c1e9b00 */
[----:B------:R-:W1:Y:S08]  /*01f0*/  I2F.RP R2, R13 ;  /* 0x0000000d00027306 */ /* 0x000e700000209400 */
[----:B-1----:R-:W1:Y:S01]  /*0200*/  MUFU.RCP R2, R2 ;  /* 0x0000000200027308 */ /* 0x002e620000001000 */
[----:B------:R-:W4:Y:S01]  /*0210*/  LDC R3, c[0x0][0x370] ;  /* 0x0000dc00ff037b82 */ /* 0x000f220000000800 */
[----:B-1----:R-:W-:-:S06]  /*0220*/  VIADD R10, R2, 0xffffffe ;  /* 0x0ffffffe020a7836 */ /* 0x002fcc0000000000 */
[----:B------:R1:W1:Y:S01]  /*0230*/  F2I.FTZ.U32.TRUNC.NTZ R11, R10 ;  /* 0x0000000a000b7305 */ /* 0x000262000021f000 */
[----:B0-----:R-:W-:-:S05]  /*0240*/  @P0 IMAD.WIDE.U32 R8, R0, 0x4, R8 ;  /* 0x0000000400080825 */ /* 0x001fca00078e0008 */
[----:B------:R4:W5:Y:S01]  /*0250*/  @P0 LDG.E.CONSTANT R63, desc[UR6][R8.64] ;  /* 0x00000006083f0981 */ /* 0x000962000c1e9900 */
[----:B-1----:R-:W-:Y:S02]  /*0260*/  MOV R10, RZ ;  /* 0x000000ff000a7202 */ /* 0x002fe40000000f00 */
[----:B------:R-:W-:-:S05]  /*0270*/  IADD3 R14, PT, PT, RZ, -R11, RZ ;  /* 0x8000000bff0e7210 */ /* 0x000fca0007ffe0ff */
        /* <DEDUP_REMOVED lines=32> */
[----:B------:R-:W-:Y:S01]  /*0480*/  UMOV UR4, 0x400 ;  /* 0x0000040000047882 */ /* 0x000fe20000000000 */
[----:B------:R-:W-:Y:S02]  /*0490*/  MOV R56, UR13 ;  /* 0x0000000d00387c02 */ /* 0x000fe40008000f00 */
[----:B------:R-:W-:Y:S01]  /*04a0*/  MOV R62, UR4 ;  /* 0x00000004003e7c02 */ /* 0x000fe20008000f00 */
[----:B------:R-:W0:Y:S01]  /*04b0*/  LDCU UR4, c[0x0][0x3b8] ;  /* 0x00007700ff0477ac */ /* 0x000e220008000800 */
[----:B------:R-:W-:-:S07]  /*04c0*/  LOP3.LUT R9, R6, 0x1, RZ, 0xc0, !PT ;  /* 0x0000000106097812 */ /* 0x000fce00078ec0ff */
[----:B------:R-:W-:Y:S01]  /*04d0*/  @!P2 IMAD.IADD R8, R8, 0x1, -R11 ;  /* 0x000000010808a824 */ /* 0x000fe200078e0a0b */
[----:B------:R-:W-:-:S04]  /*04e0*/  LEA R10, R56, R62, 0x18 ;  /* 0x0000003e380a7211 */ /* 0x000fc800078ec0ff */
[----:B------:R-:W-:Y:S02]  /*04f0*/  ISETP.GE.U32.AND P0, PT, R8, R11, PT ;  /* 0x0000000b0800720c */ /* 0x000fe40003f06070 */
[----:B------:R-:W-:Y:S01]  /*0500*/  LOP3.LUT R11, R0, R15, RZ, 0x3c, !PT ;  /* 0x0000000f000b7212 */ /* 0x000fe200078e3cff */
[----:B------:R-:W-:-:S03]  /*0510*/  IMAD R10, R9, 0x70, R10 ;  /* 0x00000070090a7824 */ /* 0x000fc600078e020a */
        /* <DEDUP_REMOVED lines=11> */
[----:B0-----:R-:W-:Y:S01]  /*05d0*/  IMAD R11, R7, UR4, RZ ;  /* 0x00000004070b7c24 */ /* 0x001fe2000f8e02ff */
        /* <DEDUP_REMOVED lines=10> */
[----:B------:R-:W-:Y:S01]  /*0680*/  SHF.L.U32 R5, R9, 0x2, RZ ;  /* 0x0000000209057819 */ /* 0x000fe200000006ff */
[----:B------:R-:W1:Y:S01]  /*0690*/  LDCU.64 UR8, c[0x0][0x3a8] ;  /* 0x00007500ff0877ac */ /* 0x000e620008000a00 */
[----:B------:R-:W-:Y:S02]  /*06a0*/  LOP3.LUT R4, R4, 0x7c, RZ, 0xc0, !PT ;  /* 0x0000007c04047812 */ /* 0x000fe400078ec0ff */
[----:B------:R-:W-:Y:S01]  /*06b0*/  LOP3.LUT R8, R5, 0x3c, RZ, 0xc0, !PT ;  /* 0x0000003c05087812 */ /* 0x000fe200078ec0ff */
[----:B------:R-:W-:Y:S01]  /*06c0*/  IMAD.MOV.U32 R5, RZ, RZ, RZ ;  /* 0x000000ffff057224 */ /* 0x000fe200078e00ff */
[----:B------:R-:W-:Y:S02]  /*06d0*/  SHF.L.U32 R10, R9, 0x3, RZ ;  /* 0x00000003090a7819 */ /* 0x000fe400000006ff */
[----:B------:R-:W-:Y:S01]  /*06e0*/  LEA R59, R57, R8, 0x6 ;  /* 0x00000008393b7211 */ /* 0x000fe200078e30ff */
[----:B------:R-:W-:Y:S01]  /*06f0*/  IMAD.WIDE R4, R11, 0x4, R4 ;  /* 0x000000040b047825 */ /* 0x000fe200078e0204 */
[----:B------:R-:W-:-:S02]  /*0700*/  IADD3 R13, PT, PT, R62, 0x100, RZ ;  /* 0x000001003e0d7810 */ /* 0x000fc40007ffe0ff */
[----:B------:R-:W-:Y:S02]  /*0710*/  LOP3.LUT R6, R9, 0xf, RZ, 0xc0, !PT ;  /* 0x0000000f09067812 */ /* 0x000fe400078ec0ff */
[----:B------:R-:W-:Y:S01]  /*0720*/  LOP3.LUT R67, R10, 0x78, RZ, 0xc0, !PT ;  /* 0x000000780a437812 */ /* 0x000fe200078ec0ff */
[----:B0-----:R-:W-:Y:S01]  /*0730*/  IMAD R8, R2, UR4, RZ ;  /* 0x0000000402087c24 */ /* 0x001fe2000f8e02ff */
[----:B------:R-:W-:Y:S02]  /*0740*/  LEA R56, R56, R13, 0x18 ;  /* 0x0000000d38387211 */ /* 0x000fe400078ec0ff */
[----:B------:R-:W-:Y:S02]  /*0750*/  LEA R9, R57, R6, 0x4 ;  /* 0x0000000639097211 */ /* 0x000fe400078e20ff */
[----:B-1----:R-:W-:Y:S01]  /*0760*/  IADD3 R4, P2, PT, R4, UR8, RZ ;  /* 0x0000000804047c10 */ /* 0x002fe2000ff5e0ff */
[----:B------:R-:W-:Y:S01]  /*0770*/  IMAD.IADD R59, R59, 0x1, R56 ;  /* 0x000000013b3b7824 */ /* 0x000fe200078e0238 */
[----:B------:R-:W-:Y:S01]  /*0780*/  IADD3 R66, P0, PT, R8, R67, RZ ;  /* 0x0000004308427210 */ /* 0x000fe20007f1e0ff */
[----:B------:R-:W-:Y:S01]  /*0790*/  IMAD.IADD R60, R9, 0x1, -R64 ;  /* 0x00000001093c7824 */ /* 0x000fe200078e0a40 */
[----:B------:R-:W-:-:S02]  /*07a0*/  IADD3.X R5, PT, PT, R5, UR9, RZ, P2, !PT ;  /* 0x0000000905057c10 */ /* 0x000fc400097fe4ff */
[----:B------:R-:W-:Y:S02]  /*07b0*/  MOV R61, 0xff7fffff ;  /* 0xff7fffff003d7802 */ /* 0x000fe40000000f00 */
[----:B------:R-:W-:Y:S02]  /*07c0*/  IADD3 R58, PT, PT, R9, 0x1, RZ ;  /* 0x00000001093a7810 */ /* 0x000fe40007ffe0ff */
[----:B------:R-:W-:-:S07]  /*07d0*/  LEA.HI.X.SX32 R67, R8, RZ, 0x1, P0 ;  /* 0x000000ff08437211 */ /* 0x000fce00000f0eff */
.L_x_21385:
        /* <DEDUP_REMOVED lines=25> */
[----:B------:R-:W-:Y:S01]  /*0970*/  IMAD R65, R6, 0x70, R65 ;  /* 0x0000007006417824 */ /* 0x000fe200078e0241 */
[----:B------:R0:W4:Y:S04]  /*0980*/  LDG.E.64.CONSTANT R38, desc[UR6][R16.64+0xd00] ;  /* 0x000d000610267981 */ /* 0x000128000c1e9b00 */
[----:B------:R-:W1:Y:S04]  /*0990*/  LDS.128 R32, [R65] ;  /* 0x0000000041207984 */ /* 0x000e680000000c00 */
[----:B------:R-:W4:Y:S04]  /*09a0*/  LDS.128 R28, [R65+0x10] ;  /* 0x00001000411c7984 */ /* 0x000f280000000c00 */
[----:B------:R-:W4:Y:S01]  /*09b0*/  LDS.128 R24, [R65+0x20] ;  /* 0x0000200041187984 */ /* 0x000f220000000c00 */
[----:B-1----:R-:W-:-:S02]  /*09c0*/  HADD2.F32 R18, -RZ, R34.H0_H0 ;  /* 0x20000022ff127230 */ /* 0x002fc40000004100 */
[----:B------:R-:W-:Y:S01]  /*09d0*/  HADD2.F32 R34, -RZ, R34.H1_H1 ;  /* 0x30000022ff227230 */ /* 0x000fe20000004100 */
[----:B------:R-:W-:Y:S01]  /*09e0*/  ISETP.NE.AND P2, PT, R6, RZ, PT ;  /* 0x000000ff0600720c */ /* 0x000fe20003f45270 */
[--C-:B--2---:R-:W-:Y:S02]  /*09f0*/  HADD2.F32 R19, -RZ, R52.reuse.H0_H0 ;  /* 0x20000034ff137230 */ /* 0x104fe40000004100 */
[----:B------:R-:W-:-:S03]  /*0a00*/  HADD2.F32 R21, -RZ, R52.H1_H1 ;  /* 0x30000034ff157230 */ /* 0x000fc60000004100 */
[----:B------:R-:W-:Y:S01]  /*0a10*/  FMUL.FTZ R23, R18, R19 ;  /* 0x0000001312177220 */ /* 0x000fe20000410000 */
[----:B------:R-:W-:Y:S02]  /*0a20*/  HADD2.F32 R18, -RZ, R32.H0_H0 ;  /* 0x20000020ff127230 */ /* 0x000fe40000004100 */
[----:B------:R-:W-:Y:S01]  /*0a30*/  FMUL.FTZ R21, R34, R21 ;  /* 0x0000001522157220 */ /* 0x000fe20000410000 */
[----:B---3--:R-:W-:Y:S02]  /*0a40*/  HADD2.F32 R19, -RZ, R54.H0_H0 ;  /* 0x20000036ff137230 */ /* 0x008fe40000004100 */
[----:B------:R-:W-:Y:S02]  /*0a50*/  HADD2.F32 R32, -RZ, R32.H1_H1 ;  /* 0x30000020ff207230 */ /* 0x000fe40000004100 */
[----:B0-----:R-:W-:Y:S02]  /*0a60*/  HADD2.F32 R17, -RZ, R54.H1_H1 ;  /* 0x30000036ff117230 */ /* 0x001fe40000004100 */
[----:B------:R-:W-:Y:S01]  /*0a70*/  FFMA.FTZ R18, R18, R19, R23 ;  /* 0x0000001312127223 */ /* 0x000fe20000010017 */
[----:B----4-:R-:W-:-:S02]  /*0a80*/  HADD2.F32 R19, -RZ, R40.H0_H0 ;  /* 0x20000028ff137230 */ /* 0x010fc40000004100 */
[----:B------:R-:W-:Y:S01]  /*0a90*/  FFMA.FTZ R16, R32, R17, R21 ;  /* 0x0000001120107223 */ /* 0x000fe20000010015 */
[----:B------:R-:W-:Y:S01]  /*0aa0*/  HADD2.F32 R17, -RZ, R28.H0_H0 ;  /* 0x2000001cff117230 */ /* 0x000fe20000004100 */
[----:B------:R-:W0:Y:S01]  /*0ab0*/  LDS.128 R20, [R65+0x30] ;  /* 0x0000300041147984 */ /* 0x000e220000000c00 */
        /* <DEDUP_REMOVED lines=23> */
[----:B0-----:R-:W-:-:S05]  /*0c30*/  HADD2.F32 R17, -RZ, R20.H0_H0 ;  /* 0x20000014ff117230 */ /* 0x001fca0000004100 */
[----:B------:R-:W-:Y:S02]  /*0c40*/  FFMA.FTZ R26, R17, R26, R18 ;  /* 0x0000001a111a7223 */ /* 0x000fe40000010012 */
[----:B------:R-:W0:Y:S01]  /*0c50*/  LDS.128 R16, [R65+0x40] ;  /* 0x0000400041107984 */ /* 0x000e220000000c00 */
[----:B------:R-:W-:Y:S02]  /*0c60*/  HADD2.F32 R69, -RZ, R20.H1_H1 ;  /* 0x30000014ff457230 */ /* 0x000fe40000004100 */
[----:B------:R-:W-:-:S05]  /*0c70*/  HADD2.F32 R48, -RZ, R48.H1_H1 ;  /* 0x30000030ff307230 */ /* 0x000fca0000004100 */
[----:B------:R-:W-:Y:S01]  /*0c80*/  FFMA.FTZ R48, R69, R48, R24 ;  /* 0x0000003045307223 */ /* 0x000fe20000010018 */
        /* <DEDUP_REMOVED lines=8> */
[----:B------:R-:W-:Y:S01]  /*0d10*/  FMUL.FTZ R26, R20, R69 ;  /* 0x00000045141a7220 */ /* 0x000fe20000410000 */
[----:B------:R-:W-:Y:S02]  /*0d20*/  HADD2.F32 R20, -RZ, R33.H0_H0 ;  /* 0x20000021ff147230 */ /* 0x000fe40000004100 */
[----:B------:R-:W-:Y:S02]  /*0d30*/  HADD2.F32 R69, -RZ, R55.H0_H0 ;  /* 0x20000037ff457230 */ /* 0x000fe40000004100 */
[----:B------:R-:W-:-:S03]  /*0d40*/  HADD2.F32 R28, -RZ, R8.H0_H0 ;  /* 0x20000008ff1c7230 */ /* 0x000fc60000004100 */
[----:B------:R-:W-:Y:S01]  /*0d50*/  FFMA.FTZ R20, R20, R69, R26 ;  /* 0x0000004514147223 */ /* 0x000fe2000001001a */
[----:B------:R-:W-:Y:S02]  /*0d60*/  HADD2.F32 R26, -RZ, R53.H1_H1 ;  /* 0x30000035ff1a7230 */ /* 0x000fe40000004100 */
[----:B0-----:R-:W-:Y:S02]  /*0d70*/  HADD2.F32 R53, -RZ, R16.H0_H0 ;  /* 0x20000010ff357230 */ /* 0x001fe40000004100 */
[----:B------:R-:W-:-:S03]  /*0d80*/  HADD2.F32 R35, -RZ, R35.H1_H1 ;  /* 0x30000023ff237230 */ /* 0x000fc60000004100 */
[----:B------:R-:W-:Y:S01]  /*0d90*/  FFMA.FTZ R24, R53, R28, R24 ;  /* 0x0000001c35187223 */ /* 0x000fe20000010018 */
[----:B------:R-:W-:Y:S02]  /*0da0*/  HADD2.F32 R33, -RZ, R33.H1_H1 ;  /* 0x30000021ff217230 */ /* 0x000fe40000004100 */
[----:B------:R-:W-:Y:S01]  /*0db0*/  FMUL.FTZ R28, R35, R26 ;  /* 0x0000001a231c7220 */ /* 0x000fe20000410000 */
[----:B------:R-:W-:Y:S02]  /*0dc0*/  HADD2.F32 R26, -RZ, R55.H1_H1 ;  /* 0x30000037ff1a7230 */ /* 0x000fe40000004100 */
[----:B------:R-:W-:Y:S02]  /*0dd0*/  HADD2.F32 R35, -RZ, R16.H1_H1 ;  /* 0x30000010ff237230 */ /* 0x000fe40000004100 */
[----:B------:R-:W-:Y:S02]  /*0de0*/  HADD2.F32 R8, -RZ, R8.H1_H1 ;  /* 0x30000008ff087230 */ /* 0x000fe40000004100 */
[----:B------:R-:W-:-:S03]  /*0df0*/  FFMA.FTZ R16, R33, R26, R28 ;  /* 0x0000001a21107223 */ /* 0x000fc6000001001c */
[----:B------:R-:W-:Y:S02]  /*0e00*/  FFMA.FTZ R22, R35, R8, R22 ;  /* 0x0000000823167223 */ /* 0x000fe40000010016 */
[----:B------:R-:W0:Y:S01]  /*0e10*/  LDS.128 R32, [R65+0x50] ;  /* 0x0000500041207984 */ /* 0x000e220000000c00 */
        /* <DEDUP_REMOVED lines=23> */
[----:B------:R-:W-:-:S02]  /*0f90*/  HADD2.F32 R31, -RZ, R27.H0_H0 ;  /* 0x2000001bff1f7230 */ /* 0x000fc40000004100 */
[----:B------:R-:W-:Y:S02]  /*0fa0*/  HADD2.F32 R24, -RZ, R47.H0_H0 ;  /* 0x2000002fff187230 */ /* 0x000fe40000004100 */
[----:B------:R-:W-:Y:S02]  /*0fb0*/  HADD2.F32 R27, -RZ, R27.H1_H1 ;  /* 0x3000001bff1b7230 */ /* 0x000fe40000004100 */
[----:B------:R-:W-:Y:S02]  /*0fc0*/  HADD2.F32 R47, -RZ, R47.H1_H1 ;  /* 0x3000002fff2f7230 */ /* 0x000fe40000004100 */
[----:B------:R-:W-:Y:S01]  /*0fd0*/  FFMA.FTZ R10, R25, R10, R22 ;  /* 0x0000000a190a7223 */ /* 0x000fe20000010016 */
[----:B------:R-:W-:Y:S01]  /*0fe0*/  FFMA.FTZ R20, R31, R24, R20 ;  /* 0x000000181f147223 */ /* 0x000fe20000010014 */
[----:B------:R-:W-:Y:S02]  /*0ff0*/  HADD2.F32 R18, -RZ, R49.H0_H0 ;  /* 0x20000031ff127230 */ /* 0x000fe40000004100 */
[----:B------:R-:W-:-:S02]  /*1000*/  HADD2.F32 R25, -RZ, R21.H0_H0 ;  /* 0x20000015ff197230 */ /* 0x000fc40000004100 */
[----:B------:R-:W-:Y:S01]  /*1010*/  FFMA.FTZ R16, R27, R47, R16 ;  /* 0x0000002f1b107223 */ /* 0x000fe20000010010 */
[----:B------:R-:W-:Y:S02]  /*1020*/  HADD2.F32 R49, -RZ, R49.H1_H1 ;  /* 0x30000031ff317230 */ /* 0x000fe40000004100 */
[----:B------:R-:W-:Y:S02]  /*1030*/  HADD2.F32 R21, -RZ, R21.H1_H1 ;  /* 0x30000015ff157230 */ /* 0x000fe40000004100 */
[----:B0-----:R-:W-:Y:S02]  /*1040*/  HADD2.F32 R31, -RZ, R32.H0_H0 ;  /* 0x20000020ff1f7230 */ /* 0x001fe40000004100 */
[----:B------:R-:W-:Y:S02]  /*1050*/  HADD2.F32 R22, -RZ, R12.H0_H0 ;  /* 0x2000000cff167230 */ /* 0x000fe40000004100 */
[----:B------:R-:W-:Y:S01]  /*1060*/  FFMA.FTZ R18, R25, R18, R20 ;  /* 0x0000001219127223 */ /* 0x000fe20000010014 */
[----:B------:R-:W-:-:S02]  /*1070*/  HADD2.F32 R27, -RZ, R23.H0_H0 ;  /* 0x20000017ff1b7230 */ /* 0x000fc40000004100 */
[----:B------:R-:W-:Y:S01]  /*1080*/  FFMA.FTZ R16, R21, R49, R16 ;  /* 0x0000003115107223 */ /* 0x000fe20000010010 */
[----:B------:R-:W-:Y:S02]  /*1090*/  HADD2.F32 R29, -RZ, R23.H1_H1 ;  /* 0x30000017ff1d7230 */ /* 0x000fe40000004100 */
[----:B------:R-:W-:Y:S02]  /*10a0*/  FFMA.FTZ R8, R31, R22, R8 ;  /* 0x000000161f087223 */ /* 0x000fe40000010008 */
[----:B------:R-:W0:Y:S01]  /*10b0*/  LDS.128 R20, [R65+0x60] ;  /* 0x0000600041147984 */ /* 0x000e220000000c00 */
[--C-:B------:R-:W-:Y:S02]  /*10c0*/  HADD2.F32 R24, -RZ, R51.reuse.H0_H0 ;  /* 0x20000033ff187230 */ /* 0x100fe40000004100 */
[----:B------:R-:W-:Y:S02]  /*10d0*/  HADD2.F32 R51, -RZ, R51.H1_H1 ;  /* 0x30000033ff337230 */ /* 0x000fe40000004100 */
[----:B------:R-:W-:-:S02]  /*10e0*/  HADD2.F32 R25, -RZ, R17.H0_H0 ;  /* 0x20000011ff197230 */ /* 0x000fc40000004100 */
[----:B------:R-:W-:Y:S01]  /*10f0*/  FFMA.FTZ R18, R27, R24, R18 ;  /* 0x000000181b127223 */ /* 0x000fe20000010012 */
[--C-:B------:R-:W-:Y:S02]  /*1100*/  HADD2.F32 R24, -RZ, R9.reuse.H0_H0 ;  /* 0x20000009ff187230 */ /* 0x100fe40000004100 */
[----:B------:R-:W-:Y:S01]  /*1110*/  FFMA.FTZ R16, R29, R51, R16 ;  /* 0x000000331d107223 */ /* 0x000fe20000010010 */
[----:B------:R-:W-:Y:S02]  /*1120*/  HADD2.F32 R9, -RZ, R9.H1_H1 ;  /* 0x30000009ff097230 */ /* 0x000fe40000004100 */
[----:B------:R-:W-:Y:S02]  /*1130*/  HADD2.F32 R17, -RZ, R17.H1_H1 ;  /* 0x30000011ff117230 */ /* 0x000fe40000004100 */
[--C-:B------:R-:W-:Y:S02]  /*1140*/  HADD2.F32 R27, -RZ, R19.reuse.H0_H0 ;  /* 0x20000013ff1b7230 */ /* 0x100fe40000004100 */
[----:B------:R-:W-:-:S02]  /*1150*/  HADD2.F32 R26, -RZ, R19.H1_H1 ;  /* 0x30000013ff1a7230 */ /* 0x000fc40000004100 */
[--C-:B------:R-:W-:Y:S02]  /*1160*/  HADD2.F32 R19, -RZ, R11.reuse.H0_H0 ;  /* 0x2000000bff137230 */ /* 0x100fe40000004100 */
        /* <DEDUP_REMOVED lines=17> */
[----:B------:R-:W-:Y:S02]  /*1280*/  HADD2.F32 R27, -RZ, R35.H0_H0 ;  /* 0x20000023ff1b7230 */ /* 0x000fe40000004100 */
[----:B------:R-:W-:Y:S01]  /*1290*/  FFMA.FTZ R6, R6, R13, R9 ;  /* 0x0000000d06067223 */ /* 0x000fe20000010009 */
[----:B------:R-:W-:Y:S02]  /*12a0*/  HADD2.F32 R12, -RZ, R15.H0_H0 ;  /* 0x2000000fff0c7230 */ /* 0x000fe40000004100 */
[----:B------:R-:W-:Y:S01]  /*12b0*/  FFMA.FTZ R8, R19, R11, R8 ;  /* 0x0000000b13087223 */ /* 0x000fe20000010008 */
[----:B------:R-:W-:Y:S02]  /*12c0*/  HADD2.F32 R35, -RZ, R35.H1_H1 ;  /* 0x30000023ff237230 */ /* 0x000fe40000004100 */
[----:B------:R-:W-:-:S02]  /*12d0*/  HADD2.F32 R15, -RZ, R15.H1_H1 ;  /* 0x3000000fff0f7230 */ /* 0x000fc40000004100 */
[----:B------:R-:W-:Y:S02]  /*12e0*/  HADD2.F32 R13, -RZ, R36.H0_H0 ;  /* 0x20000024ff0d7230 */ /* 0x000fe40000004100 */
[----:B------:R-:W-:Y:S01]  /*12f0*/  FFMA.FTZ R10, R25, R14, R10 ;  /* 0x0000000e190a7223 */ /* 0x000fe2000001000a */
[----:B0-----:R-:W-:Y:S02]  /*1300*/  HADD2.F32 R11, -RZ, R20.H1_H1 ;  /* 0x30000014ff0b7230 */ /* 0x001fe40000004100 */
[----:B------:R-:W-:Y:S02]  /*1310*/  HADD2.F32 R36, -RZ, R36.H1_H1 ;  /* 0x30000024ff247230 */ /* 0x000fe40000004100 */
        /* <DEDUP_REMOVED lines=8> */
[----:B------:R-:W-:Y:S02]  /*13a0*/  HADD2.F32 R17, -RZ, R22.H0_H0 ;  /* 0x20000016ff117230 */ /* 0x000fe40000004100 */
[----:B------:R-:W-:Y:S02]  /*13b0*/  HADD2.F32 R15, -RZ, R21.H0_H0 ;  /* 0x20000015ff0f7230 */ /* 0x000fe40000004100 */
[----:B------:R-:W-:-:S02]  /*13c0*/  HADD2.F32 R14, -RZ, R37.H0_H0 ;  /* 0x20000025ff0e7230 */ /* 0x000fc40000004100 */
[----:B------:R-:W-:Y:S01]  /*13d0*/  FFMA.FTZ R19, R19, R38, R10 ;  /* 0x0000002613137223 */ /* 0x000fe2000001000a */
[----:B------:R-:W-:Y:S02]  /*13e0*/  HADD2.F32 R21, -RZ, R21.H1_H1 ;  /* 0x30000015ff157230 */ /* 0x000fe40000004100 */
[----:B------:R-:W-:Y:S01]  /*13f0*/  FFMA.FTZ R8, R17, R16, R8 ;  /* 0x0000001011087223 */ /* 0x000fe20000010008 */
[----:B------:R-:W-:Y:S02]  /*1400*/  HADD2.F32 R25, -RZ, R23.H0_H0 ;  /* 0x20000017ff197230 */ /* 0x000fe40000004100 */
[----:B------:R-:W-:Y:S01]  /*1410*/  FFMA.FTZ R12, R15, R14, R12 ;  /* 0x0000000e0f0c7223 */ /* 0x000fe2000001000c */
[----:B------:R-:W-:Y:S01]  /*1420*/  HADD2.F32 R37, -RZ, R37.H1_H1 ;  /* 0x30000025ff257230 */ /* 0x000fe20000004100 */
[----:B------:R-:W-:Y:S01]  /*1430*/  IADD3 R10, PT, PT, R64, 0xf, RZ ;  /* 0x0000000f400a7810 */ /* 0x000fe20007ffe0ff */
[----:B------:R-:W-:Y:S02]  /*1440*/  HADD2.F32 R9, -RZ, R39.H0_H0 ;  /* 0x20000027ff097230 */ /* 0x000fe40000004100 */
[----:B------:R-:W-:Y:S01]  /*1450*/  FADD.FTZ R8, R8, R19 ;  /* 0x0000001308087221 */ /* 0x000fe20000010000 */
[----:B------:R-:W-:-:S02]  /*1460*/  HADD2.F32 R23, -RZ, R23.H1_H1 ;  /* 0x30000017ff177230 */ /* 0x000fc40000004100 */
[----:B------:R-:W-:Y:S01]  /*1470*/  FFMA.FTZ R6, R21, R37, R6 ;  /* 0x0000002515067223 */ /* 0x000fe20000010006 */
[----:B------:R-:W-:Y:S02]  /*1480*/  HADD2.F32 R39, -RZ, R39.H1_H1 ;  /* 0x30000027ff277230 */ /* 0x000fe40000004100 */
[----:B------:R-:W-:Y:S01]  /*1490*/  FFMA.FTZ R9, R25, R9, R12 ;  /* 0x0000000919097223 */ /* 0x000fe2000001000c */
        /* <DEDUP_REMOVED lines=10> */
.L_x_21430:
        /* <DEDUP_REMOVED lines=20> */
.L_x_21383:
[----:B------:R-:W-:Y:S05]  /*1680*/  BSYNC B0 ;  /* 0x0000000000007941 */ /* 0x000fea0003800000 */
.L_x_21382:
        /* <DEDUP_REMOVED lines=15> */
.L_x_21436:
[----:B------:R-:W-:Y:S01]  /*1780*/  IADD3 R9, PT, PT, R62, 0xe0, RZ ;  /* 0x000000e03e097810 */ /* 0x000fe20007ffe0ff */
[----:B------:R-:W-:Y:S05]  /*1790*/  WARPSYNC.ALL ;  /* 0x0000000000007948 */ /* 0x000fea0003800000 */
[----:B------:R-:W-:Y:S02]  /*17a0*/  ISETP.NE.AND P2, PT, R5, RZ, PT ;  /* 0x000000ff0500720c */ /* 0x000fe40003f45270 */
[----:B------:R-:W-:Y:S02]  /*17b0*/  LEA R9, R56, R9, 0x18 ;  /* 0x0000000938097211 */ /* 0x000fe400078ec0ff */
[----:B-1----:R-:W-:-:S03]  /*17c0*/  FMNMX.FTZ R11, R10, R11, !PT ;  /* 0x0000000b0a0b7209 */ /* 0x002fc60007810000 */
        /* <DEDUP_REMOVED lines=35> */
.L_x_21391:
        /* <DEDUP_REMOVED lines=11> */
.L_x_21390:
[----:B------:R-:W-:Y:S05]  /*1ab0*/  BSYNC.RECONVERGENT B1 ;  /* 0x0000000000017941 */ /* 0x000fea0003800200 */
.L_x_21389:
        /* <DEDUP_REMOVED lines=12> */
.L_x_21394:
        /* <DEDUP_REMOVED lines=48> */
[----:B------:R0:W-:Y:S01]  /*1e80*/  STS [R13+-0x400], R28 ;  /* 0xfffc001c0d007388 */ /* 0x0001e20000000800 */
[C---:B------:R-:W-:Y:S01]  /*1e90*/  FADD.FTZ R41, -R12.reuse, R41 ;  /* 0x000000290c297221 */ /* 0x040fe20000010100 */
[----:B------:R-:W-:Y:S01]  /*1ea0*/  FMUL.FTZ R39, R39, 1.4426950216293334961 ;  /* 0x3fb8aa3b27277820 */ /* 0x000fe20000410000 */
[----:B------:R-:W4:Y:S01]  /*1eb0*/  MUFU.EX2 R26, R37 ;  /* 0x00000025001a7308 */ /* 0x000f220000000800 */
[----:B--2---:R-:W-:Y:S01]  /*1ec0*/  FADD.FTZ R23, R23, R20 ;  /* 0x0000001417177221 */ /* 0x004fe20000010000 */
[----:B------:R-:W-:Y:S01]  /*1ed0*/  FMUL.FTZ R41, R41, 1.4426950216293334961 ;  /* 0x3fb8aa3b29297820 */ /* 0x000fe20000410000 */
[C---:B------:R-:W-:Y:S01]  /*1ee0*/  FADD.FTZ R19, -R12.reuse, R19 ;  /* 0x000000130c137221 */ /* 0x040fe20000010100 */
[----:B------:R-:W2:Y:S01]  /*1ef0*/  MUFU.EX2 R30, R39 ;  /* 0x00000027001e7308 */ /* 0x000ea20000000800 */
[----:B---3--:R-:W-:Y:S01]  /*1f00*/  FADD.FTZ R23, R23, R22 ;  /* 0x0000001617177221 */ /* 0x008fe20000010000 */
[----:B------:R-:W-:Y:S01]  /*1f10*/  STS [R13+-0x200], R29 ;  /* 0xfffe001d0d007388 */ /* 0x000fe20000000800 */
[C---:B-1----:R-:W-:Y:S01]  /*1f20*/  FADD.FTZ R17, -R12.reuse, R17 ;  /* 0x000000110c117221 */ /* 0x042fe20000010100 */
[----:B------:R-:W1:Y:S01]  /*1f30*/  MUFU.EX2 R10, R41 ;  /* 0x00000029000a7308 */ /* 0x000e620000000800 */
[----:B------:R-:W-:Y:S01]  /*1f40*/  FADD.FTZ R23, R23, R24 ;  /* 0x0000001817177221 */ /* 0x000fe20000010000 */
[----:B------:R-:W-:Y:S01]  /*1f50*/  FMUL.FTZ R19, R19, 1.4426950216293334961 ;  /* 0x3fb8aa3b13137820 */ /* 0x000fe20000410000 */
[C---:B------:R-:W-:Y:S01]  /*1f60*/  FADD.FTZ R21, -R12.reuse, R21 ;  /* 0x000000150c157221 */ /* 0x040fe20000010100 */
[----:B0-----:R-:W0:Y:S01]  /*1f70*/  MUFU.EX2 R28, R31 ;  /* 0x0000001f001c7308 */ /* 0x001e220000000800 */
[----:B------:R-:W-:Y:S01]  /*1f80*/  FMUL.FTZ R17, R17, 1.4426950216293334961 ;  /* 0x3fb8aa3b11117820 */ /* 0x000fe20000410000 */
[----:B----4-:R-:W-:Y:S01]  /*1f90*/  FADD.FTZ R23, R23, R26 ;  /* 0x0000001a17177221 */ /* 0x010fe20000010000 */
[C---:B------:R-:W-:Y:S01]  /*1fa0*/  FADD.FTZ R25, -R12.reuse, R25 ;  /* 0x000000190c197221 */ /* 0x040fe20000010100 */
[----:B------:R-:W3:Y:S01]  /*1fb0*/  MUFU.EX2 R32, R19 ;  /* 0x0000001300207308 */ /* 0x000ee20000000800 */
[----:B------:R-:W-:Y:S01]  /*1fc0*/  FMUL.FTZ R21, R21, 1.4426950216293334961 ;  /* 0x3fb8aa3b15157820 */ /* 0x000fe20000410000 */
[----:B--2---:R-:W-:Y:S01]  /*1fd0*/  FADD.FTZ R23, R23, R30 ;  /* 0x0000001e17177221 */ /* 0x004fe20000010000 */
[----:B------:R-:W-:Y:S01]  /*1fe0*/  FADD.FTZ R27, -R12, R27 ;  /* 0x0000001b0c1b7221 */ /* 0x000fe20000010100 */
[----:B------:R-:W2:Y:S01]  /*1ff0*/  MUFU.EX2 R34, R17 ;  /* 0x0000001100227308 */ /* 0x000ea20000000800 */
[----:B------:R-:W-:Y:S01]  /*2000*/  FMUL.FTZ R25, R25, 1.4426950216293334961 ;  /* 0x3fb8aa3b19197820 */ /* 0x000fe20000410000 */
[----:B-1----:R-:W-:Y:S01]  /*2010*/  FADD.FTZ R23, R23, R10 ;  /* 0x0000000a17177221 */ /* 0x002fe20000010000 */
[----:B------:R-:W-:Y:S01]  /*2020*/  FMUL.FTZ R27, R27, 1.4426950216293334961 ;  /* 0x3fb8aa3b1b1b7820 */ /* 0x000fe20000410000 */
[----:B------:R-:W1:Y:S01]  /*2030*/  MUFU.EX2 R36, R21 ;  /* 0x0000001500247308 */ /* 0x000e620000000800 */
[----:B------:R-:W-:Y:S01]  /*2040*/  STS [R13], R16 ;  /* 0x000000100d007388 */ /* 0x000fe20000000800 */
[----:B0-----:R-:W-:-:S02]  /*2050*/  FADD.FTZ R23, R23, R28 ;  /* 0x0000001c17177221 */ /* 0x001fc40000010000 */
[----:B------:R-:W0:Y:S01]  /*2060*/  MUFU.EX2 R38, R25 ;  /* 0x0000001900267308 */ /* 0x000e220000000800 */
[----:B------:R-:W-:Y:S01]  /*2070*/  STS [R13+0x200], R18 ;  /* 0x000200120d007388 */ /* 0x000fe20000000800 */
[----:B---3--:R-:W-:Y:S02]  /*2080*/  FADD.FTZ R23, R23, R32 ;  /* 0x0000002017177221 */ /* 0x008fe40000010000 */
[----:B------:R-:W3:Y:S01]  /*2090*/  MUFU.EX2 R40, R27 ;  /* 0x0000001b00287308 */ /* 0x000ee20000000800 */
[----:B------:R-:W-:Y:S01]  /*20a0*/  STS [R13+0x400], R20 ;  /* 0x000400140d007388 */ /* 0x000fe20000000800 */
[----:B--2---:R-:W-:-:S03]  /*20b0*/  FADD.FTZ R23, R23, R34 ;  /* 0x0000002217177221 */ /* 0x004fc60000010000 */
[----:B------:R-:W-:Y:S01]  /*20c0*/  STS [R13+0x600], R22 ;  /* 0x000600160d007388 */ /* 0x000fe20000000800 */
[----:B-1----:R-:W-:-:S03]  /*20d0*/  FADD.FTZ R23, R23, R36 ;  /* 0x0000002417177221 */ /* 0x002fc60000010000 */
[----:B------:R-:W-:Y:S01]  /*20e0*/  STS [R13+0x800], R24 ;  /* 0x000800180d007388 */ /* 0x000fe20000000800 */
[----:B0-----:R-:W-:-:S03]  /*20f0*/  FADD.FTZ R23, R23, R38 ;  /* 0x0000002617177221 */ /* 0x001fc60000010000 */
        /* <DEDUP_REMOVED lines=9> */
[----:B------:R0:W-:Y:S02]  /*2190*/  STS [R13+0x1a00], R40 ;  /* 0x001a00280d007388 */ /* 0x0001e40000000800 */
[----:B0-----:R-:W-:Y:S01]  /*21a0*/  VIADD R13, R13, 0x2000 ;  /* 0x000020000d0d7836 */ /* 0x001fe20000000000 */
[----:B------:R-:W-:Y:S06]  /*21b0*/  @!P5 BRA `(.L_x_21394) ;  /* 0xfffffff80070d947 */ /* 0x000fec000383ffff */
.L_x_21393:
[----:B------:R-:W-:Y:S05]  /*21c0*/  BSYNC.RECONVERGENT B1 ;  /* 0x0000000000017941 */ /* 0x000fea0003800200 */
.L_x_21392:
        /* <DEDUP_REMOVED lines=55> */
.L_x_21396:
[----:B------:R-:W-:Y:S05]  /*2540*/  BSYNC.RECONVERGENT B1 ;  /* 0x0000000000017941 */ /* 0x000fea0003800200 */
.L_x_21395:
        /* <DEDUP_REMOVED lines=26> */
.L_x_21388:
[----:B------:R-:W-:Y:S05]  /*26f0*/  BSYNC.RECONVERGENT B0 ;  /* 0x0000000000007941 */ /* 0x000fea0003800200 */
.L_x_21387:
        /* <DEDUP_REMOVED lines=39> */
.L_x_21401:
[----:B------:R-:W0:Y:S01]  /*2970*/  LDS R9, [R12] ;  /* 0x000000000c097984 */ /* 0x000e220000000800 */
[----:B------:R-:W-:-:S04]  /*2980*/  IADD3 R13, PT, PT, R13, 0x1, RZ ;  /* 0x000000010d0d7810 */ /* 0x000fc80007ffe0ff */
[----:B------:R-:W-:Y:S01]  /*2990*/  ISETP.NE.AND P0, PT, R13, RZ, PT ;  /* 0x000000ff0d00720c */ /* 0x000fe20003f05270 */
[----:B0-----:R-:W-:-:S05]  /*29a0*/  FMUL.FTZ R9, R9, R8 ;  /* 0x0000000809097220 */ /* 0x001fca0000410000 */
[----:B------:R0:W-:Y:S02]  /*29b0*/  STS [R12], R9 ;  /* 0x000000090c007388 */ /* 0x0001e40000000800 */
[----:B0-----:R-:W-:-:S05]  /*29c0*/  VIADD R12, R12, 0x200 ;  /* 0x000002000c0c7836 */ /* 0x001fca0000000000 */
[----:B------:R-:W-:Y:S05]  /*29d0*/  @P0 BRA `(.L_x_21401) ;  /* 0xfffffffc00e40947 */ /* 0x000fea000383ffff */
.L_x_21400:
[----:B------:R-:W-:Y:S05]  /*29e0*/  BSYNC.RECONVERGENT B1 ;  /* 0x0000000000017941 */ /* 0x000fea0003800200 */
.L_x_21399:
        /* <DEDUP_REMOVED lines=12> */
.L_x_21404:
        /* <DEDUP_REMOVED lines=52> */
.L_x_21403:
[----:B------:R-:W-:Y:S05]  /*2df0*/  BSYNC.RECONVERGENT B1 ;  /* 0x0000000000017941 */ /* 0x000fea0003800200 */
.L_x_21402:
        /* <DEDUP_REMOVED lines=31> */
.L_x_21406:
[----:B------:R-:W-:Y:S05]  /*2ff0*/  BSYNC.RECONVERGENT B1 ;  /* 0x0000000000017941 */ /* 0x000fea0003800200 */
.L_x_21405:
        /* <DEDUP_REMOVED lines=14> */
.L_x_21398:
[----:B------:R-:W-:Y:S05]  /*30e0*/  BSYNC.RECONVERGENT B0 ;  /* 0x0000000000007941 */ /* 0x000fea0003800200 */
.L_x_21397:
        /* <DEDUP_REMOVED lines=10> */
[----:B01----:R-:W-:Y:S01]  /*3190*/  SHF.R.U32.HI R8, RZ, 0x3, R6 ;  /* 0x00000003ff087819 */ /* 0x003fe20000011606 */
[----:B------:R-:W-:Y:S01]  /*31a0*/  HFMA2 R9, -RZ, RZ, 0, 0 ;  /* 0x00000000ff097431 */ /* 0x000fe200000001ff */
[----:B------:R-:W-:Y:S01]  /*31b0*/  SHF.L.U32 R10, R6, 0x5, RZ ;  /* 0x00000005060a7819 */ /* 0x000fe200000006ff */
[----:B------:R-:W0:Y:S01]  /*31c0*/  LDCU.64 UR10, c[0x0][0x3a8] ;  /* 0x00007500ff0a77ac */ /* 0x000e220008000a00 */
[----:B------:R-:W-:Y:S02]  /*31d0*/  LOP3.LUT R8, R8, 0x7c, RZ, 0xc0, !PT ;  /* 0x0000007c08087812 */ /* 0x000fe400078ec0ff */
[----:B------:R-:W-:Y:S02]  /*31e0*/  SHF.L.U32 R54, R6, 0x3, RZ ;  /* 0x0000000306367819 */ /* 0x000fe400000006ff */
[----:B------:R-:W-:Y:S02]  /*31f0*/  IADD3 R13, PT, PT, R62, 0x100, RZ ;  /* 0x000001003e0d7810 */ /* 0x000fe40007ffe0ff */
[----:B------:R-:W-:-:S02]  /*3200*/  SHF.R.S32.HI R51, RZ, 0x4, R51 ;  /* 0x00000004ff337819 */ /* 0x000fc40000011433 */
[----:B------:R-:W-:Y:S02]  /*3210*/  LEA R50, R56, R13, 0x18 ;  /* 0x0000000d38327211 */ /* 0x000fe400078ec0ff */
[----:B------:R-:W-:Y:S02]  /*3220*/  IADD3 R49, PT, PT, R4, 0x1, RZ ;  /* 0x0000000104317810 */ /* 0x000fe40007ffe0ff */
[----:B------:R-:W-:Y:S01]  /*3230*/  MOV R48, RZ ;  /* 0x000000ff00307202 */ /* 0x000fe20000000f00 */
[----:B----4-:R-:W-:Y:S01]  /*3240*/  IMAD R11, R7, UR8, RZ ;  /* 0x00000008070b7c24 */ /* 0x010fe2000f8e02ff */
[----:B------:R-:W1:Y:S03]  /*3250*/  LDCU UR8, c[0x0][0x3d0] ;  /* 0x00007a00ff0877ac */ /* 0x000e660008000800 */
[----:B------:R-:W-:Y:S01]  /*3260*/  IMAD.WIDE R8, R11, 0x4, R8 ;  /* 0x000000040b087825 */ /* 0x000fe200078e0208 */
[----:B------:R-:W-:-:S02]  /*3270*/  LOP3.LUT R11, R10, 0x20, RZ, 0xe2, !PT ;  /* 0x000000200a0b7812 */ /* 0x000fc400078ee2ff */
[----:B0-----:R-:W-:-:S03]  /*3280*/  IADD3 R52, P0, PT, R8, UR10, RZ ;  /* 0x0000000a08347c10 */ /* 0x001fc6000ff1e0ff */
[----:B------:R-:W-:Y:S01]  /*3290*/  IMAD R11, R4, 0x40, R11 ;  /* 0x00000040040b7824 */ /* 0x000fe200078e020b */
[----:B------:R-:W-:Y:S02]  /*32a0*/  IADD3.X R53, PT, PT, R9, UR11, RZ, P0, !PT ;  /* 0x0000000b09357c10 */ /* 0x000fe400087fe4ff */
[----:B------:R-:W-:Y:S02]  /*32b0*/  LOP3.LUT R9, R54, 0x8, RZ, 0xc0, !PT ;  /* 0x0000000836097812 */ /* 0x000fe400078ec0ff */
[----:B------:R-:W-:Y:S01]  /*32c0*/  IADD3 R50, PT, PT, R11, 0x10, R50 ;  /* 0x000000100b327810 */ /* 0x000fe20007ffe032 */
[----:B-1----:R-:W-:Y:S01]  /*32d0*/  IMAD R44, R2, UR8, RZ ;  /* 0x00000008022c7c24 */ /* 0x002fe2000f8e02ff */
[----:B------:R-:W-:Y:S01]  /*32e0*/  LOP3.LUT R54, R54, 0xf8, RZ, 0xc0, !PT ;  /* 0x000000f836367812 */ /* 0x000fe200078ec0ff */
[C---:B------:R-:W-:Y:S01]  /*32f0*/  IMAD R9, R4.reuse, 0x10, R9 ;  /* 0x0000001004097824 */ /* 0x040fe200078e0209 */
[----:B------:R-:W-:Y:S02]  /*3300*/  IADD3 R2, PT, PT, R4, -R51, RZ ;  /* 0x8000003304027210 */ /* 0x000fe40007ffe0ff */
[----:B------:R-:W-:-:S02]  /*3310*/  SHF.R.S32.HI R45, RZ, 0x1f, R44 ;  /* 0x0000001fff2d7819 */ /* 0x000fc4000001142c */
[----:B------:R-:W-:-:S07]  /*3320*/  IADD3 R55, PT, PT, R9, 0x3, RZ ;  /* 0x0000000309377810 */ /* 0x000fce0007ffe0ff */
.L_x_21423:
[----:B------:R-:W2:Y:S04]  /*3330*/  LDG.E.CONSTANT R9, desc[UR6][R52.64] ;  /* 0x0000000634097981 */ /* 0x000ea8000c1e9900 */
[----:B------:R-:W0:Y:S04]  /*3340*/  LDS.128 R28, [R50+-0x10] ;  /* 0xfffff000321c7984 */ /* 0x000e280000000c00 */
[----:B------:R-:W1:Y:S01]  /*3350*/  LDS.128 R36, [R50] ;  /* 0x0000000032247984 */ /* 0x000e620000000c00 */
[----:B0-----:R-:W-:Y:S02]  /*3360*/  F2FP.F16.F32.PACK_AB R56, R29, R28 ;  /* 0x0000001c1d38723e */ /* 0x001fe400000000ff */
[----:B------:R-:W-:Y:S01]  /*3370*/  F2FP.F16.F32.PACK_AB R57, R31, R30 ;  /* 0x0000001e1f39723e */ /* 0x000fe200000000ff */
[----:B--2---:R-:W-:-:S03]  /*3380*/  IMAD.WIDE R8, R9, UR9, R44 ;  /* 0x0000000909087c25 */ /* 0x004fc6000f8e022c */
[----:B------:R-:W-:-:S04]  /*3390*/  IADD3 R8, P0, PT, R54, R8, RZ ;  /* 0x0000000836087210 */ /* 0x000fc80007f1e0ff */
[----:B------:R-:W-:Y:S02]  /*33a0*/  IADD3.X R9, PT, PT, RZ, R9, RZ, P0, !PT ;  /* 0x00000009ff097210 */ /* 0x000fe400007fe4ff */
[----:B---3--:R-:W-:-:S04]  /*33b0*/  LEA R32, P0, R8, UR4, 0x1 ;  /* 0x0000000408207c11 */ /* 0x008fc8000f8008ff */
[----:B------:R-:W-:-:S05]  /*33c0*/  LEA.HI.X R33, R8, UR5, R9, 0x1, P0 ;  /* 0x0000000508217c11 */ /* 0x000fca00080f0c09 */
[----:B-----5:R0:W5:Y:S04]  /*33d0*/  LDG.E.128.CONSTANT R8, desc[UR6][R32.64+0x400] ;  /* 0x0004000620087981 */ /* 0x020168000c1e9d00 */
[----:B------:R0:W5:Y:S04]  /*33e0*/  LDG.E.128.CONSTANT R12, desc[UR6][R32.64+0x600] ;  /* 0x00060006200c7981 */ /* 0x000168000c1e9d00 */
[----:B------:R0:W5:Y:S04]  /*33f0*/  LDG.E.128.CONSTANT R16, desc[UR6][R32.64+0x800] ;  /* 0x0008000620107981 */ /* 0x000168000c1e9d00 */
[----:B------:R0:W5:Y:S04]  /*3400*/  LDG.E.128.CONSTANT R20, desc[UR6][R32.64+0xa00] ;  /* 0x000a000620147981 */ /* 0x000168000c1e9d00 */
[----:B------:R0:W5:Y:S01]  /*3410*/  LDG.E.128.CONSTANT R24, desc[UR6][R32.64+0xc00] ;  /* 0x000c000620187981 */ /* 0x000162000c1e9d00 */
[----:B------:R-:W-:Y:S01]  /*3420*/  ISETP.NE.AND P0, PT, R2, -0x1, PT ;  /* 0xffffffff0200780c */ /* 0x000fe20003f05270 */
[----:B------:R-:W-:Y:S01]  /*3430*/  BSSY.RECONVERGENT B1, `(.L_x_21409) ;  /* 0x0000023000017945 */ /* 0x000fe20003800200 */
[----:B-1----:R-:W-:Y:S01]  /*3440*/  F2FP.F16.F32.PACK_AB R36, R37, R36 ;  /* 0x000000242524723e */ /* 0x002fe200000000ff */
[----:B------:R0:W5:Y:S01]  /*3450*/  LDG.E.128.CONSTANT R28, desc[UR6][R32.64] ;  /* 0x00000006201c7981 */ /* 0x000162000c1e9d00 */
[----:B------:R-:W-:-:S09]  /*3460*/  VIADD R37, R55, 0xfffffffd ;  /* 0xfffffffd37257836 */ /* 0x000fd20000000000 */
[----:B0-----:R-:W-:Y:S05]  /*3470*/  @P0 BRA `(.L_x_21410) ;  /* 0x0000000000780947 */ /* 0x001fea0003800000 */
        /* <DEDUP_REMOVED lines=15> */
[----:B------:R-:W-:Y:S01]  /*3570*/  PRMT R30, R30, 0x5410, R35 ;  /* 0x000054101e1e7816 */ /* 0x000fe20000000023 */
[----:B------:R-:W-:Y:S01]  /*3580*/  VIADD R35, R55, 0x3 ;  /* 0x0000000337237836 */ /* 0x000fe20000000000 */
[C---:B------:R-:W-:Y:S02]  /*3590*/  PRMT R34, R28.reuse, 0x7632, R34 ;  /* 0x000076321c227816 */ /* 0x040fe40000000022 */
[----:B------:R-:W-:-:S02]  /*35a0*/  SEL R28, R28, RZ, !P1 ;  /* 0x000000ff1c1c7207 */ /* 0x000fc40004800000 */
[----:B------:R-:W-:Y:S02]  /*35b0*/  ISETP.GE.AND P3, PT, R35, R64, PT ;  /* 0x000000402300720c */ /* 0x000fe40003f66270 */
[----:B------:R-:W-:-:S04]  /*35c0*/  IADD3 R35, PT, PT, R55, 0x4, RZ ;  /* 0x0000000437237810 */ /* 0x000fc80007ffe0ff */
        /* <DEDUP_REMOVED lines=9> */
.L_x_21410:
[----:B------:R-:W-:Y:S05]  /*3660*/  BSYNC.RECONVERGENT B1 ;  /* 0x0000000000017941 */ /* 0x000fea0003800200 */
.L_x_21409:
[----:B------:R-:W5:Y:S02]  /*3670*/  LDG.E.128.CONSTANT R32, desc[UR6][R32.64+0x200] ;  /* 0x0002000620207981 */ /* 0x000f64000c1e9d00 */
[----:B-----5:R-:W-:Y:S01]  /*3680*/  HMUL2 R29, R57, R29 ;  /* 0x0000001d391d7232 */ /* 0x020fe20000000000 */
[----:B------:R-:W-:Y:S03]  /*3690*/  BSSY.RECONVERGENT B1, `(.L_x_21411) ;  /* 0x0000024000017945 */ /* 0x000fe60003800200 */
[----:B------:R-:W-:Y:S01]  /*36a0*/  HFMA2 R29, R56, R28, R29 ;  /* 0x0000001c381d7231 */ /* 0x000fe2000000001d */
[----:B------:R-:W-:-:S03]  /*36b0*/  F2FP.F16.F32.PACK_AB R28, R39, R38 ;  /* 0x00000026271c723e */ /* 0x000fc600000000ff */
[----:B------:R-:W-:-:S04]  /*36c0*/  HFMA2 R29, R36, R30, R29 ;  /* 0x0000001e241d7231 */ /* 0x000fc8000000001d */
[----:B------:R-:W-:Y:S01]  /*36d0*/  HFMA2 R31, R28, R31, R29 ;  /* 0x0000001f1c1f7231 */ /* 0x000fe2000000001d */
[----:B------:R-:W-:Y:S06]  /*36e0*/  @P0 BRA `(.L_x_21412) ;  /* 0x0000000000780947 */ /* 0x000fec0003800000 */
[C---:B------:R-:W-:Y:S01]  /*36f0*/  IADD3 R29, PT, PT, R55.reuse, -0x1, RZ ;  /* 0xffffffff371d7810 */ /* 0x040fe20007ffe0ff */
[----:B------:R-:W-:Y:S01]  /*3700*/  VIADD R39, R55, 0x1 ;  /* 0x0000000137277836 */ /* 0x000fe20000000000 */
[----:B------:R-:W-:Y:S02]  /*3710*/  PRMT R38, R33, 0x7632, R38 ;  /* 0x0000763221267816 */ /* 0x000fe40000000026 */
        /* <DEDUP_REMOVED lines=27> */
.L_x_21412:
[----:B------:R-:W-:Y:S05]  /*38d0*/  BSYNC.RECONVERGENT B1 ;  /* 0x0000000000017941 */ /* 0x000fea0003800200 */
.L_x_21411:
[----:B------:R-:W-:Y:S02]  /*38e0*/  HMUL2 R33, R57, R33 ;  /* 0x0000002139217232 */ /* 0x000fe40000000000 */
[--C-:B------:R-:W-:Y:S01]  /*38f0*/  HADD2.F32 R29, -RZ, R31.reuse.H0_H0 ;  /* 0x2000001fff1d7230 */ /* 0x100fe20000004100 */
[----:B------:R-:W-:Y:S01]  /*3900*/  BSSY.RECONVERGENT B1, `(.L_x_21413) ;  /* 0x0000024000017945 */ /* 0x000fe20003800200 */
[----:B------:R-:W-:Y:S02]  /*3910*/  HADD2.F32 R30, -RZ, R31.H1_H1 ;  /* 0x3000001fff1e7230 */ /* 0x000fe40000004100 */
[----:B------:R-:W-:-:S04]  /*3920*/  HFMA2 R33, R56, R32, R33 ;  /* 0x0000002038217231 */ /* 0x000fc80000000021 */
[----:B------:R-:W-:Y:S02]  /*3930*/  HFMA2 R34, R36, R34, R33 ;  /* 0x0000002224227231 */ /* 0x000fe40000000021 */
[----:B------:R-:W-:Y:S01]  /*3940*/  FADD.FTZ R29, R29, R30 ;  /* 0x0000001e1d1d7221 */ /* 0x000fe20000010000 */
[----:B------:R-:W-:Y:S06]  /*3950*/  @P0 BRA `(.L_x_21414) ;  /* 0x0000000000780947 */ /* 0x000fec0003800000 */
[C---:B------:R-:W-:Y:S02]  /*3960*/  IADD3 R33, PT, PT, R55.reuse, 0x1, RZ ;  /* 0x0000000137217810 */ /* 0x040fe40007ffe0ff */
[C---:B------:R-:W-:Y:S02]  /*3970*/  IADD3 R31, PT, PT, R55.reuse, -0x1, RZ ;  /* 0xffffffff371f7810 */ /* 0x040fe40007ffe0ff */
[----:B------:R-:W-:Y:S02]  /*3980*/  IADD3 R39, PT, PT, R55, 0x2, RZ ;  /* 0x0000000237277810 */ /* 0x000fe40007ffe0ff */
[-C--:B------:R-:W-:Y:S02]  /*3990*/  ISETP.GE.AND P1, PT, R33, R64.reuse, PT ;  /* 0x000000402100720c */ /* 0x080fe40003f26270 */
[----:B------:R-:W-:Y:S02]  /*39a0*/  ISETP.GE.AND P6, PT, R31, R64, PT ;  /* 0x000000401f00720c */ /* 0x000fe40003fc6270 */
[----:B------:R-:W-:-:S02]  /*39b0*/  IADD3 R33, PT, PT, R55, 0x4, RZ ;  /* 0x0000000437217810 */ /* 0x000fc40007ffe0ff */
[----:B------:R-:W-:Y:S02]  /*39c0*/  IADD3 R31, PT, PT, R55, -0x2, RZ ;  /* 0xfffffffe371f7810 */ /* 0x000fe40007ffe0ff */
[-C--:B------:R-:W-:Y:S01]  /*39d0*/  ISETP.GE.AND P2, PT, R39, R64.reuse, PT ;  /* 0x000000402700720c */ /* 0x080fe20003f46270 */
[----:B------:R-:W-:Y:S01]  /*39e0*/  VIADD R39, R55, 0x3 ;  /* 0x0000000337277836 */ /* 0x000fe20000000000 */
[-C--:B------:R-:W-:Y:S02]  /*39f0*/  ISETP.GE.AND P4, PT, R33, R64.reuse, PT ;  /* 0x000000402100720c */ /* 0x080fe40003f86270 */
[----:B------:R-:W-:Y:S02]  /*3a00*/  ISETP.GE.AND P5, PT, R31, R64, PT ;  /* 0x000000401f00720c */ /* 0x000fe40003fa6270 */
[----:B------:R-:W-:Y:S02]  /*3a10*/  PRMT R33, R10, 0x7632, R33 ;  /* 0x000076320a217816 */ /* 0x000fe40000000021 */
[----:B------:R-:W-:-:S02]  /*3a20*/  PRMT R31, R9, 0x7632, R31 ;  /* 0x00007632091f7816 */ /* 0x000fc4000000001f */
[----:B------:R-:W-:Y:S02]  /*3a30*/  SEL R10, R10, RZ, !P1 ;  /* 0x000000ff0a0a7207 */ /* 0x000fe40004800000 */
        /* <DEDUP_REMOVED lines=16> */
.L_x_21414:
[----:B------:R-:W-:Y:S05]  /*3b40*/  BSYNC.RECONVERGENT B1 ;  /* 0x0000000000017941 */ /* 0x000fea0003800200 */
.L_x_21413:
[----:B------:R-:W-:Y:S01]  /*3b50*/  HMUL2 R9, R57, R9 ;  /* 0x0000000939097232 */ /* 0x000fe20000000000 */
[----:B------:R-:W-:Y:S01]  /*3b60*/  BSSY.RECONVERGENT B1, `(.L_x_21415) ;  /* 0x0000023000017945 */ /* 0x000fe20003800200 */
[----:B------:R-:W-:Y:S01]  /*3b70*/  FADD.FTZ R48, R29, R48 ;  /* 0x000000301d307221 */ /* 0x000fe20000010000 */
[----:B------:R-:W-:Y:S02]  /*3b80*/  HFMA2 R34, R28, R35, R34 ;  /* 0x000000231c227231 */ /* 0x000fe40000000022 */
[----:B------:R-:W-:Y:S01]  /*3b90*/  HFMA2 R8, R56, R8, R9 ;  /* 0x0000000838087231 */ /* 0x000fe20000000009 */
[----:B------:R-:W-:Y:S06]  /*3ba0*/  @P0 BRA `(.L_x_21416) ;  /* 0x0000000000780947 */ /* 0x000fec0003800000 */
[C---:B------:R-:W-:Y:S01]  /*3bb0*/  VIADD R29, R55.reuse, 0x1 ;  /* 0x00000001371d7836 */ /* 0x040fe20000000000 */
[C---:B------:R-:W-:Y:S02]  /*3bc0*/  IADD3 R9, PT, PT, R55.reuse, -0x1, RZ ;  /* 0xffffffff37097810 */ /* 0x040fe40007ffe0ff */
[----:B------:R-:W-:Y:S02]  /*3bd0*/  IADD3 R31, PT, PT, R55, 0x2, RZ ;  /* 0x00000002371f7810 */ /* 0x000fe40007ffe0ff */
[-C--:B------:R-:W-:Y:S02]  /*3be0*/  ISETP.GE.AND P1, PT, R29, R64.reuse, PT ;  /* 0x000000401d00720c */ /* 0x080fe40003f26270 */
[----:B------:R-:W-:Y:S01]  /*3bf0*/  ISETP.GE.AND P6, PT, R9, R64, PT ;  /* 0x000000400900720c */ /* 0x000fe20003fc6270 */
[C---:B------:R-:W-:Y:S01]  /*3c00*/  VIADD R9, R55.reuse, 0xfffffffe ;  /* 0xfffffffe37097836 */ /* 0x040fe20000000000 */
[C---:B------:R-:W-:Y:S02]  /*3c10*/  IADD3 R29, PT, PT, R55.reuse, 0x4, RZ ;  /* 0x00000004371d7810 */ /* 0x040fe40007ffe0ff */
[----:B------:R-:W-:-:S02]  /*3c20*/  IADD3 R33, PT, PT, R55, 0x3, RZ ;  /* 0x0000000337217810 */ /* 0x000fc40007ffe0ff */
[-C--:B------:R-:W-:Y:S02]  /*3c30*/  ISETP.GE.AND P2, PT, R31, R64.reuse, PT ;  /* 0x000000401f00720c */ /* 0x080fe40003f46270 */
[-C--:B------:R-:W-:Y:S02]  /*3c40*/  ISETP.GE.AND P4, PT, R29, R64.reuse, PT ;  /* 0x000000401d00720c */ /* 0x080fe40003f86270 */
[----:B------:R-:W-:Y:S02]  /*3c50*/  PRMT R29, R13, 0x7632, R29 ;  /* 0x000076320d1d7816 */ /* 0x000fe4000000001d */
[----:B------:R-:W-:Y:S02]  /*3c60*/  SEL R31, R14, RZ, !P1 ;  /* 0x000000ff0e1f7207 */ /* 0x000fe40004800000 */
        /* <DEDUP_REMOVED lines=18> */
.L_x_21416:
[----:B------:R-:W-:Y:S05]  /*3d90*/  BSYNC.RECONVERGENT B1 ;  /* 0x0000000000017941 */ /* 0x000fea0003800200 */
.L_x_21415:
[----:B------:R-:W-:Y:S01]  /*3da0*/  BSSY.RECONVERGENT B1, `(.L_x_21417) ;  /* 0x0000021000017945 */ /* 0x000fe20003800200 */
[----:B------:R-:W-:-:S03]  /*3db0*/  HMUL2 R13, R57, R13 ;  /* 0x0000000d390d7232 */ /* 0x000fc60000000000 */
[----:B------:R-:W-:Y:S05]  /*3dc0*/  @P0 BRA `(.L_x_21418) ;  /* 0x0000000000780947 */ /* 0x000fea0003800000 */
[C---:B------:R-:W-:Y:S01]  /*3dd0*/  IADD3 R29, PT, PT, R55.reuse, 0x1, RZ ;  /* 0x00000001371d7810 */ /* 0x040fe20007ffe0ff */
[C---:B------:R-:W-:Y:S01]  /*3de0*/  VIADD R33, R55.reuse, 0x3 ;  /* 0x0000000337217836 */ /* 0x040fe20000000000 */
[----:B------:R-:W-:Y:S02]  /*3df0*/  IADD3 R9, PT, PT, R55, -0x1, RZ ;  /* 0xffffffff37097810 */ /* 0x000fe40007ffe0ff */
[-C--:B------:R-:W-:Y:S02]  /*3e00*/  ISETP.GE.AND P1, PT, R29, R64.reuse, PT ;  /* 0x000000401d00720c */ /* 0x080fe40003f26270 */
[C---:B------:R-:W-:Y:S02]  /*3e10*/  IADD3 R31, PT, PT, R55.reuse, 0x2, RZ ;  /* 0x00000002371f7810 */ /* 0x040fe40007ffe0ff */
[----:B------:R-:W-:Y:S02]  /*3e20*/  IADD3 R29, PT, PT, R55, 0x4, RZ ;  /* 0x00000004371d7810 */ /* 0x000fe40007ffe0ff */
[----:B------:R-:W-:-:S02]  /*3e30*/  ISETP.GE.AND P6, PT, R9, R64, PT ;  /* 0x000000400900720c */ /* 0x000fc40003fc6270 */
[----:B------:R-:W-:Y:S02]  /*3e40*/  IADD3 R9, PT, PT, R55, -0x2, RZ ;  /* 0xfffffffe37097810 */ /* 0x000fe40007ffe0ff */
[-C--:B------:R-:W-:Y:S02]  /*3e50*/  ISETP.GE.AND P2, PT, R31, R64.reuse, PT ;  /* 0x000000401f00720c */ /* 0x080fe40003f46270 */
[-C--:B------:R-:W-:Y:S02]  /*3e60*/  ISETP.GE.AND P4, PT, R29, R64.reuse, PT ;  /* 0x000000401d00720c */ /* 0x080fe40003f86270 */
[----:B------:R-:W-:Y:S02]  /*3e70*/  PRMT R29, R17, 0x7632, R29 ;  /* 0x00007632111d7816 */ /* 0x000fe4000000001d */
        /* <DEDUP_REMOVED lines=19> */
.L_x_21418:
[----:B------:R-:W-:Y:S05]  /*3fb0*/  BSYNC.RECONVERGENT B1 ;  /* 0x0000000000017941 */ /* 0x000fea0003800200 */
.L_x_21417:
[----:B------:R-:W-:Y:S01]  /*3fc0*/  BSSY.RECONVERGENT B1, `(.L_x_21419) ;  /* 0x0000021000017945 */ /* 0x000fe20003800200 */
[----:B------:R-:W-:-:S03]  /*3fd0*/  HFMA2 R17, R57, R17, -RZ ;  /* 0x0000001139117231 */ /* 0x000fc600001000ff */
[----:B------:R-:W-:Y:S05]  /*3fe0*/  @P0 BRA `(.L_x_21420) ;  /* 0x0000000000780947 */ /* 0x000fea0003800000 */
        /* <DEDUP_REMOVED lines=30> */
.L_x_21420:
[----:B------:R-:W-:Y:S05]  /*41d0*/  BSYNC.RECONVERGENT B1 ;  /* 0x0000000000017941 */ /* 0x000fea0003800200 */
.L_x_21419:
        /* <DEDUP_REMOVED lines=15> */
[----:B------:R-:W-:Y:S01]  /*42d0*/  FADD.FTZ R8, R8, R9 ;  /* 0x0000000908087221 */ /* 0x000fe20000010000 */
[----:B------:R-:W-:Y:S02]  /*42e0*/  HADD2.F32 R9, -RZ, R10.H0_H0 ;  /* 0x2000000aff097230 */ /* 0x000fe40000004100 */
[----:B------:R-:W-:Y:S02]  /*42f0*/  HADD2.F32 R11, -RZ, R14.H0_H0 ;  /* 0x2000000eff0b7230 */ /* 0x000fe40000004100 */
[----:B------:R-:W-:Y:S01]  /*4300*/  FADD.FTZ R47, R8, R47 ;  /* 0x0000002f082f7221 */ /* 0x000fe20000010000 */
[----:B------:R-:W-:-:S02]  /*4310*/  HADD2.F32 R12, -RZ, R17.H0_H0 ;  /* 0x20000011ff0c7230 */ /* 0x000fc40000004100 */
[----:B------:R-:W-:Y:S02]  /*4320*/  HADD2.F32 R10, -RZ, R10.H1_H1 ;  /* 0x3000000aff0a7230 */ /* 0x000fe40000004100 */
[----:B------:R-:W-:Y:S02]  /*4330*/  HADD2.F32 R14, -RZ, R14.H1_H1 ;  /* 0x3000000eff0e7230 */ /* 0x000fe40000004100 */
[----:B------:R-:W-:Y:S02]  /*4340*/  HADD2.F32 R17, -RZ, R17.H1_H1 ;  /* 0x30000011ff117230 */ /* 0x000fe40000004100 */
[----:B------:R-:W-:Y:S01]  /*4350*/  FADD.FTZ R9, R9, R10 ;  /* 0x0000000a09097221 */ /* 0x000fe20000010000 */
[--C-:B------:R-:W-:Y:S02]  /*4360*/  HADD2.F32 R13, -RZ, R21.reuse.H0_H0 ;  /* 0x20000015ff0d7230 */ /* 0x100fe40000004100 */
[----:B------:R-:W-:Y:S01]  /*4370*/  FADD.FTZ R14, R11, R14 ;  /* 0x0000000e0b0e7221 */ /* 0x000fe20000010000 */
[----:B------:R-:W-:-:S02]  /*4380*/  HADD2.F32 R16, -RZ, R21.H1_H1 ;  /* 0x30000015ff107230 */ /* 0x000fc40000004100 */
[----:B------:R-:W-:Y:S01]  /*4390*/  FADD.FTZ R17, R12, R17 ;  /* 0x000000110c117221 */ /* 0x000fe20000010000 */
[----:B------:R-:W-:Y:S01]  /*43a0*/  FADD.FTZ R46, R9, R46 ;  /* 0x0000002e092e7221 */ /* 0x000fe20000010000 */
[----:B------:R-:W-:Y:S01]  /*43b0*/  FADD.FTZ R43, R14, R43 ;  /* 0x0000002b0e2b7221 */ /* 0x000fe20000010000 */
[----:B------:R-:W-:Y:S01]  /*43c0*/  FADD.FTZ R16, R13, R16 ;  /* 0x000000100d107221 */ /* 0x000fe20000010000 */
[----:B------:R-:W-:-:S03]  /*43d0*/  FADD.FTZ R42, R17, R42 ;  /* 0x0000002a112a7221 */ /* 0x000fc60000010000 */
[----:B------:R-:W-:Y:S01]  /*43e0*/  FADD.FTZ R41, R16, R41 ;  /* 0x0000002910297221 */ /* 0x000fe20000010000 */
[----:B------:R-:W-:Y:S06]  /*43f0*/  @P0 BRA `(.L_x_21422) ;  /* 0x0000000000780947 */ /* 0x000fec0003800000 */
[C---:B------:R-:W-:Y:S01]  /*4400*/  IADD3 R9, PT, PT, R55.reuse, -0x2, RZ ;  /* 0xfffffffe37097810 */ /* 0x040fe20007ffe0ff */
[C---:B------:R-:W-:Y:S01]  /*4410*/  VIADD R13, R55.reuse, 0x2 ;  /* 0x00000002370d7836 */ /* 0x040fe20000000000 */
[----:B------:R-:W-:Y:S02]  /*4420*/  IADD3 R11, PT, PT, R55, -0x1, RZ ;  /* 0xffffffff370b7810 */ /* 0x000fe40007ffe0ff */
[-C--:B------:R-:W-:Y:S02]  /*4430*/  ISETP.GE.AND P2, PT, R9, R64.reuse, PT ;  /* 0x000000400900720c */ /* 0x080fe40003f46270 */
[-C--:B------:R-:W-:Y:S02]  /*4440*/  ISETP.GE.AND P6, PT, R37, R64.reuse, PT ;  /* 0x000000402500720c */ /* 0x080fe40003fc6270 */
        /* <DEDUP_REMOVED lines=25> */
.L_x_21422:
[----:B------:R-:W-:Y:S05]  /*45e0*/  BSYNC.RECONVERGENT B1 ;  /* 0x0000000000017941 */ /* 0x000fea0003800200 */
.L_x_21421:
        /* <DEDUP_REMOVED lines=8> */
[----:B------:R-:W-:Y:S01]  /*4670*/  IADD3 R55, PT, PT, R55, 0x40, RZ ;  /* 0x0000004037377810 */ /* 0x000fe20007ffe0ff */
[----:B------:R-:W-:Y:S01]  /*4680*/  IMAD.X R53, RZ, RZ, R53, P1 ;  /* 0x000000ffff357224 */ /* 0x000fe200008e0635 */
[----:B------:R-:W-:Y:S01]  /*4690*/  IADD3 R50, PT, PT, R50, 0x100, RZ ;  /* 0x0000010032327810 */ /* 0x000fe20007ffe0ff */
[----:B------:R-:W-:-:S05]  /*46a0*/  HFMA2 R14, R28, R27, R14 ;  /* 0x0000001b1c0e7231 */ /* 0x000fca000000000e */
[--C-:B------:R-:W-:Y:S02]  /*46b0*/  HADD2.F32 R8, -RZ, R14.reuse.H0_H0 ;  /* 0x2000000eff087230 */ /* 0x100fe40000004100 */
[----:B------:R-:W-:-:S05]  /*46c0*/  HADD2.F32 R9, -RZ, R14.H1_H1 ;  /* 0x3000000eff097230 */ /* 0x000fca0000004100 */
[----:B------:R-:W-:-:S04]  /*46d0*/  FADD.FTZ R9, R8, R9 ;  /* 0x0000000908097221 */ /* 0x000fc80000010000 */
[----:B------:R-:W-:Y:S01]  /*46e0*/  FADD.FTZ R40, R9, R40 ;  /* 0x0000002809287221 */ /* 0x000fe20000010000 */
[----:B------:R-:W-:Y:S06]  /*46f0*/  @!P0 BRA `(.L_x_21423) ;  /* 0xffffffec000c8947 */ /* 0x000fec000383ffff */
.L_x_21408:
[----:B--23--:R-:W-:Y:S05]  /*4700*/  BSYNC.RECONVERGENT B0 ;  /* 0x0000000000007941 */ /* 0x00cfea0003800200 */
.L_x_21407:
[----:B------:R-:W2:Y:S01]  /*4710*/  SHFL.BFLY PT, R2, R47, 0x1, 0x1f ;  /* 0x0c201f002f027f89 */ /* 0x000ea200000e0000 */
[----:B------:R-:W3:Y:S01]  /*4720*/  S2UR UR5, SR_CgaCtaId ;  /* 0x00000000000579c3 */ /* 0x000ee20000008800 */
[----:B-1----:R-:W-:Y:S01]  /*4730*/  LOP3.LUT R12, R6, 0x1, RZ, 0xc0, !PT ;  /* 0x00000001060c7812 */ /* 0x002fe200078ec0ff */
[----:B------:R-:W-:Y:S01]  /*4740*/  UMOV UR4, 0x400 ;  /* 0x0000040000047882 */ /* 0x000fe20000000000 */
[----:B------:R-:W1:Y:S01]  /*4750*/  SHFL.BFLY PT, R9, R48, 0x1, 0x1f ;  /* 0x0c201f0030097f89 */ /* 0x000e6200000e0000 */
[----:B------:R-:W-:Y:S01]  /*4760*/  SHF.R.U32.HI R5, RZ, 0x1, R5 ;  /* 0x00000001ff057819 */ /* 0x000fe20000011605 */
[----:B------:R-:W-:Y:S01]  /*4770*/  UIADD3 UR4, UPT, UPT, UR4, 0x100, URZ ;  /* 0x0000010004047890 */ /* 0x000fe2000fffe0ff */
[----:B------:R-:W-:Y:S01]  /*4780*/  ISETP.NE.AND P5, PT, R12, RZ, PT ;  /* 0x000000ff0c00720c */ /* 0x000fe20003fa5270 */
[----:B------:R-:W4:Y:S01]  /*4790*/  SHFL.BFLY PT, R11, R46, 0x1, 0x1f ;  /* 0x0c201f002e0b7f89 */ /* 0x000f2200000e0000 */
[----:B------:R-:W-:Y:S01]  /*47a0*/  LOP3.LUT R12, R6, 0x3c0, RZ, 0xc0, !PT ;  /* 0x000003c0060c7812 */ /* 0x000fe200078ec0ff */
[----:B------:R-:W-:Y:S01]  /*47b0*/  IMAD R5, R4, 0x70, R5 ;  /* 0x0000007004057824 */ /* 0x000fe200078e0205 */
[----:B------:R-:W-:Y:S01]  /*47c0*/  LOP3.LUT P0, RZ, R6, 0x3c1, RZ, 0xc0, !PT ;  /* 0x000003c106ff7812 */ /* 0x000fe2000780c0ff */
[----:B0-----:R-:W0:Y:S01]  /*47d0*/  SHFL.BFLY PT, R8, R43, 0x1, 0x1f ;  /* 0x0c201f002b087f89 */ /* 0x001e2200000e0000 */
[----:B------:R-:W-:Y:S01]  /*47e0*/  ISETP.NE.OR P4, PT, R12, 0x40, P5 ;  /* 0x000000400c00780c */ /* 0x000fe20002f85670 */
[----:B------:R-:W-:Y:S01]  /*47f0*/  BSSY.RECONVERGENT B0, `(.L_x_21424) ;  /* 0x0000029000007945 */ /* 0x000fe20003800200 */
[C---:B------:R-:W-:Y:S01]  /*4800*/  LOP3.LUT P1, RZ, R6.reuse, 0x3e1, RZ, 0xc0, !PT ;  /* 0x000003e106ff7812 */ /* 0x040fe2000782c0ff */
[----:B------:R-:W0:Y:S01]  /*4810*/  SHFL.BFLY PT, R13, R42, 0x1, 0x1f ;  /* 0x0c201f002a0d7f89 */ /* 0x000e2200000e0000 */
[----:B------:R-:W-:-:S03]  /*4820*/  ISETP.GT.U32.AND P2, PT, R6, 0x1f, PT ;  /* 0x0000001f0600780c */ /* 0x000fc60003f44070 */
[----:B------:R-:W0:Y:S04]  /*4830*/  SHFL.BFLY PT, R10, R41, 0x1, 0x1f ;  /* 0x0c201f00290a7f89 */ /* 0x000e2800000e0000 */
[----:B------:R-:W0:Y:S01]  /*4840*/  SHFL.BFLY PT, R15, R40, 0x1, 0x1f ;  /* 0x0c201f00280f7f89 */ /* 0x000e2200000e0000 */
[----:B--2---:R-:W-:Y:S01]  /*4850*/  FADD.FTZ R4, R2, R47 ;  /* 0x0000002f02047221 */ /* 0x004fe20000010000 */
[----:B---3--:R-:W-:Y:S01]  /*4860*/  ULEA UR4, UR5, UR4, 0x18 ;  /* 0x0000000405047291 */ /* 0x008fe2000f8ec0ff */
[----:B------:R-:W-:Y:S01]  /*4870*/  LOP3.LUT R2, R6, 0x3e0, RZ, 0xc0, !PT ;  /* 0x000003e006027812 */ /* 0x000fe200078ec0ff */
[----:B------:R-:W-:Y:S01]  /*4880*/  BAR.SYNC.DEFER_BLOCKING 0x0 ;  /* 0x0000000000007b1d */ /* 0x000fe20000010000 */
[----:B-1----:R-:W-:Y:S02]  /*4890*/  FADD.FTZ R9, R9, R48 ;  /* 0x0000003009097221 */ /* 0x002fe40000010000 */
[----:B------:R-:W-:Y:S01]  /*48a0*/  ISETP.NE.OR P3, PT, R2, 0x20, P5 ;  /* 0x000000200200780c */ /* 0x000fe20002f65670 */
[----:B----4-:R-:W-:Y:S01]  /*48b0*/  FADD.FTZ R11, R11, R46 ;  /* 0x0000002e0b0b7221 */ /* 0x010fe20000010000 */
[----:B------:R-:W-:Y:S01]  /*48c0*/  LEA R2, R5, UR4, 0x2 ;  /* 0x0000000405027c11 */ /* 0x000fe2000f8e10ff */
[----:B0-----:R-:W-:Y:S01]  /*48d0*/  FADD.FTZ R8, R8, R43 ;  /* 0x0000002b08087221 */ /* 0x001fe20000010000 */
[----:B------:R-:W-:Y:S01]  /*48e0*/  FADD.FTZ R13, R13, R42 ;  /* 0x0000002a0d0d7221 */ /* 0x000fe20000010000 */
[----:B------:R-:W-:Y:S01]  /*48f0*/  FADD.FTZ R10, R10, R41 ;  /* 0x000000290a0a7221 */ /* 0x000fe20000010000 */
[----:B------:R-:W-:Y:S01]  /*4900*/  FADD.FTZ R15, R15, R40 ;  /* 0x000000280f0f7221 */ /* 0x000fe20000010000 */
        /* <DEDUP_REMOVED lines=23> */
.L_x_21425:
[----:B------:R-:W-:Y:S05]  /*4a80*/  BSYNC.RECONVERGENT B0 ;  /* 0x0000000000007941 */ /* 0x000fea0003800200 */
.L_x_21424:
        /* <DEDUP_REMOVED lines=25> */
.L_x_21427:
[----:B------:R-:W-:Y:S05]  /*4c20*/  BSYNC.RECONVERGENT B0 ;  /* 0x0000000000007941 */ /* 0x000fea0003800200 */
.L_x_21426:
        /* <DEDUP_REMOVED lines=13> */
[----:B------:R-:W-:-:S02]  /*4d00*/  F2FP.F16.F32.PACK_AB R15, RZ, R15 ;  /* 0x0000000fff0f723e */ /* 0x000fc400000000ff */
        /* <DEDUP_REMOVED lines=16> */
.L_x_21384:
[----:B------:R-:W-:Y:S01]  /*4e10*/  HFMA2 R13, -RZ, RZ, 0, 5.9604644775390625e-08 ;  /* 0x00000001ff0d7431 */ /* 0x000fe200000001ff */
[----:B------:R-:W-:Y:S01]  /*4e20*/  BSSY B1, `(.L_x_21428) ;  /* 0x0000007000017945 */ /* 0x000fe20003800000 */
[----:B------:R-:W-:Y:S01]  /*4e30*/  MOV R8, R6 ;  /* 0x0000000600087202 */ /* 0x000fe20000000f00 */
[----:B------:R-:W-:Y:S01]  /*4e40*/  IMAD.MOV.U32 R12, RZ, RZ, -0x1 ;  /* 0xffffffffff0c7424 */ /* 0x000fe200078e00ff */
[----:B------:R-:W-:-:S07]  /*4e50*/  MOV R15, 0x1f ;  /* 0x0000001f000f7802 */ /* 0x000fce0000000f00 */
[----:B------:R-:W-:Y:S05]  /*4e60*/  WARPSYNC.COLLECTIVE R12, `(.L_x_21429) ;  /* 0x000000000c087348 */ /* 0x000fea0003c00000 */
[----:B------:R0:W1:Y:S02]  /*4e70*/  SHFL.BFLY P3, R11, R8, R13, R15 ;  /* 0x0c00000d080b7389 */ /* 0x000064000006000f */
[----:B01----:R-:W-:Y:S05]  /*4e80*/  ENDCOLLECTIVE ;  /* 0x000000000000791b */ /* 0x003fea0003800000 */
.L_x_21429:
[----:B------:R-:W-:Y:S05]  /*4e90*/  BSYNC B1 ;  /* 0x0000000000017941 */ /* 0x000fea0003800000 */
.L_x_21428:
[----:B------:R-:W-:Y:S01]  /*4ea0*/  MOV R9, R11 ;  /* 0x0000000b00097202 */ /* 0x000fe20000000f00 */
[----:B------:R-:W-:Y:S06]  /*4eb0*/  BRA `(.L_x_21430) ;  /* 0xffffffc400a07947 */ /* 0x000fec000383ffff */
.L_x_21386:
        /* <DEDUP_REMOVED lines=8> */
.L_x_21432:
[----:B------:R-:W-:Y:S05]  /*4f40*/  BSYNC B0 ;  /* 0x0000000000007941 */ /* 0x000fea0003800000 */
.L_x_21431:
[----:B------:R-:W-:Y:S01]  /*4f50*/  MOV R8, R11 ;  /* 0x0000000b00087202 */ /* 0x000fe20000000f00 */
[----:B------:R-:W-:Y:S02]  /*4f60*/  HFMA2 R13, -RZ, RZ, 0, 4.76837158203125e-07 ;  /* 0x00000008ff0d7431 */ /* 0x000fe400000001ff */
[----:B------:R-:W-:Y:S01]  /*4f70*/  IMAD.MOV.U32 R15, RZ, RZ, 0x1f ;  /* 0x0000001fff0f7424 */ /* 0x000fe200078e00ff */
[----:B------:R-:W-:Y:S02]  /*4f80*/  MOV R12, 0xffffffff ;  /* 0xffffffff000c7802 */ /* 0x000fe40000000f00 */
[----:B------:R-:W-:-:S07]  /*4f90*/  FMNMX.FTZ R8, R8, R61, !PT ;  /* 0x0000003d08087209 */ /* 0x000fce0007810000 */
[----:B------:R-:W-:Y:S05]  /*4fa0*/  WARPSYNC.COLLECTIVE R12, `(.L_x_21433) ;  /* 0x000000000c087348 */ /* 0x000fea0003c00000 */
[----:B------:R0:W1:Y:S02]  /*4fb0*/  SHFL.BFLY P3, R11, R8, R13, R15 ;  /* 0x0c00000d080b7389 */ /* 0x000064000006000f */
[----:B01----:R-:W-:Y:S05]  /*4fc0*/  ENDCOLLECTIVE ;  /* 0x000000000000791b */ /* 0x003fea0003800000 */
.L_x_21433:
[----:B------:R-:W-:Y:S01]  /*4fd0*/  IMAD.MOV.U32 R13, RZ, RZ, 0x4 ;  /* 0x00000004ff0d7424 */ /* 0x000fe200078e00ff */
[----:B------:R-:W-:-:S04]  /*4fe0*/  MOV R9, R11 ;  /* 0x0000000b00097202 */ /* 0x000fc80000000f00 */
[----:B------:R-:W-:-:S04]  /*4ff0*/  FMNMX.FTZ R9, R8, R9, !PT ;  /* 0x0000000908097209 */ /* 0x000fc80007810000 */
[----:B------:R-:W-:-:S07]  /*5000*/  MOV R8, R9 ;  /* 0x0000000900087202 */ /* 0x000fce0000000f00 */
[----:B------:R-:W-:Y:S05]  /*5010*/  WARPSYNC.COLLECTIVE R12, `(.L_x_21434) ;  /* 0x000000000c087348 */ /* 0x000fea0003c00000 */
[----:B------:R0:W1:Y:S02]  /*5020*/  SHFL.BFLY P3, R11, R8, R13, R15 ;  /* 0x0c00000d080b7389 */ /* 0x000064000006000f */
[----:B01----:R-:W-:Y:S05]  /*5030*/  ENDCOLLECTIVE ;  /* 0x000000000000791b */ /* 0x003fea0003800000 */
.L_x_21434:
[----:B------:R-:W-:Y:S01]  /*5040*/  HFMA2 R13, -RZ, RZ, 0, 1.1920928955078125e-07 ;  /* 0x00000002ff0d7431 */ /* 0x000fe200000001ff */
[----:B------:R-:W-:-:S04]  /*5050*/  MOV R10, R11 ;  /* 0x0000000b000a7202 */ /* 0x000fc80000000f00 */
[----:B------:R-:W-:-:S04]  /*5060*/  FMNMX.FTZ R10, R9, R10, !PT ;  /* 0x0000000a090a7209 */ /* 0x000fc80007810000 */
[----:B------:R-:W-:-:S07]  /*5070*/  MOV R8, R10 ;  /* 0x0000000a00087202 */ /* 0x000fce0000000f00 */
[----:B------:R-:W-:Y:S05]  /*5080*/  WARPSYNC.COLLECTIVE R12, `(.L_x_21435) ;  /* 0x000000000c087348 */ /* 0x000fea0003c00000 */
[----:B------:R0:W1:Y:S02]  /*5090*/  SHFL.BFLY P3, R11, R8, R13, R15 ;  /* 0x0c00000d080b7389 */ /* 0x000064000006000f */
[----:B01----:R-:W-:Y:S05]  /*50a0*/  ENDCOLLECTIVE ;  /* 0x000000000000791b */ /* 0x003fea0003800000 */
.L_x_21435:
[----:B------:R-:W-:Y:S05]  /*50b0*/  BRA `(.L_x_21436) ;  /* 0xffffffc400b07947 */ /* 0x000fea000383ffff */
.L_x_21437:
        /* <DEDUP_REMOVED lines=12> */
.L_x_25972:


//--------------------- .text._ZN4vllm25paged_attention_v1_kernelIttLi96ELi16ELi128ELNS_18Fp8KVCacheDataTypeE0ELb0EEEvPT_PKS2_PKT0_S8_ifPKiSA_iPKfiiiSC_SC_iiiii --------------------------
	.section	.text._ZN4vllm25paged_attention_v1_kernelIttLi96ELi16ELi128ELNS_18Fp8KVCacheDataTypeE0ELb0EEEvPT_PKS2_PKT0_S8_ifPKiSA_iPKfiiiSC_SC_iiiii,"ax",@progbits
	.align	128
        .global         _ZN4vllm25paged_attention_v1_kernelIttLi96ELi16ELi128ELNS_18Fp8KVCacheDataTypeE0ELb0EEEvPT_PKS2_PKT0_S8_ifPKiSA_iPKfiiiSC_SC_iiiii
        .type           _ZN4vllm25paged_attention_v1_kernelIttLi96ELi16ELi128ELNS_18Fp8KVCacheDataTypeE0ELb0EEEvPT_PKS2_PKT0_S8_ifPKiSA_iPKfiiiSC_SC_iiiii,@function
        .size           _ZN4vllm25paged_attention_v1_kernelIttLi96ELi16ELi128ELNS_18Fp8KVCacheDataTypeE0ELb0EEEvPT_PKS2_PKT0_S8_ifPKiSA_iPKfiiiSC_SC_iiiii,(.L_x_25973 - _ZN4vllm25paged_attention_v1_kernelIttLi96ELi16ELi128ELNS_18Fp8KVCacheDataTypeE0ELb0EEEvPT_PKS2_PKT0_S8_ifPKiSA_iPKfiiiSC_SC_iiiii)
        .other          _ZN4vllm25paged_attention_v1_kernelIttLi96ELi16ELi128ELNS_18Fp8KVCacheDataTypeE0ELb0EEEvPT_PKS2_PKT0_S8_ifPKiSA_iPKfiiiSC_SC_iiiii,@"STO_CUDA_ENTRY STV_DEFAULT"
_ZN4vllm25paged_attention_v1_kernelIttLi96ELi16ELi128ELNS_18Fp8KVCacheDataTypeE0ELb0EEEvPT_PKS2_PKT0_S8_ifPKiSA_iPKfiiiSC_SC_iiiii:
.text._ZN4vllm25paged_attention_v1_kernelIttLi96ELi16ELi128ELNS_18Fp8KVCacheDataTypeE0ELb0EEEvPT_PKS2_PKT0_S8_ifPKiSA_iPKfiiiSC_SC_iiiii:
        /* <DEDUP_REMOVED lines=9> */
[----:B------:R-:W-:Y:S01]  /*0090*/  HFMA2 R32, -RZ, RZ, 0, 0 ;  /* 0x00000000ff207431 */ /* 0x000fe200000001ff */
[----:B------:R-:W1:Y:S01]  /*00a0*/  LDCU UR5, c[0x0][0x3cc] ;  /* 0x00007980ff0577ac */ /* 0x000e620008000800 */
[----:B------:R-:W1:Y:S01]  /*00b0*/  LDCU UR12, c[0x0][0x3a4] ;  /* 0x00007480ff0c77ac */ /* 0x000e620008000800 */
[----:B------:R-:W1:Y:S01]  /*00c0*/  LDCU.64 UR10, c[0x0][0x390] ;  /* 0x00007200ff0a77ac */ /* 0x000e620008000a00 */
[----:B0-----:R-:W-:-:S02]  /*00d0*/  ISETP.GT.U32.AND P1, PT, R8, 0x17, PT ;  /* 0x000000170800780c */ /* 0x001fc40003f24070 */
[----:B---3--:R-:W-:Y:S01]  /*00e0*/  ISETP.NE.U32.AND P0, PT, R12, RZ, PT ;  /* 0x000000ff0c00720c */ /* 0x008fe20003f05070 */
[C---:B--2---:R-:W-:Y:S01]  /*00f0*/  IMAD R2, R0.reuse, UR4, RZ ;  /* 0x0000000400027c24 */ /* 0x044fe2000f8e02ff */
[----:B------:R-:W0:Y:S01]  /*0100*/  LDCU UR4, c[0x0][0x3b8] ;  /* 0x00007700ff0477ac */ /* 0x000e220008000800 */
[----:B-1----:R-:W-:Y:S01]  /*0110*/  IMAD.WIDE.U32 R4, R0, 0x4, R4 ;  /* 0x0000000400047825 */ /* 0x002fe200078e0004 */
[----:B------:R-:W-:-:S04]  /*0120*/  ISETP.NE.AND.EX P0, PT, R13, RZ, PT, P0 ;  /* 0x000000ff0d00720c */ /* 0x000fc80003f05300 */
[----:B------:R1:W2:Y:S03]  /*0130*/  LDG.E.CONSTANT R33, desc[UR6][R4.64] ;  /* 0x0000000604217981 */ /* 0x0002a6000c1e9900 */
[----:B------:R-:W3:Y:S01]  /*0140*/  @!P1 LDC.64 R10, c[0x0][0x388] ;  /* 0x0000e200ff0a9b82 */ /* 0x000ee20000000a00 */
[----:B----4-:R-:W-:Y:S01]  /*0150*/  @!P1 IMAD R6, R3, 0x60, RZ ;  /* 0x0000006003069824 */ /* 0x010fe200078e02ff */
[----:B------:R-:W-:-:S04]  /*0160*/  @!P1 SHF.L.U32 R7, R8, 0x2, RZ ;  /* 0x0000000208079819 */ /* 0x000fc800000006ff */
[----:B------:R-:W-:Y:S02]  /*0170*/  @!P1 IADD3 R7, P2, P3, R7, R2, R6 ;  /* 0x0000000207079210 */ /* 0x000fe40007b5e006 */
[----:B------:R-:W-:-:S04]  /*0180*/  SHF.R.S32.HI R2, RZ, 0x1f, R2 ;  /* 0x0000001fff027819 */ /* 0x000fc80000011402 */
[----:B------:R-:W-:Y:S02]  /*0190*/  @!P1 IADD3.X R2, PT, PT, RZ, R2, RZ, P2, P3 ;  /* 0x00000002ff029210 */ /* 0x000fe400017e64ff */
[----:B---3--:R-:W-:-:S04]  /*01a0*/  @!P1 LEA R6, P2, R7, R10, 0x1 ;  /* 0x0000000a07069211 */ /* 0x008fc800078408ff */
[----:B------:R-:W-:Y:S02]  /*01b0*/  @!P1 LEA.HI.X R7, R7, R11, R2, 0x1, P2 ;  /* 0x0000000b07079211 */ /* 0x000fe400010f0c02 */
[----:B------:R-:W-:Y:S01]  /*01c0*/  IABS R13, R15 ;  /* 0x0000000f000d7213 */ /* 0x000fe20000000000 */
[----:B------:R-:W3:Y:S03]  /*01d0*/  @P0 LDC.64 R10, c[0x0][0x3c0] ;  /* 0x0000f000ff0a0b82 */ /* 0x000ee60000000a00 */
[----:B------:R-:W4:Y:S01]  /*01e0*/  @!P1 LDG.E.64.CONSTANT R6, desc[UR6][R6.64] ;  /* 0x0000000606069981 */ /* 0x000f22000c1e9b00 */
[----:B------:R-:W1:Y:S08]  /*01f0*/  I2F.RP R9, R13 ;  /* 0x0000000d00097306 */ /* 0x000e700000209400 */
[----:B-1----:R-:W1:Y:S01]  /*0200*/  MUFU.RCP R9, R9 ;  /* 0x0000000900097308 */ /* 0x002e620000001000 */
[----:B------:R-:W0:Y:S01]  /*0210*/  LDC R2, c[0x0][0x370] ;  /* 0x0000dc00ff027b82 */ /* 0x000e220000000800 */
[----:B-1----:R-:W-:-:S06]  /*0220*/  VIADD R4, R9, 0xffffffe ;  /* 0x0ffffffe09047836 */ /* 0x002fcc0000000000 */
[----:B------:R1:W1:Y:S01]  /*0230*/  F2I.FTZ.U32.TRUNC.NTZ R5, R4 ;  /* 0x0000000400057305 */ /* 0x000262000021f000 */
[----:B---3--:R-:W-:-:S05]  /*0240*/  @P0 IMAD.WIDE.U32 R10, R3, 0x4, R10 ;  /* 0x00000004030a0825 */ /* 0x008fca00078e000a */
[----:B------:R3:W5:Y:S01]  /*0250*/  @P0 LDG.E.CONSTANT R32, desc[UR6][R10.64] ;  /* 0x000000060a200981 */ /* 0x000762000c1e9900 */
[----:B-1----:R-:W-:Y:S02]  /*0260*/  MOV R4, RZ ;  /* 0x000000ff00047202 */ /* 0x002fe40000000f00 */
[----:B------:R-:W-:-:S05]  /*0270*/  IADD3 R12, PT, PT, RZ, -R5, RZ ;  /* 0x80000005ff0c7210 */ /* 0x000fca0007ffe0ff */
[----:B------:R-:W-:Y:S01]  /*0280*/  IMAD R17, R12, R13, RZ ;  /* 0x0000000d0c117224 */ /* 0x000fe200078e02ff */
[----:B0-----:R-:W-:-:S03]  /*0290*/  IABS R12, R2 ;  /* 0x00000002000c7213 */ /* 0x001fc60000000000 */
[----:B------:R-:W-:-:S06]  /*02a0*/  IMAD.HI.U32 R5, R5, R17, R4 ;  /* 0x0000001105057227 */ /* 0x000fcc00078e0004 */
[----:B---3--:R-:W-:-:S04]  /*02b0*/  IMAD.HI.U32 R10, R5, R12, RZ ;  /* 0x0000000c050a7227 */ /* 0x008fc800078e00ff */
        /* <DEDUP_REMOVED lines=19> */
[----:B0-----:R-:W-:Y:S02]  /*03f0*/  HFMA2 R12, -RZ, RZ, 0, 0 ;  /* 0x00000000ff0c7431 */ /* 0x001fe400000001ff */
[----:B-1----:R-:W-:-:S04]  /*0400*/  IMAD.MOV R9, RZ, RZ, -R13 ;  /* 0x000000ffff097224 */ /* 0x002fc800078e0a0d */
[----:B------:R-:W-:Y:S01]  /*0410*/  IMAD R9, R9, R14, RZ ;  /* 0x0000000e09097224 */ /* 0x000fe200078e02ff */
[----:B------:R-:W0:Y:S03]  /*0420*/  S2R R4, SR_CgaCtaId ;  /* 0x0000000000047919 */ /* 0x000e260000008800 */
[----:B------:R-:W-:Y:S01]  /*0430*/  IMAD.HI.U32 R13, R13, R9, R12 ;  /* 0x000000090d0d7227 */ /* 0x000fe200078e000c */
[----:B------:R-:W-:-:S05]  /*0440*/  IADD3 R9, PT, PT, RZ, -R11, RZ ;  /* 0x8000000bff097210 */ /* 0x000fca0007ffe0ff */
[----:B------:R-:W-:-:S04]  /*0450*/  IMAD.HI.U32 R5, R13, R16, RZ ;  /* 0x000000100d057227 */ /* 0x000fc800078e00ff */
[----:B------:R-:W-:-:S05]  /*0460*/  IMAD R9, R5, R9, R16 ;  /* 0x0000000905097224 */ /* 0x000fca00078e0210 */
[----:B------:R-:W-:Y:S02]  /*0470*/  ISETP.GT.U32.AND P2, PT, R14, R9, PT ;  /* 0x000000090e00720c */ /* 0x000fe40003f44070 */
[----:B------:R-:W-:Y:S02]  /*0480*/  MOV R13, 0x400 ;  /* 0x00000400000d7802 */ /* 0x000fe40000000f00 */
[----:B------:R-:W-:-:S09]  /*0490*/  LOP3.LUT R11, R8, 0x1, RZ, 0xc0, !PT ;  /* 0x00000001080b7812 */ /* 0x000fd200078ec0ff */
[----:B------:R-:W-:Y:S01]  /*04a0*/  @!P2 IMAD.IADD R9, R9, 0x1, -R14 ;  /* 0x000000010909a824 */ /* 0x000fe200078e0a0e */
[----:B0-----:R-:W-:-:S04]  /*04b0*/  LEA R12, R4, R13, 0x18 ;  /* 0x0000000d040c7211 */ /* 0x001fc800078ec0ff */
        /* <DEDUP_REMOVED lines=8> */
[----:B------:R-:W-:Y:S01]  /*0540*/  ISETP.NE.AND P2, PT, R10, RZ, PT ;  /* 0x000000ff0a00720c */ /* 0x000fe20003f45270 */
[----:B------:R-:W-:Y:S03]  /*0550*/  BSSY B0, `(.L_x_21438) ;  /* 0x00000f8000007945 */ /* 0x000fe60003800000 */
[----:B------:R-:W-:-:S02]  /*0560*/  @P0 IADD3 R5, PT, PT, R5, 0x1, RZ ;  /* 0x0000000105050810 */ /* 0x000fc40007ffe0ff */
[----:B--2---:R-:W-:-:S04]  /*0570*/  IADD3 R9, PT, PT, R33, 0xf, RZ ;  /* 0x0000000f21097810 */ /* 0x004fc80007ffe0ff */
[----:B------:R-:W-:-:S04]  /*0580*/  SHF.R.S32.HI R14, RZ, 0x1f, R9 ;  /* 0x0000001fff0e7819 */ /* 0x000fc80000011409 */
[----:B------:R-:W-:-:S04]  /*0590*/  LEA.HI R14, R14, R9, RZ, 0x4 ;  /* 0x000000090e0e7211 */ /* 0x000fc800078f20ff */
[----:B------:R-:W-:Y:S01]  /*05a0*/  SHF.R.S32.HI R14, RZ, 0x4, R14 ;  /* 0x00000004ff0e7819 */ /* 0x000fe2000001140e */
[----:B------:R-:W-:Y:S01]  /*05b0*/  IMAD R9, R0, UR4, RZ ;  /* 0x0000000400097c24 */ /* 0x000fe2000f8e02ff */
[----:B------:R-:W-:Y:S01]  /*05c0*/  @!P3 IADD3 R5, PT, PT, RZ, -R5, RZ ;  /* 0x80000005ff05b210 */ /* 0x000fe20007ffe0ff */
[----:B------:R-:W-:Y:S01]  /*05d0*/  IMAD.MOV.U32 R31, RZ, RZ, -0x800001 ;  /* 0xff7fffffff1f7424 */ /* 0x000fe200078e00ff */
[----:B------:R-:W-:Y:S01]  /*05e0*/  @!P2 LOP3.LUT R5, RZ, R10, RZ, 0x33, !PT ;  /* 0x0000000aff05a212 */ /* 0x000fe200078e33ff */
[----:B----4-:R0:W-:Y:S01]  /*05f0*/  @!P1 STS.64 [R12], R6 ;  /* 0x000000060c009388 */ /* 0x0101e20000000a00 */
[----:B------:R-:W-:Y:S01]  /*0600*/  BAR.SYNC.DEFER_BLOCKING 0x0 ;  /* 0x0000000000007b1d */ /* 0x000fe20000010000 */
[----:B------:R-:W-:-:S13]  /*0610*/  ISETP.GE.AND P1, PT, R17, R14, PT ;  /* 0x0000000e1100720c */ /* 0x000fda0003f26270 */
[----:B0-----:R-:W-:Y:S05]  /*0620*/  @P1 BRA `(.L_x_21439) ;  /* 0x0000000c00a81947 */ /* 0x001fea0003800000 */
[----:B------:R-:W0:Y:S01]  /*0630*/  LDCU UR4, c[0x0][0x3d0] ;  /* 0x00007a00ff0477ac */ /* 0x000e220008000800 */
[----:B------:R-:W-:Y:S01]  /*0640*/  SHF.R.U32.HI R6, RZ, 0x3, R8 ;  /* 0x00000003ff067819 */ /* 0x000fe20000011608 */
[----:B------:R-:W-:Y:S01]  /*0650*/  VIADD R13, R13, 0xe0 ;  /* 0x000000e00d0d7836 */ /* 0x000fe20000000000 */
[----:B------:R-:W-:Y:S01]  /*0660*/  MOV R7, RZ ;  /* 0x000000ff00077202 */ /* 0x000fe20000000f00 */
[----:B------:R-:W1:Y:S01]  /*0670*/  LDCU.64 UR8, c[0x0][0x3a8] ;  /* 0x00007500ff0877ac */ /* 0x000e620008000a00 */
[----:B------:R-:W-:Y:S02]  /*0680*/  LOP3.LUT R6, R6, 0x7c, RZ, 0xc0, !PT ;  /* 0x0000007c06067812 */ /* 0x000fe400078ec0ff */
[C---:B------:R-:W-:Y:S02]  /*0690*/  SHF.L.U32 R8, R11.reuse, 0x2, RZ ;  /* 0x000000020b087819 */ /* 0x040fe400000006ff */
[----:B------:R-:W-:Y:S01]  /*06a0*/  SHF.L.U32 R10, R11, 0x3, RZ ;  /* 0x000000030b0a7819 */ /* 0x000fe200000006ff */
[----:B------:R-:W-:Y:S01]  /*06b0*/  IMAD.WIDE R6, R9, 0x4, R6 ;  /* 0x0000000409067825 */ /* 0x000fe200078e0206 */
[----:B------:R-:W-:-:S02]  /*06c0*/  LOP3.LUT R12, R8, 0x3c, RZ, 0xc0, !PT ;  /* 0x0000003c080c7812 */ /* 0x000fc400078ec0ff */
[----:B------:R-:W-:Y:S02]  /*06d0*/  LOP3.LUT R8, R11, 0xf, RZ, 0xc0, !PT ;  /* 0x0000000f0b087812 */ /* 0x000fe400078ec0ff */
[----:B------:R-:W-:Y:S02]  /*06e0*/  LOP3.LUT R10, R10, 0x78, RZ, 0xc0, !PT ;  /* 0x000000780a0a7812 */ /* 0x000fe400078ec0ff */
[----:B------:R-:W-:Y:S01]  /*06f0*/  LEA R13, R4, R13, 0x18 ;  /* 0x0000000d040d7211 */ /* 0x000fe200078ec0ff */
[----:B0-----:R-:W-:Y:S01]  /*0700*/  IMAD R9, R5, UR4, RZ ;  /* 0x0000000405097c24 */ /* 0x001fe2000f8e02ff */
[C---:B------:R-:W-:Y:S02]  /*0710*/  LEA R12, R17.reuse, R12, 0x6 ;  /* 0x0000000c110c7211 */ /* 0x040fe400078e30ff */
        /* <DEDUP_REMOVED lines=9> */
.L_x_21441:
[----:B------:R-:W2:Y:S01]  /*07b0*/  LDG.E.CONSTANT R9, desc[UR6][R6.64] ;  /* 0x0000000606097981 */ /* 0x000ea2000c1e9900 */
[----:B------:R-:W0:Y:S02]  /*07c0*/  S2R R16, SR_TID.X ;  /* 0x0000000000107919 */ /* 0x000e240000002100 */
[----:B0-----:R-:W-:Y:S01]  /*07d0*/  LOP3.LUT R16, R16, 0x1, RZ, 0xc0, !PT ;  /* 0x0000000110107812 */ /* 0x001fe200078ec0ff */
[----:B--2---:R-:W-:-:S03]  /*07e0*/  IMAD.WIDE R8, R9, UR5, R34 ;  /* 0x0000000509087c25 */ /* 0x004fc6000f8e0222 */
[----:B------:R-:W-:-:S04]  /*07f0*/  LEA R8, P0, R16, R8, 0x2 ;  /* 0x0000000810087211 */ /* 0x000fc800078010ff */
[----:B------:R-:W-:Y:S02]  /*0800*/  IADD3.X R9, PT, PT, RZ, R9, RZ, P0, !PT ;  /* 0x00000009ff097210 */ /* 0x000fe400007fe4ff */
[----:B------:R-:W-:-:S04]  /*0810*/  LEA R36, P0, R8, UR10, 0x1 ;  /* 0x0000000a08247c11 */ /* 0x000fc8000f8008ff */
[----:B------:R-:W-:-:S05]  /*0820*/  LEA.HI.X R37, R8, UR11, R9, 0x1, P0 ;  /* 0x0000000b08257c11 */ /* 0x000fca00080f0c09 */
[----:B------:R-:W2:Y:S04]  /*0830*/  LDG.E.64.CONSTANT R18, desc[UR6][R36.64+0x100] ;  /* 0x0001000624127981 */ /* 0x000ea8000c1e9b00 */
[----:B------:R-:W3:Y:S04]  /*0840*/  LDG.E.64.CONSTANT R22, desc[UR6][R36.64] ;  /* 0x0000000624167981 */ /* 0x000ee8000c1e9b00 */
[----:B------:R-:W4:Y:S01]  /*0850*/  LDG.E.64.CONSTANT R20, desc[UR6][R36.64+0x200] ;  /* 0x0002000624147981 */ /* 0x000f22000c1e9b00 */
[----:B------:R-:W-:-:S03]  /*0860*/  MOV R9, 0x400 ;  /* 0x0000040000097802 */ /* 0x000fc60000000f00 */
[----:B------:R-:W4:Y:S01]  /*0870*/  LDG.E.64.CONSTANT R14, desc[UR6][R36.64+0x300] ;  /* 0x00030006240e7981 */ /* 0x000f22000c1e9b00 */
[----:B------:R-:W-:-:S05]  /*0880*/  LEA R9, R4, R9, 0x18 ;  /* 0x0000000904097211 */ /* 0x000fca00078ec0ff */
[----:B------:R-:W-:-:S05]  /*0890*/  IMAD R26, R16, 0x60, R9 ;  /* 0x00000060101a7824 */ /* 0x000fca00078e0209 */
[----:B------:R-:W0:Y:S02]  /*08a0*/  LDS.128 R8, [R26] ;  /* 0x000000001a087984 */ /* 0x000e240000000c00 */
[--C-:B0-----:R-:W-:Y:S02]  /*08b0*/  HADD2.F32 R12, -RZ, R10.reuse.H0_H0 ;  /* 0x2000000aff0c7230 */ /* 0x101fe40000004100 */
[----:B------:R-:W-:Y:S02]  /*08c0*/  HADD2.F32 R10, -RZ, R10.H1_H1 ;  /* 0x3000000aff0a7230 */ /* 0x000fe40000004100 */
[--C-:B--2---:R-:W-:Y:S02]  /*08d0*/  HADD2.F32 R25, -RZ, R18.reuse.H1_H1 ;  /* 0x30000012ff197230 */ /* 0x104fe40000004100 */
[----:B------:R-:W-:Y:S02]  /*08e0*/  HADD2.F32 R13, -RZ, R18.H0_H0 ;  /* 0x20000012ff0d7230 */ /* 0x000fe40000004100 */
[----:B---3--:R-:W-:-:S02]  /*08f0*/  HADD2.F32 R24, -RZ, R22.H0_H0 ;  /* 0x20000016ff187230 */ /* 0x008fc40000004100 */
[----:B------:R-:W-:Y:S01]  /*0900*/  FMUL.FTZ R10, R10, R25 ;  /* 0x000000190a0a7220 */ /* 0x000fe20000410000 */
[----:B------:R-:W-:Y:S02]  /*0910*/  HADD2.F32 R25, -RZ, R8.H0_H0 ;  /* 0x20000008ff197230 */ /* 0x000fe40000004100 */
[----:B------:R-:W-:Y:S01]  /*0920*/  FMUL.FTZ R18, R12, R13 ;  /* 0x0000000d0c127220 */ /* 0x000fe20000410000 */
[----:B------:R-:W-:Y:S01]  /*0930*/  HADD2.F32 R22, -RZ, R22.H1_H1 ;  /* 0x30000016ff167230 */ /* 0x000fe20000004100 */
[----:B------:R-:W2:Y:S02]  /*0940*/  LDG.E.64.CONSTANT R12, desc[UR6][R36.64+0x400] ;  /* 0x00040006240c7981 */ /* 0x000ea4000c1e9b00 */
[----:B------:R-:W-:Y:S01]  /*0950*/  FFMA.FTZ R18, R25, R24, R18 ;  /* 0x0000001819127223 */ /* 0x000fe20000010012 */
[----:B------:R-:W-:Y:S02]  /*0960*/  HADD2.F32 R25, -RZ, R8.H1_H1 ;  /* 0x30000008ff197230 */ /* 0x000fe40000004100 */
[----:B------:R-:W-:-:S02]  /*0970*/  HADD2.F32 R8, -RZ, R11.H0_H0 ;  /* 0x2000000bff087230 */ /* 0x000fc40000004100 */
[----:B------:R-:W-:Y:S02]  /*0980*/  HADD2.F32 R11, -RZ, R11.H1_H1 ;  /* 0x3000000bff0b7230 */ /* 0x000fe40000004100 */
[----:B------:R-:W-:Y:S01]  /*0990*/  FFMA.FTZ R22, R25, R22, R10 ;  /* 0x0000001619167223 */ /* 0x000fe2000001000a */
[----:B------:R-:W-:Y:S02]  /*09a0*/  HADD2.F32 R25, -RZ, R19.H0_H0 ;  /* 0x20000013ff197230 */ /* 0x000fe40000004100 */
[--C-:B------:R-:W-:Y:S02]  /*09b0*/  HADD2.F32 R24, -RZ, R9.reuse.H0_H0 ;  /* 0x20000009ff187230 */ /* 0x100fe40000004100 */
[----:B------:R-:W-:Y:S02]  /*09c0*/  HADD2.F32 R9, -RZ, R9.H1_H1 ;  /* 0x30000009ff097230 */ /* 0x000fe40000004100 */
[----:B------:R-:W-:Y:S01]  /*09d0*/  FMUL.FTZ R27, R8, R25 ;  /* 0x00000019081b7220 */ /* 0x000fe20000410000 */
[----:B------:R-:W-:-:S02]  /*09e0*/  HADD2.F32 R8, -RZ, R19.H1_H1 ;  /* 0x30000013ff087230 */ /* 0x000fc40000004100 */
[--C-:B------:R-:W-:Y:S02]  /*09f0*/  HADD2.F32 R25, -RZ, R23.reuse.H0_H0 ;  /* 0x20000017ff197230 */ /* 0x100fe40000004100 */
[--C-:B----4-:R-:W-:Y:S02]  /*0a00*/  HADD2.F32 R19, -RZ, R20.reuse.H0_H0 ;  /* 0x20000014ff137230 */ /* 0x110fe40000004100 */
[----:B------:R-:W-:Y:S01]  /*0a10*/  FMUL.FTZ R10, R11, R8 ;  /* 0x000000080b0a7220 */ /* 0x000fe20000410000 */
[----:B------:R-:W-:Y:S02]  /*0a20*/  HADD2.F32 R8, -RZ, R23.H1_H1 ;  /* 0x30000017ff087230 */ /* 0x000fe40000004100 */
[----:B------:R-:W-:Y:S01]  /*0a30*/  FFMA.FTZ R24, R24, R25, R27 ;  /* 0x0000001918187223 */ /* 0x000fe2000001001b */
[----:B------:R-:W-:Y:S02]  /*0a40*/  HADD2.F32 R20, -RZ, R20.H1_H1 ;  /* 0x30000014ff147230 */ /* 0x000fe40000004100 */
[----:B------:R-:W-:-:S02]  /*0a50*/  FFMA.FTZ R23, R9, R8, R10 ;  /* 0x0000000809177223 */ /* 0x000fc4000001000a */
[----:B------:R-:W0:Y:S02]  /*0a60*/  LDS.128 R8, [R26+0x10] ;  /* 0x000010001a087984 */ /* 0x000e240000000c00 */
[----:B0-----:R-:W-:-:S05]  /*0a70*/  HADD2.F32 R25, -RZ, R8.H0_H0 ;  /* 0x20000008ff197230 */ /* 0x001fca0000004100 */
[----:B------:R-:W-:Y:S01]  /*0a80*/  FFMA.FTZ R25, R25, R19, R18 ;  /* 0x0000001319197223 */ /* 0x000fe20000010012 */
[----:B------:R-:W-:Y:S02]  /*0a90*/  HADD2.F32 R19, -RZ, R8.H1_H1 ;  /* 0x30000008ff137230 */ /* 0x000fe40000004100 */
[----:B------:R-:W-:-:S03]  /*0aa0*/  HADD2.F32 R8, -RZ, R21.H0_H0 ;  /* 0x20000015ff087230 */ /* 0x000fc60000004100 */
[----:B------:R-:W-:Y:S01]  /*0ab0*/  FFMA.FTZ R22, R19, R20, R22 ;  /* 0x0000001413167223 */ /* 0x000fe20000010016 */
[----:B------:R-:W-:-:S05]  /*0ac0*/  HADD2.F32 R19, -RZ, R9.H0_H0 ;  /* 0x20000009ff137230 */ /* 0x000fca0000004100 */
[----:B------:R-:W-:Y:S02]  /*0ad0*/  FFMA.FTZ R24, R19, R8, R24 ;  /* 0x0000000813187223 */ /* 0x000fe40000010018 */
[----:B------:R-:W3:Y:S01]  /*0ae0*/  LDG.E.64.CONSTANT R18, desc[UR6][R36.64+0x500] ;  /* 0x0005000624127981 */ /* 0x000ee2000c1e9b00 */
[----:B------:R-:W-:Y:S02]  /*0af0*/  HADD2.F32 R21, -RZ, R21.H1_H1 ;  /* 0x30000015ff157230 */ /* 0x000fe40000004100 */
[----:B------:R-:W-:Y:S02]  /*0b00*/  HADD2.F32 R8, -RZ, R9.H1_H1 ;  /* 0x30000009ff087230 */ /* 0x000fe40000004100 */
[----:B------:R-:W-:-:S03]  /*0b10*/  HADD2.F32 R9, -RZ, R14.H0_H0 ;  /* 0x2000000eff097230 */ /* 0x000fc60000004100 */
[----:B------:R-:W-:Y:S01]  /*0b20*/  FFMA.FTZ R23, R8, R21, R23 ;  /* 0x0000001508177223 */ /* 0x000fe20000010017 */
[----:B------:R-:W-:Y:S01]  /*0b30*/  HADD2.F32 R8, -RZ, R10.H0_H0 ;  /* 0x2000000aff087230 */ /* 0x000fe20000004100 */
[----:B------:R-:W4:Y:S01]  /*0b40*/  LDG.E.64.CONSTANT R20, desc[UR6][R36.64+0x600] ;  /* 0x0006000624147981 */ /* 0x000f22000c1e9b00 */
        /* <DEDUP_REMOVED lines=13> */
[----:B--2---:R-:W-:-:S05]  /*0c20*/  HADD2.F32 R23, -RZ, R12.H0_H0 ;  /* 0x2000000cff177230 */ /* 0x004fca0000004100 */
[----:B------:R-:W-:Y:S02]  /*0c30*/  FFMA.FTZ R25, R22, R23, R25 ;  /* 0x0000001716197223 */ /* 0x000fe40000010019 */
[----:B------:R-:W2:Y:S01]  /*0c40*/  LDG.E.64.CONSTANT R22, desc[UR6][R36.64+0x700] ;  /* 0x0007000624167981 */ /* 0x000ea2000c1e9b00 */
[----:B------:R-:W-:Y:S02]  /*0c50*/  HADD2.F32 R8, -RZ, R12.H1_H1 ;  /* 0x3000000cff087230 */ /* 0x000fe40000004100 */
[----:B------:R-:W-:-:S03]  /*0c60*/  HADD2.F32 R12, -RZ, R13.H0_H0 ;  /* 0x2000000dff0c7230 */ /* 0x000fc60000004100 */
[----:B------:R-:W-:Y:S01]  /*0c70*/  FFMA.FTZ R8, R27, R8, R14 ;  /* 0x000000081b087223 */ /* 0x000fe2000001000e */
[----:B------:R-:W-:Y:S02]  /*0c80*/  HADD2.F32 R27, -RZ, R9.H0_H0 ;  /* 0x20000009ff1b7230 */ /* 0x000fe40000004100 */
[----:B------:R-:W-:-:S03]  /*0c90*/  HADD2.F32 R14, -RZ, R10.H0_H0 ;  /* 0x2000000aff0e7230 */ /* 0x000fc60000004100 */
[----:B------:R-:W-:Y:S01]  /*0ca0*/  FFMA.FTZ R12, R27, R12, R24 ;  /* 0x0000000c1b0c7223 */ /* 0x000fe20000010018 */
[----:B------:R-:W-:Y:S02]  /*0cb0*/  HADD2.F32 R24, -RZ, R9.H1_H1 ;  /* 0x30000009ff187230 */ /* 0x000fe40000004100 */
[----:B------:R-:W-:-:S05]  /*0cc0*/  HADD2.F32 R13, -RZ, R13.H1_H1 ;  /* 0x3000000dff0d7230 */ /* 0x000fca0000004100 */
[----:B------:R-:W-:Y:S01]  /*0cd0*/  FFMA.FTZ R24, R24, R13, R15 ;  /* 0x0000000d18187223 */ /* 0x000fe2000001000f */
[--C-:B---3--:R-:W-:Y:S02]  /*0ce0*/  HADD2.F32 R9, -RZ, R18.reuse.H0_H0 ;  /* 0x20000012ff097230 */ /* 0x108fe40000004100 */
[----:B------:R-:W-:-:S03]  /*0cf0*/  HADD2.F32 R18, -RZ, R18.H1_H1 ;  /* 0x30000012ff127230 */ /* 0x000fc60000004100 */
[----:B------:R-:W-:Y:S01]  /*0d00*/  FFMA.FTZ R25, R14, R9, R25 ;  /* 0x000000090e197223 */ /* 0x000fe20000010019 */
[----:B------:R-:W-:Y:S02]  /*0d10*/  HADD2.F32 R9, -RZ, R10.H1_H1 ;  /* 0x3000000aff097230 */ /* 0x000fe40000004100 */
[----:B------:R-:W-:-:S03]  /*0d20*/  HADD2.F32 R10, -RZ, R19.H0_H0 ;  /* 0x20000013ff0a7230 */ /* 0x000fc60000004100 */
[----:B------:R-:W-:Y:S01]  /*0d30*/  FFMA.FTZ R8, R9, R18, R8 ;  /* 0x0000001209087223 */ /* 0x000fe20000010008 */
[----:B------:R-:W-:-:S05]  /*0d40*/  HADD2.F32 R9, -RZ, R11.H0_H0 ;  /* 0x2000000bff097230 */ /* 0x000fca0000004100 */
[----:B------:R-:W-:Y:S02]  /*0d50*/  FFMA.FTZ R9, R9, R10, R12 ;  /* 0x0000000a09097223 */ /* 0x000fe4000001000c */
[----:B------:R0:W1:Y:S01]  /*0d60*/  LDS.128 R12, [R26+0x30] ;  /* 0x000030001a0c7984 */ /* 0x0000620000000c00 */
[----:B------:R-:W-:Y:S02]  /*0d70*/  HADD2.F32 R11, -RZ, R11.H1_H1 ;  /* 0x3000000bff0b7230 */ /* 0x000fe40000004100 */
[----:B------:R-:W-:Y:S02]  /*0d80*/  HADD2.F32 R19, -RZ, R19.H1_H1 ;  /* 0x30000013ff137230 */ /* 0x000fe40000004100 */
[----:B----4-:R-:W-:-:S03]  /*0d90*/  HADD2.F32 R18, -RZ, R20.H0_H0 ;  /* 0x20000014ff127230 */ /* 0x010fc60000004100 */
[----:B------:R-:W-:Y:S01]  /*0da0*/  FFMA.FTZ R11, R11, R19, R24 ;  /* 0x000000130b0b7223 */ /* 0x000fe20000010018 */
[----:B------:R-:W-:Y:S01]  /*0db0*/  HADD2.F32 R20, -RZ, R20.H1_H1 ;  /* 0x30000014ff147230 */ /* 0x000fe20000004100 */
[----:B0-----:R-:W3:Y:S01]  /*0dc0*/  LDG.E.64.CONSTANT R26, desc[UR6][R36.64+0xb00] ;  /* 0x000b0006241a7981 */ /* 0x001ee2000c1e9b00 */
[----:B-1----:R-:W-:-:S05]  /*0dd0*/  HADD2.F32 R10, -RZ, R12.H0_H0 ;  /* 0x2000000cff0a7230 */ /* 0x002fca0000004100 */
[----:B------:R-:W-:Y:S02]  /*0de0*/  FFMA.FTZ R10, R10, R18, R25 ;  /* 0x000000120a0a7223 */ /* 0x000fe40000010019 */
[----:B------:R-:W4:Y:S01]  /*0df0*/  LDG.E.64.CONSTANT R24, desc[UR6][R36.64+0x800] ;  /* 0x0008000624187981 */ /* 0x000f22000c1e9b00 */
[----:B------:R-:W-:Y:S02]  /*0e00*/  HADD2.F32 R19, -RZ, R12.H1_H1 ;  /* 0x3000000cff137230 */ /* 0x000fe40000004100 */
[----:B------:R-:W-:Y:S02]  /*0e10*/  HADD2.F32 R12, -RZ, R13.H0_H0 ;  /* 0x2000000dff0c7230 */ /* 0x000fe40000004100 */
[----:B------:R-:W-:Y:S02]  /*0e20*/  HADD2.F32 R18, -RZ, R21.H0_H0 ;  /* 0x20000015ff127230 */ /* 0x000fe40000004100 */
[----:B------:R-:W-:-:S03]  /*0e30*/  FFMA.FTZ R8, R19, R20, R8 ;  /* 0x0000001413087223 */ /* 0x000fc60000010008 */
[----:B------:R-:W-:Y:S02]  /*0e40*/  FFMA.FTZ R9, R12, R18, R9 ;  /* 0x000000120c097223 */ /* 0x000fe40000010009 */
[----:B------:R-:W3:Y:S01]  /*0e50*/  LDG.E.64.CONSTANT R18, desc[UR6][R36.64+0x900] ;  /* 0x0009000624127981 */ /* 0x000ee2000c1e9b00 */
[----:B------:R-:W-:Y:S02]  /*0e60*/  HADD2.F32 R21, -RZ, R21.H1_H1 ;  /* 0x30000015ff157230 */ /* 0x000fe40000004100 */
[----:B------:R-:W-:-:S05]  /*0e70*/  HADD2.F32 R12, -RZ, R13.H1_H1 ;  /* 0x3000000dff0c7230 */ /* 0x000fca0000004100 */
[----:B------:R-:W-:Y:S02]  /*0e80*/  FFMA.FTZ R11, R12, R21, R11 ;  /* 0x000000150c0b7223 */ /* 0x000fe4000001000b */
[----:B------:R4:W3:Y:S01]  /*0e90*/  LDG.E.64.CONSTANT R20, desc[UR6][R36.64+0xa00] ;  /* 0x000a000624147981 */ /* 0x0008e2000c1e9b00 */
[----:B------:R-:W-:Y:S02]  /*0ea0*/  HADD2.F32 R13, -RZ, R14.H0_H0 ;  /* 0x2000000eff0d7230 */ /* 0x000fe40000004100 */
[----:B--2---:R-:W-:-:S05]  /*0eb0*/  HADD2.F32 R12, -RZ, R22.H0_H0 ;  /* 0x20000016ff0c7230 */ /* 0x004fca0000004100 */
[----:B------:R-:W-:Y:S02]  /*0ec0*/  FFMA.FTZ R12, R13, R12, R10 ;  /* 0x0000000c0d0c7223 */ /* 0x000fe4000001000a */
[----:B------:R-:W0:Y:S01]  /*0ed0*/  S2R R10, SR_TID.X ;  /* 0x00000000000a7919 */ /* 0x000e220000002100 */
[----:B------:R-:W-:Y:S02]  /*0ee0*/  HADD2.F32 R13, -RZ, R14.H1_H1 ;  /* 0x3000000eff0d7230 */ /* 0x000fe40000004100 */
[----:B------:R-:W-:Y:S02]  /*0ef0*/  HADD2.F32 R14, -RZ, R22.H1_H1 ;  /* 0x30000016ff0e7230 */ /* 0x000fe40000004100 */
[----:B------:R-:W-:-:S03]  /*0f00*/  HADD2.F32 R22, -RZ, R15.H0_H0 ;  /* 0x2000000fff167230 */ /* 0x000fc60000004100 */
[----:B------:R-:W-:Y:S01]  /*0f10*/  FFMA.FTZ R14, R13, R14, R8 ;  /* 0x0000000e0d0e7223 */ /* 0x000fe20000010008 */
[----:B------:R-:W-:-:S05]  /*0f20*/  HADD2.F32 R8, -RZ, R23.H0_H0 ;  /* 0x20000017ff087230 */ /* 0x000fca0000004100 */
[----:B------:R-:W-:Y:S01]  /*0f30*/  FFMA.FTZ R22, R22, R8, R9 ;  /* 0x0000000816167223 */ /* 0x000fe20000010009 */
[----:B------:R-:W-:Y:S01]  /*0f40*/  MOV R9, 0x400 ;  /* 0x0000040000097802 */ /* 0x000fe20000000f00 */
[----:B------:R-:W-:-:S03]  /*0f50*/  HADD2.F32 R8, -RZ, R15.H1_H1 ;  /* 0x3000000fff087230 */ /* 0x000fc60000004100 */
[----:B------:R-:W-:Y:S01]  /*0f60*/  LEA R9, R4, R9, 0x18 ;  /* 0x0000000904097211 */ /* 0x000fe200078ec0ff */
[----:B------:R-:W-:Y:S01]  /*0f70*/  HADD2.F32 R15, -RZ, R23.H1_H1 ;  /* 0x30000017ff0f7230 */ /* 0x000fe20000004100 */
[----:B0-----:R-:W-:-:S04]  /*0f80*/  LOP3.LUT R10, R10, 0x1, RZ, 0xc0, !PT ;  /* 0x000000010a0a7812 */ /* 0x001fc800078ec0ff */
[----:B------:R-:W-:Y:S01]  /*0f90*/  FFMA.FTZ R15, R8, R15, R11 ;  /* 0x0000000f080f7223 */ /* 0x000fe2000001000b */
[----:B------:R-:W-:-:S05]  /*0fa0*/  IMAD R13, R10, 0x60, R9 ;  /* 0x000000600a0d7824 */ /* 0x000fca00078e0209 */
[----:B------:R-:W0:Y:S02]  /*0fb0*/  LDS.128 R8, [R13+0x40] ;  /* 0x000040000d087984 */ /* 0x000e240000000c00 */
[----:B0-----:R-:W-:Y:S02]  /*0fc0*/  HADD2.F32 R23, -RZ, R8.H0_H0 ;  /* 0x20000008ff177230 */ /* 0x001fe40000004100 */
[----:B----4-:R-:W-:-:S05]  /*0fd0*/  HADD2.F32 R36, -RZ, R24.H0_H0 ;  /* 0x20000018ff247230 */ /* 0x010fca0000004100 */
[----:B------:R-:W-:Y:S01]  /*0fe0*/  FFMA.FTZ R12, R23, R36, R12 ;  /* 0x00000024170c7223 */ /* 0x000fe2000001000c */
        /* <DEDUP_REMOVED lines=10> */
[----:B---3--:R-:W-:-:S05]  /*1090*/  HADD2.F32 R14, -RZ, R18.H0_H0 ;  /* 0x20000012ff0e7230 */ /* 0x008fca0000004100 */
[----:B------:R-:W-:Y:S02]  /*10a0*/  FFMA.FTZ R23, R23, R14, R12 ;  /* 0x0000000e17177223 */ /* 0x000fe4000001000c */
[----:B------:R-:W0:Y:S01]  /*10b0*/  LDS.128 R12, [R13+0x50] ;  /* 0x000050000d0c7984 */ /* 0x000e220000000c00 */
        /* <DEDUP_REMOVED lines=8> */
[----:B------:R-:W-:Y:S01]  /*1140*/  FFMA.FTZ R9, R10, R19, R9 ;  /* 0x000000130a097223 */ /* 0x000fe20000010009 */
[----:B------:R-:W-:Y:S01]  /*1150*/  ISETP.NE.AND P2, PT, R16, RZ, PT ;  /* 0x000000ff1000720c */ /* 0x000fe20003f45270 */
[--C-:B0-----:R-:W-:Y:S02]  /*1160*/  HADD2.F32 R10, -RZ, R12.reuse.H0_H0 ;  /* 0x2000000cff0a7230 */ /* 0x101fe40000004100 */
[----:B------:R-:W-:Y:S02]  /*1170*/  HADD2.F32 R11, -RZ, R12.H1_H1 ;  /* 0x3000000cff0b7230 */ /* 0x000fe40000004100 */
[--C-:B------:R-:W-:Y:S02]  /*1180*/  HADD2.F32 R12, -RZ, R20.reuse.H0_H0 ;  /* 0x20000014ff0c7230 */ /* 0x100fe40000004100 */
[----:B------:R-:W-:-:S02]  /*1190*/  HADD2.F32 R20, -RZ, R20.H1_H1 ;  /* 0x30000014ff147230 */ /* 0x000fc40000004100 */
[--C-:B------:R-:W-:Y:S02]  /*11a0*/  HADD2.F32 R16, -RZ, R14.reuse.H0_H0 ;  /* 0x2000000eff107230 */ /* 0x100fe40000004100 */
[----:B------:R-:W-:Y:S01]  /*11b0*/  FFMA.FTZ R23, R10, R12, R23 ;  /* 0x0000000c0a177223 */ /* 0x000fe20000010017 */
[----:B------:R-:W-:Y:S02]  /*11c0*/  HADD2.F32 R19, -RZ, R14.H1_H1 ;  /* 0x3000000eff137230 */ /* 0x000fe40000004100 */
[----:B------:R-:W-:Y:S01]  /*11d0*/  FFMA.FTZ R8, R11, R20, R8 ;  /* 0x000000140b087223 */ /* 0x000fe20000010008 */
[--C-:B------:R-:W-:Y:S02]  /*11e0*/  HADD2.F32 R11, -RZ, R13.reuse.H0_H0 ;  /* 0x2000000dff0b7230 */ /* 0x100fe40000004100 */
[----:B------:R-:W-:Y:S02]  /*11f0*/  HADD2.F32 R12, -RZ, R13.H1_H1 ;  /* 0x3000000dff0c7230 */ /* 0x000fe40000004100 */
[----:B------:R-:W-:-:S02]  /*1200*/  HADD2.F32 R14, -RZ, R26.H0_H0 ;  /* 0x2000001aff0e7230 */ /* 0x000fc40000004100 */
[--C-:B------:R-:W-:Y:S02]  /*1210*/  HADD2.F32 R13, -RZ, R21.reuse.H0_H0 ;  /* 0x20000015ff0d7230 */ /* 0x100fe40000004100 */
[----:B------:R-:W-:Y:S02]  /*1220*/  HADD2.F32 R26, -RZ, R26.H1_H1 ;  /* 0x3000001aff1a7230 */ /* 0x000fe40000004100 */
[----:B------:R-:W-:Y:S02]  /*1230*/  HADD2.F32 R21, -RZ, R21.H1_H1 ;  /* 0x30000015ff157230 */ /* 0x000fe40000004100 */
[----:B------:R-:W-:Y:S01]  /*1240*/  FFMA.FTZ R11, R11, R13, R22 ;  /* 0x0000000d0b0b7223 */ /* 0x000fe20000010016 */
[----:B------:R-:W-:Y:S02]  /*1250*/  HADD2.F32 R10, -RZ, R15.H0_H0 ;  /* 0x2000000fff0a7230 */ /* 0x000fe40000004100 */
[----:B------:R-:W-:Y:S01]  /*1260*/  FFMA.FTZ R19, R19, R26, R8 ;  /* 0x0000001a13137223 */ /* 0x000fe20000010008 */
[----:B------:R-:W-:-:S02]  /*1270*/  HADD2.F32 R13, -RZ, R27.H0_H0 ;  /* 0x2000001bff0d7230 */ /* 0x000fc40000004100 */
[----:B------:R-:W-:Y:S01]  /*1280*/  FFMA.FTZ R14, R16, R14, R23 ;  /* 0x0000000e100e7223 */ /* 0x000fe20000010017 */
[----:B------:R-:W-:Y:S02]  /*1290*/  VIADD R8, R33, 0xf ;  /* 0x0000000f21087836 */ /* 0x000fe40000000000 */
[----:B------:R-:W-:Y:S01]  /*12a0*/  FFMA.FTZ R12, R12, R21, R9 ;  /* 0x000000150c0c7223 */ /* 0x000fe20000010009 */
[----:B------:R-:W-:Y:S02]  /*12b0*/  HADD2.F32 R15, -RZ, R15.H1_H1 ;  /* 0x3000000fff0f7230 */ /* 0x000fe40000004100 */
[----:B------:R-:W-:Y:S01]  /*12c0*/  FFMA.FTZ R10, R10, R13, R11 ;  /* 0x0000000d0a0a7223 */ /* 0x000fe2000001000b */
[----:B------:R-:W-:Y:S02]  /*12d0*/  HADD2.F32 R27, -RZ, R27.H1_H1 ;  /* 0x3000001bff1b7230 */ /* 0x000fe40000004100 */
        /* <DEDUP_REMOVED lines=11> */
.L_x_21484:
[----:B------:R-:W-:Y:S01]  /*1390*/  IADD3 R8, PT, PT, R30, 0x1, RZ ;  /* 0x000000011e087810 */ /* 0x000fe20007ffe0ff */
[----:B-1----:R-:W-:Y:S01]  /*13a0*/  FADD.FTZ R9, R12, R9 ;  /* 0x000000090c097221 */ /* 0x002fe20000010000 */
[----:B------:R-:W-:Y:S01]  /*13b0*/  @!P2 IADD3 R10, PT, PT, R28, -0x1, RZ ;  /* 0xffffffff1c0aa810 */ /* 0x000fe20007ffe0ff */
[----:B------:R-:W-:Y:S01]  /*13c0*/  VIADD R17, R17, 0x4 ;  /* 0x0000000411117836 */ /* 0x000fe20000000000 */
[----:B------:R-:W-:Y:S02]  /*13d0*/  I2FP.F32.S32 R11, R8 ;  /* 0x00000008000b7245 */ /* 0x000fe40000201400 */
[----:B------:R-:W-:Y:S02]  /*13e0*/  ISETP.GE.OR P3, PT, R10, R33, P2 ;  /* 0x000000210a00720c */ /* 0x000fe40001766670 */
[----:B------:R-:W-:Y:S01]  /*13f0*/  IADD3 R30, PT, PT, R30, 0x40, RZ ;  /* 0x000000401e1e7810 */ /* 0x000fe20007ffe0ff */
[----:B------:R-:W-:Y:S01]  /*1400*/  FMUL.FTZ R11, R11, R32 ;  /* 0x000000200b0b7220 */ /* 0x000fe20000410000 */
[----:B------:R-:W-:-:S04]  /*1410*/  IADD3 R28, PT, PT, R28, 0x40, RZ ;  /* 0x000000401c1c7810 */ /* 0x000fc80007ffe0ff */
[----:B------:R-:W-:Y:S02]  /*1420*/  FSEL R8, R11, RZ, P0 ;  /* 0x000000ff0b087208 */ /* 0x000fe40000000000 */
[----:B------:R-:W-:-:S03]  /*1430*/  @!P2 ISETP.GE.AND P0, PT, R10, R33, PT ;  /* 0x000000210a00a20c */ /* 0x000fc60003f06270 */
[----:B0-----:R-:W-:-:S05]  /*1440*/  FFMA.FTZ R12, R9, UR12, R8 ;  /* 0x0000000c090c7c23 */ /* 0x001fca0008010008 */
        /* <DEDUP_REMOVED lines=8> */
.L_x_21439:
[----:B------:R-:W-:Y:S05]  /*14d0*/  BSYNC B0 ;  /* 0x0000000000007941 */ /* 0x000fea0003800000 */
.L_x_21438:
[----:B------:R-:W0:Y:S01]  /*14e0*/  S2R R16, SR_TID.X ;  /* 0x0000000000107919 */ /* 0x000e220000002100 */
[----:B------:R-:W-:Y:S01]  /*14f0*/  IADD3 R10, PT, PT, R33, 0xf, RZ ;  /* 0x0000000f210a7810 */ /* 0x000fe20007ffe0ff */
[----:B------:R-:W-:Y:S01]  /*1500*/  UMOV UR4, 0xffffffff ;  /* 0xffffffff00047882 */ /* 0x000fe20000000000 */
[----:B------:R-:W-:Y:S02]  /*1510*/  MOV R11, 0x400 ;  /* 0x00000400000b7802 */ /* 0x000fe40000000f00 */
[----:B------:R-:W-:-:S04]  /*1520*/  SHF.R.S32.HI R7, RZ, 0x1f, R10 ;  /* 0x0000001fff077819 */ /* 0x000fc8000001140a */
[----:B------:R-:W-:Y:S02]  /*1530*/  LEA.HI R10, R7, R10, RZ, 0x4 ;  /* 0x0000000a070a7211 */ /* 0x000fe400078f20ff */
[----:B0-----:R-:W-:Y:S02]  /*1540*/  SHF.R.U32.HI R7, RZ, 0x5, R16 ;  /* 0x00000005ff077819 */ /* 0x001fe40000011610 */
[----:B------:R-:W-:Y:S01]  /*1550*/  LOP3.LUT R6, R16, 0x1f, RZ, 0xc0, !PT ;  /* 0x0000001f10067812 */ /* 0x000fe200078ec0ff */
        /* <DEDUP_REMOVED lines=8> */
.L_x_21490:
[----:B------:R-:W-:Y:S01]  /*15e0*/  VIADD R9, R11, 0xc0 ;  /* 0x000000c00b097836 */ /* 0x000fe20000000000 */
[----:B------:R-:W-:Y:S01]  /*15f0*/  ISETP.NE.AND P4, PT, R6, RZ, PT ;  /* 0x000000ff0600720c */ /* 0x000fe20003f85270 */
[----:B------:R-:W-:Y:S05]  /*1600*/  WARPSYNC.ALL ;  /* 0x0000000000007948 */ /* 0x000fea0003800000 */
[----:B------:R-:W-:Y:S02]  /*1610*/  LEA R9, R4, R9, 0x18 ;  /* 0x0000000904097211 */ /* 0x000fe400078ec0ff */
[----:B-1----:R-:W-:Y:S02]  /*1620*/  FMNMX.FTZ R13, R12, R13, !PT ;  /* 0x0000000d0c0d7209 */ /* 0x002fe40007810000 */
[----:B------:R-:W-:-:S05]  /*1630*/  LEA R8, R7, R9, 0x2 ;  /* 0x0000000907087211 */ /* 0x000fca00078e10ff */
[----:B------:R-:W-:Y:S01]  /*1640*/  @!P4 STS [R8], R13 ;  /* 0x0000000d0800c388 */ /* 0x000fe20000000800 */
[----:B------:R-:W-:Y:S01]  /*1650*/  BAR.SYNC.DEFER_BLOCKING 0x0 ;  /* 0x0000000000007b1d */ /* 0x000fe20000010000 */
[C---:B------:R-:W-:Y:S01]  /*1660*/  ISETP.GT.U32.AND P3, PT, R6.reuse, 0x3, PT ;  /* 0x000000030600780c */ /* 0x040fe20003f64070 */
[----:B------:R-:W-:Y:S01]  /*1670*/  IMAD.MOV.U32 R14, RZ, RZ, -0x800001 ;  /* 0xff7fffffff0e7424 */ /* 0x000fe200078e00ff */
[----:B0-----:R-:W-:Y:S01]  /*1680*/  LEA R12, R6, R9, 0x2 ;  /* 0x00000009060c7211 */ /* 0x001fe200078e10ff */
[----:B------:R-:W-:Y:S02]  /*1690*/  HFMA2 R17, -RZ, RZ, 0, 0 ;  /* 0x00000000ff117431 */ /* 0x000fe400000001ff */
        /* <DEDUP_REMOVED lines=28> */
.L_x_21447:
        /* <DEDUP_REMOVED lines=11> */
.L_x_21446:
[----:B------:R-:W-:Y:S05]  /*1910*/  BSYNC.RECONVERGENT B1 ;  /* 0x0000000000017941 */ /* 0x000fea0003800200 */
.L_x_21445:
        /* <DEDUP_REMOVED lines=12> */
.L_x_21450:
        /* <DEDUP_REMOVED lines=10> */
[----:B------:R-:W-:Y:S04]  /*1a80*/  LDS R38, [R15+0xc00] ;  /* 0x000c00000f267984 */ /* 0x000fe80000000800 */
[----:B------:R-:W4:Y:S01]  /*1a90*/  LDS R28, [R15+0x1400] ;  /* 0x001400000f1c7984 */ /* 0x000f220000000800 */
[----:B0-----:R-:W-:-:S03]  /*1aa0*/  FADD.FTZ R20, -R13, R20 ;  /* 0x000000140d147221 */ /* 0x001fc60000010100 */
[----:B-----5:R-:W-:Y:S01]  /*1ab0*/  LDS R32, [R15+0x1800] ;  /* 0x001800000f207984 */ /* 0x020fe20000000800 */
[----:B------:R-:W-:Y:S01]  /*1ac0*/  FMUL.FTZ R19, R20, 1.4426950216293334961 ;  /* 0x3fb8aa3b14137820 */ /* 0x000fe20000410000 */
[C---:B-1----:R-:W-:Y:S02]  /*1ad0*/  FADD.FTZ R22, -R13.reuse, R22 ;  /* 0x000000160d167221 */ /* 0x042fe40000010100 */
[----:B------:R-:W-:Y:S01]  /*1ae0*/  LDS R30, [R15+0x1a00] ;  /* 0x001a00000f1e7984 */ /* 0x000fe20000000800 */
[C---:B--2---:R-:W-:Y:S01]  /*1af0*/  FADD.FTZ R20, -R13.reuse, R24 ;  /* 0x000000180d147221 */ /* 0x044fe20000010100 */
[----:B------:R-:W-:Y:S02]  /*1b00*/  FMUL.FTZ R44, R22, 1.4426950216293334961 ;  /* 0x3fb8aa3b162c7820 */ /* 0x000fe40000410000 */
[----:B------:R-:W0:Y:S01]  /*1b10*/  LDS R24, [R15+0xe00] ;  /* 0x000e00000f187984 */ /* 0x000e220000000800 */
[----:B------:R-:W1:Y:S01]  /*1b20*/  MUFU.EX2 R19, R19 ;  /* 0x0000001300137308 */ /* 0x000e620000000800 */
[----:B------:R-:W-:Y:S01]  /*1b30*/  FMUL.FTZ R21, R20, 1.4426950216293334961 ;  /* 0x3fb8aa3b14157820 */ /* 0x000fe20000410000 */
[C---:B---3--:R-:W-:Y:S01]  /*1b40*/  FADD.FTZ R26, -R13.reuse, R26 ;  /* 0x0000001a0d1a7221 */ /* 0x048fe20000010100 */
[----:B------:R-:W2:Y:S01]  /*1b50*/  LDS R22, [R15+0x1000] ;  /* 0x001000000f167984 */ /* 0x000ea20000000800 */
[----:B------:R-:W3:Y:S01]  /*1b60*/  MUFU.EX2 R44, R44 ;  /* 0x0000002c002c7308 */ /* 0x000ee20000000800 */
[C---:B----4-:R-:W-:Y:S01]  /*1b70*/  FADD.FTZ R34, -R13.reuse, R34 ;  /* 0x000000220d227221 */ /* 0x050fe20000010100 */
[----:B------:R-:W-:Y:S01]  /*1b80*/  FMUL.FTZ R23, R26, 1.4426950216293334961 ;  /* 0x3fb8aa3b1a177820 */ /* 0x000fe20000410000 */
[----:B------:R-:W4:Y:S01]  /*1b90*/  LDS R20, [R15+0x1200] ;  /* 0x001200000f147984 */ /* 0x000f220000000800 */
[----:B------:R-:W3:Y:S01]  /*1ba0*/  MUFU.EX2 R21, R21 ;  /* 0x0000001500157308 */ /* 0x000ee20000000800 */
[----:B------:R-:W-:Y:S01]  /*1bb0*/  FADD.FTZ R36, -R13, R36 ;  /* 0x000000240d247221 */ /* 0x000fe20000010100 */
[----:B------:R-:W-:Y:S01]  /*1bc0*/  FMUL.FTZ R34, R34, 1.4426950216293334961 ;  /* 0x3fb8aa3b22227820 */ /* 0x000fe20000410000 */
[----:B------:R-:W4:Y:S01]  /*1bd0*/  LDS R26, [R15+0x1600] ;  /* 0x001600000f1a7984 */ /* 0x000f220000000800 */
[----:B------:R-:W3:Y:S01]  /*1be0*/  MUFU.EX2 R23, R23 ;  /* 0x0000001700177308 */ /* 0x000ee20000000800 */
[----:B------:R-:W-:Y:S01]  /*1bf0*/  FMUL.FTZ R36, R36, 1.4426950216293334961 ;  /* 0x3fb8aa3b24247820 */ /* 0x000fe20000410000 */
[----:B-1----:R-:W-:Y:S01]  /*1c00*/  FADD.FTZ R17, R19, R17 ;  /* 0x0000001113117221 */ /* 0x002fe20000010000 */
[C---:B------:R-:W-:Y:S01]  /*1c10*/  FADD.FTZ R40, -R13.reuse, R40 ;  /* 0x000000280d287221 */ /* 0x040fe20000010100 */
[----:B------:R-:W1:Y:S01]  /*1c20*/  MUFU.EX2 R34, R34 ;  /* 0x0000002200227308 */ /* 0x000e620000000800 */
[----:B------:R-:W-:Y:S01]  /*1c30*/  FADD.FTZ R42, -R13, R42 ;  /* 0x0000002a0d2a7221 */ /* 0x000fe20000010100 */
[----:B---3--:R-:W-:Y:S01]  /*1c40*/  FADD.FTZ R17, R17, R44 ;  /* 0x0000002c11117221 */ /* 0x008fe20000010000 */
[----:B------:R-:W-:Y:S01]  /*1c50*/  FMUL.FTZ R40, R40, 1.4426950216293334961 ;  /* 0x3fb8aa3b28287820 */ /* 0x000fe20000410000 */
[----:B------:R-:W3:Y:S01]  /*1c60*/  MUFU.EX2 R36, R36 ;  /* 0x0000002400247308 */ /* 0x000ee20000000800 */
[----:B------:R1:W-:Y:S01]  /*1c70*/  STS [R15+-0x400], R19 ;  /* 0xfffc00130f007388 */ /* 0x0003e20000000800 */
[----:B------:R-:W-:Y:S01]  /*1c80*/  FADD.FTZ R17, R17, R21 ;  /* 0x0000001511117221 */ /* 0x000fe20000010000 */
[----:B------:R-:W-:-:S02]  /*1c90*/  FMUL.FTZ R42, R42, 1.4426950216293334961 ;  /* 0x3fb8aa3b2a2a7820 */ /* 0x000fc40000410000 */
[----:B------:R0:W-:Y:S01]  /*1ca0*/  STS [R15], R21 ;  /* 0x000000150f007388 */ /* 0x0001e20000000800 */
[----:B------:R-:W-:Y:S01]  /*1cb0*/  FADD.FTZ R17, R17, R23 ;  /* 0x0000001711117221 */ /* 0x000fe20000010000 */
[----:B------:R-:W-:Y:S02]  /*1cc0*/  FADD.FTZ R27, -R13, R28 ;  /* 0x0000001c0d1b7221 */ /* 0x000fe40000010100 */
[----:B------:R2:W-:Y:S01]  /*1cd0*/  STS [R15+0x200], R23 ;  /* 0x000200170f007388 */ /* 0x0005e20000000800 */
[----:B-1----:R-:W-:Y:S01]  /*1ce0*/  FADD.FTZ R17, R17, R34 ;  /* 0x0000002211117221 */ /* 0x002fe20000010000 */
[----:B------:R-:W-:Y:S01]  /*1cf0*/  FADD.FTZ R19, -R13, R38 ;  /* 0x000000260d137221 */ /* 0x000fe20000010100 */
[----:B------:R-:W-:Y:S01]  /*1d00*/  FMUL.FTZ R27, R27, 1.4426950216293334961 ;  /* 0x3fb8aa3b1b1b7820 */ /* 0x000fe20000410000 */
[----:B------:R-:W1:Y:S01]  /*1d10*/  MUFU.EX2 R38, R40 ;  /* 0x0000002800267308 */ /* 0x000e620000000800 */
[----:B---3--:R-:W-:Y:S01]  /*1d20*/  FADD.FTZ R17, R17, R36 ;  /* 0x0000002411117221 */ /* 0x008fe20000010000 */
[----:B------:R-:W-:Y:S01]  /*1d30*/  FMUL.FTZ R19, R19, 1.4426950216293334961 ;  /* 0x3fb8aa3b13137820 */ /* 0x000fe20000410000 */
[----:B------:R-:W-:Y:S01]  /*1d40*/  STS [R15+-0x200], R44 ;  /* 0xfffe002c0f007388 */ /* 0x000fe20000000800 */
[----:B0-----:R-:W-:-:S03]  /*1d50*/  FADD.FTZ R21, -R13, R24 ;  /* 0x000000180d157221 */ /* 0x001fc60000010100 */
[----:B------:R-:W-:Y:S01]  /*1d60*/  STS [R15+0x400], R34 ;  /* 0x000400220f007388 */ /* 0x000fe20000000800 */
[----:B------:R-:W0:Y:S01]  /*1d70*/  MUFU.EX2 R24, R42 ;  /* 0x0000002a00187308 */ /* 0x000e220000000800 */
[----:B--2---:R-:W-:Y:S01]  /*1d80*/  FADD.FTZ R23, -R13, R22 ;  /* 0x000000160d177221 */ /* 0x004fe20000010100 */
[----:B------:R-:W-:Y:S02]  /*1d90*/  FMUL.FTZ R21, R21, 1.4426950216293334961 ;  /* 0x3fb8aa3b15157820 */ /* 0x000fe40000410000 */
[----:B------:R2:W3:Y:S01]  /*1da0*/  MUFU.EX2 R22, R19 ;  /* 0x0000001300167308 */ /* 0x0004e20000000800 */
[----:B------:R-:W-:Y:S01]  /*1db0*/  STS [R15+0x600], R36 ;  /* 0x000600240f007388 */ /* 0x000fe20000000800 */
[----:B----4-:R-:W-:Y:S01]  /*1dc0*/  FADD.FTZ R25, -R13, R20 ;  /* 0x000000140d197221 */ /* 0x010fe20000010100 */
[----:B------:R-:W-:Y:S01]  /*1dd0*/  FMUL.FTZ R23, R23, 1.4426950216293334961 ;  /* 0x3fb8aa3b17177820 */ /* 0x000fe20000410000 */
[----:B------:R4:W3:Y:S01]  /*1de0*/  MUFU.EX2 R20, R21 ;  /* 0x0000001500147308 */ /* 0x0008e20000000800 */
[----:B-1----:R-:W-:Y:S01]  /*1df0*/  FADD.FTZ R17, R17, R38 ;  /* 0x0000002611117221 */ /* 0x002fe20000010000 */
[----:B------:R-:W-:Y:S01]  /*1e00*/  FMUL.FTZ R25, R25, 1.4426950216293334961 ;  /* 0x3fb8aa3b19197820 */ /* 0x000fe20000410000 */
[C---:B------:R-:W-:Y:S01]  /*1e10*/  FADD.FTZ R29, -R13.reuse, R26 ;  /* 0x0000001a0d1d7221 */ /* 0x040fe20000010100 */
[----:B------:R-:W1:Y:S01]  /*1e20*/  MUFU.EX2 R28, R23 ;  /* 0x00000017001c7308 */ /* 0x000e620000000800 */
[----:B--2---:R-:W-:Y:S01]  /*1e30*/  FADD.FTZ R19, -R13, R32 ;  /* 0x000000200d137221 */ /* 0x004fe20000010100 */
[----:B0-----:R-:W-:Y:S01]  /*1e40*/  FADD.FTZ R17, R17, R24 ;  /* 0x0000001811117221 */ /* 0x001fe20000010000 */
[----:B------:R-:W-:Y:S01]  /*1e50*/  FMUL.FTZ R29, R29, 1.4426950216293334961 ;  /* 0x3fb8aa3b1d1d7820 */ /* 0x000fe20000410000 */
[----:B------:R-:W0:Y:S01]  /*1e60*/  MUFU.EX2 R26, R25 ;  /* 0x00000019001a7308 */ /* 0x000e220000000800 */
[----:B----4-:R-:W-:Y:S01]  /*1e70*/  FADD.FTZ R21, -R13, R30 ;  /* 0x0000001e0d157221 */ /* 0x010fe20000010100 */
[----:B---3--:R-:W-:Y:S01]  /*1e80*/  FADD.FTZ R17, R17, R22 ;  /* 0x0000001611117221 */ /* 0x008fe20000010000 */
[----:B------:R-:W-:Y:S01]  /*1e90*/  FMUL.FTZ R19, R19, 1.4426950216293334961 ;  /* 0x3fb8aa3b13137820 */ /* 0x000fe20000410000 */
[----:B------:R-:W2:Y:S01]  /*1ea0*/  MUFU.EX2 R32, R27 ;  /* 0x0000001b00207308 */ /* 0x000ea20000000800 */
[----:B------:R-:W-:Y:S01]  /*1eb0*/  FMUL.FTZ R21, R21, 1.4426950216293334961 ;  /* 0x3fb8aa3b15157820 */ /* 0x000fe20000410000 */
[----:B------:R-:W-:Y:S01]  /*1ec0*/  FADD.FTZ R17, R17, R20 ;  /* 0x0000001411117221 */ /* 0x000fe20000010000 */
[----:B------:R-:W-:Y:S01]  /*1ed0*/  STS [R15+0x800], R38 ;  /* 0x000800260f007388 */ /* 0x000fe20000000800 */
[----:B------:R-:W3:Y:S02]  /*1ee0*/  MUFU.EX2 R30, R29 ;  /* 0x0000001d001e7308 */ /* 0x000ee40000000800 */
[----:B-1----:R-:W-:Y:S01]  /*1ef0*/  FADD.FTZ R17, R17, R28 ;  /* 0x0000001c11117221 */ /* 0x002fe20000010000 */
[----:B------:R-:W-:Y:S01]  /*1f00*/  STS [R15+0xa00], R24 ;  /* 0x000a00180f007388 */ /* 0x000fe20000000800 */
[----:B------:R-:W1:Y:S02]  /*1f10*/  MUFU.EX2 R40, R19 ;  /* 0x0000001300287308 */ /* 0x000e640000000800 */
[----:B0-----:R-:W-:Y:S01]  /*1f20*/  FADD.FTZ R17, R17, R26 ;  /* 0x0000001a11117221 */ /* 0x001fe20000010000 */
[----:B------:R-:W-:Y:S01]  /*1f30*/  STS [R15+0xc00], R22 ;  /* 0x000c00160f007388 */ /* 0x000fe20000000800 */
[----:B------:R-:W0:Y:S02]  /*1f40*/  MUFU.EX2 R42, R21 ;  /* 0x00000015002a7308 */ /* 0x000e240000000800 */
[----:B--2---:R-:W-:Y:S01]  /*1f50*/  FADD.FTZ R17, R17, R32 ;  /* 0x0000002011117221 */ /* 0x004fe20000010000 */
[----:B------:R-:W-:Y:S03]  /*1f60*/  STS [R15+0xe00], R20 ;  /* 0x000e00140f007388 */ /* 0x000fe60000000800 */
[----:B---3--:R-:W-:Y:S01]  /*1f70*/  FADD.FTZ R17, R17, R30 ;  /* 0x0000001e11117221 */ /* 0x008fe20000010000 */
[----:B------:R-:W-:Y:S03]  /*1f80*/  STS [R15+0x1000], R28 ;  /* 0x0010001c0f007388 */ /* 0x000fe60000000800 */
[----:B-1----:R-:W-:Y:S01]  /*1f90*/  FADD.FTZ R17, R17, R40 ;  /* 0x0000002811117221 */ /* 0x002fe20000010000 */
[----:B------:R-:W-:Y:S03]  /*1fa0*/  STS [R15+0x1200], R26 ;  /* 0x0012001a0f007388 */ /* 0x000fe60000000800 */
[----:B0-----:R-:W-:Y:S01]  /*1fb0*/  FADD.FTZ R17, R17, R42 ;  /* 0x0000002a11117221 */ /* 0x001fe20000010000 */
[----:B------:R-:W-:Y:S04]  /*1fc0*/  STS [R15+0x1400], R32 ;  /* 0x001400200f007388 */ /* 0x000fe80000000800 */
[----:B------:R-:W-:Y:S04]  /*1fd0*/  STS [R15+0x1600], R30 ;  /* 0x0016001e0f007388 */ /* 0x000fe80000000800 */
[----:B------:R-:W-:Y:S04]  /*1fe0*/  STS [R15+0x1800], R40 ;  /* 0x001800280f007388 */ /* 0x000fe80000000800 */
[----:B------:R0:W-:Y:S02]  /*1ff0*/  STS [R15+0x1a00], R42 ;  /* 0x001a002a0f007388 */ /* 0x0001e40000000800 */
[----:B0-----:R-:W-:Y:S01]  /*2000*/  IADD3 R15, PT, PT, R15, 0x2000, RZ ;  /* 0x000020000f0f7810 */ /* 0x001fe20007ffe0ff */
[----:B------:R-:W-:Y:S06]  /*2010*/  @!P5 BRA `(.L_x_21450) ;  /* 0xfffffff80070d947 */ /* 0x000fec000383ffff */
.L_x_21449:
[----:B------:R-:W-:Y:S05]  /*2020*/  BSYNC.RECONVERGENT B1 ;  /* 0x0000000000017941 */ /* 0x000fea0003800200 */
.L_x_21448:
        /* <DEDUP_REMOVED lines=27> */
[----:B------:R-:W-:-:S02]  /*21e0*/  FADD.FTZ R19, -R13, R22 ;  /* 0x000000160d137221 */ /* 0x000fc40000010100 */
[----:B------:R-:W3:Y:S01]  /*21f0*/  MUFU.EX2 R22, R30 ;  /* 0x0000001e00167308 */ /* 0x000ee20000000800 */
[----:B------:R-:W-:Y:S01]  /*2200*/  FADD.FTZ R14, -R13, R14 ;  /* 0x0000000e0d0e7221 */ /* 0x000fe20000010100 */
[----:B0-----:R-:W-:Y:S01]  /*2210*/  FADD.FTZ R17, R17, R24 ;  /* 0x0000001811117221 */ /* 0x001fe20000010000 */
[----:B------:R-:W-:Y:S01]  /*2220*/  FMUL.FTZ R19, R19, 1.4426950216293334961 ;  /* 0x3fb8aa3b13137820 */ /* 0x000fe20000410000 */
        /* <DEDUP_REMOVED lines=23> */
.L_x_21452:
[----:B------:R-:W-:Y:S05]  /*23a0*/  BSYNC.RECONVERGENT B1 ;  /* 0x0000000000017941 */ /* 0x000fea0003800200 */
.L_x_21451:
        /* <DEDUP_REMOVED lines=26> */
.L_x_21444:
[----:B------:R-:W-:Y:S05]  /*2550*/  BSYNC.RECONVERGENT B0 ;  /* 0x0000000000007941 */ /* 0x000fea0003800200 */
.L_x_21443:
        /* <DEDUP_REMOVED lines=39> */
.L_x_21457:
[----:B------:R-:W0:Y:S01]  /*27d0*/  LDS R13, [R12] ;  /* 0x000000000c0d7984 */ /* 0x000e220000000800 */
[----:B------:R-:W-:-:S05]  /*27e0*/  VIADD R15, R15, 0x1 ;  /* 0x000000010f0f7836 */ /* 0x000fca0000000000 */
[----:B------:R-:W-:Y:S01]  /*27f0*/  ISETP.NE.AND P0, PT, R15, RZ, PT ;  /* 0x000000ff0f00720c */ /* 0x000fe20003f05270 */
[----:B0-----:R-:W-:-:S05]  /*2800*/  FMUL.FTZ R13, R13, R8 ;  /* 0x000000080d0d7220 */ /* 0x001fca0000410000 */
[----:B------:R0:W-:Y:S02]  /*2810*/  STS [R12], R13 ;  /* 0x0000000d0c007388 */ /* 0x0001e40000000800 */
[----:B0-----:R-:W-:-:S05]  /*2820*/  IADD3 R12, PT, PT, R12, 0x200, RZ ;  /* 0x000002000c0c7810 */ /* 0x001fca0007ffe0ff */
[----:B------:R-:W-:Y:S05]  /*2830*/  @P0 BRA `(.L_x_21457) ;  /* 0xfffffffc00e40947 */ /* 0x000fea000383ffff */
.L_x_21456:
[----:B------:R-:W-:Y:S05]  /*2840*/  BSYNC.RECONVERGENT B1 ;  /* 0x0000000000017941 */ /* 0x000fea0003800200 */
.L_x_21455:
        /* <DEDUP_REMOVED lines=12> */
.L_x_21460:
        /* <DEDUP_REMOVED lines=52> */
.L_x_21459:
[----:B------:R-:W-:Y:S05]  /*2c50*/  BSYNC.RECONVERGENT B1 ;  /* 0x0000000000017941 */ /* 0x000fea0003800200 */
.L_x_21458:
        /* <DEDUP_REMOVED lines=31> */
.L_x_21462:
[----:B------:R-:W-:Y:S05]  /*2e50*/  BSYNC.RECONVERGENT B1 ;  /* 0x0000000000017941 */ /* 0x000fea0003800200 */
.L_x_21461:
        /* <DEDUP_REMOVED lines=14> */
.L_x_21454:
[----:B------:R-:W-:Y:S05]  /*2f40*/  BSYNC.RECONVERGENT B0 ;  /* 0x0000000000007941 */ /* 0x000fea0003800200 */
.L_x_21453:
[----:B------:R-:W-:Y:S01]  /*2f50*/  BAR.SYNC.DEFER_BLOCKING 0x0 ;  /* 0x0000000000007b1d */ /* 0x000fe20000010000 */
[----:B-1----:R-:W-:Y:S02]  /*2f60*/  HFMA2 R17, -RZ, RZ, 0, 0 ;  /* 0x00000000ff117431 */ /* 0x002fe400000001ff */
[----:B------:R-:W-:Y:S01]  /*2f70*/  IMAD.MOV.U32 R22, RZ, RZ, RZ ;  /* 0x000000ffff167224 */ /* 0x000fe200078e00ff */
[----:B------:R-:W-:Y:S02]  /*2f80*/  CS2R R20, SRZ ;  /* 0x0000000000147805 */ /* 0x000fe4000001ff00 */
[----:B------:R-:W-:Y:S01]  /*2f90*/  CS2R R18, SRZ ;  /* 0x0000000000127805 */ /* 0x000fe2000001ff00 */
[----:B------:R-:W1:Y:S01]  /*2fa0*/  LDCU UR9, c[0x0][0x3cc] ;  /* 0x00007980ff0977ac */ /* 0x000e620008000800 */
[----:B------:R-:W-:Y:S01]  /*2fb0*/  BSSY.RECONVERGENT B0, `(.L_x_21463) ;  /* 0x0000134000007945 */ /* 0x000fe20003800200 */
[----:B------:R-:W2:Y:S03]  /*2fc0*/  LDCU.64 UR4, c[0x0][0x398] ;  /* 0x00007300ff0477ac */ /* 0x000ea60008000a00 */
[----:B------:R-:W-:Y:S05]  /*2fd0*/  @P1 BRA `(.L_x_21464) ;  /* 0x0000001000c41947 */ /* 0x000fea0003800000 */
[----:B------:R-:W3:Y:S01]  /*2fe0*/  LDCU UR8, c[0x0][0x3b8] ;  /* 0x00007700ff0877ac */ /* 0x000ee20008000800 */
[----:B0-----:R-:W-:Y:S01]  /*2ff0*/  SHF.R.U32.HI R8, RZ, 0x3, R16 ;  /* 0x00000003ff087819 */ /* 0x001fe20000011610 */
[----:B------:R-:W-:Y:S01]  /*3000*/  IMAD.MOV.U32 R9, RZ, RZ, RZ ;  /* 0x000000ffff097224 */ /* 0x000fe200078e00ff */
[----:B------:R-:W-:Y:S01]  /*3010*/  SHF.L.U32 R12, R16, 0x5, RZ ;  /* 0x00000005100c7819 */ /* 0x000fe200000006ff */
[----:B------:R-:W0:Y:S01]  /*3020*/  LDCU.64 UR10, c[0x0][0x3a8] ;  /* 0x00007500ff0a77ac */ /* 0x000e220008000a00 */
[----:B------:R-:W-:Y:S01]  /*3030*/  LOP3.LUT R8, R8, 0x7c, RZ, 0xc0, !PT ;  /* 0x0000007c08087812 */ /* 0x000fe200078ec0ff */
[----:B------:R-:W-:Y:S01]  /*3040*/  IMAD.SHL.U32 R27, R16, 0x8, RZ ;  /* 0x00000008101b7824 */ /* 0x000fe200078e00ff */
[----:B------:R-:W-:Y:S02]  /*3050*/  IADD3 R11, PT, PT, R11, 0xe0, RZ ;  /* 0x000000e00b0b7810 */ /* 0x000fe40007ffe0ff */
[----:B------:R-:W-:Y:S02]  /*3060*/  LOP3.LUT R12, R12, 0x20, RZ, 0xe2, !PT ;  /* 0x000000200c0c7812 */ /* 0x000fe400078ee2ff */
[----:B------:R-:W-:-:S02]  /*3070*/  LEA R11, R4, R11, 0x18 ;  /* 0x0000000b040b7211 */ /* 0x000fc400078ec0ff */
[C---:B------:R-:W-:Y:S02]  /*3080*/  LEA R12, R7.reuse, R12, 0x6 ;  /* 0x0000000c070c7211 */ /* 0x040fe400078e30ff */
[----:B------:R-:W-:Y:S02]  /*3090*/  SHF.R.S32.HI R4, RZ, 0x4, R10 ;  /* 0x00000004ff047819 */ /* 0x000fe4000001140a */
[----:B------:R-:W-:Y:S01]  /*30a0*/  IADD3 R25, PT, PT, R12, 0x10, R11 ;  /* 0x000000100c197810 */ /* 0x000fe20007ffe00b */
[----:B---3--:R-:W-:Y:S01]  /*30b0*/  IMAD R13, R0, UR8, RZ ;  /* 0x00000008000d7c24 */ /* 0x008fe2000f8e02ff */
[----:B------:R-:W3:Y:S01]  /*30c0*/  LDCU UR8, c[0x0][0x3d0] ;  /* 0x00007a00ff0877ac */ /* 0x000ee20008000800 */
[----:B------:R-:W-:Y:S02]  /*30d0*/  IADD3 R26, PT, PT, R7, 0x1, RZ ;  /* 0x00000001071a7810 */ /* 0x000fe40007ffe0ff */
[----:B------:R-:W-:Y:S01]  /*30e0*/  IMAD.WIDE R8, R13, 0x4, R8 ;  /* 0x000000040d087825 */ /* 0x000fe200078e0208 */
[----:B------:R-:W-:-:S02]  /*30f0*/  MOV R22, RZ ;  /* 0x000000ff00167202 */ /* 0x000fc40000000f00 */
[----:B0-----:R-:W-:Y:S02]  /*3100*/  IADD3 R24, P0, PT, R8, UR10, RZ ;  /* 0x0000000a08187c10 */ /* 0x001fe4000ff1e0ff */
[----:B------:R-:W-:Y:S02]  /*3110*/  LOP3.LUT R8, R27, 0x8, RZ, 0xc0, !PT ;  /* 0x000000081b087812 */ /* 0x000fe400078ec0ff */
[----:B------:R-:W-:Y:S02]  /*3120*/  IADD3.X R23, PT, PT, R9, UR11, RZ, P0, !PT ;  /* 0x0000000b09177c10 */ /* 0x000fe400087fe4ff */
[----:B------:R-:W-:Y:S01]  /*3130*/  LOP3.LUT R27, R27, 0xf8, RZ, 0xc0, !PT ;  /* 0x000000f81b1b7812 */ /* 0x000fe200078ec0ff */
[----:B------:R-:W-:Y:S02]  /*3140*/  IMAD R8, R7, 0x10, R8 ;  /* 0x0000001007087824 */ /* 0x000fe400078e0208 */
[----:B---3--:R-:W-:Y:S01]  /*3150*/  IMAD R36, R5, UR8, RZ ;  /* 0x0000000805247c24 */ /* 0x008fe2000f8e02ff */
[----:B------:R-:W-:-:S02]  /*3160*/  IADD3 R5, PT, PT, R7, -R4, RZ ;  /* 0x8000000407057210 */ /* 0x000fc40007ffe0ff */
[----:B------:R-:W-:Y:S02]  /*3170*/  IADD3 R28, PT, PT, R8, 0x3, RZ ;  /* 0x00000003081c7810 */ /* 0x000fe40007ffe0ff */
[----:B------:R-:W-:-:S07]  /*3180*/  SHF.R.S32.HI R37, RZ, 0x1f, R36 ;  /* 0x0000001fff257819 */ /* 0x000fce0000011424 */
.L_x_21477:
[----:B------:R-:W-:Y:S01]  /*3190*/  IMAD.MOV.U32 R34, RZ, RZ, R24 ;  /* 0x000000ffff227224 */ /* 0x000fe200078e0018 */
[----:B------:R-:W-:Y:S01]  /*31a0*/  MOV R35, R23 ;  /* 0x0000001700237202 */ /* 0x000fe20000000f00 */
[----:B------:R-:W0:Y:S04]  /*31b0*/  LDS.128 R8, [R25+-0x10] ;  /* 0xfffff00019087984 */ /* 0x000e280000000c00 */
[----:B-1-3--:R3:W1:Y:S01]  /*31c0*/  LDG.E.CONSTANT R31, desc[UR6][R34.64] ;  /* 0x00000006221f7981 */ /* 0x00a662000c1e9900 */
[----:B-----5:R-:W-:-:S03]  /*31d0*/  IADD3 R32, PT, PT, R28, -0x3, RZ ;  /* 0xfffffffd1c207810 */ /* 0x020fc60007ffe0ff */
[----:B------:R-:W3:Y:S01]  /*31e0*/  LDS.128 R12, [R25] ;  /* 0x00000000190c7984 */ /* 0x000ee20000000c00 */
[----:B0-----:R-:W-:Y:S02]  /*31f0*/  F2FP.F16.F32.PACK_AB R29, R9, R8 ;  /* 0x00000008091d723e */ /* 0x001fe400000000ff */
[----:B------:R-:W-:Y:S01]  /*3200*/  F2FP.F16.F32.PACK_AB R10, R11, R10 ;  /* 0x0000000a0b0a723e */ /* 0x000fe200000000ff */
[----:B------:R-:W-:Y:S01]  /*3210*/  BSSY.RECONVERGENT B1, `(.L_x_21465) ;  /* 0x000002a000017945 */ /* 0x000fe20003800200 */
[----:B---3--:R-:W-:Y:S01]  /*3220*/  F2FP.F16.F32.PACK_AB R34, R15, R14 ;  /* 0x0000000e0f22723e */ /* 0x008fe200000000ff */
[----:B-1----:R-:W-:-:S03]  /*3230*/  IMAD.WIDE R30, R31, UR9, R36 ;  /* 0x000000091f1e7c25 */ /* 0x002fc6000f8e0224 */
[----:B------:R-:W-:Y:S01]  /*3240*/  IADD3 R8, P0, PT, R27, R30, RZ ;  /* 0x0000001e1b087210 */ /* 0x000fe20007f1e0ff */
[----:B------:R-:W-:-:S03]  /*3250*/  IMAD.MOV.U32 R30, RZ, RZ, R10 ;  /* 0x000000ffff1e7224 */ /* 0x000fc600078e000a */
[----:B------:R-:W-:Y:S02]  /*3260*/  IADD3.X R31, PT, PT, RZ, R31, RZ, P0, !PT ;  /* 0x0000001fff1f7210 */ /* 0x000fe400007fe4ff */
[C---:B--2-4-:R-:W-:Y:S02]  /*3270*/  LEA R38, P1, R8.reuse, UR4, 0x1 ;  /* 0x0000000408267c11 */ /* 0x054fe4000f8208ff */
[----:B------:R-:W-:Y:S02]  /*3280*/  ISETP.NE.AND P0, PT, R5, -0x1, PT ;  /* 0xffffffff0500780c */ /* 0x000fe40003f05270 */
[----:B------:R-:W-:Y:S02]  /*3290*/  LEA.HI.X R39, R8, UR5, R31, 0x1, P1 ;  /* 0x0000000508277c11 */ /* 0x000fe400088f0c1f */
        /* <DEDUP_REMOVED lines=33> */
.L_x_21466:
[----:B------:R-:W-:Y:S05]  /*34b0*/  BSYNC.RECONVERGENT B1 ;  /* 0x0000000000017941 */ /* 0x000fea0003800200 */
.L_x_21465:
        /* <DEDUP_REMOVED lines=41> */
.L_x_21468:
[----:B------:R-:W-:Y:S05]  /*3750*/  BSYNC.RECONVERGENT B1 ;  /* 0x0000000000017941 */ /* 0x000fea0003800200 */
.L_x_21467:
        /* <DEDUP_REMOVED lines=41> */
.L_x_21470:
[----:B------:R-:W-:Y:S05]  /*39f0*/  BSYNC.RECONVERGENT B1 ;  /* 0x0000000000017941 */ /* 0x000fea0003800200 */
.L_x_21469:
        /* <DEDUP_REMOVED lines=41> */
.L_x_21472:
[----:B------:R-:W-:Y:S05]  /*3c90*/  BSYNC.RECONVERGENT B1 ;  /* 0x0000000000017941 */ /* 0x000fea0003800200 */
.L_x_21471:
        /* <DEDUP_REMOVED lines=41> */
.L_x_21474:
[----:B------:R-:W-:Y:S05]  /*3f30*/  BSYNC.RECONVERGENT B1 ;  /* 0x0000000000017941 */ /* 0x000fea0003800200 */
.L_x_21473:
        /* <DEDUP_REMOVED lines=11> */
[C---:B------:R-:W-:Y:S01]  /*3ff0*/  VIADD R10, R28.reuse, 0xffffffff ;  /* 0xffffffff1c0a7836 */ /* 0x040fe20000000000 */
[C---:B------:R-:W-:Y:S02]  /*4000*/  IADD3 R8, PT, PT, R28.reuse, -0x2, RZ ;  /* 0xfffffffe1c087810 */ /* 0x040fe40007ffe0ff */
[-C--:B------:R-:W-:Y:S02]  /*4010*/  ISETP.GE.AND P3, PT, R28, R33.reuse, PT ;  /* 0x000000211c00720c */ /* 0x080fe40003f66270 */
[-C--:B------:R-:W-:Y:S02]  /*4020*/  ISETP.GE.AND P2, PT, R10, R33.reuse, PT ;  /* 0x000000210a00720c */ /* 0x080fe40003f46270 */
[----:B------:R-:W-:Y:S02]  /*4030*/  PRMT R9, R13, 0x7632, R9 ;  /* 0x000076320d097816 */ /* 0x000fe40000000009 */
[----:B------:R-:W-:Y:S02]  /*4040*/  ISETP.GE.AND P1, PT, R8, R33, PT ;  /* 0x000000210800720c */ /* 0x000fe40003f26270 */
[----:B------:R-:W-:-:S02]  /*4050*/  SEL R10, R9, RZ, !P3 ;  /* 0x000000ff090a7207 */ /* 0x000fc40005800000 */
[----:B------:R-:W-:Y:S02]  /*4060*/  SEL R13, R13, RZ, !P2 ;  /* 0x000000ff0d0d7207 */ /* 0x000fe40005000000 */
[----:B------:R-:W-:Y:S02]  /*4070*/  PRMT R8, R12, 0x7632, R8 ;  /* 0x000076320c087816 */ /* 0x000fe40000000008 */
[----:B------:R-:W-:Y:S02]  /*4080*/  PRMT R13, R13, 0x5410, R10 ;  /* 0x000054100d0d7816 */ /* 0x000fe4000000000a */
[----:B------:R-:W-:Y:S02]  /*4090*/  ISETP.GE.AND P0, PT, R32, R33, PT ;  /* 0x000000212000720c */ /* 0x000fe40003f06270 */
[----:B------:R-:W-:Y:S02]  /*40a0*/  SEL R9, R8, RZ, !P1 ;  /* 0x000000ff08097207 */ /* 0x000fe40004800000 */
[----:B------:R-:W-:-:S02]  /*40b0*/  IADD3 R10, PT, PT, R28, 0x2, RZ ;  /* 0x000000021c0a7810 */ /* 0x000fc40007ffe0ff */
[----:B------:R-:W-:Y:S02]  /*40c0*/  IADD3 R8, PT, PT, R28, 0x1, RZ ;  /* 0x000000011c087810 */ /* 0x000fe40007ffe0ff */
[----:B------:R-:W-:Y:S02]  /*40d0*/  SEL R12, R12, RZ, !P0 ;  /* 0x000000ff0c0c7207 */ /* 0x000fe40004000000 */
[-C--:B------:R-:W-:Y:S01]  /*40e0*/  ISETP.GE.AND P1, PT, R10, R33.reuse, PT ;  /* 0x000000210a00720c */ /* 0x080fe20003f26270 */
[----:B------:R-:W-:Y:S01]  /*40f0*/  VIADD R10, R28, 0x3 ;  /* 0x000000031c0a7836 */ /* 0x000fe20000000000 */
[-C--:B------:R-:W-:Y:S02]  /*4100*/  ISETP.GE.AND P0, PT, R8, R33.reuse, PT ;  /* 0x000000210800720c */ /* 0x080fe40003f06270 */
[----:B------:R-:W-:Y:S02]  /*4110*/  IADD3 R8, PT, PT, R28, 0x4, RZ ;  /* 0x000000041c087810 */ /* 0x000fe40007ffe0ff */
        /* <DEDUP_REMOVED lines=9> */
[----:B------:R-:W-:Y:S02]  /*41b0*/  PRMT R14, R14, 0x5410, R9 ;  /* 0x000054100e0e7816 */ /* 0x000fe40000000009 */
[----:B------:R-:W-:-:S07]  /*41c0*/  PRMT R15, R15, 0x5410, R10 ;  /* 0x000054100f0f7816 */ /* 0x000fce000000000a */
.L_x_21476:
[----:B------:R-:W-:Y:S05]  /*41d0*/  BSYNC.RECONVERGENT B1 ;  /* 0x0000000000017941 */ /* 0x000fea0003800200 */
.L_x_21475:
        /* <DEDUP_REMOVED lines=17> */
.L_x_21464:
[----:B-12---:R-:W-:Y:S05]  /*42f0*/  BSYNC.RECONVERGENT B0 ;  /* 0x0000000000007941 */ /* 0x006fea0003800200 */
.L_x_21463:
[----:B------:R-:W1:Y:S01]  /*4300*/  S2UR UR5, SR_CgaCtaId ;  /* 0x00000000000579c3 */ /* 0x000e620000008800 */
[----:B------:R-:W2:Y:S01]  /*4310*/  SHFL.BFLY PT, R5, R22, 0x1, 0x1f ;  /* 0x0c201f0016057f89 */ /* 0x000ea200000e0000 */
[----:B------:R-:W-:Y:S01]  /*4320*/  SHF.R.U32.HI R6, RZ, 0x1, R6 ;  /* 0x00000001ff067819 */ /* 0x000fe20000011606 */
[----:B------:R-:W-:Y:S01]  /*4330*/  UMOV UR4, 0x400 ;  /* 0x0000040000047882 */ /* 0x000fe20000000000 */
[----:B------:R-:W-:Y:S01]  /*4340*/  LOP3.LUT R12, R16, 0x1, RZ, 0xc0, !PT ;  /* 0x00000001100c7812 */ /* 0x000fe200078ec0ff */
[----:B------:R-:W3:Y:S01]  /*4350*/  SHFL.BFLY PT, R4, R21, 0x1, 0x1f ;  /* 0x0c201f0015047f89 */ /* 0x000ee200000e0000 */
        /* <DEDUP_REMOVED lines=11> */
[----:B------:R-:W-:-:S03]  /*4410*/  ISETP.GT.U32.AND P2, PT, R16, 0x1f, PT ;  /* 0x0000001f1000780c */ /* 0x000fc60003f44070 */
[----:B------:R-:W0:Y:S01]  /*4420*/  SHFL.BFLY PT, R10, R17, 0x1, 0x1f ;  /* 0x0c201f00110a7f89 */ /* 0x000e2200000e0000 */
[----:B-1----:R-:W-:Y:S01]  /*4430*/  ULEA UR4, UR5, UR4, 0x18 ;  /* 0x0000000405047291 */ /* 0x002fe2000f8ec0ff */
[----:B------:R-:W-:Y:S01]  /*4440*/  BAR.SYNC.DEFER_BLOCKING 0x0 ;  /* 0x0000000000007b1d */ /* 0x000fe20000010000 */
[----:B--2---:R-:W-:Y:S01]  /*4450*/  FADD.FTZ R22, R5, R22 ;  /* 0x0000001605167221 */ /* 0x004fe20000010000 */
[----:B---3--:R-:W-:-:S03]  /*4460*/  FADD.FTZ R21, R4, R21 ;  /* 0x0000001504157221 */ /* 0x008fc60000010000 */
[----:B------:R-:W-:Y:S02]  /*4470*/  LEA R6, R6, UR4, 0x2 ;  /* 0x0000000406067c11 */ /* 0x000fe4000f8e10ff */
[----:B------:R-:W-:Y:S01]  /*4480*/  LOP3.LUT R4, R16, 0x3e0, RZ, 0xc0, !PT ;  /* 0x000003e010047812 */ /* 0x000fe200078ec0ff */
[----:B----4-:R-:W-:-:S03]  /*4490*/  FADD.FTZ R20, R9, R20 ;  /* 0x0000001409147221 */ /* 0x010fc60000010000 */
[----:B------:R-:W-:Y:S01]  /*44a0*/  ISETP.NE.OR P3, PT, R4, 0x20, P5 ;  /* 0x000000200400780c */ /* 0x000fe20002f65670 */
[----:B0-----:R-:W-:Y:S01]  /*44b0*/  FADD.FTZ R19, R8, R19 ;  /* 0x0000001308137221 */ /* 0x001fe20000010000 */
        /* <DEDUP_REMOVED lines=22> */
.L_x_21479:
[----:B------:R-:W-:Y:S05]  /*4620*/  BSYNC.RECONVERGENT B0 ;  /* 0x0000000000007941 */ /* 0x000fea0003800200 */
.L_x_21478:
        /* <DEDUP_REMOVED lines=22> */
.L_x_21481:
[----:B------:R-:W-:Y:S05]  /*4790*/  BSYNC.RECONVERGENT B0 ;  /* 0x0000000000007941 */ /* 0x000fea0003800200 */
.L_x_21480:
        /* <DEDUP_REMOVED lines=28> */
.L_x_21440:
        /* <DEDUP_REMOVED lines=8> */
.L_x_21483:
[----:B------:R-:W-:Y:S05]  /*49e0*/  BSYNC B1 ;  /* 0x0000000000017941 */ /* 0x000fea0003800000 */
.L_x_21482:
[----:B------:R-:W-:Y:S01]  /*49f0*/  MOV R9, R13 ;  /* 0x0000000d00097202 */ /* 0x000fe20000000f00 */
[----:B------:R-:W-:Y:S06]  /*4a00*/  BRA `(.L_x_21484) ;  /* 0xffffffc800607947 */ /* 0x000fec000383ffff */
.L_x_21442:
        /* <DEDUP_REMOVED lines=8> */
.L_x_21486:
[----:B------:R-:W-:Y:S05]  /*4a90*/  BSYNC B0 ;  /* 0x0000000000007941 */ /* 0x000fea0003800000 */
.L_x_21485:
        /* <DEDUP_REMOVED lines=8> */
.L_x_21487:
[----:B------:R-:W-:Y:S01]  /*4b20*/  IMAD.MOV.U32 R18, RZ, RZ, 0x4 ;  /* 0x00000004ff127424 */ /* 0x000fe200078e00ff */
[----:B------:R-:W-:-:S04]  /*4b30*/  MOV R9, R13 ;  /* 0x0000000d00097202 */ /* 0x000fc80000000f00 */
[----:B------:R-:W-:-:S04]  /*4b40*/  FMNMX.FTZ R9, R8, R9, !PT ;  /* 0x0000000908097209 */ /* 0x000fc80007810000 */
[----:B------:R-:W-:-:S07]  /*4b50*/  MOV R8, R9 ;  /* 0x0000000900087202 */ /* 0x000fce0000000f00 */
[----:B------:R-:W-:Y:S05]  /*4b60*/  WARPSYNC.COLLECTIVE R15, `(.L_x_21488) ;  /* 0x000000000f087348 */ /* 0x000fea0003c00000 */
[----:B------:R0:W1:Y:S02]  /*4b70*/  SHFL.BFLY P3, R13, R8, R18, R19 ;  /* 0x0c000012080d7389 */ /* 0x0000640000060013 */
[----:B01----:R-:W-:Y:S05]  /*4b80*/  ENDCOLLECTIVE ;  /* 0x000000000000791b */ /* 0x003fea0003800000 */
.L_x_21488:
[----:B------:R-:W-:Y:S01]  /*4b90*/  HFMA2 R18, -RZ, RZ, 0, 1.1920928955078125e-07 ;  /* 0x00000002ff127431 */ /* 0x000fe200000001ff */
[----:B------:R-:W-:-:S04]  /*4ba0*/  MOV R12, R13 ;  /* 0x0000000d000c7202 */ /* 0x000fc80000000f00 */
[----:B------:R-:W-:-:S04]  /*4bb0*/  FMNMX.FTZ R12, R9, R12, !PT ;  /* 0x0000000c090c7209 */ /* 0x000fc80007810000 */
[----:B------:R-:W-:-:S07]  /*4bc0*/  MOV R8, R12 ;  /* 0x0000000c00087202 */ /* 0x000fce0000000f00 */
[----:B------:R-:W-:Y:S05]  /*4bd0*/  WARPSYNC.COLLECTIVE R15, `(.L_x_21489) ;  /* 0x000000000f087348 */ /* 0x000fea0003c00000 */
[----:B------:R0:W1:Y:S02]  /*4be0*/  SHFL.BFLY P3, R13, R8, R18, R19 ;  /* 0x0c000012080d7389 */ /* 0x0000640000060013 */
[----:B01----:R-:W-:Y:S05]  /*4bf0*/  ENDCOLLECTIVE ;  /* 0x000000000000791b */ /* 0x003fea0003800000 */
.L_x_21489:
[----:B------:R-:W-:Y:S05]  /*4c00*/  BRA `(.L_x_21490) ;  /* 0xffffffc800747947 */ /* 0x000fea000383ffff */
.L_x_21491:
        /* <DEDUP_REMOVED lines=15> */
.L_x_25973:


//--------------------- .text._ZN4vllm25paged_attention_v1_kernelIttLi80ELi16ELi128ELNS_18Fp8KVCacheDataTypeE0ELb0EEEvPT_PKS2_PKT0_S8_ifPKiSA_iPKfiiiSC_SC_iiiii --------------------------
	.section	.text._ZN4vllm25paged_attention_v1_kernelIttLi80ELi16ELi128ELNS_18Fp8KVCacheDataTypeE0ELb0EEEvPT_PKS2_PKT0_S8_ifPKiSA_iPKfiiiSC_SC_iiiii,"ax",@progbits
	.align	128
        .global         _ZN4vllm25paged_attention_v1_kernelIttLi80ELi16ELi128ELNS_18Fp8KVCacheDataTypeE0ELb0EEEvPT_PKS2_PKT0_S8_ifPKiSA_iPKfiiiSC_SC_iiiii
        .type           _ZN4vllm25paged_attention_v1_kernelIttLi80ELi16ELi128ELNS_18Fp8KVCacheDataTypeE0ELb0EEEvPT_PKS2_PKT0_S8_ifPKiSA_iPKfiiiSC_SC_iiiii,@function
        .size           _ZN4vllm25paged_attention_v1_kernelIttLi80ELi16ELi128ELNS_18Fp8KVCacheDataTypeE0ELb0EEEvPT_PKS2_PKT0_S8_ifPKiSA_iPKfiiiSC_SC_iiiii,(.L_x_25974 - _ZN4vllm25paged_attention_v1_kernelIttLi80ELi16ELi128ELNS_18Fp8KVCacheDataTypeE0ELb0EEEvPT_PKS2_PKT0_S8_ifPKiSA_iPKfiiiSC_SC_iiiii)
        .other          _ZN4vllm25paged_attention_v1_kernelIttLi80ELi16ELi128ELNS_18Fp8KVCacheDataTypeE0ELb0EEEvPT_PKS2_PKT0_S8_ifPKiSA_iPKfiiiSC_SC_iiiii,@"STO_CUDA_ENTRY STV_DEFAULT"
_ZN4vllm25paged_attention_v1_kernelIttLi80ELi16ELi128ELNS_18Fp8KVCacheDataTypeE0ELb0EEEvPT_PKS2_PKT0_S8_ifPKiSA_iPKfiiiSC_SC_iiiii:
.text._ZN4vllm25paged_attention_v1_kernelIttLi80ELi16ELi128ELNS_18Fp8KVCacheDataTypeE0ELb0EEEvPT_PKS2_PKT0_S8_ifPKiSA_iPKfiiiSC_SC_iiiii:
        /* <DEDUP_REMOVED lines=18> */
[----:B---3--:R0:W2:Y:S05]  /*0120*/  LDG.E.CONSTANT R29, desc[UR6][R4.64] ;  /* 0x00000006041d7981 */ /* 0x0080aa000c1e9900 */
[----:B------:R-:W1:Y:S01]  /*0130*/  @!P1 LDC.64 R10, c[0x0][0x388] ;  /* 0x0000e200ff0a9b82 */ /* 0x000e620000000a00 */
[----:B----4-:R-:W-:Y:S01]  /*0140*/  @!P1 IMAD R6, R3, 0x50, RZ ;  /* 0x0000005003069824 */ /* 0x010fe200078e02ff */
[----:B------:R-:W-:Y:S01]  /*0150*/  @!P1 SHF.L.U32 R9, R7, 0x2, RZ ;  /* 0x0000000207099819 */ /* 0x000fe200000006ff */
[----:B------:R-:W3:Y:S03]  /*0160*/  LDCU UR4, c[0x0][0x3b8] ;  /* 0x00007700ff0477ac */ /* 0x000ee60008000800 */
[----:B------:R-:W-:-:S02]  /*0170*/  @!P1 IADD3 R6, P2, P3, R9, R2, R6 ;  /* 0x0000000209069210 */ /* 0x000fc40007b5e006 */
[----:B------:R-:W-:-:S04]  /*0180*/  SHF.R.S32.HI R2, RZ, 0x1f, R2 ;  /* 0x0000001fff027819 */ /* 0x000fc80000011402 */
[----:B------:R-:W-:Y:S02]  /*0190*/  @!P1 IADD3.X R2, PT, PT, RZ, R2, RZ, P2, P3 ;  /* 0x00000002ff029210 */ /* 0x000fe400017e64ff */
[----:B-1----:R-:W-:-:S04]  /*01a0*/  @!P1 LEA R8, P2, R6, R10, 0x1 ;  /* 0x0000000a06089211 */ /* 0x002fc800078408ff */
[----:B------:R-:W-:Y:S02]  /*01b0*/  @!P1 LEA.HI.X R9, R6, R11, R2, 0x1, P2 ;  /* 0x0000000b06099211 */ /* 0x000fe400010f0c02 */
[----:B------:R-:W-:Y:S01]  /*01c0*/  IABS R13, R15 ;  /* 0x0000000f000d7213 */ /* 0x000fe20000000000 */
[----:B------:R-:W1:Y:S03]  /*01d0*/  @P0 LDC.64 R10, c[0x0][0x3c0] ;  /* 0x0000f000ff0a0b82 */ /* 0x000e660000000a00 */
[----:B------:R-:W4:Y:S01]  /*01e0*/  @!P1 LDG.E.64.CONSTANT R8, desc[UR6][R8.64] ;  /* 0x0000000608089981 */ /* 0x000f22000c1e9b00 */
[----:B------:R-:W0:Y:S08]  /*01f0*/  I2F.RP R6, R13 ;  /* 0x0000000d00067306 */ /* 0x000e300000209400 */
[----:B0-----:R-:W0:Y:S01]  /*0200*/  MUFU.RCP R6, R6 ;  /* 0x0000000600067308 */ /* 0x001e220000001000 */
[----:B------:R-:W3:Y:S01]  /*0210*/  LDC R2, c[0x0][0x370] ;  /* 0x0000dc00ff027b82 */ /* 0x000ee20000000800 */
[----:B0-----:R-:W-:-:S06]  /*0220*/  VIADD R4, R6, 0xffffffe ;  /* 0x0ffffffe06047836 */ /* 0x001fcc0000000000 */
[----:B------:R0:W0:Y:S01]  /*0230*/  F2I.FTZ.U32.TRUNC.NTZ R5, R4 ;  /* 0x0000000400057305 */ /* 0x000022000021f000 */
[----:B-1----:R-:W-:-:S05]  /*0240*/  @P0 IMAD.WIDE.U32 R10, R3, 0x4, R10 ;  /* 0x00000004030a0825 */ /* 0x002fca00078e000a */
[----:B------:R1:W5:Y:S01]  /*0250*/  @P0 LDG.E.CONSTANT R27, desc[UR6][R10.64] ;  /* 0x000000060a1b0981 */ /* 0x000362000c1e9900 */
[----:B0-----:R-:W-:Y:S02]  /*0260*/  MOV R4, RZ ;  /* 0x000000ff00047202 */ /* 0x001fe40000000f00 */
[----:B------:R-:W-:-:S05]  /*0270*/  IADD3 R12, PT, PT, RZ, -R5, RZ ;  /* 0x80000005ff0c7210 */ /* 0x000fca0007ffe0ff */
[----:B------:R-:W-:Y:S01]  /*0280*/  IMAD R17, R12, R13, RZ ;  /* 0x0000000d0c117224 */ /* 0x000fe200078e02ff */
[----:B---3--:R-:W-:-:S03]  /*0290*/  IABS R12, R2 ;  /* 0x00000002000c7213 */ /* 0x008fc60000000000 */
[----:B------:R-:W-:-:S06]  /*02a0*/  IMAD.HI.U32 R5, R5, R17, R4 ;  /* 0x0000001105057227 */ /* 0x000fcc00078e0004 */
[----:B-1----:R-:W-:-:S04]  /*02b0*/  IMAD.HI.U32 R10, R5, R12, RZ ;  /* 0x0000000c050a7227 */ /* 0x002fc800078e00ff */
        /* <DEDUP_REMOVED lines=21> */
[----:B------:R-:W-:-:S04]  /*0410*/  IMAD R11, R11, R14, RZ ;  /* 0x0000000e0b0b7224 */ /* 0x000fc800078e02ff */
[----:B------:R-:W-:Y:S01]  /*0420*/  IMAD.HI.U32 R13, R13, R11, R12 ;  /* 0x0000000b0d0d7227 */ /* 0x000fe200078e000c */
[----:B------:R-:W0:Y:S01]  /*0430*/  S2R R4, SR_CgaCtaId ;  /* 0x0000000000047919 */ /* 0x000e220000008800 */
[----:B------:R-:W-:-:S04]  /*0440*/  IADD3 R11, PT, PT, RZ, -R6, RZ ;  /* 0x80000006ff0b7210 */ /* 0x000fc80007ffe0ff */
[----:B------:R-:W-:-:S04]  /*0450*/  IMAD.HI.U32 R6, R13, R5, RZ ;  /* 0x000000050d067227 */ /* 0x000fc800078e00ff */
[----:B------:R-:W-:-:S05]  /*0460*/  IMAD R5, R6, R11, R5 ;  /* 0x0000000b06057224 */ /* 0x000fca00078e0205 */
[----:B------:R-:W-:Y:S02]  /*0470*/  ISETP.GT.U32.AND P2, PT, R14, R5, PT ;  /* 0x000000050e00720c */ /* 0x000fe40003f44070 */
[----:B------:R-:W-:Y:S02]  /*0480*/  MOV R13, 0x400 ;  /* 0x00000400000d7802 */ /* 0x000fe40000000f00 */
[----:B------:R-:W-:-:S09]  /*0490*/  LOP3.LUT R11, R7, 0x1, RZ, 0xc0, !PT ;  /* 0x00000001070b7812 */ /* 0x000fd200078ec0ff */
[----:B------:R-:W-:-:S05]  /*04a0*/  @!P2 IMAD.IADD R5, R5, 0x1, -R14 ;  /* 0x000000010505a824 */ /* 0x000fca00078e0a0e */
[----:B------:R-:W-:Y:S02]  /*04b0*/  ISETP.GE.U32.AND P0, PT, R5, R14, PT ;  /* 0x0000000e0500720c */ /* 0x000fe40003f06070 */
[----:B------:R-:W-:Y:S02]  /*04c0*/  LOP3.LUT R14, R3, R10, RZ, 0x3c, !PT ;  /* 0x0000000a030e7212 */ /* 0x000fe400078e3cff */
[----:B0-----:R-:W-:Y:S02]  /*04d0*/  LEA R12, R4, R13, 0x18 ;  /* 0x0000000d040c7211 */ /* 0x001fe400078ec0ff */
[----:B------:R-:W-:-:S03]  /*04e0*/  ISETP.GE.AND P3, PT, R14, RZ, PT ;  /* 0x000000ff0e00720c */ /* 0x000fc60003f66270 */
[----:B------:R-:W-:Y:S01]  /*04f0*/  IMAD R12, R11, 0x50, R12 ;  /* 0x000000500b0c7824 */ /* 0x000fe200078e020c */
[--C-:B------:R-:W-:Y:S01]  /*0500*/  SHF.R.U32.HI R11, RZ, 0x1, R7.reuse ;  /* 0x00000001ff0b7819 */ /* 0x100fe20000011607 */
[----:B------:R-:W-:Y:S01]  /*0510*/  @!P2 VIADD R6, R6, 0x1 ;  /* 0x000000010606a836 */ /* 0x000fe20000000000 */
[----:B------:R-:W-:Y:S02]  /*0520*/  SHF.R.U32.HI R28, RZ, 0x5, R7 ;  /* 0x00000005ff1c7819 */ /* 0x000fe40000011607 */
[----:B------:R-:W-:Y:S02]  /*0530*/  @!P1 LEA R12, R11, R12, 0x3 ;  /* 0x0000000c0b0c9211 */ /* 0x000fe400078e18ff */
[----:B------:R-:W-:Y:S02]  /*0540*/  @P0 IADD3 R6, PT, PT, R6, 0x1, RZ ;  /* 0x0000000106060810 */ /* 0x000fe40007ffe0ff */
        /* <DEDUP_REMOVED lines=14> */
[----:B------:R-:W0:Y:S01]  /*0630*/  LDCU UR8, c[0x0][0x3d0] ;  /* 0x00007a00ff0877ac */ /* 0x000e220008000800 */
[----:B------:R-:W-:Y:S01]  /*0640*/  SHF.R.U32.HI R8, RZ, 0x3, R7 ;  /* 0x00000003ff087819 */ /* 0x000fe20000011607 */
[----:B------:R-:W-:Y:S01]  /*0650*/  IMAD.SHL.U32 R10, R11, 0x4, RZ ;  /* 0x000000040b0a7824 */ /* 0x000fe200078e00ff */
[----:B------:R-:W-:Y:S01]  /*0660*/  MOV R9, RZ ;  /* 0x000000ff00097202 */ /* 0x000fe20000000f00 */
[----:B------:R-:W1:Y:S01]  /*0670*/  LDCU.64 UR4, c[0x0][0x3a8] ;  /* 0x00007500ff0477ac */ /* 0x000e620008000a00 */
[----:B------:R-:W-:Y:S02]  /*0680*/  LOP3.LUT R8, R8, 0x7c, RZ, 0xc0, !PT ;  /* 0x0000007c08087812 */ /* 0x000fe400078ec0ff */
[----:B------:R-:W-:Y:S02]  /*0690*/  SHF.L.U32 R33, R7, 0x2, RZ ;  /* 0x0000000207217819 */ /* 0x000fe400000006ff */
[----:B------:R-:W-:Y:S01]  /*06a0*/  LOP3.LUT R11, R11, 0xf, RZ, 0xc0, !PT ;  /* 0x0000000f0b0b7812 */ /* 0x000fe200078ec0ff */
[----:B------:R-:W-:Y:S01]  /*06b0*/  IMAD.WIDE R8, R15, 0x4, R8 ;  /* 0x000000040f087825 */ /* 0x000fe200078e0208 */
[----:B------:R-:W-:-:S02]  /*06c0*/  LOP3.LUT R7, R10, 0x3c, RZ, 0xc0, !PT ;  /* 0x0000003c0a077812 */ /* 0x000fc400078ec0ff */
[----:B------:R-:W-:Y:S02]  /*06d0*/  IADD3 R13, PT, PT, R13, 0xc0, RZ ;  /* 0x000000c00d0d7810 */ /* 0x000fe40007ffe0ff */
[----:B------:R-:W-:Y:S02]  /*06e0*/  LOP3.LUT R33, R33, 0x78, RZ, 0xc0, !PT ;  /* 0x0000007821217812 */ /* 0x000fe400078ec0ff */
[----:B------:R-:W-:Y:S01]  /*06f0*/  LEA R24, R4, R13, 0x18 ;  /* 0x0000000d04187211 */ /* 0x000fe200078ec0ff */
[----:B0-----:R-:W-:Y:S01]  /*0700*/  IMAD R10, R6, UR8, RZ ;  /* 0x00000008060a7c24 */ /* 0x001fe2000f8e02ff */
[----:B------:R-:W-:Y:S02]  /*0710*/  LEA R7, R28, R7, 0x6 ;  /* 0x000000071c077211 */ /* 0x000fe400078e30ff */
[----:B-----5:R-:W-:Y:S02]  /*0720*/  FSETP.NEU.FTZ.AND P0, PT, R27, RZ, PT ;  /* 0x000000ff1b00720b */ /* 0x020fe40003f1d000 */
[----:B-1----:R-:W-:Y:S01]  /*0730*/  IADD3 R16, P1, PT, R8, UR4, RZ ;  /* 0x0000000408107c10 */ /* 0x002fe2000ff3e0ff */
[----:B------:R-:W-:Y:S01]  /*0740*/  IMAD R8, R28, 0x10, R11 ;  /* 0x000000101c087824 */ /* 0x000fe200078e020b */
[----:B------:R-:W-:-:S02]  /*0750*/  IADD3 R32, P2, PT, R10, R33, RZ ;  /* 0x000000210a207210 */ /* 0x000fc40007f5e0ff */
[----:B------:R-:W-:Y:S01]  /*0760*/  IADD3 R24, PT, PT, R7, R24, RZ ;  /* 0x0000001807187210 */ /* 0x000fe20007ffe0ff */
[C---:B------:R-:W-:Y:S01]  /*0770*/  IMAD.IADD R25, R8.reuse, 0x1, -R29 ;  /* 0x0000000108197824 */ /* 0x040fe200078e0a1d */
[----:B------:R-:W-:Y:S02]  /*0780*/  IADD3.X R17, PT, PT, R9, UR5, RZ, P1, !PT ;  /* 0x0000000509117c10 */ /* 0x000fe40008ffe4ff */
[----:B------:R-:W-:Y:S02]  /*0790*/  MOV R26, 0xff7fffff ;  /* 0xff7fffff001a7802 */ /* 0x000fe40000000f00 */
[----:B------:R-:W-:Y:S02]  /*07a0*/  IADD3 R7, PT, PT, R8, 0x1, RZ ;  /* 0x0000000108077810 */ /* 0x000fe40007ffe0ff */
[----:B------:R-:W-:-:S07]  /*07b0*/  LEA.HI.X.SX32 R33, R10, RZ, 0x1, P2 ;  /* 0x000000ff0a217211 */ /* 0x000fce00010f0eff */
.L_x_21495:
        /* <DEDUP_REMOVED lines=9> */
[----:B------:R-:W3:Y:S01]  /*0850*/  LDG.E.64.CONSTANT R22, desc[UR6][R36.64] ;  /* 0x0000000624167981 */ /* 0x000ee2000c1e9b00 */
[----:B------:R-:W-:-:S03]  /*0860*/  MOV R9, 0x400 ;  /* 0x0000040000097802 */ /* 0x000fc60000000f00 */
[----:B------:R-:W4:Y:S01]  /*0870*/  LDG.E.64.CONSTANT R14, desc[UR6][R36.64+0x200] ;  /* 0x00020006240e7981 */ /* 0x000f22000c1e9b00 */
[----:B------:R-:W-:-:S05]  /*0880*/  LEA R8, R4, R9, 0x18 ;  /* 0x0000000904087211 */ /* 0x000fca00078ec0ff */
[----:B------:R-:W-:-:S05]  /*0890*/  IMAD R31, R31, 0x50, R8 ;  /* 0x000000501f1f7824 */ /* 0x000fca00078e0208 */
[----:B------:R-:W0:Y:S02]  /*08a0*/  LDS.128 R8, [R31] ;  /* 0x000000001f087984 */ /* 0x000e240000000c00 */
[----:B0-----:R-:W-:Y:S02]  /*08b0*/  HADD2.F32 R18, -RZ, R10.H0_H0 ;  /* 0x2000000aff127230 */ /* 0x001fe40000004100 */
[----:B------:R-:W-:Y:S02]  /*08c0*/  HADD2.F32 R30, -RZ, R8.H0_H0 ;  /* 0x20000008ff1e7230 */ /* 0x000fe40000004100 */
[----:B------:R-:W-:Y:S02]  /*08d0*/  HADD2.F32 R10, -RZ, R10.H1_H1 ;  /* 0x3000000aff0a7230 */ /* 0x000fe40000004100 */
[----:B------:R-:W-:Y:S02]  /*08e0*/  HADD2.F32 R8, -RZ, R8.H1_H1 ;  /* 0x30000008ff087230 */ /* 0x000fe40000004100 */
[----:B------:R-:W-:-:S02]  /*08f0*/  HADD2.F32 R34, -RZ, R9.H0_H0 ;  /* 0x20000009ff227230 */ /* 0x000fc40000004100 */
[----:B--2---:R-:W-:-:S05]  /*0900*/  HADD2.F32 R19, -RZ, R12.H0_H0 ;  /* 0x2000000cff137230 */ /* 0x004fca0000004100 */
[----:B------:R-:W-:Y:S01]  /*0910*/  FMUL.FTZ R21, R18, R19 ;  /* 0x0000001312157220 */ /* 0x000fe20000410000 */
[----:B---3--:R-:W-:-:S05]  /*0920*/  HADD2.F32 R19, -RZ, R22.H0_H0 ;  /* 0x20000016ff137230 */ /* 0x008fca0000004100 */
[----:B------:R-:W-:Y:S02]  /*0930*/  FFMA.FTZ R30, R30, R19, R21 ;  /* 0x000000131e1e7223 */ /* 0x000fe40000010015 */
[----:B------:R-:W2:Y:S01]  /*0940*/  LDG.E.64.CONSTANT R20, desc[UR6][R36.64+0x300] ;  /* 0x0003000624147981 */ /* 0x000ea2000c1e9b00 */
[----:B------:R-:W-:-:S05]  /*0950*/  HADD2.F32 R19, -RZ, R12.H1_H1 ;  /* 0x3000000cff137230 */ /* 0x000fca0000004100 */
[----:B------:R-:W-:Y:S01]  /*0960*/  FMUL.FTZ R35, R10, R19 ;  /* 0x000000130a237220 */ /* 0x000fe20000410000 */
[----:B------:R-:W-:-:S05]  /*0970*/  HADD2.F32 R19, -RZ, R22.H1_H1 ;  /* 0x30000016ff137230 */ /* 0x000fca0000004100 */
[----:B------:R-:W-:Y:S01]  /*0980*/  FFMA.FTZ R22, R8, R19, R35 ;  /* 0x0000001308167223 */ /* 0x000fe20000010023 */
[----:B------:R-:W-:Y:S02]  /*0990*/  HADD2.F32 R8, -RZ, R11.H0_H0 ;  /* 0x2000000bff087230 */ /* 0x000fe40000004100 */
[----:B------:R-:W-:-:S05]  /*09a0*/  HADD2.F32 R19, -RZ, R13.H0_H0 ;  /* 0x2000000dff137230 */ /* 0x000fca0000004100 */
[----:B------:R-:W-:Y:S01]  /*09b0*/  FMUL.FTZ R35, R8, R19 ;  /* 0x0000001308237220 */ /* 0x000fe20000410000 */
[----:B------:R-:W-:-:S05]  /*09c0*/  HADD2.F32 R19, -RZ, R23.H0_H0 ;  /* 0x20000017ff137230 */ /* 0x000fca0000004100 */
[----:B------:R-:W-:Y:S02]  /*09d0*/  FFMA.FTZ R34, R34, R19, R35 ;  /* 0x0000001322227223 */ /* 0x000fe40000010023 */
[----:B------:R-:W3:Y:S01]  /*09e0*/  LDG.E.64.CONSTANT R18, desc[UR6][R36.64+0x400] ;  /* 0x0004000624127981 */ /* 0x000ee2000c1e9b00 */
[----:B------:R-:W-:-:S03]  /*09f0*/  HADD2.F32 R8, -RZ, R13.H1_H1 ;  /* 0x3000000dff087230 */ /* 0x000fc60000004100 */
[----:B------:R-:W5:Y:S01]  /*0a00*/  LDG.E.64.CONSTANT R12, desc[UR6][R36.64+0x500] ;  /* 0x00050006240c7981 */ /* 0x000f62000c1e9b00 */
[----:B------:R-:W-:Y:S02]  /*0a10*/  HADD2.F32 R11, -RZ, R11.H1_H1 ;  /* 0x3000000bff0b7230 */ /* 0x000fe40000004100 */
[----:B------:R-:W-:-:S03]  /*0a20*/  HADD2.F32 R9, -RZ, R9.H1_H1 ;  /* 0x30000009ff097230 */ /* 0x000fc60000004100 */
[----:B------:R-:W-:Y:S01]  /*0a30*/  FMUL.FTZ R10, R11, R8 ;  /* 0x000000080b0a7220 */ /* 0x000fe20000410000 */
[----:B------:R-:W-:-:S05]  /*0a40*/  HADD2.F32 R8, -RZ, R23.H1_H1 ;  /* 0x30000017ff087230 */ /* 0x000fca0000004100 */
[----:B------:R-:W-:Y:S02]  /*0a50*/  FFMA.FTZ R23, R9, R8, R10 ;  /* 0x0000000809177223 */ /* 0x000fe4000001000a */
[----:B------:R4:W0:Y:S02]  /*0a60*/  LDS.128 R8, [R31+0x10] ;  /* 0x000010001f087984 */ /* 0x0008240000000c00 */
[--C-:B----4-:R-:W-:Y:S02]  /*0a70*/  HADD2.F32 R31, -RZ, R14.reuse.H0_H0 ;  /* 0x2000000eff1f7230 */ /* 0x110fe40000004100 */
[----:B------:R-:W-:Y:S02]  /*0a80*/  HADD2.F32 R14, -RZ, R14.H1_H1 ;  /* 0x3000000eff0e7230 */ /* 0x000fe40000004100 */
[----:B0-----:R-:W-:-:S05]  /*0a90*/  HADD2.F32 R35, -RZ, R8.H0_H0 ;  /* 0x20000008ff237230 */ /* 0x001fca0000004100 */
[----:B------:R-:W-:Y:S01]  /*0aa0*/  FFMA.FTZ R30, R35, R31, R30 ;  /* 0x0000001f231e7223 */ /* 0x000fe2000001001e */
[----:B------:R-:W-:Y:S02]  /*0ab0*/  HADD2.F32 R35, -RZ, R8.H1_H1 ;  /* 0x30000008ff237230 */ /* 0x000fe40000004100 */
[----:B------:R-:W0:Y:S03]  /*0ac0*/  S2R R8, SR_TID.X ;  /* 0x0000000000087919 */ /* 0x000e260000002100 */
        /* <DEDUP_REMOVED lines=8> */
[----:B------:R-:W-:Y:S02]  /*0b50*/  HADD2.F32 R35, -RZ, R10.H1_H1 ;  /* 0x3000000aff237230 */ /* 0x000fe40000004100 */
[--C-:B--2---:R-:W-:Y:S02]  /*0b60*/  HADD2.F32 R34, -RZ, R20.reuse.H0_H0 ;  /* 0x20000014ff227230 */ /* 0x104fe40000004100 */
[----:B------:R-:W-:-:S03]  /*0b70*/  HADD2.F32 R20, -RZ, R20.H1_H1 ;  /* 0x30000014ff147230 */ /* 0x000fc60000004100 */
[----:B------:R-:W-:Y:S01]  /*0b80*/  FFMA.FTZ R34, R9, R34, R30 ;  /* 0x0000002209227223 */ /* 0x000fe2000001001e */
[----:B------:R-:W-:Y:S02]  /*0b90*/  HADD2.F32 R9, -RZ, R11.H0_H0 ;  /* 0x2000000bff097230 */ /* 0x000fe40000004100 */
[----:B------:R-:W-:Y:S01]  /*0ba0*/  FFMA.FTZ R35, R35, R20, R22 ;  /* 0x0000001423237223 */ /* 0x000fe20000010016 */
[----:B------:R-:W-:-:S05]  /*0bb0*/  HADD2.F32 R20, -RZ, R21.H0_H0 ;  /* 0x20000015ff147230 */ /* 0x000fca0000004100 */
[----:B------:R-:W-:Y:S01]  /*0bc0*/  FFMA.FTZ R20, R9, R20, R14 ;  /* 0x0000001409147223 */ /* 0x000fe2000001000e */
[----:B------:R-:W-:Y:S02]  /*0bd0*/  MOV R9, 0x400 ;  /* 0x0000040000097802 */ /* 0x000fe40000000f00 */
[----:B0-----:R-:W-:Y:S02]  /*0be0*/  LOP3.LUT R30, R8, 0x1, RZ, 0xc0, !PT ;  /* 0x00000001081e7812 */ /* 0x001fe400078ec0ff */
[----:B------:R-:W-:Y:S01]  /*0bf0*/  LEA R9, R4, R9, 0x18 ;  /* 0x0000000904097211 */ /* 0x000fe200078ec0ff */
[----:B------:R-:W-:Y:S02]  /*0c00*/  HADD2.F32 R8, -RZ, R11.H1_H1 ;  /* 0x3000000bff087230 */ /* 0x000fe40000004100 */
[----:B------:R-:W-:Y:S02]  /*0c10*/  HADD2.F32 R21, -RZ, R21.H1_H1 ;  /* 0x30000015ff157230 */ /* 0x000fe40000004100 */
[----:B------:R-:W-:-:S03]  /*0c20*/  IMAD R31, R30, 0x50, R9 ;  /* 0x000000501e1f7824 */ /* 0x000fc600078e0209 */
[----:B------:R-:W-:Y:S02]  /*0c30*/  FFMA.FTZ R21, R8, R21, R23 ;  /* 0x0000001508157223 */ /* 0x000fe40000010017 */
[----:B------:R-:W0:Y:S01]  /*0c40*/  LDS.128 R8, [R31+0x20] ;  /* 0x000020001f087984 */ /* 0x000e220000000c00 */
[--C-:B---3--:R-:W-:Y:S02]  /*0c50*/  HADD2.F32 R14, -RZ, R18.reuse.H0_H0 ;  /* 0x20000012ff0e7230 */ /* 0x108fe40000004100 */
[----:B------:R-:W-:Y:S01]  /*0c60*/  HADD2.F32 R18, -RZ, R18.H1_H1 ;  /* 0x30000012ff127230 */ /* 0x000fe20000004100 */
[----:B------:R-:W2:Y:S01]  /*0c70*/  LDG.E.64.CONSTANT R22, desc[UR6][R36.64+0x900] ;  /* 0x0009000624167981 */ /* 0x000ea2000c1e9b00 */
[--C-:B0-----:R-:W-:Y:S02]  /*0c80*/  HADD2.F32 R15, -RZ, R8.reuse.H0_H0 ;  /* 0x20000008ff0f7230 */ /* 0x101fe40000004100 */
[----:B------:R-:W-:-:S03]  /*0c90*/  HADD2.F32 R8, -RZ, R8.H1_H1 ;  /* 0x30000008ff087230 */ /* 0x000fc60000004100 */
[----:B------:R-:W-:Y:S01]  /*0ca0*/  FFMA.FTZ R34, R15, R14, R34 ;  /* 0x0000000e0f227223 */ /* 0x000fe20000010022 */
[----:B------:R-:W-:Y:S02]  /*0cb0*/  HADD2.F32 R15, -RZ, R9.H0_H0 ;  /* 0x20000009ff0f7230 */ /* 0x000fe40000004100 */
[----:B------:R-:W-:Y:S01]  /*0cc0*/  FFMA.FTZ R35, R8, R18, R35 ;  /* 0x0000001208237223 */ /* 0x000fe20000010023 */
[----:B------:R-:W-:-:S05]  /*0cd0*/  HADD2.F32 R8, -RZ, R19.H0_H0 ;  /* 0x20000013ff087230 */ /* 0x000fca0000004100 */
[----:B------:R-:W-:Y:S02]  /*0ce0*/  FFMA.FTZ R20, R15, R8, R20 ;  /* 0x000000080f147223 */ /* 0x000fe40000010014 */
[----:B------:R-:W3:Y:S01]  /*0cf0*/  LDG.E.64.CONSTANT R14, desc[UR6][R36.64+0x600] ;  /* 0x00060006240e7981 */ /* 0x000ee2000c1e9b00 */
[----:B------:R-:W-:Y:S02]  /*0d00*/  HADD2.F32 R8, -RZ, R9.H1_H1 ;  /* 0x30000009ff087230 */ /* 0x000fe40000004100 */
[----:B------:R-:W-:Y:S02]  /*0d10*/  HADD2.F32 R19, -RZ, R19.H1_H1 ;  /* 0x30000013ff137230 */ /* 0x000fe40000004100 */
[----:B------:R-:W-:Y:S02]  /*0d20*/  HADD2.F32 R9, -RZ, R10.H0_H0 ;  /* 0x2000000aff097230 */ /* 0x000fe40000004100 */
[----:B-----5:R-:W-:Y:S02]  /*0d30*/  HADD2.F32 R18, -RZ, R12.H0_H0 ;  /* 0x2000000cff127230 */ /* 0x020fe40000004100 */
[----:B------:R-:W-:-:S03]  /*0d40*/  FFMA.FTZ R8, R8, R19, R21 ;  /* 0x0000001308087223 */ /* 0x000fc60000010015 */
        /* <DEDUP_REMOVED lines=8> */
[----:B------:R0:W5:Y:S01]  /*0dd0*/  LDG.E.64.CONSTANT R20, desc[UR6][R36.64+0x800] ;  /* 0x0008000624147981 */ /* 0x000162000c1e9b00 */
[----:B------:R-:W-:Y:S02]  /*0de0*/  HADD2.F32 R11, -RZ, R11.H1_H1 ;  /* 0x3000000bff0b7230 */ /* 0x000fe40000004100 */
[----:B------:R-:W-:-:S05]  /*0df0*/  HADD2.F32 R13, -RZ, R13.H1_H1 ;  /* 0x3000000dff0d7230 */ /* 0x000fca0000004100 */
[----:B------:R-:W-:Y:S02]  /*0e00*/  FFMA.FTZ R13, R11, R13, R8 ;  /* 0x0000000d0b0d7223 */ /* 0x000fe40000010008 */
[----:B------:R-:W0:Y:S02]  /*0e10*/  LDS.128 R8, [R31+0x30] ;  /* 0x000030001f087984 */ /* 0x000e240000000c00 */
[--C-:B0-----:R-:W-:Y:S02]  /*0e20*/  HADD2.F32 R37, -RZ, R8.reuse.H0_H0 ;  /* 0x20000008ff257230 */ /* 0x101fe40000004100 */
[----:B------:R-:W-:Y:S01]  /*0e30*/  HADD2.F32 R8, -RZ, R8.H1_H1 ;  /* 0x30000008ff087230 */ /* 0x000fe20000004100 */
[----:B------:R-:W-:Y:S01]  /*0e40*/  UMOV UR4, 0xffffffff ;  /* 0xffffffff00047882 */ /* 0x000fe20000000000 */
[--C-:B---3--:R-:W-:Y:S02]  /*0e50*/  HADD2.F32 R36, -RZ, R14.reuse.H0_H0 ;  /* 0x2000000eff247230 */ /* 0x108fe40000004100 */
[----:B------:R-:W-:-:S03]  /*0e60*/  HADD2.F32 R14, -RZ, R14.H1_H1 ;  /* 0x3000000eff0e7230 */ /* 0x000fc60000004100 */
[----:B------:R-:W-:Y:S01]  /*0e70*/  FFMA.FTZ R34, R37, R36, R34 ;  /* 0x0000002425227223 */ /* 0x000fe20000010022 */
[----:B------:R-:W-:Y:S02]  /*0e80*/  HADD2.F32 R37, -RZ, R9.H0_H0 ;  /* 0x20000009ff257230 */ /* 0x000fe40000004100 */
[----:B------:R-:W-:Y:S01]  /*0e90*/  FFMA.FTZ R35, R8, R14, R35 ;  /* 0x0000000e08237223 */ /* 0x000fe20000010023 */
[--C-:B------:R-:W-:Y:S02]  /*0ea0*/  HADD2.F32 R8, -RZ, R15.reuse.H0_H0 ;  /* 0x2000000fff087230 */ /* 0x100fe40000004100 */
[----:B------:R-:W-:-:S03]  /*0eb0*/  HADD2.F32 R15, -RZ, R15.H1_H1 ;  /* 0x3000000fff0f7230 */ /* 0x000fc60000004100 */
[----:B------:R-:W-:Y:S01]  /*0ec0*/  FFMA.FTZ R8, R37, R8, R12 ;  /* 0x0000000825087223 */ /* 0x000fe2000001000c */
[----:B------:R-:W-:-:S05]  /*0ed0*/  HADD2.F32 R12, -RZ, R9.H1_H1 ;  /* 0x30000009ff0c7230 */ /* 0x000fca0000004100 */
[----:B------:R-:W-:Y:S01]  /*0ee0*/  FFMA.FTZ R9, R12, R15, R13 ;  /* 0x0000000f0c097223 */ /* 0x000fe2000001000d */
[----:B------:R-:W-:Y:S02]  /*0ef0*/  HADD2.F32 R13, -RZ, R10.H0_H0 ;  /* 0x2000000aff0d7230 */ /* 0x000fe40000004100 */
        /* <DEDUP_REMOVED lines=12> */
[--C-:B-----5:R-:W-:Y:S02]  /*0fc0*/  HADD2.F32 R10, -RZ, R20.reuse.H0_H0 ;  /* 0x20000014ff0a7230 */ /* 0x120fe40000004100 */
[----:B------:R-:W-:Y:S02]  /*0fd0*/  HADD2.F32 R20, -RZ, R20.H1_H1 ;  /* 0x30000014ff147230 */ /* 0x000fe40000004100 */
[--C-:B--2---:R-:W-:Y:S02]  /*0fe0*/  HADD2.F32 R18, -RZ, R22.reuse.H0_H0 ;  /* 0x20000016ff127230 */ /* 0x104fe40000004100 */
[----:B------:R-:W-:Y:S02]  /*0ff0*/  HADD2.F32 R22, -RZ, R22.H1_H1 ;  /* 0x30000016ff167230 */ /* 0x000fe40000004100 */
[--C-:B0-----:R-:W-:Y:S02]  /*1000*/  HADD2.F32 R11, -RZ, R12.reuse.H0_H0 ;  /* 0x2000000cff0b7230 */ /* 0x101fe40000004100 */
[----:B------:R-:W-:-:S03]  /*1010*/  HADD2.F32 R12, -RZ, R12.H1_H1 ;  /* 0x3000000cff0c7230 */ /* 0x000fc60000004100 */
[----:B------:R-:W-:Y:S01]  /*1020*/  FFMA.FTZ R10, R11, R10, R34 ;  /* 0x0000000a0b0a7223 */ /* 0x000fe20000010022 */
[----:B------:R-:W-:Y:S02]  /*1030*/  HADD2.F32 R11, -RZ, R13.H0_H0 ;  /* 0x2000000dff0b7230 */ /* 0x000fe40000004100 */
[----:B------:R-:W-:Y:S01]  /*1040*/  FFMA.FTZ R35, R12, R20, R35 ;  /* 0x000000140c237223 */ /* 0x000fe20000010023 */
[----:B------:R-:W-:Y:S02]  /*1050*/  HADD2.F32 R12, -RZ, R21.H0_H0 ;  /* 0x20000015ff0c7230 */ /* 0x000fe40000004100 */
[--C-:B------:R-:W-:Y:S02]  /*1060*/  HADD2.F32 R19, -RZ, R14.reuse.H0_H0 ;  /* 0x2000000eff137230 */ /* 0x100fe40000004100 */
[----:B------:R-:W-:Y:S02]  /*1070*/  HADD2.F32 R14, -RZ, R14.H1_H1 ;  /* 0x3000000eff0e7230 */ /* 0x000fe40000004100 */
[----:B------:R-:W-:Y:S01]  /*1080*/  FFMA.FTZ R8, R11, R12, R8 ;  /* 0x0000000c0b087223 */ /* 0x000fe20000010008 */
[----:B------:R-:W-:-:S02]  /*1090*/  HADD2.F32 R12, -RZ, R13.H1_H1 ;  /* 0x3000000dff0c7230 */ /* 0x000fc40000004100 */
[----:B------:R-:W-:Y:S01]  /*10a0*/  FFMA.FTZ R10, R19, R18, R10 ;  /* 0x00000012130a7223 */ /* 0x000fe2000001000a */
[----:B------:R-:W-:Y:S02]  /*10b0*/  HADD2.F32 R21, -RZ, R21.H1_H1 ;  /* 0x30000015ff157230 */ /* 0x000fe40000004100 */
[----:B------:R-:W-:Y:S01]  /*10c0*/  FFMA.FTZ R35, R14, R22, R35 ;  /* 0x000000160e237223 */ /* 0x000fe20000010023 */
[----:B------:R-:W-:Y:S02]  /*10d0*/  HADD2.F32 R11, -RZ, R15.H0_H0 ;  /* 0x2000000fff0b7230 */ /* 0x000fe40000004100 */
[----:B------:R-:W-:Y:S02]  /*10e0*/  HADD2.F32 R13, -RZ, R23.H0_H0 ;  /* 0x20000017ff0d7230 */ /* 0x000fe40000004100 */
[----:B------:R-:W-:Y:S01]  /*10f0*/  FFMA.FTZ R9, R12, R21, R9 ;  /* 0x000000150c097223 */ /* 0x000fe20000010009 */
[----:B------:R-:W-:Y:S02]  /*1100*/  HADD2.F32 R18, -RZ, R15.H1_H1 ;  /* 0x3000000fff127230 */ /* 0x000fe40000004100 */
[----:B------:R-:W-:Y:S01]  /*1110*/  FADD.FTZ R35, R10, R35 ;  /* 0x000000230a237221 */ /* 0x000fe20000010000 */
[----:B------:R-:W-:-:S02]  /*1120*/  HADD2.F32 R23, -RZ, R23.H1_H1 ;  /* 0x30000017ff177230 */ /* 0x000fc40000004100 */
[----:B------:R-:W-:-:S03]  /*1130*/  FFMA.FTZ R8, R11, R13, R8 ;  /* 0x0000000d0b087223 */ /* 0x000fc60000010008 */
[----:B------:R-:W-:Y:S01]  /*1140*/  FFMA.FTZ R9, R18, R23, R9 ;  /* 0x0000001712097223 */ /* 0x000fe20000010009 */
[----:B------:R-:W-:-:S04]  /*1150*/  FADD.FTZ R8, R8, R35 ;  /* 0x0000002308087221 */ /* 0x000fc80000010000 */
[----:B------:R-:W-:Y:S01]  /*1160*/  FADD.FTZ R8, R9, R8 ;  /* 0x0000000809087221 */ /* 0x000fe20000010000 */
[----:B------:R-:W-:Y:S06]  /*1170*/  BRA.DIV UR4, `(.L_x_21494) ;  /* 0x0000003204a87947 */ /* 0x000fec000b800000 */
[----:B------:R0:W1:Y:S02]  /*1180*/  SHFL.BFLY PT, R9, R8, 0x1, 0x1f ;  /* 0x0c201f0008097f89 */ /* 0x00006400000e0000 */
.L_x_21536:
[C---:B------:R-:W-:Y:S01]  /*1190*/  VIADD R10, R25.reuse, 0x1 ;  /* 0x00000001190a7836 */ /* 0x040fe20000000000 */
[----:B------:R-:W-:Y:S01]  /*11a0*/  ISETP.NE.AND P2, PT, R30, RZ, PT ;  /* 0x000000ff1e00720c */ /* 0x000fe20003f45270 */
[----:B-1----:R-:W-:Y:S01]  /*11b0*/  FADD.FTZ R9, R8, R9 ;  /* 0x0000000908097221 */ /* 0x002fe20000010000 */
[----:B------:R-:W-:Y:S01]  /*11c0*/  IADD3 R28, PT, PT, R28, 0x4, RZ ;  /* 0x000000041c1c7810 */ /* 0x000fe20007ffe0ff */
[----:B------:R-:W-:Y:S01]  /*11d0*/  VIADD R25, R25, 0x40 ;  /* 0x0000004019197836 */ /* 0x000fe20000000000 */
[----:B------:R-:W-:-:S05]  /*11e0*/  I2FP.F32.S32 R10, R10 ;  /* 0x0000000a000a7245 */ /* 0x000fca0000201400 */
[----:B------:R-:W-:-:S04]  /*11f0*/  FMUL.FTZ R10, R10, R27 ;  /* 0x0000001b0a0a7220 */ /* 0x000fc80000410000 */
[----:B0-----:R-:W-:Y:S02]  /*1200*/  @!P2 IADD3 R8, PT, PT, R7, -0x1, RZ ;  /* 0xffffffff0708a810 */ /* 0x001fe40007ffe0ff */
        /* <DEDUP_REMOVED lines=9> */
[----:B------:R-:W-:Y:S02]  /*12a0*/  @!P3 FMNMX.FTZ R26, R26, R11, !PT ;  /* 0x0000000b1a1ab209 */ /* 0x000fe40007810000 */
[----:B------:R-:W-:Y:S01]  /*12b0*/  IADD3.X R17, PT, PT, RZ, R17, RZ, P2, !PT ;  /* 0x00000011ff117210 */ /* 0x000fe200017fe4ff */
[----:B0-----:R-:W-:-:S04]  /*12c0*/  VIADD R24, R24, 0x100 ;  /* 0x0000010018187836 */ /* 0x001fc80000000000 */
[----:B------:R-:W-:Y:S05]  /*12d0*/  @!P1 BRA `(.L_x_21495) ;  /* 0xfffffff400389947 */ /* 0x000fea000383ffff */
.L_x_21493:
[----:B------:R-:W-:Y:S05]  /*12e0*/  BSYNC B0 ;  /* 0x0000000000007941 */ /* 0x000fea0003800000 */
.L_x_21492:
[----:B------:R-:W0:Y:S01]  /*12f0*/  S2R R7, SR_TID.X ;  /* 0x0000000000077919 */ /* 0x000e220000002100 */
[----:B------:R-:W-:Y:S01]  /*1300*/  IADD3 R8, PT, PT, R29, 0xf, RZ ;  /* 0x0000000f1d087810 */ /* 0x000fe20007ffe0ff */
[----:B------:R-:W-:Y:S01]  /*1310*/  UMOV UR4, 0xffffffff ;  /* 0xffffffff00047882 */ /* 0x000fe20000000000 */
[----:B------:R-:W-:Y:S02]  /*1320*/  MOV R12, 0x400 ;  /* 0x00000400000c7802 */ /* 0x000fe40000000f00 */
        /* <DEDUP_REMOVED lines=11> */
.L_x_21542:
[----:B------:R-:W-:Y:S01]  /*13e0*/  IADD3 R9, PT, PT, R12, 0xa0, RZ ;  /* 0x000000a00c097810 */ /* 0x000fe20007ffe0ff */
[----:B------:R-:W-:Y:S05]  /*13f0*/  WARPSYNC.ALL ;  /* 0x0000000000007948 */ /* 0x000fea0003800000 */
[----:B------:R-:W-:Y:S02]  /*1400*/  LOP3.LUT P0, R22, R7, 0x1f, RZ, 0xc0, !PT ;  /* 0x0000001f07167812 */ /* 0x000fe4000780c0ff */
[----:B------:R-:W-:Y:S02]  /*1410*/  LEA R13, R4, R9, 0x18 ;  /* 0x00000009040d7211 */ /* 0x000fe400078ec0ff */
[----:B-1----:R-:W-:-:S03]  /*1420*/  FMNMX.FTZ R14, R11, R14, !PT ;  /* 0x0000000e0b0e7209 */ /* 0x002fc60007810000 */
[----:B------:R-:W-:-:S06]  /*1430*/  IMAD R9, R8, 0x4, R13 ;  /* 0x0000000408097824 */ /* 0x000fcc00078e020d */
[----:B------:R1:W-:Y:S01]  /*1440*/  @!P0 STS [R9], R14 ;  /* 0x0000000e09008388 */ /* 0x0003e20000000800 */
[----:B------:R-:W-:Y:S01]  /*1450*/  BAR.SYNC.DEFER_BLOCKING 0x0 ;  /* 0x0000000000007b1d */ /* 0x000fe20000010000 */
[C---:B------:R-:W-:Y:S01]  /*1460*/  ISETP.GT.U32.AND P2, PT, R22.reuse, 0x3, PT ;  /* 0x000000031600780c */ /* 0x040fe20003f44070 */
[----:B------:R-:W-:Y:S01]  /*1470*/  IMAD.MOV.U32 R19, RZ, RZ, RZ ;  /* 0x000000ffff137224 */ /* 0x000fe200078e00ff */
[----:B-1----:R-:W-:Y:S02]  /*1480*/  MOV R14, 0xff7fffff ;  /* 0xff7fffff000e7802 */ /* 0x002fe40000000f00 */
[----:B0-----:R-:W-:Y:S01]  /*1490*/  LEA R11, R22, R13, 0x2 ;  /* 0x0000000d160b7211 */ /* 0x001fe200078e10ff */
        /* <DEDUP_REMOVED lines=28> */
.L_x_21501:
        /* <DEDUP_REMOVED lines=11> */
.L_x_21500:
[----:B------:R-:W-:Y:S05]  /*1710*/  BSYNC.RECONVERGENT B1 ;  /* 0x0000000000017941 */ /* 0x000fea0003800200 */
.L_x_21499:
        /* <DEDUP_REMOVED lines=12> */
.L_x_21504:
        /* <DEDUP_REMOVED lines=13> */
[----:B------:R-:W-:Y:S01]  /*18b0*/  LDS R30, [R15+0x1800] ;  /* 0x001800000f1e7984 */ /* 0x000fe20000000800 */
[----:B-----5:R-:W-:Y:S01]  /*18c0*/  FMUL.FTZ R27, R16, 1.4426950216293334961 ;  /* 0x3fb8aa3b101b7820 */ /* 0x020fe20000410000 */
[C---:B-1----:R-:W-:Y:S01]  /*18d0*/  FADD.FTZ R18, -R13.reuse, R18 ;  /* 0x000000120d127221 */ /* 0x042fe20000010100 */
[----:B--2---:R-:W-:-:S03]  /*18e0*/  FADD.FTZ R16, -R13, R20 ;  /* 0x000000140d107221 */ /* 0x004fc60000010100 */
[----:B------:R-:W-:Y:S01]  /*18f0*/  FMUL.FTZ R25, R18, 1.4426950216293334961 ;  /* 0x3fb8aa3b12197820 */ /* 0x000fe20000410000 */
        /* <DEDUP_REMOVED lines=21> */
[----:B------:R-:W3:Y:S01]  /*1a50*/  LDS R28, [R15+0x1a00] ;  /* 0x001a00000f1c7984 */ /* 0x000ee20000000800 */
[----:B------:R-:W0:Y:S01]  /*1a60*/  MUFU.EX2 R34, R34 ;  /* 0x0000002200227308 */ /* 0x000e220000000800 */
[----:B------:R-:W-:Y:S01]  /*1a70*/  FADD.FTZ R19, R19, R31 ;  /* 0x0000001f13137221 */ /* 0x000fe20000010000 */
[----:B------:R-:W-:Y:S01]  /*1a80*/  FMUL.FTZ R23, R23, 1.4426950216293334961 ;  /* 0x3fb8aa3b17177820 */ /* 0x000fe20000410000 */
[----:B------:R0:W-:Y:S01]  /*1a90*/  STS [R15+-0x200], R25 ;  /* 0xfffe00190f007388 */ /* 0x0001e20000000800 */
[----:B------:R-:W-:Y:S01]  /*1aa0*/  FADD.FTZ R35, -R13, R26 ;  /* 0x0000001a0d237221 */ /* 0x000fe20000010100 */
[----:B------:R-:W-:-:S02]  /*1ab0*/  FADD.FTZ R19, R19, R33 ;  /* 0x0000002113137221 */ /* 0x000fc40000010000 */
[----:B------:R0:W-:Y:S01]  /*1ac0*/  STS [R15+-0x400], R27 ;  /* 0xfffc001b0f007388 */ /* 0x0001e20000000800 */
[----:B------:R-:W-:Y:S01]  /*1ad0*/  FMUL.FTZ R35, R35, 1.4426950216293334961 ;  /* 0x3fb8aa3b23237820 */ /* 0x000fe20000410000 */
[----:B-1----:R-:W-:Y:S02]  /*1ae0*/  FADD.FTZ R19, R19, R32 ;  /* 0x0000002013137221 */ /* 0x002fe40000010000 */
[----:B------:R2:W-:Y:S01]  /*1af0*/  STS [R15], R31 ;  /* 0x0000001f0f007388 */ /* 0x0005e20000000800 */
[----:B0-----:R-:W-:Y:S01]  /*1b00*/  FADD.FTZ R25, -R13, R36 ;  /* 0x000000240d197221 */ /* 0x001fe20000010100 */
[----:B------:R-:W-:Y:S01]  /*1b10*/  FADD.FTZ R19, R19, R34 ;  /* 0x0000002213137221 */ /* 0x000fe20000010000 */
[----:B------:R-:W0:Y:S01]  /*1b20*/  MUFU.EX2 R36, R21 ;  /* 0x0000001500247308 */ /* 0x000e220000000800 */
[----:B------:R4:W-:Y:S01]  /*1b30*/  STS [R15+0x200], R33 ;  /* 0x000200210f007388 */ /* 0x0009e20000000800 */
[----:B------:R-:W-:Y:S01]  /*1b40*/  FMUL.FTZ R25, R25, 1.4426950216293334961 ;  /* 0x3fb8aa3b19197820 */ /* 0x000fe20000410000 */
[----:B------:R-:W-:-:S02]  /*1b50*/  FADD.FTZ R27, -R13, R20 ;  /* 0x000000140d1b7221 */ /* 0x000fc40000010100 */
[----:B------:R-:W1:Y:S01]  /*1b60*/  MUFU.EX2 R20, R23 ;  /* 0x0000001700147308 */ /* 0x000e620000000800 */
[----:B------:R-:W-:Y:S01]  /*1b70*/  STS [R15+0x400], R32 ;  /* 0x000400200f007388 */ /* 0x000fe20000000800 */
[----:B--2---:R-:W-:Y:S01]  /*1b80*/  FADD.FTZ R31, -R13, R18 ;  /* 0x000000120d1f7221 */ /* 0x004fe20000010100 */
[----:B------:R-:W-:Y:S01]  /*1b90*/  FMUL.FTZ R27, R27, 1.4426950216293334961 ;  /* 0x3fb8aa3b1b1b7820 */ /* 0x000fe20000410000 */
[----:B------:R2:W3:Y:S01]  /*1ba0*/  MUFU.EX2 R18, R25 ;  /* 0x0000001900127308 */ /* 0x0004e20000000800 */
[----:B------:R-:W-:Y:S01]  /*1bb0*/  STS [R15+0x600], R34 ;  /* 0x000600220f007388 */ /* 0x000fe20000000800 */
[----:B----4-:R-:W-:Y:S01]  /*1bc0*/  FADD.FTZ R33, -R13, R16 ;  /* 0x000000100d217221 */ /* 0x010fe20000010100 */
[----:B------:R-:W-:Y:S01]  /*1bd0*/  FMUL.FTZ R31, R31, 1.4426950216293334961 ;  /* 0x3fb8aa3b1f1f7820 */ /* 0x000fe20000410000 */
[----:B------:R4:W4:Y:S01]  /*1be0*/  MUFU.EX2 R16, R27 ;  /* 0x0000001b00107308 */ /* 0x0009220000000800 */
[----:B0-----:R-:W-:Y:S01]  /*1bf0*/  FADD.FTZ R19, R19, R36 ;  /* 0x0000002413137221 */ /* 0x001fe20000010000 */
[----:B------:R-:W-:Y:S01]  /*1c00*/  FMUL.FTZ R33, R33, 1.4426950216293334961 ;  /* 0x3fb8aa3b21217820 */ /* 0x000fe20000410000 */
[C---:B------:R-:W-:Y:S01]  /*1c10*/  FADD.FTZ R21, -R13.reuse, R24 ;  /* 0x000000180d157221 */ /* 0x040fe20000010100 */
[----:B------:R-:W0:Y:S01]  /*1c20*/  MUFU.EX2 R26, R31 ;  /* 0x0000001f001a7308 */ /* 0x000e220000000800 */
[----:B--2---:R-:W-:Y:S01]  /*1c30*/  FADD.FTZ R25, -R13, R30 ;  /* 0x0000001e0d197221 */ /* 0x004fe20000010100 */
[----:B-1----:R-:W-:Y:S01]  /*1c40*/  FADD.FTZ R19, R19, R20 ;  /* 0x0000001413137221 */ /* 0x002fe20000010000 */
[----:B------:R-:W-:Y:S01]  /*1c50*/  FMUL.FTZ R23, R21, 1.4426950216293334961 ;  /* 0x3fb8aa3b15177820 */ /* 0x000fe20000410000 */
[----:B------:R-:W1:Y:S01]  /*1c60*/  MUFU.EX2 R24, R33 ;  /* 0x0000002100187308 */ /* 0x000e620000000800 */
[----:B------:R-:W-:Y:S01]  /*1c70*/  FMUL.FTZ R21, R25, 1.4426950216293334961 ;  /* 0x3fb8aa3b19157820 */ /* 0x000fe20000410000 */
[----:B---3--:R-:W-:Y:S01]  /*1c80*/  FADD.FTZ R19, R19, R18 ;  /* 0x0000001213137221 */ /* 0x008fe20000010000 */
[----:B----4-:R-:W-:Y:S01]  /*1c90*/  FADD.FTZ R27, -R13, R28 ;  /* 0x0000001c0d1b7221 */ /* 0x010fe20000010100 */
[----:B------:R-:W2:Y:S01]  /*1ca0*/  MUFU.EX2 R30, R35 ;  /* 0x00000023001e7308 */ /* 0x000ea20000000800 */
[----:B------:R-:W-:Y:S01]  /*1cb0*/  STS [R15+0x800], R36 ;  /* 0x000800240f007388 */ /* 0x000fe20000000800 */
[----:B------:R-:W-:Y:S01]  /*1cc0*/  FADD.FTZ R19, R19, R16 ;  /* 0x0000001013137221 */ /* 0x000fe20000010000 */
[----:B------:R-:W-:Y:S01]  /*1cd0*/  FMUL.FTZ R27, R27, 1.4426950216293334961 ;  /* 0x3fb8aa3b1b1b7820 */ /* 0x000fe20000410000 */
[----:B------:R-:W3:Y:S01]  /*1ce0*/  MUFU.EX2 R28, R23 ;  /* 0x00000017001c7308 */ /* 0x000ee20000000800 */
[----:B------:R3:W-:Y:S01]  /*1cf0*/  STS [R15+0xe00], R16 ;  /* 0x000e00100f007388 */ /* 0x0007e20000000800 */
        /* <DEDUP_REMOVED lines=15> */
[----:B------:R0:W-:Y:S02]  /*1df0*/  STS [R15+0x1a00], R27 ;  /* 0x001a001b0f007388 */ /* 0x0001e40000000800 */
[----:B0-----:R-:W-:Y:S01]  /*1e00*/  VIADD R15, R15, 0x2000 ;  /* 0x000020000f0f7836 */ /* 0x001fe20000000000 */
[----:B------:R-:W-:Y:S06]  /*1e10*/  @!P3 BRA `(.L_x_21504) ;  /* 0xfffffff80070b947 */ /* 0x000fec000383ffff */
.L_x_21503:
[----:B------:R-:W-:Y:S05]  /*1e20*/  BSYNC.RECONVERGENT B1 ;  /* 0x0000000000017941 */ /* 0x000fea0003800200 */
.L_x_21502:
        /* <DEDUP_REMOVED lines=55> */
.L_x_21506:
[----:B------:R-:W-:Y:S05]  /*21a0*/  BSYNC.RECONVERGENT B1 ;  /* 0x0000000000017941 */ /* 0x000fea0003800200 */
.L_x_21505:
        /* <DEDUP_REMOVED lines=26> */
.L_x_21498:
[----:B------:R-:W-:Y:S05]  /*2350*/  BSYNC.RECONVERGENT B0 ;  /* 0x0000000000007941 */ /* 0x000fea0003800200 */
.L_x_21497:
        /* <DEDUP_REMOVED lines=40> */
.L_x_21511:
[----:B------:R-:W0:Y:S01]  /*25e0*/  LDS R14, [R11] ;  /* 0x000000000b0e7984 */ /* 0x000e220000000800 */
[----:B------:R-:W-:-:S04]  /*25f0*/  IADD3 R15, PT, PT, R15, 0x1, RZ ;  /* 0x000000010f0f7810 */ /* 0x000fc80007ffe0ff */
[----:B------:R-:W-:Y:S01]  /*2600*/  ISETP.NE.AND P0, PT, R15, RZ, PT ;  /* 0x000000ff0f00720c */ /* 0x000fe20003f05270 */
[----:B0-----:R-:W-:-:S05]  /*2610*/  FMUL.FTZ R14, R14, R9 ;  /* 0x000000090e0e7220 */ /* 0x001fca0000410000 */
[----:B------:R0:W-:Y:S02]  /*2620*/  STS [R11], R14 ;  /* 0x0000000e0b007388 */ /* 0x0001e40000000800 */
[----:B0-----:R-:W-:-:S05]  /*2630*/  VIADD R11, R11, 0x200 ;  /* 0x000002000b0b7836 */ /* 0x001fca0000000000 */
[----:B------:R-:W-:Y:S05]  /*2640*/  @P0 BRA `(.L_x_21511) ;  /* 0xfffffffc00e40947 */ /* 0x000fea000383ffff */
.L_x_21510:
[----:B------:R-:W-:Y:S05]  /*2650*/  BSYNC.RECONVERGENT B1 ;  /* 0x0000000000017941 */ /* 0x000fea0003800200 */
.L_x_21509:
        /* <DEDUP_REMOVED lines=12> */
.L_x_21514:
        /* <DEDUP_REMOVED lines=52> */
.L_x_21513:
[----:B------:R-:W-:Y:S05]  /*2a60*/  BSYNC.RECONVERGENT B1 ;  /* 0x0000000000017941 */ /* 0x000fea0003800200 */
.L_x_21512:
        /* <DEDUP_REMOVED lines=31> */
.L_x_21516:
[----:B------:R-:W-:Y:S05]  /*2c60*/  BSYNC.RECONVERGENT B1 ;  /* 0x0000000000017941 */ /* 0x000fea0003800200 */
.L_x_21515:
        /* <DEDUP_REMOVED lines=14> */
.L_x_21508:
[----:B------:R-:W-:Y:S05]  /*2d50*/  BSYNC.RECONVERGENT B0 ;  /* 0x0000000000007941 */ /* 0x000fea0003800200 */
.L_x_21507:
[----:B------:R-:W-:Y:S01]  /*2d60*/  BAR.SYNC.DEFER_BLOCKING 0x0 ;  /* 0x0000000000007b1d */ /* 0x000fe20000010000 */
[----:B------:R-:W-:Y:S01]  /*2d70*/  ISETP.GE.AND P0, PT, R8, R5, PT ;  /* 0x000000050800720c */ /* 0x000fe20003f06270 */
[----:B0-----:R-:W-:Y:S01]  /*2d80*/  HFMA2 R9, -RZ, RZ, 0, 0 ;  /* 0x00000000ff097431 */ /* 0x001fe200000001ff */
[----:B------:R-:W-:Y:S02]  /*2d90*/  CS2R R20, SRZ ;  /* 0x0000000000147805 */ /* 0x000fe4000001ff00 */
[----:B-1----:R-:W-:Y:S01]  /*2da0*/  CS2R R10, SRZ ;  /* 0x00000000000a7805 */ /* 0x002fe2000001ff00 */
[----:B------:R-:W0:Y:S01]  /*2db0*/  LDCU UR9, c[0x0][0x3cc] ;  /* 0x00007980ff0977ac */ /* 0x000e220008000800 */
[----:B------:R-:W-:Y:S01]  /*2dc0*/  BSSY.RECONVERGENT B0, `(.L_x_21517) ;  /* 0x0000108000007945 */ /* 0x000fe20003800200 */
[----:B------:R-:W1:Y:S06]  /*2dd0*/  LDCU.64 UR4, c[0x0][0x398] ;  /* 0x00007300ff0477ac */ /* 0x000e6c0008000a00 */
[----:B------:R-:W-:Y:S05]  /*2de0*/  @P0 BRA `(.L_x_21518) ;  /* 0x0000001000140947 */ /* 0x000fea0003800000 */
[----:B------:R-:W2:Y:S01]  /*2df0*/  LDCU UR12, c[0x0][0x3b8] ;  /* 0x00007700ff0c77ac */ /* 0x000ea20008000800 */
[----:B------:R-:W-:Y:S01]  /*2e00*/  SHF.R.U32.HI R14, RZ, 0x3, R7 ;  /* 0x00000003ff0e7819 */ /* 0x000fe20000011607 */
[C---:B------:R-:W-:Y:S01]  /*2e10*/  IMAD.SHL.U32 R16, R7.reuse, 0x20, RZ ;  /* 0x0000002007107824 */ /* 0x040fe200078e00ff */
[----:B------:R-:W-:Y:S01]  /*2e20*/  MOV R15, RZ ;  /* 0x000000ff000f7202 */ /* 0x000fe20000000f00 */
[----:B------:R-:W3:Y:S01]  /*2e30*/  LDCU UR8, c[0x0][0x3d0] ;  /* 0x00007a00ff0877ac */ /* 0x000ee20008000800 */
[----:B------:R-:W-:Y:S01]  /*2e40*/  LOP3.LUT R14, R14, 0x7c, RZ, 0xc0, !PT ;  /* 0x0000007c0e0e7812 */ /* 0x000fe200078ec0ff */
[----:B------:R-:W-:Y:S01]  /*2e50*/  IMAD.IADD R26, R8, 0x1, -R5 ;  /* 0x00000001081a7824 */ /* 0x000fe200078e0a05 */
[----:B------:R-:W-:Y:S01]  /*2e60*/  IADD3 R17, PT, PT, R12, 0xc0, RZ ;  /* 0x000000c00c117810 */ /* 0x000fe20007ffe0ff */
[----:B------:R-:W4:Y:S01]  /*2e70*/  LDCU.64 UR10, c[0x0][0x3a8] ;  /* 0x00007500ff0a77ac */ /* 0x000f220008000a00 */
[----:B-----5:R-:W-:Y:S02]  /*2e80*/  SHF.L.U32 R27, R7, 0x3, RZ ;  /* 0x00000003071b7819 */ /* 0x020fe400000006ff */
[----:B------:R-:W-:-:S02]  /*2e90*/  LEA R24, R4, R17, 0x18 ;  /* 0x0000001104187211 */ /* 0x000fc400078ec0ff */
[----:B------:R-:W-:Y:S02]  /*2ea0*/  IADD3 R25, PT, PT, R8, 0x1, RZ ;  /* 0x0000000108197810 */ /* 0x000fe40007ffe0ff */
[----:B------:R-:W-:Y:S01]  /*2eb0*/  MOV R21, RZ ;  /* 0x000000ff00157202 */ /* 0x000fe20000000f00 */
[----:B--2---:R-:W-:-:S04]  /*2ec0*/  IMAD R13, R0, UR12, RZ ;  /* 0x0000000c000d7c24 */ /* 0x004fc8000f8e02ff */
[----:B------:R-:W-:Y:S01]  /*2ed0*/  IMAD.WIDE R14, R13, 0x4, R14 ;  /* 0x000000040d0e7825 */ /* 0x000fe200078e020e */
[----:B------:R-:W-:-:S03]  /*2ee0*/  LOP3.LUT R13, R16, 0x20, RZ, 0xe2, !PT ;  /* 0x00000020100d7812 */ /* 0x000fc600078ee2ff */
[----:B---3--:R-:W-:Y:S01]  /*2ef0*/  IMAD R34, R6, UR8, RZ ;  /* 0x0000000806227c24 */ /* 0x008fe2000f8e02ff */
[----:B----4-:R-:W-:Y:S01]  /*2f00*/  IADD3 R4, P0, PT, R14, UR10, RZ ;  /* 0x0000000a0e047c10 */ /* 0x010fe2000ff1e0ff */
[----:B------:R-:W-:-:S03]  /*2f10*/  IMAD R13, R8, 0x40, R13 ;  /* 0x00000040080d7824 */ /* 0x000fc600078e020d */
[----:B------:R-:W-:Y:S02]  /*2f20*/  IADD3.X R23, PT, PT, R15, UR11, RZ, P0, !PT ;  /* 0x0000000b0f177c10 */ /* 0x000fe400087fe4ff */
[----:B------:R-:W-:Y:S02]  /*2f30*/  IADD3 R24, PT, PT, R13, 0x10, R24 ;  /* 0x000000100d187810 */ /* 0x000fe40007ffe018 */
[C---:B------:R-:W-:Y:S02]  /*2f40*/  LOP3.LUT R13, R27.reuse, 0x8, RZ, 0xc0, !PT ;  /* 0x000000081b0d7812 */ /* 0x040fe400078ec0ff */
[----:B------:R-:W-:Y:S02]  /*2f50*/  LOP3.LUT R27, R27, 0xf8, RZ, 0xc0, !PT ;  /* 0x000000f81b1b7812 */ /* 0x000fe400078ec0ff */
[----:B------:R-:W-:Y:S02]  /*2f60*/  LEA R13, R8, R13, 0x4 ;  /* 0x0000000d080d7211 */ /* 0x000fe400078e20ff */
[----:B------:R-:W-:-:S03]  /*2f70*/  SHF.R.S32.HI R35, RZ, 0x1f, R34 ;  /* 0x0000001fff237819 */ /* 0x000fc60000011422 */
[----:B------:R-:W-:-:S07]  /*2f80*/  VIADD R6, R13, 0x3 ;  /* 0x000000030d067836 */ /* 0x000fce0000000000 */
.L_x_21529:
[----:B------:R-:W-:Y:S01]  /*2f90*/  MOV R33, R23 ;  /* 0x0000001700217202 */ /* 0x000fe20000000f00 */
[----:B--2---:R-:W2:Y:S01]  /*2fa0*/  LDS.128 R12, [R24+-0x10] ;  /* 0xfffff000180c7984 */ /* 0x004ea20000000c00 */
[----:B------:R-:W-:-:S03]  /*2fb0*/  MOV R32, R4 ;  /* 0x0000000400207202 */ /* 0x000fc60000000f00 */
[----:B---3--:R-:W3:Y:S04]  /*2fc0*/  LDS.128 R16, [R24] ;  /* 0x0000000018107984 */ /* 0x008ee80000000c00 */
[----:B0-----:R-:W0:Y:S01]  /*2fd0*/  LDG.E.CONSTANT R33, desc[UR6][R32.64] ;  /* 0x0000000620217981 */ /* 0x001e22000c1e9900 */
[----:B------:R-:W-:Y:S02]  /*2fe0*/  IADD3 R30, PT, PT, R6, -0x3, RZ ;  /* 0xfffffffd061e7810 */ /* 0x000fe40007ffe0ff */
[----:B--2---:R-:W-:Y:S02]  /*2ff0*/  F2FP.F16.F32.PACK_AB R31, R13, R12 ;  /* 0x0000000c0d1f723e */ /* 0x004fe400000000ff */
[----:B------:R-:W-:Y:S01]  /*3000*/  F2FP.F16.F32.PACK_AB R28, R15, R14 ;  /* 0x0000000e0f1c723e */ /* 0x000fe200000000ff */
[----:B0-----:R-:W-:-:S03]  /*3010*/  IMAD.WIDE R32, R33, UR9, R34 ;  /* 0x0000000921207c25 */ /* 0x001fc6000f8e0222 */
[----:B------:R-:W-:Y:S01]  /*3020*/  IADD3 R12, P0, PT, R27, R32, RZ ;  /* 0x000000201b0c7210 */ /* 0x000fe20007f1e0ff */
[----:B------:R-:W-:Y:S01]  /*3030*/  BSSY.RECONVERGENT B1, `(.L_x_21519) ;  /* 0x0000027000017945 */ /* 0x000fe20003800200 */
[----:B---3--:R-:W-:Y:S02]  /*3040*/  F2FP.F16.F32.PACK_AB R32, R19, R18 ;  /* 0x000000121320723e */ /* 0x008fe400000000ff */
[----:B-1----:R-:W-:Y:S01]  /*3050*/  LEA R36, P1, R12, UR4, 0x1 ;  /* 0x000000040c247c11 */ /* 0x002fe2000f8208ff */
[----:B------:R-:W-:Y:S01]  /*3060*/  IMAD.X R13, RZ, RZ, R33, P0 ;  /* 0x000000ffff0d7224 */ /* 0x000fe200000e0621 */
[----:B------:R-:W-:Y:S02]  /*3070*/  ISETP.NE.AND P0, PT, R26, -0x1, PT ;  /* 0xffffffff1a00780c */ /* 0x000fe40003f05270 */
[----:B------:R-:W-:Y:S02]  /*3080*/  F2FP.F16.F32.PACK_AB R33, R17, R16 ;  /* 0x000000101121723e */ /* 0x000fe400000000ff */
[----:B------:R-:W-:-:S05]  /*3090*/  LEA.HI.X R37, R12, UR5, R13, 0x1, P1 ;  /* 0x000000050c257c11 */ /* 0x000fca00088f0c0d */
        /* <DEDUP_REMOVED lines=32> */
.L_x_21520:
[----:B------:R-:W-:Y:S05]  /*32a0*/  BSYNC.RECONVERGENT B1 ;  /* 0x0000000000017941 */ /* 0x000fea0003800200 */
.L_x_21519:
        /* <DEDUP_REMOVED lines=41> */
.L_x_21522:
[----:B------:R-:W-:Y:S05]  /*3540*/  BSYNC.RECONVERGENT B1 ;  /* 0x0000000000017941 */ /* 0x000fea0003800200 */
.L_x_21521:
        /* <DEDUP_REMOVED lines=41> */
.L_x_21524:
[----:B------:R-:W-:Y:S05]  /*37e0*/  BSYNC.RECONVERGENT B1 ;  /* 0x0000000000017941 */ /* 0x000fea0003800200 */
.L_x_21523:
        /* <DEDUP_REMOVED lines=41> */
.L_x_21526:
[----:B------:R-:W-:Y:S05]  /*3a80*/  BSYNC.RECONVERGENT B1 ;  /* 0x0000000000017941 */ /* 0x000fea0003800200 */
.L_x_21525:
        /* <DEDUP_REMOVED lines=10> */
[----:B----4-:R-:W-:Y:S06]  /*3b30*/  @P0 BRA `(.L_x_21528) ;  /* 0x0000000000780947 */ /* 0x010fec0003800000 */
[C---:B------:R-:W-:Y:S01]  /*3b40*/  VIADD R14, R6.reuse, 0xffffffff ;  /* 0xffffffff060e7836 */ /* 0x040fe20000000000 */
[----:B------:R-:W-:Y:S02]  /*3b50*/  IADD3 R12, PT, PT, R6, -0x2, RZ ;  /* 0xfffffffe060c7810 */ /* 0x000fe40007ffe0ff */
[-C--:B------:R-:W-:Y:S02]  /*3b60*/  ISETP.GE.AND P2, PT, R30, R29.reuse, PT ;  /* 0x0000001d1e00720c */ /* 0x080fe40003f46270 */
[-C--:B------:R-:W-:Y:S01]  /*3b70*/  ISETP.GE.AND P0, PT, R14, R29.reuse, PT ;  /* 0x0000001d0e00720c */ /* 0x080fe20003f06270 */
[----:B------:R-:W-:Y:S01]  /*3b80*/  VIADD R14, R6, 0x3 ;  /* 0x00000003060e7836 */ /* 0x000fe20000000000 */
[-C--:B------:R-:W-:Y:S02]  /*3b90*/  ISETP.GE.AND P3, PT, R12, R29.reuse, PT ;  /* 0x0000001d0c00720c */ /* 0x080fe40003f66270 */
[----:B------:R-:W-:Y:S02]  /*3ba0*/  PRMT R12, R16, 0x7632, R12 ;  /* 0x00007632100c7816 */ /* 0x000fe4000000000c */
[----:B------:R-:W-:-:S02]  /*3bb0*/  ISETP.GE.AND P4, PT, R14, R29, PT ;  /* 0x0000001d0e00720c */ /* 0x000fc40003f86270 */
[----:B------:R-:W-:Y:S02]  /*3bc0*/  SEL R13, R12, RZ, !P3 ;  /* 0x000000ff0c0d7207 */ /* 0x000fe40005800000 */
[----:B------:R-:W-:Y:S02]  /*3bd0*/  SEL R16, R16, RZ, !P2 ;  /* 0x000000ff10107207 */ /* 0x000fe40005000000 */
[C---:B------:R-:W-:Y:S02]  /*3be0*/  IADD3 R12, PT, PT, R6.reuse, 0x2, RZ ;  /* 0x00000002060c7810 */ /* 0x040fe40007ffe0ff */
[C---:B------:R-:W-:Y:S02]  /*3bf0*/  IADD3 R14, PT, PT, R6.reuse, 0x4, RZ ;  /* 0x00000004060e7810 */ /* 0x040fe40007ffe0ff */
[----:B------:R-:W-:Y:S02]  /*3c00*/  IADD3 R30, PT, PT, R6, 0x1, RZ ;  /* 0x00000001061e7810 */ /* 0x000fe40007ffe0ff */
[----:B------:R-:W-:-:S02]  /*3c10*/  ISETP.GE.AND P3, PT, R12, R29, PT ;  /* 0x0000001d0c00720c */ /* 0x000fc40003f66270 */
[--C-:B------:R-:W-:Y:S02]  /*3c20*/  PRMT R16, R16, 0x5410, R13.reuse ;  /* 0x0000541010107816 */ /* 0x100fe4000000000d */
[-C--:B------:R-:W-:Y:S02]  /*3c30*/  ISETP.GE.AND P5, PT, R14, R29.reuse, PT ;  /* 0x0000001d0e00720c */ /* 0x080fe40003fa6270 */
[-C--:B------:R-:W-:Y:S02]  /*3c40*/  ISETP.GE.AND P1, PT, R30, R29.reuse, PT ;  /* 0x0000001d1e00720c */ /* 0x080fe40003f26270 */
[----:B------:R-:W-:Y:S02]  /*3c50*/  ISETP.GE.AND P2, PT, R6, R29, PT ;  /* 0x0000001d0600720c */ /* 0x000fe40003f46270 */
[----:B------:R-:W-:Y:S02]  /*3c60*/  PRMT R12, R17, 0x7632, R12 ;  /* 0x00007632110c7816 */ /* 0x000fe4000000000c */
        /* <DEDUP_REMOVED lines=11> */
.L_x_21528:
[----:B------:R-:W-:Y:S05]  /*3d20*/  BSYNC.RECONVERGENT B1 ;  /* 0x0000000000017941 */ /* 0x000fea0003800200 */
.L_x_21527:
[----:B------:R-:W-:Y:S01]  /*3d30*/  HMUL2 R17, R28, R17 ;  /* 0x000000111c117232 */ /* 0x000fe20000000000 */
[C---:B------:R-:W-:Y:S01]  /*3d40*/  IADD3 R14, PT, PT, R25.reuse, 0x3, RZ ;  /* 0x00000003190e7810 */ /* 0x040fe20007ffe0ff */
[----:B------:R-:W-:Y:S01]  /*3d50*/  VIADD R26, R26, 0x4 ;  /* 0x000000041a1a7836 */ /* 0x000fe20000000000 */
[----:B------:R-:W-:Y:S01]  /*3d60*/  IADD3 R4, P1, PT, R4, 0x10, RZ ;  /* 0x0000001004047810 */ /* 0x000fe20007f3e0ff */
[----:B------:R-:W-:Y:S01]  /*3d70*/  HFMA2 R17, R31, R16, R17 ;  /* 0x000000101f117231 */ /* 0x000fe20000000011 */
[----:B------:R-:W-:Y:S01]  /*3d80*/  ISETP.GE.AND P0, PT, R14, R5, PT ;  /* 0x000000050e00720c */ /* 0x000fe20003f06270 */
[----:B------:R-:W-:Y:S01]  /*3d90*/  VIADD R24, R24, 0x100 ;  /* 0x0000010018187836 */ /* 0x000fe20000000000 */
[----:B------:R-:W-:Y:S01]  /*3da0*/  IADD3 R25, PT, PT, R25, 0x4, RZ ;  /* 0x0000000419197810 */ /* 0x000fe20007ffe0ff */
[----:B------:R-:W-:Y:S01]  /*3db0*/  HFMA2 R16, R33, R18, R17 ;  /* 0x0000001221107231 */ /* 0x000fe20000000011 */
[----:B------:R-:W-:Y:S02]  /*3dc0*/  IADD3 R6, PT, PT, R6, 0x40, RZ ;  /* 0x0000004006067810 */ /* 0x000fe40007ffe0ff */
[----:B------:R-:W-:Y:S01]  /*3dd0*/  IADD3.X R23, PT, PT, RZ, R23, RZ, P1, !PT ;  /* 0x00000017ff177210 */ /* 0x000fe20000ffe4ff */
[----:B------:R-:W-:-:S05]  /*3de0*/  HFMA2 R16, R32, R19, R16 ;  /* 0x0000001320107231 */ /* 0x000fca0000000010 */
[--C-:B------:R-:W-:Y:S02]  /*3df0*/  HADD2.F32 R12, -RZ, R16.reuse.H0_H0 ;  /* 0x20000010ff0c7230 */ /* 0x100fe40000004100 */
[----:B------:R-:W-:-:S05]  /*3e00*/  HADD2.F32 R13, -RZ, R16.H1_H1 ;  /* 0x30000010ff0d7230 */ /* 0x000fca0000004100 */
[----:B------:R-:W-:-:S04]  /*3e10*/  FADD.FTZ R12, R12, R13 ;  /* 0x0000000d0c0c7221 */ /* 0x000fc80000010000 */
[----:B------:R-:W-:Y:S01]  /*3e20*/  FADD.FTZ R9, R12, R9 ;  /* 0x000000090c097221 */ /* 0x000fe20000010000 */
[----:B------:R-:W-:Y:S06]  /*3e30*/  @!P0 BRA `(.L_x_21529) ;  /* 0xfffffff000548947 */ /* 0x000fec000383ffff */
.L_x_21518:
[----:B01----:R-:W-:Y:S05]  /*3e40*/  BSYNC.RECONVERGENT B0 ;  /* 0x0000000000007941 */ /* 0x003fea0003800200 */
.L_x_21517:
[----:B------:R-:W0:Y:S01]  /*3e50*/  S2UR UR5, SR_CgaCtaId ;  /* 0x00000000000579c3 */ /* 0x000e220000008800 */
[----:B------:R-:W1:Y:S01]  /*3e60*/  SHFL.BFLY PT, R4, R21, 0x1, 0x1f ;  /* 0x0c201f0015047f89 */ /* 0x000e6200000e0000 */
[C---:B------:R-:W-:Y:S01]  /*3e70*/  LOP3.LUT R14, R7.reuse, 0x1, RZ, 0xc0, !PT ;  /* 0x00000001070e7812 */ /* 0x040fe200078ec0ff */
[----:B------:R-:W-:Y:S01]  /*3e80*/  UMOV UR4, 0x400 ;  /* 0x0000040000047882 */ /* 0x000fe20000000000 */
[----:B------:R-:W-:Y:S01]  /*3e90*/  SHF.R.U32.HI R15, RZ, 0x1, R22 ;  /* 0x00000001ff0f7819 */ /* 0x000fe20000011616 */
[----:B------:R-:W4:Y:S01]  /*3ea0*/  SHFL.BFLY PT, R5, R20, 0x1, 0x1f ;  /* 0x0c201f0014057f89 */ /* 0x000f2200000e0000 */
[----:B------:R-:W-:Y:S01]  /*3eb0*/  ISETP.NE.AND P5, PT, R14, RZ, PT ;  /* 0x000000ff0e00720c */ /* 0x000fe20003fa5270 */
[----:B------:R-:W-:Y:S01]  /*3ec0*/  UIADD3 UR4, UPT, UPT, UR4, 0xc0, URZ ;  /* 0x000000c004047890 */ /* 0x000fe2000fffe0ff */
[C---:B------:R-:W-:Y:S01]  /*3ed0*/  LOP3.LUT R14, R7.reuse, 0x3c0, RZ, 0xc0, !PT ;  /* 0x000003c0070e7812 */ /* 0x040fe200078ec0ff */
[----:B------:R-:W2:Y:S01]  /*3ee0*/  SHFL.BFLY PT, R6, R11, 0x1, 0x1f ;  /* 0x0c201f000b067f89 */ /* 0x000ea200000e0000 */
[C---:B------:R-:W-:Y:S01]  /*3ef0*/  LOP3.LUT P0, RZ, R7.reuse, 0x3c1, RZ, 0xc0, !PT ;  /* 0x000003c107ff7812 */ /* 0x040fe2000780c0ff */
[----:B------:R-:W-:Y:S01]  /*3f00*/  IMAD R15, R8, 0x50, R15 ;  /* 0x00000050080f7824 */ /* 0x000fe200078e020f */
[----:B------:R-:W-:Y:S01]  /*3f10*/  ISETP.NE.OR P4, PT, R14, 0x40, P5 ;  /* 0x000000400e00780c */ /* 0x000fe20002f85670 */
[----:B------:R-:W3:Y:S01]  /*3f20*/  SHFL.BFLY PT, R13, R10, 0x1, 0x1f ;  /* 0x0c201f000a0d7f89 */ /* 0x000ee200000e0000 */
[C---:B------:R-:W-:Y:S01]  /*3f30*/  LOP3.LUT P1, RZ, R7.reuse, 0x3e1, RZ, 0xc0, !PT ;  /* 0x000003e107ff7812 */ /* 0x040fe2000782c0ff */
[----:B------:R-:W-:Y:S01]  /*3f40*/  BSSY.RECONVERGENT B0, `(.L_x_21530) ;  /* 0x000001e000007945 */ /* 0x000fe20003800200 */
[----:B------:R-:W-:Y:S01]  /*3f50*/  BAR.SYNC.DEFER_BLOCKING 0x0 ;  /* 0x0000000000007b1d */ /* 0x000fe20000010000 */
[----:B------:R-:W-:-:S02]  /*3f60*/  ISETP.GT.U32.AND P2, PT, R7, 0x1f, PT ;  /* 0x0000001f0700780c */ /* 0x000fc40003f44070 */
[----:B------:R-:W-:Y:S01]  /*3f70*/  LOP3.LUT R7, R7, 0x3e0, RZ, 0xc0, !PT ;  /* 0x000003e007077812 */ /* 0x000fe200078ec0ff */
[----:B0-----:R-:W-:Y:S02]  /*3f80*/  ULEA UR4, UR5, UR4, 0x18 ;  /* 0x0000000405047291 */ /* 0x001fe4000f8ec0ff */
[----:B------:R-:W0:Y:S01]  /*3f90*/  SHFL.BFLY PT, R12, R9, 0x1, 0x1f ;  /* 0x0c201f00090c7f89 */ /* 0x000e2200000e0000 */
[----:B-1----:R-:W-:Y:S01]  /*3fa0*/  FADD.FTZ R21, R4, R21 ;  /* 0x0000001504157221 */ /* 0x002fe20000010000 */
[----:B------:R-:W-:Y:S01]  /*3fb0*/  ISETP.NE.OR P3, PT, R7, 0x20, P5 ;  /* 0x000000200700780c */ /* 0x000fe20002f65670 */
[----:B----4-:R-:W-:Y:S01]  /*3fc0*/  FADD.FTZ R20, R5, R20 ;  /* 0x0000001405147221 */ /* 0x010fe20000010000 */
[----:B------:R-:W-:Y:S01]  /*3fd0*/  LEA R4, R15, UR4, 0x2 ;  /* 0x000000040f047c11 */ /* 0x000fe2000f8e10ff */
[----:B--2---:R-:W-:Y:S01]  /*3fe0*/  FADD.FTZ R6, R6, R11 ;  /* 0x0000000b06067221 */ /* 0x004fe20000010000 */
[----:B---3--:R-:W-:-:S03]  /*3ff0*/  FADD.FTZ R13, R13, R10 ;  /* 0x0000000a0d0d7221 */ /* 0x008fc60000010000 */
[----:B------:R1:W-:Y:S04]  /*4000*/  @!P4 STS [R4+-0x280], R21 ;  /* 0xfffd80150400c388 */ /* 0x0003e80000000800 */
[----:B------:R1:W-:Y:S01]  /*4010*/  @!P4 STS [R4+-0x240], R20 ;  /* 0xfffdc0140400c388 */ /* 0x0003e20000000800 */
[----:B0-----:R-:W-:-:S03]  /*4020*/  FADD.FTZ R9, R12, R9 ;  /* 0x000000090c097221 */ /* 0x001fc60000010000 */
[----:B------:R1:W-:Y:S04]  /*4030*/  @!P4 STS [R4+-0x200], R6 ;  /* 0xfffe00060400c388 */ /* 0x0003e80000000800 */
[----:B------:R1:W-:Y:S04]  /*4040*/  @!P4 STS [R4+-0x1c0], R13 ;  /* 0xfffe400d0400c388 */ /* 0x0003e80000000800 */
[----:B------:R1:W-:Y:S01]  /*4050*/  @!P4 STS [R4+-0x180], R9 ;  /* 0xfffe80090400c388 */ /* 0x0003e20000000800 */
[----:B------:R-:W-:Y:S06]  /*4060*/  BAR.SYNC.DEFER_BLOCKING 0x0 ;  /* 0x0000000000007b1d */ /* 0x000fec0000010000 */
[----:B------:R-:W-:Y:S05]  /*4070*/  @P0 BRA `(.L_x_21531) ;  /* 0x0000000000280947 */ /* 0x000fea0003800000 */
[----:B------:R-:W1:Y:S04]  /*4080*/  LDS R8, [R4] ;  /* 0x0000000004087984 */ /* 0x000e680000000800 */
[----:B------:R-:W0:Y:S04]  /*4090*/  LDS R5, [R4+0x40] ;  /* 0x0000400004057984 */ /* 0x000e280000000800 */
        /* <DEDUP_REMOVED lines=8> */
.L_x_21531:
[----:B------:R-:W-:Y:S05]  /*4120*/  BSYNC.RECONVERGENT B0 ;  /* 0x0000000000007941 */ /* 0x000fea0003800200 */
.L_x_21530:
        /* <DEDUP_REMOVED lines=19> */
.L_x_21533:
[----:B------:R-:W-:Y:S05]  /*4260*/  BSYNC.RECONVERGENT B0 ;  /* 0x0000000000007941 */ /* 0x000fea0003800200 */
.L_x_21532:
        /* <DEDUP_REMOVED lines=27> */
.L_x_21494:
        /* <DEDUP_REMOVED lines=8> */
.L_x_21535:
[----:B------:R-:W-:Y:S05]  /*44a0*/  BSYNC B1 ;  /* 0x0000000000017941 */ /* 0x000fea0003800000 */
.L_x_21534:
[----:B------:R-:W-:Y:S01]  /*44b0*/  IMAD.MOV.U32 R9, RZ, RZ, R14 ;  /* 0x000000ffff097224 */ /* 0x000fe200078e000e */
[----:B------:R-:W-:Y:S06]  /*44c0*/  BRA `(.L_x_21536) ;  /* 0xffffffcc00307947 */ /* 0x000fec000383ffff */
.L_x_21496:
        /* <DEDUP_REMOVED lines=8> */
.L_x_21538:
[----:B------:R-:W-:Y:S05]  /*4550*/  BSYNC B0 ;  /* 0x0000000000007941 */ /* 0x000fea0003800000 */
.L_x_21537:
        /* <DEDUP_REMOVED lines=8> */
.L_x_21539:
[----:B------:R-:W-:Y:S02]  /*45e0*/  HFMA2 R18, -RZ, RZ, 0, 2.384185791015625e-07 ;  /* 0x00000004ff127431 */ /* 0x000fe400000001ff */
[----:B------:R-:W-:-:S05]  /*45f0*/  IMAD.MOV.U32 R10, RZ, RZ, R14 ;  /* 0x000000ffff0a7224 */ /* 0x000fca00078e000e */
[----:B------:R-:W-:-:S04]  /*4600*/  FMNMX.FTZ R10, R9, R10, !PT ;  /* 0x0000000a090a7209 */ /* 0x000fc80007810000 */
[----:B------:R-:W-:-:S07]  /*4610*/  MOV R9, R10 ;  /* 0x0000000a00097202 */ /* 0x000fce0000000f00 */
[----:B------:R-:W-:Y:S05]  /*4620*/  WARPSYNC.COLLECTIVE R13, `(.L_x_21540) ;  /* 0x000000000d087348 */ /* 0x000fea0003c00000 */
[----:B------:R0:W1:Y:S02]  /*4630*/  SHFL.BFLY P1, R14, R9, R18, R20 ;  /* 0x0c000012090e7389 */ /* 0x0000640000020014 */
[----:B01----:R-:W-:Y:S05]  /*4640*/  ENDCOLLECTIVE ;  /* 0x000000000000791b */ /* 0x003fea0003800000 */
.L_x_21540:
[----:B------:R-:W-:Y:S02]  /*4650*/  HFMA2 R18, -RZ, RZ, 0, 1.1920928955078125e-07 ;  /* 0x00000002ff127431 */ /* 0x000fe400000001ff */
[----:B------:R-:W-:-:S05]  /*4660*/  IMAD.MOV.U32 R11, RZ, RZ, R14 ;  /* 0x000000ffff0b7224 */ /* 0x000fca00078e000e */
[----:B------:R-:W-:-:S04]  /*4670*/  FMNMX.FTZ R11, R10, R11, !PT ;  /* 0x0000000b0a0b7209 */ /* 0x000fc80007810000 */
[----:B------:R-:W-:-:S07]  /*4680*/  MOV R9, R11 ;  /* 0x0000000b00097202 */ /* 0x000fce0000000f00 */
[----:B------:R-:W-:Y:S05]  /*4690*/  WARPSYNC.COLLECTIVE R13, `(.L_x_21541) ;  /* 0x000000000d087348 */ /* 0x000fea0003c00000 */
[----:B------:R0:W1:Y:S02]  /*46a0*/  SHFL.BFLY P1, R14, R9, R18, R20 ;  /* 0x0c000012090e7389 */ /* 0x0000640000020014 */
[----:B01----:R-:W-:Y:S05]  /*46b0*/  ENDCOLLECTIVE ;  /* 0x000000000000791b */ /* 0x003fea0003800000 */
.L_x_21541:
[----:B------:R-:W-:Y:S05]  /*46c0*/  BRA `(.L_x_21542) ;  /* 0xffffffcc00447947 */ /* 0x000fea000383ffff */
.L_x_21543:
        /* <DEDUP_REMOVED lines=11> */
.L_x_25974:


//--------------------- .text._ZN4vllm25paged_attention_v1_kernelIttLi64ELi16ELi128ELNS_18Fp8KVCacheDataTypeE0ELb0EEEvPT_PKS2_PKT0_S8_ifPKiSA_iPKfiiiSC_SC_iiiii --------------------------
	.section	.text._ZN4vllm25paged_attention_v1_kernelIttLi64ELi16ELi128ELNS_18Fp8KVCacheDataTypeE0ELb0EEEvPT_PKS2_PKT0_S8_ifPKiSA_iPKfiiiSC_SC_iiiii,"ax",@progbits
	.align	128
        .global         _ZN4vllm25paged_attention_v1_kernelIttLi64ELi16ELi128ELNS_18Fp8KVCacheDataTypeE0ELb0EEEvPT_PKS2_PKT0_S8_ifPKiSA_iPKfiiiSC_SC_iiiii
        .type           _ZN4vllm25paged_attention_v1_kernelIttLi64ELi16ELi128ELNS_18Fp8KVCacheDataTypeE0ELb0EEEvPT_PKS2_PKT0_S8_ifPKiSA_iPKfiiiSC_SC_iiiii,@function
        .size           _ZN4vllm25paged_attention_v1_kernelIttLi64ELi16ELi128ELNS_18Fp8KVCacheDataTypeE0ELb0EEEvPT_PKS2_PKT0_S8_ifPKiSA_iPKfiiiSC_SC_iiiii,(.L_x_25975 - _ZN4vllm25paged_attention_v1_kernelIttLi64ELi16ELi128ELNS_18Fp8KVCacheDataTypeE0ELb0EEEvPT_PKS2_PKT0_S8_ifPKiSA_iPKfiiiSC_SC_iiiii)
        .other          _ZN4vllm25paged_attention_v1_kernelIttLi64ELi16ELi128ELNS_18Fp8KVCacheDataTypeE0ELb0EEEvPT_PKS2_PKT0_S8_ifPKiSA_iPKfiiiSC_SC_iiiii,@"STO_CUDA_ENTRY STV_DEFAULT"
_ZN4vllm25paged_attention_v1_kernelIttLi64ELi16ELi128ELNS_18Fp8KVCacheDataTypeE0ELb0EEEvPT_PKS2_PKT0_S8_ifPKiSA_iPKfiiiSC_SC_iiiii:
.text._ZN4vllm25paged_attention_v1_kernelIttLi64ELi16ELi128ELNS_18Fp8KVCacheDataTypeE0ELb0EEEvPT_PKS2_PKT0_S8_ifPKiSA_iPKfiiiSC_SC_iiiii:
        /* <DEDUP_REMOVED lines=11> */
[----:B------:R-:W1:Y:S05]  /*00b0*/  LDCU UR12, c[0x0][0x3a4] ;  /* 0x00007480ff0c77ac */ /* 0x000e6a0008000800 */
[----:B------:R-:W4:Y:S01]  /*00c0*/  S2UR UR13, SR_CgaCtaId ;  /* 0x00000000000d79c3 */ /* 0x000f220000008800 */
[----:B------:R-:W1:Y:S01]  /*00d0*/  LDCU.64 UR10, c[0x0][0x390] ;  /* 0x00007200ff0a77ac */ /* 0x000e620008000a00 */
[----:B0-----:R-:W-:-:S02]  /*00e0*/  ISETP.GT.U32.AND P1, PT, R7, 0xf, PT ;  /* 0x0000000f0700780c */ /* 0x001fc40003f24070 */
[----:B---3--:R-:W-:Y:S01]  /*00f0*/  ISETP.NE.U32.AND P0, PT, R12, RZ, PT ;  /* 0x000000ff0c00720c */ /* 0x008fe20003f05070 */
[C---:B--2---:R-:W-:Y:S02]  /*0100*/  IMAD R0, R6.reuse, UR4, RZ ;  /* 0x0000000406007c24 */ /* 0x044fe4000f8e02ff */
[----:B-1----:R-:W-:Y:S01]  /*0110*/  IMAD.WIDE.U32 R2, R6, 0x4, R2 ;  /* 0x0000000406027825 */ /* 0x002fe200078e0002 */
[----:B------:R-:W-:-:S04]  /*0120*/  ISETP.NE.AND.EX P0, PT, R13, RZ, PT, P0 ;  /* 0x000000ff0d00720c */ /* 0x000fc80003f05300 */
[----:B------:R0:W2:Y:S03]  /*0130*/  LDG.E.CONSTANT R49, desc[UR6][R2.64] ;  /* 0x0000000602317981 */ /* 0x0000a6000c1e9900 */
[----:B------:R-:W1:Y:S01]  /*0140*/  @!P1 LDC.64 R10, c[0x0][0x388] ;  /* 0x0000e200ff0a9b82 */ /* 0x000e620000000a00 */
[----:B----4-:R-:W-:Y:S01]  /*0150*/  @!P1 IMAD.SHL.U32 R4, R5, 0x40, RZ ;  /* 0x0000004005049824 */ /* 0x010fe200078e00ff */
[----:B------:R-:W-:-:S04]  /*0160*/  @!P1 SHF.L.U32 R9, R7, 0x2, RZ ;  /* 0x0000000207099819 */ /* 0x000fc800000006ff */
[----:B------:R-:W-:Y:S02]  /*0170*/  @!P1 IADD3 R4, P2, P3, R9, R0, R4 ;  /* 0x0000000009049210 */ /* 0x000fe40007b5e004 */
[----:B------:R-:W-:-:S04]  /*0180*/  SHF.R.S32.HI R0, RZ, 0x1f, R0 ;  /* 0x0000001fff007819 */ /* 0x000fc80000011400 */
[----:B------:R-:W-:Y:S02]  /*0190*/  @!P1 IADD3.X R0, PT, PT, RZ, R0, RZ, P2, P3 ;  /* 0x00000000ff009210 */ /* 0x000fe400017e64ff */
[----:B-1----:R-:W-:-:S04]  /*01a0*/  @!P1 LEA R8, P2, R4, R10, 0x1 ;  /* 0x0000000a04089211 */ /* 0x002fc800078408ff */
[----:B------:R-:W-:Y:S02]  /*01b0*/  @!P1 LEA.HI.X R9, R4, R11, R0, 0x1, P2 ;  /* 0x0000000b04099211 */ /* 0x000fe400010f0c00 */
[----:B------:R-:W-:Y:S01]  /*01c0*/  IABS R13, R15 ;  /* 0x0000000f000d7213 */ /* 0x000fe20000000000 */
[----:B------:R-:W1:Y:S03]  /*01d0*/  @P0 LDC.64 R10, c[0x0][0x3c0] ;  /* 0x0000f000ff0a0b82 */ /* 0x000e660000000a00 */
[----:B------:R-:W3:Y:S01]  /*01e0*/  @!P1 LDG.E.64.CONSTANT R8, desc[UR6][R8.64] ;  /* 0x0000000608089981 */ /* 0x000ee2000c1e9b00 */
[----:B------:R-:W4:Y:S08]  /*01f0*/  I2F.RP R0, R13 ;  /* 0x0000000d00007306 */ /* 0x000f300000209400 */
[----:B----4-:R-:W0:Y:S01]  /*0200*/  MUFU.RCP R0, R0 ;  /* 0x0000000000007308 */ /* 0x010e220000001000 */
[----:B------:R-:W4:Y:S01]  /*0210*/  LDC R4, c[0x0][0x370] ;  /* 0x0000dc00ff047b82 */ /* 0x000f220000000800 */
[----:B0-----:R-:W-:-:S06]  /*0220*/  VIADD R2, R0, 0xffffffe ;  /* 0x0ffffffe00027836 */ /* 0x001fcc0000000000 */
[----:B------:R0:W0:Y:S01]  /*0230*/  F2I.FTZ.U32.TRUNC.NTZ R3, R2 ;  /* 0x0000000200037305 */ /* 0x000022000021f000 */
[----:B-1----:R-:W-:-:S05]  /*0240*/  @P0 IMAD.WIDE.U32 R10, R5, 0x4, R10 ;  /* 0x00000004050a0825 */ /* 0x002fca00078e000a */
[----:B------:R4:W5:Y:S01]  /*0250*/  @P0 LDG.E.CONSTANT R47, desc[UR6][R10.64] ;  /* 0x000000060a2f0981 */ /* 0x000962000c1e9900 */
[----:B0-----:R-:W-:Y:S01]  /*0260*/  IMAD.MOV.U32 R2, RZ, RZ, RZ ;  /* 0x000000ffff027224 */ /* 0x001fe200078e00ff */
[----:B------:R-:W-:-:S05]  /*0270*/  IADD3 R12, PT, PT, RZ, -R3, RZ ;  /* 0x80000003ff0c7210 */ /* 0x000fca0007ffe0ff */
[----:B------:R-:W-:Y:S01]  /*0280*/  IMAD R17, R12, R13, RZ ;  /* 0x0000000d0c117224 */ /* 0x000fe200078e02ff */
[----:B----4-:R-:W-:-:S03]  /*0290*/  IABS R10, R4 ;  /* 0x00000004000a7213 */ /* 0x010fc60000000000 */
[----:B------:R-:W-:-:S06]  /*02a0*/  IMAD.HI.U32 R3, R3, R17, R2 ;  /* 0x0000001103037227 */ /* 0x000fcc00078e0002 */
[----:B------:R-:W-:-:S05]  /*02b0*/  IMAD.HI.U32 R3, R3, R10, RZ ;  /* 0x0000000a03037227 */ /* 0x000fca00078e00ff */
[----:B------:R-:W-:-:S05]  /*02c0*/  IADD3 R0, PT, PT, RZ, -R3, RZ ;  /* 0x80000003ff007210 */ /* 0x000fca0007ffe0ff */
        /* <DEDUP_REMOVED lines=8> */
[----:B------:R-:W-:-:S05]  /*0350*/  @P0 VIADD R3, R3, 0x1 ;  /* 0x0000000103030836 */ /* 0x000fca0000000000 */
        /* <DEDUP_REMOVED lines=19> */
[----:B------:R-:W-:Y:S01]  /*0490*/  SHF.L.U32 R10, R7, 0x6, RZ ;  /* 0x00000006070a7819 */ /* 0x000fe200000006ff */
[----:B------:R-:W-:Y:S01]  /*04a0*/  IMAD.U32 R48, RZ, RZ, UR4 ;  /* 0x00000004ff307e24 */ /* 0x000fe2000f8e00ff */
[----:B------:R-:W-:Y:S01]  /*04b0*/  MOV R3, UR13 ;  /* 0x0000000d00037c02 */ /* 0x000fe20008000f00 */
[----:B------:R-:W0:Y:S01]  /*04c0*/  LDCU UR4, c[0x0][0x3b8] ;  /* 0x00007700ff0477ac */ /* 0x000e220008000800 */
[----:B------:R-:W-:-:S07]  /*04d0*/  LOP3.LUT R10, R10, 0x40, RZ, 0xc0, !PT ;  /* 0x000000400a0a7812 */ /* 0x000fce00078ec0ff */
[----:B------:R-:W-:Y:S01]  /*04e0*/  @!P2 IMAD.IADD R2, R2, 0x1, -R13 ;  /* 0x000000010202a824 */ /* 0x000fe200078e0a0d */
[----:B------:R-:W-:-:S04]  /*04f0*/  LEA R11, R3, R48, 0x18 ;  /* 0x00000030030b7211 */ /* 0x000fc800078ec0ff */
[----:B------:R-:W-:Y:S02]  /*0500*/  ISETP.GE.U32.AND P0, PT, R2, R13, PT ;  /* 0x0000000d0200720c */ /* 0x000fe40003f06070 */
[----:B------:R-:W-:Y:S02]  /*0510*/  LOP3.LUT R13, R5, R12, RZ, 0x3c, !PT ;  /* 0x0000000c050d7212 */ /* 0x000fe400078e3cff */
[----:B------:R-:W-:Y:S02]  /*0520*/  IADD3 R11, PT, PT, R10, R11, RZ ;  /* 0x0000000b0a0b7210 */ /* 0x000fe40007ffe0ff */
[----:B------:R-:W-:Y:S02]  /*0530*/  ISETP.GE.AND P3, PT, R13, RZ, PT ;  /* 0x000000ff0d00720c */ /* 0x000fe40003f66270 */
[--C-:B------:R-:W-:Y:S02]  /*0540*/  SHF.R.U32.HI R10, RZ, 0x1, R7.reuse ;  /* 0x00000001ff0a7819 */ /* 0x100fe40000011607 */
[----:B------:R-:W-:-:S03]  /*0550*/  SHF.R.U32.HI R43, RZ, 0x5, R7 ;  /* 0x00000005ff2b7819 */ /* 0x000fc60000011607 */
[----:B------:R-:W-:Y:S02]  /*0560*/  @!P1 IMAD R11, R10, 0x8, R11 ;  /* 0x000000080a0b9824 */ /* 0x000fe400078e020b */
[----:B------:R-:W-:Y:S01]  /*0570*/  @!P2 VIADD R0, R0, 0x1 ;  /* 0x000000010000a836 */ /* 0x000fe20000000000 */
[----:B------:R-:W-:Y:S02]  /*0580*/  ISETP.NE.AND P2, PT, R12, RZ, PT ;  /* 0x000000ff0c00720c */ /* 0x000fe40003f45270 */
[----:B--2---:R-:W-:-:S04]  /*0590*/  IADD3 R2, PT, PT, R49, 0xf, RZ ;  /* 0x0000000f31027810 */ /* 0x004fc80007ffe0ff */
[----:B------:R-:W-:-:S04]  /*05a0*/  SHF.R.S32.HI R13, RZ, 0x1f, R2 ;  /* 0x0000001fff0d7819 */ /* 0x000fc80000011402 */
[----:B------:R-:W-:-:S04]  /*05b0*/  LEA.HI R2, R13, R2, RZ, 0x4 ;  /* 0x000000020d027211 */ /* 0x000fc800078f20ff */
[----:B------:R-:W-:Y:S02]  /*05c0*/  SHF.R.S32.HI R2, RZ, 0x4, R2 ;  /* 0x00000004ff027819 */ /* 0x000fe40000011402 */
[----:B------:R-:W-:Y:S01]  /*05d0*/  @P0 IADD3 R0, PT, PT, R0, 0x1, RZ ;  /* 0x0000000100000810 */ /* 0x000fe20007ffe0ff */
[----:B------:R-:W-:Y:S01]  /*05e0*/  BSSY B0, `(.L_x_21544) ;  /* 0x00000b6000007945 */ /* 0x000fe20003800000 */
[----:B------:R-:W-:-:S03]  /*05f0*/  MOV R46, 0xff7fffff ;  /* 0xff7fffff002e7802 */ /* 0x000fc60000000f00 */
[----:B------:R-:W-:Y:S01]  /*0600*/  @!P3 IMAD.MOV R0, RZ, RZ, -R0 ;  /* 0x000000ffff00b224 */ /* 0x000fe200078e0a00 */
[----:B------:R-:W-:Y:S01]  /*0610*/  @!P2 LOP3.LUT R0, RZ, R12, RZ, 0x33, !PT ;  /* 0x0000000cff00a212 */ /* 0x000fe200078e33ff */
[----:B---3--:R0:W-:Y:S01]  /*0620*/  @!P1 STS.64 [R11], R8 ;  /* 0x000000080b009388 */ /* 0x0081e20000000a00 */
[----:B------:R-:W-:Y:S01]  /*0630*/  BAR.SYNC.DEFER_BLOCKING 0x0 ;  /* 0x0000000000007b1d */ /* 0x000fe20000010000 */
[----:B------:R-:W-:Y:S01]  /*0640*/  ISETP.GE.AND P1, PT, R43, R2, PT ;  /* 0x000000022b00720c */ /* 0x000fe20003f26270 */
[----:B0-----:R-:W-:-:S12]  /*0650*/  IMAD R11, R6, UR4, RZ ;  /* 0x00000004060b7c24 */ /* 0x001fd8000f8e02ff */
[----:B------:R-:W-:Y:S05]  /*0660*/  @P1 BRA `(.L_x_21545) ;  /* 0x0000000800b41947 */ /* 0x000fea0003800000 */
[----:B------:R-:W0:Y:S01]  /*0670*/  LDCU UR4, c[0x0][0x3d0] ;  /* 0x00007a00ff0477ac */ /* 0x000e220008000800 */
[----:B------:R-:W-:Y:S01]  /*0680*/  SHF.R.U32.HI R8, RZ, 0x3, R7 ;  /* 0x00000003ff087819 */ /* 0x000fe20000011607 */
[----:B------:R-:W-:Y:S01]  /*0690*/  VIADD R48, R48, 0xa0 ;  /* 0x000000a030307836 */ /* 0x000fe20000000000 */
[----:B------:R-:W-:Y:S01]  /*06a0*/  SHF.L.U32 R7, R10, 0x2, RZ ;  /* 0x000000020a077819 */ /* 0x000fe200000006ff */
[----:B------:R-:W1:Y:S01]  /*06b0*/  LDCU.64 UR8, c[0x0][0x3a8] ;  /* 0x00007500ff0877ac */ /* 0x000e620008000a00 */
[----:B------:R-:W-:Y:S01]  /*06c0*/  LOP3.LUT R8, R8, 0x7c, RZ, 0xc0, !PT ;  /* 0x0000007c08087812 */ /* 0x000fe200078ec0ff */
[----:B------:R-:W-:Y:S01]  /*06d0*/  IMAD.MOV.U32 R9, RZ, RZ, RZ ;  /* 0x000000ffff097224 */ /* 0x000fe200078e00ff */
[----:B------:R-:W-:Y:S02]  /*06e0*/  LOP3.LUT R12, R7, 0x3c, RZ, 0xc0, !PT ;  /* 0x0000003c070c7812 */ /* 0x000fe400078ec0ff */
[----:B------:R-:W-:Y:S01]  /*06f0*/  SHF.L.U32 R7, R10, 0x3, RZ ;  /* 0x000000030a077819 */ /* 0x000fe200000006ff */
[----:B------:R-:W-:Y:S01]  /*0700*/  IMAD.WIDE R8, R11, 0x4, R8 ;  /* 0x000000040b087825 */ /* 0x000fe200078e0208 */
[----:B------:R-:W-:-:S02]  /*0710*/  LEA R13, R3, R48, 0x18 ;  /* 0x00000030030d7211 */ /* 0x000fc400078ec0ff */
[----:B------:R-:W-:Y:S01]  /*0720*/  LOP3.LUT R10, R10, 0xf, RZ, 0xc0, !PT ;  /* 0x0000000f0a0a7812 */ /* 0x000fe200078ec0ff */
[----:B------:R-:W-:Y:S01]  /*0730*/  IMAD R12, R43, 0x40, R12 ;  /* 0x000000402b0c7824 */ /* 0x000fe200078e020c */
[----:B------:R-:W-:Y:S02]  /*0740*/  LOP3.LUT R50, R7, 0x78, RZ, 0xc0, !PT ;  /* 0x0000007807327812 */ /* 0x000fe400078ec0ff */
[----:B------:R-:W-:Y:S01]  /*0750*/  MOV R46, 0xff7fffff ;  /* 0xff7fffff002e7802 */ /* 0x000fe20000000f00 */
[----:B0-----:R-:W-:Y:S01]  /*0760*/  IMAD R3, R0, UR4, RZ ;  /* 0x0000000400037c24 */ /* 0x001fe2000f8e02ff */
[----:B------:R-:W-:Y:S01]  /*0770*/  IADD3 R7, PT, PT, R12, R13, RZ ;  /* 0x0000000d0c077210 */ /* 0x000fe20007ffe0ff */
[----:B------:R-:W-:Y:S01]  /*0780*/  IMAD R10, R43, 0x10, R10 ;  /* 0x000000102b0a7824 */ /* 0x000fe200078e020a */
[----:B-1----:R-:W-:Y:S02]  /*0790*/  IADD3 R40, P2, PT, R8, UR8, RZ ;  /* 0x0000000808287c10 */ /* 0x002fe4000ff5e0ff */
[----:B------:R-:W-:Y:S01]  /*07a0*/  IADD3 R50, P0, PT, R3, R50, RZ ;  /* 0x0000003203327210 */ /* 0x000fe20007f1e0ff */
[----:B------:R-:W-:Y:S01]  /*07b0*/  IMAD.IADD R42, R10, 0x1, -R49 ;  /* 0x000000010a2a7824 */ /* 0x000fe200078e0a31 */
[----:B------:R-:W-:-:S02]  /*07c0*/  IADD3.X R41, PT, PT, R9, UR9, RZ, P2, !PT ;  /* 0x0000000909297c10 */ /* 0x000fc400097fe4ff */
[----:B------:R-:W-:Y:S02]  /*07d0*/  IADD3 R44, PT, PT, R10, 0x1, RZ ;  /* 0x000000010a2c7810 */ /* 0x000fe40007ffe0ff */
[----:B------:R-:W-:-:S07]  /*07e0*/  LEA.HI.X.SX32 R51, R3, RZ, 0x1, P0 ;  /* 0x000000ff03337211 */ /* 0x000fce00000f0eff */
.L_x_21547:
[----:B0-----:R-:W2:Y:S01]  /*07f0*/  LDG.E.CONSTANT R9, desc[UR6][R40.64] ;  /* 0x0000000628097981 */ /* 0x001ea2000c1e9900 */
[----:B------:R-:W0:Y:S02]  /*0800*/  S2R R45, SR_TID.X ;  /* 0x00000000002d7919 */ /* 0x000e240000002100 */
[----:B0-----:R-:W-:Y:S01]  /*0810*/  LOP3.LUT R45, R45, 0x1, RZ, 0xc0, !PT ;  /* 0x000000012d2d7812 */ /* 0x001fe200078ec0ff */
        /* <DEDUP_REMOVED lines=8> */
[----:B------:R-:W4:Y:S01]  /*08a0*/  LDG.E.64.CONSTANT R30, desc[UR6][R18.64+0x300] ;  /* 0x00030006121e7981 */ /* 0x000f22000c1e9b00 */
[----:B------:R-:W-:Y:S01]  /*08b0*/  UMOV UR4, 0x400 ;  /* 0x0000040000047882 */ /* 0x000fe20000000000 */
[----:B------:R-:W-:-:S02]  /*08c0*/  MOV R3, UR13 ;  /* 0x0000000d00037c02 */ /* 0x000fc40008000f00 */
[----:B------:R-:W4:Y:S01]  /*08d0*/  LDG.E.64.CONSTANT R32, desc[UR6][R18.64+0x400] ;  /* 0x0004000612207981 */ /* 0x000f22000c1e9b00 */
[----:B------:R-:W-:-:S03]  /*08e0*/  MOV R48, UR4 ;  /* 0x0000000400307c02 */ /* 0x000fc60008000f00 */
[----:B------:R-:W4:Y:S01]  /*08f0*/  LDG.E.64.CONSTANT R34, desc[UR6][R18.64+0x500] ;  /* 0x0005000612227981 */ /* 0x000f22000c1e9b00 */
[----:B------:R-:W-:-:S03]  /*0900*/  LEA R16, R3, R48, 0x18 ;  /* 0x0000003003107211 */ /* 0x000fc600078ec0ff */
[----:B------:R-:W4:Y:S02]  /*0910*/  LDG.E.64.CONSTANT R36, desc[UR6][R18.64+0x600] ;  /* 0x0006000612247981 */ /* 0x000f24000c1e9b00 */
[----:B------:R-:W-:Y:S02]  /*0920*/  IMAD R16, R45, 0x40, R16 ;  /* 0x000000402d107824 */ /* 0x000fe400078e0210 */
[----:B------:R0:W4:Y:S04]  /*0930*/  LDG.E.64.CONSTANT R38, desc[UR6][R18.64+0x700] ;  /* 0x0007000612267981 */ /* 0x000128000c1e9b00 */
[----:B------:R-:W1:Y:S02]  /*0940*/  LDS.128 R20, [R16] ;  /* 0x0000000010147984 */ /* 0x000e640000000c00 */
[----:B-1----:R-:W-:-:S02]  /*0950*/  HADD2.F32 R8, -RZ, R22.H0_H0 ;  /* 0x20000016ff087230 */ /* 0x002fc40000004100 */
[----:B------:R-:W-:Y:S02]  /*0960*/  HADD2.F32 R22, -RZ, R22.H1_H1 ;  /* 0x30000016ff167230 */ /* 0x000fe40000004100 */
[----:B------:R-:W-:Y:S01]  /*0970*/  HADD2.F32 R12, -RZ, R20.H0_H0 ;  /* 0x20000014ff0c7230 */ /* 0x000fe20000004100 */
[----:B------:R-:W-:Y:S01]  /*0980*/  ISETP.NE.AND P2, PT, R45, RZ, PT ;  /* 0x000000ff2d00720c */ /* 0x000fe20003f45270 */
[--C-:B--2---:R-:W-:Y:S02]  /*0990*/  HADD2.F32 R9, -RZ, R24.reuse.H0_H0 ;  /* 0x20000018ff097230 */ /* 0x104fe40000004100 */
[----:B------:R-:W-:-:S03]  /*09a0*/  HADD2.F32 R11, -RZ, R24.H1_H1 ;  /* 0x30000018ff0b7230 */ /* 0x000fc60000004100 */
[----:B------:R-:W-:Y:S01]  /*09b0*/  FMUL.FTZ R13, R8, R9 ;  /* 0x00000009080d7220 */ /* 0x000fe20000410000 */
[----:B---3--:R-:W-:Y:S02]  /*09c0*/  HADD2.F32 R9, -RZ, R26.H0_H0 ;  /* 0x2000001aff097230 */ /* 0x008fe40000004100 */
[----:B------:R-:W-:-:S03]  /*09d0*/  FMUL.FTZ R22, R22, R11 ;  /* 0x0000000b16167220 */ /* 0x000fc60000410000 */
[----:B------:R-:W-:Y:S02]  /*09e0*/  FFMA.FTZ R12, R12, R9, R13 ;  /* 0x000000090c0c7223 */ /* 0x000fe4000001000d */
[----:B------:R-:W1:Y:S01]  /*09f0*/  LDS.128 R8, [R16+0x10] ;  /* 0x0000100010087984 */ /* 0x000e620000000c00 */
[----:B------:R-:W-:Y:S02]  /*0a00*/  HADD2.F32 R13, -RZ, R20.H1_H1 ;  /* 0x30000014ff0d7230 */ /* 0x000fe40000004100 */
[----:B------:R-:W-:Y:S02]  /*0a10*/  HADD2.F32 R26, -RZ, R26.H1_H1 ;  /* 0x3000001aff1a7230 */ /* 0x000fe40000004100 */
[--C-:B----4-:R-:W-:Y:S02]  /*0a20*/  HADD2.F32 R14, -RZ, R28.reuse.H0_H0 ;  /* 0x2000001cff0e7230 */ /* 0x110fe40000004100 */
[----:B------:R-:W-:Y:S02]  /*0a30*/  HADD2.F32 R28, -RZ, R28.H1_H1 ;  /* 0x3000001cff1c7230 */ /* 0x000fe40000004100 */
[----:B------:R-:W-:Y:S01]  /*0a40*/  FFMA.FTZ R13, R13, R26, R22 ;  /* 0x0000001a0d0d7223 */ /* 0x000fe20000010016 */
[----:B-1----:R-:W-:-:S02]  /*0a50*/  HADD2.F32 R15, -RZ, R8.H0_H0 ;  /* 0x20000008ff0f7230 */ /* 0x002fc40000004100 */
        /* <DEDUP_REMOVED lines=10> */
[--C-:B0-----:R-:W-:Y:S02]  /*0b00*/  HADD2.F32 R18, -RZ, R32.reuse.H0_H0 ;  /* 0x20000020ff127230 */ /* 0x101fe40000004100 */
[----:B------:R-:W-:Y:S02]  /*0b10*/  HADD2.F32 R32, -RZ, R32.H1_H1 ;  /* 0x30000020ff207230 */ /* 0x000fe40000004100 */
[----:B-1----:R-:W-:-:S05]  /*0b20*/  HADD2.F32 R17, -RZ, R12.H0_H0 ;  /* 0x2000000cff117230 */ /* 0x002fca0000004100 */
        /* <DEDUP_REMOVED lines=9> */
[----:B------:R-:W0:Y:S01]  /*0bc0*/  LDS.128 R16, [R16+0x30] ;  /* 0x0000300010107984 */ /* 0x000e220000000c00 */
[----:B------:R-:W-:Y:S02]  /*0bd0*/  HADD2.F32 R12, -RZ, R36.H0_H0 ;  /* 0x20000024ff0c7230 */ /* 0x000fe40000004100 */
[----:B------:R-:W-:Y:S02]  /*0be0*/  HADD2.F32 R14, -RZ, R25.H1_H1 ;  /* 0x30000019ff0e7230 */ /* 0x000fe40000004100 */
[--C-:B------:R-:W-:Y:S02]  /*0bf0*/  HADD2.F32 R20, -RZ, R29.reuse.H0_H0 ;  /* 0x2000001dff147230 */ /* 0x100fe40000004100 */
[----:B------:R-:W-:Y:S02]  /*0c00*/  HADD2.F32 R29, -RZ, R29.H1_H1 ;  /* 0x3000001dff1d7230 */ /* 0x000fe40000004100 */
[----:B0-----:R-:W-:-:S05]  /*0c10*/  HADD2.F32 R45, -RZ, R16.H0_H0 ;  /* 0x20000010ff2d7230 */ /* 0x001fca0000004100 */
[----:B------:R-:W-:Y:S01]  /*0c20*/  FFMA.FTZ R10, R45, R12, R10 ;  /* 0x0000000c2d0a7223 */ /* 0x000fe2000001000a */
[----:B------:R-:W-:Y:S02]  /*0c30*/  HADD2.F32 R12, -RZ, R23.H0_H0 ;  /* 0x20000017ff0c7230 */ /* 0x000fe40000004100 */
[----:B------:R-:W-:Y:S02]  /*0c40*/  HADD2.F32 R45, -RZ, R25.H0_H0 ;  /* 0x20000019ff2d7230 */ /* 0x000fe40000004100 */
[----:B------:R-:W-:-:S03]  /*0c50*/  HADD2.F32 R23, -RZ, R23.H1_H1 ;  /* 0x30000017ff177230 */ /* 0x000fc60000004100 */
[----:B------:R-:W-:Y:S01]  /*0c60*/  FMUL.FTZ R45, R12, R45 ;  /* 0x0000002d0c2d7220 */ /* 0x000fe20000410000 */
[----:B------:R-:W-:Y:S02]  /*0c70*/  HADD2.F32 R12, -RZ, R21.H0_H0 ;  /* 0x20000015ff0c7230 */ /* 0x000fe40000004100 */
[----:B------:R-:W-:Y:S01]  /*0c80*/  FMUL.FTZ R14, R23, R14 ;  /* 0x0000000e170e7220 */ /* 0x000fe20000410000 */
[----:B------:R-:W-:Y:S02]  /*0c90*/  HADD2.F32 R23, -RZ, R27.H0_H0 ;  /* 0x2000001bff177230 */ /* 0x000fe40000004100 */
[----:B------:R-:W-:-:S03]  /*0ca0*/  HADD2.F32 R21, -RZ, R21.H1_H1 ;  /* 0x30000015ff157230 */ /* 0x000fc60000004100 */
[----:B------:R-:W-:Y:S01]  /*0cb0*/  FFMA.FTZ R23, R12, R23, R45 ;  /* 0x000000170c177223 */ /* 0x000fe2000001002d */
[----:B------:R-:W-:-:S05]  /*0cc0*/  HADD2.F32 R12, -RZ, R27.H1_H1 ;  /* 0x3000001bff0c7230 */ /* 0x000fca0000004100 */
[----:B------:R-:W-:Y:S01]  /*0cd0*/  FFMA.FTZ R12, R21, R12, R14 ;  /* 0x0000000c150c7223 */ /* 0x000fe2000001000e */
[--C-:B------:R-:W-:Y:S02]  /*0ce0*/  HADD2.F32 R14, -RZ, R9.reuse.H0_H0 ;  /* 0x20000009ff0e7230 */ /* 0x100fe40000004100 */
[----:B------:R-:W-:Y:S02]  /*0cf0*/  HADD2.F32 R9, -RZ, R9.H1_H1 ;  /* 0x30000009ff097230 */ /* 0x000fe40000004100 */
[----:B------:R-:W-:Y:S02]  /*0d00*/  HADD2.F32 R21, -RZ, R11.H0_H0 ;  /* 0x2000000bff157230 */ /* 0x000fe40000004100 */
[----:B------:R-:W-:Y:S01]  /*0d10*/  FFMA.FTZ R14, R14, R20, R23 ;  /* 0x000000140e0e7223 */ /* 0x000fe20000010017 */
[----:B------:R-:W-:Y:S02]  /*0d20*/  HADD2.F32 R20, -RZ, R31.H0_H0 ;  /* 0x2000001fff147230 */ /* 0x000fe40000004100 */
[----:B------:R-:W-:Y:S01]  /*0d30*/  FFMA.FTZ R9, R9, R29, R12 ;  /* 0x0000001d09097223 */ /* 0x000fe2000001000c */
[----:B------:R-:W-:-:S02]  /*0d40*/  HADD2.F32 R12, -RZ, R11.H1_H1 ;  /* 0x3000000bff0c7230 */ /* 0x000fc40000004100 */
[----:B------:R-:W-:Y:S02]  /*0d50*/  HADD2.F32 R31, -RZ, R31.H1_H1 ;  /* 0x3000001fff1f7230 */ /* 0x000fe40000004100 */
[----:B------:R-:W-:Y:S01]  /*0d60*/  FFMA.FTZ R14, R21, R20, R14 ;  /* 0x00000014150e7223 */ /* 0x000fe2000001000e */
[----:B------:R-:W-:Y:S02]  /*0d70*/  HADD2.F32 R21, -RZ, R33.H0_H0 ;  /* 0x20000021ff157230 */ /* 0x000fe40000004100 */
[--C-:B------:R-:W-:Y:S02]  /*0d80*/  HADD2.F32 R11, -RZ, R13.reuse.H0_H0 ;  /* 0x2000000dff0b7230 */ /* 0x100fe40000004100 */
[----:B------:R-:W-:Y:S01]  /*0d90*/  FFMA.FTZ R9, R12, R31, R9 ;  /* 0x0000001f0c097223 */ /* 0x000fe20000010009 */
[----:B------:R-:W-:Y:S02]  /*0da0*/  HADD2.F32 R20, -RZ, R13.H1_H1 ;  /* 0x3000000dff147230 */ /* 0x000fe40000004100 */
[----:B------:R-:W-:-:S02]  /*0db0*/  HADD2.F32 R12, -RZ, R15.H0_H0 ;  /* 0x2000000fff0c7230 */ /* 0x000fc40000004100 */
[----:B------:R-:W-:Y:S01]  /*0dc0*/  FFMA.FTZ R11, R11, R21, R14 ;  /* 0x000000150b0b7223 */ /* 0x000fe2000001000e */
[----:B------:R-:W-:Y:S02]  /*0dd0*/  HADD2.F32 R13, -RZ, R35.H0_H0 ;  /* 0x20000023ff0d7230 */ /* 0x000fe40000004100 */
[----:B------:R-:W-:Y:S02]  /*0de0*/  HADD2.F32 R22, -RZ, R15.H1_H1 ;  /* 0x3000000fff167230 */ /* 0x000fe40000004100 */
[----:B------:R-:W-:Y:S02]  /*0df0*/  HADD2.F32 R15, -RZ, R16.H1_H1 ;  /* 0x30000010ff0f7230 */ /* 0x000fe40000004100 */
[----:B------:R-:W-:Y:S02]  /*0e00*/  HADD2.F32 R36, -RZ, R36.H1_H1 ;  /* 0x30000024ff247230 */ /* 0x000fe40000004100 */
[----:B------:R-:W-:Y:S01]  /*0e10*/  FFMA.FTZ R11, R12, R13, R11 ;  /* 0x0000000d0c0b7223 */ /* 0x000fe2000001000b */
[----:B------:R-:W-:-:S02]  /*0e20*/  HADD2.F32 R33, -RZ, R33.H1_H1 ;  /* 0x30000021ff217230 */ /* 0x000fc40000004100 */
[----:B------:R-:W-:Y:S02]  /*0e30*/  HADD2.F32 R12, -RZ, R17.H0_H0 ;  /* 0x20000011ff0c7230 */ /* 0x000fe40000004100 */
[----:B------:R-:W-:Y:S01]  /*0e40*/  FFMA.FTZ R8, R15, R36, R8 ;  /* 0x000000240f087223 */ /* 0x000fe20000010008 */
[----:B------:R-:W-:Y:S02]  /*0e50*/  HADD2.F32 R13, -RZ, R37.H0_H0 ;  /* 0x20000025ff0d7230 */ /* 0x000fe40000004100 */
[----:B------:R-:W-:Y:S02]  /*0e60*/  HADD2.F32 R16, -RZ, R38.H0_H0 ;  /* 0x20000026ff107230 */ /* 0x000fe40000004100 */
[----:B------:R-:W-:Y:S01]  /*0e70*/  FFMA.FTZ R9, R20, R33, R9 ;  /* 0x0000002114097223 */ /* 0x000fe20000010009 */
[----:B------:R-:W-:Y:S02]  /*0e80*/  HADD2.F32 R35, -RZ, R35.H1_H1 ;  /* 0x30000023ff237230 */ /* 0x000fe40000004100 */
[----:B------:R-:W-:-:S02]  /*0e90*/  HADD2.F32 R15, -RZ, R18.H0_H0 ;  /* 0x20000012ff0f7230 */ /* 0x000fc40000004100 */
[----:B------:R-:W-:Y:S02]  /*0ea0*/  HADD2.F32 R21, -RZ, R18.H1_H1 ;  /* 0x30000012ff157230 */ /* 0x000fe40000004100 */
[----:B------:R-:W-:Y:S02]  /*0eb0*/  HADD2.F32 R38, -RZ, R38.H1_H1 ;  /* 0x30000026ff267230 */ /* 0x000fe40000004100 */
[----:B------:R-:W-:Y:S01]  /*0ec0*/  FFMA.FTZ R11, R12, R13, R11 ;  /* 0x0000000d0c0b7223 */ /* 0x000fe2000001000b */
[----:B------:R-:W-:Y:S02]  /*0ed0*/  HADD2.F32 R14, -RZ, R17.H1_H1 ;  /* 0x30000011ff0e7230 */ /* 0x000fe40000004100 */
[----:B------:R-:W-:Y:S01]  /*0ee0*/  FFMA.FTZ R9, R22, R35, R9 ;  /* 0x0000002316097223 */ /* 0x000fe20000010009 */
[----:B------:R-:W-:Y:S02]  /*0ef0*/  HADD2.F32 R18, -RZ, R19.H0_H0 ;  /* 0x20000013ff127230 */ /* 0x000fe40000004100 */
[----:B------:R-:W-:Y:S01]  /*0f00*/  FFMA.FTZ R10, R15, R16, R10 ;  /* 0x000000100f0a7223 */ /* 0x000fe2000001000a */
[----:B------:R-:W-:-:S02]  /*0f10*/  HADD2.F32 R37, -RZ, R37.H1_H1 ;  /* 0x30000025ff257230 */ /* 0x000fc40000004100 */
[----:B------:R-:W-:Y:S01]  /*0f20*/  FFMA.FTZ R21, R21, R38, R8 ;  /* 0x0000002615157223 */ /* 0x000fe20000010008 */
[----:B------:R-:W-:Y:S02]  /*0f30*/  HADD2.F32 R12, -RZ, R39.H0_H0 ;  /* 0x20000027ff0c7230 */ /* 0x000fe40000004100 */
[----:B------:R-:W-:Y:S02]  /*0f40*/  HADD2.F32 R20, -RZ, R19.H1_H1 ;  /* 0x30000013ff147230 */ /* 0x000fe40000004100 */
[----:B------:R-:W-:Y:S01]  /*0f50*/  FFMA.FTZ R9, R14, R37, R9 ;  /* 0x000000250e097223 */ /* 0x000fe20000010009 */
[----:B------:R-:W-:Y:S02]  /*0f60*/  HADD2.F32 R39, -RZ, R39.H1_H1 ;  /* 0x30000027ff277230 */ /* 0x000fe40000004100 */
[----:B------:R-:W-:Y:S01]  /*0f70*/  FFMA.FTZ R11, R18, R12, R11 ;  /* 0x0000000c120b7223 */ /* 0x000fe2000001000b */
[----:B------:R-:W-:Y:S01]  /*0f80*/  FADD.FTZ R10, R10, R21 ;  /* 0x000000150a0a7221 */ /* 0x000fe20000010000 */
[----:B------:R-:W-:Y:S01]  /*0f90*/  UMOV UR4, 0xffffffff ;  /* 0xffffffff00047882 */ /* 0x000fe20000000000 */
[----:B------:R-:W-:-:S02]  /*0fa0*/  FFMA.FTZ R9, R20, R39, R9 ;  /* 0x0000002714097223 */ /* 0x000fc40000010009 */
[----:B------:R-:W-:Y:S01]  /*0fb0*/  FADD.FTZ R10, R11, R10 ;  /* 0x0000000a0b0a7221 */ /* 0x000fe20000010000 */
[----:B-----5:R-:W-:-:S03]  /*0fc0*/  FSETP.NEU.FTZ.AND P0, PT, R47, RZ, PT ;  /* 0x000000ff2f00720b */ /* 0x020fc60003f1d000 */
[----:B------:R-:W-:Y:S01]  /*0fd0*/  FADD.FTZ R9, R9, R10 ;  /* 0x0000000a09097221 */ /* 0x000fe20000010000 */
[----:B------:R-:W-:Y:S09]  /*0fe0*/  BRA.DIV UR4, `(.L_x_21546) ;  /* 0x0000002e04d87947 */ /* 0x000ff2000b800000 */
[----:B------:R0:W1:Y:S02]  /*0ff0*/  SHFL.BFLY PT, R8, R9, 0x1, 0x1f ;  /* 0x0c201f0009087f89 */ /* 0x00006400000e0000 */
.L_x_21584:
[C---:B------:R-:W-:Y:S01]  /*1000*/  IADD3 R10, PT, PT, R42.reuse, 0x1, RZ ;  /* 0x000000012a0a7810 */ /* 0x040fe20007ffe0ff */
[----:B-1----:R-:W-:Y:S01]  /*1010*/  FADD.FTZ R8, R9, R8 ;  /* 0x0000000809087221 */ /* 0x002fe20000010000 */
[----:B------:R-:W-:Y:S01]  /*1020*/  VIADD R43, R43, 0x4 ;  /* 0x000000042b2b7836 */ /* 0x000fe20000000000 */
[----:B------:R-:W-:Y:S02]  /*1030*/  IADD3 R42, PT, PT, R42, 0x40, RZ ;  /* 0x000000402a2a7810 */ /* 0x000fe40007ffe0ff */
[----:B------:R-:W-:-:S05]  /*1040*/  I2FP.F32.S32 R10, R10 ;  /* 0x0000000a000a7245 */ /* 0x000fca0000201400 */
[----:B------:R-:W-:-:S05]  /*1050*/  FMUL.FTZ R10, R10, R47 ;  /* 0x0000002f0a0a7220 */ /* 0x000fca0000410000 */
[----:B------:R-:W-:Y:S02]  /*1060*/  FSEL R11, R10, RZ, P0 ;  /* 0x000000ff0a0b7208 */ /* 0x000fe40000000000 */
[C---:B------:R-:W-:Y:S02]  /*1070*/  @!P2 IADD3 R10, PT, PT, R44.reuse, -0x1, RZ ;  /* 0xffffffff2c0aa810 */ /* 0x040fe40007ffe0ff */
[----:B------:R-:W-:Y:S01]  /*1080*/  IADD3 R44, PT, PT, R44, 0x40, RZ ;  /* 0x000000402c2c7810 */ /* 0x000fe20007ffe0ff */
        /* <DEDUP_REMOVED lines=11> */
.L_x_21545:
[----:B------:R-:W-:Y:S05]  /*1140*/  BSYNC B0 ;  /* 0x0000000000007941 */ /* 0x000fea0003800000 */
.L_x_21544:
[----:B------:R-:W1:Y:S01]  /*1150*/  S2R R24, SR_TID.X ;  /* 0x0000000000187919 */ /* 0x000e620000002100 */
[----:B------:R-:W-:Y:S01]  /*1160*/  IADD3 R7, PT, PT, R49, 0xf, RZ ;  /* 0x0000000f31077810 */ /* 0x000fe20007ffe0ff */
[----:B------:R-:W-:-:S03]  /*1170*/  UMOV UR4, 0xffffffff ;  /* 0xffffffff00047882 */ /* 0x000fc60000000000 */
[----:B------:R-:W-:-:S04]  /*1180*/  SHF.R.S32.HI R8, RZ, 0x1f, R7 ;  /* 0x0000001fff087819 */ /* 0x000fc80000011407 */
[----:B------:R-:W-:Y:S02]  /*1190*/  LEA.HI R16, R8, R7, RZ, 0x4 ;  /* 0x0000000708107211 */ /* 0x000fe400078f20ff */
[----:B-1----:R-:W-:Y:S01]  /*11a0*/  SHF.R.U32.HI R7, RZ, 0x5, R24 ;  /* 0x00000005ff077819 */ /* 0x002fe20000011618 */
[----:B------:R-:W-:Y:S06]  /*11b0*/  BRA.DIV UR4, `(.L_x_21548) ;  /* 0x0000002e048c7947 */ /* 0x000fec000b800000 */
[----:B0-----:R-:W0:Y:S02]  /*11c0*/  SHFL.BFLY PT, R9, R46, 0x10, 0x1f ;  /* 0x0e001f002e097f89 */ /* 0x001e2400000e0000 */
[----:B0-----:R-:W-:-:S05]  /*11d0*/  FMNMX.FTZ R9, R9, R46, !PT ;  /* 0x0000002e09097209 */ /* 0x001fca0007810000 */
[----:B------:R-:W0:Y:S02]  /*11e0*/  SHFL.BFLY PT, R8, R9, 0x8, 0x1f ;  /* 0x0d001f0009087f89 */ /* 0x000e2400000e0000 */
[----:B0-----:R-:W-:-:S05]  /*11f0*/  FMNMX.FTZ R8, R9, R8, !PT ;  /* 0x0000000809087209 */ /* 0x001fca0007810000 */
[----:B------:R-:W0:Y:S02]  /*1200*/  SHFL.BFLY PT, R11, R8, 0x4, 0x1f ;  /* 0x0c801f00080b7f89 */ /* 0x000e2400000e0000 */
[----:B0-----:R-:W-:-:S05]  /*1210*/  FMNMX.FTZ R11, R8, R11, !PT ;  /* 0x0000000b080b7209 */ /* 0x001fca0007810000 */
[----:B------:R0:W1:Y:S02]  /*1220*/  SHFL.BFLY PT, R10, R11, 0x2, 0x1f ;  /* 0x0c401f000b0a7f89 */ /* 0x00006400000e0000 */
.L_x_21590:
[----:B------:R-:W-:Y:S01]  /*1230*/  VIADD R8, R48, 0x80 ;  /* 0x0000008030087836 */ /* 0x000fe20000000000 */
[----:B------:R-:W-:Y:S01]  /*1240*/  LOP3.LUT P0, R31, R24, 0x1f, RZ, 0xc0, !PT ;  /* 0x0000001f181f7812 */ /* 0x000fe2000780c0ff */
[----:B------:R-:W-:Y:S05]  /*1250*/  WARPSYNC.ALL ;  /* 0x0000000000007948 */ /* 0x000fea0003800000 */
[----:B------:R-:W-:Y:S02]  /*1260*/  LEA R12, R3, R8, 0x18 ;  /* 0x00000008030c7211 */ /* 0x000fe400078ec0ff */
[----:B01----:R-:W-:Y:S02]  /*1270*/  FMNMX.FTZ R11, R11, R10, !PT ;  /* 0x0000000a0b0b7209 */ /* 0x003fe40007810000 */
[----:B------:R-:W-:-:S05]  /*1280*/  LEA R8, R7, R12, 0x2 ;  /* 0x0000000c07087211 */ /* 0x000fca00078e10ff */
[----:B------:R-:W-:Y:S01]  /*1290*/  @!P0 STS [R8], R11 ;  /* 0x0000000b08008388 */ /* 0x000fe20000000800 */
[----:B------:R-:W-:Y:S01]  /*12a0*/  BAR.SYNC.DEFER_BLOCKING 0x0 ;  /* 0x0000000000007b1d */ /* 0x000fe20000010000 */
[C---:B------:R-:W-:Y:S01]  /*12b0*/  ISETP.GT.U32.AND P3, PT, R31.reuse, 0x3, PT ;  /* 0x000000031f00780c */ /* 0x040fe20003f64070 */
[----:B------:R-:W-:Y:S01]  /*12c0*/  HFMA2 R13, -RZ, RZ, 0, 0 ;  /* 0x00000000ff0d7431 */ /* 0x000fe200000001ff */
[----:B------:R-:W-:Y:S01]  /*12d0*/  LEA R10, R31, R12, 0x2 ;  /* 0x0000000c1f0a7211 */ /* 0x000fe200078e10ff */
[----:B------:R-:W-:Y:S01]  /*12e0*/  IMAD.MOV.U32 R12, RZ, RZ, -0x800001 ;  /* 0xff7fffffff0c7424 */ /* 0x000fe200078e00ff */
[----:B------:R-:W-:Y:S01]  /*12f0*/  LOP3.LUT R16, R16, 0xfffffff0, RZ, 0xc0, !PT ;  /* 0xfffffff010107812 */ /* 0x000fe200078ec0ff */
[----:B------:R-:W-:Y:S08]  /*1300*/  BSSY.RECONVERGENT B0, `(.L_x_21549) ;  /* 0x00000ea000007945 */ /* 0x000ff00003800200 */
        /* <DEDUP_REMOVED lines=26> */
.L_x_21553:
        /* <DEDUP_REMOVED lines=11> */
.L_x_21552:
[----:B------:R-:W-:Y:S05]  /*1560*/  BSYNC.RECONVERGENT B1 ;  /* 0x0000000000017941 */ /* 0x000fea0003800200 */
.L_x_21551:
        /* <DEDUP_REMOVED lines=12> */
.L_x_21556:
        /* <DEDUP_REMOVED lines=100> */
.L_x_21555:
[----:B------:R-:W-:Y:S05]  /*1c70*/  BSYNC.RECONVERGENT B1 ;  /* 0x0000000000017941 */ /* 0x000fea0003800200 */
.L_x_21554:
        /* <DEDUP_REMOVED lines=55> */
.L_x_21558:
[----:B------:R-:W-:Y:S05]  /*1ff0*/  BSYNC.RECONVERGENT B1 ;  /* 0x0000000000017941 */ /* 0x000fea0003800200 */
.L_x_21557:
        /* <DEDUP_REMOVED lines=26> */
.L_x_21550:
[----:B------:R-:W-:Y:S05]  /*21a0*/  BSYNC.RECONVERGENT B0 ;  /* 0x0000000000007941 */ /* 0x000fea0003800200 */
.L_x_21549:
        /* <DEDUP_REMOVED lines=40> */
.L_x_21563:
[----:B------:R-:W0:Y:S01]  /*2430*/  LDS R11, [R10] ;  /* 0x000000000a0b7984 */ /* 0x000e220000000800 */
[----:B------:R-:W-:-:S05]  /*2440*/  VIADD R13, R13, 0x1 ;  /* 0x000000010d0d7836 */ /* 0x000fca0000000000 */
[----:B------:R-:W-:Y:S01]  /*2450*/  ISETP.NE.AND P0, PT, R13, RZ, PT ;  /* 0x000000ff0d00720c */ /* 0x000fe20003f05270 */
[----:B0-----:R-:W-:-:S05]  /*2460*/  FMUL.FTZ R11, R11, R8 ;  /* 0x000000080b0b7220 */ /* 0x001fca0000410000 */
[----:B------:R0:W-:Y:S02]  /*2470*/  STS [R10], R11 ;  /* 0x0000000b0a007388 */ /* 0x0001e40000000800 */
[----:B0-----:R-:W-:-:S05]  /*2480*/  IADD3 R10, PT, PT, R10, 0x200, RZ ;  /* 0x000002000a0a7810 */ /* 0x001fca0007ffe0ff */
[----:B------:R-:W-:Y:S05]  /*2490*/  @P0 BRA `(.L_x_21563) ;  /* 0xfffffffc00e40947 */ /* 0x000fea000383ffff */
.L_x_21562:
[----:B------:R-:W-:Y:S05]  /*24a0*/  BSYNC.RECONVERGENT B1 ;  /* 0x0000000000017941 */ /* 0x000fea0003800200 */
.L_x_21561:
        /* <DEDUP_REMOVED lines=12> */
.L_x_21566:
        /* <DEDUP_REMOVED lines=52> */
.L_x_21565:
[----:B------:R-:W-:Y:S05]  /*28b0*/  BSYNC.RECONVERGENT B1 ;  /* 0x0000000000017941 */ /* 0x000fea0003800200 */
.L_x_21564:
        /* <DEDUP_REMOVED lines=31> */
.L_x_21568:
[----:B------:R-:W-:Y:S05]  /*2ab0*/  BSYNC.RECONVERGENT B1 ;  /* 0x0000000000017941 */ /* 0x000fea0003800200 */
.L_x_21567:
        /* <DEDUP_REMOVED lines=14> */
.L_x_21560:
[----:B------:R-:W-:Y:S05]  /*2ba0*/  BSYNC.RECONVERGENT B0 ;  /* 0x0000000000007941 */ /* 0x000fea0003800200 */
.L_x_21559:
[----:B------:R-:W-:Y:S01]  /*2bb0*/  BAR.SYNC.DEFER_BLOCKING 0x0 ;  /* 0x0000000000007b1d */ /* 0x000fe20000010000 */
[----:B------:R-:W-:Y:S02]  /*2bc0*/  HFMA2 R25, -RZ, RZ, 0, 0 ;  /* 0x00000000ff197431 */ /* 0x000fe400000001ff */
[----:B------:R-:W-:Y:S01]  /*2bd0*/  IMAD.MOV.U32 R30, RZ, RZ, RZ ;  /* 0x000000ffff1e7224 */ /* 0x000fe200078e00ff */
[----:B------:R-:W-:Y:S02]  /*2be0*/  CS2R R26, SRZ ;  /* 0x00000000001a7805 */ /* 0x000fe4000001ff00 */
[----:B------:R-:W2:Y:S01]  /*2bf0*/  LDCU UR9, c[0x0][0x3cc] ;  /* 0x00007980ff0977ac */ /* 0x000ea20008000800 */
[----:B------:R-:W-:Y:S01]  /*2c00*/  BSSY.RECONVERGENT B0, `(.L_x_21569) ;  /* 0x00000de000007945 */ /* 0x000fe20003800200 */
[----:B------:R-:W3:Y:S03]  /*2c10*/  LDCU.64 UR4, c[0x0][0x398] ;  /* 0x00007300ff0477ac */ /* 0x000ee60008000a00 */
[----:B------:R-:W-:Y:S05]  /*2c20*/  @P1 BRA `(.L_x_21570) ;  /* 0x0000000c006c1947 */ /* 0x000fea0003800000 */
[----:B------:R-:W4:Y:S01]  /*2c30*/  LDCU UR12, c[0x0][0x3b8] ;  /* 0x00007700ff0c77ac */ /* 0x000f220008000800 */
[----:B0-----:R-:W-:Y:S01]  /*2c40*/  SHF.R.U32.HI R8, RZ, 0x3, R24 ;  /* 0x00000003ff087819 */ /* 0x001fe20000011618 */
[----:B-1----:R-:W-:Y:S01]  /*2c50*/  IMAD.MOV.U32 R9, RZ, RZ, RZ ;  /* 0x000000ffff097224 */ /* 0x002fe200078e00ff */
[----:B------:R-:W-:Y:S01]  /*2c60*/  SHF.L.U32 R10, R24, 0x5, RZ ;  /* 0x00000005180a7819 */ /* 0x000fe200000006ff */
[----:B------:R-:W0:Y:S01]  /*2c70*/  LDCU.64 UR10, c[0x0][0x3a8] ;  /* 0x00007500ff0a77ac */ /* 0x000e220008000a00 */
[----:B------:R-:W-:Y:S01]  /*2c80*/  LOP3.LUT R8, R8, 0x7c, RZ, 0xc0, !PT ;  /* 0x0000007c08087812 */ /* 0x000fe200078ec0ff */
[----:B------:R-:W-:Y:S01]  /*2c90*/  IMAD.SHL.U32 R35, R24, 0x8, RZ ;  /* 0x0000000818237824 */ /* 0x000fe200078e00ff */
[----:B------:R-:W-:Y:S01]  /*2ca0*/  IADD3 R48, PT, PT, R48, 0xa0, RZ ;  /* 0x000000a030307810 */ /* 0x000fe20007ffe0ff */
[----:B------:R-:W1:Y:S01]  /*2cb0*/  LDCU UR8, c[0x0][0x3d0] ;  /* 0x00007a00ff0877ac */ /* 0x000e620008000800 */
[----:B------:R-:W-:Y:S02]  /*2cc0*/  LOP3.LUT R10, R10, 0x20, RZ, 0xe2, !PT ;  /* 0x000000200a0a7812 */ /* 0x000fe400078ee2ff */
[----:B------:R-:W-:-:S02]  /*2cd0*/  LEA R3, R3, R48, 0x18 ;  /* 0x0000003003037211 */ /* 0x000fc400078ec0ff */
[C---:B------:R-:W-:Y:S02]  /*2ce0*/  LEA R10, R7.reuse, R10, 0x6 ;  /* 0x0000000a070a7211 */ /* 0x040fe400078e30ff */
[C---:B------:R-:W-:Y:S02]  /*2cf0*/  IADD3 R36, PT, PT, R7.reuse, -R2, RZ ;  /* 0x8000000207247210 */ /* 0x040fe40007ffe0ff */
[----:B------:R-:W-:Y:S01]  /*2d00*/  IADD3 R32, PT, PT, R10, 0x10, R3 ;  /* 0x000000100a207810 */ /* 0x000fe20007ffe003 */
[----:B----4-:R-:W-:Y:S01]  /*2d10*/  IMAD R11, R6, UR12, RZ ;  /* 0x0000000c060b7c24 */ /* 0x010fe2000f8e02ff */
[----:B------:R-:W-:Y:S02]  /*2d20*/  IADD3 R3, PT, PT, R7, 0x1, RZ ;  /* 0x0000000107037810 */ /* 0x000fe40007ffe0ff */
[----:B------:R-:W-:Y:S01]  /*2d30*/  MOV R30, RZ ;  /* 0x000000ff001e7202 */ /* 0x000fe20000000f00 */
[----:B------:R-:W-:-:S04]  /*2d40*/  IMAD.WIDE R8, R11, 0x4, R8 ;  /* 0x000000040b087825 */ /* 0x000fc800078e0208 */
[----:B-1----:R-:W-:Y:S01]  /*2d50*/  IMAD R28, R0, UR8, RZ ;  /* 0x00000008001c7c24 */ /* 0x002fe2000f8e02ff */
[----:B0-----:R-:W-:Y:S02]  /*2d60*/  IADD3 R34, P0, PT, R8, UR10, RZ ;  /* 0x0000000a08227c10 */ /* 0x001fe4000ff1e0ff */
[----:B------:R-:W-:Y:S02]  /*2d70*/  LOP3.LUT R8, R35, 0x8, RZ, 0xc0, !PT ;  /* 0x0000000823087812 */ /* 0x000fe400078ec0ff */
[----:B------:R-:W-:Y:S02]  /*2d80*/  IADD3.X R33, PT, PT, R9, UR11, RZ, P0, !PT ;  /* 0x0000000b09217c10 */ /* 0x000fe400087fe4ff */
[----:B------:R-:W-:Y:S01]  /*2d90*/  LOP3.LUT R35, R35, 0xf8, RZ, 0xc0, !PT ;  /* 0x000000f823237812 */ /* 0x000fe200078ec0ff */
[----:B------:R-:W-:Y:S01]  /*2da0*/  IMAD R8, R7, 0x10, R8 ;  /* 0x0000001007087824 */ /* 0x000fe200078e0208 */
[----:B------:R-:W-:-:S04]  /*2db0*/  SHF.R.S32.HI R29, RZ, 0x1f, R28 ;  /* 0x0000001fff1d7819 */ /* 0x000fc8000001141c */
[----:B------:R-:W-:-:S07]  /*2dc0*/  IADD3 R0, PT, PT, R8, 0x3, RZ ;  /* 0x0000000308007810 */ /* 0x000fce0007ffe0ff */
.L_x_21579:
[----:B------:R-:W-:Y:S01]  /*2dd0*/  IMAD.MOV.U32 R22, RZ, RZ, R34 ;  /* 0x000000ffff167224 */ /* 0x000fe200078e0022 */
[----:B------:R-:W-:Y:S01]  /*2de0*/  MOV R23, R33 ;  /* 0x0000002100177202 */ /* 0x000fe20000000f00 */
[----:B------:R-:W0:Y:S04]  /*2df0*/  LDS.128 R12, [R32+-0x10] ;  /* 0xfffff000200c7984 */ /* 0x000e280000000c00 */
[----:B------:R-:W2:Y:S04]  /*2e00*/  LDG.E.CONSTANT R9, desc[UR6][R22.64] ;  /* 0x0000000616097981 */ /* 0x000ea8000c1e9900 */
[----:B------:R-:W1:Y:S01]  /*2e10*/  LDS.128 R16, [R32] ;  /* 0x0000000020107984 */ /* 0x000e620000000c00 */
[----:B0-----:R-:W-:-:S02]  /*2e20*/  F2FP.F16.F32.PACK_AB R37, R13, R12 ;  /* 0x0000000c0d25723e */ /* 0x001fc400000000ff */
[----:B------:R-:W-:Y:S01]  /*2e30*/  F2FP.F16.F32.PACK_AB R38, R15, R14 ;  /* 0x0000000e0f26723e */ /* 0x000fe200000000ff */
[----:B--2---:R-:W-:-:S03]  /*2e40*/  IMAD.WIDE R8, R9, UR9, R28 ;  /* 0x0000000909087c25 */ /* 0x004fc6000f8e021c */
[----:B------:R-:W-:-:S04]  /*2e50*/  IADD3 R8, P0, PT, R35, R8, RZ ;  /* 0x0000000823087210 */ /* 0x000fc80007f1e0ff */
[----:B------:R-:W-:Y:S02]  /*2e60*/  IADD3.X R9, PT, PT, RZ, R9, RZ, P0, !PT ;  /* 0x00000009ff097210 */ /* 0x000fe400007fe4ff */
[----:B---3--:R-:W-:-:S04]  /*2e70*/  LEA R20, P0, R8, UR4, 0x1 ;  /* 0x0000000408147c11 */ /* 0x008fc8000f8008ff */
[----:B------:R-:W-:-:S05]  /*2e80*/  LEA.HI.X R21, R8, UR5, R9, 0x1, P0 ;  /* 0x0000000508157c11 */ /* 0x000fca00080f0c09 */
[----:B-----5:R0:W5:Y:S01]  /*2e90*/  LDG.E.128.CONSTANT R8, desc[UR6][R20.64+0x600] ;  /* 0x0006000614087981 */ /* 0x020162000c1e9d00 */
[----:B------:R-:W-:Y:S01]  /*2ea0*/  ISETP.NE.AND P0, PT, R36, -0x1, PT ;  /* 0xffffffff2400780c */ /* 0x000fe20003f05270 */
[----:B------:R-:W-:Y:S01]  /*2eb0*/  BSSY.RECONVERGENT B1, `(.L_x_21571) ;  /* 0x0000024000017945 */ /* 0x000fe20003800200 */
[----:B-1----:R-:W-:Y:S01]  /*2ec0*/  F2FP.F16.F32.PACK_AB R39, R17, R16 ;  /* 0x000000101127723e */ /* 0x002fe200000000ff */
[----:B------:R0:W5:Y:S01]  /*2ed0*/  LDG.E.128.CONSTANT R12, desc[UR6][R20.64] ;  /* 0x00000006140c7981 */ /* 0x000162000c1e9d00 */
[----:B------:R-:W-:Y:S01]  /*2ee0*/  F2FP.F16.F32.PACK_AB R40, R19, R18 ;  /* 0x000000121328723e */ /* 0x000fe200000000ff */
[----:B------:R-:W-:-:S08]  /*2ef0*/  VIADD R42, R0, 0xfffffffd ;  /* 0xfffffffd002a7836 */ /* 0x000fd00000000000 */
[----:B0-----:R-:W-:Y:S05]  /*2f00*/  @P0 BRA `(.L_x_21572) ;  /* 0x0000000000780947 */ /* 0x001fea0003800000 */
[C---:B------:R-:W-:Y:S01]  /*2f10*/  IADD3 R16, PT, PT, R0.reuse, -0x1, RZ ;  /* 0xffffffff00107810 */ /* 0x040fe20007ffe0ff */
[C---:B------:R-:W-:Y:S01]  /*2f20*/  VIADD R22, R0.reuse, 0x2 ;  /* 0x0000000200167836 */ /* 0x040fe20000000000 */
[----:B------:R-:W-:Y:S02]  /*2f30*/  IADD3 R18, PT, PT, R0, 0x1, RZ ;  /* 0x0000000100127810 */ /* 0x000fe40007ffe0ff */
[-C--:B------:R-:W-:Y:S01]  /*2f40*/  ISETP.GE.AND P6, PT, R16, R49.reuse, PT ;  /* 0x000000311000720c */ /* 0x080fe20003fc6270 */
[----:B------:R-:W-:Y:S01]  /*2f50*/  VIADD R16, R0, 0xfffffffe ;  /* 0xfffffffe00107836 */ /* 0x000fe20000000000 */
[----:B------:R-:W-:Y:S02]  /*2f60*/  ISETP.GE.AND P1, PT, R18, R49, PT ;  /* 0x000000311200720c */ /* 0x000fe40003f26270 */
[C---:B------:R-:W-:Y:S02]  /*2f70*/  IADD3 R44, PT, PT, R0.reuse, 0x3, RZ ;  /* 0x00000003002c7810 */ /* 0x040fe40007ffe0ff */
[----:B------:R-:W-:-:S02]  /*2f80*/  IADD3 R18, PT, PT, R0, 0x4, RZ ;  /* 0x0000000400127810 */ /* 0x000fc40007ffe0ff */
[C---:B-----5:R-:W-:Y:S02]  /*2f90*/  PRMT R19, R14.reuse, 0x7632, R19 ;  /* 0x000076320e137816 */ /* 0x060fe40000000013 */
[C---:B------:R-:W-:Y:S02]  /*2fa0*/  PRMT R17, R13.reuse, 0x7632, R17 ;  /* 0x000076320d117816 */ /* 0x040fe40000000011 */
[----:B------:R-:W-:Y:S02]  /*2fb0*/  SEL R14, R14, RZ, !P1 ;  /* 0x000000ff0e0e7207 */ /* 0x000fe40004800000 */
[-C--:B------:R-:W-:Y:S02]  /*2fc0*/  ISETP.GE.AND P2, PT, R22, R49.reuse, PT ;  /* 0x000000311600720c */ /* 0x080fe40003f46270 */
[----:B------:R-:W-:Y:S02]  /*2fd0*/  ISETP.GE.AND P5, PT, R16, R49, PT ;  /* 0x000000311000720c */ /* 0x000fe40003fa6270 */
        /* <DEDUP_REMOVED lines=17> */
.L_x_21572:
[----:B------:R-:W-:Y:S05]  /*30f0*/  BSYNC.RECONVERGENT B1 ;  /* 0x0000000000017941 */ /* 0x000fea0003800200 */
.L_x_21571:
        /* <DEDUP_REMOVED lines=33> */
.L_x_21574:
[----:B------:R-:W-:Y:S05]  /*3310*/  BSYNC.RECONVERGENT B1 ;  /* 0x0000000000017941 */ /* 0x000fea0003800200 */
.L_x_21573:
[----:B0-----:R-:W5:Y:S02]  /*3320*/  LDG.E.128.CONSTANT R20, desc[UR6][R20.64+0x400] ;  /* 0x0004000614147981 */ /* 0x001f64000c1e9d00 */
[C---:B-----5:R-:W-:Y:S02]  /*3330*/  HMUL2 R13, R38.reuse, R13 ;  /* 0x0000000d260d7232 */ /* 0x060fe40000000000 */
[----:B------:R-:W-:Y:S01]  /*3340*/  HFMA2 R17, R38, R17, -RZ ;  /* 0x0000001126117231 */ /* 0x000fe200001000ff */
[----:B------:R-:W-:Y:S01]  /*3350*/  BSSY.RECONVERGENT B1, `(.L_x_21575) ;  /* 0x0000022000017945 */ /* 0x000fe20003800200 */
        /* <DEDUP_REMOVED lines=22> */
[-C--:B------:R-:W-:Y:S01]  /*34c0*/  ISETP.GE.AND P4, PT, R44, R49.reuse, PT ;  /* 0x000000312c00720c */ /* 0x080fe20003f86270 */
[----:B------:R-:W-:Y:S01]  /*34d0*/  VIADD R44, R0, 0xfffffffe ;  /* 0xfffffffe002c7836 */ /* 0x000fe20000000000 */
[-C--:B------:R-:W-:Y:S02]  /*34e0*/  ISETP.GE.AND P1, PT, R42, R49.reuse, PT ;  /* 0x000000312a00720c */ /* 0x080fe40003f26270 */
        /* <DEDUP_REMOVED lines=8> */
.L_x_21576:
[----:B------:R-:W-:Y:S05]  /*3570*/  BSYNC.RECONVERGENT B1 ;  /* 0x0000000000017941 */ /* 0x000fea0003800200 */
.L_x_21575:
[----:B------:R-:W-:Y:S02]  /*3580*/  HMUL2 R21, R38, R21 ;  /* 0x0000001526157232 */ /* 0x000fe40000000000 */
[----:B------:R-:W-:Y:S01]  /*3590*/  HFMA2 R12, R39, R14, R12 ;  /* 0x0000000e270c7231 */ /* 0x000fe2000000000c */
[----:B------:R-:W-:Y:S01]  /*35a0*/  BSSY.RECONVERGENT B1, `(.L_x_21577) ;  /* 0x0000032000017945 */ /* 0x000fe20003800200 */
[----:B------:R-:W-:Y:S02]  /*35b0*/  HFMA2 R21, R37, R20, R21 ;  /* 0x0000001425157231 */ /* 0x000fe40000000015 */
[C---:B------:R-:W-:Y:S02]  /*35c0*/  HFMA2 R20, R39.reuse, R18, R16 ;  /* 0x0000001227147231 */ /* 0x040fe40000000010 */
[----:B------:R-:W-:Y:S02]  /*35d0*/  HFMA2 R12, R40, R15, R12 ;  /* 0x0000000f280c7231 */ /* 0x000fe4000000000c */
[----:B------:R-:W-:-:S02]  /*35e0*/  HFMA2 R21, R39, R22, R21 ;  /* 0x0000001627157231 */ /* 0x000fc40000000015 */
[C---:B------:R-:W-:Y:S02]  /*35f0*/  HFMA2 R20, R40.reuse, R19, R20 ;  /* 0x0000001328147231 */ /* 0x040fe40000000014 */
[--C-:B------:R-:W-:Y:S02]  /*3600*/  HADD2.F32 R13, -RZ, R12.reuse.H0_H0 ;  /* 0x2000000cff0d7230 */ /* 0x100fe40000004100 */
[----:B------:R-:W-:Y:S02]  /*3610*/  HFMA2 R21, R40, R23, R21 ;  /* 0x0000001728157231 */ /* 0x000fe40000000015 */
[----:B------:R-:W-:Y:S02]  /*3620*/  HADD2.F32 R12, -RZ, R12.H1_H1 ;  /* 0x3000000cff0c7230 */ /* 0x000fe40000004100 */
[----:B------:R-:W-:Y:S02]  /*3630*/  HADD2.F32 R14, -RZ, R20.H0_H0 ;  /* 0x20000014ff0e7230 */ /* 0x000fe40000004100 */
[----:B------:R-:W-:-:S02]  /*3640*/  HADD2.F32 R16, -RZ, R21.H0_H0 ;  /* 0x20000015ff107230 */ /* 0x000fc40000004100 */
[----:B------:R-:W-:Y:S01]  /*3650*/  FADD.FTZ R13, R13, R12 ;  /* 0x0000000c0d0d7221 */ /* 0x000fe20000010000 */
[----:B------:R-:W-:Y:S02]  /*3660*/  HADD2.F32 R15, -RZ, R20.H1_H1 ;  /* 0x30000014ff0f7230 */ /* 0x000fe40000004100 */
[----:B------:R-:W-:Y:S02]  /*3670*/  HADD2.F32 R21, -RZ, R21.H1_H1 ;  /* 0x30000015ff157230 */ /* 0x000fe40000004100 */
[----:B------:R-:W-:Y:S01]  /*3680*/  FADD.FTZ R30, R13, R30 ;  /* 0x0000001e0d1e7221 */ /* 0x000fe20000010000 */
[----:B------:R-:W-:Y:S02]  /*3690*/  FADD.FTZ R14, R14, R15 ;  /* 0x0000000f0e0e7221 */ /* 0x000fe40000010000 */
[----:B------:R-:W-:Y:S02]  /*36a0*/  FADD.FTZ R21, R16, R21 ;  /* 0x0000001510157221 */ /* 0x000fe40000010000 */
[----:B------:R-:W-:-:S02]  /*36b0*/  FADD.FTZ R27, R14, R27 ;  /* 0x0000001b0e1b7221 */ /* 0x000fc40000010000 */
[----:B------:R-:W-:Y:S01]  /*36c0*/  FADD.FTZ R26, R21, R26 ;  /* 0x0000001a151a7221 */ /* 0x000fe20000010000 */
[----:B------:R-:W-:Y:S06]  /*36d0*/  @P0 BRA `(.L_x_21578) ;  /* 0x0000000000780947 */ /* 0x000fec0003800000 */
[C---:B------:R-:W-:Y:S02]  /*36e0*/  IADD3 R12, PT, PT, R0.reuse, -0x2, RZ ;  /* 0xfffffffe000c7810 */ /* 0x040fe40007ffe0ff */
[----:B------:R-:W-:Y:S02]  /*36f0*/  IADD3 R14, PT, PT, R0, -0x1, RZ ;  /* 0xffffffff000e7810 */ /* 0x000fe40007ffe0ff */
[-C--:B------:R-:W-:Y:S01]  /*3700*/  ISETP.GE.AND P2, PT, R12, R49.reuse, PT ;  /* 0x000000310c00720c */ /* 0x080fe20003f46270 */
[----:B------:R-:W-:Y:S01]  /*3710*/  VIADD R12, R0, 0x4 ;  /* 0x00000004000c7836 */ /* 0x000fe20000000000 */
[-C--:B------:R-:W-:Y:S01]  /*3720*/  ISETP.GE.AND P5, PT, R14, R49.reuse, PT ;  /* 0x000000310e00720c */ /* 0x080fe20003fa6270 */
[----:B------:R-:W-:Y:S01]  /*3730*/  VIADD R14, R0, 0x1 ;  /* 0x00000001000e7836 */ /* 0x000fe20000000000 */
[----:B------:R-:W-:Y:S02]  /*3740*/  ISETP.GE.AND P6, PT, R42, R49, PT ;  /* 0x000000312a00720c */ /* 0x000fe40003fc6270 */
        /* <DEDUP_REMOVED lines=23> */
.L_x_21578:
[----:B------:R-:W-:Y:S05]  /*38c0*/  BSYNC.RECONVERGENT B1 ;  /* 0x0000000000017941 */ /* 0x000fea0003800200 */
.L_x_21577:
[----:B------:R-:W-:Y:S01]  /*38d0*/  HMUL2 R9, R38, R9 ;  /* 0x0000000926097232 */ /* 0x000fe20000000000 */
[----:B------:R-:W-:Y:S02]  /*38e0*/  IADD3 R34, P1, PT, R34, 0x10, RZ ;  /* 0x0000001022227810 */ /* 0x000fe40007f3e0ff */
[----:B------:R-:W-:Y:S01]  /*38f0*/  IADD3 R36, PT, PT, R36, 0x4, RZ ;  /* 0x0000000424247810 */ /* 0x000fe20007ffe0ff */
[----:B------:R-:W-:Y:S01]  /*3900*/  HFMA2 R9, R37, R8, R9 ;  /* 0x0000000825097231 */ /* 0x000fe20000000009 */
[----:B------:R-:W-:Y:S01]  /*3910*/  IADD3 R0, PT, PT, R0, 0x40, RZ ;  /* 0x0000004000007810 */ /* 0x000fe20007ffe0ff */
[----:B------:R-:W-:Y:S01]  /*3920*/  IMAD.X R33, RZ, RZ, R33, P1 ;  /* 0x000000ffff217224 */ /* 0x000fe200008e0621 */
[----:B------:R-:W-:Y:S01]  /*3930*/  IADD3 R32, PT, PT, R32, 0x100, RZ ;  /* 0x0000010020207810 */ /* 0x000fe20007ffe0ff */
[----:B------:R-:W-:-:S04]  /*3940*/  HFMA2 R20, R39, R10, R9 ;  /* 0x0000000a27147231 */ /* 0x000fc80000000009 */
[----:B------:R-:W-:Y:S01]  /*3950*/  HFMA2 R20, R40, R11, R20 ;  /* 0x0000000b28147231 */ /* 0x000fe20000000014 */
[C---:B------:R-:W-:Y:S01]  /*3960*/  IADD3 R11, PT, PT, R3.reuse, 0x3, RZ ;  /* 0x00000003030b7810 */ /* 0x040fe20007ffe0ff */
[----:B------:R-:W-:-:S03]  /*3970*/  VIADD R3, R3, 0x4 ;  /* 0x0000000403037836 */ /* 0x000fc60000000000 */
[----:B------:R-:W-:Y:S01]  /*3980*/  ISETP.GE.AND P0, PT, R11, R2, PT ;  /* 0x000000020b00720c */ /* 0x000fe20003f06270 */
[--C-:B------:R-:W-:Y:S02]  /*3990*/  HADD2.F32 R8, -RZ, R20.reuse.H0_H0 ;  /* 0x20000014ff087230 */ /* 0x100fe40000004100 */
[----:B------:R-:W-:-:S05]  /*39a0*/  HADD2.F32 R9, -RZ, R20.H1_H1 ;  /* 0x30000014ff097230 */ /* 0x000fca0000004100 */
[----:B------:R-:W-:-:S04]  /*39b0*/  FADD.FTZ R8, R8, R9 ;  /* 0x0000000908087221 */ /* 0x000fc80000010000 */
[----:B------:R-:W-:Y:S01]  /*39c0*/  FADD.FTZ R25, R8, R25 ;  /* 0x0000001908197221 */ /* 0x000fe20000010000 */
[----:B------:R-:W-:Y:S06]  /*39d0*/  @!P0 BRA `(.L_x_21579) ;  /* 0xfffffff000fc8947 */ /* 0x000fec000383ffff */
.L_x_21570:
[----:B--23--:R-:W-:Y:S05]  /*39e0*/  BSYNC.RECONVERGENT B0 ;  /* 0x0000000000007941 */ /* 0x00cfea0003800200 */
.L_x_21569:
[----:B------:R-:W2:Y:S01]  /*39f0*/  SHFL.BFLY PT, R3, R30, 0x1, 0x1f ;  /* 0x0c201f001e037f89 */ /* 0x000ea200000e0000 */
[----:B0-----:R-:W-:Y:S01]  /*3a00*/  LOP3.LUT R8, R24, 0x1, RZ, 0xc0, !PT ;  /* 0x0000000118087812 */ /* 0x001fe200078ec0ff */
[----:B------:R-:W-:Y:S01]  /*3a10*/  BSSY.RECONVERGENT B0, `(.L_x_21580) ;  /* 0x0000018000007945 */ /* 0x000fe20003800200 */
[----:B-1----:R-:W-:Y:S01]  /*3a20*/  SHF.R.U32.HI R10, RZ, 0x1, R31 ;  /* 0x00000001ff0a7819 */ /* 0x002fe2000001161f */
[----:B------:R-:W0:Y:S01]  /*3a30*/  SHFL.BFLY PT, R0, R27, 0x1, 0x1f ;  /* 0x0c201f001b007f89 */ /* 0x000e2200000e0000 */
[----:B------:R-:W-:Y:S01]  /*3a40*/  BAR.SYNC.DEFER_BLOCKING 0x0 ;  /* 0x0000000000007b1d */ /* 0x000fe20000010000 */
[----:B------:R-:W-:Y:S02]  /*3a50*/  ISETP.NE.AND P4, PT, R8, RZ, PT ;  /* 0x000000ff0800720c */ /* 0x000fe40003f85270 */
[----:B------:R-:W-:Y:S02]  /*3a60*/  LOP3.LUT R8, R24, 0x3c0, RZ, 0xc0, !PT ;  /* 0x000003c018087812 */ /* 0x000fe400078ec0ff */
[----:B------:R-:W-:-:S02]  /*3a70*/  LEA R7, R7, R10, 0x6 ;  /* 0x0000000a07077211 */ /* 0x000fc400078e30ff */
[----:B------:R-:W-:Y:S01]  /*3a80*/  ISETP.NE.OR P0, PT, R8, 0x40, P4 ;  /* 0x000000400800780c */ /* 0x000fe20002705670 */
[----:B------:R-:W1:Y:S04]  /*3a90*/  SHFL.BFLY PT, R9, R26, 0x1, 0x1f ;  /* 0x0c201f001a097f89 */ /* 0x000e6800000e0000 */
[----:B------:R-:W3:Y:S01]  /*3aa0*/  SHFL.BFLY PT, R2, R25, 0x1, 0x1f ;  /* 0x0c201f0019027f89 */ /* 0x000ee200000e0000 */
[----:B--2---:R-:W-:Y:S01]  /*3ab0*/  FADD.FTZ R3, R3, R30 ;  /* 0x0000001e03037221 */ /* 0x004fe20000010000 */
[----:B0-----:R-:W-:Y:S01]  /*3ac0*/  FADD.FTZ R0, R0, R27 ;  /* 0x0000001b00007221 */ /* 0x001fe20000010000 */
[----:B-1----:R-:W-:Y:S01]  /*3ad0*/  FADD.FTZ R9, R9, R26 ;  /* 0x0000001a09097221 */ /* 0x002fe20000010000 */
[----:B---3--:R-:W-:-:S04]  /*3ae0*/  FADD.FTZ R8, R2, R25 ;  /* 0x0000001902087221 */ /* 0x008fc80000010000 */
        /* <DEDUP_REMOVED lines=10> */
.L_x_21581:
[----:B------:R-:W-:Y:S05]  /*3b90*/  BSYNC.RECONVERGENT B0 ;  /* 0x0000000000007941 */ /* 0x000fea0003800200 */
.L_x_21580:
        /* <DEDUP_REMOVED lines=36> */
[----:B------:R-:W0:Y:S01]  /*3de0*/  S2R R5, SR_TID.X ;  /* 0x0000000000057919 */ /* 0x000e220000002100 */
[----:B------:R-:W0:Y:S01]  /*3df0*/  S2UR UR4, SR_CTAID.Z ;  /* 0x00000000000479c3 */ /* 0x000e220000002700 */
[----:B------:R-:W0:Y:S01]  /*3e00*/  LDCU.64 UR8, c[0x0][0x380] ;  /* 0x00007000ff0877ac */ /* 0x000e220008000a00 */
[----:B------:R-:W-:Y:S01]  /*3e10*/  SHF.L.U32 R4, R4, 0x6, RZ ;  /* 0x0000000604047819 */ /* 0x000fe200000006ff */
[----:B-1----:R-:W-:Y:S01]  /*3e20*/  @!P2 FADD.FTZ R3, R2, R3 ;  /* 0x000000030203a221 */ /* 0x002fe20000010000 */
[----:B--2---:R-:W-:Y:S01]  /*3e30*/  @!P2 FADD.FTZ R0, R7, R0 ;  /* 0x000000000700a221 */ /* 0x004fe20000010000 */
[----:B---3--:R-:W-:Y:S01]  /*3e40*/  @!P2 FADD.FTZ R9, R12, R9 ;  /* 0x000000090c09a221 */ /* 0x008fe20000010000 */
[----:B----4-:R-:W-:-:S03]  /*3e50*/  @!P2 FADD.FTZ R8, R11, R8 ;  /* 0x000000080b08a221 */ /* 0x010fc60000010000 */
[----:B------:R-:W-:Y:S02]  /*3e60*/  F2FP.F16.F32.PACK_AB R0, R0, R3 ;  /* 0x000000030000723e */ /* 0x000fe400000000ff */
[----:B------:R-:W-:Y:S01]  /*3e70*/  F2FP.F16.F32.PACK_AB R8, R8, R9 ;  /* 0x000000090808723e */ /* 0x000fe200000000ff */
[----:B0-----:R-:W-:Y:S01]  /*3e80*/  USHF.L.U32 UR4, UR4, 0x6, URZ ;  /* 0x0000000604047899 */ /* 0x001fe200080006ff */
[----:B------:R-:W-:-:S05]  /*3e90*/  SHF.R.U32.HI R5, RZ, 0x1, R5 ;  /* 0x00000001ff057819 */ /* 0x000fca0000011605 */
[----:B------:R-:W-:-:S04]  /*3ea0*/  IADD3 R4, P0, P1, R5, UR4, R4 ;  /* 0x0000000405047c10 */ /* 0x000fc8000f91e004 */
[----:B------:R-:W-:Y:S02]  /*3eb0*/  IADD3.X R5, PT, PT, RZ, RZ, RZ, P0, P1 ;  /* 0x000000ffff057210 */ /* 0x000fe400007e24ff */
[----:B------:R-:W-:-:S04]  /*3ec0*/  LEA R2, P0, R4, UR8, 0x1 ;  /* 0x0000000804027c11 */ /* 0x000fc8000f8008ff */
[--C-:B------:R-:W-:Y:S02]  /*3ed0*/  LEA.HI.X R3, R4, UR9, R5.reuse, 0x1, P0 ;  /* 0x0000000904037c11 */ /* 0x100fe400080f0c05 */
[----:B------:R-:W-:Y:S02]  /*3ee0*/  PRMT R4, R0, 0x7632, R4 ;  /* 0x0000763200047816 */ /* 0x000fe40000000004 */
[----:B------:R-:W-:Y:S01]  /*3ef0*/  PRMT R5, R8, 0x7632, R5 ;  /* 0x0000763208057816 */ /* 0x000fe20000000005 */
[----:B------:R-:W-:Y:S04]  /*3f00*/  STG.E.U16 desc[UR6][R2.64], R0 ;  /* 0x0000000002007986 */ /* 0x000fe8000c101506 */
[----:B------:R-:W-:Y:S04]  /*3f10*/  STG.E.U16 desc[UR6][R2.64+0x20], R4 ;  /* 0x0000200402007986 */ /* 0x000fe8000c101506 */
[----:B------:R-:W-:Y:S04]  /*3f20*/  STG.E.U16 desc[UR6][R2.64+0x40], R8 ;  /* 0x0000400802007986 */ /* 0x000fe8000c101506 */
[----:B------:R-:W-:Y:S01]  /*3f30*/  STG.E.U16 desc[UR6][R2.64+0x60], R5 ;  /* 0x0000600502007986 */ /* 0x000fe2000c101506 */
[----:B------:R-:W-:Y:S05]  /*3f40*/  EXIT ;  /* 0x000000000000794d */ /* 0x000fea0003800000 */
.L_x_21546:
[----:B------:R-:W-:Y:S01]  /*3f50*/  BSSY B1, `(.L_x_21582) ;  /* 0x0000007000017945 */ /* 0x000fe20003800000 */
[----:B------:R-:W-:Y:S01]  /*3f60*/  IMAD.MOV.U32 R13, RZ, RZ, 0x1 ;  /* 0x00000001ff0d7424 */ /* 0x000fe200078e00ff */
[----:B------:R-:W-:Y:S02]  /*3f70*/  MOV R14, 0x1f ;  /* 0x0000001f000e7802 */ /* 0x000fe40000000f00 */
[----:B------:R-:W-:-:S07]  /*3f80*/  MOV R12, 0xffffffff ;  /* 0xffffffff000c7802 */ /* 0x000fce0000000f00 */
[----:B------:R-:W-:Y:S05]  /*3f90*/  WARPSYNC.COLLECTIVE R12, `(.L_x_21583) ;  /* 0x000000000c087348 */ /* 0x000fea0003c00000 */
[----:B------:R0:W1:Y:S02]  /*3fa0*/  SHFL.BFLY P3, R10, R9, R13, R14 ;  /* 0x0c00000d090a7389 */ /* 0x000064000006000e */
[----:B01----:R-:W-:Y:S05]  /*3fb0*/  ENDCOLLECTIVE ;  /* 0x000000000000791b */ /* 0x003fea0003800000 */
.L_x_21583:
[----:B------:R-:W-:Y:S05]  /*3fc0*/  BSYNC B1 ;  /* 0x0000000000017941 */ /* 0x000fea0003800000 */
.L_x_21582:
[----:B------:R-:W-:Y:S01]  /*3fd0*/  IMAD.MOV.U32 R8, RZ, RZ, R10 ;  /* 0x000000ffff087224 */ /* 0x000fe200078e000a */
[----:B------:R-:W-:Y:S06]  /*3fe0*/  BRA `(.L_x_21584) ;  /* 0xffffffd000047947 */ /* 0x000fec000383ffff */
.L_x_21548:
[----:B------:R-:W-:Y:S01]  /*3ff0*/  HFMA2 R13, -RZ, RZ, 0, 9.5367431640625e-07 ;  /* 0x00000010ff0d7431 */ /* 0x000fe200000001ff */
[----:B------:R-:W-:Y:S01]  /*4000*/  BSSY B0, `(.L_x_21585) ;  /* 0x0000007000007945 */ /* 0x000fe20003800000 */
[----:B0-----:R-:W-:Y:S01]  /*4010*/  MOV R9, R46 ;  /* 0x0000002e00097202 */ /* 0x001fe20000000f00 */
[----:B------:R-:W-:Y:S01]  /*4020*/  IMAD.MOV.U32 R14, RZ, RZ, 0x1f ;  /* 0x0000001fff0e7424 */ /* 0x000fe200078e00ff */
[----:B------:R-:W-:-:S07]  /*4030*/  MOV R12, 0xffffffff ;  /* 0xffffffff000c7802 */ /* 0x000fce0000000f00 */
[----:B-----5:R-:W-:Y:S05]  /*4040*/  WARPSYNC.COLLECTIVE R12, `(.L_x_21586) ;  /* 0x000000000c087348 */ /* 0x020fea0003c00000 */
[----:B------:R0:W1:Y:S02]  /*4050*/  SHFL.BFLY P3, R10, R9, R13, R14 ;  /* 0x0c00000d090a7389 */ /* 0x000064000006000e */
[----:B01---5:R-:W-:Y:S05]  /*4060*/  ENDCOLLECTIVE ;  /* 0x000000000000791b */ /* 0x023fea0003800000 */
.L_x_21586:
[----:B------:R-:W-:Y:S05]  /*4070*/  BSYNC B0 ;  /* 0x0000000000007941 */ /* 0x000fea0003800000 */
.L_x_21585:
        /* <DEDUP_REMOVED lines=8> */
.L_x_21587:
[----:B------:R-:W-:Y:S02]  /*4100*/  HFMA2 R13, -RZ, RZ, 0, 2.384185791015625e-07 ;  /* 0x00000004ff0d7431 */ /* 0x000fe400000001ff */
[----:B------:R-:W-:-:S05]  /*4110*/  IMAD.MOV.U32 R8, RZ, RZ, R10 ;  /* 0x000000ffff087224 */ /* 0x000fca00078e000a */
[----:B------:R-:W-:-:S04]  /*4120*/  FMNMX.FTZ R8, R9, R8, !PT ;  /* 0x0000000809087209 */ /* 0x000fc80007810000 */
[----:B------:R-:W-:-:S07]  /*4130*/  MOV R9, R8 ;  /* 0x0000000800097202 */ /* 0x000fce0000000f00 */
[----:B------:R-:W-:Y:S05]  /*4140*/  WARPSYNC.COLLECTIVE R12, `(.L_x_21588) ;  /* 0x000000000c087348 */ /* 0x000fea0003c00000 */
[----:B------:R0:W1:Y:S02]  /*4150*/  SHFL.BFLY P3, R10, R9, R13, R14 ;  /* 0x0c00000d090a7389 */ /* 0x000064000006000e */
[----:B01----:R-:W-:Y:S05]  /*4160*/  ENDCOLLECTIVE ;  /* 0x000000000000791b */ /* 0x003fea0003800000 */
.L_x_21588:
[----:B------:R-:W-:Y:S02]  /*4170*/  HFMA2 R13, -RZ, RZ, 0, 1.1920928955078125e-07 ;  /* 0x00000002ff0d7431 */ /* 0x000fe400000001ff */
[----:B------:R-:W-:-:S05]  /*4180*/  IMAD.MOV.U32 R11, RZ, RZ, R10 ;  /* 0x000000ffff0b7224 */ /* 0x000fca00078e000a */
[----:B------:R-:W-:-:S04]  /*4190*/  FMNMX.FTZ R11, R8, R11, !PT ;  /* 0x0000000b080b7209 */ /* 0x000fc80007810000 */
[----:B------:R-:W-:-:S07]  /*41a0*/  MOV R9, R11 ;  /* 0x0000000b00097202 */ /* 0x000fce0000000f00 */
[----:B------:R-:W-:Y:S05]  /*41b0*/  WARPSYNC.COLLECTIVE R12, `(.L_x_21589) ;  /* 0x000000000c087348 */ /* 0x000fea0003c00000 */
[----:B------:R0:W1:Y:S02]  /*41c0*/  SHFL.BFLY P3, R10, R9, R13, R14 ;  /* 0x0c00000d090a7389 */ /* 0x000064000006000e */
[----:B01----:R-:W-:Y:S05]  /*41d0*/  ENDCOLLECTIVE ;  /* 0x000000000000791b */ /* 0x003fea0003800000 */
.L_x_21589:
[----:B------:R-:W-:Y:S05]  /*41e0*/  BRA `(.L_x_21590) ;  /* 0xffffffd000107947 */ /* 0x000fea000383ffff */
.L_x_21591:
        /* <DEDUP_REMOVED lines=9> */
.L_x_25975:


//--------------------- .text._ZN4vllm25paged_attention_v1_kernelIttLi32ELi16ELi128ELNS_18Fp8KVCacheDataTypeE0ELb0EEEvPT_PKS2_PKT0_S8_ifPKiSA_iPKfiiiSC_SC_iiiii --------------------------
	.section	.text._ZN4vllm25paged_attention_v1_kernelIttLi32ELi16ELi128ELNS_18Fp8KVCacheDataTypeE0ELb0EEEvPT_PKS2_PKT0_S8_ifPKiSA_iPKfiiiSC_SC_iiiii,"ax",@progbits
	.align	128
        .global         _ZN4vllm25paged_attention_v1_kernelIttLi32ELi16ELi128ELNS_18Fp8KVCacheDataTypeE0ELb0EEEvPT_PKS2_PKT0_S8_ifPKiSA_iPKfiiiSC_SC_iiiii
        .type           _ZN4vllm25paged_attention_v1_kernelIttLi32ELi16ELi128ELNS_18Fp8KVCacheDataTypeE0ELb0EEEvPT_PKS2_PKT0_S8_ifPKiSA_iPKfiiiSC_SC_iiiii,@function
        .size           _ZN4vllm25paged_attention_v1_kernelIttLi32ELi16ELi128ELNS_18Fp8KVCacheDataTypeE0ELb0EEEvPT_PKS2_PKT0_S8_ifPKiSA_iPKfiiiSC_SC_iiiii,(.L_x_25976 - _ZN4vllm25paged_attention_v1_kernelIttLi32ELi16ELi128ELNS_18Fp8KVCacheDataTypeE0ELb0EEEvPT_PKS2_PKT0_S8_ifPKiSA_iPKfiiiSC_SC_iiiii)
        .other          _ZN4vllm25paged_attention_v1_kernelIttLi32ELi16ELi128ELNS_18Fp8KVCacheDataTypeE0ELb0EEEvPT_PKS2_PKT0_S8_ifPKiSA_iPKfiiiSC_SC_iiiii,@"STO_CUDA_ENTRY STV_DEFAULT"
_ZN4vllm25paged_attention_v1_kernelIttLi32ELi16ELi128ELNS_18Fp8KVCacheDataTypeE0ELb0EEEvPT_PKS2_PKT0_S8_ifPKiSA_iPKfiiiSC_SC_iiiii:
.text._ZN4vllm25paged_attention_v1_kernelIttLi32ELi16ELi128ELNS_18Fp8KVCacheDataTypeE0ELb0EEEvPT_PKS2_PKT0_S8_ifPKiSA_iPKfiiiSC_SC_iiiii:
        /* <DEDUP_REMOVED lines=9> */
[----:B------:R-:W-:-:S07]  /*0090*/  HFMA2 R29, -RZ, RZ, 0, 0 ;  /* 0x00000000ff1d7431 */ /* 0x000fce00000001ff */
[----:B------:R-:W4:Y:S01]  /*00a0*/  S2UR UR7, SR_CgaCtaId ;  /* 0x00000000000779c3 */ /* 0x000f220000008800 */
[----:B------:R-:W-:Y:S01]  /*00b0*/  UMOV UR5, 0x400 ;  /* 0x0000040000057882 */ /* 0x000fe20000000000 */
[----:B------:R-:W1:Y:S01]  /*00c0*/  LDCU UR11, c[0x0][0x3cc] ;  /* 0x00007980ff0b77ac */ /* 0x000e620008000800 */
[----:B0-----:R-:W-:Y:S01]  /*00d0*/  ISETP.GT.U32.AND P1, PT, R6, 0x7, PT ;  /* 0x000000070600780c */ /* 0x001fe20003f24070 */
[----:B------:R-:W0:Y:S01]  /*00e0*/  LDCU UR16, c[0x0][0x3a4] ;  /* 0x00007480ff1077ac */ /* 0x000e220008000800 */
[----:B---3--:R-:W-:Y:S01]  /*00f0*/  ISETP.NE.U32.AND P0, PT, R12, RZ, PT ;  /* 0x000000ff0c00720c */ /* 0x008fe20003f05070 */
[C---:B-1----:R-:W-:Y:S01]  /*0100*/  IMAD R2, R0.reuse, UR4, RZ ;  /* 0x0000000400027c24 */ /* 0x042fe2000f8e02ff */
[----:B------:R-:W1:Y:S01]  /*0110*/  LDCU UR4, c[0x0][0x3b8] ;  /* 0x00007700ff0477ac */ /* 0x000e620008000800 */
[----:B--2---:R-:W-:Y:S01]  /*0120*/  IMAD.WIDE.U32 R8, R0, 0x4, R8 ;  /* 0x0000000400087825 */ /* 0x004fe200078e0008 */
[----:B------:R-:W-:Y:S02]  /*0130*/  ISETP.NE.AND.EX P0, PT, R13, RZ, PT, P0 ;  /* 0x000000ff0d00720c */ /* 0x000fe40003f05300 */
[----:B------:R-:W2:Y:S01]  /*0140*/  LDC R13, c[0x0][0x3a0] ;  /* 0x0000e800ff0d7b82 */ /* 0x000ea20000000800 */
[----:B------:R-:W3:Y:S04]  /*0150*/  LDCU.64 UR14, c[0x0][0x390] ;  /* 0x00007200ff0e77ac */ /* 0x000ee80008000a00 */
[----:B----4-:R-:W-:Y:S01]  /*0160*/  @!P1 IMAD.SHL.U32 R4, R3, 0x20, RZ ;  /* 0x0000002003049824 */ /* 0x010fe200078e00ff */
[----:B------:R-:W-:-:S02]  /*0170*/  @!P1 SHF.L.U32 R5, R6, 0x2, RZ ;  /* 0x0000000206059819 */ /* 0x000fc400000006ff */
[----:B------:R-:W4:Y:S02]  /*0180*/  @!P1 LDC.64 R10, c[0x0][0x388] ;  /* 0x0000e200ff0a9b82 */ /* 0x000f240000000a00 */
[----:B------:R-:W-:Y:S02]  /*0190*/  @!P1 IADD3 R5, P2, P3, R5, R2, R4 ;  /* 0x0000000205059210 */ /* 0x000fe40007b5e004 */
[----:B------:R-:W-:-:S04]  /*01a0*/  SHF.R.S32.HI R2, RZ, 0x1f, R2 ;  /* 0x0000001fff027819 */ /* 0x000fc80000011402 */
[----:B------:R-:W-:Y:S02]  /*01b0*/  @!P1 IADD3.X R2, PT, PT, RZ, R2, RZ, P2, P3 ;  /* 0x00000002ff029210 */ /* 0x000fe400017e64ff */
[----:B----4-:R-:W-:-:S04]  /*01c0*/  @!P1 LEA R4, P2, R5, R10, 0x1 ;  /* 0x0000000a05049211 */ /* 0x010fc800078408ff */
[----:B------:R-:W-:Y:S02]  /*01d0*/  @!P1 LEA.HI.X R5, R5, R11, R2, 0x1, P2 ;  /* 0x0000000b05059211 */ /* 0x000fe400010f0c02 */
[----:B------:R4:W3:Y:S01]  /*01e0*/  LDG.E.CONSTANT R2, desc[UR8][R8.64] ;  /* 0x0000000808027981 */ /* 0x0008e2000c1e9900 */
[----:B--2---:R-:W-:Y:S01]  /*01f0*/  IABS R12, R13 ;  /* 0x0000000d000c7213 */ /* 0x004fe20000000000 */
[----:B------:R-:W2:Y:S02]  /*0200*/  @P0 LDC.64 R10, c[0x0][0x3c0] ;  /* 0x0000f000ff0a0b82 */ /* 0x000ea40000000a00 */
[----:B------:R-:W3:Y:S01]  /*0210*/  @!P1 LDG.E.64.CONSTANT R4, desc[UR8][R4.64] ;  /* 0x0000000804049981 */ /* 0x000ee2000c1e9b00 */
[----:B------:R-:W0:Y:S08]  /*0220*/  I2F.RP R7, R12 ;  /* 0x0000000c00077306 */ /* 0x000e300000209400 */
[----:B0-----:R-:W4:Y:S01]  /*0230*/  MUFU.RCP R7, R7 ;  /* 0x0000000700077308 */ /* 0x001f220000001000 */
[----:B--2---:R-:W-:-:S05]  /*0240*/  @P0 IMAD.WIDE.U32 R10, R3, 0x4, R10 ;  /* 0x00000004030a0825 */ /* 0x004fca00078e000a */
[----:B------:R0:W5:Y:S01]  /*0250*/  @P0 LDG.E.CONSTANT R29, desc[UR8][R10.64] ;  /* 0x000000080a1d0981 */ /* 0x000162000c1e9900 */
[----:B------:R-:W-:Y:S01]  /*0260*/  IMAD.SHL.U32 R28, R6, 0x20, RZ ;  /* 0x00000020061c7824 */ /* 0x000fe200078e00ff */
[----:B------:R-:W-:Y:S01]  /*0270*/  ULEA UR6, UR7, UR5, 0x18 ;  /* 0x0000000507067291 */ /* 0x000fe2000f8ec0ff */
[----:B------:R-:W-:Y:S01]  /*0280*/  SHF.R.U32.HI R32, RZ, 0x5, R6 ;  /* 0x00000005ff207819 */ /* 0x000fe20000011606 */
[----:B------:R-:W-:Y:S01]  /*0290*/  BSSY B0, `(.L_x_21592) ;  /* 0x00000af000007945 */ /* 0x000fe20003800000 */
[----:B------:R-:W-:Y:S01]  /*02a0*/  IMAD.MOV.U32 R23, RZ, RZ, -0x800001 ;  /* 0xff7fffffff177424 */ /* 0x000fe200078e00ff */
[----:B------:R-:W-:Y:S01]  /*02b0*/  LOP3.LUT R28, R28, 0x20, RZ, 0xc0, !PT ;  /* 0x000000201c1c7812 */ /* 0x000fe200078ec0ff */
[----:B----4-:R-:W-:Y:S01]  /*02c0*/  VIADD R8, R7, 0xffffffe ;  /* 0x0ffffffe07087836 */ /* 0x010fe20000000000 */
[----:B0-----:R-:W-:-:S03]  /*02d0*/  IABS R10, R20 ;  /* 0x00000014000a7213 */ /* 0x001fc60000000000 */
[----:B------:R0:W2:Y:S02]  /*02e0*/  F2I.FTZ.U32.TRUNC.NTZ R9, R8 ;  /* 0x0000000800097305 */ /* 0x0000a4000021f000 */
[----:B0-----:R-:W-:Y:S01]  /*02f0*/  IMAD.MOV.U32 R8, RZ, RZ, RZ ;  /* 0x000000ffff087224 */ /* 0x001fe200078e00ff */
[----:B--2---:R-:W-:-:S05]  /*0300*/  IADD3 R15, PT, PT, RZ, -R9, RZ ;  /* 0x80000009ff0f7210 */ /* 0x004fca0007ffe0ff */
        /* <DEDUP_REMOVED lines=13> */
[----:B------:R-:W-:Y:S02]  /*03e0*/  @!P3 IADD3 R8, PT, PT, RZ, -R8, RZ ;  /* 0x80000008ff08b210 */ /* 0x000fe40007ffe0ff */
[----:B------:R-:W-:-:S04]  /*03f0*/  @!P2 LOP3.LUT R8, RZ, R13, RZ, 0x33, !PT ;  /* 0x0000000dff08a212 */ /* 0x000fc800078e33ff */
[-C--:B------:R-:W-:Y:S02]  /*0400*/  IABS R12, R8.reuse ;  /* 0x00000008000c7213 */ /* 0x080fe40000000000 */
[----:B------:R-:W-:Y:S02]  /*0410*/  IABS R13, R8 ;  /* 0x00000008000d7213 */ /* 0x000fe40000000000 */
[----:B------:R-:W0:Y:S08]  /*0420*/  I2F.RP R7, R12 ;  /* 0x0000000c00077306 */ /* 0x000e300000209400 */
[----:B0-----:R-:W0:Y:S02]  /*0430*/  MUFU.RCP R7, R7 ;  /* 0x0000000700077308 */ /* 0x001e240000001000 */
[----:B0-----:R-:W-:Y:S01]  /*0440*/  VIADD R10, R7, 0xffffffe ;  /* 0x0ffffffe070a7836 */ /* 0x001fe20000000000 */
[----:B------:R-:W-:-:S05]  /*0450*/  IABS R7, R3 ;  /* 0x0000000300077213 */ /* 0x000fca0000000000 */
[----:B------:R0:W2:Y:S02]  /*0460*/  F2I.FTZ.U32.TRUNC.NTZ R11, R10 ;  /* 0x0000000a000b7305 */ /* 0x0000a4000021f000 */
[----:B0-----:R-:W-:Y:S01]  /*0470*/  IMAD.MOV.U32 R10, RZ, RZ, RZ ;  /* 0x000000ffff0a7224 */ /* 0x001fe200078e00ff */
[----:B--2---:R-:W-:-:S05]  /*0480*/  IADD3 R9, PT, PT, RZ, -R11, RZ ;  /* 0x8000000bff097210 */ /* 0x004fca0007ffe0ff */
[----:B------:R-:W-:-:S04]  /*0490*/  IMAD R9, R9, R12, RZ ;  /* 0x0000000c09097224 */ /* 0x000fc800078e02ff */
[----:B------:R-:W-:Y:S01]  /*04a0*/  IMAD.HI.U32 R11, R11, R9, R10 ;  /* 0x000000090b0b7227 */ /* 0x000fe200078e000a */
[----:B------:R-:W-:-:S03]  /*04b0*/  IADD3 R9, PT, PT, RZ, -R13, RZ ;  /* 0x8000000dff097210 */ /* 0x000fc60007ffe0ff */
[----:B------:R-:W-:Y:S02]  /*04c0*/  VIADD R10, R28, UR6 ;  /* 0x000000061c0a7c36 */ /* 0x000fe40008000000 */
[----:B------:R-:W-:Y:S01]  /*04d0*/  IMAD.HI.U32 R22, R11, R7, RZ ;  /* 0x000000070b167227 */ /* 0x000fe200078e00ff */
[----:B------:R-:W-:-:S03]  /*04e0*/  LOP3.LUT R11, R3, R8, RZ, 0x3c, !PT ;  /* 0x00000008030b7212 */ /* 0x000fc600078e3cff */
[----:B------:R-:W-:Y:S01]  /*04f0*/  IMAD R7, R22, R9, R7 ;  /* 0x0000000916077224 */ /* 0x000fe200078e0207 */
[----:B------:R-:W-:Y:S02]  /*0500*/  SHF.R.U32.HI R9, RZ, 0x1, R6 ;  /* 0x00000001ff097819 */ /* 0x000fe40000011606 */
[----:B------:R-:W-:Y:S02]  /*0510*/  ISETP.GE.AND P3, PT, R11, RZ, PT ;  /* 0x000000ff0b00720c */ /* 0x000fe40003f66270 */
[----:B------:R-:W-:Y:S02]  /*0520*/  ISETP.GT.U32.AND P2, PT, R12, R7, PT ;  /* 0x000000070c00720c */ /* 0x000fe40003f44070 */
[----:B------:R-:W-:-:S11]  /*0530*/  @!P1 LEA R10, R9, R10, 0x3 ;  /* 0x0000000a090a9211 */ /* 0x000fd600078e18ff */
[-C--:B------:R-:W-:Y:S02]  /*0540*/  @!P2 IADD3 R7, PT, PT, R7, -R12.reuse, RZ ;  /* 0x8000000c0707a210 */ /* 0x080fe40007ffe0ff */
[----:B------:R-:W-:Y:S02]  /*0550*/  @!P2 IADD3 R22, PT, PT, R22, 0x1, RZ ;  /* 0x000000011616a810 */ /* 0x000fe40007ffe0ff */
[----:B------:R-:W-:Y:S02]  /*0560*/  ISETP.GE.U32.AND P0, PT, R7, R12, PT ;  /* 0x0000000c0700720c */ /* 0x000fe40003f06070 */
[----:B------:R-:W-:-:S11]  /*0570*/  ISETP.NE.AND P2, PT, R8, RZ, PT ;  /* 0x000000ff0800720c */ /* 0x000fd60003f45270 */
[----:B------:R-:W-:-:S05]  /*0580*/  @P0 VIADD R22, R22, 0x1 ;  /* 0x0000000116160836 */ /* 0x000fca0000000000 */
[----:B------:R-:W-:Y:S02]  /*0590*/  @!P3 IADD3 R22, PT, PT, RZ, -R22, RZ ;  /* 0x80000016ff16b210 */ /* 0x000fe40007ffe0ff */
[----:B------:R-:W-:Y:S01]  /*05a0*/  @!P2 LOP3.LUT R22, RZ, R8, RZ, 0x33, !PT ;  /* 0x00000008ff16a212 */ /* 0x000fe200078e33ff */
[----:B---3--:R-:W-:Y:S01]  /*05b0*/  VIADD R7, R2, 0xf ;  /* 0x0000000f02077836 */ /* 0x008fe20000000000 */
[----:B------:R0:W-:Y:S04]  /*05c0*/  @!P1 STS.64 [R10], R4 ;  /* 0x000000040a009388 */ /* 0x0001e80000000a00 */
[----:B------:R-:W-:-:S04]  /*05d0*/  SHF.R.S32.HI R12, RZ, 0x1f, R7 ;  /* 0x0000001fff0c7819 */ /* 0x000fc80000011407 */
[----:B------:R-:W-:Y:S01]  /*05e0*/  LEA.HI R12, R12, R7, RZ, 0x4 ;  /* 0x000000070c0c7211 */ /* 0x000fe200078f20ff */
[----:B-1----:R-:W-:-:S03]  /*05f0*/  IMAD R7, R0, UR4, RZ ;  /* 0x0000000400077c24 */ /* 0x002fc6000f8e02ff */
[----:B------:R-:W-:Y:S01]  /*0600*/  SHF.R.S32.HI R21, RZ, 0x4, R12 ;  /* 0x00000004ff157819 */ /* 0x000fe2000001140c */
[----:B------:R-:W-:Y:S03]  /*0610*/  BAR.SYNC.DEFER_BLOCKING 0x0 ;  /* 0x0000000000007b1d */ /* 0x000fe60000010000 */
[----:B------:R-:W-:-:S13]  /*0620*/  ISETP.GE.AND P1, PT, R32, R21, PT ;  /* 0x000000152000720c */ /* 0x000fda0003f26270 */
[----:B0-----:R-:W-:Y:S05]  /*0630*/  @P1 BRA `(.L_x_21593) ;  /* 0x0000000400d01947 */ /* 0x001fea0003800000 */
[----:B------:R-:W0:Y:S01]  /*0640*/  LDCU.64 UR12, c[0x0][0x3a8] ;  /* 0x00007500ff0c77ac */ /* 0x000e220008000a00 */
[----:B------:R-:W-:Y:S01]  /*0650*/  SHF.R.U32.HI R4, RZ, 0x3, R6 ;  /* 0x00000003ff047819 */ /* 0x000fe20000011606 */
[----:B------:R-:W-:Y:S01]  /*0660*/  IMAD.MOV.U32 R23, RZ, RZ, -0x800001 ;  /* 0xff7fffffff177424 */ /* 0x000fe200078e00ff */
[----:B------:R-:W-:Y:S01]  /*0670*/  MOV R5, RZ ;  /* 0x000000ff00057202 */ /* 0x000fe20000000f00 */
[----:B------:R-:W1:Y:S01]  /*0680*/  LDCU UR10, c[0x0][0x3d0] ;  /* 0x00007a00ff0a77ac */ /* 0x000e620008000800 */
[----:B------:R-:W-:Y:S02]  /*0690*/  LOP3.LUT R4, R4, 0x7c, RZ, 0xc0, !PT ;  /* 0x0000007c04047812 */ /* 0x000fe400078ec0ff */
[----:B------:R-:W-:Y:S01]  /*06a0*/  SHF.L.U32 R6, R9, 0x2, RZ ;  /* 0x0000000209067819 */ /* 0x000fe200000006ff */
[----:B------:R-:W-:Y:S02]  /*06b0*/  UIADD3 UR4, UPT, UPT, UR5, 0x60, URZ ;  /* 0x0000006005047890 */ /* 0x000fe4000fffe0ff */
[----:B------:R-:W-:Y:S01]  /*06c0*/  IMAD.WIDE R4, R7, 0x4, R4 ;  /* 0x0000000407047825 */ /* 0x000fe200078e0204 */
[----:B------:R-:W-:Y:S01]  /*06d0*/  LOP3.LUT R7, R6, 0x3c, RZ, 0xc0, !PT ;  /* 0x0000003c06077812 */ /* 0x000fe200078ec0ff */
[----:B------:R-:W-:-:S03]  /*06e0*/  ULEA UR4, UR7, UR4, 0x18 ;  /* 0x0000000407047291 */ /* 0x000fc6000f8ec0ff */
[----:B------:R-:W-:Y:S02]  /*06f0*/  LEA R7, R32, R7, 0x6 ;  /* 0x0000000720077211 */ /* 0x000fe400078e30ff */
[----:B0-----:R-:W-:Y:S02]  /*0700*/  IADD3 R30, P0, PT, R4, UR12, RZ ;  /* 0x0000000c041e7c10 */ /* 0x001fe4000ff1e0ff */
[----:B------:R-:W-:Y:S02]  /*0710*/  IADD3 R35, PT, PT, R7, UR4, RZ ;  /* 0x0000000407237c10 */ /* 0x000fe4000fffe0ff */
[----:B------:R-:W-:Y:S01]  /*0720*/  IADD3.X R31, PT, PT, R5, UR13, RZ, P0, !PT ;  /* 0x0000000d051f7c10 */ /* 0x000fe200087fe4ff */
[C---:B------:R-:W-:Y:S01]  /*0730*/  IMAD.SHL.U32 R5, R9.reuse, 0x8, RZ ;  /* 0x0000000809057824 */ /* 0x040fe200078e00ff */
[----:B------:R-:W-:Y:S01]  /*0740*/  LOP3.LUT R9, R9, 0xf, RZ, 0xc0, !PT ;  /* 0x0000000f09097812 */ /* 0x000fe200078ec0ff */
[----:B-1----:R-:W-:Y:S01]  /*0750*/  IMAD R4, R22, UR10, RZ ;  /* 0x0000000a16047c24 */ /* 0x002fe2000f8e02ff */
[----:B-----5:R-:W-:-:S02]  /*0760*/  FSETP.NEU.FTZ.AND P0, PT, R29, RZ, PT ;  /* 0x000000ff1d00720b */ /* 0x020fc40003f1d000 */
[----:B------:R-:W-:Y:S01]  /*0770*/  LOP3.LUT R5, R5, 0x78, RZ, 0xc0, !PT ;  /* 0x0000007805057812 */ /* 0x000fe200078ec0ff */
[----:B------:R-:W-:-:S03]  /*0780*/  IMAD R9, R32, 0x10, R9 ;  /* 0x0000001020097824 */ /* 0x000fc600078e0209 */
[----:B------:R-:W-:Y:S01]  /*0790*/  IADD3 R12, P2, PT, R4, R5, RZ ;  /* 0x00000005040c7210 */ /* 0x000fe20007f5e0ff */
[----:B------:R-:W-:Y:S01]  /*07a0*/  VIADD R34, R9, 0x1 ;  /* 0x0000000109227836 */ /* 0x000fe20000000000 */
[----:B------:R-:W-:Y:S02]  /*07b0*/  IADD3 R33, PT, PT, -R2, R9, RZ ;  /* 0x0000000902217210 */ /* 0x000fe40007ffe1ff */
[----:B------:R-:W-:-:S09]  /*07c0*/  LEA.HI.X.SX32 R13, R4, RZ, 0x1, P2 ;  /* 0x000000ff040d7211 */ /* 0x000fd200010f0eff */
.L_x_21595:
[----:B------:R-:W2:Y:S01]  /*07d0*/  LDG.E.CONSTANT R5, desc[UR8][R30.64] ;  /* 0x000000081e057981 */ /* 0x000ea2000c1e9900 */
[----:B------:R-:W0:Y:S02]  /*07e0*/  S2R R6, SR_TID.X ;  /* 0x0000000000067919 */ /* 0x000e240000002100 */
[----:B0-----:R-:W-:Y:S01]  /*07f0*/  LOP3.LUT R7, R6, 0x1, RZ, 0xc0, !PT ;  /* 0x0000000106077812 */ /* 0x001fe200078ec0ff */
[----:B--2---:R-:W-:-:S03]  /*0800*/  IMAD.WIDE R4, R5, UR11, R12 ;  /* 0x0000000b05047c25 */ /* 0x004fc6000f8e020c */
[----:B------:R-:W-:-:S05]  /*0810*/  LEA R4, P2, R7, R4, 0x2 ;  /* 0x0000000407047211 */ /* 0x000fca00078410ff */
[----:B------:R-:W-:Y:S01]  /*0820*/  IMAD.X R5, RZ, RZ, R5, P2 ;  /* 0x000000ffff057224 */ /* 0x000fe200010e0605 */
[----:B------:R-:W-:-:S04]  /*0830*/  LEA R26, P2, R4, UR14, 0x1 ;  /* 0x0000000e041a7c11 */ /* 0x000fc8000f8408ff */
[----:B------:R-:W-:Y:S02]  /*0840*/  LEA.HI.X R27, R4, UR15, R5, 0x1, P2 ;  /* 0x0000000f041b7c11 */ /* 0x000fe400090f0c05 */
[----:B------:R-:W0:Y:S04]  /*0850*/  LDS.128 R4, [R28+UR6] ;  /* 0x000000061c047984 */ /* 0x000e280008000c00 */
[----:B------:R-:W2:Y:S04]  /*0860*/  LDG.E.64.CONSTANT R14, desc[UR8][R26.64+0x100] ;  /* 0x000100081a0e7981 */ /* 0x000ea8000c1e9b00 */
[----:B------:R-:W3:Y:S04]  /*0870*/  LDG.E.64.CONSTANT R16, desc[UR8][R26.64] ;  /* 0x000000081a107981 */ /* 0x000ee8000c1e9b00 */
[----:B------:R-:W4:Y:S04]  /*0880*/  LDG.E.64.CONSTANT R18, desc[UR8][R26.64+0x200] ;  /* 0x000200081a127981 */ /* 0x000f28000c1e9b00 */
[----:B------:R3:W5:Y:S01]  /*0890*/  LDG.E.64.CONSTANT R24, desc[UR8][R26.64+0x300] ;  /* 0x000300081a187981 */ /* 0x000762000c1e9b00 */
[----:B------:R-:W-:Y:S01]  /*08a0*/  UMOV UR4, 0xffffffff ;  /* 0xffffffff00047882 */ /* 0x000fe20000000000 */
[----:B0-----:R-:W-:-:S02]  /*08b0*/  HADD2.F32 R8, -RZ, R6.H0_H0 ;  /* 0x20000006ff087230 */ /* 0x001fc40000004100 */
[----:B------:R-:W-:Y:S02]  /*08c0*/  HADD2.F32 R36, -RZ, R4.H0_H0 ;  /* 0x20000004ff247230 */ /* 0x000fe40000004100 */
[----:B------:R-:W-:Y:S02]  /*08d0*/  HADD2.F32 R6, -RZ, R6.H1_H1 ;  /* 0x30000006ff067230 */ /* 0x000fe40000004100 */
[----:B------:R-:W-:Y:S02]  /*08e0*/  HADD2.F32 R4, -RZ, R4.H1_H1 ;  /* 0x30000004ff047230 */ /* 0x000fe40000004100 */
[--C-:B--2---:R-:W-:Y:S02]  /*08f0*/  HADD2.F32 R9, -RZ, R14.reuse.H0_H0 ;  /* 0x2000000eff097230 */ /* 0x104fe40000004100 */
[----:B------:R-:W-:Y:S02]  /*0900*/  HADD2.F32 R37, -RZ, R14.H1_H1 ;  /* 0x3000000eff257230 */ /* 0x000fe40000004100 */
[----:B---3--:R-:W-:-:S02]  /*0910*/  HADD2.F32 R27, -RZ, R16.H1_H1 ;  /* 0x30000010ff1b7230 */ /* 0x008fc40000004100 */
[----:B------:R-:W-:Y:S01]  /*0920*/  FMUL.FTZ R11, R8, R9 ;  /* 0x00000009080b7220 */ /* 0x000fe20000410000 */
[----:B------:R-:W-:Y:S02]  /*0930*/  HADD2.F32 R9, -RZ, R16.H0_H0 ;  /* 0x20000010ff097230 */ /* 0x000fe40000004100 */
[----:B------:R-:W-:Y:S01]  /*0940*/  FMUL.FTZ R37, R6, R37 ;  /* 0x0000002506257220 */ /* 0x000fe20000410000 */
[----:B------:R-:W-:Y:S02]  /*0950*/  HADD2.F32 R6, -RZ, R7.H0_H0 ;  /* 0x20000007ff067230 */ /* 0x000fe40000004100 */
[--C-:B------:R-:W-:Y:S02]  /*0960*/  HADD2.F32 R14, -RZ, R15.reuse.H1_H1 ;  /* 0x3000000fff0e7230 */ /* 0x100fe40000004100 */
[----:B------:R-:W-:Y:S01]  /*0970*/  FFMA.FTZ R36, R36, R9, R11 ;  /* 0x0000000924247223 */ /* 0x000fe2000001000b */
[----:B------:R-:W-:Y:S01]  /*0980*/  FFMA.FTZ R4, R4, R27, R37 ;  /* 0x0000001b04047223 */ /* 0x000fe20000010025 */
[----:B------:R-:W0:Y:S01]  /*0990*/  LDS.128 R8, [R28+UR6+0x10] ;  /* 0x000010061c087984 */ /* 0x000e220008000c00 */
[----:B------:R-:W-:-:S02]  /*09a0*/  HADD2.F32 R27, -RZ, R15.H0_H0 ;  /* 0x2000000fff1b7230 */ /* 0x000fc40000004100 */
[----:B------:R-:W-:-:S03]  /*09b0*/  HADD2.F32 R7, -RZ, R7.H1_H1 ;  /* 0x30000007ff077230 */ /* 0x000fc60000004100 */
[----:B------:R-:W-:Y:S01]  /*09c0*/  FMUL.FTZ R27, R6, R27 ;  /* 0x0000001b061b7220 */ /* 0x000fe20000410000 */
[--C-:B------:R-:W-:Y:S02]  /*09d0*/  HADD2.F32 R6, -RZ, R5.reuse.H0_H0 ;  /* 0x20000005ff067230 */ /* 0x100fe40000004100 */
[----:B------:R-:W-:Y:S01]  /*09e0*/  FMUL.FTZ R16, R7, R14 ;  /* 0x0000000e07107220 */ /* 0x000fe20000410000 */
[----:B------:R-:W-:Y:S02]  /*09f0*/  HADD2.F32 R7, -RZ, R5.H1_H1 ;  /* 0x30000005ff077230 */ /* 0x000fe40000004100 */
[--C-:B------:R-:W-:Y:S02]  /*0a00*/  HADD2.F32 R5, -RZ, R17.reuse.H0_H0 ;  /* 0x20000011ff057230 */ /* 0x100fe40000004100 */
[----:B------:R-:W-:-:S03]  /*0a10*/  HADD2.F32 R14, -RZ, R17.H1_H1 ;  /* 0x30000011ff0e7230 */ /* 0x000fc60000004100 */
[----:B------:R-:W-:Y:S02]  /*0a20*/  FFMA.FTZ R5, R6, R5, R27 ;  /* 0x0000000506057223 */ /* 0x000fe4000001001b */
[----:B------:R-:W-:Y:S01]  /*0a30*/  FFMA.FTZ R6, R7, R14, R16 ;  /* 0x0000000e07067223 */ /* 0x000fe20000010010 */
[--C-:B-----5:R-:W-:Y:S01]  /*0a40*/  HADD2.F32 R16, -RZ, R24.reuse.H0_H0 ;  /* 0x20000018ff107230 */ /* 0x120fe20000004100 */
[----:B------:R-:W1:Y:S01]  /*0a50*/  S2R R7, SR_TID.X ;  /* 0x0000000000077919 */ /* 0x000e620000002100 */
[----:B------:R-:W-:Y:S02]  /*0a60*/  HADD2.F32 R24, -RZ, R24.H1_H1 ;  /* 0x30000018ff187230 */ /* 0x000fe40000004100 */
[--C-:B0-----:R-:W-:Y:S02]  /*0a70*/  HADD2.F32 R15, -RZ, R8.reuse.H0_H0 ;  /* 0x20000008ff0f7230 */ /* 0x101fe40000004100 */
[----:B------:R-:W-:Y:S02]  /*0a80*/  HADD2.F32 R17, -RZ, R8.H1_H1 ;  /* 0x30000008ff117230 */ /* 0x000fe40000004100 */
[----:B----4-:R-:W-:-:S02]  /*0a90*/  HADD2.F32 R8, -RZ, R18.H0_H0 ;  /* 0x20000012ff087230 */ /* 0x010fc40000004100 */
[----:B------:R-:W-:Y:S02]  /*0aa0*/  HADD2.F32 R18, -RZ, R18.H1_H1 ;  /* 0x30000012ff127230 */ /* 0x000fe40000004100 */
[----:B------:R-:W-:Y:S02]  /*0ab0*/  HADD2.F32 R14, -RZ, R9.H0_H0 ;  /* 0x20000009ff0e7230 */ /* 0x000fe40000004100 */
[----:B------:R-:W-:Y:S01]  /*0ac0*/  FFMA.FTZ R8, R15, R8, R36 ;  /* 0x000000080f087223 */ /* 0x000fe20000010024 */
[--C-:B------:R-:W-:Y:S02]  /*0ad0*/  HADD2.F32 R15, -RZ, R19.reuse.H0_H0 ;  /* 0x20000013ff0f7230 */ /* 0x100fe40000004100 */
[----:B------:R-:W-:Y:S01]  /*0ae0*/  FFMA.FTZ R4, R17, R18, R4 ;  /* 0x0000001211047223 */ /* 0x000fe20000010004 */
[----:B------:R-:W-:Y:S01]  /*0af0*/  HADD2.F32 R17, -RZ, R10.H0_H0 ;  /* 0x2000000aff117230 */ /* 0x000fe20000004100 */
[----:B-1----:R-:W-:Y:S01]  /*0b00*/  LOP3.LUT R7, R7, 0x1, RZ, 0xc0, !PT ;  /* 0x0000000107077812 */ /* 0x002fe200078ec0ff */
[----:B------:R-:W-:-:S02]  /*0b10*/  HADD2.F32 R19, -RZ, R19.H1_H1 ;  /* 0x30000013ff137230 */ /* 0x000fc40000004100 */
[----:B------:R-:W-:Y:S01]  /*0b20*/  FFMA.FTZ R5, R14, R15, R5 ;  /* 0x0000000f0e057223 */ /* 0x000fe20000010005 */
[----:B------:R-:W-:Y:S02]  /*0b30*/  HADD2.F32 R15, -RZ, R10.H1_H1 ;  /* 0x3000000aff0f7230 */ /* 0x000fe40000004100 */
[----:B------:R-:W-:Y:S01]  /*0b40*/  FFMA.FTZ R8, R17, R16, R8 ;  /* 0x0000001011087223 */ /* 0x000fe20000010008 */
[----:B------:R-:W-:Y:S02]  /*0b50*/  HADD2.F32 R9, -RZ, R9.H1_H1 ;  /* 0x30000009ff097230 */ /* 0x000fe40000004100 */
[----:B------:R-:W-:Y:S02]  /*0b60*/  HADD2.F32 R10, -RZ, R11.H0_H0 ;  /* 0x2000000bff0a7230 */ /* 0x000fe40000004100 */
[----:B------:R-:W-:Y:S01]  /*0b70*/  FFMA.FTZ R15, R15, R24, R4 ;  /* 0x000000180f0f7223 */ /* 0x000fe20000010004 */
[----:B------:R-:W-:Y:S02]  /*0b80*/  HADD2.F32 R14, -RZ, R25.H0_H0 ;  /* 0x20000019ff0e7230 */ /* 0x000fe40000004100 */
[----:B------:R-:W-:Y:S01]  /*0b90*/  FFMA.FTZ R6, R9, R19, R6 ;  /* 0x0000001309067223 */ /* 0x000fe20000010006 */
[----:B------:R-:W-:-:S02]  /*0ba0*/  HADD2.F32 R11, -RZ, R11.H1_H1 ;  /* 0x3000000bff0b7230 */ /* 0x000fc40000004100 */
[----:B------:R-:W-:Y:S01]  /*0bb0*/  FADD.FTZ R8, R8, R15 ;  /* 0x0000000f08087221 */ /* 0x000fe20000010000 */
[----:B------:R-:W-:Y:S02]  /*0bc0*/  HADD2.F32 R25, -RZ, R25.H1_H1 ;  /* 0x30000019ff197230 */ /* 0x000fe40000004100 */
[----:B------:R-:W-:-:S03]  /*0bd0*/  FFMA.FTZ R5, R10, R14, R5 ;  /* 0x0000000e0a057223 */ /* 0x000fc60000010005 */
[----:B------:R-:W-:Y:S01]  /*0be0*/  FFMA.FTZ R6, R11, R25, R6 ;  /* 0x000000190b067223 */ /* 0x000fe20000010006 */
[----:B------:R-:W-:-:S04]  /*0bf0*/  FADD.FTZ R5, R5, R8 ;  /* 0x0000000805057221 */ /* 0x000fc80000010000 */
[----:B------:R-:W-:Y:S01]  /*0c00*/  FADD.FTZ R5, R6, R5 ;  /* 0x0000000506057221 */ /* 0x000fe20000010000 */
[----:B------:R-:W-:Y:S06]  /*0c10*/  BRA.DIV UR4, `(.L_x_21594) ;  /* 0x0000002a04207947 */ /* 0x000fec000b800000 */
[----:B------:R0:W1:Y:S02]  /*0c20*/  SHFL.BFLY PT, R4, R5, 0x1, 0x1f ;  /* 0x0c201f0005047f89 */ /* 0x00006400000e0000 */
.L_x_21626:
        /* <DEDUP_REMOVED lines=8> */
[C---:B0-----:R-:W-:Y:S02]  /*0cb0*/  @!P3 VIADD R5, R34.reuse, 0xffffffff ;  /* 0xffffffff2205b836 */ /* 0x041fe40000000000 */
[----:B------:R-:W-:Y:S02]  /*0cc0*/  VIADD R34, R34, 0x40 ;  /* 0x0000004022227836 */ /* 0x000fe40000000000 */
[----:B------:R-:W-:Y:S01]  /*0cd0*/  FFMA.FTZ R6, R4, UR16, R7 ;  /* 0x0000001004067c23 */ /* 0x000fe20008010007 */
[CC--:B------:R-:W-:Y:S02]  /*0ce0*/  @!P3 ISETP.GE.AND P2, PT, R5.reuse, R2.reuse, PT ;  /* 0x000000020500b20c */ /* 0x0c0fe40003f46270 */
[----:B------:R-:W-:Y:S02]  /*0cf0*/  ISETP.GE.OR P4, PT, R5, R2, P3 ;  /* 0x000000020500720c */ /* 0x000fe40001f86670 */
[----:B------:R-:W-:-:S02]  /*0d00*/  @!P3 FSEL R4, R6, RZ, !P2 ;  /* 0x000000ff0604b208 */ /* 0x000fc40005000000 */
[----:B------:R-:W-:-:S03]  /*0d10*/  IADD3 R30, P2, PT, R30, 0x10, RZ ;  /* 0x000000101e1e7810 */ /* 0x000fc60007f5e0ff */
[----:B------:R0:W-:Y:S01]  /*0d20*/  @!P3 STS [R35], R4 ;  /* 0x000000042300b388 */ /* 0x0001e20000000800 */
[----:B------:R-:W-:Y:S02]  /*0d30*/  ISETP.GE.AND P3, PT, R32, R21, PT ;  /* 0x000000152000720c */ /* 0x000fe40003f66270 */
[----:B------:R-:W-:-:S03]  /*0d40*/  IADD3.X R31, PT, PT, RZ, R31, RZ, P2, !PT ;  /* 0x0000001fff1f7210 */ /* 0x000fc600017fe4ff */
[----:B------:R-:W-:Y:S02]  /*0d50*/  @!P4 FMNMX.FTZ R23, R23, R6, !PT ;  /* 0x000000061717c209 */ /* 0x000fe40007810000 */
[----:B0-----:R-:W-:-:S06]  /*0d60*/  IADD3 R35, PT, PT, R35, 0x100, RZ ;  /* 0x0000010023237810 */ /* 0x001fcc0007ffe0ff */
[----:B------:R-:W-:Y:S05]  /*0d70*/  @!P3 BRA `(.L_x_21595) ;  /* 0xfffffff80094b947 */ /* 0x000fea000383ffff */
.L_x_21593:
[----:B------:R-:W-:Y:S05]  /*0d80*/  BSYNC B0 ;  /* 0x0000000000007941 */ /* 0x000fea0003800000 */
.L_x_21592:
        /* <DEDUP_REMOVED lines=17> */
.L_x_21632:
        /* <DEDUP_REMOVED lines=9> */
[----:B------:R-:W-:Y:S01]  /*0f30*/  IMAD.MOV.U32 R10, RZ, RZ, -0x800001 ;  /* 0xff7fffffff0a7424 */ /* 0x000fe200078e00ff */
[----:B0-----:R-:W-:Y:S01]  /*0f40*/  LEA R8, R24, R11, 0x2 ;  /* 0x0000000b18087211 */ /* 0x001fe200078e10ff */
[----:B------:R-:W-:Y:S01]  /*0f50*/  HFMA2 R15, -RZ, RZ, 0, 0 ;  /* 0x00000000ff0f7431 */ /* 0x000fe200000001ff */
        /* <DEDUP_REMOVED lines=28> */
.L_x_21601:
        /* <DEDUP_REMOVED lines=11> */
.L_x_21600:
[----:B------:R-:W-:Y:S05]  /*11d0*/  BSYNC.RECONVERGENT B1 ;  /* 0x0000000000017941 */ /* 0x000fea0003800200 */
.L_x_21599:
        /* <DEDUP_REMOVED lines=12> */
.L_x_21604:
        /* <DEDUP_REMOVED lines=98> */
[----:B0-----:R-:W-:Y:S01]  /*18c0*/  IADD3 R11, PT, PT, R11, 0x2000, RZ ;  /* 0x000020000b0b7810 */ /* 0x001fe20007ffe0ff */
[----:B------:R-:W-:Y:S06]  /*18d0*/  @!P5 BRA `(.L_x_21604) ;  /* 0xfffffff80070d947 */ /* 0x000fec000383ffff */
.L_x_21603:
[----:B------:R-:W-:Y:S05]  /*18e0*/  BSYNC.RECONVERGENT B1 ;  /* 0x0000000000017941 */ /* 0x000fea0003800200 */
.L_x_21602:
        /* <DEDUP_REMOVED lines=55> */
.L_x_21606:
[----:B------:R-:W-:Y:S05]  /*1c60*/  BSYNC.RECONVERGENT B1 ;  /* 0x0000000000017941 */ /* 0x000fea0003800200 */
.L_x_21605:
        /* <DEDUP_REMOVED lines=26> */
.L_x_21598:
[----:B------:R-:W-:Y:S05]  /*1e10*/  BSYNC.RECONVERGENT B0 ;  /* 0x0000000000007941 */ /* 0x000fea0003800200 */
.L_x_21597:
        /* <DEDUP_REMOVED lines=39> */
.L_x_21611:
[----:B------:R-:W0:Y:S01]  /*2090*/  LDS R8, [R10] ;  /* 0x000000000a087984 */ /* 0x000e220000000800 */
[----:B------:R-:W-:-:S05]  /*20a0*/  VIADD R11, R11, 0x1 ;  /* 0x000000010b0b7836 */ /* 0x000fca0000000000 */
[----:B------:R-:W-:Y:S01]  /*20b0*/  ISETP.NE.AND P0, PT, R11, RZ, PT ;  /* 0x000000ff0b00720c */ /* 0x000fe20003f05270 */
[----:B0-----:R-:W-:-:S05]  /*20c0*/  FMUL.FTZ R13, R8, R7 ;  /* 0x00000007080d7220 */ /* 0x001fca0000410000 */
[----:B------:R0:W-:Y:S02]  /*20d0*/  STS [R10], R13 ;  /* 0x0000000d0a007388 */ /* 0x0001e40000000800 */
[----:B0-----:R-:W-:-:S05]  /*20e0*/  IADD3 R10, PT, PT, R10, 0x200, RZ ;  /* 0x000002000a0a7810 */ /* 0x001fca0007ffe0ff */
[----:B------:R-:W-:Y:S05]  /*20f0*/  @P0 BRA `(.L_x_21611) ;  /* 0xfffffffc00e40947 */ /* 0x000fea000383ffff */
.L_x_21610:
[----:B------:R-:W-:Y:S05]  /*2100*/  BSYNC.RECONVERGENT B1 ;  /* 0x0000000000017941 */ /* 0x000fea0003800200 */
.L_x_21609:
        /* <DEDUP_REMOVED lines=12> */
.L_x_21614:
        /* <DEDUP_REMOVED lines=9> */
[----:B------:R-:W-:Y:S04]  /*2260*/  LDS R28, [R8+0xa00] ;  /* 0x000a0000081c7984 */ /* 0x000fe80000000800 */
        /* <DEDUP_REMOVED lines=16> */
[----:B------:R1:W-:Y:S04]  /*2370*/  STS [R8+-0x200], R15 ;  /* 0xfffe000f08007388 */ /* 0x0003e80000000800 */
[----:B------:R1:W-:Y:S01]  /*2380*/  STS [R8], R17 ;  /* 0x0000001108007388 */ /* 0x0003e20000000800 */
[C---:B-----5:R-:W-:Y:S01]  /*2390*/  FMUL.FTZ R29, R7.reuse, R36 ;  /* 0x00000024071d7220 */ /* 0x060fe20000410000 */
        /* <DEDUP_REMOVED lines=23> */
.L_x_21613:
[----:B------:R-:W-:Y:S05]  /*2510*/  BSYNC.RECONVERGENT B1 ;  /* 0x0000000000017941 */ /* 0x000fea0003800200 */
.L_x_21612:
        /* <DEDUP_REMOVED lines=27> */
[----:B-----5:R-:W-:-:S03]  /*26d0*/  FMUL.FTZ R29, R7, R30 ;  /* 0x0000001e071d7220 */ /* 0x020fc60000410000 */
[----:B------:R-:W-:Y:S04]  /*26e0*/  STS [R8+0x800], R27 ;  /* 0x0008001b08007388 */ /* 0x000fe80000000800 */
[----:B------:R0:W-:Y:S02]  /*26f0*/  STS [R8+0xa00], R29 ;  /* 0x000a001d08007388 */ /* 0x0001e40000000800 */
[----:B0-----:R-:W-:-:S07]  /*2700*/  IADD3 R8, PT, PT, R8, 0x1000, RZ ;  /* 0x0000100008087810 */ /* 0x001fce0007ffe0ff */
.L_x_21616:
[----:B------:R-:W-:Y:S05]  /*2710*/  BSYNC.RECONVERGENT B1 ;  /* 0x0000000000017941 */ /* 0x000fea0003800200 */
.L_x_21615:
        /* <DEDUP_REMOVED lines=14> */
.L_x_21608:
[----:B------:R-:W-:Y:S05]  /*2800*/  BSYNC.RECONVERGENT B0 ;  /* 0x0000000000007941 */ /* 0x000fea0003800200 */
.L_x_21607:
[----:B------:R-:W-:Y:S01]  /*2810*/  BAR.SYNC.DEFER_BLOCKING 0x0 ;  /* 0x0000000000007b1d */ /* 0x000fe20000010000 */
[----:B------:R-:W-:-:S05]  /*2820*/  CS2R R26, SRZ ;  /* 0x00000000001a7805 */ /* 0x000fca000001ff00 */
[----:B------:R-:W2:Y:S01]  /*2830*/  LDCU UR12, c[0x0][0x3cc] ;  /* 0x00007980ff0c77ac */ /* 0x000ea20008000800 */
[----:B------:R-:W-:Y:S01]  /*2840*/  BSSY.RECONVERGENT B0, `(.L_x_21617) ;  /* 0x000008c000007945 */ /* 0x000fe20003800200 */
[----:B------:R-:W3:Y:S03]  /*2850*/  LDCU.64 UR6, c[0x0][0x398] ;  /* 0x00007300ff0677ac */ /* 0x000ee60008000a00 */
[----:B------:R-:W-:Y:S05]  /*2860*/  @P1 BRA `(.L_x_21618) ;  /* 0x0000000800241947 */ /* 0x000fea0003800000 */
[----:B------:R-:W4:Y:S01]  /*2870*/  LDCU UR5, c[0x0][0x3b8] ;  /* 0x00007700ff0577ac */ /* 0x000f220008000800 */
[----:B01----:R-:W-:Y:S01]  /*2880*/  IMAD.SHL.U32 R7, R25, 0x20, RZ ;  /* 0x0000002019077824 */ /* 0x003fe200078e00ff */
[----:B------:R-:W-:Y:S01]  /*2890*/  IADD3 R9, PT, PT, R5, 0x60, RZ ;  /* 0x0000006005097810 */ /* 0x000fe20007ffe0ff */
[----:B------:R-:W0:Y:S01]  /*28a0*/  LDCU UR4, c[0x0][0x3d0] ;  /* 0x00007a00ff0477ac */ /* 0x000e220008000800 */
[----:B------:R-:W-:Y:S02]  /*28b0*/  SHF.R.U32.HI R6, RZ, 0x3, R25 ;  /* 0x00000003ff067819 */ /* 0x000fe40000011619 */
[----:B------:R-:W-:Y:S01]  /*28c0*/  LOP3.LUT R5, R7, 0x20, RZ, 0xe2, !PT ;  /* 0x0000002007057812 */ /* 0x000fe200078ee2ff */
[----:B------:R-:W1:Y:S01]  /*28d0*/  LDCU.64 UR10, c[0x0][0x3a8] ;  /* 0x00007500ff0a77ac */ /* 0x000e620008000a00 */
[----:B------:R-:W-:Y:S01]  /*28e0*/  LOP3.LUT R6, R6, 0x7c, RZ, 0xc0, !PT ;  /* 0x0000007c06067812 */ /* 0x000fe200078ec0ff */
[----:B------:R-:W-:Y:S01]  /*28f0*/  HFMA2 R7, -RZ, RZ, 0, 0 ;  /* 0x00000000ff077431 */ /* 0x000fe200000001ff */
[----:B------:R-:W-:Y:S01]  /*2900*/  LEA R4, R4, R9, 0x18 ;  /* 0x0000000904047211 */ /* 0x000fe200078ec0ff */
[----:B------:R-:W-:Y:S01]  /*2910*/  IMAD R5, R34, 0x40, R5 ;  /* 0x0000004022057824 */ /* 0x000fe200078e0205 */
[----:B------:R-:W-:-:S02]  /*2920*/  SHF.L.U32 R32, R25, 0x3, RZ ;  /* 0x0000000319207819 */ /* 0x000fc400000006ff */
[----:B------:R-:W-:Y:S02]  /*2930*/  IADD3 R30, PT, PT, R34, 0x1, RZ ;  /* 0x00000001221e7810 */ /* 0x000fe40007ffe0ff */
[----:B-----5:R-:W-:Y:S01]  /*2940*/  IADD3 R29, PT, PT, R5, 0x10, R4 ;  /* 0x00000010051d7810 */ /* 0x020fe20007ffe004 */
[----:B----4-:R-:W-:Y:S01]  /*2950*/  IMAD R11, R0, UR5, RZ ;  /* 0x00000005000b7c24 */ /* 0x010fe2000f8e02ff */
[C---:B------:R-:W-:Y:S02]  /*2960*/  LOP3.LUT R5, R32.reuse, 0x8, RZ, 0xc0, !PT ;  /* 0x0000000820057812 */ /* 0x040fe400078ec0ff */
[----:B------:R-:W-:Y:S01]  /*2970*/  MOV R26, RZ ;  /* 0x000000ff001a7202 */ /* 0x000fe20000000f00 */
[----:B------:R-:W-:Y:S01]  /*2980*/  IMAD.WIDE R6, R11, 0x4, R6 ;  /* 0x000000040b067825 */ /* 0x000fe200078e0206 */
[----:B------:R-:W-:-:S03]  /*2990*/  LOP3.LUT R32, R32, 0xf8, RZ, 0xc0, !PT ;  /* 0x000000f820207812 */ /* 0x000fc600078ec0ff */
[----:B0-----:R-:W-:Y:S01]  /*29a0*/  IMAD R22, R22, UR4, RZ ;  /* 0x0000000416167c24 */ /* 0x001fe2000f8e02ff */
[----:B-1----:R-:W-:Y:S01]  /*29b0*/  IADD3 R28, P0, PT, R6, UR10, RZ ;  /* 0x0000000a061c7c10 */ /* 0x002fe2000ff1e0ff */
[C---:B------:R-:W-:Y:S01]  /*29c0*/  IMAD R5, R34.reuse, 0x10, R5 ;  /* 0x0000001022057824 */ /* 0x040fe200078e0205 */
[----:B------:R-:W-:Y:S02]  /*29d0*/  IADD3 R34, PT, PT, R34, -R21, RZ ;  /* 0x8000001522227210 */ /* 0x000fe40007ffe0ff */
[----:B------:R-:W-:Y:S01]  /*29e0*/  IADD3.X R31, PT, PT, R7, UR11, RZ, P0, !PT ;  /* 0x0000000b071f7c10 */ /* 0x000fe200087fe4ff */
[----:B------:R-:W-:Y:S01]  /*29f0*/  VIADD R33, R5, 0x3 ;  /* 0x0000000305217836 */ /* 0x000fe20000000000 */
[----:B------:R-:W-:-:S07]  /*2a00*/  SHF.R.S32.HI R23, RZ, 0x1f, R22 ;  /* 0x0000001fff177819 */ /* 0x000fce0000011416 */
.L_x_21623:
[----:B------:R-:W-:Y:S01]  /*2a10*/  MOV R18, R28 ;  /* 0x0000001c00127202 */ /* 0x000fe20000000f00 */
[----:B------:R-:W0:Y:S01]  /*2a20*/  LDS.128 R12, [R29+-0x10] ;  /* 0xfffff0001d0c7984 */ /* 0x000e220000000c00 */
[----:B------:R-:W-:-:S05]  /*2a30*/  MOV R19, R31 ;  /* 0x0000001f00137202 */ /* 0x000fca0000000f00 */
[----:B------:R-:W2:Y:S02]  /*2a40*/  LDG.E.CONSTANT R5, desc[UR8][R18.64] ;  /* 0x0000000812057981 */ /* 0x000ea4000c1e9900 */
[----:B--2---:R-:W-:-:S03]  /*2a50*/  IMAD.WIDE R4, R5, UR12, R22 ;  /* 0x0000000c05047c25 */ /* 0x004fc6000f8e0216 */
[----:B------:R-:W-:-:S05]  /*2a60*/  IADD3 R4, P0, PT, R32, R4, RZ ;  /* 0x0000000420047210 */ /* 0x000fca0007f1e0ff */
[----:B------:R-:W-:Y:S01]  /*2a70*/  IMAD.X R5, RZ, RZ, R5, P0 ;  /* 0x000000ffff057224 */ /* 0x000fe200000e0605 */
[----:B---3--:R-:W-:-:S04]  /*2a80*/  LEA R16, P0, R4, UR6, 0x1 ;  /* 0x0000000604107c11 */ /* 0x008fc8000f8008ff */
[----:B------:R-:W-:-:S05]  /*2a90*/  LEA.HI.X R17, R4, UR7, R5, 0x1, P0 ;  /* 0x0000000704117c11 */ /* 0x000fca00080f0c05 */
[----:B------:R1:W5:Y:S04]  /*2aa0*/  LDG.E.128.CONSTANT R4, desc[UR8][R16.64+0x200] ;  /* 0x0002000810047981 */ /* 0x000368000c1e9d00 */
[----:B------:R1:W5:Y:S01]  /*2ab0*/  LDG.E.128.CONSTANT R8, desc[UR8][R16.64] ;  /* 0x0000000810087981 */ /* 0x000362000c1e9d00 */
[----:B------:R-:W-:Y:S01]  /*2ac0*/  ISETP.NE.AND P0, PT, R34, -0x1, PT ;  /* 0xffffffff2200780c */ /* 0x000fe20003f05270 */
[----:B------:R-:W-:Y:S01]  /*2ad0*/  BSSY.RECONVERGENT B1, `(.L_x_21619) ;  /* 0x0000022000017945 */ /* 0x000fe20003800200 */
[----:B0-----:R-:W-:Y:S02]  /*2ae0*/  F2FP.F16.F32.PACK_AB R14, R15, R14 ;  /* 0x0000000e0f0e723e */ /* 0x001fe400000000ff */
[----:B------:R-:W-:-:S09]  /*2af0*/  IADD3 R15, PT, PT, R33, -0x3, RZ ;  /* 0xfffffffd210f7810 */ /* 0x000fd20007ffe0ff */
[----:B-1----:R-:W-:Y:S05]  /*2b00*/  @P0 BRA `(.L_x_21620) ;  /* 0x0000000000780947 */ /* 0x002fea0003800000 */
[C---:B------:R-:W-:Y:S01]  /*2b10*/  IADD3 R17, PT, PT, R33.reuse, -0x1, RZ ;  /* 0xffffffff21117810 */ /* 0x040fe20007ffe0ff */
[----:B------:R-:W-:Y:S01]  /*2b20*/  VIADD R19, R33, 0x1 ;  /* 0x0000000121137836 */ /* 0x000fe20000000000 */
[----:B-----5:R-:W-:Y:S02]  /*2b30*/  PRMT R18, R9, 0x7632, R18 ;  /* 0x0000763209127816 */ /* 0x020fe40000000012 */
[-C--:B------:R-:W-:Y:S02]  /*2b40*/  ISETP.GE.AND P6, PT, R17, R2.reuse, PT ;  /* 0x000000021100720c */ /* 0x080fe40003fc6270 */
[----:B------:R-:W-:Y:S02]  /*2b50*/  IADD3 R17, PT, PT, R33, 0x2, RZ ;  /* 0x0000000221117810 */ /* 0x000fe40007ffe0ff */
[----:B------:R-:W-:Y:S02]  /*2b60*/  ISETP.GE.AND P1, PT, R19, R2, PT ;  /* 0x000000021300720c */ /* 0x000fe40003f26270 */
[----:B------:R-:W-:-:S02]  /*2b70*/  IADD3 R19, PT, PT, R33, 0x3, RZ ;  /* 0x0000000321137810 */ /* 0x000fc40007ffe0ff */
[-C--:B------:R-:W-:Y:S02]  /*2b80*/  ISETP.GE.AND P2, PT, R17, R2.reuse, PT ;  /* 0x000000021100720c */ /* 0x080fe40003f46270 */
[----:B------:R-:W-:Y:S02]  /*2b90*/  IADD3 R17, PT, PT, R33, -0x2, RZ ;  /* 0xfffffffe21117810 */ /* 0x000fe40007ffe0ff */
[-C--:B------:R-:W-:Y:S01]  /*2ba0*/  ISETP.GE.AND P3, PT, R19, R2.reuse, PT ;  /* 0x000000021300720c */ /* 0x080fe20003f66270 */
[----:B------:R-:W-:Y:S01]  /*2bb0*/  VIADD R19, R33, 0x4 ;  /* 0x0000000421137836 */ /* 0x000fe20000000000 */
[----:B------:R-:W-:Y:S02]  /*2bc0*/  ISETP.GE.AND P5, PT, R17, R2, PT ;  /* 0x000000021100720c */ /* 0x000fe40003fa6270 */
[----:B------:R-:W-:Y:S02]  /*2bd0*/  PRMT R17, R10, 0x7632, R17 ;  /* 0x000076320a117816 */ /* 0x000fe40000000011 */
        /* <DEDUP_REMOVED lines=17> */
.L_x_21620:
[----:B------:R-:W-:Y:S05]  /*2cf0*/  BSYNC.RECONVERGENT B1 ;  /* 0x0000000000017941 */ /* 0x000fea0003800200 */
.L_x_21619:
[----:B------:R-:W0:Y:S01]  /*2d00*/  LDS.128 R16, [R29] ;  /* 0x000000001d107984 */ /* 0x000e220000000c00 */
[----:B------:R-:W-:Y:S01]  /*2d10*/  F2FP.F16.F32.PACK_AB R13, R13, R12 ;  /* 0x0000000c0d0d723e */ /* 0x000fe200000000ff */
[----:B-----5:R-:W-:Y:S01]  /*2d20*/  HMUL2 R12, R14, R9 ;  /* 0x000000090e0c7232 */ /* 0x020fe20000000000 */
[----:B------:R-:W-:Y:S02]  /*2d30*/  BSSY.RECONVERGENT B1, `(.L_x_21621) ;  /* 0x000002b000017945 */ /* 0x000fe40003800200 */
[----:B------:R-:W-:-:S05]  /*2d40*/  MOV R9, R13 ;  /* 0x0000000d00097202 */ /* 0x000fca0000000f00 */
[----:B------:R-:W-:Y:S01]  /*2d50*/  HFMA2 R12, R9, R8, R12 ;  /* 0x00000008090c7231 */ /* 0x000fe2000000000c */
[----:B0-----:R-:W-:Y:S02]  /*2d60*/  F2FP.F16.F32.PACK_AB R16, R17, R16 ;  /* 0x000000101110723e */ /* 0x001fe400000000ff */
[----:B------:R-:W-:-:S03]  /*2d70*/  F2FP.F16.F32.PACK_AB R8, R19, R18 ;  /* 0x000000121308723e */ /* 0x000fc600000000ff */
[----:B------:R-:W-:-:S05]  /*2d80*/  IMAD.MOV.U32 R13, RZ, RZ, R16 ;  /* 0x000000ffff0d7224 */ /* 0x000fca00078e0010 */
[----:B------:R-:W-:-:S04]  /*2d90*/  HFMA2 R12, R13, R10, R12 ;  /* 0x0000000a0d0c7231 */ /* 0x000fc8000000000c */
[----:B------:R-:W-:-:S05]  /*2da0*/  HFMA2 R12, R8, R11, R12 ;  /* 0x0000000b080c7231 */ /* 0x000fca000000000c */
[--C-:B------:R-:W-:Y:S02]  /*2db0*/  HADD2.F32 R10, -RZ, R12.reuse.H0_H0 ;  /* 0x2000000cff0a7230 */ /* 0x100fe40000004100 */
[----:B------:R-:W-:-:S05]  /*2dc0*/  HADD2.F32 R11, -RZ, R12.H1_H1 ;  /* 0x3000000cff0b7230 */ /* 0x000fca0000004100 */
[----:B------:R-:W-:-:S04]  /*2dd0*/  FADD.FTZ R11, R10, R11 ;  /* 0x0000000b0a0b7221 */ /* 0x000fc80000010000 */
        /* <DEDUP_REMOVED lines=11> */
[C---:B------:R-:W-:Y:S02]  /*2e90*/  PRMT R10, R4.reuse, 0x7632, R10 ;  /* 0x00007632040a7816 */ /* 0x040fe4000000000a */
        /* <DEDUP_REMOVED lines=20> */
.L_x_21622:
[----:B------:R-:W-:Y:S05]  /*2fe0*/  BSYNC.RECONVERGENT B1 ;  /* 0x0000000000017941 */ /* 0x000fea0003800200 */
.L_x_21621:
[----:B------:R-:W-:Y:S01]  /*2ff0*/  HMUL2 R5, R14, R5 ;  /* 0x000000050e057232 */ /* 0x000fe20000000000 */
[----:B------:R-:W-:Y:S02]  /*3000*/  IADD3 R28, P1, PT, R28, 0x10, RZ ;  /* 0x000000101c1c7810 */ /* 0x000fe40007f3e0ff */
[----:B------:R-:W-:Y:S01]  /*3010*/  IADD3 R34, PT, PT, R34, 0x4, RZ ;  /* 0x0000000422227810 */ /* 0x000fe20007ffe0ff */
[----:B------:R-:W-:Y:S01]  /*3020*/  HFMA2 R5, R9, R4, R5 ;  /* 0x0000000409057231 */ /* 0x000fe20000000005 */
[----:B------:R-:W-:Y:S01]  /*3030*/  IADD3 R33, PT, PT, R33, 0x40, RZ ;  /* 0x0000004021217810 */ /* 0x000fe20007ffe0ff */
[----:B------:R-:W-:Y:S01]  /*3040*/  IMAD.X R31, RZ, RZ, R31, P1 ;  /* 0x000000ffff1f7224 */ /* 0x000fe200008e061f */
[----:B------:R-:W-:Y:S01]  /*3050*/  IADD3 R29, PT, PT, R29, 0x100, RZ ;  /* 0x000001001d1d7810 */ /* 0x000fe20007ffe0ff */
[----:B------:R-:W-:Y:S01]  /*3060*/  HFMA2 R4, R13, R6, R5 ;  /* 0x000000060d047231 */ /* 0x000fe20000000005 */
[C---:B------:R-:W-:Y:S01]  /*3070*/  IADD3 R6, PT, PT, R30.reuse, 0x3, RZ ;  /* 0x000000031e067810 */ /* 0x040fe20007ffe0ff */
[----:B------:R-:W-:-:S02]  /*3080*/  VIADD R30, R30, 0x4 ;  /* 0x000000041e1e7836 */ /* 0x000fc40000000000 */
[----:B------:R-:W-:Y:S01]  /*3090*/  HFMA2 R4, R8, R7, R4 ;  /* 0x0000000708047231 */ /* 0x000fe20000000004 */
[----:B------:R-:W-:-:S04]  /*30a0*/  ISETP.GE.AND P0, PT, R6, R21, PT ;  /* 0x000000150600720c */ /* 0x000fc80003f06270 */
[--C-:B------:R-:W-:Y:S02]  /*30b0*/  HADD2.F32 R5, -RZ, R4.reuse.H0_H0 ;  /* 0x20000004ff057230 */ /* 0x100fe40000004100 */
[----:B------:R-:W-:-:S05]  /*30c0*/  HADD2.F32 R4, -RZ, R4.H1_H1 ;  /* 0x30000004ff047230 */ /* 0x000fca0000004100 */
[----:B------:R-:W-:-:S04]  /*30d0*/  FADD.FTZ R4, R5, R4 ;  /* 0x0000000405047221 */ /* 0x000fc80000010000 */
[----:B------:R-:W-:Y:S01]  /*30e0*/  FADD.FTZ R27, R4, R27 ;  /* 0x0000001b041b7221 */ /* 0x000fe20000010000 */
[----:B------:R-:W-:Y:S06]  /*30f0*/  @!P0 BRA `(.L_x_21623) ;  /* 0xfffffff800448947 */ /* 0x000fec000383ffff */
.L_x_21618:
[----:B--23--:R-:W-:Y:S05]  /*3100*/  BSYNC.RECONVERGENT B0 ;  /* 0x0000000000007941 */ /* 0x00cfea0003800200 */
.L_x_21617:
[----:B------:R-:W2:Y:S01]  /*3110*/  S2UR UR5, SR_CgaCtaId ;  /* 0x00000000000579c3 */ /* 0x000ea20000008800 */
[----:B------:R-:W3:Y:S01]  /*3120*/  SHFL.BFLY PT, R5, R26, 0x1, 0x1f ;  /* 0x0c201f001a057f89 */ /* 0x000ee200000e0000 */
[C---:B------:R-:W-:Y:S01]  /*3130*/  LOP3.LUT R4, R25.reuse, 0x1, RZ, 0xc0, !PT ;  /* 0x0000000119047812 */ /* 0x040fe200078ec0ff */
[----:B------:R-:W-:Y:S01]  /*3140*/  UMOV UR4, 0x400 ;  /* 0x0000040000047882 */ /* 0x000fe20000000000 */
[----:B------:R-:W-:Y:S01]  /*3150*/  SHF.R.U32.HI R24, RZ, 0x1, R24 ;  /* 0x00000001ff187819 */ /* 0x000fe20000011618 */
[----:B------:R-:W4:Y:S03]  /*3160*/  SHFL.BFLY PT, R2, R27, 0x1, 0x1f ;  /* 0x0c201f001b027f89 */ /* 0x000f2600000e0000 */
[----:B------:R-:W-:Y:S01]  /*3170*/  BAR.SYNC.DEFER_BLOCKING 0x0 ;  /* 0x0000000000007b1d */ /* 0x000fe20000010000 */
[----:B------:R-:W-:Y:S01]  /*3180*/  ISETP.NE.AND P3, PT, R4, RZ, PT ;  /* 0x000000ff0400720c */ /* 0x000fe20003f65270 */
[----:B------:R-:W-:Y:S01]  /*3190*/  UIADD3 UR4, UPT, UPT, UR4, 0x60, URZ ;  /* 0x0000006004047890 */ /* 0x000fe2000fffe0ff */
[----:B------:R-:W-:-:S02]  /*31a0*/  LOP3.LUT R4, R25, 0x3c0, RZ, 0xc0, !PT ;  /* 0x000003c019047812 */ /* 0x000fc400078ec0ff */
[C---:B------:R-:W-:Y:S02]  /*31b0*/  LOP3.LUT P0, RZ, R25.reuse, 0x3c1, RZ, 0xc0, !PT ;  /* 0x000003c119ff7812 */ /* 0x040fe4000780c0ff */
[----:B------:R-:W-:Y:S02]  /*31c0*/  ISETP.NE.OR P1, PT, R4, 0x40, P3 ;  /* 0x000000400400780c */ /* 0x000fe40001f25670 */
[----:B------:R-:W-:Y:S02]  /*31d0*/  LOP3.LUT R4, R24, 0x3e0, R25, 0xf8, !PT ;  /* 0x000003e018047812 */ /* 0x000fe400078ef819 */
[----:B-1----:R-:W-:Y:S01]  /*31e0*/  LOP3.LUT R8, R25, 0x3e1, RZ, 0xc0, !PT ;  /* 0x000003e119087812 */ /* 0x002fe200078ec0ff */
[----:B--2---:R-:W-:Y:S01]  /*31f0*/  ULEA UR4, UR5, UR4, 0x18 ;  /* 0x0000000405047291 */ /* 0x004fe2000f8ec0ff */
[----:B---3--:R-:W-:Y:S02]  /*3200*/  FADD.FTZ R5, R5, R26 ;  /* 0x0000001a05057221 */ /* 0x008fe40000010000 */
[----:B------:R-:W-:-:S03]  /*3210*/  ISETP.NE.AND P2, PT, R8, RZ, PT ;  /* 0x000000ff0800720c */ /* 0x000fc60003f45270 */
[----:B------:R-:W-:Y:S01]  /*3220*/  LEA R6, R4, UR4, 0x2 ;  /* 0x0000000404067c11 */ /* 0x000fe2000f8e10ff */
[----:B----4-:R-:W-:-:S04]  /*3230*/  FADD.FTZ R4, R2, R27 ;  /* 0x0000001b02047221 */ /* 0x010fc80000010000 */
[----:B------:R-:W-:Y:S04]  /*3240*/  @!P1 STS [R6+-0x100], R5 ;  /* 0xffff000506009388 */ /* 0x000fe80000000800 */
        /* <DEDUP_REMOVED lines=23> */
[----:B------:R-:W-:Y:S01]  /*33c0*/  SHF.R.U32.HI R25, RZ, 0x1, R25 ;  /* 0x00000001ff197819 */ /* 0x000fe20000011619 */
[----:B01----:R-:W-:Y:S01]  /*33d0*/  @!P2 FADD.FTZ R5, R2, R5 ;  /* 0x000000050205a221 */ /* 0x003fe20000010000 */
[----:B------:R-:W-:Y:S01]  /*33e0*/  SHF.L.U32 R0, R0, 0x5, RZ ;  /* 0x0000000500007819 */ /* 0x000fe200000006ff */
[----:B--2---:R-:W-:-:S05]  /*33f0*/  @!P2 FADD.FTZ R4, R7, R4 ;  /* 0x000000040704a221 */ /* 0x004fca0000010000 */
[----:B------:R-:W-:Y:S01]  /*3400*/  F2FP.F16.F32.PACK_AB R4, R4, R5 ;  /* 0x000000050404723e */ /* 0x000fe200000000ff */
[----:B---3--:R-:W-:-:S06]  /*3410*/  USHF.L.U32 UR4, UR4, 0x5, URZ ;  /* 0x0000000504047899 */ /* 0x008fcc00080006ff */
[----:B------:R-:W-:-:S04]  /*3420*/  IADD3 R0, P0, P1, R25, UR4, R0 ;  /* 0x0000000419007c10 */ /* 0x000fc8000f91e000 */
[----:B------:R-:W-:Y:S02]  /*3430*/  IADD3.X R3, PT, PT, RZ, RZ, RZ, P0, P1 ;  /* 0x000000ffff037210 */ /* 0x000fe400007e24ff */
[----:B----4-:R-:W-:-:S04]  /*3440*/  LEA R2, P0, R0, UR6, 0x1 ;  /* 0x0000000600027c11 */ /* 0x010fc8000f8008ff */
[----:B------:R-:W-:Y:S02]  /*3450*/  LEA.HI.X R3, R0, UR7, R3, 0x1, P0 ;  /* 0x0000000700037c11 */ /* 0x000fe400080f0c03 */
[----:B------:R-:W-:-:S03]  /*3460*/  PRMT R0, R4, 0x7632, R0 ;  /* 0x0000763204007816 */ /* 0x000fc60000000000 */
[----:B------:R-:W-:Y:S04]  /*3470*/  STG.E.U16 desc[UR8][R2.64], R4 ;  /* 0x0000000402007986 */ /* 0x000fe8000c101508 */
[----:B------:R-:W-:Y:S01]  /*3480*/  STG.E.U16 desc[UR8][R2.64+0x20], R0 ;  /* 0x0000200002007986 */ /* 0x000fe2000c101508 */
[----:B------:R-:W-:Y:S05]  /*3490*/  EXIT ;  /* 0x000000000000794d */ /* 0x000fea0003800000 */
.L_x_21594:
        /* <DEDUP_REMOVED lines=8> */
.L_x_21625:
[----:B------:R-:W-:Y:S05]  /*3520*/  BSYNC B1 ;  /* 0x0000000000017941 */ /* 0x000fea0003800000 */
.L_x_21624:
[----:B------:R-:W-:Y:S01]  /*3530*/  IMAD.MOV.U32 R4, RZ, RZ, R9 ;  /* 0x000000ffff047224 */ /* 0x000fe200078e0009 */
[----:B------:R-:W-:Y:S06]  /*3540*/  BRA `(.L_x_21626) ;  /* 0xffffffd400b87947 */ /* 0x000fec000383ffff */
.L_x_21596:
        /* <DEDUP_REMOVED lines=8> */
.L_x_21628:
[----:B------:R-:W-:Y:S05]  /*35d0*/  BSYNC B0 ;  /* 0x0000000000007941 */ /* 0x000fea0003800000 */
.L_x_21627:
        /* <DEDUP_REMOVED lines=8> */
.L_x_21629:
[----:B------:R-:W-:Y:S02]  /*3660*/  HFMA2 R11, -RZ, RZ, 0, 2.384185791015625e-07 ;  /* 0x00000004ff0b7431 */ /* 0x000fe400000001ff */
[----:B------:R-:W-:-:S05]  /*3670*/  IMAD.MOV.U32 R7, RZ, RZ, R9 ;  /* 0x000000ffff077224 */ /* 0x000fca00078e0009 */
[----:B------:R-:W-:-:S04]  /*3680*/  FMNMX.FTZ R7, R6, R7, !PT ;  /* 0x0000000706077209 */ /* 0x000fc80007810000 */
[----:B------:R-:W-:-:S07]  /*3690*/  MOV R6, R7 ;  /* 0x0000000700067202 */ /* 0x000fce0000000f00 */
[----:B------:R-:W-:Y:S05]  /*36a0*/  WARPSYNC.COLLECTIVE R10, `(.L_x_21630) ;  /* 0x000000000a087348 */ /* 0x000fea0003c00000 */
[----:B------:R0:W1:Y:S02]  /*36b0*/  SHFL.BFLY P2, R9, R6, R11, R15 ;  /* 0x0c00000b06097389 */ /* 0x000064000004000f */
[----:B01----:R-:W-:Y:S05]  /*36c0*/  ENDCOLLECTIVE ;  /* 0x000000000000791b */ /* 0x003fea0003800000 */
.L_x_21630:
[----:B------:R-:W-:Y:S02]  /*36d0*/  HFMA2 R11, -RZ, RZ, 0, 1.1920928955078125e-07 ;  /* 0x00000002ff0b7431 */ /* 0x000fe400000001ff */
[----:B------:R-:W-:-:S05]  /*36e0*/  IMAD.MOV.U32 R8, RZ, RZ, R9 ;  /* 0x000000ffff087224 */ /* 0x000fca00078e0009 */
[----:B------:R-:W-:-:S04]  /*36f0*/  FMNMX.FTZ R8, R7, R8, !PT ;  /* 0x0000000807087209 */ /* 0x000fc80007810000 */
[----:B------:R-:W-:-:S07]  /*3700*/  MOV R6, R8 ;  /* 0x0000000800067202 */ /* 0x000fce0000000f00 */
[----:B------:R-:W-:Y:S05]  /*3710*/  WARPSYNC.COLLECTIVE R10, `(.L_x_21631) ;  /* 0x000000000a087348 */ /* 0x000fea0003c00000 */
[----:B------:R0:W1:Y:S02]  /*3720*/  SHFL.BFLY P2, R9, R6, R11, R15 ;  /* 0x0c00000b06097389 */ /* 0x000064000004000f */
[----:B01----:R-:W-:Y:S05]  /*3730*/  ENDCOLLECTIVE ;  /* 0x000000000000791b */ /* 0x003fea0003800000 */
.L_x_21631:
[----:B------:R-:W-:Y:S05]  /*3740*/  BRA `(.L_x_21632) ;  /* 0xffffffd400d47947 */ /* 0x000fea000383ffff */
.L_x_21633:
        /* <DEDUP_REMOVED lines=11> */
.L_x_25976:


//--------------------- .text._ZN4vllm25paged_attention_v1_kernelIttLi256ELi16ELi128ELNS_18Fp8KVCacheDataTypeE0ELb1EEEvPT_PKS2_PKT0_S8_ifPKiSA_iPKfiiiSC_SC_iiiii --------------------------
	.section	.text._ZN4vllm25paged_attention_v1_kernelIttLi256ELi16ELi128ELNS_18Fp8KVCacheDataTypeE0ELb1EEEvPT_PKS2_PKT0_S8_ifPKiSA_iPKfiiiSC_SC_iiiii,"ax",@progbits
	.align	128
        .global         _ZN4vllm25paged_attention_v1_kernelIttLi256ELi16ELi128ELNS_18Fp8KVCacheDataTypeE0ELb1EEEvPT_PKS2_PKT0_S8_ifPKiSA_iPKfiiiSC_SC_iiiii
        .type           _ZN4vllm25paged_attention_v1_kernelIttLi256ELi16ELi128ELNS_18Fp8KVCacheDataTypeE0ELb1EEEvPT_PKS2_PKT0_S8_ifPKiSA_iPKfiiiSC_SC_iiiii,@function
        .size           _ZN4vllm25paged_attention_v1_kernelIttLi256ELi16ELi128ELNS_18Fp8KVCacheDataTypeE0ELb1EEEvPT_PKS2_PKT0_S8_ifPKiSA_iPKfiiiSC_SC_iiiii,(.L_x_25977 - _ZN4vllm25paged_attention_v1_kernelIttLi256ELi16ELi128ELNS_18Fp8KVCacheDataTypeE0ELb1EEEvPT_PKS2_PKT0_S8_ifPKiSA_iPKfiiiSC_SC_iiiii)
        .other          _ZN4vllm25paged_attention_v1_kernelIttLi256ELi16ELi128ELNS_18Fp8KVCacheDataTypeE0ELb1EEEvPT_PKS2_PKT0_S8_ifPKiSA_iPKfiiiSC_SC_iiiii,@"STO_CUDA_ENTRY STV_DEFAULT"
_ZN4vllm25paged_attention_v1_kernelIttLi256ELi16ELi128ELNS_18Fp8KVCacheDataTypeE0ELb1EEEvPT_PKS2_PKT0_S8_ifPKiSA_iPKfiiiSC_SC_iiiii:
.text._ZN4vllm25paged_attention_v1_kernelIttLi256ELi16ELi128ELNS_18Fp8KVCacheDataTypeE0ELb1EEEvPT_PKS2_PKT0_S8_ifPKiSA_iPKfiiiSC_SC_iiiii:
        /* <DEDUP_REMOVED lines=8> */
[----:B------:R-:W-:-:S07]  /*0080*/  IMAD.MOV.U32 R47, RZ, RZ, RZ ;  /* 0x000000ffff2f7224 */ /* 0x000fce00078e00ff */
[----:B------:R-:W4:Y:S08]  /*0090*/  S2UR UR7, SR_CgaCtaId ;  /* 0x00000000000779c3 */ /* 0x000f300000008800 */
[----:B------:R-:W4:Y:S01]  /*00a0*/  LDC R20, c[0x0][0x3f8] ;  /* 0x0000fe00ff147b82 */ /* 0x000f220000000800 */
[----:B------:R-:W-:Y:S01]  /*00b0*/  UMOV UR6, 0x400 ;  /* 0x0000040000067882 */ /* 0x000fe20000000000 */
[----:B------:R-:W4:Y:S01]  /*00c0*/  LDCU UR10, c[0x0][0x3e8] ;  /* 0x00007d00ff0a77ac */ /* 0x000f220008000800 */
[----:B------:R-:W4:Y:S01]  /*00d0*/  LDCU UR5, c[0x0][0x3b8] ;  /* 0x00007700ff0577ac */ /* 0x000f220008000800 */
[C---:B0-----:R-:W-:Y:S01]  /*00e0*/  IMAD.WIDE.U32 R2, R8.reuse, 0x4, R2 ;  /* 0x0000000408027825 */ /* 0x041fe200078e0002 */
        /* <DEDUP_REMOVED lines=10> */
[----:B------:R-:W-:Y:S01]  /*0190*/  @!P1 SHF.L.U32 R7, R5, 0x2, RZ ;  /* 0x0000000205079819 */ /* 0x000fe200000006ff */
[----:B------:R-:W0:Y:S01]  /*01a0*/  LDCU.64 UR14, c[0x0][0x390] ;  /* 0x00007200ff0e77ac */ /* 0x000e220008000a00 */
[----:B------:R-:W-:-:S04]  /*01b0*/  @!P1 SHF.L.U32 R4, R9, 0x8, RZ ;  /* 0x0000000809049819 */ /* 0x000fc800000006ff */
[----:B------:R-:W-:Y:S01]  /*01c0*/  @!P1 IADD3 R7, P2, P3, R7, R0, R4 ;  /* 0x0000000007079210 */ /* 0x000fe20007b5e004 */
[----:B-1----:R-:W1:Y:S01]  /*01d0*/  @P0 LDC.64 R2, c[0x0][0x3c0] ;  /* 0x0000f000ff020b82 */ /* 0x002e620000000a00 */
[----:B------:R-:W-:-:S04]  /*01e0*/  SHF.R.S32.HI R0, RZ, 0x1f, R0 ;  /* 0x0000001fff007819 */ /* 0x000fc80000011400 */
[----:B------:R-:W-:-:S03]  /*01f0*/  @!P1 IADD3.X R0, PT, PT, RZ, R0, RZ, P2, P3 ;  /* 0x00000000ff009210 */ /* 0x000fc600017e64ff */
[----:B------:R-:W2:Y:S01]  /*0200*/  LDC R4, c[0x0][0x3a0] ;  /* 0x0000e800ff047b82 */ /* 0x000ea20000000800 */
[----:B0-----:R-:W-:-:S04]  /*0210*/  @!P1 LEA R6, P2, R7, R12, 0x1 ;  /* 0x0000000c07069211 */ /* 0x001fc800078408ff */
[----:B------:R-:W-:-:S06]  /*0220*/  @!P1 LEA.HI.X R7, R7, R13, R0, 0x1, P2 ;  /* 0x0000000d07079211 */ /* 0x000fcc00010f0c00 */
[----:B------:R-:W3:Y:S01]  /*0230*/  @!P1 LDG.E.64.CONSTANT R6, desc[UR8][R6.64] ;  /* 0x0000000806069981 */ /* 0x000ee2000c1e9b00 */
[----:B------:R-:W0:Y:S01]  /*0240*/  LDC R11, c[0x0][0x370] ;  /* 0x0000dc00ff0b7b82 */ /* 0x000e220000000800 */
[----:B-1----:R-:W-:Y:S01]  /*0250*/  @P0 IMAD.WIDE.U32 R2, R9, 0x4, R2 ;  /* 0x0000000409020825 */ /* 0x002fe200078e0002 */
[----:B--2---:R-:W-:-:S04]  /*0260*/  IABS R15, R4 ;  /* 0x00000004000f7213 */ /* 0x004fc80000000000 */
[----:B------:R0:W5:Y:S01]  /*0270*/  @P0 LDG.E.CONSTANT R47, desc[UR8][R2.64] ;  /* 0x00000008022f0981 */ /* 0x000162000c1e9900 */
[----:B------:R-:W1:Y:S08]  /*0280*/  I2F.RP R0, R15 ;  /* 0x0000000f00007306 */ /* 0x000e700000209400 */
[----:B-1----:R-:W1:Y:S02]  /*0290*/  MUFU.RCP R0, R0 ;  /* 0x0000000000007308 */ /* 0x002e640000001000 */
[----:B-1----:R-:W-:-:S06]  /*02a0*/  IADD3 R12, PT, PT, R0, 0xffffffe, RZ ;  /* 0x0ffffffe000c7810 */ /* 0x002fcc0007ffe0ff */
[----:B------:R1:W2:Y:S01]  /*02b0*/  F2I.FTZ.U32.TRUNC.NTZ R13, R12 ;  /* 0x0000000c000d7305 */ /* 0x0002a2000021f000 */
[----:B0-----:R-:W-:Y:S01]  /*02c0*/  IABS R2, R11 ;  /* 0x0000000b00027213 */ /* 0x001fe20000000000 */
[----:B-1----:R-:W-:Y:S01]  /*02d0*/  IMAD.MOV.U32 R12, RZ, RZ, RZ ;  /* 0x000000ffff0c7224 */ /* 0x002fe200078e00ff */
[----:B--2---:R-:W-:-:S05]  /*02e0*/  IADD3 R10, PT, PT, RZ, -R13, RZ ;  /* 0x8000000dff0a7210 */ /* 0x004fca0007ffe0ff */
[----:B------:R-:W-:Y:S02]  /*02f0*/  IMAD R17, R10, R15, RZ ;  /* 0x0000000f0a117224 */ /* 0x000fe400078e02ff */
[----:B------:R-:W0:Y:S02]  /*0300*/  LDC R10, c[0x0][0x3f4] ;  /* 0x0000fd00ff0a7b82 */ /* 0x000e240000000800 */
        /* <DEDUP_REMOVED lines=16> */
[----:B------:R-:W1:Y:S01]  /*0410*/  I2F.RP R12, R18 ;  /* 0x00000012000c7306 */ /* 0x000e620000209400 */
[----:B0-----:R-:W-:-:S07]  /*0420*/  IABS R0, R10 ;  /* 0x0000000a00007213 */ /* 0x001fce0000000000 */
[----:B-1----:R-:W0:Y:S08]  /*0430*/  MUFU.RCP R12, R12 ;  /* 0x0000000c000c7308 */ /* 0x002e300000001000 */
[----:B------:R-:W1:Y:S01]  /*0440*/  I2F.RP R14, R0 ;  /* 0x00000000000e7306 */ /* 0x000e620000209400 */
[----:B0-----:R-:W-:-:S07]  /*0450*/  IADD3 R13, PT, PT, R12, 0xffffffe, RZ ;  /* 0x0ffffffe0c0d7810 */ /* 0x001fce0007ffe0ff */
[----:B------:R-:W0:Y:S08]  /*0460*/  F2I.FTZ.U32.TRUNC.NTZ R3, R13 ;  /* 0x0000000d00037305 */ /* 0x000e30000021f000 */
[----:B-1----:R-:W1:Y:S01]  /*0470*/  MUFU.RCP R14, R14 ;  /* 0x0000000e000e7308 */ /* 0x002e620000001000 */
[----:B------:R-:W-:Y:S01]  /*0480*/  HFMA2 R2, -RZ, RZ, 0, 0 ;  /* 0x00000000ff027431 */ /* 0x000fe200000001ff */
[----:B0-----:R-:W-:-:S05]  /*0490*/  IADD3 R15, PT, PT, RZ, -R3, RZ ;  /* 0x80000003ff0f7210 */ /* 0x001fca0007ffe0ff */
[----:B------:R-:W-:Y:S02]  /*04a0*/  IMAD R15, R15, R18, RZ ;  /* 0x000000120f0f7224 */ /* 0x000fe400078e02ff */
[----:B-1----:R-:W-:Y:S02]  /*04b0*/  VIADD R16, R14, 0xffffffe ;  /* 0x0ffffffe0e107836 */ /* 0x002fe40000000000 */
[----:B------:R-:W-:Y:S02]  /*04c0*/  IMAD.HI.U32 R2, R3, R15, R2 ;  /* 0x0000000f03027227 */ /* 0x000fe400078e0002 */
[----:B------:R-:W0:Y:S01]  /*04d0*/  F2I.FTZ.U32.TRUNC.NTZ R3, R16 ;  /* 0x0000001000037305 */ /* 0x000e22000021f000 */
[----:B------:R-:W-:Y:S02]  /*04e0*/  IABS R13, R9 ;  /* 0x00000009000d7213 */ /* 0x000fe40000000000 */
[----:B------:R-:W-:-:S04]  /*04f0*/  IABS R12, R22 ;  /* 0x00000016000c7213 */ /* 0x000fc80000000000 */
[----:B------:R-:W-:Y:S01]  /*0500*/  IADD3 R14, PT, PT, RZ, -R12, RZ ;  /* 0x8000000cff0e7210 */ /* 0x000fe20007ffe0ff */
[----:B------:R-:W-:-:S04]  /*0510*/  IMAD.HI.U32 R12, R2, R13, RZ ;  /* 0x0000000d020c7227 */ /* 0x000fc800078e00ff */
[----:B------:R-:W-:Y:S02]  /*0520*/  IMAD R13, R12, R14, R13 ;  /* 0x0000000e0c0d7224 */ /* 0x000fe400078e020d */
[----:B0-----:R-:W-:-:S03]  /*0530*/  IMAD R2, R3, R0, RZ ;  /* 0x0000000003027224 */ /* 0x001fc600078e02ff */
[----:B------:R-:W-:Y:S02]  /*0540*/  ISETP.GT.U32.AND P2, PT, R18, R13, PT ;  /* 0x0000000d1200720c */ /* 0x000fe40003f44070 */
[----:B------:R-:W-:Y:S02]  /*0550*/  IADD3 R17, PT, PT, RZ, -R2, RZ ;  /* 0x80000002ff117210 */ /* 0x000fe40007ffe0ff */
[----:B------:R-:W-:-:S05]  /*0560*/  MOV R2, RZ ;  /* 0x000000ff00027202 */ /* 0x000fca0000000f00 */
[----:B------:R-:W-:-:S04]  /*0570*/  IMAD.HI.U32 R2, R3, R17, R2 ;  /* 0x0000001103027227 */ /* 0x000fc800078e0002 */
[----:B------:R-:W-:Y:S01]  /*0580*/  @!P2 IADD3 R13, PT, PT, R13, -R18, RZ ;  /* 0x800000120d0da210 */ /* 0x000fe20007ffe0ff */
[----:B------:R-:W-:-:S05]  /*0590*/  VIADD R15, R49, 0xffffffff ;  /* 0xffffffff310f7836 */ /* 0x000fca0000000000 */
[----:B------:R-:W-:-:S05]  /*05a0*/  IABS R14, R15 ;  /* 0x0000000f000e7213 */ /* 0x000fca0000000000 */
[----:B------:R-:W-:Y:S01]  /*05b0*/  IMAD.MOV.U32 R3, RZ, RZ, R14 ;  /* 0x000000ffff037224 */ /* 0x000fe200078e000e */
[----:B------:R-:W-:-:S03]  /*05c0*/  ISETP.GE.U32.AND P0, PT, R13, R18, PT ;  /* 0x000000120d00720c */ /* 0x000fc60003f06070 */
[----:B------:R-:W-:-:S05]  /*05d0*/  IMAD.HI.U32 R14, R2, R3, RZ ;  /* 0x00000003020e7227 */ /* 0x000fca00078e00ff */
[----:B------:R-:W-:Y:S01]  /*05e0*/  IADD3 R13, PT, PT, RZ, -R14, RZ ;  /* 0x8000000eff0d7210 */ /* 0x000fe20007ffe0ff */
[----:B------:R-:W-:Y:S01]  /*05f0*/  @!P2 VIADD R12, R12, 0x1 ;  /* 0x000000010c0ca836 */ /* 0x000fe20000000000 */
[----:B------:R-:W-:-:S03]  /*0600*/  LOP3.LUT R16, R9, R22, RZ, 0x3c, !PT ;  /* 0x0000001609107212 */ /* 0x000fc600078e3cff */
[----:B------:R-:W-:Y:S01]  /*0610*/  IMAD R13, R0, R13, R3 ;  /* 0x0000000d000d7224 */ /* 0x000fe200078e0203 */
[----:B------:R-:W-:Y:S02]  /*0620*/  @P0 IADD3 R12, PT, PT, R12, 0x1, RZ ;  /* 0x000000010c0c0810 */ /* 0x000fe40007ffe0ff */
[----:B------:R-:W-:Y:S02]  /*0630*/  ISETP.GE.AND P3, PT, R16, RZ, PT ;  /* 0x000000ff1000720c */ /* 0x000fe40003f66270 */
[----:B------:R-:W-:Y:S02]  /*0640*/  ISETP.GT.U32.AND P0, PT, R0, R13, PT ;  /* 0x0000000d0000720c */ /* 0x000fe40003f04070 */
[----:B------:R-:W-:Y:S02]  /*0650*/  ISETP.NE.AND P2, PT, R22, RZ, PT ;  /* 0x000000ff1600720c */ /* 0x000fe40003f45270 */
[----:B------:R-:W-:Y:S01]  /*0660*/  MOV R3, R12 ;  /* 0x0000000c00037202 */ /* 0x000fe20000000f00 */
[----:B------:R-:W-:Y:S01]  /*0670*/  IMAD.SHL.U32 R12, R5, 0x100, RZ ;  /* 0x00000100050c7824 */ /* 0x000fe200078e00ff */
[----:B------:R-:W-:-:S04]  /*0680*/  ULEA UR4, UR7, UR6, 0x18 ;  /* 0x0000000607047291 */ /* 0x000fc8000f8ec0ff */
[----:B------:R-:W-:-:S03]  /*0690*/  LOP3.LUT R12, R12, 0x100, RZ, 0xc0, !PT ;  /* 0x000001000c0c7812 */ /* 0x000fc600078ec0ff */
[----:B------:R-:W-:Y:S02]  /*06a0*/  @!P0 IADD3 R13, PT, PT, R13, -R0, RZ ;  /* 0x800000000d0d8210 */ /* 0x000fe40007ffe0ff */
[----:B------:R-:W-:Y:S01]  /*06b0*/  VIADD R12, R12, UR4 ;  /* 0x000000040c0c7c36 */ /* 0x000fe20008000000 */
[----:B------:R-:W-:Y:S02]  /*06c0*/  @!P3 IADD3 R3, PT, PT, RZ, -R3, RZ ;  /* 0x80000003ff03b210 */ /* 0x000fe40007ffe0ff */
[----:B------:R-:W-:Y:S02]  /*06d0*/  SHF.R.U32.HI R17, RZ, 0x1, R5 ;  /* 0x00000001ff117819 */ /* 0x000fe40000011605 */
[----:B------:R-:W-:Y:S02]  /*06e0*/  @!P2 LOP3.LUT R3, RZ, R22, RZ, 0x33, !PT ;  /* 0x00000016ff03a212 */ /* 0x000fe400078e33ff */
[----:B------:R-:W-:Y:S02]  /*06f0*/  ISETP.GE.U32.AND P2, PT, R13, R0, PT ;  /* 0x000000000d00720c */ /* 0x000fe40003f46070 */
[----:B------:R-:W-:-:S02]  /*0700*/  ISETP.GE.AND P3, PT, R20, RZ, PT ;  /* 0x000000ff1400720c */ /* 0x000fc40003f66270 */
[----:B------:R-:W-:Y:S02]  /*0710*/  @!P1 LEA R12, R17, R12, 0x3 ;  /* 0x0000000c110c9211 */ /* 0x000fe400078e18ff */
[----:B------:R-:W-:Y:S02]  /*0720*/  LOP3.LUT R15, R15, R10, RZ, 0x3c, !PT ;  /* 0x0000000a0f0f7212 */ /* 0x000fe400078e3cff */
[----:B------:R-:W-:Y:S01]  /*0730*/  IADD3 R13, PT, PT, R49, 0xf, RZ ;  /* 0x0000000f310d7810 */ /* 0x000fe20007ffe0ff */
[----:B---3--:R0:W-:Y:S01]  /*0740*/  @!P1 STS.64 [R12], R6 ;  /* 0x000000060c009388 */ /* 0x0081e20000000a00 */
[----:B------:R-:W-:Y:S01]  /*0750*/  ISETP.GE.AND P1, PT, R15, RZ, PT ;  /* 0x000000ff0f00720c */ /* 0x000fe20003f26270 */
[----:B------:R-:W-:Y:S01]  /*0760*/  @!P0 VIADD R14, R14, 0x1 ;  /* 0x000000010e0e8836 */ /* 0x000fe20000000000 */
[----:B------:R-:W-:-:S04]  /*0770*/  SHF.R.S32.HI R16, RZ, 0x1f, R13 ;  /* 0x0000001fff107819 */ /* 0x000fc8000001140d */
[----:B------:R-:W-:Y:S01]  /*0780*/  @P2 IADD3 R14, PT, PT, R14, 0x1, RZ ;  /* 0x000000010e0e2810 */ /* 0x000fe20007ffe0ff */
[----:B------:R-:W-:Y:S01]  /*0790*/  @P3 IMAD R9, R11, UR10, R9 ;  /* 0x0000000a0b093c24 */ /* 0x000fe2000f8e0209 */
[----:B------:R-:W-:Y:S01]  /*07a0*/  LEA.HI R16, R16, R13, RZ, 0x4 ;  /* 0x0000000d10107211 */ /* 0x000fe200078f20ff */
[----:B------:R-:W-:Y:S01]  /*07b0*/  @!P3 IMAD R11, R4, UR10, R3 ;  /* 0x0000000a040bbc24 */ /* 0x000fe2000f8e0203 */
[----:B------:R-:W-:Y:S02]  /*07c0*/  MOV R4, R14 ;  /* 0x0000000e00047202 */ /* 0x000fe40000000f00 */
[----:B------:R-:W-:Y:S02]  /*07d0*/  SHF.R.U32.HI R48, RZ, 0x5, R5 ;  /* 0x00000005ff307819 */ /* 0x000fe40000011605 */
[----:B0-----:R-:W-:Y:S02]  /*07e0*/  SHF.R.S32.HI R7, RZ, 0x4, R16 ;  /* 0x00000004ff077819 */ /* 0x001fe40000011410 */
[----:B------:R-:W-:Y:S01]  /*07f0*/  @!P1 IADD3 R4, PT, PT, RZ, -R4, RZ ;  /* 0x80000004ff049210 */ /* 0x000fe20007ffe0ff */
[----:B------:R-:W-:Y:S01]  /*0800*/  BAR.SYNC.DEFER_BLOCKING 0x0 ;  /* 0x0000000000007b1d */ /* 0x000fe20000010000 */
[----:B------:R-:W-:-:S02]  /*0810*/  ISETP.GE.AND P1, PT, R48, R7, PT ;  /* 0x000000073000720c */ /* 0x000fc40003f26270 */
[----:B------:R-:W-:Y:S01]  /*0820*/  ISETP.NE.AND P0, PT, R10, RZ, PT ;  /* 0x000000ff0a00720c */ /* 0x000fe20003f05270 */
[----:B------:R-:W-:Y:S02]  /*0830*/  @!P3 IMAD.MOV R11, RZ, RZ, -R11 ;  /* 0x000000ffff0bb224 */ /* 0x000fe400078e0a0b */
[----:B------:R-:W-:Y:S01]  /*0840*/  @P3 IMAD R45, R9, R20, 0x1 ;  /* 0x00000001092d3424 */ /* 0x000fe200078e0214 */
[----:B------:R-:W-:Y:S01]  /*0850*/  BSSY B0, `(.L_x_21634) ;  /* 0x0000235000007945 */ /* 0x000fe20003800000 */
[----:B------:R-:W-:Y:S01]  /*0860*/  IMAD R9, R8, UR5, RZ ;  /* 0x0000000508097c24 */ /* 0x000fe2000f8e02ff */
[----:B------:R-:W-:Y:S01]  /*0870*/  MOV R44, 0xff7fffff ;  /* 0xff7fffff002c7802 */ /* 0x000fe20000000f00 */
[----:B------:R-:W-:Y:S02]  /*0880*/  @!P3 IMAD R45, R20, R11, 0x1 ;  /* 0x00000001142db424 */ /* 0x000fe400078e020b */
[----:B------:R-:W-:-:S04]  /*0890*/  IMAD.MOV.U32 R46, RZ, RZ, R0 ;  /* 0x000000ffff2e7224 */ /* 0x000fc800078e0000 */
[----:B------:R-:W-:Y:S01]  /*08a0*/  @!P0 LOP3.LUT R4, RZ, R10, RZ, 0x33, !PT ;  /* 0x0000000aff048212 */ /* 0x000fe200078e33ff */
[----:B----4-:R-:W-:Y:S06]  /*08b0*/  @P1 BRA `(.L_x_21635) ;  /* 0x0000002000b81947 */ /* 0x010fec0003800000 */
[----:B------:R-:W0:Y:S01]  /*08c0*/  LDCU.64 UR4, c[0x0][0x3a8] ;  /* 0x00007500ff0477ac */ /* 0x000e220008000a00 */
[----:B------:R-:W-:Y:S01]  /*08d0*/  SHF.R.U32.HI R5, RZ, 0x3, R5 ;  /* 0x00000003ff057819 */ /* 0x000fe20000011605 */
[----:B------:R-:W-:Y:S01]  /*08e0*/  IMAD.SHL.U32 R40, R48, 0x10, RZ ;  /* 0x0000001030287824 */ /* 0x000fe200078e00ff */
[----:B------:R-:W-:Y:S02]  /*08f0*/  MOV R7, RZ ;  /* 0x000000ff00077202 */ /* 0x000fe40000000f00 */
[----:B------:R-:W-:Y:S02]  /*0900*/  LOP3.LUT R6, R5, 0x7c, RZ, 0xc0, !PT ;  /* 0x0000007c05067812 */ /* 0x000fe400078ec0ff */
[----:B------:R-:W-:Y:S02]  /*0910*/  SHF.L.U32 R0, R17, 0x2, RZ ;  /* 0x0000000211007819 */ /* 0x000fe400000006ff */
[----:B------:R-:W-:Y:S01]  /*0920*/  MOV R44, 0xff7fffff ;  /* 0xff7fffff002c7802 */ /* 0x000fe20000000f00 */
[----:B------:R-:W-:Y:S01]  /*0930*/  IMAD.WIDE R6, R9, 0x4, R6 ;  /* 0x0000000409067825 */ /* 0x000fe200078e0206 */
[----:B------:R-:W-:-:S02]  /*0940*/  LOP3.LUT R5, R0, 0x3c, RZ, 0xc0, !PT ;  /* 0x0000003c00057812 */ /* 0x000fc400078ec0ff */
[C---:B------:R-:W-:Y:S01]  /*0950*/  LOP3.LUT R0, R40.reuse, 0xf, R17, 0xf8, !PT ;  /* 0x0000000f28007812 */ /* 0x040fe200078ef811 */
[----:B------:R-:W-:Y:S01]  /*0960*/  VIADD R40, R40, 0x1 ;  /* 0x0000000128287836 */ /* 0x000fe20000000000 */
[----:B------:R-:W-:Y:S02]  /*0970*/  LEA R5, R48, R5, 0x6 ;  /* 0x0000000530057211 */ /* 0x000fe400078e30ff */
[----:B------:R-:W-:Y:S02]  /*0980*/  IADD3 R42, PT, PT, -R49, R0, RZ ;  /* 0x00000000312a7210 */ /* 0x000fe40007ffe1ff */
[----:B0-----:R-:W-:Y:S01]  /*0990*/  IADD3 R6, P0, PT, R6, UR4, RZ ;  /* 0x0000000406067c10 */ /* 0x001fe2000ff1e0ff */
[----:B------:R-:W-:Y:S01]  /*09a0*/  UIADD3 UR4, UPT, UPT, UR6, 0x220, URZ ;  /* 0x0000022006047890 */ /* 0x000fe2000fffe0ff */
[----:B------:R-:W-:Y:S02]  /*09b0*/  IADD3 R41, PT, PT, R0, 0x1, RZ ;  /* 0x0000000100297810 */ /* 0x000fe40007ffe0ff */
[----:B------:R-:W-:Y:S01]  /*09c0*/  IADD3.X R7, PT, PT, R7, UR5, RZ, P0, !PT ;  /* 0x0000000507077c10 */ /* 0x000fe200087fe4ff */
[----:B------:R-:W-:-:S06]  /*09d0*/  ULEA UR4, UR7, UR4, 0x18 ;  /* 0x0000000407047291 */ /* 0x000fcc000f8ec0ff */
[----:B------:R-:W-:-:S07]  /*09e0*/  VIADD R43, R5, UR4 ;  /* 0x00000004052b7c36 */ /* 0x000fce0008000000 */
.L_x_21640:
[----:B------:R-:W0:Y:S01]  /*09f0*/  LDC R15, c[0x0][0x3f0] ;  /* 0x0000fc00ff0f7b82 */ /* 0x000e220000000800 */
[----:B------:R-:W-:Y:S01]  /*0a00*/  IADD3 R5, PT, PT, R40, -0x1, RZ ;  /* 0xffffffff28057810 */ /* 0x000fe20007ffe0ff */
[----:B------:R-:W-:Y:S03]  /*0a10*/  BSSY B1, `(.L_x_21636) ;  /* 0x000020b000017945 */ /* 0x000fe60003800000 */
        /* <DEDUP_REMOVED lines=30> */
[----:B------:R-:W-:Y:S01]  /*0c00*/  IADD3 R5, PT, PT, R4, -UR11, RZ ;  /* 0x8000000b04057c10 */ /* 0x000fe2000fffe0ff */
        /* <DEDUP_REMOVED lines=20> */
.L_x_21637:
        /* <DEDUP_REMOVED lines=21> */
[----:B------:R-:W4:Y:S01]  /*0ea0*/  LDG.E.64.CONSTANT R20, desc[UR8][R52.64+0x700] ;  /* 0x0007000834147981 */ /* 0x000f22000c1e9b00 */
[----:B------:R-:W-:Y:S01]  /*0eb0*/  UMOV UR4, 0x400 ;  /* 0x0000040000047882 */ /* 0x000fe20000000000 */
[----:B------:R-:W-:Y:S01]  /*0ec0*/  IMAD.SHL.U32 R50, R5, 0x100, RZ ;  /* 0x0000010005327824 */ /* 0x000fe200078e00ff */
[----:B0-----:R-:W-:Y:S01]  /*0ed0*/  ULEA UR4, UR5, UR4, 0x18 ;  /* 0x0000000405047291 */ /* 0x001fe2000f8ec0ff */
[----:B------:R-:W4:Y:S03]  /*0ee0*/  LDG.E.64.CONSTANT R18, desc[UR8][R52.64+0x800] ;  /* 0x0008000834127981 */ /* 0x000f26000c1e9b00 */
[----:B------:R-:W-:Y:S01]  /*0ef0*/  LOP3.LUT R50, R50, 0x100, RZ, 0xc0, !PT ;  /* 0x0000010032327812 */ /* 0x000fe200078ec0ff */
[----:B------:R-:W4:Y:S04]  /*0f00*/  LDG.E.64.CONSTANT R16, desc[UR8][R52.64+0x900] ;  /* 0x0009000834107981 */ /* 0x000f28000c1e9b00 */
[----:B------:R-:W0:Y:S02]  /*0f10*/  LDS.128 R8, [R50+UR4] ;  /* 0x0000000432087984 */ /* 0x000e240008000c00 */
[----:B0-----:R-:W-:-:S02]  /*0f20*/  HADD2.F32 R12, -RZ, R10.H0_H0 ;  /* 0x2000000aff0c7230 */ /* 0x001fc40000004100 */
[----:B------:R-:W-:Y:S02]  /*0f30*/  HADD2.F32 R38, -RZ, R8.H0_H0 ;  /* 0x20000008ff267230 */ /* 0x000fe40000004100 */
[----:B------:R-:W-:Y:S02]  /*0f40*/  HADD2.F32 R10, -RZ, R10.H1_H1 ;  /* 0x3000000aff0a7230 */ /* 0x000fe40000004100 */
[----:B--2---:R-:W-:-:S05]  /*0f50*/  HADD2.F32 R13, -RZ, R32.H0_H0 ;  /* 0x20000020ff0d7230 */ /* 0x004fca0000004100 */
[----:B------:R-:W-:Y:S01]  /*0f60*/  FMUL.FTZ R15, R12, R13 ;  /* 0x0000000d0c0f7220 */ /* 0x000fe20000410000 */
[----:B---3--:R-:W-:-:S05]  /*0f70*/  HADD2.F32 R13, -RZ, R34.H0_H0 ;  /* 0x20000022ff0d7230 */ /* 0x008fca0000004100 */
[----:B------:R-:W-:Y:S01]  /*0f80*/  FFMA.FTZ R38, R38, R13, R15 ;  /* 0x0000000d26267223 */ /* 0x000fe2000001000f */
[----:B------:R-:W-:-:S05]  /*0f90*/  HADD2.F32 R13, -RZ, R32.H1_H1 ;  /* 0x30000020ff0d7230 */ /* 0x000fca0000004100 */
[----:B------:R-:W-:Y:S01]  /*0fa0*/  FMUL.FTZ R37, R10, R13 ;  /* 0x0000000d0a257220 */ /* 0x000fe20000410000 */
[----:B------:R-:W-:Y:S02]  /*0fb0*/  HADD2.F32 R10, -RZ, R8.H1_H1 ;  /* 0x30000008ff0a7230 */ /* 0x000fe40000004100 */
[----:B------:R-:W-:-:S05]  /*0fc0*/  HADD2.F32 R13, -RZ, R34.H1_H1 ;  /* 0x30000022ff0d7230 */ /* 0x000fca0000004100 */
[----:B------:R-:W-:Y:S02]  /*0fd0*/  FFMA.FTZ R10, R10, R13, R37 ;  /* 0x0000000d0a0a7223 */ /* 0x000fe40000010025 */
[----:B------:R-:W2:Y:S01]  /*0fe0*/  LDG.E.64.CONSTANT R36, desc[UR8][R52.64+0xa00] ;  /* 0x000a000834247981 */ /* 0x000ea2000c1e9b00 */
[----:B------:R-:W-:Y:S02]  /*0ff0*/  HADD2.F32 R12, -RZ, R11.H0_H0 ;  /* 0x2000000bff0c7230 */ /* 0x000fe40000004100 */
[----:B------:R-:W-:Y:S02]  /*1000*/  HADD2.F32 R15, -RZ, R33.H0_H0 ;  /* 0x20000021ff0f7230 */ /* 0x000fe40000004100 */
[----:B------:R-:W-:-:S03]  /*1010*/  HADD2.F32 R8, -RZ, R9.H0_H0 ;  /* 0x20000009ff087230 */ /* 0x000fc60000004100 */
[----:B------:R-:W-:Y:S01]  /*1020*/  FMUL.FTZ R39, R12, R15 ;  /* 0x0000000f0c277220 */ /* 0x000fe20000410000 */
[----:B------:R-:W-:-:S05]  /*1030*/  HADD2.F32 R15, -RZ, R35.H0_H0 ;  /* 0x20000023ff0f7230 */ /* 0x000fca0000004100 */
[----:B------:R-:W-:Y:S02]  /*1040*/  FFMA.FTZ R8, R8, R15, R39 ;  /* 0x0000000f08087223 */ /* 0x000fe40000010027 */
[----:B------:R-:W0:Y:S01]  /*1050*/  LDS.128 R12, [R50+UR4+0x10] ;  /* 0x00001004320c7984 */ /* 0x000e220008000c00 */
[----:B------:R-:W-:Y:S02]  /*1060*/  HADD2.F32 R32, -RZ, R33.H1_H1 ;  /* 0x30000021ff207230 */ /* 0x000fe40000004100 */
[----:B------:R-:W-:Y:S02]  /*1070*/  HADD2.F32 R11, -RZ, R11.H1_H1 ;  /* 0x3000000bff0b7230 */ /* 0x000fe40000004100 */
[----:B------:R-:W-:-:S03]  /*1080*/  HADD2.F32 R35, -RZ, R35.H1_H1 ;  /* 0x30000023ff237230 */ /* 0x000fc60000004100 */
[----:B------:R-:W-:Y:S01]  /*1090*/  FMUL.FTZ R11, R11, R32 ;  /* 0x000000200b0b7220 */ /* 0x000fe20000410000 */
[----:B------:R-:W-:-:S05]  /*10a0*/  HADD2.F32 R32, -RZ, R9.H1_H1 ;  /* 0x30000009ff207230 */ /* 0x000fca0000004100 */
[----:B------:R-:W-:Y:S02]  /*10b0*/  FFMA.FTZ R32, R32, R35, R11 ;  /* 0x0000002320207223 */ /* 0x000fe4000001000b */
[----:B------:R-:W3:Y:S01]  /*10c0*/  LDG.E.64.CONSTANT R34, desc[UR8][R52.64+0xb00] ;  /* 0x000b000834227981 */ /* 0x000ee2000c1e9b00 */
[--C-:B0-----:R-:W-:Y:S02]  /*10d0*/  HADD2.F32 R9, -RZ, R12.reuse.H0_H0 ;  /* 0x2000000cff097230 */ /* 0x101fe40000004100 */
[----:B------:R-:W-:Y:S02]  /*10e0*/  HADD2.F32 R11, -RZ, R12.H1_H1 ;  /* 0x3000000cff0b7230 */ /* 0x000fe40000004100 */
[--C-:B----4-:R-:W-:Y:S02]  /*10f0*/  HADD2.F32 R12, -RZ, R30.reuse.H0_H0 ;  /* 0x2000001eff0c7230 */ /* 0x110fe40000004100 */
[----:B------:R-:W-:-:S03]  /*1100*/  HADD2.F32 R30, -RZ, R30.H1_H1 ;  /* 0x3000001eff1e7230 */ /* 0x000fc60000004100 */
[----:B------:R-:W-:Y:S01]  /*1110*/  FFMA.FTZ R38, R9, R12, R38 ;  /* 0x0000000c09267223 */ /* 0x000fe20000010026 */
[----:B------:R-:W-:Y:S02]  /*1120*/  HADD2.F32 R9, -RZ, R13.H0_H0 ;  /* 0x2000000dff097230 */ /* 0x000fe40000004100 */
[----:B------:R-:W-:Y:S01]  /*1130*/  FFMA.FTZ R12, R11, R30, R10 ;  /* 0x0000001e0b0c7223 */ /* 0x000fe2000001000a */
[----:B------:R-:W-:-:S05]  /*1140*/  HADD2.F32 R30, -RZ, R31.H0_H0 ;  /* 0x2000001fff1e7230 */ /* 0x000fca0000004100 */
[----:B------:R-:W-:Y:S02]  /*1150*/  FFMA.FTZ R30, R9, R30, R8 ;  /* 0x0000001e091e7223 */ /* 0x000fe40000010008 */
[----:B------:R-:W0:Y:S01]  /*1160*/  LDS.128 R8, [R50+UR4+0x20] ;  /* 0x0000200432087984 */ /* 0x000e220008000c00 */
        /* <DEDUP_REMOVED lines=14> */
[----:B------:R-:W4:Y:S03]  /*1250*/  LDG.E.64.CONSTANT R24, desc[UR8][R52.64+0xc00] ;  /* 0x000c000834187981 */ /* 0x000f26000c1e9b00 */
[----:B------:R-:W-:Y:S01]  /*1260*/  FFMA.FTZ R32, R15, R13, R32 ;  /* 0x0000000d0f207223 */ /* 0x000fe20000010020 */
[--C-:B0-----:R-:W-:Y:S02]  /*1270*/  HADD2.F32 R13, -RZ, R8.reuse.H0_H0 ;  /* 0x20000008ff0d7230 */ /* 0x101fe40000004100 */
[----:B------:R-:W-:Y:S02]  /*1280*/  HADD2.F32 R15, -RZ, R8.H1_H1 ;  /* 0x30000008ff0f7230 */ /* 0x000fe40000004100 */
[----:B------:R-:W-:-:S02]  /*1290*/  HADD2.F32 R8, -RZ, R28.H0_H0 ;  /* 0x2000001cff087230 */ /* 0x000fc40000004100 */
[----:B------:R-:W-:-:S03]  /*12a0*/  HADD2.F32 R28, -RZ, R28.H1_H1 ;  /* 0x3000001cff1c7230 */ /* 0x000fc60000004100 */
[----:B------:R-:W-:Y:S01]  /*12b0*/  FFMA.FTZ R38, R13, R8, R38 ;  /* 0x000000080d267223 */ /* 0x000fe20000010026 */
[----:B------:R-:W-:Y:S02]  /*12c0*/  HADD2.F32 R13, -RZ, R9.H0_H0 ;  /* 0x20000009ff0d7230 */ /* 0x000fe40000004100 */
[----:B------:R-:W-:Y:S01]  /*12d0*/  FFMA.FTZ R8, R15, R28, R12 ;  /* 0x0000001c0f087223 */ /* 0x000fe2000001000c */
[--C-:B------:R-:W-:Y:S02]  /*12e0*/  HADD2.F32 R12, -RZ, R29.reuse.H0_H0 ;  /* 0x2000001dff0c7230 */ /* 0x100fe40000004100 */
[----:B------:R-:W-:-:S03]  /*12f0*/  HADD2.F32 R29, -RZ, R29.H1_H1 ;  /* 0x3000001dff1d7230 */ /* 0x000fc60000004100 */
[----:B------:R-:W-:Y:S02]  /*1300*/  FFMA.FTZ R30, R13, R12, R30 ;  /* 0x0000000c0d1e7223 */ /* 0x000fe4000001001e */
[----:B------:R-:W0:Y:S01]  /*1310*/  LDS.128 R12, [R50+UR4+0x30] ;  /* 0x00003004320c7984 */ /* 0x000e220008000c00 */
        /* <DEDUP_REMOVED lines=10> */
[----:B------:R-:W-:-:S05]  /*13c0*/  HADD2.F32 R29, -RZ, R11.H0_H0 ;  /* 0x2000000bff1d7230 */ /* 0x000fca0000004100 */
[----:B------:R-:W-:Y:S02]  /*13d0*/  FFMA.FTZ R10, R29, R10, R30 ;  /* 0x0000000a1d0a7223 */ /* 0x000fe4000001001e */
[----:B------:R-:W4:Y:S01]  /*13e0*/  LDG.E.64.CONSTANT R30, desc[UR8][R52.64+0xe00] ;  /* 0x000e0008341e7981 */ /* 0x000f22000c1e9b00 */
[----:B------:R-:W-:Y:S02]  /*13f0*/  HADD2.F32 R22, -RZ, R11.H1_H1 ;  /* 0x3000000bff167230 */ /* 0x000fe40000004100 */
[----:B------:R-:W-:Y:S01]  /*1400*/  HADD2.F32 R23, -RZ, R23.H1_H1 ;  /* 0x30000017ff177230 */ /* 0x000fe20000004100 */
[----:B------:R-:W4:Y:S04]  /*1410*/  LDG.E.64.CONSTANT R28, desc[UR8][R52.64+0xf00] ;  /* 0x000f0008341c7981 */ /* 0x000f28000c1e9b00 */
[----:B------:R-:W-:Y:S01]  /*1420*/  FFMA.FTZ R9, R22, R23, R9 ;  /* 0x0000001716097223 */ /* 0x000fe20000010009 */
[----:B0-----:R-:W-:-:S02]  /*1430*/  HADD2.F32 R11, -RZ, R12.H0_H0 ;  /* 0x2000000cff0b7230 */ /* 0x001fc40000004100 */
[----:B------:R-:W-:Y:S02]  /*1440*/  HADD2.F32 R23, -RZ, R12.H1_H1 ;  /* 0x3000000cff177230 */ /* 0x000fe40000004100 */
[--C-:B------:R-:W-:Y:S02]  /*1450*/  HADD2.F32 R12, -RZ, R26.reuse.H0_H0 ;  /* 0x2000001aff0c7230 */ /* 0x100fe40000004100 */
[----:B------:R-:W-:-:S03]  /*1460*/  HADD2.F32 R26, -RZ, R26.H1_H1 ;  /* 0x3000001aff1a7230 */ /* 0x000fc60000004100 */
[----:B------:R-:W-:Y:S02]  /*1470*/  FFMA.FTZ R38, R11, R12, R38 ;  /* 0x0000000c0b267223 */ /* 0x000fe40000010026 */
[----:B------:R-:W-:Y:S01]  /*1480*/  FFMA.FTZ R12, R23, R26, R8 ;  /* 0x0000001a170c7223 */ /* 0x000fe20000010008 */
[--C-:B------:R-:W-:Y:S02]  /*1490*/  HADD2.F32 R8, -RZ, R27.reuse.H0_H0 ;  /* 0x2000001bff087230 */ /* 0x100fe40000004100 */
[----:B------:R-:W-:Y:S02]  /*14a0*/  HADD2.F32 R27, -RZ, R27.H1_H1 ;  /* 0x3000001bff1b7230 */ /* 0x000fe40000004100 */
[--C-:B------:R-:W-:Y:S02]  /*14b0*/  HADD2.F32 R11, -RZ, R13.reuse.H0_H0 ;  /* 0x2000000dff0b7230 */ /* 0x100fe40000004100 */
[----:B------:R-:W-:-:S03]  /*14c0*/  HADD2.F32 R22, -RZ, R13.H1_H1 ;  /* 0x3000000dff167230 */ /* 0x000fc60000004100 */
[----:B------:R-:W-:Y:S02]  /*14d0*/  FFMA.FTZ R13, R11, R8, R10 ;  /* 0x000000080b0d7223 */ /* 0x000fe4000001000a */
[----:B------:R-:W-:Y:S02]  /*14e0*/  FFMA.FTZ R22, R22, R27, R9 ;  /* 0x0000001b16167223 */ /* 0x000fe40000010009 */
[----:B------:R-:W0:Y:S01]  /*14f0*/  LDS.128 R8, [R50+UR4+0x40] ;  /* 0x0000400432087984 */ /* 0x000e220008000c00 */
        /* <DEDUP_REMOVED lines=14> */
[----:B------:R-:W-:Y:S01]  /*15e0*/  HADD2.F32 R18, -RZ, R18.H1_H1 ;  /* 0x30000012ff127230 */ /* 0x000fe20000004100 */
[----:B------:R-:W4:Y:S01]  /*15f0*/  LDG.E.64.CONSTANT R20, desc[UR8][R52.64+0x1100] ;  /* 0x0011000834147981 */ /* 0x000f22000c1e9b00 */
[----:B0-----:R-:W-:-:S05]  /*1600*/  HADD2.F32 R15, -RZ, R8.H0_H0 ;  /* 0x20000008ff0f7230 */ /* 0x001fca0000004100 */
[----:B------:R-:W-:Y:S01]  /*1610*/  FFMA.FTZ R38, R15, R14, R38 ;  /* 0x0000000e0f267223 */ /* 0x000fe20000010026 */
[----:B------:R-:W-:Y:S02]  /*1620*/  HADD2.F32 R15, -RZ, R8.H1_H1 ;  /* 0x30000008ff0f7230 */ /* 0x000fe40000004100 */
        /* <DEDUP_REMOVED lines=8> */
[----:B------:R-:W-:Y:S01]  /*16b0*/  FFMA.FTZ R12, R15, R18, R12 ;  /* 0x000000120f0c7223 */ /* 0x000fe2000001000c */
[----:B------:R-:W-:Y:S01]  /*16c0*/  HADD2.F32 R15, -RZ, R10.H1_H1 ;  /* 0x3000000aff0f7230 */ /* 0x000fe20000004100 */
[----:B------:R-:W4:Y:S01]  /*16d0*/  LDG.E.64.CONSTANT R22, desc[UR8][R52.64+0x1200] ;  /* 0x0012000834167981 */ /* 0x000f22000c1e9b00 */
[----:B------:R-:W-:Y:S02]  /*16e0*/  HADD2.F32 R10, -RZ, R11.H0_H0 ;  /* 0x2000000bff0a7230 */ /* 0x000fe40000004100 */
[----:B------:R-:W-:Y:S01]  /*16f0*/  FFMA.FTZ R9, R9, R14, R38 ;  /* 0x0000000e09097223 */ /* 0x000fe20000010026 */
[----:B------:R-:W-:Y:S01]  /*1700*/  HADD2.F32 R38, -RZ, R16.H1_H1 ;  /* 0x30000010ff267230 */ /* 0x000fe20000004100 */
[----:B------:R-:W4:Y:S01]  /*1710*/  LDG.E.64.CONSTANT R18, desc[UR8][R52.64+0x1300] ;  /* 0x0013000834127981 */ /* 0x000f22000c1e9b00 */
[----:B------:R-:W-:-:S03]  /*1720*/  HADD2.F32 R14, -RZ, R17.H0_H0 ;  /* 0x20000011ff0e7230 */ /* 0x000fc60000004100 */
[----:B------:R-:W-:Y:S02]  /*1730*/  FFMA.FTZ R38, R15, R38, R12 ;  /* 0x000000260f267223 */ /* 0x000fe4000001000c */
[----:B------:R-:W-:Y:S02]  /*1740*/  FFMA.FTZ R10, R10, R14, R13 ;  /* 0x0000000e0a0a7223 */ /* 0x000fe4000001000d */
[----:B------:R-:W0:Y:S01]  /*1750*/  LDS.128 R12, [R50+UR4+0x50] ;  /* 0x00005004320c7984 */ /* 0x000e220008000c00 */
[----:B------:R-:W-:Y:S02]  /*1760*/  HADD2.F32 R11, -RZ, R11.H1_H1 ;  /* 0x3000000bff0b7230 */ /* 0x000fe40000004100 */
[----:B------:R-:W-:-:S05]  /*1770*/  HADD2.F32 R17, -RZ, R17.H1_H1 ;  /* 0x30000011ff117230 */ /* 0x000fca0000004100 */
[----:B------:R-:W-:Y:S01]  /*1780*/  FFMA.FTZ R8, R11, R17, R8 ;  /* 0x000000110b087223 */ /* 0x000fe20000010008 */
[----:B--2---:R-:W-:Y:S02]  /*1790*/  HADD2.F32 R11, -RZ, R36.H0_H0 ;  /* 0x20000024ff0b7230 */ /* 0x004fe40000004100 */
[----:B0-----:R-:W-:-:S05]  /*17a0*/  HADD2.F32 R16, -RZ, R12.H0_H0 ;  /* 0x2000000cff107230 */ /* 0x001fca0000004100 */
[----:B------:R-:W-:Y:S02]  /*17b0*/  FFMA.FTZ R9, R16, R11, R9 ;  /* 0x0000000b10097223 */ /* 0x000fe40000010009 */
[----:B------:R-:W2:Y:S01]  /*17c0*/  LDG.E.64.CONSTANT R16, desc[UR8][R52.64+0x1400] ;  /* 0x0014000834107981 */ /* 0x000ea2000c1e9b00 */
        /* <DEDUP_REMOVED lines=9> */
[----:B---3--:R-:W-:Y:S02]  /*1860*/  HADD2.F32 R8, -RZ, R34.H0_H0 ;  /* 0x20000022ff087230 */ /* 0x008fe40000004100 */
[----:B------:R-:W-:-:S03]  /*1870*/  FFMA.FTZ R12, R11, R12, R10 ;  /* 0x0000000c0b0c7223 */ /* 0x000fc6000001000a */
        /* <DEDUP_REMOVED lines=11> */
[--C-:B0-----:R-:W-:Y:S02]  /*1930*/  HADD2.F32 R13, -RZ, R8.reuse.H0_H0 ;  /* 0x20000008ff0d7230 */ /* 0x101fe40000004100 */
[----:B------:R-:W-:Y:S02]  /*1940*/  HADD2.F32 R15, -RZ, R8.H1_H1 ;  /* 0x30000008ff0f7230 */ /* 0x000fe40000004100 */
[----:B------:R-:W-:Y:S02]  /*1950*/  HADD2.F32 R37, -RZ, R9.H0_H0 ;  /* 0x20000009ff257230 */ /* 0x000fe40000004100 */
[--C-:B----4-:R-:W-:Y:S02]  /*1960*/  HADD2.F32 R8, -RZ, R24.reuse.H0_H0 ;  /* 0x20000018ff087230 */ /* 0x110fe40000004100 */
[----:B------:R-:W-:-:S03]  /*1970*/  HADD2.F32 R24, -RZ, R24.H1_H1 ;  /* 0x30000018ff187230 */ /* 0x000fc60000004100 */
[----:B------:R-:W-:Y:S02]  /*1980*/  FFMA.FTZ R36, R13, R8, R36 ;  /* 0x000000080d247223 */ /* 0x000fe40000010024 */
[----:B------:R-:W-:Y:S02]  /*1990*/  FFMA.FTZ R38, R15, R24, R38 ;  /* 0x000000180f267223 */ /* 0x000fe40000010026 */
[----:B------:R-:W0:Y:S01]  /*19a0*/  LDS.128 R12, [R50+UR4+0x70] ;  /* 0x00007004320c7984 */ /* 0x000e220008000c00 */
[--C-:B------:R-:W-:Y:S02]  /*19b0*/  HADD2.F32 R8, -RZ, R25.reuse.H0_H0 ;  /* 0x20000019ff087230 */ /* 0x100fe40000004100 */
[----:B------:R-:W-:-:S03]  /*19c0*/  HADD2.F32 R25, -RZ, R25.H1_H1 ;  /* 0x30000019ff197230 */ /* 0x000fc60000004100 */
[----:B------:R-:W-:Y:S01]  /*19d0*/  FFMA.FTZ R34, R37, R8, R34 ;  /* 0x0000000825227223 */ /* 0x000fe20000010022 */
[----:B------:R-:W-:-:S05]  /*19e0*/  HADD2.F32 R8, -RZ, R9.H1_H1 ;  /* 0x30000009ff087230 */ /* 0x000fca0000004100 */
[----:B------:R-:W-:Y:S02]  /*19f0*/  FFMA.FTZ R35, R8, R25, R35 ;  /* 0x0000001908237223 */ /* 0x000fe40000010023 */
[----:B------:R-:W3:Y:S01]  /*1a00*/  LDG.E.64.CONSTANT R24, desc[UR8][R52.64+0x1500] ;  /* 0x0015000834187981 */ /* 0x000ee2000c1e9b00 */
        /* <DEDUP_REMOVED lines=11> */
[----:B0-----:R-:W-:Y:S02]  /*1ac0*/  HADD2.F32 R9, -RZ, R12.H0_H0 ;  /* 0x2000000cff097230 */ /* 0x001fe40000004100 */
[----:B------:R-:W-:Y:S02]  /*1ad0*/  HADD2.F32 R32, -RZ, R30.H0_H0 ;  /* 0x2000001eff207230 */ /* 0x000fe40000004100 */
[----:B------:R-:W-:-:S03]  /*1ae0*/  FFMA.FTZ R35, R8, R33, R35 ;  /* 0x0000002108237223 */ /* 0x000fc60000010023 */
[----:B------:R-:W-:Y:S02]  /*1af0*/  FFMA.FTZ R32, R9, R32, R36 ;  /* 0x0000002009207223 */ /* 0x000fe40000010024 */
[----:B------:R-:W0:Y:S01]  /*1b00*/  LDS.128 R8, [R50+UR4+0x80] ;  /* 0x0000800432087984 */ /* 0x000e220008000c00 */
[----:B------:R-:W-:Y:S02]  /*1b10*/  HADD2.F32 R33, -RZ, R12.H1_H1 ;  /* 0x3000000cff217230 */ /* 0x000fe40000004100 */
[----:B------:R-:W-:Y:S01]  /*1b20*/  HADD2.F32 R30, -RZ, R30.H1_H1 ;  /* 0x3000001eff1e7230 */ /* 0x000fe20000004100 */
[----:B------:R-:W4:Y:S01]  /*1b30*/  LDG.E.64.CONSTANT R36, desc[UR8][R52.64+0x1600] ;  /* 0x0016000834247981 */ /* 0x000f22000c1e9b00 */
        /* <DEDUP_REMOVED lines=15> */
[----:B------:R-:W-:Y:S01]  /*1c30*/  HADD2.F32 R28, -RZ, R15.H1_H1 ;  /* 0x3000000fff1c7230 */ /* 0x000fe20000004100 */
[----:B------:R-:W4:Y:S01]  /*1c40*/  LDG.E.64.CONSTANT R38, desc[UR8][R52.64+0x1700] ;  /* 0x0017000834267981 */ /* 0x000f22000c1e9b00 */
[----:B------:R-:W-:Y:S01]  /*1c50*/  FFMA.FTZ R34, R13, R14, R34 ;  /* 0x0000000e0d227223 */ /* 0x000fe20000010022 */
[----:B------:R-:W-:Y:S02]  /*1c60*/  HADD2.F32 R29, -RZ, R29.H1_H1 ;  /* 0x3000001dff1d7230 */ /* 0x000fe40000004100 */
[----:B------:R-:W4:Y:S01]  /*1c70*/  LDG.E.64.CONSTANT R30, desc[UR8][R52.64+0x1900] ;  /* 0x00190008341e7981 */ /* 0x000f22000c1e9b00 */
[--C-:B0-----:R-:W-:Y:S02]  /*1c80*/  HADD2.F32 R13, -RZ, R8.reuse.H0_H0 ;  /* 0x20000008ff0d7230 */ /* 0x101fe40000004100 */
[----:B------:R-:W-:Y:S02]  /*1c90*/  HADD2.F32 R15, -RZ, R8.H1_H1 ;  /* 0x30000008ff0f7230 */ /* 0x000fe40000004100 */
[----:B------:R-:W-:-:S02]  /*1ca0*/  HADD2.F32 R8, -RZ, R26.H0_H0 ;  /* 0x2000001aff087230 */ /* 0x000fc40000004100 */
[----:B------:R-:W-:-:S03]  /*1cb0*/  HADD2.F32 R26, -RZ, R26.H1_H1 ;  /* 0x3000001aff1a7230 */ /* 0x000fc60000004100 */
[----:B------:R-:W-:Y:S02]  /*1cc0*/  FFMA.FTZ R32, R13, R8, R32 ;  /* 0x000000080d207223 */ /* 0x000fe40000010020 */
[----:B------:R-:W-:Y:S02]  /*1cd0*/  FFMA.FTZ R26, R15, R26, R12 ;  /* 0x0000001a0f1a7223 */ /* 0x000fe4000001000c */
[----:B------:R-:W0:Y:S01]  /*1ce0*/  LDS.128 R12, [R50+UR4+0x90] ;  /* 0x00009004320c7984 */ /* 0x000e220008000c00 */
        /* <DEDUP_REMOVED lines=20> */
[--C-:B0-----:R-:W-:Y:S02]  /*1e30*/  HADD2.F32 R9, -RZ, R12.reuse.H0_H0 ;  /* 0x2000000cff097230 */ /* 0x101fe40000004100 */
[----:B------:R-:W-:Y:S01]  /*1e40*/  FFMA.FTZ R27, R27, R21, R28 ;  /* 0x000000151b1b7223 */ /* 0x000fe2000001001c */
[----:B------:R-:W-:Y:S02]  /*1e50*/  HADD2.F32 R11, -RZ, R12.H1_H1 ;  /* 0x3000000cff0b7230 */ /* 0x000fe40000004100 */
[--C-:B------:R-:W-:Y:S02]  /*1e60*/  HADD2.F32 R28, -RZ, R22.reuse.H0_H0 ;  /* 0x20000016ff1c7230 */ /* 0x100fe40000004100 */
[----:B------:R-:W-:Y:S02]  /*1e70*/  HADD2.F32 R22, -RZ, R22.H1_H1 ;  /* 0x30000016ff167230 */ /* 0x000fe40000004100 */
[----:B------:R-:W-:Y:S02]  /*1e80*/  HADD2.F32 R23, -RZ, R23.H1_H1 ;  /* 0x30000017ff177230 */ /* 0x000fe40000004100 */
[----:B------:R-:W-:-:S02]  /*1e90*/  HADD2.F32 R12, -RZ, R13.H1_H1 ;  /* 0x3000000dff0c7230 */ /* 0x000fc40000004100 */
[----:B------:R-:W-:Y:S01]  /*1ea0*/  FFMA.FTZ R28, R9, R28, R32 ;  /* 0x0000001c091c7223 */ /* 0x000fe20000010020 */
[----:B------:R-:W-:Y:S01]  /*1eb0*/  FFMA.FTZ R26, R11, R22, R26 ;  /* 0x000000160b1a7223 */ /* 0x000fe2000001001a */
[----:B------:R-:W4:Y:S01]  /*1ec0*/  LDG.E.64.CONSTANT R32, desc[UR8][R52.64+0x1a00] ;  /* 0x001a000834207981 */ /* 0x000f22000c1e9b00 */
[----:B------:R-:W-:-:S03]  /*1ed0*/  FFMA.FTZ R27, R12, R23, R27 ;  /* 0x000000170c1b7223 */ /* 0x000fc6000001001b */
[----:B------:R-:W0:Y:S01]  /*1ee0*/  LDS.128 R20, [R50+UR4+0xa0] ;  /* 0x0000a00432147984 */ /* 0x000e220008000c00 */
[----:B------:R-:W-:Y:S02]  /*1ef0*/  HADD2.F32 R9, -RZ, R13.H0_H0 ;  /* 0x2000000dff097230 */ /* 0x000fe40000004100 */
[--C-:B------:R-:W-:Y:S01]  /*1f00*/  HADD2.F32 R11, -RZ, R14.reuse.H1_H1 ;  /* 0x3000000eff0b7230 */ /* 0x100fe20000004100 */
[----:B------:R-:W4:Y:S02]  /*1f10*/  LDG.E.64.CONSTANT R12, desc[UR8][R52.64+0x1d00] ;  /* 0x001d0008340c7981 */ /* 0x000f24000c1e9b00 */
[----:B------:R-:W-:Y:S01]  /*1f20*/  FFMA.FTZ R10, R9, R10, R8 ;  /* 0x0000000a090a7223 */ /* 0x000fe20000010008 */
[----:B------:R-:W-:Y:S02]  /*1f30*/  HADD2.F32 R9, -RZ, R14.H0_H0 ;  /* 0x2000000eff097230 */ /* 0x000fe40000004100 */
[--C-:B------:R-:W-:Y:S02]  /*1f40*/  HADD2.F32 R8, -RZ, R18.reuse.H0_H0 ;  /* 0x20000012ff087230 */ /* 0x100fe40000004100 */
[----:B------:R-:W-:-:S03]  /*1f50*/  HADD2.F32 R18, -RZ, R18.H1_H1 ;  /* 0x30000012ff127230 */ /* 0x000fc60000004100 */
[----:B------:R-:W-:Y:S02]  /*1f60*/  FFMA.FTZ R28, R9, R8, R28 ;  /* 0x00000008091c7223 */ /* 0x000fe4000001001c */
[----:B------:R-:W4:Y:S01]  /*1f70*/  LDG.E.64.CONSTANT R8, desc[UR8][R52.64+0x1b00] ;  /* 0x001b000834087981 */ /* 0x000f22000c1e9b00 */
[----:B------:R-:W-:Y:S01]  /*1f80*/  FFMA.FTZ R18, R11, R18, R26 ;  /* 0x000000120b127223 */ /* 0x000fe2000001001a */
[----:B------:R-:W-:Y:S02]  /*1f90*/  HADD2.F32 R11, -RZ, R15.H0_H0 ;  /* 0x2000000fff0b7230 */ /* 0x000fe40000004100 */
[----:B------:R-:W-:Y:S02]  /*1fa0*/  HADD2.F32 R26, -RZ, R19.H0_H0 ;  /* 0x20000013ff1a7230 */ /* 0x000fe40000004100 */
[----:B------:R-:W-:-:S03]  /*1fb0*/  HADD2.F32 R14, -RZ, R15.H1_H1 ;  /* 0x3000000fff0e7230 */ /* 0x000fc60000004100 */
[----:B------:R-:W-:Y:S01]  /*1fc0*/  FFMA.FTZ R26, R11, R26, R10 ;  /* 0x0000001a0b1a7223 */ /* 0x000fe2000001000a */
[----:B------:R-:W-:Y:S01]  /*1fd0*/  HADD2.F32 R19, -RZ, R19.H1_H1 ;  /* 0x30000013ff137230 */ /* 0x000fe20000004100 */
[----:B------:R-:W4:Y:S04]  /*1fe0*/  LDG.E.64.CONSTANT R10, desc[UR8][R52.64+0x1c00] ;  /* 0x001c0008340a7981 */ /* 0x000f28000c1e9b00 */
[----:B------:R-:W-:Y:S01]  /*1ff0*/  FFMA.FTZ R19, R14, R19, R27 ;  /* 0x000000130e137223 */ /* 0x000fe2000001001b */
[----:B0-----:R-:W-:Y:S02]  /*2000*/  HADD2.F32 R27, -RZ, R20.H0_H0 ;  /* 0x20000014ff1b7230 */ /* 0x001fe40000004100 */
[----:B--2---:R-:W-:-:S05]  /*2010*/  HADD2.F32 R14, -RZ, R16.H0_H0 ;  /* 0x20000010ff0e7230 */ /* 0x004fca0000004100 */
[----:B------:R-:W-:Y:S02]  /*2020*/  FFMA.FTZ R27, R27, R14, R28 ;  /* 0x0000000e1b1b7223 */ /* 0x000fe4000001001c */
[----:B------:R-:W2:Y:S04]  /*2030*/  LDG.E.64.CONSTANT R14, desc[UR8][R52.64+0x1e00] ;  /* 0x001e0008340e7981 */ /* 0x000ea8000c1e9b00 */
[----:B------:R-:W2:Y:S01]  /*2040*/  LDG.E.64.CONSTANT R28, desc[UR8][R52.64+0x1f00] ;  /* 0x001f0008341c7981 */ /* 0x000ea2000c1e9b00 */
        /* <DEDUP_REMOVED lines=9> */
[--C-:B------:R-:W-:Y:S02]  /*20e0*/  HADD2.F32 R16, -RZ, R22.reuse.H0_H0 ;  /* 0x20000016ff107230 */ /* 0x100fe40000004100 */
[----:B------:R-:W-:Y:S02]  /*20f0*/  HADD2.F32 R51, -RZ, R22.H1_H1 ;  /* 0x30000016ff337230 */ /* 0x000fe40000004100 */
[----:B---3--:R-:W-:-:S05]  /*2100*/  HADD2.F32 R17, -RZ, R24.H0_H0 ;  /* 0x20000018ff117230 */ /* 0x008fca0000004100 */
[----:B------:R-:W-:Y:S02]  /*2110*/  FFMA.FTZ R27, R16, R17, R27 ;  /* 0x00000011101b7223 */ /* 0x000fe4000001001b */
[----:B------:R-:W0:Y:S01]  /*2120*/  LDS.128 R16, [R50+UR4+0xb0] ;  /* 0x0000b00432107984 */ /* 0x000e220008000c00 */
[----:B------:R-:W-:Y:S02]  /*2130*/  HADD2.F32 R22, -RZ, R24.H1_H1 ;  /* 0x30000018ff167230 */ /* 0x000fe40000004100 */
[----:B------:R-:W-:-:S03]  /*2140*/  HADD2.F32 R24, -RZ, R23.H1_H1 ;  /* 0x30000017ff187230 */ /* 0x000fc60000004100 */
[----:B------:R-:W-:Y:S01]  /*2150*/  FFMA.FTZ R22, R51, R22, R20 ;  /* 0x0000001633167223 */ /* 0x000fe20000010014 */
[--C-:B------:R-:W-:Y:S02]  /*2160*/  HADD2.F32 R20, -RZ, R25.reuse.H0_H0 ;  /* 0x20000019ff147230 */ /* 0x100fe40000004100 */
[----:B------:R-:W-:Y:S02]  /*2170*/  HADD2.F32 R25, -RZ, R25.H1_H1 ;  /* 0x30000019ff197230 */ /* 0x000fe40000004100 */
[----:B------:R-:W-:-:S03]  /*2180*/  HADD2.F32 R51, -RZ, R23.H0_H0 ;  /* 0x20000017ff337230 */ /* 0x000fc60000004100 */
[----:B------:R-:W-:Y:S02]  /*2190*/  FFMA.FTZ R21, R24, R25, R21 ;  /* 0x0000001918157223 */ /* 0x000fe40000010015 */
[----:B------:R-:W-:Y:S01]  /*21a0*/  FFMA.FTZ R20, R51, R20, R26 ;  /* 0x0000001433147223 */ /* 0x000fe2000001001a */
[--C-:B0-----:R-:W-:Y:S02]  /*21b0*/  HADD2.F32 R24, -RZ, R16.reuse.H0_H0 ;  /* 0x20000010ff187230 */ /* 0x101fe40000004100 */
[----:B------:R-:W-:Y:S02]  /*21c0*/  HADD2.F32 R23, -RZ, R16.H1_H1 ;  /* 0x30000010ff177230 */ /* 0x000fe40000004100 */
[--C-:B----4-:R-:W-:Y:S02]  /*21d0*/  HADD2.F32 R16, -RZ, R36.reuse.H0_H0 ;  /* 0x20000024ff107230 */ /* 0x110fe40000004100 */
[----:B------:R-:W-:-:S03]  /*21e0*/  HADD2.F32 R36, -RZ, R36.H1_H1 ;  /* 0x30000024ff247230 */ /* 0x000fc60000004100 */
[----:B------:R-:W-:Y:S02]  /*21f0*/  FFMA.FTZ R16, R24, R16, R27 ;  /* 0x0000001018107223 */ /* 0x000fe4000001001b */
[----:B------:R-:W0:Y:S01]  /*2200*/  LDS.128 R24, [R50+UR4+0xc0] ;  /* 0x0000c00432187984 */ /* 0x000e220008000c00 */
[----:B------:R-:W-:Y:S01]  /*2210*/  FFMA.FTZ R22, R23, R36, R22 ;  /* 0x0000002417167223 */ /* 0x000fe20000010016 */
[----:B------:R-:W-:Y:S02]  /*2220*/  HADD2.F32 R23, -RZ, R17.H0_H0 ;  /* 0x20000011ff177230 */ /* 0x000fe40000004100 */
[----:B------:R-:W-:-:S05]  /*2230*/  HADD2.F32 R36, -RZ, R37.H0_H0 ;  /* 0x20000025ff247230 */ /* 0x000fca0000004100 */
[----:B------:R-:W-:Y:S01]  /*2240*/  FFMA.FTZ R20, R23, R36, R20 ;  /* 0x0000002417147223 */ /* 0x000fe20000010014 */
[----:B------:R-:W-:Y:S02]  /*2250*/  HADD2.F32 R36, -RZ, R17.H1_H1 ;  /* 0x30000011ff247230 */ /* 0x000fe40000004100 */
[--C-:B------:R-:W-:Y:S02]  /*2260*/  HADD2.F32 R23, -RZ, R18.reuse.H0_H0 ;  /* 0x20000012ff177230 */ /* 0x100fe40000004100 */
[----:B------:R-:W-:Y:S02]  /*2270*/  HADD2.F32 R17, -RZ, R18.H1_H1 ;  /* 0x30000012ff117230 */ /* 0x000fe40000004100 */
[--C-:B------:R-:W-:Y:S02]  /*2280*/  HADD2.F32 R18, -RZ, R38.reuse.H0_H0 ;  /* 0x20000026ff127230 */ /* 0x100fe40000004100 */
[----:B------:R-:W-:Y:S02]  /*2290*/  HADD2.F32 R38, -RZ, R38.H1_H1 ;  /* 0x30000026ff267230 */ /* 0x000fe40000004100 */
[----:B------:R-:W-:-:S02]  /*22a0*/  HADD2.F32 R37, -RZ, R37.H1_H1 ;  /* 0x30000025ff257230 */ /* 0x000fc40000004100 */
[----:B------:R-:W-:Y:S01]  /*22b0*/  FFMA.FTZ R23, R23, R18, R16 ;  /* 0x0000001217177223 */ /* 0x000fe20000010010 */
[----:B------:R-:W-:Y:S02]  /*22c0*/  HADD2.F32 R18, -RZ, R39.H0_H0 ;  /* 0x20000027ff127230 */ /* 0x000fe40000004100 */
[----:B------:R-:W-:Y:S01]  /*22d0*/  FFMA.FTZ R22, R17, R38, R22 ;  /* 0x0000002611167223 */ /* 0x000fe20000010016 */
[--C-:B------:R-:W-:Y:S02]  /*22e0*/  HADD2.F32 R17, -RZ, R19.reuse.H0_H0 ;  /* 0x20000013ff117230 */ /* 0x100fe40000004100 */
[----:B------:R-:W-:Y:S01]  /*22f0*/  FFMA.FTZ R21, R36, R37, R21 ;  /* 0x0000002524157223 */ /* 0x000fe20000010015 */
[----:B------:R-:W-:Y:S02]  /*2300*/  HADD2.F32 R16, -RZ, R19.H1_H1 ;  /* 0x30000013ff107230 */ /* 0x000fe40000004100 */
[----:B------:R-:W-:Y:S02]  /*2310*/  HADD2.F32 R39, -RZ, R39.H1_H1 ;  /* 0x30000027ff277230 */ /* 0x000fe40000004100 */
[----:B------:R-:W-:-:S03]  /*2320*/  FFMA.FTZ R20, R17, R18, R20 ;  /* 0x0000001211147223 */ /* 0x000fc60000010014 */
[----:B------:R-:W-:Y:S02]  /*2330*/  FFMA.FTZ R21, R16, R39, R21 ;  /* 0x0000002710157223 */ /* 0x000fe40000010015 */
[----:B------:R-:W1:Y:S01]  /*2340*/  LDS.128 R16, [R50+UR4+0xd0] ;  /* 0x0000d00432107984 */ /* 0x000e620008000c00 */
[----:B0-----:R-:W-:Y:S02]  /*2350*/  HADD2.F32 R36, -RZ, R24.H0_H0 ;  /* 0x20000018ff247230 */ /* 0x001fe40000004100 */
[----:B------:R-:W-:Y:S02]  /*2360*/  HADD2.F32 R37, -RZ, R34.H0_H0 ;  /* 0x20000022ff257230 */ /* 0x000fe40000004100 */
[----:B------:R-:W-:-:S03]  /*2370*/  HADD2.F32 R39, -RZ, R25.H0_H0 ;  /* 0x20000019ff277230 */ /* 0x000fc60000004100 */
[----:B------:R-:W-:Y:S01]  /*2380*/  FFMA.FTZ R23, R36, R37, R23 ;  /* 0x0000002524177223 */ /* 0x000fe20000010017 */
[----:B------:R-:W-:Y:S02]  /*2390*/  HADD2.F32 R37, -RZ, R24.H1_H1 ;  /* 0x30000018ff257230 */ /* 0x000fe40000004100 */
[----:B------:R-:W-:Y:S02]  /*23a0*/  HADD2.F32 R24, -RZ, R34.H1_H1 ;  /* 0x30000022ff187230 */ /* 0x000fe40000004100 */
[--C-:B------:R-:W-:Y:S02]  /*23b0*/  HADD2.F32 R34, -RZ, R35.reuse.H0_H0 ;  /* 0x20000023ff227230 */ /* 0x100fe40000004100 */
[----:B------:R-:W-:Y:S02]  /*23c0*/  HADD2.F32 R36, -RZ, R30.H0_H0 ;  /* 0x2000001eff247230 */ /* 0x000fe40000004100 */
[----:B------:R-:W-:Y:S01]  /*23d0*/  FFMA.FTZ R24, R37, R24, R22 ;  /* 0x0000001825187223 */ /* 0x000fe20000010016 */
[----:B------:R-:W-:-:S02]  /*23e0*/  HADD2.F32 R35, -RZ, R35.H1_H1 ;  /* 0x30000023ff237230 */ /* 0x000fc40000004100 */
[----:B------:R-:W-:Y:S01]  /*23f0*/  FFMA.FTZ R34, R39, R34, R20 ;  /* 0x0000002227227223 */ /* 0x000fe20000010014 */
        /* <DEDUP_REMOVED lines=9> */
[--C-:B------:R-:W-:Y:S01]  /*2490*/  HADD2.F32 R27, -RZ, R31.reuse.H0_H0 ;  /* 0x2000001fff1b7230 */ /* 0x100fe20000004100 */
[----:B------:R-:W0:Y:S01]  /*24a0*/  LDS.128 R20, [R50+UR4+0xe0] ;  /* 0x0000e00432147984 */ /* 0x000e220008000c00 */
[----:B------:R-:W-:-:S05]  /*24b0*/  HADD2.F32 R31, -RZ, R31.H1_H1 ;  /* 0x3000001fff1f7230 */ /* 0x000fca0000004100 */
[----:B------:R-:W-:Y:S01]  /*24c0*/  FFMA.FTZ R30, R30, R31, R25 ;  /* 0x0000001f1e1e7223 */ /* 0x000fe20000010019 */
[--C-:B-1----:R-:W-:Y:S02]  /*24d0*/  HADD2.F32 R25, -RZ, R16.reuse.H0_H0 ;  /* 0x20000010ff197230 */ /* 0x102fe40000004100 */
[----:B------:R-:W-:Y:S02]  /*24e0*/  HADD2.F32 R31, -RZ, R16.H1_H1 ;  /* 0x30000010ff1f7230 */ /* 0x000fe40000004100 */
[----:B------:R-:W-:Y:S01]  /*24f0*/  FFMA.FTZ R27, R35, R27, R34 ;  /* 0x0000001b231b7223 */ /* 0x000fe20000010022 */
[----:B------:R-:W-:Y:S02]  /*2500*/  HADD2.F32 R34, -RZ, R17.H0_H0 ;  /* 0x20000011ff227230 */ /* 0x000fe40000004100 */
[--C-:B------:R-:W-:Y:S02]  /*2510*/  HADD2.F32 R16, -RZ, R32.reuse.H0_H0 ;  /* 0x20000020ff107230 */ /* 0x100fe40000004100 */
[----:B------:R-:W-:-:S02]  /*2520*/  HADD2.F32 R32, -RZ, R32.H1_H1 ;  /* 0x30000020ff207230 */ /* 0x000fc40000004100 */
[--C-:B------:R-:W-:Y:S02]  /*2530*/  HADD2.F32 R35, -RZ, R33.reuse.H0_H0 ;  /* 0x20000021ff237230 */ /* 0x100fe40000004100 */
[----:B------:R-:W-:Y:S01]  /*2540*/  FFMA.FTZ R16, R25, R16, R26 ;  /* 0x0000001019107223 */ /* 0x000fe2000001001a */
[----:B------:R-:W-:Y:S02]  /*2550*/  FFMA.FTZ R31, R31, R32, R24 ;  /* 0x000000201f1f7223 */ /* 0x000fe40000010018 */
[----:B------:R-:W-:Y:S02]  /*2560*/  FFMA.FTZ R32, R34, R35, R27 ;  /* 0x0000002322207223 */ /* 0x000fe4000001001b */
[----:B------:R-:W1:Y:S01]  /*2570*/  LDS.128 R24, [R50+UR4+0xf0] ;  /* 0x0000f00432187984 */ /* 0x000e620008000c00 */
[----:B------:R-:W-:Y:S02]  /*2580*/  HADD2.F32 R33, -RZ, R33.H1_H1 ;  /* 0x30000021ff217230 */ /* 0x000fe40000004100 */
[----:B------:R-:W-:-:S02]  /*2590*/  HADD2.F32 R17, -RZ, R17.H1_H1 ;  /* 0x30000011ff117230 */ /* 0x000fc40000004100 */
[--C-:B------:R-:W-:Y:S02]  /*25a0*/  HADD2.F32 R37, -RZ, R19.reuse.H0_H0 ;  /* 0x20000013ff257230 */ /* 0x100fe40000004100 */
[----:B------:R-:W-:Y:S02]  /*25b0*/  HADD2.F32 R34, -RZ, R19.H1_H1 ;  /* 0x30000013ff227230 */ /* 0x000fe40000004100 */
[----:B------:R-:W-:Y:S02]  /*25c0*/  HADD2.F32 R35, -RZ, R18.H0_H0 ;  /* 0x20000012ff237230 */ /* 0x000fe40000004100 */
[----:B------:R-:W-:Y:S02]  /*25d0*/  HADD2.F32 R19, -RZ, R8.H0_H0 ;  /* 0x20000008ff137230 */ /* 0x000fe40000004100 */
[----:B------:R-:W-:Y:S02]  /*25e0*/  HADD2.F32 R18, -RZ, R18.H1_H1 ;  /* 0x30000012ff127230 */ /* 0x000fe40000004100 */
[----:B------:R-:W-:-:S02]  /*25f0*/  HADD2.F32 R8, -RZ, R8.H1_H1 ;  /* 0x30000008ff087230 */ /* 0x000fc40000004100 */
[----:B------:R-:W-:Y:S01]  /*2600*/  FFMA.FTZ R17, R17, R33, R30 ;  /* 0x0000002111117223 */ /* 0x000fe2000001001e */
[--C-:B------:R-:W-:Y:S02]  /*2610*/  HADD2.F32 R30, -RZ, R9.reuse.H0_H0 ;  /* 0x20000009ff1e7230 */ /* 0x100fe40000004100 */
[----:B------:R-:W-:Y:S01]  /*2620*/  FFMA.FTZ R16, R35, R19, R16 ;  /* 0x0000001323107223 */ /* 0x000fe20000010010 */
[----:B------:R-:W-:Y:S02]  /*2630*/  HADD2.F32 R9, -RZ, R9.H1_H1 ;  /* 0x30000009ff097230 */ /* 0x000fe40000004100 */
[----:B------:R-:W-:Y:S01]  /*2640*/  FFMA.FTZ R31, R18, R8, R31 ;  /* 0x00000008121f7223 */ /* 0x000fe2000001001f */
[----:B0-----:R-:W-:Y:S02]  /*2650*/  HADD2.F32 R19, -RZ, R20.H0_H0 ;  /* 0x20000014ff137230 */ /* 0x001fe40000004100 */
[----:B------:R-:W-:Y:S02]  /*2660*/  HADD2.F32 R18, -RZ, R10.H0_H0 ;  /* 0x2000000aff127230 */ /* 0x000fe40000004100 */
[----:B------:R-:W-:Y:S01]  /*2670*/  FFMA.FTZ R30, R37, R30, R32 ;  /* 0x0000001e251e7223 */ /* 0x000fe20000010020 */
[----:B------:R-:W-:-:S02]  /*2680*/  HADD2.F32 R20, -RZ, R20.H1_H1 ;  /* 0x30000014ff147230 */ /* 0x000fc40000004100 */
[----:B------:R-:W-:Y:S02]  /*2690*/  HADD2.F32 R10, -RZ, R10.H1_H1 ;  /* 0x3000000aff0a7230 */ /* 0x000fe40000004100 */
[----:B------:R-:W-:Y:S02]  /*26a0*/  HADD2.F32 R33, -RZ, R21.H0_H0 ;  /* 0x20000015ff217230 */ /* 0x000fe40000004100 */
[----:B------:R-:W-:Y:S02]  /*26b0*/  HADD2.F32 R32, -RZ, R11.H0_H0 ;  /* 0x2000000bff207230 */ /* 0x000fe40000004100 */
[----:B------:R-:W-:Y:S01]  /*26c0*/  FFMA.FTZ R8, R34, R9, R17 ;  /* 0x0000000922087223 */ /* 0x000fe20000010011 */
[----:B------:R-:W-:Y:S02]  /*26d0*/  HADD2.F32 R21, -RZ, R21.H1_H1 ;  /* 0x30000015ff157230 */ /* 0x000fe40000004100 */
[----:B------:R-:W-:Y:S02]  /*26e0*/  HADD2.F32 R11, -RZ, R11.H1_H1 ;  /* 0x3000000bff0b7230 */ /* 0x000fe40000004100 */
[----:B------:R-:W-:Y:S01]  /*26f0*/  FFMA.FTZ R16, R19, R18, R16 ;  /* 0x0000001213107223 */ /* 0x000fe20000010010 */
[----:B------:R-:W-:Y:S01]  /*2700*/  FFMA.FTZ R31, R20, R10, R31 ;  /* 0x0000000a141f7223 */ /* 0x000fe2000001001f */
[----:B------:R-:W-:-:S02]  /*2710*/  HADD2.F32 R17, -RZ, R22.H0_H0 ;  /* 0x20000016ff117230 */ /* 0x000fc40000004100 */
[----:B------:R-:W-:Y:S02]  /*2720*/  HADD2.F32 R9, -RZ, R23.H0_H0 ;  /* 0x20000017ff097230 */ /* 0x000fe40000004100 */
[----:B------:R-:W-:Y:S02]  /*2730*/  HADD2.F32 R10, -RZ, R12.H0_H0 ;  /* 0x2000000cff0a7230 */ /* 0x000fe40000004100 */
[----:B------:R-:W-:Y:S02]  /*2740*/  HADD2.F32 R18, -RZ, R13.H0_H0 ;  /* 0x2000000dff127230 */ /* 0x000fe40000004100 */
[----:B------:R-:W-:Y:S01]  /*2750*/  FFMA.FTZ R8, R21, R11, R8 ;  /* 0x0000000b15087223 */ /* 0x000fe20000010008 */
[----:B------:R-:W-:Y:S02]  /*2760*/  HADD2.F32 R23, -RZ, R23.H1_H1 ;  /* 0x30000017ff177230 */ /* 0x000fe40000004100 */
[----:B------:R-:W-:Y:S02]  /*2770*/  HADD2.F32 R13, -RZ, R13.H1_H1 ;  /* 0x3000000dff0d7230 */ /* 0x000fe40000004100 */
[----:B------:R-:W-:-:S02]  /*2780*/  HADD2.F32 R22, -RZ, R22.H1_H1 ;  /* 0x30000016ff167230 */ /* 0x000fc40000004100 */
[----:B------:R-:W-:Y:S02]  /*2790*/  HADD2.F32 R12, -RZ, R12.H1_H1 ;  /* 0x3000000cff0c7230 */ /* 0x000fe40000004100 */
[----:B------:R-:W-:Y:S01]  /*27a0*/  FFMA.FTZ R10, R17, R10, R16 ;  /* 0x0000000a110a7223 */ /* 0x000fe20000010010 */
[----:B------:R-:W-:Y:S01]  /*27b0*/  FFMA.FTZ R30, R33, R32, R30 ;  /* 0x00000020211e7223 */ /* 0x000fe2000001001e */
[----:B------:R-:W-:Y:S01]  /*27c0*/  FFMA.FTZ R8, R23, R13, R8 ;  /* 0x0000000d17087223 */ /* 0x000fe20000010008 */
[----:B--2---:R-:W-:Y:S02]  /*27d0*/  HADD2.F32 R16, -RZ, R14.H0_H0 ;  /* 0x2000000eff107230 */ /* 0x004fe40000004100 */
[----:B------:R-:W-:Y:S01]  /*27e0*/  FFMA.FTZ R12, R22, R12, R31 ;  /* 0x0000000c160c7223 */ /* 0x000fe2000001001f */
[--C-:B-1----:R-:W-:Y:S02]  /*27f0*/  HADD2.F32 R11, -RZ, R24.reuse.H0_H0 ;  /* 0x20000018ff0b7230 */ /* 0x102fe40000004100 */
[----:B------:R-:W-:-:S02]  /*2800*/  HADD2.F32 R13, -RZ, R24.H1_H1 ;  /* 0x30000018ff0d7230 */ /* 0x000fc40000004100 */
[----:B------:R-:W-:Y:S02]  /*2810*/  HADD2.F32 R14, -RZ, R14.H1_H1 ;  /* 0x3000000eff0e7230 */ /* 0x000fe40000004100 */
        /* <DEDUP_REMOVED lines=9> */
[----:B------:R-:W-:Y:S01]  /*28b0*/  FFMA.FTZ R10, R19, R20, R10 ;  /* 0x00000014130a7223 */ /* 0x000fe2000001000a */
[----:B------:R-:W-:Y:S02]  /*28c0*/  HADD2.F32 R25, -RZ, R25.H1_H1 ;  /* 0x30000019ff197230 */ /* 0x000fe40000004100 */
[----:B------:R-:W-:Y:S01]  /*28d0*/  FFMA.FTZ R9, R18, R17, R9 ;  /* 0x0000001112097223 */ /* 0x000fe20000010009 */
[----:B------:R-:W-:Y:S02]  /*28e0*/  HADD2.F32 R22, -RZ, R27.H0_H0 ;  /* 0x2000001bff167230 */ /* 0x000fe40000004100 */
[----:B------:R-:W-:Y:S01]  /*28f0*/  FFMA.FTZ R21, R21, R28, R12 ;  /* 0x0000001c15157223 */ /* 0x000fe2000001000c */
[----:B------:R-:W-:-:S02]  /*2900*/  HADD2.F32 R15, -RZ, R15.H1_H1 ;  /* 0x3000000fff0f7230 */ /* 0x000fc40000004100 */
[----:B------:R-:W-:Y:S02]  /*2910*/  HADD2.F32 R11, -RZ, R29.H0_H0 ;  /* 0x2000001dff0b7230 */ /* 0x000fe40000004100 */
[----:B------:R-:W-:Y:S01]  /*2920*/  FADD.FTZ R10, R10, R21 ;  /* 0x000000150a0a7221 */ /* 0x000fe20000010000 */
[----:B------:R-:W-:Y:S02]  /*2930*/  HADD2.F32 R27, -RZ, R27.H1_H1 ;  /* 0x3000001bff1b7230 */ /* 0x000fe40000004100 */
[----:B------:R-:W-:Y:S01]  /*2940*/  FFMA.FTZ R8, R25, R15, R8 ;  /* 0x0000000f19087223 */ /* 0x000fe20000010008 */
[----:B------:R-:W-:Y:S02]  /*2950*/  HADD2.F32 R29, -RZ, R29.H1_H1 ;  /* 0x3000001dff1d7230 */ /* 0x000fe40000004100 */
[----:B------:R-:W-:Y:S01]  /*2960*/  FFMA.FTZ R9, R22, R11, R9 ;  /* 0x0000000b16097223 */ /* 0x000fe20000010009 */
[----:B------:R-:W-:Y:S01]  /*2970*/  UMOV UR4, 0xffffffff ;  /* 0xffffffff00047882 */ /* 0x000fe20000000000 */
[----:B------:R-:W-:Y:S01]  /*2980*/  LOP3.LUT R12, R5, 0x1, RZ, 0xc0, !PT ;  /* 0x00000001050c7812 */ /* 0x000fe200078ec0ff */
[----:B------:R-:W-:Y:S01]  /*2990*/  FFMA.FTZ R8, R27, R29, R8 ;  /* 0x0000001d1b087223 */ /* 0x000fe20000010008 */
[----:B------:R-:W-:-:S02]  /*29a0*/  FADD.FTZ R9, R9, R10 ;  /* 0x0000000a09097221 */ /* 0x000fc40000010000 */
[----:B------:R-:W-:Y:S02]  /*29b0*/  ISETP.NE.U32.AND P0, PT, R12, 0x1, PT ;  /* 0x000000010c00780c */ /* 0x000fe40003f05070 */
[----:B-----5:R-:W-:Y:S01]  /*29c0*/  FSETP.NEU.FTZ.AND P1, PT, R47, RZ, PT ;  /* 0x000000ff2f00720b */ /* 0x020fe20003f3d000 */
[----:B------:R-:W-:Y:S01]  /*29d0*/  FADD.FTZ R8, R8, R9 ;  /* 0x0000000908087221 */ /* 0x000fe20000010000 */
[----:B------:R-:W-:Y:S11]  /*29e0*/  BRA.DIV UR4, `(.L_x_21639) ;  /* 0x0000005a04ec7947 */ /* 0x000ff6000b800000 */
[----:B------:R0:W1:Y:S02]  /*29f0*/  SHFL.BFLY PT, R9, R8, 0x1, 0x1f ;  /* 0x0c201f0008097f89 */ /* 0x00006400000e0000 */
.L_x_21709:
[----:B------:R-:W-:Y:S01]  /*2a00*/  IADD3 R10, PT, PT, R42, 0x1, RZ ;  /* 0x000000012a0a7810 */ /* 0x000fe20007ffe0ff */
[----:B-1----:R-:W-:Y:S01]  /*2a10*/  FADD.FTZ R9, R8, R9 ;  /* 0x0000000908097221 */ /* 0x002fe20000010000 */
[----:B0-----:R-:W-:Y:S02]  /*2a20*/  @P0 IADD3 R8, PT, PT, R41, -0x1, RZ ;  /* 0xffffffff29080810 */ /* 0x001fe40007ffe0ff */
[----:B------:R-:W-:-:S05]  /*2a30*/  I2FP.F32.S32 R10, R10 ;  /* 0x0000000a000a7245 */ /* 0x000fca0000201400 */
[----:B------:R-:W-:-:S05]  /*2a40*/  FMUL.FTZ R10, R10, R47 ;  /* 0x0000002f0a0a7220 */ /* 0x000fca0000410000 */
[----:B------:R-:W-:Y:S02]  /*2a50*/  FSEL R10, R10, RZ, P1 ;  /* 0x000000ff0a0a7208 */ /* 0x000fe40000800000 */
[----:B------:R-:W-:-:S03]  /*2a60*/  @P0 ISETP.GE.AND P1, PT, R8, R49, PT ;  /* 0x000000310800020c */ /* 0x000fc60003f26270 */
[----:B------:R-:W-:-:S05]  /*2a70*/  FFMA.FTZ R9, R9, UR16, R10 ;  /* 0x0000001009097c23 */ /* 0x000fca000801000a */
[----:B------:R-:W-:-:S05]  /*2a80*/  @P0 FSEL R10, R9, RZ, !P1 ;  /* 0x000000ff090a0208 */ /* 0x000fca0004800000 */
[----:B------:R1:W-:Y:S01]  /*2a90*/  @P0 STS [R43], R10 ;  /* 0x0000000a2b000388 */ /* 0x0003e20000000800 */
[----:B------:R-:W-:-:S13]  /*2aa0*/  ISETP.GE.OR P0, PT, R8, R49, !P0 ;  /* 0x000000310800720c */ /* 0x000fda0004706670 */
[----:B-1----:R-:W-:-:S07]  /*2ab0*/  @!P0 FMNMX.FTZ R44, R44, R9, !PT ;  /* 0x000000092c2c8209 */ /* 0x002fce0007810000 */
.L_x_21638:
[----:B------:R-:W-:Y:S05]  /*2ac0*/  BSYNC B1 ;  /* 0x0000000000017941 */ /* 0x000fea0003800000 */
.L_x_21636:
[----:B0-----:R-:W-:Y:S01]  /*2ad0*/  VIADD R8, R49, 0xf ;  /* 0x0000000f31087836 */ /* 0x001fe20000000000 */
[----:B------:R-:W-:Y:S01]  /*2ae0*/  IADD3 R48, PT, PT, R48, 0x4, RZ ;  /* 0x0000000430307810 */ /* 0x000fe20007ffe0ff */
[----:B------:R-:W-:Y:S01]  /*2af0*/  VIADD R42, R42, 0x40 ;  /* 0x000000402a2a7836 */ /* 0x000fe20000000000 */
[----:B------:R-:W-:Y:S02]  /*2b00*/  IADD3 R6, P1, PT, R6, 0x10, RZ ;  /* 0x0000001006067810 */ /* 0x000fe40007f3e0ff */
[----:B------:R-:W-:Y:S02]  /*2b10*/  SHF.R.S32.HI R9, RZ, 0x1f, R8 ;  /* 0x0000001fff097819 */ /* 0x000fe40000011408 */
[----:B------:R-:W-:Y:S01]  /*2b20*/  IADD3 R43, PT, PT, R43, 0x100, RZ ;  /* 0x000001002b2b7810 */ /* 0x000fe20007ffe0ff */
[----:B------:R-:W-:Y:S01]  /*2b30*/  IMAD.X R7, RZ, RZ, R7, P1 ;  /* 0x000000ffff077224 */ /* 0x000fe200008e0607 */
[----:B------:R-:W-:Y:S02]  /*2b40*/  LEA.HI R9, R9, R8, RZ, 0x4 ;  /* 0x0000000809097211 */ /* 0x000fe400078f20ff */
[----:B------:R-:W-:-:S02]  /*2b50*/  IADD3 R41, PT, PT, R41, 0x40, RZ ;  /* 0x0000004029297810 */ /* 0x000fc40007ffe0ff */
[----:B------:R-:W-:Y:S02]  /*2b60*/  SHF.R.S32.HI R9, RZ, 0x4, R9 ;  /* 0x00000004ff097819 */ /* 0x000fe40000011409 */
[----:B------:R-:W-:Y:S02]  /*2b70*/  IADD3 R40, PT, PT, R40, 0x40, RZ ;  /* 0x0000004028287810 */ /* 0x000fe40007ffe0ff */
[----:B------:R-:W-:-:S13]  /*2b80*/  ISETP.GE.AND P0, PT, R48, R9, PT ;  /* 0x000000093000720c */ /* 0x000fda0003f06270 */
[----:B------:R-:W-:Y:S05]  /*2b90*/  @!P0 BRA `(.L_x_21640) ;  /* 0xffffffdc00948947 */ /* 0x000fea000383ffff */
.L_x_21635:
[----:B------:R-:W-:Y:S05]  /*2ba0*/  BSYNC B0 ;  /* 0x0000000000007941 */ /* 0x000fea0003800000 */
.L_x_21634:
        /* <DEDUP_REMOVED lines=9> */
.L_x_21715:
[----:B------:R-:W2:Y:S01]  /*2c40*/  S2R R2, SR_CgaCtaId ;  /* 0x0000000000027919 */ /* 0x000ea20000008800 */
[----:B------:R-:W-:Y:S01]  /*2c50*/  MOV R7, 0x400 ;  /* 0x0000040000077802 */ /* 0x000fe20000000f00 */
[----:B------:R-:W-:Y:S05]  /*2c60*/  WARPSYNC.ALL ;  /* 0x0000000000007948 */ /* 0x000fea0003800000 */
[----:B------:R-:W-:Y:S02]  /*2c70*/  LOP3.LUT P0, R10, R5, 0x1f, RZ, 0xc0, !PT ;  /* 0x0000001f050a7812 */ /* 0x000fe4000780c0ff */
[----:B------:R-:W-:Y:S02]  /*2c80*/  IADD3 R13, PT, PT, R7, 0x200, RZ ;  /* 0x00000200070d7810 */ /* 0x000fe40007ffe0ff */
[----:B------:R-:W-:-:S02]  /*2c90*/  SHF.R.U32.HI R9, RZ, 0x5, R5 ;  /* 0x00000005ff097819 */ /* 0x000fc40000011605 */
[----:B-1----:R-:W-:Y:S02]  /*2ca0*/  FMNMX.FTZ R11, R6, R11, !PT ;  /* 0x0000000b060b7209 */ /* 0x002fe40007810000 */
[----:B--2---:R-:W-:-:S04]  /*2cb0*/  LEA R13, R2, R13, 0x18 ;  /* 0x0000000d020d7211 */ /* 0x004fc800078ec0ff */
        /* <DEDUP_REMOVED lines=10> */
[----:B------:R-:W-:Y:S01]  /*2d60*/  IMAD.MOV.U32 R13, RZ, RZ, RZ ;  /* 0x000000ffff0d7224 */ /* 0x000fe200078e00ff */
        /* <DEDUP_REMOVED lines=27> */
.L_x_21646:
        /* <DEDUP_REMOVED lines=11> */
.L_x_21645:
[----:B------:R-:W-:Y:S05]  /*2fd0*/  BSYNC.RECONVERGENT B1 ;  /* 0x0000000000017941 */ /* 0x000fea0003800200 */
.L_x_21644:
        /* <DEDUP_REMOVED lines=12> */
.L_x_21649:
        /* <DEDUP_REMOVED lines=100> */
.L_x_21648:
[----:B------:R-:W-:Y:S05]  /*36e0*/  BSYNC.RECONVERGENT B1 ;  /* 0x0000000000017941 */ /* 0x000fea0003800200 */
.L_x_21647:
        /* <DEDUP_REMOVED lines=55> */
.L_x_21651:
[----:B------:R-:W-:Y:S05]  /*3a60*/  BSYNC.RECONVERGENT B1 ;  /* 0x0000000000017941 */ /* 0x000fea0003800200 */
.L_x_21650:
        /* <DEDUP_REMOVED lines=26> */
.L_x_21643:
[----:B------:R-:W-:Y:S05]  /*3c10*/  BSYNC.RECONVERGENT B0 ;  /* 0x0000000000007941 */ /* 0x000fea0003800200 */
.L_x_21642:
        /* <DEDUP_REMOVED lines=37> */
[----:B------:R-:W-:Y:S02]  /*3e70*/  IADD3 R14, PT, PT, RZ, -R11, RZ ;  /* 0x8000000bff0e7210 */ /* 0x000fe40007ffe0ff */
[----:B------:R-:W-:Y:S02]  /*3e80*/  LEA R13, R5, R16, 0x2 ;  /* 0x00000010050d7211 */ /* 0x000fe400078e10ff */
[----:B------:R-:W-:-:S07]  /*3e90*/  IADD3 R11, PT, PT, R8, R5, RZ ;  /* 0x00000005080b7210 */ /* 0x000fce0007ffe0ff */
.L_x_21656:
[----:B------:R-:W0:Y:S01]  /*3ea0*/  LDS R15, [R13] ;  /* 0x000000000d0f7984 */ /* 0x000e220000000800 */
[----:B------:R-:W-:-:S05]  /*3eb0*/  VIADD R14, R14, 0x1 ;  /* 0x000000010e0e7836 */ /* 0x000fca0000000000 */
[----:B------:R-:W-:Y:S01]  /*3ec0*/  ISETP.NE.AND P0, PT, R14, RZ, PT ;  /* 0x000000ff0e00720c */ /* 0x000fe20003f05270 */
[----:B0-----:R-:W-:-:S05]  /*3ed0*/  FMUL.FTZ R8, R15, R6 ;  /* 0x000000060f087220 */ /* 0x001fca0000410000 */
[----:B------:R0:W-:Y:S02]  /*3ee0*/  STS [R13], R8 ;  /* 0x000000080d007388 */ /* 0x0001e40000000800 */
[----:B0-----:R-:W-:-:S05]  /*3ef0*/  IADD3 R13, PT, PT, R13, 0x200, RZ ;  /* 0x000002000d0d7810 */ /* 0x001fca0007ffe0ff */
[----:B------:R-:W-:Y:S05]  /*3f00*/  @P0 BRA `(.L_x_21656) ;  /* 0xfffffffc00e40947 */ /* 0x000fea000383ffff */
.L_x_21655:
[----:B------:R-:W-:Y:S05]  /*3f10*/  BSYNC.RECONVERGENT B1 ;  /* 0x0000000000017941 */ /* 0x000fea0003800200 */
.L_x_21654:
        /* <DEDUP_REMOVED lines=12> */
.L_x_21659:
        /* <DEDUP_REMOVED lines=52> */
.L_x_21658:
[----:B------:R-:W-:Y:S05]  /*4320*/  BSYNC.RECONVERGENT B1 ;  /* 0x0000000000017941 */ /* 0x000fea0003800200 */
.L_x_21657:
        /* <DEDUP_REMOVED lines=31> */
.L_x_21661:
[----:B------:R-:W-:Y:S05]  /*4520*/  BSYNC.RECONVERGENT B1 ;  /* 0x0000000000017941 */ /* 0x000fea0003800200 */
.L_x_21660:
        /* <DEDUP_REMOVED lines=14> */
.L_x_21653:
[----:B------:R-:W-:Y:S05]  /*4610*/  BSYNC.RECONVERGENT B0 ;  /* 0x0000000000007941 */ /* 0x000fea0003800200 */
.L_x_21652:
[----:B------:R-:W-:Y:S01]  /*4620*/  VIADD R6, R49, 0xf ;  /* 0x0000000f31067836 */ /* 0x000fe20000000000 */
[----:B------:R-:W2:Y:S08]  /*4630*/  S2UR UR7, SR_CTAID.Y ;  /* 0x00000000000779c3 */ /* 0x000eb00000002600 */
[----:B------:R-:W-:Y:S01]  /*4640*/  BAR.SYNC.DEFER_BLOCKING 0x0 ;  /* 0x0000000000007b1d */ /* 0x000fe20000010000 */
[----:B------:R-:W-:Y:S01]  /*4650*/  HFMA2 R42, -RZ, RZ, 0, 0 ;  /* 0x00000000ff2a7431 */ /* 0x000fe200000001ff */
[----:B------:R-:W-:-:S02]  /*4660*/  CS2R R40, SRZ ;  /* 0x0000000000287805 */ /* 0x000fc4000001ff00 */
[----:B01----:R-:W-:Y:S02]  /*4670*/  SHF.R.S32.HI R11, RZ, 0x1f, R6 ;  /* 0x0000001fff0b7819 */ /* 0x003fe40000011406 */
[----:B------:R-:W-:Y:S02]  /*4680*/  CS2R R38, SRZ ;  /* 0x0000000000267805 */ /* 0x000fe4000001ff00 */
[----:B------:R-:W-:Y:S01]  /*4690*/  CS2R R36, SRZ ;  /* 0x0000000000247805 */ /* 0x000fe2000001ff00 */
[----:B------:R-:W0:Y:S01]  /*46a0*/  LDCU UR11, c[0x0][0x3cc] ;  /* 0x00007980ff0b77ac */ /* 0x000e220008000800 */
[----:B------:R-:W-:Y:S01]  /*46b0*/  LEA.HI R8, R11, R6, RZ, 0x4 ;  /* 0x000000060b087211 */ /* 0x000fe200078f20ff */
[----:B------:R-:W-:Y:S01]  /*46c0*/  BSSY.RECONVERGENT B1, `(.L_x_21662) ;  /* 0x0000314000017945 */ /* 0x000fe20003800200 */
[----:B------:R-:W-:Y:S01]  /*46d0*/  CS2R R34, SRZ ;  /* 0x0000000000227805 */ /* 0x000fe2000001ff00 */
[----:B------:R-:W1:Y:S01]  /*46e0*/  LDCU.64 UR4, c[0x0][0x398] ;  /* 0x00007300ff0477ac */ /* 0x000e620008000a00 */
[----:B------:R-:W-:-:S02]  /*46f0*/  SHF.R.S32.HI R8, RZ, 0x4, R8 ;  /* 0x00000004ff087819 */ /* 0x000fc40000011408 */
[----:B------:R-:W-:Y:S02]  /*4700*/  CS2R R32, SRZ ;  /* 0x0000000000207805 */ /* 0x000fe4000001ff00 */
[----:B------:R-:W-:Y:S02]  /*4710*/  CS2R R30, SRZ ;  /* 0x00000000001e7805 */ /* 0x000fe4000001ff00 */
[----:B------:R-:W-:Y:S02]  /*4720*/  CS2R R28, SRZ ;  /* 0x00000000001c7805 */ /* 0x000fe4000001ff00 */
[----:B------:R-:W-:Y:S02]  /*4730*/  ISETP.GE.AND P0, PT, R9, R8, PT ;  /* 0x000000080900720c */ /* 0x000fe40003f06270 */
[----:B------:R-:W-:-:S11]  /*4740*/  MOV R27, RZ ;  /* 0x000000ff001b7202 */ /* 0x000fd60000000f00 */
[----:B012---:R-:W-:Y:S05]  /*4750*/  @P0 BRA `(.L_x_21663) ;  /* 0x0000003000280947 */ /* 0x007fea0003800000 */
[----:B------:R-:W0:Y:S01]  /*4760*/  I2F.RP R14, R0 ;  /* 0x00000000000e7306 */ /* 0x000e220000209400 */
[----:B------:R-:W1:Y:S01]  /*4770*/  LDC R11, c[0x0][0x3b8] ;  /* 0x0000ee00ff0b7b82 */ /* 0x000e620000000800 */
[----:B------:R-:W-:Y:S01]  /*4780*/  IMAD.SHL.U32 R12, R5, 0x20, RZ ;  /* 0x00000020050c7824 */ /* 0x000fe200078e00ff */
[----:B------:R-:W-:Y:S01]  /*4790*/  SHF.R.U32.HI R6, RZ, 0x3, R5 ;  /* 0x00000003ff067819 */ /* 0x000fe20000011605 */
[----:B------:R-:W2:Y:S01]  /*47a0*/  LDCU UR10, c[0x0][0x3d0] ;  /* 0x00007a00ff0a77ac */ /* 0x000ea20008000800 */
[----:B------:R-:W-:Y:S01]  /*47b0*/  IADD3 R15, PT, PT, R7, 0x220, RZ ;  /* 0x00000220070f7810 */ /* 0x000fe20007ffe0ff */
[C---:B------:R-:W-:Y:S01]  /*47c0*/  VIADD R25, R9.reuse, 0x1 ;  /* 0x0000000109197836 */ /* 0x040fe20000000000 */
[----:B------:R-:W-:Y:S01]  /*47d0*/  LOP3.LUT R6, R6, 0x7c, RZ, 0xc0, !PT ;  /* 0x0000007c06067812 */ /* 0x000fe200078ec0ff */
[----:B------:R-:W3:Y:S01]  /*47e0*/  LDCU.64 UR12, c[0x0][0x3a8] ;  /* 0x00007500ff0c77ac */ /* 0x000ee20008000a00 */
[----:B------:R-:W-:Y:S02]  /*47f0*/  LOP3.LUT R12, R12, 0x20, RZ, 0xe2, !PT ;  /* 0x000000200c0c7812 */ /* 0x000fe400078ee2ff */
[----:B------:R-:W-:Y:S01]  /*4800*/  MOV R7, RZ ;  /* 0x000000ff00077202 */ /* 0x000fe20000000f00 */
[----:B------:R-:W4:Y:S01]  /*4810*/  LDCU UR6, c[0x0][0x3ec] ;  /* 0x00007d80ff0677ac */ /* 0x000f220008000800 */
[C---:B------:R-:W-:Y:S01]  /*4820*/  LEA R24, R9.reuse, 0x3, 0x4 ;  /* 0x0000000309187811 */ /* 0x040fe200078e20ff */
[----:B------:R-:W-:Y:S01]  /*4830*/  IMAD R12, R9, 0x40, R12 ;  /* 0x00000040090c7824 */ /* 0x000fe200078e020c */
[----:B0-----:R-:W0:Y:S01]  /*4840*/  MUFU.RCP R14, R14 ;  /* 0x0000000e000e7308 */ /* 0x001e220000001000 */
[----:B------:R-:W-:-:S02]  /*4850*/  IADD3 R26, PT, PT, -R8, R9, RZ ;  /* 0x00000009081a7210 */ /* 0x000fc40007ffe1ff */
[----:B------:R-:W-:Y:S01]  /*4860*/  MOV R42, RZ ;  /* 0x000000ff002a7202 */ /* 0x000fe20000000f00 */
[----:B--2---:R-:W-:Y:S02]  /*4870*/  IMAD R52, R3, UR10, RZ ;  /* 0x0000000a03347c24 */ /* 0x004fe4000f8e02ff */
[----:B-1----:R-:W-:-:S03]  /*4880*/  IMAD R11, R11, UR7, RZ ;  /* 0x000000070b0b7c24 */ /* 0x002fc6000f8e02ff */
[----:B------:R-:W-:Y:S01]  /*4890*/  SHF.R.S32.HI R53, RZ, 0x1f, R52 ;  /* 0x0000001fff357819 */ /* 0x000fe20000011434 */
[----:B------:R-:W-:Y:S01]  /*48a0*/  IMAD.WIDE R6, R11, 0x4, R6 ;  /* 0x000000040b067825 */ /* 0x000fe200078e0206 */
[----:B------:R-:W-:Y:S02]  /*48b0*/  LEA R11, R2, R15, 0x18 ;  /* 0x0000000f020b7211 */ /* 0x000fe400078ec0ff */
[----:B----4-:R-:W-:Y:S02]  /*48c0*/  IADD3 R4, PT, PT, R4, -UR6, RZ ;  /* 0x8000000604047c10 */ /* 0x010fe4000fffe0ff */
[----:B0-----:R-:W-:Y:S02]  /*48d0*/  IADD3 R13, PT, PT, R14, 0xffffffe, RZ ;  /* 0x0ffffffe0e0d7810 */ /* 0x001fe40007ffe0ff */
[----:B------:R-:W-:Y:S02]  /*48e0*/  IADD3 R11, PT, PT, R12, 0x10, R11 ;  /* 0x000000100c0b7810 */ /* 0x000fe40007ffe00b */
[----:B------:R-:W-:-:S02]  /*48f0*/  MOV R12, RZ ;  /* 0x000000ff000c7202 */ /* 0x000fc40000000f00 */
[----:B------:R-:W0:Y:S01]  /*4900*/  F2I.FTZ.U32.TRUNC.NTZ R13, R13 ;  /* 0x0000000d000d7305 */ /* 0x000e22000021f000 */
[----:B---3--:R-:W-:-:S04]  /*4910*/  IADD3 R6, P0, PT, R6, UR12, RZ ;  /* 0x0000000c06067c10 */ /* 0x008fc8000ff1e0ff */
[----:B------:R-:W-:Y:S02]  /*4920*/  IADD3.X R7, PT, PT, R7, UR13, RZ, P0, !PT ;  /* 0x0000000d07077c10 */ /* 0x000fe400087fe4ff */
[----:B0-----:R-:W-:-:S05]  /*4930*/  IADD3 R17, PT, PT, RZ, -R13, RZ ;  /* 0x8000000dff117210 */ /* 0x001fca0007ffe0ff */
[----:B------:R-:W-:-:S04]  /*4940*/  IMAD R15, R17, R0, RZ ;  /* 0x00000000110f7224 */ /* 0x000fc800078e02ff */
[----:B------:R-:W-:Y:S01]  /*4950*/  IMAD.HI.U32 R2, R13, R15, R12 ;  /* 0x0000000f0d027227 */ /* 0x000fe200078e000c */
[----:B------:R-:W-:-:S04]  /*4960*/  SHF.L.U32 R13, R5, 0x3, RZ ;  /* 0x00000003050d7819 */ /* 0x000fc800000006ff */
[----:B------:R-:W-:Y:S02]  /*4970*/  LOP3.LUT R3, R13, 0xf8, RZ, 0xc0, !PT ;  /* 0x000000f80d037812 */ /* 0x000fe400078ec0ff */
[----:B------:R-:W-:-:S07]  /*4980*/  LOP3.LUT R44, R24, 0x8, R13, 0xf8, !PT ;  /* 0x00000008182c7812 */ /* 0x000fce00078ef80d */
.L_x_21698:
        /* <DEDUP_REMOVED lines=26> */
[----:B------:R-:W-:Y:S02]  /*4b30*/  HFMA2 R12, -RZ, RZ, 0, 0 ;  /* 0x00000000ff0c7431 */ /* 0x000fe400000001ff */
[----:B------:R-:W-:Y:S01]  /*4b40*/  IMAD R19, R19, R14, RZ ;  /* 0x0000000e13137224 */ /* 0x000fe200078e02ff */
[----:B------:R-:W-:Y:S01]  /*4b50*/  ISETP.NE.AND P2, PT, R18, RZ, PT ;  /* 0x000000ff1200720c */ /* 0x000fe20003f45270 */
[----:B------:R-:W-:-:S02]  /*4b60*/  IMAD.IADD R15, R16, 0x1, R45 ;  /* 0x00000001100f7824 */ /* 0x000fc400078e022d */
[----:B------:R-:W-:-:S03]  /*4b70*/  IMAD.HI.U32 R12, R13, R19, R12 ;  /* 0x000000130d0c7227 */ /* 0x000fc600078e000c */
[----:B------:R-:W-:Y:S02]  /*4b80*/  IABS R17, R15 ;  /* 0x0000000f00117213 */ /* 0x000fe40000000000 */
[----:B------:R-:W-:Y:S02]  /*4b90*/  ISETP.GE.AND P1, PT, R15, RZ, PT ;  /* 0x000000ff0f00720c */ /* 0x000fe40003f26270 */
        /* <DEDUP_REMOVED lines=12> */
[----:B------:R-:W-:Y:S05]  /*4c60*/  @!P0 BRA P1, `(.L_x_21665) ;  /* 0x0000002800b88947 */ /* 0x000fea0000800000 */
[----:B------:R-:W2:Y:S01]  /*4c70*/  LDG.E.CONSTANT R21, desc[UR8][R6.64] ;  /* 0x0000000806157981 */ /* 0x000ea2000c1e9900 */
[----:B------:R-:W-:-:S03]  /*4c80*/  VIADD R48, R44, 0xfffffffd ;  /* 0xfffffffd2c307836 */ /* 0x000fc60000000000 */
[----:B------:R-:W0:Y:S04]  /*4c90*/  LDS.128 R12, [R11+-0x10] ;  /* 0xfffff0000b0c7984 */ /* 0x000e280000000c00 */
        /* <DEDUP_REMOVED lines=42> */
.L_x_21667:
[----:B------:R-:W-:Y:S05]  /*4f40*/  BSYNC.RECONVERGENT B2 ;  /* 0x0000000000027941 */ /* 0x000fea0003800200 */
.L_x_21666:
[----:B-----5:R-:W-:Y:S01]  /*4f50*/  F2FP.F16.F32.PACK_AB R47, R17, R16 ;  /* 0x00000010112f723e */ /* 0x020fe200000000ff */
[----:B------:R-:W-:Y:S01]  /*4f60*/  HMUL2 R13, R46, R13 ;  /* 0x0000000d2e0d7232 */ /* 0x000fe20000000000 */
        /* <DEDUP_REMOVED lines=36> */
.L_x_21669:
[----:B------:R-:W-:Y:S05]  /*51b0*/  BSYNC.RECONVERGENT B2 ;  /* 0x0000000000027941 */ /* 0x000fea0003800200 */
.L_x_21668:
        /* <DEDUP_REMOVED lines=38> */
.L_x_21671:
[----:B------:R-:W-:Y:S05]  /*5420*/  BSYNC.RECONVERGENT B2 ;  /* 0x0000000000027941 */ /* 0x000fea0003800200 */
.L_x_21670:
        /* <DEDUP_REMOVED lines=45> */
.L_x_21673:
[----:B------:R-:W-:Y:S05]  /*5700*/  BSYNC.RECONVERGENT B2 ;  /* 0x0000000000027941 */ /* 0x000fea0003800200 */
.L_x_21672:
        /* <DEDUP_REMOVED lines=40> */
.L_x_21675:
[----:B------:R-:W-:Y:S05]  /*5990*/  BSYNC.RECONVERGENT B2 ;  /* 0x0000000000027941 */ /* 0x000fea0003800200 */
.L_x_21674:
        /* <DEDUP_REMOVED lines=26> */
[-C--:B------:R-:W-:Y:S01]  /*5b40*/  ISETP.GE.AND P4, PT, R18, R49.reuse, PT ;  /* 0x000000311200720c */ /* 0x080fe20003f86270 */
[----:B------:R-:W-:Y:S01]  /*5b50*/  VIADD R18, R44, 0xfffffffe ;  /* 0xfffffffe2c127836 */ /* 0x000fe20000000000 */
[----:B------:R-:W-:Y:S02]  /*5b60*/  ISETP.GE.AND P1, PT, R48, R49, PT ;  /* 0x000000313000720c */ /* 0x000fe40003f26270 */
        /* <DEDUP_REMOVED lines=9> */
.L_x_21677:
[----:B------:R-:W-:Y:S05]  /*5c00*/  BSYNC.RECONVERGENT B2 ;  /* 0x0000000000027941 */ /* 0x000fea0003800200 */
.L_x_21676:
        /* <DEDUP_REMOVED lines=45> */
.L_x_21679:
[----:B------:R-:W-:Y:S05]  /*5ee0*/  BSYNC.RECONVERGENT B2 ;  /* 0x0000000000027941 */ /* 0x000fea0003800200 */
.L_x_21678:
        /* <DEDUP_REMOVED lines=40> */
.L_x_21681:
[----:B------:R-:W-:Y:S05]  /*6170*/  BSYNC.RECONVERGENT B2 ;  /* 0x0000000000027941 */ /* 0x000fea0003800200 */
.L_x_21680:
        /* <DEDUP_REMOVED lines=38> */
.L_x_21683:
[----:B------:R-:W-:Y:S05]  /*63e0*/  BSYNC.RECONVERGENT B2 ;  /* 0x0000000000027941 */ /* 0x000fea0003800200 */
.L_x_21682:
        /* <DEDUP_REMOVED lines=45> */
.L_x_21685:
[----:B------:R-:W-:Y:S05]  /*66c0*/  BSYNC.RECONVERGENT B2 ;  /* 0x0000000000027941 */ /* 0x000fea0003800200 */
.L_x_21684:
        /* <DEDUP_REMOVED lines=40> */
.L_x_21687:
[----:B------:R-:W-:Y:S05]  /*6950*/  BSYNC.RECONVERGENT B2 ;  /* 0x0000000000027941 */ /* 0x000fea0003800200 */
.L_x_21686:
        /* <DEDUP_REMOVED lines=38> */
.L_x_21689:
[----:B------:R-:W-:Y:S05]  /*6bc0*/  BSYNC.RECONVERGENT B2 ;  /* 0x0000000000027941 */ /* 0x000fea0003800200 */
.L_x_21688:
[----:B-----5:R-:W-:-:S04]  /*6bd0*/  HMUL2 R13, R46, R13 ;  /* 0x0000000d2e0d7232 */ /* 0x020fc80000000000 */
[----:B------:R-:W-:Y:S02]  /*6be0*/  HFMA2 R17, R43, R12, R13 ;  /* 0x0000000c2b117231 */ /* 0x000fe4000000000d */
[--C-:B------:R-:W-:Y:S02]  /*6bf0*/  HADD2.F32 R12, -RZ, R16.reuse.H0_H0 ;  /* 0x20000010ff0c7230 */ /* 0x100fe40000004100 */
[----:B------:R-:W-:Y:S02]  /*6c00*/  HADD2.F32 R13, -RZ, R16.H1_H1 ;  /* 0x30000010ff0d7230 */ /* 0x000fe40000004100 */
[----:B------:R-:W-:-:S03]  /*6c10*/  HFMA2 R17, R47, R14, R17 ;  /* 0x0000000e2f117231 */ /* 0x000fc60000000011 */
[----:B------:R-:W-:Y:S01]  /*6c20*/  FADD.FTZ R12, R12, R13 ;  /* 0x0000000d0c0c7221 */ /* 0x000fe20000010000 */
[----:B------:R-:W-:Y:S02]  /*6c30*/  HFMA2 R17, R50, R15, R17 ;  /* 0x0000000f32117231 */ /* 0x000fe40000000011 */
[--C-:B------:R-:W-:Y:S02]  /*6c40*/  HADD2.F32 R15, -RZ, R19.reuse.H1_H1 ;  /* 0x30000013ff0f7230 */ /* 0x100fe40000004100 */
[----:B------:R-:W-:Y:S01]  /*6c50*/  FADD.FTZ R33, R33, R12 ;  /* 0x0000000c21217221 */ /* 0x000fe20000010000 */
[----:B------:R-:W-:Y:S02]  /*6c60*/  HADD2.F32 R12, -RZ, R19.H0_H0 ;  /* 0x20000013ff0c7230 */ /* 0x000fe40000004100 */
        /* <DEDUP_REMOVED lines=35> */
.L_x_21691:
[----:B------:R-:W-:Y:S05]  /*6ea0*/  BSYNC.RECONVERGENT B2 ;  /* 0x0000000000027941 */ /* 0x000fea0003800200 */
.L_x_21690:
        /* <DEDUP_REMOVED lines=40> */
.L_x_21693:
[----:B------:R-:W-:Y:S05]  /*7130*/  BSYNC.RECONVERGENT B2 ;  /* 0x0000000000027941 */ /* 0x000fea0003800200 */
.L_x_21692:
        /* <DEDUP_REMOVED lines=37> */
.L_x_21695:
[----:B------:R-:W-:Y:S05]  /*7390*/  BSYNC.RECONVERGENT B2 ;  /* 0x0000000000027941 */ /* 0x000fea0003800200 */
.L_x_21694:
        /* <DEDUP_REMOVED lines=31> */
[----:B------:R-:W-:-:S02]  /*7590*/  PRMT R22, R22, 0x5410, R13 ;  /* 0x0000541016167816 */ /* 0x000fc4000000000d */
[C---:B------:R-:W-:Y:S02]  /*75a0*/  PRMT R13, R23.reuse, 0x7632, R13 ;  /* 0x00007632170d7816 */ /* 0x040fe4000000000d */
[----:B------:R-:W-:Y:S02]  /*75b0*/  SEL R23, R23, RZ, !P2 ;  /* 0x000000ff17177207 */ /* 0x000fe40005000000 */
[----:B------:R-:W-:-:S04]  /*75c0*/  SEL R16, R13, RZ, !P0 ;  /* 0x000000ff0d107207 */ /* 0x000fc80004000000 */
[----:B------:R-:W-:-:S07]  /*75d0*/  PRMT R23, R23, 0x5410, R16 ;  /* 0x0000541017177816 */ /* 0x000fce0000000010 */
.L_x_21697:
[----:B------:R-:W-:Y:S05]  /*75e0*/  BSYNC.RECONVERGENT B2 ;  /* 0x0000000000027941 */ /* 0x000fea0003800200 */
.L_x_21696:
        /* <DEDUP_REMOVED lines=22> */
.L_x_21665:
[----:B------:R-:W-:Y:S05]  /*7750*/  BSYNC.RECONVERGENT B0 ;  /* 0x0000000000007941 */ /* 0x000fea0003800200 */
.L_x_21664:
        /* <DEDUP_REMOVED lines=10> */
.L_x_21663:
[----:B------:R-:W-:Y:S05]  /*7800*/  BSYNC.RECONVERGENT B1 ;  /* 0x0000000000017941 */ /* 0x000fea0003800200 */
.L_x_21662:
[----:B------:R-:W0:Y:S01]  /*7810*/  SHFL.BFLY PT, R0, R41, 0x1, 0x1f ;  /* 0x0c201f0029007f89 */ /* 0x000e2200000e0000 */
[----:B------:R-:W-:Y:S01]  /*7820*/  LOP3.LUT R18, R5, 0x1, RZ, 0xc0, !PT ;  /* 0x0000000105127812 */ /* 0x000fe200078ec0ff */
[----:B------:R-:W-:Y:S02]  /*7830*/  BSSY.RECONVERGENT B0, `(.L_x_21699) ;  /* 0x000003c000007945 */ /* 0x000fe40003800200 */
[----:B------:R-:W1:Y:S01]  /*7840*/  SHFL.BFLY PT, R3, R42, 0x1, 0x1f ;  /* 0x0c201f002a037f89 */ /* 0x000e6200000e0000 */
[----:B------:R-:W-:Y:S02]  /*7850*/  ISETP.NE.AND P0, PT, R18, RZ, PT ;  /* 0x000000ff1200720c */ /* 0x000fe40003f05270 */
[----:B------:R-:W-:Y:S01]  /*7860*/  SHF.R.U32.HI R18, RZ, 0x1, R10 ;  /* 0x00000001ff127819 */ /* 0x000fe2000001160a */
[----:B------:R-:W2:Y:S04]  /*7870*/  SHFL.BFLY PT, R7, R40, 0x1, 0x1f ;  /* 0x0c201f0028077f89 */ /* 0x000ea800000e0000 */
[----:B------:R-:W3:Y:S01]  /*7880*/  SHFL.BFLY PT, R2, R39, 0x1, 0x1f ;  /* 0x0c201f0027027f89 */ /* 0x000ee200000e0000 */
[----:B------:R-:W-:-:S03]  /*7890*/  IMAD R9, R9, 0x100, R18 ;  /* 0x0000010009097824 */ /* 0x000fc600078e0212 */
[----:B------:R-:W4:Y:S04]  /*78a0*/  SHFL.BFLY PT, R11, R38, 0x1, 0x1f ;  /* 0x0c201f00260b7f89 */ /* 0x000f2800000e0000 */
[----:B------:R-:W4:Y:S04]  /*78b0*/  SHFL.BFLY PT, R4, R37, 0x1, 0x1f ;  /* 0x0c201f0025047f89 */ /* 0x000f2800000e0000 */
[----:B------:R-:W4:Y:S01]  /*78c0*/  SHFL.BFLY PT, R13, R36, 0x1, 0x1f ;  /* 0x0c201f00240d7f89 */ /* 0x000f2200000e0000 */
[----:B0-----:R-:W-:Y:S01]  /*78d0*/  FADD.FTZ R41, R0, R41 ;  /* 0x0000002900297221 */ /* 0x001fe20000010000 */
[----:B------:R-:W-:-:S02]  /*78e0*/  LOP3.LUT R0, R5, 0x3c0, RZ, 0xc0, !PT ;  /* 0x000003c005007812 */ /* 0x000fc400078ec0ff */
        /* <DEDUP_REMOVED lines=48> */
.L_x_21700:
[----:B------:R-:W-:Y:S05]  /*7bf0*/  BSYNC.RECONVERGENT B0 ;  /* 0x0000000000007941 */ /* 0x000fea0003800200 */
.L_x_21699:
        /* <DEDUP_REMOVED lines=45> */
.L_x_21702:
[----:B------:R-:W-:Y:S05]  /*7ed0*/  BSYNC.RECONVERGENT B0 ;  /* 0x0000000000007941 */ /* 0x000fea0003800200 */
.L_x_21701:
        /* <DEDUP_REMOVED lines=20> */
.L_x_21704:
[----:B------:R-:W-:Y:S05]  /*8020*/  BSYNC.RECONVERGENT B0 ;  /* 0x0000000000007941 */ /* 0x000fea0003800200 */
.L_x_21703:
        /* <DEDUP_REMOVED lines=35> */
.L_x_21706:
[----:B------:R-:W-:Y:S05]  /*8260*/  BSYNC.RECONVERGENT B0 ;  /* 0x0000000000007941 */ /* 0x000fea0003800200 */
.L_x_21705:
        /* <DEDUP_REMOVED lines=8> */
[----:B------:R-:W1:Y:S01]  /*82f0*/  S2R R3, SR_TID.X ;  /* 0x0000000000037919 */ /* 0x000e620000002100 */
[----:B------:R-:W2:Y:S01]  /*8300*/  LDCU.64 UR6, c[0x0][0x380] ;  /* 0x00007000ff0677ac */ /* 0x000ea20008000a00 */
[----:B0-----:R-:W-:Y:S01]  /*8310*/  F2FP.F16.F32.PACK_AB R41, R41, R42 ;  /* 0x0000002a2929723e */ /* 0x001fe200000000ff */
[----:B------:R-:W0:Y:S01]  /*8320*/  S2R R0, SR_CTAID.Z ;  /* 0x0000000000007919 */ /* 0x000e220000002700 */
[----:B------:R-:W-:Y:S01]  /*8330*/  USHF.L.U32 UR5, UR4, 0x8, URZ ;  /* 0x0000000804057899 */ /* 0x000fe200080006ff */
[----:B------:R-:W-:Y:S02]  /*8340*/  F2FP.F16.F32.PACK_AB R39, R39, R40 ;  /* 0x000000282727723e */ /* 0x000fe400000000ff */
[----:B------:R-:W-:Y:S02]  /*8350*/  F2FP.F16.F32.PACK_AB R37, R37, R38 ;  /* 0x000000262525723e */ /* 0x000fe400000000ff */
[----:B------:R-:W-:Y:S02]  /*8360*/  PRMT R4, R39, 0x7632, R4 ;  /* 0x0000763227047816 */ /* 0x000fe40000000004 */
[----:B------:R-:W-:-:S02]  /*8370*/  PRMT R5, R37, 0x7632, R5 ;  /* 0x0000763225057816 */ /* 0x000fc40000000005 */
[----:B------:R-:W-:Y:S02]  /*8380*/  F2FP.F16.F32.PACK_AB R35, R35, R36 ;  /* 0x000000242323723e */ /* 0x000fe400000000ff */
[----:B------:R-:W-:Y:S02]  /*8390*/  F2FP.F16.F32.PACK_AB R33, R33, R34 ;  /* 0x000000222121723e */ /* 0x000fe400000000ff */
[----:B------:R-:W-:Y:S02]  /*83a0*/  F2FP.F16.F32.PACK_AB R31, R31, R32 ;  /* 0x000000201f1f723e */ /* 0x000fe400000000ff */
[----:B------:R-:W-:Y:S02]  /*83b0*/  F2FP.F16.F32.PACK_AB R29, R29, R30 ;  /* 0x0000001e1d1d723e */ /* 0x000fe400000000ff */
[----:B------:R-:W-:Y:S02]  /*83c0*/  F2FP.F16.F32.PACK_AB R27, R27, R28 ;  /* 0x0000001c1b1b723e */ /* 0x000fe400000000ff */
[----:B------:R-:W-:-:S02]  /*83d0*/  PRMT R6, R33, 0x7632, R6 ;  /* 0x0000763221067816 */ /* 0x000fc40000000006 */
[----:B------:R-:W-:Y:S02]  /*83e0*/  PRMT R7, R27, 0x7632, R7 ;  /* 0x000076321b077816 */ /* 0x000fe40000000007 */
[----:B-1----:R-:W-:Y:S02]  /*83f0*/  SHF.R.U32.HI R3, RZ, 0x1, R3 ;  /* 0x00000001ff037819 */ /* 0x002fe40000011603 */
[----:B0-----:R-:W-:-:S04]  /*8400*/  SHF.L.U32 R0, R0, 0x8, RZ ;  /* 0x0000000800007819 */ /* 0x001fc800000006ff */
        /* <DEDUP_REMOVED lines=25> */
.L_x_21639:
[----:B------:R-:W-:Y:S01]  /*85a0*/  HFMA2 R15, -RZ, RZ, 0, 1.847743988037109375e-06 ;  /* 0x0000001fff0f7431 */ /* 0x000fe200000001ff */
[----:B------:R-:W-:Y:S01]  /*85b0*/  BSSY B2, `(.L_x_21707) ;  /* 0x0000006000027945 */ /* 0x000fe20003800000 */
[----:B------:R-:W-:Y:S01]  /*85c0*/  MOV R13, 0x1 ;  /* 0x00000001000d7802 */ /* 0x000fe20000000f00 */
[----:B------:R-:W-:-:S07]  /*85d0*/  IMAD.MOV.U32 R10, RZ, RZ, -0x1 ;  /* 0xffffffffff0a7424 */ /* 0x000fce00078e00ff */
[----:B------:R-:W-:Y:S05]  /*85e0*/  WARPSYNC.COLLECTIVE R10, `(.L_x_21708) ;  /* 0x000000000a087348 */ /* 0x000fea0003c00000 */
[----:B------:R0:W1:Y:S02]  /*85f0*/  SHFL.BFLY P2, R9, R8, R13, R15 ;  /* 0x0c00000d08097389 */ /* 0x000064000004000f */
[----:B01----:R-:W-:Y:S05]  /*8600*/  ENDCOLLECTIVE ;  /* 0x000000000000791b */ /* 0x003fea0003800000 */
.L_x_21708:
[----:B------:R-:W-:Y:S05]  /*8610*/  BSYNC B2 ;  /* 0x0000000000027941 */ /* 0x000fea0003800000 */
.L_x_21707:
[----:B------:R-:W-:Y:S05]  /*8620*/  BRA `(.L_x_21709) ;  /* 0xffffffa000f47947 */ /* 0x000fea000383ffff */
.L_x_21641:
        /* <DEDUP_REMOVED lines=8> */
.L_x_21711:
[----:B------:R-:W-:Y:S05]  /*86b0*/  BSYNC B0 ;  /* 0x0000000000007941 */ /* 0x000fea0003800000 */
.L_x_21710:
        /* <DEDUP_REMOVED lines=9> */
.L_x_21712:
[----:B------:R-:W-:Y:S01]  /*8750*/  IMAD.MOV.U32 R13, RZ, RZ, 0x4 ;  /* 0x00000004ff0d7424 */ /* 0x000fe200078e00ff */
[----:B------:R-:W-:-:S04]  /*8760*/  MOV R2, R9 ;  /* 0x0000000900027202 */ /* 0x000fc80000000f00 */
[----:B------:R-:W-:-:S04]  /*8770*/  FMNMX.FTZ R2, R7, R2, !PT ;  /* 0x0000000207027209 */ /* 0x000fc80007810000 */
[----:B------:R-:W-:-:S07]  /*8780*/  MOV R8, R2 ;  /* 0x0000000200087202 */ /* 0x000fce0000000f00 */
[----:B------:R-:W-:Y:S05]  /*8790*/  WARPSYNC.COLLECTIVE R10, `(.L_x_21713) ;  /* 0x000000000a087348 */ /* 0x000fea0003c00000 */
[----:B------:R0:W1:Y:S02]  /*87a0*/  SHFL.BFLY P2, R9, R8, R13, R15 ;  /* 0x0c00000d08097389 */ /* 0x000064000004000f */
[----:B01----:R-:W-:Y:S05]  /*87b0*/  ENDCOLLECTIVE ;  /* 0x000000000000791b */ /* 0x003fea0003800000 */
.L_x_21713:
[----:B------:R-:W-:Y:S01]  /*87c0*/  HFMA2 R13, -RZ, RZ, 0, 1.1920928955078125e-07 ;  /* 0x00000002ff0d7431 */ /* 0x000fe200000001ff */
[----:B------:R-:W-:-:S04]  /*87d0*/  FMNMX.FTZ R6, R2, R9, !PT ;  /* 0x0000000902067209 */ /* 0x000fc80007810000 */
[----:B------:R-:W-:-:S07]  /*87e0*/  MOV R8, R6 ;  /* 0x0000000600087202 */ /* 0x000fce0000000f00 */
[----:B------:R-:W-:Y:S05]  /*87f0*/  WARPSYNC.COLLECTIVE R10, `(.L_x_21714) ;  /* 0x000000000a087348 */ /* 0x000fea0003c00000 */
[----:B------:R0:W1:Y:S02]  /*8800*/  SHFL.BFLY P2, R9, R8, R13, R15 ;  /* 0x0c00000d08097389 */ /* 0x000064000004000f */
[----:B01----:R-:W-:Y:S05]  /*8810*/  ENDCOLLECTIVE ;  /* 0x000000000000791b */ /* 0x003fea0003800000 */
.L_x_21714:
[----:B------:R-:W-:Y:S01]  /*8820*/  MOV R11, R9 ;  /* 0x00000009000b7202 */ /* 0x000fe20000000f00 */
[----:B------:R-:W-:Y:S06]  /*8830*/  BRA `(.L_x_21715) ;  /* 0xffffffa400007947 */ /* 0x000fec000383ffff */
.L_x_21716:
        /* <DEDUP_REMOVED lines=12> */
.L_x_25977:


//--------------------- .text._ZN4vllm25paged_attention_v1_kernelIttLi192ELi16ELi128ELNS_18Fp8KVCacheDataTypeE0ELb1EEEvPT_PKS2_PKT0_S8_ifPKiSA_iPKfiiiSC_SC_iiiii --------------------------
	.section	.text._ZN4vllm25paged_attention_v1_kernelIttLi192ELi16ELi128ELNS_18Fp8KVCacheDataTypeE0ELb1EEEvPT_PKS2_PKT0_S8_ifPKiSA_iPKfiiiSC_SC_iiiii,"ax",@progbits
	.align	128
        .global         _ZN4vllm25paged_attention_v1_kernelIttLi192ELi16ELi128ELNS_18Fp8KVCacheDataTypeE0ELb1EEEvPT_PKS2_PKT0_S8_ifPKiSA_iPKfiiiSC_SC_iiiii
        .type           _ZN4vllm25paged_attention_v1_kernelIttLi192ELi16ELi128ELNS_18Fp8KVCacheDataTypeE0ELb1EEEvPT_PKS2_PKT0_S8_ifPKiSA_iPKfiiiSC_SC_iiiii,@function
        .size           _ZN4vllm25paged_attention_v1_kernelIttLi192ELi16ELi128ELNS_18Fp8KVCacheDataTypeE0ELb1EEEvPT_PKS2_PKT0_S8_ifPKiSA_iPKfiiiSC_SC_iiiii,(.L_x_25978 - _ZN4vllm25paged_attention_v1_kernelIttLi192ELi16ELi128ELNS_18Fp8KVCacheDataTypeE0ELb1EEEvPT_PKS2_PKT0_S8_ifPKiSA_iPKfiiiSC_SC_iiiii)
        .other          _ZN4vllm25paged_attention_v1_kernelIttLi192ELi16ELi128ELNS_18Fp8KVCacheDataTypeE0ELb1EEEvPT_PKS2_PKT0_S8_ifPKiSA_iPKfiiiSC_SC_iiiii,@"STO_CUDA_ENTRY STV_DEFAULT"
_ZN4vllm25paged_attention_v1_kernelIttLi192ELi16ELi128ELNS_18Fp8KVCacheDataTypeE0ELb1EEEvPT_PKS2_PKT0_S8_ifPKiSA_iPKfiiiSC_SC_iiiii:
.text._ZN4vllm25paged_attention_v1_kernelIttLi192ELi16ELi128ELNS_18Fp8KVCacheDataTypeE0ELb1EEEvPT_PKS2_PKT0_S8_ifPKiSA_iPKfiiiSC_SC_iiiii:
        /* <DEDUP_REMOVED lines=8> */
[----:B------:R-:W4:Y:S01]  /*0080*/  LDCU UR13, c[0x0][0x3f4] ;  /* 0x00007e80ff0d77ac */ /* 0x000f220008000800 */
        /* <DEDUP_REMOVED lines=14> */
[----:B------:R-:W2:Y:S06]  /*0170*/  LDCU.64 UR20, c[0x0][0x390] ;  /* 0x00007200ff1477ac */ /* 0x000eac0008000a00 */
[----:B------:R-:W3:Y:S01]  /*0180*/  @!P1 LDC.64 R8, c[0x0][0x388] ;  /* 0x0000e200ff089b82 */ /* 0x000ee20000000a00 */
[----:B----4-:R-:W-:Y:S01]  /*0190*/  @!P1 IMAD R6, R2, 0xc0, RZ ;  /* 0x000000c002069824 */ /* 0x010fe200078e02ff */
[----:B0-----:R-:W-:Y:S01]  /*01a0*/  UIMAD UR4, UR12, UR4, URZ ;  /* 0x000000040c0472a4 */ /* 0x001fe2000f8e02ff */
[----:B------:R-:W-:-:S03]  /*01b0*/  @!P1 IMAD.SHL.U32 R3, R0, 0x4, RZ ;  /* 0x0000000400039824 */ /* 0x000fc600078e00ff */
[----:B------:R-:W-:Y:S02]  /*01c0*/  USHF.R.S32.HI UR5, URZ, 0x1f, UR4 ;  /* 0x0000001fff057899 */ /* 0x000fe40008011404 */
[----:B------:R-:W-:Y:S01]  /*01d0*/  @!P1 IADD3 R3, P2, P3, R3, UR4, R6 ;  /* 0x0000000403039c10 */ /* 0x000fe2000fb5e006 */
[----:B------:R-:W0:Y:S03]  /*01e0*/  @P0 LDC.64 R10, c[0x0][0x3c0] ;  /* 0x0000f000ff0a0b82 */ /* 0x000e260000000a00 */
[----:B-1----:R-:W-:Y:S02]  /*01f0*/  @!P1 IADD3.X R4, PT, PT, RZ, UR5, RZ, P2, P3 ;  /* 0x00000005ff049c10 */ /* 0x002fe400097e64ff */
[----:B---3--:R-:W-:-:S03]  /*0200*/  @!P1 LEA R6, P2, R3, R8, 0x1 ;  /* 0x0000000803069211 */ /* 0x008fc600078408ff */
[----:B------:R-:W1:Y:S01]  /*0210*/  LDC R8, c[0x0][0x3a0] ;  /* 0x0000e800ff087b82 */ /* 0x000e620000000800 */
[----:B------:R-:W-:-:S06]  /*0220*/  @!P1 LEA.HI.X R7, R3, R9, R4, 0x1, P2 ;  /* 0x0000000903079211 */ /* 0x000fcc00010f0c04 */
[----:B------:R-:W3:Y:S01]  /*0230*/  @!P1 LDG.E.64.CONSTANT R6, desc[UR10][R6.64] ;  /* 0x0000000a06069981 */ /* 0x000ee2000c1e9b00 */
[----:B0-----:R-:W-:Y:S01]  /*0240*/  @P0 IMAD.WIDE.U32 R10, R2, 0x4, R10 ;  /* 0x00000004020a0825 */ /* 0x001fe200078e000a */
[----:B-1----:R-:W-:Y:S01]  /*0250*/  IABS R15, R8 ;  /* 0x00000008000f7213 */ /* 0x002fe20000000000 */
[----:B------:R-:W0:Y:S03]  /*0260*/  LDC R3, c[0x0][0x370] ;  /* 0x0000dc00ff037b82 */ /* 0x000e260000000800 */
[----:B------:R0:W5:Y:S01]  /*0270*/  @P0 LDG.E.CONSTANT R40, desc[UR10][R10.64] ;  /* 0x0000000a0a280981 */ /* 0x000162000c1e9900 */
[----:B------:R-:W-:Y:S01]  /*0280*/  LOP3.LUT R39, R0, 0x1, RZ, 0xc0, !PT ;  /* 0x0000000100277812 */ /* 0x000fe200078ec0ff */
[----:B------:R-:W1:Y:S01]  /*0290*/  I2F.RP R4, R15 ;  /* 0x0000000f00047306 */ /* 0x000e620000209400 */
[----:B------:R-:W-:Y:S01]  /*02a0*/  SHF.R.U32.HI R41, RZ, 0x5, R0 ;  /* 0x00000005ff297819 */ /* 0x000fe20000011600 */
[----:B------:R-:W-:Y:S01]  /*02b0*/  UISETP.NE.AND UP0, UPT, UR13, URZ, UPT ;  /* 0x000000ff0d00728c */ /* 0x000fe2000bf05270 */
[----:B------:R-:W-:Y:S01]  /*02c0*/  BSSY B0, `(.L_x_21717) ;  /* 0x0000221000007945 */ /* 0x000fe20003800000 */
[----:B------:R-:W-:-:S04]  /*02d0*/  IMAD.MOV.U32 R36, RZ, RZ, -0x800001 ;  /* 0xff7fffffff247424 */ /* 0x000fc800078e00ff */
[----:B-1----:R-:W1:Y:S01]  /*02e0*/  MUFU.RCP R4, R4 ;  /* 0x0000000400047308 */ /* 0x002e620000001000 */
        /* <DEDUP_REMOVED lines=13> */
[----:B------:R-:W-:Y:S01]  /*03c0*/  @!P2 IMAD.IADD R4, R4, 0x1, -R15 ;  /* 0x000000010404a824 */ /* 0x000fe200078e0a0f */
[----:B------:R-:W-:Y:S02]  /*03d0*/  @!P2 IADD3 R9, PT, PT, R9, 0x1, RZ ;  /* 0x000000010909a810 */ /* 0x000fe40007ffe0ff */
[----:B------:R-:W-:Y:S02]  /*03e0*/  ISETP.NE.AND P2, PT, R8, RZ, PT ;  /* 0x000000ff0800720c */ /* 0x000fe40003f45270 */
[----:B------:R-:W-:Y:S02]  /*03f0*/  ISETP.GE.U32.AND P0, PT, R4, R15, PT ;  /* 0x0000000f0400720c */ /* 0x000fe40003f06070 */
[----:B------:R-:W-:-:S04]  /*0400*/  MOV R4, UR13 ;  /* 0x0000000d00047c02 */ /* 0x000fc80008000f00 */
[----:B------:R-:W-:-:S04]  /*0410*/  IABS R4, R4 ;  /* 0x0000000400047213 */ /* 0x000fc80000000000 */
[----:B------:R-:W0:Y:S01]  /*0420*/  I2F.RP R11, R4 ;  /* 0x00000004000b7306 */ /* 0x000e220000209400 */
[----:B------:R-:W-:Y:S02]  /*0430*/  MOV R38, R4 ;  /* 0x0000000400267202 */ /* 0x000fe40000000f00 */
[----:B------:R-:W-:-:S05]  /*0440*/  @P0 VIADD R9, R9, 0x1 ;  /* 0x0000000109090836 */ /* 0x000fca0000000000 */
[----:B------:R-:W-:Y:S02]  /*0450*/  @!P3 IADD3 R9, PT, PT, RZ, -R9, RZ ;  /* 0x80000009ff09b210 */ /* 0x000fe40007ffe0ff */
[----:B------:R-:W-:-:S04]  /*0460*/  @!P2 LOP3.LUT R9, RZ, R8, RZ, 0x33, !PT ;  /* 0x00000008ff09a212 */ /* 0x000fc800078e33ff */
[----:B------:R-:W-:Y:S01]  /*0470*/  IABS R15, R9 ;  /* 0x00000009000f7213 */ /* 0x000fe20000000000 */
[----:B0-----:R-:W0:Y:S08]  /*0480*/  MUFU.RCP R11, R11 ;  /* 0x0000000b000b7308 */ /* 0x001e300000001000 */
[----:B------:R-:W1:Y:S01]  /*0490*/  I2F.RP R12, R15 ;  /* 0x0000000f000c7306 */ /* 0x000e620000209400 */
[----:B0-----:R-:W-:-:S07]  /*04a0*/  IADD3 R13, PT, PT, R11, 0xffffffe, RZ ;  /* 0x0ffffffe0b0d7810 */ /* 0x001fce0007ffe0ff */
[----:B-1----:R0:W1:Y:S08]  /*04b0*/  MUFU.RCP R10, R12 ;  /* 0x0000000c000a7308 */ /* 0x0020700000001000 */
[----:B------:R-:W4:Y:S01]  /*04c0*/  F2I.FTZ.U32.TRUNC.NTZ R13, R13 ;  /* 0x0000000d000d7305 */ /* 0x000f22000021f000 */
[----:B0-----:R-:W-:-:S05]  /*04d0*/  IMAD.MOV.U32 R12, RZ, RZ, RZ ;  /* 0x000000ffff0c7224 */ /* 0x001fca00078e00ff */
[----:B------:R-:W-:Y:S02]  /*04e0*/  R2UR UR4, R12 ;  /* 0x000000000c0472ca */ /* 0x000fe400000e0000 */
[----:B-1----:R-:W-:-:S04]  /*04f0*/  IADD3 R10, PT, PT, R10, 0xffffffe, RZ ;  /* 0x0ffffffe0a0a7810 */ /* 0x002fc80007ffe0ff */
[----:B------:R0:W1:Y:S01]  /*0500*/  F2I.FTZ.U32.TRUNC.NTZ R11, R10 ;  /* 0x0000000a000b7305 */ /* 0x000062000021f000 */
[----:B----4-:R-:W-:Y:S01]  /*0510*/  R2UR UR5, R13 ;  /* 0x000000000d0572ca */ /* 0x010fe200000e0000 */
[----:B0-----:R-:W-:Y:S01]  /*0520*/  HFMA2 R10, -RZ, RZ, 0, 0 ;  /* 0x00000000ff0a7431 */ /* 0x001fe200000001ff */
[----:B------:R-:W-:Y:S01]  /*0530*/  R2UR UR9, R5 ;  /* 0x00000000050972ca */ /* 0x000fe200000e0000 */
[----:B------:R-:W-:-:S04]  /*0540*/  IMAD R5, R13, R4, RZ ;  /* 0x000000040d057224 */ /* 0x000fc800078e02ff */
[----:B------:R-:W-:-:S06]  /*0550*/  IMAD.MOV R5, RZ, RZ, -R5 ;  /* 0x000000ffff057224 */ /* 0x000fcc00078e0a05 */
[----:B------:R-:W-:Y:S02]  /*0560*/  IMAD.HI.U32 R5, R13, R5, UR4 ;  /* 0x000000040d057e27 */ /* 0x000fe4000f8e0005 */
[----:B------:R-:W-:-:S03]  /*0570*/  UIADD3 UR6, UPT, UPT, UR9, -0x1, URZ ;  /* 0xffffffff09067890 */ /* 0x000fc6000fffe0ff */
[----:B------:R-:W-:-:S03]  /*0580*/  R2UR UR22, R5 ;  /* 0x00000000051672ca */ /* 0x000fc600000e0000 */
[----:B------:R-:W-:Y:S01]  /*0590*/  MOV R14, UR6 ;  /* 0x00000006000e7c02 */ /* 0x000fe20008000f00 */
[----:B------:R-:W-:-:S03]  /*05a0*/  ULOP3.LUT UR6, UR6, UR13, URZ, 0x3c, !UPT ;  /* 0x0000000d06067292 */ /* 0x000fc6000f8e3cff */
[----:B------:R-:W-:-:S04]  /*05b0*/  IABS R12, R14 ;  /* 0x0000000e000c7213 */ /* 0x000fc80000000000 */
[----:B------:R-:W-:Y:S02]  /*05c0*/  R2UR UR7, R12 ;  /* 0x000000000c0772ca */ /* 0x000fe400000e0000 */
[----:B-1----:R-:W-:-:S05]  /*05d0*/  IADD3 R12, PT, PT, RZ, -R11, RZ ;  /* 0x8000000bff0c7210 */ /* 0x002fca0007ffe0ff */
[----:B------:R-:W-:Y:S02]  /*05e0*/  IMAD R5, R12, R15, RZ ;  /* 0x0000000f0c057224 */ /* 0x000fe400078e02ff */
[----:B------:R-:W0:Y:S02]  /*05f0*/  S2R R12, SR_CgaCtaId ;  /* 0x00000000000c7919 */ /* 0x000e240000008800 */
[----:B------:R-:W-:Y:S01]  /*0600*/  IMAD.HI.U32 R10, R11, R5, R10 ;  /* 0x000000050b0a7227 */ /* 0x000fe200078e000a */
[----:B------:R-:W-:Y:S01]  /*0610*/  IABS R11, R2 ;  /* 0x00000002000b7213 */ /* 0x000fe20000000000 */
[----:B------:R-:W-:Y:S01]  /*0620*/  UIMAD.WIDE.U32 UR4, UR22, UR7, URZ ;  /* 0x00000007160472a5 */ /* 0x000fe2000f8e00ff */
[----:B------:R-:W-:Y:S01]  /*0630*/  IABS R5, R9 ;  /* 0x0000000900057213 */ /* 0x000fe20000000000 */
[----:B------:R-:W-:-:S03]  /*0640*/  UIADD3 UR4, UPT, UPT, UR9, 0xf, URZ ;  /* 0x0000000f09047890 */ /* 0x000fc6000fffe0ff */
[----:B------:R-:W-:Y:S01]  /*0650*/  IADD3 R14, PT, PT, RZ, -R5, RZ ;  /* 0x80000005ff0e7210 */ /* 0x000fe20007ffe0ff */
[----:B------:R-:W-:Y:S02]  /*0660*/  IMAD R13, RZ, RZ, -UR5 ;  /* 0x80000005ff0d7e24 */ /* 0x000fe4000f8e02ff */
[----:B------:R-:W-:-:S04]  /*0670*/  IMAD.HI.U32 R5, R10, R11, RZ ;  /* 0x0000000b0a057227 */ /* 0x000fc800078e00ff */
[----:B------:R-:W-:Y:S01]  /*0680*/  IMAD R13, R4, R13, UR7 ;  /* 0x00000007040d7e24 */ /* 0x000fe2000f8e020d */
[----:B------:R-:W-:Y:S01]  /*0690*/  USHF.R.S32.HI UR7, URZ, 0x1f, UR4 ;  /* 0x0000001fff077899 */ /* 0x000fe20008011404 */
[----:B------:R-:W-:Y:S01]  /*06a0*/  IMAD R10, R5, R14, R11 ;  /* 0x0000000e050a7224 */ /* 0x000fe200078e020b */
[----:B------:R-:W-:Y:S01]  /*06b0*/  LOP3.LUT R11, R2, R9, RZ, 0x3c, !PT ;  /* 0x00000009020b7212 */ /* 0x000fe200078e3cff */
[----:B------:R-:W1:Y:S01]  /*06c0*/  LDC R14, c[0x0][0x3f8] ;  /* 0x0000fe00ff0e7b82 */ /* 0x000e620000000800 */
[----:B------:R-:W-:Y:S01]  /*06d0*/  ISETP.GT.U32.AND P0, PT, R4, R13, PT ;  /* 0x0000000d0400720c */ /* 0x000fe20003f04070 */
[----:B------:R-:W-:Y:S01]  /*06e0*/  ULEA.HI UR7, UR7, UR4, URZ, 0x4 ;  /* 0x0000000407077291 */ /* 0x000fe2000f8f20ff */
[----:B------:R-:W-:Y:S01]  /*06f0*/  ISETP.GT.U32.AND P4, PT, R15, R10, PT ;  /* 0x0000000a0f00720c */ /* 0x000fe20003f84070 */
[----:B------:R-:W-:Y:S01]  /*0700*/  UIMAD UR4, UR12, UR8, URZ ;  /* 0x000000080c0472a4 */ /* 0x000fe2000f8e02ff */
[----:B------:R-:W-:Y:S01]  /*0710*/  ISETP.GE.AND P2, PT, R11, RZ, PT ;  /* 0x000000ff0b00720c */ /* 0x000fe20003f46270 */
[----:B------:R-:W-:Y:S01]  /*0720*/  USHF.R.S32.HI UR7, URZ, 0x4, UR7 ;  /* 0x00000004ff077899 */ /* 0x000fe20008011407 */
[----:B------:R-:W-:-:S07]  /*0730*/  MOV R11, 0x400 ;  /* 0x00000400000b7802 */ /* 0x000fce0000000f00 */
[----:B------:R-:W-:Y:S01]  /*0740*/  VOTEU.ANY UP2, P0 ;  /* 0x0000000000ff7886 */ /* 0x000fe20000040100 */
[----:B------:R-:W-:Y:S02]  /*0750*/  PLOP3.LUT P0, PT, PT, PT, UP2, 0x80, 0x8 ;  /* 0x000000000008781c */ /* 0x000fe40003f0f028 */
[-C--:B------:R-:W-:Y:S02]  /*0760*/  @!P4 IADD3 R10, PT, PT, R10, -R15.reuse, RZ ;  /* 0x8000000f0a0ac210 */ /* 0x080fe40007ffe0ff */
[----:B------:R-:W-:Y:S01]  /*0770*/  @!P4 IADD3 R5, PT, PT, R5, 0x1, RZ ;  /* 0x000000010505c810 */ /* 0x000fe20007ffe0ff */
[----:B------:R-:W-:Y:S01]  /*0780*/  @!UP2 UIADD3 UR5, UPT, UPT, UR5, 0x1, URZ ;  /* 0x000000010505a890 */ /* 0x000fe2000fffe0ff */
[----:B------:R-:W-:Y:S01]  /*0790*/  ISETP.GE.U32.AND P3, PT, R10, R15, PT ;  /* 0x0000000f0a00720c */ /* 0x000fe20003f66070 */
[----:B------:R-:W-:Y:S01]  /*07a0*/  UISETP.GE.AND UP2, UPT, UR6, URZ, UPT ;  /* 0x000000ff0600728c */ /* 0x000fe2000bf46270 */
[----:B------:R-:W-:Y:S02]  /*07b0*/  ISETP.NE.AND P4, PT, R9, RZ, PT ;  /* 0x000000ff0900720c */ /* 0x000fe40003f85270 */
[----:B0-----:R-:W-:-:S03]  /*07c0*/  LEA R10, R12, R11, 0x18 ;  /* 0x0000000b0c0a7211 */ /* 0x001fc600078ec0ff */
[----:B------:R-:W-:-:S05]  /*07d0*/  @!P0 IMAD.IADD R13, R13, 0x1, -R4 ;  /* 0x000000010d0d8824 */ /* 0x000fca00078e0a04 */
[----:B------:R-:W-:Y:S01]  /*07e0*/  ISETP.GE.U32.AND P0, PT, R13, R4, PT ;  /* 0x000000040d00720c */ /* 0x000fe20003f06070 */
[----:B------:R-:W-:Y:S01]  /*07f0*/  IMAD R13, R39, 0xc0, R10 ;  /* 0x000000c0270d7824 */ /* 0x000fe200078e020a */
[----:B------:R-:W-:Y:S02]  /*0800*/  @P3 IADD3 R5, PT, PT, R5, 0x1, RZ ;  /* 0x0000000105053810 */ /* 0x000fe40007ffe0ff */
[----:B-1----:R-:W-:Y:S02]  /*0810*/  ISETP.GE.AND P3, PT, R14, RZ, PT ;  /* 0x000000ff0e00720c */ /* 0x002fe40003f66270 */
[----:B------:R-:W-:Y:S02]  /*0820*/  SHF.R.U32.HI R10, RZ, 0x1, R0 ;  /* 0x00000001ff0a7819 */ /* 0x000fe40000011600 */
[----:B------:R-:W-:Y:S02]  /*0830*/  @!P2 IADD3 R5, PT, PT, RZ, -R5, RZ ;  /* 0x80000005ff05a210 */ /* 0x000fe40007ffe0ff */
[----:B------:R-:W-:Y:S01]  /*0840*/  @!P4 LOP3.LUT R5, RZ, R9, RZ, 0x33, !PT ;  /* 0x00000009ff05c212 */ /* 0x000fe200078e33ff */
[----:B------:R-:W-:-:S02]  /*0850*/  @!P1 IMAD R13, R10, 0x8, R13 ;  /* 0x000000080a0d9824 */ /* 0x000fc400078e020d */
[----:B------:R-:W-:Y:S01]  /*0860*/  VOTEU.ANY UP1, P0 ;  /* 0x0000000000ff7886 */ /* 0x000fe20000020100 */
[----:B------:R-:W-:Y:S02]  /*0870*/  ISETP.GE.AND P0, PT, R41, UR7, PT ;  /* 0x0000000729007c0c */ /* 0x000fe4000bf06270 */
[----:B---3--:R0:W-:Y:S01]  /*0880*/  @!P1 STS.64 [R13], R6 ;  /* 0x000000060d009388 */ /* 0x0081e20000000a00 */
[----:B------:R-:W-:Y:S01]  /*0890*/  @!P3 IMAD R8, R8, UR14, R5 ;  /* 0x0000000e0808bc24 */ /* 0x000fe2000f8e0205 */
[----:B------:R-:W-:Y:S01]  /*08a0*/  @UP1 UIADD3 UR5, UPT, UPT, UR5, 0x1, URZ ;  /* 0x0000000105051890 */ /* 0x000fe2000fffe0ff */
[----:B------:R-:W-:-:S04]  /*08b0*/  @P3 IMAD R37, R3, UR14, R2 ;  /* 0x0000000e03253c24 */ /* 0x000fc8000f8e0202 */
[----:B------:R-:W-:Y:S02]  /*08c0*/  @P3 IMAD R37, R37, R14, 0x1 ;  /* 0x0000000125253424 */ /* 0x000fe400078e020e */
[----:B------:R-:W-:Y:S02]  /*08d0*/  UMOV UR6, UR5 ;  /* 0x0000000500067c82 */ /* 0x000fe40008000000 */
[----:B------:R-:W-:Y:S01]  /*08e0*/  @!UP2 UIADD3 UR6, UPT, UPT, URZ, -UR6, URZ ;  /* 0x80000006ff06a290 */ /* 0x000fe2000fffe0ff */
[----:B0-----:R-:W-:Y:S01]  /*08f0*/  @!P3 IADD3 R7, PT, PT, RZ, -R8, RZ ;  /* 0x80000008ff07b210 */ /* 0x001fe20007ffe0ff */
[----:B------:R-:W-:-:S04]  /*0900*/  @!UP0 ULOP3.LUT UR6, URZ, UR13, URZ, 0x33, !UPT ;  /* 0x0000000dff068292 */ /* 0x000fc8000f8e33ff */
[----:B------:R-:W-:Y:S01]  /*0910*/  @!P3 IMAD R37, R14, R7, 0x1 ;  /* 0x000000010e25b424 */ /* 0x000fe200078e0207 */
[----:B------:R-:W-:Y:S06]  /*0920*/  BAR.SYNC.DEFER_BLOCKING 0x0 ;  /* 0x0000000000007b1d */ /* 0x000fec0000010000 */
[----:B--2---:R-:W-:Y:S05]  /*0930*/  @P0 BRA `(.L_x_21718) ;  /* 0x0000001800e40947 */ /* 0x004fea0003800000 */
[----:B------:R-:W0:Y:S01]  /*0940*/  LDCU.64 UR14, c[0x0][0x3a8] ;  /* 0x00007500ff0e77ac */ /* 0x000e220008000a00 */
[----:B------:R-:W-:Y:S01]  /*0950*/  SHF.R.U32.HI R6, RZ, 0x3, R0 ;  /* 0x00000003ff067819 */ /* 0x000fe20000011600 */
[----:B------:R-:W-:Y:S01]  /*0960*/  IMAD.SHL.U32 R4, R10, 0x4, RZ ;  /* 0x000000040a047824 */ /* 0x000fe200078e00ff */
[----:B------:R-:W-:Y:S01]  /*0970*/  MOV R9, UR4 ;  /* 0x0000000400097c02 */ /* 0x000fe20008000f00 */
[----:B------:R-:W-:Y:S01]  /*0980*/  IMAD.MOV.U32 R36, RZ, RZ, -0x800001 ;  /* 0xff7fffffff247424 */ /* 0x000fe200078e00ff */
[----:B------:R-:W-:Y:S02]  /*0990*/  LOP3.LUT R6, R6, 0x7c, RZ, 0xc0, !PT ;  /* 0x0000007c06067812 */ /* 0x000fe400078ec0ff */
[----:B------:R-:W-:Y:S02]  /*09a0*/  MOV R7, RZ ;  /* 0x000000ff00077202 */ /* 0x000fe40000000f00 */
[----:B------:R-:W-:Y:S02]  /*09b0*/  IADD3 R11, PT, PT, R11, 0x1a0, RZ ;  /* 0x000001a00b0b7810 */ /* 0x000fe40007ffe0ff */
[----:B------:R-:W-:Y:S01]  /*09c0*/  LOP3.LUT R4, R4, 0x3c, RZ, 0xc0, !PT ;  /* 0x0000003c04047812 */ /* 0x000fe200078ec0ff */
[----:B------:R-:W-:Y:S01]  /*09d0*/  IMAD.WIDE R6, R9, 0x4, R6 ;  /* 0x0000000409067825 */ /* 0x000fe200078e0206 */
[----:B------:R-:W-:-:S02]  /*09e0*/  LEA R11, R12, R11, 0x18 ;  /* 0x0000000b0c0b7211 */ /* 0x000fc400078ec0ff */
[C---:B------:R-:W-:Y:S01]  /*09f0*/  LEA R4, R41.reuse, R4, 0x6 ;  /* 0x0000000429047211 */ /* 0x040fe200078e30ff */
[----:B------:R-:W-:Y:S01]  /*0a00*/  IMAD.SHL.U32 R9, R41, 0x10, RZ ;  /* 0x0000001029097824 */ /* 0x000fe200078e00ff */
[----:B0-----:R-:W-:Y:S02]  /*0a10*/  IADD3 R6, P0, PT, R6, UR14, RZ ;  /* 0x0000000e06067c10 */ /* 0x001fe4000ff1e0ff */
[----:B------:R-:W-:Y:S02]  /*0a20*/  IADD3 R35, PT, PT, R4, R11, RZ ;  /* 0x0000000b04237210 */ /* 0x000fe40007ffe0ff */
[----:B------:R-:W-:Y:S02]  /*0a30*/  LOP3.LUT R10, R9, 0xf, R10, 0xf8, !PT ;  /* 0x0000000f090a7812 */ /* 0x000fe400078ef80a */
[----:B------:R-:W-:Y:S02]  /*0a40*/  IADD3.X R7, PT, PT, R7, UR15, RZ, P0, !PT ;  /* 0x0000000f07077c10 */ /* 0x000fe400087fe4ff */
[----:B------:R-:W-:Y:S01]  /*0a50*/  IADD3 R32, PT, PT, R9, 0x1, RZ ;  /* 0x0000000109207810 */ /* 0x000fe20007ffe0ff */
[C---:B------:R-:W-:Y:S01]  /*0a60*/  VIADD R33, R10.reuse, 0x1 ;  /* 0x000000010a217836 */ /* 0x040fe20000000000 */
[----:B------:R-:W-:-:S07]  /*0a70*/  IADD3 R34, PT, PT, R10, -UR9, RZ ;  /* 0x800000090a227c10 */ /* 0x000fce000fffe0ff */
.L_x_21723:
[----:B------:R-:W0:Y:S01]  /*0a80*/  LDC R14, c[0x0][0x3f0] ;  /* 0x0000fc00ff0e7b82 */ /* 0x000e220000000800 */
[----:B------:R-:W-:Y:S01]  /*0a90*/  IADD3 R8, PT, PT, R32, -0x1, RZ ;  /* 0xffffffff20087810 */ /* 0x000fe20007ffe0ff */
[----:B------:R-:W-:Y:S01]  /*0aa0*/  UIADD3 UR5, UPT, UPT, UR6, -UR16, URZ ;  /* 0x8000001006057290 */ /* 0x000fe2000fffe0ff */
[----:B------:R-:W-:Y:S02]  /*0ab0*/  BSSY B1, `(.L_x_21719) ;  /* 0x0000198000017945 */ /* 0x000fe40003800000 */
[----:B------:R-:W-:-:S03]  /*0ac0*/  IABS R9, R8 ;  /* 0x0000000800097213 */ /* 0x000fc60000000000 */
[----:B------:R-:W1:Y:S02]  /*0ad0*/  LDC R15, c[0x0][0x3f4] ;  /* 0x0000fd00ff0f7b82 */ /* 0x000e640000000800 */
        /* <DEDUP_REMOVED lines=46> */
.L_x_21720:
        /* <DEDUP_REMOVED lines=15> */
[----:B------:R-:W4:Y:S01]  /*0eb0*/  LDG.E.64.CONSTANT R16, desc[UR10][R44.64+0x400] ;  /* 0x0004000a2c107981 */ /* 0x000f22000c1e9b00 */
[----:B------:R-:W-:Y:S01]  /*0ec0*/  MOV R8, 0x400 ;  /* 0x0000040000087802 */ /* 0x000fe20000000f00 */
[----:B------:R-:W0:Y:S02]  /*0ed0*/  S2R R9, SR_CgaCtaId ;  /* 0x0000000000097919 */ /* 0x000e240000008800 */
[----:B------:R-:W4:Y:S01]  /*0ee0*/  LDG.E.64.CONSTANT R26, desc[UR10][R44.64+0x500] ;  /* 0x0005000a2c1a7981 */ /* 0x000f22000c1e9b00 */
[----:B0-----:R-:W-:-:S05]  /*0ef0*/  LEA R8, R9, R8, 0x18 ;  /* 0x0000000809087211 */ /* 0x001fca00078ec0ff */
[----:B------:R-:W-:-:S05]  /*0f00*/  IMAD R42, R39, 0xc0, R8 ;  /* 0x000000c0272a7824 */ /* 0x000fca00078e0208 */
[----:B------:R-:W0:Y:S02]  /*0f10*/  LDS.128 R8, [R42] ;  /* 0x000000002a087984 */ /* 0x000e240000000c00 */
[--C-:B0-----:R-:W-:Y:S02]  /*0f20*/  HADD2.F32 R12, -RZ, R10.reuse.H0_H0 ;  /* 0x2000000aff0c7230 */ /* 0x101fe40000004100 */
[----:B------:R-:W-:Y:S02]  /*0f30*/  HADD2.F32 R13, -RZ, R10.H1_H1 ;  /* 0x3000000aff0d7230 */ /* 0x000fe40000004100 */
[--C-:B------:R-:W-:Y:S02]  /*0f40*/  HADD2.F32 R10, -RZ, R8.reuse.H0_H0 ;  /* 0x20000008ff0a7230 */ /* 0x100fe40000004100 */
[----:B------:R-:W-:Y:S02]  /*0f50*/  HADD2.F32 R8, -RZ, R8.H1_H1 ;  /* 0x30000008ff087230 */ /* 0x000fe40000004100 */
[----:B--2---:R-:W-:-:S02]  /*0f60*/  HADD2.F32 R15, -RZ, R20.H0_H0 ;  /* 0x20000014ff0f7230 */ /* 0x004fc40000004100 */
[----:B------:R-:W-:-:S03]  /*0f70*/  HADD2.F32 R20, -RZ, R20.H1_H1 ;  /* 0x30000014ff147230 */ /* 0x000fc60000004100 */
[----:B------:R-:W-:Y:S01]  /*0f80*/  FMUL.FTZ R29, R12, R15 ;  /* 0x0000000f0c1d7220 */ /* 0x000fe20000410000 */
[--C-:B---3--:R-:W-:Y:S02]  /*0f90*/  HADD2.F32 R15, -RZ, R22.reuse.H0_H0 ;  /* 0x20000016ff0f7230 */ /* 0x108fe40000004100 */
[----:B------:R-:W-:Y:S02]  /*0fa0*/  HADD2.F32 R12, -RZ, R11.H0_H0 ;  /* 0x2000000bff0c7230 */ /* 0x000fe40000004100 */
[----:B------:R-:W-:Y:S02]  /*0fb0*/  HADD2.F32 R31, -RZ, R21.H0_H0 ;  /* 0x20000015ff1f7230 */ /* 0x000fe40000004100 */
[----:B------:R-:W-:Y:S01]  /*0fc0*/  FFMA.FTZ R10, R10, R15, R29 ;  /* 0x0000000f0a0a7223 */ /* 0x000fe2000001001d */
[----:B------:R-:W-:Y:S02]  /*0fd0*/  HADD2.F32 R22, -RZ, R22.H1_H1 ;  /* 0x30000016ff167230 */ /* 0x000fe40000004100 */
[----:B------:R-:W-:Y:S01]  /*0fe0*/  FMUL.FTZ R13, R13, R20 ;  /* 0x000000140d0d7220 */ /* 0x000fe20000410000 */
[----:B------:R-:W-:-:S02]  /*0ff0*/  HADD2.F32 R15, -RZ, R9.H0_H0 ;  /* 0x20000009ff0f7230 */ /* 0x000fc40000004100 */
[----:B------:R-:W-:Y:S01]  /*1000*/  FMUL.FTZ R12, R12, R31 ;  /* 0x0000001f0c0c7220 */ /* 0x000fe20000410000 */
[----:B------:R-:W-:Y:S02]  /*1010*/  HADD2.F32 R14, -RZ, R23.H0_H0 ;  /* 0x20000017ff0e7230 */ /* 0x000fe40000004100 */
[----:B------:R-:W-:Y:S01]  /*1020*/  FFMA.FTZ R8, R8, R22, R13 ;  /* 0x0000001608087223 */ /* 0x000fe2000001000d */
[----:B------:R-:W2:Y:S02]  /*1030*/  LDG.E.64.CONSTANT R28, desc[UR10][R44.64+0x600] ;  /* 0x0006000a2c1c7981 */ /* 0x000ea4000c1e9b00 */
[----:B------:R-:W-:Y:S02]  /*1040*/  FFMA.FTZ R22, R15, R14, R12 ;  /* 0x0000000e0f167223 */ /* 0x000fe4000001000c */
[----:B------:R-:W0:Y:S01]  /*1050*/  LDS.128 R12, [R42+0x10] ;  /* 0x000010002a0c7984 */ /* 0x000e220000000c00 */
[----:B------:R-:W-:Y:S02]  /*1060*/  HADD2.F32 R20, -RZ, R21.H1_H1 ;  /* 0x30000015ff147230 */ /* 0x000fe40000004100 */
[----:B------:R-:W-:-:S05]  /*1070*/  HADD2.F32 R11, -RZ, R11.H1_H1 ;  /* 0x3000000bff0b7230 */ /* 0x000fca0000004100 */
[----:B------:R-:W-:Y:S02]  /*1080*/  FMUL.FTZ R46, R11, R20 ;  /* 0x000000140b2e7220 */ /* 0x000fe40000410000 */
[----:B------:R-:W3:Y:S01]  /*1090*/  LDG.E.64.CONSTANT R20, desc[UR10][R44.64+0x700] ;  /* 0x0007000a2c147981 */ /* 0x000ee2000c1e9b00 */
[----:B------:R-:W-:Y:S02]  /*10a0*/  HADD2.F32 R30, -RZ, R23.H1_H1 ;  /* 0x30000017ff1e7230 */ /* 0x000fe40000004100 */
[--C-:B----4-:R-:W-:Y:S02]  /*10b0*/  HADD2.F32 R23, -RZ, R18.reuse.H0_H0 ;  /* 0x20000012ff177230 */ /* 0x110fe40000004100 */
[----:B------:R-:W-:Y:S02]  /*10c0*/  HADD2.F32 R9, -RZ, R9.H1_H1 ;  /* 0x30000009ff097230 */ /* 0x000fe40000004100 */
[----:B------:R-:W-:-:S03]  /*10d0*/  HADD2.F32 R18, -RZ, R18.H1_H1 ;  /* 0x30000012ff127230 */ /* 0x000fc60000004100 */
[----:B------:R-:W-:Y:S01]  /*10e0*/  FFMA.FTZ R9, R9, R30, R46 ;  /* 0x0000001e09097223 */ /* 0x000fe2000001002e */
[----:B------:R-:W-:Y:S02]  /*10f0*/  HADD2.F32 R30, -RZ, R19.H0_H0 ;  /* 0x20000013ff1e7230 */ /* 0x000fe40000004100 */
[----:B0-----:R-:W-:-:S05]  /*1100*/  HADD2.F32 R11, -RZ, R12.H0_H0 ;  /* 0x2000000cff0b7230 */ /* 0x001fca0000004100 */
[----:B------:R-:W-:Y:S01]  /*1110*/  FFMA.FTZ R10, R11, R23, R10 ;  /* 0x000000170b0a7223 */ /* 0x000fe2000001000a */
[----:B------:R-:W-:-:S05]  /*1120*/  HADD2.F32 R11, -RZ, R12.H1_H1 ;  /* 0x3000000cff0b7230 */ /* 0x000fca0000004100 */
        /* <DEDUP_REMOVED lines=8> */
[----:B------:R-:W-:Y:S01]  /*11b0*/  HADD2.F32 R9, -RZ, R24.H0_H0 ;  /* 0x20000018ff097230 */ /* 0x000fe20000004100 */
[----:B------:R-:W4:Y:S01]  /*11c0*/  LDG.E.64.CONSTANT R18, desc[UR10][R44.64+0x900] ;  /* 0x0009000a2c127981 */ /* 0x000f22000c1e9b00 */
        /* <DEDUP_REMOVED lines=16> */
[----:B------:R-:W-:-:S05]  /*12d0*/  HADD2.F32 R8, -RZ, R16.H1_H1 ;  /* 0x30000010ff087230 */ /* 0x000fca0000004100 */
[----:B------:R-:W-:Y:S01]  /*12e0*/  FFMA.FTZ R8, R15, R8, R14 ;  /* 0x000000080f087223 */ /* 0x000fe2000001000e */
[----:B------:R-:W-:Y:S02]  /*12f0*/  HADD2.F32 R15, -RZ, R9.H0_H0 ;  /* 0x20000009ff0f7230 */ /* 0x000fe40000004100 */
[--C-:B------:R-:W-:Y:S02]  /*1300*/  HADD2.F32 R14, -RZ, R17.reuse.H0_H0 ;  /* 0x20000011ff0e7230 */ /* 0x100fe40000004100 */
[----:B------:R-:W-:Y:S02]  /*1310*/  HADD2.F32 R17, -RZ, R17.H1_H1 ;  /* 0x30000011ff117230 */ /* 0x000fe40000004100 */
[----:B------:R-:W-:Y:S02]  /*1320*/  HADD2.F32 R9, -RZ, R9.H1_H1 ;  /* 0x30000009ff097230 */ /* 0x000fe40000004100 */
[----:B------:R-:W-:-:S03]  /*1330*/  HADD2.F32 R31, -RZ, R26.H0_H0 ;  /* 0x2000001aff1f7230 */ /* 0x000fc60000004100 */
[----:B------:R-:W-:Y:S01]  /*1340*/  FFMA.FTZ R9, R9, R17, R12 ;  /* 0x0000001109097223 */ /* 0x000fe2000001000c */
[--C-:B------:R-:W-:Y:S02]  /*1350*/  HADD2.F32 R12, -RZ, R10.reuse.H0_H0 ;  /* 0x2000000aff0c7230 */ /* 0x100fe40000004100 */
[----:B------:R-:W-:Y:S01]  /*1360*/  FFMA.FTZ R30, R15, R14, R30 ;  /* 0x0000000e0f1e7223 */ /* 0x000fe2000001001e */
[----:B------:R-:W-:Y:S02]  /*1370*/  HADD2.F32 R17, -RZ, R10.H1_H1 ;  /* 0x3000000aff117230 */ /* 0x000fe40000004100 */
[----:B------:R-:W-:Y:S01]  /*1380*/  FFMA.FTZ R31, R12, R31, R13 ;  /* 0x0000001f0c1f7223 */ /* 0x000fe2000001000d */
[----:B------:R-:W-:Y:S01]  /*1390*/  HADD2.F32 R26, -RZ, R26.H1_H1 ;  /* 0x3000001aff1a7230 */ /* 0x000fe20000004100 */
[----:B------:R-:W0:Y:S04]  /*13a0*/  LDS.128 R12, [R42+0x30] ;  /* 0x000030002a0c7984 */ /* 0x000e280000000c00 */
[----:B------:R-:W-:Y:S01]  /*13b0*/  FFMA.FTZ R8, R17, R26, R8 ;  /* 0x0000001a11087223 */ /* 0x000fe20000010008 */
[----:B------:R-:W-:-:S02]  /*13c0*/  HADD2.F32 R17, -RZ, R11.H0_H0 ;  /* 0x2000000bff117230 */ /* 0x000fc40000004100 */
        /* <DEDUP_REMOVED lines=8> */
[--C-:B--2---:R-:W-:Y:S02]  /*1450*/  HADD2.F32 R12, -RZ, R28.reuse.H1_H1 ;  /* 0x3000001cff0c7230 */ /* 0x104fe40000004100 */
[----:B------:R-:W-:-:S03]  /*1460*/  HADD2.F32 R27, -RZ, R28.H0_H0 ;  /* 0x2000001cff1b7230 */ /* 0x000fc60000004100 */
[----:B------:R-:W-:Y:S01]  /*1470*/  FFMA.FTZ R12, R11, R12, R8 ;  /* 0x0000000c0b0c7223 */ /* 0x000fe20000010008 */
[----:B------:R-:W-:Y:S02]  /*1480*/  HADD2.F32 R11, -RZ, R13.H0_H0 ;  /* 0x2000000dff0b7230 */ /* 0x000fe40000004100 */
[--C-:B------:R-:W-:Y:S02]  /*1490*/  HADD2.F32 R8, -RZ, R29.reuse.H0_H0 ;  /* 0x2000001dff087230 */ /* 0x100fe40000004100 */
[----:B------:R-:W-:Y:S01]  /*14a0*/  FFMA.FTZ R27, R10, R27, R31 ;  /* 0x0000001b0a1b7223 */ /* 0x000fe2000001001f */
[----:B------:R-:W-:Y:S02]  /*14b0*/  HADD2.F32 R29, -RZ, R29.H1_H1 ;  /* 0x3000001dff1d7230 */ /* 0x000fe40000004100 */
[----:B------:R-:W-:Y:S02]  /*14c0*/  HADD2.F32 R10, -RZ, R14.H0_H0 ;  /* 0x2000000eff0a7230 */ /* 0x000fe40000004100 */
[----:B------:R-:W-:Y:S01]  /*14d0*/  FFMA.FTZ R26, R11, R8, R26 ;  /* 0x000000080b1a7223 */ /* 0x000fe2000001001a */
[----:B------:R-:W-:-:S02]  /*14e0*/  HADD2.F32 R8, -RZ, R13.H1_H1 ;  /* 0x3000000dff087230 */ /* 0x000fc40000004100 */
[----:B---3--:R-:W-:-:S03]  /*14f0*/  HADD2.F32 R11, -RZ, R20.H0_H0 ;  /* 0x20000014ff0b7230 */ /* 0x008fc60000004100 */
[----:B------:R-:W-:Y:S02]  /*1500*/  FFMA.FTZ R13, R8, R29, R9 ;  /* 0x0000001d080d7223 */ /* 0x000fe40000010009 */
[----:B------:R-:W-:Y:S01]  /*1510*/  FFMA.FTZ R27, R10, R11, R27 ;  /* 0x0000000b0a1b7223 */ /* 0x000fe2000001001b */
[----:B------:R-:W2:Y:S04]  /*1520*/  LDG.E.64.CONSTANT R28, desc[UR10][R44.64+0xc00] ;  /* 0x000c000a2c1c7981 */ /* 0x000ea8000c1e9b00 */
[----:B------:R-:W0:Y:S01]  /*1530*/  LDS.128 R8, [R42+0x40] ;  /* 0x000040002a087984 */ /* 0x000e220000000c00 */
[----:B------:R-:W-:Y:S02]  /*1540*/  HADD2.F32 R31, -RZ, R14.H1_H1 ;  /* 0x3000000eff1f7230 */ /* 0x000fe40000004100 */
[----:B------:R-:W-:-:S02]  /*1550*/  HADD2.F32 R20, -RZ, R20.H1_H1 ;  /* 0x30000014ff147230 */ /* 0x000fc40000004100 */
[----:B------:R-:W-:-:S03]  /*1560*/  HADD2.F32 R14, -RZ, R21.H0_H0 ;  /* 0x20000015ff0e7230 */ /* 0x000fc60000004100 */
[----:B------:R-:W-:Y:S01]  /*1570*/  FFMA.FTZ R12, R31, R20, R12 ;  /* 0x000000141f0c7223 */ /* 0x000fe2000001000c */
[----:B------:R-:W-:-:S05]  /*1580*/  HADD2.F32 R31, -RZ, R15.H0_H0 ;  /* 0x2000000fff1f7230 */ /* 0x000fca0000004100 */
[----:B------:R-:W-:Y:S01]  /*1590*/  FFMA.FTZ R26, R31, R14, R26 ;  /* 0x0000000e1f1a7223 */ /* 0x000fe2000001001a */
[----:B------:R-:W-:Y:S02]  /*15a0*/  HADD2.F32 R14, -RZ, R15.H1_H1 ;  /* 0x3000000fff0e7230 */ /* 0x000fe40000004100 */
[----:B------:R-:W-:Y:S02]  /*15b0*/  HADD2.F32 R15, -RZ, R21.H1_H1 ;  /* 0x30000015ff0f7230 */ /* 0x000fe40000004100 */
[----:B------:R-:W3:Y:S03]  /*15c0*/  LDG.E.64.CONSTANT R20, desc[UR10][R44.64+0xd00] ;  /* 0x000d000a2c147981 */ /* 0x000ee6000c1e9b00 */
        /* <DEDUP_REMOVED lines=8> */
[--C-:B------:R-:W-:Y:S02]  /*1650*/  HADD2.F32 R12, -RZ, R9.reuse.H1_H1 ;  /* 0x30000009ff0c7230 */ /* 0x100fe40000004100 */
[----:B------:R-:W-:Y:S02]  /*1660*/  HADD2.F32 R15, -RZ, R9.H0_H0 ;  /* 0x20000009ff0f7230 */ /* 0x000fe40000004100 */
[----:B------:R-:W-:Y:S02]  /*1670*/  HADD2.F32 R14, -RZ, R23.H0_H0 ;  /* 0x20000017ff0e7230 */ /* 0x000fe40000004100 */
[----:B------:R-:W-:Y:S01]  /*1680*/  FFMA.FTZ R9, R12, R30, R13 ;  /* 0x0000001e0c097223 */ /* 0x000fe2000001000d */
[----:B------:R-:W4:Y:S01]  /*1690*/  LDG.E.64.CONSTANT R22, desc[UR10][R44.64+0xe00] ;  /* 0x000e000a2c167981 */ /* 0x000f22000c1e9b00 */
[----:B------:R-:W-:Y:S02]  /*16a0*/  HADD2.F32 R30, -RZ, R10.H0_H0 ;  /* 0x2000000aff1e7230 */ /* 0x000fe40000004100 */
[----:B------:R-:W-:-:S02]  /*16b0*/  HADD2.F32 R12, -RZ, R18.H0_H0 ;  /* 0x20000012ff0c7230 */ /* 0x000fc40000004100 */
        /* <DEDUP_REMOVED lines=39> */
[----:B------:R-:W4:Y:S01]  /*1930*/  LDG.E.64.CONSTANT R16, desc[UR10][R44.64+0x1100] ;  /* 0x0011000a2c107981 */ /* 0x000f22000c1e9b00 */
[----:B0-----:R-:W-:Y:S02]  /*1940*/  HADD2.F32 R30, -RZ, R8.H0_H0 ;  /* 0x20000008ff1e7230 */ /* 0x001fe40000004100 */
[----:B------:R-:W-:Y:S02]  /*1950*/  HADD2.F32 R31, -RZ, R11.H0_H0 ;  /* 0x2000000bff1f7230 */ /* 0x000fe40000004100 */
        /* <DEDUP_REMOVED lines=13> */
[----:B---3--:R-:W-:-:S05]  /*1a30*/  HADD2.F32 R29, -RZ, R20.H0_H0 ;  /* 0x20000014ff1d7230 */ /* 0x008fca0000004100 */
[----:B------:R-:W-:Y:S01]  /*1a40*/  FFMA.FTZ R29, R24, R29, R25 ;  /* 0x0000001d181d7223 */ /* 0x000fe20000010019 */
[----:B------:R-:W-:Y:S02]  /*1a50*/  HADD2.F32 R25, -RZ, R10.H1_H1 ;  /* 0x3000000aff197230 */ /* 0x000fe40000004100 */
[----:B------:R-:W-:Y:S02]  /*1a60*/  HADD2.F32 R10, -RZ, R20.H1_H1 ;  /* 0x30000014ff0a7230 */ /* 0x000fe40000004100 */
[----:B------:R-:W-:-:S03]  /*1a70*/  HADD2.F32 R20, -RZ, R21.H0_H0 ;  /* 0x20000015ff147230 */ /* 0x000fc60000004100 */
[----:B------:R-:W-:Y:S02]  /*1a80*/  FFMA.FTZ R10, R25, R10, R28 ;  /* 0x0000000a190a7223 */ /* 0x000fe4000001001c */
[----:B------:R-:W2:Y:S01]  /*1a90*/  LDG.E.64.CONSTANT R24, desc[UR10][R44.64+0x1200] ;  /* 0x0012000a2c187981 */ /* 0x000ea2000c1e9b00 */
[----:B------:R-:W-:Y:S02]  /*1aa0*/  HADD2.F32 R28, -RZ, R11.H1_H1 ;  /* 0x3000000bff1c7230 */ /* 0x000fe40000004100 */
[----:B------:R-:W-:Y:S02]  /*1ab0*/  HADD2.F32 R21, -RZ, R21.H1_H1 ;  /* 0x30000015ff157230 */ /* 0x000fe40000004100 */
[----:B------:R-:W-:-:S03]  /*1ac0*/  FFMA.FTZ R8, R31, R20, R8 ;  /* 0x000000141f087223 */ /* 0x000fc60000010008 */
[----:B------:R-:W-:Y:S01]  /*1ad0*/  FFMA.FTZ R28, R28, R21, R9 ;  /* 0x000000151c1c7223 */ /* 0x000fe20000010009 */
[----:B0-----:R-:W-:Y:S02]  /*1ae0*/  HADD2.F32 R20, -RZ, R12.H0_H0 ;  /* 0x2000000cff147230 */ /* 0x001fe40000004100 */
[----:B----4-:R-:W-:Y:S02]  /*1af0*/  HADD2.F32 R9, -RZ, R22.H0_H0 ;  /* 0x20000016ff097230 */ /* 0x010fe40000004100 */
[----:B------:R-:W-:-:S03]  /*1b00*/  HADD2.F32 R11, -RZ, R13.H0_H0 ;  /* 0x2000000dff0b7230 */ /* 0x000fc60000004100 */
[----:B------:R-:W-:Y:S01]  /*1b10*/  FFMA.FTZ R29, R20, R9, R29 ;  /* 0x00000009141d7223 */ /* 0x000fe2000001001d */
[----:B------:R-:W-:Y:S01]  /*1b20*/  HADD2.F32 R9, -RZ, R12.H1_H1 ;  /* 0x3000000cff097230 */ /* 0x000fe20000004100 */
[----:B------:R-:W3:Y:S01]  /*1b30*/  LDG.E.64.CONSTANT R20, desc[UR10][R44.64+0x1300] ;  /* 0x0013000a2c147981 */ /* 0x000ee2000c1e9b00 */
[----:B------:R-:W-:Y:S02]  /*1b40*/  HADD2.F32 R12, -RZ, R22.H1_H1 ;  /* 0x30000016ff0c7230 */ /* 0x000fe40000004100 */
[----:B------:R-:W-:-:S03]  /*1b50*/  HADD2.F32 R30, -RZ, R23.H0_H0 ;  /* 0x20000017ff1e7230 */ /* 0x000fc60000004100 */
[----:B------:R-:W-:Y:S02]  /*1b60*/  FFMA.FTZ R12, R9, R12, R10 ;  /* 0x0000000c090c7223 */ /* 0x000fe4000001000a */
        /* <DEDUP_REMOVED lines=9> */
[----:B------:R-:W-:Y:S01]  /*1c00*/  HADD2.F32 R13, -RZ, R14.H1_H1 ;  /* 0x3000000eff0d7230 */ /* 0x000fe20000004100 */
[----:B------:R-:W4:Y:S01]  /*1c10*/  LDG.E.64.CONSTANT R22, desc[UR10][R44.64+0x1400] ;  /* 0x0014000a2c167981 */ /* 0x000f22000c1e9b00 */
[----:B------:R-:W-:-:S03]  /*1c20*/  HADD2.F32 R14, -RZ, R27.H0_H0 ;  /* 0x2000001bff0e7230 */ /* 0x000fc60000004100 */
[----:B------:R-:W-:Y:S01]  /*1c30*/  FFMA.FTZ R12, R13, R26, R12 ;  /* 0x0000001a0d0c7223 */ /* 0x000fe2000001000c */
[--C-:B------:R-:W-:Y:S02]  /*1c40*/  HADD2.F32 R13, -RZ, R15.reuse.H0_H0 ;  /* 0x2000000fff0d7230 */ /* 0x100fe40000004100 */
[----:B------:R-:W-:-:S03]  /*1c50*/  HADD2.F32 R15, -RZ, R15.H1_H1 ;  /* 0x3000000fff0f7230 */ /* 0x000fc60000004100 */
[----:B------:R-:W-:Y:S01]  /*1c60*/  FFMA.FTZ R13, R13, R14, R30 ;  /* 0x0000000e0d0d7223 */ /* 0x000fe2000001001e */
[----:B------:R-:W-:Y:S01]  /*1c70*/  HADD2.F32 R14, -RZ, R27.H1_H1 ;  /* 0x3000001bff0e7230 */ /* 0x000fe20000004100 */
[----:B------:R-:W4:Y:S04]  /*1c80*/  LDG.E.64.CONSTANT R30, desc[UR10][R44.64+0x1700] ;  /* 0x0017000a2c1e7981 */ /* 0x000f28000c1e9b00 */
[----:B------:R-:W-:Y:S01]  /*1c90*/  FFMA.FTZ R14, R15, R14, R28 ;  /* 0x0000000e0f0e7223 */ /* 0x000fe2000001001c */
[----:B------:R-:W4:Y:S01]  /*1ca0*/  LDG.E.64.CONSTANT R26, desc[UR10][R44.64+0x1500] ;  /* 0x0015000a2c1a7981 */ /* 0x000f22000c1e9b00 */
[----:B0-----:R-:W-:Y:S02]  /*1cb0*/  HADD2.F32 R28, -RZ, R8.H0_H0 ;  /* 0x20000008ff1c7230 */ /* 0x001fe40000004100 */
[----:B------:R-:W-:-:S05]  /*1cc0*/  HADD2.F32 R15, -RZ, R18.H0_H0 ;  /* 0x20000012ff0f7230 */ /* 0x000fca0000004100 */
[----:B------:R-:W-:Y:S02]  /*1cd0*/  FFMA.FTZ R15, R28, R15, R29 ;  /* 0x0000000f1c0f7223 */ /* 0x000fe4000001001d */
[----:B------:R-:W4:Y:S01]  /*1ce0*/  LDG.E.64.CONSTANT R28, desc[UR10][R44.64+0x1600] ;  /* 0x0016000a2c1c7981 */ /* 0x000f22000c1e9b00 */
        /* <DEDUP_REMOVED lines=24> */
[----:B------:R-:W-:Y:S01]  /*1e70*/  HADD2.F32 R43, -RZ, R13.H0_H0 ;  /* 0x2000000dff2b7230 */ /* 0x000fe20000004100 */
[----:B------:R-:W-:Y:S01]  /*1e80*/  UMOV UR5, 0xffffffff ;  /* 0xffffffff00057882 */ /* 0x000fe20000000000 */
[----:B------:R-:W-:Y:S02]  /*1e90*/  ISETP.NE.AND P0, PT, R39, RZ, PT ;  /* 0x000000ff2700720c */ /* 0x000fe40003f05270 */
[----:B-----5:R-:W-:Y:S01]  /*1ea0*/  FSETP.NEU.FTZ.AND P1, PT, R40, RZ, PT ;  /* 0x000000ff2800720b */ /* 0x020fe20003f3d000 */
[----:B--2---:R-:W-:-:S02]  /*1eb0*/  HADD2.F32 R11, -RZ, R24.H0_H0 ;  /* 0x20000018ff0b7230 */ /* 0x004fc40000004100 */
[----:B------:R-:W-:-:S03]  /*1ec0*/  HADD2.F32 R24, -RZ, R24.H1_H1 ;  /* 0x30000018ff187230 */ /* 0x000fc60000004100 */
[----:B------:R-:W-:Y:S02]  /*1ed0*/  FFMA.FTZ R11, R16, R11, R19 ;  /* 0x0000000b100b7223 */ /* 0x000fe40000010013 */
[----:B------:R-:W-:Y:S01]  /*1ee0*/  FFMA.FTZ R10, R17, R24, R10 ;  /* 0x00000018110a7223 */ /* 0x000fe2000001000a */
[--C-:B------:R-:W-:Y:S01]  /*1ef0*/  HADD2.F32 R12, -RZ, R25.reuse.H0_H0 ;  /* 0x20000019ff0c7230 */ /* 0x100fe20000004100 */
[----:B------:R-:W0:Y:S01]  /*1f00*/  LDS.128 R16, [R42+0xa0] ;  /* 0x0000a0002a107984 */ /* 0x000e220000000c00 */
[----:B------:R-:W-:-:S03]  /*1f10*/  HADD2.F32 R25, -RZ, R25.H1_H1 ;  /* 0x30000019ff197230 */ /* 0x000fc60000004100 */
[----:B------:R-:W-:Y:S01]  /*1f20*/  FFMA.FTZ R12, R43, R12, R8 ;  /* 0x0000000c2b0c7223 */ /* 0x000fe20000010008 */
[----:B------:R-:W-:-:S05]  /*1f30*/  HADD2.F32 R8, -RZ, R13.H1_H1 ;  /* 0x3000000dff087230 */ /* 0x000fca0000004100 */
[----:B------:R-:W-:Y:S01]  /*1f40*/  FFMA.FTZ R13, R8, R25, R9 ;  /* 0x00000019080d7223 */ /* 0x000fe20000010009 */
[--C-:B------:R-:W-:Y:S02]  /*1f50*/  HADD2.F32 R8, -RZ, R14.reuse.H0_H0 ;  /* 0x2000000eff087230 */ /* 0x100fe40000004100 */
[----:B------:R-:W-:Y:S02]  /*1f60*/  HADD2.F32 R9, -RZ, R14.H1_H1 ;  /* 0x3000000eff097230 */ /* 0x000fe40000004100 */
[--C-:B---3--:R-:W-:Y:S02]  /*1f70*/  HADD2.F32 R14, -RZ, R20.reuse.H0_H0 ;  /* 0x20000014ff0e7230 */ /* 0x108fe40000004100 */
[----:B------:R-:W-:-:S03]  /*1f80*/  HADD2.F32 R20, -RZ, R20.H1_H1 ;  /* 0x30000014ff147230 */ /* 0x000fc60000004100 */
[----:B------:R-:W-:Y:S02]  /*1f90*/  FFMA.FTZ R14, R8, R14, R11 ;  /* 0x0000000e080e7223 */ /* 0x000fe4000001000b */
[----:B------:R-:W-:Y:S02]  /*1fa0*/  FFMA.FTZ R20, R9, R20, R10 ;  /* 0x0000001409147223 */ /* 0x000fe4000001000a */
[----:B------:R-:W1:Y:S01]  /*1fb0*/  LDS.128 R8, [R42+0xb0] ;  /* 0x0000b0002a087984 */ /* 0x000e620000000c00 */
[--C-:B------:R-:W-:Y:S02]  /*1fc0*/  HADD2.F32 R25, -RZ, R15.reuse.H0_H0 ;  /* 0x2000000fff197230 */ /* 0x100fe40000004100 */
[----:B------:R-:W-:Y:S02]  /*1fd0*/  HADD2.F32 R24, -RZ, R15.H1_H1 ;  /* 0x3000000fff187230 */ /* 0x000fe40000004100 */
[--C-:B------:R-:W-:Y:S02]  /*1fe0*/  HADD2.F32 R15, -RZ, R21.reuse.H0_H0 ;  /* 0x20000015ff0f7230 */ /* 0x100fe40000004100 */
[----:B------:R-:W-:-:S03]  /*1ff0*/  HADD2.F32 R21, -RZ, R21.H1_H1 ;  /* 0x30000015ff157230 */ /* 0x000fc60000004100 */
[----:B------:R-:W-:Y:S02]  /*2000*/  FFMA.FTZ R12, R25, R15, R12 ;  /* 0x0000000f190c7223 */ /* 0x000fe4000001000c */
[----:B------:R-:W-:Y:S01]  /*2010*/  FFMA.FTZ R13, R24, R21, R13 ;  /* 0x00000015180d7223 */ /* 0x000fe2000001000d */
[--C-:B0-----:R-:W-:Y:S02]  /*2020*/  HADD2.F32 R15, -RZ, R16.reuse.H0_H0 ;  /* 0x20000010ff0f7230 */ /* 0x101fe40000004100 */
[----:B------:R-:W-:Y:S02]  /*2030*/  HADD2.F32 R21, -RZ, R16.H1_H1 ;  /* 0x30000010ff157230 */ /* 0x000fe40000004100 */
[--C-:B----4-:R-:W-:Y:S02]  /*2040*/  HADD2.F32 R16, -RZ, R22.reuse.H0_H0 ;  /* 0x20000016ff107230 */ /* 0x110fe40000004100 */
[----:B------:R-:W-:Y:S02]  /*2050*/  HADD2.F32 R22, -RZ, R22.H1_H1 ;  /* 0x30000016ff167230 */ /* 0x000fe40000004100 */
[----:B------:R-:W-:-:S03]  /*2060*/  HADD2.F32 R25, -RZ, R17.H0_H0 ;  /* 0x20000011ff197230 */ /* 0x000fc60000004100 */
[----:B------:R-:W-:Y:S01]  /*2070*/  FFMA.FTZ R20, R21, R22, R20 ;  /* 0x0000001615147223 */ /* 0x000fe20000010014 */
[----:B------:R-:W-:Y:S02]  /*2080*/  HADD2.F32 R22, -RZ, R23.H0_H0 ;  /* 0x20000017ff167230 */ /* 0x000fe40000004100 */
[----:B------:R-:W-:Y:S01]  /*2090*/  FFMA.FTZ R14, R15, R16, R14 ;  /* 0x000000100f0e7223 */ /* 0x000fe2000001000e */
[----:B------:R-:W-:Y:S02]  /*20a0*/  HADD2.F32 R16, -RZ, R17.H1_H1 ;  /* 0x30000011ff107230 */ /* 0x000fe40000004100 */
[----:B------:R-:W-:Y:S02]  /*20b0*/  HADD2.F32 R23, -RZ, R23.H1_H1 ;  /* 0x30000017ff177230 */ /* 0x000fe40000004100 */
[----:B------:R-:W-:Y:S01]  /*20c0*/  FFMA.FTZ R12, R25, R22, R12 ;  /* 0x00000016190c7223 */ /* 0x000fe2000001000c */
[--C-:B------:R-:W-:Y:S02]  /*20d0*/  HADD2.F32 R21, -RZ, R18.reuse.H0_H0 ;  /* 0x20000012ff157230 */ /* 0x100fe40000004100 */
[----:B------:R-:W-:-:S02]  /*20e0*/  HADD2.F32 R17, -RZ, R18.H1_H1 ;  /* 0x30000012ff117230 */ /* 0x000fc40000004100 */
[----:B------:R-:W-:Y:S02]  /*20f0*/  HADD2.F32 R15, -RZ, R19.H0_H0 ;  /* 0x20000013ff0f7230 */ /* 0x000fe40000004100 */
[--C-:B------:R-:W-:Y:S02]  /*2100*/  HADD2.F32 R18, -RZ, R26.reuse.H0_H0 ;  /* 0x2000001aff127230 */ /* 0x100fe40000004100 */
[----:B------:R-:W-:Y:S02]  /*2110*/  HADD2.F32 R22, -RZ, R27.H0_H0 ;  /* 0x2000001bff167230 */ /* 0x000fe40000004100 */
[----:B------:R-:W-:Y:S01]  /*2120*/  FFMA.FTZ R16, R16, R23, R13 ;  /* 0x0000001710107223 */ /* 0x000fe2000001000d */
[----:B------:R-:W-:Y:S02]  /*2130*/  HADD2.F32 R19, -RZ, R19.H1_H1 ;  /* 0x30000013ff137230 */ /* 0x000fe40000004100 */
[----:B------:R-:W-:Y:S02]  /*2140*/  HADD2.F32 R27, -RZ, R27.H1_H1 ;  /* 0x3000001bff1b7230 */ /* 0x000fe40000004100 */
[----:B------:R-:W-:-:S02]  /*2150*/  HADD2.F32 R26, -RZ, R26.H1_H1 ;  /* 0x3000001aff1a7230 */ /* 0x000fc40000004100 */
[----:B------:R-:W-:Y:S01]  /*2160*/  FFMA.FTZ R14, R21, R18, R14 ;  /* 0x00000012150e7223 */ /* 0x000fe2000001000e */
[----:B------:R-:W-:Y:S01]  /*2170*/  FFMA.FTZ R19, R19, R27, R16 ;  /* 0x0000001b13137223 */ /* 0x000fe20000010010 */
[----:B------:R-:W-:Y:S02]  /*2180*/  HADD2.F32 R18, -RZ, R28.H0_H0 ;  /* 0x2000001cff127230 */ /* 0x000fe40000004100 */
[----:B------:R-:W-:Y:S01]  /*2190*/  FFMA.FTZ R17, R17, R26, R20 ;  /* 0x0000001a11117223 */ /* 0x000fe20000010014 */
[----:B-1----:R-:W-:Y:S02]  /*21a0*/  HADD2.F32 R16, -RZ, R8.H1_H1 ;  /* 0x30000008ff107230 */ /* 0x002fe40000004100 */
[----:B------:R-:W-:Y:S02]  /*21b0*/  HADD2.F32 R28, -RZ, R28.H1_H1 ;  /* 0x3000001cff1c7230 */ /* 0x000fe40000004100 */
[----:B------:R-:W-:Y:S01]  /*21c0*/  FFMA.FTZ R15, R15, R22, R12 ;  /* 0x000000160f0f7223 */ /* 0x000fe2000001000c */
[----:B------:R-:W-:-:S02]  /*21d0*/  HADD2.F32 R21, -RZ, R8.H0_H0 ;  /* 0x20000008ff157230 */ /* 0x000fc40000004100 */
[--C-:B------:R-:W-:Y:S02]  /*21e0*/  HADD2.F32 R13, -RZ, R10.reuse.H0_H0 ;  /* 0x2000000aff0d7230 */ /* 0x100fe40000004100 */
[----:B------:R-:W-:Y:S02]  /*21f0*/  HADD2.F32 R12, -RZ, R10.H1_H1 ;  /* 0x3000000aff0c7230 */ /* 0x000fe40000004100 */
[----:B------:R-:W-:Y:S01]  /*2200*/  FFMA.FTZ R17, R16, R28, R17 ;  /* 0x0000001c10117223 */ /* 0x000fe20000010011 */
[--C-:B------:R-:W-:Y:S02]  /*2210*/  HADD2.F32 R20, -RZ, R9.reuse.H0_H0 ;  /* 0x20000009ff147230 */ /* 0x100fe40000004100 */
[----:B------:R-:W-:Y:S02]  /*2220*/  HADD2.F32 R10, -RZ, R9.H1_H1 ;  /* 0x30000009ff0a7230 */ /* 0x000fe40000004100 */
[----:B------:R-:W-:Y:S02]  /*2230*/  HADD2.F32 R9, -RZ, R29.H0_H0 ;  /* 0x2000001dff097230 */ /* 0x000fe40000004100 */
[----:B------:R-:W-:-:S02]  /*2240*/  HADD2.F32 R16, -RZ, R30.H0_H0 ;  /* 0x2000001eff107230 */ /* 0x000fc40000004100 */
[----:B------:R-:W-:Y:S01]  /*2250*/  FFMA.FTZ R14, R21, R18, R14 ;  /* 0x00000012150e7223 */ /* 0x000fe2000001000e */
[----:B------:R-:W-:Y:S02]  /*2260*/  HADD2.F32 R30, -RZ, R30.H1_H1 ;  /* 0x3000001eff1e7230 */ /* 0x000fe40000004100 */
[----:B------:R-:W-:Y:S01]  /*2270*/  FFMA.FTZ R9, R20, R9, R15 ;  /* 0x0000000914097223 */ /* 0x000fe2000001000f */
[----:B------:R-:W-:Y:S02]  /*2280*/  HADD2.F32 R8, -RZ, R11.H0_H0 ;  /* 0x2000000bff087230 */ /* 0x000fe40000004100 */
[----:B------:R-:W-:Y:S01]  /*2290*/  FFMA.FTZ R13, R13, R16, R14 ;  /* 0x000000100d0d7223 */ /* 0x000fe2000001000e */
[----:B------:R-:W-:Y:S02]  /*22a0*/  HADD2.F32 R29, -RZ, R29.H1_H1 ;  /* 0x3000001dff1d7230 */ /* 0x000fe40000004100 */
[----:B------:R-:W-:Y:S01]  /*22b0*/  FFMA.FTZ R12, R12, R30, R17 ;  /* 0x0000001e0c0c7223 */ /* 0x000fe20000010011 */
[----:B------:R-:W-:-:S02]  /*22c0*/  HADD2.F32 R15, -RZ, R31.H0_H0 ;  /* 0x2000001fff0f7230 */ /* 0x000fc40000004100 */
[----:B------:R-:W-:Y:S02]  /*22d0*/  HADD2.F32 R11, -RZ, R11.H1_H1 ;  /* 0x3000000bff0b7230 */ /* 0x000fe40000004100 */
[----:B------:R-:W-:Y:S01]  /*22e0*/  FFMA.FTZ R10, R10, R29, R19 ;  /* 0x0000001d0a0a7223 */ /* 0x000fe20000010013 */
[----:B------:R-:W-:Y:S02]  /*22f0*/  HADD2.F32 R31, -RZ, R31.H1_H1 ;  /* 0x3000001fff1f7230 */ /* 0x000fe40000004100 */
[----:B------:R-:W-:Y:S01]  /*2300*/  FFMA.FTZ R8, R8, R15, R9 ;  /* 0x0000000f08087223 */ /* 0x000fe20000010009 */
[----:B------:R-:W-:Y:S02]  /*2310*/  FADD.FTZ R13, R13, R12 ;  /* 0x0000000c0d0d7221 */ /* 0x000fe40000010000 */
[----:B------:R-:W-:Y:S02]  /*2320*/  FFMA.FTZ R10, R11, R31, R10 ;  /* 0x0000001f0b0a7223 */ /* 0x000fe4000001000a */
[----:B------:R-:W-:-:S04]  /*2330*/  FADD.FTZ R13, R8, R13 ;  /* 0x0000000d080d7221 */ /* 0x000fc80000010000 */
[----:B------:R-:W-:Y:S01]  /*2340*/  FADD.FTZ R10, R10, R13 ;  /* 0x0000000d0a0a7221 */ /* 0x000fe20000010000 */
[----:B------:R-:W-:Y:S06]  /*2350*/  BRA.DIV UR5, `(.L_x_21722) ;  /* 0x0000004e05647947 */ /* 0x000fec000b800000 */
[----:B------:R0:W1:Y:S02]  /*2360*/  SHFL.BFLY PT, R9, R10, 0x1, 0x1f ;  /* 0x0c201f000a097f89 */ /* 0x00006400000e0000 */
.L_x_21784:
        /* <DEDUP_REMOVED lines=12> */
.L_x_21721:
[----:B------:R-:W-:Y:S05]  /*2430*/  BSYNC B1 ;  /* 0x0000000000017941 */ /* 0x000fea0003800000 */
.L_x_21719:
[----:B------:R-:W-:Y:S01]  /*2440*/  IADD3 R41, PT, PT, R41, 0x4, RZ ;  /* 0x0000000429297810 */ /* 0x000fe20007ffe0ff */
[----:B------:R-:W-:Y:S01]  /*2450*/  VIADD R34, R34, 0x40 ;  /* 0x0000004022227836 */ /* 0x000fe20000000000 */
[----:B------:R-:W-:Y:S02]  /*2460*/  IADD3 R6, P1, PT, R6, 0x10, RZ ;  /* 0x0000001006067810 */ /* 0x000fe40007f3e0ff */
[----:B------:R-:W-:Y:S02]  /*2470*/  ISETP.GE.AND P0, PT, R41, UR7, PT ;  /* 0x0000000729007c0c */ /* 0x000fe4000bf06270 */
[----:B0-----:R-:W-:Y:S01]  /*2480*/  IADD3 R35, PT, PT, R35, 0x100, RZ ;  /* 0x0000010023237810 */ /* 0x001fe20007ffe0ff */
[----:B------:R-:W-:Y:S01]  /*2490*/  IMAD.X R7, RZ, RZ, R7, P1 ;  /* 0x000000ffff077224 */ /* 0x000fe200008e0607 */
[----:B------:R-:W-:Y:S02]  /*24a0*/  IADD3 R33, PT, PT, R33, 0x40, RZ ;  /* 0x0000004021217810 */ /* 0x000fe40007ffe0ff */
[----:B------:R-:W-:-:S07]  /*24b0*/  IADD3 R32, PT, PT, R32, 0x40, RZ ;  /* 0x0000004020207810 */ /* 0x000fce0007ffe0ff */
[----:B------:R-:W-:Y:S05]  /*24c0*/  @!P0 BRA `(.L_x_21723) ;  /* 0xffffffe4006c8947 */ /* 0x000fea000383ffff */
.L_x_21718:
[----:B------:R-:W-:Y:S05]  /*24d0*/  BSYNC B0 ;  /* 0x0000000000007941 */ /* 0x000fea0003800000 */
.L_x_21717:
        /* <DEDUP_REMOVED lines=9> */
.L_x_21790:
[----:B------:R-:W2:Y:S01]  /*2570*/  S2R R8, SR_CgaCtaId ;  /* 0x0000000000087919 */ /* 0x000ea20000008800 */
[----:B------:R-:W-:Y:S01]  /*2580*/  MOV R10, 0x400 ;  /* 0x00000400000a7802 */ /* 0x000fe20000000f00 */
[----:B------:R-:W-:Y:S05]  /*2590*/  WARPSYNC.ALL ;  /* 0x0000000000007948 */ /* 0x000fea0003800000 */
[----:B------:R-:W-:Y:S02]  /*25a0*/  LOP3.LUT P0, R34, R0, 0x1f, RZ, 0xc0, !PT ;  /* 0x0000001f00227812 */ /* 0x000fe4000780c0ff */
[----:B------:R-:W-:Y:S02]  /*25b0*/  IADD3 R7, PT, PT, R10, 0x180, RZ ;  /* 0x000001800a077810 */ /* 0x000fe40007ffe0ff */
[----:B------:R-:W-:-:S02]  /*25c0*/  SHF.R.U32.HI R16, RZ, 0x5, R0 ;  /* 0x00000005ff107819 */ /* 0x000fc40000011600 */
        /* <DEDUP_REMOVED lines=26> */
[----:B------:R-:W-:-:S03]  /*2770*/  MOV R12, RZ ;  /* 0x000000ff000c7202 */ /* 0x000fc60000000f00 */
        /* <DEDUP_REMOVED lines=13> */
[----:B------:R-:W-:-:S07]  /*2850*/  IADD3 R13, PT, PT, RZ, -R13, RZ ;  /* 0x8000000dff0d7210 */ /* 0x000fce0007ffe0ff */
.L_x_21729:
        /* <DEDUP_REMOVED lines=11> */
.L_x_21728:
[----:B------:R-:W-:Y:S05]  /*2910*/  BSYNC.RECONVERGENT B1 ;  /* 0x0000000000017941 */ /* 0x000fea0003800200 */
.L_x_21727:
        /* <DEDUP_REMOVED lines=11> */
[----:B------:R-:W-:-:S03]  /*29d0*/  PLOP3.LUT P0, PT, PT, PT, PT, 0x8, 0x80 ;  /* 0x000000000080781c */ /* 0x000fc60003f0e170 */
[----:B------:R-:W-:-:S10]  /*29e0*/  VIADD R14, R14, 0xfffffa00 ;  /* 0xfffffa000e0e7836 */ /* 0x000fd40000000000 */
.L_x_21732:
        /* <DEDUP_REMOVED lines=100> */
.L_x_21731:
[----:B------:R-:W-:Y:S05]  /*3030*/  BSYNC.RECONVERGENT B1 ;  /* 0x0000000000017941 */ /* 0x000fea0003800200 */
.L_x_21730:
        /* <DEDUP_REMOVED lines=55> */
.L_x_21734:
[----:B------:R-:W-:Y:S05]  /*33b0*/  BSYNC.RECONVERGENT B1 ;  /* 0x0000000000017941 */ /* 0x000fea0003800200 */
.L_x_21733:
        /* <DEDUP_REMOVED lines=26> */
.L_x_21726:
[----:B------:R-:W-:Y:S05]  /*3560*/  BSYNC.RECONVERGENT B0 ;  /* 0x0000000000007941 */ /* 0x000fea0003800200 */
.L_x_21725:
        /* <DEDUP_REMOVED lines=40> */
.L_x_21739:
[----:B------:R-:W0:Y:S01]  /*37f0*/  LDS R7, [R11] ;  /* 0x000000000b077984 */ /* 0x000e220000000800 */
[----:B------:R-:W-:-:S05]  /*3800*/  VIADD R12, R12, 0x1 ;  /* 0x000000010c0c7836 */ /* 0x000fca0000000000 */
[----:B------:R-:W-:Y:S01]  /*3810*/  ISETP.NE.AND P0, PT, R12, RZ, PT ;  /* 0x000000ff0c00720c */ /* 0x000fe20003f05270 */
[----:B0-----:R-:W-:-:S05]  /*3820*/  FMUL.FTZ R14, R7, R6 ;  /* 0x00000006070e7220 */ /* 0x001fca0000410000 */
[----:B------:R0:W-:Y:S02]  /*3830*/  STS [R11], R14 ;  /* 0x0000000e0b007388 */ /* 0x0001e40000000800 */
[----:B0-----:R-:W-:-:S05]  /*3840*/  IADD3 R11, PT, PT, R11, 0x200, RZ ;  /* 0x000002000b0b7810 */ /* 0x001fca0007ffe0ff */
[----:B------:R-:W-:Y:S05]  /*3850*/  @P0 BRA `(.L_x_21739) ;  /* 0xfffffffc00e40947 */ /* 0x000fea000383ffff */
.L_x_21738:
[----:B------:R-:W-:Y:S05]  /*3860*/  BSYNC.RECONVERGENT B1 ;  /* 0x0000000000017941 */ /* 0x000fea0003800200 */
.L_x_21737:
        /* <DEDUP_REMOVED lines=13> */
.L_x_21742:
        /* <DEDUP_REMOVED lines=52> */
.L_x_21741:
[----:B------:R-:W-:Y:S05]  /*3c80*/  BSYNC.RECONVERGENT B1 ;  /* 0x0000000000017941 */ /* 0x000fea0003800200 */
.L_x_21740:
        /* <DEDUP_REMOVED lines=31> */
.L_x_21744:
[----:B------:R-:W-:Y:S05]  /*3e80*/  BSYNC.RECONVERGENT B1 ;  /* 0x0000000000017941 */ /* 0x000fea0003800200 */
.L_x_21743:
        /* <DEDUP_REMOVED lines=14> */
.L_x_21736:
[----:B------:R-:W-:Y:S05]  /*3f70*/  BSYNC.RECONVERGENT B0 ;  /* 0x0000000000007941 */ /* 0x000fea0003800200 */
.L_x_21735:
        /* <DEDUP_REMOVED lines=12> */
[----:B------:R-:W4:Y:S01]  /*4040*/  I2F.RP R11, R4 ;  /* 0x00000004000b7306 */ /* 0x000f220000209400 */
[----:B01----:R-:W-:Y:S01]  /*4050*/  SHF.R.U32.HI R6, RZ, 0x3, R0 ;  /* 0x00000003ff067819 */ /* 0x003fe20000011600 */
[----:B------:R-:W0:Y:S01]  /*4060*/  LDCU.64 UR16, c[0x0][0x3a8] ;  /* 0x00007500ff1077ac */ /* 0x000e220008000a00 */
[----:B------:R-:W-:Y:S02]  /*4070*/  HFMA2 R7, -RZ, RZ, 0, 0 ;  /* 0x00000000ff077431 */ /* 0x000fe400000001ff */
[----:B------:R-:W-:Y:S01]  /*4080*/  IMAD.U32 R13, RZ, RZ, UR4 ;  /* 0x00000004ff0d7e24 */ /* 0x000fe2000f8e00ff */
[----:B------:R-:W-:Y:S01]  /*4090*/  LOP3.LUT R6, R6, 0x7c, RZ, 0xc0, !PT ;  /* 0x0000007c06067812 */ /* 0x000fe200078ec0ff */
[----:B------:R-:W1:Y:S01]  /*40a0*/  LDCU UR8, c[0x0][0x3d0] ;  /* 0x00007a00ff0877ac */ /* 0x000e620008000800 */
[----:B------:R-:W-:Y:S01]  /*40b0*/  SHF.L.U32 R12, R0, 0x5, RZ ;  /* 0x00000005000c7819 */ /* 0x000fe200000006ff */
[C---:B------:R-:W-:Y:S01]  /*40c0*/  VIADD R20, R16.reuse, 0x1 ;  /* 0x0000000110147836 */ /* 0x040fe20000000000 */
[----:B------:R-:W-:Y:S01]  /*40d0*/  LEA R19, R16, 0x3, 0x4 ;  /* 0x0000000310137811 */ /* 0x000fe200078e20ff */
[----:B------:R-:W2:Y:S01]  /*40e0*/  LDCU UR5, c[0x0][0x3ec] ;  /* 0x00007d80ff0577ac */ /* 0x000ea20008000800 */
[----:B------:R-:W-:Y:S01]  /*40f0*/  IMAD.WIDE R6, R13, 0x4, R6 ;  /* 0x000000040d067825 */ /* 0x000fe200078e0206 */
[----:B------:R-:W-:-:S02]  /*4100*/  IADD3 R13, PT, PT, R10, 0x1a0, RZ ;  /* 0x000001a00a0d7810 */ /* 0x000fc40007ffe0ff */
[----:B------:R-:W-:Y:S01]  /*4110*/  IADD3 R21, PT, PT, R16, -UR7, RZ ;  /* 0x8000000710157c10 */ /* 0x000fe2000fffe0ff */
[----:B----4-:R-:W4:Y:S01]  /*4120*/  MUFU.RCP R11, R11 ;  /* 0x0000000b000b7308 */ /* 0x010f220000001000 */
[----:B------:R-:W-:Y:S02]  /*4130*/  LEA R8, R8, R13, 0x18 ;  /* 0x0000000d08087211 */ /* 0x000fe400078ec0ff */
[----:B------:R-:W-:Y:S02]  /*4140*/  MOV R33, RZ ;  /* 0x000000ff00217202 */ /* 0x000fe40000000f00 */
[----:B0-----:R-:W-:Y:S01]  /*4150*/  IADD3 R18, P0, PT, R6, UR16, RZ ;  /* 0x0000001006127c10 */ /* 0x001fe2000ff1e0ff */
[----:B-1----:R-:W-:-:S03]  /*4160*/  IMAD R44, R5, UR8, RZ ;  /* 0x00000008052c7c24 */ /* 0x002fc6000f8e02ff */
[----:B------:R-:W-:Y:S02]  /*4170*/  IADD3.X R7, PT, PT, R7, UR17, RZ, P0, !PT ;  /* 0x0000001107077c10 */ /* 0x000fe400087fe4ff */
[----:B--2---:R-:W-:Y:S02]  /*4180*/  MOV R5, UR5 ;  /* 0x0000000500057c02 */ /* 0x004fe40008000f00 */
[----:B------:R-:W-:Y:S02]  /*4190*/  SHF.R.S32.HI R45, RZ, 0x1f, R44 ;  /* 0x0000001fff2d7819 */ /* 0x000fe4000001142c */
[----:B------:R-:W-:Y:S02]  /*41a0*/  IADD3 R5, PT, PT, -R5, UR6, RZ ;  /* 0x0000000605057c10 */ /* 0x000fe4000fffe1ff */
[----:B----4-:R-:W-:Y:S02]  /*41b0*/  IADD3 R9, PT, PT, R11, 0xffffffe, RZ ;  /* 0x0ffffffe0b097810 */ /* 0x010fe40007ffe0ff */
[----:B------:R-:W-:-:S04]  /*41c0*/  LOP3.LUT R11, R12, 0x20, RZ, 0xe2, !PT ;  /* 0x000000200c0b7812 */ /* 0x000fc800078ee2ff */
[----:B------:R-:W0:Y:S01]  /*41d0*/  F2I.FTZ.U32.TRUNC.NTZ R9, R9 ;  /* 0x0000000900097305 */ /* 0x000e22000021f000 */
[----:B------:R-:W-:-:S04]  /*41e0*/  LEA R11, R16, R11, 0x6 ;  /* 0x0000000b100b7211 */ /* 0x000fc800078e30ff */
[----:B------:R-:W-:Y:S01]  /*41f0*/  IADD3 R17, PT, PT, R11, 0x10, R8 ;  /* 0x000000100b117810 */ /* 0x000fe20007ffe008 */
[----:B------:R-:W-:Y:S02]  /*4200*/  IMAD.MOV.U32 R8, RZ, RZ, RZ ;  /* 0x000000ffff087224 */ /* 0x000fe400078e00ff */
[----:B0-----:R-:W-:-:S04]  /*4210*/  IMAD.MOV R15, RZ, RZ, -R9 ;  /* 0x000000ffff0f7224 */ /* 0x001fc800078e0a09 */
[----:B------:R-:W-:-:S04]  /*4220*/  IMAD R13, R15, R4, RZ ;  /* 0x000000040f0d7224 */ /* 0x000fc800078e02ff */
[----:B------:R-:W-:Y:S01]  /*4230*/  IMAD.HI.U32 R6, R9, R13, R8 ;  /* 0x0000000d09067227 */ /* 0x000fe200078e0008 */
[----:B------:R-:W-:-:S04]  /*4240*/  SHF.L.U32 R8, R0, 0x3, RZ ;  /* 0x0000000300087819 */ /* 0x000fc800000006ff */
[----:B------:R-:W-:Y:S02]  /*4250*/  LOP3.LUT R36, R8, 0xf8, RZ, 0xc0, !PT ;  /* 0x000000f808247812 */ /* 0x000fe400078ec0ff */
[----:B------:R-:W-:-:S07]  /*4260*/  LOP3.LUT R35, R19, 0x8, R8, 0xf8, !PT ;  /* 0x0000000813237812 */ /* 0x000fce00078ef808 */
.L_x_21773:
        /* <DEDUP_REMOVED lines=24> */
[----:B------:R-:W-:Y:S01]  /*43f0*/  IMAD.MOV.U32 R8, RZ, RZ, RZ ;  /* 0x000000ffff087224 */ /* 0x000fe200078e00ff */
[----:B------:R-:W-:Y:S01]  /*4400*/  ISETP.NE.AND P2, PT, R14, RZ, PT ;  /* 0x000000ff0e00720c */ /* 0x000fe20003f45270 */
[----:B0-----:R-:W-:Y:S01]  /*4410*/  IMAD.MOV R13, RZ, RZ, -R9 ;  /* 0x000000ffff0d7224 */ /* 0x001fe200078e0a09 */
[----:B------:R-:W-:-:S03]  /*4420*/  IADD3 R12, PT, PT, R11, R37, RZ ;  /* 0x000000250b0c7210 */ /* 0x000fc60007ffe0ff */
[----:B------:R-:W-:Y:S01]  /*4430*/  IMAD R13, R13, R10, RZ ;  /* 0x0000000a0d0d7224 */ /* 0x000fe200078e02ff */
[----:B------:R-:W-:-:S03]  /*4440*/  ISETP.GE.AND P1, PT, R12, RZ, PT ;  /* 0x000000ff0c00720c */ /* 0x000fc60003f26270 */
[----:B------:R-:W-:Y:S01]  /*4450*/  IMAD.HI.U32 R8, R9, R13, R8 ;  /* 0x0000000d09087227 */ /* 0x000fe200078e0008 */
[----:B------:R-:W-:-:S05]  /*4460*/  IABS R9, R12 ;  /* 0x0000000c00097213 */ /* 0x000fca0000000000 */
        /* <DEDUP_REMOVED lines=11> */
[----:B--2-4-:R-:W-:Y:S05]  /*4520*/  @!P0 BRA P1, `(.L_x_21748) ;  /* 0x0000002000208947 */ /* 0x014fea0000800000 */
[----:B------:R-:W-:Y:S01]  /*4530*/  IMAD.MOV.U32 R43, RZ, RZ, R7 ;  /* 0x000000ffff2b7224 */ /* 0x000fe200078e0007 */
[----:B------:R-:W-:Y:S01]  /*4540*/  MOV R42, R18 ;  /* 0x00000012002a7202 */ /* 0x000fe20000000f00 */
[----:B------:R-:W0:Y:S04]  /*4550*/  LDS.128 R8, [R17+-0x10] ;  /* 0xfffff00011087984 */ /* 0x000e280000000c00 */
[----:B------:R1:W2:Y:S01]  /*4560*/  LDG.E.CONSTANT R43, desc[UR10][R42.64] ;  /* 0x0000000a2a2b7981 */ /* 0x0002a2000c1e9900 */
[----:B-----5:R-:W-:-:S03]  /*4570*/  IADD3 R40, PT, PT, R35, -0x3, RZ ;  /* 0xfffffffd23287810 */ /* 0x020fc60007ffe0ff */
[----:B------:R-:W1:Y:S01]  /*4580*/  LDS.128 R12, [R17] ;  /* 0x00000000110c7984 */ /* 0x000e620000000c00 */
[----:B0-----:R-:W-:Y:S02]  /*4590*/  F2FP.F16.F32.PACK_AB R41, R9, R8 ;  /* 0x000000080929723e */ /* 0x001fe400000000ff */
[----:B------:R-:W-:Y:S01]  /*45a0*/  F2FP.F16.F32.PACK_AB R38, R11, R10 ;  /* 0x0000000a0b26723e */ /* 0x000fe200000000ff */
[----:B------:R-:W-:Y:S01]  /*45b0*/  BSSY.RECONVERGENT B2, `(.L_x_21749) ;  /* 0x0000029000027945 */ /* 0x000fe20003800200 */
[----:B-1----:R-:W-:Y:S01]  /*45c0*/  F2FP.F16.F32.PACK_AB R42, R15, R14 ;  /* 0x0000000e0f2a723e */ /* 0x002fe200000000ff */
[----:B--2---:R-:W-:Y:S01]  /*45d0*/  IMAD.WIDE R8, R43, UR13, R44 ;  /* 0x0000000d2b087c25 */ /* 0x004fe2000f8e022c */
[----:B------:R-:W-:Y:S02]  /*45e0*/  F2FP.F16.F32.PACK_AB R43, R13, R12 ;  /* 0x0000000c0d2b723e */ /* 0x000fe400000000ff */
[----:B------:R-:W-:-:S04]  /*45f0*/  IADD3 R8, P0, PT, R36, R8, RZ ;  /* 0x0000000824087210 */ /* 0x000fc80007f1e0ff */
[----:B------:R-:W-:Y:S02]  /*4600*/  IADD3.X R9, PT, PT, RZ, R9, RZ, P0, !PT ;  /* 0x00000009ff097210 */ /* 0x000fe400007fe4ff */
[C---:B---3--:R-:W-:Y:S02]  /*4610*/  LEA R46, P1, R8.reuse, UR14, 0x1 ;  /* 0x0000000e082e7c11 */ /* 0x048fe4000f8208ff */
[----:B------:R-:W-:Y:S02]  /*4620*/  ISETP.NE.AND P0, PT, R21, -0x1, PT ;  /* 0xffffffff1500780c */ /* 0x000fe40003f05270 */
[----:B------:R-:W-:-:S05]  /*4630*/  LEA.HI.X R47, R8, UR15, R9, 0x1, P1 ;  /* 0x0000000f082f7c11 */ /* 0x000fca00088f0c09 */
[----:B------:R0:W5:Y:S06]  /*4640*/  LDG.E.128.CONSTANT R8, desc[UR10][R46.64] ;  /* 0x0000000a2e087981 */ /* 0x00016c000c1e9d00 */
        /* <DEDUP_REMOVED lines=31> */
.L_x_21750:
[----:B------:R-:W-:Y:S05]  /*4840*/  BSYNC.RECONVERGENT B2 ;  /* 0x0000000000027941 */ /* 0x000fea0003800200 */
.L_x_21749:
        /* <DEDUP_REMOVED lines=41> */
.L_x_21752:
[----:B------:R-:W-:Y:S05]  /*4ae0*/  BSYNC.RECONVERGENT B2 ;  /* 0x0000000000027941 */ /* 0x000fea0003800200 */
.L_x_21751:
        /* <DEDUP_REMOVED lines=41> */
.L_x_21754:
[----:B------:R-:W-:Y:S05]  /*4d80*/  BSYNC.RECONVERGENT B2 ;  /* 0x0000000000027941 */ /* 0x000fea0003800200 */
.L_x_21753:
        /* <DEDUP_REMOVED lines=41> */
.L_x_21756:
[----:B------:R-:W-:Y:S05]  /*5020*/  BSYNC.RECONVERGENT B2 ;  /* 0x0000000000027941 */ /* 0x000fea0003800200 */
.L_x_21755:
        /* <DEDUP_REMOVED lines=41> */
.L_x_21758:
[----:B------:R-:W-:Y:S05]  /*52c0*/  BSYNC.RECONVERGENT B2 ;  /* 0x0000000000027941 */ /* 0x000fea0003800200 */
.L_x_21757:
        /* <DEDUP_REMOVED lines=41> */
.L_x_21760:
[----:B------:R-:W-:Y:S05]  /*5560*/  BSYNC.RECONVERGENT B2 ;  /* 0x0000000000027941 */ /* 0x000fea0003800200 */
.L_x_21759:
        /* <DEDUP_REMOVED lines=41> */
.L_x_21762:
[----:B------:R-:W-:Y:S05]  /*5800*/  BSYNC.RECONVERGENT B2 ;  /* 0x0000000000027941 */ /* 0x000fea0003800200 */
.L_x_21761:
        /* <DEDUP_REMOVED lines=41> */
.L_x_21764:
[----:B------:R-:W-:Y:S05]  /*5aa0*/  BSYNC.RECONVERGENT B2 ;  /* 0x0000000000027941 */ /* 0x000fea0003800200 */
.L_x_21763:
        /* <DEDUP_REMOVED lines=41> */
.L_x_21766:
[----:B------:R-:W-:Y:S05]  /*5d40*/  BSYNC.RECONVERGENT B2 ;  /* 0x0000000000027941 */ /* 0x000fea0003800200 */
.L_x_21765:
        /* <DEDUP_REMOVED lines=41> */
.L_x_21768:
[----:B------:R-:W-:Y:S05]  /*5fe0*/  BSYNC.RECONVERGENT B2 ;  /* 0x0000000000027941 */ /* 0x000fea0003800200 */
.L_x_21767:
        /* <DEDUP_REMOVED lines=41> */
.L_x_21770:
[----:B------:R-:W-:Y:S05]  /*6280*/  BSYNC.RECONVERGENT B2 ;  /* 0x0000000000027941 */ /* 0x000fea0003800200 */
.L_x_21769:
        /* <DEDUP_REMOVED lines=11> */
[C---:B------:R-:W-:Y:S01]  /*6340*/  VIADD R8, R35.reuse, 0xfffffffe ;  /* 0xfffffffe23087836 */ /* 0x040fe20000000000 */
[----:B------:R-:W-:Y:S02]  /*6350*/  ISETP.GE.AND P3, PT, R35, UR9, PT ;  /* 0x0000000923007c0c */ /* 0x000fe4000bf66270 */
[----:B------:R-:W-:Y:S02]  /*6360*/  PRMT R9, R13, 0x7632, R9 ;  /* 0x000076320d097816 */ /* 0x000fe40000000009 */
[----:B------:R-:W-:Y:S02]  /*6370*/  ISETP.GE.AND P1, PT, R8, UR9, PT ;  /* 0x0000000908007c0c */ /* 0x000fe4000bf26270 */
[----:B------:R-:W-:Y:S02]  /*6380*/  IADD3 R8, PT, PT, R35, -0x1, RZ ;  /* 0xffffffff23087810 */ /* 0x000fe40007ffe0ff */
[----:B------:R-:W-:Y:S02]  /*6390*/  SEL R10, R9, RZ, !P3 ;  /* 0x000000ff090a7207 */ /* 0x000fe40005800000 */
[----:B------:R-:W-:-:S02]  /*63a0*/  ISETP.GE.AND P2, PT, R8, UR9, PT ;  /* 0x0000000908007c0c */ /* 0x000fc4000bf46270 */
[----:B------:R-:W-:Y:S02]  /*63b0*/  PRMT R8, R12, 0x7632, R8 ;  /* 0x000076320c087816 */ /* 0x000fe40000000008 */
[----:B------:R-:W-:Y:S02]  /*63c0*/  ISETP.GE.AND P0, PT, R40, UR9, PT ;  /* 0x0000000928007c0c */ /* 0x000fe4000bf06270 */
[----:B------:R-:W-:Y:S02]  /*63d0*/  SEL R9, R8, RZ, !P1 ;  /* 0x000000ff08097207 */ /* 0x000fe40004800000 */
[----:B------:R-:W-:Y:S02]  /*63e0*/  IADD3 R8, PT, PT, R35, 0x1, RZ ;  /* 0x0000000123087810 */ /* 0x000fe40007ffe0ff */
[----:B------:R-:W-:Y:S02]  /*63f0*/  SEL R12, R12, RZ, !P0 ;  /* 0x000000ff0c0c7207 */ /* 0x000fe40004000000 */
[----:B------:R-:W-:-:S02]  /*6400*/  ISETP.GE.AND P0, PT, R8, UR9, PT ;  /* 0x0000000908007c0c */ /* 0x000fc4000bf06270 */
[----:B------:R-:W-:Y:S02]  /*6410*/  IADD3 R8, PT, PT, R35, 0x2, RZ ;  /* 0x0000000223087810 */ /* 0x000fe40007ffe0ff */
[----:B------:R-:W-:Y:S02]  /*6420*/  SEL R13, R13, RZ, !P2 ;  /* 0x000000ff0d0d7207 */ /* 0x000fe40005000000 */
[----:B------:R-:W-:Y:S01]  /*6430*/  ISETP.GE.AND P1, PT, R8, UR9, PT ;  /* 0x0000000908007c0c */ /* 0x000fe2000bf26270 */
[----:B------:R-:W-:Y:S01]  /*6440*/  VIADD R8, R35, 0x3 ;  /* 0x0000000323087836 */ /* 0x000fe20000000000 */
[----:B------:R-:W-:Y:S02]  /*6450*/  PRMT R12, R12, 0x5410, R9 ;  /* 0x000054100c0c7816 */ /* 0x000fe40000000009 */
[----:B------:R-:W-:Y:S02]  /*6460*/  PRMT R13, R13, 0x5410, R10 ;  /* 0x000054100d0d7816 */ /* 0x000fe4000000000a */
[----:B------:R-:W-:-:S02]  /*6470*/  ISETP.GE.AND P2, PT, R8, UR9, PT ;  /* 0x0000000908007c0c */ /* 0x000fc4000bf46270 */
[C---:B------:R-:W-:Y:S02]  /*6480*/  PRMT R8, R14.reuse, 0x7632, R8 ;  /* 0x000076320e087816 */ /* 0x040fe40000000008 */
[----:B------:R-:W-:Y:S02]  /*6490*/  SEL R14, R14, RZ, !P0 ;  /* 0x000000ff0e0e7207 */ /* 0x000fe40004000000 */
[----:B------:R-:W-:Y:S02]  /*64a0*/  SEL R9, R8, RZ, !P1 ;  /* 0x000000ff08097207 */ /* 0x000fe40004800000 */
[----:B------:R-:W-:Y:S02]  /*64b0*/  IADD3 R8, PT, PT, R35, 0x4, RZ ;  /* 0x0000000423087810 */ /* 0x000fe40007ffe0ff */
[----:B------:R-:W-:Y:S02]  /*64c0*/  PRMT R14, R14, 0x5410, R9 ;  /* 0x000054100e0e7816 */ /* 0x000fe40000000009 */
[----:B------:R-:W-:-:S02]  /*64d0*/  ISETP.GE.AND P0, PT, R8, UR9, PT ;  /* 0x0000000908007c0c */ /* 0x000fc4000bf06270 */
[C---:B------:R-:W-:Y:S02]  /*64e0*/  PRMT R8, R15.reuse, 0x7632, R8 ;  /* 0x000076320f087816 */ /* 0x040fe40000000008 */
[----:B------:R-:W-:Y:S02]  /*64f0*/  SEL R15, R15, RZ, !P2 ;  /* 0x000000ff0f0f7207 */ /* 0x000fe40005000000 */
[----:B------:R-:W-:-:S04]  /*6500*/  SEL R8, R8, RZ, !P0 ;  /* 0x000000ff08087207 */ /* 0x000fc80004000000 */
[----:B------:R-:W-:-:S07]  /*6510*/  PRMT R15, R15, 0x5410, R8 ;  /* 0x000054100f0f7816 */ /* 0x000fce0000000008 */
.L_x_21772:
[----:B------:R-:W-:Y:S05]  /*6520*/  BSYNC.RECONVERGENT B2 ;  /* 0x0000000000027941 */ /* 0x000fea0003800200 */
.L_x_21771:
[----:B------:R-:W-:-:S04]  /*6530*/  HMUL2 R13, R38, R13 ;  /* 0x0000000d260d7232 */ /* 0x000fc80000000000 */
[----:B------:R-:W-:-:S04]  /*6540*/  HFMA2 R13, R41, R12, R13 ;  /* 0x0000000c290d7231 */ /* 0x000fc8000000000d */
[----:B------:R-:W-:-:S04]  /*6550*/  HFMA2 R13, R43, R14, R13 ;  /* 0x0000000e2b0d7231 */ /* 0x000fc8000000000d */
[----:B------:R-:W-:-:S05]  /*6560*/  HFMA2 R13, R42, R15, R13 ;  /* 0x0000000f2a0d7231 */ /* 0x000fca000000000d */
[--C-:B------:R-:W-:Y:S02]  /*6570*/  HADD2.F32 R8, -RZ, R13.reuse.H0_H0 ;  /* 0x2000000dff087230 */ /* 0x100fe40000004100 */
[----:B------:R-:W-:-:S05]  /*6580*/  HADD2.F32 R13, -RZ, R13.H1_H1 ;  /* 0x3000000dff0d7230 */ /* 0x000fca0000004100 */
[----:B------:R-:W-:-:S04]  /*6590*/  FADD.FTZ R13, R8, R13 ;  /* 0x0000000d080d7221 */ /* 0x000fc80000010000 */
[----:B------:R-:W-:-:S07]  /*65a0*/  FADD.FTZ R22, R22, R13 ;  /* 0x0000000d16167221 */ /* 0x000fce0000010000 */
.L_x_21748:
[----:B---3--:R-:W-:Y:S05]  /*65b0*/  BSYNC.RECONVERGENT B0 ;  /* 0x0000000000007941 */ /* 0x008fea0003800200 */
.L_x_21747:
[----:B------:R-:W-:Y:S01]  /*65c0*/  IADD3 R8, PT, PT, R20, 0x3, RZ ;  /* 0x0000000314087810 */ /* 0x000fe20007ffe0ff */
[----:B------:R-:W-:Y:S01]  /*65d0*/  VIADD R35, R35, 0x40 ;  /* 0x0000004023237836 */ /* 0x000fe20000000000 */
[----:B------:R-:W-:Y:S02]  /*65e0*/  IADD3 R18, P1, PT, R18, 0x10, RZ ;  /* 0x0000001012127810 */ /* 0x000fe40007f3e0ff */
[----:B------:R-:W-:Y:S02]  /*65f0*/  ISETP.GE.AND P0, PT, R8, UR7, PT ;  /* 0x0000000708007c0c */ /* 0x000fe4000bf06270 */
[----:B------:R-:W-:Y:S01]  /*6600*/  IADD3 R21, PT, PT, R21, 0x4, RZ ;  /* 0x0000000415157810 */ /* 0x000fe20007ffe0ff */
[----:B------:R-:W-:Y:S01]  /*6610*/  IMAD.X R7, RZ, RZ, R7, P1 ;  /* 0x000000ffff077224 */ /* 0x000fe200008e0607 */
[----:B------:R-:W-:Y:S02]  /*6620*/  IADD3 R20, PT, PT, R20, 0x4, RZ ;  /* 0x0000000414147810 */ /* 0x000fe40007ffe0ff */
[----:B------:R-:W-:-:S02]  /*6630*/  IADD3 R17, PT, PT, R17, 0x100, RZ ;  /* 0x0000010011117810 */ /* 0x000fc40007ffe0ff */
[----:B------:R-:W-:-:S05]  /*6640*/  IADD3 R19, PT, PT, R19, 0x40, RZ ;  /* 0x0000004013137810 */ /* 0x000fca0007ffe0ff */
[----:B------:R-:W-:Y:S05]  /*6650*/  @!P0 BRA `(.L_x_21773) ;  /* 0xffffffdc00048947 */ /* 0x000fea000383ffff */
.L_x_21746:
[----:B--23--:R-:W-:Y:S05]  /*6660*/  BSYNC.RECONVERGENT B1 ;  /* 0x0000000000017941 */ /* 0x00cfea0003800200 */
.L_x_21745:
[----:B------:R-:W2:Y:S01]  /*6670*/  SHFL.BFLY PT, R4, R33, 0x1, 0x1f ;  /* 0x0c201f0021047f89 */ /* 0x000ea200000e0000 */
[----:B------:R-:W3:Y:S01]  /*6680*/  S2UR UR5, SR_CgaCtaId ;  /* 0x00000000000579c3 */ /* 0x000ee20000008800 */
[----:B------:R-:W-:Y:S01]  /*6690*/  ISETP.NE.AND P5, PT, R39, RZ, PT ;  /* 0x000000ff2700720c */ /* 0x000fe20003fa5270 */
[----:B------:R-:W-:Y:S01]  /*66a0*/  UMOV UR4, 0x400 ;  /* 0x0000040000047882 */ /* 0x000fe20000000000 */
[----:B------:R-:W4:Y:S01]  /*66b0*/  SHFL.BFLY PT, R5, R32, 0x1, 0x1f ;  /* 0x0c201f0020057f89 */ /* 0x000f2200000e0000 */
[----:B------:R-:W-:Y:S01]  /*66c0*/  SHF.R.U32.HI R17, RZ, 0x1, R34 ;  /* 0x00000001ff117819 */ /* 0x000fe20000011622 */
[----:B------:R-:W-:Y:S01]  /*66d0*/  UIADD3 UR4, UPT, UPT, UR4, 0x1a0, URZ ;  /* 0x000001a004047890 */ /* 0x000fe2000fffe0ff */
[C---:B------:R-:W-:Y:S01]  /*66e0*/  LOP3.LUT P0, RZ, R0.reuse, 0x3c1, RZ, 0xc0, !PT ;  /* 0x000003c100ff7812 */ /* 0x040fe2000780c0ff */
[----:B01----:R-:W0:Y:S01]  /*66f0*/  SHFL.BFLY PT, R6, R31, 0x1, 0x1f ;  /* 0x0c201f001f067f89 */ /* 0x003e2200000e0000 */
[----:B------:R-:W-:Y:S01]  /*6700*/  LOP3.LUT P1, RZ, R0, 0x3e1, RZ, 0xc0, !PT ;  /* 0x000003e100ff7812 */ /* 0x000fe2000782c0ff */
[----:B------:R-:W-:Y:S01]  /*6710*/  IMAD R17, R16, 0xc0, R17 ;  /* 0x000000c010117824 */ /* 0x000fe200078e0211 */
[----:B------:R-:W-:Y:S01]  /*6720*/  ISETP.GT.U32.AND P2, PT, R0, 0x1f, PT ;  /* 0x0000001f0000780c */ /* 0x000fe20003f44070 */
[----:B------:R-:W1:Y:S01]  /*6730*/  SHFL.BFLY PT, R7, R30, 0x1, 0x1f ;  /* 0x0c201f001e077f89 */ /* 0x000e6200000e0000 */
[----:B------:R-:W-:Y:S03]  /*6740*/  BSSY.RECONVERGENT B0, `(.L_x_21774) ;  /* 0x0000029000007945 */ /* 0x000fe60003800200 */
[----:B------:R-:W1:Y:S04]  /*6750*/  SHFL.BFLY PT, R8, R29, 0x1, 0x1f ;  /* 0x0c201f001d087f89 */ /* 0x000e6800000e0000 */
[----:B------:R-:W1:Y:S04]  /*6760*/  SHFL.BFLY PT, R9, R28, 0x1, 0x1f ;  /* 0x0c201f001c097f89 */ /* 0x000e6800000e0000 */
[----:B------:R-:W1:Y:S01]  /*6770*/  SHFL.BFLY PT, R10, R27, 0x1, 0x1f ;  /* 0x0c201f001b0a7f89 */ /* 0x000e6200000e0000 */
[----:B--2---:R-:W-:Y:S01]  /*6780*/  FADD.FTZ R33, R4, R33 ;  /* 0x0000002104217221 */ /* 0x004fe20000010000 */
[C---:B------:R-:W-:Y:S01]  /*6790*/  LOP3.LUT R4, R0.reuse, 0x3c0, RZ, 0xc0, !PT ;  /* 0x000003c000047812 */ /* 0x040fe200078ec0ff */
[----:B---3--:R-:W-:Y:S01]  /*67a0*/  ULEA UR4, UR5, UR4, 0x18 ;  /* 0x0000000405047291 */ /* 0x008fe2000f8ec0ff */
[----:B------:R-:W2:Y:S01]  /*67b0*/  SHFL.BFLY PT, R11, R26, 0x1, 0x1f ;  /* 0x0c201f001a0b7f89 */ /* 0x000ea200000e0000 */
[----:B------:R-:W-:Y:S01]  /*67c0*/  LOP3.LUT R0, R0, 0x3e0, RZ, 0xc0, !PT ;  /* 0x000003e000007812 */ /* 0x000fe200078ec0ff */
[----:B----4-:R-:W-:Y:S01]  /*67d0*/  FADD.FTZ R32, R5, R32 ;  /* 0x0000002005207221 */ /* 0x010fe20000010000 */
[----:B------:R-:W-:Y:S01]  /*67e0*/  ISETP.NE.OR P4, PT, R4, 0x40, P5 ;  /* 0x000000400400780c */ /* 0x000fe20002f85670 */
[----:B------:R-:W3:Y:S01]  /*67f0*/  SHFL.BFLY PT, R12, R25, 0x1, 0x1f ;  /* 0x0c201f00190c7f89 */ /* 0x000ee200000e0000 */
[----:B------:R-:W-:Y:S01]  /*6800*/  LEA R17, R17, UR4, 0x2 ;  /* 0x0000000411117c11 */ /* 0x000fe2000f8e10ff */
[----:B0-----:R-:W-:Y:S01]  /*6810*/  FADD.FTZ R31, R6, R31 ;  /* 0x0000001f061f7221 */ /* 0x001fe20000010000 */
[----:B------:R-:W-:Y:S01]  /*6820*/  ISETP.NE.OR P3, PT, R0, 0x20, P5 ;  /* 0x000000200000780c */ /* 0x000fe20002f65670 */
[----:B------:R-:W0:Y:S01]  /*6830*/  SHFL.BFLY PT, R13, R24, 0x1, 0x1f ;  /* 0x0c201f00180d7f89 */ /* 0x000e2200000e0000 */
[----:B-1----:R-:W-:-:S03]  /*6840*/  FADD.FTZ R30, R7, R30 ;  /* 0x0000001e071e7221 */ /* 0x002fc60000010000 */
[----:B------:R-:W1:Y:S01]  /*6850*/  SHFL.BFLY PT, R14, R23, 0x1, 0x1f ;  /* 0x0c201f00170e7f89 */ /* 0x000e6200000e0000 */
[----:B------:R-:W-:-:S03]  /*6860*/  FADD.FTZ R29, R8, R29 ;  /* 0x0000001d081d7221 */ /* 0x000fc60000010000 */
[----:B------:R-:W4:Y:S01]  /*6870*/  SHFL.BFLY PT, R15, R22, 0x1, 0x1f ;  /* 0x0c201f00160f7f89 */ /* 0x000f2200000e0000 */
[----:B------:R-:W-:Y:S01]  /*6880*/  FADD.FTZ R28, R9, R28 ;  /* 0x0000001c091c7221 */ /* 0x000fe20000010000 */
[----:B------:R-:W-:Y:S01]  /*6890*/  BAR.SYNC.DEFER_BLOCKING 0x0 ;  /* 0x0000000000007b1d */ /* 0x000fe20000010000 */
[----:B------:R-:W-:Y:S01]  /*68a0*/  FADD.FTZ R27, R10, R27 ;  /* 0x0000001b0a1b7221 */ /* 0x000fe20000010000 */
[----:B--2---:R-:W-:Y:S01]  /*68b0*/  FADD.FTZ R26, R11, R26 ;  /* 0x0000001a0b1a7221 */ /* 0x004fe20000010000 */
[----:B---3--:R-:W-:Y:S01]  /*68c0*/  FADD.FTZ R25, R12, R25 ;  /* 0x000000190c197221 */ /* 0x008fe20000010000 */
[----:B0-----:R-:W-:Y:S01]  /*68d0*/  FADD.FTZ R24, R13, R24 ;  /* 0x000000180d187221 */ /* 0x001fe20000010000 */
        /* <DEDUP_REMOVED lines=15> */
.L_x_21775:
[----:B------:R-:W-:Y:S05]  /*69d0*/  BSYNC.RECONVERGENT B0 ;  /* 0x0000000000007941 */ /* 0x000fea0003800200 */
.L_x_21774:
        /* <DEDUP_REMOVED lines=27> */
.L_x_21777:
[----:B------:R-:W-:Y:S05]  /*6b90*/  BSYNC.RECONVERGENT B0 ;  /* 0x0000000000007941 */ /* 0x000fea0003800200 */
.L_x_21776:
        /* <DEDUP_REMOVED lines=15> */
.L_x_21779:
[----:B------:R-:W-:Y:S05]  /*6c90*/  BSYNC.RECONVERGENT B0 ;  /* 0x0000000000007941 */ /* 0x000fea0003800200 */
.L_x_21778:
        /* <DEDUP_REMOVED lines=27> */
.L_x_21781:
[----:B------:R-:W-:Y:S05]  /*6e50*/  BSYNC.RECONVERGENT B0 ;  /* 0x0000000000007941 */ /* 0x000fea0003800200 */
.L_x_21780:
        /* <DEDUP_REMOVED lines=41> */
.L_x_21722:
[----:B------:R-:W-:Y:S01]  /*70f0*/  HFMA2 R13, -RZ, RZ, 0, 1.847743988037109375e-06 ;  /* 0x0000001fff0d7431 */ /* 0x000fe200000001ff */
[----:B------:R-:W-:Y:S01]  /*7100*/  BSSY B2, `(.L_x_21782) ;  /* 0x0000006000027945 */ /* 0x000fe20003800000 */
[----:B------:R-:W-:Y:S02]  /*7110*/  MOV R11, 0x1 ;  /* 0x00000001000b7802 */ /* 0x000fe40000000f00 */
[----:B------:R-:W-:-:S07]  /*7120*/  MOV R8, 0xffffffff ;  /* 0xffffffff00087802 */ /* 0x000fce0000000f00 */
[----:B------:R-:W-:Y:S05]  /*7130*/  WARPSYNC.COLLECTIVE R8, `(.L_x_21783) ;  /* 0x0000000008087348 */ /* 0x000fea0003c00000 */
[----:B------:R0:W1:Y:S02]  /*7140*/  SHFL.BFLY P2, R12, R10, R11, R13 ;  /* 0x0c00000b0a0c7389 */ /* 0x000064000004000d */
[----:B01----:R-:W-:Y:S05]  /*7150*/  ENDCOLLECTIVE ;  /* 0x000000000000791b */ /* 0x003fea0003800000 */
.L_x_21783:
[----:B------:R-:W-:Y:S05]  /*7160*/  BSYNC B2 ;  /* 0x0000000000027941 */ /* 0x000fea0003800000 */
.L_x_21782:
[----:B------:R-:W-:Y:S01]  /*7170*/  IMAD.MOV.U32 R9, RZ, RZ, R12 ;  /* 0x000000ffff097224 */ /* 0x000fe200078e000c */
[----:B------:R-:W-:Y:S06]  /*7180*/  BRA `(.L_x_21784) ;  /* 0xffffffb000787947 */ /* 0x000fec000383ffff */
.L_x_21724:
        /* <DEDUP_REMOVED lines=8> */
.L_x_21786:
[----:B------:R-:W-:Y:S05]  /*7210*/  BSYNC B0 ;  /* 0x0000000000007941 */ /* 0x000fea0003800000 */
.L_x_21785:
        /* <DEDUP_REMOVED lines=9> */
.L_x_21787:
[----:B------:R-:W-:Y:S01]  /*72b0*/  IMAD.MOV.U32 R11, RZ, RZ, 0x4 ;  /* 0x00000004ff0b7424 */ /* 0x000fe200078e00ff */
[----:B------:R-:W-:-:S04]  /*72c0*/  MOV R6, R12 ;  /* 0x0000000c00067202 */ /* 0x000fc80000000f00 */
[----:B------:R-:W-:-:S04]  /*72d0*/  FMNMX.FTZ R6, R7, R6, !PT ;  /* 0x0000000607067209 */ /* 0x000fc80007810000 */
[----:B------:R-:W-:-:S07]  /*72e0*/  MOV R10, R6 ;  /* 0x00000006000a7202 */ /* 0x000fce0000000f00 */
[----:B------:R-:W-:Y:S05]  /*72f0*/  WARPSYNC.COLLECTIVE R8, `(.L_x_21788) ;  /* 0x0000000008087348 */ /* 0x000fea0003c00000 */
[----:B------:R0:W1:Y:S02]  /*7300*/  SHFL.BFLY P2, R12, R10, R11, R13 ;  /* 0x0c00000b0a0c7389 */ /* 0x000064000004000d */
[----:B01----:R-:W-:Y:S05]  /*7310*/  ENDCOLLECTIVE ;  /* 0x000000000000791b */ /* 0x003fea0003800000 */
.L_x_21788:
[----:B------:R-:W-:Y:S01]  /*7320*/  HFMA2 R11, -RZ, RZ, 0, 1.1920928955078125e-07 ;  /* 0x00000002ff0b7431 */ /* 0x000fe200000001ff */
[----:B------:R-:W-:-:S04]  /*7330*/  MOV R9, R12 ;  /* 0x0000000c00097202 */ /* 0x000fc80000000f00 */
[----:B------:R-:W-:-:S04]  /*7340*/  FMNMX.FTZ R9, R6, R9, !PT ;  /* 0x0000000906097209 */ /* 0x000fc80007810000 */
[----:B------:R-:W-:-:S07]  /*7350*/  MOV R10, R9 ;  /* 0x00000009000a7202 */ /* 0x000fce0000000f00 */
[----:B------:R-:W-:Y:S05]  /*7360*/  WARPSYNC.COLLECTIVE R8, `(.L_x_21789) ;  /* 0x0000000008087348 */ /* 0x000fea0003c00000 */
[----:B------:R0:W1:Y:S02]  /*7370*/  SHFL.BFLY P2, R12, R10, R11, R13 ;  /* 0x0c00000b0a0c7389 */ /* 0x000064000004000d */
[----:B01----:R-:W-:Y:S05]  /*7380*/  ENDCOLLECTIVE ;  /* 0x000000000000791b */ /* 0x003fea0003800000 */
.L_x_21789:
[----:B------:R-:W-:Y:S05]  /*7390*/  BRA `(.L_x_21790) ;  /* 0xffffffb000747947 */ /* 0x000fea000383ffff */
.L_x_21791:
        /* <DEDUP_REMOVED lines=14> */
.L_x_25978:


//--------------------- .text._ZN4vllm25paged_attention_v1_kernelIttLi128ELi16ELi128ELNS_18Fp8KVCacheDataTypeE0ELb1EEEvPT_PKS2_PKT0_S8_ifPKiSA_iPKfiiiSC_SC_iiiii --------------------------
	.section	.text._ZN4vllm25paged_attention_v1_kernelIttLi128ELi16ELi128ELNS_18Fp8KVCacheDataTypeE0ELb1EEEvPT_PKS2_PKT0_S8_ifPKiSA_iPKfiiiSC_SC_iiiii,"ax",@progbits
	.align	128
        .global         _ZN4vllm25paged_attention_v1_kernelIttLi128ELi16ELi128ELNS_18Fp8KVCacheDataTypeE0ELb1EEEvPT_PKS2_PKT0_S8_ifPKiSA_iPKfiiiSC_SC_iiiii
        .type           _ZN4vllm25paged_attention_v1_kernelIttLi128ELi16ELi128ELNS_18Fp8KVCacheDataTypeE0ELb1EEEvPT_PKS2_PKT0_S8_ifPKiSA_iPKfiiiSC_SC_iiiii,@function
        .size           _ZN4vllm25paged_attention_v1_kernelIttLi128ELi16ELi128ELNS_18Fp8KVCacheDataTypeE0ELb1EEEvPT_PKS2_PKT0_S8_ifPKiSA_iPKfiiiSC_SC_iiiii,(.L_x_25979 - _ZN4vllm25paged_attention_v1_kernelIttLi128ELi16ELi128ELNS_18Fp8KVCacheDataTypeE0ELb1EEEvPT_PKS2_PKT0_S8_ifPKiSA_iPKfiiiSC_SC_iiiii)
        .other          _ZN4vllm25paged_attention_v1_kernelIttLi128ELi16ELi128ELNS_18Fp8KVCacheDataTypeE0ELb1EEEvPT_PKS2_PKT0_S8_ifPKiSA_iPKfiiiSC_SC_iiiii,@"STO_CUDA_ENTRY STV_DEFAULT"
_ZN4vllm25paged_attention_v1_kernelIttLi128ELi16ELi128ELNS_18Fp8KVCacheDataTypeE0ELb1EEEvPT_PKS2_PKT0_S8_ifPKiSA_iPKfiiiSC_SC_iiiii:
.text._ZN4vllm25paged_attention_v1_kernelIttLi128ELi16ELi128ELNS_18Fp8KVCacheDataTypeE0ELb1EEEvPT_PKS2_PKT0_S8_ifPKiSA_iPKfiiiSC_SC_iiiii:
        /* <DEDUP_REMOVED lines=14> */
[C---:B0-----:R-:W-:Y:S01]  /*00e0*/  IMAD.WIDE.U32 R42, R11.reuse, 0x4, R42 ;  /* 0x000000040b2a7825 */ /* 0x041fe200078e002a */
[----:B------:R-:W0:Y:S05]  /*00f0*/  LDCU UR15, c[0x0][0x3a4] ;  /* 0x00007480ff0f77ac */ /* 0x000e2a0008000800 */
[----:B-1----:R-:W4:Y:S01]  /*0100*/  LDG.E.CONSTANT R42, desc[UR8][R42.64] ;  /* 0x000000082a2a7981 */ /* 0x002f22000c1e9900 */
[----:B--2---:R-:W-:Y:S01]  /*0110*/  ISETP.GT.U32.AND P1, PT, R8, 0x1f, PT ;  /* 0x0000001f0800780c */ /* 0x004fe20003f24070 */
[----:B---3--:R-:W-:Y:S01]  /*0120*/  IMAD R2, R11, UR4, RZ ;  /* 0x000000040b027c24 */ /* 0x008fe2000f8e02ff */
[----:B----4-:R-:W-:Y:S01]  /*0130*/  ISETP.NE.U32.AND P0, PT, R6, RZ, PT ;  /* 0x000000ff0600720c */ /* 0x010fe20003f05070 */
[----:B------:R-:W-:Y:S01]  /*0140*/  IMAD.SHL.U32 R40, R8, 0x80, RZ ;  /* 0x0000008008287824 */ /* 0x000fe200078e00ff */
[----:B------:R-:W-:Y:S01]  /*0150*/  IABS R9, R10 ;  /* 0x0000000a00097213 */ /* 0x000fe20000000000 */
[----:B------:R-:W1:Y:S01]  /*0160*/  LDCU UR4, c[0x0][0x3b8] ;  /* 0x00007700ff0477ac */ /* 0x000e620008000800 */
[----:B------:R-:W-:Y:S01]  /*0170*/  ISETP.NE.AND.EX P0, PT, R7, RZ, PT, P0 ;  /* 0x000000ff0700720c */ /* 0x000fe20003f05300 */
[----:B------:R-:W2:Y:S06]  /*0180*/  LDCU.64 UR16, c[0x0][0x390] ;  /* 0x00007200ff1077ac */ /* 0x000eac0008000a00 */
[----:B------:R-:W3:Y:S01]  /*0190*/  @!P1 LDC.64 R12, c[0x0][0x388] ;  /* 0x0000e200ff0c9b82 */ /* 0x000ee20000000a00 */
[----:B------:R-:W-:Y:S01]  /*01a0*/  @!P1 IMAD.SHL.U32 R4, R0, 0x80, RZ ;  /* 0x0000008000049824 */ /* 0x000fe200078e00ff */
[----:B------:R-:W-:-:S04]  /*01b0*/  @!P1 SHF.L.U32 R3, R8, 0x2, RZ ;  /* 0x0000000208039819 */ /* 0x000fc800000006ff */
[----:B------:R-:W-:Y:S02]  /*01c0*/  @!P1 IADD3 R3, P2, P3, R3, R2, R4 ;  /* 0x0000000203039210 */ /* 0x000fe40007b5e004 */
[----:B------:R-:W-:Y:S01]  /*01d0*/  SHF.R.S32.HI R2, RZ, 0x1f, R2 ;  /* 0x0000001fff027819 */ /* 0x000fe20000011402 */
[----:B------:R-:W4:Y:S03]  /*01e0*/  @P0 LDC.64 R4, c[0x0][0x3c0] ;  /* 0x0000f000ff040b82 */ /* 0x000f260000000a00 */
[----:B------:R-:W-:Y:S02]  /*01f0*/  @!P1 IADD3.X R2, PT, PT, RZ, R2, RZ, P2, P3 ;  /* 0x00000002ff029210 */ /* 0x000fe400017e64ff */
[----:B---3--:R-:W-:-:S04]  /*0200*/  @!P1 LEA R6, P2, R3, R12, 0x1 ;  /* 0x0000000c03069211 */ /* 0x008fc800078408ff */
[----:B------:R-:W-:-:S06]  /*0210*/  @!P1 LEA.HI.X R7, R3, R13, R2, 0x1, P2 ;  /* 0x0000000d03079211 */ /* 0x000fcc00010f0c02 */
[----:B------:R-:W3:Y:S01]  /*0220*/  @!P1 LDG.E.64.CONSTANT R6, desc[UR8][R6.64] ;  /* 0x0000000806069981 */ /* 0x000ee2000c1e9b00 */
[----:B------:R-:W0:Y:S01]  /*0230*/  I2F.RP R2, R9 ;  /* 0x0000000900027306 */ /* 0x000e220000209400 */
[----:B----4-:R-:W-:Y:S01]  /*0240*/  @P0 IMAD.WIDE.U32 R4, R0, 0x4, R4 ;  /* 0x0000000400040825 */ /* 0x010fe200078e0004 */
[----:B------:R-:W4:Y:S04]  /*0250*/  LDC R3, c[0x0][0x370] ;  /* 0x0000dc00ff037b82 */ /* 0x000f280000000800 */
[----:B------:R4:W5:Y:S01]  /*0260*/  @P0 LDG.E.CONSTANT R41, desc[UR8][R4.64] ;  /* 0x0000000804290981 */ /* 0x000962000c1e9900 */
[----:B------:R-:W-:Y:S01]  /*0270*/  ULEA UR6, UR7, UR5, 0x18 ;  /* 0x0000000507067291 */ /* 0x000fe2000f8ec0ff */
[----:B------:R-:W-:Y:S01]  /*0280*/  LOP3.LUT R40, R40, 0x80, RZ, 0xc0, !PT ;  /* 0x0000008028287812 */ /* 0x000fe200078ec0ff */
[----:B------:R-:W-:Y:S01]  /*0290*/  BSSY B0, `(.L_x_21792) ;  /* 0x00001b0000007945 */ /* 0x000fe20003800000 */
[----:B------:R-:W-:-:S02]  /*02a0*/  SHF.R.U32.HI R32, RZ, 0x5, R8 ;  /* 0x00000005ff207819 */ /* 0x000fc40000011608 */
[----:B------:R-:W-:Y:S01]  /*02b0*/  MOV R37, 0xff7fffff ;  /* 0xff7fffff00257802 */ /* 0x000fe20000000f00 */
[----:B0-----:R-:W0:Y:S01]  /*02c0*/  MUFU.RCP R2, R2 ;  /* 0x0000000200027308 */ /* 0x001e220000001000 */
[----:B----4-:R-:W-:Y:S01]  /*02d0*/  IABS R4, R3 ;  /* 0x0000000300047213 */ /* 0x010fe20000000000 */
[----:B0-----:R-:W-:-:S06]  /*02e0*/  VIADD R12, R2, 0xffffffe ;  /* 0x0ffffffe020c7836 */ /* 0x001fcc0000000000 */
[----:B------:R0:W4:Y:S02]  /*02f0*/  F2I.FTZ.U32.TRUNC.NTZ R13, R12 ;  /* 0x0000000c000d7305 */ /* 0x000124000021f000 */
        /* <DEDUP_REMOVED lines=22> */
[----:B------:R-:W4:Y:S08]  /*0460*/  I2F.RP R16, R2 ;  /* 0x0000000200107306 */ /* 0x000f300000209400 */
[----:B0-----:R-:W0:Y:S08]  /*0470*/  MUFU.RCP R12, R12 ;  /* 0x0000000c000c7308 */ /* 0x001e300000001000 */
[----:B----4-:R-:W4:Y:S01]  /*0480*/  MUFU.RCP R16, R16 ;  /* 0x0000001000107308 */ /* 0x010f220000001000 */
[----:B0-----:R-:W-:Y:S01]  /*0490*/  VIADD R14, R12, 0xffffffe ;  /* 0x0ffffffe0c0e7836 */ /* 0x001fe20000000000 */
[----:B------:R-:W-:-:S06]  /*04a0*/  IABS R12, R0 ;  /* 0x00000000000c7213 */ /* 0x000fcc0000000000 */
[----:B------:R0:W1:Y:S01]  /*04b0*/  F2I.FTZ.U32.TRUNC.NTZ R15, R14 ;  /* 0x0000000e000f7305 */ /* 0x000062000021f000 */
[----:B----4-:R-:W-:-:S07]  /*04c0*/  IADD3 R4, PT, PT, R16, 0xffffffe, RZ ;  /* 0x0ffffffe10047810 */ /* 0x010fce0007ffe0ff */
[----:B------:R4:W2:Y:S01]  /*04d0*/  F2I.FTZ.U32.TRUNC.NTZ R5, R4 ;  /* 0x0000000400057305 */ /* 0x0008a2000021f000 */
[----:B0-----:R-:W-:Y:S01]  /*04e0*/  MOV R14, RZ ;  /* 0x000000ff000e7202 */ /* 0x001fe20000000f00 */
[----:B-1----:R-:W-:Y:S02]  /*04f0*/  IMAD.MOV R18, RZ, RZ, -R15 ;  /* 0x000000ffff127224 */ /* 0x002fe400078e0a0f */
[----:B----4-:R-:W-:Y:S02]  /*0500*/  HFMA2 R4, -RZ, RZ, 0, 0 ;  /* 0x00000000ff047431 */ /* 0x010fe400000001ff */
[----:B------:R-:W-:Y:S01]  /*0510*/  IMAD R19, R18, R17, RZ ;  /* 0x0000001112137224 */ /* 0x000fe200078e02ff */
[----:B------:R-:W-:-:S03]  /*0520*/  IABS R18, R13 ;  /* 0x0000000d00127213 */ /* 0x000fc60000000000 */
[----:B------:R-:W-:-:S04]  /*0530*/  IMAD.HI.U32 R15, R15, R19, R14 ;  /* 0x000000130f0f7227 */ /* 0x000fc800078e000e */
[----:B------:R-:W-:Y:S02]  /*0540*/  IMAD.MOV R18, RZ, RZ, -R18 ;  /* 0x000000ffff127224 */ /* 0x000fe400078e0a12 */
[----:B------:R-:W-:-:S04]  /*0550*/  IMAD.HI.U32 R15, R15, R12, RZ ;  /* 0x0000000c0f0f7227 */ /* 0x000fc800078e00ff */
[----:B--2---:R-:W-:Y:S02]  /*0560*/  IMAD R16, R5, R2, RZ ;  /* 0x0000000205107224 */ /* 0x004fe400078e02ff */
[----:B------:R-:W-:Y:S02]  /*0570*/  IMAD R12, R15, R18, R12 ;  /* 0x000000120f0c7224 */ /* 0x000fe400078e020c */
[----:B------:R-:W-:-:S03]  /*0580*/  IMAD.MOV R19, RZ, RZ, -R16 ;  /* 0x000000ffff137224 */ /* 0x000fc600078e0a10 */
[----:B------:R-:W-:Y:S01]  /*0590*/  ISETP.GT.U32.AND P2, PT, R17, R12, PT ;  /* 0x0000000c1100720c */ /* 0x000fe20003f44070 */
[----:B------:R-:W-:Y:S02]  /*05a0*/  IMAD.HI.U32 R4, R5, R19, R4 ;  /* 0x0000001305047227 */ /* 0x000fe400078e0004 */
[----:B------:R-:W0:Y:S10]  /*05b0*/  LDC R19, c[0x0][0x3f8] ;  /* 0x0000fe00ff137b82 */ /* 0x000e340000000800 */
[----:B------:R-:W-:Y:S01]  /*05c0*/  @!P2 IMAD.IADD R12, R12, 0x1, -R17 ;  /* 0x000000010c0ca824 */ /* 0x000fe200078e0a11 */
[----:B------:R-:W-:-:S02]  /*05d0*/  @!P2 IADD3 R15, PT, PT, R15, 0x1, RZ ;  /* 0x000000010f0fa810 */ /* 0x000fc40007ffe0ff */
[----:B------:R-:W-:Y:S02]  /*05e0*/  ISETP.NE.AND P2, PT, R13, RZ, PT ;  /* 0x000000ff0d00720c */ /* 0x000fe40003f45270 */
[----:B------:R-:W-:Y:S02]  /*05f0*/  ISETP.GE.U32.AND P3, PT, R12, R17, PT ;  /* 0x000000110c00720c */ /* 0x000fe40003f66070 */
[----:B------:R-:W-:-:S11]  /*0600*/  SHF.R.U32.HI R12, RZ, 0x1, R8 ;  /* 0x00000001ff0c7819 */ /* 0x000fd60000011608 */
[----:B------:R-:W-:Y:S02]  /*0610*/  @P3 IADD3 R15, PT, PT, R15, 0x1, RZ ;  /* 0x000000010f0f3810 */ /* 0x000fe40007ffe0ff */
[----:B------:R-:W-:-:S04]  /*0620*/  IADD3 R14, PT, PT, R42, -0x1, RZ ;  /* 0xffffffff2a0e7810 */ /* 0x000fc80007ffe0ff */
[----:B------:R-:W-:Y:S02]  /*0630*/  IABS R16, R14 ;  /* 0x0000000e00107213 */ /* 0x000fe40000000000 */
[----:B------:R-:W-:-:S03]  /*0640*/  LOP3.LUT R14, R14, R9, RZ, 0x3c, !PT ;  /* 0x000000090e0e7212 */ /* 0x000fc600078e3cff */
[----:B------:R-:W-:-:S04]  /*0650*/  IMAD.MOV.U32 R5, RZ, RZ, R16 ;  /* 0x000000ffff057224 */ /* 0x000fc800078e0010 */
[----:B------:R-:W-:-:S05]  /*0660*/  IMAD.HI.U32 R16, R4, R5, RZ ;  /* 0x0000000504107227 */ /* 0x000fca00078e00ff */
[----:B------:R-:W-:-:S05]  /*0670*/  IADD3 R18, PT, PT, RZ, -R16, RZ ;  /* 0x80000010ff127210 */ /* 0x000fca0007ffe0ff */
[----:B------:R-:W-:Y:S01]  /*0680*/  IMAD R17, R2, R18, R5 ;  /* 0x0000001202117224 */ /* 0x000fe200078e0205 */
[----:B------:R-:W-:-:S04]  /*0690*/  LOP3.LUT R5, R0, R13, RZ, 0x3c, !PT ;  /* 0x0000000d00057212 */ /* 0x000fc800078e3cff */
[----:B------:R-:W-:Y:S02]  /*06a0*/  ISETP.GT.U32.AND P0, PT, R2, R17, PT ;  /* 0x000000110200720c */ /* 0x000fe40003f04070 */
[----:B------:R-:W-:Y:S01]  /*06b0*/  ISETP.GE.AND P4, PT, R5, RZ, PT ;  /* 0x000000ff0500720c */ /* 0x000fe20003f86270 */
[----:B------:R-:W-:Y:S01]  /*06c0*/  IMAD.MOV.U32 R5, RZ, RZ, R15 ;  /* 0x000000ffff057224 */ /* 0x000fe200078e000f */
[----:B------:R-:W-:-:S05]  /*06d0*/  IADD3 R15, PT, PT, R40, UR6, RZ ;  /* 0x00000006280f7c10 */ /* 0x000fca000fffe0ff */
[----:B------:R-:W-:-:S04]  /*06e0*/  @!P1 IMAD R15, R12, 0x8, R15 ;  /* 0x000000080c0f9824 */ /* 0x000fc800078e020f */
[----:B------:R-:W-:Y:S02]  /*06f0*/  @!P0 IMAD.IADD R17, R17, 0x1, -R2 ;  /* 0x0000000111118824 */ /* 0x000fe400078e0a02 */
[----:B------:R-:W-:Y:S01]  /*0700*/  @!P4 IADD3 R5, PT, PT, RZ, -R5, RZ ;  /* 0x80000005ff05c210 */ /* 0x000fe20007ffe0ff */
[----:B------:R-:W-:Y:S01]  /*0710*/  @!P0 VIADD R16, R16, 0x1 ;  /* 0x0000000110108836 */ /* 0x000fe20000000000 */
[----:B------:R-:W-:Y:S02]  /*0720*/  @!P2 LOP3.LUT R5, RZ, R13, RZ, 0x33, !PT ;  /* 0x0000000dff05a212 */ /* 0x000fe400078e33ff */
[----:B------:R-:W-:Y:S01]  /*0730*/  ISETP.GE.U32.AND P3, PT, R17, R2, PT ;  /* 0x000000021100720c */ /* 0x000fe20003f66070 */
[----:B---3--:R1:W-:Y:S01]  /*0740*/  @!P1 STS.64 [R15], R6 ;  /* 0x000000060f009388 */ /* 0x0083e20000000a00 */
[----:B------:R-:W-:Y:S01]  /*0750*/  IADD3 R13, PT, PT, R42, 0xf, RZ ;  /* 0x0000000f2a0d7810 */ /* 0x000fe20007ffe0ff */
[----:B------:R-:W-:Y:S01]  /*0760*/  BAR.SYNC.DEFER_BLOCKING 0x0 ;  /* 0x0000000000007b1d */ /* 0x000fe20000010000 */
[----:B------:R-:W-:-:S02]  /*0770*/  ISETP.GE.AND P2, PT, R14, RZ, PT ;  /* 0x000000ff0e00720c */ /* 0x000fc40003f46270 */
[----:B------:R-:W-:Y:S02]  /*0780*/  SHF.R.S32.HI R14, RZ, 0x1f, R13 ;  /* 0x0000001fff0e7819 */ /* 0x000fe4000001140d */
[----:B0-----:R-:W-:Y:S02]  /*0790*/  ISETP.GE.AND P1, PT, R19, RZ, PT ;  /* 0x000000ff1300720c */ /* 0x001fe40003f26270 */
[----:B------:R-:W-:-:S03]  /*07a0*/  LEA.HI R14, R14, R13, RZ, 0x4 ;  /* 0x0000000d0e0e7211 */ /* 0x000fc600078f20ff */
[----:B------:R-:W-:Y:S02]  /*07b0*/  @P3 IADD3 R16, PT, PT, R16, 0x1, RZ ;  /* 0x0000000110103810 */ /* 0x000fe40007ffe0ff */
[----:B-1----:R-:W-:Y:S02]  /*07c0*/  SHF.R.S32.HI R7, RZ, 0x4, R14 ;  /* 0x00000004ff077819 */ /* 0x002fe4000001140e */
[----:B------:R-:W-:Y:S01]  /*07d0*/  ISETP.NE.AND P0, PT, R9, RZ, PT ;  /* 0x000000ff0900720c */ /* 0x000fe20003f05270 */
[----:B------:R-:W-:-:S03]  /*07e0*/  IMAD.MOV.U32 R6, RZ, RZ, R16 ;  /* 0x000000ffff067224 */ /* 0x000fc600078e0010 */
[----:B------:R-:W-:Y:S02]  /*07f0*/  @!P1 IMAD R10, R10, UR10, R5 ;  /* 0x0000000a0a0a9c24 */ /* 0x000fe4000f8e0205 */
[----:B------:R-:W-:Y:S01]  /*0800*/  @!P2 IADD3 R6, PT, PT, RZ, -R6, RZ ;  /* 0x80000006ff06a210 */ /* 0x000fe20007ffe0ff */
[----:B------:R-:W-:Y:S01]  /*0810*/  @P1 IMAD R38, R3, UR10, R0 ;  /* 0x0000000a03261c24 */ /* 0x000fe2000f8e0200 */
[----:B------:R-:W-:Y:S01]  /*0820*/  ISETP.GE.AND P2, PT, R32, R7, PT ;  /* 0x000000072000720c */ /* 0x000fe20003f46270 */
[----:B------:R-:W-:Y:S02]  /*0830*/  @!P1 IMAD.MOV R10, RZ, RZ, -R10 ;  /* 0x000000ffff0a9224 */ /* 0x000fe400078e0a0a */
[----:B------:R-:W-:Y:S02]  /*0840*/  IMAD R7, R11, UR4, RZ ;  /* 0x000000040b077c24 */ /* 0x000fe4000f8e02ff */
[----:B------:R-:W-:Y:S01]  /*0850*/  @P1 IMAD R38, R38, R19, 0x1 ;  /* 0x0000000126261424 */ /* 0x000fe200078e0213 */
[----:B------:R-:W-:Y:S01]  /*0860*/  @!P0 LOP3.LUT R6, RZ, R9, RZ, 0x33, !PT ;  /* 0x00000009ff068212 */ /* 0x000fe200078e33ff */
[----:B------:R-:W-:-:S06]  /*0870*/  @!P1 IMAD R38, R19, R10, 0x1 ;  /* 0x0000000113269424 */ /* 0x000fcc00078e020a */
[----:B------:R-:W-:Y:S05]  /*0880*/  @P2 BRA `(.L_x_21793) ;  /* 0x0000001400402947 */ /* 0x000fea0003800000 */
[----:B------:R-:W0:Y:S01]  /*0890*/  LDCU.64 UR12, c[0x0][0x3a8] ;  /* 0x00007500ff0c77ac */ /* 0x000e220008000a00 */
[----:B------:R-:W-:Y:S01]  /*08a0*/  SHF.R.U32.HI R8, RZ, 0x3, R8 ;  /* 0x00000003ff087819 */ /* 0x000fe20000011608 */
[----:B------:R-:W-:Y:S01]  /*08b0*/  IMAD.SHL.U32 R2, R12, 0x4, RZ ;  /* 0x000000040c027824 */ /* 0x000fe200078e00ff */
[----:B------:R-:W-:Y:S01]  /*08c0*/  MOV R9, RZ ;  /* 0x000000ff00097202 */ /* 0x000fe20000000f00 */
[----:B------:R-:W1:Y:S01]  /*08d0*/  LDCU UR11, c[0x0][0x3d0] ;  /* 0x00007a00ff0b77ac */ /* 0x000e620008000800 */
[----:B------:R-:W-:Y:S01]  /*08e0*/  LOP3.LUT R8, R8, 0x7c, RZ, 0xc0, !PT ;  /* 0x0000007c08087812 */ /* 0x000fe200078ec0ff */
[----:B------:R-:W-:Y:S01]  /*08f0*/  IMAD.SHL.U32 R33, R32, 0x10, RZ ;  /* 0x0000001020217824 */ /* 0x000fe200078e00ff */
[----:B------:R-:W-:Y:S01]  /*0900*/  LOP3.LUT R13, R2, 0x3c, RZ, 0xc0, !PT ;  /* 0x0000003c020d7812 */ /* 0x000fe200078ec0ff */
[----:B------:R-:W2:Y:S01]  /*0910*/  LDCU UR10, c[0x0][0x3ec] ;  /* 0x00007d80ff0a77ac */ /* 0x000ea20008000800 */
[----:B------:R-:W-:Y:S02]  /*0920*/  IMAD.MOV.U32 R37, RZ, RZ, -0x800001 ;  /* 0xff7fffffff257424 */ /* 0x000fe400078e00ff */
[----:B------:R-:W-:Y:S01]  /*0930*/  IMAD.WIDE R8, R7, 0x4, R8 ;  /* 0x0000000407087825 */ /* 0x000fe200078e0208 */
[----:B------:R-:W-:Y:S01]  /*0940*/  SHF.L.U32 R7, R12, 0x3, RZ ;  /* 0x000000030c077819 */ /* 0x000fe200000006ff */
[----:B------:R-:W-:Y:S01]  /*0950*/  UIADD3 UR4, UPT, UPT, UR5, 0x120, URZ ;  /* 0x0000012005047890 */ /* 0x000fe2000fffe0ff */
[----:B------:R-:W-:-:S02]  /*0960*/  LOP3.LUT R15, R33, 0xf, R12, 0xf8, !PT ;  /* 0x0000000f210f7812 */ /* 0x000fc400078ef80c */
[----:B------:R-:W-:Y:S01]  /*0970*/  LOP3.LUT R7, R7, 0x78, RZ, 0xc0, !PT ;  /* 0x0000007807077812 */ /* 0x000fe200078ec0ff */
[----:B------:R-:W-:Y:S01]  /*0980*/  ULEA UR4, UR7, UR4, 0x18 ;  /* 0x0000000407047291 */ /* 0x000fe2000f8ec0ff */
[----:B0-----:R-:W-:Y:S01]  /*0990*/  IADD3 R8, P0, PT, R8, UR12, RZ ;  /* 0x0000000c08087c10 */ /* 0x001fe2000ff1e0ff */
[----:B------:R-:W-:Y:S01]  /*09a0*/  VIADD R34, R15, 0x1 ;  /* 0x000000010f227836 */ /* 0x000fe20000000000 */
[----:B------:R-:W-:Y:S01]  /*09b0*/  LEA R13, R32, R13, 0x6 ;  /* 0x0000000d200d7211 */ /* 0x000fe200078e30ff */
[----:B-1----:R-:W-:Y:S01]  /*09c0*/  IMAD R2, R5, UR11, RZ ;  /* 0x0000000b05027c24 */ /* 0x002fe2000f8e02ff */
[----:B------:R-:W-:Y:S02]  /*09d0*/  IADD3.X R9, PT, PT, R9, UR13, RZ, P0, !PT ;  /* 0x0000000d09097c10 */ /* 0x000fe400087fe4ff */
[----:B------:R-:W-:Y:S02]  /*09e0*/  IADD3 R33, PT, PT, R33, 0x1, RZ ;  /* 0x0000000121217810 */ /* 0x000fe40007ffe0ff */
[----:B------:R-:W-:Y:S01]  /*09f0*/  IADD3 R44, P0, PT, R2, R7, RZ ;  /* 0x00000007022c7210 */ /* 0x000fe20007f1e0ff */
[----:B--2---:R-:W-:Y:S01]  /*0a00*/  VIADD R7, R6, -UR10 ;  /* 0x8000000a06077c36 */ /* 0x004fe20008000000 */
[----:B------:R-:W-:-:S02]  /*0a10*/  IADD3 R35, PT, PT, -R42, R15, RZ ;  /* 0x0000000f2a237210 */ /* 0x000fc40007ffe1ff */
[----:B------:R-:W-:Y:S02]  /*0a20*/  LEA.HI.X.SX32 R45, R2, RZ, 0x1, P0 ;  /* 0x000000ff022d7211 */ /* 0x000fe400000f0eff */
[----:B------:R-:W-:-:S07]  /*0a30*/  IADD3 R36, PT, PT, R13, UR4, RZ ;  /* 0x000000040d247c10 */ /* 0x000fce000fffe0ff */
.L_x_21798:
        /* <DEDUP_REMOVED lines=36> */
[C---:B------:R-:W-:Y:S02]  /*0c80*/  IMAD R13, R10.reuse, R12, R13 ;  /* 0x0000000c0a0d7224 */ /* 0x040fe400078e020d */
[----:B------:R-:W0:Y:S03]  /*0c90*/  S2R R12, SR_TID.X ;  /* 0x00000000000c7919 */ /* 0x000e260000002100 */
        /* <DEDUP_REMOVED lines=15> */
.L_x_21795:
[----:B------:R-:W2:Y:S04]  /*0d90*/  LDG.E.CONSTANT R13, desc[UR8][R8.64] ;  /* 0x00000008080d7981 */ /* 0x000ea8000c1e9900 */
[----:B------:R-:W0:Y:S01]  /*0da0*/  LDS.128 R16, [R40+UR6] ;  /* 0x0000000628107984 */ /* 0x000e220008000c00 */
        /* <DEDUP_REMOVED lines=8> */
[----:B------:R-:W4:Y:S01]  /*0e30*/  LDG.E.64.CONSTANT R24, desc[UR8][R46.64+0x300] ;  /* 0x000300082e187981 */ /* 0x000f22000c1e9b00 */
[----:B0-----:R-:W-:-:S03]  /*0e40*/  HADD2.F32 R14, -RZ, R18.H0_H0 ;  /* 0x20000012ff0e7230 */ /* 0x001fc60000004100 */
[----:B------:R-:W4:Y:S01]  /*0e50*/  LDG.E.64.CONSTANT R30, desc[UR8][R46.64+0xf00] ;  /* 0x000f00082e1e7981 */ /* 0x000f22000c1e9b00 */
[--C-:B--2---:R-:W-:Y:S02]  /*0e60*/  HADD2.F32 R15, -RZ, R12.reuse.H0_H0 ;  /* 0x2000000cff0f7230 */ /* 0x104fe40000004100 */
[----:B------:R-:W-:Y:S02]  /*0e70*/  HADD2.F32 R23, -RZ, R12.H1_H1 ;  /* 0x3000000cff177230 */ /* 0x000fe40000004100 */
[----:B------:R-:W-:Y:S02]  /*0e80*/  HADD2.F32 R12, -RZ, R19.H0_H0 ;  /* 0x20000013ff0c7230 */ /* 0x000fe40000004100 */
[----:B------:R-:W-:Y:S01]  /*0e90*/  FMUL.FTZ R27, R14, R15 ;  /* 0x0000000f0e1b7220 */ /* 0x000fe20000410000 */
[----:B------:R-:W-:Y:S02]  /*0ea0*/  HADD2.F32 R14, -RZ, R18.H1_H1 ;  /* 0x30000012ff0e7230 */ /* 0x000fe40000004100 */
[----:B------:R-:W-:-:S02]  /*0eb0*/  HADD2.F32 R18, -RZ, R16.H0_H0 ;  /* 0x20000010ff127230 */ /* 0x000fc40000004100 */
[----:B---3--:R-:W-:Y:S02]  /*0ec0*/  HADD2.F32 R15, -RZ, R20.H0_H0 ;  /* 0x20000014ff0f7230 */ /* 0x008fe40000004100 */
[----:B------:R-:W-:Y:S01]  /*0ed0*/  FMUL.FTZ R23, R14, R23 ;  /* 0x000000170e177220 */ /* 0x000fe20000410000 */
[----:B------:R-:W-:Y:S02]  /*0ee0*/  HADD2.F32 R16, -RZ, R16.H1_H1 ;  /* 0x30000010ff107230 */ /* 0x000fe40000004100 */
[----:B------:R-:W-:Y:S01]  /*0ef0*/  FFMA.FTZ R18, R18, R15, R27 ;  /* 0x0000000f12127223 */ /* 0x000fe2000001001b */
[----:B------:R-:W-:Y:S02]  /*0f00*/  HADD2.F32 R27, -RZ, R13.H0_H0 ;  /* 0x2000000dff1b7230 */ /* 0x000fe40000004100 */
[----:B------:R-:W-:-:S03]  /*0f10*/  HADD2.F32 R15, -RZ, R20.H1_H1 ;  /* 0x30000014ff0f7230 */ /* 0x000fc60000004100 */
[----:B------:R-:W-:Y:S02]  /*0f20*/  FMUL.FTZ R12, R12, R27 ;  /* 0x0000001b0c0c7220 */ /* 0x000fe40000410000 */
[----:B------:R-:W2:Y:S01]  /*0f30*/  LDG.E.64.CONSTANT R26, desc[UR8][R46.64+0x400] ;  /* 0x000400082e1a7981 */ /* 0x000ea2000c1e9b00 */
[----:B------:R-:W-:Y:S01]  /*0f40*/  FFMA.FTZ R16, R16, R15, R23 ;  /* 0x0000000f10107223 */ /* 0x000fe20000010017 */
[----:B------:R-:W-:Y:S02]  /*0f50*/  HADD2.F32 R15, -RZ, R13.H1_H1 ;  /* 0x3000000dff0f7230 */ /* 0x000fe40000004100 */
[----:B------:R-:W-:Y:S02]  /*0f60*/  HADD2.F32 R14, -RZ, R19.H1_H1 ;  /* 0x30000013ff0e7230 */ /* 0x000fe40000004100 */
[----:B------:R-:W-:Y:S02]  /*0f70*/  HADD2.F32 R19, -RZ, R17.H0_H0 ;  /* 0x20000011ff137230 */ /* 0x000fe40000004100 */
[----:B------:R-:W-:-:S02]  /*0f80*/  HADD2.F32 R13, -RZ, R21.H0_H0 ;  /* 0x20000015ff0d7230 */ /* 0x000fc40000004100 */
[----:B------:R-:W-:Y:S01]  /*0f90*/  FMUL.FTZ R22, R14, R15 ;  /* 0x0000000f0e167220 */ /* 0x000fe20000410000 */
[----:B------:R-:W-:Y:S02]  /*0fa0*/  HADD2.F32 R17, -RZ, R17.H1_H1 ;  /* 0x30000011ff117230 */ /* 0x000fe40000004100 */
[----:B------:R-:W-:Y:S02]  /*0fb0*/  HADD2.F32 R20, -RZ, R21.H1_H1 ;  /* 0x30000015ff147230 */ /* 0x000fe40000004100 */
[----:B------:R-:W-:Y:S02]  /*0fc0*/  FFMA.FTZ R19, R19, R13, R12 ;  /* 0x0000000d13137223 */ /* 0x000fe4000001000c */
[----:B------:R-:W0:Y:S01]  /*0fd0*/  LDS.128 R12, [R40+UR6+0x10] ;  /* 0x00001006280c7984 */ /* 0x000e220008000c00 */
[----:B------:R-:W-:-:S03]  /*0fe0*/  FFMA.FTZ R17, R17, R20, R22 ;  /* 0x0000001411117223 */ /* 0x000fc60000010016 */
[----:B------:R-:W3:Y:S01]  /*0ff0*/  LDG.E.64.CONSTANT R22, desc[UR8][R46.64+0x500] ;  /* 0x000500082e167981 */ /* 0x000ee2000c1e9b00 */
[--C-:B----4-:R-:W-:Y:S02]  /*1000*/  HADD2.F32 R20, -RZ, R28.reuse.H0_H0 ;  /* 0x2000001cff147230 */ /* 0x110fe40000004100 */
[----:B------:R-:W-:Y:S02]  /*1010*/  HADD2.F32 R28, -RZ, R28.H1_H1 ;  /* 0x3000001cff1c7230 */ /* 0x000fe40000004100 */
[----:B0-----:R-:W-:-:S05]  /*1020*/  HADD2.F32 R21, -RZ, R12.H0_H0 ;  /* 0x2000000cff157230 */ /* 0x001fca0000004100 */
[----:B------:R-:W-:Y:S01]  /*1030*/  FFMA.FTZ R18, R21, R20, R18 ;  /* 0x0000001415127223 */ /* 0x000fe20000010012 */
[----:B------:R-:W-:Y:S02]  /*1040*/  HADD2.F32 R21, -RZ, R12.H1_H1 ;  /* 0x3000000cff157230 */ /* 0x000fe40000004100 */
[----:B------:R-:W-:Y:S02]  /*1050*/  HADD2.F32 R12, -RZ, R13.H0_H0 ;  /* 0x2000000dff0c7230 */ /* 0x000fe40000004100 */
[----:B------:R-:W-:Y:S02]  /*1060*/  HADD2.F32 R20, -RZ, R29.H0_H0 ;  /* 0x2000001dff147230 */ /* 0x000fe40000004100 */
        /* <DEDUP_REMOVED lines=15> */
[----:B------:R-:W0:Y:S01]  /*1160*/  LDS.128 R16, [R40+UR6+0x20] ;  /* 0x0000200628107984 */ /* 0x000e220008000c00 */
        /* <DEDUP_REMOVED lines=11> */
[----:B------:R-:W-:-:S05]  /*1220*/  HADD2.F32 R14, -RZ, R27.H0_H0 ;  /* 0x2000001bff0e7230 */ /* 0x000fca0000004100 */
[----:B------:R-:W-:Y:S02]  /*1230*/  FFMA.FTZ R14, R15, R14, R28 ;  /* 0x0000000e0f0e7223 */ /* 0x000fe4000001001c */
[----:B------:R-:W2:Y:S01]  /*1240*/  LDG.E.64.CONSTANT R28, desc[UR8][R46.64+0x800] ;  /* 0x000800082e1c7981 */ /* 0x000ea2000c1e9b00 */
[----:B------:R-:W-:Y:S02]  /*1250*/  HADD2.F32 R27, -RZ, R27.H1_H1 ;  /* 0x3000001bff1b7230 */ /* 0x000fe40000004100 */
[----:B------:R-:W-:Y:S02]  /*1260*/  HADD2.F32 R17, -RZ, R17.H1_H1 ;  /* 0x30000011ff117230 */ /* 0x000fe40000004100 */
[----:B------:R-:W-:-:S03]  /*1270*/  HADD2.F32 R15, -RZ, R18.H1_H1 ;  /* 0x30000012ff0f7230 */ /* 0x000fc60000004100 */
[----:B------:R-:W-:Y:S01]  /*1280*/  FFMA.FTZ R17, R17, R27, R12 ;  /* 0x0000001b11117223 */ /* 0x000fe2000001000c */
[----:B------:R-:W-:Y:S02]  /*1290*/  HADD2.F32 R12, -RZ, R18.H0_H0 ;  /* 0x20000012ff0c7230 */ /* 0x000fe40000004100 */
[--C-:B---3--:R-:W-:Y:S02]  /*12a0*/  HADD2.F32 R18, -RZ, R22.reuse.H0_H0 ;  /* 0x20000016ff127230 */ /* 0x108fe40000004100 */
[----:B------:R-:W-:-:S03]  /*12b0*/  HADD2.F32 R26, -RZ, R22.H1_H1 ;  /* 0x30000016ff1a7230 */ /* 0x000fc60000004100 */
[----:B------:R-:W-:Y:S01]  /*12c0*/  FFMA.FTZ R22, R12, R18, R13 ;  /* 0x000000120c167223 */ /* 0x000fe2000001000d */
[----:B------:R-:W-:Y:S02]  /*12d0*/  HADD2.F32 R13, -RZ, R19.H0_H0 ;  /* 0x20000013ff0d7230 */ /* 0x000fe40000004100 */
[----:B------:R-:W-:Y:S02]  /*12e0*/  HADD2.F32 R18, -RZ, R23.H0_H0 ;  /* 0x20000017ff127230 */ /* 0x000fe40000004100 */
[----:B------:R-:W-:-:S03]  /*12f0*/  FFMA.FTZ R16, R15, R26, R16 ;  /* 0x0000001a0f107223 */ /* 0x000fc60000010010 */
[----:B------:R-:W-:Y:S02]  /*1300*/  FFMA.FTZ R18, R13, R18, R14 ;  /* 0x000000120d127223 */ /* 0x000fe4000001000e */
[----:B------:R-:W0:Y:S01]  /*1310*/  LDS.128 R12, [R40+UR6+0x30] ;  /* 0x00003006280c7984 */ /* 0x000e220008000c00 */
[----:B------:R-:W-:Y:S02]  /*1320*/  HADD2.F32 R26, -RZ, R19.H1_H1 ;  /* 0x30000013ff1a7230 */ /* 0x000fe40000004100 */
[----:B------:R-:W-:-:S05]  /*1330*/  HADD2.F32 R23, -RZ, R23.H1_H1 ;  /* 0x30000017ff177230 */ /* 0x000fca0000004100 */
[----:B------:R-:W-:Y:S02]  /*1340*/  FFMA.FTZ R17, R26, R23, R17 ;  /* 0x000000171a117223 */ /* 0x000fe40000010011 */
[----:B------:R-:W3:Y:S01]  /*1350*/  LDG.E.64.CONSTANT R26, desc[UR8][R46.64+0x900] ;  /* 0x000900082e1a7981 */ /* 0x000ee2000c1e9b00 */
[--C-:B----4-:R-:W-:Y:S02]  /*1360*/  HADD2.F32 R23, -RZ, R20.reuse.H0_H0 ;  /* 0x20000014ff177230 */ /* 0x110fe40000004100 */
[----:B------:R-:W-:Y:S02]  /*1370*/  HADD2.F32 R20, -RZ, R20.H1_H1 ;  /* 0x30000014ff147230 */ /* 0x000fe40000004100 */
[----:B0-----:R-:W-:-:S05]  /*1380*/  HADD2.F32 R19, -RZ, R12.H0_H0 ;  /* 0x2000000cff137230 */ /* 0x001fca0000004100 */
        /* <DEDUP_REMOVED lines=24> */
[----:B0-----:R-:W-:-:S05]  /*1510*/  HADD2.F32 R24, -RZ, R16.H0_H0 ;  /* 0x20000010ff187230 */ /* 0x001fca0000004100 */
[----:B------:R-:W-:Y:S02]  /*1520*/  FFMA.FTZ R13, R24, R15, R13 ;  /* 0x0000000f180d7223 */ /* 0x000fe4000001000d */
[----:B------:R-:W2:Y:S01]  /*1530*/  LDG.E.64.CONSTANT R24, desc[UR8][R46.64+0xb00] ;  /* 0x000b00082e187981 */ /* 0x000ea2000c1e9b00 */
        /* <DEDUP_REMOVED lines=8> */
[----:B------:R-:W-:-:S03]  /*15c0*/  HADD2.F32 R15, -RZ, R18.H1_H1 ;  /* 0x30000012ff0f7230 */ /* 0x000fc60000004100 */
[----:B------:R-:W-:Y:S01]  /*15d0*/  FFMA.FTZ R16, R17, R16, R12 ;  /* 0x0000001011107223 */ /* 0x000fe2000001000c */
[----:B------:R-:W-:Y:S02]  /*15e0*/  HADD2.F32 R12, -RZ, R18.H0_H0 ;  /* 0x20000012ff0c7230 */ /* 0x000fe40000004100 */
[--C-:B---3--:R-:W-:Y:S02]  /*15f0*/  HADD2.F32 R17, -RZ, R26.reuse.H0_H0 ;  /* 0x2000001aff117230 */ /* 0x108fe40000004100 */
[----:B------:R-:W-:Y:S02]  /*1600*/  HADD2.F32 R18, -RZ, R26.H1_H1 ;  /* 0x3000001aff127230 */ /* 0x000fe40000004100 */
[----:B------:R-:W-:Y:S02]  /*1610*/  HADD2.F32 R21, -RZ, R19.H0_H0 ;  /* 0x20000013ff157230 */ /* 0x000fe40000004100 */
[----:B------:R-:W-:Y:S01]  /*1620*/  FFMA.FTZ R17, R12, R17, R13 ;  /* 0x000000110c117223 */ /* 0x000fe2000001000d */
[----:B------:R-:W-:-:S02]  /*1630*/  HADD2.F32 R28, -RZ, R27.H0_H0 ;  /* 0x2000001bff1c7230 */ /* 0x000fc40000004100 */
[----:B------:R-:W-:Y:S02]  /*1640*/  FFMA.FTZ R18, R15, R18, R14 ;  /* 0x000000120f127223 */ /* 0x000fe4000001000e */
[----:B------:R-:W0:Y:S01]  /*1650*/  LDS.128 R12, [R40+UR6+0x50] ;  /* 0x00005006280c7984 */ /* 0x000e220008000c00 */
[----:B------:R-:W-:-:S03]  /*1660*/  FFMA.FTZ R28, R21, R28, R20 ;  /* 0x0000001c151c7223 */ /* 0x000fc60000010014 */
[----:B------:R-:W3:Y:S01]  /*1670*/  LDG.E.64.CONSTANT R20, desc[UR8][R46.64+0xc00] ;  /* 0x000c00082e147981 */ /* 0x000ee2000c1e9b00 */
[----:B------:R-:W-:Y:S02]  /*1680*/  HADD2.F32 R19, -RZ, R19.H1_H1 ;  /* 0x30000013ff137230 */ /* 0x000fe40000004100 */
[----:B------:R-:W-:-:S05]  /*1690*/  HADD2.F32 R27, -RZ, R27.H1_H1 ;  /* 0x3000001bff1b7230 */ /* 0x000fca0000004100 */
[----:B------:R-:W-:Y:S01]  /*16a0*/  FFMA.FTZ R16, R19, R27, R16 ;  /* 0x0000001b13107223 */ /* 0x000fe20000010010 */
[--C-:B----4-:R-:W-:Y:S02]  /*16b0*/  HADD2.F32 R19, -RZ, R22.reuse.H0_H0 ;  /* 0x20000016ff137230 */ /* 0x110fe40000004100 */
[----:B------:R-:W-:Y:S02]  /*16c0*/  HADD2.F32 R22, -RZ, R22.H1_H1 ;  /* 0x30000016ff167230 */ /* 0x000fe40000004100 */
[----:B0-----:R-:W-:-:S05]  /*16d0*/  HADD2.F32 R26, -RZ, R12.H0_H0 ;  /* 0x2000000cff1a7230 */ /* 0x001fca0000004100 */
        /* <DEDUP_REMOVED lines=12> */
[----:B------:R-:W-:Y:S01]  /*17a0*/  UMOV UR4, 0xffffffff ;  /* 0xffffffff00047882 */ /* 0x000fe20000000000 */
[----:B------:R-:W-:Y:S02]  /*17b0*/  ISETP.NE.AND P0, PT, R10, RZ, PT ;  /* 0x000000ff0a00720c */ /* 0x000fe40003f05270 */
[----:B-----5:R-:W-:Y:S01]  /*17c0*/  FSETP.NEU.FTZ.AND P1, PT, R41, RZ, PT ;  /* 0x000000ff2900720b */ /* 0x020fe20003f3d000 */
        /* <DEDUP_REMOVED lines=23> */
[----:B------:R-:W-:Y:S02]  /*1940*/  HADD2.F32 R24, -RZ, R17.H1_H1 ;  /* 0x30000011ff187230 */ /* 0x000fe40000004100 */
[----:B------:R-:W-:-:S03]  /*1950*/  HADD2.F32 R17, -RZ, R18.H0_H0 ;  /* 0x20000012ff117230 */ /* 0x000fc60000004100 */
[----:B------:R-:W-:Y:S01]  /*1960*/  FFMA.FTZ R23, R24, R21, R23 ;  /* 0x0000001518177223 */ /* 0x000fe20000010017 */
[--C-:B----4-:R-:W-:Y:S02]  /*1970*/  HADD2.F32 R21, -RZ, R26.reuse.H0_H0 ;  /* 0x2000001aff157230 */ /* 0x110fe40000004100 */
        /* <DEDUP_REMOVED lines=14> */
[--C-:B------:R-:W-:Y:S02]  /*1a60*/  HADD2.F32 R18, -RZ, R13.reuse.H1_H1 ;  /* 0x3000000dff127230 */ /* 0x100fe40000004100 */
[----:B------:R-:W-:Y:S01]  /*1a70*/  FFMA.FTZ R22, R17, R12, R22 ;  /* 0x0000000c11167223 */ /* 0x000fe20000010016 */
[----:B------:R-:W-:-:S02]  /*1a80*/  HADD2.F32 R17, -RZ, R13.H0_H0 ;  /* 0x2000000dff117230 */ /* 0x000fc40000004100 */
[----:B------:R-:W-:Y:S01]  /*1a90*/  FFMA.FTZ R16, R19, R28, R16 ;  /* 0x0000001c13107223 */ /* 0x000fe20000010010 */
[--C-:B------:R-:W-:Y:S02]  /*1aa0*/  HADD2.F32 R19, -RZ, R14.reuse.H0_H0 ;  /* 0x2000000eff137230 */ /* 0x100fe40000004100 */
[----:B------:R-:W-:Y:S02]  /*1ab0*/  HADD2.F32 R21, -RZ, R14.H1_H1 ;  /* 0x3000000eff157230 */ /* 0x000fe40000004100 */
[----:B------:R-:W-:Y:S02]  /*1ac0*/  HADD2.F32 R13, -RZ, R29.H0_H0 ;  /* 0x2000001dff0d7230 */ /* 0x000fe40000004100 */
[--C-:B------:R-:W-:Y:S02]  /*1ad0*/  HADD2.F32 R14, -RZ, R30.reuse.H0_H0 ;  /* 0x2000001eff0e7230 */ /* 0x100fe40000004100 */
[----:B------:R-:W-:Y:S02]  /*1ae0*/  HADD2.F32 R30, -RZ, R30.H1_H1 ;  /* 0x3000001eff1e7230 */ /* 0x000fe40000004100 */
[----:B------:R-:W-:Y:S01]  /*1af0*/  FFMA.FTZ R13, R17, R13, R20 ;  /* 0x0000000d110d7223 */ /* 0x000fe20000010014 */
[----:B------:R-:W-:-:S02]  /*1b00*/  HADD2.F32 R12, -RZ, R15.H0_H0 ;  /* 0x2000000fff0c7230 */ /* 0x000fc40000004100 */
[----:B------:R-:W-:Y:S01]  /*1b10*/  FFMA.FTZ R14, R19, R14, R22 ;  /* 0x0000000e130e7223 */ /* 0x000fe20000010016 */
[----:B------:R-:W-:Y:S02]  /*1b20*/  HADD2.F32 R29, -RZ, R29.H1_H1 ;  /* 0x3000001dff1d7230 */ /* 0x000fe40000004100 */
[----:B------:R-:W-:Y:S01]  /*1b30*/  FFMA.FTZ R21, R21, R30, R16 ;  /* 0x0000001e15157223 */ /* 0x000fe20000010010 */
[----:B------:R-:W-:Y:S02]  /*1b40*/  HADD2.F32 R17, -RZ, R31.H0_H0 ;  /* 0x2000001fff117230 */ /* 0x000fe40000004100 */
[----:B------:R-:W-:Y:S02]  /*1b50*/  HADD2.F32 R15, -RZ, R15.H1_H1 ;  /* 0x3000000fff0f7230 */ /* 0x000fe40000004100 */
[----:B------:R-:W-:Y:S01]  /*1b60*/  FFMA.FTZ R18, R18, R29, R23 ;  /* 0x0000001d12127223 */ /* 0x000fe20000010017 */
[----:B------:R-:W-:Y:S02]  /*1b70*/  HADD2.F32 R31, -RZ, R31.H1_H1 ;  /* 0x3000001fff1f7230 */ /* 0x000fe40000004100 */
[----:B------:R-:W-:Y:S01]  /*1b80*/  FFMA.FTZ R12, R12, R17, R13 ;  /* 0x000000110c0c7223 */ /* 0x000fe2000001000d */
[----:B------:R-:W-:-:S02]  /*1b90*/  FADD.FTZ R21, R14, R21 ;  /* 0x000000150e157221 */ /* 0x000fc40000010000 */
[----:B------:R-:W-:Y:S02]  /*1ba0*/  FFMA.FTZ R15, R15, R31, R18 ;  /* 0x0000001f0f0f7223 */ /* 0x000fe40000010012 */
[----:B------:R-:W-:-:S04]  /*1bb0*/  FADD.FTZ R12, R12, R21 ;  /* 0x000000150c0c7221 */ /* 0x000fc80000010000 */
[----:B------:R-:W-:Y:S01]  /*1bc0*/  FADD.FTZ R12, R15, R12 ;  /* 0x0000000c0f0c7221 */ /* 0x000fe20000010000 */
[----:B------:R-:W-:Y:S06]  /*1bd0*/  BRA.DIV UR4, `(.L_x_21797) ;  /* 0x0000004204487947 */ /* 0x000fec000b800000 */
[----:B------:R0:W1:Y:S02]  /*1be0*/  SHFL.BFLY PT, R13, R12, 0x1, 0x1f ;  /* 0x0c201f000c0d7f89 */ /* 0x00006400000e0000 */
.L_x_21851:
[----:B------:R-:W-:Y:S02]  /*1bf0*/  VIADD R10, R35, 0x1 ;  /* 0x00000001230a7836 */ /* 0x000fe40000000000 */
[----:B-1----:R-:W-:Y:S01]  /*1c00*/  FADD.FTZ R13, R12, R13 ;  /* 0x0000000d0c0d7221 */ /* 0x002fe20000010000 */
[----:B------:R-:W-:Y:S02]  /*1c10*/  @!P0 IADD3 R15, PT, PT, R34, -0x1, RZ ;  /* 0xffffffff220f8810 */ /* 0x000fe40007ffe0ff */
        /* <DEDUP_REMOVED lines=9> */
.L_x_21796:
[----:B------:R-:W-:Y:S05]  /*1cb0*/  BSYNC B1 ;  /* 0x0000000000017941 */ /* 0x000fea0003800000 */
.L_x_21794:
[----:B------:R-:W-:Y:S01]  /*1cc0*/  VIADD R10, R42, 0xf ;  /* 0x0000000f2a0a7836 */ /* 0x000fe20000000000 */
[----:B------:R-:W-:Y:S01]  /*1cd0*/  IADD3 R32, PT, PT, R32, 0x4, RZ ;  /* 0x0000000420207810 */ /* 0x000fe20007ffe0ff */
[----:B0-----:R-:W-:Y:S01]  /*1ce0*/  VIADD R36, R36, 0x100 ;  /* 0x0000010024247836 */ /* 0x001fe20000000000 */
[----:B------:R-:W-:Y:S01]  /*1cf0*/  IADD3 R8, P1, PT, R8, 0x10, RZ ;  /* 0x0000001008087810 */ /* 0x000fe20007f3e0ff */
[----:B------:R-:W-:Y:S01]  /*1d00*/  VIADD R34, R34, 0x40 ;  /* 0x0000004022227836 */ /* 0x000fe20000000000 */
[----:B------:R-:W-:Y:S02]  /*1d10*/  SHF.R.S32.HI R13, RZ, 0x1f, R10 ;  /* 0x0000001fff0d7819 */ /* 0x000fe4000001140a */
[----:B------:R-:W-:Y:S01]  /*1d20*/  IADD3 R35, PT, PT, R35, 0x40, RZ ;  /* 0x0000004023237810 */ /* 0x000fe20007ffe0ff */
[----:B------:R-:W-:Y:S01]  /*1d30*/  IMAD.X R9, RZ, RZ, R9, P1 ;  /* 0x000000ffff097224 */ /* 0x000fe200008e0609 */
[----:B------:R-:W-:Y:S02]  /*1d40*/  LEA.HI R13, R13, R10, RZ, 0x4 ;  /* 0x0000000a0d0d7211 */ /* 0x000fe400078f20ff */
[----:B------:R-:W-:-:S02]  /*1d50*/  IADD3 R33, PT, PT, R33, 0x40, RZ ;  /* 0x0000004021217810 */ /* 0x000fc40007ffe0ff */
[----:B------:R-:W-:-:S04]  /*1d60*/  SHF.R.S32.HI R13, RZ, 0x4, R13 ;  /* 0x00000004ff0d7819 */ /* 0x000fc8000001140d */
[----:B------:R-:W-:-:S13]  /*1d70*/  ISETP.GE.AND P0, PT, R32, R13, PT ;  /* 0x0000000d2000720c */ /* 0x000fda0003f06270 */
[----:B------:R-:W-:Y:S05]  /*1d80*/  @!P0 BRA `(.L_x_21798) ;  /* 0xffffffec002c8947 */ /* 0x000fea000383ffff */
.L_x_21793:
[----:B------:R-:W-:Y:S05]  /*1d90*/  BSYNC B0 ;  /* 0x0000000000007941 */ /* 0x000fea0003800000 */
.L_x_21792:
[----:B------:R-:W0:Y:S01]  /*1da0*/  S2R R8, SR_TID.X ;  /* 0x0000000000087919 */ /* 0x000e220000002100 */
        /* <DEDUP_REMOVED lines=11> */
.L_x_21857:
[----:B------:R-:W2:Y:S01]  /*1e60*/  S2R R10, SR_CgaCtaId ;  /* 0x00000000000a7919 */ /* 0x000ea20000008800 */
[----:B------:R-:W-:Y:S01]  /*1e70*/  MOV R12, 0x400 ;  /* 0x00000400000c7802 */ /* 0x000fe20000000f00 */
[----:B------:R-:W-:Y:S05]  /*1e80*/  WARPSYNC.ALL ;  /* 0x0000000000007948 */ /* 0x000fea0003800000 */
[----:B------:R-:W-:Y:S02]  /*1e90*/  ISETP.NE.AND P3, PT, R7, RZ, PT ;  /* 0x000000ff0700720c */ /* 0x000fe40003f65270 */
[----:B------:R-:W-:Y:S02]  /*1ea0*/  IADD3 R9, PT, PT, R12, 0x100, RZ ;  /* 0x000001000c097810 */ /* 0x000fe40007ffe0ff */
[----:B-1----:R-:W-:-:S02]  /*1eb0*/  FMNMX.FTZ R14, R13, R14, !PT ;  /* 0x0000000e0d0e7209 */ /* 0x002fc40007810000 */
[----:B--2---:R-:W-:-:S04]  /*1ec0*/  LEA R9, R10, R9, 0x18 ;  /* 0x000000090a097211 */ /* 0x004fc800078ec0ff */
[----:B0-----:R-:W-:-:S05]  /*1ed0*/  LEA R13, R4, R9, 0x2 ;  /* 0x00000009040d7211 */ /* 0x001fca00078e10ff */
        /* <DEDUP_REMOVED lines=37> */
.L_x_21804:
        /* <DEDUP_REMOVED lines=11> */
.L_x_21803:
[----:B------:R-:W-:Y:S05]  /*21e0*/  BSYNC.RECONVERGENT B1 ;  /* 0x0000000000017941 */ /* 0x000fea0003800200 */
.L_x_21802:
        /* <DEDUP_REMOVED lines=12> */
.L_x_21807:
        /* <DEDUP_REMOVED lines=100> */
.L_x_21806:
[----:B------:R-:W-:Y:S05]  /*28f0*/  BSYNC.RECONVERGENT B1 ;  /* 0x0000000000017941 */ /* 0x000fea0003800200 */
.L_x_21805:
        /* <DEDUP_REMOVED lines=55> */
.L_x_21809:
[----:B------:R-:W-:Y:S05]  /*2c70*/  BSYNC.RECONVERGENT B1 ;  /* 0x0000000000017941 */ /* 0x000fea0003800200 */
.L_x_21808:
        /* <DEDUP_REMOVED lines=26> */
.L_x_21801:
[----:B------:R-:W-:Y:S05]  /*2e20*/  BSYNC.RECONVERGENT B0 ;  /* 0x0000000000007941 */ /* 0x000fea0003800200 */
.L_x_21800:
        /* <DEDUP_REMOVED lines=39> */
.L_x_21814:
[----:B------:R-:W0:Y:S01]  /*30a0*/  LDS R18, [R14] ;  /* 0x000000000e127984 */ /* 0x000e220000000800 */
[----:B------:R-:W-:-:S04]  /*30b0*/  IADD3 R17, PT, PT, R17, 0x1, RZ ;  /* 0x0000000111117810 */ /* 0x000fc80007ffe0ff */
[----:B------:R-:W-:Y:S01]  /*30c0*/  ISETP.NE.AND P0, PT, R17, RZ, PT ;  /* 0x000000ff1100720c */ /* 0x000fe20003f05270 */
[----:B0-----:R-:W-:-:S05]  /*30d0*/  FMUL.FTZ R15, R18, R13 ;  /* 0x0000000d120f7220 */ /* 0x001fca0000410000 */
[----:B------:R0:W-:Y:S02]  /*30e0*/  STS [R14], R15 ;  /* 0x0000000f0e007388 */ /* 0x0001e40000000800 */
[----:B0-----:R-:W-:-:S05]  /*30f0*/  VIADD R14, R14, 0x200 ;  /* 0x000002000e0e7836 */ /* 0x001fca0000000000 */
[----:B------:R-:W-:Y:S05]  /*3100*/  @P0 BRA `(.L_x_21814) ;  /* 0xfffffffc00e40947 */ /* 0x000fea000383ffff */
.L_x_21813:
[----:B------:R-:W-:Y:S05]  /*3110*/  BSYNC.RECONVERGENT B1 ;  /* 0x0000000000017941 */ /* 0x000fea0003800200 */
.L_x_21812:
        /* <DEDUP_REMOVED lines=12> */
.L_x_21817:
        /* <DEDUP_REMOVED lines=52> */
.L_x_21816:
[----:B------:R-:W-:Y:S05]  /*3520*/  BSYNC.RECONVERGENT B1 ;  /* 0x0000000000017941 */ /* 0x000fea0003800200 */
.L_x_21815:
        /* <DEDUP_REMOVED lines=31> */
.L_x_21819:
[----:B------:R-:W-:Y:S05]  /*3720*/  BSYNC.RECONVERGENT B1 ;  /* 0x0000000000017941 */ /* 0x000fea0003800200 */
.L_x_21818:
        /* <DEDUP_REMOVED lines=14> */
.L_x_21811:
[----:B------:R-:W-:Y:S05]  /*3810*/  BSYNC.RECONVERGENT B0 ;  /* 0x0000000000007941 */ /* 0x000fea0003800200 */
.L_x_21810:
[----:B-1----:R-:W-:Y:S01]  /*3820*/  IADD3 R9, PT, PT, R42, 0xf, RZ ;  /* 0x0000000f2a097810 */ /* 0x002fe20007ffe0ff */
[----:B------:R-:W-:Y:S01]  /*3830*/  BAR.SYNC.DEFER_BLOCKING 0x0 ;  /* 0x0000000000007b1d */ /* 0x000fe20000010000 */
[----:B------:R-:W-:Y:S02]  /*3840*/  CS2R R32, SRZ ;  /* 0x0000000000207805 */ /* 0x000fe4000001ff00 */
[----:B------:R-:W-:Y:S02]  /*3850*/  CS2R R30, SRZ ;  /* 0x00000000001e7805 */ /* 0x000fe4000001ff00 */
[----:B------:R-:W-:Y:S02]  /*3860*/  SHF.R.S32.HI R14, RZ, 0x1f, R9 ;  /* 0x0000001fff0e7819 */ /* 0x000fe40000011409 */
[----:B------:R-:W-:Y:S02]  /*3870*/  CS2R R28, SRZ ;  /* 0x00000000001c7805 */ /* 0x000fe4000001ff00 */
[----:B------:R-:W-:Y:S01]  /*3880*/  CS2R R26, SRZ ;  /* 0x00000000001a7805 */ /* 0x000fe2000001ff00 */
[----:B------:R-:W1:Y:S01]  /*3890*/  LDCU UR12, c[0x0][0x3cc] ;  /* 0x00007980ff0c77ac */ /* 0x000e620008000800 */
[----:B------:R-:W-:Y:S01]  /*38a0*/  LEA.HI R9, R14, R9, RZ, 0x4 ;  /* 0x000000090e097211 */ /* 0x000fe200078f20ff */
[----:B------:R-:W-:Y:S01]  /*38b0*/  BSSY.RECONVERGENT B1, `(.L_x_21820) ;  /* 0x00001be000017945 */ /* 0x000fe20003800200 */
[----:B------:R-:W2:Y:S02]  /*38c0*/  LDCU.64 UR4, c[0x0][0x398] ;  /* 0x00007300ff0477ac */ /* 0x000ea40008000a00 */
[----:B------:R-:W-:-:S04]  /*38d0*/  SHF.R.S32.HI R9, RZ, 0x4, R9 ;  /* 0x00000004ff097819 */ /* 0x000fc80000011409 */
[----:B------:R-:W-:-:S13]  /*38e0*/  ISETP.GE.AND P0, PT, R4, R9, PT ;  /* 0x000000090400720c */ /* 0x000fda0003f06270 */
[----:B-12---:R-:W-:Y:S05]  /*38f0*/  @P0 BRA `(.L_x_21821) ;  /* 0x0000001800e40947 */ /* 0x006fea0003800000 */
[----:B0-----:R-:W0:Y:S01]  /*3900*/  I2F.RP R16, R2 ;  /* 0x0000000200107306 */ /* 0x001e220000209400 */
[----:B------:R-:W1:Y:S01]  /*3910*/  LDCU UR6, c[0x0][0x3b8] ;  /* 0x00007700ff0677ac */ /* 0x000e620008000800 */
[----:B------:R-:W-:Y:S01]  /*3920*/  SHF.R.U32.HI R14, RZ, 0x3, R8 ;  /* 0x00000003ff0e7819 */ /* 0x000fe20000011608 */
[----:B------:R-:W-:Y:S01]  /*3930*/  HFMA2 R15, -RZ, RZ, 0, 0 ;  /* 0x00000000ff0f7431 */ /* 0x000fe200000001ff */
[----:B------:R-:W-:Y:S01]  /*3940*/  IADD3 R19, PT, PT, R12, 0x120, RZ ;  /* 0x000001200c137810 */ /* 0x000fe20007ffe0ff */
[----:B------:R-:W2:Y:S01]  /*3950*/  LDCU UR7, c[0x0][0x3d0] ;  /* 0x00007a00ff0777ac */ /* 0x000ea20008000800 */
[----:B------:R-:W-:Y:S01]  /*3960*/  LOP3.LUT R14, R14, 0x7c, RZ, 0xc0, !PT ;  /* 0x0000007c0e0e7812 */ /* 0x000fe200078ec0ff */
[----:B------:R-:W-:Y:S01]  /*3970*/  IMAD.MOV.U32 R12, RZ, RZ, RZ ;  /* 0x000000ffff0c7224 */ /* 0x000fe200078e00ff */
[----:B------:R-:W-:Y:S01]  /*3980*/  LEA R10, R10, R19, 0x18 ;  /* 0x000000130a0a7211 */ /* 0x000fe200078ec0ff */
[----:B------:R-:W3:Y:S01]  /*3990*/  LDCU.64 UR10, c[0x0][0x3a8] ;  /* 0x00007500ff0a77ac */ /* 0x000ee20008000a00 */
[C---:B------:R-:W-:Y:S01]  /*39a0*/  LEA R23, R4.reuse, 0x3, 0x4 ;  /* 0x0000000304177811 */ /* 0x040fe200078e20ff */
[C---:B------:R-:W-:Y:S01]  /*39b0*/  VIADD R24, R4.reuse, 0x1 ;  /* 0x0000000104187836 */ /* 0x040fe20000000000 */
[----:B------:R-:W-:-:S02]  /*39c0*/  IADD3 R25, PT, PT, R4, -R9, RZ ;  /* 0x8000000904197210 */ /* 0x000fc40007ffe0ff */
[----:B------:R-:W-:Y:S01]  /*39d0*/  MOV R33, RZ ;  /* 0x000000ff00217202 */ /* 0x000fe20000000f00 */
[----:B0-----:R-:W0:Y:S01]  /*39e0*/  MUFU.RCP R16, R16 ;  /* 0x0000001000107308 */ /* 0x001e220000001000 */
[----:B-1----:R-:W-:Y:S01]  /*39f0*/  IMAD R17, R11, UR6, RZ ;  /* 0x000000060b117c24 */ /* 0x002fe2000f8e02ff */
[----:B------:R-:W1:Y:S03]  /*3a00*/  LDCU UR6, c[0x0][0x3ec] ;  /* 0x00007d80ff0677ac */ /* 0x000e660008000800 */
[----:B------:R-:W-:Y:S01]  /*3a10*/  IMAD.WIDE R14, R17, 0x4, R14 ;  /* 0x00000004110e7825 */ /* 0x000fe200078e020e */
[----:B------:R-:W-:-:S03]  /*3a20*/  SHF.L.U32 R17, R8, 0x5, RZ ;  /* 0x0000000508117819 */ /* 0x000fc600000006ff */
[----:B--2---:R-:W-:Y:S01]  /*3a30*/  IMAD R44, R5, UR7, RZ ;  /* 0x00000007052c7c24 */ /* 0x004fe2000f8e02ff */
[----:B------:R-:W-:Y:S02]  /*3a40*/  LOP3.LUT R17, R17, 0x20, RZ, 0xe2, !PT ;  /* 0x0000002011117812 */ /* 0x000fe400078ee2ff */
[----:B---3--:R-:W-:Y:S02]  /*3a50*/  IADD3 R20, P0, PT, R14, UR10, RZ ;  /* 0x0000000a0e147c10 */ /* 0x008fe4000ff1e0ff */
[----:B------:R-:W-:Y:S01]  /*3a60*/  LEA R17, R4, R17, 0x6 ;  /* 0x0000001104117211 */ /* 0x000fe200078e30ff */
[----:B0-----:R-:W-:Y:S01]  /*3a70*/  VIADD R13, R16, 0xffffffe ;  /* 0x0ffffffe100d7836 */ /* 0x001fe20000000000 */
[----:B------:R-:W-:Y:S02]  /*3a80*/  SHF.R.S32.HI R45, RZ, 0x1f, R44 ;  /* 0x0000001fff2d7819 */ /* 0x000fe4000001142c */
[----:B------:R-:W-:Y:S02]  /*3a90*/  IADD3 R22, PT, PT, R17, 0x10, R10 ;  /* 0x0000001011167810 */ /* 0x000fe40007ffe00a */
[----:B-1----:R-:W-:Y:S01]  /*3aa0*/  IADD3 R6, PT, PT, R6, -UR6, RZ ;  /* 0x8000000606067c10 */ /* 0x002fe2000fffe0ff */
[----:B------:R-:W0:Y:S02]  /*3ab0*/  F2I.FTZ.U32.TRUNC.NTZ R13, R13 ;  /* 0x0000000d000d7305 */ /* 0x000e24000021f000 */
[----:B0-----:R-:W-:-:S04]  /*3ac0*/  IMAD.MOV R21, RZ, RZ, -R13 ;  /* 0x000000ffff157224 */ /* 0x001fc800078e0a0d */
[----:B------:R-:W-:Y:S01]  /*3ad0*/  IMAD R19, R21, R2, RZ ;  /* 0x0000000215137224 */ /* 0x000fe200078e02ff */
[----:B------:R-:W-:-:S03]  /*3ae0*/  IADD3.X R21, PT, PT, R15, UR11, RZ, P0, !PT ;  /* 0x0000000b0f157c10 */ /* 0x000fc600087fe4ff */
[----:B------:R-:W-:Y:S01]  /*3af0*/  IMAD.HI.U32 R10, R13, R19, R12 ;  /* 0x000000130d0a7227 */ /* 0x000fe200078e000c */
[----:B------:R-:W-:-:S04]  /*3b00*/  SHF.L.U32 R12, R8, 0x3, RZ ;  /* 0x00000003080c7819 */ /* 0x000fc800000006ff */
[----:B------:R-:W-:Y:S02]  /*3b10*/  LOP3.LUT R34, R12, 0xf8, RZ, 0xc0, !PT ;  /* 0x000000f80c227812 */ /* 0x000fe400078ec0ff */
[----:B------:R-:W-:-:S07]  /*3b20*/  LOP3.LUT R5, R23, 0x8, R12, 0xf8, !PT ;  /* 0x0000000817057812 */ /* 0x000fce00078ef80c */
.L_x_21840:
        /* <DEDUP_REMOVED lines=44> */
[----:B--234-:R-:W-:Y:S05]  /*3df0*/  @!P0 BRA P1, `(.L_x_21823) ;  /* 0x0000001400788947 */ /* 0x01cfea0000800000 */
[----:B-----5:R-:W2:Y:S01]  /*3e00*/  LDG.E.CONSTANT R41, desc[UR8][R20.64] ;  /* 0x0000000814297981 */ /* 0x020ea2000c1e9900 */
[----:B------:R-:W-:-:S03]  /*3e10*/  IADD3 R35, PT, PT, R5, -0x3, RZ ;  /* 0xfffffffd05237810 */ /* 0x000fc60007ffe0ff */
[----:B------:R-:W0:Y:S04]  /*3e20*/  LDS.128 R12, [R22+-0x10] ;  /* 0xfffff000160c7984 */ /* 0x000e280000000c00 */
[----:B------:R-:W1:Y:S01]  /*3e30*/  LDS.128 R16, [R22] ;  /* 0x0000000016107984 */ /* 0x000e620000000c00 */
[----:B0-----:R-:W-:Y:S02]  /*3e40*/  F2FP.F16.F32.PACK_AB R37, R13, R12 ;  /* 0x0000000c0d25723e */ /* 0x001fe400000000ff */
[----:B------:R-:W-:Y:S01]  /*3e50*/  F2FP.F16.F32.PACK_AB R36, R15, R14 ;  /* 0x0000000e0f24723e */ /* 0x000fe200000000ff */
[----:B------:R-:W-:Y:S01]  /*3e60*/  BSSY.RECONVERGENT B2, `(.L_x_21824) ;  /* 0x0000029000027945 */ /* 0x000fe20003800200 */
[----:B-1----:R-:W-:Y:S01]  /*3e70*/  F2FP.F16.F32.PACK_AB R39, R17, R16 ;  /* 0x000000101127723e */ /* 0x002fe200000000ff */
[----:B--2---:R-:W-:-:S03]  /*3e80*/  IMAD.WIDE R40, R41, UR12, R44 ;  /* 0x0000000c29287c25 */ /* 0x004fc6000f8e022c */
[----:B------:R-:W-:Y:S02]  /*3e90*/  IADD3 R12, P0, PT, R34, R40, RZ ;  /* 0x00000028220c7210 */ /* 0x000fe40007f1e0ff */
[----:B------:R-:W-:Y:S02]  /*3ea0*/  F2FP.F16.F32.PACK_AB R40, R19, R18 ;  /* 0x000000121328723e */ /* 0x000fe400000000ff */
[----:B------:R-:W-:Y:S01]  /*3eb0*/  LEA R46, P1, R12, UR4, 0x1 ;  /* 0x000000040c2e7c11 */ /* 0x000fe2000f8208ff */
[----:B------:R-:W-:Y:S01]  /*3ec0*/  IMAD.X R41, RZ, RZ, R41, P0 ;  /* 0x000000ffff297224 */ /* 0x000fe200000e0629 */
[----:B------:R-:W-:-:S04]  /*3ed0*/  ISETP.NE.AND P0, PT, R25, -0x1, PT ;  /* 0xffffffff1900780c */ /* 0x000fc80003f05270 */
[----:B------:R-:W-:-:S05]  /*3ee0*/  LEA.HI.X R47, R12, UR5, R41, 0x1, P1 ;  /* 0x000000050c2f7c11 */ /* 0x000fca00088f0c29 */
[----:B------:R0:W5:Y:S04]  /*3ef0*/  LDG.E.128.CONSTANT R12, desc[UR8][R46.64] ;  /* 0x000000082e0c7981 */ /* 0x000168000c1e9d00 */
        /* <DEDUP_REMOVED lines=31> */
.L_x_21825:
[----:B------:R-:W-:Y:S05]  /*40f0*/  BSYNC.RECONVERGENT B2 ;  /* 0x0000000000027941 */ /* 0x000fea0003800200 */
.L_x_21824:
        /* <DEDUP_REMOVED lines=41> */
.L_x_21827:
[----:B------:R-:W-:Y:S05]  /*4390*/  BSYNC.RECONVERGENT B2 ;  /* 0x0000000000027941 */ /* 0x000fea0003800200 */
.L_x_21826:
        /* <DEDUP_REMOVED lines=41> */
.L_x_21829:
[----:B------:R-:W-:Y:S05]  /*4630*/  BSYNC.RECONVERGENT B2 ;  /* 0x0000000000027941 */ /* 0x000fea0003800200 */
.L_x_21828:
        /* <DEDUP_REMOVED lines=41> */
.L_x_21831:
[----:B------:R-:W-:Y:S05]  /*48d0*/  BSYNC.RECONVERGENT B2 ;  /* 0x0000000000027941 */ /* 0x000fea0003800200 */
.L_x_21830:
        /* <DEDUP_REMOVED lines=41> */
.L_x_21833:
[----:B------:R-:W-:Y:S05]  /*4b70*/  BSYNC.RECONVERGENT B2 ;  /* 0x0000000000027941 */ /* 0x000fea0003800200 */
.L_x_21832:
        /* <DEDUP_REMOVED lines=41> */
.L_x_21835:
[----:B------:R-:W-:Y:S05]  /*4e10*/  BSYNC.RECONVERGENT B2 ;  /* 0x0000000000027941 */ /* 0x000fea0003800200 */
.L_x_21834:
        /* <DEDUP_REMOVED lines=41> */
.L_x_21837:
[----:B------:R-:W-:Y:S05]  /*50b0*/  BSYNC.RECONVERGENT B2 ;  /* 0x0000000000027941 */ /* 0x000fea0003800200 */
.L_x_21836:
        /* <DEDUP_REMOVED lines=10> */
[-C--:B------:R-:W-:Y:S02]  /*5160*/  ISETP.GE.AND P0, PT, R35, R42.reuse, PT ;  /* 0x0000002a2300720c */ /* 0x080fe40003f06270 */
[----:B------:R-:W-:Y:S02]  /*5170*/  PRMT R12, R16, 0x7632, R12 ;  /* 0x00007632100c7816 */ /* 0x000fe4000000000c */
[----:B------:R-:W-:-:S02]  /*5180*/  ISETP.GE.AND P2, PT, R13, R42, PT ;  /* 0x0000002a0d00720c */ /* 0x000fc40003f46270 */
[----:B------:R-:W-:Y:S02]  /*5190*/  PRMT R13, R17, 0x7632, R13 ;  /* 0x00007632110d7816 */ /* 0x000fe4000000000d */
[----:B------:R-:W-:Y:S02]  /*51a0*/  SEL R16, R16, RZ, !P0 ;  /* 0x000000ff10107207 */ /* 0x000fe40004000000 */
[----:B-1234-:R-:W-:Y:S02]  /*51b0*/  SEL R46, R13, RZ, !P3 ;  /* 0x000000ff0d2e7207 */ /* 0x01efe40005800000 */
[----:B------:R-:W-:Y:S02]  /*51c0*/  SEL R13, R12, RZ, !P1 ;  /* 0x000000ff0c0d7207 */ /* 0x000fe40004800000 */
[----:B------:R-:W-:Y:S02]  /*51d0*/  PRMT R12, R18, 0x7632, R12 ;  /* 0x00007632120c7816 */ /* 0x000fe4000000000c */
[----:B------:R-:W-:-:S02]  /*51e0*/  PRMT R16, R16, 0x5410, R13 ;  /* 0x0000541010107816 */ /* 0x000fc4000000000d */
[C---:B------:R-:W-:Y:S02]  /*51f0*/  IADD3 R13, PT, PT, R5.reuse, 0x1, RZ ;  /* 0x00000001050d7810 */ /* 0x040fe40007ffe0ff */
[----:B------:R-:W-:Y:S02]  /*5200*/  IADD3 R35, PT, PT, R5, 0x4, RZ ;  /* 0x0000000405237810 */ /* 0x000fe40007ffe0ff */
[-C--:B------:R-:W-:Y:S02]  /*5210*/  ISETP.GE.AND P0, PT, R13, R42.reuse, PT ;  /* 0x0000002a0d00720c */ /* 0x080fe40003f06270 */
[----:B------:R-:W-:Y:S02]  /*5220*/  IADD3 R13, PT, PT, R5, 0x2, RZ ;  /* 0x00000002050d7810 */ /* 0x000fe40007ffe0ff */
[----:B------:R-:W-:Y:S02]  /*5230*/  SEL R17, R17, RZ, !P2 ;  /* 0x000000ff11117207 */ /* 0x000fe40005000000 */
[----:B------:R-:W-:Y:S01]  /*5240*/  ISETP.GE.AND P1, PT, R13, R42, PT ;  /* 0x0000002a0d00720c */ /* 0x000fe20003f26270 */
[----:B------:R-:W-:Y:S01]  /*5250*/  VIADD R13, R5, 0x3 ;  /* 0x00000003050d7836 */ /* 0x000fe20000000000 */
[----:B------:R-:W-:-:S02]  /*5260*/  SEL R18, R18, RZ, !P0 ;  /* 0x000000ff12127207 */ /* 0x000fc40004000000 */
[-C--:B------:R-:W-:Y:S02]  /*5270*/  ISETP.GE.AND P0, PT, R35, R42.reuse, PT ;  /* 0x0000002a2300720c */ /* 0x080fe40003f06270 */
[----:B------:R-:W-:Y:S02]  /*5280*/  ISETP.GE.AND P2, PT, R13, R42, PT ;  /* 0x0000002a0d00720c */ /* 0x000fe40003f46270 */
[----:B------:R-:W-:Y:S02]  /*5290*/  SEL R13, R12, RZ, !P1 ;  /* 0x000000ff0c0d7207 */ /* 0x000fe40004800000 */
[C---:B------:R-:W-:Y:S02]  /*52a0*/  PRMT R12, R19.reuse, 0x7632, R12 ;  /* 0x00007632130c7816 */ /* 0x040fe4000000000c */
[----:B------:R-:W-:Y:S02]  /*52b0*/  SEL R19, R19, RZ, !P2 ;  /* 0x000000ff13137207 */ /* 0x000fe40005000000 */
[----:B------:R-:W-:-:S02]  /*52c0*/  SEL R12, R12, RZ, !P0 ;  /* 0x000000ff0c0c7207 */ /* 0x000fc40004000000 */
[----:B------:R-:W-:Y:S02]  /*52d0*/  PRMT R17, R17, 0x5410, R46 ;  /* 0x0000541011117816 */ /* 0x000fe4000000002e */
[----:B------:R-:W-:Y:S02]  /*52e0*/  PRMT R18, R18, 0x5410, R13 ;  /* 0x0000541012127816 */ /* 0x000fe4000000000d */
[----:B------:R-:W-:-:S07]  /*52f0*/  PRMT R19, R19, 0x5410, R12 ;  /* 0x0000541013137816 */ /* 0x000fce000000000c */
.L_x_21839:
[----:B------:R-:W-:Y:S05]  /*5300*/  BSYNC.RECONVERGENT B2 ;  /* 0x0000000000027941 */ /* 0x000fea0003800200 */
.L_x_21838:
        /* <DEDUP_REMOVED lines=13> */
.L_x_21823:
[----:B------:R-:W-:Y:S05]  /*53e0*/  BSYNC.RECONVERGENT B0 ;  /* 0x0000000000007941 */ /* 0x000fea0003800200 */
.L_x_21822:
        /* <DEDUP_REMOVED lines=10> */
.L_x_21821:
[----:B------:R-:W-:Y:S05]  /*5490*/  BSYNC.RECONVERGENT B1 ;  /* 0x0000000000017941 */ /* 0x000fea0003800200 */
.L_x_21820:
[----:B------:R-:W0:Y:S01]  /*54a0*/  SHFL.BFLY PT, R2, R33, 0x1, 0x1f ;  /* 0x0c201f0021027f89 */ /* 0x000e2200000e0000 */
[----:B------:R-:W-:Y:S01]  /*54b0*/  LOP3.LUT R14, R8, 0x1, RZ, 0xc0, !PT ;  /* 0x00000001080e7812 */ /* 0x000fe200078ec0ff */
[----:B------:R-:W-:Y:S01]  /*54c0*/  BSSY.RECONVERGENT B0, `(.L_x_21841) ;  /* 0x0000024000007945 */ /* 0x000fe20003800200 */
[----:B------:R-:W-:Y:S01]  /*54d0*/  SHF.R.U32.HI R7, RZ, 0x1, R7 ;  /* 0x00000001ff077819 */ /* 0x000fe20000011607 */
[----:B------:R-:W1:Y:S01]  /*54e0*/  SHFL.BFLY PT, R5, R32, 0x1, 0x1f ;  /* 0x0c201f0020057f89 */ /* 0x000e6200000e0000 */
[----:B------:R-:W-:Y:S02]  /*54f0*/  ISETP.NE.AND P0, PT, R14, RZ, PT ;  /* 0x000000ff0e00720c */ /* 0x000fe40003f05270 */
[----:B------:R-:W-:Y:S01]  /*5500*/  LOP3.LUT R14, R8, 0x3c0, RZ, 0xc0, !PT ;  /* 0x000003c0080e7812 */ /* 0x000fe200078ec0ff */
[----:B------:R-:W2:Y:S01]  /*5510*/  SHFL.BFLY PT, R6, R31, 0x1, 0x1f ;  /* 0x0c201f001f067f89 */ /* 0x000ea200000e0000 */
[----:B------:R-:W-:Y:S02]  /*5520*/  IMAD R4, R4, 0x80, R7 ;  /* 0x0000008004047824 */ /* 0x000fe400078e0207 */
[----:B------:R-:W-:Y:S01]  /*5530*/  ISETP.NE.OR P1, PT, R14, 0x40, P0 ;  /* 0x000000400e00780c */ /* 0x000fe20000725670 */
[----:B------:R-:W3:Y:S04]  /*5540*/  SHFL.BFLY PT, R9, R30, 0x1, 0x1f ;  /* 0x0c201f001e097f89 */ /* 0x000ee800000e0000 */
[----:B------:R-:W4:Y:S04]  /*5550*/  SHFL.BFLY PT, R10, R29, 0x1, 0x1f ;  /* 0x0c201f001d0a7f89 */ /* 0x000f2800000e0000 */
[----:B------:R-:W4:Y:S04]  /*5560*/  SHFL.BFLY PT, R13, R28, 0x1, 0x1f ;  /* 0x0c201f001c0d7f89 */ /* 0x000f2800000e0000 */
[----:B------:R-:W4:Y:S01]  /*5570*/  SHFL.BFLY PT, R12, R27, 0x1, 0x1f ;  /* 0x0c201f001b0c7f89 */ /* 0x000f2200000e0000 */
[----:B0-----:R-:W-:-:S03]  /*5580*/  FADD.FTZ R33, R2, R33 ;  /* 0x0000002102217221 */ /* 0x001fc60000010000 */
[----:B------:R-:W0:Y:S01]  /*5590*/  SHFL.BFLY PT, R15, R26, 0x1, 0x1f ;  /* 0x0c201f001a0f7f89 */ /* 0x000e2200000e0000 */
[----:B-1----:R-:W-:Y:S01]  /*55a0*/  FADD.FTZ R32, R5, R32 ;  /* 0x0000002005207221 */ /* 0x002fe20000010000 */
[----:B------:R-:W-:Y:S01]  /*55b0*/  BAR.SYNC.DEFER_BLOCKING 0x0 ;  /* 0x0000000000007b1d */ /* 0x000fe20000010000 */
[----:B--2---:R-:W-:Y:S01]  /*55c0*/  FADD.FTZ R31, R6, R31 ;  /* 0x0000001f061f7221 */ /* 0x004fe20000010000 */
[----:B---3--:R-:W-:Y:S01]  /*55d0*/  FADD.FTZ R30, R9, R30 ;  /* 0x0000001e091e7221 */ /* 0x008fe20000010000 */
[----:B----4-:R-:W-:Y:S01]  /*55e0*/  FADD.FTZ R29, R10, R29 ;  /* 0x0000001d0a1d7221 */ /* 0x010fe20000010000 */
[----:B------:R-:W-:Y:S01]  /*55f0*/  FADD.FTZ R28, R13, R28 ;  /* 0x0000001c0d1c7221 */ /* 0x000fe20000010000 */
[----:B------:R-:W-:Y:S01]  /*5600*/  FADD.FTZ R27, R12, R27 ;  /* 0x0000001b0c1b7221 */ /* 0x000fe20000010000 */
        /* <DEDUP_REMOVED lines=15> */
.L_x_21842:
[----:B------:R-:W-:Y:S05]  /*5700*/  BSYNC.RECONVERGENT B0 ;  /* 0x0000000000007941 */ /* 0x000fea0003800200 */
.L_x_21841:
        /* <DEDUP_REMOVED lines=29> */
.L_x_21844:
[----:B------:R-:W-:Y:S05]  /*58e0*/  BSYNC.RECONVERGENT B0 ;  /* 0x0000000000007941 */ /* 0x000fea0003800200 */
.L_x_21843:
        /* <DEDUP_REMOVED lines=12> */
.L_x_21846:
[----:B------:R-:W-:Y:S05]  /*59b0*/  BSYNC.RECONVERGENT B0 ;  /* 0x0000000000007941 */ /* 0x000fea0003800200 */
.L_x_21845:
[----:B------:R-:W-:Y:S06]  /*59c0*/  BAR.SYNC.DEFER_BLOCKING 0x0 ;  /* 0x0000000000007b1d */ /* 0x000fec0000010000 */
[----:B------:R-:W-:Y:S04]  /*59d0*/  BSSY.RECONVERGENT B0, `(.L_x_21847) ;  /* 0x0000012000007945 */ /* 0x000fe80003800200 */
[----:B------:R-:W-:Y:S05]  /*59e0*/  @P3 BRA `(.L_x_21848) ;  /* 0x0000000000403947 */ /* 0x000fea0003800000 */
[----:B------:R-:W1:Y:S04]  /*59f0*/  LDS R2, [R12] ;  /* 0x000000000c027984 */ /* 0x000e680000000800 */
[----:B------:R-:W2:Y:S04]  /*5a00*/  LDS R5, [R12+0x40] ;  /* 0x000040000c057984 */ /* 0x000ea80000000800 */
[----:B------:R-:W3:Y:S04]  /*5a10*/  LDS R4, [R12+0x80] ;  /* 0x000080000c047984 */ /* 0x000ee80000000800 */
[----:B0-----:R-:W0:Y:S04]  /*5a20*/  LDS R7, [R12+0xc0] ;  /* 0x0000c0000c077984 */ /* 0x001e280000000800 */
[----:B------:R-:W4:Y:S04]  /*5a30*/  LDS R6, [R12+0x100] ;  /* 0x000100000c067984 */ /* 0x000f280000000800 */
[----:B------:R-:W4:Y:S04]  /*5a40*/  LDS R9, [R12+0x140] ;  /* 0x000140000c097984 */ /* 0x000f280000000800 */
[----:B------:R-:W4:Y:S04]  /*5a50*/  LDS R10, [R12+0x180] ;  /* 0x000180000c0a7984 */ /* 0x000f280000000800 */
[----:B------:R-:W4:Y:S01]  /*5a60*/  LDS R13, [R12+0x1c0] ;  /* 0x0001c0000c0d7984 */ /* 0x000f220000000800 */
[----:B-1----:R-:W-:Y:S01]  /*5a70*/  FADD.FTZ R33, R33, R2 ;  /* 0x0000000221217221 */ /* 0x002fe20000010000 */
[----:B--2---:R-:W-:Y:S01]  /*5a80*/  FADD.FTZ R32, R32, R5 ;  /* 0x0000000520207221 */ /* 0x004fe20000010000 */
[----:B---3--:R-:W-:Y:S01]  /*5a90*/  FADD.FTZ R31, R31, R4 ;  /* 0x000000041f1f7221 */ /* 0x008fe20000010000 */
[----:B0-----:R-:W-:Y:S01]  /*5aa0*/  FADD.FTZ R30, R30, R7 ;  /* 0x000000071e1e7221 */ /* 0x001fe20000010000 */
[----:B----4-:R-:W-:Y:S01]  /*5ab0*/  FADD.FTZ R29, R29, R6 ;  /* 0x000000061d1d7221 */ /* 0x010fe20000010000 */
[----:B------:R-:W-:Y:S01]  /*5ac0*/  FADD.FTZ R28, R28, R9 ;  /* 0x000000091c1c7221 */ /* 0x000fe20000010000 */
[----:B------:R-:W-:Y:S01]  /*5ad0*/  FADD.FTZ R27, R27, R10 ;  /* 0x0000000a1b1b7221 */ /* 0x000fe20000010000 */
[----:B------:R-:W-:-:S07]  /*5ae0*/  FADD.FTZ R26, R26, R13 ;  /* 0x0000000d1a1a7221 */ /* 0x000fce0000010000 */
.L_x_21848:
[----:B------:R-:W-:Y:S05]  /*5af0*/  BSYNC.RECONVERGENT B0 ;  /* 0x0000000000007941 */ /* 0x000fea0003800200 */
.L_x_21847:
        /* <DEDUP_REMOVED lines=32> */
.L_x_21797:
        /* <DEDUP_REMOVED lines=8> */
.L_x_21850:
[----:B------:R-:W-:Y:S05]  /*5d80*/  BSYNC B2 ;  /* 0x0000000000027941 */ /* 0x000fea0003800000 */
.L_x_21849:
[----:B------:R-:W-:Y:S01]  /*5d90*/  IMAD.MOV.U32 R13, RZ, RZ, R14 ;  /* 0x000000ffff0d7224 */ /* 0x000fe200078e000e */
[----:B------:R-:W-:Y:S06]  /*5da0*/  BRA `(.L_x_21851) ;  /* 0xffffffbc00907947 */ /* 0x000fec000383ffff */
.L_x_21799:
        /* <DEDUP_REMOVED lines=8> */
.L_x_21853:
[----:B------:R-:W-:Y:S05]  /*5e30*/  BSYNC B0 ;  /* 0x0000000000007941 */ /* 0x000fea0003800000 */
.L_x_21852:
        /* <DEDUP_REMOVED lines=8> */
.L_x_21854:
[----:B------:R-:W-:Y:S02]  /*5ec0*/  HFMA2 R16, -RZ, RZ, 0, 2.384185791015625e-07 ;  /* 0x00000004ff107431 */ /* 0x000fe400000001ff */
[----:B------:R-:W-:-:S05]  /*5ed0*/  IMAD.MOV.U32 R9, RZ, RZ, R14 ;  /* 0x000000ffff097224 */ /* 0x000fca00078e000e */
[----:B------:R-:W-:-:S04]  /*5ee0*/  FMNMX.FTZ R9, R10, R9, !PT ;  /* 0x000000090a097209 */ /* 0x000fc80007810000 */
[----:B------:R-:W-:-:S07]  /*5ef0*/  MOV R10, R9 ;  /* 0x00000009000a7202 */ /* 0x000fce0000000f00 */
[----:B------:R-:W-:Y:S05]  /*5f00*/  WARPSYNC.COLLECTIVE R15, `(.L_x_21855) ;  /* 0x000000000f087348 */ /* 0x000fea0003c00000 */
[----:B------:R0:W1:Y:S02]  /*5f10*/  SHFL.BFLY P2, R14, R10, R16, R17 ;  /* 0x0c0000100a0e7389 */ /* 0x0000640000040011 */
[----:B01----:R-:W-:Y:S05]  /*5f20*/  ENDCOLLECTIVE ;  /* 0x000000000000791b */ /* 0x003fea0003800000 */
.L_x_21855:
[----:B------:R-:W-:Y:S02]  /*5f30*/  HFMA2 R16, -RZ, RZ, 0, 1.1920928955078125e-07 ;  /* 0x00000002ff107431 */ /* 0x000fe400000001ff */
[----:B------:R-:W-:-:S05]  /*5f40*/  IMAD.MOV.U32 R12, RZ, RZ, R14 ;  /* 0x000000ffff0c7224 */ /* 0x000fca00078e000e */
[----:B------:R-:W-:-:S04]  /*5f50*/  FMNMX.FTZ R13, R9, R12, !PT ;  /* 0x0000000c090d7209 */ /* 0x000fc80007810000 */
[----:B------:R-:W-:-:S07]  /*5f60*/  MOV R10, R13 ;  /* 0x0000000d000a7202 */ /* 0x000fce0000000f00 */
[----:B------:R-:W-:Y:S05]  /*5f70*/  WARPSYNC.COLLECTIVE R15, `(.L_x_21856) ;  /* 0x000000000f087348 */ /* 0x000fea0003c00000 */
[----:B------:R0:W1:Y:S02]  /*5f80*/  SHFL.BFLY P2, R14, R10, R16, R17 ;  /* 0x0c0000100a0e7389 */ /* 0x0000640000040011 */
[----:B01----:R-:W-:Y:S05]  /*5f90*/  ENDCOLLECTIVE ;  /* 0x000000000000791b */ /* 0x003fea0003800000 */
.L_x_21856:
[----:B------:R-:W-:Y:S05]  /*5fa0*/  BRA `(.L_x_21857) ;  /* 0xffffffbc00ac7947 */ /* 0x000fea000383ffff */
.L_x_21858:
        /* <DEDUP_REMOVED lines=13> */
.L_x_25979:


//--------------------- .text._ZN4vllm25paged_attention_v1_kernelIttLi120ELi16ELi128ELNS_18Fp8KVCacheDataTypeE0ELb1EEEvPT_PKS2_PKT0_S8_ifPKiSA_iPKfiiiSC_SC_iiiii --------------------------
	.section	.text._ZN4vllm25paged_attention_v1_kernelIttLi120ELi16ELi128ELNS_18Fp8KVCacheDataTypeE0ELb1EEEvPT_PKS2_PKT0_S8_ifPKiSA_iPKfiiiSC_SC_iiiii,"ax",@progbits
	.align	128
        .global         _ZN4vllm25paged_attention_v1_kernelIttLi120ELi16ELi128ELNS_18Fp8KVCacheDataTypeE0ELb1EEEvPT_PKS2_PKT0_S8_ifPKiSA_iPKfiiiSC_SC_iiiii
        .type           _ZN4vllm25paged_attention_v1_kernelIttLi120ELi16ELi128ELNS_18Fp8KVCacheDataTypeE0ELb1EEEvPT_PKS2_PKT0_S8_ifPKiSA_iPKfiiiSC_SC_iiiii,@function
        .size           _ZN4vllm25paged_attention_v1_kernelIttLi120ELi16ELi128ELNS_18Fp8KVCacheDataTypeE0ELb1EEEvPT_PKS2_PKT0_S8_ifPKiSA_iPKfiiiSC_SC_iiiii,(.L_x_25980 - _ZN4vllm25paged_attention_v1_kernelIttLi120ELi16ELi128ELNS_18Fp8KVCacheDataTypeE0ELb1EEEvPT_PKS2_PKT0_S8_ifPKiSA_iPKfiiiSC_SC_iiiii)
        .other          _ZN4vllm25paged_attention_v1_kernelIttLi120ELi16ELi128ELNS_18Fp8KVCacheDataTypeE0ELb1EEEvPT_PKS2_PKT0_S8_ifPKiSA_iPKfiiiSC_SC_iiiii,@"STO_CUDA_ENTRY STV_DEFAULT"
_ZN4vllm25paged_attention_v1_kernelIttLi120ELi16ELi128ELNS_18Fp8KVCacheDataTypeE0ELb1EEEvPT_PKS2_PKT0_S8_ifPKiSA_iPKfiiiSC_SC_iiiii:
.text._ZN4vllm25paged_attention_v1_kernelIttLi120ELi16ELi128ELNS_18Fp8KVCacheDataTypeE0ELb1EEEvPT_PKS2_PKT0_S8_ifPKiSA_iPKfiiiSC_SC_iiiii:
        /* <DEDUP_REMOVED lines=13> */
[----:B------:R-:W-:Y:S01]  /*00d0*/  MOV R4, UR4 ;  /* 0x0000000400047c02 */ /* 0x000fe20008000f00 */
[----:B------:R-:W-:Y:S01]  /*00e0*/  IMAD.U32 R5, RZ, RZ, UR5 ;  /* 0x00000005ff057e24 */ /* 0x000fe2000f8e00ff */
[----:B------:R-:W0:Y:S04]  /*00f0*/  LDCU UR17, c[0x0][0x3d0] ;  /* 0x00007a00ff1177ac */ /* 0x000e280008000800 */
[----:B-1----:R1:W4:Y:S01]  /*0100*/  LDG.E.CONSTANT R16, desc[UR10][R4.64] ;  /* 0x0000000a04107981 */ /* 0x002322000c1e9900 */
[----:B------:R-:W1:Y:S01]  /*0110*/  LDCU UR4, c[0x0][0x3c8] ;  /* 0x00007900ff0477ac */ /* 0x000e620008000800 */
[----:B--2---:R-:W-:-:S02]  /*0120*/  ISETP.GT.U32.AND P1, PT, R0, 0x1d, PT ;  /* 0x0000001d0000780c */ /* 0x004fc40003f24070 */
[----:B---3--:R-:W-:Y:S01]  /*0130*/  ISETP.NE.U32.AND P0, PT, R6, RZ, PT ;  /* 0x000000ff0600720c */ /* 0x008fe20003f05070 */
[----:B------:R-:W2:Y:S03]  /*0140*/  LDCU UR18, c[0x0][0x3cc] ;  /* 0x00007980ff1277ac */ /* 0x000ea60008000800 */
[----:B------:R-:W-:Y:S01]  /*0150*/  ISETP.NE.AND.EX P0, PT, R7, RZ, PT, P0 ;  /* 0x000000ff0700720c */ /* 0x000fe20003f05300 */
[----:B------:R-:W3:Y:S01]  /*0160*/  LDCU UR19, c[0x0][0x3a4] ;  /* 0x00007480ff1377ac */ /* 0x000ee20008000800 */
[----:B------:R-:W0:Y:S05]  /*0170*/  LDCU.64 UR20, c[0x0][0x390] ;  /* 0x00007200ff1477ac */ /* 0x000e2a0008000a00 */
[----:B------:R-:W2:Y:S01]  /*0180*/  @!P1 LDC.64 R8, c[0x0][0x388] ;  /* 0x0000e200ff089b82 */ /* 0x000ea20000000a00 */
[----:B----4-:R-:W-:Y:S01]  /*0190*/  @!P1 IMAD R6, R2, 0x78, RZ ;  /* 0x0000007802069824 */ /* 0x010fe200078e02ff */
[----:B------:R-:W-:Y:S01]  /*01a0*/  @!P1 SHF.L.U32 R3, R0, 0x2, RZ ;  /* 0x0000000200039819 */ /* 0x000fe200000006ff */
[----:B-1----:R-:W-:-:S04]  /*01b0*/  UIMAD UR4, UR12, UR4, URZ ;  /* 0x000000040c0472a4 */ /* 0x002fc8000f8e02ff */
[----:B------:R-:W-:Y:S02]  /*01c0*/  USHF.R.S32.HI UR5, URZ, 0x1f, UR4 ;  /* 0x0000001fff057899 */ /* 0x000fe40008011404 */
[----:B------:R-:W-:-:S04]  /*01d0*/  @!P1 IADD3 R3, P2, P3, R3, UR4, R6 ;  /* 0x0000000403039c10 */ /* 0x000fc8000fb5e006 */
[----:B------:R-:W-:Y:S02]  /*01e0*/  @!P1 IADD3.X R4, PT, PT, RZ, UR5, RZ, P2, P3 ;  /* 0x00000005ff049c10 */ /* 0x000fe400097e64ff */
[C---:B--2---:R-:W-:Y:S02]  /*01f0*/  @!P1 LEA R6, P2, R3.reuse, R8, 0x1 ;  /* 0x0000000803069211 */ /* 0x044fe400078408ff */
[----:B------:R-:W1:Y:S02]  /*0200*/  LDC R8, c[0x0][0x3a0] ;  /* 0x0000e800ff087b82 */ /* 0x000e640000000800 */
[----:B------:R-:W-:-:S06]  /*0210*/  @!P1 LEA.HI.X R7, R3, R9, R4, 0x1, P2 ;  /* 0x0000000903079211 */ /* 0x000fcc00010f0c04 */
[----:B------:R-:W2:Y:S01]  /*0220*/  @!P1 LDG.E.64.CONSTANT R6, desc[UR10][R6.64] ;  /* 0x0000000a06069981 */ /* 0x000ea2000c1e9b00 */
[----:B------:R-:W4:Y:S01]  /*0230*/  @P0 LDC.64 R4, c[0x0][0x3c0] ;  /* 0x0000f000ff040b82 */ /* 0x000f220000000a00 */
[----:B-1----:R-:W-:-:S04]  /*0240*/  IABS R13, R8 ;  /* 0x00000008000d7213 */ /* 0x002fc80000000000 */
[----:B------:R-:W1:Y:S08]  /*0250*/  I2F.RP R9, R13 ;  /* 0x0000000d00097306 */ /* 0x000e700000209400 */
[----:B-1----:R-:W1:Y:S01]  /*0260*/  MUFU.RCP R9, R9 ;  /* 0x0000000900097308 */ /* 0x002e620000001000 */
[----:B------:R-:W3:Y:S01]  /*0270*/  LDC R3, c[0x0][0x370] ;  /* 0x0000dc00ff037b82 */ /* 0x000ee20000000800 */
[----:B-1----:R-:W-:-:S06]  /*0280*/  IADD3 R10, PT, PT, R9, 0xffffffe, RZ ;  /* 0x0ffffffe090a7810 */ /* 0x002fcc0007ffe0ff */
[----:B------:R1:W0:Y:S01]  /*0290*/  F2I.FTZ.U32.TRUNC.NTZ R11, R10 ;  /* 0x0000000a000b7305 */ /* 0x000222000021f000 */
[----:B----4-:R-:W-:-:S05]  /*02a0*/  @P0 IMAD.WIDE.U32 R4, R2, 0x4, R4 ;  /* 0x0000000402040825 */ /* 0x010fca00078e0004 */
[----:B------:R3:W5:Y:S01]  /*02b0*/  @P0 LDG.E.CONSTANT R47, desc[UR10][R4.64] ;  /* 0x0000000a042f0981 */ /* 0x000762000c1e9900 */
[----:B-1----:R-:W-:Y:S02]  /*02c0*/  HFMA2 R10, -RZ, RZ, 0, 0 ;  /* 0x00000000ff0a7431 */ /* 0x002fe400000001ff */
        /* <DEDUP_REMOVED lines=13> */
[----:B------:R-:W-:Y:S02]  /*03a0*/  LOP3.LUT R5, R3, R8, RZ, 0x3c, !PT ;  /* 0x0000000803057212 */ /* 0x000fe400078e3cff */
[----:B------:R-:W-:Y:S02]  /*03b0*/  @!P2 IADD3 R11, PT, PT, R11, 0x1, RZ ;  /* 0x000000010b0ba810 */ /* 0x000fe40007ffe0ff */
[----:B------:R-:W-:Y:S02]  /*03c0*/  ISETP.GE.AND P3, PT, R5, RZ, PT ;  /* 0x000000ff0500720c */ /* 0x000fe40003f66270 */
[----:B------:R-:W-:Y:S01]  /*03d0*/  ISETP.NE.AND P2, PT, R8, RZ, PT ;  /* 0x000000ff0800720c */ /* 0x000fe20003f45270 */
[----:B------:R-:W-:Y:S01]  /*03e0*/  @P0 VIADD R11, R11, 0x1 ;  /* 0x000000010b0b0836 */ /* 0x000fe20000000000 */
[----:B0-----:R-:W0:Y:S04]  /*03f0*/  MUFU.RCP R9, R9 ;  /* 0x0000000900097308 */ /* 0x001e280000001000 */
[----:B------:R-:W-:-:S05]  /*0400*/  MOV R17, R11 ;  /* 0x0000000b00117202 */ /* 0x000fca0000000f00 */
[----:B------:R-:W-:Y:S02]  /*0410*/  @!P3 IMAD.MOV R17, RZ, RZ, -R17 ;  /* 0x000000ffff11b224 */ /* 0x000fe400078e0a11 */
[----:B------:R-:W-:-:S04]  /*0420*/  @!P2 LOP3.LUT R17, RZ, R8, RZ, 0x33, !PT ;  /* 0x00000008ff11a212 */ /* 0x000fc800078e33ff */
[----:B------:R-:W-:-:S04]  /*0430*/  IABS R14, R17 ;  /* 0x00000011000e7213 */ /* 0x000fc80000000000 */
[----:B------:R-:W1:Y:S01]  /*0440*/  I2F.RP R5, R14 ;  /* 0x0000000e00057306 */ /* 0x000e620000209400 */
[----:B0-----:R-:W-:-:S07]  /*0450*/  IADD3 R12, PT, PT, R9, 0xffffffe, RZ ;  /* 0x0ffffffe090c7810 */ /* 0x001fce0007ffe0ff */
[----:B------:R0:W3:Y:S08]  /*0460*/  F2I.FTZ.U32.TRUNC.NTZ R13, R12 ;  /* 0x0000000c000d7305 */ /* 0x0000f0000021f000 */
[----:B-1----:R-:W1:Y:S01]  /*0470*/  MUFU.RCP R5, R5 ;  /* 0x0000000500057308 */ /* 0x002e620000001000 */
[----:B0-----:R-:W-:-:S05]  /*0480*/  IMAD.MOV.U32 R12, RZ, RZ, RZ ;  /* 0x000000ffff0c7224 */ /* 0x001fca00078e00ff */
[----:B------:R-:W-:Y:S02]  /*0490*/  R2UR UR4, R12 ;  /* 0x000000000c0472ca */ /* 0x000fe400000e0000 */
[C---:B---3--:R-:W-:Y:S01]  /*04a0*/  R2UR UR5, R13.reuse ;  /* 0x000000000d0572ca */ /* 0x048fe200000e0000 */
[----:B------:R-:W-:-:S05]  /*04b0*/  IMAD R9, R13, R4, RZ ;  /* 0x000000040d097224 */ /* 0x000fca00078e02ff */
[----:B------:R-:W-:Y:S02]  /*04c0*/  IADD3 R9, PT, PT, RZ, -R9, RZ ;  /* 0x80000009ff097210 */ /* 0x000fe40007ffe0ff */
[----:B-1----:R-:W-:-:S05]  /*04d0*/  IADD3 R10, PT, PT, R5, 0xffffffe, RZ ;  /* 0x0ffffffe050a7810 */ /* 0x002fca0007ffe0ff */
[----:B------:R-:W-:Y:S01]  /*04e0*/  IMAD.HI.U32 R9, R13, R9, UR4 ;  /* 0x000000040d097e27 */ /* 0x000fe2000f8e0009 */
[----:B------:R0:W1:Y:S04]  /*04f0*/  F2I.FTZ.U32.TRUNC.NTZ R11, R10 ;  /* 0x0000000a000b7305 */ /* 0x000068000021f000 */
[----:B------:R-:W-:Y:S01]  /*0500*/  R2UR UR22, R9 ;  /* 0x00000000091672ca */ /* 0x000fe200000e0000 */
[----:B0-----:R-:W-:Y:S01]  /*0510*/  HFMA2 R10, -RZ, RZ, 0, 0 ;  /* 0x00000000ff0a7431 */ /* 0x001fe200000001ff */
[----:B------:R-:W-:-:S13]  /*0520*/  R2UR UR9, R16 ;  /* 0x00000000100972ca */ /* 0x000fda00000e0000 */
[----:B------:R-:W-:-:S06]  /*0530*/  UIADD3 UR6, UPT, UPT, UR9, -0x1, URZ ;  /* 0xffffffff09067890 */ /* 0x000fcc000fffe0ff */
[----:B------:R-:W-:-:S05]  /*0540*/  IMAD.U32 R15, RZ, RZ, UR6 ;  /* 0x00000006ff0f7e24 */ /* 0x000fca000f8e00ff */
[----:B------:R-:W-:Y:S02]  /*0550*/  IABS R5, R15 ;  /* 0x0000000f00057213 */ /* 0x000fe40000000000 */
[----:B------:R-:W-:Y:S01]  /*0560*/  IABS R9, R2 ;  /* 0x0000000200097213 */ /* 0x000fe20000000000 */
[----:B------:R-:W0:Y:S01]  /*0570*/  S2R R12, SR_CgaCtaId ;  /* 0x00000000000c7919 */ /* 0x000e220000008800 */
[----:B------:R-:W-:Y:S01]  /*0580*/  R2UR UR7, R5 ;  /* 0x00000000050772ca */ /* 0x000fe200000e0000 */
[----:B-1----:R-:W-:Y:S01]  /*0590*/  IMAD.MOV R5, RZ, RZ, -R11 ;  /* 0x000000ffff057224 */ /* 0x002fe200078e0a0b */
[----:B------:R-:W1:Y:S03]  /*05a0*/  LDC R15, c[0x0][0x3f8] ;  /* 0x0000fe00ff0f7b82 */ /* 0x000e660000000800 */
[----:B------:R-:W-:-:S08]  /*05b0*/  IMAD R5, R5, R14, RZ ;  /* 0x0000000e05057224 */ /* 0x000fd000078e02ff */
[----:B------:R-:W-:Y:S01]  /*05c0*/  UIMAD.WIDE.U32 UR4, UR22, UR7, URZ ;  /* 0x00000007160472a5 */ /* 0x000fe2000f8e00ff */
[----:B------:R-:W-:Y:S01]  /*05d0*/  IMAD.HI.U32 R10, R11, R5, R10 ;  /* 0x000000050b0a7227 */ /* 0x000fe200078e000a */
[----:B------:R-:W-:-:S04]  /*05e0*/  IABS R5, R17 ;  /* 0x0000001100057213 */ /* 0x000fc80000000000 */
[----:B------:R-:W-:-:S04]  /*05f0*/  IMAD R13, RZ, RZ, -UR5 ;  /* 0x80000005ff0d7e24 */ /* 0x000fc8000f8e02ff */
[----:B------:R-:W-:Y:S01]  /*0600*/  IMAD R13, R4, R13, UR7 ;  /* 0x00000007040d7e24 */ /* 0x000fe2000f8e020d */
[----:B------:R-:W-:Y:S01]  /*0610*/  IADD3 R16, PT, PT, RZ, -R5, RZ ;  /* 0x80000005ff107210 */ /* 0x000fe20007ffe0ff */
[----:B------:R-:W-:-:S03]  /*0620*/  IMAD.HI.U32 R5, R10, R9, RZ ;  /* 0x000000090a057227 */ /* 0x000fc600078e00ff */
[----:B------:R-:W-:Y:S01]  /*0630*/  ISETP.GT.U32.AND P0, PT, R4, R13, PT ;  /* 0x0000000d0400720c */ /* 0x000fe20003f04070 */
[----:B------:R-:W-:-:S05]  /*0640*/  IMAD R9, R5, R16, R9 ;  /* 0x0000001005097224 */ /* 0x000fca00078e0209 */
[----:B------:R-:W-:-:S07]  /*0650*/  ISETP.GT.U32.AND P3, PT, R14, R9, PT ;  /* 0x000000090e00720c */ /* 0x000fce0003f64070 */
[----:B------:R-:W-:Y:S01]  /*0660*/  VOTEU.ANY UP2, P0 ;  /* 0x0000000000ff7886 */ /* 0x000fe20000040100 */
[----:B------:R-:W-:-:S05]  /*0670*/  PLOP3.LUT P4, PT, PT, PT, UP2, 0x80, 0x8 ;  /* 0x000000000008781c */ /* 0x000fca0003f8f028 */
[----:B------:R-:W-:Y:S01]  /*0680*/  @!P3 IMAD.IADD R9, R9, 0x1, -R14 ;  /* 0x000000010909b824 */ /* 0x000fe200078e0a0e */
[----:B------:R-:W-:Y:S01]  /*0690*/  LOP3.LUT R10, R2, R17, RZ, 0x3c, !PT ;  /* 0x00000011020a7212 */ /* 0x000fe200078e3cff */
[----:B------:R-:W-:-:S03]  /*06a0*/  UIADD3 UR4, UPT, UPT, UR9, 0xf, URZ ;  /* 0x0000000f09047890 */ /* 0x000fc6000fffe0ff */
[----:B------:R-:W-:-:S03]  /*06b0*/  ISETP.GE.U32.AND P2, PT, R9, R14, PT ;  /* 0x0000000e0900720c */ /* 0x000fc60003f46070 */
[-C--:B------:R-:W-:Y:S01]  /*06c0*/  @!P4 IADD3 R13, PT, PT, R13, -R4.reuse, RZ ;  /* 0x800000040d0dc210 */ /* 0x080fe20007ffe0ff */
[----:B------:R-:W-:Y:S01]  /*06d0*/  USHF.R.S32.HI UR7, URZ, 0x1f, UR4 ;  /* 0x0000001fff077899 */ /* 0x000fe20008011404 */
[----:B------:R-:W-:Y:S02]  /*06e0*/  ISETP.GE.AND P0, PT, R10, RZ, PT ;  /* 0x000000ff0a00720c */ /* 0x000fe40003f06270 */
[----:B------:R-:W-:Y:S01]  /*06f0*/  ISETP.GE.U32.AND P4, PT, R13, R4, PT ;  /* 0x000000040d00720c */ /* 0x000fe20003f86070 */
[----:B------:R-:W-:Y:S01]  /*0700*/  @!P3 VIADD R5, R5, 0x1 ;  /* 0x000000010505b836 */ /* 0x000fe20000000000 */
[----:B------:R-:W-:Y:S01]  /*0710*/  ISETP.NE.AND P3, PT, R17, RZ, PT ;  /* 0x000000ff1100720c */ /* 0x000fe20003f65270 */
[----:B------:R-:W-:Y:S01]  /*0720*/  ULEA.HI UR7, UR7, UR4, URZ, 0x4 ;  /* 0x0000000407077291 */ /* 0x000fe2000f8f20ff */
[----:B------:R-:W-:Y:S02]  /*0730*/  MOV R9, 0x400 ;  /* 0x0000040000097802 */ /* 0x000fe40000000f00 */
[----:B------:R-:W-:Y:S01]  /*0740*/  @P2 IADD3 R5, PT, PT, R5, 0x1, RZ ;  /* 0x0000000105052810 */ /* 0x000fe20007ffe0ff */
[----:B------:R-:W-:Y:S01]  /*0750*/  USHF.R.S32.HI UR7, URZ, 0x4, UR7 ;  /* 0x00000004ff077899 */ /* 0x000fe20008011407 */
[----:B-1----:R-:W-:Y:S01]  /*0760*/  ISETP.GE.AND P2, PT, R15, RZ, PT ;  /* 0x000000ff0f00720c */ /* 0x002fe20003f46270 */
[----:B------:R-:W-:Y:S01]  /*0770*/  ULOP3.LUT UR6, UR6, UR13, URZ, 0x3c, !UPT ;  /* 0x0000000d06067292 */ /* 0x000fe2000f8e3cff */
[--C-:B------:R-:W-:Y:S01]  /*0780*/  SHF.R.U32.HI R48, RZ, 0x5, R0.reuse ;  /* 0x00000005ff307819 */ /* 0x100fe20000011600 */
[----:B------:R-:W-:Y:S01]  /*0790*/  @!UP2 UIADD3 UR5, UPT, UPT, UR5, 0x1, URZ ;  /* 0x000000010505a890 */ /* 0x000fe2000fffe0ff */
[----:B------:R-:W-:Y:S01]  /*07a0*/  LOP3.LUT R46, R0, 0x1, RZ, 0xc0, !PT ;  /* 0x00000001002e7812 */ /* 0x000fe200078ec0ff */
[----:B------:R-:W-:Y:S01]  /*07b0*/  VOTEU.ANY UP1, P4 ;  /* 0x0000000000ff7886 */ /* 0x000fe20002020100 */
[----:B0-----:R-:W-:Y:S01]  /*07c0*/  LEA R11, R12, R9, 0x18 ;  /* 0x000000090c0b7211 */ /* 0x001fe200078ec0ff */
[----:B------:R-:W-:Y:S01]  /*07d0*/  UISETP.GE.AND UP2, UPT, UR6, URZ, UPT ;  /* 0x000000ff0600728c */ /* 0x000fe2000bf46270 */
[----:B------:R-:W-:Y:S01]  /*07e0*/  @!P0 IADD3 R5, PT, PT, RZ, -R5, RZ ;  /* 0x80000005ff058210 */ /* 0x000fe20007ffe0ff */
[----:B------:R-:W-:Y:S01]  /*07f0*/  UISETP.NE.AND UP0, UPT, UR13, URZ, UPT ;  /* 0x000000ff0d00728c */ /* 0x000fe2000bf05270 */
[----:B------:R-:W-:Y:S01]  /*0800*/  ISETP.GE.AND P0, PT, R48, UR7, PT ;  /* 0x0000000730007c0c */ /* 0x000fe2000bf06270 */
[----:B------:R-:W-:Y:S01]  /*0810*/  IMAD R11, R46, 0x78, R11 ;  /* 0x000000782e0b7824 */ /* 0x000fe200078e020b */
[----:B------:R-:W-:Y:S01]  /*0820*/  SHF.R.U32.HI R10, RZ, 0x1, R0 ;  /* 0x00000001ff0a7819 */ /* 0x000fe20000011600 */
[----:B------:R-:W-:Y:S01]  /*0830*/  @UP1 UIADD3 UR5, UPT, UPT, UR5, 0x1, URZ ;  /* 0x0000000105051890 */ /* 0x000fe2000fffe0ff */
[----:B------:R-:W-:-:S03]  /*0840*/  @!P3 LOP3.LUT R5, RZ, R17, RZ, 0x33, !PT ;  /* 0x00000011ff05b212 */ /* 0x000fc600078e33ff */
[----:B------:R-:W-:Y:S02]  /*0850*/  @!P1 IMAD R11, R10, 0x8, R11 ;  /* 0x000000080a0b9824 */ /* 0x000fe400078e020b */
[----:B------:R-:W-:Y:S01]  /*0860*/  @!P2 IMAD R8, R8, UR14, R5 ;  /* 0x0000000e0808ac24 */ /* 0x000fe2000f8e0205 */
[----:B------:R-:W-:Y:S01]  /*0870*/  UMOV UR6, UR5 ;  /* 0x0000000500067c82 */ /* 0x000fe20008000000 */
[----:B------:R-:W-:Y:S01]  /*0880*/  @P2 IMAD R44, R3, UR14, R2 ;  /* 0x0000000e032c2c24 */ /* 0x000fe2000f8e0202 */
[----:B--2---:R0:W-:Y:S01]  /*0890*/  @!P1 STS.64 [R11], R6 ;  /* 0x000000060b009388 */ /* 0x0041e20000000a00 */
[----:B------:R-:W-:Y:S01]  /*08a0*/  @!UP2 UIADD3 UR6, UPT, UPT, URZ, -UR6, URZ ;  /* 0x80000006ff06a290 */ /* 0x000fe2000fffe0ff */
[----:B------:R-:W-:Y:S01]  /*08b0*/  @!P2 IMAD.MOV R8, RZ, RZ, -R8 ;  /* 0x000000ffff08a224 */ /* 0x000fe200078e0a08 */
[----:B------:R-:W-:Y:S01]  /*08c0*/  UIMAD UR4, UR12, UR8, URZ ;  /* 0x000000080c0472a4 */ /* 0x000fe2000f8e02ff */
[----:B------:R-:W-:Y:S01]  /*08d0*/  BSSY B0, `(.L_x_21859) ;  /* 0x0000151000007945 */ /* 0x000fe20003800000 */
[----:B------:R-:W-:Y:S01]  /*08e0*/  @!UP0 ULOP3.LUT UR6, URZ, UR13, URZ, 0x33, !UPT ;  /* 0x0000000dff068292 */ /* 0x000fe2000f8e33ff */
[----:B------:R-:W-:Y:S01]  /*08f0*/  @P2 IMAD R44, R44, R15, 0x1 ;  /* 0x000000012c2c2424 */ /* 0x000fe200078e020f */
[----:B------:R-:W-:Y:S01]  /*0900*/  MOV R43, 0xff7fffff ;  /* 0xff7fffff002b7802 */ /* 0x000fe20000000f00 */
[----:B------:R-:W-:-:S02]  /*0910*/  @!P2 IMAD R44, R15, R8, 0x1 ;  /* 0x000000010f2ca424 */ /* 0x000fc400078e0208 */
[----:B------:R-:W-:Y:S01]  /*0920*/  IMAD.MOV.U32 R45, RZ, RZ, R4 ;  /* 0x000000ffff2d7224 */ /* 0x000fe200078e0004 */
[----:B------:R-:W-:Y:S06]  /*0930*/  BAR.SYNC.DEFER_BLOCKING 0x0 ;  /* 0x0000000000007b1d */ /* 0x000fec0000010000 */
[----:B0-----:R-:W-:Y:S05]  /*0940*/  @P0 BRA `(.L_x_21860) ;  /* 0x0000001400240947 */ /* 0x001fea0003800000 */
[----:B------:R-:W0:Y:S01]  /*0950*/  LDCU.64 UR14, c[0x0][0x3a8] ;  /* 0x00007500ff0e77ac */ /* 0x000e220008000a00 */
[----:B------:R-:W-:Y:S01]  /*0960*/  SHF.R.U32.HI R8, RZ, 0x3, R0 ;  /* 0x00000003ff087819 */ /* 0x000fe20000011600 */
[----:B------:R-:W-:Y:S01]  /*0970*/  IMAD.SHL.U32 R4, R10, 0x4, RZ ;  /* 0x000000040a047824 */ /* 0x000fe200078e00ff */
[----:B------:R-:W-:Y:S01]  /*0980*/  MOV R7, UR4 ;  /* 0x0000000400077c02 */ /* 0x000fe20008000f00 */
[----:B------:R-:W-:Y:S01]  /*0990*/  IMAD.MOV.U32 R43, RZ, RZ, -0x800001 ;  /* 0xff7fffffff2b7424 */ /* 0x000fe200078e00ff */
[----:B------:R-:W-:Y:S02]  /*09a0*/  LOP3.LUT R8, R8, 0x7c, RZ, 0xc0, !PT ;  /* 0x0000007c08087812 */ /* 0x000fe400078ec0ff */
[----:B------:R-:W-:Y:S01]  /*09b0*/  IADD3 R6, PT, PT, R9, 0x110, RZ ;  /* 0x0000011009067810 */ /* 0x000fe20007ffe0ff */
[----:B------:R-:W-:Y:S01]  /*09c0*/  IMAD.MOV.U32 R9, RZ, RZ, RZ ;  /* 0x000000ffff097224 */ /* 0x000fe200078e00ff */
[----:B------:R-:W-:Y:S01]  /*09d0*/  SHF.L.U32 R11, R48, 0x4, RZ ;  /* 0x00000004300b7819 */ /* 0x000fe200000006ff */
[----:B------:R-:W-:Y:S01]  /*09e0*/  IMAD.WIDE R8, R7, 0x4, R8 ;  /* 0x0000000407087825 */ /* 0x000fe200078e0208 */
[----:B------:R-:W-:-:S02]  /*09f0*/  LOP3.LUT R7, R4, 0x3c, RZ, 0xc0, !PT ;  /* 0x0000003c04077812 */ /* 0x000fc400078ec0ff */
[----:B------:R-:W-:Y:S02]  /*0a00*/  LEA R4, R12, R6, 0x18 ;  /* 0x000000060c047211 */ /* 0x000fe400078ec0ff */
[----:B------:R-:W-:Y:S01]  /*0a10*/  LOP3.LUT R12, R11, 0xf, R10, 0xf8, !PT ;  /* 0x0000000f0b0c7812 */ /* 0x000fe200078ef80a */
[----:B------:R-:W-:Y:S01]  /*0a20*/  IMAD R7, R48, 0x40, R7 ;  /* 0x0000004030077824 */ /* 0x000fe200078e0207 */
[----:B0-----:R-:W-:-:S03]  /*0a30*/  IADD3 R6, P0, PT, R8, UR14, RZ ;  /* 0x0000000e08067c10 */ /* 0x001fc6000ff1e0ff */
[C---:B------:R-:W-:Y:S01]  /*0a40*/  VIADD R10, R12.reuse, -UR9 ;  /* 0x800000090c0a7c36 */ /* 0x040fe20008000000 */
[----:B------:R-:W-:Y:S02]  /*0a50*/  IADD3.X R8, PT, PT, R9, UR15, RZ, P0, !PT ;  /* 0x0000000f09087c10 */ /* 0x000fe400087fe4ff */
[----:B------:R-:W-:Y:S02]  /*0a60*/  IADD3 R9, PT, PT, R11, 0x1, RZ ;  /* 0x000000010b097810 */ /* 0x000fe40007ffe0ff */
[----:B------:R-:W-:Y:S02]  /*0a70*/  IADD3 R7, PT, PT, R7, R4, RZ ;  /* 0x0000000407077210 */ /* 0x000fe40007ffe0ff */
[----:B------:R-:W-:-:S07]  /*0a80*/  IADD3 R11, PT, PT, R12, 0x1, RZ ;  /* 0x000000010c0b7810 */ /* 0x000fce0007ffe0ff */
.L_x_21865:
        /* <DEDUP_REMOVED lines=29> */
[----:B------:R-:W-:Y:S01]  /*0c60*/  IADD3 R14, PT, PT, R19, R44, RZ ;  /* 0x0000002c130e7210 */ /* 0x000fe20007ffe0ff */
[----:B------:R-:W-:-:S03]  /*0c70*/  IMAD.MOV.U32 R12, RZ, RZ, RZ ;  /* 0x000000ffff0c7224 */ /* 0x000fc600078e00ff */
        /* <DEDUP_REMOVED lines=21> */
.L_x_21862:
[----:B------:R-:W-:Y:S01]  /*0dd0*/  IMAD.MOV.U32 R15, RZ, RZ, R8 ;  /* 0x000000ffff0f7224 */ /* 0x000fe200078e0008 */
[----:B------:R-:W-:-:S05]  /*0de0*/  MOV R14, R6 ;  /* 0x00000006000e7202 */ /* 0x000fca0000000f00 */
[----:B------:R-:W2:Y:S01]  /*0df0*/  LDG.E.CONSTANT R15, desc[UR10][R14.64] ;  /* 0x0000000a0e0f7981 */ /* 0x000ea2000c1e9900 */
[----:B------:R-:W-:Y:S01]  /*0e00*/  SHF.L.U32 R12, R0, 0x2, RZ ;  /* 0x00000002000c7819 */ /* 0x000fe200000006ff */
[----:B------:R-:W-:-:S03]  /*0e10*/  IMAD R13, R5, UR17, RZ ;  /* 0x00000011050d7c24 */ /* 0x000fc6000f8e02ff */
[----:B------:R-:W-:-:S04]  /*0e20*/  LOP3.LUT R12, R12, 0x78, RZ, 0xc0, !PT ;  /* 0x000000780c0c7812 */ /* 0x000fc800078ec0ff */
[----:B------:R-:W-:-:S04]  /*0e30*/  IADD3 R12, P0, PT, R13, R12, RZ ;  /* 0x0000000c0d0c7210 */ /* 0x000fc80007f1e0ff */
[----:B------:R-:W-:Y:S01]  /*0e40*/  LEA.HI.X.SX32 R13, R13, RZ, 0x1, P0 ;  /* 0x000000ff0d0d7211 */ /* 0x000fe200000f0eff */
[----:B------:R-:W0:Y:S01]  /*0e50*/  S2R R21, SR_CgaCtaId ;  /* 0x0000000000157919 */ /* 0x000e220000008800 */
[----:B------:R-:W-:Y:S01]  /*0e60*/  MOV R20, 0x400 ;  /* 0x0000040000147802 */ /* 0x000fe20000000f00 */
        /* <DEDUP_REMOVED lines=10> */
[----:B------:R-:W4:Y:S01]  /*0f10*/  LDG.E.64.CONSTANT R16, desc[UR10][R52.64+0x500] ;  /* 0x0005000a34107981 */ /* 0x000f22000c1e9b00 */
[----:B0-----:R-:W-:-:S03]  /*0f20*/  LEA R23, R21, R20, 0x18 ;  /* 0x0000001415177211 */ /* 0x001fc600078ec0ff */
[----:B------:R-:W4:Y:S02]  /*0f30*/  LDG.E.64.CONSTANT R20, desc[UR10][R52.64+0x600] ;  /* 0x0006000a34147981 */ /* 0x000f24000c1e9b00 */
[----:B------:R-:W-:Y:S02]  /*0f40*/  IMAD R42, R46, 0x78, R23 ;  /* 0x000000782e2a7824 */ /* 0x000fe400078e0217 */
[----:B------:R-:W4:Y:S04]  /*0f50*/  LDG.E.64.CONSTANT R22, desc[UR10][R52.64+0x700] ;  /* 0x0007000a34167981 */ /* 0x000f28000c1e9b00 */
[----:B------:R-:W0:Y:S04]  /*0f60*/  LDS.64 R38, [R42+0x8] ;  /* 0x000008002a267984 */ /* 0x000e280000000a00 */
[----:B------:R-:W1:Y:S04]  /*0f70*/  LDS.64 R36, [R42] ;  /* 0x000000002a247984 */ /* 0x000e680000000a00 */
[----:B------:R-:W4:Y:S01]  /*0f80*/  LDG.E.64.CONSTANT R24, desc[UR10][R52.64+0x800] ;  /* 0x0008000a34187981 */ /* 0x000f22000c1e9b00 */
[----:B0-----:R-:W-:-:S02]  /*0f90*/  HADD2.F32 R26, -RZ, R38.H0_H0 ;  /* 0x20000026ff1a7230 */ /* 0x001fc40000004100 */
[----:B------:R-:W-:Y:S02]  /*0fa0*/  HADD2.F32 R38, -RZ, R38.H1_H1 ;  /* 0x30000026ff267230 */ /* 0x000fe40000004100 */
[--C-:B-1----:R-:W-:Y:S02]  /*0fb0*/  HADD2.F32 R50, -RZ, R36.reuse.H0_H0 ;  /* 0x20000024ff327230 */ /* 0x102fe40000004100 */
[----:B------:R-:W-:Y:S02]  /*0fc0*/  HADD2.F32 R40, -RZ, R36.H1_H1 ;  /* 0x30000024ff287230 */ /* 0x000fe40000004100 */
[--C-:B--2---:R-:W-:Y:S02]  /*0fd0*/  HADD2.F32 R29, -RZ, R32.reuse.H1_H1 ;  /* 0x30000020ff1d7230 */ /* 0x104fe40000004100 */
[----:B------:R-:W-:-:S03]  /*0fe0*/  HADD2.F32 R27, -RZ, R32.H0_H0 ;  /* 0x20000020ff1b7230 */ /* 0x000fc60000004100 */
[----:B------:R-:W-:Y:S01]  /*0ff0*/  FMUL.FTZ R49, R38, R29 ;  /* 0x0000001d26317220 */ /* 0x000fe20000410000 */
[--C-:B---3--:R-:W-:Y:S02]  /*1000*/  HADD2.F32 R29, -RZ, R34.reuse.H0_H0 ;  /* 0x20000022ff1d7230 */ /* 0x108fe40000004100 */
[----:B------:R-:W-:Y:S02]  /*1010*/  FMUL.FTZ R41, R26, R27 ;  /* 0x0000001b1a297220 */ /* 0x000fe40000410000 */
[----:B------:R-:W2:Y:S02]  /*1020*/  LDG.E.64.CONSTANT R26, desc[UR10][R52.64+0x900] ;  /* 0x0009000a341a7981 */ /* 0x000ea4000c1e9b00 */
[----:B------:R-:W-:Y:S01]  /*1030*/  FFMA.FTZ R50, R50, R29, R41 ;  /* 0x0000001d32327223 */ /* 0x000fe20000010029 */
[----:B------:R-:W-:Y:S01]  /*1040*/  HADD2.F32 R31, -RZ, R34.H1_H1 ;  /* 0x30000022ff1f7230 */ /* 0x000fe20000004100 */
[----:B------:R-:W0:Y:S04]  /*1050*/  LDS.64 R28, [R42+0x10] ;  /* 0x000010002a1c7984 */ /* 0x000e280000000a00 */
[----:B------:R-:W-:-:S02]  /*1060*/  FFMA.FTZ R40, R40, R31, R49 ;  /* 0x0000001f28287223 */ /* 0x000fc40000010031 */
[----:B------:R-:W3:Y:S01]  /*1070*/  LDG.E.64.CONSTANT R30, desc[UR10][R52.64+0xa00] ;  /* 0x000a000a341e7981 */ /* 0x000ee2000c1e9b00 */
        /* <DEDUP_REMOVED lines=8> */
[----:B------:R-:W3:Y:S01]  /*1100*/  LDG.E.64.CONSTANT R32, desc[UR10][R52.64+0xb00] ;  /* 0x000b000a34207981 */ /* 0x000ee2000c1e9b00 */
[----:B------:R-:W-:Y:S02]  /*1110*/  HADD2.F32 R49, -RZ, R37.H1_H1 ;  /* 0x30000025ff317230 */ /* 0x000fe40000004100 */
[----:B------:R-:W-:Y:S01]  /*1120*/  FMUL.FTZ R36, R39, R34 ;  /* 0x0000002227247220 */ /* 0x000fe20000410000 */
[----:B------:R-:W-:Y:S01]  /*1130*/  HADD2.F32 R34, -RZ, R35.H1_H1 ;  /* 0x30000023ff227230 */ /* 0x000fe20000004100 */
[----:B------:R-:W3:Y:S04]  /*1140*/  LDG.E.64.CONSTANT R38, desc[UR10][R52.64+0xe00] ;  /* 0x000e000a34267981 */ /* 0x000ee8000c1e9b00 */
[----:B------:R-:W-:-:S02]  /*1150*/  FFMA.FTZ R49, R49, R34, R36 ;  /* 0x0000002231317223 */ /* 0x000fc40000010024 */
[----:B------:R-:W3:Y:S01]  /*1160*/  LDG.E.64.CONSTANT R34, desc[UR10][R52.64+0xc00] ;  /* 0x000c000a34227981 */ /* 0x000ee2000c1e9b00 */
[----:B----4-:R-:W-:Y:S02]  /*1170*/  HADD2.F32 R36, -RZ, R14.H0_H0 ;  /* 0x2000000eff247230 */ /* 0x010fe40000004100 */
        /* <DEDUP_REMOVED lines=9> */
[----:B------:R-:W0:Y:S01]  /*1210*/  LDS.64 R40, [R42+0x18] ;  /* 0x000018002a287984 */ /* 0x000e220000000a00 */
[----:B------:R-:W-:Y:S02]  /*1220*/  HADD2.F32 R15, -RZ, R15.H1_H1 ;  /* 0x3000000fff0f7230 */ /* 0x000fe40000004100 */
[----:B------:R-:W-:-:S05]  /*1230*/  HADD2.F32 R14, -RZ, R29.H1_H1 ;  /* 0x3000001dff0e7230 */ /* 0x000fca0000004100 */
[----:B------:R-:W-:Y:S01]  /*1240*/  FFMA.FTZ R49, R14, R15, R49 ;  /* 0x0000000f0e317223 */ /* 0x000fe20000010031 */
[--C-:B------:R-:W-:Y:S02]  /*1250*/  HADD2.F32 R14, -RZ, R12.reuse.H0_H0 ;  /* 0x2000000cff0e7230 */ /* 0x100fe40000004100 */
[----:B------:R-:W-:Y:S02]  /*1260*/  HADD2.F32 R12, -RZ, R12.H1_H1 ;  /* 0x3000000cff0c7230 */ /* 0x000fe40000004100 */
[----:B0-----:R-:W-:-:S05]  /*1270*/  HADD2.F32 R15, -RZ, R40.H0_H0 ;  /* 0x20000028ff0f7230 */ /* 0x001fca0000004100 */
[----:B------:R-:W-:Y:S02]  /*1280*/  FFMA.FTZ R50, R15, R14, R50 ;  /* 0x0000000e0f327223 */ /* 0x000fe40000010032 */
[----:B------:R-:W0:Y:S01]  /*1290*/  LDS.64 R14, [R42+0x20] ;  /* 0x000020002a0e7984 */ /* 0x000e220000000a00 */
[----:B------:R-:W-:-:S05]  /*12a0*/  HADD2.F32 R29, -RZ, R40.H1_H1 ;  /* 0x30000028ff1d7230 */ /* 0x000fca0000004100 */
[----:B------:R-:W-:Y:S01]  /*12b0*/  FFMA.FTZ R28, R29, R12, R28 ;  /* 0x0000000c1d1c7223 */ /* 0x000fe2000001001c */
[----:B------:R-:W-:Y:S02]  /*12c0*/  HADD2.F32 R12, -RZ, R41.H0_H0 ;  /* 0x20000029ff0c7230 */ /* 0x000fe40000004100 */
[--C-:B------:R-:W-:Y:S02]  /*12d0*/  HADD2.F32 R29, -RZ, R13.reuse.H0_H0 ;  /* 0x2000000dff1d7230 */ /* 0x100fe40000004100 */
[----:B------:R-:W-:-:S03]  /*12e0*/  HADD2.F32 R13, -RZ, R13.H1_H1 ;  /* 0x3000000dff0d7230 */ /* 0x000fc60000004100 */
[----:B------:R-:W-:Y:S01]  /*12f0*/  FFMA.FTZ R51, R12, R29, R51 ;  /* 0x0000001d0c337223 */ /* 0x000fe20000010033 */
[----:B------:R-:W-:-:S05]  /*1300*/  HADD2.F32 R12, -RZ, R41.H1_H1 ;  /* 0x30000029ff0c7230 */ /* 0x000fca0000004100 */
[----:B------:R-:W-:Y:S02]  /*1310*/  FFMA.FTZ R49, R12, R13, R49 ;  /* 0x0000000d0c317223 */ /* 0x000fe40000010031 */
[----:B------:R-:W1:Y:S01]  /*1320*/  LDS.64 R12, [R42+0x28] ;  /* 0x000028002a0c7984 */ /* 0x000e620000000a00 */
[--C-:B------:R-:W-:Y:S02]  /*1330*/  HADD2.F32 R40, -RZ, R18.reuse.H0_H0 ;  /* 0x20000012ff287230 */ /* 0x100fe40000004100 */
[----:B------:R-:W-:Y:S02]  /*1340*/  HADD2.F32 R18, -RZ, R18.H1_H1 ;  /* 0x30000012ff127230 */ /* 0x000fe40000004100 */
[----:B0-----:R-:W-:-:S05]  /*1350*/  HADD2.F32 R29, -RZ, R14.H0_H0 ;  /* 0x2000000eff1d7230 */ /* 0x001fca0000004100 */
[----:B------:R-:W-:Y:S01]  /*1360*/  FFMA.FTZ R50, R29, R40, R50 ;  /* 0x000000281d327223 */ /* 0x000fe20000010032 */
[----:B------:R-:W-:Y:S02]  /*1370*/  HADD2.F32 R29, -RZ, R14.H1_H1 ;  /* 0x3000000eff1d7230 */ /* 0x000fe40000004100 */
[----:B------:R-:W-:-:S03]  /*1380*/  HADD2.F32 R14, -RZ, R15.H0_H0 ;  /* 0x2000000fff0e7230 */ /* 0x000fc60000004100 */
[----:B------:R-:W-:Y:S01]  /*1390*/  FFMA.FTZ R18, R29, R18, R28 ;  /* 0x000000121d127223 */ /* 0x000fe2000001001c */
[--C-:B------:R-:W-:Y:S02]  /*13a0*/  HADD2.F32 R28, -RZ, R19.reuse.H0_H0 ;  /* 0x20000013ff1c7230 */ /* 0x100fe40000004100 */
[----:B------:R-:W-:-:S03]  /*13b0*/  HADD2.F32 R19, -RZ, R19.H1_H1 ;  /* 0x30000013ff137230 */ /* 0x000fc60000004100 */
[----:B------:R-:W-:Y:S02]  /*13c0*/  FFMA.FTZ R51, R14, R28, R51 ;  /* 0x0000001c0e337223 */ /* 0x000fe40000010033 */
[----:B------:R-:W0:Y:S01]  /*13d0*/  LDS.64 R28, [R42+0x30] ;  /* 0x000030002a1c7984 */ /* 0x000e220000000a00 */
[----:B------:R-:W-:Y:S02]  /*13e0*/  HADD2.F32 R14, -RZ, R15.H1_H1 ;  /* 0x3000000fff0e7230 */ /* 0x000fe40000004100 */
[----:B-1----:R-:W-:-:S03]  /*13f0*/  HADD2.F32 R15, -RZ, R12.H0_H0 ;  /* 0x2000000cff0f7230 */ /* 0x002fc60000004100 */
[----:B------:R-:W-:Y:S01]  /*1400*/  FFMA.FTZ R49, R14, R19, R49 ;  /* 0x000000130e317223 */ /* 0x000fe20000010031 */
[----:B------:R-:W-:-:S05]  /*1410*/  HADD2.F32 R14, -RZ, R16.H0_H0 ;  /* 0x20000010ff0e7230 */ /* 0x000fca0000004100 */
[----:B------:R-:W-:Y:S02]  /*1420*/  FFMA.FTZ R50, R15, R14, R50 ;  /* 0x0000000e0f327223 */ /* 0x000fe40000010032 */
[----:B------:R-:W1:Y:S01]  /*1430*/  LDS.64 R14, [R42+0x38] ;  /* 0x000038002a0e7984 */ /* 0x000e620000000a00 */
        /* <DEDUP_REMOVED lines=8> */
[----:B------:R-:W1:Y:S01]  /*14c0*/  LDS.64 R12, [R42+0x40] ;  /* 0x000040002a0c7984 */ /* 0x000e620000000a00 */
[----:B------:R-:W-:Y:S01]  /*14d0*/  FFMA.FTZ R49, R16, R17, R49 ;  /* 0x0000001110317223 */ /* 0x000fe20000010031 */
[----:B------:R-:W-:-:S02]  /*14e0*/  HADD2.F32 R16, -RZ, R20.H0_H0 ;  /* 0x20000014ff107230 */ /* 0x000fc40000004100 */
        /* <DEDUP_REMOVED lines=9> */
[----:B------:R-:W-:-:S02]  /*1580*/  FFMA.FTZ R51, R16, R17, R51 ;  /* 0x0000001110337223 */ /* 0x000fc40000010033 */
[----:B------:R-:W0:Y:S01]  /*1590*/  LDS.64 R16, [R42+0x48] ;  /* 0x000048002a107984 */ /* 0x000e220000000a00 */
[----:B-1----:R-:W-:Y:S02]  /*15a0*/  HADD2.F32 R19, -RZ, R14.H0_H0 ;  /* 0x2000000eff137230 */ /* 0x002fe40000004100 */
[----:B------:R-:W-:Y:S01]  /*15b0*/  FFMA.FTZ R49, R20, R21, R49 ;  /* 0x0000001514317223 */ /* 0x000fe20000010031 */
[----:B------:R-:W-:Y:S02]  /*15c0*/  HADD2.F32 R20, -RZ, R22.H0_H0 ;  /* 0x20000016ff147230 */ /* 0x000fe40000004100 */
[----:B------:R-:W-:Y:S02]  /*15d0*/  HADD2.F32 R21, -RZ, R14.H1_H1 ;  /* 0x3000000eff157230 */ /* 0x000fe40000004100 */
[----:B------:R-:W-:Y:S02]  /*15e0*/  HADD2.F32 R22, -RZ, R22.H1_H1 ;  /* 0x30000016ff167230 */ /* 0x000fe40000004100 */
[----:B------:R-:W-:-:S03]  /*15f0*/  FFMA.FTZ R50, R19, R20, R50 ;  /* 0x0000001413327223 */ /* 0x000fc60000010032 */
[----:B------:R-:W-:Y:S02]  /*1600*/  FFMA.FTZ R20, R21, R22, R18 ;  /* 0x0000001615147223 */ /* 0x000fe40000010012 */
[----:B------:R-:W1:Y:S01]  /*1610*/  LDS.64 R18, [R42+0x50] ;  /* 0x000050002a127984 */ /* 0x000e620000000a00 */
[----:B------:R-:W-:Y:S02]  /*1620*/  HADD2.F32 R14, -RZ, R15.H0_H0 ;  /* 0x2000000fff0e7230 */ /* 0x000fe40000004100 */
[----:B------:R-:W-:Y:S02]  /*1630*/  HADD2.F32 R28, -RZ, R23.H0_H0 ;  /* 0x20000017ff1c7230 */ /* 0x000fe40000004100 */
[----:B------:R-:W-:-:S03]  /*1640*/  HADD2.F32 R21, -RZ, R24.H0_H0 ;  /* 0x20000018ff157230 */ /* 0x000fc60000004100 */
[----:B------:R-:W-:Y:S01]  /*1650*/  FFMA.FTZ R51, R14, R28, R51 ;  /* 0x0000001c0e337223 */ /* 0x000fe20000010033 */
[----:B------:R-:W-:Y:S02]  /*1660*/  HADD2.F32 R14, -RZ, R15.H1_H1 ;  /* 0x3000000fff0e7230 */ /* 0x000fe40000004100 */
[----:B------:R-:W-:Y:S02]  /*1670*/  HADD2.F32 R15, -RZ, R12.H0_H0 ;  /* 0x2000000cff0f7230 */ /* 0x000fe40000004100 */
[----:B------:R-:W-:-:S03]  /*1680*/  HADD2.F32 R23, -RZ, R23.H1_H1 ;  /* 0x30000017ff177230 */ /* 0x000fc60000004100 */
[----:B------:R-:W-:Y:S01]  /*1690*/  FFMA.FTZ R50, R15, R21, R50 ;  /* 0x000000150f327223 */ /* 0x000fe20000010032 */
[----:B------:R-:W-:Y:S02]  /*16a0*/  HADD2.F32 R21, -RZ, R12.H1_H1 ;  /* 0x3000000cff157230 */ /* 0x000fe40000004100 */
[----:B------:R-:W-:Y:S01]  /*16b0*/  FFMA.FTZ R49, R14, R23, R49 ;  /* 0x000000170e317223 */ /* 0x000fe20000010031 */
[----:B------:R-:W-:Y:S01]  /*16c0*/  HADD2.F32 R12, -RZ, R13.H0_H0 ;  /* 0x2000000dff0c7230 */ /* 0x000fe20000004100 */
[----:B------:R-:W3:Y:S01]  /*16d0*/  LDS.64 R14, [R42+0x58] ;  /* 0x000058002a0e7984 */ /* 0x000ee20000000a00 */
[----:B------:R-:W-:Y:S02]  /*16e0*/  HADD2.F32 R22, -RZ, R25.H0_H0 ;  /* 0x20000019ff167230 */ /* 0x000fe40000004100 */
[----:B------:R-:W-:-:S03]  /*16f0*/  HADD2.F32 R24, -RZ, R24.H1_H1 ;  /* 0x30000018ff187230 */ /* 0x000fc60000004100 */
[----:B------:R-:W-:Y:S01]  /*1700*/  FFMA.FTZ R51, R12, R22, R51 ;  /* 0x000000160c337223 */ /* 0x000fe20000010033 */
[----:B------:R-:W-:Y:S02]  /*1710*/  HADD2.F32 R22, -RZ, R13.H1_H1 ;  /* 0x3000000dff167230 */ /* 0x000fe40000004100 */
[----:B------:R-:W3:Y:S01]  /*1720*/  LDS.64 R12, [R42+0x60] ;  /* 0x000060002a0c7984 */ /* 0x000ee20000000a00 */
[----:B------:R-:W-:Y:S01]  /*1730*/  FFMA.FTZ R20, R21, R24, R20 ;  /* 0x0000001815147223 */ /* 0x000fe20000010014 */
[--C-:B0-----:R-:W-:Y:S02]  /*1740*/  HADD2.F32 R21, -RZ, R16.reuse.H0_H0 ;  /* 0x20000010ff157230 */ /* 0x101fe40000004100 */
[----:B------:R-:W-:Y:S02]  /*1750*/  HADD2.F32 R23, -RZ, R16.H1_H1 ;  /* 0x30000010ff177230 */ /* 0x000fe40000004100 */
[----:B------:R-:W-:Y:S02]  /*1760*/  HADD2.F32 R25, -RZ, R25.H1_H1 ;  /* 0x30000019ff197230 */ /* 0x000fe40000004100 */
[----:B------:R-:W-:-:S03]  /*1770*/  HADD2.F32 R24, -RZ, R17.H1_H1 ;  /* 0x30000011ff187230 */ /* 0x000fc60000004100 */
[----:B------:R-:W-:Y:S01]  /*1780*/  FFMA.FTZ R49, R22, R25, R49 ;  /* 0x0000001916317223 */ /* 0x000fe20000010031 */
[----:B------:R-:W-:Y:S02]  /*1790*/  HADD2.F32 R22, -RZ, R17.H0_H0 ;  /* 0x20000011ff167230 */ /* 0x000fe40000004100 */
[--C-:B--2---:R-:W-:Y:S02]  /*17a0*/  HADD2.F32 R16, -RZ, R26.reuse.H0_H0 ;  /* 0x2000001aff107230 */ /* 0x104fe40000004100 */
[----:B------:R-:W-:-:S03]  /*17b0*/  HADD2.F32 R26, -RZ, R26.H1_H1 ;  /* 0x3000001aff1a7230 */ /* 0x000fc60000004100 */
[----:B------:R-:W-:Y:S02]  /*17c0*/  FFMA.FTZ R21, R21, R16, R50 ;  /* 0x0000001015157223 */ /* 0x000fe40000010032 */
[----:B------:R-:W-:Y:S01]  /*17d0*/  FFMA.FTZ R20, R23, R26, R20 ;  /* 0x0000001a17147223 */ /* 0x000fe20000010014 */
[--C-:B------:R-:W-:Y:S01]  /*17e0*/  HADD2.F32 R23, -RZ, R27.reuse.H0_H0 ;  /* 0x2000001bff177230 */ /* 0x100fe20000004100 */
[----:B------:R-:W0:Y:S01]  /*17f0*/  LDS.64 R16, [R42+0x68] ;  /* 0x000068002a107984 */ /* 0x000e220000000a00 */
[----:B------:R-:W-:Y:S02]  /*1800*/  HADD2.F32 R27, -RZ, R27.H1_H1 ;  /* 0x3000001bff1b7230 */ /* 0x000fe40000004100 */
[----:B-1----:R-:W-:Y:S02]  /*1810*/  HADD2.F32 R26, -RZ, R18.H0_H0 ;  /* 0x20000012ff1a7230 */ /* 0x002fe40000004100 */
[----:B---3--:R-:W-:Y:S02]  /*1820*/  HADD2.F32 R25, -RZ, R30.H0_H0 ;  /* 0x2000001eff197230 */ /* 0x008fe40000004100 */
[----:B------:R-:W-:Y:S01]  /*1830*/  FFMA.FTZ R51, R22, R23, R51 ;  /* 0x0000001716337223 */ /* 0x000fe20000010033 */
[----:B------:R-:W-:Y:S01]  /*1840*/  FFMA.FTZ R49, R24, R27, R49 ;  /* 0x0000001b18317223 */ /* 0x000fe20000010031 */
[----:B------:R-:W-:-:S02]  /*1850*/  HADD2.F32 R22, -RZ, R19.H0_H0 ;  /* 0x20000013ff167230 */ /* 0x000fc40000004100 */
[----:B------:R-:W-:Y:S01]  /*1860*/  FFMA.FTZ R25, R26, R25, R21 ;  /* 0x000000191a197223 */ /* 0x000fe20000010015 */
[----:B------:R-:W-:Y:S02]  /*1870*/  HADD2.F32 R21, -RZ, R18.H1_H1 ;  /* 0x30000012ff157230 */ /* 0x000fe40000004100 */
[----:B------:R-:W-:Y:S02]  /*1880*/  HADD2.F32 R24, -RZ, R19.H1_H1 ;  /* 0x30000013ff187230 */ /* 0x000fe40000004100 */
[----:B------:R-:W1:Y:S01]  /*1890*/  LDS.64 R18, [R42+0x70] ;  /* 0x000070002a127984 */ /* 0x000e620000000a00 */
[----:B------:R-:W-:Y:S02]  /*18a0*/  HADD2.F32 R30, -RZ, R30.H1_H1 ;  /* 0x3000001eff1e7230 */ /* 0x000fe40000004100 */
[----:B------:R-:W-:Y:S02]  /*18b0*/  HADD2.F32 R23, -RZ, R31.H0_H0 ;  /* 0x2000001fff177230 */ /* 0x000fe40000004100 */
[----:B------:R-:W-:-:S02]  /*18c0*/  HADD2.F32 R26, -RZ, R14.H0_H0 ;  /* 0x2000000eff1a7230 */ /* 0x000fc40000004100 */
[--C-:B------:R-:W-:Y:S02]  /*18d0*/  HADD2.F32 R27, -RZ, R32.reuse.H0_H0 ;  /* 0x20000020ff1b7230 */ /* 0x100fe40000004100 */
[----:B------:R-:W-:Y:S01]  /*18e0*/  FFMA.FTZ R20, R21, R30, R20 ;  /* 0x0000001e15147223 */ /* 0x000fe20000010014 */
[----:B------:R-:W-:Y:S02]  /*18f0*/  HADD2.F32 R32, -RZ, R32.H1_H1 ;  /* 0x30000020ff207230 */ /* 0x000fe40000004100 */
[----:B------:R-:W-:Y:S01]  /*1900*/  FFMA.FTZ R51, R22, R23, R51 ;  /* 0x0000001716337223 */ /* 0x000fe20000010033 */
[----:B------:R-:W-:Y:S02]  /*1910*/  HADD2.F32 R21, -RZ, R14.H1_H1 ;  /* 0x3000000eff157230 */ /* 0x000fe40000004100 */
[----:B------:R-:W-:Y:S01]  /*1920*/  FFMA.FTZ R25, R26, R27, R25 ;  /* 0x0000001b1a197223 */ /* 0x000fe20000010019 */
[--C-:B------:R-:W-:Y:S02]  /*1930*/  HADD2.F32 R26, -RZ, R12.reuse.H0_H0 ;  /* 0x2000000cff1a7230 */ /* 0x100fe40000004100 */
[----:B------:R-:W-:-:S02]  /*1940*/  HADD2.F32 R23, -RZ, R12.H1_H1 ;  /* 0x3000000cff177230 */ /* 0x000fc40000004100 */
[--C-:B------:R-:W-:Y:S02]  /*1950*/  HADD2.F32 R12, -RZ, R34.reuse.H0_H0 ;  /* 0x20000022ff0c7230 */ /* 0x100fe40000004100 */
[----:B------:R-:W-:Y:S01]  /*1960*/  FFMA.FTZ R20, R21, R32, R20 ;  /* 0x0000002015147223 */ /* 0x000fe20000010014 */
[----:B------:R-:W-:Y:S02]  /*1970*/  HADD2.F32 R31, -RZ, R31.H1_H1 ;  /* 0x3000001fff1f7230 */ /* 0x000fe40000004100 */
[----:B------:R-:W-:Y:S02]  /*1980*/  HADD2.F32 R34, -RZ, R34.H1_H1 ;  /* 0x30000022ff227230 */ /* 0x000fe40000004100 */
[----:B------:R-:W-:Y:S02]  /*1990*/  HADD2.F32 R22, -RZ, R33.H0_H0 ;  /* 0x20000021ff167230 */ /* 0x000fe40000004100 */
[----:B------:R-:W-:Y:S02]  /*19a0*/  HADD2.F32 R14, -RZ, R15.H0_H0 ;  /* 0x2000000fff0e7230 */ /* 0x000fe40000004100 */
[----:B------:R-:W-:Y:S01]  /*19b0*/  FFMA.FTZ R24, R24, R31, R49 ;  /* 0x0000001f18187223 */ /* 0x000fe20000010031 */
[----:B------:R-:W-:-:S02]  /*19c0*/  HADD2.F32 R33, -RZ, R33.H1_H1 ;  /* 0x30000021ff217230 */ /* 0x000fc40000004100 */
[----:B------:R-:W-:Y:S01]  /*19d0*/  FFMA.FTZ R20, R23, R34, R20 ;  /* 0x0000002217147223 */ /* 0x000fe20000010014 */
[----:B------:R-:W-:Y:S02]  /*19e0*/  HADD2.F32 R15, -RZ, R15.H1_H1 ;  /* 0x3000000fff0f7230 */ /* 0x000fe40000004100 */
[----:B------:R-:W-:Y:S01]  /*19f0*/  FFMA.FTZ R14, R14, R22, R51 ;  /* 0x000000160e0e7223 */ /* 0x000fe20000010033 */
[----:B------:R-:W-:Y:S02]  /*1a00*/  HADD2.F32 R23, -RZ, R35.H0_H0 ;  /* 0x20000023ff177230 */ /* 0x000fe40000004100 */
[--C-:B------:R-:W-:Y:S02]  /*1a10*/  HADD2.F32 R21, -RZ, R13.reuse.H0_H0 ;  /* 0x2000000dff157230 */ /* 0x100fe40000004100 */
[----:B------:R-:W-:Y:S01]  /*1a20*/  FFMA.FTZ R15, R15, R33, R24 ;  /* 0x000000210f0f7223 */ /* 0x000fe20000010018 */
[----:B------:R-:W-:Y:S01]  /*1a30*/  FFMA.FTZ R12, R26, R12, R25 ;  /* 0x0000000c1a0c7223 */ /* 0x000fe20000010019 */
[----:B------:R-:W-:-:S02]  /*1a40*/  HADD2.F32 R22, -RZ, R13.H1_H1 ;  /* 0x3000000dff167230 */ /* 0x000fc40000004100 */
[--C-:B0-----:R-:W-:Y:S02]  /*1a50*/  HADD2.F32 R13, -RZ, R16.reuse.H0_H0 ;  /* 0x20000010ff0d7230 */ /* 0x101fe40000004100 */
[----:B------:R-:W-:Y:S01]  /*1a60*/  FFMA.FTZ R14, R21, R23, R14 ;  /* 0x00000017150e7223 */ /* 0x000fe2000001000e */
[----:B------:R-:W-:Y:S02]  /*1a70*/  HADD2.F32 R25, -RZ, R16.H1_H1 ;  /* 0x30000010ff197230 */ /* 0x000fe40000004100 */
[----:B------:R-:W-:Y:S02]  /*1a80*/  HADD2.F32 R27, -RZ, R17.H0_H0 ;  /* 0x20000011ff1b7230 */ /* 0x000fe40000004100 */
[----:B----4-:R-:W-:Y:S02]  /*1a90*/  HADD2.F32 R24, -RZ, R37.H0_H0 ;  /* 0x20000025ff187230 */ /* 0x010fe40000004100 */
[----:B------:R-:W-:Y:S02]  /*1aa0*/  HADD2.F32 R16, -RZ, R36.H0_H0 ;  /* 0x20000024ff107230 */ /* 0x000fe40000004100 */
[----:B------:R-:W-:-:S02]  /*1ab0*/  HADD2.F32 R35, -RZ, R35.H1_H1 ;  /* 0x30000023ff237230 */ /* 0x000fc40000004100 */
[----:B------:R-:W-:Y:S01]  /*1ac0*/  FFMA.FTZ R24, R27, R24, R14 ;  /* 0x000000181b187223 */ /* 0x000fe2000001000e */
[----:B------:R-:W-:Y:S02]  /*1ad0*/  HADD2.F32 R36, -RZ, R36.H1_H1 ;  /* 0x30000024ff247230 */ /* 0x000fe40000004100 */
[----:B------:R-:W-:Y:S01]  /*1ae0*/  FFMA.FTZ R12, R13, R16, R12 ;  /* 0x000000100d0c7223 */ /* 0x000fe2000001000c */
[----:B------:R-:W-:Y:S02]  /*1af0*/  HADD2.F32 R37, -RZ, R37.H1_H1 ;  /* 0x30000025ff257230 */ /* 0x000fe40000004100 */
[----:B------:R-:W-:Y:S01]  /*1b00*/  FFMA.FTZ R15, R22, R35, R15 ;  /* 0x00000023160f7223 */ /* 0x000fe2000001000f */
[----:B------:R-:W-:Y:S02]  /*1b10*/  HADD2.F32 R14, -RZ, R17.H1_H1 ;  /* 0x30000011ff0e7230 */ /* 0x000fe40000004100 */
[----:B------:R-:W-:Y:S02]  /*1b20*/  HADD2.F32 R16, -RZ, R38.H0_H0 ;  /* 0x20000026ff107230 */ /* 0x000fe40000004100 */
[----:B------:R-:W-:Y:S01]  /*1b30*/  FFMA.FTZ R20, R25, R36, R20 ;  /* 0x0000002419147223 */ /* 0x000fe20000010014 */
[----:B-1----:R-:W-:-:S02]  /*1b40*/  HADD2.F32 R13, -RZ, R18.H0_H0 ;  /* 0x20000012ff0d7230 */ /* 0x002fc40000004100 */
[----:B------:R-:W-:Y:S02]  /*1b50*/  HADD2.F32 R17, -RZ, R18.H1_H1 ;  /* 0x30000012ff117230 */ /* 0x000fe40000004100 */
[----:B------:R-:W-:Y:S02]  /*1b60*/  HADD2.F32 R38, -RZ, R38.H1_H1 ;  /* 0x30000026ff267230 */ /* 0x000fe40000004100 */
[----:B------:R-:W-:Y:S01]  /*1b70*/  FFMA.FTZ R14, R14, R37, R15 ;  /* 0x000000250e0e7223 */ /* 0x000fe2000001000f */
[----:B------:R-:W-:Y:S02]  /*1b80*/  HADD2.F32 R15, -RZ, R19.H0_H0 ;  /* 0x20000013ff0f7230 */ /* 0x000fe40000004100 */
[----:B------:R-:W-:Y:S01]  /*1b90*/  FFMA.FTZ R12, R13, R16, R12 ;  /* 0x000000100d0c7223 */ /* 0x000fe2000001000c */
[--C-:B------:R-:W-:Y:S02]  /*1ba0*/  HADD2.F32 R18, -RZ, R39.reuse.H0_H0 ;  /* 0x20000027ff127230 */ /* 0x100fe40000004100 */
[----:B------:R-:W-:Y:S01]  /*1bb0*/  FFMA.FTZ R17, R17, R38, R20 ;  /* 0x0000002611117223 */ /* 0x000fe20000010014 */
[----:B------:R-:W-:-:S02]  /*1bc0*/  HADD2.F32 R39, -RZ, R39.H1_H1 ;  /* 0x30000027ff277230 */ /* 0x000fc40000004100 */
[----:B------:R-:W-:Y:S02]  /*1bd0*/  HADD2.F32 R19, -RZ, R19.H1_H1 ;  /* 0x30000013ff137230 */ /* 0x000fe40000004100 */
[----:B------:R-:W-:Y:S01]  /*1be0*/  FFMA.FTZ R15, R15, R18, R24 ;  /* 0x000000120f0f7223 */ /* 0x000fe20000010018 */
[----:B------:R-:W-:Y:S01]  /*1bf0*/  FADD.FTZ R12, R12, R17 ;  /* 0x000000110c0c7221 */ /* 0x000fe20000010000 */
[----:B------:R-:W-:Y:S01]  /*1c00*/  UMOV UR5, 0xffffffff ;  /* 0xffffffff00057882 */ /* 0x000fe20000000000 */
[----:B------:R-:W-:Y:S02]  /*1c10*/  FFMA.FTZ R14, R19, R39, R14 ;  /* 0x00000027130e7223 */ /* 0x000fe4000001000e */
[----:B------:R-:W-:Y:S01]  /*1c20*/  FADD.FTZ R15, R15, R12 ;  /* 0x0000000c0f0f7221 */ /* 0x000fe20000010000 */
[----:B------:R-:W-:Y:S02]  /*1c30*/  ISETP.NE.AND P0, PT, R46, RZ, PT ;  /* 0x000000ff2e00720c */ /* 0x000fe40003f05270 */
[----:B-----5:R-:W-:Y:S01]  /*1c40*/  FSETP.NEU.FTZ.AND P1, PT, R47, RZ, PT ;  /* 0x000000ff2f00720b */ /* 0x020fe20003f3d000 */
[----:B------:R-:W-:Y:S01]  /*1c50*/  FADD.FTZ R14, R14, R15 ;  /* 0x0000000f0e0e7221 */ /* 0x000fe20000010000 */
[----:B------:R-:W-:Y:S11]  /*1c60*/  BRA.DIV UR5, `(.L_x_21864) ;  /* 0x0000004605607947 */ /* 0x000ff6000b800000 */
[----:B------:R0:W1:Y:S02]  /*1c70*/  SHFL.BFLY PT, R13, R14, 0x1, 0x1f ;  /* 0x0c201f000e0d7f89 */ /* 0x00006400000e0000 */
.L_x_21924:
[----:B------:R-:W-:Y:S01]  /*1c80*/  IADD3 R12, PT, PT, R10, 0x1, RZ ;  /* 0x000000010a0c7810 */ /* 0x000fe20007ffe0ff */
[----:B-1----:R-:W-:Y:S01]  /*1c90*/  FADD.FTZ R13, R14, R13 ;  /* 0x0000000d0e0d7221 */ /* 0x002fe20000010000 */
[----:B------:R-:W-:Y:S02]  /*1ca0*/  @!P0 VIADD R15, R11, 0xffffffff ;  /* 0xffffffff0b0f8836 */ /* 0x000fe40000000000 */
[----:B------:R-:W-:-:S05]  /*1cb0*/  I2FP.F32.S32 R12, R12 ;  /* 0x0000000c000c7245 */ /* 0x000fca0000201400 */
[----:B------:R-:W-:-:S05]  /*1cc0*/  FMUL.FTZ R12, R12, R47 ;  /* 0x0000002f0c0c7220 */ /* 0x000fca0000410000 */
[----:B------:R-:W-:Y:S02]  /*1cd0*/  FSEL R12, R12, RZ, P1 ;  /* 0x000000ff0c0c7208 */ /* 0x000fe40000800000 */
[----:B------:R-:W-:-:S03]  /*1ce0*/  @!P0 ISETP.GE.AND P1, PT, R15, UR9, PT ;  /* 0x000000090f008c0c */ /* 0x000fc6000bf26270 */
[----:B0-----:R-:W-:-:S05]  /*1cf0*/  FFMA.FTZ R14, R13, UR19, R12 ;  /* 0x000000130d0e7c23 */ /* 0x001fca000801000c */
[----:B------:R-:W-:-:S05]  /*1d00*/  @!P0 FSEL R12, R14, RZ, !P1 ;  /* 0x000000ff0e0c8208 */ /* 0x000fca0004800000 */
[----:B------:R1:W-:Y:S01]  /*1d10*/  @!P0 STS [R7], R12 ;  /* 0x0000000c07008388 */ /* 0x0003e20000000800 */
[----:B------:R-:W-:-:S13]  /*1d20*/  ISETP.GE.OR P0, PT, R15, UR9, P0 ;  /* 0x000000090f007c0c */ /* 0x000fda0008706670 */
[----:B-1----:R-:W-:-:S07]  /*1d30*/  @!P0 FMNMX.FTZ R43, R43, R14, !PT ;  /* 0x0000000e2b2b8209 */ /* 0x002fce0007810000 */
.L_x_21863:
[----:B------:R-:W-:Y:S05]  /*1d40*/  BSYNC B1 ;  /* 0x0000000000017941 */ /* 0x000fea0003800000 */
.L_x_21861:
[----:B------:R-:W-:Y:S01]  /*1d50*/  IADD3 R48, PT, PT, R48, 0x4, RZ ;  /* 0x0000000430307810 */ /* 0x000fe20007ffe0ff */
[----:B0-----:R-:W-:Y:S01]  /*1d60*/  VIADD R7, R7, 0x100 ;  /* 0x0000010007077836 */ /* 0x001fe20000000000 */
[----:B------:R-:W-:Y:S01]  /*1d70*/  IADD3 R6, P1, PT, R6, 0x10, RZ ;  /* 0x0000001006067810 */ /* 0x000fe20007f3e0ff */
[----:B------:R-:W-:Y:S01]  /*1d80*/  VIADD R11, R11, 0x40 ;  /* 0x000000400b0b7836 */ /* 0x000fe20000000000 */
[----:B------:R-:W-:Y:S02]  /*1d90*/  ISETP.GE.AND P0, PT, R48, UR7, PT ;  /* 0x0000000730007c0c */ /* 0x000fe4000bf06270 */
[----:B------:R-:W-:Y:S01]  /*1da0*/  IADD3 R10, PT, PT, R10, 0x40, RZ ;  /* 0x000000400a0a7810 */ /* 0x000fe20007ffe0ff */
[----:B------:R-:W-:Y:S01]  /*1db0*/  IMAD.X R8, RZ, RZ, R8, P1 ;  /* 0x000000ffff087224 */ /* 0x000fe200008e0608 */
[----:B------:R-:W-:-:S09]  /*1dc0*/  IADD3 R9, PT, PT, R9, 0x40, RZ ;  /* 0x0000004009097810 */ /* 0x000fd20007ffe0ff */
[----:B------:R-:W-:Y:S05]  /*1dd0*/  @!P0 BRA `(.L_x_21865) ;  /* 0xffffffec002c8947 */ /* 0x000fea000383ffff */
.L_x_21860:
[----:B------:R-:W-:Y:S05]  /*1de0*/  BSYNC B0 ;  /* 0x0000000000007941 */ /* 0x000fea0003800000 */
.L_x_21859:
[----:B------:R-:W-:Y:S01]  /*1df0*/  UMOV UR5, 0xffffffff ;  /* 0xffffffff00057882 */ /* 0x000fe20000000000 */
[----:B------:R-:W-:Y:S02]  /*1e00*/  LOP3.LUT R6, R0, 0x1f, RZ, 0xc0, !PT ;  /* 0x0000001f00067812 */ /* 0x000fe400078ec0ff */
        /* <DEDUP_REMOVED lines=8> */
.L_x_21930:
        /* <DEDUP_REMOVED lines=32> */
[----:B------:R-:W-:-:S03]  /*2090*/  IMAD.MOV.U32 R14, RZ, RZ, R0 ;  /* 0x000000ffff0e7224 */ /* 0x000fc600078e0000 */
[----:B------:R-:W-:-:S05]  /*20a0*/  VIADD R13, R12, UR5 ;  /* 0x000000050c0d7c36 */ /* 0x000fca0008000000 */
[C---:B------:R-:W-:Y:S02]  /*20b0*/  LOP3.LUT R12, R13.reuse, 0x180, RZ, 0xc0, !PT ;  /* 0x000001800d0c7812 */ /* 0x040fe400078ec0ff */
[----:B------:R-:W-:Y:S02]  /*20c0*/  ISETP.GE.U32.AND P4, PT, R13, 0x180, PT ;  /* 0x000001800d00780c */ /* 0x000fe40003f86070 */
[----:B------:R-:W-:Y:S02]  /*20d0*/  ISETP.NE.AND P0, PT, R12, 0x180, PT ;  /* 0x000001800c00780c */ /* 0x000fe40003f05270 */
[----:B------:R-:W-:-:S11]  /*20e0*/  MOV R12, RZ ;  /* 0x000000ff000c7202 */ /* 0x000fd60000000f00 */
[----:B------:R-:W-:Y:S05]  /*20f0*/  @!P0 BRA `(.L_x_21870) ;  /* 0x00000000004c8947 */ /* 0x000fea0003800000 */
[----:B------:R-:W-:Y:S02]  /*2100*/  IADD3 R12, PT, PT, R8, 0x110, RZ ;  /* 0x00000110080c7810 */ /* 0x000fe40007ffe0ff */
[----:B------:R-:W-:Y:S02]  /*2110*/  LEA.HI R13, R13, 0x1, RZ, 0x19 ;  /* 0x000000010d0d7811 */ /* 0x000fe400078fc8ff */
[----:B------:R-:W-:Y:S01]  /*2120*/  LEA R15, R7, R12, 0x18 ;  /* 0x0000000c070f7211 */ /* 0x000fe200078ec0ff */
[----:B------:R-:W-:Y:S01]  /*2130*/  IMAD.MOV.U32 R12, RZ, RZ, RZ ;  /* 0x000000ffff0c7224 */ /* 0x000fe200078e00ff */
[----:B------:R-:W-:Y:S02]  /*2140*/  LOP3.LUT R13, R13, 0x3, RZ, 0xc0, !PT ;  /* 0x000000030d0d7812 */ /* 0x000fe400078ec0ff */
[----:B------:R-:W-:Y:S01]  /*2150*/  MOV R14, R0 ;  /* 0x00000000000e7202 */ /* 0x000fe20000000f00 */
[----:B------:R-:W-:Y:S01]  /*2160*/  IMAD R15, R0, 0x4, R15 ;  /* 0x00000004000f7824 */ /* 0x000fe200078e020f */
[----:B------:R-:W-:-:S07]  /*2170*/  IADD3 R13, PT, PT, RZ, -R13, RZ ;  /* 0x8000000dff0d7210 */ /* 0x000fce0007ffe0ff */
.L_x_21871:
        /* <DEDUP_REMOVED lines=11> */
.L_x_21870:
[----:B------:R-:W-:Y:S05]  /*2230*/  BSYNC.RECONVERGENT B1 ;  /* 0x0000000000017941 */ /* 0x000fea0003800200 */
.L_x_21869:
        /* <DEDUP_REMOVED lines=13> */
.L_x_21874:
        /* <DEDUP_REMOVED lines=100> */
.L_x_21873:
[----:B------:R-:W-:Y:S05]  /*2950*/  BSYNC.RECONVERGENT B1 ;  /* 0x0000000000017941 */ /* 0x000fea0003800200 */
.L_x_21872:
        /* <DEDUP_REMOVED lines=55> */
.L_x_21876:
[----:B------:R-:W-:Y:S05]  /*2cd0*/  BSYNC.RECONVERGENT B1 ;  /* 0x0000000000017941 */ /* 0x000fea0003800200 */
.L_x_21875:
        /* <DEDUP_REMOVED lines=26> */
.L_x_21868:
[----:B------:R-:W-:Y:S05]  /*2e80*/  BSYNC.RECONVERGENT B0 ;  /* 0x0000000000007941 */ /* 0x000fea0003800200 */
.L_x_21867:
        /* <DEDUP_REMOVED lines=39> */
.L_x_21881:
[----:B------:R-:W0:Y:S01]  /*3100*/  LDS R14, [R10] ;  /* 0x000000000a0e7984 */ /* 0x000e220000000800 */
[----:B------:R-:W-:-:S04]  /*3110*/  IADD3 R12, PT, PT, R12, 0x1, RZ ;  /* 0x000000010c0c7810 */ /* 0x000fc80007ffe0ff */
[----:B------:R-:W-:Y:S01]  /*3120*/  ISETP.NE.AND P0, PT, R12, RZ, PT ;  /* 0x000000ff0c00720c */ /* 0x000fe20003f05270 */
[----:B0-----:R-:W-:-:S05]  /*3130*/  FMUL.FTZ R13, R14, R9 ;  /* 0x000000090e0d7220 */ /* 0x001fca0000410000 */
[----:B------:R0:W-:Y:S02]  /*3140*/  STS [R10], R13 ;  /* 0x0000000d0a007388 */ /* 0x0001e40000000800 */
[----:B0-----:R-:W-:-:S05]  /*3150*/  VIADD R10, R10, 0x200 ;  /* 0x000002000a0a7836 */ /* 0x001fca0000000000 */
[----:B------:R-:W-:Y:S05]  /*3160*/  @P0 BRA `(.L_x_21881) ;  /* 0xfffffffc00e40947 */ /* 0x000fea000383ffff */
.L_x_21880:
[----:B------:R-:W-:Y:S05]  /*3170*/  BSYNC.RECONVERGENT B1 ;  /* 0x0000000000017941 */ /* 0x000fea0003800200 */
.L_x_21879:
        /* <DEDUP_REMOVED lines=13> */
.L_x_21884:
        /* <DEDUP_REMOVED lines=52> */
.L_x_21883:
[----:B------:R-:W-:Y:S05]  /*3590*/  BSYNC.RECONVERGENT B1 ;  /* 0x0000000000017941 */ /* 0x000fea0003800200 */
.L_x_21882:
        /* <DEDUP_REMOVED lines=31> */
.L_x_21886:
[----:B------:R-:W-:Y:S05]  /*3790*/  BSYNC.RECONVERGENT B1 ;  /* 0x0000000000017941 */ /* 0x000fea0003800200 */
.L_x_21885:
        /* <DEDUP_REMOVED lines=14> */
.L_x_21878:
[----:B------:R-:W-:Y:S05]  /*3880*/  BSYNC.RECONVERGENT B0 ;  /* 0x0000000000007941 */ /* 0x000fea0003800200 */
.L_x_21877:
        /* <DEDUP_REMOVED lines=8> */
[----:B------:R-:W-:Y:S04]  /*3910*/  BSSY.RECONVERGENT B1, `(.L_x_21887) ;  /* 0x00001e7000017945 */ /* 0x000fe80003800200 */
[----:B------:R-:W-:Y:S05]  /*3920*/  @P0 BRA `(.L_x_21888) ;  /* 0x0000001c00940947 */ /* 0x000fea0003800000 */
[----:B01----:R-:W0:Y:S01]  /*3930*/  I2F.RP R9, R4 ;  /* 0x0000000400097306 */ /* 0x003e220000209400 */
[----:B------:R-:W1:Y:S01]  /*3940*/  LDCU UR8, c[0x0][0x3d0] ;  /* 0x00007a00ff0877ac */ /* 0x000e620008000800 */
[----:B------:R-:W-:Y:S01]  /*3950*/  SHF.R.U32.HI R12, RZ, 0x3, R0 ;  /* 0x00000003ff0c7819 */ /* 0x000fe20000011600 */
[----:B------:R-:W-:Y:S01]  /*3960*/  IMAD.MOV.U32 R13, RZ, RZ, RZ ;  /* 0x000000ffff0d7224 */ /* 0x000fe200078e00ff */
[----:B------:R-:W-:Y:S01]  /*3970*/  SHF.L.U32 R14, R0, 0x5, RZ ;  /* 0x00000005000e7819 */ /* 0x000fe200000006ff */
[----:B------:R-:W3:Y:S01]  /*3980*/  LDCU UR5, c[0x0][0x3ec] ;  /* 0x00007d80ff0577ac */ /* 0x000ee20008000800 */
[----:B------:R-:W-:Y:S01]  /*3990*/  LOP3.LUT R12, R12, 0x7c, RZ, 0xc0, !PT ;  /* 0x0000007c0c0c7812 */ /* 0x000fe200078ec0ff */
[----:B------:R-:W-:Y:S01]  /*39a0*/  IMAD.SHL.U32 R37, R0, 0x8, RZ ;  /* 0x0000000800257824 */ /* 0x000fe200078e00ff */
[----:B------:R-:W-:Y:S01]  /*39b0*/  MOV R15, UR4 ;  /* 0x00000004000f7c02 */ /* 0x000fe20008000f00 */
[----:B------:R-:W4:Y:S01]  /*39c0*/  LDCU.64 UR14, c[0x0][0x3a8] ;  /* 0x00007500ff0e77ac */ /* 0x000f220008000a00 */
[----:B------:R-:W-:Y:S01]  /*39d0*/  IADD3 R8, PT, PT, R8, 0x110, RZ ;  /* 0x0000011008087810 */ /* 0x000fe20007ffe0ff */
[C---:B------:R-:W-:Y:S01]  /*39e0*/  VIADD R27, R24.reuse, 0x1 ;  /* 0x00000001181b7836 */ /* 0x040fe20000000000 */
[----:B------:R-:W-:Y:S01]  /*39f0*/  LOP3.LUT R38, R37, 0xf8, RZ, 0xc0, !PT ;  /* 0x000000f825267812 */ /* 0x000fe200078ec0ff */
[----:B------:R-:W-:Y:S01]  /*3a00*/  IMAD.WIDE R12, R15, 0x4, R12 ;  /* 0x000000040f0c7825 */ /* 0x000fe200078e020c */
[----:B------:R-:W-:Y:S01]  /*3a10*/  LEA R8, R7, R8, 0x18 ;  /* 0x0000000807087211 */ /* 0x000fe200078ec0ff */
[----:B0-----:R-:W0:Y:S01]  /*3a20*/  MUFU.RCP R9, R9 ;  /* 0x0000000900097308 */ /* 0x001e220000001000 */
[----:B------:R-:W-:-:S02]  /*3a30*/  LEA R26, R24, 0x3, 0x4 ;  /* 0x00000003181a7811 */ /* 0x000fc400078e20ff */
[C---:B------:R-:W-:Y:S01]  /*3a40*/  LOP3.LUT R42, R38.reuse, 0x100, RZ, 0xfc, !PT ;  /* 0x00000100262a7812 */ /* 0x040fe200078efcff */
[----:B-1----:R-:W-:Y:S01]  /*3a50*/  IMAD R50, R5, UR8, RZ ;  /* 0x0000000805327c24 */ /* 0x002fe2000f8e02ff */
[C---:B------:R-:W-:Y:S02]  /*3a60*/  LOP3.LUT R41, R38.reuse, 0x300, RZ, 0xfc, !PT ;  /* 0x0000030026297812 */ /* 0x040fe400078efcff */
[C---:B------:R-:W-:Y:S01]  /*3a70*/  LOP3.LUT R40, R38.reuse, 0x500, RZ, 0xfc, !PT ;  /* 0x0000050026287812 */ /* 0x040fe200078efcff */
[----:B---3--:R-:W-:Y:S01]  /*3a80*/  IMAD.U32 R5, RZ, RZ, UR5 ;  /* 0x00000005ff057e24 */ /* 0x008fe2000f8e00ff */
[----:B------:R-:W-:Y:S02]  /*3a90*/  LOP3.LUT R39, R38, 0x600, RZ, 0xfc, !PT ;  /* 0x0000060026277812 */ /* 0x000fe400078efcff */
[----:B------:R-:W-:Y:S02]  /*3aa0*/  IADD3 R28, PT, PT, R24, -UR7, RZ ;  /* 0x80000007181c7c10 */ /* 0x000fe4000fffe0ff */
[----:B------:R-:W-:-:S02]  /*3ab0*/  MOV R36, RZ ;  /* 0x000000ff00247202 */ /* 0x000fc40000000f00 */
[----:B------:R-:W-:Y:S02]  /*3ac0*/  LOP3.LUT R37, R26, 0x8, R37, 0xf8, !PT ;  /* 0x000000081a257812 */ /* 0x000fe400078ef825 */
[----:B------:R-:W-:Y:S01]  /*3ad0*/  LOP3.LUT R38, R38, 0x700, RZ, 0xfc, !PT ;  /* 0x0000070026267812 */ /* 0x000fe200078efcff */
[----:B0-----:R-:W-:Y:S01]  /*3ae0*/  VIADD R10, R9, 0xffffffe ;  /* 0x0ffffffe090a7836 */ /* 0x001fe20000000000 */
[----:B------:R-:W-:Y:S02]  /*3af0*/  LOP3.LUT R9, R14, 0x20, RZ, 0xe2, !PT ;  /* 0x000000200e097812 */ /* 0x000fe400078ee2ff */
[----:B------:R-:W-:Y:S01]  /*3b00*/  IADD3 R5, PT, PT, -R5, UR6, RZ ;  /* 0x0000000605057c10 */ /* 0x000fe2000fffe1ff */
[----:B------:R0:W1:Y:S01]  /*3b10*/  F2I.FTZ.U32.TRUNC.NTZ R11, R10 ;  /* 0x0000000a000b7305 */ /* 0x000062000021f000 */
[----:B------:R-:W-:Y:S01]  /*3b20*/  SHF.R.S32.HI R51, RZ, 0x1f, R50 ;  /* 0x0000001fff337819 */ /* 0x000fe20000011432 */
[----:B------:R-:W-:Y:S01]  /*3b30*/  IMAD R25, R24, 0x40, R9 ;  /* 0x0000004018197824 */ /* 0x000fe200078e0209 */
[----:B----4-:R-:W-:-:S04]  /*3b40*/  IADD3 R9, P0, PT, R12, UR14, RZ ;  /* 0x0000000e0c097c10 */ /* 0x010fc8000ff1e0ff */
[----:B------:R-:W-:Y:S02]  /*3b50*/  IADD3 R25, PT, PT, R25, 0x10, R8 ;  /* 0x0000001019197810 */ /* 0x000fe40007ffe008 */
[----:B0-----:R-:W-:Y:S02]  /*3b60*/  MOV R10, RZ ;  /* 0x000000ff000a7202 */ /* 0x001fe40000000f00 */
[----:B------:R-:W-:Y:S01]  /*3b70*/  IADD3.X R8, PT, PT, R13, UR15, RZ, P0, !PT ;  /* 0x0000000f0d087c10 */ /* 0x000fe200087fe4ff */
[----:B-1----:R-:W-:-:S04]  /*3b80*/  IMAD.MOV R15, RZ, RZ, -R11 ;  /* 0x000000ffff0f7224 */ /* 0x002fc800078e0a0b */
[----:B------:R-:W-:-:S04]  /*3b90*/  IMAD R7, R15, R4, RZ ;  /* 0x000000040f077224 */ /* 0x000fc800078e02ff */
[----:B------:R-:W-:-:S07]  /*3ba0*/  IMAD.HI.U32 R7, R11, R7, R10 ;  /* 0x000000070b077227 */ /* 0x000fce00078e000a */
.L_x_21907:
        /* <DEDUP_REMOVED lines=21> */
[----:B------:R-:W-:-:S05]  /*3d00*/  @P0 VIADD R13, R13, 0x1 ;  /* 0x000000010d0d0836 */ /* 0x000fca0000000000 */
[----:B------:R-:W-:Y:S02]  /*3d10*/  MOV R14, R13 ;  /* 0x0000000d000e7202 */ /* 0x000fe40000000f00 */
[----:B0-----:R-:W-:-:S03]  /*3d20*/  IADD3 R10, PT, PT, RZ, -R11, RZ ;  /* 0x8000000bff0a7210 */ /* 0x001fc60007ffe0ff */
[----:B------:R-:W-:Y:S01]  /*3d30*/  @!P2 IMAD.MOV R14, RZ, RZ, -R14 ;  /* 0x000000ffff0ea224 */ /* 0x000fe200078e0a0e */
[----:B------:R-:W-:Y:S02]  /*3d40*/  @!P1 LOP3.LUT R14, RZ, R15, RZ, 0x33, !PT ;  /* 0x0000000fff0e9212 */ /* 0x000fe400078e33ff */
[----:B------:R-:W-:Y:S01]  /*3d50*/  ISETP.NE.AND P2, PT, R18, RZ, PT ;  /* 0x000000ff1200720c */ /* 0x000fe20003f45270 */
[----:B------:R-:W-:Y:S01]  /*3d60*/  IMAD.MOV.U32 R15, RZ, RZ, R10 ;  /* 0x000000ffff0f7224 */ /* 0x000fe200078e000a */
[----:B------:R-:W-:Y:S01]  /*3d70*/  IADD3 R13, PT, PT, R14, R44, RZ ;  /* 0x0000002c0e0d7210 */ /* 0x000fe20007ffe0ff */
[----:B------:R-:W-:Y:S02]  /*3d80*/  IMAD.MOV.U32 R10, RZ, RZ, RZ ;  /* 0x000000ffff0a7224 */ /* 0x000fe400078e00ff */
        /* <DEDUP_REMOVED lines=18> */
[----:B------:R-:W-:Y:S01]  /*3eb0*/  MOV R23, R8 ;  /* 0x0000000800177202 */ /* 0x000fe20000000f00 */
[----:B------:R-:W0:Y:S01]  /*3ec0*/  LDS.128 R12, [R25+-0x10] ;  /* 0xfffff000190c7984 */ /* 0x000e220000000c00 */
[----:B------:R-:W1:Y:S03]  /*3ed0*/  LDC.64 R10, c[0x0][0x398] ;  /* 0x0000e600ff0a7b82 */ /* 0x000e660000000a00 */
[----:B------:R-:W2:Y:S01]  /*3ee0*/  LDG.E.CONSTANT R53, desc[UR10][R22.64] ;  /* 0x0000000a16357981 */ /* 0x000ea2000c1e9900 */
[----:B------:R-:W-:Y:S02]  /*3ef0*/  IMAD.SHL.U32 R20, R0, 0x8, RZ ;  /* 0x0000000800147824 */ /* 0x000fe400078e00ff */
[----:B------:R-:W-:Y:S01]  /*3f00*/  VIADD R45, R37, 0xfffffffd ;  /* 0xfffffffd252d7836 */ /* 0x000fe20000000000 */
[----:B------:R3:W4:Y:S02]  /*3f10*/  LDS.128 R16, [R25] ;  /* 0x0000000019107984 */ /* 0x0007240000000c00 */
[----:B------:R-:W-:-:S02]  /*3f20*/  LOP3.LUT R20, R20, 0xf8, RZ, 0xc0, !PT ;  /* 0x000000f814147812 */ /* 0x000fc400078ec0ff */
[----:B0-----:R-:W-:Y:S02]  /*3f30*/  F2FP.F16.F32.PACK_AB R43, R15, R14 ;  /* 0x0000000e0f2b723e */ /* 0x001fe400000000ff */
[----:B-----5:R-:W-:Y:S01]  /*3f40*/  F2FP.F16.F32.PACK_AB R47, R13, R12 ;  /* 0x0000000c0d2f723e */ /* 0x020fe200000000ff */
[----:B--2---:R-:W-:-:S03]  /*3f50*/  IMAD.WIDE R52, R53, UR13, R50 ;  /* 0x0000000d35347c25 */ /* 0x004fc6000f8e0232 */
[----:B------:R-:W-:-:S04]  /*3f60*/  IADD3 R21, P0, PT, R20, R52, RZ ;  /* 0x0000003414157210 */ /* 0x000fc80007f1e0ff */
[----:B------:R-:W-:Y:S02]  /*3f70*/  IADD3.X R48, PT, PT, RZ, R53, RZ, P0, !PT ;  /* 0x00000035ff307210 */ /* 0x000fe400007fe4ff */
[C---:B-1----:R-:W-:Y:S02]  /*3f80*/  LEA R14, P1, R21.reuse, R10, 0x1 ;  /* 0x0000000a150e7211 */ /* 0x042fe400078208ff */
[----:B------:R-:W-:Y:S02]  /*3f90*/  ISETP.NE.AND P0, PT, R28, -0x1, PT ;  /* 0xffffffff1c00780c */ /* 0x000fe40003f05270 */
[----:B------:R-:W-:-:S06]  /*3fa0*/  LEA.HI.X R15, R21, R11, R48, 0x1, P1 ;  /* 0x0000000b150f7211 */ /* 0x000fcc00008f0c30 */
[----:B------:R-:W5:Y:S01]  /*3fb0*/  LDG.E.128.CONSTANT R12, desc[UR10][R14.64] ;  /* 0x0000000a0e0c7981 */ /* 0x000f62000c1e9d00 */
[----:B------:R-:W-:Y:S04]  /*3fc0*/  BSSY.RECONVERGENT B2, `(.L_x_21891) ;  /* 0x0000020000027945 */ /* 0x000fe80003800200 */
[----:B---34-:R-:W-:Y:S05]  /*3fd0*/  @P0 BRA `(.L_x_21892) ;  /* 0x0000000000780947 */ /* 0x018fea0003800000 */
[C---:B------:R-:W-:Y:S02]  /*3fe0*/  IADD3 R21, PT, PT, R37.reuse, -0x1, RZ ;  /* 0xffffffff25157810 */ /* 0x040fe40007ffe0ff */
[----:B------:R-:W-:Y:S02]  /*3ff0*/  ISETP.GE.AND P2, PT, R37, UR9, PT ;  /* 0x0000000925007c0c */ /* 0x000fe4000bf46270 */
[----:B------:R-:W-:Y:S02]  /*4000*/  ISETP.GE.AND P1, PT, R21, UR9, PT ;  /* 0x0000000915007c0c */ /* 0x000fe4000bf26270 */
[C---:B-----5:R-:W-:Y:S02]  /*4010*/  PRMT R21, R13.reuse, 0x7632, R21 ;  /* 0x000076320d157816 */ /* 0x060fe40000000015 */
[----:B------:R-:W-:Y:S02]  /*4020*/  SEL R13, R13, RZ, !P1 ;  /* 0x000000ff0d0d7207 */ /* 0x000fe40004800000 */
[----:B------:R-:W-:Y:S01]  /*4030*/  SEL R22, R21, RZ, !P2 ;  /* 0x000000ff15167207 */ /* 0x000fe20005000000 */
[----:B------:R-:W-:-:S03]  /*4040*/  VIADD R21, R37, 0x1 ;  /* 0x0000000125157836 */ /* 0x000fc60000000000 */
[--C-:B------:R-:W-:Y:S02]  /*4050*/  PRMT R13, R13, 0x5410, R22.reuse ;  /* 0x000054100d0d7816 */ /* 0x100fe40000000016 */
[----:B------:R-:W-:Y:S02]  /*4060*/  ISETP.GE.AND P1, PT, R21, UR9, PT ;  /* 0x0000000915007c0c */ /* 0x000fe4000bf26270 */
[----:B------:R-:W-:Y:S02]  /*4070*/  IADD3 R21, PT, PT, R37, 0x2, RZ ;  /* 0x0000000225157810 */ /* 0x000fe40007ffe0ff */
[----:B------:R-:W-:Y:S02]  /*4080*/  PRMT R22, R15, 0x7632, R22 ;  /* 0x000076320f167816 */ /* 0x000fe40000000016 */
[----:B------:R-:W-:Y:S02]  /*4090*/  ISETP.GE.AND P2, PT, R21, UR9, PT ;  /* 0x0000000915007c0c */ /* 0x000fe4000bf46270 */
[----:B------:R-:W-:-:S02]  /*40a0*/  PRMT R21, R14, 0x7632, R21 ;  /* 0x000076320e157816 */ /* 0x000fc40000000015 */
[----:B------:R-:W-:Y:S02]  /*40b0*/  SEL R14, R14, RZ, !P1 ;  /* 0x000000ff0e0e7207 */ /* 0x000fe40004800000 */
[----:B------:R-:W-:Y:S02]  /*40c0*/  SEL R21, R21, RZ, !P2 ;  /* 0x000000ff15157207 */ /* 0x000fe40005000000 */
[----:B------:R-:W-:Y:S02]  /*40d0*/  ISETP.GE.AND P1, PT, R45, UR9, PT ;  /* 0x000000092d007c0c */ /* 0x000fe4000bf26270 */
[----:B------:R-:W-:Y:S01]  /*40e0*/  PRMT R14, R14, 0x5410, R21 ;  /* 0x000054100e0e7816 */ /* 0x000fe20000000015 */
[----:B------:R-:W-:-:S05]  /*40f0*/  VIADD R21, R37, 0x3 ;  /* 0x0000000325157836 */ /* 0x000fca0000000000 */
[----:B------:R-:W-:Y:S02]  /*4100*/  ISETP.GE.AND P3, PT, R21, UR9, PT ;  /* 0x0000000915007c0c */ /* 0x000fe4000bf66270 */
[----:B------:R-:W-:Y:S02]  /*4110*/  IADD3 R21, PT, PT, R37, 0x4, RZ ;  /* 0x0000000425157810 */ /* 0x000fe40007ffe0ff */
        /* <DEDUP_REMOVED lines=10> */
.L_x_21892:
[----:B------:R-:W-:Y:S05]  /*41c0*/  BSYNC.RECONVERGENT B2 ;  /* 0x0000000000027941 */ /* 0x000fea0003800200 */
.L_x_21891:
[----:B-----5:R-:W-:Y:S01]  /*41d0*/  HMUL2 R13, R43, R13 ;  /* 0x0000000d2b0d7232 */ /* 0x020fe20000000000 */
[----:B------:R-:W-:Y:S02]  /*41e0*/  F2FP.F16.F32.PACK_AB R48, R17, R16 ;  /* 0x000000101130723e */ /* 0x000fe400000000ff */
[----:B------:R-:W-:Y:S01]  /*41f0*/  F2FP.F16.F32.PACK_AB R49, R19, R18 ;  /* 0x000000121331723e */ /* 0x000fe200000000ff */
[----:B------:R-:W-:Y:S01]  /*4200*/  HFMA2 R12, R47, R12, R13 ;  /* 0x0000000c2f0c7231 */ /* 0x000fe2000000000d */
[----:B------:R-:W-:Y:S01]  /*4210*/  IADD3 R13, P1, PT, R42, R52, RZ ;  /* 0x000000342a0d7210 */ /* 0x000fe20007f3e0ff */
[----:B------:R-:W-:Y:S02]  /*4220*/  BSSY.RECONVERGENT B2, `(.L_x_21893) ;  /* 0x0000025000027945 */ /* 0x000fe40003800200 */
[----:B------:R-:W-:Y:S01]  /*4230*/  HFMA2 R14, R48, R14, R12 ;  /* 0x0000000e300e7231 */ /* 0x000fe2000000000c */
[----:B------:R-:W-:Y:S02]  /*4240*/  IADD3.X R22, PT, PT, RZ, R53, RZ, P1, !PT ;  /* 0x00000035ff167210 */ /* 0x000fe40000ffe4ff */
[----:B------:R-:W-:-:S04]  /*4250*/  LEA R16, P1, R13, R10, 0x1 ;  /* 0x0000000a0d107211 */ /* 0x000fc800078208ff */
[----:B------:R-:W-:-:S06]  /*4260*/  LEA.HI.X R17, R13, R11, R22, 0x1, P1 ;  /* 0x0000000b0d117211 */ /* 0x000fcc00008f0c16 */
[----:B------:R-:W5:Y:S01]  /*4270*/  LDG.E.128.CONSTANT R16, desc[UR10][R16.64] ;  /* 0x0000000a10107981 */ /* 0x000f62000c1e9d00 */
        /* <DEDUP_REMOVED lines=19> */
[----:B------:R-:W-:Y:S02]  /*43b0*/  PRMT R13, R19, 0x7632, R13 ;  /* 0x00007632130d7816 */ /* 0x000fe4000000000d */
[----:B------:R-:W-:Y:S02]  /*43c0*/  ISETP.GE.AND P1, PT, R45, UR9, PT ;  /* 0x000000092d007c0c */ /* 0x000fe4000bf26270 */
        /* <DEDUP_REMOVED lines=10> */
.L_x_21894:
[----:B------:R-:W-:Y:S05]  /*4470*/  BSYNC.RECONVERGENT B2 ;  /* 0x0000000000027941 */ /* 0x000fea0003800200 */
.L_x_21893:
[----:B------:R-:W-:Y:S01]  /*4480*/  LOP3.LUT R13, R20, 0x200, RZ, 0xfc, !PT ;  /* 0x00000200140d7812 */ /* 0x000fe200078efcff */
[----:B------:R-:W-:Y:S02]  /*4490*/  HFMA2 R14, R49, R15, R14 ;  /* 0x0000000f310e7231 */ /* 0x000fe4000000000e */
[----:B-----5:R-:W-:Y:S01]  /*44a0*/  HMUL2 R17, R43, R17 ;  /* 0x000000112b117232 */ /* 0x020fe20000000000 */
[----:B------:R-:W-:Y:S02]  /*44b0*/  IADD3 R13, P1, PT, R52, R13, RZ ;  /* 0x0000000d340d7210 */ /* 0x000fe40007f3e0ff */
[--C-:B------:R-:W-:Y:S02]  /*44c0*/  HADD2.F32 R15, -RZ, R14.reuse.H0_H0 ;  /* 0x2000000eff0f7230 */ /* 0x100fe40000004100 */
[----:B------:R-:W-:Y:S02]  /*44d0*/  HFMA2 R16, R47, R16, R17 ;  /* 0x000000102f107231 */ /* 0x000fe40000000011 */
[----:B------:R-:W-:-:S02]  /*44e0*/  HADD2.F32 R14, -RZ, R14.H1_H1 ;  /* 0x3000000eff0e7230 */ /* 0x000fc40000004100 */
[----:B------:R-:W-:Y:S01]  /*44f0*/  IMAD.X R22, RZ, RZ, R53, P1 ;  /* 0x000000ffff167224 */ /* 0x000fe200008e0635 */
[----:B------:R-:W-:Y:S01]  /*4500*/  LEA R12, P1, R13, R10, 0x1 ;  /* 0x0000000a0d0c7211 */ /* 0x000fe200078208ff */
[----:B------:R-:W-:Y:S01]  /*4510*/  BSSY.RECONVERGENT B2, `(.L_x_21895) ;  /* 0x0000025000027945 */ /* 0x000fe20003800200 */
[----:B------:R-:W-:Y:S01]  /*4520*/  FADD.FTZ R15, R15, R14 ;  /* 0x0000000e0f0f7221 */ /* 0x000fe20000010000 */
[----:B------:R-:W-:Y:S01]  /*4530*/  HFMA2 R18, R48, R18, R16 ;  /* 0x0000001230127231 */ /* 0x000fe20000000010 */
[----:B------:R-:W-:Y:S02]  /*4540*/  LEA.HI.X R13, R13, R11, R22, 0x1, P1 ;  /* 0x0000000b0d0d7211 */ /* 0x000fe400008f0c16 */
[----:B------:R-:W-:-:S04]  /*4550*/  FADD.FTZ R36, R36, R15 ;  /* 0x0000000f24247221 */ /* 0x000fc80000010000 */
[----:B------:R-:W5:Y:S01]  /*4560*/  LDG.E.128.CONSTANT R12, desc[UR10][R12.64] ;  /* 0x0000000a0c0c7981 */ /* 0x000f62000c1e9d00 */
        /* <DEDUP_REMOVED lines=31> */
.L_x_21896:
[----:B------:R-:W-:Y:S05]  /*4760*/  BSYNC.RECONVERGENT B2 ;  /* 0x0000000000027941 */ /* 0x000fea0003800200 */
.L_x_21895:
[----:B-----5:R-:W-:-:S04]  /*4770*/  HMUL2 R13, R43, R13 ;  /* 0x0000000d2b0d7232 */ /* 0x020fc80000000000 */
[----:B------:R-:W-:Y:S01]  /*4780*/  HFMA2 R13, R47, R12, R13 ;  /* 0x0000000c2f0d7231 */ /* 0x000fe2000000000d */
[----:B------:R-:W-:-:S03]  /*4790*/  IADD3 R12, P1, PT, R41, R52, RZ ;  /* 0x00000034290c7210 */ /* 0x000fc60007f3e0ff */
[----:B------:R-:W-:Y:S01]  /*47a0*/  HFMA2 R13, R48, R14, R13 ;  /* 0x0000000e300d7231 */ /* 0x000fe2000000000d */
[----:B------:R-:W-:Y:S02]  /*47b0*/  IADD3.X R14, PT, PT, RZ, R53, RZ, P1, !PT ;  /* 0x00000035ff0e7210 */ /* 0x000fe40000ffe4ff */
[C---:B------:R-:W-:Y:S01]  /*47c0*/  LEA R16, P1, R12.reuse, R10, 0x1 ;  /* 0x0000000a0c107211 */ /* 0x040fe200078208ff */
[----:B------:R-:W-:Y:S01]  /*47d0*/  BSSY.RECONVERGENT B2, `(.L_x_21897) ;  /* 0x0000024000027945 */ /* 0x000fe20003800200 */
[C---:B------:R-:W-:Y:S02]  /*47e0*/  HFMA2 R15, R49.reuse, R15, R13 ;  /* 0x0000000f310f7231 */ /* 0x040fe4000000000d */
[----:B------:R-:W-:Y:S01]  /*47f0*/  LEA.HI.X R17, R12, R11, R14, 0x1, P1 ;  /* 0x0000000b0c117211 */ /* 0x000fe200008f0c0e */
[----:B------:R-:W-:-:S05]  /*4800*/  HFMA2 R12, R49, R19, R18 ;  /* 0x00000013310c7231 */ /* 0x000fca0000000012 */
[----:B------:R-:W5:Y:S01]  /*4810*/  LDG.E.128.CONSTANT R16, desc[UR10][R16.64] ;  /* 0x0000000a10107981 */ /* 0x000f62000c1e9d00 */
        /* <DEDUP_REMOVED lines=31> */
.L_x_21898:
[----:B------:R-:W-:Y:S05]  /*4a10*/  BSYNC.RECONVERGENT B2 ;  /* 0x0000000000027941 */ /* 0x000fea0003800200 */
.L_x_21897:
[----:B-----5:R-:W-:Y:S02]  /*4a20*/  HMUL2 R17, R43, R17 ;  /* 0x000000112b117232 */ /* 0x020fe40000000000 */
[--C-:B------:R-:W-:Y:S02]  /*4a30*/  HADD2.F32 R13, -RZ, R12.reuse.H0_H0 ;  /* 0x2000000cff0d7230 */ /* 0x100fe40000004100 */
[----:B------:R-:W-:Y:S02]  /*4a40*/  HADD2.F32 R12, -RZ, R12.H1_H1 ;  /* 0x3000000cff0c7230 */ /* 0x000fe40000004100 */
[----:B------:R-:W-:Y:S01]  /*4a50*/  HFMA2 R16, R47, R16, R17 ;  /* 0x000000102f107231 */ /* 0x000fe20000000011 */
[----:B------:R-:W-:Y:S02]  /*4a60*/  LOP3.LUT R17, R20, 0x400, RZ, 0xfc, !PT ;  /* 0x0000040014117812 */ /* 0x000fe400078efcff */
[----:B------:R-:W-:Y:S02]  /*4a70*/  FADD.FTZ R14, R13, R12 ;  /* 0x0000000c0d0e7221 */ /* 0x000fe40000010000 */
[----:B------:R-:W-:Y:S01]  /*4a80*/  IADD3 R17, P1, PT, R52, R17, RZ ;  /* 0x0000001134117210 */ /* 0x000fe20007f3e0ff */
[----:B------:R-:W-:-:S02]  /*4a90*/  HFMA2 R18, R48, R18, R16 ;  /* 0x0000001230127231 */ /* 0x000fc40000000010 */
[----:B------:R-:W-:Y:S02]  /*4aa0*/  HADD2.F32 R16, -RZ, R15.H0_H0 ;  /* 0x2000000fff107230 */ /* 0x000fe40000004100 */
[----:B------:R-:W-:Y:S01]  /*4ab0*/  FADD.FTZ R35, R35, R14 ;  /* 0x0000000e23237221 */ /* 0x000fe20000010000 */
[----:B------:R-:W-:Y:S01]  /*4ac0*/  IMAD.X R20, RZ, RZ, R53, P1 ;  /* 0x000000ffff147224 */ /* 0x000fe200008e0635 */
[----:B------:R-:W-:-:S04]  /*4ad0*/  LEA R12, P1, R17, R10, 0x1 ;  /* 0x0000000a110c7211 */ /* 0x000fc800078208ff */
[----:B------:R-:W-:Y:S01]  /*4ae0*/  LEA.HI.X R13, R17, R11, R20, 0x1, P1 ;  /* 0x0000000b110d7211 */ /* 0x000fe200008f0c14 */
[----:B------:R-:W-:-:S05]  /*4af0*/  HADD2.F32 R17, -RZ, R15.H1_H1 ;  /* 0x3000000fff117230 */ /* 0x000fca0000004100 */
[----:B------:R-:W5:Y:S01]  /*4b00*/  LDG.E.128.CONSTANT R12, desc[UR10][R12.64] ;  /* 0x0000000a0c0c7981 */ /* 0x000f62000c1e9d00 */
        /* <DEDUP_REMOVED lines=32> */
.L_x_21900:
[----:B------:R-:W-:Y:S05]  /*4d10*/  BSYNC.RECONVERGENT B2 ;  /* 0x0000000000027941 */ /* 0x000fea0003800200 */
.L_x_21899:
[----:B-----5:R-:W-:Y:S02]  /*4d20*/  HMUL2 R13, R43, R13 ;  /* 0x0000000d2b0d7232 */ /* 0x020fe40000000000 */
[----:B------:R-:W-:Y:S02]  /*4d30*/  FADD.FTZ R21, R16, R17 ;  /* 0x0000001110157221 */ /* 0x000fe40000010000 */
[----:B------:R-:W-:Y:S01]  /*4d40*/  HFMA2 R13, R47, R12, R13 ;  /* 0x0000000c2f0d7231 */ /* 0x000fe2000000000d */
[----:B------:R-:W-:Y:S01]  /*4d50*/  IADD3 R12, P1, PT, R40, R52, RZ ;  /* 0x00000034280c7210 */ /* 0x000fe20007f3e0ff */
[----:B------:R-:W-:Y:S01]  /*4d60*/  BSSY.RECONVERGENT B2, `(.L_x_21901) ;  /* 0x0000027000027945 */ /* 0x000fe20003800200 */
[----:B------:R-:W-:Y:S01]  /*4d70*/  FADD.FTZ R34, R34, R21 ;  /* 0x0000001522227221 */ /* 0x000fe20000010000 */
[----:B------:R-:W-:Y:S01]  /*4d80*/  HFMA2 R14, R48, R14, R13 ;  /* 0x0000000e300e7231 */ /* 0x000fe2000000000d */
[----:B------:R-:W-:Y:S02]  /*4d90*/  IADD3.X R17, PT, PT, RZ, R53, RZ, P1, !PT ;  /* 0x00000035ff117210 */ /* 0x000fe40000ffe4ff */
[----:B------:R-:W-:-:S04]  /*4da0*/  LEA R16, P1, R12, R10, 0x1 ;  /* 0x0000000a0c107211 */ /* 0x000fc800078208ff */
        /* <DEDUP_REMOVED lines=34> */
.L_x_21902:
[----:B------:R-:W-:Y:S05]  /*4fd0*/  BSYNC.RECONVERGENT B2 ;  /* 0x0000000000027941 */ /* 0x000fea0003800200 */
.L_x_21901:
[----:B------:R-:W-:-:S05]  /*4fe0*/  IADD3 R13, P1, PT, R39, R52, RZ ;  /* 0x00000034270d7210 */ /* 0x000fca0007f3e0ff */
[----:B------:R-:W-:Y:S01]  /*4ff0*/  IMAD.X R22, RZ, RZ, R53, P1 ;  /* 0x000000ffff167224 */ /* 0x000fe200008e0635 */
[----:B------:R-:W-:-:S04]  /*5000*/  LEA R20, P1, R13, R10, 0x1 ;  /* 0x0000000a0d147211 */ /* 0x000fc800078208ff */
[----:B------:R-:W-:-:S06]  /*5010*/  LEA.HI.X R21, R13, R11, R22, 0x1, P1 ;  /* 0x0000000b0d157211 */ /* 0x000fcc00008f0c16 */
[----:B------:R-:W5:Y:S02]  /*5020*/  LDG.E.128.CONSTANT R20, desc[UR10][R20.64] ;  /* 0x0000000a14147981 */ /* 0x000f64000c1e9d00 */
[----:B-----5:R-:W-:Y:S01]  /*5030*/  HMUL2 R17, R43, R17 ;  /* 0x000000112b117232 */ /* 0x020fe20000000000 */
[----:B------:R-:W-:Y:S01]  /*5040*/  BSSY.RECONVERGENT B2, `(.L_x_21903) ;  /* 0x0000024000027945 */ /* 0x000fe20003800200 */
[----:B------:R-:W-:Y:S02]  /*5050*/  HFMA2 R14, R49, R15, R14 ;  /* 0x0000000f310e7231 */ /* 0x000fe4000000000e */
[----:B------:R-:W-:-:S04]  /*5060*/  HFMA2 R17, R47, R16, R17 ;  /* 0x000000102f117231 */ /* 0x000fc80000000011 */
[----:B------:R-:W-:-:S04]  /*5070*/  HFMA2 R17, R48, R18, R17 ;  /* 0x0000001230117231 */ /* 0x000fc80000000011 */
[----:B------:R-:W-:Y:S01]  /*5080*/  HFMA2 R19, R49, R19, R17 ;  /* 0x0000001331137231 */ /* 0x000fe20000000011 */
[----:B------:R-:W-:Y:S06]  /*5090*/  @P0 BRA `(.L_x_21904) ;  /* 0x0000000000780947 */ /* 0x000fec0003800000 */
[C---:B------:R-:W-:Y:S02]  /*50a0*/  IADD3 R13, PT, PT, R37.reuse, -0x1, RZ ;  /* 0xffffffff250d7810 */ /* 0x040fe40007ffe0ff */
[----:B------:R-:W-:Y:S02]  /*50b0*/  ISETP.GE.AND P2, PT, R37, UR9, PT ;  /* 0x0000000925007c0c */ /* 0x000fe4000bf46270 */
[----:B------:R-:W-:Y:S02]  /*50c0*/  ISETP.GE.AND P1, PT, R13, UR9, PT ;  /* 0x000000090d007c0c */ /* 0x000fe4000bf26270 */
[C---:B------:R-:W-:Y:S02]  /*50d0*/  PRMT R13, R21.reuse, 0x7632, R13 ;  /* 0x00007632150d7816 */ /* 0x040fe4000000000d */
[----:B------:R-:W-:Y:S02]  /*50e0*/  SEL R21, R21, RZ, !P1 ;  /* 0x000000ff15157207 */ /* 0x000fe40004800000 */
[----:B------:R-:W-:Y:S01]  /*50f0*/  SEL R16, R13, RZ, !P2 ;  /* 0x000000ff0d107207 */ /* 0x000fe20005000000 */
[----:B------:R-:W-:Y:S01]  /*5100*/  VIADD R13, R37, 0x1 ;  /* 0x00000001250d7836 */ /* 0x000fe20000000000 */
[----:B------:R-:W-:-:S02]  /*5110*/  PRMT R15, R23, 0x7632, R15 ;  /* 0x00007632170f7816 */ /* 0x000fc4000000000f */
        /* <DEDUP_REMOVED lines=22> */
.L_x_21904:
[----:B------:R-:W-:Y:S05]  /*5280*/  BSYNC.RECONVERGENT B2 ;  /* 0x0000000000027941 */ /* 0x000fea0003800200 */
.L_x_21903:
[----:B------:R-:W-:Y:S02]  /*5290*/  HMUL2 R21, R43, R21 ;  /* 0x000000152b157232 */ /* 0x000fe40000000000 */
[--C-:B------:R-:W-:Y:S01]  /*52a0*/  HADD2.F32 R13, -RZ, R12.reuse.H0_H0 ;  /* 0x2000000cff0d7230 */ /* 0x100fe20000004100 */
[----:B------:R-:W-:Y:S01]  /*52b0*/  ISETP.GT.U32.AND P1, PT, R6, 0xf, PT ;  /* 0x0000000f0600780c */ /* 0x000fe20003f24070 */
[----:B------:R-:W-:Y:S02]  /*52c0*/  HADD2.F32 R12, -RZ, R12.H1_H1 ;  /* 0x3000000cff0c7230 */ /* 0x000fe40000004100 */
[----:B------:R-:W-:Y:S02]  /*52d0*/  HFMA2 R21, R47, R20, R21 ;  /* 0x000000142f157231 */ /* 0x000fe40000000015 */
[--C-:B------:R-:W-:Y:S02]  /*52e0*/  HADD2.F32 R15, -RZ, R19.reuse.H0_H0 ;  /* 0x20000013ff0f7230 */ /* 0x100fe40000004100 */
[----:B------:R-:W-:-:S02]  /*52f0*/  HADD2.F32 R16, -RZ, R19.H1_H1 ;  /* 0x30000013ff107230 */ /* 0x000fc40000004100 */
[----:B------:R-:W-:Y:S02]  /*5300*/  HFMA2 R21, R48, R22, R21 ;  /* 0x0000001630157231 */ /* 0x000fe40000000015 */
[----:B------:R-:W-:Y:S01]  /*5310*/  FADD.FTZ R12, R13, R12 ;  /* 0x0000000c0d0c7221 */ /* 0x000fe20000010000 */
[--C-:B------:R-:W-:Y:S02]  /*5320*/  HADD2.F32 R13, -RZ, R14.reuse.H0_H0 ;  /* 0x2000000eff0d7230 */ /* 0x100fe40000004100 */
[----:B------:R-:W-:Y:S02]  /*5330*/  HFMA2 R21, R49, R23, R21 ;  /* 0x0000001731157231 */ /* 0x000fe40000000015 */
[----:B------:R-:W-:Y:S02]  /*5340*/  HADD2.F32 R14, -RZ, R14.H1_H1 ;  /* 0x3000000eff0e7230 */ /* 0x000fe40000004100 */
[----:B------:R-:W-:Y:S01]  /*5350*/  FADD.FTZ R16, R15, R16 ;  /* 0x000000100f107221 */ /* 0x000fe20000010000 */
[----:B------:R-:W-:Y:S01]  /*5360*/  FADD.FTZ R33, R33, R12 ;  /* 0x0000000c21217221 */ /* 0x000fe20000010000 */
[----:B------:R-:W-:-:S02]  /*5370*/  HADD2.F32 R17, -RZ, R21.H0_H0 ;  /* 0x20000015ff117230 */ /* 0x000fc40000004100 */
[----:B------:R-:W-:Y:S01]  /*5380*/  FADD.FTZ R13, R13, R14 ;  /* 0x0000000e0d0d7221 */ /* 0x000fe20000010000 */
[----:B------:R-:W-:Y:S02]  /*5390*/  HADD2.F32 R18, -RZ, R21.H1_H1 ;  /* 0x30000015ff127230 */ /* 0x000fe40000004100 */
[----:B------:R-:W-:Y:S01]  /*53a0*/  FADD.FTZ R31, R31, R16 ;  /* 0x000000101f1f7221 */ /* 0x000fe20000010000 */
[----:B------:R-:W-:Y:S02]  /*53b0*/  FADD.FTZ R32, R32, R13 ;  /* 0x0000000d20207221 */ /* 0x000fe40000010000 */
[----:B------:R-:W-:-:S04]  /*53c0*/  FADD.FTZ R17, R17, R18 ;  /* 0x0000001211117221 */ /* 0x000fc80000010000 */
[----:B------:R-:W-:Y:S01]  /*53d0*/  FADD.FTZ R30, R30, R17 ;  /* 0x000000111e1e7221 */ /* 0x000fe20000010000 */
[----:B------:R-:W-:Y:S06]  /*53e0*/  @P1 BRA `(.L_x_21890) ;  /* 0x0000000000b81947 */ /* 0x000fec0003800000 */
[----:B------:R-:W-:-:S04]  /*53f0*/  IADD3 R12, P1, PT, R38, R52, RZ ;  /* 0x00000034260c7210 */ /* 0x000fc80007f3e0ff */
[----:B------:R-:W-:Y:S02]  /*5400*/  IADD3.X R52, PT, PT, RZ, R53, RZ, P1, !PT ;  /* 0x00000035ff347210 */ /* 0x000fe40000ffe4ff */
[----:B------:R-:W-:-:S04]  /*5410*/  LEA R10, P1, R12, R10, 0x1 ;  /* 0x0000000a0c0a7211 */ /* 0x000fc800078208ff */
[----:B------:R-:W-:-:S05]  /*5420*/  LEA.HI.X R11, R12, R11, R52, 0x1, P1 ;  /* 0x0000000b0c0b7211 */ /* 0x000fca00008f0c34 */
[----:B------:R0:W5:Y:S01]  /*5430*/  LDG.E.128.CONSTANT R12, desc[UR10][R10.64] ;  /* 0x0000000a0a0c7981 */ /* 0x000162000c1e9d00 */
[----:B------:R-:W-:Y:S04]  /*5440*/  BSSY.RECONVERGENT B2, `(.L_x_21905) ;  /* 0x0000020000027945 */ /* 0x000fe80003800200 */
[----:B------:R-:W-:Y:S05]  /*5450*/  @P0 BRA `(.L_x_21906) ;  /* 0x0000000000780947 */ /* 0x000fea0003800000 */
[C---:B0-----:R-:W-:Y:S01]  /*5460*/  VIADD R10, R37.reuse, 0xfffffffe ;  /* 0xfffffffe250a7836 */ /* 0x041fe20000000000 */
[C---:B------:R-:W-:Y:S01]  /*5470*/  IADD3 R11, PT, PT, R37.reuse, -0x1, RZ ;  /* 0xffffffff250b7810 */ /* 0x040fe20007ffe0ff */
[----:B------:R-:W-:Y:S01]  /*5480*/  VIADD R17, R37, 0x3 ;  /* 0x0000000325117836 */ /* 0x000fe20000000000 */
[----:B------:R-:W-:Y:S02]  /*5490*/  ISETP.GE.AND P6, PT, R45, UR9, PT ;  /* 0x000000092d007c0c */ /* 0x000fe4000bfc6270 */
[----:B------:R-:W-:Y:S02]  /*54a0*/  ISETP.GE.AND P2, PT, R10, UR9, PT ;  /* 0x000000090a007c0c */ /* 0x000fe4000bf46270 */
[----:B------:R-:W-:Y:S01]  /*54b0*/  ISETP.GE.AND P5, PT, R11, UR9, PT ;  /* 0x000000090b007c0c */ /* 0x000fe2000bfa6270 */
[C---:B------:R-:W-:Y:S01]  /*54c0*/  VIADD R11, R37.reuse, 0x1 ;  /* 0x00000001250b7836 */ /* 0x040fe20000000000 */
[C---:B------:R-:W-:Y:S02]  /*54d0*/  IADD3 R10, PT, PT, R37.reuse, 0x4, RZ ;  /* 0x00000004250a7810 */ /* 0x040fe40007ffe0ff */
[----:B------:R-:W-:-:S02]  /*54e0*/  IADD3 R16, PT, PT, R37, 0x2, RZ ;  /* 0x0000000225107810 */ /* 0x000fc40007ffe0ff */
[----:B------:R-:W-:Y:S02]  /*54f0*/  ISETP.GE.AND P0, PT, R10, UR9, PT ;  /* 0x000000090a007c0c */ /* 0x000fe4000bf06270 */
[C---:B-----5:R-:W-:Y:S02]  /*5500*/  PRMT R10, R12.reuse, 0x7632, R10 ;  /* 0x000076320c0a7816 */ /* 0x060fe4000000000a */
[----:B------:R-:W-:Y:S02]  /*5510*/  ISETP.GE.AND P4, PT, R11, UR9, PT ;  /* 0x000000090b007c0c */ /* 0x000fe4000bf86270 */
[----:B------:R-:W-:Y:S02]  /*5520*/  SEL R12, R12, RZ, !P6 ;  /* 0x000000ff0c0c7207 */ /* 0x000fe40007000000 */
[----:B------:R-:W-:Y:S02]  /*5530*/  ISETP.GE.AND P1, PT, R16, UR9, PT ;  /* 0x0000000910007c0c */ /* 0x000fe4000bf26270 */
[----:B------:R-:W-:-:S02]  /*5540*/  ISETP.GE.AND P6, PT, R37, UR9, PT ;  /* 0x0000000925007c0c */ /* 0x000fc4000bfc6270 */
[----:B------:R-:W-:Y:S02]  /*5550*/  PRMT R11, R13, 0x7632, R11 ;  /* 0x000076320d0b7816 */ /* 0x000fe4000000000b */
[----:B------:R-:W-:Y:S02]  /*5560*/  ISETP.GE.AND P3, PT, R17, UR9, PT ;  /* 0x0000000911007c0c */ /* 0x000fe4000bf66270 */
[C---:B------:R-:W-:Y:S02]  /*5570*/  PRMT R16, R14.reuse, 0x7632, R16 ;  /* 0x000076320e107816 */ /* 0x040fe40000000010 */
        /* <DEDUP_REMOVED lines=12> */
.L_x_21906:
[----:B------:R-:W-:Y:S05]  /*5640*/  BSYNC.RECONVERGENT B2 ;  /* 0x0000000000027941 */ /* 0x000fea0003800200 */
.L_x_21905:
[----:B-----5:R-:W-:-:S04]  /*5650*/  HMUL2 R13, R43, R13 ;  /* 0x0000000d2b0d7232 */ /* 0x020fc80000000000 */
[----:B------:R-:W-:-:S04]  /*5660*/  HFMA2 R13, R47, R12, R13 ;  /* 0x0000000c2f0d7231 */ /* 0x000fc8000000000d */
[----:B------:R-:W-:-:S04]  /*5670*/  HFMA2 R13, R48, R14, R13 ;  /* 0x0000000e300d7231 */ /* 0x000fc8000000000d */
[----:B------:R-:W-:-:S05]  /*5680*/  HFMA2 R13, R49, R15, R13 ;  /* 0x0000000f310d7231 */ /* 0x000fca000000000d */
[--C-:B0-----:R-:W-:Y:S02]  /*5690*/  HADD2.F32 R10, -RZ, R13.reuse.H0_H0 ;  /* 0x2000000dff0a7230 */ /* 0x101fe40000004100 */
[----:B------:R-:W-:-:S05]  /*56a0*/  HADD2.F32 R13, -RZ, R13.H1_H1 ;  /* 0x3000000dff0d7230 */ /* 0x000fca0000004100 */
[----:B------:R-:W-:-:S04]  /*56b0*/  FADD.FTZ R10, R10, R13 ;  /* 0x0000000d0a0a7221 */ /* 0x000fc80000010000 */
[----:B------:R-:W-:-:S07]  /*56c0*/  FADD.FTZ R29, R29, R10 ;  /* 0x0000000a1d1d7221 */ /* 0x000fce0000010000 */
.L_x_21890:
[----:B--2---:R-:W-:Y:S05]  /*56d0*/  BSYNC.RECONVERGENT B0 ;  /* 0x0000000000007941 */ /* 0x004fea0003800200 */
.L_x_21889:
        /* <DEDUP_REMOVED lines=10> */
.L_x_21888:
[----:B--2---:R-:W-:Y:S05]  /*5780*/  BSYNC.RECONVERGENT B1 ;  /* 0x0000000000017941 */ /* 0x004fea0003800200 */
.L_x_21887:
[----:B------:R-:W2:Y:S01]  /*5790*/  SHFL.BFLY PT, R5, R36, 0x1, 0x1f ;  /* 0x0c201f0024057f89 */ /* 0x000ea200000e0000 */
[----:B-1----:R-:W-:Y:S01]  /*57a0*/  LOP3.LUT R13, R0, 0x3c0, RZ, 0xc0, !PT ;  /* 0x000003c0000d7812 */ /* 0x002fe200078ec0ff */
[----:B------:R-:W-:Y:S02]  /*57b0*/  BSSY.RECONVERGENT B0, `(.L_x_21908) ;  /* 0x0000025000007945 */ /* 0x000fe40003800200 */
[----:B------:R-:W1:Y:S01]  /*57c0*/  SHFL.BFLY PT, R8, R35, 0x1, 0x1f ;  /* 0x0c201f0023087f89 */ /* 0x000e6200000e0000 */
[----:B------:R-:W-:Y:S02]  /*57d0*/  ISETP.NE.AND P0, PT, R13, 0x40, PT ;  /* 0x000000400d00780c */ /* 0x000fe40003f05270 */
[----:B------:R-:W-:Y:S01]  /*57e0*/  SHF.R.U32.HI R13, RZ, 0x1, R6 ;  /* 0x00000001ff0d7819 */ /* 0x000fe20000011606 */
[----:B------:R-:W3:Y:S04]  /*57f0*/  SHFL.BFLY PT, R10, R33, 0x1, 0x1f ;  /* 0x0c201f00210a7f89 */ /* 0x000ee800000e0000 */
[----:B0-----:R-:W0:Y:S04]  /*5800*/  SHFL.BFLY PT, R12, R31, 0x1, 0x1f ;  /* 0x0c201f001f0c7f89 */ /* 0x001e2800000e0000 */
[----:B------:R-:W4:Y:S04]  /*5810*/  SHFL.BFLY PT, R7, R34, 0x1, 0x1f ;  /* 0x0c201f0022077f89 */ /* 0x000f2800000e0000 */
[----:B------:R-:W4:Y:S04]  /*5820*/  SHFL.BFLY PT, R9, R32, 0x1, 0x1f ;  /* 0x0c201f0020097f89 */ /* 0x000f2800000e0000 */
[----:B------:R-:W4:Y:S01]  /*5830*/  SHFL.BFLY PT, R11, R30, 0x1, 0x1f ;  /* 0x0c201f001e0b7f89 */ /* 0x000f2200000e0000 */
[----:B--2---:R-:W-:-:S03]  /*5840*/  FADD.FTZ R4, R5, R36 ;  /* 0x0000002405047221 */ /* 0x004fc60000010000 */
[----:B------:R-:W2:Y:S01]  /*5850*/  SHFL.BFLY PT, R14, R29, 0x1, 0x1f ;  /* 0x0c201f001d0e7f89 */ /* 0x000ea200000e0000 */
[----:B-1----:R-:W-:Y:S01]  /*5860*/  FADD.FTZ R5, R8, R35 ;  /* 0x0000002308057221 */ /* 0x002fe20000010000 */
[----:B------:R-:W-:Y:S01]  /*5870*/  BAR.SYNC.DEFER_BLOCKING 0x0 ;  /* 0x0000000000007b1d */ /* 0x000fe20000010000 */
[----:B---3--:R-:W-:Y:S01]  /*5880*/  FADD.FTZ R8, R10, R33 ;  /* 0x000000210a087221 */ /* 0x008fe20000010000 */
[----:B0-----:R-:W-:Y:S01]  /*5890*/  FADD.FTZ R10, R12, R31 ;  /* 0x0000001f0c0a7221 */ /* 0x001fe20000010000 */
        /* <DEDUP_REMOVED lines=22> */
.L_x_21909:
[----:B------:R-:W-:Y:S05]  /*5a00*/  BSYNC.RECONVERGENT B0 ;  /* 0x0000000000007941 */ /* 0x000fea0003800200 */
.L_x_21908:
        /* <DEDUP_REMOVED lines=30> */
.L_x_21913:
[----:B------:R-:W-:Y:S05]  /*5bf0*/  BSYNC.RECONVERGENT B1 ;  /* 0x0000000000017941 */ /* 0x000fea0003800200 */
.L_x_21912:
[----:B-1----:R-:W-:-:S07]  /*5c00*/  @!P0 FADD.FTZ R12, R12, R21 ;  /* 0x000000150c0c8221 */ /* 0x002fce0000010000 */
.L_x_21911:
[----:B------:R-:W-:Y:S05]  /*5c10*/  BSYNC.RECONVERGENT B0 ;  /* 0x0000000000007941 */ /* 0x000fea0003800200 */
.L_x_21910:
        /* <DEDUP_REMOVED lines=22> */
.L_x_21915:
[----:B------:R-:W-:Y:S05]  /*5d80*/  BSYNC.RECONVERGENT B0 ;  /* 0x0000000000007941 */ /* 0x000fea0003800200 */
.L_x_21914:
        /* <DEDUP_REMOVED lines=18> */
[----:B0-----:R-:W0:Y:S04]  /*5eb0*/  LDS R14, [R20+0x80] ;  /* 0x00008000140e7984 */ /* 0x001e280000000800 */
[----:B------:R-:W1:Y:S04]  /*5ec0*/  LDS R15, [R20+0xc0] ;  /* 0x0000c000140f7984 */ /* 0x000e680000000800 */
[----:B------:R-:W2:Y:S04]  /*5ed0*/  LDS R16, [R20+0x100] ;  /* 0x0001000014107984 */ /* 0x000ea80000000800 */
[----:B------:R-:W2:Y:S04]  /*5ee0*/  LDS R17, [R20+0x140] ;  /* 0x0001400014117984 */ /* 0x000ea80000000800 */
[----:B------:R-:W2:Y:S01]  /*5ef0*/  LDS R18, [R20+0x180] ;  /* 0x0001800014127984 */ /* 0x000ea20000000800 */
[----:B---3--:R-:W-:Y:S01]  /*5f00*/  FADD.FTZ R4, R4, R13 ;  /* 0x0000000d04047221 */ /* 0x008fe20000010000 */
[----:B----4-:R-:W-:Y:S01]  /*5f10*/  FADD.FTZ R5, R5, R6 ;  /* 0x0000000605057221 */ /* 0x010fe20000010000 */
[----:B0-----:R-:W-:Y:S01]  /*5f20*/  FADD.FTZ R7, R7, R14 ;  /* 0x0000000e07077221 */ /* 0x001fe20000010000 */
[----:B-1----:R-:W-:Y:S01]  /*5f30*/  FADD.FTZ R8, R8, R15 ;  /* 0x0000000f08087221 */ /* 0x002fe20000010000 */
[----:B--2---:R-:W-:Y:S01]  /*5f40*/  FADD.FTZ R9, R9, R16 ;  /* 0x0000001009097221 */ /* 0x004fe20000010000 */
[----:B------:R-:W-:Y:S01]  /*5f50*/  FADD.FTZ R10, R10, R17 ;  /* 0x000000110a0a7221 */ /* 0x000fe20000010000 */
[----:B------:R-:W-:-:S07]  /*5f60*/  FADD.FTZ R11, R11, R18 ;  /* 0x000000120b0b7221 */ /* 0x000fce0000010000 */
.L_x_21919:
[----:B------:R-:W-:Y:S05]  /*5f70*/  BSYNC.RECONVERGENT B1 ;  /* 0x0000000000017941 */ /* 0x000fea0003800200 */
.L_x_21918:
[----:B0-2---:R-:W-:-:S07]  /*5f80*/  @!P0 FADD.FTZ R12, R12, R19 ;  /* 0x000000130c0c8221 */ /* 0x005fce0000010000 */
.L_x_21917:
[----:B------:R-:W-:Y:S05]  /*5f90*/  BSYNC.RECONVERGENT B0 ;  /* 0x0000000000007941 */ /* 0x000fea0003800200 */
.L_x_21916:
[----:B------:R-:W-:Y:S06]  /*5fa0*/  BAR.SYNC.DEFER_BLOCKING 0x0 ;  /* 0x0000000000007b1d */ /* 0x000fec0000010000 */
[----:B------:R-:W-:Y:S05]  /*5fb0*/  @P1 EXIT ;  /* 0x000000000000194d */ /* 0x000fea0003800000 */
[----:B------:R-:W2:Y:S01]  /*5fc0*/  S2UR UR4, SR_CTAID.Z ;  /* 0x00000000000479c3 */ /* 0x000ea20000002700 */
[----:B------:R-:W3:Y:S01]  /*5fd0*/  LDCU UR5, c[0x0][0x378] ;  /* 0x00006f00ff0577ac */ /* 0x000ee20008000800 */
[----:B------:R-:W-:Y:S01]  /*5fe0*/  IMAD R2, R3, UR12, R2 ;  /* 0x0000000c03027c24 */ /* 0x000fe2000f8e0202 */
        /* <DEDUP_REMOVED lines=9> */
[C---:B----4-:R-:W-:Y:S02]  /*6080*/  LEA R2, P1, R3.reuse, UR6, 0x1 ;  /* 0x0000000603027c11 */ /* 0x050fe4000f8208ff */
[----:B------:R-:W-:Y:S02]  /*6090*/  LOP3.LUT P0, RZ, R0, 0x11, RZ, 0xc0, !PT ;  /* 0x0000001100ff7812 */ /* 0x000fe4000780c0ff */
[----:B------:R-:W-:Y:S01]  /*60a0*/  LEA.HI.X R3, R3, UR7, R6, 0x1, P1 ;  /* 0x0000000703037c11 */ /* 0x000fe200088f0c06 */
[----:B------:R-:W-:Y:S10]  /*60b0*/  @P2 BRA `(.L_x_21921) ;  /* 0x0000000000382947 */ /* 0x000ff40003800000 */
[----:B0-----:R-:W-:Y:S02]  /*60c0*/  F2FP.F16.F32.PACK_AB R4, R5, R4 ;  /* 0x000000040504723e */ /* 0x001fe400000000ff */
        /* <DEDUP_REMOVED lines=13> */
.L_x_21921:
[----:B------:R-:W-:Y:S05]  /*61a0*/  BSYNC.RECONVERGENT B0 ;  /* 0x0000000000007941 */ /* 0x000fea0003800200 */
.L_x_21920:
[----:B------:R-:W-:Y:S05]  /*61b0*/  @P0 EXIT ;  /* 0x000000000000094d */ /* 0x000fea0003800000 */
[----:B0-----:R-:W-:-:S05]  /*61c0*/  F2FP.F16.F32.PACK_AB R12, RZ, R12 ;  /* 0x0000000cff0c723e */ /* 0x001fca00000000ff */
[----:B------:R-:W-:Y:S01]  /*61d0*/  STG.E.U16 desc[UR10][R2.64+0xe0], R12 ;  /* 0x0000e00c02007986 */ /* 0x000fe2000c10150a */
[----:B------:R-:W-:Y:S05]  /*61e0*/  EXIT ;  /* 0x000000000000794d */ /* 0x000fea0003800000 */
.L_x_21864:
[----:B------:R-:W-:Y:S01]  /*61f0*/  BSSY B2, `(.L_x_21922) ;  /* 0x0000007000027945 */ /* 0x000fe20003800000 */
[----:B------:R-:W-:Y:S01]  /*6200*/  MOV R15, 0x1 ;  /* 0x00000001000f7802 */ /* 0x000fe20000000f00 */
[----:B------:R-:W-:Y:S01]  /*6210*/  IMAD.MOV.U32 R17, RZ, RZ, 0x1f ;  /* 0x0000001fff117424 */ /* 0x000fe200078e00ff */
[----:B------:R-:W-:-:S07]  /*6220*/  MOV R12, 0xffffffff ;  /* 0xffffffff000c7802 */ /* 0x000fce0000000f00 */
[----:B------:R-:W-:Y:S05]  /*6230*/  WARPSYNC.COLLECTIVE R12, `(.L_x_21923) ;  /* 0x000000000c087348 */ /* 0x000fea0003c00000 */
[----:B------:R0:W1:Y:S02]  /*6240*/  SHFL.BFLY P2, R13, R14, R15, R17 ;  /* 0x0c00000f0e0d7389 */ /* 0x0000640000040011 */
[----:B01----:R-:W-:Y:S05]  /*6250*/  ENDCOLLECTIVE ;  /* 0x000000000000791b */ /* 0x003fea0003800000 */
.L_x_21923:
[----:B------:R-:W-:Y:S05]  /*6260*/  BSYNC B2 ;  /* 0x0000000000027941 */ /* 0x000fea0003800000 */
.L_x_21922:
[----:B------:R-:W-:Y:S05]  /*6270*/  BRA `(.L_x_21924) ;  /* 0xffffffb800807947 */ /* 0x000fea000383ffff */
.L_x_21866:
        /* <DEDUP_REMOVED lines=8> */
.L_x_21926:
[----:B------:R-:W-:Y:S05]  /*6300*/  BSYNC B0 ;  /* 0x0000000000007941 */ /* 0x000fea0003800000 */
.L_x_21925:
[----:B------:R-:W-:Y:S02]  /*6310*/  IMAD.MOV.U32 R8, RZ, RZ, R13 ;  /* 0x000000ffff087224 */ /* 0x000fe400078e000d */
        /* <DEDUP_REMOVED lines=8> */
.L_x_21927:
[----:B------:R-:W-:Y:S01]  /*63a0*/  HFMA2 R15, -RZ, RZ, 0, 2.384185791015625e-07 ;  /* 0x00000004ff0f7431 */ /* 0x000fe200000001ff */
[----:B------:R-:W-:-:S04]  /*63b0*/  MOV R7, R13 ;  /* 0x0000000d00077202 */ /* 0x000fc80000000f00 */
[----:B------:R-:W-:-:S05]  /*63c0*/  FMNMX.FTZ R7, R8, R7, !PT ;  /* 0x0000000708077209 */ /* 0x000fca0007810000 */
[----:B------:R-:W-:-:S07]  /*63d0*/  IMAD.MOV.U32 R14, RZ, RZ, R7 ;  /* 0x000000ffff0e7224 */ /* 0x000fce00078e0007 */
[----:B------:R-:W-:Y:S05]  /*63e0*/  WARPSYNC.COLLECTIVE R12, `(.L_x_21928) ;  /* 0x000000000c087348 */ /* 0x000fea0003c00000 */
[----:B------:R0:W1:Y:S02]  /*63f0*/  SHFL.BFLY P2, R13, R14, R15, R17 ;  /* 0x0c00000f0e0d7389 */ /* 0x0000640000040011 */
[----:B01----:R-:W-:Y:S05]  /*6400*/  ENDCOLLECTIVE ;  /* 0x000000000000791b */ /* 0x003fea0003800000 */
.L_x_21928:
[----:B------:R-:W-:Y:S01]  /*6410*/  HFMA2 R15, -RZ, RZ, 0, 1.1920928955078125e-07 ;  /* 0x00000002ff0f7431 */ /* 0x000fe200000001ff */
[----:B------:R-:W-:-:S04]  /*6420*/  MOV R10, R13 ;  /* 0x0000000d000a7202 */ /* 0x000fc80000000f00 */
[----:B------:R-:W-:-:S05]  /*6430*/  FMNMX.FTZ R10, R7, R10, !PT ;  /* 0x0000000a070a7209 */ /* 0x000fca0007810000 */
[----:B------:R-:W-:-:S07]  /*6440*/  IMAD.MOV.U32 R14, RZ, RZ, R10 ;  /* 0x000000ffff0e7224 */ /* 0x000fce00078e000a */
[----:B------:R-:W-:Y:S05]  /*6450*/  WARPSYNC.COLLECTIVE R12, `(.L_x_21929) ;  /* 0x000000000c087348 */ /* 0x000fea0003c00000 */
[----:B------:R0:W1:Y:S02]  /*6460*/  SHFL.BFLY P2, R13, R14, R15, R17 ;  /* 0x0c00000f0e0d7389 */ /* 0x0000640000040011 */
[----:B01----:R-:W-:Y:S05]  /*6470*/  ENDCOLLECTIVE ;  /* 0x000000000000791b */ /* 0x003fea0003800000 */
.L_x_21929:
[----:B------:R-:W-:Y:S01]  /*6480*/  MOV R9, R13 ;  /* 0x0000000d00097202 */ /* 0x000fe20000000f00 */
[----:B------:R-:W-:Y:S06]  /*6490*/  BRA `(.L_x_21930) ;  /* 0xffffffb8007c7947 */ /* 0x000fec000383ffff */
.L_x_21931:
        /* <DEDUP_REMOVED lines=14> */
.L_x_25980:


//--------------------- .text._ZN4vllm25paged_attention_v1_kernelIttLi112ELi16ELi128ELNS_18Fp8KVCacheDataTypeE0ELb1EEEvPT_PKS2_PKT0_S8_ifPKiSA_iPKfiiiSC_SC_iiiii --------------------------
	.section	.text._ZN4vllm25paged_attention_v1_kernelIttLi112ELi16ELi128ELNS_18Fp8KVCacheDataTypeE0ELb1EEEvPT_PKS2_PKT0_S8_ifPKiSA_iPKfiiiSC_SC_iiiii,"ax",@progbits
	.align	128
        .global         _ZN4vllm25paged_attention_v1_kernelIttLi112ELi16ELi128ELNS_18Fp8KVCacheDataTypeE0ELb1EEEvPT_PKS2_PKT0_S8_ifPKiSA_iPKfiiiSC_SC_iiiii
        .type           _ZN4vllm25paged_attention_v1_kernelIttLi112ELi16ELi128ELNS_18Fp8KVCacheDataTypeE0ELb1EEEvPT_PKS2_PKT0_S8_ifPKiSA_iPKfiiiSC_SC_iiiii,@function
        .size           _ZN4vllm25paged_attention_v1_kernelIttLi112ELi16ELi128ELNS_18Fp8KVCacheDataTypeE0ELb1EEEvPT_PKS2_PKT0_S8_ifPKiSA_iPKfiiiSC_SC_iiiii,(.L_x_25981 - _ZN4vllm25paged_attention_v1_kernelIttLi112ELi16ELi128ELNS_18Fp8KVCacheDataTypeE0ELb1EEEvPT_PKS2_PKT0_S8_ifPKiSA_iPKfiiiSC_SC_iiiii)
        .other          _ZN4vllm25paged_attention_v1_kernelIttLi112ELi16ELi128ELNS_18Fp8KVCacheDataTypeE0ELb1EEEvPT_PKS2_PKT0_S8_ifPKiSA_iPKfiiiSC_SC_iiiii,@"STO_CUDA_ENTRY STV_DEFAULT"
_ZN4vllm25paged_attention_v1_kernelIttLi112ELi16ELi128ELNS_18Fp8KVCacheDataTypeE0ELb1EEEvPT_PKS2_PKT0_S8_ifPKiSA_iPKfiiiSC_SC_iiiii:
.text._ZN4vllm25paged_attention_v1_kernelIttLi112ELi16ELi128ELNS_18Fp8KVCacheDataTypeE0ELb1EEEvPT_PKS2_PKT0_S8_ifPKiSA_iPKfiiiSC_SC_iiiii:
        /* <DEDUP_REMOVED lines=13> */
[----:B------:R-:W0:Y:S06]  /*00d0*/  LDCU UR10, c[0x0][0x3cc] ;  /* 0x00007980ff0a77ac */ /* 0x000e2c0008000800 */
[----:B------:R-:W4:Y:S01]  /*00e0*/  LDC R14, c[0x0][0x3f8] ;  /* 0x0000fe00ff0e7b82 */ /* 0x000f220000000800 */
[----:B------:R-:W0:Y:S01]  /*00f0*/  LDCU UR11, c[0x0][0x3a4] ;  /* 0x00007480ff0b77ac */ /* 0x000e220008000800 */
[----:B------:R-:W0:Y:S02]  /*0100*/  LDCU.64 UR12, c[0x0][0x390] ;  /* 0x00007200ff0c77ac */ /* 0x000e240008000a00 */
[----:B0-----:R-:W-:Y:S01]  /*0110*/  IMAD.WIDE.U32 R2, R67, 0x4, R2 ;  /* 0x0000000443027825 */ /* 0x001fe200078e0002 */
[----:B--2---:R-:W-:-:S04]  /*0120*/  ISETP.GT.U32.AND P1, PT, R66, 0x1b, PT ;  /* 0x0000001b4200780c */ /* 0x004fc80003f24070 */
[----:B-1----:R0:W2:Y:S01]  /*0130*/  LDG.E.CONSTANT R77, desc[UR6][R2.64] ;  /* 0x00000006024d7981 */ /* 0x0020a2000c1e9900 */
[----:B---3--:R-:W-:Y:S01]  /*0140*/  IMAD R0, R67, UR4, RZ ;  /* 0x0000000443007c24 */ /* 0x008fe2000f8e02ff */
[----:B----4-:R-:W-:Y:S01]  /*0150*/  ISETP.NE.U32.AND P0, PT, R6, RZ, PT ;  /* 0x000000ff0600720c */ /* 0x010fe20003f05070 */
[----:B------:R-:W1:Y:S03]  /*0160*/  LDCU UR4, c[0x0][0x3b8] ;  /* 0x00007700ff0477ac */ /* 0x000e660008000800 */
[----:B------:R-:W-:Y:S02]  /*0170*/  ISETP.NE.AND.EX P0, PT, R7, RZ, PT, P0 ;  /* 0x000000ff0700720c */ /* 0x000fe40003f05300 */
[----:B------:R-:W3:Y:S01]  /*0180*/  LDC R7, c[0x0][0x3a0] ;  /* 0x0000e800ff077b82 */ /* 0x000ee20000000800 */
[----:B------:R-:W-:Y:S01]  /*0190*/  @!P1 IMAD R4, R65, 0x70, RZ ;  /* 0x0000007041049824 */ /* 0x000fe200078e02ff */
[----:B------:R-:W-:-:S06]  /*01a0*/  @!P1 SHF.L.U32 R5, R66, 0x2, RZ ;  /* 0x0000000242059819 */ /* 0x000fcc00000006ff */
[----:B------:R-:W4:Y:S01]  /*01b0*/  @!P1 LDC.64 R8, c[0x0][0x388] ;  /* 0x0000e200ff089b82 */ /* 0x000f220000000a00 */
[----:B------:R-:W-:Y:S02]  /*01c0*/  @!P1 IADD3 R5, P2, P3, R5, R0, R4 ;  /* 0x0000000005059210 */ /* 0x000fe40007b5e004 */
[----:B------:R-:W-:-:S04]  /*01d0*/  SHF.R.S32.HI R0, RZ, 0x1f, R0 ;  /* 0x0000001fff007819 */ /* 0x000fc80000011400 */
[----:B------:R-:W-:Y:S01]  /*01e0*/  @!P1 IADD3.X R0, PT, PT, RZ, R0, RZ, P2, P3 ;  /* 0x00000000ff009210 */ /* 0x000fe200017e64ff */
[----:B0-----:R-:W0:Y:S01]  /*01f0*/  @P0 LDC.64 R2, c[0x0][0x3c0] ;  /* 0x0000f000ff020b82 */ /* 0x001e220000000a00 */
[----:B----4-:R-:W-:-:S04]  /*0200*/  @!P1 LEA R4, P2, R5, R8, 0x1 ;  /* 0x0000000805049211 */ /* 0x010fc800078408ff */
[----:B------:R-:W-:-:S06]  /*0210*/  @!P1 LEA.HI.X R5, R5, R9, R0, 0x1, P2 ;  /* 0x0000000905059211 */ /* 0x000fcc00010f0c00 */
[----:B------:R-:W4:Y:S01]  /*0220*/  @!P1 LDG.E.64.CONSTANT R4, desc[UR6][R4.64] ;  /* 0x0000000604049981 */ /* 0x000f22000c1e9b00 */
[----:B---3--:R-:W-:Y:S01]  /*0230*/  IABS R11, R7 ;  /* 0x00000007000b7213 */ /* 0x008fe20000000000 */
[----:B0-----:R-:W-:-:S03]  /*0240*/  @P0 IMAD.WIDE.U32 R2, R65, 0x4, R2 ;  /* 0x0000000441020825 */ /* 0x001fc600078e0002 */
[----:B------:R-:W0:Y:S02]  /*0250*/  I2F.RP R0, R11 ;  /* 0x0000000b00007306 */ /* 0x000e240000209400 */
[----:B------:R3:W5:Y:S01]  /*0260*/  @P0 LDG.E.CONSTANT R75, desc[UR6][R2.64] ;  /* 0x00000006024b0981 */ /* 0x000762000c1e9900 */
[----:B------:R-:W-:Y:S01]  /*0270*/  SHF.R.U32.HI R76, RZ, 0x5, R66 ;  /* 0x00000005ff4c7819 */ /* 0x000fe20000011642 */
[----:B------:R-:W-:Y:S01]  /*0280*/  BSSY B0, `(.L_x_21932) ;  /* 0x0000199000007945 */ /* 0x000fe20003800000 */
[----:B------:R-:W-:Y:S02]  /*0290*/  MOV R72, 0xff7fffff ;  /* 0xff7fffff00487802 */ /* 0x000fe40000000f00 */
[----:B---3--:R-:W-:Y:S01]  /*02a0*/  IABS R2, R64 ;  /* 0x0000004000027213 */ /* 0x008fe20000000000 */
[----:B0-----:R-:W0:Y:S02]  /*02b0*/  MUFU.RCP R0, R0 ;  /* 0x0000000000007308 */ /* 0x001e240000001000 */
[----:B0-----:R-:W-:-:S06]  /*02c0*/  IADD3 R8, PT, PT, R0, 0xffffffe, RZ ;  /* 0x0ffffffe00087810 */ /* 0x001fcc0007ffe0ff */
[----:B------:R0:W3:Y:S02]  /*02d0*/  F2I.FTZ.U32.TRUNC.NTZ R9, R8 ;  /* 0x0000000800097305 */ /* 0x0000e4000021f000 */
[----:B0-----:R-:W-:Y:S02]  /*02e0*/  HFMA2 R8, -RZ, RZ, 0, 0 ;  /* 0x00000000ff087431 */ /* 0x001fe400000001ff */
[----:B---3--:R-:W-:-:S04]  /*02f0*/  IMAD.MOV R6, RZ, RZ, -R9 ;  /* 0x000000ffff067224 */ /* 0x008fc800078e0a09 */
[----:B------:R-:W-:Y:S02]  /*0300*/  IMAD R13, R6, R11, RZ ;  /* 0x0000000b060d7224 */ /* 0x000fe400078e02ff */
[----:B------:R-:W0:Y:S02]  /*0310*/  LDC R6, c[0x0][0x3f4] ;  /* 0x0000fd00ff067b82 */ /* 0x000e240000000800 */
[----:B------:R-:W-:-:S06]  /*0320*/  IMAD.HI.U32 R9, R9, R13, R8 ;  /* 0x0000000d09097227 */ /* 0x000fcc00078e0008 */
[----:B------:R-:W-:-:S04]  /*0330*/  IMAD.HI.U32 R9, R9, R2, RZ ;  /* 0x0000000209097227 */ /* 0x000fc800078e00ff */
[----:B------:R-:W-:-:S04]  /*0340*/  IMAD.MOV R0, RZ, RZ, -R9 ;  /* 0x000000ffff007224 */ /* 0x000fc800078e0a09 */
[----:B------:R-:W-:-:S05]  /*0350*/  IMAD R0, R11, R0, R2 ;  /* 0x000000000b007224 */ /* 0x000fca00078e0202 */
[----:B------:R-:W-:Y:S02]  /*0360*/  ISETP.GT.U32.AND P2, PT, R11, R0, PT ;  /* 0x000000000b00720c */ /* 0x000fe40003f44070 */
[----:B0-----:R-:W-:-:S04]  /*0370*/  IABS R60, R6 ;  /* 0x00000006003c7213 */ /* 0x001fc80000000000 */
[----:B------:R-:W0:Y:S01]  /*0380*/  I2F.RP R10, R60 ;  /* 0x0000003c000a7306 */ /* 0x000e220000209400 */
[----:B------:R-:W-:-:S06]  /*0390*/  IMAD.MOV.U32 R74, RZ, RZ, R60 ;  /* 0x000000ffff4a7224 */ /* 0x000fcc00078e003c */
[-C--:B------:R-:W-:Y:S01]  /*03a0*/  @!P2 IADD3 R0, PT, PT, R0, -R11.reuse, RZ ;  /* 0x8000000b0000a210 */ /* 0x080fe20007ffe0ff */
[----:B------:R-:W-:Y:S01]  /*03b0*/  @!P2 VIADD R9, R9, 0x1 ;  /* 0x000000010909a836 */ /* 0x000fe20000000000 */
[----:B------:R-:W-:Y:S02]  /*03c0*/  ISETP.NE.AND P2, PT, R7, RZ, PT ;  /* 0x000000ff0700720c */ /* 0x000fe40003f45270 */
[----:B------:R-:W-:Y:S02]  /*03d0*/  ISETP.GE.U32.AND P0, PT, R0, R11, PT ;  /* 0x0000000b0000720c */ /* 0x000fe40003f06070 */
[----:B------:R-:W-:Y:S01]  /*03e0*/  LOP3.LUT R0, R64, R7, RZ, 0x3c, !PT ;  /* 0x0000000740007212 */ /* 0x000fe200078e3cff */
[----:B0-----:R-:W0:Y:S03]  /*03f0*/  MUFU.RCP R10, R10 ;  /* 0x0000000a000a7308 */ /* 0x001e260000001000 */
[----:B------:R-:W-:-:S07]  /*0400*/  ISETP.GE.AND P3, PT, R0, RZ, PT ;  /* 0x000000ff0000720c */ /* 0x000fce0003f66270 */
[----:B------:R-:W-:-:S05]  /*0410*/  @P0 IADD3 R9, PT, PT, R9, 0x1, RZ ;  /* 0x0000000109090810 */ /* 0x000fca0007ffe0ff */
[----:B------:R-:W-:-:S05]  /*0420*/  IMAD.MOV.U32 R16, RZ, RZ, R9 ;  /* 0x000000ffff107224 */ /* 0x000fca00078e0009 */
[----:B------:R-:W-:Y:S02]  /*0430*/  @!P3 IADD3 R16, PT, PT, RZ, -R16, RZ ;  /* 0x80000010ff10b210 */ /* 0x000fe40007ffe0ff */
[----:B------:R-:W-:Y:S02]  /*0440*/  @!P2 LOP3.LUT R16, RZ, R7, RZ, 0x33, !PT ;  /* 0x00000007ff10a212 */ /* 0x000fe400078e33ff */
[----:B0-----:R-:W-:Y:S02]  /*0450*/  IADD3 R8, PT, PT, R10, 0xffffffe, RZ ;  /* 0x0ffffffe0a087810 */ /* 0x001fe40007ffe0ff */
[----:B------:R-:W-:Y:S02]  /*0460*/  IABS R11, R16 ;  /* 0x00000010000b7213 */ /* 0x000fe40000000000 */
[----:B------:R0:W-:Y:S01]  /*0470*/  F2I.FTZ.U32.TRUNC.NTZ R9, R8 ;  /* 0x0000000800097305 */ /* 0x0001e2000021f000 */
[----:B------:R-:W-:-:S07]  /*0480*/  IABS R10, R65 ;  /* 0x00000041000a7213 */ /* 0x000fce0000000000 */
[----:B------:R-:W3:Y:S01]  /*0490*/  I2F.RP R0, R11 ;  /* 0x0000000b00007306 */ /* 0x000ee20000209400 */
[----:B0-----:R-:W-:-:S07]  /*04a0*/  HFMA2 R8, -RZ, RZ, 0, 0 ;  /* 0x00000000ff087431 */ /* 0x001fce00000001ff */
[----:B---3--:R-:W0:Y:S02]  /*04b0*/  MUFU.RCP R0, R0 ;  /* 0x0000000000007308 */ /* 0x008e240000001000 */
[----:B0-----:R-:W-:Y:S01]  /*04c0*/  VIADD R2, R0, 0xffffffe ;  /* 0x0ffffffe00027836 */ /* 0x001fe20000000000 */
[----:B------:R-:W-:-:S05]  /*04d0*/  IABS R0, R16 ;  /* 0x0000001000007213 */ /* 0x000fca0000000000 */
[----:B------:R0:W3:Y:S01]  /*04e0*/  F2I.FTZ.U32.TRUNC.NTZ R3, R2 ;  /* 0x0000000200037305 */ /* 0x0000e2000021f000 */
[----:B------:R-:W-:Y:S02]  /*04f0*/  IMAD.MOV R15, RZ, RZ, -R0 ;  /* 0x000000ffff0f7224 */ /* 0x000fe400078e0a00 */
[----:B------:R-:W-:Y:S01]  /*0500*/  IMAD R0, R9, R60, RZ ;  /* 0x0000003c09007224 */ /* 0x000fe200078e02ff */
[----:B0-----:R-:W-:Y:S01]  /*0510*/  MOV R2, RZ ;  /* 0x000000ff00027202 */ /* 0x001fe20000000f00 */
[----:B---3--:R-:W-:-:S04]  /*0520*/  IMAD.MOV R12, RZ, RZ, -R3 ;  /* 0x000000ffff0c7224 */ /* 0x008fc800078e0a03 */
[----:B------:R-:W-:Y:S02]  /*0530*/  IMAD R13, R12, R11, RZ ;  /* 0x0000000b0c0d7224 */ /* 0x000fe400078e02ff */
[----:B------:R-:W0:Y:S02]  /*0540*/  S2R R12, SR_CgaCtaId ;  /* 0x00000000000c7919 */ /* 0x000e240000008800 */
[----:B------:R-:W-:-:S06]  /*0550*/  IMAD.HI.U32 R3, R3, R13, R2 ;  /* 0x0000000d03037227 */ /* 0x000fcc00078e0002 */
[----:B------:R-:W-:-:S04]  /*0560*/  IMAD.HI.U32 R2, R3, R10, RZ ;  /* 0x0000000a03027227 */ /* 0x000fc800078e00ff */
[----:B------:R-:W-:Y:S02]  /*0570*/  IMAD.MOV R3, RZ, RZ, -R0 ;  /* 0x000000ffff037224 */ /* 0x000fe400078e0a00 */
[----:B------:R-:W-:Y:S02]  /*0580*/  IMAD R0, R2, R15, R10 ;  /* 0x0000000f02007224 */ /* 0x000fe400078e020a */
[----:B------:R-:W-:Y:S01]  /*0590*/  IMAD.HI.U32 R3, R9, R3, R8 ;  /* 0x0000000309037227 */ /* 0x000fe200078e0008 */
[----:B------:R-:W-:Y:S02]  /*05a0*/  MOV R9, 0x400 ;  /* 0x0000040000097802 */ /* 0x000fe40000000f00 */
[----:B------:R-:W-:-:S13]  /*05b0*/  ISETP.GT.U32.AND P3, PT, R11, R0, PT ;  /* 0x000000000b00720c */ /* 0x000fda0003f64070 */
[-C--:B------:R-:W-:Y:S01]  /*05c0*/  @!P3 IADD3 R0, PT, PT, R0, -R11.reuse, RZ ;  /* 0x8000000b0000b210 */ /* 0x080fe20007ffe0ff */
[----:B------:R-:W-:Y:S01]  /*05d0*/  @!P3 VIADD R2, R2, 0x1 ;  /* 0x000000010202b836 */ /* 0x000fe20000000000 */
[----:B------:R-:W-:Y:S02]  /*05e0*/  ISETP.NE.AND P3, PT, R16, RZ, PT ;  /* 0x000000ff1000720c */ /* 0x000fe40003f65270 */
[----:B------:R-:W-:Y:S02]  /*05f0*/  ISETP.GE.U32.AND P2, PT, R0, R11, PT ;  /* 0x0000000b0000720c */ /* 0x000fe40003f46070 */
[----:B------:R-:W-:Y:S02]  /*0600*/  LOP3.LUT R0, R65, R16, RZ, 0x3c, !PT ;  /* 0x0000001041007212 */ /* 0x000fe400078e3cff */
[----:B0-----:R-:W-:Y:S02]  /*0610*/  LEA R11, R12, R9, 0x18 ;  /* 0x000000090c0b7211 */ /* 0x001fe400078ec0ff */
[----:B------:R-:W-:-:S02]  /*0620*/  ISETP.GE.AND P4, PT, R0, RZ, PT ;  /* 0x000000ff0000720c */ /* 0x000fc40003f86270 */
[----:B------:R-:W-:-:S05]  /*0630*/  LOP3.LUT R0, R66, 0x1, RZ, 0xc0, !PT ;  /* 0x0000000142007812 */ /* 0x000fca00078ec0ff */
[----:B------:R-:W-:Y:S01]  /*0640*/  @P2 IADD3 R2, PT, PT, R2, 0x1, RZ ;  /* 0x0000000102022810 */ /* 0x000fe20007ffe0ff */
[----:B------:R-:W-:Y:S01]  /*0650*/  IMAD R11, R0, 0x70, R11 ;  /* 0x00000070000b7824 */ /* 0x000fe200078e020b */
[C---:B--2---:R-:W-:Y:S02]  /*0660*/  IADD3 R13, PT, PT, R77.reuse, -0x1, RZ ;  /* 0xffffffff4d0d7810 */ /* 0x044fe40007ffe0ff */
[----:B------:R-:W-:Y:S02]  /*0670*/  IADD3 R0, PT, PT, R77, 0xf, RZ ;  /* 0x0000000f4d007810 */ /* 0x000fe40007ffe0ff */
[----:B------:R-:W-:Y:S02]  /*0680*/  IABS R15, R13 ;  /* 0x0000000d000f7213 */ /* 0x000fe40000000000 */
[----:B------:R-:W-:Y:S02]  /*0690*/  LOP3.LUT R13, R13, R6, RZ, 0x3c, !PT ;  /* 0x000000060d0d7212 */ /* 0x000fe400078e3cff */
[----:B------:R-:W-:Y:S01]  /*06a0*/  @!P4 IADD3 R2, PT, PT, RZ, -R2, RZ ;  /* 0x80000002ff02c210 */ /* 0x000fe20007ffe0ff */
[----:B------:R-:W-:Y:S01]  /*06b0*/  IMAD.HI.U32 R10, R3, R15, RZ ;  /* 0x0000000f030a7227 */ /* 0x000fe200078e00ff */
[----:B------:R-:W-:-:S02]  /*06c0*/  @!P3 LOP3.LUT R2, RZ, R16, RZ, 0x33, !PT ;  /* 0x00000010ff02b212 */ /* 0x000fc400078e33ff */
[----:B------:R-:W-:Y:S01]  /*06d0*/  ISETP.GE.AND P3, PT, R13, RZ, PT ;  /* 0x000000ff0d00720c */ /* 0x000fe20003f66270 */
[----:B------:R-:W-:Y:S01]  /*06e0*/  IMAD.MOV R8, RZ, RZ, -R10 ;  /* 0x000000ffff087224 */ /* 0x000fe200078e0a0a */
[----:B------:R-:W-:Y:S02]  /*06f0*/  SHF.R.S32.HI R13, RZ, 0x1f, R0 ;  /* 0x0000001fff0d7819 */ /* 0x000fe40000011400 */
[----:B------:R-:W-:Y:S01]  /*0700*/  ISETP.GE.AND P4, PT, R14, RZ, PT ;  /* 0x000000ff0e00720c */ /* 0x000fe20003f86270 */
[C---:B------:R-:W-:Y:S01]  /*0710*/  IMAD R15, R60.reuse, R8, R15 ;  /* 0x000000083c0f7224 */ /* 0x040fe200078e020f */
[----:B------:R-:W-:Y:S02]  /*0720*/  SHF.R.U32.HI R8, RZ, 0x1, R66 ;  /* 0x00000001ff087819 */ /* 0x000fe40000011642 */
[----:B------:R-:W-:Y:S02]  /*0730*/  LEA.HI R13, R13, R0, RZ, 0x4 ;  /* 0x000000000d0d7211 */ /* 0x000fe400078f20ff */
[----:B------:R-:W-:Y:S01]  /*0740*/  ISETP.GT.U32.AND P0, PT, R60, R15, PT ;  /* 0x0000000f3c00720c */ /* 0x000fe20003f04070 */
[----:B------:R-:W-:Y:S01]  /*0750*/  @!P1 IMAD R11, R8, 0x8, R11 ;  /* 0x00000008080b9824 */ /* 0x000fe200078e020b */
[----:B------:R-:W-:-:S05]  /*0760*/  SHF.R.S32.HI R13, RZ, 0x4, R13 ;  /* 0x00000004ff0d7819 */ /* 0x000fca000001140d */
[----:B------:R-:W-:Y:S02]  /*0770*/  @!P4 IMAD R7, R7, UR5, R2 ;  /* 0x000000050707cc24 */ /* 0x000fe4000f8e0202 */
[----:B------:R-:W-:Y:S02]  /*0780*/  @P4 IMAD R73, R64, UR5, R65 ;  /* 0x0000000540494c24 */ /* 0x000fe4000f8e0241 */
[----:B------:R-:W-:Y:S02]  /*0790*/  @!P4 IMAD.MOV R7, RZ, RZ, -R7 ;  /* 0x000000ffff07c224 */ /* 0x000fe400078e0a07 */
[----:B------:R-:W-:Y:S02]  /*07a0*/  @!P0 IMAD.IADD R15, R15, 0x1, -R60 ;  /* 0x000000010f0f8824 */ /* 0x000fe400078e0a3c */
[----:B------:R-:W-:Y:S01]  /*07b0*/  @!P0 VIADD R10, R10, 0x1 ;  /* 0x000000010a0a8836 */ /* 0x000fe20000000000 */
[----:B------:R-:W-:Y:S01]  /*07c0*/  ISETP.NE.AND P0, PT, R6, RZ, PT ;  /* 0x000000ff0600720c */ /* 0x000fe20003f05270 */
[----:B------:R-:W-:Y:S01]  /*07d0*/  @P4 IMAD R73, R73, R14, 0x1 ;  /* 0x0000000149494424 */ /* 0x000fe200078e020e */
[----:B------:R-:W-:Y:S01]  /*07e0*/  ISETP.GE.U32.AND P2, PT, R15, R60, PT ;  /* 0x0000003c0f00720c */ /* 0x000fe20003f46070 */
[----:B------:R-:W-:-:S02]  /*07f0*/  @!P4 IMAD R73, R14, R7, 0x1 ;  /* 0x000000010e49c424 */ /* 0x000fc400078e0207 */
[----:B-1----:R-:W-:Y:S01]  /*0800*/  IMAD R7, R67, UR4, RZ ;  /* 0x0000000443077c24 */ /* 0x002fe2000f8e02ff */
[----:B----4-:R0:W-:Y:S01]  /*0810*/  @!P1 STS.64 [R11], R4 ;  /* 0x000000040b009388 */ /* 0x0101e20000000a00 */
[----:B------:R-:W-:Y:S01]  /*0820*/  BAR.SYNC.DEFER_BLOCKING 0x0 ;  /* 0x0000000000007b1d */ /* 0x000fe20000010000 */
[----:B------:R-:W-:-:S07]  /*0830*/  ISETP.GE.AND P1, PT, R76, R13, PT ;  /* 0x0000000d4c00720c */ /* 0x000fce0003f26270 */
[----:B------:R-:W-:-:S05]  /*0840*/  @P2 IADD3 R10, PT, PT, R10, 0x1, RZ ;  /* 0x000000010a0a2810 */ /* 0x000fca0007ffe0ff */
[----:B------:R-:W-:-:S05]  /*0850*/  IMAD.MOV.U32 R0, RZ, RZ, R10 ;  /* 0x000000ffff007224 */ /* 0x000fca00078e000a */
[----:B------:R-:W-:Y:S02]  /*0860*/  @!P3 IADD3 R0, PT, PT, RZ, -R0, RZ ;  /* 0x80000000ff00b210 */ /* 0x000fe40007ffe0ff */
[----:B------:R-:W-:Y:S01]  /*0870*/  @!P0 LOP3.LUT R0, RZ, R6, RZ, 0x33, !PT ;  /* 0x00000006ff008212 */ /* 0x000fe200078e33ff */
[----:B0-----:R-:W-:Y:S06]  /*0880*/  @P1 BRA `(.L_x_21933) ;  /* 0x0000001000e01947 */ /* 0x001fec0003800000 */
[----:B------:R-:W0:Y:S01]  /*0890*/  LDCU.64 UR4, c[0x0][0x3a8] ;  /* 0x00007500ff0477ac */ /* 0x000e220008000a00 */
[----:B------:R-:W-:Y:S01]  /*08a0*/  SHF.R.U32.HI R4, RZ, 0x3, R66 ;  /* 0x00000003ff047819 */ /* 0x000fe20000011642 */
[----:B------:R-:W-:Y:S01]  /*08b0*/  VIADD R9, R9, 0x100 ;  /* 0x0000010009097836 */ /* 0x000fe20000000000 */
[----:B------:R-:W-:Y:S02]  /*08c0*/  MOV R5, RZ ;  /* 0x000000ff00057202 */ /* 0x000fe40000000f00 */
[----:B------:R-:W-:Y:S02]  /*08d0*/  LOP3.LUT R4, R4, 0x7c, RZ, 0xc0, !PT ;  /* 0x0000007c04047812 */ /* 0x000fe400078ec0ff */
[----:B------:R-:W-:Y:S02]  /*08e0*/  SHF.L.U32 R6, R8, 0x2, RZ ;  /* 0x0000000208067819 */ /* 0x000fe400000006ff */
[----:B------:R-:W-:Y:S01]  /*08f0*/  MOV R72, 0xff7fffff ;  /* 0xff7fffff00487802 */ /* 0x000fe20000000f00 */
[----:B------:R-:W-:Y:S01]  /*0900*/  IMAD.WIDE R4, R7, 0x4, R4 ;  /* 0x0000000407047825 */ /* 0x000fe200078e0204 */
[----:B------:R-:W-:-:S02]  /*0910*/  LOP3.LUT R7, R6, 0x3c, RZ, 0xc0, !PT ;  /* 0x0000003c06077812 */ /* 0x000fc400078ec0ff */
[----:B------:R-:W-:Y:S01]  /*0920*/  LEA R6, R12, R9, 0x18 ;  /* 0x000000090c067211 */ /* 0x000fe200078ec0ff */
[C---:B------:R-:W-:Y:S01]  /*0930*/  IMAD.SHL.U32 R9, R76.reuse, 0x10, RZ ;  /* 0x000000104c097824 */ /* 0x040fe200078e00ff */
[----:B------:R-:W-:Y:S02]  /*0940*/  LEA R7, R76, R7, 0x6 ;  /* 0x000000074c077211 */ /* 0x000fe400078e30ff */
[----:B0-----:R-:W-:Y:S01]  /*0950*/  IADD3 R63, P0, PT, R4, UR4, RZ ;  /* 0x00000004043f7c10 */ /* 0x001fe2000ff1e0ff */
[C---:B------:R-:W-:Y:S01]  /*0960*/  VIADD R68, R9.reuse, 0x1 ;  /* 0x0000000109447836 */ /* 0x040fe20000000000 */
[----:B------:R-:W-:Y:S01]  /*0970*/  LOP3.LUT R8, R9, 0xf, R8, 0xf8, !PT ;  /* 0x0000000f09087812 */ /* 0x000fe200078ef808 */
[----:B------:R-:W-:Y:S01]  /*0980*/  IMAD.IADD R71, R7, 0x1, R6 ;  /* 0x0000000107477824 */ /* 0x000fe200078e0206 */
[----:B------:R-:W-:Y:S02]  /*0990*/  IADD3.X R62, PT, PT, R5, UR5, RZ, P0, !PT ;  /* 0x00000005053e7c10 */ /* 0x000fe400087fe4ff */
[----:B------:R-:W-:Y:S01]  /*09a0*/  IADD3 R70, PT, PT, -R77, R8, RZ ;  /* 0x000000084d467210 */ /* 0x000fe20007ffe1ff */
[----:B------:R-:W-:-:S07]  /*09b0*/  VIADD R69, R8, 0x1 ;  /* 0x0000000108457836 */ /* 0x000fce0000000000 */
.L_x_21938:
[----:B------:R-:W0:Y:S01]  /*09c0*/  LDC R12, c[0x0][0x3f0] ;  /* 0x0000fc00ff0c7b82 */ /* 0x000e220000000800 */
[----:B------:R-:W-:Y:S01]  /*09d0*/  IADD3 R4, PT, PT, R68, -0x1, RZ ;  /* 0xffffffff44047810 */ /* 0x000fe20007ffe0ff */
[----:B------:R-:W-:Y:S01]  /*09e0*/  BSSY B1, `(.L_x_21934) ;  /* 0x0000115000017945 */ /* 0x000fe20003800000 */
[----:B------:R-:W-:Y:S02]  /*09f0*/  LOP3.LUT R61, R66, 0x1, RZ, 0xc0, !PT ;  /* 0x00000001423d7812 */ /* 0x000fe400078ec0ff */
        /* <DEDUP_REMOVED lines=19> */
[----:B------:R-:W-:-:S05]  /*0b30*/  MOV R8, R6 ;  /* 0x0000000600087202 */ /* 0x000fca0000000f00 */
[----:B------:R-:W-:Y:S01]  /*0b40*/  @!P2 IMAD.MOV R8, RZ, RZ, -R8 ;  /* 0x000000ffff08a224 */ /* 0x000fe200078e0a08 */
        /* <DEDUP_REMOVED lines=8> */
[----:B------:R-:W-:-:S04]  /*0bd0*/  IMAD.HI.U32 R4, R5, R7, R4 ;  /* 0x0000000705047227 */ /* 0x000fc800078e0004 */
[----:B------:R-:W-:-:S04]  /*0be0*/  IMAD.MOV.U32 R5, RZ, RZ, R10 ;  /* 0x000000ffff057224 */ /* 0x000fc800078e000a */
[----:B------:R-:W-:-:S05]  /*0bf0*/  IMAD.HI.U32 R4, R4, R5, RZ ;  /* 0x0000000504047227 */ /* 0x000fca00078e00ff */
[----:B------:R-:W-:-:S05]  /*0c00*/  IADD3 R4, PT, PT, RZ, -R4, RZ ;  /* 0x80000004ff047210 */ /* 0x000fca0007ffe0ff */
[----:B------:R-:W-:Y:S02]  /*0c10*/  IMAD R4, R9, R4, R5 ;  /* 0x0000000409047224 */ /* 0x000fe400078e0205 */
[----:B------:R-:W-:-:S03]  /*0c20*/  VIADD R5, R0, -UR8 ;  /* 0x8000000800057c36 */ /* 0x000fc60008000000 */
[----:B------:R-:W-:-:S13]  /*0c30*/  ISETP.GT.U32.AND P0, PT, R9, R4, PT ;  /* 0x000000040900720c */ /* 0x000fda0003f04070 */
[----:B------:R-:W-:-:S05]  /*0c40*/  @!P0 IMAD.IADD R4, R4, 0x1, -R9 ;  /* 0x0000000104048824 */ /* 0x000fca00078e0a09 */
[----:B------:R-:W-:-:S13]  /*0c50*/  ISETP.GT.U32.AND P0, PT, R9, R4, PT ;  /* 0x000000040900720c */ /* 0x000fda0003f04070 */
[----:B------:R-:W-:Y:S02]  /*0c60*/  @!P0 IADD3 R4, PT, PT, R4, -R9, RZ ;  /* 0x8000000904048210 */ /* 0x000fe40007ffe0ff */
[----:B------:R-:W-:Y:S02]  /*0c70*/  ISETP.GT.AND P0, PT, R8, R5, PT ;  /* 0x000000050800720c */ /* 0x000fe40003f04270 */
        /* <DEDUP_REMOVED lines=9> */
.L_x_21935:
        /* <DEDUP_REMOVED lines=28> */
[----:B------:R-:W4:Y:S04]  /*0ed0*/  LDG.E.64.CONSTANT R54, desc[UR6][R58.64+0xb00] ;  /* 0x000b00063a367981 */ /* 0x000f28000c1e9b00 */
[----:B------:R-:W4:Y:S04]  /*0ee0*/  LDG.E.64.CONSTANT R56, desc[UR6][R58.64+0xc00] ;  /* 0x000c00063a387981 */ /* 0x000f28000c1e9b00 */
[----:B------:R-:W0:Y:S04]  /*0ef0*/  LDS.128 R28, [R24] ;  /* 0x00000000181c7984 */ /* 0x000e280000000c00 */
[----:B------:R-:W-:Y:S04]  /*0f00*/  LDS.128 R32, [R24+0x10] ;  /* 0x0000100018207984 */ /* 0x000fe80000000c00 */
[----:B------:R-:W-:Y:S04]  /*0f10*/  LDS.128 R36, [R24+0x20] ;  /* 0x0000200018247984 */ /* 0x000fe80000000c00 */
[----:B------:R-:W1:Y:S04]  /*0f20*/  LDS.128 R40, [R24+0x30] ;  /* 0x0000300018287984 */ /* 0x000e680000000c00 */
[----:B------:R-:W4:Y:S01]  /*0f30*/  LDG.E.64.CONSTANT R58, desc[UR6][R58.64+0xd00] ;  /* 0x000d00063a3a7981 */ /* 0x000f22000c1e9b00 */
[----:B0-----:R-:W-:-:S02]  /*0f40*/  HADD2.F32 R18, -RZ, R30.H0_H0 ;  /* 0x2000001eff127230 */ /* 0x001fc40000004100 */
[----:B------:R-:W-:Y:S02]  /*0f50*/  HADD2.F32 R16, -RZ, R28.H0_H0 ;  /* 0x2000001cff107230 */ /* 0x000fe40000004100 */
[----:B------:R-:W-:Y:S02]  /*0f60*/  HADD2.F32 R30, -RZ, R30.H1_H1 ;  /* 0x3000001eff1e7230 */ /* 0x000fe40000004100 */
[----:B------:R-:W-:Y:S02]  /*0f70*/  HADD2.F32 R28, -RZ, R28.H1_H1 ;  /* 0x3000001cff1c7230 */ /* 0x000fe40000004100 */
[----:B-1----:R-:W-:Y:S02]  /*0f80*/  HADD2.F32 R21, -RZ, R42.H1_H1 ;  /* 0x3000002aff157230 */ /* 0x002fe40000004100 */
[----:B--2---:R-:W-:Y:S02]  /*0f90*/  HADD2.F32 R19, -RZ, R4.H0_H0 ;  /* 0x20000004ff137230 */ /* 0x004fe40000004100 */
[----:B---3--:R-:W-:-:S03]  /*0fa0*/  HADD2.F32 R17, -RZ, R6.H0_H0 ;  /* 0x20000006ff117230 */ /* 0x008fc60000004100 */
[----:B------:R-:W-:-:S04]  /*0fb0*/  FMUL.FTZ R19, R18, R19 ;  /* 0x0000001312137220 */ /* 0x000fc80000410000 */
[----:B------:R-:W-:Y:S01]  /*0fc0*/  FFMA.FTZ R16, R16, R17, R19 ;  /* 0x0000001110107223 */ /* 0x000fe20000010013 */
[----:B------:R-:W-:-:S05]  /*0fd0*/  HADD2.F32 R17, -RZ, R4.H1_H1 ;  /* 0x30000004ff117230 */ /* 0x000fca0000004100 */
[----:B------:R-:W-:Y:S01]  /*0fe0*/  FMUL.FTZ R19, R30, R17 ;  /* 0x000000111e137220 */ /* 0x000fe20000410000 */
[----:B------:R-:W-:Y:S02]  /*0ff0*/  HADD2.F32 R17, -RZ, R6.H1_H1 ;  /* 0x30000006ff117230 */ /* 0x000fe40000004100 */
[----:B----4-:R-:W-:-:S03]  /*1000*/  HADD2.F32 R6, -RZ, R8.H0_H0 ;  /* 0x20000008ff067230 */ /* 0x010fc60000004100 */
[----:B------:R-:W-:Y:S01]  /*1010*/  FFMA.FTZ R4, R28, R17, R19 ;  /* 0x000000111c047223 */ /* 0x000fe20000010013 */
[----:B------:R-:W-:Y:S02]  /*1020*/  HADD2.F32 R17, -RZ, R32.H0_H0 ;  /* 0x20000020ff117230 */ /* 0x000fe40000004100 */
[----:B------:R-:W-:-:S03]  /*1030*/  HADD2.F32 R8, -RZ, R8.H1_H1 ;  /* 0x30000008ff087230 */ /* 0x000fc60000004100 */
        /* <DEDUP_REMOVED lines=32> */
[----:B------:R-:W-:-:S03]  /*1240*/  HADD2.F32 R8, -RZ, R48.H0_H0 ;  /* 0x20000030ff087230 */ /* 0x000fc60000004100 */
        /* <DEDUP_REMOVED lines=9> */
[----:B------:R-:W0:Y:S01]  /*12e0*/  LDS.128 R20, [R24+0x50] ;  /* 0x0000500018147984 */ /* 0x000e220000000c00 */
        /* <DEDUP_REMOVED lines=12> */
[----:B------:R-:W0:Y:S01]  /*13b0*/  LDS.128 R24, [R24+0x60] ;  /* 0x0000600018187984 */ /* 0x000e220000000c00 */
[----:B------:R-:W-:Y:S02]  /*13c0*/  HADD2.F32 R10, -RZ, R56.H0_H0 ;  /* 0x20000038ff0a7230 */ /* 0x000fe40000004100 */
[----:B0-----:R-:W-:-:S05]  /*13d0*/  HADD2.F32 R8, -RZ, R24.H0_H0 ;  /* 0x20000018ff087230 */ /* 0x001fca0000004100 */
[----:B------:R-:W-:Y:S01]  /*13e0*/  FFMA.FTZ R6, R8, R10, R6 ;  /* 0x0000000a08067223 */ /* 0x000fe20000010006 */
[----:B------:R-:W-:Y:S02]  /*13f0*/  HADD2.F32 R8, -RZ, R31.H0_H0 ;  /* 0x2000001fff087230 */ /* 0x000fe40000004100 */
[----:B------:R-:W-:-:S05]  /*1400*/  HADD2.F32 R10, -RZ, R5.H0_H0 ;  /* 0x20000005ff0a7230 */ /* 0x000fca0000004100 */
[----:B------:R-:W-:Y:S01]  /*1410*/  FMUL.FTZ R12, R8, R10 ;  /* 0x0000000a080c7220 */ /* 0x000fe20000410000 */
[----:B------:R-:W-:Y:S02]  /*1420*/  HADD2.F32 R10, -RZ, R5.H1_H1 ;  /* 0x30000005ff0a7230 */ /* 0x000fe40000004100 */
[----:B------:R-:W-:Y:S02]  /*1430*/  HADD2.F32 R5, -RZ, R29.H0_H0 ;  /* 0x2000001dff057230 */ /* 0x000fe40000004100 */
[----:B------:R-:W-:Y:S02]  /*1440*/  HADD2.F32 R8, -RZ, R7.H0_H0 ;  /* 0x20000007ff087230 */ /* 0x000fe40000004100 */
[----:B------:R-:W-:Y:S02]  /*1450*/  HADD2.F32 R31, -RZ, R31.H1_H1 ;  /* 0x3000001fff1f7230 */ /* 0x000fe40000004100 */
[----:B------:R-:W-:Y:S02]  /*1460*/  HADD2.F32 R29, -RZ, R29.H1_H1 ;  /* 0x3000001dff1d7230 */ /* 0x000fe40000004100 */
[----:B------:R-:W-:Y:S01]  /*1470*/  FFMA.FTZ R5, R5, R8, R12 ;  /* 0x0000000805057223 */ /* 0x000fe2000001000c */
[----:B------:R-:W-:-:S02]  /*1480*/  HADD2.F32 R8, -RZ, R7.H1_H1 ;  /* 0x30000007ff087230 */ /* 0x000fc40000004100 */
[----:B------:R-:W-:Y:S01]  /*1490*/  FMUL.FTZ R10, R31, R10 ;  /* 0x0000000a1f0a7220 */ /* 0x000fe20000410000 */
[----:B------:R-:W-:-:S03]  /*14a0*/  HADD2.F32 R7, -RZ, R9.H0_H0 ;  /* 0x20000009ff077230 */ /* 0x000fc60000004100 */
[----:B------:R-:W-:Y:S01]  /*14b0*/  FFMA.FTZ R8, R29, R8, R10 ;  /* 0x000000081d087223 */ /* 0x000fe2000001000a */
[----:B------:R-:W-:-:S05]  /*14c0*/  HADD2.F32 R10, -RZ, R33.H0_H0 ;  /* 0x20000021ff0a7230 */ /* 0x000fca0000004100 */
[----:B------:R-:W-:Y:S01]  /*14d0*/  FFMA.FTZ R5, R10, R7, R5 ;  /* 0x000000070a057223 */ /* 0x000fe20000010005 */
[----:B------:R-:W-:Y:S02]  /*14e0*/  HADD2.F32 R10, -RZ, R35.H0_H0 ;  /* 0x20000023ff0a7230 */ /* 0x000fe40000004100 */
[----:B------:R-:W-:-:S05]  /*14f0*/  HADD2.F32 R7, -RZ, R11.H0_H0 ;  /* 0x2000000bff077230 */ /* 0x000fca0000004100 */
[----:B------:R-:W-:Y:S01]  /*1500*/  FFMA.FTZ R5, R10, R7, R5 ;  /* 0x000000070a057223 */ /* 0x000fe20000010005 */
[----:B------:R-:W-:Y:S02]  /*1510*/  HADD2.F32 R10, -RZ, R37.H0_H0 ;  /* 0x20000025ff0a7230 */ /* 0x000fe40000004100 */
[----:B------:R-:W-:Y:S02]  /*1520*/  HADD2.F32 R7, -RZ, R13.H0_H0 ;  /* 0x2000000dff077230 */ /* 0x000fe40000004100 */
[----:B------:R-:W-:-:S03]  /*1530*/  HADD2.F32 R12, -RZ, R39.H0_H0 ;  /* 0x20000027ff0c7230 */ /* 0x000fc60000004100 */
[----:B------:R-:W-:Y:S01]  /*1540*/  FFMA.FTZ R5, R10, R7, R5 ;  /* 0x000000070a057223 */ /* 0x000fe20000010005 */
[----:B------:R-:W-:Y:S02]  /*1550*/  HADD2.F32 R7, -RZ, R15.H0_H0 ;  /* 0x2000000fff077230 */ /* 0x000fe40000004100 */
        /* <DEDUP_REMOVED lines=38> */
[----:B------:R-:W-:Y:S02]  /*17c0*/  HADD2.F32 R22, -RZ, R22.H1_H1 ;  /* 0x30000016ff167230 */ /* 0x000fe40000004100 */
[----:B------:R-:W-:Y:S02]  /*17d0*/  HADD2.F32 R54, -RZ, R54.H1_H1 ;  /* 0x30000036ff367230 */ /* 0x000fe40000004100 */
[----:B------:R-:W-:Y:S01]  /*17e0*/  FFMA.FTZ R5, R12, R7, R5 ;  /* 0x000000070c057223 */ /* 0x000fe20000010005 */
[----:B------:R-:W-:-:S02]  /*17f0*/  HADD2.F32 R19, -RZ, R19.H1_H1 ;  /* 0x30000013ff137230 */ /* 0x000fc40000004100 */
[----:B------:R-:W-:Y:S01]  /*1800*/  FFMA.FTZ R8, R17, R49, R8 ;  /* 0x0000003111087223 */ /* 0x000fe20000010008 */
[----:B------:R-:W-:Y:S02]  /*1810*/  HADD2.F32 R51, -RZ, R51.H1_H1 ;  /* 0x30000033ff337230 */ /* 0x000fe40000004100 */
        /* <DEDUP_REMOVED lines=9> */
[----:B------:R-:W-:Y:S02]  /*18b0*/  HADD2.F32 R7, -RZ, R58.H0_H0 ;  /* 0x2000003aff077230 */ /* 0x000fe40000004100 */
[----:B------:R-:W-:Y:S01]  /*18c0*/  FFMA.FTZ R8, R21, R53, R8 ;  /* 0x0000003515087223 */ /* 0x000fe20000010008 */
[----:B------:R-:W-:Y:S02]  /*18d0*/  HADD2.F32 R23, -RZ, R23.H1_H1 ;  /* 0x30000017ff177230 */ /* 0x000fe40000004100 */
[----:B------:R-:W-:-:S02]  /*18e0*/  HADD2.F32 R55, -RZ, R55.H1_H1 ;  /* 0x30000037ff377230 */ /* 0x000fc40000004100 */
        /* <DEDUP_REMOVED lines=24> */
.L_x_21985:
[----:B------:R-:W-:Y:S01]  /*1a70*/  IADD3 R6, PT, PT, R70, 0x1, RZ ;  /* 0x0000000146067810 */ /* 0x000fe20007ffe0ff */
        /* <DEDUP_REMOVED lines=11> */
.L_x_21936:
[----:B------:R-:W-:Y:S05]  /*1b30*/  BSYNC B1 ;  /* 0x0000000000017941 */ /* 0x000fea0003800000 */
.L_x_21934:
[----:B0-----:R-:W-:Y:S01]  /*1b40*/  IADD3 R4, PT, PT, R77, 0xf, RZ ;  /* 0x0000000f4d047810 */ /* 0x001fe20007ffe0ff */
[----:B------:R-:W-:Y:S01]  /*1b50*/  VIADD R76, R76, 0x4 ;  /* 0x000000044c4c7836 */ /* 0x000fe20000000000 */
[----:B------:R-:W-:Y:S01]  /*1b60*/  IADD3 R63, P1, PT, R63, 0x10, RZ ;  /* 0x000000103f3f7810 */ /* 0x000fe20007f3e0ff */
[----:B------:R-:W-:Y:S01]  /*1b70*/  VIADD R70, R70, 0x40 ;  /* 0x0000004046467836 */ /* 0x000fe20000000000 */
[----:B------:R-:W-:Y:S01]  /*1b80*/  SHF.R.S32.HI R5, RZ, 0x1f, R4 ;  /* 0x0000001fff057819 */ /* 0x000fe20000011404 */
[----:B------:R-:W-:Y:S01]  /*1b90*/  VIADD R68, R68, 0x40 ;  /* 0x0000004044447836 */ /* 0x000fe20000000000 */
[----:B------:R-:W-:Y:S02]  /*1ba0*/  IADD3 R71, PT, PT, R71, 0x100, RZ ;  /* 0x0000010047477810 */ /* 0x000fe40007ffe0ff */
[----:B------:R-:W-:Y:S02]  /*1bb0*/  LEA.HI R5, R5, R4, RZ, 0x4 ;  /* 0x0000000405057211 */ /* 0x000fe400078f20ff */
[----:B------:R-:W-:-:S02]  /*1bc0*/  IADD3 R69, PT, PT, R69, 0x40, RZ ;  /* 0x0000004045457810 */ /* 0x000fc40007ffe0ff */
[----:B------:R-:W-:Y:S02]  /*1bd0*/  SHF.R.S32.HI R5, RZ, 0x4, R5 ;  /* 0x00000004ff057819 */ /* 0x000fe40000011405 */
[----:B------:R-:W-:Y:S02]  /*1be0*/  IADD3.X R62, PT, PT, RZ, R62, RZ, P1, !PT ;  /* 0x0000003eff3e7210 */ /* 0x000fe40000ffe4ff */
[----:B------:R-:W-:-:S13]  /*1bf0*/  ISETP.GE.AND P0, PT, R76, R5, PT ;  /* 0x000000054c00720c */ /* 0x000fda0003f06270 */
[----:B------:R-:W-:Y:S05]  /*1c00*/  @!P0 BRA `(.L_x_21938) ;  /* 0xffffffec006c8947 */ /* 0x000fea000383ffff */
.L_x_21933:
[----:B------:R-:W-:Y:S05]  /*1c10*/  BSYNC B0 ;  /* 0x0000000000007941 */ /* 0x000fea0003800000 */
.L_x_21932:
        /* <DEDUP_REMOVED lines=9> */
.L_x_21991:
        /* <DEDUP_REMOVED lines=8> */
[----:B0-----:R-:W-:-:S05]  /*1d30*/  LEA R6, R3, R8, 0x2 ;  /* 0x0000000803067211 */ /* 0x001fca00078e10ff */
[----:B------:R0:W-:Y:S01]  /*1d40*/  @!P0 STS [R6], R7 ;  /* 0x0000000706008388 */ /* 0x0001e20000000800 */
[----:B------:R-:W-:Y:S01]  /*1d50*/  BAR.SYNC.DEFER_BLOCKING 0x0 ;  /* 0x0000000000007b1d */ /* 0x000fe20000010000 */
[C---:B------:R-:W-:Y:S01]  /*1d60*/  ISETP.GT.U32.AND P1, PT, R47.reuse, 0x3, PT ;  /* 0x000000032f00780c */ /* 0x040fe20003f24070 */
[----:B0-----:R-:W-:Y:S01]  /*1d70*/  IMAD R7, R47, 0x4, R8 ;  /* 0x000000042f077824 */ /* 0x001fe200078e0208 */
[----:B------:R-:W-:-:S03]  /*1d80*/  MOV R8, 0xff7fffff ;  /* 0xff7fffff00087802 */ /* 0x000fc60000000f00 */
[----:B------:R-:W-:Y:S08]  /*1d90*/  BSSY.RECONVERGENT B0, `(.L_x_21940) ;  /* 0x00000ef000007945 */ /* 0x000ff00003800200 */
        /* <DEDUP_REMOVED lines=31> */
.L_x_21944:
        /* <DEDUP_REMOVED lines=11> */
.L_x_21943:
[----:B------:R-:W-:Y:S05]  /*2040*/  BSYNC.RECONVERGENT B1 ;  /* 0x0000000000017941 */ /* 0x000fea0003800200 */
.L_x_21942:
        /* <DEDUP_REMOVED lines=12> */
.L_x_21947:
        /* <DEDUP_REMOVED lines=88> */
[----:B------:R1:W-:Y:S02]  /*2690*/  STS [R11+0xc00], R8 ;  /* 0x000c00080b007388 */ /* 0x0003e40000000800 */
[----:B0-----:R-:W-:Y:S02]  /*26a0*/  FADD.FTZ R27, R27, R36 ;  /* 0x000000241b1b7221 */ /* 0x001fe40000010000 */
        /* <DEDUP_REMOVED lines=10> */
.L_x_21946:
[----:B------:R-:W-:Y:S05]  /*2750*/  BSYNC.RECONVERGENT B1 ;  /* 0x0000000000017941 */ /* 0x000fea0003800200 */
.L_x_21945:
        /* <DEDUP_REMOVED lines=55> */
.L_x_21949:
[----:B------:R-:W-:Y:S05]  /*2ad0*/  BSYNC.RECONVERGENT B1 ;  /* 0x0000000000017941 */ /* 0x000fea0003800200 */
.L_x_21948:
        /* <DEDUP_REMOVED lines=26> */
.L_x_21941:
[----:B------:R-:W-:Y:S05]  /*2c80*/  BSYNC.RECONVERGENT B0 ;  /* 0x0000000000007941 */ /* 0x000fea0003800200 */
.L_x_21940:
        /* <DEDUP_REMOVED lines=40> */
.L_x_21954:
[----:B------:R-:W0:Y:S01]  /*2f10*/  LDS R7, [R10] ;  /* 0x000000000a077984 */ /* 0x000e220000000800 */
[----:B------:R-:W-:-:S05]  /*2f20*/  VIADD R11, R11, 0x1 ;  /* 0x000000010b0b7836 */ /* 0x000fca0000000000 */
[----:B------:R-:W-:Y:S01]  /*2f30*/  ISETP.NE.AND P0, PT, R11, RZ, PT ;  /* 0x000000ff0b00720c */ /* 0x000fe20003f05270 */
[----:B0-----:R-:W-:-:S05]  /*2f40*/  FMUL.FTZ R7, R7, R6 ;  /* 0x0000000607077220 */ /* 0x001fca0000410000 */
[----:B------:R0:W-:Y:S02]  /*2f50*/  STS [R10], R7 ;  /* 0x000000070a007388 */ /* 0x0001e40000000800 */
[----:B0-----:R-:W-:-:S05]  /*2f60*/  IADD3 R10, PT, PT, R10, 0x200, RZ ;  /* 0x000002000a0a7810 */ /* 0x001fca0007ffe0ff */
[----:B------:R-:W-:Y:S05]  /*2f70*/  @P0 BRA `(.L_x_21954) ;  /* 0xfffffffc00e40947 */ /* 0x000fea000383ffff */
.L_x_21953:
[----:B------:R-:W-:Y:S05]  /*2f80*/  BSYNC.RECONVERGENT B1 ;  /* 0x0000000000017941 */ /* 0x000fea0003800200 */
.L_x_21952:
        /* <DEDUP_REMOVED lines=12> */
.L_x_21957:
        /* <DEDUP_REMOVED lines=52> */
.L_x_21956:
[----:B------:R-:W-:Y:S05]  /*3390*/  BSYNC.RECONVERGENT B1 ;  /* 0x0000000000017941 */ /* 0x000fea0003800200 */
.L_x_21955:
        /* <DEDUP_REMOVED lines=31> */
.L_x_21959:
[----:B------:R-:W-:Y:S05]  /*3590*/  BSYNC.RECONVERGENT B1 ;  /* 0x0000000000017941 */ /* 0x000fea0003800200 */
.L_x_21958:
        /* <DEDUP_REMOVED lines=14> */
.L_x_21951:
[----:B------:R-:W-:Y:S05]  /*3680*/  BSYNC.RECONVERGENT B0 ;  /* 0x0000000000007941 */ /* 0x000fea0003800200 */
.L_x_21950:
[----:B01----:R-:W-:Y:S01]  /*3690*/  VIADD R6, R77, 0xf ;  /* 0x0000000f4d067836 */ /* 0x003fe20000000000 */
[----:B------:R-:W-:Y:S01]  /*36a0*/  BAR.SYNC.DEFER_BLOCKING 0x0 ;  /* 0x0000000000007b1d */ /* 0x000fe20000010000 */
[----:B------:R-:W-:Y:S01]  /*36b0*/  HFMA2 R33, -RZ, RZ, 0, 0 ;  /* 0x00000000ff217431 */ /* 0x000fe200000001ff */
[----:B------:R-:W-:Y:S02]  /*36c0*/  CS2R R34, SRZ ;  /* 0x0000000000227805 */ /* 0x000fe4000001ff00 */
[----:B------:R-:W-:Y:S02]  /*36d0*/  CS2R R36, SRZ ;  /* 0x0000000000247805 */ /* 0x000fe4000001ff00 */
[----:B------:R-:W-:Y:S02]  /*36e0*/  SHF.R.S32.HI R7, RZ, 0x1f, R6 ;  /* 0x0000001fff077819 */ /* 0x000fe40000011406 */
[----:B------:R-:W-:Y:S01]  /*36f0*/  CS2R R38, SRZ ;  /* 0x0000000000267805 */ /* 0x000fe2000001ff00 */
[----:B------:R-:W0:Y:S01]  /*3700*/  LDCU UR12, c[0x0][0x3cc] ;  /* 0x00007980ff0c77ac */ /* 0x000e220008000800 */
[----:B------:R-:W-:Y:S01]  /*3710*/  BSSY.RECONVERGENT B1, `(.L_x_21960) ;  /* 0x000019a000017945 */ /* 0x000fe20003800200 */
[----:B------:R-:W-:Y:S01]  /*3720*/  LEA.HI R7, R7, R6, RZ, 0x4 ;  /* 0x0000000607077211 */ /* 0x000fe200078f20ff */
[----:B------:R-:W1:Y:S03]  /*3730*/  LDCU.64 UR4, c[0x0][0x398] ;  /* 0x00007300ff0477ac */ /* 0x000e660008000a00 */
[----:B------:R-:W-:-:S04]  /*3740*/  SHF.R.S32.HI R32, RZ, 0x4, R7 ;  /* 0x00000004ff207819 */ /* 0x000fc80000011407 */
[----:B------:R-:W-:-:S13]  /*3750*/  ISETP.GE.AND P0, PT, R3, R32, PT ;  /* 0x000000200300720c */ /* 0x000fda0003f06270 */
[----:B01----:R-:W-:Y:S05]  /*3760*/  @P0 BRA `(.L_x_21961) ;  /* 0x0000001800500947 */ /* 0x003fea0003800000 */
[----:B------:R-:W0:Y:S01]  /*3770*/  I2F.RP R10, R60 ;  /* 0x0000003c000a7306 */ /* 0x000e220000209400 */
[----:B------:R-:W1:Y:S01]  /*3780*/  LDCU UR8, c[0x0][0x3b8] ;  /* 0x00007700ff0877ac */ /* 0x000e620008000800 */
[----:B------:R-:W-:Y:S01]  /*3790*/  SHF.R.U32.HI R8, RZ, 0x3, R66 ;  /* 0x00000003ff087819 */ /* 0x000fe20000011642 */
[----:B------:R-:W-:Y:S01]  /*37a0*/  IMAD.MOV.U32 R9, RZ, RZ, RZ ;  /* 0x000000ffff097224 */ /* 0x000fe200078e00ff */
[C---:B------:R-:W-:Y:S01]  /*37b0*/  LEA R44, R3.reuse, 0x3, 0x4 ;  /* 0x00000003032c7811 */ /* 0x040fe200078e20ff */
[----:B------:R-:W2:Y:S01]  /*37c0*/  LDCU UR9, c[0x0][0x3d0] ;  /* 0x00007a00ff0977ac */ /* 0x000ea20008000800 */
[----:B------:R-:W-:Y:S01]  /*37d0*/  LOP3.LUT R8, R8, 0x7c, RZ, 0xc0, !PT ;  /* 0x0000007c08087812 */ /* 0x000fe200078ec0ff */
[----:B------:R-:W-:Y:S01]  /*37e0*/  IMAD.MOV.U32 R33, RZ, RZ, RZ ;  /* 0x000000ffff217224 */ /* 0x000fe200078e00ff */
[C---:B------:R-:W-:Y:S01]  /*37f0*/  IADD3 R45, PT, PT, R3.reuse, -R32, RZ ;  /* 0x80000020032d7210 */ /* 0x040fe20007ffe0ff */
[----:B------:R-:W3:Y:S01]  /*3800*/  LDCU.64 UR10, c[0x0][0x3a8] ;  /* 0x00007500ff0a77ac */ /* 0x000ee20008000a00 */
[----:B------:R-:W-:Y:S01]  /*3810*/  IADD3 R46, PT, PT, R3, 0x1, RZ ;  /* 0x00000001032e7810 */ /* 0x000fe20007ffe0ff */
[----:B0-----:R-:W0:Y:S01]  /*3820*/  MUFU.RCP R10, R10 ;  /* 0x0000000a000a7308 */ /* 0x001e220000001000 */
[----:B-1----:R-:W-:Y:S01]  /*3830*/  IMAD R11, R67, UR8, RZ ;  /* 0x00000008430b7c24 */ /* 0x002fe2000f8e02ff */
[----:B------:R-:W1:Y:S03]  /*3840*/  LDCU UR8, c[0x0][0x3ec] ;  /* 0x00007d80ff0877ac */ /* 0x000e660008000800 */
[----:B------:R-:W-:-:S04]  /*3850*/  IMAD.WIDE R8, R11, 0x4, R8 ;  /* 0x000000040b087825 */ /* 0x000fc800078e0208 */
[----:B--2---:R-:W-:Y:S01]  /*3860*/  IMAD R52, R2, UR9, RZ ;  /* 0x0000000902347c24 */ /* 0x004fe2000f8e02ff */
[----:B---3--:R-:W-:-:S04]  /*3870*/  IADD3 R40, P0, PT, R8, UR10, RZ ;  /* 0x0000000a08287c10 */ /* 0x008fc8000ff1e0ff */
[----:B------:R-:W-:Y:S02]  /*3880*/  IADD3.X R43, PT, PT, R9, UR11, RZ, P0, !PT ;  /* 0x0000000b092b7c10 */ /* 0x000fe400087fe4ff */
[----:B0-----:R-:W-:Y:S02]  /*3890*/  IADD3 R6, PT, PT, R10, 0xffffffe, RZ ;  /* 0x0ffffffe0a067810 */ /* 0x001fe40007ffe0ff */
[----:B------:R-:W-:Y:S02]  /*38a0*/  SHF.L.U32 R10, R66, 0x5, RZ ;  /* 0x00000005420a7819 */ /* 0x000fe400000006ff */
[----:B------:R0:W2:Y:S01]  /*38b0*/  F2I.FTZ.U32.TRUNC.NTZ R7, R6 ;  /* 0x0000000600077305 */ /* 0x0000a2000021f000 */
[----:B-1----:R-:W-:Y:S02]  /*38c0*/  IADD3 R0, PT, PT, R0, -UR8, RZ ;  /* 0x8000000800007c10 */ /* 0x002fe4000fffe0ff */
[----:B------:R-:W-:Y:S01]  /*38d0*/  SHF.R.S32.HI R53, RZ, 0x1f, R52 ;  /* 0x0000001fff357819 */ /* 0x000fe20000011434 */
[----:B0-----:R-:W-:Y:S01]  /*38e0*/  VIADD R6, R4, 0x100 ;  /* 0x0000010004067836 */ /* 0x001fe20000000000 */
[----:B------:R-:W-:-:S04]  /*38f0*/  LOP3.LUT R4, R10, 0x20, RZ, 0xe2, !PT ;  /* 0x000000200a047812 */ /* 0x000fc800078ee2ff */
[----:B------:R-:W-:Y:S02]  /*3900*/  LEA R41, R5, R6, 0x18 ;  /* 0x0000000605297211 */ /* 0x000fe400078ec0ff */
[----:B--2---:R-:W-:Y:S02]  /*3910*/  IADD3 R11, PT, PT, RZ, -R7, RZ ;  /* 0x80000007ff0b7210 */ /* 0x004fe40007ffe0ff */
[----:B------:R-:W-:Y:S02]  /*3920*/  MOV R6, RZ ;  /* 0x000000ff00067202 */ /* 0x000fe40000000f00 */
[----:B------:R-:W-:Y:S01]  /*3930*/  LEA R4, R3, R4, 0x6 ;  /* 0x0000000403047211 */ /* 0x000fe200078e30ff */
[----:B------:R-:W-:-:S03]  /*3940*/  IMAD R5, R11, R60, RZ ;  /* 0x0000003c0b057224 */ /* 0x000fc600078e02ff */
[----:B------:R-:W-:Y:S01]  /*3950*/  IADD3 R41, PT, PT, R4, 0x10, R41 ;  /* 0x0000001004297810 */ /* 0x000fe20007ffe029 */
[----:B------:R-:W-:-:S04]  /*3960*/  IMAD.HI.U32 R42, R7, R5, R6 ;  /* 0x00000005072a7227 */ /* 0x000fc800078e0006 */
[----:B------:R-:W-:-:S05]  /*3970*/  IMAD.SHL.U32 R5, R66, 0x8, RZ ;  /* 0x0000000842057824 */ /* 0x000fca00078e00ff */
[----:B------:R-:W-:Y:S02]  /*3980*/  LOP3.LUT R48, R5, 0xf8, RZ, 0xc0, !PT ;  /* 0x000000f805307812 */ /* 0x000fe400078ec0ff */
[----:B------:R-:W-:-:S07]  /*3990*/  LOP3.LUT R2, R44, 0x8, R5, 0xf8, !PT ;  /* 0x000000082c027812 */ /* 0x000fce00078ef805 */
.L_x_21978:
[----:B0-----:R-:W0:Y:S01]  /*39a0*/  LDC R13, c[0x0][0x3f0] ;  /* 0x0000fc00ff0d7b82 */ /* 0x001e220000000800 */
        /* <DEDUP_REMOVED lines=44> */
[----:B--2---:R-:W-:Y:S05]  /*3c70*/  @!P0 BRA P1, `(.L_x_21963) ;  /* 0x0000001000e08947 */ /* 0x004fea0000800000 */
[----:B------:R-:W-:Y:S01]  /*3c80*/  IMAD.MOV.U32 R10, RZ, RZ, R40 ;  /* 0x000000ffff0a7224 */ /* 0x000fe200078e0028 */
[----:B------:R-:W-:Y:S01]  /*3c90*/  MOV R11, R43 ;  /* 0x0000002b000b7202 */ /* 0x000fe20000000f00 */
[----:B------:R-:W0:Y:S04]  /*3ca0*/  LDS.128 R4, [R41+-0x10] ;  /* 0xfffff00029047984 */ /* 0x000e280000000c00 */
[----:B------:R-:W2:Y:S01]  /*3cb0*/  LDG.E.CONSTANT R9, desc[UR6][R10.64] ;  /* 0x000000060a097981 */ /* 0x000ea2000c1e9900 */
[----:B------:R-:W-:-:S03]  /*3cc0*/  VIADD R54, R2, 0xfffffffd ;  /* 0xfffffffd02367836 */ /* 0x000fc60000000000 */
[----:B------:R-:W1:Y:S01]  /*3cd0*/  LDS.128 R12, [R41] ;  /* 0x00000000290c7984 */ /* 0x000e620000000c00 */
[----:B0-----:R-:W-:Y:S02]  /*3ce0*/  F2FP.F16.F32.PACK_AB R50, R7, R6 ;  /* 0x000000060732723e */ /* 0x001fe400000000ff */
[----:B------:R-:W-:Y:S01]  /*3cf0*/  F2FP.F16.F32.PACK_AB R16, R5, R4 ;  /* 0x000000040510723e */ /* 0x000fe200000000ff */
[----:B------:R-:W-:Y:S01]  /*3d00*/  BSSY.RECONVERGENT B2, `(.L_x_21964) ;  /* 0x0000028000027945 */ /* 0x000fe20003800200 */
[----:B-1----:R-:W-:Y:S01]  /*3d10*/  F2FP.F16.F32.PACK_AB R28, R13, R12 ;  /* 0x0000000c0d1c723e */ /* 0x002fe200000000ff */
[----:B--2---:R-:W-:-:S03]  /*3d20*/  IMAD.WIDE R8, R9, UR12, R52 ;  /* 0x0000000c09087c25 */ /* 0x004fc6000f8e0234 */
[----:B------:R-:W-:-:S04]  /*3d30*/  IADD3 R8, P0, PT, R48, R8, RZ ;  /* 0x0000000830087210 */ /* 0x000fc80007f1e0ff */
[----:B------:R-:W-:Y:S02]  /*3d40*/  IADD3.X R9, PT, PT, RZ, R9, RZ, P0, !PT ;  /* 0x00000009ff097210 */ /* 0x000fe400007fe4ff */
[C---:B------:R-:W-:Y:S02]  /*3d50*/  LEA R56, P1, R8.reuse, UR4, 0x1 ;  /* 0x0000000408387c11 */ /* 0x040fe4000f8208ff */
[----:B------:R-:W-:Y:S02]  /*3d60*/  ISETP.NE.AND P0, PT, R45, -0x1, PT ;  /* 0xffffffff2d00780c */ /* 0x000fe40003f05270 */
[----:B------:R-:W-:-:S05]  /*3d70*/  LEA.HI.X R57, R8, UR5, R9, 0x1, P1 ;  /* 0x0000000508397c11 */ /* 0x000fca00088f0c09 */
[----:B------:R0:W5:Y:S06]  /*3d80*/  LDG.E.128.CONSTANT R4, desc[UR6][R56.64] ;  /* 0x0000000638047981 */ /* 0x00016c000c1e9d00 */
[----:B------:R-:W-:Y:S05]  /*3d90*/  @P0 BRA `(.L_x_21965) ;  /* 0x0000000000780947 */ /* 0x000fea0003800000 */
        /* <DEDUP_REMOVED lines=8> */
[----:B-----5:R-:W-:Y:S02]  /*3e20*/  PRMT R9, R6, 0x7632, R9 ;  /* 0x0000763206097816 */ /* 0x020fe40000000009 */
[-C--:B------:R-:W-:Y:S02]  /*3e30*/  ISETP.GE.AND P3, PT, R18, R77.reuse, PT ;  /* 0x0000004d1200720c */ /* 0x080fe40003f66270 */
[-C--:B------:R-:W-:Y:S02]  /*3e40*/  ISETP.GE.AND P4, PT, R10, R77.reuse, PT ;  /* 0x0000004d0a00720c */ /* 0x080fe40003f86270 */
[-C--:B------:R-:W-:Y:S02]  /*3e50*/  ISETP.GE.AND P5, PT, R8, R77.reuse, PT ;  /* 0x0000004d0800720c */ /* 0x080fe40003fa6270 */
[----:B------:R-:W-:Y:S02]  /*3e60*/  SEL R6, R6, RZ, !P1 ;  /* 0x000000ff06067207 */ /* 0x000fe40004800000 */
[----:B------:R-:W-:-:S02]  /*3e70*/  ISETP.GE.AND P2, PT, R12, R77, PT ;  /* 0x0000004d0c00720c */ /* 0x000fc40003f46270 */
[C---:B------:R-:W-:Y:S02]  /*3e80*/  PRMT R8, R5.reuse, 0x7632, R8 ;  /* 0x0000763205087816 */ /* 0x040fe40000000008 */
[----:B------:R-:W-:Y:S02]  /*3e90*/  SEL R10, R5, RZ, !P6 ;  /* 0x000000ff050a7207 */ /* 0x000fe40007000000 */
        /* <DEDUP_REMOVED lines=14> */
.L_x_21965:
[----:B------:R-:W-:Y:S05]  /*3f80*/  BSYNC.RECONVERGENT B2 ;  /* 0x0000000000027941 */ /* 0x000fea0003800200 */
.L_x_21964:
[----:B------:R1:W5:Y:S01]  /*3f90*/  LDG.E.128.CONSTANT R8, desc[UR6][R56.64+0x200] ;  /* 0x0002000638087981 */ /* 0x000362000c1e9d00 */
[----:B------:R-:W-:Y:S01]  /*3fa0*/  BSSY.RECONVERGENT B2, `(.L_x_21966) ;  /* 0x0000021000027945 */ /* 0x000fe20003800200 */
[----:B-----5:R-:W-:-:S03]  /*3fb0*/  HMUL2 R12, R50, R5 ;  /* 0x00000005320c7232 */ /* 0x020fc60000000000 */
        /* <DEDUP_REMOVED lines=11> */
[----:B------:R-:W-:Y:S02]  /*4070*/  SEL R18, R10, RZ, !P1 ;  /* 0x000000ff0a127207 */ /* 0x000fe40004800000 */
        /* <DEDUP_REMOVED lines=19> */
.L_x_21967:
[----:B------:R-:W-:Y:S05]  /*41b0*/  BSYNC.RECONVERGENT B2 ;  /* 0x0000000000027941 */ /* 0x000fea0003800200 */
.L_x_21966:
        /* <DEDUP_REMOVED lines=47> */
.L_x_21969:
[----:B------:R-:W-:Y:S05]  /*44b0*/  BSYNC.RECONVERGENT B2 ;  /* 0x0000000000027941 */ /* 0x000fea0003800200 */
.L_x_21968:
[----:B-----5:R-:W-:Y:S02]  /*44c0*/  HMUL2 R29, R50, R29 ;  /* 0x0000001d321d7232 */ /* 0x020fe40000000000 */
[--C-:B------:R-:W-:Y:S01]  /*44d0*/  HADD2.F32 R4, -RZ, R6.reuse.H0_H0 ;  /* 0x20000006ff047230 */ /* 0x100fe20000004100 */
[----:B------:R-:W-:Y:S01]  /*44e0*/  BSSY.RECONVERGENT B2, `(.L_x_21970) ;  /* 0x0000027000027945 */ /* 0x000fe20003800200 */
[----:B------:R-:W-:Y:S02]  /*44f0*/  HADD2.F32 R7, -RZ, R6.H1_H1 ;  /* 0x30000006ff077230 */ /* 0x000fe40000004100 */
[----:B------:R-:W-:Y:S02]  /*4500*/  HFMA2 R29, R5, R28, R29 ;  /* 0x0000001c051d7231 */ /* 0x000fe4000000001d */
[--C-:B------:R-:W-:Y:S02]  /*4510*/  HADD2.F32 R6, -RZ, R10.reuse.H0_H0 ;  /* 0x2000000aff067230 */ /* 0x100fe40000004100 */
[----:B------:R-:W-:-:S02]  /*4520*/  HADD2.F32 R11, -RZ, R10.H1_H1 ;  /* 0x3000000aff0b7230 */ /* 0x000fc40000004100 */
[----:B------:R-:W-:Y:S01]  /*4530*/  FADD.FTZ R4, R4, R7 ;  /* 0x0000000704047221 */ /* 0x000fe20000010000 */
[----:B------:R-:W-:Y:S02]  /*4540*/  HFMA2 R30, R49, R30, R29 ;  /* 0x0000001e311e7231 */ /* 0x000fe4000000001d */
[----:B------:R-:W-:Y:S01]  /*4550*/  FADD.FTZ R7, R6, R11 ;  /* 0x0000000b06077221 */ /* 0x000fe20000010000 */
[----:B------:R-:W-:Y:S06]  /*4560*/  @P0 BRA `(.L_x_21971) ;  /* 0x0000000000780947 */ /* 0x000fec0003800000 */
[C---:B------:R-:W-:Y:S01]  /*4570*/  IADD3 R8, PT, PT, R2.reuse, 0x1, RZ ;  /* 0x0000000102087810 */ /* 0x040fe20007ffe0ff */
[----:B------:R-:W-:Y:S01]  /*4580*/  VIADD R6, R2, 0xffffffff ;  /* 0xffffffff02067836 */ /* 0x000fe20000000000 */
[----:B------:R-:W-:Y:S02]  /*4590*/  PRMT R10, R13, 0x7632, R10 ;  /* 0x000076320d0a7816 */ /* 0x000fe4000000000a */
[-C--:B------:R-:W-:Y:S01]  /*45a0*/  ISETP.GE.AND P1, PT, R8, R77.reuse, PT ;  /* 0x0000004d0800720c */ /* 0x080fe20003f26270 */
[----:B------:R-:W-:Y:S01]  /*45b0*/  VIADD R8, R2, 0x3 ;  /* 0x0000000302087836 */ /* 0x000fe20000000000 */
[-C--:B------:R-:W-:Y:S02]  /*45c0*/  ISETP.GE.AND P6, PT, R6, R77.reuse, PT ;  /* 0x0000004d0600720c */ /* 0x080fe40003fc6270 */
[----:B------:R-:W-:Y:S02]  /*45d0*/  IADD3 R6, PT, PT, R2, 0x2, RZ ;  /* 0x0000000202067810 */ /* 0x000fe40007ffe0ff */
[----:B------:R-:W-:-:S02]  /*45e0*/  ISETP.GE.AND P3, PT, R8, R77, PT ;  /* 0x0000004d0800720c */ /* 0x000fc40003f66270 */
[----:B------:R-:W-:Y:S02]  /*45f0*/  IADD3 R8, PT, PT, R2, 0x4, RZ ;  /* 0x0000000402087810 */ /* 0x000fe40007ffe0ff */
[-C--:B------:R-:W-:Y:S02]  /*4600*/  ISETP.GE.AND P2, PT, R6, R77.reuse, PT ;  /* 0x0000004d0600720c */ /* 0x080fe40003f46270 */
[----:B------:R-:W-:Y:S02]  /*4610*/  IADD3 R6, PT, PT, R2, -0x2, RZ ;  /* 0xfffffffe02067810 */ /* 0x000fe40007ffe0ff */
[-C--:B------:R-:W-:Y:S02]  /*4620*/  ISETP.GE.AND P4, PT, R8, R77.reuse, PT ;  /* 0x0000004d0800720c */ /* 0x080fe40003f86270 */
[----:B------:R-:W-:Y:S02]  /*4630*/  PRMT R8, R14, 0x7632, R8 ;  /* 0x000076320e087816 */ /* 0x000fe40000000008 */
[----:B------:R-:W-:-:S02]  /*4640*/  ISETP.GE.AND P5, PT, R6, R77, PT ;  /* 0x0000004d0600720c */ /* 0x000fc40003fa6270 */
[----:B------:R-:W-:Y:S02]  /*4650*/  SEL R13, R13, RZ, !P6 ;  /* 0x000000ff0d0d7207 */ /* 0x000fe40007000000 */
[----:B------:R-:W-:Y:S02]  /*4660*/  SEL R14, R14, RZ, !P1 ;  /* 0x000000ff0e0e7207 */ /* 0x000fe40004800000 */
[----:B------:R-:W-:Y:S02]  /*4670*/  PRMT R11, R15, 0x7632, R11 ;  /* 0x000076320f0b7816 */ /* 0x000fe4000000000b */
        /* <DEDUP_REMOVED lines=13> */
.L_x_21971:
[----:B------:R-:W-:Y:S05]  /*4750*/  BSYNC.RECONVERGENT B2 ;  /* 0x0000000000027941 */ /* 0x000fea0003800200 */
.L_x_21970:
[----:B------:R-:W-:Y:S01]  /*4760*/  HMUL2 R6, R50, R13 ;  /* 0x0000000d32067232 */ /* 0x000fe20000000000 */
[----:B------:R-:W-:Y:S01]  /*4770*/  BSSY.RECONVERGENT B2, `(.L_x_21972) ;  /* 0x0000024000027945 */ /* 0x000fe20003800200 */
[----:B------:R-:W-:Y:S02]  /*4780*/  HFMA2 R30, R9, R31, R30 ;  /* 0x0000001f091e7231 */ /* 0x000fe4000000001e */
[----:B------:R-:W-:Y:S01]  /*4790*/  FADD.FTZ R34, R34, R7 ;  /* 0x0000000722227221 */ /* 0x000fe20000010000 */
[----:B------:R-:W-:Y:S01]  /*47a0*/  FADD.FTZ R33, R33, R4 ;  /* 0x0000000421217221 */ /* 0x000fe20000010000 */
[----:B------:R-:W-:Y:S01]  /*47b0*/  HFMA2 R7, R5, R12, R6 ;  /* 0x0000000c05077231 */ /* 0x000fe20000000006 */
[----:B------:R-:W-:Y:S06]  /*47c0*/  @P0 BRA `(.L_x_21973) ;  /* 0x0000000000780947 */ /* 0x000fec0003800000 */
[C---:B------:R-:W-:Y:S01]  /*47d0*/  IADD3 R6, PT, PT, R2.reuse, 0x1, RZ ;  /* 0x0000000102067810 */ /* 0x040fe20007ffe0ff */
[C---:B------:R-:W-:Y:S01]  /*47e0*/  VIADD R4, R2.reuse, 0xffffffff ;  /* 0xffffffff02047836 */ /* 0x040fe20000000000 */
[C---:B------:R-:W-:Y:S01]  /*47f0*/  IADD3 R8, PT, PT, R2.reuse, 0x2, RZ ;  /* 0x0000000202087810 */ /* 0x040fe20007ffe0ff */
[----:B------:R-:W-:Y:S01]  /*4800*/  VIADD R10, R2, 0x3 ;  /* 0x00000003020a7836 */ /* 0x000fe20000000000 */
[-C--:B------:R-:W-:Y:S02]  /*4810*/  ISETP.GE.AND P1, PT, R6, R77.reuse, PT ;  /* 0x0000004d0600720c */ /* 0x080fe40003f26270 */
[----:B------:R-:W-:Y:S02]  /*4820*/  IADD3 R6, PT, PT, R2, 0x4, RZ ;  /* 0x0000000402067810 */ /* 0x000fe40007ffe0ff */
[----:B------:R-:W-:Y:S02]  /*4830*/  ISETP.GE.AND P6, PT, R4, R77, PT ;  /* 0x0000004d0400720c */ /* 0x000fe40003fc6270 */
[----:B------:R-:W-:-:S02]  /*4840*/  IADD3 R4, PT, PT, R2, -0x2, RZ ;  /* 0xfffffffe02047810 */ /* 0x000fc40007ffe0ff */
[-C--:B------:R-:W-:Y:S02]  /*4850*/  ISETP.GE.AND P2, PT, R8, R77.reuse, PT ;  /* 0x0000004d0800720c */ /* 0x080fe40003f46270 */
[-C--:B------:R-:W-:Y:S02]  /*4860*/  ISETP.GE.AND P4, PT, R6, R77.reuse, PT ;  /* 0x0000004d0600720c */ /* 0x080fe40003f86270 */
[----:B------:R-:W-:Y:S02]  /*4870*/  PRMT R6, R17, 0x7632, R6 ;  /* 0x0000763211067816 */ /* 0x000fe40000000006 */
[----:B------:R-:W-:Y:S02]  /*4880*/  PRMT R8, R18, 0x7632, R8 ;  /* 0x0000763212087816 */ /* 0x000fe40000000008 */
[-C--:B------:R-:W-:Y:S02]  /*4890*/  ISETP.GE.AND P3, PT, R10, R77.reuse, PT ;  /* 0x0000004d0a00720c */ /* 0x080fe40003f66270 */
[----:B------:R-:W-:-:S02]  /*48a0*/  ISETP.GE.AND P5, PT, R4, R77, PT ;  /* 0x0000004d0400720c */ /* 0x000fc40003fa6270 */
[----:B------:R-:W-:Y:S02]  /*48b0*/  SEL R17, R17, RZ, !P6 ;  /* 0x000000ff11117207 */ /* 0x000fe40007000000 */
        /* <DEDUP_REMOVED lines=15> */
.L_x_21973:
[----:B------:R-:W-:Y:S05]  /*49b0*/  BSYNC.RECONVERGENT B2 ;  /* 0x0000000000027941 */ /* 0x000fea0003800200 */
.L_x_21972:
[----:B------:R-:W-:Y:S04]  /*49c0*/  BSSY.RECONVERGENT B2, `(.L_x_21974) ;  /* 0x0000020000027945 */ /* 0x000fe80003800200 */
[----:B------:R-:W-:Y:S05]  /*49d0*/  @P0 BRA `(.L_x_21975) ;  /* 0x0000000000780947 */ /* 0x000fea0003800000 */
        /* <DEDUP_REMOVED lines=30> */
.L_x_21975:
[----:B------:R-:W-:Y:S05]  /*4bc0*/  BSYNC.RECONVERGENT B2 ;  /* 0x0000000000027941 */ /* 0x000fea0003800200 */
.L_x_21974:
[----:B------:R-:W-:Y:S04]  /*4bd0*/  BSSY.RECONVERGENT B2, `(.L_x_21976) ;  /* 0x0000020000027945 */ /* 0x000fe80003800200 */
[----:B------:R-:W-:Y:S05]  /*4be0*/  @P0 BRA `(.L_x_21977) ;  /* 0x0000000000780947 */ /* 0x000fea0003800000 */
[C---:B------:R-:W-:Y:S01]  /*4bf0*/  VIADD R4, R2.reuse, 0xfffffffe ;  /* 0xfffffffe02047836 */ /* 0x040fe20000000000 */
[C---:B------:R-:W-:Y:S01]  /*4c00*/  IADD3 R6, PT, PT, R2.reuse, -0x1, RZ ;  /* 0xffffffff02067810 */ /* 0x040fe20007ffe0ff */
[----:B------:R-:W-:Y:S01]  /*4c10*/  VIADD R8, R2, 0x2 ;  /* 0x0000000202087836 */ /* 0x000fe20000000000 */
[-C--:B------:R-:W-:Y:S02]  /*4c20*/  ISETP.GE.AND P6, PT, R54, R77.reuse, PT ;  /* 0x0000004d3600720c */ /* 0x080fe40003fc6270 */
[-C--:B------:R-:W-:Y:S02]  /*4c30*/  ISETP.GE.AND P2, PT, R4, R77.reuse, PT ;  /* 0x0000004d0400720c */ /* 0x080fe40003f46270 */
[----:B------:R-:W-:Y:S02]  /*4c40*/  IADD3 R4, PT, PT, R2, 0x4, RZ ;  /* 0x0000000402047810 */ /* 0x000fe40007ffe0ff */
[----:B------:R-:W-:Y:S02]  /*4c50*/  ISETP.GE.AND P5, PT, R6, R77, PT ;  /* 0x0000004d0600720c */ /* 0x000fe40003fa6270 */
[----:B------:R-:W-:-:S02]  /*4c60*/  IADD3 R6, PT, PT, R2, 0x1, RZ ;  /* 0x0000000102067810 */ /* 0x000fc40007ffe0ff */
[----:B------:R-:W-:Y:S02]  /*4c70*/  IADD3 R10, PT, PT, R2, 0x3, RZ ;  /* 0x00000003020a7810 */ /* 0x000fe40007ffe0ff */
[-C--:B------:R-:W-:Y:S02]  /*4c80*/  ISETP.GE.AND P0, PT, R4, R77.reuse, PT ;  /* 0x0000004d0400720c */ /* 0x080fe40003f06270 */
[----:B------:R-:W-:Y:S02]  /*4c90*/  PRMT R4, R24, 0x7632, R4 ;  /* 0x0000763218047816 */ /* 0x000fe40000000004 */
[-C--:B------:R-:W-:Y:S02]  /*4ca0*/  ISETP.GE.AND P4, PT, R6, R77.reuse, PT ;  /* 0x0000004d0600720c */ /* 0x080fe40003f86270 */
[-C--:B------:R-:W-:Y:S02]  /*4cb0*/  ISETP.GE.AND P1, PT, R8, R77.reuse, PT ;  /* 0x0000004d0800720c */ /* 0x080fe40003f26270 */
[----:B------:R-:W-:-:S02]  /*4cc0*/  ISETP.GE.AND P3, PT, R10, R77, PT ;  /* 0x0000004d0a00720c */ /* 0x000fc40003f66270 */
[----:B------:R-:W-:Y:S02]  /*4cd0*/  SEL R24, R24, RZ, !P6 ;  /* 0x000000ff18187207 */ /* 0x000fe40007000000 */
        /* <DEDUP_REMOVED lines=15> */
.L_x_21977:
[----:B------:R-:W-:Y:S05]  /*4dd0*/  BSYNC.RECONVERGENT B2 ;  /* 0x0000000000027941 */ /* 0x000fea0003800200 */
.L_x_21976:
[C---:B------:R-:W-:Y:S02]  /*4de0*/  HMUL2 R8, R50.reuse, R17 ;  /* 0x0000001132087232 */ /* 0x040fe40000000000 */
[C---:B------:R-:W-:Y:S02]  /*4df0*/  HFMA2 R10, R50.reuse, R21, -RZ ;  /* 0x00000015320a7231 */ /* 0x040fe400001000ff */
[----:B------:R-:W-:Y:S02]  /*4e00*/  HMUL2 R12, R50, R25 ;  /* 0x00000019320c7232 */ /* 0x000fe40000000000 */
[----:B------:R-:W-:Y:S02]  /*4e10*/  HFMA2 R7, R49, R14, R7 ;  /* 0x0000000e31077231 */ /* 0x000fe40000000007 */
[C---:B------:R-:W-:Y:S02]  /*4e20*/  HFMA2 R8, R5.reuse, R16, R8 ;  /* 0x0000001005087231 */ /* 0x040fe40000000008 */
[----:B------:R-:W-:-:S02]  /*4e30*/  HFMA2 R11, R5, R20, R10 ;  /* 0x00000014050b7231 */ /* 0x000fc4000000000a */
[----:B------:R-:W-:Y:S02]  /*4e40*/  HFMA2 R13, R5, R24, R12 ;  /* 0x00000018050d7231 */ /* 0x000fe4000000000c */
[----:B------:R-:W-:Y:S02]  /*4e50*/  HADD2.F32 R4, -RZ, R30.H0_H0 ;  /* 0x2000001eff047230 */ /* 0x000fe40000004100 */
[C---:B------:R-:W-:Y:S02]  /*4e60*/  HFMA2 R8, R49.reuse, R18, R8 ;  /* 0x0000001231087231 */ /* 0x040fe40000000008 */
[C---:B------:R-:W-:Y:S02]  /*4e70*/  HFMA2 R11, R49.reuse, R22, R11 ;  /* 0x00000016310b7231 */ /* 0x040fe4000000000b */
[----:B------:R-:W-:Y:S02]  /*4e80*/  HFMA2 R13, R49, R26, R13 ;  /* 0x0000001a310d7231 */ /* 0x000fe4000000000d */
[----:B------:R-:W-:-:S02]  /*4e90*/  HADD2.F32 R5, -RZ, R30.H1_H1 ;  /* 0x3000001eff057230 */ /* 0x000fc40000004100 */
[C---:B------:R-:W-:Y:S02]  /*4ea0*/  HFMA2 R7, R9.reuse, R15, R7 ;  /* 0x0000000f09077231 */ /* 0x040fe40000000007 */
[C---:B------:R-:W-:Y:S02]  /*4eb0*/  HFMA2 R11, R9.reuse, R23, R11 ;  /* 0x00000017090b7231 */ /* 0x040fe4000000000b */
[C---:B------:R-:W-:Y:S02]  /*4ec0*/  HFMA2 R8, R9.reuse, R19, R8 ;  /* 0x0000001309087231 */ /* 0x040fe40000000008 */
[----:B------:R-:W-:Y:S02]  /*4ed0*/  HFMA2 R13, R9, R27, R13 ;  /* 0x0000001b090d7231 */ /* 0x000fe4000000000d */
[----:B------:R-:W-:Y:S01]  /*4ee0*/  FADD.FTZ R4, R4, R5 ;  /* 0x0000000504047221 */ /* 0x000fe20000010000 */
[--C-:B------:R-:W-:Y:S02]  /*4ef0*/  HADD2.F32 R5, -RZ, R7.reuse.H0_H0 ;  /* 0x20000007ff057230 */ /* 0x100fe40000004100 */
[----:B------:R-:W-:-:S02]  /*4f00*/  HADD2.F32 R6, -RZ, R7.H1_H1 ;  /* 0x30000007ff067230 */ /* 0x000fc40000004100 */
[----:B------:R-:W-:Y:S01]  /*4f10*/  FADD.FTZ R35, R35, R4 ;  /* 0x0000000423237221 */ /* 0x000fe20000010000 */
[--C-:B------:R-:W-:Y:S02]  /*4f20*/  HADD2.F32 R7, -RZ, R8.reuse.H0_H0 ;  /* 0x20000008ff077230 */ /* 0x100fe40000004100 */
[--C-:B------:R-:W-:Y:S02]  /*4f30*/  HADD2.F32 R9, -RZ, R11.reuse.H0_H0 ;  /* 0x2000000bff097230 */ /* 0x100fe40000004100 */
[----:B------:R-:W-:Y:S01]  /*4f40*/  FADD.FTZ R5, R5, R6 ;  /* 0x0000000605057221 */ /* 0x000fe20000010000 */
[----:B------:R-:W-:Y:S02]  /*4f50*/  HADD2.F32 R10, -RZ, R11.H1_H1 ;  /* 0x3000000bff0a7230 */ /* 0x000fe40000004100 */
[----:B------:R-:W-:Y:S02]  /*4f60*/  HADD2.F32 R8, -RZ, R8.H1_H1 ;  /* 0x30000008ff087230 */ /* 0x000fe40000004100 */
[----:B------:R-:W-:Y:S01]  /*4f70*/  FADD.FTZ R36, R36, R5 ;  /* 0x0000000524247221 */ /* 0x000fe20000010000 */
[----:B------:R-:W-:-:S02]  /*4f80*/  HADD2.F32 R11, -RZ, R13.H0_H0 ;  /* 0x2000000dff0b7230 */ /* 0x000fc40000004100 */
[----:B------:R-:W-:Y:S01]  /*4f90*/  FADD.FTZ R9, R9, R10 ;  /* 0x0000000a09097221 */ /* 0x000fe20000010000 */
[----:B------:R-:W-:Y:S02]  /*4fa0*/  HADD2.F32 R12, -RZ, R13.H1_H1 ;  /* 0x3000000dff0c7230 */ /* 0x000fe40000004100 */
[----:B------:R-:W-:Y:S01]  /*4fb0*/  FADD.FTZ R8, R7, R8 ;  /* 0x0000000807087221 */ /* 0x000fe20000010000 */
[----:B------:R-:W-:Y:S02]  /*4fc0*/  FADD.FTZ R38, R38, R9 ;  /* 0x0000000926267221 */ /* 0x000fe40000010000 */
[----:B------:R-:W-:Y:S01]  /*4fd0*/  FADD.FTZ R12, R11, R12 ;  /* 0x0000000c0b0c7221 */ /* 0x000fe20000010000 */
[----:B------:R-:W-:-:S03]  /*4fe0*/  FADD.FTZ R37, R37, R8 ;  /* 0x0000000825257221 */ /* 0x000fc60000010000 */
[----:B------:R-:W-:-:S07]  /*4ff0*/  FADD.FTZ R39, R39, R12 ;  /* 0x0000000c27277221 */ /* 0x000fce0000010000 */
.L_x_21963:
[----:B------:R-:W-:Y:S05]  /*5000*/  BSYNC.RECONVERGENT B0 ;  /* 0x0000000000007941 */ /* 0x000fea0003800200 */
.L_x_21962:
[----:B------:R-:W-:Y:S01]  /*5010*/  VIADD R5, R46, 0x3 ;  /* 0x000000032e057836 */ /* 0x000fe20000000000 */
[----:B------:R-:W-:Y:S01]  /*5020*/  IADD3 R40, P1, PT, R40, 0x10, RZ ;  /* 0x0000001028287810 */ /* 0x000fe20007f3e0ff */
[----:B------:R-:W-:Y:S01]  /*5030*/  VIADD R46, R46, 0x4 ;  /* 0x000000042e2e7836 */ /* 0x000fe20000000000 */
[----:B------:R-:W-:Y:S02]  /*5040*/  IADD3 R45, PT, PT, R45, 0x4, RZ ;  /* 0x000000042d2d7810 */ /* 0x000fe40007ffe0ff */
[----:B------:R-:W-:Y:S01]  /*5050*/  ISETP.GE.AND P0, PT, R5, R32, PT ;  /* 0x000000200500720c */ /* 0x000fe20003f06270 */
[----:B------:R-:W-:Y:S01]  /*5060*/  IMAD.X R43, RZ, RZ, R43, P1 ;  /* 0x000000ffff2b7224 */ /* 0x000fe200008e062b */
[----:B------:R-:W-:Y:S02]  /*5070*/  IADD3 R2, PT, PT, R2, 0x40, RZ ;  /* 0x0000004002027810 */ /* 0x000fe40007ffe0ff */
[----:B------:R-:W-:Y:S02]  /*5080*/  IADD3 R41, PT, PT, R41, 0x100, RZ ;  /* 0x0000010029297810 */ /* 0x000fe40007ffe0ff */
[----:B------:R-:W-:-:S07]  /*5090*/  IADD3 R44, PT, PT, R44, 0x40, RZ ;  /* 0x000000402c2c7810 */ /* 0x000fce0007ffe0ff */
[----:B------:R-:W-:Y:S05]  /*50a0*/  @!P0 BRA `(.L_x_21978) ;  /* 0xffffffe8003c8947 */ /* 0x000fea000383ffff */
.L_x_21961:
[----:B------:R-:W-:Y:S05]  /*50b0*/  BSYNC.RECONVERGENT B1 ;  /* 0x0000000000017941 */ /* 0x000fea0003800200 */
.L_x_21960:
[----:B------:R-:W3:Y:S01]  /*50c0*/  S2UR UR5, SR_CgaCtaId ;  /* 0x00000000000579c3 */ /* 0x000ee20000008800 */
[----:B------:R-:W4:Y:S01]  /*50d0*/  SHFL.BFLY PT, R0, R33, 0x1, 0x1f ;  /* 0x0c201f0021007f89 */ /* 0x000f2200000e0000 */
[----:B------:R-:W-:Y:S01]  /*50e0*/  SHF.R.U32.HI R8, RZ, 0x1, R47 ;  /* 0x00000001ff087819 */ /* 0x000fe2000001162f */
[----:B------:R-:W-:Y:S01]  /*50f0*/  UMOV UR4, 0x400 ;  /* 0x0000040000047882 */ /* 0x000fe20000000000 */
[----:B------:R-:W-:Y:S01]  /*5100*/  LOP3.LUT R10, R66, 0x1, RZ, 0xc0, !PT ;  /* 0x00000001420a7812 */ /* 0x000fe200078ec0ff */
[----:B------:R-:W0:Y:S01]  /*5110*/  SHFL.BFLY PT, R5, R34, 0x1, 0x1f ;  /* 0x0c201f0022057f89 */ /* 0x000e2200000e0000 */
[----:B------:R-:W-:Y:S01]  /*5120*/  UIADD3 UR4, UPT, UPT, UR4, 0x100, URZ ;  /* 0x0000010004047890 */ /* 0x000fe2000fffe0ff */
[----:B------:R-:W-:Y:S01]  /*5130*/  IMAD R8, R3, 0x70, R8 ;  /* 0x0000007003087824 */ /* 0x000fe200078e0208 */
[----:B------:R-:W-:Y:S01]  /*5140*/  ISETP.NE.AND P5, PT, R10, RZ, PT ;  /* 0x000000ff0a00720c */ /* 0x000fe20003fa5270 */
[----:B------:R-:W1:Y:S01]  /*5150*/  SHFL.BFLY PT, R2, R35, 0x1, 0x1f ;  /* 0x0c201f0023027f89 */ /* 0x000e6200000e0000 */
[C---:B------:R-:W-:Y:S01]  /*5160*/  LOP3.LUT R3, R66.reuse, 0x3c0, RZ, 0xc0, !PT ;  /* 0x000003c042037812 */ /* 0x040fe200078ec0ff */
[----:B------:R-:W-:Y:S01]  /*5170*/  BSSY.RECONVERGENT B0, `(.L_x_21979) ;  /* 0x000002c000007945 */ /* 0x000fe20003800200 */
[----:B------:R-:W-:Y:S01]  /*5180*/  LOP3.LUT P0, RZ, R66, 0x3c1, RZ, 0xc0, !PT ;  /* 0x000003c142ff7812 */ /* 0x000fe2000780c0ff */
[----:B------:R-:W2:Y:S01]  /*5190*/  SHFL.BFLY PT, R7, R36, 0x1, 0x1f ;  /* 0x0c201f0024077f89 */ /* 0x000ea200000e0000 */
[----:B------:R-:W-:-:S02]  /*51a0*/  ISETP.NE.OR P4, PT, R3, 0x40, P5 ;  /* 0x000000400300780c */ /* 0x000fc40002f85670 */
[C---:B------:R-:W-:Y:S01]  /*51b0*/  LOP3.LUT P1, RZ, R66.reuse, 0x3e1, RZ, 0xc0, !PT ;  /* 0x000003e142ff7812 */ /* 0x040fe2000782c0ff */
[----:B------:R-:W2:Y:S01]  /*51c0*/  SHFL.BFLY PT, R4, R37, 0x1, 0x1f ;  /* 0x0c201f0025047f89 */ /* 0x000ea200000e0000 */
[C---:B------:R-:W-:Y:S02]  /*51d0*/  ISETP.GT.U32.AND P2, PT, R66.reuse, 0x1f, PT ;  /* 0x0000001f4200780c */ /* 0x040fe40003f44070 */
[----:B------:R-:W-:Y:S01]  /*51e0*/  LOP3.LUT R66, R66, 0x3e0, RZ, 0xc0, !PT ;  /* 0x000003e042427812 */ /* 0x000fe200078ec0ff */
[----:B------:R-:W2:Y:S01]  /*51f0*/  SHFL.BFLY PT, R9, R38, 0x1, 0x1f ;  /* 0x0c201f0026097f89 */ /* 0x000ea200000e0000 */
[----:B---3--:R-:W-:-:S03]  /*5200*/  ULEA UR4, UR5, UR4, 0x18 ;  /* 0x0000000405047291 */ /* 0x008fc6000f8ec0ff */
[----:B------:R-:W3:Y:S01]  /*5210*/  SHFL.BFLY PT, R6, R39, 0x1, 0x1f ;  /* 0x0c201f0027067f89 */ /* 0x000ee200000e0000 */
[----:B----4-:R-:W-:Y:S01]  /*5220*/  FADD.FTZ R0, R0, R33 ;  /* 0x0000002100007221 */ /* 0x010fe20000010000 */
[----:B------:R-:W-:Y:S01]  /*5230*/  ISETP.NE.OR P3, PT, R66, 0x20, P5 ;  /* 0x000000204200780c */ /* 0x000fe20002f65670 */
[----:B------:R-:W-:Y:S01]  /*5240*/  BAR.SYNC.DEFER_BLOCKING 0x0 ;  /* 0x0000000000007b1d */ /* 0x000fe20000010000 */
[----:B0-----:R-:W-:Y:S01]  /*5250*/  FADD.FTZ R5, R5, R34 ;  /* 0x0000002205057221 */ /* 0x001fe20000010000 */
[----:B------:R-:W-:Y:S01]  /*5260*/  LEA R3, R8, UR4, 0x2 ;  /* 0x0000000408037c11 */ /* 0x000fe2000f8e10ff */
[----:B-1----:R-:W-:Y:S01]  /*5270*/  FADD.FTZ R35, R2, R35 ;  /* 0x0000002302237221 */ /* 0x002fe20000010000 */
[----:B--2---:R-:W-:Y:S01]  /*5280*/  FADD.FTZ R36, R7, R36 ;  /* 0x0000002407247221 */ /* 0x004fe20000010000 */
[----:B------:R-:W-:Y:S01]  /*5290*/  FADD.FTZ R4, R4, R37 ;  /* 0x0000002504047221 */ /* 0x000fe20000010000 */
[----:B------:R-:W-:Y:S01]  /*52a0*/  FADD.FTZ R9, R9, R38 ;  /* 0x0000002609097221 */ /* 0x000fe20000010000 */
[----:B---3--:R-:W-:Y:S01]  /*52b0*/  FADD.FTZ R6, R6, R39 ;  /* 0x0000002706067221 */ /* 0x008fe20000010000 */
        /* <DEDUP_REMOVED lines=23> */
.L_x_21980:
[----:B------:R-:W-:Y:S05]  /*5430*/  BSYNC.RECONVERGENT B0 ;  /* 0x0000000000007941 */ /* 0x000fea0003800200 */
.L_x_21979:
        /* <DEDUP_REMOVED lines=25> */
.L_x_21982:
[----:B------:R-:W-:Y:S05]  /*55d0*/  BSYNC.RECONVERGENT B0 ;  /* 0x0000000000007941 */ /* 0x000fea0003800200 */
.L_x_21981:
        /* <DEDUP_REMOVED lines=13> */
[----:B------:R-:W-:-:S02]  /*56b0*/  PRMT R5, R0, 0x7632, R5 ;  /* 0x0000763200057816 */ /* 0x000fc40000000005 */
[----:B------:R-:W-:Y:S02]  /*56c0*/  F2FP.F16.F32.PACK_AB R6, RZ, R6 ;  /* 0x00000006ff06723e */ /* 0x000fe400000000ff */
[----:B------:R-:W-:Y:S02]  /*56d0*/  PRMT R7, R35, 0x7632, R7 ;  /* 0x0000763223077816 */ /* 0x000fe40000000007 */
        /* <DEDUP_REMOVED lines=15> */
.L_x_21937:
        /* <DEDUP_REMOVED lines=8> */
.L_x_21984:
[----:B------:R-:W-:Y:S05]  /*5850*/  BSYNC B2 ;  /* 0x0000000000027941 */ /* 0x000fea0003800000 */
.L_x_21983:
[----:B------:R-:W-:Y:S01]  /*5860*/  MOV R4, R7 ;  /* 0x0000000700047202 */ /* 0x000fe20000000f00 */
[----:B------:R-:W-:Y:S06]  /*5870*/  BRA `(.L_x_21985) ;  /* 0xffffffc0007c7947 */ /* 0x000fec000383ffff */
.L_x_21939:
[----:B------:R-:W-:Y:S01]  /*5880*/  HFMA2 R10, -RZ, RZ, 0, 9.5367431640625e-07 ;  /* 0x00000010ff0a7431 */ /* 0x000fe200000001ff */
[----:B------:R-:W-:Y:S01]  /*5890*/  BSSY B0, `(.L_x_21986) ;  /* 0x0000007000007945 */ /* 0x000fe20003800000 */
[----:B------:R-:W-:Y:S01]  /*58a0*/  IMAD.MOV.U32 R9, RZ, RZ, R72 ;  /* 0x000000ffff097224 */ /* 0x000fe200078e0048 */
[----:B------:R-:W-:Y:S01]  /*58b0*/  MOV R11, 0x1f ;  /* 0x0000001f000b7802 */ /* 0x000fe20000000f00 */
[----:B------:R-:W-:-:S07]  /*58c0*/  IMAD.MOV.U32 R8, RZ, RZ, -0x1 ;  /* 0xffffffffff087424 */ /* 0x000fce00078e00ff */
[----:B-----5:R-:W-:Y:S05]  /*58d0*/  WARPSYNC.COLLECTIVE R8, `(.L_x_21987) ;  /* 0x0000000008087348 */ /* 0x020fea0003c00000 */
[----:B------:R0:W1:Y:S02]  /*58e0*/  SHFL.BFLY P2, R7, R9, R10, R11 ;  /* 0x0c00000a09077389 */ /* 0x000064000004000b */
[----:B01---5:R-:W-:Y:S05]  /*58f0*/  ENDCOLLECTIVE ;  /* 0x000000000000791b */ /* 0x023fea0003800000 */
.L_x_21987:
[----:B------:R-:W-:Y:S05]  /*5900*/  BSYNC B0 ;  /* 0x0000000000007941 */ /* 0x000fea0003800000 */
.L_x_21986:
[----:B------:R-:W-:Y:S01]  /*5910*/  MOV R3, R7 ;  /* 0x0000000700037202 */ /* 0x000fe20000000f00 */
[----:B------:R-:W-:Y:S02]  /*5920*/  IMAD.MOV.U32 R10, RZ, RZ, 0x8 ;  /* 0x00000008ff0a7424 */ /* 0x000fe400078e00ff */
[----:B------:R-:W-:Y:S01]  /*5930*/  HFMA2 R11, -RZ, RZ, 0, 1.847743988037109375e-06 ;  /* 0x0000001fff0b7431 */ /* 0x000fe200000001ff */
[----:B------:R-:W-:Y:S02]  /*5940*/  MOV R8, 0xffffffff ;  /* 0xffffffff00087802 */ /* 0x000fe40000000f00 */
[----:B------:R-:W-:-:S04]  /*5950*/  FMNMX.FTZ R3, R3, R72, !PT ;  /* 0x0000004803037209 */ /* 0x000fc80007810000 */
[----:B------:R-:W-:-:S07]  /*5960*/  MOV R9, R3 ;  /* 0x0000000300097202 */ /* 0x000fce0000000f00 */
[----:B------:R-:W-:Y:S05]  /*5970*/  WARPSYNC.COLLECTIVE R8, `(.L_x_21988) ;  /* 0x0000000008087348 */ /* 0x000fea0003c00000 */
[----:B------:R0:W1:Y:S02]  /*5980*/  SHFL.BFLY P2, R7, R9, R10, R11 ;  /* 0x0c00000a09077389 */ /* 0x000064000004000b */
[----:B01----:R-:W-:Y:S05]  /*5990*/  ENDCOLLECTIVE ;  /* 0x000000000000791b */ /* 0x003fea0003800000 */
.L_x_21988:
[----:B------:R-:W-:Y:S02]  /*59a0*/  HFMA2 R10, -RZ, RZ, 0, 2.384185791015625e-07 ;  /* 0x00000004ff0a7431 */ /* 0x000fe400000001ff */
[----:B------:R-:W-:-:S05]  /*59b0*/  IMAD.MOV.U32 R4, RZ, RZ, R7 ;  /* 0x000000ffff047224 */ /* 0x000fca00078e0007 */
[----:B------:R-:W-:-:S04]  /*59c0*/  FMNMX.FTZ R4, R3, R4, !PT ;  /* 0x0000000403047209 */ /* 0x000fc80007810000 */
[----:B------:R-:W-:-:S07]  /*59d0*/  MOV R9, R4 ;  /* 0x0000000400097202 */ /* 0x000fce0000000f00 */
[----:B------:R-:W-:Y:S05]  /*59e0*/  WARPSYNC.COLLECTIVE R8, `(.L_x_21989) ;  /* 0x0000000008087348 */ /* 0x000fea0003c00000 */
[----:B------:R0:W1:Y:S02]  /*59f0*/  SHFL.BFLY P2, R7, R9, R10, R11 ;  /* 0x0c00000a09077389 */ /* 0x000064000004000b */
[----:B01----:R-:W-:Y:S05]  /*5a00*/  ENDCOLLECTIVE ;  /* 0x000000000000791b */ /* 0x003fea0003800000 */
.L_x_21989:
[----:B------:R-:W-:Y:S02]  /*5a10*/  HFMA2 R10, -RZ, RZ, 0, 1.1920928955078125e-07 ;  /* 0x00000002ff0a7431 */ /* 0x000fe400000001ff */
[----:B------:R-:W-:-:S05]  /*5a20*/  IMAD.MOV.U32 R5, RZ, RZ, R7 ;  /* 0x000000ffff057224 */ /* 0x000fca00078e0007 */
[----:B------:R-:W-:-:S04]  /*5a30*/  FMNMX.FTZ R6, R4, R5, !PT ;  /* 0x0000000504067209 */ /* 0x000fc80007810000 */
[----:B------:R-:W-:-:S07]  /*5a40*/  MOV R9, R6 ;  /* 0x0000000600097202 */ /* 0x000fce0000000f00 */
[----:B------:R-:W-:Y:S05]  /*5a50*/  WARPSYNC.COLLECTIVE R8, `(.L_x_21990) ;  /* 0x0000000008087348 */ /* 0x000fea0003c00000 */
[----:B------:R0:W1:Y:S02]  /*5a60*/  SHFL.BFLY P2, R7, R9, R10, R11 ;  /* 0x0c00000a09077389 */ /* 0x000064000004000b */
[----:B01----:R-:W-:Y:S05]  /*5a70*/  ENDCOLLECTIVE ;  /* 0x000000000000791b */ /* 0x003fea0003800000 */
.L_x_21990:
[----:B------:R-:W-:Y:S05]  /*5a80*/  BRA `(.L_x_21991) ;  /* 0xffffffc000887947 */ /* 0x000fea000383ffff */
.L_x_21992:
        /* <DEDUP_REMOVED lines=15> */
.L_x_25981:


//--------------------- .text._ZN4vllm25paged_attention_v1_kernelIttLi96ELi16ELi128ELNS_18Fp8KVCacheDataTypeE0ELb1EEEvPT_PKS2_PKT0_S8_ifPKiSA_iPKfiiiSC_SC_iiiii --------------------------
	.section	.text._ZN4vllm25paged_attention_v1_kernelIttLi96ELi16ELi128ELNS_18Fp8KVCacheDataTypeE0ELb1EEEvPT_PKS2_PKT0_S8_ifPKiSA_iPKfiiiSC_SC_iiiii,"ax",@progbits
	.align	128
        .global         _ZN4vllm25paged_attention_v1_kernelIttLi96ELi16ELi128ELNS_18Fp8KVCacheDataTypeE0ELb1EEEvPT_PKS2_PKT0_S8_ifPKiSA_iPKfiiiSC_SC_iiiii
        .type           _ZN4vllm25paged_attention_v1_kernelIttLi96ELi16ELi128ELNS_18Fp8KVCacheDataTypeE0ELb1EEEvPT_PKS2_PKT0_S8_ifPKiSA_iPKfiiiSC_SC_iiiii,@function
        .size           _ZN4vllm25paged_attention_v1_kernelIttLi96ELi16ELi128ELNS_18Fp8KVCacheDataTypeE0ELb1EEEvPT_PKS2_PKT0_S8_ifPKiSA_iPKfiiiSC_SC_iiiii,(.L_x_25982 - _ZN4vllm25paged_attention_v1_kernelIttLi96ELi16ELi128ELNS_18Fp8KVCacheDataTypeE0ELb1EEEvPT_PKS2_PKT0_S8_ifPKiSA_iPKfiiiSC_SC_iiiii)
        .other          _ZN4vllm25paged_attention_v1_kernelIttLi96ELi16ELi128ELNS_18Fp8KVCacheDataTypeE0ELb1EEEvPT_PKS2_PKT0_S8_ifPKiSA_iPKfiiiSC_SC_iiiii,@"STO_CUDA_ENTRY STV_DEFAULT"
_ZN4vllm25paged_attention_v1_kernelIttLi96ELi16ELi128ELNS_18Fp8KVCacheDataTypeE0ELb1EEEvPT_PKS2_PKT0_S8_ifPKiSA_iPKfiiiSC_SC_iiiii:
.text._ZN4vllm25paged_attention_v1_kernelIttLi96ELi16ELi128ELNS_18Fp8KVCacheDataTypeE0ELb1EEEvPT_PKS2_PKT0_S8_ifPKiSA_iPKfiiiSC_SC_iiiii:
        /* <DEDUP_REMOVED lines=15> */
[----:B------:R-:W0:Y:S02]  /*00f0*/  LDCU.64 UR12, c[0x0][0x390] ;  /* 0x00007200ff0c77ac */ /* 0x000e240008000a00 */
[----:B0-----:R-:W-:-:S06]  /*0100*/  IMAD.WIDE.U32 R62, R53, 0x4, R62 ;  /* 0x00000004353e7825 */ /* 0x001fcc00078e003e */
[----:B-1----:R-:W4:Y:S01]  /*0110*/  LDG.E.CONSTANT R62, desc[UR6][R62.64] ;  /* 0x000000063e3e7981 */ /* 0x002f22000c1e9900 */
[----:B--2---:R-:W-:Y:S01]  /*0120*/  ISETP.GT.U32.AND P1, PT, R0, 0x17, PT ;  /* 0x000000170000780c */ /* 0x004fe20003f24070 */
[----:B---3--:R-:W-:Y:S01]  /*0130*/  IMAD R2, R53, UR4, RZ ;  /* 0x0000000435027c24 */ /* 0x008fe2000f8e02ff */
[----:B----4-:R-:W-:Y:S01]  /*0140*/  ISETP.NE.U32.AND P0, PT, R6, RZ, PT ;  /* 0x000000ff0600720c */ /* 0x010fe20003f05070 */
[----:B------:R-:W0:Y:S03]  /*0150*/  LDCU UR4, c[0x0][0x3b8] ;  /* 0x00007700ff0477ac */ /* 0x000e260008000800 */
[----:B------:R-:W-:-:S07]  /*0160*/  ISETP.NE.AND.EX P0, PT, R7, RZ, PT, P0 ;  /* 0x000000ff0700720c */ /* 0x000fce0003f05300 */
[----:B------:R-:W1:Y:S01]  /*0170*/  @!P1 LDC.64 R8, c[0x0][0x388] ;  /* 0x0000e200ff089b82 */ /* 0x000e620000000a00 */
[----:B------:R-:W-:Y:S01]  /*0180*/  @!P1 IMAD R4, R52, 0x60, RZ ;  /* 0x0000006034049824 */ /* 0x000fe200078e02ff */
[----:B------:R-:W-:-:S04]  /*0190*/  @!P1 SHF.L.U32 R3, R0, 0x2, RZ ;  /* 0x0000000200039819 */ /* 0x000fc800000006ff */
[----:B------:R-:W-:Y:S02]  /*01a0*/  @!P1 IADD3 R3, P2, P3, R3, R2, R4 ;  /* 0x0000000203039210 */ /* 0x000fe40007b5e004 */
[----:B------:R-:W-:Y:S01]  /*01b0*/  SHF.R.S32.HI R2, RZ, 0x1f, R2 ;  /* 0x0000001fff027819 */ /* 0x000fe20000011402 */
[----:B------:R-:W2:Y:S03]  /*01c0*/  @P0 LDC.64 R6, c[0x0][0x3c0] ;  /* 0x0000f000ff060b82 */ /* 0x000ea60000000a00 */
[----:B------:R-:W-:Y:S02]  /*01d0*/  @!P1 IADD3.X R4, PT, PT, RZ, R2, RZ, P2, P3 ;  /* 0x00000002ff049210 */ /* 0x000fe400017e64ff */
[----:B-1----:R-:W-:-:S04]  /*01e0*/  @!P1 LEA R2, P2, R3, R8, 0x1 ;  /* 0x0000000803029211 */ /* 0x002fc800078408ff */
[----:B------:R-:W-:Y:S02]  /*01f0*/  @!P1 LEA.HI.X R3, R3, R9, R4, 0x1, P2 ;  /* 0x0000000903039211 */ /* 0x000fe400010f0c04 */
[----:B------:R-:W1:Y:S04]  /*0200*/  LDC R4, c[0x0][0x3a0] ;  /* 0x0000e800ff047b82 */ /* 0x000e680000000800 */
[----:B------:R-:W3:Y:S01]  /*0210*/  @!P1 LDG.E.64.CONSTANT R2, desc[UR6][R2.64] ;  /* 0x0000000602029981 */ /* 0x000ee2000c1e9b00 */
[----:B--2---:R-:W-:-:S03]  /*0220*/  @P0 IMAD.WIDE.U32 R6, R52, 0x4, R6 ;  /* 0x0000000434060825 */ /* 0x004fc600078e0006 */
[----:B------:R-:W2:Y:S02]  /*0230*/  LDC R9, c[0x0][0x370] ;  /* 0x0000dc00ff097b82 */ /* 0x000ea40000000800 */
[----:B------:R2:W5:Y:S01]  /*0240*/  @P0 LDG.E.CONSTANT R61, desc[UR6][R6.64] ;  /* 0x00000006063d0981 */ /* 0x000562000c1e9900 */
[----:B-1----:R-:W-:-:S04]  /*0250*/  IABS R8, R4 ;  /* 0x0000000400087213 */ /* 0x002fc80000000000 */
[----:B------:R-:W1:Y:S08]  /*0260*/  I2F.RP R5, R8 ;  /* 0x0000000800057306 */ /* 0x000e700000209400 */
[----:B-1----:R-:W1:Y:S02]  /*0270*/  MUFU.RCP R5, R5 ;  /* 0x0000000500057308 */ /* 0x002e640000001000 */
[----:B-1----:R-:W-:-:S06]  /*0280*/  IADD3 R10, PT, PT, R5, 0xffffffe, RZ ;  /* 0x0ffffffe050a7810 */ /* 0x002fcc0007ffe0ff */
[----:B------:R1:W4:Y:S01]  /*0290*/  F2I.FTZ.U32.TRUNC.NTZ R11, R10 ;  /* 0x0000000a000b7305 */ /* 0x000322000021f000 */
[----:B--2---:R-:W-:Y:S01]  /*02a0*/  IABS R6, R9 ;  /* 0x0000000900067213 */ /* 0x004fe20000000000 */
[----:B-1----:R-:W-:Y:S02]  /*02b0*/  HFMA2 R10, -RZ, RZ, 0, 0 ;  /* 0x00000000ff0a7431 */ /* 0x002fe400000001ff */
[----:B----4-:R-:W-:-:S04]  /*02c0*/  IMAD.MOV R13, RZ, RZ, -R11 ;  /* 0x000000ffff0d7224 */ /* 0x010fc800078e0a0b */
[----:B------:R-:W-:-:S04]  /*02d0*/  IMAD R13, R13, R8, RZ ;  /* 0x000000080d0d7224 */ /* 0x000fc800078e02ff */
[----:B------:R-:W-:Y:S02]  /*02e0*/  IMAD.HI.U32 R11, R11, R13, R10 ;  /* 0x0000000d0b0b7227 */ /* 0x000fe400078e000a */
[----:B------:R-:W1:Y:S04]  /*02f0*/  LDC R10, c[0x0][0x3f4] ;  /* 0x0000fd00ff0a7b82 */ /* 0x000e680000000800 */
        /* <DEDUP_REMOVED lines=15> */
[----:B------:R-:W2:Y:S01]  /*03f0*/  I2F.RP R5, R18 ;  /* 0x0000001200057306 */ /* 0x000ea20000209400 */
[----:B-1----:R-:W-:-:S07]  /*0400*/  IABS R8, R10 ;  /* 0x0000000a00087213 */ /* 0x002fce0000000000 */
[----:B------:R-:W1:Y:S08]  /*0410*/  I2F.RP R11, R8 ;  /* 0x00000008000b7306 */ /* 0x000e700000209400 */
[----:B--2---:R-:W2:Y:S08]  /*0420*/  MUFU.RCP R5, R5 ;  /* 0x0000000500057308 */ /* 0x004eb00000001000 */
[----:B-1----:R-:W1:Y:S01]  /*0430*/  MUFU.RCP R11, R11 ;  /* 0x0000000b000b7308 */ /* 0x002e620000001000 */
[----:B--2---:R-:W-:-:S07]  /*0440*/  VIADD R6, R5, 0xffffffe ;  /* 0x0ffffffe05067836 */ /* 0x004fce0000000000 */
[----:B------:R2:W4:Y:S01]  /*0450*/  F2I.FTZ.U32.TRUNC.NTZ R7, R6 ;  /* 0x0000000600077305 */ /* 0x000522000021f000 */
[----:B-1----:R-:W-:-:S07]  /*0460*/  IADD3 R12, PT, PT, R11, 0xffffffe, RZ ;  /* 0x0ffffffe0b0c7810 */ /* 0x002fce0007ffe0ff */
[----:B------:R-:W1:Y:S01]  /*0470*/  F2I.FTZ.U32.TRUNC.NTZ R13, R12 ;  /* 0x0000000c000d7305 */ /* 0x000e62000021f000 */
[----:B--2---:R-:W-:Y:S01]  /*0480*/  MOV R6, RZ ;  /* 0x000000ff00067202 */ /* 0x004fe20000000f00 */
[----:B----4-:R-:W-:Y:S01]  /*0490*/  IMAD.MOV R15, RZ, RZ, -R7 ;  /* 0x000000ffff0f7224 */ /* 0x010fe200078e0a07 */
[----:B------:R-:W-:-:S03]  /*04a0*/  IABS R5, R17 ;  /* 0x0000001100057213 */ /* 0x000fc60000000000 */
[----:B------:R-:W-:Y:S01]  /*04b0*/  IMAD R15, R15, R18, RZ ;  /* 0x000000120f0f7224 */ /* 0x000fe200078e02ff */
[----:B------:R-:W-:-:S03]  /*04c0*/  IABS R14, R52 ;  /* 0x00000034000e7213 */ /* 0x000fc60000000000 */
[----:B------:R-:W-:-:S04]  /*04d0*/  IMAD.HI.U32 R7, R7, R15, R6 ;  /* 0x0000000f07077227 */ /* 0x000fc800078e0006 */
[----:B------:R-:W-:Y:S02]  /*04e0*/  IMAD.MOV R15, RZ, RZ, -R5 ;  /* 0x000000ffff0f7224 */ /* 0x000fe400078e0a05 */
[----:B-1----:R-:W-:Y:S02]  /*04f0*/  IMAD R5, R13, R8, RZ ;  /* 0x000000080d057224 */ /* 0x002fe400078e02ff */
[----:B------:R-:W-:Y:S02]  /*0500*/  HFMA2 R12, -RZ, RZ, 0, 0 ;  /* 0x00000000ff0c7431 */ /* 0x000fe400000001ff */
[----:B------:R-:W-:-:S04]  /*0510*/  IMAD.HI.U32 R6, R7, R14, RZ ;  /* 0x0000000e07067227 */ /* 0x000fc800078e00ff */
[----:B------:R-:W-:Y:S02]  /*0520*/  IMAD.MOV R7, RZ, RZ, -R5 ;  /* 0x000000ffff077224 */ /* 0x000fe400078e0a05 */
[----:B------:R-:W-:Y:S02]  /*0530*/  IMAD R5, R6, R15, R14 ;  /* 0x0000000f06057224 */ /* 0x000fe400078e020e */
[----:B------:R-:W-:-:S03]  /*0540*/  IMAD.HI.U32 R7, R13, R7, R12 ;  /* 0x000000070d077227 */ /* 0x000fc600078e000c */
[----:B------:R-:W-:Y:S02]  /*0550*/  ISETP.GT.U32.AND P3, PT, R18, R5, PT ;  /* 0x000000051200720c */ /* 0x000fe40003f64070 */
[----:B------:R-:W-:-:S04]  /*0560*/  IADD3 R11, PT, PT, R62, -0x1, RZ ;  /* 0xffffffff3e0b7810 */ /* 0x000fc80007ffe0ff */
[----:B------:R-:W-:-:S05]  /*0570*/  IABS R15, R11 ;  /* 0x0000000b000f7213 */ /* 0x000fca0000000000 */
[----:B------:R-:W-:-:S04]  /*0580*/  IMAD.HI.U32 R14, R7, R15, RZ ;  /* 0x0000000f070e7227 */ /* 0x000fc800078e00ff */
[----:B------:R-:W-:-:S04]  /*0590*/  IMAD.MOV R12, RZ, RZ, -R14 ;  /* 0x000000ffff0c7224 */ /* 0x000fc800078e0a0e */
[----:B------:R-:W-:Y:S01]  /*05a0*/  IMAD R15, R8, R12, R15 ;  /* 0x0000000c080f7224 */ /* 0x000fe200078e020f */
[----:B------:R-:W-:-:S04]  /*05b0*/  @!P3 IADD3 R5, PT, PT, R5, -R18, RZ ;  /* 0x800000120505b210 */ /* 0x000fc80007ffe0ff */
[----:B------:R-:W-:Y:S02]  /*05c0*/  ISETP.GT.U32.AND P0, PT, R8, R15, PT ;  /* 0x0000000f0800720c */ /* 0x000fe40003f04070 */
[----:B------:R-:W-:Y:S02]  /*05d0*/  ISETP.GE.U32.AND P2, PT, R5, R18, PT ;  /* 0x000000120500720c */ /* 0x000fe40003f46070 */
[----:B------:R-:W-:Y:S02]  /*05e0*/  LOP3.LUT R5, R52, R17, RZ, 0x3c, !PT ;  /* 0x0000001134057212 */ /* 0x000fe400078e3cff */
[----:B------:R-:W-:Y:S02]  /*05f0*/  MOV R13, 0x400 ;  /* 0x00000400000d7802 */ /* 0x000fe40000000f00 */
[----:B------:R-:W-:Y:S02]  /*0600*/  ISETP.GE.AND P4, PT, R5, RZ, PT ;  /* 0x000000ff0500720c */ /* 0x000fe40003f86270 */
[----:B------:R-:W-:-:S02]  /*0610*/  LOP3.LUT R5, R0, 0x1, RZ, 0xc0, !PT ;  /* 0x0000000100057812 */ /* 0x000fc400078ec0ff */
[----:B------:R-:W-:Y:S01]  /*0620*/  LEA R12, R16, R13, 0x18 ;  /* 0x0000000d100c7211 */ /* 0x000fe200078ec0ff */
[----:B------:R-:W-:Y:S02]  /*0630*/  @!P3 VIADD R6, R6, 0x1 ;  /* 0x000000010606b836 */ /* 0x000fe40000000000 */
[----:B------:R-:W-:Y:S02]  /*0640*/  @!P0 IMAD.IADD R15, R15, 0x1, -R8 ;  /* 0x000000010f0f8824 */ /* 0x000fe400078e0a08 */
[----:B------:R-:W-:Y:S01]  /*0650*/  IMAD R5, R5, 0x60, R12 ;  /* 0x0000006005057824 */ /* 0x000fe200078e020c */
[----:B------:R-:W-:Y:S02]  /*0660*/  SHF.R.U32.HI R12, RZ, 0x1, R0 ;  /* 0x00000001ff0c7819 */ /* 0x000fe40000011600 */
[----:B------:R-:W-:Y:S02]  /*0670*/  @P2 IADD3 R6, PT, PT, R6, 0x1, RZ ;  /* 0x0000000106062810 */ /* 0x000fe40007ffe0ff */
[----:B------:R-:W-:-:S02]  /*0680*/  ISETP.GE.U32.AND P2, PT, R15, R8, PT ;  /* 0x000000080f00720c */ /* 0x000fc40003f46070 */
[----:B------:R-:W-:Y:S01]  /*0690*/  LOP3.LUT R15, R11, R10, RZ, 0x3c, !PT ;  /* 0x0000000a0b0f7212 */ /* 0x000fe200078e3cff */
[----:B------:R-:W-:Y:S01]  /*06a0*/  @!P1 IMAD R11, R12, 0x8, R5 ;  /* 0x000000080c0b9824 */ /* 0x000fe200078e0205 */
[----:B------:R-:W-:Y:S02]  /*06b0*/  IADD3 R5, PT, PT, R62, 0xf, RZ ;  /* 0x0000000f3e057810 */ /* 0x000fe40007ffe0ff */
[----:B------:R-:W-:Y:S02]  /*06c0*/  ISETP.NE.AND P3, PT, R17, RZ, PT ;  /* 0x000000ff1100720c */ /* 0x000fe40003f65270 */
[----:B------:R-:W-:Y:S02]  /*06d0*/  SHF.R.S32.HI R18, RZ, 0x1f, R5 ;  /* 0x0000001fff127819 */ /* 0x000fe40000011405 */
[----:B------:R-:W-:Y:S02]  /*06e0*/  @!P4 IADD3 R6, PT, PT, RZ, -R6, RZ ;  /* 0x80000006ff06c210 */ /* 0x000fe40007ffe0ff */
[----:B------:R-:W-:Y:S01]  /*06f0*/  LEA.HI R18, R18, R5, RZ, 0x4 ;  /* 0x0000000512127211 */ /* 0x000fe200078f20ff */
[----:B---3--:R1:W-:Y:S01]  /*0700*/  @!P1 STS.64 [R11], R2 ;  /* 0x000000020b009388 */ /* 0x0083e20000000a00 */
[----:B------:R-:W-:-:S02]  /*0710*/  ISETP.GE.AND P4, PT, R20, RZ, PT ;  /* 0x000000ff1400720c */ /* 0x000fc40003f86270 */
[----:B------:R-:W-:Y:S01]  /*0720*/  SHF.R.S32.HI R18, RZ, 0x4, R18 ;  /* 0x00000004ff127819 */ /* 0x000fe20000011412 */
[----:B------:R-:W-:Y:S02]  /*0730*/  @!P0 VIADD R14, R14, 0x1 ;  /* 0x000000010e0e8836 */ /* 0x000fe40000000000 */
[----:B------:R-:W-:Y:S02]  /*0740*/  @!P3 LOP3.LUT R6, RZ, R17, RZ, 0x33, !PT ;  /* 0x00000011ff06b212 */ /* 0x000fe400078e33ff */
[----:B-1----:R-:W-:Y:S02]  /*0750*/  SHF.R.U32.HI R11, RZ, 0x5, R0 ;  /* 0x00000005ff0b7819 */ /* 0x002fe40000011600 */
[----:B------:R-:W-:Y:S02]  /*0760*/  ISETP.GE.AND P3, PT, R15, RZ, PT ;  /* 0x000000ff0f00720c */ /* 0x000fe40003f66270 */
[----:B------:R-:W-:Y:S02]  /*0770*/  ISETP.GE.AND P1, PT, R11, R18, PT ;  /* 0x000000120b00720c */ /* 0x000fe40003f26270 */
[----:B------:R-:W-:-:S02]  /*0780*/  ISETP.NE.AND P0, PT, R10, RZ, PT ;  /* 0x000000ff0a00720c */ /* 0x000fc40003f05270 */
[----:B------:R-:W-:Y:S01]  /*0790*/  @P2 IADD3 R14, PT, PT, R14, 0x1, RZ ;  /* 0x000000010e0e2810 */ /* 0x000fe20007ffe0ff */
[----:B------:R-:W-:Y:S02]  /*07a0*/  @!P4 IMAD R4, R4, UR5, R6 ;  /* 0x000000050404cc24 */ /* 0x000fe4000f8e0206 */
[----:B------:R-:W-:Y:S02]  /*07b0*/  @P4 IMAD R59, R9, UR5, R52 ;  /* 0x00000005093b4c24 */ /* 0x000fe4000f8e0234 */
[----:B------:R-:W-:Y:S01]  /*07c0*/  IMAD.MOV.U32 R5, RZ, RZ, R14 ;  /* 0x000000ffff057224 */ /* 0x000fe200078e000e */
[----:B------:R-:W-:Y:S01]  /*07d0*/  BSSY B0, `(.L_x_21993) ;  /* 0x000012b000007945 */ /* 0x000fe20003800000 */
[----:B------:R-:W-:Y:S02]  /*07e0*/  @!P4 IMAD.MOV R3, RZ, RZ, -R4 ;  /* 0x000000ffff03c224 */ /* 0x000fe400078e0a04 */
[----:B0-----:R-:W-:Y:S01]  /*07f0*/  IMAD R15, R53, UR4, RZ ;  /* 0x00000004350f7c24 */ /* 0x001fe2000f8e02ff */
[----:B------:R-:W-:Y:S01]  /*0800*/  @!P3 IADD3 R5, PT, PT, RZ, -R5, RZ ;  /* 0x80000005ff05b210 */ /* 0x000fe20007ffe0ff */
[----:B------:R-:W-:Y:S01]  /*0810*/  @P4 IMAD R59, R59, R20, 0x1 ;  /* 0x000000013b3b4424 */ /* 0x000fe200078e0214 */
[----:B------:R-:W-:Y:S01]  /*0820*/  @!P0 LOP3.LUT R5, RZ, R10, RZ, 0x33, !PT ;  /* 0x0000000aff058212 */ /* 0x000fe200078e33ff */
[----:B------:R-:W-:Y:S01]  /*0830*/  @!P4 IMAD R59, R20, R3, 0x1 ;  /* 0x00000001143bc424 */ /* 0x000fe200078e0203 */
[----:B------:R-:W-:Y:S01]  /*0840*/  MOV R58, 0xff7fffff ;  /* 0xff7fffff003a7802 */ /* 0x000fe20000000f00 */
[----:B------:R-:W-:Y:S01]  /*0850*/  IMAD.MOV.U32 R60, RZ, RZ, R8 ;  /* 0x000000ffff3c7224 */ /* 0x000fe200078e0008 */
[----:B------:R-:W-:Y:S06]  /*0860*/  BAR.SYNC.DEFER_BLOCKING 0x0 ;  /* 0x0000000000007b1d */ /* 0x000fec0000010000 */
[----:B------:R-:W-:Y:S05]  /*0870*/  @P1 BRA `(.L_x_21994) ;  /* 0x0000001000801947 */ /* 0x000fea0003800000 */
[----:B------:R-:W0:Y:S01]  /*0880*/  LDCU.64 UR8, c[0x0][0x3a8] ;  /* 0x00007500ff0877ac */ /* 0x000e220008000a00 */
[----:B------:R-:W-:Y:S01]  /*0890*/  SHF.R.U32.HI R0, RZ, 0x3, R0 ;  /* 0x00000003ff007819 */ /* 0x000fe20000011600 */
[----:B------:R-:W-:Y:S01]  /*08a0*/  VIADD R13, R13, 0xe0 ;  /* 0x000000e00d0d7836 */ /* 0x000fe20000000000 */
[----:B------:R-:W-:Y:S01]  /*08b0*/  MOV R3, RZ ;  /* 0x000000ff00037202 */ /* 0x000fe20000000f00 */
[----:B------:R-:W1:Y:S01]  /*08c0*/  LDCU UR4, c[0x0][0x3d0] ;  /* 0x00007a00ff0477ac */ /* 0x000e620008000800 */
[----:B------:R-:W-:Y:S02]  /*08d0*/  LOP3.LUT R2, R0, 0x7c, RZ, 0xc0, !PT ;  /* 0x0000007c00027812 */ /* 0x000fe400078ec0ff */
[----:B------:R-:W-:Y:S02]  /*08e0*/  SHF.L.U32 R0, R12, 0x2, RZ ;  /* 0x000000020c007819 */ /* 0x000fe400000006ff */
[----:B------:R-:W-:Y:S01]  /*08f0*/  LEA R10, R16, R13, 0x18 ;  /* 0x0000000d100a7211 */ /* 0x000fe200078ec0ff */
[----:B------:R-:W-:Y:S01]  /*0900*/  IMAD.WIDE R2, R15, 0x4, R2 ;  /* 0x000000040f027825 */ /* 0x000fe200078e0202 */
[----:B------:R-:W-:-:S02]  /*0910*/  LOP3.LUT R4, R0, 0x3c, RZ, 0xc0, !PT ;  /* 0x0000003c00047812 */ /* 0x000fc400078ec0ff */
[C---:B------:R-:W-:Y:S01]  /*0920*/  SHF.L.U32 R13, R11.reuse, 0x4, RZ ;  /* 0x000000040b0d7819 */ /* 0x040fe200000006ff */
[----:B------:R-:W-:Y:S01]  /*0930*/  IMAD.SHL.U32 R0, R12, 0x8, RZ ;  /* 0x000000080c007824 */ /* 0x000fe200078e00ff */
[----:B------:R-:W-:Y:S01]  /*0940*/  MOV R58, 0xff7fffff ;  /* 0xff7fffff003a7802 */ /* 0x000fe20000000f00 */
[----:B------:R-:W-:Y:S01]  /*0950*/  IMAD R57, R11, 0x40, R4 ;  /* 0x000000400b397824 */ /* 0x000fe200078e0204 */
[----:B------:R-:W-:Y:S02]  /*0960*/  LOP3.LUT R15, R13, 0xf, R12, 0xf8, !PT ;  /* 0x0000000f0d0f7812 */ /* 0x000fe400078ef80c */
[----:B0-----:R-:W-:Y:S01]  /*0970*/  IADD3 R4, P0, PT, R2, UR8, RZ ;  /* 0x0000000802047c10 */ /* 0x001fe2000ff1e0ff */
[----:B------:R-:W-:Y:S01]  /*0980*/  IMAD.MOV.U32 R2, RZ, RZ, R11 ;  /* 0x000000ffff027224 */ /* 0x000fe200078e000b */
[----:B------:R-:W-:Y:S01]  /*0990*/  LOP3.LUT R65, R0, 0x78, RZ, 0xc0, !PT ;  /* 0x0000007800417812 */ /* 0x000fe200078ec0ff */
[----:B-1----:R-:W-:Y:S01]  /*09a0*/  IMAD R8, R6, UR4, RZ ;  /* 0x0000000406087c24 */ /* 0x002fe2000f8e02ff */
[----:B------:R-:W-:Y:S01]  /*09b0*/  IADD3.X R3, PT, PT, R3, UR9, RZ, P0, !PT ;  /* 0x0000000903037c10 */ /* 0x000fe200087fe4ff */
[----:B------:R-:W-:Y:S01]  /*09c0*/  VIADD R0, R13, 0x1 ;  /* 0x000000010d007836 */ /* 0x000fe20000000000 */
[----:B------:R-:W-:Y:S01]  /*09d0*/  IADD3 R57, PT, PT, R57, R10, RZ ;  /* 0x0000000a39397210 */ /* 0x000fe20007ffe0ff */
[----:B------:R-:W-:Y:S01]  /*09e0*/  VIADD R54, R15, 0x1 ;  /* 0x000000010f367836 */ /* 0x000fe20000000000 */
[----:B------:R-:W-:-:S02]  /*09f0*/  IADD3 R64, P0, PT, R8, R65, RZ ;  /* 0x0000004108407210 */ /* 0x000fc40007f1e0ff */
[----:B------:R-:W-:Y:S02]  /*0a00*/  IADD3 R56, PT, PT, -R62, R15, RZ ;  /* 0x0000000f3e387210 */ /* 0x000fe40007ffe1ff */
[----:B------:R-:W-:-:S09]  /*0a10*/  LEA.HI.X.SX32 R65, R8, RZ, 0x1, P0 ;  /* 0x000000ff08417211 */ /* 0x000fd200000f0eff */
.L_x_21999:
        /* <DEDUP_REMOVED lines=54> */
.L_x_21996:
[----:B------:R-:W-:Y:S01]  /*0d80*/  MOV R16, R4 ;  /* 0x0000000400107202 */ /* 0x000fe20000000f00 */
[----:B------:R-:W-:-:S05]  /*0d90*/  IMAD.MOV.U32 R17, RZ, RZ, R3 ;  /* 0x000000ffff117224 */ /* 0x000fca00078e0003 */
[----:B------:R0:W2:Y:S02]  /*0da0*/  LDG.E.CONSTANT R11, desc[UR6][R16.64] ;  /* 0x00000006100b7981 */ /* 0x0000a4000c1e9900 */
[----:B0-----:R-:W0:Y:S01]  /*0db0*/  S2R R17, SR_CgaCtaId ;  /* 0x0000000000117919 */ /* 0x001e220000008800 */
[----:B------:R-:W-:Y:S01]  /*0dc0*/  MOV R16, 0x400 ;  /* 0x0000040000107802 */ /* 0x000fe20000000f00 */
        /* <DEDUP_REMOVED lines=16> */
[----:B------:R1:W4:Y:S01]  /*0ed0*/  LDG.E.64.CONSTANT R42, desc[UR6][R14.64+0xb00] ;  /* 0x000b00060e2a7981 */ /* 0x000322000c1e9b00 */
[----:B0-----:R-:W-:Y:S01]  /*0ee0*/  LEA R16, R17, R16, 0x18 ;  /* 0x0000001011107211 */ /* 0x001fe200078ec0ff */
[----:B------:R-:W-:Y:S01]  /*0ef0*/  UMOV UR4, 0xffffffff ;  /* 0xffffffff00047882 */ /* 0x000fe20000000000 */
[----:B------:R-:W-:-:S02]  /*0f00*/  ISETP.NE.AND P0, PT, R55, RZ, PT ;  /* 0x000000ff3700720c */ /* 0x000fc40003f05270 */
[----:B-----5:R-:W-:Y:S01]  /*0f10*/  FSETP.NEU.FTZ.AND P1, PT, R61, RZ, PT ;  /* 0x000000ff3d00720b */ /* 0x020fe20003f3d000 */
[----:B------:R-:W-:-:S05]  /*0f20*/  IMAD R63, R55, 0x60, R16 ;  /* 0x00000060373f7824 */ /* 0x000fca00078e0210 */
[----:B------:R-:W0:Y:S04]  /*0f30*/  LDS.128 R16, [R63] ;  /* 0x000000003f107984 */ /* 0x000e280000000c00 */
[----:B------:R-:W-:Y:S04]  /*0f40*/  LDS.128 R20, [R63+0x10] ;  /* 0x000010003f147984 */ /* 0x000fe80000000c00 */
[----:B------:R-:W1:Y:S01]  /*0f50*/  LDS.128 R28, [R63+0x30] ;  /* 0x000030003f1c7984 */ /* 0x000e620000000c00 */
[--C-:B0-----:R-:W-:Y:S02]  /*0f60*/  HADD2.F32 R24, -RZ, R18.reuse.H0_H0 ;  /* 0x20000012ff187230 */ /* 0x101fe40000004100 */
[----:B------:R-:W-:-:S02]  /*0f70*/  HADD2.F32 R18, -RZ, R18.H1_H1 ;  /* 0x30000012ff127230 */ /* 0x000fc40000004100 */
[----:B-1----:R-:W-:Y:S02]  /*0f80*/  HADD2.F32 R14, -RZ, R16.H1_H1 ;  /* 0x30000010ff0e7230 */ /* 0x002fe40000004100 */
[----:B------:R-:W-:Y:S02]  /*0f90*/  HADD2.F32 R67, -RZ, R28.H1_H1 ;  /* 0x3000001cff437230 */ /* 0x000fe40000004100 */
[----:B--2---:R-:W-:Y:S02]  /*0fa0*/  HADD2.F32 R25, -RZ, R12.H0_H0 ;  /* 0x2000000cff197230 */ /* 0x004fe40000004100 */
[----:B---3--:R-:W-:-:S03]  /*0fb0*/  HADD2.F32 R15, -RZ, R44.H0_H0 ;  /* 0x2000002cff0f7230 */ /* 0x008fc60000004100 */
[----:B------:R-:W-:Y:S01]  /*0fc0*/  FMUL.FTZ R27, R24, R25 ;  /* 0x00000019181b7220 */ /* 0x000fe20000410000 */
[----:B------:R-:W-:Y:S02]  /*0fd0*/  HADD2.F32 R25, -RZ, R12.H1_H1 ;  /* 0x3000000cff197230 */ /* 0x000fe40000004100 */
[----:B------:R-:W-:Y:S02]  /*0fe0*/  HADD2.F32 R12, -RZ, R16.H0_H0 ;  /* 0x20000010ff0c7230 */ /* 0x000fe40000004100 */
[--C-:B----4-:R-:W-:Y:S02]  /*0ff0*/  HADD2.F32 R16, -RZ, R46.reuse.H0_H0 ;  /* 0x2000002eff107230 */ /* 0x110fe40000004100 */
[----:B------:R-:W-:Y:S01]  /*1000*/  FMUL.FTZ R25, R18, R25 ;  /* 0x0000001912197220 */ /* 0x000fe20000410000 */
[----:B------:R-:W-:Y:S02]  /*1010*/  HADD2.F32 R46, -RZ, R46.H1_H1 ;  /* 0x3000002eff2e7230 */ /* 0x000fe40000004100 */
[----:B------:R-:W-:Y:S01]  /*1020*/  FFMA.FTZ R12, R12, R15, R27 ;  /* 0x0000000f0c0c7223 */ /* 0x000fe2000001001b */
[----:B------:R-:W-:-:S02]  /*1030*/  HADD2.F32 R15, -RZ, R44.H1_H1 ;  /* 0x3000002cff0f7230 */ /* 0x000fc40000004100 */
[----:B------:R-:W-:-:S03]  /*1040*/  HADD2.F32 R18, -RZ, R19.H0_H0 ;  /* 0x20000013ff127230 */ /* 0x000fc60000004100 */
[----:B------:R-:W-:Y:S01]  /*1050*/  FFMA.FTZ R14, R14, R15, R25 ;  /* 0x0000000f0e0e7223 */ /* 0x000fe20000010019 */
[--C-:B------:R-:W-:Y:S01]  /*1060*/  HADD2.F32 R15, -RZ, R20.reuse.H0_H0 ;  /* 0x20000014ff0f7230 */ /* 0x100fe20000004100 */
[----:B------:R-:W0:Y:S04]  /*1070*/  LDS.128 R24, [R63+0x20] ;  /* 0x000020003f187984 */ /* 0x000e280000000c00 */
[----:B------:R-:W-:Y:S01]  /*1080*/  FFMA.FTZ R12, R15, R16, R12 ;  /* 0x000000100f0c7223 */ /* 0x000fe2000001000c */
[----:B------:R-:W-:Y:S02]  /*1090*/  HADD2.F32 R15, -RZ, R20.H1_H1 ;  /* 0x30000014ff0f7230 */ /* 0x000fe40000004100 */
[----:B------:R-:W-:Y:S02]  /*10a0*/  HADD2.F32 R16, -RZ, R48.H0_H0 ;  /* 0x20000030ff107230 */ /* 0x000fe40000004100 */
[----:B------:R-:W-:-:S02]  /*10b0*/  HADD2.F32 R20, -RZ, R45.H0_H0 ;  /* 0x2000002dff147230 */ /* 0x000fc40000004100 */
[----:B------:R-:W-:Y:S01]  /*10c0*/  FFMA.FTZ R14, R15, R46, R14 ;  /* 0x0000002e0f0e7223 */ /* 0x000fe2000001000e */
[----:B------:R-:W-:-:S05]  /*10d0*/  HADD2.F32 R15, -RZ, R22.H0_H0 ;  /* 0x20000016ff0f7230 */ /* 0x000fca0000004100 */
        /* <DEDUP_REMOVED lines=8> */
[----:B------:R-:W-:Y:S02]  /*1160*/  HADD2.F32 R17, -RZ, R17.H1_H1 ;  /* 0x30000011ff117230 */ /* 0x000fe40000004100 */
[----:B0-----:R-:W-:-:S05]  /*1170*/  HADD2.F32 R15, -RZ, R24.H0_H0 ;  /* 0x20000018ff0f7230 */ /* 0x001fca0000004100 */
[----:B------:R-:W-:Y:S01]  /*1180*/  FFMA.FTZ R14, R15, R14, R16 ;  /* 0x0000000e0f0e7223 */ /* 0x000fe20000010010 */
[----:B------:R-:W-:Y:S02]  /*1190*/  HADD2.F32 R15, -RZ, R24.H1_H1 ;  /* 0x30000018ff0f7230 */ /* 0x000fe40000004100 */
[--C-:B------:R-:W-:Y:S02]  /*11a0*/  HADD2.F32 R16, -RZ, R10.reuse.H0_H0 ;  /* 0x2000000aff107230 */ /* 0x100fe40000004100 */
[----:B------:R-:W-:Y:S02]  /*11b0*/  HADD2.F32 R10, -RZ, R10.H1_H1 ;  /* 0x3000000aff0a7230 */ /* 0x000fe40000004100 */
[----:B------:R-:W-:Y:S01]  /*11c0*/  FFMA.FTZ R12, R15, R50, R12 ;  /* 0x000000320f0c7223 */ /* 0x000fe2000001000c */
[----:B------:R-:W-:Y:S02]  /*11d0*/  HADD2.F32 R15, -RZ, R26.H0_H0 ;  /* 0x2000001aff0f7230 */ /* 0x000fe40000004100 */
[----:B------:R-:W-:-:S03]  /*11e0*/  HADD2.F32 R24, -RZ, R25.H1_H1 ;  /* 0x30000019ff187230 */ /* 0x000fc60000004100 */
[----:B------:R-:W-:Y:S01]  /*11f0*/  FFMA.FTZ R14, R15, R16, R14 ;  /* 0x000000100f0e7223 */ /* 0x000fe2000001000e */
[----:B------:R-:W-:Y:S02]  /*1200*/  HADD2.F32 R15, -RZ, R26.H1_H1 ;  /* 0x3000001aff0f7230 */ /* 0x000fe40000004100 */
[----:B------:R-:W-:Y:S02]  /*1210*/  HADD2.F32 R16, -RZ, R32.H1_H1 ;  /* 0x30000020ff107230 */ /* 0x000fe40000004100 */
[----:B------:R-:W-:Y:S02]  /*1220*/  HADD2.F32 R26, -RZ, R36.H0_H0 ;  /* 0x20000024ff1a7230 */ /* 0x000fe40000004100 */
[----:B------:R-:W-:Y:S01]  /*1230*/  FFMA.FTZ R10, R15, R10, R12 ;  /* 0x0000000a0f0a7223 */ /* 0x000fe2000001000c */
[----:B------:R-:W-:Y:S02]  /*1240*/  HADD2.F32 R15, -RZ, R28.H0_H0 ;  /* 0x2000001cff0f7230 */ /* 0x000fe40000004100 */
[----:B------:R-:W-:-:S02]  /*1250*/  HADD2.F32 R12, -RZ, R32.H0_H0 ;  /* 0x20000020ff0c7230 */ /* 0x000fc40000004100 */
[----:B------:R-:W-:Y:S01]  /*1260*/  FFMA.FTZ R16, R67, R16, R10 ;  /* 0x0000001043107223 */ /* 0x000fe2000001000a */
[----:B------:R-:W-:Y:S02]  /*1270*/  HADD2.F32 R67, -RZ, R30.H0_H0 ;  /* 0x2000001eff437230 */ /* 0x000fe40000004100 */
[--C-:B------:R-:W-:Y:S02]  /*1280*/  HADD2.F32 R10, -RZ, R34.reuse.H0_H0 ;  /* 0x20000022ff0a7230 */ /* 0x100fe40000004100 */
[----:B------:R-:W-:Y:S01]  /*1290*/  FFMA.FTZ R12, R15, R12, R14 ;  /* 0x0000000c0f0c7223 */ /* 0x000fe2000001000e */
[--C-:B------:R-:W-:Y:S02]  /*12a0*/  HADD2.F32 R15, -RZ, R13.reuse.H0_H0 ;  /* 0x2000000dff0f7230 */ /* 0x100fe40000004100 */
[----:B------:R-:W-:Y:S02]  /*12b0*/  HADD2.F32 R34, -RZ, R34.H1_H1 ;  /* 0x30000022ff227230 */ /* 0x000fe40000004100 */
[----:B------:R-:W-:Y:S01]  /*12c0*/  FFMA.FTZ R10, R67, R10, R12 ;  /* 0x0000000a430a7223 */ /* 0x000fe2000001000c */
[----:B------:R-:W-:-:S02]  /*12d0*/  HADD2.F32 R67, -RZ, R13.H1_H1 ;  /* 0x3000000dff437230 */ /* 0x000fc40000004100 */
[----:B------:R-:W-:Y:S01]  /*12e0*/  FMUL.FTZ R18, R18, R15 ;  /* 0x0000000f12127220 */ /* 0x000fe20000410000 */
[----:B------:R-:W-:Y:S01]  /*12f0*/  HADD2.F32 R36, -RZ, R36.H1_H1 ;  /* 0x30000024ff247230 */ /* 0x000fe20000004100 */
[----:B------:R-:W0:Y:S01]  /*1300*/  LDS.128 R12, [R63+0x40] ;  /* 0x000040003f0c7984 */ /* 0x000e220000000c00 */
[----:B------:R-:W-:Y:S02]  /*1310*/  HADD2.F32 R28, -RZ, R31.H1_H1 ;  /* 0x3000001fff1c7230 */ /* 0x000fe40000004100 */
[----:B------:R-:W-:Y:S01]  /*1320*/  FFMA.FTZ R18, R19, R20, R18 ;  /* 0x0000001413127223 */ /* 0x000fe20000010012 */
[----:B------:R-:W-:Y:S02]  /*1330*/  HADD2.F32 R20, -RZ, R45.H1_H1 ;  /* 0x3000002dff147230 */ /* 0x000fe40000004100 */
[----:B------:R-:W-:Y:S01]  /*1340*/  FMUL.FTZ R22, R22, R67 ;  /* 0x0000004316167220 */ /* 0x000fe20000410000 */
        /* <DEDUP_REMOVED lines=17> */
[----:B------:R-:W-:Y:S02]  /*1460*/  HADD2.F32 R16, -RZ, R25.H0_H0 ;  /* 0x20000019ff107230 */ /* 0x000fe40000004100 */
[----:B------:R-:W-:Y:S02]  /*1470*/  HADD2.F32 R51, -RZ, R51.H1_H1 ;  /* 0x30000033ff337230 */ /* 0x000fe40000004100 */
[----:B------:R-:W-:Y:S02]  /*1480*/  HADD2.F32 R25, -RZ, R11.H0_H0 ;  /* 0x2000000bff197230 */ /* 0x000fe40000004100 */
[----:B------:R-:W-:Y:S01]  /*1490*/  FFMA.FTZ R23, R16, R18, R17 ;  /* 0x0000001210177223 */ /* 0x000fe20000010011 */
[----:B------:R-:W-:Y:S02]  /*14a0*/  HADD2.F32 R27, -RZ, R27.H1_H1 ;  /* 0x3000001bff1b7230 */ /* 0x000fe40000004100 */
[----:B------:R-:W-:Y:S01]  /*14b0*/  FFMA.FTZ R24, R24, R51, R21 ;  /* 0x0000003318187223 */ /* 0x000fe20000010015 */
[----:B------:R-:W-:-:S02]  /*14c0*/  HADD2.F32 R21, -RZ, R29.H0_H0 ;  /* 0x2000001dff157230 */ /* 0x000fc40000004100 */
[----:B------:R-:W-:Y:S01]  /*14d0*/  FFMA.FTZ R22, R22, R25, R23 ;  /* 0x0000001916167223 */ /* 0x000fe20000010017 */
[----:B------:R-:W-:Y:S02]  /*14e0*/  HADD2.F32 R23, -RZ, R33.H0_H0 ;  /* 0x20000021ff177230 */ /* 0x000fe40000004100 */
[--C-:B0-----:R-:W-:Y:S02]  /*14f0*/  HADD2.F32 R19, -RZ, R12.reuse.H0_H0 ;  /* 0x2000000cff137230 */ /* 0x101fe40000004100 */
[----:B------:R-:W-:Y:S02]  /*1500*/  HADD2.F32 R11, -RZ, R11.H1_H1 ;  /* 0x3000000bff0b7230 */ /* 0x000fe40000004100 */
[----:B------:R-:W-:Y:S01]  /*1510*/  FFMA.FTZ R21, R21, R23, R22 ;  /* 0x0000001715157223 */ /* 0x000fe20000010016 */
[----:B------:R-:W-:Y:S02]  /*1520*/  HADD2.F32 R33, -RZ, R33.H1_H1 ;  /* 0x30000021ff217230 */ /* 0x000fe40000004100 */
[----:B------:R-:W-:Y:S01]  /*1530*/  FFMA.FTZ R10, R19, R26, R10 ;  /* 0x0000001a130a7223 */ /* 0x000fe2000001000a */
[----:B------:R-:W-:Y:S01]  /*1540*/  HADD2.F32 R26, -RZ, R29.H1_H1 ;  /* 0x3000001dff1a7230 */ /* 0x000fe20000004100 */
[----:B------:R-:W0:Y:S01]  /*1550*/  LDS.128 R16, [R63+0x50] ;  /* 0x000050003f107984 */ /* 0x000e220000000c00 */
[----:B------:R-:W-:Y:S01]  /*1560*/  FFMA.FTZ R11, R27, R11, R24 ;  /* 0x0000000b1b0b7223 */ /* 0x000fe20000010018 */
[----:B------:R-:W-:-:S02]  /*1570*/  HADD2.F32 R23, -RZ, R12.H1_H1 ;  /* 0x3000000cff177230 */ /* 0x000fc40000004100 */
[----:B------:R-:W-:Y:S02]  /*1580*/  HADD2.F32 R24, -RZ, R31.H0_H0 ;  /* 0x2000001fff187230 */ /* 0x000fe40000004100 */
[----:B------:R-:W-:Y:S01]  /*1590*/  FFMA.FTZ R11, R26, R33, R11 ;  /* 0x000000211a0b7223 */ /* 0x000fe2000001000b */
[--C-:B------:R-:W-:Y:S02]  /*15a0*/  HADD2.F32 R22, -RZ, R35.reuse.H0_H0 ;  /* 0x20000023ff167230 */ /* 0x100fe40000004100 */
[----:B------:R-:W-:Y:S01]  /*15b0*/  FFMA.FTZ R20, R23, R36, R20 ;  /* 0x0000002417147223 */ /* 0x000fe20000010014 */
[----:B------:R-:W-:Y:S02]  /*15c0*/  HADD2.F32 R35, -RZ, R35.H1_H1 ;  /* 0x30000023ff237230 */ /* 0x000fe40000004100 */
[--C-:B------:R-:W-:Y:S02]  /*15d0*/  HADD2.F32 R23, -RZ, R14.reuse.H0_H0 ;  /* 0x2000000eff177230 */ /* 0x100fe40000004100 */
[----:B------:R-:W-:Y:S01]  /*15e0*/  FFMA.FTZ R21, R24, R22, R21 ;  /* 0x0000001618157223 */ /* 0x000fe20000010015 */
[----:B------:R-:W-:-:S02]  /*15f0*/  HADD2.F32 R25, -RZ, R14.H1_H1 ;  /* 0x3000000eff197230 */ /* 0x000fc40000004100 */
        /* <DEDUP_REMOVED lines=11> */
[----:B------:R-:W-:Y:S02]  /*16b0*/  HADD2.F32 R15, -RZ, R39.H0_H0 ;  /* 0x20000027ff0f7230 */ /* 0x000fe40000004100 */
[----:B------:R-:W-:Y:S02]  /*16c0*/  HADD2.F32 R38, -RZ, R38.H1_H1 ;  /* 0x30000026ff267230 */ /* 0x000fe40000004100 */
[----:B------:R-:W-:-:S02]  /*16d0*/  HADD2.F32 R14, -RZ, R40.H0_H0 ;  /* 0x20000028ff0e7230 */ /* 0x000fc40000004100 */
[----:B------:R-:W-:Y:S01]  /*16e0*/  FFMA.FTZ R12, R27, R15, R12 ;  /* 0x0000000f1b0c7223 */ /* 0x000fe2000001000c */
[----:B------:R-:W-:Y:S02]  /*16f0*/  HADD2.F32 R40, -RZ, R40.H1_H1 ;  /* 0x30000028ff287230 */ /* 0x000fe40000004100 */
[----:B------:R-:W-:Y:S01]  /*1700*/  FFMA.FTZ R20, R25, R38, R20 ;  /* 0x0000002619147223 */ /* 0x000fe20000010014 */
[----:B------:R-:W-:Y:S02]  /*1710*/  HADD2.F32 R39, -RZ, R39.H1_H1 ;  /* 0x30000027ff277230 */ /* 0x000fe40000004100 */
[----:B0-----:R-:W-:-:S03]  /*1720*/  HADD2.F32 R13, -RZ, R16.H0_H0 ;  /* 0x20000010ff0d7230 */ /* 0x001fc60000004100 */
[----:B------:R-:W-:Y:S01]  /*1730*/  FFMA.FTZ R11, R24, R39, R11 ;  /* 0x00000027180b7223 */ /* 0x000fe2000001000b */
[----:B------:R-:W-:Y:S02]  /*1740*/  HADD2.F32 R15, -RZ, R16.H1_H1 ;  /* 0x30000010ff0f7230 */ /* 0x000fe40000004100 */
[----:B------:R-:W-:Y:S02]  /*1750*/  HADD2.F32 R21, -RZ, R17.H0_H0 ;  /* 0x20000011ff157230 */ /* 0x000fe40000004100 */
[----:B------:R-:W-:Y:S01]  /*1760*/  FFMA.FTZ R10, R13, R14, R10 ;  /* 0x0000000e0d0a7223 */ /* 0x000fe2000001000a */
[----:B------:R-:W-:Y:S02]  /*1770*/  HADD2.F32 R13, -RZ, R41.H0_H0 ;  /* 0x20000029ff0d7230 */ /* 0x000fe40000004100 */
        /* <DEDUP_REMOVED lines=16> */
[----:B------:R-:W-:-:S03]  /*1880*/  FFMA.FTZ R12, R17, R13, R12 ;  /* 0x0000000d110c7223 */ /* 0x000fc6000001000c */
[----:B------:R-:W-:Y:S01]  /*1890*/  FFMA.FTZ R11, R22, R43, R11 ;  /* 0x0000002b160b7223 */ /* 0x000fe2000001000b */
[----:B------:R-:W-:-:S04]  /*18a0*/  FADD.FTZ R12, R12, R15 ;  /* 0x0000000f0c0c7221 */ /* 0x000fc80000010000 */
[----:B------:R-:W-:Y:S01]  /*18b0*/  FADD.FTZ R11, R11, R12 ;  /* 0x0000000c0b0b7221 */ /* 0x000fe20000010000 */
[----:B------:R-:W-:Y:S06]  /*18c0*/  BRA.DIV UR4, `(.L_x_21998) ;  /* 0x0000003a04847947 */ /* 0x000fec000b800000 */
[----:B------:R0:W1:Y:S02]  /*18d0*/  SHFL.BFLY PT, R10, R11, 0x1, 0x1f ;  /* 0x0c201f000b0a7f89 */ /* 0x00006400000e0000 */
.L_x_22044:
        /* <DEDUP_REMOVED lines=12> */
.L_x_21997:
[----:B------:R-:W-:Y:S05]  /*19a0*/  BSYNC B1 ;  /* 0x0000000000017941 */ /* 0x000fea0003800000 */
.L_x_21995:
[----:B0-----:R-:W-:Y:S01]  /*19b0*/  VIADD R10, R62, 0xf ;  /* 0x0000000f3e0a7836 */ /* 0x001fe20000000000 */
[----:B------:R-:W-:Y:S01]  /*19c0*/  IADD3 R2, PT, PT, R2, 0x4, RZ ;  /* 0x0000000402027810 */ /* 0x000fe20007ffe0ff */
[----:B------:R-:W-:Y:S01]  /*19d0*/  VIADD R57, R57, 0x100 ;  /* 0x0000010039397836 */ /* 0x000fe20000000000 */
        /* <DEDUP_REMOVED lines=10> */
.L_x_21994:
[----:B------:R-:W-:Y:S05]  /*1a80*/  BSYNC B0 ;  /* 0x0000000000007941 */ /* 0x000fea0003800000 */
.L_x_21993:
        /* <DEDUP_REMOVED lines=12> */
.L_x_22050:
        /* <DEDUP_REMOVED lines=8> */
[----:B------:R0:W-:Y:S01]  /*1bd0*/  @!P3 STS [R10], R11 ;  /* 0x0000000b0a00b388 */ /* 0x0001e20000000800 */
[----:B------:R-:W-:Y:S01]  /*1be0*/  BAR.SYNC.DEFER_BLOCKING 0x0 ;  /* 0x0000000000007b1d */ /* 0x000fe20000010000 */
[C---:B------:R-:W-:Y:S02]  /*1bf0*/  ISETP.GT.U32.AND P2, PT, R2.reuse, 0x3, PT ;  /* 0x000000030200780c */ /* 0x040fe40003f44070 */
[----:B0-----:R-:W-:Y:S01]  /*1c00*/  LEA R11, R2, R13, 0x2 ;  /* 0x0000000d020b7211 */ /* 0x001fe200078e10ff */
[----:B------:R-:W-:Y:S01]  /*1c10*/  IMAD.MOV.U32 R13, RZ, RZ, -0x800001 ;  /* 0xff7fffffff0d7424 */ /* 0x000fe200078e00ff */
[----:B------:R-:W-:Y:S01]  /*1c20*/  IADD3 R16, PT, PT, R62, 0xf, RZ ;  /* 0x0000000f3e107810 */ /* 0x000fe20007ffe0ff */
[----:B------:R-:W-:Y:S03]  /*1c30*/  BSSY.RECONVERGENT B0, `(.L_x_22001) ;  /* 0x00000ee000007945 */ /* 0x000fe60003800200 */
[----:B------:R-:W-:-:S04]  /*1c40*/  SHF.R.S32.HI R17, RZ, 0x1f, R16 ;  /* 0x0000001fff117819 */ /* 0x000fc80000011410 */
[----:B------:R-:W-:-:S04]  /*1c50*/  LEA.HI R17, R17, R16, RZ, 0x4 ;  /* 0x0000001011117211 */ /* 0x000fc800078f20ff */
[----:B------:R-:W-:Y:S01]  /*1c60*/  LOP3.LUT R17, R17, 0xfffffff0, RZ, 0xc0, !PT ;  /* 0xfffffff011117812 */ /* 0x000fe200078ec0ff */
[----:B------:R-:W0:Y:S04]  /*1c70*/  @!P2 LDS R13, [R11] ;  /* 0x000000000b0da984 */ /* 0x000e280000000800 */
[----:B0-----:R-:W0:Y:S02]  /*1c80*/  SHFL.BFLY PT, R12, R13, 0x2, 0x1f ;  /* 0x0c401f000d0c7f89 */ /* 0x001e2400000e0000 */
[----:B0-----:R-:W-:Y:S01]  /*1c90*/  FMNMX.FTZ R15, R12, R13, !PT ;  /* 0x0000000d0c0f7209 */ /* 0x001fe20007810000 */
[----:B------:R-:W-:-:S04]  /*1ca0*/  IMAD.MOV.U32 R13, RZ, RZ, RZ ;  /* 0x000000ffff0d7224 */ /* 0x000fc800078e00ff */
        /* <DEDUP_REMOVED lines=23> */
.L_x_22005:
        /* <DEDUP_REMOVED lines=11> */
.L_x_22004:
[----:B------:R-:W-:Y:S05]  /*1ed0*/  BSYNC.RECONVERGENT B1 ;  /* 0x0000000000017941 */ /* 0x000fea0003800200 */
.L_x_22003:
        /* <DEDUP_REMOVED lines=12> */
.L_x_22008:
        /* <DEDUP_REMOVED lines=100> */
.L_x_22007:
[----:B------:R-:W-:Y:S05]  /*25e0*/  BSYNC.RECONVERGENT B1 ;  /* 0x0000000000017941 */ /* 0x000fea0003800200 */
.L_x_22006:
        /* <DEDUP_REMOVED lines=55> */
.L_x_22010:
[----:B------:R-:W-:Y:S05]  /*2960*/  BSYNC.RECONVERGENT B1 ;  /* 0x0000000000017941 */ /* 0x000fea0003800200 */
.L_x_22009:
        /* <DEDUP_REMOVED lines=26> */
.L_x_22002:
[----:B------:R-:W-:Y:S05]  /*2b10*/  BSYNC.RECONVERGENT B0 ;  /* 0x0000000000007941 */ /* 0x000fea0003800200 */
.L_x_22001:
        /* <DEDUP_REMOVED lines=39> */
.L_x_22015:
[----:B------:R-:W0:Y:S01]  /*2d90*/  LDS R17, [R11] ;  /* 0x000000000b117984 */ /* 0x000e220000000800 */
[----:B------:R-:W-:-:S04]  /*2da0*/  IADD3 R15, PT, PT, R15, 0x1, RZ ;  /* 0x000000010f0f7810 */ /* 0x000fc80007ffe0ff */
[----:B------:R-:W-:Y:S01]  /*2db0*/  ISETP.NE.AND P0, PT, R15, RZ, PT ;  /* 0x000000ff0f00720c */ /* 0x000fe20003f05270 */
[----:B0-----:R-:W-:-:S05]  /*2dc0*/  FMUL.FTZ R14, R17, R10 ;  /* 0x0000000a110e7220 */ /* 0x001fca0000410000 */
[----:B------:R0:W-:Y:S02]  /*2dd0*/  STS [R11], R14 ;  /* 0x0000000e0b007388 */ /* 0x0001e40000000800 */
[----:B0-----:R-:W-:-:S05]  /*2de0*/  VIADD R11, R11, 0x200 ;  /* 0x000002000b0b7836 */ /* 0x001fca0000000000 */
[----:B------:R-:W-:Y:S05]  /*2df0*/  @P0 BRA `(.L_x_22015) ;  /* 0xfffffffc00e40947 */ /* 0x000fea000383ffff */
.L_x_22014:
[----:B------:R-:W-:Y:S05]  /*2e00*/  BSYNC.RECONVERGENT B1 ;  /* 0x0000000000017941 */ /* 0x000fea0003800200 */
.L_x_22013:
        /* <DEDUP_REMOVED lines=12> */
.L_x_22018:
        /* <DEDUP_REMOVED lines=52> */
.L_x_22017:
[----:B------:R-:W-:Y:S05]  /*3210*/  BSYNC.RECONVERGENT B1 ;  /* 0x0000000000017941 */ /* 0x000fea0003800200 */
.L_x_22016:
        /* <DEDUP_REMOVED lines=31> */
.L_x_22020:
[----:B------:R-:W-:Y:S05]  /*3410*/  BSYNC.RECONVERGENT B1 ;  /* 0x0000000000017941 */ /* 0x000fea0003800200 */
.L_x_22019:
        /* <DEDUP_REMOVED lines=14> */
.L_x_22012:
[----:B------:R-:W-:Y:S05]  /*3500*/  BSYNC.RECONVERGENT B0 ;  /* 0x0000000000007941 */ /* 0x000fea0003800200 */
.L_x_22011:
[----:B-1----:R-:W-:Y:S01]  /*3510*/  IADD3 R10, PT, PT, R62, 0xf, RZ ;  /* 0x0000000f3e0a7810 */ /* 0x002fe20007ffe0ff */
[----:B------:R-:W-:Y:S01]  /*3520*/  BAR.SYNC.DEFER_BLOCKING 0x0 ;  /* 0x0000000000007b1d */ /* 0x000fe20000010000 */
[----:B------:R-:W-:Y:S02]  /*3530*/  HFMA2 R43, -RZ, RZ, 0, 0 ;  /* 0x00000000ff2b7431 */ /* 0x000fe400000001ff */
[----:B------:R-:W-:Y:S01]  /*3540*/  IMAD.MOV.U32 R48, RZ, RZ, RZ ;  /* 0x000000ffff307224 */ /* 0x000fe200078e00ff */
        /* <DEDUP_REMOVED lines=10> */
[----:B------:R-:W1:Y:S01]  /*35f0*/  I2F.RP R14, R8 ;  /* 0x00000008000e7306 */ /* 0x000e620000209400 */
[----:B------:R-:W2:Y:S01]  /*3600*/  LDCU UR8, c[0x0][0x3b8] ;  /* 0x00007700ff0877ac */ /* 0x000ea20008000800 */
[----:B------:R-:W-:Y:S01]  /*3610*/  SHF.R.U32.HI R12, RZ, 0x3, R3 ;  /* 0x00000003ff0c7819 */ /* 0x000fe20000011603 */
[----:B0-----:R-:W-:Y:S01]  /*3620*/  IMAD.MOV.U32 R13, RZ, RZ, RZ ;  /* 0x000000ffff0d7224 */ /* 0x001fe200078e00ff */
[----:B------:R-:W-:Y:S01]  /*3630*/  LEA R36, R0, 0x3, 0x4 ;  /* 0x0000000300247811 */ /* 0x000fe200078e20ff */
[----:B------:R-:W0:Y:S01]  /*3640*/  LDCU UR9, c[0x0][0x3d0] ;  /* 0x00007a00ff0977ac */ /* 0x000e220008000800 */
[----:B------:R-:W-:Y:S01]  /*3650*/  LOP3.LUT R12, R12, 0x7c, RZ, 0xc0, !PT ;  /* 0x0000007c0c0c7812 */ /* 0x000fe200078ec0ff */
[----:B------:R-:W-:Y:S01]  /*3660*/  IMAD.SHL.U32 R51, R3, 0x8, RZ ;  /* 0x0000000803337824 */ /* 0x000fe200078e00ff */
[----:B------:R-:W3:Y:S01]  /*3670*/  LDCU.64 UR10, c[0x0][0x3a8] ;  /* 0x00007500ff0a77ac */ /* 0x000ee20008000a00 */
[----:B------:R-:W-:-:S03]  /*3680*/  IMAD.MOV.U32 R48, RZ, RZ, RZ ;  /* 0x000000ffff307224 */ /* 0x000fc600078e00ff */
[----:B------:R-:W-:Y:S02]  /*3690*/  LOP3.LUT R50, R51, 0xf8, RZ, 0xc0, !PT ;  /* 0x000000f833327812 */ /* 0x000fe400078ec0ff */
[----:B------:R-:W-:Y:S01]  /*36a0*/  LOP3.LUT R51, R36, 0x8, R51, 0xf8, !PT ;  /* 0x0000000824337812 */ /* 0x000fe200078ef833 */
[----:B-1----:R-:W1:Y:S01]  /*36b0*/  MUFU.RCP R14, R14 ;  /* 0x0000000e000e7308 */ /* 0x002e620000001000 */
[----:B--2---:R-:W-:Y:S01]  /*36c0*/  IMAD R15, R53, UR8, RZ ;  /* 0x00000008350f7c24 */ /* 0x004fe2000f8e02ff */
[----:B------:R-:W2:Y:S03]  /*36d0*/  LDCU UR8, c[0x0][0x3ec] ;  /* 0x00007d80ff0877ac */ /* 0x000ea60008000800 */
[----:B------:R-:W-:-:S04]  /*36e0*/  IMAD.WIDE R12, R15, 0x4, R12 ;  /* 0x000000040f0c7825 */ /* 0x000fc800078e020c */
[----:B------:R-:W-:Y:S01]  /*36f0*/  VIADD R15, R7, 0xe0 ;  /* 0x000000e0070f7836 */ /* 0x000fe20000000000 */
[----:B---3--:R-:W-:Y:S01]  /*3700*/  IADD3 R42, P0, PT, R12, UR10, RZ ;  /* 0x0000000a0c2a7c10 */ /* 0x008fe2000ff1e0ff */
[----:B0-----:R-:W-:-:S03]  /*3710*/  IMAD R38, R6, UR9, RZ ;  /* 0x0000000906267c24 */ /* 0x001fc6000f8e02ff */
[----:B------:R-:W-:Y:S02]  /*3720*/  LEA R4, R4, R15, 0x18 ;  /* 0x0000000f04047211 */ /* 0x000fe400078ec0ff */
[----:B-1----:R-:W-:Y:S02]  /*3730*/  IADD3 R10, PT, PT, R14, 0xffffffe, RZ ;  /* 0x0ffffffe0e0a7810 */ /* 0x002fe40007ffe0ff */
[----:B------:R-:W-:Y:S02]  /*3740*/  SHF.L.U32 R14, R3, 0x5, RZ ;  /* 0x00000005030e7819 */ /* 0x000fe400000006ff */
[----:B------:R0:W1:Y:S01]  /*3750*/  F2I.FTZ.U32.TRUNC.NTZ R11, R10 ;  /* 0x0000000a000b7305 */ /* 0x000062000021f000 */
[----:B------:R-:W-:Y:S02]  /*3760*/  IADD3.X R41, PT, PT, R13, UR11, RZ, P0, !PT ;  /* 0x0000000b0d297c10 */ /* 0x000fe400087fe4ff */
[----:B------:R-:W-:Y:S02]  /*3770*/  LOP3.LUT R7, R14, 0x20, RZ, 0xe2, !PT ;  /* 0x000000200e077812 */ /* 0x000fe400078ee2ff */
[----:B--2---:R-:W-:-:S02]  /*3780*/  IADD3 R54, PT, PT, R5, -UR8, RZ ;  /* 0x8000000805367c10 */ /* 0x004fc4000fffe0ff */
[----:B------:R-:W-:Y:S02]  /*3790*/  LEA R7, R0, R7, 0x6 ;  /* 0x0000000700077211 */ /* 0x000fe400078e30ff */
[----:B0-----:R-:W-:Y:S02]  /*37a0*/  MOV R10, RZ ;  /* 0x000000ff000a7202 */ /* 0x001fe40000000f00 */
[----:B------:R-:W-:Y:S02]  /*37b0*/  IADD3 R40, PT, PT, R7, 0x10, R4 ;  /* 0x0000001007287810 */ /* 0x000fe40007ffe004 */
[----:B------:R-:W-:Y:S02]  /*37c0*/  SHF.R.S32.HI R39, RZ, 0x1f, R38 ;  /* 0x0000001fff277819 */ /* 0x000fe40000011426 */
[----:B-1----:R-:W-:-:S05]  /*37d0*/  IADD3 R37, PT, PT, RZ, -R11, RZ ;  /* 0x8000000bff257210 */ /* 0x002fca0007ffe0ff */
[----:B------:R-:W-:-:S04]  /*37e0*/  IMAD R37, R37, R8, RZ ;  /* 0x0000000825257224 */ /* 0x000fc800078e02ff */
[----:B------:R-:W-:Y:S01]  /*37f0*/  IMAD.HI.U32 R37, R11, R37, R10 ;  /* 0x000000250b257227 */ /* 0x000fe200078e000a */
[C---:B------:R-:W-:Y:S02]  /*3800*/  IADD3 R11, PT, PT, R0.reuse, -R49, RZ ;  /* 0x80000031000b7210 */ /* 0x040fe40007ffe0ff */
[----:B------:R-:W-:-:S07]  /*3810*/  IADD3 R10, PT, PT, R0, 0x1, RZ ;  /* 0x00000001000a7810 */ /* 0x000fce0007ffe0ff */
.L_x_22037:
        /* <DEDUP_REMOVED lines=56> */
[----:B------:R-:W-:-:S04]  /*3ba0*/  LEA R28, P0, R4, UR4, 0x1 ;  /* 0x00000004041c7c11 */ /* 0x000fc8000f8008ff */
[----:B------:R-:W-:-:S05]  /*3bb0*/  LEA.HI.X R29, R4, UR5, R5, 0x1, P0 ;  /* 0x00000005041d7c11 */ /* 0x000fca00080f0c05 */
        /* <DEDUP_REMOVED lines=40> */
.L_x_22026:
[----:B------:R-:W-:Y:S05]  /*3e40*/  BSYNC.RECONVERGENT B2 ;  /* 0x0000000000027941 */ /* 0x000fea0003800200 */
.L_x_22025:
        /* <DEDUP_REMOVED lines=18> */
[----:B------:R-:W-:Y:S02]  /*3f70*/  PRMT R34, R29, 0x7632, R34 ;  /* 0x000076321d227816 */ /* 0x000fe40000000022 */
[C---:B------:R-:W-:Y:S02]  /*3f80*/  PRMT R26, R30.reuse, 0x7632, R26 ;  /* 0x000076321e1a7816 */ /* 0x040fe4000000001a */
[----:B------:R-:W-:Y:S02]  /*3f90*/  ISETP.GE.AND P5, PT, R25, R62, PT ;  /* 0x0000003e1900720c */ /* 0x000fe40003fa6270 */
[----:B------:R-:W-:Y:S02]  /*3fa0*/  SEL R29, R29, RZ, !P6 ;  /* 0x000000ff1d1d7207 */ /* 0x000fe40007000000 */
        /* <DEDUP_REMOVED lines=16> */
.L_x_22028:
[----:B------:R-:W-:Y:S05]  /*40b0*/  BSYNC.RECONVERGENT B2 ;  /* 0x0000000000027941 */ /* 0x000fea0003800200 */
.L_x_22027:
        /* <DEDUP_REMOVED lines=8> */
[C---:B------:R-:W-:Y:S01]  /*4140*/  IADD3 R27, PT, PT, R51.reuse, -0x1, RZ ;  /* 0xffffffff331b7810 */ /* 0x040fe20007ffe0ff */
[C---:B------:R-:W-:Y:S01]  /*4150*/  VIADD R35, R51.reuse, 0x2 ;  /* 0x0000000233237836 */ /* 0x040fe20000000000 */
[----:B------:R-:W-:Y:S02]  /*4160*/  IADD3 R29, PT, PT, R51, 0x1, RZ ;  /* 0x00000001331d7810 */ /* 0x000fe40007ffe0ff */
[-C--:B------:R-:W-:Y:S01]  /*4170*/  ISETP.GE.AND P6, PT, R27, R62.reuse, PT ;  /* 0x0000003e1b00720c */ /* 0x080fe20003fc6270 */
[----:B------:R-:W-:Y:S01]  /*4180*/  VIADD R27, R51, 0xfffffffe ;  /* 0xfffffffe331b7836 */ /* 0x000fe20000000000 */
[-C--:B------:R-:W-:Y:S02]  /*4190*/  ISETP.GE.AND P1, PT, R29, R62.reuse, PT ;  /* 0x0000003e1d00720c */ /* 0x080fe40003f26270 */
[----:B------:R-:W-:Y:S02]  /*41a0*/  IADD3 R29, PT, PT, R51, 0x4, RZ ;  /* 0x00000004331d7810 */ /* 0x000fe40007ffe0ff */
[----:B------:R-:W-:-:S02]  /*41b0*/  ISETP.GE.AND P2, PT, R35, R62, PT ;  /* 0x0000003e2300720c */ /* 0x000fc40003f46270 */
        /* <DEDUP_REMOVED lines=22> */
.L_x_22030:
[----:B------:R-:W-:Y:S05]  /*4320*/  BSYNC.RECONVERGENT B2 ;  /* 0x0000000000027941 */ /* 0x000fea0003800200 */
.L_x_22029:
[----:B------:R-:W-:Y:S01]  /*4330*/  HMUL2 R5, R56, R5 ;  /* 0x0000000538057232 */ /* 0x000fe20000000000 */
[----:B------:R-:W-:Y:S01]  /*4340*/  BSSY.RECONVERGENT B2, `(.L_x_22031) ;  /* 0x0000023000027945 */ /* 0x000fe20003800200 */
[----:B------:R-:W-:Y:S01]  /*4350*/  FADD.FTZ R48, R48, R25 ;  /* 0x0000001930307221 */ /* 0x000fe20000010000 */
[----:B------:R-:W-:Y:S02]  /*4360*/  HFMA2 R30, R24, R31, R30 ;  /* 0x0000001f181e7231 */ /* 0x000fe4000000001e */
[----:B------:R-:W-:Y:S01]  /*4370*/  HFMA2 R4, R55, R4, R5 ;  /* 0x0000000437047231 */ /* 0x000fe20000000005 */
[----:B------:R-:W-:Y:S06]  /*4380*/  @P0 BRA `(.L_x_22032) ;  /* 0x0000000000780947 */ /* 0x000fec0003800000 */
[C---:B------:R-:W-:Y:S01]  /*4390*/  IADD3 R25, PT, PT, R51.reuse, 0x1, RZ ;  /* 0x0000000133197810 */ /* 0x040fe20007ffe0ff */
[C---:B------:R-:W-:Y:S01]  /*43a0*/  VIADD R27, R51.reuse, 0x2 ;  /* 0x00000002331b7836 */ /* 0x040fe20000000000 */
[----:B------:R-:W-:Y:S02]  /*43b0*/  IADD3 R5, PT, PT, R51, -0x1, RZ ;  /* 0xffffffff33057810 */ /* 0x000fe40007ffe0ff */
        /* <DEDUP_REMOVED lines=27> */
.L_x_22032:
[----:B------:R-:W-:Y:S05]  /*4570*/  BSYNC.RECONVERGENT B2 ;  /* 0x0000000000027941 */ /* 0x000fea0003800200 */
.L_x_22031:
[----:B------:R-:W-:Y:S04]  /*4580*/  BSSY.RECONVERGENT B2, `(.L_x_22033) ;  /* 0x0000020000027945 */ /* 0x000fe80003800200 */
[----:B------:R-:W-:Y:S05]  /*4590*/  @P0 BRA `(.L_x_22034) ;  /* 0x0000000000780947 */ /* 0x000fea0003800000 */
        /* <DEDUP_REMOVED lines=30> */
.L_x_22034:
[----:B------:R-:W-:Y:S05]  /*4780*/  BSYNC.RECONVERGENT B2 ;  /* 0x0000000000027941 */ /* 0x000fea0003800200 */
.L_x_22033:
[----:B------:R-:W-:Y:S04]  /*4790*/  BSSY.RECONVERGENT B2, `(.L_x_22035) ;  /* 0x0000020000027945 */ /* 0x000fe80003800200 */
[----:B------:R-:W-:Y:S05]  /*47a0*/  @P0 BRA `(.L_x_22036) ;  /* 0x0000000000780947 */ /* 0x000fea0003800000 */
        /* <DEDUP_REMOVED lines=10> */
[C---:B------:R-:W-:Y:S02]  /*4850*/  PRMT R5, R20.reuse, 0x7632, R5 ;  /* 0x0000763214057816 */ /* 0x040fe40000000005 */
[-C--:B------:R-:W-:Y:S02]  /*4860*/  ISETP.GE.AND P4, PT, R25, R62.reuse, PT ;  /* 0x0000003e1900720c */ /* 0x080fe40003f86270 */
[----:B------:R-:W-:Y:S02]  /*4870*/  SEL R20, R20, RZ, !P6 ;  /* 0x000000ff14147207 */ /* 0x000fe40007000000 */
[----:B------:R-:W-:-:S02]  /*4880*/  ISETP.GE.AND P6, PT, R51, R62, PT ;  /* 0x0000003e3300720c */ /* 0x000fc40003fc6270 */
        /* <DEDUP_REMOVED lines=16> */
.L_x_22036:
[----:B------:R-:W-:Y:S05]  /*4990*/  BSYNC.RECONVERGENT B2 ;  /* 0x0000000000027941 */ /* 0x000fea0003800200 */
.L_x_22035:
        /* <DEDUP_REMOVED lines=17> */
[----:B------:R-:W-:Y:S02]  /*4ab0*/  HADD2.F32 R5, -RZ, R6.H0_H0 ;  /* 0x20000006ff057230 */ /* 0x000fe40000004100 */
[----:B------:R-:W-:-:S02]  /*4ac0*/  HADD2.F32 R7, -RZ, R12.H0_H0 ;  /* 0x2000000cff077230 */ /* 0x000fc40000004100 */
[----:B------:R-:W-:Y:S01]  /*4ad0*/  FADD.FTZ R47, R47, R4 ;  /* 0x000000042f2f7221 */ /* 0x000fe20000010000 */
[----:B------:R-:W-:Y:S02]  /*4ae0*/  HADD2.F32 R13, -RZ, R16.H0_H0 ;  /* 0x20000010ff0d7230 */ /* 0x000fe40000004100 */
[--C-:B------:R-:W-:Y:S02]  /*4af0*/  HADD2.F32 R14, -RZ, R21.reuse.H0_H0 ;  /* 0x20000015ff0e7230 */ /* 0x100fe40000004100 */
[----:B------:R-:W-:Y:S02]  /*4b00*/  HADD2.F32 R6, -RZ, R6.H1_H1 ;  /* 0x30000006ff067230 */ /* 0x000fe40000004100 */
[----:B------:R-:W-:Y:S02]  /*4b10*/  HADD2.F32 R12, -RZ, R12.H1_H1 ;  /* 0x3000000cff0c7230 */ /* 0x000fe40000004100 */
[----:B------:R-:W-:Y:S02]  /*4b20*/  HADD2.F32 R16, -RZ, R16.H1_H1 ;  /* 0x30000010ff107230 */ /* 0x000fe40000004100 */
[----:B------:R-:W-:Y:S01]  /*4b30*/  FADD.FTZ R5, R5, R6 ;  /* 0x0000000605057221 */ /* 0x000fe20000010000 */
[----:B------:R-:W-:-:S02]  /*4b40*/  HADD2.F32 R21, -RZ, R21.H1_H1 ;  /* 0x30000015ff157230 */ /* 0x000fc40000004100 */
[----:B------:R-:W-:Y:S01]  /*4b50*/  FADD.FTZ R12, R7, R12 ;  /* 0x0000000c070c7221 */ /* 0x000fe20000010000 */
[----:B------:R-:W-:Y:S01]  /*4b60*/  FADD.FTZ R13, R13, R16 ;  /* 0x000000100d0d7221 */ /* 0x000fe20000010000 */
[----:B------:R-:W-:Y:S01]  /*4b70*/  FADD.FTZ R46, R46, R5 ;  /* 0x000000052e2e7221 */ /* 0x000fe20000010000 */
[----:B------:R-:W-:Y:S01]  /*4b80*/  FADD.FTZ R14, R14, R21 ;  /* 0x000000150e0e7221 */ /* 0x000fe20000010000 */
[----:B------:R-:W-:Y:S01]  /*4b90*/  FADD.FTZ R45, R45, R12 ;  /* 0x0000000c2d2d7221 */ /* 0x000fe20000010000 */
[----:B------:R-:W-:Y:S02]  /*4ba0*/  FADD.FTZ R44, R44, R13 ;  /* 0x0000000d2c2c7221 */ /* 0x000fe40000010000 */
[----:B------:R-:W-:-:S07]  /*4bb0*/  FADD.FTZ R43, R43, R14 ;  /* 0x0000000e2b2b7221 */ /* 0x000fce0000010000 */
.L_x_22024:
[----:B------:R-:W-:Y:S05]  /*4bc0*/  BSYNC.RECONVERGENT B0 ;  /* 0x0000000000007941 */ /* 0x000fea0003800200 */
.L_x_22023:
        /* <DEDUP_REMOVED lines=10> */
.L_x_22022:
[----:B------:R-:W-:Y:S05]  /*4c70*/  BSYNC.RECONVERGENT B1 ;  /* 0x0000000000017941 */ /* 0x000fea0003800200 */
.L_x_22021:
[----:B------:R-:W1:Y:S01]  /*4c80*/  S2UR UR5, SR_CgaCtaId ;  /* 0x00000000000579c3 */ /* 0x000e620000008800 */
[----:B------:R-:W2:Y:S01]  /*4c90*/  SHFL.BFLY PT, R5, R48, 0x1, 0x1f ;  /* 0x0c201f0030057f89 */ /* 0x000ea200000e0000 */
[----:B0-----:R-:W-:Y:S01]  /*4ca0*/  SHF.R.U32.HI R13, RZ, 0x1, R2 ;  /* 0x00000001ff0d7819 */ /* 0x001fe20000011602 */
[----:B------:R-:W-:Y:S01]  /*4cb0*/  UMOV UR4, 0x400 ;  /* 0x0000040000047882 */ /* 0x000fe20000000000 */
[C---:B------:R-:W-:Y:S01]  /*4cc0*/  LOP3.LUT R2, R3.reuse, 0x1, RZ, 0xc0, !PT ;  /* 0x0000000103027812 */ /* 0x040fe200078ec0ff */
[----:B------:R-:W0:Y:S01]  /*4cd0*/  SHFL.BFLY PT, R4, R47, 0x1, 0x1f ;  /* 0x0c201f002f047f89 */ /* 0x000e2200000e0000 */
[----:B------:R-:W-:Y:S01]  /*4ce0*/  UIADD3 UR4, UPT, UPT, UR4, 0xe0, URZ ;  /* 0x000000e004047890 */ /* 0x000fe2000fffe0ff */
[----:B------:R-:W-:Y:S01]  /*4cf0*/  IMAD R13, R0, 0x60, R13 ;  /* 0x00000060000d7824 */ /* 0x000fe200078e020d */
[----:B------:R-:W-:Y:S01]  /*4d00*/  ISETP.NE.AND P5, PT, R2, RZ, PT ;  /* 0x000000ff0200720c */ /* 0x000fe20003fa5270 */
[----:B------:R-:W3:Y:S01]  /*4d10*/  SHFL.BFLY PT, R7, R46, 0x1, 0x1f ;  /* 0x0c201f002e077f89 */ /* 0x000ee200000e0000 */
[C---:B------:R-:W-:Y:S01]  /*4d20*/  LOP3.LUT R0, R3.reuse, 0x3c0, RZ, 0xc0, !PT ;  /* 0x000003c003007812 */ /* 0x040fe200078ec0ff */
[----:B------:R-:W-:Y:S01]  /*4d30*/  BSSY.RECONVERGENT B0, `(.L_x_22038) ;  /* 0x0000027000007945 */ /* 0x000fe20003800200 */
[----:B------:R-:W-:Y:S01]  /*4d40*/  LOP3.LUT P0, RZ, R3, 0x3c1, RZ, 0xc0, !PT ;  /* 0x000003c103ff7812 */ /* 0x000fe2000780c0ff */
[----:B------:R-:W4:Y:S01]  /*4d50*/  SHFL.BFLY PT, R6, R45, 0x1, 0x1f ;  /* 0x0c201f002d067f89 */ /* 0x000f2200000e0000 */
[----:B------:R-:W-:-:S02]  /*4d60*/  ISETP.NE.OR P4, PT, R0, 0x40, P5 ;  /* 0x000000400000780c */ /* 0x000fc40002f85670 */
[C---:B------:R-:W-:Y:S01]  /*4d70*/  LOP3.LUT R0, R3.reuse, 0x3e0, RZ, 0xc0, !PT ;  /* 0x000003e003007812 */ /* 0x040fe200078ec0ff */
[----:B------:R-:W4:Y:S01]  /*4d80*/  SHFL.BFLY PT, R11, R44, 0x1, 0x1f ;  /* 0x0c201f002c0b7f89 */ /* 0x000f2200000e0000 */
[C---:B------:R-:W-:Y:S02]  /*4d90*/  LOP3.LUT P1, RZ, R3.reuse, 0x3e1, RZ, 0xc0, !PT ;  /* 0x000003e103ff7812 */ /* 0x040fe4000782c0ff */
[----:B------:R-:W-:Y:S01]  /*4da0*/  ISETP.NE.OR P3, PT, R0, 0x20, P5 ;  /* 0x000000200000780c */ /* 0x000fe20002f65670 */
[----:B------:R-:W4:Y:S01]  /*4db0*/  SHFL.BFLY PT, R8, R43, 0x1, 0x1f ;  /* 0x0c201f002b087f89 */ /* 0x000f2200000e0000 */
[----:B------:R-:W-:Y:S01]  /*4dc0*/  ISETP.GT.U32.AND P2, PT, R3, 0x1f, PT ;  /* 0x0000001f0300780c */ /* 0x000fe20003f44070 */
[----:B-1----:R-:W-:Y:S01]  /*4dd0*/  ULEA UR4, UR5, UR4, 0x18 ;  /* 0x0000000405047291 */ /* 0x002fe2000f8ec0ff */
[----:B------:R-:W-:Y:S01]  /*4de0*/  BAR.SYNC.DEFER_BLOCKING 0x0 ;  /* 0x0000000000007b1d */ /* 0x000fe20000010000 */
[----:B--2---:R-:W-:Y:S01]  /*4df0*/  FADD.FTZ R5, R5, R48 ;  /* 0x0000003005057221 */ /* 0x004fe20000010000 */
[----:B0-----:R-:W-:-:S03]  /*4e00*/  FADD.FTZ R4, R4, R47 ;  /* 0x0000002f04047221 */ /* 0x001fc60000010000 */
[----:B------:R-:W-:Y:S01]  /*4e10*/  LEA R13, R13, UR4, 0x2 ;  /* 0x000000040d0d7c11 */ /* 0x000fe2000f8e10ff */
[----:B---3--:R-:W-:Y:S01]  /*4e20*/  FADD.FTZ R7, R7, R46 ;  /* 0x0000002e07077221 */ /* 0x008fe20000010000 */
        /* <DEDUP_REMOVED lines=23> */
.L_x_22039:
[----:B------:R-:W-:Y:S05]  /*4fa0*/  BSYNC.RECONVERGENT B0 ;  /* 0x0000000000007941 */ /* 0x000fea0003800200 */
.L_x_22038:
        /* <DEDUP_REMOVED lines=22> */
.L_x_22041:
[----:B------:R-:W-:Y:S05]  /*5110*/  BSYNC.RECONVERGENT B0 ;  /* 0x0000000000007941 */ /* 0x000fea0003800200 */
.L_x_22040:
        /* <DEDUP_REMOVED lines=28> */
.L_x_21998:
        /* <DEDUP_REMOVED lines=8> */
.L_x_22043:
[----:B------:R-:W-:Y:S05]  /*5360*/  BSYNC B2 ;  /* 0x0000000000027941 */ /* 0x000fea0003800000 */
.L_x_22042:
[----:B------:R-:W-:Y:S05]  /*5370*/  BRA `(.L_x_22044) ;  /* 0xffffffc400587947 */ /* 0x000fea000383ffff */
.L_x_22000:
        /* <DEDUP_REMOVED lines=8> */
.L_x_22046:
[----:B------:R-:W-:Y:S05]  /*5400*/  BSYNC B0 ;  /* 0x0000000000007941 */ /* 0x000fea0003800000 */
.L_x_22045:
        /* <DEDUP_REMOVED lines=9> */
.L_x_22047:
[----:B------:R-:W-:Y:S02]  /*54a0*/  HFMA2 R14, -RZ, RZ, 0, 2.384185791015625e-07 ;  /* 0x00000004ff0e7431 */ /* 0x000fe400000001ff */
[----:B------:R-:W-:-:S05]  /*54b0*/  IMAD.MOV.U32 R4, RZ, RZ, R10 ;  /* 0x000000ffff047224 */ /* 0x000fca00078e000a */
[----:B------:R-:W-:-:S04]  /*54c0*/  FMNMX.FTZ R4, R7, R4, !PT ;  /* 0x0000000407047209 */ /* 0x000fc80007810000 */
[----:B------:R-:W-:-:S07]  /*54d0*/  MOV R13, R4 ;  /* 0x00000004000d7202 */ /* 0x000fce0000000f00 */
[----:B------:R-:W-:Y:S05]  /*54e0*/  WARPSYNC.COLLECTIVE R12, `(.L_x_22048) ;  /* 0x000000000c087348 */ /* 0x000fea0003c00000 */
[----:B------:R0:W1:Y:S02]  /*54f0*/  SHFL.BFLY P2, R10, R13, R14, R15 ;  /* 0x0c00000e0d0a7389 */ /* 0x000064000004000f */
[----:B01----:R-:W-:Y:S05]  /*5500*/  ENDCOLLECTIVE ;  /* 0x000000000000791b */ /* 0x003fea0003800000 */
.L_x_22048:
[----:B------:R-:W-:Y:S02]  /*5510*/  HFMA2 R14, -RZ, RZ, 0, 1.1920928955078125e-07 ;  /* 0x00000002ff0e7431 */ /* 0x000fe400000001ff */
[----:B------:R-:W-:-:S05]  /*5520*/  IMAD.MOV.U32 R11, RZ, RZ, R10 ;  /* 0x000000ffff0b7224 */ /* 0x000fca00078e000a */
[----:B------:R-:W-:-:S04]  /*5530*/  FMNMX.FTZ R11, R4, R11, !PT ;  /* 0x0000000b040b7209 */ /* 0x000fc80007810000 */
[----:B------:R-:W-:-:S07]  /*5540*/  MOV R13, R11 ;  /* 0x0000000b000d7202 */ /* 0x000fce0000000f00 */
[----:B------:R-:W-:Y:S05]  /*5550*/  WARPSYNC.COLLECTIVE R12, `(.L_x_22049) ;  /* 0x000000000c087348 */ /* 0x000fea0003c00000 */
[----:B------:R0:W1:Y:S02]  /*5560*/  SHFL.BFLY P2, R10, R13, R14, R15 ;  /* 0x0c00000e0d0a7389 */ /* 0x000064000004000f */
[----:B01----:R-:W-:Y:S05]  /*5570*/  ENDCOLLECTIVE ;  /* 0x000000000000791b */ /* 0x003fea0003800000 */
.L_x_22049:
[----:B------:R-:W-:Y:S05]  /*5580*/  BRA `(.L_x_22050) ;  /* 0xffffffc400707947 */ /* 0x000fea000383ffff */
.L_x_22051:
        /* <DEDUP_REMOVED lines=15> */
.L_x_25982:


//--------------------- .text._ZN4vllm25paged_attention_v1_kernelIttLi80ELi16ELi128ELNS_18Fp8KVCacheDataTypeE0ELb1EEEvPT_PKS2_PKT0_S8_ifPKiSA_iPKfiiiSC_SC_iiiii --------------------------
	.section	.text._ZN4vllm25paged_attention_v1_kernelIttLi80ELi16ELi128ELNS_18Fp8KVCacheDataTypeE0ELb1EEEvPT_PKS2_PKT0_S8_ifPKiSA_iPKfiiiSC_SC_iiiii,"ax",@progbits
	.align	128
        .global         _ZN4vllm25paged_attention_v1_kernelIttLi80ELi16ELi128ELNS_18Fp8KVCacheDataTypeE0ELb1EEEvPT_PKS2_PKT0_S8_ifPKiSA_iPKfiiiSC_SC_iiiii
        .type           _ZN4vllm25paged_attention_v1_kernelIttLi80ELi16ELi128ELNS_18Fp8KVCacheDataTypeE0ELb1EEEvPT_PKS2_PKT0_S8_ifPKiSA_iPKfiiiSC_SC_iiiii,@function
        .size           _ZN4vllm25paged_attention_v1_kernelIttLi80ELi16ELi128ELNS_18Fp8KVCacheDataTypeE0ELb1EEEvPT_PKS2_PKT0_S8_ifPKiSA_iPKfiiiSC_SC_iiiii,(.L_x_25983 - _ZN4vllm25paged_attention_v1_kernelIttLi80ELi16ELi128ELNS_18Fp8KVCacheDataTypeE0ELb1EEEvPT_PKS2_PKT0_S8_ifPKiSA_iPKfiiiSC_SC_iiiii)
        .other          _ZN4vllm25paged_attention_v1_kernelIttLi80ELi16ELi128ELNS_18Fp8KVCacheDataTypeE0ELb1EEEvPT_PKS2_PKT0_S8_ifPKiSA_iPKfiiiSC_SC_iiiii,@"STO_CUDA_ENTRY STV_DEFAULT"
_ZN4vllm25paged_attention_v1_kernelIttLi80ELi16ELi128ELNS_18Fp8KVCacheDataTypeE0ELb1EEEvPT_PKS2_PKT0_S8_ifPKiSA_iPKfiiiSC_SC_iiiii:
.text._ZN4vllm25paged_attention_v1_kernelIttLi80ELi16ELi128ELNS_18Fp8KVCacheDataTypeE0ELb1EEEvPT_PKS2_PKT0_S8_ifPKiSA_iPKfiiiSC_SC_iiiii:
[----:B------:R-:W-:Y:S01]  /*0000*/  LDC R1, c[0x0][0x37c] ;  /* 0x0000df00ff017b82 */ /* 0x000fe20000000800 */
[----:B------:R-:W0:Y:S07]  /*0010*/  S2R R51, SR_CTAID.Y ;  /* 0x0000000000337919 */ /* 0x000e2e0000002600 */
[----:B------:R-:W0:Y:S01]  /*0020*/  LDC.64 R62, c[0x0][0x3b0] ;  /* 0x0000ec00ff3e7b82 */ /* 0x000e220000000a00 */
[----:B------:R-:W1:Y:S01]  /*0030*/  LDCU.64 UR6, c[0x0][0x358] ;  /* 0x00006b00ff0677ac */ /* 0x000e620008000a00 */
[----:B------:R-:W2:Y:S01]  /*0040*/  S2R R0, SR_TID.X ;  /* 0x0000000000007919 */ /* 0x000ea20000002100 */
[----:B------:R-:W3:Y:S01]  /*0050*/  LDCU UR4, c[0x0][0x3c8] ;  /* 0x00007900ff0477ac */ /* 0x000ee20008000800 */
[----:B------:R-:W4:Y:S04]  /*0060*/  S2R R50, SR_CTAID.X ;  /* 0x0000000000327919 */ /* 0x000f280000002500 */
[----:B------:R-:W4:Y:S08]  /*0070*/  LDC R5, c[0x0][0x3a0] ;  /* 0x0000e800ff057b82 */ /* 0x000f300000000800 */
[----:B------:R-:W4:Y:S08]  /*0080*/  LDC.64 R6, c[0x0][0x3c0] ;  /* 0x0000f000ff067b82 */ /* 0x000f300000000a00 */
[----:B------:R-:W4:Y:S01]  /*0090*/  LDC R49, c[0x0][0x370] ;  /* 0x0000dc00ff317b82 */ /* 0x000f220000000800 */
[----:B------:R-:W-:Y:S01]  /*00a0*/  IMAD.MOV.U32 R61, RZ, RZ, RZ ;  /* 0x000000ffff3d7224 */ /* 0x000fe200078e00ff */
[----:B------:R-:W4:Y:S01]  /*00b0*/  S2R R19, SR_CgaCtaId ;  /* 0x0000000000137919 */ /* 0x000f220000008800 */
[----:B------:R-:W4:Y:S01]  /*00c0*/  LDCU UR5, c[0x0][0x3e8] ;  /* 0x00007d00ff0577ac */ /* 0x000f220008000800 */
[----:B0-----:R-:W-:-:S04]  /*00d0*/  IMAD.WIDE.U32 R62, R51, 0x4, R62 ;  /* 0x00000004333e7825 */ /* 0x001fc800078e003e */
[----:B------:R-:W0:Y:S01]  /*00e0*/  LDC R16, c[0x0][0x3f8] ;  /* 0x0000fe00ff107b82 */ /* 0x000e220000000800 */
[----:B------:R-:W0:Y:S01]  /*00f0*/  LDCU UR10, c[0x0][0x3cc] ;  /* 0x00007980ff0a77ac */ /* 0x000e220008000800 */
[----:B--2---:R-:W-:Y:S01]  /*0100*/  ISETP.GT.U32.AND P1, PT, R0, 0x13, PT ;  /* 0x000000130000780c */ /* 0x004fe20003f24070 */
[----:B-1----:R-:W2:Y:S01]  /*0110*/  LDG.E.CONSTANT R62, desc[UR6][R62.64] ;  /* 0x000000063e3e7981 */ /* 0x002ea2000c1e9900 */
[----:B---3--:R-:W-:Y:S01]  /*0120*/  IMAD R2, R51, UR4, RZ ;  /* 0x0000000433027c24 */ /* 0x008fe2000f8e02ff */
[----:B----4-:R-:W-:Y:S01]  /*0130*/  IABS R13, R5 ;  /* 0x00000005000d7213 */ /* 0x010fe20000000000 */
[----:B------:R-:W1:Y:S01]  /*0140*/  LDCU UR4, c[0x0][0x3b8] ;  /* 0x00007700ff0477ac */ /* 0x000e620008000800 */
[----:B------:R-:W-:Y:S01]  /*0150*/  ISETP.NE.U32.AND P0, PT, R6, RZ, PT ;  /* 0x000000ff0600720c */ /* 0x000fe20003f05070 */
[----:B------:R-:W3:Y:S03]  /*0160*/  LDCU UR11, c[0x0][0x3a4] ;  /* 0x00007480ff0b77ac */ /* 0x000ee60008000800 */
[----:B------:R-:W-:-:S04]  /*0170*/  ISETP.NE.AND.EX P0, PT, R7, RZ, PT, P0 ;  /* 0x000000ff0700720c */ /* 0x000fc80003f05300 */
[----:B------:R-:W4:Y:S01]  /*0180*/  @!P1 LDC.64 R8, c[0x0][0x388] ;  /* 0x0000e200ff089b82 */ /* 0x000f220000000a00 */
[----:B------:R-:W-:Y:S01]  /*0190*/  @!P1 IMAD R4, R50, 0x50, RZ ;  /* 0x0000005032049824 */ /* 0x000fe200078e02ff */
[----:B------:R-:W-:Y:S01]  /*01a0*/  @!P1 SHF.L.U32 R3, R0, 0x2, RZ ;  /* 0x0000000200039819 */ /* 0x000fe200000006ff */
[----:B------:R-:W0:Y:S03]  /*01b0*/  LDCU.64 UR12, c[0x0][0x390] ;  /* 0x00007200ff0c77ac */ /* 0x000e260008000a00 */
[----:B------:R-:W-:Y:S02]  /*01c0*/  @!P1 IADD3 R3, P2, P3, R3, R2, R4 ;  /* 0x0000000203039210 */ /* 0x000fe40007b5e004 */
[----:B------:R-:W-:Y:S01]  /*01d0*/  SHF.R.S32.HI R2, RZ, 0x1f, R2 ;  /* 0x0000001fff027819 */ /* 0x000fe20000011402 */
[----:B------:R-:W1:Y:S03]  /*01e0*/  @P0 LDC.64 R6, c[0x0][0x3c0] ;  /* 0x0000f000ff060b82 */ /* 0x000e660000000a00 */
[----:B------:R-:W-:-:S02]  /*01f0*/  @!P1 IADD3.X R4, PT, PT, RZ, R2, RZ, P2, P3 ;  /* 0x00000002ff049210 */ /* 0x000fc400017e64ff */
[----:B----4-:R-:W-:-:S04]  /*0200*/  @!P1 LEA R2, P2, R3, R8, 0x1 ;  /* 0x0000000803029211 */ /* 0x010fc800078408ff */
[----:B------:R-:W-:-:S06]  /*0210*/  @!P1 LEA.HI.X R3, R3, R9, R4, 0x1, P2 ;  /* 0x0000000903039211 */ /* 0x000fcc00010f0c04 */
[----:B------:R-:W4:Y:S01]  /*0220*/  @!P1 LDG.E.64.CONSTANT R2, desc[UR6][R2.64] ;  /* 0x0000000602029981 */ /* 0x000f22000c1e9b00 */
[----:B------:R-:W3:Y:S01]  /*0230*/  I2F.RP R4, R13 ;  /* 0x0000000d00047306 */ /* 0x000ee20000209400 */
[----:B-1----:R-:W-:-:S05]  /*0240*/  @P0 IMAD.WIDE.U32 R6, R50, 0x4, R6 ;  /* 0x0000000432060825 */ /* 0x002fca00078e0006 */
[----:B------:R1:W5:Y:S01]  /*0250*/  @P0 LDG.E.CONSTANT R61, desc[UR6][R6.64] ;  /* 0x00000006063d0981 */ /* 0x000362000c1e9900 */
[----:B------:R-:W-:Y:S01]  /*0260*/  BSSY B0, `(.L_x_22052) ;  /* 0x0000162000007945 */ /* 0x000fe20003800000 */
[----:B------:R-:W-:Y:S01]  /*0270*/  IMAD.MOV.U32 R58, RZ, RZ, -0x800001 ;  /* 0xff7fffffff3a7424 */ /* 0x000fe200078e00ff */
[----:B---3--:R-:W3:Y:S01]  /*0280*/  MUFU.RCP R4, R4 ;  /* 0x0000000400047308 */ /* 0x008ee20000001000 */
[----:B-1----:R-:W-:Y:S02]  /*0290*/  IABS R6, R49 ;  /* 0x0000003100067213 */ /* 0x002fe40000000000 */
[----:B---3--:R-:W-:-:S05]  /*02a0*/  IADD3 R8, PT, PT, R4, 0xffffffe, RZ ;  /* 0x0ffffffe04087810 */ /* 0x008fca0007ffe0ff */
[----:B------:R1:W3:Y:S02]  /*02b0*/  F2I.FTZ.U32.TRUNC.NTZ R9, R8 ;  /* 0x0000000800097305 */ /* 0x0002e4000021f000 */
[----:B-1----:R-:W-:Y:S02]  /*02c0*/  HFMA2 R8, -RZ, RZ, 0, 0 ;  /* 0x00000000ff087431 */ /* 0x002fe400000001ff */
[----:B---3--:R-:W-:-:S04]  /*02d0*/  IMAD.MOV R10, RZ, RZ, -R9 ;  /* 0x000000ffff0a7224 */ /* 0x008fc800078e0a09 */
[----:B------:R-:W-:-:S04]  /*02e0*/  IMAD R11, R10, R13, RZ ;  /* 0x0000000d0a0b7224 */ /* 0x000fc800078e02ff */
[----:B------:R-:W-:Y:S02]  /*02f0*/  IMAD.HI.U32 R9, R9, R11, R8 ;  /* 0x0000000b09097227 */ /* 0x000fe400078e0008 */
[----:B------:R-:W1:Y:S04]  /*0300*/  LDC R8, c[0x0][0x3f4] ;  /* 0x0000fd00ff087b82 */ /* 0x000e680000000800 */
[----:B------:R-:W-:-:S04]  /*0310*/  IMAD.HI.U32 R11, R9, R6, RZ ;  /* 0x00000006090b7227 */ /* 0x000fc800078e00ff */
[----:B------:R-:W-:-:S04]  /*0320*/  IMAD.MOV R4, RZ, RZ, -R11 ;  /* 0x000000ffff047224 */ /* 0x000fc800078e0a0b */
[----:B------:R-:W-:-:S05]  /*0330*/  IMAD R4, R13, R4, R6 ;  /* 0x000000040d047224 */ /* 0x000fca00078e0206 */
[----:B------:R-:W-:Y:S02]  /*0340*/  ISETP.GT.U32.AND P2, PT, R13, R4, PT ;  /* 0x000000040d00720c */ /* 0x000fe40003f44070 */
[----:B-1----:R-:W-:-:S04]  /*0350*/  IABS R48, R8 ;  /* 0x0000000800307213 */ /* 0x002fc80000000000 */
[----:B------:R-:W1:Y:S01]  /*0360*/  I2F.RP R9, R48 ;  /* 0x0000003000097306 */ /* 0x000e620000209400 */
[----:B------:R-:W-:-:S06]  /*0370*/  MOV R60, R48 ;  /* 0x00000030003c7202 */ /* 0x000fcc0000000f00 */
[----:B------:R-:W-:Y:S01]  /*0380*/  @!P2 VIADD R11, R11, 0x1 ;  /* 0x000000010b0ba836 */ /* 0x000fe20000000000 */
[-C--:B------:R-:W-:Y:S02]  /*0390*/  @!P2 IADD3 R4, PT, PT, R4, -R13.reuse, RZ ;  /* 0x8000000d0404a210 */ /* 0x080fe40007ffe0ff */
[----:B------:R-:W-:Y:S02]  /*03a0*/  ISETP.NE.AND P2, PT, R5, RZ, PT ;  /* 0x000000ff0500720c */ /* 0x000fe40003f45270 */
[----:B------:R-:W-:Y:S02]  /*03b0*/  ISETP.GE.U32.AND P0, PT, R4, R13, PT ;  /* 0x0000000d0400720c */ /* 0x000fe40003f06070 */
[----:B------:R-:W-:-:S04]  /*03c0*/  LOP3.LUT R4, R49, R5, RZ, 0x3c, !PT ;  /* 0x0000000531047212 */ /* 0x000fc800078e3cff */
[----:B------:R-:W-:Y:S01]  /*03d0*/  ISETP.GE.AND P3, PT, R4, RZ, PT ;  /* 0x000000ff0400720c */ /* 0x000fe20003f66270 */
[----:B-1----:R-:W1:Y:S06]  /*03e0*/  MUFU.RCP R9, R9 ;  /* 0x0000000900097308 */ /* 0x002e6c0000001000 */
[----:B------:R-:W-:-:S06]  /*03f0*/  @P0 IADD3 R11, PT, PT, R11, 0x1, RZ ;  /* 0x000000010b0b0810 */ /* 0x000fcc0007ffe0ff */
[----:B------:R-:W-:Y:S01]  /*0400*/  @!P3 IMAD.MOV R11, RZ, RZ, -R11 ;  /* 0x000000ffff0bb224 */ /* 0x000fe200078e0a0b */
[----:B------:R-:W-:-:S04]  /*0410*/  @!P2 LOP3.LUT R11, RZ, R5, RZ, 0x33, !PT ;  /* 0x00000005ff0ba212 */ /* 0x000fc800078e33ff */
[----:B------:R-:W-:Y:S01]  /*0420*/  IABS R21, R11 ;  /* 0x0000000b00157213 */ /* 0x000fe20000000000 */
[----:B-1----:R-:W-:-:S03]  /*0430*/  VIADD R6, R9, 0xffffffe ;  /* 0x0ffffffe09067836 */ /* 0x002fc60000000000 */
[----:B------:R-:W1:Y:S08]  /*0440*/  I2F.RP R4, R21 ;  /* 0x0000001500047306 */ /* 0x000e700000209400 */
[----:B------:R3:W-:Y:S08]  /*0450*/  F2I.FTZ.U32.TRUNC.NTZ R7, R6 ;  /* 0x0000000600077305 */ /* 0x0007f0000021f000 */
[----:B-1----:R-:W1:Y:S01]  /*0460*/  MUFU.RCP R4, R4 ;  /* 0x0000000400047308 */ /* 0x002e620000001000 */
[----:B---3--:R-:W-:Y:S01]  /*0470*/  IMAD.MOV.U32 R6, RZ, RZ, RZ ;  /* 0x000000ffff067224 */ /* 0x008fe200078e00ff */
[----:B-1----:R-:W-:-:S02]  /*0480*/  IADD3 R12, PT, PT, R4, 0xffffffe, RZ ;  /* 0x0ffffffe040c7810 */ /* 0x002fc40007ffe0ff */
[----:B------:R-:W-:-:S04]  /*0490*/  IABS R4, R11 ;  /* 0x0000000b00047213 */ /* 0x000fc80000000000 */
[----:B------:R1:W3:Y:S01]  /*04a0*/  F2I.FTZ.U32.TRUNC.NTZ R13, R12 ;  /* 0x0000000c000d7305 */ /* 0x0002e2000021f000 */
[----:B------:R-:W-:Y:S01]  /*04b0*/  IADD3 R9, PT, PT, RZ, -R4, RZ ;  /* 0x80000004ff097210 */ /* 0x000fe20007ffe0ff */
[----:B------:R-:W-:-:S05]  /*04c0*/  IMAD R4, R7, R48, RZ ;  /* 0x0000003007047224 */ /* 0x000fca00078e02ff */
[----:B------:R-:W-:Y:S01]  /*04d0*/  IADD3 R17, PT, PT, RZ, -R4, RZ ;  /* 0x80000004ff117210 */ /* 0x000fe20007ffe0ff */
[----:B-1----:R-:W-:-:S04]  /*04e0*/  IMAD.MOV.U32 R12, RZ, RZ, RZ ;  /* 0x000000ffff0c7224 */ /* 0x002fc800078e00ff */
[----:B------:R-:W-:Y:S01]  /*04f0*/  IMAD.HI.U32 R7, R7, R17, R6 ;  /* 0x0000001107077227 */ /* 0x000fe200078e0006 */
[----:B---3--:R-:W-:-:S05]  /*0500*/  IADD3 R10, PT, PT, RZ, -R13, RZ ;  /* 0x8000000dff0a7210 */ /* 0x008fca0007ffe0ff */
[----:B------:R-:W-:Y:S01]  /*0510*/  IMAD R15, R10, R21, RZ ;  /* 0x000000150a0f7224 */ /* 0x000fe200078e02ff */
[----:B------:R-:W-:-:S03]  /*0520*/  IABS R10, R50 ;  /* 0x00000032000a7213 */ /* 0x000fc60000000000 */
[----:B------:R-:W-:Y:S01]  /*0530*/  IMAD.HI.U32 R13, R13, R15, R12 ;  /* 0x0000000f0d0d7227 */ /* 0x000fe200078e000c */
[----:B------:R-:W-:-:S05]  /*0540*/  MOV R12, 0x400 ;  /* 0x00000400000c7802 */ /* 0x000fca0000000f00 */
        /* <DEDUP_REMOVED lines=9> */
[----:B------:R-:W-:-:S05]  /*05e0*/  LOP3.LUT R4, R0, 0x1, RZ, 0xc0, !PT ;  /* 0x0000000100047812 */ /* 0x000fca00078ec0ff */
[----:B------:R-:W-:Y:S01]  /*05f0*/  @P2 IADD3 R13, PT, PT, R13, 0x1, RZ ;  /* 0x000000010d0d2810 */ /* 0x000fe20007ffe0ff */
[----:B--2---:R-:W-:-:S05]  /*0600*/  VIADD R15, R62, 0xffffffff ;  /* 0xffffffff3e0f7836 */ /* 0x004fca0000000000 */
[----:B------:R-:W-:Y:S02]  /*0610*/  IABS R9, R15 ;  /* 0x0000000f00097213 */ /* 0x000fe40000000000 */
[----:B------:R-:W-:Y:S02]  /*0620*/  LOP3.LUT R15, R15, R8, RZ, 0x3c, !PT ;  /* 0x000000080f0f7212 */ /* 0x000fe400078e3cff */
[----:B------:R-:W-:Y:S02]  /*0630*/  MOV R17, R9 ;  /* 0x0000000900117202 */ /* 0x000fe40000000f00 */
[----:B------:R-:W-:-:S03]  /*0640*/  LEA R9, R19, R12, 0x18 ;  /* 0x0000000c13097211 */ /* 0x000fc600078ec0ff */
[----:B------:R-:W-:-:S04]  /*0650*/  IMAD.HI.U32 R14, R7, R17, RZ ;  /* 0x00000011070e7227 */ /* 0x000fc800078e00ff */
[----:B------:R-:W-:Y:S02]  /*0660*/  IMAD.MOV R6, RZ, RZ, -R14 ;  /* 0x000000ffff067224 */ /* 0x000fe400078e0a0e */
[----:B------:R-:W-:Y:S01]  /*0670*/  IMAD R4, R4, 0x50, R9 ;  /* 0x0000005004047824 */ /* 0x000fe200078e0209 */
[----:B------:R-:W-:Y:S01]  /*0680*/  SHF.R.U32.HI R9, RZ, 0x1, R0 ;  /* 0x00000001ff097819 */ /* 0x000fe20000011600 */
[----:B------:R-:W-:Y:S01]  /*0690*/  IMAD R17, R48, R6, R17 ;  /* 0x0000000630117224 */ /* 0x000fe200078e0211 */
[----:B------:R-:W-:Y:S02]  /*06a0*/  MOV R6, R13 ;  /* 0x0000000d00067202 */ /* 0x000fe40000000f00 */
[----:B------:R-:W-:Y:S01]  /*06b0*/  @!P1 LEA R10, R9, R4, 0x3 ;  /* 0x00000004090a9211 */ /* 0x000fe200078e18ff */
[----:B------:R-:W-:Y:S01]  /*06c0*/  VIADD R4, R62, 0xf ;  /* 0x0000000f3e047836 */ /* 0x000fe20000000000 */
[----:B------:R-:W-:Y:S01]  /*06d0*/  ISETP.GT.U32.AND P0, PT, R48, R17, PT ;  /* 0x000000113000720c */ /* 0x000fe20003f04070 */
[----:B------:R-:W-:Y:S01]  /*06e0*/  @!P3 IMAD.MOV R6, RZ, RZ, -R6 ;  /* 0x000000ffff06b224 */ /* 0x000fe200078e0a06 */
[----:B0-----:R-:W-:-:S02]  /*06f0*/  ISETP.GE.AND P3, PT, R16, RZ, PT ;  /* 0x000000ff1000720c */ /* 0x001fc40003f66270 */
[----:B------:R-:W-:Y:S02]  /*0700*/  @!P4 LOP3.LUT R6, RZ, R11, RZ, 0x33, !PT ;  /* 0x0000000bff06c212 */ /* 0x000fe400078e33ff */
[----:B------:R-:W-:Y:S02]  /*0710*/  SHF.R.S32.HI R11, RZ, 0x1f, R4 ;  /* 0x0000001fff0b7819 */ /* 0x000fe40000011404 */
[----:B------:R-:W-:Y:S02]  /*0720*/  ISETP.GE.AND P4, PT, R15, RZ, PT ;  /* 0x000000ff0f00720c */ /* 0x000fe40003f86270 */
[----:B------:R-:W-:-:S03]  /*0730*/  LEA.HI R13, R11, R4, RZ, 0x4 ;  /* 0x000000040b0d7211 */ /* 0x000fc600078f20ff */
[----:B------:R-:W-:Y:S01]  /*0740*/  @!P0 IMAD.IADD R17, R17, 0x1, -R48 ;  /* 0x0000000111118824 */ /* 0x000fe200078e0a30 */
[----:B------:R-:W-:Y:S01]  /*0750*/  @!P0 IADD3 R14, PT, PT, R14, 0x1, RZ ;  /* 0x000000010e0e8810 */ /* 0x000fe20007ffe0ff */
[----:B------:R-:W-:Y:S01]  /*0760*/  @!P3 IMAD R11, R5, UR5, R6 ;  /* 0x00000005050bbc24 */ /* 0x000fe2000f8e0206 */
[----:B------:R-:W-:Y:S01]  /*0770*/  SHF.R.S32.HI R5, RZ, 0x4, R13 ;  /* 0x00000004ff057819 */ /* 0x000fe2000001140d */
[----:B------:R-:W-:Y:S01]  /*0780*/  @P3 IMAD R59, R49, UR5, R50 ;  /* 0x00000005313b3c24 */ /* 0x000fe2000f8e0232 */
[----:B------:R-:W-:Y:S01]  /*0790*/  ISETP.GE.U32.AND P2, PT, R17, R48, PT ;  /* 0x000000301100720c */ /* 0x000fe20003f46070 */
[----:B----4-:R0:W-:Y:S01]  /*07a0*/  @!P1 STS.64 [R10], R2 ;  /* 0x000000020a009388 */ /* 0x0101e20000000a00 */
[----:B------:R-:W-:Y:S01]  /*07b0*/  BAR.SYNC.DEFER_BLOCKING 0x0 ;  /* 0x0000000000007b1d */ /* 0x000fe20000010000 */
[----:B------:R-:W-:Y:S01]  /*07c0*/  ISETP.NE.AND P0, PT, R8, RZ, PT ;  /* 0x000000ff0800720c */ /* 0x000fe20003f05270 */
[----:B------:R-:W-:Y:S01]  /*07d0*/  @P3 IMAD R59, R59, R16, 0x1 ;  /* 0x000000013b3b3424 */ /* 0x000fe200078e0210 */
[----:B------:R-:W-:-:S02]  /*07e0*/  @!P3 IADD3 R11, PT, PT, RZ, -R11, RZ ;  /* 0x8000000bff0bb210 */ /* 0x000fc40007ffe0ff */
[----:B0-----:R-:W-:-:S06]  /*07f0*/  SHF.R.U32.HI R10, RZ, 0x5, R0 ;  /* 0x00000005ff0a7819 */ /* 0x001fcc0000011600 */
[----:B------:R-:W-:Y:S02]  /*0800*/  @P2 VIADD R14, R14, 0x1 ;  /* 0x000000010e0e2836 */ /* 0x000fe40000000000 */
[----:B------:R-:W-:Y:S01]  /*0810*/  @!P3 IMAD R59, R16, R11, 0x1 ;  /* 0x00000001103bb424 */ /* 0x000fe200078e020b */
[----:B------:R-:W-:Y:S01]  /*0820*/  ISETP.GE.AND P1, PT, R10, R5, PT ;  /* 0x000000050a00720c */ /* 0x000fe20003f26270 */
[----:B------:R-:W-:Y:S01]  /*0830*/  IMAD R11, R51, UR4, RZ ;  /* 0x00000004330b7c24 */ /* 0x000fe2000f8e02ff */
[----:B------:R-:W-:-:S05]  /*0840*/  MOV R4, R14 ;  /* 0x0000000e00047202 */ /* 0x000fca0000000f00 */
[----:B------:R-:W-:Y:S01]  /*0850*/  @!P4 IMAD.MOV R4, RZ, RZ, -R4 ;  /* 0x000000ffff04c224 */ /* 0x000fe200078e0a04 */
[----:B------:R-:W-:-:S05]  /*0860*/  @!P0 LOP3.LUT R4, RZ, R8, RZ, 0x33, !PT ;  /* 0x00000008ff048212 */ /* 0x000fca00078e33ff */
[----:B------:R-:W-:Y:S05]  /*0870*/  @P1 BRA `(.L_x_22053) ;  /* 0x0000001000001947 */ /* 0x000fea0003800000 */
[----:B------:R-:W-:Y:S01]  /*0880*/  IMAD.SHL.U32 R3, R9, 0x4, RZ ;  /* 0x0000000409037824 */ /* 0x000fe200078e00ff */
[----:B------:R-:W0:Y:S01]  /*0890*/  LDCU.64 UR8, c[0x0][0x3a8] ;  /* 0x00007500ff0877ac */ /* 0x000e220008000a00 */
[----:B------:R-:W-:Y:S01]  /*08a0*/  SHF.R.U32.HI R0, RZ, 0x3, R0 ;  /* 0x00000003ff007819 */ /* 0x000fe20000011600 */
[----:B------:R-:W-:Y:S01]  /*08b0*/  IMAD.SHL.U32 R54, R10, 0x10, RZ ;  /* 0x000000100a367824 */ /* 0x000fe200078e00ff */
[----:B------:R-:W-:Y:S01]  /*08c0*/  IADD3 R12, PT, PT, R12, 0xc0, RZ ;  /* 0x000000c00c0c7810 */ /* 0x000fe20007ffe0ff */
[----:B------:R-:W1:Y:S01]  /*08d0*/  LDCU UR5, c[0x0][0x3d0] ;  /* 0x00007a00ff0577ac */ /* 0x000e620008000800 */
[----:B------:R-:W-:Y:S01]  /*08e0*/  LOP3.LUT R3, R3, 0x3c, RZ, 0xc0, !PT ;  /* 0x0000003c03037812 */ /* 0x000fe200078ec0ff */
[----:B------:R-:W-:Y:S01]  /*08f0*/  IMAD.MOV.U32 R58, RZ, RZ, -0x800001 ;  /* 0xff7fffffff3a7424 */ /* 0x000fe200078e00ff */
[----:B------:R-:W-:Y:S01]  /*0900*/  LOP3.LUT R2, R0, 0x7c, RZ, 0xc0, !PT ;  /* 0x0000007c00027812 */ /* 0x000fe200078ec0ff */
[----:B------:R-:W2:Y:S01]  /*0910*/  LDCU UR4, c[0x0][0x3ec] ;  /* 0x00007d80ff0477ac */ /* 0x000ea20008000800 */
[----:B------:R-:W-:Y:S01]  /*0920*/  SHF.L.U32 R0, R9, 0x3, RZ ;  /* 0x0000000309007819 */ /* 0x000fe200000006ff */
[----:B------:R-:W-:Y:S01]  /*0930*/  IMAD R57, R10, 0x40, R3 ;  /* 0x000000400a397824 */ /* 0x000fe200078e0203 */
[----:B------:R-:W-:-:S02]  /*0940*/  MOV R3, RZ ;  /* 0x000000ff00037202 */ /* 0x000fc40000000f00 */
[----:B------:R-:W-:Y:S02]  /*0950*/  LOP3.LUT R65, R0, 0x78, RZ, 0xc0, !PT ;  /* 0x0000007800417812 */ /* 0x000fe400078ec0ff */
[----:B------:R-:W-:Y:S01]  /*0960*/  LEA R12, R19, R12, 0x18 ;  /* 0x0000000c130c7211 */ /* 0x000fe200078ec0ff */
[----:B------:R-:W-:Y:S01]  /*0970*/  IMAD.WIDE R2, R11, 0x4, R2 ;  /* 0x000000040b027825 */ /* 0x000fe200078e0202 */
[----:B------:R-:W-:Y:S02]  /*0980*/  LOP3.LUT R9, R54, 0xf, R9, 0xf8, !PT ;  /* 0x0000000f36097812 */ /* 0x000fe400078ef809 */
[----:B------:R-:W-:Y:S01]  /*0990*/  MOV R0, R10 ;  /* 0x0000000a00007202 */ /* 0x000fe20000000f00 */
[----:B------:R-:W-:Y:S01]  /*09a0*/  IMAD.IADD R57, R57, 0x1, R12 ;  /* 0x0000000139397824 */ /* 0x000fe200078e020c */
[----:B0-----:R-:W-:Y:S01]  /*09b0*/  IADD3 R2, P0, PT, R2, UR8, RZ ;  /* 0x0000000802027c10 */ /* 0x001fe2000ff1e0ff */
[----:B-1----:R-:W-:Y:S01]  /*09c0*/  IMAD R8, R6, UR5, RZ ;  /* 0x0000000506087c24 */ /* 0x002fe2000f8e02ff */
[----:B------:R-:W-:Y:S01]  /*09d0*/  IADD3 R54, PT, PT, R54, 0x1, RZ ;  /* 0x0000000136367810 */ /* 0x000fe20007ffe0ff */
[----:B------:R-:W-:Y:S01]  /*09e0*/  VIADD R55, R9, 0x1 ;  /* 0x0000000109377836 */ /* 0x000fe20000000000 */
[----:B------:R-:W-:Y:S01]  /*09f0*/  IADD3.X R3, PT, PT, R3, UR9, RZ, P0, !PT ;  /* 0x0000000903037c10 */ /* 0x000fe200087fe4ff */
[----:B--2---:R-:W-:Y:S01]  /*0a00*/  VIADD R52, R4, -UR4 ;  /* 0x8000000404347c36 */ /* 0x004fe20008000000 */
[----:B------:R-:W-:-:S02]  /*0a10*/  IADD3 R64, P0, PT, R8, R65, RZ ;  /* 0x0000004108407210 */ /* 0x000fc40007f1e0ff */
[----:B------:R-:W-:Y:S02]  /*0a20*/  IADD3 R56, PT, PT, -R62, R9, RZ ;  /* 0x000000093e387210 */ /* 0x000fe40007ffe1ff */
[----:B------:R-:W-:-:S09]  /*0a30*/  LEA.HI.X.SX32 R65, R8, RZ, 0x1, P0 ;  /* 0x000000ff08417211 */ /* 0x000fd200000f0eff */
.L_x_22058:
        /* <DEDUP_REMOVED lines=53> */
.L_x_22055:
[----:B------:R-:W2:Y:S01]  /*0d90*/  LDG.E.CONSTANT R9, desc[UR6][R2.64] ;  /* 0x0000000602097981 */ /* 0x000ea2000c1e9900 */
        /* <DEDUP_REMOVED lines=18> */
[----:B------:R0:W4:Y:S04]  /*0ec0*/  LDG.E.64.CONSTANT R46, desc[UR6][R22.64+0x900] ;  /* 0x00090006162e7981 */ /* 0x000128000c1e9b00 */
[----:B------:R-:W1:Y:S04]  /*0ed0*/  LDS.128 R24, [R20] ;  /* 0x0000000014187984 */ /* 0x000e680000000c00 */
[----:B------:R-:W0:Y:S01]  /*0ee0*/  LDS.128 R28, [R20+0x10] ;  /* 0x00001000141c7984 */ /* 0x000e220000000c00 */
[----:B-1----:R-:W-:-:S02]  /*0ef0*/  HADD2.F32 R12, -RZ, R26.H0_H0 ;  /* 0x2000001aff0c7230 */ /* 0x002fc40000004100 */
[----:B------:R-:W-:Y:S01]  /*0f00*/  HADD2.F32 R26, -RZ, R26.H1_H1 ;  /* 0x3000001aff1a7230 */ /* 0x000fe20000004100 */
[----:B------:R-:W-:Y:S01]  /*0f10*/  ISETP.NE.AND P0, PT, R53, RZ, PT ;  /* 0x000000ff3500720c */ /* 0x000fe20003f05270 */
[--C-:B--2---:R-:W-:Y:S02]  /*0f20*/  HADD2.F32 R13, -RZ, R8.reuse.H0_H0 ;  /* 0x20000008ff0d7230 */ /* 0x104fe40000004100 */
[----:B------:R-:W-:Y:S02]  /*0f30*/  HADD2.F32 R15, -RZ, R8.H1_H1 ;  /* 0x30000008ff0f7230 */ /* 0x000fe40000004100 */
[----:B------:R-:W-:Y:S02]  /*0f40*/  HADD2.F32 R8, -RZ, R24.H0_H0 ;  /* 0x20000018ff087230 */ /* 0x000fe40000004100 */
[----:B------:R-:W-:Y:S01]  /*0f50*/  FMUL.FTZ R17, R12, R13 ;  /* 0x0000000d0c117220 */ /* 0x000fe20000410000 */
[----:B---3--:R-:W-:Y:S02]  /*0f60*/  HADD2.F32 R13, -RZ, R10.H0_H0 ;  /* 0x2000000aff0d7230 */ /* 0x008fe40000004100 */
[----:B------:R-:W-:Y:S01]  /*0f70*/  FMUL.FTZ R15, R26, R15 ;  /* 0x0000000f1a0f7220 */ /* 0x000fe20000410000 */
[----:B------:R-:W-:-:S02]  /*0f80*/  HADD2.F32 R24, -RZ, R24.H1_H1 ;  /* 0x30000018ff187230 */ /* 0x000fc40000004100 */
[----:B----4-:R-:W-:Y:S02]  /*0f90*/  HADD2.F32 R12, -RZ, R32.H0_H0 ;  /* 0x20000020ff0c7230 */ /* 0x010fe40000004100 */
[----:B------:R-:W-:Y:S01]  /*0fa0*/  FFMA.FTZ R8, R8, R13, R17 ;  /* 0x0000000d08087223 */ /* 0x000fe20000010011 */
[----:B------:R-:W-:Y:S02]  /*0fb0*/  HADD2.F32 R13, -RZ, R10.H1_H1 ;  /* 0x3000000aff0d7230 */ /* 0x000fe40000004100 */
[----:B0-----:R-:W-:Y:S02]  /*0fc0*/  HADD2.F32 R17, -RZ, R28.H1_H1 ;  /* 0x3000001cff117230 */ /* 0x001fe40000004100 */
[----:B------:R-:W-:Y:S02]  /*0fd0*/  HADD2.F32 R32, -RZ, R32.H1_H1 ;  /* 0x30000020ff207230 */ /* 0x000fe40000004100 */
[----:B------:R-:W-:Y:S01]  /*0fe0*/  FFMA.FTZ R10, R24, R13, R15 ;  /* 0x0000000d180a7223 */ /* 0x000fe2000001000f */
[----:B------:R-:W-:-:S02]  /*0ff0*/  HADD2.F32 R13, -RZ, R28.H0_H0 ;  /* 0x2000001cff0d7230 */ /* 0x000fc40000004100 */
[----:B------:R-:W-:Y:S02]  /*1000*/  HADD2.F32 R16, -RZ, R34.H0_H0 ;  /* 0x20000022ff107230 */ /* 0x000fe40000004100 */
[----:B------:R-:W-:Y:S01]  /*1010*/  FFMA.FTZ R10, R17, R32, R10 ;  /* 0x00000020110a7223 */ /* 0x000fe2000001000a */
[----:B------:R-:W-:Y:S02]  /*1020*/  HADD2.F32 R17, -RZ, R30.H0_H0 ;  /* 0x2000001eff117230 */ /* 0x000fe40000004100 */
[----:B------:R-:W-:Y:S01]  /*1030*/  FFMA.FTZ R8, R13, R12, R8 ;  /* 0x0000000c0d087223 */ /* 0x000fe20000010008 */
[----:B------:R-:W-:Y:S01]  /*1040*/  HADD2.F32 R34, -RZ, R34.H1_H1 ;  /* 0x30000022ff227230 */ /* 0x000fe20000004100 */
[----:B------:R-:W0:Y:S02]  /*1050*/  LDS.128 R12, [R20+0x20] ;  /* 0x00002000140c7984 */ /* 0x000e240000000c00 */
[----:B------:R-:W-:Y:S01]  /*1060*/  FFMA.FTZ R8, R17, R16, R8 ;  /* 0x0000001011087223 */ /* 0x000fe20000010008 */
[----:B------:R-:W-:-:S02]  /*1070*/  HADD2.F32 R17, -RZ, R30.H1_H1 ;  /* 0x3000001eff117230 */ /* 0x000fc40000004100 */
        /* <DEDUP_REMOVED lines=13> */
[----:B------:R-:W0:Y:S01]  /*1150*/  LDS.128 R16, [R20+0x30] ;  /* 0x0000300014107984 */ /* 0x000e220000000c00 */
        /* <DEDUP_REMOVED lines=13> */
[----:B------:R-:W-:Y:S02]  /*1230*/  HADD2.F32 R12, -RZ, R44.H0_H0 ;  /* 0x2000002cff0c7230 */ /* 0x000fe40000004100 */
[----:B------:R-:W-:Y:S02]  /*1240*/  HADD2.F32 R14, -RZ, R9.H1_H1 ;  /* 0x30000009ff0e7230 */ /* 0x000fe40000004100 */
[----:B0-----:R-:W-:-:S05]  /*1250*/  HADD2.F32 R53, -RZ, R20.H0_H0 ;  /* 0x20000014ff357230 */ /* 0x001fca0000004100 */
[----:B------:R-:W-:Y:S01]  /*1260*/  FFMA.FTZ R12, R53, R12, R8 ;  /* 0x0000000c350c7223 */ /* 0x000fe20000010008 */
[----:B------:R-:W-:Y:S02]  /*1270*/  HADD2.F32 R53, -RZ, R20.H1_H1 ;  /* 0x30000014ff357230 */ /* 0x000fe40000004100 */
[----:B------:R-:W-:-:S05]  /*1280*/  HADD2.F32 R8, -RZ, R44.H1_H1 ;  /* 0x3000002cff087230 */ /* 0x000fca0000004100 */
[----:B------:R-:W-:Y:S01]  /*1290*/  FFMA.FTZ R8, R53, R8, R10 ;  /* 0x0000000835087223 */ /* 0x000fe2000001000a */
[----:B------:R-:W-:Y:S02]  /*12a0*/  HADD2.F32 R53, -RZ, R22.H0_H0 ;  /* 0x20000016ff357230 */ /* 0x000fe40000004100 */
[----:B------:R-:W-:-:S05]  /*12b0*/  HADD2.F32 R10, -RZ, R46.H0_H0 ;  /* 0x2000002eff0a7230 */ /* 0x000fca0000004100 */
[----:B------:R-:W-:Y:S01]  /*12c0*/  FFMA.FTZ R10, R53, R10, R12 ;  /* 0x0000000a350a7223 */ /* 0x000fe2000001000c */
[----:B------:R-:W-:Y:S02]  /*12d0*/  HADD2.F32 R12, -RZ, R27.H0_H0 ;  /* 0x2000001bff0c7230 */ /* 0x000fe40000004100 */
        /* <DEDUP_REMOVED lines=46> */
[----:B------:R-:W-:Y:S02]  /*15c0*/  HADD2.F32 R13, -RZ, R22.H1_H1 ;  /* 0x30000016ff0d7230 */ /* 0x000fe40000004100 */
[----:B------:R-:W-:Y:S02]  /*15d0*/  HADD2.F32 R14, -RZ, R21.H0_H0 ;  /* 0x20000015ff0e7230 */ /* 0x000fe40000004100 */
        /* <DEDUP_REMOVED lines=13> */
[----:B------:R-:W-:Y:S02]  /*16b0*/  UMOV UR4, 0xffffffff ;  /* 0xffffffff00047882 */ /* 0x000fe40000000000 */
[----:B------:R-:W-:Y:S01]  /*16c0*/  FFMA.FTZ R12, R23, R47, R12 ;  /* 0x0000002f170c7223 */ /* 0x000fe2000001000c */
[----:B------:R-:W-:Y:S01]  /*16d0*/  FADD.FTZ R9, R9, R10 ;  /* 0x0000000a09097221 */ /* 0x000fe20000010000 */
[----:B-----5:R-:W-:-:S03]  /*16e0*/  FSETP.NEU.FTZ.AND P1, PT, R61, RZ, PT ;  /* 0x000000ff3d00720b */ /* 0x020fc60003f3d000 */
[----:B------:R-:W-:Y:S01]  /*16f0*/  FADD.FTZ R9, R12, R9 ;  /* 0x000000090c097221 */ /* 0x000fe20000010000 */
[----:B------:R-:W-:Y:S09]  /*1700*/  BRA.DIV UR4, `(.L_x_22057) ;  /* 0x00000036049c7947 */ /* 0x000ff2000b800000 */
[----:B------:R0:W1:Y:S02]  /*1710*/  SHFL.BFLY PT, R8, R9, 0x1, 0x1f ;  /* 0x0c201f0009087f89 */ /* 0x00006400000e0000 */
.L_x_22101:
        /* <DEDUP_REMOVED lines=12> */
.L_x_22056:
[----:B------:R-:W-:Y:S05]  /*17e0*/  BSYNC B1 ;  /* 0x0000000000017941 */ /* 0x000fea0003800000 */
.L_x_22054:
[----:B------:R-:W-:Y:S01]  /*17f0*/  IADD3 R0, PT, PT, R0, 0x4, RZ ;  /* 0x0000000400007810 */ /* 0x000fe20007ffe0ff */
[----:B0-----:R-:W-:Y:S01]  /*1800*/  VIADD R57, R57, 0x100 ;  /* 0x0000010039397836 */ /* 0x001fe20000000000 */
[----:B------:R-:W-:Y:S01]  /*1810*/  IADD3 R2, P1, PT, R2, 0x10, RZ ;  /* 0x0000001002027810 */ /* 0x000fe20007f3e0ff */
[----:B------:R-:W-:Y:S01]  /*1820*/  VIADD R55, R55, 0x40 ;  /* 0x0000004037377836 */ /* 0x000fe20000000000 */
[----:B------:R-:W-:Y:S02]  /*1830*/  ISETP.GE.AND P0, PT, R0, R5, PT ;  /* 0x000000050000720c */ /* 0x000fe40003f06270 */
[----:B------:R-:W-:Y:S01]  /*1840*/  IADD3 R56, PT, PT, R56, 0x40, RZ ;  /* 0x0000004038387810 */ /* 0x000fe20007ffe0ff */
[----:B------:R-:W-:Y:S01]  /*1850*/  IMAD.X R3, RZ, RZ, R3, P1 ;  /* 0x000000ffff037224 */ /* 0x000fe200008e0603 */
[----:B------:R-:W-:-:S09]  /*1860*/  IADD3 R54, PT, PT, R54, 0x40, RZ ;  /* 0x0000004036367810 */ /* 0x000fd20007ffe0ff */
[----:B------:R-:W-:Y:S05]  /*1870*/  @!P0 BRA `(.L_x_22058) ;  /* 0xfffffff000708947 */ /* 0x000fea000383ffff */
.L_x_22053:
[----:B------:R-:W-:Y:S05]  /*1880*/  BSYNC B0 ;  /* 0x0000000000007941 */ /* 0x000fea0003800000 */
.L_x_22052:
        /* <DEDUP_REMOVED lines=12> */
.L_x_22107:
        /* <DEDUP_REMOVED lines=11> */
[----:B------:R-:W-:Y:S01]  /*1a00*/  IMAD.MOV.U32 R13, RZ, RZ, -0x800001 ;  /* 0xff7fffffff0d7424 */ /* 0x000fe200078e00ff */
[----:B0-----:R-:W-:-:S03]  /*1a10*/  LEA R10, R2, R11, 0x2 ;  /* 0x0000000b020a7211 */ /* 0x001fc600078e10ff */
        /* <DEDUP_REMOVED lines=32> */
.L_x_22064:
        /* <DEDUP_REMOVED lines=11> */
.L_x_22063:
[----:B------:R-:W-:Y:S05]  /*1cd0*/  BSYNC.RECONVERGENT B1 ;  /* 0x0000000000017941 */ /* 0x000fea0003800200 */
.L_x_22062:
        /* <DEDUP_REMOVED lines=12> */
.L_x_22067:
        /* <DEDUP_REMOVED lines=100> */
.L_x_22066:
[----:B------:R-:W-:Y:S05]  /*23e0*/  BSYNC.RECONVERGENT B1 ;  /* 0x0000000000017941 */ /* 0x000fea0003800200 */
.L_x_22065:
        /* <DEDUP_REMOVED lines=55> */
.L_x_22069:
[----:B------:R-:W-:Y:S05]  /*2760*/  BSYNC.RECONVERGENT B1 ;  /* 0x0000000000017941 */ /* 0x000fea0003800200 */
.L_x_22068:
        /* <DEDUP_REMOVED lines=26> */
.L_x_22061:
[----:B------:R-:W-:Y:S05]  /*2910*/  BSYNC.RECONVERGENT B0 ;  /* 0x0000000000007941 */ /* 0x000fea0003800200 */
.L_x_22060:
        /* <DEDUP_REMOVED lines=39> */
.L_x_22074:
[----:B------:R-:W0:Y:S01]  /*2b90*/  LDS R10, [R13] ;  /* 0x000000000d0a7984 */ /* 0x000e220000000800 */
[----:B------:R-:W-:-:S04]  /*2ba0*/  IADD3 R14, PT, PT, R14, 0x1, RZ ;  /* 0x000000010e0e7810 */ /* 0x000fc80007ffe0ff */
[----:B------:R-:W-:Y:S01]  /*2bb0*/  ISETP.NE.AND P0, PT, R14, RZ, PT ;  /* 0x000000ff0e00720c */ /* 0x000fe20003f05270 */
[----:B0-----:R-:W-:-:S05]  /*2bc0*/  FMUL.FTZ R10, R10, R9 ;  /* 0x000000090a0a7220 */ /* 0x001fca0000410000 */
[----:B------:R0:W-:Y:S02]  /*2bd0*/  STS [R13], R10 ;  /* 0x0000000a0d007388 */ /* 0x0001e40000000800 */
[----:B0-----:R-:W-:-:S05]  /*2be0*/  VIADD R13, R13, 0x200 ;  /* 0x000002000d0d7836 */ /* 0x001fca0000000000 */
[----:B------:R-:W-:Y:S05]  /*2bf0*/  @P0 BRA `(.L_x_22074) ;  /* 0xfffffffc00e40947 */ /* 0x000fea000383ffff */
.L_x_22073:
[----:B------:R-:W-:Y:S05]  /*2c00*/  BSYNC.RECONVERGENT B1 ;  /* 0x0000000000017941 */ /* 0x000fea0003800200 */
.L_x_22072:
        /* <DEDUP_REMOVED lines=12> */
.L_x_22077:
        /* <DEDUP_REMOVED lines=52> */
.L_x_22076:
[----:B------:R-:W-:Y:S05]  /*3010*/  BSYNC.RECONVERGENT B1 ;  /* 0x0000000000017941 */ /* 0x000fea0003800200 */
.L_x_22075:
        /* <DEDUP_REMOVED lines=31> */
.L_x_22079:
[----:B------:R-:W-:Y:S05]  /*3210*/  BSYNC.RECONVERGENT B1 ;  /* 0x0000000000017941 */ /* 0x000fea0003800200 */
.L_x_22078:
        /* <DEDUP_REMOVED lines=14> */
.L_x_22071:
[----:B------:R-:W-:Y:S05]  /*3300*/  BSYNC.RECONVERGENT B0 ;  /* 0x0000000000007941 */ /* 0x000fea0003800200 */
.L_x_22070:
[----:B------:R-:W-:Y:S01]  /*3310*/  ISETP.GE.AND P0, PT, R0, R5, PT ;  /* 0x000000050000720c */ /* 0x000fe20003f06270 */
[----:B------:R-:W-:Y:S01]  /*3320*/  BAR.SYNC.DEFER_BLOCKING 0x0 ;  /* 0x0000000000007b1d */ /* 0x000fe20000010000 */
[----:B------:R-:W-:Y:S01]  /*3330*/  HFMA2 R38, -RZ, RZ, 0, 0 ;  /* 0x00000000ff267431 */ /* 0x000fe200000001ff */
[----:B------:R-:W-:Y:S01]  /*3340*/  CS2R R36, SRZ ;  /* 0x0000000000247805 */ /* 0x000fe2000001ff00 */
[----:B------:R-:W-:Y:S01]  /*3350*/  IMAD.MOV.U32 R35, RZ, RZ, RZ ;  /* 0x000000ffff237224 */ /* 0x000fe200078e00ff */
[----:B------:R-:W-:Y:S02]  /*3360*/  MOV R33, RZ ;  /* 0x000000ff00217202 */ /* 0x000fe40000000f00 */
[----:B------:R-:W2:Y:S01]  /*3370*/  LDCU UR12, c[0x0][0x3cc] ;  /* 0x00007980ff0c77ac */ /* 0x000ea20008000800 */
[----:B------:R-:W-:Y:S01]  /*3380*/  BSSY.RECONVERGENT B1, `(.L_x_22080) ;  /* 0x0000143000017945 */ /* 0x000fe20003800200 */
[----:B------:R-:W3:Y:S04]  /*3390*/  LDCU.64 UR4, c[0x0][0x398] ;  /* 0x00007300ff0477ac */ /* 0x000ee80008000a00 */
[----:B------:R-:W-:Y:S05]  /*33a0*/  @P0 BRA `(.L_x_22081) ;  /* 0x0000001400000947 */ /* 0x000fea0003800000 */
[----:B------:R-:W4:Y:S01]  /*33b0*/  I2F.RP R12, R48 ;  /* 0x00000030000c7306 */ /* 0x000f220000209400 */
[----:B------:R-:W0:Y:S01]  /*33c0*/  LDCU UR8, c[0x0][0x3b8] ;  /* 0x00007700ff0877ac */ /* 0x000e220008000800 */
[----:B-1----:R-:W-:Y:S01]  /*33d0*/  SHF.R.U32.HI R10, RZ, 0x3, R3 ;  /* 0x00000003ff0a7819 */ /* 0x002fe20000011603 */
[----:B------:R-:W-:Y:S01]  /*33e0*/  IMAD.MOV.U32 R11, RZ, RZ, RZ ;  /* 0x000000ffff0b7224 */ /* 0x000fe200078e00ff */
[----:B------:R-:W-:Y:S01]  /*33f0*/  LEA R29, R0, 0x3, 0x4 ;  /* 0x00000003001d7811 */ /* 0x000fe200078e20ff */
[----:B------:R-:W1:Y:S01]  /*3400*/  LDCU UR9, c[0x0][0x3d0] ;  /* 0x00007a00ff0977ac */ /* 0x000e620008000800 */
[----:B------:R-:W-:Y:S01]  /*3410*/  LOP3.LUT R10, R10, 0x7c, RZ, 0xc0, !PT ;  /* 0x0000007c0a0a7812 */ /* 0x000fe200078ec0ff */
[----:B------:R-:W-:Y:S01]  /*3420*/  VIADD R8, R8, 0xc0 ;  /* 0x000000c008087836 */ /* 0x000fe20000000000 */
[----:B------:R-:W-:Y:S01]  /*3430*/  IADD3 R28, PT, PT, R0, -R5, RZ ;  /* 0x80000005001c7210 */ /* 0x000fe20007ffe0ff */
[----:B------:R-:W2:Y:S01]  /*3440*/  LDCU.64 UR10, c[0x0][0x3a8] ;  /* 0x00007500ff0a77ac */ /* 0x000ea20008000a00 */
[----:B------:R-:W-:-:S02]  /*3450*/  IMAD.MOV.U32 R38, RZ, RZ, RZ ;  /* 0x000000ffff267224 */ /* 0x000fc400078e00ff */
[----:B------:R-:W-:Y:S01]  /*3460*/  LEA R8, R7, R8, 0x18 ;  /* 0x0000000807087211 */ /* 0x000fe200078ec0ff */
[----:B----4-:R-:W4:Y:S01]  /*3470*/  MUFU.RCP R12, R12 ;  /* 0x0000000c000c7308 */ /* 0x010f220000001000 */
[----:B0-----:R-:W-:Y:S01]  /*3480*/  IMAD R13, R51, UR8, RZ ;  /* 0x00000008330d7c24 */ /* 0x001fe2000f8e02ff */
[----:B------:R-:W0:Y:S03]  /*3490*/  LDCU UR8, c[0x0][0x3ec] ;  /* 0x00007d80ff0877ac */ /* 0x000e260008000800 */
[----:B------:R-:W-:Y:S01]  /*34a0*/  IMAD.WIDE R10, R13, 0x4, R10 ;  /* 0x000000040d0a7825 */ /* 0x000fe200078e020a */
[----:B------:R-:W-:-:S03]  /*34b0*/  SHF.L.U32 R13, R3, 0x5, RZ ;  /* 0x00000005030d7819 */ /* 0x000fc600000006ff */
[----:B-1----:R-:W-:Y:S01]  /*34c0*/  IMAD R40, R6, UR9, RZ ;  /* 0x0000000906287c24 */ /* 0x002fe2000f8e02ff */
[----:B------:R-:W-:Y:S02]  /*34d0*/  LOP3.LUT R13, R13, 0x20, RZ, 0xe2, !PT ;  /* 0x000000200d0d7812 */ /* 0x000fe400078ee2ff */
[----:B--2---:R-:W-:Y:S02]  /*34e0*/  IADD3 R34, P0, PT, R10, UR10, RZ ;  /* 0x0000000a0a227c10 */ /* 0x004fe4000ff1e0ff */
[----:B------:R-:W-:Y:S02]  /*34f0*/  LEA R13, R0, R13, 0x6 ;  /* 0x0000000d000d7211 */ /* 0x000fe400078e30ff */
[----:B----4-:R-:W-:Y:S02]  /*3500*/  IADD3 R9, PT, PT, R12, 0xffffffe, RZ ;  /* 0x0ffffffe0c097810 */ /* 0x010fe40007ffe0ff */
[----:B------:R-:W-:Y:S02]  /*3510*/  IADD3 R32, PT, PT, R13, 0x10, R8 ;  /* 0x000000100d207810 */ /* 0x000fe40007ffe008 */
[----:B------:R-:W-:-:S02]  /*3520*/  MOV R8, RZ ;  /* 0x000000ff00087202 */ /* 0x000fc40000000f00 */
[----:B------:R-:W1:Y:S01]  /*3530*/  F2I.FTZ.U32.TRUNC.NTZ R9, R9 ;  /* 0x0000000900097305 */ /* 0x000e62000021f000 */
[----:B------:R-:W-:Y:S02]  /*3540*/  IADD3.X R31, PT, PT, R11, UR11, RZ, P0, !PT ;  /* 0x0000000b0b1f7c10 */ /* 0x000fe400087fe4ff */
[----:B0-----:R-:W-:Y:S02]  /*3550*/  IADD3 R4, PT, PT, R4, -UR8, RZ ;  /* 0x8000000804047c10 */ /* 0x001fe4000fffe0ff */
[----:B------:R-:W-:Y:S02]  /*3560*/  SHF.R.S32.HI R41, RZ, 0x1f, R40 ;  /* 0x0000001fff297819 */ /* 0x000fe40000011428 */
[----:B-1----:R-:W-:-:S05]  /*3570*/  IADD3 R15, PT, PT, RZ, -R9, RZ ;  /* 0x80000009ff0f7210 */ /* 0x002fca0007ffe0ff */
[----:B------:R-:W-:-:S04]  /*3580*/  IMAD R7, R15, R48, RZ ;  /* 0x000000300f077224 */ /* 0x000fc800078e02ff */
[----:B------:R-:W-:Y:S01]  /*3590*/  IMAD.HI.U32 R30, R9, R7, R8 ;  /* 0x00000007091e7227 */ /* 0x000fe200078e0008 */
[----:B------:R-:W-:-:S03]  /*35a0*/  IADD3 R7, PT, PT, R0, 0x1, RZ ;  /* 0x0000000100077810 */ /* 0x000fc60007ffe0ff */
[----:B------:R-:W-:-:S05]  /*35b0*/  IMAD.SHL.U32 R8, R3, 0x8, RZ ;  /* 0x0000000803087824 */ /* 0x000fca00078e00ff */
[----:B------:R-:W-:Y:S02]  /*35c0*/  LOP3.LUT R6, R8, 0xf8, RZ, 0xc0, !PT ;  /* 0x000000f808067812 */ /* 0x000fe400078ec0ff */
[----:B------:R-:W-:-:S07]  /*35d0*/  LOP3.LUT R39, R29, 0x8, R8, 0xf8, !PT ;  /* 0x000000081d277812 */ /* 0x000fce00078ef808 */
.L_x_22094:
        /* <DEDUP_REMOVED lines=51> */
[----:B------:R4:W3:Y:S01]  /*3910*/  LDG.E.CONSTANT R9, desc[UR6][R26.64] ;  /* 0x000000061a097981 */ /* 0x0008e2000c1e9900 */
[----:B0-----:R-:W-:Y:S02]  /*3920*/  F2FP.F16.F32.PACK_AB R42, R19, R18 ;  /* 0x00000012132a723e */ /* 0x001fe400000000ff */
[----:B----4-:R-:W-:Y:S01]  /*3930*/  F2FP.F16.F32.PACK_AB R26, R17, R16 ;  /* 0x00000010111a723e */ /* 0x010fe200000000ff */
[----:B---3--:R-:W-:-:S03]  /*3940*/  IMAD.WIDE R8, R9, UR12, R40 ;  /* 0x0000000c09087c25 */ /* 0x008fc6000f8e0228 */
[----:B------:R-:W-:-:S05]  /*3950*/  IADD3 R8, P0, PT, R6, R8, RZ ;  /* 0x0000000806087210 */ /* 0x000fca0007f1e0ff */
[----:B------:R-:W-:Y:S01]  /*3960*/  IMAD.X R9, RZ, RZ, R9, P0 ;  /* 0x000000ffff097224 */ /* 0x000fe200000e0609 */
[----:B------:R-:W-:-:S04]  /*3970*/  LEA R24, P0, R8, UR4, 0x1 ;  /* 0x0000000408187c11 */ /* 0x000fc8000f8008ff */
[----:B------:R-:W-:-:S05]  /*3980*/  LEA.HI.X R25, R8, UR5, R9, 0x1, P0 ;  /* 0x0000000508197c11 */ /* 0x000fca00080f0c09 */
[----:B------:R1:W5:Y:S04]  /*3990*/  LDG.E.128.CONSTANT R8, desc[UR6][R24.64+0x600] ;  /* 0x0006000618087981 */ /* 0x000368000c1e9d00 */
[----:B------:R1:W5:Y:S01]  /*39a0*/  LDG.E.128.CONSTANT R12, desc[UR6][R24.64+0x800] ;  /* 0x00080006180c7981 */ /* 0x000362000c1e9d00 */
[----:B------:R-:W-:Y:S02]  /*39b0*/  ISETP.NE.AND P0, PT, R28, -0x1, PT ;  /* 0xffffffff1c00780c */ /* 0x000fe40003f05270 */
[----:B------:R-:W-:Y:S01]  /*39c0*/  IADD3 R43, PT, PT, R39, -0x3, RZ ;  /* 0xfffffffd272b7810 */ /* 0x000fe20007ffe0ff */
[----:B------:R1:W5:Y:S01]  /*39d0*/  LDG.E.128.CONSTANT R16, desc[UR6][R24.64] ;  /* 0x0000000618107981 */ /* 0x000362000c1e9d00 */
[----:B------:R-:W-:Y:S09]  /*39e0*/  BSSY.RECONVERGENT B2, `(.L_x_22084) ;  /* 0x0000020000027945 */ /* 0x000ff20003800200 */
[----:B-12---:R-:W-:Y:S05]  /*39f0*/  @P0 BRA `(.L_x_22085) ;  /* 0x0000000000780947 */ /* 0x006fea0003800000 */
[C---:B------:R-:W-:Y:S02]  /*3a00*/  IADD3 R27, PT, PT, R39.reuse, -0x1, RZ ;  /* 0xffffffff271b7810 */ /* 0x040fe40007ffe0ff */
[-C--:B------:R-:W-:Y:S02]  /*3a10*/  ISETP.GE.AND P2, PT, R39, R62.reuse, PT ;  /* 0x0000003e2700720c */ /* 0x080fe40003f46270 */
        /* <DEDUP_REMOVED lines=28> */
.L_x_22085:
[----:B------:R-:W-:Y:S05]  /*3be0*/  BSYNC.RECONVERGENT B2 ;  /* 0x0000000000027941 */ /* 0x000fea0003800200 */
.L_x_22084:
[----:B-----5:R-:W-:Y:S01]  /*3bf0*/  HMUL2 R27, R42, R17 ;  /* 0x000000112a1b7232 */ /* 0x020fe20000000000 */
[----:B------:R-:W-:Y:S02]  /*3c00*/  MOV R17, R26 ;  /* 0x0000001a00117202 */ /* 0x000fe40000000f00 */
[----:B------:R-:W-:-:S03]  /*3c10*/  F2FP.F16.F32.PACK_AB R45, R21, R20 ;  /* 0x00000014152d723e */ /* 0x000fc600000000ff */
[----:B------:R-:W-:Y:S01]  /*3c20*/  HFMA2 R27, R17, R16, R27 ;  /* 0x00000010111b7231 */ /* 0x000fe2000000001b */
        /* <DEDUP_REMOVED lines=35> */
.L_x_22087:
[----:B------:R-:W-:Y:S05]  /*3e60*/  BSYNC.RECONVERGENT B2 ;  /* 0x0000000000027941 */ /* 0x000fea0003800200 */
.L_x_22086:
[----:B0-----:R-:W5:Y:S02]  /*3e70*/  LDG.E.128.CONSTANT R24, desc[UR6][R24.64+0x400] ;  /* 0x0004000618187981 */ /* 0x001f64000c1e9d00 */
[----:B-----5:R-:W-:Y:S01]  /*3e80*/  HMUL2 R21, R42, R21 ;  /* 0x000000152a157232 */ /* 0x020fe20000000000 */
[----:B------:R-:W-:Y:S01]  /*3e90*/  BSSY.RECONVERGENT B2, `(.L_x_22088) ;  /* 0x0000022000027945 */ /* 0x000fe20003800200 */
[----:B------:R-:W-:Y:S02]  /*3ea0*/  HFMA2 R18, R16, R19, R18 ;  /* 0x0000001310127231 */ /* 0x000fe40000000012 */
[----:B------:R-:W-:Y:S01]  /*3eb0*/  HFMA2 R20, R17, R20, R21 ;  /* 0x0000001411147231 */ /* 0x000fe20000000015 */
[----:B------:R-:W-:Y:S06]  /*3ec0*/  @P0 BRA `(.L_x_22089) ;  /* 0x0000000000780947 */ /* 0x000fec0003800000 */
[C---:B------:R-:W-:Y:S01]  /*3ed0*/  VIADD R19, R39.reuse, 0xffffffff ;  /* 0xffffffff27137836 */ /* 0x040fe20000000000 */
[-C--:B------:R-:W-:Y:S02]  /*3ee0*/  ISETP.GE.AND P2, PT, R39, R62.reuse, PT ;  /* 0x0000003e2700720c */ /* 0x080fe40003f46270 */
[----:B------:R-:W-:Y:S02]  /*3ef0*/  PRMT R21, R27, 0x7632, R21 ;  /* 0x000076321b157816 */ /* 0x000fe40000000015 */
[----:B------:R-:W-:Y:S02]  /*3f00*/  ISETP.GE.AND P1, PT, R19, R62, PT ;  /* 0x0000003e1300720c */ /* 0x000fe40003f26270 */
[C---:B------:R-:W-:Y:S02]  /*3f10*/  PRMT R19, R25.reuse, 0x7632, R19 ;  /* 0x0000763219137816 */ /* 0x040fe40000000013 */
[----:B------:R-:W-:Y:S02]  /*3f20*/  SEL R25, R25, RZ, !P1 ;  /* 0x000000ff19197207 */ /* 0x000fe40004800000 */
[----:B------:R-:W-:-:S02]  /*3f30*/  SEL R44, R19, RZ, !P2 ;  /* 0x000000ff132c7207 */ /* 0x000fc40005000000 */
[----:B------:R-:W-:Y:S02]  /*3f40*/  IADD3 R19, PT, PT, R39, 0x1, RZ ;  /* 0x0000000127137810 */ /* 0x000fe40007ffe0ff */
        /* <DEDUP_REMOVED lines=22> */
.L_x_22089:
[----:B------:R-:W-:Y:S05]  /*40b0*/  BSYNC.RECONVERGENT B2 ;  /* 0x0000000000027941 */ /* 0x000fea0003800200 */
.L_x_22088:
[----:B------:R-:W-:Y:S04]  /*40c0*/  BSSY.RECONVERGENT B2, `(.L_x_22090) ;  /* 0x0000020000027945 */ /* 0x000fe80003800200 */
[----:B------:R-:W-:Y:S05]  /*40d0*/  @P0 BRA `(.L_x_22091) ;  /* 0x0000000000780947 */ /* 0x000fea0003800000 */
        /* <DEDUP_REMOVED lines=30> */
.L_x_22091:
[----:B------:R-:W-:Y:S05]  /*42c0*/  BSYNC.RECONVERGENT B2 ;  /* 0x0000000000027941 */ /* 0x000fea0003800200 */
.L_x_22090:
[----:B------:R-:W-:Y:S04]  /*42d0*/  BSSY.RECONVERGENT B2, `(.L_x_22092) ;  /* 0x0000020000027945 */ /* 0x000fe80003800200 */
[----:B------:R-:W-:Y:S05]  /*42e0*/  @P0 BRA `(.L_x_22093) ;  /* 0x0000000000780947 */ /* 0x000fea0003800000 */
[----:B------:R-:W-:Y:S01]  /*42f0*/  VIADD R19, R39, 0xfffffffe ;  /* 0xfffffffe27137836 */ /* 0x000fe20000000000 */
[-C--:B------:R-:W-:Y:S02]  /*4300*/  ISETP.GE.AND P0, PT, R43, R62.reuse, PT ;  /* 0x0000003e2b00720c */ /* 0x080fe40003f06270 */
[----:B------:R-:W-:Y:S02]  /*4310*/  PRMT R21, R13, 0x7632, R21 ;  /* 0x000076320d157816 */ /* 0x000fe40000000015 */
[-C--:B------:R-:W-:Y:S02]  /*4320*/  ISETP.GE.AND P1, PT, R19, R62.reuse, PT ;  /* 0x0000003e1300720c */ /* 0x080fe40003f26270 */
[C---:B------:R-:W-:Y:S02]  /*4330*/  IADD3 R19, PT, PT, R39.reuse, -0x1, RZ ;  /* 0xffffffff27137810 */ /* 0x040fe40007ffe0ff */
[-C--:B------:R-:W-:Y:S02]  /*4340*/  ISETP.GE.AND P3, PT, R39, R62.reuse, PT ;  /* 0x0000003e2700720c */ /* 0x080fe40003f66270 */
        /* <DEDUP_REMOVED lines=8> */
[-C--:B------:R-:W-:Y:S01]  /*43d0*/  ISETP.GE.AND P0, PT, R19, R62.reuse, PT ;  /* 0x0000003e1300720c */ /* 0x080fe20003f06270 */
[----:B------:R-:W-:Y:S01]  /*43e0*/  VIADD R19, R39, 0x2 ;  /* 0x0000000227137836 */ /* 0x000fe20000000000 */
[----:B------:R-:W-:Y:S02]  /*43f0*/  PRMT R21, R15, 0x7632, R21 ;  /* 0x000076320f157816 */ /* 0x000fe40000000015 */
[----:B------:R-:W-:Y:S02]  /*4400*/  PRMT R13, R13, 0x5410, R44 ;  /* 0x000054100d0d7816 */ /* 0x000fe4000000002c */
[----:B------:R-:W-:Y:S02]  /*4410*/  ISETP.GE.AND P1, PT, R19, R62, PT ;  /* 0x0000003e1300720c */ /* 0x000fe40003f26270 */
[----:B------:R-:W-:-:S04]  /*4420*/  IADD3 R19, PT, PT, R39, 0x3, RZ ;  /* 0x0000000327137810 */ /* 0x000fc80007ffe0ff */
[-C--:B------:R-:W-:Y:S02]  /*4430*/  ISETP.GE.AND P2, PT, R19, R62.reuse, PT ;  /* 0x0000003e1300720c */ /* 0x080fe40003f46270 */
[----:B------:R-:W-:Y:S02]  /*4440*/  IADD3 R19, PT, PT, R39, 0x4, RZ ;  /* 0x0000000427137810 */ /* 0x000fe40007ffe0ff */
[----:B------:R-:W-:Y:S02]  /*4450*/  SEL R15, R15, RZ, !P2 ;  /* 0x000000ff0f0f7207 */ /* 0x000fe40005000000 */
[----:B------:R-:W-:Y:S02]  /*4460*/  ISETP.GE.AND P3, PT, R19, R62, PT ;  /* 0x0000003e1300720c */ /* 0x000fe40003f66270 */
[C---:B------:R-:W-:Y:S02]  /*4470*/  PRMT R19, R14.reuse, 0x7632, R19 ;  /* 0x000076320e137816 */ /* 0x040fe40000000013 */
[----:B------:R-:W-:-:S02]  /*4480*/  SEL R14, R14, RZ, !P0 ;  /* 0x000000ff0e0e7207 */ /* 0x000fc40004000000 */
[----:B------:R-:W-:Y:S02]  /*4490*/  SEL R19, R19, RZ, !P1 ;  /* 0x000000ff13137207 */ /* 0x000fe40004800000 */
[----:B------:R-:W-:Y:S02]  /*44a0*/  SEL R44, R21, RZ, !P3 ;  /* 0x000000ff152c7207 */ /* 0x000fe40005800000 */
[----:B------:R-:W-:Y:S02]  /*44b0*/  PRMT R14, R14, 0x5410, R19 ;  /* 0x000054100e0e7816 */ /* 0x000fe40000000013 */
[----:B------:R-:W-:-:S07]  /*44c0*/  PRMT R15, R15, 0x5410, R44 ;  /* 0x000054100f0f7816 */ /* 0x000fce000000002c */
.L_x_22093:
[----:B------:R-:W-:Y:S05]  /*44d0*/  BSYNC.RECONVERGENT B2 ;  /* 0x0000000000027941 */ /* 0x000fea0003800200 */
.L_x_22092:
        /* <DEDUP_REMOVED lines=20> */
[--C-:B------:R-:W-:Y:S02]  /*4620*/  HADD2.F32 R8, -RZ, R20.reuse.H0_H0 ;  /* 0x20000014ff087230 */ /* 0x100fe40000004100 */
[----:B------:R-:W-:Y:S02]  /*4630*/  HADD2.F32 R11, -RZ, R20.H1_H1 ;  /* 0x30000014ff0b7230 */ /* 0x000fe40000004100 */
[----:B------:R-:W-:Y:S02]  /*4640*/  HADD2.F32 R13, -RZ, R13.H1_H1 ;  /* 0x3000000dff0d7230 */ /* 0x000fe40000004100 */
[----:B------:R-:W-:Y:S02]  /*4650*/  HADD2.F32 R19, -RZ, R19.H1_H1 ;  /* 0x30000013ff137230 */ /* 0x000fe40000004100 */
[----:B------:R-:W-:Y:S01]  /*4660*/  FADD.FTZ R8, R8, R11 ;  /* 0x0000000b08087221 */ /* 0x000fe20000010000 */
[----:B------:R-:W-:-:S02]  /*4670*/  HADD2.F32 R14, -RZ, R42.H0_H0 ;  /* 0x2000002aff0e7230 */ /* 0x000fc40000004100 */
[----:B------:R-:W-:Y:S01]  /*4680*/  FADD.FTZ R13, R10, R13 ;  /* 0x0000000d0a0d7221 */ /* 0x000fe20000010000 */
[----:B------:R-:W-:Y:S02]  /*4690*/  HADD2.F32 R15, -RZ, R42.H1_H1 ;  /* 0x3000002aff0f7230 */ /* 0x000fe40000004100 */
[----:B------:R-:W-:Y:S01]  /*46a0*/  FADD.FTZ R12, R12, R19 ;  /* 0x000000130c0c7221 */ /* 0x000fe20000010000 */
[----:B------:R-:W-:Y:S01]  /*46b0*/  FADD.FTZ R37, R37, R8 ;  /* 0x0000000825257221 */ /* 0x000fe20000010000 */
[----:B------:R-:W-:Y:S01]  /*46c0*/  FADD.FTZ R36, R36, R13 ;  /* 0x0000000d24247221 */ /* 0x000fe20000010000 */
[----:B------:R-:W-:Y:S01]  /*46d0*/  FADD.FTZ R14, R14, R15 ;  /* 0x0000000f0e0e7221 */ /* 0x000fe20000010000 */
[----:B------:R-:W-:-:S03]  /*46e0*/  FADD.FTZ R35, R35, R12 ;  /* 0x0000000c23237221 */ /* 0x000fc60000010000 */
[----:B------:R-:W-:-:S07]  /*46f0*/  FADD.FTZ R33, R33, R14 ;  /* 0x0000000e21217221 */ /* 0x000fce0000010000 */
.L_x_22083:
[----:B---3--:R-:W-:Y:S05]  /*4700*/  BSYNC.RECONVERGENT B0 ;  /* 0x0000000000007941 */ /* 0x008fea0003800200 */
.L_x_22082:
[C---:B------:R-:W-:Y:S01]  /*4710*/  VIADD R8, R7.reuse, 0x3 ;  /* 0x0000000307087836 */ /* 0x040fe20000000000 */
        /* <DEDUP_REMOVED lines=9> */
.L_x_22081:
[----:B--23--:R-:W-:Y:S05]  /*47b0*/  BSYNC.RECONVERGENT B1 ;  /* 0x0000000000017941 */ /* 0x00cfea0003800200 */
.L_x_22080:
[----:B------:R-:W2:Y:S01]  /*47c0*/  S2UR UR5, SR_CgaCtaId ;  /* 0x00000000000579c3 */ /* 0x000ea20000008800 */
[----:B------:R-:W3:Y:S01]  /*47d0*/  SHFL.BFLY PT, R5, R38, 0x1, 0x1f ;  /* 0x0c201f0026057f89 */ /* 0x000ee200000e0000 */
[C---:B-1----:R-:W-:Y:S01]  /*47e0*/  LOP3.LUT R10, R3.reuse, 0x1, RZ, 0xc0, !PT ;  /* 0x00000001030a7812 */ /* 0x042fe200078ec0ff */
[----:B------:R-:W-:Y:S01]  /*47f0*/  UMOV UR4, 0x400 ;  /* 0x0000040000047882 */ /* 0x000fe20000000000 */
[----:B0-----:R-:W-:Y:S01]  /*4800*/  SHF.R.U32.HI R9, RZ, 0x1, R2 ;  /* 0x00000001ff097819 */ /* 0x001fe20000011602 */
[----:B------:R-:W0:Y:S01]  /*4810*/  SHFL.BFLY PT, R4, R37, 0x1, 0x1f ;  /* 0x0c201f0025047f89 */ /* 0x000e2200000e0000 */
[----:B------:R-:W-:Y:S01]  /*4820*/  ISETP.NE.AND P5, PT, R10, RZ, PT ;  /* 0x000000ff0a00720c */ /* 0x000fe20003fa5270 */
[----:B------:R-:W-:Y:S01]  /*4830*/  UIADD3 UR4, UPT, UPT, UR4, 0xc0, URZ ;  /* 0x000000c004047890 */ /* 0x000fe2000fffe0ff */
[C---:B------:R-:W-:Y:S01]  /*4840*/  LOP3.LUT R2, R3.reuse, 0x3c0, RZ, 0xc0, !PT ;  /* 0x000003c003027812 */ /* 0x040fe200078ec0ff */
[----:B------:R-:W1:Y:S01]  /*4850*/  SHFL.BFLY PT, R7, R36, 0x1, 0x1f ;  /* 0x0c201f0024077f89 */ /* 0x000e6200000e0000 */
[C---:B------:R-:W-:Y:S01]  /*4860*/  LOP3.LUT P0, RZ, R3.reuse, 0x3c1, RZ, 0xc0, !PT ;  /* 0x000003c103ff7812 */ /* 0x040fe2000780c0ff */
[----:B------:R-:W-:Y:S01]  /*4870*/  IMAD R9, R0, 0x50, R9 ;  /* 0x0000005000097824 */ /* 0x000fe200078e0209 */
[----:B------:R-:W-:Y:S01]  /*4880*/  ISETP.NE.OR P4, PT, R2, 0x40, P5 ;  /* 0x000000400200780c */ /* 0x000fe20002f85670 */
[----:B------:R-:W4:Y:S01]  /*4890*/  SHFL.BFLY PT, R6, R35, 0x1, 0x1f ;  /* 0x0c201f0023067f89 */ /* 0x000f2200000e0000 */
[C---:B------:R-:W-:Y:S01]  /*48a0*/  LOP3.LUT R0, R3.reuse, 0x3e0, RZ, 0xc0, !PT ;  /* 0x000003e003007812 */ /* 0x040fe200078ec0ff */
[----:B------:R-:W-:Y:S01]  /*48b0*/  BSSY.RECONVERGENT B0, `(.L_x_22095) ;  /* 0x000001e000007945 */ /* 0x000fe20003800200 */
[C---:B------:R-:W-:Y:S01]  /*48c0*/  LOP3.LUT P1, RZ, R3.reuse, 0x3e1, RZ, 0xc0, !PT ;  /* 0x000003e103ff7812 */ /* 0x040fe2000782c0ff */
[----:B------:R-:W4:Y:S01]  /*48d0*/  SHFL.BFLY PT, R8, R33, 0x1, 0x1f ;  /* 0x0c201f0021087f89 */ /* 0x000f2200000e0000 */
[----:B------:R-:W-:Y:S01]  /*48e0*/  ISETP.NE.OR P3, PT, R0, 0x20, P5 ;  /* 0x000000200000780c */ /* 0x000fe20002f65670 */
[----:B------:R-:W-:Y:S01]  /*48f0*/  BAR.SYNC.DEFER_BLOCKING 0x0 ;  /* 0x0000000000007b1d */ /* 0x000fe20000010000 */
[----:B------:R-:W-:Y:S01]  /*4900*/  ISETP.GT.U32.AND P2, PT, R3, 0x1f, PT ;  /* 0x0000001f0300780c */ /* 0x000fe20003f44070 */
[----:B--2---:R-:W-:Y:S01]  /*4910*/  ULEA UR4, UR5, UR4, 0x18 ;  /* 0x0000000405047291 */ /* 0x004fe2000f8ec0ff */
[----:B---3--:R-:W-:Y:S01]  /*4920*/  FADD.FTZ R5, R5, R38 ;  /* 0x0000002605057221 */ /* 0x008fe20000010000 */
[----:B0-----:R-:W-:-:S04]  /*4930*/  FADD.FTZ R4, R4, R37 ;  /* 0x0000002504047221 */ /* 0x001fc80000010000 */
[----:B------:R-:W-:Y:S01]  /*4940*/  LEA R9, R9, UR4, 0x2 ;  /* 0x0000000409097c11 */ /* 0x000fe2000f8e10ff */
[----:B-1----:R-:W-:Y:S01]  /*4950*/  FADD.FTZ R7, R7, R36 ;  /* 0x0000002407077221 */ /* 0x002fe20000010000 */
        /* <DEDUP_REMOVED lines=19> */
.L_x_22096:
[----:B------:R-:W-:Y:S05]  /*4a90*/  BSYNC.RECONVERGENT B0 ;  /* 0x0000000000007941 */ /* 0x000fea0003800200 */
.L_x_22095:
        /* <DEDUP_REMOVED lines=19> */
.L_x_22098:
[----:B------:R-:W-:Y:S05]  /*4bd0*/  BSYNC.RECONVERGENT B0 ;  /* 0x0000000000007941 */ /* 0x000fea0003800200 */
.L_x_22097:
        /* <DEDUP_REMOVED lines=24> */
[----:B------:R-:W-:Y:S01]  /*4d60*/  STG.E.U16 desc[UR6][R2.64+0x80], R8 ;  /* 0x0000800802007986 */ /* 0x000fe2000c101506 */
[----:B------:R-:W-:Y:S05]  /*4d70*/  EXIT ;  /* 0x000000000000794d */ /* 0x000fea0003800000 */
.L_x_22057:
        /* <DEDUP_REMOVED lines=8> */
.L_x_22100:
[----:B------:R-:W-:Y:S05]  /*4e00*/  BSYNC B2 ;  /* 0x0000000000027941 */ /* 0x000fea0003800000 */
.L_x_22099:
[----:B------:R-:W-:Y:S01]  /*4e10*/  MOV R8, R10 ;  /* 0x0000000a00087202 */ /* 0x000fe20000000f00 */
[----:B------:R-:W-:Y:S06]  /*4e20*/  BRA `(.L_x_22101) ;  /* 0xffffffc8003c7947 */ /* 0x000fec000383ffff */
.L_x_22059:
        /* <DEDUP_REMOVED lines=8> */
.L_x_22103:
[----:B------:R-:W-:Y:S05]  /*4eb0*/  BSYNC B0 ;  /* 0x0000000000007941 */ /* 0x000fea0003800000 */
.L_x_22102:
        /* <DEDUP_REMOVED lines=9> */
.L_x_22104:
[----:B------:R-:W-:Y:S02]  /*4f50*/  HFMA2 R13, -RZ, RZ, 0, 2.384185791015625e-07 ;  /* 0x00000004ff0d7431 */ /* 0x000fe400000001ff */
[----:B------:R-:W-:-:S05]  /*4f60*/  IMAD.MOV.U32 R8, RZ, RZ, R10 ;  /* 0x000000ffff087224 */ /* 0x000fca00078e000a */
[----:B------:R-:W-:-:S04]  /*4f70*/  FMNMX.FTZ R8, R7, R8, !PT ;  /* 0x0000000807087209 */ /* 0x000fc80007810000 */
[----:B------:R-:W-:-:S07]  /*4f80*/  MOV R12, R8 ;  /* 0x00000008000c7202 */ /* 0x000fce0000000f00 */
[----:B------:R-:W-:Y:S05]  /*4f90*/  WARPSYNC.COLLECTIVE R11, `(.L_x_22105) ;  /* 0x000000000b087348 */ /* 0x000fea0003c00000 */
[----:B------:R0:W1:Y:S02]  /*4fa0*/  SHFL.BFLY P2, R10, R12, R13, R14 ;  /* 0x0c00000d0c0a7389 */ /* 0x000064000004000e */
[----:B01----:R-:W-:Y:S05]  /*4fb0*/  ENDCOLLECTIVE ;  /* 0x000000000000791b */ /* 0x003fea0003800000 */
.L_x_22105:
[----:B------:R-:W-:Y:S02]  /*4fc0*/  HFMA2 R13, -RZ, RZ, 0, 1.1920928955078125e-07 ;  /* 0x00000002ff0d7431 */ /* 0x000fe400000001ff */
[----:B------:R-:W-:-:S05]  /*4fd0*/  IMAD.MOV.U32 R9, RZ, RZ, R10 ;  /* 0x000000ffff097224 */ /* 0x000fca00078e000a */
[----:B------:R-:W-:-:S04]  /*4fe0*/  FMNMX.FTZ R9, R8, R9, !PT ;  /* 0x0000000908097209 */ /* 0x000fc80007810000 */
[----:B------:R-:W-:-:S07]  /*4ff0*/  MOV R12, R9 ;  /* 0x00000009000c7202 */ /* 0x000fce0000000f00 */
[----:B------:R-:W-:Y:S05]  /*5000*/  WARPSYNC.COLLECTIVE R11, `(.L_x_22106) ;  /* 0x000000000b087348 */ /* 0x000fea0003c00000 */
[----:B------:R0:W1:Y:S02]  /*5010*/  SHFL.BFLY P2, R10, R12, R13, R14 ;  /* 0x0c00000d0c0a7389 */ /* 0x000064000004000e */
[----:B01----:R-:W-:Y:S05]  /*5020*/  ENDCOLLECTIVE ;  /* 0x000000000000791b */ /* 0x003fea0003800000 */
.L_x_22106:
[----:B------:R-:W-:Y:S05]  /*5030*/  BRA `(.L_x_22107) ;  /* 0xffffffc800447947 */ /* 0x000fea000383ffff */
.L_x_22108:
        /* <DEDUP_REMOVED lines=12> */
.L_x_25983:


//--------------------- .text._ZN4vllm25paged_attention_v1_kernelIttLi64ELi16ELi128ELNS_18Fp8KVCacheDataTypeE0ELb1EEEvPT_PKS2_PKT0_S8_ifPKiSA_iPKfiiiSC_SC_iiiii --------------------------
	.section	.text._ZN4vllm25paged_attention_v1_kernelIttLi64ELi16ELi128ELNS_18Fp8KVCacheDataTypeE0ELb1EEEvPT_PKS2_PKT0_S8_ifPKiSA_iPKfiiiSC_SC_iiiii,"ax",@progbits
	.align	128
        .global         _ZN4vllm25paged_attention_v1_kernelIttLi64ELi16ELi128ELNS_18Fp8KVCacheDataTypeE0ELb1EEEvPT_PKS2_PKT0_S8_ifPKiSA_iPKfiiiSC_SC_iiiii
        .type           _ZN4vllm25paged_attention_v1_kernelIttLi64ELi16ELi128ELNS_18Fp8KVCacheDataTypeE0ELb1EEEvPT_PKS2_PKT0_S8_ifPKiSA_iPKfiiiSC_SC_iiiii,@function
        .size           _ZN4vllm25paged_attention_v1_kernelIttLi64ELi16ELi128ELNS_18Fp8KVCacheDataTypeE0ELb1EEEvPT_PKS2_PKT0_S8_ifPKiSA_iPKfiiiSC_SC_iiiii,(.L_x_25984 - _ZN4vllm25paged_attention_v1_kernelIttLi64ELi16ELi128ELNS_18Fp8KVCacheDataTypeE0ELb1EEEvPT_PKS2_PKT0_S8_ifPKiSA_iPKfiiiSC_SC_iiiii)
        .other          _ZN4vllm25paged_attention_v1_kernelIttLi64ELi16ELi128ELNS_18Fp8KVCacheDataTypeE0ELb1EEEvPT_PKS2_PKT0_S8_ifPKiSA_iPKfiiiSC_SC_iiiii,@"STO_CUDA_ENTRY STV_DEFAULT"
_ZN4vllm25paged_attention_v1_kernelIttLi64ELi16ELi128ELNS_18Fp8KVCacheDataTypeE0ELb1EEEvPT_PKS2_PKT0_S8_ifPKiSA_iPKfiiiSC_SC_iiiii:
.text._ZN4vllm25paged_attention_v1_kernelIttLi64ELi16ELi128ELNS_18Fp8KVCacheDataTypeE0ELb1EEEvPT_PKS2_PKT0_S8_ifPKiSA_iPKfiiiSC_SC_iiiii:
        /* <DEDUP_REMOVED lines=19> */
[----:B----4-:R-:W-:Y:S01]  /*0130*/  ISETP.NE.U32.AND P0, PT, R8, RZ, PT ;  /* 0x000000ff0800720c */ /* 0x010fe20003f05070 */
[C---:B------:R-:W-:Y:S01]  /*0140*/  IMAD.SHL.U32 R39, R10.reuse, 0x40, RZ ;  /* 0x000000400a277824 */ /* 0x040fe200078e00ff */
[----:B------:R-:W2:Y:S02]  /*0150*/  LDCU UR4, c[0x0][0x3b8] ;  /* 0x00007700ff0477ac */ /* 0x000ea40008000800 */
[----:B------:R-:W-:Y:S01]  /*0160*/  ISETP.NE.AND.EX P0, PT, R9, RZ, PT, P0 ;  /* 0x000000ff0900720c */ /* 0x000fe20003f05300 */
[----:B------:R-:W3:Y:S06]  /*0170*/  LDCU.64 UR16, c[0x0][0x390] ;  /* 0x00007200ff1077ac */ /* 0x000eec0008000a00 */
[----:B------:R-:W4:Y:S01]  /*0180*/  @!P1 LDC.64 R12, c[0x0][0x388] ;  /* 0x0000e200ff0c9b82 */ /* 0x000f220000000a00 */
[----:B------:R-:W-:Y:S01]  /*0190*/  @!P1 IMAD.SHL.U32 R6, R3, 0x40, RZ ;  /* 0x0000004003069824 */ /* 0x000fe200078e00ff */
[----:B------:R-:W-:-:S04]  /*01a0*/  @!P1 SHF.L.U32 R7, R10, 0x2, RZ ;  /* 0x000000020a079819 */ /* 0x000fc800000006ff */
[----:B------:R-:W-:Y:S02]  /*01b0*/  @!P1 IADD3 R6, P2, P3, R7, R2, R6 ;  /* 0x0000000207069210 */ /* 0x000fe40007b5e006 */
[----:B------:R-:W-:Y:S01]  /*01c0*/  SHF.R.S32.HI R2, RZ, 0x1f, R2 ;  /* 0x0000001fff027819 */ /* 0x000fe20000011402 */
[----:B-1----:R-:W1:Y:S03]  /*01d0*/  @P0 LDC.64 R4, c[0x0][0x3c0] ;  /* 0x0000f000ff040b82 */ /* 0x002e660000000a00 */
[----:B------:R-:W-:Y:S02]  /*01e0*/  @!P1 IADD3.X R2, PT, PT, RZ, R2, RZ, P2, P3 ;  /* 0x00000002ff029210 */ /* 0x000fe400017e64ff */
[----:B----4-:R-:W-:-:S04]  /*01f0*/  @!P1 LEA R8, P2, R6, R12, 0x1 ;  /* 0x0000000c06089211 */ /* 0x010fc800078408ff */
[----:B------:R-:W-:-:S06]  /*0200*/  @!P1 LEA.HI.X R9, R6, R13, R2, 0x1, P2 ;  /* 0x0000000d06099211 */ /* 0x000fcc00010f0c02 */
[----:B------:R-:W4:Y:S01]  /*0210*/  @!P1 LDG.E.64.CONSTANT R8, desc[UR8][R8.64] ;  /* 0x0000000808089981 */ /* 0x000f22000c1e9b00 */
[----:B------:R-:W-:Y:S01]  /*0220*/  IABS R13, R11 ;  /* 0x0000000b000d7213 */ /* 0x000fe20000000000 */
[----:B-1----:R-:W-:-:S03]  /*0230*/  @P0 IMAD.WIDE.U32 R4, R3, 0x4, R4 ;  /* 0x0000000403040825 */ /* 0x002fc600078e0004 */
[----:B------:R-:W1:Y:S01]  /*0240*/  I2F.RP R12, R13 ;  /* 0x0000000d000c7306 */ /* 0x000e620000209400 */
[----:B------:R-:W0:Y:S01]  /*0250*/  LDC R2, c[0x0][0x370] ;  /* 0x0000dc00ff027b82 */ /* 0x000e220000000800 */
[----:B------:R0:W5:Y:S01]  /*0260*/  @P0 LDG.E.CONSTANT R40, desc[UR8][R4.64] ;  /* 0x0000000804280981 */ /* 0x000162000c1e9900 */
[----:B------:R-:W-:Y:S01]  /*0270*/  ULEA UR6, UR7, UR5, 0x18 ;  /* 0x0000000507067291 */ /* 0x000fe2000f8ec0ff */
[----:B------:R-:W-:Y:S01]  /*0280*/  LOP3.LUT R39, R39, 0x40, RZ, 0xc0, !PT ;  /* 0x0000004027277812 */ /* 0x000fe200078ec0ff */
[----:B------:R-:W-:Y:S01]  /*0290*/  BSSY B0, `(.L_x_22109) ;  /* 0x0000140000007945 */ /* 0x000fe20003800000 */
[----:B------:R-:W-:Y:S02]  /*02a0*/  MOV R36, 0xff7fffff ;  /* 0xff7fffff00247802 */ /* 0x000fe40000000f00 */
[----:B-1----:R-:W1:Y:S01]  /*02b0*/  MUFU.RCP R12, R12 ;  /* 0x0000000c000c7308 */ /* 0x002e620000001000 */
[----:B0-----:R-:W-:Y:S01]  /*02c0*/  IABS R4, R2 ;  /* 0x0000000200047213 */ /* 0x001fe20000000000 */
[----:B-1----:R-:W-:-:S06]  /*02d0*/  VIADD R6, R12, 0xffffffe ;  /* 0x0ffffffe0c067836 */ /* 0x002fcc0000000000 */
        /* <DEDUP_REMOVED lines=26> */
[----:B0-----:R-:W-:Y:S01]  /*0480*/  VIADD R16, R5, 0xffffffe ;  /* 0x0ffffffe05107836 */ /* 0x001fe20000000000 */
[----:B------:R-:W-:-:S06]  /*0490*/  IABS R5, R14 ;  /* 0x0000000e00057213 */ /* 0x000fcc0000000000 */
[----:B------:R0:W2:Y:S01]  /*04a0*/  F2I.FTZ.U32.TRUNC.NTZ R17, R16 ;  /* 0x0000001000117305 */ /* 0x0000a2000021f000 */
[----:B-1----:R-:W-:Y:S02]  /*04b0*/  IADD3 R6, PT, PT, R12, 0xffffffe, RZ ;  /* 0x0ffffffe0c067810 */ /* 0x002fe40007ffe0ff */
[----:B------:R-:W-:-:S05]  /*04c0*/  IABS R12, R3 ;  /* 0x00000003000c7213 */ /* 0x000fca0000000000 */
[----:B------:R1:W3:Y:S01]  /*04d0*/  F2I.FTZ.U32.TRUNC.NTZ R7, R6 ;  /* 0x0000000600077305 */ /* 0x0002e2000021f000 */
[----:B0-----:R-:W-:Y:S01]  /*04e0*/  MOV R16, RZ ;  /* 0x000000ff00107202 */ /* 0x001fe20000000f00 */
[--C-:B--2---:R-:W-:Y:S02]  /*04f0*/  IMAD.MOV R18, RZ, RZ, -R17.reuse ;  /* 0x000000ffff127224 */ /* 0x104fe400078e0a11 */
[----:B-1----:R-:W-:Y:S02]  /*0500*/  HFMA2 R6, -RZ, RZ, 0, 0 ;  /* 0x00000000ff067431 */ /* 0x002fe400000001ff */
[----:B------:R-:W-:Y:S02]  /*0510*/  IMAD R15, R18, R19, RZ ;  /* 0x00000013120f7224 */ /* 0x000fe400078e02ff */
[----:B------:R-:W0:Y:S02]  /*0520*/  LDC R18, c[0x0][0x3f8] ;  /* 0x0000fe00ff127b82 */ /* 0x000e240000000800 */
[----:B------:R-:W-:-:S04]  /*0530*/  IMAD.HI.U32 R17, R17, R15, R16 ;  /* 0x0000000f11117227 */ /* 0x000fc800078e0010 */
[----:B------:R-:W-:Y:S02]  /*0540*/  IMAD.MOV R15, RZ, RZ, -R5 ;  /* 0x000000ffff0f7224 */ /* 0x000fe400078e0a05 */
[----:B------:R-:W-:-:S04]  /*0550*/  IMAD.HI.U32 R17, R17, R12, RZ ;  /* 0x0000000c11117227 */ /* 0x000fc800078e00ff */
[----:B---3--:R-:W-:Y:S02]  /*0560*/  IMAD R5, R7, R4, RZ ;  /* 0x0000000407057224 */ /* 0x008fe400078e02ff */
[----:B------:R-:W-:Y:S02]  /*0570*/  IMAD R12, R17, R15, R12 ;  /* 0x0000000f110c7224 */ /* 0x000fe400078e020c */
[----:B------:R-:W-:-:S03]  /*0580*/  IMAD.MOV R5, RZ, RZ, -R5 ;  /* 0x000000ffff057224 */ /* 0x000fc600078e0a05 */
[----:B------:R-:W-:Y:S01]  /*0590*/  ISETP.GT.U32.AND P3, PT, R19, R12, PT ;  /* 0x0000000c1300720c */ /* 0x000fe20003f64070 */
[----:B------:R-:W-:-:S12]  /*05a0*/  IMAD.HI.U32 R5, R7, R5, R6 ;  /* 0x0000000507057227 */ /* 0x000fd800078e0006 */
[----:B------:R-:W-:Y:S01]  /*05b0*/  @!P3 IMAD.IADD R12, R12, 0x1, -R19 ;  /* 0x000000010c0cb824 */ /* 0x000fe200078e0a13 */
[----:B------:R-:W-:Y:S02]  /*05c0*/  @!P3 IADD3 R17, PT, PT, R17, 0x1, RZ ;  /* 0x000000011111b810 */ /* 0x000fe40007ffe0ff */
        /* <DEDUP_REMOVED lines=10> */
[C---:B------:R-:W-:Y:S01]  /*0670*/  IMAD R19, R4.reuse, R7, R6 ;  /* 0x0000000704137224 */ /* 0x040fe200078e0206 */
[----:B------:R-:W-:Y:S02]  /*0680*/  LOP3.LUT R6, R3, R14, RZ, 0x3c, !PT ;  /* 0x0000000e03067212 */ /* 0x000fe400078e3cff */
[----:B------:R-:W-:Y:S02]  /*0690*/  IADD3 R7, PT, PT, R39, UR6, RZ ;  /* 0x0000000627077c10 */ /* 0x000fe4000fffe0ff */
[----:B------:R-:W-:Y:S02]  /*06a0*/  ISETP.GT.U32.AND P0, PT, R4, R19, PT ;  /* 0x000000130400720c */ /* 0x000fe40003f04070 */
[----:B------:R-:W-:Y:S01]  /*06b0*/  ISETP.GE.AND P4, PT, R6, RZ, PT ;  /* 0x000000ff0600720c */ /* 0x000fe20003f86270 */
[----:B------:R-:W-:Y:S02]  /*06c0*/  IMAD.MOV.U32 R6, RZ, RZ, R17 ;  /* 0x000000ffff067224 */ /* 0x000fe400078e0011 */
[----:B------:R-:W-:-:S08]  /*06d0*/  @!P1 IMAD R7, R12, 0x8, R7 ;  /* 0x000000080c079824 */ /* 0x000fd000078e0207 */
[----:B------:R-:W-:Y:S02]  /*06e0*/  @!P0 IMAD.IADD R19, R19, 0x1, -R4 ;  /* 0x0000000113138824 */ /* 0x000fe400078e0a04 */
[----:B------:R-:W-:Y:S01]  /*06f0*/  @!P4 IADD3 R6, PT, PT, RZ, -R6, RZ ;  /* 0x80000006ff06c210 */ /* 0x000fe20007ffe0ff */
[----:B------:R-:W-:Y:S01]  /*0700*/  @!P0 VIADD R15, R15, 0x1 ;  /* 0x000000010f0f8836 */ /* 0x000fe20000000000 */
[----:B------:R-:W-:Y:S02]  /*0710*/  @!P3 LOP3.LUT R6, RZ, R14, RZ, 0x33, !PT ;  /* 0x0000000eff06b212 */ /* 0x000fe400078e33ff */
[----:B------:R-:W-:Y:S01]  /*0720*/  ISETP.GE.U32.AND P2, PT, R19, R4, PT ;  /* 0x000000041300720c */ /* 0x000fe20003f46070 */
[----:B----4-:R1:W-:Y:S01]  /*0730*/  @!P1 STS.64 [R7], R8 ;  /* 0x0000000807009388 */ /* 0x0103e20000000a00 */
[----:B------:R-:W-:Y:S01]  /*0740*/  IADD3 R14, PT, PT, R41, 0xf, RZ ;  /* 0x0000000f290e7810 */ /* 0x000fe20007ffe0ff */
[----:B------:R-:W-:Y:S01]  /*0750*/  BAR.SYNC.DEFER_BLOCKING 0x0 ;  /* 0x0000000000007b1d */ /* 0x000fe20000010000 */
[----:B------:R-:W-:-:S02]  /*0760*/  ISETP.GE.AND P1, PT, R16, RZ, PT ;  /* 0x000000ff1000720c */ /* 0x000fc40003f26270 */
[----:B------:R-:W-:Y:S02]  /*0770*/  SHF.R.S32.HI R17, RZ, 0x1f, R14 ;  /* 0x0000001fff117819 */ /* 0x000fe4000001140e */
[----:B0-----:R-:W-:Y:S02]  /*0780*/  ISETP.GE.AND P3, PT, R18, RZ, PT ;  /* 0x000000ff1200720c */ /* 0x001fe40003f66270 */
[----:B------:R-:W-:-:S03]  /*0790*/  ISETP.NE.AND P0, PT, R13, RZ, PT ;  /* 0x000000ff0d00720c */ /* 0x000fc60003f05270 */
[----:B------:R-:W-:Y:S02]  /*07a0*/  @P2 IADD3 R15, PT, PT, R15, 0x1, RZ ;  /* 0x000000010f0f2810 */ /* 0x000fe40007ffe0ff */
[----:B-1----:R-:W-:Y:S02]  /*07b0*/  LEA.HI R8, R17, R14, RZ, 0x4 ;  /* 0x0000000e11087211 */ /* 0x002fe400078f20ff */
[----:B------:R-:W-:Y:S01]  /*07c0*/  SHF.R.U32.HI R9, RZ, 0x5, R10 ;  /* 0x00000005ff097819 */ /* 0x000fe2000001160a */
[----:B------:R-:W-:Y:S01]  /*07d0*/  IMAD.MOV.U32 R7, RZ, RZ, R15 ;  /* 0x000000ffff077224 */ /* 0x000fe200078e000f */
[----:B------:R-:W-:Y:S02]  /*07e0*/  SHF.R.S32.HI R8, RZ, 0x4, R8 ;  /* 0x00000004ff087819 */ /* 0x000fe40000011408 */
[----:B------:R-:W-:Y:S02]  /*07f0*/  @!P3 IMAD R11, R11, UR10, R6 ;  /* 0x0000000a0b0bbc24 */ /* 0x000fe4000f8e0206 */
[----:B------:R-:W-:Y:S01]  /*0800*/  @!P1 IADD3 R7, PT, PT, RZ, -R7, RZ ;  /* 0x80000007ff079210 */ /* 0x000fe20007ffe0ff */
[----:B------:R-:W-:Y:S01]  /*0810*/  @P3 IMAD R37, R2, UR10, R3 ;  /* 0x0000000a02253c24 */ /* 0x000fe2000f8e0203 */
[----:B------:R-:W-:Y:S01]  /*0820*/  ISETP.GE.AND P1, PT, R9, R8, PT ;  /* 0x000000080900720c */ /* 0x000fe20003f26270 */
[----:B------:R-:W-:Y:S01]  /*0830*/  @!P3 IMAD.MOV R11, RZ, RZ, -R11 ;  /* 0x000000ffff0bb224 */ /* 0x000fe200078e0a0b */
[----:B------:R-:W-:Y:S01]  /*0840*/  @!P0 LOP3.LUT R7, RZ, R13, RZ, 0x33, !PT ;  /* 0x0000000dff078212 */ /* 0x000fe200078e33ff */
[----:B------:R-:W-:-:S02]  /*0850*/  IMAD R13, R0, UR4, RZ ;  /* 0x00000004000d7c24 */ /* 0x000fc4000f8e02ff */
[----:B------:R-:W-:Y:S02]  /*0860*/  @P3 IMAD R37, R37, R18, 0x1 ;  /* 0x0000000125253424 */ /* 0x000fe400078e0212 */
        /* <DEDUP_REMOVED lines=15> */
[----:B------:R-:W-:-:S02]  /*0960*/  LEA R35, R9, R4, 0x6 ;  /* 0x0000000409237211 */ /* 0x000fc400078e30ff */
[----:B------:R-:W-:Y:S01]  /*0970*/  LOP3.LUT R13, R13, 0x78, RZ, 0xc0, !PT ;  /* 0x000000780d0d7812 */ /* 0x000fe200078ec0ff */
[----:B------:R-:W-:Y:S01]  /*0980*/  ULEA UR4, UR7, UR4, 0x18 ;  /* 0x0000000407047291 */ /* 0x000fe2000f8ec0ff */
[----:B0-----:R-:W-:Y:S02]  /*0990*/  IADD3 R10, P0, PT, R10, UR12, RZ ;  /* 0x0000000c0a0a7c10 */ /* 0x001fe4000ff1e0ff */
[----:B------:R-:W-:Y:S01]  /*09a0*/  LOP3.LUT R12, R15, 0xf, R12, 0xf8, !PT ;  /* 0x0000000f0f0c7812 */ /* 0x000fe200078ef80c */
[----:B-1----:R-:W-:Y:S01]  /*09b0*/  IMAD R4, R6, UR11, RZ ;  /* 0x0000000b06047c24 */ /* 0x002fe2000f8e02ff */
[----:B------:R-:W-:Y:S02]  /*09c0*/  IADD3.X R11, PT, PT, R11, UR13, RZ, P0, !PT ;  /* 0x0000000d0b0b7c10 */ /* 0x000fe400087fe4ff */
[----:B------:R-:W-:Y:S01]  /*09d0*/  IADD3 R20, PT, PT, R15, 0x1, RZ ;  /* 0x000000010f147810 */ /* 0x000fe20007ffe0ff */
[----:B--2---:R-:W-:Y:S01]  /*09e0*/  VIADD R21, R7, -UR10 ;  /* 0x8000000a07157c36 */ /* 0x004fe20008000000 */
[----:B------:R-:W-:Y:S01]  /*09f0*/  IADD3 R42, P0, PT, R4, R13, RZ ;  /* 0x0000000d042a7210 */ /* 0x000fe20007f1e0ff */
[----:B------:R-:W-:Y:S01]  /*0a00*/  VIADD R33, R12, 0x1 ;  /* 0x000000010c217836 */ /* 0x000fe20000000000 */
[----:B------:R-:W-:-:S02]  /*0a10*/  IADD3 R34, PT, PT, -R41, R12, RZ ;  /* 0x0000000c29227210 */ /* 0x000fc40007ffe1ff */
[----:B------:R-:W-:Y:S02]  /*0a20*/  LEA.HI.X.SX32 R43, R4, RZ, 0x1, P0 ;  /* 0x000000ff042b7211 */ /* 0x000fe400000f0eff */
[----:B------:R-:W-:-:S07]  /*0a30*/  IADD3 R35, PT, PT, R35, UR4, RZ ;  /* 0x0000000423237c10 */ /* 0x000fce000fffe0ff */
.L_x_22115:
[----:B------:R-:W0:Y:S01]  /*0a40*/  LDC R18, c[0x0][0x3f0] ;  /* 0x0000fc00ff127b82 */ /* 0x000e220000000800 */
[----:B------:R-:W-:Y:S01]  /*0a50*/  VIADD R12, R20, 0xffffffff ;  /* 0xffffffff140c7836 */ /* 0x000fe20000000000 */
[----:B------:R-:W1:Y:S01]  /*0a60*/  S2R R32, SR_TID.X ;  /* 0x0000000000207919 */ /* 0x000e620000002100 */
[----:B------:R-:W-:Y:S03]  /*0a70*/  BSSY B1, `(.L_x_22111) ;  /* 0x00000b8000017945 */ /* 0x000fe60003800000 */
[----:B------:R-:W-:Y:S02]  /*0a80*/  IABS R13, R12 ;  /* 0x0000000c000d7213 */ /* 0x000fe40000000000 */
[----:B------:R-:W2:Y:S03]  /*0a90*/  LDC R19, c[0x0][0x3f4] ;  /* 0x0000fd00ff137b82 */ /* 0x000ea60000000800 */
[----:B------:R-:W-:-:S05]  /*0aa0*/  IMAD.HI.U32 R15, R5, R13, RZ ;  /* 0x0000000d050f7227 */ /* 0x000fca00078e00ff */
[----:B------:R-:W-:Y:S02]  /*0ab0*/  IADD3 R17, PT, PT, RZ, -R15, RZ ;  /* 0x8000000fff117210 */ /* 0x000fe40007ffe0ff */
[----:B0-----:R-:W-:-:S04]  /*0ac0*/  IABS R14, R18 ;  /* 0x00000012000e7213 */ /* 0x001fc80000000000 */
[----:B------:R-:W0:Y:S01]  /*0ad0*/  I2F.RP R16, R14 ;  /* 0x0000000e00107306 */ /* 0x000e220000209400 */
[-C--:B--2---:R-:W-:Y:S02]  /*0ae0*/  IABS R4, R19.reuse ;  /* 0x0000001300047213 */ /* 0x084fe40000000000 */
[----:B------:R-:W-:Y:S02]  /*0af0*/  LOP3.LUT R12, R12, R19, RZ, 0x3c, !PT ;  /* 0x000000130c0c7212 */ /* 0x000fe400078e3cff */
[----:B-1----:R-:W-:Y:S01]  /*0b00*/  LOP3.LUT R32, R32, 0x1, RZ, 0xc0, !PT ;  /* 0x0000000120207812 */ /* 0x002fe200078ec0ff */
        /* <DEDUP_REMOVED lines=40> */
.L_x_22112:
[----:B------:R-:W2:Y:S02]  /*0d90*/  LDG.E.CONSTANT R13, desc[UR8][R10.64] ;  /* 0x000000080a0d7981 */ /* 0x000ea4000c1e9900 */
[----:B--2---:R-:W-:-:S03]  /*0da0*/  IMAD.WIDE R12, R13, UR14, R42 ;  /* 0x0000000e0d0c7c25 */ /* 0x004fc6000f8e022a */
[----:B------:R-:W-:-:S04]  /*0db0*/  LEA R12, P0, R32, R12, 0x2 ;  /* 0x0000000c200c7211 */ /* 0x000fc800078010ff */
[----:B------:R-:W-:Y:S02]  /*0dc0*/  IADD3.X R13, PT, PT, RZ, R13, RZ, P0, !PT ;  /* 0x0000000dff0d7210 */ /* 0x000fe400007fe4ff */
[----:B------:R-:W-:-:S04]  /*0dd0*/  LEA R44, P0, R12, UR16, 0x1 ;  /* 0x000000100c2c7c11 */ /* 0x000fc8000f8008ff */
[----:B------:R-:W-:Y:S02]  /*0de0*/  LEA.HI.X R45, R12, UR17, R13, 0x1, P0 ;  /* 0x000000110c2d7c11 */ /* 0x000fe400080f0c0d */
[----:B------:R-:W0:Y:S04]  /*0df0*/  LDS.128 R12, [R39+UR6] ;  /* 0x00000006270c7984 */ /* 0x000e280008000c00 */
[----:B------:R-:W2:Y:S04]  /*0e00*/  LDG.E.64.CONSTANT R22, desc[UR8][R44.64+0x100] ;  /* 0x000100082c167981 */ /* 0x000ea8000c1e9b00 */
[----:B------:R-:W3:Y:S04]  /*0e10*/  LDG.E.64.CONSTANT R26, desc[UR8][R44.64] ;  /* 0x000000082c1a7981 */ /* 0x000ee8000c1e9b00 */
[----:B------:R-:W4:Y:S04]  /*0e20*/  LDG.E.64.CONSTANT R24, desc[UR8][R44.64+0x200] ;  /* 0x000200082c187981 */ /* 0x000f28000c1e9b00 */
[----:B------:R-:W4:Y:S01]  /*0e30*/  LDG.E.64.CONSTANT R28, desc[UR8][R44.64+0x300] ;  /* 0x000300082c1c7981 */ /* 0x000f22000c1e9b00 */
[----:B0-----:R-:W-:-:S02]  /*0e40*/  HADD2.F32 R16, -RZ, R14.H0_H0 ;  /* 0x2000000eff107230 */ /* 0x001fc40000004100 */
[----:B------:R-:W-:Y:S02]  /*0e50*/  HADD2.F32 R14, -RZ, R14.H1_H1 ;  /* 0x3000000eff0e7230 */ /* 0x000fe40000004100 */
[--C-:B--2---:R-:W-:Y:S02]  /*0e60*/  HADD2.F32 R17, -RZ, R22.reuse.H0_H0 ;  /* 0x20000016ff117230 */ /* 0x104fe40000004100 */
[----:B------:R-:W-:Y:S02]  /*0e70*/  HADD2.F32 R19, -RZ, R22.H1_H1 ;  /* 0x30000016ff137230 */ /* 0x000fe40000004100 */
[----:B------:R-:W-:Y:S02]  /*0e80*/  HADD2.F32 R22, -RZ, R12.H0_H0 ;  /* 0x2000000cff167230 */ /* 0x000fe40000004100 */
[----:B------:R-:W-:Y:S01]  /*0e90*/  FMUL.FTZ R31, R16, R17 ;  /* 0x00000011101f7220 */ /* 0x000fe20000410000 */
[----:B---3--:R-:W-:Y:S02]  /*0ea0*/  HADD2.F32 R17, -RZ, R26.H0_H0 ;  /* 0x2000001aff117230 */ /* 0x008fe40000004100 */
        /* <DEDUP_REMOVED lines=8> */
[----:B------:R-:W-:-:S02]  /*0f30*/  HADD2.F32 R17, -RZ, R27.H0_H0 ;  /* 0x2000001bff117230 */ /* 0x000fc40000004100 */
[----:B------:R-:W-:Y:S01]  /*0f40*/  FMUL.FTZ R31, R14, R31 ;  /* 0x0000001f0e1f7220 */ /* 0x000fe20000410000 */
[----:B------:R-:W-:Y:S02]  /*0f50*/  HADD2.F32 R14, -RZ, R13.H0_H0 ;  /* 0x2000000dff0e7230 */ /* 0x000fe40000004100 */
[----:B------:R-:W-:Y:S02]  /*0f60*/  HADD2.F32 R15, -RZ, R15.H1_H1 ;  /* 0x3000000fff0f7230 */ /* 0x000fe40000004100 */
[----:B----4-:R-:W-:Y:S02]  /*0f70*/  HADD2.F32 R23, -RZ, R24.H0_H0 ;  /* 0x20000018ff177230 */ /* 0x010fe40000004100 */
[----:B------:R-:W-:Y:S02]  /*0f80*/  FFMA.FTZ R14, R14, R17, R31 ;  /* 0x000000110e0e7223 */ /* 0x000fe4000001001f */
[----:B------:R-:W0:Y:S01]  /*0f90*/  LDS.128 R16, [R39+UR6+0x10] ;  /* 0x0000100627107984 */ /* 0x000e220008000c00 */
[----:B------:R-:W-:Y:S01]  /*0fa0*/  FMUL.FTZ R30, R15, R26 ;  /* 0x0000001a0f1e7220 */ /* 0x000fe20000410000 */
[----:B------:R-:W-:-:S02]  /*0fb0*/  HADD2.F32 R15, -RZ, R13.H1_H1 ;  /* 0x3000000dff0f7230 */ /* 0x000fc40000004100 */
[----:B------:R-:W-:Y:S02]  /*0fc0*/  HADD2.F32 R26, -RZ, R27.H1_H1 ;  /* 0x3000001bff1a7230 */ /* 0x000fe40000004100 */
[----:B------:R-:W-:-:S03]  /*0fd0*/  HADD2.F32 R24, -RZ, R24.H1_H1 ;  /* 0x30000018ff187230 */ /* 0x000fc60000004100 */
[----:B------:R-:W-:Y:S02]  /*0fe0*/  FFMA.FTZ R15, R15, R26, R30 ;  /* 0x0000001a0f0f7223 */ /* 0x000fe4000001001e */
[----:B------:R-:W2:Y:S04]  /*0ff0*/  LDG.E.64.CONSTANT R30, desc[UR8][R44.64+0x400] ;  /* 0x000400082c1e7981 */ /* 0x000ea8000c1e9b00 */
[----:B------:R-:W3:Y:S01]  /*1000*/  LDG.E.64.CONSTANT R26, desc[UR8][R44.64+0x700] ;  /* 0x000700082c1a7981 */ /* 0x000ee2000c1e9b00 */
        /* <DEDUP_REMOVED lines=24> */
[----:B------:R-:W0:Y:S02]  /*1190*/  LDS.128 R12, [R39+UR6+0x20] ;  /* 0x00002006270c7984 */ /* 0x000e240008000c00 */
[--C-:B0-----:R-:W-:Y:S02]  /*11a0*/  HADD2.F32 R19, -RZ, R12.reuse.H0_H0 ;  /* 0x2000000cff137230 */ /* 0x101fe40000004100 */
[----:B------:R-:W-:Y:S01]  /*11b0*/  HADD2.F32 R12, -RZ, R12.H1_H1 ;  /* 0x3000000cff0c7230 */ /* 0x000fe20000004100 */
[----:B------:R-:W-:Y:S01]  /*11c0*/  UMOV UR4, 0xffffffff ;  /* 0xffffffff00047882 */ /* 0x000fe20000000000 */
[----:B------:R-:W-:Y:S02]  /*11d0*/  ISETP.NE.AND P0, PT, R32, RZ, PT ;  /* 0x000000ff2000720c */ /* 0x000fe40003f05270 */
[----:B-----5:R-:W-:Y:S01]  /*11e0*/  FSETP.NEU.FTZ.AND P1, PT, R40, RZ, PT ;  /* 0x000000ff2800720b */ /* 0x020fe20003f3d000 */
[----:B--2---:R-:W-:-:S02]  /*11f0*/  HADD2.F32 R29, -RZ, R30.H0_H0 ;  /* 0x2000001eff1d7230 */ /* 0x004fc40000004100 */
        /* <DEDUP_REMOVED lines=9> */
[----:B------:R-:W-:Y:S01]  /*1290*/  FFMA.FTZ R13, R13, R31, R18 ;  /* 0x0000001f0d0d7223 */ /* 0x000fe20000010012 */
[----:B------:R-:W-:Y:S02]  /*12a0*/  HADD2.F32 R31, -RZ, R14.H1_H1 ;  /* 0x3000000eff1f7230 */ /* 0x000fe40000004100 */
[----:B----4-:R-:W-:-:S05]  /*12b0*/  HADD2.F32 R17, -RZ, R22.H0_H0 ;  /* 0x20000016ff117230 */ /* 0x010fca0000004100 */
[----:B------:R-:W-:Y:S02]  /*12c0*/  FFMA.FTZ R29, R29, R17, R16 ;  /* 0x000000111d1d7223 */ /* 0x000fe40000010010 */
[----:B------:R-:W0:Y:S01]  /*12d0*/  LDS.128 R16, [R39+UR6+0x30] ;  /* 0x0000300627107984 */ /* 0x000e220008000c00 */
[----:B------:R-:W-:Y:S02]  /*12e0*/  HADD2.F32 R22, -RZ, R22.H1_H1 ;  /* 0x30000016ff167230 */ /* 0x000fe40000004100 */
[----:B------:R-:W-:-:S03]  /*12f0*/  HADD2.F32 R14, -RZ, R23.H0_H0 ;  /* 0x20000017ff0e7230 */ /* 0x000fc60000004100 */
[----:B------:R-:W-:Y:S01]  /*1300*/  FFMA.FTZ R12, R31, R22, R12 ;  /* 0x000000161f0c7223 */ /* 0x000fe2000001000c */
[----:B------:R-:W-:Y:S02]  /*1310*/  HADD2.F32 R31, -RZ, R15.H0_H0 ;  /* 0x2000000fff1f7230 */ /* 0x000fe40000004100 */
[----:B------:R-:W-:-:S03]  /*1320*/  HADD2.F32 R23, -RZ, R23.H1_H1 ;  /* 0x30000017ff177230 */ /* 0x000fc60000004100 */
[----:B------:R-:W-:Y:S01]  /*1330*/  FFMA.FTZ R28, R31, R14, R28 ;  /* 0x0000000e1f1c7223 */ /* 0x000fe2000001001c */
[----:B------:R-:W-:Y:S02]  /*1340*/  HADD2.F32 R14, -RZ, R15.H1_H1 ;  /* 0x3000000fff0e7230 */ /* 0x000fe40000004100 */
[----:B---3--:R-:W-:-:S03]  /*1350*/  HADD2.F32 R15, -RZ, R24.H0_H0 ;  /* 0x20000018ff0f7230 */ /* 0x008fc60000004100 */
[----:B------:R-:W-:Y:S01]  /*1360*/  FFMA.FTZ R13, R14, R23, R13 ;  /* 0x000000170e0d7223 */ /* 0x000fe2000001000d */
[--C-:B------:R-:W-:Y:S02]  /*1370*/  HADD2.F32 R14, -RZ, R25.reuse.H0_H0 ;  /* 0x20000019ff0e7230 */ /* 0x100fe40000004100 */
[----:B------:R-:W-:Y:S02]  /*1380*/  HADD2.F32 R24, -RZ, R24.H1_H1 ;  /* 0x30000018ff187230 */ /* 0x000fe40000004100 */
[----:B------:R-:W-:Y:S02]  /*1390*/  HADD2.F32 R25, -RZ, R25.H1_H1 ;  /* 0x30000019ff197230 */ /* 0x000fe40000004100 */
[----:B0-----:R-:W-:Y:S02]  /*13a0*/  HADD2.F32 R22, -RZ, R16.H0_H0 ;  /* 0x20000010ff167230 */ /* 0x001fe40000004100 */
[----:B------:R-:W-:-:S03]  /*13b0*/  HADD2.F32 R23, -RZ, R17.H0_H0 ;  /* 0x20000011ff177230 */ /* 0x000fc60000004100 */
[----:B------:R-:W-:Y:S01]  /*13c0*/  FFMA.FTZ R29, R22, R15, R29 ;  /* 0x0000000f161d7223 */ /* 0x000fe2000001001d */
[----:B------:R-:W-:Y:S02]  /*13d0*/  HADD2.F32 R15, -RZ, R16.H1_H1 ;  /* 0x30000010ff0f7230 */ /* 0x000fe40000004100 */
[----:B------:R-:W-:Y:S01]  /*13e0*/  FFMA.FTZ R28, R23, R14, R28 ;  /* 0x0000000e171c7223 */ /* 0x000fe2000001001c */
[----:B------:R-:W-:Y:S02]  /*13f0*/  HADD2.F32 R14, -RZ, R17.H1_H1 ;  /* 0x30000011ff0e7230 */ /* 0x000fe40000004100 */
[--C-:B------:R-:W-:Y:S02]  /*1400*/  HADD2.F32 R16, -RZ, R18.reuse.H0_H0 ;  /* 0x20000012ff107230 */ /* 0x100fe40000004100 */
[----:B------:R-:W-:Y:S02]  /*1410*/  HADD2.F32 R17, -RZ, R18.H1_H1 ;  /* 0x30000012ff117230 */ /* 0x000fe40000004100 */
[----:B------:R-:W-:-:S02]  /*1420*/  HADD2.F32 R18, -RZ, R26.H0_H0 ;  /* 0x2000001aff127230 */ /* 0x000fc40000004100 */
[----:B------:R-:W-:Y:S01]  /*1430*/  FFMA.FTZ R12, R15, R24, R12 ;  /* 0x000000180f0c7223 */ /* 0x000fe2000001000c */
[----:B------:R-:W-:Y:S02]  /*1440*/  HADD2.F32 R26, -RZ, R26.H1_H1 ;  /* 0x3000001aff1a7230 */ /* 0x000fe40000004100 */
[----:B------:R-:W-:Y:S02]  /*1450*/  HADD2.F32 R15, -RZ, R19.H0_H0 ;  /* 0x20000013ff0f7230 */ /* 0x000fe40000004100 */
[----:B------:R-:W-:Y:S01]  /*1460*/  FFMA.FTZ R16, R16, R18, R29 ;  /* 0x0000001210107223 */ /* 0x000fe2000001001d */
[----:B------:R-:W-:Y:S02]  /*1470*/  HADD2.F32 R22, -RZ, R27.H0_H0 ;  /* 0x2000001bff167230 */ /* 0x000fe40000004100 */
[----:B------:R-:W-:Y:S01]  /*1480*/  FFMA.FTZ R17, R17, R26, R12 ;  /* 0x0000001a11117223 */ /* 0x000fe2000001000c */
[----:B------:R-:W-:Y:S02]  /*1490*/  HADD2.F32 R19, -RZ, R19.H1_H1 ;  /* 0x30000013ff137230 */ /* 0x000fe40000004100 */
[----:B------:R-:W-:Y:S01]  /*14a0*/  FFMA.FTZ R14, R14, R25, R13 ;  /* 0x000000190e0e7223 */ /* 0x000fe2000001000d */
[----:B------:R-:W-:-:S02]  /*14b0*/  HADD2.F32 R27, -RZ, R27.H1_H1 ;  /* 0x3000001bff1b7230 */ /* 0x000fc40000004100 */
[----:B------:R-:W-:Y:S01]  /*14c0*/  FFMA.FTZ R15, R15, R22, R28 ;  /* 0x000000160f0f7223 */ /* 0x000fe2000001001c */
[----:B------:R-:W-:Y:S02]  /*14d0*/  FADD.FTZ R16, R16, R17 ;  /* 0x0000001110107221 */ /* 0x000fe40000010000 */
[----:B------:R-:W-:Y:S02]  /*14e0*/  FFMA.FTZ R14, R19, R27, R14 ;  /* 0x0000001b130e7223 */ /* 0x000fe4000001000e */
[----:B------:R-:W-:-:S04]  /*14f0*/  FADD.FTZ R15, R15, R16 ;  /* 0x000000100f0f7221 */ /* 0x000fc80000010000 */
[----:B------:R-:W-:Y:S01]  /*1500*/  FADD.FTZ R14, R14, R15 ;  /* 0x0000000f0e0e7221 */ /* 0x000fe20000010000 */
[----:B------:R-:W-:Y:S06]  /*1510*/  BRA.DIV UR4, `(.L_x_22114) ;  /* 0x0000003204cc7947 */ /* 0x000fec000b800000 */
[----:B------:R0:W1:Y:S02]  /*1520*/  SHFL.BFLY PT, R13, R14, 0x1, 0x1f ;  /* 0x0c201f000e0d7f89 */ /* 0x00006400000e0000 */
.L_x_22154:
        /* <DEDUP_REMOVED lines=12> */
.L_x_22113:
[----:B------:R-:W-:Y:S05]  /*15f0*/  BSYNC B1 ;  /* 0x0000000000017941 */ /* 0x000fea0003800000 */
.L_x_22111:
[----:B------:R-:W-:Y:S01]  /*1600*/  VIADD R9, R9, 0x4 ;  /* 0x0000000409097836 */ /* 0x000fe20000000000 */
[----:B------:R-:W-:Y:S01]  /*1610*/  IADD3 R10, P1, PT, R10, 0x10, RZ ;  /* 0x000000100a0a7810 */ /* 0x000fe20007f3e0ff */
[----:B------:R-:W-:Y:S01]  /*1620*/  VIADD R34, R34, 0x40 ;  /* 0x0000004022227836 */ /* 0x000fe20000000000 */
[----:B0-----:R-:W-:Y:S01]  /*1630*/  IADD3 R35, PT, PT, R35, 0x100, RZ ;  /* 0x0000010023237810 */ /* 0x001fe20007ffe0ff */
[----:B------:R-:W-:Y:S01]  /*1640*/  VIADD R20, R20, 0x40 ;  /* 0x0000004014147836 */ /* 0x000fe20000000000 */
[----:B------:R-:W-:Y:S02]  /*1650*/  ISETP.GE.AND P0, PT, R9, R8, PT ;  /* 0x000000080900720c */ /* 0x000fe40003f06270 */
[----:B------:R-:W-:Y:S02]  /*1660*/  IADD3 R33, PT, PT, R33, 0x40, RZ ;  /* 0x0000004021217810 */ /* 0x000fe40007ffe0ff */
[----:B------:R-:W-:-:S09]  /*1670*/  IADD3.X R11, PT, PT, RZ, R11, RZ, P1, !PT ;  /* 0x0000000bff0b7210 */ /* 0x000fd20000ffe4ff */
[----:B------:R-:W-:Y:S05]  /*1680*/  @!P0 BRA `(.L_x_22115) ;  /* 0xfffffff000ec8947 */ /* 0x000fea000383ffff */
.L_x_22110:
[----:B------:R-:W-:Y:S05]  /*1690*/  BSYNC B0 ;  /* 0x0000000000007941 */ /* 0x000fea0003800000 */
.L_x_22109:
[----:B------:R-:W0:Y:S01]  /*16a0*/  S2R R10, SR_TID.X ;  /* 0x00000000000a7919 */ /* 0x000e220000002100 */
[----:B------:R-:W-:Y:S01]  /*16b0*/  UMOV UR4, 0xffffffff ;  /* 0xffffffff00047882 */ /* 0x000fe20000000000 */
        /* <DEDUP_REMOVED lines=10> */
.L_x_22160:
[----:B------:R-:W2:Y:S01]  /*1760*/  S2R R12, SR_CgaCtaId ;  /* 0x00000000000c7919 */ /* 0x000ea20000008800 */
[----:B------:R-:W-:Y:S01]  /*1770*/  MOV R13, 0x400 ;  /* 0x00000400000d7802 */ /* 0x000fe20000000f00 */
[----:B------:R-:W-:Y:S05]  /*1780*/  WARPSYNC.ALL ;  /* 0x0000000000007948 */ /* 0x000fea0003800000 */
[----:B------:R-:W-:Y:S01]  /*1790*/  VIADD R11, R13, 0x80 ;  /* 0x000000800d0b7836 */ /* 0x000fe20000000000 */
[----:B------:R-:W-:Y:S02]  /*17a0*/  ISETP.NE.AND P3, PT, R5, RZ, PT ;  /* 0x000000ff0500720c */ /* 0x000fe40003f65270 */
        /* <DEDUP_REMOVED lines=8> */
[----:B------:R-:W-:Y:S02]  /*1830*/  VIADD R19, R41, 0xf ;  /* 0x0000000f29137836 */ /* 0x000fe40000000000 */
[----:B------:R-:W-:Y:S01]  /*1840*/  HFMA2 R22, -RZ, RZ, 0, 0 ;  /* 0x00000000ff167431 */ /* 0x000fe200000001ff */
[----:B------:R-:W-:Y:S02]  /*1850*/  BSSY.RECONVERGENT B0, `(.L_x_22117) ;  /* 0x00000ed000007945 */ /* 0x000fe40003800200 */
        /* <DEDUP_REMOVED lines=29> */
.L_x_22121:
        /* <DEDUP_REMOVED lines=11> */
.L_x_22120:
[----:B------:R-:W-:Y:S05]  /*1ae0*/  BSYNC.RECONVERGENT B1 ;  /* 0x0000000000017941 */ /* 0x000fea0003800200 */
.L_x_22119:
        /* <DEDUP_REMOVED lines=12> */
.L_x_22124:
        /* <DEDUP_REMOVED lines=41> */
[----:B-----5:R-:W-:Y:S01]  /*1e40*/  FADD.FTZ R40, -R16, R43 ;  /* 0x0000002b10287221 */ /* 0x020fe20000010100 */
        /* <DEDUP_REMOVED lines=58> */
.L_x_22123:
[----:B------:R-:W-:Y:S05]  /*21f0*/  BSYNC.RECONVERGENT B1 ;  /* 0x0000000000017941 */ /* 0x000fea0003800200 */
.L_x_22122:
        /* <DEDUP_REMOVED lines=55> */
.L_x_22126:
[----:B------:R-:W-:Y:S05]  /*2570*/  BSYNC.RECONVERGENT B1 ;  /* 0x0000000000017941 */ /* 0x000fea0003800200 */
.L_x_22125:
        /* <DEDUP_REMOVED lines=26> */
.L_x_22118:
[----:B------:R-:W-:Y:S05]  /*2720*/  BSYNC.RECONVERGENT B0 ;  /* 0x0000000000007941 */ /* 0x000fea0003800200 */
.L_x_22117:
        /* <DEDUP_REMOVED lines=39> */
.L_x_22131:
[----:B------:R-:W0:Y:S01]  /*29a0*/  LDS R15, [R17] ;  /* 0x00000000110f7984 */ /* 0x000e220000000800 */
[----:B------:R-:W-:-:S05]  /*29b0*/  VIADD R18, R18, 0x1 ;  /* 0x0000000112127836 */ /* 0x000fca0000000000 */
[----:B------:R-:W-:Y:S01]  /*29c0*/  ISETP.NE.AND P0, PT, R18, RZ, PT ;  /* 0x000000ff1200720c */ /* 0x000fe20003f05270 */
[----:B0-----:R-:W-:-:S05]  /*29d0*/  FMUL.FTZ R20, R15, R14 ;  /* 0x0000000e0f147220 */ /* 0x001fca0000410000 */
[----:B------:R0:W-:Y:S02]  /*29e0*/  STS [R17], R20 ;  /* 0x0000001411007388 */ /* 0x0001e40000000800 */
[----:B0-----:R-:W-:-:S05]  /*29f0*/  IADD3 R17, PT, PT, R17, 0x200, RZ ;  /* 0x0000020011117810 */ /* 0x001fca0007ffe0ff */
[----:B------:R-:W-:Y:S05]  /*2a00*/  @P0 BRA `(.L_x_22131) ;  /* 0xfffffffc00e40947 */ /* 0x000fea000383ffff */
.L_x_22130:
[----:B------:R-:W-:Y:S05]  /*2a10*/  BSYNC.RECONVERGENT B1 ;  /* 0x0000000000017941 */ /* 0x000fea0003800200 */
.L_x_22129:
        /* <DEDUP_REMOVED lines=12> */
.L_x_22134:
        /* <DEDUP_REMOVED lines=52> */
.L_x_22133:
[----:B------:R-:W-:Y:S05]  /*2e20*/  BSYNC.RECONVERGENT B1 ;  /* 0x0000000000017941 */ /* 0x000fea0003800200 */
.L_x_22132:
        /* <DEDUP_REMOVED lines=31> */
.L_x_22136:
[----:B------:R-:W-:Y:S05]  /*3020*/  BSYNC.RECONVERGENT B1 ;  /* 0x0000000000017941 */ /* 0x000fea0003800200 */
.L_x_22135:
        /* <DEDUP_REMOVED lines=14> */
.L_x_22128:
[----:B------:R-:W-:Y:S05]  /*3110*/  BSYNC.RECONVERGENT B0 ;  /* 0x0000000000007941 */ /* 0x000fea0003800200 */
.L_x_22127:
[----:B------:R-:W-:Y:S01]  /*3120*/  BAR.SYNC.DEFER_BLOCKING 0x0 ;  /* 0x0000000000007b1d */ /* 0x000fe20000010000 */
[----:B------:R-:W-:Y:S01]  /*3130*/  ISETP.GE.AND P0, PT, R9, R8, PT ;  /* 0x000000080900720c */ /* 0x000fe20003f06270 */
[----:B------:R-:W-:Y:S01]  /*3140*/  HFMA2 R24, -RZ, RZ, 0, 0 ;  /* 0x00000000ff187431 */ /* 0x000fe200000001ff */
[----:B------:R-:W-:Y:S01]  /*3150*/  CS2R R32, SRZ ;  /* 0x0000000000207805 */ /* 0x000fe2000001ff00 */
[----:B------:R-:W-:Y:S02]  /*3160*/  IMAD.MOV.U32 R11, RZ, RZ, RZ ;  /* 0x000000ffff0b7224 */ /* 0x000fe400078e00ff */
[----:B------:R-:W2:Y:S01]  /*3170*/  LDCU UR12, c[0x0][0x3cc] ;  /* 0x00007980ff0c77ac */ /* 0x000ea20008000800 */
[----:B------:R-:W-:Y:S01]  /*3180*/  BSSY.RECONVERGENT B1, `(.L_x_22137) ;  /* 0x0000117000017945 */ /* 0x000fe20003800200 */
[----:B------:R-:W3:Y:S06]  /*3190*/  LDCU.64 UR4, c[0x0][0x398] ;  /* 0x00007300ff0477ac */ /* 0x000eec0008000a00 */
[----:B------:R-:W-:Y:S05]  /*31a0*/  @P0 BRA `(.L_x_22138) ;  /* 0x0000001000500947 */ /* 0x000fea0003800000 */
[----:B-1----:R-:W1:Y:S01]  /*31b0*/  I2F.RP R16, R4 ;  /* 0x0000000400107306 */ /* 0x002e620000209400 */
[----:B------:R-:W4:Y:S01]  /*31c0*/  LDCU UR6, c[0x0][0x3b8] ;  /* 0x00007700ff0677ac */ /* 0x000f220008000800 */
[----:B0-----:R-:W-:Y:S01]  /*31d0*/  SHF.R.U32.HI R14, RZ, 0x3, R10 ;  /* 0x00000003ff0e7819 */ /* 0x001fe2000001160a */
[----:B------:R-:W-:Y:S01]  /*31e0*/  VIADD R13, R13, 0xa0 ;  /* 0x000000a00d0d7836 */ /* 0x000fe20000000000 */
[----:B------:R-:W-:Y:S01]  /*31f0*/  MOV R15, RZ ;  /* 0x000000ff000f7202 */ /* 0x000fe20000000f00 */
[----:B------:R-:W0:Y:S01]  /*3200*/  LDCU UR7, c[0x0][0x3d0] ;  /* 0x00007a00ff0777ac */ /* 0x000e220008000800 */
[----:B------:R-:W-:Y:S01]  /*3210*/  LOP3.LUT R14, R14, 0x7c, RZ, 0xc0, !PT ;  /* 0x0000007c0e0e7812 */ /* 0x000fe200078ec0ff */
[C---:B------:R-:W-:Y:S01]  /*3220*/  IMAD.IADD R30, R9.reuse, 0x1, -R8 ;  /* 0x00000001091e7824 */ /* 0x040fe200078e0a08 */
[----:B------:R-:W-:Y:S01]  /*3230*/  LEA R25, R12, R13, 0x18 ;  /* 0x0000000d0c197211 */ /* 0x000fe200078ec0ff */
[----:B------:R-:W2:Y:S01]  /*3240*/  LDCU.64 UR10, c[0x0][0x3a8] ;  /* 0x00007500ff0a77ac */ /* 0x000ea20008000a00 */
[----:B------:R-:W-:Y:S01]  /*3250*/  SHF.L.U32 R12, R10, 0x3, RZ ;  /* 0x000000030a0c7819 */ /* 0x000fe200000006ff */
[----:B------:R-:W-:Y:S01]  /*3260*/  IMAD.MOV.U32 R33, RZ, RZ, RZ ;  /* 0x000000ffff217224 */ /* 0x000fe200078e00ff */
[----:B------:R-:W-:-:S02]  /*3270*/  IADD3 R31, PT, PT, R9, 0x1, RZ ;  /* 0x00000001091f7810 */ /* 0x000fc40007ffe0ff */
[----:B------:R-:W-:Y:S01]  /*3280*/  LOP3.LUT R34, R12, 0xf8, RZ, 0xc0, !PT ;  /* 0x000000f80c227812 */ /* 0x000fe200078ec0ff */
[----:B-1----:R-:W1:Y:S01]  /*3290*/  MUFU.RCP R16, R16 ;  /* 0x0000001000107308 */ /* 0x002e620000001000 */
[----:B----4-:R-:W-:Y:S01]  /*32a0*/  IMAD R17, R0, UR6, RZ ;  /* 0x0000000600117c24 */ /* 0x010fe2000f8e02ff */
[----:B------:R-:W4:Y:S03]  /*32b0*/  LDCU UR6, c[0x0][0x3ec] ;  /* 0x00007d80ff0677ac */ /* 0x000f260008000800 */
[----:B------:R-:W-:-:S04]  /*32c0*/  IMAD.WIDE R14, R17, 0x4, R14 ;  /* 0x00000004110e7825 */ /* 0x000fc800078e020e */
[----:B0-----:R-:W-:Y:S01]  /*32d0*/  IMAD R42, R6, UR7, RZ ;  /* 0x00000007062a7c24 */ /* 0x001fe2000f8e02ff */
[----:B--2---:R-:W-:-:S04]  /*32e0*/  IADD3 R26, P0, PT, R14, UR10, RZ ;  /* 0x0000000a0e1a7c10 */ /* 0x004fc8000ff1e0ff */
[----:B------:R-:W-:Y:S01]  /*32f0*/  IADD3.X R27, PT, PT, R15, UR11, RZ, P0, !PT ;  /* 0x0000000b0f1b7c10 */ /* 0x000fe200087fe4ff */
[----:B-1----:R-:W-:Y:S01]  /*3300*/  VIADD R28, R16, 0xffffffe ;  /* 0x0ffffffe101c7836 */ /* 0x002fe20000000000 */
[----:B------:R-:W-:Y:S01]  /*3310*/  SHF.R.S32.HI R43, RZ, 0x1f, R42 ;  /* 0x0000001fff2b7819 */ /* 0x000fe2000001142a */
[----:B------:R-:W-:Y:S02]  /*3320*/  IMAD.SHL.U32 R16, R10, 0x20, RZ ;  /* 0x000000200a107824 */ /* 0x000fe400078e00ff */
[----:B------:R0:W1:Y:S01]  /*3330*/  F2I.FTZ.U32.TRUNC.NTZ R29, R28 ;  /* 0x0000001c001d7305 */ /* 0x000062000021f000 */
[----:B----4-:R-:W-:Y:S02]  /*3340*/  IADD3 R7, PT, PT, R7, -UR6, RZ ;  /* 0x8000000607077c10 */ /* 0x010fe4000fffe0ff */
[----:B------:R-:W-:-:S04]  /*3350*/  LOP3.LUT R16, R16, 0x20, RZ, 0xe2, !PT ;  /* 0x0000002010107812 */ /* 0x000fc800078ee2ff */
[----:B------:R-:W-:Y:S01]  /*3360*/  LEA R16, R9, R16, 0x6 ;  /* 0x0000001009107211 */ /* 0x000fe200078e30ff */
[----:B0-----:R-:W-:-:S03]  /*3370*/  IMAD.MOV.U32 R28, RZ, RZ, RZ ;  /* 0x000000ffff1c7224 */ /* 0x001fc600078e00ff */
[----:B------:R-:W-:Y:S02]  /*3380*/  IADD3 R25, PT, PT, R16, 0x10, R25 ;  /* 0x0000001010197810 */ /* 0x000fe40007ffe019 */
[----:B-1----:R-:W-:-:S05]  /*3390*/  IADD3 R17, PT, PT, RZ, -R29, RZ ;  /* 0x8000001dff117210 */ /* 0x002fca0007ffe0ff */
[----:B------:R-:W-:-:S04]  /*33a0*/  IMAD R13, R17, R4, RZ ;  /* 0x00000004110d7224 */ /* 0x000fc800078e02ff */
[----:B------:R-:W-:Y:S01]  /*33b0*/  IMAD.HI.U32 R28, R29, R13, R28 ;  /* 0x0000000d1d1c7227 */ /* 0x000fe200078e001c */
[----:B------:R-:W-:-:S04]  /*33c0*/  LEA R29, R9, 0x3, 0x4 ;  /* 0x00000003091d7811 */ /* 0x000fc800078e20ff */
[----:B------:R-:W-:-:S07]  /*33d0*/  LOP3.LUT R6, R29, 0x8, R12, 0xf8, !PT ;  /* 0x000000081d067812 */ /* 0x000fce00078ef80c */
.L_x_22149:
        /* <DEDUP_REMOVED lines=47> */
[----:B------:R-:W-:-:S03]  /*36d0*/  IADD3 R38, PT, PT, R6, -0x3, RZ ;  /* 0xfffffffd06267810 */ /* 0x000fc60007ffe0ff */
[----:B------:R-:W0:Y:S04]  /*36e0*/  LDS.128 R16, [R25+-0x10] ;  /* 0xfffff00019107984 */ /* 0x000e280000000c00 */
[----:B------:R1:W4:Y:S01]  /*36f0*/  LDS.128 R12, [R25] ;  /* 0x00000000190c7984 */ /* 0x0003220000000c00 */
[----:B0-----:R-:W-:Y:S02]  /*3700*/  F2FP.F16.F32.PACK_AB R36, R19, R18 ;  /* 0x000000121324723e */ /* 0x001fe400000000ff */
[----:B------:R-:W-:Y:S01]  /*3710*/  F2FP.F16.F32.PACK_AB R35, R17, R16 ;  /* 0x000000101123723e */ /* 0x000fe200000000ff */
[----:B--2---:R-:W-:-:S03]  /*3720*/  IMAD.WIDE R20, R21, UR12, R42 ;  /* 0x0000000c15147c25 */ /* 0x004fc6000f8e022a */
[----:B------:R-:W-:-:S04]  /*3730*/  IADD3 R22, P0, PT, R34, R20, RZ ;  /* 0x0000001422167210 */ /* 0x000fc80007f1e0ff */
[----:B------:R-:W-:Y:S02]  /*3740*/  IADD3.X R21, PT, PT, RZ, R21, RZ, P0, !PT ;  /* 0x00000015ff157210 */ /* 0x000fe400007fe4ff */
[----:B---3--:R-:W-:Y:S02]  /*3750*/  LEA R20, P1, R22, UR4, 0x1 ;  /* 0x0000000416147c11 */ /* 0x008fe4000f8208ff */
[----:B------:R-:W-:Y:S02]  /*3760*/  ISETP.NE.AND P0, PT, R30, -0x1, PT ;  /* 0xffffffff1e00780c */ /* 0x000fe40003f05270 */
[----:B------:R-:W-:-:S05]  /*3770*/  LEA.HI.X R21, R22, UR5, R21, 0x1, P1 ;  /* 0x0000000516157c11 */ /* 0x000fca00088f0c15 */
[----:B------:R1:W5:Y:S01]  /*3780*/  LDG.E.128.CONSTANT R16, desc[UR8][R20.64] ;  /* 0x0000000814107981 */ /* 0x000362000c1e9d00 */
[----:B------:R-:W-:Y:S05]  /*3790*/  BSSY.RECONVERGENT B2, `(.L_x_22141) ;  /* 0x0000020000027945 */ /* 0x000fea0003800200 */
[----:B----4-:R-:W-:Y:S05]  /*37a0*/  @P0 BRA `(.L_x_22142) ;  /* 0x0000000000780947 */ /* 0x010fea0003800000 */
[C---:B------:R-:W-:Y:S01]  /*37b0*/  VIADD R22, R6.reuse, 0xffffffff ;  /* 0xffffffff06167836 */ /* 0x040fe20000000000 */
[CC--:B------:R-:W-:Y:S02]  /*37c0*/  ISETP.GE.AND P2, PT, R6.reuse, R41.reuse, PT ;  /* 0x000000290600720c */ /* 0x0c0fe40003f46270 */
[----:B-----5:R-:W-:Y:S02]  /*37d0*/  IADD3 R40, PT, PT, R6, 0x2, RZ ;  /* 0x0000000206287810 */ /* 0x020fe40007ffe0ff */
[----:B------:R-:W-:Y:S02]  /*37e0*/  ISETP.GE.AND P1, PT, R22, R41, PT ;  /* 0x000000291600720c */ /* 0x000fe40003f26270 */
[C---:B------:R-:W-:Y:S02]  /*37f0*/  PRMT R22, R17.reuse, 0x7632, R22 ;  /* 0x0000763211167816 */ /* 0x040fe40000000016 */
        /* <DEDUP_REMOVED lines=25> */
.L_x_22142:
[----:B------:R-:W-:Y:S05]  /*3990*/  BSYNC.RECONVERGENT B2 ;  /* 0x0000000000027941 */ /* 0x000fea0003800200 */
.L_x_22141:
[----:B-----5:R-:W-:Y:S01]  /*39a0*/  HMUL2 R23, R36, R17 ;  /* 0x0000001124177232 */ /* 0x020fe20000000000 */
[----:B------:R-:W-:Y:S02]  /*39b0*/  F2FP.F16.F32.PACK_AB R17, R13, R12 ;  /* 0x0000000c0d11723e */ /* 0x000fe400000000ff */
[----:B------:R-:W-:Y:S01]  /*39c0*/  F2FP.F16.F32.PACK_AB R22, R15, R14 ;  /* 0x0000000e0f16723e */ /* 0x000fe200000000ff */
[----:B------:R-:W-:Y:S01]  /*39d0*/  BSSY.RECONVERGENT B2, `(.L_x_22143) ;  /* 0x0000022000027945 */ /* 0x000fe20003800200 */
[----:B------:R0:W5:Y:S01]  /*39e0*/  LDG.E.128.CONSTANT R12, desc[UR8][R20.64+0x200] ;  /* 0x00020008140c7981 */ /* 0x000162000c1e9d00 */
[----:B------:R-:W-:Y:S02]  /*39f0*/  HFMA2 R16, R35, R16, R23 ;  /* 0x0000001023107231 */ /* 0x000fe40000000017 */
        /* <DEDUP_REMOVED lines=14> */
[-C--:B------:R-:W-:Y:S01]  /*3ae0*/  ISETP.GE.AND P2, PT, R40, R41.reuse, PT ;  /* 0x000000292800720c */ /* 0x080fe20003f46270 */
[----:B------:R-:W-:Y:S01]  /*3af0*/  VIADD R40, R6, 0x3 ;  /* 0x0000000306287836 */ /* 0x000fe20000000000 */
[-C--:B------:R-:W-:Y:S02]  /*3b00*/  ISETP.GE.AND P1, PT, R38, R41.reuse, PT ;  /* 0x000000292600720c */ /* 0x080fe40003f26270 */
[----:B------:R-:W-:Y:S02]  /*3b10*/  SEL R23, R23, RZ, !P2 ;  /* 0x000000ff17177207 */ /* 0x000fe40005000000 */
[----:B------:R-:W-:Y:S02]  /*3b20*/  ISETP.GE.AND P3, PT, R40, R41, PT ;  /* 0x000000292800720c */ /* 0x000fe40003f66270 */
[----:B------:R-:W-:Y:S02]  /*3b30*/  IADD3 R40, PT, PT, R6, 0x4, RZ ;  /* 0x0000000406287810 */ /* 0x000fe40007ffe0ff */
[----:B------:R-:W-:-:S02]  /*3b40*/  PRMT R14, R14, 0x5410, R23 ;  /* 0x000054100e0e7816 */ /* 0x000fc40000000017 */
[-C--:B------:R-:W-:Y:S02]  /*3b50*/  ISETP.GE.AND P4, PT, R40, R41.reuse, PT ;  /* 0x000000292800720c */ /* 0x080fe40003f86270 */
[----:B------:R-:W-:Y:S02]  /*3b60*/  IADD3 R40, PT, PT, R6, -0x2, RZ ;  /* 0xfffffffe06287810 */ /* 0x000fe40007ffe0ff */
[----:B------:R-:W-:Y:S02]  /*3b70*/  PRMT R23, R12, 0x7632, R23 ;  /* 0x000076320c177816 */ /* 0x000fe40000000017 */
[----:B------:R-:W-:Y:S02]  /*3b80*/  ISETP.GE.AND P2, PT, R40, R41, PT ;  /* 0x000000292800720c */ /* 0x000fe40003f46270 */
[----:B------:R-:W-:Y:S02]  /*3b90*/  SEL R12, R12, RZ, !P1 ;  /* 0x000000ff0c0c7207 */ /* 0x000fe40004800000 */
[----:B------:R-:W-:-:S02]  /*3ba0*/  SEL R15, R15, RZ, !P3 ;  /* 0x000000ff0f0f7207 */ /* 0x000fc40005800000 */
[----:B------:R-:W-:Y:S02]  /*3bb0*/  SEL R40, R39, RZ, !P4 ;  /* 0x000000ff27287207 */ /* 0x000fe40006000000 */
[----:B------:R-:W-:Y:S02]  /*3bc0*/  SEL R23, R23, RZ, !P2 ;  /* 0x000000ff17177207 */ /* 0x000fe40005000000 */
[----:B------:R-:W-:Y:S02]  /*3bd0*/  PRMT R15, R15, 0x5410, R40 ;  /* 0x000054100f0f7816 */ /* 0x000fe40000000028 */
[----:B------:R-:W-:-:S07]  /*3be0*/  PRMT R12, R12, 0x5410, R23 ;  /* 0x000054100c0c7816 */ /* 0x000fce0000000017 */
.L_x_22144:
[----:B------:R-:W-:Y:S05]  /*3bf0*/  BSYNC.RECONVERGENT B2 ;  /* 0x0000000000027941 */ /* 0x000fea0003800200 */
.L_x_22143:
[----:B-----5:R-:W-:Y:S02]  /*3c00*/  HMUL2 R23, R36, R13 ;  /* 0x0000000d24177232 */ /* 0x020fe40000000000 */
[----:B------:R-:W-:Y:S02]  /*3c10*/  IMAD.MOV.U32 R13, RZ, RZ, R17 ;  /* 0x000000ffff0d7224 */ /* 0x000fe400078e0011 */
[----:B------:R-:W-:Y:S01]  /*3c20*/  HFMA2 R23, R35, R12, R23 ;  /* 0x0000000c23177231 */ /* 0x000fe20000000017 */
[----:B------:R-:W-:Y:S02]  /*3c30*/  MOV R12, R22 ;  /* 0x00000016000c7202 */ /* 0x000fe40000000f00 */
[C---:B------:R-:W-:Y:S01]  /*3c40*/  HFMA2 R16, R13.reuse, R18, R16 ;  /* 0x000000120d107231 */ /* 0x040fe20000000010 */
[----:B------:R-:W-:Y:S01]  /*3c50*/  BSSY.RECONVERGENT B2, `(.L_x_22145) ;  /* 0x0000023000027945 */ /* 0x000fe20003800200 */
[----:B------:R-:W-:Y:S02]  /*3c60*/  HFMA2 R14, R13, R14, R23 ;  /* 0x0000000e0d0e7231 */ /* 0x000fe40000000017 */
[----:B------:R-:W-:-:S02]  /*3c70*/  HFMA2 R39, R12, R19, R16 ;  /* 0x000000130c277231 */ /* 0x000fc40000000010 */
        /* <DEDUP_REMOVED lines=32> */
.L_x_22146:
[----:B------:R-:W-:Y:S05]  /*3e80*/  BSYNC.RECONVERGENT B2 ;  /* 0x0000000000027941 */ /* 0x000fea0003800200 */
.L_x_22145:
        /* <DEDUP_REMOVED lines=8> */
[----:B------:R-:W-:Y:S01]  /*3f10*/  ISETP.GE.AND P1, PT, R38, R41, PT ;  /* 0x000000292600720c */ /* 0x000fe20003f26270 */
[----:B------:R-:W-:Y:S01]  /*3f20*/  VIADD R38, R6, 0xffffffff ;  /* 0xffffffff06267836 */ /* 0x000fe20000000000 */
[C---:B------:R-:W-:Y:S02]  /*3f30*/  PRMT R17, R20.reuse, 0x7632, R17 ;  /* 0x0000763214117816 */ /* 0x040fe40000000011 */
[----:B------:R-:W-:-:S02]  /*3f40*/  SEL R20, R20, RZ, !P0 ;  /* 0x000000ff14147207 */ /* 0x000fc40004000000 */
[----:B------:R-:W-:Y:S02]  /*3f50*/  ISETP.GE.AND P2, PT, R38, R41, PT ;  /* 0x000000292600720c */ /* 0x000fe40003f46270 */
[C---:B------:R-:W-:Y:S02]  /*3f60*/  PRMT R38, R21.reuse, 0x7632, R38 ;  /* 0x0000763215267816 */ /* 0x040fe40000000026 */
[----:B------:R-:W-:Y:S02]  /*3f70*/  SEL R21, R21, RZ, !P2 ;  /* 0x000000ff15157207 */ /* 0x000fe40005000000 */
[----:B------:R-:W-:Y:S02]  /*3f80*/  SEL R38, R38, RZ, !P3 ;  /* 0x000000ff26267207 */ /* 0x000fe40005800000 */
[----:B------:R-:W-:Y:S02]  /*3f90*/  SEL R17, R17, RZ, !P1 ;  /* 0x000000ff11117207 */ /* 0x000fe40004800000 */
[----:B------:R-:W-:-:S02]  /*3fa0*/  PRMT R21, R21, 0x5410, R38 ;  /* 0x0000541015157816 */ /* 0x000fc40000000026 */
[----:B------:R-:W-:Y:S02]  /*3fb0*/  IADD3 R38, PT, PT, R6, 0x1, RZ ;  /* 0x0000000106267810 */ /* 0x000fe40007ffe0ff */
[--C-:B------:R-:W-:Y:S02]  /*3fc0*/  PRMT R20, R20, 0x5410, R17.reuse ;  /* 0x0000541014147816 */ /* 0x100fe40000000011 */
[-C--:B------:R-:W-:Y:S02]  /*3fd0*/  ISETP.GE.AND P0, PT, R38, R41.reuse, PT ;  /* 0x000000292600720c */ /* 0x080fe40003f06270 */
[----:B------:R-:W-:Y:S02]  /*3fe0*/  IADD3 R38, PT, PT, R6, 0x2, RZ ;  /* 0x0000000206267810 */ /* 0x000fe40007ffe0ff */
[----:B------:R-:W-:Y:S02]  /*3ff0*/  PRMT R17, R22, 0x7632, R17 ;  /* 0x0000763216117816 */ /* 0x000fe40000000011 */
[----:B------:R-:W-:Y:S01]  /*4000*/  ISETP.GE.AND P1, PT, R38, R41, PT ;  /* 0x000000292600720c */ /* 0x000fe20003f26270 */
[----:B------:R-:W-:Y:S01]  /*4010*/  VIADD R38, R6, 0x3 ;  /* 0x0000000306267836 */ /* 0x000fe20000000000 */
        /* <DEDUP_REMOVED lines=8> */
[----:B------:R-:W-:-:S04]  /*40a0*/  SEL R38, R17, RZ, !P0 ;  /* 0x000000ff11267207 */ /* 0x000fc80004000000 */
[----:B------:R-:W-:-:S07]  /*40b0*/  PRMT R23, R23, 0x5410, R38 ;  /* 0x0000541017177816 */ /* 0x000fce0000000026 */
.L_x_22148:
[----:B------:R-:W-:Y:S05]  /*40c0*/  BSYNC.RECONVERGENT B2 ;  /* 0x0000000000027941 */ /* 0x000fea0003800200 */
.L_x_22147:
[----:B------:R-:W-:Y:S02]  /*40d0*/  HFMA2 R21, R36, R21, -RZ ;  /* 0x0000001524157231 */ /* 0x000fe400001000ff */
[----:B------:R-:W-:Y:S02]  /*40e0*/  HFMA2 R16, R13, R18, R16 ;  /* 0x000000120d107231 */ /* 0x000fe40000000010 */
[C---:B------:R-:W-:Y:S02]  /*40f0*/  HFMA2 R14, R12.reuse, R15, R14 ;  /* 0x0000000f0c0e7231 */ /* 0x040fe4000000000e */
[----:B------:R-:W-:Y:S02]  /*4100*/  HFMA2 R21, R35, R20, R21 ;  /* 0x0000001423157231 */ /* 0x000fe40000000015 */
[----:B------:R-:W-:Y:S02]  /*4110*/  HFMA2 R16, R12, R19, R16 ;  /* 0x000000130c107231 */ /* 0x000fe40000000010 */
[----:B------:R-:W-:-:S02]  /*4120*/  HFMA2 R21, R13, R22, R21 ;  /* 0x000000160d157231 */ /* 0x000fc40000000015 */
[----:B------:R-:W-:Y:S02]  /*4130*/  HADD2.F32 R13, -RZ, R14.H0_H0 ;  /* 0x2000000eff0d7230 */ /* 0x000fe40000004100 */
[----:B------:R-:W-:Y:S02]  /*4140*/  HADD2.F32 R15, -RZ, R16.H0_H0 ;  /* 0x20000010ff0f7230 */ /* 0x000fe40000004100 */
[----:B------:R-:W-:Y:S02]  /*4150*/  HFMA2 R21, R12, R23, R21 ;  /* 0x000000170c157231 */ /* 0x000fe40000000015 */
[--C-:B------:R-:W-:Y:S02]  /*4160*/  HADD2.F32 R12, -RZ, R39.reuse.H0_H0 ;  /* 0x20000027ff0c7230 */ /* 0x100fe40000004100 */
[----:B------:R-:W-:Y:S02]  /*4170*/  HADD2.F32 R39, -RZ, R39.H1_H1 ;  /* 0x30000027ff277230 */ /* 0x000fe40000004100 */
[----:B------:R-:W-:-:S02]  /*4180*/  HADD2.F32 R14, -RZ, R14.H1_H1 ;  /* 0x3000000eff0e7230 */ /* 0x000fc40000004100 */
        /* <DEDUP_REMOVED lines=11> */
.L_x_22140:
[----:B---3--:R-:W-:Y:S05]  /*4240*/  BSYNC.RECONVERGENT B0 ;  /* 0x0000000000007941 */ /* 0x008fea0003800200 */
.L_x_22139:
        /* <DEDUP_REMOVED lines=10> */
.L_x_22138:
[----:B--23--:R-:W-:Y:S05]  /*42f0*/  BSYNC.RECONVERGENT B1 ;  /* 0x0000000000017941 */ /* 0x00cfea0003800200 */
.L_x_22137:
[----:B------:R-:W2:Y:S01]  /*4300*/  SHFL.BFLY PT, R4, R33, 0x1, 0x1f ;  /* 0x0c201f0021047f89 */ /* 0x000ea200000e0000 */
[----:B------:R-:W-:Y:S01]  /*4310*/  LOP3.LUT R8, R10, 0x1, RZ, 0xc0, !PT ;  /* 0x000000010a087812 */ /* 0x000fe200078ec0ff */
[----:B------:R-:W-:Y:S02]  /*4320*/  BSSY.RECONVERGENT B0, `(.L_x_22150) ;  /* 0x0000018000007945 */ /* 0x000fe40003800200 */
[----:B------:R-:W3:Y:S01]  /*4330*/  SHFL.BFLY PT, R7, R32, 0x1, 0x1f ;  /* 0x0c201f0020077f89 */ /* 0x000ee200000e0000 */
[----:B------:R-:W-:Y:S01]  /*4340*/  BAR.SYNC.DEFER_BLOCKING 0x0 ;  /* 0x0000000000007b1d */ /* 0x000fe20000010000 */
[----:B------:R-:W-:Y:S02]  /*4350*/  ISETP.NE.AND P3, PT, R8, RZ, PT ;  /* 0x000000ff0800720c */ /* 0x000fe40003f65270 */
[----:B------:R-:W-:-:S04]  /*4360*/  LOP3.LUT R8, R10, 0x3c0, RZ, 0xc0, !PT ;  /* 0x000003c00a087812 */ /* 0x000fc800078ec0ff */
[----:B------:R-:W-:Y:S01]  /*4370*/  ISETP.NE.OR P0, PT, R8, 0x40, P3 ;  /* 0x000000400800780c */ /* 0x000fe20001f05670 */
[----:B------:R-:W4:Y:S01]  /*4380*/  SHFL.BFLY PT, R6, R11, 0x1, 0x1f ;  /* 0x0c201f000b067f89 */ /* 0x000f2200000e0000 */
[----:B------:R-:W-:-:S03]  /*4390*/  SHF.R.U32.HI R8, RZ, 0x1, R5 ;  /* 0x00000001ff087819 */ /* 0x000fc60000011605 */
[----:B------:R-:W0:Y:S02]  /*43a0*/  SHFL.BFLY PT, R13, R24, 0x1, 0x1f ;  /* 0x0c201f00180d7f89 */ /* 0x000e2400000e0000 */
[----:B------:R-:W-:Y:S02]  /*43b0*/  IMAD R9, R9, 0x40, R8 ;  /* 0x0000004009097824 */ /* 0x000fe400078e0208 */
[----:B--2---:R-:W-:Y:S01]  /*43c0*/  FADD.FTZ R4, R4, R33 ;  /* 0x0000002104047221 */ /* 0x004fe20000010000 */
[----:B---3--:R-:W-:Y:S01]  /*43d0*/  FADD.FTZ R7, R7, R32 ;  /* 0x0000002007077221 */ /* 0x008fe20000010000 */
[----:B----4-:R-:W-:Y:S01]  /*43e0*/  FADD.FTZ R6, R6, R11 ;  /* 0x0000000b06067221 */ /* 0x010fe20000010000 */
        /* <DEDUP_REMOVED lines=11> */
.L_x_22151:
[----:B------:R-:W-:Y:S05]  /*44a0*/  BSYNC.RECONVERGENT B0 ;  /* 0x0000000000007941 */ /* 0x000fea0003800200 */
.L_x_22150:
        /* <DEDUP_REMOVED lines=9> */
[----:B-1----:R-:W-:Y:S02]  /*4540*/  LEA R15, R9, UR4, 0x2 ;  /* 0x00000004090f7c11 */ /* 0x002fe4000f8e10ff */
        /* <DEDUP_REMOVED lines=28> */
[----:B------:R-:W-:Y:S01]  /*4710*/  SHF.R.U32.HI R3, RZ, 0x1, R10 ;  /* 0x00000001ff037819 */ /* 0x000fe2000001160a */
[----:B-1----:R-:W-:Y:S01]  /*4720*/  @!P2 FADD.FTZ R4, R5, R4 ;  /* 0x000000040504a221 */ /* 0x002fe20000010000 */
[----:B------:R-:W-:Y:S01]  /*4730*/  SHF.L.U32 R0, R0, 0x6, RZ ;  /* 0x0000000600007819 */ /* 0x000fe200000006ff */
[----:B--2---:R-:W-:Y:S01]  /*4740*/  @!P2 FADD.FTZ R7, R12, R7 ;  /* 0x000000070c07a221 */ /* 0x004fe20000010000 */
[----:B---3--:R-:W-:Y:S01]  /*4750*/  @!P2 FADD.FTZ R6, R9, R6 ;  /* 0x000000060906a221 */ /* 0x008fe20000010000 */
[----:B----4-:R-:W-:-:S03]  /*4760*/  @!P2 FADD.FTZ R13, R14, R13 ;  /* 0x0000000d0e0da221 */ /* 0x010fc60000010000 */
[----:B------:R-:W-:Y:S02]  /*4770*/  F2FP.F16.F32.PACK_AB R4, R7, R4 ;  /* 0x000000040704723e */ /* 0x000fe400000000ff */
[----:B------:R-:W-:-:S04]  /*4780*/  F2FP.F16.F32.PACK_AB R6, R13, R6 ;  /* 0x000000060d06723e */ /* 0x000fc800000000ff */
[----:B------:R-:W-:Y:S01]  /*4790*/  PRMT R5, R6, 0x7632, R5 ;  /* 0x0000763206057816 */ /* 0x000fe20000000005 */
[----:B0-----:R-:W-:-:S06]  /*47a0*/  USHF.L.U32 UR4, UR4, 0x6, URZ ;  /* 0x0000000604047899 */ /* 0x001fcc00080006ff */
        /* <DEDUP_REMOVED lines=10> */
.L_x_22114:
        /* <DEDUP_REMOVED lines=8> */
.L_x_22153:
[----:B------:R-:W-:Y:S05]  /*48d0*/  BSYNC B2 ;  /* 0x0000000000027941 */ /* 0x000fea0003800000 */
.L_x_22152:
[----:B------:R-:W-:Y:S05]  /*48e0*/  BRA `(.L_x_22154) ;  /* 0xffffffcc00107947 */ /* 0x000fea000383ffff */
.L_x_22116:
        /* <DEDUP_REMOVED lines=8> */
.L_x_22156:
[----:B------:R-:W-:Y:S05]  /*4970*/  BSYNC B0 ;  /* 0x0000000000007941 */ /* 0x000fea0003800000 */
.L_x_22155:
        /* <DEDUP_REMOVED lines=9> */
.L_x_22157:
[----:B------:R-:W-:Y:S02]  /*4a10*/  HFMA2 R18, -RZ, RZ, 0, 2.384185791015625e-07 ;  /* 0x00000004ff127431 */ /* 0x000fe400000001ff */
[----:B------:R-:W-:-:S05]  /*4a20*/  IMAD.MOV.U32 R12, RZ, RZ, R13 ;  /* 0x000000ffff0c7224 */ /* 0x000fca00078e000d */
[----:B------:R-:W-:-:S04]  /*4a30*/  FMNMX.FTZ R12, R11, R12, !PT ;  /* 0x0000000c0b0c7209 */ /* 0x000fc80007810000 */
[----:B------:R-:W-:-:S07]  /*4a40*/  MOV R17, R12 ;  /* 0x0000000c00117202 */ /* 0x000fce0000000f00 */
[----:B------:R-:W-:Y:S05]  /*4a50*/  WARPSYNC.COLLECTIVE R16, `(.L_x_22158) ;  /* 0x0000000010087348 */ /* 0x000fea0003c00000 */
[----:B------:R0:W1:Y:S02]  /*4a60*/  SHFL.BFLY P2, R13, R17, R18, R19 ;  /* 0x0c000012110d7389 */ /* 0x0000640000040013 */
[----:B01----:R-:W-:Y:S05]  /*4a70*/  ENDCOLLECTIVE ;  /* 0x000000000000791b */ /* 0x003fea0003800000 */
.L_x_22158:
[----:B------:R-:W-:Y:S02]  /*4a80*/  MOV R18, 0x2 ;  /* 0x0000000200127802 */ /* 0x000fe40000000f00 */
[----:B------:R-:W-:-:S05]  /*4a90*/  FMNMX.FTZ R14, R12, R13, !PT ;  /* 0x0000000d0c0e7209 */ /* 0x000fca0007810000 */
[----:B------:R-:W-:-:S07]  /*4aa0*/  IMAD.MOV.U32 R17, RZ, RZ, R14 ;  /* 0x000000ffff117224 */ /* 0x000fce00078e000e */
[----:B------:R-:W-:Y:S05]  /*4ab0*/  WARPSYNC.COLLECTIVE R16, `(.L_x_22159) ;  /* 0x0000000010087348 */ /* 0x000fea0003c00000 */
[----:B------:R0:W1:Y:S02]  /*4ac0*/  SHFL.BFLY P2, R13, R17, R18, R19 ;  /* 0x0c000012110d7389 */ /* 0x0000640000040013 */
[----:B01----:R-:W-:Y:S05]  /*4ad0*/  ENDCOLLECTIVE ;  /* 0x000000000000791b */ /* 0x003fea0003800000 */
.L_x_22159:
[----:B------:R-:W-:Y:S01]  /*4ae0*/  MOV R15, R13 ;  /* 0x0000000d000f7202 */ /* 0x000fe20000000f00 */
[----:B------:R-:W-:Y:S06]  /*4af0*/  BRA `(.L_x_22160) ;  /* 0xffffffcc00187947 */ /* 0x000fec000383ffff */
.L_x_22161:
        /* <DEDUP_REMOVED lines=16> */
.L_x_25984:


//--------------------- .text._ZN4vllm25paged_attention_v1_kernelIttLi32ELi16ELi128ELNS_18Fp8KVCacheDataTypeE0ELb1EEEvPT_PKS2_PKT0_S8_ifPKiSA_iPKfiiiSC_SC_iiiii --------------------------
	.section	.text._ZN4vllm25paged_attention_v1_kernelIttLi32ELi16ELi128ELNS_18Fp8KVCacheDataTypeE0ELb1EEEvPT_PKS2_PKT0_S8_ifPKiSA_iPKfiiiSC_SC_iiiii,"ax",@progbits
	.align	128
        .global         _ZN4vllm25paged_attention_v1_kernelIttLi32ELi16ELi128ELNS_18Fp8KVCacheDataTypeE0ELb1EEEvPT_PKS2_PKT0_S8_ifPKiSA_iPKfiiiSC_SC_iiiii
        .type           _ZN4vllm25paged_attention_v1_kernelIttLi32ELi16ELi128ELNS_18Fp8KVCacheDataTypeE0ELb1EEEvPT_PKS2_PKT0_S8_ifPKiSA_iPKfiiiSC_SC_iiiii,@function
        .size           _ZN4vllm25paged_attention_v1_kernelIttLi32ELi16ELi128ELNS_18Fp8KVCacheDataTypeE0ELb1EEEvPT_PKS2_PKT0_S8_ifPKiSA_iPKfiiiSC_SC_iiiii,(.L_x_25985 - _ZN4vllm25paged_attention_v1_kernelIttLi32ELi16ELi128ELNS_18Fp8KVCacheDataTypeE0ELb1EEEvPT_PKS2_PKT0_S8_ifPKiSA_iPKfiiiSC_SC_iiiii)
        .other          _ZN4vllm25paged_attention_v1_kernelIttLi32ELi16ELi128ELNS_18Fp8KVCacheDataTypeE0ELb1EEEvPT_PKS2_PKT0_S8_ifPKiSA_iPKfiiiSC_SC_iiiii,@"STO_CUDA_ENTRY STV_DEFAULT"
_ZN4vllm25paged_attention_v1_kernelIttLi32ELi16ELi128ELNS_18Fp8KVCacheDataTypeE0ELb1EEEvPT_PKS2_PKT0_S8_ifPKiSA_iPKfiiiSC_SC_iiiii:
.text._ZN4vllm25paged_attention_v1_kernelIttLi32ELi16ELi128ELNS_18Fp8KVCacheDataTypeE0ELb1EEEvPT_PKS2_PKT0_S8_ifPKiSA_iPKfiiiSC_SC_iiiii:
        /* <DEDUP_REMOVED lines=9> */
[----:B------:R-:W4:Y:S01]  /*0090*/  S2UR UR7, SR_CgaCtaId ;  /* 0x00000000000779c3 */ /* 0x000f220000008800 */
[----:B------:R-:W-:Y:S01]  /*00a0*/  UMOV UR6, 0x400 ;  /* 0x0000040000067882 */ /* 0x000fe20000000000 */
[----:B------:R-:W4:Y:S01]  /*00b0*/  LDCU UR5, c[0x0][0x3b8] ;  /* 0x00007700ff0577ac */ /* 0x000f220008000800 */
[----:B------:R-:W0:Y:S05]  /*00c0*/  LDCU UR12, c[0x0][0x3ec] ;  /* 0x00007d80ff0c77ac */ /* 0x000e2a0008000800 */
[----:B------:R-:W4:Y:S01]  /*00d0*/  LDC R20, c[0x0][0x3f8] ;  /* 0x0000fe00ff147b82 */ /* 0x000f220000000800 */
[----:B------:R-:W0:Y:S01]  /*00e0*/  LDCU UR13, c[0x0][0x3cc] ;  /* 0x00007980ff0d77ac */ /* 0x000e220008000800 */
[----:B------:R-:W0:Y:S02]  /*00f0*/  LDCU UR16, c[0x0][0x3a4] ;  /* 0x00007480ff1077ac */ /* 0x000e240008000800 */
[----:B0-----:R-:W-:Y:S01]  /*0100*/  IMAD.WIDE.U32 R4, R0, 0x4, R4 ;  /* 0x0000000400047825 */ /* 0x001fe200078e0004 */
[----:B------:R-:W0:Y:S01]  /*0110*/  LDCU.64 UR14, c[0x0][0x390] ;  /* 0x00007200ff0e77ac */ /* 0x000e220008000a00 */
[----:B--2---:R-:W-:-:S03]  /*0120*/  ISETP.GT.U32.AND P1, PT, R8, 0x7, PT ;  /* 0x000000070800780c */ /* 0x004fc60003f24070 */
[----:B-1----:R1:W2:Y:S01]  /*0130*/  LDG.E.CONSTANT R2, desc[UR8][R4.64] ;  /* 0x0000000804027981 */ /* 0x0022a2000c1e9900 */
[----:B---3--:R-:W-:Y:S01]  /*0140*/  IMAD R6, R0, UR4, RZ ;  /* 0x0000000400067c24 */ /* 0x008fe2000f8e02ff */
[----:B----4-:R-:W-:-:S04]  /*0150*/  ISETP.NE.U32.AND P0, PT, R10, RZ, PT ;  /* 0x000000ff0a00720c */ /* 0x010fc80003f05070 */
[----:B------:R-:W-:-:S04]  /*0160*/  ISETP.NE.AND.EX P0, PT, R11, RZ, PT, P0 ;  /* 0x000000ff0b00720c */ /* 0x000fc80003f05300 */
[----:B------:R-:W3:Y:S01]  /*0170*/  @!P1 LDC.64 R12, c[0x0][0x388] ;  /* 0x0000e200ff0c9b82 */ /* 0x000ee20000000a00 */
[----:B------:R-:W-:Y:S01]  /*0180*/  @!P1 IMAD.SHL.U32 R7, R8, 0x4, RZ ;  /* 0x0000000408079824 */ /* 0x000fe200078e00ff */
[----:B------:R-:W-:-:S04]  /*0190*/  @!P1 SHF.L.U32 R9, R3, 0x5, RZ ;  /* 0x0000000503099819 */ /* 0x000fc800000006ff */
[----:B------:R-:W-:Y:S02]  /*01a0*/  @!P1 IADD3 R7, P2, P3, R7, R6, R9 ;  /* 0x0000000607079210 */ /* 0x000fe40007b5e009 */
[----:B------:R-:W-:Y:S01]  /*01b0*/  SHF.R.S32.HI R6, RZ, 0x1f, R6 ;  /* 0x0000001fff067819 */ /* 0x000fe20000011406 */
[----:B------:R-:W4:Y:S03]  /*01c0*/  LDC R9, c[0x0][0x3a0] ;  /* 0x0000e800ff097b82 */ /* 0x000f260000000800 */
[----:B-1----:R-:W-:-:S05]  /*01d0*/  @!P1 IADD3.X R4, PT, PT, RZ, R6, RZ, P2, P3 ;  /* 0x00000006ff049210 */ /* 0x002fca00017e64ff */
[----:B------:R-:W1:Y:S01]  /*01e0*/  @P0 LDC.64 R10, c[0x0][0x3c0] ;  /* 0x0000f000ff0a0b82 */ /* 0x000e620000000a00 */
[----:B---3--:R-:W-:-:S04]  /*01f0*/  @!P1 LEA R6, P2, R7, R12, 0x1 ;  /* 0x0000000c07069211 */ /* 0x008fc800078408ff */
[----:B------:R-:W-:-:S06]  /*0200*/  @!P1 LEA.HI.X R7, R7, R13, R4, 0x1, P2 ;  /* 0x0000000d07079211 */ /* 0x000fcc00010f0c04 */
[----:B------:R-:W3:Y:S01]  /*0210*/  @!P1 LDG.E.64.CONSTANT R6, desc[UR8][R6.64] ;  /* 0x0000000806069981 */ /* 0x000ee2000c1e9b00 */
[----:B----4-:R-:W-:-:S04]  /*0220*/  IABS R16, R9 ;  /* 0x0000000900107213 */ /* 0x010fc80000000000 */
[----:B------:R-:W4:Y:S01]  /*0230*/  I2F.RP R5, R16 ;  /* 0x0000001000057306 */ /* 0x000f220000209400 */
[----:B-1----:R-:W-:Y:S01]  /*0240*/  @P0 IMAD.WIDE.U32 R10, R3, 0x4, R10 ;  /* 0x00000004030a0825 */ /* 0x002fe200078e000a */
[----:B------:R-:W1:Y:S04]  /*0250*/  LDC R4, c[0x0][0x370] ;  /* 0x0000dc00ff047b82 */ /* 0x000e680000000800 */
[----:B------:R0:W5:Y:S01]  /*0260*/  @P0 LDG.E.CONSTANT R29, desc[UR8][R10.64] ;  /* 0x000000080a1d0981 */ /* 0x000162000c1e9900 */
[----:B------:R-:W-:Y:S01]  /*0270*/  ULEA UR4, UR7, UR6, 0x18 ;  /* 0x0000000607047291 */ /* 0x000fe2000f8ec0ff */
[----:B------:R-:W-:Y:S01]  /*0280*/  BSSY B0, `(.L_x_22162) ;  /* 0x0000110000007945 */ /* 0x000fe20003800000 */
[----:B------:R-:W-:Y:S01]  /*0290*/  MOV R28, 0xff7fffff ;  /* 0xff7fffff001c7802 */ /* 0x000fe20000000f00 */
[----:B----4-:R-:W4:Y:S01]  /*02a0*/  MUFU.RCP R5, R5 ;  /* 0x0000000500057308 */ /* 0x010f220000001000 */
[----:B0-----:R-:W0:Y:S01]  /*02b0*/  LDC R11, c[0x0][0x3f4] ;  /* 0x0000fd00ff0b7b82 */ /* 0x001e220000000800 */
[----:B-1----:R-:W-:-:S02]  /*02c0*/  IABS R10, R4 ;  /* 0x00000004000a7213 */ /* 0x002fc40000000000 */
[----:B----4-:R-:W-:-:S04]  /*02d0*/  IADD3 R12, PT, PT, R5, 0xffffffe, RZ ;  /* 0x0ffffffe050c7810 */ /* 0x010fc80007ffe0ff */
[----:B------:R1:W4:Y:S02]  /*02e0*/  F2I.FTZ.U32.TRUNC.NTZ R13, R12 ;  /* 0x0000000c000d7305 */ /* 0x000324000021f000 */
        /* <DEDUP_REMOVED lines=14> */
[----:B0-----:R-:W-:-:S04]  /*03d0*/  IABS R5, R11 ;  /* 0x0000000b00057213 */ /* 0x001fc80000000000 */
[----:B------:R-:W0:Y:S01]  /*03e0*/  I2F.RP R15, R5 ;  /* 0x00000005000f7306 */ /* 0x000e220000209400 */
[----:B------:R-:W-:Y:S01]  /*03f0*/  @P0 IADD3 R14, PT, PT, R14, 0x1, RZ ;  /* 0x000000010e0e0810 */ /* 0x000fe20007ffe0ff */
[----:B------:R-:W-:-:S05]  /*0400*/  IMAD.MOV.U32 R32, RZ, RZ, R5 ;  /* 0x000000ffff207224 */ /* 0x000fca00078e0005 */
[----:B------:R-:W-:Y:S01]  /*0410*/  @!P3 IMAD.MOV R14, RZ, RZ, -R14 ;  /* 0x000000ffff0eb224 */ /* 0x000fe200078e0a0e */
[----:B------:R-:W-:-:S04]  /*0420*/  @!P2 LOP3.LUT R14, RZ, R9, RZ, 0x33, !PT ;  /* 0x00000009ff0ea212 */ /* 0x000fc800078e33ff */
[----:B------:R-:W-:Y:S01]  /*0430*/  IABS R19, R14 ;  /* 0x0000000e00137213 */ /* 0x000fe20000000000 */
[----:B0-----:R-:W0:Y:S08]  /*0440*/  MUFU.RCP R15, R15 ;  /* 0x0000000f000f7308 */ /* 0x001e300000001000 */
[----:B------:R-:W1:Y:S01]  /*0450*/  I2F.RP R10, R19 ;  /* 0x00000013000a7306 */ /* 0x000e620000209400 */
[----:B0-----:R-:W-:-:S07]  /*0460*/  VIADD R12, R15, 0xffffffe ;  /* 0x0ffffffe0f0c7836 */ /* 0x001fce0000000000 */
[----:B------:R0:W4:Y:S08]  /*0470*/  F2I.FTZ.U32.TRUNC.NTZ R13, R12 ;  /* 0x0000000c000d7305 */ /* 0x000130000021f000 */
[----:B-1----:R-:W1:Y:S01]  /*0480*/  MUFU.RCP R10, R10 ;  /* 0x0000000a000a7308 */ /* 0x002e620000001000 */
[----:B0-----:R-:W-:Y:S02]  /*0490*/  IMAD.MOV.U32 R12, RZ, RZ, RZ ;  /* 0x000000ffff0c7224 */ /* 0x001fe400078e00ff */
[----:B----4-:R-:W-:-:S05]  /*04a0*/  IMAD R15, R13, R5, RZ ;  /* 0x000000050d0f7224 */ /* 0x010fca00078e02ff */
[----:B------:R-:W-:-:S05]  /*04b0*/  IADD3 R15, PT, PT, RZ, -R15, RZ ;  /* 0x8000000fff0f7210 */ /* 0x000fca0007ffe0ff */
[----:B------:R-:W-:Y:S01]  /*04c0*/  IMAD.HI.U32 R31, R13, R15, R12 ;  /* 0x0000000f0d1f7227 */ /* 0x000fe200078e000c */
[----:B-1----:R-:W-:Y:S02]  /*04d0*/  IADD3 R16, PT, PT, R10, 0xffffffe, RZ ;  /* 0x0ffffffe0a107810 */ /* 0x002fe40007ffe0ff */
[----:B------:R-:W-:Y:S02]  /*04e0*/  IABS R10, R3 ;  /* 0x00000003000a7213 */ /* 0x000fe40000000000 */
[----:B------:R0:W1:Y:S02]  /*04f0*/  F2I.FTZ.U32.TRUNC.NTZ R17, R16 ;  /* 0x0000001000117305 */ /* 0x000064000021f000 */
        /* <DEDUP_REMOVED lines=14> */
[----:B------:R-:W-:Y:S01]  /*05e0*/  ISETP.GE.AND P4, PT, R10, RZ, PT ;  /* 0x000000ff0a00720c */ /* 0x000fe20003f86270 */
[----:B------:R-:W-:-:S06]  /*05f0*/  IMAD.SHL.U32 R10, R8, 0x20, RZ ;  /* 0x00000020080a7824 */ /* 0x000fcc00078e00ff */
[----:B------:R-:W-:Y:S01]  /*0600*/  @P2 IADD3 R30, PT, PT, R30, 0x1, RZ ;  /* 0x000000011e1e2810 */ /* 0x000fe20007ffe0ff */
[----:B--2---:R-:W-:-:S05]  /*0610*/  VIADD R16, R2, 0xffffffff ;  /* 0xffffffff02107836 */ /* 0x004fca0000000000 */
[----:B------:R-:W-:Y:S01]  /*0620*/  @!P4 IMAD.MOV R30, RZ, RZ, -R30 ;  /* 0x000000ffff1ec224 */ /* 0x000fe200078e0a1e */
[----:B------:R-:W-:Y:S02]  /*0630*/  @!P3 LOP3.LUT R30, RZ, R14, RZ, 0x33, !PT ;  /* 0x0000000eff1eb212 */ /* 0x000fe400078e33ff */
[----:B------:R-:W-:Y:S02]  /*0640*/  IABS R18, R16 ;  /* 0x0000001000127213 */ /* 0x000fe40000000000 */
[----:B------:R-:W-:Y:S02]  /*0650*/  LOP3.LUT R16, R16, R11, RZ, 0x3c, !PT ;  /* 0x0000000b10107212 */ /* 0x000fe400078e3cff */
[----:B------:R-:W-:Y:S01]  /*0660*/  ISETP.GE.AND P3, PT, R20, RZ, PT ;  /* 0x000000ff1400720c */ /* 0x000fe20003f66270 */
[----:B------:R-:W-:-:S05]  /*0670*/  IMAD.HI.U32 R36, R31, R18, RZ ;  /* 0x000000121f247227 */ /* 0x000fca00078e00ff */
[----:B------:R-:W-:-:S05]  /*0680*/  IADD3 R12, PT, PT, RZ, -R36, RZ ;  /* 0x80000024ff0c7210 */ /* 0x000fca0007ffe0ff */
[C---:B------:R-:W-:Y:S01]  /*0690*/  IMAD R18, R5.reuse, R12, R18 ;  /* 0x0000000c05127224 */ /* 0x040fe200078e0212 */
[----:B------:R-:W-:Y:S02]  /*06a0*/  LOP3.LUT R12, R10, 0x20, RZ, 0xc0, !PT ;  /* 0x000000200a0c7812 */ /* 0x000fe400078ec0ff */
[----:B------:R-:W-:Y:S02]  /*06b0*/  SHF.R.U32.HI R10, RZ, 0x1, R8 ;  /* 0x00000001ff0a7819 */ /* 0x000fe40000011608 */
[----:B------:R-:W-:Y:S01]  /*06c0*/  ISETP.GT.U32.AND P0, PT, R5, R18, PT ;  /* 0x000000120500720c */ /* 0x000fe20003f04070 */
[----:B------:R-:W-:Y:S01]  /*06d0*/  VIADD R13, R12, UR4 ;  /* 0x000000040c0d7c36 */ /* 0x000fe20008000000 */
[----:B------:R-:W0:Y:S01]  /*06e0*/  LDCU UR4, c[0x0][0x3e8] ;  /* 0x00007d00ff0477ac */ /* 0x000e220008000800 */
[----:B------:R-:W-:-:S03]  /*06f0*/  VIADD R12, R2, 0xf ;  /* 0x0000000f020c7836 */ /* 0x000fc60000000000 */
[----:B------:R-:W-:Y:S02]  /*0700*/  @!P1 LEA R13, R10, R13, 0x3 ;  /* 0x0000000d0a0d9211 */ /* 0x000fe400078e18ff */
[----:B------:R-:W-:-:S05]  /*0710*/  SHF.R.S32.HI R15, RZ, 0x1f, R12 ;  /* 0x0000001fff0f7819 */ /* 0x000fca000001140c */
[-C--:B------:R-:W-:Y:S02]  /*0720*/  @!P0 IADD3 R18, PT, PT, R18, -R5.reuse, RZ ;  /* 0x8000000512128210 */ /* 0x080fe40007ffe0ff */
[----:B------:R-:W-:Y:S02]  /*0730*/  @!P0 IADD3 R36, PT, PT, R36, 0x1, RZ ;  /* 0x0000000124248810 */ /* 0x000fe40007ffe0ff */
[----:B------:R-:W-:Y:S02]  /*0740*/  ISETP.GE.U32.AND P2, PT, R18, R5, PT ;  /* 0x000000051200720c */ /* 0x000fe40003f46070 */
[----:B------:R-:W-:Y:S01]  /*0750*/  ISETP.NE.AND P0, PT, R11, RZ, PT ;  /* 0x000000ff0b00720c */ /* 0x000fe20003f05270 */
[----:B---3--:R1:W-:Y:S01]  /*0760*/  @!P1 STS.64 [R13], R6 ;  /* 0x000000060d009388 */ /* 0x0083e20000000a00 */
[----:B------:R-:W-:Y:S01]  /*0770*/  BAR.SYNC.DEFER_BLOCKING 0x0 ;  /* 0x0000000000007b1d */ /* 0x000fe20000010000 */
[----:B------:R-:W-:-:S08]  /*0780*/  ISETP.GE.AND P1, PT, R16, RZ, PT ;  /* 0x000000ff1000720c */ /* 0x000fd00003f26270 */
[----:B------:R-:W-:Y:S01]  /*0790*/  @P2 VIADD R36, R36, 0x1 ;  /* 0x0000000124242836 */ /* 0x000fe20000000000 */
[----:B-1----:R-:W-:Y:S01]  /*07a0*/  LEA.HI R6, R15, R12, RZ, 0x4 ;  /* 0x0000000c0f067211 */ /* 0x002fe200078f20ff */
[----:B0-----:R-:W-:Y:S01]  /*07b0*/  @!P3 IMAD R12, R9, UR4, R30 ;  /* 0x00000004090cbc24 */ /* 0x001fe2000f8e021e */
[----:B------:R-:W-:Y:S01]  /*07c0*/  SHF.R.U32.HI R9, RZ, 0x5, R8 ;  /* 0x00000005ff097819 */ /* 0x000fe20000011608 */
[----:B------:R-:W-:Y:S01]  /*07d0*/  @P3 IMAD R7, R4, UR4, R3 ;  /* 0x0000000404073c24 */ /* 0x000fe2000f8e0203 */
[----:B------:R-:W-:Y:S01]  /*07e0*/  SHF.R.S32.HI R6, RZ, 0x4, R6 ;  /* 0x00000004ff067819 */ /* 0x000fe20000011406 */
[----:B------:R-:W-:Y:S01]  /*07f0*/  @!P3 IMAD.MOV R13, RZ, RZ, -R12 ;  /* 0x000000ffff0db224 */ /* 0x000fe200078e0a0c */
[----:B------:R-:W-:Y:S01]  /*0800*/  @!P1 IADD3 R36, PT, PT, RZ, -R36, RZ ;  /* 0x80000024ff249210 */ /* 0x000fe20007ffe0ff */
[----:B------:R-:W-:Y:S01]  /*0810*/  @P3 IMAD R7, R7, R20, 0x1 ;  /* 0x0000000107073424 */ /* 0x000fe200078e0214 */
[----:B------:R-:W-:Y:S01]  /*0820*/  ISETP.GE.AND P1, PT, R9, R6, PT ;  /* 0x000000060900720c */ /* 0x000fe20003f26270 */
[----:B------:R-:W-:Y:S01]  /*0830*/  @!P3 IMAD R7, R20, R13, 0x1 ;  /* 0x000000011407b424 */ /* 0x000fe200078e020d */
[----:B------:R-:W-:Y:S01]  /*0840*/  @!P0 LOP3.LUT R36, RZ, R11, RZ, 0x33, !PT ;  /* 0x0000000bff248212 */ /* 0x000fe200078e33ff */
[----:B------:R-:W-:-:S10]  /*0850*/  IMAD R11, R0, UR5, RZ ;  /* 0x00000005000b7c24 */ /* 0x000fd4000f8e02ff */
[----:B------:R-:W-:Y:S05]  /*0860*/  @P1 BRA `(.L_x_22163) ;  /* 0x0000000800c41947 */ /* 0x000fea0003800000 */
[----:B------:R-:W0:Y:S01]  /*0870*/  LDCU.64 UR10, c[0x0][0x3a8] ;  /* 0x00007500ff0a77ac */ /* 0x000e220008000a00 */
[----:B------:R-:W-:Y:S01]  /*0880*/  SHF.R.U32.HI R8, RZ, 0x3, R8 ;  /* 0x00000003ff087819 */ /* 0x000fe20000011608 */
[----:B------:R-:W-:Y:S01]  /*0890*/  IMAD.SHL.U32 R37, R9, 0x10, RZ ;  /* 0x0000001009257824 */ /* 0x000fe200078e00ff */
[----:B------:R-:W-:Y:S01]  /*08a0*/  MOV R35, RZ ;  /* 0x000000ff00237202 */ /* 0x000fe20000000f00 */
[----:B------:R-:W1:Y:S01]  /*08b0*/  LDCU UR5, c[0x0][0x3d0] ;  /* 0x00007a00ff0577ac */ /* 0x000e620008000800 */
[----:B------:R-:W-:Y:S01]  /*08c0*/  LOP3.LUT R34, R8, 0x7c, RZ, 0xc0, !PT ;  /* 0x0000007c08227812 */ /* 0x000fe200078ec0ff */
[C---:B------:R-:W-:Y:S01]  /*08d0*/  IMAD.SHL.U32 R8, R10.reuse, 0x4, RZ ;  /* 0x000000040a087824 */ /* 0x040fe200078e00ff */
[----:B------:R-:W-:Y:S01]  /*08e0*/  SHF.L.U32 R5, R10, 0x3, RZ ;  /* 0x000000030a057819 */ /* 0x000fe200000006ff */
[----:B------:R-:W-:Y:S01]  /*08f0*/  UIADD3 UR4, UPT, UPT, UR6, 0x60, URZ ;  /* 0x0000006006047890 */ /* 0x000fe2000fffe0ff */
[----:B------:R-:W-:Y:S01]  /*0900*/  MOV R28, 0xff7fffff ;  /* 0xff7fffff001c7802 */ /* 0x000fe20000000f00 */
[----:B------:R-:W-:Y:S01]  /*0910*/  IMAD.WIDE R34, R11, 0x4, R34 ;  /* 0x000000040b227825 */ /* 0x000fe200078e0222 */
[----:B------:R-:W-:Y:S01]  /*0920*/  LOP3.LUT R8, R8, 0x3c, RZ, 0xc0, !PT ;  /* 0x0000003c08087812 */ /* 0x000fe200078ec0ff */
[----:B------:R-:W-:Y:S01]  /*0930*/  ULEA UR4, UR7, UR4, 0x18 ;  /* 0x0000000407047291 */ /* 0x000fe2000f8ec0ff */
[----:B------:R-:W-:-:S02]  /*0940*/  LOP3.LUT R16, R5, 0x78, RZ, 0xc0, !PT ;  /* 0x0000007805107812 */ /* 0x000fc400078ec0ff */
[----:B------:R-:W-:Y:S02]  /*0950*/  LEA R8, R9, R8, 0x6 ;  /* 0x0000000809087211 */ /* 0x000fe400078e30ff */
[----:B0-----:R-:W-:Y:S02]  /*0960*/  IADD3 R33, P0, PT, R34, UR10, RZ ;  /* 0x0000000a22217c10 */ /* 0x001fe4000ff1e0ff */
[----:B------:R-:W-:Y:S01]  /*0970*/  IADD3 R39, PT, PT, R8, UR4, RZ ;  /* 0x0000000408277c10 */ /* 0x000fe2000fffe0ff */
[----:B-1----:R-:W-:Y:S01]  /*0980*/  IMAD R5, R30, UR5, RZ ;  /* 0x000000051e057c24 */ /* 0x002fe2000f8e02ff */
[----:B------:R-:W-:Y:S01]  /*0990*/  IADD3.X R34, PT, PT, R35, UR11, RZ, P0, !PT ;  /* 0x0000000b23227c10 */ /* 0x000fe200087fe4ff */
[----:B------:R-:W-:Y:S01]  /*09a0*/  IMAD.MOV.U32 R35, RZ, RZ, R9 ;  /* 0x000000ffff237224 */ /* 0x000fe200078e0009 */
[C---:B------:R-:W-:Y:S01]  /*09b0*/  LOP3.LUT R9, R37.reuse, 0xf, R10, 0xf8, !PT ;  /* 0x0000000f25097812 */ /* 0x040fe200078ef80a */
[----:B------:R-:W-:Y:S01]  /*09c0*/  VIADD R37, R37, 0x1 ;  /* 0x0000000125257836 */ /* 0x000fe20000000000 */
[----:B------:R-:W-:-:S02]  /*09d0*/  IADD3 R16, P0, PT, R5, R16, RZ ;  /* 0x0000001005107210 */ /* 0x000fc40007f1e0ff */
[----:B------:R-:W-:Y:S01]  /*09e0*/  IADD3 R40, PT, PT, -R2, R9, RZ ;  /* 0x0000000902287210 */ /* 0x000fe20007ffe1ff */
[----:B------:R-:W-:Y:S01]  /*09f0*/  VIADD R38, R9, 0x1 ;  /* 0x0000000109267836 */ /* 0x000fe20000000000 */
[----:B------:R-:W-:-:S09]  /*0a00*/  LEA.HI.X.SX32 R17, R5, RZ, 0x1, P0 ;  /* 0x000000ff05117211 */ /* 0x000fd200000f0eff */
.L_x_22168:
        /* <DEDUP_REMOVED lines=28> */
[----:B------:R-:W-:Y:S02]  /*0bd0*/  ISETP.NE.AND P1, PT, R15, RZ, PT ;  /* 0x000000ff0f00720c */ /* 0x000fe40003f25270 */
[----:B------:R-:W-:Y:S01]  /*0be0*/  MOV R13, R8 ;  /* 0x00000008000d7202 */ /* 0x000fe20000000f00 */
[----:B------:R-:W-:Y:S02]  /*0bf0*/  IMAD.IADD R11, R14, 0x1, R7 ;  /* 0x000000010e0b7824 */ /* 0x000fe400078e0207 */
[----:B------:R-:W-:Y:S02]  /*0c00*/  HFMA2 R8, -RZ, RZ, 0, 0 ;  /* 0x00000000ff087431 */ /* 0x000fe400000001ff */
[----:B------:R-:W-:Y:S01]  /*0c10*/  IMAD R13, R13, R10, RZ ;  /* 0x0000000a0d0d7224 */ /* 0x000fe200078e02ff */
[----:B------:R-:W-:-:S02]  /*0c20*/  IABS R12, R11 ;  /* 0x0000000b000c7213 */ /* 0x000fc40000000000 */
[----:B------:R-:W-:Y:S01]  /*0c30*/  ISETP.GE.AND P2, PT, R11, RZ, PT ;  /* 0x000000ff0b00720c */ /* 0x000fe20003f46270 */
        /* <DEDUP_REMOVED lines=20> */
.L_x_22165:
[----:B------:R-:W-:Y:S01]  /*0d80*/  MOV R8, R33 ;  /* 0x0000002100087202 */ /* 0x000fe20000000f00 */
[----:B------:R-:W-:-:S05]  /*0d90*/  IMAD.MOV.U32 R9, RZ, RZ, R34 ;  /* 0x000000ffff097224 */ /* 0x000fca00078e0022 */
[----:B------:R-:W2:Y:S01]  /*0da0*/  LDG.E.CONSTANT R11, desc[UR8][R8.64] ;  /* 0x00000008080b7981 */ /* 0x000ea2000c1e9900 */
[----:B------:R-:W0:Y:S01]  /*0db0*/  S2UR UR5, SR_CgaCtaId ;  /* 0x00000000000579c3 */ /* 0x000e220000008800 */
[----:B------:R-:W-:Y:S02]  /*0dc0*/  UMOV UR4, 0x400 ;  /* 0x0000040000047882 */ /* 0x000fe40000000000 */
[----:B0-----:R-:W-:Y:S01]  /*0dd0*/  ULEA UR4, UR5, UR4, 0x18 ;  /* 0x0000000405047291 */ /* 0x001fe2000f8ec0ff */
        /* <DEDUP_REMOVED lines=8> */
[----:B------:R3:W4:Y:S01]  /*0e60*/  LDG.E.64.CONSTANT R24, desc[UR8][R26.64+0x300] ;  /* 0x000300081a187981 */ /* 0x000722000c1e9b00 */
[C---:B------:R-:W-:Y:S01]  /*0e70*/  LEA R42, R41.reuse, UR4, 0x5 ;  /* 0x00000004292a7c11 */ /* 0x040fe2000f8e28ff */
[----:B------:R-:W-:Y:S01]  /*0e80*/  UMOV UR4, 0xffffffff ;  /* 0xffffffff00047882 */ /* 0x000fe20000000000 */
[----:B------:R-:W-:-:S02]  /*0e90*/  ISETP.NE.AND P0, PT, R41, RZ, PT ;  /* 0x000000ff2900720c */ /* 0x000fc40003f05270 */
[----:B-----5:R-:W-:Y:S01]  /*0ea0*/  FSETP.NEU.FTZ.AND P1, PT, R29, RZ, PT ;  /* 0x000000ff1d00720b */ /* 0x020fe20003f3d000 */
[----:B------:R-:W0:Y:S04]  /*0eb0*/  LDS.128 R8, [R42] ;  /* 0x000000002a087984 */ /* 0x000e280000000c00 */
[----:B------:R-:W1:Y:S01]  /*0ec0*/  LDS.128 R12, [R42+0x10] ;  /* 0x000010002a0c7984 */ /* 0x000e620000000c00 */
[----:B0-----:R-:W-:Y:S02]  /*0ed0*/  HADD2.F32 R43, -RZ, R10.H0_H0 ;  /* 0x2000000aff2b7230 */ /* 0x001fe40000004100 */
[--C-:B--2---:R-:W-:Y:S02]  /*0ee0*/  HADD2.F32 R44, -RZ, R18.reuse.H0_H0 ;  /* 0x20000012ff2c7230 */ /* 0x104fe40000004100 */
[----:B------:R-:W-:-:S02]  /*0ef0*/  HADD2.F32 R18, -RZ, R18.H1_H1 ;  /* 0x30000012ff127230 */ /* 0x000fc40000004100 */
[----:B---3--:R-:W-:Y:S02]  /*0f00*/  HADD2.F32 R27, -RZ, R20.H0_H0 ;  /* 0x20000014ff1b7230 */ /* 0x008fe40000004100 */
[----:B------:R-:W-:Y:S01]  /*0f10*/  FMUL.FTZ R45, R43, R44 ;  /* 0x0000002c2b2d7220 */ /* 0x000fe20000410000 */
[----:B------:R-:W-:Y:S02]  /*0f20*/  HADD2.F32 R43, -RZ, R10.H1_H1 ;  /* 0x3000000aff2b7230 */ /* 0x000fe40000004100 */
[--C-:B------:R-:W-:Y:S02]  /*0f30*/  HADD2.F32 R10, -RZ, R8.reuse.H0_H0 ;  /* 0x20000008ff0a7230 */ /* 0x100fe40000004100 */
[----:B------:R-:W-:Y:S02]  /*0f40*/  HADD2.F32 R8, -RZ, R8.H1_H1 ;  /* 0x30000008ff087230 */ /* 0x000fe40000004100 */
[----:B------:R-:W-:Y:S01]  /*0f50*/  FMUL.FTZ R43, R43, R18 ;  /* 0x000000122b2b7220 */ /* 0x000fe20000410000 */
[----:B------:R-:W-:-:S02]  /*0f60*/  HADD2.F32 R18, -RZ, R11.H0_H0 ;  /* 0x2000000bff127230 */ /* 0x000fc40000004100 */
[----:B------:R-:W-:Y:S01]  /*0f70*/  FFMA.FTZ R10, R10, R27, R45 ;  /* 0x0000001b0a0a7223 */ /* 0x000fe2000001002d */
[--C-:B------:R-:W-:Y:S02]  /*0f80*/  HADD2.F32 R45, -RZ, R19.reuse.H0_H0 ;  /* 0x20000013ff2d7230 */ /* 0x100fe40000004100 */
[----:B------:R-:W-:Y:S02]  /*0f90*/  HADD2.F32 R19, -RZ, R19.H1_H1 ;  /* 0x30000013ff137230 */ /* 0x000fe40000004100 */
[----:B------:R-:W-:Y:S02]  /*0fa0*/  HADD2.F32 R27, -RZ, R20.H1_H1 ;  /* 0x30000014ff1b7230 */ /* 0x000fe40000004100 */
[----:B------:R-:W-:Y:S01]  /*0fb0*/  FMUL.FTZ R26, R18, R45 ;  /* 0x0000002d121a7220 */ /* 0x000fe20000410000 */
[----:B------:R-:W-:Y:S02]  /*0fc0*/  HADD2.F32 R18, -RZ, R11.H1_H1 ;  /* 0x3000000bff127230 */ /* 0x000fe40000004100 */
[----:B------:R-:W-:-:S02]  /*0fd0*/  HADD2.F32 R11, -RZ, R9.H0_H0 ;  /* 0x20000009ff0b7230 */ /* 0x000fc40000004100 */
[----:B------:R-:W-:Y:S01]  /*0fe0*/  FFMA.FTZ R8, R8, R27, R43 ;  /* 0x0000001b08087223 */ /* 0x000fe2000001002b */
[----:B------:R-:W-:Y:S02]  /*0ff0*/  HADD2.F32 R20, -RZ, R21.H0_H0 ;  /* 0x20000015ff147230 */ /* 0x000fe40000004100 */
[----:B------:R-:W-:Y:S01]  /*1000*/  FMUL.FTZ R19, R18, R19 ;  /* 0x0000001312137220 */ /* 0x000fe20000410000 */
[----:B------:R-:W-:Y:S02]  /*1010*/  HADD2.F32 R18, -RZ, R9.H1_H1 ;  /* 0x30000009ff127230 */ /* 0x000fe40000004100 */
[----:B------:R-:W-:Y:S01]  /*1020*/  FFMA.FTZ R9, R11, R20, R26 ;  /* 0x000000140b097223 */ /* 0x000fe2000001001a */
[----:B------:R-:W-:Y:S02]  /*1030*/  HADD2.F32 R11, -RZ, R21.H1_H1 ;  /* 0x30000015ff0b7230 */ /* 0x000fe40000004100 */
[----:B-1----:R-:W-:Y:S02]  /*1040*/  HADD2.F32 R21, -RZ, R12.H0_H0 ;  /* 0x2000000cff157230 */ /* 0x002fe40000004100 */
[----:B----4-:R-:W-:-:S02]  /*1050*/  HADD2.F32 R20, -RZ, R22.H0_H0 ;  /* 0x20000016ff147230 */ /* 0x010fc40000004100 */
[----:B------:R-:W-:Y:S01]  /*1060*/  FFMA.FTZ R11, R18, R11, R19 ;  /* 0x0000000b120b7223 */ /* 0x000fe20000010013 */
[----:B------:R-:W-:Y:S02]  /*1070*/  HADD2.F32 R22, -RZ, R22.H1_H1 ;  /* 0x30000016ff167230 */ /* 0x000fe40000004100 */
[--C-:B------:R-:W-:Y:S02]  /*1080*/  HADD2.F32 R18, -RZ, R13.reuse.H1_H1 ;  /* 0x3000000dff127230 */ /* 0x100fe40000004100 */
[----:B------:R-:W-:Y:S01]  /*1090*/  FFMA.FTZ R10, R21, R20, R10 ;  /* 0x00000014150a7223 */ /* 0x000fe2000001000a */
[----:B------:R-:W-:Y:S02]  /*10a0*/  HADD2.F32 R21, -RZ, R12.H1_H1 ;  /* 0x3000000cff157230 */ /* 0x000fe40000004100 */
[----:B------:R-:W-:Y:S02]  /*10b0*/  HADD2.F32 R20, -RZ, R13.H0_H0 ;  /* 0x2000000dff147230 */ /* 0x000fe40000004100 */
[----:B------:R-:W-:-:S02]  /*10c0*/  HADD2.F32 R13, -RZ, R23.H0_H0 ;  /* 0x20000017ff0d7230 */ /* 0x000fc40000004100 */
        /* <DEDUP_REMOVED lines=21> */
.L_x_22201:
        /* <DEDUP_REMOVED lines=8> */
[----:B0-----:R-:W-:-:S05]  /*12a0*/  @!P0 FSEL R8, R9, RZ, !P1 ;  /* 0x000000ff09088208 */ /* 0x001fca0004800000 */
[----:B------:R1:W-:Y:S01]  /*12b0*/  @!P0 STS [R39], R8 ;  /* 0x0000000827008388 */ /* 0x0003e20000000800 */
[----:B------:R-:W-:-:S13]  /*12c0*/  ISETP.GE.OR P0, PT, R11, R2, P0 ;  /* 0x000000020b00720c */ /* 0x000fda0000706670 */
[----:B-1----:R-:W-:-:S07]  /*12d0*/  @!P0 FMNMX.FTZ R28, R28, R9, !PT ;  /* 0x000000091c1c8209 */ /* 0x002fce0007810000 */
.L_x_22166:
[----:B------:R-:W-:Y:S05]  /*12e0*/  BSYNC B1 ;  /* 0x0000000000017941 */ /* 0x000fea0003800000 */
.L_x_22164:
        /* <DEDUP_REMOVED lines=9> */
.L_x_22163:
[----:B------:R-:W-:Y:S05]  /*1380*/  BSYNC B0 ;  /* 0x0000000000007941 */ /* 0x000fea0003800000 */
.L_x_22162:
        /* <DEDUP_REMOVED lines=12> */
.L_x_22207:
        /* <DEDUP_REMOVED lines=45> */
.L_x_22174:
        /* <DEDUP_REMOVED lines=11> */
.L_x_22173:
[----:B------:R-:W-:Y:S05]  /*17d0*/  BSYNC.RECONVERGENT B1 ;  /* 0x0000000000017941 */ /* 0x000fea0003800200 */
.L_x_22172:
        /* <DEDUP_REMOVED lines=12> */
.L_x_22177:
        /* <DEDUP_REMOVED lines=21> */
[C---:B---3-5:R-:W-:Y:S01]  /*19f0*/  FADD.FTZ R29, -R13.reuse, R27 ;  /* 0x0000001b0d1d7221 */ /* 0x068fe20000010100 */
        /* <DEDUP_REMOVED lines=78> */
.L_x_22176:
[----:B------:R-:W-:Y:S05]  /*1ee0*/  BSYNC.RECONVERGENT B1 ;  /* 0x0000000000017941 */ /* 0x000fea0003800200 */
.L_x_22175:
        /* <DEDUP_REMOVED lines=55> */
.L_x_22179:
[----:B------:R-:W-:Y:S05]  /*2260*/  BSYNC.RECONVERGENT B1 ;  /* 0x0000000000017941 */ /* 0x000fea0003800200 */
.L_x_22178:
        /* <DEDUP_REMOVED lines=26> */
.L_x_22171:
[----:B------:R-:W-:Y:S05]  /*2410*/  BSYNC.RECONVERGENT B0 ;  /* 0x0000000000007941 */ /* 0x000fea0003800200 */
.L_x_22170:
        /* <DEDUP_REMOVED lines=39> */
.L_x_22184:
[----:B------:R-:W0:Y:S01]  /*2690*/  LDS R13, [R12] ;  /* 0x000000000c0d7984 */ /* 0x000e220000000800 */
[----:B------:R-:W-:-:S05]  /*26a0*/  VIADD R15, R15, 0x1 ;  /* 0x000000010f0f7836 */ /* 0x000fca0000000000 */
[----:B------:R-:W-:Y:S01]  /*26b0*/  ISETP.NE.AND P0, PT, R15, RZ, PT ;  /* 0x000000ff0f00720c */ /* 0x000fe20003f05270 */
[----:B0-----:R-:W-:-:S05]  /*26c0*/  FMUL.FTZ R13, R13, R10 ;  /* 0x0000000a0d0d7220 */ /* 0x001fca0000410000 */
[----:B------:R0:W-:Y:S02]  /*26d0*/  STS [R12], R13 ;  /* 0x0000000d0c007388 */ /* 0x0001e40000000800 */
[----:B0-----:R-:W-:-:S05]  /*26e0*/  IADD3 R12, PT, PT, R12, 0x200, RZ ;  /* 0x000002000c0c7810 */ /* 0x001fca0007ffe0ff */
[----:B------:R-:W-:Y:S05]  /*26f0*/  @P0 BRA `(.L_x_22184) ;  /* 0xfffffffc00e40947 */ /* 0x000fea000383ffff */
.L_x_22183:
[----:B------:R-:W-:Y:S05]  /*2700*/  BSYNC.RECONVERGENT B1 ;  /* 0x0000000000017941 */ /* 0x000fea0003800200 */
.L_x_22182:
        /* <DEDUP_REMOVED lines=12> */
.L_x_22187:
[----:B------:R-:W0:Y:S01]  /*27d0*/  LDS R27, [R12+-0x400] ;  /* 0xfffc00000c1b7984 */ /* 0x000e220000000800 */
[----:B------:R-:W-:-:S03]  /*27e0*/  IADD3 R14, PT, PT, R14, 0x800, RZ ;  /* 0x000008000e0e7810 */ /* 0x000fc60007ffe0ff */
[----:B-----5:R-:W1:Y:S01]  /*27f0*/  LDS R29, [R12+-0x200] ;  /* 0xfffe00000c1d7984 */ /* 0x020e620000000800 */
        /* <DEDUP_REMOVED lines=22> */
[C---:B------:R-:W-:Y:S01]  /*2960*/  FMUL.FTZ R41, R10.reuse, R41 ;  /* 0x000000290a297220 */ /* 0x040fe20000410000 */
[C---:B------:R-:W-:Y:S02]  /*2970*/  FMUL.FTZ R43, R10.reuse, R43 ;  /* 0x0000002b0a2b7220 */ /* 0x040fe40000410000 */
[----:B------:R-:W-:Y:S01]  /*2980*/  STS [R12+-0x200], R29 ;  /* 0xfffe001d0c007388 */ /* 0x000fe20000000800 */
[----:B------:R-:W-:-:S03]  /*2990*/  FMUL.FTZ R45, R10, R45 ;  /* 0x0000002d0a2d7220 */ /* 0x000fc60000410000 */
[----:B------:R-:W-:Y:S01]  /*29a0*/  STS [R12], R31 ;  /* 0x0000001f0c007388 */ /* 0x000fe20000000800 */
[----:B0-----:R-:W-:-:S03]  /*29b0*/  FMUL.FTZ R27, R10, R16 ;  /* 0x000000100a1b7220 */ /* 0x001fc60000410000 */
        /* <DEDUP_REMOVED lines=21> */
.L_x_22186:
[----:B------:R-:W-:Y:S05]  /*2b10*/  BSYNC.RECONVERGENT B1 ;  /* 0x0000000000017941 */ /* 0x000fea0003800200 */
.L_x_22185:
        /* <DEDUP_REMOVED lines=31> */
.L_x_22189:
[----:B------:R-:W-:Y:S05]  /*2d10*/  BSYNC.RECONVERGENT B1 ;  /* 0x0000000000017941 */ /* 0x000fea0003800200 */
.L_x_22188:
        /* <DEDUP_REMOVED lines=14> */
.L_x_22181:
[----:B------:R-:W-:Y:S05]  /*2e00*/  BSYNC.RECONVERGENT B0 ;  /* 0x0000000000007941 */ /* 0x000fea0003800200 */
.L_x_22180:
[----:B------:R-:W-:Y:S01]  /*2e10*/  BAR.SYNC.DEFER_BLOCKING 0x0 ;  /* 0x0000000000007b1d */ /* 0x000fe20000010000 */
[----:B------:R-:W-:Y:S02]  /*2e20*/  ISETP.GE.AND P0, PT, R35, R6, PT ;  /* 0x000000062300720c */ /* 0x000fe40003f06270 */
[----:B------:R-:W-:-:S03]  /*2e30*/  CS2R R26, SRZ ;  /* 0x00000000001a7805 */ /* 0x000fc6000001ff00 */
[----:B------:R-:W2:Y:S01]  /*2e40*/  LDCU UR12, c[0x0][0x3cc] ;  /* 0x00007980ff0c77ac */ /* 0x000ea20008000800 */
[----:B------:R-:W-:Y:S01]  /*2e50*/  BSSY.RECONVERGENT B1, `(.L_x_22190) ;  /* 0x00000c5000017945 */ /* 0x000fe20003800200 */
[----:B------:R-:W3:Y:S06]  /*2e60*/  LDCU.64 UR6, c[0x0][0x398] ;  /* 0x00007300ff0677ac */ /* 0x000eec0008000a00 */
[----:B------:R-:W-:Y:S05]  /*2e70*/  @P0 BRA `(.L_x_22191) ;  /* 0x0000000c00080947 */ /* 0x000fea0003800000 */
[----:B------:R-:W4:Y:S01]  /*2e80*/  I2F.RP R14, R5 ;  /* 0x00000005000e7306 */ /* 0x000f220000209400 */
[----:B------:R-:W2:Y:S01]  /*2e90*/  LDCU UR4, c[0x0][0x3b8] ;  /* 0x00007700ff0477ac */ /* 0x000ea20008000800 */
[----:B-1----:R-:W-:Y:S01]  /*2ea0*/  SHF.R.U32.HI R12, RZ, 0x3, R24 ;  /* 0x00000003ff0c7819 */ /* 0x002fe20000011618 */
[----:B0-----:R-:W-:Y:S02]  /*2eb0*/  HFMA2 R13, -RZ, RZ, 0, 0 ;  /* 0x00000000ff0d7431 */ /* 0x001fe400000001ff */
[----:B------:R-:W-:Y:S01]  /*2ec0*/  VIADD R9, R9, 0x60 ;  /* 0x0000006009097836 */ /* 0x000fe20000000000 */
[----:B------:R-:W0:Y:S01]  /*2ed0*/  LDCU UR5, c[0x0][0x3d0] ;  /* 0x00007a00ff0577ac */ /* 0x000e220008000800 */
[----:B------:R-:W-:Y:S01]  /*2ee0*/  LOP3.LUT R12, R12, 0x7c, RZ, 0xc0, !PT ;  /* 0x0000007c0c0c7812 */ /* 0x000fe200078ec0ff */
[----:B------:R-:W-:Y:S01]  /*2ef0*/  IMAD.SHL.U32 R41, R24, 0x8, RZ ;  /* 0x0000000818297824 */ /* 0x000fe200078e00ff */
[C---:B------:R-:W-:Y:S01]  /*2f00*/  LEA R34, R35.reuse, 0x3, 0x4 ;  /* 0x0000000323227811 */ /* 0x040fe200078e20ff */
[----:B------:R-:W1:Y:S01]  /*2f10*/  LDCU.64 UR10, c[0x0][0x3a8] ;  /* 0x00007500ff0a77ac */ /* 0x000e620008000a00 */
[----:B-----5:R-:W-:Y:S01]  /*2f20*/  LEA R29, R8, R9, 0x18 ;  /* 0x00000009081d7211 */ /* 0x020fe200078ec0ff */
[----:B------:R-:W-:Y:S01]  /*2f30*/  IMAD.IADD R40, R35, 0x1, -R6 ;  /* 0x0000000123287824 */ /* 0x000fe200078e0a06 */
[----:B------:R-:W-:-:S02]  /*2f40*/  LOP3.LUT R37, R41, 0xf8, RZ, 0xc0, !PT ;  /* 0x000000f829257812 */ /* 0x000fc400078ec0ff */
[----:B------:R-:W-:Y:S01]  /*2f50*/  MOV R26, RZ ;  /* 0x000000ff001a7202 */ /* 0x000fe20000000f00 */
[----:B----4-:R-:W4:Y:S01]  /*2f60*/  MUFU.RCP R14, R14 ;  /* 0x0000000e000e7308 */ /* 0x010f220000001000 */
[----:B------:R-:W-:Y:S01]  /*2f70*/  LOP3.LUT R41, R34, 0x8, R41, 0xf8, !PT ;  /* 0x0000000822297812 */ /* 0x000fe200078ef829 */
[----:B--2---:R-:W-:Y:S01]  /*2f80*/  IMAD R15, R0, UR4, RZ ;  /* 0x00000004000f7c24 */ /* 0x004fe2000f8e02ff */
[----:B------:R-:W2:Y:S03]  /*2f90*/  LDCU UR4, c[0x0][0x3ec] ;  /* 0x00007d80ff0477ac */ /* 0x000ea60008000800 */
[----:B------:R-:W-:-:S04]  /*2fa0*/  IMAD.WIDE R12, R15, 0x4, R12 ;  /* 0x000000040f0c7825 */ /* 0x000fc800078e020c */
[----:B0-----:R-:W-:Y:S01]  /*2fb0*/  IMAD R30, R30, UR5, RZ ;  /* 0x000000051e1e7c24 */ /* 0x001fe2000f8e02ff */
[----:B-1----:R-:W-:-:S04]  /*2fc0*/  IADD3 R28, P0, PT, R12, UR10, RZ ;  /* 0x0000000a0c1c7c10 */ /* 0x002fc8000ff1e0ff */
[----:B------:R-:W-:Y:S01]  /*2fd0*/  IADD3.X R33, PT, PT, R13, UR11, RZ, P0, !PT ;  /* 0x0000000b0d217c10 */ /* 0x000fe200087fe4ff */
[----:B----4-:R-:W-:Y:S01]  /*2fe0*/  VIADD R10, R14, 0xffffffe ;  /* 0x0ffffffe0e0a7836 */ /* 0x010fe20000000000 */
[----:B------:R-:W-:Y:S01]  /*2ff0*/  SHF.R.S32.HI R31, RZ, 0x1f, R30 ;  /* 0x0000001fff1f7819 */ /* 0x000fe2000001141e */
[----:B------:R-:W-:Y:S02]  /*3000*/  IMAD.SHL.U32 R14, R24, 0x20, RZ ;  /* 0x00000020180e7824 */ /* 0x000fe400078e00ff */
[----:B------:R0:W1:Y:S01]  /*3010*/  F2I.FTZ.U32.TRUNC.NTZ R11, R10 ;  /* 0x0000000a000b7305 */ /* 0x000062000021f000 */
[----:B--2---:R-:W-:Y:S02]  /*3020*/  VIADD R36, R36, -UR4 ;  /* 0x8000000424247c36 */ /* 0x004fe40008000000 */
[----:B0-----:R-:W-:-:S05]  /*3030*/  LOP3.LUT R10, R14, 0x20, RZ, 0xe2, !PT ;  /* 0x000000200e0a7812 */ /* 0x001fca00078ee2ff */
[C---:B------:R-:W-:Y:S01]  /*3040*/  IMAD R10, R35.reuse, 0x40, R10 ;  /* 0x00000040230a7824 */ /* 0x040fe200078e020a */
[----:B-1----:R-:W-:Y:S02]  /*3050*/  IADD3 R15, PT, PT, RZ, -R11, RZ ;  /* 0x8000000bff0f7210 */ /* 0x002fe40007ffe0ff */
[----:B------:R-:W-:Y:S02]  /*3060*/  IADD3 R35, PT, PT, R35, 0x1, RZ ;  /* 0x0000000123237810 */ /* 0x000fe40007ffe0ff */
[----:B------:R-:W-:Y:S02]  /*3070*/  MOV R14, R15 ;  /* 0x0000000f000e7202 */ /* 0x000fe40000000f00 */
[----:B------:R-:W-:Y:S01]  /*3080*/  IADD3 R29, PT, PT, R10, 0x10, R29 ;  /* 0x000000100a1d7810 */ /* 0x000fe20007ffe01d */
[----:B------:R-:W-:Y:S02]  /*3090*/  HFMA2 R10, -RZ, RZ, 0, 0 ;  /* 0x00000000ff0a7431 */ /* 0x000fe400000001ff */
[----:B------:R-:W-:-:S04]  /*30a0*/  IMAD R9, R14, R5, RZ ;  /* 0x000000050e097224 */ /* 0x000fc800078e02ff */
[----:B------:R-:W-:-:S07]  /*30b0*/  IMAD.HI.U32 R32, R11, R9, R10 ;  /* 0x000000090b207227 */ /* 0x000fce00078e000a */
.L_x_22198:
        /* <DEDUP_REMOVED lines=51> */
[----:B------:R1:W4:Y:S01]  /*33f0*/  LDS.128 R16, [R29] ;  /* 0x000000001d107984 */ /* 0x0003220000000c00 */
        /* <DEDUP_REMOVED lines=10> */
[----:B------:R-:W-:Y:S02]  /*34a0*/  F2FP.F16.F32.PACK_AB R22, R23, R22 ;  /* 0x000000161716723e */ /* 0x000fe400000000ff */
[----:B------:R-:W-:-:S07]  /*34b0*/  IADD3 R21, PT, PT, R41, -0x3, RZ ;  /* 0xfffffffd29157810 */ /* 0x000fce0007ffe0ff */
[----:B-1--4-:R-:W-:Y:S05]  /*34c0*/  @P0 BRA `(.L_x_22195) ;  /* 0x0000000000780947 */ /* 0x012fea0003800000 */
[C---:B------:R-:W-:Y:S01]  /*34d0*/  IADD3 R39, PT, PT, R41.reuse, 0x1, RZ ;  /* 0x0000000129277810 */ /* 0x040fe20007ffe0ff */
[----:B------:R-:W-:Y:S01]  /*34e0*/  VIADD R23, R41, 0xffffffff ;  /* 0xffffffff29177836 */ /* 0x000fe20000000000 */
[C---:B-----5:R-:W-:Y:S02]  /*34f0*/  PRMT R38, R14.reuse, 0x7632, R38 ;  /* 0x000076320e267816 */ /* 0x060fe40000000026 */
        /* <DEDUP_REMOVED lines=8> */
[----:B------:R-:W-:Y:S02]  /*3580*/  IADD3 R23, PT, PT, R41, -0x2, RZ ;  /* 0xfffffffe29177810 */ /* 0x000fe40007ffe0ff */
[-C--:B------:R-:W-:Y:S02]  /*3590*/  ISETP.GE.AND P4, PT, R39, R2.reuse, PT ;  /* 0x000000022700720c */ /* 0x080fe40003f86270 */
[----:B------:R-:W-:Y:S02]  /*35a0*/  PRMT R39, R13, 0x7632, R39 ;  /* 0x000076320d277816 */ /* 0x000fe40000000027 */
[-C--:B------:R-:W-:Y:S02]  /*35b0*/  ISETP.GE.AND P1, PT, R41, R2.reuse, PT ;  /* 0x000000022900720c */ /* 0x080fe40003f26270 */
[----:B------:R-:W-:-:S02]  /*35c0*/  ISETP.GE.AND P5, PT, R23, R2, PT ;  /* 0x000000021700720c */ /* 0x000fc40003fa6270 */
[----:B------:R-:W-:Y:S02]  /*35d0*/  SEL R13, R13, RZ, !P6 ;  /* 0x000000ff0d0d7207 */ /* 0x000fe40007000000 */
        /* <DEDUP_REMOVED lines=13> */
.L_x_22195:
[----:B------:R-:W-:Y:S05]  /*36b0*/  BSYNC.RECONVERGENT B2 ;  /* 0x0000000000027941 */ /* 0x000fea0003800200 */
.L_x_22194:
[----:B------:R-:W-:Y:S04]  /*36c0*/  BSSY.RECONVERGENT B2, `(.L_x_22196) ;  /* 0x0000020000027945 */ /* 0x000fe80003800200 */
[----:B------:R-:W-:Y:S05]  /*36d0*/  @P0 BRA `(.L_x_22197) ;  /* 0x0000000000780947 */ /* 0x000fea0003800000 */
[-C--:B------:R-:W-:Y:S01]  /*36e0*/  ISETP.GE.AND P6, PT, R21, R2.reuse, PT ;  /* 0x000000021500720c */ /* 0x080fe20003fc6270 */
[C---:B------:R-:W-:Y:S01]  /*36f0*/  VIADD R21, R41.reuse, 0xfffffffe ;  /* 0xfffffffe29157836 */ /* 0x040fe20000000000 */
[C---:B------:R-:W-:Y:S01]  /*3700*/  IADD3 R23, PT, PT, R41.reuse, -0x1, RZ ;  /* 0xffffffff29177810 */ /* 0x040fe20007ffe0ff */
[----:B------:R-:W-:Y:S01]  /*3710*/  VIADD R39, R41, 0x1 ;  /* 0x0000000129277836 */ /* 0x000fe20000000000 */
[----:B-----5:R-:W-:Y:S02]  /*3720*/  PRMT R42, R11, 0x7632, R42 ;  /* 0x000076320b2a7816 */ /* 0x020fe4000000002a */
[-C--:B------:R-:W-:Y:S02]  /*3730*/  ISETP.GE.AND P2, PT, R21, R2.reuse, PT ;  /* 0x000000021500720c */ /* 0x080fe40003f46270 */
[----:B------:R-:W-:Y:S01]  /*3740*/  ISETP.GE.AND P4, PT, R39, R2, PT ;  /* 0x000000022700720c */ /* 0x000fe20003f86270 */
[C---:B------:R-:W-:Y:S01]  /*3750*/  VIADD R39, R41.reuse, 0x3 ;  /* 0x0000000329277836 */ /* 0x040fe20000000000 */
[----:B------:R-:W-:-:S02]  /*3760*/  IADD3 R21, PT, PT, R41, 0x4, RZ ;  /* 0x0000000429157810 */ /* 0x000fc40007ffe0ff */
[-C--:B------:R-:W-:Y:S02]  /*3770*/  ISETP.GE.AND P5, PT, R23, R2.reuse, PT ;  /* 0x000000021700720c */ /* 0x080fe40003fa6270 */
[----:B------:R-:W-:Y:S02]  /*3780*/  IADD3 R23, PT, PT, R41, 0x2, RZ ;  /* 0x0000000229177810 */ /* 0x000fe40007ffe0ff */
[-C--:B------:R-:W-:Y:S02]  /*3790*/  ISETP.GE.AND P0, PT, R21, R2.reuse, PT ;  /* 0x000000021500720c */ /* 0x080fe40003f06270 */
[----:B------:R-:W-:Y:S02]  /*37a0*/  PRMT R21, R8, 0x7632, R21 ;  /* 0x0000763208157816 */ /* 0x000fe40000000015 */
[-C--:B------:R-:W-:Y:S02]  /*37b0*/  ISETP.GE.AND P1, PT, R23, R2.reuse, PT ;  /* 0x000000021700720c */ /* 0x080fe40003f26270 */
[----:B------:R-:W-:-:S02]  /*37c0*/  ISETP.GE.AND P3, PT, R39, R2, PT ;  /* 0x000000022700720c */ /* 0x000fc40003f66270 */
[----:B------:R-:W-:Y:S02]  /*37d0*/  SEL R8, R8, RZ, !P6 ;  /* 0x000000ff08087207 */ /* 0x000fe40007000000 */
[----:B------:R-:W-:Y:S02]  /*37e0*/  ISETP.GE.AND P6, PT, R41, R2, PT ;  /* 0x000000022900720c */ /* 0x000fe40003fc6270 */
[C---:B------:R-:W-:Y:S02]  /*37f0*/  PRMT R23, R9.reuse, 0x7632, R23 ;  /* 0x0000763209177816 */ /* 0x040fe40000000017 */
[C---:B------:R-:W-:Y:S02]  /*3800*/  PRMT R39, R10.reuse, 0x7632, R39 ;  /* 0x000076320a277816 */ /* 0x040fe40000000027 */
        /* <DEDUP_REMOVED lines=11> */
.L_x_22197:
[----:B------:R-:W-:Y:S05]  /*38c0*/  BSYNC.RECONVERGENT B2 ;  /* 0x0000000000027941 */ /* 0x000fea0003800200 */
.L_x_22196:
[C---:B-----5:R-:W-:Y:S02]  /*38d0*/  HMUL2 R13, R22.reuse, R13 ;  /* 0x0000000d160d7232 */ /* 0x060fe40000000000 */
[----:B------:R-:W-:Y:S01]  /*38e0*/  HFMA2 R9, R22, R9, -RZ ;  /* 0x0000000916097231 */ /* 0x000fe200001000ff */
[----:B------:R-:W-:Y:S01]  /*38f0*/  F2FP.F16.F32.PACK_AB R16, R17, R16 ;  /* 0x000000101110723e */ /* 0x000fe200000000ff */
[C---:B------:R-:W-:Y:S02]  /*3900*/  HFMA2 R13, R20.reuse, R12, R13 ;  /* 0x0000000c140d7231 */ /* 0x040fe4000000000d */
[----:B------:R-:W-:Y:S01]  /*3910*/  HFMA2 R9, R20, R8, R9 ;  /* 0x0000000814097231 */ /* 0x000fe20000000009 */
[----:B------:R-:W-:Y:S01]  /*3920*/  F2FP.F16.F32.PACK_AB R18, R19, R18 ;  /* 0x000000121312723e */ /* 0x000fe200000000ff */
[C---:B------:R-:W-:Y:S02]  /*3930*/  HFMA2 R13, R16.reuse, R14, R13 ;  /* 0x0000000e100d7231 */ /* 0x040fe4000000000d */
[----:B------:R-:W-:-:S02]  /*3940*/  HFMA2 R9, R16, R10, R9 ;  /* 0x0000000a10097231 */ /* 0x000fc40000000009 */
[C---:B------:R-:W-:Y:S02]  /*3950*/  HFMA2 R13, R18.reuse, R15, R13 ;  /* 0x0000000f120d7231 */ /* 0x040fe4000000000d */
[----:B------:R-:W-:-:S03]  /*3960*/  HFMA2 R9, R18, R11, R9 ;  /* 0x0000000b12097231 */ /* 0x000fc60000000009 */
[----:B------:R-:W-:Y:S02]  /*3970*/  HADD2.F32 R8, -RZ, R13.H0_H0 ;  /* 0x2000000dff087230 */ /* 0x000fe40000004100 */
[----:B------:R-:W-:Y:S02]  /*3980*/  HADD2.F32 R10, -RZ, R9.H0_H0 ;  /* 0x20000009ff0a7230 */ /* 0x000fe40000004100 */
[----:B------:R-:W-:Y:S02]  /*3990*/  HADD2.F32 R13, -RZ, R13.H1_H1 ;  /* 0x3000000dff0d7230 */ /* 0x000fe40000004100 */
[----:B------:R-:W-:-:S03]  /*39a0*/  HADD2.F32 R9, -RZ, R9.H1_H1 ;  /* 0x30000009ff097230 */ /* 0x000fc60000004100 */
[----:B------:R-:W-:Y:S02]  /*39b0*/  FADD.FTZ R13, R8, R13 ;  /* 0x0000000d080d7221 */ /* 0x000fe40000010000 */
[----:B------:R-:W-:Y:S02]  /*39c0*/  FADD.FTZ R10, R10, R9 ;  /* 0x000000090a0a7221 */ /* 0x000fe40000010000 */
[----:B------:R-:W-:Y:S02]  /*39d0*/  FADD.FTZ R26, R26, R13 ;  /* 0x0000000d1a1a7221 */ /* 0x000fe40000010000 */
[----:B------:R-:W-:-:S07]  /*39e0*/  FADD.FTZ R27, R27, R10 ;  /* 0x0000000a1b1b7221 */ /* 0x000fce0000010000 */
.L_x_22193:
[----:B---3--:R-:W-:Y:S05]  /*39f0*/  BSYNC.RECONVERGENT B0 ;  /* 0x0000000000007941 */ /* 0x008fea0003800200 */
.L_x_22192:
        /* <DEDUP_REMOVED lines=10> */
.L_x_22191:
[----:B--23--:R-:W-:Y:S05]  /*3aa0*/  BSYNC.RECONVERGENT B1 ;  /* 0x0000000000017941 */ /* 0x00cfea0003800200 */
.L_x_22190:
[----:B------:R-:W2:Y:S01]  /*3ab0*/  S2UR UR5, SR_CgaCtaId ;  /* 0x00000000000579c3 */ /* 0x000ea20000008800 */
[----:B------:R-:W3:Y:S01]  /*3ac0*/  SHFL.BFLY PT, R5, R26, 0x1, 0x1f ;  /* 0x0c201f001a057f89 */ /* 0x000ee200000e0000 */
[----:B------:R-:W-:Y:S01]  /*3ad0*/  LOP3.LUT R6, R24, 0x1, RZ, 0xc0, !PT ;  /* 0x0000000118067812 */ /* 0x000fe200078ec0ff */
[----:B------:R-:W-:Y:S01]  /*3ae0*/  UMOV UR4, 0x400 ;  /* 0x0000040000047882 */ /* 0x000fe20000000000 */
[----:B------:R-:W-:Y:S01]  /*3af0*/  SHF.R.U32.HI R25, RZ, 0x1, R25 ;  /* 0x00000001ff197819 */ /* 0x000fe20000011619 */
[----:B------:R-:W4:Y:S03]  /*3b00*/  SHFL.BFLY PT, R2, R27, 0x1, 0x1f ;  /* 0x0c201f001b027f89 */ /* 0x000f2600000e0000 */
        /* <DEDUP_REMOVED lines=18> */
[----:B------:R-:W2:Y:S04]  /*3c30*/  @!P0 LDS R2, [R7] ;  /* 0x0000000007028984 */ /* 0x000ea80000000800 */
[----:B------:R-:W3:Y:S01]  /*3c40*/  @!P0 LDS R9, [R7+0x40] ;  /* 0x0000400007098984 */ /* 0x000ee20000000800 */
[----:B--2---:R-:W-:Y:S01]  /*3c50*/  @!P0 FADD.FTZ R5, R5, R2 ;  /* 0x0000000205058221 */ /* 0x004fe20000010000 */
[----:B------:R-:W-:Y:S01]  /*3c60*/  BAR.SYNC.DEFER_BLOCKING 0x0 ;  /* 0x0000000000007b1d */ /* 0x000fe20000010000 */
[----:B---3--:R-:W-:Y:S01]  /*3c70*/  @!P0 FADD.FTZ R6, R6, R9 ;  /* 0x0000000906068221 */ /* 0x008fe20000010000 */
[----:B------:R-:W-:-:S04]  /*3c80*/  ISETP.GT.U32.AND P0, PT, R24, 0x1f, PT ;  /* 0x0000001f1800780c */ /* 0x000fc80003f04070 */
[----:B------:R2:W-:Y:S04]  /*3c90*/  @!P1 STS [R25], R5 ;  /* 0x0000000519009388 */ /* 0x0005e80000000800 */
[----:B------:R2:W-:Y:S01]  /*3ca0*/  @!P1 STS [R25+0x40], R6 ;  /* 0x0000400619009388 */ /* 0x0005e20000000800 */
[----:B------:R-:W-:Y:S06]  /*3cb0*/  BAR.SYNC.DEFER_BLOCKING 0x0 ;  /* 0x0000000000007b1d */ /* 0x000fec0000010000 */
[----:B------:R2:W3:Y:S04]  /*3cc0*/  @!P2 LDS R2, [R7] ;  /* 0x000000000702a984 */ /* 0x0004e80000000800 */
        /* <DEDUP_REMOVED lines=8> */
[----:B------:R-:W1:Y:S01]  /*3d50*/  LDCU.64 UR6, c[0x0][0x380] ;  /* 0x00007000ff0677ac */ /* 0x000e620008000a00 */
[----:B------:R-:W-:Y:S01]  /*3d60*/  SHF.R.U32.HI R3, RZ, 0x1, R24 ;  /* 0x00000001ff037819 */ /* 0x000fe20000011618 */
[----:B--23--:R-:W-:Y:S01]  /*3d70*/  @!P2 FADD.FTZ R5, R2, R5 ;  /* 0x000000050205a221 */ /* 0x00cfe20000010000 */
[----:B------:R-:W-:Y:S01]  /*3d80*/  SHF.L.U32 R0, R0, 0x5, RZ ;  /* 0x0000000500007819 */ /* 0x000fe200000006ff */
[----:B----4-:R-:W-:-:S05]  /*3d90*/  @!P2 FADD.FTZ R6, R9, R6 ;  /* 0x000000060906a221 */ /* 0x010fca0000010000 */
[----:B------:R-:W-:Y:S01]  /*3da0*/  F2FP.F16.F32.PACK_AB R5, R6, R5 ;  /* 0x000000050605723e */ /* 0x000fe200000000ff */
[----:B0-----:R-:W-:-:S06]  /*3db0*/  USHF.L.U32 UR4, UR4, 0x5, URZ ;  /* 0x0000000504047899 */ /* 0x001fcc00080006ff */
[----:B------:R-:W-:-:S04]  /*3dc0*/  IADD3 R0, P0, P1, R3, UR4, R0 ;  /* 0x0000000403007c10 */ /* 0x000fc8000f91e000 */
[----:B------:R-:W-:Y:S02]  /*3dd0*/  IADD3.X R3, PT, PT, RZ, RZ, RZ, P0, P1 ;  /* 0x000000ffff037210 */ /* 0x000fe400007e24ff */
[----:B-1----:R-:W-:-:S04]  /*3de0*/  LEA R2, P0, R0, UR6, 0x1 ;  /* 0x0000000600027c11 */ /* 0x002fc8000f8008ff */
[----:B------:R-:W-:Y:S02]  /*3df0*/  LEA.HI.X R3, R0, UR7, R3, 0x1, P0 ;  /* 0x0000000700037c11 */ /* 0x000fe400080f0c03 */
[----:B------:R-:W-:-:S03]  /*3e00*/  PRMT R0, R5, 0x7632, R0 ;  /* 0x0000763205007816 */ /* 0x000fc60000000000 */
[----:B------:R-:W-:Y:S04]  /*3e10*/  STG.E.U16 desc[UR8][R2.64], R5 ;  /* 0x0000000502007986 */ /* 0x000fe8000c101508 */
[----:B------:R-:W-:Y:S01]  /*3e20*/  STG.E.U16 desc[UR8][R2.64+0x20], R0 ;  /* 0x0000200002007986 */ /* 0x000fe2000c101508 */
[----:B------:R-:W-:Y:S05]  /*3e30*/  EXIT ;  /* 0x000000000000794d */ /* 0x000fea0003800000 */
.L_x_22167:
        /* <DEDUP_REMOVED lines=8> */
.L_x_22200:
[----:B------:R-:W-:Y:S05]  /*3ec0*/  BSYNC B2 ;  /* 0x0000000000027941 */ /* 0x000fea0003800000 */
.L_x_22199:
[----:B------:R-:W-:Y:S01]  /*3ed0*/  IMAD.MOV.U32 R9, RZ, RZ, R10 ;  /* 0x000000ffff097224 */ /* 0x000fe200078e000a */
[----:B------:R-:W-:Y:S06]  /*3ee0*/  BRA `(.L_x_22201) ;  /* 0xffffffd000cc7947 */ /* 0x000fec000383ffff */
.L_x_22169:
        /* <DEDUP_REMOVED lines=8> */
.L_x_22203:
[----:B------:R-:W-:Y:S05]  /*3f70*/  BSYNC B0 ;  /* 0x0000000000007941 */ /* 0x000fea0003800000 */
.L_x_22202:
        /* <DEDUP_REMOVED lines=8> */
.L_x_22204:
[----:B------:R-:W-:Y:S01]  /*4000*/  HFMA2 R13, -RZ, RZ, 0, 2.384185791015625e-07 ;  /* 0x00000004ff0d7431 */ /* 0x000fe200000001ff */
[----:B------:R-:W-:-:S04]  /*4010*/  MOV R8, R10 ;  /* 0x0000000a00087202 */ /* 0x000fc80000000f00 */
[----:B------:R-:W-:-:S05]  /*4020*/  FMNMX.FTZ R8, R9, R8, !PT ;  /* 0x0000000809087209 */ /* 0x000fca0007810000 */
[----:B------:R-:W-:-:S07]  /*4030*/  IMAD.MOV.U32 R9, RZ, RZ, R8 ;  /* 0x000000ffff097224 */ /* 0x000fce00078e0008 */
[----:B------:R-:W-:Y:S05]  /*4040*/  WARPSYNC.COLLECTIVE R12, `(.L_x_22205) ;  /* 0x000000000c087348 */ /* 0x000fea0003c00000 */
[----:B------:R0:W1:Y:S02]  /*4050*/  SHFL.BFLY P2, R10, R9, R13, R14 ;  /* 0x0c00000d090a7389 */ /* 0x000064000004000e */
[----:B01----:R-:W-:Y:S05]  /*4060*/  ENDCOLLECTIVE ;  /* 0x000000000000791b */ /* 0x003fea0003800000 */
.L_x_22205:
[----:B------:R-:W-:Y:S02]  /*4070*/  IMAD.MOV.U32 R13, RZ, RZ, 0x2 ;  /* 0x00000002ff0d7424 */ /* 0x000fe400078e00ff */
[----:B------:R-:W-:-:S05]  /*4080*/  IMAD.MOV.U32 R11, RZ, RZ, R10 ;  /* 0x000000ffff0b7224 */ /* 0x000fca00078e000a */
[----:B------:R-:W-:-:S04]  /*4090*/  FMNMX.FTZ R11, R8, R11, !PT ;  /* 0x0000000b080b7209 */ /* 0x000fc80007810000 */
[----:B------:R-:W-:-:S07]  /*40a0*/  MOV R9, R11 ;  /* 0x0000000b00097202 */ /* 0x000fce0000000f00 */
[----:B------:R-:W-:Y:S05]  /*40b0*/  WARPSYNC.COLLECTIVE R12, `(.L_x_22206) ;  /* 0x000000000c087348 */ /* 0x000fea0003c00000 */
[----:B------:R0:W1:Y:S02]  /*40c0*/  SHFL.BFLY P2, R10, R9, R13, R14 ;  /* 0x0c00000d090a7389 */ /* 0x000064000004000e */
[----:B01----:R-:W-:Y:S05]  /*40d0*/  ENDCOLLECTIVE ;  /* 0x000000000000791b */ /* 0x003fea0003800000 */
.L_x_22206:
[----:B------:R-:W-:Y:S05]  /*40e0*/  BRA `(.L_x_22207) ;  /* 0xffffffd000d87947 */ /* 0x000fea000383ffff */
.L_x_22208:
        /* <DEDUP_REMOVED lines=9> */
.L_x_25985:


//--------------------- .text._ZN4vllm25paged_attention_v1_kernelIttLi256ELi8ELi128ELNS_18Fp8KVCacheDataTypeE0ELb0EEEvPT_PKS2_PKT0_S8_ifPKiSA_iPKfiiiSC_SC_iiiii --------------------------
	.section	.text._ZN4vllm25paged_attention_v1_kernelIttLi256ELi8ELi128ELNS_18Fp8KVCacheDataTypeE0ELb0EEEvPT_PKS2_PKT0_S8_ifPKiSA_iPKfiiiSC_SC_iiiii,"ax",@progbits
	.align	128
        .global         _ZN4vllm25paged_attention_v1_kernelIttLi256ELi8ELi128ELNS_18Fp8KVCacheDataTypeE0ELb0EEEvPT_PKS2_PKT0_S8_ifPKiSA_iPKfiiiSC_SC_iiiii
        .type           _ZN4vllm25paged_attention_v1_kernelIttLi256ELi8ELi128ELNS_18Fp8KVCacheDataTypeE0ELb0EEEvPT_PKS2_PKT0_S8_ifPKiSA_iPKfiiiSC_SC_iiiii,@function
        .size           _ZN4vllm25paged_attention_v1_kernelIttLi256ELi8ELi128ELNS_18Fp8KVCacheDataTypeE0ELb0EEEvPT_PKS2_PKT0_S8_ifPKiSA_iPKfiiiSC_SC_iiiii,(.L_x_25986 - _ZN4vllm25paged_attention_v1_kernelIttLi256ELi8ELi128ELNS_18Fp8KVCacheDataTypeE0ELb0EEEvPT_PKS2_PKT0_S8_ifPKiSA_iPKfiiiSC_SC_iiiii)
        .other          _ZN4vllm25paged_attention_v1_kernelIttLi256ELi8ELi128ELNS_18Fp8KVCacheDataTypeE0ELb0EEEvPT_PKS2_PKT0_S8_ifPKiSA_iPKfiiiSC_SC_iiiii,@"STO_CUDA_ENTRY STV_DEFAULT"
_ZN4vllm25paged_attention_v1_kernelIttLi256ELi8ELi128ELNS_18Fp8KVCacheDataTypeE0ELb0EEEvPT_PKS2_PKT0_S8_ifPKiSA_iPKfiiiSC_SC_iiiii:
.text._ZN4vllm25paged_attention_v1_kernelIttLi256ELi8ELi128ELNS_18Fp8KVCacheDataTypeE0ELb0EEEvPT_PKS2_PKT0_S8_ifPKiSA_iPKfiiiSC_SC_iiiii:
        /* <DEDUP_REMOVED lines=18> */
[----:B------:R-:W-:Y:S02]  /*0120*/  @!P1 SHF.L.U32 R3, R4, 0x1, RZ ;  /* 0x0000000104039819 */ /* 0x000fe400000006ff */
[----:B----4-:R-:W-:-:S04]  /*0130*/  @!P1 SHF.L.U32 R2, R16, 0x8, RZ ;  /* 0x0000000810029819 */ /* 0x010fc800000006ff */
[----:B------:R-:W-:Y:S01]  /*0140*/  @!P1 IADD3 R3, P2, P3, R3, R0, R2 ;  /* 0x0000000003039210 */ /* 0x000fe20007b5e002 */
[----:B------:R-:W1:Y:S01]  /*0150*/  @P0 LDC.64 R8, c[0x0][0x3c0] ;  /* 0x0000f000ff080b82 */ /* 0x000e620000000a00 */
[----:B------:R-:W-:-:S04]  /*0160*/  SHF.R.S32.HI R0, RZ, 0x1f, R0 ;  /* 0x0000001fff007819 */ /* 0x000fc80000011400 */
[----:B------:R-:W-:Y:S02]  /*0170*/  @!P1 IADD3.X R0, PT, PT, RZ, R0, RZ, P2, P3 ;  /* 0x00000000ff009210 */ /* 0x000fe400017e64ff */
[C---:B0-----:R-:W-:Y:S02]  /*0180*/  @!P1 LEA R2, P2, R3.reuse, R6, 0x1 ;  /* 0x0000000603029211 */ /* 0x041fe400078408ff */
[----:B------:R-:W0:Y:S02]  /*0190*/  LDC R6, c[0x0][0x3a0] ;  /* 0x0000e800ff067b82 */ /* 0x000e240000000800 */
[----:B------:R-:W-:-:S05]  /*01a0*/  @!P1 LEA.HI.X R3, R3, R7, R0, 0x1, P2 ;  /* 0x0000000703039211 */ /* 0x000fca00010f0c00 */
[----:B------:R3:W4:Y:S01]  /*01b0*/  @!P1 LDG.E.CONSTANT R2, desc[UR6][R2.64] ;  /* 0x0000000602029981 */ /* 0x000722000c1e9900 */
[----:B0-----:R-:W-:-:S04]  /*01c0*/  IABS R13, R6 ;  /* 0x00000006000d7213 */ /* 0x001fc80000000000 */
[----:B------:R-:W0:Y:S08]  /*01d0*/  I2F.RP R0, R13 ;  /* 0x0000000d00007306 */ /* 0x000e300000209400 */
[----:B0-----:R-:W0:Y:S01]  /*01e0*/  MUFU.RCP R0, R0 ;  /* 0x0000000000007308 */ /* 0x001e220000001000 */
[----:B------:R-:W3:Y:S01]  /*01f0*/  LDC R7, c[0x0][0x370] ;  /* 0x0000dc00ff077b82 */ /* 0x000ee20000000800 */
[----:B0-----:R-:W-:-:S06]  /*0200*/  IADD3 R10, PT, PT, R0, 0xffffffe, RZ ;  /* 0x0ffffffe000a7810 */ /* 0x001fcc0007ffe0ff */
[----:B------:R0:W3:Y:S01]  /*0210*/  F2I.FTZ.U32.TRUNC.NTZ R11, R10 ;  /* 0x0000000a000b7305 */ /* 0x0000e2000021f000 */
[----:B-1----:R-:W-:-:S05]  /*0220*/  @P0 IMAD.WIDE.U32 R8, R16, 0x4, R8 ;  /* 0x0000000410080825 */ /* 0x002fca00078e0008 */
[----:B------:R1:W5:Y:S01]  /*0230*/  @P0 LDG.E.CONSTANT R19, desc[UR6][R8.64] ;  /* 0x0000000608130981 */ /* 0x000362000c1e9900 */
[----:B0-----:R-:W-:Y:S01]  /*0240*/  IMAD.MOV.U32 R10, RZ, RZ, RZ ;  /* 0x000000ffff0a7224 */ /* 0x001fe200078e00ff */
        /* <DEDUP_REMOVED lines=14> */
[----:B------:R-:W-:-:S06]  /*0330*/  @P0 IADD3 R5, PT, PT, R5, 0x1, RZ ;  /* 0x0000000105050810 */ /* 0x000fcc0007ffe0ff */
[----:B------:R-:W-:Y:S02]  /*0340*/  @!P3 IADD3 R5, PT, PT, RZ, -R5, RZ ;  /* 0x80000005ff05b210 */ /* 0x000fe40007ffe0ff */
[----:B------:R-:W-:-:S04]  /*0350*/  @!P2 LOP3.LUT R5, RZ, R6, RZ, 0x33, !PT ;  /* 0x00000006ff05a212 */ /* 0x000fc800078e33ff */
[----:B------:R-:W-:-:S04]  /*0360*/  IABS R11, R5 ;  /* 0x00000005000b7213 */ /* 0x000fc80000000000 */
[----:B------:R-:W0:Y:S08]  /*0370*/  I2F.RP R0, R11 ;  /* 0x0000000b00007306 */ /* 0x000e300000209400 */
[----:B0-----:R-:W0:Y:S02]  /*0380*/  MUFU.RCP R0, R0 ;  /* 0x0000000000007308 */ /* 0x001e240000001000 */
[----:B0-----:R-:W-:-:S06]  /*0390*/  VIADD R8, R0, 0xffffffe ;  /* 0x0ffffffe00087836 */ /* 0x001fcc0000000000 */
[----:B------:R0:W1:Y:S01]  /*03a0*/  F2I.FTZ.U32.TRUNC.NTZ R9, R8 ;  /* 0x0000000800097305 */ /* 0x000062000021f000 */
[----:B------:R-:W3:Y:S01]  /*03b0*/  S2UR UR5, SR_CgaCtaId ;  /* 0x00000000000579c3 */ /* 0x000ee20000008800 */
        /* <DEDUP_REMOVED lines=8> */
[----:B------:R-:W-:Y:S01]  /*0440*/  IMAD R6, R8, R3, R6 ;  /* 0x0000000308067224 */ /* 0x000fe200078e0206 */
[----:B------:R-:W-:Y:S01]  /*0450*/  UMOV UR4, 0x400 ;  /* 0x0000040000047882 */ /* 0x000fe20000000000 */
[----:B---3--:R-:W-:-:S03]  /*0460*/  IMAD.U32 R0, RZ, RZ, UR5 ;  /* 0x00000005ff007e24 */ /* 0x008fc6000f8e00ff */
[----:B------:R-:W-:Y:S01]  /*0470*/  ISETP.GT.U32.AND P2, PT, R11, R6, PT ;  /* 0x000000060b00720c */ /* 0x000fe20003f44070 */
[----:B------:R-:W0:Y:S01]  /*0480*/  LDCU UR5, c[0x0][0x3cc] ;  /* 0x00007980ff0577ac */ /* 0x000e220008000800 */
[----:B------:R-:W-:Y:S02]  /*0490*/  SHF.L.U32 R9, R4, 0x7, RZ ;  /* 0x0000000704097819 */ /* 0x000fe400000006ff */
[----:B------:R-:W-:Y:S01]  /*04a0*/  MOV R3, UR4 ;  /* 0x0000000400037c02 */ /* 0x000fe20008000f00 */
[----:B------:R-:W1:Y:S01]  /*04b0*/  LDCU UR4, c[0x0][0x3b8] ;  /* 0x00007700ff0477ac */ /* 0x000e620008000800 */
[----:B------:R-:W-:Y:S02]  /*04c0*/  LOP3.LUT R9, R9, 0x180, RZ, 0xc0, !PT ;  /* 0x0000018009097812 */ /* 0x000fe400078ec0ff */
[----:B------:R-:W-:-:S04]  /*04d0*/  LEA R10, R0, R3, 0x18 ;  /* 0x00000003000a7211 */ /* 0x000fc800078ec0ff */
[----:B------:R-:W-:Y:S02]  /*04e0*/  IADD3 R9, PT, PT, R9, R10, RZ ;  /* 0x0000000a09097210 */ /* 0x000fe40007ffe0ff */
[-C--:B------:R-:W-:Y:S02]  /*04f0*/  @!P2 IADD3 R6, PT, PT, R6, -R11.reuse, RZ ;  /* 0x8000000b0606a210 */ /* 0x080fe40007ffe0ff */
[----:B------:R-:W-:Y:S02]  /*0500*/  SHF.R.U32.HI R10, RZ, 0x2, R4 ;  /* 0x00000002ff0a7819 */ /* 0x000fe40000011604 */
[----:B------:R-:W-:-:S03]  /*0510*/  ISETP.GE.U32.AND P0, PT, R6, R11, PT ;  /* 0x0000000b0600720c */ /* 0x000fc60003f06070 */
[----:B------:R-:W-:Y:S01]  /*0520*/  @!P1 IMAD R11, R10, 0x4, R9 ;  /* 0x000000040a0b9824 */ /* 0x000fe200078e0209 */
[----:B------:R-:W-:-:S04]  /*0530*/  LOP3.LUT R9, R16, R5, RZ, 0x3c, !PT ;  /* 0x0000000510097212 */ /* 0x000fc800078e3cff */
[----:B------:R-:W-:Y:S02]  /*0540*/  ISETP.GE.AND P3, PT, R9, RZ, PT ;  /* 0x000000ff0900720c */ /* 0x000fe40003f66270 */
[----:B--2---:R-:W-:-:S04]  /*0550*/  IADD3 R6, PT, PT, R30, 0x7, RZ ;  /* 0x000000071e067810 */ /* 0x004fc80007ffe0ff */
[----:B------:R-:W-:-:S04]  /*0560*/  SHF.R.S32.HI R9, RZ, 0x1f, R6 ;  /* 0x0000001fff097819 */ /* 0x000fc80000011406 */
[----:B------:R-:W-:Y:S02]  /*0570*/  LEA.HI R6, R9, R6, RZ, 0x3 ;  /* 0x0000000609067211 */ /* 0x000fe400078f18ff */
[----:B------:R-:W-:Y:S02]  /*0580*/  SHF.R.U32.HI R9, RZ, 0x5, R4 ;  /* 0x00000005ff097819 */ /* 0x000fe40000011604 */
[----:B------:R-:W-:Y:S02]  /*0590*/  SHF.R.S32.HI R6, RZ, 0x3, R6 ;  /* 0x00000003ff067819 */ /* 0x000fe40000011406 */
[----:B------:R-:W-:Y:S02]  /*05a0*/  @!P2 IADD3 R8, PT, PT, R8, 0x1, RZ ;  /* 0x000000010808a810 */ /* 0x000fe40007ffe0ff */
[----:B------:R-:W-:-:S03]  /*05b0*/  ISETP.NE.AND P2, PT, R5, RZ, PT ;  /* 0x000000ff0500720c */ /* 0x000fc60003f45270 */
[----:B------:R-:W-:Y:S01]  /*05c0*/  @P0 VIADD R8, R8, 0x1 ;  /* 0x0000000108080836 */ /* 0x000fe20000000000 */
[----:B------:R-:W-:Y:S04]  /*05d0*/  BSSY B0, `(.L_x_22209) ;  /* 0x0000138000007945 */ /* 0x000fe80003800000 */
[----:B------:R-:W-:Y:S01]  /*05e0*/  @!P3 IADD3 R8, PT, PT, RZ, -R8, RZ ;  /* 0x80000008ff08b210 */ /* 0x000fe20007ffe0ff */
[----:B----4-:R2:W-:Y:S01]  /*05f0*/  @!P1 STS [R11], R2 ;  /* 0x000000020b009388 */ /* 0x0105e20000000800 */
[----:B------:R-:W-:Y:S01]  /*0600*/  BAR.SYNC.DEFER_BLOCKING 0x0 ;  /* 0x0000000000007b1d */ /* 0x000fe20000010000 */
[----:B------:R-:W-:Y:S02]  /*0610*/  ISETP.GE.AND P1, PT, R9, R6, PT ;  /* 0x000000060900720c */ /* 0x000fe40003f26270 */
[----:B------:R-:W-:Y:S01]  /*0620*/  @!P2 LOP3.LUT R8, RZ, R5, RZ, 0x33, !PT ;  /* 0x00000005ff08a212 */ /* 0x000fe200078e33ff */
[----:B-1----:R-:W-:Y:S01]  /*0630*/  IMAD R5, R17, UR4, RZ ;  /* 0x0000000411057c24 */ /* 0x002fe2000f8e02ff */
[----:B--2---:R-:W-:-:S09]  /*0640*/  MOV R2, 0xff7fffff ;  /* 0xff7fffff00027802 */ /* 0x004fd20000000f00 */
[----:B0-----:R-:W-:Y:S05]  /*0650*/  @P1 BRA `(.L_x_22210) ;  /* 0x0000001000bc1947 */ /* 0x001fea0003800000 */
[----:B------:R-:W0:Y:S01]  /*0660*/  LDCU UR4, c[0x0][0x3d0] ;  /* 0x00007a00ff0477ac */ /* 0x000e220008000800 */
[----:B------:R-:W-:Y:S01]  /*0670*/  VIADD R11, R3, 0x220 ;  /* 0x00000220030b7836 */ /* 0x000fe20000000000 */
[C---:B------:R-:W-:Y:S01]  /*0680*/  SHF.L.U32 R3, R10.reuse, 0x2, RZ ;  /* 0x000000020a037819 */ /* 0x040fe200000006ff */
[----:B------:R-:W1:Y:S01]  /*0690*/  LDCU.64 UR8, c[0x0][0x3a8] ;  /* 0x00007500ff0877ac */ /* 0x000e620008000a00 */
[----:B------:R-:W-:Y:S01]  /*06a0*/  SHF.R.U32.HI R2, RZ, 0x3, R4 ;  /* 0x00000003ff027819 */ /* 0x000fe20000011604 */
[----:B------:R-:W-:Y:S01]  /*06b0*/  IMAD.SHL.U32 R4, R10, 0x8, RZ ;  /* 0x000000080a047824 */ /* 0x000fe200078e00ff */
[----:B------:R-:W-:Y:S02]  /*06c0*/  LEA R12, R0, R11, 0x18 ;  /* 0x0000000b000c7211 */ /* 0x000fe400078ec0ff */
[----:B------:R-:W-:Y:S02]  /*06d0*/  LOP3.LUT R0, R3, 0x1c, RZ, 0xc0, !PT ;  /* 0x0000001c03007812 */ /* 0x000fe400078ec0ff */
[----:B------:R-:W-:-:S02]  /*06e0*/  LOP3.LUT R2, R2, 0x7c, RZ, 0xc0, !PT ;  /* 0x0000007c02027812 */ /* 0x000fc400078ec0ff */
[----:B------:R-:W-:Y:S02]  /*06f0*/  MOV R3, RZ ;  /* 0x000000ff00037202 */ /* 0x000fe40000000f00 */
[----:B------:R-:W-:Y:S02]  /*0700*/  LOP3.LUT R10, R10, 0x7, RZ, 0xc0, !PT ;  /* 0x000000070a0a7812 */ /* 0x000fe400078ec0ff */
[----:B------:R-:W-:Y:S01]  /*0710*/  LEA R11, R9, R0, 0x5 ;  /* 0x00000000090b7211 */ /* 0x000fe200078e28ff */
[----:B------:R-:W-:Y:S01]  /*0720*/  IMAD.WIDE R2, R5, 0x4, R2 ;  /* 0x0000000405027825 */ /* 0x000fe200078e0202 */
[----:B------:R-:W-:Y:S02]  /*0730*/  LOP3.LUT R27, R4, 0x38, RZ, 0xc0, !PT ;  /* 0x00000038041b7812 */ /* 0x000fe400078ec0ff */
[----:B------:R-:W-:Y:S01]  /*0740*/  IADD3 R11, PT, PT, R11, R12, RZ ;  /* 0x0000000c0b0b7210 */ /* 0x000fe20007ffe0ff */
[----:B0-----:R-:W-:Y:S01]  /*0750*/  IMAD R0, R8, UR4, RZ ;  /* 0x0000000408007c24 */ /* 0x001fe2000f8e02ff */
[----:B-1----:R-:W-:Y:S01]  /*0760*/  IADD3 R6, P2, PT, R2, UR8, RZ ;  /* 0x0000000802067c10 */ /* 0x002fe2000ff5e0ff */
[----:B------:R-:W-:Y:S01]  /*0770*/  IMAD R13, R9, 0x8, R10 ;  /* 0x00000008090d7824 */ /* 0x000fe200078e020a */
[----:B------:R-:W-:-:S02]  /*0780*/  MOV R2, 0xff7fffff ;  /* 0xff7fffff00027802 */ /* 0x000fc40000000f00 */
[----:B------:R-:W-:Y:S01]  /*0790*/  IADD3 R26, P0, PT, R0, R27, RZ ;  /* 0x0000001b001a7210 */ /* 0x000fe20007f1e0ff */
[----:B------:R-:W-:Y:S01]  /*07a0*/  VIADD R10, R13, 0x1 ;  /* 0x000000010d0a7836 */ /* 0x000fe20000000000 */
[----:B------:R-:W-:Y:S02]  /*07b0*/  IADD3.X R5, PT, PT, R3, UR9, RZ, P2, !PT ;  /* 0x0000000903057c10 */ /* 0x000fe400097fe4ff */
[----:B------:R-:W-:Y:S02]  /*07c0*/  IADD3 R18, PT, PT, -R30, R13, RZ ;  /* 0x0000000d1e127210 */ /* 0x000fe40007ffe1ff */
[----:B------:R-:W-:-:S07]  /*07d0*/  LEA.HI.X.SX32 R27, R0, RZ, 0x1, P0 ;  /* 0x000000ff001b7211 */ /* 0x000fce00000f0eff */
.L_x_22212:
[----:B------:R-:W-:-:S05]  /*07e0*/  MOV R4, R6 ;  /* 0x0000000600047202 */ /* 0x000fca0000000f00 */
[----:B------:R0:W2:Y:S01]  /*07f0*/  LDG.E.CONSTANT R13, desc[UR6][R4.64] ;  /* 0x00000006040d7981 */ /* 0x0000a2000c1e9900 */
        /* <DEDUP_REMOVED lines=11> */
[----:B------:R-:W4:Y:S01]  /*08b0*/  LDG.E.CONSTANT R31, desc[UR6][R28.64+0x180] ;  /* 0x000180061c1f7981 */ /* 0x000f22000c1e9900 */
[----:B------:R-:W-:Y:S01]  /*08c0*/  UMOV UR4, 0x400 ;  /* 0x0000040000047882 */ /* 0x000fe20000000000 */
[----:B0-----:R-:W-:Y:S01]  /*08d0*/  MOV R0, UR8 ;  /* 0x0000000800007c02 */ /* 0x001fe20008000f00 */
[----:B------:R-:W-:Y:S01]  /*08e0*/  IMAD.U32 R3, RZ, RZ, UR4 ;  /* 0x00000004ff037e24 */ /* 0x000fe2000f8e00ff */
[----:B------:R-:W4:Y:S04]  /*08f0*/  LDG.E.CONSTANT R32, desc[UR6][R28.64+0x200] ;  /* 0x000200061c207981 */ /* 0x000f28000c1e9900 */
[----:B------:R-:W-:Y:S01]  /*0900*/  LEA R21, R0, R3, 0x18 ;  /* 0x0000000300157211 */ /* 0x000fe200078ec0ff */
[----:B------:R-:W4:Y:S03]  /*0910*/  LDG.E.CONSTANT R35, desc[UR6][R28.64+0x280] ;  /* 0x000280061c237981 */ /* 0x000f26000c1e9900 */
[----:B------:R-:W-:Y:S01]  /*0920*/  LEA R24, R4, R21, 0x7 ;  /* 0x0000001504187211 */ /* 0x000fe200078e38ff */
[----:B------:R-:W4:Y:S04]  /*0930*/  LDG.E.CONSTANT R36, desc[UR6][R28.64+0x300] ;  /* 0x000300061c247981 */ /* 0x000f28000c1e9900 */
[----:B------:R-:W0:Y:S02]  /*0940*/  LDS.128 R20, [R24] ;  /* 0x0000000018147984 */ /* 0x000e240000000c00 */
[----:B0-----:R-:W-:-:S02]  /*0950*/  HADD2.F32 R14, -RZ, R21.H0_H0 ;  /* 0x20000015ff0e7230 */ /* 0x001fc40000004100 */
[----:B------:R-:W-:Y:S02]  /*0960*/  HADD2.F32 R21, -RZ, R21.H1_H1 ;  /* 0x30000015ff157230 */ /* 0x000fe40000004100 */
[----:B--2---:R-:W-:-:S05]  /*0970*/  HADD2.F32 R25, -RZ, R15.H0_H0 ;  /* 0x2000000fff197230 */ /* 0x004fca0000004100 */
[----:B------:R-:W-:Y:S01]  /*0980*/  FMUL.FTZ R33, R14, R25 ;  /* 0x000000190e217220 */ /* 0x000fe20000410000 */
[----:B------:R-:W-:Y:S02]  /*0990*/  HADD2.F32 R14, -RZ, R20.H0_H0 ;  /* 0x20000014ff0e7230 */ /* 0x000fe40000004100 */
[----:B---3--:R-:W-:-:S05]  /*09a0*/  HADD2.F32 R25, -RZ, R13.H0_H0 ;  /* 0x2000000dff197230 */ /* 0x008fca0000004100 */
[----:B------:R-:W-:Y:S02]  /*09b0*/  FFMA.FTZ R14, R14, R25, R33 ;  /* 0x000000190e0e7223 */ /* 0x000fe40000010021 */
[----:B------:R-:W2:Y:S01]  /*09c0*/  LDG.E.CONSTANT R25, desc[UR6][R28.64+0x380] ;  /* 0x000380061c197981 */ /* 0x000ea2000c1e9900 */
[----:B------:R-:W-:Y:S02]  /*09d0*/  HADD2.F32 R34, -RZ, R15.H1_H1 ;  /* 0x3000000fff227230 */ /* 0x000fe40000004100 */
[----:B------:R-:W-:Y:S01]  /*09e0*/  HADD2.F32 R20, -RZ, R20.H1_H1 ;  /* 0x30000014ff147230 */ /* 0x000fe20000004100 */
[----:B------:R-:W3:Y:S01]  /*09f0*/  LDG.E.CONSTANT R33, desc[UR6][R28.64+0x580] ;  /* 0x000580061c217981 */ /* 0x000ee2000c1e9900 */
[----:B------:R-:W-:Y:S02]  /*0a00*/  HADD2.F32 R13, -RZ, R13.H1_H1 ;  /* 0x3000000dff0d7230 */ /* 0x000fe40000004100 */
[----:B------:R-:W-:Y:S01]  /*0a10*/  FMUL.FTZ R21, R21, R34 ;  /* 0x0000002215157220 */ /* 0x000fe20000410000 */
[----:B------:R-:W-:Y:S01]  /*0a20*/  HADD2.F32 R15, -RZ, R22.H0_H0 ;  /* 0x20000016ff0f7230 */ /* 0x000fe20000004100 */
[----:B------:R-:W3:Y:S02]  /*0a30*/  LDG.E.CONSTANT R34, desc[UR6][R28.64+0x400] ;  /* 0x000400061c227981 */ /* 0x000ee4000c1e9900 */
[----:B------:R-:W-:Y:S01]  /*0a40*/  FFMA.FTZ R13, R20, R13, R21 ;  /* 0x0000000d140d7223 */ /* 0x000fe20000010015 */
[----:B----4-:R-:W-:-:S02]  /*0a50*/  HADD2.F32 R20, -RZ, R12.H0_H0 ;  /* 0x2000000cff147230 */ /* 0x010fc40000004100 */
[----:B------:R-:W-:-:S03]  /*0a60*/  HADD2.F32 R12, -RZ, R12.H1_H1 ;  /* 0x3000000cff0c7230 */ /* 0x000fc60000004100 */
[----:B------:R-:W-:Y:S01]  /*0a70*/  FFMA.FTZ R14, R15, R20, R14 ;  /* 0x000000140f0e7223 */ /* 0x000fe2000001000e */
[----:B------:R-:W-:Y:S02]  /*0a80*/  HADD2.F32 R20, -RZ, R22.H1_H1 ;  /* 0x30000016ff147230 */ /* 0x000fe40000004100 */
[----:B------:R-:W-:Y:S02]  /*0a90*/  HADD2.F32 R21, -RZ, R23.H0_H0 ;  /* 0x20000017ff157230 */ /* 0x000fe40000004100 */
[----:B------:R-:W-:Y:S02]  /*0aa0*/  HADD2.F32 R15, -RZ, R31.H0_H0 ;  /* 0x2000001fff0f7230 */ /* 0x000fe40000004100 */
[----:B------:R-:W-:Y:S01]  /*0ab0*/  FFMA.FTZ R20, R20, R12, R13 ;  /* 0x0000000c14147223 */ /* 0x000fe2000001000d */
[----:B------:R-:W-:Y:S02]  /*0ac0*/  HADD2.F32 R23, -RZ, R23.H1_H1 ;  /* 0x30000017ff177230 */ /* 0x000fe40000004100 */
[----:B------:R-:W-:-:S05]  /*0ad0*/  HADD2.F32 R31, -RZ, R31.H1_H1 ;  /* 0x3000001fff1f7230 */ /* 0x000fca0000004100 */
[----:B------:R-:W-:Y:S02]  /*0ae0*/  FFMA.FTZ R20, R23, R31, R20 ;  /* 0x0000001f17147223 */ /* 0x000fe40000010014 */
[----:B------:R-:W4:Y:S01]  /*0af0*/  LDG.E.CONSTANT R31, desc[UR6][R28.64+0x480] ;  /* 0x000480061c1f7981 */ /* 0x000f22000c1e9900 */
[----:B------:R-:W-:-:S03]  /*0b00*/  FFMA.FTZ R21, R21, R15, R14 ;  /* 0x0000000f15157223 */ /* 0x000fc6000001000e */
[----:B------:R-:W0:Y:S01]  /*0b10*/  LDS.128 R12, [R24+0x10] ;  /* 0x00001000180c7984 */ /* 0x000e220000000c00 */
[--C-:B------:R-:W-:Y:S02]  /*0b20*/  HADD2.F32 R23, -RZ, R32.reuse.H0_H0 ;  /* 0x20000020ff177230 */ /* 0x100fe40000004100 */
[----:B------:R-:W-:Y:S02]  /*0b30*/  HADD2.F32 R32, -RZ, R32.H1_H1 ;  /* 0x30000020ff207230 */ /* 0x000fe40000004100 */
[----:B0-----:R-:W-:-:S05]  /*0b40*/  HADD2.F32 R22, -RZ, R12.H0_H0 ;  /* 0x2000000cff167230 */ /* 0x001fca0000004100 */
[----:B------:R-:W-:Y:S01]  /*0b50*/  FFMA.FTZ R21, R22, R23, R21 ;  /* 0x0000001716157223 */ /* 0x000fe20000010015 */
[----:B------:R-:W-:Y:S02]  /*0b60*/  HADD2.F32 R23, -RZ, R12.H1_H1 ;  /* 0x3000000cff177230 */ /* 0x000fe40000004100 */
[----:B------:R-:W4:Y:S01]  /*0b70*/  LDG.E.CONSTANT R12, desc[UR6][R28.64+0x500] ;  /* 0x000500061c0c7981 */ /* 0x000f22000c1e9900 */
[----:B------:R-:W-:Y:S02]  /*0b80*/  HADD2.F32 R22, -RZ, R13.H0_H0 ;  /* 0x2000000dff167230 */ /* 0x000fe40000004100 */
[----:B------:R-:W-:Y:S01]  /*0b90*/  FFMA.FTZ R20, R23, R32, R20 ;  /* 0x0000002017147223 */ /* 0x000fe20000010014 */
[----:B------:R-:W-:Y:S01]  /*0ba0*/  HADD2.F32 R23, -RZ, R35.H0_H0 ;  /* 0x20000023ff177230 */ /* 0x000fe20000004100 */
[----:B------:R-:W4:Y:S01]  /*0bb0*/  LDG.E.CONSTANT R32, desc[UR6][R28.64+0x600] ;  /* 0x000600061c207981 */ /* 0x000f22000c1e9900 */
[----:B------:R-:W-:Y:S02]  /*0bc0*/  HADD2.F32 R13, -RZ, R13.H1_H1 ;  /* 0x3000000dff0d7230 */ /* 0x000fe40000004100 */
[----:B------:R-:W-:-:S02]  /*0bd0*/  HADD2.F32 R35, -RZ, R35.H1_H1 ;  /* 0x30000023ff237230 */ /* 0x000fc40000004100 */
[----:B------:R-:W-:Y:S01]  /*0be0*/  FFMA.FTZ R21, R22, R23, R21 ;  /* 0x0000001716157223 */ /* 0x000fe20000010015 */
[----:B------:R-:W-:Y:S02]  /*0bf0*/  HADD2.F32 R22, -RZ, R36.H0_H0 ;  /* 0x20000024ff167230 */ /* 0x000fe40000004100 */
[----:B------:R-:W-:Y:S01]  /*0c00*/  FFMA.FTZ R13, R13, R35, R20 ;  /* 0x000000230d0d7223 */ /* 0x000fe20000010014 */
[--C-:B------:R-:W-:Y:S01]  /*0c10*/  HADD2.F32 R20, -RZ, R14.reuse.H0_H0 ;  /* 0x2000000eff147230 */ /* 0x100fe20000004100 */
[----:B------:R-:W4:Y:S01]  /*0c20*/  LDG.E.CONSTANT R35, desc[UR6][R28.64+0x680] ;  /* 0x000680061c237981 */ /* 0x000f22000c1e9900 */
[----:B------:R-:W-:Y:S02]  /*0c30*/  HADD2.F32 R14, -RZ, R14.H1_H1 ;  /* 0x3000000eff0e7230 */ /* 0x000fe40000004100 */
[----:B------:R-:W-:Y:S02]  /*0c40*/  HADD2.F32 R36, -RZ, R36.H1_H1 ;  /* 0x30000024ff247230 */ /* 0x000fe40000004100 */
[----:B------:R-:W-:Y:S01]  /*0c50*/  FFMA.FTZ R20, R20, R22, R21 ;  /* 0x0000001614147223 */ /* 0x000fe20000010015 */
[----:B------:R-:W-:-:S02]  /*0c60*/  HADD2.F32 R21, -RZ, R15.H0_H0 ;  /* 0x2000000fff157230 */ /* 0x000fc40000004100 */
[----:B------:R-:W-:Y:S01]  /*0c70*/  FFMA.FTZ R13, R14, R36, R13 ;  /* 0x000000240e0d7223 */ /* 0x000fe2000001000d */
[----:B------:R-:W-:Y:S02]  /*0c80*/  HADD2.F32 R36, -RZ, R15.H1_H1 ;  /* 0x3000000fff247230 */ /* 0x000fe40000004100 */
[----:B--2---:R-:W-:-:S05]  /*0c90*/  HADD2.F32 R14, -RZ, R25.H0_H0 ;  /* 0x20000019ff0e7230 */ /* 0x004fca0000004100 */
[----:B------:R-:W-:Y:S02]  /*0ca0*/  FFMA.FTZ R14, R21, R14, R20 ;  /* 0x0000000e150e7223 */ /* 0x000fe40000010014 */
[----:B------:R-:W0:Y:S01]  /*0cb0*/  LDS.128 R20, [R24+0x20] ;  /* 0x0000200018147984 */ /* 0x000e220000000c00 */
[----:B------:R-:W-:-:S05]  /*0cc0*/  HADD2.F32 R25, -RZ, R25.H1_H1 ;  /* 0x30000019ff197230 */ /* 0x000fca0000004100 */
[----:B------:R-:W-:Y:S01]  /*0cd0*/  FFMA.FTZ R13, R36, R25, R13 ;  /* 0x00000019240d7223 */ /* 0x000fe2000001000d */
[--C-:B---3--:R-:W-:Y:S01]  /*0ce0*/  HADD2.F32 R25, -RZ, R34.reuse.H0_H0 ;  /* 0x20000022ff197230 */ /* 0x108fe20000004100 */
[----:B------:R-:W2:Y:S01]  /*0cf0*/  LDG.E.CONSTANT R36, desc[UR6][R28.64+0xa80] ;  /* 0x000a80061c247981 */ /* 0x000ea2000c1e9900 */
[----:B------:R-:W-:Y:S02]  /*0d00*/  HADD2.F32 R34, -RZ, R34.H1_H1 ;  /* 0x30000022ff227230 */ /* 0x000fe40000004100 */
[--C-:B0-----:R-:W-:Y:S02]  /*0d10*/  HADD2.F32 R15, -RZ, R20.reuse.H0_H0 ;  /* 0x20000014ff0f7230 */ /* 0x101fe40000004100 */
[----:B------:R-:W-:-:S03]  /*0d20*/  HADD2.F32 R20, -RZ, R20.H1_H1 ;  /* 0x30000014ff147230 */ /* 0x000fc60000004100 */
[----:B------:R-:W-:Y:S01]  /*0d30*/  FFMA.FTZ R14, R15, R25, R14 ;  /* 0x000000190f0e7223 */ /* 0x000fe2000001000e */
[----:B------:R-:W-:Y:S02]  /*0d40*/  HADD2.F32 R15, -RZ, R21.H0_H0 ;  /* 0x20000015ff0f7230 */ /* 0x000fe40000004100 */
[----:B------:R-:W-:Y:S01]  /*0d50*/  FFMA.FTZ R13, R20, R34, R13 ;  /* 0x00000022140d7223 */ /* 0x000fe2000001000d */
[----:B----4-:R-:W-:Y:S01]  /*0d60*/  HADD2.F32 R25, -RZ, R31.H0_H0 ;  /* 0x2000001fff197230 */ /* 0x010fe20000004100 */
[----:B------:R-:W3:Y:S04]  /*0d70*/  LDG.E.CONSTANT R20, desc[UR6][R28.64+0x700] ;  /* 0x000700061c147981 */ /* 0x000ee8000c1e9900 */
[----:B------:R-:W-:Y:S02]  /*0d80*/  FFMA.FTZ R14, R15, R25, R14 ;  /* 0x000000190f0e7223 */ /* 0x000fe4000001000e */
[----:B------:R-:W4:Y:S01]  /*0d90*/  LDG.E.CONSTANT R25, desc[UR6][R28.64+0x780] ;  /* 0x000780061c197981 */ /* 0x000f22000c1e9900 */
[----:B------:R-:W-:-:S02]  /*0da0*/  HADD2.F32 R34, -RZ, R21.H1_H1 ;  /* 0x30000015ff227230 */ /* 0x000fc40000004100 */
[----:B------:R-:W-:-:S05]  /*0db0*/  HADD2.F32 R31, -RZ, R31.H1_H1 ;  /* 0x3000001fff1f7230 */ /* 0x000fca0000004100 */
[----:B------:R-:W-:Y:S02]  /*0dc0*/  FFMA.FTZ R13, R34, R31, R13 ;  /* 0x0000001f220d7223 */ /* 0x000fe4000001000d */
[----:B------:R-:W2:Y:S01]  /*0dd0*/  LDG.E.CONSTANT R31, desc[UR6][R28.64+0x800] ;  /* 0x000800061c1f7981 */ /* 0x000ea2000c1e9900 */
[--C-:B------:R-:W-:Y:S02]  /*0de0*/  HADD2.F32 R15, -RZ, R22.reuse.H0_H0 ;  /* 0x20000016ff0f7230 */ /* 0x100fe40000004100 */
[----:B------:R-:W-:Y:S02]  /*0df0*/  HADD2.F32 R22, -RZ, R22.H1_H1 ;  /* 0x30000016ff167230 */ /* 0x000fe40000004100 */
[----:B------:R-:W-:-:S05]  /*0e00*/  HADD2.F32 R21, -RZ, R12.H0_H0 ;  /* 0x2000000cff157230 */ /* 0x000fca0000004100 */
        /* <DEDUP_REMOVED lines=10> */
[--C-:B------:R-:W-:Y:S01]  /*0eb0*/  HADD2.F32 R33, -RZ, R32.reuse.H0_H0 ;  /* 0x20000020ff217230 */ /* 0x100fe20000004100 */
[----:B------:R-:W2:Y:S01]  /*0ec0*/  LDG.E.CONSTANT R34, desc[UR6][R28.64+0x880] ;  /* 0x000880061c227981 */ /* 0x000ea2000c1e9900 */
[----:B------:R-:W-:Y:S02]  /*0ed0*/  HADD2.F32 R32, -RZ, R32.H1_H1 ;  /* 0x30000020ff207230 */ /* 0x000fe40000004100 */
[--C-:B0-----:R-:W-:Y:S02]  /*0ee0*/  HADD2.F32 R23, -RZ, R12.reuse.H0_H0 ;  /* 0x2000000cff177230 */ /* 0x101fe40000004100 */
[----:B------:R-:W-:-:S03]  /*0ef0*/  HADD2.F32 R12, -RZ, R12.H1_H1 ;  /* 0x3000000cff0c7230 */ /* 0x000fc60000004100 */
[----:B------:R-:W-:Y:S01]  /*0f00*/  FFMA.FTZ R22, R23, R33, R22 ;  /* 0x0000002117167223 */ /* 0x000fe20000010016 */
[----:B------:R-:W-:Y:S02]  /*0f10*/  HADD2.F32 R23, -RZ, R13.H0_H0 ;  /* 0x2000000dff177230 */ /* 0x000fe40000004100 */
[----:B------:R-:W-:Y:S01]  /*0f20*/  FFMA.FTZ R21, R12, R32, R21 ;  /* 0x000000200c157223 */ /* 0x000fe20000010015 */
[----:B------:R-:W-:Y:S01]  /*0f30*/  HADD2.F32 R12, -RZ, R35.H0_H0 ;  /* 0x20000023ff0c7230 */ /* 0x000fe20000004100 */
[----:B------:R-:W2:Y:S04]  /*0f40*/  LDG.E.CONSTANT R33, desc[UR6][R28.64+0x980] ;  /* 0x000980061c217981 */ /* 0x000ea8000c1e9900 */
[----:B------:R-:W-:Y:S02]  /*0f50*/  FFMA.FTZ R22, R23, R12, R22 ;  /* 0x0000000c17167223 */ /* 0x000fe40000010016 */
[----:B------:R-:W2:Y:S01]  /*0f60*/  LDG.E.CONSTANT R12, desc[UR6][R28.64+0x900] ;  /* 0x000900061c0c7981 */ /* 0x000ea2000c1e9900 */
[----:B------:R-:W-:-:S02]  /*0f70*/  HADD2.F32 R32, -RZ, R13.H1_H1 ;  /* 0x3000000dff207230 */ /* 0x000fc40000004100 */
[----:B------:R-:W-:Y:S02]  /*0f80*/  HADD2.F32 R13, -RZ, R35.H1_H1 ;  /* 0x30000023ff0d7230 */ /* 0x000fe40000004100 */
[----:B------:R-:W2:Y:S03]  /*0f90*/  LDG.E.CONSTANT R35, desc[UR6][R28.64+0xa00] ;  /* 0x000a00061c237981 */ /* 0x000ea6000c1e9900 */
[----:B------:R-:W-:Y:S01]  /*0fa0*/  FFMA.FTZ R13, R32, R13, R21 ;  /* 0x0000000d200d7223 */ /* 0x000fe20000010015 */
[--C-:B------:R-:W-:Y:S02]  /*0fb0*/  HADD2.F32 R21, -RZ, R14.reuse.H0_H0 ;  /* 0x2000000eff157230 */ /* 0x100fe40000004100 */
[----:B------:R-:W-:Y:S02]  /*0fc0*/  HADD2.F32 R14, -RZ, R14.H1_H1 ;  /* 0x3000000eff0e7230 */ /* 0x000fe40000004100 */
[----:B------:R-:W-:-:S02]  /*0fd0*/  HADD2.F32 R32, -RZ, R15.H1_H1 ;  /* 0x3000000fff207230 */ /* 0x000fc40000004100 */
[--C-:B---3--:R-:W-:Y:S02]  /*0fe0*/  HADD2.F32 R23, -RZ, R20.reuse.H0_H0 ;  /* 0x20000014ff177230 */ /* 0x108fe40000004100 */
[----:B------:R-:W-:-:S03]  /*0ff0*/  HADD2.F32 R20, -RZ, R20.H1_H1 ;  /* 0x30000014ff147230 */ /* 0x000fc60000004100 */
[----:B------:R-:W-:Y:S01]  /*1000*/  FFMA.FTZ R21, R21, R23, R22 ;  /* 0x0000001715157223 */ /* 0x000fe20000010016 */
[----:B------:R-:W-:Y:S02]  /*1010*/  HADD2.F32 R22, -RZ, R15.H0_H0 ;  /* 0x2000000fff167230 */ /* 0x000fe40000004100 */
[----:B----4-:R-:W-:Y:S02]  /*1020*/  HADD2.F32 R23, -RZ, R25.H0_H0 ;  /* 0x20000019ff177230 */ /* 0x010fe40000004100 */
[----:B------:R-:W-:-:S03]  /*1030*/  FFMA.FTZ R13, R14, R20, R13 ;  /* 0x000000140e0d7223 */ /* 0x000fc6000001000d */
[----:B------:R-:W-:Y:S02]  /*1040*/  FFMA.FTZ R14, R22, R23, R21 ;  /* 0x00000017160e7223 */ /* 0x000fe40000010015 */
[----:B------:R-:W0:Y:S01]  /*1050*/  LDS.128 R20, [R24+0x40] ;  /* 0x0000400018147984 */ /* 0x000e220000000c00 */
[----:B------:R-:W-:-:S05]  /*1060*/  HADD2.F32 R25, -RZ, R25.H1_H1 ;  /* 0x30000019ff197230 */ /* 0x000fca0000004100 */
[----:B------:R-:W-:Y:S01]  /*1070*/  FFMA.FTZ R13, R32, R25, R13 ;  /* 0x00000019200d7223 */ /* 0x000fe2000001000d */
[--C-:B--2---:R-:W-:Y:S01]  /*1080*/  HADD2.F32 R25, -RZ, R31.reuse.H0_H0 ;  /* 0x2000001fff197230 */ /* 0x104fe20000004100 */
[----:B------:R-:W2:Y:S01]  /*1090*/  LDG.E.CONSTANT R32, desc[UR6][R28.64+0xc00] ;  /* 0x000c00061c207981 */ /* 0x000ea2000c1e9900 */
[----:B------:R-:W-:Y:S02]  /*10a0*/  HADD2.F32 R31, -RZ, R31.H1_H1 ;  /* 0x3000001fff1f7230 */ /* 0x000fe40000004100 */
[----:B0-----:R-:W-:-:S05]  /*10b0*/  HADD2.F32 R15, -RZ, R20.H0_H0 ;  /* 0x20000014ff0f7230 */ /* 0x001fca0000004100 */
[----:B------:R-:W-:Y:S02]  /*10c0*/  FFMA.FTZ R14, R15, R25, R14 ;  /* 0x000000190f0e7223 */ /* 0x000fe4000001000e */
[----:B------:R-:W3:Y:S01]  /*10d0*/  LDG.E.CONSTANT R25, desc[UR6][R28.64+0xb00] ;  /* 0x000b00061c197981 */ /* 0x000ee2000c1e9900 */
[----:B------:R-:W-:-:S05]  /*10e0*/  HADD2.F32 R20, -RZ, R20.H1_H1 ;  /* 0x30000014ff147230 */ /* 0x000fca0000004100 */
[----:B------:R-:W-:Y:S02]  /*10f0*/  FFMA.FTZ R13, R20, R31, R13 ;  /* 0x0000001f140d7223 */ /* 0x000fe4000001000d */
[----:B------:R-:W4:Y:S01]  /*1100*/  LDG.E.CONSTANT R31, desc[UR6][R28.64+0xb80] ;  /* 0x000b80061c1f7981 */ /* 0x000f22000c1e9900 */
        /* <DEDUP_REMOVED lines=8> */
[--C-:B------:R-:W-:Y:S02]  /*1190*/  HADD2.F32 R15, -RZ, R12.reuse.H0_H0 ;  /* 0x2000000cff0f7230 */ /* 0x100fe40000004100 */
[----:B------:R-:W-:-:S03]  /*11a0*/  HADD2.F32 R12, -RZ, R12.H1_H1 ;  /* 0x3000000cff0c7230 */ /* 0x000fc60000004100 */
[----:B------:R-:W-:Y:S01]  /*11b0*/  FFMA.FTZ R14, R13, R15, R14 ;  /* 0x0000000f0d0e7223 */ /* 0x000fe2000001000e */
[----:B------:R-:W-:-:S05]  /*11c0*/  HADD2.F32 R13, -RZ, R22.H1_H1 ;  /* 0x30000016ff0d7230 */ /* 0x000fca0000004100 */
[----:B------:R-:W-:Y:S01]  /*11d0*/  FFMA.FTZ R20, R13, R12, R20 ;  /* 0x0000000c0d147223 */ /* 0x000fe20000010014 */
[----:B------:R-:W-:-:S05]  /*11e0*/  HADD2.F32 R12, -RZ, R33.H0_H0 ;  /* 0x20000021ff0c7230 */ /* 0x000fca0000004100 */
        /* <DEDUP_REMOVED lines=8> */
[----:B0-----:R-:W-:-:S05]  /*1270*/  HADD2.F32 R22, -RZ, R12.H0_H0 ;  /* 0x2000000cff167230 */ /* 0x001fca0000004100 */
[----:B------:R-:W-:Y:S01]  /*1280*/  FFMA.FTZ R21, R22, R23, R21 ;  /* 0x0000001716157223 */ /* 0x000fe20000010015 */
[----:B------:R-:W-:Y:S02]  /*1290*/  HADD2.F32 R23, -RZ, R12.H1_H1 ;  /* 0x3000000cff177230 */ /* 0x000fe40000004100 */
[----:B------:R-:W2:Y:S01]  /*12a0*/  LDG.E.CONSTANT R12, desc[UR6][R28.64+0xc80] ;  /* 0x000c80061c0c7981 */ /* 0x000ea2000c1e9900 */
[--C-:B------:R-:W-:Y:S02]  /*12b0*/  HADD2.F32 R22, -RZ, R13.reuse.H0_H0 ;  /* 0x2000000dff167230 */ /* 0x100fe40000004100 */
[----:B------:R-:W-:Y:S01]  /*12c0*/  FFMA.FTZ R20, R23, R35, R20 ;  /* 0x0000002317147223 */ /* 0x000fe20000010014 */
[--C-:B------:R-:W-:Y:S01]  /*12d0*/  HADD2.F32 R23, -RZ, R36.reuse.H0_H0 ;  /* 0x20000024ff177230 */ /* 0x100fe20000004100 */
[----:B------:R-:W2:Y:S01]  /*12e0*/  LDG.E.CONSTANT R35, desc[UR6][R28.64+0xf00] ;  /* 0x000f00061c237981 */ /* 0x000ea2000c1e9900 */
[----:B------:R-:W-:Y:S02]  /*12f0*/  HADD2.F32 R13, -RZ, R13.H1_H1 ;  /* 0x3000000dff0d7230 */ /* 0x000fe40000004100 */
[----:B------:R-:W-:-:S02]  /*1300*/  HADD2.F32 R36, -RZ, R36.H1_H1 ;  /* 0x30000024ff247230 */ /* 0x000fc40000004100 */
[----:B------:R-:W-:Y:S01]  /*1310*/  FFMA.FTZ R21, R22, R23, R21 ;  /* 0x0000001716157223 */ /* 0x000fe20000010015 */
[--C-:B------:R-:W-:Y:S02]  /*1320*/  HADD2.F32 R34, -RZ, R14.reuse.H0_H0 ;  /* 0x2000000eff227230 */ /* 0x100fe40000004100 */
[----:B------:R-:W-:Y:S01]  /*1330*/  FFMA.FTZ R13, R13, R36, R20 ;  /* 0x000000240d0d7223 */ /* 0x000fe20000010014 */
[----:B------:R-:W-:Y:S01]  /*1340*/  HADD2.F32 R14, -RZ, R14.H1_H1 ;  /* 0x3000000eff0e7230 */ /* 0x000fe20000004100 */
[----:B------:R-:W2:Y:S01]  /*1350*/  LDG.E.CONSTANT R36, desc[UR6][R28.64+0xf80] ;  /* 0x000f80061c247981 */ /* 0x000ea2000c1e9900 */
[----:B---3--:R-:W-:-:S05]  /*1360*/  HADD2.F32 R20, -RZ, R25.H0_H0 ;  /* 0x20000019ff147230 */ /* 0x008fca0000004100 */
[----:B------:R-:W-:Y:S02]  /*1370*/  FFMA.FTZ R34, R34, R20, R21 ;  /* 0x0000001422227223 */ /* 0x000fe40000010015 */
[----:B------:R-:W0:Y:S01]  /*1380*/  LDS.128 R20, [R24+0x60] ;  /* 0x0000600018147984 */ /* 0x000e220000000c00 */
[----:B------:R-:W-:-:S05]  /*1390*/  HADD2.F32 R25, -RZ, R25.H1_H1 ;  /* 0x30000019ff197230 */ /* 0x000fca0000004100 */
[----:B------:R-:W-:Y:S01]  /*13a0*/  FFMA.FTZ R13, R14, R25, R13 ;  /* 0x000000190e0d7223 */ /* 0x000fe2000001000d */
[----:B------:R-:W-:Y:S02]  /*13b0*/  HADD2.F32 R25, -RZ, R15.H0_H0 ;  /* 0x2000000fff197230 */ /* 0x000fe40000004100 */
[--C-:B----4-:R-:W-:Y:S02]  /*13c0*/  HADD2.F32 R14, -RZ, R31.reuse.H0_H0 ;  /* 0x2000001fff0e7230 */ /* 0x110fe40000004100 */
[----:B------:R-:W-:-:S03]  /*13d0*/  HADD2.F32 R31, -RZ, R31.H1_H1 ;  /* 0x3000001fff1f7230 */ /* 0x000fc60000004100 */
[----:B------:R-:W-:Y:S02]  /*13e0*/  FFMA.FTZ R34, R25, R14, R34 ;  /* 0x0000000e19227223 */ /* 0x000fe40000010022 */
[----:B------:R-:W3:Y:S01]  /*13f0*/  LDG.E.CONSTANT R25, desc[UR6][R28.64+0xd80] ;  /* 0x000d80061c197981 */ /* 0x000ee2000c1e9900 */
[----:B------:R-:W-:-:S05]  /*1400*/  HADD2.F32 R14, -RZ, R15.H1_H1 ;  /* 0x3000000fff0e7230 */ /* 0x000fca0000004100 */
[----:B------:R-:W-:Y:S01]  /*1410*/  FFMA.FTZ R13, R14, R31, R13 ;  /* 0x0000001f0e0d7223 */ /* 0x000fe2000001000d */
[----:B--2---:R-:W-:Y:S01]  /*1420*/  HADD2.F32 R14, -RZ, R32.H0_H0 ;  /* 0x20000020ff0e7230 */ /* 0x004fe20000004100 */
[----:B------:R-:W2:Y:S01]  /*1430*/  LDG.E.CONSTANT R31, desc[UR6][R28.64+0xe00] ;  /* 0x000e00061c1f7981 */ /* 0x000ea2000c1e9900 */
[----:B0-----:R-:W-:-:S05]  /*1440*/  HADD2.F32 R15, -RZ, R20.H0_H0 ;  /* 0x20000014ff0f7230 */ /* 0x001fca0000004100 */
[----:B------:R-:W-:Y:S02]  /*1450*/  FFMA.FTZ R14, R15, R14, R34 ;  /* 0x0000000e0f0e7223 */ /* 0x000fe40000010022 */
[----:B------:R0:W4:Y:S01]  /*1460*/  LDG.E.CONSTANT R34, desc[UR6][R28.64+0xe80] ;  /* 0x000e80061c227981 */ /* 0x000122000c1e9900 */
        /* <DEDUP_REMOVED lines=12> */
[----:B------:R-:W1:Y:S01]  /*1530*/  LDS.128 R12, [R24+0x70] ;  /* 0x00007000180c7984 */ /* 0x000e620000000c00 */
[----:B0-----:R-:W-:Y:S02]  /*1540*/  HADD2.F32 R29, -RZ, R22.H1_H1 ;  /* 0x30000016ff1d7230 */ /* 0x001fe40000004100 */
[----:B------:R-:W-:Y:S02]  /*1550*/  HADD2.F32 R33, -RZ, R33.H1_H1 ;  /* 0x30000021ff217230 */ /* 0x000fe40000004100 */
[--C-:B------:R-:W-:Y:S02]  /*1560*/  HADD2.F32 R22, -RZ, R23.reuse.H0_H0 ;  /* 0x20000017ff167230 */ /* 0x100fe40000004100 */
[----:B------:R-:W-:Y:S02]  /*1570*/  HADD2.F32 R23, -RZ, R23.H1_H1 ;  /* 0x30000017ff177230 */ /* 0x000fe40000004100 */
[----:B------:R-:W-:Y:S01]  /*1580*/  FFMA.FTZ R20, R29, R33, R20 ;  /* 0x000000211d147223 */ /* 0x000fe20000010014 */
[----:B------:R-:W-:Y:S01]  /*1590*/  ISETP.NE.AND P2, PT, R4, RZ, PT ;  /* 0x000000ff0400720c */ /* 0x000fe20003f45270 */
[----:B------:R-:W-:Y:S01]  /*15a0*/  UMOV UR4, 0xffffffff ;  /* 0xffffffff00047882 */ /* 0x000fe20000000000 */
[----:B-----5:R-:W-:Y:S01]  /*15b0*/  FSETP.NEU.FTZ.AND P0, PT, R19, RZ, PT ;  /* 0x000000ff1300720b */ /* 0x020fe20003f1d000 */
[----:B-1----:R-:W-:-:S02]  /*15c0*/  HADD2.F32 R4, -RZ, R15.H0_H0 ;  /* 0x2000000fff047230 */ /* 0x002fc40000004100 */
[----:B------:R-:W-:Y:S02]  /*15d0*/  HADD2.F32 R15, -RZ, R15.H1_H1 ;  /* 0x3000000fff0f7230 */ /* 0x000fe40000004100 */
[--C-:B---3--:R-:W-:Y:S02]  /*15e0*/  HADD2.F32 R28, -RZ, R25.reuse.H0_H0 ;  /* 0x20000019ff1c7230 */ /* 0x108fe40000004100 */
[----:B------:R-:W-:-:S03]  /*15f0*/  HADD2.F32 R25, -RZ, R25.H1_H1 ;  /* 0x30000019ff197230 */ /* 0x000fc60000004100 */
[----:B------:R-:W-:Y:S01]  /*1600*/  FFMA.FTZ R21, R22, R28, R21 ;  /* 0x0000001c16157223 */ /* 0x000fe20000010015 */
[--C-:B------:R-:W-:Y:S02]  /*1610*/  HADD2.F32 R22, -RZ, R12.reuse.H0_H0 ;  /* 0x2000000cff167230 */ /* 0x100fe40000004100 */
[----:B------:R-:W-:Y:S01]  /*1620*/  FFMA.FTZ R20, R23, R25, R20 ;  /* 0x0000001917147223 */ /* 0x000fe20000010014 */
[----:B------:R-:W-:Y:S02]  /*1630*/  HADD2.F32 R23, -RZ, R12.H1_H1 ;  /* 0x3000000cff177230 */ /* 0x000fe40000004100 */
[--C-:B--2---:R-:W-:Y:S02]  /*1640*/  HADD2.F32 R12, -RZ, R31.reuse.H0_H0 ;  /* 0x2000001fff0c7230 */ /* 0x104fe40000004100 */
[----:B------:R-:W-:-:S03]  /*1650*/  HADD2.F32 R31, -RZ, R31.H1_H1 ;  /* 0x3000001fff1f7230 */ /* 0x000fc60000004100 */
[----:B------:R-:W-:Y:S01]  /*1660*/  FFMA.FTZ R21, R22, R12, R21 ;  /* 0x0000000c16157223 */ /* 0x000fe20000010015 */
[--C-:B------:R-:W-:Y:S02]  /*1670*/  HADD2.F32 R22, -RZ, R13.reuse.H0_H0 ;  /* 0x2000000dff167230 */ /* 0x100fe40000004100 */
[----:B------:R-:W-:Y:S01]  /*1680*/  FFMA.FTZ R20, R23, R31, R20 ;  /* 0x0000001f17147223 */ /* 0x000fe20000010014 */
[----:B------:R-:W-:Y:S02]  /*1690*/  HADD2.F32 R13, -RZ, R13.H1_H1 ;  /* 0x3000000dff0d7230 */ /* 0x000fe40000004100 */
[--C-:B------:R-:W-:Y:S02]  /*16a0*/  HADD2.F32 R12, -RZ, R14.reuse.H0_H0 ;  /* 0x2000000eff0c7230 */ /* 0x100fe40000004100 */
[----:B------:R-:W-:Y:S02]  /*16b0*/  HADD2.F32 R14, -RZ, R14.H1_H1 ;  /* 0x3000000eff0e7230 */ /* 0x000fe40000004100 */
[----:B----4-:R-:W-:-:S02]  /*16c0*/  HADD2.F32 R23, -RZ, R34.H0_H0 ;  /* 0x20000022ff177230 */ /* 0x010fc40000004100 */
[----:B------:R-:W-:-:S03]  /*16d0*/  HADD2.F32 R34, -RZ, R34.H1_H1 ;  /* 0x30000022ff227230 */ /* 0x000fc60000004100 */
[----:B------:R-:W-:Y:S01]  /*16e0*/  FFMA.FTZ R21, R22, R23, R21 ;  /* 0x0000001716157223 */ /* 0x000fe20000010015 */
[--C-:B------:R-:W-:Y:S02]  /*16f0*/  HADD2.F32 R22, -RZ, R35.reuse.H0_H0 ;  /* 0x20000023ff167230 */ /* 0x100fe40000004100 */
[----:B------:R-:W-:Y:S01]  /*1700*/  FFMA.FTZ R13, R13, R34, R20 ;  /* 0x000000220d0d7223 */ /* 0x000fe20000010014 */
[----:B------:R-:W-:Y:S02]  /*1710*/  HADD2.F32 R35, -RZ, R35.H1_H1 ;  /* 0x30000023ff237230 */ /* 0x000fe40000004100 */
[----:B------:R-:W-:Y:S02]  /*1720*/  VIADD R23, R30, 0x7 ;  /* 0x000000071e177836 */ /* 0x000fe40000000000 */
[----:B------:R-:W-:Y:S01]  /*1730*/  FFMA.FTZ R21, R12, R22, R21 ;  /* 0x000000160c157223 */ /* 0x000fe20000010015 */
[--C-:B------:R-:W-:Y:S02]  /*1740*/  HADD2.F32 R20, -RZ, R36.reuse.H0_H0 ;  /* 0x20000024ff147230 */ /* 0x100fe40000004100 */
[----:B------:R-:W-:Y:S01]  /*1750*/  FFMA.FTZ R14, R14, R35, R13 ;  /* 0x000000230e0e7223 */ /* 0x000fe2000001000d */
[----:B------:R-:W-:Y:S01]  /*1760*/  HADD2.F32 R36, -RZ, R36.H1_H1 ;  /* 0x30000024ff247230 */ /* 0x000fe20000004100 */
[----:B------:R-:W-:Y:S01]  /*1770*/  SHF.R.S32.HI R12, RZ, 0x1f, R23 ;  /* 0x0000001fff0c7819 */ /* 0x000fe20000011417 */
[----:B------:R-:W-:-:S03]  /*1780*/  FFMA.FTZ R4, R4, R20, R21 ;  /* 0x0000001404047223 */ /* 0x000fc60000010015 */
[----:B------:R-:W-:Y:S01]  /*1790*/  FFMA.FTZ R15, R15, R36, R14 ;  /* 0x000000240f0f7223 */ /* 0x000fe2000001000e */
[----:B------:R-:W-:-:S03]  /*17a0*/  LEA.HI R12, R12, R23, RZ, 0x3 ;  /* 0x000000170c0c7211 */ /* 0x000fc600078f18ff */
[----:B------:R-:W-:Y:S01]  /*17b0*/  FADD.FTZ R4, R4, R15 ;  /* 0x0000000f04047221 */ /* 0x000fe20000010000 */
[----:B------:R-:W-:Y:S01]  /*17c0*/  SHF.R.S32.HI R14, RZ, 0x3, R12 ;  /* 0x00000003ff0e7819 */ /* 0x000fe2000001140c */
[----:B------:R-:W-:Y:S06]  /*17d0*/  BRA.DIV UR4, `(.L_x_22211) ;  /* 0x0000003a04ec7947 */ /* 0x000fec000b800000 */
[----:B------:R-:W0:Y:S02]  /*17e0*/  SHFL.BFLY PT, R13, R4, 0x2, 0x1f ;  /* 0x0c401f00040d7f89 */ /* 0x000e2400000e0000 */
[----:B0-----:R-:W-:-:S05]  /*17f0*/  FADD.FTZ R13, R4, R13 ;  /* 0x0000000d040d7221 */ /* 0x001fca0000010000 */
[----:B------:R0:W1:Y:S02]  /*1800*/  SHFL.BFLY PT, R12, R13, 0x1, 0x1f ;  /* 0x0c201f000d0c7f89 */ /* 0x00006400000e0000 */
.L_x_22264:
[----:B------:R-:W-:Y:S01]  /*1810*/  IADD3 R4, PT, PT, R18, 0x1, RZ ;  /* 0x0000000112047810 */ /* 0x000fe20007ffe0ff */
[----:B-1----:R-:W-:Y:S01]  /*1820*/  FADD.FTZ R12, R13, R12 ;  /* 0x0000000c0d0c7221 */ /* 0x002fe20000010000 */
[----:B0-----:R-:W-:Y:S01]  /*1830*/  @!P2 IADD3 R13, PT, PT, R10, -0x1, RZ ;  /* 0xffffffff0a0da810 */ /* 0x001fe20007ffe0ff */
        /* <DEDUP_REMOVED lines=17> */
.L_x_22210:
[----:B------:R-:W-:Y:S05]  /*1950*/  BSYNC B0 ;  /* 0x0000000000007941 */ /* 0x000fea0003800000 */
.L_x_22209:
[----:B------:R-:W0:Y:S01]  /*1960*/  S2R R6, SR_TID.X ;  /* 0x0000000000067919 */ /* 0x000e220000002100 */
[----:B------:R-:W-:Y:S01]  /*1970*/  IADD3 R9, PT, PT, R30, 0x7, RZ ;  /* 0x000000071e097810 */ /* 0x000fe20007ffe0ff */
[----:B------:R-:W-:-:S03]  /*1980*/  UMOV UR4, 0xffffffff ;  /* 0xffffffff00047882 */ /* 0x000fc60000000000 */
        /* <DEDUP_REMOVED lines=9> */
[----:B------:R0:W1:Y:S02]  /*1a20*/  SHFL.BFLY PT, R13, R10, 0x4, 0x1f ;  /* 0x0c801f000a0d7f89 */ /* 0x00006400000e0000 */
.L_x_22269:
        /* <DEDUP_REMOVED lines=9> */
[----:B-1----:R-:W-:Y:S01]  /*1ac0*/  IMAD.MOV.U32 R13, RZ, RZ, -0x800001 ;  /* 0xff7fffffff0d7424 */ /* 0x002fe200078e00ff */
        /* <DEDUP_REMOVED lines=30> */
.L_x_22218:
        /* <DEDUP_REMOVED lines=11> */
.L_x_22217:
[----:B------:R-:W-:Y:S05]  /*1d60*/  BSYNC.RECONVERGENT B1 ;  /* 0x0000000000017941 */ /* 0x000fea0003800200 */
.L_x_22216:
        /* <DEDUP_REMOVED lines=12> */
.L_x_22221:
[----:B------:R-:W0:Y:S01]  /*1e30*/  LDS R15, [R14+-0x400] ;  /* 0xfffc00000e0f7984 */ /* 0x000e220000000800 */
[----:B------:R-:W-:-:S03]  /*1e40*/  VIADD R18, R18, 0x800 ;  /* 0x0000080012127836 */ /* 0x000fc60000000000 */
[----:B-----5:R-:W1:Y:S02]  /*1e50*/  LDS R19, [R14+-0x200] ;  /* 0xfffe00000e137984 */ /* 0x020e640000000800 */
        /* <DEDUP_REMOVED lines=10> */
[----:B------:R-:W-:Y:S01]  /*1f00*/  LDS R29, [R14+0x1800] ;  /* 0x001800000e1d7984 */ /* 0x000fe20000000800 */
        /* <DEDUP_REMOVED lines=15> */
[C---:B------:R-:W-:Y:S01]  /*2000*/  FADD.FTZ R33, -R12.reuse, R33 ;  /* 0x000000210c217221 */ /* 0x040fe20000010100 */
        /* <DEDUP_REMOVED lines=11> */
[----:B------:R-:W-:Y:S01]  /*20c0*/  FADD.FTZ R24, -R12, R35 ;  /* 0x000000230c187221 */ /* 0x000fe20000010100 */
[----:B------:R-:W-:Y:S01]  /*20d0*/  FADD.FTZ R20, R20, R45 ;  /* 0x0000002d14147221 */ /* 0x000fe20000010000 */
[----:B------:R-:W-:Y:S01]  /*20e0*/  FMUL.FTZ R39, R39, 1.4426950216293334961 ;  /* 0x3fb8aa3b27277820 */ /* 0x000fe20000410000 */
[----:B------:R-:W0:Y:S01]  /*20f0*/  MUFU.EX2 R35, R37 ;  /* 0x0000002500237308 */ /* 0x000e220000000800 */
[----:B------:R-:W-:Y:S01]  /*2100*/  FMUL.FTZ R24, R24, 1.4426950216293334961 ;  /* 0x3fb8aa3b18187820 */ /* 0x000fe20000410000 */
[----:B------:R0:W-:Y:S01]  /*2110*/  STS [R14+0x200], R22 ;  /* 0x000200160e007388 */ /* 0x0001e20000000800 */
[----:B------:R-:W-:Y:S01]  /*2120*/  FADD.FTZ R20, R20, R22 ;  /* 0x0000001614147221 */ /* 0x000fe20000010000 */
[----:B------:R-:W-:-:S02]  /*2130*/  FADD.FTZ R32, -R12, R25 ;  /* 0x000000190c207221 */ /* 0x000fc40000010100 */
[----:B------:R-:W-:Y:S01]  /*2140*/  STS [R14+-0x400], R43 ;  /* 0xfffc002b0e007388 */ /* 0x000fe20000000800 */
[----:B-1----:R-:W-:Y:S01]  /*2150*/  FADD.FTZ R20, R20, R31 ;  /* 0x0000001f14147221 */ /* 0x002fe20000010000 */
[----:B------:R-:W-:Y:S02]  /*2160*/  FMUL.FTZ R32, R32, 1.4426950216293334961 ;  /* 0x3fb8aa3b20207820 */ /* 0x000fe40000410000 */
[----:B------:R-:W-:Y:S01]  /*2170*/  STS [R14+-0x200], R41 ;  /* 0xfffe00290e007388 */ /* 0x000fe20000000800 */
[----:B---3--:R-:W-:-:S03]  /*2180*/  FADD.FTZ R20, R20, R33 ;  /* 0x0000002114147221 */ /* 0x008fc60000010000 */
[----:B------:R-:W-:Y:S01]  /*2190*/  STS [R14], R45 ;  /* 0x0000002d0e007388 */ /* 0x000fe20000000800 */
[----:B0-----:R-:W-:Y:S01]  /*21a0*/  FADD.FTZ R22, -R12, R21 ;  /* 0x000000150c167221 */ /* 0x001fe20000010100 */
[----:B------:R-:W-:Y:S01]  /*21b0*/  FADD.FTZ R20, R20, R35 ;  /* 0x0000002314147221 */ /* 0x000fe20000010000 */
[----:B------:R-:W0:Y:S01]  /*21c0*/  MUFU.EX2 R21, R39 ;  /* 0x0000002700157308 */ /* 0x000e220000000800 */
[----:B------:R-:W-:Y:S01]  /*21d0*/  STS [R14+0x400], R31 ;  /* 0x0004001f0e007388 */ /* 0x000fe20000000800 */
[----:B--2---:R-:W-:Y:S01]  /*21e0*/  FADD.FTZ R26, -R12, R19 ;  /* 0x000000130c1a7221 */ /* 0x004fe20000010100 */
[----:B------:R-:W-:Y:S01]  /*21f0*/  FMUL.FTZ R22, R22, 1.4426950216293334961 ;  /* 0x3fb8aa3b16167820 */ /* 0x000fe20000410000 */
[----:B------:R1:W2:Y:S01]  /*2200*/  MUFU.EX2 R19, R24 ;  /* 0x0000001800137308 */ /* 0x0002a20000000800 */
[----:B------:R-:W-:Y:S01]  /*2210*/  STS [R14+0x600], R33 ;  /* 0x000600210e007388 */ /* 0x000fe20000000800 */
[----:B----4-:R-:W-:Y:S01]  /*2220*/  FADD.FTZ R28, -R12, R15 ;  /* 0x0000000f0c1c7221 */ /* 0x010fe20000010100 */
[----:B------:R-:W-:Y:S01]  /*2230*/  FMUL.FTZ R26, R26, 1.4426950216293334961 ;  /* 0x3fb8aa3b1a1a7820 */ /* 0x000fe20000410000 */
[----:B------:R3:W4:Y:S01]  /*2240*/  MUFU.EX2 R15, R22 ;  /* 0x00000016000f7308 */ /* 0x0007220000000800 */
[----:B------:R-:W-:Y:S01]  /*2250*/  STS [R14+0x800], R35 ;  /* 0x000800230e007388 */ /* 0x000fe20000000800 */
[----:B------:R-:W-:Y:S01]  /*2260*/  FMUL.FTZ R28, R28, 1.4426950216293334961 ;  /* 0x3fb8aa3b1c1c7820 */ /* 0x000fe20000410000 */
[C---:B------:R-:W-:Y:S01]  /*2270*/  FADD.FTZ R34, -R12.reuse, R23 ;  /* 0x000000170c227221 */ /* 0x040fe20000010100 */
[----:B------:R-:W4:Y:S01]  /*2280*/  MUFU.EX2 R25, R26 ;  /* 0x0000001a00197308 */ /* 0x000f220000000800 */
[----:B-1----:R-:W-:Y:S01]  /*2290*/  FADD.FTZ R24, -R12, R29 ;  /* 0x0000001d0c187221 */ /* 0x002fe20000010100 */
[----:B0-----:R-:W-:Y:S01]  /*22a0*/  FADD.FTZ R20, R20, R21 ;  /* 0x0000001514147221 */ /* 0x001fe20000010000 */
[----:B------:R-:W-:Y:S01]  /*22b0*/  FMUL.FTZ R34, R34, 1.4426950216293334961 ;  /* 0x3fb8aa3b22227820 */ /* 0x000fe20000410000 */
[----:B------:R-:W0:Y:S01]  /*22c0*/  MUFU.EX2 R23, R28 ;  /* 0x0000001c00177308 */ /* 0x000e220000000800 */
[----:B---3--:R-:W-:Y:S01]  /*22d0*/  FADD.FTZ R22, -R12, R27 ;  /* 0x0000001b0c167221 */ /* 0x008fe20000010100 */
[----:B--2---:R-:W-:Y:S01]  /*22e0*/  FADD.FTZ R20, R20, R19 ;  /* 0x0000001314147221 */ /* 0x004fe20000010000 */
[----:B------:R-:W-:Y:S01]  /*22f0*/  FMUL.FTZ R24, R24, 1.4426950216293334961 ;  /* 0x3fb8aa3b18187820 */ /* 0x000fe20000410000 */
[----:B------:R-:W1:Y:S01]  /*2300*/  MUFU.EX2 R29, R32 ;  /* 0x00000020001d7308 */ /* 0x000e620000000800 */
[----:B------:R-:W-:Y:S01]  /*2310*/  FMUL.FTZ R22, R22, 1.4426950216293334961 ;  /* 0x3fb8aa3b16167820 */ /* 0x000fe20000410000 */
[----:B----4-:R-:W-:Y:S01]  /*2320*/  FADD.FTZ R20, R20, R15 ;  /* 0x0000000f14147221 */ /* 0x010fe20000010000 */
[----:B------:R-:W-:Y:S01]  /*2330*/  STS [R14+0xa00], R21 ;  /* 0x000a00150e007388 */ /* 0x000fe20000000800 */
[----:B------:R-:W2:Y:S02]  /*2340*/  MUFU.EX2 R27, R34 ;  /* 0x00000022001b7308 */ /* 0x000ea40000000800 */
[----:B------:R-:W-:Y:S01]  /*2350*/  FADD.FTZ R20, R20, R25 ;  /* 0x0000001914147221 */ /* 0x000fe20000010000 */
[----:B------:R-:W-:Y:S01]  /*2360*/  STS [R14+0xc00], R19 ;  /* 0x000c00130e007388 */ /* 0x000fe20000000800 */
[----:B------:R-:W3:Y:S02]  /*2370*/  MUFU.EX2 R37, R24 ;  /* 0x0000001800257308 */ /* 0x000ee40000000800 */
[----:B0-----:R-:W-:Y:S01]  /*2380*/  FADD.FTZ R20, R20, R23 ;  /* 0x0000001714147221 */ /* 0x001fe20000010000 */
[----:B------:R-:W-:Y:S01]  /*2390*/  STS [R14+0xe00], R15 ;  /* 0x000e000f0e007388 */ /* 0x000fe20000000800 */
[----:B------:R-:W0:Y:S02]  /*23a0*/  MUFU.EX2 R39, R22 ;  /* 0x0000001600277308 */ /* 0x000e240000000800 */
[----:B-1----:R-:W-:Y:S01]  /*23b0*/  FADD.FTZ R20, R20, R29 ;  /* 0x0000001d14147221 */ /* 0x002fe20000010000 */
[----:B------:R-:W-:Y:S03]  /*23c0*/  STS [R14+0x1000], R25 ;  /* 0x001000190e007388 */ /* 0x000fe60000000800 */
[----:B--2---:R-:W-:Y:S01]  /*23d0*/  FADD.FTZ R20, R20, R27 ;  /* 0x0000001b14147221 */ /* 0x004fe20000010000 */
[----:B------:R-:W-:Y:S03]  /*23e0*/  STS [R14+0x1200], R23 ;  /* 0x001200170e007388 */ /* 0x000fe60000000800 */
[----:B---3--:R-:W-:Y:S01]  /*23f0*/  FADD.FTZ R20, R20, R37 ;  /* 0x0000002514147221 */ /* 0x008fe20000010000 */
[----:B------:R-:W-:Y:S03]  /*2400*/  STS [R14+0x1400], R29 ;  /* 0x0014001d0e007388 */ /* 0x000fe60000000800 */
[----:B0-----:R-:W-:Y:S01]  /*2410*/  FADD.FTZ R20, R20, R39 ;  /* 0x0000002714147221 */ /* 0x001fe20000010000 */
[----:B------:R-:W-:Y:S04]  /*2420*/  STS [R14+0x1600], R27 ;  /* 0x0016001b0e007388 */ /* 0x000fe80000000800 */
[----:B------:R-:W-:Y:S04]  /*2430*/  STS [R14+0x1800], R37 ;  /* 0x001800250e007388 */ /* 0x000fe80000000800 */
[----:B------:R0:W-:Y:S02]  /*2440*/  STS [R14+0x1a00], R39 ;  /* 0x001a00270e007388 */ /* 0x0001e40000000800 */
[----:B0-----:R-:W-:Y:S01]  /*2450*/  IADD3 R14, PT, PT, R14, 0x2000, RZ ;  /* 0x000020000e0e7810 */ /* 0x001fe20007ffe0ff */
[----:B------:R-:W-:Y:S06]  /*2460*/  @!P5 BRA `(.L_x_22221) ;  /* 0xfffffff80070d947 */ /* 0x000fec000383ffff */
.L_x_22220:
[----:B------:R-:W-:Y:S05]  /*2470*/  BSYNC.RECONVERGENT B1 ;  /* 0x0000000000017941 */ /* 0x000fea0003800200 */
.L_x_22219:
        /* <DEDUP_REMOVED lines=55> */
.L_x_22223:
[----:B------:R-:W-:Y:S05]  /*27f0*/  BSYNC.RECONVERGENT B1 ;  /* 0x0000000000017941 */ /* 0x000fea0003800200 */
.L_x_22222:
[----:B------:R-:W-:-:S13]  /*2800*/  ISETP.LT.OR P0, PT, R18, R11, P0 ;  /* 0x0000000b1200720c */ /* 0x000fda0000701670 */
[----:B------:R-:W-:Y:S05]  /*2810*/  @!P0 BRA `(.L_x_22215) ;  /* 0x0000000000608947 */ /* 0x000fea0003800000 */
[----:B------:R-:W0:Y:S04]  /*2820*/  LDS R13, [R14+-0x400] ;  /* 0xfffc00000e0d7984 */ /* 0x000e280000000800 */
[----:B------:R-:W1:Y:S04]  /*2830*/  LDS R15, [R14+-0x200] ;  /* 0xfffe00000e0f7984 */ /* 0x000e680000000800 */
[----:B-----5:R-:W2:Y:S04]  /*2840*/  LDS R19, [R14] ;  /* 0x000000000e137984 */ /* 0x020ea80000000800 */
        /* <DEDUP_REMOVED lines=21> */
.L_x_22215:
[----:B------:R-:W-:Y:S05]  /*29a0*/  BSYNC.RECONVERGENT B0 ;  /* 0x0000000000007941 */ /* 0x000fea0003800200 */
.L_x_22214:
        /* <DEDUP_REMOVED lines=39> */
.L_x_22228:
[----:B------:R-:W0:Y:S01]  /*2c20*/  LDS R13, [R10] ;  /* 0x000000000a0d7984 */ /* 0x000e220000000800 */
[----:B------:R-:W-:-:S05]  /*2c30*/  VIADD R14, R14, 0x1 ;  /* 0x000000010e0e7836 */ /* 0x000fca0000000000 */
[----:B------:R-:W-:Y:S01]  /*2c40*/  ISETP.NE.AND P0, PT, R14, RZ, PT ;  /* 0x000000ff0e00720c */ /* 0x000fe20003f05270 */
[----:B0-----:R-:W-:-:S05]  /*2c50*/  FMUL.FTZ R13, R13, R2 ;  /* 0x000000020d0d7220 */ /* 0x001fca0000410000 */
[----:B------:R0:W-:Y:S02]  /*2c60*/  STS [R10], R13 ;  /* 0x0000000d0a007388 */ /* 0x0001e40000000800 */
[----:B0-----:R-:W-:-:S05]  /*2c70*/  IADD3 R10, PT, PT, R10, 0x200, RZ ;  /* 0x000002000a0a7810 */ /* 0x001fca0007ffe0ff */
[----:B------:R-:W-:Y:S05]  /*2c80*/  @P0 BRA `(.L_x_22228) ;  /* 0xfffffffc00e40947 */ /* 0x000fea000383ffff */
.L_x_22227:
[----:B------:R-:W-:Y:S05]  /*2c90*/  BSYNC.RECONVERGENT B1 ;  /* 0x0000000000017941 */ /* 0x000fea0003800200 */
.L_x_22226:
        /* <DEDUP_REMOVED lines=12> */
.L_x_22231:
        /* <DEDUP_REMOVED lines=52> */
.L_x_22230:
[----:B------:R-:W-:Y:S05]  /*30a0*/  BSYNC.RECONVERGENT B1 ;  /* 0x0000000000017941 */ /* 0x000fea0003800200 */
.L_x_22229:
        /* <DEDUP_REMOVED lines=31> */
.L_x_22233:
[----:B------:R-:W-:Y:S05]  /*32a0*/  BSYNC.RECONVERGENT B1 ;  /* 0x0000000000017941 */ /* 0x000fea0003800200 */
.L_x_22232:
        /* <DEDUP_REMOVED lines=14> */
.L_x_22225:
[----:B------:R-:W-:Y:S05]  /*3390*/  BSYNC.RECONVERGENT B0 ;  /* 0x0000000000007941 */ /* 0x000fea0003800200 */
.L_x_22224:
        /* <DEDUP_REMOVED lines=10> */
[----:B-1----:R-:W-:Y:S01]  /*3440*/  SHF.R.U32.HI R10, RZ, 0x3, R6 ;  /* 0x00000003ff0a7819 */ /* 0x002fe20000011606 */
[----:B------:R-:W-:Y:S01]  /*3450*/  IMAD.MOV.U32 R11, RZ, RZ, RZ ;  /* 0x000000ffff0b7224 */ /* 0x000fe200078e00ff */
[----:B------:R-:W-:Y:S01]  /*3460*/  IADD3 R3, PT, PT, R3, 0x220, RZ ;  /* 0x0000022003037810 */ /* 0x000fe20007ffe0ff */
[----:B------:R-:W1:Y:S01]  /*3470*/  LDCU UR8, c[0x0][0x3d0] ;  /* 0x00007a00ff0877ac */ /* 0x000e620008000800 */
[----:B------:R-:W-:Y:S01]  /*3480*/  LOP3.LUT R10, R10, 0x7c, RZ, 0xc0, !PT ;  /* 0x0000007c0a0a7812 */ /* 0x000fe200078ec0ff */
[----:B------:R-:W-:Y:S01]  /*3490*/  IMAD.MOV.U32 R29, RZ, RZ, RZ ;  /* 0x000000ffff1d7224 */ /* 0x000fe200078e00ff */
[----:B------:R-:W-:Y:S01]  /*34a0*/  LEA R18, R0, R3, 0x18 ;  /* 0x0000000300127211 */ /* 0x000fe200078ec0ff */
[----:B------:R-:W4:Y:S01]  /*34b0*/  LDCU.64 UR10, c[0x0][0x3a8] ;  /* 0x00007500ff0a77ac */ /* 0x000f220008000a00 */
[----:B------:R-:W-:Y:S02]  /*34c0*/  SHF.R.S32.HI R0, RZ, 0x3, R9 ;  /* 0x00000003ff007819 */ /* 0x000fe40000011409 */
[----:B------:R-:W-:-:S02]  /*34d0*/  LEA R18, R5, R18, 0x5 ;  /* 0x0000001205127211 */ /* 0x000fc400078e28ff */
[C---:B------:R-:W-:Y:S02]  /*34e0*/  IADD3 R21, PT, PT, R5.reuse, 0x1, RZ ;  /* 0x0000000105157810 */ /* 0x040fe40007ffe0ff */
[C---:B------:R-:W-:Y:S02]  /*34f0*/  LEA R19, R5.reuse, 0x3, 0x3 ;  /* 0x0000000305137811 */ /* 0x040fe400078e18ff */
[----:B------:R-:W-:Y:S01]  /*3500*/  IADD3 R20, PT, PT, R5, -R0, RZ ;  /* 0x8000000005147210 */ /* 0x000fe20007ffe0ff */
[----:B0-----:R-:W-:Y:S01]  /*3510*/  IMAD R13, R17, UR12, RZ ;  /* 0x0000000c110d7c24 */ /* 0x001fe2000f8e02ff */
[----:B------:R-:W-:-:S03]  /*3520*/  IADD3 R18, PT, PT, R18, 0x10, RZ ;  /* 0x0000001012127810 */ /* 0x000fc60007ffe0ff */
[----:B------:R-:W-:-:S04]  /*3530*/  IMAD.WIDE R10, R13, 0x4, R10 ;  /* 0x000000040d0a7825 */ /* 0x000fc800078e020a */
[----:B-1----:R-:W-:Y:S01]  /*3540*/  IMAD R36, R8, UR8, RZ ;  /* 0x0000000808247c24 */ /* 0x002fe2000f8e02ff */
[----:B----4-:R-:W-:-:S04]  /*3550*/  IADD3 R2, P0, PT, R10, UR10, RZ ;  /* 0x0000000a0a027c10 */ /* 0x010fc8000ff1e0ff */
[----:B------:R-:W-:Y:S02]  /*3560*/  IADD3.X R3, PT, PT, R11, UR11, RZ, P0, !PT ;  /* 0x0000000b0b037c10 */ /* 0x000fe400087fe4ff */
[----:B------:R-:W-:-:S07]  /*3570*/  SHF.R.S32.HI R37, RZ, 0x1f, R36 ;  /* 0x0000001fff257819 */ /* 0x000fce0000011424 */
.L_x_22252:
[----:B--2---:R-:W2:Y:S04]  /*3580*/  LDG.E.CONSTANT R31, desc[UR6][R2.64] ;  /* 0x00000006021f7981 */ /* 0x004ea8000c1e9900 */
[----:B------:R-:W0:Y:S04]  /*3590*/  LDS.128 R8, [R18+-0x10] ;  /* 0xfffff00012087984 */ /* 0x000e280000000c00 */
[----:B-1----:R-:W1:Y:S01]  /*35a0*/  LDS.128 R12, [R18] ;  /* 0x00000000120c7984 */ /* 0x002e620000000c00 */
[----:B0-----:R-:W-:Y:S02]  /*35b0*/  F2FP.F16.F32.PACK_AB R33, R9, R8 ;  /* 0x000000080921723e */ /* 0x001fe400000000ff */
[----:B------:R-:W-:Y:S01]  /*35c0*/  F2FP.F16.F32.PACK_AB R32, R11, R10 ;  /* 0x0000000a0b20723e */ /* 0x000fe200000000ff */
[----:B------:R-:W-:Y:S01]  /*35d0*/  BSSY.RECONVERGENT B1, `(.L_x_22236) ;  /* 0x000002a000017945 */ /* 0x000fe20003800200 */
[----:B-1----:R-:W-:-:S02]  /*35e0*/  F2FP.F16.F32.PACK_AB R35, R13, R12 ;  /* 0x0000000c0d23723e */ /* 0x002fc400000000ff */
[----:B------:R-:W-:Y:S01]  /*35f0*/  F2FP.F16.F32.PACK_AB R34, R15, R14 ;  /* 0x0000000e0f22723e */ /* 0x000fe200000000ff */
[----:B--2---:R-:W-:-:S04]  /*3600*/  IMAD.WIDE R8, R31, UR9, R36 ;  /* 0x000000091f087c25 */ /* 0x004fc8000f8e0224 */
[----:B------:R-:W-:Y:S01]  /*3610*/  VIADD R31, R19, 0xfffffffd ;  /* 0xfffffffd131f7836 */ /* 0x000fe20000000000 */
[----:B------:R-:W-:-:S04]  /*3620*/  LEA R8, P0, R4, R8, 0x3 ;  /* 0x0000000804087211 */ /* 0x000fc800078018ff */
        /* <DEDUP_REMOVED lines=36> */
.L_x_22237:
[----:B------:R-:W-:Y:S05]  /*3870*/  BSYNC.RECONVERGENT B1 ;  /* 0x0000000000017941 */ /* 0x000fea0003800200 */
.L_x_22236:
        /* <DEDUP_REMOVED lines=41> */
.L_x_22239:
[----:B------:R-:W-:Y:S05]  /*3b10*/  BSYNC.RECONVERGENT B1 ;  /* 0x0000000000017941 */ /* 0x000fea0003800200 */
.L_x_22238:
        /* <DEDUP_REMOVED lines=41> */
.L_x_22241:
[----:B------:R-:W-:Y:S05]  /*3db0*/  BSYNC.RECONVERGENT B1 ;  /* 0x0000000000017941 */ /* 0x000fea0003800200 */
.L_x_22240:
        /* <DEDUP_REMOVED lines=41> */
.L_x_22243:
[----:B------:R-:W-:Y:S05]  /*4050*/  BSYNC.RECONVERGENT B1 ;  /* 0x0000000000017941 */ /* 0x000fea0003800200 */
.L_x_22242:
        /* <DEDUP_REMOVED lines=41> */
.L_x_22245:
[----:B------:R-:W-:Y:S05]  /*42f0*/  BSYNC.RECONVERGENT B1 ;  /* 0x0000000000017941 */ /* 0x000fea0003800200 */
.L_x_22244:
        /* <DEDUP_REMOVED lines=41> */
.L_x_22247:
[----:B------:R-:W-:Y:S05]  /*4590*/  BSYNC.RECONVERGENT B1 ;  /* 0x0000000000017941 */ /* 0x000fea0003800200 */
.L_x_22246:
        /* <DEDUP_REMOVED lines=41> */
.L_x_22249:
[----:B------:R-:W-:Y:S05]  /*4830*/  BSYNC.RECONVERGENT B1 ;  /* 0x0000000000017941 */ /* 0x000fea0003800200 */
.L_x_22248:
        /* <DEDUP_REMOVED lines=11> */
[C---:B------:R-:W-:Y:S01]  /*48f0*/  IADD3 R9, PT, PT, R19.reuse, -0x2, RZ ;  /* 0xfffffffe13097810 */ /* 0x040fe20007ffe0ff */
[C---:B------:R-:W-:Y:S01]  /*4900*/  VIADD R11, R19.reuse, 0x4 ;  /* 0x00000004130b7836 */ /* 0x040fe20000000000 */
        /* <DEDUP_REMOVED lines=8> */
[----:B------:R-:W-:Y:S02]  /*4990*/  SEL R10, R9, RZ, !P3 ;  /* 0x000000ff090a7207 */ /* 0x000fe40005800000 */
[----:B------:R-:W-:Y:S02]  /*49a0*/  SEL R9, R8, RZ, !P1 ;  /* 0x000000ff08097207 */ /* 0x000fe40004800000 */
[----:B------:R-:W-:Y:S02]  /*49b0*/  PRMT R8, R14, 0x7632, R8 ;  /* 0x000076320e087816 */ /* 0x000fe40000000008 */
[----:B------:R-:W-:-:S02]  /*49c0*/  PRMT R12, R12, 0x5410, R9 ;  /* 0x000054100c0c7816 */ /* 0x000fc40000000009 */
[----:B------:R-:W-:Y:S02]  /*49d0*/  IADD3 R9, PT, PT, R19, 0x1, RZ ;  /* 0x0000000113097810 */ /* 0x000fe40007ffe0ff */
[----:B------:R-:W-:Y:S02]  /*49e0*/  SEL R13, R13, RZ, !P2 ;  /* 0x000000ff0d0d7207 */ /* 0x000fe40005000000 */
[-C--:B------:R-:W-:Y:S02]  /*49f0*/  ISETP.GE.AND P0, PT, R9, R30.reuse, PT ;  /* 0x0000001e0900720c */ /* 0x080fe40003f06270 */
[----:B------:R-:W-:Y:S02]  /*4a00*/  IADD3 R9, PT, PT, R19, 0x2, RZ ;  /* 0x0000000213097810 */ /* 0x000fe40007ffe0ff */
[----:B------:R-:W-:Y:S02]  /*4a10*/  SEL R14, R14, RZ, !P0 ;  /* 0x000000ff0e0e7207 */ /* 0x000fe40004000000 */
[----:B------:R-:W-:-:S02]  /*4a20*/  ISETP.GE.AND P1, PT, R9, R30, PT ;  /* 0x0000001e0900720c */ /* 0x000fc40003f26270 */
[----:B------:R-:W-:Y:S02]  /*4a30*/  IADD3 R9, PT, PT, R19, 0x3, RZ ;  /* 0x0000000313097810 */ /* 0x000fe40007ffe0ff */
[-C--:B------:R-:W-:Y:S02]  /*4a40*/  ISETP.GE.AND P0, PT, R11, R30.reuse, PT ;  /* 0x0000001e0b00720c */ /* 0x080fe40003f06270 */
[----:B------:R-:W-:Y:S02]  /*4a50*/  ISETP.GE.AND P2, PT, R9, R30, PT ;  /* 0x0000001e0900720c */ /* 0x000fe40003f46270 */
[----:B------:R-:W-:Y:S02]  /*4a60*/  SEL R9, R8, RZ, !P1 ;  /* 0x000000ff08097207 */ /* 0x000fe40004800000 */
[C---:B------:R-:W-:Y:S02]  /*4a70*/  PRMT R8, R15.reuse, 0x7632, R8 ;  /* 0x000076320f087816 */ /* 0x040fe40000000008 */
[----:B------:R-:W-:-:S02]  /*4a80*/  SEL R15, R15, RZ, !P2 ;  /* 0x000000ff0f0f7207 */ /* 0x000fc40005000000 */
[----:B------:R-:W-:Y:S02]  /*4a90*/  SEL R8, R8, RZ, !P0 ;  /* 0x000000ff08087207 */ /* 0x000fe40004000000 */
[----:B------:R-:W-:Y:S02]  /*4aa0*/  PRMT R13, R13, 0x5410, R10 ;  /* 0x000054100d0d7816 */ /* 0x000fe4000000000a */
[----:B------:R-:W-:Y:S02]  /*4ab0*/  PRMT R14, R14, 0x5410, R9 ;  /* 0x000054100e0e7816 */ /* 0x000fe40000000009 */
[----:B------:R-:W-:-:S07]  /*4ac0*/  PRMT R15, R15, 0x5410, R8 ;  /* 0x000054100f0f7816 */ /* 0x000fce0000000008 */
.L_x_22251:
[----:B------:R-:W-:Y:S05]  /*4ad0*/  BSYNC.RECONVERGENT B1 ;  /* 0x0000000000017941 */ /* 0x000fea0003800200 */
.L_x_22250:
        /* <DEDUP_REMOVED lines=17> */
.L_x_22235:
[----:B--23--:R-:W-:Y:S05]  /*4bf0*/  BSYNC.RECONVERGENT B0 ;  /* 0x0000000000007941 */ /* 0x00cfea0003800200 */
.L_x_22234:
[C---:B------:R-:W-:Y:S01]  /*4c00*/  LOP3.LUT R0, R6.reuse, 0x3c0, RZ, 0xc0, !PT ;  /* 0x000003c006007812 */ /* 0x040fe200078ec0ff */
[----:B------:R-:W-:Y:S01]  /*4c10*/  BAR.SYNC.DEFER_BLOCKING 0x0 ;  /* 0x0000000000007b1d */ /* 0x000fe20000010000 */
[----:B0-----:R-:W-:Y:S02]  /*4c20*/  LOP3.LUT R2, R6, 0x3e0, RZ, 0xc0, !PT ;  /* 0x000003e006027812 */ /* 0x001fe400078ec0ff */
[----:B------:R-:W-:Y:S02]  /*4c30*/  ISETP.NE.AND P0, PT, R0, 0x40, PT ;  /* 0x000000400000780c */ /* 0x000fe40003f05270 */
[----:B------:R-:W-:Y:S01]  /*4c40*/  ISETP.GT.U32.AND P1, PT, R6, 0x3f, PT ;  /* 0x0000003f0600780c */ /* 0x000fe20003f24070 */
[----:B------:R-:W-:Y:S01]  /*4c50*/  BSSY.RECONVERGENT B0, `(.L_x_22253) ;  /* 0x0000012000007945 */ /* 0x000fe20003800200 */
[----:B------:R-:W-:Y:S02]  /*4c60*/  ISETP.NE.AND P2, PT, R2, 0x20, PT ;  /* 0x000000200200780c */ /* 0x000fe40003f45270 */
[----:B------:R-:W-:-:S02]  /*4c70*/  ISETP.GT.U32.AND P3, PT, R6, 0x1f, PT ;  /* 0x0000001f0600780c */ /* 0x000fc40003f64070 */
[----:B------:R-:W-:-:S05]  /*4c80*/  LEA R5, R5, R4, 0x8 ;  /* 0x0000000405057211 */ /* 0x000fca00078e40ff */
        /* <DEDUP_REMOVED lines=14> */
.L_x_22254:
[----:B------:R-:W-:Y:S05]  /*4d70*/  BSYNC.RECONVERGENT B0 ;  /* 0x0000000000007941 */ /* 0x000fea0003800200 */
.L_x_22253:
        /* <DEDUP_REMOVED lines=8> */
[----:B0-----:R-:W0:Y:S04]  /*4e00*/  LDS R0, [R12] ;  /* 0x000000000c007984 */ /* 0x001e280000000800 */
[----:B------:R-:W2:Y:S04]  /*4e10*/  LDS R3, [R12+0x80] ;  /* 0x000080000c037984 */ /* 0x000ea80000000800 */
[----:B------:R-:W3:Y:S04]  /*4e20*/  LDS R2, [R12+0x100] ;  /* 0x000100000c027984 */ /* 0x000ee80000000800 */
[----:B------:R-:W5:Y:S04]  /*4e30*/  LDS R9, [R12+0x180] ;  /* 0x000180000c097984 */ /* 0x000f680000000800 */
[----:B------:R-:W4:Y:S04]  /*4e40*/  LDS R8, [R12+0x200] ;  /* 0x000200000c087984 */ /* 0x000f280000000800 */
[----:B-1----:R-:W1:Y:S04]  /*4e50*/  LDS R11, [R12+0x280] ;  /* 0x000280000c0b7984 */ /* 0x002e680000000800 */
[----:B------:R-:W1:Y:S04]  /*4e60*/  LDS R10, [R12+0x300] ;  /* 0x000300000c0a7984 */ /* 0x000e680000000800 */
[----:B------:R-:W1:Y:S01]  /*4e70*/  LDS R13, [R12+0x380] ;  /* 0x000380000c0d7984 */ /* 0x000e620000000800 */
[----:B0-----:R-:W-:Y:S01]  /*4e80*/  FADD.FTZ R29, R29, R0 ;  /* 0x000000001d1d7221 */ /* 0x001fe20000010000 */
[----:B--2---:R-:W-:Y:S01]  /*4e90*/  FADD.FTZ R28, R28, R3 ;  /* 0x000000031c1c7221 */ /* 0x004fe20000010000 */
[----:B---3--:R-:W-:Y:S01]  /*4ea0*/  FADD.FTZ R27, R27, R2 ;  /* 0x000000021b1b7221 */ /* 0x008fe20000010000 */
[----:B-----5:R-:W-:Y:S01]  /*4eb0*/  FADD.FTZ R26, R26, R9 ;  /* 0x000000091a1a7221 */ /* 0x020fe20000010000 */
[----:B----4-:R-:W-:Y:S01]  /*4ec0*/  FADD.FTZ R25, R25, R8 ;  /* 0x0000000819197221 */ /* 0x010fe20000010000 */
[----:B-1----:R-:W-:Y:S01]  /*4ed0*/  FADD.FTZ R24, R24, R11 ;  /* 0x0000000b18187221 */ /* 0x002fe20000010000 */
[----:B------:R-:W-:Y:S01]  /*4ee0*/  FADD.FTZ R23, R23, R10 ;  /* 0x0000000a17177221 */ /* 0x000fe20000010000 */
[----:B------:R-:W-:-:S07]  /*4ef0*/  FADD.FTZ R22, R22, R13 ;  /* 0x0000000d16167221 */ /* 0x000fce0000010000 */
.L_x_22256:
[----:B------:R-:W-:Y:S05]  /*4f00*/  BSYNC.RECONVERGENT B0 ;  /* 0x0000000000007941 */ /* 0x000fea0003800200 */
.L_x_22255:
        /* <DEDUP_REMOVED lines=16> */
.L_x_22258:
[----:B------:R-:W-:Y:S05]  /*5010*/  BSYNC.RECONVERGENT B0 ;  /* 0x0000000000007941 */ /* 0x000fea0003800200 */
.L_x_22257:
[----:B------:R-:W-:Y:S06]  /*5020*/  BAR.SYNC.DEFER_BLOCKING 0x0 ;  /* 0x0000000000007b1d */ /* 0x000fec0000010000 */
[----:B------:R-:W-:Y:S04]  /*5030*/  BSSY.RECONVERGENT B0, `(.L_x_22259) ;  /* 0x0000017000007945 */ /* 0x000fe80003800200 */
[----:B------:R-:W-:Y:S05]  /*5040*/  @P3 BRA `(.L_x_22260) ;  /* 0x0000000000543947 */ /* 0x000fea0003800000 */
[----:B------:R-:W3:Y:S01]  /*5050*/  S2UR UR5, SR_CgaCtaId ;  /* 0x00000000000579c3 */ /* 0x000ee20000008800 */
[----:B------:R-:W-:Y:S02]  /*5060*/  UMOV UR4, 0x400 ;  /* 0x0000040000047882 */ /* 0x000fe40000000000 */
[----:B------:R-:W-:-:S04]  /*5070*/  UIADD3 UR4, UPT, UPT, UR4, 0x220, URZ ;  /* 0x0000022004047890 */ /* 0x000fc8000fffe0ff */
[----:B---3--:R-:W-:-:S06]  /*5080*/  ULEA UR4, UR5, UR4, 0x18 ;  /* 0x0000000405047291 */ /* 0x008fcc000f8ec0ff */
[----:B-1----:R-:W-:-:S05]  /*5090*/  LEA R10, R5, UR4, 0x2 ;  /* 0x00000004050a7c11 */ /* 0x002fca000f8e10ff */
[----:B0-----:R-:W0:Y:S04]  /*50a0*/  LDS R0, [R10] ;  /* 0x000000000a007984 */ /* 0x001e280000000800 */
[----:B------:R-:W1:Y:S04]  /*50b0*/  LDS R3, [R10+0x80] ;  /* 0x000080000a037984 */ /* 0x000e680000000800 */
[----:B------:R-:W3:Y:S04]  /*50c0*/  LDS R2, [R10+0x100] ;  /* 0x000100000a027984 */ /* 0x000ee80000000800 */
[----:B------:R-:W5:Y:S04]  /*50d0*/  LDS R5, [R10+0x180] ;  /* 0x000180000a057984 */ /* 0x000f680000000800 */
[----:B--2---:R-:W2:Y:S04]  /*50e0*/  LDS R4, [R10+0x200] ;  /* 0x000200000a047984 */ /* 0x004ea80000000800 */
[----:B------:R-:W4:Y:S04]  /*50f0*/  LDS R9, [R10+0x280] ;  /* 0x000280000a097984 */ /* 0x000f280000000800 */
[----:B------:R-:W4:Y:S04]  /*5100*/  LDS R8, [R10+0x300] ;  /* 0x000300000a087984 */ /* 0x000f280000000800 */
[----:B------:R-:W4:Y:S01]  /*5110*/  LDS R11, [R10+0x380] ;  /* 0x000380000a0b7984 */ /* 0x000f220000000800 */
[----:B0-----:R-:W-:Y:S01]  /*5120*/  FADD.FTZ R29, R29, R0 ;  /* 0x000000001d1d7221 */ /* 0x001fe20000010000 */
[----:B-1----:R-:W-:Y:S01]  /*5130*/  FADD.FTZ R28, R28, R3 ;  /* 0x000000031c1c7221 */ /* 0x002fe20000010000 */
[----:B---3--:R-:W-:Y:S01]  /*5140*/  FADD.FTZ R27, R27, R2 ;  /* 0x000000021b1b7221 */ /* 0x008fe20000010000 */
[----:B-----5:R-:W-:Y:S01]  /*5150*/  FADD.FTZ R26, R26, R5 ;  /* 0x000000051a1a7221 */ /* 0x020fe20000010000 */
[----:B--2---:R-:W-:Y:S01]  /*5160*/  FADD.FTZ R25, R25, R4 ;  /* 0x0000000419197221 */ /* 0x004fe20000010000 */
[----:B----4-:R-:W-:Y:S01]  /*5170*/  FADD.FTZ R24, R24, R9 ;  /* 0x0000000918187221 */ /* 0x010fe20000010000 */
[----:B------:R-:W-:Y:S01]  /*5180*/  FADD.FTZ R23, R23, R8 ;  /* 0x0000000817177221 */ /* 0x000fe20000010000 */
[----:B------:R-:W-:-:S07]  /*5190*/  FADD.FTZ R22, R22, R11 ;  /* 0x0000000b16167221 */ /* 0x000fce0000010000 */
.L_x_22260:
[----:B------:R-:W-:Y:S05]  /*51a0*/  BSYNC.RECONVERGENT B0 ;  /* 0x0000000000007941 */ /* 0x000fea0003800200 */
.L_x_22259:
[----:B------:R-:W-:Y:S06]  /*51b0*/  BAR.SYNC.DEFER_BLOCKING 0x0 ;  /* 0x0000000000007b1d */ /* 0x000fec0000010000 */
[----:B------:R-:W-:Y:S05]  /*51c0*/  @P3 EXIT ;  /* 0x000000000000394d */ /* 0x000fea0003800000 */
[----:B0-----:R-:W0:Y:S01]  /*51d0*/  S2R R0, SR_CTAID.Z ;  /* 0x0000000000007919 */ /* 0x001e220000002700 */
[----:B------:R-:W3:Y:S01]  /*51e0*/  LDCU UR4, c[0x0][0x378] ;  /* 0x00006f00ff0477ac */ /* 0x000ee20008000800 */
[----:B------:R-:W-:Y:S01]  /*51f0*/  IMAD R7, R17, R7, R16 ;  /* 0x0000000711077224 */ /* 0x000fe200078e0210 */
[----:B--2---:R-:W-:Y:S01]  /*5200*/  F2FP.F16.F32.PACK_AB R28, R28, R29 ;  /* 0x0000001d1c1c723e */ /* 0x004fe200000000ff */
[----:B------:R-:W2:Y:S01]  /*5210*/  LDCU.64 UR8, c[0x0][0x380] ;  /* 0x00007000ff0877ac */ /* 0x000ea20008000a00 */
[----:B------:R-:W-:Y:S02]  /*5220*/  F2FP.F16.F32.PACK_AB R26, R26, R27 ;  /* 0x0000001b1a1a723e */ /* 0x000fe400000000ff */
[----:B------:R-:W-:Y:S02]  /*5230*/  F2FP.F16.F32.PACK_AB R24, R24, R25 ;  /* 0x000000191818723e */ /* 0x000fe400000000ff */
[----:B------:R-:W-:Y:S02]  /*5240*/  F2FP.F16.F32.PACK_AB R22, R22, R23 ;  /* 0x000000171616723e */ /* 0x000fe400000000ff */
[----:B------:R-:W-:-:S02]  /*5250*/  PRMT R4, R26, 0x7632, R4 ;  /* 0x000076321a047816 */ /* 0x000fc40000000004 */
[----:B------:R-:W-:Y:S01]  /*5260*/  PRMT R5, R24, 0x7632, R5 ;  /* 0x0000763218057816 */ /* 0x000fe20000000005 */
[----:B---3--:R-:W-:Y:S02]  /*5270*/  IMAD R7, R7, UR4, RZ ;  /* 0x0000000407077c24 */ /* 0x008fe4000f8e02ff */
[----:B0-----:R-:W-:-:S05]  /*5280*/  IMAD.SHL.U32 R0, R0, 0x100, RZ ;  /* 0x0000010000007824 */ /* 0x001fca00078e00ff */
[----:B------:R-:W-:Y:S02]  /*5290*/  LEA R7, P0, R7, R0, 0x8 ;  /* 0x0000000007077211 */ /* 0x000fe400078040ff */
[----:B------:R-:W-:Y:S02]  /*52a0*/  PRMT R0, R28, 0x7632, R0 ;  /* 0x000076321c007816 */ /* 0x000fe40000000000 */
[----:B------:R-:W-:Y:S02]  /*52b0*/  LOP3.LUT R6, R7, 0x1f, R6, 0xf8, !PT ;  /* 0x0000001f07067812 */ /* 0x000fe400078ef806 */
[----:B------:R-:W-:Y:S02]  /*52c0*/  IADD3.X R3, PT, PT, RZ, RZ, RZ, P0, !PT ;  /* 0x000000ffff037210 */ /* 0x000fe400007fe4ff */
        /* <DEDUP_REMOVED lines=12> */
.L_x_22211:
[----:B------:R-:W-:Y:S01]  /*5390*/  HFMA2 R21, -RZ, RZ, 0, 1.1920928955078125e-07 ;  /* 0x00000002ff157431 */ /* 0x000fe200000001ff */
[----:B------:R-:W-:Y:S01]  /*53a0*/  BSSY B1, `(.L_x_22261) ;  /* 0x0000007000017945 */ /* 0x000fe20003800000 */
[----:B------:R-:W-:Y:S01]  /*53b0*/  MOV R20, R4 ;  /* 0x0000000400147202 */ /* 0x000fe20000000f00 */
[----:B------:R-:W-:Y:S01]  /*53c0*/  IMAD.MOV.U32 R22, RZ, RZ, 0x1f ;  /* 0x0000001fff167424 */ /* 0x000fe200078e00ff */
[----:B------:R-:W-:-:S07]  /*53d0*/  MOV R15, 0xffffffff ;  /* 0xffffffff000f7802 */ /* 0x000fce0000000f00 */
[----:B------:R-:W-:Y:S05]  /*53e0*/  WARPSYNC.COLLECTIVE R15, `(.L_x_22262) ;  /* 0x000000000f087348 */ /* 0x000fea0003c00000 */
[----:B------:R0:W1:Y:S02]  /*53f0*/  SHFL.BFLY P3, R12, R20, R21, R22 ;  /* 0x0c000015140c7389 */ /* 0x0000640000060016 */
[----:B01----:R-:W-:Y:S05]  /*5400*/  ENDCOLLECTIVE ;  /* 0x000000000000791b */ /* 0x003fea0003800000 */
.L_x_22262:
[----:B------:R-:W-:Y:S05]  /*5410*/  BSYNC B1 ;  /* 0x0000000000017941 */ /* 0x000fea0003800000 */
.L_x_22261:
[----:B------:R-:W-:Y:S01]  /*5420*/  MOV R13, R12 ;  /* 0x0000000c000d7202 */ /* 0x000fe20000000f00 */
[----:B------:R-:W-:Y:S02]  /*5430*/  IMAD.MOV.U32 R21, RZ, RZ, 0x1 ;  /* 0x00000001ff157424 */ /* 0x000fe400078e00ff */
[----:B------:R-:W-:Y:S01]  /*5440*/  HFMA2 R22, -RZ, RZ, 0, 1.847743988037109375e-06 ;  /* 0x0000001fff167431 */ /* 0x000fe200000001ff */
[----:B------:R-:W-:Y:S01]  /*5450*/  MOV R15, 0xffffffff ;  /* 0xffffffff000f7802 */ /* 0x000fe20000000f00 */
[----:B------:R-:W-:-:S05]  /*5460*/  FADD.FTZ R13, R4, R13 ;  /* 0x0000000d040d7221 */ /* 0x000fca0000010000 */
[----:B------:R-:W-:-:S07]  /*5470*/  MOV R20, R13 ;  /* 0x0000000d00147202 */ /* 0x000fce0000000f00 */
[----:B------:R-:W-:Y:S05]  /*5480*/  WARPSYNC.COLLECTIVE R15, `(.L_x_22263) ;  /* 0x000000000f087348 */ /* 0x000fea0003c00000 */
[----:B------:R0:W1:Y:S02]  /*5490*/  SHFL.BFLY P3, R12, R20, R21, R22 ;  /* 0x0c000015140c7389 */ /* 0x0000640000060016 */
[----:B01----:R-:W-:Y:S05]  /*54a0*/  ENDCOLLECTIVE ;  /* 0x000000000000791b */ /* 0x003fea0003800000 */
.L_x_22263:
[----:B------:R-:W-:Y:S05]  /*54b0*/  BRA `(.L_x_22264) ;  /* 0xffffffc000d47947 */ /* 0x000fea000383ffff */
.L_x_22213:
[----:B------:R-:W-:Y:S01]  /*54c0*/  HFMA2 R22, -RZ, RZ, 0, 1.847743988037109375e-06 ;  /* 0x0000001fff167431 */ /* 0x000fe200000001ff */
[----:B------:R-:W-:Y:S01]  /*54d0*/  BSSY B0, `(.L_x_22265) ;  /* 0x0000007000007945 */ /* 0x000fe20003800000 */
[----:B------:R-:W-:Y:S01]  /*54e0*/  MOV R20, R2 ;  /* 0x0000000200147202 */ /* 0x000fe20000000f00 */
[----:B------:R-:W-:Y:S01]  /*54f0*/  IMAD.MOV.U32 R21, RZ, RZ, 0x10 ;  /* 0x00000010ff157424 */ /* 0x000fe200078e00ff */
[----:B------:R-:W-:-:S07]  /*5500*/  MOV R15, 0xffffffff ;  /* 0xffffffff000f7802 */ /* 0x000fce0000000f00 */
[----:B-----5:R-:W-:Y:S05]  /*5510*/  WARPSYNC.COLLECTIVE R15, `(.L_x_22266) ;  /* 0x000000000f087348 */ /* 0x020fea0003c00000 */
[----:B------:R0:W1:Y:S02]  /*5520*/  SHFL.BFLY P3, R12, R20, R21, R22 ;  /* 0x0c000015140c7389 */ /* 0x0000640000060016 */
[----:B01---5:R-:W-:Y:S05]  /*5530*/  ENDCOLLECTIVE ;  /* 0x000000000000791b */ /* 0x023fea0003800000 */
.L_x_22266:
[----:B------:R-:W-:Y:S05]  /*5540*/  BSYNC B0 ;  /* 0x0000000000007941 */ /* 0x000fea0003800000 */
.L_x_22265:
        /* <DEDUP_REMOVED lines=9> */
.L_x_22267:
[----:B------:R-:W-:Y:S02]  /*55e0*/  HFMA2 R21, -RZ, RZ, 0, 2.384185791015625e-07 ;  /* 0x00000004ff157431 */ /* 0x000fe400000001ff */
[----:B------:R-:W-:-:S05]  /*55f0*/  IMAD.MOV.U32 R10, RZ, RZ, R12 ;  /* 0x000000ffff0a7224 */ /* 0x000fca00078e000c */
[----:B------:R-:W-:-:S04]  /*5600*/  FMNMX.FTZ R10, R11, R10, !PT ;  /* 0x0000000a0b0a7209 */ /* 0x000fc80007810000 */
[----:B------:R-:W-:-:S07]  /*5610*/  MOV R20, R10 ;  /* 0x0000000a00147202 */ /* 0x000fce0000000f00 */
[----:B------:R-:W-:Y:S05]  /*5620*/  WARPSYNC.COLLECTIVE R15, `(.L_x_22268) ;  /* 0x000000000f087348 */ /* 0x000fea0003c00000 */
[----:B------:R0:W1:Y:S02]  /*5630*/  SHFL.BFLY P3, R12, R20, R21, R22 ;  /* 0x0c000015140c7389 */ /* 0x0000640000060016 */
[----:B01----:R-:W-:Y:S05]  /*5640*/  ENDCOLLECTIVE ;  /* 0x000000000000791b */ /* 0x003fea0003800000 */
.L_x_22268:
[----:B------:R-:W-:Y:S01]  /*5650*/  MOV R13, R12 ;  /* 0x0000000c000d7202 */ /* 0x000fe20000000f00 */
[----:B------:R-:W-:Y:S06]  /*5660*/  BRA `(.L_x_22269) ;  /* 0xffffffc000f07947 */ /* 0x000fec000383ffff */
.L_x_22270:
        /* <DEDUP_REMOVED lines=9> */
.L_x_25986:


//--------------------- .text._ZN4vllm25paged_attention_v1_kernelIttLi192ELi8ELi128ELNS_18Fp8KVCacheDataTypeE0ELb0EEEvPT_PKS2_PKT0_S8_ifPKiSA_iPKfiiiSC_SC_iiiii --------------------------
	.section	.text._ZN4vllm25paged_attention_v1_kernelIttLi192ELi8ELi128ELNS_18Fp8KVCacheDataTypeE0ELb0EEEvPT_PKS2_PKT0_S8_ifPKiSA_iPKfiiiSC_SC_iiiii,"ax",@progbits
	.align	128
        .global         _ZN4vllm25paged_attention_v1_kernelIttLi192ELi8ELi128ELNS_18Fp8KVCacheDataTypeE0ELb0EEEvPT_PKS2_PKT0_S8_ifPKiSA_iPKfiiiSC_SC_iiiii
        .type           _ZN4vllm25paged_attention_v1_kernelIttLi192ELi8ELi128ELNS_18Fp8KVCacheDataTypeE0ELb0EEEvPT_PKS2_PKT0_S8_ifPKiSA_iPKfiiiSC_SC_iiiii,@function
        .size           _ZN4vllm25paged_attention_v1_kernelIttLi192ELi8ELi128ELNS_18Fp8KVCacheDataTypeE0ELb0EEEvPT_PKS2_PKT0_S8_ifPKiSA_iPKfiiiSC_SC_iiiii,(.L_x_25987 - _ZN4vllm25paged_attention_v1_kernelIttLi192ELi8ELi128ELNS_18Fp8KVCacheDataTypeE0ELb0EEEvPT_PKS2_PKT0_S8_ifPKiSA_iPKfiiiSC_SC_iiiii)
        .other          _ZN4vllm25paged_attention_v1_kernelIttLi192ELi8ELi128ELNS_18Fp8KVCacheDataTypeE0ELb0EEEvPT_PKS2_PKT0_S8_ifPKiSA_iPKfiiiSC_SC_iiiii,@"STO_CUDA_ENTRY STV_DEFAULT"
_ZN4vllm25paged_attention_v1_kernelIttLi192ELi8ELi128ELNS_18Fp8KVCacheDataTypeE0ELb0EEEvPT_PKS2_PKT0_S8_ifPKiSA_iPKfiiiSC_SC_iiiii:
.text._ZN4vllm25paged_attention_v1_kernelIttLi192ELi8ELi128ELNS_18Fp8KVCacheDataTypeE0ELb0EEEvPT_PKS2_PKT0_S8_ifPKiSA_iPKfiiiSC_SC_iiiii:
[----:B------:R-:W-:Y:S01]  /*0000*/  LDC R1, c[0x0][0x37c] ;  /* 0x0000df00ff017b82 */ /* 0x000fe20000000800 */
[----:B------:R-:W0:Y:S07]  /*0010*/  S2R R2, SR_TID.X ;  /* 0x0000000000027919 */ /* 0x000e2e0000002100 */
[----:B------:R-:W1:Y:S01]  /*0020*/  LDC.64 R28, c[0x0][0x3b0] ;  /* 0x0000ec00ff1c7b82 */ /* 0x000e620000000a00 */
[----:B------:R-:W2:Y:S01]  /*0030*/  LDCU UR4, c[0x0][0x3c8] ;  /* 0x00007900ff0477ac */ /* 0x000ea20008000800 */
[----:B------:R-:W1:Y:S01]  /*0040*/  S2R R17, SR_CTAID.Y ;  /* 0x0000000000117919 */ /* 0x000e620000002600 */
[----:B------:R-:W3:Y:S01]  /*0050*/  LDCU.64 UR6, c[0x0][0x358] ;  /* 0x00006b00ff0677ac */ /* 0x000ee20008000a00 */
[----:B------:R-:W4:Y:S04]  /*0060*/  S2R R16, SR_CTAID.X ;  /* 0x0000000000107919 */ /* 0x000f280000002500 */
[----:B------:R-:W3:Y:S01]  /*0070*/  LDC R14, c[0x0][0x3a0] ;  /* 0x0000e800ff0e7b82 */ /* 0x000ee20000000800 */
[----:B------:R-:W1:Y:S01]  /*0080*/  LDCU UR9, c[0x0][0x3cc] ;  /* 0x00007980ff0977ac */ /* 0x000e620008000800 */
[----:B------:R-:W1:Y:S06]  /*0090*/  LDCU UR12, c[0x0][0x3a4] ;  /* 0x00007480ff0c77ac */ /* 0x000e6c0008000800 */
[----:B------:R-:W4:Y:S01]  /*00a0*/  LDC.64 R8, c[0x0][0x3c0] ;  /* 0x0000f000ff087b82 */ /* 0x000f220000000a00 */
[----:B------:R-:W1:Y:S01]  /*00b0*/  LDCU.64 UR10, c[0x0][0x390] ;  /* 0x00007200ff0a77ac */ /* 0x000e620008000a00 */
[----:B0-----:R-:W-:Y:S01]  /*00c0*/  ISETP.GT.U32.AND P1, PT, R2, 0x5f, PT ;  /* 0x0000005f0200780c */ /* 0x001fe20003f24070 */
[----:B-1----:R-:W-:-:S04]  /*00d0*/  IMAD.WIDE.U32 R28, R17, 0x4, R28 ;  /* 0x00000004111c7825 */ /* 0x002fc800078e001c */
[----:B--2---:R-:W-:Y:S01]  /*00e0*/  IMAD R0, R17, UR4, RZ ;  /* 0x0000000411007c24 */ /* 0x004fe2000f8e02ff */
[----:B---3--:R-:W-:Y:S01]  /*00f0*/  IABS R12, R14 ;  /* 0x0000000e000c7213 */ /* 0x008fe20000000000 */
[----:B------:R-:W2:Y:S01]  /*0100*/  LDG.E.CONSTANT R28, desc[UR6][R28.64] ;  /* 0x000000061c1c7981 */ /* 0x000ea2000c1e9900 */
[----:B----4-:R-:W-:Y:S01]  /*0110*/  ISETP.NE.U32.AND P0, PT, R8, RZ, PT ;  /* 0x000000ff0800720c */ /* 0x010fe20003f05070 */
[----:B------:R-:W0:Y:S04]  /*0120*/  LDCU UR4, c[0x0][0x3b8] ;  /* 0x00007700ff0477ac */ /* 0x000e280008000800 */
[----:B------:R-:W1:Y:S01]  /*0130*/  @!P1 LDC.64 R6, c[0x0][0x388] ;  /* 0x0000e200ff069b82 */ /* 0x000e620000000a00 */
[----:B------:R-:W-:Y:S01]  /*0140*/  @!P1 IMAD R4, R16, 0xc0, RZ ;  /* 0x000000c010049824 */ /* 0x000fe200078e02ff */
[----:B------:R-:W-:-:S02]  /*0150*/  @!P1 SHF.L.U32 R3, R2, 0x1, RZ ;  /* 0x0000000102039819 */ /* 0x000fc400000006ff */
[----:B------:R-:W-:Y:S02]  /*0160*/  ISETP.NE.AND.EX P0, PT, R9, RZ, PT, P0 ;  /* 0x000000ff0900720c */ /* 0x000fe40003f05300 */
[----:B------:R-:W-:Y:S02]  /*0170*/  @!P1 IADD3 R3, P2, P3, R3, R0, R4 ;  /* 0x0000000003039210 */ /* 0x000fe40007b5e004 */
[----:B------:R-:W-:-:S04]  /*0180*/  SHF.R.S32.HI R0, RZ, 0x1f, R0 ;  /* 0x0000001fff007819 */ /* 0x000fc80000011400 */
[----:B------:R-:W-:-:S05]  /*0190*/  @!P1 IADD3.X R0, PT, PT, RZ, R0, RZ, P2, P3 ;  /* 0x00000000ff009210 */ /* 0x000fca00017e64ff */
[----:B------:R-:W3:Y:S01]  /*01a0*/  @P0 LDC.64 R8, c[0x0][0x3c0] ;  /* 0x0000f000ff080b82 */ /* 0x000ee20000000a00 */
[----:B-1----:R-:W-:-:S04]  /*01b0*/  @!P1 LEA R6, P2, R3, R6, 0x1 ;  /* 0x0000000603069211 */ /* 0x002fc800078408ff */
[----:B------:R-:W-:-:S05]  /*01c0*/  @!P1 LEA.HI.X R7, R3, R7, R0, 0x1, P2 ;  /* 0x0000000703079211 */ /* 0x000fca00010f0c00 */
[----:B------:R1:W4:Y:S01]  /*01d0*/  @!P1 LDG.E.CONSTANT R0, desc[UR6][R6.64] ;  /* 0x0000000606009981 */ /* 0x000322000c1e9900 */
[----:B------:R-:W0:Y:S08]  /*01e0*/  I2F.RP R3, R12 ;  /* 0x0000000c00037306 */ /* 0x000e300000209400 */
[----:B0-----:R-:W0:Y:S01]  /*01f0*/  MUFU.RCP R3, R3 ;  /* 0x0000000300037308 */ /* 0x001e220000001000 */
[----:B-1----:R-:W1:Y:S01]  /*0200*/  LDC R7, c[0x0][0x370] ;  /* 0x0000dc00ff077b82 */ /* 0x002e620000000800 */
[----:B0-----:R-:W-:-:S06]  /*0210*/  VIADD R10, R3, 0xffffffe ;  /* 0x0ffffffe030a7836 */ /* 0x001fcc0000000000 */
[----:B------:R0:W0:Y:S01]  /*0220*/  F2I.FTZ.U32.TRUNC.NTZ R11, R10 ;  /* 0x0000000a000b7305 */ /* 0x000022000021f000 */
[----:B------:R-:W-:Y:S01]  /*0230*/  HFMA2 R4, -RZ, RZ, 0, 0 ;  /* 0x00000000ff047431 */ /* 0x000fe200000001ff */
[----:B-1----:R-:W-:Y:S01]  /*0240*/  IABS R6, R7 ;  /* 0x0000000700067213 */ /* 0x002fe20000000000 */
[----:B---3--:R-:W-:Y:S01]  /*0250*/  @P0 IMAD.WIDE.U32 R8, R16, 0x4, R8 ;  /* 0x0000000410080825 */ /* 0x008fe200078e0008 */
[----:B0-----:R-:W-:-:S04]  /*0260*/  MOV R10, RZ ;  /* 0x000000ff000a7202 */ /* 0x001fc80000000f00 */
[----:B------:R0:W5:Y:S01]  /*0270*/  @P0 LDG.E.CONSTANT R4, desc[UR6][R8.64] ;  /* 0x0000000608040981 */ /* 0x000162000c1e9900 */
[----:B------:R-:W-:-:S05]  /*0280*/  IADD3 R5, PT, PT, RZ, -R11, RZ ;  /* 0x8000000bff057210 */ /* 0x000fca0007ffe0ff */
[----:B------:R-:W-:-:S04]  /*0290*/  IMAD R5, R5, R12, RZ ;  /* 0x0000000c05057224 */ /* 0x000fc800078e02ff */
[----:B------:R-:W-:-:S04]  /*02a0*/  IMAD.HI.U32 R11, R11, R5, R10 ;  /* 0x000000050b0b7227 */ /* 0x000fc800078e000a */
[----:B------:R-:W-:-:S04]  /*02b0*/  IMAD.MOV.U32 R5, RZ, RZ, R6 ;  /* 0x000000ffff057224 */ /* 0x000fc800078e0006 */
[----:B0-----:R-:W-:-:S05]  /*02c0*/  IMAD.HI.U32 R9, R11, R5, RZ ;  /* 0x000000050b097227 */ /* 0x001fca00078e00ff */
        /* <DEDUP_REMOVED lines=19> */
[----:B0-----:R-:W-:Y:S01]  /*0400*/  HFMA2 R10, -RZ, RZ, 0, 0 ;  /* 0x00000000ff0a7431 */ /* 0x001fe200000001ff */
[----:B-1----:R-:W-:-:S05]  /*0410*/  IADD3 R13, PT, PT, RZ, -R11, RZ ;  /* 0x8000000bff0d7210 */ /* 0x002fca0007ffe0ff */
[----:B------:R-:W-:-:S04]  /*0420*/  IMAD R13, R13, R12, RZ ;  /* 0x0000000c0d0d7224 */ /* 0x000fc800078e02ff */
[----:B------:R-:W-:Y:S01]  /*0430*/  IMAD.HI.U32 R11, R11, R13, R10 ;  /* 0x0000000d0b0b7227 */ /* 0x000fe200078e000a */
[----:B------:R-:W0:Y:S03]  /*0440*/  S2R R5, SR_CgaCtaId ;  /* 0x0000000000057919 */ /* 0x000e260000008800 */
[----:B------:R-:W-:Y:S02]  /*0450*/  IMAD.MOV R6, RZ, RZ, -R6 ;  /* 0x000000ffff067224 */ /* 0x000fe400078e0a06 */
[----:B------:R-:W-:-:S04]  /*0460*/  IMAD.HI.U32 R34, R11, R3, RZ ;  /* 0x000000030b227227 */ /* 0x000fc800078e00ff */
[----:B------:R-:W-:-:S05]  /*0470*/  IMAD R3, R34, R6, R3 ;  /* 0x0000000622037224 */ /* 0x000fca00078e0203 */
[----:B------:R-:W-:Y:S02]  /*0480*/  ISETP.GT.U32.AND P2, PT, R12, R3, PT ;  /* 0x000000030c00720c */ /* 0x000fe40003f44070 */
[----:B------:R-:W-:Y:S02]  /*0490*/  MOV R8, 0x400 ;  /* 0x0000040000087802 */ /* 0x000fe40000000f00 */
[----:B------:R-:W-:-:S09]  /*04a0*/  LOP3.LUT R10, R16, R9, RZ, 0x3c, !PT ;  /* 0x00000009100a7212 */ /* 0x000fd200078e3cff */
[----:B------:R-:W-:-:S04]  /*04b0*/  @!P2 IADD3 R3, PT, PT, R3, -R12, RZ ;  /* 0x8000000c0303a210 */ /* 0x000fc80007ffe0ff */
[----:B------:R-:W-:Y:S02]  /*04c0*/  ISETP.GE.U32.AND P0, PT, R3, R12, PT ;  /* 0x0000000c0300720c */ /* 0x000fe40003f06070 */
[----:B------:R-:W-:Y:S02]  /*04d0*/  LOP3.LUT R6, R2, 0x3, RZ, 0xc0, !PT ;  /* 0x0000000302067812 */ /* 0x000fe400078ec0ff */
[----:B0-----:R-:W-:Y:S02]  /*04e0*/  LEA R11, R5, R8, 0x18 ;  /* 0x00000008050b7211 */ /* 0x001fe400078ec0ff */
[----:B------:R-:W-:-:S03]  /*04f0*/  ISETP.GE.AND P3, PT, R10, RZ, PT ;  /* 0x000000ff0a00720c */ /* 0x000fc60003f66270 */
[----:B------:R-:W-:Y:S01]  /*0500*/  IMAD R11, R6, 0x60, R11 ;  /* 0x00000060060b7824 */ /* 0x000fe200078e020b */
[----:B------:R-:W-:Y:S02]  /*0510*/  SHF.R.U32.HI R6, RZ, 0x2, R2 ;  /* 0x00000002ff067819 */ /* 0x000fe40000011602 */
[----:B------:R-:W-:Y:S02]  /*0520*/  @!P2 IADD3 R34, PT, PT, R34, 0x1, RZ ;  /* 0x000000012222a810 */ /* 0x000fe40007ffe0ff */
[----:B------:R-:W-:Y:S02]  /*0530*/  @!P1 LEA R11, R6, R11, 0x2 ;  /* 0x0000000b060b9211 */ /* 0x000fe400078e10ff */
[----:B------:R-:W-:Y:S01]  /*0540*/  @P0 IADD3 R34, PT, PT, R34, 0x1, RZ ;  /* 0x0000000122220810 */ /* 0x000fe20007ffe0ff */
[----:B--2---:R-:W-:-:S05]  /*0550*/  VIADD R3, R28, 0x7 ;  /* 0x000000071c037836 */ /* 0x004fca0000000000 */
[----:B------:R-:W-:-:S04]  /*0560*/  SHF.R.S32.HI R10, RZ, 0x1f, R3 ;  /* 0x0000001fff0a7819 */ /* 0x000fc80000011403 */
[----:B------:R-:W-:Y:S02]  /*0570*/  LEA.HI R10, R10, R3, RZ, 0x3 ;  /* 0x000000030a0a7211 */ /* 0x000fe400078f18ff */
[----:B------:R-:W-:Y:S02]  /*0580*/  SHF.R.U32.HI R3, RZ, 0x5, R2 ;  /* 0x00000005ff037819 */ /* 0x000fe40000011602 */
[----:B------:R-:W-:-:S04]  /*0590*/  SHF.R.S32.HI R10, RZ, 0x3, R10 ;  /* 0x00000003ff0a7819 */ /* 0x000fc8000001140a */
[----:B------:R-:W-:Y:S01]  /*05a0*/  ISETP.GE.AND P0, PT, R3, R10, PT ;  /* 0x0000000a0300720c */ /* 0x000fe20003f06270 */
[----:B------:R-:W-:Y:S01]  /*05b0*/  BSSY B0, `(.L_x_22271) ;  /* 0x00000ff000007945 */ /* 0x000fe20003800000 */
[----:B------:R-:W-:Y:S01]  /*05c0*/  @!P3 IMAD.MOV R34, RZ, RZ, -R34 ;  /* 0x000000ffff22b224 */ /* 0x000fe200078e0a22 */
[----:B----4-:R0:W-:Y:S01]  /*05d0*/  @!P1 STS [R11], R0 ;  /* 0x000000000b009388 */ /* 0x0101e20000000800 */
[----:B------:R-:W-:Y:S01]  /*05e0*/  BAR.SYNC.DEFER_BLOCKING 0x0 ;  /* 0x0000000000007b1d */ /* 0x000fe20000010000 */
[----:B------:R-:W-:Y:S01]  /*05f0*/  ISETP.NE.AND P1, PT, R9, RZ, PT ;  /* 0x000000ff0900720c */ /* 0x000fe20003f25270 */
[----:B0-----:R-:W-:Y:S01]  /*0600*/  IMAD R11, R17, UR4, RZ ;  /* 0x00000004110b7c24 */ /* 0x001fe2000f8e02ff */
[----:B------:R-:W-:-:S11]  /*0610*/  MOV R0, 0xff7fffff ;  /* 0xff7fffff00007802 */ /* 0x000fd60000000f00 */
[----:B------:R-:W-:Y:S01]  /*0620*/  @!P1 LOP3.LUT R34, RZ, R9, RZ, 0x33, !PT ;  /* 0x00000009ff229212 */ /* 0x000fe200078e33ff */
[----:B------:R-:W-:Y:S06]  /*0630*/  @P0 BRA `(.L_x_22272) ;  /* 0x0000000c00d80947 */ /* 0x000fec0003800000 */
[----:B------:R-:W0:Y:S01]  /*0640*/  LDCU UR8, c[0x0][0x3d0] ;  /* 0x00007a00ff0877ac */ /* 0x000e220008000800 */
[----:B------:R-:W-:Y:S02]  /*0650*/  IADD3 R0, PT, PT, R8, 0x1a0, RZ ;  /* 0x000001a008007810 */ /* 0x000fe40007ffe0ff */
[----:B------:R-:W-:Y:S01]  /*0660*/  SHF.R.U32.HI R9, RZ, 0x3, R2 ;  /* 0x00000003ff097819 */ /* 0x000fe20000011602 */
[----:B------:R-:W1:Y:S01]  /*0670*/  LDCU.64 UR4, c[0x0][0x3a8] ;  /* 0x00007500ff0477ac */ /* 0x000e620008000a00 */
[----:B------:R-:W-:Y:S01]  /*0680*/  LEA R5, R5, R0, 0x18 ;  /* 0x0000000005057211 */ /* 0x000fe200078ec0ff */
[----:B------:R-:W-:Y:S01]  /*0690*/  IMAD.SHL.U32 R0, R6, 0x4, RZ ;  /* 0x0000000406007824 */ /* 0x000fe200078e00ff */
[----:B------:R-:W-:Y:S02]  /*06a0*/  LOP3.LUT R8, R9, 0x7c, RZ, 0xc0, !PT ;  /* 0x0000007c09087812 */ /* 0x000fe400078ec0ff */
[----:B------:R-:W-:Y:S02]  /*06b0*/  MOV R9, RZ ;  /* 0x000000ff00097202 */ /* 0x000fe40000000f00 */
[----:B------:R-:W-:-:S02]  /*06c0*/  SHF.L.U32 R21, R2, 0x1, RZ ;  /* 0x0000000102157819 */ /* 0x000fc400000006ff */
[----:B------:R-:W-:Y:S01]  /*06d0*/  LOP3.LUT R0, R0, 0x1c, RZ, 0xc0, !PT ;  /* 0x0000001c00007812 */ /* 0x000fe200078ec0ff */
[----:B------:R-:W-:Y:S01]  /*06e0*/  IMAD.WIDE R8, R11, 0x4, R8 ;  /* 0x000000040b087825 */ /* 0x000fe200078e0208 */
[----:B------:R-:W-:Y:S02]  /*06f0*/  LOP3.LUT R6, R6, 0x7, RZ, 0xc0, !PT ;  /* 0x0000000706067812 */ /* 0x000fe400078ec0ff */
[----:B------:R-:W-:Y:S01]  /*0700*/  LOP3.LUT R21, R21, 0x38, RZ, 0xc0, !PT ;  /* 0x0000003815157812 */ /* 0x000fe200078ec0ff */
[----:B0-----:R-:W-:Y:S01]  /*0710*/  IMAD R10, R34, UR8, RZ ;  /* 0x00000008220a7c24 */ /* 0x001fe2000f8e02ff */
[C---:B------:R-:W-:Y:S01]  /*0720*/  LEA R11, R3.reuse, R6, 0x3 ;  /* 0x00000006030b7211 */ /* 0x040fe200078e18ff */
[----:B------:R-:W-:Y:S01]  /*0730*/  IMAD R0, R3, 0x20, R0 ;  /* 0x0000002003007824 */ /* 0x000fe200078e0200 */
[----:B-----5:R-:W-:Y:S02]  /*0740*/  FSETP.NEU.FTZ.AND P0, PT, R4, RZ, PT ;  /* 0x000000ff0400720b */ /* 0x020fe40003f1d000 */
[----:B-1----:R-:W-:-:S02]  /*0750*/  IADD3 R2, P1, PT, R8, UR4, RZ ;  /* 0x0000000408027c10 */ /* 0x002fc4000ff3e0ff */
[----:B------:R-:W-:Y:S02]  /*0760*/  IADD3 R20, P2, PT, R10, R21, RZ ;  /* 0x000000150a147210 */ /* 0x000fe40007f5e0ff */
[----:B------:R-:W-:Y:S01]  /*0770*/  IADD3 R5, PT, PT, R0, R5, RZ ;  /* 0x0000000500057210 */ /* 0x000fe20007ffe0ff */
[----:B------:R-:W-:Y:S01]  /*0780*/  IMAD.MOV.U32 R0, RZ, RZ, -0x800001 ;  /* 0xff7fffffff007424 */ /* 0x000fe200078e00ff */
[----:B------:R-:W-:Y:S02]  /*0790*/  IADD3.X R19, PT, PT, R9, UR5, RZ, P1, !PT ;  /* 0x0000000509137c10 */ /* 0x000fe40008ffe4ff */
[----:B------:R-:W-:Y:S02]  /*07a0*/  IADD3 R6, PT, PT, -R28, R11, RZ ;  /* 0x0000000b1c067210 */ /* 0x000fe40007ffe1ff */
[----:B------:R-:W-:Y:S02]  /*07b0*/  IADD3 R18, PT, PT, R11, 0x1, RZ ;  /* 0x000000010b127810 */ /* 0x000fe40007ffe0ff */
[----:B------:R-:W-:-:S07]  /*07c0*/  LEA.HI.X.SX32 R21, R10, RZ, 0x1, P2 ;  /* 0x000000ff0a157211 */ /* 0x000fce00010f0eff */
.L_x_22274:
[----:B------:R-:W-:Y:S01]  /*07d0*/  IMAD.MOV.U32 R10, RZ, RZ, R2 ;  /* 0x000000ffff0a7224 */ /* 0x000fe200078e0002 */
[----:B------:R-:W-:-:S05]  /*07e0*/  MOV R11, R19 ;  /* 0x00000013000b7202 */ /* 0x000fca0000000f00 */
        /* <DEDUP_REMOVED lines=12> */
[----:B------:R-:W0:Y:S01]  /*08b0*/  S2R R8, SR_CgaCtaId ;  /* 0x0000000000087919 */ /* 0x000e220000008800 */
[----:B------:R-:W-:-:S02]  /*08c0*/  MOV R9, 0x400 ;  /* 0x0000040000097802 */ /* 0x000fc40000000f00 */
[----:B------:R-:W5:Y:S04]  /*08d0*/  LDG.E.CONSTANT R25, desc[UR6][R36.64+0x200] ;  /* 0x0002000624197981 */ /* 0x000f68000c1e9900 */
[----:B------:R-:W5:Y:S04]  /*08e0*/  LDG.E.CONSTANT R32, desc[UR6][R36.64+0x280] ;  /* 0x0002800624207981 */ /* 0x000f68000c1e9900 */
[----:B------:R-:W5:Y:S04]  /*08f0*/  LDG.E.CONSTANT R33, desc[UR6][R36.64+0x300] ;  /* 0x0003000624217981 */ /* 0x000f68000c1e9900 */
[----:B------:R-:W5:Y:S04]  /*0900*/  LDG.E.CONSTANT R26, desc[UR6][R36.64+0x580] ;  /* 0x00058006241a7981 */ /* 0x000f68000c1e9900 */
[----:B------:R-:W5:Y:S04]  /*0910*/  LDG.E.CONSTANT R30, desc[UR6][R36.64+0x600] ;  /* 0x00060006241e7981 */ /* 0x000f68000c1e9900 */
[----:B------:R-:W5:Y:S01]  /*0920*/  LDG.E.CONSTANT R35, desc[UR6][R36.64+0x700] ;  /* 0x0007000624237981 */ /* 0x000f62000c1e9900 */
[----:B0-----:R-:W-:-:S05]  /*0930*/  LEA R8, R8, R9, 0x18 ;  /* 0x0000000908087211 */ /* 0x001fca00078ec0ff */
[----:B------:R-:W-:Y:S02]  /*0940*/  IMAD R22, R23, 0x60, R8 ;  /* 0x0000006017167824 */ /* 0x000fe400078e0208 */
[----:B------:R-:W5:Y:S04]  /*0950*/  LDG.E.CONSTANT R23, desc[UR6][R36.64+0x380] ;  /* 0x0003800624177981 */ /* 0x000f68000c1e9900 */
[----:B------:R-:W0:Y:S02]  /*0960*/  LDS.128 R8, [R22] ;  /* 0x0000000016087984 */ /* 0x000e240000000c00 */
[--C-:B0-----:R-:W-:Y:S02]  /*0970*/  HADD2.F32 R14, -RZ, R9.reuse.H0_H0 ;  /* 0x20000009ff0e7230 */ /* 0x101fe40000004100 */
[----:B------:R-:W-:-:S02]  /*0980*/  HADD2.F32 R9, -RZ, R9.H1_H1 ;  /* 0x30000009ff097230 */ /* 0x000fc40000004100 */
[----:B--2---:R-:W-:-:S05]  /*0990*/  HADD2.F32 R27, -RZ, R15.H0_H0 ;  /* 0x2000000fff1b7230 */ /* 0x004fca0000004100 */
[----:B------:R-:W-:Y:S01]  /*09a0*/  FMUL.FTZ R31, R14, R27 ;  /* 0x0000001b0e1f7220 */ /* 0x000fe20000410000 */
[----:B------:R-:W-:Y:S02]  /*09b0*/  HADD2.F32 R14, -RZ, R8.H0_H0 ;  /* 0x20000008ff0e7230 */ /* 0x000fe40000004100 */
[----:B---3--:R-:W-:-:S05]  /*09c0*/  HADD2.F32 R27, -RZ, R13.H0_H0 ;  /* 0x2000000dff1b7230 */ /* 0x008fca0000004100 */
[----:B------:R-:W-:Y:S02]  /*09d0*/  FFMA.FTZ R14, R14, R27, R31 ;  /* 0x0000001b0e0e7223 */ /* 0x000fe4000001001f */
[----:B------:R-:W2:Y:S01]  /*09e0*/  LDG.E.CONSTANT R27, desc[UR6][R36.64+0x400] ;  /* 0x00040006241b7981 */ /* 0x000ea2000c1e9900 */
[----:B------:R-:W-:Y:S02]  /*09f0*/  HADD2.F32 R24, -RZ, R15.H1_H1 ;  /* 0x3000000fff187230 */ /* 0x000fe40000004100 */
[----:B------:R-:W-:Y:S01]  /*0a00*/  HADD2.F32 R15, -RZ, R10.H0_H0 ;  /* 0x2000000aff0f7230 */ /* 0x000fe20000004100 */
[----:B------:R-:W3:Y:S02]  /*0a10*/  LDG.E.CONSTANT R31, desc[UR6][R36.64+0x480] ;  /* 0x00048006241f7981 */ /* 0x000ee4000c1e9900 */
[----:B------:R-:W-:Y:S01]  /*0a20*/  FMUL.FTZ R9, R9, R24 ;  /* 0x0000001809097220 */ /* 0x000fe20000410000 */
[----:B----4-:R-:W-:-:S05]  /*0a30*/  HADD2.F32 R24, -RZ, R12.H0_H0 ;  /* 0x2000000cff187230 */ /* 0x010fca0000004100 */
[----:B------:R-:W-:Y:S02]  /*0a40*/  FFMA.FTZ R14, R15, R24, R14 ;  /* 0x000000180f0e7223 */ /* 0x000fe4000001000e */
[----:B------:R-:W4:Y:S01]  /*0a50*/  LDG.E.CONSTANT R24, desc[UR6][R36.64+0x500] ;  /* 0x0005000624187981 */ /* 0x000f22000c1e9900 */
[----:B------:R-:W-:Y:S02]  /*0a60*/  HADD2.F32 R8, -RZ, R8.H1_H1 ;  /* 0x30000008ff087230 */ /* 0x000fe40000004100 */
[----:B------:R-:W-:Y:S02]  /*0a70*/  HADD2.F32 R13, -RZ, R13.H1_H1 ;  /* 0x3000000dff0d7230 */ /* 0x000fe40000004100 */
[----:B------:R-:W-:-:S03]  /*0a80*/  HADD2.F32 R12, -RZ, R12.H1_H1 ;  /* 0x3000000cff0c7230 */ /* 0x000fc60000004100 */
[----:B------:R-:W-:Y:S01]  /*0a90*/  FFMA.FTZ R8, R8, R13, R9 ;  /* 0x0000000d08087223 */ /* 0x000fe20000010009 */
[----:B------:R-:W-:Y:S02]  /*0aa0*/  HADD2.F32 R9, -RZ, R10.H1_H1 ;  /* 0x3000000aff097230 */ /* 0x000fe40000004100 */
[----:B------:R-:W-:Y:S02]  /*0ab0*/  HADD2.F32 R13, -RZ, R11.H0_H0 ;  /* 0x2000000bff0d7230 */ /* 0x000fe40000004100 */
[----:B-----5:R-:W-:Y:S02]  /*0ac0*/  HADD2.F32 R10, -RZ, R29.H0_H0 ;  /* 0x2000001dff0a7230 */ /* 0x020fe40000004100 */
[----:B------:R-:W-:-:S03]  /*0ad0*/  FFMA.FTZ R8, R9, R12, R8 ;  /* 0x0000000c09087223 */ /* 0x000fc60000010008 */
[----:B------:R-:W-:Y:S02]  /*0ae0*/  FFMA.FTZ R9, R13, R10, R14 ;  /* 0x0000000a0d097223 */ /* 0x000fe4000001000e */
[----:B------:R-:W0:Y:S01]  /*0af0*/  LDS.128 R12, [R22+0x10] ;  /* 0x00001000160c7984 */ /* 0x000e220000000c00 */
[----:B------:R-:W-:Y:S02]  /*0b00*/  HADD2.F32 R11, -RZ, R11.H1_H1 ;  /* 0x3000000bff0b7230 */ /* 0x000fe40000004100 */
[----:B------:R-:W-:-:S05]  /*0b10*/  HADD2.F32 R29, -RZ, R29.H1_H1 ;  /* 0x3000001dff1d7230 */ /* 0x000fca0000004100 */
[----:B------:R-:W-:Y:S01]  /*0b20*/  FFMA.FTZ R8, R11, R29, R8 ;  /* 0x0000001d0b087223 */ /* 0x000fe20000010008 */
[--C-:B------:R-:W-:Y:S01]  /*0b30*/  HADD2.F32 R11, -RZ, R25.reuse.H0_H0 ;  /* 0x20000019ff0b7230 */ /* 0x100fe20000004100 */
[----:B------:R-:W5:Y:S01]  /*0b40*/  LDG.E.CONSTANT R29, desc[UR6][R36.64+0x680] ;  /* 0x00068006241d7981 */ /* 0x000f62000c1e9900 */
[----:B------:R-:W-:Y:S02]  /*0b50*/  HADD2.F32 R25, -RZ, R25.H1_H1 ;  /* 0x30000019ff197230 */ /* 0x000fe40000004100 */
[----:B0-----:R-:W-:-:S05]  /*0b60*/  HADD2.F32 R10, -RZ, R12.H0_H0 ;  /* 0x2000000cff0a7230 */ /* 0x001fca0000004100 */
[----:B------:R-:W-:Y:S01]  /*0b70*/  FFMA.FTZ R9, R10, R11, R9 ;  /* 0x0000000b0a097223 */ /* 0x000fe20000010009 */
[----:B------:R-:W-:Y:S02]  /*0b80*/  HADD2.F32 R11, -RZ, R12.H1_H1 ;  /* 0x3000000cff0b7230 */ /* 0x000fe40000004100 */
[--C-:B------:R-:W-:Y:S02]  /*0b90*/  HADD2.F32 R10, -RZ, R13.reuse.H0_H0 ;  /* 0x2000000dff0a7230 */ /* 0x100fe40000004100 */
[----:B------:R-:W-:Y:S02]  /*0ba0*/  HADD2.F32 R13, -RZ, R13.H1_H1 ;  /* 0x3000000dff0d7230 */ /* 0x000fe40000004100 */
[----:B------:R-:W-:Y:S01]  /*0bb0*/  FFMA.FTZ R8, R11, R25, R8 ;  /* 0x000000190b087223 */ /* 0x000fe20000010008 */
[--C-:B------:R-:W-:Y:S02]  /*0bc0*/  HADD2.F32 R12, -RZ, R32.reuse.H1_H1 ;  /* 0x30000020ff0c7230 */ /* 0x100fe40000004100 */
[----:B------:R-:W-:-:S02]  /*0bd0*/  HADD2.F32 R11, -RZ, R32.H0_H0 ;  /* 0x20000020ff0b7230 */ /* 0x000fc40000004100 */
[--C-:B------:R-:W-:Y:S02]  /*0be0*/  HADD2.F32 R25, -RZ, R14.reuse.H1_H1 ;  /* 0x3000000eff197230 */ /* 0x100fe40000004100 */
[----:B------:R-:W-:Y:S01]  /*0bf0*/  FFMA.FTZ R12, R13, R12, R8 ;  /* 0x0000000c0d0c7223 */ /* 0x000fe20000010008 */
[----:B------:R-:W-:Y:S02]  /*0c00*/  HADD2.F32 R8, -RZ, R14.H0_H0 ;  /* 0x2000000eff087230 */ /* 0x000fe40000004100 */
[----:B------:R-:W-:Y:S01]  /*0c10*/  FFMA.FTZ R9, R10, R11, R9 ;  /* 0x0000000b0a097223 */ /* 0x000fe20000010009 */
[----:B------:R-:W-:Y:S01]  /*0c20*/  HADD2.F32 R13, -RZ, R33.H0_H0 ;  /* 0x20000021ff0d7230 */ /* 0x000fe20000004100 */
[----:B------:R-:W5:Y:S04]  /*0c30*/  LDG.E.CONSTANT R32, desc[UR6][R36.64+0xb00] ;  /* 0x000b000624207981 */ /* 0x000f68000c1e9900 */
[----:B------:R-:W-:-:S02]  /*0c40*/  FFMA.FTZ R13, R8, R13, R9 ;  /* 0x0000000d080d7223 */ /* 0x000fc40000010009 */
[----:B------:R-:W0:Y:S01]  /*0c50*/  LDS.128 R8, [R22+0x20] ;  /* 0x0000200016087984 */ /* 0x000e220000000c00 */
[----:B------:R-:W-:Y:S02]  /*0c60*/  HADD2.F32 R33, -RZ, R33.H1_H1 ;  /* 0x30000021ff217230 */ /* 0x000fe40000004100 */
[----:B------:R-:W-:-:S03]  /*0c70*/  HADD2.F32 R14, -RZ, R15.H0_H0 ;  /* 0x2000000fff0e7230 */ /* 0x000fc60000004100 */
[----:B------:R-:W-:Y:S01]  /*0c80*/  FFMA.FTZ R12, R25, R33, R12 ;  /* 0x00000021190c7223 */ /* 0x000fe2000001000c */
[----:B------:R-:W-:Y:S01]  /*0c90*/  HADD2.F32 R25, -RZ, R23.H0_H0 ;  /* 0x20000017ff197230 */ /* 0x000fe20000004100 */
[----:B------:R-:W5:Y:S04]  /*0ca0*/  LDG.E.CONSTANT R33, desc[UR6][R36.64+0xb80] ;  /* 0x000b800624217981 */ /* 0x000f68000c1e9900 */
[----:B------:R-:W-:Y:S02]  /*0cb0*/  FFMA.FTZ R13, R14, R25, R13 ;  /* 0x000000190e0d7223 */ /* 0x000fe4000001000d */
[----:B------:R-:W5:Y:S01]  /*0cc0*/  LDG.E.CONSTANT R25, desc[UR6][R36.64+0x780] ;  /* 0x0007800624197981 */ /* 0x000f62000c1e9900 */
[----:B------:R-:W-:Y:S02]  /*0cd0*/  HADD2.F32 R15, -RZ, R15.H1_H1 ;  /* 0x3000000fff0f7230 */ /* 0x000fe40000004100 */
[----:B------:R-:W-:-:S05]  /*0ce0*/  HADD2.F32 R23, -RZ, R23.H1_H1 ;  /* 0x30000017ff177230 */ /* 0x000fca0000004100 */
[----:B------:R-:W-:Y:S02]  /*0cf0*/  FFMA.FTZ R12, R15, R23, R12 ;  /* 0x000000170f0c7223 */ /* 0x000fe4000001000c */
[----:B------:R-:W5:Y:S01]  /*0d00*/  LDG.E.CONSTANT R23, desc[UR6][R36.64+0x800] ;  /* 0x0008000624177981 */ /* 0x000f62000c1e9900 */
[----:B0-----:R-:W-:Y:S02]  /*0d10*/  HADD2.F32 R14, -RZ, R8.H0_H0 ;  /* 0x20000008ff0e7230 */ /* 0x001fe40000004100 */
[--C-:B--2---:R-:W-:Y:S02]  /*0d20*/  HADD2.F32 R15, -RZ, R27.reuse.H0_H0 ;  /* 0x2000001bff0f7230 */ /* 0x104fe40000004100 */
[----:B------:R-:W-:-:S03]  /*0d30*/  HADD2.F32 R27, -RZ, R27.H1_H1 ;  /* 0x3000001bff1b7230 */ /* 0x000fc60000004100 */
[----:B------:R-:W-:Y:S01]  /*0d40*/  FFMA.FTZ R14, R14, R15, R13 ;  /* 0x0000000f0e0e7223 */ /* 0x000fe2000001000d */
[----:B------:R-:W-:-:S05]  /*0d50*/  HADD2.F32 R13, -RZ, R8.H1_H1 ;  /* 0x30000008ff0d7230 */ /* 0x000fca0000004100 */
[----:B------:R-:W-:Y:S01]  /*0d60*/  FFMA.FTZ R8, R13, R27, R12 ;  /* 0x0000001b0d087223 */ /* 0x000fe2000001000c */
[----:B------:R-:W-:Y:S02]  /*0d70*/  HADD2.F32 R13, -RZ, R9.H0_H0 ;  /* 0x20000009ff0d7230 */ /* 0x000fe40000004100 */
[----:B---3--:R-:W-:Y:S02]  /*0d80*/  HADD2.F32 R12, -RZ, R31.H0_H0 ;  /* 0x2000001fff0c7230 */ /* 0x008fe40000004100 */
[----:B------:R-:W-:Y:S02]  /*0d90*/  HADD2.F32 R9, -RZ, R9.H1_H1 ;  /* 0x30000009ff097230 */ /* 0x000fe40000004100 */
[----:B------:R-:W-:Y:S02]  /*0da0*/  HADD2.F32 R31, -RZ, R31.H1_H1 ;  /* 0x3000001fff1f7230 */ /* 0x000fe40000004100 */
[----:B------:R-:W-:Y:S01]  /*0db0*/  FFMA.FTZ R12, R13, R12, R14 ;  /* 0x0000000c0d0c7223 */ /* 0x000fe2000001000e */
[----:B------:R-:W-:-:S02]  /*0dc0*/  HADD2.F32 R13, -RZ, R10.H0_H0 ;  /* 0x2000000aff0d7230 */ /* 0x000fc40000004100 */
[----:B----4-:R-:W-:Y:S02]  /*0dd0*/  HADD2.F32 R14, -RZ, R24.H0_H0 ;  /* 0x20000018ff0e7230 */ /* 0x010fe40000004100 */
[----:B------:R-:W-:Y:S01]  /*0de0*/  FFMA.FTZ R8, R9, R31, R8 ;  /* 0x0000001f09087223 */ /* 0x000fe20000010008 */
[----:B------:R-:W-:Y:S01]  /*0df0*/  HADD2.F32 R27, -RZ, R10.H1_H1 ;  /* 0x3000000aff1b7230 */ /* 0x000fe20000004100 */
[----:B------:R-:W2:Y:S01]  /*0e00*/  LDG.E.CONSTANT R31, desc[UR6][R36.64+0xa80] ;  /* 0x000a8006241f7981 */ /* 0x000ea2000c1e9900 */
[----:B------:R-:W-:-:S03]  /*0e10*/  FFMA.FTZ R9, R13, R14, R12 ;  /* 0x0000000e0d097223 */ /* 0x000fc6000001000c */
[----:B------:R-:W0:Y:S01]  /*0e20*/  LDS.128 R12, [R22+0x30] ;  /* 0x00003000160c7984 */ /* 0x000e220000000c00 */
[----:B------:R-:W-:Y:S02]  /*0e30*/  HADD2.F32 R24, -RZ, R24.H1_H1 ;  /* 0x30000018ff187230 */ /* 0x000fe40000004100 */
[----:B------:R-:W-:-:S03]  /*0e40*/  HADD2.F32 R10, -RZ, R11.H0_H0 ;  /* 0x2000000bff0a7230 */ /* 0x000fc60000004100 */
[----:B------:R-:W-:Y:S01]  /*0e50*/  FFMA.FTZ R8, R27, R24, R8 ;  /* 0x000000181b087223 */ /* 0x000fe20000010008 */
[--C-:B------:R-:W-:Y:S01]  /*0e60*/  HADD2.F32 R27, -RZ, R26.reuse.H0_H0 ;  /* 0x2000001aff1b7230 */ /* 0x100fe20000004100 */
[----:B------:R-:W3:Y:S04]  /*0e70*/  LDG.E.CONSTANT R24, desc[UR6][R36.64+0x880] ;  /* 0x0008800624187981 */ /* 0x000ee8000c1e9900 */
[----:B------:R-:W-:Y:S02]  /*0e80*/  FFMA.FTZ R9, R10, R27, R9 ;  /* 0x0000001b0a097223 */ /* 0x000fe40000010009 */
[----:B------:R-:W4:Y:S01]  /*0e90*/  LDG.E.CONSTANT R27, desc[UR6][R36.64+0x900] ;  /* 0x00090006241b7981 */ /* 0x000f22000c1e9900 */
[----:B------:R-:W-:Y:S02]  /*0ea0*/  HADD2.F32 R11, -RZ, R11.H1_H1 ;  /* 0x3000000bff0b7230 */ /* 0x000fe40000004100 */
[----:B------:R-:W-:-:S05]  /*0eb0*/  HADD2.F32 R26, -RZ, R26.H1_H1 ;  /* 0x3000001aff1a7230 */ /* 0x000fca0000004100 */
[----:B------:R-:W-:Y:S01]  /*0ec0*/  FFMA.FTZ R8, R11, R26, R8 ;  /* 0x0000001a0b087223 */ /* 0x000fe20000010008 */
[----:B------:R-:W-:Y:S01]  /*0ed0*/  HADD2.F32 R11, -RZ, R30.H0_H0 ;  /* 0x2000001eff0b7230 */ /* 0x000fe20000004100 */
[----:B------:R-:W2:Y:S01]  /*0ee0*/  LDG.E.CONSTANT R26, desc[UR6][R36.64+0x980] ;  /* 0x00098006241a7981 */ /* 0x000ea2000c1e9900 */
[----:B0-----:R-:W-:-:S05]  /*0ef0*/  HADD2.F32 R10, -RZ, R12.H0_H0 ;  /* 0x2000000cff0a7230 */ /* 0x001fca0000004100 */
[----:B------:R-:W-:Y:S01]  /*0f00*/  FFMA.FTZ R9, R10, R11, R9 ;  /* 0x0000000b0a097223 */ /* 0x000fe20000010009 */
[----:B------:R-:W-:Y:S02]  /*0f10*/  HADD2.F32 R10, -RZ, R30.H1_H1 ;  /* 0x3000001eff0a7230 */ /* 0x000fe40000004100 */
[----:B------:R0:W2:Y:S01]  /*0f20*/  LDG.E.CONSTANT R30, desc[UR6][R36.64+0xa00] ;  /* 0x000a0006241e7981 */ /* 0x0000a2000c1e9900 */
[----:B------:R-:W-:-:S05]  /*0f30*/  HADD2.F32 R11, -RZ, R12.H1_H1 ;  /* 0x3000000cff0b7230 */ /* 0x000fca0000004100 */
[----:B------:R-:W-:Y:S01]  /*0f40*/  FFMA.FTZ R8, R11, R10, R8 ;  /* 0x0000000a0b087223 */ /* 0x000fe20000010008 */
[----:B------:R-:W-:Y:S02]  /*0f50*/  HADD2.F32 R10, -RZ, R13.H0_H0 ;  /* 0x2000000dff0a7230 */ /* 0x000fe40000004100 */
[----:B-----5:R-:W-:Y:S02]  /*0f60*/  HADD2.F32 R11, -RZ, R29.H0_H0 ;  /* 0x2000001dff0b7230 */ /* 0x020fe40000004100 */
[----:B------:R-:W-:-:S03]  /*0f70*/  HADD2.F32 R13, -RZ, R13.H1_H1 ;  /* 0x3000000dff0d7230 */ /* 0x000fc60000004100 */
[----:B------:R-:W-:Y:S01]  /*0f80*/  FFMA.FTZ R9, R10, R11, R9 ;  /* 0x0000000b0a097223 */ /* 0x000fe20000010009 */
[--C-:B------:R-:W-:Y:S02]  /*0f90*/  HADD2.F32 R10, -RZ, R14.reuse.H0_H0 ;  /* 0x2000000eff0a7230 */ /* 0x100fe40000004100 */
[----:B------:R-:W-:Y:S02]  /*0fa0*/  HADD2.F32 R11, -RZ, R35.H0_H0 ;  /* 0x20000023ff0b7230 */ /* 0x000fe40000004100 */
[----:B------:R-:W-:Y:S02]  /*0fb0*/  HADD2.F32 R29, -RZ, R29.H1_H1 ;  /* 0x3000001dff1d7230 */ /* 0x000fe40000004100 */
[----:B------:R-:W-:Y:S02]  /*0fc0*/  HADD2.F32 R35, -RZ, R35.H1_H1 ;  /* 0x30000023ff237230 */ /* 0x000fe40000004100 */
[----:B------:R-:W-:Y:S01]  /*0fd0*/  FFMA.FTZ R10, R10, R11, R9 ;  /* 0x0000000b0a0a7223 */ /* 0x000fe20000010009 */
[----:B------:R-:W-:-:S02]  /*0fe0*/  HADD2.F32 R9, -RZ, R14.H1_H1 ;  /* 0x3000000eff097230 */ /* 0x000fc40000004100 */
[----:B------:R-:W-:Y:S01]  /*0ff0*/  FFMA.FTZ R8, R13, R29, R8 ;  /* 0x0000001d0d087223 */ /* 0x000fe20000010008 */
[----:B------:R-:W-:-:S03]  /*1000*/  HADD2.F32 R11, -RZ, R15.H0_H0 ;  /* 0x2000000fff0b7230 */ /* 0x000fc60000004100 */
[----:B------:R-:W-:Y:S01]  /*1010*/  FFMA.FTZ R35, R9, R35, R8 ;  /* 0x0000002309237223 */ /* 0x000fe20000010008 */
[----:B------:R-:W-:-:S05]  /*1020*/  HADD2.F32 R12, -RZ, R25.H0_H0 ;  /* 0x20000019ff0c7230 */ /* 0x000fca0000004100 */
[----:B------:R-:W-:Y:S02]  /*1030*/  FFMA.FTZ R29, R11, R12, R10 ;  /* 0x0000000c0b1d7223 */ /* 0x000fe4000001000a */
[----:B------:R-:W1:Y:S01]  /*1040*/  LDS.128 R8, [R22+0x40] ;  /* 0x0000400016087984 */ /* 0x000e620000000c00 */
[----:B------:R-:W-:Y:S02]  /*1050*/  HADD2.F32 R12, -RZ, R15.H1_H1 ;  /* 0x3000000fff0c7230 */ /* 0x000fe40000004100 */
[----:B------:R-:W-:Y:S02]  /*1060*/  HADD2.F32 R25, -RZ, R25.H1_H1 ;  /* 0x30000019ff197230 */ /* 0x000fe40000004100 */
[----:B------:R-:W-:-:S03]  /*1070*/  HADD2.F32 R13, -RZ, R23.H0_H0 ;  /* 0x20000017ff0d7230 */ /* 0x000fc60000004100 */
[----:B------:R-:W-:Y:S01]  /*1080*/  FFMA.FTZ R25, R12, R25, R35 ;  /* 0x000000190c197223 */ /* 0x000fe20000010023 */
[----:B------:R-:W-:Y:S02]  /*1090*/  HADD2.F32 R23, -RZ, R23.H1_H1 ;  /* 0x30000017ff177230 */ /* 0x000fe40000004100 */
[----:B-1----:R-:W-:-:S05]  /*10a0*/  HADD2.F32 R12, -RZ, R8.H0_H0 ;  /* 0x20000008ff0c7230 */ /* 0x002fca0000004100 */
[----:B------:R-:W-:Y:S02]  /*10b0*/  FFMA.FTZ R29, R12, R13, R29 ;  /* 0x0000000d0c1d7223 */ /* 0x000fe4000001001d */
[----:B------:R1:W5:Y:S01]  /*10c0*/  LDS.128 R12, [R22+0x50] ;  /* 0x00005000160c7984 */ /* 0x0003620000000c00 */
[----:B------:R-:W-:-:S05]  /*10d0*/  HADD2.F32 R8, -RZ, R8.H1_H1 ;  /* 0x30000008ff087230 */ /* 0x000fca0000004100 */
[----:B------:R-:W-:Y:S01]  /*10e0*/  FFMA.FTZ R25, R8, R23, R25 ;  /* 0x0000001708197223 */ /* 0x000fe20000010019 */
[----:B------:R-:W-:Y:S02]  /*10f0*/  HADD2.F32 R8, -RZ, R9.H0_H0 ;  /* 0x20000009ff087230 */ /* 0x000fe40000004100 */
[----:B0-----:R-:W-:Y:S02]  /*1100*/  HADD2.F32 R36, -RZ, R10.H0_H0 ;  /* 0x2000000aff247230 */ /* 0x001fe40000004100 */
[----:B-1----:R-:W-:Y:S01]  /*1110*/  HADD2.F32 R22, -RZ, R11.H1_H1 ;  /* 0x3000000bff167230 */ /* 0x002fe20000004100 */
[----:B------:R-:W-:Y:S01]  /*1120*/  UMOV UR4, 0xffffffff ;  /* 0xffffffff00047882 */ /* 0x000fe20000000000 */
[--C-:B---3--:R-:W-:Y:S02]  /*1130*/  HADD2.F32 R23, -RZ, R24.reuse.H0_H0 ;  /* 0x20000018ff177230 */ /* 0x108fe40000004100 */
[----:B------:R-:W-:-:S03]  /*1140*/  HADD2.F32 R24, -RZ, R24.H1_H1 ;  /* 0x30000018ff187230 */ /* 0x000fc60000004100 */
[----:B------:R-:W-:Y:S01]  /*1150*/  FFMA.FTZ R23, R8, R23, R29 ;  /* 0x0000001708177223 */ /* 0x000fe2000001001d */
[----:B------:R-:W-:Y:S02]  /*1160*/  HADD2.F32 R8, -RZ, R9.H1_H1 ;  /* 0x30000009ff087230 */ /* 0x000fe40000004100 */
[--C-:B----4-:R-:W-:Y:S02]  /*1170*/  HADD2.F32 R9, -RZ, R27.reuse.H0_H0 ;  /* 0x2000001bff097230 */ /* 0x110fe40000004100 */
[----:B------:R-:W-:Y:S02]  /*1180*/  HADD2.F32 R27, -RZ, R27.H1_H1 ;  /* 0x3000001bff1b7230 */ /* 0x000fe40000004100 */
[----:B------:R-:W-:Y:S01]  /*1190*/  FFMA.FTZ R8, R8, R24, R25 ;  /* 0x0000001808087223 */ /* 0x000fe20000010019 */
[----:B------:R-:W-:Y:S01]  /*11a0*/  FFMA.FTZ R23, R36, R9, R23 ;  /* 0x0000000924177223 */ /* 0x000fe20000010017 */
[----:B------:R-:W-:Y:S02]  /*11b0*/  HADD2.F32 R9, -RZ, R10.H1_H1 ;  /* 0x3000000aff097230 */ /* 0x000fe40000004100 */
[----:B------:R-:W-:-:S02]  /*11c0*/  HADD2.F32 R10, -RZ, R11.H0_H0 ;  /* 0x2000000bff0a7230 */ /* 0x000fc40000004100 */
[--C-:B--2---:R-:W-:Y:S02]  /*11d0*/  HADD2.F32 R24, -RZ, R26.reuse.H0_H0 ;  /* 0x2000001aff187230 */ /* 0x104fe40000004100 */
[----:B------:R-:W-:Y:S02]  /*11e0*/  FFMA.FTZ R9, R9, R27, R8 ;  /* 0x0000001b09097223 */ /* 0x000fe40000010008 */
[----:B------:R-:W0:Y:S01]  /*11f0*/  S2R R8, SR_TID.X ;  /* 0x0000000000087919 */ /* 0x000e220000002100 */
[----:B------:R-:W-:Y:S02]  /*1200*/  HADD2.F32 R26, -RZ, R26.H1_H1 ;  /* 0x3000001aff1a7230 */ /* 0x000fe40000004100 */
[----:B------:R-:W-:Y:S01]  /*1210*/  FFMA.FTZ R10, R10, R24, R23 ;  /* 0x000000180a0a7223 */ /* 0x000fe20000010017 */
[--C-:B-----5:R-:W-:Y:S02]  /*1220*/  HADD2.F32 R11, -RZ, R12.reuse.H0_H0 ;  /* 0x2000000cff0b7230 */ /* 0x120fe40000004100 */
[----:B------:R-:W-:Y:S01]  /*1230*/  FFMA.FTZ R9, R22, R26, R9 ;  /* 0x0000001a16097223 */ /* 0x000fe20000010009 */
[----:B------:R-:W-:-:S02]  /*1240*/  HADD2.F32 R22, -RZ, R12.H1_H1 ;  /* 0x3000000cff167230 */ /* 0x000fc40000004100 */
[----:B------:R-:W-:Y:S02]  /*1250*/  HADD2.F32 R24, -RZ, R13.H0_H0 ;  /* 0x2000000dff187230 */ /* 0x000fe40000004100 */
[--C-:B------:R-:W-:Y:S02]  /*1260*/  HADD2.F32 R23, -RZ, R30.reuse.H0_H0 ;  /* 0x2000001eff177230 */ /* 0x100fe40000004100 */
[----:B------:R-:W-:-:S03]  /*1270*/  HADD2.F32 R30, -RZ, R30.H1_H1 ;  /* 0x3000001eff1e7230 */ /* 0x000fc60000004100 */
[----:B------:R-:W-:Y:S01]  /*1280*/  FFMA.FTZ R11, R11, R23, R10 ;  /* 0x000000170b0b7223 */ /* 0x000fe2000001000a */
        /* <DEDUP_REMOVED lines=9> */
[----:B------:R-:W-:Y:S02]  /*1320*/  VIADD R23, R28, 0x7 ;  /* 0x000000071c177836 */ /* 0x000fe40000000000 */
[----:B------:R-:W-:Y:S02]  /*1330*/  HADD2.F32 R32, -RZ, R32.H1_H1 ;  /* 0x30000020ff207230 */ /* 0x000fe40000004100 */
[----:B------:R-:W-:Y:S01]  /*1340*/  FFMA.FTZ R9, R10, R9, R11 ;  /* 0x000000090a097223 */ /* 0x000fe2000001000b */
[----:B------:R-:W-:Y:S02]  /*1350*/  HADD2.F32 R12, -RZ, R15.H0_H0 ;  /* 0x2000000fff0c7230 */ /* 0x000fe40000004100 */
[----:B------:R-:W-:Y:S01]  /*1360*/  HADD2.F32 R10, -RZ, R33.H0_H0 ;  /* 0x20000021ff0a7230 */ /* 0x000fe20000004100 */
[----:B------:R-:W-:Y:S01]  /*1370*/  SHF.R.S32.HI R22, RZ, 0x1f, R23 ;  /* 0x0000001fff167819 */ /* 0x000fe20000011417 */
[----:B------:R-:W-:-:S02]  /*1380*/  HADD2.F32 R15, -RZ, R15.H1_H1 ;  /* 0x3000000fff0f7230 */ /* 0x000fc40000004100 */
[----:B------:R-:W-:Y:S01]  /*1390*/  FFMA.FTZ R14, R14, R32, R13 ;  /* 0x000000200e0e7223 */ /* 0x000fe2000001000d */
[----:B------:R-:W-:Y:S01]  /*13a0*/  HADD2.F32 R33, -RZ, R33.H1_H1 ;  /* 0x30000021ff217230 */ /* 0x000fe20000004100 */
[----:B------:R-:W-:Y:S01]  /*13b0*/  LEA.HI R22, R22, R23, RZ, 0x3 ;  /* 0x0000001716167211 */ /* 0x000fe200078f18ff */
[----:B------:R-:W-:-:S03]  /*13c0*/  FFMA.FTZ R9, R12, R10, R9 ;  /* 0x0000000a0c097223 */ /* 0x000fc60000010009 */
[----:B------:R-:W-:Y:S01]  /*13d0*/  FFMA.FTZ R14, R15, R33, R14 ;  /* 0x000000210f0e7223 */ /* 0x000fe2000001000e */
[----:B0-----:R-:W-:Y:S02]  /*13e0*/  LOP3.LUT R10, R8, 0x3, RZ, 0xc0, !PT ;  /* 0x00000003080a7812 */ /* 0x001fe400078ec0ff */
[----:B------:R-:W-:Y:S01]  /*13f0*/  SHF.R.S32.HI R22, RZ, 0x3, R22 ;  /* 0x00000003ff167819 */ /* 0x000fe20000011416 */
[----:B------:R-:W-:Y:S01]  /*1400*/  FADD.FTZ R9, R9, R14 ;  /* 0x0000000e09097221 */ /* 0x000fe20000010000 */
[----:B------:R-:W-:Y:S06]  /*1410*/  BRA.DIV UR4, `(.L_x_22273) ;  /* 0x0000003604187947 */ /* 0x000fec000b800000 */
[----:B------:R-:W0:Y:S02]  /*1420*/  SHFL.BFLY PT, R8, R9, 0x2, 0x1f ;  /* 0x0c401f0009087f89 */ /* 0x000e2400000e0000 */
[----:B0-----:R-:W-:-:S05]  /*1430*/  FADD.FTZ R8, R9, R8 ;  /* 0x0000000809087221 */ /* 0x001fca0000010000 */
[----:B------:R0:W1:Y:S02]  /*1440*/  SHFL.BFLY PT, R11, R8, 0x1, 0x1f ;  /* 0x0c201f00080b7f89 */ /* 0x00006400000e0000 */
.L_x_22318:
[----:B------:R-:W-:Y:S01]  /*1450*/  IADD3 R9, PT, PT, R6, 0x1, RZ ;  /* 0x0000000106097810 */ /* 0x000fe20007ffe0ff */
[----:B-1----:R-:W-:Y:S01]  /*1460*/  FADD.FTZ R11, R8, R11 ;  /* 0x0000000b080b7221 */ /* 0x002fe20000010000 */
[----:B------:R-:W-:Y:S01]  /*1470*/  ISETP.NE.AND P2, PT, R10, RZ, PT ;  /* 0x000000ff0a00720c */ /* 0x000fe20003f45270 */
[----:B------:R-:W-:Y:S01]  /*1480*/  VIADD R3, R3, 0x4 ;  /* 0x0000000403037836 */ /* 0x000fe20000000000 */
[----:B------:R-:W-:Y:S02]  /*1490*/  I2FP.F32.S32 R9, R9 ;  /* 0x0000000900097245 */ /* 0x000fe40000201400 */
[----:B------:R-:W-:-:S03]  /*14a0*/  IADD3 R6, PT, PT, R6, 0x20, RZ ;  /* 0x0000002006067810 */ /* 0x000fc60007ffe0ff */
        /* <DEDUP_REMOVED lines=15> */
.L_x_22272:
[----:B------:R-:W-:Y:S05]  /*15a0*/  BSYNC B0 ;  /* 0x0000000000007941 */ /* 0x000fea0003800000 */
.L_x_22271:
[----:B------:R-:W0:Y:S01]  /*15b0*/  S2R R6, SR_TID.X ;  /* 0x0000000000067919 */ /* 0x000e220000002100 */
[----:B------:R-:W-:Y:S01]  /*15c0*/  IADD3 R8, PT, PT, R28, 0x7, RZ ;  /* 0x000000071c087810 */ /* 0x000fe20007ffe0ff */
[----:B------:R-:W-:Y:S01]  /*15d0*/  UMOV UR4, 0xffffffff ;  /* 0xffffffff00047882 */ /* 0x000fe20000000000 */
[----:B------:R-:W-:Y:S01]  /*15e0*/  MOV R2, 0x400 ;  /* 0x0000040000027802 */ /* 0x000fe20000000f00 */
[----:B------:R-:W1:Y:S01]  /*15f0*/  S2R R3, SR_CgaCtaId ;  /* 0x0000000000037919 */ /* 0x000e620000008800 */
[----:B------:R-:W-:-:S04]  /*1600*/  SHF.R.S32.HI R5, RZ, 0x1f, R8 ;  /* 0x0000001fff057819 */ /* 0x000fc80000011408 */
[----:B------:R-:W-:Y:S02]  /*1610*/  LEA.HI R8, R5, R8, RZ, 0x3 ;  /* 0x0000000805087211 */ /* 0x000fe400078f18ff */
[----:B0-----:R-:W-:Y:S02]  /*1620*/  SHF.R.U32.HI R5, RZ, 0x5, R6 ;  /* 0x00000005ff057819 */ /* 0x001fe40000011606 */
[----:B-----5:R-:W-:Y:S01]  /*1630*/  LOP3.LUT R4, R6, 0x1f, RZ, 0xc0, !PT ;  /* 0x0000001f06047812 */ /* 0x020fe200078ec0ff */
[----:B------:R-:W-:Y:S06]  /*1640*/  BRA.DIV UR4, `(.L_x_22275) ;  /* 0x0000003204d47947 */ /* 0x000fec000b800000 */
[----:B------:R-:W0:Y:S02]  /*1650*/  SHFL.BFLY PT, R9, R0, 0x10, 0x1f ;  /* 0x0e001f0000097f89 */ /* 0x000e2400000e0000 */
[----:B0-----:R-:W-:-:S05]  /*1660*/  FMNMX.FTZ R9, R9, R0, !PT ;  /* 0x0000000009097209 */ /* 0x001fca0007810000 */
[----:B------:R-:W0:Y:S02]  /*1670*/  SHFL.BFLY PT, R10, R9, 0x8, 0x1f ;  /* 0x0d001f00090a7f89 */ /* 0x000e2400000e0000 */
[----:B0-----:R-:W-:-:S05]  /*1680*/  FMNMX.FTZ R10, R9, R10, !PT ;  /* 0x0000000a090a7209 */ /* 0x001fca0007810000 */
[----:B------:R0:W2:Y:S02]  /*1690*/  SHFL.BFLY PT, R11, R10, 0x4, 0x1f ;  /* 0x0c801f000a0b7f89 */ /* 0x0000a400000e0000 */
.L_x_22323:
[----:B------:R-:W-:Y:S01]  /*16a0*/  VIADD R0, R2, 0x180 ;  /* 0x0000018002007836 */ /* 0x000fe20000000000 */
[----:B------:R-:W-:Y:S01]  /*16b0*/  ISETP.NE.AND P1, PT, R4, RZ, PT ;  /* 0x000000ff0400720c */ /* 0x000fe20003f25270 */
[----:B------:R-:W-:Y:S05]  /*16c0*/  WARPSYNC.ALL ;  /* 0x0000000000007948 */ /* 0x000fea0003800000 */
[----:B-1----:R-:W-:Y:S02]  /*16d0*/  LEA R9, R3, R0, 0x18 ;  /* 0x0000000003097211 */ /* 0x002fe400078ec0ff */
[----:B--2---:R-:W-:Y:S02]  /*16e0*/  FMNMX.FTZ R11, R10, R11, !PT ;  /* 0x0000000b0a0b7209 */ /* 0x004fe40007810000 */
        /* <DEDUP_REMOVED lines=35> */
.L_x_22280:
        /* <DEDUP_REMOVED lines=11> */
.L_x_22279:
[----:B------:R-:W-:Y:S05]  /*19d0*/  BSYNC.RECONVERGENT B1 ;  /* 0x0000000000017941 */ /* 0x000fea0003800200 */
.L_x_22278:
        /* <DEDUP_REMOVED lines=12> */
.L_x_22283:
        /* <DEDUP_REMOVED lines=10> */
[----:B------:R-:W-:Y:S04]  /*1b40*/  LDS R21, [R13+0xc00] ;  /* 0x000c00000d157984 */ /* 0x000fe80000000800 */
[----:B------:R-:W5:Y:S01]  /*1b50*/  LDS R26, [R13+0x1400] ;  /* 0x001400000d1a7984 */ /* 0x000f620000000800 */
[----:B0-----:R-:W-:-:S03]  /*1b60*/  FADD.FTZ R18, -R11, R18 ;  /* 0x000000120b127221 */ /* 0x001fc60000010100 */
[----:B------:R-:W-:Y:S01]  /*1b70*/  LDS R32, [R13+0x1800] ;  /* 0x001800000d207984 */ /* 0x000fe20000000800 */
[----:B------:R-:W-:Y:S01]  /*1b80*/  FMUL.FTZ R29, R18, 1.4426950216293334961 ;  /* 0x3fb8aa3b121d7820 */ /* 0x000fe20000410000 */
        /* <DEDUP_REMOVED lines=13> */
[----:B-----5:R-:W-:Y:S01]  /*1c60*/  FADD.FTZ R19, -R11, R19 ;  /* 0x000000130b137221 */ /* 0x020fe20000010100 */
[----:B------:R-:W-:Y:S01]  /*1c70*/  FMUL.FTZ R36, R36, 1.4426950216293334961 ;  /* 0x3fb8aa3b24247820 */ /* 0x000fe20000410000 */
[----:B------:R-:W5:Y:S01]  /*1c80*/  LDS R24, [R13+0x1600] ;  /* 0x001600000d187984 */ /* 0x000f620000000800 */
        /* <DEDUP_REMOVED lines=36> */
[C---:B-----5:R-:W-:Y:S01]  /*1ed0*/  FADD.FTZ R23, -R11.reuse, R24 ;  /* 0x000000180b177221 */ /* 0x060fe20000010100 */
        /* <DEDUP_REMOVED lines=32> */
.L_x_22282:
[----:B------:R-:W-:Y:S05]  /*20e0*/  BSYNC.RECONVERGENT B1 ;  /* 0x0000000000017941 */ /* 0x000fea0003800200 */
.L_x_22281:
        /* <DEDUP_REMOVED lines=55> */
.L_x_22285:
[----:B------:R-:W-:Y:S05]  /*2460*/  BSYNC.RECONVERGENT B1 ;  /* 0x0000000000017941 */ /* 0x000fea0003800200 */
.L_x_22284:
        /* <DEDUP_REMOVED lines=26> */
.L_x_22277:
[----:B------:R-:W-:Y:S05]  /*2610*/  BSYNC.RECONVERGENT B0 ;  /* 0x0000000000007941 */ /* 0x000fea0003800200 */
.L_x_22276:
        /* <DEDUP_REMOVED lines=39> */
.L_x_22290:
[----:B------:R-:W0:Y:S01]  /*2890*/  LDS R11, [R10] ;  /* 0x000000000a0b7984 */ /* 0x000e220000000800 */
[----:B------:R-:W-:-:S05]  /*28a0*/  VIADD R13, R13, 0x1 ;  /* 0x000000010d0d7836 */ /* 0x000fca0000000000 */
[----:B------:R-:W-:Y:S01]  /*28b0*/  ISETP.NE.AND P0, PT, R13, RZ, PT ;  /* 0x000000ff0d00720c */ /* 0x000fe20003f05270 */
[----:B0-----:R-:W-:-:S05]  /*28c0*/  FMUL.FTZ R11, R11, R0 ;  /* 0x000000000b0b7220 */ /* 0x001fca0000410000 */
[----:B------:R0:W-:Y:S02]  /*28d0*/  STS [R10], R11 ;  /* 0x0000000b0a007388 */ /* 0x0001e40000000800 */
[----:B0-----:R-:W-:-:S05]  /*28e0*/  IADD3 R10, PT, PT, R10, 0x200, RZ ;  /* 0x000002000a0a7810 */ /* 0x001fca0007ffe0ff */
[----:B------:R-:W-:Y:S05]  /*28f0*/  @P0 BRA `(.L_x_22290) ;  /* 0xfffffffc00e40947 */ /* 0x000fea000383ffff */
.L_x_22289:
[----:B------:R-:W-:Y:S05]  /*2900*/  BSYNC.RECONVERGENT B1 ;  /* 0x0000000000017941 */ /* 0x000fea0003800200 */
.L_x_22288:
        /* <DEDUP_REMOVED lines=12> */
.L_x_22293:
        /* <DEDUP_REMOVED lines=52> */
.L_x_22292:
[----:B------:R-:W-:Y:S05]  /*2d10*/  BSYNC.RECONVERGENT B1 ;  /* 0x0000000000017941 */ /* 0x000fea0003800200 */
.L_x_22291:
        /* <DEDUP_REMOVED lines=31> */
.L_x_22295:
[----:B------:R-:W-:Y:S05]  /*2f10*/  BSYNC.RECONVERGENT B1 ;  /* 0x0000000000017941 */ /* 0x000fea0003800200 */
.L_x_22294:
        /* <DEDUP_REMOVED lines=14> */
.L_x_22287:
[----:B------:R-:W-:Y:S05]  /*3000*/  BSYNC.RECONVERGENT B0 ;  /* 0x0000000000007941 */ /* 0x000fea0003800200 */
.L_x_22286:
[----:B0-----:R-:W-:Y:S01]  /*3010*/  SHF.R.S32.HI R0, RZ, 0x3, R8 ;  /* 0x00000003ff007819 */ /* 0x001fe20000011408 */
[----:B------:R-:W-:Y:S01]  /*3020*/  BAR.SYNC.DEFER_BLOCKING 0x0 ;  /* 0x0000000000007b1d */ /* 0x000fe20000010000 */
[----:B------:R-:W-:Y:S02]  /*3030*/  CS2R R26, SRZ ;  /* 0x00000000001a7805 */ /* 0x000fe4000001ff00 */
[----:B------:R-:W-:Y:S02]  /*3040*/  CS2R R24, SRZ ;  /* 0x0000000000187805 */ /* 0x000fe4000001ff00 */
[----:B------:R-:W-:Y:S02]  /*3050*/  ISETP.GE.AND P0, PT, R5, R0, PT ;  /* 0x000000000500720c */ /* 0x000fe40003f06270 */
[----:B------:R-:W-:Y:S01]  /*3060*/  CS2R R22, SRZ ;  /* 0x0000000000167805 */ /* 0x000fe2000001ff00 */
[----:B------:R-:W0:Y:S01]  /*3070*/  LDCU UR9, c[0x0][0x3cc] ;  /* 0x00007980ff0977ac */ /* 0x000e220008000800 */
[----:B------:R-:W-:Y:S01]  /*3080*/  BSSY.RECONVERGENT B0, `(.L_x_22296) ;  /* 0x000012a000007945 */ /* 0x000fe20003800200 */
[----:B------:R-:W2:Y:S08]  /*3090*/  LDCU.64 UR4, c[0x0][0x398] ;  /* 0x00007300ff0477ac */ /* 0x000eb00008000a00 */
[----:B------:R-:W-:Y:S05]  /*30a0*/  @P0 BRA `(.L_x_22297) ;  /* 0x00000010009c0947 */ /* 0x000fea0003800000 */
[----:B------:R-:W3:Y:S01]  /*30b0*/  LDCU UR12, c[0x0][0x3b8] ;  /* 0x00007700ff0c77ac */ /* 0x000ee20008000800 */
[----:B------:R-:W-:Y:S01]  /*30c0*/  SHF.R.U32.HI R8, RZ, 0x3, R6 ;  /* 0x00000003ff087819 */ /* 0x000fe20000011606 */
[----:B-1----:R-:W-:Y:S01]  /*30d0*/  IMAD.MOV.U32 R9, RZ, RZ, RZ ;  /* 0x000000ffff097224 */ /* 0x002fe200078e00ff */
[----:B------:R-:W-:Y:S01]  /*30e0*/  IADD3 R10, PT, PT, R2, 0x1a0, RZ ;  /* 0x000001a0020a7810 */ /* 0x000fe20007ffe0ff */
[----:B------:R-:W1:Y:S01]  /*30f0*/  LDCU UR8, c[0x0][0x3d0] ;  /* 0x00007a00ff0877ac */ /* 0x000e620008000800 */
[----:B------:R-:W-:Y:S01]  /*3100*/  LOP3.LUT R8, R8, 0x7c, RZ, 0xc0, !PT ;  /* 0x0000007c08087812 */ /* 0x000fe200078ec0ff */
[----:B------:R-:W-:Y:S01]  /*3110*/  HFMA2 R27, -RZ, RZ, 0, 0 ;  /* 0x00000000ff1b7431 */ /* 0x000fe200000001ff */
[----:B------:R-:W-:Y:S01]  /*3120*/  LEA R10, R3, R10, 0x18 ;  /* 0x0000000a030a7211 */ /* 0x000fe200078ec0ff */
[----:B------:R-:W4:Y:S01]  /*3130*/  LDCU.64 UR10, c[0x0][0x3a8] ;  /* 0x00007500ff0a77ac */ /* 0x000f220008000a00 */
[C---:B------:R-:W-:Y:S01]  /*3140*/  IADD3 R21, PT, PT, R5.reuse, 0x1, RZ ;  /* 0x0000000105157810 */ /* 0x040fe20007ffe0ff */
[C---:B------:R-:W-:Y:S01]  /*3150*/  IMAD.IADD R20, R5.reuse, 0x1, -R0 ;  /* 0x0000000105147824 */ /* 0x040fe200078e0a00 */
[----:B------:R-:W-:-:S02]  /*3160*/  LEA R18, R5, R10, 0x5 ;  /* 0x0000000a05127211 */ /* 0x000fc400078e28ff */
[----:B------:R-:W-:-:S03]  /*3170*/  LEA R19, R5, 0x3, 0x3 ;  /* 0x0000000305137811 */ /* 0x000fc600078e18ff */
[----:B------:R-:W-:Y:S02]  /*3180*/  VIADD R18, R18, 0x10 ;  /* 0x0000001012127836 */ /* 0x000fe40000000000 */
[----:B---3--:R-:W-:-:S04]  /*3190*/  IMAD R11, R17, UR12, RZ ;  /* 0x0000000c110b7c24 */ /* 0x008fc8000f8e02ff */
[----:B------:R-:W-:-:S04]  /*31a0*/  IMAD.WIDE R8, R11, 0x4, R8 ;  /* 0x000000040b087825 */ /* 0x000fc800078e0208 */
[----:B-1----:R-:W-:Y:S01]  /*31b0*/  IMAD R34, R34, UR8, RZ ;  /* 0x0000000822227c24 */ /* 0x002fe2000f8e02ff */
[----:B----4-:R-:W-:-:S04]  /*31c0*/  IADD3 R2, P0, PT, R8, UR10, RZ ;  /* 0x0000000a08027c10 */ /* 0x010fc8000ff1e0ff */
[----:B------:R-:W-:Y:S02]  /*31d0*/  IADD3.X R3, PT, PT, R9, UR11, RZ, P0, !PT ;  /* 0x0000000b09037c10 */ /* 0x000fe400087fe4ff */
[----:B------:R-:W-:-:S07]  /*31e0*/  SHF.R.S32.HI R35, RZ, 0x1f, R34 ;  /* 0x0000001fff237819 */ /* 0x000fce0000011422 */
.L_x_22310:
[----:B------:R-:W0:Y:S01]  /*31f0*/  LDG.E.CONSTANT R33, desc[UR6][R2.64] ;  /* 0x0000000602217981 */ /* 0x000e22000c1e9900 */
[----:B------:R-:W-:-:S03]  /*3200*/  IADD3 R29, PT, PT, R19, -0x3, RZ ;  /* 0xfffffffd131d7810 */ /* 0x000fc60007ffe0ff */
[----:B-1----:R-:W1:Y:S04]  /*3210*/  LDS.128 R8, [R18+-0x10] ;  /* 0xfffff00012087984 */ /* 0x002e680000000c00 */
[----:B---3--:R-:W3:Y:S01]  /*3220*/  LDS.128 R12, [R18] ;  /* 0x00000000120c7984 */ /* 0x008ee20000000c00 */
[----:B-1----:R-:W-:Y:S02]  /*3230*/  F2FP.F16.F32.PACK_AB R31, R9, R8 ;  /* 0x00000008091f723e */ /* 0x002fe400000000ff */
[----:B------:R-:W-:Y:S01]  /*3240*/  F2FP.F16.F32.PACK_AB R30, R11, R10 ;  /* 0x0000000a0b1e723e */ /* 0x000fe200000000ff */
[----:B0-----:R-:W-:-:S03]  /*3250*/  IMAD.WIDE R32, R33, UR9, R34 ;  /* 0x0000000921207c25 */ /* 0x001fc6000f8e0222 */
[----:B------:R-:W-:Y:S01]  /*3260*/  LEA R8, P0, R4, R32, 0x3 ;  /* 0x0000002004087211 */ /* 0x000fe200078018ff */
[----:B------:R-:W-:Y:S01]  /*3270*/  BSSY.RECONVERGENT B1, `(.L_x_22298) ;  /* 0x0000027000017945 */ /* 0x000fe20003800200 */
[----:B---3--:R-:W-:Y:S02]  /*3280*/  F2FP.F16.F32.PACK_AB R32, R15, R14 ;  /* 0x0000000e0f20723e */ /* 0x008fe400000000ff */
[----:B------:R-:W-:Y:S02]  /*3290*/  IADD3.X R33, PT, PT, RZ, R33, RZ, P0, !PT ;  /* 0x00000021ff217210 */ /* 0x000fe400007fe4ff */
[----:B--2-4-:R-:W-:Y:S02]  /*32a0*/  LEA R36, P1, R8, UR4, 0x1 ;  /* 0x0000000408247c11 */ /* 0x014fe4000f8208ff */
[----:B------:R-:W-:Y:S02]  /*32b0*/  ISETP.NE.AND P0, PT, R20, -0x1, PT ;  /* 0xffffffff1400780c */ /* 0x000fe40003f05270 */
[----:B------:R-:W-:-:S02]  /*32c0*/  LEA.HI.X R37, R8, UR5, R33, 0x1, P1 ;  /* 0x0000000508257c11 */ /* 0x000fc400088f0c21 */
[----:B------:R-:W-:-:S03]  /*32d0*/  F2FP.F16.F32.PACK_AB R33, R13, R12 ;  /* 0x0000000c0d21723e */ /* 0x000fc600000000ff */
[----:B------:R0:W5:Y:S06]  /*32e0*/  LDG.E.128.CONSTANT R8, desc[UR6][R36.64] ;  /* 0x0000000624087981 */ /* 0x00016c000c1e9d00 */
        /* <DEDUP_REMOVED lines=31> */
.L_x_22299:
[----:B------:R-:W-:Y:S05]  /*34e0*/  BSYNC.RECONVERGENT B1 ;  /* 0x0000000000017941 */ /* 0x000fea0003800200 */
.L_x_22298:
        /* <DEDUP_REMOVED lines=41> */
.L_x_22301:
[----:B------:R-:W-:Y:S05]  /*3780*/  BSYNC.RECONVERGENT B1 ;  /* 0x0000000000017941 */ /* 0x000fea0003800200 */
.L_x_22300:
        /* <DEDUP_REMOVED lines=41> */
.L_x_22303:
[----:B------:R-:W-:Y:S05]  /*3a20*/  BSYNC.RECONVERGENT B1 ;  /* 0x0000000000017941 */ /* 0x000fea0003800200 */
.L_x_22302:
        /* <DEDUP_REMOVED lines=41> */
.L_x_22305:
[----:B------:R-:W-:Y:S05]  /*3cc0*/  BSYNC.RECONVERGENT B1 ;  /* 0x0000000000017941 */ /* 0x000fea0003800200 */
.L_x_22304:
        /* <DEDUP_REMOVED lines=41> */
.L_x_22307:
[----:B------:R-:W-:Y:S05]  /*3f60*/  BSYNC.RECONVERGENT B1 ;  /* 0x0000000000017941 */ /* 0x000fea0003800200 */
.L_x_22306:
        /* <DEDUP_REMOVED lines=11> */
[----:B------:R-:W-:Y:S01]  /*4020*/  VIADD R9, R19, 0xfffffffe ;  /* 0xfffffffe13097836 */ /* 0x000fe20000000000 */
[-C--:B------:R-:W-:Y:S01]  /*4030*/  ISETP.GE.AND P2, PT, R29, R28.reuse, PT ;  /* 0x0000001c1d00720c */ /* 0x080fe20003f46270 */
[----:B------:R-:W-:Y:S01]  /*4040*/  VIADD R29, R19, 0x3 ;  /* 0x00000003131d7836 */ /* 0x000fe20000000000 */
[C---:B------:R-:W-:Y:S02]  /*4050*/  PRMT R8, R12.reuse, 0x7632, R8 ;  /* 0x000076320c087816 */ /* 0x040fe40000000008 */
[-C--:B------:R-:W-:Y:S02]  /*4060*/  ISETP.GE.AND P3, PT, R9, R28.reuse, PT ;  /* 0x0000001c0900720c */ /* 0x080fe40003f66270 */
[----:B------:R-:W-:Y:S02]  /*4070*/  IADD3 R9, PT, PT, R19, 0x1, RZ ;  /* 0x0000000113097810 */ /* 0x000fe40007ffe0ff */
[----:B------:R-:W-:Y:S02]  /*4080*/  SEL R12, R12, RZ, !P2 ;  /* 0x000000ff0c0c7207 */ /* 0x000fe40005000000 */
[----:B------:R-:W-:-:S02]  /*4090*/  ISETP.GE.AND P1, PT, R9, R28, PT ;  /* 0x0000001c0900720c */ /* 0x000fc40003f26270 */
[----:B------:R-:W-:Y:S02]  /*40a0*/  SEL R9, R8, RZ, !P3 ;  /* 0x000000ff08097207 */ /* 0x000fe40005800000 */
[----:B------:R-:W-:Y:S02]  /*40b0*/  IADD3 R11, PT, PT, R19, -0x1, RZ ;  /* 0xffffffff130b7810 */ /* 0x000fe40007ffe0ff */
[----:B------:R-:W-:Y:S02]  /*40c0*/  PRMT R12, R12, 0x5410, R9 ;  /* 0x000054100c0c7816 */ /* 0x000fe40000000009 */
[----:B------:R-:W-:Y:S02]  /*40d0*/  ISETP.GE.AND P0, PT, R11, R28, PT ;  /* 0x0000001c0b00720c */ /* 0x000fe40003f06270 */
[C---:B------:R-:W-:Y:S02]  /*40e0*/  IADD3 R9, PT, PT, R19.reuse, 0x4, RZ ;  /* 0x0000000413097810 */ /* 0x040fe40007ffe0ff */
[----:B------:R-:W-:-:S02]  /*40f0*/  IADD3 R11, PT, PT, R19, 0x2, RZ ;  /* 0x00000002130b7810 */ /* 0x000fc40007ffe0ff */
[-C--:B------:R-:W-:Y:S02]  /*4100*/  ISETP.GE.AND P5, PT, R9, R28.reuse, PT ;  /* 0x0000001c0900720c */ /* 0x080fe40003fa6270 */
        /* <DEDUP_REMOVED lines=15> */
.L_x_22309:
[----:B------:R-:W-:Y:S05]  /*4200*/  BSYNC.RECONVERGENT B1 ;  /* 0x0000000000017941 */ /* 0x000fea0003800200 */
.L_x_22308:
        /* <DEDUP_REMOVED lines=17> */
.L_x_22297:
[----:B0-2---:R-:W-:Y:S05]  /*4320*/  BSYNC.RECONVERGENT B0 ;  /* 0x0000000000007941 */ /* 0x005fea0003800200 */
.L_x_22296:
[----:B------:R-:W0:Y:S08]  /*4330*/  S2UR UR5, SR_CgaCtaId ;  /* 0x00000000000579c3 */ /* 0x000e300000008800 */
        /* <DEDUP_REMOVED lines=23> */
[----:B------:R-:W5:Y:S04]  /*44b0*/  LDS R2, [R4+0x100] ;  /* 0x0001000004027984 */ /* 0x000f680000000800 */
[----:B------:R-:W3:Y:S04]  /*44c0*/  LDS R5, [R4+0x180] ;  /* 0x0001800004057984 */ /* 0x000ee80000000800 */
[----:B------:R-:W4:Y:S04]  /*44d0*/  LDS R8, [R4+0x200] ;  /* 0x0002000004087984 */ /* 0x000f280000000800 */
[----:B-1----:R-:W1:Y:S01]  /*44e0*/  LDS R9, [R4+0x280] ;  /* 0x0002800004097984 */ /* 0x002e620000000800 */
[----:B0-----:R-:W-:Y:S01]  /*44f0*/  FADD.FTZ R27, R27, R0 ;  /* 0x000000001b1b7221 */ /* 0x001fe20000010000 */
[----:B--2---:R-:W-:Y:S01]  /*4500*/  FADD.FTZ R26, R26, R3 ;  /* 0x000000031a1a7221 */ /* 0x004fe20000010000 */
[----:B-----5:R-:W-:Y:S01]  /*4510*/  FADD.FTZ R25, R25, R2 ;  /* 0x0000000219197221 */ /* 0x020fe20000010000 */
[----:B---3--:R-:W-:Y:S01]  /*4520*/  FADD.FTZ R24, R24, R5 ;  /* 0x0000000518187221 */ /* 0x008fe20000010000 */
[----:B----4-:R-:W-:Y:S01]  /*4530*/  FADD.FTZ R23, R23, R8 ;  /* 0x0000000817177221 */ /* 0x010fe20000010000 */
[----:B-1----:R-:W-:-:S07]  /*4540*/  FADD.FTZ R22, R22, R9 ;  /* 0x0000000916167221 */ /* 0x002fce0000010000 */
.L_x_22312:
[----:B------:R-:W-:Y:S05]  /*4550*/  BSYNC.RECONVERGENT B0 ;  /* 0x0000000000007941 */ /* 0x000fea0003800200 */
.L_x_22311:
        /* <DEDUP_REMOVED lines=11> */
[----:B------:R-:W5:Y:S04]  /*4610*/  LDS R3, [R4+0x80] ;  /* 0x0000800004037984 */ /* 0x000f680000000800 */
[----:B------:R-:W3:Y:S04]  /*4620*/  LDS R2, [R4+0x100] ;  /* 0x0001000004027984 */ /* 0x000ee80000000800 */
[----:B------:R-:W4:Y:S04]  /*4630*/  LDS R5, [R4+0x180] ;  /* 0x0001800004057984 */ /* 0x000f280000000800 */
[----:B------:R-:W4:Y:S04]  /*4640*/  LDS R8, [R4+0x200] ;  /* 0x0002000004087984 */ /* 0x000f280000000800 */
[----:B-1----:R-:W1:Y:S01]  /*4650*/  LDS R9, [R4+0x280] ;  /* 0x0002800004097984 */ /* 0x002e620000000800 */
[----:B0-2---:R-:W-:Y:S01]  /*4660*/  FADD.FTZ R27, R27, R0 ;  /* 0x000000001b1b7221 */ /* 0x005fe20000010000 */
[----:B-----5:R-:W-:Y:S01]  /*4670*/  FADD.FTZ R26, R26, R3 ;  /* 0x000000031a1a7221 */ /* 0x020fe20000010000 */
[----:B---3--:R-:W-:Y:S01]  /*4680*/  FADD.FTZ R25, R25, R2 ;  /* 0x0000000219197221 */ /* 0x008fe20000010000 */
[----:B----4-:R-:W-:Y:S01]  /*4690*/  FADD.FTZ R24, R24, R5 ;  /* 0x0000000518187221 */ /* 0x010fe20000010000 */
[----:B------:R-:W-:Y:S01]  /*46a0*/  FADD.FTZ R23, R23, R8 ;  /* 0x0000000817177221 */ /* 0x000fe20000010000 */
[----:B-1----:R-:W-:-:S07]  /*46b0*/  FADD.FTZ R22, R22, R9 ;  /* 0x0000000916167221 */ /* 0x002fce0000010000 */
.L_x_22314:
[----:B------:R-:W-:Y:S05]  /*46c0*/  BSYNC.RECONVERGENT B0 ;  /* 0x0000000000007941 */ /* 0x000fea0003800200 */
.L_x_22313:
[----:B------:R-:W-:Y:S06]  /*46d0*/  BAR.SYNC.DEFER_BLOCKING 0x0 ;  /* 0x0000000000007b1d */ /* 0x000fec0000010000 */
[----:B------:R-:W-:Y:S05]  /*46e0*/  @P3 EXIT ;  /* 0x000000000000394d */ /* 0x000fea0003800000 */
[----:B------:R-:W5:Y:S01]  /*46f0*/  S2R R0, SR_CTAID.Z ;  /* 0x0000000000007919 */ /* 0x000f620000002700 */
[----:B------:R-:W1:Y:S01]  /*4700*/  LDCU UR4, c[0x0][0x378] ;  /* 0x00006f00ff0477ac */ /* 0x000e620008000800 */
[----:B------:R-:W-:Y:S01]  /*4710*/  IMAD R7, R17, R7, R16 ;  /* 0x0000000711077224 */ /* 0x000fe200078e0210 */
[----:B0-2---:R-:W-:Y:S01]  /*4720*/  F2FP.F16.F32.PACK_AB R26, R26, R27 ;  /* 0x0000001b1a1a723e */ /* 0x005fe200000000ff */
[----:B------:R-:W0:Y:S01]  /*4730*/  LDCU.64 UR8, c[0x0][0x380] ;  /* 0x00007000ff0877ac */ /* 0x000e220008000a00 */
[----:B------:R-:W-:Y:S02]  /*4740*/  F2FP.F16.F32.PACK_AB R22, R22, R23 ;  /* 0x000000171616723e */ /* 0x000fe400000000ff */
[----:B------:R-:W-:Y:S02]  /*4750*/  F2FP.F16.F32.PACK_AB R24, R24, R25 ;  /* 0x000000191818723e */ /* 0x000fe400000000ff */
[----:B------:R-:W-:Y:S02]  /*4760*/  PRMT R5, R22, 0x7632, R5 ;  /* 0x0000763216057816 */ /* 0x000fe40000000005 */
[----:B------:R-:W-:Y:S01]  /*4770*/  PRMT R4, R24, 0x7632, R4 ;  /* 0x0000763218047816 */ /* 0x000fe20000000004 */
[----:B-1----:R-:W-:-:S04]  /*4780*/  IMAD R7, R7, UR4, RZ ;  /* 0x0000000407077c24 */ /* 0x002fc8000f8e02ff */
[----:B------:R-:W-:Y:S02]  /*4790*/  IMAD R3, R7, 0xc0, RZ ;  /* 0x000000c007037824 */ /* 0x000fe400078e02ff */
[----:B-----5:R-:W-:-:S05]  /*47a0*/  IMAD R0, R0, 0xc0, RZ ;  /* 0x000000c000007824 */ /* 0x020fca00078e02ff */
[----:B------:R-:W-:Y:S02]  /*47b0*/  IADD3 R3, P0, PT, R3, R0, RZ ;  /* 0x0000000003037210 */ /* 0x000fe40007f1e0ff */
[----:B------:R-:W-:Y:S02]  /*47c0*/  PRMT R0, R26, 0x7632, R0 ;  /* 0x000076321a007816 */ /* 0x000fe40000000000 */
[----:B------:R-:W-:Y:S01]  /*47d0*/  LOP3.LUT R6, R3, 0x1f, R6, 0xf8, !PT ;  /* 0x0000001f03067812 */ /* 0x000fe200078ef806 */
[----:B------:R-:W-:-:S03]  /*47e0*/  IMAD.X R3, RZ, RZ, RZ, P0 ;  /* 0x000000ffff037224 */ /* 0x000fc600000e06ff */
[----:B0-----:R-:W-:-:S04]  /*47f0*/  LEA R2, P0, R6, UR8, 0x1 ;  /* 0x0000000806027c11 */ /* 0x001fc8000f8008ff */
        /* <DEDUP_REMOVED lines=8> */
.L_x_22273:
[----:B------:R-:W-:Y:S01]  /*4880*/  HFMA2 R14, -RZ, RZ, 0, 1.847743988037109375e-06 ;  /* 0x0000001fff0e7431 */ /* 0x000fe200000001ff */
[----:B------:R-:W-:Y:S01]  /*4890*/  BSSY B1, `(.L_x_22315) ;  /* 0x0000006000017945 */ /* 0x000fe20003800000 */
[----:B------:R-:W-:Y:S02]  /*48a0*/  MOV R13, 0x2 ;  /* 0x00000002000d7802 */ /* 0x000fe40000000f00 */
[----:B------:R-:W-:-:S07]  /*48b0*/  MOV R12, 0xffffffff ;  /* 0xffffffff000c7802 */ /* 0x000fce0000000f00 */
[----:B------:R-:W-:Y:S05]  /*48c0*/  WARPSYNC.COLLECTIVE R12, `(.L_x_22316) ;  /* 0x000000000c087348 */ /* 0x000fea0003c00000 */
[----:B------:R0:W1:Y:S02]  /*48d0*/  SHFL.BFLY P1, R11, R9, R13, R14 ;  /* 0x0c00000d090b7389 */ /* 0x000064000002000e */
[----:B01----:R-:W-:Y:S05]  /*48e0*/  ENDCOLLECTIVE ;  /* 0x000000000000791b */ /* 0x003fea0003800000 */
.L_x_22316:
[----:B------:R-:W-:Y:S05]  /*48f0*/  BSYNC B1 ;  /* 0x0000000000017941 */ /* 0x000fea0003800000 */
.L_x_22315:
[----:B------:R-:W-:Y:S02]  /*4900*/  IMAD.MOV.U32 R8, RZ, RZ, R11 ;  /* 0x000000ffff087224 */ /* 0x000fe400078e000b */
[----:B------:R-:W-:Y:S01]  /*4910*/  HFMA2 R13, -RZ, RZ, 0, 5.9604644775390625e-08 ;  /* 0x00000001ff0d7431 */ /* 0x000fe200000001ff */
[----:B------:R-:W-:Y:S01]  /*4920*/  MOV R14, 0x1f ;  /* 0x0000001f000e7802 */ /* 0x000fe20000000f00 */
[----:B------:R-:W-:Y:S02]  /*4930*/  IMAD.MOV.U32 R12, RZ, RZ, -0x1 ;  /* 0xffffffffff0c7424 */ /* 0x000fe400078e00ff */
[----:B------:R-:W-:-:S05]  /*4940*/  FADD.FTZ R8, R9, R8 ;  /* 0x0000000809087221 */ /* 0x000fca0000010000 */
[----:B------:R-:W-:-:S07]  /*4950*/  MOV R9, R8 ;  /* 0x0000000800097202 */ /* 0x000fce0000000f00 */
[----:B------:R-:W-:Y:S05]  /*4960*/  WARPSYNC.COLLECTIVE R12, `(.L_x_22317) ;  /* 0x000000000c087348 */ /* 0x000fea0003c00000 */
[----:B------:R0:W1:Y:S02]  /*4970*/  SHFL.BFLY P1, R11, R9, R13, R14 ;  /* 0x0c00000d090b7389 */ /* 0x000064000002000e */
[----:B01----:R-:W-:Y:S05]  /*4980*/  ENDCOLLECTIVE ;  /* 0x000000000000791b */ /* 0x003fea0003800000 */
.L_x_22317:
[----:B------:R-:W-:Y:S05]  /*4990*/  BRA `(.L_x_22318) ;  /* 0xffffffc800ac7947 */ /* 0x000fea000383ffff */
.L_x_22275:
[----:B------:R-:W-:Y:S01]  /*49a0*/  HFMA2 R13, -RZ, RZ, 0, 9.5367431640625e-07 ;  /* 0x00000010ff0d7431 */ /* 0x000fe200000001ff */
[----:B------:R-:W-:Y:S01]  /*49b0*/  BSSY B0, `(.L_x_22319) ;  /* 0x0000007000007945 */ /* 0x000fe20003800000 */
[----:B------:R-:W-:Y:S01]  /*49c0*/  MOV R9, R0 ;  /* 0x0000000000097202 */ /* 0x000fe20000000f00 */
[----:B------:R-:W-:Y:S01]  /*49d0*/  IMAD.MOV.U32 R12, RZ, RZ, -0x1 ;  /* 0xffffffffff0c7424 */ /* 0x000fe200078e00ff */
[----:B------:R-:W-:-:S07]  /*49e0*/  MOV R14, 0x1f ;  /* 0x0000001f000e7802 */ /* 0x000fce0000000f00 */
[----:B-1----:R-:W-:Y:S05]  /*49f0*/  WARPSYNC.COLLECTIVE R12, `(.L_x_22320) ;  /* 0x000000000c087348 */ /* 0x002fea0003c00000 */
[----:B------:R0:W2:Y:S02]  /*4a00*/  SHFL.BFLY P1, R11, R9, R13, R14 ;  /* 0x0c00000d090b7389 */ /* 0x0000a4000002000e */
[----:B012---:R-:W-:Y:S05]  /*4a10*/  ENDCOLLECTIVE ;  /* 0x000000000000791b */ /* 0x007fea0003800000 */
.L_x_22320:
[----:B------:R-:W-:Y:S05]  /*4a20*/  BSYNC B0 ;  /* 0x0000000000007941 */ /* 0x000fea0003800000 */
.L_x_22319:
[----:B------:R-:W-:Y:S01]  /*4a30*/  MOV R9, R11 ;  /* 0x0000000b00097202 */ /* 0x000fe20000000f00 */
[----:B------:R-:W-:Y:S01]  /*4a40*/  HFMA2 R13, -RZ, RZ, 0, 4.76837158203125e-07 ;  /* 0x00000008ff0d7431 */ /* 0x000fe200000001ff */
[----:B------:R-:W-:Y:S01]  /*4a50*/  MOV R14, 0x1f ;  /* 0x0000001f000e7802 */ /* 0x000fe20000000f00 */
[----:B------:R-:W-:Y:S01]  /*4a60*/  IMAD.MOV.U32 R12, RZ, RZ, -0x1 ;  /* 0xffffffffff0c7424 */ /* 0x000fe200078e00ff */
[----:B------:R-:W-:-:S07]  /*4a70*/  FMNMX.FTZ R9, R9, R0, !PT ;  /* 0x0000000009097209 */ /* 0x000fce0007810000 */
[----:B------:R-:W-:Y:S05]  /*4a80*/  WARPSYNC.COLLECTIVE R12, `(.L_x_22321) ;  /* 0x000000000c087348 */ /* 0x000fea0003c00000 */
[----:B------:R0:W1:Y:S02]  /*4a90*/  SHFL.BFLY P1, R11, R9, R13, R14 ;  /* 0x0c00000d090b7389 */ /* 0x000064000002000e */
[----:B01----:R-:W-:Y:S05]  /*4aa0*/  ENDCOLLECTIVE ;  /* 0x000000000000791b */ /* 0x003fea0003800000 */
.L_x_22321:
[----:B------:R-:W-:Y:S01]  /*4ab0*/  HFMA2 R13, -RZ, RZ, 0, 2.384185791015625e-07 ;  /* 0x00000004ff0d7431 */ /* 0x000fe200000001ff */
[----:B------:R-:W-:-:S04]  /*4ac0*/  MOV R10, R11 ;  /* 0x0000000b000a7202 */ /* 0x000fc80000000f00 */
[----:B------:R-:W-:-:S04]  /*4ad0*/  FMNMX.FTZ R10, R9, R10, !PT ;  /* 0x0000000a090a7209 */ /* 0x000fc80007810000 */
[----:B------:R-:W-:-:S07]  /*4ae0*/  MOV R9, R10 ;  /* 0x0000000a00097202 */ /* 0x000fce0000000f00 */
[----:B------:R-:W-:Y:S05]  /*4af0*/  WARPSYNC.COLLECTIVE R12, `(.L_x_22322) ;  /* 0x000000000c087348 */ /* 0x000fea0003c00000 */
[----:B------:R0:W1:Y:S02]  /*4b00*/  SHFL.BFLY P1, R11, R9, R13, R14 ;  /* 0x0c00000d090b7389 */ /* 0x000064000002000e */
[----:B01----:R-:W-:Y:S05]  /*4b10*/  ENDCOLLECTIVE ;  /* 0x000000000000791b */ /* 0x003fea0003800000 */
.L_x_22322:
[----:B------:R-:W-:Y:S05]  /*4b20*/  BRA `(.L_x_22323) ;  /* 0xffffffc800dc7947 */ /* 0x000fea000383ffff */
.L_x_22324:
        /* <DEDUP_REMOVED lines=13> */
.L_x_25987:


//--------------------- .text._ZN4vllm25paged_attention_v1_kernelIttLi128ELi8ELi128ELNS_18Fp8KVCacheDataTypeE0ELb0EEEvPT_PKS2_PKT0_S8_ifPKiSA_iPKfiiiSC_SC_iiiii --------------------------
	.section	.text._ZN4vllm25paged_attention_v1_kernelIttLi128ELi8ELi128ELNS_18Fp8KVCacheDataTypeE0ELb0EEEvPT_PKS2_PKT0_S8_ifPKiSA_iPKfiiiSC_SC_iiiii,"ax",@progbits
	.align	128
        .global         _ZN4vllm25paged_attention_v1_kernelIttLi128ELi8ELi128ELNS_18Fp8KVCacheDataTypeE0ELb0EEEvPT_PKS2_PKT0_S8_ifPKiSA_iPKfiiiSC_SC_iiiii
        .type           _ZN4vllm25paged_attention_v1_kernelIttLi128ELi8ELi128ELNS_18Fp8KVCacheDataTypeE0ELb0EEEvPT_PKS2_PKT0_S8_ifPKiSA_iPKfiiiSC_SC_iiiii,@function
        .size           _ZN4vllm25paged_attention_v1_kernelIttLi128ELi8ELi128ELNS_18Fp8KVCacheDataTypeE0ELb0EEEvPT_PKS2_PKT0_S8_ifPKiSA_iPKfiiiSC_SC_iiiii,(.L_x_25988 - _ZN4vllm25paged_attention_v1_kernelIttLi128ELi8ELi128ELNS_18Fp8KVCacheDataTypeE0ELb0EEEvPT_PKS2_PKT0_S8_ifPKiSA_iPKfiiiSC_SC_iiiii)
        .other          _ZN4vllm25paged_attention_v1_kernelIttLi128ELi8ELi128ELNS_18Fp8KVCacheDataTypeE0ELb0EEEvPT_PKS2_PKT0_S8_ifPKiSA_iPKfiiiSC_SC_iiiii,@"STO_CUDA_ENTRY STV_DEFAULT"
_ZN4vllm25paged_attention_v1_kernelIttLi128ELi8ELi128ELNS_18Fp8KVCacheDataTypeE0ELb0EEEvPT_PKS2_PKT0_S8_ifPKiSA_iPKfiiiSC_SC_iiiii:
.text._ZN4vllm25paged_attention_v1_kernelIttLi128ELi8ELi128ELNS_18Fp8KVCacheDataTypeE0ELb0EEEvPT_PKS2_PKT0_S8_ifPKiSA_iPKfiiiSC_SC_iiiii:
        /* <DEDUP_REMOVED lines=19> */
[----:B------:R-:W-:Y:S01]  /*0130*/  @!P1 IMAD.SHL.U32 R4, R5, 0x80, RZ ;  /* 0x0000008005049824 */ /* 0x000fe200078e00ff */
[----:B------:R-:W-:Y:S01]  /*0140*/  @!P1 SHF.L.U32 R3, R2, 0x1, RZ ;  /* 0x0000000102039819 */ /* 0x000fe200000006ff */
[----:B------:R-:W1:Y:S01]  /*0150*/  I2F.RP R7, R14 ;  /* 0x0000000e00077306 */ /* 0x000e620000209400 */
[----:B------:R-:W-:Y:S02]  /*0160*/  ISETP.NE.AND.EX P0, PT, R9, RZ, PT, P0 ;  /* 0x000000ff0900720c */ /* 0x000fe40003f05300 */
[----:B------:R-:W-:Y:S02]  /*0170*/  @!P1 IADD3 R3, P2, P3, R3, R0, R4 ;  /* 0x0000000003039210 */ /* 0x000fe40007b5e004 */
[----:B------:R-:W-:-:S04]  /*0180*/  SHF.R.S32.HI R0, RZ, 0x1f, R0 ;  /* 0x0000001fff007819 */ /* 0x000fc80000011400 */
[----:B------:R-:W-:-:S05]  /*0190*/  @!P1 IADD3.X R0, PT, PT, RZ, R0, RZ, P2, P3 ;  /* 0x00000000ff009210 */ /* 0x000fca00017e64ff */
[----:B------:R-:W3:Y:S01]  /*01a0*/  @P0 LDC.64 R8, c[0x0][0x3c0] ;  /* 0x0000f000ff080b82 */ /* 0x000ee20000000a00 */
[----:B0-----:R-:W-:-:S04]  /*01b0*/  @!P1 LEA R10, P2, R3, R10, 0x1 ;  /* 0x0000000a030a9211 */ /* 0x001fc800078408ff */
[----:B------:R-:W-:-:S05]  /*01c0*/  @!P1 LEA.HI.X R11, R3, R11, R0, 0x1, P2 ;  /* 0x0000000b030b9211 */ /* 0x000fca00010f0c00 */
[----:B------:R0:W4:Y:S01]  /*01d0*/  @!P1 LDG.E.CONSTANT R3, desc[UR6][R10.64] ;  /* 0x000000060a039981 */ /* 0x000122000c1e9900 */
[----:B-1----:R-:W1:Y:S01]  /*01e0*/  MUFU.RCP R7, R7 ;  /* 0x0000000700077308 */ /* 0x002e620000001000 */
[----:B------:R-:W0:Y:S01]  /*01f0*/  LDC R4, c[0x0][0x370] ;  /* 0x0000dc00ff047b82 */ /* 0x000e220000000800 */
[----:B-1----:R-:W-:-:S06]  /*0200*/  VIADD R12, R7, 0xffffffe ;  /* 0x0ffffffe070c7836 */ /* 0x002fcc0000000000 */
[----:B------:R1:W0:Y:S01]  /*0210*/  F2I.FTZ.U32.TRUNC.NTZ R13, R12 ;  /* 0x0000000c000d7305 */ /* 0x000222000021f000 */
[----:B------:R-:W-:Y:S02]  /*0220*/  HFMA2 R0, -RZ, RZ, 0, 0 ;  /* 0x00000000ff007431 */ /* 0x000fe400000001ff */
[----:B---3--:R-:W-:-:S05]  /*0230*/  @P0 IMAD.WIDE.U32 R8, R5, 0x4, R8 ;  /* 0x0000000405080825 */ /* 0x008fca00078e0008 */
[----:B------:R3:W5:Y:S01]  /*0240*/  @P0 LDG.E.CONSTANT R0, desc[UR6][R8.64] ;  /* 0x0000000608000981 */ /* 0x000762000c1e9900 */
[----:B-1----:R-:W-:Y:S01]  /*0250*/  IMAD.MOV.U32 R12, RZ, RZ, RZ ;  /* 0x000000ffff0c7224 */ /* 0x002fe200078e00ff */
[----:B0-----:R-:W-:-:S05]  /*0260*/  IADD3 R11, PT, PT, RZ, -R13, RZ ;  /* 0x8000000dff0b7210 */ /* 0x001fca0007ffe0ff */
        /* <DEDUP_REMOVED lines=27> */
[----:B------:R-:W-:Y:S01]  /*0420*/  MOV R9, R13 ;  /* 0x0000000d00097202 */ /* 0x000fe20000000f00 */
[----:B------:R-:W0:Y:S02]  /*0430*/  S2UR UR13, SR_CgaCtaId ;  /* 0x00000000000d79c3 */ /* 0x000e240000008800 */
[----:B------:R-:W-:Y:S02]  /*0440*/  IMAD.MOV R7, RZ, RZ, -R14 ;  /* 0x000000ffff077224 */ /* 0x000fe400078e0a0e */
        /* <DEDUP_REMOVED lines=9> */
[----:B------:R-:W-:Y:S01]  /*04e0*/  @!P2 IMAD.IADD R9, R9, 0x1, -R12 ;  /* 0x000000010909a824 */ /* 0x000fe200078e0a0c */
[----:B------:R-:W-:-:S04]  /*04f0*/  LEA R11, R7, R16, 0x18 ;  /* 0x00000010070b7211 */ /* 0x000fc800078ec0ff */
[----:B------:R-:W-:Y:S02]  /*0500*/  ISETP.GE.U32.AND P0, PT, R9, R12, PT ;  /* 0x0000000c0900720c */ /* 0x000fe40003f06070 */
[----:B------:R-:W-:Y:S02]  /*0510*/  IADD3 R11, PT, PT, R10, R11, RZ ;  /* 0x0000000b0a0b7210 */ /* 0x000fe40007ffe0ff */
[--C-:B------:R-:W-:Y:S02]  /*0520*/  SHF.R.U32.HI R10, RZ, 0x2, R2.reuse ;  /* 0x00000002ff0a7819 */ /* 0x100fe40000011602 */
[----:B------:R-:W-:-:S03]  /*0530*/  SHF.R.U32.HI R22, RZ, 0x5, R2 ;  /* 0x00000005ff167819 */ /* 0x000fc60000011602 */
[----:B------:R-:W-:Y:S01]  /*0540*/  @!P1 IMAD R12, R10, 0x4, R11 ;  /* 0x000000040a0c9824 */ /* 0x000fe200078e020b */
[----:B------:R-:W-:Y:S01]  /*0550*/  LOP3.LUT R11, R5, R8, RZ, 0x3c, !PT ;  /* 0x00000008050b7212 */ /* 0x000fe200078e3cff */
[----:B------:R-:W-:Y:S01]  /*0560*/  @!P2 VIADD R32, R32, 0x1 ;  /* 0x000000012020a836 */ /* 0x000fe20000000000 */
[----:B------:R-:W-:Y:S02]  /*0570*/  ISETP.NE.AND P2, PT, R8, RZ, PT ;  /* 0x000000ff0800720c */ /* 0x000fe40003f45270 */
[----:B------:R-:W-:Y:S02]  /*0580*/  ISETP.GE.AND P3, PT, R11, RZ, PT ;  /* 0x000000ff0b00720c */ /* 0x000fe40003f66270 */
[----:B------:R-:W-:Y:S01]  /*0590*/  @P0 IADD3 R32, PT, PT, R32, 0x1, RZ ;  /* 0x0000000120200810 */ /* 0x000fe20007ffe0ff */
[----:B------:R-:W-:Y:S01]  /*05a0*/  BSSY B0, `(.L_x_22325) ;  /* 0x00000c8000007945 */ /* 0x000fe20003800000 */
[----:B------:R-:W-:Y:S02]  /*05b0*/  MOV R17, 0xff7fffff ;  /* 0xff7fffff00117802 */ /* 0x000fe40000000f00 */
[----:B--2---:R-:W-:-:S04]  /*05c0*/  IADD3 R9, PT, PT, R26, 0x7, RZ ;  /* 0x000000071a097810 */ /* 0x004fc80007ffe0ff */
[----:B------:R-:W-:-:S04]  /*05d0*/  SHF.R.S32.HI R14, RZ, 0x1f, R9 ;  /* 0x0000001fff0e7819 */ /* 0x000fc80000011409 */
[----:B------:R-:W-:-:S04]  /*05e0*/  LEA.HI R14, R14, R9, RZ, 0x3 ;  /* 0x000000090e0e7211 */ /* 0x000fc800078f18ff */
[----:B------:R-:W-:Y:S01]  /*05f0*/  SHF.R.S32.HI R9, RZ, 0x3, R14 ;  /* 0x00000003ff097819 */ /* 0x000fe2000001140e */
[----:B------:R-:W-:Y:S01]  /*0600*/  @!P3 IMAD.MOV R32, RZ, RZ, -R32 ;  /* 0x000000ffff20b224 */ /* 0x000fe200078e0a20 */
[----:B------:R-:W-:Y:S01]  /*0610*/  @!P2 LOP3.LUT R32, RZ, R8, RZ, 0x33, !PT ;  /* 0x00000008ff20a212 */ /* 0x000fe200078e33ff */
[----:B----4-:R0:W-:Y:S01]  /*0620*/  @!P1 STS [R12], R3 ;  /* 0x000000030c009388 */ /* 0x0101e20000000800 */
[----:B------:R-:W-:Y:S01]  /*0630*/  BAR.SYNC.DEFER_BLOCKING 0x0 ;  /* 0x0000000000007b1d */ /* 0x000fe20000010000 */
[----:B------:R-:W-:Y:S01]  /*0640*/  ISETP.GE.AND P1, PT, R22, R9, PT ;  /* 0x000000091600720c */ /* 0x000fe20003f26270 */
[----:B-1----:R-:W-:-:S12]  /*0650*/  IMAD R9, R6, UR4, RZ ;  /* 0x0000000406097c24 */ /* 0x002fd8000f8e02ff */
[----:B0-----:R-:W-:Y:S05]  /*0660*/  @P1 BRA `(.L_x_22326) ;  /* 0x0000000800ec1947 */ /* 0x001fea0003800000 */
[----:B------:R-:W0:Y:S01]  /*0670*/  LDCU UR4, c[0x0][0x3d0] ;  /* 0x00007a00ff0477ac */ /* 0x000e220008000800 */
[----:B------:R-:W-:Y:S01]  /*0680*/  SHF.R.U32.HI R2, RZ, 0x3, R2 ;  /* 0x00000003ff027819 */ /* 0x000fe20000011602 */
[----:B------:R-:W-:Y:S01]  /*0690*/  VIADD R16, R16, 0x120 ;  /* 0x0000012010107836 */ /* 0x000fe20000000000 */
[----:B------:R-:W-:Y:S01]  /*06a0*/  SHF.L.U32 R3, R10, 0x2, RZ ;  /* 0x000000020a037819 */ /* 0x000fe200000006ff */
[----:B------:R-:W1:Y:S01]  /*06b0*/  LDCU.64 UR8, c[0x0][0x3a8] ;  /* 0x00007500ff0877ac */ /* 0x000e620008000a00 */
[----:B------:R-:W-:Y:S02]  /*06c0*/  LOP3.LUT R2, R2, 0x7c, RZ, 0xc0, !PT ;  /* 0x0000007c02027812 */ /* 0x000fe400078ec0ff */
[----:B------:R-:W-:Y:S01]  /*06d0*/  LOP3.LUT R11, R3, 0x1c, RZ, 0xc0, !PT ;  /* 0x0000001c030b7812 */ /* 0x000fe200078ec0ff */
[----:B------:R-:W-:Y:S01]  /*06e0*/  IMAD.MOV.U32 R3, RZ, RZ, RZ ;  /* 0x000000ffff037224 */ /* 0x000fe200078e00ff */
[----:B------:R-:W-:Y:S02]  /*06f0*/  LEA R16, R7, R16, 0x18 ;  /* 0x0000001007107211 */ /* 0x000fe400078ec0ff */
[C---:B------:R-:W-:Y:S01]  /*0700*/  LOP3.LUT R7, R10.reuse, 0x7, RZ, 0xc0, !PT ;  /* 0x000000070a077812 */ /* 0x040fe200078ec0ff */
[----:B------:R-:W-:Y:S01]  /*0710*/  IMAD.WIDE R2, R9, 0x4, R2 ;  /* 0x0000000409027825 */ /* 0x000fe200078e0202 */
[----:B------:R-:W-:-:S02]  /*0720*/  SHF.L.U32 R9, R10, 0x3, RZ ;  /* 0x000000030a097819 */ /* 0x000fc400000006ff */
[----:B------:R-:W-:Y:S01]  /*0730*/  MOV R17, 0xff7fffff ;  /* 0xff7fffff00117802 */ /* 0x000fe20000000f00 */
[----:B------:R-:W-:Y:S01]  /*0740*/  IMAD R11, R22, 0x20, R11 ;  /* 0x00000020160b7824 */ /* 0x000fe200078e020b */
[----:B------:R-:W-:Y:S01]  /*0750*/  LOP3.LUT R9, R9, 0x38, RZ, 0xc0, !PT ;  /* 0x0000003809097812 */ /* 0x000fe200078ec0ff */
[----:B0-----:R-:W-:Y:S02]  /*0760*/  IMAD R8, R32, UR4, RZ ;  /* 0x0000000420087c24 */ /* 0x001fe4000f8e02ff */
[----:B------:R-:W-:Y:S01]  /*0770*/  IMAD R7, R22, 0x8, R7 ;  /* 0x0000000816077824 */ /* 0x000fe200078e0207 */
[----:B------:R-:W-:Y:S02]  /*0780*/  IADD3 R21, PT, PT, R11, R16, RZ ;  /* 0x000000100b157210 */ /* 0x000fe40007ffe0ff */
[----:B-1----:R-:W-:Y:S01]  /*0790*/  IADD3 R20, P2, PT, R2, UR8, RZ ;  /* 0x0000000802147c10 */ /* 0x002fe2000ff5e0ff */
[----:B------:R-:W-:Y:S01]  /*07a0*/  IMAD.IADD R24, R7, 0x1, -R26 ;  /* 0x0000000107187824 */ /* 0x000fe200078e0a1a */
[----:B------:R-:W-:-:S02]  /*07b0*/  IADD3 R2, P0, PT, R8, R9, RZ ;  /* 0x0000000908027210 */ /* 0x000fc40007f1e0ff */
[----:B------:R-:W-:Y:S02]  /*07c0*/  IADD3.X R23, PT, PT, R3, UR9, RZ, P2, !PT ;  /* 0x0000000903177c10 */ /* 0x000fe400097fe4ff */
[----:B------:R-:W-:Y:S02]  /*07d0*/  IADD3 R25, PT, PT, R7, 0x1, RZ ;  /* 0x0000000107197810 */ /* 0x000fe40007ffe0ff */
[----:B------:R-:W-:-:S07]  /*07e0*/  LEA.HI.X.SX32 R3, R8, RZ, 0x1, P0 ;  /* 0x000000ff08037211 */ /* 0x000fce00000f0eff */
.L_x_22328:
[----:B------:R-:W-:Y:S01]  /*07f0*/  IMAD.MOV.U32 R12, RZ, RZ, R20 ;  /* 0x000000ffff0c7224 */ /* 0x000fe200078e0014 */
[----:B------:R-:W-:-:S05]  /*0800*/  MOV R13, R23 ;  /* 0x00000017000d7202 */ /* 0x000fca0000000f00 */
[----:B------:R-:W2:Y:S01]  /*0810*/  LDG.E.CONSTANT R9, desc[UR6][R12.64] ;  /* 0x000000060c097981 */ /* 0x000ea2000c1e9900 */
[----:B------:R-:W0:Y:S02]  /*0820*/  S2R R27, SR_TID.X ;  /* 0x00000000001b7919 */ /* 0x000e240000002100 */
[----:B0-----:R-:W-:Y:S01]  /*0830*/  LOP3.LUT R27, R27, 0x3, RZ, 0xc0, !PT ;  /* 0x000000031b1b7812 */ /* 0x001fe200078ec0ff */
        /* <DEDUP_REMOVED lines=8> */
[----:B------:R-:W-:-:S03]  /*08c0*/  UMOV UR4, 0x400 ;  /* 0x0000040000047882 */ /* 0x000fc60000000000 */
[----:B------:R-:W4:Y:S01]  /*08d0*/  LDG.E.CONSTANT R34, desc[UR6][R18.64+0x180] ;  /* 0x0001800612227981 */ /* 0x000f22000c1e9900 */
[----:B------:R-:W-:Y:S02]  /*08e0*/  MOV R7, UR13 ;  /* 0x0000000d00077c02 */ /* 0x000fe40008000f00 */
[----:B------:R-:W-:Y:S01]  /*08f0*/  MOV R16, UR4 ;  /* 0x0000000400107c02 */ /* 0x000fe20008000f00 */
[----:B------:R-:W4:Y:S03]  /*0900*/  LDG.E.CONSTANT R35, desc[UR6][R18.64+0x200] ;  /* 0x0002000612237981 */ /* 0x000f26000c1e9900 */
[----:B------:R-:W-:Y:S01]  /*0910*/  LEA R28, R7, R16, 0x18 ;  /* 0x00000010071c7211 */ /* 0x000fe200078ec0ff */
[----:B------:R-:W4:Y:S04]  /*0920*/  LDG.E.CONSTANT R33, desc[UR6][R18.64+0x280] ;  /* 0x0002800612217981 */ /* 0x000f28000c1e9900 */
[----:B------:R-:W-:Y:S01]  /*0930*/  IMAD R28, R27, 0x40, R28 ;  /* 0x000000401b1c7824 */ /* 0x000fe200078e021c */
        /* <DEDUP_REMOVED lines=9> */
[----:B------:R-:W2:Y:S04]  /*09d0*/  LDG.E.CONSTANT R31, desc[UR6][R18.64+0x300] ;  /* 0x00030006121f7981 */ /* 0x000ea8000c1e9900 */
[----:B------:R-:W3:Y:S01]  /*09e0*/  LDG.E.CONSTANT R29, desc[UR6][R18.64+0x380] ;  /* 0x00038006121d7981 */ /* 0x000ee2000c1e9900 */
[----:B------:R-:W-:-:S05]  /*09f0*/  HADD2.F32 R30, -RZ, R11.H1_H1 ;  /* 0x3000000bff1e7230 */ /* 0x000fca0000004100 */
[----:B------:R-:W-:Y:S02]  /*0a00*/  FMUL.FTZ R13, R13, R30 ;  /* 0x0000001e0d0d7220 */ /* 0x000fe40000410000 */
[----:B------:R-:W3:Y:S01]  /*0a10*/  LDG.E.CONSTANT R30, desc[UR6][R18.64+0x400] ;  /* 0x00040006121e7981 */ /* 0x000ee2000c1e9900 */
[----:B------:R-:W-:Y:S02]  /*0a20*/  HADD2.F32 R12, -RZ, R12.H1_H1 ;  /* 0x3000000cff0c7230 */ /* 0x000fe40000004100 */
[----:B------:R-:W-:Y:S02]  /*0a30*/  HADD2.F32 R9, -RZ, R9.H1_H1 ;  /* 0x30000009ff097230 */ /* 0x000fe40000004100 */
[----:B----4-:R-:W-:-:S03]  /*0a40*/  HADD2.F32 R11, -RZ, R8.H0_H0 ;  /* 0x20000008ff0b7230 */ /* 0x010fc60000004100 */
        /* <DEDUP_REMOVED lines=13> */
[--C-:B------:R-:W-:Y:S02]  /*0b20*/  HADD2.F32 R15, -RZ, R35.reuse.H0_H0 ;  /* 0x20000023ff0f7230 */ /* 0x100fe40000004100 */
[----:B------:R-:W-:Y:S02]  /*0b30*/  HADD2.F32 R35, -RZ, R35.H1_H1 ;  /* 0x30000023ff237230 */ /* 0x000fe40000004100 */
[----:B0-----:R-:W-:-:S05]  /*0b40*/  HADD2.F32 R14, -RZ, R8.H0_H0 ;  /* 0x20000008ff0e7230 */ /* 0x001fca0000004100 */
[----:B------:R-:W-:Y:S01]  /*0b50*/  FFMA.FTZ R13, R14, R15, R13 ;  /* 0x0000000f0e0d7223 */ /* 0x000fe2000001000d */
[----:B------:R-:W-:Y:S02]  /*0b60*/  HADD2.F32 R15, -RZ, R8.H1_H1 ;  /* 0x30000008ff0f7230 */ /* 0x000fe40000004100 */
[----:B------:R-:W-:Y:S01]  /*0b70*/  HADD2.F32 R14, -RZ, R9.H0_H0 ;  /* 0x20000009ff0e7230 */ /* 0x000fe20000004100 */
[----:B------:R-:W4:Y:S02]  /*0b80*/  LDG.E.CONSTANT R8, desc[UR6][R18.64+0x480] ;  /* 0x0004800612087981 */ /* 0x000f24000c1e9900 */
[----:B------:R-:W-:Y:S01]  /*0b90*/  FFMA.FTZ R12, R15, R35, R12 ;  /* 0x000000230f0c7223 */ /* 0x000fe2000001000c */
[----:B------:R-:W-:Y:S01]  /*0ba0*/  HADD2.F32 R15, -RZ, R33.H0_H0 ;  /* 0x20000021ff0f7230 */ /* 0x000fe20000004100 */
[----:B------:R-:W4:Y:S01]  /*0bb0*/  LDG.E.CONSTANT R35, desc[UR6][R18.64+0x700] ;  /* 0x0007000612237981 */ /* 0x000f22000c1e9900 */
[----:B------:R-:W-:-:S03]  /*0bc0*/  HADD2.F32 R9, -RZ, R9.H1_H1 ;  /* 0x30000009ff097230 */ /* 0x000fc60000004100 */
[----:B------:R-:W-:Y:S01]  /*0bd0*/  FFMA.FTZ R14, R14, R15, R13 ;  /* 0x0000000f0e0e7223 */ /* 0x000fe2000001000d */
[----:B------:R-:W-:Y:S02]  /*0be0*/  HADD2.F32 R13, -RZ, R33.H1_H1 ;  /* 0x30000021ff0d7230 */ /* 0x000fe40000004100 */
[----:B------:R-:W4:Y:S03]  /*0bf0*/  LDG.E.CONSTANT R33, desc[UR6][R18.64+0x500] ;  /* 0x0005000612217981 */ /* 0x000f26000c1e9900 */
[----:B------:R-:W-:Y:S01]  /*0c00*/  FFMA.FTZ R9, R9, R13, R12 ;  /* 0x0000000d09097223 */ /* 0x000fe2000001000c */
[--C-:B------:R-:W-:Y:S02]  /*0c10*/  HADD2.F32 R13, -RZ, R10.reuse.H0_H0 ;  /* 0x2000000aff0d7230 */ /* 0x100fe40000004100 */
[----:B------:R-:W-:Y:S02]  /*0c20*/  HADD2.F32 R10, -RZ, R10.H1_H1 ;  /* 0x3000000aff0a7230 */ /* 0x000fe40000004100 */
[----:B--2---:R-:W-:-:S05]  /*0c30*/  HADD2.F32 R34, -RZ, R31.H0_H0 ;  /* 0x2000001fff227230 */ /* 0x004fca0000004100 */
[----:B------:R-:W-:Y:S02]  /*0c40*/  FFMA.FTZ R34, R13, R34, R14 ;  /* 0x000000220d227223 */ /* 0x000fe4000001000e */
[----:B------:R-:W0:Y:S01]  /*0c50*/  LDS.128 R12, [R28+0x20] ;  /* 0x000020001c0c7984 */ /* 0x000e220000000c00 */
[----:B------:R-:W-:-:S05]  /*0c60*/  HADD2.F32 R31, -RZ, R31.H1_H1 ;  /* 0x3000001fff1f7230 */ /* 0x000fca0000004100 */
[----:B------:R-:W-:Y:S01]  /*0c70*/  FFMA.FTZ R9, R10, R31, R9 ;  /* 0x0000001f0a097223 */ /* 0x000fe20000010009 */
[----:B------:R-:W-:Y:S02]  /*0c80*/  HADD2.F32 R31, -RZ, R11.H0_H0 ;  /* 0x2000000bff1f7230 */ /* 0x000fe40000004100 */
[--C-:B---3--:R-:W-:Y:S02]  /*0c90*/  HADD2.F32 R10, -RZ, R29.reuse.H0_H0 ;  /* 0x2000001dff0a7230 */ /* 0x108fe40000004100 */
[----:B------:R-:W-:-:S03]  /*0ca0*/  HADD2.F32 R29, -RZ, R29.H1_H1 ;  /* 0x3000001dff1d7230 */ /* 0x000fc60000004100 */
[----:B------:R-:W-:Y:S02]  /*0cb0*/  FFMA.FTZ R34, R31, R10, R34 ;  /* 0x0000000a1f227223 */ /* 0x000fe40000010022 */
[----:B------:R-:W2:Y:S01]  /*0cc0*/  LDG.E.CONSTANT R31, desc[UR6][R18.64+0x580] ;  /* 0x00058006121f7981 */ /* 0x000ea2000c1e9900 */
[----:B------:R-:W-:-:S05]  /*0cd0*/  HADD2.F32 R10, -RZ, R11.H1_H1 ;  /* 0x3000000bff0a7230 */ /* 0x000fca0000004100 */
[----:B------:R-:W-:Y:S01]  /*0ce0*/  FFMA.FTZ R9, R10, R29, R9 ;  /* 0x0000001d0a097223 */ /* 0x000fe20000010009 */
[----:B------:R-:W-:Y:S01]  /*0cf0*/  HADD2.F32 R10, -RZ, R30.H0_H0 ;  /* 0x2000001eff0a7230 */ /* 0x000fe20000004100 */
[----:B------:R-:W3:Y:S01]  /*0d00*/  LDG.E.CONSTANT R29, desc[UR6][R18.64+0x600] ;  /* 0x00060006121d7981 */ /* 0x000ee2000c1e9900 */
[----:B0-----:R-:W-:-:S05]  /*0d10*/  HADD2.F32 R11, -RZ, R12.H0_H0 ;  /* 0x2000000cff0b7230 */ /* 0x001fca0000004100 */
[----:B------:R-:W-:Y:S02]  /*0d20*/  FFMA.FTZ R10, R11, R10, R34 ;  /* 0x0000000a0b0a7223 */ /* 0x000fe40000010022 */
[----:B------:R0:W3:Y:S01]  /*0d30*/  LDG.E.CONSTANT R34, desc[UR6][R18.64+0x680] ;  /* 0x0006800612227981 */ /* 0x0000e2000c1e9900 */
        /* <DEDUP_REMOVED lines=18> */
[----:B------:R-:W-:Y:S01]  /*0e60*/  UMOV UR4, 0xffffffff ;  /* 0xffffffff00047882 */ /* 0x000fe20000000000 */
[----:B------:R-:W-:-:S02]  /*0e70*/  ISETP.NE.AND P2, PT, R27, RZ, PT ;  /* 0x000000ff1b00720c */ /* 0x000fc40003f45270 */
[----:B-----5:R-:W-:Y:S01]  /*0e80*/  FSETP.NEU.FTZ.AND P0, PT, R0, RZ, PT ;  /* 0x000000ff0000720b */ /* 0x020fe20003f1d000 */
[--C-:B--2---:R-:W-:Y:S02]  /*0e90*/  HADD2.F32 R18, -RZ, R31.reuse.H0_H0 ;  /* 0x2000001fff127230 */ /* 0x104fe40000004100 */
[----:B------:R-:W-:-:S03]  /*0ea0*/  HADD2.F32 R31, -RZ, R31.H1_H1 ;  /* 0x3000001fff1f7230 */ /* 0x000fc60000004100 */
[----:B------:R-:W-:Y:S01]  /*0eb0*/  FFMA.FTZ R13, R14, R18, R13 ;  /* 0x000000120e0d7223 */ /* 0x000fe2000001000d */
[--C-:B-1----:R-:W-:Y:S02]  /*0ec0*/  HADD2.F32 R14, -RZ, R8.reuse.H0_H0 ;  /* 0x20000008ff0e7230 */ /* 0x102fe40000004100 */
[----:B------:R-:W-:Y:S01]  /*0ed0*/  FFMA.FTZ R12, R15, R31, R12 ;  /* 0x0000001f0f0c7223 */ /* 0x000fe2000001000c */
[----:B------:R-:W-:Y:S02]  /*0ee0*/  HADD2.F32 R15, -RZ, R8.H1_H1 ;  /* 0x30000008ff0f7230 */ /* 0x000fe40000004100 */
[--C-:B---3--:R-:W-:Y:S02]  /*0ef0*/  HADD2.F32 R8, -RZ, R29.reuse.H0_H0 ;  /* 0x2000001dff087230 */ /* 0x108fe40000004100 */
[----:B------:R-:W-:-:S03]  /*0f00*/  HADD2.F32 R29, -RZ, R29.H1_H1 ;  /* 0x3000001dff1d7230 */ /* 0x000fc60000004100 */
[----:B------:R-:W-:Y:S01]  /*0f10*/  FFMA.FTZ R13, R14, R8, R13 ;  /* 0x000000080e0d7223 */ /* 0x000fe2000001000d */
[--C-:B------:R-:W-:Y:S02]  /*0f20*/  HADD2.F32 R14, -RZ, R9.reuse.H0_H0 ;  /* 0x20000009ff0e7230 */ /* 0x100fe40000004100 */
[----:B------:R-:W-:Y:S01]  /*0f30*/  FFMA.FTZ R12, R15, R29, R12 ;  /* 0x0000001d0f0c7223 */ /* 0x000fe2000001000c */
[----:B------:R-:W-:Y:S02]  /*0f40*/  HADD2.F32 R15, -RZ, R9.H1_H1 ;  /* 0x30000009ff0f7230 */ /* 0x000fe40000004100 */
[--C-:B------:R-:W-:Y:S02]  /*0f50*/  HADD2.F32 R9, -RZ, R10.reuse.H0_H0 ;  /* 0x2000000aff097230 */ /* 0x100fe40000004100 */
[----:B------:R-:W-:Y:S02]  /*0f60*/  HADD2.F32 R10, -RZ, R10.H1_H1 ;  /* 0x3000000aff0a7230 */ /* 0x000fe40000004100 */
[----:B------:R-:W-:-:S02]  /*0f70*/  HADD2.F32 R18, -RZ, R34.H0_H0 ;  /* 0x20000022ff127230 */ /* 0x000fc40000004100 */
[----:B------:R-:W-:-:S03]  /*0f80*/  HADD2.F32 R34, -RZ, R34.H1_H1 ;  /* 0x30000022ff227230 */ /* 0x000fc60000004100 */
[----:B------:R-:W-:Y:S01]  /*0f90*/  FFMA.FTZ R14, R14, R18, R13 ;  /* 0x000000120e0e7223 */ /* 0x000fe2000001000d */
[--C-:B------:R-:W-:Y:S02]  /*0fa0*/  HADD2.F32 R13, -RZ, R35.reuse.H0_H0 ;  /* 0x20000023ff0d7230 */ /* 0x100fe40000004100 */
[----:B------:R-:W-:Y:S01]  /*0fb0*/  FFMA.FTZ R15, R15, R34, R12 ;  /* 0x000000220f0f7223 */ /* 0x000fe2000001000c */
[----:B------:R-:W-:Y:S01]  /*0fc0*/  HADD2.F32 R35, -RZ, R35.H1_H1 ;  /* 0x30000023ff237230 */ /* 0x000fe20000004100 */
[----:B------:R-:W-:Y:S01]  /*0fd0*/  IADD3 R18, PT, PT, R26, 0x7, RZ ;  /* 0x000000071a127810 */ /* 0x000fe20007ffe0ff */
[--C-:B------:R-:W-:Y:S02]  /*0fe0*/  HADD2.F32 R8, -RZ, R11.reuse.H0_H0 ;  /* 0x2000000bff087230 */ /* 0x100fe40000004100 */
[----:B------:R-:W-:Y:S01]  /*0ff0*/  FFMA.FTZ R9, R9, R13, R14 ;  /* 0x0000000d09097223 */ /* 0x000fe2000001000e */
[--C-:B------:R-:W-:Y:S02]  /*1000*/  HADD2.F32 R12, -RZ, R36.reuse.H0_H0 ;  /* 0x20000024ff0c7230 */ /* 0x100fe40000004100 */
[----:B------:R-:W-:Y:S01]  /*1010*/  FFMA.FTZ R10, R10, R35, R15 ;  /* 0x000000230a0a7223 */ /* 0x000fe2000001000f */
[----:B------:R-:W-:Y:S01]  /*1020*/  HADD2.F32 R11, -RZ, R11.H1_H1 ;  /* 0x3000000bff0b7230 */ /* 0x000fe20000004100 */
[----:B------:R-:W-:Y:S01]  /*1030*/  SHF.R.S32.HI R13, RZ, 0x1f, R18 ;  /* 0x0000001fff0d7819 */ /* 0x000fe20000011412 */
[----:B------:R-:W-:-:S02]  /*1040*/  HADD2.F32 R36, -RZ, R36.H1_H1 ;  /* 0x30000024ff247230 */ /* 0x000fc40000004100 */
[----:B------:R-:W-:Y:S01]  /*1050*/  FFMA.FTZ R8, R8, R12, R9 ;  /* 0x0000000c08087223 */ /* 0x000fe20000010009 */
[----:B------:R-:W-:Y:S02]  /*1060*/  LEA.HI R13, R13, R18, RZ, 0x3 ;  /* 0x000000120d0d7211 */ /* 0x000fe400078f18ff */
[----:B------:R-:W-:Y:S02]  /*1070*/  FFMA.FTZ R11, R11, R36, R10 ;  /* 0x000000240b0b7223 */ /* 0x000fe4000001000a */
[----:B------:R-:W-:Y:S02]  /*1080*/  SHF.R.S32.HI R13, RZ, 0x3, R13 ;  /* 0x00000003ff0d7819 */ /* 0x000fe4000001140d */
[----:B------:R-:W-:Y:S01]  /*1090*/  FADD.FTZ R8, R8, R11 ;  /* 0x0000000b08087221 */ /* 0x000fe20000010000 */
[----:B------:R-:W-:Y:S06]  /*10a0*/  BRA.DIV UR4, `(.L_x_22327) ;  /* 0x0000002e04c87947 */ /* 0x000fec000b800000 */
[----:B------:R-:W0:Y:S02]  /*10b0*/  SHFL.BFLY PT, R9, R8, 0x2, 0x1f ;  /* 0x0c401f0008097f89 */ /* 0x000e2400000e0000 */
[----:B0-----:R-:W-:-:S05]  /*10c0*/  FADD.FTZ R9, R8, R9 ;  /* 0x0000000908097221 */ /* 0x001fca0000010000 */
[----:B------:R0:W1:Y:S02]  /*10d0*/  SHFL.BFLY PT, R10, R9, 0x1, 0x1f ;  /* 0x0c201f00090a7f89 */ /* 0x00006400000e0000 */
.L_x_22372:
[----:B------:R-:W-:Y:S01]  /*10e0*/  IADD3 R8, PT, PT, R24, 0x1, RZ ;  /* 0x0000000118087810 */ /* 0x000fe20007ffe0ff */
[----:B-1----:R-:W-:Y:S01]  /*10f0*/  FADD.FTZ R10, R9, R10 ;  /* 0x0000000a090a7221 */ /* 0x002fe20000010000 */
[C---:B0-----:R-:W-:Y:S01]  /*1100*/  @!P2 VIADD R9, R25.reuse, 0xffffffff ;  /* 0xffffffff1909a836 */ /* 0x041fe20000000000 */
[----:B------:R-:W-:Y:S01]  /*1110*/  IADD3 R22, PT, PT, R22, 0x4, RZ ;  /* 0x0000000416167810 */ /* 0x000fe20007ffe0ff */
[----:B------:R-:W-:Y:S01]  /*1120*/  VIADD R25, R25, 0x20 ;  /* 0x0000002019197836 */ /* 0x000fe20000000000 */
[----:B------:R-:W-:Y:S02]  /*1130*/  I2FP.F32.S32 R11, R8 ;  /* 0x00000008000b7245 */ /* 0x000fe40000201400 */
[----:B------:R-:W-:Y:S02]  /*1140*/  ISETP.GE.OR P3, PT, R9, R26, P2 ;  /* 0x0000001a0900720c */ /* 0x000fe40001766670 */
[----:B------:R-:W-:Y:S01]  /*1150*/  IADD3 R24, PT, PT, R24, 0x20, RZ ;  /* 0x0000002018187810 */ /* 0x000fe20007ffe0ff */
        /* <DEDUP_REMOVED lines=9> */
[----:B------:R-:W-:Y:S02]  /*11f0*/  IADD3.X R23, PT, PT, RZ, R23, RZ, P0, !PT ;  /* 0x00000017ff177210 */ /* 0x000fe400007fe4ff */
[----:B0-----:R-:W-:-:S09]  /*1200*/  IADD3 R21, PT, PT, R21, 0x80, RZ ;  /* 0x0000008015157810 */ /* 0x001fd20007ffe0ff */
[----:B------:R-:W-:Y:S05]  /*1210*/  @!P2 BRA `(.L_x_22328) ;  /* 0xfffffff40074a947 */ /* 0x000fea000383ffff */
.L_x_22326:
[----:B------:R-:W-:Y:S05]  /*1220*/  BSYNC B0 ;  /* 0x0000000000007941 */ /* 0x000fea0003800000 */
.L_x_22325:
[----:B------:R-:W0:Y:S01]  /*1230*/  S2R R2, SR_TID.X ;  /* 0x0000000000027919 */ /* 0x000e220000002100 */
[----:B------:R-:W-:Y:S01]  /*1240*/  VIADD R8, R26, 0x7 ;  /* 0x000000071a087836 */ /* 0x000fe20000000000 */
[----:B------:R-:W-:-:S04]  /*1250*/  UMOV UR4, 0xffffffff ;  /* 0xffffffff00047882 */ /* 0x000fc80000000000 */
[----:B------:R-:W-:-:S04]  /*1260*/  SHF.R.S32.HI R3, RZ, 0x1f, R8 ;  /* 0x0000001fff037819 */ /* 0x000fc80000011408 */
[----:B------:R-:W-:Y:S02]  /*1270*/  LEA.HI R8, R3, R8, RZ, 0x3 ;  /* 0x0000000803087211 */ /* 0x000fe400078f18ff */
[----:B0-----:R-:W-:Y:S02]  /*1280*/  LOP3.LUT R3, R2, 0x1f, RZ, 0xc0, !PT ;  /* 0x0000001f02037812 */ /* 0x001fe400078ec0ff */
[----:B-----5:R-:W-:Y:S01]  /*1290*/  SHF.R.U32.HI R0, RZ, 0x5, R2 ;  /* 0x00000005ff007819 */ /* 0x020fe20000011602 */
[----:B------:R-:W-:Y:S06]  /*12a0*/  BRA.DIV UR4, `(.L_x_22329) ;  /* 0x0000002e04987947 */ /* 0x000fec000b800000 */
[----:B------:R-:W0:Y:S02]  /*12b0*/  SHFL.BFLY PT, R10, R17, 0x10, 0x1f ;  /* 0x0e001f00110a7f89 */ /* 0x000e2400000e0000 */
[----:B0-----:R-:W-:-:S05]  /*12c0*/  FMNMX.FTZ R10, R10, R17, !PT ;  /* 0x000000110a0a7209 */ /* 0x001fca0007810000 */
[----:B------:R-:W0:Y:S02]  /*12d0*/  SHFL.BFLY PT, R9, R10, 0x8, 0x1f ;  /* 0x0d001f000a097f89 */ /* 0x000e2400000e0000 */
[----:B0-----:R-:W-:-:S05]  /*12e0*/  FMNMX.FTZ R9, R10, R9, !PT ;  /* 0x000000090a097209 */ /* 0x001fca0007810000 */
[----:B------:R0:W1:Y:S02]  /*12f0*/  SHFL.BFLY PT, R12, R9, 0x4, 0x1f ;  /* 0x0c801f00090c7f89 */ /* 0x00006400000e0000 */
.L_x_22377:
[----:B------:R-:W-:Y:S01]  /*1300*/  ISETP.NE.AND P2, PT, R3, RZ, PT ;  /* 0x000000ff0300720c */ /* 0x000fe20003f45270 */
[----:B------:R-:W-:Y:S05]  /*1310*/  WARPSYNC.ALL ;  /* 0x0000000000007948 */ /* 0x000fea0003800000 */
[----:B------:R-:W-:Y:S02]  /*1320*/  IADD3 R10, PT, PT, R16, 0x100, RZ ;  /* 0x00000100100a7810 */ /* 0x000fe40007ffe0ff */
[----:B01----:R-:W-:Y:S02]  /*1330*/  FMNMX.FTZ R9, R9, R12, !PT ;  /* 0x0000000c09097209 */ /* 0x003fe40007810000 */
[----:B------:R-:W-:-:S04]  /*1340*/  LEA R11, R7, R10, 0x18 ;  /* 0x0000000a070b7211 */ /* 0x000fc800078ec0ff */
        /* <DEDUP_REMOVED lines=20> */
[----:B------:R-:W-:Y:S02]  /*1490*/  MOV R20, RZ ;  /* 0x000000ff00147202 */ /* 0x000fe40000000f00 */
[----:B------:R-:W-:Y:S01]  /*14a0*/  MOV R18, R2 ;  /* 0x0000000200127202 */ /* 0x000fe20000000f00 */
[----:B------:R-:W-:-:S05]  /*14b0*/  IMAD.IADD R14, R14, 0x1, R9 ;  /* 0x000000010e0e7824 */ /* 0x000fca00078e0209 */
[C---:B------:R-:W-:Y:S02]  /*14c0*/  LOP3.LUT R13, R14.reuse, 0x180, RZ, 0xc0, !PT ;  /* 0x000001800e0d7812 */ /* 0x040fe400078ec0ff */
[----:B------:R-:W-:Y:S02]  /*14d0*/  ISETP.GE.U32.AND P5, PT, R14, 0x180, PT ;  /* 0x000001800e00780c */ /* 0x000fe40003fa6070 */
[----:B------:R-:W-:-:S13]  /*14e0*/  ISETP.NE.AND P0, PT, R13, 0x180, PT ;  /* 0x000001800d00780c */ /* 0x000fda0003f05270 */
        /* <DEDUP_REMOVED lines=9> */
.L_x_22334:
        /* <DEDUP_REMOVED lines=11> */
.L_x_22333:
[----:B------:R-:W-:Y:S05]  /*1630*/  BSYNC.RECONVERGENT B1 ;  /* 0x0000000000017941 */ /* 0x000fea0003800200 */
.L_x_22332:
        /* <DEDUP_REMOVED lines=12> */
.L_x_22337:
        /* <DEDUP_REMOVED lines=13> */
[----:B------:R-:W0:Y:S01]  /*17d0*/  LDS R27, [R14+0x1800] ;  /* 0x001800000e1b7984 */ /* 0x000e220000000800 */
[----:B------:R-:W-:Y:S01]  /*17e0*/  FMUL.FTZ R24, R15, 1.4426950216293334961 ;  /* 0x3fb8aa3b0f187820 */ /* 0x000fe20000410000 */
[C---:B-1----:R-:W-:Y:S01]  /*17f0*/  FADD.FTZ R17, -R12.reuse, R17 ;  /* 0x000000110c117221 */ /* 0x042fe20000010100 */
[----:B--2---:R-:W-:-:S03]  /*1800*/  FADD.FTZ R15, -R12, R19 ;  /* 0x000000130c0f7221 */ /* 0x004fc60000010100 */
[----:B------:R-:W-:Y:S01]  /*1810*/  FMUL.FTZ R22, R17, 1.4426950216293334961 ;  /* 0x3fb8aa3b11167820 */ /* 0x000fe20000410000 */
[----:B------:R-:W1:Y:S01]  /*1820*/  LDS R19, [R14+0xe00] ;  /* 0x000e00000e137984 */ /* 0x000e620000000800 */
[----:B------:R-:W2:Y:S01]  /*1830*/  MUFU.EX2 R24, R24 ;  /* 0x0000001800187308 */ /* 0x000ea20000000800 */
[----:B------:R-:W-:Y:S01]  /*1840*/  FMUL.FTZ R28, R15, 1.4426950216293334961 ;  /* 0x3fb8aa3b0f1c7820 */ /* 0x000fe20000410000 */
[C---:B---3--:R-:W-:Y:S01]  /*1850*/  FADD.FTZ R21, -R12.reuse, R21 ;  /* 0x000000150c157221 */ /* 0x048fe20000010100 */
[----:B------:R-:W3:Y:S01]  /*1860*/  LDS R17, [R14+0x1000] ;  /* 0x001000000e117984 */ /* 0x000ee20000000800 */
[----:B------:R-:W2:Y:S01]  /*1870*/  MUFU.EX2 R22, R22 ;  /* 0x0000001600167308 */ /* 0x000ea20000000800 */
[C---:B----4-:R-:W-:Y:S01]  /*1880*/  FADD.FTZ R29, -R12.reuse, R29 ;  /* 0x0000001d0c1d7221 */ /* 0x050fe20000010100 */
[----:B------:R-:W-:Y:S01]  /*1890*/  FMUL.FTZ R30, R21, 1.4426950216293334961 ;  /* 0x3fb8aa3b151e7820 */ /* 0x000fe20000410000 */
[----:B------:R-:W4:Y:S01]  /*18a0*/  LDS R15, [R14+0x1200] ;  /* 0x001200000e0f7984 */ /* 0x000f220000000800 */
[----:B------:R-:W2:Y:S01]  /*18b0*/  MUFU.EX2 R28, R28 ;  /* 0x0000001c001c7308 */ /* 0x000ea20000000800 */
[----:B-----5:R-:W-:Y:S01]  /*18c0*/  FADD.FTZ R31, -R12, R31 ;  /* 0x0000001f0c1f7221 */ /* 0x020fe20000010100 */
[----:B------:R-:W-:Y:S01]  /*18d0*/  FMUL.FTZ R29, R29, 1.4426950216293334961 ;  /* 0x3fb8aa3b1d1d7820 */ /* 0x000fe20000410000 */
[----:B------:R-:W5:Y:S01]  /*18e0*/  LDS R21, [R14+0x1600] ;  /* 0x001600000e157984 */ /* 0x000f620000000800 */
[----:B------:R-:W0:Y:S01]  /*18f0*/  MUFU.EX2 R30, R30 ;  /* 0x0000001e001e7308 */ /* 0x000e220000000800 */
[----:B------:R-:W-:Y:S01]  /*1900*/  FMUL.FTZ R31, R31, 1.4426950216293334961 ;  /* 0x3fb8aa3b1f1f7820 */ /* 0x000fe20000410000 */
[----:B--2---:R-:W-:Y:S01]  /*1910*/  FADD.FTZ R25, R24, R20 ;  /* 0x0000001418197221 */ /* 0x004fe20000010000 */
[C---:B------:R-:W-:Y:S01]  /*1920*/  FADD.FTZ R35, -R12.reuse, R35 ;  /* 0x000000230c237221 */ /* 0x040fe20000010100 */
[----:B------:R-:W2:Y:S01]  /*1930*/  MUFU.EX2 R29, R29 ;  /* 0x0000001d001d7308 */ /* 0x000ea20000000800 */
[----:B------:R-:W-:Y:S01]  /*1940*/  FADD.FTZ R37, -R12, R37 ;  /* 0x000000250c257221 */ /* 0x000fe20000010100 */
[----:B------:R-:W-:Y:S01]  /*1950*/  FADD.FTZ R20, R25, R22 ;  /* 0x0000001619147221 */ /* 0x000fe20000010000 */
[----:B------:R-:W-:Y:S01]  /*1960*/  FMUL.FTZ R35, R35, 1.4426950216293334961 ;  /* 0x3fb8aa3b23237820 */ /* 0x000fe20000410000 */
[----:B------:R-:W5:Y:S01]  /*1970*/  LDS R25, [R14+0x1a00] ;  /* 0x001a00000e197984 */ /* 0x000f620000000800 */
[----:B------:R-:W1:Y:S01]  /*1980*/  MUFU.EX2 R31, R31 ;  /* 0x0000001f001f7308 */ /* 0x000e620000000800 */
[----:B------:R-:W-:Y:S01]  /*1990*/  FADD.FTZ R20, R20, R28 ;  /* 0x0000001c14147221 */ /* 0x000fe20000010000 */
[----:B------:R-:W-:Y:S01]  /*19a0*/  FMUL.FTZ R37, R37, 1.4426950216293334961 ;  /* 0x3fb8aa3b25257820 */ /* 0x000fe20000410000 */
[----:B------:R1:W-:Y:S01]  /*19b0*/  STS [R14+-0x200], R22 ;  /* 0xfffe00160e007388 */ /* 0x0003e20000000800 */
[----:B------:R-:W-:Y:S01]  /*19c0*/  FADD.FTZ R34, -R12, R23 ;  /* 0x000000170c227221 */ /* 0x000fe20000010100 */
[----:B0-----:R-:W-:-:S02]  /*19d0*/  FADD.FTZ R20, R20, R30 ;  /* 0x0000001e14147221 */ /* 0x001fc40000010000 */
[----:B------:R0:W-:Y:S01]  /*19e0*/  STS [R14+-0x400], R24 ;  /* 0xfffc00180e007388 */ /* 0x0001e20000000800 */
[----:B------:R-:W-:Y:S01]  /*19f0*/  FMUL.FTZ R34, R34, 1.4426950216293334961 ;  /* 0x3fb8aa3b22227820 */ /* 0x000fe20000410000 */
[----:B--2---:R-:W-:Y:S01]  /*1a00*/  FADD.FTZ R20, R20, R29 ;  /* 0x0000001d14147221 */ /* 0x004fe20000010000 */
[C---:B------:R-:W-:Y:S01]  /*1a10*/  FADD.FTZ R36, -R12.reuse, R27 ;  /* 0x0000001b0c247221 */ /* 0x040fe20000010100 */
[----:B------:R3:W-:Y:S01]  /*1a20*/  STS [R14], R28 ;  /* 0x0000001c0e007388 */ /* 0x0007e20000000800 */
[----:B------:R-:W2:Y:S01]  /*1a30*/  MUFU.EX2 R27, R34 ;  /* 0x00000022001b7308 */ /* 0x000ea20000000800 */
[----:B-1----:R-:W-:Y:S01]  /*1a40*/  FADD.FTZ R22, -R12, R33 ;  /* 0x000000210c167221 */ /* 0x002fe20000010100 */
[----:B------:R-:W-:Y:S01]  /*1a50*/  FADD.FTZ R20, R20, R31 ;  /* 0x0000001f14147221 */ /* 0x000fe20000010000 */
[----:B------:R4:W-:Y:S01]  /*1a60*/  STS [R14+0x200], R30 ;  /* 0x0002001e0e007388 */ /* 0x0009e20000000800 */
[----:B------:R-:W1:Y:S01]  /*1a70*/  MUFU.EX2 R33, R35 ;  /* 0x0000002300217308 */ /* 0x000e620000000800 */
[----:B------:R-:W-:Y:S01]  /*1a80*/  FMUL.FTZ R22, R22, 1.4426950216293334961 ;  /* 0x3fb8aa3b16167820 */ /* 0x000fe20000410000 */
[C---:B0-----:R-:W-:Y:S01]  /*1a90*/  FADD.FTZ R24, -R12.reuse, R19 ;  /* 0x000000130c187221 */ /* 0x041fe20000010100 */
[----:B------:R-:W-:Y:S01]  /*1aa0*/  STS [R14+0x400], R29 ;  /* 0x0004001d0e007388 */ /* 0x000fe20000000800 */
[----:B------:R-:W0:Y:S01]  /*1ab0*/  MUFU.EX2 R19, R37 ;  /* 0x0000002500137308 */ /* 0x000e220000000800 */
[----:B---3--:R-:W-:Y:S01]  /*1ac0*/  FADD.FTZ R28, -R12, R17 ;  /* 0x000000110c1c7221 */ /* 0x008fe20000010100 */
[----:B------:R-:W-:-:S02]  /*1ad0*/  FMUL.FTZ R24, R24, 1.4426950216293334961 ;  /* 0x3fb8aa3b18187820 */ /* 0x000fc40000410000 */
[----:B------:R3:W3:Y:S01]  /*1ae0*/  MUFU.EX2 R17, R22 ;  /* 0x0000001600117308 */ /* 0x0006e20000000800 */
[----:B------:R-:W-:Y:S01]  /*1af0*/  STS [R14+0x600], R31 ;  /* 0x0006001f0e007388 */ /* 0x000fe20000000800 */
[----:B----4-:R-:W-:Y:S01]  /*1b00*/  FADD.FTZ R30, -R12, R15 ;  /* 0x0000000f0c1e7221 */ /* 0x010fe20000010100 */
[----:B------:R-:W-:Y:S01]  /*1b10*/  FMUL.FTZ R28, R28, 1.4426950216293334961 ;  /* 0x3fb8aa3b1c1c7820 */ /* 0x000fe20000410000 */
[----:B------:R4:W4:Y:S01]  /*1b20*/  MUFU.EX2 R15, R24 ;  /* 0x00000018000f7308 */ /* 0x0009220000000800 */
[----:B--2---:R-:W-:Y:S01]  /*1b30*/  STS [R14+0x1400], R27 ;  /* 0x0014001b0e007388 */ /* 0x004fe20000000800 */
[----:B-1----:R-:W-:Y:S01]  /*1b40*/  FADD.FTZ R20, R20, R33 ;  /* 0x0000002114147221 */ /* 0x002fe20000010000 */
[----:B------:R-:W-:Y:S01]  /*1b50*/  FMUL.FTZ R30, R30, 1.4426950216293334961 ;  /* 0x3fb8aa3b1e1e7820 */ /* 0x000fe20000410000 */
[----:B------:R-:W1:Y:S01]  /*1b60*/  MUFU.EX2 R23, R28 ;  /* 0x0000001c00177308 */ /* 0x000e620000000800 */
[----:B-----5:R-:W-:Y:S01]  /*1b70*/  FADD.FTZ R35, -R12, R21 ;  /* 0x000000150c237221 */ /* 0x020fe20000010100 */
[----:B0-----:R-:W-:Y:S01]  /*1b80*/  FADD.FTZ R20, R20, R19 ;  /* 0x0000001314147221 */ /* 0x001fe20000010000 */
[----:B------:R-:W-:Y:S01]  /*1b90*/  STS [R14+0x800], R33 ;  /* 0x000800210e007388 */ /* 0x000fe20000000800 */
[----:B------:R-:W0:Y:S01]  /*1ba0*/  MUFU.EX2 R21, R30 ;  /* 0x0000001e00157308 */ /* 0x000e220000000800 */
[----:B---3--:R-:W-:Y:S01]  /*1bb0*/  FMUL.FTZ R22, R35, 1.4426950216293334961 ;  /* 0x3fb8aa3b23167820 */ /* 0x008fe20000410000 */
[----:B------:R-:W-:Y:S01]  /*1bc0*/  FADD.FTZ R20, R20, R17 ;  /* 0x0000001114147221 */ /* 0x000fe20000010000 */
[----:B------:R-:W-:Y:S01]  /*1bd0*/  FMUL.FTZ R35, R36, 1.4426950216293334961 ;  /* 0x3fb8aa3b24237820 */ /* 0x000fe20000410000 */
[----:B----4-:R-:W-:Y:S01]  /*1be0*/  FADD.FTZ R24, -R12, R25 ;  /* 0x000000190c187221 */ /* 0x010fe20000010100 */
[----:B------:R-:W-:Y:S01]  /*1bf0*/  STS [R14+0xa00], R19 ;  /* 0x000a00130e007388 */ /* 0x000fe20000000800 */
[----:B------:R-:W-:Y:S01]  /*1c00*/  FADD.FTZ R20, R20, R15 ;  /* 0x0000000f14147221 */ /* 0x000fe20000010000 */
[----:B------:R-:W2:Y:S01]  /*1c10*/  MUFU.EX2 R25, R22 ;  /* 0x0000001600197308 */ /* 0x000ea20000000800 */
[----:B------:R-:W-:Y:S01]  /*1c20*/  FMUL.FTZ R24, R24, 1.4426950216293334961 ;  /* 0x3fb8aa3b18187820 */ /* 0x000fe20000410000 */
[----:B------:R-:W-:Y:S01]  /*1c30*/  STS [R14+0xc00], R17 ;  /* 0x000c00110e007388 */ /* 0x000fe20000000800 */
[----:B-1----:R-:W-:Y:S01]  /*1c40*/  FADD.FTZ R20, R20, R23 ;  /* 0x0000001714147221 */ /* 0x002fe20000010000 */
[----:B------:R-:W1:Y:S02]  /*1c50*/  MUFU.EX2 R35, R35 ;  /* 0x0000002300237308 */ /* 0x000e640000000800 */
[----:B------:R-:W-:Y:S01]  /*1c60*/  STS [R14+0xe00], R15 ;  /* 0x000e000f0e007388 */ /* 0x000fe20000000800 */
[----:B0-----:R-:W-:Y:S01]  /*1c70*/  FADD.FTZ R20, R20, R21 ;  /* 0x0000001514147221 */ /* 0x001fe20000010000 */
[----:B------:R-:W0:Y:S02]  /*1c80*/  MUFU.EX2 R37, R24 ;  /* 0x0000001800257308 */ /* 0x000e240000000800 */
[----:B------:R-:W-:Y:S01]  /*1c90*/  STS [R14+0x1000], R23 ;  /* 0x001000170e007388 */ /* 0x000fe20000000800 */
[----:B------:R-:W-:-:S03]  /*1ca0*/  FADD.FTZ R20, R20, R27 ;  /* 0x0000001b14147221 */ /* 0x000fc60000010000 */
[----:B------:R-:W-:Y:S01]  /*1cb0*/  STS [R14+0x1200], R21 ;  /* 0x001200150e007388 */ /* 0x000fe20000000800 */
[----:B--2---:R-:W-:-:S03]  /*1cc0*/  FADD.FTZ R20, R20, R25 ;  /* 0x0000001914147221 */ /* 0x004fc60000010000 */
[----:B------:R-:W-:Y:S01]  /*1cd0*/  STS [R14+0x1600], R25 ;  /* 0x001600190e007388 */ /* 0x000fe20000000800 */
[----:B-1----:R-:W-:-:S03]  /*1ce0*/  FADD.FTZ R20, R20, R35 ;  /* 0x0000002314147221 */ /* 0x002fc60000010000 */
[----:B------:R-:W-:Y:S01]  /*1cf0*/  STS [R14+0x1800], R35 ;  /* 0x001800230e007388 */ /* 0x000fe20000000800 */
[----:B0-----:R-:W-:-:S03]  /*1d00*/  FADD.FTZ R20, R20, R37 ;  /* 0x0000002514147221 */ /* 0x001fc60000010000 */
[----:B------:R0:W-:Y:S02]  /*1d10*/  STS [R14+0x1a00], R37 ;  /* 0x001a00250e007388 */ /* 0x0001e40000000800 */
[----:B0-----:R-:W-:Y:S01]  /*1d20*/  IADD3 R14, PT, PT, R14, 0x2000, RZ ;  /* 0x000020000e0e7810 */ /* 0x001fe20007ffe0ff */
[----:B------:R-:W-:Y:S06]  /*1d30*/  @!P5 BRA `(.L_x_22337) ;  /* 0xfffffff80070d947 */ /* 0x000fec000383ffff */
.L_x_22336:
[----:B------:R-:W-:Y:S05]  /*1d40*/  BSYNC.RECONVERGENT B1 ;  /* 0x0000000000017941 */ /* 0x000fea0003800200 */
.L_x_22335:
        /* <DEDUP_REMOVED lines=55> */
.L_x_22339:
[----:B------:R-:W-:Y:S05]  /*20c0*/  BSYNC.RECONVERGENT B1 ;  /* 0x0000000000017941 */ /* 0x000fea0003800200 */
.L_x_22338:
        /* <DEDUP_REMOVED lines=26> */
.L_x_22331:
[----:B------:R-:W-:Y:S05]  /*2270*/  BSYNC.RECONVERGENT B0 ;  /* 0x0000000000007941 */ /* 0x000fea0003800200 */
.L_x_22330:
        /* <DEDUP_REMOVED lines=36> */
[----:B------:R-:W-:Y:S02]  /*24c0*/  IADD3 R14, PT, PT, RZ, -R12, RZ ;  /* 0x8000000cff0e7210 */ /* 0x000fe40007ffe0ff */
[----:B------:R-:W-:Y:S01]  /*24d0*/  LEA R13, R2, R13, 0x2 ;  /* 0x0000000d020d7211 */ /* 0x000fe200078e10ff */
[----:B------:R-:W-:-:S07]  /*24e0*/  IMAD.IADD R12, R11, 0x1, R2 ;  /* 0x000000010b0c7824 */ /* 0x000fce00078e0202 */
.L_x_22344:
[----:B------:R-:W0:Y:S01]  /*24f0*/  LDS R11, [R13] ;  /* 0x000000000d0b7984 */ /* 0x000e220000000800 */
[----:B------:R-:W-:-:S04]  /*2500*/  IADD3 R14, PT, PT, R14, 0x1, RZ ;  /* 0x000000010e0e7810 */ /* 0x000fc80007ffe0ff */
[----:B------:R-:W-:Y:S01]  /*2510*/  ISETP.NE.AND P0, PT, R14, RZ, PT ;  /* 0x000000ff0e00720c */ /* 0x000fe20003f05270 */
[----:B0-----:R-:W-:-:S05]  /*2520*/  FMUL.FTZ R18, R11, R10 ;  /* 0x0000000a0b127220 */ /* 0x001fca0000410000 */
[----:B------:R0:W-:Y:S02]  /*2530*/  STS [R13], R18 ;  /* 0x000000120d007388 */ /* 0x0001e40000000800 */
[----:B0-----:R-:W-:-:S05]  /*2540*/  IADD3 R13, PT, PT, R13, 0x200, RZ ;  /* 0x000002000d0d7810 */ /* 0x001fca0007ffe0ff */
[----:B------:R-:W-:Y:S05]  /*2550*/  @P0 BRA `(.L_x_22344) ;  /* 0xfffffffc00e40947 */ /* 0x000fea000383ffff */
.L_x_22343:
[----:B------:R-:W-:Y:S05]  /*2560*/  BSYNC.RECONVERGENT B1 ;  /* 0x0000000000017941 */ /* 0x000fea0003800200 */
.L_x_22342:
        /* <DEDUP_REMOVED lines=12> */
.L_x_22347:
        /* <DEDUP_REMOVED lines=52> */
.L_x_22346:
[----:B------:R-:W-:Y:S05]  /*2970*/  BSYNC.RECONVERGENT B1 ;  /* 0x0000000000017941 */ /* 0x000fea0003800200 */
.L_x_22345:
        /* <DEDUP_REMOVED lines=31> */
.L_x_22349:
[----:B------:R-:W-:Y:S05]  /*2b70*/  BSYNC.RECONVERGENT B1 ;  /* 0x0000000000017941 */ /* 0x000fea0003800200 */
.L_x_22348:
        /* <DEDUP_REMOVED lines=14> */
.L_x_22341:
[----:B------:R-:W-:Y:S05]  /*2c60*/  BSYNC.RECONVERGENT B0 ;  /* 0x0000000000007941 */ /* 0x000fea0003800200 */
.L_x_22340:
        /* <DEDUP_REMOVED lines=8> */
[----:B01----:R-:W-:Y:S01]  /*2cf0*/  SHF.R.U32.HI R10, RZ, 0x3, R2 ;  /* 0x00000003ff0a7819 */ /* 0x003fe20000011602 */
[----:B------:R-:W-:Y:S01]  /*2d00*/  HFMA2 R11, -RZ, RZ, 0, 0 ;  /* 0x00000000ff0b7431 */ /* 0x000fe200000001ff */
[----:B------:R-:W-:Y:S01]  /*2d10*/  IADD3 R12, PT, PT, R16, 0x120, RZ ;  /* 0x00000120100c7810 */ /* 0x000fe20007ffe0ff */
[----:B------:R-:W0:Y:S01]  /*2d20*/  LDCU UR8, c[0x0][0x3d0] ;  /* 0x00007a00ff0877ac */ /* 0x000e220008000800 */
[----:B------:R-:W-:Y:S01]  /*2d30*/  LOP3.LUT R10, R10, 0x7c, RZ, 0xc0, !PT ;  /* 0x0000007c0a0a7812 */ /* 0x000fe200078ec0ff */
[C---:B------:R-:W-:Y:S01]  /*2d40*/  VIADD R18, R0.reuse, 0x1 ;  /* 0x0000000100127836 */ /* 0x040fe20000000000 */
[----:B------:R-:W-:Y:S01]  /*2d50*/  LEA R21, R7, R12, 0x18 ;  /* 0x0000000c07157211 */ /* 0x000fe200078ec0ff */
[----:B------:R-:W1:Y:S01]  /*2d60*/  LDCU.64 UR10, c[0x0][0x3a8] ;  /* 0x00007500ff0a77ac */ /* 0x000e620008000a00 */
[----:B------:R-:W-:Y:S02]  /*2d70*/  SHF.R.S32.HI R7, RZ, 0x3, R8 ;  /* 0x00000003ff077819 */ /* 0x000fe40000011408 */
[----:B------:R-:W-:-:S02]  /*2d80*/  LEA R21, R0, R21, 0x5 ;  /* 0x0000001500157211 */ /* 0x000fc400078e28ff */
[C---:B------:R-:W-:Y:S01]  /*2d90*/  LEA R19, R0.reuse, 0x3, 0x3 ;  /* 0x0000000300137811 */ /* 0x040fe200078e18ff */
[----:B------:R-:W-:Y:S01]  /*2da0*/  IMAD.IADD R20, R0, 0x1, -R7 ;  /* 0x0000000100147824 */ /* 0x000fe200078e0a07 */
[----:B------:R-:W-:Y:S02]  /*2db0*/  MOV R25, RZ ;  /* 0x000000ff00197202 */ /* 0x000fe40000000f00 */
[----:B------:R-:W-:Y:S01]  /*2dc0*/  IADD3 R21, PT, PT, R21, 0x10, RZ ;  /* 0x0000001015157810 */ /* 0x000fe20007ffe0ff */
[----:B----4-:R-:W-:-:S04]  /*2dd0*/  IMAD R9, R6, UR12, RZ ;  /* 0x0000000c06097c24 */ /* 0x010fc8000f8e02ff */
[----:B------:R-:W-:-:S04]  /*2de0*/  IMAD.WIDE R10, R9, 0x4, R10 ;  /* 0x00000004090a7825 */ /* 0x000fc800078e020a */
[----:B0-----:R-:W-:Y:S01]  /*2df0*/  IMAD R32, R32, UR8, RZ ;  /* 0x0000000820207c24 */ /* 0x001fe2000f8e02ff */
[----:B-1----:R-:W-:-:S04]  /*2e00*/  IADD3 R16, P0, PT, R10, UR10, RZ ;  /* 0x0000000a0a107c10 */ /* 0x002fc8000ff1e0ff */
[----:B------:R-:W-:Y:S02]  /*2e10*/  IADD3.X R17, PT, PT, R11, UR11, RZ, P0, !PT ;  /* 0x0000000b0b117c10 */ /* 0x000fe400087fe4ff */
[----:B------:R-:W-:-:S07]  /*2e20*/  SHF.R.S32.HI R33, RZ, 0x1f, R32 ;  /* 0x0000001fff217819 */ /* 0x000fce0000011420 */
.L_x_22360:
[----:B------:R-:W2:Y:S04]  /*2e30*/  LDG.E.CONSTANT R29, desc[UR6][R16.64] ;  /* 0x00000006101d7981 */ /* 0x000ea8000c1e9900 */
[----:B0-----:R-:W0:Y:S04]  /*2e40*/  LDS.128 R12, [R21+-0x10] ;  /* 0xfffff000150c7984 */ /* 0x001e280000000c00 */
[----:B------:R1:W4:Y:S01]  /*2e50*/  LDS.128 R8, [R21] ;  /* 0x0000000015087984 */ /* 0x0003220000000c00 */
[----:B0-----:R-:W-:Y:S01]  /*2e60*/  F2FP.F16.F32.PACK_AB R14, R15, R14 ;  /* 0x0000000e0f0e723e */ /* 0x001fe200000000ff */
[----:B--2---:R-:W-:-:S03]  /*2e70*/  IMAD.WIDE R28, R29, UR9, R32 ;  /* 0x000000091d1c7c25 */ /* 0x004fc6000f8e0220 */
[----:B------:R-:W-:-:S04]  /*2e80*/  LEA R27, P0, R3, R28, 0x3 ;  /* 0x0000001c031b7211 */ /* 0x000fc800078018ff */
[----:B------:R-:W-:Y:S02]  /*2e90*/  IADD3.X R28, PT, PT, RZ, R29, RZ, P0, !PT ;  /* 0x0000001dff1c7210 */ /* 0x000fe400007fe4ff */
[----:B---3--:R-:W-:Y:S02]  /*2ea0*/  LEA R34, P1, R27, UR4, 0x1 ;  /* 0x000000041b227c11 */ /* 0x008fe4000f8208ff */
[----:B------:R-:W-:Y:S02]  /*2eb0*/  F2FP.F16.F32.PACK_AB R29, R13, R12 ;  /* 0x0000000c0d1d723e */ /* 0x000fe400000000ff */
[----:B------:R-:W-:Y:S01]  /*2ec0*/  LEA.HI.X R35, R27, UR5, R28, 0x1, P1 ;  /* 0x000000051b237c11 */ /* 0x000fe200088f0c1c */
[----:B------:R-:W-:Y:S01]  /*2ed0*/  IMAD.MOV.U32 R28, RZ, RZ, R14 ;  /* 0x000000ffff1c7224 */ /* 0x000fe200078e000e */
[----:B------:R-:W-:Y:S01]  /*2ee0*/  ISETP.NE.AND P0, PT, R20, -0x1, PT ;  /* 0xffffffff1400780c */ /* 0x000fe20003f05270 */
[----:B------:R-:W-:Y:S01]  /*2ef0*/  BSSY.RECONVERGENT B1, `(.L_x_22352) ;  /* 0x0000022000017945 */ /* 0x000fe20003800200 */
[----:B------:R-:W-:Y:S01]  /*2f00*/  IADD3 R27, PT, PT, R19, -0x3, RZ ;  /* 0xfffffffd131b7810 */ /* 0x000fe20007ffe0ff */
[----:B------:R1:W5:Y:S10]  /*2f10*/  LDG.E.128.CONSTANT R12, desc[UR6][R34.64] ;  /* 0x00000006220c7981 */ /* 0x000374000c1e9d00 */
[----:B-1--4-:R-:W-:Y:S05]  /*2f20*/  @P0 BRA `(.L_x_22353) ;  /* 0x0000000000780947 */ /* 0x012fea0003800000 */
        /* <DEDUP_REMOVED lines=30> */
.L_x_22353:
[----:B------:R-:W-:Y:S05]  /*3110*/  BSYNC.RECONVERGENT B1 ;  /* 0x0000000000017941 */ /* 0x000fea0003800200 */
.L_x_22352:
        /* <DEDUP_REMOVED lines=39> */
.L_x_22355:
[----:B------:R-:W-:Y:S05]  /*3390*/  BSYNC.RECONVERGENT B1 ;  /* 0x0000000000017941 */ /* 0x000fea0003800200 */
.L_x_22354:
        /* <DEDUP_REMOVED lines=41> */
.L_x_22357:
[----:B------:R-:W-:Y:S05]  /*3630*/  BSYNC.RECONVERGENT B1 ;  /* 0x0000000000017941 */ /* 0x000fea0003800200 */
.L_x_22356:
        /* <DEDUP_REMOVED lines=14> */
[----:B-1----:R-:W-:Y:S06]  /*3720*/  @P0 BRA `(.L_x_22359) ;  /* 0x0000000000780947 */ /* 0x002fec0003800000 */
[C---:B------:R-:W-:Y:S01]  /*3730*/  IADD3 R9, PT, PT, R19.reuse, -0x2, RZ ;  /* 0xfffffffe13097810 */ /* 0x040fe20007ffe0ff */
[----:B------:R-:W-:Y:S01]  /*3740*/  VIADD R11, R19, 0xffffffff ;  /* 0xffffffff130b7836 */ /* 0x000fe20000000000 */
[-C--:B------:R-:W-:Y:S01]  /*3750*/  ISETP.GE.AND P6, PT, R27, R26.reuse, PT ;  /* 0x0000001a1b00720c */ /* 0x080fe20003fc6270 */
[----:B0-----:R-:W-:Y:S01]  /*3760*/  VIADD R35, R19, 0x3 ;  /* 0x0000000313237836 */ /* 0x001fe20000000000 */
[-C--:B------:R-:W-:Y:S02]  /*3770*/  ISETP.GE.AND P2, PT, R9, R26.reuse, PT ;  /* 0x0000001a0900720c */ /* 0x080fe40003f46270 */
[----:B------:R-:W-:Y:S02]  /*3780*/  IADD3 R9, PT, PT, R19, 0x4, RZ ;  /* 0x0000000413097810 */ /* 0x000fe40007ffe0ff */
[----:B------:R-:W-:Y:S02]  /*3790*/  ISETP.GE.AND P5, PT, R11, R26, PT ;  /* 0x0000001a0b00720c */ /* 0x000fe40003fa6270 */
[----:B------:R-:W-:-:S02]  /*37a0*/  IADD3 R11, PT, PT, R19, 0x1, RZ ;  /* 0x00000001130b7810 */ /* 0x000fc40007ffe0ff */
[----:B------:R-:W-:Y:S02]  /*37b0*/  IADD3 R27, PT, PT, R19, 0x2, RZ ;  /* 0x00000002131b7810 */ /* 0x000fe40007ffe0ff */
[C---:B------:R-:W-:Y:S02]  /*37c0*/  PRMT R8, R12.reuse, 0x7632, R8 ;  /* 0x000076320c087816 */ /* 0x040fe40000000008 */
        /* <DEDUP_REMOVED lines=20> */
.L_x_22359:
[----:B------:R-:W-:Y:S05]  /*3910*/  BSYNC.RECONVERGENT B1 ;  /* 0x0000000000017941 */ /* 0x000fea0003800200 */
.L_x_22358:
[----:B------:R-:W-:Y:S01]  /*3920*/  HMUL2 R13, R28, R13 ;  /* 0x0000000d1c0d7232 */ /* 0x000fe20000000000 */
[----:B------:R-:W-:Y:S01]  /*3930*/  IADD3 R10, PT, PT, R18, 0x3, RZ ;  /* 0x00000003120a7810 */ /* 0x000fe20007ffe0ff */
        /* <DEDUP_REMOVED lines=15> */
.L_x_22351:
[----:B--23--:R-:W-:Y:S05]  /*3a30*/  BSYNC.RECONVERGENT B0 ;  /* 0x0000000000007941 */ /* 0x00cfea0003800200 */
.L_x_22350:
[C---:B------:R-:W-:Y:S01]  /*3a40*/  LOP3.LUT R7, R2.reuse, 0x3c0, RZ, 0xc0, !PT ;  /* 0x000003c002077812 */ /* 0x040fe200078ec0ff */
[----:B------:R-:W-:Y:S01]  /*3a50*/  BAR.SYNC.DEFER_BLOCKING 0x0 ;  /* 0x0000000000007b1d */ /* 0x000fe20000010000 */
[C---:B------:R-:W-:Y:S02]  /*3a60*/  LOP3.LUT R8, R2.reuse, 0x3e0, RZ, 0xc0, !PT ;  /* 0x000003e002087812 */ /* 0x040fe400078ec0ff */
[----:B------:R-:W-:Y:S02]  /*3a70*/  ISETP.NE.AND P0, PT, R7, 0x40, PT ;  /* 0x000000400700780c */ /* 0x000fe40003f05270 */
[----:B------:R-:W-:Y:S01]  /*3a80*/  ISETP.GT.U32.AND P3, PT, R2, 0x3f, PT ;  /* 0x0000003f0200780c */ /* 0x000fe20003f64070 */
[----:B------:R-:W-:Y:S01]  /*3a90*/  BSSY.RECONVERGENT B0, `(.L_x_22361) ;  /* 0x000000e000007945 */ /* 0x000fe20003800200 */
[----:B------:R-:W-:Y:S02]  /*3aa0*/  ISETP.NE.AND P1, PT, R8, 0x20, PT ;  /* 0x000000200800780c */ /* 0x000fe40003f25270 */
[----:B------:R-:W-:-:S02]  /*3ab0*/  ISETP.GT.U32.AND P2, PT, R2, 0x1f, PT ;  /* 0x0000001f0200780c */ /* 0x000fc40003f44070 */
[----:B------:R-:W-:-:S05]  /*3ac0*/  LEA R0, R0, R3, 0x7 ;  /* 0x0000000300007211 */ /* 0x000fca00078e38ff */
        /* <DEDUP_REMOVED lines=9> */
[----:B------:R2:W-:Y:S02]  /*3b60*/  STS [R7+-0x280], R22 ;  /* 0xfffd801607007388 */ /* 0x0005e40000000800 */
.L_x_22362:
[----:B------:R-:W-:Y:S05]  /*3b70*/  BSYNC.RECONVERGENT B0 ;  /* 0x0000000000007941 */ /* 0x000fea0003800200 */
.L_x_22361:
        /* <DEDUP_REMOVED lines=8> */
[----:B------:R-:W1:Y:S04]  /*3c00*/  LDS R8, [R11] ;  /* 0x000000000b087984 */ /* 0x000e680000000800 */
[----:B--2---:R-:W2:Y:S04]  /*3c10*/  LDS R7, [R11+0x80] ;  /* 0x000080000b077984 */ /* 0x004ea80000000800 */
[----:B0-----:R-:W0:Y:S04]  /*3c20*/  LDS R10, [R11+0x100] ;  /* 0x000100000b0a7984 */ /* 0x001e280000000800 */
[----:B------:R-:W3:Y:S01]  /*3c30*/  LDS R9, [R11+0x180] ;  /* 0x000180000b097984 */ /* 0x000ee20000000800 */
[----:B-1----:R-:W-:Y:S01]  /*3c40*/  FADD.FTZ R25, R25, R8 ;  /* 0x0000000819197221 */ /* 0x002fe20000010000 */
[----:B--2---:R-:W-:Y:S01]  /*3c50*/  FADD.FTZ R24, R24, R7 ;  /* 0x0000000718187221 */ /* 0x004fe20000010000 */
[----:B0-----:R-:W-:Y:S01]  /*3c60*/  FADD.FTZ R23, R23, R10 ;  /* 0x0000000a17177221 */ /* 0x001fe20000010000 */
[----:B---3--:R-:W-:-:S07]  /*3c70*/  FADD.FTZ R22, R22, R9 ;  /* 0x0000000916167221 */ /* 0x008fce0000010000 */
.L_x_22364:
[----:B------:R-:W-:Y:S05]  /*3c80*/  BSYNC.RECONVERGENT B0 ;  /* 0x0000000000007941 */ /* 0x000fea0003800200 */
.L_x_22363:
        /* <DEDUP_REMOVED lines=11> */
[----:B------:R3:W-:Y:S02]  /*3d40*/  STS [R3+0x180], R22 ;  /* 0x0001801603007388 */ /* 0x0007e40000000800 */
.L_x_22366:
[----:B------:R-:W-:Y:S05]  /*3d50*/  BSYNC.RECONVERGENT B0 ;  /* 0x0000000000007941 */ /* 0x000fea0003800200 */
.L_x_22365:
        /* <DEDUP_REMOVED lines=8> */
[----:B------:R-:W4:Y:S04]  /*3de0*/  LDS R0, [R9] ;  /* 0x0000000009007984 */ /* 0x000f280000000800 */
[----:B---3--:R-:W3:Y:S04]  /*3df0*/  LDS R3, [R9+0x80] ;  /* 0x0000800009037984 */ /* 0x008ee80000000800 */
[----:B------:R-:W5:Y:S04]  /*3e00*/  LDS R8, [R9+0x100] ;  /* 0x0001000009087984 */ /* 0x000f680000000800 */
[----:B--2---:R-:W2:Y:S01]  /*3e10*/  LDS R7, [R9+0x180] ;  /* 0x0001800009077984 */ /* 0x004ea20000000800 */
[----:B----4-:R-:W-:Y:S01]  /*3e20*/  FADD.FTZ R25, R25, R0 ;  /* 0x0000000019197221 */ /* 0x010fe20000010000 */
[----:B---3--:R-:W-:Y:S01]  /*3e30*/  FADD.FTZ R24, R24, R3 ;  /* 0x0000000318187221 */ /* 0x008fe20000010000 */
[----:B-----5:R-:W-:Y:S01]  /*3e40*/  FADD.FTZ R23, R23, R8 ;  /* 0x0000000817177221 */ /* 0x020fe20000010000 */
[----:B--2---:R-:W-:-:S07]  /*3e50*/  FADD.FTZ R22, R22, R7 ;  /* 0x0000000716167221 */ /* 0x004fce0000010000 */
.L_x_22368:
[----:B------:R-:W-:Y:S05]  /*3e60*/  BSYNC.RECONVERGENT B0 ;  /* 0x0000000000007941 */ /* 0x000fea0003800200 */
.L_x_22367:
[----:B------:R-:W-:Y:S06]  /*3e70*/  BAR.SYNC.DEFER_BLOCKING 0x0 ;  /* 0x0000000000007b1d */ /* 0x000fec0000010000 */
[----:B------:R-:W-:Y:S05]  /*3e80*/  @P2 EXIT ;  /* 0x000000000000294d */ /* 0x000fea0003800000 */
[----:B---3--:R-:W3:Y:S01]  /*3e90*/  S2R R3, SR_CTAID.Z ;  /* 0x0000000000037919 */ /* 0x008ee20000002700 */
[----:B------:R-:W4:Y:S01]  /*3ea0*/  LDCU UR4, c[0x0][0x378] ;  /* 0x00006f00ff0477ac */ /* 0x000f220008000800 */
[----:B------:R-:W-:Y:S01]  /*3eb0*/  IMAD R4, R6, R4, R5 ;  /* 0x0000000406047224 */ /* 0x000fe200078e0205 */
[----:B--2---:R-:W-:Y:S01]  /*3ec0*/  F2FP.F16.F32.PACK_AB R24, R24, R25 ;  /* 0x000000191818723e */ /* 0x004fe200000000ff */
[----:B------:R-:W2:Y:S01]  /*3ed0*/  LDCU.64 UR8, c[0x0][0x380] ;  /* 0x00007000ff0877ac */ /* 0x000ea20008000a00 */
[----:B------:R-:W-:Y:S01]  /*3ee0*/  F2FP.F16.F32.PACK_AB R22, R22, R23 ;  /* 0x000000171616723e */ /* 0x000fe200000000ff */
[----:B----4-:R-:W-:Y:S02]  /*3ef0*/  IMAD R4, R4, UR4, RZ ;  /* 0x0000000404047c24 */ /* 0x010fe4000f8e02ff */
[----:B---3--:R-:W-:-:S05]  /*3f00*/  IMAD.SHL.U32 R3, R3, 0x80, RZ ;  /* 0x0000008003037824 */ /* 0x008fca00078e00ff */
        /* <DEDUP_REMOVED lines=10> */
[----:B------:R-:W-:Y:S01]  /*3fb0*/  STG.E.U16 desc[UR6][R2.64+0xc0], R4 ;  /* 0x0000c00402007986 */ /* 0x000fe2000c101506 */
[----:B------:R-:W-:Y:S05]  /*3fc0*/  EXIT ;  /* 0x000000000000794d */ /* 0x000fea0003800000 */
.L_x_22327:
        /* <DEDUP_REMOVED lines=8> */
.L_x_22370:
[----:B------:R-:W-:Y:S05]  /*4050*/  BSYNC B1 ;  /* 0x0000000000017941 */ /* 0x000fea0003800000 */
.L_x_22369:
[----:B------:R-:W-:Y:S02]  /*4060*/  IMAD.MOV.U32 R9, RZ, RZ, R12 ;  /* 0x000000ffff097224 */ /* 0x000fe400078e000c */
[----:B------:R-:W-:Y:S02]  /*4070*/  HFMA2 R15, -RZ, RZ, 0, 5.9604644775390625e-08 ;  /* 0x00000001ff0f7431 */ /* 0x000fe400000001ff */
[----:B------:R-:W-:Y:S01]  /*4080*/  IMAD.MOV.U32 R18, RZ, RZ, 0x1f ;  /* 0x0000001fff127424 */ /* 0x000fe200078e00ff */
[----:B------:R-:W-:Y:S01]  /*4090*/  MOV R11, 0xffffffff ;  /* 0xffffffff000b7802 */ /* 0x000fe20000000f00 */
[----:B------:R-:W-:-:S05]  /*40a0*/  FADD.FTZ R9, R8, R9 ;  /* 0x0000000908097221 */ /* 0x000fca0000010000 */
[----:B------:R-:W-:-:S07]  /*40b0*/  MOV R14, R9 ;  /* 0x00000009000e7202 */ /* 0x000fce0000000f00 */
[----:B------:R-:W-:Y:S05]  /*40c0*/  WARPSYNC.COLLECTIVE R11, `(.L_x_22371) ;  /* 0x000000000b087348 */ /* 0x000fea0003c00000 */
[----:B------:R0:W1:Y:S02]  /*40d0*/  SHFL.BFLY P3, R12, R14, R15, R18 ;  /* 0x0c00000f0e0c7389 */ /* 0x0000640000060012 */
[----:B01----:R-:W-:Y:S05]  /*40e0*/  ENDCOLLECTIVE ;  /* 0x000000000000791b */ /* 0x003fea0003800000 */
.L_x_22371:
[----:B------:R-:W-:Y:S01]  /*40f0*/  MOV R10, R12 ;  /* 0x0000000c000a7202 */ /* 0x000fe20000000f00 */
[----:B------:R-:W-:Y:S06]  /*4100*/  BRA `(.L_x_22372) ;  /* 0xffffffcc00f47947 */ /* 0x000fec000383ffff */
.L_x_22329:
[----:B------:R-:W-:Y:S01]  /*4110*/  HFMA2 R15, -RZ, RZ, 0, 9.5367431640625e-07 ;  /* 0x00000010ff0f7431 */ /* 0x000fe200000001ff */
[----:B------:R-:W-:Y:S01]  /*4120*/  BSSY B0, `(.L_x_22373) ;  /* 0x0000007000007945 */ /* 0x000fe20003800000 */
[----:B------:R-:W-:Y:S01]  /*4130*/  IMAD.MOV.U32 R14, RZ, RZ, R17 ;  /* 0x000000ffff0e7224 */ /* 0x000fe200078e0011 */
[----:B------:R-:W-:Y:S01]  /*4140*/  MOV R18, 0x1f ;  /* 0x0000001f00127802 */ /* 0x000fe20000000f00 */
[----:B------:R-:W-:-:S07]  /*4150*/  IMAD.MOV.U32 R11, RZ, RZ, -0x1 ;  /* 0xffffffffff0b7424 */ /* 0x000fce00078e00ff */
[----:B------:R-:W-:Y:S05]  /*4160*/  WARPSYNC.COLLECTIVE R11, `(.L_x_22374) ;  /* 0x000000000b087348 */ /* 0x000fea0003c00000 */
[----:B------:R0:W1:Y:S02]  /*4170*/  SHFL.BFLY P3, R12, R14, R15, R18 ;  /* 0x0c00000f0e0c7389 */ /* 0x0000640000060012 */
[----:B01----:R-:W-:Y:S05]  /*4180*/  ENDCOLLECTIVE ;  /* 0x000000000000791b */ /* 0x003fea0003800000 */
.L_x_22374:
[----:B------:R-:W-:Y:S05]  /*4190*/  BSYNC B0 ;  /* 0x0000000000007941 */ /* 0x000fea0003800000 */
.L_x_22373:
        /* <DEDUP_REMOVED lines=9> */
.L_x_22375:
[----:B------:R-:W-:Y:S02]  /*4230*/  HFMA2 R15, -RZ, RZ, 0, 2.384185791015625e-07 ;  /* 0x00000004ff0f7431 */ /* 0x000fe400000001ff */
[----:B------:R-:W-:-:S05]  /*4240*/  IMAD.MOV.U32 R9, RZ, RZ, R12 ;  /* 0x000000ffff097224 */ /* 0x000fca00078e000c */
[----:B------:R-:W-:-:S04]  /*4250*/  FMNMX.FTZ R9, R10, R9, !PT ;  /* 0x000000090a097209 */ /* 0x000fc80007810000 */
[----:B------:R-:W-:-:S07]  /*4260*/  MOV R14, R9 ;  /* 0x00000009000e7202 */ /* 0x000fce0000000f00 */
[----:B------:R-:W-:Y:S05]  /*4270*/  WARPSYNC.COLLECTIVE R11, `(.L_x_22376) ;  /* 0x000000000b087348 */ /* 0x000fea0003c00000 */
[----:B------:R0:W1:Y:S02]  /*4280*/  SHFL.BFLY P3, R12, R14, R15, R18 ;  /* 0x0c00000f0e0c7389 */ /* 0x0000640000060012 */
[----:B01----:R-:W-:Y:S05]  /*4290*/  ENDCOLLECTIVE ;  /* 0x000000000000791b */ /* 0x003fea0003800000 */
.L_x_22376:
[----:B------:R-:W-:Y:S05]  /*42a0*/  BRA `(.L_x_22377) ;  /* 0xffffffd000147947 */ /* 0x000fea000383ffff */
.L_x_22378:
        /* <DEDUP_REMOVED lines=13> */
.L_x_25988:


//--------------------- .text._ZN4vllm25paged_attention_v1_kernelIttLi120ELi8ELi128ELNS_18Fp8KVCacheDataTypeE0ELb0EEEvPT_PKS2_PKT0_S8_ifPKiSA_iPKfiiiSC_SC_iiiii --------------------------
	.section	.text._ZN4vllm25paged_attention_v1_kernelIttLi120ELi8ELi128ELNS_18Fp8KVCacheDataTypeE0ELb0EEEvPT_PKS2_PKT0_S8_ifPKiSA_iPKfiiiSC_SC_iiiii,"ax",@progbits
	.align	128
        .global         _ZN4vllm25paged_attention_v1_kernelIttLi120ELi8ELi128ELNS_18Fp8KVCacheDataTypeE0ELb0EEEvPT_PKS2_PKT0_S8_ifPKiSA_iPKfiiiSC_SC_iiiii
        .type           _ZN4vllm25paged_attention_v1_kernelIttLi120ELi8ELi128ELNS_18Fp8KVCacheDataTypeE0ELb0EEEvPT_PKS2_PKT0_S8_ifPKiSA_iPKfiiiSC_SC_iiiii,@function
        .size           _ZN4vllm25paged_attention_v1_kernelIttLi120ELi8ELi128ELNS_18Fp8KVCacheDataTypeE0ELb0EEEvPT_PKS2_PKT0_S8_ifPKiSA_iPKfiiiSC_SC_iiiii,(.L_x_25989 - _ZN4vllm25paged_attention_v1_kernelIttLi120ELi8ELi128ELNS_18Fp8KVCacheDataTypeE0ELb0EEEvPT_PKS2_PKT0_S8_ifPKiSA_iPKfiiiSC_SC_iiiii)
        .other          _ZN4vllm25paged_attention_v1_kernelIttLi120ELi8ELi128ELNS_18Fp8KVCacheDataTypeE0ELb0EEEvPT_PKS2_PKT0_S8_ifPKiSA_iPKfiiiSC_SC_iiiii,@"STO_CUDA_ENTRY STV_DEFAULT"
_ZN4vllm25paged_attention_v1_kernelIttLi120ELi8ELi128ELNS_18Fp8KVCacheDataTypeE0ELb0EEEvPT_PKS2_PKT0_S8_ifPKiSA_iPKfiiiSC_SC_iiiii:
.text._ZN4vllm25paged_attention_v1_kernelIttLi120ELi8ELi128ELNS_18Fp8KVCacheDataTypeE0ELb0EEEvPT_PKS2_PKT0_S8_ifPKiSA_iPKfiiiSC_SC_iiiii:
        /* <DEDUP_REMOVED lines=19> */
[----:B------:R-:W-:Y:S01]  /*0130*/  @!P1 IMAD R4, R5, 0x78, RZ ;  /* 0x0000007805049824 */ /* 0x000fe200078e02ff */
        /* <DEDUP_REMOVED lines=12> */
[----:B-1----:R-:W-:-:S06]  /*0200*/  IADD3 R12, PT, PT, R7, 0xffffffe, RZ ;  /* 0x0ffffffe070c7810 */ /* 0x002fcc0007ffe0ff */
[----:B------:R1:W0:Y:S01]  /*0210*/  F2I.FTZ.U32.TRUNC.NTZ R13, R12 ;  /* 0x0000000c000d7305 */ /* 0x000222000021f000 */
[----:B------:R-:W-:Y:S02]  /*0220*/  IMAD.MOV.U32 R0, RZ, RZ, RZ ;  /* 0x000000ffff007224 */ /* 0x000fe400078e00ff */
[----:B---3--:R-:W-:-:S05]  /*0230*/  @P0 IMAD.WIDE.U32 R8, R5, 0x4, R8 ;  /* 0x0000000405080825 */ /* 0x008fca00078e0008 */
        /* <DEDUP_REMOVED lines=22> */
[----:B0-----:R-:W-:-:S06]  /*03a0*/  IADD3 R10, PT, PT, R7, 0xffffffe, RZ ;  /* 0x0ffffffe070a7810 */ /* 0x001fcc0007ffe0ff */
[----:B------:R0:W1:Y:S01]  /*03b0*/  F2I.FTZ.U32.TRUNC.NTZ R11, R10 ;  /* 0x0000000a000b7305 */ /* 0x000062000021f000 */
[----:B------:R-:W-:Y:S02]  /*03c0*/  IABS R12, R5 ;  /* 0x00000005000c7213 */ /* 0x000fe40000000000 */
[----:B------:R-:W-:Y:S02]  /*03d0*/  IABS R13, R8 ;  /* 0x00000008000d7213 */ /* 0x000fe40000000000 */
[----:B0-----:R-:W-:Y:S01]  /*03e0*/  MOV R10, RZ ;  /* 0x000000ff000a7202 */ /* 0x001fe20000000f00 */
[----:B-1----:R-:W-:-:S04]  /*03f0*/  IMAD.MOV R9, RZ, RZ, -R11 ;  /* 0x000000ffff097224 */ /* 0x002fc800078e0a0b */
[----:B------:R-:W-:-:S04]  /*0400*/  IMAD R9, R9, R14, RZ ;  /* 0x0000000e09097224 */ /* 0x000fc800078e02ff */
[----:B------:R-:W-:Y:S01]  /*0410*/  IMAD.HI.U32 R11, R11, R9, R10 ;  /* 0x000000090b0b7227 */ /* 0x000fe200078e000a */
[----:B------:R-:W-:-:S03]  /*0420*/  IADD3 R7, PT, PT, RZ, -R13, RZ ;  /* 0x8000000dff077210 */ /* 0x000fc60007ffe0ff */
[----:B------:R-:W-:Y:S01]  /*0430*/  IMAD.MOV.U32 R9, RZ, RZ, R12 ;  /* 0x000000ffff097224 */ /* 0x000fe200078e000c */
[----:B------:R-:W0:Y:S03]  /*0440*/  S2UR UR13, SR_CgaCtaId ;  /* 0x00000000000d79c3 */ /* 0x000e260000008800 */
[----:B------:R-:W-:-:S04]  /*0450*/  IMAD.HI.U32 R32, R11, R9, RZ ;  /* 0x000000090b207227 */ /* 0x000fc800078e00ff */
[----:B------:R-:W-:-:S05]  /*0460*/  IMAD R9, R32, R7, R9 ;  /* 0x0000000720097224 */ /* 0x000fca00078e0209 */
[----:B------:R-:W-:Y:S01]  /*0470*/  ISETP.GT.U32.AND P2, PT, R14, R9, PT ;  /* 0x000000090e00720c */ /* 0x000fe20003f44070 */
[----:B------:R-:W-:Y:S02]  /*0480*/  UMOV UR4, 0x400 ;  /* 0x0000040000047882 */ /* 0x000fe40000000000 */
[----:B------:R-:W-:Y:S01]  /*0490*/  IMAD.U32 R10, RZ, RZ, UR4 ;  /* 0x00000004ff0a7e24 */ /* 0x000fe2000f8e00ff */
[----:B------:R-:W-:Y:S01]  /*04a0*/  LOP3.LUT R11, R2, 0x3, RZ, 0xc0, !PT ;  /* 0x00000003020b7812 */ /* 0x000fe200078ec0ff */
[----:B------:R-:W1:Y:S08]  /*04b0*/  LDCU UR4, c[0x0][0x3b8] ;  /* 0x00007700ff0477ac */ /* 0x000e700008000800 */
[----:B------:R-:W-:Y:S01]  /*04c0*/  @!P2 IMAD.IADD R9, R9, 0x1, -R14 ;  /* 0x000000010909a824 */ /* 0x000fe200078e0a0e */
[----:B0-----:R-:W-:-:S04]  /*04d0*/  MOV R7, UR13 ;  /* 0x0000000d00077c02 */ /* 0x001fc80008000f00 */
[----:B------:R-:W-:Y:S02]  /*04e0*/  ISETP.GE.U32.AND P0, PT, R9, R14, PT ;  /* 0x0000000e0900720c */ /* 0x000fe40003f06070 */
[----:B------:R-:W-:-:S05]  /*04f0*/  LEA R12, R7, R10, 0x18 ;  /* 0x0000000a070c7211 */ /* 0x000fca00078ec0ff */
[----:B------:R-:W-:Y:S01]  /*0500*/  IMAD R11, R11, 0x3c, R12 ;  /* 0x0000003c0b0b7824 */ /* 0x000fe200078e020c */
[----:B------:R-:W-:-:S04]  /*0510*/  SHF.R.U32.HI R12, RZ, 0x2, R2 ;  /* 0x00000002ff0c7819 */ /* 0x000fc80000011602 */
[----:B------:R-:W-:Y:S02]  /*0520*/  @!P1 LEA R16, R12, R11, 0x2 ;  /* 0x0000000b0c109211 */ /* 0x000fe400078e10ff */
[----:B------:R-:W-:Y:S02]  /*0530*/  LOP3.LUT R11, R5, R8, RZ, 0x3c, !PT ;  /* 0x00000008050b7212 */ /* 0x000fe400078e3cff */
[----:B------:R-:W-:Y:S02]  /*0540*/  @!P2 IADD3 R32, PT, PT, R32, 0x1, RZ ;  /* 0x000000012020a810 */ /* 0x000fe40007ffe0ff */
[----:B------:R-:W-:Y:S02]  /*0550*/  ISETP.GE.AND P3, PT, R11, RZ, PT ;  /* 0x000000ff0b00720c */ /* 0x000fe40003f66270 */
[----:B------:R-:W-:Y:S01]  /*0560*/  ISETP.NE.AND P2, PT, R8, RZ, PT ;  /* 0x000000ff0800720c */ /* 0x000fe20003f45270 */
[----:B------:R-:W-:Y:S01]  /*0570*/  @P0 VIADD R32, R32, 0x1 ;  /* 0x0000000120200836 */ /* 0x000fe20000000000 */
[----:B------:R-:W-:Y:S01]  /*0580*/  BSSY B0, `(.L_x_22379) ;  /* 0x00000cd000007945 */ /* 0x000fe20003800000 */
[----:B------:R-:W-:-:S02]  /*0590*/  IMAD.MOV.U32 R11, RZ, RZ, -0x800001 ;  /* 0xff7fffffff0b7424 */ /* 0x000fc400078e00ff */
[----:B--2---:R-:W-:-:S05]  /*05a0*/  VIADD R9, R26, 0x7 ;  /* 0x000000071a097836 */ /* 0x004fca0000000000 */
[----:B------:R-:W-:-:S04]  /*05b0*/  SHF.R.S32.HI R14, RZ, 0x1f, R9 ;  /* 0x0000001fff0e7819 */ /* 0x000fc80000011409 */
[----:B------:R-:W-:Y:S02]  /*05c0*/  LEA.HI R9, R14, R9, RZ, 0x3 ;  /* 0x000000090e097211 */ /* 0x000fe400078f18ff */
[----:B------:R-:W-:Y:S02]  /*05d0*/  SHF.R.U32.HI R14, RZ, 0x5, R2 ;  /* 0x00000005ff0e7819 */ /* 0x000fe40000011602 */
[----:B------:R-:W-:Y:S02]  /*05e0*/  SHF.R.S32.HI R9, RZ, 0x3, R9 ;  /* 0x00000003ff097819 */ /* 0x000fe40000011409 */
[----:B------:R-:W-:Y:S02]  /*05f0*/  @!P3 IADD3 R32, PT, PT, RZ, -R32, RZ ;  /* 0x80000020ff20b210 */ /* 0x000fe40007ffe0ff */
[----:B------:R-:W-:Y:S01]  /*0600*/  @!P2 LOP3.LUT R32, RZ, R8, RZ, 0x33, !PT ;  /* 0x00000008ff20a212 */ /* 0x000fe200078e33ff */
[----:B----4-:R0:W-:Y:S01]  /*0610*/  @!P1 STS [R16], R3 ;  /* 0x0000000310009388 */ /* 0x0101e20000000800 */
[----:B------:R-:W-:Y:S01]  /*0620*/  BAR.SYNC.DEFER_BLOCKING 0x0 ;  /* 0x0000000000007b1d */ /* 0x000fe20000010000 */
[----:B------:R-:W-:Y:S01]  /*0630*/  ISETP.GE.AND P1, PT, R14, R9, PT ;  /* 0x000000090e00720c */ /* 0x000fe20003f26270 */
[----:B-1----:R-:W-:-:S12]  /*0640*/  IMAD R9, R6, UR4, RZ ;  /* 0x0000000406097c24 */ /* 0x002fd8000f8e02ff */
[----:B0-----:R-:W-:Y:S05]  /*0650*/  @P1 BRA `(.L_x_22380) ;  /* 0x0000000800fc1947 */ /* 0x001fea0003800000 */
[----:B------:R-:W0:Y:S01]  /*0660*/  LDCU UR4, c[0x0][0x3d0] ;  /* 0x00007a00ff0477ac */ /* 0x000e220008000800 */
[----:B------:R-:W-:Y:S01]  /*0670*/  IMAD.SHL.U32 R3, R12, 0x4, RZ ;  /* 0x000000040c037824 */ /* 0x000fe200078e00ff */
[----:B------:R-:W-:Y:S01]  /*0680*/  SHF.R.U32.HI R2, RZ, 0x3, R2 ;  /* 0x00000003ff027819 */ /* 0x000fe20000011602 */
[----:B------:R-:W1:Y:S01]  /*0690*/  LDCU.64 UR8, c[0x0][0x3a8] ;  /* 0x00007500ff0877ac */ /* 0x000e620008000a00 */
[----:B------:R-:W-:Y:S02]  /*06a0*/  IADD3 R10, PT, PT, R10, 0x110, RZ ;  /* 0x000001100a0a7810 */ /* 0x000fe40007ffe0ff */
[----:B------:R-:W-:Y:S02]  /*06b0*/  LOP3.LUT R11, R3, 0x1c, RZ, 0xc0, !PT ;  /* 0x0000001c030b7812 */ /* 0x000fe400078ec0ff */
[----:B------:R-:W-:Y:S02]  /*06c0*/  LOP3.LUT R2, R2, 0x7c, RZ, 0xc0, !PT ;  /* 0x0000007c02027812 */ /* 0x000fe400078ec0ff */
[----:B------:R-:W-:-:S02]  /*06d0*/  MOV R3, RZ ;  /* 0x000000ff00037202 */ /* 0x000fc40000000f00 */
[----:B------:R-:W-:Y:S02]  /*06e0*/  LEA R10, R7, R10, 0x18 ;  /* 0x0000000a070a7211 */ /* 0x000fe400078ec0ff */
[----:B------:R-:W-:Y:S01]  /*06f0*/  LOP3.LUT R7, R12, 0x7, RZ, 0xc0, !PT ;  /* 0x000000070c077812 */ /* 0x000fe200078ec0ff */
[----:B------:R-:W-:Y:S01]  /*0700*/  IMAD.WIDE R2, R9, 0x4, R2 ;  /* 0x0000000409027825 */ /* 0x000fe200078e0202 */
[C---:B------:R-:W-:Y:S02]  /*0710*/  LEA R11, R14.reuse, R11, 0x5 ;  /* 0x0000000b0e0b7211 */ /* 0x040fe400078e28ff */
[----:B------:R-:W-:Y:S01]  /*0720*/  LEA R7, R14, R7, 0x3 ;  /* 0x000000070e077211 */ /* 0x000fe200078e18ff */
[----:B------:R-:W-:Y:S02]  /*0730*/  IMAD.SHL.U32 R9, R12, 0x8, RZ ;  /* 0x000000080c097824 */ /* 0x000fe400078e00ff */
[----:B0-----:R-:W-:Y:S01]  /*0740*/  IMAD R8, R32, UR4, RZ ;  /* 0x0000000420087c24 */ /* 0x001fe2000f8e02ff */
[----:B-1----:R-:W-:Y:S01]  /*0750*/  IADD3 R12, P2, PT, R2, UR8, RZ ;  /* 0x00000008020c7c10 */ /* 0x002fe2000ff5e0ff */
[----:B------:R-:W-:Y:S01]  /*0760*/  IMAD.IADD R13, R11, 0x1, R10 ;  /* 0x000000010b0d7824 */ /* 0x000fe200078e020a */
[----:B------:R-:W-:Y:S01]  /*0770*/  LOP3.LUT R9, R9, 0x38, RZ, 0xc0, !PT ;  /* 0x0000003809097812 */ /* 0x000fe200078ec0ff */
[----:B------:R-:W-:Y:S01]  /*0780*/  IMAD.MOV.U32 R11, RZ, RZ, -0x800001 ;  /* 0xff7fffffff0b7424 */ /* 0x000fe200078e00ff */
[----:B------:R-:W-:Y:S01]  /*0790*/  IADD3.X R15, PT, PT, R3, UR9, RZ, P2, !PT ;  /* 0x00000009030f7c10 */ /* 0x000fe200097fe4ff */
[----:B------:R-:W-:Y:S01]  /*07a0*/  VIADD R17, R7, 0x1 ;  /* 0x0000000107117836 */ /* 0x000fe20000000000 */
[----:B------:R-:W-:-:S02]  /*07b0*/  IADD3 R2, P0, PT, R8, R9, RZ ;  /* 0x0000000908027210 */ /* 0x000fc40007f1e0ff */
[----:B------:R-:W-:Y:S02]  /*07c0*/  IADD3 R16, PT, PT, -R26, R7, RZ ;  /* 0x000000071a107210 */ /* 0x000fe40007ffe1ff */
[----:B------:R-:W-:-:S09]  /*07d0*/  LEA.HI.X.SX32 R3, R8, RZ, 0x1, P0 ;  /* 0x000000ff08037211 */ /* 0x000fd200000f0eff */
.L_x_22382:
        /* <DEDUP_REMOVED lines=17> */
[----:B------:R-:W-:Y:S01]  /*08f0*/  IMAD.U32 R7, RZ, RZ, UR13 ;  /* 0x0000000dff077e24 */ /* 0x000fe2000f8e00ff */
[----:B------:R-:W-:-:S02]  /*0900*/  MOV R10, UR4 ;  /* 0x00000004000a7c02 */ /* 0x000fc40008000f00 */
[----:B------:R-:W4:Y:S02]  /*0910*/  LDG.E.CONSTANT R20, desc[UR6][R8.64+0x300] ;  /* 0x0003000608147981 */ /* 0x000f24000c1e9900 */
[----:B------:R-:W-:Y:S02]  /*0920*/  LEA R18, R7, R10, 0x18 ;  /* 0x0000000a07127211 */ /* 0x000fe400078ec0ff */
[----:B------:R-:W4:Y:S03]  /*0930*/  LDG.E.CONSTANT R22, desc[UR6][R8.64+0x380] ;  /* 0x0003800608167981 */ /* 0x000f26000c1e9900 */
[----:B------:R-:W-:-:S05]  /*0940*/  IMAD R21, R19, 0x3c, R18 ;  /* 0x0000003c13157824 */ /* 0x000fca00078e0212 */
[----:B------:R-:W0:Y:S04]  /*0950*/  LDS R34, [R21+0x4] ;  /* 0x0000040015227984 */ /* 0x000e280000000800 */
[----:B------:R-:W1:Y:S04]  /*0960*/  LDS R31, [R21] ;  /* 0x00000000151f7984 */ /* 0x000e680000000800 */
[----:B------:R-:W3:Y:S04]  /*0970*/  LDS R24, [R21+0x8] ;  /* 0x0000080015187984 */ /* 0x000ee80000000800 */
[----:B------:R-:W4:Y:S01]  /*0980*/  LDS R28, [R21+0xc] ;  /* 0x00000c00151c7984 */ /* 0x000f220000000800 */
[----:B0-----:R-:W-:-:S02]  /*0990*/  HADD2.F32 R18, -RZ, R34.H0_H0 ;  /* 0x20000022ff127230 */ /* 0x001fc40000004100 */
[----:B------:R-:W-:Y:S02]  /*09a0*/  HADD2.F32 R34, -RZ, R34.H1_H1 ;  /* 0x30000022ff227230 */ /* 0x000fe40000004100 */
[--C-:B--2---:R-:W-:Y:S02]  /*09b0*/  HADD2.F32 R35, -RZ, R33.reuse.H0_H0 ;  /* 0x20000021ff237230 */ /* 0x104fe40000004100 */
[----:B------:R-:W-:-:S03]  /*09c0*/  HADD2.F32 R33, -RZ, R33.H1_H1 ;  /* 0x30000021ff217230 */ /* 0x000fc60000004100 */
[----:B------:R-:W-:Y:S01]  /*09d0*/  FMUL.FTZ R37, R18, R35 ;  /* 0x0000002312257220 */ /* 0x000fe20000410000 */
[--C-:B-1----:R-:W-:Y:S02]  /*09e0*/  HADD2.F32 R18, -RZ, R31.reuse.H0_H0 ;  /* 0x2000001fff127230 */ /* 0x102fe40000004100 */
[--C-:B---3--:R-:W-:Y:S02]  /*09f0*/  HADD2.F32 R35, -RZ, R30.reuse.H0_H0 ;  /* 0x2000001eff237230 */ /* 0x108fe40000004100 */
[----:B------:R-:W-:Y:S01]  /*0a00*/  FMUL.FTZ R34, R34, R33 ;  /* 0x0000002122227220 */ /* 0x000fe20000410000 */
[----:B------:R-:W-:Y:S02]  /*0a10*/  HADD2.F32 R31, -RZ, R31.H1_H1 ;  /* 0x3000001fff1f7230 */ /* 0x000fe40000004100 */
[----:B------:R-:W-:Y:S02]  /*0a20*/  HADD2.F32 R30, -RZ, R30.H1_H1 ;  /* 0x3000001eff1e7230 */ /* 0x000fe40000004100 */
[----:B------:R-:W-:Y:S01]  /*0a30*/  FFMA.FTZ R18, R18, R35, R37 ;  /* 0x0000002312127223 */ /* 0x000fe20000010025 */
[----:B------:R-:W-:-:S02]  /*0a40*/  HADD2.F32 R33, -RZ, R24.H0_H0 ;  /* 0x20000018ff217230 */ /* 0x000fc40000004100 */
[----:B------:R-:W-:Y:S01]  /*0a50*/  FFMA.FTZ R31, R31, R30, R34 ;  /* 0x0000001e1f1f7223 */ /* 0x000fe20000010022 */
[--C-:B----4-:R-:W-:Y:S01]  /*0a60*/  HADD2.F32 R34, -RZ, R29.reuse.H0_H0 ;  /* 0x2000001dff227230 */ /* 0x110fe20000004100 */
[----:B------:R-:W0:Y:S04]  /*0a70*/  LDS R30, [R21+0x10] ;  /* 0x00001000151e7984 */ /* 0x000e280000000800 */
[----:B------:R-:W-:Y:S02]  /*0a80*/  FFMA.FTZ R33, R33, R34, R18 ;  /* 0x0000002221217223 */ /* 0x000fe40000010012 */
[----:B------:R-:W2:Y:S01]  /*0a90*/  LDG.E.CONSTANT R18, desc[UR6][R8.64+0x400] ;  /* 0x0004000608127981 */ /* 0x000ea2000c1e9900 */
[----:B------:R-:W-:Y:S02]  /*0aa0*/  HADD2.F32 R24, -RZ, R24.H1_H1 ;  /* 0x30000018ff187230 */ /* 0x000fe40000004100 */
[----:B------:R-:W-:-:S02]  /*0ab0*/  HADD2.F32 R34, -RZ, R29.H1_H1 ;  /* 0x3000001dff227230 */ /* 0x000fc40000004100 */
[----:B------:R-:W1:Y:S03]  /*0ac0*/  LDS R29, [R21+0x14] ;  /* 0x00001400151d7984 */ /* 0x000e660000000800 */
[----:B------:R-:W-:Y:S01]  /*0ad0*/  FFMA.FTZ R31, R24, R34, R31 ;  /* 0x00000022181f7223 */ /* 0x000fe2000001001f */
[----:B------:R-:W-:Y:S02]  /*0ae0*/  HADD2.F32 R24, -RZ, R28.H0_H0 ;  /* 0x2000001cff187230 */ /* 0x000fe40000004100 */
[----:B------:R-:W-:-:S05]  /*0af0*/  HADD2.F32 R34, -RZ, R27.H0_H0 ;  /* 0x2000001bff227230 */ /* 0x000fca0000004100 */
[----:B------:R-:W-:Y:S02]  /*0b00*/  FFMA.FTZ R33, R24, R34, R33 ;  /* 0x0000002218217223 */ /* 0x000fe40000010021 */
[----:B------:R-:W3:Y:S01]  /*0b10*/  LDG.E.CONSTANT R24, desc[UR6][R8.64+0x480] ;  /* 0x0004800608187981 */ /* 0x000ee2000c1e9900 */
[----:B------:R-:W-:Y:S02]  /*0b20*/  HADD2.F32 R28, -RZ, R28.H1_H1 ;  /* 0x3000001cff1c7230 */ /* 0x000fe40000004100 */
[----:B------:R-:W-:-:S05]  /*0b30*/  HADD2.F32 R27, -RZ, R27.H1_H1 ;  /* 0x3000001bff1b7230 */ /* 0x000fca0000004100 */
[----:B------:R-:W-:Y:S01]  /*0b40*/  FFMA.FTZ R28, R28, R27, R31 ;  /* 0x0000001b1c1c7223 */ /* 0x000fe2000001001f */
[----:B------:R-:W-:Y:S02]  /*0b50*/  HADD2.F32 R27, -RZ, R25.H0_H0 ;  /* 0x20000019ff1b7230 */ /* 0x000fe40000004100 */
[----:B0-----:R-:W-:-:S05]  /*0b60*/  HADD2.F32 R34, -RZ, R30.H0_H0 ;  /* 0x2000001eff227230 */ /* 0x001fca0000004100 */
[----:B------:R-:W-:Y:S02]  /*0b70*/  FFMA.FTZ R33, R34, R27, R33 ;  /* 0x0000001b22217223 */ /* 0x000fe40000010021 */
[----:B------:R-:W4:Y:S01]  /*0b80*/  LDG.E.CONSTANT R27, desc[UR6][R8.64+0x500] ;  /* 0x00050006081b7981 */ /* 0x000f22000c1e9900 */
[----:B------:R-:W-:Y:S02]  /*0b90*/  HADD2.F32 R31, -RZ, R30.H1_H1 ;  /* 0x3000001eff1f7230 */ /* 0x000fe40000004100 */
[----:B------:R-:W-:Y:S01]  /*0ba0*/  HADD2.F32 R34, -RZ, R25.H1_H1 ;  /* 0x30000019ff227230 */ /* 0x000fe20000004100 */
[----:B------:R-:W4:Y:S04]  /*0bb0*/  LDG.E.CONSTANT R30, desc[UR6][R8.64+0x600] ;  /* 0x00060006081e7981 */ /* 0x000f28000c1e9900 */
[----:B------:R-:W4:Y:S01]  /*0bc0*/  LDG.E.CONSTANT R25, desc[UR6][R8.64+0x580] ;  /* 0x0005800608197981 */ /* 0x000f22000c1e9900 */
[----:B------:R-:W-:Y:S01]  /*0bd0*/  FFMA.FTZ R34, R31, R34, R28 ;  /* 0x000000221f227223 */ /* 0x000fe2000001001c */
[----:B-1----:R-:W-:-:S02]  /*0be0*/  HADD2.F32 R28, -RZ, R29.H0_H0 ;  /* 0x2000001dff1c7230 */ /* 0x002fc40000004100 */
[----:B------:R-:W-:Y:S01]  /*0bf0*/  HADD2.F32 R35, -RZ, R23.H0_H0 ;  /* 0x20000017ff237230 */ /* 0x000fe20000004100 */
[----:B------:R-:W4:Y:S04]  /*0c00*/  LDG.E.CONSTANT R31, desc[UR6][R8.64+0x700] ;  /* 0x00070006081f7981 */ /* 0x000f28000c1e9900 */
[----:B------:R-:W-:Y:S02]  /*0c10*/  FFMA.FTZ R35, R28, R35, R33 ;  /* 0x000000231c237223 */ /* 0x000fe40000010021 */
[----:B------:R0:W4:Y:S04]  /*0c20*/  LDG.E.CONSTANT R28, desc[UR6][R8.64+0x680] ;  /* 0x00068006081c7981 */ /* 0x000128000c1e9900 */
[----:B------:R-:W1:Y:S01]  /*0c30*/  LDS R33, [R21+0x18] ;  /* 0x0000180015217984 */ /* 0x000e620000000800 */
[----:B------:R-:W-:-:S02]  /*0c40*/  HADD2.F32 R29, -RZ, R29.H1_H1 ;  /* 0x3000001dff1d7230 */ /* 0x000fc40000004100 */
[----:B------:R-:W-:-:S05]  /*0c50*/  HADD2.F32 R23, -RZ, R23.H1_H1 ;  /* 0x30000017ff177230 */ /* 0x000fca0000004100 */
[----:B------:R-:W-:Y:S02]  /*0c60*/  FFMA.FTZ R34, R29, R23, R34 ;  /* 0x000000171d227223 */ /* 0x000fe40000010022 */
[----:B------:R-:W1:Y:S01]  /*0c70*/  LDS R29, [R21+0x1c] ;  /* 0x00001c00151d7984 */ /* 0x000e620000000800 */
[----:B------:R-:W-:Y:S02]  /*0c80*/  HADD2.F32 R23, -RZ, R20.H0_H0 ;  /* 0x20000014ff177230 */ /* 0x000fe40000004100 */
[----:B0-----:R-:W-:Y:S02]  /*0c90*/  HADD2.F32 R9, -RZ, R22.H0_H0 ;  /* 0x20000016ff097230 */ /* 0x001fe40000004100 */
[----:B-1----:R-:W-:-:S05]  /*0ca0*/  HADD2.F32 R36, -RZ, R33.H0_H0 ;  /* 0x20000021ff247230 */ /* 0x002fca0000004100 */
[----:B------:R-:W-:Y:S02]  /*0cb0*/  FFMA.FTZ R35, R36, R23, R35 ;  /* 0x0000001724237223 */ /* 0x000fe40000010023 */
[----:B------:R-:W0:Y:S01]  /*0cc0*/  LDS R23, [R21+0x20] ;  /* 0x0000200015177984 */ /* 0x000e220000000800 */
[----:B------:R-:W-:-:S05]  /*0cd0*/  HADD2.F32 R8, -RZ, R29.H0_H0 ;  /* 0x2000001dff087230 */ /* 0x000fca0000004100 */
[----:B------:R-:W-:Y:S02]  /*0ce0*/  FFMA.FTZ R35, R8, R9, R35 ;  /* 0x0000000908237223 */ /* 0x000fe40000010023 */
[----:B------:R-:W1:Y:S01]  /*0cf0*/  LDS R8, [R21+0x24] ;  /* 0x0000240015087984 */ /* 0x000e620000000800 */
[----:B------:R-:W-:Y:S02]  /*0d00*/  HADD2.F32 R33, -RZ, R33.H1_H1 ;  /* 0x30000021ff217230 */ /* 0x000fe40000004100 */
[----:B------:R-:W-:Y:S01]  /*0d10*/  HADD2.F32 R20, -RZ, R20.H1_H1 ;  /* 0x30000014ff147230 */ /* 0x000fe20000004100 */
[----:B------:R-:W3:Y:S01]  /*0d20*/  LDS R9, [R21+0x28] ;  /* 0x0000280015097984 */ /* 0x000ee20000000800 */
[----:B------:R-:W-:Y:S02]  /*0d30*/  HADD2.F32 R29, -RZ, R29.H1_H1 ;  /* 0x3000001dff1d7230 */ /* 0x000fe40000004100 */
[----:B------:R-:W-:Y:S02]  /*0d40*/  HADD2.F32 R22, -RZ, R22.H1_H1 ;  /* 0x30000016ff167230 */ /* 0x000fe40000004100 */
[----:B------:R-:W-:-:S04]  /*0d50*/  FFMA.FTZ R20, R33, R20, R34 ;  /* 0x0000001421147223 */ /* 0x000fc80000010022 */
[----:B------:R-:W-:Y:S01]  /*0d60*/  FFMA.FTZ R22, R29, R22, R20 ;  /* 0x000000161d167223 */ /* 0x000fe20000010014 */
[--C-:B0-----:R-:W-:Y:S02]  /*0d70*/  HADD2.F32 R20, -RZ, R23.reuse.H0_H0 ;  /* 0x20000017ff147230 */ /* 0x101fe40000004100 */
[----:B------:R-:W-:Y:S02]  /*0d80*/  HADD2.F32 R23, -RZ, R23.H1_H1 ;  /* 0x30000017ff177230 */ /* 0x000fe40000004100 */
[--C-:B-1----:R-:W-:Y:S02]  /*0d90*/  HADD2.F32 R34, -RZ, R8.reuse.H0_H0 ;  /* 0x20000008ff227230 */ /* 0x102fe40000004100 */
[----:B------:R-:W-:Y:S01]  /*0da0*/  HADD2.F32 R8, -RZ, R8.H1_H1 ;  /* 0x30000008ff087230 */ /* 0x000fe20000004100 */
[----:B------:R-:W-:Y:S01]  /*0db0*/  ISETP.NE.AND P2, PT, R19, RZ, PT ;  /* 0x000000ff1300720c */ /* 0x000fe20003f45270 */
[----:B------:R-:W-:Y:S01]  /*0dc0*/  UMOV UR4, 0xffffffff ;  /* 0xffffffff00047882 */ /* 0x000fe20000000000 */
[----:B-----5:R-:W-:Y:S01]  /*0dd0*/  FSETP.NEU.FTZ.AND P0, PT, R0, RZ, PT ;  /* 0x000000ff0000720b */ /* 0x020fe20003f1d000 */
[----:B--2---:R-:W-:-:S02]  /*0de0*/  HADD2.F32 R29, -RZ, R18.H0_H0 ;  /* 0x20000012ff1d7230 */ /* 0x004fc40000004100 */
[----:B------:R-:W-:-:S03]  /*0df0*/  HADD2.F32 R18, -RZ, R18.H1_H1 ;  /* 0x30000012ff127230 */ /* 0x000fc60000004100 */
[----:B------:R-:W-:Y:S02]  /*0e00*/  FFMA.FTZ R35, R20, R29, R35 ;  /* 0x0000001d14237223 */ /* 0x000fe40000010023 */
[----:B------:R-:W0:Y:S01]  /*0e10*/  LDS R20, [R21+0x2c] ;  /* 0x00002c0015147984 */ /* 0x000e220000000800 */
[----:B------:R-:W-:-:S03]  /*0e20*/  FFMA.FTZ R23, R23, R18, R22 ;  /* 0x0000001217177223 */ /* 0x000fc60000010016 */
[----:B------:R-:W1:Y:S04]  /*0e30*/  LDS R22, [R21+0x30] ;  /* 0x0000300015167984 */ /* 0x000e680000000800 */
[----:B------:R-:W2:Y:S01]  /*0e40*/  LDS R18, [R21+0x34] ;  /* 0x0000340015127984 */ /* 0x000ea20000000800 */
[----:B---3--:R-:W-:-:S05]  /*0e50*/  HADD2.F32 R29, -RZ, R24.H0_H0 ;  /* 0x20000018ff1d7230 */ /* 0x008fca0000004100 */
[----:B------:R-:W-:Y:S02]  /*0e60*/  FFMA.FTZ R35, R34, R29, R35 ;  /* 0x0000001d22237223 */ /* 0x000fe40000010023 */
[----:B------:R3:W2:Y:S01]  /*0e70*/  LDS R29, [R21+0x38] ;  /* 0x00003800151d7984 */ /* 0x0006a20000000800 */
[----:B------:R-:W-:-:S05]  /*0e80*/  HADD2.F32 R24, -RZ, R24.H1_H1 ;  /* 0x30000018ff187230 */ /* 0x000fca0000004100 */
[----:B------:R-:W-:Y:S01]  /*0e90*/  FFMA.FTZ R8, R8, R24, R23 ;  /* 0x0000001808087223 */ /* 0x000fe20000010017 */
[--C-:B------:R-:W-:Y:S02]  /*0ea0*/  HADD2.F32 R24, -RZ, R9.reuse.H0_H0 ;  /* 0x20000009ff187230 */ /* 0x100fe40000004100 */
[----:B------:R-:W-:Y:S02]  /*0eb0*/  HADD2.F32 R9, -RZ, R9.H1_H1 ;  /* 0x30000009ff097230 */ /* 0x000fe40000004100 */
[--C-:B----4-:R-:W-:Y:S02]  /*0ec0*/  HADD2.F32 R23, -RZ, R27.reuse.H0_H0 ;  /* 0x2000001bff177230 */ /* 0x110fe40000004100 */
[----:B------:R-:W-:-:S03]  /*0ed0*/  HADD2.F32 R27, -RZ, R27.H1_H1 ;  /* 0x3000001bff1b7230 */ /* 0x000fc60000004100 */
[----:B------:R-:W-:Y:S01]  /*0ee0*/  FFMA.FTZ R23, R24, R23, R35 ;  /* 0x0000001718177223 */ /* 0x000fe20000010023 */
[--C-:B0-----:R-:W-:Y:S02]  /*0ef0*/  HADD2.F32 R24, -RZ, R20.reuse.H0_H0 ;  /* 0x20000014ff187230 */ /* 0x101fe40000004100 */
[----:B------:R-:W-:Y:S01]  /*0f00*/  FFMA.FTZ R8, R9, R27, R8 ;  /* 0x0000001b09087223 */ /* 0x000fe20000010008 */
[----:B------:R-:W-:Y:S02]  /*0f10*/  HADD2.F32 R9, -RZ, R20.H1_H1 ;  /* 0x30000014ff097230 */ /* 0x000fe40000004100 */
[--C-:B------:R-:W-:Y:S02]  /*0f20*/  HADD2.F32 R20, -RZ, R25.reuse.H0_H0 ;  /* 0x20000019ff147230 */ /* 0x100fe40000004100 */
[----:B------:R-:W-:-:S03]  /*0f30*/  HADD2.F32 R25, -RZ, R25.H1_H1 ;  /* 0x30000019ff197230 */ /* 0x000fc60000004100 */
[----:B------:R-:W-:Y:S01]  /*0f40*/  FFMA.FTZ R20, R24, R20, R23 ;  /* 0x0000001418147223 */ /* 0x000fe20000010017 */
[----:B------:R-:W-:Y:S02]  /*0f50*/  HADD2.F32 R23, -RZ, R30.H0_H0 ;  /* 0x2000001eff177230 */ /* 0x000fe40000004100 */
[----:B------:R-:W-:Y:S01]  /*0f60*/  FFMA.FTZ R8, R9, R25, R8 ;  /* 0x0000001909087223 */ /* 0x000fe20000010008 */
[--C-:B-1----:R-:W-:Y:S02]  /*0f70*/  HADD2.F32 R9, -RZ, R22.reuse.H0_H0 ;  /* 0x20000016ff097230 */ /* 0x102fe40000004100 */
[----:B---3--:R-:W-:Y:S02]  /*0f80*/  HADD2.F32 R21, -RZ, R22.H1_H1 ;  /* 0x30000016ff157230 */ /* 0x008fe40000004100 */
[----:B--2---:R-:W-:Y:S02]  /*0f90*/  HADD2.F32 R22, -RZ, R18.H0_H0 ;  /* 0x20000012ff167230 */ /* 0x004fe40000004100 */
[----:B------:R-:W-:Y:S01]  /*0fa0*/  FFMA.FTZ R9, R9, R23, R20 ;  /* 0x0000001709097223 */ /* 0x000fe20000010014 */
[----:B------:R-:W-:-:S02]  /*0fb0*/  HADD2.F32 R24, -RZ, R28.H0_H0 ;  /* 0x2000001cff187230 */ /* 0x000fc40000004100 */
[----:B------:R-:W-:Y:S02]  /*0fc0*/  HADD2.F32 R30, -RZ, R30.H1_H1 ;  /* 0x3000001eff1e7230 */ /* 0x000fe40000004100 */
[----:B------:R-:W-:Y:S02]  /*0fd0*/  HADD2.F32 R28, -RZ, R28.H1_H1 ;  /* 0x3000001cff1c7230 */ /* 0x000fe40000004100 */
[----:B------:R-:W-:Y:S01]  /*0fe0*/  FFMA.FTZ R22, R22, R24, R9 ;  /* 0x0000001816167223 */ /* 0x000fe20000010009 */
[----:B------:R-:W-:Y:S02]  /*0ff0*/  HADD2.F32 R9, -RZ, R18.H1_H1 ;  /* 0x30000012ff097230 */ /* 0x000fe40000004100 */
[----:B------:R-:W-:Y:S01]  /*1000*/  FFMA.FTZ R8, R21, R30, R8 ;  /* 0x0000001e15087223 */ /* 0x000fe20000010008 */
[----:B------:R-:W-:Y:S02]  /*1010*/  VIADD R20, R26, 0x7 ;  /* 0x000000071a147836 */ /* 0x000fe40000000000 */
[----:B------:R-:W-:-:S02]  /*1020*/  HADD2.F32 R19, -RZ, R29.H0_H0 ;  /* 0x2000001dff137230 */ /* 0x000fc40000004100 */
[----:B------:R-:W-:Y:S01]  /*1030*/  FFMA.FTZ R8, R9, R28, R8 ;  /* 0x0000001c09087223 */ /* 0x000fe20000010008 */
[----:B------:R-:W-:Y:S01]  /*1040*/  HADD2.F32 R18, -RZ, R31.H0_H0 ;  /* 0x2000001fff127230 */ /* 0x000fe20000004100 */
[----:B------:R-:W-:Y:S01]  /*1050*/  SHF.R.S32.HI R9, RZ, 0x1f, R20 ;  /* 0x0000001fff097819 */ /* 0x000fe20000011414 */
[----:B------:R-:W-:Y:S02]  /*1060*/  HADD2.F32 R29, -RZ, R29.H1_H1 ;  /* 0x3000001dff1d7230 */ /* 0x000fe40000004100 */
[----:B------:R-:W-:Y:S02]  /*1070*/  HADD2.F32 R31, -RZ, R31.H1_H1 ;  /* 0x3000001fff1f7230 */ /* 0x000fe40000004100 */
[----:B------:R-:W-:Y:S01]  /*1080*/  FFMA.FTZ R18, R19, R18, R22 ;  /* 0x0000001213127223 */ /* 0x000fe20000010016 */
[----:B------:R-:W-:Y:S02]  /*1090*/  LEA.HI R9, R9, R20, RZ, 0x3 ;  /* 0x0000001409097211 */ /* 0x000fe400078f18ff */
[----:B------:R-:W-:-:S02]  /*10a0*/  FFMA.FTZ R29, R29, R31, R8 ;  /* 0x0000001f1d1d7223 */ /* 0x000fc40000010008 */
[----:B------:R-:W-:Y:S02]  /*10b0*/  SHF.R.S32.HI R21, RZ, 0x3, R9 ;  /* 0x00000003ff157819 */ /* 0x000fe40000011409 */
[----:B------:R-:W-:Y:S01]  /*10c0*/  FADD.FTZ R18, R18, R29 ;  /* 0x0000001d12127221 */ /* 0x000fe20000010000 */
[----:B------:R-:W-:Y:S06]  /*10d0*/  BRA.DIV UR4, `(.L_x_22381) ;  /* 0x0000002e04b47947 */ /* 0x000fec000b800000 */
[----:B------:R-:W0:Y:S02]  /*10e0*/  SHFL.BFLY PT, R9, R18, 0x2, 0x1f ;  /* 0x0c401f0012097f89 */ /* 0x000e2400000e0000 */
[----:B0-----:R-:W-:-:S05]  /*10f0*/  FADD.FTZ R9, R18, R9 ;  /* 0x0000000912097221 */ /* 0x001fca0000010000 */
[----:B------:R0:W1:Y:S02]  /*1100*/  SHFL.BFLY PT, R8, R9, 0x1, 0x1f ;  /* 0x0c201f0009087f89 */ /* 0x00006400000e0000 */
.L_x_22428:
[----:B------:R-:W-:Y:S01]  /*1110*/  IADD3 R18, PT, PT, R16, 0x1, RZ ;  /* 0x0000000110127810 */ /* 0x000fe20007ffe0ff */
[----:B-1----:R-:W-:Y:S01]  /*1120*/  FADD.FTZ R8, R9, R8 ;  /* 0x0000000809087221 */ /* 0x002fe20000010000 */
[----:B0-----:R-:W-:Y:S01]  /*1130*/  @!P2 VIADD R9, R17, 0xffffffff ;  /* 0xffffffff1109a836 */ /* 0x001fe20000000000 */
        /* <DEDUP_REMOVED lines=17> */
.L_x_22380:
[----:B------:R-:W-:Y:S05]  /*1250*/  BSYNC B0 ;  /* 0x0000000000007941 */ /* 0x000fea0003800000 */
.L_x_22379:
[----:B------:R-:W0:Y:S01]  /*1260*/  S2R R2, SR_TID.X ;  /* 0x0000000000027919 */ /* 0x000e220000002100 */
[----:B------:R-:W-:Y:S01]  /*1270*/  IADD3 R18, PT, PT, R26, 0x7, RZ ;  /* 0x000000071a127810 */ /* 0x000fe20007ffe0ff */
[----:B------:R-:W-:-:S03]  /*1280*/  UMOV UR4, 0xffffffff ;  /* 0xffffffff00047882 */ /* 0x000fc60000000000 */
        /* <DEDUP_REMOVED lines=9> */
[----:B------:R0:W1:Y:S02]  /*1320*/  SHFL.BFLY PT, R12, R9, 0x4, 0x1f ;  /* 0x0c801f00090c7f89 */ /* 0x00006400000e0000 */
.L_x_22433:
        /* <DEDUP_REMOVED lines=9> */
[----:B------:R-:W-:Y:S01]  /*13c0*/  IMAD.MOV.U32 R13, RZ, RZ, -0x800001 ;  /* 0xff7fffffff0d7424 */ /* 0x000fe200078e00ff */
[----:B------:R-:W-:Y:S01]  /*13d0*/  LEA R11, R0, R11, 0x2 ;  /* 0x0000000b000b7211 */ /* 0x000fe200078e10ff */
        /* <DEDUP_REMOVED lines=29> */
.L_x_22388:
        /* <DEDUP_REMOVED lines=11> */
.L_x_22387:
[----:B------:R-:W-:Y:S05]  /*1660*/  BSYNC.RECONVERGENT B1 ;  /* 0x0000000000017941 */ /* 0x000fea0003800200 */
.L_x_22386:
        /* <DEDUP_REMOVED lines=12> */
.L_x_22391:
        /* <DEDUP_REMOVED lines=100> */
.L_x_22390:
[----:B------:R-:W-:Y:S05]  /*1d70*/  BSYNC.RECONVERGENT B1 ;  /* 0x0000000000017941 */ /* 0x000fea0003800200 */
.L_x_22389:
        /* <DEDUP_REMOVED lines=55> */
.L_x_22393:
[----:B------:R-:W-:Y:S05]  /*20f0*/  BSYNC.RECONVERGENT B1 ;  /* 0x0000000000017941 */ /* 0x000fea0003800200 */
.L_x_22392:
        /* <DEDUP_REMOVED lines=26> */
.L_x_22385:
[----:B------:R-:W-:Y:S05]  /*22a0*/  BSYNC.RECONVERGENT B0 ;  /* 0x0000000000007941 */ /* 0x000fea0003800200 */
.L_x_22384:
        /* <DEDUP_REMOVED lines=39> */
.L_x_22398:
[----:B------:R-:W0:Y:S01]  /*2520*/  LDS R11, [R13] ;  /* 0x000000000d0b7984 */ /* 0x000e220000000800 */
[----:B------:R-:W-:-:S05]  /*2530*/  VIADD R14, R14, 0x1 ;  /* 0x000000010e0e7836 */ /* 0x000fca0000000000 */
[----:B------:R-:W-:Y:S01]  /*2540*/  ISETP.NE.AND P0, PT, R14, RZ, PT ;  /* 0x000000ff0e00720c */ /* 0x000fe20003f05270 */
[----:B0-----:R-:W-:-:S05]  /*2550*/  FMUL.FTZ R16, R11, R8 ;  /* 0x000000080b107220 */ /* 0x001fca0000410000 */
[----:B------:R0:W-:Y:S02]  /*2560*/  STS [R13], R16 ;  /* 0x000000100d007388 */ /* 0x0001e40000000800 */
[----:B0-----:R-:W-:-:S05]  /*2570*/  IADD3 R13, PT, PT, R13, 0x200, RZ ;  /* 0x000002000d0d7810 */ /* 0x001fca0007ffe0ff */
[----:B------:R-:W-:Y:S05]  /*2580*/  @P0 BRA `(.L_x_22398) ;  /* 0xfffffffc00e40947 */ /* 0x000fea000383ffff */
.L_x_22397:
[----:B------:R-:W-:Y:S05]  /*2590*/  BSYNC.RECONVERGENT B1 ;  /* 0x0000000000017941 */ /* 0x000fea0003800200 */
.L_x_22396:
        /* <DEDUP_REMOVED lines=12> */
.L_x_22401:
        /* <DEDUP_REMOVED lines=52> */
.L_x_22400:
[----:B------:R-:W-:Y:S05]  /*29a0*/  BSYNC.RECONVERGENT B1 ;  /* 0x0000000000017941 */ /* 0x000fea0003800200 */
.L_x_22399:
        /* <DEDUP_REMOVED lines=31> */
.L_x_22403:
[----:B------:R-:W-:Y:S05]  /*2ba0*/  BSYNC.RECONVERGENT B1 ;  /* 0x0000000000017941 */ /* 0x000fea0003800200 */
.L_x_22402:
        /* <DEDUP_REMOVED lines=14> */
.L_x_22395:
[----:B------:R-:W-:Y:S05]  /*2c90*/  BSYNC.RECONVERGENT B0 ;  /* 0x0000000000007941 */ /* 0x000fea0003800200 */
.L_x_22394:
        /* <DEDUP_REMOVED lines=9> */
[----:B------:R-:W-:Y:S01]  /*2d30*/  IMAD.MOV.U32 R9, RZ, RZ, RZ ;  /* 0x000000ffff097224 */ /* 0x000fe200078e00ff */
[----:B------:R-:W-:Y:S01]  /*2d40*/  IADD3 R10, PT, PT, R10, 0x110, RZ ;  /* 0x000001100a0a7810 */ /* 0x000fe20007ffe0ff */
[----:B------:R-:W0:Y:S01]  /*2d50*/  LDCU UR8, c[0x0][0x3d0] ;  /* 0x00007a00ff0877ac */ /* 0x000e220008000800 */
[----:B------:R-:W-:Y:S01]  /*2d60*/  LOP3.LUT R8, R8, 0x7c, RZ, 0xc0, !PT ;  /* 0x0000007c08087812 */ /* 0x000fe200078ec0ff */
[----:B------:R-:W-:Y:S01]  /*2d70*/  HFMA2 R25, -RZ, RZ, 0, 0 ;  /* 0x00000000ff197431 */ /* 0x000fe200000001ff */
[----:B------:R-:W-:Y:S01]  /*2d80*/  LEA R10, R7, R10, 0x18 ;  /* 0x0000000a070a7211 */ /* 0x000fe200078ec0ff */
[----:B------:R-:W1:Y:S01]  /*2d90*/  LDCU.64 UR10, c[0x0][0x3a8] ;  /* 0x00007500ff0a77ac */ /* 0x000e620008000a00 */
[----:B------:R-:W-:Y:S02]  /*2da0*/  SHF.R.S32.HI R18, RZ, 0x3, R18 ;  /* 0x00000003ff127819 */ /* 0x000fe40000011412 */
[C---:B------:R-:W-:Y:S01]  /*2db0*/  IADD3 R7, PT, PT, R3.reuse, 0x1, RZ ;  /* 0x0000000103077810 */ /* 0x040fe20007ffe0ff */
[C---:B------:R-:W-:Y:S01]  /*2dc0*/  IMAD R21, R3.reuse, 0x20, R10 ;  /* 0x0000002003157824 */ /* 0x040fe200078e020a */
[----:B------:R-:W-:-:S02]  /*2dd0*/  LEA R19, R3, 0x3, 0x3 ;  /* 0x0000000303137811 */ /* 0x000fc400078e18ff */
[----:B------:R-:W-:Y:S01]  /*2de0*/  IADD3 R20, PT, PT, R3, -R18, RZ ;  /* 0x8000001203147210 */ /* 0x000fe20007ffe0ff */
[----:B------:R-:W-:Y:S02]  /*2df0*/  VIADD R21, R21, 0x10 ;  /* 0x0000001015157836 */ /* 0x000fe40000000000 */
[----:B----4-:R-:W-:-:S04]  /*2e00*/  IMAD R11, R6, UR12, RZ ;  /* 0x0000000c060b7c24 */ /* 0x010fc8000f8e02ff */
[----:B------:R-:W-:-:S04]  /*2e10*/  IMAD.WIDE R8, R11, 0x4, R8 ;  /* 0x000000040b087825 */ /* 0x000fc800078e0208 */
[----:B0-----:R-:W-:Y:S01]  /*2e20*/  IMAD R32, R32, UR8, RZ ;  /* 0x0000000820207c24 */ /* 0x001fe2000f8e02ff */
[----:B-1----:R-:W-:-:S04]  /*2e30*/  IADD3 R16, P0, PT, R8, UR10, RZ ;  /* 0x0000000a08107c10 */ /* 0x002fc8000ff1e0ff */
[----:B------:R-:W-:Y:S02]  /*2e40*/  IADD3.X R17, PT, PT, R9, UR11, RZ, P0, !PT ;  /* 0x0000000b09117c10 */ /* 0x000fe400087fe4ff */
[----:B------:R-:W-:-:S07]  /*2e50*/  SHF.R.S32.HI R33, RZ, 0x1f, R32 ;  /* 0x0000001fff217819 */ /* 0x000fce0000011420 */
.L_x_22416:
        /* <DEDUP_REMOVED lines=10> */
[----:B------:R-:W-:Y:S01]  /*2f00*/  BSSY.RECONVERGENT B1, `(.L_x_22406) ;  /* 0x0000024000017945 */ /* 0x000fe20003800200 */
[----:B------:R-:W-:Y:S01]  /*2f10*/  MOV R28, R14 ;  /* 0x0000000e001c7202 */ /* 0x000fe20000000f00 */
[----:B------:R-:W-:Y:S01]  /*2f20*/  VIADD R27, R19, 0xfffffffd ;  /* 0xfffffffd131b7836 */ /* 0x000fe20000000000 */
[----:B------:R-:W-:Y:S01]  /*2f30*/  ISETP.NE.AND P0, PT, R20, -0x1, PT ;  /* 0xffffffff1400780c */ /* 0x000fe20003f05270 */
[----:B------:R1:W5:-:S12]  /*2f40*/  LDG.E.128.CONSTANT R12, desc[UR6][R34.64] ;  /* 0x00000006220c7981 */ /* 0x000358000c1e9d00 */
[----:B-1--4-:R-:W-:Y:S05]  /*2f50*/  @P0 BRA `(.L_x_22407) ;  /* 0x0000000000780947 */ /* 0x012fea0003800000 */
        /* <DEDUP_REMOVED lines=30> */
.L_x_22407:
[----:B------:R-:W-:Y:S05]  /*3140*/  BSYNC.RECONVERGENT B1 ;  /* 0x0000000000017941 */ /* 0x000fea0003800200 */
.L_x_22406:
[----:B------:R-:W-:Y:S01]  /*3150*/  F2FP.F16.F32.PACK_AB R31, R9, R8 ;  /* 0x00000008091f723e */ /* 0x000fe200000000ff */
[----:B-----5:R-:W-:Y:S01]  /*3160*/  HMUL2 R13, R28, R13 ;  /* 0x0000000d1c0d7232 */ /* 0x020fe20000000000 */
[----:B------:R-:W-:Y:S02]  /*3170*/  F2FP.F16.F32.PACK_AB R30, R11, R10 ;  /* 0x0000000a0b1e723e */ /* 0x000fe400000000ff */
[----:B------:R0:W5:Y:S01]  /*3180*/  LDG.E.128.CONSTANT R8, desc[UR6][R34.64+0x200] ;  /* 0x0002000622087981 */ /* 0x000162000c1e9d00 */
[----:B------:R-:W-:-:S04]  /*3190*/  HFMA2 R13, R29, R12, R13 ;  /* 0x0000000c1d0d7231 */ /* 0x000fc8000000000d */
[----:B------:R-:W-:-:S04]  /*31a0*/  HFMA2 R13, R31, R14, R13 ;  /* 0x0000000e1f0d7231 */ /* 0x000fc8000000000d */
[----:B------:R-:W-:Y:S01]  /*31b0*/  HFMA2 R13, R30, R15, R13 ;  /* 0x0000000f1e0d7231 */ /* 0x000fe2000000000d */
[----:B------:R-:W-:Y:S04]  /*31c0*/  BSSY.RECONVERGENT B1, `(.L_x_22408) ;  /* 0x0000023000017945 */ /* 0x000fe80003800200 */
[--C-:B------:R-:W-:Y:S02]  /*31d0*/  HADD2.F32 R36, -RZ, R13.reuse.H0_H0 ;  /* 0x2000000dff247230 */ /* 0x100fe40000004100 */
[----:B------:R-:W-:-:S05]  /*31e0*/  HADD2.F32 R13, -RZ, R13.H1_H1 ;  /* 0x3000000dff0d7230 */ /* 0x000fca0000004100 */
[----:B------:R-:W-:Y:S01]  /*31f0*/  FADD.FTZ R36, R36, R13 ;  /* 0x0000000d24247221 */ /* 0x000fe20000010000 */
[----:B0-----:R-:W-:Y:S06]  /*3200*/  @P0 BRA `(.L_x_22409) ;  /* 0x0000000000780947 */ /* 0x001fec0003800000 */
        /* <DEDUP_REMOVED lines=30> */
.L_x_22409:
[----:B------:R-:W-:Y:S05]  /*33f0*/  BSYNC.RECONVERGENT B1 ;  /* 0x0000000000017941 */ /* 0x000fea0003800200 */
.L_x_22408:
[----:B------:R0:W5:Y:S02]  /*3400*/  LDG.E.128.CONSTANT R12, desc[UR6][R34.64+0x400] ;  /* 0x00040006220c7981 */ /* 0x000164000c1e9d00 */
[----:B-----5:R-:W-:Y:S01]  /*3410*/  HMUL2 R9, R28, R9 ;  /* 0x000000091c097232 */ /* 0x020fe20000000000 */
[----:B------:R-:W-:Y:S01]  /*3420*/  BSSY.RECONVERGENT B1, `(.L_x_22410) ;  /* 0x0000024000017945 */ /* 0x000fe20003800200 */
[----:B------:R-:W-:Y:S02]  /*3430*/  FADD.FTZ R25, R36, R25 ;  /* 0x0000001924197221 */ /* 0x000fe40000010000 */
[----:B------:R-:W-:-:S04]  /*3440*/  HFMA2 R9, R29, R8, R9 ;  /* 0x000000081d097231 */ /* 0x000fc80000000009 */
[----:B------:R-:W-:-:S04]  /*3450*/  HFMA2 R9, R31, R10, R9 ;  /* 0x0000000a1f097231 */ /* 0x000fc80000000009 */
[----:B------:R-:W-:Y:S01]  /*3460*/  HFMA2 R11, R30, R11, R9 ;  /* 0x0000000b1e0b7231 */ /* 0x000fe20000000009 */
[----:B0-----:R-:W-:Y:S06]  /*3470*/  @P0 BRA `(.L_x_22411) ;  /* 0x0000000000780947 */ /* 0x001fec0003800000 */
        /* <DEDUP_REMOVED lines=30> */
.L_x_22411:
[----:B------:R-:W-:Y:S05]  /*3660*/  BSYNC.RECONVERGENT B1 ;  /* 0x0000000000017941 */ /* 0x000fea0003800200 */
.L_x_22410:
[----:B------:R-:W-:Y:S01]  /*3670*/  HMUL2 R13, R28, R13 ;  /* 0x0000000d1c0d7232 */ /* 0x000fe20000000000 */
[----:B------:R-:W-:Y:S01]  /*3680*/  ISETP.GT.U32.AND P1, PT, R0, 0x17, PT ;  /* 0x000000170000780c */ /* 0x000fe20003f24070 */
[----:B------:R-:W-:Y:S01]  /*3690*/  HADD2.F32 R8, -RZ, R11.H0_H0 ;  /* 0x2000000bff087230 */ /* 0x000fe20000004100 */
[----:B------:R-:W-:Y:S01]  /*36a0*/  BSSY.RECONVERGENT B1, `(.L_x_22412) ;  /* 0x0000036000017945 */ /* 0x000fe20003800200 */
[----:B------:R-:W-:Y:S02]  /*36b0*/  HFMA2 R13, R29, R12, R13 ;  /* 0x0000000c1d0d7231 */ /* 0x000fe4000000000d */
[----:B------:R-:W-:Y:S02]  /*36c0*/  HADD2.F32 R11, -RZ, R11.H1_H1 ;  /* 0x3000000bff0b7230 */ /* 0x000fe40000004100 */
[----:B------:R-:W-:-:S03]  /*36d0*/  HFMA2 R13, R31, R14, R13 ;  /* 0x0000000e1f0d7231 */ /* 0x000fc6000000000d */
[----:B------:R-:W-:Y:S01]  /*36e0*/  FADD.FTZ R11, R8, R11 ;  /* 0x0000000b080b7221 */ /* 0x000fe20000010000 */
[----:B------:R-:W-:-:S03]  /*36f0*/  HFMA2 R13, R30, R15, R13 ;  /* 0x0000000f1e0d7231 */ /* 0x000fc6000000000d */
[----:B------:R-:W-:Y:S02]  /*3700*/  FADD.FTZ R24, R11, R24 ;  /* 0x000000180b187221 */ /* 0x000fe40000010000 */
[--C-:B------:R-:W-:Y:S02]  /*3710*/  HADD2.F32 R9, -RZ, R13.reuse.H0_H0 ;  /* 0x2000000dff097230 */ /* 0x100fe40000004100 */
[----:B------:R-:W-:-:S05]  /*3720*/  HADD2.F32 R10, -RZ, R13.H1_H1 ;  /* 0x3000000dff0a7230 */ /* 0x000fca0000004100 */
[----:B------:R-:W-:-:S04]  /*3730*/  FADD.FTZ R10, R9, R10 ;  /* 0x0000000a090a7221 */ /* 0x000fc80000010000 */
[----:B------:R-:W-:Y:S01]  /*3740*/  FADD.FTZ R23, R10, R23 ;  /* 0x000000170a177221 */ /* 0x000fe20000010000 */
[----:B------:R-:W-:Y:S06]  /*3750*/  @P1 BRA `(.L_x_22413) ;  /* 0x0000000000a81947 */ /* 0x000fec0003800000 */
[----:B------:R0:W5:Y:S01]  /*3760*/  LDG.E.128.CONSTANT R8, desc[UR6][R34.64+0x600] ;  /* 0x0006000622087981 */ /* 0x000162000c1e9d00 */
[----:B------:R-:W-:Y:S04]  /*3770*/  BSSY.RECONVERGENT B2, `(.L_x_22414) ;  /* 0x0000020000027945 */ /* 0x000fe80003800200 */
[----:B------:R-:W-:Y:S05]  /*3780*/  @P0 BRA `(.L_x_22415) ;  /* 0x0000000000780947 */ /* 0x000fea0003800000 */
[C---:B------:R-:W-:Y:S02]  /*3790*/  IADD3 R13, PT, PT, R19.reuse, -0x2, RZ ;  /* 0xfffffffe130d7810 */ /* 0x040fe40007ffe0ff */
[----:B------:R-:W-:Y:S02]  /*37a0*/  IADD3 R15, PT, PT, R19, -0x1, RZ ;  /* 0xffffffff130f7810 */ /* 0x000fe40007ffe0ff */
[-C--:B------:R-:W-:Y:S01]  /*37b0*/  ISETP.GE.AND P2, PT, R13, R26.reuse, PT ;  /* 0x0000001a0d00720c */ /* 0x080fe20003f46270 */
[----:B------:R-:W-:Y:S01]  /*37c0*/  VIADD R13, R19, 0x4 ;  /* 0x00000004130d7836 */ /* 0x000fe20000000000 */
[-C--:B------:R-:W-:Y:S02]  /*37d0*/  ISETP.GE.AND P6, PT, R27, R26.reuse, PT ;  /* 0x0000001a1b00720c */ /* 0x080fe40003fc6270 */
[----:B------:R-:W-:Y:S01]  /*37e0*/  ISETP.GE.AND P5, PT, R15, R26, PT ;  /* 0x0000001a0f00720c */ /* 0x000fe20003fa6270 */
[C---:B------:R-:W-:Y:S01]  /*37f0*/  VIADD R15, R19.reuse, 0x1 ;  /* 0x00000001130f7836 */ /* 0x040fe20000000000 */
[----:B------:R-:W-:-:S02]  /*3800*/  IADD3 R27, PT, PT, R19, 0x2, RZ ;  /* 0x00000002131b7810 */ /* 0x000fc40007ffe0ff */
[----:B0-----:R-:W-:Y:S02]  /*3810*/  IADD3 R35, PT, PT, R19, 0x3, RZ ;  /* 0x0000000313237810 */ /* 0x001fe40007ffe0ff */
[C---:B-----5:R-:W-:Y:S02]  /*3820*/  PRMT R12, R8.reuse, 0x7632, R12 ;  /* 0x00007632080c7816 */ /* 0x060fe4000000000c */
        /* <DEDUP_REMOVED lines=20> */
.L_x_22415:
[----:B------:R-:W-:Y:S05]  /*3970*/  BSYNC.RECONVERGENT B2 ;  /* 0x0000000000027941 */ /* 0x000fea0003800200 */
.L_x_22414:
        /* <DEDUP_REMOVED lines=8> */
.L_x_22413:
[----:B------:R-:W-:Y:S05]  /*3a00*/  BSYNC.RECONVERGENT B1 ;  /* 0x0000000000017941 */ /* 0x000fea0003800200 */
.L_x_22412:
[C---:B------:R-:W-:Y:S01]  /*3a10*/  IADD3 R9, PT, PT, R7.reuse, 0x3, RZ ;  /* 0x0000000307097810 */ /* 0x040fe20007ffe0ff */
[----:B------:R-:W-:Y:S01]  /*3a20*/  VIADD R7, R7, 0x4 ;  /* 0x0000000407077836 */ /* 0x000fe20000000000 */
[----:B------:R-:W-:Y:S02]  /*3a30*/  IADD3 R16, P1, PT, R16, 0x10, RZ ;  /* 0x0000001010107810 */ /* 0x000fe40007f3e0ff */
[----:B------:R-:W-:Y:S02]  /*3a40*/  ISETP.GE.AND P0, PT, R9, R18, PT ;  /* 0x000000120900720c */ /* 0x000fe40003f06270 */
[----:B------:R-:W-:Y:S01]  /*3a50*/  IADD3 R20, PT, PT, R20, 0x4, RZ ;  /* 0x0000000414147810 */ /* 0x000fe20007ffe0ff */
[----:B------:R-:W-:Y:S01]  /*3a60*/  IMAD.X R17, RZ, RZ, R17, P1 ;  /* 0x000000ffff117224 */ /* 0x000fe200008e0611 */
[----:B------:R-:W-:Y:S02]  /*3a70*/  IADD3 R19, PT, PT, R19, 0x20, RZ ;  /* 0x0000002013137810 */ /* 0x000fe40007ffe0ff */
[----:B------:R-:W-:-:S07]  /*3a80*/  IADD3 R21, PT, PT, R21, 0x80, RZ ;  /* 0x0000008015157810 */ /* 0x000fce0007ffe0ff */
[----:B------:R-:W-:Y:S05]  /*3a90*/  @!P0 BRA `(.L_x_22416) ;  /* 0xfffffff000f08947 */ /* 0x000fea000383ffff */
.L_x_22405:
[----:B--23--:R-:W-:Y:S05]  /*3aa0*/  BSYNC.RECONVERGENT B0 ;  /* 0x0000000000007941 */ /* 0x00cfea0003800200 */
.L_x_22404:
[----:B------:R-:W2:Y:S01]  /*3ab0*/  S2UR UR5, SR_CgaCtaId ;  /* 0x00000000000579c3 */ /* 0x000ea20000008800 */
[----:B------:R-:W-:Y:S01]  /*3ac0*/  LOP3.LUT R7, R2, 0x3c0, RZ, 0xc0, !PT ;  /* 0x000003c002077812 */ /* 0x000fe200078ec0ff */
[----:B------:R-:W-:Y:S01]  /*3ad0*/  UMOV UR4, 0x400 ;  /* 0x0000040000047882 */ /* 0x000fe20000000000 */
[----:B------:R-:W-:Y:S01]  /*3ae0*/  IMAD R3, R3, 0x78, R0 ;  /* 0x0000007803037824 */ /* 0x000fe200078e0200 */
[----:B------:R-:W-:-:S04]  /*3af0*/  UIADD3 UR4, UPT, UPT, UR4, 0x110, URZ ;  /* 0x0000011004047890 */ /* 0x000fc8000fffe0ff */
[----:B------:R-:W-:Y:S01]  /*3b00*/  BAR.SYNC.DEFER_BLOCKING 0x0 ;  /* 0x0000000000007b1d */ /* 0x000fe20000010000 */
[----:B------:R-:W-:Y:S02]  /*3b10*/  ISETP.NE.AND P1, PT, R7, 0x40, PT ;  /* 0x000000400700780c */ /* 0x000fe40003f25270 */
[C---:B------:R-:W-:Y:S02]  /*3b20*/  ISETP.GT.U32.AND P2, PT, R2.reuse, 0x3f, PT ;  /* 0x0000003f0200780c */ /* 0x040fe40003f44070 */
[C---:B01----:R-:W-:Y:S01]  /*3b30*/  LOP3.LUT R8, R2.reuse, 0x3e0, RZ, 0xc0, !PT ;  /* 0x000003e002087812 */ /* 0x043fe200078ec0ff */
        /* <DEDUP_REMOVED lines=11> */
.L_x_22418:
[----:B------:R-:W-:Y:S05]  /*3bf0*/  BSYNC.RECONVERGENT B0 ;  /* 0x0000000000007941 */ /* 0x000fea0003800200 */
.L_x_22417:
        /* <DEDUP_REMOVED lines=12> */
.L_x_22420:
[----:B------:R-:W-:Y:S05]  /*3cc0*/  BSYNC.RECONVERGENT B0 ;  /* 0x0000000000007941 */ /* 0x000fea0003800200 */
.L_x_22419:
        /* <DEDUP_REMOVED lines=8> */
.L_x_22422:
[----:B------:R-:W-:Y:S05]  /*3d50*/  BSYNC.RECONVERGENT B0 ;  /* 0x0000000000007941 */ /* 0x000fea0003800200 */
.L_x_22421:
        /* <DEDUP_REMOVED lines=12> */
.L_x_22424:
[----:B------:R-:W-:Y:S05]  /*3e20*/  BSYNC.RECONVERGENT B0 ;  /* 0x0000000000007941 */ /* 0x000fea0003800200 */
.L_x_22423:
[----:B------:R-:W-:Y:S06]  /*3e30*/  BAR.SYNC.DEFER_BLOCKING 0x0 ;  /* 0x0000000000007b1d */ /* 0x000fec0000010000 */
[----:B------:R-:W-:Y:S05]  /*3e40*/  @P0 EXIT ;  /* 0x000000000000094d */ /* 0x000fea0003800000 */
[----:B------:R-:W2:Y:S01]  /*3e50*/  S2UR UR4, SR_CTAID.Z ;  /* 0x00000000000479c3 */ /* 0x000ea20000002700 */
[----:B------:R-:W3:Y:S01]  /*3e60*/  LDCU UR5, c[0x0][0x378] ;  /* 0x00006f00ff0577ac */ /* 0x000ee20008000800 */
[----:B------:R-:W-:Y:S01]  /*3e70*/  IMAD R4, R6, R4, R5 ;  /* 0x0000000406047224 */ /* 0x000fe200078e0205 */
[----:B01----:R-:W-:Y:S01]  /*3e80*/  F2FP.F16.F32.PACK_AB R24, R24, R25 ;  /* 0x000000191818723e */ /* 0x003fe200000000ff */
[----:B------:R-:W0:Y:S01]  /*3e90*/  LDCU.64 UR8, c[0x0][0x380] ;  /* 0x00007000ff0877ac */ /* 0x000e220008000a00 */
[----:B------:R-:W-:Y:S01]  /*3ea0*/  F2FP.F16.F32.PACK_AB R23, RZ, R23 ;  /* 0x00000017ff17723e */ /* 0x000fe200000000ff */
[----:B---3--:R-:W-:-:S04]  /*3eb0*/  IMAD R4, R4, UR5, RZ ;  /* 0x0000000504047c24 */ /* 0x008fc8000f8e02ff */
[----:B------:R-:W-:Y:S01]  /*3ec0*/  IMAD R3, R4, 0x78, RZ ;  /* 0x0000007804037824 */ /* 0x000fe200078e02ff */
[----:B--2---:R-:W-:-:S06]  /*3ed0*/  UIMAD UR4, UR4, 0x78, URZ ;  /* 0x00000078040478a4 */ /* 0x004fcc000f8e02ff */
[----:B------:R-:W-:-:S04]  /*3ee0*/  IADD3 R3, P0, P1, R0, UR4, R3 ;  /* 0x0000000400037c10 */ /* 0x000fc8000f91e003 */
[----:B------:R-:W-:Y:S02]  /*3ef0*/  IADD3.X R4, PT, PT, RZ, RZ, RZ, P0, P1 ;  /* 0x000000ffff047210 */ /* 0x000fe400007e24ff */
[----:B------:R-:W-:Y:S02]  /*3f00*/  ISETP.GT.U32.AND P1, PT, R0, 0x17, PT ;  /* 0x000000170000780c */ /* 0x000fe40003f24070 */
[C---:B0-----:R-:W-:Y:S02]  /*3f10*/  LEA R2, P0, R3.reuse, UR8, 0x1 ;  /* 0x0000000803027c11 */ /* 0x041fe4000f8008ff */
[----:B------:R-:W-:Y:S02]  /*3f20*/  PRMT R0, R24, 0x7632, R0 ;  /* 0x0000763218007816 */ /* 0x000fe40000000000 */
[----:B------:R-:W-:-:S05]  /*3f30*/  LEA.HI.X R3, R3, UR9, R4, 0x1, P0 ;  /* 0x0000000903037c11 */ /* 0x000fca00080f0c04 */
[----:B------:R0:W-:Y:S04]  /*3f40*/  STG.E.U16 desc[UR6][R2.64], R24 ;  /* 0x0000001802007986 */ /* 0x0001e8000c101506 */
[----:B------:R0:W-:Y:S04]  /*3f50*/  STG.E.U16 desc[UR6][R2.64+0x40], R0 ;  /* 0x0000400002007986 */ /* 0x0001e8000c101506 */
[----:B------:R0:W-:Y:S01]  /*3f60*/  STG.E.U16 desc[UR6][R2.64+0x80], R23 ;  /* 0x0000801702007986 */ /* 0x0001e2000c101506 */
[----:B------:R-:W-:Y:S05]  /*3f70*/  @P1 EXIT ;  /* 0x000000000000194d */ /* 0x000fea0003800000 */
[----:B0-----:R-:W-:-:S05]  /*3f80*/  F2FP.F16.F32.PACK_AB R0, RZ, R22 ;  /* 0x00000016ff00723e */ /* 0x001fca00000000ff */
[----:B------:R-:W-:Y:S01]  /*3f90*/  STG.E.U16 desc[UR6][R2.64+0xc0], R0 ;  /* 0x0000c00002007986 */ /* 0x000fe2000c101506 */
[----:B------:R-:W-:Y:S05]  /*3fa0*/  EXIT ;  /* 0x000000000000794d */ /* 0x000fea0003800000 */
.L_x_22381:
        /* <DEDUP_REMOVED lines=8> */
.L_x_22426:
[----:B------:R-:W-:Y:S05]  /*4030*/  BSYNC B1 ;  /* 0x0000000000017941 */ /* 0x000fea0003800000 */
.L_x_22425:
[----:B------:R-:W-:Y:S01]  /*4040*/  MOV R9, R20 ;  /* 0x0000001400097202 */ /* 0x000fe20000000f00 */
[----:B------:R-:W-:Y:S01]  /*4050*/  HFMA2 R23, -RZ, RZ, 0, 5.9604644775390625e-08 ;  /* 0x00000001ff177431 */ /* 0x000fe200000001ff */
[----:B------:R-:W-:Y:S01]  /*4060*/  MOV R24, 0x1f ;  /* 0x0000001f00187802 */ /* 0x000fe20000000f00 */
[----:B------:R-:W-:Y:S02]  /*4070*/  IMAD.MOV.U32 R19, RZ, RZ, -0x1 ;  /* 0xffffffffff137424 */ /* 0x000fe400078e00ff */
[----:B------:R-:W-:-:S04]  /*4080*/  FADD.FTZ R9, R18, R9 ;  /* 0x0000000912097221 */ /* 0x000fc80000010000 */
[----:B------:R-:W-:-:S07]  /*4090*/  IMAD.MOV.U32 R22, RZ, RZ, R9 ;  /* 0x000000ffff167224 */ /* 0x000fce00078e0009 */
[----:B------:R-:W-:Y:S05]  /*40a0*/  WARPSYNC.COLLECTIVE R19, `(.L_x_22427) ;  /* 0x0000000013087348 */ /* 0x000fea0003c00000 */
[----:B------:R0:W1:Y:S02]  /*40b0*/  SHFL.BFLY P3, R20, R22, R23, R24 ;  /* 0x0c00001716147389 */ /* 0x0000640000060018 */
[----:B01----:R-:W-:Y:S05]  /*40c0*/  ENDCOLLECTIVE ;  /* 0x000000000000791b */ /* 0x003fea0003800000 */
.L_x_22427:
[----:B------:R-:W-:Y:S01]  /*40d0*/  MOV R8, R20 ;  /* 0x0000001400087202 */ /* 0x000fe20000000f00 */
[----:B------:R-:W-:Y:S06]  /*40e0*/  BRA `(.L_x_22428) ;  /* 0xffffffd000087947 */ /* 0x000fec000383ffff */
.L_x_22383:
        /* <DEDUP_REMOVED lines=8> */
.L_x_22430:
[----:B------:R-:W-:Y:S05]  /*4170*/  BSYNC B0 ;  /* 0x0000000000007941 */ /* 0x000fea0003800000 */
.L_x_22429:
        /* <DEDUP_REMOVED lines=9> */
.L_x_22431:
[----:B------:R-:W-:Y:S01]  /*4210*/  HFMA2 R23, -RZ, RZ, 0, 2.384185791015625e-07 ;  /* 0x00000004ff177431 */ /* 0x000fe200000001ff */
[----:B------:R-:W-:-:S04]  /*4220*/  MOV R9, R20 ;  /* 0x0000001400097202 */ /* 0x000fc80000000f00 */
[----:B------:R-:W-:-:S05]  /*4230*/  FMNMX.FTZ R9, R8, R9, !PT ;  /* 0x0000000908097209 */ /* 0x000fca0007810000 */
[----:B------:R-:W-:-:S07]  /*4240*/  IMAD.MOV.U32 R22, RZ, RZ, R9 ;  /* 0x000000ffff167224 */ /* 0x000fce00078e0009 */
[----:B------:R-:W-:Y:S05]  /*4250*/  WARPSYNC.COLLECTIVE R19, `(.L_x_22432) ;  /* 0x0000000013087348 */ /* 0x000fea0003c00000 */
[----:B------:R0:W1:Y:S02]  /*4260*/  SHFL.BFLY P3, R20, R22, R23, R24 ;  /* 0x0c00001716147389 */ /* 0x0000640000060018 */
[----:B01----:R-:W-:Y:S05]  /*4270*/  ENDCOLLECTIVE ;  /* 0x000000000000791b */ /* 0x003fea0003800000 */
.L_x_22432:
[----:B------:R-:W-:Y:S01]  /*4280*/  MOV R12, R20 ;  /* 0x00000014000c7202 */ /* 0x000fe20000000f00 */
[----:B------:R-:W-:Y:S06]  /*4290*/  BRA `(.L_x_22433) ;  /* 0xffffffd000247947 */ /* 0x000fec000383ffff */
.L_x_22434:
        /* <DEDUP_REMOVED lines=14> */
.L_x_25989:


//--------------------- .text._ZN4vllm25paged_attention_v1_kernelIttLi112ELi8ELi128ELNS_18Fp8KVCacheDataTypeE0ELb0EEEvPT_PKS2_PKT0_S8_ifPKiSA_iPKfiiiSC_SC_iiiii --------------------------
	.section	.text._ZN4vllm25paged_attention_v1_kernelIttLi112ELi8ELi128ELNS_18Fp8KVCacheDataTypeE0ELb0EEEvPT_PKS2_PKT0_S8_ifPKiSA_iPKfiiiSC_SC_iiiii,"ax",@progbits
	.align	128
        .global         _ZN4vllm25paged_attention_v1_kernelIttLi112ELi8ELi128ELNS_18Fp8KVCacheDataTypeE0ELb0EEEvPT_PKS2_PKT0_S8_ifPKiSA_iPKfiiiSC_SC_iiiii
        .type           _ZN4vllm25paged_attention_v1_kernelIttLi112ELi8ELi128ELNS_18Fp8KVCacheDataTypeE0ELb0EEEvPT_PKS2_PKT0_S8_ifPKiSA_iPKfiiiSC_SC_iiiii,@function
        .size           _ZN4vllm25paged_attention_v1_kernelIttLi112ELi8ELi128ELNS_18Fp8KVCacheDataTypeE0ELb0EEEvPT_PKS2_PKT0_S8_ifPKiSA_iPKfiiiSC_SC_iiiii,(.L_x_25990 - _ZN4vllm25paged_attention_v1_kernelIttLi112ELi8ELi128ELNS_18Fp8KVCacheDataTypeE0ELb0EEEvPT_PKS2_PKT0_S8_ifPKiSA_iPKfiiiSC_SC_iiiii)
        .other          _ZN4vllm25paged_attention_v1_kernelIttLi112ELi8ELi128ELNS_18Fp8KVCacheDataTypeE0ELb0EEEvPT_PKS2_PKT0_S8_ifPKiSA_iPKfiiiSC_SC_iiiii,@"STO_CUDA_ENTRY STV_DEFAULT"
_ZN4vllm25paged_attention_v1_kernelIttLi112ELi8ELi128ELNS_18Fp8KVCacheDataTypeE0ELb0EEEvPT_PKS2_PKT0_S8_ifPKiSA_iPKfiiiSC_SC_iiiii:
.text._ZN4vllm25paged_attention_v1_kernelIttLi112ELi8ELi128ELNS_18Fp8KVCacheDataTypeE0ELb0EEEvPT_PKS2_PKT0_S8_ifPKiSA_iPKfiiiSC_SC_iiiii:
        /* <DEDUP_REMOVED lines=60> */
[----:B------:R-:W3:Y:S01]  /*03c0*/  S2UR UR13, SR_CgaCtaId ;  /* 0x00000000000d79c3 */ /* 0x000ee20000008800 */
[----:B------:R-:W-:Y:S02]  /*03d0*/  IABS R7, R5 ;  /* 0x0000000500077213 */ /* 0x000fe40000000000 */
[----:B0-----:R-:W-:Y:S01]  /*03e0*/  MOV R8, RZ ;  /* 0x000000ff00087202 */ /* 0x001fe20000000f00 */
[----:B-1----:R-:W-:-:S04]  /*03f0*/  IMAD.MOV R11, RZ, RZ, -R9 ;  /* 0x000000ffff0b7224 */ /* 0x002fc800078e0a09 */
        /* <DEDUP_REMOVED lines=8> */
[----:B------:R-:W-:Y:S02]  /*0480*/  ISETP.GT.U32.AND P2, PT, R14, R9, PT ;  /* 0x000000090e00720c */ /* 0x000fe40003f44070 */
[----:B------:R-:W-:Y:S01]  /*0490*/  MOV R8, UR4 ;  /* 0x0000000400087c02 */ /* 0x000fe20008000f00 */
[----:B------:R-:W0:Y:S01]  /*04a0*/  LDCU UR4, c[0x0][0x3b8] ;  /* 0x00007700ff0477ac */ /* 0x000e220008000800 */
[----:B------:R-:W-:Y:S02]  /*04b0*/  LOP3.LUT R11, R2, 0x3, RZ, 0xc0, !PT ;  /* 0x00000003020b7812 */ /* 0x000fe400078ec0ff */
[----:B------:R-:W-:-:S05]  /*04c0*/  LEA R12, R7, R8, 0x18 ;  /* 0x00000008070c7211 */ /* 0x000fca00078ec0ff */
[----:B------:R-:W-:Y:S01]  /*04d0*/  IMAD R12, R11, 0x38, R12 ;  /* 0x000000380b0c7824 */ /* 0x000fe200078e020c */
[----:B------:R-:W-:Y:S02]  /*04e0*/  SHF.R.U32.HI R11, RZ, 0x2, R2 ;  /* 0x00000002ff0b7819 */ /* 0x000fe40000011602 */
[----:B------:R-:W-:-:S04]  /*04f0*/  @!P2 IADD3 R9, PT, PT, R9, -R14, RZ ;  /* 0x8000000e0909a210 */ /* 0x000fc80007ffe0ff */
[----:B------:R-:W-:Y:S01]  /*0500*/  ISETP.GE.U32.AND P0, PT, R9, R14, PT ;  /* 0x0000000e0900720c */ /* 0x000fe20003f06070 */
[----:B------:R-:W-:Y:S01]  /*0510*/  @!P1 IMAD R14, R11, 0x4, R12 ;  /* 0x000000040b0e9824 */ /* 0x000fe200078e020c */
[----:B------:R-:W-:-:S04]  /*0520*/  LOP3.LUT R12, R5, R10, RZ, 0x3c, !PT ;  /* 0x0000000a050c7212 */ /* 0x000fc800078e3cff */
[----:B------:R-:W-:Y:S01]  /*0530*/  ISETP.GE.AND P3, PT, R12, RZ, PT ;  /* 0x000000ff0c00720c */ /* 0x000fe20003f66270 */
[----:B------:R-:W-:Y:S01]  /*0540*/  @!P2 VIADD R32, R32, 0x1 ;  /* 0x000000012020a836 */ /* 0x000fe20000000000 */
[----:B------:R-:W-:Y:S01]  /*0550*/  ISETP.NE.AND P2, PT, R10, RZ, PT ;  /* 0x000000ff0a00720c */ /* 0x000fe20003f45270 */
[----:B------:R-:W-:Y:S04]  /*0560*/  BSSY B0, `(.L_x_22435) ;  /* 0x00000c0000007945 */ /* 0x000fe80003800000 */
[----:B------:R-:W-:-:S06]  /*0570*/  @P0 IADD3 R32, PT, PT, R32, 0x1, RZ ;  /* 0x0000000120200810 */ /* 0x000fcc0007ffe0ff */
[----:B------:R-:W-:Y:S02]  /*0580*/  @!P3 IMAD.MOV R32, RZ, RZ, -R32 ;  /* 0x000000ffff20b224 */ /* 0x000fe400078e0a20 */
[----:B------:R-:W-:Y:S02]  /*0590*/  @!P2 LOP3.LUT R32, RZ, R10, RZ, 0x33, !PT ;  /* 0x0000000aff20a212 */ /* 0x000fe400078e33ff */
[----:B--2---:R-:W-:-:S04]  /*05a0*/  IADD3 R9, PT, PT, R26, 0x7, RZ ;  /* 0x000000071a097810 */ /* 0x004fc80007ffe0ff */
[----:B------:R-:W-:-:S04]  /*05b0*/  SHF.R.S32.HI R12, RZ, 0x1f, R9 ;  /* 0x0000001fff0c7819 */ /* 0x000fc80000011409 */
[----:B------:R-:W-:Y:S02]  /*05c0*/  LEA.HI R9, R12, R9, RZ, 0x3 ;  /* 0x000000090c097211 */ /* 0x000fe400078f18ff */
[----:B------:R-:W-:Y:S02]  /*05d0*/  SHF.R.U32.HI R12, RZ, 0x5, R2 ;  /* 0x00000005ff0c7819 */ /* 0x000fe40000011602 */
[----:B------:R-:W-:Y:S01]  /*05e0*/  SHF.R.S32.HI R9, RZ, 0x3, R9 ;  /* 0x00000003ff097819 */ /* 0x000fe20000011409 */
[----:B----4-:R0:W-:Y:S01]  /*05f0*/  @!P1 STS [R14], R3 ;  /* 0x000000030e009388 */ /* 0x0101e20000000800 */
[----:B------:R-:W-:Y:S02]  /*0600*/  BAR.SYNC.DEFER_BLOCKING 0x0 ;  /* 0x0000000000007b1d */ /* 0x000fe40000010000 */
[----:B------:R-:W-:Y:S02]  /*0610*/  ISETP.GE.AND P1, PT, R12, R9, PT ;  /* 0x000000090c00720c */ /* 0x000fe40003f26270 */
[----:B------:R-:W-:Y:S01]  /*0620*/  MOV R9, 0xff7fffff ;  /* 0xff7fffff00097802 */ /* 0x000fe20000000f00 */
[----:B0-----:R-:W-:-:S10]  /*0630*/  IMAD R3, R6, UR4, RZ ;  /* 0x0000000406037c24 */ /* 0x001fd4000f8e02ff */
[----:B------:R-:W-:Y:S05]  /*0640*/  @P1 BRA `(.L_x_22436) ;  /* 0x0000000800c41947 */ /* 0x000fea0003800000 */
[----:B------:R-:W0:Y:S01]  /*0650*/  LDCU UR4, c[0x0][0x3d0] ;  /* 0x00007a00ff0477ac */ /* 0x000e220008000800 */
[----:B------:R-:W-:Y:S01]  /*0660*/  VIADD R10, R8, 0x100 ;  /* 0x00000100080a7836 */ /* 0x000fe20000000000 */
[----:B------:R-:W-:Y:S01]  /*0670*/  SHF.R.U32.HI R9, RZ, 0x3, R2 ;  /* 0x00000003ff097819 */ /* 0x000fe20000011602 */
[----:B------:R-:W1:Y:S01]  /*0680*/  LDCU.64 UR8, c[0x0][0x3a8] ;  /* 0x00007500ff0877ac */ /* 0x000e620008000a00 */
[----:B------:R-:W-:Y:S02]  /*0690*/  SHF.L.U32 R2, R11, 0x2, RZ ;  /* 0x000000020b027819 */ /* 0x000fe400000006ff */
[----:B------:R-:W-:Y:S01]  /*06a0*/  LOP3.LUT R8, R9, 0x7c, RZ, 0xc0, !PT ;  /* 0x0000007c09087812 */ /* 0x000fe200078ec0ff */
[----:B------:R-:W-:Y:S01]  /*06b0*/  IMAD.MOV.U32 R9, RZ, RZ, RZ ;  /* 0x000000ffff097224 */ /* 0x000fe200078e00ff */
[----:B------:R-:W-:Y:S02]  /*06c0*/  LEA R10, R7, R10, 0x18 ;  /* 0x0000000a070a7211 */ /* 0x000fe400078ec0ff */
[----:B------:R-:W-:Y:S01]  /*06d0*/  LOP3.LUT R7, R2, 0x1c, RZ, 0xc0, !PT ;  /* 0x0000001c02077812 */ /* 0x000fe200078ec0ff */
[----:B------:R-:W-:Y:S01]  /*06e0*/  IMAD.WIDE R8, R3, 0x4, R8 ;  /* 0x0000000403087825 */ /* 0x000fe200078e0208 */
[----:B------:R-:W-:-:S02]  /*06f0*/  SHF.L.U32 R2, R11, 0x3, RZ ;  /* 0x000000030b027819 */ /* 0x000fc400000006ff */
[----:B------:R-:W-:Y:S01]  /*0700*/  LOP3.LUT R11, R11, 0x7, RZ, 0xc0, !PT ;  /* 0x000000070b0b7812 */ /* 0x000fe200078ec0ff */
[----:B------:R-:W-:Y:S01]  /*0710*/  IMAD R3, R12, 0x20, R7 ;  /* 0x000000200c037824 */ /* 0x000fe200078e0207 */
[----:B------:R-:W-:Y:S01]  /*0720*/  LOP3.LUT R14, R2, 0x38, RZ, 0xc0, !PT ;  /* 0x00000038020e7812 */ /* 0x000fe200078ec0ff */
[----:B0-----:R-:W-:Y:S02]  /*0730*/  IMAD R7, R32, UR4, RZ ;  /* 0x0000000420077c24 */ /* 0x001fe4000f8e02ff */
[----:B------:R-:W-:Y:S01]  /*0740*/  IMAD R13, R12, 0x8, R11 ;  /* 0x000000080c0d7824 */ /* 0x000fe200078e020b */
[----:B------:R-:W-:Y:S02]  /*0750*/  IADD3 R3, PT, PT, R3, R10, RZ ;  /* 0x0000000a03037210 */ /* 0x000fe40007ffe0ff */
[----:B-1----:R-:W-:Y:S02]  /*0760*/  IADD3 R2, P2, PT, R8, UR8, RZ ;  /* 0x0000000808027c10 */ /* 0x002fe4000ff5e0ff */
[----:B------:R-:W-:-:S02]  /*0770*/  IADD3 R14, P0, PT, R7, R14, RZ ;  /* 0x0000000e070e7210 */ /* 0x000fc40007f1e0ff */
[----:B------:R-:W-:Y:S02]  /*0780*/  MOV R10, R12 ;  /* 0x0000000c000a7202 */ /* 0x000fe40000000f00 */
[----:B------:R-:W-:Y:S01]  /*0790*/  IADD3.X R11, PT, PT, R9, UR9, RZ, P2, !PT ;  /* 0x00000009090b7c10 */ /* 0x000fe200097fe4ff */
[----:B------:R-:W-:Y:S01]  /*07a0*/  IMAD.MOV.U32 R9, RZ, RZ, -0x800001 ;  /* 0xff7fffffff097424 */ /* 0x000fe200078e00ff */
[----:B------:R-:W-:Y:S01]  /*07b0*/  IADD3 R12, PT, PT, -R26, R13, RZ ;  /* 0x0000000d1a0c7210 */ /* 0x000fe20007ffe1ff */
[----:B------:R-:W-:Y:S01]  /*07c0*/  VIADD R13, R13, 0x1 ;  /* 0x000000010d0d7836 */ /* 0x000fe20000000000 */
[----:B------:R-:W-:-:S07]  /*07d0*/  LEA.HI.X.SX32 R15, R7, RZ, 0x1, P0 ;  /* 0x000000ff070f7211 */ /* 0x000fce00000f0eff */
.L_x_22438:
        /* <DEDUP_REMOVED lines=22> */
[----:B------:R-:W0:Y:S04]  /*0940*/  LDS.64 R16, [R23] ;  /* 0x0000000017107984 */ /* 0x000e280000000a00 */
[----:B------:R-:W1:Y:S01]  /*0950*/  LDS.64 R18, [R23+0x8] ;  /* 0x0000080017127984 */ /* 0x000e620000000a00 */
[--C-:B0-----:R-:W-:Y:S02]  /*0960*/  HADD2.F32 R25, -RZ, R17.reuse.H0_H0 ;  /* 0x20000011ff197230 */ /* 0x101fe40000004100 */
[----:B------:R-:W-:Y:S02]  /*0970*/  HADD2.F32 R17, -RZ, R17.H1_H1 ;  /* 0x30000011ff117230 */ /* 0x000fe40000004100 */
[----:B-1----:R-:W-:Y:S02]  /*0980*/  HADD2.F32 R31, -RZ, R19.H0_H0 ;  /* 0x20000013ff1f7230 */ /* 0x002fe40000004100 */
[----:B--2---:R-:W-:-:S05]  /*0990*/  HADD2.F32 R30, -RZ, R29.H0_H0 ;  /* 0x2000001dff1e7230 */ /* 0x004fca0000004100 */
[----:B------:R-:W-:Y:S01]  /*09a0*/  FMUL.FTZ R27, R25, R30 ;  /* 0x0000001e191b7220 */ /* 0x000fe20000410000 */
[----:B------:R-:W-:Y:S02]  /*09b0*/  HADD2.F32 R25, -RZ, R16.H0_H0 ;  /* 0x20000010ff197230 */ /* 0x000fe40000004100 */
[----:B---3--:R-:W-:-:S05]  /*09c0*/  HADD2.F32 R30, -RZ, R28.H0_H0 ;  /* 0x2000001cff1e7230 */ /* 0x008fca0000004100 */
[----:B------:R-:W-:Y:S02]  /*09d0*/  FFMA.FTZ R25, R25, R30, R27 ;  /* 0x0000001e19197223 */ /* 0x000fe4000001001b */
[----:B------:R-:W2:Y:S01]  /*09e0*/  LDG.E.CONSTANT R27, desc[UR6][R36.64+0x300] ;  /* 0x00030006241b7981 */ /* 0x000ea2000c1e9900 */
[----:B------:R-:W-:Y:S02]  /*09f0*/  HADD2.F32 R30, -RZ, R29.H1_H1 ;  /* 0x3000001dff1e7230 */ /* 0x000fe40000004100 */
[----:B------:R-:W-:Y:S02]  /*0a00*/  HADD2.F32 R29, -RZ, R16.H1_H1 ;  /* 0x30000010ff1d7230 */ /* 0x000fe40000004100 */
[----:B------:R-:W-:Y:S02]  /*0a10*/  HADD2.F32 R28, -RZ, R28.H1_H1 ;  /* 0x3000001cff1c7230 */ /* 0x000fe40000004100 */
[----:B------:R-:W-:Y:S01]  /*0a20*/  FMUL.FTZ R30, R17, R30 ;  /* 0x0000001e111e7220 */ /* 0x000fe20000410000 */
[----:B----4-:R-:W-:-:S03]  /*0a30*/  HADD2.F32 R16, -RZ, R24.H0_H0 ;  /* 0x20000018ff107230 */ /* 0x010fc60000004100 */
[----:B------:R-:W-:Y:S02]  /*0a40*/  FFMA.FTZ R29, R29, R28, R30 ;  /* 0x0000001c1d1d7223 */ /* 0x000fe4000001001e */
[----:B------:R-:W3:Y:S01]  /*0a50*/  LDG.E.CONSTANT R28, desc[UR6][R36.64+0x380] ;  /* 0x00038006241c7981 */ /* 0x000ee2000c1e9900 */
[----:B------:R-:W-:-:S05]  /*0a60*/  HADD2.F32 R30, -RZ, R18.H0_H0 ;  /* 0x20000012ff1e7230 */ /* 0x000fca0000004100 */
[----:B------:R-:W-:Y:S02]  /*0a70*/  FFMA.FTZ R30, R30, R16, R25 ;  /* 0x000000101e1e7223 */ /* 0x000fe40000010019 */
[----:B------:R-:W0:Y:S01]  /*0a80*/  LDS.64 R16, [R23+0x10] ;  /* 0x0000100017107984 */ /* 0x000e220000000a00 */
[----:B------:R-:W-:-:S03]  /*0a90*/  HADD2.F32 R18, -RZ, R18.H1_H1 ;  /* 0x30000012ff127230 */ /* 0x000fc60000004100 */
[----:B------:R-:W4:Y:S01]  /*0aa0*/  LDG.E.CONSTANT R25, desc[UR6][R36.64+0x400] ;  /* 0x0004000624197981 */ /* 0x000f22000c1e9900 */
[----:B------:R-:W-:-:S05]  /*0ab0*/  HADD2.F32 R24, -RZ, R24.H1_H1 ;  /* 0x30000018ff187230 */ /* 0x000fca0000004100 */
[----:B------:R-:W-:Y:S01]  /*0ac0*/  FFMA.FTZ R29, R18, R24, R29 ;  /* 0x00000018121d7223 */ /* 0x000fe2000001001d */
[--C-:B------:R-:W-:Y:S01]  /*0ad0*/  HADD2.F32 R18, -RZ, R21.reuse.H0_H0 ;  /* 0x20000015ff127230 */ /* 0x100fe20000004100 */
[----:B------:R-:W4:Y:S01]  /*0ae0*/  LDG.E.CONSTANT R24, desc[UR6][R36.64+0x480] ;  /* 0x0004800624187981 */ /* 0x000f22000c1e9900 */
[----:B------:R-:W-:-:S03]  /*0af0*/  HADD2.F32 R21, -RZ, R21.H1_H1 ;  /* 0x30000015ff157230 */ /* 0x000fc60000004100 */
[----:B------:R-:W-:Y:S01]  /*0b00*/  FFMA.FTZ R30, R31, R18, R30 ;  /* 0x000000121f1e7223 */ /* 0x000fe2000001001e */
[----:B------:R-:W-:Y:S01]  /*0b10*/  HADD2.F32 R18, -RZ, R19.H1_H1 ;  /* 0x30000013ff127230 */ /* 0x000fe20000004100 */
[----:B------:R-:W4:Y:S04]  /*0b20*/  LDG.E.CONSTANT R31, desc[UR6][R36.64+0x600] ;  /* 0x00060006241f7981 */ /* 0x000f28000c1e9900 */
[----:B------:R-:W-:Y:S01]  /*0b30*/  FFMA.FTZ R18, R18, R21, R29 ;  /* 0x0000001512127223 */ /* 0x000fe2000001001d */
[----:B------:R-:W-:Y:S01]  /*0b40*/  HADD2.F32 R21, -RZ, R20.H0_H0 ;  /* 0x20000014ff157230 */ /* 0x000fe20000004100 */
[----:B------:R-:W4:Y:S01]  /*0b50*/  LDG.E.CONSTANT R29, desc[UR6][R36.64+0x500] ;  /* 0x00050006241d7981 */ /* 0x000f22000c1e9900 */
[----:B0-----:R-:W-:-:S05]  /*0b60*/  HADD2.F32 R19, -RZ, R16.H0_H0 ;  /* 0x20000010ff137230 */ /* 0x001fca0000004100 */
[----:B------:R-:W-:Y:S02]  /*0b70*/  FFMA.FTZ R19, R19, R21, R30 ;  /* 0x0000001513137223 */ /* 0x000fe4000001001e */
[----:B------:R-:W4:Y:S01]  /*0b80*/  LDG.E.CONSTANT R30, desc[UR6][R36.64+0x580] ;  /* 0x00058006241e7981 */ /* 0x000f22000c1e9900 */
        /* <DEDUP_REMOVED lines=10> */
[--C-:B0-----:R-:W-:Y:S02]  /*0c30*/  HADD2.F32 R18, -RZ, R20.reuse.H0_H0 ;  /* 0x20000014ff127230 */ /* 0x101fe40000004100 */
[----:B------:R-:W-:Y:S01]  /*0c40*/  HADD2.F32 R35, -RZ, R20.H1_H1 ;  /* 0x30000014ff237230 */ /* 0x000fe20000004100 */
[----:B------:R-:W-:Y:S01]  /*0c50*/  ISETP.NE.AND P2, PT, R22, RZ, PT ;  /* 0x000000ff1600720c */ /* 0x000fe20003f45270 */
[--C-:B------:R-:W-:Y:S02]  /*0c60*/  HADD2.F32 R22, -RZ, R33.reuse.H0_H0 ;  /* 0x20000021ff167230 */ /* 0x100fe40000004100 */
[----:B------:R-:W-:Y:S01]  /*0c70*/  HADD2.F32 R33, -RZ, R33.H1_H1 ;  /* 0x30000021ff217230 */ /* 0x000fe20000004100 */
[----:B------:R-:W-:Y:S01]  /*0c80*/  UMOV UR4, 0xffffffff ;  /* 0xffffffff00047882 */ /* 0x000fe20000000000 */
[----:B-----5:R-:W-:Y:S01]  /*0c90*/  FSETP.NEU.FTZ.AND P0, PT, R0, RZ, PT ;  /* 0x000000ff0000720b */ /* 0x020fe20003f1d000 */
[----:B--2---:R-:W-:-:S05]  /*0ca0*/  HADD2.F32 R17, -RZ, R27.H0_H0 ;  /* 0x2000001bff117230 */ /* 0x004fca0000004100 */
[----:B------:R-:W-:Y:S02]  /*0cb0*/  FFMA.FTZ R17, R18, R17, R19 ;  /* 0x0000001112117223 */ /* 0x000fe40000010013 */
[----:B------:R-:W0:Y:S01]  /*0cc0*/  LDS.64 R18, [R23+0x20] ;  /* 0x0000200017127984 */ /* 0x000e220000000a00 */
[----:B------:R-:W-:Y:S02]  /*0cd0*/  HADD2.F32 R20, -RZ, R27.H1_H1 ;  /* 0x3000001bff147230 */ /* 0x000fe40000004100 */
[----:B---3--:R-:W-:-:S03]  /*0ce0*/  HADD2.F32 R27, -RZ, R28.H0_H0 ;  /* 0x2000001cff1b7230 */ /* 0x008fc60000004100 */
[----:B------:R-:W-:Y:S01]  /*0cf0*/  FFMA.FTZ R20, R35, R20, R16 ;  /* 0x0000001423147223 */ /* 0x000fe20000010010 */
[----:B------:R-:W-:-:S05]  /*0d00*/  HADD2.F32 R16, -RZ, R21.H0_H0 ;  /* 0x20000015ff107230 */ /* 0x000fca0000004100 */
[----:B------:R-:W-:Y:S02]  /*0d10*/  FFMA.FTZ R27, R16, R27, R17 ;  /* 0x0000001b101b7223 */ /* 0x000fe40000010011 */
[----:B------:R-:W1:Y:S01]  /*0d20*/  LDS.64 R16, [R23+0x28] ;  /* 0x0000280017107984 */ /* 0x000e620000000a00 */
[----:B------:R-:W-:Y:S02]  /*0d30*/  HADD2.F32 R21, -RZ, R21.H1_H1 ;  /* 0x30000015ff157230 */ /* 0x000fe40000004100 */
[----:B------:R-:W-:-:S05]  /*0d40*/  HADD2.F32 R28, -RZ, R28.H1_H1 ;  /* 0x3000001cff1c7230 */ /* 0x000fca0000004100 */
[----:B------:R-:W-:Y:S02]  /*0d50*/  FFMA.FTZ R28, R21, R28, R20 ;  /* 0x0000001c151c7223 */ /* 0x000fe40000010014 */
[----:B------:R1:W2:Y:S01]  /*0d60*/  LDS.64 R20, [R23+0x30] ;  /* 0x0000300017147984 */ /* 0x0002a20000000a00 */
[--C-:B----4-:R-:W-:Y:S02]  /*0d70*/  HADD2.F32 R35, -RZ, R25.reuse.H0_H0 ;  /* 0x20000019ff237230 */ /* 0x110fe40000004100 */
[----:B------:R-:W-:Y:S02]  /*0d80*/  HADD2.F32 R25, -RZ, R25.H1_H1 ;  /* 0x30000019ff197230 */ /* 0x000fe40000004100 */
[----:B0-----:R-:W-:-:S05]  /*0d90*/  HADD2.F32 R34, -RZ, R18.H0_H0 ;  /* 0x20000012ff227230 */ /* 0x001fca0000004100 */
[----:B------:R-:W-:Y:S01]  /*0da0*/  FFMA.FTZ R27, R34, R35, R27 ;  /* 0x00000023221b7223 */ /* 0x000fe2000001001b */
[----:B------:R-:W-:Y:S02]  /*0db0*/  HADD2.F32 R35, -RZ, R18.H1_H1 ;  /* 0x30000012ff237230 */ /* 0x000fe40000004100 */
[----:B------:R-:W-:-:S03]  /*0dc0*/  HADD2.F32 R18, -RZ, R19.H0_H0 ;  /* 0x20000013ff127230 */ /* 0x000fc60000004100 */
[----:B------:R-:W-:Y:S01]  /*0dd0*/  FFMA.FTZ R25, R35, R25, R28 ;  /* 0x0000001923197223 */ /* 0x000fe2000001001c */
[----:B------:R-:W-:Y:S02]  /*0de0*/  HADD2.F32 R28, -RZ, R19.H1_H1 ;  /* 0x30000013ff1c7230 */ /* 0x000fe40000004100 */
[--C-:B------:R-:W-:Y:S02]  /*0df0*/  HADD2.F32 R19, -RZ, R24.reuse.H0_H0 ;  /* 0x20000018ff137230 */ /* 0x100fe40000004100 */
[----:B------:R-:W-:Y:S02]  /*0e00*/  HADD2.F32 R24, -RZ, R24.H1_H1 ;  /* 0x30000018ff187230 */ /* 0x000fe40000004100 */
[--C-:B-1----:R-:W-:Y:S02]  /*0e10*/  HADD2.F32 R23, -RZ, R16.reuse.H1_H1 ;  /* 0x30000010ff177230 */ /* 0x102fe40000004100 */
[----:B------:R-:W-:Y:S01]  /*0e20*/  FFMA.FTZ R18, R18, R19, R27 ;  /* 0x0000001312127223 */ /* 0x000fe2000001001b */
[----:B------:R-:W-:-:S02]  /*0e30*/  HADD2.F32 R19, -RZ, R16.H0_H0 ;  /* 0x20000010ff137230 */ /* 0x000fc40000004100 */
[--C-:B------:R-:W-:Y:S02]  /*0e40*/  HADD2.F32 R16, -RZ, R29.reuse.H0_H0 ;  /* 0x2000001dff107230 */ /* 0x100fe40000004100 */
[----:B------:R-:W-:Y:S01]  /*0e50*/  FFMA.FTZ R24, R28, R24, R25 ;  /* 0x000000181c187223 */ /* 0x000fe20000010019 */
[----:B------:R-:W-:Y:S02]  /*0e60*/  HADD2.F32 R29, -RZ, R29.H1_H1 ;  /* 0x3000001dff1d7230 */ /* 0x000fe40000004100 */
[----:B------:R-:W-:Y:S01]  /*0e70*/  FFMA.FTZ R16, R19, R16, R18 ;  /* 0x0000001013107223 */ /* 0x000fe20000010012 */
[--C-:B------:R-:W-:Y:S02]  /*0e80*/  HADD2.F32 R19, -RZ, R17.reuse.H0_H0 ;  /* 0x20000011ff137230 */ /* 0x100fe40000004100 */
[----:B------:R-:W-:Y:S01]  /*0e90*/  FFMA.FTZ R23, R23, R29, R24 ;  /* 0x0000001d17177223 */ /* 0x000fe20000010018 */
[----:B------:R-:W-:Y:S02]  /*0ea0*/  HADD2.F32 R24, -RZ, R30.H0_H0 ;  /* 0x2000001eff187230 */ /* 0x000fe40000004100 */
[----:B------:R-:W-:-:S02]  /*0eb0*/  HADD2.F32 R18, -RZ, R17.H1_H1 ;  /* 0x30000011ff127230 */ /* 0x000fc40000004100 */
[----:B--2---:R-:W-:Y:S02]  /*0ec0*/  HADD2.F32 R17, -RZ, R20.H0_H0 ;  /* 0x20000014ff117230 */ /* 0x004fe40000004100 */
[----:B------:R-:W-:Y:S01]  /*0ed0*/  FFMA.FTZ R16, R19, R24, R16 ;  /* 0x0000001813107223 */ /* 0x000fe20000010010 */
[--C-:B------:R-:W-:Y:S02]  /*0ee0*/  HADD2.F32 R25, -RZ, R31.reuse.H0_H0 ;  /* 0x2000001fff197230 */ /* 0x100fe40000004100 */
[----:B------:R-:W-:Y:S02]  /*0ef0*/  HADD2.F32 R30, -RZ, R30.H1_H1 ;  /* 0x3000001eff1e7230 */ /* 0x000fe40000004100 */
[----:B------:R-:W-:Y:S02]  /*0f00*/  HADD2.F32 R31, -RZ, R31.H1_H1 ;  /* 0x3000001fff1f7230 */ /* 0x000fe40000004100 */
[----:B------:R-:W-:Y:S01]  /*0f10*/  FFMA.FTZ R16, R17, R25, R16 ;  /* 0x0000001911107223 */ /* 0x000fe20000010010 */
[----:B------:R-:W-:-:S02]  /*0f20*/  HADD2.F32 R17, -RZ, R20.H1_H1 ;  /* 0x30000014ff117230 */ /* 0x000fc40000004100 */
[----:B------:R-:W-:Y:S01]  /*0f30*/  FFMA.FTZ R18, R18, R30, R23 ;  /* 0x0000001e12127223 */ /* 0x000fe20000010017 */
[----:B------:R-:W-:Y:S02]  /*0f40*/  VIADD R23, R26, 0x7 ;  /* 0x000000071a177836 */ /* 0x000fe40000000000 */
        /* <DEDUP_REMOVED lines=13> */
.L_x_22484:
        /* <DEDUP_REMOVED lines=20> */
.L_x_22436:
[----:B------:R-:W-:Y:S05]  /*1160*/  BSYNC B0 ;  /* 0x0000000000007941 */ /* 0x000fea0003800000 */
.L_x_22435:
        /* <DEDUP_REMOVED lines=13> */
.L_x_22489:
[----:B------:R-:W-:Y:S01]  /*1240*/  IADD3 R12, PT, PT, R8, 0xe0, RZ ;  /* 0x000000e0080c7810 */ /* 0x000fe20007ffe0ff */
[----:B------:R-:W-:Y:S05]  /*1250*/  WARPSYNC.ALL ;  /* 0x0000000000007948 */ /* 0x000fea0003800000 */
[----:B------:R-:W-:Y:S02]  /*1260*/  ISETP.NE.AND P2, PT, R3, RZ, PT ;  /* 0x000000ff0300720c */ /* 0x000fe40003f45270 */
[----:B------:R-:W-:Y:S02]  /*1270*/  LEA R12, R7, R12, 0x18 ;  /* 0x0000000c070c7211 */ /* 0x000fe400078ec0ff */
[----:B-1----:R-:W-:-:S03]  /*1280*/  FMNMX.FTZ R14, R11, R14, !PT ;  /* 0x0000000e0b0e7209 */ /* 0x002fc60007810000 */
[----:B0-----:R-:W-:-:S06]  /*1290*/  IMAD R11, R0, 0x4, R12 ;  /* 0x00000004000b7824 */ /* 0x001fcc00078e020c */
[----:B------:R0:W-:Y:S01]  /*12a0*/  @!P2 STS [R11], R14 ;  /* 0x0000000e0b00a388 */ /* 0x0001e20000000800 */
[----:B------:R-:W-:Y:S01]  /*12b0*/  BAR.SYNC.DEFER_BLOCKING 0x0 ;  /* 0x0000000000007b1d */ /* 0x000fe20000010000 */
[C---:B------:R-:W-:Y:S01]  /*12c0*/  ISETP.GT.U32.AND P3, PT, R3.reuse, 0x3, PT ;  /* 0x000000030300780c */ /* 0x040fe20003f64070 */
[----:B0-----:R-:W-:Y:S01]  /*12d0*/  IMAD.MOV.U32 R14, RZ, RZ, -0x800001 ;  /* 0xff7fffffff0e7424 */ /* 0x001fe200078e00ff */
[----:B------:R-:W-:Y:S01]  /*12e0*/  LEA R12, R3, R12, 0x2 ;  /* 0x0000000c030c7211 */ /* 0x000fe200078e10ff */
        /* <DEDUP_REMOVED lines=29> */
.L_x_22444:
        /* <DEDUP_REMOVED lines=11> */
.L_x_22443:
[----:B------:R-:W-:Y:S05]  /*1570*/  BSYNC.RECONVERGENT B1 ;  /* 0x0000000000017941 */ /* 0x000fea0003800200 */
.L_x_22442:
        /* <DEDUP_REMOVED lines=12> */
.L_x_22447:
        /* <DEDUP_REMOVED lines=100> */
.L_x_22446:
[----:B------:R-:W-:Y:S05]  /*1c80*/  BSYNC.RECONVERGENT B1 ;  /* 0x0000000000017941 */ /* 0x000fea0003800200 */
.L_x_22445:
        /* <DEDUP_REMOVED lines=55> */
.L_x_22449:
[----:B------:R-:W-:Y:S05]  /*2000*/  BSYNC.RECONVERGENT B1 ;  /* 0x0000000000017941 */ /* 0x000fea0003800200 */
.L_x_22448:
        /* <DEDUP_REMOVED lines=26> */
.L_x_22441:
[----:B------:R-:W-:Y:S05]  /*21b0*/  BSYNC.RECONVERGENT B0 ;  /* 0x0000000000007941 */ /* 0x000fea0003800200 */
.L_x_22440:
        /* <DEDUP_REMOVED lines=39> */
.L_x_22454:
[----:B------:R-:W0:Y:S01]  /*2430*/  LDS R16, [R12] ;  /* 0x000000000c107984 */ /* 0x000e220000000800 */
[----:B------:R-:W-:-:S04]  /*2440*/  IADD3 R15, PT, PT, R15, 0x1, RZ ;  /* 0x000000010f0f7810 */ /* 0x000fc80007ffe0ff */
[----:B------:R-:W-:Y:S01]  /*2450*/  ISETP.NE.AND P0, PT, R15, RZ, PT ;  /* 0x000000ff0f00720c */ /* 0x000fe20003f05270 */
[----:B0-----:R-:W-:-:S05]  /*2460*/  FMUL.FTZ R13, R16, R11 ;  /* 0x0000000b100d7220 */ /* 0x001fca0000410000 */
[----:B------:R0:W-:Y:S02]  /*2470*/  STS [R12], R13 ;  /* 0x0000000d0c007388 */ /* 0x0001e40000000800 */
[----:B0-----:R-:W-:-:S05]  /*2480*/  VIADD R12, R12, 0x200 ;  /* 0x000002000c0c7836 */ /* 0x001fca0000000000 */
[----:B------:R-:W-:Y:S05]  /*2490*/  @P0 BRA `(.L_x_22454) ;  /* 0xfffffffc00e40947 */ /* 0x000fea000383ffff */
.L_x_22453:
[----:B------:R-:W-:Y:S05]  /*24a0*/  BSYNC.RECONVERGENT B1 ;  /* 0x0000000000017941 */ /* 0x000fea0003800200 */
.L_x_22452:
        /* <DEDUP_REMOVED lines=12> */
.L_x_22457:
        /* <DEDUP_REMOVED lines=52> */
.L_x_22456:
[----:B------:R-:W-:Y:S05]  /*28b0*/  BSYNC.RECONVERGENT B1 ;  /* 0x0000000000017941 */ /* 0x000fea0003800200 */
.L_x_22455:
        /* <DEDUP_REMOVED lines=31> */
.L_x_22459:
[----:B------:R-:W-:Y:S05]  /*2ab0*/  BSYNC.RECONVERGENT B1 ;  /* 0x0000000000017941 */ /* 0x000fea0003800200 */
.L_x_22458:
        /* <DEDUP_REMOVED lines=14> */
.L_x_22451:
[----:B------:R-:W-:Y:S05]  /*2ba0*/  BSYNC.RECONVERGENT B0 ;  /* 0x0000000000007941 */ /* 0x000fea0003800200 */
.L_x_22450:
        /* <DEDUP_REMOVED lines=9> */
[----:B------:R-:W-:Y:S02]  /*2c40*/  HFMA2 R13, -RZ, RZ, 0, 0 ;  /* 0x00000000ff0d7431 */ /* 0x000fe400000001ff */
[----:B------:R-:W-:Y:S01]  /*2c50*/  VIADD R8, R8, 0x100 ;  /* 0x0000010008087836 */ /* 0x000fe20000000000 */
[----:B------:R-:W1:Y:S01]  /*2c60*/  LDCU UR8, c[0x0][0x3d0] ;  /* 0x00007a00ff0877ac */ /* 0x000e620008000800 */
[----:B------:R-:W-:Y:S01]  /*2c70*/  LOP3.LUT R12, R12, 0x7c, RZ, 0xc0, !PT ;  /* 0x0000007c0c0c7812 */ /* 0x000fe200078ec0ff */
[----:B------:R-:W-:Y:S01]  /*2c80*/  IMAD.MOV.U32 R25, RZ, RZ, RZ ;  /* 0x000000ffff197224 */ /* 0x000fe200078e00ff */
[----:B------:R-:W-:Y:S01]  /*2c90*/  IADD3 R18, PT, PT, R0, 0x1, RZ ;  /* 0x0000000100127810 */ /* 0x000fe20007ffe0ff */
[----:B------:R-:W5:Y:S01]  /*2ca0*/  LDCU.64 UR10, c[0x0][0x3a8] ;  /* 0x00007500ff0a77ac */ /* 0x000f620008000a00 */
[----:B------:R-:W-:-:S02]  /*2cb0*/  LEA R21, R7, R8, 0x18 ;  /* 0x0000000807157211 */ /* 0x000fc400078ec0ff */
[----:B------:R-:W-:Y:S02]  /*2cc0*/  SHF.R.S32.HI R7, RZ, 0x3, R10 ;  /* 0x00000003ff077819 */ /* 0x000fe4000001140a */
[C---:B------:R-:W-:Y:S02]  /*2cd0*/  LEA R21, R0.reuse, R21, 0x5 ;  /* 0x0000001500157211 */ /* 0x040fe400078e28ff */
[C---:B------:R-:W-:Y:S02]  /*2ce0*/  LEA R19, R0.reuse, 0x3, 0x3 ;  /* 0x0000000300137811 */ /* 0x040fe400078e18ff */
[----:B------:R-:W-:Y:S01]  /*2cf0*/  IADD3 R20, PT, PT, R0, -R7, RZ ;  /* 0x8000000700147210 */ /* 0x000fe20007ffe0ff */
[----:B----4-:R-:W-:Y:S01]  /*2d00*/  IMAD R9, R6, UR12, RZ ;  /* 0x0000000c06097c24 */ /* 0x010fe2000f8e02ff */
[----:B------:R-:W-:-:S03]  /*2d10*/  IADD3 R21, PT, PT, R21, 0x10, RZ ;  /* 0x0000001015157810 */ /* 0x000fc60007ffe0ff */
[----:B------:R-:W-:-:S04]  /*2d20*/  IMAD.WIDE R12, R9, 0x4, R12 ;  /* 0x00000004090c7825 */ /* 0x000fc800078e020c */
[----:B-1----:R-:W-:Y:S01]  /*2d30*/  IMAD R32, R32, UR8, RZ ;  /* 0x0000000820207c24 */ /* 0x002fe2000f8e02ff */
[----:B-----5:R-:W-:-:S04]  /*2d40*/  IADD3 R16, P0, PT, R12, UR10, RZ ;  /* 0x0000000a0c107c10 */ /* 0x020fc8000ff1e0ff */
[----:B------:R-:W-:Y:S02]  /*2d50*/  IADD3.X R17, PT, PT, R13, UR11, RZ, P0, !PT ;  /* 0x0000000b0d117c10 */ /* 0x000fe400087fe4ff */
[----:B------:R-:W-:-:S07]  /*2d60*/  SHF.R.S32.HI R33, RZ, 0x1f, R32 ;  /* 0x0000001fff217819 */ /* 0x000fce0000011420 */
.L_x_22472:
[----:B------:R-:W2:Y:S04]  /*2d70*/  LDG.E.CONSTANT R29, desc[UR6][R16.64] ;  /* 0x00000006101d7981 */ /* 0x000ea8000c1e9900 */
[----:B0-----:R-:W0:Y:S04]  /*2d80*/  LDS.128 R12, [R21+-0x10] ;  /* 0xfffff000150c7984 */ /* 0x001e280000000c00 */
[----:B------:R1:W4:Y:S01]  /*2d90*/  LDS.128 R8, [R21] ;  /* 0x0000000015087984 */ /* 0x0003220000000c00 */
[----:B0-----:R-:W-:Y:S01]  /*2da0*/  F2FP.F16.F32.PACK_AB R14, R15, R14 ;  /* 0x0000000e0f0e723e */ /* 0x001fe200000000ff */
[----:B--2---:R-:W-:-:S03]  /*2db0*/  IMAD.WIDE R28, R29, UR9, R32 ;  /* 0x000000091d1c7c25 */ /* 0x004fc6000f8e0220 */
[----:B------:R-:W-:-:S04]  /*2dc0*/  LEA R27, P0, R3, R28, 0x3 ;  /* 0x0000001c031b7211 */ /* 0x000fc800078018ff */
[----:B---3--:R-:W-:Y:S01]  /*2dd0*/  LEA R34, P1, R27, UR4, 0x1 ;  /* 0x000000041b227c11 */ /* 0x008fe2000f8208ff */
[----:B------:R-:W-:Y:S01]  /*2de0*/  IMAD.X R28, RZ, RZ, R29, P0 ;  /* 0x000000ffff1c7224 */ /* 0x000fe200000e061d */
[----:B------:R-:W-:Y:S02]  /*2df0*/  F2FP.F16.F32.PACK_AB R29, R13, R12 ;  /* 0x0000000c0d1d723e */ /* 0x000fe400000000ff */
[----:B------:R-:W-:Y:S02]  /*2e00*/  ISETP.NE.AND P0, PT, R20, -0x1, PT ;  /* 0xffffffff1400780c */ /* 0x000fe40003f05270 */
[----:B------:R-:W-:Y:S02]  /*2e10*/  LEA.HI.X R35, R27, UR5, R28, 0x1, P1 ;  /* 0x000000051b237c11 */ /* 0x000fe400088f0c1c */
[----:B------:R-:W-:Y:S01]  /*2e20*/  MOV R28, R14 ;  /* 0x0000000e001c7202 */ /* 0x000fe20000000f00 */
[----:B------:R-:W-:Y:S01]  /*2e30*/  BSSY.RECONVERGENT B1, `(.L_x_22462) ;  /* 0x0000022000017945 */ /* 0x000fe20003800200 */
[----:B------:R-:W-:Y:S01]  /*2e40*/  IADD3 R27, PT, PT, R19, -0x3, RZ ;  /* 0xfffffffd131b7810 */ /* 0x000fe20007ffe0ff */
[----:B------:R1:W5:Y:S06]  /*2e50*/  LDG.E.128.CONSTANT R12, desc[UR6][R34.64] ;  /* 0x00000006220c7981 */ /* 0x00036c000c1e9d00 */
[----:B----4-:R-:W-:Y:S05]  /*2e60*/  @P0 BRA `(.L_x_22463) ;  /* 0x0000000000780947 */ /* 0x010fea0003800000 */
        /* <DEDUP_REMOVED lines=30> */
.L_x_22463:
[----:B------:R-:W-:Y:S05]  /*3050*/  BSYNC.RECONVERGENT B1 ;  /* 0x0000000000017941 */ /* 0x000fea0003800200 */
.L_x_22462:
        /* <DEDUP_REMOVED lines=42> */
.L_x_22465:
[----:B------:R-:W-:Y:S05]  /*3300*/  BSYNC.RECONVERGENT B1 ;  /* 0x0000000000017941 */ /* 0x000fea0003800200 */
.L_x_22464:
        /* <DEDUP_REMOVED lines=8> */
[C---:B------:R-:W-:Y:S01]  /*3390*/  VIADD R9, R19.reuse, 0xffffffff ;  /* 0xffffffff13097836 */ /* 0x040fe20000000000 */
[-C--:B------:R-:W-:Y:S02]  /*33a0*/  ISETP.GE.AND P2, PT, R19, R26.reuse, PT ;  /* 0x0000001a1300720c */ /* 0x080fe40003f46270 */
[----:B------:R-:W-:Y:S02]  /*33b0*/  PRMT R8, R13, 0x7632, R8 ;  /* 0x000076320d087816 */ /* 0x000fe40000000008 */
        /* <DEDUP_REMOVED lines=27> */
.L_x_22467:
[----:B------:R-:W-:Y:S05]  /*3570*/  BSYNC.RECONVERGENT B1 ;  /* 0x0000000000017941 */ /* 0x000fea0003800200 */
.L_x_22466:
        /* <DEDUP_REMOVED lines=18> */
[C---:B------:R-:W-:Y:S01]  /*36a0*/  VIADD R13, R19.reuse, 0xfffffffe ;  /* 0xfffffffe130d7836 */ /* 0x040fe20000000000 */
[----:B------:R-:W-:Y:S02]  /*36b0*/  IADD3 R15, PT, PT, R19, -0x1, RZ ;  /* 0xffffffff130f7810 */ /* 0x000fe40007ffe0ff */
[-C--:B------:R-:W-:Y:S01]  /*36c0*/  ISETP.GE.AND P6, PT, R27, R26.reuse, PT ;  /* 0x0000001a1b00720c */ /* 0x080fe20003fc6270 */
[----:B------:R-:W-:Y:S01]  /*36d0*/  VIADD R27, R19, 0x2 ;  /* 0x00000002131b7836 */ /* 0x000fe20000000000 */
[-C--:B------:R-:W-:Y:S02]  /*36e0*/  ISETP.GE.AND P2, PT, R13, R26.reuse, PT ;  /* 0x0000001a0d00720c */ /* 0x080fe40003f46270 */
[----:B------:R-:W-:Y:S02]  /*36f0*/  IADD3 R13, PT, PT, R19, 0x4, RZ ;  /* 0x00000004130d7810 */ /* 0x000fe40007ffe0ff */
[----:B------:R-:W-:Y:S02]  /*3700*/  ISETP.GE.AND P5, PT, R15, R26, PT ;  /* 0x0000001a0f00720c */ /* 0x000fe40003fa6270 */
[----:B------:R-:W-:-:S02]  /*3710*/  IADD3 R15, PT, PT, R19, 0x1, RZ ;  /* 0x00000001130f7810 */ /* 0x000fc40007ffe0ff */
[----:B01----:R-:W-:Y:S02]  /*3720*/  IADD3 R35, PT, PT, R19, 0x3, RZ ;  /* 0x0000000313237810 */ /* 0x003fe40007ffe0ff */
        /* <DEDUP_REMOVED lines=21> */
.L_x_22471:
[----:B------:R-:W-:Y:S05]  /*3880*/  BSYNC.RECONVERGENT B2 ;  /* 0x0000000000027941 */ /* 0x000fea0003800200 */
.L_x_22470:
        /* <DEDUP_REMOVED lines=8> */
.L_x_22469:
[----:B------:R-:W-:Y:S05]  /*3910*/  BSYNC.RECONVERGENT B1 ;  /* 0x0000000000017941 */ /* 0x000fea0003800200 */
.L_x_22468:
[----:B------:R-:W-:Y:S01]  /*3920*/  VIADD R8, R18, 0x3 ;  /* 0x0000000312087836 */ /* 0x000fe20000000000 */
[----:B------:R-:W-:Y:S01]  /*3930*/  IADD3 R16, P1, PT, R16, 0x10, RZ ;  /* 0x0000001010107810 */ /* 0x000fe20007f3e0ff */
[----:B------:R-:W-:Y:S01]  /*3940*/  VIADD R19, R19, 0x20 ;  /* 0x0000002013137836 */ /* 0x000fe20000000000 */
[----:B------:R-:W-:Y:S02]  /*3950*/  IADD3 R20, PT, PT, R20, 0x4, RZ ;  /* 0x0000000414147810 */ /* 0x000fe40007ffe0ff */
[----:B------:R-:W-:Y:S02]  /*3960*/  ISETP.GE.AND P0, PT, R8, R7, PT ;  /* 0x000000070800720c */ /* 0x000fe40003f06270 */
[----:B------:R-:W-:Y:S02]  /*3970*/  IADD3 R18, PT, PT, R18, 0x4, RZ ;  /* 0x0000000412127810 */ /* 0x000fe40007ffe0ff */
[----:B-1----:R-:W-:Y:S02]  /*3980*/  IADD3 R21, PT, PT, R21, 0x80, RZ ;  /* 0x0000008015157810 */ /* 0x002fe40007ffe0ff */
[----:B------:R-:W-:-:S07]  /*3990*/  IADD3.X R17, PT, PT, RZ, R17, RZ, P1, !PT ;  /* 0x00000011ff117210 */ /* 0x000fce0000ffe4ff */
[----:B------:R-:W-:Y:S05]  /*39a0*/  @!P0 BRA `(.L_x_22472) ;  /* 0xfffffff000f08947 */ /* 0x000fea000383ffff */
.L_x_22461:
[----:B--23--:R-:W-:Y:S05]  /*39b0*/  BSYNC.RECONVERGENT B0 ;  /* 0x0000000000007941 */ /* 0x00cfea0003800200 */
.L_x_22460:
        /* <DEDUP_REMOVED lines=20> */
.L_x_22474:
[----:B------:R-:W-:Y:S05]  /*3b00*/  BSYNC.RECONVERGENT B0 ;  /* 0x0000000000007941 */ /* 0x000fea0003800200 */
.L_x_22473:
[----:B------:R-:W-:Y:S06]  /*3b10*/  BAR.SYNC.DEFER_BLOCKING 0x0 ;  /* 0x0000000000007b1d */ /* 0x000fec0000010000 */
[----:B------:R-:W-:Y:S04]  /*3b20*/  BSSY.RECONVERGENT B0, `(.L_x_22475) ;  /* 0x000000b000007945 */ /* 0x000fe80003800200 */
[----:B------:R-:W-:Y:S05]  /*3b30*/  @P2 BRA `(.L_x_22476) ;  /* 0x0000000000242947 */ /* 0x000fea0003800000 */
[----:B------:R-:W-:Y:S01]  /*3b40*/  ISETP.GT.U32.AND P1, PT, R3, 0xf, PT ;  /* 0x0000000f0300780c */ /* 0x000fe20003f24070 */
[----:B------:R-:W2:Y:S04]  /*3b50*/  LDS R2, [R0] ;  /* 0x0000000000027984 */ /* 0x000ea80000000800 */
[----:B------:R-:W3:Y:S04]  /*3b60*/  LDS R7, [R0+0x80] ;  /* 0x0000800000077984 */ /* 0x000ee80000000800 */
[----:B------:R-:W4:Y:S04]  /*3b70*/  LDS R8, [R0+0x100] ;  /* 0x0001000000087984 */ /* 0x000f280000000800 */
[----:B-1----:R-:W1:Y:S01]  /*3b80*/  @!P1 LDS R9, [R0+0x180] ;  /* 0x0001800000099984 */ /* 0x002e620000000800 */
[----:B--2---:R-:W-:Y:S01]  /*3b90*/  FADD.FTZ R25, R25, R2 ;  /* 0x0000000219197221 */ /* 0x004fe20000010000 */
[----:B---3--:R-:W-:Y:S01]  /*3ba0*/  FADD.FTZ R24, R24, R7 ;  /* 0x0000000718187221 */ /* 0x008fe20000010000 */
[----:B----4-:R-:W-:Y:S01]  /*3bb0*/  FADD.FTZ R23, R23, R8 ;  /* 0x0000000817177221 */ /* 0x010fe20000010000 */
[----:B-1----:R-:W-:-:S07]  /*3bc0*/  @!P1 FADD.FTZ R22, R9, R22 ;  /* 0x0000001609169221 */ /* 0x002fce0000010000 */
.L_x_22476:
[----:B------:R-:W-:Y:S05]  /*3bd0*/  BSYNC.RECONVERGENT B0 ;  /* 0x0000000000007941 */ /* 0x000fea0003800200 */
.L_x_22475:
        /* <DEDUP_REMOVED lines=8> */
.L_x_22478:
[----:B------:R-:W-:Y:S05]  /*3c60*/  BSYNC.RECONVERGENT B0 ;  /* 0x0000000000007941 */ /* 0x000fea0003800200 */
.L_x_22477:
[----:B------:R-:W-:Y:S06]  /*3c70*/  BAR.SYNC.DEFER_BLOCKING 0x0 ;  /* 0x0000000000007b1d */ /* 0x000fec0000010000 */
[----:B------:R-:W-:Y:S04]  /*3c80*/  BSSY.RECONVERGENT B0, `(.L_x_22479) ;  /* 0x000000b000007945 */ /* 0x000fe80003800200 */
[----:B------:R-:W-:Y:S05]  /*3c90*/  @P0 BRA `(.L_x_22480) ;  /* 0x0000000000240947 */ /* 0x000fea0003800000 */
[----:B------:R-:W-:Y:S01]  /*3ca0*/  ISETP.GT.U32.AND P1, PT, R3, 0xf, PT ;  /* 0x0000000f0300780c */ /* 0x000fe20003f24070 */
[----:B------:R-:W2:Y:S04]  /*3cb0*/  LDS R2, [R0] ;  /* 0x0000000000027984 */ /* 0x000ea80000000800 */
[----:B------:R-:W4:Y:S04]  /*3cc0*/  LDS R7, [R0+0x80] ;  /* 0x0000800000077984 */ /* 0x000f280000000800 */
[----:B------:R-:W5:Y:S04]  /*3cd0*/  LDS R8, [R0+0x100] ;  /* 0x0001000000087984 */ /* 0x000f680000000800 */
[----:B-1----:R-:W1:Y:S01]  /*3ce0*/  @!P1 LDS R9, [R0+0x180] ;  /* 0x0001800000099984 */ /* 0x002e620000000800 */
[----:B--23--:R-:W-:Y:S01]  /*3cf0*/  FADD.FTZ R25, R25, R2 ;  /* 0x0000000219197221 */ /* 0x00cfe20000010000 */
[----:B----4-:R-:W-:Y:S01]  /*3d00*/  FADD.FTZ R24, R24, R7 ;  /* 0x0000000718187221 */ /* 0x010fe20000010000 */
[----:B-----5:R-:W-:Y:S01]  /*3d10*/  FADD.FTZ R23, R23, R8 ;  /* 0x0000000817177221 */ /* 0x020fe20000010000 */
[----:B-1----:R-:W-:-:S07]  /*3d20*/  @!P1 FADD.FTZ R22, R9, R22 ;  /* 0x0000001609169221 */ /* 0x002fce0000010000 */
.L_x_22480:
[----:B------:R-:W-:Y:S05]  /*3d30*/  BSYNC.RECONVERGENT B0 ;  /* 0x0000000000007941 */ /* 0x000fea0003800200 */
.L_x_22479:
[----:B------:R-:W-:Y:S06]  /*3d40*/  BAR.SYNC.DEFER_BLOCKING 0x0 ;  /* 0x0000000000007b1d */ /* 0x000fec0000010000 */
[----:B------:R-:W-:Y:S05]  /*3d50*/  @P0 EXIT ;  /* 0x000000000000094d */ /* 0x000fea0003800000 */
[----:B------:R-:W4:Y:S01]  /*3d60*/  S2UR UR4, SR_CTAID.Z ;  /* 0x00000000000479c3 */ /* 0x000f220000002700 */
[----:B------:R-:W5:Y:S01]  /*3d70*/  LDCU UR5, c[0x0][0x378] ;  /* 0x00006f00ff0577ac */ /* 0x000f620008000800 */
[----:B------:R-:W-:Y:S01]  /*3d80*/  IMAD R4, R6, R4, R5 ;  /* 0x0000000406047224 */ /* 0x000fe200078e0205 */
[----:B--23--:R-:W-:Y:S01]  /*3d90*/  F2FP.F16.F32.PACK_AB R24, R24, R25 ;  /* 0x000000191818723e */ /* 0x00cfe200000000ff */
[----:B------:R-:W2:Y:S01]  /*3da0*/  LDCU.64 UR8, c[0x0][0x380] ;  /* 0x00007000ff0877ac */ /* 0x000ea20008000a00 */
[----:B------:R-:W-:Y:S02]  /*3db0*/  F2FP.F16.F32.PACK_AB R23, RZ, R23 ;  /* 0x00000017ff17723e */ /* 0x000fe400000000ff */
        /* <DEDUP_REMOVED lines=13> */
[----:B--2---:R-:W-:-:S05]  /*3e90*/  F2FP.F16.F32.PACK_AB R0, RZ, R22 ;  /* 0x00000016ff00723e */ /* 0x004fca00000000ff */
[----:B------:R-:W-:Y:S01]  /*3ea0*/  STG.E.U16 desc[UR6][R2.64+0xc0], R0 ;  /* 0x0000c00002007986 */ /* 0x000fe2000c101506 */
[----:B------:R-:W-:Y:S05]  /*3eb0*/  EXIT ;  /* 0x000000000000794d */ /* 0x000fea0003800000 */
.L_x_22437:
[----:B------:R-:W-:Y:S01]  /*3ec0*/  BSSY B1, `(.L_x_22481) ;  /* 0x0000007000017945 */ /* 0x000fe20003800000 */
[----:B------:R-:W-:Y:S01]  /*3ed0*/  IMAD.MOV.U32 R20, RZ, RZ, 0x2 ;  /* 0x00000002ff147424 */ /* 0x000fe200078e00ff */
[----:B------:R-:W-:Y:S02]  /*3ee0*/  MOV R23, 0x1f ;  /* 0x0000001f00177802 */ /* 0x000fe40000000f00 */
[----:B------:R-:W-:-:S07]  /*3ef0*/  MOV R19, 0xffffffff ;  /* 0xffffffff00137802 */ /* 0x000fce0000000f00 */
[----:B------:R-:W-:Y:S05]  /*3f00*/  WARPSYNC.COLLECTIVE R19, `(.L_x_22482) ;  /* 0x0000000013087348 */ /* 0x000fea0003c00000 */
[----:B------:R0:W1:Y:S02]  /*3f10*/  SHFL.BFLY P3, R18, R16, R20, R23 ;  /* 0x0c00001410127389 */ /* 0x0000640000060017 */
[----:B01----:R-:W-:Y:S05]  /*3f20*/  ENDCOLLECTIVE ;  /* 0x000000000000791b */ /* 0x003fea0003800000 */
.L_x_22482:
[----:B------:R-:W-:Y:S05]  /*3f30*/  BSYNC B1 ;  /* 0x0000000000017941 */ /* 0x000fea0003800000 */
.L_x_22481:
        /* <DEDUP_REMOVED lines=9> */
.L_x_22483:
[----:B------:R-:W-:Y:S05]  /*3fd0*/  BRA `(.L_x_22484) ;  /* 0xffffffd000107947 */ /* 0x000fea000383ffff */
.L_x_22439:
        /* <DEDUP_REMOVED lines=8> */
.L_x_22486:
[----:B------:R-:W-:Y:S05]  /*4060*/  BSYNC B0 ;  /* 0x0000000000007941 */ /* 0x000fea0003800000 */
.L_x_22485:
        /* <DEDUP_REMOVED lines=9> */
.L_x_22487:
[----:B------:R-:W-:Y:S01]  /*4100*/  HFMA2 R20, -RZ, RZ, 0, 2.384185791015625e-07 ;  /* 0x00000004ff147431 */ /* 0x000fe200000001ff */
[----:B------:R-:W-:-:S04]  /*4110*/  MOV R11, R18 ;  /* 0x00000012000b7202 */ /* 0x000fc80000000f00 */
[----:B------:R-:W-:-:S05]  /*4120*/  FMNMX.FTZ R11, R12, R11, !PT ;  /* 0x0000000b0c0b7209 */ /* 0x000fca0007810000 */
[----:B------:R-:W-:-:S07]  /*4130*/  IMAD.MOV.U32 R16, RZ, RZ, R11 ;  /* 0x000000ffff107224 */ /* 0x000fce00078e000b */
[----:B------:R-:W-:Y:S05]  /*4140*/  WARPSYNC.COLLECTIVE R19, `(.L_x_22488) ;  /* 0x0000000013087348 */ /* 0x000fea0003c00000 */
[----:B------:R0:W1:Y:S02]  /*4150*/  SHFL.BFLY P3, R18, R16, R20, R23 ;  /* 0x0c00001410127389 */ /* 0x0000640000060017 */
[----:B01----:R-:W-:Y:S05]  /*4160*/  ENDCOLLECTIVE ;  /* 0x000000000000791b */ /* 0x003fea0003800000 */
.L_x_22488:
[----:B------:R-:W-:Y:S01]  /*4170*/  MOV R14, R18 ;  /* 0x00000012000e7202 */ /* 0x000fe20000000f00 */
[----:B------:R-:W-:Y:S06]  /*4180*/  BRA `(.L_x_22489) ;  /* 0xffffffd0002c7947 */ /* 0x000fec000383ffff */
.L_x_22490:
        /* <DEDUP_REMOVED lines=15> */
.L_x_25990:


//--------------------- .text._ZN4vllm25paged_attention_v1_kernelIttLi96ELi8ELi128ELNS_18Fp8KVCacheDataTypeE0ELb0EEEvPT_PKS2_PKT0_S8_ifPKiSA_iPKfiiiSC_SC_iiiii --------------------------
	.section	.text._ZN4vllm25paged_attention_v1_kernelIttLi96ELi8ELi128ELNS_18Fp8KVCacheDataTypeE0ELb0EEEvPT_PKS2_PKT0_S8_ifPKiSA_iPKfiiiSC_SC_iiiii,"ax",@progbits
	.align	128
        .global         _ZN4vllm25paged_attention_v1_kernelIttLi96ELi8ELi128ELNS_18Fp8KVCacheDataTypeE0ELb0EEEvPT_PKS2_PKT0_S8_ifPKiSA_iPKfiiiSC_SC_iiiii
        .type           _ZN4vllm25paged_attention_v1_kernelIttLi96ELi8ELi128ELNS_18Fp8KVCacheDataTypeE0ELb0EEEvPT_PKS2_PKT0_S8_ifPKiSA_iPKfiiiSC_SC_iiiii,@function
        .size           _ZN4vllm25paged_attention_v1_kernelIttLi96ELi8ELi128ELNS_18Fp8KVCacheDataTypeE0ELb0EEEvPT_PKS2_PKT0_S8_ifPKiSA_iPKfiiiSC_SC_iiiii,(.L_x_25991 - _ZN4vllm25paged_attention_v1_kernelIttLi96ELi8ELi128ELNS_18Fp8KVCacheDataTypeE0ELb0EEEvPT_PKS2_PKT0_S8_ifPKiSA_iPKfiiiSC_SC_iiiii)
        .other          _ZN4vllm25paged_attention_v1_kernelIttLi96ELi8ELi128ELNS_18Fp8KVCacheDataTypeE0ELb0EEEvPT_PKS2_PKT0_S8_ifPKiSA_iPKfiiiSC_SC_iiiii,@"STO_CUDA_ENTRY STV_DEFAULT"
_ZN4vllm25paged_attention_v1_kernelIttLi96ELi8ELi128ELNS_18Fp8KVCacheDataTypeE0ELb0EEEvPT_PKS2_PKT0_S8_ifPKiSA_iPKfiiiSC_SC_iiiii:
.text._ZN4vllm25paged_attention_v1_kernelIttLi96ELi8ELi128ELNS_18Fp8KVCacheDataTypeE0ELb0EEEvPT_PKS2_PKT0_S8_ifPKiSA_iPKfiiiSC_SC_iiiii:
        /* <DEDUP_REMOVED lines=25> */
[----:B------:R-:W-:Y:S01]  /*0190*/  SHF.R.S32.HI R0, RZ, 0x1f, R0 ;  /* 0x0000001fff007819 */ /* 0x000fe20000011400 */
[----:B------:R-:W4:Y:S03]  /*01a0*/  @P0 LDC.64 R6, c[0x0][0x3c0] ;  /* 0x0000f000ff060b82 */ /* 0x000f260000000a00 */
[----:B------:R-:W-:Y:S02]  /*01b0*/  @!P1 IADD3.X R0, PT, PT, RZ, R0, RZ, P2, P3 ;  /* 0x00000000ff009210 */ /* 0x000fe400017e64ff */
[----:B---3--:R-:W-:-:S04]  /*01c0*/  @!P1 LEA R8, P2, R3, R8, 0x1 ;  /* 0x0000000803089211 */ /* 0x008fc800078408ff */
[----:B------:R-:W-:-:S05]  /*01d0*/  @!P1 LEA.HI.X R9, R3, R9, R0, 0x1, P2 ;  /* 0x0000000903099211 */ /* 0x000fca00010f0c00 */
[----:B------:R3:W2:Y:S01]  /*01e0*/  @!P1 LDG.E.CONSTANT R0, desc[UR6][R8.64] ;  /* 0x0000000608009981 */ /* 0x0006a2000c1e9900 */
[----:B------:R-:W-:-:S04]  /*01f0*/  IABS R10, R14 ;  /* 0x0000000e000a7213 */ /* 0x000fc80000000000 */
[----:B------:R-:W1:Y:S08]  /*0200*/  I2F.RP R3, R10 ;  /* 0x0000000a00037306 */ /* 0x000e700000209400 */
[----:B-1----:R-:W1:Y:S02]  /*0210*/  MUFU.RCP R3, R3 ;  /* 0x0000000300037308 */ /* 0x002e640000001000 */
[----:B-1----:R-:W-:-:S06]  /*0220*/  IADD3 R4, PT, PT, R3, 0xffffffe, RZ ;  /* 0x0ffffffe03047810 */ /* 0x002fcc0007ffe0ff */
[----:B------:R1:W3:Y:S01]  /*0230*/  F2I.FTZ.U32.TRUNC.NTZ R5, R4 ;  /* 0x0000000400057305 */ /* 0x0002e2000021f000 */
[----:B----4-:R-:W-:-:S05]  /*0240*/  @P0 IMAD.WIDE.U32 R6, R26, 0x4, R6 ;  /* 0x000000041a060825 */ /* 0x010fca00078e0006 */
[----:B------:R4:W5:Y:S01]  /*0250*/  @P0 LDG.E.CONSTANT R12, desc[UR6][R6.64] ;  /* 0x00000006060c0981 */ /* 0x000962000c1e9900 */
[----:B-1----:R-:W-:Y:S02]  /*0260*/  HFMA2 R4, -RZ, RZ, 0, 0 ;  /* 0x00000000ff047431 */ /* 0x002fe400000001ff */
[----:B---3--:R-:W-:-:S04]  /*0270*/  IMAD.MOV R9, RZ, RZ, -R5 ;  /* 0x000000ffff097224 */ /* 0x008fc800078e0a05 */
        /* <DEDUP_REMOVED lines=17> */
[----:B------:R-:W1:Y:S08]  /*0390*/  I2F.RP R4, R9 ;  /* 0x0000000900047306 */ /* 0x000e700000209400 */
[----:B-1----:R-:W1:Y:S02]  /*03a0*/  MUFU.RCP R4, R4 ;  /* 0x0000000400047308 */ /* 0x002e640000001000 */
[----:B-1----:R-:W-:-:S06]  /*03b0*/  IADD3 R6, PT, PT, R4, 0xffffffe, RZ ;  /* 0x0ffffffe04067810 */ /* 0x002fcc0007ffe0ff */
[----:B------:R1:W3:Y:S01]  /*03c0*/  F2I.FTZ.U32.TRUNC.NTZ R7, R6 ;  /* 0x0000000600077305 */ /* 0x0002e2000021f000 */
[----:B------:R-:W4:Y:S01]  /*03d0*/  S2R R3, SR_CgaCtaId ;  /* 0x0000000000037919 */ /* 0x000f220000008800 */
[----:B------:R-:W-:Y:S02]  /*03e0*/  IABS R4, R26 ;  /* 0x0000001a00047213 */ /* 0x000fe40000000000 */
[----:B-1----:R-:W-:Y:S01]  /*03f0*/  MOV R6, RZ ;  /* 0x000000ff00067202 */ /* 0x002fe20000000f00 */
[----:B---3--:R-:W-:-:S04]  /*0400*/  IMAD.MOV R8, RZ, RZ, -R7 ;  /* 0x000000ffff087224 */ /* 0x008fc800078e0a07 */
        /* <DEDUP_REMOVED lines=9> */
[----:B----4-:R-:W-:-:S07]  /*04a0*/  LEA R7, R3, R8, 0x18 ;  /* 0x0000000803077211 */ /* 0x010fce00078ec0ff */
[----:B------:R-:W-:-:S04]  /*04b0*/  @!P2 IADD3 R4, PT, PT, R4, -R9, RZ ;  /* 0x800000090404a210 */ /* 0x000fc80007ffe0ff */
[----:B------:R-:W-:Y:S02]  /*04c0*/  ISETP.GE.U32.AND P0, PT, R4, R9, PT ;  /* 0x000000090400720c */ /* 0x000fe40003f06070 */
[----:B------:R-:W-:Y:S01]  /*04d0*/  LOP3.LUT R9, R26, R5, RZ, 0x3c, !PT ;  /* 0x000000051a097212 */ /* 0x000fe200078e3cff */
[----:B------:R-:W-:Y:S01]  /*04e0*/  IMAD R7, R6, 0x30, R7 ;  /* 0x0000003006077824 */ /* 0x000fe200078e0207 */
[----:B------:R-:W-:Y:S02]  /*04f0*/  SHF.R.U32.HI R6, RZ, 0x2, R2 ;  /* 0x00000002ff067819 */ /* 0x000fe40000011602 */
[----:B------:R-:W-:-:S03]  /*0500*/  ISETP.GE.AND P3, PT, R9, RZ, PT ;  /* 0x000000ff0900720c */ /* 0x000fc60003f66270 */
[----:B------:R-:W-:Y:S01]  /*0510*/  @!P1 IMAD R7, R6, 0x4, R7 ;  /* 0x0000000406079824 */ /* 0x000fe200078e0207 */
[----:B------:R-:W-:Y:S01]  /*0520*/  SHF.R.U32.HI R16, RZ, 0x5, R2 ;  /* 0x00000005ff107819 */ /* 0x000fe20000011602 */
[----:B------:R-:W-:Y:S01]  /*0530*/  @!P2 VIADD R30, R30, 0x1 ;  /* 0x000000011e1ea836 */ /* 0x000fe20000000000 */
[----:B------:R-:W-:-:S04]  /*0540*/  ISETP.NE.AND P2, PT, R5, RZ, PT ;  /* 0x000000ff0500720c */ /* 0x000fc80003f45270 */
[----:B------:R-:W-:Y:S02]  /*0550*/  @P0 IADD3 R30, PT, PT, R30, 0x1, RZ ;  /* 0x000000011e1e0810 */ /* 0x000fe40007ffe0ff */
[----:B--2---:R-:W-:-:S04]  /*0560*/  IADD3 R4, PT, PT, R24, 0x7, RZ ;  /* 0x0000000718047810 */ /* 0x004fc80007ffe0ff */
[----:B------:R-:W-:-:S04]  /*0570*/  SHF.R.S32.HI R9, RZ, 0x1f, R4 ;  /* 0x0000001fff097819 */ /* 0x000fc80000011404 */
[----:B------:R-:W-:-:S04]  /*0580*/  LEA.HI R9, R9, R4, RZ, 0x3 ;  /* 0x0000000409097211 */ /* 0x000fc800078f18ff */
[----:B------:R-:W-:Y:S01]  /*0590*/  SHF.R.S32.HI R9, RZ, 0x3, R9 ;  /* 0x00000003ff097819 */ /* 0x000fe20000011409 */
[----:B------:R-:W-:Y:S01]  /*05a0*/  @!P3 IMAD.MOV R30, RZ, RZ, -R30 ;  /* 0x000000ffff1eb224 */ /* 0x000fe200078e0a1e */
[----:B------:R-:W-:Y:S01]  /*05b0*/  @!P2 LOP3.LUT R30, RZ, R5, RZ, 0x33, !PT ;  /* 0x00000005ff1ea212 */ /* 0x000fe200078e33ff */
[----:B0-----:R-:W-:Y:S01]  /*05c0*/  IMAD R5, R25, UR4, RZ ;  /* 0x0000000419057c24 */ /* 0x001fe2000f8e02ff */
[----:B------:R-:W-:Y:S01]  /*05d0*/  BSSY B0, `(.L_x_22491) ;  /* 0x00000a7000007945 */ /* 0x000fe20003800000 */
[----:B------:R0:W-:Y:S01]  /*05e0*/  @!P1 STS [R7], R0 ;  /* 0x0000000007009388 */ /* 0x0001e20000000800 */
[----:B------:R-:W-:Y:S01]  /*05f0*/  BAR.SYNC.DEFER_BLOCKING 0x0 ;  /* 0x0000000000007b1d */ /* 0x000fe20000010000 */
[----:B------:R-:W-:Y:S02]  /*0600*/  ISETP.GE.AND P1, PT, R16, R9, PT ;  /* 0x000000091000720c */ /* 0x000fe40003f26270 */
[----:B0-----:R-:W-:-:S11]  /*0610*/  MOV R0, 0xff7fffff ;  /* 0xff7fffff00007802 */ /* 0x001fd60000000f00 */
[----:B------:R-:W-:Y:S05]  /*0620*/  @P1 BRA `(.L_x_22492) ;  /* 0x0000000800841947 */ /* 0x000fea0003800000 */
[----:B------:R-:W0:Y:S01]  /*0630*/  LDCU UR4, c[0x0][0x3d0] ;  /* 0x00007a00ff0477ac */ /* 0x000e220008000800 */
[----:B------:R-:W-:Y:S01]  /*0640*/  VIADD R8, R8, 0xe0 ;  /* 0x000000e008087836 */ /* 0x000fe20000000000 */
[----:B------:R-:W-:Y:S01]  /*0650*/  SHF.R.U32.HI R2, RZ, 0x3, R2 ;  /* 0x00000003ff027819 */ /* 0x000fe20000011602 */
[----:B------:R-:W1:Y:S01]  /*0660*/  LDCU.64 UR8, c[0x0][0x3a8] ;  /* 0x00007500ff0877ac */ /* 0x000e620008000a00 */
[----:B------:R-:W-:Y:S02]  /*0670*/  SHF.L.U32 R0, R6, 0x2, RZ ;  /* 0x0000000206007819 */ /* 0x000fe400000006ff */
[----:B------:R-:W-:Y:S02]  /*0680*/  LOP3.LUT R2, R2, 0x7c, RZ, 0xc0, !PT ;  /* 0x0000007c02027812 */ /* 0x000fe400078ec0ff */
[----:B------:R-:W-:Y:S01]  /*0690*/  LEA R8, R3, R8, 0x18 ;  /* 0x0000000803087211 */ /* 0x000fe200078ec0ff */
[----:B------:R-:W-:Y:S01]  /*06a0*/  IMAD.MOV.U32 R3, RZ, RZ, RZ ;  /* 0x000000ffff037224 */ /* 0x000fe200078e00ff */
[----:B------:R-:W-:-:S02]  /*06b0*/  LOP3.LUT R7, R0, 0x1c, RZ, 0xc0, !PT ;  /* 0x0000001c00077812 */ /* 0x000fc400078ec0ff */
[C---:B------:R-:W-:Y:S01]  /*06c0*/  SHF.L.U32 R0, R6.reuse, 0x3, RZ ;  /* 0x0000000306007819 */ /* 0x040fe200000006ff */
[----:B------:R-:W-:Y:S01]  /*06d0*/  IMAD.WIDE R2, R5, 0x4, R2 ;  /* 0x0000000405027825 */ /* 0x000fe200078e0202 */
[----:B------:R-:W-:-:S03]  /*06e0*/  LOP3.LUT R5, R6, 0x7, RZ, 0xc0, !PT ;  /* 0x0000000706057812 */ /* 0x000fc600078ec0ff */
[----:B------:R-:W-:Y:S01]  /*06f0*/  IMAD R13, R16, 0x20, R7 ;  /* 0x00000020100d7824 */ /* 0x000fe200078e0207 */
[----:B------:R-:W-:Y:S01]  /*0700*/  LOP3.LUT R7, R0, 0x38, RZ, 0xc0, !PT ;  /* 0x0000003800077812 */ /* 0x000fe200078ec0ff */
[----:B0-----:R-:W-:Y:S01]  /*0710*/  IMAD R4, R30, UR4, RZ ;  /* 0x000000041e047c24 */ /* 0x001fe2000f8e02ff */
[----:B------:R-:W-:Y:S01]  /*0720*/  MOV R0, 0xff7fffff ;  /* 0xff7fffff00007802 */ /* 0x000fe20000000f00 */
[----:B------:R-:W-:Y:S01]  /*0730*/  IMAD R5, R16, 0x8, R5 ;  /* 0x0000000810057824 */ /* 0x000fe200078e0205 */
[----:B-1----:R-:W-:Y:S02]  /*0740*/  IADD3 R14, P2, PT, R2, UR8, RZ ;  /* 0x00000008020e7c10 */ /* 0x002fe4000ff5e0ff */
[----:B------:R-:W-:Y:S01]  /*0750*/  IADD3 R2, P0, PT, R4, R7, RZ ;  /* 0x0000000704027210 */ /* 0x000fe20007f1e0ff */
[----:B------:R-:W-:Y:S01]  /*0760*/  IMAD.IADD R17, R5, 0x1, -R24 ;  /* 0x0000000105117824 */ /* 0x000fe200078e0a18 */
[----:B------:R-:W-:Y:S02]  /*0770*/  IADD3.X R15, PT, PT, R3, UR9, RZ, P2, !PT ;  /* 0x00000009030f7c10 */ /* 0x000fe400097fe4ff */
[----:B------:R-:W-:-:S02]  /*0780*/  IADD3 R13, PT, PT, R13, R8, RZ ;  /* 0x000000080d0d7210 */ /* 0x000fc40007ffe0ff */
[----:B------:R-:W-:Y:S02]  /*0790*/  IADD3 R18, PT, PT, R5, 0x1, RZ ;  /* 0x0000000105127810 */ /* 0x000fe40007ffe0ff */
[----:B------:R-:W-:-:S07]  /*07a0*/  LEA.HI.X.SX32 R3, R4, RZ, 0x1, P0 ;  /* 0x000000ff04037211 */ /* 0x000fce00000f0eff */
.L_x_22494:
        /* <DEDUP_REMOVED lines=12> */
[----:B------:R-:W0:Y:S03]  /*0870*/  S2R R6, SR_CgaCtaId ;  /* 0x0000000000067919 */ /* 0x000e260000008800 */
[----:B------:R-:W4:Y:S01]  /*0880*/  LDG.E.CONSTANT R33, desc[UR6][R4.64+0x200] ;  /* 0x0002000604217981 */ /* 0x000f22000c1e9900 */
[----:B------:R-:W-:-:S03]  /*0890*/  MOV R9, 0x400 ;  /* 0x0000040000097802 */ /* 0x000fc60000000f00 */
[----:B------:R-:W4:Y:S04]  /*08a0*/  LDG.E.CONSTANT R20, desc[UR6][R4.64+0x280] ;  /* 0x0002800604147981 */ /* 0x000f28000c1e9900 */
[----:B------:R-:W4:Y:S04]  /*08b0*/  LDG.E.CONSTANT R21, desc[UR6][R4.64+0x300] ;  /* 0x0003000604157981 */ /* 0x000f28000c1e9900 */
[----:B------:R-:W4:Y:S01]  /*08c0*/  LDG.E.CONSTANT R31, desc[UR6][R4.64+0x580] ;  /* 0x00058006041f7981 */ /* 0x000f22000c1e9900 */
[----:B0-----:R-:W-:-:S05]  /*08d0*/  LEA R6, R6, R9, 0x18 ;  /* 0x0000000906067211 */ /* 0x001fca00078ec0ff */
[----:B------:R-:W-:-:S05]  /*08e0*/  IMAD R6, R19, 0x30, R6 ;  /* 0x0000003013067824 */ /* 0x000fca00078e0206 */
[----:B------:R-:W0:Y:S02]  /*08f0*/  LDS.128 R8, [R6] ;  /* 0x0000000006087984 */ /* 0x000e240000000c00 */
[--C-:B0-----:R-:W-:Y:S02]  /*0900*/  HADD2.F32 R22, -RZ, R9.reuse.H0_H0 ;  /* 0x20000009ff167230 */ /* 0x101fe40000004100 */
[--C-:B------:R-:W-:Y:S02]  /*0910*/  HADD2.F32 R34, -RZ, R8.reuse.H0_H0 ;  /* 0x20000008ff227230 */ /* 0x100fe40000004100 */
[----:B------:R-:W-:Y:S02]  /*0920*/  HADD2.F32 R9, -RZ, R9.H1_H1 ;  /* 0x30000009ff097230 */ /* 0x000fe40000004100 */
[----:B------:R-:W-:Y:S02]  /*0930*/  HADD2.F32 R8, -RZ, R8.H1_H1 ;  /* 0x30000008ff087230 */ /* 0x000fe40000004100 */
[----:B--2---:R-:W-:-:S05]  /*0940*/  HADD2.F32 R27, -RZ, R28.H0_H0 ;  /* 0x2000001cff1b7230 */ /* 0x004fca0000004100 */
[----:B------:R-:W-:Y:S01]  /*0950*/  FMUL.FTZ R29, R22, R27 ;  /* 0x0000001b161d7220 */ /* 0x000fe20000410000 */
[----:B---3--:R-:W-:Y:S01]  /*0960*/  HADD2.F32 R27, -RZ, R35.H0_H0 ;  /* 0x20000023ff1b7230 */ /* 0x008fe20000004100 */
[----:B------:R-:W2:Y:S04]  /*0970*/  LDG.E.CONSTANT R22, desc[UR6][R4.64+0x380] ;  /* 0x0003800604167981 */ /* 0x000ea8000c1e9900 */
[----:B------:R-:W-:Y:S02]  /*0980*/  FFMA.FTZ R34, R34, R27, R29 ;  /* 0x0000001b22227223 */ /* 0x000fe4000001001d */
[----:B------:R-:W3:Y:S01]  /*0990*/  LDG.E.CONSTANT R27, desc[UR6][R4.64+0x400] ;  /* 0x00040006041b7981 */ /* 0x000ee2000c1e9900 */
[----:B------:R-:W-:-:S03]  /*09a0*/  HADD2.F32 R36, -RZ, R28.H1_H1 ;  /* 0x3000001cff247230 */ /* 0x000fc60000004100 */
[----:B------:R-:W3:Y:S04]  /*09b0*/  LDG.E.CONSTANT R28, desc[UR6][R4.64+0x480] ;  /* 0x00048006041c7981 */ /* 0x000ee8000c1e9900 */
[----:B------:R0:W3:Y:S01]  /*09c0*/  LDG.E.CONSTANT R29, desc[UR6][R4.64+0x500] ;  /* 0x00050006041d7981 */ /* 0x0000e2000c1e9900 */
[----:B------:R-:W-:Y:S02]  /*09d0*/  HADD2.F32 R35, -RZ, R35.H1_H1 ;  /* 0x30000023ff237230 */ /* 0x000fe40000004100 */
[----:B------:R-:W-:-:S04]  /*09e0*/  FMUL.FTZ R9, R9, R36 ;  /* 0x0000002409097220 */ /* 0x000fc80000410000 */
[----:B------:R-:W-:Y:S01]  /*09f0*/  FFMA.FTZ R8, R8, R35, R9 ;  /* 0x0000002308087223 */ /* 0x000fe20000010009 */
[----:B------:R-:W-:Y:S02]  /*0a00*/  HADD2.F32 R9, -RZ, R10.H0_H0 ;  /* 0x2000000aff097230 */ /* 0x000fe40000004100 */
[--C-:B----4-:R-:W-:Y:S02]  /*0a10*/  HADD2.F32 R35, -RZ, R7.reuse.H0_H0 ;  /* 0x20000007ff237230 */ /* 0x110fe40000004100 */
[----:B------:R-:W-:-:S03]  /*0a20*/  HADD2.F32 R7, -RZ, R7.H1_H1 ;  /* 0x30000007ff077230 */ /* 0x000fc60000004100 */
[----:B------:R-:W-:Y:S01]  /*0a30*/  FFMA.FTZ R34, R9, R35, R34 ;  /* 0x0000002309227223 */ /* 0x000fe20000010022 */
[----:B------:R-:W-:-:S05]  /*0a40*/  HADD2.F32 R9, -RZ, R10.H1_H1 ;  /* 0x3000000aff097230 */ /* 0x000fca0000004100 */
[----:B------:R-:W-:Y:S02]  /*0a50*/  FFMA.FTZ R8, R9, R7, R8 ;  /* 0x0000000709087223 */ /* 0x000fe40000010008 */
[----:B0-----:R-:W0:Y:S01]  /*0a60*/  LDS.128 R4, [R6+0x10] ;  /* 0x0000100006047984 */ /* 0x001e220000000c00 */
[--C-:B------:R-:W-:Y:S02]  /*0a70*/  HADD2.F32 R35, -RZ, R11.reuse.H0_H0 ;  /* 0x2000000bff237230 */ /* 0x100fe40000004100 */
[--C-:B------:R-:W-:Y:S02]  /*0a80*/  HADD2.F32 R10, -RZ, R32.reuse.H0_H0 ;  /* 0x20000020ff0a7230 */ /* 0x100fe40000004100 */
[----:B------:R-:W-:Y:S02]  /*0a90*/  HADD2.F32 R11, -RZ, R11.H1_H1 ;  /* 0x3000000bff0b7230 */ /* 0x000fe40000004100 */
[----:B------:R-:W-:Y:S02]  /*0aa0*/  HADD2.F32 R32, -RZ, R32.H1_H1 ;  /* 0x30000020ff207230 */ /* 0x000fe40000004100 */
[----:B------:R-:W-:-:S03]  /*0ab0*/  FFMA.FTZ R9, R35, R10, R34 ;  /* 0x0000000a23097223 */ /* 0x000fc60000010022 */
[----:B------:R-:W-:Y:S01]  /*0ac0*/  FFMA.FTZ R8, R11, R32, R8 ;  /* 0x000000200b087223 */ /* 0x000fe20000010008 */
[----:B------:R-:W-:Y:S01]  /*0ad0*/  HADD2.F32 R11, -RZ, R33.H0_H0 ;  /* 0x20000021ff0b7230 */ /* 0x000fe20000004100 */
[----:B------:R-:W1:Y:S01]  /*0ae0*/  S2R R35, SR_CgaCtaId ;  /* 0x0000000000237919 */ /* 0x000e620000008800 */
[----:B0-----:R-:W-:-:S05]  /*0af0*/  HADD2.F32 R10, -RZ, R4.H0_H0 ;  /* 0x20000004ff0a7230 */ /* 0x001fca0000004100 */
[----:B------:R-:W-:Y:S02]  /*0b00*/  FFMA.FTZ R9, R10, R11, R9 ;  /* 0x0000000b0a097223 */ /* 0x000fe40000010009 */
[----:B------:R-:W0:Y:S01]  /*0b10*/  S2R R11, SR_TID.X ;  /* 0x00000000000b7919 */ /* 0x000e220000002100 */
[----:B------:R-:W-:-:S04]  /*0b20*/  MOV R10, 0x400 ;  /* 0x00000400000a7802 */ /* 0x000fc80000000f00 */
[----:B-1----:R-:W-:Y:S01]  /*0b30*/  LEA R10, R35, R10, 0x18 ;  /* 0x0000000a230a7211 */ /* 0x002fe200078ec0ff */
[----:B------:R-:W-:Y:S01]  /*0b40*/  HADD2.F32 R32, -RZ, R5.H0_H0 ;  /* 0x20000005ff207230 */ /* 0x000fe20000004100 */
[----:B0-----:R-:W-:-:S05]  /*0b50*/  LOP3.LUT R11, R11, 0x3, RZ, 0xc0, !PT ;  /* 0x000000030b0b7812 */ /* 0x001fca00078ec0ff */
[----:B------:R-:W-:Y:S02]  /*0b60*/  IMAD R34, R11, 0x30, R10 ;  /* 0x000000300b227824 */ /* 0x000fe400078e020a */
        /* <DEDUP_REMOVED lines=25> */
[--C-:B---3--:R-:W-:Y:S02]  /*0d00*/  HADD2.F32 R8, -RZ, R27.reuse.H0_H0 ;  /* 0x2000001bff087230 */ /* 0x108fe40000004100 */
[----:B------:R-:W-:Y:S01]  /*0d10*/  FFMA.FTZ R4, R7, R22, R4 ;  /* 0x0000001607047223 */ /* 0x000fe20000010004 */
[----:B------:R-:W-:Y:S02]  /*0d20*/  HADD2.F32 R27, -RZ, R27.H1_H1 ;  /* 0x3000001bff1b7230 */ /* 0x000fe40000004100 */
[----:B------:R-:W-:Y:S02]  /*0d30*/  HADD2.F32 R7, -RZ, R28.H0_H0 ;  /* 0x2000001cff077230 */ /* 0x000fe40000004100 */
[----:B------:R-:W-:Y:S01]  /*0d40*/  FFMA.FTZ R5, R5, R8, R6 ;  /* 0x0000000805057223 */ /* 0x000fe20000010006 */
[--C-:B------:R-:W-:Y:S02]  /*0d50*/  HADD2.F32 R6, -RZ, R9.reuse.H0_H0 ;  /* 0x20000009ff067230 */ /* 0x100fe40000004100 */
[----:B------:R-:W-:Y:S01]  /*0d60*/  FFMA.FTZ R21, R21, R27, R4 ;  /* 0x0000001b15157223 */ /* 0x000fe20000010004 */
[----:B------:R-:W-:-:S02]  /*0d70*/  HADD2.F32 R8, -RZ, R9.H1_H1 ;  /* 0x30000009ff087230 */ /* 0x000fc40000004100 */
[----:B------:R-:W-:Y:S02]  /*0d80*/  HADD2.F32 R28, -RZ, R28.H1_H1 ;  /* 0x3000001cff1c7230 */ /* 0x000fe40000004100 */
[----:B------:R-:W-:Y:S01]  /*0d90*/  FFMA.FTZ R5, R6, R7, R5 ;  /* 0x0000000706057223 */ /* 0x000fe20000010005 */
[--C-:B------:R-:W-:Y:S02]  /*0da0*/  HADD2.F32 R6, -RZ, R29.reuse.H0_H0 ;  /* 0x2000001dff067230 */ /* 0x100fe40000004100 */
[--C-:B------:R-:W-:Y:S02]  /*0db0*/  HADD2.F32 R9, -RZ, R10.reuse.H1_H1 ;  /* 0x3000000aff097230 */ /* 0x100fe40000004100 */
[----:B------:R-:W-:Y:S01]  /*0dc0*/  FFMA.FTZ R8, R8, R28, R21 ;  /* 0x0000001c08087223 */ /* 0x000fe20000010015 */
[----:B------:R-:W-:Y:S02]  /*0dd0*/  HADD2.F32 R29, -RZ, R29.H1_H1 ;  /* 0x3000001dff1d7230 */ /* 0x000fe40000004100 */
[----:B------:R-:W-:Y:S01]  /*0de0*/  HADD2.F32 R20, -RZ, R10.H0_H0 ;  /* 0x2000000aff147230 */ /* 0x000fe20000004100 */
[----:B------:R-:W-:Y:S01]  /*0df0*/  IADD3 R10, PT, PT, R24, 0x7, RZ ;  /* 0x00000007180a7810 */ /* 0x000fe20007ffe0ff */
[----:B------:R-:W-:-:S02]  /*0e00*/  HADD2.F32 R4, -RZ, R11.H0_H0 ;  /* 0x2000000bff047230 */ /* 0x000fc40000004100 */
[----:B------:R-:W-:Y:S01]  /*0e10*/  FFMA.FTZ R8, R9, R29, R8 ;  /* 0x0000001d09087223 */ /* 0x000fe20000010008 */
[----:B------:R-:W-:Y:S02]  /*0e20*/  HADD2.F32 R7, -RZ, R31.H0_H0 ;  /* 0x2000001fff077230 */ /* 0x000fe40000004100 */
[----:B------:R-:W-:Y:S01]  /*0e30*/  FFMA.FTZ R5, R20, R6, R5 ;  /* 0x0000000614057223 */ /* 0x000fe20000010005 */
[----:B------:R-:W-:Y:S01]  /*0e40*/  HADD2.F32 R11, -RZ, R11.H1_H1 ;  /* 0x3000000bff0b7230 */ /* 0x000fe20000004100 */
[----:B------:R-:W-:Y:S01]  /*0e50*/  SHF.R.S32.HI R9, RZ, 0x1f, R10 ;  /* 0x0000001fff097819 */ /* 0x000fe2000001140a */
        /* <DEDUP_REMOVED lines=10> */
.L_x_22528:
        /* <DEDUP_REMOVED lines=20> */
.L_x_22492:
[----:B------:R-:W-:Y:S05]  /*1040*/  BSYNC B0 ;  /* 0x0000000000007941 */ /* 0x000fea0003800000 */
.L_x_22491:
[----:B------:R-:W0:Y:S01]  /*1050*/  S2R R22, SR_TID.X ;  /* 0x0000000000167919 */ /* 0x000e220000002100 */
[----:B------:R-:W-:Y:S01]  /*1060*/  VIADD R2, R24, 0x7 ;  /* 0x0000000718027836 */ /* 0x000fe20000000000 */
[----:B------:R-:W-:Y:S01]  /*1070*/  UMOV UR4, 0xffffffff ;  /* 0xffffffff00047882 */ /* 0x000fe20000000000 */
[----:B------:R-:W-:Y:S01]  /*1080*/  MOV R4, 0x400 ;  /* 0x0000040000047802 */ /* 0x000fe20000000f00 */
[----:B------:R-:W1:Y:S02]  /*1090*/  S2R R3, SR_CgaCtaId ;  /* 0x0000000000037919 */ /* 0x000e640000008800 */
        /* <DEDUP_REMOVED lines=9> */
[----:B------:R0:W2:Y:S02]  /*1130*/  SHFL.BFLY PT, R7, R6, 0x4, 0x1f ;  /* 0x0c801f0006077f89 */ /* 0x0000a400000e0000 */
.L_x_22533:
[----:B------:R-:W-:Y:S01]  /*1140*/  ISETP.NE.AND P2, PT, R20, RZ, PT ;  /* 0x000000ff1400720c */ /* 0x000fe20003f45270 */
[----:B------:R-:W-:Y:S05]  /*1150*/  WARPSYNC.ALL ;  /* 0x0000000000007948 */ /* 0x000fea0003800000 */
[----:B------:R-:W-:Y:S02]  /*1160*/  IADD3 R0, PT, PT, R4, 0xc0, RZ ;  /* 0x000000c004007810 */ /* 0x000fe40007ffe0ff */
[----:B--2---:R-:W-:Y:S02]  /*1170*/  FMNMX.FTZ R7, R6, R7, !PT ;  /* 0x0000000706077209 */ /* 0x004fe40007810000 */
[----:B-1----:R-:W-:-:S04]  /*1180*/  LEA R5, R3, R0, 0x18 ;  /* 0x0000000003057211 */ /* 0x002fc800078ec0ff */
[----:B------:R-:W-:-:S05]  /*1190*/  LEA R0, R21, R5, 0x2 ;  /* 0x0000000515007211 */ /* 0x000fca00078e10ff */
[----:B------:R-:W-:Y:S01]  /*11a0*/  @!P2 STS [R0], R7 ;  /* 0x000000070000a388 */ /* 0x000fe20000000800 */
[----:B------:R-:W-:Y:S01]  /*11b0*/  BAR.SYNC.DEFER_BLOCKING 0x0 ;  /* 0x0000000000007b1d */ /* 0x000fe20000010000 */
[C---:B------:R-:W-:Y:S01]  /*11c0*/  ISETP.GT.U32.AND P3, PT, R20.reuse, 0x3, PT ;  /* 0x000000031400780c */ /* 0x040fe20003f64070 */
[----:B0-----:R-:W-:Y:S01]  /*11d0*/  IMAD R6, R20, 0x4, R5 ;  /* 0x0000000414067824 */ /* 0x001fe200078e0205 */
[----:B------:R-:W-:Y:S01]  /*11e0*/  MOV R8, 0xff7fffff ;  /* 0xff7fffff00087802 */ /* 0x000fe20000000f00 */
        /* <DEDUP_REMOVED lines=29> */
.L_x_22500:
[----:B-----5:R-:W0:Y:S01]  /*13c0*/  LDS R12, [R9] ;  /* 0x00000000090c7984 */ /* 0x020e220000000800 */
        /* <DEDUP_REMOVED lines=10> */
.L_x_22499:
[----:B------:R-:W-:Y:S05]  /*1470*/  BSYNC.RECONVERGENT B1 ;  /* 0x0000000000017941 */ /* 0x000fea0003800200 */
.L_x_22498:
        /* <DEDUP_REMOVED lines=12> */
.L_x_22503:
[----:B-----5:R-:W0:Y:S01]  /*1540*/  LDS R12, [R9+-0x400] ;  /* 0xfffc0000090c7984 */ /* 0x020e220000000800 */
        /* <DEDUP_REMOVED lines=99> */
.L_x_22502:
[----:B------:R-:W-:Y:S05]  /*1b80*/  BSYNC.RECONVERGENT B1 ;  /* 0x0000000000017941 */ /* 0x000fea0003800200 */
.L_x_22501:
        /* <DEDUP_REMOVED lines=55> */
.L_x_22505:
[----:B------:R-:W-:Y:S05]  /*1f00*/  BSYNC.RECONVERGENT B1 ;  /* 0x0000000000017941 */ /* 0x000fea0003800200 */
.L_x_22504:
        /* <DEDUP_REMOVED lines=26> */
.L_x_22497:
[----:B------:R-:W-:Y:S05]  /*20b0*/  BSYNC.RECONVERGENT B0 ;  /* 0x0000000000007941 */ /* 0x000fea0003800200 */
.L_x_22496:
        /* <DEDUP_REMOVED lines=32> */
[C---:B------:R-:W-:Y:S01]  /*22c0*/  LOP3.LUT R9, R7.reuse, 0x3, RZ, 0xc0, !PT ;  /* 0x0000000307097812 */ /* 0x040fe200078ec0ff */
[----:B------:R-:W-:Y:S01]  /*22d0*/  IMAD.SHL.U32 R6, R7, 0x80, RZ ;  /* 0x0000008007067824 */ /* 0x000fe200078e00ff */
[----:B------:R-:W-:Y:S02]  /*22e0*/  LEA R11, R3, R8, 0x18 ;  /* 0x00000008030b7211 */ /* 0x000fe400078ec0ff */
[----:B------:R-:W-:Y:S02]  /*22f0*/  IADD3 R9, PT, PT, RZ, -R9, RZ ;  /* 0x80000009ff097210 */ /* 0x000fe40007ffe0ff */
[----:B------:R-:W-:-:S02]  /*2300*/  LOP3.LUT R7, R6, 0x180, RZ, 0xc0, !PT ;  /* 0x0000018006077812 */ /* 0x000fc400078ec0ff */
[----:B------:R-:W-:-:S03]  /*2310*/  LEA R6, R22, R11, 0x2 ;  /* 0x0000000b16067211 */ /* 0x000fc600078e10ff */
[----:B------:R-:W-:-:S07]  /*2320*/  IMAD.IADD R8, R7, 0x1, R22 ;  /* 0x0000000107087824 */ /* 0x000fce00078e0216 */
.L_x_22510:
[----:B------:R-:W0:Y:S01]  /*2330*/  LDS R7, [R6] ;  /* 0x0000000006077984 */ /* 0x000e220000000800 */
[----:B------:R-:W-:-:S04]  /*2340*/  IADD3 R9, PT, PT, R9, 0x1, RZ ;  /* 0x0000000109097810 */ /* 0x000fc80007ffe0ff */
[----:B------:R-:W-:Y:S01]  /*2350*/  ISETP.NE.AND P0, PT, R9, RZ, PT ;  /* 0x000000ff0900720c */ /* 0x000fe20003f05270 */
[----:B0-----:R-:W-:-:S05]  /*2360*/  FMUL.FTZ R7, R7, R0 ;  /* 0x0000000007077220 */ /* 0x001fca0000410000 */
[----:B------:R0:W-:Y:S02]  /*2370*/  STS [R6], R7 ;  /* 0x0000000706007388 */ /* 0x0001e40000000800 */
[----:B0-----:R-:W-:-:S05]  /*2380*/  IADD3 R6, PT, PT, R6, 0x200, RZ ;  /* 0x0000020006067810 */ /* 0x001fca0007ffe0ff */
[----:B------:R-:W-:Y:S05]  /*2390*/  @P0 BRA `(.L_x_22510) ;  /* 0xfffffffc00e40947 */ /* 0x000fea000383ffff */
.L_x_22509:
[----:B------:R-:W-:Y:S05]  /*23a0*/  BSYNC.RECONVERGENT B1 ;  /* 0x0000000000017941 */ /* 0x000fea0003800200 */
.L_x_22508:
        /* <DEDUP_REMOVED lines=12> */
.L_x_22513:
        /* <DEDUP_REMOVED lines=52> */
.L_x_22512:
[----:B------:R-:W-:Y:S05]  /*27b0*/  BSYNC.RECONVERGENT B1 ;  /* 0x0000000000017941 */ /* 0x000fea0003800200 */
.L_x_22511:
        /* <DEDUP_REMOVED lines=31> */
.L_x_22515:
[----:B------:R-:W-:Y:S05]  /*29b0*/  BSYNC.RECONVERGENT B1 ;  /* 0x0000000000017941 */ /* 0x000fea0003800200 */
.L_x_22514:
        /* <DEDUP_REMOVED lines=14> */
.L_x_22507:
[----:B------:R-:W-:Y:S05]  /*2aa0*/  BSYNC.RECONVERGENT B0 ;  /* 0x0000000000007941 */ /* 0x000fea0003800200 */
.L_x_22506:
[----:B------:R-:W-:Y:S01]  /*2ab0*/  BAR.SYNC.DEFER_BLOCKING 0x0 ;  /* 0x0000000000007b1d */ /* 0x000fe20000010000 */
[----:B-1----:R-:W-:Y:S01]  /*2ac0*/  HFMA2 R5, -RZ, RZ, 0, 0 ;  /* 0x00000000ff057431 */ /* 0x002fe200000001ff */
[----:B0-----:R-:W-:-:S04]  /*2ad0*/  CS2R R6, SRZ ;  /* 0x0000000000067805 */ /* 0x001fc8000001ff00 */
[----:B------:R-:W0:Y:S01]  /*2ae0*/  LDCU UR12, c[0x0][0x3cc] ;  /* 0x00007980ff0c77ac */ /* 0x000e220008000800 */
[----:B------:R-:W-:Y:S01]  /*2af0*/  BSSY.RECONVERGENT B0, `(.L_x_22516) ;  /* 0x00000b1000007945 */ /* 0x000fe20003800200 */
[----:B------:R-:W1:Y:S03]  /*2b00*/  LDCU.64 UR8, c[0x0][0x398] ;  /* 0x00007300ff0877ac */ /* 0x000e660008000a00 */
[----:B------:R-:W-:Y:S05]  /*2b10*/  @P1 BRA `(.L_x_22517) ;  /* 0x0000000800b81947 */ /* 0x000fea0003800000 */
[----:B------:R-:W2:Y:S01]  /*2b20*/  LDCU UR5, c[0x0][0x3b8] ;  /* 0x00007700ff0577ac */ /* 0x000ea20008000800 */
[----:B------:R-:W-:Y:S01]  /*2b30*/  SHF.R.U32.HI R8, RZ, 0x3, R22 ;  /* 0x00000003ff087819 */ /* 0x000fe20000011616 */
[----:B------:R-:W-:Y:S01]  /*2b40*/  VIADD R0, R4, 0xe0 ;  /* 0x000000e004007836 */ /* 0x000fe20000000000 */
[----:B------:R-:W-:Y:S01]  /*2b50*/  MOV R9, RZ ;  /* 0x000000ff00097202 */ /* 0x000fe20000000f00 */
[----:B------:R-:W3:Y:S01]  /*2b60*/  LDCU.64 UR10, c[0x0][0x3a8] ;  /* 0x00007500ff0a77ac */ /* 0x000ee20008000a00 */
[----:B------:R-:W-:Y:S02]  /*2b70*/  LOP3.LUT R8, R8, 0x7c, RZ, 0xc0, !PT ;  /* 0x0000007c08087812 */ /* 0x000fe400078ec0ff */
[----:B------:R-:W-:Y:S01]  /*2b80*/  SHF.R.S32.HI R2, RZ, 0x3, R2 ;  /* 0x00000003ff027819 */ /* 0x000fe20000011402 */
[----:B------:R-:W4:Y:S01]  /*2b90*/  LDCU UR4, c[0x0][0x3d0] ;  /* 0x00007a00ff0477ac */ /* 0x000f220008000800 */
[C---:B------:R-:W-:Y:S02]  /*2ba0*/  LEA R27, R21.reuse, 0x3, 0x3 ;  /* 0x00000003151b7811 */ /* 0x040fe400078e18ff */
[----:B------:R-:W-:Y:S01]  /*2bb0*/  IADD3 R28, PT, PT, R21, -R2, RZ ;  /* 0x80000002151c7210 */ /* 0x000fe20007ffe0ff */
[----:B--2---:R-:W-:-:S04]  /*2bc0*/  IMAD R7, R25, UR5, RZ ;  /* 0x0000000519077c24 */ /* 0x004fc8000f8e02ff */
[----:B------:R-:W-:-:S04]  /*2bd0*/  IMAD.WIDE R8, R7, 0x4, R8 ;  /* 0x0000000407087825 */ /* 0x000fc800078e0208 */
[----:B----4-:R-:W-:Y:S01]  /*2be0*/  IMAD R30, R30, UR4, RZ ;  /* 0x000000041e1e7c24 */ /* 0x010fe2000f8e02ff */
[----:B---3--:R-:W-:Y:S01]  /*2bf0*/  IADD3 R4, P0, PT, R8, UR10, RZ ;  /* 0x0000000a08047c10 */ /* 0x008fe2000ff1e0ff */
[----:B------:R-:W-:Y:S01]  /*2c00*/  IMAD.MOV.U32 R7, RZ, RZ, RZ ;  /* 0x000000ffff077224 */ /* 0x000fe200078e00ff */
[----:B------:R-:W-:Y:S02]  /*2c10*/  LEA R8, R3, R0, 0x18 ;  /* 0x0000000003087211 */ /* 0x000fe400078ec0ff */
[----:B------:R-:W-:Y:S02]  /*2c20*/  IADD3.X R3, PT, PT, R9, UR11, RZ, P0, !PT ;  /* 0x0000000b09037c10 */ /* 0x000fe400087fe4ff */
[C---:B------:R-:W-:Y:S02]  /*2c30*/  LEA R29, R21.reuse, R8, 0x5 ;  /* 0x00000008151d7211 */ /* 0x040fe400078e28ff */
[----:B------:R-:W-:Y:S02]  /*2c40*/  IADD3 R0, PT, PT, R21, 0x1, RZ ;  /* 0x0000000115007810 */ /* 0x000fe40007ffe0ff */
[----:B------:R-:W-:-:S02]  /*2c50*/  SHF.R.S32.HI R31, RZ, 0x1f, R30 ;  /* 0x0000001fff1f7819 */ /* 0x000fc4000001141e */
[----:B------:R-:W-:-:S07]  /*2c60*/  IADD3 R29, PT, PT, R29, 0x10, RZ ;  /* 0x000000101d1d7810 */ /* 0x000fce0007ffe0ff */
.L_x_22524:
[----:B------:R-:W-:Y:S01]  /*2c70*/  IMAD.MOV.U32 R18, RZ, RZ, R4 ;  /* 0x000000ffff127224 */ /* 0x000fe200078e0004 */
[----:B------:R-:W-:Y:S01]  /*2c80*/  MOV R19, R3 ;  /* 0x0000000300137202 */ /* 0x000fe20000000f00 */
[----:B------:R-:W2:Y:S04]  /*2c90*/  LDS.128 R8, [R29+-0x10] ;  /* 0xfffff0001d087984 */ /* 0x000ea80000000c00 */
[----:B------:R3:W0:Y:S01]  /*2ca0*/  LDG.E.CONSTANT R17, desc[UR6][R18.64] ;  /* 0x0000000612117981 */ /* 0x000622000c1e9900 */
[----:B------:R-:W-:-:S03]  /*2cb0*/  IADD3 R33, PT, PT, R27, -0x3, RZ ;  /* 0xfffffffd1b217810 */ /* 0x000fc60007ffe0ff */
[----:B------:R4:W0:Y:S01]  /*2cc0*/  LDS.128 R12, [R29] ;  /* 0x000000001d0c7984 */ /* 0x0008220000000c00 */
[----:B--2---:R-:W-:Y:S02]  /*2cd0*/  F2FP.F16.F32.PACK_AB R10, R11, R10 ;  /* 0x0000000a0b0a723e */ /* 0x004fe400000000ff */
[----:B---3--:R-:W-:Y:S01]  /*2ce0*/  F2FP.F16.F32.PACK_AB R19, R9, R8 ;  /* 0x000000080913723e */ /* 0x008fe200000000ff */
[----:B0-----:R-:W-:-:S03]  /*2cf0*/  IMAD.WIDE R16, R17, UR12, R30 ;  /* 0x0000000c11107c25 */ /* 0x001fc6000f8e021e */
[----:B------:R-:W-:-:S04]  /*2d00*/  LEA R32, P0, R20, R16, 0x3 ;  /* 0x0000001014207211 */ /* 0x000fc800078018ff */
[----:B------:R-:W-:Y:S02]  /*2d10*/  IADD3.X R17, PT, PT, RZ, R17, RZ, P0, !PT ;  /* 0x00000011ff117210 */ /* 0x000fe400007fe4ff */
[----:B-1----:R-:W-:Y:S02]  /*2d20*/  LEA R16, P1, R32, UR8, 0x1 ;  /* 0x0000000820107c11 */ /* 0x002fe4000f8208ff */
[----:B------:R-:W-:Y:S02]  /*2d30*/  ISETP.NE.AND P0, PT, R28, -0x1, PT ;  /* 0xffffffff1c00780c */ /* 0x000fe40003f05270 */
[----:B------:R-:W-:Y:S01]  /*2d40*/  LEA.HI.X R17, R32, UR9, R17, 0x1, P1 ;  /* 0x0000000920117c11 */ /* 0x000fe200088f0c11 */
[----:B------:R-:W-:-:S04]  /*2d50*/  IMAD.MOV.U32 R32, RZ, RZ, R10 ;  /* 0x000000ffff207224 */ /* 0x000fc800078e000a */
[----:B------:R4:W5:Y:S01]  /*2d60*/  LDG.E.128.CONSTANT R8, desc[UR6][R16.64] ;  /* 0x0000000610087981 */ /* 0x000962000c1e9d00 */
[----:B------:R-:W-:Y:S05]  /*2d70*/  BSSY.RECONVERGENT B1, `(.L_x_22518) ;  /* 0x0000020000017945 */ /* 0x000fea0003800200 */
        /* <DEDUP_REMOVED lines=27> */
[----:B------:R-:W-:-:S02]  /*2f30*/  SEL R34, R34, RZ, !P4 ;  /* 0x000000ff22227207 */ /* 0x000fc40006000000 */
[----:B------:R-:W-:Y:S02]  /*2f40*/  SEL R35, R18, RZ, !P2 ;  /* 0x000000ff12237207 */ /* 0x000fe40005000000 */
[----:B------:R-:W-:Y:S02]  /*2f50*/  PRMT R11, R11, 0x5410, R34 ;  /* 0x000054100b0b7816 */ /* 0x000fe40000000022 */
[----:B------:R-:W-:-:S07]  /*2f60*/  PRMT R8, R8, 0x5410, R35 ;  /* 0x0000541008087816 */ /* 0x000fce0000000023 */
.L_x_22519:
[----:B------:R-:W-:Y:S05]  /*2f70*/  BSYNC.RECONVERGENT B1 ;  /* 0x0000000000017941 */ /* 0x000fea0003800200 */
.L_x_22518:
        /* <DEDUP_REMOVED lines=39> */
.L_x_22521:
[----:B------:R-:W-:Y:S05]  /*31f0*/  BSYNC.RECONVERGENT B1 ;  /* 0x0000000000017941 */ /* 0x000fea0003800200 */
.L_x_22520:
[----:B0---4-:R-:W5:Y:S02]  /*3200*/  LDG.E.128.CONSTANT R16, desc[UR6][R16.64+0x400] ;  /* 0x0004000610107981 */ /* 0x011f64000c1e9d00 */
[----:B-----5:R-:W-:Y:S02]  /*3210*/  HMUL2 R13, R32, R13 ;  /* 0x0000000d200d7232 */ /* 0x020fe40000000000 */
[----:B------:R-:W-:Y:S01]  /*3220*/  HFMA2 R10, R8, R11, R10 ;  /* 0x0000000b080a7231 */ /* 0x000fe2000000000a */
[----:B------:R-:W-:Y:S01]  /*3230*/  BSSY.RECONVERGENT B1, `(.L_x_22522) ;  /* 0x000002b000017945 */ /* 0x000fe20003800200 */
        /* <DEDUP_REMOVED lines=10> */
[----:B------:R-:W-:Y:S01]  /*32e0*/  FADD.FTZ R6, R13, R6 ;  /* 0x000000060d067221 */ /* 0x000fe20000010000 */
[----:B------:R-:W-:Y:S06]  /*32f0*/  @P0 BRA `(.L_x_22523) ;  /* 0x0000000000780947 */ /* 0x000fec0003800000 */
[C---:B------:R-:W-:Y:S01]  /*3300*/  VIADD R11, R27.reuse, 0xfffffffe ;  /* 0xfffffffe1b0b7836 */ /* 0x040fe20000000000 */
[C---:B------:R-:W-:Y:S01]  /*3310*/  IADD3 R13, PT, PT, R27.reuse, -0x1, RZ ;  /* 0xffffffff1b0d7810 */ /* 0x040fe20007ffe0ff */
[----:B------:R-:W-:Y:S01]  /*3320*/  VIADD R15, R27, 0x2 ;  /* 0x000000021b0f7836 */ /* 0x000fe20000000000 */
[-C--:B------:R-:W-:Y:S02]  /*3330*/  ISETP.GE.AND P6, PT, R33, R24.reuse, PT ;  /* 0x000000182100720c */ /* 0x080fe40003fc6270 */
[-C--:B------:R-:W-:Y:S02]  /*3340*/  ISETP.GE.AND P2, PT, R11, R24.reuse, PT ;  /* 0x000000180b00720c */ /* 0x080fe40003f46270 */
[----:B------:R-:W-:Y:S02]  /*3350*/  ISETP.GE.AND P5, PT, R13, R24, PT ;  /* 0x000000180d00720c */ /* 0x000fe40003fa6270 */
[C---:B------:R-:W-:Y:S02]  /*3360*/  IADD3 R11, PT, PT, R27.reuse, 0x4, RZ ;  /* 0x000000041b0b7810 */ /* 0x040fe40007ffe0ff */
[----:B------:R-:W-:-:S02]  /*3370*/  IADD3 R13, PT, PT, R27, 0x1, RZ ;  /* 0x000000011b0d7810 */ /* 0x000fc40007ffe0ff */
[----:B------:R-:W-:Y:S02]  /*3380*/  IADD3 R33, PT, PT, R27, 0x3, RZ ;  /* 0x000000031b217810 */ /* 0x000fe40007ffe0ff */
[C---:B------:R-:W-:Y:S02]  /*3390*/  PRMT R10, R16.reuse, 0x7632, R10 ;  /* 0x00007632100a7816 */ /* 0x040fe4000000000a */
        /* <DEDUP_REMOVED lines=20> */
.L_x_22523:
[----:B------:R-:W-:Y:S05]  /*34e0*/  BSYNC.RECONVERGENT B1 ;  /* 0x0000000000017941 */ /* 0x000fea0003800200 */
.L_x_22522:
        /* <DEDUP_REMOVED lines=17> */
.L_x_22517:
[----:B01----:R-:W-:Y:S05]  /*3600*/  BSYNC.RECONVERGENT B0 ;  /* 0x0000000000007941 */ /* 0x003fea0003800200 */
.L_x_22516:
        /* <DEDUP_REMOVED lines=10> */
[----:B0-----:R-:W-:-:S06]  /*36b0*/  ULEA UR4, UR5, UR4, 0x18 ;  /* 0x0000000405047291 */ /* 0x001fcc000f8ec0ff */
[----:B------:R-:W-:-:S05]  /*36c0*/  LEA R20, R20, UR4, 0x2 ;  /* 0x0000000414147c11 */ /* 0x000fca000f8e10ff */
[----:B------:R-:W-:Y:S04]  /*36d0*/  @!P0 STS [R20+-0x300], R7 ;  /* 0xfffd000714008388 */ /* 0x000fe80000000800 */
[----:B------:R-:W-:Y:S04]  /*36e0*/  @!P0 STS [R20+-0x280], R6 ;  /* 0xfffd800614008388 */ /* 0x000fe80000000800 */
[----:B------:R-:W-:Y:S01]  /*36f0*/  @!P0 STS [R20+-0x200], R5 ;  /* 0xfffe000514008388 */ /* 0x000fe20000000800 */
[----:B------:R-:W-:Y:S01]  /*3700*/  BAR.SYNC.DEFER_BLOCKING 0x0 ;  /* 0x0000000000007b1d */ /* 0x000fe20000010000 */
[----:B------:R-:W-:-:S05]  /*3710*/  ISETP.NE.AND P0, PT, R4, 0x20, PT ;  /* 0x000000200400780c */ /* 0x000fca0003f05270 */
[----:B------:R-:W0:Y:S04]  /*3720*/  @!P1 LDS R0, [R20] ;  /* 0x0000000014009984 */ /* 0x000e280000000800 */
[----:B------:R-:W1:Y:S04]  /*3730*/  @!P1 LDS R3, [R20+0x80] ;  /* 0x0000800014039984 */ /* 0x000e680000000800 */
[----:B------:R-:W2:Y:S01]  /*3740*/  @!P1 LDS R2, [R20+0x100] ;  /* 0x0001000014029984 */ /* 0x000ea20000000800 */
[----:B0-----:R-:W-:Y:S01]  /*3750*/  @!P1 FADD.FTZ R7, R0, R7 ;  /* 0x0000000700079221 */ /* 0x001fe20000010000 */
[----:B------:R-:W-:Y:S01]  /*3760*/  BAR.SYNC.DEFER_BLOCKING 0x0 ;  /* 0x0000000000007b1d */ /* 0x000fe20000010000 */
[----:B-1----:R-:W-:Y:S01]  /*3770*/  @!P1 FADD.FTZ R6, R3, R6 ;  /* 0x0000000603069221 */ /* 0x002fe20000010000 */
[----:B--2---:R-:W-:-:S04]  /*3780*/  @!P1 FADD.FTZ R5, R2, R5 ;  /* 0x0000000502059221 */ /* 0x004fc80000010000 */
        /* <DEDUP_REMOVED lines=9> */
[----:B------:R-:W4:Y:S01]  /*3820*/  S2R R4, SR_CTAID.Z ;  /* 0x0000000000047919 */ /* 0x000f220000002700 */
[----:B------:R-:W5:Y:S01]  /*3830*/  LDCU UR4, c[0x0][0x378] ;  /* 0x00006f00ff0477ac */ /* 0x000f620008000800 */
[----:B------:R-:W-:Y:S02]  /*3840*/  IMAD R23, R25, R23, R26 ;  /* 0x0000001719177224 */ /* 0x000fe400078e021a */
[----:B01----:R-:W-:Y:S01]  /*3850*/  @!P2 FADD.FTZ R7, R0, R7 ;  /* 0x000000070007a221 */ /* 0x003fe20000010000 */
[----:B--2---:R-:W-:Y:S01]  /*3860*/  @!P2 FADD.FTZ R6, R3, R6 ;  /* 0x000000060306a221 */ /* 0x004fe20000010000 */
[----:B------:R-:W0:Y:S01]  /*3870*/  LDCU.64 UR8, c[0x0][0x380] ;  /* 0x00007000ff0877ac */ /* 0x000e220008000a00 */
[----:B---3--:R-:W-:-:S03]  /*3880*/  @!P2 FADD.FTZ R5, R2, R5 ;  /* 0x000000050205a221 */ /* 0x008fc60000010000 */
[----:B------:R-:W-:Y:S02]  /*3890*/  F2FP.F16.F32.PACK_AB R6, R6, R7 ;  /* 0x000000070606723e */ /* 0x000fe400000000ff */
[----:B------:R-:W-:Y:S02]  /*38a0*/  F2FP.F16.F32.PACK_AB R5, RZ, R5 ;  /* 0x00000005ff05723e */ /* 0x000fe400000000ff */
[----:B------:R-:W-:Y:S01]  /*38b0*/  PRMT R0, R6, 0x7632, R0 ;  /* 0x0000763206007816 */ /* 0x000fe20000000000 */
[----:B-----5:R-:W-:-:S04]  /*38c0*/  IMAD R23, R23, UR4, RZ ;  /* 0x0000000417177c24 */ /* 0x020fc8000f8e02ff */
[----:B------:R-:W-:Y:S02]  /*38d0*/  IMAD R9, R23, 0x60, RZ ;  /* 0x0000006017097824 */ /* 0x000fe400078e02ff */
[----:B----4-:R-:W-:-:S05]  /*38e0*/  IMAD R4, R4, 0x60, RZ ;  /* 0x0000006004047824 */ /* 0x010fca00078e02ff */
[----:B------:R-:W-:-:S04]  /*38f0*/  IADD3 R9, P0, PT, R9, R4, RZ ;  /* 0x0000000409097210 */ /* 0x000fc80007f1e0ff */
[----:B------:R-:W-:Y:S01]  /*3900*/  LOP3.LUT R22, R9, 0x1f, R22, 0xf8, !PT ;  /* 0x0000001f09167812 */ /* 0x000fe200078ef816 */
[----:B------:R-:W-:-:S03]  /*3910*/  IMAD.X R3, RZ, RZ, RZ, P0 ;  /* 0x000000ffff037224 */ /* 0x000fc600000e06ff */
[----:B0-----:R-:W-:-:S04]  /*3920*/  LEA R2, P0, R22, UR8, 0x1 ;  /* 0x0000000816027c11 */ /* 0x001fc8000f8008ff */
[----:B------:R-:W-:-:S05]  /*3930*/  LEA.HI.X R3, R22, UR9, R3, 0x1, P0 ;  /* 0x0000000916037c11 */ /* 0x000fca00080f0c03 */
[----:B------:R-:W-:Y:S04]  /*3940*/  STG.E.U16 desc[UR6][R2.64], R6 ;  /* 0x0000000602007986 */ /* 0x000fe8000c101506 */
[----:B------:R-:W-:Y:S04]  /*3950*/  STG.E.U16 desc[UR6][R2.64+0x40], R0 ;  /* 0x0000400002007986 */ /* 0x000fe8000c101506 */
[----:B------:R-:W-:Y:S01]  /*3960*/  STG.E.U16 desc[UR6][R2.64+0x80], R5 ;  /* 0x0000800502007986 */ /* 0x000fe2000c101506 */
[----:B------:R-:W-:Y:S05]  /*3970*/  EXIT ;  /* 0x000000000000794d */ /* 0x000fea0003800000 */
.L_x_22493:
        /* <DEDUP_REMOVED lines=8> */
.L_x_22526:
[----:B------:R-:W-:Y:S05]  /*3a00*/  BSYNC B1 ;  /* 0x0000000000017941 */ /* 0x000fea0003800000 */
.L_x_22525:
[----:B------:R-:W-:Y:S01]  /*3a10*/  MOV R5, R7 ;  /* 0x0000000700057202 */ /* 0x000fe20000000f00 */
[----:B------:R-:W-:Y:S02]  /*3a20*/  IMAD.MOV.U32 R10, RZ, RZ, 0x1 ;  /* 0x00000001ff0a7424 */ /* 0x000fe400078e00ff */
[----:B------:R-:W-:Y:S01]  /*3a30*/  HFMA2 R11, -RZ, RZ, 0, 1.847743988037109375e-06 ;  /* 0x0000001fff0b7431 */ /* 0x000fe200000001ff */
[----:B------:R-:W-:Y:S01]  /*3a40*/  MOV R8, 0xffffffff ;  /* 0xffffffff00087802 */ /* 0x000fe20000000f00 */
[----:B------:R-:W-:-:S07]  /*3a50*/  FADD.FTZ R5, R4, R5 ;  /* 0x0000000504057221 */ /* 0x000fce0000010000 */
[----:B------:R-:W-:Y:S05]  /*3a60*/  WARPSYNC.COLLECTIVE R8, `(.L_x_22527) ;  /* 0x0000000008087348 */ /* 0x000fea0003c00000 */
[----:B------:R0:W1:Y:S02]  /*3a70*/  SHFL.BFLY P3, R7, R5, R10, R11 ;  /* 0x0c00000a05077389 */ /* 0x000064000006000b */
[----:B01----:R-:W-:Y:S05]  /*3a80*/  ENDCOLLECTIVE ;  /* 0x000000000000791b */ /* 0x003fea0003800000 */
.L_x_22527:
[----:B------:R-:W-:Y:S01]  /*3a90*/  IMAD.MOV.U32 R6, RZ, RZ, R7 ;  /* 0x000000ffff067224 */ /* 0x000fe200078e0007 */
[----:B------:R-:W-:Y:S06]  /*3aa0*/  BRA `(.L_x_22528) ;  /* 0xffffffd400147947 */ /* 0x000fec000383ffff */
.L_x_22495:
[----:B------:R-:W-:Y:S01]  /*3ab0*/  HFMA2 R10, -RZ, RZ, 0, 9.5367431640625e-07 ;  /* 0x00000010ff0a7431 */ /* 0x000fe200000001ff */
[----:B------:R-:W-:Y:S01]  /*3ac0*/  BSSY B0, `(.L_x_22529) ;  /* 0x0000007000007945 */ /* 0x000fe20003800000 */
[----:B------:R-:W-:Y:S01]  /*3ad0*/  MOV R5, R0 ;  /* 0x0000000000057202 */ /* 0x000fe20000000f00 */
[----:B------:R-:W-:Y:S01]  /*3ae0*/  IMAD.MOV.U32 R11, RZ, RZ, 0x1f ;  /* 0x0000001fff0b7424 */ /* 0x000fe200078e00ff */
[----:B------:R-:W-:-:S07]  /*3af0*/  MOV R8, 0xffffffff ;  /* 0xffffffff00087802 */ /* 0x000fce0000000f00 */
[----:B-1---5:R-:W-:Y:S05]  /*3b00*/  WARPSYNC.COLLECTIVE R8, `(.L_x_22530) ;  /* 0x0000000008087348 */ /* 0x022fea0003c00000 */
[----:B------:R0:W2:Y:S02]  /*3b10*/  SHFL.BFLY P3, R7, R5, R10, R11 ;  /* 0x0c00000a05077389 */ /* 0x0000a4000006000b */
[----:B012--5:R-:W-:Y:S05]  /*3b20*/  ENDCOLLECTIVE ;  /* 0x000000000000791b */ /* 0x027fea0003800000 */
.L_x_22530:
[----:B------:R-:W-:Y:S05]  /*3b30*/  BSYNC B0 ;  /* 0x0000000000007941 */ /* 0x000fea0003800000 */
.L_x_22529:
        /* <DEDUP_REMOVED lines=8> */
.L_x_22531:
[----:B------:R-:W-:Y:S02]  /*3bc0*/  HFMA2 R10, -RZ, RZ, 0, 2.384185791015625e-07 ;  /* 0x00000004ff0a7431 */ /* 0x000fe400000001ff */
[----:B------:R-:W-:-:S05]  /*3bd0*/  IMAD.MOV.U32 R6, RZ, RZ, R7 ;  /* 0x000000ffff067224 */ /* 0x000fca00078e0007 */
[----:B------:R-:W-:-:S04]  /*3be0*/  FMNMX.FTZ R6, R5, R6, !PT ;  /* 0x0000000605067209 */ /* 0x000fc80007810000 */
[----:B------:R-:W-:-:S07]  /*3bf0*/  MOV R5, R6 ;  /* 0x0000000600057202 */ /* 0x000fce0000000f00 */
[----:B------:R-:W-:Y:S05]  /*3c00*/  WARPSYNC.COLLECTIVE R8, `(.L_x_22532) ;  /* 0x0000000008087348 */ /* 0x000fea0003c00000 */
[----:B------:R0:W1:Y:S02]  /*3c10*/  SHFL.BFLY P3, R7, R5, R10, R11 ;  /* 0x0c00000a05077389 */ /* 0x000064000006000b */
[----:B01----:R-:W-:Y:S05]  /*3c20*/  ENDCOLLECTIVE ;  /* 0x000000000000791b */ /* 0x003fea0003800000 */
.L_x_22532:
[----:B------:R-:W-:Y:S05]  /*3c30*/  BRA `(.L_x_22533) ;  /* 0xffffffd400407947 */ /* 0x000fea000383ffff */
.L_x_22534:
        /* <DEDUP_REMOVED lines=12> */
.L_x_25991:


//--------------------- .text._ZN4vllm25paged_attention_v1_kernelIttLi80ELi8ELi128ELNS_18Fp8KVCacheDataTypeE0ELb0EEEvPT_PKS2_PKT0_S8_ifPKiSA_iPKfiiiSC_SC_iiiii --------------------------
	.section	.text._ZN4vllm25paged_attention_v1_kernelIttLi80ELi8ELi128ELNS_18Fp8KVCacheDataTypeE0ELb0EEEvPT_PKS2_PKT0_S8_ifPKiSA_iPKfiiiSC_SC_iiiii,"ax",@progbits
	.align	128
        .global         _ZN4vllm25paged_attention_v1_kernelIttLi80ELi8ELi128ELNS_18Fp8KVCacheDataTypeE0ELb0EEEvPT_PKS2_PKT0_S8_ifPKiSA_iPKfiiiSC_SC_iiiii
        .type           _ZN4vllm25paged_attention_v1_kernelIttLi80ELi8ELi128ELNS_18Fp8KVCacheDataTypeE0ELb0EEEvPT_PKS2_PKT0_S8_ifPKiSA_iPKfiiiSC_SC_iiiii,@function
        .size           _ZN4vllm25paged_attention_v1_kernelIttLi80ELi8ELi128ELNS_18Fp8KVCacheDataTypeE0ELb0EEEvPT_PKS2_PKT0_S8_ifPKiSA_iPKfiiiSC_SC_iiiii,(.L_x_25992 - _ZN4vllm25paged_attention_v1_kernelIttLi80ELi8ELi128ELNS_18Fp8KVCacheDataTypeE0ELb0EEEvPT_PKS2_PKT0_S8_ifPKiSA_iPKfiiiSC_SC_iiiii)
        .other          _ZN4vllm25paged_attention_v1_kernelIttLi80ELi8ELi128ELNS_18Fp8KVCacheDataTypeE0ELb0EEEvPT_PKS2_PKT0_S8_ifPKiSA_iPKfiiiSC_SC_iiiii,@"STO_CUDA_ENTRY STV_DEFAULT"
_ZN4vllm25paged_attention_v1_kernelIttLi80ELi8ELi128ELNS_18Fp8KVCacheDataTypeE0ELb0EEEvPT_PKS2_PKT0_S8_ifPKiSA_iPKfiiiSC_SC_iiiii:
.text._ZN4vllm25paged_attention_v1_kernelIttLi80ELi8ELi128ELNS_18Fp8KVCacheDataTypeE0ELb0EEEvPT_PKS2_PKT0_S8_ifPKiSA_iPKfiiiSC_SC_iiiii:
        /* <DEDUP_REMOVED lines=18> */
[----:B------:R-:W-:Y:S02]  /*0120*/  ISETP.NE.AND.EX P0, PT, R11, RZ, PT, P0 ;  /* 0x000000ff0b00720c */ /* 0x000fe40003f05300 */
[----:B------:R-:W1:Y:S02]  /*0130*/  LDC R11, c[0x0][0x3a0] ;  /* 0x0000e800ff0b7b82 */ /* 0x000e640000000800 */
[----:B------:R2:W3:Y:S03]  /*0140*/  LDG.E.CONSTANT R23, desc[UR6][R4.64] ;  /* 0x0000000604177981 */ /* 0x0004e6000c1e9900 */
[----:B----4-:R-:W-:Y:S01]  /*0150*/  @!P1 IMAD R6, R25, 0x50, RZ ;  /* 0x0000005019069824 */ /* 0x010fe200078e02ff */
[----:B------:R-:W-:-:S02]  /*0160*/  @!P1 SHF.L.U32 R3, R2, 0x1, RZ ;  /* 0x0000000102039819 */ /* 0x000fc400000006ff */
[----:B------:R-:W4:Y:S02]  /*0170*/  @!P1 LDC.64 R8, c[0x0][0x388] ;  /* 0x0000e200ff089b82 */ /* 0x000f240000000a00 */
[----:B------:R-:W-:Y:S02]  /*0180*/  @!P1 IADD3 R3, P2, P3, R3, R0, R6 ;  /* 0x0000000003039210 */ /* 0x000fe40007b5e006 */
[----:B------:R-:W-:-:S04]  /*0190*/  SHF.R.S32.HI R0, RZ, 0x1f, R0 ;  /* 0x0000001fff007819 */ /* 0x000fc80000011400 */
[----:B------:R-:W-:Y:S01]  /*01a0*/  @!P1 IADD3.X R0, PT, PT, RZ, R0, RZ, P2, P3 ;  /* 0x00000000ff009210 */ /* 0x000fe200017e64ff */
[----:B------:R-:W0:Y:S01]  /*01b0*/  @P0 LDC.64 R6, c[0x0][0x3c0] ;  /* 0x0000f000ff060b82 */ /* 0x000e220000000a00 */
[----:B----4-:R-:W-:-:S04]  /*01c0*/  @!P1 LEA R8, P2, R3, R8, 0x1 ;  /* 0x0000000803089211 */ /* 0x010fc800078408ff */
[----:B------:R-:W-:-:S05]  /*01d0*/  @!P1 LEA.HI.X R9, R3, R9, R0, 0x1, P2 ;  /* 0x0000000903099211 */ /* 0x000fca00010f0c00 */
[----:B------:R4:W3:Y:S01]  /*01e0*/  @!P1 LDG.E.CONSTANT R0, desc[UR6][R8.64] ;  /* 0x0000000608009981 */ /* 0x0008e2000c1e9900 */
[----:B-1----:R-:W-:-:S04]  /*01f0*/  IABS R10, R11 ;  /* 0x0000000b000a7213 */ /* 0x002fc80000000000 */
[----:B------:R-:W1:Y:S08]  /*0200*/  I2F.RP R3, R10 ;  /* 0x0000000a00037306 */ /* 0x000e700000209400 */
[----:B-1----:R-:W2:Y:S02]  /*0210*/  MUFU.RCP R3, R3 ;  /* 0x0000000300037308 */ /* 0x002ea40000001000 */
[----:B--2---:R-:W-:-:S06]  /*0220*/  IADD3 R4, PT, PT, R3, 0xffffffe, RZ ;  /* 0x0ffffffe03047810 */ /* 0x004fcc0007ffe0ff */
[----:B------:R1:W4:Y:S01]  /*0230*/  F2I.FTZ.U32.TRUNC.NTZ R5, R4 ;  /* 0x0000000400057305 */ /* 0x000322000021f000 */
[----:B0-----:R-:W-:-:S05]  /*0240*/  @P0 IMAD.WIDE.U32 R6, R25, 0x4, R6 ;  /* 0x0000000419060825 */ /* 0x001fca00078e0006 */
[----:B------:R0:W5:Y:S01]  /*0250*/  @P0 LDG.E.CONSTANT R12, desc[UR6][R6.64] ;  /* 0x00000006060c0981 */ /* 0x000162000c1e9900 */
[----:B-1----:R-:W-:Y:S02]  /*0260*/  HFMA2 R4, -RZ, RZ, 0, 0 ;  /* 0x00000000ff047431 */ /* 0x002fe400000001ff */
[----:B----4-:R-:W-:-:S04]  /*0270*/  IMAD.MOV R9, RZ, RZ, -R5 ;  /* 0x000000ffff097224 */ /* 0x010fc800078e0a05 */
[----:B------:R-:W-:Y:S01]  /*0280*/  IMAD R9, R9, R10, RZ ;  /* 0x0000000a09097224 */ /* 0x000fe200078e02ff */
[----:B0-----:R-:W-:-:S03]  /*0290*/  IABS R6, R22 ;  /* 0x0000001600067213 */ /* 0x001fc60000000000 */
        /* <DEDUP_REMOVED lines=25> */
[----:B------:R-:W0:Y:S03]  /*0430*/  S2R R3, SR_CgaCtaId ;  /* 0x0000000000037919 */ /* 0x000e260000008800 */
[----:B------:R-:W-:Y:S02]  /*0440*/  IMAD.MOV R6, RZ, RZ, -R8 ;  /* 0x000000ffff067224 */ /* 0x000fe400078e0a08 */
[----:B------:R-:W-:-:S04]  /*0450*/  IMAD.HI.U32 R30, R7, R5, RZ ;  /* 0x00000005071e7227 */ /* 0x000fc800078e00ff */
[----:B------:R-:W-:-:S05]  /*0460*/  IMAD R6, R30, R6, R5 ;  /* 0x000000061e067224 */ /* 0x000fca00078e0205 */
[----:B------:R-:W-:Y:S02]  /*0470*/  ISETP.GT.U32.AND P2, PT, R9, R6, PT ;  /* 0x000000060900720c */ /* 0x000fe40003f44070 */
[----:B------:R-:W-:Y:S02]  /*0480*/  MOV R8, 0x400 ;  /* 0x0000040000087802 */ /* 0x000fe40000000f00 */
[----:B------:R-:W-:-:S09]  /*0490*/  LOP3.LUT R5, R2, 0x3, RZ, 0xc0, !PT ;  /* 0x0000000302057812 */ /* 0x000fd200078ec0ff */
[----:B------:R-:W-:-:S04]  /*04a0*/  @!P2 IADD3 R6, PT, PT, R6, -R9, RZ ;  /* 0x800000090606a210 */ /* 0x000fc80007ffe0ff */
[----:B------:R-:W-:Y:S02]  /*04b0*/  ISETP.GE.U32.AND P0, PT, R6, R9, PT ;  /* 0x000000090600720c */ /* 0x000fe40003f06070 */
[----:B------:R-:W-:Y:S02]  /*04c0*/  LOP3.LUT R6, R25, R4, RZ, 0x3c, !PT ;  /* 0x0000000419067212 */ /* 0x000fe400078e3cff */
[----:B0-----:R-:W-:Y:S02]  /*04d0*/  LEA R10, R3, R8, 0x18 ;  /* 0x00000008030a7211 */ /* 0x001fe400078ec0ff */
[----:B------:R-:W-:-:S03]  /*04e0*/  ISETP.GE.AND P3, PT, R6, RZ, PT ;  /* 0x000000ff0600720c */ /* 0x000fc60003f66270 */
[----:B------:R-:W-:Y:S01]  /*04f0*/  IMAD R10, R5, 0x28, R10 ;  /* 0x00000028050a7824 */ /* 0x000fe200078e020a */
[--C-:B------:R-:W-:Y:S02]  /*0500*/  SHF.R.U32.HI R5, RZ, 0x2, R2.reuse ;  /* 0x00000002ff057819 */ /* 0x100fe40000011602 */
[----:B------:R-:W-:-:S03]  /*0510*/  SHF.R.U32.HI R16, RZ, 0x5, R2 ;  /* 0x00000005ff107819 */ /* 0x000fc60000011602 */
[----:B------:R-:W-:Y:S02]  /*0520*/  @!P1 IMAD R7, R5, 0x4, R10 ;  /* 0x0000000405079824 */ /* 0x000fe400078e020a */
[----:B------:R-:W-:Y:S01]  /*0530*/  @!P2 VIADD R30, R30, 0x1 ;  /* 0x000000011e1ea836 */ /* 0x000fe20000000000 */
[----:B------:R-:W-:Y:S02]  /*0540*/  ISETP.NE.AND P2, PT, R4, RZ, PT ;  /* 0x000000ff0400720c */ /* 0x000fe40003f45270 */
[----:B---3--:R-:W-:-:S04]  /*0550*/  IADD3 R6, PT, PT, R23, 0x7, RZ ;  /* 0x0000000717067810 */ /* 0x008fc80007ffe0ff */
[----:B------:R-:W-:-:S04]  /*0560*/  SHF.R.S32.HI R9, RZ, 0x1f, R6 ;  /* 0x0000001fff097819 */ /* 0x000fc80000011406 */
[----:B------:R-:W-:-:S04]  /*0570*/  LEA.HI R9, R9, R6, RZ, 0x3 ;  /* 0x0000000609097211 */ /* 0x000fc800078f18ff */
[----:B------:R-:W-:Y:S02]  /*0580*/  SHF.R.S32.HI R21, RZ, 0x3, R9 ;  /* 0x00000003ff157819 */ /* 0x000fe40000011409 */
[----:B------:R-:W-:Y:S01]  /*0590*/  @P0 IADD3 R30, PT, PT, R30, 0x1, RZ ;  /* 0x000000011e1e0810 */ /* 0x000fe20007ffe0ff */
[----:B------:R-:W-:Y:S01]  /*05a0*/  BSSY B0, `(.L_x_22535) ;  /* 0x0000097000007945 */ /* 0x000fe20003800000 */
[----:B------:R-:W-:-:S03]  /*05b0*/  LOP3.LUT R20, R2, 0x1f, RZ, 0xc0, !PT ;  /* 0x0000001f02147812 */ /* 0x000fc600078ec0ff */
[----:B------:R-:W-:Y:S01]  /*05c0*/  @!P3 IMAD.MOV R30, RZ, RZ, -R30 ;  /* 0x000000ffff1eb224 */ /* 0x000fe200078e0a1e */
[----:B------:R-:W-:Y:S01]  /*05d0*/  @!P2 LOP3.LUT R30, RZ, R4, RZ, 0x33, !PT ;  /* 0x00000004ff1ea212 */ /* 0x000fe200078e33ff */
[----:B------:R0:W-:Y:S01]  /*05e0*/  @!P1 STS [R7], R0 ;  /* 0x0000000007009388 */ /* 0x0001e20000000800 */
[----:B------:R-:W-:Y:S01]  /*05f0*/  BAR.SYNC.DEFER_BLOCKING 0x0 ;  /* 0x0000000000007b1d */ /* 0x000fe20000010000 */
[----:B------:R-:W-:Y:S01]  /*0600*/  ISETP.GE.AND P1, PT, R16, R21, PT ;  /* 0x000000151000720c */ /* 0x000fe20003f26270 */
[----:B0-----:R-:W-:Y:S01]  /*0610*/  IMAD R7, R24, UR4, RZ ;  /* 0x0000000418077c24 */ /* 0x001fe2000f8e02ff */
[----:B------:R-:W-:-:S11]  /*0620*/  MOV R0, 0xff7fffff ;  /* 0xff7fffff00007802 */ /* 0x000fd60000000f00 */
[----:B------:R-:W-:Y:S05]  /*0630*/  @P1 BRA `(.L_x_22536) ;  /* 0x0000000800341947 */ /* 0x000fea0003800000 */
[----:B------:R-:W0:Y:S01]  /*0640*/  LDCU UR4, c[0x0][0x3d0] ;  /* 0x00007a00ff0477ac */ /* 0x000e220008000800 */
[----:B------:R-:W-:Y:S01]  /*0650*/  IADD3 R8, PT, PT, R8, 0xc0, RZ ;  /* 0x000000c008087810 */ /* 0x000fe20007ffe0ff */
[----:B------:R-:W-:Y:S01]  /*0660*/  IMAD.SHL.U32 R0, R5, 0x4, RZ ;  /* 0x0000000405007824 */ /* 0x000fe200078e00ff */
[----:B------:R-:W-:Y:S01]  /*0670*/  SHF.R.U32.HI R2, RZ, 0x3, R2 ;  /* 0x00000003ff027819 */ /* 0x000fe20000011602 */
[----:B------:R-:W1:Y:S01]  /*0680*/  LDCU.64 UR8, c[0x0][0x3a8] ;  /* 0x00007500ff0877ac */ /* 0x000e620008000a00 */
[----:B------:R-:W-:Y:S02]  /*0690*/  LEA R8, R3, R8, 0x18 ;  /* 0x0000000803087211 */ /* 0x000fe400078ec0ff */
[----:B------:R-:W-:Y:S02]  /*06a0*/  LOP3.LUT R2, R2, 0x7c, RZ, 0xc0, !PT ;  /* 0x0000007c02027812 */ /* 0x000fe400078ec0ff */
[----:B------:R-:W-:Y:S02]  /*06b0*/  MOV R3, RZ ;  /* 0x000000ff00037202 */ /* 0x000fe40000000f00 */
[----:B------:R-:W-:Y:S01]  /*06c0*/  LOP3.LUT R9, R0, 0x1c, RZ, 0xc0, !PT ;  /* 0x0000001c00097812 */ /* 0x000fe200078ec0ff */
[C---:B------:R-:W-:Y:S01]  /*06d0*/  IMAD.SHL.U32 R0, R5.reuse, 0x8, RZ ;  /* 0x0000000805007824 */ /* 0x040fe200078e00ff */
[----:B------:R-:W-:Y:S01]  /*06e0*/  LOP3.LUT R5, R5, 0x7, RZ, 0xc0, !PT ;  /* 0x0000000705057812 */ /* 0x000fe200078ec0ff */
[----:B------:R-:W-:Y:S01]  /*06f0*/  IMAD.WIDE R2, R7, 0x4, R2 ;  /* 0x0000000407027825 */ /* 0x000fe200078e0202 */
[----:B-----5:R-:W-:-:S02]  /*0700*/  FSETP.NEU.FTZ.AND P0, PT, R12, RZ, PT ;  /* 0x000000ff0c00720b */ /* 0x020fc40003f1d000 */
[----:B------:R-:W-:Y:S01]  /*0710*/  LOP3.LUT R7, R0, 0x38, RZ, 0xc0, !PT ;  /* 0x0000003800077812 */ /* 0x000fe200078ec0ff */
[----:B0-----:R-:W-:Y:S01]  /*0720*/  IMAD R4, R30, UR4, RZ ;  /* 0x000000041e047c24 */ /* 0x001fe2000f8e02ff */
[----:B------:R-:W-:Y:S01]  /*0730*/  MOV R0, 0xff7fffff ;  /* 0xff7fffff00007802 */ /* 0x000fe20000000f00 */
[----:B------:R-:W-:Y:S01]  /*0740*/  IMAD R9, R16, 0x20, R9 ;  /* 0x0000002010097824 */ /* 0x000fe200078e0209 */
[----:B-1----:R-:W-:Y:S01]  /*0750*/  IADD3 R14, P3, PT, R2, UR8, RZ ;  /* 0x00000008020e7c10 */ /* 0x002fe2000ff7e0ff */
[----:B------:R-:W-:Y:S01]  /*0760*/  IMAD R18, R16, 0x8, R5 ;  /* 0x0000000810127824 */ /* 0x000fe200078e0205 */
[----:B------:R-:W-:Y:S02]  /*0770*/  IADD3 R2, P2, PT, R4, R7, RZ ;  /* 0x0000000704027210 */ /* 0x000fe40007f5e0ff */
[----:B------:R-:W-:Y:S01]  /*0780*/  IADD3.X R15, PT, PT, R3, UR9, RZ, P3, !PT ;  /* 0x00000009030f7c10 */ /* 0x000fe20009ffe4ff */
[----:B------:R-:W-:Y:S01]  /*0790*/  IMAD.IADD R17, R18, 0x1, -R23 ;  /* 0x0000000112117824 */ /* 0x000fe200078e0a17 */
[----:B------:R-:W-:-:S02]  /*07a0*/  IADD3 R13, PT, PT, R9, R8, RZ ;  /* 0x00000008090d7210 */ /* 0x000fc40007ffe0ff */
[----:B------:R-:W-:Y:S02]  /*07b0*/  IADD3 R18, PT, PT, R18, 0x1, RZ ;  /* 0x0000000112127810 */ /* 0x000fe40007ffe0ff */
[----:B------:R-:W-:-:S07]  /*07c0*/  LEA.HI.X.SX32 R3, R4, RZ, 0x1, P2 ;  /* 0x000000ff04037211 */ /* 0x000fce00010f0eff */
.L_x_22538:
        /* <DEDUP_REMOVED lines=18> */
[----:B------:R-:W-:Y:S01]  /*08f0*/  MOV R7, 0x400 ;  /* 0x0000040000077802 */ /* 0x000fe20000000f00 */
[----:B------:R-:W-:Y:S01]  /*0900*/  UMOV UR4, 0xffffffff ;  /* 0xffffffff00047882 */ /* 0x000fe20000000000 */
[----:B------:R-:W1:Y:S02]  /*0910*/  S2R R6, SR_CgaCtaId ;  /* 0x0000000000067919 */ /* 0x000e640000008800 */
[----:B-1----:R-:W-:-:S05]  /*0920*/  LEA R6, R6, R7, 0x18 ;  /* 0x0000000706067211 */ /* 0x002fca00078ec0ff */
[----:B------:R-:W-:-:S05]  /*0930*/  IMAD R33, R33, 0x28, R6 ;  /* 0x0000002821217824 */ /* 0x000fca00078e0206 */
[----:B------:R-:W1:Y:S04]  /*0940*/  LDS.64 R6, [R33] ;  /* 0x0000000021067984 */ /* 0x000e680000000a00 */
[----:B0-----:R-:W0:Y:S01]  /*0950*/  LDS.64 R4, [R33+0x8] ;  /* 0x0000080021047984 */ /* 0x001e220000000a00 */
[--C-:B-1----:R-:W-:Y:S02]  /*0960*/  HADD2.F32 R11, -RZ, R7.reuse.H0_H0 ;  /* 0x20000007ff0b7230 */ /* 0x102fe40000004100 */
[----:B------:R-:W-:Y:S02]  /*0970*/  HADD2.F32 R7, -RZ, R7.H1_H1 ;  /* 0x30000007ff077230 */ /* 0x000fe40000004100 */
[--C-:B--2---:R-:W-:Y:S02]  /*0980*/  HADD2.F32 R34, -RZ, R10.reuse.H0_H0 ;  /* 0x2000000aff227230 */ /* 0x104fe40000004100 */
[----:B------:R-:W-:-:S03]  /*0990*/  HADD2.F32 R10, -RZ, R10.H1_H1 ;  /* 0x3000000aff0a7230 */ /* 0x000fc60000004100 */
[----:B------:R-:W-:Y:S01]  /*09a0*/  FMUL.FTZ R36, R11, R34 ;  /* 0x000000220b247220 */ /* 0x000fe20000410000 */
[--C-:B------:R-:W-:Y:S02]  /*09b0*/  HADD2.F32 R11, -RZ, R6.reuse.H0_H0 ;  /* 0x20000006ff0b7230 */ /* 0x100fe40000004100 */
[----:B------:R-:W-:Y:S01]  /*09c0*/  FMUL.FTZ R7, R7, R10 ;  /* 0x0000000a07077220 */ /* 0x000fe20000410000 */
[--C-:B---3--:R-:W-:Y:S02]  /*09d0*/  HADD2.F32 R34, -RZ, R9.reuse.H0_H0 ;  /* 0x20000009ff227230 */ /* 0x108fe40000004100 */
[----:B------:R-:W-:Y:S02]  /*09e0*/  HADD2.F32 R6, -RZ, R6.H1_H1 ;  /* 0x30000006ff067230 */ /* 0x000fe40000004100 */
[----:B------:R-:W-:Y:S02]  /*09f0*/  HADD2.F32 R9, -RZ, R9.H1_H1 ;  /* 0x30000009ff097230 */ /* 0x000fe40000004100 */
[----:B------:R-:W-:Y:S01]  /*0a00*/  FFMA.FTZ R11, R11, R34, R36 ;  /* 0x000000220b0b7223 */ /* 0x000fe20000010024 */
[----:B0-----:R-:W-:-:S02]  /*0a10*/  HADD2.F32 R34, -RZ, R5.H0_H0 ;  /* 0x20000005ff227230 */ /* 0x001fc40000004100 */
[----:B------:R-:W-:Y:S02]  /*0a20*/  HADD2.F32 R5, -RZ, R5.H1_H1 ;  /* 0x30000005ff057230 */ /* 0x000fe40000004100 */
[----:B------:R-:W-:Y:S01]  /*0a30*/  FFMA.FTZ R9, R6, R9, R7 ;  /* 0x0000000906097223 */ /* 0x000fe20000010007 */
[----:B------:R-:W-:Y:S02]  /*0a40*/  HADD2.F32 R6, -RZ, R4.H0_H0 ;  /* 0x20000004ff067230 */ /* 0x000fe40000004100 */
[----:B----4-:R-:W-:Y:S02]  /*0a50*/  HADD2.F32 R7, -RZ, R8.H0_H0 ;  /* 0x20000008ff077230 */ /* 0x010fe40000004100 */
[----:B------:R-:W-:Y:S02]  /*0a60*/  HADD2.F32 R4, -RZ, R4.H1_H1 ;  /* 0x30000004ff047230 */ /* 0x000fe40000004100 */
[----:B------:R-:W-:Y:S02]  /*0a70*/  HADD2.F32 R8, -RZ, R8.H1_H1 ;  /* 0x30000008ff087230 */ /* 0x000fe40000004100 */
[----:B------:R-:W-:-:S02]  /*0a80*/  FFMA.FTZ R11, R6, R7, R11 ;  /* 0x00000007060b7223 */ /* 0x000fc4000001000b */
[----:B------:R-:W0:Y:S01]  /*0a90*/  LDS.64 R6, [R33+0x10] ;  /* 0x0000100021067984 */ /* 0x000e220000000a00 */
[----:B------:R-:W-:Y:S01]  /*0aa0*/  FFMA.FTZ R4, R4, R8, R9 ;  /* 0x0000000804047223 */ /* 0x000fe20000010009 */
[--C-:B-----5:R-:W-:Y:S02]  /*0ab0*/  HADD2.F32 R8, -RZ, R19.reuse.H0_H0 ;  /* 0x20000013ff087230 */ /* 0x120fe40000004100 */
[----:B------:R-:W-:-:S03]  /*0ac0*/  HADD2.F32 R19, -RZ, R19.H1_H1 ;  /* 0x30000013ff137230 */ /* 0x000fc60000004100 */
[----:B------:R-:W-:Y:S02]  /*0ad0*/  FFMA.FTZ R34, R34, R8, R11 ;  /* 0x0000000822227223 */ /* 0x000fe4000001000b */
[----:B------:R-:W1:Y:S01]  /*0ae0*/  LDS.64 R8, [R33+0x18] ;  /* 0x0000180021087984 */ /* 0x000e620000000a00 */
[----:B------:R-:W-:Y:S01]  /*0af0*/  FFMA.FTZ R4, R5, R19, R4 ;  /* 0x0000001305047223 */ /* 0x000fe20000010004 */
[--C-:B------:R-:W-:Y:S02]  /*0b00*/  HADD2.F32 R19, -RZ, R26.reuse.H0_H0 ;  /* 0x2000001aff137230 */ /* 0x100fe40000004100 */
[----:B------:R-:W2:Y:S01]  /*0b10*/  LDS.64 R10, [R33+0x20] ;  /* 0x00002000210a7984 */ /* 0x000ea20000000a00 */
[----:B------:R-:W-:Y:S02]  /*0b20*/  HADD2.F32 R26, -RZ, R26.H1_H1 ;  /* 0x3000001aff1a7230 */ /* 0x000fe40000004100 */
[----:B0-----:R-:W-:-:S05]  /*0b30*/  HADD2.F32 R5, -RZ, R6.H0_H0 ;  /* 0x20000006ff057230 */ /* 0x001fca0000004100 */
[----:B------:R-:W-:Y:S01]  /*0b40*/  FFMA.FTZ R19, R5, R19, R34 ;  /* 0x0000001305137223 */ /* 0x000fe20000010022 */
[----:B------:R-:W-:Y:S02]  /*0b50*/  HADD2.F32 R5, -RZ, R6.H1_H1 ;  /* 0x30000006ff057230 */ /* 0x000fe40000004100 */
[----:B------:R-:W-:Y:S02]  /*0b60*/  HADD2.F32 R6, -RZ, R7.H0_H0 ;  /* 0x20000007ff067230 */ /* 0x000fe40000004100 */
[----:B------:R-:W-:Y:S02]  /*0b70*/  HADD2.F32 R34, -RZ, R27.H0_H0 ;  /* 0x2000001bff227230 */ /* 0x000fe40000004100 */
[----:B------:R-:W-:Y:S01]  /*0b80*/  FFMA.FTZ R4, R5, R26, R4 ;  /* 0x0000001a05047223 */ /* 0x000fe20000010004 */
[----:B-1----:R-:W-:Y:S02]  /*0b90*/  HADD2.F32 R5, -RZ, R8.H0_H0 ;  /* 0x20000008ff057230 */ /* 0x002fe40000004100 */
[----:B------:R-:W-:-:S02]  /*0ba0*/  HADD2.F32 R7, -RZ, R7.H1_H1 ;  /* 0x30000007ff077230 */ /* 0x000fc40000004100 */
        /* <DEDUP_REMOVED lines=8> */
[----:B------:R-:W-:Y:S02]  /*0c30*/  HADD2.F32 R6, -RZ, R9.H0_H0 ;  /* 0x20000009ff067230 */ /* 0x000fe40000004100 */
[----:B------:R-:W-:Y:S01]  /*0c40*/  FFMA.FTZ R4, R19, R28, R4 ;  /* 0x0000001c13047223 */ /* 0x000fe20000010004 */
[----:B--2---:R-:W-:Y:S02]  /*0c50*/  HADD2.F32 R8, -RZ, R10.H0_H0 ;  /* 0x2000000aff087230 */ /* 0x004fe40000004100 */
        /* <DEDUP_REMOVED lines=9> */
[----:B------:R-:W-:Y:S02]  /*0cf0*/  HADD2.F32 R6, -RZ, R32.H0_H0 ;  /* 0x20000020ff067230 */ /* 0x000fe40000004100 */
[----:B------:R-:W-:Y:S01]  /*0d00*/  FFMA.FTZ R4, R5, R31, R4 ;  /* 0x0000001f05047223 */ /* 0x000fe20000010004 */
[----:B------:R-:W-:-:S02]  /*0d10*/  HADD2.F32 R11, -RZ, R11.H1_H1 ;  /* 0x3000000bff0b7230 */ /* 0x000fc40000004100 */
[----:B------:R-:W-:Y:S02]  /*0d20*/  HADD2.F32 R32, -RZ, R32.H1_H1 ;  /* 0x30000020ff207230 */ /* 0x000fe40000004100 */
[----:B------:R-:W-:-:S03]  /*0d30*/  FFMA.FTZ R6, R7, R6, R8 ;  /* 0x0000000607067223 */ /* 0x000fc60000010008 */
[----:B------:R-:W-:-:S04]  /*0d40*/  FFMA.FTZ R11, R11, R32, R4 ;  /* 0x000000200b0b7223 */ /* 0x000fc80000010004 */
[----:B------:R-:W-:Y:S01]  /*0d50*/  FADD.FTZ R6, R6, R11 ;  /* 0x0000000b06067221 */ /* 0x000fe20000010000 */
[----:B------:R-:W-:Y:S06]  /*0d60*/  BRA.DIV UR4, `(.L_x_22537) ;  /* 0x0000002a04fc7947 */ /* 0x000fec000b800000 */
[----:B------:R-:W0:Y:S02]  /*0d70*/  SHFL.BFLY PT, R5, R6, 0x2, 0x1f ;  /* 0x0c401f0006057f89 */ /* 0x000e2400000e0000 */
[----:B0-----:R-:W-:-:S05]  /*0d80*/  FADD.FTZ R5, R6, R5 ;  /* 0x0000000506057221 */ /* 0x001fca0000010000 */
[----:B------:R0:W1:Y:S02]  /*0d90*/  SHFL.BFLY PT, R4, R5, 0x1, 0x1f ;  /* 0x0c201f0005047f89 */ /* 0x00006400000e0000 */
.L_x_22582:
[----:B------:R-:W2:Y:S01]  /*0da0*/  S2R R6, SR_TID.X ;  /* 0x0000000000067919 */ /* 0x000ea20000002100 */
[----:B-1----:R-:W-:Y:S01]  /*0db0*/  FADD.FTZ R4, R5, R4 ;  /* 0x0000000405047221 */ /* 0x002fe20000010000 */
[----:B------:R-:W-:Y:S02]  /*0dc0*/  IADD3 R16, PT, PT, R16, 0x4, RZ ;  /* 0x0000000410107810 */ /* 0x000fe40007ffe0ff */
[----:B--2---:R-:W-:Y:S02]  /*0dd0*/  LOP3.LUT R7, R6, 0x3, RZ, 0xc0, !PT ;  /* 0x0000000306077812 */ /* 0x004fe400078ec0ff */
[C---:B------:R-:W-:Y:S01]  /*0de0*/  IADD3 R6, PT, PT, R17.reuse, 0x1, RZ ;  /* 0x0000000111067810 */ /* 0x040fe20007ffe0ff */
[----:B------:R-:W-:Y:S01]  /*0df0*/  VIADD R17, R17, 0x20 ;  /* 0x0000002011117836 */ /* 0x000fe20000000000 */
[----:B------:R-:W-:Y:S02]  /*0e00*/  ISETP.NE.AND P3, PT, R7, RZ, PT ;  /* 0x000000ff0700720c */ /* 0x000fe40003f65270 */
[----:B------:R-:W-:-:S05]  /*0e10*/  I2FP.F32.S32 R7, R6 ;  /* 0x0000000600077245 */ /* 0x000fca0000201400 */
        /* <DEDUP_REMOVED lines=13> */
[----:B-1----:R-:W-:-:S06]  /*0ef0*/  IADD3 R13, PT, PT, R13, 0x80, RZ ;  /* 0x000000800d0d7810 */ /* 0x002fcc0007ffe0ff */
[----:B------:R-:W-:Y:S05]  /*0f00*/  @!P3 BRA `(.L_x_22538) ;  /* 0xfffffff80030b947 */ /* 0x000fea000383ffff */
.L_x_22536:
[----:B------:R-:W-:Y:S05]  /*0f10*/  BSYNC B0 ;  /* 0x0000000000007941 */ /* 0x000fea0003800000 */
.L_x_22535:
[----:B------:R-:W1:Y:S01]  /*0f20*/  S2R R7, SR_TID.X ;  /* 0x0000000000077919 */ /* 0x000e620000002100 */
[----:B------:R-:W-:Y:S01]  /*0f30*/  VIADD R2, R23, 0x7 ;  /* 0x0000000717027836 */ /* 0x000fe20000000000 */
[----:B------:R-:W-:Y:S01]  /*0f40*/  UMOV UR4, 0xffffffff ;  /* 0xffffffff00047882 */ /* 0x000fe20000000000 */
[----:B------:R-:W2:Y:S03]  /*0f50*/  S2R R3, SR_CgaCtaId ;  /* 0x0000000000037919 */ /* 0x000ea60000008800 */
[----:B0-----:R-:W-:-:S04]  /*0f60*/  SHF.R.S32.HI R5, RZ, 0x1f, R2 ;  /* 0x0000001fff057819 */ /* 0x001fc80000011402 */
[----:B------:R-:W-:Y:S02]  /*0f70*/  LEA.HI R10, R5, R2, RZ, 0x3 ;  /* 0x00000002050a7211 */ /* 0x000fe400078f18ff */
[----:B------:R-:W-:Y:S02]  /*0f80*/  MOV R2, 0x400 ;  /* 0x0000040000027802 */ /* 0x000fe40000000f00 */
[----:B-1----:R-:W-:Y:S01]  /*0f90*/  SHF.R.U32.HI R28, RZ, 0x5, R7 ;  /* 0x00000005ff1c7819 */ /* 0x002fe20000011607 */
[----:B------:R-:W-:Y:S06]  /*0fa0*/  BRA.DIV UR4, `(.L_x_22539) ;  /* 0x0000002a04b87947 */ /* 0x000fec000b800000 */
[----:B------:R-:W0:Y:S02]  /*0fb0*/  SHFL.BFLY PT, R5, R0, 0x10, 0x1f ;  /* 0x0e001f0000057f89 */ /* 0x000e2400000e0000 */
[----:B0-----:R-:W-:-:S05]  /*0fc0*/  FMNMX.FTZ R5, R5, R0, !PT ;  /* 0x0000000005057209 */ /* 0x001fca0007810000 */
[----:B------:R-:W0:Y:S02]  /*0fd0*/  SHFL.BFLY PT, R4, R5, 0x8, 0x1f ;  /* 0x0d001f0005047f89 */ /* 0x000e2400000e0000 */
[----:B0-----:R-:W-:-:S05]  /*0fe0*/  FMNMX.FTZ R4, R5, R4, !PT ;  /* 0x0000000405047209 */ /* 0x001fca0007810000 */
[----:B------:R0:W1:Y:S02]  /*0ff0*/  SHFL.BFLY PT, R9, R4, 0x4, 0x1f ;  /* 0x0c801f0004097f89 */ /* 0x00006400000e0000 */
.L_x_22587:
[----:B------:R-:W-:Y:S01]  /*1000*/  IADD3 R0, PT, PT, R2, 0xa0, RZ ;  /* 0x000000a002007810 */ /* 0x000fe20007ffe0ff */
[----:B------:R-:W-:Y:S05]  /*1010*/  WARPSYNC.ALL ;  /* 0x0000000000007948 */ /* 0x000fea0003800000 */
[----:B------:R-:W-:Y:S02]  /*1020*/  ISETP.NE.AND P2, PT, R20, RZ, PT ;  /* 0x000000ff1400720c */ /* 0x000fe40003f45270 */
[----:B--2---:R-:W-:Y:S02]  /*1030*/  LEA R5, R3, R0, 0x18 ;  /* 0x0000000003057211 */ /* 0x004fe400078ec0ff */
[----:B-1----:R-:W-:-:S03]  /*1040*/  FMNMX.FTZ R9, R4, R9, !PT ;  /* 0x0000000904097209 */ /* 0x002fc60007810000 */
[----:B0-----:R-:W-:-:S06]  /*1050*/  IMAD R4, R28, 0x4, R5 ;  /* 0x000000041c047824 */ /* 0x001fcc00078e0205 */
        /* <DEDUP_REMOVED lines=34> */
.L_x_22544:
        /* <DEDUP_REMOVED lines=11> */
.L_x_22543:
[----:B------:R-:W-:Y:S05]  /*1330*/  BSYNC.RECONVERGENT B1 ;  /* 0x0000000000017941 */ /* 0x000fea0003800200 */
.L_x_22542:
        /* <DEDUP_REMOVED lines=12> */
.L_x_22547:
[----:B------:R-:W0:Y:S01]  /*1400*/  LDS R13, [R9+-0x400] ;  /* 0xfffc0000090d7984 */ /* 0x000e220000000800 */
[----:B------:R-:W-:-:S03]  /*1410*/  VIADD R11, R11, 0x800 ;  /* 0x000008000b0b7836 */ /* 0x000fc60000000000 */
[----:B------:R-:W1:Y:S02]  /*1420*/  LDS R17, [R9] ;  /* 0x0000000009117984 */ /* 0x000e640000000800 */
[----:B------:R-:W-:Y:S02]  /*1430*/  ISETP.GE.AND P5, PT, R11, R8, PT ;  /* 0x000000080b00720c */ /* 0x000fe40003fa6270 */
[----:B------:R-:W2:Y:S04]  /*1440*/  LDS R15, [R9+-0x200] ;  /* 0xfffe0000090f7984 */ /* 0x000ea80000000800 */
[----:B------:R-:W3:Y:S04]  /*1450*/  LDS R19, [R9+0x200] ;  /* 0x0002000009137984 */ /* 0x000ee80000000800 */
[----:B------:R-:W4:Y:S04]  /*1460*/  LDS R33, [R9+0x400] ;  /* 0x0004000009217984 */ /* 0x000f280000000800 */
[----:B------:R-:W4:Y:S04]  /*1470*/  LDS R35, [R9+0x600] ;  /* 0x0006000009237984 */ /* 0x000f280000000800 */
[----:B-----5:R-:W-:Y:S04]  /*1480*/  LDS R12, [R9+0x800] ;  /* 0x00080000090c7984 */ /* 0x020fe80000000800 */
[----:B------:R-:W-:Y:S04]  /*1490*/  LDS R14, [R9+0xa00] ;  /* 0x000a0000090e7984 */ /* 0x000fe80000000800 */
[----:B------:R-:W4:Y:S04]  /*14a0*/  LDS R37, [R9+0xc00] ;  /* 0x000c000009257984 */ /* 0x000f280000000800 */
[----:B------:R-:W4:Y:S01]  /*14b0*/  LDS R27, [R9+0x1400] ;  /* 0x00140000091b7984 */ /* 0x000f220000000800 */
[----:B0-----:R-:W-:-:S03]  /*14c0*/  FADD.FTZ R13, -R6, R13 ;  /* 0x0000000d060d7221 */ /* 0x001fc60000010100 */
[----:B------:R-:W-:Y:S01]  /*14d0*/  LDS R31, [R9+0x1800] ;  /* 0x00180000091f7984 */ /* 0x000fe20000000800 */
[----:B------:R-:W-:Y:S01]  /*14e0*/  FMUL.FTZ R18, R13, 1.4426950216293334961 ;  /* 0x3fb8aa3b0d127820 */ /* 0x000fe20000410000 */
[C---:B-1----:R-:W-:Y:S02]  /*14f0*/  FADD.FTZ R13, -R6.reuse, R17 ;  /* 0x00000011060d7221 */ /* 0x042fe40000010100 */
[----:B------:R-:W0:Y:S01]  /*1500*/  LDS R17, [R9+0xe00] ;  /* 0x000e000009117984 */ /* 0x000e220000000800 */
[C---:B--2---:R-:W-:Y:S01]  /*1510*/  FADD.FTZ R15, -R6.reuse, R15 ;  /* 0x0000000f060f7221 */ /* 0x044fe20000010100 */
[----:B------:R-:W-:Y:S01]  /*1520*/  FMUL.FTZ R26, R13, 1.4426950216293334961 ;  /* 0x3fb8aa3b0d1a7820 */ /* 0x000fe20000410000 */
[----:B------:R-:W1:Y:S01]  /*1530*/  MUFU.EX2 R18, R18 ;  /* 0x0000001200127308 */ /* 0x000e620000000800 */
[----:B------:R-:W2:Y:S01]  /*1540*/  LDS R13, [R9+0x1200] ;  /* 0x00120000090d7984 */ /* 0x000ea20000000800 */
[----:B------:R-:W-:Y:S01]  /*1550*/  FMUL.FTZ R16, R15, 1.4426950216293334961 ;  /* 0x3fb8aa3b0f107820 */ /* 0x000fe20000410000 */
[----:B---3--:R-:W-:-:S02]  /*1560*/  FADD.FTZ R19, -R6, R19 ;  /* 0x0000001306137221 */ /* 0x008fc40000010100 */
[----:B------:R-:W3:Y:S01]  /*1570*/  LDS R15, [R9+0x1000] ;  /* 0x00100000090f7984 */ /* 0x000ee20000000800 */
[----:B------:R-:W1:Y:S01]  /*1580*/  MUFU.EX2 R26, R26 ;  /* 0x0000001a001a7308 */ /* 0x000e620000000800 */
[----:B------:R-:W-:Y:S01]  /*1590*/  FMUL.FTZ R32, R19, 1.4426950216293334961 ;  /* 0x3fb8aa3b13207820 */ /* 0x000fe20000410000 */
[C---:B----4-:R-:W-:Y:S01]  /*15a0*/  FADD.FTZ R33, -R6.reuse, R33 ;  /* 0x0000002106217221 */ /* 0x050fe20000010100 */
[----:B------:R-:W4:Y:S01]  /*15b0*/  LDS R19, [R9+0x1600] ;  /* 0x0016000009137984 */ /* 0x000f220000000800 */
[----:B------:R-:W1:Y:S01]  /*15c0*/  MUFU.EX2 R16, R16 ;  /* 0x0000001000107308 */ /* 0x000e620000000800 */
[----:B------:R-:W-:Y:S01]  /*15d0*/  FADD.FTZ R35, -R6, R35 ;  /* 0x0000002306237221 */ /* 0x000fe20000010100 */
[----:B------:R-:W-:Y:S01]  /*15e0*/  FMUL.FTZ R33, R33, 1.4426950216293334961 ;  /* 0x3fb8aa3b21217820 */ /* 0x000fe20000410000 */
[----:B-1----:R-:W-:Y:S01]  /*15f0*/  FADD.FTZ R29, R18, R10 ;  /* 0x0000000a121d7221 */ /* 0x002fe20000010000 */
[----:B------:R-:W1:Y:S01]  /*1600*/  MUFU.EX2 R32, R32 ;  /* 0x0000002000207308 */ /* 0x000e620000000800 */
[----:B------:R-:W-:Y:S01]  /*1610*/  FMUL.FTZ R35, R35, 1.4426950216293334961 ;  /* 0x3fb8aa3b23237820 */ /* 0x000fe20000410000 */
[----:B------:R1:W-:Y:S04]  /*1620*/  STS [R9+-0x400], R18 ;  /* 0xfffc001209007388 */ /* 0x0003e80000000800 */
[----:B------:R0:W-:Y:S01]  /*1630*/  STS [R9], R26 ;  /* 0x0000001a09007388 */ /* 0x0001e20000000800 */
[----:B------:R-:W-:Y:S01]  /*1640*/  FADD.FTZ R37, -R6, R37 ;  /* 0x0000002506257221 */ /* 0x000fe20000010100 */
[----:B------:R-:W-:-:S02]  /*1650*/  FADD.FTZ R10, R29, R16 ;  /* 0x000000101d0a7221 */ /* 0x000fc40000010000 */
[----:B------:R0:W-:Y:S01]  /*1660*/  STS [R9+-0x200], R16 ;  /* 0xfffe001009007388 */ /* 0x0001e20000000800 */
[C---:B------:R-:W-:Y:S01]  /*1670*/  FADD.FTZ R27, -R6.reuse, R27 ;  /* 0x0000001b061b7221 */ /* 0x040fe20000010100 */
[----:B-1----:R-:W-:Y:S01]  /*1680*/  FADD.FTZ R18, -R6, R14 ;  /* 0x0000000e06127221 */ /* 0x002fe20000010100 */
[----:B------:R-:W-:Y:S01]  /*1690*/  FADD.FTZ R10, R10, R26 ;  /* 0x0000001a0a0a7221 */ /* 0x000fe20000010000 */
[----:B------:R-:W1:Y:S01]  /*16a0*/  LDS R29, [R9+0x1a00] ;  /* 0x001a0000091d7984 */ /* 0x000e620000000800 */
[----:B------:R-:W3:Y:S01]  /*16b0*/  MUFU.EX2 R14, R35 ;  /* 0x00000023000e7308 */ /* 0x000ee20000000800 */
[----:B------:R-:W-:Y:S01]  /*16c0*/  FMUL.FTZ R18, R18, 1.4426950216293334961 ;  /* 0x3fb8aa3b12127820 */ /* 0x000fe20000410000 */
[----:B------:R-:W-:Y:S01]  /*16d0*/  FADD.FTZ R10, R10, R32 ;  /* 0x000000200a0a7221 */ /* 0x000fe20000010000 */
[----:B0-----:R-:W-:Y:S01]  /*16e0*/  FMUL.FTZ R26, R37, 1.4426950216293334961 ;  /* 0x3fb8aa3b251a7820 */ /* 0x001fe20000410000 */
[----:B------:R0:W-:Y:S01]  /*16f0*/  STS [R9+0x200], R32 ;  /* 0x0002002009007388 */ /* 0x0001e20000000800 */
[C---:B------:R-:W-:Y:S01]  /*1700*/  FADD.FTZ R16, -R6.reuse, R12 ;  /* 0x0000000c06107221 */ /* 0x040fe20000010100 */
[----:B------:R-:W-:Y:S01]  /*1710*/  FMUL.FTZ R27, R27, 1.4426950216293334961 ;  /* 0x3fb8aa3b1b1b7820 */ /* 0x000fe20000410000 */
[----:B------:R-:W0:Y:S01]  /*1720*/  MUFU.EX2 R12, R33 ;  /* 0x00000021000c7308 */ /* 0x000e220000000800 */
[----:B------:R-:W-:Y:S01]  /*1730*/  FADD.FTZ R17, -R6, R17 ;  /* 0x0000001106117221 */ /* 0x000fe20000010100 */
[----:B------:R-:W-:Y:S01]  /*1740*/  FMUL.FTZ R16, R16, 1.4426950216293334961 ;  /* 0x3fb8aa3b10107820 */ /* 0x000fe20000410000 */
[C---:B------:R-:W-:Y:S01]  /*1750*/  FADD.FTZ R31, -R6.reuse, R31 ;  /* 0x0000001f061f7221 */ /* 0x040fe20000010100 */
[C---:B--2---:R-:W-:Y:S01]  /*1760*/  FADD.FTZ R13, -R6.reuse, R13 ;  /* 0x0000000d060d7221 */ /* 0x044fe20000010100 */
[----:B------:R-:W2:Y:S01]  /*1770*/  MUFU.EX2 R18, R18 ;  /* 0x0000001200127308 */ /* 0x000ea20000000800 */
[----:B------:R-:W-:Y:S01]  /*1780*/  FMUL.FTZ R17, R17, 1.4426950216293334961 ;  /* 0x3fb8aa3b11117820 */ /* 0x000fe20000410000 */
[----:B------:R-:W-:Y:S01]  /*1790*/  FMUL.FTZ R31, R31, 1.4426950216293334961 ;  /* 0x3fb8aa3b1f1f7820 */ /* 0x000fe20000410000 */
[----:B---3--:R-:W-:Y:S01]  /*17a0*/  FADD.FTZ R15, -R6, R15 ;  /* 0x0000000f060f7221 */ /* 0x008fe20000010100 */
[----:B------:R-:W3:Y:S01]  /*17b0*/  MUFU.EX2 R16, R16 ;  /* 0x0000001000107308 */ /* 0x000ee20000000800 */
[----:B------:R-:W-:Y:S01]  /*17c0*/  FMUL.FTZ R36, R13, 1.4426950216293334961 ;  /* 0x3fb8aa3b0d247820 */ /* 0x000fe20000410000 */
[----:B------:R-:W-:Y:S01]  /*17d0*/  STS [R9+0x600], R14 ;  /* 0x0006000e09007388 */ /* 0x000fe20000000800 */
[----:B------:R-:W-:Y:S01]  /*17e0*/  FMUL.FTZ R34, R15, 1.4426950216293334961 ;  /* 0x3fb8aa3b0f227820 */ /* 0x000fe20000410000 */
[----:B------:R-:W3:Y:S01]  /*17f0*/  MUFU.EX2 R26, R26 ;  /* 0x0000001a001a7308 */ /* 0x000ee20000000800 */
[----:B0-----:R-:W-:Y:S01]  /*1800*/  FADD.FTZ R13, R10, R12 ;  /* 0x0000000c0a0d7221 */ /* 0x001fe20000010000 */
[----:B----4-:R-:W-:Y:S01]  /*1810*/  FADD.FTZ R19, -R6, R19 ;  /* 0x0000001306137221 */ /* 0x010fe20000010100 */
[----:B------:R0:W-:Y:S01]  /*1820*/  STS [R9+0x400], R12 ;  /* 0x0004000c09007388 */ /* 0x0001e20000000800 */
[----:B------:R4:W0:Y:S01]  /*1830*/  MUFU.EX2 R32, R17 ;  /* 0x0000001100207308 */ /* 0x0008220000000800 */
[----:B------:R-:W-:Y:S01]  /*1840*/  FADD.FTZ R15, R13, R14 ;  /* 0x0000000e0d0f7221 */ /* 0x000fe20000010000 */
[----:B------:R-:W-:Y:S01]  /*1850*/  FMUL.FTZ R19, R19, 1.4426950216293334961 ;  /* 0x3fb8aa3b13137820 */ /* 0x000fe20000410000 */
[----:B--2---:R-:W-:Y:S01]  /*1860*/  STS [R9+0xa00], R18 ;  /* 0x000a001209007388 */ /* 0x004fe20000000800 */
[----:B------:R-:W2:Y:S03]  /*1870*/  MUFU.EX2 R34, R34 ;  /* 0x0000002200227308 */ /* 0x000ea60000000800 */
[----:B---3--:R-:W-:Y:S01]  /*1880*/  STS [R9+0x800], R16 ;  /* 0x0008001009007388 */ /* 0x008fe20000000800 */
[----:B------:R-:W3:Y:S01]  /*1890*/  MUFU.EX2 R36, R36 ;  /* 0x0000002400247308 */ /* 0x000ee20000000800 */
[----:B----4-:R-:W-:-:S02]  /*18a0*/  FADD.FTZ R17, R15, R16 ;  /* 0x000000100f117221 */ /* 0x010fc40000010000 */
[----:B------:R-:W-:Y:S01]  /*18b0*/  STS [R9+0xc00], R26 ;  /* 0x000c001a09007388 */ /* 0x000fe20000000800 */
[----:B------:R-:W4:Y:S01]  /*18c0*/  MUFU.EX2 R10, R27 ;  /* 0x0000001b000a7308 */ /* 0x000f220000000800 */
[----:B------:R-:W-:Y:S01]  /*18d0*/  FADD.FTZ R17, R17, R18 ;  /* 0x0000001211117221 */ /* 0x000fe20000010000 */
[----:B-1----:R-:W-:Y:S02]  /*18e0*/  FADD.FTZ R29, -R6, R29 ;  /* 0x0000001d061d7221 */ /* 0x002fe40000010100 */
[----:B------:R-:W1:Y:S01]  /*18f0*/  MUFU.EX2 R13, R19 ;  /* 0x00000013000d7308 */ /* 0x000e620000000800 */
[----:B------:R-:W-:Y:S01]  /*1900*/  FADD.FTZ R17, R17, R26 ;  /* 0x0000001a11117221 */ /* 0x000fe20000010000 */
[----:B0-----:R-:W-:Y:S01]  /*1910*/  STS [R9+0xe00], R32 ;  /* 0x000e002009007388 */ /* 0x001fe20000000800 */
[----:B------:R-:W-:Y:S01]  /*1920*/  FMUL.FTZ R29, R29, 1.4426950216293334961 ;  /* 0x3fb8aa3b1d1d7820 */ /* 0x000fe20000410000 */
[----:B------:R-:W0:Y:S01]  /*1930*/  MUFU.EX2 R15, R31 ;  /* 0x0000001f000f7308 */ /* 0x000e220000000800 */
[----:B------:R-:W-:Y:S01]  /*1940*/  FADD.FTZ R17, R17, R32 ;  /* 0x0000002011117221 */ /* 0x000fe20000010000 */
[----:B--2---:R-:W-:Y:S03]  /*1950*/  STS [R9+0x1000], R34 ;  /* 0x0010002209007388 */ /* 0x004fe60000000800 */
[----:B------:R-:W-:Y:S01]  /*1960*/  FADD.FTZ R17, R17, R34 ;  /* 0x0000002211117221 */ /* 0x000fe20000010000 */
[----:B------:R-:W2:Y:S01]  /*1970*/  MUFU.EX2 R29, R29 ;  /* 0x0000001d001d7308 */ /* 0x000ea20000000800 */
[----:B---3--:R-:W-:Y:S02]  /*1980*/  STS [R9+0x1200], R36 ;  /* 0x0012002409007388 */ /* 0x008fe40000000800 */
[----:B------:R-:W-:-:S02]  /*1990*/  FADD.FTZ R17, R17, R36 ;  /* 0x0000002411117221 */ /* 0x000fc40000010000 */
[----:B----4-:R3:W-:Y:S02]  /*19a0*/  STS [R9+0x1400], R10 ;  /* 0x0014000a09007388 */ /* 0x0107e40000000800 */
[----:B------:R-:W-:Y:S02]  /*19b0*/  FADD.FTZ R12, R17, R10 ;  /* 0x0000000a110c7221 */ /* 0x000fe40000010000 */
[----:B-1----:R-:W-:Y:S02]  /*19c0*/  STS [R9+0x1600], R13 ;  /* 0x0016000d09007388 */ /* 0x002fe40000000800 */
[----:B------:R-:W-:Y:S02]  /*19d0*/  FADD.FTZ R12, R12, R13 ;  /* 0x0000000d0c0c7221 */ /* 0x000fe40000010000 */
[----:B0-----:R-:W-:Y:S02]  /*19e0*/  STS [R9+0x1800], R15 ;  /* 0x0018000f09007388 */ /* 0x001fe40000000800 */
[----:B------:R-:W-:-:S02]  /*19f0*/  FADD.FTZ R12, R12, R15 ;  /* 0x0000000f0c0c7221 */ /* 0x000fc40000010000 */
[----:B--2---:R0:W-:Y:S02]  /*1a00*/  STS [R9+0x1a00], R29 ;  /* 0x001a001d09007388 */ /* 0x0041e40000000800 */
[----:B---3--:R-:W-:Y:S01]  /*1a10*/  FADD.FTZ R10, R12, R29 ;  /* 0x0000001d0c0a7221 */ /* 0x008fe20000010000 */
[----:B0-----:R-:W-:Y:S01]  /*1a20*/  IADD3 R9, PT, PT, R9, 0x2000, RZ ;  /* 0x0000200009097810 */ /* 0x001fe20007ffe0ff */
[----:B------:R-:W-:Y:S06]  /*1a30*/  @!P5 BRA `(.L_x_22547) ;  /* 0xfffffff80070d947 */ /* 0x000fec000383ffff */
.L_x_22546:
[----:B------:R-:W-:Y:S05]  /*1a40*/  BSYNC.RECONVERGENT B1 ;  /* 0x0000000000017941 */ /* 0x000fea0003800200 */
.L_x_22545:
        /* <DEDUP_REMOVED lines=18> */
[----:B-----5:R-:W-:-:S04]  /*1b70*/  FMUL.FTZ R12, R27, 1.4426950216293334961 ;  /* 0x3fb8aa3b1b0c7820 */ /* 0x020fc80000410000 */
[----:B------:R-:W0:Y:S01]  /*1b80*/  MUFU.EX2 R8, R8 ;  /* 0x0000000800087308 */ /* 0x000e220000000800 */
[C---:B---3--:R-:W-:Y:S01]  /*1b90*/  FADD.FTZ R31, -R6.reuse, R31 ;  /* 0x0000001f061f7221 */ /* 0x048fe20000010100 */
[----:B------:R-:W-:Y:S02]  /*1ba0*/  FMUL.FTZ R14, R29, 1.4426950216293334961 ;  /* 0x3fb8aa3b1d0e7820 */ /* 0x000fe40000410000 */
[----:B------:R-:W1:Y:S01]  /*1bb0*/  MUFU.EX2 R12, R12 ;  /* 0x0000000c000c7308 */ /* 0x000e620000000800 */
[----:B------:R-:W-:Y:S01]  /*1bc0*/  FMUL.FTZ R16, R31, 1.4426950216293334961 ;  /* 0x3fb8aa3b1f107820 */ /* 0x000fe20000410000 */
[C---:B----4-:R-:W-:Y:S02]  /*1bd0*/  FADD.FTZ R33, -R6.reuse, R33 ;  /* 0x0000002106217221 */ /* 0x050fe40000010100 */
[----:B------:R-:W2:Y:S01]  /*1be0*/  MUFU.EX2 R14, R14 ;  /* 0x0000000e000e7308 */ /* 0x000ea20000000800 */
[----:B------:R-:W-:Y:S01]  /*1bf0*/  FADD.FTZ R13, -R6, R13 ;  /* 0x0000000d060d7221 */ /* 0x000fe20000010100 */
[----:B------:R-:W-:-:S02]  /*1c00*/  FMUL.FTZ R33, R33, 1.4426950216293334961 ;  /* 0x3fb8aa3b21217820 */ /* 0x000fc40000410000 */
[----:B------:R-:W3:Y:S01]  /*1c10*/  MUFU.EX2 R16, R16 ;  /* 0x0000001000107308 */ /* 0x000ee20000000800 */
[C---:B------:R-:W-:Y:S01]  /*1c20*/  FADD.FTZ R17, -R6.reuse, R17 ;  /* 0x0000001106117221 */ /* 0x040fe20000010100 */
[----:B0-----:R-:W-:Y:S02]  /*1c30*/  STS [R9+-0x400], R8 ;  /* 0xfffc000809007388 */ /* 0x001fe40000000800 */
[----:B------:R-:W0:Y:S01]  /*1c40*/  MUFU.EX2 R18, R33 ;  /* 0x0000002100127308 */ /* 0x000e220000000800 */
[----:B------:R-:W-:Y:S01]  /*1c50*/  FADD.FTZ R19, -R6, R15 ;  /* 0x0000000f06137221 */ /* 0x000fe20000010100 */
[----:B------:R-:W-:Y:S01]  /*1c60*/  FMUL.FTZ R15, R13, 1.4426950216293334961 ;  /* 0x3fb8aa3b0d0f7820 */ /* 0x000fe20000410000 */
[----:B------:R-:W-:Y:S01]  /*1c70*/  FADD.FTZ R13, R10, R8 ;  /* 0x000000080a0d7221 */ /* 0x000fe20000010000 */
[----:B------:R-:W-:Y:S01]  /*1c80*/  FMUL.FTZ R17, R17, 1.4426950216293334961 ;  /* 0x3fb8aa3b11117820 */ /* 0x000fe20000410000 */
[----:B------:R-:W-:Y:S01]  /*1c90*/  FMUL.FTZ R19, R19, 1.4426950216293334961 ;  /* 0x3fb8aa3b13137820 */ /* 0x000fe20000410000 */
[----:B------:R-:W-:Y:S01]  /*1ca0*/  MUFU.EX2 R32, R15 ;  /* 0x0000000f00207308 */ /* 0x000fe20000000800 */
[----:B-1----:R-:W-:Y:S01]  /*1cb0*/  FADD.FTZ R13, R13, R12 ;  /* 0x0000000c0d0d7221 */ /* 0x002fe20000010000 */
[----:B------:R-:W-:Y:S02]  /*1cc0*/  STS [R9+-0x200], R12 ;  /* 0xfffe000c09007388 */ /* 0x000fe40000000800 */
[----:B------:R-:W1:Y:S01]  /*1cd0*/  MUFU.EX2 R26, R17 ;  /* 0x00000011001a7308 */ /* 0x000e620000000800 */
[----:B--2---:R-:W-:Y:S01]  /*1ce0*/  FADD.FTZ R13, R13, R14 ;  /* 0x0000000e0d0d7221 */ /* 0x004fe20000010000 */
[----:B------:R-:W-:Y:S02]  /*1cf0*/  STS [R9], R14 ;  /* 0x0000000e09007388 */ /* 0x000fe40000000800 */
[----:B------:R-:W2:Y:S01]  /*1d00*/  MUFU.EX2 R34, R19 ;  /* 0x0000001300227308 */ /* 0x000ea20000000800 */
[----:B---3--:R-:W-:Y:S01]  /*1d10*/  FADD.FTZ R13, R13, R16 ;  /* 0x000000100d0d7221 */ /* 0x008fe20000010000 */
[----:B------:R-:W-:Y:S03]  /*1d20*/  STS [R9+0x200], R16 ;  /* 0x0002001009007388 */ /* 0x000fe60000000800 */
[----:B0-----:R-:W-:Y:S01]  /*1d30*/  FADD.FTZ R13, R13, R18 ;  /* 0x000000120d0d7221 */ /* 0x001fe20000010000 */
[----:B------:R-:W-:Y:S03]  /*1d40*/  STS [R9+0x400], R18 ;  /* 0x0004001209007388 */ /* 0x000fe60000000800 */
[----:B-1----:R-:W-:Y:S01]  /*1d50*/  FADD.FTZ R13, R13, R26 ;  /* 0x0000001a0d0d7221 */ /* 0x002fe20000010000 */
[----:B------:R-:W-:Y:S03]  /*1d60*/  STS [R9+0x600], R26 ;  /* 0x0006001a09007388 */ /* 0x000fe60000000800 */
[----:B------:R-:W-:Y:S01]  /*1d70*/  FADD.FTZ R13, R13, R32 ;  /* 0x000000200d0d7221 */ /* 0x000fe20000010000 */
[----:B------:R-:W-:Y:S03]  /*1d80*/  STS [R9+0x800], R32 ;  /* 0x0008002009007388 */ /* 0x000fe60000000800 */
[----:B--2---:R-:W-:Y:S01]  /*1d90*/  FADD.FTZ R10, R13, R34 ;  /* 0x000000220d0a7221 */ /* 0x004fe20000010000 */
[----:B------:R0:W-:Y:S02]  /*1da0*/  STS [R9+0xa00], R34 ;  /* 0x000a002209007388 */ /* 0x0001e40000000800 */
[----:B0-----:R-:W-:-:S07]  /*1db0*/  VIADD R9, R9, 0x1000 ;  /* 0x0000100009097836 */ /* 0x001fce0000000000 */
.L_x_22549:
[----:B------:R-:W-:Y:S05]  /*1dc0*/  BSYNC.RECONVERGENT B1 ;  /* 0x0000000000017941 */ /* 0x000fea0003800200 */
.L_x_22548:
        /* <DEDUP_REMOVED lines=26> */
.L_x_22541:
[----:B------:R-:W-:Y:S05]  /*1f70*/  BSYNC.RECONVERGENT B0 ;  /* 0x0000000000007941 */ /* 0x000fea0003800200 */
.L_x_22540:
        /* <DEDUP_REMOVED lines=39> */
.L_x_22554:
[----:B------:R-:W0:Y:S01]  /*21f0*/  LDS R11, [R5] ;  /* 0x00000000050b7984 */ /* 0x000e220000000800 */
[----:B------:R-:W-:-:S04]  /*2200*/  IADD3 R8, PT, PT, R8, 0x1, RZ ;  /* 0x0000000108087810 */ /* 0x000fc80007ffe0ff */
[----:B------:R-:W-:Y:S01]  /*2210*/  ISETP.NE.AND P0, PT, R8, RZ, PT ;  /* 0x000000ff0800720c */ /* 0x000fe20003f05270 */
[----:B0-----:R-:W-:-:S05]  /*2220*/  FMUL.FTZ R6, R11, R4 ;  /* 0x000000040b067220 */ /* 0x001fca0000410000 */
[----:B------:R0:W-:Y:S02]  /*2230*/  STS [R5], R6 ;  /* 0x0000000605007388 */ /* 0x0001e40000000800 */
[----:B0-----:R-:W-:-:S05]  /*2240*/  VIADD R5, R5, 0x200 ;  /* 0x0000020005057836 */ /* 0x001fca0000000000 */
[----:B------:R-:W-:Y:S05]  /*2250*/  @P0 BRA `(.L_x_22554) ;  /* 0xfffffffc00e40947 */ /* 0x000fea000383ffff */
.L_x_22553:
[----:B------:R-:W-:Y:S05]  /*2260*/  BSYNC.RECONVERGENT B1 ;  /* 0x0000000000017941 */ /* 0x000fea0003800200 */
.L_x_22552:
        /* <DEDUP_REMOVED lines=12> */
.L_x_22557:
        /* <DEDUP_REMOVED lines=52> */
.L_x_22556:
[----:B------:R-:W-:Y:S05]  /*2670*/  BSYNC.RECONVERGENT B1 ;  /* 0x0000000000017941 */ /* 0x000fea0003800200 */
.L_x_22555:
        /* <DEDUP_REMOVED lines=31> */
.L_x_22559:
[----:B------:R-:W-:Y:S05]  /*2870*/  BSYNC.RECONVERGENT B1 ;  /* 0x0000000000017941 */ /* 0x000fea0003800200 */
.L_x_22558:
        /* <DEDUP_REMOVED lines=14> */
.L_x_22551:
[----:B------:R-:W-:Y:S05]  /*2960*/  BSYNC.RECONVERGENT B0 ;  /* 0x0000000000007941 */ /* 0x000fea0003800200 */
.L_x_22550:
[----:B------:R-:W-:Y:S01]  /*2970*/  BAR.SYNC.DEFER_BLOCKING 0x0 ;  /* 0x0000000000007b1d */ /* 0x000fe20000010000 */
[----:B-1----:R-:W-:Y:S01]  /*2980*/  HFMA2 R6, -RZ, RZ, 0, 0 ;  /* 0x00000000ff067431 */ /* 0x002fe200000001ff */
[----:B------:R-:W-:-:S04]  /*2990*/  CS2R R4, SRZ ;  /* 0x0000000000047805 */ /* 0x000fc8000001ff00 */
[----:B------:R-:W1:Y:S01]  /*29a0*/  LDCU UR9, c[0x0][0x3cc] ;  /* 0x00007980ff0977ac */ /* 0x000e620008000800 */
[----:B------:R-:W-:Y:S01]  /*29b0*/  BSSY.RECONVERGENT B0, `(.L_x_22560) ;  /* 0x00000b0000007945 */ /* 0x000fe20003800200 */
[----:B------:R-:W2:Y:S03]  /*29c0*/  LDCU.64 UR4, c[0x0][0x398] ;  /* 0x00007300ff0477ac */ /* 0x000ea60008000a00 */
[----:B------:R-:W-:Y:S05]  /*29d0*/  @P1 BRA `(.L_x_22561) ;  /* 0x0000000800b41947 */ /* 0x000fea0003800000 */
[----:B------:R-:W3:Y:S01]  /*29e0*/  LDCU UR12, c[0x0][0x3b8] ;  /* 0x00007700ff0c77ac */ /* 0x000ee20008000800 */
[----:B------:R-:W-:Y:S01]  /*29f0*/  SHF.R.U32.HI R8, RZ, 0x3, R7 ;  /* 0x00000003ff087819 */ /* 0x000fe20000011607 */
[----:B0-----:R-:W-:Y:S01]  /*2a00*/  IMAD.MOV.U32 R9, RZ, RZ, RZ ;  /* 0x000000ffff097224 */ /* 0x001fe200078e00ff */
[----:B------:R-:W-:Y:S01]  /*2a10*/  IADD3 R0, PT, PT, R2, 0xc0, RZ ;  /* 0x000000c002007810 */ /* 0x000fe20007ffe0ff */
[----:B------:R-:W0:Y:S01]  /*2a20*/  LDCU UR8, c[0x0][0x3d0] ;  /* 0x00007a00ff0877ac */ /* 0x000e220008000800 */
[----:B------:R-:W-:Y:S01]  /*2a30*/  LOP3.LUT R8, R8, 0x7c, RZ, 0xc0, !PT ;  /* 0x0000007c08087812 */ /* 0x000fe200078ec0ff */
[C---:B------:R-:W-:Y:S01]  /*2a40*/  IMAD.IADD R26, R28.reuse, 0x1, -R21 ;  /* 0x000000011c1a7824 */ /* 0x040fe200078e0a15 */
[----:B------:R-:W-:Y:S01]  /*2a50*/  LEA R27, R3, R0, 0x18 ;  /* 0x00000000031b7211 */ /* 0x000fe200078ec0ff */
[----:B------:R-:W4:Y:S01]  /*2a60*/  LDCU.64 UR10, c[0x0][0x3a8] ;  /* 0x00007500ff0a77ac */ /* 0x000f220008000a00 */
[C---:B------:R-:W-:Y:S02]  /*2a70*/  IADD3 R0, PT, PT, R28.reuse, 0x1, RZ ;  /* 0x000000011c007810 */ /* 0x040fe40007ffe0ff */
[----:B------:R-:W-:-:S02]  /*2a80*/  LEA R27, R28, R27, 0x5 ;  /* 0x0000001b1c1b7211 */ /* 0x000fc400078e28ff */
[----:B------:R-:W-:Y:S02]  /*2a90*/  LEA R28, R28, 0x3, 0x3 ;  /* 0x000000031c1c7811 */ /* 0x000fe400078e18ff */
[----:B------:R-:W-:Y:S01]  /*2aa0*/  MOV R6, RZ ;  /* 0x000000ff00067202 */ /* 0x000fe20000000f00 */
[----:B------:R-:W-:Y:S02]  /*2ab0*/  VIADD R27, R27, 0x10 ;  /* 0x000000101b1b7836 */ /* 0x000fe40000000000 */
[----:B---3--:R-:W-:-:S04]  /*2ac0*/  IMAD R11, R24, UR12, RZ ;  /* 0x0000000c180b7c24 */ /* 0x008fc8000f8e02ff */
[----:B------:R-:W-:-:S04]  /*2ad0*/  IMAD.WIDE R8, R11, 0x4, R8 ;  /* 0x000000040b087825 */ /* 0x000fc800078e0208 */
[----:B0-----:R-:W-:Y:S01]  /*2ae0*/  IMAD R30, R30, UR8, RZ ;  /* 0x000000081e1e7c24 */ /* 0x001fe2000f8e02ff */
[----:B----4-:R-:W-:-:S04]  /*2af0*/  IADD3 R2, P0, PT, R8, UR10, RZ ;  /* 0x0000000a08027c10 */ /* 0x010fc8000ff1e0ff */
[----:B------:R-:W-:Y:S02]  /*2b00*/  IADD3.X R3, PT, PT, R9, UR11, RZ, P0, !PT ;  /* 0x0000000b09037c10 */ /* 0x000fe400087fe4ff */
[----:B------:R-:W-:-:S07]  /*2b10*/  SHF.R.S32.HI R31, RZ, 0x1f, R30 ;  /* 0x0000001fff1f7819 */ /* 0x000fce000001141e */
.L_x_22570:
[----:B-1----:R-:W1:Y:S04]  /*2b20*/  LDG.E.CONSTANT R13, desc[UR6][R2.64] ;  /* 0x00000006020d7981 */ /* 0x002e68000c1e9900 */
[----:B0-----:R-:W0:Y:S04]  /*2b30*/  LDS.128 R8, [R27+-0x10] ;  /* 0xfffff0001b087984 */ /* 0x001e280000000c00 */
[----:B------:R-:W3:Y:S01]  /*2b40*/  LDS.128 R16, [R27] ;  /* 0x000000001b107984 */ /* 0x000ee20000000c00 */
[----:B0-----:R-:W-:Y:S02]  /*2b50*/  F2FP.F16.F32.PACK_AB R29, R9, R8 ;  /* 0x00000008091d723e */ /* 0x001fe400000000ff */
[----:B------:R-:W-:Y:S01]  /*2b60*/  F2FP.F16.F32.PACK_AB R34, R11, R10 ;  /* 0x0000000a0b22723e */ /* 0x000fe200000000ff */
[----:B------:R-:W-:Y:S01]  /*2b70*/  BSSY.RECONVERGENT B1, `(.L_x_22562) ;  /* 0x0000029000017945 */ /* 0x000fe20003800200 */
[----:B---3--:R-:W-:-:S02]  /*2b80*/  F2FP.F16.F32.PACK_AB R17, R17, R16 ;  /* 0x000000101111723e */ /* 0x008fc400000000ff */
[----:B------:R-:W-:Y:S01]  /*2b90*/  IADD3 R16, PT, PT, R28, -0x3, RZ ;  /* 0xfffffffd1c107810 */ /* 0x000fe20007ffe0ff */
[----:B-1---5:R-:W-:-:S03]  /*2ba0*/  IMAD.WIDE R12, R13, UR9, R30 ;  /* 0x000000090d0c7c25 */ /* 0x022fc6000f8e021e */
[----:B------:R-:W-:-:S04]  /*2bb0*/  LEA R12, P0, R20, R12, 0x3 ;  /* 0x0000000c140c7211 */ /* 0x000fc800078018ff */
[----:B------:R-:W-:Y:S02]  /*2bc0*/  IADD3.X R13, PT, PT, RZ, R13, RZ, P0, !PT ;  /* 0x0000000dff0d7210 */ /* 0x000fe400007fe4ff */
[----:B--2---:R-:W-:Y:S02]  /*2bd0*/  LEA R32, P1, R12, UR4, 0x1 ;  /* 0x000000040c207c11 */ /* 0x004fe4000f8208ff */
[----:B------:R-:W-:Y:S02]  /*2be0*/  ISETP.NE.AND P0, PT, R26, -0x1, PT ;  /* 0xffffffff1a00780c */ /* 0x000fe40003f05270 */
[----:B------:R-:W-:-:S05]  /*2bf0*/  LEA.HI.X R33, R12, UR5, R13, 0x1, P1 ;  /* 0x000000050c217c11 */ /* 0x000fca00088f0c0d */
[----:B------:R0:W5:Y:S06]  /*2c00*/  LDG.E.128.CONSTANT R8, desc[UR6][R32.64] ;  /* 0x0000000620087981 */ /* 0x00016c000c1e9d00 */
[----:B------:R-:W-:Y:S05]  /*2c10*/  @P0 BRA `(.L_x_22563) ;  /* 0x0000000000780947 */ /* 0x000fea0003800000 */
[C---:B------:R-:W-:Y:S01]  /*2c20*/  VIADD R12, R28.reuse, 0xffffffff ;  /* 0xffffffff1c0c7836 */ /* 0x040fe20000000000 */
        /* <DEDUP_REMOVED lines=29> */
.L_x_22563:
[----:B------:R-:W-:Y:S05]  /*2e00*/  BSYNC.RECONVERGENT B1 ;  /* 0x0000000000017941 */ /* 0x000fea0003800200 */
.L_x_22562:
[----:B------:R1:W5:Y:S02]  /*2e10*/  LDG.E.128.CONSTANT R12, desc[UR6][R32.64+0x200] ;  /* 0x00020006200c7981 */ /* 0x000364000c1e9d00 */
[----:B-----5:R-:W-:Y:S01]  /*2e20*/  HMUL2 R9, R34, R9 ;  /* 0x0000000922097232 */ /* 0x020fe20000000000 */
[----:B------:R-:W-:Y:S01]  /*2e30*/  BSSY.RECONVERGENT B1, `(.L_x_22564) ;  /* 0x0000022000017945 */ /* 0x000fe20003800200 */
[----:B------:R-:W-:Y:S02]  /*2e40*/  F2FP.F16.F32.PACK_AB R18, R19, R18 ;  /* 0x000000121312723e */ /* 0x000fe400000000ff */
[----:B------:R-:W-:Y:S01]  /*2e50*/  HFMA2 R8, R29, R8, R9 ;  /* 0x000000081d087231 */ /* 0x000fe20000000009 */
[----:B------:R-:W-:Y:S06]  /*2e60*/  @P0 BRA `(.L_x_22565) ;  /* 0x0000000000780947 */ /* 0x000fec0003800000 */
[C---:B------:R-:W-:Y:S01]  /*2e70*/  VIADD R36, R28.reuse, 0xffffffff ;  /* 0xffffffff1c247836 */ /* 0x040fe20000000000 */
[-C--:B------:R-:W-:Y:S02]  /*2e80*/  ISETP.GE.AND P2, PT, R28, R23.reuse, PT ;  /* 0x000000171c00720c */ /* 0x080fe40003f46270 */
[----:B------:R-:W-:Y:S02]  /*2e90*/  PRMT R9, R13, 0x7632, R9 ;  /* 0x000076320d097816 */ /* 0x000fe40000000009 */
        /* <DEDUP_REMOVED lines=27> */
.L_x_22565:
[----:B------:R-:W-:Y:S05]  /*3050*/  BSYNC.RECONVERGENT B1 ;  /* 0x0000000000017941 */ /* 0x000fea0003800200 */
.L_x_22564:
[----:B------:R-:W-:Y:S02]  /*3060*/  HMUL2 R13, R34, R13 ;  /* 0x0000000d220d7232 */ /* 0x000fe40000000000 */
[----:B------:R-:W-:Y:S01]  /*3070*/  HFMA2 R9, R17, R10, R8 ;  /* 0x0000000a11097231 */ /* 0x000fe20000000008 */
[----:B------:R-:W-:Y:S01]  /*3080*/  ISETP.GT.U32.AND P1, PT, R20, 0xf, PT ;  /* 0x0000000f1400780c */ /* 0x000fe20003f24070 */
[----:B------:R-:W-:Y:S01]  /*3090*/  BSSY.RECONVERGENT B1, `(.L_x_22566) ;  /* 0x0000038000017945 */ /* 0x000fe20003800200 */
[----:B------:R-:W-:Y:S02]  /*30a0*/  HFMA2 R13, R29, R12, R13 ;  /* 0x0000000c1d0d7231 */ /* 0x000fe4000000000d */
[----:B------:R-:W-:Y:S02]  /*30b0*/  HFMA2 R9, R18, R11, R9 ;  /* 0x0000000b12097231 */ /* 0x000fe40000000009 */
[----:B------:R-:W-:-:S03]  /*30c0*/  HFMA2 R13, R17, R14, R13 ;  /* 0x0000000e110d7231 */ /* 0x000fc6000000000d */
[----:B------:R-:W-:Y:S02]  /*30d0*/  HADD2.F32 R8, -RZ, R9.H0_H0 ;  /* 0x20000009ff087230 */ /* 0x000fe40000004100 */
        /* <DEDUP_REMOVED lines=20> */
[----:B012---:R-:W-:Y:S02]  /*3220*/  IADD3 R32, PT, PT, R28, 0x3, RZ ;  /* 0x000000031c207810 */ /* 0x007fe40007ffe0ff */
        /* <DEDUP_REMOVED lines=21> */
.L_x_22569:
[----:B------:R-:W-:Y:S05]  /*3380*/  BSYNC.RECONVERGENT B2 ;  /* 0x0000000000027941 */ /* 0x000fea0003800200 */
.L_x_22568:
        /* <DEDUP_REMOVED lines=8> */
.L_x_22567:
[----:B------:R-:W-:Y:S05]  /*3410*/  BSYNC.RECONVERGENT B1 ;  /* 0x0000000000017941 */ /* 0x000fea0003800200 */
.L_x_22566:
[----:B------:R-:W-:Y:S01]  /*3420*/  VIADD R8, R0, 0x3 ;  /* 0x0000000300087836 */ /* 0x000fe20000000000 */
[----:B------:R-:W-:Y:S01]  /*3430*/  IADD3 R2, P1, PT, R2, 0x10, RZ ;  /* 0x0000001002027810 */ /* 0x000fe20007f3e0ff */
[----:B------:R-:W-:Y:S01]  /*3440*/  VIADD R28, R28, 0x20 ;  /* 0x000000201c1c7836 */ /* 0x000fe20000000000 */
[----:B------:R-:W-:Y:S02]  /*3450*/  IADD3 R26, PT, PT, R26, 0x4, RZ ;  /* 0x000000041a1a7810 */ /* 0x000fe40007ffe0ff */
[----:B------:R-:W-:Y:S02]  /*3460*/  ISETP.GE.AND P0, PT, R8, R21, PT ;  /* 0x000000150800720c */ /* 0x000fe40003f06270 */
[----:B------:R-:W-:Y:S02]  /*3470*/  IADD3 R0, PT, PT, R0, 0x4, RZ ;  /* 0x0000000400007810 */ /* 0x000fe40007ffe0ff */
[----:B------:R-:W-:Y:S02]  /*3480*/  IADD3 R27, PT, PT, R27, 0x80, RZ ;  /* 0x000000801b1b7810 */ /* 0x000fe40007ffe0ff */
[----:B------:R-:W-:-:S07]  /*3490*/  IADD3.X R3, PT, PT, RZ, R3, RZ, P1, !PT ;  /* 0x00000003ff037210 */ /* 0x000fce0000ffe4ff */
[----:B------:R-:W-:Y:S05]  /*34a0*/  @!P0 BRA `(.L_x_22570) ;  /* 0xfffffff4009c8947 */ /* 0x000fea000383ffff */
.L_x_22561:
[----:B-12---:R-:W-:Y:S05]  /*34b0*/  BSYNC.RECONVERGENT B0 ;  /* 0x0000000000007941 */ /* 0x006fea0003800200 */
.L_x_22560:
[----:B------:R-:W1:Y:S01]  /*34c0*/  S2UR UR5, SR_CgaCtaId ;  /* 0x00000000000579c3 */ /* 0x000e620000008800 */
[----:B------:R-:W-:Y:S01]  /*34d0*/  LOP3.LUT R0, R7, 0x3c0, RZ, 0xc0, !PT ;  /* 0x000003c007007812 */ /* 0x000fe200078ec0ff */
[----:B------:R-:W-:Y:S01]  /*34e0*/  UMOV UR4, 0x400 ;  /* 0x0000040000047882 */ /* 0x000fe20000000000 */
[----:B------:R-:W-:Y:S01]  /*34f0*/  SHF.R.U32.HI R3, RZ, 0x5, R7 ;  /* 0x00000005ff037819 */ /* 0x000fe20000011607 */
[----:B------:R-:W-:-:S04]  /*3500*/  UIADD3 UR4, UPT, UPT, UR4, 0xc0, URZ ;  /* 0x000000c004047890 */ /* 0x000fc8000fffe0ff */
[----:B------:R-:W-:Y:S01]  /*3510*/  BAR.SYNC.DEFER_BLOCKING 0x0 ;  /* 0x0000000000007b1d */ /* 0x000fe20000010000 */
[----:B------:R-:W-:Y:S01]  /*3520*/  ISETP.NE.AND P1, PT, R0, 0x40, PT ;  /* 0x000000400000780c */ /* 0x000fe20003f25270 */
[----:B------:R-:W-:Y:S01]  /*3530*/  IMAD R0, R3, 0x50, R20 ;  /* 0x0000005003007824 */ /* 0x000fe200078e0214 */
[----:B------:R-:W-:-:S03]  /*3540*/  LOP3.LUT R2, R7, 0x3e0, RZ, 0xc0, !PT ;  /* 0x000003e007027812 */ /* 0x000fc600078ec0ff */
[----:B------:R-:W-:Y:S01]  /*3550*/  BSSY.RECONVERGENT B0, `(.L_x_22571) ;  /* 0x000000c000007945 */ /* 0x000fe20003800200 */
[C---:B------:R-:W-:Y:S02]  /*3560*/  ISETP.GT.U32.AND P2, PT, R7.reuse, 0x3f, PT ;  /* 0x0000003f0700780c */ /* 0x040fe40003f44070 */
[----:B------:R-:W-:Y:S01]  /*3570*/  ISETP.GT.U32.AND P0, PT, R7, 0x1f, PT ;  /* 0x0000001f0700780c */ /* 0x000fe20003f04070 */
[----:B------:R-:W-:Y:S01]  /*3580*/  IMAD.MOV.U32 R7, RZ, RZ, R4 ;  /* 0x000000ffff077224 */ /* 0x000fe200078e0004 */
[----:B------:R-:W-:Y:S01]  /*3590*/  ISETP.NE.AND P3, PT, R2, 0x20, PT ;  /* 0x000000200200780c */ /* 0x000fe20003f65270 */
[----:B-1----:R-:W-:-:S06]  /*35a0*/  ULEA UR4, UR5, UR4, 0x18 ;  /* 0x0000000405047291 */ /* 0x002fcc000f8ec0ff */
[----:B------:R-:W-:Y:S01]  /*35b0*/  LEA R0, R0, UR4, 0x2 ;  /* 0x0000000400007c11 */ /* 0x000fe2000f8e10ff */
[----:B------:R-:W-:Y:S06]  /*35c0*/  @P1 BRA `(.L_x_22572) ;  /* 0x0000000000101947 */ /* 0x000fec0003800000 */
[----:B------:R-:W-:Y:S01]  /*35d0*/  ISETP.GT.U32.AND P1, PT, R20, 0xf, PT ;  /* 0x0000000f1400780c */ /* 0x000fe20003f24070 */
[----:B------:R1:W-:Y:S04]  /*35e0*/  STS [R0+-0x280], R6 ;  /* 0xfffd800600007388 */ /* 0x0003e80000000800 */
[----:B------:R1:W-:Y:S08]  /*35f0*/  STS [R0+-0x200], R5 ;  /* 0xfffe000500007388 */ /* 0x0003f00000000800 */
[----:B------:R1:W-:Y:S02]  /*3600*/  @!P1 STS [R0+-0x180], R7 ;  /* 0xfffe800700009388 */ /* 0x0003e40000000800 */
.L_x_22572:
[----:B------:R-:W-:Y:S05]  /*3610*/  BSYNC.RECONVERGENT B0 ;  /* 0x0000000000007941 */ /* 0x000fea0003800200 */
.L_x_22571:
        /* <DEDUP_REMOVED lines=10> */
.L_x_22574:
[----:B------:R-:W-:Y:S05]  /*36c0*/  BSYNC.RECONVERGENT B0 ;  /* 0x0000000000007941 */ /* 0x000fea0003800200 */
.L_x_22573:
[----:B------:R-:W-:Y:S06]  /*36d0*/  BAR.SYNC.DEFER_BLOCKING 0x0 ;  /* 0x0000000000007b1d */ /* 0x000fec0000010000 */
[----:B------:R-:W-:Y:S04]  /*36e0*/  BSSY.RECONVERGENT B0, `(.L_x_22575) ;  /* 0x0000006000007945 */ /* 0x000fe80003800200 */
[----:B------:R-:W-:Y:S05]  /*36f0*/  @P3 BRA `(.L_x_22576) ;  /* 0x0000000000103947 */ /* 0x000fea0003800000 */
[----:B------:R-:W-:Y:S01]  /*3700*/  ISETP.GT.U32.AND P1, PT, R20, 0xf, PT ;  /* 0x0000000f1400780c */ /* 0x000fe20003f24070 */
[----:B------:R2:W-:Y:S04]  /*3710*/  STS [R0+-0x140], R6 ;  /* 0xfffec00600007388 */ /* 0x0005e80000000800 */
[----:B------:R2:W-:Y:S08]  /*3720*/  STS [R0+-0xc0], R5 ;  /* 0xffff400500007388 */ /* 0x0005f00000000800 */
[----:B------:R2:W-:Y:S02]  /*3730*/  @!P1 STS [R0+-0x40], R7 ;  /* 0xffffc00700009388 */ /* 0x0005e40000000800 */
.L_x_22576:
[----:B------:R-:W-:Y:S05]  /*3740*/  BSYNC.RECONVERGENT B0 ;  /* 0x0000000000007941 */ /* 0x000fea0003800200 */
.L_x_22575:
[----:B------:R-:W-:Y:S06]  /*3750*/  BAR.SYNC.DEFER_BLOCKING 0x0 ;  /* 0x0000000000007b1d */ /* 0x000fec0000010000 */
[----:B------:R-:W-:Y:S04]  /*3760*/  BSSY.RECONVERGENT B0, `(.L_x_22577) ;  /* 0x0000009000007945 */ /* 0x000fe80003800200 */
[----:B------:R-:W-:Y:S05]  /*3770*/  @P0 BRA `(.L_x_22578) ;  /* 0x00000000001c0947 */ /* 0x000fea0003800000 */
[----:B------:R-:W-:Y:S01]  /*3780*/  ISETP.GT.U32.AND P1, PT, R20, 0xf, PT ;  /* 0x0000000f1400780c */ /* 0x000fe20003f24070 */
[----:B------:R-:W1:Y:S04]  /*3790*/  LDS R3, [R0] ;  /* 0x0000000000037984 */ /* 0x000e680000000800 */
[----:B------:R-:W3:Y:S08]  /*37a0*/  LDS R2, [R0+0x80] ;  /* 0x0000800000027984 */ /* 0x000ef00000000800 */
[----:B------:R-:W4:Y:S01]  /*37b0*/  @!P1 LDS R4, [R0+0x100] ;  /* 0x0001000000049984 */ /* 0x000f220000000800 */
[----:B-12---:R-:W-:Y:S01]  /*37c0*/  FADD.FTZ R6, R6, R3 ;  /* 0x0000000306067221 */ /* 0x006fe20000010000 */
[----:B---3--:R-:W-:Y:S01]  /*37d0*/  FADD.FTZ R5, R5, R2 ;  /* 0x0000000205057221 */ /* 0x008fe20000010000 */
[----:B----4-:R-:W-:-:S07]  /*37e0*/  @!P1 FADD.FTZ R7, R4, R7 ;  /* 0x0000000704079221 */ /* 0x010fce0000010000 */
.L_x_22578:
[----:B------:R-:W-:Y:S05]  /*37f0*/  BSYNC.RECONVERGENT B0 ;  /* 0x0000000000007941 */ /* 0x000fea0003800200 */
.L_x_22577:
[----:B------:R-:W-:Y:S06]  /*3800*/  BAR.SYNC.DEFER_BLOCKING 0x0 ;  /* 0x0000000000007b1d */ /* 0x000fec0000010000 */
[----:B------:R-:W-:Y:S05]  /*3810*/  @P0 EXIT ;  /* 0x000000000000094d */ /* 0x000fea0003800000 */
[----:B------:R-:W3:Y:S01]  /*3820*/  S2UR UR4, SR_CTAID.Z ;  /* 0x00000000000479c3 */ /* 0x000ee20000002700 */
[----:B------:R-:W4:Y:S01]  /*3830*/  LDCU UR5, c[0x0][0x378] ;  /* 0x00006f00ff0577ac */ /* 0x000f220008000800 */
[----:B------:R-:W-:Y:S01]  /*3840*/  IMAD R22, R24, R22, R25 ;  /* 0x0000001618167224 */ /* 0x000fe200078e0219 */
[----:B-12---:R-:W-:Y:S01]  /*3850*/  F2FP.F16.F32.PACK_AB R5, R5, R6 ;  /* 0x000000060505723e */ /* 0x006fe200000000ff */
[----:B------:R-:W1:Y:S02]  /*3860*/  LDCU.64 UR8, c[0x0][0x380] ;  /* 0x00007000ff0877ac */ /* 0x000e640008000a00 */
[----:B----4-:R-:W-:-:S04]  /*3870*/  IMAD R22, R22, UR5, RZ ;  /* 0x0000000516167c24 */ /* 0x010fc8000f8e02ff */
[----:B------:R-:W-:Y:S01]  /*3880*/  IMAD R3, R22, 0x50, RZ ;  /* 0x0000005016037824 */ /* 0x000fe200078e02ff */
[----:B---3--:R-:W-:-:S06]  /*3890*/  UIMAD UR4, UR4, 0x50, URZ ;  /* 0x00000050040478a4 */ /* 0x008fcc000f8e02ff */
[----:B------:R-:W-:-:S04]  /*38a0*/  IADD3 R3, P0, P1, R20, UR4, R3 ;  /* 0x0000000414037c10 */ /* 0x000fc8000f91e003 */
[----:B------:R-:W-:Y:S02]  /*38b0*/  IADD3.X R0, PT, PT, RZ, RZ, RZ, P0, P1 ;  /* 0x000000ffff007210 */ /* 0x000fe400007e24ff */
[----:B------:R-:W-:Y:S02]  /*38c0*/  ISETP.GT.U32.AND P1, PT, R20, 0xf, PT ;  /* 0x0000000f1400780c */ /* 0x000fe40003f24070 */
[----:B-1----:R-:W-:-:S04]  /*38d0*/  LEA R2, P0, R3, UR8, 0x1 ;  /* 0x0000000803027c11 */ /* 0x002fc8000f8008ff */
[--C-:B------:R-:W-:Y:S02]  /*38e0*/  LEA.HI.X R3, R3, UR9, R0.reuse, 0x1, P0 ;  /* 0x0000000903037c11 */ /* 0x100fe400080f0c00 */
[----:B------:R-:W-:-:S03]  /*38f0*/  PRMT R0, R5, 0x7632, R0 ;  /* 0x0000763205007816 */ /* 0x000fc60000000000 */
[----:B------:R1:W-:Y:S04]  /*3900*/  STG.E.U16 desc[UR6][R2.64], R5 ;  /* 0x0000000502007986 */ /* 0x0003e8000c101506 */
[----:B------:R1:W-:Y:S01]  /*3910*/  STG.E.U16 desc[UR6][R2.64+0x40], R0 ;  /* 0x0000400002007986 */ /* 0x0003e2000c101506 */
[----:B------:R-:W-:Y:S05]  /*3920*/  @P1 EXIT ;  /* 0x000000000000194d */ /* 0x000fea0003800000 */
[----:B-1----:R-:W-:-:S05]  /*3930*/  F2FP.F16.F32.PACK_AB R0, RZ, R7 ;  /* 0x00000007ff00723e */ /* 0x002fca00000000ff */
[----:B------:R-:W-:Y:S01]  /*3940*/  STG.E.U16 desc[UR6][R2.64+0x80], R0 ;  /* 0x0000800002007986 */ /* 0x000fe2000c101506 */
[----:B------:R-:W-:Y:S05]  /*3950*/  EXIT ;  /* 0x000000000000794d */ /* 0x000fea0003800000 */
.L_x_22537:
        /* <DEDUP_REMOVED lines=8> */
.L_x_22580:
[----:B------:R-:W-:Y:S05]  /*39e0*/  BSYNC B1 ;  /* 0x0000000000017941 */ /* 0x000fea0003800000 */
.L_x_22579:
        /* <DEDUP_REMOVED lines=8> */
.L_x_22581:
[----:B------:R-:W-:Y:S01]  /*3a70*/  IMAD.MOV.U32 R4, RZ, RZ, R9 ;  /* 0x000000ffff047224 */ /* 0x000fe200078e0009 */
[----:B------:R-:W-:Y:S06]  /*3a80*/  BRA `(.L_x_22582) ;  /* 0xffffffd000c47947 */ /* 0x000fec000383ffff */
.L_x_22539:
[----:B------:R-:W-:Y:S01]  /*3a90*/  HFMA2 R11, -RZ, RZ, 0, 9.5367431640625e-07 ;  /* 0x00000010ff0b7431 */ /* 0x000fe200000001ff */
[----:B------:R-:W-:Y:S01]  /*3aa0*/  BSSY B0, `(.L_x_22583) ;  /* 0x0000007000007945 */ /* 0x000fe20003800000 */
[----:B------:R-:W-:Y:S01]  /*3ab0*/  MOV R5, R0 ;  /* 0x0000000000057202 */ /* 0x000fe20000000f00 */
[----:B------:R-:W-:Y:S01]  /*3ac0*/  IMAD.MOV.U32 R26, RZ, RZ, 0x1f ;  /* 0x0000001fff1a7424 */ /* 0x000fe200078e00ff */
[----:B------:R-:W-:-:S07]  /*3ad0*/  MOV R8, 0xffffffff ;  /* 0xffffffff00087802 */ /* 0x000fce0000000f00 */
[----:B--2--5:R-:W-:Y:S05]  /*3ae0*/  WARPSYNC.COLLECTIVE R8, `(.L_x_22584) ;  /* 0x0000000008087348 */ /* 0x024fea0003c00000 */
[----:B------:R0:W1:Y:S02]  /*3af0*/  SHFL.BFLY P2, R9, R5, R11, R26 ;  /* 0x0c00000b05097389 */ /* 0x000064000004001a */
[----:B012--5:R-:W-:Y:S05]  /*3b00*/  ENDCOLLECTIVE ;  /* 0x000000000000791b */ /* 0x027fea0003800000 */
.L_x_22584:
[----:B------:R-:W-:Y:S05]  /*3b10*/  BSYNC B0 ;  /* 0x0000000000007941 */ /* 0x000fea0003800000 */
.L_x_22583:
        /* <DEDUP_REMOVED lines=8> */
.L_x_22585:
[----:B------:R-:W-:Y:S02]  /*3ba0*/  HFMA2 R11, -RZ, RZ, 0, 2.384185791015625e-07 ;  /* 0x00000004ff0b7431 */ /* 0x000fe400000001ff */
[----:B------:R-:W-:-:S05]  /*3bb0*/  IMAD.MOV.U32 R4, RZ, RZ, R9 ;  /* 0x000000ffff047224 */ /* 0x000fca00078e0009 */
[----:B------:R-:W-:-:S04]  /*3bc0*/  FMNMX.FTZ R4, R5, R4, !PT ;  /* 0x0000000405047209 */ /* 0x000fc80007810000 */
[----:B------:R-:W-:-:S07]  /*3bd0*/  MOV R5, R4 ;  /* 0x0000000400057202 */ /* 0x000fce0000000f00 */
[----:B------:R-:W-:Y:S05]  /*3be0*/  WARPSYNC.COLLECTIVE R8, `(.L_x_22586) ;  /* 0x0000000008087348 */ /* 0x000fea0003c00000 */
[----:B------:R0:W1:Y:S02]  /*3bf0*/  SHFL.BFLY P2, R9, R5, R11, R26 ;  /* 0x0c00000b05097389 */ /* 0x000064000004001a */
[----:B01----:R-:W-:Y:S05]  /*3c00*/  ENDCOLLECTIVE ;  /* 0x000000000000791b */ /* 0x003fea0003800000 */
.L_x_22586:
[----:B------:R-:W-:Y:S05]  /*3c10*/  BRA `(.L_x_22587) ;  /* 0xffffffd000f87947 */ /* 0x000fea000383ffff */
.L_x_22588:
        /* <DEDUP_REMOVED lines=14> */
.L_x_25992:


//--------------------- .text._ZN4vllm25paged_attention_v1_kernelIttLi64ELi8ELi128ELNS_18Fp8KVCacheDataTypeE0ELb0EEEvPT_PKS2_PKT0_S8_ifPKiSA_iPKfiiiSC_SC_iiiii --------------------------
	.section	.text._ZN4vllm25paged_attention_v1_kernelIttLi64ELi8ELi128ELNS_18Fp8KVCacheDataTypeE0ELb0EEEvPT_PKS2_PKT0_S8_ifPKiSA_iPKfiiiSC_SC_iiiii,"ax",@progbits
	.align	128
        .global         _ZN4vllm25paged_attention_v1_kernelIttLi64ELi8ELi128ELNS_18Fp8KVCacheDataTypeE0ELb0EEEvPT_PKS2_PKT0_S8_ifPKiSA_iPKfiiiSC_SC_iiiii
        .type           _ZN4vllm25paged_attention_v1_kernelIttLi64ELi8ELi128ELNS_18Fp8KVCacheDataTypeE0ELb0EEEvPT_PKS2_PKT0_S8_ifPKiSA_iPKfiiiSC_SC_iiiii,@function
        .size           _ZN4vllm25paged_attention_v1_kernelIttLi64ELi8ELi128ELNS_18Fp8KVCacheDataTypeE0ELb0EEEvPT_PKS2_PKT0_S8_ifPKiSA_iPKfiiiSC_SC_iiiii,(.L_x_25993 - _ZN4vllm25paged_attention_v1_kernelIttLi64ELi8ELi128ELNS_18Fp8KVCacheDataTypeE0ELb0EEEvPT_PKS2_PKT0_S8_ifPKiSA_iPKfiiiSC_SC_iiiii)
        .other          _ZN4vllm25paged_attention_v1_kernelIttLi64ELi8ELi128ELNS_18Fp8KVCacheDataTypeE0ELb0EEEvPT_PKS2_PKT0_S8_ifPKiSA_iPKfiiiSC_SC_iiiii,@"STO_CUDA_ENTRY STV_DEFAULT"
_ZN4vllm25paged_attention_v1_kernelIttLi64ELi8ELi128ELNS_18Fp8KVCacheDataTypeE0ELb0EEEvPT_PKS2_PKT0_S8_ifPKiSA_iPKfiiiSC_SC_iiiii:
.text._ZN4vllm25paged_attention_v1_kernelIttLi64ELi8ELi128ELNS_18Fp8KVCacheDataTypeE0ELb0EEEvPT_PKS2_PKT0_S8_ifPKiSA_iPKfiiiSC_SC_iiiii:
        /* <DEDUP_REMOVED lines=9> */
[----:B------:R-:W-:-:S07]  /*0090*/  HFMA2 R15, -RZ, RZ, 0, 0 ;  /* 0x00000000ff0f7431 */ /* 0x000fce00000001ff */
[----:B------:R-:W4:Y:S01]  /*00a0*/  S2UR UR7, SR_CgaCtaId ;  /* 0x00000000000779c3 */ /* 0x000f220000008800 */
[----:B------:R-:W-:Y:S01]  /*00b0*/  UMOV UR6, 0x400 ;  /* 0x0000040000067882 */ /* 0x000fe20000000000 */
[----:B------:R-:W1:Y:S01]  /*00c0*/  LDCU UR12, c[0x0][0x3cc] ;  /* 0x00007980ff0c77ac */ /* 0x000e620008000800 */
[----:B------:R-:W1:Y:S01]  /*00d0*/  LDCU UR13, c[0x0][0x3a4] ;  /* 0x00007480ff0d77ac */ /* 0x000e620008000800 */
[----:B0-----:R-:W-:Y:S01]  /*00e0*/  ISETP.GT.U32.AND P1, PT, R4, 0x1f, PT ;  /* 0x0000001f0400780c */ /* 0x001fe20003f24070 */
[----:B------:R-:W0:Y:S01]  /*00f0*/  LDCU.64 UR14, c[0x0][0x390] ;  /* 0x00007200ff0e77ac */ /* 0x000e220008000a00 */
[----:B-1----:R-:W-:-:S04]  /*0100*/  IMAD.WIDE.U32 R2, R20, 0x4, R2 ;  /* 0x0000000414027825 */ /* 0x002fc800078e0002 */
[----:B--2---:R-:W-:Y:S01]  /*0110*/  IMAD R0, R20, UR4, RZ ;  /* 0x0000000414007c24 */ /* 0x004fe2000f8e02ff */
[----:B---3--:R-:W-:Y:S01]  /*0120*/  IABS R13, R17 ;  /* 0x00000011000d7213 */ /* 0x008fe20000000000 */
[----:B------:R1:W2:Y:S01]  /*0130*/  LDG.E.CONSTANT R3, desc[UR8][R2.64] ;  /* 0x0000000802037981 */ /* 0x0002a2000c1e9900 */
[----:B----4-:R-:W-:-:S04]  /*0140*/  ISETP.NE.U32.AND P0, PT, R10, RZ, PT ;  /* 0x000000ff0a00720c */ /* 0x010fc80003f05070 */
[----:B------:R-:W3:Y:S01]  /*0150*/  @!P1 LDC.64 R8, c[0x0][0x388] ;  /* 0x0000e200ff089b82 */ /* 0x000ee20000000a00 */
[----:B------:R-:W-:Y:S01]  /*0160*/  @!P1 IMAD.SHL.U32 R6, R21, 0x40, RZ ;  /* 0x0000004015069824 */ /* 0x000fe200078e00ff */
[----:B------:R-:W-:Y:S02]  /*0170*/  @!P1 SHF.L.U32 R5, R4, 0x1, RZ ;  /* 0x0000000104059819 */ /* 0x000fe400000006ff */
[----:B------:R-:W-:Y:S02]  /*0180*/  ISETP.NE.AND.EX P0, PT, R11, RZ, PT, P0 ;  /* 0x000000ff0b00720c */ /* 0x000fe40003f05300 */
[----:B------:R-:W-:Y:S02]  /*0190*/  @!P1 IADD3 R5, P2, P3, R5, R0, R6 ;  /* 0x0000000005059210 */ /* 0x000fe40007b5e006 */
[----:B------:R-:W-:-:S04]  /*01a0*/  SHF.R.S32.HI R0, RZ, 0x1f, R0 ;  /* 0x0000001fff007819 */ /* 0x000fc80000011400 */
[----:B------:R-:W-:Y:S01]  /*01b0*/  @!P1 IADD3.X R0, PT, PT, RZ, R0, RZ, P2, P3 ;  /* 0x00000000ff009210 */ /* 0x000fe200017e64ff */
[----:B-1----:R-:W1:Y:S08]  /*01c0*/  LDC R2, c[0x0][0x370] ;  /* 0x0000dc00ff027b82 */ /* 0x002e700000000800 */
[----:B------:R-:W4:Y:S01]  /*01d0*/  @P0 LDC.64 R6, c[0x0][0x3c0] ;  /* 0x0000f000ff060b82 */ /* 0x000f220000000a00 */
[----:B---3--:R-:W-:-:S04]  /*01e0*/  @!P1 LEA R8, P2, R5, R8, 0x1 ;  /* 0x0000000805089211 */ /* 0x008fc800078408ff */
[----:B------:R-:W-:-:S05]  /*01f0*/  @!P1 LEA.HI.X R9, R5, R9, R0, 0x1, P2 ;  /* 0x0000000905099211 */ /* 0x000fca00010f0c00 */
[----:B------:R3:W2:Y:S01]  /*0200*/  @!P1 LDG.E.CONSTANT R5, desc[UR8][R8.64] ;  /* 0x0000000808059981 */ /* 0x0006a2000c1e9900 */
[----:B------:R-:W0:Y:S08]  /*0210*/  I2F.RP R0, R13 ;  /* 0x0000000d00007306 */ /* 0x000e300000209400 */
[----:B0-----:R-:W0:Y:S02]  /*0220*/  MUFU.RCP R0, R0 ;  /* 0x0000000000007308 */ /* 0x001e240000001000 */
[----:B0-----:R-:W-:-:S06]  /*0230*/  VIADD R10, R0, 0xffffffe ;  /* 0x0ffffffe000a7836 */ /* 0x001fcc0000000000 */
[----:B------:R0:W3:Y:S01]  /*0240*/  F2I.FTZ.U32.TRUNC.NTZ R11, R10 ;  /* 0x0000000a000b7305 */ /* 0x0000e2000021f000 */
[----:B----4-:R-:W-:-:S05]  /*0250*/  @P0 IMAD.WIDE.U32 R6, R21, 0x4, R6 ;  /* 0x0000000415060825 */ /* 0x010fca00078e0006 */
[----:B------:R4:W5:Y:S01]  /*0260*/  @P0 LDG.E.CONSTANT R15, desc[UR8][R6.64] ;  /* 0x00000008060f0981 */ /* 0x000962000c1e9900 */
[----:B0-----:R-:W-:Y:S01]  /*0270*/  IMAD.MOV.U32 R10, RZ, RZ, RZ ;  /* 0x000000ffff0a7224 */ /* 0x001fe200078e00ff */
[----:B---3--:R-:W-:-:S05]  /*0280*/  IADD3 R8, PT, PT, RZ, -R11, RZ ;  /* 0x8000000bff087210 */ /* 0x008fca0007ffe0ff */
[----:B------:R-:W-:Y:S01]  /*0290*/  IMAD R9, R8, R13, RZ ;  /* 0x0000000d08097224 */ /* 0x000fe200078e02ff */
[----:B-1----:R-:W-:-:S03]  /*02a0*/  IABS R8, R2 ;  /* 0x0000000200087213 */ /* 0x002fc60000000000 */
[----:B------:R-:W-:-:S06]  /*02b0*/  IMAD.HI.U32 R11, R11, R9, R10 ;  /* 0x000000090b0b7227 */ /* 0x000fcc00078e000a */
[----:B----4-:R-:W-:-:S05]  /*02c0*/  IMAD.HI.U32 R6, R11, R8, RZ ;  /* 0x000000080b067227 */ /* 0x010fca00078e00ff */
        /* <DEDUP_REMOVED lines=28> */
[----:B------:R-:W-:Y:S01]  /*0490*/  ULEA UR4, UR7, UR6, 0x18 ;  /* 0x0000000607047291 */ /* 0x000fe2000f8ec0ff */
[----:B------:R-:W-:-:S03]  /*04a0*/  LOP3.LUT R9, R21, R6, RZ, 0x3c, !PT ;  /* 0x0000000615097212 */ /* 0x000fc600078e3cff */
[----:B------:R-:W-:-:S07]  /*04b0*/  LOP3.LUT R8, R7, 0x60, RZ, 0xc0, !PT ;  /* 0x0000006007087812 */ /* 0x000fce00078ec0ff */
[----:B------:R-:W-:-:S04]  /*04c0*/  @!P2 IADD3 R0, PT, PT, R0, -R11, RZ ;  /* 0x8000000b0000a210 */ /* 0x000fc80007ffe0ff */
[----:B------:R-:W-:Y:S02]  /*04d0*/  ISETP.GE.U32.AND P0, PT, R0, R11, PT ;  /* 0x0000000b0000720c */ /* 0x000fe40003f06070 */
[----:B------:R-:W-:Y:S01]  /*04e0*/  ISETP.GE.AND P3, PT, R9, RZ, PT ;  /* 0x000000ff0900720c */ /* 0x000fe20003f66270 */
[----:B------:R-:W-:Y:S01]  /*04f0*/  VIADD R8, R8, UR4 ;  /* 0x0000000408087c36 */ /* 0x000fe20008000000 */
[--C-:B------:R-:W-:Y:S01]  /*0500*/  SHF.R.U32.HI R7, RZ, 0x2, R4.reuse ;  /* 0x00000002ff077819 */ /* 0x100fe20000011604 */
[----:B------:R-:W0:Y:S01]  /*0510*/  LDCU UR4, c[0x0][0x3b8] ;  /* 0x00007700ff0477ac */ /* 0x000e220008000800 */
[----:B------:R-:W-:Y:S02]  /*0520*/  SHF.R.U32.HI R19, RZ, 0x5, R4 ;  /* 0x00000005ff137819 */ /* 0x000fe40000011604 */
[----:B------:R-:W-:Y:S02]  /*0530*/  @!P1 LEA R8, R7, R8, 0x2 ;  /* 0x0000000807089211 */ /* 0x000fe400078e10ff */
[----:B------:R-:W-:-:S02]  /*0540*/  @!P2 IADD3 R22, PT, PT, R22, 0x1, RZ ;  /* 0x000000011616a810 */ /* 0x000fc40007ffe0ff */
[----:B------:R-:W-:-:S03]  /*0550*/  ISETP.NE.AND P2, PT, R6, RZ, PT ;  /* 0x000000ff0600720c */ /* 0x000fc60003f45270 */
[----:B------:R-:W-:Y:S02]  /*0560*/  @P0 VIADD R22, R22, 0x1 ;  /* 0x0000000116160836 */ /* 0x000fe40000000000 */
[----:B--2---:R-:W-:-:S05]  /*0570*/  VIADD R0, R3, 0x7 ;  /* 0x0000000703007836 */ /* 0x004fca0000000000 */
[----:B------:R-:W-:-:S04]  /*0580*/  SHF.R.S32.HI R9, RZ, 0x1f, R0 ;  /* 0x0000001fff097819 */ /* 0x000fc80000011400 */
[----:B------:R-:W-:-:S04]  /*0590*/  LEA.HI R0, R9, R0, RZ, 0x3 ;  /* 0x0000000009007211 */ /* 0x000fc800078f18ff */
[----:B------:R-:W-:Y:S01]  /*05a0*/  SHF.R.S32.HI R0, RZ, 0x3, R0 ;  /* 0x00000003ff007819 */ /* 0x000fe20000011400 */
[----:B0-----:R-:W-:Y:S01]  /*05b0*/  IMAD R9, R20, UR4, RZ ;  /* 0x0000000414097c24 */ /* 0x001fe2000f8e02ff */
[----:B------:R-:W-:Y:S01]  /*05c0*/  BSSY B0, `(.L_x_22589) ;  /* 0x0000084000007945 */ /* 0x000fe20003800000 */
[----:B------:R-:W-:Y:S01]  /*05d0*/  @!P3 IADD3 R22, PT, PT, RZ, -R22, RZ ;  /* 0x80000016ff16b210 */ /* 0x000fe20007ffe0ff */
[----:B------:R-:W-:Y:S01]  /*05e0*/  IMAD.MOV.U32 R14, RZ, RZ, -0x800001 ;  /* 0xff7fffffff0e7424 */ /* 0x000fe200078e00ff */
[----:B------:R-:W-:Y:S01]  /*05f0*/  @!P2 LOP3.LUT R22, RZ, R6, RZ, 0x33, !PT ;  /* 0x00000006ff16a212 */ /* 0x000fe200078e33ff */
[----:B------:R0:W-:Y:S01]  /*0600*/  @!P1 STS [R8], R5 ;  /* 0x0000000508009388 */ /* 0x0001e20000000800 */
[----:B------:R-:W-:Y:S01]  /*0610*/  BAR.SYNC.DEFER_BLOCKING 0x0 ;  /* 0x0000000000007b1d */ /* 0x000fe20000010000 */
[----:B------:R-:W-:-:S13]  /*0620*/  ISETP.GE.AND P1, PT, R19, R0, PT ;  /* 0x000000001300720c */ /* 0x000fda0003f26270 */
[----:B0-----:R-:W-:Y:S05]  /*0630*/  @P1 BRA `(.L_x_22590) ;  /* 0x0000000400f01947 */ /* 0x001fea0003800000 */
[----:B------:R-:W0:Y:S01]  /*0640*/  LDCU.64 UR10, c[0x0][0x3a8] ;  /* 0x00007500ff0a77ac */ /* 0x000e220008000a00 */
[----:B------:R-:W-:Y:S01]  /*0650*/  SHF.R.U32.HI R4, RZ, 0x3, R4 ;  /* 0x00000003ff047819 */ /* 0x000fe20000011604 */
[C---:B------:R-:W-:Y:S01]  /*0660*/  IMAD.SHL.U32 R6, R7.reuse, 0x8, RZ ;  /* 0x0000000807067824 */ /* 0x040fe200078e00ff */
[----:B------:R-:W-:Y:S01]  /*0670*/  MOV R5, RZ ;  /* 0x000000ff00057202 */ /* 0x000fe20000000f00 */
[----:B------:R-:W1:Y:S01]  /*0680*/  LDCU UR5, c[0x0][0x3d0] ;  /* 0x00007a00ff0577ac */ /* 0x000e620008000800 */
[----:B------:R-:W-:Y:S01]  /*0690*/  LOP3.LUT R4, R4, 0x7c, RZ, 0xc0, !PT ;  /* 0x0000007c04047812 */ /* 0x000fe200078ec0ff */
[----:B------:R-:W-:Y:S01]  /*06a0*/  IMAD.MOV.U32 R14, RZ, RZ, -0x800001 ;  /* 0xff7fffffff0e7424 */ /* 0x000fe200078e00ff */
[----:B------:R-:W-:Y:S01]  /*06b0*/  SHF.L.U32 R8, R7, 0x2, RZ ;  /* 0x0000000207087819 */ /* 0x000fe200000006ff */
[----:B------:R-:W-:Y:S01]  /*06c0*/  UIADD3 UR4, UPT, UPT, UR6, 0xa0, URZ ;  /* 0x000000a006047890 */ /* 0x000fe2000fffe0ff */
[----:B------:R-:W-:Y:S01]  /*06d0*/  LOP3.LUT R6, R6, 0x38, RZ, 0xc0, !PT ;  /* 0x0000003806067812 */ /* 0x000fe200078ec0ff */
[----:B------:R-:W-:Y:S01]  /*06e0*/  IMAD.WIDE R4, R9, 0x4, R4 ;  /* 0x0000000409047825 */ /* 0x000fe200078e0204 */
[----:B------:R-:W-:Y:S01]  /*06f0*/  LOP3.LUT R8, R8, 0x1c, RZ, 0xc0, !PT ;  /* 0x0000001c08087812 */ /* 0x000fe200078ec0ff */
[----:B------:R-:W-:-:S03]  /*0700*/  ULEA UR4, UR7, UR4, 0x18 ;  /* 0x0000000407047291 */ /* 0x000fc6000f8ec0ff */
[----:B------:R-:W-:Y:S02]  /*0710*/  LEA R8, R19, R8, 0x5 ;  /* 0x0000000813087211 */ /* 0x000fe400078e28ff */
[----:B0-----:R-:W-:Y:S02]  /*0720*/  IADD3 R16, P0, PT, R4, UR10, RZ ;  /* 0x0000000a04107c10 */ /* 0x001fe4000ff1e0ff */
[----:B------:R-:W-:Y:S02]  /*0730*/  LOP3.LUT R4, R7, 0x7, RZ, 0xc0, !PT ;  /* 0x0000000707047812 */ /* 0x000fe400078ec0ff */
[----:B------:R-:W-:Y:S01]  /*0740*/  IADD3.X R17, PT, PT, R5, UR11, RZ, P0, !PT ;  /* 0x0000000b05117c10 */ /* 0x000fe200087fe4ff */
[----:B-1----:R-:W-:Y:S01]  /*0750*/  IMAD R5, R22, UR5, RZ ;  /* 0x0000000516057c24 */ /* 0x002fe2000f8e02ff */
[----:B-----5:R-:W-:Y:S01]  /*0760*/  FSETP.NEU.FTZ.AND P0, PT, R15, RZ, PT ;  /* 0x000000ff0f00720b */ /* 0x020fe20003f1d000 */
[----:B------:R-:W-:Y:S01]  /*0770*/  IMAD R4, R19, 0x8, R4 ;  /* 0x0000000813047824 */ /* 0x000fe200078e0204 */
[----:B------:R-:W-:-:S02]  /*0780*/  IADD3 R24, PT, PT, R8, UR4, RZ ;  /* 0x0000000408187c10 */ /* 0x000fc4000fffe0ff */
[----:B------:R-:W-:Y:S01]  /*0790*/  IADD3 R12, P2, PT, R5, R6, RZ ;  /* 0x00000006050c7210 */ /* 0x000fe20007f5e0ff */
[----:B------:R-:W-:Y:S01]  /*07a0*/  VIADD R23, R4, 0x1 ;  /* 0x0000000104177836 */ /* 0x000fe20000000000 */
[----:B------:R-:W-:Y:S02]  /*07b0*/  IADD3 R18, PT, PT, -R3, R4, RZ ;  /* 0x0000000403127210 */ /* 0x000fe40007ffe1ff */
[----:B------:R-:W-:-:S09]  /*07c0*/  LEA.HI.X.SX32 R13, R5, RZ, 0x1, P2 ;  /* 0x000000ff050d7211 */ /* 0x000fd200010f0eff */
.L_x_22592:
[----:B------:R-:W2:Y:S01]  /*07d0*/  LDG.E.CONSTANT R5, desc[UR8][R16.64] ;  /* 0x0000000810057981 */ /* 0x000ea2000c1e9900 */
[----:B------:R-:W0:Y:S02]  /*07e0*/  S2R R6, SR_TID.X ;  /* 0x0000000000067919 */ /* 0x000e240000002100 */
[----:B0-----:R-:W-:Y:S01]  /*07f0*/  LOP3.LUT R7, R6, 0x3, RZ, 0xc0, !PT ;  /* 0x0000000306077812 */ /* 0x001fe200078ec0ff */
[----:B------:R-:W0:Y:S01]  /*0800*/  S2UR UR4, SR_CgaCtaId ;  /* 0x00000000000479c3 */ /* 0x000e220000008800 */
        /* <DEDUP_REMOVED lines=12> */
[----:B------:R1:W5:Y:S01]  /*08d0*/  LDG.E.CONSTANT R32, desc[UR8][R8.64+0x380] ;  /* 0x0003800808207981 */ /* 0x000362000c1e9900 */
[----:B------:R-:W-:-:S02]  /*08e0*/  UMOV UR5, 0x400 ;  /* 0x0000040000057882 */ /* 0x000fc40000000000 */
[----:B0-----:R-:W-:-:S06]  /*08f0*/  ULEA UR4, UR4, UR5, 0x18 ;  /* 0x0000000504047291 */ /* 0x001fcc000f8ec0ff */
[----:B------:R-:W-:Y:S01]  /*0900*/  LEA R35, R7, UR4, 0x5 ;  /* 0x0000000407237c11 */ /* 0x000fe2000f8e28ff */
[----:B------:R-:W-:-:S04]  /*0910*/  UMOV UR4, 0xffffffff ;  /* 0xffffffff00047882 */ /* 0x000fc80000000000 */
[----:B------:R-:W0:Y:S02]  /*0920*/  LDS.128 R4, [R35] ;  /* 0x0000000023047984 */ /* 0x000e240000000c00 */
[--C-:B0-----:R-:W-:Y:S02]  /*0930*/  HADD2.F32 R10, -RZ, R5.reuse.H0_H0 ;  /* 0x20000005ff0a7230 */ /* 0x101fe40000004100 */
[--C-:B------:R-:W-:Y:S02]  /*0940*/  HADD2.F32 R33, -RZ, R4.reuse.H0_H0 ;  /* 0x20000004ff217230 */ /* 0x100fe40000004100 */
[----:B------:R-:W-:Y:S02]  /*0950*/  HADD2.F32 R5, -RZ, R5.H1_H1 ;  /* 0x30000005ff057230 */ /* 0x000fe40000004100 */
[----:B------:R-:W-:Y:S02]  /*0960*/  HADD2.F32 R4, -RZ, R4.H1_H1 ;  /* 0x30000004ff047230 */ /* 0x000fe40000004100 */
[----:B--2---:R-:W-:-:S05]  /*0970*/  HADD2.F32 R11, -RZ, R31.H0_H0 ;  /* 0x2000001fff0b7230 */ /* 0x004fca0000004100 */
[----:B------:R-:W-:Y:S01]  /*0980*/  FMUL.FTZ R34, R10, R11 ;  /* 0x0000000b0a227220 */ /* 0x000fe20000410000 */
[----:B---3--:R-:W-:-:S05]  /*0990*/  HADD2.F32 R10, -RZ, R26.H0_H0 ;  /* 0x2000001aff0a7230 */ /* 0x008fca0000004100 */
[----:B------:R-:W-:Y:S01]  /*09a0*/  FFMA.FTZ R33, R33, R10, R34 ;  /* 0x0000000a21217223 */ /* 0x000fe20000010022 */
[----:B------:R-:W-:Y:S01]  /*09b0*/  HADD2.F32 R34, -RZ, R31.H1_H1 ;  /* 0x3000001fff227230 */ /* 0x000fe20000004100 */
[----:B-1----:R-:W0:Y:S04]  /*09c0*/  LDS.128 R8, [R35+0x10] ;  /* 0x0000100023087984 */ /* 0x002e280000000c00 */
[----:B------:R-:W-:Y:S01]  /*09d0*/  FMUL.FTZ R31, R5, R34 ;  /* 0x00000022051f7220 */ /* 0x000fe20000410000 */
[----:B------:R-:W-:Y:S02]  /*09e0*/  HADD2.F32 R5, -RZ, R26.H1_H1 ;  /* 0x3000001aff057230 */ /* 0x000fe40000004100 */
[----:B------:R-:W-:-:S03]  /*09f0*/  HADD2.F32 R26, -RZ, R6.H0_H0 ;  /* 0x20000006ff1a7230 */ /* 0x000fc60000004100 */
[----:B------:R-:W-:Y:S01]  /*0a00*/  FFMA.FTZ R4, R4, R5, R31 ;  /* 0x0000000504047223 */ /* 0x000fe2000001001f */
[----:B----4-:R-:W-:Y:S02]  /*0a10*/  HADD2.F32 R31, -RZ, R30.H0_H0 ;  /* 0x2000001eff1f7230 */ /* 0x010fe40000004100 */
[----:B------:R-:W-:Y:S02]  /*0a20*/  HADD2.F32 R5, -RZ, R6.H1_H1 ;  /* 0x30000006ff057230 */ /* 0x000fe40000004100 */
[----:B------:R-:W-:Y:S02]  /*0a30*/  HADD2.F32 R30, -RZ, R30.H1_H1 ;  /* 0x3000001eff1e7230 */ /* 0x000fe40000004100 */
[----:B------:R-:W-:Y:S01]  /*0a40*/  FFMA.FTZ R26, R26, R31, R33 ;  /* 0x0000001f1a1a7223 */ /* 0x000fe20000010021 */
[--C-:B------:R-:W-:Y:S02]  /*0a50*/  HADD2.F32 R31, -RZ, R7.reuse.H0_H0 ;  /* 0x20000007ff1f7230 */ /* 0x100fe40000004100 */
[----:B------:R-:W-:-:S02]  /*0a60*/  HADD2.F32 R7, -RZ, R7.H1_H1 ;  /* 0x30000007ff077230 */ /* 0x000fc40000004100 */
[----:B------:R-:W-:Y:S01]  /*0a70*/  FFMA.FTZ R4, R5, R30, R4 ;  /* 0x0000001e05047223 */ /* 0x000fe20000010004 */
[--C-:B-----5:R-:W-:Y:S02]  /*0a80*/  HADD2.F32 R5, -RZ, R29.reuse.H0_H0 ;  /* 0x2000001dff057230 */ /* 0x120fe40000004100 */
[----:B------:R-:W-:-:S03]  /*0a90*/  HADD2.F32 R29, -RZ, R29.H1_H1 ;  /* 0x3000001dff1d7230 */ /* 0x000fc60000004100 */
[----:B------:R-:W-:Y:S01]  /*0aa0*/  FFMA.FTZ R5, R31, R5, R26 ;  /* 0x000000051f057223 */ /* 0x000fe2000001001a */
[--C-:B------:R-:W-:Y:S02]  /*0ab0*/  HADD2.F32 R26, -RZ, R28.reuse.H0_H0 ;  /* 0x2000001cff1a7230 */ /* 0x100fe40000004100 */
[----:B------:R-:W-:Y:S01]  /*0ac0*/  FFMA.FTZ R4, R7, R29, R4 ;  /* 0x0000001d07047223 */ /* 0x000fe20000010004 */
[--C-:B------:R-:W-:Y:S02]  /*0ad0*/  HADD2.F32 R29, -RZ, R27.reuse.H0_H0 ;  /* 0x2000001bff1d7230 */ /* 0x100fe40000004100 */
[----:B------:R-:W-:Y:S02]  /*0ae0*/  HADD2.F32 R28, -RZ, R28.H1_H1 ;  /* 0x3000001cff1c7230 */ /* 0x000fe40000004100 */
[----:B------:R-:W-:Y:S02]  /*0af0*/  HADD2.F32 R27, -RZ, R27.H1_H1 ;  /* 0x3000001bff1b7230 */ /* 0x000fe40000004100 */
[----:B0-----:R-:W-:-:S02]  /*0b00*/  HADD2.F32 R6, -RZ, R8.H0_H0 ;  /* 0x20000008ff067230 */ /* 0x001fc40000004100 */
[----:B------:R-:W-:Y:S02]  /*0b10*/  HADD2.F32 R7, -RZ, R8.H1_H1 ;  /* 0x30000008ff077230 */ /* 0x000fe40000004100 */
[--C-:B------:R-:W-:Y:S02]  /*0b20*/  HADD2.F32 R8, -RZ, R9.reuse.H0_H0 ;  /* 0x20000009ff087230 */ /* 0x100fe40000004100 */
[----:B------:R-:W-:Y:S01]  /*0b30*/  FFMA.FTZ R5, R6, R26, R5 ;  /* 0x0000001a06057223 */ /* 0x000fe20000010005 */
        /* <DEDUP_REMOVED lines=21> */
.L_x_22628:
        /* <DEDUP_REMOVED lines=16> */
[----:B------:R-:W-:-:S03]  /*0d90*/  IADD3 R16, P2, PT, R16, 0x10, RZ ;  /* 0x0000001010107810 */ /* 0x000fc60007f5e0ff */
[----:B------:R0:W-:Y:S01]  /*0da0*/  @!P3 STS [R24], R5 ;  /* 0x000000051800b388 */ /* 0x0001e20000000800 */
[----:B------:R-:W-:Y:S02]  /*0db0*/  ISETP.GE.AND P3, PT, R19, R0, PT ;  /* 0x000000001300720c */ /* 0x000fe40003f66270 */
[----:B------:R-:W-:-:S03]  /*0dc0*/  IADD3.X R17, PT, PT, RZ, R17, RZ, P2, !PT ;  /* 0x00000011ff117210 */ /* 0x000fc600017fe4ff */
[----:B------:R-:W-:Y:S02]  /*0dd0*/  @!P4 FMNMX.FTZ R14, R14, R7, !PT ;  /* 0x000000070e0ec209 */ /* 0x000fe40007810000 */
[----:B0-----:R-:W-:-:S06]  /*0de0*/  IADD3 R24, PT, PT, R24, 0x80, RZ ;  /* 0x0000008018187810 */ /* 0x001fcc0007ffe0ff */
[----:B------:R-:W-:Y:S05]  /*0df0*/  @!P3 BRA `(.L_x_22592) ;  /* 0xfffffff80074b947 */ /* 0x000fea000383ffff */
.L_x_22590:
[----:B------:R-:W-:Y:S05]  /*0e00*/  BSYNC B0 ;  /* 0x0000000000007941 */ /* 0x000fea0003800000 */
.L_x_22589:
        /* <DEDUP_REMOVED lines=15> */
.L_x_22633:
        /* <DEDUP_REMOVED lines=40> */
.L_x_22598:
        /* <DEDUP_REMOVED lines=11> */
.L_x_22597:
[----:B------:R-:W-:Y:S05]  /*1230*/  BSYNC.RECONVERGENT B1 ;  /* 0x0000000000017941 */ /* 0x000fea0003800200 */
.L_x_22596:
        /* <DEDUP_REMOVED lines=12> */
.L_x_22601:
        /* <DEDUP_REMOVED lines=56> */
[----:B------:R1:W1:Y:S01]  /*1680*/  MUFU.EX2 R17, R18 ;  /* 0x0000001200117308 */ /* 0x0002620000000800 */
[----:B------:R-:W-:Y:S01]  /*1690*/  STS [R12+0x400], R31 ;  /* 0x0004001f0c007388 */ /* 0x000fe20000000800 */
[----:B--2---:R-:W-:Y:S01]  /*16a0*/  FADD.FTZ R30, -R10, R15 ;  /* 0x0000000f0a1e7221 */ /* 0x004fe20000010100 */
[----:B------:R-:W-:Y:S01]  /*16b0*/  FMUL.FTZ R28, R28, 1.4426950216293334961 ;  /* 0x3fb8aa3b1c1c7820 */ /* 0x000fe20000410000 */
[----:B------:R-:W2:Y:S01]  /*16c0*/  MUFU.EX2 R15, R26 ;  /* 0x0000001a000f7308 */ /* 0x000ea20000000800 */
[----:B------:R-:W-:Y:S01]  /*16d0*/  STS [R12+0x600], R33 ;  /* 0x000600210c007388 */ /* 0x000fe20000000800 */
[----:B----4-:R-:W-:Y:S01]  /*16e0*/  FADD.FTZ R32, -R10, R13 ;  /* 0x0000000d0a207221 */ /* 0x010fe20000010100 */
[----:B------:R-:W-:Y:S01]  /*16f0*/  FMUL.FTZ R30, R30, 1.4426950216293334961 ;  /* 0x3fb8aa3b1e1e7820 */ /* 0x000fe20000410000 */
[----:B------:R-:W4:Y:S01]  /*1700*/  MUFU.EX2 R13, R28 ;  /* 0x0000001c000d7308 */ /* 0x000f220000000800 */
[----:B0-----:R-:W-:Y:S01]  /*1710*/  FADD.FTZ R16, R16, R35 ;  /* 0x0000002310107221 */ /* 0x001fe20000010000 */
[----:B------:R-:W-:Y:S01]  /*1720*/  FMUL.FTZ R32, R32, 1.4426950216293334961 ;  /* 0x3fb8aa3b20207820 */ /* 0x000fe20000410000 */
[C---:B------:R-:W-:Y:S01]  /*1730*/  FADD.FTZ R36, -R10.reuse, R19 ;  /* 0x000000130a247221 */ /* 0x040fe20000010100 */
[----:B------:R-:W0:Y:S01]  /*1740*/  MUFU.EX2 R23, R30 ;  /* 0x0000001e00177308 */ /* 0x000e220000000800 */
[----:B-1----:R-:W-:Y:S01]  /*1750*/  FADD.FTZ R18, -R10, R29 ;  /* 0x0000001d0a127221 */ /* 0x002fe20000010100 */
[----:B------:R-:W-:Y:S01]  /*1760*/  FADD.FTZ R16, R16, R17 ;  /* 0x0000001110107221 */ /* 0x000fe20000010000 */
[----:B------:R-:W-:Y:S01]  /*1770*/  FMUL.FTZ R36, R36, 1.4426950216293334961 ;  /* 0x3fb8aa3b24247820 */ /* 0x000fe20000410000 */
[----:B------:R-:W1:Y:S01]  /*1780*/  MUFU.EX2 R19, R32 ;  /* 0x0000002000137308 */ /* 0x000e620000000800 */
[----:B------:R-:W-:Y:S01]  /*1790*/  FMUL.FTZ R18, R18, 1.4426950216293334961 ;  /* 0x3fb8aa3b12127820 */ /* 0x000fe20000410000 */
[----:B--2---:R-:W-:Y:S01]  /*17a0*/  FADD.FTZ R16, R16, R15 ;  /* 0x0000000f10107221 */ /* 0x004fe20000010000 */
[----:B---3--:R-:W-:Y:S01]  /*17b0*/  FADD.FTZ R26, -R10, R27 ;  /* 0x0000001b0a1a7221 */ /* 0x008fe20000010100 */
[----:B------:R-:W2:Y:S01]  /*17c0*/  MUFU.EX2 R29, R34 ;  /* 0x00000022001d7308 */ /* 0x000ea20000000800 */
[----:B------:R-:W-:Y:S01]  /*17d0*/  STS [R12+0x800], R35 ;  /* 0x000800230c007388 */ /* 0x000fe20000000800 */
[----:B----4-:R-:W-:Y:S01]  /*17e0*/  FADD.FTZ R16, R16, R13 ;  /* 0x0000000d10107221 */ /* 0x010fe20000010000 */
[----:B------:R-:W-:Y:S01]  /*17f0*/  FMUL.FTZ R26, R26, 1.4426950216293334961 ;  /* 0x3fb8aa3b1a1a7820 */ /* 0x000fe20000410000 */
[----:B------:R-:W3:Y:S01]  /*1800*/  MUFU.EX2 R27, R36 ;  /* 0x00000024001b7308 */ /* 0x000ee20000000800 */
[----:B------:R-:W-:Y:S01]  /*1810*/  STS [R12+0xa00], R17 ;  /* 0x000a00110c007388 */ /* 0x000fe20000000800 */
        /* <DEDUP_REMOVED lines=18> */
.L_x_22600:
[----:B------:R-:W-:Y:S05]  /*1940*/  BSYNC.RECONVERGENT B1 ;  /* 0x0000000000017941 */ /* 0x000fea0003800200 */
.L_x_22599:
        /* <DEDUP_REMOVED lines=55> */
.L_x_22603:
[----:B------:R-:W-:Y:S05]  /*1cc0*/  BSYNC.RECONVERGENT B1 ;  /* 0x0000000000017941 */ /* 0x000fea0003800200 */
.L_x_22602:
        /* <DEDUP_REMOVED lines=26> */
.L_x_22595:
[----:B------:R-:W-:Y:S05]  /*1e70*/  BSYNC.RECONVERGENT B0 ;  /* 0x0000000000007941 */ /* 0x000fea0003800200 */
.L_x_22594:
        /* <DEDUP_REMOVED lines=39> */
.L_x_22608:
[----:B------:R-:W0:Y:S01]  /*20f0*/  LDS R9, [R11] ;  /* 0x000000000b097984 */ /* 0x000e220000000800 */
[----:B------:R-:W-:-:S04]  /*2100*/  IADD3 R12, PT, PT, R12, 0x1, RZ ;  /* 0x000000010c0c7810 */ /* 0x000fc80007ffe0ff */
[----:B------:R-:W-:Y:S01]  /*2110*/  ISETP.NE.AND P0, PT, R12, RZ, PT ;  /* 0x000000ff0c00720c */ /* 0x000fe20003f05270 */
[----:B0-----:R-:W-:-:S05]  /*2120*/  FMUL.FTZ R14, R9, R8 ;  /* 0x00000008090e7220 */ /* 0x001fca0000410000 */
[----:B------:R0:W-:Y:S02]  /*2130*/  STS [R11], R14 ;  /* 0x0000000e0b007388 */ /* 0x0001e40000000800 */
[----:B0-----:R-:W-:-:S05]  /*2140*/  IADD3 R11, PT, PT, R11, 0x200, RZ ;  /* 0x000002000b0b7810 */ /* 0x001fca0007ffe0ff */
[----:B------:R-:W-:Y:S05]  /*2150*/  @P0 BRA `(.L_x_22608) ;  /* 0xfffffffc00e40947 */ /* 0x000fea000383ffff */
.L_x_22607:
[----:B------:R-:W-:Y:S05]  /*2160*/  BSYNC.RECONVERGENT B1 ;  /* 0x0000000000017941 */ /* 0x000fea0003800200 */
.L_x_22606:
        /* <DEDUP_REMOVED lines=12> */
.L_x_22611:
        /* <DEDUP_REMOVED lines=52> */
.L_x_22610:
[----:B------:R-:W-:Y:S05]  /*2570*/  BSYNC.RECONVERGENT B1 ;  /* 0x0000000000017941 */ /* 0x000fea0003800200 */
.L_x_22609:
        /* <DEDUP_REMOVED lines=31> */
.L_x_22613:
[----:B------:R-:W-:Y:S05]  /*2770*/  BSYNC.RECONVERGENT B1 ;  /* 0x0000000000017941 */ /* 0x000fea0003800200 */
.L_x_22612:
        /* <DEDUP_REMOVED lines=14> */
.L_x_22605:
[----:B------:R-:W-:Y:S05]  /*2860*/  BSYNC.RECONVERGENT B0 ;  /* 0x0000000000007941 */ /* 0x000fea0003800200 */
.L_x_22604:
[----:B------:R-:W-:Y:S01]  /*2870*/  BAR.SYNC.DEFER_BLOCKING 0x0 ;  /* 0x0000000000007b1d */ /* 0x000fe20000010000 */
[----:B------:R-:W-:-:S05]  /*2880*/  CS2R R26, SRZ ;  /* 0x00000000001a7805 */ /* 0x000fca000001ff00 */
[----:B------:R-:W2:Y:S01]  /*2890*/  LDCU UR7, c[0x0][0x3cc] ;  /* 0x00007980ff0777ac */ /* 0x000ea20008000800 */
[----:B------:R-:W-:Y:S01]  /*28a0*/  BSSY.RECONVERGENT B0, `(.L_x_22614) ;  /* 0x0000086000007945 */ /* 0x000fe20003800200 */
[----:B------:R-:W3:Y:S03]  /*28b0*/  LDCU.64 UR4, c[0x0][0x398] ;  /* 0x00007300ff0477ac */ /* 0x000ee60008000a00 */
[----:B------:R-:W-:Y:S05]  /*28c0*/  @P1 BRA `(.L_x_22615) ;  /* 0x00000008000c1947 */ /* 0x000fea0003800000 */
[----:B------:R-:W4:Y:S01]  /*28d0*/  LDCU UR12, c[0x0][0x3b8] ;  /* 0x00007700ff0c77ac */ /* 0x000f220008000800 */
[----:B01----:R-:W-:Y:S01]  /*28e0*/  SHF.R.U32.HI R8, RZ, 0x3, R24 ;  /* 0x00000003ff087819 */ /* 0x003fe20000011618 */
[----:B------:R-:W-:Y:S02]  /*28f0*/  HFMA2 R9, -RZ, RZ, 0, 0 ;  /* 0x00000000ff097431 */ /* 0x000fe400000001ff */
[C---:B------:R-:W-:Y:S01]  /*2900*/  VIADD R29, R5.reuse, 0x1 ;  /* 0x00000001051d7836 */ /* 0x040fe20000000000 */
[----:B------:R-:W0:Y:S01]  /*2910*/  LDCU UR6, c[0x0][0x3d0] ;  /* 0x00007a00ff0677ac */ /* 0x000e220008000800 */
[----:B------:R-:W-:Y:S01]  /*2920*/  LOP3.LUT R8, R8, 0x7c, RZ, 0xc0, !PT ;  /* 0x0000007c08087812 */ /* 0x000fe200078ec0ff */
[----:B------:R-:W-:Y:S01]  /*2930*/  IMAD.MOV.U32 R26, RZ, RZ, RZ ;  /* 0x000000ffff1a7224 */ /* 0x000fe200078e00ff */
[C---:B------:R-:W-:Y:S01]  /*2940*/  IADD3 R35, PT, PT, R5.reuse, -R0, RZ ;  /* 0x8000000005237210 */ /* 0x040fe20007ffe0ff */
[----:B------:R-:W1:Y:S01]  /*2950*/  LDCU.64 UR10, c[0x0][0x3a8] ;  /* 0x00007500ff0a77ac */ /* 0x000e620008000a00 */
[----:B------:R-:W-:Y:S01]  /*2960*/  LEA R34, R5, 0x3, 0x3 ;  /* 0x0000000305227811 */ /* 0x000fe200078e18ff */
[----:B----4-:R-:W-:-:S04]  /*2970*/  IMAD R7, R20, UR12, RZ ;  /* 0x0000000c14077c24 */ /* 0x010fc8000f8e02ff */
[----:B------:R-:W-:Y:S01]  /*2980*/  IMAD.WIDE R8, R7, 0x4, R8 ;  /* 0x0000000407087825 */ /* 0x000fe200078e0208 */
[----:B------:R-:W-:-:S03]  /*2990*/  IADD3 R7, PT, PT, R6, 0xa0, RZ ;  /* 0x000000a006077810 */ /* 0x000fc60007ffe0ff */
[----:B0-----:R-:W-:Y:S01]  /*29a0*/  IMAD R22, R22, UR6, RZ ;  /* 0x0000000616167c24 */ /* 0x001fe2000f8e02ff */
[----:B------:R-:W-:Y:S02]  /*29b0*/  LEA R30, R4, R7, 0x18 ;  /* 0x00000007041e7211 */ /* 0x000fe400078ec0ff */
[----:B-1----:R-:W-:Y:S02]  /*29c0*/  IADD3 R28, P0, PT, R8, UR10, RZ ;  /* 0x0000000a081c7c10 */ /* 0x002fe4000ff1e0ff */
[----:B------:R-:W-:Y:S02]  /*29d0*/  LEA R30, R5, R30, 0x5 ;  /* 0x0000001e051e7211 */ /* 0x000fe400078e28ff */
[----:B------:R-:W-:Y:S02]  /*29e0*/  IADD3.X R31, PT, PT, R9, UR11, RZ, P0, !PT ;  /* 0x0000000b091f7c10 */ /* 0x000fe400087fe4ff */
[----:B------:R-:W-:Y:S02]  /*29f0*/  SHF.R.S32.HI R23, RZ, 0x1f, R22 ;  /* 0x0000001fff177819 */ /* 0x000fe40000011416 */
[----:B------:R-:W-:-:S07]  /*2a00*/  IADD3 R30, PT, PT, R30, 0x10, RZ ;  /* 0x000000101e1e7810 */ /* 0x000fce0007ffe0ff */
.L_x_22620:
[----:B------:R-:W-:Y:S01]  /*2a10*/  MOV R36, R28 ;  /* 0x0000001c00247202 */ /* 0x000fe20000000f00 */
[----:B------:R-:W-:Y:S01]  /*2a20*/  IMAD.MOV.U32 R37, RZ, RZ, R31 ;  /* 0x000000ffff257224 */ /* 0x000fe200078e001f */
[----:B------:R-:W0:Y:S04]  /*2a30*/  LDS.128 R16, [R30+-0x10] ;  /* 0xfffff0001e107984 */ /* 0x000e280000000c00 */
[----:B------:R-:W2:Y:S04]  /*2a40*/  LDG.E.CONSTANT R5, desc[UR8][R36.64] ;  /* 0x0000000824057981 */ /* 0x000ea8000c1e9900 */
[----:B------:R1:W4:Y:S01]  /*2a50*/  LDS.128 R12, [R30] ;  /* 0x000000001e0c7984 */ /* 0x0003220000000c00 */
[----:B--2---:R-:W-:-:S03]  /*2a60*/  IMAD.WIDE R4, R5, UR7, R22 ;  /* 0x0000000705047c25 */ /* 0x004fc6000f8e0216 */
[----:B------:R-:W-:-:S04]  /*2a70*/  LEA R4, P0, R25, R4, 0x3 ;  /* 0x0000000419047211 */ /* 0x000fc800078018ff */
[----:B------:R-:W-:Y:S02]  /*2a80*/  IADD3.X R5, PT, PT, RZ, R5, RZ, P0, !PT ;  /* 0x00000005ff057210 */ /* 0x000fe400007fe4ff */
        /* <DEDUP_REMOVED lines=40> */
.L_x_22617:
[----:B------:R-:W-:Y:S05]  /*2d10*/  BSYNC.RECONVERGENT B1 ;  /* 0x0000000000017941 */ /* 0x000fea0003800200 */
.L_x_22616:
[----:B-----5:R-:W-:Y:S01]  /*2d20*/  HMUL2 R9, R18, R9 ;  /* 0x0000000912097232 */ /* 0x020fe20000000000 */
[----:B------:R-:W-:Y:S01]  /*2d30*/  F2FP.F16.F32.PACK_AB R12, R13, R12 ;  /* 0x0000000c0d0c723e */ /* 0x000fe200000000ff */
[----:B------:R-:W-:Y:S01]  /*2d40*/  BSSY.RECONVERGENT B1, `(.L_x_22618) ;  /* 0x000002a000017945 */ /* 0x000fe20003800200 */
[----:B------:R-:W-:Y:S01]  /*2d50*/  F2FP.F16.F32.PACK_AB R14, R15, R14 ;  /* 0x0000000e0f0e723e */ /* 0x000fe200000000ff */
[----:B------:R-:W-:Y:S02]  /*2d60*/  HFMA2 R8, R17, R8, R9 ;  /* 0x0000000811087231 */ /* 0x000fe40000000009 */
[----:B------:R-:W-:-:S05]  /*2d70*/  IMAD.MOV.U32 R9, RZ, RZ, R12 ;  /* 0x000000ffff097224 */ /* 0x000fca00078e000c */
[----:B------:R-:W-:Y:S01]  /*2d80*/  HFMA2 R10, R9, R10, R8 ;  /* 0x0000000a090a7231 */ /* 0x000fe20000000008 */
[----:B------:R-:W-:-:S05]  /*2d90*/  MOV R8, R14 ;  /* 0x0000000e00087202 */ /* 0x000fca0000000f00 */
[----:B------:R-:W-:-:S05]  /*2da0*/  HFMA2 R10, R8, R11, R10 ;  /* 0x0000000b080a7231 */ /* 0x000fca000000000a */
[--C-:B------:R-:W-:Y:S02]  /*2db0*/  HADD2.F32 R11, -RZ, R10.reuse.H0_H0 ;  /* 0x2000000aff0b7230 */ /* 0x100fe40000004100 */
[----:B------:R-:W-:-:S05]  /*2dc0*/  HADD2.F32 R10, -RZ, R10.H1_H1 ;  /* 0x3000000aff0a7230 */ /* 0x000fca0000004100 */
[----:B------:R-:W-:-:S04]  /*2dd0*/  FADD.FTZ R11, R11, R10 ;  /* 0x0000000a0b0b7221 */ /* 0x000fc80000010000 */
[----:B------:R-:W-:Y:S01]  /*2de0*/  FADD.FTZ R26, R11, R26 ;  /* 0x0000001a0b1a7221 */ /* 0x000fe20000010000 */
[----:B------:R-:W-:Y:S06]  /*2df0*/  @P0 BRA `(.L_x_22619) ;  /* 0x0000000000780947 */ /* 0x000fec0003800000 */
        /* <DEDUP_REMOVED lines=30> */
.L_x_22619:
[----:B------:R-:W-:Y:S05]  /*2fe0*/  BSYNC.RECONVERGENT B1 ;  /* 0x0000000000017941 */ /* 0x000fea0003800200 */
.L_x_22618:
[----:B------:R-:W-:Y:S01]  /*2ff0*/  HMUL2 R5, R18, R5 ;  /* 0x0000000512057232 */ /* 0x000fe20000000000 */
[----:B------:R-:W-:Y:S01]  /*3000*/  IADD3 R28, P1, PT, R28, 0x10, RZ ;  /* 0x000000101c1c7810 */ /* 0x000fe20007f3e0ff */
[----:B------:R-:W-:Y:S01]  /*3010*/  VIADD R35, R35, 0x4 ;  /* 0x0000000423237836 */ /* 0x000fe20000000000 */
[----:B------:R-:W-:Y:S01]  /*3020*/  IADD3 R34, PT, PT, R34, 0x20, RZ ;  /* 0x0000002022227810 */ /* 0x000fe20007ffe0ff */
[----:B------:R-:W-:Y:S02]  /*3030*/  HFMA2 R5, R17, R4, R5 ;  /* 0x0000000411057231 */ /* 0x000fe40000000005 */
[----:B------:R-:W-:Y:S01]  /*3040*/  VIADD R30, R30, 0x80 ;  /* 0x000000801e1e7836 */ /* 0x000fe20000000000 */
[----:B------:R-:W-:Y:S01]  /*3050*/  IADD3.X R31, PT, PT, RZ, R31, RZ, P1, !PT ;  /* 0x0000001fff1f7210 */ /* 0x000fe20000ffe4ff */
[----:B------:R-:W-:-:S04]  /*3060*/  HFMA2 R4, R9, R6, R5 ;  /* 0x0000000609047231 */ /* 0x000fc80000000005 */
[----:B------:R-:W-:Y:S01]  /*3070*/  HFMA2 R4, R8, R7, R4 ;  /* 0x0000000708047231 */ /* 0x000fe20000000004 */
[C---:B------:R-:W-:Y:S02]  /*3080*/  IADD3 R7, PT, PT, R29.reuse, 0x3, RZ ;  /* 0x000000031d077810 */ /* 0x040fe40007ffe0ff */
[----:B------:R-:W-:Y:S02]  /*3090*/  IADD3 R29, PT, PT, R29, 0x4, RZ ;  /* 0x000000041d1d7810 */ /* 0x000fe40007ffe0ff */
[----:B------:R-:W-:Y:S01]  /*30a0*/  ISETP.GE.AND P0, PT, R7, R0, PT ;  /* 0x000000000700720c */ /* 0x000fe20003f06270 */
[--C-:B------:R-:W-:Y:S02]  /*30b0*/  HADD2.F32 R5, -RZ, R4.reuse.H0_H0 ;  /* 0x20000004ff057230 */ /* 0x100fe40000004100 */
[----:B------:R-:W-:-:S05]  /*30c0*/  HADD2.F32 R4, -RZ, R4.H1_H1 ;  /* 0x30000004ff047230 */ /* 0x000fca0000004100 */
[----:B------:R-:W-:-:S04]  /*30d0*/  FADD.FTZ R4, R5, R4 ;  /* 0x0000000405047221 */ /* 0x000fc80000010000 */
[----:B------:R-:W-:Y:S01]  /*30e0*/  FADD.FTZ R27, R4, R27 ;  /* 0x0000001b041b7221 */ /* 0x000fe20000010000 */
[----:B------:R-:W-:Y:S06]  /*30f0*/  @!P0 BRA `(.L_x_22620) ;  /* 0xfffffff800448947 */ /* 0x000fec000383ffff */
.L_x_22615:
[----:B--23--:R-:W-:Y:S05]  /*3100*/  BSYNC.RECONVERGENT B0 ;  /* 0x0000000000007941 */ /* 0x00cfea0003800200 */
.L_x_22614:
[C---:B------:R-:W-:Y:S01]  /*3110*/  LOP3.LUT R0, R24.reuse, 0x3c0, RZ, 0xc0, !PT ;  /* 0x000003c018007812 */ /* 0x040fe200078ec0ff */
[----:B------:R-:W-:Y:S01]  /*3120*/  BAR.SYNC.DEFER_BLOCKING 0x0 ;  /* 0x0000000000007b1d */ /* 0x000fe20000010000 */
[----:B------:R-:W-:Y:S02]  /*3130*/  LOP3.LUT R3, R24, 0x3e0, RZ, 0xc0, !PT ;  /* 0x000003e018037812 */ /* 0x000fe400078ec0ff */
[----:B------:R-:W-:Y:S02]  /*3140*/  ISETP.NE.AND P0, PT, R0, 0x40, PT ;  /* 0x000000400000780c */ /* 0x000fe40003f05270 */
[----:B------:R-:W-:Y:S01]  /*3150*/  ISETP.NE.AND P2, PT, R3, 0x20, PT ;  /* 0x000000200300780c */ /* 0x000fe20003f45270 */
[----:B------:R-:W-:Y:S01]  /*3160*/  BSSY.RECONVERGENT B0, `(.L_x_22621) ;  /* 0x000001c000007945 */ /* 0x000fe20003800200 */
[----:B------:R-:W-:Y:S02]  /*3170*/  SHF.R.U32.HI R6, RZ, 0x5, R24 ;  /* 0x00000005ff067819 */ /* 0x000fe40000011618 */
[----:B------:R-:W-:-:S02]  /*3180*/  ISETP.GT.U32.AND P1, PT, R24, 0x3f, PT ;  /* 0x0000003f1800780c */ /* 0x000fc40003f24070 */
[----:B------:R-:W-:-:S05]  /*3190*/  ISETP.GT.U32.AND P3, PT, R24, 0x1f, PT ;  /* 0x0000001f1800780c */ /* 0x000fca0003f64070 */
[----:B------:R-:W2:Y:S01]  /*31a0*/  @!P0 S2R R3, SR_CgaCtaId ;  /* 0x0000000000038919 */ /* 0x000ea20000008800 */
[----:B------:R-:W-:Y:S02]  /*31b0*/  @!P0 MOV R0, 0x400 ;  /* 0x0000040000008802 */ /* 0x000fe40000000f00 */
[----:B------:R-:W-:Y:S01]  /*31c0*/  @!P2 MOV R4, 0x400 ;  /* 0x000004000004a802 */ /* 0x000fe20000000f00 */
[----:B------:R-:W3:Y:S01]  /*31d0*/  @!P2 S2R R5, SR_CgaCtaId ;  /* 0x000000000005a919 */ /* 0x000ee20000008800 */
[----:B------:R-:W-:-:S03]  /*31e0*/  @!P0 IADD3 R0, PT, PT, R0, 0xa0, RZ ;  /* 0x000000a000008810 */ /* 0x000fc60007ffe0ff */
[----:B------:R-:W-:Y:S01]  /*31f0*/  @!P2 VIADD R4, R4, 0xa0 ;  /* 0x000000a00404a836 */ /* 0x000fe20000000000 */
[----:B--2---:R-:W-:Y:S02]  /*3200*/  @!P0 LEA R3, R3, R0, 0x18 ;  /* 0x0000000003038211 */ /* 0x004fe400078ec0ff */
[----:B------:R-:W-:Y:S02]  /*3210*/  LEA R0, R6, R25, 0x6 ;  /* 0x0000001906007211 */ /* 0x000fe400078e30ff */
[----:B---3--:R-:W-:Y:S02]  /*3220*/  @!P2 LEA R4, R5, R4, 0x18 ;  /* 0x000000040504a211 */ /* 0x008fe400078ec0ff */
[----:B------:R-:W-:-:S03]  /*3230*/  @!P0 LEA R3, R0, R3, 0x2 ;  /* 0x0000000300038211 */ /* 0x000fc600078e10ff */
[----:B------:R-:W-:Y:S02]  /*3240*/  @!P2 IMAD R25, R25, 0x4, R4 ;  /* 0x000000041919a824 */ /* 0x000fe400078e0204 */
[----:B------:R2:W-:Y:S04]  /*3250*/  @!P0 STS [R3+-0x200], R26 ;  /* 0xfffe001a03008388 */ /* 0x0005e80000000800 */
[----:B------:R2:W-:Y:S01]  /*3260*/  @!P0 STS [R3+-0x180], R27 ;  /* 0xfffe801b03008388 */ /* 0x0005e20000000800 */
[----:B------:R-:W-:Y:S06]  /*3270*/  BAR.SYNC.DEFER_BLOCKING 0x0 ;  /* 0x0000000000007b1d */ /* 0x000fec0000010000 */
[----:B------:R-:W-:Y:S05]  /*3280*/  @P1 BRA `(.L_x_22622) ;  /* 0x0000000000241947 */ /* 0x000fea0003800000 */
[----:B------:R-:W3:Y:S01]  /*3290*/  S2UR UR5, SR_CgaCtaId ;  /* 0x00000000000579c3 */ /* 0x000ee20000008800 */
[----:B------:R-:W-:Y:S02]  /*32a0*/  UMOV UR4, 0x400 ;  /* 0x0000040000047882 */ /* 0x000fe40000000000 */
[----:B------:R-:W-:-:S04]  /*32b0*/  UIADD3 UR4, UPT, UPT, UR4, 0xa0, URZ ;  /* 0x000000a004047890 */ /* 0x000fc8000fffe0ff */
[----:B---3--:R-:W-:-:S06]  /*32c0*/  ULEA UR4, UR5, UR4, 0x18 ;  /* 0x0000000405047291 */ /* 0x008fcc000f8ec0ff */
[----:B------:R-:W-:-:S05]  /*32d0*/  LEA R5, R0, UR4, 0x2 ;  /* 0x0000000400057c11 */ /* 0x000fca000f8e10ff */
[----:B--2---:R-:W2:Y:S04]  /*32e0*/  LDS R3, [R5] ;  /* 0x0000000005037984 */ /* 0x004ea80000000800 */
[----:B------:R-:W3:Y:S01]  /*32f0*/  LDS R4, [R5+0x80] ;  /* 0x0000800005047984 */ /* 0x000ee20000000800 */
[----:B--2---:R-:W-:Y:S01]  /*3300*/  FADD.FTZ R26, R26, R3 ;  /* 0x000000031a1a7221 */ /* 0x004fe20000010000 */
[----:B---3--:R-:W-:-:S07]  /*3310*/  FADD.FTZ R27, R27, R4 ;  /* 0x000000041b1b7221 */ /* 0x008fce0000010000 */
.L_x_22622:
[----:B------:R-:W-:Y:S05]  /*3320*/  BSYNC.RECONVERGENT B0 ;  /* 0x0000000000007941 */ /* 0x000fea0003800200 */
.L_x_22621:
[----:B------:R-:W-:Y:S06]  /*3330*/  BAR.SYNC.DEFER_BLOCKING 0x0 ;  /* 0x0000000000007b1d */ /* 0x000fec0000010000 */
[----:B------:R-:W-:Y:S01]  /*3340*/  BSSY.RECONVERGENT B0, `(.L_x_22623) ;  /* 0x000000e000007945 */ /* 0x000fe20003800200 */
[----:B------:R3:W-:Y:S04]  /*3350*/  @!P2 STS [R25], R26 ;  /* 0x0000001a1900a388 */ /* 0x0007e80000000800 */
[----:B------:R3:W-:Y:S01]  /*3360*/  @!P2 STS [R25+0x80], R27 ;  /* 0x0000801b1900a388 */ /* 0x0007e20000000800 */
[----:B------:R-:W-:Y:S06]  /*3370*/  BAR.SYNC.DEFER_BLOCKING 0x0 ;  /* 0x0000000000007b1d */ /* 0x000fec0000010000 */
[----:B------:R-:W-:Y:S05]  /*3380*/  @P3 BRA `(.L_x_22624) ;  /* 0x0000000000243947 */ /* 0x000fea0003800000 */
[----:B------:R-:W4:Y:S01]  /*3390*/  S2UR UR5, SR_CgaCtaId ;  /* 0x00000000000579c3 */ /* 0x000f220000008800 */
[----:B------:R-:W-:Y:S02]  /*33a0*/  UMOV UR4, 0x400 ;  /* 0x0000040000047882 */ /* 0x000fe40000000000 */
[----:B------:R-:W-:-:S04]  /*33b0*/  UIADD3 UR4, UPT, UPT, UR4, 0xa0, URZ ;  /* 0x000000a004047890 */ /* 0x000fc8000fffe0ff */
[----:B----4-:R-:W-:-:S06]  /*33c0*/  ULEA UR4, UR5, UR4, 0x18 ;  /* 0x0000000405047291 */ /* 0x010fcc000f8ec0ff */
[----:B------:R-:W-:-:S05]  /*33d0*/  LEA R4, R0, UR4, 0x2 ;  /* 0x0000000400047c11 */ /* 0x000fca000f8e10ff */
[----:B--2---:R-:W3:Y:S04]  /*33e0*/  LDS R3, [R4] ;  /* 0x0000000004037984 */ /* 0x004ee80000000800 */
[----:B------:R-:W2:Y:S01]  /*33f0*/  LDS R0, [R4+0x80] ;  /* 0x0000800004007984 */ /* 0x000ea20000000800 */
[----:B---3--:R-:W-:Y:S01]  /*3400*/  FADD.FTZ R26, R26, R3 ;  /* 0x000000031a1a7221 */ /* 0x008fe20000010000 */
[----:B--2---:R-:W-:-:S07]  /*3410*/  FADD.FTZ R27, R27, R0 ;  /* 0x000000001b1b7221 */ /* 0x004fce0000010000 */
.L_x_22624:
[----:B------:R-:W-:Y:S05]  /*3420*/  BSYNC.RECONVERGENT B0 ;  /* 0x0000000000007941 */ /* 0x000fea0003800200 */
.L_x_22623:
[----:B------:R-:W-:Y:S06]  /*3430*/  BAR.SYNC.DEFER_BLOCKING 0x0 ;  /* 0x0000000000007b1d */ /* 0x000fec0000010000 */
[----:B------:R-:W-:Y:S05]  /*3440*/  @P3 EXIT ;  /* 0x000000000000394d */ /* 0x000fea0003800000 */
[----:B--2---:R-:W2:Y:S01]  /*3450*/  S2R R3, SR_CTAID.Z ;  /* 0x0000000000037919 */ /* 0x004ea20000002700 */
[----:B------:R-:W4:Y:S01]  /*3460*/  LDCU UR4, c[0x0][0x378] ;  /* 0x00006f00ff0477ac */ /* 0x000f220008000800 */
[----:B------:R-:W-:Y:S01]  /*3470*/  IMAD R2, R20, R2, R21 ;  /* 0x0000000214027224 */ /* 0x000fe200078e0215 */
[----:B---3--:R-:W-:Y:S01]  /*3480*/  F2FP.F16.F32.PACK_AB R26, R27, R26 ;  /* 0x0000001a1b1a723e */ /* 0x008fe200000000ff */
[----:B------:R-:W3:Y:S03]  /*3490*/  LDCU.64 UR6, c[0x0][0x380] ;  /* 0x00007000ff0677ac */ /* 0x000ee60008000a00 */
[----:B------:R-:W-:Y:S01]  /*34a0*/  PRMT R0, R26, 0x7632, R0 ;  /* 0x000076321a007816 */ /* 0x000fe20000000000 */
[----:B----4-:R-:W-:Y:S01]  /*34b0*/  IMAD R2, R2, UR4, RZ ;  /* 0x0000000402027c24 */ /* 0x010fe2000f8e02ff */
[----:B--2---:R-:W-:-:S04]  /*34c0*/  SHF.L.U32 R3, R3, 0x6, RZ ;  /* 0x0000000603037819 */ /* 0x004fc800000006ff */
[----:B------:R-:W-:-:S04]  /*34d0*/  LEA R3, P0, R2, R3, 0x6 ;  /* 0x0000000302037211 */ /* 0x000fc800078030ff */
[----:B------:R-:W-:Y:S02]  /*34e0*/  LOP3.LUT R24, R3, 0x1f, R24, 0xf8, !PT ;  /* 0x0000001f03187812 */ /* 0x000fe400078ef818 */
[----:B------:R-:W-:Y:S02]  /*34f0*/  IADD3.X R3, PT, PT, RZ, RZ, RZ, P0, !PT ;  /* 0x000000ffff037210 */ /* 0x000fe400007fe4ff */
[----:B---3--:R-:W-:-:S04]  /*3500*/  LEA R2, P0, R24, UR6, 0x1 ;  /* 0x0000000618027c11 */ /* 0x008fc8000f8008ff */
[----:B------:R-:W-:-:S05]  /*3510*/  LEA.HI.X R3, R24, UR7, R3, 0x1, P0 ;  /* 0x0000000718037c11 */ /* 0x000fca00080f0c03 */
[----:B------:R-:W-:Y:S04]  /*3520*/  STG.E.U16 desc[UR8][R2.64], R26 ;  /* 0x0000001a02007986 */ /* 0x000fe8000c101508 */
[----:B------:R-:W-:Y:S01]  /*3530*/  STG.E.U16 desc[UR8][R2.64+0x40], R0 ;  /* 0x0000400002007986 */ /* 0x000fe2000c101508 */
[----:B------:R-:W-:Y:S05]  /*3540*/  EXIT ;  /* 0x000000000000794d */ /* 0x000fea0003800000 */
.L_x_22591:
[----:B------:R-:W-:Y:S01]  /*3550*/  HFMA2 R26, -RZ, RZ, 0, 1.847743988037109375e-06 ;  /* 0x0000001fff1a7431 */ /* 0x000fe200000001ff */
[----:B------:R-:W-:Y:S01]  /*3560*/  BSSY B1, `(.L_x_22625) ;  /* 0x0000007000017945 */ /* 0x000fe20003800000 */
[----:B------:R-:W-:Y:S01]  /*3570*/  IMAD.MOV.U32 R7, RZ, RZ, R4 ;  /* 0x000000ffff077224 */ /* 0x000fe200078e0004 */
[----:B------:R-:W-:Y:S01]  /*3580*/  MOV R11, 0x2 ;  /* 0x00000002000b7802 */ /* 0x000fe20000000f00 */
[----:B------:R-:W-:-:S07]  /*3590*/  IMAD.MOV.U32 R10, RZ, RZ, -0x1 ;  /* 0xffffffffff0a7424 */ /* 0x000fce00078e00ff */
[----:B------:R-:W-:Y:S05]  /*35a0*/  WARPSYNC.COLLECTIVE R10, `(.L_x_22626) ;  /* 0x000000000a087348 */ /* 0x000fea0003c00000 */
[----:B------:R0:W1:Y:S02]  /*35b0*/  SHFL.BFLY P2, R9, R7, R11, R26 ;  /* 0x0c00000b07097389 */ /* 0x000064000004001a */
[----:B01----:R-:W-:Y:S05]  /*35c0*/  ENDCOLLECTIVE ;  /* 0x000000000000791b */ /* 0x003fea0003800000 */
.L_x_22626:
[----:B------:R-:W-:Y:S05]  /*35d0*/  BSYNC B1 ;  /* 0x0000000000017941 */ /* 0x000fea0003800000 */
.L_x_22625:
        /* <DEDUP_REMOVED lines=9> */
.L_x_22627:
[----:B------:R-:W-:Y:S01]  /*3670*/  IMAD.MOV.U32 R6, RZ, RZ, R9 ;  /* 0x000000ffff067224 */ /* 0x000fe200078e0009 */
[----:B------:R-:W-:Y:S06]  /*3680*/  BRA `(.L_x_22628) ;  /* 0xffffffd400807947 */ /* 0x000fec000383ffff */
.L_x_22593:
        /* <DEDUP_REMOVED lines=8> */
.L_x_22630:
[----:B------:R-:W-:Y:S05]  /*3710*/  BSYNC B0 ;  /* 0x0000000000007941 */ /* 0x000fea0003800000 */
.L_x_22629:
        /* <DEDUP_REMOVED lines=8> */
.L_x_22631:
[----:B------:R-:W-:Y:S02]  /*37a0*/  HFMA2 R11, -RZ, RZ, 0, 2.384185791015625e-07 ;  /* 0x00000004ff0b7431 */ /* 0x000fe400000001ff */
[----:B------:R-:W-:-:S05]  /*37b0*/  IMAD.MOV.U32 R8, RZ, RZ, R9 ;  /* 0x000000ffff087224 */ /* 0x000fca00078e0009 */
[----:B------:R-:W-:-:S04]  /*37c0*/  FMNMX.FTZ R8, R7, R8, !PT ;  /* 0x0000000807087209 */ /* 0x000fc80007810000 */
[----:B------:R-:W-:-:S07]  /*37d0*/  MOV R7, R8 ;  /* 0x0000000800077202 */ /* 0x000fce0000000f00 */
[----:B------:R-:W-:Y:S05]  /*37e0*/  WARPSYNC.COLLECTIVE R10, `(.L_x_22632) ;  /* 0x000000000a087348 */ /* 0x000fea0003c00000 */
[----:B------:R0:W1:Y:S02]  /*37f0*/  SHFL.BFLY P2, R9, R7, R11, R26 ;  /* 0x0c00000b07097389 */ /* 0x000064000004001a */
[----:B01----:R-:W-:Y:S05]  /*3800*/  ENDCOLLECTIVE ;  /* 0x000000000000791b */ /* 0x003fea0003800000 */
.L_x_22632:
[----:B------:R-:W-:Y:S05]  /*3810*/  BRA `(.L_x_22633) ;  /* 0xffffffd400b87947 */ /* 0x000fea000383ffff */
.L_x_22634:
        /* <DEDUP_REMOVED lines=14> */
.L_x_25993:


//--------------------- .text._ZN4vllm25paged_attention_v1_kernelIttLi32ELi8ELi128ELNS_18Fp8KVCacheDataTypeE0ELb0EEEvPT_PKS2_PKT0_S8_ifPKiSA_iPKfiiiSC_SC_iiiii --------------------------
	.section	.text._ZN4vllm25paged_attention_v1_kernelIttLi32ELi8ELi128ELNS_18Fp8KVCacheDataTypeE0ELb0EEEvPT_PKS2_PKT0_S8_ifPKiSA_iPKfiiiSC_SC_iiiii,"ax",@progbits
	.align	128
        .global         _ZN4vllm25paged_attention_v1_kernelIttLi32ELi8ELi128ELNS_18Fp8KVCacheDataTypeE0ELb0EEEvPT_PKS2_PKT0_S8_ifPKiSA_iPKfiiiSC_SC_iiiii
        .type           _ZN4vllm25paged_attention_v1_kernelIttLi32ELi8ELi128ELNS_18Fp8KVCacheDataTypeE0ELb0EEEvPT_PKS2_PKT0_S8_ifPKiSA_iPKfiiiSC_SC_iiiii,@function
        .size           _ZN4vllm25paged_attention_v1_kernelIttLi32ELi8ELi128ELNS_18Fp8KVCacheDataTypeE0ELb0EEEvPT_PKS2_PKT0_S8_ifPKiSA_iPKfiiiSC_SC_iiiii,(.L_x_25994 - _ZN4vllm25paged_attention_v1_kernelIttLi32ELi8ELi128ELNS_18Fp8KVCacheDataTypeE0ELb0EEEvPT_PKS2_PKT0_S8_ifPKiSA_iPKfiiiSC_SC_iiiii)
        .other          _ZN4vllm25paged_attention_v1_kernelIttLi32ELi8ELi128ELNS_18Fp8KVCacheDataTypeE0ELb0EEEvPT_PKS2_PKT0_S8_ifPKiSA_iPKfiiiSC_SC_iiiii,@"STO_CUDA_ENTRY STV_DEFAULT"
_ZN4vllm25paged_attention_v1_kernelIttLi32ELi8ELi128ELNS_18Fp8KVCacheDataTypeE0ELb0EEEvPT_PKS2_PKT0_S8_ifPKiSA_iPKfiiiSC_SC_iiiii:
.text._ZN4vllm25paged_attention_v1_kernelIttLi32ELi8ELi128ELNS_18Fp8KVCacheDataTypeE0ELb0EEEvPT_PKS2_PKT0_S8_ifPKiSA_iPKfiiiSC_SC_iiiii:
        /* <DEDUP_REMOVED lines=33> */
[----:B--2---:R-:W2:Y:S01]  /*0210*/  I2F.RP R3, R10 ;  /* 0x0000000a00037306 */ /* 0x004ea20000209400 */
[----:B------:R-:W-:-:S04]  /*0220*/  UISETP.NE.U32.AND UP0, UPT, UR10, URZ, UPT ;  /* 0x000000ff0a00728c */ /* 0x000fc8000bf05070 */
[----:B------:R-:W-:-:S03]  /*0230*/  UISETP.NE.AND.EX UP0, UPT, UR11, URZ, UPT, UP0 ;  /* 0x000000ff0b00728c */ /* 0x000fc6000bf05300 */
[----:B--2---:R-:W2:Y:S08]  /*0240*/  MUFU.RCP R3, R3 ;  /* 0x0000000300037308 */ /* 0x004eb00000001000 */
[----:B------:R-:W4:Y:S01]  /*0250*/  @UP0 LDCU.64 UR4, c[0x0][0x3c0] ;  /* 0x00007800ff0407ac */ /* 0x000f220008000a00 */
[----:B------:R-:W-:Y:S02]  /*0260*/  PLOP3.LUT P1, PT, PT, PT, UP0, 0x80, 0x8 ;  /* 0x000000000008781c */ /* 0x000fe40003f2f008 */
[----:B--2---:R-:W-:-:S04]  /*0270*/  IADD3 R8, PT, PT, R3, 0xffffffe, RZ ;  /* 0x0ffffffe03087810 */ /* 0x004fc80007ffe0ff */
[----:B------:R2:W0:Y:S01]  /*0280*/  F2I.FTZ.U32.TRUNC.NTZ R9, R8 ;  /* 0x0000000800097305 */ /* 0x000422000021f000 */
[----:B----4-:R-:W-:-:S06]  /*0290*/  @UP0 UIMAD.WIDE.U32 UR4, UR15, 0x4, UR4 ;  /* 0x000000040f0408a5 */ /* 0x010fcc000f8e0004 */
[----:B------:R-:W-:Y:S02]  /*02a0*/  IMAD.U32 R6, RZ, RZ, UR4 ;  /* 0x00000004ff067e24 */ /* 0x000fe4000f8e00ff */
[----:B------:R-:W-:Y:S02]  /*02b0*/  IMAD.U32 R7, RZ, RZ, UR5 ;  /* 0x00000005ff077e24 */ /* 0x000fe4000f8e00ff */
[----:B--2---:R-:W-:-:S03]  /*02c0*/  IMAD.MOV.U32 R8, RZ, RZ, RZ ;  /* 0x000000ffff087224 */ /* 0x004fc600078e00ff */
[----:B------:R2:W5:Y:S01]  /*02d0*/  @P1 LDG.E.CONSTANT R14, desc[UR8][R6.64] ;  /* 0x00000008060e1981 */ /* 0x000562000c1e9900 */
[----:B0-----:R-:W-:-:S04]  /*02e0*/  IMAD.MOV R5, RZ, RZ, -R9 ;  /* 0x000000ffff057224 */ /* 0x001fc800078e0a09 */
[----:B------:R-:W-:-:S04]  /*02f0*/  IMAD R5, R5, R10, RZ ;  /* 0x0000000a05057224 */ /* 0x000fc800078e02ff */
[----:B------:R-:W-:Y:S01]  /*0300*/  IMAD.HI.U32 R9, R9, R5, R8 ;  /* 0x0000000509097227 */ /* 0x000fe200078e0008 */
[----:B--2---:R-:W-:-:S05]  /*0310*/  IABS R6, UR16 ;  /* 0x0000001000067c13 */ /* 0x004fca0008000000 */
[----:B------:R-:W-:-:S05]  /*0320*/  IMAD.HI.U32 R5, R9, R6, RZ ;  /* 0x0000000609057227 */ /* 0x000fca00078e00ff */
[----:B------:R-:W-:-:S05]  /*0330*/  IADD3 R3, PT, PT, -R5, RZ, RZ ;  /* 0x000000ff05037210 */ /* 0x000fca0007ffe1ff */
        /* <DEDUP_REMOVED lines=15> */
[----:B------:R0:W2:Y:S01]  /*0430*/  F2I.FTZ.U32.TRUNC.NTZ R7, R6 ;  /* 0x0000000600077305 */ /* 0x0000a2000021f000 */
[----:B------:R-:W-:Y:S01]  /*0440*/  IABS R10, R5 ;  /* 0x00000005000a7213 */ /* 0x000fe20000000000 */
[----:B0-----:R-:W-:Y:S01]  /*0450*/  IMAD.MOV.U32 R6, RZ, RZ, RZ ;  /* 0x000000ffff067224 */ /* 0x001fe200078e00ff */
[----:B--2---:R-:W-:-:S05]  /*0460*/  IADD3 R8, PT, PT, RZ, -R7, RZ ;  /* 0x80000007ff087210 */ /* 0x004fca0007ffe0ff */
[----:B------:R-:W-:Y:S01]  /*0470*/  IMAD R11, R8, R9, RZ ;  /* 0x00000009080b7224 */ /* 0x000fe200078e02ff */
[----:B------:R-:W-:-:S03]  /*0480*/  IABS R8, UR15 ;  /* 0x0000000f00087c13 */ /* 0x000fc60008000000 */
[----:B------:R-:W-:-:S04]  /*0490*/  IMAD.HI.U32 R7, R7, R11, R6 ;  /* 0x0000000b07077227 */ /* 0x000fc800078e0006 */
[----:B------:R-:W-:Y:S02]  /*04a0*/  IMAD.MOV R6, RZ, RZ, -R10 ;  /* 0x000000ffff067224 */ /* 0x000fe400078e0a0a */
[----:B------:R-:W-:-:S04]  /*04b0*/  IMAD.HI.U32 R3, R7, R8, RZ ;  /* 0x0000000807037227 */ /* 0x000fc800078e00ff */
[----:B------:R-:W-:-:S05]  /*04c0*/  IMAD R6, R3, R6, R8 ;  /* 0x0000000603067224 */ /* 0x000fca00078e0208 */
[----:B------:R-:W-:Y:S01]  /*04d0*/  ISETP.GT.U32.AND P2, PT, R9, R6, PT ;  /* 0x000000060900720c */ /* 0x000fe20003f44070 */
[----:B------:R-:W-:Y:S02]  /*04e0*/  UMOV UR11, 0x400 ;  /* 0x00000400000b7882 */ /* 0x000fe40000000000 */
[----:B-1----:R-:W-:Y:S01]  /*04f0*/  ULEA UR12, UR13, UR11, 0x18 ;  /* 0x0000000b0d0c7291 */ /* 0x002fe2000f8ec0ff */
[----:B------:R-:W-:-:S09]  /*0500*/  SHF.R.U32.HI R7, RZ, 0x2, R0 ;  /* 0x00000002ff077819 */ /* 0x000fd20000011600 */
[----:B------:R-:W-:-:S05]  /*0510*/  @!P2 IMAD.IADD R6, R6, 0x1, -R9 ;  /* 0x000000010606a824 */ /* 0x000fca00078e0a09 */
[----:B------:R-:W-:Y:S01]  /*0520*/  ISETP.GE.U32.AND P1, PT, R6, R9, PT ;  /* 0x000000090600720c */ /* 0x000fe20003f26070 */
[----:B------:R-:W-:Y:S01]  /*0530*/  @!P2 VIADD R3, R3, 0x1 ;  /* 0x000000010303a836 */ /* 0x000fe20000000000 */
[----:B------:R-:W-:Y:S02]  /*0540*/  R2UR UR10, R2 ;  /* 0x00000000020a72ca */ /* 0x000fe400000e0000 */
[----:B------:R-:W-:-:S04]  /*0550*/  SHF.L.U32 R2, R0, 0x4, RZ ;  /* 0x0000000400027819 */ /* 0x000fc800000006ff */
[----:B------:R-:W-:-:S07]  /*0560*/  LOP3.LUT R2, R2, 0x30, RZ, 0xc0, !PT ;  /* 0x0000003002027812 */ /* 0x000fce00078ec0ff */
[----:B------:R-:W-:Y:S01]  /*0570*/  UIADD3 UR4, UPT, UPT, UR10, 0x7, URZ ;  /* 0x000000070a047890 */ /* 0x000fe2000fffe0ff */
[----:B------:R-:W-:-:S03]  /*0580*/  VIADD R2, R2, UR12 ;  /* 0x0000000c02027c36 */ /* 0x000fc60008000000 */
[----:B------:R-:W-:Y:S02]  /*0590*/  USHF.R.S32.HI UR5, URZ, 0x1f, UR4 ;  /* 0x0000001fff057899 */ /* 0x000fe40008011404 */
[----:B------:R-:W-:Y:S02]  /*05a0*/  @!P0 LEA R9, R7, R2, 0x2 ;  /* 0x0000000207098211 */ /* 0x000fe400078e10ff */
[----:B------:R-:W-:Y:S01]  /*05b0*/  ULEA.HI UR5, UR5, UR4, URZ, 0x3 ;  /* 0x0000000405057291 */ /* 0x000fe2000f8f18ff */
[----:B------:R-:W-:-:S03]  /*05c0*/  LOP3.LUT R2, R5, UR15, RZ, 0x3c, !PT ;  /* 0x0000000f05027c12 */ /* 0x000fc6000f8e3cff */
[----:B------:R-:W-:Y:S01]  /*05d0*/  USHF.R.S32.HI UR6, URZ, 0x3, UR5 ;  /* 0x00000003ff067899 */ /* 0x000fe20008011405 */
[----:B------:R-:W-:Y:S02]  /*05e0*/  ISETP.GE.AND P3, PT, R2, RZ, PT ;  /* 0x000000ff0200720c */ /* 0x000fe40003f66270 */
[----:B------:R-:W-:Y:S01]  /*05f0*/  SHF.R.U32.HI R2, RZ, 0x5, R0 ;  /* 0x00000005ff027819 */ /* 0x000fe20000011600 */
[----:B------:R-:W-:-:S03]  /*0600*/  @P1 VIADD R3, R3, 0x1 ;  /* 0x0000000103031836 */ /* 0x000fc60000000000 */
[----:B------:R-:W-:Y:S01]  /*0610*/  ISETP.GE.AND P1, PT, R2, UR6, PT ;  /* 0x0000000602007c0c */ /* 0x000fe2000bf26270 */
[----:B---3--:R0:W-:Y:S01]  /*0620*/  @!P0 STS [R9], R4 ;  /* 0x0000000409008388 */ /* 0x0081e20000000800 */
[----:B------:R-:W-:Y:S01]  /*0630*/  BAR.SYNC.DEFER_BLOCKING 0x0 ;  /* 0x0000000000007b1d */ /* 0x000fe20000010000 */
[----:B------:R-:W-:Y:S01]  /*0640*/  ISETP.NE.AND P0, PT, R5, RZ, PT ;  /* 0x000000ff0500720c */ /* 0x000fe20003f05270 */
[----:B------:R-:W-:-:S03]  /*0650*/  UIMAD UR4, UR14, UR7, URZ ;  /* 0x000000070e0472a4 */ /* 0x000fc6000f8e02ff */
[----:B------:R-:W-:Y:S01]  /*0660*/  @!P3 IADD3 R3, PT, PT, -R3, RZ, RZ ;  /* 0x000000ff0303b210 */ /* 0x000fe20007ffe1ff */
[----:B------:R-:W-:Y:S01]  /*0670*/  BSSY B0, `(.L_x_22635) ;  /* 0x0000060000007945 */ /* 0x000fe20003800000 */
[----:B------:R-:W-:Y:S01]  /*0680*/  IMAD.MOV.U32 R15, RZ, RZ, -0x800001 ;  /* 0xff7fffffff0f7424 */ /* 0x000fe200078e00ff */
[----:B------:R-:W-:-:S06]  /*0690*/  LOP3.LUT R20, R0, 0x1f, RZ, 0xc0, !PT ;  /* 0x0000001f00147812 */ /* 0x000fcc00078ec0ff */
[----:B------:R-:W-:Y:S01]  /*06a0*/  @!P0 LOP3.LUT R3, RZ, R5, RZ, 0x33, !PT ;  /* 0x00000005ff038212 */ /* 0x000fe200078e33ff */
[----:B0-----:R-:W-:Y:S06]  /*06b0*/  @P1 BRA `(.L_x_22636) ;  /* 0x00000004006c1947 */ /* 0x001fec0003800000 */
[----:B------:R-:W0:Y:S01]  /*06c0*/  LDCU.64 UR18, c[0x0][0x3a8] ;  /* 0x00007500ff1277ac */ /* 0x000e220008000a00 */
[----:B------:R-:W-:Y:S01]  /*06d0*/  SHF.R.U32.HI R4, RZ, 0x3, R0 ;  /* 0x00000003ff047819 */ /* 0x000fe20000011600 */
[----:B------:R-:W-:Y:S01]  /*06e0*/  IMAD.U32 R9, RZ, RZ, UR4 ;  /* 0x00000004ff097e24 */ /* 0x000fe2000f8e00ff */
[----:B------:R-:W-:Y:S01]  /*06f0*/  MOV R5, RZ ;  /* 0x000000ff00057202 */ /* 0x000fe20000000f00 */
[----:B------:R-:W1:Y:S01]  /*0700*/  LDCU UR7, c[0x0][0x3d0] ;  /* 0x00007a00ff0777ac */ /* 0x000e620008000800 */
[----:B------:R-:W-:Y:S01]  /*0710*/  LOP3.LUT R4, R4, 0x7c, RZ, 0xc0, !PT ;  /* 0x0000007c04047812 */ /* 0x000fe200078ec0ff */
[----:B------:R-:W-:Y:S01]  /*0720*/  IMAD.SHL.U32 R6, R7, 0x8, RZ ;  /* 0x0000000807067824 */ /* 0x000fe200078e00ff */
[----:B------:R-:W-:Y:S01]  /*0730*/  LOP3.LUT R17, R0, 0x3, RZ, 0xc0, !PT ;  /* 0x0000000300117812 */ /* 0x000fe200078ec0ff */
[----:B------:R-:W-:Y:S01]  /*0740*/  UIADD3 UR5, UPT, UPT, UR11, 0x60, URZ ;  /* 0x000000600b057890 */ /* 0x000fe2000fffe0ff */
[----:B------:R-:W-:Y:S01]  /*0750*/  MOV R15, 0xff7fffff ;  /* 0xff7fffff000f7802 */ /* 0x000fe20000000f00 */
[----:B------:R-:W-:Y:S01]  /*0760*/  IMAD.WIDE R4, R9, 0x4, R4 ;  /* 0x0000000409047825 */ /* 0x000fe200078e0204 */
[----:B------:R-:W-:Y:S01]  /*0770*/  LOP3.LUT R9, R6, 0x38, RZ, 0xc0, !PT ;  /* 0x0000003806097812 */ /* 0x000fe200078ec0ff */
[----:B------:R-:W-:Y:S01]  /*0780*/  ULEA UR5, UR13, UR5, 0x18 ;  /* 0x000000050d057291 */ /* 0x000fe2000f8ec0ff */
[----:B------:R-:W-:Y:S01]  /*0790*/  LEA R18, R17, UR12, 0x4 ;  /* 0x0000000c11127c11 */ /* 0x000fe2000f8e20ff */
[----:B------:R-:W-:Y:S01]  /*07a0*/  IMAD.MOV.U32 R16, RZ, RZ, R2 ;  /* 0x000000ffff107224 */ /* 0x000fe200078e0002 */
[----:B0-----:R-:W-:-:S04]  /*07b0*/  IADD3 R12, P0, PT, R4, UR18, RZ ;  /* 0x00000012040c7c10 */ /* 0x001fc8000ff1e0ff */
[----:B------:R-:W-:Y:S01]  /*07c0*/  IADD3.X R13, PT, PT, R5, UR19, RZ, P0, !PT ;  /* 0x00000013050d7c10 */ /* 0x000fe200087fe4ff */
[----:B-1----:R-:W-:Y:S01]  /*07d0*/  IMAD R4, R3, UR7, RZ ;  /* 0x0000000703047c24 */ /* 0x002fe2000f8e02ff */
[C---:B------:R-:W-:Y:S01]  /*07e0*/  LOP3.LUT R5, R7.reuse, 0x7, RZ, 0xc0, !PT ;  /* 0x0000000707057812 */ /* 0x040fe200078ec0ff */
[----:B------:R-:W-:Y:S01]  /*07f0*/  IMAD.SHL.U32 R7, R7, 0x4, RZ ;  /* 0x0000000407077824 */ /* 0x000fe200078e00ff */
[----:B-----5:R-:W-:Y:S02]  /*0800*/  FSETP.NEU.FTZ.AND P0, PT, R14, RZ, PT ;  /* 0x000000ff0e00720b */ /* 0x020fe40003f1d000 */
[----:B------:R-:W-:Y:S01]  /*0810*/  IADD3 R8, P1, PT, R4, R9, RZ ;  /* 0x0000000904087210 */ /* 0x000fe20007f3e0ff */
[----:B------:R-:W-:Y:S01]  /*0820*/  IMAD R5, R2, 0x8, R5 ;  /* 0x0000000802057824 */ /* 0x000fe200078e0205 */
[----:B------:R-:W-:Y:S02]  /*0830*/  LOP3.LUT R7, R7, 0x1c, RZ, 0xc0, !PT ;  /* 0x0000001c07077812 */ /* 0x000fe400078ec0ff */
[----:B------:R-:W-:Y:S01]  /*0840*/  LEA.HI.X.SX32 R9, R4, RZ, 0x1, P1 ;  /* 0x000000ff04097211 */ /* 0x000fe200008f0eff */
[C---:B------:R-:W-:Y:S01]  /*0850*/  VIADD R19, R5.reuse, -UR10 ;  /* 0x8000000a05137c36 */ /* 0x040fe20008000000 */
[----:B------:R-:W-:Y:S01]  /*0860*/  LEA R7, R2, R7, 0x5 ;  /* 0x0000000702077211 */ /* 0x000fe200078e28ff */
[----:B------:R-:W-:-:S03]  /*0870*/  VIADD R21, R5, 0x1 ;  /* 0x0000000105157836 */ /* 0x000fc60000000000 */
[----:B------:R-:W-:-:S07]  /*0880*/  IADD3 R22, PT, PT, R7, UR5, RZ ;  /* 0x0000000507167c10 */ /* 0x000fce000fffe0ff */
.L_x_22638:
[----:B------:R-:W2:Y:S02]  /*0890*/  LDG.E.CONSTANT R5, desc[UR8][R12.64] ;  /* 0x000000080c057981 */ /* 0x000ea4000c1e9900 */
[----:B--2---:R-:W-:-:S03]  /*08a0*/  IMAD.WIDE R4, R5, UR17, R8 ;  /* 0x0000001105047c25 */ /* 0x004fc6000f8e0208 */
[----:B------:R-:W-:-:S05]  /*08b0*/  LEA R4, P1, R17, R4, 0x1 ;  /* 0x0000000411047211 */ /* 0x000fca00078208ff */
[----:B------:R-:W-:Y:S01]  /*08c0*/  IMAD.X R5, RZ, RZ, R5, P1 ;  /* 0x000000ffff057224 */ /* 0x000fe200008e0605 */
[----:B------:R-:W-:-:S04]  /*08d0*/  LEA R10, P1, R4, UR20, 0x1 ;  /* 0x00000014040a7c11 */ /* 0x000fc8000f8208ff */
[----:B------:R-:W-:Y:S02]  /*08e0*/  LEA.HI.X R11, R4, UR21, R5, 0x1, P1 ;  /* 0x00000015040b7c11 */ /* 0x000fe400088f0c05 */
[----:B------:R-:W0:Y:S04]  /*08f0*/  LDS.128 R4, [R18] ;  /* 0x0000000012047984 */ /* 0x000e280000000c00 */
[----:B------:R-:W2:Y:S04]  /*0900*/  LDG.E.CONSTANT R24, desc[UR8][R10.64+0x80] ;  /* 0x000080080a187981 */ /* 0x000ea8000c1e9900 */
[----:B------:R-:W3:Y:S01]  /*0910*/  LDG.E.CONSTANT R23, desc[UR8][R10.64] ;  /* 0x000000080a177981 */ /* 0x000ee2000c1e9900 */
[----:B0-----:R-:W-:-:S02]  /*0920*/  HADD2.F32 R25, -RZ, R5.H0_H0 ;  /* 0x20000005ff197230 */ /* 0x001fc40000004100 */
[----:B------:R-:W-:Y:S02]  /*0930*/  HADD2.F32 R5, -RZ, R5.H1_H1 ;  /* 0x30000005ff057230 */ /* 0x000fe40000004100 */
[--C-:B--2---:R-:W-:Y:S02]  /*0940*/  HADD2.F32 R26, -RZ, R24.reuse.H0_H0 ;  /* 0x20000018ff1a7230 */ /* 0x104fe40000004100 */
[----:B------:R-:W-:-:S03]  /*0950*/  HADD2.F32 R24, -RZ, R24.H1_H1 ;  /* 0x30000018ff187230 */ /* 0x000fc60000004100 */
[----:B------:R-:W-:Y:S01]  /*0960*/  FMUL.FTZ R26, R25, R26 ;  /* 0x0000001a191a7220 */ /* 0x000fe20000410000 */
[----:B------:R-:W-:Y:S02]  /*0970*/  HADD2.F32 R25, -RZ, R4.H0_H0 ;  /* 0x20000004ff197230 */ /* 0x000fe40000004100 */
[----:B------:R-:W-:Y:S01]  /*0980*/  FMUL.FTZ R5, R5, R24 ;  /* 0x0000001805057220 */ /* 0x000fe20000410000 */
[----:B---3--:R-:W-:-:S05]  /*0990*/  HADD2.F32 R24, -RZ, R23.H0_H0 ;  /* 0x20000017ff187230 */ /* 0x008fca0000004100 */
[----:B------:R-:W-:Y:S02]  /*09a0*/  FFMA.FTZ R25, R25, R24, R26 ;  /* 0x0000001819197223 */ /* 0x000fe4000001001a */
[----:B------:R-:W2:Y:S04]  /*09b0*/  LDG.E.CONSTANT R24, desc[UR8][R10.64+0x100] ;  /* 0x000100080a187981 */ /* 0x000ea8000c1e9900 */
[----:B------:R-:W3:Y:S01]  /*09c0*/  LDG.E.CONSTANT R26, desc[UR8][R10.64+0x180] ;  /* 0x000180080a1a7981 */ /* 0x000ee2000c1e9900 */
[----:B------:R-:W-:Y:S01]  /*09d0*/  HADD2.F32 R4, -RZ, R4.H1_H1 ;  /* 0x30000004ff047230 */ /* 0x000fe20000004100 */
[----:B------:R-:W-:Y:S01]  /*09e0*/  UMOV UR5, 0xffffffff ;  /* 0xffffffff00057882 */ /* 0x000fe20000000000 */
[----:B------:R-:W-:Y:S02]  /*09f0*/  HADD2.F32 R23, -RZ, R23.H1_H1 ;  /* 0x30000017ff177230 */ /* 0x000fe40000004100 */
[----:B------:R-:W-:-:S02]  /*0a00*/  HADD2.F32 R28, -RZ, R6.H0_H0 ;  /* 0x20000006ff1c7230 */ /* 0x000fc40000004100 */
[----:B------:R-:W-:Y:S02]  /*0a10*/  HADD2.F32 R6, -RZ, R6.H1_H1 ;  /* 0x30000006ff067230 */ /* 0x000fe40000004100 */
[----:B------:R-:W-:Y:S01]  /*0a20*/  FFMA.FTZ R5, R4, R23, R5 ;  /* 0x0000001704057223 */ /* 0x000fe20000010005 */
[----:B------:R-:W-:Y:S02]  /*0a30*/  HADD2.F32 R4, -RZ, R7.H0_H0 ;  /* 0x20000007ff047230 */ /* 0x000fe40000004100 */
[--C-:B--2---:R-:W-:Y:S02]  /*0a40*/  HADD2.F32 R27, -RZ, R24.reuse.H0_H0 ;  /* 0x20000018ff1b7230 */ /* 0x104fe40000004100 */
[----:B------:R-:W-:-:S03]  /*0a50*/  HADD2.F32 R24, -RZ, R24.H1_H1 ;  /* 0x30000018ff187230 */ /* 0x000fc60000004100 */
[----:B------:R-:W-:Y:S01]  /*0a60*/  FFMA.FTZ R25, R28, R27, R25 ;  /* 0x0000001b1c197223 */ /* 0x000fe20000010019 */
[----:B------:R-:W-:Y:S02]  /*0a70*/  HADD2.F32 R28, -RZ, R7.H1_H1 ;  /* 0x30000007ff1c7230 */ /* 0x000fe40000004100 */
[----:B------:R-:W-:Y:S01]  /*0a80*/  FFMA.FTZ R5, R6, R24, R5 ;  /* 0x0000001806057223 */ /* 0x000fe20000010005 */
[--C-:B---3--:R-:W-:Y:S02]  /*0a90*/  HADD2.F32 R7, -RZ, R26.reuse.H0_H0 ;  /* 0x2000001aff077230 */ /* 0x108fe40000004100 */
[----:B------:R-:W-:-:S03]  /*0aa0*/  HADD2.F32 R26, -RZ, R26.H1_H1 ;  /* 0x3000001aff1a7230 */ /* 0x000fc60000004100 */
[----:B------:R-:W-:Y:S02]  /*0ab0*/  FFMA.FTZ R4, R4, R7, R25 ;  /* 0x0000000704047223 */ /* 0x000fe40000010019 */
[----:B------:R-:W-:-:S04]  /*0ac0*/  FFMA.FTZ R5, R28, R26, R5 ;  /* 0x0000001a1c057223 */ /* 0x000fc80000010005 */
[----:B------:R-:W-:Y:S01]  /*0ad0*/  FADD.FTZ R4, R4, R5 ;  /* 0x0000000504047221 */ /* 0x000fe20000010000 */
[----:B------:R-:W-:Y:S06]  /*0ae0*/  BRA.DIV UR5, `(.L_x_22637) ;  /* 0x0000002a05dc7947 */ /* 0x000fec000b800000 */
[----:B------:R-:W0:Y:S02]  /*0af0*/  SHFL.BFLY PT, R5, R4, 0x2, 0x1f ;  /* 0x0c401f0004057f89 */ /* 0x000e2400000e0000 */
[----:B0-----:R-:W-:-:S05]  /*0b00*/  FADD.FTZ R5, R4, R5 ;  /* 0x0000000504057221 */ /* 0x001fca0000010000 */
[----:B------:R0:W1:Y:S02]  /*0b10*/  SHFL.BFLY PT, R6, R5, 0x1, 0x1f ;  /* 0x0c201f0005067f89 */ /* 0x00006400000e0000 */
.L_x_22674:
        /* <DEDUP_REMOVED lines=21> */
.L_x_22636:
[----:B------:R-:W-:Y:S05]  /*0c70*/  BSYNC B0 ;  /* 0x0000000000007941 */ /* 0x000fea0003800000 */
.L_x_22635:
[----:B------:R-:W-:-:S03]  /*0c80*/  UMOV UR5, 0xffffffff ;  /* 0xffffffff00057882 */ /* 0x000fc60000000000 */
[----:B------:R-:W-:Y:S05]  /*0c90*/  BRA.DIV UR5, `(.L_x_22639) ;  /* 0x0000002a05b87947 */ /* 0x000fea000b800000 */
[----:B------:R-:W0:Y:S02]  /*0ca0*/  SHFL.BFLY PT, R4, R15, 0x10, 0x1f ;  /* 0x0e001f000f047f89 */ /* 0x000e2400000e0000 */
[----:B0-----:R-:W-:-:S05]  /*0cb0*/  FMNMX.FTZ R4, R4, R15, !PT ;  /* 0x0000000f04047209 */ /* 0x001fca0007810000 */
[----:B------:R-:W0:Y:S02]  /*0cc0*/  SHFL.BFLY PT, R5, R4, 0x8, 0x1f ;  /* 0x0d001f0004057f89 */ /* 0x000e2400000e0000 */
[----:B0-----:R-:W-:-:S05]  /*0cd0*/  FMNMX.FTZ R5, R4, R5, !PT ;  /* 0x0000000504057209 */ /* 0x001fca0007810000 */
[----:B------:R0:W1:Y:S02]  /*0ce0*/  SHFL.BFLY PT, R6, R5, 0x4, 0x1f ;  /* 0x0c801f0005067f89 */ /* 0x00006400000e0000 */
.L_x_22679:
        /* <DEDUP_REMOVED lines=15> */
[----:B------:R-:W-:Y:S03]  /*0de0*/  BSSY.RECONVERGENT B0, `(.L_x_22640) ;  /* 0x00000ef000007945 */ /* 0x000fe60003800200 */
        /* <DEDUP_REMOVED lines=30> */
.L_x_22644:
        /* <DEDUP_REMOVED lines=11> */
.L_x_22643:
[----:B------:R-:W-:Y:S05]  /*1080*/  BSYNC.RECONVERGENT B1 ;  /* 0x0000000000017941 */ /* 0x000fea0003800200 */
.L_x_22642:
        /* <DEDUP_REMOVED lines=13> */
.L_x_22647:
        /* <DEDUP_REMOVED lines=8> */
[----:B-----5:R-:W4:Y:S04]  /*11e0*/  LDS R14, [R8+0x800] ;  /* 0x00080000080e7984 */ /* 0x020f280000000800 */
        /* <DEDUP_REMOVED lines=19> */
[----:B------:R-:W-:Y:S01]  /*1320*/  FADD.FTZ R29, -R6, R29 ;  /* 0x0000001d061d7221 */ /* 0x000fe20000010100 */
        /* <DEDUP_REMOVED lines=17> */
[----:B------:R-:W-:-:S03]  /*1440*/  FADD.FTZ R26, -R6, R27 ;  /* 0x0000001b061a7221 */ /* 0x000fc60000010100 */
[----:B------:R-:W-:Y:S01]  /*1450*/  FMUL.FTZ R28, R28, 1.4426950216293334961 ;  /* 0x3fb8aa3b1c1c7820 */ /* 0x000fe20000410000 */
[----:B------:R0:W2:Y:S01]  /*1460*/  MUFU.EX2 R27, R14 ;  /* 0x0000000e001b7308 */ /* 0x0000a20000000800 */
        /* <DEDUP_REMOVED lines=11> */
[----:B------:R-:W-:Y:S02]  /*1520*/  STS [R8+0x600], R27 ;  /* 0x0006001b08007388 */ /* 0x000fe40000000800 */
[----:B------:R2:W2:Y:S01]  /*1530*/  MUFU.EX2 R15, R18 ;  /* 0x00000012000f7308 */ /* 0x0004a20000000800 */
        /* <DEDUP_REMOVED lines=14> */
[----:B------:R-:W-:Y:S01]  /*1620*/  STS [R8+0x1000], R15 ;  /* 0x0010000f08007388 */ /* 0x000fe20000000800 */
        /* <DEDUP_REMOVED lines=23> */
.L_x_22646:
[----:B------:R-:W-:Y:S05]  /*17a0*/  BSYNC.RECONVERGENT B1 ;  /* 0x0000000000017941 */ /* 0x000fea0003800200 */
.L_x_22645:
        /* <DEDUP_REMOVED lines=23> */
[C---:B----45:R-:W-:Y:S01]  /*1920*/  FADD.FTZ R14, -R6.reuse, R13 ;  /* 0x0000000d060e7221 */ /* 0x070fe20000010100 */
        /* <DEDUP_REMOVED lines=10> */
[----:B------:R-:W-:Y:S01]  /*19d0*/  FADD.FTZ R19, -R6, R11 ;  /* 0x0000000b06137221 */ /* 0x000fe20000010100 */
[----:B------:R-:W-:Y:S01]  /*19e0*/  FADD.FTZ R14, R9, R12 ;  /* 0x0000000c090e7221 */ /* 0x000fe20000010000 */
[----:B------:R-:W4:Y:S01]  /*19f0*/  MUFU.EX2 R11, R25 ;  /* 0x00000019000b7308 */ /* 0x000f220000000800 */
[----:B-1----:R-:W-:Y:S01]  /*1a00*/  STS [R8+-0x200], R15 ;  /* 0xfffe000f08007388 */ /* 0x002fe20000000800 */
[----:B------:R-:W-:Y:S01]  /*1a10*/  FMUL.FTZ R19, R19, 1.4426950216293334961 ;  /* 0x3fb8aa3b13137820 */ /* 0x000fe20000410000 */
[----:B------:R-:W-:Y:S01]  /*1a20*/  FADD.FTZ R14, R14, R15 ;  /* 0x0000000f0e0e7221 */ /* 0x000fe20000010000 */
[----:B------:R-:W1:Y:S01]  /*1a30*/  MUFU.EX2 R27, R22 ;  /* 0x00000016001b7308 */ /* 0x000e620000000800 */
[----:B--2---:R-:W-:Y:S02]  /*1a40*/  STS [R8], R17 ;  /* 0x0000001108007388 */ /* 0x004fe40000000800 */
[----:B------:R-:W-:Y:S01]  /*1a50*/  FADD.FTZ R14, R14, R17 ;  /* 0x000000110e0e7221 */ /* 0x000fe20000010000 */
[----:B------:R-:W2:Y:S01]  /*1a60*/  MUFU.EX2 R19, R19 ;  /* 0x0000001300137308 */ /* 0x000ea20000000800 */
[----:B---3--:R-:W-:Y:S02]  /*1a70*/  STS [R8+0x200], R13 ;  /* 0x0002000d08007388 */ /* 0x008fe40000000800 */
[----:B------:R-:W-:-:S02]  /*1a80*/  FADD.FTZ R14, R14, R13 ;  /* 0x0000000d0e0e7221 */ /* 0x000fc40000010000 */
[----:B0-----:R-:W-:Y:S02]  /*1a90*/  STS [R8+0x600], R7 ;  /* 0x0006000708007388 */ /* 0x001fe40000000800 */
[----:B----4-:R-:W-:Y:S02]  /*1aa0*/  FADD.FTZ R14, R14, R11 ;  /* 0x0000000b0e0e7221 */ /* 0x010fe40000010000 */
[----:B------:R-:W-:Y:S02]  /*1ab0*/  STS [R8+0x400], R11 ;  /* 0x0004000b08007388 */ /* 0x000fe40000000800 */
[----:B------:R-:W-:Y:S02]  /*1ac0*/  FADD.FTZ R14, R14, R7 ;  /* 0x000000070e0e7221 */ /* 0x000fe40000010000 */
[----:B-1----:R-:W-:Y:S02]  /*1ad0*/  STS [R8+0xa00], R27 ;  /* 0x000a001b08007388 */ /* 0x002fe40000000800 */
[----:B--2---:R-:W-:-:S02]  /*1ae0*/  FADD.FTZ R14, R14, R19 ;  /* 0x000000130e0e7221 */ /* 0x004fc40000010000 */
[----:B------:R0:W-:Y:S02]  /*1af0*/  STS [R8+0x800], R19 ;  /* 0x0008001308007388 */ /* 0x0001e40000000800 */
[----:B------:R-:W-:Y:S01]  /*1b00*/  FADD.FTZ R9, R14, R27 ;  /* 0x0000001b0e097221 */ /* 0x000fe20000010000 */
[----:B0-----:R-:W-:-:S07]  /*1b10*/  IADD3 R8, PT, PT, R8, 0x1000, RZ ;  /* 0x0000100008087810 */ /* 0x001fce0007ffe0ff */
.L_x_22649:
[----:B------:R-:W-:Y:S05]  /*1b20*/  BSYNC.RECONVERGENT B1 ;  /* 0x0000000000017941 */ /* 0x000fea0003800200 */
.L_x_22648:
        /* <DEDUP_REMOVED lines=26> */
.L_x_22641:
[----:B------:R-:W-:Y:S05]  /*1cd0*/  BSYNC.RECONVERGENT B0 ;  /* 0x0000000000007941 */ /* 0x000fea0003800200 */
.L_x_22640:
        /* <DEDUP_REMOVED lines=39> */
.L_x_22654:
[----:B------:R-:W0:Y:S01]  /*1f50*/  LDS R5, [R7] ;  /* 0x0000000007057984 */ /* 0x000e220000000800 */
[----:B------:R-:W-:-:S04]  /*1f60*/  IADD3 R8, PT, PT, R8, 0x1, RZ ;  /* 0x0000000108087810 */ /* 0x000fc80007ffe0ff */
[----:B------:R-:W-:Y:S01]  /*1f70*/  ISETP.NE.AND P0, PT, R8, RZ, PT ;  /* 0x000000ff0800720c */ /* 0x000fe20003f05270 */
[----:B0-----:R-:W-:-:S05]  /*1f80*/  FMUL.FTZ R10, R5, R4 ;  /* 0x00000004050a7220 */ /* 0x001fca0000410000 */
[----:B------:R0:W-:Y:S02]  /*1f90*/  STS [R7], R10 ;  /* 0x0000000a07007388 */ /* 0x0001e40000000800 */
[----:B0-----:R-:W-:-:S05]  /*1fa0*/  VIADD R7, R7, 0x200 ;  /* 0x0000020007077836 */ /* 0x001fca0000000000 */
[----:B------:R-:W-:Y:S05]  /*1fb0*/  @P0 BRA `(.L_x_22654) ;  /* 0xfffffffc00e40947 */ /* 0x000fea000383ffff */
.L_x_22653:
[----:B------:R-:W-:Y:S05]  /*1fc0*/  BSYNC.RECONVERGENT B1 ;  /* 0x0000000000017941 */ /* 0x000fea0003800200 */
.L_x_22652:
        /* <DEDUP_REMOVED lines=13> */
.L_x_22657:
        /* <DEDUP_REMOVED lines=52> */
.L_x_22656:
[----:B------:R-:W-:Y:S05]  /*23e0*/  BSYNC.RECONVERGENT B1 ;  /* 0x0000000000017941 */ /* 0x000fea0003800200 */
.L_x_22655:
        /* <DEDUP_REMOVED lines=31> */
.L_x_22659:
[----:B------:R-:W-:Y:S05]  /*25e0*/  BSYNC.RECONVERGENT B1 ;  /* 0x0000000000017941 */ /* 0x000fea0003800200 */
.L_x_22658:
        /* <DEDUP_REMOVED lines=14> */
.L_x_22651:
[----:B------:R-:W-:Y:S05]  /*26d0*/  BSYNC.RECONVERGENT B0 ;  /* 0x0000000000007941 */ /* 0x000fea0003800200 */
.L_x_22650:
[----:B------:R-:W-:Y:S01]  /*26e0*/  BAR.SYNC.DEFER_BLOCKING 0x0 ;  /* 0x0000000000007b1d */ /* 0x000fe20000010000 */
[----:B------:R-:W-:Y:S01]  /*26f0*/  ISETP.GE.AND P0, PT, R2, UR6, PT ;  /* 0x0000000602007c0c */ /* 0x000fe2000bf06270 */
[----:B------:R-:W-:-:S04]  /*2700*/  IMAD.MOV.U32 R22, RZ, RZ, RZ ;  /* 0x000000ffff167224 */ /* 0x000fc800078e00ff */
[----:B------:R-:W-:Y:S08]  /*2710*/  BSSY.RECONVERGENT B0, `(.L_x_22660) ;  /* 0x00000cd000007945 */ /* 0x000ff00003800200 */
[----:B------:R-:W-:Y:S05]  /*2720*/  @P0 BRA `(.L_x_22661) ;  /* 0x0000000c002c0947 */ /* 0x000fea0003800000 */
[----:B------:R-:W2:Y:S01]  /*2730*/  LDCU UR5, c[0x0][0x3d0] ;  /* 0x00007a00ff0577ac */ /* 0x000ea20008000800 */
[----:B------:R-:W3:Y:S01]  /*2740*/  LDC.64 R26, c[0x0][0x3a8] ;  /* 0x0000ea00ff1a7b82 */ /* 0x000ee20000000a00 */
[----:B------:R-:W-:Y:S01]  /*2750*/  LOP3.LUT R17, RZ, R2, RZ, 0x33, !PT ;  /* 0x00000002ff117212 */ /* 0x000fe200078e33ff */
[----:B-1----:R-:W-:Y:S01]  /*2760*/  IMAD.U32 R5, RZ, RZ, UR4 ;  /* 0x00000004ff057e24 */ /* 0x002fe2000f8e00ff */
[----:B0-----:R-:W-:Y:S01]  /*2770*/  MOV R4, UR6 ;  /* 0x0000000600047c02 */ /* 0x001fe20008000f00 */
[----:B------:R-:W-:Y:S01]  /*2780*/  BSSY.RECONVERGENT B1, `(.L_x_22662) ;  /* 0x0000049000017945 */ /* 0x000fe20003800200 */
[----:B------:R-:W-:Y:S01]  /*2790*/  IADD3 R17, PT, PT, R17, UR6, RZ ;  /* 0x0000000611117c10 */ /* 0x000fe2000fffe0ff */
        /* <DEDUP_REMOVED lines=9> */
[----:B------:R-:W0:Y:S04]  /*2830*/  LDCU UR5, c[0x0][0x3cc] ;  /* 0x00007980ff0577ac */ /* 0x000e280008000800 */
[----:B------:R1:W0:Y:S01]  /*2840*/  LDG.E.CONSTANT R5, desc[UR8][R8.64] ;  /* 0x0000000808057981 */ /* 0x000222000c1e9900 */
[----:B------:R-:W2:Y:S01]  /*2850*/  LDCU.64 UR12, c[0x0][0x398] ;  /* 0x00007300ff0c77ac */ /* 0x000ea20008000a00 */
[----:B------:R-:W-:-:S05]  /*2860*/  VIADD R10, R16, 0x60 ;  /* 0x00000060100a7836 */ /* 0x000fca0000000000 */
[----:B------:R-:W-:-:S04]  /*2870*/  LEA R11, R21, R10, 0x18 ;  /* 0x0000000a150b7211 */ /* 0x000fc800078ec0ff */
[----:B------:R-:W-:-:S05]  /*2880*/  LEA R18, R2, R11, 0x5 ;  /* 0x0000000b02127211 */ /* 0x000fca00078e28ff */
[----:B-----5:R-:W3:Y:S04]  /*2890*/  LDS.128 R12, [R18] ;  /* 0x00000000120c7984 */ /* 0x020ee80000000c00 */
[----:B-1----:R1:W4:Y:S01]  /*28a0*/  LDS.128 R8, [R18+0x10] ;  /* 0x0000100012087984 */ /* 0x0023220000000c00 */
[----:B0-----:R-:W-:-:S03]  /*28b0*/  IMAD.WIDE R4, R5, UR5, R24 ;  /* 0x0000000505047c25 */ /* 0x001fc6000f8e0218 */
[----:B--2---:R-:W-:-:S04]  /*28c0*/  LEA R6, P0, R4, UR12, 0x1 ;  /* 0x0000000c04067c11 */ /* 0x004fc8000f8008ff */
[----:B------:R-:W-:-:S06]  /*28d0*/  LEA.HI.X R7, R4, UR13, R5, 0x1, P0 ;  /* 0x0000000d04077c11 */ /* 0x000fcc00080f0c05 */
[----:B------:R-:W5:Y:S01]  /*28e0*/  LDG.E.128.CONSTANT R4, desc[UR8][R6.64] ;  /* 0x0000000806047981 */ /* 0x000f62000c1e9d00 */
[----:B------:R-:W-:Y:S01]  /*28f0*/  ISETP.NE.AND P0, PT, R2, R3, PT ;  /* 0x000000030200720c */ /* 0x000fe20003f05270 */
[----:B------:R-:W-:Y:S01]  /*2900*/  BSSY.RECONVERGENT B2, `(.L_x_22664) ;  /* 0x0000025000027945 */ /* 0x000fe20003800200 */
[----:B---3--:R-:W-:Y:S02]  /*2910*/  F2FP.F16.F32.PACK_AB R14, R15, R14 ;  /* 0x0000000e0f0e723e */ /* 0x008fe400000000ff */
[----:B------:R-:W-:-:S03]  /*2920*/  F2FP.F16.F32.PACK_AB R13, R13, R12 ;  /* 0x0000000c0d0d723e */ /* 0x000fc600000000ff */
[----:B------:R-:W-:-:S06]  /*2930*/  IMAD.MOV.U32 R12, RZ, RZ, R14 ;  /* 0x000000ffff0c7224 */ /* 0x000fcc00078e000e */
[----:B-1--4-:R-:W-:Y:S05]  /*2940*/  @P0 BRA `(.L_x_22665) ;  /* 0x0000000000800947 */ /* 0x012fea0003800000 */
[----:B------:R-:W-:Y:S02]  /*2950*/  SHF.L.U32 R15, R2, 0x3, RZ ;  /* 0x00000003020f7819 */ /* 0x000fe400000006ff */
[----:B-----5:R-:W-:Y:S02]  /*2960*/  PRMT R22, R7, 0x7632, R22 ;  /* 0x0000763207167816 */ /* 0x020fe40000000016 */
[C---:B------:R-:W-:Y:S01]  /*2970*/  IADD3 R18, PT, PT, R15.reuse, 0x2, RZ ;  /* 0x000000020f127810 */ /* 0x040fe20007ffe0ff */
[C---:B------:R-:W-:Y:S01]  /*2980*/  VIADD R14, R15.reuse, 0x1 ;  /* 0x000000010f0e7836 */ /* 0x040fe20000000000 */
[C---:B------:R-:W-:Y:S02]  /*2990*/  IADD3 R19, PT, PT, R15.reuse, 0x4, RZ ;  /* 0x000000040f137810 */ /* 0x040fe40007ffe0ff */
[----:B------:R-:W-:Y:S02]  /*29a0*/  ISETP.GE.AND P5, PT, R18, UR10, PT ;  /* 0x0000000a12007c0c */ /* 0x000fe4000bfa6270 */
[----:B------:R-:W-:Y:S01]  /*29b0*/  ISETP.GE.AND P2, PT, R14, UR10, PT ;  /* 0x0000000a0e007c0c */ /* 0x000fe2000bf46270 */
[C---:B------:R-:W-:Y:S01]  /*29c0*/  VIADD R14, R15.reuse, 0x3 ;  /* 0x000000030f0e7836 */ /* 0x040fe20000000000 */
[----:B------:R-:W-:-:S02]  /*29d0*/  IADD3 R18, PT, PT, R15, 0x6, RZ ;  /* 0x000000060f127810 */ /* 0x000fc40007ffe0ff */
[C---:B------:R-:W-:Y:S02]  /*29e0*/  ISETP.GE.AND P6, PT, R15.reuse, UR10, PT ;  /* 0x0000000a0f007c0c */ /* 0x040fe4000bfc6270 */
[----:B------:R-:W-:Y:S01]  /*29f0*/  ISETP.GE.AND P1, PT, R14, UR10, PT ;  /* 0x0000000a0e007c0c */ /* 0x000fe2000bf26270 */
[C---:B------:R-:W-:Y:S01]  /*2a00*/  VIADD R14, R15.reuse, 0x5 ;  /* 0x000000050f0e7836 */ /* 0x040fe20000000000 */
[----:B------:R-:W-:Y:S01]  /*2a10*/  ISETP.GE.AND P3, PT, R18, UR10, PT ;  /* 0x0000000a12007c0c */ /* 0x000fe2000bf66270 */
[----:B------:R-:W-:Y:S01]  /*2a20*/  VIADD R15, R15, 0x7 ;  /* 0x000000070f0f7836 */ /* 0x000fe20000000000 */
[----:B------:R-:W-:Y:S02]  /*2a30*/  ISETP.GE.AND P4, PT, R19, UR10, PT ;  /* 0x0000000a13007c0c */ /* 0x000fe4000bf86270 */
[----:B------:R-:W-:Y:S02]  /*2a40*/  ISETP.GE.AND P0, PT, R14, UR10, PT ;  /* 0x0000000a0e007c0c */ /* 0x000fe4000bf06270 */
[----:B------:R-:W-:-:S02]  /*2a50*/  SEL R14, R4, RZ, !P6 ;  /* 0x000000ff040e7207 */ /* 0x000fc40007000000 */
[----:B------:R-:W-:Y:S02]  /*2a60*/  ISETP.GE.AND P6, PT, R15, UR10, PT ;  /* 0x0000000a0f007c0c */ /* 0x000fe4000bfc6270 */
[----:B------:R-:W-:Y:S02]  /*2a70*/  PRMT R15, R4, 0x7632, R15 ;  /* 0x00007632040f7816 */ /* 0x000fe4000000000f */
        /* <DEDUP_REMOVED lines=13> */
.L_x_22665:
[----:B------:R-:W-:Y:S05]  /*2b50*/  BSYNC.RECONVERGENT B2 ;  /* 0x0000000000027941 */ /* 0x000fea0003800200 */
.L_x_22664:
[----:B-----5:R-:W-:Y:S01]  /*2b60*/  HMUL2 R5, R12, R5 ;  /* 0x000000050c057232 */ /* 0x020fe20000000000 */
[----:B------:R-:W-:Y:S02]  /*2b70*/  F2FP.F16.F32.PACK_AB R8, R9, R8 ;  /* 0x000000080908723e */ /* 0x000fe400000000ff */
[----:B------:R-:W-:Y:S01]  /*2b80*/  F2FP.F16.F32.PACK_AB R10, R11, R10 ;  /* 0x0000000a0b0a723e */ /* 0x000fe200000000ff */
[----:B------:R-:W-:Y:S01]  /*2b90*/  HFMA2 R5, R13, R4, R5 ;  /* 0x000000040d057231 */ /* 0x000fe20000000005 */
[----:B------:R-:W-:-:S03]  /*2ba0*/  IADD3 R2, PT, PT, R2, 0x4, RZ ;  /* 0x0000000402027810 */ /* 0x000fc60007ffe0ff */
[----:B------:R-:W-:-:S04]  /*2bb0*/  HFMA2 R5, R8, R6, R5 ;  /* 0x0000000608057231 */ /* 0x000fc80000000005 */
[----:B------:R-:W-:-:S05]  /*2bc0*/  HFMA2 R5, R10, R7, R5 ;  /* 0x000000070a057231 */ /* 0x000fca0000000005 */
[--C-:B------:R-:W-:Y:S02]  /*2bd0*/  HADD2.F32 R4, -RZ, R5.reuse.H0_H0 ;  /* 0x20000005ff047230 */ /* 0x100fe40000004100 */
[----:B------:R-:W-:-:S05]  /*2be0*/  HADD2.F32 R5, -RZ, R5.H1_H1 ;  /* 0x30000005ff057230 */ /* 0x000fca0000004100 */
[----:B------:R-:W-:-:S04]  /*2bf0*/  FADD.FTZ R4, R4, R5 ;  /* 0x0000000504047221 */ /* 0x000fc80000010000 */
[----:B------:R-:W-:-:S07]  /*2c00*/  FADD.FTZ R22, RZ, R4 ;  /* 0x00000004ff167221 */ /* 0x000fce0000010000 */
.L_x_22663:
[----:B------:R-:W-:Y:S05]  /*2c10*/  BSYNC.RECONVERGENT B1 ;  /* 0x0000000000017941 */ /* 0x000fea0003800200 */
.L_x_22662:
[----:B------:R-:W-:-:S13]  /*2c20*/  ISETP.GE.U32.AND P0, PT, R17, 0x4, PT ;  /* 0x000000041100780c */ /* 0x000fda0003f06070 */
[----:B------:R-:W-:Y:S05]  /*2c30*/  @!P0 BRA `(.L_x_22661) ;  /* 0x0000000400e88947 */ /* 0x000fea0003800000 */
[----:B------:R-:W-:-:S05]  /*2c40*/  VIADD R16, R16, 0x60 ;  /* 0x0000006010107836 */ /* 0x000fca0000000000 */
[----:B------:R-:W-:-:S07]  /*2c50*/  LEA R21, R21, R16, 0x18 ;  /* 0x0000001015157211 */ /* 0x000fce00078ec0ff */
.L_x_22670:
[C---:B------:R-:W-:Y:S01]  /*2c60*/  IMAD.WIDE.U32 R12, R2.reuse, 0x4, R26 ;  /* 0x00000004020c7825 */ /* 0x040fe200078e001a */
[----:B------:R-:W0:Y:S04]  /*2c70*/  LDC R10, c[0x0][0x3cc] ;  /* 0x0000f300ff0a7b82 */ /* 0x000e280000000800 */
[----:B------:R-:W0:Y:S04]  /*2c80*/  LDG.E.CONSTANT R5, desc[UR8][R12.64+0x10] ;  /* 0x000010080c057981 */ /* 0x000e28000c1e9900 */
[----:B------:R1:W2:Y:S01]  /*2c90*/  LDG.E.CONSTANT R11, desc[UR8][R12.64] ;  /* 0x000000080c0b7981 */ /* 0x0002a2000c1e9900 */
[----:B------:R-:W3:Y:S01]  /*2ca0*/  LDC.64 R8, c[0x0][0x398] ;  /* 0x0000e600ff087b82 */ /* 0x000ee20000000a00 */
[----:B------:R-:W-:-:S05]  /*2cb0*/  LEA R23, R2, R21, 0x5 ;  /* 0x0000001502177211 */ /* 0x000fca00078e28ff */
[----:B-1---5:R-:W1:Y:S01]  /*2cc0*/  LDS.128 R12, [R23] ;  /* 0x00000000170c7984 */ /* 0x022e620000000c00 */
[----:B0-----:R-:W-:-:S04]  /*2cd0*/  IMAD.WIDE R4, R5, R10, R24 ;  /* 0x0000000a05047225 */ /* 0x001fc800078e0218 */
[----:B--2---:R-:W-:Y:S01]  /*2ce0*/  IMAD.WIDE R10, R11, R10, R24 ;  /* 0x0000000a0b0a7225 */ /* 0x004fe200078e0218 */
[----:B---3--:R-:W-:-:S04]  /*2cf0*/  LEA R6, P0, R4, R8, 0x1 ;  /* 0x0000000804067211 */ /* 0x008fc800078008ff */
[----:B------:R-:W-:Y:S02]  /*2d00*/  LEA.HI.X R7, R4, R9, R5, 0x1, P0 ;  /* 0x0000000904077211 */ /* 0x000fe400000f0c05 */
[----:B------:R-:W-:-:S04]  /*2d10*/  LEA R8, P0, R10, R8, 0x1 ;  /* 0x000000080a087211 */ /* 0x000fc800078008ff */
[----:B------:R-:W-:Y:S01]  /*2d20*/  LEA.HI.X R9, R10, R9, R11, 0x1, P0 ;  /* 0x000000090a097211 */ /* 0x000fe200000f0c0b */
[----:B------:R-:W5:Y:S05]  /*2d30*/  LDG.E.128.CONSTANT R4, desc[UR8][R6.64] ;  /* 0x0000000806047981 */ /* 0x000f6a000c1e9d00 */
[----:B------:R-:W5:Y:S01]  /*2d40*/  LDG.E.128.CONSTANT R8, desc[UR8][R8.64] ;  /* 0x0000000808087981 */ /* 0x000f62000c1e9d00 */
[----:B-1----:R-:W-:Y:S01]  /*2d50*/  F2FP.F16.F32.PACK_AB R16, R13, R12 ;  /* 0x0000000c0d10723e */ /* 0x002fe200000000ff */
[----:B------:R-:W-:Y:S01]  /*2d60*/  BSSY.RECONVERGENT B1, `(.L_x_22666) ;  /* 0x0000028000017945 */ /* 0x000fe20003800200 */
[----:B------:R-:W-:Y:S02]  /*2d70*/  F2FP.F16.F32.PACK_AB R17, R15, R14 ;  /* 0x0000000e0f11723e */ /* 0x000fe400000000ff */
[----:B------:R-:W0:Y:S01]  /*2d80*/  LDS.128 R12, [R23+0x10] ;  /* 0x00001000170c7984 */ /* 0x000e220000000c00 */
[----:B------:R-:W-:-:S02]  /*2d90*/  ISETP.NE.AND P0, PT, R2, R3, PT ;  /* 0x000000030200720c */ /* 0x000fc40003f05270 */
[----:B0-----:R-:W-:Y:S01]  /*2da0*/  F2FP.F16.F32.PACK_AB R28, R15, R14 ;  /* 0x0000000e0f1c723e */ /* 0x001fe200000000ff */
[----:B------:R-:W-:Y:S01]  /*2db0*/  IMAD.MOV.U32 R14, RZ, RZ, R17 ;  /* 0x000000ffff0e7224 */ /* 0x000fe200078e0011 */
[----:B------:R-:W-:-:S09]  /*2dc0*/  F2FP.F16.F32.PACK_AB R12, R13, R12 ;  /* 0x0000000c0d0c723e */ /* 0x000fd200000000ff */
[----:B------:R-:W-:Y:S05]  /*2dd0*/  @P0 BRA `(.L_x_22667) ;  /* 0x0000000000800947 */ /* 0x000fea0003800000 */
[----:B------:R-:W-:-:S04]  /*2de0*/  SHF.L.U32 R13, R2, 0x3, RZ ;  /* 0x00000003020d7819 */ /* 0x000fc800000006ff */
[C---:B------:R-:W-:Y:S01]  /*2df0*/  ISETP.GE.AND P0, PT, R13.reuse, UR10, PT ;  /* 0x0000000a0d007c0c */ /* 0x040fe2000bf06270 */
[C---:B------:R-:W-:Y:S01]  /*2e00*/  VIADD R15, R13.reuse, 0x1 ;  /* 0x000000010d0f7836 */ /* 0x040fe20000000000 */
[----:B------:R-:W-:-:S04]  /*2e10*/  IADD3 R17, PT, PT, R13, 0x4, RZ ;  /* 0x000000040d117810 */ /* 0x000fc80007ffe0ff */
[----:B------:R-:W-:Y:S02]  /*2e20*/  ISETP.GE.AND P1, PT, R15, UR10, PT ;  /* 0x0000000a0f007c0c */ /* 0x000fe4000bf26270 */
[C---:B-----5:R-:W-:Y:S02]  /*2e30*/  PRMT R15, R8.reuse, 0x7632, R15 ;  /* 0x00007632080f7816 */ /* 0x060fe4000000000f */
[----:B------:R-:W-:Y:S02]  /*2e40*/  SEL R8, R8, RZ, !P0 ;  /* 0x000000ff08087207 */ /* 0x000fe40004000000 */
[----:B------:R-:W-:Y:S02]  /*2e50*/  SEL R15, R15, RZ, !P1 ;  /* 0x000000ff0f0f7207 */ /* 0x000fe40004800000 */
[----:B------:R-:W-:Y:S02]  /*2e60*/  ISETP.GE.AND P2, PT, R17, UR10, PT ;  /* 0x0000000a11007c0c */ /* 0x000fe4000bf46270 */
[----:B------:R-:W-:-:S02]  /*2e70*/  PRMT R8, R8, 0x5410, R15 ;  /* 0x0000541008087816 */ /* 0x000fc4000000000f */
[C---:B------:R-:W-:Y:S02]  /*2e80*/  IADD3 R15, PT, PT, R13.reuse, 0x2, RZ ;  /* 0x000000020d0f7810 */ /* 0x040fe40007ffe0ff */
[----:B------:R-:W-:Y:S02]  /*2e90*/  IADD3 R17, PT, PT, R13, 0x6, RZ ;  /* 0x000000060d117810 */ /* 0x000fe40007ffe0ff */
[----:B------:R-:W-:Y:S01]  /*2ea0*/  ISETP.GE.AND P0, PT, R15, UR10, PT ;  /* 0x0000000a0f007c0c */ /* 0x000fe2000bf06270 */
[----:B------:R-:W-:Y:S01]  /*2eb0*/  VIADD R15, R13, 0x3 ;  /* 0x000000030d0f7836 */ /* 0x000fe20000000000 */
[----:B------:R-:W-:-:S04]  /*2ec0*/  ISETP.GE.AND P4, PT, R17, UR10, PT ;  /* 0x0000000a11007c0c */ /* 0x000fc8000bf86270 */
[----:B------:R-:W-:Y:S01]  /*2ed0*/  ISETP.GE.AND P1, PT, R15, UR10, PT ;  /* 0x0000000a0f007c0c */ /* 0x000fe2000bf26270 */
[C---:B------:R-:W-:Y:S02]  /*2ee0*/  VIADD R15, R13.reuse, 0x5 ;  /* 0x000000050d0f7836 */ /* 0x040fe40000000000 */
[----:B------:R-:W-:-:S03]  /*2ef0*/  VIADD R13, R13, 0x7 ;  /* 0x000000070d0d7836 */ /* 0x000fc60000000000 */
[----:B------:R-:W-:Y:S02]  /*2f00*/  ISETP.GE.AND P3, PT, R15, UR10, PT ;  /* 0x0000000a0f007c0c */ /* 0x000fe4000bf66270 */
[C---:B------:R-:W-:Y:S02]  /*2f10*/  PRMT R15, R9.reuse, 0x7632, R15 ;  /* 0x00007632090f7816 */ /* 0x040fe4000000000f */
[----:B------:R-:W-:Y:S02]  /*2f20*/  SEL R9, R9, RZ, !P0 ;  /* 0x000000ff09097207 */ /* 0x000fe40004000000 */
[----:B------:R-:W-:Y:S02]  /*2f30*/  SEL R18, R15, RZ, !P1 ;  /* 0x000000ff0f127207 */ /* 0x000fe40004800000 */
[----:B------:R-:W-:Y:S02]  /*2f40*/  ISETP.GE.AND P0, PT, R13, UR10, PT ;  /* 0x0000000a0d007c0c */ /* 0x000fe4000bf06270 */
[----:B------:R-:W-:-:S02]  /*2f50*/  PRMT R13, R10, 0x7632, R13 ;  /* 0x000076320a0d7816 */ /* 0x000fc4000000000d */
        /* <DEDUP_REMOVED lines=8> */
.L_x_22667:
[----:B------:R-:W-:Y:S05]  /*2fe0*/  BSYNC.RECONVERGENT B1 ;  /* 0x0000000000017941 */ /* 0x000fea0003800200 */
.L_x_22666:
[----:B-----5:R-:W-:Y:S01]  /*2ff0*/  HMUL2 R9, R14, R9 ;  /* 0x000000090e097232 */ /* 0x020fe20000000000 */
[----:B------:R-:W-:Y:S03]  /*3000*/  BSSY.RECONVERGENT B1, `(.L_x_22668) ;  /* 0x0000032000017945 */ /* 0x000fe60003800200 */
[----:B------:R-:W-:Y:S01]  /*3010*/  HFMA2 R9, R16, R8, R9 ;  /* 0x0000000810097231 */ /* 0x000fe20000000009 */
[----:B------:R-:W-:Y:S01]  /*3020*/  MOV R8, R12 ;  /* 0x0000000c00087202 */ /* 0x000fe20000000f00 */
[----:B------:R-:W0:Y:S04]  /*3030*/  LDS.128 R16, [R23+0x90] ;  /* 0x0000900017107984 */ /* 0x000e280000000c00 */
[----:B------:R-:W1:Y:S01]  /*3040*/  LDS.128 R12, [R23+0x80] ;  /* 0x00008000170c7984 */ /* 0x000e620000000c00 */
[----:B------:R-:W-:-:S02]  /*3050*/  HFMA2 R9, R8, R10, R9 ;  /* 0x0000000a08097231 */ /* 0x000fc40000000009 */
[----:B------:R-:W-:Y:S02]  /*3060*/  VIADD R10, R2, 0x4 ;  /* 0x00000004020a7836 */ /* 0x000fe40000000000 */
[----:B------:R-:W-:-:S03]  /*3070*/  HFMA2 R9, R28, R11, R9 ;  /* 0x0000000b1c097231 */ /* 0x000fc60000000009 */
[----:B------:R-:W-:Y:S02]  /*3080*/  ISETP.NE.AND P0, PT, R10, R3, PT ;  /* 0x000000030a00720c */ /* 0x000fe40003f05270 */
[--C-:B------:R-:W-:Y:S02]  /*3090*/  HADD2.F32 R8, -RZ, R9.reuse.H0_H0 ;  /* 0x20000009ff087230 */ /* 0x100fe40000004100 */
[----:B------:R-:W-:-:S05]  /*30a0*/  HADD2.F32 R9, -RZ, R9.H1_H1 ;  /* 0x30000009ff097230 */ /* 0x000fca0000004100 */
[----:B------:R-:W-:-:S04]  /*30b0*/  FADD.FTZ R9, R8, R9 ;  /* 0x0000000908097221 */ /* 0x000fc80000010000 */
[----:B------:R-:W-:Y:S01]  /*30c0*/  FADD.FTZ R22, R9, R22 ;  /* 0x0000001609167221 */ /* 0x000fe20000010000 */
[----:B0-----:R-:W-:Y:S02]  /*30d0*/  F2FP.F16.F32.PACK_AB R16, R17, R16 ;  /* 0x000000101110723e */ /* 0x001fe400000000ff */
[----:B------:R-:W-:Y:S02]  /*30e0*/  F2FP.F16.F32.PACK_AB R18, R19, R18 ;  /* 0x000000121312723e */ /* 0x000fe400000000ff */
[----:B-1----:R-:W-:Y:S02]  /*30f0*/  F2FP.F16.F32.PACK_AB R12, R13, R12 ;  /* 0x0000000c0d0c723e */ /* 0x002fe400000000ff */
[----:B------:R-:W-:Y:S01]  /*3100*/  F2FP.F16.F32.PACK_AB R14, R15, R14 ;  /* 0x0000000e0f0e723e */ /* 0x000fe200000000ff */
[----:B------:R-:W-:Y:S06]  /*3110*/  @P0 BRA `(.L_x_22669) ;  /* 0x0000000000800947 */ /* 0x000fec0003800000 */
        /* <DEDUP_REMOVED lines=10> */
[----:B------:R-:W-:-:S02]  /*31c0*/  IADD3 R13, PT, PT, R8, 0x4, RZ ;  /* 0x00000004080d7810 */ /* 0x000fc40007ffe0ff */
[----:B------:R-:W-:Y:S02]  /*31d0*/  IADD3 R11, PT, PT, R8, 0x6, RZ ;  /* 0x00000006080b7810 */ /* 0x000fe40007ffe0ff */
[C---:B------:R-:W-:Y:S02]  /*31e0*/  SEL R8, R4.reuse, RZ, !P6 ;  /* 0x000000ff04087207 */ /* 0x040fe40007000000 */
[----:B------:R-:W-:Y:S02]  /*31f0*/  ISETP.GE.AND P4, PT, R13, UR10, PT ;  /* 0x0000000a0d007c0c */ /* 0x000fe4000bf86270 */
        /* <DEDUP_REMOVED lines=18> */
.L_x_22669:
[----:B------:R-:W-:Y:S05]  /*3320*/  BSYNC.RECONVERGENT B1 ;  /* 0x0000000000017941 */ /* 0x000fea0003800200 */
.L_x_22668:
[----:B------:R-:W-:Y:S01]  /*3330*/  HMUL2 R5, R14, R5 ;  /* 0x000000050e057232 */ /* 0x000fe20000000000 */
[----:B------:R-:W-:-:S03]  /*3340*/  IADD3 R2, PT, PT, R2, 0x8, RZ ;  /* 0x0000000802027810 */ /* 0x000fc60007ffe0ff */
[----:B------:R-:W-:Y:S01]  /*3350*/  HFMA2 R5, R12, R4, R5 ;  /* 0x000000040c057231 */ /* 0x000fe20000000005 */
[----:B------:R-:W-:-:S03]  /*3360*/  ISETP.GE.AND P0, PT, R2, UR6, PT ;  /* 0x0000000602007c0c */ /* 0x000fc6000bf06270 */
[----:B------:R-:W-:-:S04]  /*3370*/  HFMA2 R5, R16, R6, R5 ;  /* 0x0000000610057231 */ /* 0x000fc80000000005 */
[----:B------:R-:W-:-:S05]  /*3380*/  HFMA2 R5, R18, R7, R5 ;  /* 0x0000000712057231 */ /* 0x000fca0000000005 */
[--C-:B------:R-:W-:Y:S02]  /*3390*/  HADD2.F32 R4, -RZ, R5.reuse.H0_H0 ;  /* 0x20000005ff047230 */ /* 0x100fe40000004100 */
[----:B------:R-:W-:-:S05]  /*33a0*/  HADD2.F32 R5, -RZ, R5.H1_H1 ;  /* 0x30000005ff057230 */ /* 0x000fca0000004100 */
[----:B------:R-:W-:-:S04]  /*33b0*/  FADD.FTZ R5, R4, R5 ;  /* 0x0000000504057221 */ /* 0x000fc80000010000 */
[----:B------:R-:W-:Y:S01]  /*33c0*/  FADD.FTZ R22, R22, R5 ;  /* 0x0000000516167221 */ /* 0x000fe20000010000 */
[----:B------:R-:W-:Y:S06]  /*33d0*/  @!P0 BRA `(.L_x_22670) ;  /* 0xfffffff800208947 */ /* 0x000fec000383ffff */
.L_x_22661:
[----:B------:R-:W-:Y:S05]  /*33e0*/  BSYNC.RECONVERGENT B0 ;  /* 0x0000000000007941 */ /* 0x000fea0003800200 */
.L_x_22660:
[----:B------:R-:W2:Y:S08]  /*33f0*/  S2UR UR7, SR_CgaCtaId ;  /* 0x00000000000779c3 */ /* 0x000eb00000008800 */
[----:B------:R-:W-:Y:S01]  /*3400*/  BAR.SYNC.DEFER_BLOCKING 0x0 ;  /* 0x0000000000007b1d */ /* 0x000fe20000010000 */
[C---:B------:R-:W-:Y:S02]  /*3410*/  LOP3.LUT R2, R0.reuse, 0x3c0, RZ, 0xc0, !PT ;  /* 0x000003c000027812 */ /* 0x040fe400078ec0ff */
[----:B------:R-:W-:-:S02]  /*3420*/  LOP3.LUT R3, R0, 0x3e0, RZ, 0xc0, !PT ;  /* 0x000003e000037812 */ /* 0x000fc400078ec0ff */
[----:B------:R-:W-:Y:S01]  /*3430*/  ISETP.NE.AND P0, PT, R2, 0x40, PT ;  /* 0x000000400200780c */ /* 0x000fe20003f05270 */
[----:B------:R-:W-:Y:S01]  /*3440*/  UMOV UR5, 0x400 ;  /* 0x0000040000057882 */ /* 0x000fe20000000000 */
[----:B------:R-:W-:Y:S01]  /*3450*/  LOP3.LUT R2, R3, 0x1f, R0, 0xf8, !PT ;  /* 0x0000001f03027812 */ /* 0x000fe200078ef800 */
[----:B------:R-:W-:Y:S01]  /*3460*/  UIADD3 UR5, UPT, UPT, UR5, 0x60, URZ ;  /* 0x0000006005057890 */ /* 0x000fe2000fffe0ff */
[C---:B------:R-:W-:Y:S02]  /*3470*/  ISETP.GT.U32.AND P1, PT, R0.reuse, 0x3f, PT ;  /* 0x0000003f0000780c */ /* 0x040fe40003f24070 */
[----:B------:R-:W-:Y:S01]  /*3480*/  ISETP.GT.U32.AND P2, PT, R0, 0x1f, PT ;  /* 0x0000001f0000780c */ /* 0x000fe20003f44070 */
[----:B--2---:R-:W-:-:S06]  /*3490*/  ULEA UR5, UR7, UR5, 0x18 ;  /* 0x0000000507057291 */ /* 0x004fcc000f8ec0ff */
[----:B-1----:R-:W-:-:S05]  /*34a0*/  LEA R5, R2, UR5, 0x2 ;  /* 0x0000000502057c11 */ /* 0x002fca000f8e10ff */
[----:B------:R-:W-:Y:S01]  /*34b0*/  @!P0 STS [R5+-0x100], R22 ;  /* 0xffff001605008388 */ /* 0x000fe20000000800 */
[----:B------:R-:W-:Y:S01]  /*34c0*/  BAR.SYNC.DEFER_BLOCKING 0x0 ;  /* 0x0000000000007b1d */ /* 0x000fe20000010000 */
[----:B------:R-:W-:-:S13]  /*34d0*/  ISETP.NE.AND P0, PT, R3, 0x20, PT ;  /* 0x000000200300780c */ /* 0x000fda0003f05270 */
[----:B------:R-:W-:Y:S01]  /*34e0*/  @!P0 LEA R3, R20, UR5, 0x2 ;  /* 0x0000000514038c11 */ /* 0x000fe2000f8e10ff */
[----:B0-----:R-:W0:Y:S02]  /*34f0*/  @!P1 LDS R7, [R5] ;  /* 0x0000000005079984 */ /* 0x001e240000000800 */
[----:B0-----:R-:W-:Y:S01]  /*3500*/  @!P1 FADD.FTZ R22, R22, R7 ;  /* 0x0000000716169221 */ /* 0x001fe20000010000 */
        /* <DEDUP_REMOVED lines=12> */
[----:B--2---:R-:W-:Y:S01]  /*35d0*/  UIMAD UR4, UR4, UR5, URZ ;  /* 0x00000005040472a4 */ /* 0x004fe2000f8e02ff */
[----:B0-----:R-:W-:-:S05]  /*35e0*/  IMAD R20, R3, 0x20, R20 ;  /* 0x0000002003147824 */ /* 0x001fca00078e0214 */
[----:B------:R-:W-:-:S04]  /*35f0*/  MOV R3, UR4 ;  /* 0x0000000400037c02 */ /* 0x000fc80008000f00 */
[----:B------:R-:W-:-:S05]  /*3600*/  LEA R20, P0, R3, R20, 0x5 ;  /* 0x0000001403147211 */ /* 0x000fca00078028ff */
[----:B------:R-:W-:Y:S01]  /*3610*/  IMAD.X R3, RZ, RZ, RZ, P0 ;  /* 0x000000ffff037224 */ /* 0x000fe200000e06ff */
[----:B-1----:R-:W-:-:S04]  /*3620*/  LEA R2, P0, R20, UR6, 0x1 ;  /* 0x0000000614027c11 */ /* 0x002fc8000f8008ff */
[----:B------:R-:W-:-:S05]  /*3630*/  LEA.HI.X R3, R20, UR7, R3, 0x1, P0 ;  /* 0x0000000714037c11 */ /* 0x000fca00080f0c03 */
[----:B------:R-:W-:Y:S01]  /*3640*/  STG.E.U16 desc[UR8][R2.64], R22 ;  /* 0x0000001602007986 */ /* 0x000fe2000c101508 */
[----:B------:R-:W-:Y:S05]  /*3650*/  EXIT ;  /* 0x000000000000794d */ /* 0x000fea0003800000 */
.L_x_22637:
[----:B------:R-:W-:Y:S01]  /*3660*/  BSSY B1, `(.L_x_22671) ;  /* 0x0000007000017945 */ /* 0x000fe20003800000 */
[----:B------:R-:W-:Y:S01]  /*3670*/  MOV R10, 0x2 ;  /* 0x00000002000a7802 */ /* 0x000fe20000000f00 */
[----:B------:R-:W-:Y:S01]  /*3680*/  IMAD.MOV.U32 R11, RZ, RZ, 0x1f ;  /* 0x0000001fff0b7424 */ /* 0x000fe200078e00ff */
[----:B------:R-:W-:-:S07]  /*3690*/  MOV R7, 0xffffffff ;  /* 0xffffffff00077802 */ /* 0x000fce0000000f00 */
[----:B------:R-:W-:Y:S05]  /*36a0*/  WARPSYNC.COLLECTIVE R7, `(.L_x_22672) ;  /* 0x0000000007087348 */ /* 0x000fea0003c00000 */
[----:B------:R0:W1:Y:S02]  /*36b0*/  SHFL.BFLY P1, R6, R4, R10, R11 ;  /* 0x0c00000a04067389 */ /* 0x000064000002000b */
[----:B01----:R-:W-:Y:S05]  /*36c0*/  ENDCOLLECTIVE ;  /* 0x000000000000791b */ /* 0x003fea0003800000 */
.L_x_22672:
[----:B------:R-:W-:Y:S05]  /*36d0*/  BSYNC B1 ;  /* 0x0000000000017941 */ /* 0x000fea0003800000 */
.L_x_22671:
        /* <DEDUP_REMOVED lines=9> */
.L_x_22673:
[----:B------:R-:W-:Y:S05]  /*3770*/  BRA `(.L_x_22674) ;  /* 0xffffffd000e87947 */ /* 0x000fea000383ffff */
.L_x_22639:
        /* <DEDUP_REMOVED lines=8> */
.L_x_22676:
[----:B------:R-:W-:Y:S05]  /*3800*/  BSYNC B0 ;  /* 0x0000000000007941 */ /* 0x000fea0003800000 */
.L_x_22675:
        /* <DEDUP_REMOVED lines=8> */
.L_x_22677:
[----:B------:R-:W-:Y:S01]  /*3890*/  HFMA2 R10, -RZ, RZ, 0, 2.384185791015625e-07 ;  /* 0x00000004ff0a7431 */ /* 0x000fe200000001ff */
[----:B------:R-:W-:-:S04]  /*38a0*/  MOV R5, R6 ;  /* 0x0000000600057202 */ /* 0x000fc80000000f00 */
[----:B------:R-:W-:-:S05]  /*38b0*/  FMNMX.FTZ R5, R4, R5, !PT ;  /* 0x0000000504057209 */ /* 0x000fca0007810000 */
[----:B------:R-:W-:-:S07]  /*38c0*/  IMAD.MOV.U32 R4, RZ, RZ, R5 ;  /* 0x000000ffff047224 */ /* 0x000fce00078e0005 */
[----:B------:R-:W-:Y:S05]  /*38d0*/  WARPSYNC.COLLECTIVE R7, `(.L_x_22678) ;  /* 0x0000000007087348 */ /* 0x000fea0003c00000 */
[----:B------:R0:W1:Y:S02]  /*38e0*/  SHFL.BFLY P1, R6, R4, R10, R11 ;  /* 0x0c00000a04067389 */ /* 0x000064000002000b */
[----:B01----:R-:W-:Y:S05]  /*38f0*/  ENDCOLLECTIVE ;  /* 0x000000000000791b */ /* 0x003fea0003800000 */
.L_x_22678:
[----:B------:R-:W-:Y:S05]  /*3900*/  BRA `(.L_x_22679) ;  /* 0xffffffd000f87947 */ /* 0x000fea000383ffff */
.L_x_22680:
        /* <DEDUP_REMOVED lines=15> */
.L_x_25994:


//--------------------- .text._ZN4vllm25paged_attention_v1_kernelIttLi256ELi8ELi128ELNS_18Fp8KVCacheDataTypeE0ELb1EEEvPT_PKS2_PKT0_S8_ifPKiSA_iPKfiiiSC_SC_iiiii --------------------------
	.section	.text._ZN4vllm25paged_attention_v1_kernelIttLi256ELi8ELi128ELNS_18Fp8KVCacheDataTypeE0ELb1EEEvPT_PKS2_PKT0_S8_ifPKiSA_iPKfiiiSC_SC_iiiii,"ax",@progbits
	.align	128
        .global         _ZN4vllm25paged_attention_v1_kernelIttLi256ELi8ELi128ELNS_18Fp8KVCacheDataTypeE0ELb1EEEvPT_PKS2_PKT0_S8_ifPKiSA_iPKfiiiSC_SC_iiiii
        .type           _ZN4vllm25paged_attention_v1_kernelIttLi256ELi8ELi128ELNS_18Fp8KVCacheDataTypeE0ELb1EEEvPT_PKS2_PKT0_S8_ifPKiSA_iPKfiiiSC_SC_iiiii,@function
        .size           _ZN4vllm25paged_attention_v1_kernelIttLi256ELi8ELi128ELNS_18Fp8KVCacheDataTypeE0ELb1EEEvPT_PKS2_PKT0_S8_ifPKiSA_iPKfiiiSC_SC_iiiii,(.L_x_25995 - _ZN4vllm25paged_attention_v1_kernelIttLi256ELi8ELi128ELNS_18Fp8KVCacheDataTypeE0ELb1EEEvPT_PKS2_PKT0_S8_ifPKiSA_iPKfiiiSC_SC_iiiii)
        .other          _ZN4vllm25paged_attention_v1_kernelIttLi256ELi8ELi128ELNS_18Fp8KVCacheDataTypeE0ELb1EEEvPT_PKS2_PKT0_S8_ifPKiSA_iPKfiiiSC_SC_iiiii,@"STO_CUDA_ENTRY STV_DEFAULT"
_ZN4vllm25paged_attention_v1_kernelIttLi256ELi8ELi128ELNS_18Fp8KVCacheDataTypeE0ELb1EEEvPT_PKS2_PKT0_S8_ifPKiSA_iPKfiiiSC_SC_iiiii:
.text._ZN4vllm25paged_attention_v1_kernelIttLi256ELi8ELi128ELNS_18Fp8KVCacheDataTypeE0ELb1EEEvPT_PKS2_PKT0_S8_ifPKiSA_iPKfiiiSC_SC_iiiii:
        /* <DEDUP_REMOVED lines=12> */
[----:B------:R-:W4:Y:S01]  /*00c0*/  LDCU UR5, c[0x0][0x3b8] ;  /* 0x00007700ff0577ac */ /* 0x000f220008000800 */
        /* <DEDUP_REMOVED lines=19> */
[----:B------:R-:W-:Y:S02]  /*0200*/  @!P1 LEA.HI.X R7, R2, R11, R0, 0x1, P2 ;  /* 0x0000000b02079211 */ /* 0x000fe400010f0c00 */
[----:B------:R-:W4:Y:S03]  /*0210*/  LDC R0, c[0x0][0x3a0] ;  /* 0x0000e800ff007b82 */ /* 0x000f260000000800 */
[----:B------:R0:W2:Y:S01]  /*0220*/  @!P1 LDG.E.CONSTANT R2, desc[UR6][R6.64] ;  /* 0x0000000606029981 */ /* 0x0000a2000c1e9900 */
[----:B-1----:R-:W-:-:S04]  /*0230*/  @P0 IMAD.WIDE.U32 R4, R20, 0x4, R4 ;  /* 0x0000000414040825 */ /* 0x002fc800078e0004 */
[----:B------:R-:W1:Y:S01]  /*0240*/  LDC R11, c[0x0][0x370] ;  /* 0x0000dc00ff0b7b82 */ /* 0x000e620000000800 */
[----:B------:R1:W5:Y:S01]  /*0250*/  @P0 LDG.E.CONSTANT R24, desc[UR6][R4.64] ;  /* 0x0000000604180981 */ /* 0x000362000c1e9900 */
[----:B----4-:R-:W-:-:S04]  /*0260*/  IABS R15, R0 ;  /* 0x00000000000f7213 */ /* 0x010fc80000000000 */
[----:B------:R-:W4:Y:S08]  /*0270*/  I2F.RP R8, R15 ;  /* 0x0000000f00087306 */ /* 0x000f300000209400 */
[----:B----4-:R-:W4:Y:S02]  /*0280*/  MUFU.RCP R8, R8 ;  /* 0x0000000800087308 */ /* 0x010f240000001000 */
[----:B----4-:R-:W-:-:S06]  /*0290*/  VIADD R9, R8, 0xffffffe ;  /* 0x0ffffffe08097836 */ /* 0x010fcc0000000000 */
[----:B0-----:R-:W0:Y:S01]  /*02a0*/  F2I.FTZ.U32.TRUNC.NTZ R7, R9 ;  /* 0x0000000900077305 */ /* 0x001e22000021f000 */
[----:B-1----:R-:W-:Y:S02]  /*02b0*/  IABS R4, R11 ;  /* 0x0000000b00047213 */ /* 0x002fe40000000000 */
[----:B0-----:R-:W-:-:S05]  /*02c0*/  IADD3 R6, PT, PT, RZ, -R7, RZ ;  /* 0x80000007ff067210 */ /* 0x001fca0007ffe0ff */
[----:B------:R-:W-:Y:S02]  /*02d0*/  IMAD R13, R6, R15, RZ ;  /* 0x0000000f060d7224 */ /* 0x000fe400078e02ff */
[----:B------:R-:W-:-:S04]  /*02e0*/  IMAD.MOV.U32 R6, RZ, RZ, RZ ;  /* 0x000000ffff067224 */ /* 0x000fc800078e00ff */
        /* <DEDUP_REMOVED lines=10> */
[----:B------:R-:W-:Y:S01]  /*0390*/  ISETP.NE.AND P2, PT, R0, RZ, PT ;  /* 0x000000ff0000720c */ /* 0x000fe20003f45270 */
[----:B------:R-:W0:Y:S04]  /*03a0*/  LDC R4, c[0x0][0x3f4] ;  /* 0x0000fd00ff047b82 */ /* 0x000e280000000800 */
        /* <DEDUP_REMOVED lines=10> */
[----:B------:R1:W4:Y:S01]  /*0450*/  F2I.FTZ.U32.TRUNC.NTZ R15, R14 ;  /* 0x0000000e000f7305 */ /* 0x000322000021f000 */
[----:B0-----:R-:W-:-:S07]  /*0460*/  IADD3 R6, PT, PT, R8, 0xffffffe, RZ ;  /* 0x0ffffffe08067810 */ /* 0x001fce0007ffe0ff */
[----:B------:R0:W3:Y:S01]  /*0470*/  F2I.FTZ.U32.TRUNC.NTZ R7, R6 ;  /* 0x0000000600077305 */ /* 0x0000e2000021f000 */
[----:B-1----:R-:W-:Y:S01]  /*0480*/  MOV R14, RZ ;  /* 0x000000ff000e7202 */ /* 0x002fe20000000f00 */
[----:B----4-:R-:W-:-:S04]  /*0490*/  IMAD.MOV R17, RZ, RZ, -R15 ;  /* 0x000000ffff117224 */ /* 0x010fc800078e0a0f */
[----:B------:R-:W-:Y:S01]  /*04a0*/  IMAD R17, R17, R12, RZ ;  /* 0x0000000c11117224 */ /* 0x000fe200078e02ff */
[----:B------:R-:W-:Y:S02]  /*04b0*/  IABS R5, R20 ;  /* 0x0000001400057213 */ /* 0x000fe40000000000 */
[----:B------:R-:W-:Y:S01]  /*04c0*/  IABS R10, R13 ;  /* 0x0000000d000a7213 */ /* 0x000fe20000000000 */
[----:B------:R-:W-:-:S04]  /*04d0*/  IMAD.HI.U32 R15, R15, R17, R14 ;  /* 0x000000110f0f7227 */ /* 0x000fc800078e000e */
[----:B------:R-:W-:Y:S02]  /*04e0*/  IMAD.MOV R10, RZ, RZ, -R10 ;  /* 0x000000ffff0a7224 */ /* 0x000fe400078e0a0a */
[----:B------:R-:W-:-:S04]  /*04f0*/  IMAD.HI.U32 R42, R15, R5, RZ ;  /* 0x000000050f2a7227 */ /* 0x000fc800078e00ff */
[----:B0-----:R-:W-:Y:S02]  /*0500*/  HFMA2 R6, -RZ, RZ, 0, 0 ;  /* 0x00000000ff067431 */ /* 0x001fe400000001ff */
[----:B---3--:R-:W-:Y:S02]  /*0510*/  IMAD R8, R7, R9, RZ ;  /* 0x0000000907087224 */ /* 0x008fe400078e02ff */
[----:B------:R-:W-:Y:S02]  /*0520*/  IMAD R5, R42, R10, R5 ;  /* 0x0000000a2a057224 */ /* 0x000fe400078e0205 */
[----:B------:R-:W-:-:S03]  /*0530*/  IMAD.MOV R17, RZ, RZ, -R8 ;  /* 0x000000ffff117224 */ /* 0x000fc600078e0a08 */
[----:B------:R-:W-:Y:S01]  /*0540*/  ISETP.GT.U32.AND P2, PT, R12, R5, PT ;  /* 0x000000050c00720c */ /* 0x000fe20003f44070 */
[----:B------:R-:W-:Y:S02]  /*0550*/  IMAD.HI.U32 R10, R7, R17, R6 ;  /* 0x00000011070a7227 */ /* 0x000fe400078e0006 */
[----:B------:R-:W0:Y:S01]  /*0560*/  LDC R17, c[0x0][0x3f8] ;  /* 0x0000fe00ff117b82 */ /* 0x000e220000000800 */
[----:B------:R-:W-:-:S04]  /*0570*/  IADD3 R15, PT, PT, R35, -0x1, RZ ;  /* 0xffffffff230f7810 */ /* 0x000fc80007ffe0ff */
[----:B------:R-:W-:-:S05]  /*0580*/  IABS R8, R15 ;  /* 0x0000000f00087213 */ /* 0x000fca0000000000 */
[----:B------:R-:W-:-:S04]  /*0590*/  IMAD.MOV.U32 R6, RZ, RZ, R8 ;  /* 0x000000ffff067224 */ /* 0x000fc800078e0008 */
[----:B------:R-:W-:-:S04]  /*05a0*/  IMAD.HI.U32 R8, R10, R6, RZ ;  /* 0x000000060a087227 */ /* 0x000fc800078e00ff */
[----:B------:R-:W-:Y:S01]  /*05b0*/  @!P2 IMAD.IADD R5, R5, 0x1, -R12 ;  /* 0x000000010505a824 */ /* 0x000fe200078e0a0c */
[----:B------:R-:W-:-:S04]  /*05c0*/  IADD3 R7, PT, PT, RZ, -R8, RZ ;  /* 0x80000008ff077210 */ /* 0x000fc80007ffe0ff */
[----:B------:R-:W-:Y:S01]  /*05d0*/  ISETP.GE.U32.AND P3, PT, R5, R12, PT ;  /* 0x0000000c0500720c */ /* 0x000fe20003f66070 */
[----:B------:R-:W-:Y:S01]  /*05e0*/  IMAD R12, R9, R7, R6 ;  /* 0x00000007090c7224 */ /* 0x000fe200078e0206 */
[----:B------:R-:W-:-:S04]  /*05f0*/  LOP3.LUT R5, R20, R13, RZ, 0x3c, !PT ;  /* 0x0000000d14057212 */ /* 0x000fc800078e3cff */
[----:B------:R-:W-:Y:S02]  /*0600*/  ISETP.GT.U32.AND P0, PT, R9, R12, PT ;  /* 0x0000000c0900720c */ /* 0x000fe40003f04070 */
[----:B------:R-:W-:Y:S01]  /*0610*/  ISETP.GE.AND P4, PT, R5, RZ, PT ;  /* 0x000000ff0500720c */ /* 0x000fe20003f86270 */
[----:B------:R-:W-:Y:S01]  /*0620*/  IMAD.SHL.U32 R5, R3, 0x80, RZ ;  /* 0x0000008003057824 */ /* 0x000fe200078e00ff */
[----:B------:R-:W-:Y:S01]  /*0630*/  @!P2 IADD3 R42, PT, PT, R42, 0x1, RZ ;  /* 0x000000012a2aa810 */ /* 0x000fe20007ffe0ff */
[----:B------:R-:W-:Y:S01]  /*0640*/  ULEA UR4, UR9, UR8, 0x18 ;  /* 0x0000000809047291 */ /* 0x000fe2000f8ec0ff */
[----:B------:R-:W-:Y:S02]  /*0650*/  ISETP.NE.AND P2, PT, R13, RZ, PT ;  /* 0x000000ff0d00720c */ /* 0x000fe40003f45270 */
[----:B------:R-:W-:Y:S02]  /*0660*/  LOP3.LUT R6, R5, 0x180, RZ, 0xc0, !PT ;  /* 0x0000018005067812 */ /* 0x000fe400078ec0ff */
[----:B------:R-:W-:-:S03]  /*0670*/  @P3 IADD3 R42, PT, PT, R42, 0x1, RZ ;  /* 0x000000012a2a3810 */ /* 0x000fc60007ffe0ff */
[-C--:B------:R-:W-:Y:S01]  /*0680*/  @!P0 IADD3 R12, PT, PT, R12, -R9.reuse, RZ ;  /* 0x800000090c0c8210 */ /* 0x080fe20007ffe0ff */
[----:B------:R-:W-:Y:S01]  /*0690*/  VIADD R6, R6, UR4 ;  /* 0x0000000406067c36 */ /* 0x000fe20008000000 */
[----:B------:R-:W-:Y:S02]  /*06a0*/  SHF.R.U32.HI R5, RZ, 0x2, R3 ;  /* 0x00000002ff057819 */ /* 0x000fe40000011603 */
[----:B------:R-:W-:Y:S02]  /*06b0*/  ISETP.GE.U32.AND P3, PT, R12, R9, PT ;  /* 0x000000090c00720c */ /* 0x000fe40003f66070 */
[----:B------:R-:W-:Y:S01]  /*06c0*/  @!P1 LEA R7, R5, R6, 0x2 ;  /* 0x0000000605079211 */ /* 0x000fe200078e10ff */
[----:B------:R-:W-:Y:S01]  /*06d0*/  VIADD R6, R35, 0x7 ;  /* 0x0000000723067836 */ /* 0x000fe20000000000 */
[----:B------:R-:W-:Y:S01]  /*06e0*/  LOP3.LUT R15, R15, R4, RZ, 0x3c, !PT ;  /* 0x000000040f0f7212 */ /* 0x000fe200078e3cff */
[----:B------:R-:W-:Y:S01]  /*06f0*/  @!P4 IMAD.MOV R42, RZ, RZ, -R42 ;  /* 0x000000ffff2ac224 */ /* 0x000fe200078e0a2a */
[----:B------:R-:W-:-:S02]  /*0700*/  @!P0 IADD3 R8, PT, PT, R8, 0x1, RZ ;  /* 0x0000000108088810 */ /* 0x000fc40007ffe0ff */
[----:B------:R-:W-:Y:S02]  /*0710*/  @!P2 LOP3.LUT R42, RZ, R13, RZ, 0x33, !PT ;  /* 0x0000000dff2aa212 */ /* 0x000fe400078e33ff */
[----:B------:R-:W-:Y:S02]  /*0720*/  ISETP.GE.AND P2, PT, R15, RZ, PT ;  /* 0x000000ff0f00720c */ /* 0x000fe40003f46270 */
[----:B------:R-:W-:Y:S01]  /*0730*/  SHF.R.S32.HI R13, RZ, 0x1f, R6 ;  /* 0x0000001fff0d7819 */ /* 0x000fe20000011406 */
[----:B------:R-:W-:Y:S01]  /*0740*/  @P3 VIADD R8, R8, 0x1 ;  /* 0x0000000108083836 */ /* 0x000fe20000000000 */
[----:B--2---:R1:W-:Y:S01]  /*0750*/  @!P1 STS [R7], R2 ;  /* 0x0000000207009388 */ /* 0x0043e20000000800 */
[----:B------:R-:W-:Y:S01]  /*0760*/  BAR.SYNC.DEFER_BLOCKING 0x0 ;  /* 0x0000000000007b1d */ /* 0x000fe20000010000 */
[----:B0-----:R-:W-:Y:S02]  /*0770*/  ISETP.GE.AND P1, PT, R17, RZ, PT ;  /* 0x000000ff1100720c */ /* 0x001fe40003f26270 */
[----:B------:R-:W-:-:S02]  /*0780*/  LEA.HI R13, R13, R6, RZ, 0x3 ;  /* 0x000000060d0d7211 */ /* 0x000fc400078f18ff */
[----:B-1----:R-:W-:Y:S02]  /*0790*/  MOV R2, R8 ;  /* 0x0000000800027202 */ /* 0x002fe40000000f00 */
[----:B------:R-:W-:Y:S02]  /*07a0*/  SHF.R.U32.HI R25, RZ, 0x5, R3 ;  /* 0x00000005ff197819 */ /* 0x000fe40000011603 */
[----:B------:R-:W-:Y:S01]  /*07b0*/  SHF.R.S32.HI R6, RZ, 0x3, R13 ;  /* 0x00000003ff067819 */ /* 0x000fe2000001140d */
[----:B------:R-:W-:Y:S01]  /*07c0*/  @!P2 IMAD.MOV R2, RZ, RZ, -R2 ;  /* 0x000000ffff02a224 */ /* 0x000fe200078e0a02 */
[----:B------:R-:W-:Y:S02]  /*07d0*/  ISETP.NE.AND P0, PT, R4, RZ, PT ;  /* 0x000000ff0400720c */ /* 0x000fe40003f05270 */
[----:B------:R-:W-:Y:S01]  /*07e0*/  ISETP.GE.AND P2, PT, R25, R6, PT ;  /* 0x000000061900720c */ /* 0x000fe20003f46270 */
[----:B------:R-:W-:Y:S02]  /*07f0*/  @!P1 IMAD R0, R0, UR10, R42 ;  /* 0x0000000a00009c24 */ /* 0x000fe4000f8e022a */
[----:B------:R-:W-:-:S03]  /*0800*/  @P1 IMAD R34, R11, UR10, R20 ;  /* 0x0000000a0b221c24 */ /* 0x000fc6000f8e0214 */
[----:B------:R-:W-:Y:S01]  /*0810*/  @!P1 IADD3 R0, PT, PT, RZ, -R0, RZ ;  /* 0x80000000ff009210 */ /* 0x000fe20007ffe0ff */
[----:B------:R-:W-:Y:S01]  /*0820*/  IMAD R13, R21, UR5, RZ ;  /* 0x00000005150d7c24 */ /* 0x000fe2000f8e02ff */
[----:B------:R-:W-:Y:S01]  /*0830*/  BSSY B0, `(.L_x_22681) ;  /* 0x000016b000007945 */ /* 0x000fe20003800000 */
[----:B------:R-:W-:Y:S01]  /*0840*/  @P1 IMAD R34, R34, R17, 0x1 ;  /* 0x0000000122221424 */ /* 0x000fe200078e0211 */
[----:B------:R-:W-:Y:S01]  /*0850*/  MOV R23, R9 ;  /* 0x0000000900177202 */ /* 0x000fe20000000f00 */
[----:B------:R-:W-:Y:S01]  /*0860*/  @!P1 IMAD R34, R17, R0, 0x1 ;  /* 0x0000000111229424 */ /* 0x000fe200078e0200 */
[----:B------:R-:W-:Y:S01]  /*0870*/  @!P0 LOP3.LUT R2, RZ, R4, RZ, 0x33, !PT ;  /* 0x00000004ff028212 */ /* 0x000fe200078e33ff */
[----:B------:R-:W-:Y:S01]  /*0880*/  IMAD.MOV.U32 R0, RZ, RZ, -0x800001 ;  /* 0xff7fffffff007424 */ /* 0x000fe200078e00ff */
[----:B------:R-:W-:Y:S06]  /*0890*/  @P2 BRA `(.L_x_22682) ;  /* 0x0000001400902947 */ /* 0x000fec0003800000 */
[----:B------:R-:W0:Y:S01]  /*08a0*/  LDCU.64 UR4, c[0x0][0x3a8] ;  /* 0x00007500ff0477ac */ /* 0x000e220008000a00 */
[----:B------:R-:W-:Y:S01]  /*08b0*/  SHF.R.U32.HI R3, RZ, 0x3, R3 ;  /* 0x00000003ff037819 */ /* 0x000fe20000011603 */
[----:B------:R-:W-:Y:S01]  /*08c0*/  IMAD.MOV.U32 R7, RZ, RZ, RZ ;  /* 0x000000ffff077224 */ /* 0x000fe200078e00ff */
[----:B------:R-:W-:Y:S02]  /*08d0*/  SHF.L.U32 R0, R5, 0x2, RZ ;  /* 0x0000000205007819 */ /* 0x000fe400000006ff */
[----:B------:R-:W-:Y:S02]  /*08e0*/  LOP3.LUT R6, R3, 0x7c, RZ, 0xc0, !PT ;  /* 0x0000007c03067812 */ /* 0x000fe400078ec0ff */
[----:B------:R-:W-:Y:S02]  /*08f0*/  LOP3.LUT R4, R0, 0x1c, RZ, 0xc0, !PT ;  /* 0x0000001c00047812 */ /* 0x000fe400078ec0ff */
[----:B------:R-:W-:Y:S01]  /*0900*/  MOV R0, 0xff7fffff ;  /* 0xff7fffff00007802 */ /* 0x000fe20000000f00 */
[----:B------:R-:W-:-:S04]  /*0910*/  IMAD.WIDE R6, R13, 0x4, R6 ;  /* 0x000000040d067825 */ /* 0x000fc800078e0206 */
[C---:B------:R-:W-:Y:S01]  /*0920*/  IMAD R4, R25.reuse, 0x20, R4 ;  /* 0x0000002019047824 */ /* 0x040fe200078e0204 */
[----:B0-----:R-:W-:Y:S01]  /*0930*/  IADD3 R8, P0, PT, R6, UR4, RZ ;  /* 0x0000000406087c10 */ /* 0x001fe2000ff1e0ff */
[----:B------:R-:W-:Y:S01]  /*0940*/  IMAD.SHL.U32 R6, R25, 0x8, RZ ;  /* 0x0000000819067824 */ /* 0x000fe200078e00ff */
[----:B------:R-:W-:Y:S02]  /*0950*/  UIADD3 UR4, UPT, UPT, UR8, 0x220, URZ ;  /* 0x0000022008047890 */ /* 0x000fe4000fffe0ff */
[----:B------:R-:W-:Y:S02]  /*0960*/  IADD3.X R3, PT, PT, R7, UR5, RZ, P0, !PT ;  /* 0x0000000507037c10 */ /* 0x000fe400087fe4ff */
[----:B------:R-:W-:Y:S01]  /*0970*/  ULEA UR4, UR9, UR4, 0x18 ;  /* 0x0000000409047291 */ /* 0x000fe2000f8ec0ff */
[C---:B------:R-:W-:Y:S02]  /*0980*/  LOP3.LUT R18, R6.reuse, 0x7, R5, 0xf8, !PT ;  /* 0x0000000706127812 */ /* 0x040fe400078ef805 */
[----:B------:R-:W-:-:S03]  /*0990*/  IADD3 R17, PT, PT, R6, 0x1, RZ ;  /* 0x0000000106117810 */ /* 0x000fc60007ffe0ff */
[C---:B------:R-:W-:Y:S01]  /*09a0*/  IMAD.IADD R19, R18.reuse, 0x1, -R35 ;  /* 0x0000000112137824 */ /* 0x040fe200078e0a23 */
[----:B------:R-:W-:Y:S01]  /*09b0*/  IADD3 R18, PT, PT, R18, 0x1, RZ ;  /* 0x0000000112127810 */ /* 0x000fe20007ffe0ff */
[----:B------:R-:W-:-:S07]  /*09c0*/  VIADD R22, R4, UR4 ;  /* 0x0000000404167c36 */ /* 0x000fce0008000000 */
.L_x_22687:
        /* <DEDUP_REMOVED lines=35> */
[----:B------:R-:W-:-:S05]  /*0c00*/  IMAD.HI.U32 R4, R4, R5, RZ ;  /* 0x0000000504047227 */ /* 0x000fca00078e00ff */
[----:B------:R-:W-:-:S05]  /*0c10*/  IADD3 R4, PT, PT, RZ, -R4, RZ ;  /* 0x80000004ff047210 */ /* 0x000fca0007ffe0ff */
[----:B------:R-:W-:Y:S02]  /*0c20*/  IMAD R5, R6, R4, R5 ;  /* 0x0000000406057224 */ /* 0x000fe400078e0205 */
[----:B------:R-:W-:-:S03]  /*0c30*/  VIADD R4, R2, -UR11 ;  /* 0x8000000b02047c36 */ /* 0x000fc60008000000 */
[----:B------:R-:W-:-:S13]  /*0c40*/  ISETP.GT.U32.AND P0, PT, R6, R5, PT ;  /* 0x000000050600720c */ /* 0x000fda0003f04070 */
[----:B------:R-:W-:Y:S01]  /*0c50*/  @!P0 IMAD.IADD R5, R5, 0x1, -R6 ;  /* 0x0000000105058824 */ /* 0x000fe200078e0a06 */
[----:B0-----:R-:W-:-:S04]  /*0c60*/  LOP3.LUT R16, R12, 0x3, RZ, 0xc0, !PT ;  /* 0x000000030c107812 */ /* 0x001fc800078ec0ff */
        /* <DEDUP_REMOVED lines=12> */
.L_x_22684:
        /* <DEDUP_REMOVED lines=8> */
[----:B------:R-:W0:Y:S01]  /*0db0*/  S2UR UR5, SR_CgaCtaId ;  /* 0x00000000000579c3 */ /* 0x000e220000008800 */
[----:B------:R-:W-:Y:S01]  /*0dc0*/  UMOV UR4, 0x400 ;  /* 0x0000040000047882 */ /* 0x000fe20000000000 */
        /* <DEDUP_REMOVED lines=13> */
[----:B0-----:R-:W-:-:S03]  /*0ea0*/  ULEA UR4, UR5, UR4, 0x18 ;  /* 0x0000000405047291 */ /* 0x001fc6000f8ec0ff */
[----:B------:R-:W4:Y:S03]  /*0eb0*/  LDG.E.CONSTANT R37, desc[UR6][R46.64+0x400] ;  /* 0x000400062e257981 */ /* 0x000f26000c1e9900 */
[----:B------:R-:W-:Y:S01]  /*0ec0*/  LEA R26, R16, UR4, 0x7 ;  /* 0x00000004101a7c11 */ /* 0x000fe2000f8e38ff */
[----:B------:R-:W4:Y:S04]  /*0ed0*/  LDG.E.CONSTANT R36, desc[UR6][R46.64+0x480] ;  /* 0x000480062e247981 */ /* 0x000f28000c1e9900 */
[----:B------:R-:W0:Y:S04]  /*0ee0*/  LDS.128 R12, [R26] ;  /* 0x000000001a0c7984 */ /* 0x000e280000000c00 */
[----:B------:R-:W4:Y:S04]  /*0ef0*/  LDG.E.CONSTANT R28, desc[UR6][R46.64+0x500] ;  /* 0x000500062e1c7981 */ /* 0x000f28000c1e9900 */
[----:B------:R-:W4:Y:S04]  /*0f00*/  LDG.E.CONSTANT R31, desc[UR6][R46.64+0x580] ;  /* 0x000580062e1f7981 */ /* 0x000f28000c1e9900 */
[----:B------:R-:W4:Y:S04]  /*0f10*/  LDG.E.CONSTANT R44, desc[UR6][R46.64+0x900] ;  /* 0x000900062e2c7981 */ /* 0x000f28000c1e9900 */
[----:B------:R-:W4:Y:S01]  /*0f20*/  LDG.E.CONSTANT R43, desc[UR6][R46.64+0xa00] ;  /* 0x000a00062e2b7981 */ /* 0x000f22000c1e9900 */
[----:B0-----:R-:W-:-:S02]  /*0f30*/  HADD2.F32 R6, -RZ, R13.H0_H0 ;  /* 0x2000000dff067230 */ /* 0x001fc40000004100 */
[----:B------:R-:W-:Y:S02]  /*0f40*/  HADD2.F32 R13, -RZ, R13.H1_H1 ;  /* 0x3000000dff0d7230 */ /* 0x000fe40000004100 */
[----:B------:R-:W-:Y:S02]  /*0f50*/  HADD2.F32 R33, -RZ, R14.H1_H1 ;  /* 0x3000000eff217230 */ /* 0x000fe40000004100 */
[--C-:B--2---:R-:W-:Y:S02]  /*0f60*/  HADD2.F32 R7, -RZ, R5.reuse.H0_H0 ;  /* 0x20000005ff077230 */ /* 0x104fe40000004100 */
[----:B------:R-:W-:Y:S02]  /*0f70*/  HADD2.F32 R30, -RZ, R5.H1_H1 ;  /* 0x30000005ff1e7230 */ /* 0x000fe40000004100 */
[----:B------:R-:W-:Y:S02]  /*0f80*/  HADD2.F32 R5, -RZ, R12.H0_H0 ;  /* 0x2000000cff057230 */ /* 0x000fe40000004100 */
[----:B------:R-:W-:Y:S01]  /*0f90*/  FMUL.FTZ R32, R6, R7 ;  /* 0x0000000706207220 */ /* 0x000fe20000410000 */
[----:B---3--:R-:W-:-:S02]  /*0fa0*/  HADD2.F32 R6, -RZ, R4.H0_H0 ;  /* 0x20000004ff067230 */ /* 0x008fc40000004100 */
[----:B------:R-:W-:Y:S01]  /*0fb0*/  FMUL.FTZ R13, R13, R30 ;  /* 0x0000001e0d0d7220 */ /* 0x000fe20000410000 */
[----:B------:R-:W-:Y:S01]  /*0fc0*/  HADD2.F32 R12, -RZ, R12.H1_H1 ;  /* 0x3000000cff0c7230 */ /* 0x000fe20000004100 */
[----:B------:R-:W2:Y:S01]  /*0fd0*/  LDG.E.CONSTANT R30, desc[UR6][R46.64+0x680] ;  /* 0x000680062e1e7981 */ /* 0x000ea2000c1e9900 */
[----:B------:R-:W-:Y:S02]  /*0fe0*/  HADD2.F32 R7, -RZ, R4.H1_H1 ;  /* 0x30000004ff077230 */ /* 0x000fe40000004100 */
[----:B------:R-:W-:Y:S01]  /*0ff0*/  FFMA.FTZ R5, R5, R6, R32 ;  /* 0x0000000605057223 */ /* 0x000fe20000010020 */
[--C-:B----4-:R-:W-:Y:S01]  /*1000*/  HADD2.F32 R6, -RZ, R27.reuse.H0_H0 ;  /* 0x2000001bff067230 */ /* 0x110fe20000004100 */
[----:B------:R-:W3:Y:S01]  /*1010*/  LDG.E.CONSTANT R32, desc[UR6][R46.64+0x800] ;  /* 0x000800062e207981 */ /* 0x000ee2000c1e9900 */
[----:B------:R-:W-:Y:S02]  /*1020*/  HADD2.F32 R27, -RZ, R27.H1_H1 ;  /* 0x3000001bff1b7230 */ /* 0x000fe40000004100 */
[----:B------:R-:W-:-:S04]  /*1030*/  FFMA.FTZ R12, R12, R7, R13 ;  /* 0x000000070c0c7223 */ /* 0x000fc8000001000d */
[----:B------:R-:W-:Y:S02]  /*1040*/  FFMA.FTZ R12, R33, R27, R12 ;  /* 0x0000001b210c7223 */ /* 0x000fe4000001000c */
[----:B------:R-:W4:Y:S01]  /*1050*/  LDG.E.CONSTANT R33, desc[UR6][R46.64+0x600] ;  /* 0x000600062e217981 */ /* 0x000f22000c1e9900 */
[----:B------:R-:W-:Y:S02]  /*1060*/  HADD2.F32 R4, -RZ, R14.H0_H0 ;  /* 0x2000000eff047230 */ /* 0x000fe40000004100 */
[----:B------:R-:W-:Y:S02]  /*1070*/  HADD2.F32 R14, -RZ, R15.H0_H0 ;  /* 0x2000000fff0e7230 */ /* 0x000fe40000004100 */
[----:B------:R-:W-:Y:S02]  /*1080*/  HADD2.F32 R27, -RZ, R29.H0_H0 ;  /* 0x2000001dff1b7230 */ /* 0x000fe40000004100 */
[----:B------:R-:W-:Y:S01]  /*1090*/  FFMA.FTZ R13, R4, R6, R5 ;  /* 0x00000006040d7223 */ /* 0x000fe20000010005 */
[----:B------:R-:W-:Y:S01]  /*10a0*/  HADD2.F32 R15, -RZ, R15.H1_H1 ;  /* 0x3000000fff0f7230 */ /* 0x000fe20000004100 */
[----:B------:R-:W0:Y:S02]  /*10b0*/  LDS.128 R4, [R26+0x10] ;  /* 0x000010001a047984 */ /* 0x000e240000000c00 */
[----:B------:R-:W-:-:S02]  /*10c0*/  FFMA.FTZ R13, R14, R27, R13 ;  /* 0x0000001b0e0d7223 */ /* 0x000fc4000001000d */
[----:B------:R-:W3:Y:S01]  /*10d0*/  LDG.E.CONSTANT R27, desc[UR6][R46.64+0x700] ;  /* 0x000700062e1b7981 */ /* 0x000ee2000c1e9900 */
[----:B------:R-:W-:-:S05]  /*10e0*/  HADD2.F32 R29, -RZ, R29.H1_H1 ;  /* 0x3000001dff1d7230 */ /* 0x000fca0000004100 */
[----:B------:R-:W-:Y:S02]  /*10f0*/  FFMA.FTZ R12, R15, R29, R12 ;  /* 0x0000001d0f0c7223 */ /* 0x000fe4000001000c */
[----:B------:R-:W3:Y:S01]  /*1100*/  LDG.E.CONSTANT R29, desc[UR6][R46.64+0x780] ;  /* 0x000780062e1d7981 */ /* 0x000ee2000c1e9900 */
[--C-:B------:R-:W-:Y:S02]  /*1110*/  HADD2.F32 R15, -RZ, R40.reuse.H0_H0 ;  /* 0x20000028ff0f7230 */ /* 0x100fe40000004100 */
[----:B------:R-:W-:Y:S02]  /*1120*/  HADD2.F32 R40, -RZ, R40.H1_H1 ;  /* 0x30000028ff287230 */ /* 0x000fe40000004100 */
[----:B0-----:R-:W-:-:S05]  /*1130*/  HADD2.F32 R14, -RZ, R4.H0_H0 ;  /* 0x20000004ff0e7230 */ /* 0x001fca0000004100 */
[----:B------:R-:W-:Y:S01]  /*1140*/  FFMA.FTZ R13, R14, R15, R13 ;  /* 0x0000000f0e0d7223 */ /* 0x000fe2000001000d */
[----:B------:R-:W-:Y:S02]  /*1150*/  HADD2.F32 R15, -RZ, R4.H1_H1 ;  /* 0x30000004ff0f7230 */ /* 0x000fe40000004100 */
[----:B------:R-:W-:Y:S02]  /*1160*/  HADD2.F32 R4, -RZ, R5.H0_H0 ;  /* 0x20000005ff047230 */ /* 0x000fe40000004100 */
[----:B------:R-:W-:Y:S02]  /*1170*/  HADD2.F32 R14, -RZ, R39.H0_H0 ;  /* 0x20000027ff0e7230 */ /* 0x000fe40000004100 */
[----:B------:R-:W-:Y:S01]  /*1180*/  FFMA.FTZ R12, R15, R40, R12 ;  /* 0x000000280f0c7223 */ /* 0x000fe2000001000c */
[----:B------:R-:W-:Y:S01]  /*1190*/  HADD2.F32 R5, -RZ, R5.H1_H1 ;  /* 0x30000005ff057230 */ /* 0x000fe20000004100 */
[----:B------:R-:W3:Y:S01]  /*11a0*/  LDG.E.CONSTANT R40, desc[UR6][R46.64+0x880] ;  /* 0x000880062e287981 */ /* 0x000ee2000c1e9900 */
[----:B------:R-:W-:-:S02]  /*11b0*/  HADD2.F32 R39, -RZ, R39.H1_H1 ;  /* 0x30000027ff277230 */ /* 0x000fc40000004100 */
[----:B------:R-:W-:Y:S01]  /*11c0*/  FFMA.FTZ R13, R4, R14, R13 ;  /* 0x0000000e040d7223 */ /* 0x000fe2000001000d */
[----:B------:R-:W-:Y:S02]  /*11d0*/  HADD2.F32 R4, -RZ, R6.H0_H0 ;  /* 0x20000006ff047230 */ /* 0x000fe40000004100 */
[----:B------:R-:W-:Y:S01]  /*11e0*/  FFMA.FTZ R12, R5, R39, R12 ;  /* 0x00000027050c7223 */ /* 0x000fe2000001000c */
[----:B------:R-:W-:Y:S01]  /*11f0*/  HADD2.F32 R5, -RZ, R41.H0_H0 ;  /* 0x20000029ff057230 */ /* 0x000fe20000004100 */
[----:B------:R-:W3:Y:S01]  /*1200*/  LDG.E.CONSTANT R39, desc[UR6][R46.64+0x980] ;  /* 0x000980062e277981 */ /* 0x000ee2000c1e9900 */
[----:B------:R-:W-:-:S03]  /*1210*/  HADD2.F32 R14, -RZ, R38.H0_H0 ;  /* 0x20000026ff0e7230 */ /* 0x000fc60000004100 */
[----:B------:R-:W-:Y:S01]  /*1220*/  FFMA.FTZ R13, R4, R5, R13 ;  /* 0x00000005040d7223 */ /* 0x000fe2000001000d */
[----:B------:R-:W-:Y:S02]  /*1230*/  HADD2.F32 R5, -RZ, R6.H1_H1 ;  /* 0x30000006ff057230 */ /* 0x000fe40000004100 */
[----:B------:R-:W-:Y:S02]  /*1240*/  HADD2.F32 R4, -RZ, R41.H1_H1 ;  /* 0x30000029ff047230 */ /* 0x000fe40000004100 */
[----:B------:R-:W-:Y:S01]  /*1250*/  HADD2.F32 R6, -RZ, R7.H0_H0 ;  /* 0x20000007ff067230 */ /* 0x000fe20000004100 */
[----:B------:R-:W3:Y:S02]  /*1260*/  LDG.E.CONSTANT R41, desc[UR6][R46.64+0xb00] ;  /* 0x000b00062e297981 */ /* 0x000ee4000c1e9900 */
[----:B------:R-:W-:Y:S02]  /*1270*/  FFMA.FTZ R4, R5, R4, R12 ;  /* 0x0000000405047223 */ /* 0x000fe4000001000c */
[----:B------:R-:W-:-:S02]  /*1280*/  FFMA.FTZ R5, R6, R14, R13 ;  /* 0x0000000e06057223 */ /* 0x000fc4000001000d */
[----:B------:R-:W0:Y:S01]  /*1290*/  LDS.128 R12, [R26+0x20] ;  /* 0x000020001a0c7984 */ /* 0x000e220000000c00 */
[----:B------:R-:W-:Y:S02]  /*12a0*/  HADD2.F32 R7, -RZ, R7.H1_H1 ;  /* 0x30000007ff077230 */ /* 0x000fe40000004100 */
[----:B------:R-:W-:-:S05]  /*12b0*/  HADD2.F32 R38, -RZ, R38.H1_H1 ;  /* 0x30000026ff267230 */ /* 0x000fca0000004100 */
[----:B------:R-:W-:Y:S01]  /*12c0*/  FFMA.FTZ R4, R7, R38, R4 ;  /* 0x0000002607047223 */ /* 0x000fe20000010004 */
[--C-:B------:R-:W-:Y:S01]  /*12d0*/  HADD2.F32 R7, -RZ, R37.reuse.H0_H0 ;  /* 0x20000025ff077230 */ /* 0x100fe20000004100 */
[----:B------:R-:W3:Y:S01]  /*12e0*/  LDG.E.CONSTANT R38, desc[UR6][R46.64+0xd80] ;  /* 0x000d80062e267981 */ /* 0x000ee2000c1e9900 */
        /* <DEDUP_REMOVED lines=10> */
[----:B------:R-:W-:Y:S01]  /*1390*/  HADD2.F32 R6, -RZ, R14.H0_H0 ;  /* 0x2000000eff067230 */ /* 0x000fe20000004100 */
[----:B------:R-:W3:Y:S01]  /*13a0*/  LDG.E.CONSTANT R36, desc[UR6][R46.64+0xf00] ;  /* 0x000f00062e247981 */ /* 0x000ee2000c1e9900 */
        /* <DEDUP_REMOVED lines=8> */
[----:B------:R-:W-:Y:S01]  /*1430*/  HADD2.F32 R28, -RZ, R31.H0_H0 ;  /* 0x2000001fff1c7230 */ /* 0x000fe20000004100 */
[----:B------:R-:W3:Y:S01]  /*1440*/  LDG.E.CONSTANT R37, desc[UR6][R46.64+0xf80] ;  /* 0x000f80062e257981 */ /* 0x000ee2000c1e9900 */
[----:B------:R-:W-:Y:S02]  /*1450*/  HADD2.F32 R15, -RZ, R15.H1_H1 ;  /* 0x3000000fff0f7230 */ /* 0x000fe40000004100 */
[----:B------:R-:W-:Y:S02]  /*1460*/  HADD2.F32 R31, -RZ, R31.H1_H1 ;  /* 0x3000001fff1f7230 */ /* 0x000fe40000004100 */
[----:B------:R-:W-:-:S03]  /*1470*/  FFMA.FTZ R13, R14, R28, R13 ;  /* 0x0000001c0e0d7223 */ /* 0x000fc6000001000d */
[----:B------:R-:W-:Y:S02]  /*1480*/  FFMA.FTZ R12, R15, R31, R12 ;  /* 0x0000001f0f0c7223 */ /* 0x000fe4000001000c */
[----:B------:R-:W3:Y:S01]  /*1490*/  LDG.E.CONSTANT R31, desc[UR6][R46.64+0xa80] ;  /* 0x000a80062e1f7981 */ /* 0x000ee2000c1e9900 */
[--C-:B0-----:R-:W-:Y:S02]  /*14a0*/  HADD2.F32 R14, -RZ, R4.reuse.H0_H0 ;  /* 0x20000004ff0e7230 */ /* 0x101fe40000004100 */
[----:B------:R-:W-:Y:S02]  /*14b0*/  HADD2.F32 R15, -RZ, R4.H1_H1 ;  /* 0x30000004ff0f7230 */ /* 0x000fe40000004100 */
[--C-:B----4-:R-:W-:Y:S02]  /*14c0*/  HADD2.F32 R4, -RZ, R33.reuse.H0_H0 ;  /* 0x20000021ff047230 */ /* 0x110fe40000004100 */
[----:B------:R-:W-:-:S03]  /*14d0*/  HADD2.F32 R33, -RZ, R33.H1_H1 ;  /* 0x30000021ff217230 */ /* 0x000fc60000004100 */
[----:B------:R-:W-:Y:S01]  /*14e0*/  FFMA.FTZ R4, R14, R4, R13 ;  /* 0x000000040e047223 */ /* 0x000fe2000001000d */
[--C-:B------:R-:W-:Y:S02]  /*14f0*/  HADD2.F32 R13, -RZ, R5.reuse.H0_H0 ;  /* 0x20000005ff0d7230 */ /* 0x100fe40000004100 */
[----:B------:R-:W-:Y:S01]  /*1500*/  FFMA.FTZ R12, R15, R33, R12 ;  /* 0x000000210f0c7223 */ /* 0x000fe2000001000c */
[--C-:B--2---:R-:W-:Y:S02]  /*1510*/  HADD2.F32 R14, -RZ, R30.reuse.H0_H0 ;  /* 0x2000001eff0e7230 */ /* 0x104fe40000004100 */
[----:B------:R-:W-:Y:S02]  /*1520*/  HADD2.F32 R5, -RZ, R5.H1_H1 ;  /* 0x30000005ff057230 */ /* 0x000fe40000004100 */
[----:B------:R-:W-:Y:S02]  /*1530*/  HADD2.F32 R30, -RZ, R30.H1_H1 ;  /* 0x3000001eff1e7230 */ /* 0x000fe40000004100 */
[----:B------:R-:W-:-:S03]  /*1540*/  FFMA.FTZ R28, R13, R14, R4 ;  /* 0x0000000e0d1c7223 */ /* 0x000fc60000010004 */
[----:B------:R-:W-:Y:S02]  /*1550*/  FFMA.FTZ R4, R5, R30, R12 ;  /* 0x0000001e05047223 */ /* 0x000fe4000001000c */
[----:B------:R-:W0:Y:S01]  /*1560*/  LDS.128 R12, [R26+0x40] ;  /* 0x000040001a0c7984 */ /* 0x000e220000000c00 */
[--C-:B------:R-:W-:Y:S02]  /*1570*/  HADD2.F32 R5, -RZ, R6.reuse.H0_H0 ;  /* 0x20000006ff057230 */ /* 0x100fe40000004100 */
[----:B------:R-:W-:Y:S02]  /*1580*/  HADD2.F32 R33, -RZ, R6.H1_H1 ;  /* 0x30000006ff217230 */ /* 0x000fe40000004100 */
[--C-:B---3--:R-:W-:Y:S02]  /*1590*/  HADD2.F32 R30, -RZ, R27.reuse.H0_H0 ;  /* 0x2000001bff1e7230 */ /* 0x108fe40000004100 */
[----:B------:R-:W-:Y:S02]  /*15a0*/  HADD2.F32 R6, -RZ, R27.H1_H1 ;  /* 0x3000001bff067230 */ /* 0x000fe40000004100 */
[----:B------:R-:W2:Y:S01]  /*15b0*/  LDG.E.CONSTANT R27, desc[UR6][R46.64+0xb80] ;  /* 0x000b80062e1b7981 */ /* 0x000ea2000c1e9900 */
[----:B------:R-:W-:Y:S01]  /*15c0*/  FFMA.FTZ R5, R5, R30, R28 ;  /* 0x0000001e05057223 */ /* 0x000fe2000001001c */
[----:B------:R-:W-:-:S02]  /*15d0*/  HADD2.F32 R28, -RZ, R29.H0_H0 ;  /* 0x2000001dff1c7230 */ /* 0x000fc40000004100 */
[----:B------:R-:W-:Y:S01]  /*15e0*/  FFMA.FTZ R4, R33, R6, R4 ;  /* 0x0000000621047223 */ /* 0x000fe20000010004 */
[--C-:B------:R-:W-:Y:S01]  /*15f0*/  HADD2.F32 R6, -RZ, R7.reuse.H0_H0 ;  /* 0x20000007ff067230 */ /* 0x100fe20000004100 */
[----:B------:R-:W3:Y:S01]  /*1600*/  LDG.E.CONSTANT R30, desc[UR6][R46.64+0xc80] ;  /* 0x000c80062e1e7981 */ /* 0x000ee2000c1e9900 */
[----:B------:R-:W-:-:S03]  /*1610*/  HADD2.F32 R7, -RZ, R7.H1_H1 ;  /* 0x30000007ff077230 */ /* 0x000fc60000004100 */
[----:B------:R-:W-:Y:S01]  /*1620*/  FFMA.FTZ R5, R6, R28, R5 ;  /* 0x0000001c06057223 */ /* 0x000fe20000010005 */
[----:B------:R-:W-:Y:S01]  /*1630*/  HADD2.F32 R29, -RZ, R29.H1_H1 ;  /* 0x3000001dff1d7230 */ /* 0x000fe20000004100 */
[----:B------:R-:W4:Y:S04]  /*1640*/  LDG.E.CONSTANT R28, desc[UR6][R46.64+0xc00] ;  /* 0x000c00062e1c7981 */ /* 0x000f28000c1e9900 */
[----:B------:R-:W-:Y:S01]  /*1650*/  FFMA.FTZ R4, R7, R29, R4 ;  /* 0x0000001d07047223 */ /* 0x000fe20000010004 */
[--C-:B------:R-:W-:Y:S01]  /*1660*/  HADD2.F32 R7, -RZ, R32.reuse.H0_H0 ;  /* 0x20000020ff077230 */ /* 0x100fe20000004100 */
[----:B------:R-:W3:Y:S01]  /*1670*/  LDG.E.CONSTANT R29, desc[UR6][R46.64+0xd00] ;  /* 0x000d00062e1d7981 */ /* 0x000ee2000c1e9900 */
[----:B------:R-:W-:-:S03]  /*1680*/  HADD2.F32 R32, -RZ, R32.H1_H1 ;  /* 0x30000020ff207230 */ /* 0x000fc60000004100 */
[----:B------:R-:W3:Y:S01]  /*1690*/  LDG.E.CONSTANT R33, desc[UR6][R46.64+0xe80] ;  /* 0x000e80062e217981 */ /* 0x000ee2000c1e9900 */
[----:B0-----:R-:W-:-:S05]  /*16a0*/  HADD2.F32 R6, -RZ, R12.H0_H0 ;  /* 0x2000000cff067230 */ /* 0x001fca0000004100 */
[----:B------:R-:W-:Y:S01]  /*16b0*/  FFMA.FTZ R5, R6, R7, R5 ;  /* 0x0000000706057223 */ /* 0x000fe20000010005 */
[----:B------:R-:W-:-:S05]  /*16c0*/  HADD2.F32 R7, -RZ, R12.H1_H1 ;  /* 0x3000000cff077230 */ /* 0x000fca0000004100 */
[----:B------:R-:W-:Y:S02]  /*16d0*/  FFMA.FTZ R4, R7, R32, R4 ;  /* 0x0000002007047223 */ /* 0x000fe40000010004 */
[----:B------:R-:W3:Y:S01]  /*16e0*/  LDG.E.CONSTANT R32, desc[UR6][R46.64+0xe00] ;  /* 0x000e00062e207981 */ /* 0x000ee2000c1e9900 */
[--C-:B------:R-:W-:Y:S02]  /*16f0*/  HADD2.F32 R6, -RZ, R13.reuse.H0_H0 ;  /* 0x2000000dff067230 */ /* 0x100fe40000004100 */
[--C-:B------:R-:W-:Y:S02]  /*1700*/  HADD2.F32 R7, -RZ, R40.reuse.H0_H0 ;  /* 0x20000028ff077230 */ /* 0x100fe40000004100 */
[----:B------:R-:W-:Y:S02]  /*1710*/  HADD2.F32 R13, -RZ, R13.H1_H1 ;  /* 0x3000000dff0d7230 */ /* 0x000fe40000004100 */
[----:B------:R-:W-:Y:S02]  /*1720*/  HADD2.F32 R40, -RZ, R40.H1_H1 ;  /* 0x30000028ff287230 */ /* 0x000fe40000004100 */
[----:B------:R-:W-:Y:S01]  /*1730*/  FFMA.FTZ R5, R6, R7, R5 ;  /* 0x0000000706057223 */ /* 0x000fe20000010005 */
[----:B------:R-:W-:-:S02]  /*1740*/  HADD2.F32 R6, -RZ, R14.H0_H0 ;  /* 0x2000000eff067230 */ /* 0x000fc40000004100 */
[--C-:B------:R-:W-:Y:S02]  /*1750*/  HADD2.F32 R7, -RZ, R44.reuse.H0_H0 ;  /* 0x2000002cff077230 */ /* 0x100fe40000004100 */
[----:B------:R-:W-:Y:S01]  /*1760*/  FFMA.FTZ R4, R13, R40, R4 ;  /* 0x000000280d047223 */ /* 0x000fe20000010004 */
[----:B------:R-:W-:Y:S02]  /*1770*/  HADD2.F32 R12, -RZ, R44.H1_H1 ;  /* 0x3000002cff0c7230 */ /* 0x000fe40000004100 */
        /* <DEDUP_REMOVED lines=19> */
[----:B------:R-:W-:-:S03]  /*18b0*/  HADD2.F32 R31, -RZ, R31.H1_H1 ;  /* 0x3000001fff1f7230 */ /* 0x000fc60000004100 */
[----:B------:R-:W-:Y:S02]  /*18c0*/  FFMA.FTZ R39, R39, R15, R14 ;  /* 0x0000000f27277223 */ /* 0x000fe4000001000e */
[----:B------:R-:W0:Y:S01]  /*18d0*/  LDS.128 R12, [R26+0x60] ;  /* 0x000060001a0c7984 */ /* 0x000e220000000c00 */
[----:B------:R-:W-:Y:S01]  /*18e0*/  FFMA.FTZ R31, R5, R31, R4 ;  /* 0x0000001f051f7223 */ /* 0x000fe20000010004 */
[--C-:B------:R-:W-:Y:S02]  /*18f0*/  HADD2.F32 R4, -RZ, R6.reuse.H0_H0 ;  /* 0x20000006ff047230 */ /* 0x100fe40000004100 */
[--C-:B------:R-:W-:Y:S02]  /*1900*/  HADD2.F32 R5, -RZ, R41.reuse.H0_H0 ;  /* 0x20000029ff057230 */ /* 0x100fe40000004100 */
[----:B------:R-:W-:Y:S02]  /*1910*/  HADD2.F32 R6, -RZ, R6.H1_H1 ;  /* 0x30000006ff067230 */ /* 0x000fe40000004100 */
[----:B------:R-:W-:-:S02]  /*1920*/  HADD2.F32 R41, -RZ, R41.H1_H1 ;  /* 0x30000029ff297230 */ /* 0x000fc40000004100 */
[----:B------:R-:W-:Y:S01]  /*1930*/  FFMA.FTZ R4, R4, R5, R39 ;  /* 0x0000000504047223 */ /* 0x000fe20000010027 */
[--C-:B------:R-:W-:Y:S02]  /*1940*/  HADD2.F32 R5, -RZ, R7.reuse.H0_H0 ;  /* 0x20000007ff057230 */ /* 0x100fe40000004100 */
[----:B------:R-:W-:Y:S01]  /*1950*/  FFMA.FTZ R31, R6, R41, R31 ;  /* 0x00000029061f7223 */ /* 0x000fe2000001001f */
[----:B------:R-:W-:Y:S01]  /*1960*/  HADD2.F32 R40, -RZ, R7.H1_H1 ;  /* 0x30000007ff287230 */ /* 0x000fe20000004100 */
[----:B------:R-:W-:Y:S01]  /*1970*/  UMOV UR4, 0xffffffff ;  /* 0xffffffff00047882 */ /* 0x000fe20000000000 */
[----:B------:R-:W-:Y:S02]  /*1980*/  ISETP.NE.AND P0, PT, R16, RZ, PT ;  /* 0x000000ff1000720c */ /* 0x000fe40003f05270 */
[----:B-----5:R-:W-:Y:S01]  /*1990*/  FSETP.NEU.FTZ.AND P1, PT, R24, RZ, PT ;  /* 0x000000ff1800720b */ /* 0x020fe20003f3d000 */
[----:B--2---:R-:W-:-:S05]  /*19a0*/  HADD2.F32 R6, -RZ, R27.H0_H0 ;  /* 0x2000001bff067230 */ /* 0x004fca0000004100 */
[----:B------:R-:W-:Y:S02]  /*19b0*/  FFMA.FTZ R39, R5, R6, R4 ;  /* 0x0000000605277223 */ /* 0x000fe40000010004 */
[----:B------:R1:W2:Y:S01]  /*19c0*/  LDS.128 R4, [R26+0x70] ;  /* 0x000070001a047984 */ /* 0x0002a20000000c00 */
[----:B------:R-:W-:-:S05]  /*19d0*/  HADD2.F32 R27, -RZ, R27.H1_H1 ;  /* 0x3000001bff1b7230 */ /* 0x000fca0000004100 */
[----:B------:R-:W-:Y:S01]  /*19e0*/  FFMA.FTZ R27, R40, R27, R31 ;  /* 0x0000001b281b7223 */ /* 0x000fe2000001001f */
[----:B0-----:R-:W-:Y:S02]  /*19f0*/  HADD2.F32 R40, -RZ, R12.H0_H0 ;  /* 0x2000000cff287230 */ /* 0x001fe40000004100 */
[----:B----4-:R-:W-:Y:S02]  /*1a00*/  HADD2.F32 R31, -RZ, R28.H0_H0 ;  /* 0x2000001cff1f7230 */ /* 0x010fe40000004100 */
[----:B------:R-:W-:Y:S02]  /*1a10*/  HADD2.F32 R12, -RZ, R12.H1_H1 ;  /* 0x3000000cff0c7230 */ /* 0x000fe40000004100 */
[----:B------:R-:W-:Y:S02]  /*1a20*/  HADD2.F32 R28, -RZ, R28.H1_H1 ;  /* 0x3000001cff1c7230 */ /* 0x000fe40000004100 */
[----:B------:R-:W-:Y:S01]  /*1a30*/  FFMA.FTZ R31, R40, R31, R39 ;  /* 0x0000001f281f7223 */ /* 0x000fe20000010027 */
[----:B------:R-:W-:-:S02]  /*1a40*/  HADD2.F32 R40, -RZ, R13.H0_H0 ;  /* 0x2000000dff287230 */ /* 0x000fc40000004100 */
[--C-:B---3--:R-:W-:Y:S02]  /*1a50*/  HADD2.F32 R39, -RZ, R30.reuse.H0_H0 ;  /* 0x2000001eff277230 */ /* 0x108fe40000004100 */
[----:B------:R-:W-:Y:S01]  /*1a60*/  FFMA.FTZ R12, R12, R28, R27 ;  /* 0x0000001c0c0c7223 */ /* 0x000fe2000001001b */
[----:B------:R-:W-:Y:S02]  /*1a70*/  HADD2.F32 R27, -RZ, R13.H1_H1 ;  /* 0x3000000dff1b7230 */ /* 0x000fe40000004100 */
[----:B------:R-:W-:Y:S02]  /*1a80*/  HADD2.F32 R30, -RZ, R30.H1_H1 ;  /* 0x3000001eff1e7230 */ /* 0x000fe40000004100 */
[----:B------:R-:W-:Y:S01]  /*1a90*/  FFMA.FTZ R31, R40, R39, R31 ;  /* 0x00000027281f7223 */ /* 0x000fe2000001001f */
[----:B-1----:R-:W-:Y:S02]  /*1aa0*/  HADD2.F32 R26, -RZ, R14.H0_H0 ;  /* 0x2000000eff1a7230 */ /* 0x002fe40000004100 */
        /* <DEDUP_REMOVED lines=10> */
[----:B------:R-:W-:Y:S01]  /*1b50*/  FFMA.FTZ R12, R13, R12, R26 ;  /* 0x0000000c0d0c7223 */ /* 0x000fe2000001001a */
[----:B------:R-:W-:Y:S02]  /*1b60*/  HADD2.F32 R26, -RZ, R32.H0_H0 ;  /* 0x20000020ff1a7230 */ /* 0x000fe40000004100 */
[--C-:B--2---:R-:W-:Y:S02]  /*1b70*/  HADD2.F32 R13, -RZ, R4.reuse.H0_H0 ;  /* 0x20000004ff0d7230 */ /* 0x104fe40000004100 */
[----:B------:R-:W-:Y:S01]  /*1b80*/  FFMA.FTZ R14, R15, R38, R14 ;  /* 0x000000260f0e7223 */ /* 0x000fe2000001000e */
[----:B------:R-:W-:Y:S02]  /*1b90*/  HADD2.F32 R15, -RZ, R4.H1_H1 ;  /* 0x30000004ff0f7230 */ /* 0x000fe40000004100 */
[----:B------:R-:W-:-:S02]  /*1ba0*/  HADD2.F32 R32, -RZ, R32.H1_H1 ;  /* 0x30000020ff207230 */ /* 0x000fc40000004100 */
[----:B------:R-:W-:Y:S02]  /*1bb0*/  HADD2.F32 R28, -RZ, R33.H0_H0 ;  /* 0x20000021ff1c7230 */ /* 0x000fe40000004100 */
[----:B------:R-:W-:Y:S01]  /*1bc0*/  FFMA.FTZ R12, R13, R26, R12 ;  /* 0x0000001a0d0c7223 */ /* 0x000fe2000001000c */
[--C-:B------:R-:W-:Y:S02]  /*1bd0*/  HADD2.F32 R27, -RZ, R5.reuse.H0_H0 ;  /* 0x20000005ff1b7230 */ /* 0x100fe40000004100 */
[----:B------:R-:W-:Y:S01]  /*1be0*/  FFMA.FTZ R14, R15, R32, R14 ;  /* 0x000000200f0e7223 */ /* 0x000fe2000001000e */
[----:B------:R-:W-:Y:S02]  /*1bf0*/  HADD2.F32 R29, -RZ, R5.H1_H1 ;  /* 0x30000005ff1d7230 */ /* 0x000fe40000004100 */
[----:B------:R-:W-:Y:S02]  /*1c00*/  HADD2.F32 R33, -RZ, R33.H1_H1 ;  /* 0x30000021ff217230 */ /* 0x000fe40000004100 */
[----:B------:R-:W-:-:S02]  /*1c10*/  HADD2.F32 R4, -RZ, R6.H0_H0 ;  /* 0x20000006ff047230 */ /* 0x000fc40000004100 */
[----:B------:R-:W-:Y:S02]  /*1c20*/  HADD2.F32 R13, -RZ, R36.H0_H0 ;  /* 0x20000024ff0d7230 */ /* 0x000fe40000004100 */
[----:B------:R-:W-:Y:S01]  /*1c30*/  FFMA.FTZ R27, R27, R28, R12 ;  /* 0x0000001c1b1b7223 */ /* 0x000fe2000001000c */
[----:B------:R-:W-:Y:S02]  /*1c40*/  HADD2.F32 R6, -RZ, R6.H1_H1 ;  /* 0x30000006ff067230 */ /* 0x000fe40000004100 */
[----:B------:R-:W-:Y:S01]  /*1c50*/  FFMA.FTZ R29, R29, R33, R14 ;  /* 0x000000211d1d7223 */ /* 0x000fe2000001000e */
[----:B------:R-:W-:Y:S02]  /*1c60*/  HADD2.F32 R36, -RZ, R36.H1_H1 ;  /* 0x30000024ff247230 */ /* 0x000fe40000004100 */
[----:B------:R-:W-:Y:S02]  /*1c70*/  HADD2.F32 R5, -RZ, R7.H0_H0 ;  /* 0x20000007ff057230 */ /* 0x000fe40000004100 */
[----:B------:R-:W-:-:S02]  /*1c80*/  HADD2.F32 R12, -RZ, R37.H0_H0 ;  /* 0x20000025ff0c7230 */ /* 0x000fc40000004100 */
[----:B------:R-:W-:Y:S01]  /*1c90*/  FFMA.FTZ R4, R4, R13, R27 ;  /* 0x0000000d04047223 */ /* 0x000fe2000001001b */
[----:B------:R-:W-:Y:S02]  /*1ca0*/  HADD2.F32 R7, -RZ, R7.H1_H1 ;  /* 0x30000007ff077230 */ /* 0x000fe40000004100 */
[----:B------:R-:W-:Y:S01]  /*1cb0*/  FFMA.FTZ R6, R6, R36, R29 ;  /* 0x0000002406067223 */ /* 0x000fe2000001001d */
        /* <DEDUP_REMOVED lines=8> */
.L_x_22741:
[----:B------:R-:W-:Y:S01]  /*1d40*/  IADD3 R4, PT, PT, R19, 0x1, RZ ;  /* 0x0000000113047810 */ /* 0x000fe20007ffe0ff */
[----:B-1----:R-:W-:-:S03]  /*1d50*/  FADD.FTZ R6, R5, R6 ;  /* 0x0000000605067221 */ /* 0x002fc60000010000 */
[----:B------:R-:W-:Y:S01]  /*1d60*/  I2FP.F32.S32 R7, R4 ;  /* 0x0000000400077245 */ /* 0x000fe20000201400 */
[----:B------:R-:W-:-:S04]  /*1d70*/  @!P0 VIADD R4, R18, 0xffffffff ;  /* 0xffffffff12048836 */ /* 0x000fc80000000000 */
        /* <DEDUP_REMOVED lines=8> */
.L_x_22685:
[----:B------:R-:W-:Y:S05]  /*1e00*/  BSYNC B1 ;  /* 0x0000000000017941 */ /* 0x000fea0003800000 */
.L_x_22683:
[----:B------:R-:W-:Y:S01]  /*1e10*/  IADD3 R4, PT, PT, R35, 0x7, RZ ;  /* 0x0000000723047810 */ /* 0x000fe20007ffe0ff */
[----:B------:R-:W-:Y:S01]  /*1e20*/  VIADD R25, R25, 0x4 ;  /* 0x0000000419197836 */ /* 0x000fe20000000000 */
[----:B------:R-:W-:Y:S01]  /*1e30*/  IADD3 R8, P1, PT, R8, 0x10, RZ ;  /* 0x0000001008087810 */ /* 0x000fe20007f3e0ff */
[----:B------:R-:W-:Y:S01]  /*1e40*/  VIADD R19, R19, 0x20 ;  /* 0x0000002013137836 */ /* 0x000fe20000000000 */
[----:B0-----:R-:W-:Y:S01]  /*1e50*/  SHF.R.S32.HI R5, RZ, 0x1f, R4 ;  /* 0x0000001fff057819 */ /* 0x001fe20000011404 */
        /* <DEDUP_REMOVED lines=8> */
.L_x_22682:
[----:B------:R-:W-:Y:S05]  /*1ee0*/  BSYNC B0 ;  /* 0x0000000000007941 */ /* 0x000fea0003800000 */
.L_x_22681:
        /* <DEDUP_REMOVED lines=9> */
.L_x_22746:
        /* <DEDUP_REMOVED lines=46> */
.L_x_22693:
        /* <DEDUP_REMOVED lines=11> */
.L_x_22692:
[----:B------:R-:W-:Y:S05]  /*2310*/  BSYNC.RECONVERGENT B1 ;  /* 0x0000000000017941 */ /* 0x000fea0003800200 */
.L_x_22691:
        /* <DEDUP_REMOVED lines=12> */
.L_x_22696:
        /* <DEDUP_REMOVED lines=25> */
[C---:B----45:R-:W-:Y:S01]  /*2570*/  FADD.FTZ R24, -R12.reuse, R19 ;  /* 0x000000130c187221 */ /* 0x070fe20000010100 */
        /* <DEDUP_REMOVED lines=74> */
.L_x_22695:
[----:B------:R-:W-:Y:S05]  /*2a20*/  BSYNC.RECONVERGENT B1 ;  /* 0x0000000000017941 */ /* 0x000fea0003800200 */
.L_x_22694:
        /* <DEDUP_REMOVED lines=55> */
.L_x_22698:
[----:B------:R-:W-:Y:S05]  /*2da0*/  BSYNC.RECONVERGENT B1 ;  /* 0x0000000000017941 */ /* 0x000fea0003800200 */
.L_x_22697:
        /* <DEDUP_REMOVED lines=26> */
.L_x_22690:
[----:B------:R-:W-:Y:S05]  /*2f50*/  BSYNC.RECONVERGENT B0 ;  /* 0x0000000000007941 */ /* 0x000fea0003800200 */
.L_x_22689:
        /* <DEDUP_REMOVED lines=39> */
.L_x_22703:
[----:B------:R-:W0:Y:S01]  /*31d0*/  LDS R13, [R10] ;  /* 0x000000000a0d7984 */ /* 0x000e220000000800 */
[----:B------:R-:W-:-:S05]  /*31e0*/  VIADD R14, R14, 0x1 ;  /* 0x000000010e0e7836 */ /* 0x000fca0000000000 */
[----:B------:R-:W-:Y:S01]  /*31f0*/  ISETP.NE.AND P0, PT, R14, RZ, PT ;  /* 0x000000ff0e00720c */ /* 0x000fe20003f05270 */
[----:B0-----:R-:W-:-:S05]  /*3200*/  FMUL.FTZ R13, R13, R4 ;  /* 0x000000040d0d7220 */ /* 0x001fca0000410000 */
[----:B------:R0:W-:Y:S02]  /*3210*/  STS [R10], R13 ;  /* 0x0000000d0a007388 */ /* 0x0001e40000000800 */
[----:B0-----:R-:W-:-:S05]  /*3220*/  IADD3 R10, PT, PT, R10, 0x200, RZ ;  /* 0x000002000a0a7810 */ /* 0x001fca0007ffe0ff */
[----:B------:R-:W-:Y:S05]  /*3230*/  @P0 BRA `(.L_x_22703) ;  /* 0xfffffffc00e40947 */ /* 0x000fea000383ffff */
.L_x_22702:
[----:B------:R-:W-:Y:S05]  /*3240*/  BSYNC.RECONVERGENT B1 ;  /* 0x0000000000017941 */ /* 0x000fea0003800200 */
.L_x_22701:
        /* <DEDUP_REMOVED lines=12> */
.L_x_22706:
        /* <DEDUP_REMOVED lines=52> */
.L_x_22705:
[----:B------:R-:W-:Y:S05]  /*3650*/  BSYNC.RECONVERGENT B1 ;  /* 0x0000000000017941 */ /* 0x000fea0003800200 */
.L_x_22704:
        /* <DEDUP_REMOVED lines=31> */
.L_x_22708:
[----:B------:R-:W-:Y:S05]  /*3850*/  BSYNC.RECONVERGENT B1 ;  /* 0x0000000000017941 */ /* 0x000fea0003800200 */
.L_x_22707:
        /* <DEDUP_REMOVED lines=14> */
.L_x_22700:
[----:B------:R-:W-:Y:S05]  /*3940*/  BSYNC.RECONVERGENT B0 ;  /* 0x0000000000007941 */ /* 0x000fea0003800200 */
.L_x_22699:
[----:B0-----:R-:W-:Y:S01]  /*3950*/  VIADD R4, R35, 0x7 ;  /* 0x0000000723047836 */ /* 0x001fe20000000000 */
[----:B------:R-:W-:Y:S01]  /*3960*/  BAR.SYNC.DEFER_BLOCKING 0x0 ;  /* 0x0000000000007b1d */ /* 0x000fe20000010000 */
[----:B------:R-:W-:Y:S02]  /*3970*/  CS2R R32, SRZ ;  /* 0x0000000000207805 */ /* 0x000fe4000001ff00 */
[----:B------:R-:W-:Y:S02]  /*3980*/  CS2R R30, SRZ ;  /* 0x00000000001e7805 */ /* 0x000fe4000001ff00 */
[----:B------:R-:W-:Y:S02]  /*3990*/  CS2R R28, SRZ ;  /* 0x00000000001c7805 */ /* 0x000fe4000001ff00 */
[----:B-1----:R-:W-:Y:S02]  /*39a0*/  SHF.R.S32.HI R5, RZ, 0x1f, R4 ;  /* 0x0000001fff057819 */ /* 0x002fe40000011404 */
        /* <DEDUP_REMOVED lines=11> */
[----:B------:R-:W-:Y:S02]  /*3a60*/  HFMA2 R15, -RZ, RZ, 0, 0 ;  /* 0x00000000ff0f7431 */ /* 0x000fe400000001ff */
[C---:B------:R-:W-:Y:S01]  /*3a70*/  IMAD.IADD R25, R7.reuse, 0x1, -R4 ;  /* 0x0000000107197824 */ /* 0x040fe200078e0a04 */
[----:B------:R-:W2:Y:S01]  /*3a80*/  LDCU UR9, c[0x0][0x3d0] ;  /* 0x00007a00ff0977ac */ /* 0x000ea20008000800 */
[----:B------:R-:W-:Y:S01]  /*3a90*/  LOP3.LUT R14, R14, 0x7c, RZ, 0xc0, !PT ;  /* 0x0000007c0e0e7812 */ /* 0x000fe200078ec0ff */
[----:B------:R-:W-:Y:S01]  /*3aa0*/  IMAD.MOV.U32 R33, RZ, RZ, RZ ;  /* 0x000000ffff217224 */ /* 0x000fe200078e00ff */
[C---:B-----5:R-:W-:Y:S01]  /*3ab0*/  IADD3 R24, PT, PT, R7.reuse, 0x1, RZ ;  /* 0x0000000107187810 */ /* 0x060fe20007ffe0ff */
[----:B------:R-:W3:Y:S01]  /*3ac0*/  LDCU.64 UR10, c[0x0][0x3a8] ;  /* 0x00007500ff0a77ac */ /* 0x000ee20008000a00 */
[----:B------:R-:W-:Y:S01]  /*3ad0*/  LEA R23, R7, 0x3, 0x3 ;  /* 0x0000000307177811 */ /* 0x000fe200078e18ff */
[----:B0-----:R-:W0:Y:S01]  /*3ae0*/  MUFU.RCP R5, R5 ;  /* 0x0000000500057308 */ /* 0x001e220000001000 */
[----:B-1----:R-:W-:Y:S01]  /*3af0*/  IMAD R17, R21, UR8, RZ ;  /* 0x0000000815117c24 */ /* 0x002fe2000f8e02ff */
[----:B------:R-:W1:Y:S03]  /*3b00*/  LDCU UR8, c[0x0][0x3ec] ;  /* 0x00007d80ff0877ac */ /* 0x000e660008000800 */
[----:B------:R-:W-:-:S04]  /*3b10*/  IMAD.WIDE R14, R17, 0x4, R14 ;  /* 0x00000004110e7825 */ /* 0x000fc800078e020e */
[----:B--2---:R-:W-:Y:S01]  /*3b20*/  IMAD R42, R42, UR9, RZ ;  /* 0x000000092a2a7c24 */ /* 0x004fe2000f8e02ff */
[----:B---3--:R-:W-:-:S04]  /*3b30*/  IADD3 R10, P0, PT, R14, UR10, RZ ;  /* 0x0000000a0e0a7c10 */ /* 0x008fc8000ff1e0ff */
[----:B------:R-:W-:Y:S02]  /*3b40*/  SHF.R.S32.HI R43, RZ, 0x1f, R42 ;  /* 0x0000001fff2b7819 */ /* 0x000fe4000001142a */
[----:B0-----:R-:W-:Y:S02]  /*3b50*/  IADD3 R12, PT, PT, R5, 0xffffffe, RZ ;  /* 0x0ffffffe050c7810 */ /* 0x001fe40007ffe0ff */
[----:B------:R-:W-:Y:S02]  /*3b60*/  IADD3 R5, PT, PT, R3, 0x220, RZ ;  /* 0x0000022003057810 */ /* 0x000fe40007ffe0ff */
[----:B------:R0:W2:Y:S01]  /*3b70*/  F2I.FTZ.U32.TRUNC.NTZ R13, R12 ;  /* 0x0000000c000d7305 */ /* 0x0000a2000021f000 */
[----:B-1----:R-:W-:Y:S02]  /*3b80*/  IADD3 R2, PT, PT, R2, -UR8, RZ ;  /* 0x8000000802027c10 */ /* 0x002fe4000fffe0ff */
[----:B------:R-:W-:Y:S02]  /*3b90*/  LEA R22, R0, R5, 0x18 ;  /* 0x0000000500167211 */ /* 0x000fe400078ec0ff */
[----:B------:R-:W-:-:S02]  /*3ba0*/  IADD3.X R5, PT, PT, R15, UR11, RZ, P0, !PT ;  /* 0x0000000b0f057c10 */ /* 0x000fc400087fe4ff */
[----:B------:R-:W-:Y:S02]  /*3bb0*/  LEA R22, R7, R22, 0x5 ;  /* 0x0000001607167211 */ /* 0x000fe400078e28ff */
[----:B0-----:R-:W-:Y:S02]  /*3bc0*/  MOV R12, RZ ;  /* 0x000000ff000c7202 */ /* 0x001fe40000000f00 */
[----:B------:R-:W-:Y:S01]  /*3bd0*/  IADD3 R22, PT, PT, R22, 0x10, RZ ;  /* 0x0000001016167810 */ /* 0x000fe20007ffe0ff */
[----:B--2---:R-:W-:-:S04]  /*3be0*/  IMAD.MOV R16, RZ, RZ, -R13 ;  /* 0x000000ffff107224 */ /* 0x004fc800078e0a0d */
[----:B------:R-:W-:-:S04]  /*3bf0*/  IMAD R3, R16, R9, RZ ;  /* 0x0000000910037224 */ /* 0x000fc800078e02ff */
[----:B------:R-:W-:-:S07]  /*3c00*/  IMAD.HI.U32 R3, R13, R3, R12 ;  /* 0x000000030d037227 */ /* 0x000fce00078e000c */
.L_x_22729:
        /* <DEDUP_REMOVED lines=15> */
[----:B------:R-:W-:Y:S01]  /*3d00*/  ISETP.GE.U32.AND P0, PT, R12, R9, PT ;  /* 0x000000090c00720c */ /* 0x000fe20003f06070 */
[----:B0-----:R-:W-:Y:S01]  /*3d10*/  VIADD R13, R18, 0xffffffe ;  /* 0x0ffffffe120d7836 */ /* 0x001fe20000000000 */
[----:B------:R-:W-:Y:S02]  /*3d20*/  LOP3.LUT R12, R0, R15, RZ, 0x3c, !PT ;  /* 0x0000000f000c7212 */ /* 0x000fe400078e3cff */
[----:B------:R-:W-:Y:S02]  /*3d30*/  ISETP.NE.AND P1, PT, R15, RZ, PT ;  /* 0x000000ff0f00720c */ /* 0x000fe40003f25270 */
[----:B------:R-:W-:Y:S01]  /*3d40*/  ISETP.GE.AND P2, PT, R12, RZ, PT ;  /* 0x000000ff0c00720c */ /* 0x000fe20003f46270 */
[----:B------:R-:W0:Y:S01]  /*3d50*/  F2I.FTZ.U32.TRUNC.NTZ R13, R13 ;  /* 0x0000000d000d7305 */ /* 0x000e22000021f000 */
[----:B------:R-:W-:-:S05]  /*3d60*/  IMAD.MOV.U32 R12, RZ, RZ, RZ ;  /* 0x000000ffff0c7224 */ /* 0x000fca00078e00ff */
[----:B------:R-:W-:-:S06]  /*3d70*/  @P0 IADD3 R17, PT, PT, R17, 0x1, RZ ;  /* 0x0000000111110810 */ /* 0x000fcc0007ffe0ff */
[----:B------:R-:W-:Y:S01]  /*3d80*/  @!P2 IMAD.MOV R17, RZ, RZ, -R17 ;  /* 0x000000ffff11a224 */ /* 0x000fe200078e0a11 */
[----:B------:R-:W-:Y:S02]  /*3d90*/  @!P1 LOP3.LUT R17, RZ, R15, RZ, 0x33, !PT ;  /* 0x0000000fff119212 */ /* 0x000fe400078e33ff */
        /* <DEDUP_REMOVED lines=23> */
[----:B------:R-:W2:Y:S04]  /*3f10*/  LDG.E.CONSTANT R37, desc[UR6][R38.64] ;  /* 0x0000000626257981 */ /* 0x000ea8000c1e9900 */
[----:B------:R1:W3:Y:S01]  /*3f20*/  LDS.128 R12, [R22] ;  /* 0x00000000160c7984 */ /* 0x0002e20000000c00 */
[----:B0-----:R-:W-:Y:S01]  /*3f30*/  F2FP.F16.F32.PACK_AB R18, R19, R18 ;  /* 0x000000121312723e */ /* 0x001fe200000000ff */
[----:B--2---:R-:W-:-:S03]  /*3f40*/  IMAD.WIDE R36, R37, UR12, R42 ;  /* 0x0000000c25247c25 */ /* 0x004fc6000f8e022a */
[----:B------:R-:W-:-:S04]  /*3f50*/  LEA R36, P0, R6, R36, 0x3 ;  /* 0x0000002406247211 */ /* 0x000fc800078018ff */
[----:B------:R-:W-:Y:S02]  /*3f60*/  IADD3.X R37, PT, PT, RZ, R37, RZ, P0, !PT ;  /* 0x00000025ff257210 */ /* 0x000fe400007fe4ff */
[C---:B------:R-:W-:Y:S02]  /*3f70*/  LEA R44, P1, R36.reuse, UR4, 0x1 ;  /* 0x00000004242c7c11 */ /* 0x040fe4000f8208ff */
[----:B------:R-:W-:Y:S02]  /*3f80*/  ISETP.NE.AND P0, PT, R25, -0x1, PT ;  /* 0xffffffff1900780c */ /* 0x000fe40003f05270 */
[----:B------:R-:W-:Y:S01]  /*3f90*/  LEA.HI.X R45, R36, UR5, R37, 0x1, P1 ;  /* 0x00000005242d7c11 */ /* 0x000fe200088f0c25 */
[----:B------:R-:W-:Y:S01]  /*3fa0*/  IMAD.MOV.U32 R36, RZ, RZ, R18 ;  /* 0x000000ffff247224 */ /* 0x000fe200078e0012 */
[----:B------:R-:W-:-:S03]  /*3fb0*/  F2FP.F16.F32.PACK_AB R37, R17, R16 ;  /* 0x000000101125723e */ /* 0x000fc600000000ff */
        /* <DEDUP_REMOVED lines=33> */
.L_x_22714:
[----:B------:R-:W-:Y:S05]  /*41d0*/  BSYNC.RECONVERGENT B2 ;  /* 0x0000000000027941 */ /* 0x000fea0003800200 */
.L_x_22713:
        /* <DEDUP_REMOVED lines=39> */
.L_x_22716:
[----:B------:R-:W-:Y:S05]  /*4450*/  BSYNC.RECONVERGENT B2 ;  /* 0x0000000000027941 */ /* 0x000fea0003800200 */
.L_x_22715:
        /* <DEDUP_REMOVED lines=34> */
[----:B------:R-:W-:-:S02]  /*4680*/  PRMT R18, R15, 0x7632, R18 ;  /* 0x000076320f127816 */ /* 0x000fc40000000012 */
[----:B------:R-:W-:Y:S02]  /*4690*/  SEL R12, R12, RZ, !P1 ;  /* 0x000000ff0c0c7207 */ /* 0x000fe40004800000 */
[----:B------:R-:W-:Y:S02]  /*46a0*/  SEL R15, R15, RZ, !P3 ;  /* 0x000000ff0f0f7207 */ /* 0x000fe40005800000 */
[----:B------:R-:W-:Y:S02]  /*46b0*/  SEL R18, R18, RZ, !P4 ;  /* 0x000000ff12127207 */ /* 0x000fe40006000000 */
[----:B------:R-:W-:Y:S02]  /*46c0*/  SEL R17, R17, RZ, !P2 ;  /* 0x000000ff11117207 */ /* 0x000fe40005000000 */
[----:B------:R-:W-:Y:S02]  /*46d0*/  PRMT R15, R15, 0x5410, R18 ;  /* 0x000054100f0f7816 */ /* 0x000fe40000000012 */
[----:B------:R-:W-:-:S07]  /*46e0*/  PRMT R12, R12, 0x5410, R17 ;  /* 0x000054100c0c7816 */ /* 0x000fce0000000011 */
.L_x_22718:
[----:B------:R-:W-:Y:S05]  /*46f0*/  BSYNC.RECONVERGENT B2 ;  /* 0x0000000000027941 */ /* 0x000fea0003800200 */
.L_x_22717:
        /* <DEDUP_REMOVED lines=41> */
.L_x_22720:
[----:B------:R-:W-:Y:S05]  /*4990*/  BSYNC.RECONVERGENT B2 ;  /* 0x0000000000027941 */ /* 0x000fea0003800200 */
.L_x_22719:
        /* <DEDUP_REMOVED lines=41> */
.L_x_22722:
[----:B------:R-:W-:Y:S05]  /*4c30*/  BSYNC.RECONVERGENT B2 ;  /* 0x0000000000027941 */ /* 0x000fea0003800200 */
.L_x_22721:
        /* <DEDUP_REMOVED lines=41> */
.L_x_22724:
[----:B------:R-:W-:Y:S05]  /*4ed0*/  BSYNC.RECONVERGENT B2 ;  /* 0x0000000000027941 */ /* 0x000fea0003800200 */
.L_x_22723:
[----:B-----5:R-:W-:-:S04]  /*4ee0*/  HMUL2 R13, R36, R13 ;  /* 0x0000000d240d7232 */ /* 0x020fc80000000000 */
[----:B------:R-:W-:-:S04]  /*4ef0*/  HFMA2 R13, R37, R12, R13 ;  /* 0x0000000c250d7231 */ /* 0x000fc8000000000d */
[----:B------:R-:W-:-:S04]  /*4f00*/  HFMA2 R19, R39, R14, R13 ;  /* 0x0000000e27137231 */ /* 0x000fc8000000000d */
        /* <DEDUP_REMOVED lines=34> */
.L_x_22726:
[----:B------:R-:W-:Y:S05]  /*5130*/  BSYNC.RECONVERGENT B2 ;  /* 0x0000000000027941 */ /* 0x000fea0003800200 */
.L_x_22725:
[----:B------:R0:W5:Y:S02]  /*5140*/  LDG.E.128.CONSTANT R16, desc[UR6][R44.64+0xe00] ;  /* 0x000e00062c107981 */ /* 0x000164000c1e9d00 */
[----:B-----5:R-:W-:Y:S01]  /*5150*/  HMUL2 R13, R36, R13 ;  /* 0x0000000d240d7232 */ /* 0x020fe20000000000 */
[----:B------:R-:W-:Y:S03]  /*5160*/  BSSY.RECONVERGENT B2, `(.L_x_22727) ;  /* 0x0000022000027945 */ /* 0x000fe60003800200 */
[----:B------:R-:W-:-:S04]  /*5170*/  HFMA2 R13, R37, R12, R13 ;  /* 0x0000000c250d7231 */ /* 0x000fc8000000000d */
[----:B------:R-:W-:Y:S01]  /*5180*/  HFMA2 R14, R39, R14, R13 ;  /* 0x0000000e270e7231 */ /* 0x000fe2000000000d */
[----:B0-----:R-:W-:Y:S06]  /*5190*/  @P0 BRA `(.L_x_22728) ;  /* 0x0000000000780947 */ /* 0x001fec0003800000 */
[-C--:B------:R-:W-:Y:S02]  /*51a0*/  ISETP.GE.AND P0, PT, R0, R35.reuse, PT ;  /* 0x000000230000720c */ /* 0x080fe40003f06270 */
[----:B------:R-:W-:Y:S02]  /*51b0*/  IADD3 R0, PT, PT, R23, -0x2, RZ ;  /* 0xfffffffe17007810 */ /* 0x000fe40007ffe0ff */
[----:B------:R-:W-:Y:S02]  /*51c0*/  PRMT R12, R17, 0x7632, R12 ;  /* 0x00007632110c7816 */ /* 0x000fe4000000000c */
[-C--:B------:R-:W-:Y:S02]  /*51d0*/  ISETP.GE.AND P1, PT, R0, R35.reuse, PT ;  /* 0x000000230000720c */ /* 0x080fe40003f26270 */
[C---:B------:R-:W-:Y:S02]  /*51e0*/  IADD3 R0, PT, PT, R23.reuse, -0x1, RZ ;  /* 0xffffffff17007810 */ /* 0x040fe40007ffe0ff */
[----:B------:R-:W-:-:S02]  /*51f0*/  ISETP.GE.AND P3, PT, R23, R35, PT ;  /* 0x000000231700720c */ /* 0x000fc40003f66270 */
[----:B------:R-:W-:Y:S02]  /*5200*/  ISETP.GE.AND P2, PT, R0, R35, PT ;  /* 0x000000230000720c */ /* 0x000fe40003f46270 */
[C---:B------:R-:W-:Y:S02]  /*5210*/  PRMT R0, R16.reuse, 0x7632, R0 ;  /* 0x0000763210007816 */ /* 0x040fe40000000000 */
[----:B------:R-:W-:Y:S02]  /*5220*/  SEL R16, R16, RZ, !P0 ;  /* 0x000000ff10107207 */ /* 0x000fe40004000000 */
[----:B------:R-:W-:Y:S01]  /*5230*/  SEL R13, R0, RZ, !P1 ;  /* 0x000000ff000d7207 */ /* 0x000fe20004800000 */
[----:B------:R-:W-:Y:S01]  /*5240*/  VIADD R0, R23, 0x1 ;  /* 0x0000000117007836 */ /* 0x000fe20000000000 */
[----:B------:R-:W-:Y:S02]  /*5250*/  SEL R17, R17, RZ, !P2 ;  /* 0x000000ff11117207 */ /* 0x000fe40005000000 */
[----:B------:R-:W-:-:S02]  /*5260*/  PRMT R16, R16, 0x5410, R13 ;  /* 0x0000541010107816 */ /* 0x000fc4000000000d */
[-C--:B------:R-:W-:Y:S02]  /*5270*/  ISETP.GE.AND P0, PT, R0, R35.reuse, PT ;  /* 0x000000230000720c */ /* 0x080fe40003f06270 */
[C---:B------:R-:W-:Y:S02]  /*5280*/  IADD3 R0, PT, PT, R23.reuse, 0x2, RZ ;  /* 0x0000000217007810 */ /* 0x040fe40007ffe0ff */
[----:B------:R-:W-:Y:S02]  /*5290*/  SEL R12, R12, RZ, !P3 ;  /* 0x000000ff0c0c7207 */ /* 0x000fe40005800000 */
[----:B------:R-:W-:Y:S02]  /*52a0*/  ISETP.GE.AND P1, PT, R0, R35, PT ;  /* 0x000000230000720c */ /* 0x000fe40003f26270 */
[----:B------:R-:W-:Y:S02]  /*52b0*/  IADD3 R0, PT, PT, R23, 0x3, RZ ;  /* 0x0000000317007810 */ /* 0x000fe40007ffe0ff */
[----:B------:R-:W-:-:S02]  /*52c0*/  PRMT R17, R17, 0x5410, R12 ;  /* 0x0000541011117816 */ /* 0x000fc4000000000c */
[----:B------:R-:W-:Y:S02]  /*52d0*/  ISETP.GE.AND P2, PT, R0, R35, PT ;  /* 0x000000230000720c */ /* 0x000fe40003f46270 */
[C---:B------:R-:W-:Y:S02]  /*52e0*/  PRMT R0, R18.reuse, 0x7632, R0 ;  /* 0x0000763212007816 */ /* 0x040fe40000000000 */
[----:B------:R-:W-:Y:S02]  /*52f0*/  SEL R18, R18, RZ, !P0 ;  /* 0x000000ff12127207 */ /* 0x000fe40004000000 */
[----:B------:R-:W-:Y:S01]  /*5300*/  SEL R13, R0, RZ, !P1 ;  /* 0x000000ff000d7207 */ /* 0x000fe20004800000 */
[----:B------:R-:W-:-:S03]  /*5310*/  VIADD R0, R23, 0x4 ;  /* 0x0000000417007836 */ /* 0x000fc60000000000 */
[----:B------:R-:W-:Y:S02]  /*5320*/  PRMT R18, R18, 0x5410, R13 ;  /* 0x0000541012127816 */ /* 0x000fe4000000000d */
[----:B------:R-:W-:Y:S02]  /*5330*/  ISETP.GE.AND P0, PT, R0, R35, PT ;  /* 0x000000230000720c */ /* 0x000fe40003f06270 */
[C---:B------:R-:W-:Y:S02]  /*5340*/  PRMT R0, R19.reuse, 0x7632, R0 ;  /* 0x0000763213007816 */ /* 0x040fe40000000000 */
[----:B------:R-:W-:Y:S02]  /*5350*/  SEL R19, R19, RZ, !P2 ;  /* 0x000000ff13137207 */ /* 0x000fe40005000000 */
[----:B------:R-:W-:-:S04]  /*5360*/  SEL R0, R0, RZ, !P0 ;  /* 0x000000ff00007207 */ /* 0x000fc80004000000 */
[----:B------:R-:W-:-:S07]  /*5370*/  PRMT R19, R19, 0x5410, R0 ;  /* 0x0000541013137816 */ /* 0x000fce0000000000 */
.L_x_22728:
[----:B------:R-:W-:Y:S05]  /*5380*/  BSYNC.RECONVERGENT B2 ;  /* 0x0000000000027941 */ /* 0x000fea0003800200 */
.L_x_22727:
[----:B------:R-:W-:Y:S02]  /*5390*/  HMUL2 R17, R36, R17 ;  /* 0x0000001124117232 */ /* 0x000fe40000000000 */
[----:B------:R-:W-:Y:S02]  /*53a0*/  HADD2.F32 R0, -RZ, R40.H0_H0 ;  /* 0x20000028ff007230 */ /* 0x000fe40000004100 */
[----:B------:R-:W-:Y:S02]  /*53b0*/  HFMA2 R14, R38, R15, R14 ;  /* 0x0000000f260e7231 */ /* 0x000fe4000000000e */
[----:B------:R-:W-:Y:S02]  /*53c0*/  HADD2.F32 R13, -RZ, R40.H1_H1 ;  /* 0x30000028ff0d7230 */ /* 0x000fe40000004100 */
[----:B------:R-:W-:Y:S02]  /*53d0*/  HFMA2 R17, R37, R16, R17 ;  /* 0x0000001025117231 */ /* 0x000fe40000000011 */
[----:B------:R-:W-:-:S02]  /*53e0*/  HADD2.F32 R12, -RZ, R41.H0_H0 ;  /* 0x20000029ff0c7230 */ /* 0x000fc40000004100 */
[----:B------:R-:W-:Y:S02]  /*53f0*/  HADD2.F32 R41, -RZ, R41.H1_H1 ;  /* 0x30000029ff297230 */ /* 0x000fe40000004100 */
        /* <DEDUP_REMOVED lines=13> */
[----:B------:R-:W-:-:S07]  /*54d0*/  FADD.FTZ R26, R26, R15 ;  /* 0x0000000f1a1a7221 */ /* 0x000fce0000010000 */
.L_x_22712:
[----:B------:R-:W-:Y:S05]  /*54e0*/  BSYNC.RECONVERGENT B0 ;  /* 0x0000000000007941 */ /* 0x000fea0003800200 */
.L_x_22711:
[C---:B------:R-:W-:Y:S01]  /*54f0*/  IADD3 R13, PT, PT, R24.reuse, 0x3, RZ ;  /* 0x00000003180d7810 */ /* 0x040fe20007ffe0ff */
[----:B------:R-:W-:Y:S01]  /*5500*/  VIADD R24, R24, 0x4 ;  /* 0x0000000418187836 */ /* 0x000fe20000000000 */
[----:B------:R-:W-:Y:S02]  /*5510*/  IADD3 R10, P1, PT, R10, 0x10, RZ ;  /* 0x000000100a0a7810 */ /* 0x000fe40007f3e0ff */
[----:B------:R-:W-:Y:S02]  /*5520*/  ISETP.GE.AND P0, PT, R13, R4, PT ;  /* 0x000000040d00720c */ /* 0x000fe40003f06270 */
[----:B------:R-:W-:Y:S01]  /*5530*/  IADD3 R25, PT, PT, R25, 0x4, RZ ;  /* 0x0000000419197810 */ /* 0x000fe20007ffe0ff */
[----:B------:R-:W-:Y:S01]  /*5540*/  IMAD.X R5, RZ, RZ, R5, P1 ;  /* 0x000000ffff057224 */ /* 0x000fe200008e0605 */
[----:B------:R-:W-:Y:S02]  /*5550*/  IADD3 R23, PT, PT, R23, 0x20, RZ ;  /* 0x0000002017177810 */ /* 0x000fe40007ffe0ff */
[----:B-1----:R-:W-:-:S07]  /*5560*/  IADD3 R22, PT, PT, R22, 0x80, RZ ;  /* 0x0000008016167810 */ /* 0x002fce0007ffe0ff */
[----:B------:R-:W-:Y:S05]  /*5570*/  @!P0 BRA `(.L_x_22729) ;  /* 0xffffffe400a48947 */ /* 0x000fea000383ffff */
.L_x_22710:
[----:B------:R-:W-:Y:S05]  /*5580*/  BSYNC.RECONVERGENT B1 ;  /* 0x0000000000017941 */ /* 0x000fea0003800200 */
.L_x_22709:
[C---:B------:R-:W-:Y:S01]  /*5590*/  LOP3.LUT R0, R8.reuse, 0x3c0, RZ, 0xc0, !PT ;  /* 0x000003c008007812 */ /* 0x040fe200078ec0ff */
[----:B------:R-:W-:Y:S01]  /*55a0*/  BAR.SYNC.DEFER_BLOCKING 0x0 ;  /* 0x0000000000007b1d */ /* 0x000fe20000010000 */
[----:B------:R-:W-:Y:S02]  /*55b0*/  LOP3.LUT R2, R8, 0x3e0, RZ, 0xc0, !PT ;  /* 0x000003e008027812 */ /* 0x000fe400078ec0ff */
[----:B------:R-:W-:Y:S02]  /*55c0*/  ISETP.NE.AND P0, PT, R0, 0x40, PT ;  /* 0x000000400000780c */ /* 0x000fe40003f05270 */
[----:B------:R-:W-:Y:S01]  /*55d0*/  ISETP.NE.AND P2, PT, R2, 0x20, PT ;  /* 0x000000200200780c */ /* 0x000fe20003f45270 */
[----:B------:R-:W-:Y:S01]  /*55e0*/  BSSY.RECONVERGENT B0, `(.L_x_22730) ;  /* 0x0000012000007945 */ /* 0x000fe20003800200 */
[C---:B------:R-:W-:Y:S02]  /*55f0*/  ISETP.GT.U32.AND P1, PT, R8.reuse, 0x3f, PT ;  /* 0x0000003f0800780c */ /* 0x040fe40003f24070 */
        /* <DEDUP_REMOVED lines=16> */
.L_x_22731:
[----:B------:R-:W-:Y:S05]  /*5700*/  BSYNC.RECONVERGENT B0 ;  /* 0x0000000000007941 */ /* 0x000fea0003800200 */
.L_x_22730:
        /* <DEDUP_REMOVED lines=24> */
.L_x_22733:
[----:B------:R-:W-:Y:S05]  /*5890*/  BSYNC.RECONVERGENT B0 ;  /* 0x0000000000007941 */ /* 0x000fea0003800200 */
.L_x_22732:
        /* <DEDUP_REMOVED lines=16> */
.L_x_22735:
[----:B------:R-:W-:Y:S05]  /*59a0*/  BSYNC.RECONVERGENT B0 ;  /* 0x0000000000007941 */ /* 0x000fea0003800200 */
.L_x_22734:
[----:B------:R-:W-:Y:S06]  /*59b0*/  BAR.SYNC.DEFER_BLOCKING 0x0 ;  /* 0x0000000000007b1d */ /* 0x000fec0000010000 */
[----:B------:R-:W-:Y:S04]  /*59c0*/  BSSY.RECONVERGENT B0, `(.L_x_22736) ;  /* 0x0000017000007945 */ /* 0x000fe80003800200 */
[----:B------:R-:W-:Y:S05]  /*59d0*/  @P3 BRA `(.L_x_22737) ;  /* 0x0000000000543947 */ /* 0x000fea0003800000 */
[----:B------:R-:W0:Y:S01]  /*59e0*/  S2UR UR5, SR_CgaCtaId ;  /* 0x00000000000579c3 */ /* 0x000e220000008800 */
[----:B------:R-:W-:Y:S02]  /*59f0*/  UMOV UR4, 0x400 ;  /* 0x0000040000047882 */ /* 0x000fe40000000000 */
[----:B------:R-:W-:-:S04]  /*5a00*/  UIADD3 UR4, UPT, UPT, UR4, 0x220, URZ ;  /* 0x0000022004047890 */ /* 0x000fc8000fffe0ff */
[----:B0-----:R-:W-:-:S06]  /*5a10*/  ULEA UR4, UR5, UR4, 0x18 ;  /* 0x0000000405047291 */ /* 0x001fcc000f8ec0ff */
[----:B------:R-:W-:-:S05]  /*5a20*/  LEA R10, R7, UR4, 0x2 ;  /* 0x00000004070a7c11 */ /* 0x000fca000f8e10ff */
[----:B------:R-:W0:Y:S04]  /*5a30*/  LDS R0, [R10] ;  /* 0x000000000a007984 */ /* 0x000e280000000800 */
[----:B------:R-:W2:Y:S04]  /*5a40*/  LDS R3, [R10+0x80] ;  /* 0x000080000a037984 */ /* 0x000ea80000000800 */
[----:B------:R-:W3:Y:S04]  /*5a50*/  LDS R2, [R10+0x100] ;  /* 0x000100000a027984 */ /* 0x000ee80000000800 */
[----:B------:R-:W4:Y:S04]  /*5a60*/  LDS R5, [R10+0x180] ;  /* 0x000180000a057984 */ /* 0x000f280000000800 */
[----:B------:R-:W4:Y:S04]  /*5a70*/  LDS R4, [R10+0x200] ;  /* 0x000200000a047984 */ /* 0x000f280000000800 */
[----:B------:R-:W4:Y:S04]  /*5a80*/  LDS R7, [R10+0x280] ;  /* 0x000280000a077984 */ /* 0x000f280000000800 */
[----:B-1----:R-:W1:Y:S04]  /*5a90*/  LDS R6, [R10+0x300] ;  /* 0x000300000a067984 */ /* 0x002e680000000800 */
[----:B------:R-:W1:Y:S01]  /*5aa0*/  LDS R9, [R10+0x380] ;  /* 0x000380000a097984 */ /* 0x000e620000000800 */
[----:B0-----:R-:W-:Y:S01]  /*5ab0*/  FADD.FTZ R33, R0, R33 ;  /* 0x0000002100217221 */ /* 0x001fe20000010000 */
[----:B--2---:R-:W-:Y:S01]  /*5ac0*/  FADD.FTZ R32, R3, R32 ;  /* 0x0000002003207221 */ /* 0x004fe20000010000 */
[----:B---3--:R-:W-:Y:S01]  /*5ad0*/  FADD.FTZ R31, R2, R31 ;  /* 0x0000001f021f7221 */ /* 0x008fe20000010000 */
[----:B----4-:R-:W-:Y:S01]  /*5ae0*/  FADD.FTZ R30, R5, R30 ;  /* 0x0000001e051e7221 */ /* 0x010fe20000010000 */
[----:B------:R-:W-:Y:S01]  /*5af0*/  FADD.FTZ R29, R4, R29 ;  /* 0x0000001d041d7221 */ /* 0x000fe20000010000 */
[----:B------:R-:W-:Y:S01]  /*5b00*/  FADD.FTZ R28, R7, R28 ;  /* 0x0000001c071c7221 */ /* 0x000fe20000010000 */
[----:B-1----:R-:W-:Y:S01]  /*5b10*/  FADD.FTZ R27, R6, R27 ;  /* 0x0000001b061b7221 */ /* 0x002fe20000010000 */
[----:B------:R-:W-:-:S07]  /*5b20*/  FADD.FTZ R26, R9, R26 ;  /* 0x0000001a091a7221 */ /* 0x000fce0000010000 */
.L_x_22737:
[----:B------:R-:W-:Y:S05]  /*5b30*/  BSYNC.RECONVERGENT B0 ;  /* 0x0000000000007941 */ /* 0x000fea0003800200 */
.L_x_22736:
[----:B------:R-:W-:Y:S06]  /*5b40*/  BAR.SYNC.DEFER_BLOCKING 0x0 ;  /* 0x0000000000007b1d */ /* 0x000fec0000010000 */
[----:B------:R-:W-:Y:S05]  /*5b50*/  @P3 EXIT ;  /* 0x000000000000394d */ /* 0x000fea0003800000 */
[----:B0-----:R-:W0:Y:S01]  /*5b60*/  S2R R0, SR_CTAID.Z ;  /* 0x0000000000007919 */ /* 0x001e220000002700 */
[----:B------:R-:W2:Y:S01]  /*5b70*/  LDCU UR4, c[0x0][0x378] ;  /* 0x00006f00ff0477ac */ /* 0x000ea20008000800 */
[----:B------:R-:W-:Y:S01]  /*5b80*/  IMAD R11, R21, R11, R20 ;  /* 0x0000000b150b7224 */ /* 0x000fe200078e0214 */
[----:B-1----:R-:W-:Y:S01]  /*5b90*/  F2FP.F16.F32.PACK_AB R32, R32, R33 ;  /* 0x000000212020723e */ /* 0x002fe200000000ff */
[----:B------:R-:W1:Y:S01]  /*5ba0*/  LDCU.64 UR8, c[0x0][0x380] ;  /* 0x00007000ff0877ac */ /* 0x000e620008000a00 */
[----:B------:R-:W-:Y:S02]  /*5bb0*/  F2FP.F16.F32.PACK_AB R30, R30, R31 ;  /* 0x0000001f1e1e723e */ /* 0x000fe400000000ff */
[----:B------:R-:W-:Y:S02]  /*5bc0*/  F2FP.F16.F32.PACK_AB R28, R28, R29 ;  /* 0x0000001d1c1c723e */ /* 0x000fe400000000ff */
[----:B------:R-:W-:Y:S02]  /*5bd0*/  F2FP.F16.F32.PACK_AB R26, R26, R27 ;  /* 0x0000001b1a1a723e */ /* 0x000fe400000000ff */
[----:B------:R-:W-:-:S02]  /*5be0*/  PRMT R4, R30, 0x7632, R4 ;  /* 0x000076321e047816 */ /* 0x000fc40000000004 */
[----:B------:R-:W-:Y:S02]  /*5bf0*/  PRMT R5, R28, 0x7632, R5 ;  /* 0x000076321c057816 */ /* 0x000fe40000000005 */
[----:B------:R-:W-:Y:S01]  /*5c00*/  PRMT R6, R26, 0x7632, R6 ;  /* 0x000076321a067816 */ /* 0x000fe20000000006 */
[----:B--2---:R-:W-:Y:S01]  /*5c10*/  IMAD R11, R11, UR4, RZ ;  /* 0x000000040b0b7c24 */ /* 0x004fe2000f8e02ff */
[----:B0-----:R-:W-:-:S04]  /*5c20*/  SHF.L.U32 R0, R0, 0x8, RZ ;  /* 0x0000000800007819 */ /* 0x001fc800000006ff */
[----:B------:R-:W-:Y:S02]  /*5c30*/  LEA R11, P0, R11, R0, 0x8 ;  /* 0x000000000b0b7211 */ /* 0x000fe400078040ff */
[----:B------:R-:W-:Y:S02]  /*5c40*/  PRMT R0, R32, 0x7632, R0 ;  /* 0x0000763220007816 */ /* 0x000fe40000000000 */
[----:B------:R-:W-:Y:S01]  /*5c50*/  LOP3.LUT R8, R11, 0x1f, R8, 0xf8, !PT ;  /* 0x0000001f0b087812 */ /* 0x000fe200078ef808 */
[----:B------:R-:W-:-:S03]  /*5c60*/  IMAD.X R3, RZ, RZ, RZ, P0 ;  /* 0x000000ffff037224 */ /* 0x000fc600000e06ff */
[----:B-1----:R-:W-:-:S04]  /*5c70*/  LEA R2, P0, R8, UR8, 0x1 ;  /* 0x0000000808027c11 */ /* 0x002fc8000f8008ff */
        /* <DEDUP_REMOVED lines=10> */
.L_x_22686:
        /* <DEDUP_REMOVED lines=8> */
.L_x_22739:
[----:B------:R-:W-:Y:S05]  /*5da0*/  BSYNC B2 ;  /* 0x0000000000027941 */ /* 0x000fea0003800000 */
.L_x_22738:
        /* <DEDUP_REMOVED lines=9> */
.L_x_22740:
[----:B------:R-:W-:Y:S01]  /*5e40*/  MOV R6, R12 ;  /* 0x0000000c00067202 */ /* 0x000fe20000000f00 */
[----:B------:R-:W-:Y:S06]  /*5e50*/  BRA `(.L_x_22741) ;  /* 0xffffffbc00b87947 */ /* 0x000fec000383ffff */
.L_x_22688:
        /* <DEDUP_REMOVED lines=8> */
.L_x_22743:
[----:B------:R-:W-:Y:S05]  /*5ee0*/  BSYNC B0 ;  /* 0x0000000000007941 */ /* 0x000fea0003800000 */
.L_x_22742:
        /* <DEDUP_REMOVED lines=9> */
.L_x_22744:
[----:B------:R-:W-:Y:S01]  /*5f80*/  HFMA2 R13, -RZ, RZ, 0, 2.384185791015625e-07 ;  /* 0x00000004ff0d7431 */ /* 0x000fe200000001ff */
[----:B------:R-:W-:-:S04]  /*5f90*/  MOV R4, R12 ;  /* 0x0000000c00047202 */ /* 0x000fc80000000f00 */
[----:B------:R-:W-:-:S05]  /*5fa0*/  FMNMX.FTZ R4, R3, R4, !PT ;  /* 0x0000000403047209 */ /* 0x000fca0007810000 */
[----:B------:R-:W-:-:S07]  /*5fb0*/  IMAD.MOV.U32 R14, RZ, RZ, R4 ;  /* 0x000000ffff0e7224 */ /* 0x000fce00078e0004 */
[----:B------:R-:W-:Y:S05]  /*5fc0*/  WARPSYNC.COLLECTIVE R7, `(.L_x_22745) ;  /* 0x0000000007087348 */ /* 0x000fea0003c00000 */
[----:B------:R0:W1:Y:S02]  /*5fd0*/  SHFL.BFLY P2, R12, R14, R13, R16 ;  /* 0x0c00000d0e0c7389 */ /* 0x0000640000040010 */
[----:B01----:R-:W-:Y:S05]  /*5fe0*/  ENDCOLLECTIVE ;  /* 0x000000000000791b */ /* 0x003fea0003800000 */
.L_x_22745:
[----:B------:R-:W-:Y:S01]  /*5ff0*/  MOV R5, R12 ;  /* 0x0000000c00057202 */ /* 0x000fe20000000f00 */
[----:B------:R-:W-:Y:S06]  /*6000*/  BRA `(.L_x_22746) ;  /* 0xffffffbc00dc7947 */ /* 0x000fec000383ffff */
.L_x_22747:
        /* <DEDUP_REMOVED lines=15> */
.L_x_25995:


//--------------------- .text._ZN4vllm25paged_attention_v1_kernelIttLi192ELi8ELi128ELNS_18Fp8KVCacheDataTypeE0ELb1EEEvPT_PKS2_PKT0_S8_ifPKiSA_iPKfiiiSC_SC_iiiii --------------------------
	.section	.text._ZN4vllm25paged_attention_v1_kernelIttLi192ELi8ELi128ELNS_18Fp8KVCacheDataTypeE0ELb1EEEvPT_PKS2_PKT0_S8_ifPKiSA_iPKfiiiSC_SC_iiiii,"ax",@progbits
	.align	128
        .global         _ZN4vllm25paged_attention_v1_kernelIttLi192ELi8ELi128ELNS_18Fp8KVCacheDataTypeE0ELb1EEEvPT_PKS2_PKT0_S8_ifPKiSA_iPKfiiiSC_SC_iiiii
        .type           _ZN4vllm25paged_attention_v1_kernelIttLi192ELi8ELi128ELNS_18Fp8KVCacheDataTypeE0ELb1EEEvPT_PKS2_PKT0_S8_ifPKiSA_iPKfiiiSC_SC_iiiii,@function
        .size           _ZN4vllm25paged_attention_v1_kernelIttLi192ELi8ELi128ELNS_18Fp8KVCacheDataTypeE0ELb1EEEvPT_PKS2_PKT0_S8_ifPKiSA_iPKfiiiSC_SC_iiiii,(.L_x_25996 - _ZN4vllm25paged_attention_v1_kernelIttLi192ELi8ELi128ELNS_18Fp8KVCacheDataTypeE0ELb1EEEvPT_PKS2_PKT0_S8_ifPKiSA_iPKfiiiSC_SC_iiiii)
        .other          _ZN4vllm25paged_attention_v1_kernelIttLi192ELi8ELi128ELNS_18Fp8KVCacheDataTypeE0ELb1EEEvPT_PKS2_PKT0_S8_ifPKiSA_iPKfiiiSC_SC_iiiii,@"STO_CUDA_ENTRY STV_DEFAULT"
_ZN4vllm25paged_attention_v1_kernelIttLi192ELi8ELi128ELNS_18Fp8KVCacheDataTypeE0ELb1EEEvPT_PKS2_PKT0_S8_ifPKiSA_iPKfiiiSC_SC_iiiii:
.text._ZN4vllm25paged_attention_v1_kernelIttLi192ELi8ELi128ELNS_18Fp8KVCacheDataTypeE0ELb1EEEvPT_PKS2_PKT0_S8_ifPKiSA_iPKfiiiSC_SC_iiiii:
        /* <DEDUP_REMOVED lines=26> */
[----:B------:R-:W2:Y:S03]  /*01a0*/  LDC R5, c[0x0][0x3a0] ;  /* 0x0000e800ff057b82 */ /* 0x000ea60000000800 */
[----:B------:R-:W-:-:S05]  /*01b0*/  @!P1 IADD3.X R0, PT, PT, RZ, R0, RZ, P2, P3 ;  /* 0x00000000ff009210 */ /* 0x000fca00017e64ff */
[----:B------:R-:W3:Y:S01]  /*01c0*/  @P0 LDC.64 R6, c[0x0][0x3c0] ;  /* 0x0000f000ff060b82 */ /* 0x000ee20000000a00 */
[----:B-1----:R-:W-:-:S04]  /*01d0*/  @!P1 LEA R8, P2, R2, R8, 0x1 ;  /* 0x0000000802089211 */ /* 0x002fc800078408ff */
[----:B------:R-:W-:-:S05]  /*01e0*/  @!P1 LEA.HI.X R9, R2, R9, R0, 0x1, P2 ;  /* 0x0000000902099211 */ /* 0x000fca00010f0c00 */
[----:B------:R1:W4:Y:S01]  /*01f0*/  @!P1 LDG.E.CONSTANT R2, desc[UR6][R8.64] ;  /* 0x0000000608029981 */ /* 0x000322000c1e9900 */
[----:B--2---:R-:W-:-:S04]  /*0200*/  IABS R13, R5 ;  /* 0x00000005000d7213 */ /* 0x004fc80000000000 */
[----:B------:R-:W2:Y:S01]  /*0210*/  I2F.RP R0, R13 ;  /* 0x0000000d00007306 */ /* 0x000ea20000209400 */
[----:B---3--:R-:W-:-:S05]  /*0220*/  @P0 IMAD.WIDE.U32 R6, R23, 0x4, R6 ;  /* 0x0000000417060825 */ /* 0x008fca00078e0006 */
[----:B------:R3:W5:Y:S01]  /*0230*/  @P0 LDG.E.CONSTANT R17, desc[UR6][R6.64] ;  /* 0x0000000606110981 */ /* 0x000762000c1e9900 */
[----:B------:R-:W-:Y:S01]  /*0240*/  BSSY B0, `(.L_x_22748) ;  /* 0x000018d000007945 */ /* 0x000fe20003800000 */
[----:B--2---:R-:W2:Y:S02]  /*0250*/  MUFU.RCP R0, R0 ;  /* 0x0000000000007308 */ /* 0x004ea40000001000 */
[----:B--2---:R-:W-:-:S06]  /*0260*/  IADD3 R10, PT, PT, R0, 0xffffffe, RZ ;  /* 0x0ffffffe000a7810 */ /* 0x004fcc0007ffe0ff */
[----:B------:R2:W0:Y:S02]  /*0270*/  F2I.FTZ.U32.TRUNC.NTZ R11, R10 ;  /* 0x0000000a000b7305 */ /* 0x000424000021f000 */
[----:B--2---:R-:W-:Y:S02]  /*0280*/  HFMA2 R10, -RZ, RZ, 0, 0 ;  /* 0x00000000ff0a7431 */ /* 0x004fe400000001ff */
[----:B0-----:R-:W-:-:S04]  /*0290*/  IMAD.MOV R4, RZ, RZ, -R11 ;  /* 0x000000ffff047224 */ /* 0x001fc800078e0a0b */
[----:B-1----:R-:W-:Y:S01]  /*02a0*/  IMAD R9, R4, R13, RZ ;  /* 0x0000000d04097224 */ /* 0x002fe200078e02ff */
[----:B------:R-:W-:-:S03]  /*02b0*/  IABS R4, R22 ;  /* 0x0000001600047213 */ /* 0x000fc60000000000 */
[----:B------:R-:W-:-:S06]  /*02c0*/  IMAD.HI.U32 R11, R11, R9, R10 ;  /* 0x000000090b0b7227 */ /* 0x000fcc00078e000a */
[----:B------:R-:W-:-:S04]  /*02d0*/  IMAD.HI.U32 R0, R11, R4, RZ ;  /* 0x000000040b007227 */ /* 0x000fc800078e00ff */
[----:B---3--:R-:W-:-:S04]  /*02e0*/  IMAD.MOV R6, RZ, RZ, -R0 ;  /* 0x000000ffff067224 */ /* 0x008fc800078e0a00 */
[C---:B------:R-:W-:Y:S02]  /*02f0*/  IMAD R4, R13.reuse, R6, R4 ;  /* 0x000000060d047224 */ /* 0x040fe400078e0204 */
[----:B------:R-:W0:Y:S03]  /*0300*/  LDC R6, c[0x0][0x3f4] ;  /* 0x0000fd00ff067b82 */ /* 0x000e260000000800 */
[----:B------:R-:W-:-:S13]  /*0310*/  ISETP.GT.U32.AND P2, PT, R13, R4, PT ;  /* 0x000000040d00720c */ /* 0x000fda0003f44070 */
[-C--:B------:R-:W-:Y:S01]  /*0320*/  @!P2 IADD3 R4, PT, PT, R4, -R13.reuse, RZ ;  /* 0x8000000d0404a210 */ /* 0x080fe20007ffe0ff */
[----:B------:R-:W-:Y:S01]  /*0330*/  @!P2 VIADD R0, R0, 0x1 ;  /* 0x000000010000a836 */ /* 0x000fe20000000000 */
[----:B------:R-:W-:Y:S02]  /*0340*/  ISETP.NE.AND P2, PT, R5, RZ, PT ;  /* 0x000000ff0500720c */ /* 0x000fe40003f45270 */
[----:B------:R-:W-:Y:S02]  /*0350*/  ISETP.GE.U32.AND P0, PT, R4, R13, PT ;  /* 0x0000000d0400720c */ /* 0x000fe40003f06070 */
[----:B------:R-:W-:Y:S02]  /*0360*/  LOP3.LUT R4, R22, R5, RZ, 0x3c, !PT ;  /* 0x0000000516047212 */ /* 0x000fe400078e3cff */
[----:B0-----:R-:W-:Y:S02]  /*0370*/  IABS R21, R6 ;  /* 0x0000000600157213 */ /* 0x001fe40000000000 */
[----:B------:R-:W-:-:S02]  /*0380*/  ISETP.GE.AND P3, PT, R4, RZ, PT ;  /* 0x000000ff0400720c */ /* 0x000fc40003f66270 */
[----:B------:R-:W0:Y:S05]  /*0390*/  I2F.RP R7, R21 ;  /* 0x0000001500077306 */ /* 0x000e2a0000209400 */
[----:B------:R-:W-:-:S06]  /*03a0*/  @P0 IADD3 R0, PT, PT, R0, 0x1, RZ ;  /* 0x0000000100000810 */ /* 0x000fcc0007ffe0ff */
[----:B------:R-:W-:Y:S01]  /*03b0*/  @!P3 IMAD.MOV R0, RZ, RZ, -R0 ;  /* 0x000000ffff00b224 */ /* 0x000fe200078e0a00 */
[----:B------:R-:W-:Y:S01]  /*03c0*/  @!P2 LOP3.LUT R0, RZ, R5, RZ, 0x33, !PT ;  /* 0x00000005ff00a212 */ /* 0x000fe200078e33ff */
[----:B0-----:R-:W0:Y:S03]  /*03d0*/  MUFU.RCP R7, R7 ;  /* 0x0000000700077308 */ /* 0x001e260000001000 */
[----:B------:R-:W-:-:S05]  /*03e0*/  IABS R13, R0 ;  /* 0x00000000000d7213 */ /* 0x000fca0000000000 */
[----:B------:R-:W1:Y:S01]  /*03f0*/  I2F.RP R4, R13 ;  /* 0x0000000d00047306 */ /* 0x000e620000209400 */
[----:B0-----:R-:W-:Y:S01]  /*0400*/  VIADD R8, R7, 0xffffffe ;  /* 0x0ffffffe07087836 */ /* 0x001fe20000000000 */
[----:B------:R-:W-:-:S06]  /*0410*/  IABS R7, R23 ;  /* 0x0000001700077213 */ /* 0x000fcc0000000000 */
[----:B------:R0:W-:Y:S08]  /*0420*/  F2I.FTZ.U32.TRUNC.NTZ R9, R8 ;  /* 0x0000000800097305 */ /* 0x0001f0000021f000 */
[----:B-1----:R-:W1:Y:S01]  /*0430*/  MUFU.RCP R4, R4 ;  /* 0x0000000400047308 */ /* 0x002e620000001000 */
[----:B0-----:R-:W-:Y:S01]  /*0440*/  IMAD.MOV.U32 R8, RZ, RZ, RZ ;  /* 0x000000ffff087224 */ /* 0x001fe200078e00ff */
[----:B-1----:R-:W-:-:S02]  /*0450*/  IADD3 R10, PT, PT, R4, 0xffffffe, RZ ;  /* 0x0ffffffe040a7810 */ /* 0x002fc40007ffe0ff */
[----:B------:R-:W-:-:S04]  /*0460*/  IABS R4, R0 ;  /* 0x0000000000047213 */ /* 0x000fc80000000000 */
[----:B------:R0:W1:Y:S02]  /*0470*/  F2I.FTZ.U32.TRUNC.NTZ R11, R10 ;  /* 0x0000000a000b7305 */ /* 0x000064000021f000 */
[----:B0-----:R-:W-:Y:S01]  /*0480*/  IMAD.MOV.U32 R10, RZ, RZ, RZ ;  /* 0x000000ffff0a7224 */ /* 0x001fe200078e00ff */
[----:B-1----:R-:W-:-:S05]  /*0490*/  IADD3 R12, PT, PT, RZ, -R11, RZ ;  /* 0x8000000bff0c7210 */ /* 0x002fca0007ffe0ff */
[----:B------:R-:W-:-:S04]  /*04a0*/  IMAD R15, R12, R13, RZ ;  /* 0x0000000d0c0f7224 */ /* 0x000fc800078e02ff */
[----:B------:R-:W-:Y:S01]  /*04b0*/  IMAD.HI.U32 R11, R11, R15, R10 ;  /* 0x0000000f0b0b7227 */ /* 0x000fe200078e000a */
[----:B------:R-:W-:-:S03]  /*04c0*/  IADD3 R10, PT, PT, RZ, -R4, RZ ;  /* 0x80000004ff0a7210 */ /* 0x000fc60007ffe0ff */
[----:B------:R-:W-:Y:S02]  /*04d0*/  IMAD R4, R9, R21, RZ ;  /* 0x0000001509047224 */ /* 0x000fe400078e02ff */
[----:B------:R-:W-:-:S03]  /*04e0*/  IMAD.HI.U32 R44, R11, R7, RZ ;  /* 0x000000070b2c7227 */ /* 0x000fc600078e00ff */
[----:B------:R-:W-:Y:S01]  /*04f0*/  IADD3 R15, PT, PT, RZ, -R4, RZ ;  /* 0x80000004ff0f7210 */ /* 0x000fe20007ffe0ff */
[----:B------:R-:W-:Y:S02]  /*0500*/  IMAD R4, R44, R10, R7 ;  /* 0x0000000a2c047224 */ /* 0x000fe400078e0207 */
[----:B------:R-:W0:Y:S02]  /*0510*/  S2R R7, SR_CgaCtaId ;  /* 0x0000000000077919 */ /* 0x000e240000008800 */
[----:B------:R-:W-:Y:S01]  /*0520*/  IMAD.HI.U32 R16, R9, R15, R8 ;  /* 0x0000000f09107227 */ /* 0x000fe200078e0008 */
[----:B------:R-:W-:Y:S02]  /*0530*/  ISETP.GT.U32.AND P3, PT, R13, R4, PT ;  /* 0x000000040d00720c */ /* 0x000fe40003f64070 */
[----:B------:R-:W-:-:S11]  /*0540*/  MOV R15, R21 ;  /* 0x00000015000f7202 */ /* 0x000fd60000000f00 */
[----:B------:R-:W-:Y:S01]  /*0550*/  @!P3 IMAD.IADD R4, R4, 0x1, -R13 ;  /* 0x000000010404b824 */ /* 0x000fe200078e0a0d */
[----:B------:R-:W-:Y:S02]  /*0560*/  @!P3 IADD3 R44, PT, PT, R44, 0x1, RZ ;  /* 0x000000012c2cb810 */ /* 0x000fe40007ffe0ff */
[----:B------:R-:W-:Y:S02]  /*0570*/  ISETP.NE.AND P3, PT, R0, RZ, PT ;  /* 0x000000ff0000720c */ /* 0x000fe40003f65270 */
[----:B------:R-:W-:Y:S02]  /*0580*/  ISETP.GE.U32.AND P2, PT, R4, R13, PT ;  /* 0x0000000d0400720c */ /* 0x000fe40003f46070 */
[----:B------:R-:W1:Y:S01]  /*0590*/  LDC R13, c[0x0][0x3f8] ;  /* 0x0000fe00ff0d7b82 */ /* 0x000e620000000800 */
[----:B------:R-:W-:-:S04]  /*05a0*/  LOP3.LUT R4, R23, R0, RZ, 0x3c, !PT ;  /* 0x0000000017047212 */ /* 0x000fc800078e3cff */
[----:B------:R-:W-:Y:S02]  /*05b0*/  ISETP.GE.AND P4, PT, R4, RZ, PT ;  /* 0x000000ff0400720c */ /* 0x000fe40003f86270 */
[----:B------:R-:W-:-:S04]  /*05c0*/  LOP3.LUT R4, R3, 0x3, RZ, 0xc0, !PT ;  /* 0x0000000303047812 */ /* 0x000fc800078ec0ff */
[----:B------:R-:W-:Y:S02]  /*05d0*/  @P2 VIADD R44, R44, 0x1 ;  /* 0x000000012c2c2836 */ /* 0x000fe40000000000 */
[----:B------:R-:W-:-:S05]  /*05e0*/  VIADD R11, R38, 0xffffffff ;  /* 0xffffffff260b7836 */ /* 0x000fca0000000000 */
[----:B------:R-:W-:Y:S01]  /*05f0*/  @!P4 IMAD.MOV R44, RZ, RZ, -R44 ;  /* 0x000000ffff2cc224 */ /* 0x000fe200078e0a2c */
[----:B------:R-:W-:Y:S01]  /*0600*/  @!P3 LOP3.LUT R44, RZ, R0, RZ, 0x33, !PT ;  /* 0x00000000ff2cb212 */ /* 0x000fe200078e33ff */
[----:B------:R-:W-:Y:S01]  /*0610*/  VIADD R0, R38, 0x7 ;  /* 0x0000000726007836 */ /* 0x000fe20000000000 */
[----:B------:R-:W-:Y:S02]  /*0620*/  IABS R12, R11 ;  /* 0x0000000b000c7213 */ /* 0x000fe40000000000 */
[----:B-1----:R-:W-:Y:S02]  /*0630*/  ISETP.GE.AND P4, PT, R13, RZ, PT ;  /* 0x000000ff0d00720c */ /* 0x002fe40003f86270 */
[----:B------:R-:W-:Y:S01]  /*0640*/  LOP3.LUT R11, R11, R6, RZ, 0x3c, !PT ;  /* 0x000000060b0b7212 */ /* 0x000fe200078e3cff */
[----:B------:R-:W-:-:S03]  /*0650*/  IMAD.HI.U32 R10, R16, R12, RZ ;  /* 0x0000000c100a7227 */ /* 0x000fc600078e00ff */
[----:B------:R-:W-:Y:S02]  /*0660*/  ISETP.GE.AND P3, PT, R11, RZ, PT ;  /* 0x000000ff0b00720c */ /* 0x000fe40003f66270 */
[----:B------:R-:W-:Y:S02]  /*0670*/  IADD3 R8, PT, PT, RZ, -R10, RZ ;  /* 0x8000000aff087210 */ /* 0x000fe40007ffe0ff */
[----:B------:R-:W-:-:S03]  /*0680*/  SHF.R.S32.HI R11, RZ, 0x1f, R0 ;  /* 0x0000001fff0b7819 */ /* 0x000fc60000011400 */
[----:B------:R-:W-:Y:S01]  /*0690*/  IMAD R12, R21, R8, R12 ;  /* 0x00000008150c7224 */ /* 0x000fe200078e020c */
[----:B------:R-:W-:Y:S01]  /*06a0*/  MOV R8, 0x400 ;  /* 0x0000040000087802 */ /* 0x000fe20000000f00 */
[----:B------:R-:W-:Y:S01]  /*06b0*/  @P4 IMAD R36, R22, UR5, R23 ;  /* 0x0000000516244c24 */ /* 0x000fe2000f8e0217 */
[----:B------:R-:W-:Y:S02]  /*06c0*/  LEA.HI R11, R11, R0, RZ, 0x3 ;  /* 0x000000000b0b7211 */ /* 0x000fe400078f18ff */
[----:B------:R-:W-:Y:S01]  /*06d0*/  ISETP.GT.U32.AND P0, PT, R21, R12, PT ;  /* 0x0000000c1500720c */ /* 0x000fe20003f04070 */
[----:B------:R-:W-:Y:S01]  /*06e0*/  @P4 IMAD R36, R36, R13, 0x1 ;  /* 0x0000000124244424 */ /* 0x000fe200078e020d */
[----:B0-----:R-:W-:-:S05]  /*06f0*/  LEA R9, R7, R8, 0x18 ;  /* 0x0000000807097211 */ /* 0x001fca00078ec0ff */
[----:B------:R-:W-:Y:S01]  /*0700*/  IMAD R9, R4, 0x60, R9 ;  /* 0x0000006004097824 */ /* 0x000fe200078e0209 */
[----:B------:R-:W-:-:S04]  /*0710*/  SHF.R.U32.HI R4, RZ, 0x2, R3 ;  /* 0x00000002ff047819 */ /* 0x000fc80000011603 */
[----:B------:R-:W-:Y:S02]  /*0720*/  @!P1 LEA R9, R4, R9, 0x2 ;  /* 0x0000000904099211 */ /* 0x000fe400078e10ff */
[-C--:B------:R-:W-:Y:S02]  /*0730*/  @!P0 IADD3 R12, PT, PT, R12, -R21.reuse, RZ ;  /* 0x800000150c0c8210 */ /* 0x080fe40007ffe0ff */
[----:B------:R-:W-:Y:S02]  /*0740*/  @!P0 IADD3 R10, PT, PT, R10, 0x1, RZ ;  /* 0x000000010a0a8810 */ /* 0x000fe40007ffe0ff */
[----:B------:R-:W-:Y:S02]  /*0750*/  ISETP.GE.U32.AND P2, PT, R12, R21, PT ;  /* 0x000000150c00720c */ /* 0x000fe40003f46070 */
[----:B------:R-:W-:Y:S01]  /*0760*/  ISETP.NE.AND P0, PT, R6, RZ, PT ;  /* 0x000000ff0600720c */ /* 0x000fe20003f05270 */
[----:B----4-:R0:W-:Y:S10]  /*0770*/  @!P1 STS [R9], R2 ;  /* 0x0000000209009388 */ /* 0x0101f40000000800 */
[----:B------:R-:W-:Y:S01]  /*0780*/  @P2 VIADD R10, R10, 0x1 ;  /* 0x000000010a0a2836 */ /* 0x000fe20000000000 */
[----:B0-----:R-:W-:Y:S01]  /*0790*/  SHF.R.S32.HI R2, RZ, 0x3, R11 ;  /* 0x00000003ff027819 */ /* 0x001fe2000001140b */
[----:B------:R-:W-:-:S03]  /*07a0*/  IMAD R9, R24, UR4, RZ ;  /* 0x0000000418097c24 */ /* 0x000fc6000f8e02ff */
[----:B------:R-:W-:Y:S01]  /*07b0*/  MOV R0, R10 ;  /* 0x0000000a00007202 */ /* 0x000fe20000000f00 */
[----:B------:R-:W-:Y:S01]  /*07c0*/  @!P4 IMAD R10, R5, UR5, R44 ;  /* 0x00000005050acc24 */ /* 0x000fe2000f8e022c */
[----:B------:R-:W-:-:S03]  /*07d0*/  SHF.R.U32.HI R5, RZ, 0x5, R3 ;  /* 0x00000005ff057819 */ /* 0x000fc60000011603 */
[----:B------:R-:W-:Y:S01]  /*07e0*/  @!P3 IMAD.MOV R0, RZ, RZ, -R0 ;  /* 0x000000ffff00b224 */ /* 0x000fe200078e0a00 */
[----:B------:R-:W-:Y:S01]  /*07f0*/  BAR.SYNC.DEFER_BLOCKING 0x0 ;  /* 0x0000000000007b1d */ /* 0x000fe20000010000 */
[----:B------:R-:W-:Y:S01]  /*0800*/  ISETP.GE.AND P1, PT, R5, R2, PT ;  /* 0x000000020500720c */ /* 0x000fe20003f26270 */
[----:B------:R-:W-:Y:S01]  /*0810*/  IMAD.MOV.U32 R2, RZ, RZ, -0x800001 ;  /* 0xff7fffffff027424 */ /* 0x000fe200078e00ff */
[----:B------:R-:W-:Y:S02]  /*0820*/  @!P4 IADD3 R10, PT, PT, RZ, -R10, RZ ;  /* 0x8000000aff0ac210 */ /* 0x000fe40007ffe0ff */
[----:B------:R-:W-:-:S03]  /*0830*/  @!P0 LOP3.LUT R0, RZ, R6, RZ, 0x33, !PT ;  /* 0x00000006ff008212 */ /* 0x000fc600078e33ff */
[----:B------:R-:W-:-:S06]  /*0840*/  @!P4 IMAD R36, R13, R10, 0x1 ;  /* 0x000000010d24c424 */ /* 0x000fcc00078e020a */
[----:B------:R-:W-:Y:S05]  /*0850*/  @P1 BRA `(.L_x_22749) ;  /* 0x0000001000ac1947 */ /* 0x000fea0003800000 */
[----:B------:R-:W0:Y:S01]  /*0860*/  LDCU.64 UR8, c[0x0][0x3a8] ;  /* 0x00007500ff0877ac */ /* 0x000e220008000a00 */
[----:B------:R-:W-:Y:S01]  /*0870*/  IMAD.SHL.U32 R6, R4, 0x4, RZ ;  /* 0x0000000404067824 */ /* 0x000fe200078e00ff */
[----:B------:R-:W-:Y:S01]  /*0880*/  SHF.R.U32.HI R3, RZ, 0x3, R3 ;  /* 0x00000003ff037819 */ /* 0x000fe20000011603 */
[----:B------:R-:W1:Y:S01]  /*0890*/  LDCU UR5, c[0x0][0x3d0] ;  /* 0x00007a00ff0577ac */ /* 0x000e620008000800 */
[----:B------:R-:W-:Y:S02]  /*08a0*/  IADD3 R8, PT, PT, R8, 0x1a0, RZ ;  /* 0x000001a008087810 */ /* 0x000fe40007ffe0ff */
[----:B------:R-:W-:Y:S01]  /*08b0*/  LOP3.LUT R6, R6, 0x1c, RZ, 0xc0, !PT ;  /* 0x0000001c06067812 */ /* 0x000fe200078ec0ff */
[----:B------:R-:W2:Y:S01]  /*08c0*/  LDCU UR4, c[0x0][0x3ec] ;  /* 0x00007d80ff0477ac */ /* 0x000ea20008000800 */
[----:B------:R-:W-:Y:S02]  /*08d0*/  LOP3.LUT R2, R3, 0x7c, RZ, 0xc0, !PT ;  /* 0x0000007c03027812 */ /* 0x000fe400078ec0ff */
[----:B------:R-:W-:Y:S01]  /*08e0*/  MOV R3, RZ ;  /* 0x000000ff00037202 */ /* 0x000fe20000000f00 */
[----:B------:R-:W-:Y:S01]  /*08f0*/  IMAD R6, R5, 0x20, R6 ;  /* 0x0000002005067824 */ /* 0x000fe200078e0206 */
[----:B------:R-:W-:Y:S01]  /*0900*/  LEA R7, R7, R8, 0x18 ;  /* 0x0000000807077211 */ /* 0x000fe200078ec0ff */
[----:B------:R-:W-:-:S04]  /*0910*/  IMAD.WIDE R2, R9, 0x4, R2 ;  /* 0x0000000409027825 */ /* 0x000fc800078e0202 */
[----:B------:R-:W-:Y:S01]  /*0920*/  IMAD.IADD R14, R6, 0x1, R7 ;  /* 0x00000001060e7824 */ /* 0x000fe200078e0207 */
[----:B------:R-:W-:Y:S01]  /*0930*/  SHF.L.U32 R7, R4, 0x3, RZ ;  /* 0x0000000304077819 */ /* 0x000fe200000006ff */
[----:B------:R-:W-:Y:S01]  /*0940*/  IMAD.SHL.U32 R9, R5, 0x8, RZ ;  /* 0x0000000805097824 */ /* 0x000fe200078e00ff */
[----:B0-----:R-:W-:Y:S01]  /*0950*/  IADD3 R12, P0, PT, R2, UR8, RZ ;  /* 0x00000008020c7c10 */ /* 0x001fe2000ff1e0ff */
[----:B-1----:R-:W-:Y:S01]  /*0960*/  IMAD R6, R44, UR5, RZ ;  /* 0x000000052c067c24 */ /* 0x002fe2000f8e02ff */
[----:B------:R-:W-:Y:S01]  /*0970*/  LOP3.LUT R7, R7, 0x38, RZ, 0xc0, !PT ;  /* 0x0000003807077812 */ /* 0x000fe200078ec0ff */
[----:B------:R-:W-:Y:S01]  /*0980*/  IMAD.MOV.U32 R2, RZ, RZ, -0x800001 ;  /* 0xff7fffffff027424 */ /* 0x000fe200078e00ff */
[----:B------:R-:W-:Y:S01]  /*0990*/  IADD3.X R13, PT, PT, R3, UR9, RZ, P0, !PT ;  /* 0x00000009030d7c10 */ /* 0x000fe200087fe4ff */
[----:B--2---:R-:W-:Y:S01]  /*09a0*/  VIADD R19, R0, -UR4 ;  /* 0x8000000400137c36 */ /* 0x004fe20008000000 */
[----:B------:R-:W-:Y:S02]  /*09b0*/  LOP3.LUT R25, R9, 0x7, R4, 0xf8, !PT ;  /* 0x0000000709197812 */ /* 0x000fe400078ef804 */
[----:B------:R-:W-:-:S02]  /*09c0*/  IADD3 R28, P0, PT, R6, R7, RZ ;  /* 0x00000007061c7210 */ /* 0x000fc40007f1e0ff */
[----:B------:R-:W-:Y:S01]  /*09d0*/  IADD3 R20, PT, PT, -R38, R25, RZ ;  /* 0x0000001926147210 */ /* 0x000fe20007ffe1ff */
[----:B------:R-:W-:Y:S01]  /*09e0*/  VIADD R25, R25, 0x1 ;  /* 0x0000000119197836 */ /* 0x000fe20000000000 */
[----:B------:R-:W-:Y:S02]  /*09f0*/  MOV R3, R5 ;  /* 0x0000000500037202 */ /* 0x000fe40000000f00 */
[----:B------:R-:W-:Y:S02]  /*0a00*/  IADD3 R18, PT, PT, R9, 0x1, RZ ;  /* 0x0000000109127810 */ /* 0x000fe40007ffe0ff */
[----:B------:R-:W-:-:S07]  /*0a10*/  LEA.HI.X.SX32 R29, R6, RZ, 0x1, P0 ;  /* 0x000000ff061d7211 */ /* 0x000fce00000f0eff */
.L_x_22754:
        /* <DEDUP_REMOVED lines=53> */
.L_x_22751:
        /* <DEDUP_REMOVED lines=15> */
[----:B------:R-:W4:Y:S04]  /*0e60*/  LDG.E.CONSTANT R30, desc[UR6][R46.64+0x380] ;  /* 0x000380062e1e7981 */ /* 0x000f28000c1e9900 */
[----:B------:R-:W4:Y:S04]  /*0e70*/  LDG.E.CONSTANT R34, desc[UR6][R46.64+0x400] ;  /* 0x000400062e227981 */ /* 0x000f28000c1e9900 */
[----:B------:R-:W4:Y:S04]  /*0e80*/  LDG.E.CONSTANT R39, desc[UR6][R46.64+0x480] ;  /* 0x000480062e277981 */ /* 0x000f28000c1e9900 */
[----:B------:R-:W4:Y:S01]  /*0e90*/  LDG.E.CONSTANT R42, desc[UR6][R46.64+0x700] ;  /* 0x000700062e2a7981 */ /* 0x000f22000c1e9900 */
[----:B0-----:R-:W-:-:S05]  /*0ea0*/  LEA R5, R5, R4, 0x18 ;  /* 0x0000000405057211 */ /* 0x001fca00078ec0ff */
[----:B------:R-:W-:-:S05]  /*0eb0*/  IMAD R27, R26, 0x60, R5 ;  /* 0x000000601a1b7824 */ /* 0x000fca00078e0205 */
[----:B------:R-:W0:Y:S02]  /*0ec0*/  LDS.128 R4, [R27] ;  /* 0x000000001b047984 */ /* 0x000e240000000c00 */
[--C-:B0-----:R-:W-:Y:S02]  /*0ed0*/  HADD2.F32 R10, -RZ, R5.reuse.H0_H0 ;  /* 0x20000005ff0a7230 */ /* 0x101fe40000004100 */
[----:B------:R-:W-:Y:S02]  /*0ee0*/  HADD2.F32 R5, -RZ, R5.H1_H1 ;  /* 0x30000005ff057230 */ /* 0x000fe40000004100 */
[----:B--2---:R-:W-:-:S05]  /*0ef0*/  HADD2.F32 R32, -RZ, R11.H1_H1 ;  /* 0x3000000bff207230 */ /* 0x004fca0000004100 */
[----:B------:R-:W-:Y:S02]  /*0f00*/  FMUL.FTZ R5, R5, R32 ;  /* 0x0000002005057220 */ /* 0x000fe40000410000 */
[----:B------:R-:W2:Y:S01]  /*0f10*/  LDG.E.CONSTANT R32, desc[UR6][R46.64+0x500] ;  /* 0x000500062e207981 */ /* 0x000ea2000c1e9900 */
[----:B------:R-:W-:-:S05]  /*0f20*/  HADD2.F32 R33, -RZ, R11.H0_H0 ;  /* 0x2000000bff217230 */ /* 0x000fca0000004100 */
[----:B------:R-:W-:Y:S01]  /*0f30*/  FMUL.FTZ R37, R10, R33 ;  /* 0x000000210a257220 */ /* 0x000fe20000410000 */
[----:B------:R-:W-:Y:S02]  /*0f40*/  HADD2.F32 R10, -RZ, R4.H0_H0 ;  /* 0x20000004ff0a7230 */ /* 0x000fe40000004100 */
[----:B---3--:R-:W-:-:S05]  /*0f50*/  HADD2.F32 R33, -RZ, R9.H0_H0 ;  /* 0x20000009ff217230 */ /* 0x008fca0000004100 */
[----:B------:R-:W-:Y:S02]  /*0f60*/  FFMA.FTZ R10, R10, R33, R37 ;  /* 0x000000210a0a7223 */ /* 0x000fe40000010025 */
[----:B------:R-:W3:Y:S04]  /*0f70*/  LDG.E.CONSTANT R33, desc[UR6][R46.64+0x580] ;  /* 0x000580062e217981 */ /* 0x000ee8000c1e9900 */
[----:B------:R-:W3:Y:S01]  /*0f80*/  LDG.E.CONSTANT R37, desc[UR6][R46.64+0x600] ;  /* 0x000600062e257981 */ /* 0x000ee2000c1e9900 */
[----:B------:R-:W-:Y:S02]  /*0f90*/  HADD2.F32 R4, -RZ, R4.H1_H1 ;  /* 0x30000004ff047230 */ /* 0x000fe40000004100 */
[----:B------:R-:W-:Y:S02]  /*0fa0*/  HADD2.F32 R9, -RZ, R9.H1_H1 ;  /* 0x30000009ff097230 */ /* 0x000fe40000004100 */
[----:B----4-:R-:W-:-:S03]  /*0fb0*/  HADD2.F32 R11, -RZ, R8.H0_H0 ;  /* 0x20000008ff0b7230 */ /* 0x010fc60000004100 */
        /* <DEDUP_REMOVED lines=9> */
[----:B------:R-:W0:Y:S01]  /*1050*/  LDS.128 R8, [R27+0x10] ;  /* 0x000010001b087984 */ /* 0x000e220000000c00 */
[----:B------:R-:W-:Y:S02]  /*1060*/  HADD2.F32 R7, -RZ, R7.H1_H1 ;  /* 0x30000007ff077230 */ /* 0x000fe40000004100 */
[----:B------:R-:W-:-:S05]  /*1070*/  HADD2.F32 R35, -RZ, R35.H1_H1 ;  /* 0x30000023ff237230 */ /* 0x000fca0000004100 */
[----:B------:R-:W-:Y:S01]  /*1080*/  FFMA.FTZ R4, R7, R35, R4 ;  /* 0x0000002307047223 */ /* 0x000fe20000010004 */
[--C-:B------:R-:W-:Y:S01]  /*1090*/  HADD2.F32 R7, -RZ, R31.reuse.H0_H0 ;  /* 0x2000001fff077230 */ /* 0x100fe20000004100 */
[----:B------:R-:W4:Y:S01]  /*10a0*/  LDG.E.CONSTANT R35, desc[UR6][R46.64+0x680] ;  /* 0x000680062e237981 */ /* 0x000f22000c1e9900 */
        /* <DEDUP_REMOVED lines=14> */
[----:B------:R-:W4:Y:S04]  /*1190*/  LDG.E.CONSTANT R40, desc[UR6][R46.64+0xb00] ;  /* 0x000b00062e287981 */ /* 0x000f28000c1e9900 */
[----:B------:R-:W-:-:S02]  /*11a0*/  FFMA.FTZ R9, R4, R9, R5 ;  /* 0x0000000904097223 */ /* 0x000fc40000010005 */
[----:B------:R-:W0:Y:S01]  /*11b0*/  LDS.128 R4, [R27+0x20] ;  /* 0x000020001b047984 */ /* 0x000e220000000c00 */
[----:B------:R-:W-:Y:S02]  /*11c0*/  HADD2.F32 R41, -RZ, R41.H1_H1 ;  /* 0x30000029ff297230 */ /* 0x000fe40000004100 */
[----:B------:R-:W-:-:S03]  /*11d0*/  HADD2.F32 R10, -RZ, R11.H0_H0 ;  /* 0x2000000bff0a7230 */ /* 0x000fc60000004100 */
[----:B------:R-:W-:Y:S01]  /*11e0*/  FFMA.FTZ R8, R31, R41, R8 ;  /* 0x000000291f087223 */ /* 0x000fe20000010008 */
[--C-:B------:R-:W-:Y:S01]  /*11f0*/  HADD2.F32 R31, -RZ, R30.reuse.H0_H0 ;  /* 0x2000001eff1f7230 */ /* 0x100fe20000004100 */
[----:B------:R-:W4:Y:S04]  /*1200*/  LDG.E.CONSTANT R41, desc[UR6][R46.64+0xb80] ;  /* 0x000b80062e297981 */ /* 0x000f28000c1e9900 */
[----:B------:R-:W-:Y:S02]  /*1210*/  FFMA.FTZ R9, R10, R31, R9 ;  /* 0x0000001f0a097223 */ /* 0x000fe40000010009 */
[----:B------:R-:W4:Y:S01]  /*1220*/  LDG.E.CONSTANT R31, desc[UR6][R46.64+0x780] ;  /* 0x000780062e1f7981 */ /* 0x000f22000c1e9900 */
        /* <DEDUP_REMOVED lines=13> */
[----:B------:R-:W-:Y:S02]  /*1300*/  FFMA.FTZ R30, R8, R10, R9 ;  /* 0x0000000a081e7223 */ /* 0x000fe40000010009 */
[----:B------:R-:W0:Y:S01]  /*1310*/  LDS.128 R8, [R27+0x30] ;  /* 0x000030001b087984 */ /* 0x000e220000000c00 */
[----:B------:R-:W-:Y:S01]  /*1320*/  FFMA.FTZ R4, R5, R39, R4 ;  /* 0x0000002705047223 */ /* 0x000fe20000010004 */
[----:B------:R-:W-:-:S02]  /*1330*/  HADD2.F32 R5, -RZ, R6.H0_H0 ;  /* 0x20000006ff057230 */ /* 0x000fc40000004100 */
[----:B------:R-:W-:Y:S02]  /*1340*/  HADD2.F32 R39, -RZ, R6.H1_H1 ;  /* 0x30000006ff277230 */ /* 0x000fe40000004100 */
[--C-:B------:R-:W-:Y:S02]  /*1350*/  HADD2.F32 R6, -RZ, R7.reuse.H0_H0 ;  /* 0x20000007ff067230 */ /* 0x100fe40000004100 */
[----:B------:R-:W-:Y:S02]  /*1360*/  HADD2.F32 R7, -RZ, R7.H1_H1 ;  /* 0x30000007ff077230 */ /* 0x000fe40000004100 */
[----:B--2---:R-:W-:-:S05]  /*1370*/  HADD2.F32 R34, -RZ, R32.H0_H0 ;  /* 0x20000020ff227230 */ /* 0x004fca0000004100 */
[----:B------:R-:W-:Y:S02]  /*1380*/  FFMA.FTZ R5, R5, R34, R30 ;  /* 0x0000002205057223 */ /* 0x000fe4000001001e */
[----:B------:R-:W2:Y:S01]  /*1390*/  LDG.E.CONSTANT R30, desc[UR6][R46.64+0x800] ;  /* 0x000800062e1e7981 */ /* 0x000ea2000c1e9900 */
[----:B------:R-:W-:-:S03]  /*13a0*/  HADD2.F32 R32, -RZ, R32.H1_H1 ;  /* 0x30000020ff207230 */ /* 0x000fc60000004100 */
[----:B------:R-:W2:Y:S02]  /*13b0*/  LDG.E.CONSTANT R34, desc[UR6][R46.64+0x900] ;  /* 0x000900062e227981 */ /* 0x000ea4000c1e9900 */
[----:B------:R-:W-:Y:S02]  /*13c0*/  FFMA.FTZ R4, R39, R32, R4 ;  /* 0x0000002027047223 */ /* 0x000fe40000010004 */
[----:B------:R-:W2:Y:S01]  /*13d0*/  LDG.E.CONSTANT R39, desc[UR6][R46.64+0xa80] ;  /* 0x000a80062e277981 */ /* 0x000ea2000c1e9900 */
[--C-:B---3--:R-:W-:Y:S02]  /*13e0*/  HADD2.F32 R32, -RZ, R33.reuse.H0_H0 ;  /* 0x20000021ff207230 */ /* 0x108fe40000004100 */
[----:B------:R-:W-:-:S03]  /*13f0*/  HADD2.F32 R33, -RZ, R33.H1_H1 ;  /* 0x30000021ff217230 */ /* 0x000fc60000004100 */
[----:B------:R-:W-:Y:S02]  /*1400*/  FFMA.FTZ R5, R6, R32, R5 ;  /* 0x0000002006057223 */ /* 0x000fe40000010005 */
[----:B------:R-:W3:Y:S01]  /*1410*/  LDG.E.CONSTANT R32, desc[UR6][R46.64+0x880] ;  /* 0x000880062e207981 */ /* 0x000ee2000c1e9900 */
[----:B------:R-:W-:Y:S01]  /*1420*/  FFMA.FTZ R4, R7, R33, R4 ;  /* 0x0000002107047223 */ /* 0x000fe20000010004 */
[----:B0-----:R-:W-:Y:S02]  /*1430*/  HADD2.F32 R6, -RZ, R8.H0_H0 ;  /* 0x20000008ff067230 */ /* 0x001fe40000004100 */
[--C-:B------:R-:W-:Y:S01]  /*1440*/  HADD2.F32 R7, -RZ, R37.reuse.H0_H0 ;  /* 0x20000025ff077230 */ /* 0x100fe20000004100 */
[----:B------:R-:W3:Y:S01]  /*1450*/  LDG.E.CONSTANT R33, desc[UR6][R46.64+0x980] ;  /* 0x000980062e217981 */ /* 0x000ee2000c1e9900 */
[----:B------:R-:W-:-:S03]  /*1460*/  HADD2.F32 R37, -RZ, R37.H1_H1 ;  /* 0x30000025ff257230 */ /* 0x000fc60000004100 */
[----:B------:R-:W-:Y:S01]  /*1470*/  FFMA.FTZ R5, R6, R7, R5 ;  /* 0x0000000706057223 */ /* 0x000fe20000010005 */
[----:B------:R-:W-:-:S05]  /*1480*/  HADD2.F32 R7, -RZ, R8.H1_H1 ;  /* 0x30000008ff077230 */ /* 0x000fca0000004100 */
[----:B------:R-:W-:Y:S02]  /*1490*/  FFMA.FTZ R4, R7, R37, R4 ;  /* 0x0000002507047223 */ /* 0x000fe40000010004 */
[----:B------:R-:W3:Y:S01]  /*14a0*/  LDG.E.CONSTANT R37, desc[UR6][R46.64+0xa00] ;  /* 0x000a00062e257981 */ /* 0x000ee2000c1e9900 */
[--C-:B------:R-:W-:Y:S02]  /*14b0*/  HADD2.F32 R6, -RZ, R9.reuse.H0_H0 ;  /* 0x20000009ff067230 */ /* 0x100fe40000004100 */
[----:B------:R-:W-:Y:S02]  /*14c0*/  HADD2.F32 R9, -RZ, R9.H1_H1 ;  /* 0x30000009ff097230 */ /* 0x000fe40000004100 */
[--C-:B----4-:R-:W-:Y:S02]  /*14d0*/  HADD2.F32 R7, -RZ, R35.reuse.H0_H0 ;  /* 0x20000023ff077230 */ /* 0x110fe40000004100 */
[----:B------:R-:W-:-:S03]  /*14e0*/  HADD2.F32 R35, -RZ, R35.H1_H1 ;  /* 0x30000023ff237230 */ /* 0x000fc60000004100 */
[----:B------:R-:W-:Y:S01]  /*14f0*/  FFMA.FTZ R5, R6, R7, R5 ;  /* 0x0000000706057223 */ /* 0x000fe20000010005 */
[----:B------:R-:W-:Y:S02]  /*1500*/  HADD2.F32 R6, -RZ, R10.H0_H0 ;  /* 0x2000000aff067230 */ /* 0x000fe40000004100 */
[--C-:B------:R-:W-:Y:S02]  /*1510*/  HADD2.F32 R7, -RZ, R42.reuse.H0_H0 ;  /* 0x2000002aff077230 */ /* 0x100fe40000004100 */
[----:B------:R-:W-:Y:S01]  /*1520*/  FFMA.FTZ R4, R9, R35, R4 ;  /* 0x0000002309047223 */ /* 0x000fe20000010004 */
[----:B------:R-:W-:Y:S02]  /*1530*/  HADD2.F32 R42, -RZ, R42.H1_H1 ;  /* 0x3000002aff2a7230 */ /* 0x000fe40000004100 */
[----:B------:R-:W-:Y:S01]  /*1540*/  FFMA.FTZ R6, R6, R7, R5 ;  /* 0x0000000706067223 */ /* 0x000fe20000010005 */
[----:B------:R-:W-:Y:S02]  /*1550*/  HADD2.F32 R5, -RZ, R10.H1_H1 ;  /* 0x3000000aff057230 */ /* 0x000fe40000004100 */
[----:B------:R-:W-:-:S03]  /*1560*/  HADD2.F32 R7, -RZ, R11.H0_H0 ;  /* 0x2000000bff077230 */ /* 0x000fc60000004100 */
[----:B------:R-:W-:Y:S01]  /*1570*/  FFMA.FTZ R42, R5, R42, R4 ;  /* 0x0000002a052a7223 */ /* 0x000fe20000010004 */
[----:B------:R-:W-:Y:S02]  /*1580*/  HADD2.F32 R11, -RZ, R11.H1_H1 ;  /* 0x3000000bff0b7230 */ /* 0x000fe40000004100 */
[----:B------:R-:W-:-:S05]  /*1590*/  HADD2.F32 R8, -RZ, R31.H0_H0 ;  /* 0x2000001fff087230 */ /* 0x000fca0000004100 */
[----:B------:R-:W-:Y:S02]  /*15a0*/  FFMA.FTZ R8, R7, R8, R6 ;  /* 0x0000000807087223 */ /* 0x000fe40000010006 */
[----:B------:R-:W0:Y:S01]  /*15b0*/  LDS.128 R4, [R27+0x40] ;  /* 0x000040001b047984 */ /* 0x000e220000000c00 */
[----:B------:R-:W-:-:S05]  /*15c0*/  HADD2.F32 R31, -RZ, R31.H1_H1 ;  /* 0x3000001fff1f7230 */ /* 0x000fca0000004100 */
[----:B------:R-:W-:Y:S01]  /*15d0*/  FFMA.FTZ R31, R11, R31, R42 ;  /* 0x0000001f0b1f7223 */ /* 0x000fe2000001002a */
[--C-:B0-----:R-:W-:Y:S02]  /*15e0*/  HADD2.F32 R35, -RZ, R4.reuse.H0_H0 ;  /* 0x20000004ff237230 */ /* 0x101fe40000004100 */
[----:B------:R-:W-:Y:S01]  /*15f0*/  HADD2.F32 R4, -RZ, R4.H1_H1 ;  /* 0x30000004ff047230 */ /* 0x000fe20000004100 */
[----:B------:R-:W-:Y:S01]  /*1600*/  UMOV UR4, 0xffffffff ;  /* 0xffffffff00047882 */ /* 0x000fe20000000000 */
[----:B------:R-:W-:Y:S02]  /*1610*/  ISETP.NE.AND P0, PT, R26, RZ, PT ;  /* 0x000000ff1a00720c */ /* 0x000fe40003f05270 */
[----:B-----5:R-:W-:Y:S01]  /*1620*/  FSETP.NEU.FTZ.AND P1, PT, R17, RZ, PT ;  /* 0x000000ff1100720b */ /* 0x020fe20003f3d000 */
[----:B--2---:R-:W-:-:S05]  /*1630*/  HADD2.F32 R9, -RZ, R30.H0_H0 ;  /* 0x2000001eff097230 */ /* 0x004fca0000004100 */
[----:B------:R-:W-:Y:S02]  /*1640*/  FFMA.FTZ R35, R35, R9, R8 ;  /* 0x0000000923237223 */ /* 0x000fe40000010008 */
[----:B------:R0:W1:Y:S01]  /*1650*/  LDS.128 R8, [R27+0x50] ;  /* 0x000050001b087984 */ /* 0x0000620000000c00 */
[----:B------:R-:W-:-:S05]  /*1660*/  HADD2.F32 R30, -RZ, R30.H1_H1 ;  /* 0x3000001eff1e7230 */ /* 0x000fca0000004100 */
[----:B------:R-:W-:Y:S01]  /*1670*/  FFMA.FTZ R31, R4, R30, R31 ;  /* 0x0000001e041f7223 */ /* 0x000fe2000001001f */
[----:B------:R-:W-:Y:S02]  /*1680*/  HADD2.F32 R4, -RZ, R5.H0_H0 ;  /* 0x20000005ff047230 */ /* 0x000fe40000004100 */
[--C-:B---3--:R-:W-:Y:S02]  /*1690*/  HADD2.F32 R30, -RZ, R32.reuse.H0_H0 ;  /* 0x20000020ff1e7230 */ /* 0x108fe40000004100 */
[----:B------:R-:W-:-:S03]  /*16a0*/  HADD2.F32 R32, -RZ, R32.H1_H1 ;  /* 0x30000020ff207230 */ /* 0x000fc60000004100 */
[----:B------:R-:W-:Y:S01]  /*16b0*/  FFMA.FTZ R30, R4, R30, R35 ;  /* 0x0000001e041e7223 */ /* 0x000fe20000010023 */
[----:B------:R-:W-:Y:S02]  /*16c0*/  HADD2.F32 R4, -RZ, R5.H1_H1 ;  /* 0x30000005ff047230 */ /* 0x000fe40000004100 */
[----:B------:R-:W-:Y:S02]  /*16d0*/  HADD2.F32 R5, -RZ, R6.H0_H0 ;  /* 0x20000006ff057230 */ /* 0x000fe40000004100 */
[----:B------:R-:W-:Y:S02]  /*16e0*/  HADD2.F32 R35, -RZ, R34.H0_H0 ;  /* 0x20000022ff237230 */ /* 0x000fe40000004100 */
[----:B------:R-:W-:Y:S01]  /*16f0*/  FFMA.FTZ R31, R4, R32, R31 ;  /* 0x00000020041f7223 */ /* 0x000fe2000001001f */
[----:B------:R-:W-:Y:S02]  /*1700*/  HADD2.F32 R6, -RZ, R6.H1_H1 ;  /* 0x30000006ff067230 */ /* 0x000fe40000004100 */
[----:B------:R-:W-:-:S02]  /*1710*/  HADD2.F32 R34, -RZ, R34.H1_H1 ;  /* 0x30000022ff227230 */ /* 0x000fc40000004100 */
[----:B------:R-:W-:Y:S01]  /*1720*/  FFMA.FTZ R5, R5, R35, R30 ;  /* 0x0000002305057223 */ /* 0x000fe2000001001e */
[----:B------:R-:W-:Y:S02]  /*1730*/  HADD2.F32 R4, -RZ, R7.H0_H0 ;  /* 0x20000007ff047230 */ /* 0x000fe40000004100 */
[----:B0-----:R-:W-:Y:S02]  /*1740*/  HADD2.F32 R27, -RZ, R33.H0_H0 ;  /* 0x20000021ff1b7230 */ /* 0x001fe40000004100 */
[----:B------:R-:W-:Y:S01]  /*1750*/  FFMA.FTZ R6, R6, R34, R31 ;  /* 0x0000002206067223 */ /* 0x000fe2000001001f */
[----:B------:R-:W-:Y:S02]  /*1760*/  HADD2.F32 R7, -RZ, R7.H1_H1 ;  /* 0x30000007ff077230 */ /* 0x000fe40000004100 */
[----:B------:R-:W-:Y:S02]  /*1770*/  HADD2.F32 R33, -RZ, R33.H1_H1 ;  /* 0x30000021ff217230 */ /* 0x000fe40000004100 */
[----:B------:R-:W-:Y:S01]  /*1780*/  FFMA.FTZ R4, R4, R27, R5 ;  /* 0x0000001b04047223 */ /* 0x000fe20000010005 */
[----:B------:R-:W-:-:S02]  /*1790*/  HADD2.F32 R27, -RZ, R37.H0_H0 ;  /* 0x20000025ff1b7230 */ /* 0x000fc40000004100 */
[----:B------:R-:W-:Y:S01]  /*17a0*/  FFMA.FTZ R6, R7, R33, R6 ;  /* 0x0000002107067223 */ /* 0x000fe20000010006 */
[--C-:B-1----:R-:W-:Y:S02]  /*17b0*/  HADD2.F32 R5, -RZ, R8.reuse.H0_H0 ;  /* 0x20000008ff057230 */ /* 0x102fe40000004100 */
[----:B------:R-:W-:Y:S02]  /*17c0*/  HADD2.F32 R7, -RZ, R8.H1_H1 ;  /* 0x30000008ff077230 */ /* 0x000fe40000004100 */
[----:B------:R-:W-:Y:S02]  /*17d0*/  HADD2.F32 R31, -RZ, R9.H0_H0 ;  /* 0x20000009ff1f7230 */ /* 0x000fe40000004100 */
[----:B------:R-:W-:Y:S01]  /*17e0*/  FFMA.FTZ R4, R5, R27, R4 ;  /* 0x0000001b05047223 */ /* 0x000fe20000010004 */
[----:B------:R-:W-:Y:S02]  /*17f0*/  HADD2.F32 R8, -RZ, R39.H0_H0 ;  /* 0x20000027ff087230 */ /* 0x000fe40000004100 */
[----:B------:R-:W-:-:S02]  /*1800*/  HADD2.F32 R37, -RZ, R37.H1_H1 ;  /* 0x30000025ff257230 */ /* 0x000fc40000004100 */
[----:B------:R-:W-:Y:S02]  /*1810*/  HADD2.F32 R9, -RZ, R9.H1_H1 ;  /* 0x30000009ff097230 */ /* 0x000fe40000004100 */
[----:B------:R-:W-:Y:S01]  /*1820*/  FFMA.FTZ R4, R31, R8, R4 ;  /* 0x000000081f047223 */ /* 0x000fe20000010004 */
        /* <DEDUP_REMOVED lines=13> */
[----:B------:R-:W-:-:S03]  /*1900*/  FFMA.FTZ R4, R27, R5, R4 ;  /* 0x000000051b047223 */ /* 0x000fc60000010004 */
[----:B------:R-:W-:-:S04]  /*1910*/  FFMA.FTZ R11, R11, R41, R6 ;  /* 0x000000290b0b7223 */ /* 0x000fc80000010006 */
[----:B------:R-:W-:Y:S01]  /*1920*/  FADD.FTZ R4, R4, R11 ;  /* 0x0000000b04047221 */ /* 0x000fe20000010000 */
[----:B------:R-:W-:Y:S06]  /*1930*/  BRA.DIV UR4, `(.L_x_22753) ;  /* 0x0000003a04247947 */ /* 0x000fec000b800000 */
[----:B------:R-:W0:Y:S02]  /*1940*/  SHFL.BFLY PT, R5, R4, 0x2, 0x1f ;  /* 0x0c401f0004057f89 */ /* 0x000e2400000e0000 */
[----:B0-----:R-:W-:-:S05]  /*1950*/  FADD.FTZ R5, R4, R5 ;  /* 0x0000000504057221 */ /* 0x001fca0000010000 */
[----:B------:R0:W1:Y:S02]  /*1960*/  SHFL.BFLY PT, R6, R5, 0x1, 0x1f ;  /* 0x0c201f0005067f89 */ /* 0x00006400000e0000 */
.L_x_22800:
        /* <DEDUP_REMOVED lines=12> */
.L_x_22752:
[----:B------:R-:W-:Y:S05]  /*1a30*/  BSYNC B1 ;  /* 0x0000000000017941 */ /* 0x000fea0003800000 */
.L_x_22750:
        /* <DEDUP_REMOVED lines=13> */
.L_x_22749:
[----:B------:R-:W-:Y:S05]  /*1b10*/  BSYNC B0 ;  /* 0x0000000000007941 */ /* 0x000fea0003800000 */
.L_x_22748:
        /* <DEDUP_REMOVED lines=9> */
[----:B------:R0:W1:Y:S02]  /*1bb0*/  SHFL.BFLY PT, R5, R4, 0x4, 0x1f ;  /* 0x0c801f0004057f89 */ /* 0x00006400000e0000 */
.L_x_22805:
        /* <DEDUP_REMOVED lines=45> */
.L_x_22760:
        /* <DEDUP_REMOVED lines=11> */
.L_x_22759:
[----:B------:R-:W-:Y:S05]  /*1f40*/  BSYNC.RECONVERGENT B1 ;  /* 0x0000000000017941 */ /* 0x000fea0003800200 */
.L_x_22758:
        /* <DEDUP_REMOVED lines=12> */
.L_x_22763:
        /* <DEDUP_REMOVED lines=100> */
.L_x_22762:
[----:B------:R-:W-:Y:S05]  /*2650*/  BSYNC.RECONVERGENT B1 ;  /* 0x0000000000017941 */ /* 0x000fea0003800200 */
.L_x_22761:
        /* <DEDUP_REMOVED lines=55> */
.L_x_22765:
[----:B------:R-:W-:Y:S05]  /*29d0*/  BSYNC.RECONVERGENT B1 ;  /* 0x0000000000017941 */ /* 0x000fea0003800200 */
.L_x_22764:
        /* <DEDUP_REMOVED lines=26> */
.L_x_22757:
[----:B------:R-:W-:Y:S05]  /*2b80*/  BSYNC.RECONVERGENT B0 ;  /* 0x0000000000007941 */ /* 0x000fea0003800200 */
.L_x_22756:
        /* <DEDUP_REMOVED lines=39> */
.L_x_22770:
[----:B------:R-:W0:Y:S01]  /*2e00*/  LDS R9, [R8] ;  /* 0x0000000008097984 */ /* 0x000e220000000800 */
[----:B------:R-:W-:-:S04]  /*2e10*/  IADD3 R11, PT, PT, R11, 0x1, RZ ;  /* 0x000000010b0b7810 */ /* 0x000fc80007ffe0ff */
[----:B------:R-:W-:Y:S01]  /*2e20*/  ISETP.NE.AND P0, PT, R11, RZ, PT ;  /* 0x000000ff0b00720c */ /* 0x000fe20003f05270 */
[----:B0-----:R-:W-:-:S05]  /*2e30*/  FMUL.FTZ R9, R9, R4 ;  /* 0x0000000409097220 */ /* 0x001fca0000410000 */
[----:B------:R0:W-:Y:S02]  /*2e40*/  STS [R8], R9 ;  /* 0x0000000908007388 */ /* 0x0001e40000000800 */
[----:B0-----:R-:W-:-:S05]  /*2e50*/  IADD3 R8, PT, PT, R8, 0x200, RZ ;  /* 0x0000020008087810 */ /* 0x001fca0007ffe0ff */
[----:B------:R-:W-:Y:S05]  /*2e60*/  @P0 BRA `(.L_x_22770) ;  /* 0xfffffffc00e40947 */ /* 0x000fea000383ffff */
.L_x_22769:
[----:B------:R-:W-:Y:S05]  /*2e70*/  BSYNC.RECONVERGENT B1 ;  /* 0x0000000000017941 */ /* 0x000fea0003800200 */
.L_x_22768:
        /* <DEDUP_REMOVED lines=12> */
.L_x_22773:
        /* <DEDUP_REMOVED lines=16> */
[----:B-----5:R-:W1:Y:S01]  /*3040*/  LDS R17, [R8+0x1400] ;  /* 0x0014000008117984 */ /* 0x020e620000000800 */
        /* <DEDUP_REMOVED lines=35> */
.L_x_22772:
[----:B------:R-:W-:Y:S05]  /*3280*/  BSYNC.RECONVERGENT B1 ;  /* 0x0000000000017941 */ /* 0x000fea0003800200 */
.L_x_22771:
        /* <DEDUP_REMOVED lines=31> */
.L_x_22775:
[----:B------:R-:W-:Y:S05]  /*3480*/  BSYNC.RECONVERGENT B1 ;  /* 0x0000000000017941 */ /* 0x000fea0003800200 */
.L_x_22774:
        /* <DEDUP_REMOVED lines=14> */
.L_x_22767:
[----:B------:R-:W-:Y:S05]  /*3570*/  BSYNC.RECONVERGENT B0 ;  /* 0x0000000000007941 */ /* 0x000fea0003800200 */
.L_x_22766:
[----:B0-----:R-:W-:Y:S01]  /*3580*/  IADD3 R4, PT, PT, R38, 0x7, RZ ;  /* 0x0000000726047810 */ /* 0x001fe20007ffe0ff */
[----:B------:R-:W-:Y:S01]  /*3590*/  BAR.SYNC.DEFER_BLOCKING 0x0 ;  /* 0x0000000000007b1d */ /* 0x000fe20000010000 */
[----:B------:R-:W-:Y:S02]  /*35a0*/  CS2R R34, SRZ ;  /* 0x0000000000227805 */ /* 0x000fe4000001ff00 */
[----:B------:R-:W-:Y:S02]  /*35b0*/  CS2R R32, SRZ ;  /* 0x0000000000207805 */ /* 0x000fe4000001ff00 */
[----:B-1----:R-:W-:Y:S02]  /*35c0*/  SHF.R.S32.HI R5, RZ, 0x1f, R4 ;  /* 0x0000001fff057819 */ /* 0x002fe40000011404 */
[----:B------:R-:W-:Y:S01]  /*35d0*/  CS2R R30, SRZ ;  /* 0x00000000001e7805 */ /* 0x000fe2000001ff00 */
[----:B------:R-:W0:Y:S01]  /*35e0*/  LDCU UR12, c[0x0][0x3cc] ;  /* 0x00007980ff0c77ac */ /* 0x000e220008000800 */
[----:B------:R-:W-:Y:S01]  /*35f0*/  LEA.HI R5, R5, R4, RZ, 0x3 ;  /* 0x0000000405057211 */ /* 0x000fe200078f18ff */
[----:B------:R-:W-:Y:S01]  /*3600*/  BSSY.RECONVERGENT B1, `(.L_x_22776) ;  /* 0x0000167000017945 */ /* 0x000fe20003800200 */
[----:B------:R-:W1:Y:S02]  /*3610*/  LDCU.64 UR4, c[0x0][0x398] ;  /* 0x00007300ff0477ac */ /* 0x000e640008000a00 */
[----:B------:R-:W-:-:S04]  /*3620*/  SHF.R.S32.HI R5, RZ, 0x3, R5 ;  /* 0x00000003ff057819 */ /* 0x000fc80000011405 */
[----:B------:R-:W-:-:S13]  /*3630*/  ISETP.GE.AND P0, PT, R6, R5, PT ;  /* 0x000000050600720c */ /* 0x000fda0003f06270 */
[----:B01----:R-:W-:Y:S05]  /*3640*/  @P0 BRA `(.L_x_22777) ;  /* 0x0000001400880947 */ /* 0x003fea0003800000 */
[----:B------:R-:W0:Y:S01]  /*3650*/  I2F.RP R4, R21 ;  /* 0x0000001500047306 */ /* 0x000e220000209400 */
[----:B------:R-:W1:Y:S01]  /*3660*/  LDCU UR8, c[0x0][0x3b8] ;  /* 0x00007700ff0877ac */ /* 0x000e620008000800 */
[----:B------:R-:W-:Y:S01]  /*3670*/  SHF.R.U32.HI R10, RZ, 0x3, R20 ;  /* 0x00000003ff0a7819 */ /* 0x000fe20000011614 */
[----:B------:R-:W-:Y:S01]  /*3680*/  IMAD.MOV.U32 R11, RZ, RZ, RZ ;  /* 0x000000ffff0b7224 */ /* 0x000fe200078e00ff */
[----:B------:R-:W-:Y:S01]  /*3690*/  IADD3 R3, PT, PT, R3, 0x1a0, RZ ;  /* 0x000001a003037810 */ /* 0x000fe20007ffe0ff */
[----:B------:R-:W2:Y:S01]  /*36a0*/  LDCU UR9, c[0x0][0x3d0] ;  /* 0x00007a00ff0977ac */ /* 0x000ea20008000800 */
[----:B------:R-:W-:Y:S01]  /*36b0*/  LOP3.LUT R10, R10, 0x7c, RZ, 0xc0, !PT ;  /* 0x0000007c0a0a7812 */ /* 0x000fe200078ec0ff */
[----:B------:R-:W-:Y:S01]  /*36c0*/  HFMA2 R35, -RZ, RZ, 0, 0 ;  /* 0x00000000ff237431 */ /* 0x000fe200000001ff */
[----:B------:R-:W-:Y:S01]  /*36d0*/  LEA R15, R2, R3, 0x18 ;  /* 0x00000003020f7211 */ /* 0x000fe200078ec0ff */
[----:B------:R-:W3:Y:S01]  /*36e0*/  LDCU.64 UR10, c[0x0][0x3a8] ;  /* 0x00007500ff0a77ac */ /* 0x000ee20008000a00 */
[----:B------:R-:W-:-:S02]  /*36f0*/  IADD3 R29, PT, PT, R6, -R5, RZ ;  /* 0x80000005061d7210 */ /* 0x000fc40007ffe0ff */
[C---:B------:R-:W-:Y:S01]  /*3700*/  IADD3 R28, PT, PT, R6.reuse, 0x1, RZ ;  /* 0x00000001061c7810 */ /* 0x040fe20007ffe0ff */
[C---:B------:R-:W-:Y:S01]  /*3710*/  IMAD R26, R6.reuse, 0x20, R15 ;  /* 0x00000020061a7824 */ /* 0x040fe200078e020f */
[----:B------:R-:W-:Y:S01]  /*3720*/  LEA R27, R6, 0x3, 0x3 ;  /* 0x00000003061b7811 */ /* 0x000fe200078e18ff */
[----:B0-----:R-:W0:Y:S02]  /*3730*/  MUFU.RCP R4, R4 ;  /* 0x0000000400047308 */ /* 0x001e240000001000 */
[----:B------:R-:W-:Y:S02]  /*3740*/  VIADD R26, R26, 0x10 ;  /* 0x000000101a1a7836 */ /* 0x000fe40000000000 */
[----:B-1----:R-:W-:Y:S01]  /*3750*/  IMAD R13, R24, UR8, RZ ;  /* 0x00000008180d7c24 */ /* 0x002fe2000f8e02ff */
[----:B------:R-:W1:Y:S03]  /*3760*/  LDCU UR8, c[0x0][0x3ec] ;  /* 0x00007d80ff0877ac */ /* 0x000e660008000800 */
[----:B------:R-:W-:-:S04]  /*3770*/  IMAD.WIDE R10, R13, 0x4, R10 ;  /* 0x000000040d0a7825 */ /* 0x000fc800078e020a */
[----:B--2---:R-:W-:-:S05]  /*3780*/  IMAD R44, R44, UR9, RZ ;  /* 0x000000092c2c7c24 */ /* 0x004fca000f8e02ff */
[----:B------:R-:W-:Y:S02]  /*3790*/  SHF.R.S32.HI R45, RZ, 0x1f, R44 ;  /* 0x0000001fff2d7819 */ /* 0x000fe4000001142c */
[----:B0-----:R-:W-:Y:S02]  /*37a0*/  IADD3 R8, PT, PT, R4, 0xffffffe, RZ ;  /* 0x0ffffffe04087810 */ /* 0x001fe40007ffe0ff */
[----:B---3--:R-:W-:Y:S02]  /*37b0*/  IADD3 R4, P0, PT, R10, UR10, RZ ;  /* 0x0000000a0a047c10 */ /* 0x008fe4000ff1e0ff */
[----:B------:R0:W2:Y:S01]  /*37c0*/  F2I.FTZ.U32.TRUNC.NTZ R9, R8 ;  /* 0x0000000800097305 */ /* 0x0000a2000021f000 */
[----:B-1----:R-:W-:Y:S02]  /*37d0*/  IADD3 R0, PT, PT, R0, -UR8, RZ ;  /* 0x8000000800007c10 */ /* 0x002fe4000fffe0ff */
[----:B------:R-:W-:Y:S01]  /*37e0*/  IADD3.X R3, PT, PT, R11, UR11, RZ, P0, !PT ;  /* 0x0000000b0b037c10 */ /* 0x000fe200087fe4ff */
[----:B0-----:R-:W-:Y:S01]  /*37f0*/  IMAD.MOV.U32 R8, RZ, RZ, RZ ;  /* 0x000000ffff087224 */ /* 0x001fe200078e00ff */
[----:B--2---:R-:W-:-:S05]  /*3800*/  IADD3 R12, PT, PT, RZ, -R9, RZ ;  /* 0x80000009ff0c7210 */ /* 0x004fca0007ffe0ff */
[----:B------:R-:W-:-:S04]  /*3810*/  IMAD R13, R12, R21, RZ ;  /* 0x000000150c0d7224 */ /* 0x000fc800078e02ff */
[----:B------:R-:W-:-:S07]  /*3820*/  IMAD.HI.U32 R2, R9, R13, R8 ;  /* 0x0000000d09027227 */ /* 0x000fce00078e0008 */
.L_x_22792:
        /* <DEDUP_REMOVED lines=24> */
[----:B------:R-:W-:Y:S02]  /*39b0*/  @!P2 IADD3 R13, PT, PT, RZ, -R13, RZ ;  /* 0x8000000dff0da210 */ /* 0x000fe40007ffe0ff */
[----:B------:R-:W-:Y:S01]  /*39c0*/  @!P1 LOP3.LUT R13, RZ, R8, RZ, 0x33, !PT ;  /* 0x00000008ff0d9212 */ /* 0x000fe200078e33ff */
[----:B------:R-:W-:Y:S01]  /*39d0*/  IMAD R15, R15, R10, RZ ;  /* 0x0000000a0f0f7224 */ /* 0x000fe200078e02ff */
[----:B------:R-:W-:Y:S02]  /*39e0*/  MOV R8, RZ ;  /* 0x000000ff00087202 */ /* 0x000fe40000000f00 */
[----:B------:R-:W-:Y:S02]  /*39f0*/  IADD3 R11, PT, PT, R13, R36, RZ ;  /* 0x000000240d0b7210 */ /* 0x000fe40007ffe0ff */
[----:B------:R-:W-:Y:S01]  /*3a00*/  ISETP.NE.AND P2, PT, R14, RZ, PT ;  /* 0x000000ff0e00720c */ /* 0x000fe20003f45270 */
[----:B------:R-:W-:Y:S01]  /*3a10*/  IMAD.HI.U32 R8, R9, R15, R8 ;  /* 0x0000000f09087227 */ /* 0x000fe200078e0008 */
[----:B------:R-:W-:-:S02]  /*3a20*/  IABS R12, R11 ;  /* 0x0000000b000c7213 */ /* 0x000fc40000000000 */
        /* <DEDUP_REMOVED lines=14> */
[----:B------:R-:W-:Y:S01]  /*3b10*/  MOV R18, R4 ;  /* 0x0000000400127202 */ /* 0x000fe20000000f00 */
[----:B------:R-:W-:Y:S01]  /*3b20*/  IMAD.MOV.U32 R19, RZ, RZ, R3 ;  /* 0x000000ffff137224 */ /* 0x000fe200078e0003 */
[----:B------:R-:W0:Y:S04]  /*3b30*/  LDS.128 R12, [R26+-0x10] ;  /* 0xfffff0001a0c7984 */ /* 0x000e280000000c00 */
[----:B-----5:R-:W2:Y:S04]  /*3b40*/  LDG.E.CONSTANT R17, desc[UR6][R18.64] ;  /* 0x0000000612117981 */ /* 0x020ea8000c1e9900 */
[----:B------:R1:W3:Y:S01]  /*3b50*/  LDS.128 R8, [R26] ;  /* 0x000000001a087984 */ /* 0x0002e20000000c00 */
[----:B0-----:R-:W-:Y:S01]  /*3b60*/  F2FP.F16.F32.PACK_AB R14, R15, R14 ;  /* 0x0000000e0f0e723e */ /* 0x001fe200000000ff */
[----:B--2---:R-:W-:-:S03]  /*3b70*/  IMAD.WIDE R16, R17, UR12, R44 ;  /* 0x0000000c11107c25 */ /* 0x004fc6000f8e022c */
[----:B------:R-:W-:-:S04]  /*3b80*/  LEA R37, P0, R7, R16, 0x3 ;  /* 0x0000001007257211 */ /* 0x000fc800078018ff */
        /* <DEDUP_REMOVED lines=8> */
[----:B---3--:R-:W-:Y:S05]  /*3c10*/  @P0 BRA `(.L_x_22781) ;  /* 0x0000000000780947 */ /* 0x008fea0003800000 */
[C---:B------:R-:W-:Y:S01]  /*3c20*/  VIADD R19, R27.reuse, 0xffffffff ;  /* 0xffffffff1b137836 */ /* 0x040fe20000000000 */
[C---:B------:R-:W-:Y:S02]  /*3c30*/  IADD3 R39, PT, PT, R27.reuse, 0x2, RZ ;  /* 0x000000021b277810 */ /* 0x040fe40007ffe0ff */
[-C--:B------:R-:W-:Y:S02]  /*3c40*/  ISETP.GE.AND P2, PT, R27, R38.reuse, PT ;  /* 0x000000261b00720c */ /* 0x080fe40003f46270 */
[-C--:B------:R-:W-:Y:S02]  /*3c50*/  ISETP.GE.AND P1, PT, R19, R38.reuse, PT ;  /* 0x000000261300720c */ /* 0x080fe40003f26270 */
[----:B------:R-:W-:Y:S02]  /*3c60*/  IADD3 R19, PT, PT, R27, 0x1, RZ ;  /* 0x000000011b137810 */ /* 0x000fe40007ffe0ff */
[----:B-----5:R-:W-:Y:S02]  /*3c70*/  PRMT R18, R13, 0x7632, R18 ;  /* 0x000076320d127816 */ /* 0x020fe40000000012 */
[----:B------:R-:W-:-:S02]  /*3c80*/  ISETP.GE.AND P3, PT, R19, R38, PT ;  /* 0x000000261300720c */ /* 0x000fc40003f66270 */
[----:B------:R-:W-:Y:S02]  /*3c90*/  IADD3 R19, PT, PT, R27, 0x4, RZ ;  /* 0x000000041b137810 */ /* 0x000fe40007ffe0ff */
[-C--:B------:R-:W-:Y:S01]  /*3ca0*/  ISETP.GE.AND P4, PT, R39, R38.reuse, PT ;  /* 0x000000262700720c */ /* 0x080fe20003f86270 */
[----:B------:R-:W-:Y:S01]  /*3cb0*/  VIADD R39, R27, 0x3 ;  /* 0x000000031b277836 */ /* 0x000fe20000000000 */
[----:B------:R-:W-:Y:S02]  /*3cc0*/  ISETP.GE.AND P6, PT, R19, R38, PT ;  /* 0x000000261300720c */ /* 0x000fe40003fc6270 */
[----:B------:R-:W-:Y:S02]  /*3cd0*/  IADD3 R19, PT, PT, R27, -0x2, RZ ;  /* 0xfffffffe1b137810 */ /* 0x000fe40007ffe0ff */
[----:B------:R-:W-:Y:S02]  /*3ce0*/  SEL R18, R18, RZ, !P2 ;  /* 0x000000ff12127207 */ /* 0x000fe40005000000 */
[----:B------:R-:W-:-:S02]  /*3cf0*/  SEL R13, R13, RZ, !P1 ;  /* 0x000000ff0d0d7207 */ /* 0x000fc40004800000 */
[-C--:B------:R-:W-:Y:S02]  /*3d00*/  ISETP.GE.AND P2, PT, R19, R38.reuse, PT ;  /* 0x000000261300720c */ /* 0x080fe40003f46270 */
[--C-:B------:R-:W-:Y:S02]  /*3d10*/  PRMT R13, R13, 0x5410, R18.reuse ;  /* 0x000054100d0d7816 */ /* 0x100fe40000000012 */
        /* <DEDUP_REMOVED lines=14> */
.L_x_22781:
[----:B------:R-:W-:Y:S05]  /*3e00*/  BSYNC.RECONVERGENT B2 ;  /* 0x0000000000027941 */ /* 0x000fea0003800200 */
.L_x_22780:
        /* <DEDUP_REMOVED lines=38> */
.L_x_22783:
[----:B------:R-:W-:Y:S05]  /*4070*/  BSYNC.RECONVERGENT B2 ;  /* 0x0000000000027941 */ /* 0x000fea0003800200 */
.L_x_22782:
[----:B-----5:R-:W-:Y:S02]  /*4080*/  HMUL2 R9, R40, R9 ;  /* 0x0000000928097232 */ /* 0x020fe40000000000 */
[----:B------:R-:W-:Y:S02]  /*4090*/  HFMA2 R14, R42, R15, R14 ;  /* 0x0000000f2a0e7231 */ /* 0x000fe4000000000e */
[----:B------:R-:W-:-:S03]  /*40a0*/  HFMA2 R9, R37, R8, R9 ;  /* 0x0000000825097231 */ /* 0x000fc60000000009 */
[--C-:B------:R-:W-:Y:S02]  /*40b0*/  HADD2.F32 R8, -RZ, R14.reuse.H0_H0 ;  /* 0x2000000eff087230 */ /* 0x100fe40000004100 */
[----:B------:R-:W-:Y:S02]  /*40c0*/  HFMA2 R41, R39, R10, R9 ;  /* 0x0000000a27297231 */ /* 0x000fe40000000009 */
[----:B------:R-:W-:Y:S02]  /*40d0*/  HADD2.F32 R9, -RZ, R14.H1_H1 ;  /* 0x3000000eff097230 */ /* 0x000fe40000004100 */
        /* <DEDUP_REMOVED lines=33> */
.L_x_22785:
[----:B------:R-:W-:Y:S05]  /*42f0*/  BSYNC.RECONVERGENT B2 ;  /* 0x0000000000027941 */ /* 0x000fea0003800200 */
.L_x_22784:
        /* <DEDUP_REMOVED lines=39> */
.L_x_22787:
[----:B------:R-:W-:Y:S05]  /*4570*/  BSYNC.RECONVERGENT B2 ;  /* 0x0000000000027941 */ /* 0x000fea0003800200 */
.L_x_22786:
[----:B-----5:R-:W-:-:S04]  /*4580*/  HMUL2 R9, R40, R9 ;  /* 0x0000000928097232 */ /* 0x020fc80000000000 */
[----:B------:R-:W-:Y:S02]  /*4590*/  HFMA2 R9, R37, R8, R9 ;  /* 0x0000000825097231 */ /* 0x000fe40000000009 */
[----:B------:R-:W-:Y:S02]  /*45a0*/  HFMA2 R8, R42, R15, R14 ;  /* 0x0000000f2a087231 */ /* 0x000fe4000000000e */
[----:B------:R4:W5:Y:S01]  /*45b0*/  LDG.E.128.CONSTANT R12, desc[UR6][R16.64+0x800] ;  /* 0x00080006100c7981 */ /* 0x000962000c1e9d00 */
[----:B------:R-:W-:Y:S01]  /*45c0*/  BSSY.RECONVERGENT B2, `(.L_x_22788) ;  /* 0x0000021000027945 */ /* 0x000fe20003800200 */
[----:B------:R-:W-:-:S03]  /*45d0*/  HFMA2 R10, R39, R10, R9 ;  /* 0x0000000a270a7231 */ /* 0x000fc60000000009 */
        /* <DEDUP_REMOVED lines=9> */
[----:B------:R-:W-:Y:S02]  /*4670*/  ISETP.GE.AND P1, PT, R9, R38, PT ;  /* 0x000000260900720c */ /* 0x000fe40003f26270 */
[----:B------:R-:W-:-:S04]  /*4680*/  IADD3 R9, PT, PT, R27, 0x2, RZ ;  /* 0x000000021b097810 */ /* 0x000fc80007ffe0ff */
[----:B------:R-:W-:Y:S02]  /*4690*/  ISETP.GE.AND P2, PT, R9, R38, PT ;  /* 0x000000260900720c */ /* 0x000fe40003f46270 */
[C---:B------:R-:W-:Y:S02]  /*46a0*/  PRMT R9, R14.reuse, 0x7632, R9 ;  /* 0x000076320e097816 */ /* 0x040fe40000000009 */
[----:B------:R-:W-:Y:S02]  /*46b0*/  SEL R14, R14, RZ, !P1 ;  /* 0x000000ff0e0e7207 */ /* 0x000fe40004800000 */
[----:B------:R-:W-:-:S04]  /*46c0*/  SEL R9, R9, RZ, !P2 ;  /* 0x000000ff09097207 */ /* 0x000fc80005000000 */
[----:B------:R-:W-:Y:S01]  /*46d0*/  PRMT R14, R14, 0x5410, R9 ;  /* 0x000054100e0e7816 */ /* 0x000fe20000000009 */
[----:B------:R-:W-:-:S05]  /*46e0*/  VIADD R9, R27, 0x3 ;  /* 0x000000031b097836 */ /* 0x000fca0000000000 */
        /* <DEDUP_REMOVED lines=14> */
.L_x_22789:
[----:B------:R-:W-:Y:S05]  /*47d0*/  BSYNC.RECONVERGENT B2 ;  /* 0x0000000000027941 */ /* 0x000fea0003800200 */
.L_x_22788:
[----:B01234-:R-:W5:Y:S02]  /*47e0*/  LDG.E.128.CONSTANT R16, desc[UR6][R16.64+0xa00] ;  /* 0x000a000610107981 */ /* 0x01ff64000c1e9d00 */
[----:B-----5:R-:W-:Y:S01]  /*47f0*/  HMUL2 R13, R40, R13 ;  /* 0x0000000d280d7232 */ /* 0x020fe20000000000 */
[----:B------:R-:W-:Y:S03]  /*4800*/  BSSY.RECONVERGENT B2, `(.L_x_22790) ;  /* 0x0000022000027945 */ /* 0x000fe60003800200 */
[----:B------:R-:W-:-:S04]  /*4810*/  HFMA2 R13, R37, R12, R13 ;  /* 0x0000000c250d7231 */ /* 0x000fc8000000000d */
[----:B------:R-:W-:Y:S01]  /*4820*/  HFMA2 R14, R39, R14, R13 ;  /* 0x0000000e270e7231 */ /* 0x000fe2000000000d */
[----:B------:R-:W-:Y:S06]  /*4830*/  @P0 BRA `(.L_x_22791) ;  /* 0x0000000000780947 */ /* 0x000fec0003800000 */
        /* <DEDUP_REMOVED lines=13> */
[----:B------:R-:W-:Y:S02]  /*4910*/  IADD3 R13, PT, PT, R27, 0x4, RZ ;  /* 0x000000041b0d7810 */ /* 0x000fe40007ffe0ff */
[----:B------:R-:W-:Y:S01]  /*4920*/  ISETP.GE.AND P0, PT, R9, R38, PT ;  /* 0x000000260900720c */ /* 0x000fe20003f06270 */
[----:B------:R-:W-:Y:S01]  /*4930*/  VIADD R9, R27, 0x2 ;  /* 0x000000021b097836 */ /* 0x000fe20000000000 */
[----:B------:R-:W-:-:S04]  /*4940*/  SEL R12, R12, RZ, !P3 ;  /* 0x000000ff0c0c7207 */ /* 0x000fc80005800000 */
        /* <DEDUP_REMOVED lines=8> */
[--C-:B------:R-:W-:Y:S02]  /*49d0*/  PRMT R18, R18, 0x5410, R9.reuse ;  /* 0x0000541012127816 */ /* 0x100fe40000000009 */
[C---:B------:R-:W-:Y:S02]  /*49e0*/  PRMT R9, R19.reuse, 0x7632, R9 ;  /* 0x0000763213097816 */ /* 0x040fe40000000009 */
[----:B------:R-:W-:Y:S02]  /*49f0*/  SEL R19, R19, RZ, !P2 ;  /* 0x000000ff13137207 */ /* 0x000fe40005000000 */
[----:B------:R-:W-:-:S04]  /*4a00*/  SEL R12, R9, RZ, !P0 ;  /* 0x000000ff090c7207 */ /* 0x000fc80004000000 */
[----:B------:R-:W-:-:S07]  /*4a10*/  PRMT R19, R19, 0x5410, R12 ;  /* 0x0000541013137816 */ /* 0x000fce000000000c */
.L_x_22791:
[----:B------:R-:W-:Y:S05]  /*4a20*/  BSYNC.RECONVERGENT B2 ;  /* 0x0000000000027941 */ /* 0x000fea0003800200 */
.L_x_22790:
        /* <DEDUP_REMOVED lines=26> */
.L_x_22779:
[----:B------:R-:W-:Y:S05]  /*4bd0*/  BSYNC.RECONVERGENT B0 ;  /* 0x0000000000007941 */ /* 0x000fea0003800200 */
.L_x_22778:
        /* <DEDUP_REMOVED lines=9> */
.L_x_22777:
[----:B------:R-:W-:Y:S05]  /*4c70*/  BSYNC.RECONVERGENT B1 ;  /* 0x0000000000017941 */ /* 0x000fea0003800200 */
.L_x_22776:
[----:B------:R-:W0:Y:S08]  /*4c80*/  S2UR UR5, SR_CgaCtaId ;  /* 0x00000000000579c3 */ /* 0x000e300000008800 */
[----:B------:R-:W-:Y:S01]  /*4c90*/  BAR.SYNC.DEFER_BLOCKING 0x0 ;  /* 0x0000000000007b1d */ /* 0x000fe20000010000 */
[----:B------:R-:W-:Y:S01]  /*4ca0*/  LOP3.LUT R0, R20, 0x3c0, RZ, 0xc0, !PT ;  /* 0x000003c014007812 */ /* 0x000fe200078ec0ff */
        /* <DEDUP_REMOVED lines=31> */
.L_x_22794:
[----:B------:R-:W-:Y:S05]  /*4ea0*/  BSYNC.RECONVERGENT B0 ;  /* 0x0000000000007941 */ /* 0x000fea0003800200 */
.L_x_22793:
        /* <DEDUP_REMOVED lines=22> */
.L_x_22796:
[----:B------:R-:W-:Y:S05]  /*5010*/  BSYNC.RECONVERGENT B0 ;  /* 0x0000000000007941 */ /* 0x000fea0003800200 */
.L_x_22795:
[----:B------:R-:W-:Y:S06]  /*5020*/  BAR.SYNC.DEFER_BLOCKING 0x0 ;  /* 0x0000000000007b1d */ /* 0x000fec0000010000 */
[----:B------:R-:W-:Y:S05]  /*5030*/  @P3 EXIT ;  /* 0x000000000000394d */ /* 0x000fea0003800000 */
[----:B------:R-:W2:Y:S01]  /*5040*/  S2R R0, SR_CTAID.Z ;  /* 0x0000000000007919 */ /* 0x000ea20000002700 */
[----:B------:R-:W3:Y:S01]  /*5050*/  LDCU UR4, c[0x0][0x378] ;  /* 0x00006f00ff0477ac */ /* 0x000ee20008000800 */
[----:B------:R-:W-:Y:S01]  /*5060*/  IMAD R22, R24, R22, R23 ;  /* 0x0000001618167224 */ /* 0x000fe200078e0217 */
[----:B------:R-:W-:Y:S01]  /*5070*/  F2FP.F16.F32.PACK_AB R5, R30, R31 ;  /* 0x0000001f1e05723e */ /* 0x000fe200000000ff */
[----:B------:R-:W4:Y:S01]  /*5080*/  LDCU.64 UR8, c[0x0][0x380] ;  /* 0x00007000ff0877ac */ /* 0x000f220008000a00 */
[----:B------:R-:W-:Y:S02]  /*5090*/  F2FP.F16.F32.PACK_AB R4, R32, R33 ;  /* 0x000000212004723e */ /* 0x000fe400000000ff */
[----:B------:R-:W-:Y:S02]  /*50a0*/  PRMT R8, R5, 0x7632, R8 ;  /* 0x0000763205087816 */ /* 0x000fe40000000008 */
[----:B------:R-:W-:Y:S01]  /*50b0*/  PRMT R7, R4, 0x7632, R7 ;  /* 0x0000763204077816 */ /* 0x000fe20000000007 */
[----:B---3--:R-:W-:-:S04]  /*50c0*/  IMAD R22, R22, UR4, RZ ;  /* 0x0000000416167c24 */ /* 0x008fc8000f8e02ff */
[----:B------:R-:W-:Y:S02]  /*50d0*/  IMAD R3, R22, 0xc0, RZ ;  /* 0x000000c016037824 */ /* 0x000fe400078e02ff */
[----:B--2---:R-:W-:-:S05]  /*50e0*/  IMAD R0, R0, 0xc0, RZ ;  /* 0x000000c000007824 */ /* 0x004fca00078e02ff */
[----:B------:R-:W-:Y:S02]  /*50f0*/  IADD3 R3, P0, PT, R3, R0, RZ ;  /* 0x0000000003037210 */ /* 0x000fe40007f1e0ff */
[----:B------:R-:W-:Y:S02]  /*5100*/  F2FP.F16.F32.PACK_AB R0, R34, R35 ;  /* 0x000000232200723e */ /* 0x000fe400000000ff */
[----:B------:R-:W-:Y:S01]  /*5110*/  LOP3.LUT R20, R3, 0x1f, R20, 0xf8, !PT ;  /* 0x0000001f03147812 */ /* 0x000fe200078ef814 */
[----:B------:R-:W-:Y:S01]  /*5120*/  IMAD.X R3, RZ, RZ, RZ, P0 ;  /* 0x000000ffff037224 */ /* 0x000fe200000e06ff */
[----:B01----:R-:W-:Y:S02]  /*5130*/  PRMT R6, R0, 0x7632, R6 ;  /* 0x0000763200067816 */ /* 0x003fe40000000006 */
        /* <DEDUP_REMOVED lines=9> */
.L_x_22753:
        /* <DEDUP_REMOVED lines=8> */
.L_x_22798:
[----:B------:R-:W-:Y:S05]  /*5250*/  BSYNC B2 ;  /* 0x0000000000027941 */ /* 0x000fea0003800000 */
.L_x_22797:
        /* <DEDUP_REMOVED lines=9> */
.L_x_22799:
[----:B------:R-:W-:Y:S01]  /*52f0*/  MOV R6, R9 ;  /* 0x0000000900067202 */ /* 0x000fe20000000f00 */
[----:B------:R-:W-:Y:S06]  /*5300*/  BRA `(.L_x_22800) ;  /* 0xffffffc400987947 */ /* 0x000fec000383ffff */
.L_x_22755:
        /* <DEDUP_REMOVED lines=8> */
.L_x_22802:
[----:B------:R-:W-:Y:S05]  /*5390*/  BSYNC B0 ;  /* 0x0000000000007941 */ /* 0x000fea0003800000 */
.L_x_22801:
        /* <DEDUP_REMOVED lines=9> */
.L_x_22803:
[----:B------:R-:W-:Y:S01]  /*5430*/  HFMA2 R10, -RZ, RZ, 0, 2.384185791015625e-07 ;  /* 0x00000004ff0a7431 */ /* 0x000fe200000001ff */
[----:B------:R-:W-:-:S04]  /*5440*/  MOV R4, R9 ;  /* 0x0000000900047202 */ /* 0x000fc80000000f00 */
[----:B------:R-:W-:-:S05]  /*5450*/  FMNMX.FTZ R4, R3, R4, !PT ;  /* 0x0000000403047209 */ /* 0x000fca0007810000 */
[----:B------:R-:W-:-:S07]  /*5460*/  IMAD.MOV.U32 R11, RZ, RZ, R4 ;  /* 0x000000ffff0b7224 */ /* 0x000fce00078e0004 */
[----:B------:R-:W-:Y:S05]  /*5470*/  WARPSYNC.COLLECTIVE R8, `(.L_x_22804) ;  /* 0x0000000008087348 */ /* 0x000fea0003c00000 */
[----:B------:R0:W1:Y:S02]  /*5480*/  SHFL.BFLY P2, R9, R11, R10, R27 ;  /* 0x0c00000a0b097389 */ /* 0x000064000004001b */
[----:B01----:R-:W-:Y:S05]  /*5490*/  ENDCOLLECTIVE ;  /* 0x000000000000791b */ /* 0x003fea0003800000 */
.L_x_22804:
[----:B------:R-:W-:Y:S01]  /*54a0*/  MOV R5, R9 ;  /* 0x0000000900057202 */ /* 0x000fe20000000f00 */
[----:B------:R-:W-:Y:S06]  /*54b0*/  BRA `(.L_x_22805) ;  /* 0xffffffc400c07947 */ /* 0x000fec000383ffff */
.L_x_22806:
        /* <DEDUP_REMOVED lines=12> */
.L_x_25996:


//--------------------- .text._ZN4vllm25paged_attention_v1_kernelIttLi128ELi8ELi128ELNS_18Fp8KVCacheDataTypeE0ELb1EEEvPT_PKS2_PKT0_S8_ifPKiSA_iPKfiiiSC_SC_iiiii --------------------------
	.section	.text._ZN4vllm25paged_attention_v1_kernelIttLi128ELi8ELi128ELNS_18Fp8KVCacheDataTypeE0ELb1EEEvPT_PKS2_PKT0_S8_ifPKiSA_iPKfiiiSC_SC_iiiii,"ax",@progbits
	.align	128
        .global         _ZN4vllm25paged_attention_v1_kernelIttLi128ELi8ELi128ELNS_18Fp8KVCacheDataTypeE0ELb1EEEvPT_PKS2_PKT0_S8_ifPKiSA_iPKfiiiSC_SC_iiiii
        .type           _ZN4vllm25paged_attention_v1_kernelIttLi128ELi8ELi128ELNS_18Fp8KVCacheDataTypeE0ELb1EEEvPT_PKS2_PKT0_S8_ifPKiSA_iPKfiiiSC_SC_iiiii,@function
        .size           _ZN4vllm25paged_attention_v1_kernelIttLi128ELi8ELi128ELNS_18Fp8KVCacheDataTypeE0ELb1EEEvPT_PKS2_PKT0_S8_ifPKiSA_iPKfiiiSC_SC_iiiii,(.L_x_25997 - _ZN4vllm25paged_attention_v1_kernelIttLi128ELi8ELi128ELNS_18Fp8KVCacheDataTypeE0ELb1EEEvPT_PKS2_PKT0_S8_ifPKiSA_iPKfiiiSC_SC_iiiii)
        .other          _ZN4vllm25paged_attention_v1_kernelIttLi128ELi8ELi128ELNS_18Fp8KVCacheDataTypeE0ELb1EEEvPT_PKS2_PKT0_S8_ifPKiSA_iPKfiiiSC_SC_iiiii,@"STO_CUDA_ENTRY STV_DEFAULT"
_ZN4vllm25paged_attention_v1_kernelIttLi128ELi8ELi128ELNS_18Fp8KVCacheDataTypeE0ELb1EEEvPT_PKS2_PKT0_S8_ifPKiSA_iPKfiiiSC_SC_iiiii:
.text._ZN4vllm25paged_attention_v1_kernelIttLi128ELi8ELi128ELNS_18Fp8KVCacheDataTypeE0ELb1EEEvPT_PKS2_PKT0_S8_ifPKiSA_iPKfiiiSC_SC_iiiii:
        /* <DEDUP_REMOVED lines=16> */
[----:B------:R-:W-:Y:S01]  /*0100*/  MOV R2, UR4 ;  /* 0x0000000400027c02 */ /* 0x000fe20008000f00 */
[----:B------:R-:W0:Y:S04]  /*0110*/  LDCU UR19, c[0x0][0x3d0] ;  /* 0x00007a00ff1377ac */ /* 0x000e280008000800 */
[----:B-1----:R1:W4:Y:S01]  /*0120*/  LDG.E.CONSTANT R3, desc[UR10][R2.64] ;  /* 0x0000000a02037981 */ /* 0x002322000c1e9900 */
[----:B--2---:R-:W-:Y:S01]  /*0130*/  ISETP.GT.U32.AND P1, PT, R17, 0x3f, PT ;  /* 0x0000003f1100780c */ /* 0x004fe20003f24070 */
[----:B------:R-:W2:Y:S01]  /*0140*/  LDCU UR4, c[0x0][0x3c8] ;  /* 0x00007900ff0477ac */ /* 0x000ea20008000800 */
[----:B---3--:R-:W-:Y:S01]  /*0150*/  ISETP.NE.U32.AND P0, PT, R6, RZ, PT ;  /* 0x000000ff0600720c */ /* 0x008fe20003f05070 */
[----:B------:R-:W3:Y:S03]  /*0160*/  LDCU UR20, c[0x0][0x3cc] ;  /* 0x00007980ff1477ac */ /* 0x000ee60008000800 */
[----:B------:R-:W-:Y:S01]  /*0170*/  ISETP.NE.AND.EX P0, PT, R7, RZ, PT, P0 ;  /* 0x000000ff0700720c */ /* 0x000fe20003f05300 */
[----:B------:R-:W0:Y:S06]  /*0180*/  LDCU UR21, c[0x0][0x3a4] ;  /* 0x00007480ff1577ac */ /* 0x000e2c0008000800 */
[----:B------:R-:W3:Y:S01]  /*0190*/  @!P1 LDC.64 R8, c[0x0][0x388] ;  /* 0x0000e200ff089b82 */ /* 0x000ee20000000a00 */
[----:B----4-:R-:W-:Y:S01]  /*01a0*/  @!P1 IMAD.SHL.U32 R5, R16, 0x80, RZ ;  /* 0x0000008010059824 */ /* 0x010fe200078e00ff */
[----:B------:R-:W-:Y:S01]  /*01b0*/  @!P1 SHF.L.U32 R0, R17, 0x1, RZ ;  /* 0x0000000111009819 */ /* 0x000fe200000006ff */
[----:B------:R-:W4:Y:S01]  /*01c0*/  LDCU.64 UR22, c[0x0][0x390] ;  /* 0x00007200ff1677ac */ /* 0x000f220008000a00 */
[----:B--2---:R-:W-:-:S04]  /*01d0*/  UIMAD UR4, UR9, UR4, URZ ;  /* 0x00000004090472a4 */ /* 0x004fc8000f8e02ff */
[----:B------:R-:W-:Y:S02]  /*01e0*/  USHF.R.S32.HI UR5, URZ, 0x1f, UR4 ;  /* 0x0000001fff057899 */ /* 0x000fe40008011404 */
[----:B------:R-:W-:-:S04]  /*01f0*/  @!P1 IADD3 R0, P2, P3, R0, UR4, R5 ;  /* 0x0000000400009c10 */ /* 0x000fc8000fb5e005 */
[----:B-1----:R-:W-:Y:S02]  /*0200*/  @!P1 IADD3.X R2, PT, PT, RZ, UR5, RZ, P2, P3 ;  /* 0x00000005ff029c10 */ /* 0x002fe400097e64ff */
[----:B---3--:R-:W-:-:S04]  /*0210*/  @!P1 LEA R6, P2, R0, R8, 0x1 ;  /* 0x0000000800069211 */ /* 0x008fc800078408ff */
[----:B------:R-:W-:Y:S02]  /*0220*/  @!P1 LEA.HI.X R7, R0, R9, R2, 0x1, P2 ;  /* 0x0000000900079211 */ /* 0x000fe400010f0c02 */
[----:B------:R-:W1:Y:S03]  /*0230*/  LDC R0, c[0x0][0x3a0] ;  /* 0x0000e800ff007b82 */ /* 0x000e660000000800 */
[----:B------:R2:W3:Y:S05]  /*0240*/  @!P1 LDG.E.CONSTANT R2, desc[UR10][R6.64] ;  /* 0x0000000a06029981 */ /* 0x0004ea000c1e9900 */
[----:B------:R-:W0:Y:S01]  /*0250*/  @P0 LDC.64 R8, c[0x0][0x3c0] ;  /* 0x0000f000ff080b82 */ /* 0x000e220000000a00 */
[----:B-1----:R-:W-:-:S04]  /*0260*/  IABS R13, R0 ;  /* 0x00000000000d7213 */ /* 0x002fc80000000000 */
[----:B------:R-:W1:Y:S08]  /*0270*/  I2F.RP R5, R13 ;  /* 0x0000000d00057306 */ /* 0x000e700000209400 */
[----:B-1----:R-:W1:Y:S01]  /*0280*/  MUFU.RCP R5, R5 ;  /* 0x0000000500057308 */ /* 0x002e620000001000 */
[----:B--2---:R-:W2:Y:S01]  /*0290*/  LDC R7, c[0x0][0x370] ;  /* 0x0000dc00ff077b82 */ /* 0x004ea20000000800 */
[----:B-1----:R-:W-:-:S06]  /*02a0*/  VIADD R10, R5, 0xffffffe ;  /* 0x0ffffffe050a7836 */ /* 0x002fcc0000000000 */
[----:B------:R1:W0:Y:S02]  /*02b0*/  F2I.FTZ.U32.TRUNC.NTZ R11, R10 ;  /* 0x0000000a000b7305 */ /* 0x000224000021f000 */
[----:B-1----:R-:W-:Y:S01]  /*02c0*/  IMAD.MOV.U32 R10, RZ, RZ, RZ ;  /* 0x000000ffff0a7224 */ /* 0x002fe200078e00ff */
[----:B0-----:R-:W-:-:S05]  /*02d0*/  IADD3 R6, PT, PT, RZ, -R11, RZ ;  /* 0x8000000bff067210 */ /* 0x001fca0007ffe0ff */
[----:B------:R-:W-:Y:S01]  /*02e0*/  IMAD R15, R6, R13, RZ ;  /* 0x0000000d060f7224 */ /* 0x000fe200078e02ff */
[----:B--2---:R-:W-:-:S03]  /*02f0*/  IABS R6, R7 ;  /* 0x0000000700067213 */ /* 0x004fc60000000000 */
[----:B------:R-:W-:-:S04]  /*0300*/  IMAD.HI.U32 R11, R11, R15, R10 ;  /* 0x0000000f0b0b7227 */ /* 0x000fc800078e000a */
[----:B------:R-:W-:-:S04]  /*0310*/  @P0 IMAD.WIDE.U32 R8, R16, 0x4, R8 ;  /* 0x0000000410080825 */ /* 0x000fc800078e0008 */
[----:B------:R-:W-:Y:S01]  /*0320*/  IMAD.HI.U32 R5, R11, R6, RZ ;  /* 0x000000060b057227 */ /* 0x000fe200078e00ff */
[----:B------:R0:W5:Y:S04]  /*0330*/  @P0 LDG.E.CONSTANT R4, desc[UR10][R8.64] ;  /* 0x0000000a08040981 */ /* 0x000168000c1e9900 */
[----:B0-----:R-:W-:-:S05]  /*0340*/  IADD3 R8, PT, PT, RZ, -R5, RZ ;  /* 0x80000005ff087210 */ /* 0x001fca0007ffe0ff */
[----:B------:R-:W-:-:S05]  /*0350*/  IMAD R6, R13, R8, R6 ;  /* 0x000000080d067224 */ /* 0x000fca00078e0206 */
[----:B------:R-:W-:Y:S01]  /*0360*/  ISETP.GT.U32.AND P2, PT, R13, R6, PT ;  /* 0x000000060d00720c */ /* 0x000fe20003f44070 */
[----:B------:R-:W-:-:S05]  /*0370*/  IMAD.U32 R8, RZ, RZ, UR15 ;  /* 0x0000000fff087e24 */ /* 0x000fca000f8e00ff */
[----:B------:R-:W-:-:S07]  /*0380*/  IABS R8, R8 ;  /* 0x0000000800087213 */ /* 0x000fce0000000000 */
[----:B------:R-:W-:-:S04]  /*0390*/  @!P2 IADD3 R6, PT, PT, R6, -R13, RZ ;  /* 0x8000000d0606a210 */ /* 0x000fc80007ffe0ff */
[----:B------:R-:W-:Y:S01]  /*03a0*/  ISETP.GE.U32.AND P0, PT, R6, R13, PT ;  /* 0x0000000d0600720c */ /* 0x000fe20003f06070 */
[----:B------:R-:W-:-:S04]  /*03b0*/  IMAD.MOV.U32 R6, RZ, RZ, R8 ;  /* 0x000000ffff067224 */ /* 0x000fc800078e0008 */
[----:B------:R-:W0:Y:S01]  /*03c0*/  I2F.RP R12, R6 ;  /* 0x00000006000c7306 */ /* 0x000e220000209400 */
[----:B------:R-:W-:Y:S02]  /*03d0*/  LOP3.LUT R8, R7, R0, RZ, 0x3c, !PT ;  /* 0x0000000007087212 */ /* 0x000fe400078e3cff */
[----:B------:R-:W-:Y:S02]  /*03e0*/  @!P2 IADD3 R5, PT, PT, R5, 0x1, RZ ;  /* 0x000000010505a810 */ /* 0x000fe40007ffe0ff */
[----:B------:R-:W-:Y:S02]  /*03f0*/  ISETP.GE.AND P3, PT, R8, RZ, PT ;  /* 0x000000ff0800720c */ /* 0x000fe40003f66270 */
[----:B------:R-:W-:Y:S01]  /*0400*/  ISETP.NE.AND P2, PT, R0, RZ, PT ;  /* 0x000000ff0000720c */ /* 0x000fe20003f45270 */
[----:B------:R-:W-:Y:S01]  /*0410*/  @P0 VIADD R5, R5, 0x1 ;  /* 0x0000000105050836 */ /* 0x000fe20000000000 */
[----:B0-----:R-:W0:Y:S09]  /*0420*/  MUFU.RCP R12, R12 ;  /* 0x0000000c000c7308 */ /* 0x001e320000001000 */
[----:B------:R-:W-:-:S02]  /*0430*/  @!P3 IADD3 R5, PT, PT, RZ, -R5, RZ ;  /* 0x80000005ff05b210 */ /* 0x000fc40007ffe0ff */
[----:B------:R-:W-:-:S04]  /*0440*/  @!P2 LOP3.LUT R5, RZ, R0, RZ, 0x33, !PT ;  /* 0x00000000ff05a212 */ /* 0x000fc800078e33ff */
[----:B------:R-:W-:-:S04]  /*0450*/  IABS R8, R5 ;  /* 0x0000000500087213 */ /* 0x000fc80000000000 */
[----:B------:R-:W1:Y:S01]  /*0460*/  I2F.RP R9, R8 ;  /* 0x0000000800097306 */ /* 0x000e620000209400 */
[----:B0-----:R-:W-:-:S07]  /*0470*/  VIADD R11, R12, 0xffffffe ;  /* 0x0ffffffe0c0b7836 */ /* 0x001fce0000000000 */
[----:B------:R-:W0:Y:S08]  /*0480*/  F2I.FTZ.U32.TRUNC.NTZ R11, R11 ;  /* 0x0000000b000b7305 */ /* 0x000e30000021f000 */
[----:B-1----:R-:W1:Y:S01]  /*0490*/  MUFU.RCP R9, R9 ;  /* 0x0000000900097308 */ /* 0x002e620000001000 */
[----:B------:R-:W-:Y:S02]  /*04a0*/  R2UR UR4, R10 ;  /* 0x000000000a0472ca */ /* 0x000fe400000e0000 */
[----:B0-----:R-:W-:-:S02]  /*04b0*/  R2UR UR5, R11 ;  /* 0x000000000b0572ca */ /* 0x001fc400000e0000 */
[----:B------:R-:W-:Y:S02]  /*04c0*/  IABS R13, R5 ;  /* 0x00000005000d7213 */ /* 0x000fe40000000000 */
[----:B------:R-:W-:Y:S01]  /*04d0*/  R2UR UR12, R3 ;  /* 0x00000000030c72ca */ /* 0x000fe200000e0000 */
[----:B------:R-:W-:-:S12]  /*04e0*/  IMAD R3, R11, R6, RZ ;  /* 0x000000060b037224 */ /* 0x000fd800078e02ff */
[----:B------:R-:W-:Y:S01]  /*04f0*/  UIADD3 UR6, UPT, UPT, UR12, -0x1, URZ ;  /* 0xffffffff0c067890 */ /* 0x000fe2000fffe0ff */
[----:B------:R-:W-:-:S05]  /*0500*/  IMAD.MOV R3, RZ, RZ, -R3 ;  /* 0x000000ffff037224 */ /* 0x000fca00078e0a03 */
[----:B------:R-:W-:-:S04]  /*0510*/  MOV R10, UR6 ;  /* 0x00000006000a7c02 */ /* 0x000fc80008000f00 */
[----:B------:R-:W-:Y:S02]  /*0520*/  IABS R12, R10 ;  /* 0x0000000a000c7213 */ /* 0x000fe40000000000 */
[----:B-1----:R-:W-:Y:S01]  /*0530*/  IADD3 R10, PT, PT, R9, 0xffffffe, RZ ;  /* 0x0ffffffe090a7810 */ /* 0x002fe20007ffe0ff */
[----:B------:R-:W-:-:S03]  /*0540*/  IMAD.HI.U32 R3, R11, R3, UR4 ;  /* 0x000000040b037e27 */ /* 0x000fc6000f8e0003 */
[----:B------:R0:W1:Y:S01]  /*0550*/  F2I.FTZ.U32.TRUNC.NTZ R11, R10 ;  /* 0x0000000a000b7305 */ /* 0x000062000021f000 */
[----:B------:R-:W-:Y:S02]  /*0560*/  R2UR UR7, R12 ;  /* 0x000000000c0772ca */ /* 0x000fe400000e0000 */
[----:B------:R-:W-:Y:S02]  /*0570*/  R2UR UR24, R3 ;  /* 0x00000000031872ca */ /* 0x000fe400000e0000 */
[----:B------:R-:W-:Y:S01]  /*0580*/  IABS R12, R16 ;  /* 0x00000010000c7213 */ /* 0x000fe20000000000 */
[----:B0-----:R-:W-:Y:S02]  /*0590*/  IMAD.MOV.U32 R10, RZ, RZ, RZ ;  /* 0x000000ffff0a7224 */ /* 0x001fe400078e00ff */
[----:B-1----:R-:W-:-:S08]  /*05a0*/  IMAD.MOV R3, RZ, RZ, -R11 ;  /* 0x000000ffff037224 */ /* 0x002fd000078e0a0b */
[----:B------:R-:W-:Y:S01]  /*05b0*/  UIMAD.WIDE.U32 UR4, UR24, UR7, URZ ;  /* 0x00000007180472a5 */ /* 0x000fe2000f8e00ff */
[----:B------:R-:W-:-:S04]  /*05c0*/  IMAD R3, R3, R8, RZ ;  /* 0x0000000803037224 */ /* 0x000fc800078e02ff */
[----:B------:R-:W-:Y:S01]  /*05d0*/  IMAD.HI.U32 R10, R11, R3, R10 ;  /* 0x000000030b0a7227 */ /* 0x000fe200078e000a */
[----:B------:R-:W-:Y:S02]  /*05e0*/  MOV R3, R12 ;  /* 0x0000000c00037202 */ /* 0x000fe40000000f00 */
[----:B------:R-:W-:Y:S01]  /*05f0*/  IADD3 R9, PT, PT, RZ, -UR5, RZ ;  /* 0x80000005ff097c10 */ /* 0x000fe2000fffe0ff */
[----:B------:R-:W-:Y:S02]  /*0600*/  IMAD.MOV R11, RZ, RZ, -R13 ;  /* 0x000000ffff0b7224 */ /* 0x000fe400078e0a0d */
[----:B------:R-:W-:-:S04]  /*0610*/  IMAD.HI.U32 R34, R10, R3, RZ ;  /* 0x000000030a227227 */ /* 0x000fc800078e00ff */
[----:B------:R-:W-:Y:S02]  /*0620*/  IMAD R9, R6, R9, UR7 ;  /* 0x0000000706097e24 */ /* 0x000fe4000f8e0209 */
[----:B------:R-:W-:Y:S02]  /*0630*/  IMAD R3, R34, R11, R3 ;  /* 0x0000000b22037224 */ /* 0x000fe400078e0203 */
[----:B------:R-:W0:Y:S01]  /*0640*/  LDC R11, c[0x0][0x3f8] ;  /* 0x0000fe00ff0b7b82 */ /* 0x000e220000000800 */
[----:B------:R-:W-:Y:S02]  /*0650*/  ISETP.GT.U32.AND P2, PT, R6, R9, PT ;  /* 0x000000090600720c */ /* 0x000fe40003f44070 */
[----:B------:R-:W-:-:S11]  /*0660*/  ISETP.GT.U32.AND P0, PT, R8, R3, PT ;  /* 0x000000030800720c */ /* 0x000fd60003f04070 */
[----:B------:R-:W-:Y:S01]  /*0670*/  VOTEU.ANY UP2, P2 ;  /* 0x0000000000ff7886 */ /* 0x000fe20001040100 */
[----:B------:R-:W-:Y:S02]  /*0680*/  PLOP3.LUT P2, PT, PT, PT, UP2, 0x80, 0x8 ;  /* 0x000000000008781c */ /* 0x000fe40003f4f028 */
[----:B------:R-:W-:-:S04]  /*0690*/  @!P0 IADD3 R3, PT, PT, R3, -R8, RZ ;  /* 0x8000000803038210 */ /* 0x000fc80007ffe0ff */
[----:B------:R-:W-:Y:S02]  /*06a0*/  ISETP.GE.U32.AND P4, PT, R3, R8, PT ;  /* 0x000000080300720c */ /* 0x000fe40003f86070 */
[----:B------:R-:W-:-:S04]  /*06b0*/  LOP3.LUT R3, R16, R5, RZ, 0x3c, !PT ;  /* 0x0000000510037212 */ /* 0x000fc800078e3cff */
[----:B------:R-:W-:Y:S02]  /*06c0*/  ISETP.GE.AND P3, PT, R3, RZ, PT ;  /* 0x000000ff0300720c */ /* 0x000fe40003f66270 */
[----:B------:R-:W-:Y:S01]  /*06d0*/  SHF.L.U32 R3, R17, 0x6, RZ ;  /* 0x0000000611037819 */ /* 0x000fe200000006ff */
[----:B------:R-:W-:Y:S01]  /*06e0*/  @!P2 IMAD.IADD R9, R9, 0x1, -R6 ;  /* 0x000000010909a824 */ /* 0x000fe200078e0a06 */
[----:B------:R-:W-:Y:S01]  /*06f0*/  ULEA UR7, UR14, UR13, 0x18 ;  /* 0x0000000d0e077291 */ /* 0x000fe2000f8ec0ff */
[----:B------:R-:W-:Y:S01]  /*0700*/  @!P0 VIADD R34, R34, 0x1 ;  /* 0x0000000122228836 */ /* 0x000fe20000000000 */
[----:B------:R-:W-:Y:S01]  /*0710*/  LOP3.LUT R3, R3, 0xc0, RZ, 0xc0, !PT ;  /* 0x000000c003037812 */ /* 0x000fe200078ec0ff */
[----:B------:R-:W-:Y:S01]  /*0720*/  UIADD3 UR4, UPT, UPT, UR12, 0x7, URZ ;  /* 0x000000070c047890 */ /* 0x000fe2000fffe0ff */
[----:B------:R-:W-:Y:S02]  /*0730*/  ISETP.NE.AND P0, PT, R5, RZ, PT ;  /* 0x000000ff0500720c */ /* 0x000fe40003f05270 */
[----:B------:R-:W-:Y:S01]  /*0740*/  ISETP.GE.U32.AND P2, PT, R9, R6, PT ;  /* 0x000000060900720c */ /* 0x000fe20003f46070 */
[----:B------:R-:W-:Y:S01]  /*0750*/  VIADD R3, R3, UR7 ;  /* 0x0000000703037c36 */ /* 0x000fe20008000000 */
[----:B------:R-:W-:Y:S01]  /*0760*/  USHF.R.S32.HI UR7, URZ, 0x1f, UR4 ;  /* 0x0000001fff077899 */ /* 0x000fe20008011404 */
[----:B------:R-:W-:-:S02]  /*0770*/  @P4 IADD3 R34, PT, PT, R34, 0x1, RZ ;  /* 0x0000000122224810 */ /* 0x000fc40007ffe0ff */
[----:B0-----:R-:W-:Y:S01]  /*0780*/  ISETP.GE.AND P4, PT, R11, RZ, PT ;  /* 0x000000ff0b00720c */ /* 0x001fe20003f86270 */
[----:B------:R-:W-:Y:S02]  /*0790*/  ULEA.HI UR7, UR7, UR4, URZ, 0x3 ;  /* 0x0000000407077291 */ /* 0x000fe4000f8f18ff */
[----:B------:R-:W-:Y:S02]  /*07a0*/  @!P3 IMAD.MOV R34, RZ, RZ, -R34 ;  /* 0x000000ffff22b224 */ /* 0x000fe400078e0a22 */
[----:B------:R-:W-:Y:S01]  /*07b0*/  USHF.R.S32.HI UR7, URZ, 0x3, UR7 ;  /* 0x00000003ff077899 */ /* 0x000fe20008011407 */
[----:B------:R-:W-:Y:S01]  /*07c0*/  @!P0 LOP3.LUT R34, RZ, R5, RZ, 0x33, !PT ;  /* 0x00000005ff228212 */ /* 0x000fe200078e33ff */
[----:B------:R-:W-:Y:S01]  /*07d0*/  ULOP3.LUT UR6, UR6, UR15, URZ, 0x3c, !UPT ;  /* 0x0000000f06067292 */ /* 0x000fe2000f8e3cff */
[----:B------:R-:W-:Y:S01]  /*07e0*/  SHF.R.U32.HI R5, RZ, 0x5, R17 ;  /* 0x00000005ff057819 */ /* 0x000fe20000011611 */
[----:B------:R-:W-:Y:S01]  /*07f0*/  VOTEU.ANY UP1, P2 ;  /* 0x0000000000ff7886 */ /* 0x000fe20001020100 */
[----:B------:R-:W-:-:S02]  /*0800*/  @!UP2 UIADD3 UR5, UPT, UPT, UR5, 0x1, URZ ;  /* 0x000000010505a890 */ /* 0x000fc4000fffe0ff */
[----:B------:R-:W-:Y:S01]  /*0810*/  UISETP.GE.AND UP2, UPT, UR6, URZ, UPT ;  /* 0x000000ff0600728c */ /* 0x000fe2000bf46270 */
[----:B------:R-:W-:Y:S01]  /*0820*/  ISETP.GE.AND P0, PT, R5, UR7, PT ;  /* 0x0000000705007c0c */ /* 0x000fe2000bf06270 */
[----:B------:R-:W-:Y:S01]  /*0830*/  UISETP.NE.AND UP0, UPT, UR15, URZ, UPT ;  /* 0x000000ff0f00728c */ /* 0x000fe2000bf05270 */
[----:B------:R-:W-:Y:S01]  /*0840*/  SHF.R.U32.HI R8, RZ, 0x2, R17 ;  /* 0x00000002ff087819 */ /* 0x000fe20000011611 */
[----:B------:R-:W-:Y:S01]  /*0850*/  @UP1 UIADD3 UR5, UPT, UPT, UR5, 0x1, URZ ;  /* 0x0000000105051890 */ /* 0x000fe2000fffe0ff */
[----:B------:R-:W-:Y:S02]  /*0860*/  @!P4 IMAD R0, R0, UR16, R34 ;  /* 0x000000100000cc24 */ /* 0x000fe4000f8e0222 */
[----:B------:R-:W-:Y:S01]  /*0870*/  @!P1 LEA R3, R8, R3, 0x2 ;  /* 0x0000000308039211 */ /* 0x000fe200078e10ff */
[----:B------:R-:W-:Y:S02]  /*0880*/  @P4 IMAD R28, R7, UR16, R16 ;  /* 0x00000010071c4c24 */ /* 0x000fe4000f8e0210 */
[----:B------:R-:W-:Y:S01]  /*0890*/  @!P4 IADD3 R0, PT, PT, RZ, -R0, RZ ;  /* 0x80000000ff00c210 */ /* 0x000fe20007ffe0ff */
[----:B------:R-:W-:Y:S01]  /*08a0*/  UMOV UR6, UR5 ;  /* 0x0000000500067c82 */ /* 0x000fe20008000000 */
[----:B---3--:R0:W-:Y:S01]  /*08b0*/  @!P1 STS [R3], R2 ;  /* 0x0000000203009388 */ /* 0x0081e20000000800 */
[----:B------:R-:W-:Y:S01]  /*08c0*/  @!UP2 UIADD3 UR6, UPT, UPT, URZ, -UR6, URZ ;  /* 0x80000006ff06a290 */ /* 0x000fe2000fffe0ff */
[----:B------:R-:W-:Y:S01]  /*08d0*/  BSSY B0, `(.L_x_22807) ;  /* 0x00000f3000007945 */ /* 0x000fe20003800000 */
[----:B------:R-:W-:Y:S01]  /*08e0*/  UIMAD UR4, UR9, UR8, URZ ;  /* 0x00000008090472a4 */ /* 0x000fe2000f8e02ff */
[----:B------:R-:W-:Y:S01]  /*08f0*/  @P4 IMAD R28, R28, R11, 0x1 ;  /* 0x000000011c1c4424 */ /* 0x000fe200078e020b */
[----:B------:R-:W-:Y:S01]  /*0900*/  @!UP0 ULOP3.LUT UR6, URZ, UR15, URZ, 0x33, !UPT ;  /* 0x0000000fff068292 */ /* 0x000fe2000f8e33ff */
[----:B------:R-:W-:Y:S01]  /*0910*/  @!P4 IMAD R28, R11, R0, 0x1 ;  /* 0x000000010b1cc424 */ /* 0x000fe200078e0200 */
[----:B------:R-:W-:Y:S01]  /*0920*/  MOV R18, R6 ;  /* 0x0000000600127202 */ /* 0x000fe20000000f00 */
[----:B------:R-:W-:Y:S01]  /*0930*/  IMAD.MOV.U32 R0, RZ, RZ, -0x800001 ;  /* 0xff7fffffff007424 */ /* 0x000fe200078e00ff */
[----:B------:R-:W-:Y:S06]  /*0940*/  BAR.SYNC.DEFER_BLOCKING 0x0 ;  /* 0x0000000000007b1d */ /* 0x000fec0000010000 */
[----:B0---4-:R-:W-:Y:S05]  /*0950*/  @P0 BRA `(.L_x_22808) ;  /* 0x0000000c00a80947 */ /* 0x011fea0003800000 */
[----:B------:R-:W0:Y:S01]  /*0960*/  LDCU.64 UR16, c[0x0][0x3a8] ;  /* 0x00007500ff1077ac */ /* 0x000e220008000a00 */
[----:B------:R-:W-:Y:S01]  /*0970*/  SHF.R.U32.HI R2, RZ, 0x3, R17 ;  /* 0x00000003ff027819 */ /* 0x000fe20000011611 */
[----:B------:R-:W-:Y:S01]  /*0980*/  IMAD.U32 R9, RZ, RZ, UR4 ;  /* 0x00000004ff097e24 */ /* 0x000fe2000f8e00ff */
[----:B------:R-:W-:Y:S01]  /*0990*/  MOV R3, RZ ;  /* 0x000000ff00037202 */ /* 0x000fe20000000f00 */
[----:B------:R-:W-:Y:S01]  /*09a0*/  IMAD.SHL.U32 R0, R8, 0x4, RZ ;  /* 0x0000000408007824 */ /* 0x000fe200078e00ff */
[----:B------:R-:W-:Y:S01]  /*09b0*/  LOP3.LUT R2, R2, 0x7c, RZ, 0xc0, !PT ;  /* 0x0000007c02027812 */ /* 0x000fe200078ec0ff */
[----:B------:R-:W-:Y:S01]  /*09c0*/  UIADD3 UR5, UPT, UPT, UR13, 0x120, URZ ;  /* 0x000001200d057890 */ /* 0x000fe2000fffe0ff */
[----:B------:R-:W-:-:S03]  /*09d0*/  LOP3.LUT R19, R17, 0x3, RZ, 0xc0, !PT ;  /* 0x0000000311137812 */ /* 0x000fc600078ec0ff */
[----:B------:R-:W-:Y:S01]  /*09e0*/  IMAD.WIDE R2, R9, 0x4, R2 ;  /* 0x0000000409027825 */ /* 0x000fe200078e0202 */
[----:B------:R-:W-:Y:S02]  /*09f0*/  ULEA UR5, UR14, UR5, 0x18 ;  /* 0x000000050e057291 */ /* 0x000fe4000f8ec0ff */
[----:B0-----:R-:W-:Y:S02]  /*0a00*/  IADD3 R20, P0, PT, R2, UR16, RZ ;  /* 0x0000001002147c10 */ /* 0x001fe4000ff1e0ff */
[----:B------:R-:W-:Y:S01]  /*0a10*/  LOP3.LUT R2, R0, 0x1c, RZ, 0xc0, !PT ;  /* 0x0000001c00027812 */ /* 0x000fe200078ec0ff */
[----:B------:R-:W-:Y:S01]  /*0a20*/  IMAD.MOV.U32 R0, RZ, RZ, -0x800001 ;  /* 0xff7fffffff007424 */ /* 0x000fe200078e00ff */
[----:B------:R-:W-:Y:S02]  /*0a30*/  IADD3.X R21, PT, PT, R3, UR17, RZ, P0, !PT ;  /* 0x0000001103157c10 */ /* 0x000fe400087fe4ff */
[C---:B------:R-:W-:Y:S02]  /*0a40*/  SHF.L.U32 R3, R5.reuse, 0x3, RZ ;  /* 0x0000000305037819 */ /* 0x040fe400000006ff */
[----:B------:R-:W-:-:S02]  /*0a50*/  LEA R2, R5, R2, 0x5 ;  /* 0x0000000205027211 */ /* 0x000fc400078e28ff */
[C---:B------:R-:W-:Y:S01]  /*0a60*/  LOP3.LUT R8, R3.reuse, 0x7, R8, 0xf8, !PT ;  /* 0x0000000703087812 */ /* 0x040fe200078ef808 */
[----:B------:R-:W-:Y:S01]  /*0a70*/  VIADD R22, R3, 0x1 ;  /* 0x0000000103167836 */ /* 0x000fe20000000000 */
[----:B------:R-:W-:Y:S02]  /*0a80*/  IADD3 R24, PT, PT, R2, UR5, RZ ;  /* 0x0000000502187c10 */ /* 0x000fe4000fffe0ff */
[C---:B------:R-:W-:Y:S01]  /*0a90*/  IADD3 R27, PT, PT, R8.reuse, -UR12, RZ ;  /* 0x8000000c081b7c10 */ /* 0x040fe2000fffe0ff */
[----:B------:R-:W-:-:S07]  /*0aa0*/  VIADD R23, R8, 0x1 ;  /* 0x0000000108177836 */ /* 0x000fce0000000000 */
.L_x_22813:
        /* <DEDUP_REMOVED lines=52> */
.L_x_22810:
        /* <DEDUP_REMOVED lines=17> */
[----:B0-----:R-:W-:-:S03]  /*0f00*/  ULEA UR5, UR8, UR5, 0x18 ;  /* 0x0000000508057291 */ /* 0x001fc6000f8ec0ff */
[----:B------:R-:W4:Y:S03]  /*0f10*/  LDG.E.CONSTANT R32, desc[UR10][R2.64+0x200] ;  /* 0x0002000a02207981 */ /* 0x000f26000c1e9900 */
[----:B------:R-:W-:Y:S01]  /*0f20*/  LEA R25, R19, UR5, 0x6 ;  /* 0x0000000513197c11 */ /* 0x000fe2000f8e30ff */
[----:B------:R-:W4:Y:S04]  /*0f30*/  LDG.E.CONSTANT R33, desc[UR10][R2.64+0x280] ;  /* 0x0002800a02217981 */ /* 0x000f28000c1e9900 */
[----:B------:R-:W4:Y:S04]  /*0f40*/  LDG.E.CONSTANT R31, desc[UR10][R2.64+0x300] ;  /* 0x0003000a021f7981 */ /* 0x000f28000c1e9900 */
[----:B------:R-:W4:Y:S04]  /*0f50*/  LDG.E.CONSTANT R30, desc[UR10][R2.64+0x380] ;  /* 0x0003800a021e7981 */ /* 0x000f28000c1e9900 */
[----:B------:R-:W0:Y:S02]  /*0f60*/  LDS.128 R12, [R25] ;  /* 0x00000000190c7984 */ /* 0x000e240000000c00 */
[----:B0-----:R-:W-:-:S02]  /*0f70*/  HADD2.F32 R10, -RZ, R13.H0_H0 ;  /* 0x2000000dff0a7230 */ /* 0x001fc40000004100 */
[----:B------:R-:W-:Y:S02]  /*0f80*/  HADD2.F32 R13, -RZ, R13.H1_H1 ;  /* 0x3000000dff0d7230 */ /* 0x000fe40000004100 */
[--C-:B--2---:R-:W-:Y:S02]  /*0f90*/  HADD2.F32 R29, -RZ, R11.reuse.H0_H0 ;  /* 0x2000000bff1d7230 */ /* 0x104fe40000004100 */
[----:B------:R-:W-:-:S03]  /*0fa0*/  HADD2.F32 R36, -RZ, R11.H1_H1 ;  /* 0x3000000bff247230 */ /* 0x000fc60000004100 */
[----:B------:R-:W-:Y:S01]  /*0fb0*/  FMUL.FTZ R35, R10, R29 ;  /* 0x0000001d0a237220 */ /* 0x000fe20000410000 */
[--C-:B------:R-:W-:Y:S02]  /*0fc0*/  HADD2.F32 R10, -RZ, R12.reuse.H0_H0 ;  /* 0x2000000cff0a7230 */ /* 0x100fe40000004100 */
[--C-:B---3--:R-:W-:Y:S02]  /*0fd0*/  HADD2.F32 R29, -RZ, R9.reuse.H0_H0 ;  /* 0x20000009ff1d7230 */ /* 0x108fe40000004100 */
[----:B------:R-:W-:Y:S01]  /*0fe0*/  FMUL.FTZ R13, R13, R36 ;  /* 0x000000240d0d7220 */ /* 0x000fe20000410000 */
[----:B------:R-:W-:Y:S01]  /*0ff0*/  HADD2.F32 R12, -RZ, R12.H1_H1 ;  /* 0x3000000cff0c7230 */ /* 0x000fe20000004100 */
[----:B------:R-:W2:Y:S01]  /*1000*/  LDG.E.CONSTANT R36, desc[UR10][R2.64+0x780] ;  /* 0x0007800a02247981 */ /* 0x000ea2000c1e9900 */
[----:B------:R-:W-:Y:S02]  /*1010*/  HADD2.F32 R9, -RZ, R9.H1_H1 ;  /* 0x30000009ff097230 */ /* 0x000fe40000004100 */
[----:B------:R-:W-:Y:S01]  /*1020*/  FFMA.FTZ R10, R10, R29, R35 ;  /* 0x0000001d0a0a7223 */ /* 0x000fe20000010023 */
[----:B------:R-:W-:Y:S01]  /*1030*/  HADD2.F32 R11, -RZ, R14.H0_H0 ;  /* 0x2000000eff0b7230 */ /* 0x000fe20000004100 */
[----:B------:R-:W3:Y:S01]  /*1040*/  LDG.E.CONSTANT R29, desc[UR10][R2.64+0x400] ;  /* 0x0004000a021d7981 */ /* 0x000ee2000c1e9900 */
[----:B------:R-:W-:Y:S01]  /*1050*/  FFMA.FTZ R9, R12, R9, R13 ;  /* 0x000000090c097223 */ /* 0x000fe2000001000d */
[----:B----4-:R-:W-:-:S02]  /*1060*/  HADD2.F32 R12, -RZ, R8.H0_H0 ;  /* 0x20000008ff0c7230 */ /* 0x010fc40000004100 */
[----:B------:R-:W4:Y:S01]  /*1070*/  LDG.E.CONSTANT R35, desc[UR10][R2.64+0x700] ;  /* 0x0007000a02237981 */ /* 0x000f22000c1e9900 */
        /* <DEDUP_REMOVED lines=10> */
[----:B------:R-:W-:Y:S02]  /*1120*/  FFMA.FTZ R12, R15, R26, R12 ;  /* 0x0000001a0f0c7223 */ /* 0x000fe4000001000c */
[----:B------:R-:W2:Y:S01]  /*1130*/  LDG.E.CONSTANT R26, desc[UR10][R2.64+0x480] ;  /* 0x0004800a021a7981 */ /* 0x000ea2000c1e9900 */
        /* <DEDUP_REMOVED lines=14> */
[--C-:B------:R-:W-:Y:S02]  /*1220*/  HADD2.F32 R33, -RZ, R31.reuse.H0_H0 ;  /* 0x2000001fff217230 */ /* 0x100fe40000004100 */
[----:B------:R-:W-:-:S03]  /*1230*/  HADD2.F32 R31, -RZ, R31.H1_H1 ;  /* 0x3000001fff1f7230 */ /* 0x000fc60000004100 */
[----:B------:R-:W-:Y:S01]  /*1240*/  FFMA.FTZ R9, R9, R33, R32 ;  /* 0x0000002109097223 */ /* 0x000fe20000010020 */
[----:B------:R-:W-:Y:S01]  /*1250*/  HADD2.F32 R33, -RZ, R10.H1_H1 ;  /* 0x3000000aff217230 */ /* 0x000fe20000004100 */
[----:B------:R-:W4:Y:S01]  /*1260*/  LDG.E.CONSTANT R32, desc[UR10][R2.64+0x500] ;  /* 0x0005000a02207981 */ /* 0x000f22000c1e9900 */
[----:B------:R-:W-:-:S03]  /*1270*/  HADD2.F32 R10, -RZ, R11.H0_H0 ;  /* 0x2000000bff0a7230 */ /* 0x000fc60000004100 */
[----:B------:R-:W-:Y:S01]  /*1280*/  FFMA.FTZ R8, R33, R31, R8 ;  /* 0x0000001f21087223 */ /* 0x000fe20000010008 */
[----:B------:R-:W-:Y:S01]  /*1290*/  HADD2.F32 R31, -RZ, R30.H0_H0 ;  /* 0x2000001eff1f7230 */ /* 0x000fe20000004100 */
[----:B------:R-:W4:Y:S01]  /*12a0*/  LDG.E.CONSTANT R33, desc[UR10][R2.64+0x580] ;  /* 0x0005800a02217981 */ /* 0x000f22000c1e9900 */
[----:B------:R-:W-:-:S03]  /*12b0*/  HADD2.F32 R11, -RZ, R11.H1_H1 ;  /* 0x3000000bff0b7230 */ /* 0x000fc60000004100 */
[----:B------:R-:W-:Y:S01]  /*12c0*/  FFMA.FTZ R9, R10, R31, R9 ;  /* 0x0000001f0a097223 */ /* 0x000fe20000010009 */
[----:B------:R-:W-:Y:S01]  /*12d0*/  HADD2.F32 R30, -RZ, R30.H1_H1 ;  /* 0x3000001eff1e7230 */ /* 0x000fe20000004100 */
[----:B------:R-:W4:Y:S04]  /*12e0*/  LDG.E.CONSTANT R31, desc[UR10][R2.64+0x600] ;  /* 0x0006000a021f7981 */ /* 0x000f28000c1e9900 */
[----:B------:R-:W-:Y:S02]  /*12f0*/  FFMA.FTZ R8, R11, R30, R8 ;  /* 0x0000001e0b087223 */ /* 0x000fe40000010008 */
[----:B------:R1:W4:Y:S01]  /*1300*/  LDG.E.CONSTANT R30, desc[UR10][R2.64+0x680] ;  /* 0x0006800a021e7981 */ /* 0x000322000c1e9900 */
[----:B0-----:R-:W-:Y:S02]  /*1310*/  HADD2.F32 R10, -RZ, R12.H0_H0 ;  /* 0x2000000cff0a7230 */ /* 0x001fe40000004100 */
[----:B-1----:R-:W-:-:S02]  /*1320*/  HADD2.F32 R2, -RZ, R14.H0_H0 ;  /* 0x2000000eff027230 */ /* 0x002fc40000004100 */
[----:B------:R-:W-:Y:S01]  /*1330*/  HADD2.F32 R3, -RZ, R14.H1_H1 ;  /* 0x3000000eff037230 */ /* 0x000fe20000004100 */
[----:B------:R-:W-:Y:S01]  /*1340*/  UMOV UR5, 0xffffffff ;  /* 0xffffffff00057882 */ /* 0x000fe20000000000 */
[----:B------:R-:W-:Y:S02]  /*1350*/  ISETP.NE.AND P0, PT, R19, RZ, PT ;  /* 0x000000ff1300720c */ /* 0x000fe40003f05270 */
[----:B-----5:R-:W-:Y:S01]  /*1360*/  FSETP.NEU.FTZ.AND P1, PT, R4, RZ, PT ;  /* 0x000000ff0400720b */ /* 0x020fe20003f3d000 */
[----:B---3--:R-:W-:-:S05]  /*1370*/  HADD2.F32 R11, -RZ, R29.H0_H0 ;  /* 0x2000001dff0b7230 */ /* 0x008fca0000004100 */
[----:B------:R-:W-:Y:S01]  /*1380*/  FFMA.FTZ R9, R10, R11, R9 ;  /* 0x0000000b0a097223 */ /* 0x000fe20000010009 */
[----:B------:R-:W-:Y:S02]  /*1390*/  HADD2.F32 R11, -RZ, R12.H1_H1 ;  /* 0x3000000cff0b7230 */ /* 0x000fe40000004100 */
[----:B------:R-:W-:-:S05]  /*13a0*/  HADD2.F32 R12, -RZ, R29.H1_H1 ;  /* 0x3000001dff0c7230 */ /* 0x000fca0000004100 */
[----:B------:R-:W-:Y:S01]  /*13b0*/  FFMA.FTZ R12, R11, R12, R8 ;  /* 0x0000000c0b0c7223 */ /* 0x000fe20000010008 */
[----:B------:R-:W-:Y:S02]  /*13c0*/  HADD2.F32 R8, -RZ, R13.H0_H0 ;  /* 0x2000000dff087230 */ /* 0x000fe40000004100 */
[----:B--2---:R-:W-:-:S05]  /*13d0*/  HADD2.F32 R29, -RZ, R26.H0_H0 ;  /* 0x2000001aff1d7230 */ /* 0x004fca0000004100 */
[----:B------:R-:W-:Y:S02]  /*13e0*/  FFMA.FTZ R29, R8, R29, R9 ;  /* 0x0000001d081d7223 */ /* 0x000fe40000010009 */
[----:B------:R-:W0:Y:S01]  /*13f0*/  LDS.128 R8, [R25+0x30] ;  /* 0x0000300019087984 */ /* 0x000e220000000c00 */
[----:B------:R-:W-:Y:S02]  /*1400*/  HADD2.F32 R13, -RZ, R13.H1_H1 ;  /* 0x3000000dff0d7230 */ /* 0x000fe40000004100 */
[----:B------:R-:W-:-:S05]  /*1410*/  HADD2.F32 R26, -RZ, R26.H1_H1 ;  /* 0x3000001aff1a7230 */ /* 0x000fca0000004100 */
[----:B------:R-:W-:Y:S01]  /*1420*/  FFMA.FTZ R12, R13, R26, R12 ;  /* 0x0000001a0d0c7223 */ /* 0x000fe2000001000c */
[--C-:B----4-:R-:W-:Y:S02]  /*1430*/  HADD2.F32 R13, -RZ, R32.reuse.H0_H0 ;  /* 0x20000020ff0d7230 */ /* 0x110fe40000004100 */
        /* <DEDUP_REMOVED lines=8> */
[----:B0-----:R-:W-:-:S02]  /*14c0*/  HADD2.F32 R13, -RZ, R8.H0_H0 ;  /* 0x20000008ff0d7230 */ /* 0x001fc40000004100 */
[----:B------:R-:W-:Y:S02]  /*14d0*/  HADD2.F32 R14, -RZ, R31.H0_H0 ;  /* 0x2000001fff0e7230 */ /* 0x000fe40000004100 */
[----:B------:R-:W-:Y:S01]  /*14e0*/  FFMA.FTZ R3, R12, R33, R3 ;  /* 0x000000210c037223 */ /* 0x000fe20000010003 */
[--C-:B------:R-:W-:Y:S02]  /*14f0*/  HADD2.F32 R12, -RZ, R9.reuse.H1_H1 ;  /* 0x30000009ff0c7230 */ /* 0x100fe40000004100 */
[----:B------:R-:W-:Y:S01]  /*1500*/  FFMA.FTZ R2, R13, R14, R2 ;  /* 0x0000000e0d027223 */ /* 0x000fe20000010002 */
[----:B------:R-:W-:Y:S02]  /*1510*/  HADD2.F32 R13, -RZ, R9.H0_H0 ;  /* 0x20000009ff0d7230 */ /* 0x000fe40000004100 */
[----:B------:R-:W-:Y:S02]  /*1520*/  HADD2.F32 R8, -RZ, R8.H1_H1 ;  /* 0x30000008ff087230 */ /* 0x000fe40000004100 */
[----:B------:R-:W-:-:S02]  /*1530*/  HADD2.F32 R31, -RZ, R31.H1_H1 ;  /* 0x3000001fff1f7230 */ /* 0x000fc40000004100 */
[--C-:B------:R-:W-:Y:S02]  /*1540*/  HADD2.F32 R9, -RZ, R30.reuse.H0_H0 ;  /* 0x2000001eff097230 */ /* 0x100fe40000004100 */
        /* <DEDUP_REMOVED lines=10> */
[--C-:B------:R-:W-:Y:S02]  /*15f0*/  HADD2.F32 R13, -RZ, R11.reuse.H0_H0 ;  /* 0x2000000bff0d7230 */ /* 0x100fe40000004100 */
        /* <DEDUP_REMOVED lines=10> */
.L_x_22859:
[----:B------:R-:W-:Y:S01]  /*16a0*/  IADD3 R2, PT, PT, R27, 0x1, RZ ;  /* 0x000000011b027810 */ /* 0x000fe20007ffe0ff */
[----:B-1----:R-:W-:-:S03]  /*16b0*/  FADD.FTZ R8, R3, R8 ;  /* 0x0000000803087221 */ /* 0x002fc60000010000 */
[----:B------:R-:W-:Y:S01]  /*16c0*/  I2FP.F32.S32 R9, R2 ;  /* 0x0000000200097245 */ /* 0x000fe20000201400 */
[----:B------:R-:W-:-:S04]  /*16d0*/  @!P0 VIADD R2, R23, 0xffffffff ;  /* 0xffffffff17028836 */ /* 0x000fc80000000000 */
        /* <DEDUP_REMOVED lines=8> */
.L_x_22811:
[----:B------:R-:W-:Y:S05]  /*1760*/  BSYNC B1 ;  /* 0x0000000000017941 */ /* 0x000fea0003800000 */
.L_x_22809:
        /* <DEDUP_REMOVED lines=9> */
.L_x_22808:
[----:B------:R-:W-:Y:S05]  /*1800*/  BSYNC B0 ;  /* 0x0000000000007941 */ /* 0x000fea0003800000 */
.L_x_22807:
        /* <DEDUP_REMOVED lines=8> */
.L_x_22864:
[----:B------:R-:W2:Y:S01]  /*1890*/  S2R R0, SR_CgaCtaId ;  /* 0x0000000000007919 */ /* 0x000ea20000008800 */
[----:B------:R-:W-:Y:S01]  /*18a0*/  MOV R2, 0x400 ;  /* 0x0000040000027802 */ /* 0x000fe20000000f00 */
[----:B------:R-:W-:Y:S05]  /*18b0*/  WARPSYNC.ALL ;  /* 0x0000000000007948 */ /* 0x000fea0003800000 */
[----:B------:R-:W-:Y:S02]  /*18c0*/  IADD3 R3, PT, PT, R2, 0x100, RZ ;  /* 0x0000010002037810 */ /* 0x000fe40007ffe0ff */
[----:B------:R-:W-:Y:S02]  /*18d0*/  ISETP.NE.AND P3, PT, R5, RZ, PT ;  /* 0x000000ff0500720c */ /* 0x000fe40003f65270 */
[----:B-----5:R-:W-:-:S02]  /*18e0*/  SHF.R.U32.HI R4, RZ, 0x5, R17 ;  /* 0x00000005ff047819 */ /* 0x020fc40000011611 */
[----:B01----:R-:W-:Y:S02]  /*18f0*/  FMNMX.FTZ R8, R8, R9, !PT ;  /* 0x0000000908087209 */ /* 0x003fe40007810000 */
        /* <DEDUP_REMOVED lines=8> */
[----:B------:R-:W-:Y:S01]  /*1980*/  HFMA2 R15, -RZ, RZ, 0, 0 ;  /* 0x00000000ff0f7431 */ /* 0x000fe200000001ff */
        /* <DEDUP_REMOVED lines=31> */
.L_x_22819:
        /* <DEDUP_REMOVED lines=11> */
.L_x_22818:
[----:B------:R-:W-:Y:S05]  /*1c30*/  BSYNC.RECONVERGENT B1 ;  /* 0x0000000000017941 */ /* 0x000fea0003800200 */
.L_x_22817:
        /* <DEDUP_REMOVED lines=13> */
.L_x_22822:
        /* <DEDUP_REMOVED lines=100> */
.L_x_22821:
[----:B------:R-:W-:Y:S05]  /*2350*/  BSYNC.RECONVERGENT B1 ;  /* 0x0000000000017941 */ /* 0x000fea0003800200 */
.L_x_22820:
        /* <DEDUP_REMOVED lines=55> */
.L_x_22824:
[----:B------:R-:W-:Y:S05]  /*26d0*/  BSYNC.RECONVERGENT B1 ;  /* 0x0000000000017941 */ /* 0x000fea0003800200 */
.L_x_22823:
        /* <DEDUP_REMOVED lines=26> */
.L_x_22816:
[----:B------:R-:W-:Y:S05]  /*2880*/  BSYNC.RECONVERGENT B0 ;  /* 0x0000000000007941 */ /* 0x000fea0003800200 */
.L_x_22815:
        /* <DEDUP_REMOVED lines=39> */
.L_x_22829:
[----:B------:R-:W0:Y:S01]  /*2b00*/  LDS R8, [R10] ;  /* 0x000000000a087984 */ /* 0x000e220000000800 */
[----:B------:R-:W-:-:S04]  /*2b10*/  IADD3 R11, PT, PT, R11, 0x1, RZ ;  /* 0x000000010b0b7810 */ /* 0x000fc80007ffe0ff */
[----:B------:R-:W-:Y:S01]  /*2b20*/  ISETP.NE.AND P0, PT, R11, RZ, PT ;  /* 0x000000ff0b00720c */ /* 0x000fe20003f05270 */
[----:B0-----:R-:W-:-:S05]  /*2b30*/  FMUL.FTZ R13, R8, R3 ;  /* 0x00000003080d7220 */ /* 0x001fca0000410000 */
[----:B------:R0:W-:Y:S02]  /*2b40*/  STS [R10], R13 ;  /* 0x0000000d0a007388 */ /* 0x0001e40000000800 */
[----:B0-----:R-:W-:-:S05]  /*2b50*/  VIADD R10, R10, 0x200 ;  /* 0x000002000a0a7836 */ /* 0x001fca0000000000 */
[----:B------:R-:W-:Y:S05]  /*2b60*/  @P0 BRA `(.L_x_22829) ;  /* 0xfffffffc00e40947 */ /* 0x000fea000383ffff */
.L_x_22828:
[----:B------:R-:W-:Y:S05]  /*2b70*/  BSYNC.RECONVERGENT B1 ;  /* 0x0000000000017941 */ /* 0x000fea0003800200 */
.L_x_22827:
        /* <DEDUP_REMOVED lines=13> */
.L_x_22832:
        /* <DEDUP_REMOVED lines=52> */
.L_x_22831:
[----:B------:R-:W-:Y:S05]  /*2f90*/  BSYNC.RECONVERGENT B1 ;  /* 0x0000000000017941 */ /* 0x000fea0003800200 */
.L_x_22830:
        /* <DEDUP_REMOVED lines=31> */
.L_x_22834:
[----:B------:R-:W-:Y:S05]  /*3190*/  BSYNC.RECONVERGENT B1 ;  /* 0x0000000000017941 */ /* 0x000fea0003800200 */
.L_x_22833:
        /* <DEDUP_REMOVED lines=14> */
.L_x_22826:
[----:B------:R-:W-:Y:S05]  /*3280*/  BSYNC.RECONVERGENT B0 ;  /* 0x0000000000007941 */ /* 0x000fea0003800200 */
.L_x_22825:
[----:B------:R-:W-:Y:S01]  /*3290*/  BAR.SYNC.DEFER_BLOCKING 0x0 ;  /* 0x0000000000007b1d */ /* 0x000fe20000010000 */
[----:B------:R-:W-:Y:S02]  /*32a0*/  ISETP.GE.AND P0, PT, R4, UR7, PT ;  /* 0x0000000704007c0c */ /* 0x000fe4000bf06270 */
[----:B------:R-:W-:Y:S02]  /*32b0*/  CS2R R26, SRZ ;  /* 0x00000000001a7805 */ /* 0x000fe4000001ff00 */
[----:B------:R-:W-:Y:S01]  /*32c0*/  CS2R R24, SRZ ;  /* 0x0000000000187805 */ /* 0x000fe2000001ff00 */
[----:B------:R-:W2:Y:S01]  /*32d0*/  LDCU UR13, c[0x0][0x3cc] ;  /* 0x00007980ff0d77ac */ /* 0x000ea20008000800 */
[----:B------:R-:W-:Y:S01]  /*32e0*/  BSSY.RECONVERGENT B1, `(.L_x_22835) ;  /* 0x000010e000017945 */ /* 0x000fe20003800200 */
[----:B------:R-:W3:Y:S06]  /*32f0*/  LDCU.64 UR14, c[0x0][0x398] ;  /* 0x00007300ff0e77ac */ /* 0x000eec0008000a00 */
[----:B------:R-:W-:Y:S05]  /*3300*/  @P0 BRA `(.L_x_22836) ;  /* 0x00000010002c0947 */ /* 0x000fea0003800000 */
[----:B01----:R-:W0:Y:S01]  /*3310*/  I2F.RP R3, R6 ;  /* 0x0000000600037306 */ /* 0x003e220000209400 */
[----:B------:R-:W1:Y:S01]  /*3320*/  LDCU UR8, c[0x0][0x3d0] ;  /* 0x00007a00ff0877ac */ /* 0x000e620008000800 */
[----:B------:R-:W-:Y:S01]  /*3330*/  SHF.R.U32.HI R10, RZ, 0x3, R17 ;  /* 0x00000003ff0a7819 */ /* 0x000fe20000011611 */
[----:B------:R-:W-:Y:S01]  /*3340*/  HFMA2 R11, -RZ, RZ, 0, 0 ;  /* 0x00000000ff0b7431 */ /* 0x000fe200000001ff */
[----:B------:R-:W-:Y:S01]  /*3350*/  MOV R13, UR4 ;  /* 0x00000004000d7c02 */ /* 0x000fe20008000f00 */
[----:B------:R-:W4:Y:S01]  /*3360*/  LDCU.64 UR16, c[0x0][0x3a8] ;  /* 0x00007500ff1077ac */ /* 0x000f220008000a00 */
[----:B------:R-:W-:Y:S01]  /*3370*/  LOP3.LUT R10, R10, 0x7c, RZ, 0xc0, !PT ;  /* 0x0000007c0a0a7812 */ /* 0x000fe200078ec0ff */
[C---:B------:R-:W-:Y:S01]  /*3380*/  VIADD R22, R4.reuse, 0x1 ;  /* 0x0000000104167836 */ /* 0x040fe20000000000 */
[C---:B------:R-:W-:Y:S01]  /*3390*/  IADD3 R23, PT, PT, R4.reuse, -UR7, RZ ;  /* 0x8000000704177c10 */ /* 0x040fe2000fffe0ff */
[----:B------:R-:W5:Y:S01]  /*33a0*/  LDCU UR5, c[0x0][0x3ec] ;  /* 0x00007d80ff0577ac */ /* 0x000f620008000800 */
[----:B------:R-:W-:Y:S01]  /*33b0*/  LEA R18, R4, 0x3, 0x3 ;  /* 0x0000000304127811 */ /* 0x000fe200078e18ff */
[----:B------:R-:W-:Y:S01]  /*33c0*/  IMAD.WIDE R10, R13, 0x4, R10 ;  /* 0x000000040d0a7825 */ /* 0x000fe200078e020a */
[----:B------:R-:W-:Y:S01]  /*33d0*/  MOV R27, RZ ;  /* 0x000000ff001b7202 */ /* 0x000fe20000000f00 */
[----:B0-----:R-:W0:Y:S02]  /*33e0*/  MUFU.RCP R3, R3 ;  /* 0x0000000300037308 */ /* 0x001e240000001000 */
[----:B-1----:R-:W-:-:S05]  /*33f0*/  IMAD R34, R34, UR8, RZ ;  /* 0x0000000822227c24 */ /* 0x002fca000f8e02ff */
[----:B------:R-:W-:Y:S02]  /*3400*/  SHF.R.S32.HI R35, RZ, 0x1f, R34 ;  /* 0x0000001fff237819 */ /* 0x000fe40000011422 */
[----:B-----5:R-:W-:-:S04]  /*3410*/  MOV R19, UR5 ;  /* 0x0000000500137c02 */ /* 0x020fc80008000f00 */
[----:B------:R-:W-:Y:S01]  /*3420*/  IADD3 R19, PT, PT, -R19, UR6, RZ ;  /* 0x0000000613137c10 */ /* 0x000fe2000fffe1ff */
[----:B0-----:R-:W-:Y:S01]  /*3430*/  VIADD R8, R3, 0xffffffe ;  /* 0x0ffffffe03087836 */ /* 0x001fe20000000000 */
[----:B------:R-:W-:Y:S02]  /*3440*/  IADD3 R3, PT, PT, R2, 0x120, RZ ;  /* 0x0000012002037810 */ /* 0x000fe40007ffe0ff */
[----:B----4-:R-:W-:Y:S01]  /*3450*/  IADD3 R2, P0, PT, R10, UR16, RZ ;  /* 0x000000100a027c10 */ /* 0x010fe2000ff1e0ff */
[----:B------:R0:W1:Y:S01]  /*3460*/  F2I.FTZ.U32.TRUNC.NTZ R9, R8 ;  /* 0x0000000800097305 */ /* 0x000062000021f000 */
[----:B------:R-:W-:Y:S02]  /*3470*/  LEA R15, R0, R3, 0x18 ;  /* 0x00000003000f7211 */ /* 0x000fe400078ec0ff */
[----:B------:R-:W-:-:S03]  /*3480*/  IADD3.X R3, PT, PT, R11, UR17, RZ, P0, !PT ;  /* 0x000000110b037c10 */ /* 0x000fc600087fe4ff */
[----:B------:R-:W-:Y:S02]  /*3490*/  IMAD R20, R4, 0x20, R15 ;  /* 0x0000002004147824 */ /* 0x000fe400078e020f */
[----:B0-----:R-:W-:Y:S02]  /*34a0*/  IMAD.MOV.U32 R8, RZ, RZ, RZ ;  /* 0x000000ffff087224 */ /* 0x001fe400078e00ff */
[----:B------:R-:W-:Y:S02]  /*34b0*/  VIADD R20, R20, 0x10 ;  /* 0x0000001014147836 */ /* 0x000fe40000000000 */
[----:B-1----:R-:W-:-:S04]  /*34c0*/  IMAD.MOV R12, RZ, RZ, -R9 ;  /* 0x000000ffff0c7224 */ /* 0x002fc800078e0a09 */
[----:B------:R-:W-:-:S04]  /*34d0*/  IMAD.MOV.U32 R13, RZ, RZ, R12 ;  /* 0x000000ffff0d7224 */ /* 0x000fc800078e000c */
[----:B------:R-:W-:-:S04]  /*34e0*/  IMAD R13, R13, R6, RZ ;  /* 0x000000060d0d7224 */ /* 0x000fc800078e02ff */
[----:B------:R-:W-:-:S07]  /*34f0*/  IMAD.HI.U32 R0, R9, R13, R8 ;  /* 0x0000000d09007227 */ /* 0x000fce00078e0008 */
.L_x_22847:
        /* <DEDUP_REMOVED lines=16> */
[----:B------:R-:W-:Y:S01]  /*3600*/  LOP3.LUT R9, R21, R8, RZ, 0x3c, !PT ;  /* 0x0000000815097212 */ /* 0x000fe200078e3cff */
[----:B0-----:R-:W-:Y:S01]  /*3610*/  VIADD R14, R15, 0xffffffe ;  /* 0x0ffffffe0f0e7836 */ /* 0x001fe20000000000 */
[----:B------:R-:W-:Y:S02]  /*3620*/  ISETP.NE.AND P1, PT, R8, RZ, PT ;  /* 0x000000ff0800720c */ /* 0x000fe40003f25270 */
[----:B------:R-:W-:-:S02]  /*3630*/  ISETP.GE.AND P2, PT, R9, RZ, PT ;  /* 0x000000ff0900720c */ /* 0x000fc40003f46270 */
[----:B------:R-:W0:Y:S05]  /*3640*/  F2I.FTZ.U32.TRUNC.NTZ R9, R14 ;  /* 0x0000000e00097305 */ /* 0x000e2a000021f000 */
[----:B------:R-:W-:-:S06]  /*3650*/  @P0 VIADD R11, R11, 0x1 ;  /* 0x000000010b0b0836 */ /* 0x000fcc0000000000 */
[----:B------:R-:W-:Y:S02]  /*3660*/  @!P2 IADD3 R11, PT, PT, RZ, -R11, RZ ;  /* 0x8000000bff0ba210 */ /* 0x000fe40007ffe0ff */
        /* <DEDUP_REMOVED lines=22> */
[----:B------:R-:W2:Y:S04]  /*37d0*/  LDG.E.CONSTANT R31, desc[UR10][R2.64] ;  /* 0x0000000a021f7981 */ /* 0x000ea8000c1e9900 */
[----:B------:R-:W-:Y:S04]  /*37e0*/  LDS.128 R8, [R20+-0x10] ;  /* 0xfffff00014087984 */ /* 0x000fe80000000c00 */
[----:B------:R-:W0:Y:S01]  /*37f0*/  LDS.128 R12, [R20] ;  /* 0x00000000140c7984 */ /* 0x000e220000000c00 */
[----:B------:R-:W-:Y:S01]  /*3800*/  BSSY.RECONVERGENT B2, `(.L_x_22839) ;  /* 0x000002b000027945 */ /* 0x000fe20003800200 */
[----:B0-----:R-:W-:Y:S01]  /*3810*/  F2FP.F16.F32.PACK_AB R32, R15, R14 ;  /* 0x0000000e0f20723e */ /* 0x001fe200000000ff */
[----:B--2---:R-:W-:-:S03]  /*3820*/  IMAD.WIDE R30, R31, UR13, R34 ;  /* 0x0000000d1f1e7c25 */ /* 0x004fc6000f8e0222 */
[----:B------:R-:W-:Y:S02]  /*3830*/  LEA R29, P0, R5, R30, 0x3 ;  /* 0x0000001e051d7211 */ /* 0x000fe400078018ff */
[----:B------:R-:W-:Y:S02]  /*3840*/  F2FP.F16.F32.PACK_AB R30, R11, R10 ;  /* 0x0000000a0b1e723e */ /* 0x000fe400000000ff */
[----:B---3--:R-:W-:Y:S01]  /*3850*/  LEA R36, P1, R29, UR14, 0x1 ;  /* 0x0000000e1d247c11 */ /* 0x008fe2000f8208ff */
[----:B------:R-:W-:Y:S01]  /*3860*/  IMAD.X R10, RZ, RZ, R31, P0 ;  /* 0x000000ffff0a7224 */ /* 0x000fe200000e061f */
[----:B------:R-:W-:Y:S02]  /*3870*/  ISETP.NE.AND P0, PT, R23, -0x1, PT ;  /* 0xffffffff1700780c */ /* 0x000fe40003f05270 */
[----:B------:R-:W-:Y:S02]  /*3880*/  F2FP.F16.F32.PACK_AB R31, R13, R12 ;  /* 0x0000000c0d1f723e */ /* 0x000fe400000000ff */
[----:B------:R-:W-:-:S02]  /*3890*/  LEA.HI.X R37, R29, UR15, R10, 0x1, P1 ;  /* 0x0000000f1d257c11 */ /* 0x000fc400088f0c0a */
[----:B------:R-:W-:-:S03]  /*38a0*/  F2FP.F16.F32.PACK_AB R29, R9, R8 ;  /* 0x00000008091d723e */ /* 0x000fc600000000ff */
[----:B------:R0:W5:Y:S04]  /*38b0*/  LDG.E.128.CONSTANT R8, desc[UR10][R36.64] ;  /* 0x0000000a24087981 */ /* 0x000168000c1e9d00 */
        /* <DEDUP_REMOVED lines=31> */
.L_x_22840:
[----:B------:R-:W-:Y:S05]  /*3ab0*/  BSYNC.RECONVERGENT B2 ;  /* 0x0000000000027941 */ /* 0x000fea0003800200 */
.L_x_22839:
        /* <DEDUP_REMOVED lines=41> */
.L_x_22842:
[----:B------:R-:W-:Y:S05]  /*3d50*/  BSYNC.RECONVERGENT B2 ;  /* 0x0000000000027941 */ /* 0x000fea0003800200 */
.L_x_22841:
        /* <DEDUP_REMOVED lines=41> */
.L_x_22844:
[----:B------:R-:W-:Y:S05]  /*3ff0*/  BSYNC.RECONVERGENT B2 ;  /* 0x0000000000027941 */ /* 0x000fea0003800200 */
.L_x_22843:
[----:B------:R3:W5:Y:S02]  /*4000*/  LDG.E.128.CONSTANT R12, desc[UR10][R36.64+0x600] ;  /* 0x0006000a240c7981 */ /* 0x000764000c1e9d00 */
[----:B-----5:R-:W-:Y:S01]  /*4010*/  HMUL2 R9, R30, R9 ;  /* 0x000000091e097232 */ /* 0x020fe20000000000 */
[----:B------:R-:W-:Y:S03]  /*4020*/  BSSY.RECONVERGENT B2, `(.L_x_22845) ;  /* 0x0000021000027945 */ /* 0x000fe60003800200 */
[----:B------:R-:W-:Y:S01]  /*4030*/  HFMA2 R8, R29, R8, R9 ;  /* 0x000000081d087231 */ /* 0x000fe20000000009 */
[----:B------:R-:W-:Y:S06]  /*4040*/  @P0 BRA `(.L_x_22846) ;  /* 0x0000000000780947 */ /* 0x000fec0003800000 */
[C---:B------:R-:W-:Y:S02]  /*4050*/  IADD3 R9, PT, PT, R18.reuse, -0x2, RZ ;  /* 0xfffffffe12097810 */ /* 0x040fe40007ffe0ff */
[----:B------:R-:W-:Y:S02]  /*4060*/  ISETP.GE.AND P0, PT, R21, UR12, PT ;  /* 0x0000000c15007c0c */ /* 0x000fe4000bf06270 */
[----:B------:R-:W-:Y:S02]  /*4070*/  ISETP.GE.AND P1, PT, R9, UR12, PT ;  /* 0x0000000c09007c0c */ /* 0x000fe4000bf26270 */
[----:B------:R-:W-:Y:S02]  /*4080*/  IADD3 R9, PT, PT, R18, -0x1, RZ ;  /* 0xffffffff12097810 */ /* 0x000fe40007ffe0ff */
[----:B------:R-:W-:Y:S02]  /*4090*/  PRMT R21, R13, 0x7632, R21 ;  /* 0x000076320d157816 */ /* 0x000fe40000000015 */
[----:B------:R-:W-:-:S02]  /*40a0*/  ISETP.GE.AND P2, PT, R9, UR12, PT ;  /* 0x0000000c09007c0c */ /* 0x000fc4000bf46270 */
[C---:B------:R-:W-:Y:S02]  /*40b0*/  PRMT R9, R12.reuse, 0x7632, R9 ;  /* 0x000076320c097816 */ /* 0x040fe40000000009 */
[----:B------:R-:W-:Y:S02]  /*40c0*/  SEL R12, R12, RZ, !P0 ;  /* 0x000000ff0c0c7207 */ /* 0x000fe40004000000 */
[----:B------:R-:W-:Y:S02]  /*40d0*/  SEL R9, R9, RZ, !P1 ;  /* 0x000000ff09097207 */ /* 0x000fe40004800000 */
[----:B------:R-:W-:Y:S02]  /*40e0*/  SEL R13, R13, RZ, !P2 ;  /* 0x000000ff0d0d7207 */ /* 0x000fe40005000000 */
[----:B------:R-:W-:Y:S01]  /*40f0*/  PRMT R12, R12, 0x5410, R9 ;  /* 0x000054100c0c7816 */ /* 0x000fe20000000009 */
[C---:B------:R-:W-:Y:S01]  /*4100*/  VIADD R9, R18.reuse, 0x1 ;  /* 0x0000000112097836 */ /* 0x040fe20000000000 */
[----:B------:R-:W-:-:S04]  /*4110*/  ISETP.GE.AND P3, PT, R18, UR12, PT ;  /* 0x0000000c12007c0c */ /* 0x000fc8000bf66270 */
[----:B------:R-:W-:Y:S02]  /*4120*/  ISETP.GE.AND P0, PT, R9, UR12, PT ;  /* 0x0000000c09007c0c */ /* 0x000fe4000bf06270 */
[C---:B------:R-:W-:Y:S02]  /*4130*/  IADD3 R9, PT, PT, R18.reuse, 0x2, RZ ;  /* 0x0000000212097810 */ /* 0x040fe40007ffe0ff */
[----:B0123--:R-:W-:Y:S01]  /*4140*/  SEL R36, R21, RZ, !P3 ;  /* 0x000000ff15247207 */ /* 0x00ffe20005800000 */
[C---:B------:R-:W-:Y:S01]  /*4150*/  VIADD R21, R18.reuse, 0x4 ;  /* 0x0000000412157836 */ /* 0x040fe20000000000 */
[----:B------:R-:W-:Y:S02]  /*4160*/  ISETP.GE.AND P1, PT, R9, UR12, PT ;  /* 0x0000000c09007c0c */ /* 0x000fe4000bf26270 */
[----:B------:R-:W-:Y:S02]  /*4170*/  IADD3 R9, PT, PT, R18, 0x3, RZ ;  /* 0x0000000312097810 */ /* 0x000fe40007ffe0ff */
[----:B------:R-:W-:-:S02]  /*4180*/  PRMT R13, R13, 0x5410, R36 ;  /* 0x000054100d0d7816 */ /* 0x000fc40000000024 */
        /* <DEDUP_REMOVED lines=10> */
.L_x_22846:
[----:B------:R-:W-:Y:S05]  /*4230*/  BSYNC.RECONVERGENT B2 ;  /* 0x0000000000027941 */ /* 0x000fea0003800200 */
.L_x_22845:
        /* <DEDUP_REMOVED lines=14> */
.L_x_22838:
[----:B--23--:R-:W-:Y:S05]  /*4320*/  BSYNC.RECONVERGENT B0 ;  /* 0x0000000000007941 */ /* 0x00cfea0003800200 */
.L_x_22837:
[C---:B------:R-:W-:Y:S01]  /*4330*/  IADD3 R8, PT, PT, R22.reuse, 0x3, RZ ;  /* 0x0000000316087810 */ /* 0x040fe20007ffe0ff */
[----:B------:R-:W-:Y:S01]  /*4340*/  VIADD R22, R22, 0x4 ;  /* 0x0000000416167836 */ /* 0x000fe20000000000 */
[----:B------:R-:W-:Y:S02]  /*4350*/  IADD3 R2, P1, PT, R2, 0x10, RZ ;  /* 0x0000001002027810 */ /* 0x000fe40007f3e0ff */
[----:B------:R-:W-:Y:S02]  /*4360*/  ISETP.GE.AND P0, PT, R8, UR7, PT ;  /* 0x0000000708007c0c */ /* 0x000fe4000bf06270 */
[----:B------:R-:W-:Y:S01]  /*4370*/  IADD3 R23, PT, PT, R23, 0x4, RZ ;  /* 0x0000000417177810 */ /* 0x000fe20007ffe0ff */
[----:B------:R-:W-:Y:S01]  /*4380*/  IMAD.X R3, RZ, RZ, R3, P1 ;  /* 0x000000ffff037224 */ /* 0x000fe200008e0603 */
[----:B------:R-:W-:Y:S02]  /*4390*/  IADD3 R18, PT, PT, R18, 0x20, RZ ;  /* 0x0000002012127810 */ /* 0x000fe40007ffe0ff */
[----:B------:R-:W-:-:S07]  /*43a0*/  IADD3 R20, PT, PT, R20, 0x80, RZ ;  /* 0x0000008014147810 */ /* 0x000fce0007ffe0ff */
[----:B------:R-:W-:Y:S05]  /*43b0*/  @!P0 BRA `(.L_x_22847) ;  /* 0xfffffff000508947 */ /* 0x000fea000383ffff */
.L_x_22836:
[----:B--23--:R-:W-:Y:S05]  /*43c0*/  BSYNC.RECONVERGENT B1 ;  /* 0x0000000000017941 */ /* 0x00cfea0003800200 */
.L_x_22835:
[C---:B------:R-:W-:Y:S01]  /*43d0*/  LOP3.LUT R0, R17.reuse, 0x3c0, RZ, 0xc0, !PT ;  /* 0x000003c011007812 */ /* 0x040fe200078ec0ff */
[----:B------:R-:W-:Y:S01]  /*43e0*/  BAR.SYNC.DEFER_BLOCKING 0x0 ;  /* 0x0000000000007b1d */ /* 0x000fe20000010000 */
[C---:B------:R-:W-:Y:S02]  /*43f0*/  LOP3.LUT R2, R17.reuse, 0x3e0, RZ, 0xc0, !PT ;  /* 0x000003e011027812 */ /* 0x040fe400078ec0ff */
[----:B------:R-:W-:Y:S02]  /*4400*/  ISETP.NE.AND P0, PT, R0, 0x40, PT ;  /* 0x000000400000780c */ /* 0x000fe40003f05270 */
[C---:B------:R-:W-:Y:S01]  /*4410*/  ISETP.GT.U32.AND P3, PT, R17.reuse, 0x3f, PT ;  /* 0x0000003f1100780c */ /* 0x040fe20003f64070 */
        /* <DEDUP_REMOVED lines=14> */
.L_x_22849:
[----:B------:R-:W-:Y:S05]  /*4500*/  BSYNC.RECONVERGENT B0 ;  /* 0x0000000000007941 */ /* 0x000fea0003800200 */
.L_x_22848:
        /* <DEDUP_REMOVED lines=8> */
[----:B--2---:R-:W1:Y:S04]  /*4590*/  LDS R0, [R8] ;  /* 0x0000000008007984 */ /* 0x004e680000000800 */
[----:B------:R-:W2:Y:S04]  /*45a0*/  LDS R2, [R8+0x80] ;  /* 0x0000800008027984 */ /* 0x000ea80000000800 */
[----:B0-----:R-:W0:Y:S04]  /*45b0*/  LDS R3, [R8+0x100] ;  /* 0x0001000008037984 */ /* 0x001e280000000800 */
[----:B------:R-:W3:Y:S01]  /*45c0*/  LDS R6, [R8+0x180] ;  /* 0x0001800008067984 */ /* 0x000ee20000000800 */
[----:B-1----:R-:W-:Y:S01]  /*45d0*/  FADD.FTZ R27, R0, R27 ;  /* 0x0000001b001b7221 */ /* 0x002fe20000010000 */
[----:B--2---:R-:W-:Y:S01]  /*45e0*/  FADD.FTZ R26, R2, R26 ;  /* 0x0000001a021a7221 */ /* 0x004fe20000010000 */
[----:B0-----:R-:W-:Y:S01]  /*45f0*/  FADD.FTZ R25, R3, R25 ;  /* 0x0000001903197221 */ /* 0x001fe20000010000 */
[----:B---3--:R-:W-:-:S07]  /*4600*/  FADD.FTZ R24, R6, R24 ;  /* 0x0000001806187221 */ /* 0x008fce0000010000 */
.L_x_22851:
[----:B------:R-:W-:Y:S05]  /*4610*/  BSYNC.RECONVERGENT B0 ;  /* 0x0000000000007941 */ /* 0x000fea0003800200 */
.L_x_22850:
        /* <DEDUP_REMOVED lines=12> */
.L_x_22853:
[----:B------:R-:W-:Y:S05]  /*46e0*/  BSYNC.RECONVERGENT B0 ;  /* 0x0000000000007941 */ /* 0x000fea0003800200 */
.L_x_22852:
[----:B------:R-:W-:Y:S06]  /*46f0*/  BAR.SYNC.DEFER_BLOCKING 0x0 ;  /* 0x0000000000007b1d */ /* 0x000fec0000010000 */
[----:B------:R-:W-:Y:S04]  /*4700*/  BSSY.RECONVERGENT B0, `(.L_x_22854) ;  /* 0x000000f000007945 */ /* 0x000fe80003800200 */
[----:B------:R-:W-:Y:S05]  /*4710*/  @P2 BRA `(.L_x_22855) ;  /* 0x0000000000342947 */ /* 0x000fea0003800000 */
[----:B------:R-:W4:Y:S01]  /*4720*/  S2UR UR5, SR_CgaCtaId ;  /* 0x00000000000579c3 */ /* 0x000f220000008800 */
[----:B------:R-:W-:Y:S02]  /*4730*/  UMOV UR4, 0x400 ;  /* 0x0000040000047882 */ /* 0x000fe40000000000 */
[----:B------:R-:W-:-:S04]  /*4740*/  UIADD3 UR4, UPT, UPT, UR4, 0x120, URZ ;  /* 0x0000012004047890 */ /* 0x000fc8000fffe0ff */
[----:B----4-:R-:W-:-:S06]  /*4750*/  ULEA UR4, UR5, UR4, 0x18 ;  /* 0x0000000405047291 */ /* 0x010fcc000f8ec0ff */
[----:B---3--:R-:W-:-:S05]  /*4760*/  LEA R5, R4, UR4, 0x2 ;  /* 0x0000000404057c11 */ /* 0x008fca000f8e10ff */
[----:B--2---:R-:W2:Y:S04]  /*4770*/  LDS R0, [R5] ;  /* 0x0000000005007984 */ /* 0x004ea80000000800 */
[----:B------:R-:W3:Y:S04]  /*4780*/  LDS R2, [R5+0x80] ;  /* 0x0000800005027984 */ /* 0x000ee80000000800 */
[----:B01----:R-:W0:Y:S04]  /*4790*/  LDS R3, [R5+0x100] ;  /* 0x0001000005037984 */ /* 0x003e280000000800 */
[----:B------:R-:W1:Y:S01]  /*47a0*/  LDS R4, [R5+0x180] ;  /* 0x0001800005047984 */ /* 0x000e620000000800 */
[----:B--2---:R-:W-:Y:S01]  /*47b0*/  FADD.FTZ R27, R0, R27 ;  /* 0x0000001b001b7221 */ /* 0x004fe20000010000 */
[----:B---3--:R-:W-:Y:S01]  /*47c0*/  FADD.FTZ R26, R2, R26 ;  /* 0x0000001a021a7221 */ /* 0x008fe20000010000 */
[----:B0-----:R-:W-:Y:S01]  /*47d0*/  FADD.FTZ R25, R3, R25 ;  /* 0x0000001903197221 */ /* 0x001fe20000010000 */
[----:B-1----:R-:W-:-:S07]  /*47e0*/  FADD.FTZ R24, R4, R24 ;  /* 0x0000001804187221 */ /* 0x002fce0000010000 */
.L_x_22855:
[----:B------:R-:W-:Y:S05]  /*47f0*/  BSYNC.RECONVERGENT B0 ;  /* 0x0000000000007941 */ /* 0x000fea0003800200 */
.L_x_22854:
[----:B------:R-:W-:Y:S06]  /*4800*/  BAR.SYNC.DEFER_BLOCKING 0x0 ;  /* 0x0000000000007b1d */ /* 0x000fec0000010000 */
[----:B------:R-:W-:Y:S05]  /*4810*/  @P2 EXIT ;  /* 0x000000000000294d */ /* 0x000fea0003800000 */
[----:B--2---:R-:W2:Y:S01]  /*4820*/  S2R R0, SR_CTAID.Z ;  /* 0x0000000000007919 */ /* 0x004ea20000002700 */
[----:B------:R-:W4:Y:S01]  /*4830*/  LDCU UR4, c[0x0][0x378] ;  /* 0x00006f00ff0477ac */ /* 0x000f220008000800 */
[----:B------:R-:W-:Y:S01]  /*4840*/  IMAD R7, R7, UR9, R16 ;  /* 0x0000000907077c24 */ /* 0x000fe2000f8e0210 */
[----:B------:R-:W-:Y:S01]  /*4850*/  F2FP.F16.F32.PACK_AB R4, R24, R25 ;  /* 0x000000191804723e */ /* 0x000fe200000000ff */
[----:B------:R-:W5:Y:S02]  /*4860*/  LDCU.64 UR6, c[0x0][0x380] ;  /* 0x00007000ff0677ac */ /* 0x000f640008000a00 */
[----:B----4-:R-:W-:Y:S01]  /*4870*/  IMAD R7, R7, UR4, RZ ;  /* 0x0000000407077c24 */ /* 0x010fe2000f8e02ff */
[----:B--2---:R-:W-:-:S04]  /*4880*/  SHF.L.U32 R0, R0, 0x7, RZ ;  /* 0x0000000700007819 */ /* 0x004fc800000006ff */
[----:B------:R-:W-:-:S04]  /*4890*/  LEA R0, P0, R7, R0, 0x7 ;  /* 0x0000000007007211 */ /* 0x000fc800078038ff */
[----:B------:R-:W-:Y:S01]  /*48a0*/  LOP3.LUT R17, R0, 0x1f, R17, 0xf8, !PT ;  /* 0x0000001f00117812 */ /* 0x000fe200078ef811 */
[----:B------:R-:W-:Y:S01]  /*48b0*/  IMAD.X R6, RZ, RZ, RZ, P0 ;  /* 0x000000ffff067224 */ /* 0x000fe200000e06ff */
[----:B------:R-:W-:Y:S02]  /*48c0*/  F2FP.F16.F32.PACK_AB R0, R26, R27 ;  /* 0x0000001b1a00723e */ /* 0x000fe400000000ff */
[C---:B-----5:R-:W-:Y:S02]  /*48d0*/  LEA R2, P0, R17.reuse, UR6, 0x1 ;  /* 0x0000000611027c11 */ /* 0x060fe4000f8008ff */
[----:B---3--:R-:W-:Y:S02]  /*48e0*/  PRMT R5, R0, 0x7632, R5 ;  /* 0x0000763200057816 */ /* 0x008fe40000000005 */
[--C-:B01----:R-:W-:Y:S02]  /*48f0*/  LEA.HI.X R3, R17, UR7, R6.reuse, 0x1, P0 ;  /* 0x0000000711037c11 */ /* 0x103fe400080f0c06 */
[----:B------:R-:W-:-:S03]  /*4900*/  PRMT R6, R4, 0x7632, R6 ;  /* 0x0000763204067816 */ /* 0x000fc60000000006 */
[----:B------:R-:W-:Y:S04]  /*4910*/  STG.E.U16 desc[UR10][R2.64], R0 ;  /* 0x0000000002007986 */ /* 0x000fe8000c10150a */
[----:B------:R-:W-:Y:S04]  /*4920*/  STG.E.U16 desc[UR10][R2.64+0x40], R5 ;  /* 0x0000400502007986 */ /* 0x000fe8000c10150a */
[----:B------:R-:W-:Y:S04]  /*4930*/  STG.E.U16 desc[UR10][R2.64+0x80], R4 ;  /* 0x0000800402007986 */ /* 0x000fe8000c10150a */
[----:B------:R-:W-:Y:S01]  /*4940*/  STG.E.U16 desc[UR10][R2.64+0xc0], R6 ;  /* 0x0000c00602007986 */ /* 0x000fe2000c10150a */
[----:B------:R-:W-:Y:S05]  /*4950*/  EXIT ;  /* 0x000000000000794d */ /* 0x000fea0003800000 */
.L_x_22812:
        /* <DEDUP_REMOVED lines=8> */
.L_x_22857:
[----:B------:R-:W-:Y:S05]  /*49e0*/  BSYNC B2 ;  /* 0x0000000000027941 */ /* 0x000fea0003800000 */
.L_x_22856:
        /* <DEDUP_REMOVED lines=8> */
.L_x_22858:
[----:B------:R-:W-:Y:S01]  /*4a70*/  IMAD.MOV.U32 R8, RZ, RZ, R9 ;  /* 0x000000ffff087224 */ /* 0x000fe200078e0009 */
[----:B------:R-:W-:Y:S06]  /*4a80*/  BRA `(.L_x_22859) ;  /* 0xffffffcc00047947 */ /* 0x000fec000383ffff */
.L_x_22814:
        /* <DEDUP_REMOVED lines=8> */
.L_x_22861:
[----:B------:R-:W-:Y:S05]  /*4b10*/  BSYNC B0 ;  /* 0x0000000000007941 */ /* 0x000fea0003800000 */
.L_x_22860:
        /* <DEDUP_REMOVED lines=8> */
.L_x_22862:
[----:B------:R-:W-:Y:S02]  /*4ba0*/  HFMA2 R11, -RZ, RZ, 0, 2.384185791015625e-07 ;  /* 0x00000004ff0b7431 */ /* 0x000fe400000001ff */
[----:B------:R-:W-:-:S05]  /*4bb0*/  IMAD.MOV.U32 R2, RZ, RZ, R9 ;  /* 0x000000ffff027224 */ /* 0x000fca00078e0009 */
[----:B------:R-:W-:-:S04]  /*4bc0*/  FMNMX.FTZ R8, R3, R2, !PT ;  /* 0x0000000203087209 */ /* 0x000fc80007810000 */
[----:B------:R-:W-:-:S07]  /*4bd0*/  MOV R3, R8 ;  /* 0x0000000800037202 */ /* 0x000fce0000000f00 */
[----:B------:R-:W-:Y:S05]  /*4be0*/  WARPSYNC.COLLECTIVE R10, `(.L_x_22863) ;  /* 0x000000000a087348 */ /* 0x000fea0003c00000 */
[----:B------:R0:W1:Y:S02]  /*4bf0*/  SHFL.BFLY P2, R9, R3, R11, R12 ;  /* 0x0c00000b03097389 */ /* 0x000064000004000c */
[----:B01----:R-:W-:Y:S05]  /*4c00*/  ENDCOLLECTIVE ;  /* 0x000000000000791b */ /* 0x003fea0003800000 */
.L_x_22863:
[----:B------:R-:W-:Y:S05]  /*4c10*/  BRA `(.L_x_22864) ;  /* 0xffffffcc001c7947 */ /* 0x000fea000383ffff */
.L_x_22865:
        /* <DEDUP_REMOVED lines=14> */
.L_x_25997:


//--------------------- .text._ZN4vllm25paged_attention_v1_kernelIttLi120ELi8ELi128ELNS_18Fp8KVCacheDataTypeE0ELb1EEEvPT_PKS2_PKT0_S8_ifPKiSA_iPKfiiiSC_SC_iiiii --------------------------
	.section	.text._ZN4vllm25paged_attention_v1_kernelIttLi120ELi8ELi128ELNS_18Fp8KVCacheDataTypeE0ELb1EEEvPT_PKS2_PKT0_S8_ifPKiSA_iPKfiiiSC_SC_iiiii,"ax",@progbits
	.align	128
        .global         _ZN4vllm25paged_attention_v1_kernelIttLi120ELi8ELi128ELNS_18Fp8KVCacheDataTypeE0ELb1EEEvPT_PKS2_PKT0_S8_ifPKiSA_iPKfiiiSC_SC_iiiii
        .type           _ZN4vllm25paged_attention_v1_kernelIttLi120ELi8ELi128ELNS_18Fp8KVCacheDataTypeE0ELb1EEEvPT_PKS2_PKT0_S8_ifPKiSA_iPKfiiiSC_SC_iiiii,@function
        .size           _ZN4vllm25paged_attention_v1_kernelIttLi120ELi8ELi128ELNS_18Fp8KVCacheDataTypeE0ELb1EEEvPT_PKS2_PKT0_S8_ifPKiSA_iPKfiiiSC_SC_iiiii,(.L_x_25998 - _ZN4vllm25paged_attention_v1_kernelIttLi120ELi8ELi128ELNS_18Fp8KVCacheDataTypeE0ELb1EEEvPT_PKS2_PKT0_S8_ifPKiSA_iPKfiiiSC_SC_iiiii)
        .other          _ZN4vllm25paged_attention_v1_kernelIttLi120ELi8ELi128ELNS_18Fp8KVCacheDataTypeE0ELb1EEEvPT_PKS2_PKT0_S8_ifPKiSA_iPKfiiiSC_SC_iiiii,@"STO_CUDA_ENTRY STV_DEFAULT"
_ZN4vllm25paged_attention_v1_kernelIttLi120ELi8ELi128ELNS_18Fp8KVCacheDataTypeE0ELb1EEEvPT_PKS2_PKT0_S8_ifPKiSA_iPKfiiiSC_SC_iiiii:
.text._ZN4vllm25paged_attention_v1_kernelIttLi120ELi8ELi128ELNS_18Fp8KVCacheDataTypeE0ELb1EEEvPT_PKS2_PKT0_S8_ifPKiSA_iPKfiiiSC_SC_iiiii:
        /* <DEDUP_REMOVED lines=32> */
[----:B------:R-:W1:Y:S03]  /*0200*/  LDC R2, c[0x0][0x3a0] ;  /* 0x0000e800ff027b82 */ /* 0x000e660000000800 */
[----:B------:R-:W3:Y:S01]  /*0210*/  @!P1 LDG.E.CONSTANT R3, desc[UR6][R8.64] ;  /* 0x0000000608039981 */ /* 0x000ee2000c1e9900 */
[----:B--2---:R-:W-:-:S05]  /*0220*/  @P0 IMAD.WIDE.U32 R4, R18, 0x4, R4 ;  /* 0x0000000412040825 */ /* 0x004fca00078e0004 */
        /* <DEDUP_REMOVED lines=10> */
[----:B------:R-:W-:-:S06]  /*02d0*/  IMAD.HI.U32 R11, R11, R9, R10 ;  /* 0x000000090b0b7227 */ /* 0x000fcc00078e000a */
[----:B------:R-:W-:-:S04]  /*02e0*/  IMAD.HI.U32 R5, R11, R4, RZ ;  /* 0x000000040b057227 */ /* 0x000fc800078e00ff */
[----:B------:R-:W-:-:S04]  /*02f0*/  IMAD.MOV R0, RZ, RZ, -R5 ;  /* 0x000000ffff007224 */ /* 0x000fc800078e0a05 */
[C---:B------:R-:W-:Y:S02]  /*0300*/  IMAD R0, R13.reuse, R0, R4 ;  /* 0x000000000d007224 */ /* 0x040fe400078e0204 */
[----:B------:R-:W1:Y:S03]  /*0310*/  LDC R4, c[0x0][0x3f4] ;  /* 0x0000fd00ff047b82 */ /* 0x000e660000000800 */
        /* <DEDUP_REMOVED lines=11> */
[----:B------:R-:W2:Y:S01]  /*03d0*/  I2F.RP R6, R0 ;  /* 0x0000000000067306 */ /* 0x000ea20000209400 */
[----:B-1----:R-:W-:-:S07]  /*03e0*/  IABS R16, R4 ;  /* 0x0000000400107213 */ /* 0x002fce0000000000 */
[----:B------:R-:W1:Y:S08]  /*03f0*/  I2F.RP R12, R16 ;  /* 0x00000010000c7306 */ /* 0x000e700000209400 */
[----:B--2---:R-:W2:Y:S08]  /*0400*/  MUFU.RCP R6, R6 ;  /* 0x0000000600067308 */ /* 0x004eb00000001000 */
[----:B-1----:R-:W1:Y:S01]  /*0410*/  MUFU.RCP R12, R12 ;  /* 0x0000000c000c7308 */ /* 0x002e620000001000 */
[----:B--2---:R-:W-:-:S07]  /*0420*/  IADD3 R10, PT, PT, R6, 0xffffffe, RZ ;  /* 0x0ffffffe060a7810 */ /* 0x004fce0007ffe0ff */
[----:B------:R2:W4:Y:S01]  /*0430*/  F2I.FTZ.U32.TRUNC.NTZ R11, R10 ;  /* 0x0000000a000b7305 */ /* 0x000522000021f000 */
[----:B-1----:R-:W-:-:S07]  /*0440*/  VIADD R8, R12, 0xffffffe ;  /* 0x0ffffffe0c087836 */ /* 0x002fce0000000000 */
[----:B------:R-:W1:Y:S01]  /*0450*/  F2I.FTZ.U32.TRUNC.NTZ R9, R8 ;  /* 0x0000000800097305 */ /* 0x000e62000021f000 */
[----:B--2---:R-:W-:Y:S01]  /*0460*/  IMAD.MOV.U32 R10, RZ, RZ, RZ ;  /* 0x000000ffff0a7224 */ /* 0x004fe200078e00ff */
[----:B----4-:R-:W-:Y:S02]  /*0470*/  IADD3 R13, PT, PT, RZ, -R11, RZ ;  /* 0x8000000bff0d7210 */ /* 0x010fe40007ffe0ff */
[----:B------:R-:W-:-:S03]  /*0480*/  IABS R6, R5 ;  /* 0x0000000500067213 */ /* 0x000fc60000000000 */
[----:B------:R-:W-:Y:S01]  /*0490*/  IMAD R13, R13, R0, RZ ;  /* 0x000000000d0d7224 */ /* 0x000fe200078e02ff */
[----:B------:R-:W-:-:S03]  /*04a0*/  IABS R12, R18 ;  /* 0x00000012000c7213 */ /* 0x000fc60000000000 */
[----:B------:R-:W-:Y:S01]  /*04b0*/  IMAD.HI.U32 R11, R11, R13, R10 ;  /* 0x0000000d0b0b7227 */ /* 0x000fe200078e000a */
[----:B------:R-:W-:-:S03]  /*04c0*/  IADD3 R13, PT, PT, RZ, -R6, RZ ;  /* 0x80000006ff0d7210 */ /* 0x000fc60007ffe0ff */
[----:B-1----:R-:W-:Y:S02]  /*04d0*/  IMAD R6, R9, R16, RZ ;  /* 0x0000001009067224 */ /* 0x002fe400078e02ff */
[----:B------:R-:W-:-:S03]  /*04e0*/  IMAD.HI.U32 R38, R11, R12, RZ ;  /* 0x0000000c0b267227 */ /* 0x000fc600078e00ff */
[----:B------:R-:W-:Y:S01]  /*04f0*/  IADD3 R15, PT, PT, RZ, -R6, RZ ;  /* 0x80000006ff0f7210 */ /* 0x000fe20007ffe0ff */
[----:B------:R-:W-:Y:S02]  /*0500*/  IMAD.MOV.U32 R8, RZ, RZ, RZ ;  /* 0x000000ffff087224 */ /* 0x000fe400078e00ff */
[----:B------:R-:W-:Y:S02]  /*0510*/  IMAD R11, R38, R13, R12 ;  /* 0x0000000d260b7224 */ /* 0x000fe400078e020c */
[----:B------:R-:W-:Y:S01]  /*0520*/  IMAD.HI.U32 R8, R9, R15, R8 ;  /* 0x0000000f09087227 */ /* 0x000fe200078e0008 */
[----:B------:R-:W1:Y:S02]  /*0530*/  S2R R12, SR_CgaCtaId ;  /* 0x00000000000c7919 */ /* 0x000e640000008800 */
[----:B------:R-:W-:Y:S01]  /*0540*/  ISETP.GT.U32.AND P4, PT, R0, R11, PT ;  /* 0x0000000b0000720c */ /* 0x000fe20003f84070 */
[----:B------:R-:W-:-:S05]  /*0550*/  VIADD R21, R32, 0xffffffff ;  /* 0xffffffff20157836 */ /* 0x000fca0000000000 */
[----:B------:R-:W-:-:S05]  /*0560*/  IABS R13, R21 ;  /* 0x00000015000d7213 */ /* 0x000fca0000000000 */
[----:B------:R-:W-:-:S05]  /*0570*/  IMAD.HI.U32 R10, R8, R13, RZ ;  /* 0x0000000d080a7227 */ /* 0x000fca00078e00ff */
[----:B------:R-:W-:Y:S01]  /*0580*/  IADD3 R6, PT, PT, RZ, -R10, RZ ;  /* 0x8000000aff067210 */ /* 0x000fe20007ffe0ff */
[----:B------:R-:W-:-:S04]  /*0590*/  @!P4 IMAD.IADD R11, R11, 0x1, -R0 ;  /* 0x000000010b0bc824 */ /* 0x000fc800078e0a00 */
[----:B------:R-:W-:Y:S01]  /*05a0*/  IMAD R13, R16, R6, R13 ;  /* 0x00000006100d7224 */ /* 0x000fe200078e020d */
[----:B------:R-:W-:-:S04]  /*05b0*/  ISETP.GE.U32.AND P0, PT, R11, R0, PT ;  /* 0x000000000b00720c */ /* 0x000fc80003f06070 */
[----:B------:R-:W-:Y:S01]  /*05c0*/  ISETP.GT.U32.AND P2, PT, R16, R13, PT ;  /* 0x0000000d1000720c */ /* 0x000fe20003f44070 */
[----:B------:R-:W2:Y:S01]  /*05d0*/  LDC R11, c[0x0][0x3f8] ;  /* 0x0000fe00ff0b7b82 */ /* 0x000ea20000000800 */
[----:B------:R-:W-:Y:S02]  /*05e0*/  LOP3.LUT R0, R18, R5, RZ, 0x3c, !PT ;  /* 0x0000000512007212 */ /* 0x000fe400078e3cff */
[----:B------:R-:W-:Y:S02]  /*05f0*/  MOV R15, 0x400 ;  /* 0x00000400000f7802 */ /* 0x000fe40000000f00 */
[----:B------:R-:W-:Y:S02]  /*0600*/  ISETP.GE.AND P3, PT, R0, RZ, PT ;  /* 0x000000ff0000720c */ /* 0x000fe40003f66270 */
[----:B------:R-:W-:Y:S02]  /*0610*/  @!P4 IADD3 R38, PT, PT, R38, 0x1, RZ ;  /* 0x000000012626c810 */ /* 0x000fe40007ffe0ff */
[----:B------:R-:W-:-:S02]  /*0620*/  LOP3.LUT R9, R19, 0x3, RZ, 0xc0, !PT ;  /* 0x0000000313097812 */ /* 0x000fc400078ec0ff */
[----:B-1----:R-:W-:Y:S02]  /*0630*/  LEA R0, R12, R15, 0x18 ;  /* 0x0000000f0c007211 */ /* 0x002fe400078ec0ff */
[-C--:B------:R-:W-:Y:S02]  /*0640*/  @!P2 IADD3 R13, PT, PT, R13, -R16.reuse, RZ ;  /* 0x800000100d0da210 */ /* 0x080fe40007ffe0ff */
[----:B------:R-:W-:Y:S01]  /*0650*/  ISETP.NE.AND P4, PT, R5, RZ, PT ;  /* 0x000000ff0500720c */ /* 0x000fe20003f85270 */
[----:B------:R-:W-:Y:S01]  /*0660*/  @P0 VIADD R38, R38, 0x1 ;  /* 0x0000000126260836 */ /* 0x000fe20000000000 */
[----:B------:R-:W-:Y:S01]  /*0670*/  ISETP.GE.U32.AND P0, PT, R13, R16, PT ;  /* 0x000000100d00720c */ /* 0x000fe20003f06070 */
[----:B------:R-:W-:Y:S01]  /*0680*/  IMAD R0, R9, 0x3c, R0 ;  /* 0x0000003c09007824 */ /* 0x000fe200078e0200 */
[----:B------:R-:W-:-:S04]  /*0690*/  SHF.R.U32.HI R13, RZ, 0x2, R19 ;  /* 0x00000002ff0d7819 */ /* 0x000fc80000011613 */
[----:B------:R-:W-:Y:S01]  /*06a0*/  @!P1 LEA R6, R13, R0, 0x2 ;  /* 0x000000000d069211 */ /* 0x000fe200078e10ff */
[----:B------:R-:W-:Y:S01]  /*06b0*/  VIADD R0, R32, 0x7 ;  /* 0x0000000720007836 */ /* 0x000fe20000000000 */
[----:B------:R-:W-:Y:S01]  /*06c0*/  @!P2 IADD3 R10, PT, PT, R10, 0x1, RZ ;  /* 0x000000010a0aa810 */ /* 0x000fe20007ffe0ff */
[----:B------:R-:W-:Y:S02]  /*06d0*/  @!P3 IMAD.MOV R38, RZ, RZ, -R38 ;  /* 0x000000ffff26b224 */ /* 0x000fe400078e0a26 */
[----:B------:R-:W-:Y:S02]  /*06e0*/  @!P4 LOP3.LUT R38, RZ, R5, RZ, 0x33, !PT ;  /* 0x00000005ff26c212 */ /* 0x000fe400078e33ff */
[----:B------:R-:W-:Y:S01]  /*06f0*/  SHF.R.S32.HI R5, RZ, 0x1f, R0 ;  /* 0x0000001fff057819 */ /* 0x000fe20000011400 */
[----:B------:R-:W-:Y:S01]  /*0700*/  @P0 VIADD R10, R10, 0x1 ;  /* 0x000000010a0a0836 */ /* 0x000fe20000000000 */
[----:B--2---:R-:W-:Y:S02]  /*0710*/  ISETP.GE.AND P3, PT, R11, RZ, PT ;  /* 0x000000ff0b00720c */ /* 0x004fe40003f66270 */
[----:B------:R-:W-:-:S02]  /*0720*/  LEA.HI R5, R5, R0, RZ, 0x3 ;  /* 0x0000000005057211 */ /* 0x000fc400078f18ff */
[----:B------:R-:W-:Y:S02]  /*0730*/  MOV R0, R10 ;  /* 0x0000000a00007202 */ /* 0x000fe40000000f00 */
[----:B------:R-:W-:Y:S02]  /*0740*/  SHF.R.U32.HI R10, RZ, 0x5, R19 ;  /* 0x00000005ff0a7819 */ /* 0x000fe40000011613 */
[----:B------:R-:W-:Y:S02]  /*0750*/  SHF.R.S32.HI R5, RZ, 0x3, R5 ;  /* 0x00000003ff057819 */ /* 0x000fe40000011405 */
[----:B------:R-:W-:Y:S01]  /*0760*/  LOP3.LUT R21, R21, R4, RZ, 0x3c, !PT ;  /* 0x0000000415157212 */ /* 0x000fe200078e3cff */
[----:B---3--:R1:W-:Y:S01]  /*0770*/  @!P1 STS [R6], R3 ;  /* 0x0000000306009388 */ /* 0x0083e20000000800 */
[----:B------:R-:W-:Y:S01]  /*0780*/  BAR.SYNC.DEFER_BLOCKING 0x0 ;  /* 0x0000000000007b1d */ /* 0x000fe20000010000 */
[----:B------:R-:W-:Y:S02]  /*0790*/  ISETP.GE.AND P0, PT, R10, R5, PT ;  /* 0x000000050a00720c */ /* 0x000fe40003f06270 */
[----:B------:R-:W-:-:S02]  /*07a0*/  ISETP.GE.AND P4, PT, R21, RZ, PT ;  /* 0x000000ff1500720c */ /* 0x000fc40003f86270 */
[----:B------:R-:W-:Y:S01]  /*07b0*/  ISETP.NE.AND P1, PT, R4, RZ, PT ;  /* 0x000000ff0400720c */ /* 0x000fe20003f25270 */
[----:B------:R-:W-:Y:S02]  /*07c0*/  @!P3 IMAD R2, R2, UR5, R38 ;  /* 0x000000050202bc24 */ /* 0x000fe4000f8e0226 */
[----:B------:R-:W-:-:S03]  /*07d0*/  @P3 IMAD R30, R17, UR5, R18 ;  /* 0x00000005111e3c24 */ /* 0x000fc6000f8e0212 */
[----:B------:R-:W-:Y:S01]  /*07e0*/  @!P3 IADD3 R2, PT, PT, RZ, -R2, RZ ;  /* 0x80000002ff02b210 */ /* 0x000fe20007ffe0ff */
[----:B0-----:R-:W-:Y:S01]  /*07f0*/  IMAD R5, R20, UR4, RZ ;  /* 0x0000000414057c24 */ /* 0x001fe2000f8e02ff */
[----:B------:R-:W-:Y:S01]  /*0800*/  BSSY B0, `(.L_x_22866) ;  /* 0x00000f9000007945 */ /* 0x000fe20003800000 */
[----:B------:R-:W-:Y:S02]  /*0810*/  @P3 IMAD R30, R30, R11, 0x1 ;  /* 0x000000011e1e3424 */ /* 0x000fe400078e020b */
[----:B------:R-:W-:Y:S02]  /*0820*/  @!P4 IMAD.MOV R0, RZ, RZ, -R0 ;  /* 0x000000ffff00c224 */ /* 0x000fe400078e0a00 */
[----:B------:R-:W-:Y:S01]  /*0830*/  @!P3 IMAD R30, R11, R2, 0x1 ;  /* 0x000000010b1eb424 */ /* 0x000fe200078e0202 */
[----:B------:R-:W-:Y:S01]  /*0840*/  @!P1 LOP3.LUT R0, RZ, R4, RZ, 0x33, !PT ;  /* 0x00000004ff009212 */ /* 0x000fe200078e33ff */
[----:B-1----:R-:W-:Y:S01]  /*0850*/  IMAD.MOV.U32 R6, RZ, RZ, -0x800001 ;  /* 0xff7fffffff067424 */ /* 0x002fe200078e00ff */
[----:B------:R-:W-:Y:S01]  /*0860*/  MOV R11, R16 ;  /* 0x00000010000b7202 */ /* 0x000fe20000000f00 */
[----:B------:R-:W-:Y:S06]  /*0870*/  @P0 BRA `(.L_x_22867) ;  /* 0x0000000c00c40947 */ /* 0x000fec0003800000 */
[----:B------:R-:W0:Y:S01]  /*0880*/  LDCU.64 UR4, c[0x0][0x3a8] ;  /* 0x00007500ff0477ac */ /* 0x000e220008000a00 */
[----:B------:R-:W-:Y:S01]  /*0890*/  SHF.R.U32.HI R2, RZ, 0x3, R19 ;  /* 0x00000003ff027819 */ /* 0x000fe20000011613 */
[----:B------:R-:W-:Y:S01]  /*08a0*/  IMAD.SHL.U32 R4, R13, 0x4, RZ ;  /* 0x000000040d047824 */ /* 0x000fe200078e00ff */
[----:B------:R-:W-:Y:S01]  /*08b0*/  SHF.L.U32 R14, R10, 0x3, RZ ;  /* 0x000000030a0e7819 */ /* 0x000fe200000006ff */
[----:B------:R-:W-:Y:S01]  /*08c0*/  IMAD.MOV.U32 R3, RZ, RZ, RZ ;  /* 0x000000ffff037224 */ /* 0x000fe200078e00ff */
[----:B------:R-:W-:Y:S01]  /*08d0*/  LOP3.LUT R2, R2, 0x7c, RZ, 0xc0, !PT ;  /* 0x0000007c02027812 */ /* 0x000fe200078ec0ff */
[----:B------:R-:W-:Y:S01]  /*08e0*/  IMAD.MOV.U32 R6, RZ, RZ, -0x800001 ;  /* 0xff7fffffff067424 */ /* 0x000fe200078e00ff */
[----:B------:R-:W-:Y:S02]  /*08f0*/  IADD3 R15, PT, PT, R15, 0x110, RZ ;  /* 0x000001100f0f7810 */ /* 0x000fe40007ffe0ff */
[----:B------:R-:W-:Y:S01]  /*0900*/  LOP3.LUT R21, R14, 0x7, R13, 0xf8, !PT ;  /* 0x000000070e157812 */ /* 0x000fe200078ef80d */
[----:B------:R-:W-:Y:S01]  /*0910*/  IMAD.WIDE R2, R5, 0x4, R2 ;  /* 0x0000000405027825 */ /* 0x000fe200078e0202 */
[----:B------:R-:W-:-:S02]  /*0920*/  LOP3.LUT R5, R4, 0x1c, RZ, 0xc0, !PT ;  /* 0x0000001c04057812 */ /* 0x000fc400078ec0ff */
[----:B------:R-:W-:Y:S01]  /*0930*/  LEA R4, R12, R15, 0x18 ;  /* 0x0000000f0c047211 */ /* 0x000fe200078ec0ff */
[C---:B------:R-:W-:Y:S01]  /*0940*/  IMAD.IADD R26, R21.reuse, 0x1, -R32 ;  /* 0x00000001151a7824 */ /* 0x040fe200078e0a20 */
[----:B------:R-:W-:Y:S01]  /*0950*/  IADD3 R14, PT, PT, R14, 0x1, RZ ;  /* 0x000000010e0e7810 */ /* 0x000fe20007ffe0ff */
[----:B------:R-:W-:Y:S01]  /*0960*/  IMAD R5, R10, 0x20, R5 ;  /* 0x000000200a057824 */ /* 0x000fe200078e0205 */
[----:B------:R-:W-:Y:S02]  /*0970*/  IADD3 R21, PT, PT, R21, 0x1, RZ ;  /* 0x0000000115157810 */ /* 0x000fe40007ffe0ff */
[----:B0-----:R-:W-:Y:S02]  /*0980*/  IADD3 R12, P0, PT, R2, UR4, RZ ;  /* 0x00000004020c7c10 */ /* 0x001fe4000ff1e0ff */
[----:B------:R-:W-:Y:S02]  /*0990*/  IADD3 R13, PT, PT, R5, R4, RZ ;  /* 0x00000004050d7210 */ /* 0x000fe40007ffe0ff */
[----:B------:R-:W-:-:S09]  /*09a0*/  IADD3.X R15, PT, PT, R3, UR5, RZ, P0, !PT ;  /* 0x00000005030f7c10 */ /* 0x000fd200087fe4ff */
.L_x_22872:
        /* <DEDUP_REMOVED lines=51> */
.L_x_22869:
[----:B------:R-:W-:Y:S01]  /*0ce0*/  IMAD.MOV.U32 R3, RZ, RZ, R15 ;  /* 0x000000ffff037224 */ /* 0x000fe200078e000f */
[----:B------:R-:W-:-:S05]  /*0cf0*/  MOV R2, R12 ;  /* 0x0000000c00027202 */ /* 0x000fca0000000f00 */
[----:B------:R0:W2:Y:S01]  /*0d00*/  LDG.E.CONSTANT R3, desc[UR6][R2.64] ;  /* 0x0000000602037981 */ /* 0x0000a2000c1e9900 */
[----:B------:R-:W-:Y:S01]  /*0d10*/  SHF.L.U32 R4, R19, 0x1, RZ ;  /* 0x0000000113047819 */ /* 0x000fe200000006ff */
[----:B------:R-:W-:-:S03]  /*0d20*/  IMAD R5, R38, UR9, RZ ;  /* 0x0000000926057c24 */ /* 0x000fc6000f8e02ff */
[----:B------:R-:W-:-:S04]  /*0d30*/  LOP3.LUT R4, R4, 0x38, RZ, 0xc0, !PT ;  /* 0x0000003804047812 */ /* 0x000fc800078ec0ff */
[----:B------:R-:W-:-:S04]  /*0d40*/  IADD3 R4, P0, PT, R5, R4, RZ ;  /* 0x0000000405047210 */ /* 0x000fc80007f1e0ff */
[----:B------:R-:W-:Y:S01]  /*0d50*/  LEA.HI.X.SX32 R5, R5, RZ, 0x1, P0 ;  /* 0x000000ff05057211 */ /* 0x000fe200000f0eff */
[----:B------:R-:W1:Y:S01]  /*0d60*/  S2R R23, SR_CgaCtaId ;  /* 0x0000000000177919 */ /* 0x000e620000008800 */
        /* <DEDUP_REMOVED lines=10> */
[----:B-1----:R-:W-:-:S03]  /*0e10*/  LEA R2, R23, R2, 0x18 ;  /* 0x0000000217027211 */ /* 0x002fc600078ec0ff */
[----:B------:R-:W4:Y:S02]  /*0e20*/  LDG.E.CONSTANT R27, desc[UR6][R4.64+0x200] ;  /* 0x00020006041b7981 */ /* 0x000f24000c1e9900 */
[----:B------:R-:W-:Y:S02]  /*0e30*/  IMAD R2, R9, 0x3c, R2 ;  /* 0x0000003c09027824 */ /* 0x000fe400078e0202 */
[----:B------:R-:W4:Y:S04]  /*0e40*/  LDG.E.CONSTANT R24, desc[UR6][R4.64+0x280] ;  /* 0x0002800604187981 */ /* 0x000f28000c1e9900 */
[----:B------:R-:W0:Y:S04]  /*0e50*/  LDS R33, [R2+0x4] ;  /* 0x0000040002217984 */ /* 0x000e280000000800 */
[----:B------:R-:W1:Y:S01]  /*0e60*/  LDS R29, [R2] ;  /* 0x00000000021d7984 */ /* 0x000e620000000800 */
[----:B0-----:R-:W-:-:S02]  /*0e70*/  HADD2.F32 R22, -RZ, R33.H0_H0 ;  /* 0x20000021ff167230 */ /* 0x001fc40000004100 */
[----:B------:R-:W-:Y:S02]  /*0e80*/  HADD2.F32 R33, -RZ, R33.H1_H1 ;  /* 0x30000021ff217230 */ /* 0x000fe40000004100 */
[----:B--2---:R-:W-:-:S05]  /*0e90*/  HADD2.F32 R23, -RZ, R31.H0_H0 ;  /* 0x2000001fff177230 */ /* 0x004fca0000004100 */
[----:B------:R-:W-:Y:S01]  /*0ea0*/  FMUL.FTZ R35, R22, R23 ;  /* 0x0000001716237220 */ /* 0x000fe20000410000 */
[----:B-1----:R-:W-:Y:S02]  /*0eb0*/  HADD2.F32 R22, -RZ, R29.H0_H0 ;  /* 0x2000001dff167230 */ /* 0x002fe40000004100 */
[----:B---3--:R-:W-:-:S05]  /*0ec0*/  HADD2.F32 R23, -RZ, R3.H0_H0 ;  /* 0x20000003ff177230 */ /* 0x008fca0000004100 */
[----:B------:R-:W-:Y:S02]  /*0ed0*/  FFMA.FTZ R22, R22, R23, R35 ;  /* 0x0000001716167223 */ /* 0x000fe40000010023 */
[----:B------:R-:W0:Y:S01]  /*0ee0*/  LDS R23, [R2+0x8] ;  /* 0x0000080002177984 */ /* 0x000e220000000800 */
[----:B------:R-:W-:Y:S02]  /*0ef0*/  HADD2.F32 R34, -RZ, R31.H1_H1 ;  /* 0x3000001fff227230 */ /* 0x000fe40000004100 */
[----:B------:R-:W-:Y:S02]  /*0f00*/  HADD2.F32 R31, -RZ, R29.H1_H1 ;  /* 0x3000001dff1f7230 */ /* 0x000fe40000004100 */
[----:B----4-:R-:W-:Y:S02]  /*0f10*/  HADD2.F32 R29, -RZ, R28.H0_H0 ;  /* 0x2000001cff1d7230 */ /* 0x010fe40000004100 */
[----:B------:R-:W-:Y:S01]  /*0f20*/  FMUL.FTZ R36, R33, R34 ;  /* 0x0000002221247220 */ /* 0x000fe20000410000 */
[----:B------:R-:W-:-:S02]  /*0f30*/  HADD2.F32 R34, -RZ, R3.H1_H1 ;  /* 0x30000003ff227230 */ /* 0x000fc40000004100 */
[----:B------:R-:W2:Y:S01]  /*0f40*/  LDG.E.CONSTANT R3, desc[UR6][R4.64+0x300] ;  /* 0x0003000604037981 */ /* 0x000ea2000c1e9900 */
[----:B0-----:R-:W-:-:S05]  /*0f50*/  HADD2.F32 R33, -RZ, R23.H0_H0 ;  /* 0x20000017ff217230 */ /* 0x001fca0000004100 */
[----:B------:R-:W-:Y:S02]  /*0f60*/  FFMA.FTZ R33, R33, R29, R22 ;  /* 0x0000001d21217223 */ /* 0x000fe40000010016 */
[----:B------:R-:W0:Y:S01]  /*0f70*/  LDS R29, [R2+0xc] ;  /* 0x00000c00021d7984 */ /* 0x000e220000000800 */
[----:B------:R-:W-:Y:S01]  /*0f80*/  FFMA.FTZ R31, R31, R34, R36 ;  /* 0x000000221f1f7223 */ /* 0x000fe20000010024 */
[----:B------:R-:W-:Y:S02]  /*0f90*/  HADD2.F32 R34, -RZ, R23.H1_H1 ;  /* 0x30000017ff227230 */ /* 0x000fe40000004100 */
[----:B------:R-:W3:Y:S01]  /*0fa0*/  LDG.E.CONSTANT R22, desc[UR6][R4.64+0x380] ;  /* 0x0003800604167981 */ /* 0x000ee2000c1e9900 */
[----:B------:R-:W-:Y:S02]  /*0fb0*/  HADD2.F32 R28, -RZ, R28.H1_H1 ;  /* 0x3000001cff1c7230 */ /* 0x000fe40000004100 */
[----:B------:R-:W-:-:S03]  /*0fc0*/  HADD2.F32 R23, -RZ, R25.H0_H0 ;  /* 0x20000019ff177230 */ /* 0x000fc60000004100 */
[----:B------:R-:W-:Y:S01]  /*0fd0*/  FFMA.FTZ R31, R34, R28, R31 ;  /* 0x0000001c221f7223 */ /* 0x000fe2000001001f */
[----:B0-----:R-:W-:-:S05]  /*0fe0*/  HADD2.F32 R28, -RZ, R29.H0_H0 ;  /* 0x2000001dff1c7230 */ /* 0x001fca0000004100 */
[----:B------:R-:W-:Y:S02]  /*0ff0*/  FFMA.FTZ R33, R28, R23, R33 ;  /* 0x000000171c217223 */ /* 0x000fe40000010021 */
[----:B------:R-:W4:Y:S04]  /*1000*/  LDG.E.CONSTANT R23, desc[UR6][R4.64+0x400] ;  /* 0x0004000604177981 */ /* 0x000f28000c1e9900 */
[----:B------:R-:W0:Y:S01]  /*1010*/  LDS R28, [R2+0x10] ;  /* 0x00001000021c7984 */ /* 0x000e220000000800 */
[----:B------:R-:W-:-:S03]  /*1020*/  HADD2.F32 R34, -RZ, R29.H1_H1 ;  /* 0x3000001dff227230 */ /* 0x000fc60000004100 */
[----:B------:R-:W1:Y:S01]  /*1030*/  LDS R29, [R2+0x14] ;  /* 0x00001400021d7984 */ /* 0x000e620000000800 */
[----:B------:R-:W-:-:S05]  /*1040*/  HADD2.F32 R25, -RZ, R25.H1_H1 ;  /* 0x30000019ff197230 */ /* 0x000fca0000004100 */
[----:B------:R-:W-:Y:S01]  /*1050*/  FFMA.FTZ R31, R34, R25, R31 ;  /* 0x00000019221f7223 */ /* 0x000fe2000001001f */
[--C-:B------:R-:W-:Y:S02]  /*1060*/  HADD2.F32 R25, -RZ, R27.reuse.H0_H0 ;  /* 0x2000001bff197230 */ /* 0x100fe40000004100 */
[----:B------:R-:W-:Y:S02]  /*1070*/  HADD2.F32 R27, -RZ, R27.H1_H1 ;  /* 0x3000001bff1b7230 */ /* 0x000fe40000004100 */
[--C-:B0-----:R-:W-:Y:S02]  /*1080*/  HADD2.F32 R34, -RZ, R28.reuse.H0_H0 ;  /* 0x2000001cff227230 */ /* 0x101fe40000004100 */
[----:B------:R-:W-:-:S03]  /*1090*/  HADD2.F32 R28, -RZ, R28.H1_H1 ;  /* 0x3000001cff1c7230 */ /* 0x000fc60000004100 */
[----:B------:R-:W-:Y:S01]  /*10a0*/  FFMA.FTZ R33, R34, R25, R33 ;  /* 0x0000001922217223 */ /* 0x000fe20000010021 */
[----:B------:R-:W-:Y:S02]  /*10b0*/  HADD2.F32 R25, -RZ, R24.H0_H0 ;  /* 0x20000018ff197230 */ /* 0x000fe40000004100 */
[----:B------:R-:W-:Y:S01]  /*10c0*/  FFMA.FTZ R31, R28, R27, R31 ;  /* 0x0000001b1c1f7223 */ /* 0x000fe2000001001f */
[--C-:B-1----:R-:W-:Y:S01]  /*10d0*/  HADD2.F32 R28, -RZ, R29.reuse.H0_H0 ;  /* 0x2000001dff1c7230 */ /* 0x102fe20000004100 */
[----:B------:R-:W0:Y:S04]  /*10e0*/  LDS R27, [R2+0x18] ;  /* 0x00001800021b7984 */ /* 0x000e280000000800 */
[----:B------:R-:W-:Y:S02]  /*10f0*/  FFMA.FTZ R33, R28, R25, R33 ;  /* 0x000000191c217223 */ /* 0x000fe40000010021 */
[----:B------:R-:W4:Y:S01]  /*1100*/  LDG.E.CONSTANT R25, desc[UR6][R4.64+0x480] ;  /* 0x0004800604197981 */ /* 0x000f22000c1e9900 */
[----:B------:R-:W-:-:S02]  /*1110*/  HADD2.F32 R28, -RZ, R29.H1_H1 ;  /* 0x3000001dff1c7230 */ /* 0x000fc40000004100 */
[----:B------:R-:W-:Y:S01]  /*1120*/  HADD2.F32 R24, -RZ, R24.H1_H1 ;  /* 0x30000018ff187230 */ /* 0x000fe20000004100 */
[----:B------:R-:W1:Y:S04]  /*1130*/  LDS R29, [R2+0x1c] ;  /* 0x00001c00021d7984 */ /* 0x000e680000000800 */
[----:B------:R-:W-:Y:S01]  /*1140*/  FFMA.FTZ R31, R28, R24, R31 ;  /* 0x000000181c1f7223 */ /* 0x000fe2000001001f */
[--C-:B0-----:R-:W-:Y:S02]  /*1150*/  HADD2.F32 R24, -RZ, R27.reuse.H0_H0 ;  /* 0x2000001bff187230 */ /* 0x101fe40000004100 */
[----:B------:R-:W-:Y:S02]  /*1160*/  HADD2.F32 R34, -RZ, R27.H1_H1 ;  /* 0x3000001bff227230 */ /* 0x000fe40000004100 */
[----:B--2---:R-:W-:-:S05]  /*1170*/  HADD2.F32 R28, -RZ, R3.H0_H0 ;  /* 0x20000003ff1c7230 */ /* 0x004fca0000004100 */
[----:B------:R-:W-:Y:S02]  /*1180*/  FFMA.FTZ R33, R24, R28, R33 ;  /* 0x0000001c18217223 */ /* 0x000fe40000010021 */
[----:B------:R-:W2:Y:S04]  /*1190*/  LDG.E.CONSTANT R24, desc[UR6][R4.64+0x500] ;  /* 0x0005000604187981 */ /* 0x000ea8000c1e9900 */
[----:B------:R-:W0:Y:S01]  /*11a0*/  LDS R28, [R2+0x20] ;  /* 0x00002000021c7984 */ /* 0x000e220000000800 */
[----:B------:R-:W-:-:S05]  /*11b0*/  HADD2.F32 R3, -RZ, R3.H1_H1 ;  /* 0x30000003ff037230 */ /* 0x000fca0000004100 */
[----:B------:R-:W-:Y:S01]  /*11c0*/  FFMA.FTZ R31, R34, R3, R31 ;  /* 0x00000003221f7223 */ /* 0x000fe2000001001f */
[----:B-1----:R-:W-:Y:S02]  /*11d0*/  HADD2.F32 R34, -RZ, R29.H0_H0 ;  /* 0x2000001dff227230 */ /* 0x002fe40000004100 */
[--C-:B---3--:R-:W-:Y:S02]  /*11e0*/  HADD2.F32 R3, -RZ, R22.reuse.H0_H0 ;  /* 0x20000016ff037230 */ /* 0x108fe40000004100 */
[----:B------:R-:W-:-:S03]  /*11f0*/  HADD2.F32 R22, -RZ, R22.H1_H1 ;  /* 0x30000016ff167230 */ /* 0x000fc60000004100 */
[----:B------:R-:W-:Y:S01]  /*1200*/  FFMA.FTZ R33, R34, R3, R33 ;  /* 0x0000000322217223 */ /* 0x000fe20000010021 */
[----:B------:R-:W-:Y:S01]  /*1210*/  HADD2.F32 R34, -RZ, R29.H1_H1 ;  /* 0x3000001dff227230 */ /* 0x000fe20000004100 */
[----:B------:R-:W3:Y:S04]  /*1220*/  LDG.E.CONSTANT R3, desc[UR6][R4.64+0x580] ;  /* 0x0005800604037981 */ /* 0x000ee8000c1e9900 */
[----:B------:R-:W-:Y:S01]  /*1230*/  FFMA.FTZ R31, R34, R22, R31 ;  /* 0x00000016221f7223 */ /* 0x000fe2000001001f */
[----:B0-----:R-:W-:Y:S01]  /*1240*/  HADD2.F32 R34, -RZ, R28.H0_H0 ;  /* 0x2000001cff227230 */ /* 0x001fe20000004100 */
[----:B------:R-:W3:Y:S04]  /*1250*/  LDG.E.CONSTANT R22, desc[UR6][R4.64+0x600] ;  /* 0x0006000604167981 */ /* 0x000ee8000c1e9900 */
[----:B------:R-:W3:Y:S01]  /*1260*/  LDG.E.CONSTANT R29, desc[UR6][R4.64+0x700] ;  /* 0x00070006041d7981 */ /* 0x000ee2000c1e9900 */
[----:B----4-:R-:W-:-:S05]  /*1270*/  HADD2.F32 R27, -RZ, R23.H0_H0 ;  /* 0x20000017ff1b7230 */ /* 0x010fca0000004100 */
[----:B------:R-:W-:Y:S02]  /*1280*/  FFMA.FTZ R34, R34, R27, R33 ;  /* 0x0000001b22227223 */ /* 0x000fe40000010021 */
[----:B------:R0:W4:Y:S04]  /*1290*/  LDG.E.CONSTANT R27, desc[UR6][R4.64+0x680] ;  /* 0x00068006041b7981 */ /* 0x000128000c1e9900 */
[----:B------:R-:W1:Y:S01]  /*12a0*/  LDS R33, [R2+0x24] ;  /* 0x0000240002217984 */ /* 0x000e620000000800 */
[----:B------:R-:W-:Y:S02]  /*12b0*/  HADD2.F32 R28, -RZ, R28.H1_H1 ;  /* 0x3000001cff1c7230 */ /* 0x000fe40000004100 */
[----:B------:R-:W-:Y:S01]  /*12c0*/  HADD2.F32 R23, -RZ, R23.H1_H1 ;  /* 0x30000017ff177230 */ /* 0x000fe20000004100 */
[----:B0-----:R-:W-:Y:S04]  /*12d0*/  LDS R4, [R2+0x2c] ;  /* 0x00002c0002047984 */ /* 0x001fe80000000800 */
[----:B------:R-:W-:Y:S01]  /*12e0*/  FFMA.FTZ R28, R28, R23, R31 ;  /* 0x000000171c1c7223 */ /* 0x000fe2000001001f */
[----:B-1----:R-:W-:-:S02]  /*12f0*/  HADD2.F32 R23, -RZ, R33.H0_H0 ;  /* 0x20000021ff177230 */ /* 0x002fc40000004100 */
[----:B------:R-:W-:-:S05]  /*1300*/  HADD2.F32 R31, -RZ, R25.H0_H0 ;  /* 0x20000019ff1f7230 */ /* 0x000fca0000004100 */
[----:B------:R-:W-:Y:S02]  /*1310*/  FFMA.FTZ R34, R23, R31, R34 ;  /* 0x0000001f17227223 */ /* 0x000fe40000010022 */
[----:B------:R-:W0:Y:S01]  /*1320*/  LDS R23, [R2+0x28] ;  /* 0x0000280002177984 */ /* 0x000e220000000800 */
[----:B------:R-:W-:Y:S02]  /*1330*/  HADD2.F32 R33, -RZ, R33.H1_H1 ;  /* 0x30000021ff217230 */ /* 0x000fe40000004100 */
[----:B------:R-:W-:Y:S01]  /*1340*/  HADD2.F32 R25, -RZ, R25.H1_H1 ;  /* 0x30000019ff197230 */ /* 0x000fe20000004100 */
[----:B------:R-:W-:Y:S04]  /*1350*/  LDS R31, [R2+0x38] ;  /* 0x00003800021f7984 */ /* 0x000fe80000000800 */
[----:B------:R-:W-:Y:S01]  /*1360*/  FFMA.FTZ R5, R33, R25, R28 ;  /* 0x0000001921057223 */ /* 0x000fe2000001001c */
[----:B0-----:R-:W-:-:S02]  /*1370*/  HADD2.F32 R25, -RZ, R23.H0_H0 ;  /* 0x20000017ff197230 */ /* 0x001fc40000004100 */
[----:B------:R-:W-:Y:S02]  /*1380*/  HADD2.F32 R36, -RZ, R23.H1_H1 ;  /* 0x30000017ff247230 */ /* 0x000fe40000004100 */
[--C-:B------:R-:W-:Y:S02]  /*1390*/  HADD2.F32 R23, -RZ, R4.reuse.H0_H0 ;  /* 0x20000004ff177230 */ /* 0x100fe40000004100 */
[----:B------:R-:W-:Y:S01]  /*13a0*/  HADD2.F32 R4, -RZ, R4.H1_H1 ;  /* 0x30000004ff047230 */ /* 0x000fe20000004100 */
[----:B------:R-:W-:Y:S01]  /*13b0*/  UMOV UR4, 0xffffffff ;  /* 0xffffffff00047882 */ /* 0x000fe20000000000 */
[----:B------:R-:W-:Y:S02]  /*13c0*/  ISETP.NE.AND P0, PT, R9, RZ, PT ;  /* 0x000000ff0900720c */ /* 0x000fe40003f05270 */
[----:B-----5:R-:W-:Y:S01]  /*13d0*/  FSETP.NEU.FTZ.AND P1, PT, R7, RZ, PT ;  /* 0x000000ff0700720b */ /* 0x020fe20003f3d000 */
[----:B--2---:R-:W-:-:S05]  /*13e0*/  HADD2.F32 R28, -RZ, R24.H0_H0 ;  /* 0x20000018ff1c7230 */ /* 0x004fca0000004100 */
[----:B------:R-:W-:Y:S02]  /*13f0*/  FFMA.FTZ R34, R25, R28, R34 ;  /* 0x0000001c19227223 */ /* 0x000fe40000010022 */
[----:B------:R-:W0:Y:S04]  /*1400*/  LDS R28, [R2+0x30] ;  /* 0x00003000021c7984 */ /* 0x000e280000000800 */
[----:B------:R-:W1:Y:S01]  /*1410*/  LDS R25, [R2+0x34] ;  /* 0x0000340002197984 */ /* 0x000e620000000800 */
[----:B------:R-:W-:-:S05]  /*1420*/  HADD2.F32 R24, -RZ, R24.H1_H1 ;  /* 0x30000018ff187230 */ /* 0x000fca0000004100 */
[----:B------:R-:W-:Y:S01]  /*1430*/  FFMA.FTZ R5, R36, R24, R5 ;  /* 0x0000001824057223 */ /* 0x000fe20000010005 */
[--C-:B---3--:R-:W-:Y:S02]  /*1440*/  HADD2.F32 R24, -RZ, R3.reuse.H0_H0 ;  /* 0x20000003ff187230 */ /* 0x108fe40000004100 */
[----:B------:R-:W-:-:S03]  /*1450*/  HADD2.F32 R3, -RZ, R3.H1_H1 ;  /* 0x30000003ff037230 */ /* 0x000fc60000004100 */
[----:B------:R-:W-:Y:S01]  /*1460*/  FFMA.FTZ R23, R23, R24, R34 ;  /* 0x0000001817177223 */ /* 0x000fe20000010022 */
[----:B0-----:R-:W-:Y:S02]  /*1470*/  HADD2.F32 R24, -RZ, R28.H0_H0 ;  /* 0x2000001cff187230 */ /* 0x001fe40000004100 */
[----:B------:R-:W-:Y:S02]  /*1480*/  HADD2.F32 R33, -RZ, R22.H0_H0 ;  /* 0x20000016ff217230 */ /* 0x000fe40000004100 */
[----:B------:R-:W-:Y:S01]  /*1490*/  FFMA.FTZ R3, R4, R3, R5 ;  /* 0x0000000304037223 */ /* 0x000fe20000010005 */
[----:B-1----:R-:W-:Y:S02]  /*14a0*/  HADD2.F32 R2, -RZ, R25.H0_H0 ;  /* 0x20000019ff027230 */ /* 0x002fe40000004100 */
[----:B------:R-:W-:Y:S02]  /*14b0*/  HADD2.F32 R28, -RZ, R28.H1_H1 ;  /* 0x3000001cff1c7230 */ /* 0x000fe40000004100 */
[----:B------:R-:W-:Y:S01]  /*14c0*/  FFMA.FTZ R23, R24, R33, R23 ;  /* 0x0000002118177223 */ /* 0x000fe20000010017 */
[----:B------:R-:W-:-:S02]  /*14d0*/  HADD2.F32 R22, -RZ, R22.H1_H1 ;  /* 0x30000016ff167230 */ /* 0x000fc40000004100 */
[----:B------:R-:W-:-:S03]  /*14e0*/  HADD2.F32 R5, -RZ, R31.H0_H0 ;  /* 0x2000001fff057230 */ /* 0x000fc60000004100 */
[----:B------:R-:W-:Y:S01]  /*14f0*/  FFMA.FTZ R3, R28, R22, R3 ;  /* 0x000000161c037223 */ /* 0x000fe20000010003 */
[----:B------:R-:W-:Y:S02]  /*1500*/  HADD2.F32 R22, -RZ, R29.H0_H0 ;  /* 0x2000001dff167230 */ /* 0x000fe40000004100 */
[----:B------:R-:W-:Y:S02]  /*1510*/  HADD2.F32 R31, -RZ, R31.H1_H1 ;  /* 0x3000001fff1f7230 */ /* 0x000fe40000004100 */
[----:B------:R-:W-:Y:S02]  /*1520*/  HADD2.F32 R29, -RZ, R29.H1_H1 ;  /* 0x3000001dff1d7230 */ /* 0x000fe40000004100 */
[--C-:B----4-:R-:W-:Y:S02]  /*1530*/  HADD2.F32 R4, -RZ, R27.reuse.H0_H0 ;  /* 0x2000001bff047230 */ /* 0x110fe40000004100 */
[----:B------:R-:W-:-:S03]  /*1540*/  HADD2.F32 R27, -RZ, R27.H1_H1 ;  /* 0x3000001bff1b7230 */ /* 0x000fc60000004100 */
[----:B------:R-:W-:Y:S01]  /*1550*/  FFMA.FTZ R4, R2, R4, R23 ;  /* 0x0000000402047223 */ /* 0x000fe20000010017 */
[----:B------:R-:W-:-:S05]  /*1560*/  HADD2.F32 R2, -RZ, R25.H1_H1 ;  /* 0x30000019ff027230 */ /* 0x000fca0000004100 */
        /* <DEDUP_REMOVED lines=8> */
.L_x_22918:
        /* <DEDUP_REMOVED lines=12> */
.L_x_22870:
[----:B------:R-:W-:Y:S05]  /*16b0*/  BSYNC B1 ;  /* 0x0000000000017941 */ /* 0x000fea0003800000 */
.L_x_22868:
        /* <DEDUP_REMOVED lines=13> */
.L_x_22867:
[----:B------:R-:W-:Y:S05]  /*1790*/  BSYNC B0 ;  /* 0x0000000000007941 */ /* 0x000fea0003800000 */
.L_x_22866:
[----:B-----5:R-:W0:Y:S01]  /*17a0*/  S2R R7, SR_TID.X ;  /* 0x0000000000077919 */ /* 0x020e220000002100 */
        /* <DEDUP_REMOVED lines=8> */
.L_x_22923:
[----:B------:R-:W2:Y:S01]  /*1830*/  S2R R8, SR_CgaCtaId ;  /* 0x0000000000087919 */ /* 0x000ea20000008800 */
[----:B------:R-:W-:Y:S01]  /*1840*/  MOV R4, 0x400 ;  /* 0x0000040000047802 */ /* 0x000fe20000000f00 */
[----:B------:R-:W-:Y:S05]  /*1850*/  WARPSYNC.ALL ;  /* 0x0000000000007948 */ /* 0x000fea0003800000 */
[----:B------:R-:W-:Y:S01]  /*1860*/  VIADD R3, R4, 0xf0 ;  /* 0x000000f004037836 */ /* 0x000fe20000000000 */
[----:B------:R-:W-:Y:S02]  /*1870*/  ISETP.NE.AND P3, PT, R7, RZ, PT ;  /* 0x000000ff0700720c */ /* 0x000fe40003f65270 */
        /* <DEDUP_REMOVED lines=41> */
.L_x_22878:
        /* <DEDUP_REMOVED lines=11> */
.L_x_22877:
[----:B------:R-:W-:Y:S05]  /*1bc0*/  BSYNC.RECONVERGENT B1 ;  /* 0x0000000000017941 */ /* 0x000fea0003800200 */
.L_x_22876:
        /* <DEDUP_REMOVED lines=12> */
.L_x_22881:
[----:B------:R-:W0:Y:S01]  /*1c90*/  LDS R24, [R11+-0x400] ;  /* 0xfffc00000b187984 */ /* 0x000e220000000800 */
[----:B------:R-:W-:-:S03]  /*1ca0*/  VIADD R13, R13, 0x800 ;  /* 0x000008000d0d7836 */ /* 0x000fc60000000000 */
[----:B------:R-:W1:Y:S02]  /*1cb0*/  LDS R28, [R11] ;  /* 0x000000000b1c7984 */ /* 0x000e640000000800 */
[----:B------:R-:W-:Y:S02]  /*1cc0*/  ISETP.GE.AND P4, PT, R13, R10, PT ;  /* 0x0000000a0d00720c */ /* 0x000fe40003f86270 */
[----:B------:R-:W2:Y:S04]  /*1cd0*/  LDS R26, [R11+-0x200] ;  /* 0xfffe00000b1a7984 */ /* 0x000ea80000000800 */
[----:B------:R-:W3:Y:S04]  /*1ce0*/  LDS R22, [R11+0x200] ;  /* 0x000200000b167984 */ /* 0x000ee80000000800 */
[----:B------:R-:W4:Y:S04]  /*1cf0*/  LDS R14, [R11+0x400] ;  /* 0x000400000b0e7984 */ /* 0x000f280000000800 */
[----:B------:R-:W5:Y:S04]  /*1d00*/  LDS R34, [R11+0x800] ;  /* 0x000800000b227984 */ /* 0x000f680000000800 */
[----:B------:R-:W5:Y:S04]  /*1d10*/  LDS R36, [R11+0xa00] ;  /* 0x000a00000b247984 */ /* 0x000f680000000800 */
[----:B------:R-:W5:Y:S04]  /*1d20*/  LDS R40, [R11+0xc00] ;  /* 0x000c00000b287984 */ /* 0x000f680000000800 */
[----:B------:R-:W5:Y:S04]  /*1d30*/  LDS R42, [R11+0xe00] ;  /* 0x000e00000b2a7984 */ /* 0x000f680000000800 */
[----:B------:R-:W5:Y:S01]  /*1d40*/  LDS R44, [R11+0x1000] ;  /* 0x001000000b2c7984 */ /* 0x000f620000000800 */
[----:B0-----:R-:W-:-:S04]  /*1d50*/  FADD.FTZ R24, -R9, R24 ;  /* 0x0000001809187221 */ /* 0x001fc80000010100 */
[----:B------:R-:W-:Y:S01]  /*1d60*/  FMUL.FTZ R24, R24, 1.4426950216293334961 ;  /* 0x3fb8aa3b18187820 */ /* 0x000fe20000410000 */
[C---:B-1----:R-:W-:Y:S02]  /*1d70*/  FADD.FTZ R15, -R9.reuse, R28 ;  /* 0x0000001c090f7221 */ /* 0x042fe40000010100 */
[----:B------:R-:W0:Y:S01]  /*1d80*/  LDS R28, [R11+0x600] ;  /* 0x000600000b1c7984 */ /* 0x000e220000000800 */
[----:B--2---:R-:W-:Y:S01]  /*1d90*/  FADD.FTZ R26, -R9, R26 ;  /* 0x0000001a091a7221 */ /* 0x004fe20000010100 */
[----:B------:R-:W-:Y:S01]  /*1da0*/  FMUL.FTZ R15, R15, 1.4426950216293334961 ;  /* 0x3fb8aa3b0f0f7820 */ /* 0x000fe20000410000 */
[----:B------:R-:W1:Y:S02]  /*1db0*/  MUFU.EX2 R24, R24 ;  /* 0x0000001800187308 */ /* 0x000e640000000800 */
[----:B------:R-:W-:Y:S01]  /*1dc0*/  FMUL.FTZ R26, R26, 1.4426950216293334961 ;  /* 0x3fb8aa3b1a1a7820 */ /* 0x000fe20000410000 */
[C---:B---3--:R-:W-:Y:S01]  /*1dd0*/  FADD.FTZ R23, -R9.reuse, R22 ;  /* 0x0000001609177221 */ /* 0x048fe20000010100 */
[----:B------:R-:W-:Y:S01]  /*1de0*/  MUFU.EX2 R21, R15 ;  /* 0x0000000f00157308 */ /* 0x000fe20000000800 */
[----:B----4-:R-:W-:-:S02]  /*1df0*/  FADD.FTZ R14, -R9, R14 ;  /* 0x0000000e090e7221 */ /* 0x010fc40000010100 */
[----:B------:R-:W-:Y:S01]  /*1e00*/  FMUL.FTZ R23, R23, 1.4426950216293334961 ;  /* 0x3fb8aa3b17177820 */ /* 0x000fe20000410000 */
[----:B------:R-:W2:Y:S01]  /*1e10*/  MUFU.EX2 R26, R26 ;  /* 0x0000001a001a7308 */ /* 0x000ea20000000800 */
[----:B------:R-:W-:Y:S01]  /*1e20*/  FMUL.FTZ R25, R14, 1.4426950216293334961 ;  /* 0x3fb8aa3b0e197820 */ /* 0x000fe20000410000 */
[C---:B-----5:R-:W-:Y:S01]  /*1e30*/  FADD.FTZ R34, -R9.reuse, R34 ;  /* 0x0000002209227221 */ /* 0x060fe20000010100 */
[----:B------:R-:W3:Y:S02]  /*1e40*/  LDS R14, [R11+0x1a00] ;  /* 0x001a00000b0e7984 */ /* 0x000ee40000000800 */
[----:B------:R-:W4:Y:S01]  /*1e50*/  MUFU.EX2 R23, R23 ;  /* 0x0000001700177308 */ /* 0x000f220000000800 */
[----:B-1----:R-:W-:Y:S01]  /*1e60*/  FADD.FTZ R12, R24, R12 ;  /* 0x0000000c180c7221 */ /* 0x002fe20000010000 */
[C---:B------:R-:W-:Y:S01]  /*1e70*/  FADD.FTZ R36, -R9.reuse, R36 ;  /* 0x0000002409247221 */ /* 0x040fe20000010100 */
[----:B------:R-:W-:Y:S01]  /*1e80*/  STS [R11+-0x400], R24 ;  /* 0xfffc00180b007388 */ /* 0x000fe20000000800 */
[----:B------:R-:W1:Y:S01]  /*1e90*/  MUFU.EX2 R25, R25 ;  /* 0x0000001900197308 */ /* 0x000e620000000800 */
[----:B------:R-:W-:Y:S01]  /*1ea0*/  FMUL.FTZ R34, R34, 1.4426950216293334961 ;  /* 0x3fb8aa3b22227820 */ /* 0x000fe20000410000 */
[C---:B------:R-:W-:Y:S01]  /*1eb0*/  FADD.FTZ R40, -R9.reuse, R40 ;  /* 0x0000002809287221 */ /* 0x040fe20000010100 */
[----:B------:R-:W5:Y:S01]  /*1ec0*/  LDS R24, [R11+0x1600] ;  /* 0x001600000b187984 */ /* 0x000f620000000800 */
[----:B------:R-:W-:Y:S01]  /*1ed0*/  FMUL.FTZ R36, R36, 1.4426950216293334961 ;  /* 0x3fb8aa3b24247820 */ /* 0x000fe20000410000 */
[----:B--2---:R-:W-:Y:S01]  /*1ee0*/  FADD.FTZ R22, R12, R26 ;  /* 0x0000001a0c167221 */ /* 0x004fe20000010000 */
[----:B------:R-:W-:Y:S01]  /*1ef0*/  FMUL.FTZ R40, R40, 1.4426950216293334961 ;  /* 0x3fb8aa3b28287820 */ /* 0x000fe20000410000 */
[----:B------:R-:W2:Y:S01]  /*1f00*/  LDS R12, [R11+0x1200] ;  /* 0x001200000b0c7984 */ /* 0x000ea20000000800 */
[----:B------:R-:W3:Y:S01]  /*1f10*/  MUFU.EX2 R34, R34 ;  /* 0x0000002200227308 */ /* 0x000ee20000000800 */
[----:B------:R-:W-:Y:S01]  /*1f20*/  FADD.FTZ R15, R22, R21 ;  /* 0x00000015160f7221 */ /* 0x000fe20000010000 */
[----:B------:R-:W-:Y:S01]  /*1f30*/  FADD.FTZ R42, -R9, R42 ;  /* 0x0000002a092a7221 */ /* 0x000fe20000010100 */
[----:B------:R-:W-:Y:S01]  /*1f40*/  STS [R11+-0x200], R26 ;  /* 0xfffe001a0b007388 */ /* 0x000fe20000000800 */
[----:B------:R-:W3:Y:S01]  /*1f50*/  MUFU.EX2 R36, R36 ;  /* 0x0000002400247308 */ /* 0x000ee20000000800 */
[----:B----4-:R-:W-:Y:S01]  /*1f60*/  FADD.FTZ R15, R15, R23 ;  /* 0x000000170f0f7221 */ /* 0x010fe20000010000 */
[----:B------:R-:W-:Y:S01]  /*1f70*/  FADD.FTZ R44, -R9, R44 ;  /* 0x0000002c092c7221 */ /* 0x000fe20000010100 */
[----:B------:R-:W4:Y:S01]  /*1f80*/  LDS R26, [R11+0x1400] ;  /* 0x001400000b1a7984 */ /* 0x000f220000000800 */
[----:B------:R-:W-:Y:S01]  /*1f90*/  FMUL.FTZ R42, R42, 1.4426950216293334961 ;  /* 0x3fb8aa3b2a2a7820 */ /* 0x000fe20000410000 */
[----:B-1----:R-:W-:Y:S01]  /*1fa0*/  FADD.FTZ R15, R15, R25 ;  /* 0x000000190f0f7221 */ /* 0x002fe20000010000 */
[----:B------:R-:W-:Y:S01]  /*1fb0*/  MUFU.EX2 R40, R40 ;  /* 0x0000002800287308 */ /* 0x000fe20000000800 */
[----:B------:R-:W1:Y:S01]  /*1fc0*/  LDS R22, [R11+0x1800] ;  /* 0x001800000b167984 */ /* 0x000e620000000800 */
[----:B0-----:R-:W-:Y:S01]  /*1fd0*/  FADD.FTZ R28, -R9, R28 ;  /* 0x0000001c091c7221 */ /* 0x001fe20000010100 */
[----:B------:R-:W-:-:S02]  /*1fe0*/  FMUL.FTZ R44, R44, 1.4426950216293334961 ;  /* 0x3fb8aa3b2c2c7820 */ /* 0x000fc40000410000 */
[----:B------:R-:W-:Y:S01]  /*1ff0*/  STS [R11], R21 ;  /* 0x000000150b007388 */ /* 0x000fe20000000800 */
[----:B------:R-:W-:-:S03]  /*2000*/  FMUL.FTZ R28, R28, 1.4426950216293334961 ;  /* 0x3fb8aa3b1c1c7820 */ /* 0x000fc60000410000 */
[----:B------:R-:W-:Y:S03]  /*2010*/  STS [R11+0x200], R23 ;  /* 0x000200170b007388 */ /* 0x000fe60000000800 */
[----:B------:R-:W0:Y:S01]  /*2020*/  MUFU.EX2 R28, R28 ;  /* 0x0000001c001c7308 */ /* 0x000e220000000800 */
[----:B------:R5:W-:Y:S01]  /*2030*/  STS [R11+0x400], R25 ;  /* 0x000400190b007388 */ /* 0x000be20000000800 */
[----:B---3--:R-:W-:-:S03]  /*2040*/  FADD.FTZ R29, -R9, R14 ;  /* 0x0000000e091d7221 */ /* 0x008fc60000010100 */
[----:B------:R-:W-:Y:S01]  /*2050*/  STS [R11+0x800], R34 ;  /* 0x000800220b007388 */ /* 0x000fe20000000800 */
[----:B------:R-:W-:-:S03]  /*2060*/  FMUL.FTZ R29, R29, 1.4426950216293334961 ;  /* 0x3fb8aa3b1d1d7820 */ /* 0x000fc60000410000 */
[----:B------:R-:W-:Y:S01]  /*2070*/  STS [R11+0xa00], R36 ;  /* 0x000a00240b007388 */ /* 0x000fe20000000800 */
[----:B-----5:R-:W-:Y:S01]  /*2080*/  FADD.FTZ R25, -R9, R24 ;  /* 0x0000001809197221 */ /* 0x020fe20000010100 */
[----:B0-----:R-:W-:Y:S02]  /*2090*/  FADD.FTZ R15, R15, R28 ;  /* 0x0000001c0f0f7221 */ /* 0x001fe40000010000 */
[----:B------:R-:W-:Y:S01]  /*20a0*/  STS [R11+0x600], R28 ;  /* 0x0006001c0b007388 */ /* 0x000fe20000000800 */
[----:B--2---:R-:W-:Y:S01]  /*20b0*/  FADD.FTZ R21, -R9, R12 ;  /* 0x0000000c09157221 */ /* 0x004fe20000010100 */
[----:B------:R-:W-:Y:S01]  /*20c0*/  FADD.FTZ R15, R15, R34 ;  /* 0x000000220f0f7221 */ /* 0x000fe20000010000 */
[----:B------:R-:W0:Y:S01]  /*20d0*/  MUFU.EX2 R12, R42 ;  /* 0x0000002a000c7308 */ /* 0x000e220000000800 */
[----:B------:R-:W-:Y:S01]  /*20e0*/  FMUL.FTZ R25, R25, 1.4426950216293334961 ;  /* 0x3fb8aa3b19197820 */ /* 0x000fe20000410000 */
[----:B------:R-:W-:Y:S01]  /*20f0*/  FMUL.FTZ R21, R21, 1.4426950216293334961 ;  /* 0x3fb8aa3b15157820 */ /* 0x000fe20000410000 */
[----:B------:R-:W-:Y:S01]  /*2100*/  FADD.FTZ R15, R15, R36 ;  /* 0x000000240f0f7221 */ /* 0x000fe20000010000 */
[----:B------:R-:W-:Y:S01]  /*2110*/  STS [R11+0xc00], R40 ;  /* 0x000c00280b007388 */ /* 0x000fe20000000800 */
[----:B------:R-:W2:Y:S01]  /*2120*/  MUFU.EX2 R14, R25 ;  /* 0x00000019000e7308 */ /* 0x000ea20000000800 */
[----:B----4-:R-:W-:Y:S01]  /*2130*/  FADD.FTZ R23, -R9, R26 ;  /* 0x0000001a09177221 */ /* 0x010fe20000010100 */
[----:B------:R-:W-:-:S02]  /*2140*/  FADD.FTZ R15, R15, R40 ;  /* 0x000000280f0f7221 */ /* 0x000fc40000010000 */
[----:B------:R-:W3:Y:S01]  /*2150*/  MUFU.EX2 R26, R44 ;  /* 0x0000002c001a7308 */ /* 0x000ee20000000800 */
[----:B------:R-:W-:Y:S01]  /*2160*/  FMUL.FTZ R23, R23, 1.4426950216293334961 ;  /* 0x3fb8aa3b17177820 */ /* 0x000fe20000410000 */
[----:B-1----:R-:W-:Y:S02]  /*2170*/  FADD.FTZ R27, -R9, R22 ;  /* 0x00000016091b7221 */ /* 0x002fe40000010100 */
[----:B------:R-:W1:Y:S01]  /*2180*/  MUFU.EX2 R24, R21 ;  /* 0x0000001500187308 */ /* 0x000e620000000800 */
[----:B0-----:R-:W-:Y:S01]  /*2190*/  FADD.FTZ R15, R15, R12 ;  /* 0x0000000c0f0f7221 */ /* 0x001fe20000010000 */
[----:B------:R-:W-:Y:S01]  /*21a0*/  FMUL.FTZ R27, R27, 1.4426950216293334961 ;  /* 0x3fb8aa3b1b1b7820 */ /* 0x000fe20000410000 */
[----:B------:R0:W-:Y:S01]  /*21b0*/  STS [R11+0xe00], R12 ;  /* 0x000e000c0b007388 */ /* 0x0001e20000000800 */
[----:B------:R-:W4:Y:S03]  /*21c0*/  MUFU.EX2 R22, R23 ;  /* 0x0000001700167308 */ /* 0x000f260000000800 */
[----:B--2---:R-:W-:Y:S01]  /*21d0*/  STS [R11+0x1600], R14 ;  /* 0x0016000e0b007388 */ /* 0x004fe20000000800 */
[----:B------:R-:W2:Y:S01]  /*21e0*/  MUFU.EX2 R42, R27 ;  /* 0x0000001b002a7308 */ /* 0x000ea20000000800 */
[----:B---3--:R-:W-:-:S02]  /*21f0*/  FADD.FTZ R15, R15, R26 ;  /* 0x0000001a0f0f7221 */ /* 0x008fc40000010000 */
[----:B------:R-:W-:Y:S01]  /*2200*/  STS [R11+0x1000], R26 ;  /* 0x0010001a0b007388 */ /* 0x000fe20000000800 */
[----:B------:R-:W3:Y:S01]  /*2210*/  MUFU.EX2 R44, R29 ;  /* 0x0000001d002c7308 */ /* 0x000ee20000000800 */
[----:B-1----:R-:W-:Y:S02]  /*2220*/  FADD.FTZ R15, R15, R24 ;  /* 0x000000180f0f7221 */ /* 0x002fe40000010000 */
[----:B------:R-:W-:Y:S02]  /*2230*/  STS [R11+0x1200], R24 ;  /* 0x001200180b007388 */ /* 0x000fe40000000800 */
[----:B----4-:R-:W-:Y:S02]  /*2240*/  FADD.FTZ R15, R15, R22 ;  /* 0x000000160f0f7221 */ /* 0x010fe40000010000 */
[----:B------:R-:W-:Y:S02]  /*2250*/  STS [R11+0x1400], R22 ;  /* 0x001400160b007388 */ /* 0x000fe40000000800 */
[----:B------:R-:W-:-:S02]  /*2260*/  FADD.FTZ R15, R15, R14 ;  /* 0x0000000e0f0f7221 */ /* 0x000fc40000010000 */
[----:B--2---:R-:W-:Y:S02]  /*2270*/  STS [R11+0x1800], R42 ;  /* 0x0018002a0b007388 */ /* 0x004fe40000000800 */
[----:B------:R-:W-:Y:S02]  /*2280*/  FADD.FTZ R15, R15, R42 ;  /* 0x0000002a0f0f7221 */ /* 0x000fe40000010000 */
[----:B---3--:R1:W-:Y:S02]  /*2290*/  STS [R11+0x1a00], R44 ;  /* 0x001a002c0b007388 */ /* 0x0083e40000000800 */
[----:B0-----:R-:W-:Y:S01]  /*22a0*/  FADD.FTZ R12, R15, R44 ;  /* 0x0000002c0f0c7221 */ /* 0x001fe20000010000 */
[----:B-1----:R-:W-:Y:S01]  /*22b0*/  IADD3 R11, PT, PT, R11, 0x2000, RZ ;  /* 0x000020000b0b7810 */ /* 0x002fe20007ffe0ff */
[----:B------:R-:W-:Y:S06]  /*22c0*/  @!P4 BRA `(.L_x_22881) ;  /* 0xfffffff80070c947 */ /* 0x000fec000383ffff */
.L_x_22880:
[----:B------:R-:W-:Y:S05]  /*22d0*/  BSYNC.RECONVERGENT B1 ;  /* 0x0000000000017941 */ /* 0x000fea0003800200 */
.L_x_22879:
        /* <DEDUP_REMOVED lines=54> */
[----:B0-----:R-:W-:-:S07]  /*2640*/  VIADD R11, R11, 0x1000 ;  /* 0x000010000b0b7836 */ /* 0x001fce0000000000 */
.L_x_22883:
[----:B------:R-:W-:Y:S05]  /*2650*/  BSYNC.RECONVERGENT B1 ;  /* 0x0000000000017941 */ /* 0x000fea0003800200 */
.L_x_22882:
        /* <DEDUP_REMOVED lines=26> */
.L_x_22875:
[----:B------:R-:W-:Y:S05]  /*2800*/  BSYNC.RECONVERGENT B0 ;  /* 0x0000000000007941 */ /* 0x000fea0003800200 */
.L_x_22874:
        /* <DEDUP_REMOVED lines=39> */
.L_x_22888:
[----:B------:R-:W0:Y:S01]  /*2a80*/  LDS R10, [R5] ;  /* 0x00000000050a7984 */ /* 0x000e220000000800 */
[----:B------:R-:W-:-:S05]  /*2a90*/  VIADD R11, R11, 0x1 ;  /* 0x000000010b0b7836 */ /* 0x000fca0000000000 */
[----:B------:R-:W-:Y:S01]  /*2aa0*/  ISETP.NE.AND P0, PT, R11, RZ, PT ;  /* 0x000000ff0b00720c */ /* 0x000fe20003f05270 */
[----:B0-----:R-:W-:-:S05]  /*2ab0*/  FMUL.FTZ R10, R10, R3 ;  /* 0x000000030a0a7220 */ /* 0x001fca0000410000 */
[----:B------:R0:W-:Y:S02]  /*2ac0*/  STS [R5], R10 ;  /* 0x0000000a05007388 */ /* 0x0001e40000000800 */
[----:B0-----:R-:W-:-:S05]  /*2ad0*/  IADD3 R5, PT, PT, R5, 0x200, RZ ;  /* 0x0000020005057810 */ /* 0x001fca0007ffe0ff */
[----:B------:R-:W-:Y:S05]  /*2ae0*/  @P0 BRA `(.L_x_22888) ;  /* 0xfffffffc00e40947 */ /* 0x000fea000383ffff */
.L_x_22887:
[----:B------:R-:W-:Y:S05]  /*2af0*/  BSYNC.RECONVERGENT B1 ;  /* 0x0000000000017941 */ /* 0x000fea0003800200 */
.L_x_22886:
        /* <DEDUP_REMOVED lines=12> */
.L_x_22891:
        /* <DEDUP_REMOVED lines=52> */
.L_x_22890:
[----:B------:R-:W-:Y:S05]  /*2f00*/  BSYNC.RECONVERGENT B1 ;  /* 0x0000000000017941 */ /* 0x000fea0003800200 */
.L_x_22889:
        /* <DEDUP_REMOVED lines=31> */
.L_x_22893:
[----:B------:R-:W-:Y:S05]  /*3100*/  BSYNC.RECONVERGENT B1 ;  /* 0x0000000000017941 */ /* 0x000fea0003800200 */
.L_x_22892:
        /* <DEDUP_REMOVED lines=14> */
.L_x_22885:
[----:B------:R-:W-:Y:S05]  /*31f0*/  BSYNC.RECONVERGENT B0 ;  /* 0x0000000000007941 */ /* 0x000fea0003800200 */
.L_x_22884:
[----:B-1----:R-:W-:Y:S01]  /*3200*/  VIADD R2, R32, 0x7 ;  /* 0x0000000720027836 */ /* 0x002fe20000000000 */
[----:B------:R-:W-:Y:S01]  /*3210*/  BAR.SYNC.DEFER_BLOCKING 0x0 ;  /* 0x0000000000007b1d */ /* 0x000fe20000010000 */
[----:B------:R-:W-:Y:S02]  /*3220*/  CS2R R28, SRZ ;  /* 0x00000000001c7805 */ /* 0x000fe4000001ff00 */
[----:B------:R-:W-:Y:S02]  /*3230*/  CS2R R26, SRZ ;  /* 0x00000000001a7805 */ /* 0x000fe4000001ff00 */
[----:B0-----:R-:W-:Y:S01]  /*3240*/  SHF.R.S32.HI R3, RZ, 0x1f, R2 ;  /* 0x0000001fff037819 */ /* 0x001fe20000011402 */
[----:B------:R-:W0:Y:S01]  /*3250*/  LDCU UR12, c[0x0][0x3cc] ;  /* 0x00007980ff0c77ac */ /* 0x000e220008000800 */
[----:B------:R-:W-:Y:S02]  /*3260*/  BSSY.RECONVERGENT B1, `(.L_x_22894) ;  /* 0x0000115000017945 */ /* 0x000fe40003800200 */
        /* <DEDUP_REMOVED lines=12> */
[----:B------:R-:W-:Y:S01]  /*3330*/  VIADD R24, R6, 0x1 ;  /* 0x0000000106187836 */ /* 0x000fe20000000000 */
[----:B------:R-:W-:Y:S01]  /*3340*/  LEA R13, R8, R13, 0x18 ;  /* 0x0000000d080d7211 */ /* 0x000fe200078ec0ff */
[----:B------:R-:W3:Y:S01]  /*3350*/  LDCU.64 UR10, c[0x0][0x3a8] ;  /* 0x00007500ff0a77ac */ /* 0x000ee20008000a00 */
[----:B------:R-:W-:Y:S01]  /*3360*/  IMAD.MOV.U32 R8, RZ, RZ, RZ ;  /* 0x000000ffff087224 */ /* 0x000fe200078e00ff */
[C---:B------:R-:W-:Y:S01]  /*3370*/  IADD3 R25, PT, PT, R6.reuse, -R5, RZ ;  /* 0x8000000506197210 */ /* 0x040fe20007ffe0ff */
[----:B------:R-:W-:Y:S01]  /*3380*/  IMAD.MOV.U32 R29, RZ, RZ, RZ ;  /* 0x000000ffff1d7224 */ /* 0x000fe200078e00ff */
[C---:B------:R-:W-:Y:S01]  /*3390*/  LEA R22, R6.reuse, R13, 0x5 ;  /* 0x0000000d06167211 */ /* 0x040fe200078e28ff */
[----:B0-----:R-:W0:Y:S01]  /*33a0*/  MUFU.RCP R10, R10 ;  /* 0x0000000a000a7308 */ /* 0x001e220000001000 */
[----:B------:R-:W-:-:S03]  /*33b0*/  LEA R23, R6, 0x3, 0x3 ;  /* 0x0000000306177811 */ /* 0x000fc600078e18ff */
[----:B------:R-:W-:Y:S02]  /*33c0*/  VIADD R22, R22, 0x10 ;  /* 0x0000001016167836 */ /* 0x000fe40000000000 */
[----:B-1----:R-:W-:Y:S01]  /*33d0*/  IMAD R11, R20, UR8, RZ ;  /* 0x00000008140b7c24 */ /* 0x002fe2000f8e02ff */
[----:B------:R-:W1:Y:S01]  /*33e0*/  LDCU UR8, c[0x0][0x3ec] ;  /* 0x00007d80ff0877ac */ /* 0x000e620008000800 */
[----:B--2---:R-:W-:Y:S02]  /*33f0*/  IMAD R38, R38, UR9, RZ ;  /* 0x0000000926267c24 */ /* 0x004fe4000f8e02ff */
[----:B------:R-:W-:-:S03]  /*3400*/  IMAD.WIDE R2, R11, 0x4, R2 ;  /* 0x000000040b027825 */ /* 0x000fc600078e0202 */
[----:B------:R-:W-:Y:S02]  /*3410*/  SHF.R.S32.HI R39, RZ, 0x1f, R38 ;  /* 0x0000001fff277819 */ /* 0x000fe40000011426 */
[----:B---3--:R-:W-:Y:S02]  /*3420*/  IADD3 R4, P0, PT, R2, UR10, RZ ;  /* 0x0000000a02047c10 */ /* 0x008fe4000ff1e0ff */
[----:B0-----:R-:W-:Y:S02]  /*3430*/  IADD3 R9, PT, PT, R10, 0xffffffe, RZ ;  /* 0x0ffffffe0a097810 */ /* 0x001fe40007ffe0ff */
[----:B------:R-:W-:-:S04]  /*3440*/  IADD3.X R3, PT, PT, R3, UR11, RZ, P0, !PT ;  /* 0x0000000b03037c10 */ /* 0x000fc800087fe4ff */
[----:B------:R-:W0:Y:S01]  /*3450*/  F2I.FTZ.U32.TRUNC.NTZ R9, R9 ;  /* 0x0000000900097305 */ /* 0x000e22000021f000 */
[----:B-1----:R-:W-:Y:S02]  /*3460*/  IADD3 R0, PT, PT, R0, -UR8, RZ ;  /* 0x8000000800007c10 */ /* 0x002fe4000fffe0ff */
[----:B0-----:R-:W-:-:S05]  /*3470*/  IADD3 R12, PT, PT, RZ, -R9, RZ ;  /* 0x80000009ff0c7210 */ /* 0x001fca0007ffe0ff */
[----:B------:R-:W-:-:S04]  /*3480*/  IMAD.MOV.U32 R11, RZ, RZ, R12 ;  /* 0x000000ffff0b7224 */ /* 0x000fc800078e000c */
[----:B------:R-:W-:-:S04]  /*3490*/  IMAD R11, R11, R16, RZ ;  /* 0x000000100b0b7224 */ /* 0x000fc800078e02ff */
[----:B------:R-:W-:-:S07]  /*34a0*/  IMAD.HI.U32 R2, R9, R11, R8 ;  /* 0x0000000b09027227 */ /* 0x000fce00078e0008 */
.L_x_22906:
        /* <DEDUP_REMOVED lines=19> */
[----:B------:R-:W-:-:S05]  /*35e0*/  ISETP.NE.AND P1, PT, R8, RZ, PT ;  /* 0x000000ff0800720c */ /* 0x000fca0003f25270 */
[----:B------:R-:W0:Y:S06]  /*35f0*/  F2I.FTZ.U32.TRUNC.NTZ R9, R9 ;  /* 0x0000000900097305 */ /* 0x000e2c000021f000 */
[----:B------:R-:W-:-:S04]  /*3600*/  @P0 VIADD R11, R11, 0x1 ;  /* 0x000000010b0b0836 */ /* 0x000fc80000000000 */
[----:B------:R-:W-:Y:S01]  /*3610*/  @!P2 IMAD.MOV R11, RZ, RZ, -R11 ;  /* 0x000000ffff0ba224 */ /* 0x000fe200078e0a0b */
[----:B------:R-:W-:Y:S01]  /*3620*/  @!P1 LOP3.LUT R11, RZ, R8, RZ, 0x33, !PT ;  /* 0x00000008ff0b9212 */ /* 0x000fe200078e33ff */
[----:B------:R-:W-:Y:S01]  /*3630*/  HFMA2 R8, -RZ, RZ, 0, 0 ;  /* 0x00000000ff087431 */ /* 0x000fe200000001ff */
[----:B------:R-:W-:Y:S02]  /*3640*/  ISETP.NE.AND P2, PT, R14, RZ, PT ;  /* 0x000000ff0e00720c */ /* 0x000fe40003f45270 */
[----:B0-----:R-:W-:Y:S01]  /*3650*/  IADD3 R13, PT, PT, RZ, -R9, RZ ;  /* 0x80000009ff0d7210 */ /* 0x001fe20007ffe0ff */
[----:B------:R-:W-:-:S04]  /*3660*/  IMAD.IADD R12, R11, 0x1, R30 ;  /* 0x000000010b0c7824 */ /* 0x000fc800078e021e */
        /* <DEDUP_REMOVED lines=15> */
[----:B--2---:R-:W-:Y:S05]  /*3760*/  @!P0 BRA P1, `(.L_x_22897) ;  /* 0x0000000800e88947 */ /* 0x004fea0000800000 */
[----:B------:R-:W-:Y:S01]  /*3770*/  MOV R34, R4 ;  /* 0x0000000400227202 */ /* 0x000fe20000000f00 */
[----:B------:R-:W-:Y:S01]  /*3780*/  IMAD.MOV.U32 R35, RZ, RZ, R3 ;  /* 0x000000ffff237224 */ /* 0x000fe200078e0003 */
[----:B------:R-:W0:Y:S04]  /*3790*/  LDS.128 R8, [R22+-0x10] ;  /* 0xfffff00016087984 */ /* 0x000e280000000c00 */
[----:B------:R1:W2:Y:S04]  /*37a0*/  LDG.E.CONSTANT R33, desc[UR6][R34.64] ;  /* 0x0000000622217981 */ /* 0x0002a8000c1e9900 */
[----:B------:R-:W3:Y:S01]  /*37b0*/  LDS.128 R12, [R22] ;  /* 0x00000000160c7984 */ /* 0x000ee20000000c00 */
[----:B0-----:R-:W-:-:S02]  /*37c0*/  F2FP.F16.F32.PACK_AB R31, R9, R8 ;  /* 0x00000008091f723e */ /* 0x001fc400000000ff */
[----:B------:R-:W-:-:S05]  /*37d0*/  F2FP.F16.F32.PACK_AB R10, R11, R10 ;  /* 0x0000000a0b0a723e */ /* 0x000fca00000000ff */
[----:B-1----:R-:W-:Y:S01]  /*37e0*/  IMAD.MOV.U32 R34, RZ, RZ, R10 ;  /* 0x000000ffff227224 */ /* 0x002fe200078e000a */
[----:B------:R-:W-:Y:S01]  /*37f0*/  BSSY.RECONVERGENT B2, `(.L_x_22898) ;  /* 0x0000029000027945 */ /* 0x000fe20003800200 */
[----:B---3--:R-:W-:Y:S01]  /*3800*/  F2FP.F16.F32.PACK_AB R36, R15, R14 ;  /* 0x0000000e0f24723e */ /* 0x008fe200000000ff */
[----:B--2---:R-:W-:Y:S01]  /*3810*/  IMAD.WIDE R8, R33, UR12, R38 ;  /* 0x0000000c21087c25 */ /* 0x004fe2000f8e0226 */
[----:B------:R-:W-:Y:S02]  /*3820*/  F2FP.F16.F32.PACK_AB R33, R13, R12 ;  /* 0x0000000c0d21723e */ /* 0x000fe400000000ff */
[----:B------:R-:W-:-:S04]  /*3830*/  LEA R8, P0, R7, R8, 0x3 ;  /* 0x0000000807087211 */ /* 0x000fc800078018ff */
[----:B------:R-:W-:Y:S02]  /*3840*/  IADD3.X R9, PT, PT, RZ, R9, RZ, P0, !PT ;  /* 0x00000009ff097210 */ /* 0x000fe400007fe4ff */
[C---:B------:R-:W-:Y:S02]  /*3850*/  LEA R40, P1, R8.reuse, UR4, 0x1 ;  /* 0x0000000408287c11 */ /* 0x040fe4000f8208ff */
        /* <DEDUP_REMOVED lines=34> */
.L_x_22899:
[----:B------:R-:W-:Y:S05]  /*3a80*/  BSYNC.RECONVERGENT B2 ;  /* 0x0000000000027941 */ /* 0x000fea0003800200 */
.L_x_22898:
        /* <DEDUP_REMOVED lines=41> */
.L_x_22901:
[----:B------:R-:W-:Y:S05]  /*3d20*/  BSYNC.RECONVERGENT B2 ;  /* 0x0000000000027941 */ /* 0x000fea0003800200 */
.L_x_22900:
        /* <DEDUP_REMOVED lines=10> */
[----:B--2---:R-:W-:Y:S06]  /*3dd0*/  @P0 BRA `(.L_x_22903) ;  /* 0x0000000000780947 */ /* 0x004fec0003800000 */
[C---:B------:R-:W-:Y:S02]  /*3de0*/  IADD3 R9, PT, PT, R23.reuse, -0x1, RZ ;  /* 0xffffffff17097810 */ /* 0x040fe40007ffe0ff */
[-C--:B------:R-:W-:Y:S02]  /*3df0*/  ISETP.GE.AND P2, PT, R23, R32.reuse, PT ;  /* 0x000000201700720c */ /* 0x080fe40003f46270 */
[----:B------:R-:W-:Y:S01]  /*3e00*/  ISETP.GE.AND P1, PT, R9, R32, PT ;  /* 0x000000200900720c */ /* 0x000fe20003f26270 */
[----:B------:R-:W-:Y:S01]  /*3e10*/  VIADD R9, R23, 0x1 ;  /* 0x0000000117097836 */ /* 0x000fe20000000000 */
[C---:B------:R-:W-:Y:S02]  /*3e20*/  PRMT R8, R13.reuse, 0x7632, R8 ;  /* 0x000076320d087816 */ /* 0x040fe40000000008 */
        /* <DEDUP_REMOVED lines=25> */
.L_x_22903:
[----:B------:R-:W-:Y:S05]  /*3fc0*/  BSYNC.RECONVERGENT B2 ;  /* 0x0000000000027941 */ /* 0x000fea0003800200 */
.L_x_22902:
[----:B------:R-:W-:Y:S01]  /*3fd0*/  HMUL2 R13, R34, R13 ;  /* 0x0000000d220d7232 */ /* 0x000fe20000000000 */
[----:B------:R-:W-:-:S03]  /*3fe0*/  ISETP.GT.U32.AND P1, PT, R7, 0x17, PT ;  /* 0x000000170700780c */ /* 0x000fc60003f24070 */
[----:B------:R-:W-:-:S04]  /*3ff0*/  HFMA2 R13, R31, R12, R13 ;  /* 0x0000000c1f0d7231 */ /* 0x000fc8000000000d */
[----:B------:R-:W-:-:S04]  /*4000*/  HFMA2 R13, R33, R14, R13 ;  /* 0x0000000e210d7231 */ /* 0x000fc8000000000d */
[----:B------:R-:W-:-:S05]  /*4010*/  HFMA2 R13, R36, R15, R13 ;  /* 0x0000000f240d7231 */ /* 0x000fca000000000d */
        /* <DEDUP_REMOVED lines=8> */
[C---:B------:R-:W-:Y:S01]  /*40a0*/  IADD3 R13, PT, PT, R23.reuse, -0x2, RZ ;  /* 0xfffffffe170d7810 */ /* 0x040fe20007ffe0ff */
[C---:B------:R-:W-:Y:S01]  /*40b0*/  VIADD R15, R23.reuse, 0x4 ;  /* 0x00000004170f7836 */ /* 0x040fe20000000000 */
[-C--:B------:R-:W-:Y:S02]  /*40c0*/  ISETP.GE.AND P3, PT, R23, R32.reuse, PT ;  /* 0x000000201700720c */ /* 0x080fe40003f66270 */
[-C--:B------:R-:W-:Y:S02]  /*40d0*/  ISETP.GE.AND P1, PT, R13, R32.reuse, PT ;  /* 0x000000200d00720c */ /* 0x080fe40003f26270 */
[----:B------:R-:W-:Y:S02]  /*40e0*/  IADD3 R13, PT, PT, R23, -0x1, RZ ;  /* 0xffffffff170d7810 */ /* 0x000fe40007ffe0ff */
[-C--:B------:R-:W-:Y:S02]  /*40f0*/  ISETP.GE.AND P0, PT, R21, R32.reuse, PT ;  /* 0x000000201500720c */ /* 0x080fe40003f06270 */
[----:B------:R-:W-:-:S02]  /*4100*/  ISETP.GE.AND P2, PT, R13, R32, PT ;  /* 0x000000200d00720c */ /* 0x000fc40003f46270 */
[----:B-----5:R-:W-:Y:S02]  /*4110*/  PRMT R13, R9, 0x7632, R13 ;  /* 0x00007632090d7816 */ /* 0x020fe4000000000d */
[C---:B------:R-:W-:Y:S02]  /*4120*/  PRMT R12, R8.reuse, 0x7632, R12 ;  /* 0x00007632080c7816 */ /* 0x040fe4000000000c */
[----:B------:R-:W-:Y:S02]  /*4130*/  SEL R14, R13, RZ, !P3 ;  /* 0x000000ff0d0e7207 */ /* 0x000fe40005800000 */
[----:B------:R-:W-:Y:S02]  /*4140*/  SEL R8, R8, RZ, !P0 ;  /* 0x000000ff08087207 */ /* 0x000fe40004000000 */
[----:B------:R-:W-:Y:S02]  /*4150*/  SEL R13, R12, RZ, !P1 ;  /* 0x000000ff0c0d7207 */ /* 0x000fe40004800000 */
[----:B------:R-:W-:-:S02]  /*4160*/  PRMT R12, R10, 0x7632, R12 ;  /* 0x000076320a0c7816 */ /* 0x000fc4000000000c */
[----:B------:R-:W-:Y:S01]  /*4170*/  PRMT R8, R8, 0x5410, R13 ;  /* 0x0000541008087816 */ /* 0x000fe2000000000d */
[----:B------:R-:W-:Y:S01]  /*4180*/  VIADD R13, R23, 0x1 ;  /* 0x00000001170d7836 */ /* 0x000fe20000000000 */
[----:B------:R-:W-:-:S04]  /*4190*/  SEL R9, R9, RZ, !P2 ;  /* 0x000000ff09097207 */ /* 0x000fc80005000000 */
[-C--:B------:R-:W-:Y:S02]  /*41a0*/  ISETP.GE.AND P0, PT, R13, R32.reuse, PT ;  /* 0x000000200d00720c */ /* 0x080fe40003f06270 */
[----:B------:R-:W-:Y:S02]  /*41b0*/  IADD3 R13, PT, PT, R23, 0x2, RZ ;  /* 0x00000002170d7810 */ /* 0x000fe40007ffe0ff */
[----:B------:R-:W-:Y:S02]  /*41c0*/  SEL R10, R10, RZ, !P0 ;  /* 0x000000ff0a0a7207 */ /* 0x000fe40004000000 */
[-C--:B------:R-:W-:Y:S02]  /*41d0*/  ISETP.GE.AND P1, PT, R13, R32.reuse, PT ;  /* 0x000000200d00720c */ /* 0x080fe40003f26270 */
[----:B------:R-:W-:Y:S02]  /*41e0*/  IADD3 R13, PT, PT, R23, 0x3, RZ ;  /* 0x00000003170d7810 */ /* 0x000fe40007ffe0ff */
[----:B------:R-:W-:-:S02]  /*41f0*/  ISETP.GE.AND P0, PT, R15, R32, PT ;  /* 0x000000200f00720c */ /* 0x000fc40003f06270 */
[----:B------:R-:W-:Y:S02]  /*4200*/  ISETP.GE.AND P2, PT, R13, R32, PT ;  /* 0x000000200d00720c */ /* 0x000fe40003f46270 */
[----:B------:R-:W-:Y:S02]  /*4210*/  SEL R13, R12, RZ, !P1 ;  /* 0x000000ff0c0d7207 */ /* 0x000fe40004800000 */
[C---:B------:R-:W-:Y:S02]  /*4220*/  PRMT R12, R11.reuse, 0x7632, R12 ;  /* 0x000076320b0c7816 */ /* 0x040fe4000000000c */
[----:B------:R-:W-:Y:S02]  /*4230*/  SEL R11, R11, RZ, !P2 ;  /* 0x000000ff0b0b7207 */ /* 0x000fe40005000000 */
[----:B------:R-:W-:Y:S02]  /*4240*/  SEL R12, R12, RZ, !P0 ;  /* 0x000000ff0c0c7207 */ /* 0x000fe40004000000 */
[----:B------:R-:W-:-:S02]  /*4250*/  PRMT R9, R9, 0x5410, R14 ;  /* 0x0000541009097816 */ /* 0x000fc4000000000e */
[----:B------:R-:W-:Y:S02]  /*4260*/  PRMT R10, R10, 0x5410, R13 ;  /* 0x000054100a0a7816 */ /* 0x000fe4000000000d */
[----:B------:R-:W-:-:S07]  /*4270*/  PRMT R11, R11, 0x5410, R12 ;  /* 0x000054100b0b7816 */ /* 0x000fce000000000c */
.L_x_22905:
[----:B------:R-:W-:Y:S05]  /*4280*/  BSYNC.RECONVERGENT B2 ;  /* 0x0000000000027941 */ /* 0x000fea0003800200 */
.L_x_22904:
        /* <DEDUP_REMOVED lines=8> */
.L_x_22897:
[----:B------:R-:W-:Y:S05]  /*4310*/  BSYNC.RECONVERGENT B0 ;  /* 0x0000000000007941 */ /* 0x000fea0003800200 */
.L_x_22896:
        /* <DEDUP_REMOVED lines=9> */
.L_x_22895:
[----:B------:R-:W-:Y:S05]  /*43b0*/  BSYNC.RECONVERGENT B1 ;  /* 0x0000000000017941 */ /* 0x000fea0003800200 */
.L_x_22894:
[----:B------:R-:W3:Y:S01]  /*43c0*/  S2UR UR5, SR_CgaCtaId ;  /* 0x00000000000579c3 */ /* 0x000ee20000008800 */
        /* <DEDUP_REMOVED lines=11> */
[----:B---3--:R-:W-:-:S06]  /*4480*/  ULEA UR4, UR5, UR4, 0x18 ;  /* 0x0000000405047291 */ /* 0x008fcc000f8ec0ff */
[----:B------:R-:W-:Y:S01]  /*4490*/  LEA R6, R6, UR4, 0x2 ;  /* 0x0000000406067c11 */ /* 0x000fe2000f8e10ff */
[----:B------:R-:W-:Y:S06]  /*44a0*/  @P2 BRA `(.L_x_22908) ;  /* 0x0000000000142947 */ /* 0x000fec0003800000 */
[----:B------:R-:W-:Y:S01]  /*44b0*/  ISETP.GT.U32.AND P2, PT, R7, 0x17, PT ;  /* 0x000000170700780c */ /* 0x000fe20003f44070 */
[----:B------:R3:W-:Y:S04]  /*44c0*/  STS [R6+-0x3c0], R29 ;  /* 0xfffc401d06007388 */ /* 0x0007e80000000800 */
[----:B------:R3:W-:Y:S04]  /*44d0*/  STS [R6+-0x340], R28 ;  /* 0xfffcc01c06007388 */ /* 0x0007e80000000800 */
[----:B------:R3:W-:Y:S04]  /*44e0*/  STS [R6+-0x2c0], R27 ;  /* 0xfffd401b06007388 */ /* 0x0007e80000000800 */
[----:B------:R3:W-:Y:S02]  /*44f0*/  @!P2 STS [R6+-0x240], R26 ;  /* 0xfffdc01a0600a388 */ /* 0x0007e40000000800 */
.L_x_22908:
[----:B------:R-:W-:Y:S05]  /*4500*/  BSYNC.RECONVERGENT B0 ;  /* 0x0000000000007941 */ /* 0x000fea0003800200 */
.L_x_22907:
[----:B------:R-:W-:Y:S06]  /*4510*/  BAR.SYNC.DEFER_BLOCKING 0x0 ;  /* 0x0000000000007b1d */ /* 0x000fec0000010000 */
[----:B------:R-:W-:Y:S04]  /*4520*/  BSSY.RECONVERGENT B0, `(.L_x_22909) ;  /* 0x000000b000007945 */ /* 0x000fe80003800200 */
[----:B------:R-:W-:Y:S05]  /*4530*/  @P3 BRA `(.L_x_22910) ;  /* 0x0000000000243947 */ /* 0x000fea0003800000 */
[----:B------:R-:W-:Y:S01]  /*4540*/  ISETP.GT.U32.AND P2, PT, R7, 0x17, PT ;  /* 0x000000170700780c */ /* 0x000fe20003f44070 */
[----:B------:R-:W3:Y:S04]  /*4550*/  LDS R0, [R6] ;  /* 0x0000000006007984 */ /* 0x000ee80000000800 */
[----:B------:R-:W4:Y:S04]  /*4560*/  LDS R2, [R6+0x80] ;  /* 0x0000800006027984 */ /* 0x000f280000000800 */
[----:B------:R-:W5:Y:S04]  /*4570*/  LDS R3, [R6+0x100] ;  /* 0x0001000006037984 */ /* 0x000f680000000800 */
[----:B------:R-:W0:Y:S01]  /*4580*/  @!P2 LDS R4, [R6+0x180] ;  /* 0x000180000604a984 */ /* 0x000e220000000800 */
[----:B---3--:R-:W-:Y:S01]  /*4590*/  FADD.FTZ R29, R0, R29 ;  /* 0x0000001d001d7221 */ /* 0x008fe20000010000 */
[----:B----4-:R-:W-:Y:S01]  /*45a0*/  FADD.FTZ R28, R2, R28 ;  /* 0x0000001c021c7221 */ /* 0x010fe20000010000 */
[----:B-----5:R-:W-:Y:S01]  /*45b0*/  FADD.FTZ R27, R3, R27 ;  /* 0x0000001b031b7221 */ /* 0x020fe20000010000 */
[----:B0-----:R-:W-:-:S07]  /*45c0*/  @!P2 FADD.FTZ R26, R4, R26 ;  /* 0x0000001a041aa221 */ /* 0x001fce0000010000 */
.L_x_22910:
[----:B------:R-:W-:Y:S05]  /*45d0*/  BSYNC.RECONVERGENT B0 ;  /* 0x0000000000007941 */ /* 0x000fea0003800200 */
.L_x_22909:
        /* <DEDUP_REMOVED lines=8> */
.L_x_22912:
[----:B------:R-:W-:Y:S05]  /*4660*/  BSYNC.RECONVERGENT B0 ;  /* 0x0000000000007941 */ /* 0x000fea0003800200 */
.L_x_22911:
[----:B------:R-:W-:Y:S06]  /*4670*/  BAR.SYNC.DEFER_BLOCKING 0x0 ;  /* 0x0000000000007b1d */ /* 0x000fec0000010000 */
[----:B------:R-:W-:Y:S04]  /*4680*/  BSSY.RECONVERGENT B0, `(.L_x_22913) ;  /* 0x000000b000007945 */ /* 0x000fe80003800200 */
[----:B------:R-:W-:Y:S05]  /*4690*/  @P0 BRA `(.L_x_22914) ;  /* 0x0000000000240947 */ /* 0x000fea0003800000 */
[----:B------:R-:W-:Y:S01]  /*46a0*/  ISETP.GT.U32.AND P1, PT, R7, 0x17, PT ;  /* 0x000000170700780c */ /* 0x000fe20003f24070 */
[----:B------:R-:W3:Y:S04]  /*46b0*/  LDS R0, [R6] ;  /* 0x0000000006007984 */ /* 0x000ee80000000800 */
[----:B------:R-:W5:Y:S04]  /*46c0*/  LDS R2, [R6+0x80] ;  /* 0x0000800006027984 */ /* 0x000f680000000800 */
[----:B------:R-:W0:Y:S04]  /*46d0*/  LDS R3, [R6+0x100] ;  /* 0x0001000006037984 */ /* 0x000e280000000800 */
[----:B------:R-:W1:Y:S01]  /*46e0*/  @!P1 LDS R4, [R6+0x180] ;  /* 0x0001800006049984 */ /* 0x000e620000000800 */
[----:B---34-:R-:W-:Y:S01]  /*46f0*/  FADD.FTZ R29, R0, R29 ;  /* 0x0000001d001d7221 */ /* 0x018fe20000010000 */
[----:B-----5:R-:W-:Y:S01]  /*4700*/  FADD.FTZ R28, R2, R28 ;  /* 0x0000001c021c7221 */ /* 0x020fe20000010000 */
[----:B0-----:R-:W-:Y:S01]  /*4710*/  FADD.FTZ R27, R3, R27 ;  /* 0x0000001b031b7221 */ /* 0x001fe20000010000 */
[----:B-1----:R-:W-:-:S07]  /*4720*/  @!P1 FADD.FTZ R26, R4, R26 ;  /* 0x0000001a041a9221 */ /* 0x002fce0000010000 */
.L_x_22914:
[----:B------:R-:W-:Y:S05]  /*4730*/  BSYNC.RECONVERGENT B0 ;  /* 0x0000000000007941 */ /* 0x000fea0003800200 */
.L_x_22913:
[----:B------:R-:W-:Y:S06]  /*4740*/  BAR.SYNC.DEFER_BLOCKING 0x0 ;  /* 0x0000000000007b1d */ /* 0x000fec0000010000 */
[----:B------:R-:W-:Y:S05]  /*4750*/  @P0 EXIT ;  /* 0x000000000000094d */ /* 0x000fea0003800000 */
[----:B------:R-:W5:Y:S01]  /*4760*/  S2UR UR4, SR_CTAID.Z ;  /* 0x00000000000479c3 */ /* 0x000f620000002700 */
[----:B------:R-:W0:Y:S01]  /*4770*/  LDCU UR5, c[0x0][0x378] ;  /* 0x00006f00ff0577ac */ /* 0x000e220008000800 */
[----:B------:R-:W-:Y:S01]  /*4780*/  IMAD R17, R20, R17, R18 ;  /* 0x0000001114117224 */ /* 0x000fe200078e0212 */
[----:B------:R-:W-:Y:S01]  /*4790*/  F2FP.F16.F32.PACK_AB R4, RZ, R27 ;  /* 0x0000001bff04723e */ /* 0x000fe200000000ff */
[----:B------:R-:W1:Y:S02]  /*47a0*/  LDCU.64 UR8, c[0x0][0x380] ;  /* 0x00007000ff0877ac */ /* 0x000e640008000a00 */
[----:B0-----:R-:W-:-:S04]  /*47b0*/  IMAD R17, R17, UR5, RZ ;  /* 0x0000000511117c24 */ /* 0x001fc8000f8e02ff */
[----:B------:R-:W-:Y:S01]  /*47c0*/  IMAD R0, R17, 0x78, RZ ;  /* 0x0000007811007824 */ /* 0x000fe200078e02ff */
[----:B-----5:R-:W-:-:S06]  /*47d0*/  UIMAD UR4, UR4, 0x78, URZ ;  /* 0x00000078040478a4 */ /* 0x020fcc000f8e02ff */
[C---:B------:R-:W-:Y:S02]  /*47e0*/  IADD3 R3, P0, P1, R7.reuse, UR4, R0 ;  /* 0x0000000407037c10 */ /* 0x040fe4000f91e000 */
[----:B------:R-:W-:Y:S02]  /*47f0*/  F2FP.F16.F32.PACK_AB R0, R28, R29 ;  /* 0x0000001d1c00723e */ /* 0x000fe400000000ff */
[----:B---34-:R-:W-:Y:S02]  /*4800*/  IADD3.X R6, PT, PT, RZ, RZ, RZ, P0, P1 ;  /* 0x000000ffff067210 */ /* 0x018fe400007e24ff */
[----:B------:R-:W-:Y:S02]  /*4810*/  ISETP.GT.U32.AND P1, PT, R7, 0x17, PT ;  /* 0x000000170700780c */ /* 0x000fe40003f24070 */
[----:B-1----:R-:W-:Y:S02]  /*4820*/  LEA R2, P0, R3, UR8, 0x1 ;  /* 0x0000000803027c11 */ /* 0x002fe4000f8008ff */
[----:B------:R-:W-:-:S02]  /*4830*/  PRMT R5, R0, 0x7632, R5 ;  /* 0x0000763200057816 */ /* 0x000fc40000000005 */
        /* <DEDUP_REMOVED lines=8> */
.L_x_22871:
        /* <DEDUP_REMOVED lines=8> */
.L_x_22916:
[----:B------:R-:W-:Y:S05]  /*4940*/  BSYNC B2 ;  /* 0x0000000000027941 */ /* 0x000fea0003800000 */
.L_x_22915:
        /* <DEDUP_REMOVED lines=8> */
.L_x_22917:
[----:B------:R-:W-:Y:S01]  /*49d0*/  IMAD.MOV.U32 R2, RZ, RZ, R5 ;  /* 0x000000ffff027224 */ /* 0x000fe200078e0005 */
[----:B------:R-:W-:Y:S06]  /*49e0*/  BRA `(.L_x_22918) ;  /* 0xffffffcc00007947 */ /* 0x000fec000383ffff */
.L_x_22873:
[----:B------:R-:W-:Y:S01]  /*49f0*/  HFMA2 R23, -RZ, RZ, 0, 9.5367431640625e-07 ;  /* 0x00000010ff177431 */ /* 0x000fe200000001ff */
[----:B------:R-:W-:Y:S01]  /*4a00*/  BSSY B0, `(.L_x_22919) ;  /* 0x0000007000007945 */ /* 0x000fe20003800000 */
[----:B------:R-:W-:Y:S01]  /*4a10*/  MOV R3, R6 ;  /* 0x0000000600037202 */ /* 0x000fe20000000f00 */
[----:B------:R-:W-:Y:S01]  /*4a20*/  IMAD.MOV.U32 R24, RZ, RZ, 0x1f ;  /* 0x0000001fff187424 */ /* 0x000fe200078e00ff */
[----:B------:R-:W-:-:S07]  /*4a30*/  MOV R22, 0xffffffff ;  /* 0xffffffff00167802 */ /* 0x000fce0000000f00 */
[----:B------:R-:W-:Y:S05]  /*4a40*/  WARPSYNC.COLLECTIVE R22, `(.L_x_22920) ;  /* 0x0000000016087348 */ /* 0x000fea0003c00000 */
[----:B------:R0:W1:Y:S02]  /*4a50*/  SHFL.BFLY P2, R5, R3, R23, R24 ;  /* 0x0c00001703057389 */ /* 0x0000640000040018 */
[----:B01----:R-:W-:Y:S05]  /*4a60*/  ENDCOLLECTIVE ;  /* 0x000000000000791b */ /* 0x003fea0003800000 */
.L_x_22920:
[----:B------:R-:W-:Y:S05]  /*4a70*/  BSYNC B0 ;  /* 0x0000000000007941 */ /* 0x000fea0003800000 */
.L_x_22919:
        /* <DEDUP_REMOVED lines=8> */
.L_x_22921:
[----:B------:R-:W-:Y:S02]  /*4b00*/  HFMA2 R23, -RZ, RZ, 0, 2.384185791015625e-07 ;  /* 0x00000004ff177431 */ /* 0x000fe400000001ff */
[----:B------:R-:W-:-:S05]  /*4b10*/  IMAD.MOV.U32 R2, RZ, RZ, R5 ;  /* 0x000000ffff027224 */ /* 0x000fca00078e0005 */
[----:B------:R-:W-:-:S04]  /*4b20*/  FMNMX.FTZ R2, R3, R2, !PT ;  /* 0x0000000203027209 */ /* 0x000fc80007810000 */
[----:B------:R-:W-:-:S07]  /*4b30*/  MOV R3, R2 ;  /* 0x0000000200037202 */ /* 0x000fce0000000f00 */
[----:B------:R-:W-:Y:S05]  /*4b40*/  WARPSYNC.COLLECTIVE R22, `(.L_x_22922) ;  /* 0x0000000016087348 */ /* 0x000fea0003c00000 */
[----:B------:R0:W1:Y:S02]  /*4b50*/  SHFL.BFLY P2, R5, R3, R23, R24 ;  /* 0x0c00001703057389 */ /* 0x0000640000040018 */
[----:B01----:R-:W-:Y:S05]  /*4b60*/  ENDCOLLECTIVE ;  /* 0x000000000000791b */ /* 0x003fea0003800000 */
.L_x_22922:
[----:B------:R-:W-:Y:S05]  /*4b70*/  BRA `(.L_x_22923) ;  /* 0xffffffcc002c7947 */ /* 0x000fea000383ffff */
.L_x_22924:
        /* <DEDUP_REMOVED lines=16> */
.L_x_25998:


//--------------------- .text._ZN4vllm25paged_attention_v1_kernelIttLi112ELi8ELi128ELNS_18Fp8KVCacheDataTypeE0ELb1EEEvPT_PKS2_PKT0_S8_ifPKiSA_iPKfiiiSC_SC_iiiii --------------------------
	.section	.text._ZN4vllm25paged_attention_v1_kernelIttLi112ELi8ELi128ELNS_18Fp8KVCacheDataTypeE0ELb1EEEvPT_PKS2_PKT0_S8_ifPKiSA_iPKfiiiSC_SC_iiiii,"ax",@progbits
	.align	128
        .global         _ZN4vllm25paged_attention_v1_kernelIttLi112ELi8ELi128ELNS_18Fp8KVCacheDataTypeE0ELb1EEEvPT_PKS2_PKT0_S8_ifPKiSA_iPKfiiiSC_SC_iiiii
        .type           _ZN4vllm25paged_attention_v1_kernelIttLi112ELi8ELi128ELNS_18Fp8KVCacheDataTypeE0ELb1EEEvPT_PKS2_PKT0_S8_ifPKiSA_iPKfiiiSC_SC_iiiii,@function
        .size           _ZN4vllm25paged_attention_v1_kernelIttLi112ELi8ELi128ELNS_18Fp8KVCacheDataTypeE0ELb1EEEvPT_PKS2_PKT0_S8_ifPKiSA_iPKfiiiSC_SC_iiiii,(.L_x_25999 - _ZN4vllm25paged_attention_v1_kernelIttLi112ELi8ELi128ELNS_18Fp8KVCacheDataTypeE0ELb1EEEvPT_PKS2_PKT0_S8_ifPKiSA_iPKfiiiSC_SC_iiiii)
        .other          _ZN4vllm25paged_attention_v1_kernelIttLi112ELi8ELi128ELNS_18Fp8KVCacheDataTypeE0ELb1EEEvPT_PKS2_PKT0_S8_ifPKiSA_iPKfiiiSC_SC_iiiii,@"STO_CUDA_ENTRY STV_DEFAULT"
_ZN4vllm25paged_attention_v1_kernelIttLi112ELi8ELi128ELNS_18Fp8KVCacheDataTypeE0ELb1EEEvPT_PKS2_PKT0_S8_ifPKiSA_iPKfiiiSC_SC_iiiii:
.text._ZN4vllm25paged_attention_v1_kernelIttLi112ELi8ELi128ELNS_18Fp8KVCacheDataTypeE0ELb1EEEvPT_PKS2_PKT0_S8_ifPKiSA_iPKfiiiSC_SC_iiiii:
        /* <DEDUP_REMOVED lines=26> */
[----:B------:R-:W-:-:S04]  /*01a0*/  SHF.R.S32.HI R0, RZ, 0x1f, R0 ;  /* 0x0000001fff007819 */ /* 0x000fc80000011400 */
[----:B------:R-:W-:Y:S02]  /*01b0*/  @!P1 IADD3.X R0, PT, PT, RZ, R0, RZ, P2, P3 ;  /* 0x00000000ff009210 */ /* 0x000fe400017e64ff */
[----:B-1----:R-:W-:-:S04]  /*01c0*/  @!P1 LEA R4, P2, R2, R6, 0x1 ;  /* 0x0000000602049211 */ /* 0x002fc800078408ff */
[----:B------:R-:W-:Y:S02]  /*01d0*/  @!P1 LEA.HI.X R5, R2, R7, R0, 0x1, P2 ;  /* 0x0000000702059211 */ /* 0x000fe400010f0c00 */
[----:B------:R-:W1:Y:S04]  /*01e0*/  LDC R2, c[0x0][0x3a0] ;  /* 0x0000e800ff027b82 */ /* 0x000e680000000800 */
[----:B------:R-:W2:Y:S01]  /*01f0*/  @!P1 LDG.E.CONSTANT R5, desc[UR6][R4.64] ;  /* 0x0000000604059981 */ /* 0x000ea2000c1e9900 */
[----:B------:R-:W-:-:S03]  /*0200*/  IMAD.MOV.U32 R3, RZ, RZ, RZ ;  /* 0x000000ffff037224 */ /* 0x000fc600078e00ff */
[----:B------:R-:W3:Y:S01]  /*0210*/  @P0 LDC.64 R6, c[0x0][0x3c0] ;  /* 0x0000f000ff060b82 */ /* 0x000ee20000000a00 */
[----:B-1----:R-:W-:-:S04]  /*0220*/  IABS R11, R2 ;  /* 0x00000002000b7213 */ /* 0x002fc80000000000 */
[----:B------:R-:W1:Y:S01]  /*0230*/  I2F.RP R0, R11 ;  /* 0x0000000b00007306 */ /* 0x000e620000209400 */
[----:B---3--:R-:W-:-:S05]  /*0240*/  @P0 IMAD.WIDE.U32 R6, R18, 0x4, R6 ;  /* 0x0000000412060825 */ /* 0x008fca00078e0006 */
[----:B------:R3:W5:Y:S01]  /*0250*/  @P0 LDG.E.CONSTANT R3, desc[UR6][R6.64] ;  /* 0x0000000606030981 */ /* 0x000762000c1e9900 */
[----:B------:R-:W-:Y:S01]  /*0260*/  BSSY B0, `(.L_x_22925) ;  /* 0x0000143000007945 */ /* 0x000fe20003800000 */
[----:B-1----:R-:W1:Y:S01]  /*0270*/  MUFU.RCP R0, R0 ;  /* 0x0000000000007308 */ /* 0x002e620000001000 */
[----:B---3--:R-:W3:Y:S01]  /*0280*/  LDC R6, c[0x0][0x3f4] ;  /* 0x0000fd00ff067b82 */ /* 0x008ee20000000800 */
[----:B-1----:R-:W-:-:S06]  /*0290*/  IADD3 R8, PT, PT, R0, 0xffffffe, RZ ;  /* 0x0ffffffe00087810 */ /* 0x002fcc0007ffe0ff */
[----:B------:R1:W4:Y:S01]  /*02a0*/  F2I.FTZ.U32.TRUNC.NTZ R9, R8 ;  /* 0x0000000800097305 */ /* 0x000322000021f000 */
[----:B---3--:R-:W-:Y:S01]  /*02b0*/  IABS R16, R6 ;  /* 0x0000000600107213 */ /* 0x008fe20000000000 */
[----:B-1----:R-:W-:-:S06]  /*02c0*/  HFMA2 R8, -RZ, RZ, 0, 0 ;  /* 0x00000000ff087431 */ /* 0x002fcc00000001ff */
[----:B------:R-:W1:Y:S01]  /*02d0*/  I2F.RP R12, R16 ;  /* 0x00000010000c7306 */ /* 0x000e620000209400 */
[----:B----4-:R-:W-:-:S04]  /*02e0*/  IMAD.MOV R4, RZ, RZ, -R9 ;  /* 0x000000ffff047224 */ /* 0x010fc800078e0a09 */
[----:B------:R-:W-:Y:S01]  /*02f0*/  IMAD R13, R4, R11, RZ ;  /* 0x0000000b040d7224 */ /* 0x000fe200078e02ff */
[----:B------:R-:W-:-:S03]  /*0300*/  IABS R4, R17 ;  /* 0x0000001100047213 */ /* 0x000fc60000000000 */
[----:B------:R-:W-:Y:S01]  /*0310*/  IMAD.HI.U32 R9, R9, R13, R8 ;  /* 0x0000000d09097227 */ /* 0x000fe200078e0008 */
[----:B-1----:R-:W1:Y:S05]  /*0320*/  MUFU.RCP R12, R12 ;  /* 0x0000000c000c7308 */ /* 0x002e6a0000001000 */
[----:B------:R-:W-:-:S04]  /*0330*/  IMAD.HI.U32 R7, R9, R4, RZ ;  /* 0x0000000409077227 */ /* 0x000fc800078e00ff */
[----:B------:R-:W-:-:S04]  /*0340*/  IMAD.MOV R0, RZ, RZ, -R7 ;  /* 0x000000ffff007224 */ /* 0x000fc800078e0a07 */
[----:B------:R-:W-:-:S05]  /*0350*/  IMAD R0, R11, R0, R4 ;  /* 0x000000000b007224 */ /* 0x000fca00078e0204 */
[----:B------:R-:W-:Y:S01]  /*0360*/  ISETP.GT.U32.AND P2, PT, R11, R0, PT ;  /* 0x000000000b00720c */ /* 0x000fe20003f44070 */
[----:B-1----:R-:W-:Y:S01]  /*0370*/  VIADD R8, R12, 0xffffffe ;  /* 0x0ffffffe0c087836 */ /* 0x002fe20000000000 */
[----:B------:R-:W-:-:S03]  /*0380*/  IABS R12, R18 ;  /* 0x00000012000c7213 */ /* 0x000fc60000000000 */
[----:B------:R1:W-:Y:S08]  /*0390*/  F2I.FTZ.U32.TRUNC.NTZ R9, R8 ;  /* 0x0000000800097305 */ /* 0x0003f0000021f000 */
[-C--:B------:R-:W-:Y:S01]  /*03a0*/  @!P2 IADD3 R0, PT, PT, R0, -R11.reuse, RZ ;  /* 0x8000000b0000a210 */ /* 0x080fe20007ffe0ff */
[----:B------:R-:W-:Y:S01]  /*03b0*/  @!P2 VIADD R7, R7, 0x1 ;  /* 0x000000010707a836 */ /* 0x000fe20000000000 */
[----:B------:R-:W-:Y:S01]  /*03c0*/  ISETP.NE.AND P2, PT, R2, RZ, PT ;  /* 0x000000ff0200720c */ /* 0x000fe20003f45270 */
[----:B-1----:R-:W-:Y:S01]  /*03d0*/  IMAD.MOV.U32 R8, RZ, RZ, RZ ;  /* 0x000000ffff087224 */ /* 0x002fe200078e00ff */
[----:B------:R-:W-:-:S02]  /*03e0*/  ISETP.GE.U32.AND P0, PT, R0, R11, PT ;  /* 0x0000000b0000720c */ /* 0x000fc40003f06070 */
[----:B------:R-:W-:-:S04]  /*03f0*/  LOP3.LUT R0, R17, R2, RZ, 0x3c, !PT ;  /* 0x0000000211007212 */ /* 0x000fc800078e3cff */
[----:B------:R-:W-:-:S07]  /*0400*/  ISETP.GE.AND P3, PT, R0, RZ, PT ;  /* 0x000000ff0000720c */ /* 0x000fce0003f66270 */
[----:B------:R-:W-:-:S06]  /*0410*/  @P0 IADD3 R7, PT, PT, R7, 0x1, RZ ;  /* 0x0000000107070810 */ /* 0x000fcc0007ffe0ff */
[----:B------:R-:W-:Y:S01]  /*0420*/  @!P3 IMAD.MOV R7, RZ, RZ, -R7 ;  /* 0x000000ffff07b224 */ /* 0x000fe200078e0a07 */
[----:B------:R-:W-:-:S04]  /*0430*/  @!P2 LOP3.LUT R7, RZ, R2, RZ, 0x33, !PT ;  /* 0x00000002ff07a212 */ /* 0x000fc800078e33ff */
[----:B------:R-:W-:-:S04]  /*0440*/  IABS R0, R7 ;  /* 0x0000000700007213 */ /* 0x000fc80000000000 */
[----:B------:R-:W1:Y:S08]  /*0450*/  I2F.RP R4, R0 ;  /* 0x0000000000047306 */ /* 0x000e700000209400 */
[----:B-1----:R-:W1:Y:S02]  /*0460*/  MUFU.RCP R4, R4 ;  /* 0x0000000400047308 */ /* 0x002e640000001000 */
        /* <DEDUP_REMOVED lines=8> */
[----:B---3--:R-:W-:Y:S01]  /*04f0*/  IADD3 R13, PT, PT, RZ, -R11, RZ ;  /* 0x8000000bff0d7210 */ /* 0x008fe20007ffe0ff */
[----:B------:R-:W1:Y:S01]  /*0500*/  S2R R8, SR_CgaCtaId ;  /* 0x0000000000087919 */ /* 0x000e620000008800 */
[----:B------:R-:W3:Y:S03]  /*0510*/  LDC R21, c[0x0][0x3f8] ;  /* 0x0000fe00ff157b82 */ /* 0x000ee60000000800 */
[----:B------:R-:W-:-:S04]  /*0520*/  IMAD R13, R13, R0, RZ ;  /* 0x000000000d0d7224 */ /* 0x000fc800078e02ff */
        /* <DEDUP_REMOVED lines=8> */
[----:B------:R-:W-:Y:S02]  /*05b0*/  LOP3.LUT R0, R18, R7, RZ, 0x3c, !PT ;  /* 0x0000000712007212 */ /* 0x000fe400078e3cff */
[----:B------:R-:W-:Y:S02]  /*05c0*/  MOV R11, 0x400 ;  /* 0x00000400000b7802 */ /* 0x000fe40000000f00 */
[----:B------:R-:W-:-:S02]  /*05d0*/  ISETP.GE.AND P3, PT, R0, RZ, PT ;  /* 0x000000ff0000720c */ /* 0x000fc40003f66270 */
[----:B------:R-:W-:Y:S01]  /*05e0*/  LOP3.LUT R0, R19, 0x3, RZ, 0xc0, !PT ;  /* 0x0000000313007812 */ /* 0x000fe200078ec0ff */
[----:B------:R-:W-:-:S04]  /*05f0*/  VIADD R13, R32, 0xffffffff ;  /* 0xffffffff200d7836 */ /* 0x000fc80000000000 */
[----:B------:R-:W-:Y:S01]  /*0600*/  @P0 VIADD R38, R38, 0x1 ;  /* 0x0000000126260836 */ /* 0x000fe20000000000 */
[----:B------:R-:W-:Y:S02]  /*0610*/  IABS R15, R13 ;  /* 0x0000000d000f7213 */ /* 0x000fe40000000000 */
[----:B------:R-:W-:-:S03]  /*0620*/  LOP3.LUT R13, R13, R6, RZ, 0x3c, !PT ;  /* 0x000000060d0d7212 */ /* 0x000fc600078e3cff */
[----:B------:R-:W-:Y:S01]  /*0630*/  @!P3 IMAD.MOV R38, RZ, RZ, -R38 ;  /* 0x000000ffff26b224 */ /* 0x000fe200078e0a26 */
[----:B------:R-:W-:Y:S01]  /*0640*/  @!P4 LOP3.LUT R38, RZ, R7, RZ, 0x33, !PT ;  /* 0x00000007ff26c212 */ /* 0x000fe200078e33ff */
[----:B------:R-:W-:Y:S01]  /*0650*/  IMAD.HI.U32 R12, R4, R15, RZ ;  /* 0x0000000f040c7227 */ /* 0x000fe200078e00ff */
[----:B---3--:R-:W-:Y:S02]  /*0660*/  ISETP.GE.AND P3, PT, R21, RZ, PT ;  /* 0x000000ff1500720c */ /* 0x008fe40003f66270 */
[----:B------:R-:W-:Y:S02]  /*0670*/  ISETP.GE.AND P4, PT, R13, RZ, PT ;  /* 0x000000ff0d00720c */ /* 0x000fe40003f86270 */
[----:B------:R-:W-:-:S05]  /*0680*/  IADD3 R9, PT, PT, RZ, -R12, RZ ;  /* 0x8000000cff097210 */ /* 0x000fca0007ffe0ff */
[----:B------:R-:W-:Y:S01]  /*0690*/  IMAD R15, R16, R9, R15 ;  /* 0x00000009100f7224 */ /* 0x000fe200078e020f */
[----:B-1----:R-:W-:-:S03]  /*06a0*/  LEA R9, R8, R11, 0x18 ;  /* 0x0000000b08097211 */ /* 0x002fc600078ec0ff */
[----:B------:R-:W-:Y:S01]  /*06b0*/  @!P3 IMAD R2, R2, UR5, R38 ;  /* 0x000000050202bc24 */ /* 0x000fe2000f8e0226 */
[----:B------:R-:W-:Y:S01]  /*06c0*/  ISETP.GT.U32.AND P2, PT, R16, R15, PT ;  /* 0x0000000f1000720c */ /* 0x000fe20003f44070 */
[----:B------:R-:W-:Y:S01]  /*06d0*/  IMAD R0, R0, 0x38, R9 ;  /* 0x0000003800007824 */ /* 0x000fe200078e0209 */
[----:B------:R-:W-:Y:S01]  /*06e0*/  SHF.R.U32.HI R9, RZ, 0x2, R19 ;  /* 0x00000002ff097819 */ /* 0x000fe20000011613 */
[----:B------:R-:W-:Y:S01]  /*06f0*/  @P3 IMAD R30, R17, UR5, R18 ;  /* 0x00000005111e3c24 */ /* 0x000fe2000f8e0212 */
[----:B------:R-:W-:Y:S02]  /*0700*/  @!P3 IADD3 R2, PT, PT, RZ, -R2, RZ ;  /* 0x80000002ff02b210 */ /* 0x000fe40007ffe0ff */
[----:B------:R-:W-:Y:S01]  /*0710*/  @!P1 LEA R10, R9, R0, 0x2 ;  /* 0x00000000090a9211 */ /* 0x000fe200078e10ff */
[----:B------:R-:W-:Y:S02]  /*0720*/  VIADD R0, R32, 0x7 ;  /* 0x0000000720007836 */ /* 0x000fe40000000000 */
[----:B------:R-:W-:-:S02]  /*0730*/  @P3 IMAD R30, R30, R21, 0x1 ;  /* 0x000000011e1e3424 */ /* 0x000fc400078e0215 */
[----:B------:R-:W-:Y:S01]  /*0740*/  @!P3 IMAD R30, R21, R2, 0x1 ;  /* 0x00000001151eb424 */ /* 0x000fe200078e0202 */
[----:B------:R-:W-:Y:S01]  /*0750*/  SHF.R.S32.HI R7, RZ, 0x1f, R0 ;  /* 0x0000001fff077819 */ /* 0x000fe20000011400 */
[----:B------:R-:W-:Y:S01]  /*0760*/  IMAD.MOV.U32 R2, RZ, RZ, -0x800001 ;  /* 0xff7fffffff027424 */ /* 0x000fe200078e00ff */
[----:B------:R-:W-:Y:S02]  /*0770*/  @!P2 IADD3 R15, PT, PT, R15, -R16, RZ ;  /* 0x800000100f0fa210 */ /* 0x000fe40007ffe0ff */
[----:B------:R-:W-:Y:S02]  /*0780*/  LEA.HI R7, R7, R0, RZ, 0x3 ;  /* 0x0000000007077211 */ /* 0x000fe400078f18ff */
[----:B------:R-:W-:Y:S02]  /*0790*/  ISETP.GE.U32.AND P0, PT, R15, R16, PT ;  /* 0x000000100f00720c */ /* 0x000fe40003f06070 */
[----:B------:R-:W-:Y:S01]  /*07a0*/  @!P2 IADD3 R12, PT, PT, R12, 0x1, RZ ;  /* 0x000000010c0ca810 */ /* 0x000fe20007ffe0ff */
[----:B--2---:R1:W-:Y:S01]  /*07b0*/  @!P1 STS [R10], R5 ;  /* 0x000000050a009388 */ /* 0x0043e20000000800 */
[----:B------:R-:W-:Y:S01]  /*07c0*/  BAR.SYNC.DEFER_BLOCKING 0x0 ;  /* 0x0000000000007b1d */ /* 0x000fe20000010000 */
[----:B------:R-:W-:-:S08]  /*07d0*/  ISETP.NE.AND P1, PT, R6, RZ, PT ;  /* 0x000000ff0600720c */ /* 0x000fd00003f25270 */
[----:B------:R-:W-:Y:S01]  /*07e0*/  @P0 VIADD R12, R12, 0x1 ;  /* 0x000000010c0c0836 */ /* 0x000fe20000000000 */
[----:B-1----:R-:W-:Y:S02]  /*07f0*/  SHF.R.U32.HI R5, RZ, 0x5, R19 ;  /* 0x00000005ff057819 */ /* 0x002fe40000011613 */
[----:B------:R-:W-:Y:S01]  /*0800*/  SHF.R.S32.HI R10, RZ, 0x3, R7 ;  /* 0x00000003ff0a7819 */ /* 0x000fe20000011407 */
[----:B0-----:R-:W-:Y:S01]  /*0810*/  IMAD R7, R20, UR4, RZ ;  /* 0x0000000414077c24 */ /* 0x001fe2000f8e02ff */
[----:B------:R-:W-:Y:S02]  /*0820*/  MOV R0, R12 ;  /* 0x0000000c00007202 */ /* 0x000fe40000000f00 */
[----:B------:R-:W-:-:S03]  /*0830*/  ISETP.GE.AND P0, PT, R5, R10, PT ;  /* 0x0000000a0500720c */ /* 0x000fc60003f06270 */
[----:B------:R-:W-:Y:S01]  /*0840*/  @!P4 IMAD.MOV R0, RZ, RZ, -R0 ;  /* 0x000000ffff00c224 */ /* 0x000fe200078e0a00 */
[----:B------:R-:W-:Y:S02]  /*0850*/  @!P1 LOP3.LUT R0, RZ, R6, RZ, 0x33, !PT ;  /* 0x00000006ff009212 */ /* 0x000fe400078e33ff */
[----:B------:R-:W-:-:S07]  /*0860*/  MOV R6, R16 ;  /* 0x0000001000067202 */ /* 0x000fce0000000f00 */
[----:B------:R-:W-:Y:S05]  /*0870*/  @P0 BRA `(.L_x_22926) ;  /* 0x0000000c00840947 */ /* 0x000fea0003800000 */
[----:B------:R-:W0:Y:S01]  /*0880*/  LDCU.64 UR4, c[0x0][0x3a8] ;  /* 0x00007500ff0477ac */ /* 0x000e220008000a00 */
[----:B------:R-:W-:Y:S01]  /*0890*/  SHF.R.U32.HI R10, RZ, 0x3, R19 ;  /* 0x00000003ff0a7819 */ /* 0x000fe20000011613 */
[----:B------:R-:W-:Y:S01]  /*08a0*/  IMAD.SHL.U32 R2, R9, 0x4, RZ ;  /* 0x0000000409027824 */ /* 0x000fe200078e00ff */
[----:B------:R-:W-:Y:S01]  /*08b0*/  IADD3 R13, PT, PT, R11, 0x100, RZ ;  /* 0x000001000b0d7810 */ /* 0x000fe20007ffe0ff */
[----:B------:R-:W-:Y:S01]  /*08c0*/  IMAD.MOV.U32 R11, RZ, RZ, RZ ;  /* 0x000000ffff0b7224 */ /* 0x000fe200078e00ff */
[----:B------:R-:W-:Y:S02]  /*08d0*/  LOP3.LUT R10, R10, 0x7c, RZ, 0xc0, !PT ;  /* 0x0000007c0a0a7812 */ /* 0x000fe400078ec0ff */
[----:B------:R-:W-:Y:S02]  /*08e0*/  LOP3.LUT R2, R2, 0x1c, RZ, 0xc0, !PT ;  /* 0x0000001c02027812 */ /* 0x000fe400078ec0ff */
[----:B------:R-:W-:Y:S01]  /*08f0*/  SHF.L.U32 R12, R5, 0x3, RZ ;  /* 0x00000003050c7819 */ /* 0x000fe200000006ff */
[----:B------:R-:W-:Y:S01]  /*0900*/  IMAD.WIDE R10, R7, 0x4, R10 ;  /* 0x00000004070a7825 */ /* 0x000fe200078e020a */
[----:B------:R-:W-:-:S02]  /*0910*/  LEA R13, R8, R13, 0x18 ;  /* 0x0000000d080d7211 */ /* 0x000fc400078ec0ff */
[C---:B------:R-:W-:Y:S01]  /*0920*/  LOP3.LUT R25, R12.reuse, 0x7, R9, 0xf8, !PT ;  /* 0x000000070c197812 */ /* 0x040fe200078ef809 */
[----:B------:R-:W-:Y:S01]  /*0930*/  IMAD R2, R5, 0x20, R2 ;  /* 0x0000002005027824 */ /* 0x000fe200078e0202 */
[----:B------:R-:W-:Y:S02]  /*0940*/  IADD3 R21, PT, PT, R12, 0x1, RZ ;  /* 0x000000010c157810 */ /* 0x000fe40007ffe0ff */
[----:B0-----:R-:W-:Y:S01]  /*0950*/  IADD3 R8, P0, PT, R10, UR4, RZ ;  /* 0x000000040a087c10 */ /* 0x001fe2000ff1e0ff */
[----:B------:R-:W-:Y:S01]  /*0960*/  IMAD.IADD R24, R25, 0x1, -R32 ;  /* 0x0000000119187824 */ /* 0x000fe200078e0a20 */
[----:B------:R-:W-:Y:S01]  /*0970*/  IADD3 R7, PT, PT, R2, R13, RZ ;  /* 0x0000000d02077210 */ /* 0x000fe20007ffe0ff */
[----:B------:R-:W-:Y:S01]  /*0980*/  IMAD.MOV.U32 R2, RZ, RZ, -0x800001 ;  /* 0xff7fffffff027424 */ /* 0x000fe200078e00ff */
[----:B------:R-:W-:Y:S02]  /*0990*/  IADD3.X R9, PT, PT, R11, UR5, RZ, P0, !PT ;  /* 0x000000050b097c10 */ /* 0x000fe400087fe4ff */
[----:B------:R-:W-:-:S07]  /*09a0*/  IADD3 R25, PT, PT, R25, 0x1, RZ ;  /* 0x0000000119197810 */ /* 0x000fce0007ffe0ff */
.L_x_22931:
[----:B------:R-:W0:Y:S01]  /*09b0*/  LDC R22, c[0x0][0x3f0] ;  /* 0x0000fc00ff167b82 */ /* 0x000e220000000800 */
[----:B------:R-:W-:Y:S01]  /*09c0*/  VIADD R11, R21, 0xffffffff ;  /* 0xffffffff150b7836 */ /* 0x000fe20000000000 */
[----:B------:R-:W-:Y:S01]  /*09d0*/  BSSY B1, `(.L_x_22927) ;  /* 0x00000be000017945 */ /* 0x000fe20003800000 */
[----:B------:R-:W-:-:S03]  /*09e0*/  LOP3.LUT R26, R19, 0x3, RZ, 0xc0, !PT ;  /* 0x00000003131a7812 */ /* 0x000fc600078ec0ff */
        /* <DEDUP_REMOVED lines=48> */
.L_x_22928:
        /* <DEDUP_REMOVED lines=14> */
[----:B------:R-:W0:Y:S01]  /*0dd0*/  S2R R11, SR_CgaCtaId ;  /* 0x00000000000b7919 */ /* 0x000e220000008800 */
[----:B------:R-:W-:-:S02]  /*0de0*/  MOV R10, 0x400 ;  /* 0x00000400000a7802 */ /* 0x000fc40000000f00 */
[----:B------:R-:W4:Y:S04]  /*0df0*/  LDG.E.CONSTANT R31, desc[UR6][R12.64+0x180] ;  /* 0x000180060c1f7981 */ /* 0x000f28000c1e9900 */
[----:B------:R-:W4:Y:S04]  /*0e00*/  LDG.E.CONSTANT R28, desc[UR6][R12.64+0x200] ;  /* 0x000200060c1c7981 */ /* 0x000f28000c1e9900 */
[----:B------:R-:W4:Y:S01]  /*0e10*/  LDG.E.CONSTANT R35, desc[UR6][R12.64+0x680] ;  /* 0x000680060c237981 */ /* 0x000f22000c1e9900 */
[----:B0-----:R-:W-:-:S05]  /*0e20*/  LEA R11, R11, R10, 0x18 ;  /* 0x0000000a0b0b7211 */ /* 0x001fca00078ec0ff */
[----:B------:R-:W-:-:S05]  /*0e30*/  IMAD R27, R26, 0x38, R11 ;  /* 0x000000381a1b7824 */ /* 0x000fca00078e020b */
[----:B------:R-:W0:Y:S02]  /*0e40*/  LDS.64 R10, [R27] ;  /* 0x000000001b0a7984 */ /* 0x000e240000000a00 */
        /* <DEDUP_REMOVED lines=9> */
[----:B------:R-:W0:Y:S04]  /*0ee0*/  LDS.64 R14, [R27+0x8] ;  /* 0x000008001b0e7984 */ /* 0x000e280000000a00 */
[----:B------:R-:W2:Y:S01]  /*0ef0*/  LDG.E.CONSTANT R23, desc[UR6][R12.64+0x280] ;  /* 0x000280060c177981 */ /* 0x000ea2000c1e9900 */
[----:B------:R-:W-:Y:S02]  /*0f00*/  HADD2.F32 R29, -RZ, R29.H1_H1 ;  /* 0x3000001dff1d7230 */ /* 0x000fe40000004100 */
[----:B------:R-:W-:-:S04]  /*0f10*/  FMUL.FTZ R11, R11, R34 ;  /* 0x000000220b0b7220 */ /* 0x000fc80000410000 */
[----:B------:R-:W-:Y:S01]  /*0f20*/  FFMA.FTZ R10, R10, R29, R11 ;  /* 0x0000001d0a0a7223 */ /* 0x000fe2000001000b */
[----:B----4-:R-:W-:Y:S01]  /*0f30*/  HADD2.F32 R11, -RZ, R22.H0_H0 ;  /* 0x20000016ff0b7230 */ /* 0x010fe20000004100 */
[----:B------:R-:W3:Y:S01]  /*0f40*/  LDG.E.CONSTANT R29, desc[UR6][R12.64+0x300] ;  /* 0x000300060c1d7981 */ /* 0x000ee2000c1e9900 */
[----:B0-----:R-:W-:-:S05]  /*0f50*/  HADD2.F32 R34, -RZ, R14.H0_H0 ;  /* 0x2000000eff227230 */ /* 0x001fca0000004100 */
[----:B------:R-:W-:Y:S01]  /*0f60*/  FFMA.FTZ R33, R34, R11, R33 ;  /* 0x0000000b22217223 */ /* 0x000fe20000010021 */
[----:B------:R-:W-:Y:S02]  /*0f70*/  HADD2.F32 R11, -RZ, R14.H1_H1 ;  /* 0x3000000eff0b7230 */ /* 0x000fe40000004100 */
[----:B------:R-:W-:Y:S02]  /*0f80*/  HADD2.F32 R14, -RZ, R22.H1_H1 ;  /* 0x30000016ff0e7230 */ /* 0x000fe40000004100 */
[----:B------:R-:W4:Y:S03]  /*0f90*/  LDG.E.CONSTANT R22, desc[UR6][R12.64+0x380] ;  /* 0x000380060c167981 */ /* 0x000f26000c1e9900 */
[----:B------:R-:W-:Y:S01]  /*0fa0*/  FFMA.FTZ R14, R11, R14, R10 ;  /* 0x0000000e0b0e7223 */ /* 0x000fe2000001000a */
[----:B------:R-:W-:Y:S02]  /*0fb0*/  HADD2.F32 R10, -RZ, R15.H0_H0 ;  /* 0x2000000fff0a7230 */ /* 0x000fe40000004100 */
[----:B------:R-:W-:-:S05]  /*0fc0*/  HADD2.F32 R11, -RZ, R31.H0_H0 ;  /* 0x2000001fff0b7230 */ /* 0x000fca0000004100 */
[----:B------:R-:W-:Y:S02]  /*0fd0*/  FFMA.FTZ R33, R10, R11, R33 ;  /* 0x0000000b0a217223 */ /* 0x000fe40000010021 */
[----:B------:R-:W0:Y:S01]  /*0fe0*/  LDS.64 R10, [R27+0x10] ;  /* 0x000010001b0a7984 */ /* 0x000e220000000a00 */
[----:B------:R-:W-:Y:S02]  /*0ff0*/  HADD2.F32 R15, -RZ, R15.H1_H1 ;  /* 0x3000000fff0f7230 */ /* 0x000fe40000004100 */
[----:B------:R-:W-:-:S05]  /*1000*/  HADD2.F32 R31, -RZ, R31.H1_H1 ;  /* 0x3000001fff1f7230 */ /* 0x000fca0000004100 */
[----:B------:R-:W-:Y:S01]  /*1010*/  FFMA.FTZ R14, R15, R31, R14 ;  /* 0x0000001f0f0e7223 */ /* 0x000fe2000001000e */
[----:B------:R-:W-:Y:S01]  /*1020*/  HADD2.F32 R15, -RZ, R28.H0_H0 ;  /* 0x2000001cff0f7230 */ /* 0x000fe20000004100 */
[----:B------:R-:W4:Y:S01]  /*1030*/  LDG.E.CONSTANT R31, desc[UR6][R12.64+0x400] ;  /* 0x000400060c1f7981 */ /* 0x000f22000c1e9900 */
[----:B0-----:R-:W-:-:S05]  /*1040*/  HADD2.F32 R34, -RZ, R10.H0_H0 ;  /* 0x2000000aff227230 */ /* 0x001fca0000004100 */
[----:B------:R-:W-:Y:S01]  /*1050*/  FFMA.FTZ R33, R34, R15, R33 ;  /* 0x0000000f22217223 */ /* 0x000fe20000010021 */
[----:B------:R-:W-:Y:S02]  /*1060*/  HADD2.F32 R15, -RZ, R10.H1_H1 ;  /* 0x3000000aff0f7230 */ /* 0x000fe40000004100 */
[----:B------:R-:W-:Y:S02]  /*1070*/  HADD2.F32 R10, -RZ, R28.H1_H1 ;  /* 0x3000001cff0a7230 */ /* 0x000fe40000004100 */
[----:B------:R-:W4:Y:S03]  /*1080*/  LDG.E.CONSTANT R28, desc[UR6][R12.64+0x480] ;  /* 0x000480060c1c7981 */ /* 0x000f26000c1e9900 */
[----:B------:R-:W-:Y:S01]  /*1090*/  FFMA.FTZ R10, R15, R10, R14 ;  /* 0x0000000a0f0a7223 */ /* 0x000fe2000001000e */
[--C-:B------:R-:W-:Y:S02]  /*10a0*/  HADD2.F32 R14, -RZ, R11.reuse.H0_H0 ;  /* 0x2000000bff0e7230 */ /* 0x100fe40000004100 */
[----:B------:R-:W-:-:S02]  /*10b0*/  HADD2.F32 R11, -RZ, R11.H1_H1 ;  /* 0x3000000bff0b7230 */ /* 0x000fc40000004100 */
[----:B--2---:R-:W-:-:S05]  /*10c0*/  HADD2.F32 R15, -RZ, R23.H0_H0 ;  /* 0x20000017ff0f7230 */ /* 0x004fca0000004100 */
[----:B------:R-:W-:Y:S02]  /*10d0*/  FFMA.FTZ R33, R14, R15, R33 ;  /* 0x0000000f0e217223 */ /* 0x000fe40000010021 */
[----:B------:R-:W0:Y:S01]  /*10e0*/  LDS.64 R14, [R27+0x18] ;  /* 0x000018001b0e7984 */ /* 0x000e220000000a00 */
[----:B------:R-:W-:-:S05]  /*10f0*/  HADD2.F32 R23, -RZ, R23.H1_H1 ;  /* 0x30000017ff177230 */ /* 0x000fca0000004100 */
[----:B------:R-:W-:Y:S01]  /*1100*/  FFMA.FTZ R23, R11, R23, R10 ;  /* 0x000000170b177223 */ /* 0x000fe2000001000a */
[--C-:B---3--:R-:W-:Y:S02]  /*1110*/  HADD2.F32 R11, -RZ, R29.reuse.H0_H0 ;  /* 0x2000001dff0b7230 */ /* 0x108fe40000004100 */
[----:B------:R-:W-:Y:S02]  /*1120*/  HADD2.F32 R29, -RZ, R29.H1_H1 ;  /* 0x3000001dff1d7230 */ /* 0x000fe40000004100 */
[--C-:B0-----:R-:W-:Y:S02]  /*1130*/  HADD2.F32 R10, -RZ, R14.reuse.H0_H0 ;  /* 0x2000000eff0a7230 */ /* 0x101fe40000004100 */
[----:B------:R-:W-:-:S03]  /*1140*/  HADD2.F32 R14, -RZ, R14.H1_H1 ;  /* 0x3000000eff0e7230 */ /* 0x000fc60000004100 */
[----:B------:R-:W-:Y:S02]  /*1150*/  FFMA.FTZ R33, R10, R11, R33 ;  /* 0x0000000b0a217223 */ /* 0x000fe40000010021 */
[----:B------:R-:W-:Y:S01]  /*1160*/  FFMA.FTZ R23, R14, R29, R23 ;  /* 0x0000001d0e177223 */ /* 0x000fe20000010017 */
[----:B------:R-:W-:Y:S01]  /*1170*/  HADD2.F32 R14, -RZ, R15.H0_H0 ;  /* 0x2000000fff0e7230 */ /* 0x000fe20000004100 */
[----:B------:R-:W0:Y:S01]  /*1180*/  LDS.64 R10, [R27+0x20] ;  /* 0x000020001b0a7984 */ /* 0x000e220000000a00 */
[----:B----4-:R-:W-:-:S05]  /*1190*/  HADD2.F32 R29, -RZ, R22.H0_H0 ;  /* 0x20000016ff1d7230 */ /* 0x010fca0000004100 */
[----:B------:R-:W-:Y:S02]  /*11a0*/  FFMA.FTZ R14, R14, R29, R33 ;  /* 0x0000001d0e0e7223 */ /* 0x000fe40000010021 */
[----:B------:R-:W2:Y:S01]  /*11b0*/  LDG.E.CONSTANT R29, desc[UR6][R12.64+0x500] ;  /* 0x000500060c1d7981 */ /* 0x000ea2000c1e9900 */
[----:B------:R-:W-:Y:S02]  /*11c0*/  HADD2.F32 R34, -RZ, R15.H1_H1 ;  /* 0x3000000fff227230 */ /* 0x000fe40000004100 */
[----:B------:R-:W-:Y:S01]  /*11d0*/  HADD2.F32 R22, -RZ, R22.H1_H1 ;  /* 0x30000016ff167230 */ /* 0x000fe20000004100 */
[----:B------:R-:W3:Y:S04]  /*11e0*/  LDG.E.CONSTANT R33, desc[UR6][R12.64+0x580] ;  /* 0x000580060c217981 */ /* 0x000ee8000c1e9900 */
[----:B------:R-:W-:-:S02]  /*11f0*/  FFMA.FTZ R23, R34, R22, R23 ;  /* 0x0000001622177223 */ /* 0x000fc40000010017 */
[----:B------:R1:W4:Y:S01]  /*1200*/  LDG.E.CONSTANT R34, desc[UR6][R12.64+0x600] ;  /* 0x000600060c227981 */ /* 0x000322000c1e9900 */
[--C-:B------:R-:W-:Y:S02]  /*1210*/  HADD2.F32 R22, -RZ, R31.reuse.H0_H0 ;  /* 0x2000001fff167230 */ /* 0x100fe40000004100 */
[----:B------:R-:W-:Y:S02]  /*1220*/  HADD2.F32 R31, -RZ, R31.H1_H1 ;  /* 0x3000001fff1f7230 */ /* 0x000fe40000004100 */
[--C-:B0-----:R-:W-:Y:S02]  /*1230*/  HADD2.F32 R15, -RZ, R10.reuse.H0_H0 ;  /* 0x2000000aff0f7230 */ /* 0x101fe40000004100 */
[----:B------:R-:W-:-:S03]  /*1240*/  HADD2.F32 R10, -RZ, R10.H1_H1 ;  /* 0x3000000aff0a7230 */ /* 0x000fc60000004100 */
[----:B------:R-:W-:Y:S02]  /*1250*/  FFMA.FTZ R14, R15, R22, R14 ;  /* 0x000000160f0e7223 */ /* 0x000fe4000001000e */
[----:B------:R-:W-:Y:S01]  /*1260*/  FFMA.FTZ R10, R10, R31, R23 ;  /* 0x0000001f0a0a7223 */ /* 0x000fe20000010017 */
[----:B------:R-:W-:Y:S01]  /*1270*/  HADD2.F32 R31, -RZ, R11.H0_H0 ;  /* 0x2000000bff1f7230 */ /* 0x000fe20000004100 */
[----:B------:R-:W-:Y:S01]  /*1280*/  LDS.64 R22, [R27+0x30] ;  /* 0x000030001b167984 */ /* 0x000fe20000000a00 */
[----:B------:R-:W-:-:S05]  /*1290*/  HADD2.F32 R15, -RZ, R28.H0_H0 ;  /* 0x2000001cff0f7230 */ /* 0x000fca0000004100 */
[----:B------:R-:W-:Y:S02]  /*12a0*/  FFMA.FTZ R31, R31, R15, R14 ;  /* 0x0000000f1f1f7223 */ /* 0x000fe4000001000e */
[----:B------:R-:W1:Y:S01]  /*12b0*/  LDS.64 R14, [R27+0x28] ;  /* 0x000028001b0e7984 */ /* 0x000e620000000a00 */
[----:B------:R-:W-:Y:S02]  /*12c0*/  HADD2.F32 R11, -RZ, R11.H1_H1 ;  /* 0x3000000bff0b7230 */ /* 0x000fe40000004100 */
[----:B------:R-:W-:-:S05]  /*12d0*/  HADD2.F32 R28, -RZ, R28.H1_H1 ;  /* 0x3000001cff1c7230 */ /* 0x000fca0000004100 */
[----:B------:R-:W-:Y:S01]  /*12e0*/  FFMA.FTZ R10, R11, R28, R10 ;  /* 0x0000001c0b0a7223 */ /* 0x000fe2000001000a */
[----:B------:R-:W-:Y:S01]  /*12f0*/  UMOV UR4, 0xffffffff ;  /* 0xffffffff00047882 */ /* 0x000fe20000000000 */
[----:B-1----:R-:W-:Y:S02]  /*1300*/  HADD2.F32 R12, -RZ, R14.H0_H0 ;  /* 0x2000000eff0c7230 */ /* 0x002fe40000004100 */
[--C-:B------:R-:W-:Y:S02]  /*1310*/  HADD2.F32 R13, -RZ, R15.reuse.H0_H0 ;  /* 0x2000000fff0d7230 */ /* 0x100fe40000004100 */
[----:B------:R-:W-:Y:S01]  /*1320*/  HADD2.F32 R15, -RZ, R15.H1_H1 ;  /* 0x3000000fff0f7230 */ /* 0x000fe20000004100 */
[----:B------:R-:W-:Y:S02]  /*1330*/  ISETP.NE.AND P0, PT, R26, RZ, PT ;  /* 0x000000ff1a00720c */ /* 0x000fe40003f05270 */
[----:B-----5:R-:W-:Y:S01]  /*1340*/  FSETP.NEU.FTZ.AND P1, PT, R3, RZ, PT ;  /* 0x000000ff0300720b */ /* 0x020fe20003f3d000 */
[----:B--2---:R-:W-:-:S02]  /*1350*/  HADD2.F32 R11, -RZ, R29.H0_H0 ;  /* 0x2000001dff0b7230 */ /* 0x004fc40000004100 */
[----:B------:R-:W-:-:S03]  /*1360*/  HADD2.F32 R29, -RZ, R29.H1_H1 ;  /* 0x3000001dff1d7230 */ /* 0x000fc60000004100 */
[----:B------:R-:W-:Y:S01]  /*1370*/  FFMA.FTZ R12, R12, R11, R31 ;  /* 0x0000000b0c0c7223 */ /* 0x000fe2000001001f */
[----:B------:R-:W-:Y:S02]  /*1380*/  HADD2.F32 R11, -RZ, R14.H1_H1 ;  /* 0x3000000eff0b7230 */ /* 0x000fe40000004100 */
[----:B---3--:R-:W-:-:S03]  /*1390*/  HADD2.F32 R14, -RZ, R33.H0_H0 ;  /* 0x20000021ff0e7230 */ /* 0x008fc60000004100 */
[----:B------:R-:W-:Y:S01]  /*13a0*/  FFMA.FTZ R10, R11, R29, R10 ;  /* 0x0000001d0b0a7223 */ /* 0x000fe2000001000a */
[----:B------:R-:W-:Y:S02]  /*13b0*/  HADD2.F32 R11, -RZ, R22.H0_H0 ;  /* 0x20000016ff0b7230 */ /* 0x000fe40000004100 */
[----:B------:R-:W-:Y:S01]  /*13c0*/  FFMA.FTZ R12, R13, R14, R12 ;  /* 0x0000000e0d0c7223 */ /* 0x000fe2000001000c */
[--C-:B----4-:R-:W-:Y:S02]  /*13d0*/  HADD2.F32 R13, -RZ, R34.reuse.H0_H0 ;  /* 0x20000022ff0d7230 */ /* 0x110fe40000004100 */
        /* <DEDUP_REMOVED lines=17> */
.L_x_22977:
        /* <DEDUP_REMOVED lines=12> */
.L_x_22929:
[----:B------:R-:W-:Y:S05]  /*15b0*/  BSYNC B1 ;  /* 0x0000000000017941 */ /* 0x000fea0003800000 */
.L_x_22927:
        /* <DEDUP_REMOVED lines=13> */
.L_x_22926:
[----:B------:R-:W-:Y:S05]  /*1690*/  BSYNC B0 ;  /* 0x0000000000007941 */ /* 0x000fea0003800000 */
.L_x_22925:
[----:B------:R-:W0:Y:S01]  /*16a0*/  S2R R7, SR_TID.X ;  /* 0x0000000000077919 */ /* 0x000e220000002100 */
[----:B------:R-:W-:Y:S01]  /*16b0*/  UMOV UR4, 0xffffffff ;  /* 0xffffffff00047882 */ /* 0x000fe20000000000 */
[----:B0-----:R-:W-:Y:S02]  /*16c0*/  LOP3.LUT R7, R7, 0x1f, RZ, 0xc0, !PT ;  /* 0x0000001f07077812 */ /* 0x001fe400078ec0ff */
[----:B------:R-:W-:Y:S05]  /*16d0*/  BRA.DIV UR4, `(.L_x_22932) ;  /* 0x0000003204807947 */ /* 0x000fea000b800000 */
[----:B-----5:R-:W0:Y:S02]  /*16e0*/  SHFL.BFLY PT, R3, R2, 0x10, 0x1f ;  /* 0x0e001f0002037f89 */ /* 0x020e2400000e0000 */
[----:B0-----:R-:W-:-:S05]  /*16f0*/  FMNMX.FTZ R3, R3, R2, !PT ;  /* 0x0000000203037209 */ /* 0x001fca0007810000 */
[----:B------:R-:W0:Y:S02]  /*1700*/  SHFL.BFLY PT, R4, R3, 0x8, 0x1f ;  /* 0x0d001f0003047f89 */ /* 0x000e2400000e0000 */
[----:B0-----:R-:W-:-:S05]  /*1710*/  FMNMX.FTZ R5, R3, R4, !PT ;  /* 0x0000000403057209 */ /* 0x001fca0007810000 */
[----:B------:R0:W1:Y:S02]  /*1720*/  SHFL.BFLY PT, R10, R5, 0x4, 0x1f ;  /* 0x0c801f00050a7f89 */ /* 0x00006400000e0000 */
.L_x_22982:
        /* <DEDUP_REMOVED lines=12> */
[----:B0-----:R-:W-:Y:S01]  /*17f0*/  IMAD R5, R7, 0x4, R2 ;  /* 0x0000000407057824 */ /* 0x001fe200078e0202 */
[----:B-1----:R-:W-:Y:S01]  /*1800*/  MOV R10, 0xff7fffff ;  /* 0xff7fffff000a7802 */ /* 0x002fe20000000f00 */
        /* <DEDUP_REMOVED lines=32> */
.L_x_22937:
        /* <DEDUP_REMOVED lines=11> */
.L_x_22936:
[----:B------:R-:W-:Y:S05]  /*1ac0*/  BSYNC.RECONVERGENT B1 ;  /* 0x0000000000017941 */ /* 0x000fea0003800200 */
.L_x_22935:
        /* <DEDUP_REMOVED lines=12> */
.L_x_22940:
        /* <DEDUP_REMOVED lines=100> */
.L_x_22939:
[----:B------:R-:W-:Y:S05]  /*21d0*/  BSYNC.RECONVERGENT B1 ;  /* 0x0000000000017941 */ /* 0x000fea0003800200 */
.L_x_22938:
        /* <DEDUP_REMOVED lines=55> */
.L_x_22942:
[----:B------:R-:W-:Y:S05]  /*2550*/  BSYNC.RECONVERGENT B1 ;  /* 0x0000000000017941 */ /* 0x000fea0003800200 */
.L_x_22941:
        /* <DEDUP_REMOVED lines=26> */
.L_x_22934:
[----:B------:R-:W-:Y:S05]  /*2700*/  BSYNC.RECONVERGENT B0 ;  /* 0x0000000000007941 */ /* 0x000fea0003800200 */
.L_x_22933:
        /* <DEDUP_REMOVED lines=39> */
.L_x_22947:
[----:B------:R-:W0:Y:S01]  /*2980*/  LDS R10, [R5] ;  /* 0x00000000050a7984 */ /* 0x000e220000000800 */
[----:B------:R-:W-:-:S05]  /*2990*/  VIADD R11, R11, 0x1 ;  /* 0x000000010b0b7836 */ /* 0x000fca0000000000 */
[----:B------:R-:W-:Y:S01]  /*29a0*/  ISETP.NE.AND P0, PT, R11, RZ, PT ;  /* 0x000000ff0b00720c */ /* 0x000fe20003f05270 */
[----:B0-----:R-:W-:-:S05]  /*29b0*/  FMUL.FTZ R10, R10, R3 ;  /* 0x000000030a0a7220 */ /* 0x001fca0000410000 */
[----:B------:R0:W-:Y:S02]  /*29c0*/  STS [R5], R10 ;  /* 0x0000000a05007388 */ /* 0x0001e40000000800 */
[----:B0-----:R-:W-:-:S05]  /*29d0*/  IADD3 R5, PT, PT, R5, 0x200, RZ ;  /* 0x0000020005057810 */ /* 0x001fca0007ffe0ff */
[----:B------:R-:W-:Y:S05]  /*29e0*/  @P0 BRA `(.L_x_22947) ;  /* 0xfffffffc00e40947 */ /* 0x000fea000383ffff */
.L_x_22946:
[----:B------:R-:W-:Y:S05]  /*29f0*/  BSYNC.RECONVERGENT B1 ;  /* 0x0000000000017941 */ /* 0x000fea0003800200 */
.L_x_22945:
        /* <DEDUP_REMOVED lines=12> */
.L_x_22950:
        /* <DEDUP_REMOVED lines=52> */
.L_x_22949:
[----:B------:R-:W-:Y:S05]  /*2e00*/  BSYNC.RECONVERGENT B1 ;  /* 0x0000000000017941 */ /* 0x000fea0003800200 */
.L_x_22948:
        /* <DEDUP_REMOVED lines=31> */
.L_x_22952:
[----:B------:R-:W-:Y:S05]  /*3000*/  BSYNC.RECONVERGENT B1 ;  /* 0x0000000000017941 */ /* 0x000fea0003800200 */
.L_x_22951:
        /* <DEDUP_REMOVED lines=14> */
.L_x_22944:
[----:B------:R-:W-:Y:S05]  /*30f0*/  BSYNC.RECONVERGENT B0 ;  /* 0x0000000000007941 */ /* 0x000fea0003800200 */
.L_x_22943:
        /* <DEDUP_REMOVED lines=43> */
.L_x_22965:
        /* <DEDUP_REMOVED lines=93> */
.L_x_22958:
[----:B------:R-:W-:Y:S05]  /*3980*/  BSYNC.RECONVERGENT B2 ;  /* 0x0000000000027941 */ /* 0x000fea0003800200 */
.L_x_22957:
        /* <DEDUP_REMOVED lines=41> */
.L_x_22960:
[----:B------:R-:W-:Y:S05]  /*3c20*/  BSYNC.RECONVERGENT B2 ;  /* 0x0000000000027941 */ /* 0x000fea0003800200 */
.L_x_22959:
        /* <DEDUP_REMOVED lines=41> */
.L_x_22962:
[----:B------:R-:W-:Y:S05]  /*3ec0*/  BSYNC.RECONVERGENT B2 ;  /* 0x0000000000027941 */ /* 0x000fea0003800200 */
.L_x_22961:
        /* <DEDUP_REMOVED lines=16> */
[-C--:B------:R-:W-:Y:S01]  /*3fd0*/  ISETP.GE.AND P1, PT, R13, R32.reuse, PT ;  /* 0x000000200d00720c */ /* 0x080fe20003f26270 */
[----:B------:R-:W-:Y:S01]  /*3fe0*/  VIADD R13, R23, 0xffffffff ;  /* 0xffffffff170d7836 */ /* 0x000fe20000000000 */
[-C--:B------:R-:W-:Y:S02]  /*3ff0*/  ISETP.GE.AND P0, PT, R21, R32.reuse, PT ;  /* 0x000000201500720c */ /* 0x080fe40003f06270 */
[----:B-----5:R-:W-:Y:S02]  /*4000*/  PRMT R12, R8, 0x7632, R12 ;  /* 0x00007632080c7816 */ /* 0x020fe4000000000c */
        /* <DEDUP_REMOVED lines=9> */
[-C--:B------:R-:W-:Y:S01]  /*40a0*/  ISETP.GE.AND P0, PT, R13, R32.reuse, PT ;  /* 0x000000200d00720c */ /* 0x080fe20003f06270 */
[----:B------:R-:W-:Y:S01]  /*40b0*/  VIADD R13, R23, 0x2 ;  /* 0x00000002170d7836 */ /* 0x000fe20000000000 */
[----:B------:R-:W-:Y:S02]  /*40c0*/  PRMT R9, R9, 0x5410, R14 ;  /* 0x0000541009097816 */ /* 0x000fe4000000000e */
        /* <DEDUP_REMOVED lines=10> */
[----:B------:R-:W-:-:S07]  /*4170*/  PRMT R11, R11, 0x5410, R12 ;  /* 0x000054100b0b7816 */ /* 0x000fce000000000c */
.L_x_22964:
[----:B------:R-:W-:Y:S05]  /*4180*/  BSYNC.RECONVERGENT B2 ;  /* 0x0000000000027941 */ /* 0x000fea0003800200 */
.L_x_22963:
        /* <DEDUP_REMOVED lines=8> */
.L_x_22956:
[----:B------:R-:W-:Y:S05]  /*4210*/  BSYNC.RECONVERGENT B0 ;  /* 0x0000000000007941 */ /* 0x000fea0003800200 */
.L_x_22955:
        /* <DEDUP_REMOVED lines=9> */
.L_x_22954:
[----:B------:R-:W-:Y:S05]  /*42b0*/  BSYNC.RECONVERGENT B1 ;  /* 0x0000000000017941 */ /* 0x000fea0003800200 */
.L_x_22953:
        /* <DEDUP_REMOVED lines=20> */
.L_x_22967:
[----:B------:R-:W-:Y:S05]  /*4400*/  BSYNC.RECONVERGENT B0 ;  /* 0x0000000000007941 */ /* 0x000fea0003800200 */
.L_x_22966:
        /* <DEDUP_REMOVED lines=12> */
.L_x_22969:
[----:B------:R-:W-:Y:S05]  /*44d0*/  BSYNC.RECONVERGENT B0 ;  /* 0x0000000000007941 */ /* 0x000fea0003800200 */
.L_x_22968:
        /* <DEDUP_REMOVED lines=8> */
.L_x_22971:
[----:B------:R-:W-:Y:S05]  /*4560*/  BSYNC.RECONVERGENT B0 ;  /* 0x0000000000007941 */ /* 0x000fea0003800200 */
.L_x_22970:
        /* <DEDUP_REMOVED lines=12> */
.L_x_22973:
[----:B------:R-:W-:Y:S05]  /*4630*/  BSYNC.RECONVERGENT B0 ;  /* 0x0000000000007941 */ /* 0x000fea0003800200 */
.L_x_22972:
        /* <DEDUP_REMOVED lines=24> */
.L_x_22930:
[----:B------:R-:W-:Y:S01]  /*47c0*/  BSSY B2, `(.L_x_22974) ;  /* 0x0000007000027945 */ /* 0x000fe20003800000 */
[----:B------:R-:W-:Y:S01]  /*47d0*/  MOV R14, 0x2 ;  /* 0x00000002000e7802 */ /* 0x000fe20000000f00 */
[----:B------:R-:W-:Y:S01]  /*47e0*/  IMAD.MOV.U32 R15, RZ, RZ, 0x1f ;  /* 0x0000001fff0f7424 */ /* 0x000fe200078e00ff */
[----:B------:R-:W-:-:S07]  /*47f0*/  MOV R13, 0xffffffff ;  /* 0xffffffff000d7802 */ /* 0x000fce0000000f00 */
[----:B------:R-:W-:Y:S05]  /*4800*/  WARPSYNC.COLLECTIVE R13, `(.L_x_22975) ;  /* 0x000000000d087348 */ /* 0x000fea0003c00000 */
[----:B------:R0:W1:Y:S02]  /*4810*/  SHFL.BFLY P2, R10, R12, R14, R15 ;  /* 0x0c00000e0c0a7389 */ /* 0x000064000004000f */
[----:B01----:R-:W-:Y:S05]  /*4820*/  ENDCOLLECTIVE ;  /* 0x000000000000791b */ /* 0x003fea0003800000 */
.L_x_22975:
[----:B------:R-:W-:Y:S05]  /*4830*/  BSYNC B2 ;  /* 0x0000000000027941 */ /* 0x000fea0003800000 */
.L_x_22974:
        /* <DEDUP_REMOVED lines=9> */
.L_x_22976:
[----:B------:R-:W-:Y:S05]  /*48d0*/  BRA `(.L_x_22977) ;  /* 0xffffffcc00047947 */ /* 0x000fea000383ffff */
.L_x_22932:
        /* <DEDUP_REMOVED lines=8> */
.L_x_22979:
[----:B------:R-:W-:Y:S05]  /*4960*/  BSYNC B0 ;  /* 0x0000000000007941 */ /* 0x000fea0003800000 */
.L_x_22978:
        /* <DEDUP_REMOVED lines=9> */
.L_x_22980:
[----:B------:R-:W-:Y:S02]  /*4a00*/  HFMA2 R14, -RZ, RZ, 0, 2.384185791015625e-07 ;  /* 0x00000004ff0e7431 */ /* 0x000fe400000001ff */
[----:B------:R-:W-:-:S05]  /*4a10*/  IMAD.MOV.U32 R4, RZ, RZ, R10 ;  /* 0x000000ffff047224 */ /* 0x000fca00078e000a */
[----:B------:R-:W-:-:S04]  /*4a20*/  FMNMX.FTZ R5, R3, R4, !PT ;  /* 0x0000000403057209 */ /* 0x000fc80007810000 */
[----:B------:R-:W-:-:S07]  /*4a30*/  MOV R12, R5 ;  /* 0x00000005000c7202 */ /* 0x000fce0000000f00 */
[----:B------:R-:W-:Y:S05]  /*4a40*/  WARPSYNC.COLLECTIVE R13, `(.L_x_22981) ;  /* 0x000000000d087348 */ /* 0x000fea0003c00000 */
[----:B------:R0:W1:Y:S02]  /*4a50*/  SHFL.BFLY P2, R10, R12, R14, R15 ;  /* 0x0c00000e0c0a7389 */ /* 0x000064000004000f */
[----:B01----:R-:W-:Y:S05]  /*4a60*/  ENDCOLLECTIVE ;  /* 0x000000000000791b */ /* 0x003fea0003800000 */
.L_x_22981:
[----:B------:R-:W-:Y:S05]  /*4a70*/  BRA `(.L_x_22982) ;  /* 0xffffffcc002c7947 */ /* 0x000fea000383ffff */
.L_x_22983:
        /* <DEDUP_REMOVED lines=16> */
.L_x_25999:


//--------------------- .text._ZN4vllm25paged_attention_v1_kernelIttLi96ELi8ELi128ELNS_18Fp8KVCacheDataTypeE0ELb1EEEvPT_PKS2_PKT0_S8_ifPKiSA_iPKfiiiSC_SC_iiiii --------------------------
	.section	.text._ZN4vllm25paged_attention_v1_kernelIttLi96ELi8ELi128ELNS_18Fp8KVCacheDataTypeE0ELb1EEEvPT_PKS2_PKT0_S8_ifPKiSA_iPKfiiiSC_SC_iiiii,"ax",@progbits
	.align	128
        .global         _ZN4vllm25paged_attention_v1_kernelIttLi96ELi8ELi128ELNS_18Fp8KVCacheDataTypeE0ELb1EEEvPT_PKS2_PKT0_S8_ifPKiSA_iPKfiiiSC_SC_iiiii
        .type           _ZN4vllm25paged_attention_v1_kernelIttLi96ELi8ELi128ELNS_18Fp8KVCacheDataTypeE0ELb1EEEvPT_PKS2_PKT0_S8_ifPKiSA_iPKfiiiSC_SC_iiiii,@function
        .size           _ZN4vllm25paged_attention_v1_kernelIttLi96ELi8ELi128ELNS_18Fp8KVCacheDataTypeE0ELb1EEEvPT_PKS2_PKT0_S8_ifPKiSA_iPKfiiiSC_SC_iiiii,(.L_x_26000 - _ZN4vllm25paged_attention_v1_kernelIttLi96ELi8ELi128ELNS_18Fp8KVCacheDataTypeE0ELb1EEEvPT_PKS2_PKT0_S8_ifPKiSA_iPKfiiiSC_SC_iiiii)
        .other          _ZN4vllm25paged_attention_v1_kernelIttLi96ELi8ELi128ELNS_18Fp8KVCacheDataTypeE0ELb1EEEvPT_PKS2_PKT0_S8_ifPKiSA_iPKfiiiSC_SC_iiiii,@"STO_CUDA_ENTRY STV_DEFAULT"
_ZN4vllm25paged_attention_v1_kernelIttLi96ELi8ELi128ELNS_18Fp8KVCacheDataTypeE0ELb1EEEvPT_PKS2_PKT0_S8_ifPKiSA_iPKfiiiSC_SC_iiiii:
.text._ZN4vllm25paged_attention_v1_kernelIttLi96ELi8ELi128ELNS_18Fp8KVCacheDataTypeE0ELb1EEEvPT_PKS2_PKT0_S8_ifPKiSA_iPKfiiiSC_SC_iiiii:
        /* <DEDUP_REMOVED lines=14> */
[----:B------:R-:W0:Y:S02]  /*00e0*/  LDCU.64 UR12, c[0x0][0x390] ;  /* 0x00007200ff0c77ac */ /* 0x000e240008000a00 */
[----:B0-----:R-:W-:-:S05]  /*00f0*/  IMAD.WIDE.U32 R30, R16, 0x4, R30 ;  /* 0x00000004101e7825 */ /* 0x001fca00078e001e */
[----:B------:R-:W0:Y:S01]  /*0100*/  LDC R20, c[0x0][0x3f8] ;  /* 0x0000fe00ff147b82 */ /* 0x000e220000000800 */
[----:B-1----:R-:W4:Y:S01]  /*0110*/  LDG.E.CONSTANT R30, desc[UR6][R30.64] ;  /* 0x000000061e1e7981 */ /* 0x002f22000c1e9900 */
[----:B--2---:R-:W-:Y:S01]  /*0120*/  ISETP.GT.U32.AND P1, PT, R8, 0x2f, PT ;  /* 0x0000002f0800780c */ /* 0x004fe20003f24070 */
[----:B---3--:R-:W-:Y:S01]  /*0130*/  IMAD R0, R16, UR4, RZ ;  /* 0x0000000410007c24 */ /* 0x008fe2000f8e02ff */
[----:B----4-:R-:W-:Y:S01]  /*0140*/  IABS R14, R9 ;  /* 0x00000009000e7213 */ /* 0x010fe20000000000 */
[----:B------:R-:W1:Y:S01]  /*0150*/  LDCU UR4, c[0x0][0x3b8] ;  /* 0x00007700ff0477ac */ /* 0x000e620008000800 */
[----:B------:R-:W-:-:S04]  /*0160*/  ISETP.NE.U32.AND P0, PT, R4, RZ, PT ;  /* 0x000000ff0400720c */ /* 0x000fc80003f05070 */
[----:B------:R-:W-:-:S05]  /*0170*/  ISETP.NE.AND.EX P0, PT, R5, RZ, PT, P0 ;  /* 0x000000ff0500720c */ /* 0x000fca0003f05300 */
[----:B------:R-:W2:Y:S01]  /*0180*/  @!P1 LDC.64 R10, c[0x0][0x388] ;  /* 0x0000e200ff0a9b82 */ /* 0x000ea20000000a00 */
[----:B------:R-:W-:Y:S01]  /*0190*/  @!P1 IMAD R2, R7, 0x60, RZ ;  /* 0x0000006007029824 */ /* 0x000fe200078e02ff */
[----:B------:R-:W-:-:S04]  /*01a0*/  @!P1 SHF.L.U32 R3, R8, 0x1, RZ ;  /* 0x0000000108039819 */ /* 0x000fc800000006ff */
[----:B------:R-:W-:Y:S02]  /*01b0*/  @!P1 IADD3 R2, P2, P3, R3, R0, R2 ;  /* 0x0000000003029210 */ /* 0x000fe40007b5e002 */
[----:B------:R-:W-:Y:S01]  /*01c0*/  SHF.R.S32.HI R0, RZ, 0x1f, R0 ;  /* 0x0000001fff007819 */ /* 0x000fe20000011400 */
[----:B------:R-:W3:Y:S03]  /*01d0*/  @P0 LDC.64 R4, c[0x0][0x3c0] ;  /* 0x0000f000ff040b82 */ /* 0x000ee60000000a00 */
[----:B------:R-:W-:Y:S02]  /*01e0*/  @!P1 IADD3.X R0, PT, PT, RZ, R0, RZ, P2, P3 ;  /* 0x00000000ff009210 */ /* 0x000fe400017e64ff */
[----:B--2---:R-:W-:-:S04]  /*01f0*/  @!P1 LEA R10, P2, R2, R10, 0x1 ;  /* 0x0000000a020a9211 */ /* 0x004fc800078408ff */
[----:B------:R-:W-:-:S05]  /*0200*/  @!P1 LEA.HI.X R11, R2, R11, R0, 0x1, P2 ;  /* 0x0000000b020b9211 */ /* 0x000fca00010f0c00 */
[----:B------:R2:W4:Y:S01]  /*0210*/  @!P1 LDG.E.CONSTANT R0, desc[UR6][R10.64] ;  /* 0x000000060a009981 */ /* 0x000522000c1e9900 */
[----:B------:R-:W1:Y:S01]  /*0220*/  I2F.RP R3, R14 ;  /* 0x0000000e00037306 */ /* 0x000e620000209400 */
[----:B------:R-:W-:Y:S02]  /*0230*/  IMAD.MOV.U32 R2, RZ, RZ, RZ ;  /* 0x000000ffff027224 */ /* 0x000fe400078e00ff */
[----:B---3--:R-:W-:-:S05]  /*0240*/  @P0 IMAD.WIDE.U32 R4, R7, 0x4, R4 ;  /* 0x0000000407040825 */ /* 0x008fca00078e0004 */
[----:B------:R3:W5:Y:S01]  /*0250*/  @P0 LDG.E.CONSTANT R2, desc[UR6][R4.64] ;  /* 0x0000000604020981 */ /* 0x000762000c1e9900 */
[----:B--2---:R-:W2:Y:S01]  /*0260*/  LDC R10, c[0x0][0x3f4] ;  /* 0x0000fd00ff0a7b82 */ /* 0x004ea20000000800 */
[----:B------:R-:W-:Y:S01]  /*0270*/  BSSY B0, `(.L_x_22984) ;  /* 0x0000132000007945 */ /* 0x000fe20003800000 */
[----:B-1----:R-:W1:Y:S01]  /*0280*/  MUFU.RCP R3, R3 ;  /* 0x0000000300037308 */ /* 0x002e620000001000 */
[----:B---3--:R-:W-:Y:S02]  /*0290*/  IABS R5, R6 ;  /* 0x0000000600057213 */ /* 0x008fe40000000000 */
[----:B-1----:R-:W-:-:S05]  /*02a0*/  IADD3 R12, PT, PT, R3, 0xffffffe, RZ ;  /* 0x0ffffffe030c7810 */ /* 0x002fca0007ffe0ff */
[----:B------:R1:W3:Y:S02]  /*02b0*/  F2I.FTZ.U32.TRUNC.NTZ R13, R12 ;  /* 0x0000000c000d7305 */ /* 0x0002e4000021f000 */
[----:B-1----:R-:W-:Y:S02]  /*02c0*/  HFMA2 R12, -RZ, RZ, 0, 0 ;  /* 0x00000000ff0c7431 */ /* 0x002fe400000001ff */
[----:B---3--:R-:W-:-:S04]  /*02d0*/  IMAD.MOV R11, RZ, RZ, -R13 ;  /* 0x000000ffff0b7224 */ /* 0x008fc800078e0a0d */
[----:B------:R-:W-:-:S04]  /*02e0*/  IMAD R11, R11, R14, RZ ;  /* 0x0000000e0b0b7224 */ /* 0x000fc800078e02ff */
[----:B------:R-:W-:-:S06]  /*02f0*/  IMAD.HI.U32 R13, R13, R11, R12 ;  /* 0x0000000b0d0d7227 */ /* 0x000fcc00078e000c */
[----:B------:R-:W-:-:S04]  /*0300*/  IMAD.HI.U32 R4, R13, R5, RZ ;  /* 0x000000050d047227 */ /* 0x000fc800078e00ff */
[----:B------:R-:W-:-:S04]  /*0310*/  IMAD.MOV R3, RZ, RZ, -R4 ;  /* 0x000000ffff037224 */ /* 0x000fc800078e0a04 */
[----:B------:R-:W-:Y:S01]  /*0320*/  IMAD R3, R14, R3, R5 ;  /* 0x000000030e037224 */ /* 0x000fe200078e0205 */
[----:B--2---:R-:W-:-:S04]  /*0330*/  IABS R5, R10 ;  /* 0x0000000a00057213 */ /* 0x004fc80000000000 */
[----:B------:R-:W-:Y:S01]  /*0340*/  ISETP.GT.U32.AND P2, PT, R14, R3, PT ;  /* 0x000000030e00720c */ /* 0x000fe20003f44070 */
[----:B------:R-:W1:-:S12]  /*0350*/  I2F.RP R17, R5 ;  /* 0x0000000500117306 */ /* 0x000e580000209400 */
[-C--:B------:R-:W-:Y:S01]  /*0360*/  @!P2 IADD3 R3, PT, PT, R3, -R14.reuse, RZ ;  /* 0x8000000e0303a210 */ /* 0x080fe20007ffe0ff */
[----:B------:R-:W-:Y:S01]  /*0370*/  @!P2 VIADD R4, R4, 0x1 ;  /* 0x000000010404a836 */ /* 0x000fe20000000000 */
[----:B------:R-:W-:Y:S01]  /*0380*/  ISETP.NE.AND P2, PT, R9, RZ, PT ;  /* 0x000000ff0900720c */ /* 0x000fe20003f45270 */
[----:B-1----:R-:W1:Y:S01]  /*0390*/  MUFU.RCP R17, R17 ;  /* 0x0000001100117308 */ /* 0x002e620000001000 */
[----:B------:R-:W-:Y:S02]  /*03a0*/  ISETP.GE.U32.AND P0, PT, R3, R14, PT ;  /* 0x0000000e0300720c */ /* 0x000fe40003f06070 */
[----:B------:R-:W-:-:S04]  /*03b0*/  LOP3.LUT R3, R6, R9, RZ, 0x3c, !PT ;  /* 0x0000000906037212 */ /* 0x000fc800078e3cff */
[----:B------:R-:W-:-:S07]  /*03c0*/  ISETP.GE.AND P3, PT, R3, RZ, PT ;  /* 0x000000ff0300720c */ /* 0x000fce0003f66270 */
[----:B------:R-:W-:Y:S01]  /*03d0*/  @P0 IADD3 R4, PT, PT, R4, 0x1, RZ ;  /* 0x0000000104040810 */ /* 0x000fe20007ffe0ff */
[----:B-1----:R-:W-:Y:S01]  /*03e0*/  VIADD R12, R17, 0xffffffe ;  /* 0x0ffffffe110c7836 */ /* 0x002fe20000000000 */
[----:B------:R-:W-:-:S04]  /*03f0*/  IABS R17, R7 ;  /* 0x0000000700117213 */ /* 0x000fc80000000000 */
[----:B------:R-:W-:Y:S01]  /*0400*/  @!P3 IMAD.MOV R4, RZ, RZ, -R4 ;  /* 0x000000ffff04b224 */ /* 0x000fe200078e0a04 */
[----:B------:R-:W-:Y:S01]  /*0410*/  @!P2 LOP3.LUT R4, RZ, R9, RZ, 0x33, !PT ;  /* 0x00000009ff04a212 */ /* 0x000fe200078e33ff */
[----:B------:R1:W-:Y:S03]  /*0420*/  F2I.FTZ.U32.TRUNC.NTZ R13, R12 ;  /* 0x0000000c000d7305 */ /* 0x0003e6000021f000 */
[----:B------:R-:W-:-:S05]  /*0430*/  IABS R11, R4 ;  /* 0x00000004000b7213 */ /* 0x000fca0000000000 */
[----:B------:R-:W2:Y:S01]  /*0440*/  I2F.RP R3, R11 ;  /* 0x0000000b00037306 */ /* 0x000ea20000209400 */
[----:B-1----:R-:W-:-:S07]  /*0450*/  IMAD.MOV.U32 R12, RZ, RZ, RZ ;  /* 0x000000ffff0c7224 */ /* 0x002fce00078e00ff */
[----:B--2---:R-:W1:Y:S02]  /*0460*/  MUFU.RCP R3, R3 ;  /* 0x0000000300037308 */ /* 0x004e640000001000 */
[----:B-1----:R-:W-:Y:S02]  /*0470*/  IADD3 R14, PT, PT, R3, 0xffffffe, RZ ;  /* 0x0ffffffe030e7810 */ /* 0x002fe40007ffe0ff */
[----:B------:R-:W-:-:S04]  /*0480*/  IABS R3, R4 ;  /* 0x0000000400037213 */ /* 0x000fc80000000000 */
[----:B------:R1:W2:Y:S02]  /*0490*/  F2I.FTZ.U32.TRUNC.NTZ R15, R14 ;  /* 0x0000000e000f7305 */ /* 0x0002a4000021f000 */
[----:B-1----:R-:W-:Y:S01]  /*04a0*/  IMAD.MOV.U32 R14, RZ, RZ, RZ ;  /* 0x000000ffff0e7224 */ /* 0x002fe200078e00ff */
[----:B--2---:R-:W-:-:S05]  /*04b0*/  IADD3 R18, PT, PT, RZ, -R15, RZ ;  /* 0x8000000fff127210 */ /* 0x004fca0007ffe0ff */
[----:B------:R-:W-:-:S04]  /*04c0*/  IMAD R19, R18, R11, RZ ;  /* 0x0000000b12137224 */ /* 0x000fc800078e02ff */
[----:B------:R-:W-:Y:S01]  /*04d0*/  IMAD.HI.U32 R15, R15, R19, R14 ;  /* 0x000000130f0f7227 */ /* 0x000fe200078e000e */
[----:B------:R-:W-:-:S03]  /*04e0*/  IADD3 R14, PT, PT, RZ, -R3, RZ ;  /* 0x80000003ff0e7210 */ /* 0x000fc60007ffe0ff */
[----:B------:R-:W-:Y:S02]  /*04f0*/  IMAD R3, R13, R5, RZ ;  /* 0x000000050d037224 */ /* 0x000fe400078e02ff */
[----:B------:R-:W-:-:S03]  /*0500*/  IMAD.HI.U32 R32, R15, R17, RZ ;  /* 0x000000110f207227 */ /* 0x000fc600078e00ff */
[----:B------:R-:W-:Y:S01]  /*0510*/  IADD3 R3, PT, PT, RZ, -R3, RZ ;  /* 0x80000003ff037210 */ /* 0x000fe20007ffe0ff */
[----:B------:R-:W-:-:S04]  /*0520*/  IMAD R14, R32, R14, R17 ;  /* 0x0000000e200e7224 */ /* 0x000fc800078e0211 */
[----:B------:R-:W-:Y:S01]  /*0530*/  IMAD.HI.U32 R3, R13, R3, R12 ;  /* 0x000000030d037227 */ /* 0x000fe200078e000c */
[----:B------:R-:W-:Y:S01]  /*0540*/  ISETP.GT.U32.AND P4, PT, R11, R14, PT ;  /* 0x0000000e0b00720c */ /* 0x000fe20003f84070 */
[----:B------:R-:W1:-:S12]  /*0550*/  S2R R12, SR_CgaCtaId ;  /* 0x00000000000c7919 */ /* 0x000e580000008800 */
[----:B------:R-:W-:Y:S01]  /*0560*/  @!P4 IMAD.IADD R14, R14, 0x1, -R11 ;  /* 0x000000010e0ec824 */ /* 0x000fe200078e0a0b */
[----:B------:R-:W-:Y:S02]  /*0570*/  @!P4 IADD3 R32, PT, PT, R32, 0x1, RZ ;  /* 0x000000012020c810 */ /* 0x000fe40007ffe0ff */
[----:B------:R-:W-:Y:S02]  /*0580*/  ISETP.NE.AND P4, PT, R4, RZ, PT ;  /* 0x000000ff0400720c */ /* 0x000fe40003f85270 */
[----:B------:R-:W-:Y:S02]  /*0590*/  ISETP.GE.U32.AND P0, PT, R14, R11, PT ;  /* 0x0000000b0e00720c */ /* 0x000fe40003f06070 */
[----:B------:R-:W-:-:S04]  /*05a0*/  LOP3.LUT R11, R7, R4, RZ, 0x3c, !PT ;  /* 0x00000004070b7212 */ /* 0x000fc800078e3cff */
[----:B------:R-:W-:Y:S02]  /*05b0*/  ISETP.GE.AND P3, PT, R11, RZ, PT ;  /* 0x000000ff0b00720c */ /* 0x000fe40003f66270 */
[----:B------:R-:W-:-:S05]  /*05c0*/  LOP3.LUT R11, R8, 0x3, RZ, 0xc0, !PT ;  /* 0x00000003080b7812 */ /* 0x000fca00078ec0ff */
[----:B------:R-:W-:-:S06]  /*05d0*/  @P0 VIADD R32, R32, 0x1 ;  /* 0x0000000120200836 */ /* 0x000fcc0000000000 */
[----:B------:R-:W-:Y:S01]  /*05e0*/  @!P3 IMAD.MOV R32, RZ, RZ, -R32 ;  /* 0x000000ffff20b224 */ /* 0x000fe200078e0a20 */
[----:B------:R-:W-:Y:S02]  /*05f0*/  @!P4 LOP3.LUT R32, RZ, R4, RZ, 0x33, !PT ;  /* 0x00000004ff20c212 */ /* 0x000fe400078e33ff */
[----:B0-----:R-:W-:Y:S01]  /*0600*/  ISETP.GE.AND P3, PT, R20, RZ, PT ;  /* 0x000000ff1400720c */ /* 0x001fe20003f66270 */
[C---:B------:R-:W-:Y:S02]  /*0610*/  VIADD R15, R30.reuse, 0xffffffff ;  /* 0xffffffff1e0f7836 */ /* 0x040fe40000000000 */
[----:B------:R-:W-:-:S10]  /*0620*/  VIADD R4, R30, 0x7 ;  /* 0x000000071e047836 */ /* 0x000fd40000000000 */
[----:B------:R-:W-:Y:S01]  /*0630*/  @!P3 IMAD R9, R9, UR5, R32 ;  /* 0x000000050909bc24 */ /* 0x000fe2000f8e0220 */
[----:B------:R-:W-:Y:S01]  /*0640*/  IABS R18, R15 ;  /* 0x0000000f00127213 */ /* 0x000fe20000000000 */
[----:B------:R-:W-:Y:S01]  /*0650*/  @P3 IMAD R29, R6, UR5, R7 ;  /* 0x00000005061d3c24 */ /* 0x000fe2000f8e0207 */
[----:B------:R-:W-:Y:S01]  /*0660*/  LOP3.LUT R17, R15, R10, RZ, 0x3c, !PT ;  /* 0x0000000a0f117212 */ /* 0x000fe200078e3cff */
[----:B------:R-:W-:Y:S02]  /*0670*/  @!P3 IMAD.MOV R9, RZ, RZ, -R9 ;  /* 0x000000ffff09b224 */ /* 0x000fe400078e0a09 */
[----:B------:R-:W-:Y:S01]  /*0680*/  IMAD.HI.U32 R23, R3, R18, RZ ;  /* 0x0000001203177227 */ /* 0x000fe200078e00ff */
[----:B------:R-:W-:Y:S02]  /*0690*/  ISETP.GE.AND P4, PT, R17, RZ, PT ;  /* 0x000000ff1100720c */ /* 0x000fe40003f86270 */
[----:B------:R-:W-:Y:S01]  /*06a0*/  SHF.R.S32.HI R17, RZ, 0x1f, R4 ;  /* 0x0000001fff117819 */ /* 0x000fe20000011404 */
[----:B------:R-:W-:Y:S01]  /*06b0*/  @P3 IMAD R29, R29, R20, 0x1 ;  /* 0x000000011d1d3424 */ /* 0x000fe200078e0214 */
[----:B------:R-:W-:Y:S01]  /*06c0*/  IADD3 R13, PT, PT, RZ, -R23, RZ ;  /* 0x80000017ff0d7210 */ /* 0x000fe20007ffe0ff */
[----:B------:R-:W-:Y:S01]  /*06d0*/  @!P3 IMAD R29, R20, R9, 0x1 ;  /* 0x00000001141db424 */ /* 0x000fe200078e0209 */
[----:B------:R-:W-:-:S02]  /*06e0*/  LEA.HI R17, R17, R4, RZ, 0x3 ;  /* 0x0000000411117211 */ /* 0x000fc400078f18ff */
[----:B------:R-:W-:Y:S01]  /*06f0*/  SHF.R.U32.HI R4, RZ, 0x5, R8 ;  /* 0x00000005ff047819 */ /* 0x000fe20000011608 */
[C---:B------:R-:W-:Y:S01]  /*0700*/  IMAD R18, R5.reuse, R13, R18 ;  /* 0x0000000d05127224 */ /* 0x040fe200078e0212 */
[----:B------:R-:W-:Y:S02]  /*0710*/  MOV R13, 0x400 ;  /* 0x00000400000d7802 */ /* 0x000fe40000000f00 */
[----:B------:R-:W-:Y:S02]  /*0720*/  SHF.R.S32.HI R17, RZ, 0x3, R17 ;  /* 0x00000003ff117819 */ /* 0x000fe40000011411 */
[----:B------:R-:W-:Y:S02]  /*0730*/  ISETP.GT.U32.AND P2, PT, R5, R18, PT ;  /* 0x000000120500720c */ /* 0x000fe40003f44070 */
[----:B-1----:R-:W-:-:S05]  /*0740*/  LEA R14, R12, R13, 0x18 ;  /* 0x0000000d0c0e7211 */ /* 0x002fca00078ec0ff */
[----:B------:R-:W-:Y:S01]  /*0750*/  IMAD R14, R11, 0x30, R14 ;  /* 0x000000300b0e7824 */ /* 0x000fe200078e020e */
[----:B------:R-:W-:-:S04]  /*0760*/  SHF.R.U32.HI R11, RZ, 0x2, R8 ;  /* 0x00000002ff0b7819 */ /* 0x000fc80000011608 */
[----:B------:R-:W-:Y:S02]  /*0770*/  @!P1 LEA R15, R11, R14, 0x2 ;  /* 0x0000000e0b0f9211 */ /* 0x000fe400078e10ff */
[-C--:B------:R-:W-:Y:S02]  /*0780*/  @!P2 IADD3 R18, PT, PT, R18, -R5.reuse, RZ ;  /* 0x800000051212a210 */ /* 0x080fe40007ffe0ff */
[----:B------:R-:W-:Y:S02]  /*0790*/  @!P2 IADD3 R23, PT, PT, R23, 0x1, RZ ;  /* 0x000000011717a810 */ /* 0x000fe40007ffe0ff */
[----:B------:R-:W-:Y:S01]  /*07a0*/  ISETP.GE.U32.AND P0, PT, R18, R5, PT ;  /* 0x000000051200720c */ /* 0x000fe20003f06070 */
[----:B----4-:R0:W-:Y:S01]  /*07b0*/  @!P1 STS [R15], R0 ;  /* 0x000000000f009388 */ /* 0x0101e20000000800 */
[----:B------:R-:W-:Y:S01]  /*07c0*/  BAR.SYNC.DEFER_BLOCKING 0x0 ;  /* 0x0000000000007b1d */ /* 0x000fe20000010000 */
[----:B------:R-:W-:-:S10]  /*07d0*/  ISETP.NE.AND P1, PT, R10, RZ, PT ;  /* 0x000000ff0a00720c */ /* 0x000fd40003f25270 */
[----:B------:R-:W-:Y:S01]  /*07e0*/  @P0 VIADD R23, R23, 0x1 ;  /* 0x0000000117170836 */ /* 0x000fe20000000000 */
[----:B------:R-:W-:Y:S01]  /*07f0*/  ISETP.GE.AND P0, PT, R4, R17, PT ;  /* 0x000000110400720c */ /* 0x000fe20003f06270 */
[----:B0-----:R-:W-:Y:S01]  /*0800*/  IMAD R15, R16, UR4, RZ ;  /* 0x00000004100f7c24 */ /* 0x001fe2000f8e02ff */
[----:B------:R-:W-:Y:S01]  /*0810*/  MOV R0, 0xff7fffff ;  /* 0xff7fffff00007802 */ /* 0x000fe20000000f00 */
[----:B------:R-:W-:Y:S01]  /*0820*/  IMAD.MOV.U32 R17, RZ, RZ, R5 ;  /* 0x000000ffff117224 */ /* 0x000fe200078e0005 */
[----:B------:R-:W-:Y:S02]  /*0830*/  @!P4 IADD3 R23, PT, PT, RZ, -R23, RZ ;  /* 0x80000017ff17c210 */ /* 0x000fe40007ffe0ff */
[----:B------:R-:W-:-:S07]  /*0840*/  @!P1 LOP3.LUT R23, RZ, R10, RZ, 0x33, !PT ;  /* 0x0000000aff179212 */ /* 0x000fce00078e33ff */
[----:B------:R-:W-:Y:S05]  /*0850*/  @P0 BRA `(.L_x_22985) ;  /* 0x0000000c004c0947 */ /* 0x000fea0003800000 */
[----:B------:R-:W0:Y:S01]  /*0860*/  LDCU UR4, c[0x0][0x3d0] ;  /* 0x00007a00ff0477ac */ /* 0x000e220008000800 */
[C---:B------:R-:W-:Y:S01]  /*0870*/  IMAD.SHL.U32 R0, R11.reuse, 0x4, RZ ;  /* 0x000000040b007824 */ /* 0x040fe200078e00ff */
[----:B------:R-:W-:Y:S01]  /*0880*/  SHF.R.U32.HI R8, RZ, 0x3, R8 ;  /* 0x00000003ff087819 */ /* 0x000fe20000011608 */
[----:B------:R-:W1:Y:S01]  /*0890*/  LDCU.64 UR8, c[0x0][0x3a8] ;  /* 0x00007500ff0877ac */ /* 0x000e620008000a00 */
[----:B------:R-:W-:Y:S02]  /*08a0*/  MOV R9, RZ ;  /* 0x000000ff00097202 */ /* 0x000fe40000000f00 */
[----:B------:R-:W-:Y:S01]  /*08b0*/  LOP3.LUT R5, R0, 0x1c, RZ, 0xc0, !PT ;  /* 0x0000001c00057812 */ /* 0x000fe200078ec0ff */
[----:B------:R-:W-:Y:S01]  /*08c0*/  IMAD.SHL.U32 R0, R11, 0x8, RZ ;  /* 0x000000080b007824 */ /* 0x000fe200078e00ff */
[----:B------:R-:W-:Y:S02]  /*08d0*/  LOP3.LUT R8, R8, 0x7c, RZ, 0xc0, !PT ;  /* 0x0000007c08087812 */ /* 0x000fe400078ec0ff */
[C---:B------:R-:W-:Y:S01]  /*08e0*/  SHF.L.U32 R26, R4.reuse, 0x3, RZ ;  /* 0x00000003041a7819 */ /* 0x040fe200000006ff */
[----:B------:R-:W-:Y:S01]  /*08f0*/  IMAD R24, R4, 0x20, R5 ;  /* 0x0000002004187824 */ /* 0x000fe200078e0205 */
[----:B------:R-:W-:Y:S01]  /*0900*/  IADD3 R13, PT, PT, R13, 0xe0, RZ ;  /* 0x000000e00d0d7810 */ /* 0x000fe20007ffe0ff */
[----:B------:R-:W-:Y:S01]  /*0910*/  IMAD.WIDE R8, R15, 0x4, R8 ;  /* 0x000000040f087825 */ /* 0x000fe200078e0208 */
[----:B------:R-:W-:-:S02]  /*0920*/  LOP3.LUT R0, R0, 0x38, RZ, 0xc0, !PT ;  /* 0x0000003800007812 */ /* 0x000fc400078ec0ff */
[----:B------:R-:W-:Y:S01]  /*0930*/  LOP3.LUT R11, R26, 0x7, R11, 0xf8, !PT ;  /* 0x000000071a0b7812 */ /* 0x000fe200078ef80b */
[----:B0-----:R-:W-:Y:S01]  /*0940*/  IMAD R5, R32, UR4, RZ ;  /* 0x0000000420057c24 */ /* 0x001fe2000f8e02ff */
[----:B------:R-:W-:Y:S02]  /*0950*/  LEA R13, R12, R13, 0x18 ;  /* 0x0000000d0c0d7211 */ /* 0x000fe400078ec0ff */
[----:B------:R-:W-:Y:S01]  /*0960*/  IADD3 R26, PT, PT, R26, 0x1, RZ ;  /* 0x000000011a1a7810 */ /* 0x000fe20007ffe0ff */
[----:B------:R-:W-:Y:S01]  /*0970*/  IMAD.IADD R27, R11, 0x1, -R30 ;  /* 0x000000010b1b7824 */ /* 0x000fe200078e0a1e */
[----:B-1----:R-:W-:Y:S02]  /*0980*/  IADD3 R22, P1, PT, R8, UR8, RZ ;  /* 0x0000000808167c10 */ /* 0x002fe4000ff3e0ff */
[----:B------:R-:W-:Y:S01]  /*0990*/  IADD3 R18, P0, PT, R5, R0, RZ ;  /* 0x0000000005127210 */ /* 0x000fe20007f1e0ff */
[----:B------:R-:W-:Y:S01]  /*09a0*/  IMAD.MOV.U32 R0, RZ, RZ, -0x800001 ;  /* 0xff7fffffff007424 */ /* 0x000fe200078e00ff */
[----:B------:R-:W-:-:S02]  /*09b0*/  IADD3 R24, PT, PT, R24, R13, RZ ;  /* 0x0000000d18187210 */ /* 0x000fc40007ffe0ff */
[----:B------:R-:W-:Y:S02]  /*09c0*/  IADD3.X R25, PT, PT, R9, UR9, RZ, P1, !PT ;  /* 0x0000000909197c10 */ /* 0x000fe40008ffe4ff */
[----:B------:R-:W-:Y:S02]  /*09d0*/  IADD3 R28, PT, PT, R11, 0x1, RZ ;  /* 0x000000010b1c7810 */ /* 0x000fe40007ffe0ff */
[----:B------:R-:W-:-:S07]  /*09e0*/  LEA.HI.X.SX32 R19, R5, RZ, 0x1, P0 ;  /* 0x000000ff05137211 */ /* 0x000fce00000f0eff */
.L_x_22990:
        /* <DEDUP_REMOVED lines=53> */
.L_x_22987:
[----:B------:R-:W-:Y:S01]  /*0d40*/  MOV R8, R22 ;  /* 0x0000001600087202 */ /* 0x000fe20000000f00 */
[----:B------:R-:W-:-:S05]  /*0d50*/  IMAD.MOV.U32 R9, RZ, RZ, R25 ;  /* 0x000000ffff097224 */ /* 0x000fca00078e0019 */
[----:B------:R-:W2:Y:S01]  /*0d60*/  LDG.E.CONSTANT R11, desc[UR6][R8.64] ;  /* 0x00000006080b7981 */ /* 0x000ea2000c1e9900 */
[----:B------:R-:W0:Y:S01]  /*0d70*/  S2R R12, SR_CgaCtaId ;  /* 0x00000000000c7919 */ /* 0x000e220000008800 */
[----:B--2---:R-:W-:-:S03]  /*0d80*/  IMAD.WIDE R10, R11, UR11, R18 ;  /* 0x0000000b0b0a7c25 */ /* 0x004fc6000f8e0212 */
[----:B------:R-:W-:-:S04]  /*0d90*/  LEA R10, P0, R31, R10, 0x1 ;  /* 0x0000000a1f0a7211 */ /* 0x000fc800078008ff */
[----:B------:R-:W-:Y:S02]  /*0da0*/  IADD3.X R11, PT, PT, RZ, R11, RZ, P0, !PT ;  /* 0x0000000bff0b7210 */ /* 0x000fe400007fe4ff */
[----:B------:R-:W-:-:S04]  /*0db0*/  LEA R20, P0, R10, UR12, 0x1 ;  /* 0x0000000c0a147c11 */ /* 0x000fc8000f8008ff */
[----:B------:R-:W-:-:S05]  /*0dc0*/  LEA.HI.X R21, R10, UR13, R11, 0x1, P0 ;  /* 0x0000000d0a157c11 */ /* 0x000fca00080f0c0b */
[----:B------:R-:W2:Y:S01]  /*0dd0*/  LDG.E.CONSTANT R10, desc[UR6][R20.64+0x80] ;  /* 0x00008006140a7981 */ /* 0x000ea2000c1e9900 */
[----:B------:R-:W-:-:S03]  /*0de0*/  MOV R11, 0x400 ;  /* 0x00000400000b7802 */ /* 0x000fc60000000f00 */
[----:B------:R-:W3:Y:S01]  /*0df0*/  LDG.E.CONSTANT R9, desc[UR6][R20.64] ;  /* 0x0000000614097981 */ /* 0x000ee2000c1e9900 */
[----:B0-----:R-:W-:-:S03]  /*0e00*/  LEA R12, R12, R11, 0x18 ;  /* 0x0000000b0c0c7211 */ /* 0x001fc600078ec0ff */
[----:B------:R-:W4:Y:S02]  /*0e10*/  LDG.E.CONSTANT R8, desc[UR6][R20.64+0x100] ;  /* 0x0001000614087981 */ /* 0x000f24000c1e9900 */
[----:B------:R-:W-:-:S05]  /*0e20*/  IMAD R33, R31, 0x30, R12 ;  /* 0x000000301f217824 */ /* 0x000fca00078e020c */
[----:B------:R-:W0:Y:S02]  /*0e30*/  LDS.128 R12, [R33] ;  /* 0x00000000210c7984 */ /* 0x000e240000000c00 */
[--C-:B0-----:R-:W-:Y:S02]  /*0e40*/  HADD2.F32 R11, -RZ, R13.reuse.H0_H0 ;  /* 0x2000000dff0b7230 */ /* 0x101fe40000004100 */
[----:B------:R-:W-:Y:S02]  /*0e50*/  HADD2.F32 R13, -RZ, R13.H1_H1 ;  /* 0x3000000dff0d7230 */ /* 0x000fe40000004100 */
[----:B--2---:R-:W-:-:S05]  /*0e60*/  HADD2.F32 R34, -RZ, R10.H0_H0 ;  /* 0x2000000aff227230 */ /* 0x004fca0000004100 */
[----:B------:R-:W-:Y:S02]  /*0e70*/  FMUL.FTZ R11, R11, R34 ;  /* 0x000000220b0b7220 */ /* 0x000fe40000410000 */
[----:B------:R-:W2:Y:S01]  /*0e80*/  LDG.E.CONSTANT R34, desc[UR6][R20.64+0x180] ;  /* 0x0001800614227981 */ /* 0x000ea2000c1e9900 */
[----:B------:R-:W-:-:S05]  /*0e90*/  HADD2.F32 R10, -RZ, R10.H1_H1 ;  /* 0x3000000aff0a7230 */ /* 0x000fca0000004100 */
[----:B------:R-:W-:Y:S02]  /*0ea0*/  FMUL.FTZ R10, R13, R10 ;  /* 0x0000000a0d0a7220 */ /* 0x000fe40000410000 */
[----:B------:R-:W2:Y:S01]  /*0eb0*/  LDG.E.CONSTANT R13, desc[UR6][R20.64+0x200] ;  /* 0x00020006140d7981 */ /* 0x000ea2000c1e9900 */
[----:B------:R-:W-:Y:S02]  /*0ec0*/  HADD2.F32 R36, -RZ, R12.H0_H0 ;  /* 0x2000000cff247230 */ /* 0x000fe40000004100 */
[--C-:B---3--:R-:W-:Y:S02]  /*0ed0*/  HADD2.F32 R35, -RZ, R9.reuse.H0_H0 ;  /* 0x20000009ff237230 */ /* 0x108fe40000004100 */
[----:B------:R-:W-:-:S03]  /*0ee0*/  HADD2.F32 R9, -RZ, R9.H1_H1 ;  /* 0x30000009ff097230 */ /* 0x000fc60000004100 */
[----:B------:R-:W-:Y:S01]  /*0ef0*/  FFMA.FTZ R11, R36, R35, R11 ;  /* 0x00000023240b7223 */ /* 0x000fe2000001000b */
        /* <DEDUP_REMOVED lines=16> */
[----:B0-----:R-:W-:-:S05]  /*1000*/  HADD2.F32 R15, -RZ, R8.H0_H0 ;  /* 0x20000008ff0f7230 */ /* 0x001fca0000004100 */
[----:B------:R-:W-:Y:S02]  /*1010*/  FFMA.FTZ R15, R15, R12, R14 ;  /* 0x0000000c0f0f7223 */ /* 0x000fe4000001000e */
[----:B------:R-:W2:Y:S04]  /*1020*/  LDG.E.CONSTANT R14, desc[UR6][R20.64+0x280] ;  /* 0x00028006140e7981 */ /* 0x000ea8000c1e9900 */
[----:B------:R-:W3:Y:S01]  /*1030*/  LDG.E.CONSTANT R12, desc[UR6][R20.64+0x300] ;  /* 0x00030006140c7981 */ /* 0x000ee2000c1e9900 */
[----:B------:R-:W-:-:S03]  /*1040*/  HADD2.F32 R35, -RZ, R8.H1_H1 ;  /* 0x30000008ff237230 */ /* 0x000fc60000004100 */
[----:B------:R-:W4:Y:S01]  /*1050*/  LDG.E.CONSTANT R8, desc[UR6][R20.64+0x380] ;  /* 0x0003800614087981 */ /* 0x000f22000c1e9900 */
[----:B------:R-:W-:-:S05]  /*1060*/  HADD2.F32 R13, -RZ, R13.H1_H1 ;  /* 0x3000000dff0d7230 */ /* 0x000fca0000004100 */
[----:B------:R-:W-:Y:S02]  /*1070*/  FFMA.FTZ R13, R35, R13, R34 ;  /* 0x0000000d230d7223 */ /* 0x000fe40000010022 */
[----:B------:R-:W4:Y:S01]  /*1080*/  LDG.E.CONSTANT R34, desc[UR6][R20.64+0x400] ;  /* 0x0004000614227981 */ /* 0x000f22000c1e9900 */
[----:B------:R-:W-:Y:S02]  /*1090*/  HADD2.F32 R36, -RZ, R9.H0_H0 ;  /* 0x20000009ff247230 */ /* 0x000fe40000004100 */
        /* <DEDUP_REMOVED lines=9> */
[----:B------:R-:W-:-:S03]  /*1130*/  FFMA.FTZ R13, R14, R13, R15 ;  /* 0x0000000d0e0d7223 */ /* 0x000fc6000001000f */
        /* <DEDUP_REMOVED lines=8> */
[----:B------:R-:W-:Y:S02]  /*11c0*/  FFMA.FTZ R9, R36, R8, R9 ;  /* 0x0000000824097223 */ /* 0x000fe40000010009 */
[----:B------:R-:W2:Y:S01]  /*11d0*/  LDG.E.CONSTANT R8, desc[UR6][R20.64+0x480] ;  /* 0x0004800614087981 */ /* 0x000ea2000c1e9900 */
[----:B0-----:R-:W-:-:S05]  /*11e0*/  HADD2.F32 R11, -RZ, R12.H0_H0 ;  /* 0x2000000cff0b7230 */ /* 0x001fca0000004100 */
[----:B------:R-:W-:Y:S02]  /*11f0*/  FFMA.FTZ R11, R11, R35, R10 ;  /* 0x000000230b0b7223 */ /* 0x000fe4000001000a */
[----:B------:R-:W3:Y:S04]  /*1200*/  LDG.E.CONSTANT R10, desc[UR6][R20.64+0x500] ;  /* 0x00050006140a7981 */ /* 0x000ee8000c1e9900 */
[----:B------:R-:W4:Y:S01]  /*1210*/  LDG.E.CONSTANT R35, desc[UR6][R20.64+0x580] ;  /* 0x0005800614237981 */ /* 0x000f22000c1e9900 */
[----:B------:R-:W-:Y:S02]  /*1220*/  HADD2.F32 R12, -RZ, R12.H1_H1 ;  /* 0x3000000cff0c7230 */ /* 0x000fe40000004100 */
[----:B------:R-:W-:-:S05]  /*1230*/  HADD2.F32 R34, -RZ, R34.H1_H1 ;  /* 0x30000022ff227230 */ /* 0x000fca0000004100 */
[----:B------:R-:W-:Y:S01]  /*1240*/  FFMA.FTZ R9, R12, R34, R9 ;  /* 0x000000220c097223 */ /* 0x000fe20000010009 */
[--C-:B------:R-:W-:Y:S02]  /*1250*/  HADD2.F32 R12, -RZ, R13.reuse.H0_H0 ;  /* 0x2000000dff0c7230 */ /* 0x100fe40000004100 */
[----:B------:R-:W-:Y:S01]  /*1260*/  HADD2.F32 R34, -RZ, R13.H1_H1 ;  /* 0x3000000dff227230 */ /* 0x000fe20000004100 */
[----:B------:R-:W-:Y:S01]  /*1270*/  UMOV UR4, 0xffffffff ;  /* 0xffffffff00047882 */ /* 0x000fe20000000000 */
[----:B------:R-:W-:Y:S02]  /*1280*/  ISETP.NE.AND P0, PT, R31, RZ, PT ;  /* 0x000000ff1f00720c */ /* 0x000fe40003f05270 */
[----:B-----5:R-:W-:Y:S01]  /*1290*/  FSETP.NEU.FTZ.AND P1, PT, R2, RZ, PT ;  /* 0x000000ff0200720b */ /* 0x020fe20003f3d000 */
        /* <DEDUP_REMOVED lines=8> */
[----:B---3--:R-:W-:-:S02]  /*1320*/  HADD2.F32 R13, -RZ, R10.H0_H0 ;  /* 0x2000000aff0d7230 */ /* 0x008fc40000004100 */
[----:B------:R-:W-:-:S03]  /*1330*/  HADD2.F32 R10, -RZ, R10.H1_H1 ;  /* 0x3000000aff0a7230 */ /* 0x000fc60000004100 */
[----:B------:R-:W-:Y:S01]  /*1340*/  FFMA.FTZ R11, R12, R13, R11 ;  /* 0x0000000d0c0b7223 */ /* 0x000fe2000001000b */
[--C-:B----4-:R-:W-:Y:S02]  /*1350*/  HADD2.F32 R12, -RZ, R35.reuse.H0_H0 ;  /* 0x20000023ff0c7230 */ /* 0x110fe40000004100 */
        /* <DEDUP_REMOVED lines=9> */
.L_x_23026:
        /* <DEDUP_REMOVED lines=12> */
.L_x_22988:
[----:B------:R-:W-:Y:S05]  /*14b0*/  BSYNC B1 ;  /* 0x0000000000017941 */ /* 0x000fea0003800000 */
.L_x_22986:
        /* <DEDUP_REMOVED lines=13> */
.L_x_22985:
[----:B------:R-:W-:Y:S05]  /*1590*/  BSYNC B0 ;  /* 0x0000000000007941 */ /* 0x000fea0003800000 */
.L_x_22984:
        /* <DEDUP_REMOVED lines=9> */
.L_x_23031:
        /* <DEDUP_REMOVED lines=9> */
[----:B------:R-:W-:Y:S01]  /*16c0*/  @!P3 STS [R0], R9 ;  /* 0x000000090000b388 */ /* 0x000fe20000000800 */
[----:B------:R-:W-:Y:S01]  /*16d0*/  BAR.SYNC.DEFER_BLOCKING 0x0 ;  /* 0x0000000000007b1d */ /* 0x000fe20000010000 */
[C---:B------:R-:W-:Y:S01]  /*16e0*/  ISETP.GT.U32.AND P2, PT, R2.reuse, 0x3, PT ;  /* 0x000000030200780c */ /* 0x040fe20003f44070 */
[----:B------:R-:W-:Y:S01]  /*16f0*/  IMAD.MOV.U32 R13, RZ, RZ, -0x800001 ;  /* 0xff7fffffff0d7424 */ /* 0x000fe200078e00ff */
[----:B------:R-:W-:Y:S02]  /*1700*/  LEA R10, R2, R11, 0x2 ;  /* 0x0000000b020a7211 */ /* 0x000fe400078e10ff */
[----:B------:R-:W-:Y:S01]  /*1710*/  IADD3 R15, PT, PT, R30, 0x7, RZ ;  /* 0x000000071e0f7810 */ /* 0x000fe20007ffe0ff */
        /* <DEDUP_REMOVED lines=31> */
.L_x_22996:
        /* <DEDUP_REMOVED lines=11> */
.L_x_22995:
[----:B------:R-:W-:Y:S05]  /*19c0*/  BSYNC.RECONVERGENT B1 ;  /* 0x0000000000017941 */ /* 0x000fea0003800200 */
.L_x_22994:
        /* <DEDUP_REMOVED lines=12> */
.L_x_22999:
        /* <DEDUP_REMOVED lines=12> */
[----:B0-----:R-:W-:-:S03]  /*1b50*/  FADD.FTZ R24, -R11, R24 ;  /* 0x000000180b187221 */ /* 0x001fc60000010100 */
[----:B------:R-:W0:Y:S01]  /*1b60*/  LDS R44, [R14+0x1000] ;  /* 0x001000000e2c7984 */ /* 0x000e220000000800 */
[----:B-1----:R-:W-:Y:S01]  /*1b70*/  FADD.FTZ R26, -R11, R26 ;  /* 0x0000001a0b1a7221 */ /* 0x002fe20000010100 */
[----:B------:R-:W-:-:S03]  /*1b80*/  FMUL.FTZ R24, R24, 1.4426950216293334961 ;  /* 0x3fb8aa3b18187820 */ /* 0x000fc60000410000 */
[----:B------:R-:W-:Y:S01]  /*1b90*/  FMUL.FTZ R26, R26, 1.4426950216293334961 ;  /* 0x3fb8aa3b1a1a7820 */ /* 0x000fe20000410000 */
[C---:B--2---:R-:W-:Y:S02]  /*1ba0*/  FADD.FTZ R28, -R11.reuse, R28 ;  /* 0x0000001c0b1c7221 */ /* 0x044fe40000010100 */
[----:B------:R-:W1:Y:S01]  /*1bb0*/  MUFU.EX2 R24, R24 ;  /* 0x0000001800187308 */ /* 0x000e620000000800 */
[----:B---3--:R-:W-:Y:S01]  /*1bc0*/  FADD.FTZ R19, -R11, R22 ;  /* 0x000000160b137221 */ /* 0x008fe20000010100 */
[----:B------:R-:W-:Y:S02]  /*1bd0*/  FMUL.FTZ R17, R28, 1.4426950216293334961 ;  /* 0x3fb8aa3b1c117820 */ /* 0x000fe40000410000 */
[----:B------:R-:W2:Y:S01]  /*1be0*/  MUFU.EX2 R26, R26 ;  /* 0x0000001a001a7308 */ /* 0x000ea20000000800 */
[----:B------:R-:W3:Y:S01]  /*1bf0*/  LDS R28, [R14+0x1400] ;  /* 0x001400000e1c7984 */ /* 0x000ee20000000800 */
[----:B------:R-:W-:Y:S02]  /*1c00*/  FMUL.FTZ R19, R19, 1.4426950216293334961 ;  /* 0x3fb8aa3b13137820 */ /* 0x000fe40000410000 */
[----:B------:R-:W2:Y:S01]  /*1c10*/  MUFU.EX2 R17, R17 ;  /* 0x0000001100117308 */ /* 0x000ea20000000800 */
[----:B----4-:R-:W-:-:S03]  /*1c20*/  FADD.FTZ R34, -R11, R34 ;  /* 0x000000220b227221 */ /* 0x010fc60000010100 */
[----:B------:R-:W4:Y:S01]  /*1c30*/  MUFU.EX2 R19, R19 ;  /* 0x0000001300137308 */ /* 0x000f220000000800 */
[C---:B-----5:R-:W-:Y:S01]  /*1c40*/  FADD.FTZ R36, -R11.reuse, R36 ;  /* 0x000000240b247221 */ /* 0x060fe20000010100 */
[----:B-1----:R-:W-:Y:S01]  /*1c50*/  FADD.FTZ R15, R24, R15 ;  /* 0x0000000f180f7221 */ /* 0x002fe20000010000 */
[----:B------:R-:W-:Y:S01]  /*1c60*/  STS [R14+-0x400], R24 ;  /* 0xfffc00180e007388 */ /* 0x000fe20000000800 */
[----:B------:R-:W-:Y:S02]  /*1c70*/  FADD.FTZ R38, -R11, R38 ;  /* 0x000000260b267221 */ /* 0x000fe40000010100 */
[----:B--2---:R-:W-:Y:S01]  /*1c80*/  FADD.FTZ R22, R15, R26 ;  /* 0x0000001a0f167221 */ /* 0x004fe20000010000 */
[C---:B------:R-:W-:Y:S01]  /*1c90*/  FADD.FTZ R15, -R11.reuse, R20 ;  /* 0x000000140b0f7221 */ /* 0x040fe20000010100 */
[----:B------:R-:W-:Y:S01]  /*1ca0*/  STS [R14+-0x200], R26 ;  /* 0xfffe001a0e007388 */ /* 0x000fe20000000800 */
[----:B------:R-:W-:Y:S01]  /*1cb0*/  FMUL.FTZ R36, R36, 1.4426950216293334961 ;  /* 0x3fb8aa3b24247820 */ /* 0x000fe20000410000 */
[----:B------:R-:W-:Y:S01]  /*1cc0*/  FADD.FTZ R40, -R11, R40 ;  /* 0x000000280b287221 */ /* 0x000fe20000010100 */
[----:B------:R-:W-:Y:S01]  /*1cd0*/  FMUL.FTZ R21, R15, 1.4426950216293334961 ;  /* 0x3fb8aa3b0f157820 */ /* 0x000fe20000410000 */
[----:B------:R-:W1:Y:S01]  /*1ce0*/  LDS R20, [R14+0x1200] ;  /* 0x001200000e147984 */ /* 0x000e620000000800 */
[----:B------:R-:W-:Y:S01]  /*1cf0*/  FADD.FTZ R15, R22, R17 ;  /* 0x00000011160f7221 */ /* 0x000fe20000010000 */
[----:B------:R-:W-:Y:S01]  /*1d00*/  FMUL.FTZ R38, R38, 1.4426950216293334961 ;  /* 0x3fb8aa3b26267820 */ /* 0x000fe20000410000 */
[----:B------:R-:W-:Y:S01]  /*1d10*/  FADD.FTZ R42, -R11, R42 ;  /* 0x0000002a0b2a7221 */ /* 0x000fe20000010100 */
[----:B------:R-:W2:Y:S01]  /*1d20*/  LDS R26, [R14+0x1600] ;  /* 0x001600000e1a7984 */ /* 0x000ea20000000800 */
[----:B------:R-:W5:Y:S01]  /*1d30*/  MUFU.EX2 R21, R21 ;  /* 0x0000001500157308 */ /* 0x000f620000000800 */
[----:B----4-:R-:W-:Y:S01]  /*1d40*/  FADD.FTZ R15, R15, R19 ;  /* 0x000000130f0f7221 */ /* 0x010fe20000010000 */
[----:B------:R-:W-:Y:S01]  /*1d50*/  FMUL.FTZ R25, R40, 1.4426950216293334961 ;  /* 0x3fb8aa3b28197820 */ /* 0x000fe20000410000 */
[----:B------:R-:W4:Y:S01]  /*1d60*/  LDS R24, [R14+0x1800] ;  /* 0x001800000e187984 */ /* 0x000f220000000800 */
[----:B0-----:R-:W-:Y:S01]  /*1d70*/  FADD.FTZ R44, -R11, R44 ;  /* 0x0000002c0b2c7221 */ /* 0x001fe20000010100 */
[----:B------:R-:W-:-:S02]  /*1d80*/  FMUL.FTZ R27, R42, 1.4426950216293334961 ;  /* 0x3fb8aa3b2a1b7820 */ /* 0x000fc40000410000 */
[----:B------:R-:W0:Y:S01]  /*1d90*/  LDS R22, [R14+0x1a00] ;  /* 0x001a00000e167984 */ /* 0x000e220000000800 */
[----:B------:R-:W3:Y:S01]  /*1da0*/  MUFU.EX2 R25, R25 ;  /* 0x0000001900197308 */ /* 0x000ee20000000800 */
[----:B------:R-:W-:Y:S02]  /*1db0*/  FMUL.FTZ R31, R44, 1.4426950216293334961 ;  /* 0x3fb8aa3b2c1f7820 */ /* 0x000fe40000410000 */
[----:B------:R3:W-:Y:S01]  /*1dc0*/  STS [R14], R17 ;  /* 0x000000110e007388 */ /* 0x0007e20000000800 */
[----:B------:R-:W1:Y:S01]  /*1dd0*/  MUFU.EX2 R27, R27 ;  /* 0x0000001b001b7308 */ /* 0x000e620000000800 */
[----:B-----5:R-:W-:Y:S02]  /*1de0*/  FADD.FTZ R15, R15, R21 ;  /* 0x000000150f0f7221 */ /* 0x020fe40000010000 */
[----:B------:R5:W-:Y:S01]  /*1df0*/  STS [R14+0x200], R19 ;  /* 0x000200130e007388 */ /* 0x000be20000000800 */
[----:B---3--:R-:W-:Y:S01]  /*1e00*/  FADD.FTZ R28, -R11, R28 ;  /* 0x0000001c0b1c7221 */ /* 0x008fe20000010100 */
[----:B------:R-:W3:Y:S02]  /*1e10*/  MUFU.EX2 R31, R31 ;  /* 0x0000001f001f7308 */ /* 0x000ee40000000800 */
[----:B------:R5:W-:Y:S01]  /*1e20*/  STS [R14+0x400], R21 ;  /* 0x000400150e007388 */ /* 0x000be20000000800 */
[----:B------:R-:W-:Y:S01]  /*1e30*/  FMUL.FTZ R28, R28, 1.4426950216293334961 ;  /* 0x3fb8aa3b1c1c7820 */ /* 0x000fe20000410000 */
[----:B------:R-:W-:-:S02]  /*1e40*/  FMUL.FTZ R17, R34, 1.4426950216293334961 ;  /* 0x3fb8aa3b22117820 */ /* 0x000fc40000410000 */
[----:B------:R-:W-:Y:S01]  /*1e50*/  STS [R14+0xc00], R25 ;  /* 0x000c00190e007388 */ /* 0x000fe20000000800 */
[----:B------:R-:W2:Y:S03]  /*1e60*/  MUFU.EX2 R35, R28 ;  /* 0x0000001c00237308 */ /* 0x000ea60000000800 */
[----:B-1----:R-:W-:Y:S01]  /*1e70*/  STS [R14+0xe00], R27 ;  /* 0x000e001b0e007388 */ /* 0x002fe20000000800 */
[----:B------:R-:W1:Y:S03]  /*1e80*/  MUFU.EX2 R17, R17 ;  /* 0x0000001100117308 */ /* 0x000e660000000800 */
[----:B---3--:R-:W-:Y:S01]  /*1e90*/  STS [R14+0x1000], R31 ;  /* 0x0010001f0e007388 */ /* 0x008fe20000000800 */
[----:B-----5:R-:W3:Y:S01]  /*1ea0*/  MUFU.EX2 R19, R36 ;  /* 0x0000002400137308 */ /* 0x020ee20000000800 */
[----:B------:R-:W-:-:S03]  /*1eb0*/  FADD.FTZ R20, -R11, R20 ;  /* 0x000000140b147221 */ /* 0x000fc60000010100 */
[----:B------:R-:W5:Y:S01]  /*1ec0*/  MUFU.EX2 R21, R38 ;  /* 0x0000002600157308 */ /* 0x000f620000000800 */
[----:B--2---:R-:W-:Y:S01]  /*1ed0*/  STS [R14+0x1400], R35 ;  /* 0x001400230e007388 */ /* 0x004fe20000000800 */
[----:B------:R-:W-:Y:S01]  /*1ee0*/  FMUL.FTZ R33, R20, 1.4426950216293334961 ;  /* 0x3fb8aa3b14217820 */ /* 0x000fe20000410000 */
[----:B------:R-:W-:Y:S01]  /*1ef0*/  FADD.FTZ R26, -R11, R26 ;  /* 0x0000001a0b1a7221 */ /* 0x000fe20000010100 */
[----:B-1----:R-:W-:Y:S01]  /*1f00*/  FADD.FTZ R20, R15, R17 ;  /* 0x000000110f147221 */ /* 0x002fe20000010000 */
[C---:B----4-:R-:W-:Y:S02]  /*1f10*/  FADD.FTZ R24, -R11.reuse, R24 ;  /* 0x000000180b187221 */ /* 0x050fe40000010100 */
[----:B------:R-:W-:Y:S01]  /*1f20*/  FMUL.FTZ R26, R26, 1.4426950216293334961 ;  /* 0x3fb8aa3b1a1a7820 */ /* 0x000fe20000410000 */
[----:B------:R-:W1:Y:S01]  /*1f30*/  MUFU.EX2 R33, R33 ;  /* 0x0000002100217308 */ /* 0x000e620000000800 */
[----:B---3--:R-:W-:Y:S01]  /*1f40*/  FADD.FTZ R20, R20, R19 ;  /* 0x0000001314147221 */ /* 0x008fe20000010000 */
[----:B0-----:R-:W-:Y:S01]  /*1f50*/  FADD.FTZ R22, -R11, R22 ;  /* 0x000000160b167221 */ /* 0x001fe20000010100 */
[----:B------:R-:W-:Y:S01]  /*1f60*/  FMUL.FTZ R24, R24, 1.4426950216293334961 ;  /* 0x3fb8aa3b18187820 */ /* 0x000fe20000410000 */
[----:B------:R-:W0:Y:S01]  /*1f70*/  MUFU.EX2 R37, R26 ;  /* 0x0000001a00257308 */ /* 0x000e220000000800 */
[----:B-----5:R-:W-:Y:S01]  /*1f80*/  FADD.FTZ R20, R20, R21 ;  /* 0x0000001514147221 */ /* 0x020fe20000010000 */
[----:B------:R-:W-:Y:S01]  /*1f90*/  FMUL.FTZ R22, R22, 1.4426950216293334961 ;  /* 0x3fb8aa3b16167820 */ /* 0x000fe20000410000 */
[----:B------:R-:W-:Y:S01]  /*1fa0*/  STS [R14+0x600], R17 ;  /* 0x000600110e007388 */ /* 0x000fe20000000800 */
[----:B------:R-:W2:Y:S01]  /*1fb0*/  MUFU.EX2 R39, R24 ;  /* 0x0000001800277308 */ /* 0x000ea20000000800 */
[----:B------:R-:W-:-:S02]  /*1fc0*/  FADD.FTZ R20, R20, R25 ;  /* 0x0000001914147221 */ /* 0x000fc40000010000 */
[----:B------:R-:W-:Y:S01]  /*1fd0*/  STS [R14+0x800], R19 ;  /* 0x000800130e007388 */ /* 0x000fe20000000800 */
[----:B------:R-:W3:Y:S01]  /*1fe0*/  MUFU.EX2 R41, R22 ;  /* 0x0000001600297308 */ /* 0x000ee20000000800 */
[----:B------:R-:W-:Y:S02]  /*1ff0*/  FADD.FTZ R20, R20, R27 ;  /* 0x0000001b14147221 */ /* 0x000fe40000010000 */
[----:B------:R-:W-:Y:S02]  /*2000*/  STS [R14+0xa00], R21 ;  /* 0x000a00150e007388 */ /* 0x000fe40000000800 */
[----:B------:R-:W-:Y:S02]  /*2010*/  FADD.FTZ R20, R20, R31 ;  /* 0x0000001f14147221 */ /* 0x000fe40000010000 */
[----:B-1----:R-:W-:Y:S02]  /*2020*/  STS [R14+0x1200], R33 ;  /* 0x001200210e007388 */ /* 0x002fe40000000800 */
[----:B------:R-:W-:-:S02]  /*2030*/  FADD.FTZ R20, R20, R33 ;  /* 0x0000002114147221 */ /* 0x000fc40000010000 */
[----:B0-----:R-:W-:Y:S02]  /*2040*/  STS [R14+0x1600], R37 ;  /* 0x001600250e007388 */ /* 0x001fe40000000800 */
[----:B------:R-:W-:Y:S02]  /*2050*/  FADD.FTZ R20, R20, R35 ;  /* 0x0000002314147221 */ /* 0x000fe40000010000 */
[----:B--2---:R-:W-:Y:S02]  /*2060*/  STS [R14+0x1800], R39 ;  /* 0x001800270e007388 */ /* 0x004fe40000000800 */
[----:B------:R-:W-:Y:S02]  /*2070*/  FADD.FTZ R20, R20, R37 ;  /* 0x0000002514147221 */ /* 0x000fe40000010000 */
[----:B---3--:R0:W-:Y:S02]  /*2080*/  STS [R14+0x1a00], R41 ;  /* 0x001a00290e007388 */ /* 0x0081e40000000800 */
[----:B------:R-:W-:-:S04]  /*2090*/  FADD.FTZ R20, R20, R39 ;  /* 0x0000002714147221 */ /* 0x000fc80000010000 */
[----:B------:R-:W-:Y:S01]  /*20a0*/  FADD.FTZ R15, R20, R41 ;  /* 0x00000029140f7221 */ /* 0x000fe20000010000 */
[----:B0-----:R-:W-:Y:S01]  /*20b0*/  VIADD R14, R14, 0x2000 ;  /* 0x000020000e0e7836 */ /* 0x001fe20000000000 */
[----:B------:R-:W-:Y:S06]  /*20c0*/  @!P4 BRA `(.L_x_22999) ;  /* 0xfffffff80070c947 */ /* 0x000fec000383ffff */
.L_x_22998:
[----:B------:R-:W-:Y:S05]  /*20d0*/  BSYNC.RECONVERGENT B1 ;  /* 0x0000000000017941 */ /* 0x000fea0003800200 */
.L_x_22997:
        /* <DEDUP_REMOVED lines=55> */
.L_x_23001:
[----:B------:R-:W-:Y:S05]  /*2450*/  BSYNC.RECONVERGENT B1 ;  /* 0x0000000000017941 */ /* 0x000fea0003800200 */
.L_x_23000:
        /* <DEDUP_REMOVED lines=26> */
.L_x_22993:
[----:B------:R-:W-:Y:S05]  /*2600*/  BSYNC.RECONVERGENT B0 ;  /* 0x0000000000007941 */ /* 0x000fea0003800200 */
.L_x_22992:
        /* <DEDUP_REMOVED lines=21> */
[----:B------:R-:W-:Y:S01]  /*2760*/  BSSY.RECONVERGENT B1, `(.L_x_23004) ;  /* 0x0000019000017945 */ /* 0x000fe20003800200 */
[----:B------:R-:W-:-:S03]  /*2770*/  MOV R14, R4 ;  /* 0x00000004000e7202 */ /* 0x000fc60000000f00 */
[----:B------:R-:W-:Y:S02]  /*2780*/  IMAD.IADD R10, R0, 0x1, R9 ;  /* 0x00000001000a7824 */ /* 0x000fe400078e0209 */
[----:B0-----:R-:W-:-:S03]  /*2790*/  FADD.FTZ R0, R11, 9.9999999747524270788e-07 ;  /* 0x358637bd0b007421 */ /* 0x001fc60000010000 */
[----:B------:R-:W-:-:S03]  /*27a0*/  LOP3.LUT R13, R10, 0x180, RZ, 0xc0, !PT ;  /* 0x000001800a0d7812 */ /* 0x000fc600078ec0ff */
[----:B------:R-:W0:Y:S01]  /*27b0*/  MUFU.RCP R0, R0 ;  /* 0x0000000000007308 */ /* 0x000e220000001000 */
[----:B------:R-:W-:Y:S02]  /*27c0*/  ISETP.GE.U32.AND P1, PT, R10, 0x180, PT ;  /* 0x000001800a00780c */ /* 0x000fe40003f26070 */
[----:B------:R-:W-:-:S13]  /*27d0*/  ISETP.NE.AND P0, PT, R13, 0x180, PT ;  /* 0x000001800d00780c */ /* 0x000fda0003f05270 */
        /* <DEDUP_REMOVED lines=10> */
.L_x_23006:
[----:B------:R-:W0:Y:S01]  /*2880*/  LDS R11, [R10] ;  /* 0x000000000a0b7984 */ /* 0x000e220000000800 */
[----:B------:R-:W-:-:S04]  /*2890*/  IADD3 R13, PT, PT, R13, 0x1, RZ ;  /* 0x000000010d0d7810 */ /* 0x000fc80007ffe0ff */
[----:B------:R-:W-:Y:S01]  /*28a0*/  ISETP.NE.AND P0, PT, R13, RZ, PT ;  /* 0x000000ff0d00720c */ /* 0x000fe20003f05270 */
[----:B0-----:R-:W-:-:S05]  /*28b0*/  FMUL.FTZ R11, R11, R0 ;  /* 0x000000000b0b7220 */ /* 0x001fca0000410000 */
[----:B------:R0:W-:Y:S02]  /*28c0*/  STS [R10], R11 ;  /* 0x0000000b0a007388 */ /* 0x0001e40000000800 */
[----:B0-----:R-:W-:-:S05]  /*28d0*/  VIADD R10, R10, 0x200 ;  /* 0x000002000a0a7836 */ /* 0x001fca0000000000 */
[----:B------:R-:W-:Y:S05]  /*28e0*/  @P0 BRA `(.L_x_23006) ;  /* 0xfffffffc00e40947 */ /* 0x000fea000383ffff */
.L_x_23005:
[----:B------:R-:W-:Y:S05]  /*28f0*/  BSYNC.RECONVERGENT B1 ;  /* 0x0000000000017941 */ /* 0x000fea0003800200 */
.L_x_23004:
        /* <DEDUP_REMOVED lines=12> */
.L_x_23009:
        /* <DEDUP_REMOVED lines=52> */
.L_x_23008:
[----:B------:R-:W-:Y:S05]  /*2d00*/  BSYNC.RECONVERGENT B1 ;  /* 0x0000000000017941 */ /* 0x000fea0003800200 */
.L_x_23007:
        /* <DEDUP_REMOVED lines=31> */
.L_x_23011:
[----:B------:R-:W-:Y:S05]  /*2f00*/  BSYNC.RECONVERGENT B1 ;  /* 0x0000000000017941 */ /* 0x000fea0003800200 */
.L_x_23010:
        /* <DEDUP_REMOVED lines=14> */
.L_x_23003:
[----:B------:R-:W-:Y:S05]  /*2ff0*/  BSYNC.RECONVERGENT B0 ;  /* 0x0000000000007941 */ /* 0x000fea0003800200 */
.L_x_23002:
[----:B0-----:R-:W-:Y:S01]  /*3000*/  IADD3 R0, PT, PT, R30, 0x7, RZ ;  /* 0x000000071e007810 */ /* 0x001fe20007ffe0ff */
[----:B------:R-:W-:Y:S01]  /*3010*/  BAR.SYNC.DEFER_BLOCKING 0x0 ;  /* 0x0000000000007b1d */ /* 0x000fe20000010000 */
[----:B------:R-:W-:Y:S01]  /*3020*/  IMAD.MOV.U32 R28, RZ, RZ, RZ ;  /* 0x000000ffff1c7224 */ /* 0x000fe200078e00ff */
[----:B------:R-:W-:Y:S02]  /*3030*/  CS2R R26, SRZ ;  /* 0x00000000001a7805 */ /* 0x000fe4000001ff00 */
[----:B-1----:R-:W-:Y:S02]  /*3040*/  SHF.R.S32.HI R9, RZ, 0x1f, R0 ;  /* 0x0000001fff097819 */ /* 0x002fe40000011400 */
[----:B------:R-:W0:Y:S02]  /*3050*/  LDCU UR12, c[0x0][0x3cc] ;  /* 0x00007980ff0c77ac */ /* 0x000e240008000800 */
        /* <DEDUP_REMOVED lines=10> */
[C---:B------:R-:W-:Y:S01]  /*3100*/  IADD3 R21, PT, PT, R3.reuse, 0x1, RZ ;  /* 0x0000000103157810 */ /* 0x040fe20007ffe0ff */
[----:B------:R-:W2:Y:S01]  /*3110*/  LDCU UR5, c[0x0][0x3d0] ;  /* 0x00007a00ff0577ac */ /* 0x000ea20008000800 */
[----:B------:R-:W-:Y:S01]  /*3120*/  LOP3.LUT R10, R10, 0x7c, RZ, 0xc0, !PT ;  /* 0x0000007c0a0a7812 */ /* 0x000fe200078ec0ff */
[C---:B------:R-:W-:Y:S01]  /*3130*/  IMAD.IADD R20, R3.reuse, 0x1, -R0 ;  /* 0x0000000103147824 */ /* 0x040fe200078e0a00 */
[----:B------:R-:W-:Y:S01]  /*3140*/  LEA R22, R3, 0x3, 0x3 ;  /* 0x0000000303167811 */ /* 0x000fe200078e18ff */
[----:B------:R-:W3:Y:S01]  /*3150*/  LDCU.64 UR10, c[0x0][0x3a8] ;  /* 0x00007500ff0a77ac */ /* 0x000ee20008000a00 */
[----:B------:R-:W-:Y:S01]  /*3160*/  MOV R28, RZ ;  /* 0x000000ff001c7202 */ /* 0x000fe20000000f00 */
        /* <DEDUP_REMOVED lines=8> */
[----:B------:R-:W-:Y:S01]  /*31f0*/  VIADD R13, R12, 0xe0 ;  /* 0x000000e00c0d7836 */ /* 0x000fe20000000000 */
[----:B------:R-:W-:Y:S01]  /*3200*/  SHF.R.S32.HI R33, RZ, 0x1f, R32 ;  /* 0x0000001fff217819 */ /* 0x000fe20000011420 */
[----:B-1----:R-:W-:-:S03]  /*3210*/  VIADD R23, R23, -UR4 ;  /* 0x8000000417177c36 */ /* 0x002fc60008000000 */
[----:B------:R-:W0:Y:S01]  /*3220*/  F2I.FTZ.U32.TRUNC.NTZ R9, R9 ;  /* 0x0000000900097305 */ /* 0x000e22000021f000 */
[----:B------:R-:W-:Y:S01]  /*3230*/  LEA R24, R8, R13, 0x18 ;  /* 0x0000000d08187211 */ /* 0x000fe200078ec0ff */
[----:B------:R-:W-:-:S04]  /*3240*/  HFMA2 R8, -RZ, RZ, 0, 0 ;  /* 0x00000000ff087431 */ /* 0x000fc800000001ff */
[----:B------:R-:W-:-:S05]  /*3250*/  IMAD R24, R3, 0x20, R24 ;  /* 0x0000002003187824 */ /* 0x000fca00078e0218 */
[----:B------:R-:W-:Y:S02]  /*3260*/  IADD3 R24, PT, PT, R24, 0x10, RZ ;  /* 0x0000001018187810 */ /* 0x000fe40007ffe0ff */
[----:B0-----:R-:W-:-:S05]  /*3270*/  IADD3 R14, PT, PT, RZ, -R9, RZ ;  /* 0x80000009ff0e7210 */ /* 0x001fca0007ffe0ff */
[----:B------:R-:W-:-:S04]  /*3280*/  IMAD R17, R14, R5, RZ ;  /* 0x000000050e117224 */ /* 0x000fc800078e02ff */
[----:B------:R-:W-:-:S07]  /*3290*/  IMAD.HI.U32 R17, R9, R17, R8 ;  /* 0x0000001109117227 */ /* 0x000fce00078e0008 */
.L_x_23022:
[----:B0-----:R-:W0:Y:S01]  /*32a0*/  LDC R13, c[0x0][0x3f0] ;  /* 0x0000fc00ff0d7b82 */ /* 0x001e220000000800 */
        /* <DEDUP_REMOVED lines=17> */
[----:B------:R-:W-:-:S04]  /*33c0*/  LOP3.LUT R12, R25, R8, RZ, 0x3c, !PT ;  /* 0x00000008190c7212 */ /* 0x000fc800078e3cff */
[----:B------:R-:W0:Y:S01]  /*33d0*/  F2I.FTZ.U32.TRUNC.NTZ R9, R9 ;  /* 0x0000000900097305 */ /* 0x000e22000021f000 */
[----:B------:R-:W-:-:S04]  /*33e0*/  ISETP.GE.AND P2, PT, R12, RZ, PT ;  /* 0x000000ff0c00720c */ /* 0x000fc80003f46270 */
[----:B------:R-:W-:-:S09]  /*33f0*/  @P0 IADD3 R11, PT, PT, R11, 0x1, RZ ;  /* 0x000000010b0b0810 */ /* 0x000fd20007ffe0ff */
[----:B------:R-:W-:Y:S01]  /*3400*/  @!P2 IADD3 R11, PT, PT, RZ, -R11, RZ ;  /* 0x8000000bff0ba210 */ /* 0x000fe20007ffe0ff */
[----:B0-----:R-:W-:Y:S01]  /*3410*/  IMAD.MOV R15, RZ, RZ, -R9 ;  /* 0x000000ffff0f7224 */ /* 0x001fe200078e0a09 */
[----:B------:R-:W-:Y:S02]  /*3420*/  @!P1 LOP3.LUT R11, RZ, R8, RZ, 0x33, !PT ;  /* 0x00000008ff0b9212 */ /* 0x000fe400078e33ff */
[----:B------:R-:W-:Y:S01]  /*3430*/  MOV R8, RZ ;  /* 0x000000ff00087202 */ /* 0x000fe20000000f00 */
[----:B------:R-:W-:Y:S01]  /*3440*/  IMAD R15, R15, R10, RZ ;  /* 0x0000000a0f0f7224 */ /* 0x000fe200078e02ff */
[----:B------:R-:W-:Y:S01]  /*3450*/  ISETP.NE.AND P2, PT, R13, RZ, PT ;  /* 0x000000ff0d00720c */ /* 0x000fe20003f45270 */
[----:B------:R-:W-:Y:S02]  /*3460*/  IMAD.IADD R12, R11, 0x1, R29 ;  /* 0x000000010b0c7824 */ /* 0x000fe400078e021d */
[----:B------:R-:W-:-:S03]  /*3470*/  IMAD.HI.U32 R8, R9, R15, R8 ;  /* 0x0000000f09087227 */ /* 0x000fc600078e0008 */
        /* <DEDUP_REMOVED lines=17> */
[----:B0-----:R-:W-:Y:S02]  /*3590*/  F2FP.F16.F32.PACK_AB R10, R11, R10 ;  /* 0x0000000a0b0a723e */ /* 0x001fe400000000ff */
[----:B------:R-:W-:Y:S01]  /*35a0*/  F2FP.F16.F32.PACK_AB R31, R9, R8 ;  /* 0x00000008091f723e */ /* 0x000fe200000000ff */
[----:B------:R-:W-:Y:S01]  /*35b0*/  BSSY.RECONVERGENT B2, `(.L_x_23016) ;  /* 0x000002a000027945 */ /* 0x000fe20003800200 */
[----:B-1----:R-:W-:Y:S01]  /*35c0*/  F2FP.F16.F32.PACK_AB R36, R15, R14 ;  /* 0x0000000e0f24723e */ /* 0x002fe200000000ff */
[----:B--2---:R-:W-:-:S03]  /*35d0*/  IMAD.WIDE R34, R35, UR12, R32 ;  /* 0x0000000c23227c25 */ /* 0x004fc6000f8e0220 */
[----:B------:R-:W-:-:S04]  /*35e0*/  LEA R11, P0, R2, R34, 0x3 ;  /* 0x00000022020b7211 */ /* 0x000fc800078018ff */
[----:B------:R-:W-:Y:S01]  /*35f0*/  LEA R38, P1, R11, UR8, 0x1 ;  /* 0x000000080b267c11 */ /* 0x000fe2000f8208ff */
[----:B------:R-:W-:Y:S01]  /*3600*/  IMAD.X R34, RZ, RZ, R35, P0 ;  /* 0x000000ffff227224 */ /* 0x000fe200000e0623 */
[----:B------:R-:W-:Y:S02]  /*3610*/  ISETP.NE.AND P0, PT, R20, -0x1, PT ;  /* 0xffffffff1400780c */ /* 0x000fe40003f05270 */
[----:B------:R-:W-:Y:S02]  /*3620*/  F2FP.F16.F32.PACK_AB R35, R13, R12 ;  /* 0x0000000c0d23723e */ /* 0x000fe400000000ff */
[----:B------:R-:W-:Y:S02]  /*3630*/  LEA.HI.X R39, R11, UR9, R34, 0x1, P1 ;  /* 0x000000090b277c11 */ /* 0x000fe400088f0c22 */
[----:B------:R-:W-:-:S03]  /*3640*/  MOV R34, R10 ;  /* 0x0000000a00227202 */ /* 0x000fc60000000f00 */
[----:B------:R0:W5:Y:S04]  /*3650*/  LDG.E.128.CONSTANT R8, desc[UR6][R38.64] ;  /* 0x0000000626087981 */ /* 0x000168000c1e9d00 */
[----:B------:R-:W-:Y:S05]  /*3660*/  @P0 BRA `(.L_x_23017) ;  /* 0x0000000000780947 */ /* 0x000fea0003800000 */
[C---:B------:R-:W-:Y:S01]  /*3670*/  VIADD R13, R22.reuse, 0xffffffff ;  /* 0xffffffff160d7836 */ /* 0x040fe20000000000 */
[CC--:B------:R-:W-:Y:S02]  /*3680*/  ISETP.GE.AND P2, PT, R22.reuse, R30.reuse, PT ;  /* 0x0000001e1600720c */ /* 0x0c0fe40003f46270 */
[----:B-----5:R-:W-:Y:S02]  /*3690*/  PRMT R12, R9, 0x7632, R12 ;  /* 0x00007632090c7816 */ /* 0x020fe4000000000c */
[-C--:B------:R-:W-:Y:S02]  /*36a0*/  ISETP.GE.AND P1, PT, R13, R30.reuse, PT ;  /* 0x0000001e0d00720c */ /* 0x080fe40003f26270 */
[C---:B------:R-:W-:Y:S02]  /*36b0*/  IADD3 R13, PT, PT, R22.reuse, 0x1, RZ ;  /* 0x00000001160d7810 */ /* 0x040fe40007ffe0ff */
[----:B------:R-:W-:Y:S02]  /*36c0*/  SEL R9, R9, RZ, !P1 ;  /* 0x000000ff09097207 */ /* 0x000fe40004800000 */
        /* <DEDUP_REMOVED lines=24> */
.L_x_23017:
[----:B------:R-:W-:Y:S05]  /*3850*/  BSYNC.RECONVERGENT B2 ;  /* 0x0000000000027941 */ /* 0x000fea0003800200 */
.L_x_23016:
        /* <DEDUP_REMOVED lines=12> */
[CC--:B------:R-:W-:Y:S02]  /*3920*/  ISETP.GE.AND P2, PT, R22.reuse, R30.reuse, PT ;  /* 0x0000001e1600720c */ /* 0x0c0fe40003f46270 */
        /* <DEDUP_REMOVED lines=28> */
.L_x_23019:
[----:B------:R-:W-:Y:S05]  /*3af0*/  BSYNC.RECONVERGENT B2 ;  /* 0x0000000000027941 */ /* 0x000fea0003800200 */
.L_x_23018:
[----:B------:R2:W5:Y:S02]  /*3b00*/  LDG.E.128.CONSTANT R12, desc[UR6][R38.64+0x400] ;  /* 0x00040006260c7981 */ /* 0x000564000c1e9d00 */
[----:B-----5:R-:W-:Y:S01]  /*3b10*/  HMUL2 R9, R34, R9 ;  /* 0x0000000922097232 */ /* 0x020fe20000000000 */
[----:B------:R-:W-:Y:S03]  /*3b20*/  BSSY.RECONVERGENT B2, `(.L_x_23020) ;  /* 0x0000023000027945 */ /* 0x000fe60003800200 */
[----:B------:R-:W-:-:S04]  /*3b30*/  HFMA2 R9, R31, R8, R9 ;  /* 0x000000081f097231 */ /* 0x000fc80000000009 */
[----:B------:R-:W-:-:S04]  /*3b40*/  HFMA2 R9, R35, R10, R9 ;  /* 0x0000000a23097231 */ /* 0x000fc80000000009 */
[----:B------:R-:W-:Y:S01]  /*3b50*/  HFMA2 R11, R36, R11, R9 ;  /* 0x0000000b240b7231 */ /* 0x000fe20000000009 */
[----:B--2---:R-:W-:Y:S06]  /*3b60*/  @P0 BRA `(.L_x_23021) ;  /* 0x0000000000780947 */ /* 0x004fec0003800000 */
[C---:B------:R-:W-:Y:S02]  /*3b70*/  IADD3 R9, PT, PT, R22.reuse, -0x2, RZ ;  /* 0xfffffffe16097810 */ /* 0x040fe40007ffe0ff */
[CC--:B------:R-:W-:Y:S02]  /*3b80*/  ISETP.GE.AND P3, PT, R22.reuse, R30.reuse, PT ;  /* 0x0000001e1600720c */ /* 0x0c0fe40003f66270 */
        /* <DEDUP_REMOVED lines=11> */
[C---:B------:R-:W-:Y:S02]  /*3c40*/  IADD3 R9, PT, PT, R22.reuse, 0x1, RZ ;  /* 0x0000000116097810 */ /* 0x040fe40007ffe0ff */
[C---:B------:R-:W-:Y:S02]  /*3c50*/  IADD3 R25, PT, PT, R22.reuse, 0x4, RZ ;  /* 0x0000000416197810 */ /* 0x040fe40007ffe0ff */
[-C--:B------:R-:W-:Y:S02]  /*3c60*/  ISETP.GE.AND P0, PT, R9, R30.reuse, PT ;  /* 0x0000001e0900720c */ /* 0x080fe40003f06270 */
[C---:B------:R-:W-:Y:S02]  /*3c70*/  IADD3 R9, PT, PT, R22.reuse, 0x2, RZ ;  /* 0x0000000216097810 */ /* 0x040fe40007ffe0ff */
        /* <DEDUP_REMOVED lines=13> */
.L_x_23021:
[----:B------:R-:W-:Y:S05]  /*3d50*/  BSYNC.RECONVERGENT B2 ;  /* 0x0000000000027941 */ /* 0x000fea0003800200 */
.L_x_23020:
[----:B------:R-:W-:Y:S02]  /*3d60*/  HMUL2 R13, R34, R13 ;  /* 0x0000000d220d7232 */ /* 0x000fe40000000000 */
[--C-:B------:R-:W-:Y:S02]  /*3d70*/  HADD2.F32 R8, -RZ, R11.reuse.H0_H0 ;  /* 0x2000000bff087230 */ /* 0x100fe40000004100 */
[----:B------:R-:W-:Y:S02]  /*3d80*/  HADD2.F32 R11, -RZ, R11.H1_H1 ;  /* 0x3000000bff0b7230 */ /* 0x000fe40000004100 */
[----:B------:R-:W-:-:S04]  /*3d90*/  HFMA2 R13, R31, R12, R13 ;  /* 0x0000000c1f0d7231 */ /* 0x000fc8000000000d */
[----:B------:R-:W-:Y:S02]  /*3da0*/  HFMA2 R13, R35, R14, R13 ;  /* 0x0000000e230d7231 */ /* 0x000fe4000000000d */
[----:B------:R-:W-:Y:S02]  /*3db0*/  FADD.FTZ R8, R8, R11 ;  /* 0x0000000b08087221 */ /* 0x000fe40000010000 */
[----:B------:R-:W-:Y:S02]  /*3dc0*/  HFMA2 R13, R36, R15, R13 ;  /* 0x0000000f240d7231 */ /* 0x000fe4000000000d */
[----:B------:R-:W-:-:S03]  /*3dd0*/  FADD.FTZ R27, R27, R8 ;  /* 0x000000081b1b7221 */ /* 0x000fc60000010000 */
[--C-:B------:R-:W-:Y:S02]  /*3de0*/  HADD2.F32 R9, -RZ, R13.reuse.H0_H0 ;  /* 0x2000000dff097230 */ /* 0x100fe40000004100 */
[----:B------:R-:W-:-:S05]  /*3df0*/  HADD2.F32 R10, -RZ, R13.H1_H1 ;  /* 0x3000000dff0a7230 */ /* 0x000fca0000004100 */
[----:B------:R-:W-:-:S04]  /*3e00*/  FADD.FTZ R9, R9, R10 ;  /* 0x0000000a09097221 */ /* 0x000fc80000010000 */
[----:B------:R-:W-:-:S07]  /*3e10*/  FADD.FTZ R26, R26, R9 ;  /* 0x000000091a1a7221 */ /* 0x000fce0000010000 */
.L_x_23015:
[----:B------:R-:W-:Y:S05]  /*3e20*/  BSYNC.RECONVERGENT B0 ;  /* 0x0000000000007941 */ /* 0x000fea0003800200 */
.L_x_23014:
[----:B------:R-:W-:Y:S01]  /*3e30*/  IADD3 R9, PT, PT, R21, 0x3, RZ ;  /* 0x0000000315097810 */ /* 0x000fe20007ffe0ff */
        /* <DEDUP_REMOVED lines=8> */
.L_x_23013:
[----:B------:R-:W-:Y:S05]  /*3ec0*/  BSYNC.RECONVERGENT B1 ;  /* 0x0000000000017941 */ /* 0x000fea0003800200 */
.L_x_23012:
        /* <DEDUP_REMOVED lines=39> */
[----:B0-----:R-:W-:-:S03]  /*4140*/  @!P2 FADD.FTZ R26, R5, R26 ;  /* 0x0000001a051aa221 */ /* 0x001fc60000010000 */
[----:B------:R-:W-:-:S04]  /*4150*/  F2FP.F16.F32.PACK_AB R0, R27, R28 ;  /* 0x0000001c1b00723e */ /* 0x000fc800000000ff */
[----:B------:R-:W-:Y:S01]  /*4160*/  PRMT R5, R0, 0x7632, R5 ;  /* 0x0000763200057816 */ /* 0x000fe20000000005 */
[----:B-----5:R-:W-:-:S04]  /*4170*/  IMAD R6, R6, UR4, RZ ;  /* 0x0000000406067c24 */ /* 0x020fc8000f8e02ff */
[----:B------:R-:W-:Y:S02]  /*4180*/  IMAD R7, R6, 0x60, RZ ;  /* 0x0000006006077824 */ /* 0x000fe400078e02ff */
[----:B--2---:R-:W-:-:S05]  /*4190*/  IMAD R2, R2, 0x60, RZ ;  /* 0x0000006002027824 */ /* 0x004fca00078e02ff */
[----:B------:R-:W-:-:S04]  /*41a0*/  IADD3 R7, P0, PT, R7, R2, RZ ;  /* 0x0000000207077210 */ /* 0x000fc80007f1e0ff */
[----:B------:R-:W-:Y:S02]  /*41b0*/  LOP3.LUT R3, R7, 0x1f, R4, 0xf8, !PT ;  /* 0x0000001f07037812 */ /* 0x000fe400078ef804 */
[----:B------:R-:W-:Y:S02]  /*41c0*/  IADD3.X R6, PT, PT, RZ, RZ, RZ, P0, !PT ;  /* 0x000000ffff067210 */ /* 0x000fe400007fe4ff */
[C---:B---3--:R-:W-:Y:S02]  /*41d0*/  LEA R2, P0, R3.reuse, UR8, 0x1 ;  /* 0x0000000803027c11 */ /* 0x048fe4000f8008ff */
[----:B------:R-:W-:Y:S02]  /*41e0*/  F2FP.F16.F32.PACK_AB R4, RZ, R26 ;  /* 0x0000001aff04723e */ /* 0x000fe400000000ff */
[----:B------:R-:W-:-:S05]  /*41f0*/  LEA.HI.X R3, R3, UR9, R6, 0x1, P0 ;  /* 0x0000000903037c11 */ /* 0x000fca00080f0c06 */
[----:B------:R-:W-:Y:S04]  /*4200*/  STG.E.U16 desc[UR6][R2.64], R0 ;  /* 0x0000000002007986 */ /* 0x000fe8000c101506 */
[----:B------:R-:W-:Y:S04]  /*4210*/  STG.E.U16 desc[UR6][R2.64+0x40], R5 ;  /* 0x0000400502007986 */ /* 0x000fe8000c101506 */
[----:B------:R-:W-:Y:S01]  /*4220*/  STG.E.U16 desc[UR6][R2.64+0x80], R4 ;  /* 0x0000800402007986 */ /* 0x000fe2000c101506 */
[----:B------:R-:W-:Y:S05]  /*4230*/  EXIT ;  /* 0x000000000000794d */ /* 0x000fea0003800000 */
.L_x_22989:
        /* <DEDUP_REMOVED lines=8> */
.L_x_23024:
[----:B------:R-:W-:Y:S05]  /*42c0*/  BSYNC B2 ;  /* 0x0000000000027941 */ /* 0x000fea0003800000 */
.L_x_23023:
        /* <DEDUP_REMOVED lines=9> */
.L_x_23025:
[----:B------:R-:W-:Y:S05]  /*4360*/  BRA `(.L_x_23026) ;  /* 0xffffffd000207947 */ /* 0x000fea000383ffff */
.L_x_22991:
        /* <DEDUP_REMOVED lines=8> */
.L_x_23028:
[----:B------:R-:W-:Y:S05]  /*43f0*/  BSYNC B0 ;  /* 0x0000000000007941 */ /* 0x000fea0003800000 */
.L_x_23027:
        /* <DEDUP_REMOVED lines=9> */
.L_x_23029:
[----:B------:R-:W-:Y:S02]  /*4490*/  HFMA2 R13, -RZ, RZ, 0, 2.384185791015625e-07 ;  /* 0x00000004ff0d7431 */ /* 0x000fe400000001ff */
[----:B------:R-:W-:-:S05]  /*44a0*/  IMAD.MOV.U32 R8, RZ, RZ, R10 ;  /* 0x000000ffff087224 */ /* 0x000fca00078e000a */
[----:B------:R-:W-:-:S04]  /*44b0*/  FMNMX.FTZ R9, R3, R8, !PT ;  /* 0x0000000803097209 */ /* 0x000fc80007810000 */
[----:B------:R-:W-:-:S07]  /*44c0*/  MOV R12, R9 ;  /* 0x00000009000c7202 */ /* 0x000fce0000000f00 */
[----:B------:R-:W-:Y:S05]  /*44d0*/  WARPSYNC.COLLECTIVE R11, `(.L_x_23030) ;  /* 0x000000000b087348 */ /* 0x000fea0003c00000 */
[----:B------:R0:W1:Y:S02]  /*44e0*/  SHFL.BFLY P2, R10, R12, R13, R14 ;  /* 0x0c00000d0c0a7389 */ /* 0x000064000004000e */
[----:B01----:R-:W-:Y:S05]  /*44f0*/  ENDCOLLECTIVE ;  /* 0x000000000000791b */ /* 0x003fea0003800000 */
.L_x_23030:
[----:B------:R-:W-:Y:S05]  /*4500*/  BRA `(.L_x_23031) ;  /* 0xffffffd000487947 */ /* 0x000fea000383ffff */
.L_x_23032:
        /* <DEDUP_REMOVED lines=15> */
.L_x_26000:


//--------------------- .text._ZN4vllm25paged_attention_v1_kernelIttLi80ELi8ELi128ELNS_18Fp8KVCacheDataTypeE0ELb1EEEvPT_PKS2_PKT0_S8_ifPKiSA_iPKfiiiSC_SC_iiiii --------------------------
	.section	.text._ZN4vllm25paged_attention_v1_kernelIttLi80ELi8ELi128ELNS_18Fp8KVCacheDataTypeE0ELb1EEEvPT_PKS2_PKT0_S8_ifPKiSA_iPKfiiiSC_SC_iiiii,"ax",@progbits
	.align	128
        .global         _ZN4vllm25paged_attention_v1_kernelIttLi80ELi8ELi128ELNS_18Fp8KVCacheDataTypeE0ELb1EEEvPT_PKS2_PKT0_S8_ifPKiSA_iPKfiiiSC_SC_iiiii
        .type           _ZN4vllm25paged_attention_v1_kernelIttLi80ELi8ELi128ELNS_18Fp8KVCacheDataTypeE0ELb1EEEvPT_PKS2_PKT0_S8_ifPKiSA_iPKfiiiSC_SC_iiiii,@function
        .size           _ZN4vllm25paged_attention_v1_kernelIttLi80ELi8ELi128ELNS_18Fp8KVCacheDataTypeE0ELb1EEEvPT_PKS2_PKT0_S8_ifPKiSA_iPKfiiiSC_SC_iiiii,(.L_x_26001 - _ZN4vllm25paged_attention_v1_kernelIttLi80ELi8ELi128ELNS_18Fp8KVCacheDataTypeE0ELb1EEEvPT_PKS2_PKT0_S8_ifPKiSA_iPKfiiiSC_SC_iiiii)
        .other          _ZN4vllm25paged_attention_v1_kernelIttLi80ELi8ELi128ELNS_18Fp8KVCacheDataTypeE0ELb1EEEvPT_PKS2_PKT0_S8_ifPKiSA_iPKfiiiSC_SC_iiiii,@"STO_CUDA_ENTRY STV_DEFAULT"
_ZN4vllm25paged_attention_v1_kernelIttLi80ELi8ELi128ELNS_18Fp8KVCacheDataTypeE0ELb1EEEvPT_PKS2_PKT0_S8_ifPKiSA_iPKfiiiSC_SC_iiiii:
.text._ZN4vllm25paged_attention_v1_kernelIttLi80ELi8ELi128ELNS_18Fp8KVCacheDataTypeE0ELb1EEEvPT_PKS2_PKT0_S8_ifPKiSA_iPKfiiiSC_SC_iiiii:
        /* <DEDUP_REMOVED lines=12> */
[----:B------:R-:W0:Y:S06]  /*00c0*/  LDCU.64 UR12, c[0x0][0x390] ;  /* 0x00007200ff0c77ac */ /* 0x000e2c0008000a00 */
[----:B------:R-:W4:Y:S01]  /*00d0*/  LDC R6, c[0x0][0x370] ;  /* 0x0000dc00ff067b82 */ /* 0x000f220000000800 */
[----:B0-----:R-:W-:-:S07]  /*00e0*/  IMAD.WIDE.U32 R30, R16, 0x4, R30 ;  /* 0x00000004101e7825 */ /* 0x001fce00078e001e */
        /* <DEDUP_REMOVED lines=17> */
[----:B------:R-:W2:Y:S01]  /*0200*/  @!P1 LDG.E.CONSTANT R0, desc[UR6][R10.64] ;  /* 0x000000060a009981 */ /* 0x000ea2000c1e9900 */
[----:B------:R-:W4:Y:S01]  /*0210*/  I2F.RP R3, R14 ;  /* 0x0000000e00037306 */ /* 0x000f220000209400 */
[----:B------:R-:W-:Y:S02]  /*0220*/  IMAD.MOV.U32 R2, RZ, RZ, RZ ;  /* 0x000000ffff027224 */ /* 0x000fe400078e00ff */
[----:B---3--:R-:W-:-:S05]  /*0230*/  @P0 IMAD.WIDE.U32 R4, R7, 0x4, R4 ;  /* 0x0000000407040825 */ /* 0x008fca00078e0004 */
[----:B------:R3:W5:Y:S01]  /*0240*/  @P0 LDG.E.CONSTANT R2, desc[UR6][R4.64] ;  /* 0x0000000604020981 */ /* 0x000762000c1e9900 */
[----:B------:R-:W-:Y:S01]  /*0250*/  BSSY B0, `(.L_x_23033) ;  /* 0x0000127000007945 */ /* 0x000fe20003800000 */
[----:B----4-:R-:W4:Y:S01]  /*0260*/  MUFU.RCP R3, R3 ;  /* 0x0000000300037308 */ /* 0x010f220000001000 */
[----:B---3--:R-:W-:Y:S02]  /*0270*/  IABS R4, R6 ;  /* 0x0000000600047213 */ /* 0x008fe40000000000 */
[----:B----4-:R-:W-:-:S05]  /*0280*/  IADD3 R12, PT, PT, R3, 0xffffffe, RZ ;  /* 0x0ffffffe030c7810 */ /* 0x010fca0007ffe0ff */
[----:B------:R3:W4:Y:S02]  /*0290*/  F2I.FTZ.U32.TRUNC.NTZ R13, R12 ;  /* 0x0000000c000d7305 */ /* 0x000724000021f000 */
[----:B---3--:R-:W-:Y:S02]  /*02a0*/  IMAD.MOV.U32 R12, RZ, RZ, RZ ;  /* 0x000000ffff0c7224 */ /* 0x008fe400078e00ff */
[----:B----4-:R-:W-:-:S04]  /*02b0*/  IMAD.MOV R11, RZ, RZ, -R13 ;  /* 0x000000ffff0b7224 */ /* 0x010fc800078e0a0d */
[----:B------:R-:W-:-:S04]  /*02c0*/  IMAD R11, R11, R14, RZ ;  /* 0x0000000e0b0b7224 */ /* 0x000fc800078e02ff */
[----:B------:R-:W-:-:S06]  /*02d0*/  IMAD.HI.U32 R13, R13, R11, R12 ;  /* 0x0000000b0d0d7227 */ /* 0x000fcc00078e000c */
[----:B------:R-:W-:-:S05]  /*02e0*/  IMAD.HI.U32 R12, R13, R4, RZ ;  /* 0x000000040d0c7227 */ /* 0x000fca00078e00ff */
[----:B------:R-:W-:-:S05]  /*02f0*/  IADD3 R3, PT, PT, RZ, -R12, RZ ;  /* 0x8000000cff037210 */ /* 0x000fca0007ffe0ff */
[C---:B------:R-:W-:Y:S02]  /*0300*/  IMAD R3, R14.reuse, R3, R4 ;  /* 0x000000030e037224 */ /* 0x040fe400078e0204 */
[----:B------:R-:W3:Y:S03]  /*0310*/  LDC R4, c[0x0][0x3f4] ;  /* 0x0000fd00ff047b82 */ /* 0x000ee60000000800 */
[----:B------:R-:W-:-:S13]  /*0320*/  ISETP.GT.U32.AND P2, PT, R14, R3, PT ;  /* 0x000000030e00720c */ /* 0x000fda0003f44070 */
[----:B------:R-:W-:Y:S01]  /*0330*/  @!P2 IMAD.IADD R3, R3, 0x1, -R14 ;  /* 0x000000010303a824 */ /* 0x000fe200078e0a0e */
[----:B------:R-:W-:Y:S02]  /*0340*/  @!P2 IADD3 R12, PT, PT, R12, 0x1, RZ ;  /* 0x000000010c0ca810 */ /* 0x000fe40007ffe0ff */
[----:B------:R-:W-:Y:S02]  /*0350*/  ISETP.NE.AND P2, PT, R9, RZ, PT ;  /* 0x000000ff0900720c */ /* 0x000fe40003f45270 */
[----:B------:R-:W-:Y:S02]  /*0360*/  ISETP.GE.U32.AND P0, PT, R3, R14, PT ;  /* 0x0000000e0300720c */ /* 0x000fe40003f06070 */
[----:B------:R-:W-:Y:S02]  /*0370*/  LOP3.LUT R3, R6, R9, RZ, 0x3c, !PT ;  /* 0x0000000906037212 */ /* 0x000fe400078e3cff */
[----:B---3--:R-:W-:Y:S02]  /*0380*/  IABS R5, R4 ;  /* 0x0000000400057213 */ /* 0x008fe40000000000 */
[----:B------:R-:W-:-:S02]  /*0390*/  ISETP.GE.AND P3, PT, R3, RZ, PT ;  /* 0x000000ff0300720c */ /* 0x000fc40003f66270 */
[----:B------:R-:W3:Y:S05]  /*03a0*/  I2F.RP R17, R5 ;  /* 0x0000000500117306 */ /* 0x000eea0000209400 */
[----:B------:R-:W-:-:S06]  /*03b0*/  @P0 VIADD R12, R12, 0x1 ;  /* 0x000000010c0c0836 */ /* 0x000fcc0000000000 */
[----:B------:R-:W-:Y:S02]  /*03c0*/  @!P3 IADD3 R12, PT, PT, RZ, -R12, RZ ;  /* 0x8000000cff0cb210 */ /* 0x000fe40007ffe0ff */
[----:B------:R-:W-:Y:S01]  /*03d0*/  @!P2 LOP3.LUT R12, RZ, R9, RZ, 0x33, !PT ;  /* 0x00000009ff0ca212 */ /* 0x000fe200078e33ff */
[----:B---3--:R-:W3:Y:S03]  /*03e0*/  MUFU.RCP R17, R17 ;  /* 0x0000001100117308 */ /* 0x008ee60000001000 */
[----:B------:R-:W-:-:S05]  /*03f0*/  IABS R13, R12 ;  /* 0x0000000c000d7213 */ /* 0x000fca0000000000 */
[----:B------:R-:W4:Y:S01]  /*0400*/  I2F.RP R3, R13 ;  /* 0x0000000d00037306 */ /* 0x000f220000209400 */
[----:B---3--:R-:W-:Y:S02]  /*0410*/  IADD3 R10, PT, PT, R17, 0xffffffe, RZ ;  /* 0x0ffffffe110a7810 */ /* 0x008fe40007ffe0ff */
[----:B------:R-:W-:-:S05]  /*0420*/  IABS R17, R7 ;  /* 0x0000000700117213 */ /* 0x000fca0000000000 */
[----:B------:R3:W-:Y:S08]  /*0430*/  F2I.FTZ.U32.TRUNC.NTZ R11, R10 ;  /* 0x0000000a000b7305 */ /* 0x0007f0000021f000 */
[----:B----4-:R-:W4:Y:S01]  /*0440*/  MUFU.RCP R3, R3 ;  /* 0x0000000300037308 */ /* 0x010f220000001000 */
[----:B---3--:R-:W-:Y:S01]  /*0450*/  MOV R10, RZ ;  /* 0x000000ff000a7202 */ /* 0x008fe20000000f00 */
[----:B----4-:R-:W-:Y:S01]  /*0460*/  VIADD R14, R3, 0xffffffe ;  /* 0x0ffffffe030e7836 */ /* 0x010fe20000000000 */
[----:B------:R-:W-:-:S05]  /*0470*/  IABS R3, R12 ;  /* 0x0000000c00037213 */ /* 0x000fca0000000000 */
[----:B------:R3:W4:Y:S02]  /*0480*/  F2I.FTZ.U32.TRUNC.NTZ R15, R14 ;  /* 0x0000000e000f7305 */ /* 0x000724000021f000 */
[----:B---3--:R-:W-:Y:S02]  /*0490*/  HFMA2 R14, -RZ, RZ, 0, 0 ;  /* 0x00000000ff0e7431 */ /* 0x008fe400000001ff */
[----:B----4-:R-:W-:-:S04]  /*04a0*/  IMAD.MOV R18, RZ, RZ, -R15 ;  /* 0x000000ffff127224 */ /* 0x010fc800078e0a0f */
[----:B------:R-:W-:-:S04]  /*04b0*/  IMAD R19, R18, R13, RZ ;  /* 0x0000000d12137224 */ /* 0x000fc800078e02ff */
[----:B------:R-:W-:-:S04]  /*04c0*/  IMAD.HI.U32 R15, R15, R19, R14 ;  /* 0x000000130f0f7227 */ /* 0x000fc800078e000e */
[----:B------:R-:W-:Y:S02]  /*04d0*/  IMAD.MOV R14, RZ, RZ, -R3 ;  /* 0x000000ffff0e7224 */ /* 0x000fe400078e0a03 */
[----:B------:R-:W-:-:S04]  /*04e0*/  IMAD.HI.U32 R32, R15, R17, RZ ;  /* 0x000000110f207227 */ /* 0x000fc800078e00ff */
[----:B------:R-:W-:Y:S02]  /*04f0*/  IMAD R3, R11, R5, RZ ;  /* 0x000000050b037224 */ /* 0x000fe400078e02ff */
[----:B------:R-:W-:Y:S02]  /*0500*/  IMAD R14, R32, R14, R17 ;  /* 0x0000000e200e7224 */ /* 0x000fe400078e0211 */
[----:B------:R-:W-:-:S03]  /*0510*/  IMAD.MOV R3, RZ, RZ, -R3 ;  /* 0x000000ffff037224 */ /* 0x000fc600078e0a03 */
[----:B------:R-:W-:Y:S01]  /*0520*/  ISETP.GT.U32.AND P4, PT, R13, R14, PT ;  /* 0x0000000e0d00720c */ /* 0x000fe20003f84070 */
[----:B------:R-:W-:Y:S02]  /*0530*/  IMAD.HI.U32 R3, R11, R3, R10 ;  /* 0x000000030b037227 */ /* 0x000fe400078e000a */
[----:B------:R-:W3:Y:S10]  /*0540*/  S2R R10, SR_CgaCtaId ;  /* 0x00000000000a7919 */ /* 0x000ef40000008800 */
[----:B------:R-:W-:Y:S01]  /*0550*/  @!P4 IADD3 R14, PT, PT, R14, -R13, RZ ;  /* 0x8000000d0e0ec210 */ /* 0x000fe20007ffe0ff */
[----:B------:R-:W-:Y:S01]  /*0560*/  @!P4 VIADD R32, R32, 0x1 ;  /* 0x000000012020c836 */ /* 0x000fe20000000000 */
[----:B------:R-:W-:-:S02]  /*0570*/  ISETP.NE.AND P4, PT, R12, RZ, PT ;  /* 0x000000ff0c00720c */ /* 0x000fc40003f85270 */
[----:B------:R-:W-:Y:S02]  /*0580*/  ISETP.GE.U32.AND P0, PT, R14, R13, PT ;  /* 0x0000000d0e00720c */ /* 0x000fe40003f06070 */
[----:B------:R-:W-:-:S11]  /*0590*/  LOP3.LUT R13, R8, 0x3, RZ, 0xc0, !PT ;  /* 0x00000003080d7812 */ /* 0x000fd600078ec0ff */
[----:B------:R-:W-:Y:S02]  /*05a0*/  @P0 IADD3 R32, PT, PT, R32, 0x1, RZ ;  /* 0x0000000120200810 */ /* 0x000fe40007ffe0ff */
[----:B------:R-:W-:-:S04]  /*05b0*/  IADD3 R15, PT, PT, R30, -0x1, RZ ;  /* 0xffffffff1e0f7810 */ /* 0x000fc80007ffe0ff */
[----:B------:R-:W-:Y:S02]  /*05c0*/  IABS R18, R15 ;  /* 0x0000000f00127213 */ /* 0x000fe40000000000 */
[----:B------:R-:W-:-:S03]  /*05d0*/  LOP3.LUT R17, R15, R4, RZ, 0x3c, !PT ;  /* 0x000000040f117212 */ /* 0x000fc600078e3cff */
[----:B------:R-:W-:-:S04]  /*05e0*/  IMAD.HI.U32 R23, R3, R18, RZ ;  /* 0x0000001203177227 */ /* 0x000fc800078e00ff */
[----:B------:R-:W-:-:S04]  /*05f0*/  IMAD.MOV R11, RZ, RZ, -R23 ;  /* 0x000000ffff0b7224 */ /* 0x000fc800078e0a17 */
[----:B------:R-:W-:Y:S01]  /*0600*/  IMAD R18, R5, R11, R18 ;  /* 0x0000000b05127224 */ /* 0x000fe200078e0212 */
[----:B------:R-:W-:-:S04]  /*0610*/  LOP3.LUT R11, R7, R12, RZ, 0x3c, !PT ;  /* 0x0000000c070b7212 */ /* 0x000fc800078e3cff */
[----:B------:R-:W-:Y:S02]  /*0620*/  ISETP.GT.U32.AND P2, PT, R5, R18, PT ;  /* 0x000000120500720c */ /* 0x000fe40003f44070 */
[----:B------:R-:W-:Y:S02]  /*0630*/  ISETP.GE.AND P3, PT, R11, RZ, PT ;  /* 0x000000ff0b00720c */ /* 0x000fe40003f66270 */
[----:B------:R-:W-:-:S04]  /*0640*/  MOV R11, 0x400 ;  /* 0x00000400000b7802 */ /* 0x000fc80000000f00 */
[----:B---3--:R-:W-:-:S05]  /*0650*/  LEA R14, R10, R11, 0x18 ;  /* 0x0000000b0a0e7211 */ /* 0x008fca00078ec0ff */
[----:B------:R-:W-:Y:S02]  /*0660*/  @!P2 IMAD.IADD R18, R18, 0x1, -R5 ;  /* 0x000000011212a824 */ /* 0x000fe400078e0a05 */
[----:B------:R-:W-:Y:S01]  /*0670*/  @!P3 IADD3 R32, PT, PT, RZ, -R32, RZ ;  /* 0x80000020ff20b210 */ /* 0x000fe20007ffe0ff */
[----:B------:R-:W-:Y:S01]  /*0680*/  IMAD R14, R13, 0x28, R14 ;  /* 0x000000280d0e7824 */ /* 0x000fe200078e020e */
[----:B------:R-:W-:Y:S01]  /*0690*/  @!P4 LOP3.LUT R32, RZ, R12, RZ, 0x33, !PT ;  /* 0x0000000cff20c212 */ /* 0x000fe200078e33ff */
[----:B------:R-:W-:Y:S01]  /*06a0*/  @!P2 VIADD R23, R23, 0x1 ;  /* 0x000000011717a836 */ /* 0x000fe20000000000 */
[----:B------:R-:W-:Y:S02]  /*06b0*/  IADD3 R12, PT, PT, R30, 0x7, RZ ;  /* 0x000000071e0c7810 */ /* 0x000fe40007ffe0ff */
[----:B------:R-:W-:Y:S02]  /*06c0*/  ISETP.GE.U32.AND P0, PT, R18, R5, PT ;  /* 0x000000051200720c */ /* 0x000fe40003f06070 */
[----:B------:R-:W-:-:S02]  /*06d0*/  ISETP.GE.AND P4, PT, R17, RZ, PT ;  /* 0x000000ff1100720c */ /* 0x000fc40003f86270 */
[----:B------:R-:W-:Y:S02]  /*06e0*/  SHF.R.S32.HI R17, RZ, 0x1f, R12 ;  /* 0x0000001fff117819 */ /* 0x000fe4000001140c */
[----:B------:R-:W-:Y:S02]  /*06f0*/  SHF.R.U32.HI R13, RZ, 0x2, R8 ;  /* 0x00000002ff0d7819 */ /* 0x000fe40000011608 */
[----:B0-----:R-:W-:Y:S02]  /*0700*/  ISETP.GE.AND P3, PT, R20, RZ, PT ;  /* 0x000000ff1400720c */ /* 0x001fe40003f66270 */
[----:B------:R-:W-:Y:S01]  /*0710*/  LEA.HI R17, R17, R12, RZ, 0x3 ;  /* 0x0000000c11117211 */ /* 0x000fe200078f18ff */
[----:B------:R-:W-:Y:S01]  /*0720*/  @!P1 IMAD R15, R13, 0x4, R14 ;  /* 0x000000040d0f9824 */ /* 0x000fe200078e020e */
[----:B------:R-:W-:Y:S02]  /*0730*/  SHF.R.U32.HI R12, RZ, 0x5, R8 ;  /* 0x00000005ff0c7819 */ /* 0x000fe40000011608 */
[----:B------:R-:W-:-:S02]  /*0740*/  SHF.R.S32.HI R17, RZ, 0x3, R17 ;  /* 0x00000003ff117819 */ /* 0x000fc40000011411 */
[----:B------:R-:W-:Y:S01]  /*0750*/  @P0 IADD3 R23, PT, PT, R23, 0x1, RZ ;  /* 0x0000000117170810 */ /* 0x000fe20007ffe0ff */
[----:B--2---:R1:W-:Y:S01]  /*0760*/  @!P1 STS [R15], R0 ;  /* 0x000000000f009388 */ /* 0x0043e20000000800 */
[----:B------:R-:W-:Y:S01]  /*0770*/  BAR.SYNC.DEFER_BLOCKING 0x0 ;  /* 0x0000000000007b1d */ /* 0x000fe20000010000 */
[----:B------:R-:W-:Y:S02]  /*0780*/  ISETP.GE.AND P0, PT, R12, R17, PT ;  /* 0x000000110c00720c */ /* 0x000fe40003f06270 */
[----:B------:R-:W-:Y:S01]  /*0790*/  @!P3 IMAD R9, R9, UR5, R32 ;  /* 0x000000050909bc24 */ /* 0x000fe2000f8e0220 */
[----:B------:R-:W-:Y:S01]  /*07a0*/  ISETP.NE.AND P1, PT, R4, RZ, PT ;  /* 0x000000ff0400720c */ /* 0x000fe20003f25270 */
[----:B------:R-:W-:Y:S02]  /*07b0*/  @P3 IMAD R29, R6, UR5, R7 ;  /* 0x00000005061d3c24 */ /* 0x000fe4000f8e0207 */
[----:B-1----:R-:W-:Y:S01]  /*07c0*/  IMAD R15, R16, UR4, RZ ;  /* 0x00000004100f7c24 */ /* 0x002fe2000f8e02ff */
[----:B------:R-:W-:Y:S01]  /*07d0*/  @!P3 IADD3 R9, PT, PT, RZ, -R9, RZ ;  /* 0x80000009ff09b210 */ /* 0x000fe20007ffe0ff */
[----:B------:R-:W-:-:S02]  /*07e0*/  @!P4 IMAD.MOV R23, RZ, RZ, -R23 ;  /* 0x000000ffff17c224 */ /* 0x000fc400078e0a17 */
[----:B------:R-:W-:Y:S02]  /*07f0*/  @P3 IMAD R29, R29, R20, 0x1 ;  /* 0x000000011d1d3424 */ /* 0x000fe400078e0214 */
[----:B------:R-:W-:Y:S02]  /*0800*/  @!P3 IMAD R29, R20, R9, 0x1 ;  /* 0x00000001141db424 */ /* 0x000fe400078e0209 */
[----:B------:R-:W-:Y:S02]  /*0810*/  IMAD.MOV.U32 R0, RZ, RZ, -0x800001 ;  /* 0xff7fffffff007424 */ /* 0x000fe400078e00ff */
[----:B------:R-:W-:Y:S02]  /*0820*/  @!P1 LOP3.LUT R23, RZ, R4, RZ, 0x33, !PT ;  /* 0x00000004ff179212 */ /* 0x000fe400078e33ff */
[----:B------:R-:W-:Y:S01]  /*0830*/  MOV R4, R5 ;  /* 0x0000000500047202 */ /* 0x000fe20000000f00 */
[----:B------:R-:W-:Y:S06]  /*0840*/  @P0 BRA `(.L_x_23034) ;  /* 0x0000000c001c0947 */ /* 0x000fec0003800000 */
[----:B------:R-:W0:Y:S01]  /*0850*/  LDCU.64 UR8, c[0x0][0x3a8] ;  /* 0x00007500ff0877ac */ /* 0x000e220008000a00 */
[----:B------:R-:W-:Y:S01]  /*0860*/  IMAD.SHL.U32 R0, R13, 0x4, RZ ;  /* 0x000000040d007824 */ /* 0x000fe200078e00ff */
[----:B------:R-:W-:Y:S01]  /*0870*/  SHF.R.U32.HI R8, RZ, 0x3, R8 ;  /* 0x00000003ff087819 */ /* 0x000fe20000011608 */
[----:B------:R-:W-:Y:S01]  /*0880*/  IMAD.SHL.U32 R14, R12, 0x8, RZ ;  /* 0x000000080c0e7824 */ /* 0x000fe200078e00ff */
[----:B------:R-:W1:Y:S01]  /*0890*/  LDCU UR5, c[0x0][0x3d0] ;  /* 0x00007a00ff0577ac */ /* 0x000e620008000800 */
[----:B------:R-:W-:Y:S02]  /*08a0*/  IADD3 R11, PT, PT, R11, 0xc0, RZ ;  /* 0x000000c00b0b7810 */ /* 0x000fe40007ffe0ff */
[----:B------:R-:W-:Y:S01]  /*08b0*/  LOP3.LUT R5, R0, 0x1c, RZ, 0xc0, !PT ;  /* 0x0000001c00057812 */ /* 0x000fe200078ec0ff */
[----:B------:R-:W2:Y:S01]  /*08c0*/  LDCU UR4, c[0x0][0x3ec] ;  /* 0x00007d80ff0477ac */ /* 0x000ea20008000800 */
[----:B------:R-:W-:Y:S02]  /*08d0*/  LOP3.LUT R8, R8, 0x7c, RZ, 0xc0, !PT ;  /* 0x0000007c08087812 */ /* 0x000fe400078ec0ff */
[----:B------:R-:W-:Y:S01]  /*08e0*/  MOV R9, RZ ;  /* 0x000000ff00097202 */ /* 0x000fe20000000f00 */
[----:B------:R-:W-:Y:S01]  /*08f0*/  IMAD R5, R12, 0x20, R5 ;  /* 0x000000200c057824 */ /* 0x000fe200078e0205 */
[----:B------:R-:W-:-:S02]  /*0900*/  LEA R0, R10, R11, 0x18 ;  /* 0x0000000b0a007211 */ /* 0x000fc400078ec0ff */
[----:B------:R-:W-:Y:S01]  /*0910*/  IADD3 R17, PT, PT, R14, 0x1, RZ ;  /* 0x000000010e117810 */ /* 0x000fe20007ffe0ff */
[----:B------:R-:W-:Y:S01]  /*0920*/  IMAD.WIDE R10, R15, 0x4, R8 ;  /* 0x000000040f0a7825 */ /* 0x000fe200078e0208 */
[----:B------:R-:W-:-:S03]  /*0930*/  MOV R9, R12 ;  /* 0x0000000c00097202 */ /* 0x000fc60000000f00 */
[----:B------:R-:W-:Y:S01]  /*0940*/  IMAD.IADD R8, R5, 0x1, R0 ;  /* 0x0000000105087824 */ /* 0x000fe200078e0200 */
[----:B------:R-:W-:Y:S01]  /*0950*/  SHF.L.U32 R0, R13, 0x3, RZ ;  /* 0x000000030d007819 */ /* 0x000fe200000006ff */
[----:B-1----:R-:W-:Y:S01]  /*0960*/  IMAD R5, R32, UR5, RZ ;  /* 0x0000000520057c24 */ /* 0x002fe2000f8e02ff */
[----:B0-----:R-:W-:Y:S02]  /*0970*/  IADD3 R10, P0, PT, R10, UR8, RZ ;  /* 0x000000080a0a7c10 */ /* 0x001fe4000ff1e0ff */
[----:B------:R-:W-:Y:S01]  /*0980*/  LOP3.LUT R0, R0, 0x38, RZ, 0xc0, !PT ;  /* 0x0000003800007812 */ /* 0x000fe200078ec0ff */
[----:B--2---:R-:W-:Y:S01]  /*0990*/  VIADD R22, R23, -UR4 ;  /* 0x8000000417167c36 */ /* 0x004fe20008000000 */
[----:B------:R-:W-:Y:S02]  /*09a0*/  LOP3.LUT R13, R14, 0x7, R13, 0xf8, !PT ;  /* 0x000000070e0d7812 */ /* 0x000fe400078ef80d */
[----:B------:R-:W-:Y:S02]  /*09b0*/  IADD3.X R11, PT, PT, R11, UR9, RZ, P0, !PT ;  /* 0x000000090b0b7c10 */ /* 0x000fe400087fe4ff */
[----:B------:R-:W-:Y:S01]  /*09c0*/  IADD3 R12, P0, PT, R5, R0, RZ ;  /* 0x00000000050c7210 */ /* 0x000fe20007f1e0ff */
[----:B------:R-:W-:Y:S01]  /*09d0*/  VIADD R25, R13, 0x1 ;  /* 0x000000010d197836 */ /* 0x000fe20000000000 */
[----:B------:R-:W-:Y:S01]  /*09e0*/  IADD3 R24, PT, PT, -R30, R13, RZ ;  /* 0x0000000d1e187210 */ /* 0x000fe20007ffe1ff */
[----:B------:R-:W-:Y:S01]  /*09f0*/  IMAD.MOV.U32 R0, RZ, RZ, -0x800001 ;  /* 0xff7fffffff007424 */ /* 0x000fe200078e00ff */
[----:B------:R-:W-:-:S09]  /*0a00*/  LEA.HI.X.SX32 R13, R5, RZ, 0x1, P0 ;  /* 0x000000ff050d7211 */ /* 0x000fd200000f0eff */
.L_x_23039:
        /* <DEDUP_REMOVED lines=41> */
[----:B------:R-:W-:-:S04]  /*0ca0*/  ISETP.GT.AND P0, PT, R19, R22, PT ;  /* 0x000000161300720c */ /* 0x000fc80003f04270 */
[----:B------:R-:W-:Y:S02]  /*0cb0*/  @!P2 IADD3 R15, PT, PT, RZ, -R15, RZ ;  /* 0x8000000fff0fa210 */ /* 0x000fe40007ffe0ff */
[----:B------:R-:W-:Y:S02]  /*0cc0*/  @!P1 LOP3.LUT R15, RZ, R26, RZ, 0x33, !PT ;  /* 0x0000001aff0f9212 */ /* 0x000fe400078e33ff */
[----:B0-----:R-:W-:Y:S02]  /*0cd0*/  LOP3.LUT R26, R14, 0x3, RZ, 0xc0, !PT ;  /* 0x000000030e1a7812 */ /* 0x001fe400078ec0ff */
[----:B------:R-:W-:-:S13]  /*0ce0*/  ISETP.EQ.OR P0, PT, R15, RZ, P0 ;  /* 0x000000ff0f00720c */ /* 0x000fda0000702670 */
[----:B------:R-:W-:Y:S05]  /*0cf0*/  @P0 BRA `(.L_x_23036) ;  /* 0x0000000000140947 */ /* 0x000fea0003800000 */
[----:B------:R-:W-:-:S13]  /*0d00*/  ISETP.NE.AND P0, PT, R26, RZ, PT ;  /* 0x000000ff1a00720c */ /* 0x000fda0003f05270 */
[----:B------:R-:W-:Y:S05]  /*0d10*/  @P0 BRA `(.L_x_23037) ;  /* 0x0000000400b00947 */ /* 0x000fea0003800000 */
[----:B------:R-:W-:-:S05]  /*0d20*/  IMAD.MOV.U32 R15, RZ, RZ, -0x800001 ;  /* 0xff7fffffff0f7424 */ /* 0x000fca00078e00ff */
[----:B------:R0:W-:Y:S01]  /*0d30*/  STS [R8], R15 ;  /* 0x0000000f08007388 */ /* 0x0001e20000000800 */
[----:B------:R-:W-:Y:S05]  /*0d40*/  BRA `(.L_x_23037) ;  /* 0x0000000400a47947 */ /* 0x000fea0003800000 */
.L_x_23036:
        /* <DEDUP_REMOVED lines=14> */
[----:B0-----:R-:W-:Y:S02]  /*0e30*/  HADD2.F32 R21, -RZ, R19.H0_H0 ;  /* 0x20000013ff157230 */ /* 0x001fe40000004100 */
[--C-:B------:R-:W-:Y:S02]  /*0e40*/  HADD2.F32 R33, -RZ, R18.reuse.H0_H0 ;  /* 0x20000012ff217230 */ /* 0x100fe40000004100 */
[----:B------:R-:W-:Y:S02]  /*0e50*/  HADD2.F32 R18, -RZ, R18.H1_H1 ;  /* 0x30000012ff127230 */ /* 0x000fe40000004100 */
[--C-:B--2---:R-:W-:Y:S02]  /*0e60*/  HADD2.F32 R34, -RZ, R20.reuse.H0_H0 ;  /* 0x20000014ff227230 */ /* 0x104fe40000004100 */
[----:B------:R-:W-:-:S03]  /*0e70*/  HADD2.F32 R20, -RZ, R20.H1_H1 ;  /* 0x30000014ff147230 */ /* 0x000fc60000004100 */
[----:B------:R-:W-:Y:S01]  /*0e80*/  FMUL.FTZ R36, R21, R34 ;  /* 0x0000002215247220 */ /* 0x000fe20000410000 */
[----:B------:R-:W-:Y:S02]  /*0e90*/  HADD2.F32 R21, -RZ, R19.H1_H1 ;  /* 0x30000013ff157230 */ /* 0x000fe40000004100 */
[----:B------:R-:W2:Y:S01]  /*0ea0*/  LDG.E.CONSTANT R19, desc[UR6][R14.64+0x180] ;  /* 0x000180060e137981 */ /* 0x000ea2000c1e9900 */
[--C-:B---3--:R-:W-:Y:S02]  /*0eb0*/  HADD2.F32 R34, -RZ, R31.reuse.H0_H0 ;  /* 0x2000001fff227230 */ /* 0x108fe40000004100 */
[----:B------:R-:W-:Y:S02]  /*0ec0*/  FMUL.FTZ R35, R21, R20 ;  /* 0x0000001415237220 */ /* 0x000fe40000410000 */
[----:B------:R-:W0:Y:S01]  /*0ed0*/  LDS.64 R20, [R27+0x8] ;  /* 0x000008001b147984 */ /* 0x000e220000000a00 */
[----:B------:R-:W-:Y:S02]  /*0ee0*/  HADD2.F32 R31, -RZ, R31.H1_H1 ;  /* 0x3000001fff1f7230 */ /* 0x000fe40000004100 */
[----:B------:R-:W-:-:S02]  /*0ef0*/  FFMA.FTZ R33, R33, R34, R36 ;  /* 0x0000002221217223 */ /* 0x000fc40000010024 */
[----:B------:R-:W3:Y:S01]  /*0f00*/  LDG.E.CONSTANT R36, desc[UR6][R14.64+0x480] ;  /* 0x000480060e247981 */ /* 0x000ee2000c1e9900 */
[----:B------:R-:W-:Y:S01]  /*0f10*/  FFMA.FTZ R18, R18, R31, R35 ;  /* 0x0000001f12127223 */ /* 0x000fe20000010023 */
[----:B----4-:R-:W-:Y:S02]  /*0f20*/  HADD2.F32 R31, -RZ, R28.H0_H0 ;  /* 0x2000001cff1f7230 */ /* 0x010fe40000004100 */
[----:B0-----:R-:W-:-:S05]  /*0f30*/  HADD2.F32 R34, -RZ, R20.H0_H0 ;  /* 0x20000014ff227230 */ /* 0x001fca0000004100 */
[----:B------:R-:W-:Y:S02]  /*0f40*/  FFMA.FTZ R34, R34, R31, R33 ;  /* 0x0000001f22227223 */ /* 0x000fe40000010021 */
[----:B------:R-:W4:Y:S04]  /*0f50*/  LDG.E.CONSTANT R33, desc[UR6][R14.64+0x200] ;  /* 0x000200060e217981 */ /* 0x000f28000c1e9900 */
[----:B------:R-:W3:Y:S01]  /*0f60*/  LDG.E.CONSTANT R31, desc[UR6][R14.64+0x280] ;  /* 0x000280060e1f7981 */ /* 0x000ee2000c1e9900 */
[----:B------:R-:W-:Y:S02]  /*0f70*/  HADD2.F32 R35, -RZ, R20.H1_H1 ;  /* 0x30000014ff237230 */ /* 0x000fe40000004100 */
[----:B------:R-:W-:-:S05]  /*0f80*/  HADD2.F32 R28, -RZ, R28.H1_H1 ;  /* 0x3000001cff1c7230 */ /* 0x000fca0000004100 */
[----:B------:R-:W-:Y:S02]  /*0f90*/  FFMA.FTZ R18, R35, R28, R18 ;  /* 0x0000001c23127223 */ /* 0x000fe40000010012 */
[----:B------:R-:W3:Y:S01]  /*0fa0*/  LDG.E.CONSTANT R28, desc[UR6][R14.64+0x300] ;  /* 0x000300060e1c7981 */ /* 0x000ee2000c1e9900 */
[--C-:B------:R-:W-:Y:S02]  /*0fb0*/  HADD2.F32 R35, -RZ, R21.reuse.H0_H0 ;  /* 0x20000015ff237230 */ /* 0x100fe40000004100 */
[----:B------:R-:W-:Y:S02]  /*0fc0*/  HADD2.F32 R21, -RZ, R21.H1_H1 ;  /* 0x30000015ff157230 */ /* 0x000fe40000004100 */
[----:B--2---:R-:W-:-:S05]  /*0fd0*/  HADD2.F32 R20, -RZ, R19.H0_H0 ;  /* 0x20000013ff147230 */ /* 0x004fca0000004100 */
[----:B------:R-:W-:Y:S01]  /*0fe0*/  FFMA.FTZ R34, R35, R20, R34 ;  /* 0x0000001423227223 */ /* 0x000fe20000010022 */
[----:B------:R-:W-:-:S05]  /*0ff0*/  HADD2.F32 R20, -RZ, R19.H1_H1 ;  /* 0x30000013ff147230 */ /* 0x000fca0000004100 */
[----:B------:R-:W-:Y:S02]  /*1000*/  FFMA.FTZ R20, R21, R20, R18 ;  /* 0x0000001415147223 */ /* 0x000fe40000010012 */
[----:B------:R-:W0:Y:S01]  /*1010*/  LDS.64 R18, [R27+0x10] ;  /* 0x000010001b127984 */ /* 0x000e220000000a00 */
[----:B----4-:R-:W-:Y:S02]  /*1020*/  HADD2.F32 R35, -RZ, R33.H0_H0 ;  /* 0x20000021ff237230 */ /* 0x010fe40000004100 */
[----:B0-----:R-:W-:-:S05]  /*1030*/  HADD2.F32 R21, -RZ, R18.H0_H0 ;  /* 0x20000012ff157230 */ /* 0x001fca0000004100 */
[----:B------:R-:W-:Y:S01]  /*1040*/  FFMA.FTZ R34, R21, R35, R34 ;  /* 0x0000002315227223 */ /* 0x000fe20000010022 */
[----:B------:R-:W-:Y:S02]  /*1050*/  HADD2.F32 R21, -RZ, R18.H1_H1 ;  /* 0x30000012ff157230 */ /* 0x000fe40000004100 */
[----:B------:R-:W-:Y:S02]  /*1060*/  HADD2.F32 R18, -RZ, R33.H1_H1 ;  /* 0x30000021ff127230 */ /* 0x000fe40000004100 */
[----:B------:R-:W-:-:S03]  /*1070*/  HADD2.F32 R33, -RZ, R19.H0_H0 ;  /* 0x20000013ff217230 */ /* 0x000fc60000004100 */
[----:B------:R-:W-:Y:S01]  /*1080*/  FFMA.FTZ R18, R21, R18, R20 ;  /* 0x0000001215127223 */ /* 0x000fe20000010014 */
[----:B---3--:R-:W-:-:S05]  /*1090*/  HADD2.F32 R20, -RZ, R31.H0_H0 ;  /* 0x2000001fff147230 */ /* 0x008fca0000004100 */
[----:B------:R-:W-:Y:S02]  /*10a0*/  FFMA.FTZ R33, R33, R20, R34 ;  /* 0x0000001421217223 */ /* 0x000fe40000010022 */
[----:B------:R-:W0:Y:S01]  /*10b0*/  LDS.64 R20, [R27+0x18] ;  /* 0x000018001b147984 */ /* 0x000e220000000a00 */
[----:B------:R-:W-:Y:S02]  /*10c0*/  HADD2.F32 R19, -RZ, R19.H1_H1 ;  /* 0x30000013ff137230 */ /* 0x000fe40000004100 */
[----:B------:R-:W-:Y:S02]  /*10d0*/  HADD2.F32 R34, -RZ, R31.H1_H1 ;  /* 0x3000001fff227230 */ /* 0x000fe40000004100 */
[----:B------:R-:W-:Y:S01]  /*10e0*/  HADD2.F32 R35, -RZ, R28.H0_H0 ;  /* 0x2000001cff237230 */ /* 0x000fe20000004100 */
[----:B------:R-:W2:Y:S02]  /*10f0*/  LDG.E.CONSTANT R31, desc[UR6][R14.64+0x380] ;  /* 0x000380060e1f7981 */ /* 0x000ea4000c1e9900 */
[----:B------:R-:W-:Y:S01]  /*1100*/  FFMA.FTZ R34, R19, R34, R18 ;  /* 0x0000002213227223 */ /* 0x000fe20000010012 */
[----:B0-----:R-:W-:-:S05]  /*1110*/  HADD2.F32 R18, -RZ, R20.H0_H0 ;  /* 0x20000014ff127230 */ /* 0x001fca0000004100 */
[----:B------:R-:W-:Y:S02]  /*1120*/  FFMA.FTZ R35, R18, R35, R33 ;  /* 0x0000002312237223 */ /* 0x000fe40000010021 */
[----:B------:R0:W3:Y:S04]  /*1130*/  LDG.E.CONSTANT R33, desc[UR6][R14.64+0x400] ;  /* 0x000400060e217981 */ /* 0x0000e8000c1e9900 */
[----:B------:R-:W0:Y:S01]  /*1140*/  LDS.64 R18, [R27+0x20] ;  /* 0x000020001b127984 */ /* 0x000e220000000a00 */
[----:B------:R-:W-:Y:S02]  /*1150*/  HADD2.F32 R37, -RZ, R20.H1_H1 ;  /* 0x30000014ff257230 */ /* 0x000fe40000004100 */
[----:B------:R-:W-:Y:S02]  /*1160*/  HADD2.F32 R28, -RZ, R28.H1_H1 ;  /* 0x3000001cff1c7230 */ /* 0x000fe40000004100 */
[----:B------:R-:W-:-:S03]  /*1170*/  HADD2.F32 R20, -RZ, R21.H0_H0 ;  /* 0x20000015ff147230 */ /* 0x000fc60000004100 */
[----:B------:R-:W-:Y:S01]  /*1180*/  FFMA.FTZ R34, R37, R28, R34 ;  /* 0x0000001c25227223 */ /* 0x000fe20000010022 */
[----:B------:R-:W-:Y:S01]  /*1190*/  HADD2.F32 R21, -RZ, R21.H1_H1 ;  /* 0x30000015ff157230 */ /* 0x000fe20000004100 */
[----:B------:R-:W-:Y:S01]  /*11a0*/  UMOV UR4, 0xffffffff ;  /* 0xffffffff00047882 */ /* 0x000fe20000000000 */
[----:B------:R-:W-:Y:S02]  /*11b0*/  ISETP.NE.AND P0, PT, R26, RZ, PT ;  /* 0x000000ff1a00720c */ /* 0x000fe40003f05270 */
[----:B-----5:R-:W-:Y:S01]  /*11c0*/  FSETP.NEU.FTZ.AND P1, PT, R2, RZ, PT ;  /* 0x000000ff0200720b */ /* 0x020fe20003f3d000 */
[----:B0-----:R-:W-:Y:S02]  /*11d0*/  HADD2.F32 R15, -RZ, R18.H1_H1 ;  /* 0x30000012ff0f7230 */ /* 0x001fe40000004100 */
[--C-:B--2---:R-:W-:Y:S02]  /*11e0*/  HADD2.F32 R28, -RZ, R31.reuse.H0_H0 ;  /* 0x2000001fff1c7230 */ /* 0x104fe40000004100 */
[----:B------:R-:W-:-:S03]  /*11f0*/  HADD2.F32 R31, -RZ, R31.H1_H1 ;  /* 0x3000001fff1f7230 */ /* 0x000fc60000004100 */
[----:B------:R-:W-:Y:S01]  /*1200*/  FFMA.FTZ R20, R20, R28, R35 ;  /* 0x0000001c14147223 */ /* 0x000fe20000010023 */
[----:B------:R-:W-:Y:S02]  /*1210*/  HADD2.F32 R35, -RZ, R18.H0_H0 ;  /* 0x20000012ff237230 */ /* 0x000fe40000004100 */
[----:B------:R-:W-:Y:S01]  /*1220*/  FFMA.FTZ R34, R21, R31, R34 ;  /* 0x0000001f15227223 */ /* 0x000fe20000010022 */
[--C-:B------:R-:W-:Y:S02]  /*1230*/  HADD2.F32 R21, -RZ, R19.reuse.H0_H0 ;  /* 0x20000013ff157230 */ /* 0x100fe40000004100 */
[----:B------:R-:W-:Y:S02]  /*1240*/  HADD2.F32 R18, -RZ, R19.H1_H1 ;  /* 0x30000013ff127230 */ /* 0x000fe40000004100 */
[--C-:B------:R-:W-:Y:S02]  /*1250*/  HADD2.F32 R19, -RZ, R36.reuse.H0_H0 ;  /* 0x20000024ff137230 */ /* 0x100fe40000004100 */
[----:B------:R-:W-:-:S02]  /*1260*/  HADD2.F32 R36, -RZ, R36.H1_H1 ;  /* 0x30000024ff247230 */ /* 0x000fc40000004100 */
[--C-:B---3--:R-:W-:Y:S02]  /*1270*/  HADD2.F32 R14, -RZ, R33.reuse.H0_H0 ;  /* 0x20000021ff0e7230 */ /* 0x108fe40000004100 */
[----:B------:R-:W-:-:S03]  /*1280*/  HADD2.F32 R33, -RZ, R33.H1_H1 ;  /* 0x30000021ff217230 */ /* 0x000fc60000004100 */
        /* <DEDUP_REMOVED lines=9> */
.L_x_23083:
        /* <DEDUP_REMOVED lines=12> */
.L_x_23037:
[----:B------:R-:W-:Y:S05]  /*13e0*/  BSYNC B1 ;  /* 0x0000000000017941 */ /* 0x000fea0003800000 */
.L_x_23035:
        /* <DEDUP_REMOVED lines=13> */
.L_x_23034:
[----:B------:R-:W-:Y:S05]  /*14c0*/  BSYNC B0 ;  /* 0x0000000000007941 */ /* 0x000fea0003800000 */
.L_x_23033:
[----:B------:R-:W0:Y:S01]  /*14d0*/  S2R R4, SR_TID.X ;  /* 0x0000000000047919 */ /* 0x000e220000002100 */
[----:B------:R-:W-:Y:S01]  /*14e0*/  UMOV UR4, 0xffffffff ;  /* 0xffffffff00047882 */ /* 0x000fe20000000000 */
        /* <DEDUP_REMOVED lines=8> */
.L_x_23088:
        /* <DEDUP_REMOVED lines=11> */
[----:B------:R-:W-:Y:S01]  /*1620*/  IMAD.MOV.U32 R13, RZ, RZ, -0x800001 ;  /* 0xff7fffffff0d7424 */ /* 0x000fe200078e00ff */
[----:B0-----:R-:W-:Y:S02]  /*1630*/  LEA R10, R2, R9, 0x2 ;  /* 0x00000009020a7211 */ /* 0x001fe400078e10ff */
        /* <DEDUP_REMOVED lines=32> */
.L_x_23045:
        /* <DEDUP_REMOVED lines=11> */
.L_x_23044:
[----:B------:R-:W-:Y:S05]  /*18f0*/  BSYNC.RECONVERGENT B1 ;  /* 0x0000000000017941 */ /* 0x000fea0003800200 */
.L_x_23043:
        /* <DEDUP_REMOVED lines=12> */
.L_x_23048:
        /* <DEDUP_REMOVED lines=100> */
.L_x_23047:
[----:B------:R-:W-:Y:S05]  /*2000*/  BSYNC.RECONVERGENT B1 ;  /* 0x0000000000017941 */ /* 0x000fea0003800200 */
.L_x_23046:
        /* <DEDUP_REMOVED lines=55> */
.L_x_23050:
[----:B------:R-:W-:Y:S05]  /*2380*/  BSYNC.RECONVERGENT B1 ;  /* 0x0000000000017941 */ /* 0x000fea0003800200 */
.L_x_23049:
        /* <DEDUP_REMOVED lines=26> */
.L_x_23042:
[----:B------:R-:W-:Y:S05]  /*2530*/  BSYNC.RECONVERGENT B0 ;  /* 0x0000000000007941 */ /* 0x000fea0003800200 */
.L_x_23041:
        /* <DEDUP_REMOVED lines=39> */
.L_x_23055:
[----:B------:R-:W0:Y:S01]  /*27b0*/  LDS R11, [R10] ;  /* 0x000000000a0b7984 */ /* 0x000e220000000800 */
[----:B------:R-:W-:-:S04]  /*27c0*/  IADD3 R13, PT, PT, R13, 0x1, RZ ;  /* 0x000000010d0d7810 */ /* 0x000fc80007ffe0ff */
[----:B------:R-:W-:Y:S01]  /*27d0*/  ISETP.NE.AND P0, PT, R13, RZ, PT ;  /* 0x000000ff0d00720c */ /* 0x000fe20003f05270 */
[----:B0-----:R-:W-:-:S05]  /*27e0*/  FMUL.FTZ R11, R11, R0 ;  /* 0x000000000b0b7220 */ /* 0x001fca0000410000 */
[----:B------:R0:W-:Y:S02]  /*27f0*/  STS [R10], R11 ;  /* 0x0000000b0a007388 */ /* 0x0001e40000000800 */
[----:B0-----:R-:W-:-:S05]  /*2800*/  VIADD R10, R10, 0x200 ;  /* 0x000002000a0a7836 */ /* 0x001fca0000000000 */
[----:B------:R-:W-:Y:S05]  /*2810*/  @P0 BRA `(.L_x_23055) ;  /* 0xfffffffc00e40947 */ /* 0x000fea000383ffff */
.L_x_23054:
[----:B------:R-:W-:Y:S05]  /*2820*/  BSYNC.RECONVERGENT B1 ;  /* 0x0000000000017941 */ /* 0x000fea0003800200 */
.L_x_23053:
        /* <DEDUP_REMOVED lines=12> */
.L_x_23058:
        /* <DEDUP_REMOVED lines=52> */
.L_x_23057:
[----:B------:R-:W-:Y:S05]  /*2c30*/  BSYNC.RECONVERGENT B1 ;  /* 0x0000000000017941 */ /* 0x000fea0003800200 */
.L_x_23056:
        /* <DEDUP_REMOVED lines=31> */
.L_x_23060:
[----:B------:R-:W-:Y:S05]  /*2e30*/  BSYNC.RECONVERGENT B1 ;  /* 0x0000000000017941 */ /* 0x000fea0003800200 */
.L_x_23059:
        /* <DEDUP_REMOVED lines=14> */
.L_x_23052:
[----:B------:R-:W-:Y:S05]  /*2f20*/  BSYNC.RECONVERGENT B0 ;  /* 0x0000000000007941 */ /* 0x000fea0003800200 */
.L_x_23051:
        /* <DEDUP_REMOVED lines=42> */
.L_x_23071:
        /* <DEDUP_REMOVED lines=52> */
[----:B------:R-:W-:Y:S02]  /*3510*/  LEA R10, P0, R2, R36, 0x3 ;  /* 0x00000024020a7211 */ /* 0x000fe400078018ff */
        /* <DEDUP_REMOVED lines=25> */
[C---:B------:R-:W-:Y:S02]  /*36b0*/  IADD3 R13, PT, PT, R22.reuse, 0x4, RZ ;  /* 0x00000004160d7810 */ /* 0x040fe40007ffe0ff */
        /* <DEDUP_REMOVED lines=11> */
.L_x_23066:
[----:B------:R-:W-:Y:S05]  /*3770*/  BSYNC.RECONVERGENT B2 ;  /* 0x0000000000027941 */ /* 0x000fea0003800200 */
.L_x_23065:
        /* <DEDUP_REMOVED lines=10> */
[----:B-1----:R-:W-:Y:S06]  /*3820*/  @P0 BRA `(.L_x_23068) ;  /* 0x0000000000780947 */ /* 0x002fec0003800000 */
[C---:B------:R-:W-:Y:S02]  /*3830*/  IADD3 R9, PT, PT, R22.reuse, -0x1, RZ ;  /* 0xffffffff16097810 */ /* 0x040fe40007ffe0ff */
[CC--:B------:R-:W-:Y:S02]  /*3840*/  ISETP.GE.AND P2, PT, R22.reuse, R30.reuse, PT ;  /* 0x0000001e1600720c */ /* 0x0c0fe40003f46270 */
        /* <DEDUP_REMOVED lines=28> */
.L_x_23068:
[----:B------:R-:W-:Y:S05]  /*3a10*/  BSYNC.RECONVERGENT B2 ;  /* 0x0000000000027941 */ /* 0x000fea0003800200 */
.L_x_23067:
        /* <DEDUP_REMOVED lines=17> */
[----:B-----5:R-:W-:Y:S02]  /*3b30*/  PRMT R13, R9, 0x7632, R13 ;  /* 0x00007632090d7816 */ /* 0x020fe4000000000d */
[----:B------:R-:W-:Y:S02]  /*3b40*/  ISETP.GE.AND P0, PT, R25, R30, PT ;  /* 0x0000001e1900720c */ /* 0x000fe40003f06270 */
[----:B------:R-:W-:-:S02]  /*3b50*/  PRMT R12, R8, 0x7632, R12 ;  /* 0x00007632080c7816 */ /* 0x000fc4000000000c */
[----:B------:R-:W-:Y:S02]  /*3b60*/  SEL R14, R13, RZ, !P3 ;  /* 0x000000ff0d0e7207 */ /* 0x000fe40005800000 */
[----:B------:R-:W-:Y:S02]  /*3b70*/  SEL R8, R8, RZ, !P0 ;  /* 0x000000ff08087207 */ /* 0x000fe40004000000 */
[----:B------:R-:W-:Y:S02]  /*3b80*/  SEL R13, R12, RZ, !P1 ;  /* 0x000000ff0c0d7207 */ /* 0x000fe40004800000 */
[----:B------:R-:W-:Y:S01]  /*3b90*/  ISETP.GE.AND P2, PT, R15, R30, PT ;  /* 0x0000001e0f00720c */ /* 0x000fe20003f46270 */
[----:B------:R-:W-:Y:S01]  /*3ba0*/  VIADD R15, R22, 0x2 ;  /* 0x00000002160f7836 */ /* 0x000fe20000000000 */
[----:B------:R-:W-:Y:S02]  /*3bb0*/  PRMT R8, R8, 0x5410, R13 ;  /* 0x0000541008087816 */ /* 0x000fe4000000000d */
[----:B------:R-:W-:-:S02]  /*3bc0*/  IADD3 R13, PT, PT, R22, 0x1, RZ ;  /* 0x00000001160d7810 */ /* 0x000fc40007ffe0ff */
[-C--:B------:R-:W-:Y:S02]  /*3bd0*/  ISETP.GE.AND P1, PT, R15, R30.reuse, PT ;  /* 0x0000001e0f00720c */ /* 0x080fe40003f26270 */
[-C--:B------:R-:W-:Y:S01]  /*3be0*/  ISETP.GE.AND P0, PT, R13, R30.reuse, PT ;  /* 0x0000001e0d00720c */ /* 0x080fe20003f06270 */
[C---:B------:R-:W-:Y:S01]  /*3bf0*/  VIADD R13, R22.reuse, 0x4 ;  /* 0x00000004160d7836 */ /* 0x040fe20000000000 */
[----:B------:R-:W-:Y:S02]  /*3c00*/  IADD3 R15, PT, PT, R22, 0x3, RZ ;  /* 0x00000003160f7810 */ /* 0x000fe40007ffe0ff */
[----:B------:R-:W-:Y:S02]  /*3c10*/  SEL R9, R9, RZ, !P2 ;  /* 0x000000ff09097207 */ /* 0x000fe40005000000 */
[-C--:B------:R-:W-:Y:S02]  /*3c20*/  ISETP.GE.AND P2, PT, R15, R30.reuse, PT ;  /* 0x0000001e0f00720c */ /* 0x080fe40003f46270 */
[----:B------:R-:W-:-:S02]  /*3c30*/  ISETP.GE.AND P3, PT, R13, R30, PT ;  /* 0x0000001e0d00720c */ /* 0x000fc40003f66270 */
[C---:B------:R-:W-:Y:S02]  /*3c40*/  PRMT R12, R10.reuse, 0x7632, R12 ;  /* 0x000076320a0c7816 */ /* 0x040fe4000000000c */
[----:B------:R-:W-:Y:S02]  /*3c50*/  PRMT R13, R11, 0x7632, R13 ;  /* 0x000076320b0d7816 */ /* 0x000fe4000000000d */
[----:B------:R-:W-:Y:S02]  /*3c60*/  PRMT R9, R9, 0x5410, R14 ;  /* 0x0000541009097816 */ /* 0x000fe4000000000e */
[----:B------:R-:W-:Y:S02]  /*3c70*/  SEL R14, R11, RZ, !P2 ;  /* 0x000000ff0b0e7207 */ /* 0x000fe40005000000 */
[----:B------:R-:W-:Y:S02]  /*3c80*/  SEL R10, R10, RZ, !P0 ;  /* 0x000000ff0a0a7207 */ /* 0x000fe40004000000 */
[----:B------:R-:W-:-:S02]  /*3c90*/  SEL R11, R12, RZ, !P1 ;  /* 0x000000ff0c0b7207 */ /* 0x000fc40004800000 */
[----:B------:R-:W-:Y:S02]  /*3ca0*/  SEL R13, R13, RZ, !P3 ;  /* 0x000000ff0d0d7207 */ /* 0x000fe40005800000 */
[----:B------:R-:W-:Y:S02]  /*3cb0*/  PRMT R10, R10, 0x5410, R11 ;  /* 0x000054100a0a7816 */ /* 0x000fe4000000000b */
[----:B------:R-:W-:-:S07]  /*3cc0*/  PRMT R11, R14, 0x5410, R13 ;  /* 0x000054100e0b7816 */ /* 0x000fce000000000d */
.L_x_23070:
[----:B------:R-:W-:Y:S05]  /*3cd0*/  BSYNC.RECONVERGENT B2 ;  /* 0x0000000000027941 */ /* 0x000fea0003800200 */
.L_x_23069:
        /* <DEDUP_REMOVED lines=8> */
.L_x_23064:
[----:B------:R-:W-:Y:S05]  /*3d60*/  BSYNC.RECONVERGENT B0 ;  /* 0x0000000000007941 */ /* 0x000fea0003800200 */
.L_x_23063:
        /* <DEDUP_REMOVED lines=9> */
.L_x_23062:
[----:B------:R-:W-:Y:S05]  /*3e00*/  BSYNC.RECONVERGENT B1 ;  /* 0x0000000000017941 */ /* 0x000fea0003800200 */
.L_x_23061:
        /* <DEDUP_REMOVED lines=19> */
.L_x_23073:
[----:B------:R-:W-:Y:S05]  /*3f40*/  BSYNC.RECONVERGENT B0 ;  /* 0x0000000000007941 */ /* 0x000fea0003800200 */
.L_x_23072:
        /* <DEDUP_REMOVED lines=10> */
.L_x_23075:
[----:B------:R-:W-:Y:S05]  /*3ff0*/  BSYNC.RECONVERGENT B0 ;  /* 0x0000000000007941 */ /* 0x000fea0003800200 */
.L_x_23074:
[----:B------:R-:W-:Y:S06]  /*4000*/  BAR.SYNC.DEFER_BLOCKING 0x0 ;  /* 0x0000000000007b1d */ /* 0x000fec0000010000 */
[----:B------:R-:W-:Y:S04]  /*4010*/  BSSY.RECONVERGENT B0, `(.L_x_23076) ;  /* 0x0000006000007945 */ /* 0x000fe80003800200 */
[----:B------:R-:W-:Y:S05]  /*4020*/  @P1 BRA `(.L_x_23077) ;  /* 0x0000000000101947 */ /* 0x000fea0003800000 */
[----:B------:R-:W-:Y:S01]  /*4030*/  ISETP.GT.U32.AND P1, PT, R2, 0xf, PT ;  /* 0x0000000f0200780c */ /* 0x000fe20003f24070 */
[----:B------:R3:W-:Y:S04]  /*4040*/  STS [R3+-0x140], R28 ;  /* 0xfffec01c03007388 */ /* 0x0007e80000000800 */
[----:B------:R3:W-:Y:S08]  /*4050*/  STS [R3+-0xc0], R27 ;  /* 0xffff401b03007388 */ /* 0x0007f00000000800 */
[----:B------:R3:W-:Y:S02]  /*4060*/  @!P1 STS [R3+-0x40], R26 ;  /* 0xffffc01a03009388 */ /* 0x0007e40000000800 */
.L_x_23077:
[----:B------:R-:W-:Y:S05]  /*4070*/  BSYNC.RECONVERGENT B0 ;  /* 0x0000000000007941 */ /* 0x000fea0003800200 */
.L_x_23076:
        /* <DEDUP_REMOVED lines=10> */
.L_x_23079:
[----:B------:R-:W-:Y:S05]  /*4120*/  BSYNC.RECONVERGENT B0 ;  /* 0x0000000000007941 */ /* 0x000fea0003800200 */
.L_x_23078:
[----:B------:R-:W-:Y:S06]  /*4130*/  BAR.SYNC.DEFER_BLOCKING 0x0 ;  /* 0x0000000000007b1d */ /* 0x000fec0000010000 */
[----:B------:R-:W-:Y:S05]  /*4140*/  @P0 EXIT ;  /* 0x000000000000094d */ /* 0x000fea0003800000 */
[----:B------:R-:W4:Y:S01]  /*4150*/  S2UR UR4, SR_CTAID.Z ;  /* 0x00000000000479c3 */ /* 0x000f220000002700 */
[----:B------:R-:W5:Y:S01]  /*4160*/  LDCU UR5, c[0x0][0x378] ;  /* 0x00006f00ff0577ac */ /* 0x000f620008000800 */
[----:B------:R-:W-:Y:S01]  /*4170*/  IMAD R6, R16, R6, R7 ;  /* 0x0000000610067224 */ /* 0x000fe200078e0207 */
[----:B------:R-:W-:Y:S01]  /*4180*/  F2FP.F16.F32.PACK_AB R0, R27, R28 ;  /* 0x0000001c1b00723e */ /* 0x000fe200000000ff */
[----:B------:R-:W0:Y:S02]  /*4190*/  LDCU.64 UR8, c[0x0][0x380] ;  /* 0x00007000ff0877ac */ /* 0x000e240008000a00 */
[----:B-----5:R-:W-:-:S04]  /*41a0*/  IMAD R6, R6, UR5, RZ ;  /* 0x0000000506067c24 */ /* 0x020fc8000f8e02ff */
[----:B--23--:R-:W-:Y:S01]  /*41b0*/  IMAD R3, R6, 0x50, RZ ;  /* 0x0000005006037824 */ /* 0x00cfe200078e02ff */
[----:B----4-:R-:W-:-:S06]  /*41c0*/  UIMAD UR4, UR4, 0x50, URZ ;  /* 0x00000050040478a4 */ /* 0x010fcc000f8e02ff */
[----:B------:R-:W-:-:S04]  /*41d0*/  IADD3 R3, P0, P1, R2, UR4, R3 ;  /* 0x0000000402037c10 */ /* 0x000fc8000f91e003 */
[----:B------:R-:W-:Y:S02]  /*41e0*/  IADD3.X R6, PT, PT, RZ, RZ, RZ, P0, P1 ;  /* 0x000000ffff067210 */ /* 0x000fe400007e24ff */
[----:B------:R-:W-:Y:S02]  /*41f0*/  ISETP.GT.U32.AND P1, PT, R2, 0xf, PT ;  /* 0x0000000f0200780c */ /* 0x000fe40003f24070 */
[C---:B0-----:R-:W-:Y:S02]  /*4200*/  LEA R4, P0, R3.reuse, UR8, 0x1 ;  /* 0x0000000803047c11 */ /* 0x041fe4000f8008ff */
[----:B------:R-:W-:Y:S02]  /*4210*/  PRMT R2, R0, 0x7632, R2 ;  /* 0x0000763200027816 */ /* 0x000fe40000000002 */
[----:B------:R-:W-:-:S05]  /*4220*/  LEA.HI.X R5, R3, UR9, R6, 0x1, P0 ;  /* 0x0000000903057c11 */ /* 0x000fca00080f0c06 */
[----:B------:R0:W-:Y:S04]  /*4230*/  STG.E.U16 desc[UR6][R4.64], R0 ;  /* 0x0000000004007986 */ /* 0x0001e8000c101506 */
[----:B------:R0:W-:Y:S01]  /*4240*/  STG.E.U16 desc[UR6][R4.64+0x40], R2 ;  /* 0x0000400204007986 */ /* 0x0001e2000c101506 */
[----:B------:R-:W-:Y:S05]  /*4250*/  @P1 EXIT ;  /* 0x000000000000194d */ /* 0x000fea0003800000 */
[----:B0-----:R-:W-:-:S05]  /*4260*/  F2FP.F16.F32.PACK_AB R0, RZ, R26 ;  /* 0x0000001aff00723e */ /* 0x001fca00000000ff */
[----:B------:R-:W-:Y:S01]  /*4270*/  STG.E.U16 desc[UR6][R4.64+0x80], R0 ;  /* 0x0000800004007986 */ /* 0x000fe2000c101506 */
[----:B------:R-:W-:Y:S05]  /*4280*/  EXIT ;  /* 0x000000000000794d */ /* 0x000fea0003800000 */
.L_x_23038:
[----:B------:R-:W-:Y:S01]  /*4290*/  BSSY B2, `(.L_x_23080) ;  /* 0x0000007000027945 */ /* 0x000fe20003800000 */
[----:B------:R-:W-:Y:S01]  /*42a0*/  MOV R20, 0x2 ;  /* 0x0000000200147802 */ /* 0x000fe20000000f00 */
[----:B------:R-:W-:Y:S01]  /*42b0*/  IMAD.MOV.U32 R21, RZ, RZ, 0x1f ;  /* 0x0000001fff157424 */ /* 0x000fe200078e00ff */
[----:B------:R-:W-:-:S07]  /*42c0*/  MOV R19, 0xffffffff ;  /* 0xffffffff00137802 */ /* 0x000fce0000000f00 */
[----:B------:R-:W-:Y:S05]  /*42d0*/  WARPSYNC.COLLECTIVE R19, `(.L_x_23081) ;  /* 0x0000000013087348 */ /* 0x000fea0003c00000 */
[----:B------:R0:W1:Y:S02]  /*42e0*/  SHFL.BFLY P2, R18, R14, R20, R21 ;  /* 0x0c0000140e127389 */ /* 0x0000640000040015 */
[----:B01----:R-:W-:Y:S05]  /*42f0*/  ENDCOLLECTIVE ;  /* 0x000000000000791b */ /* 0x003fea0003800000 */
.L_x_23081:
[----:B------:R-:W-:Y:S05]  /*4300*/  BSYNC B2 ;  /* 0x0000000000027941 */ /* 0x000fea0003800000 */
.L_x_23080:
        /* <DEDUP_REMOVED lines=9> */
.L_x_23082:
[----:B------:R-:W-:Y:S05]  /*43a0*/  BRA `(.L_x_23083) ;  /* 0xffffffcc00dc7947 */ /* 0x000fea000383ffff */
.L_x_23040:
        /* <DEDUP_REMOVED lines=8> */
.L_x_23085:
[----:B------:R-:W-:Y:S05]  /*4430*/  BSYNC B0 ;  /* 0x0000000000007941 */ /* 0x000fea0003800000 */
.L_x_23084:
        /* <DEDUP_REMOVED lines=9> */
.L_x_23086:
[----:B------:R-:W-:Y:S02]  /*44d0*/  IMAD.MOV.U32 R20, RZ, RZ, 0x4 ;  /* 0x00000004ff147424 */ /* 0x000fe400078e00ff */
[----:B------:R-:W-:-:S05]  /*44e0*/  IMAD.MOV.U32 R8, RZ, RZ, R18 ;  /* 0x000000ffff087224 */ /* 0x000fca00078e0012 */
[----:B------:R-:W-:-:S04]  /*44f0*/  FMNMX.FTZ R10, R9, R8, !PT ;  /* 0x00000008090a7209 */ /* 0x000fc80007810000 */
[----:B------:R-:W-:-:S07]  /*4500*/  MOV R14, R10 ;  /* 0x0000000a000e7202 */ /* 0x000fce0000000f00 */
[----:B------:R-:W-:Y:S05]  /*4510*/  WARPSYNC.COLLECTIVE R19, `(.L_x_23087) ;  /* 0x0000000013087348 */ /* 0x000fea0003c00000 */
[----:B------:R0:W1:Y:S02]  /*4520*/  SHFL.BFLY P2, R18, R14, R20, R21 ;  /* 0x0c0000140e127389 */ /* 0x0000640000040015 */
[----:B01----:R-:W-:Y:S05]  /*4530*/  ENDCOLLECTIVE ;  /* 0x000000000000791b */ /* 0x003fea0003800000 */
.L_x_23087:
[----:B------:R-:W-:Y:S01]  /*4540*/  MOV R11, R18 ;  /* 0x00000012000b7202 */ /* 0x000fe20000000f00 */
[----:B------:R-:W-:Y:S06]  /*4550*/  BRA `(.L_x_23088) ;  /* 0xffffffd000047947 */ /* 0x000fec000383ffff */
.L_x_23089:
        /* <DEDUP_REMOVED lines=10> */
.L_x_26001:


//--------------------- .text._ZN4vllm25paged_attention_v1_kernelIttLi64ELi8ELi128ELNS_18Fp8KVCacheDataTypeE0ELb1EEEvPT_PKS2_PKT0_S8_ifPKiSA_iPKfiiiSC_SC_iiiii --------------------------
	.section	.text._ZN4vllm25paged_attention_v1_kernelIttLi64ELi8ELi128ELNS_18Fp8KVCacheDataTypeE0ELb1EEEvPT_PKS2_PKT0_S8_ifPKiSA_iPKfiiiSC_SC_iiiii,"ax",@progbits
	.align	128
        .global         _ZN4vllm25paged_attention_v1_kernelIttLi64ELi8ELi128ELNS_18Fp8KVCacheDataTypeE0ELb1EEEvPT_PKS2_PKT0_S8_ifPKiSA_iPKfiiiSC_SC_iiiii
        .type           _ZN4vllm25paged_attention_v1_kernelIttLi64ELi8ELi128ELNS_18Fp8KVCacheDataTypeE0ELb1EEEvPT_PKS2_PKT0_S8_ifPKiSA_iPKfiiiSC_SC_iiiii,@function
        .size           _ZN4vllm25paged_attention_v1_kernelIttLi64ELi8ELi128ELNS_18Fp8KVCacheDataTypeE0ELb1EEEvPT_PKS2_PKT0_S8_ifPKiSA_iPKfiiiSC_SC_iiiii,(.L_x_26002 - _ZN4vllm25paged_attention_v1_kernelIttLi64ELi8ELi128ELNS_18Fp8KVCacheDataTypeE0ELb1EEEvPT_PKS2_PKT0_S8_ifPKiSA_iPKfiiiSC_SC_iiiii)
        .other          _ZN4vllm25paged_attention_v1_kernelIttLi64ELi8ELi128ELNS_18Fp8KVCacheDataTypeE0ELb1EEEvPT_PKS2_PKT0_S8_ifPKiSA_iPKfiiiSC_SC_iiiii,@"STO_CUDA_ENTRY STV_DEFAULT"
_ZN4vllm25paged_attention_v1_kernelIttLi64ELi8ELi128ELNS_18Fp8KVCacheDataTypeE0ELb1EEEvPT_PKS2_PKT0_S8_ifPKiSA_iPKfiiiSC_SC_iiiii:
.text._ZN4vllm25paged_attention_v1_kernelIttLi64ELi8ELi128ELNS_18Fp8KVCacheDataTypeE0ELb1EEEvPT_PKS2_PKT0_S8_ifPKiSA_iPKfiiiSC_SC_iiiii:
        /* <DEDUP_REMOVED lines=20> */
[----:B----4-:R-:W-:-:S04]  /*0140*/  ISETP.NE.U32.AND P0, PT, R10, RZ, PT ;  /* 0x000000ff0a00720c */ /* 0x010fc80003f05070 */
[----:B------:R-:W-:-:S07]  /*0150*/  ISETP.NE.AND.EX P0, PT, R11, RZ, PT, P0 ;  /* 0x000000ff0b00720c */ /* 0x000fce0003f05300 */
[----:B------:R-:W1:Y:S01]  /*0160*/  @!P1 LDC.64 R12, c[0x0][0x388] ;  /* 0x0000e200ff0c9b82 */ /* 0x000e620000000a00 */
[----:B------:R-:W-:Y:S01]  /*0170*/  @!P1 IMAD.SHL.U32 R4, R7, 0x40, RZ ;  /* 0x0000004007049824 */ /* 0x000fe200078e00ff */
[----:B------:R-:W-:-:S04]  /*0180*/  @!P1 SHF.L.U32 R9, R8, 0x1, RZ ;  /* 0x0000000108099819 */ /* 0x000fc800000006ff */
[----:B------:R-:W-:Y:S02]  /*0190*/  @!P1 IADD3 R4, P2, P3, R9, R0, R4 ;  /* 0x0000000009049210 */ /* 0x000fe40007b5e004 */
[----:B------:R-:W-:Y:S01]  /*01a0*/  SHF.R.S32.HI R0, RZ, 0x1f, R0 ;  /* 0x0000001fff007819 */ /* 0x000fe20000011400 */
[----:B------:R-:W2:Y:S03]  /*01b0*/  LDC R9, c[0x0][0x3a0] ;  /* 0x0000e800ff097b82 */ /* 0x000ea60000000800 */
[----:B------:R-:W-:-:S05]  /*01c0*/  @!P1 IADD3.X R0, PT, PT, RZ, R0, RZ, P2, P3 ;  /* 0x00000000ff009210 */ /* 0x000fca00017e64ff */
[----:B0-----:R-:W0:Y:S01]  /*01d0*/  @P0 LDC.64 R2, c[0x0][0x3c0] ;  /* 0x0000f000ff020b82 */ /* 0x001e220000000a00 */
[----:B-1----:R-:W-:-:S04]  /*01e0*/  @!P1 LEA R10, P2, R4, R12, 0x1 ;  /* 0x0000000c040a9211 */ /* 0x002fc800078408ff */
[----:B------:R-:W-:-:S05]  /*01f0*/  @!P1 LEA.HI.X R11, R4, R13, R0, 0x1, P2 ;  /* 0x0000000d040b9211 */ /* 0x000fca00010f0c00 */
[----:B------:R1:W3:Y:S01]  /*0200*/  @!P1 LDG.E.CONSTANT R0, desc[UR8][R10.64] ;  /* 0x000000080a009981 */ /* 0x0002e2000c1e9900 */
[----:B--2---:R-:W-:-:S04]  /*0210*/  IABS R14, R9 ;  /* 0x00000009000e7213 */ /* 0x004fc80000000000 */
[----:B------:R-:W2:Y:S01]  /*0220*/  I2F.RP R12, R14 ;  /* 0x0000000e000c7306 */ /* 0x000ea20000209400 */
[----:B0-----:R-:W-:Y:S01]  /*0230*/  @P0 IMAD.WIDE.U32 R2, R7, 0x4, R2 ;  /* 0x0000000407020825 */ /* 0x001fe200078e0002 */
[----:B------:R-:W0:Y:S03]  /*0240*/  LDC R4, c[0x0][0x370] ;  /* 0x0000dc00ff047b82 */ /* 0x000e260000000800 */
[----:B-1----:R-:W-:Y:S01]  /*0250*/  IMAD.MOV.U32 R10, RZ, RZ, RZ ;  /* 0x000000ffff0a7224 */ /* 0x002fe200078e00ff */
[----:B------:R0:W5:Y:S01]  /*0260*/  @P0 LDG.E.CONSTANT R16, desc[UR8][R2.64] ;  /* 0x0000000802100981 */ /* 0x000162000c1e9900 */
[----:B------:R-:W-:Y:S01]  /*0270*/  ULEA UR4, UR7, UR6, 0x18 ;  /* 0x0000000607047291 */ /* 0x000fe2000f8ec0ff */
[----:B------:R-:W-:Y:S01]  /*0280*/  BSSY B0, `(.L_x_23090) ;  /* 0x0000110000007945 */ /* 0x000fe20003800000 */
[----:B------:R-:W-:Y:S01]  /*0290*/  MOV R31, 0xff7fffff ;  /* 0xff7fffff001f7802 */ /* 0x000fe20000000f00 */
[----:B--2---:R-:W1:Y:S01]  /*02a0*/  MUFU.RCP R12, R12 ;  /* 0x0000000c000c7308 */ /* 0x004e620000001000 */
[----:B0-----:R-:W-:Y:S01]  /*02b0*/  IABS R3, R4 ;  /* 0x0000000400037213 */ /* 0x001fe20000000000 */
[----:B-1----:R-:W-:-:S02]  /*02c0*/  VIADD R13, R12, 0xffffffe ;  /* 0x0ffffffe0c0d7836 */ /* 0x002fc40000000000 */
[----:B------:R-:W0:Y:S04]  /*02d0*/  LDC R12, c[0x0][0x3f4] ;  /* 0x0000fd00ff0c7b82 */ /* 0x000e280000000800 */
[----:B------:R-:W1:Y:S02]  /*02e0*/  F2I.FTZ.U32.TRUNC.NTZ R11, R13 ;  /* 0x0000000d000b7305 */ /* 0x000e64000021f000 */
        /* <DEDUP_REMOVED lines=25> */
[----:B0-----:R-:W-:Y:S02]  /*0480*/  HFMA2 R10, -RZ, RZ, 0, 0 ;  /* 0x00000000ff0a7431 */ /* 0x001fe400000001ff */
[----:B-1----:R-:W-:Y:S01]  /*0490*/  VIADD R14, R17, 0xffffffe ;  /* 0x0ffffffe110e7836 */ /* 0x002fe20000000000 */
[----:B------:R-:W-:-:S04]  /*04a0*/  IABS R17, R2 ;  /* 0x0000000200117213 */ /* 0x000fc80000000000 */
[----:B------:R0:W1:Y:S02]  /*04b0*/  F2I.FTZ.U32.TRUNC.NTZ R15, R14 ;  /* 0x0000000e000f7305 */ /* 0x000064000021f000 */
[----:B0-----:R-:W-:Y:S01]  /*04c0*/  MOV R14, RZ ;  /* 0x000000ff000e7202 */ /* 0x001fe20000000f00 */
[----:B-1----:R-:W-:-:S04]  /*04d0*/  IMAD.MOV R20, RZ, RZ, -R15 ;  /* 0x000000ffff147224 */ /* 0x002fc800078e0a0f */
[----:B------:R-:W-:-:S04]  /*04e0*/  IMAD R19, R20, R13, RZ ;  /* 0x0000000d14137224 */ /* 0x000fc800078e02ff */
[----:B------:R-:W-:-:S04]  /*04f0*/  IMAD.HI.U32 R15, R15, R19, R14 ;  /* 0x000000130f0f7227 */ /* 0x000fc800078e000e */
[----:B------:R-:W-:Y:S02]  /*0500*/  IMAD.MOV R19, RZ, RZ, -R17 ;  /* 0x000000ffff137224 */ /* 0x000fe400078e0a11 */
[----:B------:R-:W-:-:S04]  /*0510*/  IMAD.HI.U32 R32, R15, R18, RZ ;  /* 0x000000120f207227 */ /* 0x000fc800078e00ff */
[----:B------:R-:W-:Y:S02]  /*0520*/  IMAD R17, R11, R3, RZ ;  /* 0x000000030b117224 */ /* 0x000fe400078e02ff */
[----:B------:R-:W-:Y:S01]  /*0530*/  IMAD R14, R32, R19, R18 ;  /* 0x00000013200e7224 */ /* 0x000fe200078e0212 */
[----:B------:R-:W-:Y:S01]  /*0540*/  SHF.R.U32.HI R19, RZ, 0x5, R8 ;  /* 0x00000005ff137819 */ /* 0x000fe20000011608 */
[----:B------:R-:W-:-:S03]  /*0550*/  IMAD.MOV R17, RZ, RZ, -R17 ;  /* 0x000000ffff117224 */ /* 0x000fc600078e0a11 */
[----:B------:R-:W-:Y:S01]  /*0560*/  ISETP.GT.U32.AND P2, PT, R13, R14, PT ;  /* 0x0000000e0d00720c */ /* 0x000fe20003f44070 */
[----:B------:R-:W-:-:S12]  /*0570*/  IMAD.HI.U32 R17, R11, R17, R10 ;  /* 0x000000110b117227 */ /* 0x000fd800078e000a */
[----:B------:R-:W-:Y:S01]  /*0580*/  @!P2 IMAD.IADD R14, R14, 0x1, -R13 ;  /* 0x000000010e0ea824 */ /* 0x000fe200078e0a0d */
[----:B------:R-:W-:Y:S02]  /*0590*/  @!P2 IADD3 R32, PT, PT, R32, 0x1, RZ ;  /* 0x000000012020a810 */ /* 0x000fe40007ffe0ff */
[----:B------:R-:W-:Y:S02]  /*05a0*/  ISETP.NE.AND P2, PT, R2, RZ, PT ;  /* 0x000000ff0200720c */ /* 0x000fe40003f45270 */
[----:B------:R-:W-:Y:S02]  /*05b0*/  ISETP.GE.U32.AND P3, PT, R14, R13, PT ;  /* 0x0000000d0e00720c */ /* 0x000fe40003f66070 */
[----:B------:R-:W-:-:S11]  /*05c0*/  IADD3 R15, PT, PT, R5, -0x1, RZ ;  /* 0xffffffff050f7810 */ /* 0x000fd60007ffe0ff */
[----:B------:R-:W-:Y:S02]  /*05d0*/  @P3 IADD3 R32, PT, PT, R32, 0x1, RZ ;  /* 0x0000000120203810 */ /* 0x000fe40007ffe0ff */
[----:B------:R-:W-:Y:S02]  /*05e0*/  IABS R18, R15 ;  /* 0x0000000f00127213 */ /* 0x000fe40000000000 */
[----:B------:R-:W-:-:S03]  /*05f0*/  LOP3.LUT R15, R15, R12, RZ, 0x3c, !PT ;  /* 0x0000000c0f0f7212 */ /* 0x000fc600078e3cff */
[----:B------:R-:W-:Y:S02]  /*0600*/  IMAD.MOV.U32 R10, RZ, RZ, R18 ;  /* 0x000000ffff0a7224 */ /* 0x000fe400078e0012 */
[----:B------:R-:W-:Y:S02]  /*0610*/  IMAD.MOV.U32 R18, RZ, RZ, R3 ;  /* 0x000000ffff127224 */ /* 0x000fe400078e0003 */
[----:B------:R-:W-:-:S05]  /*0620*/  IMAD.HI.U32 R30, R17, R10, RZ ;  /* 0x0000000a111e7227 */ /* 0x000fca00078e00ff */
[----:B------:R-:W-:-:S05]  /*0630*/  IADD3 R11, PT, PT, RZ, -R30, RZ ;  /* 0x8000001eff0b7210 */ /* 0x000fca0007ffe0ff */
[----:B------:R-:W-:Y:S01]  /*0640*/  IMAD R14, R3, R11, R10 ;  /* 0x0000000b030e7224 */ /* 0x000fe200078e020a */
[----:B------:R-:W-:-:S04]  /*0650*/  LOP3.LUT R10, R7, R2, RZ, 0x3c, !PT ;  /* 0x00000002070a7212 */ /* 0x000fc800078e3cff */
[----:B------:R-:W-:Y:S02]  /*0660*/  ISETP.GT.U32.AND P0, PT, R3, R14, PT ;  /* 0x0000000e0300720c */ /* 0x000fe40003f04070 */
[----:B------:R-:W-:Y:S01]  /*0670*/  ISETP.GE.AND P4, PT, R10, RZ, PT ;  /* 0x000000ff0a00720c */ /* 0x000fe20003f86270 */
[----:B------:R-:W-:-:S05]  /*0680*/  IMAD.SHL.U32 R10, R8, 0x20, RZ ;  /* 0x00000020080a7824 */ /* 0x000fca00078e00ff */
[----:B------:R-:W-:Y:S02]  /*0690*/  LOP3.LUT R11, R10, 0x60, RZ, 0xc0, !PT ;  /* 0x000000600a0b7812 */ /* 0x000fe400078ec0ff */
[----:B------:R-:W-:-:S03]  /*06a0*/  SHF.R.U32.HI R10, RZ, 0x2, R8 ;  /* 0x00000002ff0a7819 */ /* 0x000fc60000011608 */
[-C--:B------:R-:W-:Y:S01]  /*06b0*/  @!P0 IADD3 R14, PT, PT, R14, -R3.reuse, RZ ;  /* 0x800000030e0e8210 */ /* 0x080fe20007ffe0ff */
[----:B------:R-:W-:Y:S01]  /*06c0*/  VIADD R11, R11, UR4 ;  /* 0x000000040b0b7c36 */ /* 0x000fe20008000000 */
[----:B------:R-:W-:Y:S01]  /*06d0*/  @!P0 IADD3 R30, PT, PT, R30, 0x1, RZ ;  /* 0x000000011e1e8810 */ /* 0x000fe20007ffe0ff */
[----:B------:R-:W-:Y:S01]  /*06e0*/  @!P4 IMAD.MOV R32, RZ, RZ, -R32 ;  /* 0x000000ffff20c224 */ /* 0x000fe200078e0a20 */
[----:B------:R-:W-:Y:S01]  /*06f0*/  ISETP.GE.U32.AND P3, PT, R14, R3, PT ;  /* 0x000000030e00720c */ /* 0x000fe20003f66070 */
[----:B------:R-:W0:Y:S01]  /*0700*/  LDCU UR4, c[0x0][0x3b8] ;  /* 0x00007700ff0477ac */ /* 0x000e220008000800 */
[----:B------:R-:W-:Y:S01]  /*0710*/  @!P2 LOP3.LUT R32, RZ, R2, RZ, 0x33, !PT ;  /* 0x00000002ff20a212 */ /* 0x000fe200078e33ff */
[----:B------:R-:W-:Y:S01]  /*0720*/  VIADD R2, R5, 0x7 ;  /* 0x0000000705027836 */ /* 0x000fe20000000000 */
[----:B------:R-:W-:Y:S02]  /*0730*/  ISETP.GE.AND P2, PT, R15, RZ, PT ;  /* 0x000000ff0f00720c */ /* 0x000fe40003f46270 */
[----:B------:R-:W-:-:S02]  /*0740*/  @!P1 LEA R11, R10, R11, 0x2 ;  /* 0x0000000b0a0b9211 */ /* 0x000fc400078e10ff */
[----:B------:R-:W-:Y:S02]  /*0750*/  SHF.R.S32.HI R13, RZ, 0x1f, R2 ;  /* 0x0000001fff0d7819 */ /* 0x000fe40000011402 */
[----:B------:R-:W-:Y:S01]  /*0760*/  ISETP.NE.AND P0, PT, R12, RZ, PT ;  /* 0x000000ff0c00720c */ /* 0x000fe20003f05270 */
[----:B---3--:R0:W-:Y:S01]  /*0770*/  @!P1 STS [R11], R0 ;  /* 0x000000000b009388 */ /* 0x0081e20000000800 */
[----:B------:R-:W-:Y:S01]  /*0780*/  LEA.HI R2, R13, R2, RZ, 0x3 ;  /* 0x000000020d027211 */ /* 0x000fe200078f18ff */
[----:B------:R-:W-:Y:S01]  /*0790*/  @P3 VIADD R30, R30, 0x1 ;  /* 0x000000011e1e3836 */ /* 0x000fe20000000000 */
[----:B------:R-:W-:Y:S01]  /*07a0*/  BAR.SYNC.DEFER_BLOCKING 0x0 ;  /* 0x0000000000007b1d */ /* 0x000fe20000010000 */
[----:B------:R-:W-:Y:S02]  /*07b0*/  ISETP.GE.AND P1, PT, R21, RZ, PT ;  /* 0x000000ff1500720c */ /* 0x000fe40003f26270 */
[----:B------:R-:W-:Y:S02]  /*07c0*/  SHF.R.S32.HI R2, RZ, 0x3, R2 ;  /* 0x00000003ff027819 */ /* 0x000fe40000011402 */
[----:B------:R-:W-:Y:S01]  /*07d0*/  @!P2 IADD3 R30, PT, PT, RZ, -R30, RZ ;  /* 0x8000001eff1ea210 */ /* 0x000fe20007ffe0ff */
[----:B0-----:R-:W-:Y:S01]  /*07e0*/  IMAD R11, R6, UR4, RZ ;  /* 0x00000004060b7c24 */ /* 0x001fe2000f8e02ff */
[----:B------:R-:W-:-:S02]  /*07f0*/  ISETP.GE.AND P2, PT, R19, R2, PT ;  /* 0x000000021300720c */ /* 0x000fc40003f46270 */
[----:B------:R-:W-:-:S05]  /*0800*/  @!P0 LOP3.LUT R30, RZ, R12, RZ, 0x33, !PT ;  /* 0x0000000cff1e8212 */ /* 0x000fca00078e33ff */
[----:B------:R-:W-:Y:S02]  /*0810*/  @!P1 IMAD R9, R9, UR5, R32 ;  /* 0x0000000509099c24 */ /* 0x000fe4000f8e0220 */
[----:B------:R-:W-:Y:S02]  /*0820*/  @P1 IMAD R0, R4, UR5, R7 ;  /* 0x0000000504001c24 */ /* 0x000fe4000f8e0207 */
[----:B------:R-:W-:Y:S02]  /*0830*/  @!P1 IMAD.MOV R14, RZ, RZ, -R9 ;  /* 0x000000ffff0e9224 */ /* 0x000fe400078e0a09 */
[----:B------:R-:W-:Y:S02]  /*0840*/  @P1 IMAD R0, R0, R21, 0x1 ;  /* 0x0000000100001424 */ /* 0x000fe400078e0215 */
[----:B------:R-:W-:Y:S01]  /*0850*/  @!P1 IMAD R0, R21, R14, 0x1 ;  /* 0x0000000115009424 */ /* 0x000fe200078e020e */
[----:B------:R-:W-:Y:S06]  /*0860*/  @P2 BRA `(.L_x_23091) ;  /* 0x0000000800c42947 */ /* 0x000fec0003800000 */
        /* <DEDUP_REMOVED lines=10> */
[----:B------:R-:W-:Y:S01]  /*0910*/  LEA R12, R19, R12, 0x5 ;  /* 0x0000000c130c7211 */ /* 0x000fe200078e28ff */
[----:B------:R-:W-:-:S04]  /*0920*/  UIADD3 UR4, UPT, UPT, UR6, 0xa0, URZ ;  /* 0x000000a006047890 */ /* 0x000fc8000fffe0ff */
[----:B------:R-:W-:Y:S01]  /*0930*/  ULEA UR4, UR7, UR4, 0x18 ;  /* 0x0000000407047291 */ /* 0x000fe2000f8ec0ff */
[----:B0-----:R-:W-:Y:S02]  /*0940*/  IADD3 R20, P0, PT, R8, UR12, RZ ;  /* 0x0000000c08147c10 */ /* 0x001fe4000ff1e0ff */
[----:B------:R-:W-:Y:S02]  /*0950*/  SHF.L.U32 R8, R10, 0x3, RZ ;  /* 0x000000030a087819 */ /* 0x000fe400000006ff */
[----:B------:R-:W-:Y:S01]  /*0960*/  IADD3.X R21, PT, PT, R9, UR13, RZ, P0, !PT ;  /* 0x0000000d09157c10 */ /* 0x000fe200087fe4ff */
[----:B------:R-:W-:Y:S01]  /*0970*/  IMAD.SHL.U32 R9, R19, 0x8, RZ ;  /* 0x0000000813097824 */ /* 0x000fe200078e00ff */
[----:B------:R-:W-:Y:S01]  /*0980*/  LOP3.LUT R8, R8, 0x38, RZ, 0xc0, !PT ;  /* 0x0000003808087812 */ /* 0x000fe200078ec0ff */
[----:B-1----:R-:W-:Y:S01]  /*0990*/  IMAD R3, R32, UR10, RZ ;  /* 0x0000000a20037c24 */ /* 0x002fe2000f8e02ff */
[----:B------:R-:W-:Y:S01]  /*09a0*/  IADD3 R29, PT, PT, R12, UR4, RZ ;  /* 0x000000040c1d7c10 */ /* 0x000fe2000fffe0ff */
[----:B--2---:R-:W-:Y:S01]  /*09b0*/  VIADD R27, R30, -UR5 ;  /* 0x800000051e1b7c36 */ /* 0x004fe20008000000 */
[----:B------:R-:W-:-:S02]  /*09c0*/  LOP3.LUT R10, R9, 0x7, R10, 0xf8, !PT ;  /* 0x00000007090a7812 */ /* 0x000fc400078ef80a */
[----:B------:R-:W-:Y:S02]  /*09d0*/  IADD3 R22, P0, PT, R3, R8, RZ ;  /* 0x0000000803167210 */ /* 0x000fe40007f1e0ff */
[----:B------:R-:W-:Y:S01]  /*09e0*/  IADD3 R26, PT, PT, R9, 0x1, RZ ;  /* 0x00000001091a7810 */ /* 0x000fe20007ffe0ff */
[----:B------:R-:W-:Y:S01]  /*09f0*/  VIADD R28, R10, 0x1 ;  /* 0x000000010a1c7836 */ /* 0x000fe20000000000 */
[----:B------:R-:W-:Y:S02]  /*0a00*/  IADD3 R33, PT, PT, -R5, R10, RZ ;  /* 0x0000000a05217210 */ /* 0x000fe40007ffe1ff */
[----:B------:R-:W-:-:S07]  /*0a10*/  LEA.HI.X.SX32 R23, R3, RZ, 0x1, P0 ;  /* 0x000000ff03177211 */ /* 0x000fce00000f0eff */
.L_x_23096:
        /* <DEDUP_REMOVED lines=31> */
[----:B------:R-:W-:Y:S01]  /*0c10*/  ISETP.GE.AND P2, PT, R12, RZ, PT ;  /* 0x000000ff0c00720c */ /* 0x000fe20003f46270 */
[----:B------:R-:W0:Y:S02]  /*0c20*/  S2R R15, SR_TID.X ;  /* 0x00000000000f7919 */ /* 0x000e240000002100 */
[----:B------:R-:W-:-:S04]  /*0c30*/  IMAD.MOV.U32 R9, RZ, RZ, R13 ;  /* 0x000000ffff097224 */ /* 0x000fc800078e000d */
[----:B------:R-:W-:-:S05]  /*0c40*/  IMAD.HI.U32 R8, R8, R9, RZ ;  /* 0x0000000908087227 */ /* 0x000fca00078e00ff */
[----:B------:R-:W-:-:S05]  /*0c50*/  IADD3 R8, PT, PT, RZ, -R8, RZ ;  /* 0x80000008ff087210 */ /* 0x000fca0007ffe0ff */
[----:B------:R-:W-:-:S05]  /*0c60*/  IMAD R9, R10, R8, R9 ;  /* 0x000000080a097224 */ /* 0x000fca00078e0209 */
[----:B------:R-:W-:Y:S02]  /*0c70*/  ISETP.GT.U32.AND P0, PT, R10, R9, PT ;  /* 0x000000090a00720c */ /* 0x000fe40003f04070 */
[----:B0-----:R-:W-:-:S11]  /*0c80*/  LOP3.LUT R15, R15, 0x3, RZ, 0xc0, !PT ;  /* 0x000000030f0f7812 */ /* 0x001fd600078ec0ff */
        /* <DEDUP_REMOVED lines=13> */
.L_x_23093:
        /* <DEDUP_REMOVED lines=9> */
[----:B------:R-:W2:Y:S01]  /*0df0*/  LDG.E.CONSTANT R34, desc[UR8][R24.64+0x80] ;  /* 0x0000800818227981 */ /* 0x000ea2000c1e9900 */
[C---:B------:R-:W-:Y:S02]  /*0e00*/  LEA R12, R15.reuse, UR4, 0x5 ;  /* 0x000000040f0c7c11 */ /* 0x040fe4000f8e28ff */
[----:B------:R-:W-:Y:S01]  /*0e10*/  ISETP.NE.AND P0, PT, R15, RZ, PT ;  /* 0x000000ff0f00720c */ /* 0x000fe20003f05270 */
[----:B------:R-:W3:Y:S04]  /*0e20*/  LDG.E.CONSTANT R13, desc[UR8][R24.64] ;  /* 0x00000008180d7981 */ /* 0x000ee8000c1e9900 */
[----:B------:R-:W0:Y:S02]  /*0e30*/  LDS.128 R8, [R12] ;  /* 0x000000000c087984 */ /* 0x000e240000000c00 */
[----:B0-----:R-:W-:-:S02]  /*0e40*/  HADD2.F32 R15, -RZ, R9.H0_H0 ;  /* 0x20000009ff0f7230 */ /* 0x001fc40000004100 */
[----:B------:R-:W-:Y:S02]  /*0e50*/  HADD2.F32 R35, -RZ, R9.H1_H1 ;  /* 0x30000009ff237230 */ /* 0x000fe40000004100 */
[----:B------:R-:W4:Y:S01]  /*0e60*/  LDG.E.CONSTANT R9, desc[UR8][R24.64+0x180] ;  /* 0x0001800818097981 */ /* 0x000f22000c1e9900 */
[----:B--2---:R-:W-:-:S05]  /*0e70*/  HADD2.F32 R14, -RZ, R34.H0_H0 ;  /* 0x20000022ff0e7230 */ /* 0x004fca0000004100 */
[----:B------:R-:W-:Y:S02]  /*0e80*/  FMUL.FTZ R15, R15, R14 ;  /* 0x0000000e0f0f7220 */ /* 0x000fe40000410000 */
[----:B------:R-:W2:Y:S01]  /*0e90*/  LDG.E.CONSTANT R14, desc[UR8][R24.64+0x100] ;  /* 0x00010008180e7981 */ /* 0x000ea2000c1e9900 */
[----:B------:R-:W-:-:S05]  /*0ea0*/  HADD2.F32 R34, -RZ, R34.H1_H1 ;  /* 0x30000022ff227230 */ /* 0x000fca0000004100 */
[----:B------:R-:W-:Y:S02]  /*0eb0*/  FMUL.FTZ R35, R35, R34 ;  /* 0x0000002223237220 */ /* 0x000fe40000410000 */
[----:B------:R-:W4:Y:S01]  /*0ec0*/  LDG.E.CONSTANT R34, desc[UR8][R24.64+0x200] ;  /* 0x0002000818227981 */ /* 0x000f22000c1e9900 */
[--C-:B------:R-:W-:Y:S02]  /*0ed0*/  HADD2.F32 R36, -RZ, R8.reuse.H0_H0 ;  /* 0x20000008ff247230 */ /* 0x100fe40000004100 */
[--C-:B---3--:R-:W-:Y:S02]  /*0ee0*/  HADD2.F32 R37, -RZ, R13.reuse.H0_H0 ;  /* 0x2000000dff257230 */ /* 0x108fe40000004100 */
[----:B------:R-:W-:Y:S02]  /*0ef0*/  HADD2.F32 R8, -RZ, R8.H1_H1 ;  /* 0x30000008ff087230 */ /* 0x000fe40000004100 */
[----:B------:R-:W-:Y:S02]  /*0f00*/  HADD2.F32 R13, -RZ, R13.H1_H1 ;  /* 0x3000000dff0d7230 */ /* 0x000fe40000004100 */
[----:B------:R-:W-:-:S03]  /*0f10*/  FFMA.FTZ R15, R36, R37, R15 ;  /* 0x00000025240f7223 */ /* 0x000fc6000001000f */
[----:B------:R-:W-:Y:S01]  /*0f20*/  FFMA.FTZ R35, R8, R13, R35 ;  /* 0x0000000d08237223 */ /* 0x000fe20000010023 */
[--C-:B------:R-:W-:Y:S02]  /*0f30*/  HADD2.F32 R8, -RZ, R10.reuse.H0_H0 ;  /* 0x2000000aff087230 */ /* 0x100fe40000004100 */
[----:B------:R-:W-:Y:S02]  /*0f40*/  HADD2.F32 R10, -RZ, R10.H1_H1 ;  /* 0x3000000aff0a7230 */ /* 0x000fe40000004100 */
[--C-:B--2---:R-:W-:Y:S02]  /*0f50*/  HADD2.F32 R13, -RZ, R14.reuse.H0_H0 ;  /* 0x2000000eff0d7230 */ /* 0x104fe40000004100 */
[----:B------:R-:W-:-:S03]  /*0f60*/  HADD2.F32 R14, -RZ, R14.H1_H1 ;  /* 0x3000000eff0e7230 */ /* 0x000fc60000004100 */
[----:B------:R-:W-:Y:S01]  /*0f70*/  FFMA.FTZ R15, R8, R13, R15 ;  /* 0x0000000d080f7223 */ /* 0x000fe2000001000f */
[----:B------:R-:W-:Y:S02]  /*0f80*/  HADD2.F32 R8, -RZ, R11.H0_H0 ;  /* 0x2000000bff087230 */ /* 0x000fe40000004100 */
[----:B------:R-:W-:Y:S01]  /*0f90*/  FFMA.FTZ R35, R10, R14, R35 ;  /* 0x0000000e0a237223 */ /* 0x000fe20000010023 */
[----:B----4-:R-:W-:-:S05]  /*0fa0*/  HADD2.F32 R10, -RZ, R9.H0_H0 ;  /* 0x20000009ff0a7230 */ /* 0x010fca0000004100 */
[----:B------:R-:W-:Y:S02]  /*0fb0*/  FFMA.FTZ R8, R8, R10, R15 ;  /* 0x0000000a08087223 */ /* 0x000fe4000001000f */
[----:B------:R-:W0:Y:S01]  /*0fc0*/  LDS.128 R12, [R12+0x10] ;  /* 0x000010000c0c7984 */ /* 0x000e220000000c00 */
[----:B------:R-:W-:Y:S02]  /*0fd0*/  HADD2.F32 R10, -RZ, R11.H1_H1 ;  /* 0x3000000bff0a7230 */ /* 0x000fe40000004100 */
[----:B------:R-:W-:Y:S01]  /*0fe0*/  HADD2.F32 R9, -RZ, R9.H1_H1 ;  /* 0x30000009ff097230 */ /* 0x000fe20000004100 */
[----:B------:R-:W2:Y:S04]  /*0ff0*/  LDG.E.CONSTANT R11, desc[UR8][R24.64+0x380] ;  /* 0x00038008180b7981 */ /* 0x000ea8000c1e9900 */
[----:B------:R-:W-:Y:S01]  /*1000*/  FFMA.FTZ R35, R10, R9, R35 ;  /* 0x000000090a237223 */ /* 0x000fe20000010023 */
[----:B------:R-:W-:-:S02]  /*1010*/  HADD2.F32 R10, -RZ, R34.H0_H0 ;  /* 0x20000022ff0a7230 */ /* 0x000fc40000004100 */
[----:B0-----:R-:W-:-:S05]  /*1020*/  HADD2.F32 R9, -RZ, R12.H0_H0 ;  /* 0x2000000cff097230 */ /* 0x001fca0000004100 */
[----:B------:R-:W-:Y:S02]  /*1030*/  FFMA.FTZ R10, R9, R10, R8 ;  /* 0x0000000a090a7223 */ /* 0x000fe40000010008 */
[----:B------:R-:W3:Y:S04]  /*1040*/  LDG.E.CONSTANT R9, desc[UR8][R24.64+0x280] ;  /* 0x0002800818097981 */ /* 0x000ee8000c1e9900 */
[----:B------:R-:W4:Y:S01]  /*1050*/  LDG.E.CONSTANT R8, desc[UR8][R24.64+0x300] ;  /* 0x0003000818087981 */ /* 0x000f22000c1e9900 */
[----:B------:R-:W-:Y:S02]  /*1060*/  HADD2.F32 R36, -RZ, R12.H1_H1 ;  /* 0x3000000cff247230 */ /* 0x000fe40000004100 */
[----:B------:R-:W-:Y:S02]  /*1070*/  HADD2.F32 R37, -RZ, R13.H0_H0 ;  /* 0x2000000dff257230 */ /* 0x000fe40000004100 */
[----:B------:R-:W-:-:S05]  /*1080*/  HADD2.F32 R34, -RZ, R34.H1_H1 ;  /* 0x30000022ff227230 */ /* 0x000fca0000004100 */
[----:B------:R-:W-:Y:S01]  /*1090*/  FFMA.FTZ R35, R36, R34, R35 ;  /* 0x0000002224237223 */ /* 0x000fe20000010023 */
[----:B------:R-:W-:Y:S01]  /*10a0*/  UMOV UR4, 0xffffffff ;  /* 0xffffffff00047882 */ /* 0x000fe20000000000 */
[----:B-----5:R-:W-:Y:S01]  /*10b0*/  FSETP.NEU.FTZ.AND P1, PT, R16, RZ, PT ;  /* 0x000000ff1000720b */ /* 0x020fe20003f3d000 */
[--C-:B---3--:R-:W-:Y:S02]  /*10c0*/  HADD2.F32 R12, -RZ, R9.reuse.H0_H0 ;  /* 0x20000009ff0c7230 */ /* 0x108fe40000004100 */
[----:B------:R-:W-:-:S03]  /*10d0*/  HADD2.F32 R9, -RZ, R9.H1_H1 ;  /* 0x30000009ff097230 */ /* 0x000fc60000004100 */
[----:B------:R-:W-:Y:S01]  /*10e0*/  FFMA.FTZ R12, R37, R12, R10 ;  /* 0x0000000c250c7223 */ /* 0x000fe2000001000a */
[----:B------:R-:W-:Y:S02]  /*10f0*/  HADD2.F32 R10, -RZ, R13.H1_H1 ;  /* 0x3000000dff0a7230 */ /* 0x000fe40000004100 */
[----:B------:R-:W-:Y:S02]  /*1100*/  HADD2.F32 R13, -RZ, R14.H0_H0 ;  /* 0x2000000eff0d7230 */ /* 0x000fe40000004100 */
[----:B----4-:R-:W-:Y:S02]  /*1110*/  HADD2.F32 R34, -RZ, R8.H0_H0 ;  /* 0x20000008ff227230 */ /* 0x010fe40000004100 */
[----:B------:R-:W-:Y:S01]  /*1120*/  FFMA.FTZ R35, R10, R9, R35 ;  /* 0x000000090a237223 */ /* 0x000fe20000010023 */
[----:B------:R-:W-:Y:S02]  /*1130*/  HADD2.F32 R14, -RZ, R14.H1_H1 ;  /* 0x3000000eff0e7230 */ /* 0x000fe40000004100 */
[----:B------:R-:W-:-:S02]  /*1140*/  HADD2.F32 R8, -RZ, R8.H1_H1 ;  /* 0x30000008ff087230 */ /* 0x000fc40000004100 */
[----:B------:R-:W-:Y:S02]  /*1150*/  HADD2.F32 R9, -RZ, R15.H0_H0 ;  /* 0x2000000fff097230 */ /* 0x000fe40000004100 */
[----:B--2---:R-:W-:Y:S02]  /*1160*/  HADD2.F32 R10, -RZ, R11.H0_H0 ;  /* 0x2000000bff0a7230 */ /* 0x004fe40000004100 */
        /* <DEDUP_REMOVED lines=11> */
.L_x_23134:
        /* <DEDUP_REMOVED lines=12> */
.L_x_23094:
[----:B------:R-:W-:Y:S05]  /*12e0*/  BSYNC B1 ;  /* 0x0000000000017941 */ /* 0x000fea0003800000 */
.L_x_23092:
        /* <DEDUP_REMOVED lines=9> */
.L_x_23091:
[----:B------:R-:W-:Y:S05]  /*1380*/  BSYNC B0 ;  /* 0x0000000000007941 */ /* 0x000fea0003800000 */
.L_x_23090:
        /* <DEDUP_REMOVED lines=10> */
.L_x_23139:
        /* <DEDUP_REMOVED lines=12> */
[----:B------:R-:W-:Y:S02]  /*14f0*/  LEA R12, R28, R13, 0x2 ;  /* 0x0000000d1c0c7211 */ /* 0x000fe400078e10ff */
[----:B-----5:R-:W-:Y:S01]  /*1500*/  IADD3 R16, PT, PT, R5, 0x7, RZ ;  /* 0x0000000705107810 */ /* 0x020fe20007ffe0ff */
        /* <DEDUP_REMOVED lines=31> */
.L_x_23102:
        /* <DEDUP_REMOVED lines=11> */
.L_x_23101:
[----:B------:R-:W-:Y:S05]  /*17b0*/  BSYNC.RECONVERGENT B1 ;  /* 0x0000000000017941 */ /* 0x000fea0003800200 */
.L_x_23100:
        /* <DEDUP_REMOVED lines=12> */
.L_x_23105:
        /* <DEDUP_REMOVED lines=9> */
[C---:B0-----:R-:W-:Y:S01]  /*1910*/  FADD.FTZ R22, -R13.reuse, R22 ;  /* 0x000000160d167221 */ /* 0x041fe20000010100 */
[----:B-1----:R-:W-:-:S03]  /*1920*/  FADD.FTZ R24, -R13, R24 ;  /* 0x000000180d187221 */ /* 0x002fc60000010100 */
[----:B------:R-:W-:Y:S02]  /*1930*/  FMUL.FTZ R21, R22, 1.4426950216293334961 ;  /* 0x3fb8aa3b16157820 */ /* 0x000fe40000410000 */
[----:B------:R-:W0:Y:S01]  /*1940*/  LDS R22, [R15+0x800] ;  /* 0x000800000f167984 */ /* 0x000e220000000800 */
[----:B------:R-:W-:Y:S01]  /*1950*/  FMUL.FTZ R25, R24, 1.4426950216293334961 ;  /* 0x3fb8aa3b18197820 */ /* 0x000fe20000410000 */
[----:B------:R-:W1:Y:S01]  /*1960*/  MUFU.EX2 R23, R21 ;  /* 0x0000001500177308 */ /* 0x000e620000000800 */
[C---:B--2---:R-:W-:Y:S01]  /*1970*/  FADD.FTZ R26, -R13.reuse, R26 ;  /* 0x0000001a0d1a7221 */ /* 0x044fe20000010100 */
[----:B------:R-:W2:Y:S01]  /*1980*/  LDS R24, [R15+0xa00] ;  /* 0x000a00000f187984 */ /* 0x000ea20000000800 */
[C---:B---3--:R-:W-:Y:S02]  /*1990*/  FADD.FTZ R34, -R13.reuse, R34 ;  /* 0x000000220d227221 */ /* 0x048fe40000010100 */
[----:B------:R-:W3:Y:S01]  /*19a0*/  MUFU.EX2 R25, R25 ;  /* 0x0000001900197308 */ /* 0x000ee20000000800 */
[----:B------:R-:W-:Y:S01]  /*19b0*/  FMUL.FTZ R31, R26, 1.4426950216293334961 ;  /* 0x3fb8aa3b1a1f7820 */ /* 0x000fe20000410000 */
[----:B------:R-:W-:Y:S01]  /*19c0*/  FMUL.FTZ R19, R34, 1.4426950216293334961 ;  /* 0x3fb8aa3b22137820 */ /* 0x000fe20000410000 */
[----:B------:R-:W2:Y:S01]  /*19d0*/  LDS R26, [R15+0xc00] ;  /* 0x000c00000f1a7984 */ /* 0x000ea20000000800 */
[C---:B----4-:R-:W-:Y:S01]  /*19e0*/  FADD.FTZ R20, -R13.reuse, R20 ;  /* 0x000000140d147221 */ /* 0x050fe20000010100 */
[----:B-----5:R-:W-:-:S02]  /*19f0*/  FADD.FTZ R18, -R13, R18 ;  /* 0x000000120d127221 */ /* 0x020fc40000010100 */
[----:B------:R-:W4:Y:S01]  /*1a00*/  LDS R34, [R15+0xe00] ;  /* 0x000e00000f227984 */ /* 0x000f220000000800 */
[----:B------:R-:W-:Y:S01]  /*1a10*/  FMUL.FTZ R33, R20, 1.4426950216293334961 ;  /* 0x3fb8aa3b14217820 */ /* 0x000fe20000410000 */
[----:B-1----:R-:W-:Y:S01]  /*1a20*/  FADD.FTZ R16, R23, R16 ;  /* 0x0000001017107221 */ /* 0x002fe20000010000 */
[----:B------:R-:W1:Y:S01]  /*1a30*/  MUFU.EX2 R31, R31 ;  /* 0x0000001f001f7308 */ /* 0x000e620000000800 */
[----:B------:R-:W-:Y:S01]  /*1a40*/  STS [R15+-0x400], R23 ;  /* 0xfffc00170f007388 */ /* 0x000fe20000000800 */
[----:B------:R-:W-:Y:S01]  /*1a50*/  FMUL.FTZ R35, R18, 1.4426950216293334961 ;  /* 0x3fb8aa3b12237820 */ /* 0x000fe20000410000 */
[----:B------:R-:W-:Y:S01]  /*1a60*/  FADD.FTZ R36, -R13, R36 ;  /* 0x000000240d247221 */ /* 0x000fe20000010100 */
[----:B---3--:R-:W-:Y:S01]  /*1a70*/  FADD.FTZ R16, R16, R25 ;  /* 0x0000001910107221 */ /* 0x008fe20000010000 */
[----:B------:R-:W-:Y:S01]  /*1a80*/  STS [R15+-0x200], R25 ;  /* 0xfffe00190f007388 */ /* 0x000fe20000000800 */
[----:B------:R-:W3:Y:S01]  /*1a90*/  MUFU.EX2 R19, R19 ;  /* 0x0000001300137308 */ /* 0x000ee20000000800 */
[----:B------:R-:W-:-:S02]  /*1aa0*/  FMUL.FTZ R36, R36, 1.4426950216293334961 ;  /* 0x3fb8aa3b24247820 */ /* 0x000fc40000410000 */
[----:B------:R-:W5:Y:S01]  /*1ab0*/  LDS R21, [R15+0x1000] ;  /* 0x001000000f157984 */ /* 0x000f620000000800 */
[----:B------:R-:W0:Y:S03]  /*1ac0*/  MUFU.EX2 R33, R33 ;  /* 0x0000002100217308 */ /* 0x000e260000000800 */
[----:B------:R-:W5:Y:S01]  /*1ad0*/  LDS R25, [R15+0x1400] ;  /* 0x001400000f197984 */ /* 0x000f620000000800 */
[----:B-1----:R-:W-:Y:S01]  /*1ae0*/  FADD.FTZ R16, R16, R31 ;  /* 0x0000001f10107221 */ /* 0x002fe20000010000 */
[----:B------:R-:W1:Y:S02]  /*1af0*/  MUFU.EX2 R35, R35 ;  /* 0x0000002300237308 */ /* 0x000e640000000800 */
[----:B------:R-:W5:Y:S02]  /*1b00*/  LDS R23, [R15+0x1600] ;  /* 0x001600000f177984 */ /* 0x000f640000000800 */
[----:B------:R-:W4:Y:S01]  /*1b10*/  MUFU.EX2 R36, R36 ;  /* 0x0000002400247308 */ /* 0x000f220000000800 */
[----:B---3--:R-:W-:Y:S01]  /*1b20*/  FADD.FTZ R16, R16, R19 ;  /* 0x0000001310107221 */ /* 0x008fe20000010000 */
[----:B------:R-:W3:Y:S01]  /*1b30*/  LDS R20, [R15+0x1800] ;  /* 0x001800000f147984 */ /* 0x000ee20000000800 */
[----:B0-----:R-:W-:-:S02]  /*1b40*/  FADD.FTZ R22, -R13, R22 ;  /* 0x000000160d167221 */ /* 0x001fc40000010100 */
[----:B------:R-:W-:Y:S01]  /*1b50*/  FADD.FTZ R16, R16, R33 ;  /* 0x0000002110107221 */ /* 0x000fe20000010000 */
[----:B------:R-:W0:Y:S01]  /*1b60*/  LDS R18, [R15+0x1a00] ;  /* 0x001a00000f127984 */ /* 0x000e220000000800 */
[----:B--2---:R-:W-:-:S03]  /*1b70*/  FADD.FTZ R24, -R13, R24 ;  /* 0x000000180d187221 */ /* 0x004fc60000010100 */
[----:B------:R2:W-:Y:S01]  /*1b80*/  STS [R15+0x200], R19 ;  /* 0x000200130f007388 */ /* 0x0005e20000000800 */
[----:B-1----:R-:W-:Y:S01]  /*1b90*/  FADD.FTZ R16, R16, R35 ;  /* 0x0000002310107221 */ /* 0x002fe20000010000 */
[C---:B------:R-:W-:Y:S02]  /*1ba0*/  FADD.FTZ R26, -R13.reuse, R26 ;  /* 0x0000001a0d1a7221 */ /* 0x040fe40000010100 */
[----:B------:R1:W-:Y:S01]  /*1bb0*/  STS [R15], R31 ;  /* 0x0000001f0f007388 */ /* 0x0003e20000000800 */
[----:B----4-:R-:W-:-:S03]  /*1bc0*/  FADD.FTZ R34, -R13, R34 ;  /* 0x000000220d227221 */ /* 0x010fc60000010100 */
[----:B------:R4:W-:Y:S01]  /*1bd0*/  STS [R15+0x400], R33 ;  /* 0x000400210f007388 */ /* 0x0009e20000000800 */
[----:B--2---:R-:W-:Y:S01]  /*1be0*/  FMUL.FTZ R19, R22, 1.4426950216293334961 ;  /* 0x3fb8aa3b16137820 */ /* 0x004fe20000410000 */
[----:B------:R-:W-:Y:S01]  /*1bf0*/  FMUL.FTZ R22, R24, 1.4426950216293334961 ;  /* 0x3fb8aa3b18167820 */ /* 0x000fe20000410000 */
[----:B------:R-:W-:Y:S01]  /*1c00*/  FMUL.FTZ R24, R26, 1.4426950216293334961 ;  /* 0x3fb8aa3b1a187820 */ /* 0x000fe20000410000 */
[----:B------:R-:W-:Y:S01]  /*1c10*/  FMUL.FTZ R26, R34, 1.4426950216293334961 ;  /* 0x3fb8aa3b221a7820 */ /* 0x000fe20000410000 */
[----:B------:R2:W-:Y:S02]  /*1c20*/  STS [R15+0x600], R35 ;  /* 0x000600230f007388 */ /* 0x0005e40000000800 */
[----:B------:R-:W4:Y:S02]  /*1c30*/  MUFU.EX2 R19, R19 ;  /* 0x0000001300137308 */ /* 0x000f240000000800 */
[----:B------:R-:W-:Y:S02]  /*1c40*/  STS [R15+0x1200], R36 ;  /* 0x001200240f007388 */ /* 0x000fe40000000800 */
[----:B------:R-:W0:Y:S01]  /*1c50*/  MUFU.EX2 R22, R22 ;  /* 0x0000001600167308 */ /* 0x000e220000000800 */
[----:B-----5:R-:W-:-:S03]  /*1c60*/  FADD.FTZ R21, -R13, R21 ;  /* 0x000000150d157221 */ /* 0x020fc60000010100 */
[----:B------:R-:W5:Y:S01]  /*1c70*/  MUFU.EX2 R24, R24 ;  /* 0x0000001800187308 */ /* 0x000f620000000800 */
[----:B------:R-:W-:Y:S01]  /*1c80*/  FADD.FTZ R25, -R13, R25 ;  /* 0x000000190d197221 */ /* 0x000fe20000010100 */
[----:B------:R-:W-:Y:S01]  /*1c90*/  FMUL.FTZ R21, R21, 1.4426950216293334961 ;  /* 0x3fb8aa3b15157820 */ /* 0x000fe20000410000 */
[----:B------:R-:W-:Y:S01]  /*1ca0*/  FADD.FTZ R23, -R13, R23 ;  /* 0x000000170d177221 */ /* 0x000fe20000010100 */
[----:B------:R-:W5:Y:S01]  /*1cb0*/  MUFU.EX2 R26, R26 ;  /* 0x0000001a001a7308 */ /* 0x000f620000000800 */
[----:B-1----:R-:W-:Y:S01]  /*1cc0*/  FMUL.FTZ R31, R25, 1.4426950216293334961 ;  /* 0x3fb8aa3b191f7820 */ /* 0x002fe20000410000 */
[----:B----4-:R-:W-:Y:S01]  /*1cd0*/  STS [R15+0x800], R19 ;  /* 0x000800130f007388 */ /* 0x010fe20000000800 */
[----:B---3--:R-:W-:Y:S01]  /*1ce0*/  FADD.FTZ R25, -R13, R20 ;  /* 0x000000140d197221 */ /* 0x008fe20000010100 */
[----:B------:R-:W-:Y:S01]  /*1cf0*/  FMUL.FTZ R33, R23, 1.4426950216293334961 ;  /* 0x3fb8aa3b17217820 */ /* 0x000fe20000410000 */
[----:B------:R-:W-:Y:S01]  /*1d00*/  FADD.FTZ R23, R16, R19 ;  /* 0x0000001310177221 */ /* 0x000fe20000010000 */
[----:B------:R-:W1:Y:S01]  /*1d10*/  MUFU.EX2 R34, R21 ;  /* 0x0000001500227308 */ /* 0x000e620000000800 */
[----:B--2---:R-:W-:Y:S01]  /*1d20*/  FMUL.FTZ R35, R25, 1.4426950216293334961 ;  /* 0x3fb8aa3b19237820 */ /* 0x004fe20000410000 */
[----:B0-----:R-:W-:Y:S01]  /*1d30*/  FADD.FTZ R37, -R13, R18 ;  /* 0x000000120d257221 */ /* 0x001fe20000010100 */
[----:B------:R-:W-:Y:S01]  /*1d40*/  FADD.FTZ R25, R23, R22 ;  /* 0x0000001617197221 */ /* 0x000fe20000010000 */
[----:B------:R-:W0:Y:S01]  /*1d50*/  MUFU.EX2 R20, R31 ;  /* 0x0000001f00147308 */ /* 0x000e220000000800 */
[----:B------:R-:W-:Y:S01]  /*1d60*/  STS [R15+0xa00], R22 ;  /* 0x000a00160f007388 */ /* 0x000fe20000000800 */
[----:B------:R-:W-:Y:S01]  /*1d70*/  FMUL.FTZ R37, R37, 1.4426950216293334961 ;  /* 0x3fb8aa3b25257820 */ /* 0x000fe20000410000 */
[----:B-----5:R-:W-:Y:S01]  /*1d80*/  FADD.FTZ R25, R25, R24 ;  /* 0x0000001819197221 */ /* 0x020fe20000010000 */
[----:B------:R-:W2:Y:S01]  /*1d90*/  MUFU.EX2 R18, R33 ;  /* 0x0000002100127308 */ /* 0x000ea20000000800 */
[----:B------:R-:W-:Y:S02]  /*1da0*/  STS [R15+0xc00], R24 ;  /* 0x000c00180f007388 */ /* 0x000fe40000000800 */
[----:B------:R-:W-:Y:S01]  /*1db0*/  FADD.FTZ R25, R25, R26 ;  /* 0x0000001a19197221 */ /* 0x000fe20000010000 */
[----:B------:R-:W3:Y:S01]  /*1dc0*/  MUFU.EX2 R21, R35 ;  /* 0x0000002300157308 */ /* 0x000ee20000000800 */
[----:B------:R-:W-:Y:S02]  /*1dd0*/  STS [R15+0xe00], R26 ;  /* 0x000e001a0f007388 */ /* 0x000fe40000000800 */
[----:B-1----:R-:W-:Y:S01]  /*1de0*/  FADD.FTZ R25, R25, R34 ;  /* 0x0000002219197221 */ /* 0x002fe20000010000 */
[----:B------:R-:W1:Y:S01]  /*1df0*/  MUFU.EX2 R23, R37 ;  /* 0x0000002500177308 */ /* 0x000e620000000800 */
[----:B------:R-:W-:Y:S02]  /*1e00*/  STS [R15+0x1000], R34 ;  /* 0x001000220f007388 */ /* 0x000fe40000000800 */
[----:B------:R-:W-:-:S02]  /*1e10*/  FADD.FTZ R25, R25, R36 ;  /* 0x0000002419197221 */ /* 0x000fc40000010000 */
[----:B0-----:R-:W-:Y:S02]  /*1e20*/  STS [R15+0x1400], R20 ;  /* 0x001400140f007388 */ /* 0x001fe40000000800 */
[----:B------:R-:W-:Y:S02]  /*1e30*/  FADD.FTZ R25, R25, R20 ;  /* 0x0000001419197221 */ /* 0x000fe40000010000 */
[----:B--2---:R-:W-:Y:S02]  /*1e40*/  STS [R15+0x1600], R18 ;  /* 0x001600120f007388 */ /* 0x004fe40000000800 */
[----:B------:R-:W-:Y:S02]  /*1e50*/  FADD.FTZ R16, R25, R18 ;  /* 0x0000001219107221 */ /* 0x000fe40000010000 */
[----:B---3--:R-:W-:Y:S02]  /*1e60*/  STS [R15+0x1800], R21 ;  /* 0x001800150f007388 */ /* 0x008fe40000000800 */
[----:B------:R-:W-:-:S02]  /*1e70*/  FADD.FTZ R16, R16, R21 ;  /* 0x0000001510107221 */ /* 0x000fc40000010000 */
[----:B-1----:R0:W-:Y:S02]  /*1e80*/  STS [R15+0x1a00], R23 ;  /* 0x001a00170f007388 */ /* 0x0021e40000000800 */
[----:B------:R-:W-:Y:S01]  /*1e90*/  FADD.FTZ R16, R16, R23 ;  /* 0x0000001710107221 */ /* 0x000fe20000010000 */
[----:B0-----:R-:W-:Y:S01]  /*1ea0*/  VIADD R15, R15, 0x2000 ;  /* 0x000020000f0f7836 */ /* 0x001fe20000000000 */
[----:B------:R-:W-:Y:S06]  /*1eb0*/  @!P4 BRA `(.L_x_23105) ;  /* 0xfffffff80070c947 */ /* 0x000fec000383ffff */
.L_x_23104:
[----:B------:R-:W-:Y:S05]  /*1ec0*/  BSYNC.RECONVERGENT B1 ;  /* 0x0000000000017941 */ /* 0x000fea0003800200 */
.L_x_23103:
        /* <DEDUP_REMOVED lines=54> */
[----:B0-----:R-:W-:-:S07]  /*2230*/  IADD3 R15, PT, PT, R15, 0x1000, RZ ;  /* 0x000010000f0f7810 */ /* 0x001fce0007ffe0ff */
.L_x_23107:
[----:B------:R-:W-:Y:S05]  /*2240*/  BSYNC.RECONVERGENT B1 ;  /* 0x0000000000017941 */ /* 0x000fea0003800200 */
.L_x_23106:
        /* <DEDUP_REMOVED lines=26> */
.L_x_23099:
[----:B------:R-:W-:Y:S05]  /*23f0*/  BSYNC.RECONVERGENT B0 ;  /* 0x0000000000007941 */ /* 0x000fea0003800200 */
.L_x_23098:
        /* <DEDUP_REMOVED lines=39> */
.L_x_23112:
[----:B------:R-:W0:Y:S01]  /*2670*/  LDS R12, [R14] ;  /* 0x000000000e0c7984 */ /* 0x000e220000000800 */
[----:B------:R-:W-:-:S04]  /*2680*/  IADD3 R15, PT, PT, R15, 0x1, RZ ;  /* 0x000000010f0f7810 */ /* 0x000fc80007ffe0ff */
[----:B------:R-:W-:Y:S01]  /*2690*/  ISETP.NE.AND P0, PT, R15, RZ, PT ;  /* 0x000000ff0f00720c */ /* 0x000fe20003f05270 */
[----:B0-----:R-:W-:-:S05]  /*26a0*/  FMUL.FTZ R17, R12, R11 ;  /* 0x0000000b0c117220 */ /* 0x001fca0000410000 */
[----:B------:R0:W-:Y:S02]  /*26b0*/  STS [R14], R17 ;  /* 0x000000110e007388 */ /* 0x0001e40000000800 */
[----:B0-----:R-:W-:-:S05]  /*26c0*/  VIADD R14, R14, 0x200 ;  /* 0x000002000e0e7836 */ /* 0x001fca0000000000 */
[----:B------:R-:W-:Y:S05]  /*26d0*/  @P0 BRA `(.L_x_23112) ;  /* 0xfffffffc00e40947 */ /* 0x000fea000383ffff */
.L_x_23111:
[----:B------:R-:W-:Y:S05]  /*26e0*/  BSYNC.RECONVERGENT B1 ;  /* 0x0000000000017941 */ /* 0x000fea0003800200 */
.L_x_23110:
        /* <DEDUP_REMOVED lines=12> */
.L_x_23115:
        /* <DEDUP_REMOVED lines=52> */
.L_x_23114:
[----:B------:R-:W-:Y:S05]  /*2af0*/  BSYNC.RECONVERGENT B1 ;  /* 0x0000000000017941 */ /* 0x000fea0003800200 */
.L_x_23113:
        /* <DEDUP_REMOVED lines=31> */
.L_x_23117:
[----:B------:R-:W-:Y:S05]  /*2cf0*/  BSYNC.RECONVERGENT B1 ;  /* 0x0000000000017941 */ /* 0x000fea0003800200 */
.L_x_23116:
        /* <DEDUP_REMOVED lines=14> */
.L_x_23109:
[----:B------:R-:W-:Y:S05]  /*2de0*/  BSYNC.RECONVERGENT B0 ;  /* 0x0000000000007941 */ /* 0x000fea0003800200 */
.L_x_23108:
        /* <DEDUP_REMOVED lines=8> */
[----:B0-----:R-:W0:Y:S01]  /*2e70*/  I2F.RP R14, R3 ;  /* 0x00000003000e7306 */ /* 0x001e220000209400 */
[----:B------:R-:W4:Y:S01]  /*2e80*/  LDCU UR6, c[0x0][0x3b8] ;  /* 0x00007700ff0677ac */ /* 0x000f220008000800 */
[----:B-1----:R-:W-:Y:S01]  /*2e90*/  SHF.R.U32.HI R12, RZ, 0x3, R29 ;  /* 0x00000003ff0c7819 */ /* 0x002fe2000001161d */
[----:B------:R-:W-:Y:S01]  /*2ea0*/  IMAD.MOV.U32 R13, RZ, RZ, RZ ;  /* 0x000000ffff0d7224 */ /* 0x000fe200078e00ff */
[C---:B------:R-:W-:Y:S01]  /*2eb0*/  IADD3 R19, PT, PT, R27.reuse, 0x1, RZ ;  /* 0x000000011b137810 */ /* 0x040fe20007ffe0ff */
[----:B------:R-:W1:Y:S01]  /*2ec0*/  LDCU UR7, c[0x0][0x3d0] ;  /* 0x00007a00ff0777ac */ /* 0x000e620008000800 */
[----:B------:R-:W-:Y:S01]  /*2ed0*/  LOP3.LUT R12, R12, 0x7c, RZ, 0xc0, !PT ;  /* 0x0000007c0c0c7812 */ /* 0x000fe200078ec0ff */
[C---:B------:R-:W-:Y:S01]  /*2ee0*/  IMAD.IADD R21, R27.reuse, 0x1, -R2 ;  /* 0x000000011b157824 */ /* 0x040fe200078e0a02 */
[----:B------:R-:W-:Y:S01]  /*2ef0*/  LEA R20, R27, 0x3, 0x3 ;  /* 0x000000031b147811 */ /* 0x000fe200078e18ff */
[----:B------:R-:W5:Y:S01]  /*2f00*/  LDCU.64 UR10, c[0x0][0x3a8] ;  /* 0x00007500ff0a77ac */ /* 0x000f620008000a00 */
[----:B------:R-:W-:Y:S01]  /*2f10*/  MOV R26, RZ ;  /* 0x000000ff001a7202 */ /* 0x000fe20000000f00 */
[----:B0-----:R-:W0:Y:S01]  /*2f20*/  MUFU.RCP R14, R14 ;  /* 0x0000000e000e7308 */ /* 0x001e220000001000 */
[----:B----4-:R-:W-:Y:S01]  /*2f30*/  IMAD R15, R6, UR6, RZ ;  /* 0x00000006060f7c24 */ /* 0x010fe2000f8e02ff */
[----:B------:R-:W4:Y:S03]  /*2f40*/  LDCU UR6, c[0x0][0x3ec] ;  /* 0x00007d80ff0677ac */ /* 0x000f260008000800 */
[----:B------:R-:W-:-:S04]  /*2f50*/  IMAD.WIDE R12, R15, 0x4, R12 ;  /* 0x000000040f0c7825 */ /* 0x000fc800078e020c */
[----:B------:R-:W-:Y:S01]  /*2f60*/  VIADD R15, R9, 0xa0 ;  /* 0x000000a0090f7836 */ /* 0x000fe20000000000 */
[----:B-----5:R-:W-:Y:S01]  /*2f70*/  IADD3 R24, P0, PT, R12, UR10, RZ ;  /* 0x0000000a0c187c10 */ /* 0x020fe2000ff1e0ff */
[----:B-1----:R-:W-:-:S03]  /*2f80*/  IMAD R32, R32, UR7, RZ ;  /* 0x0000000720207c24 */ /* 0x002fc6000f8e02ff */
[----:B------:R-:W-:Y:S02]  /*2f90*/  LEA R8, R8, R15, 0x18 ;  /* 0x0000000f08087211 */ /* 0x000fe400078ec0ff */
[----:B0-----:R-:W-:Y:S02]  /*2fa0*/  IADD3 R10, PT, PT, R14, 0xffffffe, RZ ;  /* 0x0ffffffe0e0a7810 */ /* 0x001fe40007ffe0ff */
[----:B------:R-:W-:Y:S01]  /*2fb0*/  IADD3.X R23, PT, PT, R13, UR11, RZ, P0, !PT ;  /* 0x0000000b0d177c10 */ /* 0x000fe200087fe4ff */
[----:B------:R-:W-:Y:S01]  /*2fc0*/  IMAD R17, R27, 0x20, R8 ;  /* 0x000000201b117824 */ /* 0x000fe200078e0208 */
[----:B------:R0:W1:Y:S01]  /*2fd0*/  F2I.FTZ.U32.TRUNC.NTZ R11, R10 ;  /* 0x0000000a000b7305 */ /* 0x000062000021f000 */
[----:B----4-:R-:W-:Y:S01]  /*2fe0*/  VIADD R18, R30, -UR6 ;  /* 0x800000061e127c36 */ /* 0x010fe20008000000 */
[----:B------:R-:W-:Y:S02]  /*2ff0*/  SHF.R.S32.HI R33, RZ, 0x1f, R32 ;  /* 0x0000001fff217819 */ /* 0x000fe40000011420 */
[----:B------:R-:W-:-:S02]  /*3000*/  IADD3 R17, PT, PT, R17, 0x10, RZ ;  /* 0x0000001011117810 */ /* 0x000fc40007ffe0ff */
[----:B0-----:R-:W-:Y:S02]  /*3010*/  MOV R10, RZ ;  /* 0x000000ff000a7202 */ /* 0x001fe40000000f00 */
[----:B-1----:R-:W-:-:S05]  /*3020*/  IADD3 R14, PT, PT, RZ, -R11, RZ ;  /* 0x8000000bff0e7210 */ /* 0x002fca0007ffe0ff */
[----:B------:R-:W-:-:S04]  /*3030*/  IMAD R9, R14, R3, RZ ;  /* 0x000000030e097224 */ /* 0x000fc800078e02ff */
[----:B------:R-:W-:-:S07]  /*3040*/  IMAD.HI.U32 R22, R11, R9, R10 ;  /* 0x000000090b167227 */ /* 0x000fce00078e000a */
.L_x_23126:
[----:B0-----:R-:W0:Y:S01]  /*3050*/  LDC R14, c[0x0][0x3f0] ;  /* 0x0000fc00ff0e7b82 */ /* 0x001e220000000800 */
        /* <DEDUP_REMOVED lines=22> */
[----:B------:R-:W-:Y:S02]  /*31c0*/  IMAD.MOV.U32 R8, RZ, RZ, RZ ;  /* 0x000000ffff087224 */ /* 0x000fe400078e00ff */
[--C-:B0-----:R-:W-:Y:S01]  /*31d0*/  IMAD.MOV R15, RZ, RZ, -R9.reuse ;  /* 0x000000ffff0f7224 */ /* 0x101fe200078e0a09 */
[----:B------:R-:W-:Y:S02]  /*31e0*/  @!P2 IADD3 R13, PT, PT, RZ, -R13, RZ ;  /* 0x8000000dff0da210 */ /* 0x000fe40007ffe0ff */
[----:B------:R-:W-:Y:S01]  /*31f0*/  @!P1 LOP3.LUT R13, RZ, R11, RZ, 0x33, !PT ;  /* 0x0000000bff0d9212 */ /* 0x000fe200078e33ff */
[----:B------:R-:W-:Y:S01]  /*3200*/  IMAD R15, R15, R10, RZ ;  /* 0x0000000a0f0f7224 */ /* 0x000fe200078e02ff */
[----:B------:R-:W-:Y:S02]  /*3210*/  ISETP.NE.AND P2, PT, R14, RZ, PT ;  /* 0x000000ff0e00720c */ /* 0x000fe40003f45270 */
[----:B------:R-:W-:Y:S01]  /*3220*/  IADD3 R11, PT, PT, R13, R0, RZ ;  /* 0x000000000d0b7210 */ /* 0x000fe20007ffe0ff */
        /* <DEDUP_REMOVED lines=18> */
[----:B------:R-:W-:Y:S04]  /*3350*/  LDS.128 R8, [R17+-0x10] ;  /* 0xfffff00011087984 */ /* 0x000fe80000000c00 */
[----:B------:R0:W2:Y:S04]  /*3360*/  LDG.E.CONSTANT R31, desc[UR8][R34.64] ;  /* 0x00000008221f7981 */ /* 0x0000a8000c1e9900 */
[----:B------:R-:W0:Y:S01]  /*3370*/  LDS.128 R12, [R17] ;  /* 0x00000000110c7984 */ /* 0x000e220000000c00 */
[----:B------:R-:W-:Y:S01]  /*3380*/  BSSY.RECONVERGENT B2, `(.L_x_23122) ;  /* 0x000002b000027945 */ /* 0x000fe20003800200 */
[----:B0-----:R-:W-:-:S02]  /*3390*/  F2FP.F16.F32.PACK_AB R34, R13, R12 ;  /* 0x0000000c0d22723e */ /* 0x001fc400000000ff */
[----:B------:R-:W-:Y:S01]  /*33a0*/  F2FP.F16.F32.PACK_AB R35, R15, R14 ;  /* 0x0000000e0f23723e */ /* 0x000fe200000000ff */
[----:B--2---:R-:W-:-:S03]  /*33b0*/  IMAD.WIDE R30, R31, UR12, R32 ;  /* 0x0000000c1f1e7c25 */ /* 0x004fc6000f8e0220 */
[----:B------:R-:W-:-:S04]  /*33c0*/  LEA R30, P0, R28, R30, 0x3 ;  /* 0x0000001e1c1e7211 */ /* 0x000fc800078018ff */
[----:B---3--:R-:W-:Y:S01]  /*33d0*/  LEA R36, P1, R30, UR4, 0x1 ;  /* 0x000000041e247c11 */ /* 0x008fe2000f8208ff */
[----:B------:R-:W-:Y:S01]  /*33e0*/  IMAD.X R31, RZ, RZ, R31, P0 ;  /* 0x000000ffff1f7224 */ /* 0x000fe200000e061f */
[----:B------:R-:W-:-:S04]  /*33f0*/  ISETP.NE.AND P0, PT, R21, -0x1, PT ;  /* 0xffffffff1500780c */ /* 0x000fc80003f05270 */
[----:B------:R-:W-:Y:S02]  /*3400*/  LEA.HI.X R37, R30, UR5, R31, 0x1, P1 ;  /* 0x000000051e257c11 */ /* 0x000fe400088f0c1f */
[----:B------:R-:W-:Y:S02]  /*3410*/  F2FP.F16.F32.PACK_AB R30, R9, R8 ;  /* 0x00000008091e723e */ /* 0x000fe400000000ff */
[----:B------:R-:W-:Y:S02]  /*3420*/  F2FP.F16.F32.PACK_AB R31, R11, R10 ;  /* 0x0000000a0b1f723e */ /* 0x000fe400000000ff */
[----:B------:R0:W5:Y:S03]  /*3430*/  LDG.E.128.CONSTANT R8, desc[UR8][R36.64] ;  /* 0x0000000824087981 */ /* 0x000166000c1e9d00 */
        /* <DEDUP_REMOVED lines=31> */
.L_x_23123:
[----:B------:R-:W-:Y:S05]  /*3630*/  BSYNC.RECONVERGENT B2 ;  /* 0x0000000000027941 */ /* 0x000fea0003800200 */
.L_x_23122:
[----:B------:R1:W5:Y:S02]  /*3640*/  LDG.E.128.CONSTANT R12, desc[UR8][R36.64+0x200] ;  /* 0x00020008240c7981 */ /* 0x000364000c1e9d00 */
[----:B-----5:R-:W-:Y:S01]  /*3650*/  HMUL2 R9, R31, R9 ;  /* 0x000000091f097232 */ /* 0x020fe20000000000 */
[----:B------:R-:W-:Y:S03]  /*3660*/  BSSY.RECONVERGENT B2, `(.L_x_23124) ;  /* 0x0000022000027945 */ /* 0x000fe60003800200 */
[----:B------:R-:W-:-:S04]  /*3670*/  HFMA2 R9, R30, R8, R9 ;  /* 0x000000081e097231 */ /* 0x000fc80000000009 */
[----:B------:R-:W-:Y:S01]  /*3680*/  HFMA2 R10, R34, R10, R9 ;  /* 0x0000000a220a7231 */ /* 0x000fe20000000009 */
[----:B-1----:R-:W-:Y:S06]  /*3690*/  @P0 BRA `(.L_x_23125) ;  /* 0x0000000000780947 */ /* 0x002fec0003800000 */
        /* <DEDUP_REMOVED lines=12> */
[----:B------:R-:W-:Y:S01]  /*3760*/  ISETP.GE.AND P0, PT, R8, R5, PT ;  /* 0x000000050800720c */ /* 0x000fe20003f06270 */
[----:B------:R-:W-:Y:S01]  /*3770*/  VIADD R8, R20, 0x2 ;  /* 0x0000000214087836 */ /* 0x000fe20000000000 */
[----:B------:R-:W-:-:S02]  /*3780*/  SEL R13, R13, RZ, !P2 ;  /* 0x000000ff0d0d7207 */ /* 0x000fc40005000000 */
[----:B------:R-:W-:Y:S02]  /*3790*/  PRMT R12, R12, 0x5410, R9 ;  /* 0x000054100c0c7816 */ /* 0x000fe40000000009 */
[-C--:B------:R-:W-:Y:S02]  /*37a0*/  ISETP.GE.AND P1, PT, R8, R5.reuse, PT ;  /* 0x000000050800720c */ /* 0x080fe40003f26270 */
[----:B------:R-:W-:Y:S02]  /*37b0*/  IADD3 R8, PT, PT, R20, 0x3, RZ ;  /* 0x0000000314087810 */ /* 0x000fe40007ffe0ff */
[----:B------:R-:W-:Y:S02]  /*37c0*/  PRMT R13, R13, 0x5410, R16 ;  /* 0x000054100d0d7816 */ /* 0x000fe40000000010 */
[----:B------:R-:W-:Y:S02]  /*37d0*/  ISETP.GE.AND P2, PT, R8, R5, PT ;  /* 0x000000050800720c */ /* 0x000fe40003f46270 */
[----:B------:R-:W-:-:S02]  /*37e0*/  PRMT R8, R14, 0x7632, R8 ;  /* 0x000076320e087816 */ /* 0x000fc40000000008 */
        /* <DEDUP_REMOVED lines=9> */
.L_x_23125:
[----:B------:R-:W-:Y:S05]  /*3880*/  BSYNC.RECONVERGENT B2 ;  /* 0x0000000000027941 */ /* 0x000fea0003800200 */
.L_x_23124:
        /* <DEDUP_REMOVED lines=13> */
.L_x_23121:
[----:B--23--:R-:W-:Y:S05]  /*3960*/  BSYNC.RECONVERGENT B0 ;  /* 0x0000000000007941 */ /* 0x00cfea0003800200 */
.L_x_23120:
        /* <DEDUP_REMOVED lines=9> */
.L_x_23119:
[----:B--23--:R-:W-:Y:S05]  /*3a00*/  BSYNC.RECONVERGENT B1 ;  /* 0x0000000000017941 */ /* 0x00cfea0003800200 */
.L_x_23118:
[C---:B------:R-:W-:Y:S01]  /*3a10*/  LOP3.LUT R0, R29.reuse, 0x3c0, RZ, 0xc0, !PT ;  /* 0x000003c01d007812 */ /* 0x040fe200078ec0ff */
[----:B------:R-:W-:Y:S01]  /*3a20*/  BAR.SYNC.DEFER_BLOCKING 0x0 ;  /* 0x0000000000007b1d */ /* 0x000fe20000010000 */
[C---:B------:R-:W-:Y:S02]  /*3a30*/  LOP3.LUT R2, R29.reuse, 0x3e0, RZ, 0xc0, !PT ;  /* 0x000003e01d027812 */ /* 0x040fe400078ec0ff */
        /* <DEDUP_REMOVED lines=9> */
[----:B------:R-:W3:Y:S01]  /*3ad0*/  @!P2 S2R R5, SR_CgaCtaId ;  /* 0x000000000005a919 */ /* 0x000ee20000008800 */
[----:B------:R-:W-:-:S03]  /*3ae0*/  @!P0 IADD3 R0, PT, PT, R0, 0xa0, RZ ;  /* 0x000000a000008810 */ /* 0x000fc60007ffe0ff */
[----:B------:R-:W-:Y:S01]  /*3af0*/  @!P2 VIADD R2, R2, 0xa0 ;  /* 0x000000a00202a836 */ /* 0x000fe20000000000 */
[----:B--2---:R-:W-:-:S04]  /*3b00*/  @!P0 LEA R0, R3, R0, 0x18 ;  /* 0x0000000003008211 */ /* 0x004fc800078ec0ff */
[----:B---3--:R-:W-:Y:S01]  /*3b10*/  @!P2 LEA R5, R5, R2, 0x18 ;  /* 0x000000020505a211 */ /* 0x008fe200078ec0ff */
[----:B------:R-:W-:-:S03]  /*3b20*/  @!P0 IMAD R0, R27, 0x4, R0 ;  /* 0x000000041b008824 */ /* 0x000fc600078e0200 */
[----:B------:R-:W-:Y:S02]  /*3b30*/  @!P2 LEA R28, R28, R5, 0x2 ;  /* 0x000000051c1ca211 */ /* 0x000fe400078e10ff */
        /* <DEDUP_REMOVED lines=13> */
.L_x_23128:
[----:B------:R-:W-:Y:S05]  /*3c10*/  BSYNC.RECONVERGENT B0 ;  /* 0x0000000000007941 */ /* 0x000fea0003800200 */
.L_x_23127:
        /* <DEDUP_REMOVED lines=15> */
.L_x_23130:
[----:B------:R-:W-:Y:S05]  /*3d10*/  BSYNC.RECONVERGENT B0 ;  /* 0x0000000000007941 */ /* 0x000fea0003800200 */
.L_x_23129:
[----:B------:R-:W-:Y:S06]  /*3d20*/  BAR.SYNC.DEFER_BLOCKING 0x0 ;  /* 0x0000000000007b1d */ /* 0x000fec0000010000 */
[----:B------:R-:W-:Y:S05]  /*3d30*/  @P3 EXIT ;  /* 0x000000000000394d */ /* 0x000fea0003800000 */
[----:B------:R-:W4:Y:S01]  /*3d40*/  S2R R3, SR_CTAID.Z ;  /* 0x0000000000037919 */ /* 0x000f220000002700 */
[----:B------:R-:W5:Y:S01]  /*3d50*/  LDCU UR4, c[0x0][0x378] ;  /* 0x00006f00ff0477ac */ /* 0x000f620008000800 */
[----:B------:R-:W-:Y:S01]  /*3d60*/  IMAD R4, R6, R4, R7 ;  /* 0x0000000406047224 */ /* 0x000fe200078e0207 */
[----:B--2---:R-:W-:Y:S01]  /*3d70*/  F2FP.F16.F32.PACK_AB R0, R25, R26 ;  /* 0x0000001a1900723e */ /* 0x004fe200000000ff */
[----:B------:R-:W2:Y:S02]  /*3d80*/  LDCU.64 UR6, c[0x0][0x380] ;  /* 0x00007000ff0677ac */ /* 0x000ea40008000a00 */
[----:B-----5:R-:W-:Y:S02]  /*3d90*/  IMAD R4, R4, UR4, RZ ;  /* 0x0000000404047c24 */ /* 0x020fe4000f8e02ff */
[----:B----4-:R-:W-:-:S05]  /*3da0*/  IMAD.SHL.U32 R3, R3, 0x40, RZ ;  /* 0x0000004003037824 */ /* 0x010fca00078e00ff */
[----:B------:R-:W-:-:S04]  /*3db0*/  LEA R4, P0, R4, R3, 0x6 ;  /* 0x0000000304047211 */ /* 0x000fc800078030ff */
[----:B------:R-:W-:Y:S02]  /*3dc0*/  LOP3.LUT R29, R4, 0x1f, R29, 0xf8, !PT ;  /* 0x0000001f041d7812 */ /* 0x000fe400078ef81d */
[----:B------:R-:W-:Y:S02]  /*3dd0*/  IADD3.X R4, PT, PT, RZ, RZ, RZ, P0, !PT ;  /* 0x000000ffff047210 */ /* 0x000fe400007fe4ff */
[----:B--2---:R-:W-:-:S04]  /*3de0*/  LEA R2, P0, R29, UR6, 0x1 ;  /* 0x000000061d027c11 */ /* 0x004fc8000f8008ff */
[--C-:B------:R-:W-:Y:S02]  /*3df0*/  LEA.HI.X R3, R29, UR7, R4.reuse, 0x1, P0 ;  /* 0x000000071d037c11 */ /* 0x100fe400080f0c04 */
[----:B------:R-:W-:-:S03]  /*3e00*/  PRMT R4, R0, 0x7632, R4 ;  /* 0x0000763200047816 */ /* 0x000fc60000000004 */
[----:B------:R-:W-:Y:S04]  /*3e10*/  STG.E.U16 desc[UR8][R2.64], R0 ;  /* 0x0000000002007986 */ /* 0x000fe8000c101508 */
[----:B------:R-:W-:Y:S01]  /*3e20*/  STG.E.U16 desc[UR8][R2.64+0x40], R4 ;  /* 0x0000400402007986 */ /* 0x000fe2000c101508 */
[----:B------:R-:W-:Y:S05]  /*3e30*/  EXIT ;  /* 0x000000000000794d */ /* 0x000fea0003800000 */
.L_x_23095:
[----:B------:R-:W-:Y:S01]  /*3e40*/  BSSY B2, `(.L_x_23131) ;  /* 0x0000007000027945 */ /* 0x000fe20003800000 */
[----:B------:R-:W-:Y:S01]  /*3e50*/  IMAD.MOV.U32 R13, RZ, RZ, 0x2 ;  /* 0x00000002ff0d7424 */ /* 0x000fe200078e00ff */
[----:B------:R-:W-:Y:S01]  /*3e60*/  MOV R15, 0x1f ;  /* 0x0000001f000f7802 */ /* 0x000fe20000000f00 */
[----:B------:R-:W-:-:S07]  /*3e70*/  IMAD.MOV.U32 R12, RZ, RZ, -0x1 ;  /* 0xffffffffff0c7424 */ /* 0x000fce00078e00ff */
[----:B------:R-:W-:Y:S05]  /*3e80*/  WARPSYNC.COLLECTIVE R12, `(.L_x_23132) ;  /* 0x000000000c087348 */ /* 0x000fea0003c00000 */
[----:B------:R0:W1:Y:S02]  /*3e90*/  SHFL.BFLY P2, R11, R8, R13, R15 ;  /* 0x0c00000d080b7389 */ /* 0x000064000004000f */
[----:B01----:R-:W-:Y:S05]  /*3ea0*/  ENDCOLLECTIVE ;  /* 0x000000000000791b */ /* 0x003fea0003800000 */
.L_x_23132:
[----:B------:R-:W-:Y:S05]  /*3eb0*/  BSYNC B2 ;  /* 0x0000000000027941 */ /* 0x000fea0003800000 */
.L_x_23131:
        /* <DEDUP_REMOVED lines=9> */
.L_x_23133:
[----:B------:R-:W-:Y:S01]  /*3f50*/  IMAD.MOV.U32 R10, RZ, RZ, R11 ;  /* 0x000000ffff0a7224 */ /* 0x000fe200078e000b */
[----:B------:R-:W-:Y:S06]  /*3f60*/  BRA `(.L_x_23134) ;  /* 0xffffffd000ac7947 */ /* 0x000fec000383ffff */
.L_x_23097:
        /* <DEDUP_REMOVED lines=8> */
.L_x_23136:
[----:B------:R-:W-:Y:S05]  /*3ff0*/  BSYNC B0 ;  /* 0x0000000000007941 */ /* 0x000fea0003800000 */
.L_x_23135:
        /* <DEDUP_REMOVED lines=8> */
.L_x_23137:
[----:B------:R-:W-:Y:S02]  /*4080*/  HFMA2 R13, -RZ, RZ, 0, 2.384185791015625e-07 ;  /* 0x00000004ff0d7431 */ /* 0x000fe400000001ff */
[----:B------:R-:W-:-:S05]  /*4090*/  IMAD.MOV.U32 R9, RZ, RZ, R11 ;  /* 0x000000ffff097224 */ /* 0x000fca00078e000b */
[----:B------:R-:W-:-:S04]  /*40a0*/  FMNMX.FTZ R10, R8, R9, !PT ;  /* 0x00000009080a7209 */ /* 0x000fc80007810000 */
[----:B------:R-:W-:-:S07]  /*40b0*/  MOV R8, R10 ;  /* 0x0000000a00087202 */ /* 0x000fce0000000f00 */
[----:B------:R-:W-:Y:S05]  /*40c0*/  WARPSYNC.COLLECTIVE R12, `(.L_x_23138) ;  /* 0x000000000c087348 */ /* 0x000fea0003c00000 */
[----:B------:R0:W1:Y:S02]  /*40d0*/  SHFL.BFLY P2, R11, R8, R13, R15 ;  /* 0x0c00000d080b7389 */ /* 0x000064000004000f */
[----:B01----:R-:W-:Y:S05]  /*40e0*/  ENDCOLLECTIVE ;  /* 0x000000000000791b */ /* 0x003fea0003800000 */
.L_x_23138:
[----:B------:R-:W-:Y:S05]  /*40f0*/  BRA `(.L_x_23139) ;  /* 0xffffffd000cc7947 */ /* 0x000fea000383ffff */
.L_x_23140:
        /* <DEDUP_REMOVED lines=16> */
.L_x_26002:


//--------------------- .text._ZN4vllm25paged_attention_v1_kernelIttLi32ELi8ELi128ELNS_18Fp8KVCacheDataTypeE0ELb1EEEvPT_PKS2_PKT0_S8_ifPKiSA_iPKfiiiSC_SC_iiiii --------------------------
	.section	.text._ZN4vllm25paged_attention_v1_kernelIttLi32ELi8ELi128ELNS_18Fp8KVCacheDataTypeE0ELb1EEEvPT_PKS2_PKT0_S8_ifPKiSA_iPKfiiiSC_SC_iiiii,"ax",@progbits
	.align	128
        .global         _ZN4vllm25paged_attention_v1_kernelIttLi32ELi8ELi128ELNS_18Fp8KVCacheDataTypeE0ELb1EEEvPT_PKS2_PKT0_S8_ifPKiSA_iPKfiiiSC_SC_iiiii
        .type           _ZN4vllm25paged_attention_v1_kernelIttLi32ELi8ELi128ELNS_18Fp8KVCacheDataTypeE0ELb1EEEvPT_PKS2_PKT0_S8_ifPKiSA_iPKfiiiSC_SC_iiiii,@function
        .size           _ZN4vllm25paged_attention_v1_kernelIttLi32ELi8ELi128ELNS_18Fp8KVCacheDataTypeE0ELb1EEEvPT_PKS2_PKT0_S8_ifPKiSA_iPKfiiiSC_SC_iiiii,(.L_x_26003 - _ZN4vllm25paged_attention_v1_kernelIttLi32ELi8ELi128ELNS_18Fp8KVCacheDataTypeE0ELb1EEEvPT_PKS2_PKT0_S8_ifPKiSA_iPKfiiiSC_SC_iiiii)
        .other          _ZN4vllm25paged_attention_v1_kernelIttLi32ELi8ELi128ELNS_18Fp8KVCacheDataTypeE0ELb1EEEvPT_PKS2_PKT0_S8_ifPKiSA_iPKfiiiSC_SC_iiiii,@"STO_CUDA_ENTRY STV_DEFAULT"
_ZN4vllm25paged_attention_v1_kernelIttLi32ELi8ELi128ELNS_18Fp8KVCacheDataTypeE0ELb1EEEvPT_PKS2_PKT0_S8_ifPKiSA_iPKfiiiSC_SC_iiiii:
.text._ZN4vllm25paged_attention_v1_kernelIttLi32ELi8ELi128ELNS_18Fp8KVCacheDataTypeE0ELb1EEEvPT_PKS2_PKT0_S8_ifPKiSA_iPKfiiiSC_SC_iiiii:
        /* <DEDUP_REMOVED lines=9> */
[----:B------:R-:W4:Y:S06]  /*0090*/  LDCU UR10, c[0x0][0x3e8] ;  /* 0x00007d00ff0a77ac */ /* 0x000f2c0008000800 */
[----:B------:R-:W4:Y:S01]  /*00a0*/  S2UR UR7, SR_CgaCtaId ;  /* 0x00000000000779c3 */ /* 0x000f220000008800 */
[----:B------:R-:W-:Y:S01]  /*00b0*/  UMOV UR5, 0x400 ;  /* 0x0000040000057882 */ /* 0x000fe20000000000 */
        /* <DEDUP_REMOVED lines=11> */
[----:B------:R-:W-:Y:S02]  /*0170*/  @!P1 IMAD.SHL.U32 R5, R6, 0x2, RZ ;  /* 0x0000000206059824 */ /* 0x000fe400078e00ff */
        /* <DEDUP_REMOVED lines=15> */
[----:B---3--:R-:W-:-:S06]  /*0270*/  VIADD R12, R0, 0xffffffe ;  /* 0x0ffffffe000c7836 */ /* 0x008fcc0000000000 */
[----:B------:R3:W4:Y:S01]  /*0280*/  F2I.FTZ.U32.TRUNC.NTZ R13, R12 ;  /* 0x0000000c000d7305 */ /* 0x000722000021f000 */
[----:B0-----:R-:W-:Y:S02]  /*0290*/  IABS R8, R2 ;  /* 0x0000000200087213 */ /* 0x001fe40000000000 */
[----:B---3--:R-:W-:Y:S01]  /*02a0*/  MOV R12, RZ ;  /* 0x000000ff000c7202 */ /* 0x008fe20000000f00 */
        /* <DEDUP_REMOVED lines=14> */
[----:B------:R-:W-:Y:S02]  /*0390*/  @!P3 IMAD.MOV R0, RZ, RZ, -R0 ;  /* 0x000000ffff00b224 */ /* 0x000fe400078e0a00 */
[----:B------:R-:W-:-:S04]  /*03a0*/  @!P2 LOP3.LUT R0, RZ, R5, RZ, 0x33, !PT ;  /* 0x00000005ff00a212 */ /* 0x000fc800078e33ff */
[----:B------:R-:W-:-:S04]  /*03b0*/  IABS R13, R0 ;  /* 0x00000000000d7213 */ /* 0x000fc80000000000 */
[----:B------:R-:W0:Y:S01]  /*03c0*/  I2F.RP R10, R13 ;  /* 0x0000000d000a7306 */ /* 0x000e220000209400 */
[----:B-1----:R-:W-:Y:S02]  /*03d0*/  MOV R17, UR4 ;  /* 0x0000000400117c02 */ /* 0x002fe40008000f00 */
[----:B------:R-:W-:Y:S02]  /*03e0*/  IABS R14, R3 ;  /* 0x00000003000e7213 */ /* 0x000fe40000000000 */
[----:B------:R-:W-:Y:S01]  /*03f0*/  SHF.L.U32 R24, R6, 0x4, RZ ;  /* 0x0000000406187819 */ /* 0x000fe200000006ff */
[----:B------:R-:W-:Y:S01]  /*0400*/  ULEA UR6, UR7, UR5, 0x18 ;  /* 0x0000000507067291 */ /* 0x000fe2000f8ec0ff */
[----:B------:R-:W-:Y:S01]  /*0410*/  IABS R40, R17 ;  /* 0x0000001100287213 */ /* 0x000fe20000000000 */
[----:B------:R-:W1:Y:S01]  /*0420*/  LDCU UR4, c[0x0][0x3b8] ;  /* 0x00007700ff0477ac */ /* 0x000e620008000800 */
[----:B0-----:R-:W0:Y:S08]  /*0430*/  MUFU.RCP R10, R10 ;  /* 0x0000000a000a7308 */ /* 0x001e300000001000 */
[----:B------:R-:W3:Y:S01]  /*0440*/  I2F.RP R11, R40 ;  /* 0x00000028000b7306 */ /* 0x000ee20000209400 */
[----:B0-----:R-:W-:-:S07]  /*0450*/  VIADD R8, R10, 0xffffffe ;  /* 0x0ffffffe0a087836 */ /* 0x001fce0000000000 */
[----:B------:R0:W4:Y:S08]  /*0460*/  F2I.FTZ.U32.TRUNC.NTZ R9, R8 ;  /* 0x0000000800097305 */ /* 0x000130000021f000 */
[----:B---3--:R-:W3:Y:S01]  /*0470*/  MUFU.RCP R11, R11 ;  /* 0x0000000b000b7308 */ /* 0x008ee20000001000 */
[----:B0-----:R-:W-:Y:S02]  /*0480*/  IMAD.MOV.U32 R8, RZ, RZ, RZ ;  /* 0x000000ffff087224 */ /* 0x001fe400078e00ff */
[----:B----4-:R-:W-:-:S04]  /*0490*/  IMAD.MOV R12, RZ, RZ, -R9 ;  /* 0x000000ffff0c7224 */ /* 0x010fc800078e0a09 */
[----:B------:R-:W-:Y:S01]  /*04a0*/  IMAD R15, R12, R13, RZ ;  /* 0x0000000d0c0f7224 */ /* 0x000fe200078e02ff */
[----:B------:R-:W-:Y:S02]  /*04b0*/  IABS R10, R0 ;  /* 0x00000000000a7213 */ /* 0x000fe40000000000 */
[----:B---3--:R-:W-:Y:S01]  /*04c0*/  IADD3 R20, PT, PT, R11, 0xffffffe, RZ ;  /* 0x0ffffffe0b147810 */ /* 0x008fe20007ffe0ff */
[----:B------:R-:W-:Y:S01]  /*04d0*/  IMAD.HI.U32 R9, R9, R15, R8 ;  /* 0x0000000f09097227 */ /* 0x000fe200078e0008 */
[----:B------:R-:W-:Y:S01]  /*04e0*/  IADD3 R11, PT, PT, RZ, -R10, RZ ;  /* 0x8000000aff0b7210 */ /* 0x000fe20007ffe0ff */
[----:B------:R-:W0:Y:S01]  /*04f0*/  LDC R15, c[0x0][0x3f8] ;  /* 0x0000fe00ff0f7b82 */ /* 0x000e220000000800 */
[----:B------:R3:W4:Y:S01]  /*0500*/  F2I.FTZ.U32.TRUNC.NTZ R21, R20 ;  /* 0x0000001400157305 */ /* 0x000722000021f000 */
[----:B------:R-:W-:-:S04]  /*0510*/  IMAD.MOV.U32 R8, RZ, RZ, R14 ;  /* 0x000000ffff087224 */ /* 0x000fc800078e000e */
[----:B------:R-:W-:-:S04]  /*0520*/  IMAD.HI.U32 R18, R9, R8, RZ ;  /* 0x0000000809127227 */ /* 0x000fc800078e00ff */
[----:B------:R-:W-:Y:S02]  /*0530*/  IMAD R8, R18, R11, R8 ;  /* 0x0000000b12087224 */ /* 0x000fe400078e0208 */
[----:B---3--:R-:W-:-:S03]  /*0540*/  HFMA2 R20, -RZ, RZ, 0, 0 ;  /* 0x00000000ff147431 */ /* 0x008fc600000001ff */
[----:B------:R-:W-:Y:S01]  /*0550*/  ISETP.GT.U32.AND P2, PT, R13, R8, PT ;  /* 0x000000080d00720c */ /* 0x000fe20003f44070 */
[----:B----4-:R-:W-:-:S04]  /*0560*/  IMAD R9, R21, R40, RZ ;  /* 0x0000002815097224 */ /* 0x010fc800078e02ff */
[----:B------:R-:W-:-:S04]  /*0570*/  IMAD.MOV R9, RZ, RZ, -R9 ;  /* 0x000000ffff097224 */ /* 0x000fc800078e0a09 */
[----:B------:R-:W-:-:S04]  /*0580*/  IMAD.HI.U32 R20, R21, R9, R20 ;  /* 0x0000000915147227 */ /* 0x000fc800078e0014 */
[----:B------:R-:W-:Y:S02]  /*0590*/  @!P2 IMAD.IADD R8, R8, 0x1, -R13 ;  /* 0x000000010808a824 */ /* 0x000fe400078e0a0d */
[----:B------:R-:W-:-:S05]  /*05a0*/  VIADD R12, R23, 0xffffffff ;  /* 0xffffffff170c7836 */ /* 0x000fca0000000000 */
[----:B------:R-:W-:-:S05]  /*05b0*/  IABS R10, R12 ;  /* 0x0000000c000a7213 */ /* 0x000fca0000000000 */
[----:B------:R-:W-:-:S04]  /*05c0*/  IMAD.MOV.U32 R9, RZ, RZ, R10 ;  /* 0x000000ffff097224 */ /* 0x000fc800078e000a */
[----:B------:R-:W-:Y:S01]  /*05d0*/  IMAD.HI.U32 R11, R20, R9, RZ ;  /* 0x00000009140b7227 */ /* 0x000fe200078e00ff */
[----:B------:R-:W-:Y:S02]  /*05e0*/  ISETP.GE.U32.AND P0, PT, R8, R13, PT ;  /* 0x0000000d0800720c */ /* 0x000fe40003f06070 */
[----:B------:R-:W-:Y:S02]  /*05f0*/  LOP3.LUT R8, R3, R0, RZ, 0x3c, !PT ;  /* 0x0000000003087212 */ /* 0x000fe400078e3cff */
[----:B------:R-:W-:Y:S02]  /*0600*/  IADD3 R13, PT, PT, -R11, RZ, RZ ;  /* 0x000000ff0b0d7210 */ /* 0x000fe40007ffe1ff */
[----:B------:R-:W-:-:S03]  /*0610*/  ISETP.GE.AND P3, PT, R8, RZ, PT ;  /* 0x000000ff0800720c */ /* 0x000fc60003f66270 */
[----:B------:R-:W-:Y:S02]  /*0620*/  IMAD R13, R40, R13, R9 ;  /* 0x0000000d280d7224 */ /* 0x000fe400078e0209 */
[----:B------:R-:W-:Y:S01]  /*0630*/  @!P2 VIADD R18, R18, 0x1 ;  /* 0x000000011212a836 */ /* 0x000fe20000000000 */
[----:B------:R-:W-:Y:S02]  /*0640*/  ISETP.NE.AND P2, PT, R0, RZ, PT ;  /* 0x000000ff0000720c */ /* 0x000fe40003f45270 */
[----:B------:R-:W-:Y:S01]  /*0650*/  ISETP.GT.U32.AND P4, PT, R40, R13, PT ;  /* 0x0000000d2800720c */ /* 0x000fe20003f84070 */
[----:B------:R-:W-:Y:S01]  /*0660*/  @P0 VIADD R18, R18, 0x1 ;  /* 0x0000000112120836 */ /* 0x000fe20000000000 */
[----:B------:R-:W-:-:S03]  /*0670*/  LOP3.LUT R24, R24, 0x30, RZ, 0xc0, !PT ;  /* 0x0000003018187812 */ /* 0x000fc600078ec0ff */
[----:B------:R-:W-:Y:S01]  /*0680*/  @!P3 IMAD.MOV R18, RZ, RZ, -R18 ;  /* 0x000000ffff12b224 */ /* 0x000fe200078e0a12 */
[----:B0-----:R-:W-:Y:S01]  /*0690*/  ISETP.GE.AND P3, PT, R15, RZ, PT ;  /* 0x000000ff0f00720c */ /* 0x001fe20003f66270 */
[----:B------:R-:W-:Y:S01]  /*06a0*/  VIADD R9, R24, UR6 ;  /* 0x0000000618097c36 */ /* 0x000fe20008000000 */
[----:B------:R-:W-:-:S03]  /*06b0*/  SHF.R.U32.HI R8, RZ, 0x2, R6 ;  /* 0x00000002ff087819 */ /* 0x000fc60000011606 */
[----:B------:R-:W-:Y:S01]  /*06c0*/  @!P2 LOP3.LUT R18, RZ, R0, RZ, 0x33, !PT ;  /* 0x00000000ff12a212 */ /* 0x000fe200078e33ff */
[----:B------:R-:W-:Y:S01]  /*06d0*/  VIADD R0, R23, 0x7 ;  /* 0x0000000717007836 */ /* 0x000fe20000000000 */
[----:B------:R-:W-:Y:S01]  /*06e0*/  @!P4 IADD3 R13, PT, PT, R13, -R40, RZ ;  /* 0x800000280d0dc210 */ /* 0x000fe20007ffe0ff */
[----:B------:R-:W-:-:S03]  /*06f0*/  @!P1 IMAD R10, R8, 0x4, R9 ;  /* 0x00000004080a9824 */ /* 0x000fc600078e0209 */
[----:B------:R-:W-:Y:S02]  /*0700*/  ISETP.GE.U32.AND P0, PT, R13, R40, PT ;  /* 0x000000280d00720c */ /* 0x000fe40003f06070 */
[----:B------:R-:W-:Y:S01]  /*0710*/  SHF.R.S32.HI R9, RZ, 0x1f, R0 ;  /* 0x0000001fff097819 */ /* 0x000fe20000011400 */
[----:B------:R-:W-:Y:S01]  /*0720*/  @!P3 IMAD R5, R5, UR10, R18 ;  /* 0x0000000a0505bc24 */ /* 0x000fe2000f8e0212 */
[----:B------:R-:W-:Y:S02]  /*0730*/  LOP3.LUT R12, R12, R17, RZ, 0x3c, !PT ;  /* 0x000000110c0c7212 */ /* 0x000fe400078e3cff */
[----:B------:R-:W-:Y:S02]  /*0740*/  LEA.HI R9, R9, R0, RZ, 0x3 ;  /* 0x0000000009097211 */ /* 0x000fe400078f18ff */
[----:B------:R-:W-:Y:S01]  /*0750*/  ISETP.GE.AND P2, PT, R12, RZ, PT ;  /* 0x000000ff0c00720c */ /* 0x000fe20003f46270 */
[----:B------:R-:W-:Y:S01]  /*0760*/  @!P3 IMAD.MOV R12, RZ, RZ, -R5 ;  /* 0x000000ffff0cb224 */ /* 0x000fe200078e0a05 */
[----:B------:R-:W-:-:S02]  /*0770*/  @!P4 IADD3 R11, PT, PT, R11, 0x1, RZ ;  /* 0x000000010b0bc810 */ /* 0x000fc40007ffe0ff */
[----:B------:R-:W-:Y:S02]  /*0780*/  SHF.R.U32.HI R22, RZ, 0x5, R6 ;  /* 0x00000005ff167819 */ /* 0x000fe40000011606 */
[----:B------:R-:W-:Y:S01]  /*0790*/  SHF.R.S32.HI R5, RZ, 0x3, R9 ;  /* 0x00000003ff057819 */ /* 0x000fe20000011409 */
[----:B------:R-:W-:-:S03]  /*07a0*/  @P0 VIADD R11, R11, 0x1 ;  /* 0x000000010b0b0836 */ /* 0x000fc60000000000 */
[----:B------:R-:W-:Y:S01]  /*07b0*/  ISETP.GE.AND P0, PT, R22, R5, PT ;  /* 0x000000051600720c */ /* 0x000fe20003f06270 */
[----:B--2---:R0:W-:Y:S01]  /*07c0*/  @!P1 STS [R10], R7 ;  /* 0x000000070a009388 */ /* 0x0041e20000000800 */
[----:B------:R-:W-:Y:S01]  /*07d0*/  @P3 IMAD R0, R2, UR10, R3 ;  /* 0x0000000a02003c24 */ /* 0x000fe2000f8e0203 */
[----:B------:R-:W-:Y:S01]  /*07e0*/  ISETP.NE.AND P1, PT, R17, RZ, PT ;  /* 0x000000ff1100720c */ /* 0x000fe20003f25270 */
[----:B-1----:R-:W-:Y:S01]  /*07f0*/  IMAD R9, R4, UR4, RZ ;  /* 0x0000000404097c24 */ /* 0x002fe2000f8e02ff */
[----:B------:R-:W-:Y:S01]  /*0800*/  LOP3.LUT R16, RZ, R17, RZ, 0x33, !PT ;  /* 0x00000011ff107212 */ /* 0x000fe200078e33ff */
[----:B------:R-:W-:Y:S01]  /*0810*/  BSSY B0, `(.L_x_23141) ;  /* 0x000009b000007945 */ /* 0x000fe20003800000 */
[----:B------:R-:W-:Y:S01]  /*0820*/  @!P2 IADD3 R11, PT, PT, -R11, RZ, RZ ;  /* 0x000000ff0b0ba210 */ /* 0x000fe20007ffe1ff */
[----:B------:R-:W-:Y:S02]  /*0830*/  @P3 IMAD R0, R0, R15, 0x1 ;  /* 0x0000000100003424 */ /* 0x000fe400078e020f */
[----:B------:R-:W-:Y:S01]  /*0840*/  @!P3 IMAD R0, R15, R12, 0x1 ;  /* 0x000000010f00b424 */ /* 0x000fe200078e020c */
[----:B------:R-:W-:Y:S01]  /*0850*/  SEL R21, R16, R11, !P1 ;  /* 0x0000000b10157207 */ /* 0x000fe20004800000 */
[----:B------:R-:W-:-:S02]  /*0860*/  IMAD.MOV.U32 R25, RZ, RZ, -0x800001 ;  /* 0xff7fffffff197424 */ /* 0x000fc400078e00ff */
[----:B------:R-:W-:Y:S01]  /*0870*/  IMAD.MOV.U32 R26, RZ, RZ, R40 ;  /* 0x000000ffff1a7224 */ /* 0x000fe200078e0028 */
[----:B------:R-:W-:Y:S06]  /*0880*/  BAR.SYNC.DEFER_BLOCKING 0x0 ;  /* 0x0000000000007b1d */ /* 0x000fec0000010000 */
[----:B0-----:R-:W-:Y:S05]  /*0890*/  @P0 BRA `(.L_x_23142) ;  /* 0x0000000800480947 */ /* 0x001fea0003800000 */
[----:B------:R-:W0:Y:S01]  /*08a0*/  LDC R35, c[0x0][0x3f0] ;  /* 0x0000fc00ff237b82 */ /* 0x000e220000000800 */
[----:B------:R-:W-:Y:S01]  /*08b0*/  SHF.R.U32.HI R6, RZ, 0x3, R6 ;  /* 0x00000003ff067819 */ /* 0x000fe20000011606 */
[----:B------:R-:W1:Y:S01]  /*08c0*/  LDCU.64 UR12, c[0x0][0x3a8] ;  /* 0x00007500ff0c77ac */ /* 0x000e620008000a00 */
[----:B------:R-:W-:Y:S01]  /*08d0*/  IMAD.MOV.U32 R11, RZ, RZ, RZ ;  /* 0x000000ffff0b7224 */ /* 0x000fe200078e00ff */
[----:B------:R-:W-:Y:S01]  /*08e0*/  SHF.L.U32 R29, R22, 0x3, RZ ;  /* 0x00000003161d7819 */ /* 0x000fe200000006ff */
[----:B------:R-:W-:Y:S01]  /*08f0*/  IMAD.MOV.U32 R25, RZ, RZ, -0x800001 ;  /* 0xff7fffffff197424 */ /* 0x000fe200078e00ff */
[----:B------:R-:W2:Y:S01]  /*0900*/  LDCU UR11, c[0x0][0x3d0] ;  /* 0x00007a00ff0b77ac */ /* 0x000ea20008000800 */
[----:B------:R-:W-:Y:S01]  /*0910*/  LOP3.LUT R10, R6, 0x7c, RZ, 0xc0, !PT ;  /* 0x0000007c060a7812 */ /* 0x000fe200078ec0ff */
[----:B------:R-:W3:Y:S01]  /*0920*/  LDC R17, c[0x0][0x3f4] ;  /* 0x0000fd00ff117b82 */ /* 0x000ee20000000800 */
[----:B------:R-:W-:Y:S01]  /*0930*/  IMAD.MOV.U32 R28, RZ, RZ, R22 ;  /* 0x000000ffff1c7224 */ /* 0x000fe200078e0016 */
[----:B------:R-:W4:Y:S02]  /*0940*/  LDCU UR10, c[0x0][0x3ec] ;  /* 0x00007d80ff0a77ac */ /* 0x000f240008000800 */
[----:B------:R-:W-:Y:S01]  /*0950*/  IMAD.WIDE R10, R9, 0x4, R10 ;  /* 0x00000004090a7825 */ /* 0x000fe200078e020a */
[----:B------:R-:W-:-:S03]  /*0960*/  UIADD3 UR4, UPT, UPT, UR5, 0x60, URZ ;  /* 0x0000006005047890 */ /* 0x000fc6000fffe0ff */
[----:B------:R-:W-:Y:S01]  /*0970*/  IMAD.SHL.U32 R9, R8, 0x4, RZ ;  /* 0x0000000408097824 */ /* 0x000fe200078e00ff */
[----:B------:R-:W-:Y:S01]  /*0980*/  ULEA UR4, UR7, UR4, 0x18 ;  /* 0x0000000407047291 */ /* 0x000fe2000f8ec0ff */
[----:B-1----:R-:W-:-:S03]  /*0990*/  IADD3 R14, P0, PT, R10, UR12, RZ ;  /* 0x0000000c0a0e7c10 */ /* 0x002fc6000ff1e0ff */
[----:B------:R-:W-:Y:S02]  /*09a0*/  LOP3.LUT R9, R9, 0x1c, RZ, 0xc0, !PT ;  /* 0x0000001c09097812 */ /* 0x000fe400078ec0ff */
[----:B0-----:R-:W-:Y:S02]  /*09b0*/  IABS R13, R35 ;  /* 0x00000023000d7213 */ /* 0x001fe40000000000 */
[----:B------:R-:W-:Y:S01]  /*09c0*/  IADD3.X R15, PT, PT, R11, UR13, RZ, P0, !PT ;  /* 0x0000000d0b0f7c10 */ /* 0x000fe200087fe4ff */
[----:B------:R-:W-:Y:S01]  /*09d0*/  IMAD R9, R22, 0x20, R9 ;  /* 0x0000002016097824 */ /* 0x000fe200078e0209 */
[----:B------:R-:W0:Y:S01]  /*09e0*/  I2F.RP R12, R13 ;  /* 0x0000000d000c7306 */ /* 0x000e220000209400 */
[----:B------:R-:W-:Y:S01]  /*09f0*/  ISETP.NE.AND P2, PT, R35, RZ, PT ;  /* 0x000000ff2300720c */ /* 0x000fe20003f45270 */
[----:B----4-:R-:W-:Y:S02]  /*0a00*/  VIADD R30, R21, -UR10 ;  /* 0x8000000a151e7c36 */ /* 0x010fe40008000000 */
[----:B------:R-:W-:-:S04]  /*0a10*/  VIADD R32, R9, UR4 ;  /* 0x0000000409207c36 */ /* 0x000fc80008000000 */
[----:B0-----:R-:W0:Y:S02]  /*0a20*/  MUFU.RCP R12, R12 ;  /* 0x0000000c000c7308 */ /* 0x001e240000001000 */
[----:B0-----:R-:W-:-:S06]  /*0a30*/  IADD3 R7, PT, PT, R12, 0xffffffe, RZ ;  /* 0x0ffffffe0c077810 */ /* 0x001fcc0007ffe0ff */
[----:B------:R-:W0:Y:S02]  /*0a40*/  F2I.FTZ.U32.TRUNC.NTZ R7, R7 ;  /* 0x0000000700077305 */ /* 0x000e24000021f000 */
[----:B0-----:R-:W-:-:S04]  /*0a50*/  IMAD.MOV R6, RZ, RZ, -R7 ;  /* 0x000000ffff067224 */ /* 0x001fc800078e0a07 */
[----:B------:R-:W-:Y:S01]  /*0a60*/  IMAD R27, R6, R13, RZ ;  /* 0x0000000d061b7224 */ /* 0x000fe200078e02ff */
[----:B------:R-:W-:-:S05]  /*0a70*/  MOV R6, RZ ;  /* 0x000000ff00067202 */ /* 0x000fca0000000f00 */
[----:B------:R-:W-:-:S04]  /*0a80*/  IMAD.HI.U32 R27, R7, R27, R6 ;  /* 0x0000001b071b7227 */ /* 0x000fc800078e0006 */
[----:B------:R-:W-:Y:S01]  /*0a90*/  IMAD.SHL.U32 R6, R8, 0x8, RZ ;  /* 0x0000000808067824 */ /* 0x000fe200078e00ff */
[C---:B------:R-:W-:Y:S01]  /*0aa0*/  LOP3.LUT R8, R29.reuse, 0x7, R8, 0xf8, !PT ;  /* 0x000000071d087812 */ /* 0x040fe200078ef808 */
[----:B--2---:R-:W-:Y:S01]  /*0ab0*/  IMAD R7, R18, UR11, RZ ;  /* 0x0000000b12077c24 */ /* 0x004fe2000f8e02ff */
[----:B------:R-:W-:Y:S02]  /*0ac0*/  IADD3 R29, PT, PT, R29, 0x1, RZ ;  /* 0x000000011d1d7810 */ /* 0x000fe40007ffe0ff */
[----:B------:R-:W-:Y:S01]  /*0ad0*/  LOP3.LUT R6, R6, 0x38, RZ, 0xc0, !PT ;  /* 0x0000003806067812 */ /* 0x000fe200078ec0ff */
[----:B------:R-:W-:Y:S01]  /*0ae0*/  VIADD R31, R8, 0x1 ;  /* 0x00000001081f7836 */ /* 0x000fe20000000000 */
[----:B------:R-:W-:Y:S02]  /*0af0*/  IADD3 R39, PT, PT, -R23, R8, RZ ;  /* 0x0000000817277210 */ /* 0x000fe40007ffe1ff */
[----:B------:R-:W-:-:S04]  /*0b00*/  IADD3 R6, P0, PT, R7, R6, RZ ;  /* 0x0000000607067210 */ /* 0x000fc80007f1e0ff */
[----:B---3--:R-:W-:-:S09]  /*0b10*/  LEA.HI.X.SX32 R7, R7, RZ, 0x1, P0 ;  /* 0x000000ff07077211 */ /* 0x008fd200000f0eff */
.L_x_23147:
[----:B------:R-:W-:Y:S01]  /*0b20*/  IADD3 R8, PT, PT, R29, -0x1, RZ ;  /* 0xffffffff1d087810 */ /* 0x000fe20007ffe0ff */
[----:B------:R-:W0:Y:S01]  /*0b30*/  S2R R33, SR_TID.X ;  /* 0x0000000000217919 */ /* 0x000e220000002100 */
[-C--:B------:R-:W-:Y:S01]  /*0b40*/  IABS R40, R17.reuse ;  /* 0x0000001100287213 */ /* 0x080fe20000000000 */
[----:B------:R-:W-:Y:S01]  /*0b50*/  BSSY B1, `(.L_x_23143) ;  /* 0x000005d000017945 */ /* 0x000fe20003800000 */
[----:B------:R-:W-:Y:S02]  /*0b60*/  IABS R11, R8 ;  /* 0x00000008000b7213 */ /* 0x000fe40000000000 */
[-C--:B------:R-:W-:Y:S02]  /*0b70*/  LOP3.LUT R8, R8, R17.reuse, RZ, 0x3c, !PT ;  /* 0x0000001108087212 */ /* 0x080fe400078e3cff */
[----:B------:R-:W-:Y:S01]  /*0b80*/  LOP3.LUT R16, RZ, R17, RZ, 0x33, !PT ;  /* 0x00000011ff107212 */ /* 0x000fe200078e33ff */
[----:B------:R-:W-:Y:S01]  /*0b90*/  IMAD.HI.U32 R9, R20, R11, RZ ;  /* 0x0000000b14097227 */ /* 0x000fe200078e00ff */
[----:B------:R-:W-:-:S02]  /*0ba0*/  ISETP.GE.AND P3, PT, R8, RZ, PT ;  /* 0x000000ff0800720c */ /* 0x000fc40003f66270 */
[----:B------:R-:W-:Y:S01]  /*0bb0*/  IABS R13, R35 ;  /* 0x00000023000d7213 */ /* 0x000fe20000000000 */
[----:B------:R-:W-:-:S04]  /*0bc0*/  IMAD.MOV R10, RZ, RZ, -R9 ;  /* 0x000000ffff0a7224 */ /* 0x000fc800078e0a09 */
[----:B------:R-:W-:-:S05]  /*0bd0*/  IMAD R11, R40, R10, R11 ;  /* 0x0000000a280b7224 */ /* 0x000fca00078e020b */
[----:B------:R-:W-:Y:S02]  /*0be0*/  ISETP.GT.U32.AND P1, PT, R26, R11, PT ;  /* 0x0000000b1a00720c */ /* 0x000fe40003f24070 */
[----:B0-----:R-:W-:-:S11]  /*0bf0*/  LOP3.LUT R33, R33, 0x3, RZ, 0xc0, !PT ;  /* 0x0000000321217812 */ /* 0x001fd600078ec0ff */
[----:B------:R-:W-:Y:S01]  /*0c00*/  @!P1 IMAD.IADD R11, R11, 0x1, -R40 ;  /* 0x000000010b0b9824 */ /* 0x000fe200078e0a28 */
[----:B------:R-:W-:Y:S02]  /*0c10*/  @!P1 IADD3 R9, PT, PT, R9, 0x1, RZ ;  /* 0x0000000109099810 */ /* 0x000fe40007ffe0ff */
[----:B------:R-:W-:Y:S02]  /*0c20*/  ISETP.NE.AND P1, PT, R17, RZ, PT ;  /* 0x000000ff1100720c */ /* 0x000fe40003f25270 */
[----:B------:R-:W-:-:S13]  /*0c30*/  ISETP.GE.U32.AND P0, PT, R11, R26, PT ;  /* 0x0000001a0b00720c */ /* 0x000fda0003f06070 */
[----:B------:R-:W-:-:S04]  /*0c40*/  @P0 VIADD R9, R9, 0x1 ;  /* 0x0000000109090836 */ /* 0x000fc80000000000 */
[----:B------:R-:W-:-:S05]  /*0c50*/  @!P3 IMAD.MOV R9, RZ, RZ, -R9 ;  /* 0x000000ffff09b224 */ /* 0x000fca00078e0a09 */
[----:B------:R-:W-:-:S04]  /*0c60*/  SEL R11, R16, R9, !P1 ;  /* 0x00000009100b7207 */ /* 0x000fc80004800000 */
[----:B------:R-:W-:-:S04]  /*0c70*/  IADD3 R12, PT, PT, R11, R0, RZ ;  /* 0x000000000b0c7210 */ /* 0x000fc80007ffe0ff */
[----:B------:R-:W-:Y:S02]  /*0c80*/  IABS R10, R12 ;  /* 0x0000000c000a7213 */ /* 0x000fe40000000000 */
[----:B------:R-:W-:-:S03]  /*0c90*/  ISETP.GE.AND P3, PT, R12, RZ, PT ;  /* 0x000000ff0c00720c */ /* 0x000fc60003f66270 */
        /* <DEDUP_REMOVED lines=17> */
.L_x_23144:
        /* <DEDUP_REMOVED lines=8> */
[----:B------:R-:W3:Y:S01]  /*0e30*/  LDG.E.CONSTANT R34, desc[UR8][R12.64] ;  /* 0x000000080c227981 */ /* 0x000ee2000c1e9900 */
[----:B0-----:R-:W-:-:S02]  /*0e40*/  HADD2.F32 R36, -RZ, R9.H0_H0 ;  /* 0x20000009ff247230 */ /* 0x001fc40000004100 */
[----:B--2---:R-:W-:-:S05]  /*0e50*/  HADD2.F32 R37, -RZ, R38.H0_H0 ;  /* 0x20000026ff257230 */ /* 0x004fca0000004100 */
[----:B------:R-:W-:Y:S01]  /*0e60*/  FMUL.FTZ R41, R36, R37 ;  /* 0x0000002524297220 */ /* 0x000fe20000410000 */
[----:B------:R-:W-:Y:S02]  /*0e70*/  HADD2.F32 R36, -RZ, R8.H0_H0 ;  /* 0x20000008ff247230 */ /* 0x000fe40000004100 */
[----:B---3--:R-:W-:-:S05]  /*0e80*/  HADD2.F32 R37, -RZ, R34.H0_H0 ;  /* 0x20000022ff257230 */ /* 0x008fca0000004100 */
[----:B------:R-:W-:Y:S02]  /*0e90*/  FFMA.FTZ R36, R36, R37, R41 ;  /* 0x0000002524247223 */ /* 0x000fe40000010029 */
[----:B------:R-:W2:Y:S04]  /*0ea0*/  LDG.E.CONSTANT R37, desc[UR8][R12.64+0x100] ;  /* 0x000100080c257981 */ /* 0x000ea8000c1e9900 */
[----:B------:R0:W3:Y:S01]  /*0eb0*/  LDG.E.CONSTANT R41, desc[UR8][R12.64+0x180] ;  /* 0x000180080c297981 */ /* 0x0000e2000c1e9900 */
[----:B------:R-:W-:Y:S01]  /*0ec0*/  HADD2.F32 R9, -RZ, R9.H1_H1 ;  /* 0x30000009ff097230 */ /* 0x000fe20000004100 */
[----:B------:R-:W-:Y:S01]  /*0ed0*/  UMOV UR4, 0xffffffff ;  /* 0xffffffff00047882 */ /* 0x000fe20000000000 */
[----:B------:R-:W-:Y:S01]  /*0ee0*/  HADD2.F32 R38, -RZ, R38.H1_H1 ;  /* 0x30000026ff267230 */ /* 0x000fe20000004100 */
[----:B------:R-:W-:Y:S01]  /*0ef0*/  ISETP.NE.AND P3, PT, R33, RZ, PT ;  /* 0x000000ff2100720c */ /* 0x000fe20003f65270 */
[----:B------:R-:W-:Y:S01]  /*0f00*/  HADD2.F32 R8, -RZ, R8.H1_H1 ;  /* 0x30000008ff087230 */ /* 0x000fe20000004100 */
[----:B-----5:R-:W-:Y:S01]  /*0f10*/  FSETP.NEU.FTZ.AND P0, PT, R19, RZ, PT ;  /* 0x000000ff1300720b */ /* 0x020fe20003f1d000 */
[----:B------:R-:W-:-:S02]  /*0f20*/  HADD2.F32 R45, -RZ, R10.H0_H0 ;  /* 0x2000000aff2d7230 */ /* 0x000fc40000004100 */
[----:B------:R-:W-:Y:S01]  /*0f30*/  FMUL.FTZ R43, R9, R38 ;  /* 0x00000026092b7220 */ /* 0x000fe20000410000 */
[----:B------:R-:W-:Y:S02]  /*0f40*/  HADD2.F32 R9, -RZ, R34.H1_H1 ;  /* 0x30000022ff097230 */ /* 0x000fe40000004100 */
[--C-:B0-----:R-:W-:Y:S02]  /*0f50*/  HADD2.F32 R13, -RZ, R11.reuse.H0_H0 ;  /* 0x2000000bff0d7230 */ /* 0x101fe40000004100 */
[----:B------:R-:W-:Y:S02]  /*0f60*/  HADD2.F32 R11, -RZ, R11.H1_H1 ;  /* 0x3000000bff0b7230 */ /* 0x000fe40000004100 */
[----:B------:R-:W-:Y:S01]  /*0f70*/  FFMA.FTZ R8, R8, R9, R43 ;  /* 0x0000000908087223 */ /* 0x000fe2000001002b */
[----:B------:R-:W-:Y:S02]  /*0f80*/  HADD2.F32 R9, -RZ, R10.H1_H1 ;  /* 0x3000000aff097230 */ /* 0x000fe40000004100 */
[----:B--2---:R-:W-:-:S02]  /*0f90*/  HADD2.F32 R34, -RZ, R37.H0_H0 ;  /* 0x20000025ff227230 */ /* 0x004fc40000004100 */
[----:B------:R-:W-:Y:S02]  /*0fa0*/  HADD2.F32 R37, -RZ, R37.H1_H1 ;  /* 0x30000025ff257230 */ /* 0x000fe40000004100 */
[--C-:B---3--:R-:W-:Y:S02]  /*0fb0*/  HADD2.F32 R10, -RZ, R41.reuse.H0_H0 ;  /* 0x20000029ff0a7230 */ /* 0x108fe40000004100 */
[----:B------:R-:W-:Y:S01]  /*0fc0*/  FFMA.FTZ R34, R45, R34, R36 ;  /* 0x000000222d227223 */ /* 0x000fe20000010024 */
[----:B------:R-:W-:Y:S02]  /*0fd0*/  HADD2.F32 R41, -RZ, R41.H1_H1 ;  /* 0x30000029ff297230 */ /* 0x000fe40000004100 */
        /* <DEDUP_REMOVED lines=8> */
.L_x_23189:
        /* <DEDUP_REMOVED lines=8> */
[----:B0-----:R-:W-:Y:S02]  /*10e0*/  @!P3 FSEL R9, R8, RZ, !P0 ;  /* 0x000000ff0809b208 */ /* 0x001fe40004000000 */
[----:B------:R-:W-:-:S03]  /*10f0*/  ISETP.GE.OR P0, PT, R10, R23, P3 ;  /* 0x000000170a00720c */ /* 0x000fc60001f06670 */
[----:B------:R1:W-:Y:S10]  /*1100*/  @!P3 STS [R32], R9 ;  /* 0x000000092000b388 */ /* 0x0003f40000000800 */
[----:B-1----:R-:W-:-:S07]  /*1110*/  @!P0 FMNMX.FTZ R25, R25, R8, !PT ;  /* 0x0000000819198209 */ /* 0x002fce0007810000 */
.L_x_23145:
[----:B------:R-:W-:Y:S05]  /*1120*/  BSYNC B1 ;  /* 0x0000000000017941 */ /* 0x000fea0003800000 */
.L_x_23143:
        /* <DEDUP_REMOVED lines=9> */
.L_x_23142:
[----:B------:R-:W-:Y:S05]  /*11c0*/  BSYNC B0 ;  /* 0x0000000000007941 */ /* 0x000fea0003800000 */
.L_x_23141:
        /* <DEDUP_REMOVED lines=9> */
.L_x_23194:
        /* <DEDUP_REMOVED lines=45> */
.L_x_23153:
        /* <DEDUP_REMOVED lines=11> */
.L_x_23152:
[----:B------:R-:W-:Y:S05]  /*15e0*/  BSYNC.RECONVERGENT B1 ;  /* 0x0000000000017941 */ /* 0x000fea0003800200 */
.L_x_23151:
        /* <DEDUP_REMOVED lines=12> */
.L_x_23156:
        /* <DEDUP_REMOVED lines=10> */
[----:B------:R-:W4:Y:S04]  /*1750*/  LDS R44, [R13+0xc00] ;  /* 0x000c00000d2c7984 */ /* 0x000f280000000800 */
[----:B-----5:R-:W4:Y:S01]  /*1760*/  LDS R19, [R13+0xe00] ;  /* 0x000e00000d137984 */ /* 0x020f220000000800 */
[----:B0-----:R-:W-:-:S03]  /*1770*/  FADD.FTZ R20, -R11, R20 ;  /* 0x000000140b147221 */ /* 0x001fc60000010100 */
[----:B------:R-:W0:Y:S01]  /*1780*/  LDS R25, [R13+0x1000] ;  /* 0x001000000d197984 */ /* 0x000e220000000800 */
[----:B------:R-:W-:-:S03]  /*1790*/  FMUL.FTZ R27, R20, 1.4426950216293334961 ;  /* 0x3fb8aa3b141b7820 */ /* 0x000fc60000410000 */
[----:B------:R-:W-:Y:S01]  /*17a0*/  LDS R26, [R13+0x1200] ;  /* 0x001200000d1a7984 */ /* 0x000fe20000000800 */
[C---:B-1----:R-:W-:Y:S01]  /*17b0*/  FADD.FTZ R30, -R11.reuse, R30 ;  /* 0x0000001e0b1e7221 */ /* 0x042fe20000010100 */
[----:B------:R-:W1:Y:S02]  /*17c0*/  MUFU.EX2 R29, R27 ;  /* 0x0000001b001d7308 */ /* 0x000e640000000800 */
[----:B------:R-:W0:Y:S01]  /*17d0*/  LDS R24, [R13+0x1400] ;  /* 0x001400000d187984 */ /* 0x000e220000000800 */
[C---:B--2---:R-:W-:Y:S01]  /*17e0*/  FADD.FTZ R35, -R11.reuse, R33 ;  /* 0x000000210b237221 */ /* 0x044fe20000010100 */
[----:B------:R-:W-:Y:S01]  /*17f0*/  FMUL.FTZ R33, R30, 1.4426950216293334961 ;  /* 0x3fb8aa3b1e217820 */ /* 0x000fe20000410000 */
[----:B---3--:R-:W-:Y:S01]  /*1800*/  FADD.FTZ R37, -R11, R32 ;  /* 0x000000200b257221 */ /* 0x008fe20000010100 */
[----:B------:R-:W2:Y:S01]  /*1810*/  LDS R20, [R13+0x1600] ;  /* 0x001600000d147984 */ /* 0x000ea20000000800 */
[----:B------:R-:W-:Y:S01]  /*1820*/  FMUL.FTZ R35, R35, 1.4426950216293334961 ;  /* 0x3fb8aa3b23237820 */ /* 0x000fe20000410000 */
[----:B------:R3:W3:Y:S01]  /*1830*/  MUFU.EX2 R27, R33 ;  /* 0x00000021001b7308 */ /* 0x0006e20000000800 */
[----:B----4-:R-:W-:Y:S01]  /*1840*/  FADD.FTZ R39, -R11, R34 ;  /* 0x000000220b277221 */ /* 0x010fe20000010100 */
[----:B------:R-:W4:Y:S01]  /*1850*/  LDS R30, [R13+0x1800] ;  /* 0x001800000d1e7984 */ /* 0x000f220000000800 */
[----:B------:R-:W-:Y:S01]  /*1860*/  FMUL.FTZ R37, R37, 1.4426950216293334961 ;  /* 0x3fb8aa3b25257820 */ /* 0x000fe20000410000 */
[----:B------:R-:W3:Y:S01]  /*1870*/  MUFU.EX2 R34, R35 ;  /* 0x0000002300227308 */ /* 0x000ee20000000800 */
[----:B------:R-:W-:Y:S01]  /*1880*/  FMUL.FTZ R39, R39, 1.4426950216293334961 ;  /* 0x3fb8aa3b27277820 */ /* 0x000fe20000410000 */
[----:B------:R-:W4:Y:S01]  /*1890*/  LDS R32, [R13+0x1a00] ;  /* 0x001a00000d207984 */ /* 0x000f220000000800 */
[----:B-1----:R-:W-:Y:S01]  /*18a0*/  FADD.FTZ R15, R29, R15 ;  /* 0x0000000f1d0f7221 */ /* 0x002fe20000010000 */
[----:B------:R-:W-:-:S02]  /*18b0*/  FADD.FTZ R41, -R11, R38 ;  /* 0x000000260b297221 */ /* 0x000fc40000010100 */
[----:B------:R1:W-:Y:S01]  /*18c0*/  STS [R13+-0x400], R29 ;  /* 0xfffc001d0d007388 */ /* 0x0003e20000000800 */
[----:B------:R-:W0:Y:S01]  /*18d0*/  MUFU.EX2 R38, R39 ;  /* 0x0000002700267308 */ /* 0x000e220000000800 */
[----:B---3--:R-:W-:Y:S01]  /*18e0*/  FADD.FTZ R33, -R11, R42 ;  /* 0x0000002a0b217221 */ /* 0x008fe20000010100 */
[----:B------:R-:W-:Y:S01]  /*18f0*/  FADD.FTZ R15, R15, R27 ;  /* 0x0000001b0f0f7221 */ /* 0x000fe20000010000 */
[----:B------:R-:W-:Y:S01]  /*1900*/  FMUL.FTZ R41, R41, 1.4426950216293334961 ;  /* 0x3fb8aa3b29297820 */ /* 0x000fe20000410000 */
[----:B------:R4:W-:Y:S01]  /*1910*/  STS [R13+-0x200], R27 ;  /* 0xfffe001b0d007388 */ /* 0x0009e20000000800 */
[----:B------:R-:W-:Y:S01]  /*1920*/  FADD.FTZ R43, -R11, R44 ;  /* 0x0000002c0b2b7221 */ /* 0x000fe20000010100 */
[----:B------:R-:W-:Y:S01]  /*1930*/  FADD.FTZ R15, R15, R34 ;  /* 0x000000220f0f7221 */ /* 0x000fe20000010000 */
[----:B------:R-:W-:Y:S01]  /*1940*/  FMUL.FTZ R33, R33, 1.4426950216293334961 ;  /* 0x3fb8aa3b21217820 */ /* 0x000fe20000410000 */
[C---:B-1----:R-:W-:Y:S01]  /*1950*/  FADD.FTZ R29, -R11.reuse, R36 ;  /* 0x000000240b1d7221 */ /* 0x042fe20000010100 */
[----:B------:R-:W1:Y:S01]  /*1960*/  MUFU.EX2 R44, R41 ;  /* 0x00000029002c7308 */ /* 0x000e620000000800 */
[----:B------:R-:W-:Y:S01]  /*1970*/  FADD.FTZ R35, -R11, R19 ;  /* 0x000000130b237221 */ /* 0x000fe20000010100 */
[----:B------:R-:W-:Y:S01]  /*1980*/  FMUL.FTZ R43, R43, 1.4426950216293334961 ;  /* 0x3fb8aa3b2b2b7820 */ /* 0x000fe20000410000 */
[----:B------:R-:W-:Y:S01]  /*1990*/  FMUL.FTZ R29, R29, 1.4426950216293334961 ;  /* 0x3fb8aa3b1d1d7820 */ /* 0x000fe20000410000 */
[----:B------:R3:W2:Y:S01]  /*19a0*/  MUFU.EX2 R36, R37 ;  /* 0x0000002500247308 */ /* 0x0006a20000000800 */
[----:B------:R-:W-:Y:S01]  /*19b0*/  FMUL.FTZ R35, R35, 1.4426950216293334961 ;  /* 0x3fb8aa3b23237820 */ /* 0x000fe20000410000 */
[----:B------:R-:W-:Y:S02]  /*19c0*/  STS [R13], R34 ;  /* 0x000000220d007388 */ /* 0x000fe40000000800 */
[----:B------:R1:W4:Y:S02]  /*19d0*/  MUFU.EX2 R42, R29 ;  /* 0x0000001d002a7308 */ /* 0x0003240000000800 */
[----:B0-----:R-:W-:Y:S02]  /*19e0*/  STS [R13+0x400], R38 ;  /* 0x000400260d007388 */ /* 0x001fe40000000800 */
[----:B------:R0:W4:Y:S01]  /*19f0*/  MUFU.EX2 R19, R33 ;  /* 0x0000002100137308 */ /* 0x0001220000000800 */
[C---:B---3--:R-:W-:Y:S01]  /*1a00*/  FADD.FTZ R37, -R11.reuse, R25 ;  /* 0x000000190b257221 */ /* 0x048fe20000010100 */
[C---:B------:R-:W-:Y:S01]  /*1a10*/  FADD.FTZ R39, -R11.reuse, R24 ;  /* 0x000000180b277221 */ /* 0x040fe20000010100 */
[----:B-1----:R-:W-:Y:S01]  /*1a20*/  STS [R13+0x800], R44 ;  /* 0x0008002c0d007388 */ /* 0x002fe20000000800 */
[----:B------:R-:W1:Y:S01]  /*1a30*/  MUFU.EX2 R25, R43 ;  /* 0x0000002b00197308 */ /* 0x000e620000000800 */
[----:B------:R-:W-:Y:S01]  /*1a40*/  FADD.FTZ R29, -R11, R26 ;  /* 0x0000001a0b1d7221 */ /* 0x000fe20000010100 */
[----:B--2---:R-:W-:Y:S01]  /*1a50*/  FADD.FTZ R15, R15, R36 ;  /* 0x000000240f0f7221 */ /* 0x004fe20000010000 */
[----:B------:R-:W-:Y:S01]  /*1a60*/  FMUL.FTZ R37, R37, 1.4426950216293334961 ;  /* 0x3fb8aa3b25257820 */ /* 0x000fe20000410000 */
[----:B------:R2:W3:Y:S01]  /*1a70*/  MUFU.EX2 R26, R35 ;  /* 0x00000023001a7308 */ /* 0x0004e20000000800 */
[----:B------:R-:W-:Y:S01]  /*1a80*/  FMUL.FTZ R29, R29, 1.4426950216293334961 ;  /* 0x3fb8aa3b1d1d7820 */ /* 0x000fe20000410000 */
[----:B------:R-:W-:Y:S01]  /*1a90*/  FADD.FTZ R15, R15, R38 ;  /* 0x000000260f0f7221 */ /* 0x000fe20000010000 */
[----:B0-----:R-:W-:Y:S01]  /*1aa0*/  FADD.FTZ R33, -R11, R20 ;  /* 0x000000140b217221 */ /* 0x001fe20000010100 */
[----:B------:R-:W0:Y:S01]  /*1ab0*/  MUFU.EX2 R24, R37 ;  /* 0x0000002500187308 */ /* 0x000e220000000800 */
[----:B------:R-:W-:Y:S01]  /*1ac0*/  FMUL.FTZ R39, R39, 1.4426950216293334961 ;  /* 0x3fb8aa3b27277820 */ /* 0x000fe20000410000 */
[----:B----4-:R-:W-:Y:S01]  /*1ad0*/  FADD.FTZ R15, R15, R42 ;  /* 0x0000002a0f0f7221 */ /* 0x010fe20000010000 */
[----:B------:R-:W-:Y:S01]  /*1ae0*/  FADD.FTZ R27, -R11, R30 ;  /* 0x0000001e0b1b7221 */ /* 0x000fe20000010100 */
[----:B------:R-:W4:Y:S01]  /*1af0*/  MUFU.EX2 R20, R29 ;  /* 0x0000001d00147308 */ /* 0x000f220000000800 */
[----:B------:R-:W-:Y:S01]  /*1b00*/  FMUL.FTZ R33, R33, 1.4426950216293334961 ;  /* 0x3fb8aa3b21217820 */ /* 0x000fe20000410000 */
[----:B------:R-:W-:Y:S01]  /*1b10*/  FADD.FTZ R15, R15, R44 ;  /* 0x0000002c0f0f7221 */ /* 0x000fe20000010000 */
[----:B--2---:R-:W-:Y:S01]  /*1b20*/  FADD.FTZ R35, -R11, R32 ;  /* 0x000000200b237221 */ /* 0x004fe20000010100 */
[----:B------:R-:W2:Y:S01]  /*1b30*/  MUFU.EX2 R30, R39 ;  /* 0x00000027001e7308 */ /* 0x000ea20000000800 */
[----:B------:R-:W-:Y:S01]  /*1b40*/  FMUL.FTZ R27, R27, 1.4426950216293334961 ;  /* 0x3fb8aa3b1b1b7820 */ /* 0x000fe20000410000 */
[----:B------:R-:W-:Y:S01]  /*1b50*/  FADD.FTZ R15, R15, R19 ;  /* 0x000000130f0f7221 */ /* 0x000fe20000010000 */
[----:B------:R-:W-:Y:S01]  /*1b60*/  FMUL.FTZ R35, R35, 1.4426950216293334961 ;  /* 0x3fb8aa3b23237820 */ /* 0x000fe20000410000 */
[----:B------:R-:W2:Y:S01]  /*1b70*/  MUFU.EX2 R32, R33 ;  /* 0x0000002100207308 */ /* 0x000ea20000000800 */
[----:B------:R-:W-:Y:S01]  /*1b80*/  STS [R13+0x200], R36 ;  /* 0x000200240d007388 */ /* 0x000fe20000000800 */
        /* <DEDUP_REMOVED lines=8> */
[----:B----4-:R-:W-:-:S03]  /*1c10*/  FADD.FTZ R15, R15, R20 ;  /* 0x000000140f0f7221 */ /* 0x010fc60000010000 */
[----:B------:R-:W-:Y:S01]  /*1c20*/  STS [R13+0xe00], R26 ;  /* 0x000e001a0d007388 */ /* 0x000fe20000000800 */
[----:B--2---:R-:W-:-:S03]  /*1c30*/  FADD.FTZ R15, R15, R30 ;  /* 0x0000001e0f0f7221 */ /* 0x004fc60000010000 */
[----:B------:R-:W-:Y:S01]  /*1c40*/  STS [R13+0x1000], R24 ;  /* 0x001000180d007388 */ /* 0x000fe20000000800 */
[----:B------:R-:W-:-:S03]  /*1c50*/  FADD.FTZ R15, R15, R32 ;  /* 0x000000200f0f7221 */ /* 0x000fc60000010000 */
[----:B------:R-:W-:Y:S01]  /*1c60*/  STS [R13+0x1200], R20 ;  /* 0x001200140d007388 */ /* 0x000fe20000000800 */
[----:B-1----:R-:W-:-:S03]  /*1c70*/  FADD.FTZ R15, R15, R27 ;  /* 0x0000001b0f0f7221 */ /* 0x002fc60000010000 */
[----:B------:R-:W-:Y:S01]  /*1c80*/  STS [R13+0x1400], R30 ;  /* 0x0014001e0d007388 */ /* 0x000fe20000000800 */
[----:B---3--:R-:W-:-:S03]  /*1c90*/  FADD.FTZ R15, R15, R35 ;  /* 0x000000230f0f7221 */ /* 0x008fc60000010000 */
[----:B------:R-:W-:Y:S04]  /*1ca0*/  STS [R13+0x1600], R32 ;  /* 0x001600200d007388 */ /* 0x000fe80000000800 */
[----:B------:R-:W-:Y:S04]  /*1cb0*/  STS [R13+0x1800], R27 ;  /* 0x0018001b0d007388 */ /* 0x000fe80000000800 */
[----:B------:R0:W-:Y:S02]  /*1cc0*/  STS [R13+0x1a00], R35 ;  /* 0x001a00230d007388 */ /* 0x0001e40000000800 */
[----:B0-----:R-:W-:Y:S01]  /*1cd0*/  VIADD R13, R13, 0x2000 ;  /* 0x000020000d0d7836 */ /* 0x001fe20000000000 */
[----:B------:R-:W-:Y:S06]  /*1ce0*/  @!P5 BRA `(.L_x_23156) ;  /* 0xfffffff80070d947 */ /* 0x000fec000383ffff */
.L_x_23155:
[----:B------:R-:W-:Y:S05]  /*1cf0*/  BSYNC.RECONVERGENT B1 ;  /* 0x0000000000017941 */ /* 0x000fea0003800200 */
.L_x_23154:
        /* <DEDUP_REMOVED lines=55> */
.L_x_23158:
[----:B------:R-:W-:Y:S05]  /*2070*/  BSYNC.RECONVERGENT B1 ;  /* 0x0000000000017941 */ /* 0x000fea0003800200 */
.L_x_23157:
        /* <DEDUP_REMOVED lines=26> */
.L_x_23150:
[----:B------:R-:W-:Y:S05]  /*2220*/  BSYNC.RECONVERGENT B0 ;  /* 0x0000000000007941 */ /* 0x000fea0003800200 */
.L_x_23149:
        /* <DEDUP_REMOVED lines=10> */
[----:B0----5:R-:W-:-:S05]  /*22d0*/  FADD.FTZ R19, R13, R20 ;  /* 0x000000140d137221 */ /* 0x021fca0000010000 */
        /* <DEDUP_REMOVED lines=28> */
.L_x_23163:
[----:B------:R-:W0:Y:S01]  /*24a0*/  LDS R11, [R10] ;  /* 0x000000000a0b7984 */ /* 0x000e220000000800 */
[----:B------:R-:W-:-:S05]  /*24b0*/  VIADD R13, R13, 0x1 ;  /* 0x000000010d0d7836 */ /* 0x000fca0000000000 */
[----:B------:R-:W-:Y:S01]  /*24c0*/  ISETP.NE.AND P0, PT, R13, RZ, PT ;  /* 0x000000ff0d00720c */ /* 0x000fe20003f05270 */
[----:B0-----:R-:W-:-:S05]  /*24d0*/  FMUL.FTZ R11, R11, R8 ;  /* 0x000000080b0b7220 */ /* 0x001fca0000410000 */
[----:B------:R0:W-:Y:S02]  /*24e0*/  STS [R10], R11 ;  /* 0x0000000b0a007388 */ /* 0x0001e40000000800 */
[----:B0-----:R-:W-:-:S05]  /*24f0*/  VIADD R10, R10, 0x200 ;  /* 0x000002000a0a7836 */ /* 0x001fca0000000000 */
[----:B------:R-:W-:Y:S05]  /*2500*/  @P0 BRA `(.L_x_23163) ;  /* 0xfffffffc00e40947 */ /* 0x000fea000383ffff */
.L_x_23162:
[----:B------:R-:W-:Y:S05]  /*2510*/  BSYNC.RECONVERGENT B1 ;  /* 0x0000000000017941 */ /* 0x000fea0003800200 */
.L_x_23161:
        /* <DEDUP_REMOVED lines=12> */
.L_x_23166:
        /* <DEDUP_REMOVED lines=52> */
.L_x_23165:
[----:B------:R-:W-:Y:S05]  /*2920*/  BSYNC.RECONVERGENT B1 ;  /* 0x0000000000017941 */ /* 0x000fea0003800200 */
.L_x_23164:
        /* <DEDUP_REMOVED lines=31> */
.L_x_23168:
[----:B------:R-:W-:Y:S05]  /*2b20*/  BSYNC.RECONVERGENT B1 ;  /* 0x0000000000017941 */ /* 0x000fea0003800200 */
.L_x_23167:
        /* <DEDUP_REMOVED lines=14> */
.L_x_23160:
[----:B------:R-:W-:Y:S05]  /*2c10*/  BSYNC.RECONVERGENT B0 ;  /* 0x0000000000007941 */ /* 0x000fea0003800200 */
.L_x_23159:
[----:B------:R-:W-:Y:S01]  /*2c20*/  BAR.SYNC.DEFER_BLOCKING 0x0 ;  /* 0x0000000000007b1d */ /* 0x000fe20000010000 */
[----:B------:R-:W-:Y:S01]  /*2c30*/  ISETP.GE.AND P0, PT, R22, R5, PT ;  /* 0x000000051600720c */ /* 0x000fe20003f06270 */
[----:B------:R-:W-:-:S04]  /*2c40*/  IMAD.MOV.U32 R30, RZ, RZ, RZ ;  /* 0x000000ffff1e7224 */ /* 0x000fc800078e00ff */
[----:B------:R-:W2:Y:S01]  /*2c50*/  LDCU UR7, c[0x0][0x3cc] ;  /* 0x00007980ff0777ac */ /* 0x000ea20008000800 */
[----:B------:R-:W-:Y:S01]  /*2c60*/  BSSY.RECONVERGENT B0, `(.L_x_23169) ;  /* 0x000015f000007945 */ /* 0x000fe20003800200 */
[----:B------:R-:W3:Y:S06]  /*2c70*/  LDCU.64 UR10, c[0x0][0x398] ;  /* 0x00007300ff0a77ac */ /* 0x000eec0008000a00 */
[----:B------:R-:W-:Y:S05]  /*2c80*/  @P0 BRA `(.L_x_23170) ;  /* 0x0000001400700947 */ /* 0x000fea0003800000 */
[----:B------:R-:W4:Y:S01]  /*2c90*/  LDCU UR5, c[0x0][0x3d0] ;  /* 0x00007a00ff0577ac */ /* 0x000f220008000800 */
[----:B0-----:R-:W-:Y:S01]  /*2ca0*/  LOP3.LUT R8, RZ, R22, RZ, 0x33, !PT ;  /* 0x00000016ff087212 */ /* 0x001fe200078e33ff */
[----:B------:R-:W0:Y:S01]  /*2cb0*/  LDC.64 R26, c[0x0][0x3a8] ;  /* 0x0000ea00ff1a7b82 */ /* 0x000e220000000a00 */
[----:B------:R-:W-:Y:S01]  /*2cc0*/  BSSY.RECONVERGENT B1, `(.L_x_23171) ;  /* 0x0000080000017945 */ /* 0x000fe20003800200 */
[----:B------:R-:W1:Y:S01]  /*2cd0*/  LDCU UR6, c[0x0][0x3b8] ;  /* 0x00007700ff0677ac */ /* 0x000e620008000800 */
[----:B------:R-:W-:Y:S01]  /*2ce0*/  IADD3 R20, PT, PT, R5, -0x1, RZ ;  /* 0xffffffff05147810 */ /* 0x000fe20007ffe0ff */
[----:B------:R-:W-:Y:S01]  /*2cf0*/  IMAD.IADD R29, R8, 0x1, R5 ;  /* 0x00000001081d7824 */ /* 0x000fe200078e0205 */
[----:B------:R-:W5:Y:S01]  /*2d00*/  LDCU UR4, c[0x0][0x3ec] ;  /* 0x00007d80ff0477ac */ /* 0x000f620008000800 */
[----:B------:R-:W-:-:S03]  /*2d10*/  IMAD.MOV.U32 R30, RZ, RZ, RZ ;  /* 0x000000ffff1e7224 */ /* 0x000fc600078e00ff */
[----:B------:R-:W-:Y:S01]  /*2d20*/  LOP3.LUT P0, RZ, R29, 0x4, RZ, 0xc0, !PT ;  /* 0x000000041dff7812 */ /* 0x000fe2000780c0ff */
[----:B----4-:R-:W-:Y:S02]  /*2d30*/  IMAD R18, R18, UR5, RZ ;  /* 0x0000000512127c24 */ /* 0x010fe4000f8e02ff */
[----:B-1----:R-:W-:-:S03]  /*2d40*/  IMAD R9, R4, UR6, RZ ;  /* 0x0000000604097c24 */ /* 0x002fc6000f8e02ff */
[----:B------:R-:W-:Y:S01]  /*2d50*/  LEA R24, P2, R7, R18, 0x3 ;  /* 0x0000001207187211 */ /* 0x000fe200078418ff */
[----:B-----5:R-:W-:-:S03]  /*2d60*/  VIADD R21, R21, -UR4 ;  /* 0x8000000415157c36 */ /* 0x020fc60008000000 */
[----:B------:R-:W-:Y:S01]  /*2d70*/  LEA.HI.X.SX32 R25, R18, RZ, 0x1, P2 ;  /* 0x000000ff12197211 */ /* 0x000fe200010f0eff */
[----:B0-----:R-:W-:Y:S02]  /*2d80*/  IMAD.WIDE R26, R9, 0x4, R26 ;  /* 0x00000004091a7825 */ /* 0x001fe400078e021a */
[----:B------:R-:W-:Y:S06]  /*2d90*/  @P0 BRA `(.L_x_23172) ;  /* 0x0000000400c80947 */ /* 0x000fec0003800000 */
[----:B------:R-:W0:Y:S01]  /*2da0*/  I2F.RP R11, R40 ;  /* 0x00000028000b7306 */ /* 0x000e220000209400 */
[----:B------:R-:W1:Y:S01]  /*2db0*/  LDC R10, c[0x0][0x3f0] ;  /* 0x0000fc00ff0a7b82 */ /* 0x000e620000000800 */
[----:B------:R-:W-:Y:S01]  /*2dc0*/  IMAD.SHL.U32 R32, R22, 0x8, RZ ;  /* 0x0000000816207824 */ /* 0x000fe200078e00ff */
[----:B------:R-:W-:Y:S01]  /*2dd0*/  BSSY.RECONVERGENT B2, `(.L_x_23173) ;  /* 0x000006d000027945 */ /* 0x000fe20003800200 */
[----:B------:R-:W-:-:S03]  /*2de0*/  IMAD.MOV.U32 R30, RZ, RZ, RZ ;  /* 0x000000ffff1e7224 */ /* 0x000fc600078e00ff */
[----:B------:R-:W-:Y:S02]  /*2df0*/  IABS R14, R32 ;  /* 0x00000020000e7213 */ /* 0x000fe40000000000 */
[----:B------:R-:W-:-:S04]  /*2e00*/  LOP3.LUT R17, R32, R17, RZ, 0x3c, !PT ;  /* 0x0000001120117212 */ /* 0x000fc800078e3cff */
[----:B------:R-:W-:Y:S01]  /*2e10*/  ISETP.GE.AND P3, PT, R17, RZ, PT ;  /* 0x000000ff1100720c */ /* 0x000fe20003f66270 */
[----:B0-----:R-:W0:Y:S02]  /*2e20*/  MUFU.RCP R11, R11 ;  /* 0x0000000b000b7308 */ /* 0x001e240000001000 */
[----:B0-----:R-:W-:Y:S02]  /*2e30*/  IADD3 R8, PT, PT, R11, 0xffffffe, RZ ;  /* 0x0ffffffe0b087810 */ /* 0x001fe40007ffe0ff */
[----:B-1----:R-:W-:-:S04]  /*2e40*/  IABS R11, R10 ;  /* 0x0000000a000b7213 */ /* 0x002fc80000000000 */
[----:B------:R0:W1:Y:S02]  /*2e50*/  F2I.FTZ.U32.TRUNC.NTZ R9, R8 ;  /* 0x0000000800097305 */ /* 0x000064000021f000 */
[----:B0-----:R-:W-:Y:S02]  /*2e60*/  HFMA2 R8, -RZ, RZ, 0, 0 ;  /* 0x00000000ff087431 */ /* 0x001fe400000001ff */
[----:B-1----:R-:W-:-:S04]  /*2e70*/  IMAD.MOV R13, RZ, RZ, -R9 ;  /* 0x000000ffff0d7224 */ /* 0x002fc800078e0a09 */
[----:B------:R-:W-:-:S04]  /*2e80*/  IMAD R13, R13, R40, RZ ;  /* 0x000000280d0d7224 */ /* 0x000fc800078e02ff */
[----:B------:R-:W-:Y:S02]  /*2e90*/  IMAD.HI.U32 R12, R9, R13, R8 ;  /* 0x0000000d090c7227 */ /* 0x000fe400078e0008 */
[----:B------:R-:W0:Y:S02]  /*2ea0*/  I2F.RP R13, R11 ;  /* 0x0000000b000d7306 */ /* 0x000e240000209400 */
[----:B------:R-:W-:-:S04]  /*2eb0*/  IMAD.MOV.U32 R9, RZ, RZ, R14 ;  /* 0x000000ffff097224 */ /* 0x000fc800078e000e */
[----:B------:R-:W-:-:S04]  /*2ec0*/  IMAD.HI.U32 R8, R12, R9, RZ ;  /* 0x000000090c087227 */ /* 0x000fc800078e00ff */
[----:B------:R-:W-:-:S04]  /*2ed0*/  IMAD.MOV R12, RZ, RZ, -R8 ;  /* 0x000000ffff0c7224 */ /* 0x000fc800078e0a08 */
[C---:B------:R-:W-:Y:S01]  /*2ee0*/  IMAD R9, R40.reuse, R12, R9 ;  /* 0x0000000c28097224 */ /* 0x040fe200078e0209 */
[----:B0-----:R-:W0:Y:S04]  /*2ef0*/  MUFU.RCP R13, R13 ;  /* 0x0000000d000d7308 */ /* 0x001e280000001000 */
[----:B------:R-:W-:-:S13]  /*2f00*/  ISETP.GT.U32.AND P2, PT, R40, R9, PT ;  /* 0x000000092800720c */ /* 0x000fda0003f44070 */
[-C--:B------:R-:W-:Y:S01]  /*2f10*/  @!P2 IADD3 R9, PT, PT, R9, -R40.reuse, RZ ;  /* 0x800000280909a210 */ /* 0x080fe20007ffe0ff */
[----:B------:R-:W-:Y:S01]  /*2f20*/  @!P2 VIADD R8, R8, 0x1 ;  /* 0x000000010808a836 */ /* 0x000fe20000000000 */
[----:B------:R-:W-:Y:S02]  /*2f30*/  ISETP.NE.AND P2, PT, R10, RZ, PT ;  /* 0x000000ff0a00720c */ /* 0x000fe40003f45270 */
[----:B------:R-:W-:Y:S01]  /*2f40*/  ISETP.GE.U32.AND P0, PT, R9, R40, PT ;  /* 0x000000280900720c */ /* 0x000fe20003f06070 */
[----:B0-----:R-:W-:-:S06]  /*2f50*/  VIADD R9, R13, 0xffffffe ;  /* 0x0ffffffe0d097836 */ /* 0x001fcc0000000000 */
[----:B------:R-:W0:Y:S06]  /*2f60*/  F2I.FTZ.U32.TRUNC.NTZ R9, R9 ;  /* 0x0000000900097305 */ /* 0x000e2c000021f000 */
[----:B------:R-:W-:-:S05]  /*2f70*/  @P0 IADD3 R8, PT, PT, R8, 0x1, RZ ;  /* 0x0000000108080810 */ /* 0x000fca0007ffe0ff */
[----:B------:R-:W-:Y:S02]  /*2f80*/  @!P3 IMAD.MOV R8, RZ, RZ, -R8 ;  /* 0x000000ffff08b224 */ /* 0x000fe400078e0a08 */
[----:B0-----:R-:W-:-:S03]  /*2f90*/  IMAD.MOV R12, RZ, RZ, -R9 ;  /* 0x000000ffff0c7224 */ /* 0x001fc600078e0a09 */
[----:B------:R-:W-:Y:S02]  /*2fa0*/  SEL R16, R16, R8, !P1 ;  /* 0x0000000810107207 */ /* 0x000fe40004800000 */
[----:B------:R-:W-:-:S03]  /*2fb0*/  MOV R8, R12 ;  /* 0x0000000c00087202 */ /* 0x000fc60000000f00 */
[----:B------:R-:W-:Y:S02]  /*2fc0*/  IMAD.IADD R12, R16, 0x1, R0 ;  /* 0x00000001100c7824 */ /* 0x000fe400078e0200 */
[----:B------:R-:W-:-:S03]  /*2fd0*/  IMAD R13, R8, R11, RZ ;  /* 0x0000000b080d7224 */ /* 0x000fc600078e02ff */
        /* <DEDUP_REMOVED lines=17> */
[----:B------:R-:W0:Y:S04]  /*30f0*/  LDCU UR6, c[0x0][0x3cc] ;  /* 0x00007980ff0677ac */ /* 0x000e280008000800 */
[----:B------:R1:W0:Y:S01]  /*3100*/  LDG.E.CONSTANT R9, desc[UR8][R12.64] ;  /* 0x000000080c097981 */ /* 0x000222000c1e9900 */
[----:B------:R-:W4:Y:S01]  /*3110*/  LDCU.64 UR4, c[0x0][0x398] ;  /* 0x00007300ff0477ac */ /* 0x000f220008000a00 */
[----:B------:R-:W-:-:S05]  /*3120*/  VIADD R14, R28, 0x60 ;  /* 0x000000601c0e7836 */ /* 0x000fca0000000000 */
[----:B------:R-:W-:-:S04]  /*3130*/  LEA R15, R31, R14, 0x18 ;  /* 0x0000000e1f0f7211 */ /* 0x000fc800078ec0ff */
[----:B------:R-:W-:-:S05]  /*3140*/  LEA R30, R32, R15, 0x2 ;  /* 0x0000000f201e7211 */ /* 0x000fca00078e10ff */
[----:B------:R-:W2:Y:S04]  /*3150*/  LDS.128 R16, [R30] ;  /* 0x000000001e107984 */ /* 0x000ea80000000c00 */
[----:B-1----:R1:W0:Y:S02]  /*3160*/  LDS.128 R12, [R30+0x10] ;  /* 0x000010001e0c7984 */ /* 0x0022240000000c00 */
[----:B0-----:R-:W-:-:S03]  /*3170*/  IMAD.WIDE R8, R9, UR6, R24 ;  /* 0x0000000609087c25 */ /* 0x001fc6000f8e0218 */
[----:B----4-:R-:W-:-:S04]  /*3180*/  LEA R10, P0, R8, UR4, 0x1 ;  /* 0x00000004080a7c11 */ /* 0x010fc8000f8008ff */
[----:B------:R-:W-:-:S06]  /*3190*/  LEA.HI.X R11, R8, UR5, R9, 0x1, P0 ;  /* 0x00000005080b7c11 */ /* 0x000fcc00080f0c09 */
[----:B------:R-:W5:Y:S01]  /*31a0*/  LDG.E.128.CONSTANT R8, desc[UR8][R10.64] ;  /* 0x000000080a087981 */ /* 0x000f62000c1e9d00 */
[----:B------:R-:W-:Y:S01]  /*31b0*/  ISETP.NE.AND P0, PT, R22, R20, PT ;  /* 0x000000141600720c */ /* 0x000fe20003f05270 */
[----:B------:R-:W-:Y:S01]  /*31c0*/  BSSY.RECONVERGENT B3, `(.L_x_23175) ;  /* 0x0000023000037945 */ /* 0x000fe20003800200 */
[----:B--2---:R-:W-:Y:S02]  /*31d0*/  F2FP.F16.F32.PACK_AB R16, R17, R16 ;  /* 0x000000101110723e */ /* 0x004fe400000000ff */
[----:B------:R-:W-:-:S09]  /*31e0*/  F2FP.F16.F32.PACK_AB R18, R19, R18 ;  /* 0x000000121312723e */ /* 0x000fd200000000ff */
        /* <DEDUP_REMOVED lines=14> */
[----:B------:R-:W-:Y:S02]  /*32d0*/  ISETP.GE.AND P3, PT, R34, R23, PT ;  /* 0x000000172200720c */ /* 0x000fe40003f66270 */
[----:B-----5:R-:W-:Y:S02]  /*32e0*/  PRMT R19, R9, 0x7632, R19 ;  /* 0x0000763209137816 */ /* 0x020fe40000000013 */
[----:B------:R-:W-:Y:S02]  /*32f0*/  SEL R17, R8, RZ, !P6 ;  /* 0x000000ff08117207 */ /* 0x000fe40007000000 */
[----:B------:R-:W-:-:S02]  /*3300*/  PRMT R30, R10, 0x7632, R30 ;  /* 0x000076320a1e7816 */ /* 0x000fc4000000001e */
[----:B------:R-:W-:Y:S02]  /*3310*/  ISETP.GE.AND P6, PT, R32, R23, PT ;  /* 0x000000172000720c */ /* 0x000fe40003fc6270 */
        /* <DEDUP_REMOVED lines=13> */
.L_x_23176:
[----:B---3--:R-:W-:Y:S05]  /*33f0*/  BSYNC.RECONVERGENT B3 ;  /* 0x0000000000037941 */ /* 0x008fea0003800200 */
.L_x_23175:
[----:B-----5:R-:W-:Y:S01]  /*3400*/  HMUL2 R9, R18, R9 ;  /* 0x0000000912097232 */ /* 0x020fe20000000000 */
[----:B------:R-:W-:Y:S02]  /*3410*/  F2FP.F16.F32.PACK_AB R12, R13, R12 ;  /* 0x0000000c0d0c723e */ /* 0x000fe400000000ff */
[----:B------:R-:W-:Y:S01]  /*3420*/  F2FP.F16.F32.PACK_AB R14, R15, R14 ;  /* 0x0000000e0f0e723e */ /* 0x000fe200000000ff */
[----:B------:R-:W-:-:S04]  /*3430*/  HFMA2 R9, R16, R8, R9 ;  /* 0x0000000810097231 */ /* 0x000fc80000000009 */
[----:B------:R-:W-:-:S04]  /*3440*/  HFMA2 R9, R12, R10, R9 ;  /* 0x0000000a0c097231 */ /* 0x000fc80000000009 */
[----:B------:R-:W-:-:S05]  /*3450*/  HFMA2 R9, R14, R11, R9 ;  /* 0x0000000b0e097231 */ /* 0x000fca0000000009 */
[--C-:B------:R-:W-:Y:S02]  /*3460*/  HADD2.F32 R8, -RZ, R9.reuse.H0_H0 ;  /* 0x20000009ff087230 */ /* 0x100fe40000004100 */
[----:B------:R-:W-:-:S05]  /*3470*/  HADD2.F32 R9, -RZ, R9.H1_H1 ;  /* 0x30000009ff097230 */ /* 0x000fca0000004100 */
[----:B------:R-:W-:-:S04]  /*3480*/  FADD.FTZ R8, R8, R9 ;  /* 0x0000000908087221 */ /* 0x000fc80000010000 */
[----:B------:R-:W-:-:S07]  /*3490*/  FADD.FTZ R30, RZ, R8 ;  /* 0x00000008ff1e7221 */ /* 0x000fce0000010000 */
.L_x_23174:
[----:B--23--:R-:W-:Y:S05]  /*34a0*/  BSYNC.RECONVERGENT B2 ;  /* 0x0000000000027941 */ /* 0x00cfea0003800200 */
.L_x_23173:
[----:B------:R-:W-:-:S07]  /*34b0*/  VIADD R22, R22, 0x4 ;  /* 0x0000000416167836 */ /* 0x000fce0000000000 */
.L_x_23172:
[----:B--23--:R-:W-:Y:S05]  /*34c0*/  BSYNC.RECONVERGENT B1 ;  /* 0x0000000000017941 */ /* 0x00cfea0003800200 */
.L_x_23171:
[----:B------:R-:W-:-:S13]  /*34d0*/  ISETP.GE.U32.AND P0, PT, R29, 0x4, PT ;  /* 0x000000041d00780c */ /* 0x000fda0003f06070 */
[----:B------:R-:W-:Y:S05]  /*34e0*/  @!P0 BRA `(.L_x_23170) ;  /* 0x0000000c00588947 */ /* 0x000fea0003800000 */
[----:B------:R-:W0:Y:S01]  /*34f0*/  I2F.RP R10, R40 ;  /* 0x00000028000a7306 */ /* 0x000e220000209400 */
[----:B------:R-:W-:-:S05]  /*3500*/  VIADD R28, R28, 0x60 ;  /* 0x000000601c1c7836 */ /* 0x000fca0000000000 */
[----:B------:R-:W-:Y:S02]  /*3510*/  LEA R31, R31, R28, 0x18 ;  /* 0x0000001c1f1f7211 */ /* 0x000fe400078ec0ff */
[----:B0-----:R-:W0:Y:S02]  /*3520*/  MUFU.RCP R10, R10 ;  /* 0x0000000a000a7308 */ /* 0x001e240000001000 */
[----:B0-----:R-:W-:-:S06]  /*3530*/  IADD3 R8, PT, PT, R10, 0xffffffe, RZ ;  /* 0x0ffffffe0a087810 */ /* 0x001fcc0007ffe0ff */
[----:B------:R0:W1:Y:S02]  /*3540*/  F2I.FTZ.U32.TRUNC.NTZ R9, R8 ;  /* 0x0000000800097305 */ /* 0x000064000021f000 */
[----:B0-----:R-:W-:Y:S01]  /*3550*/  MOV R8, RZ ;  /* 0x000000ff00087202 */ /* 0x001fe20000000f00 */
[----:B-1----:R-:W-:-:S04]  /*3560*/  IMAD.MOV R41, RZ, RZ, -R9 ;  /* 0x000000ffff297224 */ /* 0x002fc800078e0a09 */
[----:B------:R-:W-:-:S04]  /*3570*/  IMAD R41, R41, R40, RZ ;  /* 0x0000002829297224 */ /* 0x000fc800078e02ff */
[----:B------:R-:W-:-:S07]  /*3580*/  IMAD.HI.U32 R41, R9, R41, R8 ;  /* 0x0000002909297227 */ /* 0x000fce00078e0008 */
.L_x_23185:
[----:B------:R-:W0:Y:S01]  /*3590*/  LDC R8, c[0x0][0x3f0] ;  /* 0x0000fc00ff087b82 */ /* 0x000e220000000800 */
[C---:B------:R-:W-:Y:S01]  /*35a0*/  IMAD.SHL.U32 R32, R22.reuse, 0x8, RZ ;  /* 0x0000000816207824 */ /* 0x040fe200078e00ff */
[----:B------:R-:W-:Y:S01]  /*35b0*/  BSSY.RECONVERGENT B1, `(.L_x_23177) ;  /* 0x0000066000017945 */ /* 0x000fe20003800200 */
[C---:B------:R-:W-:Y:S01]  /*35c0*/  LEA R33, R22.reuse, R31, 0x5 ;  /* 0x0000001f16217211 */ /* 0x040fe200078e28ff */
[----:B------:R-:W-:Y:S02]  /*35d0*/  IMAD.WIDE.U32 R28, R22, 0x4, R26 ;  /* 0x00000004161c7825 */ /* 0x000fe400078e001a */
[----:B------:R-:W-:Y:S02]  /*35e0*/  IABS R9, R32 ;  /* 0x0000002000097213 */ /* 0x000fe40000000000 */
[----:B------:R-:W1:Y:S03]  /*35f0*/  LDC R35, c[0x0][0x3f4] ;  /* 0x0000fd00ff237b82 */ /* 0x000e660000000800 */
[----:B------:R-:W-:-:S05]  /*3600*/  IMAD.HI.U32 R41, R41, R9, RZ ;  /* 0x0000000929297227 */ /* 0x000fca00078e00ff */
[----:B------:R-:W-:Y:S02]  /*3610*/  IADD3 R10, PT, PT, -R41, RZ, RZ ;  /* 0x000000ff290a7210 */ /* 0x000fe40007ffe1ff */
[----:B0-----:R-:W-:-:S04]  /*3620*/  IABS R34, R8 ;  /* 0x0000000800227213 */ /* 0x001fc80000000000 */
[----:B------:R-:W0:Y:S01]  /*3630*/  I2F.RP R11, R34 ;  /* 0x00000022000b7306 */ /* 0x000e220000209400 */
[-C--:B-1----:R-:W-:Y:S02]  /*3640*/  IABS R36, R35.reuse ;  /* 0x0000002300247213 */ /* 0x082fe40000000000 */
[----:B------:R-:W-:-:S03]  /*3650*/  LOP3.LUT R37, RZ, R35, RZ, 0x33, !PT ;  /* 0x00000023ff257212 */ /* 0x000fc600078e33ff */
[----:B------:R-:W-:-:S05]  /*3660*/  IMAD R9, R36, R10, R9 ;  /* 0x0000000a24097224 */ /* 0x000fca00078e0209 */
[----:B------:R-:W-:Y:S01]  /*3670*/  ISETP.GT.U32.AND P1, PT, R40, R9, PT ;  /* 0x000000092800720c */ /* 0x000fe20003f24070 */
[----:B0-----:R-:W0:-:S12]  /*3680*/  MUFU.RCP R11, R11 ;  /* 0x0000000b000b7308 */ /* 0x001e180000001000 */
[----:B------:R-:W-:Y:S02]  /*3690*/  @!P1 IMAD.IADD R9, R9, 0x1, -R36 ;  /* 0x0000000109099824 */ /* 0x000fe400078e0a24 */
[----:B------:R-:W-:-:S03]  /*36a0*/  @!P1 VIADD R41, R41, 0x1 ;  /* 0x0000000129299836 */ /* 0x000fc60000000000 */
[----:B------:R-:W-:Y:S02]  /*36b0*/  ISETP.GE.U32.AND P0, PT, R9, R40, PT ;  /* 0x000000280900720c */ /* 0x000fe40003f06070 */
[----:B------:R-:W-:Y:S02]  /*36c0*/  LOP3.LUT R9, R32, R35, RZ, 0x3c, !PT ;  /* 0x0000002320097212 */ /* 0x000fe400078e3cff */
[----:B0-----:R-:W-:Y:S02]  /*36d0*/  IADD3 R38, PT, PT, R11, 0xffffffe, RZ ;  /* 0x0ffffffe0b267810 */ /* 0x001fe40007ffe0ff */
[----:B------:R-:W-:Y:S02]  /*36e0*/  ISETP.GE.AND P2, PT, R9, RZ, PT ;  /* 0x000000ff0900720c */ /* 0x000fe40003f46270 */
[----:B------:R0:W1:Y:S05]  /*36f0*/  F2I.FTZ.U32.TRUNC.NTZ R39, R38 ;  /* 0x0000002600277305 */ /* 0x00006a000021f000 */
[----:B------:R-:W-:-:S02]  /*3700*/  @P0 IADD3 R41, PT, PT, R41, 0x1, RZ ;  /* 0x0000000129290810 */ /* 0x000fc40007ffe0ff */
[----:B------:R-:W-:Y:S01]  /*3710*/  ISETP.NE.AND P0, PT, R35, RZ, PT ;  /* 0x000000ff2300720c */ /* 0x000fe20003f05270 */
[----:B0-----:R-:W-:-:S03]  /*3720*/  HFMA2 R38, -RZ, RZ, 0, 0 ;  /* 0x00000000ff267431 */ /* 0x001fc600000001ff */
[----:B------:R-:W-:Y:S01]  /*3730*/  @!P2 IMAD.MOV R41, RZ, RZ, -R41 ;  /* 0x000000ffff29a224 */ /* 0x000fe200078e0a29 */
[----:B-1----:R-:W-:-:S04]  /*3740*/  IADD3 R11, PT, PT, RZ, -R39, RZ ;  /* 0x80000027ff0b7210 */ /* 0x002fc80007ffe0ff */
[----:B------:R-:W-:Y:S01]  /*3750*/  SEL R41, R37, R41, !P0 ;  /* 0x0000002925297207 */ /* 0x000fe20004000000 */
[----:B------:R-:W-:-:S04]  /*3760*/  IMAD R11, R11, R34, RZ ;  /* 0x000000220b0b7224 */ /* 0x000fc800078e02ff */
[----:B------:R-:W-:Y:S02]  /*3770*/  IMAD.IADD R9, R41, 0x1, R0 ;  /* 0x0000000129097824 */ /* 0x000fe400078e0200 */
[----:B------:R-:W-:Y:S01]  /*3780*/  IMAD.HI.U32 R38, R39, R11, R38 ;  /* 0x0000000b27267227 */ /* 0x000fe200078e0026 */
[----:B------:R-:W-:Y:S02]  /*3790*/  LOP3.LUT R39, RZ, R8, RZ, 0x33, !PT ;  /* 0x00000008ff277212 */ /* 0x000fe400078e33ff */
[----:B------:R-:W-:Y:S02]  /*37a0*/  IABS R10, R9 ;  /* 0x00000009000a7213 */ /* 0x000fe40000000000 */
        /* <DEDUP_REMOVED lines=9> */
[----:B------:R-:W-:-:S03]  /*3840*/  ISETP.NE.AND P1, PT, R8, RZ, PT ;  /* 0x000000ff0800720c */ /* 0x000fc60003f25270 */
[----:B------:R-:W-:Y:S01]  /*3850*/  @!P2 IMAD.MOV R11, RZ, RZ, -R11 ;  /* 0x000000ffff0ba224 */ /* 0x000fe200078e0a0b */
[----:B------:R-:W-:-:S04]  /*3860*/  ISETP.GT.AND P2, PT, R41, R21, PT ;  /* 0x000000152900720c */ /* 0x000fc80003f44270 */
[----:B------:R-:W-:-:S04]  /*3870*/  SEL R11, R39, R11, !P1 ;  /* 0x0000000b270b7207 */ /* 0x000fc80004800000 */
[----:B------:R-:W-:-:S13]  /*3880*/  ISETP.NE.AND P3, PT, R11, RZ, PT ;  /* 0x000000ff0b00720c */ /* 0x000fda0003f65270 */
[----:B------:R-:W-:Y:S05]  /*3890*/  @!P2 BRA P3, `(.L_x_23178) ;  /* 0x0000000000dca947 */ /* 0x000fea0001800000 */
[----:B------:R-:W2:Y:S04]  /*38a0*/  LDG.E.CONSTANT R9, desc[UR8][R28.64] ;  /* 0x000000081c097981 */ /* 0x000ea8000c1e9900 */
[----:B------:R-:W0:Y:S04]  /*38b0*/  LDS.128 R16, [R33] ;  /* 0x0000000021107984 */ /* 0x000e280000000c00 */
[----:B------:R1:W3:Y:S01]  /*38c0*/  LDS.128 R12, [R33+0x10] ;  /* 0x00001000210c7984 */ /* 0x0002e20000000c00 */
[----:B--2---:R-:W-:-:S03]  /*38d0*/  IMAD.WIDE R8, R9, UR7, R24 ;  /* 0x0000000709087c25 */ /* 0x004fc6000f8e0218 */
[----:B------:R-:W-:-:S04]  /*38e0*/  LEA R10, P2, R8, UR10, 0x1 ;  /* 0x0000000a080a7c11 */ /* 0x000fc8000f8408ff */
[----:B------:R-:W-:-:S06]  /*38f0*/  LEA.HI.X R11, R8, UR11, R9, 0x1, P2 ;  /* 0x0000000b080b7c11 */ /* 0x000fcc00090f0c09 */
[----:B------:R-:W5:Y:S01]  /*3900*/  LDG.E.128.CONSTANT R8, desc[UR8][R10.64] ;  /* 0x000000080a087981 */ /* 0x000f62000c1e9d00 */
[----:B------:R-:W-:Y:S01]  /*3910*/  ISETP.NE.AND P2, PT, R22, R20, PT ;  /* 0x000000141600720c */ /* 0x000fe20003f45270 */
[----:B------:R-:W-:Y:S01]  /*3920*/  BSSY.RECONVERGENT B2, `(.L_x_23179) ;  /* 0x0000024000027945 */ /* 0x000fe20003800200 */
[----:B0-----:R-:W-:Y:S02]  /*3930*/  F2FP.F16.F32.PACK_AB R18, R19, R18 ;  /* 0x000000121312723e */ /* 0x001fe400000000ff */
[----:B------:R-:W-:-:S03]  /*3940*/  F2FP.F16.F32.PACK_AB R17, R17, R16 ;  /* 0x000000101111723e */ /* 0x000fc600000000ff */
[----:B------:R-:W-:-:S06]  /*3950*/  IMAD.MOV.U32 R16, RZ, RZ, R18 ;  /* 0x000000ffff107224 */ /* 0x000fcc00078e0012 */
[----:B-1-3--:R-:W-:Y:S05]  /*3960*/  @P2 BRA `(.L_x_23180) ;  /* 0x00000000007c2947 */ /* 0x00afea0003800000 */
[C---:B------:R-:W-:Y:S01]  /*3970*/  IADD3 R18, PT, PT, R32.reuse, 0x2, RZ ;  /* 0x0000000220127810 */ /* 0x040fe20007ffe0ff */
[C---:B------:R-:W-:Y:S02]  /*3980*/  VIADD R40, R32.reuse, 0x3 ;  /* 0x0000000320287836 */ /* 0x040fe40000000000 */
[----:B------:R-:W-:Y:S01]  /*3990*/  VIADD R42, R32, 0x5 ;  /* 0x00000005202a7836 */ /* 0x000fe20000000000 */
[-C--:B------:R-:W-:Y:S02]  /*39a0*/  ISETP.GE.AND P5, PT, R18, R23.reuse, PT ;  /* 0x000000171200720c */ /* 0x080fe40003fa6270 */
[----:B------:R-:W-:Y:S02]  /*39b0*/  IADD3 R18, PT, PT, R32, 0x4, RZ ;  /* 0x0000000420127810 */ /* 0x000fe40007ffe0ff */
[-C--:B------:R-:W-:Y:S02]  /*39c0*/  ISETP.GE.AND P2, PT, R40, R23.reuse, PT ;  /* 0x000000172800720c */ /* 0x080fe40003f46270 */
[----:B------:R-:W-:Y:S01]  /*39d0*/  ISETP.GE.AND P6, PT, R18, R23, PT ;  /* 0x000000171200720c */ /* 0x000fe20003fc6270 */
[C---:B------:R-:W-:Y:S01]  /*39e0*/  VIADD R18, R32.reuse, 0x7 ;  /* 0x0000000720127836 */ /* 0x040fe20000000000 */
[----:B------:R-:W-:-:S02]  /*39f0*/  IADD3 R40, PT, PT, R32, 0x6, RZ ;  /* 0x0000000620287810 */ /* 0x000fc40007ffe0ff */
[C---:B-----5:R-:W-:Y:S02]  /*3a00*/  SEL R19, R9.reuse, RZ, !P5 ;  /* 0x000000ff09137207 */ /* 0x060fe40006800000 */
[-C--:B------:R-:W-:Y:S02]  /*3a10*/  ISETP.GE.AND P4, PT, R40, R23.reuse, PT ;  /* 0x000000172800720c */ /* 0x080fe40003f86270 */
[----:B------:R-:W-:Y:S02]  /*3a20*/  IADD3 R40, PT, PT, R32, 0x1, RZ ;  /* 0x0000000120287810 */ /* 0x000fe40007ffe0ff */
[----:B------:R-:W-:Y:S02]  /*3a30*/  ISETP.GE.AND P5, PT, R18, R23, PT ;  /* 0x000000171200720c */ /* 0x000fe40003fa6270 */
[----:B------:R-:W-:Y:S02]  /*3a40*/  SEL R18, R10, RZ, !P6 ;  /* 0x000000ff0a127207 */ /* 0x000fe40007000000 */
[----:B------:R-:W-:-:S02]  /*3a50*/  PRMT R10, R9, 0x7632, R10 ;  /* 0x00007632090a7816 */ /* 0x000fc4000000000a */
[-C--:B------:R-:W-:Y:S02]  /*3a60*/  ISETP.GE.AND P6, PT, R40, R23.reuse, PT ;  /* 0x000000172800720c */ /* 0x080fe40003fc6270 */
[----:B------:R-:W-:Y:S02]  /*3a70*/  SEL R40, R11, RZ, !P4 ;  /* 0x000000ff0b287207 */ /* 0x000fe40006000000 */
[----:B------:R-:W-:Y:S02]  /*3a80*/  PRMT R11, R10, 0x7632, R11 ;  /* 0x000076320a0b7816 */ /* 0x000fe4000000000b */
[-C--:B------:R-:W-:Y:S02]  /*3a90*/  ISETP.GE.AND P3, PT, R42, R23.reuse, PT ;  /* 0x000000172a00720c */ /* 0x080fe40003f66270 */
[----:B------:R-:W-:Y:S02]  /*3aa0*/  PRMT R41, R11, 0x7632, R41 ;  /* 0x000076320b297816 */ /* 0x000fe40000000029 */
[----:B------:R-:W-:-:S02]  /*3ab0*/  ISETP.GE.AND P4, PT, R32, R23, PT ;  /* 0x000000172000720c */ /* 0x000fc40003f86270 */
[----:B------:R-:W-:Y:S02]  /*3ac0*/  PRMT R9, R8, 0x7632, R9 ;  /* 0x0000763208097816 */ /* 0x000fe40000000009 */
        /* <DEDUP_REMOVED lines=9> */
.L_x_23180:
[----:B------:R-:W-:Y:S05]  /*3b60*/  BSYNC.RECONVERGENT B2 ;  /* 0x0000000000027941 */ /* 0x000fea0003800200 */
.L_x_23179:
        /* <DEDUP_REMOVED lines=9> */
[----:B------:R-:W-:-:S07]  /*3c00*/  FADD.FTZ R30, R30, R9 ;  /* 0x000000091e1e7221 */ /* 0x000fce0000010000 */
.L_x_23178:
[----:B------:R-:W-:Y:S05]  /*3c10*/  BSYNC.RECONVERGENT B1 ;  /* 0x0000000000017941 */ /* 0x000fea0003800200 */
.L_x_23177:
[----:B------:R-:W0:Y:S01]  /*3c20*/  I2F.RP R10, R36 ;  /* 0x00000024000a7306 */ /* 0x000e220000209400 */
[----:B------:R-:W-:Y:S01]  /*3c30*/  VIADD R43, R22, 0x4 ;  /* 0x00000004162b7836 */ /* 0x000fe20000000000 */
[----:B------:R-:W-:Y:S01]  /*3c40*/  MOV R40, R36 ;  /* 0x0000002400287202 */ /* 0x000fe20000000f00 */
[----:B------:R-:W-:Y:S01]  /*3c50*/  IMAD.MOV.U32 R8, RZ, RZ, RZ ;  /* 0x000000ffff087224 */ /* 0x000fe200078e00ff */
[----:B------:R-:W-:Y:S02]  /*3c60*/  BSSY.RECONVERGENT B1, `(.L_x_23181) ;  /* 0x000005b000017945 */ /* 0x000fe40003800200 */
[----:B------:R-:W-:-:S04]  /*3c70*/  SHF.L.U32 R42, R43, 0x3, RZ ;  /* 0x000000032b2a7819 */ /* 0x000fc800000006ff */
[----:B------:R-:W-:Y:S02]  /*3c80*/  IABS R12, R42 ;  /* 0x0000002a000c7213 */ /* 0x000fe40000000000 */
[----:B------:R-:W-:Y:S01]  /*3c90*/  LOP3.LUT R35, R42, R35, RZ, 0x3c, !PT ;  /* 0x000000232a237212 */ /* 0x000fe200078e3cff */
[----:B0-----:R-:W0:Y:S03]  /*3ca0*/  MUFU.RCP R10, R10 ;  /* 0x0000000a000a7308 */ /* 0x001e260000001000 */
[----:B------:R-:W-:Y:S01]  /*3cb0*/  ISETP.GE.AND P4, PT, R35, RZ, PT ;  /* 0x000000ff2300720c */ /* 0x000fe20003f86270 */
[----:B0-----:R-:W-:-:S04]  /*3cc0*/  VIADD R11, R10, 0xffffffe ;  /* 0x0ffffffe0a0b7836 */ /* 0x001fc80000000000 */
[----:B------:R-:W0:Y:S02]  /*3cd0*/  F2I.FTZ.U32.TRUNC.NTZ R9, R11 ;  /* 0x0000000b00097305 */ /* 0x000e24000021f000 */
[----:B0-----:R-:W-:-:S05]  /*3ce0*/  IADD3 R41, PT, PT, RZ, -R9, RZ ;  /* 0x80000009ff297210 */ /* 0x001fca0007ffe0ff */
[----:B------:R-:W-:-:S04]  /*3cf0*/  IMAD R41, R41, R36, RZ ;  /* 0x0000002429297224 */ /* 0x000fc800078e02ff */
[----:B------:R-:W-:Y:S01]  /*3d00*/  IMAD.HI.U32 R41, R9, R41, R8 ;  /* 0x0000002909297227 */ /* 0x000fe200078e0008 */
[----:B------:R-:W-:-:S05]  /*3d10*/  MOV R9, R12 ;  /* 0x0000000c00097202 */ /* 0x000fca0000000f00 */
[----:B------:R-:W-:-:S04]  /*3d20*/  IMAD.HI.U32 R8, R41, R9, RZ ;  /* 0x0000000929087227 */ /* 0x000fc800078e00ff */
[----:B------:R-:W-:-:S04]  /*3d30*/  IMAD.MOV R10, RZ, RZ, -R8 ;  /* 0x000000ffff0a7224 */ /* 0x000fc800078e0a08 */
[----:B------:R-:W-:-:S05]  /*3d40*/  IMAD R9, R36, R10, R9 ;  /* 0x0000000a24097224 */ /* 0x000fca00078e0209 */
[----:B------:R-:W-:-:S13]  /*3d50*/  ISETP.GT.U32.AND P3, PT, R40, R9, PT ;  /* 0x000000092800720c */ /* 0x000fda0003f64070 */
[----:B------:R-:W-:Y:S01]  /*3d60*/  @!P3 IMAD.IADD R9, R9, 0x1, -R36 ;  /* 0x000000010909b824 */ /* 0x000fe200078e0a24 */
[----:B------:R-:W-:-:S04]  /*3d70*/  @!P3 IADD3 R8, PT, PT, R8, 0x1, RZ ;  /* 0x000000010808b810 */ /* 0x000fc80007ffe0ff */
[----:B------:R-:W-:-:S13]  /*3d80*/  ISETP.GE.U32.AND P2, PT, R9, R40, PT ;  /* 0x000000280900720c */ /* 0x000fda0003f46070 */
[----:B------:R-:W-:-:S05]  /*3d90*/  @P2 VIADD R8, R8, 0x1 ;  /* 0x0000000108082836 */ /* 0x000fca0000000000 */
[----:B------:R-:W-:-:S04]  /*3da0*/  @!P4 IADD3 R8, PT, PT, -R8, RZ, RZ ;  /* 0x000000ff0808c210 */ /* 0x000fc80007ffe1ff */
[----:B------:R-:W-:-:S05]  /*3db0*/  SEL R8, R37, R8, !P0 ;  /* 0x0000000825087207 */ /* 0x000fca0004000000 */
        /* <DEDUP_REMOVED lines=11> */
[----:B------:R-:W-:-:S05]  /*3e70*/  @!P2 IMAD.MOV R9, RZ, RZ, -R9 ;  /* 0x000000ffff09a224 */ /* 0x000fca00078e0a09 */
[----:B------:R-:W-:-:S04]  /*3e80*/  SEL R9, R39, R9, !P1 ;  /* 0x0000000927097207 */ /* 0x000fc80004800000 */
[----:B------:R-:W-:-:S13]  /*3e90*/  ISETP.NE.AND P1, PT, R9, RZ, PT ;  /* 0x000000ff0900720c */ /* 0x000fda0003f25270 */
[----:B------:R-:W-:Y:S05]  /*3ea0*/  @!P0 BRA P1, `(.L_x_23182) ;  /* 0x0000000000d88947 */ /* 0x000fea0000800000 */
[----:B------:R-:W2:Y:S04]  /*3eb0*/  LDG.E.CONSTANT R11, desc[UR8][R28.64+0x10] ;  /* 0x000010081c0b7981 */ /* 0x000ea8000c1e9900 */
[----:B------:R-:W0:Y:S04]  /*3ec0*/  LDS.128 R16, [R33+0x80] ;  /* 0x0000800021107984 */ /* 0x000e280000000c00 */
        /* <DEDUP_REMOVED lines=8> */
[----:B------:R-:W-:-:S09]  /*3f50*/  F2FP.F16.F32.PACK_AB R18, R19, R18 ;  /* 0x000000121312723e */ /* 0x000fd200000000ff */
[----:B-1-3--:R-:W-:Y:S05]  /*3f60*/  @P0 BRA `(.L_x_23184) ;  /* 0x00000000007c0947 */ /* 0x00afea0003800000 */
[C---:B------:R-:W-:Y:S01]  /*3f70*/  IADD3 R28, PT, PT, R32.reuse, 0x21, RZ ;  /* 0x00000021201c7810 */ /* 0x040fe20007ffe0ff */
[C---:B------:R-:W-:Y:S01]  /*3f80*/  VIADD R34, R32.reuse, 0x22 ;  /* 0x0000002220227836 */ /* 0x040fe20000000000 */
[----:B------:R-:W-:Y:S02]  /*3f90*/  IADD3 R36, PT, PT, R32, 0x23, RZ ;  /* 0x0000002320247810 */ /* 0x000fe40007ffe0ff */
[-C--:B------:R-:W-:Y:S01]  /*3fa0*/  ISETP.GE.AND P2, PT, R28, R23.reuse, PT ;  /* 0x000000171c00720c */ /* 0x080fe20003f46270 */
[----:B------:R-:W-:Y:S01]  /*3fb0*/  VIADD R28, R32, 0x24 ;  /* 0x00000024201c7836 */ /* 0x000fe20000000000 */
[-C--:B------:R-:W-:Y:S02]  /*3fc0*/  ISETP.GE.AND P5, PT, R34, R23.reuse, PT ;  /* 0x000000172200720c */ /* 0x080fe40003fa6270 */
[-C--:B------:R-:W-:Y:S01]  /*3fd0*/  ISETP.GE.AND P1, PT, R36, R23.reuse, PT ;  /* 0x000000172400720c */ /* 0x080fe20003f26270 */
[----:B------:R-:W-:Y:S01]  /*3fe0*/  VIADD R36, R32, 0x26 ;  /* 0x0000002620247836 */ /* 0x000fe20000000000 */
[----:B------:R-:W-:-:S02]  /*3ff0*/  ISETP.GE.AND P6, PT, R42, R23, PT ;  /* 0x000000172a00720c */ /* 0x000fc40003fc6270 */
[C---:B------:R-:W-:Y:S02]  /*4000*/  IADD3 R34, PT, PT, R32.reuse, 0x25, RZ ;  /* 0x0000002520227810 */ /* 0x040fe40007ffe0ff */
[----:B------:R-:W-:Y:S02]  /*4010*/  IADD3 R32, PT, PT, R32, 0x27, RZ ;  /* 0x0000002720207810 */ /* 0x000fe40007ffe0ff */
[-C--:B------:R-:W-:Y:S02]  /*4020*/  ISETP.GE.AND P4, PT, R28, R23.reuse, PT ;  /* 0x000000171c00720c */ /* 0x080fe40003f86270 */
[----:B-----5:R-:W-:Y:S02]  /*4030*/  SEL R17, R8, RZ, !P6 ;  /* 0x000000ff08117207 */ /* 0x020fe40007000000 */
[----:B------:R-:W-:Y:S02]  /*4040*/  ISETP.GE.AND P6, PT, R32, R23, PT ;  /* 0x000000172000720c */ /* 0x000fe40003fc6270 */
[----:B------:R-:W-:-:S02]  /*4050*/  PRMT R19, R9, 0x7632, R19 ;  /* 0x0000763209137816 */ /* 0x000fc40000000013 */
        /* <DEDUP_REMOVED lines=16> */
.L_x_23184:
[----:B------:R-:W-:Y:S05]  /*4160*/  BSYNC.RECONVERGENT B2 ;  /* 0x0000000000027941 */ /* 0x000fea0003800200 */
.L_x_23183:
        /* <DEDUP_REMOVED lines=10> */
.L_x_23182:
[----:B------:R-:W-:Y:S05]  /*4210*/  BSYNC.RECONVERGENT B1 ;  /* 0x0000000000017941 */ /* 0x000fea0003800200 */
.L_x_23181:
[----:B------:R-:W-:-:S05]  /*4220*/  VIADD R22, R22, 0x8 ;  /* 0x0000000816167836 */ /* 0x000fca0000000000 */
[----:B------:R-:W-:-:S13]  /*4230*/  ISETP.GE.AND P0, PT, R22, R5, PT ;  /* 0x000000051600720c */ /* 0x000fda0003f06270 */
[----:B------:R-:W-:Y:S05]  /*4240*/  @!P0 BRA `(.L_x_23185) ;  /* 0xfffffff000d08947 */ /* 0x000fea000383ffff */
.L_x_23170:
[----:B--23--:R-:W-:Y:S05]  /*4250*/  BSYNC.RECONVERGENT B0 ;  /* 0x0000000000007941 */ /* 0x00cfea0003800200 */
.L_x_23169:
        /* <DEDUP_REMOVED lines=29> */
[----:B------:R-:W-:Y:S01]  /*4430*/  F2FP.F16.F32.PACK_AB R30, RZ, R30 ;  /* 0x0000001eff1e723e */ /* 0x000fe200000000ff */
[----:B---3--:R-:W-:Y:S01]  /*4440*/  IMAD R2, R2, UR4, RZ ;  /* 0x0000000402027c24 */ /* 0x008fe2000f8e02ff */
[----:B--2---:R-:W-:-:S04]  /*4450*/  LEA R7, R0, R7, 0x5 ;  /* 0x0000000700077211 */ /* 0x004fc800078e28ff */
[----:B------:R-:W-:-:S05]  /*4460*/  LEA R7, P0, R2, R7, 0x5 ;  /* 0x0000000702077211 */ /* 0x000fca00078028ff */
[----:B------:R-:W-:Y:S01]  /*4470*/  IMAD.X R0, RZ, RZ, RZ, P0 ;  /* 0x000000ffff007224 */ /* 0x000fe200000e06ff */
[----:B0-----:R-:W-:-:S04]  /*4480*/  LEA R2, P0, R7, UR6, 0x1 ;  /* 0x0000000607027c11 */ /* 0x001fc8000f8008ff */
[----:B------:R-:W-:-:S05]  /*4490*/  LEA.HI.X R3, R7, UR7, R0, 0x1, P0 ;  /* 0x0000000707037c11 */ /* 0x000fca00080f0c00 */
[----:B------:R-:W-:Y:S01]  /*44a0*/  STG.E.U16 desc[UR8][R2.64], R30 ;  /* 0x0000001e02007986 */ /* 0x000fe2000c101508 */
[----:B------:R-:W-:Y:S05]  /*44b0*/  EXIT ;  /* 0x000000000000794d */ /* 0x000fea0003800000 */
.L_x_23146:
        /* <DEDUP_REMOVED lines=8> */
.L_x_23187:
[----:B------:R-:W-:Y:S05]  /*4540*/  BSYNC B2 ;  /* 0x0000000000027941 */ /* 0x000fea0003800000 */
.L_x_23186:
        /* <DEDUP_REMOVED lines=9> */
.L_x_23188:
[----:B------:R-:W-:Y:S01]  /*45e0*/  IMAD.MOV.U32 R8, RZ, RZ, R12 ;  /* 0x000000ffff087224 */ /* 0x000fe200078e000c */
[----:B------:R-:W-:Y:S06]  /*45f0*/  BRA `(.L_x_23189) ;  /* 0xffffffc800987947 */ /* 0x000fec000383ffff */
.L_x_23148:
        /* <DEDUP_REMOVED lines=8> */
.L_x_23191:
[----:B------:R-:W-:Y:S05]  /*4680*/  BSYNC B0 ;  /* 0x0000000000007941 */ /* 0x000fea0003800000 */
.L_x_23190:
        /* <DEDUP_REMOVED lines=9> */
.L_x_23192:
[----:B------:R-:W-:Y:S02]  /*4720*/  IMAD.MOV.U32 R13, RZ, RZ, 0x4 ;  /* 0x00000004ff0d7424 */ /* 0x000fe400078e00ff */
[----:B------:R-:W-:-:S05]  /*4730*/  IMAD.MOV.U32 R9, RZ, RZ, R12 ;  /* 0x000000ffff097224 */ /* 0x000fca00078e000c */
[----:B------:R-:W-:-:S04]  /*4740*/  FMNMX.FTZ R9, R8, R9, !PT ;  /* 0x0000000908097209 */ /* 0x000fc80007810000 */
[----:B------:R-:W-:-:S07]  /*4750*/  MOV R34, R9 ;  /* 0x0000000900227202 */ /* 0x000fce0000000f00 */
[----:B------:R-:W-:Y:S05]  /*4760*/  WARPSYNC.COLLECTIVE R11, `(.L_x_23193) ;  /* 0x000000000b087348 */ /* 0x000fea0003c00000 */
[----:B------:R0:W1:Y:S02]  /*4770*/  SHFL.BFLY P4, R12, R34, R13, R36 ;  /* 0x0c00000d220c7389 */ /* 0x0000640000080024 */
[----:B01----:R-:W-:Y:S05]  /*4780*/  ENDCOLLECTIVE ;  /* 0x000000000000791b */ /* 0x003fea0003800000 */
.L_x_23193:
[----:B------:R-:W-:Y:S01]  /*4790*/  MOV R10, R12 ;  /* 0x0000000c000a7202 */ /* 0x000fe20000000f00 */
[----:B------:R-:W-:Y:S06]  /*47a0*/  BRA `(.L_x_23194) ;  /* 0xffffffc800ac7947 */ /* 0x000fec000383ffff */
.L_x_23195:
        /* <DEDUP_REMOVED lines=13> */
.L_x_26003:


//--------------------- .text._ZN4vllm25paged_attention_v1_kernelIffLi256ELi32ELi128ELNS_18Fp8KVCacheDataTypeE0ELb0EEEvPT_PKS2_PKT0_S8_ifPKiSA_iPKfiiiSC_SC_iiiii --------------------------
	.section	.text._ZN4vllm25paged_attention_v1_kernelIffLi256ELi32ELi128ELNS_18Fp8KVCacheDataTypeE0ELb0EEEvPT_PKS2_PKT0_S8_ifPKiSA_iPKfiiiSC_SC_iiiii,"ax",@progbits
	.align	128
        .global         _ZN4vllm25paged_attention_v1_kernelIffLi256ELi32ELi128ELNS_18Fp8KVCacheDataTypeE0ELb0EEEvPT_PKS2_PKT0_S8_ifPKiSA_iPKfiiiSC_SC_iiiii
        .type           _ZN4vllm25paged_attention_v1_kernelIffLi256ELi32ELi128ELNS_18Fp8KVCacheDataTypeE0ELb0EEEvPT_PKS2_PKT0_S8_ifPKiSA_iPKfiiiSC_SC_iiiii,@function
        .size           _ZN4vllm25paged_attention_v1_kernelIffLi256ELi32ELi128ELNS_18Fp8KVCacheDataTypeE0ELb0EEEvPT_PKS2_PKT0_S8_ifPKiSA_iPKfiiiSC_SC_iiiii,(.L_x_26004 - _ZN4vllm25paged_attention_v1_kernelIffLi256ELi32ELi128ELNS_18Fp8KVCacheDataTypeE0ELb0EEEvPT_PKS2_PKT0_S8_ifPKiSA_iPKfiiiSC_SC_iiiii)
        .other          _ZN4vllm25paged_attention_v1_kernelIffLi256ELi32ELi128ELNS_18Fp8KVCacheDataTypeE0ELb0EEEvPT_PKS2_PKT0_S8_ifPKiSA_iPKfiiiSC_SC_iiiii,@"STO_CUDA_ENTRY STV_DEFAULT"
_ZN4vllm25paged_attention_v1_kernelIffLi256ELi32ELi128ELNS_18Fp8KVCacheDataTypeE0ELb0EEEvPT_PKS2_PKT0_S8_ifPKiSA_iPKfiiiSC_SC_iiiii:
.text._ZN4vllm25paged_attention_v1_kernelIffLi256ELi32ELi128ELNS_18Fp8KVCacheDataTypeE0ELb0EEEvPT_PKS2_PKT0_S8_ifPKiSA_iPKfiiiSC_SC_iiiii:
[----:B------:R-:W0:Y:S01]  /*0000*/  LDC R1, c[0x0][0x37c] ;  /* 0x0000df00ff017b82 */ /* 0x000e220000000800 */
[----:B------:R-:W1:Y:S01]  /*0010*/  S2R R4, SR_TID.X ;  /* 0x0000000000047919 */ /* 0x000e620000002100 */
[----:B------:R-:W2:Y:S06]  /*0020*/  LDCU UR4, c[0x0][0x3c8] ;  /* 0x00007900ff0477ac */ /* 0x000eac0008000800 */
[----:B------:R-:W3:Y:S01]  /*0030*/  LDC R17, c[0x0][0x3a0] ;  /* 0x0000e800ff117b82 */ /* 0x000ee20000000800 */
[----:B0-----:R-:W-:Y:S01]  /*0040*/  IADD3 R1, PT, PT, R1, -0xb8, RZ ;  /* 0xffffff4801017810 */ /* 0x001fe20007ffe0ff */
[----:B------:R-:W2:Y:S01]  /*0050*/  S2R R18, SR_CTAID.Y ;  /* 0x0000000000127919 */ /* 0x000ea20000002600 */
[----:B------:R-:W0:Y:S01]  /*0060*/  LDCU.64 UR6, c[0x0][0x358] ;  /* 0x00006b00ff0677ac */ /* 0x000e220008000a00 */
[----:B------:R-:W4:Y:S04]  /*0070*/  S2R R13, SR_CTAID.X ;  /* 0x00000000000d7919 */ /* 0x000f280000002500 */
[----:B------:R-:W5:Y:S08]  /*0080*/  LDC.64 R2, c[0x0][0x3b0] ;  /* 0x0000ec00ff027b82 */ /* 0x000f700000000a00 */
[----:B------:R-:W4:Y:S01]  /*0090*/  LDC R12, c[0x0][0x370] ;  /* 0x0000dc00ff0c7b82 */ /* 0x000f220000000800 */
[----:B------:R-:W-:Y:S01]  /*00a0*/  MOV R232, RZ ;  /* 0x000000ff00e87202 */ /* 0x000fe20000000f00 */
[----:B------:R-:W0:Y:S01]  /*00b0*/  LDCU UR11, c[0x0][0x3cc] ;  /* 0x00007980ff0b77ac */ /* 0x000e220008000800 */
[----:B------:R-:W0:Y:S01]  /*00c0*/  LDCU UR14, c[0x0][0x3a4] ;  /* 0x00007480ff0e77ac */ /* 0x000e220008000800 */
[----:B------:R-:W0:Y:S01]  /*00d0*/  LDCU.64 UR12, c[0x0][0x390] ;  /* 0x00007200ff0c77ac */ /* 0x000e220008000a00 */
[----:B-1----:R-:W-:Y:S01]  /*00e0*/  ISETP.GT.U32.AND P2, PT, R4, 0x3f, PT ;  /* 0x0000003f0400780c */ /* 0x002fe20003f44070 */
[C---:B--2---:R-:W-:Y:S01]  /*00f0*/  IMAD R5, R18.reuse, UR4, RZ ;  /* 0x0000000412057c24 */ /* 0x044fe2000f8e02ff */
[----:B---3--:R-:W-:Y:S01]  /*0100*/  IABS R15, R17 ;  /* 0x00000011000f7213 */ /* 0x008fe20000000000 */
[----:B-----5:R-:W-:-:S05]  /*0110*/  IMAD.WIDE.U32 R2, R18, 0x4, R2 ;  /* 0x0000000412027825 */ /* 0x020fca00078e0002 */
[----:B0-----:R0:W2:Y:S05]  /*0120*/  LDG.E.CONSTANT R0, desc[UR6][R2.64] ;  /* 0x0000000602007981 */ /* 0x0010aa000c1e9900 */
[----:B----4-:R-:W-:Y:S01]  /*0130*/  @!P2 SHF.L.U32 R7, R13, 0x8, RZ ;  /* 0x000000080d07a819 */ /* 0x010fe200000006ff */
[----:B------:R-:W1:Y:S01]  /*0140*/  @!P2 LDC.64 R10, c[0x0][0x388] ;  /* 0x0000e200ff0aab82 */ /* 0x000e620000000a00 */
[----:B------:R-:W-:-:S04]  /*0150*/  @!P2 SHF.L.U32 R6, R4, 0x2, RZ ;  /* 0x000000020406a819 */ /* 0x000fc800000006ff */
[----:B------:R-:W-:Y:S02]  /*0160*/  @!P2 IADD3 R7, P0, P1, R6, R5, R7 ;  /* 0x000000050607a210 */ /* 0x000fe4000791e007 */
[----:B------:R-:W-:-:S04]  /*0170*/  SHF.R.S32.HI R5, RZ, 0x1f, R5 ;  /* 0x0000001fff057819 */ /* 0x000fc80000011405 */
[----:B------:R-:W-:Y:S02]  /*0180*/  @!P2 IADD3.X R8, PT, PT, RZ, R5, RZ, P0, P1 ;  /* 0x00000005ff08a210 */ /* 0x000fe400007e24ff */
[----:B------:R-:W3:Y:S08]  /*0190*/  I2F.RP R5, R15 ;  /* 0x0000000f00057306 */ /* 0x000ef00000209400 */
[----:B---3--:R-:W0:Y:S01]  /*01a0*/  MUFU.RCP R5, R5 ;  /* 0x0000000500057308 */ /* 0x008e220000001000 */
[----:B-1----:R-:W-:-:S02]  /*01b0*/  @!P2 LEA R6, P0, R7, R10, 0x2 ;  /* 0x0000000a0706a211 */ /* 0x002fc400078010ff */
[----:B0-----:R-:W-:-:S05]  /*01c0*/  IADD3 R2, PT, PT, R5, 0xffffffe, RZ ;  /* 0x0ffffffe05027810 */ /* 0x001fca0007ffe0ff */
[----:B------:R0:W1:Y:S01]  /*01d0*/  F2I.FTZ.U32.TRUNC.NTZ R3, R2 ;  /* 0x0000000200037305 */ /* 0x000062000021f000 */
[----:B------:R-:W-:-:S05]  /*01e0*/  @!P2 LEA.HI.X R7, R7, R11, R8, 0x2, P0 ;  /* 0x0000000b0707a211 */ /* 0x000fca00000f1408 */
[----:B------:R3:W4:Y:S01]  /*01f0*/  @!P2 LDG.E.128.CONSTANT R8, desc[UR6][R6.64] ;  /* 0x000000060608a981 */ /* 0x000722000c1e9d00 */
[----:B0-----:R-:W-:Y:S01]  /*0200*/  HFMA2 R2, -RZ, RZ, 0, 0 ;  /* 0x00000000ff027431 */ /* 0x001fe200000001ff */
[----:B-1----:R-:W-:-:S05]  /*0210*/  IADD3 R14, PT, PT, RZ, -R3, RZ ;  /* 0x80000003ff0e7210 */ /* 0x002fca0007ffe0ff */
[----:B---3--:R-:W-:Y:S01]  /*0220*/  IMAD R7, R14, R15, RZ ;  /* 0x0000000f0e077224 */ /* 0x008fe200078e02ff */
[----:B------:R-:W-:-:S03]  /*0230*/  IABS R6, R12 ;  /* 0x0000000c00067213 */ /* 0x000fc60000000000 */
[----:B------:R-:W-:-:S06]  /*0240*/  IMAD.HI.U32 R3, R3, R7, R2 ;  /* 0x0000000703037227 */ /* 0x000fcc00078e0002 */
[----:B------:R-:W-:-:S05]  /*0250*/  IMAD.HI.U32 R3, R3, R6, RZ ;  /* 0x0000000603037227 */ /* 0x000fca00078e00ff */
[----:B------:R-:W-:-:S05]  /*0260*/  IADD3 R5, PT, PT, -R3, RZ, RZ ;  /* 0x000000ff03057210 */ /* 0x000fca0007ffe1ff */
[----:B------:R-:W-:-:S05]  /*0270*/  IMAD R2, R15, R5, R6 ;  /* 0x000000050f027224 */ /* 0x000fca00078e0206 */
[----:B------:R-:W-:-:S13]  /*0280*/  ISETP.GT.U32.AND P1, PT, R15, R2, PT ;  /* 0x000000020f00720c */ /* 0x000fda0003f24070 */
[----:B------:R-:W-:-:S04]  /*0290*/  @!P1 IADD3 R2, PT, PT, R2, -R15, RZ ;  /* 0x8000000f02029210 */ /* 0x000fc80007ffe0ff */
[----:B------:R-:W-:Y:S02]  /*02a0*/  ISETP.GE.U32.AND P0, PT, R2, R15, PT ;  /* 0x0000000f0200720c */ /* 0x000fe40003f06070 */
[----:B------:R-:W-:Y:S01]  /*02b0*/  LOP3.LUT R2, R12, R17, RZ, 0x3c, !PT ;  /* 0x000000110c027212 */ /* 0x000fe200078e3cff */
[----:B------:R-:W0:Y:S01]  /*02c0*/  LDC.64 R14, c[0x0][0x3c0] ;  /* 0x0000f000ff0e7b82 */ /* 0x000e220000000a00 */
[----:B------:R-:W-:Y:S02]  /*02d0*/  @!P1 IADD3 R3, PT, PT, R3, 0x1, RZ ;  /* 0x0000000103039810 */ /* 0x000fe40007ffe0ff */
[----:B------:R-:W-:Y:S02]  /*02e0*/  ISETP.GE.AND P3, PT, R2, RZ, PT ;  /* 0x000000ff0200720c */ /* 0x000fe40003f66270 */
[----:B------:R-:W-:-:S05]  /*02f0*/  ISETP.NE.AND P1, PT, R17, RZ, PT ;  /* 0x000000ff1100720c */ /* 0x000fca0003f25270 */
[----:B------:R-:W-:-:S04]  /*0300*/  @P0 IADD3 R3, PT, PT, R3, 0x1, RZ ;  /* 0x0000000103030810 */ /* 0x000fc80007ffe0ff */
[----:B------:R-:W-:-:S04]  /*0310*/  MOV R16, R3 ;  /* 0x0000000300107202 */ /* 0x000fc80000000f00 */
[----:B------:R-:W-:Y:S02]  /*0320*/  @!P3 IADD3 R16, PT, PT, -R16, RZ, RZ ;  /* 0x000000ff1010b210 */ /* 0x000fe40007ffe1ff */
        /* <DEDUP_REMOVED lines=8> */
[----:B-1----:R-:W-:Y:S01]  /*03b0*/  HFMA2 R2, -RZ, RZ, 0, 0 ;  /* 0x00000000ff027431 */ /* 0x002fe200000001ff */
[----:B---3--:R-:W-:-:S05]  /*03c0*/  IADD3 R6, PT, PT, RZ, -R3, RZ ;  /* 0x80000003ff067210 */ /* 0x008fca0007ffe0ff */
[----:B------:R-:W-:Y:S01]  /*03d0*/  IMAD R15, R6, R7, RZ ;  /* 0x00000007060f7224 */ /* 0x000fe200078e02ff */
[----:B------:R-:W-:Y:S02]  /*03e0*/  IABS R6, R13 ;  /* 0x0000000d00067213 */ /* 0x000fe40000000000 */
[----:B------:R-:W-:Y:S01]  /*03f0*/  IABS R12, R16 ;  /* 0x00000010000c7213 */ /* 0x000fe20000000000 */
[----:B------:R-:W-:-:S03]  /*0400*/  IMAD.HI.U32 R3, R3, R15, R2 ;  /* 0x0000000f03037227 */ /* 0x000fc600078e0002 */
[----:B------:R-:W-:-:S03]  /*0410*/  IADD3 R2, PT, PT, RZ, -R12, RZ ;  /* 0x8000000cff027210 */ /* 0x000fc60007ffe0ff */
[----:B------:R-:W-:-:S04]  /*0420*/  IMAD.HI.U32 R5, R3, R6, RZ ;  /* 0x0000000603057227 */ /* 0x000fc800078e00ff */
[----:B------:R-:W-:Y:S02]  /*0430*/  IMAD R6, R5, R2, R6 ;  /* 0x0000000205067224 */ /* 0x000fe400078e0206 */
[----:B------:R-:W0:Y:S02]  /*0440*/  @P0 LDC.64 R2, c[0x0][0x3c0] ;  /* 0x0000f000ff020b82 */ /* 0x000e240000000a00 */
[----:B0-----:R-:W-:-:S05]  /*0450*/  @P0 IMAD.WIDE.U32 R2, R13, 0x4, R2 ;  /* 0x000000040d020825 */ /* 0x001fca00078e0002 */
[----:B------:R0:W3:Y:S01]  /*0460*/  @P0 LDG.E.CONSTANT R232, desc[UR6][R2.64] ;  /* 0x0000000602e80981 */ /* 0x0000e2000c1e9900 */
[----:B------:R-:W-:Y:S01]  /*0470*/  ISETP.GT.U32.AND P3, PT, R7, R6, PT ;  /* 0x000000060700720c */ /* 0x000fe20003f64070 */
[----:B------:R-:W1:-:S12]  /*0480*/  @!P2 S2R R12, SR_CgaCtaId ;  /* 0x00000000000ca919 */ /* 0x000e580000008800 */
[----:B------:R-:W-:-:S04]  /*0490*/  @!P3 IADD3 R6, PT, PT, R6, -R7, RZ ;  /* 0x800000070606b210 */ /* 0x000fc80007ffe0ff */
[----:B------:R-:W-:Y:S02]  /*04a0*/  ISETP.GE.U32.AND P1, PT, R6, R7, PT ;  /* 0x000000070600720c */ /* 0x000fe40003f26070 */
[----:B------:R-:W-:Y:S02]  /*04b0*/  LOP3.LUT R6, R13, R16, RZ, 0x3c, !PT ;  /* 0x000000100d067212 */ /* 0x000fe400078e3cff */
[----:B------:R-:W-:Y:S02]  /*04c0*/  @!P3 IADD3 R5, PT, PT, R5, 0x1, RZ ;  /* 0x000000010505b810 */ /* 0x000fe40007ffe0ff */
[----:B------:R-:W-:Y:S02]  /*04d0*/  ISETP.GE.AND P4, PT, R6, RZ, PT ;  /* 0x000000ff0600720c */ /* 0x000fe40003f86270 */
[----:B------:R-:W-:-:S05]  /*04e0*/  ISETP.NE.AND P0, PT, R16, RZ, PT ;  /* 0x000000ff1000720c */ /* 0x000fca0003f05270 */
[----:B------:R-:W-:-:S04]  /*04f0*/  @P1 IADD3 R5, PT, PT, R5, 0x1, RZ ;  /* 0x0000000105051810 */ /* 0x000fc80007ffe0ff */
[----:B------:R-:W-:Y:S02]  /*0500*/  MOV R233, R5 ;  /* 0x0000000500e97202 */ /* 0x000fe40000000f00 */
[----:B0-----:R-:W-:Y:S02]  /*0510*/  MOV R2, 0xff7fffff ;  /* 0xff7fffff00027802 */ /* 0x001fe40000000f00 */
[----:B------:R-:W-:Y:S02]  /*0520*/  @!P4 IADD3 R233, PT, PT, -R233, RZ, RZ ;  /* 0x000000ffe9e9c210 */ /* 0x000fe40007ffe1ff */
[----:B------:R-:W-:Y:S02]  /*0530*/  @!P0 LOP3.LUT R233, RZ, R16, RZ, 0x33, !PT ;  /* 0x00000010ffe98212 */ /* 0x000fe400078e33ff */
[----:B--2---:R-:W-:-:S04]  /*0540*/  IADD3 R7, PT, PT, R0, 0x1f, RZ ;  /* 0x0000001f00077810 */ /* 0x004fc80007ffe0ff */
[----:B------:R-:W-:Y:S01]  /*0550*/  SHF.R.S32.HI R14, RZ, 0x1f, R7 ;  /* 0x0000001fff0e7819 */ /* 0x000fe20000011407 */
[----:B------:R0:W-:Y:S03]  /*0560*/  STL [R1+0x8c], R233 ;  /* 0x00008ce901007387 */ /* 0x0001e60000100800 */
[----:B------:R-:W-:Y:S01]  /*0570*/  LEA.HI R14, R14, R7, RZ, 0x5 ;  /* 0x000000070e0e7211 */ /* 0x000fe200078f28ff */
[----:B------:R0:W-:Y:S01]  /*0580*/  STL [R1], R2 ;  /* 0x0000000201007387 */ /* 0x0001e20000100800 */
[----:B------:R-:W-:Y:S02]  /*0590*/  SHF.R.U32.HI R6, RZ, 0x5, R4 ;  /* 0x00000005ff067819 */ /* 0x000fe40000011604 */
[----:B------:R-:W-:Y:S02]  /*05a0*/  SHF.R.S32.HI R13, RZ, 0x5, R14 ;  /* 0x00000005ff0d7819 */ /* 0x000fe4000001140e */
[----:B------:R-:W-:-:S02]  /*05b0*/  @!P2 MOV R7, 0x400 ;  /* 0x000004000007a802 */ /* 0x000fc40000000f00 */
[----:B------:R-:W-:Y:S02]  /*05c0*/  ISETP.GE.AND P1, PT, R6, R13, PT ;  /* 0x0000000d0600720c */ /* 0x000fe40003f26270 */
[----:B-1----:R-:W-:-:S04]  /*05d0*/  @!P2 LEA R7, R12, R7, 0x18 ;  /* 0x000000070c07a211 */ /* 0x002fc800078ec0ff */
[----:B------:R-:W-:Y:S01]  /*05e0*/  @!P2 LEA R7, R4, R7, 0x4 ;  /* 0x000000070407a211 */ /* 0x000fe200078e20ff */
[----:B------:R-:W-:Y:S04]  /*05f0*/  BSSY.RECONVERGENT B0, `(.L_x_23196) ;  /* 0x000020f000007945 */ /* 0x000fe80003800200 */
[----:B----4-:R0:W-:Y:S04]  /*0600*/  @!P2 STS.128 [R7], R8 ;  /* 0x000000080700a388 */ /* 0x0101e80000000c00 */
[----:B---3--:R0:W-:Y:S01]  /*0610*/  STL [R1+0x88], R232 ;  /* 0x000088e801007387 */ /* 0x0081e20000100800 */
[----:B------:R-:W-:Y:S06]  /*0620*/  BAR.SYNC.DEFER_BLOCKING 0x0 ;  /* 0x0000000000007b1d */ /* 0x000fec0000010000 */
[----:B------:R-:W-:Y:S05]  /*0630*/  @P1 BRA `(.L_x_23197) ;  /* 0x0000002000281947 */ /* 0x000fea0003800000 */
[----:B------:R-:W1:Y:S01]  /*0640*/  S2UR UR5, SR_CgaCtaId ;  /* 0x00000000000579c3 */ /* 0x000e620000008800 */
[----:B------:R-:W2:Y:S01]  /*0650*/  LDCU UR8, c[0x0][0x3b8] ;  /* 0x00007700ff0877ac */ /* 0x000ea20008000800 */
[----:B0-----:R-:W-:Y:S02]  /*0660*/  SHF.R.U32.HI R2, RZ, 0x3, R4 ;  /* 0x00000003ff027819 */ /* 0x001fe40000011604 */
[----:B------:R-:W-:Y:S01]  /*0670*/  MOV R3, RZ ;  /* 0x000000ff00037202 */ /* 0x000fe20000000f00 */
[----:B------:R-:W-:Y:S01]  /*0680*/  UMOV UR4, 0x400 ;  /* 0x0000040000047882 */ /* 0x000fe20000000000 */
[----:B------:R-:W-:Y:S01]  /*0690*/  LOP3.LUT R2, R2, 0x7c, RZ, 0xc0, !PT ;  /* 0x0000007c02027812 */ /* 0x000fe200078ec0ff */
[----:B------:R-:W0:Y:S01]  /*06a0*/  LDCU UR10, c[0x0][0x3d0] ;  /* 0x00007a00ff0a77ac */ /* 0x000e220008000800 */
[----:B------:R-:W-:Y:S01]  /*06b0*/  FSETP.NEU.FTZ.AND P3, PT, R232, RZ, PT ;  /* 0x000000ffe800720b */ /* 0x000fe20003f7d000 */
[----:B--2---:R-:W-:Y:S01]  /*06c0*/  IMAD R5, R18, UR8, RZ ;  /* 0x0000000812057c24 */ /* 0x004fe2000f8e02ff */
[----:B------:R-:W2:Y:S03]  /*06d0*/  LDCU.64 UR8, c[0x0][0x3a8] ;  /* 0x00007500ff0877ac */ /* 0x000ea60008000a00 */
[----:B------:R-:W-:Y:S01]  /*06e0*/  IMAD.WIDE R2, R5, 0x4, R2 ;  /* 0x0000000405027825 */ /* 0x000fe200078e0202 */
[----:B-1----:R-:W-:Y:S01]  /*06f0*/  ULEA UR15, UR5, UR4, 0x18 ;  /* 0x00000004050f7291 */ /* 0x002fe2000f8ec0ff */
[----:B------:R-:W-:Y:S01]  /*0700*/  SHF.L.U32 R5, R4, 0x2, RZ ;  /* 0x0000000204057819 */ /* 0x000fe200000006ff */
[----:B------:R-:W-:-:S03]  /*0710*/  UIADD3 UR4, UPT, UPT, UR4, 0x420, URZ ;  /* 0x0000042004047890 */ /* 0x000fc6000fffe0ff */
[----:B------:R-:W-:Y:S01]  /*0720*/  LOP3.LUT R5, R5, 0x7c, RZ, 0xc0, !PT ;  /* 0x0000007c05057812 */ /* 0x000fe200078ec0ff */
[----:B------:R-:W-:-:S03]  /*0730*/  ULEA UR4, UR5, UR4, 0x18 ;  /* 0x0000000405047291 */ /* 0x000fc6000f8ec0ff */
[----:B------:R-:W1:Y:S04]  /*0740*/  LDS.128 R16, [UR15] ;  /* 0x0000000fff107984 */ /* 0x000e680008000c00 */
[----:B------:R-:W3:Y:S01]  /*0750*/  LDS.128 R12, [UR15+0x10] ;  /* 0x0000100fff0c7984 */ /* 0x000ee20008000c00 */
[----:B--2---:R-:W-:-:S03]  /*0760*/  IADD3 R7, P0, PT, R2, UR8, RZ ;  /* 0x0000000802077c10 */ /* 0x004fc6000ff1e0ff */
[----:B------:R-:W2:Y:S01]  /*0770*/  LDS.128 R8, [UR15+0x20] ;  /* 0x0000200fff087984 */ /* 0x000ea20008000c00 */
[----:B------:R-:W-:Y:S02]  /*0780*/  IADD3.X R2, PT, PT, R3, UR9, RZ, P0, !PT ;  /* 0x0000000903027c10 */ /* 0x000fe400087fe4ff */
[----:B------:R-:W-:Y:S01]  /*0790*/  LEA R3, R6, R5, 0x7 ;  /* 0x0000000506037211 */ /* 0x000fe200078e38ff */
[----:B------:R-:W-:Y:S03]  /*07a0*/  LDS.128 R248, [UR15+0x60] ;  /* 0x0000600ffff87984 */ /* 0x000fe60008000c00 */
[----:B------:R-:W-:Y:S01]  /*07b0*/  IADD3 R3, PT, PT, R3, UR4, RZ ;  /* 0x0000000403037c10 */ /* 0x000fe2000fffe0ff */
[----:B------:R-:W-:Y:S04]  /*07c0*/  LDS.128 R244, [UR15+0x70] ;  /* 0x0000700ffff47984 */ /* 0x000fe80008000c00 */
[----:B------:R-:W-:Y:S04]  /*07d0*/  LDS.128 R20, [UR15+0xb0] ;  /* 0x0000b00fff147984 */ /* 0x000fe80008000c00 */
[----:B------:R-:W-:Y:S04]  /*07e0*/  LDS.128 R24, [UR15+0xc0] ;  /* 0x0000c00fff187984 */ /* 0x000fe80008000c00 */
[----:B------:R-:W-:Y:S04]  /*07f0*/  LDS.128 R28, [UR15+0xd0] ;  /* 0x0000d00fff1c7984 */ /* 0x000fe80008000c00 */
[----:B------:R-:W-:Y:S04]  /*0800*/  LDS.128 R32, [UR15+0xe0] ;  /* 0x0000e00fff207984 */ /* 0x000fe80008000c00 */
[----:B------:R-:W-:Y:S04]  /*0810*/  LDS.128 R36, [UR15+0xf0] ;  /* 0x0000f00fff247984 */ /* 0x000fe80008000c00 */
[----:B-1----:R-:W-:Y:S04]  /*0820*/  STL.64 [R1+0x58], R16 ;  /* 0x0000581001007387 */ /* 0x002fe80000100a00 */
[----:B------:R-:W-:Y:S04]  /*0830*/  STL.64 [R1+0x60], R18 ;  /* 0x0000601201007387 */ /* 0x000fe80000100a00 */
[----:B------:R-:W1:Y:S04]  /*0840*/  LDS.128 R16, [UR15+0x30] ;  /* 0x0000300fff107984 */ /* 0x000e680008000c00 */
[----:B---3--:R-:W-:Y:S04]  /*0850*/  STL.64 [R1+0x48], R12 ;  /* 0x0000480c01007387 */ /* 0x008fe80000100a00 */
[----:B------:R-:W-:Y:S04]  /*0860*/  STL.64 [R1+0x50], R14 ;  /* 0x0000500e01007387 */ /* 0x000fe80000100a00 */
[----:B------:R-:W3:Y:S04]  /*0870*/  LDS.128 R12, [UR15+0x40] ;  /* 0x0000400fff0c7984 */ /* 0x000ee80008000c00 */
[----:B--2---:R-:W-:Y:S04]  /*0880*/  STL.64 [R1+0x38], R8 ;  /* 0x0000380801007387 */ /* 0x004fe80000100a00 */
[----:B------:R-:W-:Y:S04]  /*0890*/  STL.64 [R1+0x40], R10 ;  /* 0x0000400a01007387 */ /* 0x000fe80000100a00 */
[----:B------:R-:W2:Y:S04]  /*08a0*/  LDS.128 R8, [UR15+0x50] ;  /* 0x0000500fff087984 */ /* 0x000ea80008000c00 */
[----:B------:R-:W4:Y:S04]  /*08b0*/  LDS.128 R40, [UR15+0x100] ;  /* 0x0001000fff287984 */ /* 0x000f280008000c00 */
[----:B------:R-:W0:Y:S04]  /*08c0*/  LDS.128 R44, [UR15+0x110] ;  /* 0x0001100fff2c7984 */ /* 0x000e280008000c00 */
[----:B------:R-:W0:Y:S04]  /*08d0*/  LDS.128 R48, [UR15+0x120] ;  /* 0x0001200fff307984 */ /* 0x000e280008000c00 */
        /* <DEDUP_REMOVED lines=8> */
[----:B------:R-:W-:Y:S04]  /*0960*/  STL [R1+0x6c], R7 ;  /* 0x00006c0701007387 */ /* 0x000fe80000100800 */
[----:B------:R0:W-:Y:S04]  /*0970*/  STL [R1+0x68], R2 ;  /* 0x0000680201007387 */ /* 0x0001e80000100800 */
[----:B------:R-:W2:Y:S04]  /*0980*/  LDS.128 R8, [UR15+0x80] ;  /* 0x0000800fff087984 */ /* 0x000ea80008000c00 */
[----:B------:R-:W1:Y:S01]  /*0990*/  LDS.128 R52, [UR15+0x130] ;  /* 0x0001300fff347984 */ /* 0x000e620008000c00 */
[----:B0-----:R-:W-:-:S03]  /*09a0*/  IMAD R2, R233, UR10, RZ ;  /* 0x0000000ae9027c24 */ /* 0x001fc6000f8e02ff */
[----:B------:R-:W0:Y:S02]  /*09b0*/  LDS.128 R56, [UR15+0x140] ;  /* 0x0001400fff387984 */ /* 0x000e240008000c00 */
[----:B------:R-:W-:Y:S02]  /*09c0*/  IADD3 R232, P0, PT, R5, R2, RZ ;  /* 0x0000000205e87210 */ /* 0x000fe40007f1e0ff */
[----:B------:R-:W0:Y:S01]  /*09d0*/  LDS.128 R60, [UR15+0x150] ;  /* 0x0001500fff3c7984 */ /* 0x000e220008000c00 */
[----:B------:R-:W-:Y:S02]  /*09e0*/  IADD3 R5, PT, PT, -R0, R4, RZ ;  /* 0x0000000400057210 */ /* 0x000fe40007ffe1ff */
[----:B------:R-:W-:Y:S01]  /*09f0*/  IADD3 R4, PT, PT, R4, 0x1, RZ ;  /* 0x0000000104047810 */ /* 0x000fe20007ffe0ff */
[----:B------:R-:W0:Y:S01]  /*0a00*/  LDS.128 R64, [UR15+0x160] ;  /* 0x0001600fff407984 */ /* 0x000e220008000c00 */
[----:B------:R-:W-:Y:S02]  /*0a10*/  LEA.HI.X.SX32 R233, R2, RZ, 0x1, P0 ;  /* 0x000000ff02e97211 */ /* 0x000fe400000f0eff */
[----:B------:R-:W-:Y:S01]  /*0a20*/  MOV R2, 0xff7fffff ;  /* 0xff7fffff00027802 */ /* 0x000fe20000000f00 */
[----:B------:R-:W0:Y:S04]  /*0a30*/  LDS.128 R68, [UR15+0x170] ;  /* 0x0001700fff447984 */ /* 0x000e280008000c00 */
        /* <DEDUP_REMOVED lines=40> */
[----:B------:R0:W-:Y:S04]  /*0cc0*/  STL [R1+0x78], R5 ;  /* 0x0000780501007387 */ /* 0x0001e80000100800 */
[----:B------:R0:W-:Y:S04]  /*0cd0*/  STL [R1+0x7c], R6 ;  /* 0x00007c0601007387 */ /* 0x0001e80000100800 */
[----:B------:R0:W-:Y:S04]  /*0ce0*/  STL [R1+0x70], R4 ;  /* 0x0000700401007387 */ /* 0x0001e80000100800 */
[----:B------:R0:W-:Y:S04]  /*0cf0*/  STL [R1+0x74], R3 ;  /* 0x0000740301007387 */ /* 0x0001e80000100800 */
[----:B------:R0:W-:Y:S04]  /*0d00*/  STL [R1], R2 ;  /* 0x0000000201007387 */ /* 0x0001e80000100800 */
[----:B-1234-:R0:W-:Y:S02]  /*0d10*/  STL.64 [R1+0x80], R232 ;  /* 0x000080e801007387 */ /* 0x01e1e40000100a00 */
.L_x_23198:
[----:B0-----:R-:W2:Y:S04]  /*0d20*/  LDL R3, [R1+0x68] ;  /* 0x0000680001037983 */ /* 0x001ea80000100800 */
[----:B------:R-:W2:Y:S04]  /*0d30*/  LDL R2, [R1+0x6c] ;  /* 0x00006c0001027983 */ /* 0x000ea80000100800 */
[----:B------:R-:W3:Y:S04]  /*0d40*/  LDL.64 R6, [R1+0x80] ;  /* 0x0000800001067983 */ /* 0x000ee80000100a00 */
[----:B------:R-:W-:Y:S04]  /*0d50*/  STL [R1+0xb4], R224 ;  /* 0x0000b4e001007387 */ /* 0x000fe80000100800 */
[----:B------:R-:W-:Y:S04]  /*0d60*/  STL [R1+0xb0], R225 ;  /* 0x0000b0e101007387 */ /* 0x000fe80000100800 */
[----:B------:R-:W-:Y:S04]  /*0d70*/  STL [R1+0xac], R223 ;  /* 0x0000acdf01007387 */ /* 0x000fe80000100800 */
[----:B------:R-:W-:Y:S04]  /*0d80*/  STL [R1+0xa8], R226 ;  /* 0x0000a8e201007387 */ /* 0x000fe80000100800 */
[----:B------:R-:W-:Y:S04]  /*0d90*/  STL [R1+0xa4], R228 ;  /* 0x0000a4e401007387 */ /* 0x000fe80000100800 */
[----:B------:R-:W-:Y:S04]  /*0da0*/  STL [R1+0xa0], R229 ;  /* 0x0000a0e501007387 */ /* 0x000fe80000100800 */
[----:B------:R-:W-:Y:S04]  /*0db0*/  STL [R1+0x9c], R227 ;  /* 0x00009ce301007387 */ /* 0x000fe80000100800 */
[----:B------:R0:W-:Y:S04]  /*0dc0*/  STL [R1+0x98], R230 ;  /* 0x000098e601007387 */ /* 0x0001e80000100800 */
[----:B------:R1:W-:Y:S04]  /*0dd0*/  STL [R1+0x94], R231 ;  /* 0x000094e701007387 */ /* 0x0003e80000100800 */
[----:B------:R4:W-:Y:S04]  /*0de0*/  STL [R1+0x90], R0 ;  /* 0x0000900001007387 */ /* 0x0009e80000100800 */
[----:B0-----:R-:W5:Y:S04]  /*0df0*/  LDL R230, [R1+0x4c] ;  /* 0x00004c0001e67983 */ /* 0x001f680000100800 */
[----:B-1----:R-:W5:Y:S04]  /*0e00*/  LDL R231, [R1+0x48] ;  /* 0x0000480001e77983 */ /* 0x002f680000100800 */
[----:B------:R-:W5:Y:S04]  /*0e10*/  LDL R227, [R1+0x50] ;  /* 0x0000500001e37983 */ /* 0x000f680000100800 */
[----:B------:R-:W5:Y:S04]  /*0e20*/  LDL R226, [R1+0x54] ;  /* 0x0000540001e27983 */ /* 0x000f680000100800 */
[----:B------:R-:W5:Y:S04]  /*0e30*/  LDL R229, [R1+0x58] ;  /* 0x0000580001e57983 */ /* 0x000f680000100800 */
[----:B------:R-:W5:Y:S04]  /*0e40*/  LDL R228, [R1+0x5c] ;  /* 0x00005c0001e47983 */ /* 0x000f680000100800 */
[----:B------:R-:W5:Y:S04]  /*0e50*/  LDL R224, [R1+0x60] ;  /* 0x0000600001e07983 */ /* 0x000f680000100800 */
[----:B----4-:R-:W4:Y:S04]  /*0e60*/  LDL R0, [R1+0x64] ;  /* 0x0000640001007983 */ /* 0x010f280000100800 */
[----:B------:R-:W4:Y:S04]  /*0e70*/  LDL R241, [R1+0x38] ;  /* 0x0000380001f17983 */ /* 0x000f280000100800 */
[----:B------:R-:W4:Y:S04]  /*0e80*/  LDL R225, [R1+0x40] ;  /* 0x0000400001e17983 */ /* 0x000f280000100800 */
[----:B------:R-:W4:Y:S04]  /*0e90*/  LDL R240, [R1+0x3c] ;  /* 0x00003c0001f07983 */ /* 0x000f280000100800 */
[----:B------:R-:W4:Y:S04]  /*0ea0*/  LDL R223, [R1+0x44] ;  /* 0x0000440001df7983 */ /* 0x000f280000100800 */
[----:B--2---:R-:W3:Y:S02]  /*0eb0*/  LDG.E.CONSTANT R4, desc[UR6][R2.64] ;  /* 0x0000000602047981 */ /* 0x004ee4000c1e9900 */
[----:B---3--:R-:W-:-:S03]  /*0ec0*/  IMAD.WIDE R4, R4, UR11, R6 ;  /* 0x0000000b04047c25 */ /* 0x008fc6000f8e0206 */
[----:B------:R-:W-:-:S04]  /*0ed0*/  LEA R2, P0, R4, UR12, 0x2 ;  /* 0x0000000c04027c11 */ /* 0x000fc8000f8010ff */
[----:B------:R-:W-:-:S05]  /*0ee0*/  LEA.HI.X R3, R4, UR13, R5, 0x2, P0 ;  /* 0x0000000d04037c11 */ /* 0x000fca00080f1405 */
[----:B------:R-:W5:Y:S04]  /*0ef0*/  LDG.E.128.CONSTANT R4, desc[UR6][R2.64+0x200] ;  /* 0x0002000602047981 */ /* 0x000f68000c1e9d00 */
[----:B------:R-:W2:Y:S04]  /*0f00*/  LDG.E.128.CONSTANT R236, desc[UR6][R2.64] ;  /* 0x0000000602ec7981 */ /* 0x000ea8000c1e9d00 */
[----:B------:R-:W3:Y:S01]  /*0f10*/  LDG.E.128.CONSTANT R232, desc[UR6][R2.64+0x400] ;  /* 0x0004000602e87981 */ /* 0x000ee2000c1e9d00 */
[----:B-----5:R-:W-:Y:S01]  /*0f20*/  FMUL.FTZ R4, R231, R4 ;  /* 0x00000004e7047220 */ /* 0x020fe20000410000 */
[----:B------:R-:W-:Y:S01]  /*0f30*/  FMUL.FTZ R5, R230, R5 ;  /* 0x00000005e6057220 */ /* 0x000fe20000410000 */
[----:B------:R-:W-:Y:S01]  /*0f40*/  FMUL.FTZ R6, R227, R6 ;  /* 0x00000006e3067220 */ /* 0x000fe20000410000 */
[----:B------:R-:W-:Y:S01]  /*0f50*/  FMUL.FTZ R7, R226, R7 ;  /* 0x00000007e2077220 */ /* 0x000fe20000410000 */
[----:B--2---:R-:W-:Y:S01]  /*0f60*/  FFMA.FTZ R4, R229, R236, R4 ;  /* 0x000000ece5047223 */ /* 0x004fe20000010004 */
[----:B------:R-:W-:Y:S01]  /*0f70*/  FFMA.FTZ R5, R228, R237, R5 ;  /* 0x000000ede4057223 */ /* 0x000fe20000010005 */
[----:B------:R-:W-:Y:S01]  /*0f80*/  FFMA.FTZ R224, R224, R238, R6 ;  /* 0x000000eee0e07223 */ /* 0x000fe20000010006 */
[----:B----4-:R-:W-:Y:S01]  /*0f90*/  FFMA.FTZ R252, R0, R239, R7 ;  /* 0x000000ef00fc7223 */ /* 0x010fe20000010007 */
[----:B------:R-:W2:Y:S04]  /*0fa0*/  LDL R226, [R1+0x28] ;  /* 0x0000280001e27983 */ /* 0x000ea80000100800 */
[----:B------:R-:W2:Y:S04]  /*0fb0*/  LDG.E.128.CONSTANT R236, desc[UR6][R2.64+0x600] ;  /* 0x0006000602ec7981 */ /* 0x000ea8000c1e9d00 */
[----:B------:R-:W4:Y:S04]  /*0fc0*/  LDL R228, [R1+0x2c] ;  /* 0x00002c0001e47983 */ /* 0x000f280000100800 */
[----:B------:R-:W5:Y:S04]  /*0fd0*/  LDL R229, [R1+0x30] ;  /* 0x0000300001e57983 */ /* 0x000f680000100800 */
[----:B------:R-:W5:Y:S01]  /*0fe0*/  LDL R227, [R1+0x34] ;  /* 0x0000340001e37983 */ /* 0x000f620000100800 */
[----:B---3--:R-:W-:Y:S01]  /*0ff0*/  FFMA.FTZ R232, R241, R232, R4 ;  /* 0x000000e8f1e87223 */ /* 0x008fe20000010004 */
[----:B------:R-:W-:-:S02]  /*1000*/  FFMA.FTZ R234, R225, R234, R224 ;  /* 0x000000eae1ea7223 */ /* 0x000fc400000100e0 */
[----:B------:R-:W3:Y:S01]  /*1010*/  LDL R231, [R1+0x20] ;  /* 0x0000200001e77983 */ /* 0x000ee20000100800 */
[----:B------:R-:W-:Y:S01]  /*1020*/  FFMA.FTZ R233, R240, R233, R5 ;  /* 0x000000e9f0e97223 */ /* 0x000fe20000010005 */
[----:B------:R-:W-:Y:S02]  /*1030*/  FFMA.FTZ R235, R223, R235, R252 ;  /* 0x000000ebdfeb7223 */ /* 0x000fe400000100fc */
[----:B------:R-:W3:Y:S04]  /*1040*/  LDL R230, [R1+0x10] ;  /* 0x0000100001e67983 */ /* 0x000ee80000100800 */
[----:B------:R-:W3:Y:S04]  /*1050*/  LDL R0, [R1+0x14] ;  /* 0x0000140001007983 */ /* 0x000ee80000100800 */
[----:B------:R-:W3:Y:S04]  /*1060*/  LDL.LU R224, [R1+0xb4] ;  /* 0x0000b40001e07983 */ /* 0x000ee80000300800 */
[----:B------:R-:W3:Y:S04]  /*1070*/  LDL.LU R225, [R1+0xb0] ;  /* 0x0000b00001e17983 */ /* 0x000ee80000300800 */
[----:B------:R-:W3:Y:S04]  /*1080*/  LDL.LU R223, [R1+0xac] ;  /* 0x0000ac0001df7983 */ /* 0x000ee80000300800 */
[----:B------:R-:W3:Y:S04]  /*1090*/  LDL R252, [R1+0x24] ;  /* 0x0000240001fc7983 */ /* 0x000ee80000100800 */
[----:B------:R-:W3:Y:S04]  /*10a0*/  LDG.E.128.CONSTANT R240, desc[UR6][R2.64+0x800] ;  /* 0x0008000602f07981 */ /* 0x000ee8000c1e9d00 */
[----:B------:R-:W3:Y:S01]  /*10b0*/  LDG.E.128.CONSTANT R4, desc[UR6][R2.64+0xa00] ;  /* 0x000a000602047981 */ /* 0x000ee2000c1e9d00 */
[----:B--2---:R-:W-:-:S03]  /*10c0*/  FFMA.FTZ R232, R226, R236, R232 ;  /* 0x000000ece2e87223 */ /* 0x004fc600000100e8 */
[----:B------:R-:W2:Y:S01]  /*10d0*/  LDL.LU R226, [R1+0xa8] ;  /* 0x0000a80001e27983 */ /* 0x000ea20000300800 */
[----:B----4-:R-:W-:-:S03]  /*10e0*/  FFMA.FTZ R233, R228, R237, R233 ;  /* 0x000000ede4e97223 */ /* 0x010fc600000100e9 */
[----:B------:R-:W4:Y:S01]  /*10f0*/  LDL R236, [R1+0xc] ;  /* 0x00000c0001ec7983 */ /* 0x000f220000100800 */
[----:B-----5:R-:W-:-:S03]  /*1100*/  FFMA.FTZ R234, R229, R238, R234 ;  /* 0x000000eee5ea7223 */ /* 0x020fc600000100ea */
[----:B------:R-:W5:Y:S01]  /*1110*/  LDL.LU R228, [R1+0xa4] ;  /* 0x0000a40001e47983 */ /* 0x000f620000300800 */
[----:B------:R-:W-:-:S03]  /*1120*/  FFMA.FTZ R235, R227, R239, R235 ;  /* 0x000000efe3eb7223 */ /* 0x000fc600000100eb */
[----:B------:R-:W2:Y:S04]  /*1130*/  LDL R237, [R1+0x8] ;  /* 0x0000080001ed7983 */ /* 0x000ea80000100800 */
[----:B------:R-:W5:Y:S04]  /*1140*/  LDL.LU R229, [R1+0xa0] ;  /* 0x0000a00001e57983 */ /* 0x000f680000300800 */
[----:B------:R-:W4:Y:S04]  /*1150*/  LDL R238, [R1+0x1c] ;  /* 0x00001c0001ee7983 */ /* 0x000f280000100800 */
[----:B------:R-:W5:Y:S04]  /*1160*/  LDL.LU R227, [R1+0x9c] ;  /* 0x00009c0001e37983 */ /* 0x000f680000300800 */
[----:B------:R-:W2:Y:S01]  /*1170*/  LDL R239, [R1+0x18] ;  /* 0x0000180001ef7983 */ /* 0x000ea20000100800 */
[----:B---3--:R-:W-:Y:S01]  /*1180*/  FFMA.FTZ R231, R231, R242, R234 ;  /* 0x000000f2e7e77223 */ /* 0x008fe200000100ea */
[----:B------:R-:W-:Y:S01]  /*1190*/  FFMA.FTZ R252, R252, R243, R235 ;  /* 0x000000f3fcfc7223 */ /* 0x000fe200000100eb */
[----:B----4-:R-:W-:-:S04]  /*11a0*/  FFMA.FTZ R233, R238, R241, R233 ;  /* 0x000000f1eee97223 */ /* 0x010fc800000100e9 */
[----:B------:R-:W-:Y:S01]  /*11b0*/  FFMA.FTZ R5, R236, R5, R233 ;  /* 0x00000005ec057223 */ /* 0x000fe200000100e9 */
[----:B--2---:R-:W-:Y:S02]  /*11c0*/  FFMA.FTZ R232, R239, R240, R232 ;  /* 0x000000f0efe87223 */ /* 0x004fe400000100e8 */
[----:B------:R-:W2:Y:S02]  /*11d0*/  LDG.E.128.CONSTANT R240, desc[UR6][R2.64+0xe00] ;  /* 0x000e000602f07981 */ /* 0x000ea4000c1e9d00 */
[----:B------:R-:W-:Y:S02]  /*11e0*/  FFMA.FTZ R4, R237, R4, R232 ;  /* 0x00000004ed047223 */ /* 0x000fe400000100e8 */
[----:B------:R-:W3:Y:S04]  /*11f0*/  LDG.E.128.CONSTANT R236, desc[UR6][R2.64+0xc00] ;  /* 0x000c000602ec7981 */ /* 0x000ee8000c1e9d00 */
[----:B------:R-:W4:Y:S01]  /*1200*/  LDG.E.128.CONSTANT R232, desc[UR6][R2.64+0x1000] ;  /* 0x0010000602e87981 */ /* 0x000f22000c1e9d00 */
[----:B------:R-:W-:Y:S01]  /*1210*/  FFMA.FTZ R6, R230, R6, R231 ;  /* 0x00000006e6067223 */ /* 0x000fe200000100e7 */
[----:B------:R-:W-:Y:S01]  /*1220*/  FFMA.FTZ R7, R0, R7, R252 ;  /* 0x0000000700077223 */ /* 0x000fe200000100fc */
[----:B---3--:R-:W-:Y:S01]  /*1230*/  FFMA.FTZ R4, R248, R236, R4 ;  /* 0x000000ecf8047223 */ /* 0x008fe20000010004 */
[----:B------:R-:W-:Y:S01]  /*1240*/  FFMA.FTZ R5, R249, R237, R5 ;  /* 0x000000edf9057223 */ /* 0x000fe20000010005 */
[----:B------:R-:W-:Y:S01]  /*1250*/  FFMA.FTZ R6, R250, R238, R6 ;  /* 0x000000eefa067223 */ /* 0x000fe20000010006 */
[----:B------:R-:W-:-:S02]  /*1260*/  FFMA.FTZ R7, R251, R239, R7 ;  /* 0x000000effb077223 */ /* 0x000fc40000010007 */
[----:B------:R-:W3:Y:S01]  /*1270*/  LDG.E.128.CONSTANT R236, desc[UR6][R2.64+0x1200] ;  /* 0x0012000602ec7981 */ /* 0x000ee2000c1e9d00 */
[----:B--2---:R-:W-:Y:S01]  /*1280*/  FFMA.FTZ R4, R244, R240, R4 ;  /* 0x000000f0f4047223 */ /* 0x004fe20000010004 */
[----:B------:R-:W-:Y:S01]  /*1290*/  FFMA.FTZ R5, R245, R241, R5 ;  /* 0x000000f1f5057223 */ /* 0x000fe20000010005 */
[----:B------:R-:W-:Y:S01]  /*12a0*/  FFMA.FTZ R0, R246, R242, R6 ;  /* 0x000000f2f6007223 */ /* 0x000fe20000010006 */
[----:B------:R-:W-:Y:S02]  /*12b0*/  FFMA.FTZ R252, R247, R243, R7 ;  /* 0x000000f3f7fc7223 */ /* 0x000fe40000010007 */
[----:B------:R-:W2:Y:S01]  /*12c0*/  LDG.E.128.CONSTANT R240, desc[UR6][R2.64+0x1400] ;  /* 0x0014000602f07981 */ /* 0x000ea2000c1e9d00 */
[----:B----4-:R-:W-:Y:S01]  /*12d0*/  FFMA.FTZ R232, R8, R232, R4 ;  /* 0x000000e808e87223 */ /* 0x010fe20000010004 */
[----:B------:R-:W-:Y:S02]  /*12e0*/  FFMA.FTZ R233, R9, R233, R5 ;  /* 0x000000e909e97223 */ /* 0x000fe40000010005 */
        /* <DEDUP_REMOVED lines=236> */
[----:B------:R-:W-:Y:S01]  /*21b0*/  FFMA.FTZ R252, R199, R243, R7 ;  /* 0x000000f3c7fc7223 */ /* 0x000fe20000010007 */
[----:B----4-:R-:W-:Y:S01]  /*21c0*/  FFMA.FTZ R232, R200, R232, R4 ;  /* 0x000000e8c8e87223 */ /* 0x010fe20000010004 */
[----:B------:R-:W-:Y:S01]  /*21d0*/  FFMA.FTZ R233, R201, R233, R5 ;  /* 0x000000e9c9e97223 */ /* 0x000fe20000010005 */
[----:B------:R-:W2:Y:S04]  /*21e0*/  LDG.E.128.CONSTANT R240, desc[UR6][R2.64+0x7600] ;  /* 0x0076000602f07981 */ /* 0x000ea8000c1e9d00 */
[----:B------:R-:W4:Y:S01]  /*21f0*/  LDG.E.128.CONSTANT R4, desc[UR6][R2.64+0x7200] ;  /* 0x0072000602047981 */ /* 0x000f22000c1e9d00 */
[----:B------:R-:W-:Y:S01]  /*2200*/  FFMA.FTZ R234, R202, R234, R0 ;  /* 0x000000eacaea7223 */ /* 0x000fe20000010000 */
[----:B------:R-:W-:Y:S01]  /*2210*/  FFMA.FTZ R235, R203, R235, R252 ;  /* 0x000000ebcbeb7223 */ /* 0x000fe200000100fc */
[----:B----4-:R-:W-:Y:S01]  /*2220*/  FFMA.FTZ R4, R204, R4, R232 ;  /* 0x00000004cc047223 */ /* 0x010fe200000100e8 */
[----:B------:R-:W-:Y:S01]  /*2230*/  FFMA.FTZ R5, R205, R5, R233 ;  /* 0x00000005cd057223 */ /* 0x000fe200000100e9 */
[----:B------:R-:W-:Y:S01]  /*2240*/  FFMA.FTZ R6, R206, R6, R234 ;  /* 0x00000006ce067223 */ /* 0x000fe200000100ea */
[----:B------:R-:W-:Y:S01]  /*2250*/  FFMA.FTZ R7, R207, R7, R235 ;  /* 0x00000007cf077223 */ /* 0x000fe200000100eb */
[----:B---3--:R-:W-:Y:S01]  /*2260*/  FFMA.FTZ R4, R208, R236, R4 ;  /* 0x000000ecd0047223 */ /* 0x008fe20000010004 */
[----:B------:R-:W-:Y:S01]  /*2270*/  FFMA.FTZ R5, R209, R237, R5 ;  /* 0x000000edd1057223 */ /* 0x000fe20000010005 */
[----:B------:R-:W-:Y:S01]  /*2280*/  FFMA.FTZ R6, R210, R238, R6 ;  /* 0x000000eed2067223 */ /* 0x000fe20000010006 */
[----:B------:R-:W-:Y:S01]  /*2290*/  FFMA.FTZ R7, R211, R239, R7 ;  /* 0x000000efd3077223 */ /* 0x000fe20000010007 */
[----:B------:R-:W3:Y:S04]  /*22a0*/  LDG.E.128.CONSTANT R232, desc[UR6][R2.64+0x7a00] ;  /* 0x007a000602e87981 */ /* 0x000ee8000c1e9d00 */
[----:B------:R-:W4:Y:S01]  /*22b0*/  LDG.E.128.CONSTANT R236, desc[UR6][R2.64+0x7800] ;  /* 0x0078000602ec7981 */ /* 0x000f22000c1e9d00 */
[----:B--2---:R-:W-:Y:S01]  /*22c0*/  FFMA.FTZ R231, R212, R240, R4 ;  /* 0x000000f0d4e77223 */ /* 0x004fe20000010004 */
[----:B------:R-:W-:Y:S01]  /*22d0*/  FFMA.FTZ R230, R213, R241, R5 ;  /* 0x000000f1d5e67223 */ /* 0x000fe20000010005 */
[----:B------:R-:W-:Y:S01]  /*22e0*/  FFMA.FTZ R0, R214, R242, R6 ;  /* 0x000000f2d6007223 */ /* 0x000fe20000010006 */
[----:B------:R-:W-:-:S02]  /*22f0*/  FFMA.FTZ R252, R215, R243, R7 ;  /* 0x000000f3d7fc7223 */ /* 0x000fc40000010007 */
[----:B------:R-:W2:Y:S04]  /*2300*/  LDG.E.128.CONSTANT R4, desc[UR6][R2.64+0x7c00] ;  /* 0x007c000602047981 */ /* 0x000ea8000c1e9d00 */
[----:B------:R0:W5:Y:S02]  /*2310*/  LDG.E.128.CONSTANT R240, desc[UR6][R2.64+0x7e00] ;  /* 0x007e000602f07981 */ /* 0x000164000c1e9d00 */
[----:B0-----:R-:W-:Y:S02]  /*2320*/  MOV R3, R230 ;  /* 0x000000e600037202 */ /* 0x001fe40000000f00 */
[----:B------:R-:W5:Y:S01]  /*2330*/  LDL.LU R230, [R1+0x98] ;  /* 0x0000980001e67983 */ /* 0x000f620000300800 */
[----:B----4-:R-:W-:Y:S02]  /*2340*/  FFMA.FTZ R2, R216, R236, R231 ;  /* 0x000000ecd8027223 */ /* 0x010fe400000100e7 */
[----:B------:R-:W-:Y:S01]  /*2350*/  FFMA.FTZ R3, R217, R237, R3 ;  /* 0x000000edd9037223 */ /* 0x000fe20000010003 */
[----:B------:R-:W4:Y:S01]  /*2360*/  LDL.LU R231, [R1+0x94] ;  /* 0x0000940001e77983 */ /* 0x000f220000300800 */
[----:B------:R-:W-:Y:S01]  /*2370*/  FFMA.FTZ R238, R218, R238, R0 ;  /* 0x000000eedaee7223 */ /* 0x000fe20000010000 */
[----:B---3--:R-:W-:-:S02]  /*2380*/  FFMA.FTZ R2, R220, R232, R2 ;  /* 0x000000e8dc027223 */ /* 0x008fc40000010002 */
[----:B------:R-:W3:Y:S01]  /*2390*/  LDL.LU R0, [R1+0x90] ;  /* 0x0000900001007983 */ /* 0x000ee20000300800 */
[----:B------:R-:W-:Y:S01]  /*23a0*/  FFMA.FTZ R3, R221, R233, R3 ;  /* 0x000000e9dd037223 */ /* 0x000fe20000010003 */
[----:B------:R-:W-:Y:S02]  /*23b0*/  FFMA.FTZ R232, R219, R239, R252 ;  /* 0x000000efdbe87223 */ /* 0x000fe400000100fc */
[----:B------:R-:W3:Y:S04]  /*23c0*/  LDL.LU R237, [R1+0x68] ;  /* 0x0000680001ed7983 */ /* 0x000ee80000300800 */
[----:B------:R-:W3:Y:S04]  /*23d0*/  LDL.LU R236, [R1+0x74] ;  /* 0x0000740001ec7983 */ /* 0x000ee80000300800 */
[----:B------:R-:W3:Y:S04]  /*23e0*/  LDL.LU R233, [R1+0x70] ;  /* 0x0000700001e97983 */ /* 0x000ee80000300800 */
[----:B------:R-:W3:Y:S04]  /*23f0*/  LDL.LU R239, [R1+0x6c] ;  /* 0x00006c0001ef7983 */ /* 0x000ee80000300800 */
[----:B------:R-:W4:Y:S01]  /*2400*/  LDL.LU R252, [R1+0x78] ;  /* 0x0000780001fc7983 */ /* 0x000f220000300800 */
[----:B------:R-:W-:Y:S01]  /*2410*/  FFMA.FTZ R234, R222, R234, R238 ;  /* 0x000000eadeea7223 */ /* 0x000fe200000100ee */
[----:B--2---:R-:W-:Y:S01]  /*2420*/  FFMA.FTZ R2, R224, R4, R2 ;  /* 0x00000004e0027223 */ /* 0x004fe20000010002 */
[----:B------:R-:W-:Y:S01]  /*2430*/  FFMA.FTZ R4, R223, R235, R232 ;  /* 0x000000ebdf047223 */ /* 0x000fe200000100e8 */
[----:B------:R-:W2:Y:S04]  /*2440*/  LDL.LU R238, [R1] ;  /* 0x0000000001ee7983 */ /* 0x000ea80000300800 */
[----:B------:R-:W3:Y:S04]  /*2450*/  LDL R235, [R1+0x88] ;  /* 0x0000880001eb7983 */ /* 0x000ee80000100800 */
[----:B------:R-:W2:Y:S01]  /*2460*/  LDL.LU R232, [R1+0x7c] ;  /* 0x00007c0001e87983 */ /* 0x000ea20000300800 */
[----:B------:R-:W-:Y:S01]  /*2470*/  FFMA.FTZ R3, R225, R5, R3 ;  /* 0x00000005e1037223 */ /* 0x000fe20000010003 */
[----:B-----5:R-:W-:-:S03]  /*2480*/  FFMA.FTZ R2, R228, R240, R2 ;  /* 0x000000f0e4027223 */ /* 0x020fc60000010002 */
[----:B------:R-:W-:Y:S01]  /*2490*/  FFMA.FTZ R3, R229, R241, R3 ;  /* 0x000000f1e5037223 */ /* 0x000fe20000010003 */
[----:B------:R-:W-:-:S03]  /*24a0*/  FFMA.FTZ R6, R226, R6, R234 ;  /* 0x00000006e2067223 */ /* 0x000fc600000100ea */
[----:B------:R-:W-:Y:S01]  /*24b0*/  FADD.FTZ R3, R2, R3 ;  /* 0x0000000302037221 */ /* 0x000fe20000010000 */
[----:B------:R-:W-:Y:S01]  /*24c0*/  FFMA.FTZ R6, R230, R242, R6 ;  /* 0x000000f2e6067223 */ /* 0x000fe20000010006 */
[----:B------:R-:W-:-:S03]  /*24d0*/  FFMA.FTZ R4, R227, R7, R4 ;  /* 0x00000007e3047223 */ /* 0x000fc60000010004 */
[----:B------:R-:W-:Y:S01]  /*24e0*/  FADD.FTZ R6, R6, R3 ;  /* 0x0000000306067221 */ /* 0x000fe20000010000 */
[----:B----4-:R-:W-:-:S04]  /*24f0*/  IADD3 R2, PT, PT, R252, 0x1, RZ ;  /* 0x00000001fc027810 */ /* 0x010fc80007ffe0ff */
[----:B------:R-:W-:Y:S01]  /*2500*/  I2FP.F32.S32 R5, R2 ;  /* 0x0000000200057245 */ /* 0x000fe20000201400 */
[----:B------:R-:W-:-:S04]  /*2510*/  FFMA.FTZ R2, R231, R243, R4 ;  /* 0x000000f3e7027223 */ /* 0x000fc80000010004 */
[----:B---3--:R-:W-:Y:S01]  /*2520*/  FMUL.FTZ R3, R5, R235 ;  /* 0x000000eb05037220 */ /* 0x008fe20000410000 */
[----:B------:R-:W-:-:S04]  /*2530*/  FADD.FTZ R2, R2, R6 ;  /* 0x0000000602027221 */ /* 0x000fc80000010000 */
[----:B------:R-:W-:-:S05]  /*2540*/  FSEL R3, R3, RZ, P3 ;  /* 0x000000ff03037208 */ /* 0x000fca0001800000 */
[----:B------:R-:W-:Y:S01]  /*2550*/  FFMA.FTZ R2, R2, UR14, R3 ;  /* 0x0000000e02027c23 */ /* 0x000fe20008010003 */
[----:B------:R-:W-:-:S04]  /*2560*/  IADD3 R3, PT, PT, R233, -0x1, RZ ;  /* 0xffffffffe9037810 */ /* 0x000fc80007ffe0ff */
[----:B------:R-:W-:Y:S02]  /*2570*/  ISETP.GE.AND P0, PT, R3, R0, PT ;  /* 0x000000000300720c */ /* 0x000fe40003f06270 */
[----:B------:R-:W-:Y:S02]  /*2580*/  IADD3 R4, PT, PT, R0, 0x1f, RZ ;  /* 0x0000001f00047810 */ /* 0x000fe40007ffe0ff */
[----:B------:R-:W-:Y:S02]  /*2590*/  FSEL R3, R2, RZ, !P0 ;  /* 0x000000ff02037208 */ /* 0x000fe40004000000 */
[----:B--2---:R-:W-:Y:S02]  /*25a0*/  IADD3 R232, PT, PT, R232, 0x4, RZ ;  /* 0x00000004e8e87810 */ /* 0x004fe40007ffe0ff */
[----:B------:R-:W-:-:S05]  /*25b0*/  IADD3 R252, PT, PT, R252, 0x80, RZ ;  /* 0x00000080fcfc7810 */ /* 0x000fca0007ffe0ff */
[----:B------:R-:W-:Y:S02]  /*25c0*/  @!P0 FMNMX.FTZ R238, R2, R238, !PT ;  /* 0x000000ee02ee8209 */ /* 0x000fe40007810000 */
[----:B------:R-:W-:Y:S01]  /*25d0*/  IADD3 R239, P0, PT, R239, 0x10, RZ ;  /* 0x00000010efef7810 */ /* 0x000fe20007f1e0ff */
[----:B------:R0:W-:Y:S01]  /*25e0*/  STS [R236], R3 ;  /* 0x00000003ec007388 */ /* 0x0001e20000000800 */
[----:B------:R-:W-:Y:S02]  /*25f0*/  SHF.R.S32.HI R5, RZ, 0x1f, R4 ;  /* 0x0000001fff057819 */ /* 0x000fe40000011404 */
[----:B------:R-:W-:Y:S01]  /*2600*/  IADD3 R233, PT, PT, R233, 0x80, RZ ;  /* 0x00000080e9e97810 */ /* 0x000fe20007ffe0ff */
[----:B------:R1:W-:Y:S01]  /*2610*/  STL [R1+0x7c], R232 ;  /* 0x00007ce801007387 */ /* 0x0003e20000100800 */
[----:B------:R-:W-:-:S03]  /*2620*/  IADD3.X R237, PT, PT, RZ, R237, RZ, P0, !PT ;  /* 0x000000edffed7210 */ /* 0x000fc600007fe4ff */
[----:B------:R1:W-:Y:S01]  /*2630*/  STL [R1], R238 ;  /* 0x000000ee01007387 */ /* 0x0003e20000100800 */
[----:B0-----:R-:W-:-:S03]  /*2640*/  IADD3 R236, PT, PT, R236, 0x200, RZ ;  /* 0x00000200ecec7810 */ /* 0x001fc60007ffe0ff */
[----:B------:R1:W-:Y:S01]  /*2650*/  STL [R1+0x6c], R239 ;  /* 0x00006cef01007387 */ /* 0x0003e20000100800 */
[----:B------:R-:W-:-:S03]  /*2660*/  LEA.HI R4, R5, R4, RZ, 0x5 ;  /* 0x0000000405047211 */ /* 0x000fc600078f28ff */
[----:B------:R1:W-:Y:S01]  /*2670*/  STL [R1+0x78], R252 ;  /* 0x000078fc01007387 */ /* 0x0003e20000100800 */
[----:B------:R-:W-:-:S03]  /*2680*/  SHF.R.S32.HI R3, RZ, 0x5, R4 ;  /* 0x00000005ff037819 */ /* 0x000fc60000011404 */
[----:B------:R1:W-:Y:S04]  /*2690*/  STL [R1+0x70], R233 ;  /* 0x000070e901007387 */ /* 0x0003e80000100800 */
[----:B------:R1:W-:Y:S04]  /*26a0*/  STL [R1+0x68], R237 ;  /* 0x000068ed01007387 */ /* 0x0003e80000100800 */
[----:B------:R1:W-:Y:S01]  /*26b0*/  STL [R1+0x74], R236 ;  /* 0x000074ec01007387 */ /* 0x0003e20000100800 */
[----:B------:R-:W-:-:S13]  /*26c0*/  ISETP.GE.AND P2, PT, R232, R3, PT ;  /* 0x00000003e800720c */ /* 0x000fda0003f46270 */
[----:B-1----:R-:W-:Y:S05]  /*26d0*/  @!P2 BRA `(.L_x_23198) ;  /* 0xffffffe40090a947 */ /* 0x002fea000383ffff */
.L_x_23197:
[----:B------:R-:W-:Y:S05]  /*26e0*/  BSYNC.RECONVERGENT B0 ;  /* 0x0000000000007941 */ /* 0x000fea0003800200 */
.L_x_23196:
[----:B------:R-:W2:Y:S01]  /*26f0*/  LDL.LU R3, [R1] ;  /* 0x0000000001037983 */ /* 0x000ea20000300800 */
[----:B0-----:R-:W-:Y:S01]  /*2700*/  MOV R10, 0x400 ;  /* 0x00000400000a7802 */ /* 0x001fe20000000f00 */
[----:B------:R-:W-:Y:S01]  /*2710*/  BSSY.RECONVERGENT B0, `(.L_x_23199) ;  /* 0x0000105000007945 */ /* 0x000fe20003800200 */
[----:B------:R-:W-:Y:S01]  /*2720*/  IADD3 R236, PT, PT, R0, 0x1f, RZ ;  /* 0x0000001f00ec7810 */ /* 0x000fe20007ffe0ff */
[----:B------:R-:W0:Y:S01]  /*2730*/  S2R R242, SR_TID.X ;  /* 0x0000000000f27919 */ /* 0x000e220000002100 */
[----:B------:R-:W1:Y:S01]  /*2740*/  S2R R237, SR_CgaCtaId ;  /* 0x0000000000ed7919 */ /* 0x000e620000008800 */
[----:B0-----:R-:W-:Y:S02]  /*2750*/  LOP3.LUT P0, R238, R242, 0x1f, RZ, 0xc0, !PT ;  /* 0x0000001ff2ee7812 */ /* 0x001fe4000780c0ff */
[----:B------:R-:W-:Y:S02]  /*2760*/  SHF.R.U32.HI R244, RZ, 0x5, R242 ;  /* 0x00000005fff47819 */ /* 0x000fe400000116f2 */
[----:B------:R-:W-:Y:S01]  /*2770*/  ISETP.GT.U32.AND P2, PT, R238, 0x3, PT ;  /* 0x00000003ee00780c */ /* 0x000fe20003f44070 */
[----:B--2---:R-:W0:Y:S02]  /*2780*/  SHFL.BFLY PT, R2, R3, 0x10, 0x1f ;  /* 0x0e001f0003027f89 */ /* 0x004e2400000e0000 */
[----:B0-----:R-:W-:-:S05]  /*2790*/  FMNMX.FTZ R2, R2, R3, !PT ;  /* 0x0000000302027209 */ /* 0x001fca0007810000 */
[----:B------:R-:W0:Y:S02]  /*27a0*/  SHFL.BFLY PT, R3, R2, 0x8, 0x1f ;  /* 0x0d001f0002037f89 */ /* 0x000e2400000e0000 */
[----:B0-----:R-:W-:Y:S02]  /*27b0*/  FMNMX.FTZ R3, R2, R3, !PT ;  /* 0x0000000302037209 */ /* 0x001fe40007810000 */
[----:B------:R-:W-:-:S03]  /*27c0*/  IADD3 R2, PT, PT, R10, 0x400, RZ ;  /* 0x000004000a027810 */ /* 0x000fc60007ffe0ff */
[----:B------:R-:W0:Y:S02]  /*27d0*/  SHFL.BFLY PT, R4, R3, 0x4, 0x1f ;  /* 0x0c801f0003047f89 */ /* 0x000e2400000e0000 */
[----:B0-----:R-:W-:Y:S02]  /*27e0*/  FMNMX.FTZ R4, R3, R4, !PT ;  /* 0x0000000403047209 */ /* 0x001fe40007810000 */
[----:B-1----:R-:W-:-:S03]  /*27f0*/  LEA R3, R237, R2, 0x18 ;  /* 0x00000002ed037211 */ /* 0x002fc600078ec0ff */
[----:B------:R-:W0:Y:S01]  /*2800*/  SHFL.BFLY PT, R5, R4, 0x2, 0x1f ;  /* 0x0c401f0004057f89 */ /* 0x000e2200000e0000 */
[----:B------:R-:W-:Y:S02]  /*2810*/  LEA R2, R244, R3, 0x2 ;  /* 0x00000003f4027211 */ /* 0x000fe400078e10ff */
[----:B0-----:R-:W-:Y:S02]  /*2820*/  FMNMX.FTZ R5, R4, R5, !PT ;  /* 0x0000000504057209 */ /* 0x001fe40007810000 */
[----:B------:R-:W-:-:S03]  /*2830*/  LEA R4, R238, R3, 0x2 ;  /* 0x00000003ee047211 */ /* 0x000fc600078e10ff */
        /* <DEDUP_REMOVED lines=20> */
[----:B0-----:R-:W-:Y:S02]  /*2980*/  MOV R8, R242 ;  /* 0x000000f200087202 */ /* 0x001fe40000000f00 */
        /* <DEDUP_REMOVED lines=14> */
.L_x_23203:
[----:B------:R-:W1:Y:S01]  /*2a70*/  LDS R9, [R7] ;  /* 0x0000000007097984 */ /* 0x000e620000000800 */
[----:B------:R-:W-:Y:S02]  /*2a80*/  IADD3 R5, PT, PT, R5, 0x1, RZ ;  /* 0x0000000105057810 */ /* 0x000fe40007ffe0ff */
[----:B------:R-:W-:Y:S02]  /*2a90*/  IADD3 R8, PT, PT, R8, 0x80, RZ ;  /* 0x0000008008087810 */ /* 0x000fe40007ffe0ff */
[----:B------:R-:W-:Y:S01]  /*2aa0*/  ISETP.NE.AND P0, PT, R5, RZ, PT ;  /* 0x000000ff0500720c */ /* 0x000fe20003f05270 */
[----:B-1----:R-:W-:-:S04]  /*2ab0*/  FADD.FTZ R9, -R26, R9 ;  /* 0x000000091a097221 */ /* 0x002fc80000010100 */
[----:B------:R-:W-:-:S06]  /*2ac0*/  FMUL.FTZ R9, R9, 1.4426950216293334961 ;  /* 0x3fb8aa3b09097820 */ /* 0x000fcc0000410000 */
[----:B------:R-:W0:Y:S02]  /*2ad0*/  MUFU.EX2 R9, R9 ;  /* 0x0000000900097308 */ /* 0x000e240000000800 */
[----:B0-----:R0:W-:Y:S01]  /*2ae0*/  STS [R7], R9 ;  /* 0x0000000907007388 */ /* 0x0011e20000000800 */
[----:B------:R-:W-:Y:S01]  /*2af0*/  FADD.FTZ R6, R9, R6 ;  /* 0x0000000609067221 */ /* 0x000fe20000010000 */
[----:B0-----:R-:W-:Y:S01]  /*2b00*/  IADD3 R7, PT, PT, R7, 0x200, RZ ;  /* 0x0000020007077810 */ /* 0x001fe20007ffe0ff */
[----:B------:R-:W-:Y:S06]  /*2b10*/  @P0 BRA `(.L_x_23203) ;  /* 0xfffffffc00d40947 */ /* 0x000fec000383ffff */
.L_x_23202:
[----:B------:R-:W-:Y:S05]  /*2b20*/  BSYNC.RECONVERGENT B1 ;  /* 0x0000000000017941 */ /* 0x000fea0003800200 */
.L_x_23201:
        /* <DEDUP_REMOVED lines=12> */
.L_x_23206:
        /* <DEDUP_REMOVED lines=100> */
.L_x_23205:
[----:B------:R-:W-:Y:S05]  /*3230*/  BSYNC.RECONVERGENT B1 ;  /* 0x0000000000017941 */ /* 0x000fea0003800200 */
.L_x_23204:
[----:B------:R-:W-:Y:S01]  /*3240*/  IADD3 R7, PT, PT, -R8, R3, RZ ;  /* 0x0000000308077210 */ /* 0x000fe20007ffe1ff */
        /* <DEDUP_REMOVED lines=54> */
.L_x_23208:
[----:B------:R-:W-:Y:S05]  /*35b0*/  BSYNC.RECONVERGENT B1 ;  /* 0x0000000000017941 */ /* 0x000fea0003800200 */
.L_x_23207:
        /* <DEDUP_REMOVED lines=26> */
.L_x_23200:
[----:B------:R-:W-:Y:S05]  /*3760*/  BSYNC.RECONVERGENT B0 ;  /* 0x0000000000007941 */ /* 0x000fea0003800200 */
.L_x_23199:
        /* <DEDUP_REMOVED lines=28> */
[----:B------:R-:W-:Y:S02]  /*3930*/  ISETP.NE.AND P0, PT, R2, 0x180, PT ;  /* 0x000001800200780c */ /* 0x000fe40003f05270 */
[----:B------:R-:W-:-:S11]  /*3940*/  MOV R2, R242 ;  /* 0x000000f200027202 */ /* 0x000fd60000000f00 */
[----:B0-2---:R-:W-:Y:S05]  /*3950*/  @!P0 BRA `(.L_x_23212) ;  /* 0x0000000000408947 */ /* 0x005fea0003800000 */
        /* <DEDUP_REMOVED lines=9> */
.L_x_23213:
[----:B------:R-:W0:Y:S01]  /*39f0*/  LDS R5, [R4] ;  /* 0x0000000004057984 */ /* 0x000e220000000800 */
[----:B------:R-:W-:-:S04]  /*3a00*/  IADD3 R6, PT, PT, R6, 0x1, RZ ;  /* 0x0000000106067810 */ /* 0x000fc80007ffe0ff */
[----:B------:R-:W-:Y:S01]  /*3a10*/  ISETP.NE.AND P0, PT, R6, RZ, PT ;  /* 0x000000ff0600720c */ /* 0x000fe20003f05270 */
[----:B0-----:R-:W-:-:S05]  /*3a20*/  FMUL.FTZ R5, R5, R29 ;  /* 0x0000001d05057220 */ /* 0x001fca0000410000 */
[----:B------:R0:W-:Y:S02]  /*3a30*/  STS [R4], R5 ;  /* 0x0000000504007388 */ /* 0x0001e40000000800 */
[----:B0-----:R-:W-:-:S05]  /*3a40*/  IADD3 R4, PT, PT, R4, 0x200, RZ ;  /* 0x0000020004047810 */ /* 0x001fca0007ffe0ff */
[----:B------:R-:W-:Y:S05]  /*3a50*/  @P0 BRA `(.L_x_23213) ;  /* 0xfffffffc00e40947 */ /* 0x000fea000383ffff */
.L_x_23212:
[----:B------:R-:W-:Y:S05]  /*3a60*/  BSYNC.RECONVERGENT B1 ;  /* 0x0000000000017941 */ /* 0x000fea0003800200 */
.L_x_23211:
        /* <DEDUP_REMOVED lines=12> */
.L_x_23216:
        /* <DEDUP_REMOVED lines=52> */
.L_x_23215:
[----:B------:R-:W-:Y:S05]  /*3e70*/  BSYNC.RECONVERGENT B1 ;  /* 0x0000000000017941 */ /* 0x000fea0003800200 */
.L_x_23214:
[----:B------:R-:W-:Y:S01]  /*3e80*/  IADD3 R5, PT, PT, -R2, R3, RZ ;  /* 0x0000000302057210 */ /* 0x000fe20007ffe1ff */
        /* <DEDUP_REMOVED lines=30> */
.L_x_23218:
[----:B------:R-:W-:Y:S05]  /*4070*/  BSYNC.RECONVERGENT B1 ;  /* 0x0000000000017941 */ /* 0x000fea0003800200 */
.L_x_23217:
        /* <DEDUP_REMOVED lines=14> */
.L_x_23210:
[----:B------:R-:W-:Y:S05]  /*4160*/  BSYNC.RECONVERGENT B0 ;  /* 0x0000000000007941 */ /* 0x000fea0003800200 */
.L_x_23209:
[----:B------:R-:W-:Y:S01]  /*4170*/  BAR.SYNC.DEFER_BLOCKING 0x0 ;  /* 0x0000000000007b1d */ /* 0x000fe20000010000 */
[----:B------:R-:W-:Y:S01]  /*4180*/  HFMA2 R22, -RZ, RZ, 0, 0 ;  /* 0x00000000ff167431 */ /* 0x000fe200000001ff */
[----:B------:R-:W-:Y:S02]  /*4190*/  LOP3.LUT P0, RZ, R242, 0x7, RZ, 0xc0, !PT ;  /* 0x00000007f2ff7812 */ /* 0x000fe4000780c0ff */
[----:B--2---:R-:W-:Y:S02]  /*41a0*/  CS2R R2, SRZ ;  /* 0x0000000000027805 */ /* 0x004fe4000001ff00 */
        /* <DEDUP_REMOVED lines=27> */
[----:B0-----:R-:W-:Y:S02]  /*4360*/  CS2R R4, SRZ ;  /* 0x0000000000047805 */ /* 0x001fe4000001ff00 */
[----:B------:R-:W-:Y:S02]  /*4370*/  CS2R R16, SRZ ;  /* 0x0000000000107805 */ /* 0x000fe4000001ff00 */
[----:B------:R-:W-:-:S02]  /*4380*/  CS2R R14, SRZ ;  /* 0x00000000000e7805 */ /* 0x000fc4000001ff00 */
[----:B------:R-:W-:Y:S02]  /*4390*/  CS2R R12, SRZ ;  /* 0x00000000000c7805 */ /* 0x000fe4000001ff00 */
[----:B------:R-:W-:Y:S02]  /*43a0*/  CS2R R6, SRZ ;  /* 0x0000000000067805 */ /* 0x000fe4000001ff00 */
[----:B------:R-:W-:Y:S02]  /*43b0*/  MOV R11, RZ ;  /* 0x000000ff000b7202 */ /* 0x000fe40000000f00 */
[----:B------:R-:W-:Y:S02]  /*43c0*/  CS2R R8, SRZ ;  /* 0x0000000000087805 */ /* 0x000fe4000001ff00 */
[----:B------:R-:W-:Y:S01]  /*43d0*/  LOP3.LUT R243, R242, 0x3c0, RZ, 0xc0, !PT ;  /* 0x000003c0f2f37812 */ /* 0x000fe200078ec0ff */
[----:B--23--:R-:W-:Y:S06]  /*43e0*/  @P1 BRA `(.L_x_23220) ;  /* 0x0000004400681947 */ /* 0x00cfec0003800000 */
[----:B------:R-:W2:Y:S01]  /*43f0*/  LDL.LU R24, [R1+0x8c] ;  /* 0x00008c0001187983 */ /* 0x000ea20000300800 */
[----:B------:R-:W0:Y:S01]  /*4400*/  LDC.64 R234, c[0x0][0x3a8] ;  /* 0x0000ea00ffea7b82 */ /* 0x000e220000000a00 */
[----:B------:R-:W2:Y:S01]  /*4410*/  LDCU UR8, c[0x0][0x3d0] ;  /* 0x00007a00ff0877ac */ /* 0x000ea20008000800 */
[----:B------:R-:W-:Y:S01]  /*4420*/  IADD3 R10, PT, PT, R10, 0x420, RZ ;  /* 0x000004200a0a7810 */ /* 0x000fe20007ffe0ff */
[----:B------:R-:W3:Y:S01]  /*4430*/  S2R R23, SR_CTAID.Y ;  /* 0x0000000000177919 */ /* 0x000ee20000002600 */
[----:B------:R-:W-:Y:S01]  /*4440*/  SHF.L.U32 R239, R242, 0x2, RZ ;  /* 0x00000002f2ef7819 */ /* 0x000fe200000006ff */
[----:B------:R-:W3:Y:S01]  /*4450*/  LDCU UR9, c[0x0][0x3b8] ;  /* 0x00007700ff0977ac */ /* 0x000ee20008000800 */
[----:B------:R-:W-:Y:S02]  /*4460*/  SHF.R.S32.HI R236, RZ, 0x5, R236 ;  /* 0x00000005ffec7819 */ /* 0x000fe400000114ec */
[----:B------:R-:W-:Y:S02]  /*4470*/  LEA R237, R237, R10, 0x18 ;  /* 0x0000000aeded7211 */ /* 0x000fe400078ec0ff */
[----:B------:R-:W-:-:S02]  /*4480*/  LOP3.LUT R240, R239, 0x1c, RZ, 0xc0, !PT ;  /* 0x0000001ceff07812 */ /* 0x000fc400078ec0ff */
[----:B------:R-:W-:Y:S02]  /*4490*/  MOV R2, RZ ;  /* 0x000000ff00027202 */ /* 0x000fe40000000f00 */
[----:B------:R-:W-:Y:S02]  /*44a0*/  MOV R10, R244 ;  /* 0x000000f4000a7202 */ /* 0x000fe40000000f00 */
[----:B------:R-:W-:Y:S02]  /*44b0*/  LOP3.LUT R239, R239, 0x7c, RZ, 0xc0, !PT ;  /* 0x0000007cefef7812 */ /* 0x000fe400078ec0ff */
[----:B------:R-:W-:Y:S01]  /*44c0*/  IADD3 R241, PT, PT, R236, -0x1, RZ ;  /* 0xffffffffecf17810 */ /* 0x000fe20007ffe0ff */
[----:B---3--:R-:W-:-:S04]  /*44d0*/  IMAD R23, R23, UR9, RZ ;  /* 0x0000000917177c24 */ /* 0x008fc8000f8e02ff */
[----:B0-----:R-:W-:-:S04]  /*44e0*/  IMAD.WIDE R234, R23, 0x4, R234 ;  /* 0x0000000417ea7825 */ /* 0x001fc800078e02ea */
[----:B--2---:R-:W-:-:S05]  /*44f0*/  IMAD R232, R24, UR8, RZ ;  /* 0x0000000818e87c24 */ /* 0x004fca000f8e02ff */
[----:B------:R-:W-:-:S07]  /*4500*/  SHF.R.S32.HI R233, RZ, 0x1f, R232 ;  /* 0x0000001fffe97819 */ /* 0x000fce00000114e8 */
.L_x_23221:
[----:B------:R-:W-:-:S06]  /*4510*/  IMAD.WIDE.U32 R24, R10, 0x4, R234 ;  /* 0x000000040a187825 */ /* 0x000fcc00078e00ea */
[----:B------:R-:W1:Y:S02]  /*4520*/  LDG.E.CONSTANT R25, desc[UR6][R24.64] ;  /* 0x0000000618197981 */ /* 0x000e64000c1e9900 */
[----:B-1----:R-:W-:-:S03]  /*4530*/  IMAD.WIDE R26, R25, UR10, R232 ;  /* 0x0000000a191a7c25 */ /* 0x002fc6000f8e02e8 */
[----:B------:R-:W-:-:S04]  /*4540*/  IADD3 R23, P1, PT, R239, R26, RZ ;  /* 0x0000001aef177210 */ /* 0x000fc80007f3e0ff */
[----:B------:R-:W-:Y:S02]  /*4550*/  IADD3.X R26, PT, PT, RZ, R27, RZ, P1, !PT ;  /* 0x0000001bff1a7210 */ /* 0x000fe40000ffe4ff */
[----:B------:R-:W-:-:S04]  /*4560*/  LEA R184, P1, R23, UR4, 0x2 ;  /* 0x0000000417b87c11 */ /* 0x000fc8000f8210ff */
[----:B------:R-:W-:-:S05]  /*4570*/  LEA.HI.X R185, R23, UR5, R26, 0x2, P1 ;  /* 0x0000000517b97c11 */ /* 0x000fca00088f141a */
[----:B------:R-:W2:Y:S04]  /*4580*/  LDG.E.128.CONSTANT R80, desc[UR6][R184.64] ;  /* 0x00000006b8507981 */ /* 0x000ea8000c1e9d00 */
[----:B------:R-:W3:Y:S04]  /*4590*/  LDG.E.128.CONSTANT R84, desc[UR6][R184.64+0x200] ;  /* 0x00020006b8547981 */ /* 0x000ee8000c1e9d00 */
[----:B------:R-:W4:Y:S04]  /*45a0*/  LDG.E.128.CONSTANT R88, desc[UR6][R184.64+0x400] ;  /* 0x00040006b8587981 */ /* 0x000f28000c1e9d00 */
[----:B------:R-:W5:Y:S04]  /*45b0*/  LDG.E.128.CONSTANT R92, desc[UR6][R184.64+0x600] ;  /* 0x00060006b85c7981 */ /* 0x000f68000c1e9d00 */
        /* <DEDUP_REMOVED lines=18> */
[----:B------:R-:W5:Y:S01]  /*46e0*/  LDG.E.128.CONSTANT R172, desc[UR6][R184.64+0x2c00] ;  /* 0x002c0006b8ac7981 */ /* 0x000f62000c1e9d00 */
[----:B------:R-:W-:-:S03]  /*46f0*/  ISETP.NE.AND P1, PT, R10, R241, PT ;  /* 0x000000f10a00720c */ /* 0x000fc60003f25270 */
[----:B------:R-:W5:Y:S01]  /*4700*/  LDG.E.128.CONSTANT R176, desc[UR6][R184.64+0x2e00] ;  /* 0x002e0006b8b07981 */ /* 0x000f62000c1e9d00 */
[----:B------:R-:W-:-:S03]  /*4710*/  LEA R23, R10, R240, 0x5 ;  /* 0x000000f00a177211 */ /* 0x000fc600078e28ff */
[----:B------:R-:W5:Y:S04]  /*4720*/  LDG.E.128.CONSTANT R24, desc[UR6][R184.64+0x3000] ;  /* 0x00300006b8187981 */ /* 0x000f68000c1e9d00 */
[----:B------:R-:W5:Y:S02]  /*4730*/  LDG.E.128.CONSTANT R68, desc[UR6][R184.64+0x4400] ;  /* 0x00440006b8447981 */ /* 0x000f64000c1e9d00 */
[C---:B------:R-:W-:Y:S02]  /*4740*/  @!P1 IADD3 R29, PT, PT, R23.reuse, 0x1, RZ ;  /* 0x00000001171d9810 */ /* 0x040fe40007ffe0ff */
[----:B------:R-:W-:Y:S01]  /*4750*/  @!P1 IADD3 R33, PT, PT, R23, 0x3, RZ ;  /* 0x0000000317219810 */ /* 0x000fe20007ffe0ff */
[----:B------:R-:W5:Y:S01]  /*4760*/  LDG.E.128.CONSTANT R180, desc[UR6][R184.64+0x7c00] ;  /* 0x007c0006b8b47981 */ /* 0x000f62000c1e9d00 */
[----:B------:R-:W-:-:S02]  /*4770*/  @!P1 ISETP.GE.AND P2, PT, R29, R0, PT ;  /* 0x000000001d00920c */ /* 0x000fc40003f46270 */
[-C--:B------:R-:W-:Y:S02]  /*4780*/  @!P1 ISETP.GE.AND P5, PT, R29, R0.reuse, PT ;  /* 0x000000001d00920c */ /* 0x080fe40003fa6270 */
[----:B------:R-:W-:Y:S02]  /*4790*/  @!P1 IADD3 R29, PT, PT, R23, 0x3, RZ ;  /* 0x00000003171d9810 */ /* 0x000fe40007ffe0ff */
[-C--:B------:R-:W-:Y:S02]  /*47a0*/  @!P1 ISETP.GE.AND P3, PT, R33, R0.reuse, PT ;  /* 0x000000002100920c */ /* 0x080fe40003f66270 */
[C---:B------:R-:W-:Y:S02]  /*47b0*/  @!P1 ISETP.GE.AND P4, PT, R23.reuse, R0, PT ;  /* 0x000000001700920c */ /* 0x040fe40003f86270 */
[----:B------:R-:W-:-:S04]  /*47c0*/  @!P1 IADD3 R31, PT, PT, R23, 0x2, RZ ;  /* 0x00000002171f9810 */ /* 0x000fc80007ffe0ff */
[----:B------:R-:W-:Y:S02]  /*47d0*/  @!P1 ISETP.GE.AND P6, PT, R31, R0, PT ;  /* 0x000000001f00920c */ /* 0x000fe40003fc6270 */
[C---:B------:R-:W-:Y:S02]  /*47e0*/  @!P1 IADD3 R33, PT, PT, R23.reuse, 0x1, RZ ;  /* 0x0000000117219810 */ /* 0x040fe40007ffe0ff */
[C---:B------:R-:W-:Y:S02]  /*47f0*/  @!P1 IADD3 R35, PT, PT, R23.reuse, 0x2, RZ ;  /* 0x0000000217239810 */ /* 0x040fe40007ffe0ff */
[C---:B------:R-:W-:Y:S02]  /*4800*/  @!P1 IADD3 R37, PT, PT, R23.reuse, 0x2, RZ ;  /* 0x0000000217259810 */ /* 0x040fe40007ffe0ff */
[C---:B------:R-:W-:Y:S02]  /*4810*/  @!P1 IADD3 R39, PT, PT, R23.reuse, 0x3, RZ ;  /* 0x0000000317279810 */ /* 0x040fe40007ffe0ff */
[----:B------:R-:W-:-:S02]  /*4820*/  @!P1 IADD3 R41, PT, PT, R23, 0x2, RZ ;  /* 0x0000000217299810 */ /* 0x000fc40007ffe0ff */
[C---:B------:R-:W-:Y:S02]  /*4830*/  @!P1 IADD3 R43, PT, PT, R23.reuse, 0x3, RZ ;  /* 0x00000003172b9810 */ /* 0x040fe40007ffe0ff */
        /* <DEDUP_REMOVED lines=9> */
[----:B------:R-:W-:Y:S02]  /*48d0*/  @!P1 IADD3 R63, PT, PT, R23, 0x2, RZ ;  /* 0x00000002173f9810 */ /* 0x000fe40007ffe0ff */
[----:B--2---:R-:W-:-:S02]  /*48e0*/  @!P1 FSEL R81, R81, RZ, !P2 ;  /* 0x000000ff51519208 */ /* 0x004fc40005000000 */
[-C--:B------:R-:W-:Y:S02]  /*48f0*/  @!P1 ISETP.GE.AND P2, PT, R29, R0.reuse, PT ;  /* 0x000000001d00920c */ /* 0x080fe40003f46270 */
[----:B------:R-:W-:Y:S02]  /*4900*/  @!P1 IADD3 R29, PT, PT, R23, 0x1, RZ ;  /* 0x00000001171d9810 */ /* 0x000fe40007ffe0ff */
[----:B------:R-:W-:Y:S02]  /*4910*/  @!P1 FSEL R80, R80, RZ, !P4 ;  /* 0x000000ff50509208 */ /* 0x000fe40006000000 */
[----:B------:R-:W-:Y:S02]  /*4920*/  @!P1 FSEL R83, R83, RZ, !P3 ;  /* 0x000000ff53539208 */ /* 0x000fe40005800000 */
[-C--:B------:R-:W-:Y:S02]  /*4930*/  @!P1 ISETP.GE.AND P4, PT, R31, R0.reuse, PT ;  /* 0x000000001f00920c */ /* 0x080fe40003f86270 */
[----:B------:R-:W-:-:S02]  /*4940*/  @!P1 ISETP.GE.AND P3, PT, R29, R0, PT ;  /* 0x000000001d00920c */ /* 0x000fc40003f66270 */
[----:B------:R-:W-:Y:S02]  /*4950*/  @!P1 IADD3 R29, PT, PT, R23, 0x3, RZ ;  /* 0x00000003171d9810 */ /* 0x000fe40007ffe0ff */
[----:B---3--:R-:W-:Y:S02]  /*4960*/  @!P1 FSEL R85, R85, RZ, !P5 ;  /* 0x000000ff55559208 */ /* 0x008fe40006800000 */
[----:B------:R-:W-:Y:S02]  /*4970*/  @!P1 FSEL R86, R86, RZ, !P4 ;  /* 0x000000ff56569208 */ /* 0x000fe40006000000 */
[----:B------:R-:W-:Y:S02]  /*4980*/  @!P1 FSEL R82, R82, RZ, !P6 ;  /* 0x000000ff52529208 */ /* 0x000fe40007000000 */
[-C--:B------:R-:W-:Y:S02]  /*4990*/  @!P1 ISETP.GE.AND P5, PT, R29, R0.reuse, PT ;  /* 0x000000001d00920c */ /* 0x080fe40003fa6270 */
[----:B------:R-:W-:-:S02]  /*49a0*/  @!P1 ISETP.GE.AND P4, PT, R23, R0, PT ;  /* 0x000000001700920c */ /* 0x000fc40003f86270 */
[-C--:B------:R-:W-:Y:S02]  /*49b0*/  @!P1 ISETP.GE.AND P6, PT, R23, R0.reuse, PT ;  /* 0x000000001700920c */ /* 0x080fe40003fc6270 */
[----:B------:R-:W-:Y:S02]  /*49c0*/  @!P1 FSEL R87, R87, RZ, !P2 ;  /* 0x000000ff57579208 */ /* 0x000fe40005000000 */
[----:B----4-:R-:W-:Y:S02]  /*49d0*/  @!P1 FSEL R88, R88, RZ, !P4 ;  /* 0x000000ff58589208 */ /* 0x010fe40006000000 */
[----:B------:R-:W-:Y:S02]  /*49e0*/  @!P1 FSEL R91, R91, RZ, !P5 ;  /* 0x000000ff5b5b9208 */ /* 0x000fe40006800000 */
[----:B------:R-:W-:Y:S02]  /*49f0*/  @!P1 FSEL R84, R84, RZ, !P6 ;  /* 0x000000ff54549208 */ /* 0x000fe40007000000 */
[----:B------:R-:W-:-:S02]  /*4a00*/  @!P1 ISETP.GE.AND P2, PT, R33, R0, PT ;  /* 0x000000002100920c */ /* 0x000fc40003f46270 */
[-C--:B------:R-:W-:Y:S02]  /*4a10*/  @!P1 ISETP.GE.AND P4, PT, R35, R0.reuse, PT ;  /* 0x000000002300920c */ /* 0x080fe40003f86270 */
[-C--:B------:R-:W-:Y:S02]  /*4a20*/  @!P1 ISETP.GE.AND P5, PT, R23, R0.reuse, PT ;  /* 0x000000001700920c */ /* 0x080fe40003fa6270 */
[----:B------:R-:W-:Y:S02]  /*4a30*/  @!P1 ISETP.GE.AND P6, PT, R31, R0, PT ;  /* 0x000000001f00920c */ /* 0x000fe40003fc6270 */
[----:B------:R-:W-:Y:S01]  /*4a40*/  @!P1 IADD3 R33, PT, PT, R23, 0x3, RZ ;  /* 0x0000000317219810 */ /* 0x000fe20007ffe0ff */
[----:B------:R-:W2:Y:S01]  /*4a50*/  LDG.E.128.CONSTANT R28, desc[UR6][R184.64+0x3200] ;  /* 0x00320006b81c7981 */ /* 0x000ea2000c1e9d00 */
[----:B------:R-:W-:Y:S02]  /*4a60*/  @!P1 FSEL R89, R89, RZ, !P3 ;  /* 0x000000ff59599208 */ /* 0x000fe40005800000 */
[----:B-----5:R-:W-:-:S02]  /*4a70*/  @!P1 FSEL R92, R92, RZ, !P5 ;  /* 0x000000ff5c5c9208 */ /* 0x020fc40006800000 */
[----:B------:R-:W-:Y:S02]  /*4a80*/  @!P1 FSEL R93, R93, RZ, !P2 ;  /* 0x000000ff5d5d9208 */ /* 0x000fe40005000000 */
[----:B------:R-:W-:Y:S02]  /*4a90*/  @!P1 FSEL R94, R94, RZ, !P4 ;  /* 0x000000ff5e5e9208 */ /* 0x000fe40006000000 */
[-C--:B------:R-:W-:Y:S02]  /*4aa0*/  @!P1 ISETP.GE.AND P3, PT, R33, R0.reuse, PT ;  /* 0x000000002100920c */ /* 0x080fe40003f66270 */
[-C--:B------:R-:W-:Y:S02]  /*4ab0*/  @!P1 ISETP.GE.AND P5, PT, R37, R0.reuse, PT ;  /* 0x000000002500920c */ /* 0x080fe40003fa6270 */
[-C--:B------:R-:W-:Y:S02]  /*4ac0*/  @!P1 ISETP.GE.AND P2, PT, R39, R0.reuse, PT ;  /* 0x000000002700920c */ /* 0x080fe40003f46270 */
[----:B------:R-:W-:-:S02]  /*4ad0*/  @!P1 ISETP.GE.AND P4, PT, R23, R0, PT ;  /* 0x000000001700920c */ /* 0x000fc40003f86270 */
[C---:B------:R-:W-:Y:S02]  /*4ae0*/  @!P1 IADD3 R35, PT, PT, R23.reuse, 0x1, RZ ;  /* 0x0000000117239810 */ /* 0x040fe40007ffe0ff */
[C---:B------:R-:W-:Y:S02]  /*4af0*/  @!P1 IADD3 R37, PT, PT, R23.reuse, 0x1, RZ ;  /* 0x0000000117259810 */ /* 0x040fe40007ffe0ff */
[----:B------:R-:W-:Y:S02]  /*4b00*/  @!P1 IADD3 R39, PT, PT, R23, 0x2, RZ ;  /* 0x0000000217279810 */ /* 0x000fe40007ffe0ff */
[----:B------:R-:W-:Y:S02]  /*4b10*/  @!P1 FSEL R95, R95, RZ, !P3 ;  /* 0x000000ff5f5f9208 */ /* 0x000fe40005800000 */
[----:B------:R-:W-:Y:S02]  /*4b20*/  @!P1 FSEL R96, R96, RZ, !P4 ;  /* 0x000000ff60609208 */ /* 0x000fe40006000000 */
[----:B------:R-:W-:-:S02]  /*4b30*/  @!P1 FSEL R90, R90, RZ, !P6 ;  /* 0x000000ff5a5a9208 */ /* 0x000fc40007000000 */
[-C--:B------:R-:W-:Y:S02]  /*4b40*/  @!P1 ISETP.GE.AND P3, PT, R37, R0.reuse, PT ;  /* 0x000000002500920c */ /* 0x080fe40003f66270 */
[-C--:B------:R-:W-:Y:S02]  /*4b50*/  @!P1 ISETP.GE.AND P4, PT, R39, R0.reuse, PT ;  /* 0x000000002700920c */ /* 0x080fe40003f86270 */
[----:B------:R-:W-:Y:S02]  /*4b60*/  @!P1 ISETP.GE.AND P6, PT, R35, R0, PT ;  /* 0x000000002300920c */ /* 0x000fe40003fc6270 */
[C---:B------:R-:W-:Y:S01]  /*4b70*/  @!P1 IADD3 R37, PT, PT, R23.reuse, 0x3, RZ ;  /* 0x0000000317259810 */ /* 0x040fe20007ffe0ff */
[----:B------:R-:W3:Y:S01]  /*4b80*/  LDG.E.128.CONSTANT R32, desc[UR6][R184.64+0x3400] ;  /* 0x00340006b8207981 */ /* 0x000ee2000c1e9d00 */
[----:B------:R-:W-:Y:S02]  /*4b90*/  @!P1 IADD3 R39, PT, PT, R23, 0x1, RZ ;  /* 0x0000000117279810 */ /* 0x000fe40007ffe0ff */
[----:B------:R-:W-:-:S02]  /*4ba0*/  @!P1 FSEL R97, R97, RZ, !P6 ;  /* 0x000000ff61619208 */ /* 0x000fc40007000000 */
[----:B------:R-:W-:Y:S02]  /*4bb0*/  @!P1 FSEL R98, R98, RZ, !P5 ;  /* 0x000000ff62629208 */ /* 0x000fe40006800000 */
[-C--:B------:R-:W-:Y:S02]  /*4bc0*/  @!P1 ISETP.GE.AND P6, PT, R37, R0.reuse, PT ;  /* 0x000000002500920c */ /* 0x080fe40003fc6270 */
[-C--:B------:R-:W-:Y:S02]  /*4bd0*/  @!P1 ISETP.GE.AND P5, PT, R39, R0.reuse, PT ;  /* 0x000000002700920c */ /* 0x080fe40003fa6270 */
[----:B------:R-:W4:Y:S01]  /*4be0*/  LDG.E.128.CONSTANT R36, desc[UR6][R184.64+0x3600] ;  /* 0x00360006b8247981 */ /* 0x000f22000c1e9d00 */
[----:B------:R-:W-:Y:S02]  /*4bf0*/  @!P1 FSEL R99, R99, RZ, !P2 ;  /* 0x000000ff63639208 */ /* 0x000fe40005000000 */
[----:B------:R-:W-:Y:S02]  /*4c00*/  @!P1 ISETP.GE.AND P2, PT, R23, R0, PT ;  /* 0x000000001700920c */ /* 0x000fe40003f46270 */
[----:B------:R-:W-:-:S02]  /*4c10*/  @!P1 FSEL R101, R101, RZ, !P3 ;  /* 0x000000ff65659208 */ /* 0x000fc40005800000 */
[----:B------:R-:W-:Y:S02]  /*4c20*/  @!P1 FSEL R100, R100, RZ, !P2 ;  /* 0x000000ff64649208 */ /* 0x000fe40005000000 */
[----:B------:R-:W-:Y:S02]  /*4c30*/  @!P1 FSEL R102, R102, RZ, !P4 ;  /* 0x000000ff66669208 */ /* 0x000fe40006000000 */
[-C--:B------:R-:W-:Y:S02]  /*4c40*/  @!P1 ISETP.GE.AND P2, PT, R41, R0.reuse, PT ;  /* 0x000000002900920c */ /* 0x080fe40003f46270 */
[-C--:B------:R-:W-:Y:S02]  /*4c50*/  @!P1 ISETP.GE.AND P3, PT, R43, R0.reuse, PT ;  /* 0x000000002b00920c */ /* 0x080fe40003f66270 */
[C---:B------:R-:W-:Y:S02]  /*4c60*/  @!P1 ISETP.GE.AND P4, PT, R23.reuse, R0, PT ;  /* 0x000000001700920c */ /* 0x040fe40003f86270 */
[----:B------:R-:W-:-:S02]  /*4c70*/  @!P1 IADD3 R41, PT, PT, R23, 0x1, RZ ;  /* 0x0000000117299810 */ /* 0x000fc40007ffe0ff */
[----:B------:R-:W-:Y:S02]  /*4c80*/  @!P1 IADD3 R43, PT, PT, R23, 0x2, RZ ;  /* 0x00000002172b9810 */ /* 0x000fe40007ffe0ff */
[----:B------:R-:W-:Y:S02]  /*4c90*/  @!P1 FSEL R103, R103, RZ, !P6 ;  /* 0x000000ff67679208 */ /* 0x000fe40007000000 */
[----:B------:R-:W-:Y:S02]  /*4ca0*/  @!P1 FSEL R104, R104, RZ, !P4 ;  /* 0x000000ff68689208 */ /* 0x000fe40006000000 */
[----:B------:R-:W-:Y:S02]  /*4cb0*/  @!P1 FSEL R107, R107, RZ, !P3 ;  /* 0x000000ff6b6b9208 */ /* 0x000fe40005800000 */
[-C--:B------:R-:W-:Y:S02]  /*4cc0*/  @!P1 ISETP.GE.AND P6, PT, R41, R0.reuse, PT ;  /* 0x000000002900920c */ /* 0x080fe40003fc6270 */
[----:B------:R-:W-:-:S02]  /*4cd0*/  @!P1 ISETP.GE.AND P4, PT, R43, R0, PT ;  /* 0x000000002b00920c */ /* 0x000fc40003f86270 */
[C---:B------:R-:W-:Y:S02]  /*4ce0*/  @!P1 ISETP.GE.AND P3, PT, R23.reuse, R0, PT ;  /* 0x000000001700920c */ /* 0x040fe40003f66270 */
[----:B------:R-:W-:Y:S02]  /*4cf0*/  @!P1 IADD3 R41, PT, PT, R23, 0x3, RZ ;  /* 0x0000000317299810 */ /* 0x000fe40007ffe0ff */
[----:B------:R-:W-:Y:S02]  /*4d00*/  @!P1 FSEL R105, R105, RZ, !P5 ;  /* 0x000000ff69699208 */ /* 0x000fe40006800000 */
[----:B------:R-:W-:Y:S02]  /*4d10*/  @!P1 FSEL R108, R108, RZ, !P3 ;  /* 0x000000ff6c6c9208 */ /* 0x000fe40005800000 */
[----:B------:R-:W-:Y:S02]  /*4d20*/  @!P1 FSEL R109, R109, RZ, !P6 ;  /* 0x000000ff6d6d9208 */ /* 0x000fe40007000000 */
[----:B------:R-:W-:-:S02]  /*4d30*/  @!P1 FSEL R110, R110, RZ, !P4 ;  /* 0x000000ff6e6e9208 */ /* 0x000fc40006000000 */
[-C--:B------:R-:W-:Y:S02]  /*4d40*/  @!P1 ISETP.GE.AND P5, PT, R41, R0.reuse, PT ;  /* 0x000000002900920c */ /* 0x080fe40003fa6270 */
[-C--:B------:R-:W-:Y:S02]  /*4d50*/  @!P1 ISETP.GE.AND P3, PT, R45, R0.reuse, PT ;  /* 0x000000002d00920c */ /* 0x080fe40003f66270 */
[-C--:B------:R-:W-:Y:S02]  /*4d60*/  @!P1 ISETP.GE.AND P6, PT, R47, R0.reuse, PT ;  /* 0x000000002f00920c */ /* 0x080fe40003fc6270 */
[C---:B------:R-:W-:Y:S02]  /*4d70*/  @!P1 ISETP.GE.AND P4, PT, R23.reuse, R0, PT ;  /* 0x000000001700920c */ /* 0x040fe40003f86270 */
[C---:B------:R-:W-:Y:S02]  /*4d80*/  @!P1 IADD3 R43, PT, PT, R23.reuse, 0x1, RZ ;  /* 0x00000001172b9810 */ /* 0x040fe40007ffe0ff */
[----:B------:R-:W-:-:S02]  /*4d90*/  @!P1 IADD3 R45, PT, PT, R23, 0x1, RZ ;  /* 0x00000001172d9810 */ /* 0x000fc40007ffe0ff */
[----:B------:R-:W-:Y:S02]  /*4da0*/  @!P1 IADD3 R47, PT, PT, R23, 0x2, RZ ;  /* 0x00000002172f9810 */ /* 0x000fe40007ffe0ff */
[----:B------:R-:W-:Y:S02]  /*4db0*/  @!P1 FSEL R111, R111, RZ, !P5 ;  /* 0x000000ff6f6f9208 */ /* 0x000fe40006800000 */
[----:B------:R-:W-:Y:S02]  /*4dc0*/  @!P1 FSEL R112, R112, RZ, !P4 ;  /* 0x000000ff70709208 */ /* 0x000fe40006000000 */
[----:B------:R-:W-:Y:S02]  /*4dd0*/  @!P1 FSEL R106, R106, RZ, !P2 ;  /* 0x000000ff6a6a9208 */ /* 0x000fe40005000000 */
[-C--:B------:R-:W-:Y:S02]  /*4de0*/  @!P1 ISETP.GE.AND P5, PT, R45, R0.reuse, PT ;  /* 0x000000002d00920c */ /* 0x080fe40003fa6270 */
[----:B------:R-:W-:-:S02]  /*4df0*/  @!P1 ISETP.GE.AND P4, PT, R47, R0, PT ;  /* 0x000000002f00920c */ /* 0x000fc40003f86270 */
[----:B------:R-:W-:Y:S02]  /*4e00*/  @!P1 ISETP.GE.AND P2, PT, R43, R0, PT ;  /* 0x000000002b00920c */ /* 0x000fe40003f46270 */
[C---:B------:R-:W-:Y:S01]  /*4e10*/  @!P1 IADD3 R45, PT, PT, R23.reuse, 0x3, RZ ;  /* 0x00000003172d9810 */ /* 0x040fe20007ffe0ff */
[----:B------:R-:W5:Y:S01]  /*4e20*/  LDG.E.128.CONSTANT R40, desc[UR6][R184.64+0x3800] ;  /* 0x00380006b8287981 */ /* 0x000f62000c1e9d00 */
[----:B------:R-:W-:Y:S02]  /*4e30*/  @!P1 IADD3 R47, PT, PT, R23, 0x1, RZ ;  /* 0x00000001172f9810 */ /* 0x000fe40007ffe0ff */
[----:B------:R-:W-:Y:S02]  /*4e40*/  @!P1 FSEL R115, R115, RZ, !P6 ;  /* 0x000000ff73739208 */ /* 0x000fe40007000000 */
[----:B------:R-:W-:Y:S02]  /*4e50*/  @!P1 FSEL R113, R113, RZ, !P2 ;  /* 0x000000ff71719208 */ /* 0x000fe40005000000 */
[----:B------:R-:W-:-:S02]  /*4e60*/  @!P1 FSEL R114, R114, RZ, !P3 ;  /* 0x000000ff72729208 */ /* 0x000fc40005800000 */
[-C--:B------:R-:W-:Y:S02]  /*4e70*/  @!P1 ISETP.GE.AND P6, PT, R23, R0.reuse, PT ;  /* 0x000000001700920c */ /* 0x080fe40003fc6270 */
[-C--:B------:R-:W-:Y:S02]  /*4e80*/  @!P1 ISETP.GE.AND P2, PT, R45, R0.reuse, PT ;  /* 0x000000002d00920c */ /* 0x080fe40003f46270 */
[-C--:B------:R-:W-:Y:S02]  /*4e90*/  @!P1 ISETP.GE.AND P3, PT, R47, R0.reuse, PT ;  /* 0x000000002f00920c */ /* 0x080fe40003f66270 */
[----:B------:R-:W5:Y:S01]  /*4ea0*/  LDG.E.128.CONSTANT R44, desc[UR6][R184.64+0x3a00] ;  /* 0x003a0006b82c7981 */ /* 0x000f62000c1e9d00 */
[----:B------:R-:W-:Y:S02]  /*4eb0*/  @!P1 FSEL R116, R116, RZ, !P6 ;  /* 0x000000ff74749208 */ /* 0x000fe40007000000 */
[----:B------:R-:W-:Y:S02]  /*4ec0*/  @!P1 ISETP.GE.AND P6, PT, R49, R0, PT ;  /* 0x000000003100920c */ /* 0x000fe40003fc6270 */
[----:B------:R-:W-:-:S02]  /*4ed0*/  @!P1 IADD3 R49, PT, PT, R23, 0x1, RZ ;  /* 0x0000000117319810 */ /* 0x000fc40007ffe0ff */
[----:B------:R-:W-:Y:S02]  /*4ee0*/  @!P1 FSEL R117, R117, RZ, !P5 ;  /* 0x000000ff75759208 */ /* 0x000fe40006800000 */
[----:B------:R-:W-:Y:S02]  /*4ef0*/  @!P1 FSEL R119, R119, RZ, !P2 ;  /* 0x000000ff77779208 */ /* 0x000fe40005000000 */
[-C--:B------:R-:W-:Y:S02]  /*4f00*/  @!P1 ISETP.GE.AND P5, PT, R51, R0.reuse, PT ;  /* 0x000000003300920c */ /* 0x080fe40003fa6270 */
[----:B------:R-:W-:Y:S02]  /*4f10*/  @!P1 FSEL R118, R118, RZ, !P4 ;  /* 0x000000ff76769208 */ /* 0x000fe40006000000 */
[-C--:B------:R-:W-:Y:S02]  /*4f20*/  @!P1 ISETP.GE.AND P2, PT, R49, R0.reuse, PT ;  /* 0x000000003100920c */ /* 0x080fe40003f46270 */
[----:B------:R-:W-:-:S02]  /*4f30*/  @!P1 ISETP.GE.AND P4, PT, R23, R0, PT ;  /* 0x000000001700920c */ /* 0x000fc40003f86270 */
[C---:B------:R-:W-:Y:S02]  /*4f40*/  @!P1 IADD3 R51, PT, PT, R23.reuse, 0x2, RZ ;  /* 0x0000000217339810 */ /* 0x040fe40007ffe0ff */
[----:B------:R-:W-:Y:S02]  /*4f50*/  @!P1 IADD3 R49, PT, PT, R23, 0x3, RZ ;  /* 0x0000000317319810 */ /* 0x000fe40007ffe0ff */
[----:B------:R-:W-:Y:S02]  /*4f60*/  @!P1 FSEL R148, R148, RZ, !P4 ;  /* 0x000000ff94949208 */ /* 0x000fe40006000000 */
[----:B------:R-:W-:Y:S02]  /*4f70*/  @!P1 FSEL R149, R149, RZ, !P3 ;  /* 0x000000ff95959208 */ /* 0x000fe40005800000 */
[----:B------:R-:W-:Y:S02]  /*4f80*/  @!P1 FSEL R151, R151, RZ, !P5 ;  /* 0x000000ff97979208 */ /* 0x000fe40006800000 */
[----:B------:R-:W-:-:S02]  /*4f90*/  @!P1 ISETP.GE.AND P4, PT, R51, R0, PT ;  /* 0x000000003300920c */ /* 0x000fc40003f86270 */
[-C--:B------:R-:W-:Y:S02]  /*4fa0*/  @!P1 ISETP.GE.AND P3, PT, R49, R0.reuse, PT ;  /* 0x000000003100920c */ /* 0x080fe40003f66270 */
[-C--:B------:R-:W-:Y:S01]  /*4fb0*/  @!P1 ISETP.GE.AND P5, PT, R53, R0.reuse, PT ;  /* 0x000000003500920c */ /* 0x080fe20003fa6270 */
[----:B------:R-:W5:Y:S01]  /*4fc0*/  LDG.E.128.CONSTANT R48, desc[UR6][R184.64+0x3c00] ;  /* 0x003c0006b8307981 */ /* 0x000f62000c1e9d00 */
[----:B------:R-:W-:Y:S02]  /*4fd0*/  @!P1 IADD3 R53, PT, PT, R23, 0x3, RZ ;  /* 0x0000000317359810 */ /* 0x000fe40007ffe0ff */
[----:B------:R-:W-:Y:S02]  /*4fe0*/  @!P1 FSEL R125, R125, RZ, !P2 ;  /* 0x000000ff7d7d9208 */ /* 0x000fe40005000000 */
[----:B------:R-:W-:Y:S02]  /*4ff0*/  @!P1 FSEL R150, R150, RZ, !P6 ;  /* 0x000000ff96969208 */ /* 0x000fe40007000000 */
[----:B------:R-:W-:-:S02]  /*5000*/  @!P1 ISETP.GE.AND P2, PT, R53, R0, PT ;  /* 0x000000003500920c */ /* 0x000fc40003f46270 */
[----:B------:R-:W-:Y:S02]  /*5010*/  @!P1 FSEL R126, R126, RZ, !P4 ;  /* 0x000000ff7e7e9208 */ /* 0x000fe40006000000 */
[CC--:B------:R-:W-:Y:S02]  /*5020*/  @!P1 ISETP.GE.AND P6, PT, R23.reuse, R0.reuse, PT ;  /* 0x000000001700920c */ /* 0x0c0fe40003fc6270 */
[C---:B------:R-:W-:Y:S02]  /*5030*/  @!P1 IADD3 R53, PT, PT, R23.reuse, 0x1, RZ ;  /* 0x0000000117359810 */ /* 0x040fe40007ffe0ff */
[----:B------:R-:W-:Y:S02]  /*5040*/  @!P1 ISETP.GE.AND P4, PT, R23, R0, PT ;  /* 0x000000001700920c */ /* 0x000fe40003f86270 */
[----:B------:R-:W-:Y:S02]  /*5050*/  @!P1 FSEL R124, R124, RZ, !P6 ;  /* 0x000000ff7c7c9208 */ /* 0x000fe40007000000 */
[----:B------:R-:W-:-:S02]  /*5060*/  @!P1 FSEL R127, R127, RZ, !P3 ;  /* 0x000000ff7f7f9208 */ /* 0x000fc40005800000 */
[----:B------:R-:W-:Y:S02]  /*5070*/  @!P1 FSEL R128, R128, RZ, !P4 ;  /* 0x000000ff80809208 */ /* 0x000fe40006000000 */
[-C--:B------:R-:W-:Y:S02]  /*5080*/  @!P1 ISETP.GE.AND P6, PT, R55, R0.reuse, PT ;  /* 0x000000003700920c */ /* 0x080fe40003fc6270 */
[-C--:B------:R-:W-:Y:S02]  /*5090*/  @!P1 ISETP.GE.AND P3, PT, R53, R0.reuse, PT ;  /* 0x000000003500920c */ /* 0x080fe40003f66270 */
[-C--:B------:R-:W-:Y:S02]  /*50a0*/  @!P1 ISETP.GE.AND P4, PT, R55, R0.reuse, PT ;  /* 0x000000003700920c */ /* 0x080fe40003f86270 */
[----:B------:R-:W5:Y:S01]  /*50b0*/  LDG.E.128.CONSTANT R52, desc[UR6][R184.64+0x3e00] ;  /* 0x003e0006b8347981 */ /* 0x000f62000c1e9d00 */
[----:B------:R-:W-:Y:S02]  /*50c0*/  @!P1 FSEL R129, R129, RZ, !P5 ;  /* 0x000000ff81819208 */ /* 0x000fe40006800000 */
[----:B------:R-:W-:-:S02]  /*50d0*/  @!P1 ISETP.GE.AND P5, PT, R57, R0, PT ;  /* 0x000000003900920c */ /* 0x000fc40003fa6270 */
[----:B------:R-:W-:Y:S02]  /*50e0*/  @!P1 IADD3 R57, PT, PT, R23, 0x1, RZ ;  /* 0x0000000117399810 */ /* 0x000fe40007ffe0ff */
[----:B------:R-:W-:Y:S02]  /*50f0*/  @!P1 FSEL R131, R131, RZ, !P2 ;  /* 0x000000ff83839208 */ /* 0x000fe40005000000 */
[----:B------:R-:W-:Y:S02]  /*5100*/  @!P1 FSEL R130, R130, RZ, !P6 ;  /* 0x000000ff82829208 */ /* 0x000fe40007000000 */
[-C--:B------:R-:W-:Y:S02]  /*5110*/  @!P1 ISETP.GE.AND P2, PT, R57, R0.reuse, PT ;  /* 0x000000003900920c */ /* 0x080fe40003f46270 */
[C---:B------:R-:W-:Y:S02]  /*5120*/  @!P1 ISETP.GE.AND P6, PT, R23.reuse, R0, PT ;  /* 0x000000001700920c */ /* 0x040fe40003fc6270 */
[----:B------:R-:W-:-:S02]  /*5130*/  @!P1 IADD3 R57, PT, PT, R23, 0x3, RZ ;  /* 0x0000000317399810 */ /* 0x000fc40007ffe0ff */
[----:B------:R-:W-:Y:S02]  /*5140*/  @!P1 FSEL R132, R132, RZ, !P6 ;  /* 0x000000ff84849208 */ /* 0x000fe40007000000 */
[----:B------:R-:W-:Y:S02]  /*5150*/  @!P1 FSEL R133, R133, RZ, !P3 ;  /* 0x000000ff85859208 */ /* 0x000fe40005800000 */
        /* <DEDUP_REMOVED lines=9> */
[----:B------:R-:W-:Y:S02]  /*51f0*/  @!P1 FSEL R138, R138, RZ, !P6 ;  /* 0x000000ff8a8a9208 */ /* 0x000fe40007000000 */
[----:B------:R-:W-:-:S02]  /*5200*/  @!P1 ISETP.GE.AND P4, PT, R23, R0, PT ;  /* 0x000000001700920c */ /* 0x000fc40003f86270 */
[C---:B------:R-:W-:Y:S02]  /*5210*/  @!P1 IADD3 R61, PT, PT, R23.reuse, 0x1, RZ ;  /* 0x00000001173d9810 */ /* 0x040fe40007ffe0ff */
[-C--:B------:R-:W-:Y:S02]  /*5220*/  @!P1 ISETP.GE.AND P6, PT, R23, R0.reuse, PT ;  /* 0x000000001700920c */ /* 0x080fe40003fc6270 */
[----:B------:R-:W-:Y:S02]  /*5230*/  @!P1 FSEL R136, R136, RZ, !P4 ;  /* 0x000000ff88889208 */ /* 0x000fe40006000000 */
[----:B------:R-:W-:Y:S02]  /*5240*/  @!P1 FSEL R139, R139, RZ, !P3 ;  /* 0x000000ff8b8b9208 */ /* 0x000fe40005800000 */
[----:B------:R-:W-:Y:S02]  /*5250*/  @!P1 FSEL R140, R140, RZ, !P6 ;  /* 0x000000ff8c8c9208 */ /* 0x000fe40007000000 */
[----:B------:R-:W-:-:S02]  /*5260*/  @!P1 ISETP.GE.AND P4, PT, R63, R0, PT ;  /* 0x000000003f00920c */ /* 0x000fc40003f86270 */
[-C--:B------:R-:W-:Y:S02]  /*5270*/  @!P1 ISETP.GE.AND P3, PT, R61, R0.reuse, PT ;  /* 0x000000003d00920c */ /* 0x080fe40003f66270 */
[-C--:B------:R-:W-:Y:S02]  /*5280*/  @!P1 ISETP.GE.AND P6, PT, R63, R0.reuse, PT ;  /* 0x000000003f00920c */ /* 0x080fe40003fc6270 */
[----:B------:R-:W5:Y:S01]  /*5290*/  LDG.E.128.CONSTANT R60, desc[UR6][R184.64+0x4200] ;  /* 0x00420006b83c7981 */ /* 0x000f62000c1e9d00 */
[----:B------:R-:W-:Y:S02]  /*52a0*/  @!P1 IADD3 R65, PT, PT, R23, 0x3, RZ ;  /* 0x0000000317419810 */ /* 0x000fe40007ffe0ff */
[----:B------:R-:W-:Y:S02]  /*52b0*/  @!P1 FSEL R141, R141, RZ, !P5 ;  /* 0x000000ff8d8d9208 */ /* 0x000fe40006800000 */
[----:B------:R-:W-:Y:S02]  /*52c0*/  @!P1 FSEL R142, R142, RZ, !P4 ;  /* 0x000000ff8e8e9208 */ /* 0x000fe40006000000 */
[----:B------:R-:W-:-:S02]  /*52d0*/  @!P1 ISETP.GE.AND P5, PT, R65, R0, PT ;  /* 0x000000004100920c */ /* 0x000fc40003fa6270 */
[CC--:B------:R-:W-:Y:S02]  /*52e0*/  @!P1 ISETP.GE.AND P4, PT, R23.reuse, R0.reuse, PT ;  /* 0x000000001700920c */ /* 0x0c0fe40003f86270 */
[C---:B------:R-:W-:Y:S02]  /*52f0*/  @!P1 IADD3 R65, PT, PT, R23.reuse, 0x1, RZ ;  /* 0x0000000117419810 */ /* 0x040fe40007ffe0ff */
[----:B------:R-:W-:Y:S02]  /*5300*/  @!P1 IADD3 R67, PT, PT, R23, 0x2, RZ ;  /* 0x0000000217439810 */ /* 0x000fe40007ffe0ff */
[----:B------:R-:W-:Y:S02]  /*5310*/  @!P1 FSEL R143, R143, RZ, !P2 ;  /* 0x000000ff8f8f9208 */ /* 0x000fe40005000000 */
[----:B------:R-:W-:Y:S02]  /*5320*/  @!P1 FSEL R144, R144, RZ, !P4 ;  /* 0x000000ff90909208 */ /* 0x000fe40006000000 */
[----:B------:R-:W-:-:S02]  /*5330*/  @!P1 ISETP.GE.AND P2, PT, R65, R0, PT ;  /* 0x000000004100920c */ /* 0x000fc40003f46270 */
[----:B------:R-:W-:Y:S02]  /*5340*/  @!P1 ISETP.GE.AND P4, PT, R67, R0, PT ;  /* 0x000000004300920c */ /* 0x000fe40003f86270 */
[C---:B------:R-:W-:Y:S02]  /*5350*/  @!P1 IADD3 R65, PT, PT, R23.reuse, 0x3, RZ ;  /* 0x0000000317419810 */ /* 0x040fe40007ffe0ff */
[C---:B------:R-:W-:Y:S02]  /*5360*/  LEA R64, R23.reuse, R237, 0x2 ;  /* 0x000000ed17407211 */ /* 0x040fe400078e10ff */
[----:B------:R-:W-:Y:S02]  /*5370*/  @!P1 IADD3 R67, PT, PT, R23, 0x1, RZ ;  /* 0x0000000117439810 */ /* 0x000fe40007ffe0ff */
[----:B------:R-:W-:Y:S02]  /*5380*/  @!P1 FSEL R147, R147, RZ, !P5 ;  /* 0x000000ff93939208 */ /* 0x000fe40006800000 */
[----:B------:R-:W-:-:S02]  /*5390*/  @!P1 FSEL R145, R145, RZ, !P3 ;  /* 0x000000ff91919208 */ /* 0x000fc40005800000 */
[----:B------:R-:W-:Y:S02]  /*53a0*/  @!P1 FSEL R146, R146, RZ, !P6 ;  /* 0x000000ff92929208 */ /* 0x000fe40007000000 */
[-C--:B------:R-:W-:Y:S02]  /*53b0*/  @!P1 ISETP.GE.AND P5, PT, R23, R0.reuse, PT ;  /* 0x000000001700920c */ /* 0x080fe40003fa6270 */
[-C--:B------:R-:W-:Y:S02]  /*53c0*/  @!P1 ISETP.GE.AND P3, PT, R65, R0.reuse, PT ;  /* 0x000000004100920c */ /* 0x080fe40003f66270 */
[----:B------:R-:W-:Y:S02]  /*53d0*/  @!P1 ISETP.GE.AND P6, PT, R67, R0, PT ;  /* 0x000000004300920c */ /* 0x000fe40003fc6270 */
[----:B------:R-:W-:Y:S01]  /*53e0*/  @!P1 IADD3 R73, PT, PT, R23, 0x2, RZ ;  /* 0x0000000217499810 */ /* 0x000fe20007ffe0ff */
[----:B------:R-:W0:Y:S01]  /*53f0*/  LDS.128 R64, [R64] ;  /* 0x0000000040407984 */ /* 0x000e220000000c00 */
[----:B------:R-:W-:-:S02]  /*5400*/  @!P1 FSEL R152, R152, RZ, !P5 ;  /* 0x000000ff98989208 */ /* 0x000fc40006800000 */
[-C--:B------:R-:W-:Y:S02]  /*5410*/  @!P1 ISETP.GE.AND P5, PT, R73, R0.reuse, PT ;  /* 0x000000004900920c */ /* 0x080fe40003fa6270 */
[----:B------:R-:W-:Y:S02]  /*5420*/  @!P1 IADD3 R73, PT, PT, R23, 0x1, RZ ;  /* 0x0000000117499810 */ /* 0x000fe40007ffe0ff */
[----:B------:R-:W-:Y:S02]  /*5430*/  @!P1 FSEL R155, R155, RZ, !P3 ;  /* 0x000000ff9b9b9208 */ /* 0x000fe40005800000 */
[----:B------:R-:W-:Y:S02]  /*5440*/  @!P1 ISETP.GE.AND P3, PT, R73, R0, PT ;  /* 0x000000004900920c */ /* 0x000fe40003f66270 */
[C---:B------:R-:W-:Y:S02]  /*5450*/  @!P1 IADD3 R75, PT, PT, R23.reuse, 0x3, RZ ;  /* 0x00000003174b9810 */ /* 0x040fe40007ffe0ff */
[----:B------:R-:W-:-:S02]  /*5460*/  @!P1 IADD3 R73, PT, PT, R23, 0x3, RZ ;  /* 0x0000000317499810 */ /* 0x000fc40007ffe0ff */
[----:B------:R-:W-:Y:S02]  /*5470*/  @!P1 FSEL R153, R153, RZ, !P2 ;  /* 0x000000ff99999208 */ /* 0x000fe40005000000 */
[----:B------:R-:W-:Y:S02]  /*5480*/  @!P1 FSEL R157, R157, RZ, !P6 ;  /* 0x000000ff9d9d9208 */ /* 0x000fe40007000000 */
[-C--:B------:R-:W-:Y:S02]  /*5490*/  @!P1 ISETP.GE.AND P2, PT, R75, R0.reuse, PT ;  /* 0x000000004b00920c */ /* 0x080fe40003f46270 */
[----:B------:R-:W-:Y:S02]  /*54a0*/  @!P1 ISETP.GE.AND P6, PT, R73, R0, PT ;  /* 0x000000004900920c */ /* 0x000fe40003fc6270 */
[----:B------:R-:W-:Y:S02]  /*54b0*/  @!P1 IADD3 R73, PT, PT, R23, 0x1, RZ ;  /* 0x0000000117499810 */ /* 0x000fe40007ffe0ff */
[----:B------:R-:W-:-:S02]  /*54c0*/  @!P1 FSEL R159, R159, RZ, !P2 ;  /* 0x000000ff9f9f9208 */ /* 0x000fc40005000000 */
[----:B------:R-:W-:Y:S02]  /*54d0*/  @!P1 FSEL R154, R154, RZ, !P4 ;  /* 0x000000ff9a9a9208 */ /* 0x000fe40006000000 */
[----:B------:R-:W-:Y:S02]  /*54e0*/  @!P1 FSEL R158, R158, RZ, !P5 ;  /* 0x000000ff9e9e9208 */ /* 0x000fe40006800000 */
[-C--:B------:R-:W-:Y:S02]  /*54f0*/  @!P1 ISETP.GE.AND P2, PT, R73, R0.reuse, PT ;  /* 0x000000004900920c */ /* 0x080fe40003f46270 */
[CC--:B------:R-:W-:Y:S02]  /*5500*/  @!P1 ISETP.GE.AND P4, PT, R23.reuse, R0.reuse, PT ;  /* 0x000000001700920c */ /* 0x0c0fe40003f86270 */
[C---:B------:R-:W-:Y:S02]  /*5510*/  @!P1 IADD3 R75, PT, PT, R23.reuse, 0x2, RZ ;  /* 0x00000002174b9810 */ /* 0x040fe40007ffe0ff */
[----:B------:R-:W-:-:S02]  /*5520*/  @!P1 ISETP.GE.AND P5, PT, R23, R0, PT ;  /* 0x000000001700920c */ /* 0x000fc40003fa6270 */
[----:B------:R-:W-:Y:S02]  /*5530*/  @!P1 IADD3 R73, PT, PT, R23, 0x3, RZ ;  /* 0x0000000317499810 */ /* 0x000fe40007ffe0ff */
[----:B------:R-:W-:Y:S02]  /*5540*/  @!P1 FSEL R156, R156, RZ, !P4 ;  /* 0x000000ff9c9c9208 */ /* 0x000fe40006000000 */
[----:B------:R-:W-:Y:S02]  /*5550*/  @!P1 FSEL R164, R164, RZ, !P5 ;  /* 0x000000ffa4a49208 */ /* 0x000fe40006800000 */
[----:B------:R-:W-:Y:S02]  /*5560*/  @!P1 FSEL R165, R165, RZ, !P3 ;  /* 0x000000ffa5a59208 */ /* 0x000fe40005800000 */
[CC--:B------:R-:W-:Y:S02]  /*5570*/  @!P1 ISETP.GE.AND P4, PT, R75.reuse, R0.reuse, PT ;  /* 0x000000004b00920c */ /* 0x0c0fe40003f86270 */
[----:B------:R-:W-:-:S02]  /*5580*/  @!P1 ISETP.GE.AND P5, PT, R75, R0, PT ;  /* 0x000000004b00920c */ /* 0x000fc40003fa6270 */
[-C--:B------:R-:W-:Y:S02]  /*5590*/  @!P1 ISETP.GE.AND P3, PT, R73, R0.reuse, PT ;  /* 0x000000004900920c */ /* 0x080fe40003f66270 */
[----:B------:R-:W5:Y:S01]  /*55a0*/  LDG.E.128.CONSTANT R72, desc[UR6][R184.64+0x4600] ;  /* 0x00460006b8487981 */ /* 0x000f62000c1e9d00 */
[----:B------:R-:W-:Y:S02]  /*55b0*/  @!P1 IADD3 R77, PT, PT, R23, 0x1, RZ ;  /* 0x00000001174d9810 */ /* 0x000fe40007ffe0ff */
[----:B------:R-:W-:Y:S02]  /*55c0*/  @!P1 FSEL R166, R166, RZ, !P4 ;  /* 0x000000ffa6a69208 */ /* 0x000fe40006000000 */
[----:B------:R-:W-:Y:S02]  /*55d0*/  @!P1 FSEL R167, R167, RZ, !P6 ;  /* 0x000000ffa7a79208 */ /* 0x000fe40007000000 */
[-C--:B------:R-:W-:Y:S02]  /*55e0*/  @!P1 ISETP.GE.AND P4, PT, R23, R0.reuse, PT ;  /* 0x000000001700920c */ /* 0x080fe40003f86270 */
[----:B------:R-:W-:-:S02]  /*55f0*/  @!P1 ISETP.GE.AND P6, PT, R77, R0, PT ;  /* 0x000000004d00920c */ /* 0x000fc40003fc6270 */
[C---:B------:R-:W-:Y:S02]  /*5600*/  @!P1 IADD3 R77, PT, PT, R23.reuse, 0x2, RZ ;  /* 0x00000002174d9810 */ /* 0x040fe40007ffe0ff */
[----:B------:R-:W-:Y:S02]  /*5610*/  @!P1 IADD3 R79, PT, PT, R23, 0x3, RZ ;  /* 0x00000003174f9810 */ /* 0x000fe40007ffe0ff */
[----:B------:R-:W-:Y:S02]  /*5620*/  @!P1 FSEL R160, R160, RZ, !P4 ;  /* 0x000000ffa0a09208 */ /* 0x000fe40006000000 */
[----:B------:R-:W-:Y:S01]  /*5630*/  @!P1 FSEL R161, R161, RZ, !P2 ;  /* 0x000000ffa1a19208 */ /* 0x000fe20005000000 */
[----:B0-----:R-:W-:Y:S01]  /*5640*/  FMUL.FTZ R81, R65, R81 ;  /* 0x0000005141517220 */ /* 0x001fe20000410000 */
[-C--:B------:R-:W-:Y:S02]  /*5650*/  @!P1 ISETP.GE.AND P4, PT, R77, R0.reuse, PT ;  /* 0x000000004d00920c */ /* 0x080fe40003f86270 */
[----:B------:R-:W-:-:S02]  /*5660*/  @!P1 ISETP.GE.AND P2, PT, R79, R0, PT ;  /* 0x000000004f00920c */ /* 0x000fc40003f46270 */
[----:B------:R-:W-:Y:S02]  /*5670*/  @!P1 FSEL R162, R162, RZ, !P5 ;  /* 0x000000ffa2a29208 */ /* 0x000fe40006800000 */
[C---:B------:R-:W-:Y:S02]  /*5680*/  @!P1 IADD3 R77, PT, PT, R23.reuse, 0x1, RZ ;  /* 0x00000001174d9810 */ /* 0x040fe40007ffe0ff */
[C---:B------:R-:W-:Y:S02]  /*5690*/  @!P1 ISETP.GE.AND P5, PT, R23.reuse, R0, PT ;  /* 0x000000001700920c */ /* 0x040fe40003fa6270 */
[----:B------:R-:W-:Y:S01]  /*56a0*/  @!P1 IADD3 R79, PT, PT, R23, 0x2, RZ ;  /* 0x00000002174f9810 */ /* 0x000fe20007ffe0ff */
[----:B------:R-:W-:Y:S01]  /*56b0*/  FFMA.FTZ R81, R64, R80, R81 ;  /* 0x0000005040517223 */ /* 0x000fe20000010051 */
[----:B------:R-:W-:Y:S02]  /*56c0*/  @!P1 FSEL R163, R163, RZ, !P3 ;  /* 0x000000ffa3a39208 */ /* 0x000fe40005800000 */
[----:B------:R-:W-:-:S02]  /*56d0*/  @!P1 FSEL R168, R168, RZ, !P5 ;  /* 0x000000ffa8a89208 */ /* 0x000fc40006800000 */
[-C--:B------:R-:W-:Y:S02]  /*56e0*/  @!P1 ISETP.GE.AND P3, PT, R77, R0.reuse, PT ;  /* 0x000000004d00920c */ /* 0x080fe40003f66270 */
[----:B------:R-:W-:Y:S02]  /*56f0*/  @!P1 ISETP.GE.AND P5, PT, R79, R0, PT ;  /* 0x000000004f00920c */ /* 0x000fe40003fa6270 */
[----:B------:R-:W5:Y:S01]  /*5700*/  LDG.E.128.CONSTANT R76, desc[UR6][R184.64+0x4800] ;  /* 0x00480006b84c7981 */ /* 0x000f62000c1e9d00 */
[----:B------:R-:W-:Y:S01]  /*5710*/  FFMA.FTZ R82, R66, R82, R81 ;  /* 0x0000005242527223 */ /* 0x000fe20000010051 */
[----:B------:R-:W-:Y:S02]  /*5720*/  @!P1 IADD3 R81, PT, PT, R23, 0x3, RZ ;  /* 0x0000000317519810 */ /* 0x000fe40007ffe0ff */
[----:B------:R-:W-:Y:S02]  /*5730*/  @!P1 FSEL R169, R169, RZ, !P6 ;  /* 0x000000ffa9a99208 */ /* 0x000fe40007000000 */
[----:B------:R-:W-:Y:S01]  /*5740*/  @!P1 ISETP.GE.AND P6, PT, R81, R0, PT ;  /* 0x000000005100920c */ /* 0x000fe20003fc6270 */
[----:B------:R-:W-:Y:S01]  /*5750*/  FMUL.FTZ R85, R65, R85 ;  /* 0x0000005541557220 */ /* 0x000fe20000410000 */
[----:B------:R-:W-:-:S02]  /*5760*/  @!P1 IADD3 R81, PT, PT, R23, 0x1, RZ ;  /* 0x0000000117519810 */ /* 0x000fc40007ffe0ff */
[----:B------:R-:W-:Y:S01]  /*5770*/  @!P1 FSEL R171, R171, RZ, !P2 ;  /* 0x000000ffabab9208 */ /* 0x000fe20005000000 */
[----:B------:R-:W-:Y:S01]  /*5780*/  FFMA.FTZ R85, R64, R84, R85 ;  /* 0x0000005440557223 */ /* 0x000fe20000010055 */
[----:B------:R-:W-:Y:S02]  /*5790*/  @!P1 ISETP.GE.AND P2, PT, R81, R0, PT ;  /* 0x000000005100920c */ /* 0x000fe40003f46270 */
[----:B------:R-:W-:Y:S01]  /*57a0*/  @!P1 IADD3 R81, PT, PT, R23, 0x3, RZ ;  /* 0x0000000317519810 */ /* 0x000fe20007ffe0ff */
[----:B------:R-:W-:Y:S01]  /*57b0*/  FFMA.FTZ R86, R66, R86, R85 ;  /* 0x0000005642567223 */ /* 0x000fe20000010055 */
[----:B------:R-:W-:Y:S01]  /*57c0*/  @!P1 FSEL R173, R173, RZ, !P3 ;  /* 0x000000ffadad9208 */ /* 0x000fe20005800000 */
[----:B------:R-:W-:Y:S01]  /*57d0*/  FFMA.FTZ R85, R67, R83, R82 ;  /* 0x0000005343557223 */ /* 0x000fe20000010052 */
[-C--:B------:R-:W-:Y:S02]  /*57e0*/  @!P1 ISETP.GE.AND P3, PT, R81, R0.reuse, PT ;  /* 0x000000005100920c */ /* 0x080fe40003f66270 */
[----:B------:R-:W5:Y:S01]  /*57f0*/  LDG.E.128.CONSTANT R80, desc[UR6][R184.64+0x4a00] ;  /* 0x004a0006b8507981 */ /* 0x000f62000c1e9d00 */
[----:B------:R-:W-:Y:S01]  /*5800*/  @!P1 FSEL R175, R175, RZ, !P6 ;  /* 0x000000ffafaf9208 */ /* 0x000fe20007000000 */
[----:B------:R-:W-:Y:S01]  /*5810*/  FFMA.FTZ R86, R67, R87, R86 ;  /* 0x0000005743567223 */ /* 0x000fe20000010056 */
[----:B------:R-:W-:-:S02]  /*5820*/  @!P1 ISETP.GE.AND P6, PT, R23, R0, PT ;  /* 0x000000001700920c */ /* 0x000fc40003fc6270 */
[----:B------:R-:W-:Y:S02]  /*5830*/  @!P1 IADD3 R87, PT, PT, R23, 0x2, RZ ;  /* 0x0000000217579810 */ /* 0x000fe40007ffe0ff */
[----:B------:R-:W-:Y:S02]  /*5840*/  @!P1 FSEL R176, R176, RZ, !P6 ;  /* 0x000000ffb0b09208 */ /* 0x000fe40007000000 */
[-C--:B------:R-:W-:Y:S02]  /*5850*/  @!P1 ISETP.GE.AND P6, PT, R87, R0.reuse, PT ;  /* 0x000000005700920c */ /* 0x080fe40003fc6270 */
[----:B------:R-:W-:Y:S02]  /*5860*/  @!P1 IADD3 R87, PT, PT, R23, 0x3, RZ ;  /* 0x0000000317579810 */ /* 0x000fe40007ffe0ff */
[----:B------:R-:W-:Y:S02]  /*5870*/  @!P1 FSEL R177, R177, RZ, !P2 ;  /* 0x000000ffb1b19208 */ /* 0x000fe40005000000 */
[----:B------:R-:W-:-:S02]  /*5880*/  @!P1 ISETP.GE.AND P2, PT, R87, R0, PT ;  /* 0x000000005700920c */ /* 0x000fc40003f46270 */
[----:B------:R-:W-:Y:S02]  /*5890*/  @!P1 FSEL R170, R170, RZ, !P4 ;  /* 0x000000ffaaaa9208 */ /* 0x000fe40006000000 */
[C---:B------:R-:W-:Y:S02]  /*58a0*/  @!P1 IADD3 R87, PT, PT, R23.reuse, 0x1, RZ ;  /* 0x0000000117579810 */ /* 0x040fe40007ffe0ff */
[----:B------:R-:W-:Y:S01]  /*58b0*/  @!P1 ISETP.GE.AND P4, PT, R23, R0, PT ;  /* 0x000000001700920c */ /* 0x000fe20003f86270 */
[----:B------:R-:W-:Y:S01]  /*58c0*/  FMUL.FTZ R89, R65, R89 ;  /* 0x0000005941597220 */ /* 0x000fe20000410000 */
[----:B------:R-:W-:Y:S01]  /*58d0*/  @!P1 IADD3 R121, PT, PT, R23, 0x2, RZ ;  /* 0x0000000217799810 */ /* 0x000fe20007ffe0ff */
[----:B------:R-:W-:Y:S01]  /*58e0*/  FADD.FTZ R2, R85, R2 ;  /* 0x0000000255027221 */ /* 0x000fe20000010000 */
[----:B------:R-:W-:Y:S01]  /*58f0*/  @!P1 FSEL R179, R179, RZ, !P3 ;  /* 0x000000ffb3b39208 */ /* 0x000fe20005800000 */
[----:B------:R-:W-:Y:S01]  /*5900*/  FADD.FTZ R231, R86, R231 ;  /* 0x000000e756e77221 */ /* 0x000fe20000010000 */
[----:B------:R-:W-:-:S02]  /*5910*/  @!P1 FSEL R172, R172, RZ, !P4 ;  /* 0x000000ffacac9208 */ /* 0x000fc40006000000 */
[----:B------:R-:W-:Y:S01]  /*5920*/  @!P1 ISETP.GE.AND P3, PT, R87, R0, PT ;  /* 0x000000005700920c */ /* 0x000fe20003f66270 */
[----:B------:R-:W-:Y:S01]  /*5930*/  FFMA.FTZ R89, R64, R88, R89 ;  /* 0x0000005840597223 */ /* 0x000fe20000010059 */
[----:B------:R-:W-:Y:S01]  /*5940*/  @!P1 ISETP.GE.AND P4, PT, R121, R0, PT ;  /* 0x000000007900920c */ /* 0x000fe20003f86270 */
[----:B------:R-:W5:Y:S01]  /*5950*/  LDG.E.128.CONSTANT R84, desc[UR6][R184.64+0x4c00] ;  /* 0x004c0006b8547981 */ /* 0x000f62000c1e9d00 */
[----:B------:R-:W-:Y:S01]  /*5960*/  @!P1 IADD3 R121, PT, PT, R23, 0x1, RZ ;  /* 0x0000000117799810 */ /* 0x000fe20007ffe0ff */
[----:B------:R-:W-:Y:S01]  /*5970*/  FFMA.FTZ R90, R66, R90, R89 ;  /* 0x0000005a425a7223 */ /* 0x000fe20000010059 */
[----:B------:R-:W-:Y:S02]  /*5980*/  @!P1 FSEL R174, R174, RZ, !P5 ;  /* 0x000000ffaeae9208 */ /* 0x000fe40006800000 */
[----:B------:R-:W-:Y:S02]  /*5990*/  @!P1 ISETP.GE.AND P5, PT, R121, R0, PT ;  /* 0x000000007900920c */ /* 0x000fe40003fa6270 */
[----:B------:R-:W-:-:S02]  /*59a0*/  @!P1 IADD3 R89, PT, PT, R23, 0x3, RZ ;  /* 0x0000000317599810 */ /* 0x000fc40007ffe0ff */
[----:B------:R-:W-:Y:S02]  /*59b0*/  @!P1 FSEL R25, R25, RZ, !P5 ;  /* 0x000000ff19199208 */ /* 0x000fe40006800000 */
[----:B------:R-:W-:Y:S01]  /*59c0*/  @!P1 ISETP.GE.AND P5, PT, R89, R0, PT ;  /* 0x000000005900920c */ /* 0x000fe20003fa6270 */
[----:B------:R-:W-:-:S04]  /*59d0*/  FMUL.FTZ R89, R65, R93 ;  /* 0x0000005d41597220 */ /* 0x000fc80000410000 */
[----:B------:R-:W-:Y:S01]  /*59e0*/  FFMA.FTZ R89, R64, R92, R89 ;  /* 0x0000005c40597223 */ /* 0x000fe20000010059 */
[----:B------:R-:W-:-:S03]  /*59f0*/  FFMA.FTZ R93, R67, R91, R90 ;  /* 0x0000005b435d7223 */ /* 0x000fc6000001005a */
[----:B------:R-:W-:Y:S02]  /*5a00*/  FFMA.FTZ R94, R66, R94, R89 ;  /* 0x0000005e425e7223 */ /* 0x000fe40000010059 */
[----:B------:R-:W5:Y:S01]  /*5a10*/  LDG.E.128.CONSTANT R88, desc[UR6][R184.64+0x4e00] ;  /* 0x004e0006b8587981 */ /* 0x000f62000c1e9d00 */
[----:B------:R-:W-:Y:S02]  /*5a20*/  @!P1 FSEL R178, R178, RZ, !P4 ;  /* 0x000000ffb2b29208 */ /* 0x000fe40006000000 */
[CC--:B------:R-:W-:Y:S02]  /*5a30*/  @!P1 ISETP.GE.AND P4, PT, R23.reuse, R0.reuse, PT ;  /* 0x000000001700920c */ /* 0x0c0fe40003f86270 */
[----:B------:R-:W-:Y:S02]  /*5a40*/  @!P1 IADD3 R121, PT, PT, R23, 0x2, RZ ;  /* 0x0000000217799810 */ /* 0x000fe40007ffe0ff */
[----:B------:R-:W-:Y:S02]  /*5a50*/  @!P1 FSEL R24, R24, RZ, !P4 ;  /* 0x000000ff18189208 */ /* 0x000fe40006000000 */
[----:B------:R-:W-:-:S02]  /*5a60*/  @!P1 ISETP.GE.AND P4, PT, R121, R0, PT ;  /* 0x000000007900920c */ /* 0x000fc40003f86270 */
[----:B------:R-:W-:Y:S01]  /*5a70*/  @!P1 IADD3 R121, PT, PT, R23, 0x1, RZ ;  /* 0x0000000117799810 */ /* 0x000fe20007ffe0ff */
[----:B------:R-:W-:Y:S01]  /*5a80*/  FMUL.FTZ R97, R65, R97 ;  /* 0x0000006141617220 */ /* 0x000fe20000410000 */
[----:B------:R-:W-:Y:S02]  /*5a90*/  @!P1 FSEL R26, R26, RZ, !P6 ;  /* 0x000000ff1a1a9208 */ /* 0x000fe40007000000 */
[----:B------:R-:W-:Y:S02]  /*5aa0*/  @!P1 FSEL R27, R27, RZ, !P2 ;  /* 0x000000ff1b1b9208 */ /* 0x000fe40005000000 */
[-C--:B------:R-:W-:Y:S02]  /*5ab0*/  @!P1 ISETP.GE.AND P6, PT, R121, R0.reuse, PT ;  /* 0x000000007900920c */ /* 0x080fe40003fc6270 */
[C---:B------:R-:W-:Y:S02]  /*5ac0*/  @!P1 ISETP.GE.AND P2, PT, R23.reuse, R0, PT ;  /* 0x000000001700920c */ /* 0x040fe40003f46270 */
[----:B------:R-:W-:Y:S01]  /*5ad0*/  @!P1 IADD3 R121, PT, PT, R23, 0x2, RZ ;  /* 0x0000000217799810 */ /* 0x000fe20007ffe0ff */
[----:B------:R-:W-:Y:S01]  /*5ae0*/  FFMA.FTZ R97, R64, R96, R97 ;  /* 0x0000006040617223 */ /* 0x000fe20000010061 */
[----:B--2---:R-:W-:Y:S01]  /*5af0*/  @!P1 FSEL R28, R28, RZ, !P2 ;  /* 0x000000ff1c1c9208 */ /* 0x004fe20005000000 */
[----:B------:R-:W-:Y:S01]  /*5b00*/  FADD.FTZ R230, R93, R230 ;  /* 0x000000e65de67221 */ /* 0x000fe20000010000 */
[----:B------:R-:W-:Y:S01]  /*5b10*/  @!P1 ISETP.GE.AND P2, PT, R121, R0, PT ;  /* 0x000000007900920c */ /* 0x000fe20003f46270 */
[----:B------:R-:W-:Y:S01]  /*5b20*/  FFMA.FTZ R96, R67, R95, R94 ;  /* 0x0000005f43607223 */ /* 0x000fe2000001005e */
[----:B------:R-:W-:Y:S01]  /*5b30*/  @!P1 IADD3 R121, PT, PT, R23, 0x3, RZ ;  /* 0x0000000317799810 */ /* 0x000fe20007ffe0ff */
[----:B------:R-:W-:Y:S01]  /*5b40*/  FMUL.FTZ R101, R65, R101 ;  /* 0x0000006541657220 */ /* 0x000fe20000410000 */
[----:B------:R-:W2:Y:S01]  /*5b50*/  LDG.E.128.CONSTANT R92, desc[UR6][R184.64+0x5000] ;  /* 0x00500006b85c7981 */ /* 0x000ea2000c1e9d00 */
[----:B------:R-:W-:Y:S01]  /*5b60*/  @!P1 FSEL R29, R29, RZ, !P3 ;  /* 0x000000ff1d1d9208 */ /* 0x000fe20005800000 */
[----:B------:R-:W-:Y:S01]  /*5b70*/  FFMA.FTZ R98, R66, R98, R97 ;  /* 0x0000006242627223 */ /* 0x000fe20000010061 */
[----:B------:R-:W-:Y:S01]  /*5b80*/  @!P1 ISETP.GE.AND P3, PT, R121, R0, PT ;  /* 0x000000007900920c */ /* 0x000fe20003f66270 */
[----:B------:R-:W-:Y:S01]  /*5b90*/  FFMA.FTZ R97, R64, R100, R101 ;  /* 0x0000006440617223 */ /* 0x000fe20000010065 */
[----:B------:R-:W-:-:S02]  /*5ba0*/  @!P1 IADD3 R101, PT, PT, R23, 0x1, RZ ;  /* 0x0000000117659810 */ /* 0x000fc40007ffe0ff */
[----:B---3--:R-:W-:Y:S02]  /*5bb0*/  @!P1 FSEL R34, R34, RZ, !P2 ;  /* 0x000000ff22229208 */ /* 0x008fe40005000000 */
[----:B------:R-:W-:Y:S02]  /*5bc0*/  @!P1 FSEL R35, R35, RZ, !P3 ;  /* 0x000000ff23239208 */ /* 0x000fe40005800000 */
[-C--:B------:R-:W-:Y:S02]  /*5bd0*/  @!P1 ISETP.GE.AND P2, PT, R101, R0.reuse, PT ;  /* 0x000000006500920c */ /* 0x080fe40003f46270 */
[C---:B------:R-:W-:Y:S02]  /*5be0*/  @!P1 ISETP.GE.AND P3, PT, R23.reuse, R0, PT ;  /* 0x000000001700920c */ /* 0x040fe40003f66270 */
[C---:B------:R-:W-:Y:S02]  /*5bf0*/  @!P1 IADD3 R121, PT, PT, R23.reuse, 0x1, RZ ;  /* 0x0000000117799810 */ /* 0x040fe40007ffe0ff */
[----:B------:R-:W-:-:S02]  /*5c00*/  @!P1 IADD3 R101, PT, PT, R23, 0x2, RZ ;  /* 0x0000000217659810 */ /* 0x000fc40007ffe0ff */
[----:B------:R-:W-:Y:S02]  /*5c10*/  @!P1 FSEL R30, R30, RZ, !P4 ;  /* 0x000000ff1e1e9208 */ /* 0x000fe40006000000 */
[----:B----4-:R-:W-:Y:S02]  /*5c20*/  @!P1 FSEL R36, R36, RZ, !P3 ;  /* 0x000000ff24249208 */ /* 0x010fe40005800000 */
[-C--:B------:R-:W-:Y:S02]  /*5c30*/  @!P1 ISETP.GE.AND P4, PT, R121, R0.reuse, PT ;  /* 0x000000007900920c */ /* 0x080fe40003f86270 */
[-C--:B------:R-:W-:Y:S02]  /*5c40*/  @!P1 ISETP.GE.AND P3, PT, R101, R0.reuse, PT ;  /* 0x000000006500920c */ /* 0x080fe40003f66270 */
[----:B------:R-:W-:Y:S02]  /*5c50*/  @!P1 IADD3 R101, PT, PT, R23, 0x3, RZ ;  /* 0x0000000317659810 */ /* 0x000fe40007ffe0ff */
[----:B------:R-:W-:Y:S01]  /*5c60*/  @!P1 FSEL R37, R37, RZ, !P4 ;  /* 0x000000ff25259208 */ /* 0x000fe20006000000 */
[----:B------:R-:W-:Y:S01]  /*5c70*/  FADD.FTZ R229, R96, R229 ;  /* 0x000000e560e57221 */ /* 0x000fe20000010000 */
[----:B------:R-:W-:Y:S01]  /*5c80*/  @!P1 ISETP.GE.AND P4, PT, R101, R0, PT ;  /* 0x000000006500920c */ /* 0x000fe20003f86270 */
[----:B------:R-:W-:Y:S01]  /*5c90*/  FFMA.FTZ R101, R67, R99, R98 ;  /* 0x0000006343657223 */ /* 0x000fe20000010062 */
[----:B------:R-:W-:-:S02]  /*5ca0*/  FFMA.FTZ R102, R66, R102, R97 ;  /* 0x0000006642667223 */ /* 0x000fc40000010061 */
[----:B------:R-:W3:Y:S01]  /*5cb0*/  LDG.E.128.CONSTANT R96, desc[UR6][R184.64+0x5200] ;  /* 0x00520006b8607981 */ /* 0x000ee2000c1e9d00 */
[----:B------:R-:W-:Y:S02]  /*5cc0*/  @!P1 FSEL R31, R31, RZ, !P5 ;  /* 0x000000ff1f1f9208 */ /* 0x000fe40006800000 */
[CC--:B------:R-:W-:Y:S02]  /*5cd0*/  @!P1 ISETP.GE.AND P5, PT, R23.reuse, R0.reuse, PT ;  /* 0x000000001700920c */ /* 0x0c0fe40003fa6270 */
[----:B------:R-:W-:Y:S01]  /*5ce0*/  @!P1 IADD3 R121, PT, PT, R23, 0x2, RZ ;  /* 0x0000000217799810 */ /* 0x000fe20007ffe0ff */
[----:B------:R-:W-:Y:S01]  /*5cf0*/  FMUL.FTZ R105, R65, R105 ;  /* 0x0000006941697220 */ /* 0x000fe20000410000 */
[----:B------:R-:W-:Y:S02]  /*5d00*/  @!P1 FSEL R32, R32, RZ, !P5 ;  /* 0x000000ff20209208 */ /* 0x000fe40006800000 */
[----:B------:R-:W-:Y:S02]  /*5d10*/  @!P1 ISETP.GE.AND P5, PT, R121, R0, PT ;  /* 0x000000007900920c */ /* 0x000fe40003fa6270 */
[----:B------:R-:W-:Y:S01]  /*5d20*/  @!P1 IADD3 R121, PT, PT, R23, 0x3, RZ ;  /* 0x0000000317799810 */ /* 0x000fe20007ffe0ff */
[----:B------:R-:W-:Y:S01]  /*5d30*/  FFMA.FTZ R105, R64, R104, R105 ;  /* 0x0000006840697223 */ /* 0x000fe20000010069 */
[----:B------:R-:W-:Y:S01]  /*5d40*/  @!P1 FSEL R33, R33, RZ, !P6 ;  /* 0x000000ff21219208 */ /* 0x000fe20007000000 */
[----:B------:R-:W-:Y:S01]  /*5d50*/  FADD.FTZ R228, R101, R228 ;  /* 0x000000e465e47221 */ /* 0x000fe20000010000 */
[----:B------:R-:W-:Y:S01]  /*5d60*/  @!P1 ISETP.GE.AND P6, PT, R121, R0, PT ;  /* 0x000000007900920c */ /* 0x000fe20003fc6270 */
[----:B------:R-:W-:Y:S01]  /*5d70*/  FFMA.FTZ R104, R67, R103, R102 ;  /* 0x0000006743687223 */ /* 0x000fe20000010066 */
[----:B------:R-:W-:Y:S01]  /*5d80*/  @!P1 IADD3 R121, PT, PT, R23, 0x1, RZ ;  /* 0x0000000117799810 */ /* 0x000fe20007ffe0ff */
[----:B------:R-:W4:Y:S01]  /*5d90*/  LDG.E.128.CONSTANT R100, desc[UR6][R184.64+0x5400] ;  /* 0x00540006b8647981 */ /* 0x000f22000c1e9d00 */
[----:B------:R-:W-:Y:S01]  /*5da0*/  @!P1 FSEL R38, R38, RZ, !P5 ;  /* 0x000000ff26269208 */ /* 0x000fe20006800000 */
[----:B------:R-:W-:Y:S01]  /*5db0*/  FFMA.FTZ R106, R66, R106, R105 ;  /* 0x0000006a426a7223 */ /* 0x000fe20000010069 */
[----:B------:R-:W-:-:S02]  /*5dc0*/  @!P1 FSEL R39, R39, RZ, !P6 ;  /* 0x000000ff27279208 */ /* 0x000fc40007000000 */
[----:B-----5:R-:W-:Y:S02]  /*5dd0*/  @!P1 FSEL R43, R43, RZ, !P4 ;  /* 0x000000ff2b2b9208 */ /* 0x020fe40006000000 */
[-C--:B------:R-:W-:Y:S02]  /*5de0*/  @!P1 ISETP.GE.AND P5, PT, R121, R0.reuse, PT ;  /* 0x000000007900920c */ /* 0x080fe40003fa6270 */
[CC--:B------:R-:W-:Y:S02]  /*5df0*/  @!P1 ISETP.GE.AND P6, PT, R23.reuse, R0.reuse, PT ;  /* 0x000000001700920c */ /* 0x0c0fe40003fc6270 */
[C---:B------:R-:W-:Y:S02]  /*5e00*/  @!P1 ISETP.GE.AND P4, PT, R23.reuse, R0, PT ;  /* 0x000000001700920c */ /* 0x040fe40003f86270 */
[C---:B------:R-:W-:Y:S02]  /*5e10*/  @!P1 IADD3 R121, PT, PT, R23.reuse, 0x2, RZ ;  /* 0x0000000217799810 */ /* 0x040fe40007ffe0ff */
[----:B------:R-:W-:-:S02]  /*5e20*/  @!P1 IADD3 R105, PT, PT, R23, 0x2, RZ ;  /* 0x0000000217699810 */ /* 0x000fc40007ffe0ff */
[----:B------:R-:W-:Y:S02]  /*5e30*/  @!P1 FSEL R40, R40, RZ, !P6 ;  /* 0x000000ff28289208 */ /* 0x000fe40007000000 */
[----:B------:R-:W-:Y:S02]  /*5e40*/  @!P1 FSEL R44, R44, RZ, !P4 ;  /* 0x000000ff2c2c9208 */ /* 0x000fe40006000000 */
[-C--:B------:R-:W-:Y:S02]  /*5e50*/  @!P1 ISETP.GE.AND P6, PT, R121, R0.reuse, PT ;  /* 0x000000007900920c */ /* 0x080fe40003fc6270 */
[----:B------:R-:W-:Y:S01]  /*5e60*/  @!P1 ISETP.GE.AND P4, PT, R105, R0, PT ;  /* 0x000000006900920c */ /* 0x000fe20003f86270 */
[----:B------:R-:W-:Y:S01]  /*5e70*/  FMUL.FTZ R109, R65, R109 ;  /* 0x0000006d416d7220 */ /* 0x000fe20000410000 */
[C---:B------:R-:W-:Y:S02]  /*5e80*/  @!P1 IADD3 R121, PT, PT, R23.reuse, 0x3, RZ ;  /* 0x0000000317799810 */ /* 0x040fe40007ffe0ff */
[----:B------:R-:W-:-:S02]  /*5e90*/  @!P1 IADD3 R105, PT, PT, R23, 0x3, RZ ;  /* 0x0000000317699810 */ /* 0x000fc40007ffe0ff */
[----:B------:R-:W-:Y:S02]  /*5ea0*/  @!P1 FSEL R41, R41, RZ, !P2 ;  /* 0x000000ff29299208 */ /* 0x000fe40005000000 */
[----:B------:R-:W-:Y:S01]  /*5eb0*/  @!P1 FSEL R45, R45, RZ, !P5 ;  /* 0x000000ff2d2d9208 */ /* 0x000fe20006800000 */
[----:B------:R-:W-:Y:S01]  /*5ec0*/  FFMA.FTZ R109, R64, R108, R109 ;  /* 0x0000006c406d7223 */ /* 0x000fe2000001006d */
[-C--:B------:R-:W-:Y:S02]  /*5ed0*/  @!P1 ISETP.GE.AND P2, PT, R121, R0.reuse, PT ;  /* 0x000000007900920c */ /* 0x080fe40003f46270 */
[----:B------:R-:W-:Y:S02]  /*5ee0*/  @!P1 ISETP.GE.AND P5, PT, R105, R0, PT ;  /* 0x000000006900920c */ /* 0x000fe40003fa6270 */
[C---:B------:R-:W-:Y:S02]  /*5ef0*/  @!P1 IADD3 R121, PT, PT, R23.reuse, 0x1, RZ ;  /* 0x0000000117799810 */ /* 0x040fe40007ffe0ff */
[----:B------:R-:W-:Y:S01]  /*5f00*/  @!P1 IADD3 R105, PT, PT, R23, 0x1, RZ ;  /* 0x0000000117699810 */ /* 0x000fe20007ffe0ff */
[----:B------:R-:W-:Y:S01]  /*5f10*/  FFMA.FTZ R120, R66, R110, R109 ;  /* 0x0000006e42787223 */ /* 0x000fe2000001006d */
[----:B------:R-:W-:-:S02]  /*5f20*/  @!P1 FSEL R42, R42, RZ, !P3 ;  /* 0x000000ff2a2a9208 */ /* 0x000fc40005800000 */
[----:B------:R-:W-:Y:S01]  /*5f30*/  @!P1 FSEL R47, R47, RZ, !P2 ;  /* 0x000000ff2f2f9208 */ /* 0x000fe20005000000 */
[----:B------:R-:W-:Y:S01]  /*5f40*/  FADD.FTZ R227, R104, R227 ;  /* 0x000000e368e37221 */ /* 0x000fe20000010000 */
[-C--:B------:R-:W-:Y:S01]  /*5f50*/  @!P1 ISETP.GE.AND P3, PT, R121, R0.reuse, PT ;  /* 0x000000007900920c */ /* 0x080fe20003f66270 */
[----:B------:R-:W-:Y:S01]  /*5f60*/  FFMA.FTZ R121, R67, R107, R106 ;  /* 0x0000006b43797223 */ /* 0x000fe2000001006a */
[----:B------:R-:W-:Y:S02]  /*5f70*/  @!P1 FSEL R46, R46, RZ, !P6 ;  /* 0x000000ff2e2e9208 */ /* 0x000fe40007000000 */
[-C--:B------:R-:W-:Y:S02]  /*5f80*/  @!P1 ISETP.GE.AND P2, PT, R23, R0.reuse, PT ;  /* 0x000000001700920c */ /* 0x080fe40003f46270 */
[----:B------:R-:W-:Y:S02]  /*5f90*/  @!P1 ISETP.GE.AND P6, PT, R105, R0, PT ;  /* 0x000000006900920c */ /* 0x000fe40003fc6270 */
[----:B------:R-:W-:Y:S01]  /*5fa0*/  @!P1 IADD3 R109, PT, PT, R23, 0x2, RZ ;  /* 0x00000002176d9810 */ /* 0x000fe20007ffe0ff */
[----:B------:R-:W5:Y:S01]  /*5fb0*/  LDG.E.128.CONSTANT R104, desc[UR6][R184.64+0x5600] ;  /* 0x00560006b8687981 */ /* 0x000f62000c1e9d00 */
[----:B------:R-:W-:Y:S01]  /*5fc0*/  FMUL.FTZ R113, R65, R113 ;  /* 0x0000007141717220 */ /* 0x000fe20000410000 */
[----:B------:R-:W-:-:S02]  /*5fd0*/  @!P1 FSEL R48, R48, RZ, !P2 ;  /* 0x000000ff30309208 */ /* 0x000fc40005000000 */
[----:B------:R-:W-:Y:S01]  /*5fe0*/  @!P1 ISETP.GE.AND P2, PT, R109, R0, PT ;  /* 0x000000006d00920c */ /* 0x000fe20003f46270 */
[----:B------:R-:W-:Y:S01]  /*5ff0*/  FFMA.FTZ R113, R64, R112, R113 ;  /* 0x0000007040717223 */ /* 0x000fe20000010071 */
[----:B------:R-:W-:Y:S02]  /*6000*/  @!P1 IADD3 R109, PT, PT, R23, 0x3, RZ ;  /* 0x00000003176d9810 */ /* 0x000fe40007ffe0ff */
[----:B------:R-:W-:Y:S01]  /*6010*/  @!P1 FSEL R49, R49, RZ, !P3 ;  /* 0x000000ff31319208 */ /* 0x000fe20005800000 */
[----:B------:R-:W-:Y:S01]  /*6020*/  FFMA.FTZ R114, R66, R114, R113 ;  /* 0x0000007242727223 */ /* 0x000fe20000010071 */
[----:B------:R-:W-:Y:S02]  /*6030*/  @!P1 ISETP.GE.AND P3, PT, R109, R0, PT ;  /* 0x000000006d00920c */ /* 0x000fe40003f66270 */
[----:B------:R-:W-:Y:S02]  /*6040*/  @!P1 FSEL R51, R51, RZ, !P5 ;  /* 0x000000ff33339208 */ /* 0x000fe40006800000 */
[----:B------:R-:W-:-:S02]  /*6050*/  @!P1 IADD3 R109, PT, PT, R23, 0x1, RZ ;  /* 0x00000001176d9810 */ /* 0x000fc40007ffe0ff */
[CC--:B------:R-:W-:Y:S02]  /*6060*/  @!P1 ISETP.GE.AND P5, PT, R23.reuse, R0.reuse, PT ;  /* 0x000000001700920c */ /* 0x0c0fe40003fa6270 */
[----:B------:R-:W-:Y:S01]  /*6070*/  @!P1 IADD3 R113, PT, PT, R23, 0x2, RZ ;  /* 0x0000000217719810 */ /* 0x000fe20007ffe0ff */
[----:B------:R-:W-:Y:S01]  /*6080*/  FFMA.FTZ R120, R67, R111, R120 ;  /* 0x0000006f43787223 */ /* 0x000fe20000010078 */
[----:B------:R-:W-:Y:S02]  /*6090*/  @!P1 FSEL R50, R50, RZ, !P4 ;  /* 0x000000ff32329208 */ /* 0x000fe40006000000 */
[----:B------:R-:W-:Y:S02]  /*60a0*/  @!P1 FSEL R52, R52, RZ, !P5 ;  /* 0x000000ff34349208 */ /* 0x000fe40006800000 */
[-C--:B------:R-:W-:Y:S02]  /*60b0*/  @!P1 ISETP.GE.AND P4, PT, R109, R0.reuse, PT ;  /* 0x000000006d00920c */ /* 0x080fe40003f86270 */
[----:B------:R-:W-:Y:S01]  /*60c0*/  @!P1 ISETP.GE.AND P5, PT, R113, R0, PT ;  /* 0x000000007100920c */ /* 0x000fe20003fa6270 */
[----:B------:R-:W5:Y:S01]  /*60d0*/  LDG.E.128.CONSTANT R108, desc[UR6][R184.64+0x5800] ;  /* 0x00580006b86c7981 */ /* 0x000f62000c1e9d00 */
[----:B------:R-:W-:-:S02]  /*60e0*/  @!P1 IADD3 R113, PT, PT, R23, 0x3, RZ ;  /* 0x0000000317719810 */ /* 0x000fc40007ffe0ff */
[----:B------:R-:W-:Y:S02]  /*60f0*/  @!P1 FSEL R53, R53, RZ, !P6 ;  /* 0x000000ff35359208 */ /* 0x000fe40007000000 */
[-C--:B------:R-:W-:Y:S02]  /*6100*/  @!P1 ISETP.GE.AND P6, PT, R113, R0.reuse, PT ;  /* 0x000000007100920c */ /* 0x080fe40003fc6270 */
[----:B------:R-:W-:Y:S02]  /*6110*/  @!P1 IADD3 R113, PT, PT, R23, 0x1, RZ ;  /* 0x0000000117719810 */ /* 0x000fe40007ffe0ff */
[----:B------:R-:W-:Y:S02]  /*6120*/  @!P1 FSEL R54, R54, RZ, !P2 ;  /* 0x000000ff36369208 */ /* 0x000fe40005000000 */
[----:B------:R-:W-:Y:S02]  /*6130*/  @!P1 FSEL R55, R55, RZ, !P3 ;  /* 0x000000ff37379208 */ /* 0x000fe40005800000 */
[----:B------:R-:W-:-:S02]  /*6140*/  @!P1 ISETP.GE.AND P2, PT, R113, R0, PT ;  /* 0x000000007100920c */ /* 0x000fc40003f46270 */
[CC--:B------:R-:W-:Y:S02]  /*6150*/  @!P1 ISETP.GE.AND P3, PT, R23.reuse, R0.reuse, PT ;  /* 0x000000001700920c */ /* 0x0c0fe40003f66270 */
[----:B------:R-:W-:Y:S02]  /*6160*/  @!P1 IADD3 R113, PT, PT, R23, 0x2, RZ ;  /* 0x0000000217719810 */ /* 0x000fe40007ffe0ff */
[----:B------:R-:W-:Y:S02]  /*6170*/  @!P1 FSEL R56, R56, RZ, !P3 ;  /* 0x000000ff38389208 */ /* 0x000fe40005800000 */
[----:B------:R-:W-:Y:S02]  /*6180*/  @!P1 ISETP.GE.AND P3, PT, R113, R0, PT ;  /* 0x000000007100920c */ /* 0x000fe40003f66270 */
[----:B------:R-:W-:Y:S02]  /*6190*/  @!P1 IADD3 R113, PT, PT, R23, 0x3, RZ ;  /* 0x0000000317719810 */ /* 0x000fe40007ffe0ff */
[----:B------:R-:W-:-:S02]  /*61a0*/  @!P1 FSEL R57, R57, RZ, !P4 ;  /* 0x000000ff39399208 */ /* 0x000fc40006000000 */
[----:B------:R-:W-:Y:S01]  /*61b0*/  @!P1 ISETP.GE.AND P4, PT, R113, R0, PT ;  /* 0x000000007100920c */ /* 0x000fe20003f86270 */
[----:B------:R-:W-:Y:S01]  /*61c0*/  FMUL.FTZ R117, R65, R117 ;  /* 0x0000007541757220 */ /* 0x000fe20000410000 */
[----:B------:R-:W-:Y:S02]  /*61d0*/  @!P1 IADD3 R113, PT, PT, R23, 0x1, RZ ;  /* 0x0000000117719810 */ /* 0x000fe40007ffe0ff */
[----:B------:R-:W-:Y:S01]  /*61e0*/  @!P1 FSEL R58, R58, RZ, !P5 ;  /* 0x000000ff3a3a9208 */ /* 0x000fe20006800000 */
[----:B------:R-:W-:Y:S01]  /*61f0*/  FFMA.FTZ R117, R64, R116, R117 ;  /* 0x0000007440757223 */ /* 0x000fe20000010075 */
[-C--:B------:R-:W-:Y:S02]  /*6200*/  @!P1 ISETP.GE.AND P5, PT, R113, R0.reuse, PT ;  /* 0x000000007100920c */ /* 0x080fe40003fa6270 */
[----:B------:R-:W-:Y:S02]  /*6210*/  @!P1 FSEL R59, R59, RZ, !P6 ;  /* 0x000000ff3b3b9208 */ /* 0x000fe40007000000 */
[----:B------:R-:W-:-:S02]  /*6220*/  @!P1 ISETP.GE.AND P6, PT, R23, R0, PT ;  /* 0x000000001700920c */ /* 0x000fc40003fc6270 */
[----:B------:R-:W-:Y:S01]  /*6230*/  @!P1 IADD3 R113, PT, PT, R23, 0x2, RZ ;  /* 0x0000000217719810 */ /* 0x000fe20007ffe0ff */
[----:B------:R-:W-:Y:S01]  /*6240*/  FFMA.FTZ R118, R66, R118, R117 ;  /* 0x0000007642767223 */ /* 0x000fe20000010075 */
[----:B------:R-:W-:Y:S01]  /*6250*/  @!P1 FSEL R60, R60, RZ, !P6 ;  /* 0x000000ff3c3c9208 */ /* 0x000fe20007000000 */
[----:B------:R-:W-:Y:S01]  /*6260*/  FFMA.FTZ R117, R67, R115, R114 ;  /* 0x0000007343757223 */ /* 0x000fe20000010072 */
[----:B------:R-:W-:Y:S02]  /*6270*/  @!P1 ISETP.GE.AND P6, PT, R113, R0, PT ;  /* 0x000000007100920c */ /* 0x000fe40003fc6270 */
[----:B------:R-:W5:Y:S01]  /*6280*/  LDG.E.128.CONSTANT R112, desc[UR6][R184.64+0x5a00] ;  /* 0x005a0006b8707981 */ /* 0x000f62000c1e9d00 */
[----:B------:R-:W-:Y:S01]  /*6290*/  FFMA.FTZ R118, R67, R119, R118 ;  /* 0x0000007743767223 */ /* 0x000fe20000010076 */
[----:B------:R-:W-:Y:S02]  /*62a0*/  @!P1 IADD3 R119, PT, PT, R23, 0x3, RZ ;  /* 0x0000000317779810 */ /* 0x000fe40007ffe0ff */
[----:B------:R-:W-:-:S02]  /*62b0*/  @!P1 FSEL R61, R61, RZ, !P2 ;  /* 0x000000ff3d3d9208 */ /* 0x000fc40005000000 */
[-C--:B------:R-:W-:Y:S02]  /*62c0*/  @!P1 ISETP.GE.AND P2, PT, R119, R0.reuse, PT ;  /* 0x000000007700920c */ /* 0x080fe40003f46270 */
[----:B------:R-:W-:Y:S02]  /*62d0*/  @!P1 IADD3 R119, PT, PT, R23, 0x1, RZ ;  /* 0x0000000117779810 */ /* 0x000fe40007ffe0ff */
[----:B------:R-:W-:Y:S02]  /*62e0*/  @!P1 FSEL R62, R62, RZ, !P3 ;  /* 0x000000ff3e3e9208 */ /* 0x000fe40005800000 */
[-C--:B------:R-:W-:Y:S02]  /*62f0*/  @!P1 ISETP.GE.AND P3, PT, R119, R0.reuse, PT ;  /* 0x000000007700920c */ /* 0x080fe40003f66270 */
[----:B------:R-:W-:Y:S02]  /*6300*/  @!P1 FSEL R63, R63, RZ, !P4 ;  /* 0x000000ff3f3f9208 */ /* 0x000fe40006000000 */
[----:B------:R-:W-:-:S02]  /*6310*/  @!P1 ISETP.GE.AND P4, PT, R23, R0, PT ;  /* 0x000000001700920c */ /* 0x000fc40003f86270 */
[----:B------:R-:W-:Y:S01]  /*6320*/  @!P1 IADD3 R119, PT, PT, R23, 0x2, RZ ;  /* 0x0000000217779810 */ /* 0x000fe20007ffe0ff */
[----:B------:R-:W-:Y:S01]  /*6330*/  FADD.FTZ R224, R117, R224 ;  /* 0x000000e075e07221 */ /* 0x000fe20000010000 */
[----:B------:R-:W-:Y:S01]  /*6340*/  @!P1 FSEL R68, R68, RZ, !P4 ;  /* 0x000000ff44449208 */ /* 0x000fe20006000000 */
[----:B------:R-:W-:Y:S01]  /*6350*/  FADD.FTZ R223, R118, R223 ;  /* 0x000000df76df7221 */ /* 0x000fe20000010000 */
[----:B------:R-:W-:Y:S02]  /*6360*/  @!P1 ISETP.GE.AND P4, PT, R119, R0, PT ;  /* 0x000000007700920c */ /* 0x000fe40003f86270 */
[----:B------:R-:W5:Y:S01]  /*6370*/  LDG.E.128.CONSTANT R116, desc[UR6][R184.64+0x5c00] ;  /* 0x005c0006b8747981 */ /* 0x000f62000c1e9d00 */
[----:B------:R-:W-:Y:S01]  /*6380*/  FADD.FTZ R226, R121, R226 ;  /* 0x000000e279e27221 */ /* 0x000fe20000010000 */
[----:B------:R-:W-:Y:S02]  /*6390*/  @!P1 IADD3 R121, PT, PT, R23, 0x3, RZ ;  /* 0x0000000317799810 */ /* 0x000fe40007ffe0ff */
[----:B------:R-:W-:-:S02]  /*63a0*/  @!P1 FSEL R69, R69, RZ, !P5 ;  /* 0x000000ff45459208 */ /* 0x000fc40006800000 */
[----:B------:R-:W-:Y:S01]  /*63b0*/  @!P1 ISETP.GE.AND P5, PT, R121, R0, PT ;  /* 0x000000007900920c */ /* 0x000fe20003fa6270 */
[----:B------:R-:W-:Y:S01]  /*63c0*/  FMUL.FTZ R125, R65, R125 ;  /* 0x0000007d417d7220 */ /* 0x000fe20000410000 */
[----:B------:R-:W-:Y:S01]  /*63d0*/  @!P1 IADD3 R121, PT, PT, R23, 0x1, RZ ;  /* 0x0000000117799810 */ /* 0x000fe20007ffe0ff */
[----:B------:R-:W-:Y:S01]  /*63e0*/  FADD.FTZ R225, R120, R225 ;  /* 0x000000e178e17221 */ /* 0x000fe20000010000 */
[----:B------:R-:W-:Y:S01]  /*63f0*/  @!P1 FSEL R70, R70, RZ, !P6 ;  /* 0x000000ff46469208 */ /* 0x000fe20007000000 */
[----:B------:R-:W-:Y:S01]  /*6400*/  FFMA.FTZ R125, R64, R124, R125 ;  /* 0x0000007c407d7223 */ /* 0x000fe2000001007d */
[----:B------:R-:W-:Y:S02]  /*6410*/  @!P1 ISETP.GE.AND P6, PT, R121, R0, PT ;  /* 0x000000007900920c */ /* 0x000fe40003fc6270 */
[----:B------:R-:W5:Y:S01]  /*6420*/  LDG.E.128.CONSTANT R120, desc[UR6][R184.64+0x5e00] ;  /* 0x005e0006b8787981 */ /* 0x000f62000c1e9d00 */
[----:B------:R-:W-:Y:S01]  /*6430*/  @!P1 FSEL R71, R71, RZ, !P2 ;  /* 0x000000ff47479208 */ /* 0x000fe20005000000 */
[----:B------:R-:W-:Y:S01]  /*6440*/  FFMA.FTZ R126, R66, R126, R125 ;  /* 0x0000007e427e7223 */ /* 0x000fe2000001007d */
[----:B------:R-:W-:-:S02]  /*6450*/  @!P1 ISETP.GE.AND P2, PT, R23, R0, PT ;  /* 0x000000001700920c */ /* 0x000fc40003f46270 */
[----:B------:R-:W-:Y:S02]  /*6460*/  @!P1 IADD3 R125, PT, PT, R23, 0x2, RZ ;  /* 0x00000002177d9810 */ /* 0x000fe40007ffe0ff */
[----:B------:R-:W-:Y:S01]  /*6470*/  @!P1 FSEL R72, R72, RZ, !P2 ;  /* 0x000000ff48489208 */ /* 0x000fe20005000000 */
[----:B------:R-:W-:Y:S01]  /*6480*/  FMUL.FTZ R129, R65, R129 ;  /* 0x0000008141817220 */ /* 0x000fe20000410000 */
[----:B------:R-:W-:Y:S02]  /*6490*/  @!P1 ISETP.GE.AND P2, PT, R125, R0, PT ;  /* 0x000000007d00920c */ /* 0x000fe40003f46270 */
[----:B------:R-:W-:Y:S01]  /*64a0*/  @!P1 IADD3 R125, PT, PT, R23, 0x3, RZ ;  /* 0x00000003177d9810 */ /* 0x000fe20007ffe0ff */
[----:B------:R-:W-:Y:S01]  /*64b0*/  FFMA.FTZ R129, R64, R128, R129 ;  /* 0x0000008040817223 */ /* 0x000fe20000010081 */
[----:B------:R-:W-:Y:S01]  /*64c0*/  @!P1 FSEL R73, R73, RZ, !P3 ;  /* 0x000000ff49499208 */ /* 0x000fe20005800000 */
[----:B------:R-:W-:Y:S01]  /*64d0*/  FFMA.FTZ R128, R67, R127, R126 ;  /* 0x0000007f43807223 */ /* 0x000fe2000001007e */
[----:B------:R-:W-:-:S02]  /*64e0*/  @!P1 ISETP.GE.AND P3, PT, R125, R0, PT ;  /* 0x000000007d00920c */ /* 0x000fc40003f66270 */
[----:B------:R-:W5:Y:S01]  /*64f0*/  LDG.E.128.CONSTANT R124, desc[UR6][R184.64+0x6000] ;  /* 0x00600006b87c7981 */ /* 0x000f62000c1e9d00 */
[----:B------:R-:W-:Y:S01]  /*6500*/  FFMA.FTZ R130, R66, R130, R129 ;  /* 0x0000008242827223 */ /* 0x000fe20000010081 */
[----:B------:R-:W-:Y:S01]  /*6510*/  @!P1 IADD3 R129, PT, PT, R23, 0x1, RZ ;  /* 0x0000000117819810 */ /* 0x000fe20007ffe0ff */
[----:B------:R-:W-:Y:S01]  /*6520*/  FMUL.FTZ R149, R65, R149 ;  /* 0x0000009541957220 */ /* 0x000fe20000410000 */
[----:B------:R-:W-:Y:S02]  /*6530*/  @!P1 FSEL R74, R74, RZ, !P4 ;  /* 0x000000ff4a4a9208 */ /* 0x000fe40006000000 */
[----:B------:R-:W-:Y:S01]  /*6540*/  @!P1 ISETP.GE.AND P4, PT, R129, R0, PT ;  /* 0x000000008100920c */ /* 0x000fe20003f86270 */
[----:B------:R-:W-:Y:S01]  /*6550*/  FFMA.FTZ R149, R64, R148, R149 ;  /* 0x0000009440957223 */ /* 0x000fe20000010095 */
[----:B------:R-:W-:Y:S01]  /*6560*/  @!P1 FSEL R75, R75, RZ, !P5 ;  /* 0x000000ff4b4b9208 */ /* 0x000fe20006800000 */
[----:B------:R-:W-:Y:S01]  /*6570*/  FMUL.FTZ R133, R65, R133 ;  /* 0x0000008541857220 */ /* 0x000fe20000410000 */
[----:B------:R-:W-:-:S02]  /*6580*/  @!P1 ISETP.GE.AND P5, PT, R23, R0, PT ;  /* 0x000000001700920c */ /* 0x000fc40003fa6270 */
[----:B------:R-:W-:Y:S01]  /*6590*/  @!P1 IADD3 R129, PT, PT, R23, 0x2, RZ ;  /* 0x0000000217819810 */ /* 0x000fe20007ffe0ff */
[----:B------:R-:W-:Y:S01]  /*65a0*/  FFMA.FTZ R150, R66, R150, R149 ;  /* 0x0000009642967223 */ /* 0x000fe20000010095 */
[----:B------:R-:W-:Y:S01]  /*65b0*/  @!P1 FSEL R76, R76, RZ, !P5 ;  /* 0x000000ff4c4c9208 */ /* 0x000fe20006800000 */
[----:B------:R-:W-:Y:S01]  /*65c0*/  FFMA.FTZ R133, R64, R132, R133 ;  /* 0x0000008440857223 */ /* 0x000fe20000010085 */
[----:B------:R-:W-:Y:S01]  /*65d0*/  @!P1 ISETP.GE.AND P5, PT, R129, R0, PT ;  /* 0x000000008100920c */ /* 0x000fe20003fa6270 */
[----:B------:R-:W-:Y:S01]  /*65e0*/  FADD.FTZ R221, R128, R221 ;  /* 0x000000dd80dd7221 */ /* 0x000fe20000010000 */
[----:B------:R-:W-:Y:S02]  /*65f0*/  FFMA.FTZ R149, R67, R131, R130 ;  /* 0x0000008343957223 */ /* 0x000fe40000010082 */
[----:B------:R-:W5:Y:S01]  /*6600*/  LDG.E.128.CONSTANT R128, desc[UR6][R184.64+0x6200] ;  /* 0x00620006b8807981 */ /* 0x000f62000c1e9d00 */
[----:B------:R-:W-:Y:S01]  /*6610*/  FFMA.FTZ R134, R66, R134, R133 ;  /* 0x0000008642867223 */ /* 0x000fe20000010085 */
[----:B------:R-:W-:Y:S01]  /*6620*/  @!P1 IADD3 R133, PT, PT, R23, 0x3, RZ ;  /* 0x0000000317859810 */ /* 0x000fe20007ffe0ff */
[----:B------:R-:W-:Y:S01]  /*6630*/  FMUL.FTZ R137, R65, R137 ;  /* 0x0000008941897220 */ /* 0x000fe20000410000 */
[----:B------:R-:W-:-:S02]  /*6640*/  @!P1 FSEL R77, R77, RZ, !P6 ;  /* 0x000000ff4d4d9208 */ /* 0x000fc40007000000 */
[----:B------:R-:W-:Y:S01]  /*6650*/  @!P1 ISETP.GE.AND P6, PT, R133, R0, PT ;  /* 0x000000008500920c */ /* 0x000fe20003fc6270 */
[----:B------:R-:W-:Y:S01]  /*6660*/  FFMA.FTZ R137, R64, R136, R137 ;  /* 0x0000008840897223 */ /* 0x000fe20000010089 */
[----:B------:R-:W-:Y:S02]  /*6670*/  @!P1 IADD3 R133, PT, PT, R23, 0x1, RZ ;  /* 0x0000000117859810 */ /* 0x000fe40007ffe0ff */
[----:B------:R-:W-:Y:S01]  /*6680*/  @!P1 FSEL R79, R79, RZ, !P3 ;  /* 0x000000ff4f4f9208 */ /* 0x000fe20005800000 */
[----:B------:R-:W-:Y:S01]  /*6690*/  FFMA.FTZ R138, R66, R138, R137 ;  /* 0x0000008a428a7223 */ /* 0x000fe20000010089 */
[----:B------:R-:W-:Y:S01]  /*66a0*/  @!P1 FSEL R78, R78, RZ, !P2 ;  /* 0x000000ff4e4e9208 */ /* 0x000fe20005000000 */
[----:B------:R-:W-:Y:S01]  /*66b0*/  FFMA.FTZ R148, R67, R135, R134 ;  /* 0x0000008743947223 */ /* 0x000fe20000010086 */
[-C--:B------:R-:W-:Y:S02]  /*66c0*/  @!P1 ISETP.GE.AND P3, PT, R23, R0.reuse, PT ;  /* 0x000000001700920c */ /* 0x080fe40003f66270 */
[----:B------:R-:W-:-:S02]  /*66d0*/  @!P1 ISETP.GE.AND P2, PT, R133, R0, PT ;  /* 0x000000008500920c */ /* 0x000fc40003f46270 */
[----:B------:R-:W-:Y:S01]  /*66e0*/  @!P1 IADD3 R137, PT, PT, R23, 0x2, RZ ;  /* 0x0000000217899810 */ /* 0x000fe20007ffe0ff */
[----:B------:R-:W5:Y:S01]  /*66f0*/  LDG.E.128.CONSTANT R132, desc[UR6][R184.64+0x6400] ;  /* 0x00640006b8847981 */ /* 0x000f62000c1e9d00 */
[----:B------:R-:W-:Y:S02]  /*6700*/  @!P1 FSEL R80, R80, RZ, !P3 ;  /* 0x000000ff50509208 */ /* 0x000fe40005800000 */
[----:B------:R-:W-:Y:S01]  /*6710*/  @!P1 ISETP.GE.AND P3, PT, R137, R0, PT ;  /* 0x000000008900920c */ /* 0x000fe20003f66270 */
[----:B------:R-:W-:Y:S01]  /*6720*/  FMUL.FTZ R141, R65, R141 ;  /* 0x0000008d418d7220 */ /* 0x000fe20000410000 */
[----:B------:R-:W-:Y:S02]  /*6730*/  @!P1 IADD3 R137, PT, PT, R23, 0x3, RZ ;  /* 0x0000000317899810 */ /* 0x000fe40007ffe0ff */
[----:B------:R-:W-:Y:S01]  /*6740*/  @!P1 FSEL R81, R81, RZ, !P4 ;  /* 0x000000ff51519208 */ /* 0x000fe20006000000 */
[----:B------:R-:W-:Y:S01]  /*6750*/  FFMA.FTZ R141, R64, R140, R141 ;  /* 0x0000008c408d7223 */ /* 0x000fe2000001008d */
[----:B------:R-:W-:-:S02]  /*6760*/  @!P1 ISETP.GE.AND P4, PT, R137, R0, PT ;  /* 0x000000008900920c */ /* 0x000fc40003f86270 */
        /* <DEDUP_REMOVED lines=8> */
[C---:B------:R-:W-:Y:S02]  /*67f0*/  @!P1 ISETP.GE.AND P6, PT, R23.reuse, R0, PT ;  /* 0x000000001700920c */ /* 0x040fe40003fc6270 */
[----:B------:R-:W-:-:S02]  /*6800*/  @!P1 IADD3 R143, PT, PT, R23, 0x2, RZ ;  /* 0x00000002178f9810 */ /* 0x000fc40007ffe0ff */
[----:B------:R-:W-:Y:S02]  /*6810*/  @!P1 FSEL R84, R84, RZ, !P6 ;  /* 0x000000ff54549208 */ /* 0x000fe40007000000 */
[-C--:B------:R-:W-:Y:S02]  /*6820*/  @!P1 ISETP.GE.AND P6, PT, R143, R0.reuse, PT ;  /* 0x000000008f00920c */ /* 0x080fe40003fc6270 */
[----:B------:R-:W-:Y:S01]  /*6830*/  @!P1 IADD3 R143, PT, PT, R23, 0x3, RZ ;  /* 0x00000003178f9810 */ /* 0x000fe20007ffe0ff */
[----:B------:R-:W-:Y:S01]  /*6840*/  FADD.FTZ R218, R141, R218 ;  /* 0x000000da8dda7221 */ /* 0x000fe20000010000 */
[----:B------:R-:W-:Y:S01]  /*6850*/  @!P1 FSEL R85, R85, RZ, !P2 ;  /* 0x000000ff55559208 */ /* 0x000fe20005000000 */
[----:B------:R-:W-:Y:S01]  /*6860*/  FADD.FTZ R217, R142, R217 ;  /* 0x000000d98ed97221 */ /* 0x000fe20000010000 */
[----:B------:R-:W-:Y:S01]  /*6870*/  @!P1 ISETP.GE.AND P2, PT, R143, R0, PT ;  /* 0x000000008f00920c */ /* 0x000fe20003f46270 */
[----:B------:R-:W-:Y:S01]  /*6880*/  FMUL.FTZ R145, R65, R145 ;  /* 0x0000009141917220 */ /* 0x000fe20000410000 */
[----:B------:R-:W5:Y:S03]  /*6890*/  LDG.E.128.CONSTANT R140, desc[UR6][R184.64+0x6800] ;  /* 0x00680006b88c7981 */ /* 0x000f66000c1e9d00 */
[----:B------:R-:W-:Y:S01]  /*68a0*/  FFMA.FTZ R145, R64, R144, R145 ;  /* 0x0000009040917223 */ /* 0x000fe20000010091 */
[----:B------:R-:W-:Y:S01]  /*68b0*/  FADD.FTZ R220, R149, R220 ;  /* 0x000000dc95dc7221 */ /* 0x000fe20000010000 */
[----:B------:R-:W-:-:S02]  /*68c0*/  @!P1 FSEL R87, R87, RZ, !P4 ;  /* 0x000000ff57579208 */ /* 0x000fc40006000000 */
[----:B------:R-:W-:Y:S01]  /*68d0*/  FFMA.FTZ R146, R66, R146, R145 ;  /* 0x0000009242927223 */ /* 0x000fe20000010091 */
[C---:B------:R-:W-:Y:S02]  /*68e0*/  @!P1 IADD3 R149, PT, PT, R23.reuse, 0x1, RZ ;  /* 0x0000000117959810 */ /* 0x040fe40007ffe0ff */
[CC--:B------:R-:W-:Y:S02]  /*68f0*/  @!P1 ISETP.GE.AND P4, PT, R23.reuse, R0.reuse, PT ;  /* 0x000000001700920c */ /* 0x0c0fe40003f86270 */
[----:B------:R-:W-:Y:S02]  /*6900*/  @!P1 IADD3 R145, PT, PT, R23, 0x2, RZ ;  /* 0x0000000217919810 */ /* 0x000fe40007ffe0ff */
[----:B------:R-:W-:Y:S01]  /*6910*/  @!P1 FSEL R86, R86, RZ, !P3 ;  /* 0x000000ff56569208 */ /* 0x000fe20005800000 */
[----:B------:R-:W-:Y:S01]  /*6920*/  FFMA.FTZ R151, R67, R151, R150 ;  /* 0x0000009743977223 */ /* 0x000fe20000010096 */
[----:B------:R-:W-:Y:S01]  /*6930*/  @!P1 ISETP.GE.AND P3, PT, R149, R0, PT ;  /* 0x000000009500920c */ /* 0x000fe20003f66270 */
[----:B------:R-:W-:Y:S01]  /*6940*/  FFMA.FTZ R149, R67, R147, R146 ;  /* 0x0000009343957223 */ /* 0x000fe20000010092 */
[----:B------:R-:W-:-:S02]  /*6950*/  @!P1 FSEL R88, R88, RZ, !P4 ;  /* 0x000000ff58589208 */ /* 0x000fc40006000000 */
[-C--:B------:R-:W-:Y:S02]  /*6960*/  @!P1 ISETP.GE.AND P4, PT, R145, R0.reuse, PT ;  /* 0x000000009100920c */ /* 0x080fe40003f86270 */
[----:B------:R-:W5:Y:S01]  /*6970*/  LDG.E.128.CONSTANT R144, desc[UR6][R184.64+0x6a00] ;  /* 0x006a0006b8907981 */ /* 0x000f62000c1e9d00 */
[----:B------:R-:W-:Y:S01]  /*6980*/  FADD.FTZ R222, R151, R222 ;  /* 0x000000de97de7221 */ /* 0x000fe20000010000 */
[----:B------:R-:W-:Y:S02]  /*6990*/  @!P1 IADD3 R151, PT, PT, R23, 0x3, RZ ;  /* 0x0000000317979810 */ /* 0x000fe40007ffe0ff */
[----:B------:R-:W-:Y:S02]  /*69a0*/  @!P1 FSEL R89, R89, RZ, !P5 ;  /* 0x000000ff59599208 */ /* 0x000fe40006800000 */
[----:B------:R-:W-:Y:S01]  /*69b0*/  @!P1 ISETP.GE.AND P5, PT, R151, R0, PT ;  /* 0x000000009700920c */ /* 0x000fe20003fa6270 */
[----:B------:R-:W-:Y:S01]  /*69c0*/  FMUL.FTZ R153, R65, R153 ;  /* 0x0000009941997220 */ /* 0x000fe20000410000 */
[----:B------:R-:W-:Y:S01]  /*69d0*/  @!P1 IADD3 R151, PT, PT, R23, 0x1, RZ ;  /* 0x0000000117979810 */ /* 0x000fe20007ffe0ff */
[----:B------:R-:W-:Y:S01]  /*69e0*/  FADD.FTZ R219, R148, R219 ;  /* 0x000000db94db7221 */ /* 0x000fe20000010000 */
[----:B------:R-:W-:Y:S01]  /*69f0*/  @!P1 FSEL R90, R90, RZ, !P6 ;  /* 0x000000ff5a5a9208 */ /* 0x000fe20007000000 */
[----:B------:R-:W-:Y:S01]  /*6a00*/  FFMA.FTZ R153, R64, R152, R153 ;  /* 0x0000009840997223 */ /* 0x000fe20000010099 */
[----:B------:R-:W-:Y:S01]  /*6a10*/  @!P1 ISETP.GE.AND P6, PT, R151, R0, PT ;  /* 0x000000009700920c */ /* 0x000fe20003fc6270 */
[----:B------:R-:W-:-:S02]  /*6a20*/  FADD.FTZ R216, R149, R216 ;  /* 0x000000d895d87221 */ /* 0x000fc40000010000 */
[----:B------:R-:W5:Y:S01]  /*6a30*/  LDG.E.128.CONSTANT R148, desc[UR6][R184.64+0x6c00] ;  /* 0x006c0006b8947981 */ /* 0x000f62000c1e9d00 */
[----:B------:R-:W-:Y:S01]  /*6a40*/  @!P1 FSEL R91, R91, RZ, !P2 ;  /* 0x000000ff5b5b9208 */ /* 0x000fe20005000000 */
[----:B------:R-:W-:Y:S01]  /*6a50*/  FFMA.FTZ R154, R66, R154, R153 ;  /* 0x0000009a429a7223 */ /* 0x000fe20000010099 */
[CC--:B------:R-:W-:Y:S02]  /*6a60*/  @!P1 ISETP.GE.AND P2, PT, R23.reuse, R0.reuse, PT ;  /* 0x000000001700920c */ /* 0x0c0fe40003f46270 */
[----:B------:R-:W-:Y:S02]  /*6a70*/  @!P1 IADD3 R153, PT, PT, R23, 0x2, RZ ;  /* 0x0000000217999810 */ /* 0x000fe40007ffe0ff */
[----:B--2---:R-:W-:Y:S01]  /*6a80*/  @!P1 FSEL R92, R92, RZ, !P2 ;  /* 0x000000ff5c5c9208 */ /* 0x004fe20005000000 */
[----:B------:R-:W-:Y:S01]  /*6a90*/  FMUL.FTZ R157, R65, R157 ;  /* 0x0000009d419d7220 */ /* 0x000fe20000410000 */
[----:B------:R-:W-:Y:S02]  /*6aa0*/  @!P1 ISETP.GE.AND P2, PT, R153, R0, PT ;  /* 0x000000009900920c */ /* 0x000fe40003f46270 */
[----:B------:R-:W-:Y:S01]  /*6ab0*/  @!P1 IADD3 R153, PT, PT, R23, 0x3, RZ ;  /* 0x0000000317999810 */ /* 0x000fe20007ffe0ff */
[----:B------:R-:W-:Y:S01]  /*6ac0*/  FFMA.FTZ R157, R64, R156, R157 ;  /* 0x0000009c409d7223 */ /* 0x000fe2000001009d */
[----:B------:R-:W-:Y:S01]  /*6ad0*/  @!P1 FSEL R93, R93, RZ, !P3 ;  /* 0x000000ff5d5d9208 */ /* 0x000fe20005800000 */
[----:B------:R-:W-:Y:S01]  /*6ae0*/  FFMA.FTZ R156, R67, R155, R154 ;  /* 0x0000009b439c7223 */ /* 0x000fe2000001009a */
[----:B------:R-:W-:-:S02]  /*6af0*/  @!P1 ISETP.GE.AND P3, PT, R153, R0, PT ;  /* 0x000000009900920c */ /* 0x000fc40003f66270 */
[----:B------:R-:W2:Y:S01]  /*6b00*/  LDG.E.128.CONSTANT R152, desc[UR6][R184.64+0x6e00] ;  /* 0x006e0006b8987981 */ /* 0x000ea2000c1e9d00 */
[----:B------:R-:W-:Y:S01]  /*6b10*/  FFMA.FTZ R158, R66, R158, R157 ;  /* 0x0000009e429e7223 */ /* 0x000fe2000001009d */
[----:B------:R-:W-:Y:S02]  /*6b20*/  @!P1 IADD3 R157, PT, PT, R23, 0x1, RZ ;  /* 0x00000001179d9810 */ /* 0x000fe40007ffe0ff */
[----:B------:R-:W-:Y:S01]  /*6b30*/  @!P1 FSEL R94, R94, RZ, !P4 ;  /* 0x000000ff5e5e9208 */ /* 0x000fe20006000000 */
[----:B------:R-:W-:Y:S01]  /*6b40*/  FFMA.FTZ R159, R67, R159, R158 ;  /* 0x0000009f439f7223 */ /* 0x000fe2000001009e */
[-C--:B------:R-:W-:Y:S02]  /*6b50*/  @!P1 ISETP.GE.AND P4, PT, R157, R0.reuse, PT ;  /* 0x000000009d00920c */ /* 0x080fe40003f86270 */
[----:B------:R-:W-:Y:S01]  /*6b60*/  @!P1 FSEL R95, R95, RZ, !P5 ;  /* 0x000000ff5f5f9208 */ /* 0x000fe20006800000 */
[----:B------:R-:W-:Y:S01]  /*6b70*/  FMUL.FTZ R161, R65, R161 ;  /* 0x000000a141a17220 */ /* 0x000fe20000410000 */
[----:B------:R-:W-:-:S02]  /*6b80*/  @!P1 ISETP.GE.AND P5, PT, R23, R0, PT ;  /* 0x000000001700920c */ /* 0x000fc40003fa6270 */
[----:B------:R-:W-:Y:S01]  /*6b90*/  @!P1 IADD3 R157, PT, PT, R23, 0x2, RZ ;  /* 0x00000002179d9810 */ /* 0x000fe20007ffe0ff */
[----:B------:R-:W-:Y:S01]  /*6ba0*/  FFMA.FTZ R161, R64, R160, R161 ;  /* 0x000000a040a17223 */ /* 0x000fe200000100a1 */
[----:B---3--:R-:W-:Y:S01]  /*6bb0*/  @!P1 FSEL R96, R96, RZ, !P5 ;  /* 0x000000ff60609208 */ /* 0x008fe20006800000 */
[----:B------:R-:W-:Y:S01]  /*6bc0*/  FADD.FTZ R215, R156, R215 ;  /* 0x000000d79cd77221 */ /* 0x000fe20000010000 */
[----:B------:R-:W-:Y:S01]  /*6bd0*/  @!P1 ISETP.GE.AND P5, PT, R157, R0, PT ;  /* 0x000000009d00920c */ /* 0x000fe20003fa6270 */
[----:B------:R-:W-:Y:S02]  /*6be0*/  FADD.FTZ R214, R159, R214 ;  /* 0x000000d69fd67221 */ /* 0x000fe40000010000 */
[----:B------:R-:W3:Y:S01]  /*6bf0*/  LDG.E.128.CONSTANT R156, desc[UR6][R184.64+0x7000] ;  /* 0x00700006b89c7981 */ /* 0x000ee2000c1e9d00 */
        /* <DEDUP_REMOVED lines=9> */
[-C--:B------:R-:W-:Y:S01]  /*6c90*/  @!P1 ISETP.GE.AND P2, PT, R161, R0.reuse, PT ;  /* 0x00000000a100920c */ /* 0x080fe20003f46270 */
[----:B------:R-:W-:Y:S02]  /*6ca0*/  FFMA.FTZ R165, R67, R163, R162 ;  /* 0x000000a343a57223 */ /* 0x000fe400000100a2 */
[----:B------:R-:W3:Y:S01]  /*6cb0*/  LDG.E.128.CONSTANT R160, desc[UR6][R184.64+0x7200] ;  /* 0x00720006b8a07981 */ /* 0x000ee2000c1e9d00 */
[----:B------:R-:W-:Y:S01]  /*6cc0*/  @!P1 FSEL R99, R99, RZ, !P3 ;  /* 0x000000ff63639208 */ /* 0x000fe20005800000 */
[----:B------:R-:W-:Y:S01]  /*6cd0*/  FFMA.FTZ R166, R67, R167, R166 ;  /* 0x000000a743a67223 */ /* 0x000fe200000100a6 */
[----:B------:R-:W-:-:S02]  /*6ce0*/  @!P1 ISETP.GE.AND P3, PT, R23, R0, PT ;  /* 0x000000001700920c */ /* 0x000fc40003f66270 */
[----:B------:R-:W-:Y:S02]  /*6cf0*/  @!P1 IADD3 R167, PT, PT, R23, 0x2, RZ ;  /* 0x0000000217a79810 */ /* 0x000fe40007ffe0ff */
[----:B----4-:R-:W-:Y:S02]  /*6d00*/  @!P1 FSEL R100, R100, RZ, !P3 ;  /* 0x000000ff64649208 */ /* 0x010fe40005800000 */
        /* <DEDUP_REMOVED lines=8> */
[----:B------:R-:W4:Y:S01]  /*6d90*/  LDG.E.128.CONSTANT R164, desc[UR6][R184.64+0x7400] ;  /* 0x00740006b8a47981 */ /* 0x000f22000c1e9d00 */
[----:B------:R-:W-:Y:S01]  /*6da0*/  FFMA.FTZ R246, R66, R170, R169 ;  /* 0x000000aa42f67223 */ /* 0x000fe200000100a9 */
[----:B------:R-:W-:Y:S01]  /*6db0*/  @!P1 IADD3 R169, PT, PT, R23, 0x1, RZ ;  /* 0x0000000117a99810 */ /* 0x000fe20007ffe0ff */
[----:B------:R-:W-:Y:S01]  /*6dc0*/  FMUL.FTZ R173, R65, R173 ;  /* 0x000000ad41ad7220 */ /* 0x000fe20000410000 */
[----:B------:R-:W-:Y:S02]  /*6dd0*/  @!P1 FSEL R102, R102, RZ, !P5 ;  /* 0x000000ff66669208 */ /* 0x000fe40006800000 */
[----:B------:R-:W-:Y:S01]  /*6de0*/  @!P1 ISETP.GE.AND P5, PT, R169, R0, PT ;  /* 0x00000000a900920c */ /* 0x000fe20003fa6270 */
[----:B------:R-:W-:Y:S01]  /*6df0*/  FFMA.FTZ R173, R64, R172, R173 ;  /* 0x000000ac40ad7223 */ /* 0x000fe200000100ad */
[----:B------:R-:W-:Y:S02]  /*6e00*/  @!P1 FSEL R103, R103, RZ, !P6 ;  /* 0x000000ff67679208 */ /* 0x000fe40007000000 */
[----:B------:R-:W-:-:S02]  /*6e10*/  @!P1 ISETP.GE.AND P6, PT, R23, R0, PT ;  /* 0x000000001700920c */ /* 0x000fc40003fc6270 */
[----:B------:R-:W-:Y:S01]  /*6e20*/  @!P1 IADD3 R169, PT, PT, R23, 0x2, RZ ;  /* 0x0000000217a99810 */ /* 0x000fe20007ffe0ff */
[----:B------:R-:W-:Y:S01]  /*6e30*/  FFMA.FTZ R174, R66, R174, R173 ;  /* 0x000000ae42ae7223 */ /* 0x000fe200000100ad */
[----:B-----5:R-:W-:Y:S01]  /*6e40*/  @!P1 FSEL R104, R104, RZ, !P6 ;  /* 0x000000ff68689208 */ /* 0x020fe20007000000 */
[----:B------:R-:W-:Y:S01]  /*6e50*/  FFMA.FTZ R246, R67, R171, R246 ;  /* 0x000000ab43f67223 */ /* 0x000fe200000100f6 */
[-C--:B------:R-:W-:Y:S02]  /*6e60*/  @!P1 ISETP.GE.AND P6, PT, R169, R0.reuse, PT ;  /* 0x00000000a900920c */ /* 0x080fe40003fc6270 */
[----:B------:R-:W-:Y:S01]  /*6e70*/  @!P1 IADD3 R173, PT, PT, R23, 0x3, RZ ;  /* 0x0000000317ad9810 */ /* 0x000fe20007ffe0ff */
[----:B------:R-:W5:Y:S01]  /*6e80*/  LDG.E.128.CONSTANT R168, desc[UR6][R184.64+0x7600] ;  /* 0x00760006b8a87981 */ /* 0x000f62000c1e9d00 */
[----:B------:R-:W-:Y:S02]  /*6e90*/  @!P1 FSEL R105, R105, RZ, !P2 ;  /* 0x000000ff69699208 */ /* 0x000fe40005000000 */
[----:B------:R-:W-:-:S02]  /*6ea0*/  @!P1 ISETP.GE.AND P2, PT, R173, R0, PT ;  /* 0x00000000ad00920c */ /* 0x000fc40003f46270 */
[----:B------:R-:W-:Y:S02]  /*6eb0*/  @!P1 IADD3 R173, PT, PT, R23, 0x1, RZ ;  /* 0x0000000117ad9810 */ /* 0x000fe40007ffe0ff */
[----:B------:R-:W-:Y:S02]  /*6ec0*/  @!P1 FSEL R106, R106, RZ, !P3 ;  /* 0x000000ff6a6a9208 */ /* 0x000fe40005800000 */
[-C--:B------:R-:W-:Y:S02]  /*6ed0*/  @!P1 ISETP.GE.AND P3, PT, R173, R0.reuse, PT ;  /* 0x00000000ad00920c */ /* 0x080fe40003f66270 */
[----:B------:R-:W-:Y:S01]  /*6ee0*/  @!P1 FSEL R107, R107, RZ, !P4 ;  /* 0x000000ff6b6b9208 */ /* 0x000fe20006000000 */
[----:B------:R-:W-:Y:S01]  /*6ef0*/  FMUL.FTZ R177, R65, R177 ;  /* 0x000000b141b17220 */ /* 0x000fe20000410000 */
[C---:B------:R-:W-:Y:S02]  /*6f00*/  @!P1 ISETP.GE.AND P4, PT, R23.reuse, R0, PT ;  /* 0x000000001700920c */ /* 0x040fe40003f86270 */
[----:B------:R-:W-:Y:S01]  /*6f10*/  @!P1 IADD3 R173, PT, PT, R23, 0x2, RZ ;  /* 0x0000000217ad9810 */ /* 0x000fe20007ffe0ff */
[----:B------:R-:W-:Y:S01]  /*6f20*/  FFMA.FTZ R177, R64, R176, R177 ;  /* 0x000000b040b17223 */ /* 0x000fe200000100b1 */
[----:B------:R-:W-:Y:S01]  /*6f30*/  @!P1 FSEL R108, R108, RZ, !P4 ;  /* 0x000000ff6c6c9208 */ /* 0x000fe20006000000 */
[----:B------:R-:W-:Y:S01]  /*6f40*/  FFMA.FTZ R245, R67, R175, R174 ;  /* 0x000000af43f57223 */ /* 0x000fe200000100ae */
[----:B------:R-:W-:-:S02]  /*6f50*/  @!P1 ISETP.GE.AND P4, PT, R173, R0, PT ;  /* 0x00000000ad00920c */ /* 0x000fc40003f86270 */
[----:B------:R-:W5:Y:S01]  /*6f60*/  LDG.E.128.CONSTANT R172, desc[UR6][R184.64+0x7800] ;  /* 0x00780006b8ac7981 */ /* 0x000f62000c1e9d00 */
[----:B------:R-:W-:Y:S01]  /*6f70*/  FFMA.FTZ R248, R66, R178, R177 ;  /* 0x000000b242f87223 */ /* 0x000fe200000100b1 */
[----:B------:R-:W-:Y:S02]  /*6f80*/  @!P1 IADD3 R177, PT, PT, R23, 0x3, RZ ;  /* 0x0000000317b19810 */ /* 0x000fe40007ffe0ff */
[----:B------:R-:W-:Y:S02]  /*6f90*/  @!P1 FSEL R109, R109, RZ, !P5 ;  /* 0x000000ff6d6d9208 */ /* 0x000fe40006800000 */
[----:B------:R-:W-:Y:S02]  /*6fa0*/  @!P1 ISETP.GE.AND P5, PT, R177, R0, PT ;  /* 0x00000000b100920c */ /* 0x000fe40003fa6270 */
[----:B------:R-:W-:Y:S01]  /*6fb0*/  @!P1 IADD3 R177, PT, PT, R23, 0x1, RZ ;  /* 0x0000000117b19810 */ /* 0x000fe20007ffe0ff */
[----:B------:R-:W-:Y:S01]  /*6fc0*/  FFMA.FTZ R248, R67, R179, R248 ;  /* 0x000000b343f87223 */ /* 0x000fe200000100f8 */
[----:B------:R-:W-:-:S02]  /*6fd0*/  @!P1 FSEL R110, R110, RZ, !P6 ;  /* 0x000000ff6e6e9208 */ /* 0x000fc40007000000 */
[-C--:B------:R-:W-:Y:S02]  /*6fe0*/  @!P1 ISETP.GE.AND P6, PT, R177, R0.reuse, PT ;  /* 0x00000000b100920c */ /* 0x080fe40003fc6270 */
[----:B------:R-:W5:Y:S01]  /*6ff0*/  LDG.E.128.CONSTANT R176, desc[UR6][R184.64+0x7a00] ;  /* 0x007a0006b8b07981 */ /* 0x000f62000c1e9d00 */
[----:B------:R-:W-:Y:S02]  /*7000*/  @!P1 FSEL R111, R111, RZ, !P2 ;  /* 0x000000ff6f6f9208 */ /* 0x000fe40005000000 */
[CC--:B------:R-:W-:Y:S02]  /*7010*/  @!P1 ISETP.GE.AND P2, PT, R23.reuse, R0.reuse, PT ;  /* 0x000000001700920c */ /* 0x0c0fe40003f46270 */
[----:B------:R-:W-:Y:S02]  /*7020*/  @!P1 IADD3 R187, PT, PT, R23, 0x2, RZ ;  /* 0x0000000217bb9810 */ /* 0x000fe40007ffe0ff */
[----:B------:R-:W-:Y:S02]  /*7030*/  @!P1 FSEL R112, R112, RZ, !P2 ;  /* 0x000000ff70709208 */ /* 0x000fe40005000000 */
[----:B------:R-:W-:-:S02]  /*7040*/  @!P1 ISETP.GE.AND P2, PT, R187, R0, PT ;  /* 0x00000000bb00920c */ /* 0x000fc40003f46270 */
[----:B------:R-:W5:Y:S01]  /*7050*/  LDG.E.128.CONSTANT R184, desc[UR6][R184.64+0x7e00] ;  /* 0x007e0006b8b87981 */ /* 0x000f62000c1e9d00 */
[----:B------:R-:W-:Y:S02]  /*7060*/  @!P1 IADD3 R247, PT, PT, R23, 0x3, RZ ;  /* 0x0000000317f79810 */ /* 0x000fe40007ffe0ff */
[----:B------:R-:W-:Y:S02]  /*7070*/  @!P1 FSEL R113, R113, RZ, !P3 ;  /* 0x000000ff71719208 */ /* 0x000fe40005800000 */
[----:B------:R-:W-:Y:S02]  /*7080*/  @!P1 ISETP.GE.AND P3, PT, R247, R0, PT ;  /* 0x00000000f700920c */ /* 0x000fe40003f66270 */
[----:B------:R-:W-:Y:S02]  /*7090*/  @!P1 IADD3 R247, PT, PT, R23, 0x1, RZ ;  /* 0x0000000117f79810 */ /* 0x000fe40007ffe0ff */
[----:B------:R-:W-:Y:S02]  /*70a0*/  @!P1 FSEL R114, R114, RZ, !P4 ;  /* 0x000000ff72729208 */ /* 0x000fe40006000000 */
[----:B------:R-:W-:-:S02]  /*70b0*/  @!P1 FSEL R115, R115, RZ, !P5 ;  /* 0x000000ff73739208 */ /* 0x000fc40006800000 */
[-C--:B------:R-:W-:Y:S02]  /*70c0*/  @!P1 ISETP.GE.AND P4, PT, R247, R0.reuse, PT ;  /* 0x00000000f700920c */ /* 0x080fe40003f86270 */
[CC--:B------:R-:W-:Y:S02]  /*70d0*/  @!P1 ISETP.GE.AND P5, PT, R23.reuse, R0.reuse, PT ;  /* 0x000000001700920c */ /* 0x0c0fe40003fa6270 */
[----:B------:R-:W-:Y:S02]  /*70e0*/  @!P1 IADD3 R247, PT, PT, R23, 0x2, RZ ;  /* 0x0000000217f79810 */ /* 0x000fe40007ffe0ff */
[----:B------:R-:W-:Y:S02]  /*70f0*/  @!P1 FSEL R116, R116, RZ, !P5 ;  /* 0x000000ff74749208 */ /* 0x000fe40006800000 */
[----:B------:R-:W-:Y:S02]  /*7100*/  @!P1 ISETP.GE.AND P5, PT, R247, R0, PT ;  /* 0x00000000f700920c */ /* 0x000fe40003fa6270 */
        /* <DEDUP_REMOVED lines=13> */
[-C--:B------:R-:W-:Y:S02]  /*71e0*/  @!P1 ISETP.GE.AND P4, PT, R247, R0.reuse, PT ;  /* 0x00000000f700920c */ /* 0x080fe40003f86270 */
[----:B------:R-:W-:Y:S02]  /*71f0*/  @!P1 IADD3 R247, PT, PT, R23, 0x1, RZ ;  /* 0x0000000117f79810 */ /* 0x000fe40007ffe0ff */
[----:B------:R-:W-:Y:S02]  /*7200*/  @!P1 FSEL R122, R122, RZ, !P5 ;  /* 0x000000ff7a7a9208 */ /* 0x000fe40006800000 */
[----:B------:R-:W-:Y:S02]  /*7210*/  @!P1 FSEL R123, R123, RZ, !P6 ;  /* 0x000000ff7b7b9208 */ /* 0x000fe40007000000 */
[-C--:B------:R-:W-:Y:S02]  /*7220*/  @!P1 ISETP.GE.AND P5, PT, R247, R0.reuse, PT ;  /* 0x00000000f700920c */ /* 0x080fe40003fa6270 */
[----:B------:R-:W-:-:S02]  /*7230*/  @!P1 ISETP.GE.AND P6, PT, R23, R0, PT ;  /* 0x000000001700920c */ /* 0x000fc40003fc6270 */
[----:B------:R-:W-:Y:S02]  /*7240*/  @!P1 IADD3 R247, PT, PT, R23, 0x2, RZ ;  /* 0x0000000217f79810 */ /* 0x000fe40007ffe0ff */
[----:B------:R-:W-:Y:S02]  /*7250*/  @!P1 FSEL R124, R124, RZ, !P6 ;  /* 0x000000ff7c7c9208 */ /* 0x000fe40007000000 */
[-C--:B------:R-:W-:Y:S02]  /*7260*/  @!P1 ISETP.GE.AND P6, PT, R247, R0.reuse, PT ;  /* 0x00000000f700920c */ /* 0x080fe40003fc6270 */
[----:B------:R-:W-:Y:S02]  /*7270*/  @!P1 IADD3 R247, PT, PT, R23, 0x3, RZ ;  /* 0x0000000317f79810 */ /* 0x000fe40007ffe0ff */
        /* <DEDUP_REMOVED lines=9> */
[-C--:B------:R-:W-:Y:S02]  /*7310*/  @!P1 ISETP.GE.AND P4, PT, R247, R0.reuse, PT ;  /* 0x00000000f700920c */ /* 0x080fe40003f86270 */
[----:B------:R-:W-:Y:S02]  /*7320*/  @!P1 IADD3 R247, PT, PT, R23, 0x3, RZ ;  /* 0x0000000317f79810 */ /* 0x000fe40007ffe0ff */
[----:B------:R-:W-:Y:S02]  /*7330*/  @!P1 FSEL R129, R129, RZ, !P5 ;  /* 0x000000ff81819208 */ /* 0x000fe40006800000 */
[----:B------:R-:W-:Y:S02]  /*7340*/  @!P1 ISETP.GE.AND P5, PT, R247, R0, PT ;  /* 0x00000000f700920c */ /* 0x000fe40003fa6270 */
[----:B------:R-:W-:-:S02]  /*7350*/  @!P1 IADD3 R247, PT, PT, R23, 0x1, RZ ;  /* 0x0000000117f79810 */ /* 0x000fc40007ffe0ff */
[----:B------:R-:W-:Y:S02]  /*7360*/  @!P1 FSEL R130, R130, RZ, !P6 ;  /* 0x000000ff82829208 */ /* 0x000fe40007000000 */
[----:B------:R-:W-:Y:S02]  /*7370*/  @!P1 FSEL R131, R131, RZ, !P2 ;  /* 0x000000ff83839208 */ /* 0x000fe40005000000 */
[-C--:B------:R-:W-:Y:S02]  /*7380*/  @!P1 ISETP.GE.AND P6, PT, R247, R0.reuse, PT ;  /* 0x00000000f700920c */ /* 0x080fe40003fc6270 */
[C---:B------:R-:W-:Y:S02]  /*7390*/  @!P1 ISETP.GE.AND P2, PT, R23.reuse, R0, PT ;  /* 0x000000001700920c */ /* 0x040fe40003f46270 */
[----:B------:R-:W-:Y:S02]  /*73a0*/  @!P1 IADD3 R247, PT, PT, R23, 0x2, RZ ;  /* 0x0000000217f79810 */ /* 0x000fe40007ffe0ff */
[----:B------:R-:W-:-:S02]  /*73b0*/  @!P1 FSEL R132, R132, RZ, !P2 ;  /* 0x000000ff84849208 */ /* 0x000fc40005000000 */
[-C--:B------:R-:W-:Y:S02]  /*73c0*/  @!P1 ISETP.GE.AND P2, PT, R247, R0.reuse, PT ;  /* 0x00000000f700920c */ /* 0x080fe40003f46270 */
[----:B------:R-:W-:Y:S02]  /*73d0*/  @!P1 IADD3 R247, PT, PT, R23, 0x3, RZ ;  /* 0x0000000317f79810 */ /* 0x000fe40007ffe0ff */
[----:B------:R-:W-:Y:S02]  /*73e0*/  @!P1 FSEL R133, R133, RZ, !P3 ;  /* 0x000000ff85859208 */ /* 0x000fe40005800000 */
[----:B------:R-:W-:Y:S02]  /*73f0*/  @!P1 ISETP.GE.AND P3, PT, R247, R0, PT ;  /* 0x00000000f700920c */ /* 0x000fe40003f66270 */
[----:B------:R-:W-:Y:S02]  /*7400*/  @!P1 IADD3 R247, PT, PT, R23, 0x1, RZ ;  /* 0x0000000117f79810 */ /* 0x000fe40007ffe0ff */
[----:B------:R-:W-:-:S02]  /*7410*/  @!P1 FSEL R134, R134, RZ, !P4 ;  /* 0x000000ff86869208 */ /* 0x000fc40006000000 */
[----:B------:R-:W-:Y:S02]  /*7420*/  @!P1 FSEL R135, R135, RZ, !P5 ;  /* 0x000000ff87879208 */ /* 0x000fe40006800000 */
[-C--:B------:R-:W-:Y:S02]  /*7430*/  @!P1 ISETP.GE.AND P4, PT, R247, R0.reuse, PT ;  /* 0x00000000f700920c */ /* 0x080fe40003f86270 */
[CC--:B------:R-:W-:Y:S02]  /*7440*/  @!P1 ISETP.GE.AND P5, PT, R23.reuse, R0.reuse, PT ;  /* 0x000000001700920c */ /* 0x0c0fe40003fa6270 */
[----:B------:R-:W-:Y:S02]  /*7450*/  @!P1 IADD3 R247, PT, PT, R23, 0x2, RZ ;  /* 0x0000000217f79810 */ /* 0x000fe40007ffe0ff */
[----:B------:R-:W-:Y:S02]  /*7460*/  @!P1 FSEL R136, R136, RZ, !P5 ;  /* 0x000000ff88889208 */ /* 0x000fe40006800000 */
[----:B------:R-:W-:-:S02]  /*7470*/  @!P1 ISETP.GE.AND P5, PT, R247, R0, PT ;  /* 0x00000000f700920c */ /* 0x000fc40003fa6270 */
        /* <DEDUP_REMOVED lines=42> */
[----:B--2---:R-:W-:Y:S02]  /*7720*/  @!P1 FSEL R152, R152, RZ, !P2 ;  /* 0x000000ff98989208 */ /* 0x004fe40005000000 */
        /* <DEDUP_REMOVED lines=10> */
[----:B---3--:R-:W-:-:S02]  /*77d0*/  @!P1 FSEL R156, R156, RZ, !P5 ;  /* 0x000000ff9c9c9208 */ /* 0x008fc40006800000 */
        /* <DEDUP_REMOVED lines=21> */
[----:B----4-:R-:W-:Y:S02]  /*7930*/  @!P1 FSEL R164, R164, RZ, !P6 ;  /* 0x000000ffa4a49208 */ /* 0x010fe40007000000 */
        /* <DEDUP_REMOVED lines=10> */
[----:B-----5:R-:W-:Y:S02]  /*79e0*/  @!P1 FSEL R168, R168, RZ, !P4 ;  /* 0x000000ffa8a89208 */ /* 0x020fe40006000000 */
        /* <DEDUP_REMOVED lines=31> */
[----:B------:R-:W-:Y:S02]  /*7be0*/  @!P1 FSEL R182, R182, RZ, !P5 ;  /* 0x000000ffb6b69208 */ /* 0x000fe40006800000 */
[----:B------:R-:W-:-:S02]  /*7bf0*/  @!P1 IADD3 R247, PT, PT, R23, 0x3, RZ ;  /* 0x0000000317f79810 */ /* 0x000fc40007ffe0ff */
[CC--:B------:R-:W-:Y:S02]  /*7c00*/  @!P1 ISETP.GE.AND P5, PT, R23.reuse, R0.reuse, PT ;  /* 0x000000001700920c */ /* 0x0c0fe40003fa6270 */
[----:B------:R-:W-:Y:S02]  /*7c10*/  @!P1 IADD3 R23, PT, PT, R23, 0x2, RZ ;  /* 0x0000000217179810 */ /* 0x000fe40007ffe0ff */
[----:B------:R-:W-:Y:S02]  /*7c20*/  @!P1 FSEL R181, R181, RZ, !P4 ;  /* 0x000000ffb5b59208 */ /* 0x000fe40006000000 */
[----:B------:R-:W-:Y:S02]  /*7c30*/  @!P1 FSEL R184, R184, RZ, !P5 ;  /* 0x000000ffb8b89208 */ /* 0x000fe40006800000 */
[----:B------:R-:W-:Y:S02]  /*7c40*/  @!P1 FSEL R185, R185, RZ, !P2 ;  /* 0x000000ffb9b99208 */ /* 0x000fe40005000000 */
[----:B------:R-:W-:-:S02]  /*7c50*/  @!P1 ISETP.GE.AND P4, PT, R247, R0, PT ;  /* 0x00000000f700920c */ /* 0x000fc40003f86270 */
[----:B------:R-:W-:Y:S02]  /*7c60*/  @!P1 ISETP.GE.AND P5, PT, R23, R0, PT ;  /* 0x000000001700920c */ /* 0x000fe40003fa6270 */
[----:B------:R-:W-:Y:S01]  /*7c70*/  IADD3 R10, PT, PT, R10, 0x4, RZ ;  /* 0x000000040a0a7810 */ /* 0x000fe20007ffe0ff */
[C---:B------:R-:W-:Y:S01]  /*7c80*/  FMUL.FTZ R25, R65.reuse, R25 ;  /* 0x0000001941197220 */ /* 0x040fe20000410000 */
        /* <DEDUP_REMOVED lines=38> */
[----:B------:R-:W-:Y:S01]  /*7ef0*/  FMUL.FTZ R65, R65, R185 ;  /* 0x000000b941417220 */ /* 0x000fe20000410000 */
[----:B------:R-:W-:-:S02]  /*7f00*/  @!P1 FSEL R186, R186, RZ, !P5 ;  /* 0x000000ffbaba9208 */ /* 0x000fc40006800000 */
[----:B------:R-:W-:Y:S02]  /*7f10*/  @!P1 FSEL R179, R179, RZ, !P3 ;  /* 0x000000ffb3b39208 */ /* 0x000fe40005800000 */
[----:B------:R-:W-:Y:S02]  /*7f20*/  @!P1 FSEL R183, R183, RZ, !P6 ;  /* 0x000000ffb7b79208 */ /* 0x000fe40007000000 */
[----:B------:R-:W-:Y:S02]  /*7f30*/  @!P1 FSEL R187, R187, RZ, !P4 ;  /* 0x000000ffbbbb9208 */ /* 0x000fe40006000000 */
[----:B------:R-:W-:Y:S01]  /*7f40*/  ISETP.GE.AND P1, PT, R10, R236, PT ;  /* 0x000000ec0a00720c */ /* 0x000fe20003f26270 */
[C---:B------:R-:W-:Y:S01]  /*7f50*/  FFMA.FTZ R25, R64.reuse, R24, R25 ;  /* 0x0000001840197223 */ /* 0x040fe20000010019 */
        /* <DEDUP_REMOVED lines=38> */
[----:B------:R-:W-:Y:S01]  /*81c0*/  FFMA.FTZ R65, R64, R184, R65 ;  /* 0x000000b840417223 */ /* 0x000fe20000010041 */
        /* <DEDUP_REMOVED lines=123> */
[----:B------:R-:W-:Y:S06]  /*8980*/  @!P1 BRA `(.L_x_23221) ;  /* 0xffffffb800e09947 */ /* 0x000fec000383ffff */
.L_x_23220:
[----:B------:R-:W-:Y:S05]  /*8990*/  BSYNC.RECONVERGENT B0 ;  /* 0x0000000000007941 */ /* 0x000fea0003800200 */
.L_x_23219:
[----:B------:R-:W0:Y:S01]  /*89a0*/  SHFL.BFLY PT, R48, R3, 0x4, 0x1f ;  /* 0x0c801f0003307f89 */ /* 0x000e2200000e0000 */
[----:B------:R-:W-:Y:S01]  /*89b0*/  ISETP.NE.OR P1, PT, R243, 0x40, P0 ;  /* 0x00000040f300780c */ /* 0x000fe20000725670 */
[----:B------:R-:W-:Y:S02]  /*89c0*/  BSSY.RECONVERGENT B0, `(.L_x_23222) ;  /* 0x00001c9000007945 */ /* 0x000fe40003800200 */
[----:B------:R-:W2:Y:S04]  /*89d0*/  SHFL.BFLY PT, R10, R229, 0x4, 0x1f ;  /* 0x0c801f00e50a7f89 */ /* 0x000ea800000e0000 */
[----:B------:R-:W3:Y:S04]  /*89e0*/  SHFL.BFLY PT, R31, R224, 0x4, 0x1f ;  /* 0x0c801f00e01f7f89 */ /* 0x000ee800000e0000 */
[----:B------:R-:W4:Y:S04]  /*89f0*/  SHFL.BFLY PT, R28, R223, 0x4, 0x1f ;  /* 0x0c801f00df1c7f89 */ /* 0x000f2800000e0000 */
[----:B------:R-:W5:Y:S04]  /*8a00*/  SHFL.BFLY PT, R23, R2, 0x4, 0x1f ;  /* 0x0c801f0002177f89 */ /* 0x000f6800000e0000 */
[----:B------:R-:W5:Y:S01]  /*8a10*/  SHFL.BFLY PT, R87, R6, 0x4, 0x1f ;  /* 0x0c801f0006577f89 */ /* 0x000f6200000e0000 */
[----:B0-----:R-:W-:-:S03]  /*8a20*/  FADD.FTZ R71, R48, R3 ;  /* 0x0000000330477221 */ /* 0x001fc60000010000 */
[----:B-1----:R-:W0:Y:S01]  /*8a30*/  SHFL.BFLY PT, R26, R225, 0x4, 0x1f ;  /* 0x0c801f00e11a7f89 */ /* 0x002e2200000e0000 */
        /* <DEDUP_REMOVED lines=332> */
[----:B0-----:R-:W-:-:S03]  /*9f00*/  FADD.FTZ R47, R74, R45 ;  /* 0x0000002d4a2f7221 */ /* 0x001fc60000010000 */
[----:B------:R-:W0:Y:S01]  /*9f10*/  SHFL.BFLY PT, R50, R67, 0x1, 0x1f ;  /* 0x0c201f0043327f89 */ /* 0x000e2200000e0000 */
[----:B------:R-:W-:-:S03]  /*9f20*/  SHF.R.U32.HI R45, RZ, 0x3, R238 ;  /* 0x00000003ff2d7819 */ /* 0x000fc600000116ee */
[----:B------:R-:W0:Y:S01]  /*9f30*/  SHFL.BFLY PT, R52, R69, 0x1, 0x1f ;  /* 0x0c201f0045347f89 */ /* 0x000e2200000e0000 */
[----:B-1----:R-:W-:Y:S01]  /*9f40*/  FADD.FTZ R30, R203, R30 ;  /* 0x0000001ecb1e7221 */ /* 0x002fe20000010000 */
[----:B------:R-:W-:Y:S02]  /*9f50*/  LEA R244, R244, R45, 0x8 ;  /* 0x0000002df4f47211 */ /* 0x000fe400078e40ff */
        /* <DEDUP_REMOVED lines=37> */
[----:B------:R-:W-:Y:S01]  /*a1b0*/  FADD.FTZ R73, R90, R73 ;  /* 0x000000495a497221 */ /* 0x000fe20000010000 */
        /* <DEDUP_REMOVED lines=73> */
.L_x_23223:
[----:B------:R-:W-:Y:S05]  /*a650*/  BSYNC.RECONVERGENT B0 ;  /* 0x0000000000007941 */ /* 0x000fea0003800200 */
.L_x_23222:
        /* <DEDUP_REMOVED lines=43> */
[----:B------:R-:W-:Y:S02]  /*a910*/  FADD.FTZ R11, R11, R52 ;  /* 0x000000340b0b7221 */ /* 0x000fe40000010000 */
        /* <DEDUP_REMOVED lines=97> */
.L_x_23225:
[----:B------:R-:W-:Y:S05]  /*af30*/  BSYNC.RECONVERGENT B0 ;  /* 0x0000000000007941 */ /* 0x000fea0003800200 */
.L_x_23224:
        /* <DEDUP_REMOVED lines=68> */
.L_x_23227:
[----:B------:R-:W-:Y:S05]  /*b380*/  BSYNC.RECONVERGENT B0 ;  /* 0x0000000000007941 */ /* 0x000fea0003800200 */
.L_x_23226:
[----:B------:R-:W-:Y:S06]  /*b390*/  BAR.SYNC.DEFER_BLOCKING 0x0 ;  /* 0x0000000000007b1d */ /* 0x000fec0000010000 */
[----:B------:R-:W-:Y:S04]  /*b3a0*/  BSSY.RECONVERGENT B0, `(.L_x_23228) ;  /* 0x0000082000007945 */ /* 0x000fe80003800200 */
[----:B------:R-:W-:Y:S05]  /*b3b0*/  @P3 BRA `(.L_x_23229) ;  /* 0x0000000800003947 */ /* 0x000fea0003800000 */
[----:B------:R-:W1:Y:S04]  /*b3c0*/  LDS R66, [R244+0x3f0] ;  /* 0x0003f000f4427984 */ /* 0x000e680000000800 */
[----:B------:R-:W2:Y:S04]  /*b3d0*/  LDS R45, [R244] ;  /* 0x00000000f42d7984 */ /* 0x000ea80000000800 */
[----:B------:R-:W3:Y:S04]  /*b3e0*/  LDS R65, [R244+0x10] ;  /* 0x00001000f4417984 */ /* 0x000ee80000000800 */
[----:B0-----:R-:W0:Y:S04]  /*b3f0*/  LDS R44, [R244+0x20] ;  /* 0x00002000f42c7984 */ /* 0x001e280000000800 */
        /* <DEDUP_REMOVED lines=30> */
[----:B--2---:R-:W-:Y:S02]  /*b5e0*/  FADD.FTZ R12, R12, R97 ;  /* 0x000000610c0c7221 */ /* 0x004fe40000010000 */
[----:B------:R-:W1:Y:S01]  /*b5f0*/  LDS R105, [R244+0x130] ;  /* 0x00013000f4697984 */ /* 0x000e620000000800 */
[----:B---3--:R-:W-:-:S03]  /*b600*/  FADD.FTZ R13, R13, R54 ;  /* 0x000000360d0d7221 */ /* 0x008fc60000010000 */
[----:B------:R-:W2:Y:S01]  /*b610*/  LDS R107, [R244+0x150] ;  /* 0x00015000f46b7984 */ /* 0x000ea20000000800 */
[----:B0-----:R-:W-:-:S03]  /*b620*/  FADD.FTZ R14, R14, R99 ;  /* 0x000000630e0e7221 */ /* 0x001fc60000010000 */
[----:B------:R-:W0:Y:S01]  /*b630*/  LDS R45, [R244+0x170] ;  /* 0x00017000f42d7984 */ /* 0x000e220000000800 */
        /* <DEDUP_REMOVED lines=78> */
[----:B------:R-:W-:Y:S01]  /*bb20*/  FADD.FTZ R79, R79, R84 ;  /* 0x000000544f4f7221 */ /* 0x000fe20000010000 */
[----:B-1----:R-:W-:Y:S01]  /*bb30*/  FADD.FTZ R59, R59, R86 ;  /* 0x000000563b3b7221 */ /* 0x002fe20000010000 */
[----:B--2---:R-:W-:Y:S01]  /*bb40*/  FADD.FTZ R61, R61, R88 ;  /* 0x000000583d3d7221 */ /* 0x004fe20000010000 */
[----:B0-----:R-:W-:Y:S01]  /*bb50*/  FADD.FTZ R83, R83, R90 ;  /* 0x0000005a53537221 */ /* 0x001fe20000010000 */
[----:B---3--:R-:W-:Y:S01]  /*bb60*/  FADD.FTZ R85, R85, R92 ;  /* 0x0000005c55557221 */ /* 0x008fe20000010000 */
[----:B----4-:R-:W-:Y:S01]  /*bb70*/  FADD.FTZ R87, R87, R94 ;  /* 0x0000005e57577221 */ /* 0x010fe20000010000 */
[----:B-----5:R-:W-:Y:S01]  /*bb80*/  FADD.FTZ R89, R89, R96 ;  /* 0x0000006059597221 */ /* 0x020fe20000010000 */
[----:B------:R-:W-:Y:S01]  /*bb90*/  FADD.FTZ R73, R73, R98 ;  /* 0x0000006249497221 */ /* 0x000fe20000010000 */
[----:B------:R-:W-:Y:S01]  /*bba0*/  FADD.FTZ R91, R91, R100 ;  /* 0x000000645b5b7221 */ /* 0x000fe20000010000 */
[----:B------:R-:W-:-:S07]  /*bbb0*/  FADD.FTZ R93, R93, R102 ;  /* 0x000000665d5d7221 */ /* 0x000fce0000010000 */
.L_x_23229:
[----:B------:R-:W-:Y:S05]  /*bbc0*/  BSYNC.RECONVERGENT B0 ;  /* 0x0000000000007941 */ /* 0x000fea0003800200 */
.L_x_23228:
[----:B------:R-:W-:Y:S06]  /*bbd0*/  BAR.SYNC.DEFER_BLOCKING 0x0 ;  /* 0x0000000000007b1d */ /* 0x000fec0000010000 */
[----:B------:R-:W-:Y:S05]  /*bbe0*/  @P4 EXIT ;  /* 0x000000000000494d */ /* 0x000fea0003800000 */
[----:B------:R-:W1:Y:S01]  /*bbf0*/  S2R R45, SR_CTAID.Y ;  /* 0x00000000002d7919 */ /* 0x000e620000002600 */
[----:B------:R-:W1:Y:S01]  /*bc00*/  LDCU UR4, c[0x0][0x370] ;  /* 0x00006e00ff0477ac */ /* 0x000e620008000800 */
[----:B0-----:R-:W1:Y:S01]  /*bc10*/  S2R R44, SR_CTAID.X ;  /* 0x00000000002c7919 */ /* 0x001e620000002500 */
[----:B------:R-:W0:Y:S01]  /*bc20*/  LDCU UR5, c[0x0][0x378] ;  /* 0x00006f00ff0577ac */ /* 0x000e220008000800 */
[----:B-1----:R-:W-:-:S04]  /*bc30*/  IMAD R44, R45, UR4, R44 ;  /* 0x000000042d2c7c24 */ /* 0x002fc8000f8e022c */
[----:B0-----:R-:W-:Y:S01]  /*bc40*/  IMAD R44, R44, UR5, RZ ;  /* 0x000000052c2c7c24 */ /* 0x001fe2000f8e02ff */
[----:B------:R-:W-:Y:S06]  /*bc50*/  @P0 EXIT ;  /* 0x000000000000094d */ /* 0x000fec0003800000 */
[----:B------:R-:W0:Y:S01]  /*bc60*/  S2UR UR4, SR_CTAID.Z ;  /* 0x00000000000479c3 */ /* 0x000e220000002700 */
[----:B------:R-:W1:Y:S01]  /*bc70*/  LDCU.64 UR8, c[0x0][0x380] ;  /* 0x00007000ff0877ac */ /* 0x000e620008000a00 */
[----:B------:R-:W-:Y:S02]  /*bc80*/  SHF.L.U32 R44, R44, 0x8, RZ ;  /* 0x000000082c2c7819 */ /* 0x000fe400000006ff */
[----:B------:R-:W-:Y:S01]  /*bc90*/  SHF.R.U32.HI R45, RZ, 0x3, R242 ;  /* 0x00000003ff2d7819 */ /* 0x000fe200000116f2 */
[----:B0-----:R-:W-:-:S06]  /*bca0*/  USHF.L.U32 UR4, UR4, 0x8, URZ ;  /* 0x0000000804047899 */ /* 0x001fcc00080006ff */
        /* <DEDUP_REMOVED lines=69> */
.L_x_23230:
        /* <DEDUP_REMOVED lines=16> */
.L_x_26004:


//--------------------- .text._ZN4vllm25paged_attention_v1_kernelIffLi192ELi32ELi128ELNS_18Fp8KVCacheDataTypeE0ELb0EEEvPT_PKS2_PKT0_S8_ifPKiSA_iPKfiiiSC_SC_iiiii --------------------------
	.section	.text._ZN4vllm25paged_attention_v1_kernelIffLi192ELi32ELi128ELNS_18Fp8KVCacheDataTypeE0ELb0EEEvPT_PKS2_PKT0_S8_ifPKiSA_iPKfiiiSC_SC_iiiii,"ax",@progbits
	.align	128
        .global         _ZN4vllm25paged_attention_v1_kernelIffLi192ELi32ELi128ELNS_18Fp8KVCacheDataTypeE0ELb0EEEvPT_PKS2_PKT0_S8_ifPKiSA_iPKfiiiSC_SC_iiiii
        .type           _ZN4vllm25paged_attention_v1_kernelIffLi192ELi32ELi128ELNS_18Fp8KVCacheDataTypeE0ELb0EEEvPT_PKS2_PKT0_S8_ifPKiSA_iPKfiiiSC_SC_iiiii,@function
        .size           _ZN4vllm25paged_attention_v1_kernelIffLi192ELi32ELi128ELNS_18Fp8KVCacheDataTypeE0ELb0EEEvPT_PKS2_PKT0_S8_ifPKiSA_iPKfiiiSC_SC_iiiii,(.L_x_26005 - _ZN4vllm25paged_attention_v1_kernelIffLi192ELi32ELi128ELNS_18Fp8KVCacheDataTypeE0ELb0EEEvPT_PKS2_PKT0_S8_ifPKiSA_iPKfiiiSC_SC_iiiii)
        .other          _ZN4vllm25paged_attention_v1_kernelIffLi192ELi32ELi128ELNS_18Fp8KVCacheDataTypeE0ELb0EEEvPT_PKS2_PKT0_S8_ifPKiSA_iPKfiiiSC_SC_iiiii,@"STO_CUDA_ENTRY STV_DEFAULT"
_ZN4vllm25paged_attention_v1_kernelIffLi192ELi32ELi128ELNS_18Fp8KVCacheDataTypeE0ELb0EEEvPT_PKS2_PKT0_S8_ifPKiSA_iPKfiiiSC_SC_iiiii:
.text._ZN4vllm25paged_attention_v1_kernelIffLi192ELi32ELi128ELNS_18Fp8KVCacheDataTypeE0ELb0EEEvPT_PKS2_PKT0_S8_ifPKiSA_iPKfiiiSC_SC_iiiii:
        /* <DEDUP_REMOVED lines=27> */
[----:B------:R-:W-:-:S05]  /*01b0*/  @!P1 LEA.HI.X R7, R7, R9, R2, 0x2, P0 ;  /* 0x0000000907079211 */ /* 0x000fca00000f1402 */
[----:B------:R1:W4:Y:S01]  /*01c0*/  @!P1 LDG.E.128.CONSTANT R8, desc[UR6][R6.64] ;  /* 0x0000000606089981 */ /* 0x000322000c1e9d00 */
[----:B------:R-:W0:Y:S08]  /*01d0*/  I2F.RP R2, R15 ;  /* 0x0000000f00027306 */ /* 0x000e300000209400 */
[----:B0-----:R-:W0:Y:S02]  /*01e0*/  MUFU.RCP R2, R2 ;  /* 0x0000000200027308 */ /* 0x001e240000001000 */
[----:B0-----:R-:W-:-:S06]  /*01f0*/  IADD3 R4, PT, PT, R2, 0xffffffe, RZ ;  /* 0x0ffffffe02047810 */ /* 0x001fcc0007ffe0ff */
[----:B------:R0:W3:Y:S01]  /*0200*/  F2I.FTZ.U32.TRUNC.NTZ R5, R4 ;  /* 0x0000000400057305 */ /* 0x0000e2000021f000 */
[----:B-1----:R-:W-:Y:S01]  /*0210*/  IABS R6, R12 ;  /* 0x0000000c00067213 */ /* 0x002fe20000000000 */
[----:B0-----:R-:W-:Y:S01]  /*0220*/  HFMA2 R4, -RZ, RZ, 0, 0 ;  /* 0x00000000ff047431 */ /* 0x001fe200000001ff */
[----:B---3--:R-:W-:-:S05]  /*0230*/  IADD3 R14, PT, PT, RZ, -R5, RZ ;  /* 0x80000005ff0e7210 */ /* 0x008fca0007ffe0ff */
[----:B------:R-:W-:-:S04]  /*0240*/  IMAD R7, R14, R15, RZ ;  /* 0x0000000f0e077224 */ /* 0x000fc800078e02ff */
[----:B------:R-:W-:-:S06]  /*0250*/  IMAD.HI.U32 R5, R5, R7, R4 ;  /* 0x0000000705057227 */ /* 0x000fcc00078e0004 */
[----:B------:R-:W-:-:S05]  /*0260*/  IMAD.HI.U32 R5, R5, R6, RZ ;  /* 0x0000000605057227 */ /* 0x000fca00078e00ff */
[----:B------:R-:W-:-:S05]  /*0270*/  IADD3 R2, PT, PT, -R5, RZ, RZ ;  /* 0x000000ff05027210 */ /* 0x000fca0007ffe1ff */
        /* <DEDUP_REMOVED lines=17> */
[----:B------:R-:W1:Y:S01]  /*0390*/  F2I.FTZ.U32.TRUNC.NTZ R5, R4 ;  /* 0x0000000400057305 */ /* 0x000e62000021f000 */
[----:B0-----:R-:W-:-:S04]  /*03a0*/  ISETP.NE.U32.AND P0, PT, R6, RZ, PT ;  /* 0x000000ff0600720c */ /* 0x001fc80003f05070 */
[----:B------:R-:W-:Y:S02]  /*03b0*/  ISETP.NE.AND.EX P0, PT, R7, RZ, PT, P0 ;  /* 0x000000ff0700720c */ /* 0x000fe40003f05300 */
[----:B-1----:R-:W-:-:S04]  /*03c0*/  IADD3 R12, PT, PT, RZ, -R5, RZ ;  /* 0x80000005ff0c7210 */ /* 0x002fc80007ffe0ff */
[----:B------:R-:W-:Y:S01]  /*03d0*/  MOV R6, R12 ;  /* 0x0000000c00067202 */ /* 0x000fe20000000f00 */
[----:B------:R-:W-:-:S04]  /*03e0*/  HFMA2 R4, -RZ, RZ, 0, 0 ;  /* 0x00000000ff047431 */ /* 0x000fc800000001ff */
        /* <DEDUP_REMOVED lines=10> */
[----:B------:R-:W-:-:S04]  /*0490*/  @!P3 IADD3 R6, PT, PT, R6, -R15, RZ ;  /* 0x8000000f0606b210 */ /* 0x000fc80007ffe0ff */
[----:B------:R-:W-:Y:S01]  /*04a0*/  ISETP.GE.U32.AND P2, PT, R6, R15, PT ;  /* 0x0000000f0600720c */ /* 0x000fe20003f46070 */
[C---:B0-----:R-:W-:Y:S01]  /*04b0*/  @P0 IMAD.WIDE.U32 R4, R13.reuse, 0x4, R4 ;  /* 0x000000040d040825 */ /* 0x041fe200078e0004 */
[----:B------:R-:W-:Y:S02]  /*04c0*/  LOP3.LUT R6, R13, R14, RZ, 0x3c, !PT ;  /* 0x0000000e0d067212 */ /* 0x000fe400078e3cff */
[----:B------:R-:W-:Y:S02]  /*04d0*/  @!P3 IADD3 R2, PT, PT, R2, 0x1, RZ ;  /* 0x000000010202b810 */ /* 0x000fe40007ffe0ff */
[----:B------:R-:W-:Y:S01]  /*04e0*/  SHF.R.U32.HI R246, RZ, 0x5, R3 ;  /* 0x00000005fff67819 */ /* 0x000fe20000011603 */
[----:B------:R0:W5:Y:S01]  /*04f0*/  @P0 LDG.E.CONSTANT R245, desc[UR6][R4.64] ;  /* 0x0000000604f50981 */ /* 0x000162000c1e9900 */
[----:B------:R-:W-:Y:S02]  /*0500*/  ISETP.GE.AND P4, PT, R6, RZ, PT ;  /* 0x000000ff0600720c */ /* 0x000fe40003f86270 */
[----:B------:R-:W-:-:S03]  /*0510*/  @!P1 MOV R6, 0x400 ;  /* 0x0000040000069802 */ /* 0x000fc60000000f00 */
[----:B------:R-:W-:Y:S02]  /*0520*/  @P2 IADD3 R2, PT, PT, R2, 0x1, RZ ;  /* 0x0000000102022810 */ /* 0x000fe40007ffe0ff */
[----:B------:R-:W-:Y:S02]  /*0530*/  ISETP.NE.AND P0, PT, R14, RZ, PT ;  /* 0x000000ff0e00720c */ /* 0x000fe40003f05270 */
[----:B-1----:R-:W-:Y:S02]  /*0540*/  @!P1 LEA R6, R7, R6, 0x18 ;  /* 0x0000000607069211 */ /* 0x002fe400078ec0ff */
[----:B--2---:R-:W-:-:S04]  /*0550*/  IADD3 R12, PT, PT, R247, 0x1f, RZ ;  /* 0x0000001ff70c7810 */ /* 0x004fc80007ffe0ff */
[----:B------:R-:W-:-:S04]  /*0560*/  SHF.R.S32.HI R13, RZ, 0x1f, R12 ;  /* 0x0000001fff0d7819 */ /* 0x000fc8000001140c */
[----:B------:R-:W-:-:S04]  /*0570*/  LEA.HI R13, R13, R12, RZ, 0x5 ;  /* 0x0000000c0d0d7211 */ /* 0x000fc800078f28ff */
[----:B------:R-:W-:-:S04]  /*0580*/  SHF.R.S32.HI R13, RZ, 0x5, R13 ;  /* 0x00000005ff0d7819 */ /* 0x000fc8000001140d */
[----:B------:R-:W-:Y:S02]  /*0590*/  ISETP.GE.AND P2, PT, R246, R13, PT ;  /* 0x0000000df600720c */ /* 0x000fe40003f46270 */
[----:B------:R-:W-:Y:S01]  /*05a0*/  @!P1 LEA R6, R3, R6, 0x4 ;  /* 0x0000000603069211 */ /* 0x000fe200078e20ff */
[----:B------:R-:W-:Y:S01]  /*05b0*/  IMAD R199, R0, UR4, RZ ;  /* 0x0000000400c77c24 */ /* 0x000fe2000f8e02ff */
[----:B------:R-:W-:Y:S01]  /*05c0*/  BSSY.RECONVERGENT B0, `(.L_x_23231) ;  /* 0x000015e000007945 */ /* 0x000fe20003800200 */
[----:B------:R-:W-:Y:S02]  /*05d0*/  @!P4 IADD3 R2, PT, PT, -R2, RZ, RZ ;  /* 0x000000ff0202c210 */ /* 0x000fe40007ffe1ff */
[----:B------:R-:W-:Y:S01]  /*05e0*/  @!P0 LOP3.LUT R2, RZ, R14, RZ, 0x33, !PT ;  /* 0x0000000eff028212 */ /* 0x000fe200078e33ff */
[----:B----4-:R0:W-:Y:S01]  /*05f0*/  @!P1 STS.128 [R6], R8 ;  /* 0x0000000806009388 */ /* 0x0101e20000000c00 */
[----:B------:R-:W-:Y:S06]  /*0600*/  BAR.SYNC.DEFER_BLOCKING 0x0 ;  /* 0x0000000000007b1d */ /* 0x000fec0000010000 */
[----:B------:R-:W-:Y:S05]  /*0610*/  @P2 BRA `(.L_x_23232) ;  /* 0x0000001400602947 */ /* 0x000fea0003800000 */
[----:B------:R-:W1:Y:S01]  /*0620*/  S2UR UR5, SR_CgaCtaId ;  /* 0x00000000000579c3 */ /* 0x000e620000008800 */
[----:B------:R-:W-:Y:S01]  /*0630*/  UMOV UR4, 0x400 ;  /* 0x0000040000047882 */ /* 0x000fe20000000000 */
[----:B------:R-:W2:Y:S01]  /*0640*/  LDCU UR10, c[0x0][0x3d0] ;  /* 0x00007a00ff0a77ac */ /* 0x000ea20008000800 */
[----:B------:R-:W-:Y:S02]  /*0650*/  SHF.R.U32.HI R196, RZ, 0x3, R3 ;  /* 0x00000003ffc47819 */ /* 0x000fe40000011603 */
[----:B------:R-:W-:Y:S02]  /*0660*/  MOV R197, RZ ;  /* 0x000000ff00c57202 */ /* 0x000fe40000000f00 */
[----:B------:R-:W-:Y:S02]  /*0670*/  LOP3.LUT R196, R196, 0x7c, RZ, 0xc0, !PT ;  /* 0x0000007cc4c47812 */ /* 0x000fe400078ec0ff */
[C---:B------:R-:W-:Y:S02]  /*0680*/  SHF.L.U32 R249, R3.reuse, 0x2, RZ ;  /* 0x0000000203f97819 */ /* 0x040fe400000006ff */
[----:B------:R-:W-:Y:S01]  /*0690*/  LOP3.LUT R3, R3, 0x1f, RZ, 0xc0, !PT ;  /* 0x0000001f03037812 */ /* 0x000fe200078ec0ff */
[----:B------:R-:W-:Y:S01]  /*06a0*/  IMAD.WIDE R196, R199, 0x4, R196 ;  /* 0x00000004c7c47825 */ /* 0x000fe200078e02c4 */
[----:B------:R-:W-:-:S02]  /*06b0*/  LOP3.LUT R249, R249, 0x7c, RZ, 0xc0, !PT ;  /* 0x0000007cf9f97812 */ /* 0x000fc400078ec0ff */
[----:B------:R-:W-:Y:S02]  /*06c0*/  LEA R242, R246, R3, 0x5 ;  /* 0x00000003f6f27211 */ /* 0x000fe400078e28ff */
[----:B-----5:R-:W-:Y:S02]  /*06d0*/  FSETP.NEU.FTZ.AND P3, PT, R245, RZ, PT ;  /* 0x000000fff500720b */ /* 0x020fe40003f7d000 */
[----:B------:R-:W-:Y:S01]  /*06e0*/  IADD3 R243, PT, PT, -R247, R242, RZ ;  /* 0x000000f2f7f37210 */ /* 0x000fe20007ffe1ff */
[----:B--2---:R-:W-:Y:S01]  /*06f0*/  IMAD R198, R2, UR10, RZ ;  /* 0x0000000a02c67c24 */ /* 0x004fe2000f8e02ff */
[----:B------:R-:W-:Y:S02]  /*0700*/  IADD3 R241, PT, PT, R242, 0x1, RZ ;  /* 0x00000001f2f17810 */ /* 0x000fe40007ffe0ff */
[----:B------:R-:W-:Y:S01]  /*0710*/  MOV R244, 0xff7fffff ;  /* 0xff7fffff00f47802 */ /* 0x000fe20000000f00 */
[----:B-1----:R-:W-:Y:S01]  /*0720*/  ULEA UR8, UR5, UR4, 0x18 ;  /* 0x0000000405087291 */ /* 0x002fe2000f8ec0ff */
[----:B------:R-:W-:Y:S01]  /*0730*/  IADD3 R248, P1, PT, R198, R249, RZ ;  /* 0x000000f9c6f87210 */ /* 0x000fe20007f3e0ff */
[----:B------:R-:W-:-:S03]  /*0740*/  UIADD3 UR4, UPT, UPT, UR4, 0x320, URZ ;  /* 0x0000032004047890 */ /* 0x000fc6000fffe0ff */
[----:B------:R-:W-:Y:S01]  /*0750*/  LEA.HI.X.SX32 R249, R198, RZ, 0x1, P1 ;  /* 0x000000ffc6f97211 */ /* 0x000fe200008f0eff */
[----:B------:R-:W-:-:S03]  /*0760*/  ULEA UR4, UR5, UR4, 0x18 ;  /* 0x0000000405047291 */ /* 0x000fc6000f8ec0ff */
[----:B------:R-:W1:Y:S03]  /*0770*/  LDS.128 R192, [UR8] ;  /* 0x00000008ffc07984 */ /* 0x000e660008000c00 */
[----:B------:R-:W-:Y:S01]  /*0780*/  LEA R242, R242, UR4, 0x2 ;  /* 0x00000004f2f27c11 */ /* 0x000fe2000f8e10ff */
[----:B------:R-:W2:Y:S04]  /*0790*/  LDS.128 R188, [UR8+0x10] ;  /* 0x00001008ffbc7984 */ /* 0x000ea80008000c00 */
[----:B------:R-:W3:Y:S04]  /*07a0*/  LDS.128 R184, [UR8+0x20] ;  /* 0x00002008ffb87984 */ /* 0x000ee80008000c00 */
[----:B------:R-:W4:Y:S04]  /*07b0*/  LDS.128 R180, [UR8+0x30] ;  /* 0x00003008ffb47984 */ /* 0x000f280008000c00 */
        /* <DEDUP_REMOVED lines=33> */
[----:B------:R-:W1:Y:S04]  /*09d0*/  LDS.128 R44, [UR8+0x250] ;  /* 0x00025008ff2c7984 */ /* 0x000e680008000c00 */
        /* <DEDUP_REMOVED lines=8> */
[----:B0-----:R-:W0:Y:S04]  /*0a60*/  LDS.128 R8, [UR8+0x2e0] ;  /* 0x0002e008ff087984 */ /* 0x001e280008000c00 */
[----:B------:R-:W0:Y:S01]  /*0a70*/  LDS.128 R4, [UR8+0x2f0] ;  /* 0x0002f008ff047984 */ /* 0x000e220008000c00 */
[----:B------:R-:W2:Y:S02]  /*0a80*/  LDCU.64 UR8, c[0x0][0x3a8] ;  /* 0x00007500ff0877ac */ /* 0x000ea40008000a00 */
[----:B--2---:R-:W-:-:S04]  /*0a90*/  IADD3 R240, P0, PT, R196, UR8, RZ ;  /* 0x00000008c4f07c10 */ /* 0x004fc8000ff1e0ff */
[----:B---34-:R-:W-:-:S09]  /*0aa0*/  IADD3.X R3, PT, PT, R197, UR9, RZ, P0, !PT ;  /* 0x00000009c5037c10 */ /* 0x018fd200087fe4ff */
.L_x_23233:
[----:B------:R-:W-:Y:S02]  /*0ab0*/  MOV R220, R240 ;  /* 0x000000f000dc7202 */ /* 0x000fe40000000f00 */
[----:B------:R-:W-:-:S05]  /*0ac0*/  MOV R221, R3 ;  /* 0x0000000300dd7202 */ /* 0x000fca0000000f00 */
[----:B------:R-:W2:Y:S02]  /*0ad0*/  LDG.E.CONSTANT R197, desc[UR6][R220.64] ;  /* 0x00000006dcc57981 */ /* 0x000ea4000c1e9900 */
[----:B--2---:R-:W-:-:S03]  /*0ae0*/  IMAD.WIDE R196, R197, UR11, R248 ;  /* 0x0000000bc5c47c25 */ /* 0x004fc6000f8e02f8 */
[----:B------:R-:W-:-:S04]  /*0af0*/  LEA R250, P0, R196, UR12, 0x2 ;  /* 0x0000000cc4fa7c11 */ /* 0x000fc8000f8010ff */
[----:B------:R-:W-:-:S05]  /*0b00*/  LEA.HI.X R251, R196, UR13, R197, 0x2, P0 ;  /* 0x0000000dc4fb7c11 */ /* 0x000fca00080f14c5 */
[----:B------:R-:W2:Y:S04]  /*0b10*/  LDG.E.128.CONSTANT R196, desc[UR6][R250.64+0x200] ;  /* 0x00020006fac47981 */ /* 0x000ea8000c1e9d00 */
[----:B------:R-:W1:Y:S04]  /*0b20*/  LDG.E.128.CONSTANT R200, desc[UR6][R250.64] ;  /* 0x00000006fac87981 */ /* 0x000e68000c1e9d00 */
[----:B------:R-:W3:Y:S04]  /*0b30*/  LDG.E.128.CONSTANT R204, desc[UR6][R250.64+0x400] ;  /* 0x00040006facc7981 */ /* 0x000ee8000c1e9d00 */
[----:B------:R-:W4:Y:S04]  /*0b40*/  LDG.E.128.CONSTANT R208, desc[UR6][R250.64+0x600] ;  /* 0x00060006fad07981 */ /* 0x000f28000c1e9d00 */
[----:B------:R-:W5:Y:S04]  /*0b50*/  LDG.E.128.CONSTANT R212, desc[UR6][R250.64+0x800] ;  /* 0x00080006fad47981 */ /* 0x000f68000c1e9d00 */
[----:B------:R-:W5:Y:S04]  /*0b60*/  LDG.E.128.CONSTANT R216, desc[UR6][R250.64+0xa00] ;  /* 0x000a0006fad87981 */ /* 0x000f68000c1e9d00 */
[----:B------:R-:W5:Y:S04]  /*0b70*/  LDG.E.128.CONSTANT R224, desc[UR6][R250.64+0xe00] ;  /* 0x000e0006fae07981 */ /* 0x000f68000c1e9d00 */
[----:B------:R-:W5:Y:S04]  /*0b80*/  LDG.E.128.CONSTANT R228, desc[UR6][R250.64+0x1000] ;  /* 0x00100006fae47981 */ /* 0x000f68000c1e9d00 */
[----:B------:R-:W5:Y:S04]  /*0b90*/  LDG.E.128.CONSTANT R232, desc[UR6][R250.64+0x1200] ;  /* 0x00120006fae87981 */ /* 0x000f68000c1e9d00 */
[----:B------:R-:W5:Y:S01]  /*0ba0*/  LDG.E.128.CONSTANT R236, desc[UR6][R250.64+0x1400] ;  /* 0x00140006faec7981 */ /* 0x000f62000c1e9d00 */
[----:B--2---:R-:W-:-:S04]  /*0bb0*/  FMUL.FTZ R223, R188, R196 ;  /* 0x000000c4bcdf7220 */ /* 0x004fc80000410000 */
[----:B-1----:R-:W-:Y:S02]  /*0bc0*/  FFMA.FTZ R200, R192, R200, R223 ;  /* 0x000000c8c0c87223 */ /* 0x002fe400000100df */
[----:B------:R-:W2:Y:S01]  /*0bd0*/  LDG.E.128.CONSTANT R220, desc[UR6][R250.64+0xc00] ;  /* 0x000c0006fadc7981 */ /* 0x000ea2000c1e9d00 */
[----:B------:R-:W-:Y:S01]  /*0be0*/  FMUL.FTZ R196, R189, R197 ;  /* 0x000000c5bdc47220 */ /* 0x000fe20000410000 */
[----:B------:R-:W-:Y:S01]  /*0bf0*/  FMUL.FTZ R197, R190, R198 ;  /* 0x000000c6bec57220 */ /* 0x000fe20000410000 */
[----:B------:R-:W-:Y:S01]  /*0c00*/  FMUL.FTZ R198, R191, R199 ;  /* 0x000000c7bfc67220 */ /* 0x000fe20000410000 */
[----:B---3--:R-:W-:Y:S01]  /*0c10*/  FFMA.FTZ R199, R184, R204, R200 ;  /* 0x000000ccb8c77223 */ /* 0x008fe200000100c8 */
[----:B------:R-:W-:Y:S01]  /*0c20*/  FFMA.FTZ R196, R193, R201, R196 ;  /* 0x000000c9c1c47223 */ /* 0x000fe200000100c4 */
[----:B------:R-:W-:Y:S01]  /*0c30*/  FFMA.FTZ R197, R194, R202, R197 ;  /* 0x000000cac2c57223 */ /* 0x000fe200000100c5 */
[----:B------:R-:W-:Y:S01]  /*0c40*/  FFMA.FTZ R198, R195, R203, R198 ;  /* 0x000000cbc3c67223 */ /* 0x000fe200000100c6 */
[----:B----4-:R-:W-:Y:S01]  /*0c50*/  FFMA.FTZ R199, R180, R208, R199 ;  /* 0x000000d0b4c77223 */ /* 0x010fe200000100c7 */
[----:B------:R-:W-:Y:S01]  /*0c60*/  FFMA.FTZ R196, R185, R205, R196 ;  /* 0x000000cdb9c47223 */ /* 0x000fe200000100c4 */
[----:B------:R-:W-:Y:S01]  /*0c70*/  FFMA.FTZ R197, R186, R206, R197 ;  /* 0x000000cebac57223 */ /* 0x000fe200000100c5 */
[----:B------:R-:W-:Y:S01]  /*0c80*/  FFMA.FTZ R198, R187, R207, R198 ;  /* 0x000000cfbbc67223 */ /* 0x000fe200000100c6 */
[----:B-----5:R-:W-:Y:S01]  /*0c90*/  FFMA.FTZ R199, R176, R212, R199 ;  /* 0x000000d4b0c77223 */ /* 0x020fe200000100c7 */
[----:B------:R-:W-:Y:S01]  /*0ca0*/  FFMA.FTZ R196, R181, R209, R196 ;  /* 0x000000d1b5c47223 */ /* 0x000fe200000100c4 */
[----:B------:R-:W-:Y:S01]  /*0cb0*/  FFMA.FTZ R197, R182, R210, R197 ;  /* 0x000000d2b6c57223 */ /* 0x000fe200000100c5 */
[----:B------:R-:W-:Y:S01]  /*0cc0*/  FFMA.FTZ R198, R183, R211, R198 ;  /* 0x000000d3b7c67223 */ /* 0x000fe200000100c6 */
[----:B------:R-:W-:Y:S01]  /*0cd0*/  FFMA.FTZ R199, R172, R216, R199 ;  /* 0x000000d8acc77223 */ /* 0x000fe200000100c7 */
[----:B------:R-:W-:Y:S01]  /*0ce0*/  FFMA.FTZ R196, R177, R213, R196 ;  /* 0x000000d5b1c47223 */ /* 0x000fe200000100c4 */
[----:B------:R-:W-:Y:S01]  /*0cf0*/  FFMA.FTZ R197, R178, R214, R197 ;  /* 0x000000d6b2c57223 */ /* 0x000fe200000100c5 */
[----:B------:R-:W-:Y:S01]  /*0d00*/  FFMA.FTZ R198, R179, R215, R198 ;  /* 0x000000d7b3c67223 */ /* 0x000fe200000100c6 */
[----:B------:R-:W3:Y:S01]  /*0d10*/  LDG.E.128.CONSTANT R204, desc[UR6][R250.64+0x1800] ;  /* 0x00180006facc7981 */ /* 0x000ee2000c1e9d00 */
[----:B------:R-:W-:Y:S01]  /*0d20*/  FFMA.FTZ R196, R173, R217, R196 ;  /* 0x000000d9adc47223 */ /* 0x000fe200000100c4 */
[----:B------:R-:W-:Y:S01]  /*0d30*/  FFMA.FTZ R197, R174, R218, R197 ;  /* 0x000000daaec57223 */ /* 0x000fe200000100c5 */
[----:B------:R-:W-:-:S02]  /*0d40*/  FFMA.FTZ R198, R175, R219, R198 ;  /* 0x000000dbafc67223 */ /* 0x000fc400000100c6 */
[----:B------:R-:W4:Y:S01]  /*0d50*/  LDG.E.128.CONSTANT R216, desc[UR6][R250.64+0x2200] ;  /* 0x00220006fad87981 */ /* 0x000f22000c1e9d00 */
[----:B--2---:R-:W-:Y:S01]  /*0d60*/  FFMA.FTZ R199, R168, R220, R199 ;  /* 0x000000dca8c77223 */ /* 0x004fe200000100c7 */
[----:B------:R-:W-:Y:S01]  /*0d70*/  FFMA.FTZ R200, R169, R221, R196 ;  /* 0x000000dda9c87223 */ /* 0x000fe200000100c4 */
[----:B------:R-:W-:Y:S01]  /*0d80*/  FFMA.FTZ R201, R170, R222, R197 ;  /* 0x000000deaac97223 */ /* 0x000fe200000100c5 */
[----:B------:R-:W-:Y:S01]  /*0d90*/  FFMA.FTZ R202, R171, R223, R198 ;  /* 0x000000dfabca7223 */ /* 0x000fe200000100c6 */
[----:B------:R-:W-:Y:S01]  /*0da0*/  FFMA.FTZ R203, R164, R224, R199 ;  /* 0x000000e0a4cb7223 */ /* 0x000fe200000100c7 */
[----:B------:R-:W-:Y:S01]  /*0db0*/  FFMA.FTZ R200, R165, R225, R200 ;  /* 0x000000e1a5c87223 */ /* 0x000fe200000100c8 */
[----:B------:R-:W2:Y:S01]  /*0dc0*/  LDG.E.128.CONSTANT R196, desc[UR6][R250.64+0x1600] ;  /* 0x00160006fac47981 */ /* 0x000ea2000c1e9d00 */
[----:B------:R-:W-:Y:S01]  /*0dd0*/  FFMA.FTZ R201, R166, R226, R201 ;  /* 0x000000e2a6c97223 */ /* 0x000fe200000100c9 */
[----:B------:R-:W-:Y:S01]  /*0de0*/  FFMA.FTZ R208, R167, R227, R202 ;  /* 0x000000e3a7d07223 */ /* 0x000fe200000100ca */
[----:B------:R-:W-:Y:S01]  /*0df0*/  FFMA.FTZ R209, R160, R228, R203 ;  /* 0x000000e4a0d17223 */ /* 0x000fe200000100cb */
[----:B------:R-:W-:Y:S01]  /*0e00*/  FFMA.FTZ R210, R161, R229, R200 ;  /* 0x000000e5a1d27223 */ /* 0x000fe200000100c8 */
[----:B------:R-:W-:Y:S01]  /*0e10*/  FFMA.FTZ R213, R162, R230, R201 ;  /* 0x000000e6a2d57223 */ /* 0x000fe200000100c9 */
[----:B------:R-:W5:Y:S01]  /*0e20*/  LDG.E.128.CONSTANT R220, desc[UR6][R250.64+0x2400] ;  /* 0x00240006fadc7981 */ /* 0x000f62000c1e9d00 */
[----:B------:R-:W-:-:S03]  /*0e30*/  FFMA.FTZ R212, R163, R231, R208 ;  /* 0x000000e7a3d47223 */ /* 0x000fc600000100d0 */
[----:B------:R-:W4:Y:S01]  /*0e40*/  LDG.E.128.CONSTANT R200, desc[UR6][R250.64+0x1a00] ;  /* 0x001a0006fac87981 */ /* 0x000f22000c1e9d00 */
[----:B------:R-:W-:Y:S01]  /*0e50*/  FFMA.FTZ R215, R156, R232, R209 ;  /* 0x000000e89cd77223 */ /* 0x000fe200000100d1 */
[----:B------:R-:W-:Y:S02]  /*0e60*/  FFMA.FTZ R214, R157, R233, R210 ;  /* 0x000000e99dd67223 */ /* 0x000fe400000100d2 */
[----:B------:R-:W5:Y:S01]  /*0e70*/  LDG.E.128.CONSTANT R208, desc[UR6][R250.64+0x1c00] ;  /* 0x001c0006fad07981 */ /* 0x000f62000c1e9d00 */
[----:B------:R-:W-:Y:S01]  /*0e80*/  FFMA.FTZ R233, R158, R234, R213 ;  /* 0x000000ea9ee97223 */ /* 0x000fe200000100d5 */
[----:B------:R-:W-:Y:S02]  /*0e90*/  FFMA.FTZ R232, R159, R235, R212 ;  /* 0x000000eb9fe87223 */ /* 0x000fe400000100d4 */
[----:B------:R-:W5:Y:S01]  /*0ea0*/  LDG.E.128.CONSTANT R228, desc[UR6][R250.64+0x1e00] ;  /* 0x001e0006fae47981 */ /* 0x000f62000c1e9d00 */
[----:B------:R-:W-:Y:S01]  /*0eb0*/  FFMA.FTZ R235, R152, R236, R215 ;  /* 0x000000ec98eb7223 */ /* 0x000fe200000100d7 */
[----:B------:R-:W-:-:S02]  /*0ec0*/  FFMA.FTZ R234, R153, R237, R214 ;  /* 0x000000ed99ea7223 */ /* 0x000fc400000100d6 */
[----:B------:R-:W5:Y:S04]  /*0ed0*/  LDG.E.128.CONSTANT R212, desc[UR6][R250.64+0x2000] ;  /* 0x00200006fad47981 */ /* 0x000f68000c1e9d00 */
[----:B------:R-:W5:Y:S01]  /*0ee0*/  LDG.E.128.CONSTANT R224, desc[UR6][R250.64+0x2600] ;  /* 0x00260006fae07981 */ /* 0x000f62000c1e9d00 */
[----:B------:R-:W-:Y:S01]  /*0ef0*/  FFMA.FTZ R233, R154, R238, R233 ;  /* 0x000000ee9ae97223 */ /* 0x000fe200000100e9 */
[----:B------:R-:W-:Y:S01]  /*0f00*/  FFMA.FTZ R232, R155, R239, R232 ;  /* 0x000000ef9be87223 */ /* 0x000fe200000100e8 */
[----:B--2---:R-:W-:Y:S01]  /*0f10*/  FFMA.FTZ R235, R148, R196, R235 ;  /* 0x000000c494eb7223 */ /* 0x004fe200000100eb */
[----:B------:R-:W-:Y:S01]  /*0f20*/  FFMA.FTZ R234, R149, R197, R234 ;  /* 0x000000c595ea7223 */ /* 0x000fe200000100ea */
[----:B------:R-:W-:Y:S01]  /*0f30*/  FFMA.FTZ R233, R150, R198, R233 ;  /* 0x000000c696e97223 */ /* 0x000fe200000100e9 */
[----:B------:R-:W-:Y:S01]  /*0f40*/  FFMA.FTZ R232, R151, R199, R232 ;  /* 0x000000c797e87223 */ /* 0x000fe200000100e8 */
[----:B---3--:R-:W-:Y:S01]  /*0f50*/  FFMA.FTZ R235, R144, R204, R235 ;  /* 0x000000cc90eb7223 */ /* 0x008fe200000100eb */
[----:B------:R-:W-:Y:S01]  /*0f60*/  FFMA.FTZ R234, R145, R205, R234 ;  /* 0x000000cd91ea7223 */ /* 0x000fe200000100ea */
[----:B------:R-:W-:Y:S01]  /*0f70*/  FFMA.FTZ R233, R146, R206, R233 ;  /* 0x000000ce92e97223 */ /* 0x000fe200000100e9 */
[----:B------:R-:W-:Y:S01]  /*0f80*/  FFMA.FTZ R232, R147, R207, R232 ;  /* 0x000000cf93e87223 */ /* 0x000fe200000100e8 */
[----:B------:R-:W2:Y:S01]  /*0f90*/  LDG.E.128.CONSTANT R196, desc[UR6][R250.64+0x2800] ;  /* 0x00280006fac47981 */ /* 0x000ea2000c1e9d00 */
        /* <DEDUP_REMOVED lines=16> */
[----:B------:R-:W-:Y:S01]  /*10a0*/  FFMA.FTZ R232, R131, R215, R232 ;  /* 0x000000d783e87223 */ /* 0x000fe200000100e8 */
[----:B------:R-:W-:Y:S01]  /*10b0*/  FFMA.FTZ R235, R124, R216, R235 ;  /* 0x000000d87ceb7223 */ /* 0x000fe200000100eb */
[----:B------:R-:W4:Y:S01]  /*10c0*/  LDG.E.128.CONSTANT R200, desc[UR6][R250.64+0x2c00] ;  /* 0x002c0006fac87981 */ /* 0x000f22000c1e9d00 */
[----:B------:R-:W-:Y:S01]  /*10d0*/  FFMA.FTZ R234, R125, R217, R234 ;  /* 0x000000d97dea7223 */ /* 0x000fe200000100ea */
[----:B------:R-:W-:Y:S01]  /*10e0*/  FFMA.FTZ R233, R126, R218, R233 ;  /* 0x000000da7ee97223 */ /* 0x000fe200000100e9 */
[----:B------:R-:W-:Y:S01]  /*10f0*/  FFMA.FTZ R232, R127, R219, R232 ;  /* 0x000000db7fe87223 */ /* 0x000fe200000100e8 */
[----:B------:R-:W-:Y:S01]  /*1100*/  FFMA.FTZ R235, R120, R220, R235 ;  /* 0x000000dc78eb7223 */ /* 0x000fe200000100eb */
[----:B------:R-:W5:Y:S01]  /*1110*/  LDG.E.128.CONSTANT R208, desc[UR6][R250.64+0x2e00] ;  /* 0x002e0006fad07981 */ /* 0x000f62000c1e9d00 */
[----:B------:R-:W-:Y:S01]  /*1120*/  FFMA.FTZ R212, R121, R221, R234 ;  /* 0x000000dd79d47223 */ /* 0x000fe200000100ea */
[----:B------:R-:W-:Y:S01]  /*1130*/  FFMA.FTZ R237, R122, R222, R233 ;  /* 0x000000de7aed7223 */ /* 0x000fe200000100e9 */
[----:B------:R-:W-:Y:S01]  /*1140*/  FFMA.FTZ R236, R123, R223, R232 ;  /* 0x000000df7bec7223 */ /* 0x000fe200000100e8 */
[----:B------:R-:W-:Y:S01]  /*1150*/  FFMA.FTZ R239, R116, R224, R235 ;  /* 0x000000e074ef7223 */ /* 0x000fe200000100eb */
[----:B------:R-:W5:Y:S01]  /*1160*/  LDG.E.128.CONSTANT R216, desc[UR6][R250.64+0x3400] ;  /* 0x00340006fad87981 */ /* 0x000f62000c1e9d00 */
[----:B------:R-:W-:-:S03]  /*1170*/  FFMA.FTZ R224, R117, R225, R212 ;  /* 0x000000e175e07223 */ /* 0x000fc600000100d4 */
[----:B------:R-:W5:Y:S04]  /*1180*/  LDG.E.128.CONSTANT R232, desc[UR6][R250.64+0x3000] ;  /* 0x00300006fae87981 */ /* 0x000f68000c1e9d00 */
[----:B------:R-:W5:Y:S04]  /*1190*/  LDG.E.128.CONSTANT R212, desc[UR6][R250.64+0x3200] ;  /* 0x00320006fad47981 */ /* 0x000f68000c1e9d00 */
[----:B------:R-:W5:Y:S04]  /*11a0*/  LDG.E.128.CONSTANT R228, desc[UR6][R250.64+0x3600] ;  /* 0x00360006fae47981 */ /* 0x000f68000c1e9d00 */
[----:B------:R-:W5:Y:S01]  /*11b0*/  LDG.E.128.CONSTANT R220, desc[UR6][R250.64+0x3800] ;  /* 0x00380006fadc7981 */ /* 0x000f62000c1e9d00 */
[----:B------:R-:W-:Y:S01]  /*11c0*/  FFMA.FTZ R237, R118, R226, R237 ;  /* 0x000000e276ed7223 */ /* 0x000fe200000100ed */
[----:B------:R-:W-:Y:S01]  /*11d0*/  FFMA.FTZ R236, R119, R227, R236 ;  /* 0x000000e377ec7223 */ /* 0x000fe200000100ec */
[----:B--2---:R-:W-:Y:S01]  /*11e0*/  FFMA.FTZ R239, R112, R196, R239 ;  /* 0x000000c470ef7223 */ /* 0x004fe200000100ef */
[----:B------:R-:W-:Y:S01]  /*11f0*/  FFMA.FTZ R224, R113, R197, R224 ;  /* 0x000000c571e07223 */ /* 0x000fe200000100e0 */
[----:B------:R-:W-:Y:S01]  /*1200*/  FFMA.FTZ R237, R114, R198, R237 ;  /* 0x000000c672ed7223 */ /* 0x000fe200000100ed */
[----:B------:R-:W-:-:S02]  /*1210*/  FFMA.FTZ R236, R115, R199, R236 ;  /* 0x000000c773ec7223 */ /* 0x000fc400000100ec */
[----:B------:R-:W2:Y:S01]  /*1220*/  LDG.E.128.CONSTANT R196, desc[UR6][R250.64+0x3a00] ;  /* 0x003a0006fac47981 */ /* 0x000ea2000c1e9d00 */
        /* <DEDUP_REMOVED lines=8> */
[----:B------:R-:W3:Y:S01]  /*12b0*/  LDG.E.128.CONSTANT R204, desc[UR6][R250.64+0x3e00] ;  /* 0x003e0006facc7981 */ /* 0x000ee2000c1e9d00 */
[----:B-----5:R-:W-:Y:S01]  /*12c0*/  FFMA.FTZ R239, R100, R208, R239 ;  /* 0x000000d064ef7223 */ /* 0x020fe200000100ef */
[----:B------:R-:W-:-:S02]  /*12d0*/  FFMA.FTZ R224, R101, R209, R224 ;  /* 0x000000d165e07223 */ /* 0x000fc400000100e0 */
[----:B------:R-:W4:Y:S01]  /*12e0*/  LDG.E.128.CONSTANT R200, desc[UR6][R250.64+0x3c00] ;  /* 0x003c0006fac87981 */ /* 0x000f22000c1e9d00 */
[----:B------:R-:W-:Y:S01]  /*12f0*/  FFMA.FTZ R237, R102, R210, R237 ;  /* 0x000000d266ed7223 */ /* 0x000fe200000100ed */
[----:B------:R-:W-:Y:S02]  /*1300*/  FFMA.FTZ R236, R103, R211, R236 ;  /* 0x000000d367ec7223 */ /* 0x000fe400000100ec */
[----:B------:R-:W5:Y:S01]  /*1310*/  LDG.E.128.CONSTANT R208, desc[UR6][R250.64+0x4000] ;  /* 0x00400006fad07981 */ /* 0x000f62000c1e9d00 */
        /* <DEDUP_REMOVED lines=20> */
[----:B------:R-:W5:Y:S01]  /*1460*/  LDG.E.128.CONSTANT R228, desc[UR6][R250.64+0x4600] ;  /* 0x00460006fae47981 */ /* 0x000f62000c1e9d00 */
[----:B------:R-:W-:-:S03]  /*1470*/  FFMA.FTZ R220, R81, R221, R224 ;  /* 0x000000dd51dc7223 */ /* 0x000fc600000100e0 */
[----:B------:R-:W5:Y:S01]  /*1480*/  LDG.E.128.CONSTANT R224, desc[UR6][R250.64+0x4800] ;  /* 0x00480006fae07981 */ /* 0x000f62000c1e9d00 */
[----:B------:R-:W-:Y:S01]  /*1490*/  FFMA.FTZ R237, R82, R222, R237 ;  /* 0x000000de52ed7223 */ /* 0x000fe200000100ed */
[----:B------:R-:W-:Y:S01]  /*14a0*/  FFMA.FTZ R236, R83, R223, R236 ;  /* 0x000000df53ec7223 */ /* 0x000fe200000100ec */
[----:B--2---:R-:W-:Y:S01]  /*14b0*/  FFMA.FTZ R239, R76, R196, R239 ;  /* 0x000000c44cef7223 */ /* 0x004fe200000100ef */
[----:B------:R-:W-:Y:S01]  /*14c0*/  FFMA.FTZ R220, R77, R197, R220 ;  /* 0x000000c54ddc7223 */ /* 0x000fe200000100dc */
[----:B------:R-:W-:Y:S01]  /*14d0*/  FFMA.FTZ R237, R78, R198, R237 ;  /* 0x000000c64eed7223 */ /* 0x000fe200000100ed */
[----:B------:R-:W-:Y:S02]  /*14e0*/  FFMA.FTZ R236, R79, R199, R236 ;  /* 0x000000c74fec7223 */ /* 0x000fe400000100ec */
[----:B------:R-:W2:Y:S01]  /*14f0*/  LDG.E.128.CONSTANT R196, desc[UR6][R250.64+0x4c00] ;  /* 0x004c0006fac47981 */ /* 0x000ea2000c1e9d00 */
        /* <DEDUP_REMOVED lines=8> */
[----:B-----5:R-:W-:Y:S01]  /*1580*/  FFMA.FTZ R239, R64, R208, R239 ;  /* 0x000000d040ef7223 */ /* 0x020fe200000100ef */
        /* <DEDUP_REMOVED lines=13> */
[----:B------:R-:W5:Y:S04]  /*1660*/  LDG.E.128.CONSTANT R204, desc[UR6][R250.64+0x5200] ;  /* 0x00520006facc7981 */ /* 0x000f68000c1e9d00 */
        /* <DEDUP_REMOVED lines=13> */
[----:B------:R-:W5:Y:S04]  /*1740*/  LDG.E.128.CONSTANT R220, desc[UR6][R250.64+0x5800] ;  /* 0x00580006fadc7981 */ /* 0x000f68000c1e9d00 */
[----:B------:R-:W5:Y:S04]  /*1750*/  LDG.E.128.CONSTANT R216, desc[UR6][R250.64+0x5600] ;  /* 0x00560006fad87981 */ /* 0x000f68000c1e9d00 */
[----:B------:R-:W5:Y:S04]  /*1760*/  LDG.E.128.CONSTANT R224, desc[UR6][R250.64+0x5a00] ;  /* 0x005a0006fae07981 */ /* 0x000f68000c1e9d00 */
[----:B------:R-:W0:Y:S04]  /*1770*/  LDG.E.128.CONSTANT R228, desc[UR6][R250.64+0x5c00] ;  /* 0x005c0006fae47981 */ /* 0x000e28000c1e9d00 */
[----:B------:R-:W5:Y:S01]  /*1780*/  LDG.E.128.CONSTANT R232, desc[UR6][R250.64+0x5e00] ;  /* 0x005e0006fae87981 */ /* 0x000f62000c1e9d00 */
[----:B------:R-:W-:-:S02]  /*1790*/  IADD3 R246, PT, PT, R246, 0x4, RZ ;  /* 0x00000004f6f67810 */ /* 0x000fc40007ffe0ff */
[----:B------:R-:W-:-:S04]  /*17a0*/  IADD3 R240, P2, PT, R240, 0x10, RZ ;  /* 0x00000010f0f07810 */ /* 0x000fc80007f5e0ff */
[----:B------:R-:W-:Y:S01]  /*17b0*/  IADD3.X R3, PT, PT, RZ, R3, RZ, P2, !PT ;  /* 0x00000003ff037210 */ /* 0x000fe200017fe4ff */
[----:B--2---:R-:W-:Y:S01]  /*17c0*/  FFMA.FTZ R237, R40, R196, R237 ;  /* 0x000000c428ed7223 */ /* 0x004fe200000100ed */
[----:B------:R-:W-:Y:S01]  /*17d0*/  FFMA.FTZ R236, R41, R197, R236 ;  /* 0x000000c529ec7223 */ /* 0x000fe200000100ec */
[----:B------:R-:W-:Y:S01]  /*17e0*/  FFMA.FTZ R239, R42, R198, R239 ;  /* 0x000000c62aef7223 */ /* 0x000fe200000100ef */
[----:B------:R-:W-:Y:S01]  /*17f0*/  FFMA.FTZ R238, R43, R199, R238 ;  /* 0x000000c72bee7223 */ /* 0x000fe200000100ee */
[----:B------:R-:W-:-:S04]  /*1800*/  IADD3 R196, PT, PT, R243, 0x1, RZ ;  /* 0x00000001f3c47810 */ /* 0x000fc80007ffe0ff */
[----:B------:R-:W-:-:S05]  /*1810*/  I2FP.F32.S32 R196, R196 ;  /* 0x000000c400c47245 */ /* 0x000fca0000201400 */
[----:B------:R-:W-:Y:S01]  /*1820*/  FMUL.FTZ R196, R196, R245 ;  /* 0x000000f5c4c47220 */ /* 0x000fe20000410000 */
[----:B---3--:R-:W-:Y:S01]  /*1830*/  FFMA.FTZ R237, R36, R200, R237 ;  /* 0x000000c824ed7223 */ /* 0x008fe200000100ed */
[----:B------:R-:W-:Y:S01]  /*1840*/  FFMA.FTZ R236, R37, R201, R236 ;  /* 0x000000c925ec7223 */ /* 0x000fe200000100ec */
[----:B------:R-:W-:Y:S02]  /*1850*/  FFMA.FTZ R239, R38, R202, R239 ;  /* 0x000000ca26ef7223 */ /* 0x000fe400000100ef */
        /* <DEDUP_REMOVED lines=12> */
[----:B------:R-:W-:-:S02]  /*1920*/  FSEL R197, R196, RZ, P3 ;  /* 0x000000ffc4c57208 */ /* 0x000fc40001800000 */
[----:B------:R-:W-:Y:S01]  /*1930*/  FFMA.FTZ R238, R27, R215, R238 ;  /* 0x000000d71bee7223 */ /* 0x000fe200000100ee */
[----:B------:R-:W-:Y:S01]  /*1940*/  IADD3 R196, PT, PT, R241, -0x1, RZ ;  /* 0xfffffffff1c47810 */ /* 0x000fe20007ffe0ff */
[----:B------:R-:W-:Y:S01]  /*1950*/  FFMA.FTZ R237, R20, R216, R237 ;  /* 0x000000d814ed7223 */ /* 0x000fe200000100ed */
[----:B------:R-:W-:Y:S01]  /*1960*/  FFMA.FTZ R236, R21, R217, R236 ;  /* 0x000000d915ec7223 */ /* 0x000fe200000100ec */
[----:B------:R-:W-:Y:S02]  /*1970*/  FFMA.FTZ R239, R22, R218, R239 ;  /* 0x000000da16ef7223 */ /* 0x000fe400000100ef */
[----:B------:R-:W-:Y:S01]  /*1980*/  FFMA.FTZ R237, R16, R220, R237 ;  /* 0x000000dc10ed7223 */ /* 0x000fe200000100ed */
[----:B------:R-:W-:Y:S01]  /*1990*/  FFMA.FTZ R236, R17, R221, R236 ;  /* 0x000000dd11ec7223 */ /* 0x000fe200000100ec */
[----:B------:R-:W-:Y:S01]  /*19a0*/  FFMA.FTZ R238, R23, R219, R238 ;  /* 0x000000db17ee7223 */ /* 0x000fe200000100ee */
[----:B------:R-:W-:Y:S01]  /*19b0*/  FFMA.FTZ R239, R18, R222, R239 ;  /* 0x000000de12ef7223 */ /* 0x000fe200000100ef */
[----:B------:R-:W-:Y:S01]  /*19c0*/  FFMA.FTZ R237, R12, R224, R237 ;  /* 0x000000e00ced7223 */ /* 0x000fe200000100ed */
[----:B------:R-:W-:Y:S01]  /*19d0*/  FFMA.FTZ R236, R13, R225, R236 ;  /* 0x000000e10dec7223 */ /* 0x000fe200000100ec */
[----:B------:R-:W-:Y:S01]  /*19e0*/  ISETP.GE.AND P0, PT, R196, R247, PT ;  /* 0x000000f7c400720c */ /* 0x000fe20003f06270 */
[----:B------:R-:W-:Y:S01]  /*19f0*/  FFMA.FTZ R238, R19, R223, R238 ;  /* 0x000000df13ee7223 */ /* 0x000fe200000100ee */
[----:B------:R-:W-:Y:S01]  /*1a00*/  FFMA.FTZ R239, R14, R226, R239 ;  /* 0x000000e20eef7223 */ /* 0x000fe200000100ef */
[----:B0-----:R-:W-:Y:S01]  /*1a10*/  FFMA.FTZ R237, R8, R228, R237 ;  /* 0x000000e408ed7223 */ /* 0x001fe200000100ed */
[----:B------:R-:W-:Y:S01]  /*1a20*/  FFMA.FTZ R236, R9, R229, R236 ;  /* 0x000000e509ec7223 */ /* 0x000fe200000100ec */
[----:B------:R-:W-:Y:S01]  /*1a30*/  IADD3 R196, PT, PT, R247, 0x1f, RZ ;  /* 0x0000001ff7c47810 */ /* 0x000fe20007ffe0ff */
[----:B------:R-:W-:Y:S01]  /*1a40*/  FFMA.FTZ R238, R15, R227, R238 ;  /* 0x000000e30fee7223 */ /* 0x000fe200000100ee */
[----:B------:R-:W-:Y:S01]  /*1a50*/  FFMA.FTZ R239, R10, R230, R239 ;  /* 0x000000e60aef7223 */ /* 0x000fe200000100ef */
[----:B------:R-:W-:Y:S01]  /*1a60*/  FFMA.FTZ R232, R4, R232, R237 ;  /* 0x000000e804e87223 */ /* 0x000fe200000100ed */
[----:B------:R-:W-:Y:S01]  /*1a70*/  FFMA.FTZ R233, R5, R233, R236 ;  /* 0x000000e905e97223 */ /* 0x000fe200000100ec */
[----:B------:R-:W-:Y:S01]  /*1a80*/  SHF.R.S32.HI R201, RZ, 0x1f, R196 ;  /* 0x0000001fffc97819 */ /* 0x000fe200000114c4 */
[----:B------:R-:W-:Y:S01]  /*1a90*/  FFMA.FTZ R238, R11, R231, R238 ;  /* 0x000000e70bee7223 */ /* 0x000fe200000100ee */
[----:B------:R-:W-:Y:S01]  /*1aa0*/  FFMA.FTZ R234, R6, R234, R239 ;  /* 0x000000ea06ea7223 */ /* 0x000fe200000100ef */
[----:B------:R-:W-:Y:S01]  /*1ab0*/  FADD.FTZ R233, R232, R233 ;  /* 0x000000e9e8e97221 */ /* 0x000fe20000010000 */
[----:B------:R-:W-:Y:S01]  /*1ac0*/  LEA.HI R201, R201, R196, RZ, 0x5 ;  /* 0x000000c4c9c97211 */ /* 0x000fe200078f28ff */
[----:B------:R-:W-:-:S02]  /*1ad0*/  FFMA.FTZ R235, R7, R235, R238 ;  /* 0x000000eb07eb7223 */ /* 0x000fc400000100ee */
[----:B------:R-:W-:Y:S01]  /*1ae0*/  FADD.FTZ R234, R234, R233 ;  /* 0x000000e9eaea7221 */ /* 0x000fe20000010000 */
[----:B------:R-:W-:-:S03]  /*1af0*/  SHF.R.S32.HI R201, RZ, 0x5, R201 ;  /* 0x00000005ffc97819 */ /* 0x000fc600000114c9 */
[----:B------:R-:W-:Y:S01]  /*1b00*/  FADD.FTZ R234, R235, R234 ;  /* 0x000000eaebea7221 */ /* 0x000fe20000010000 */
[----:B------:R-:W-:-:S03]  /*1b10*/  ISETP.GE.AND P1, PT, R246, R201, PT ;  /* 0x000000c9f600720c */ /* 0x000fc60003f26270 */
[----:B------:R-:W-:-:S05]  /*1b20*/  FFMA.FTZ R197, R234, UR14, R197 ;  /* 0x0000000eeac57c23 */ /* 0x000fca00080100c5 */
[C---:B------:R-:W-:Y:S02]  /*1b30*/  FSEL R199, R197.reuse, RZ, !P0 ;  /* 0x000000ffc5c77208 */ /* 0x040fe40004000000 */
[----:B------:R-:W-:Y:S02]  /*1b40*/  @!P0 FMNMX.FTZ R244, R197, R244, !PT ;  /* 0x000000f4c5f48209 */ /* 0x000fe40007810000 */
[----:B------:R-:W-:Y:S01]  /*1b50*/  IADD3 R243, PT, PT, R243, 0x80, RZ ;  /* 0x00000080f3f37810 */ /* 0x000fe20007ffe0ff */
[----:B------:R0:W-:Y:S01]  /*1b60*/  STS [R242], R199 ;  /* 0x000000c7f2007388 */ /* 0x0001e20000000800 */
[----:B------:R-:W-:Y:S02]  /*1b70*/  IADD3 R241, PT, PT, R241, 0x80, RZ ;  /* 0x00000080f1f17810 */ /* 0x000fe40007ffe0ff */
[----:B0-----:R-:W-:Y:S01]  /*1b80*/  IADD3 R242, PT, PT, R242, 0x200, RZ ;  /* 0x00000200f2f27810 */ /* 0x001fe20007ffe0ff */
[----:B------:R-:W-:Y:S06]  /*1b90*/  @!P1 BRA `(.L_x_23233) ;  /* 0xffffffec00c49947 */ /* 0x000fec000383ffff */
.L_x_23232:
[----:B------:R-:W-:Y:S05]  /*1ba0*/  BSYNC.RECONVERGENT B0 ;  /* 0x0000000000007941 */ /* 0x000fea0003800200 */
.L_x_23231:
[----:B------:R-:W1:Y:S01]  /*1bb0*/  SHFL.BFLY PT, R3, R244, 0x10, 0x1f ;  /* 0x0e001f00f4037f89 */ /* 0x000e6200000e0000 */
[----:B------:R-:W2:Y:S01]  /*1bc0*/  S2UR UR10, SR_CgaCtaId ;  /* 0x00000000000a79c3 */ /* 0x000ea20000008800 */
[----:B------:R-:W-:Y:S01]  /*1bd0*/  UMOV UR5, 0x400 ;  /* 0x0000040000057882 */ /* 0x000fe20000000000 */
[----:B0-----:R-:W-:Y:S01]  /*1be0*/  MOV R9, 0xff7fffff ;  /* 0xff7fffff00097802 */ /* 0x001fe20000000f00 */
[----:B------:R-:W-:Y:S01]  /*1bf0*/  UIADD3 UR4, UPT, UPT, UR5, 0x300, URZ ;  /* 0x0000030005047890 */ /* 0x000fe2000fffe0ff */
[----:B------:R-:W-:Y:S01]  /*1c00*/  IADD3 R12, PT, PT, R247, 0x1f, RZ ;  /* 0x0000001ff70c7810 */ /* 0x000fe20007ffe0ff */
[----:B------:R-:W-:Y:S03]  /*1c10*/  BSSY.RECONVERGENT B0, `(.L_x_23234) ;  /* 0x0000100000007945 */ /* 0x000fe60003800200 */
[----:B------:R-:W-:Y:S02]  /*1c20*/  SHF.R.S32.HI R13, RZ, 0x1f, R12 ;  /* 0x0000001fff0d7819 */ /* 0x000fe4000001140c */
[----:B-1----:R-:W-:Y:S01]  /*1c30*/  FMNMX.FTZ R3, R3, R244, !PT ;  /* 0x000000f403037209 */ /* 0x002fe20007810000 */
[----:B--2---:R-:W-:-:S04]  /*1c40*/  ULEA UR4, UR10, UR4, 0x18 ;  /* 0x000000040a047291 */ /* 0x004fc8000f8ec0ff */
[----:B------:R-:W0:Y:S02]  /*1c50*/  SHFL.BFLY PT, R4, R3, 0x8, 0x1f ;  /* 0x0d001f0003047f89 */ /* 0x000e2400000e0000 */
[----:B0-----:R-:W-:-:S05]  /*1c60*/  FMNMX.FTZ R4, R3, R4, !PT ;  /* 0x0000000403047209 */ /* 0x001fca0007810000 */
[----:B------:R-:W0:Y:S02]  /*1c70*/  SHFL.BFLY PT, R5, R4, 0x4, 0x1f ;  /* 0x0c801f0004057f89 */ /* 0x000e2400000e0000 */
[----:B0-----:R-:W-:Y:S02]  /*1c80*/  FMNMX.FTZ R6, R4, R5, !PT ;  /* 0x0000000504067209 */ /* 0x001fe40007810000 */
        /* <DEDUP_REMOVED lines=8> */
[----:B0-----:R-:W-:Y:S02]  /*1d10*/  FMNMX.FTZ R11, R7, R8, !PT ;  /* 0x00000008070b7209 */ /* 0x001fe40007810000 */
[----:B------:R-:W-:-:S03]  /*1d20*/  LEA R8, R242, UR4, 0x2 ;  /* 0x00000004f2087c11 */ /* 0x000fc6000f8e10ff */
        /* <DEDUP_REMOVED lines=24> */
[----:B------:R-:W-:Y:S02]  /*1eb0*/  LEA.HI R7, R7, 0x1, RZ, 0x19 ;  /* 0x0000000107077811 */ /* 0x000fe400078fc8ff */
[----:B------:R-:W-:Y:S01]  /*1ec0*/  MOV R9, RZ ;  /* 0x000000ff00097202 */ /* 0x000fe20000000f00 */
[----:B------:R-:W-:Y:S01]  /*1ed0*/  ULEA UR4, UR10, UR4, 0x18 ;  /* 0x000000040a047291 */ /* 0x000fe2000f8ec0ff */
[----:B------:R-:W-:Y:S02]  /*1ee0*/  LOP3.LUT R7, R7, 0x3, RZ, 0xc0, !PT ;  /* 0x0000000307077812 */ /* 0x000fe400078ec0ff */
[----:B------:R-:W-:Y:S02]  /*1ef0*/  MOV R10, R5 ;  /* 0x00000005000a7202 */ /* 0x000fe40000000f00 */
[----:B------:R-:W-:Y:S02]  /*1f00*/  IADD3 R11, PT, PT, -R7, RZ, RZ ;  /* 0x000000ff070b7210 */ /* 0x000fe40007ffe1ff */
[----:B------:R-:W-:-:S07]  /*1f10*/  LEA R7, R5, UR4, 0x2 ;  /* 0x0000000405077c11 */ /* 0x000fce000f8e10ff */
.L_x_23238:
        /* <DEDUP_REMOVED lines=11> */
.L_x_23237:
[----:B------:R-:W-:Y:S05]  /*1fd0*/  BSYNC.RECONVERGENT B1 ;  /* 0x0000000000017941 */ /* 0x000fea0003800200 */
.L_x_23236:
        /* <DEDUP_REMOVED lines=12> */
.L_x_23241:
[----:B------:R-:W1:Y:S01]  /*20a0*/  LDS R11, [R7+-0x400] ;  /* 0xfffc0000070b7984 */ /* 0x000e620000000800 */
[----:B------:R-:W-:-:S03]  /*20b0*/  IADD3 R10, PT, PT, R10, 0x800, RZ ;  /* 0x000008000a0a7810 */ /* 0x000fc60007ffe0ff */
[----:B------:R-:W0:Y:S01]  /*20c0*/  LDS R12, [R7+-0x200] ;  /* 0xfffe0000070c7984 */ /* 0x000e220000000800 */
        /* <DEDUP_REMOVED lines=10> */
[C---:B-1----:R-:W-:Y:S01]  /*2170*/  FADD.FTZ R11, -R40.reuse, R11 ;  /* 0x0000000b280b7221 */ /* 0x042fe20000010100 */
[----:B0-----:R-:W-:-:S02]  /*2180*/  FADD.FTZ R12, -R40, R12 ;  /* 0x0000000c280c7221 */ /* 0x001fc40000010100 */
[----:B------:R-:W0:Y:S01]  /*2190*/  LDS R29, [R7+0x1200] ;  /* 0x00120000071d7984 */ /* 0x000e220000000800 */
[----:B------:R-:W-:Y:S01]  /*21a0*/  FMUL.FTZ R11, R11, 1.4426950216293334961 ;  /* 0x3fb8aa3b0b0b7820 */ /* 0x000fe20000410000 */
[----:B--2---:R-:W-:Y:S01]  /*21b0*/  FADD.FTZ R14, -R40, R13 ;  /* 0x0000000d280e7221 */ /* 0x004fe20000010100 */
[----:B------:R-:W-:Y:S01]  /*21c0*/  FMUL.FTZ R13, R12, 1.4426950216293334961 ;  /* 0x3fb8aa3b0c0d7820 */ /* 0x000fe20000410000 */
[----:B------:R-:W1:Y:S01]  /*21d0*/  LDS R31, [R7+0x1400] ;  /* 0x00140000071f7984 */ /* 0x000e620000000800 */
[----:B------:R2:W2:Y:S01]  /*21e0*/  MUFU.EX2 R12, R11 ;  /* 0x0000000b000c7308 */ /* 0x0004a20000000800 */
[----:B---3--:R-:W-:Y:S01]  /*21f0*/  FADD.FTZ R16, -R40, R15 ;  /* 0x0000000f28107221 */ /* 0x008fe20000010100 */
[----:B------:R-:W-:Y:S01]  /*2200*/  FMUL.FTZ R15, R14, 1.4426950216293334961 ;  /* 0x3fb8aa3b0e0f7820 */ /* 0x000fe20000410000 */
[----:B------:R-:W3:Y:S01]  /*2210*/  LDS R32, [R7+0x1600] ;  /* 0x0016000007207984 */ /* 0x000ee20000000800 */
[----:B------:R2:W2:Y:S01]  /*2220*/  MUFU.EX2 R14, R13 ;  /* 0x0000000d000e7308 */ /* 0x0004a20000000800 */
[----:B----4-:R-:W-:Y:S01]  /*2230*/  FADD.FTZ R18, -R40, R17 ;  /* 0x0000001128127221 */ /* 0x010fe20000010100 */
[----:B------:R-:W-:Y:S01]  /*2240*/  FMUL.FTZ R17, R16, 1.4426950216293334961 ;  /* 0x3fb8aa3b10117820 */ /* 0x000fe20000410000 */
[----:B------:R-:W4:Y:S01]  /*2250*/  LDS R33, [R7+0x1800] ;  /* 0x0018000007217984 */ /* 0x000f220000000800 */
[----:B------:R-:W2:Y:S01]  /*2260*/  MUFU.EX2 R16, R15 ;  /* 0x0000000f00107308 */ /* 0x000ea20000000800 */
[----:B------:R-:W-:Y:S01]  /*2270*/  FADD.FTZ R20, -R40, R19 ;  /* 0x0000001328147221 */ /* 0x000fe20000010100 */
[----:B------:R-:W-:Y:S01]  /*2280*/  FMUL.FTZ R19, R18, 1.4426950216293334961 ;  /* 0x3fb8aa3b12137820 */ /* 0x000fe20000410000 */
[----:B------:R-:W4:Y:S01]  /*2290*/  LDS R34, [R7+0x1a00] ;  /* 0x001a000007227984 */ /* 0x000f220000000800 */
[----:B------:R-:W0:Y:S01]  /*22a0*/  MUFU.EX2 R18, R17 ;  /* 0x0000001100127308 */ /* 0x000e220000000800 */
[----:B--2---:R-:W-:Y:S01]  /*22b0*/  FMUL.FTZ R11, R20, 1.4426950216293334961 ;  /* 0x3fb8aa3b140b7820 */ /* 0x004fe20000410000 */
[----:B------:R-:W-:Y:S01]  /*22c0*/  FADD.FTZ R9, R12, R9 ;  /* 0x000000090c097221 */ /* 0x000fe20000010000 */
[C---:B------:R-:W-:Y:S01]  /*22d0*/  FADD.FTZ R21, -R40.reuse, R21 ;  /* 0x0000001528157221 */ /* 0x040fe20000010100 */
[----:B------:R-:W2:Y:S01]  /*22e0*/  MUFU.EX2 R20, R19 ;  /* 0x0000001300147308 */ /* 0x000ea20000000800 */
[C---:B------:R-:W-:Y:S01]  /*22f0*/  FADD.FTZ R13, -R40.reuse, R22 ;  /* 0x00000016280d7221 */ /* 0x040fe20000010100 */
[----:B------:R-:W-:Y:S01]  /*2300*/  FADD.FTZ R9, R9, R14 ;  /* 0x0000000e09097221 */ /* 0x000fe20000010000 */
[----:B------:R-:W-:Y:S01]  /*2310*/  FMUL.FTZ R21, R21, 1.4426950216293334961 ;  /* 0x3fb8aa3b15157820 */ /* 0x000fe20000410000 */
[----:B------:R-:W2:Y:S01]  /*2320*/  MUFU.EX2 R22, R11 ;  /* 0x0000000b00167308 */ /* 0x000ea20000000800 */
        /* <DEDUP_REMOVED lines=12> */
[----:B------:R-:W-:Y:S01]  /*23f0*/  FMUL.FTZ R27, R27, 1.4426950216293334961 ;  /* 0x3fb8aa3b1b1b7820 */ /* 0x000fe20000410000 */
[----:B------:R-:W-:Y:S01]  /*2400*/  FADD.FTZ R9, R9, R22 ;  /* 0x0000001609097221 */ /* 0x000fe20000010000 */
[C---:B------:R-:W-:Y:S01]  /*2410*/  FADD.FTZ R29, -R40.reuse, R29 ;  /* 0x0000001d281d7221 */ /* 0x040fe20000010100 */
[----:B------:R-:W4:Y:S01]  /*2420*/  MUFU.EX2 R30, R25 ;  /* 0x00000019001e7308 */ /* 0x000f220000000800 */
[----:B------:R2:W-:Y:S01]  /*2430*/  STS [R7+-0x400], R12 ;  /* 0xfffc000c07007388 */ /* 0x0005e20000000800 */
[----:B-1----:R-:W-:Y:S01]  /*2440*/  FADD.FTZ R9, R9, R24 ;  /* 0x0000001809097221 */ /* 0x002fe20000010000 */
[C---:B------:R-:W-:Y:S01]  /*2450*/  FADD.FTZ R31, -R40.reuse, R31 ;  /* 0x0000001f281f7221 */ /* 0x040fe20000010100 */
[----:B------:R-:W-:Y:S01]  /*2460*/  FMUL.FTZ R29, R29, 1.4426950216293334961 ;  /* 0x3fb8aa3b1d1d7820 */ /* 0x000fe20000410000 */
[----:B------:R1:W-:Y:S01]  /*2470*/  STS [R7+-0x200], R14 ;  /* 0xfffe000e07007388 */ /* 0x0003e20000000800 */
[----:B0-----:R-:W-:Y:S01]  /*2480*/  FADD.FTZ R9, R9, R26 ;  /* 0x0000001a09097221 */ /* 0x001fe20000010000 */
[----:B---3--:R-:W-:Y:S01]  /*2490*/  FADD.FTZ R32, -R40, R32 ;  /* 0x0000002028207221 */ /* 0x008fe20000010100 */
[----:B------:R-:W-:Y:S01]  /*24a0*/  FMUL.FTZ R31, R31, 1.4426950216293334961 ;  /* 0x3fb8aa3b1f1f7820 */ /* 0x000fe20000410000 */
[----:B------:R-:W-:Y:S01]  /*24b0*/  STS [R7], R16 ;  /* 0x0000001007007388 */ /* 0x000fe20000000800 */
[----:B--2---:R-:W-:Y:S01]  /*24c0*/  FADD.FTZ R9, R9, R28 ;  /* 0x0000001c09097221 */ /* 0x004fe20000010000 */
[----:B------:R-:W0:Y:S01]  /*24d0*/  MUFU.EX2 R12, R27 ;  /* 0x0000001b000c7308 */ /* 0x000e220000000800 */
[----:B------:R-:W-:Y:S01]  /*24e0*/  FMUL.FTZ R11, R32, 1.4426950216293334961 ;  /* 0x3fb8aa3b200b7820 */ /* 0x000fe20000410000 */
[C---:B----4-:R-:W-:Y:S01]  /*24f0*/  FADD.FTZ R33, -R40.reuse, R33 ;  /* 0x0000002128217221 */ /* 0x050fe20000010100 */
[----:B------:R-:W-:Y:S01]  /*2500*/  FADD.FTZ R9, R9, R30 ;  /* 0x0000001e09097221 */ /* 0x000fe20000010000 */
        /* <DEDUP_REMOVED lines=29> */
.L_x_23240:
[----:B------:R-:W-:Y:S05]  /*26e0*/  BSYNC.RECONVERGENT B1 ;  /* 0x0000000000017941 */ /* 0x000fea0003800200 */
.L_x_23239:
        /* <DEDUP_REMOVED lines=18> */
[----:B------:R-:W-:Y:S02]  /*2810*/  FMUL.FTZ R13, R12, 1.4426950216293334961 ;  /* 0x3fb8aa3b0c0d7820 */ /* 0x000fe40000410000 */
[----:B------:R0:W1:Y:S01]  /*2820*/  MUFU.EX2 R12, R11 ;  /* 0x0000000b000c7308 */ /* 0x0000620000000800 */
[----:B---3--:R-:W-:Y:S01]  /*2830*/  FADD.FTZ R16, -R40, R15 ;  /* 0x0000000f28107221 */ /* 0x008fe20000010100 */
[----:B------:R-:W-:Y:S02]  /*2840*/  FMUL.FTZ R15, R14, 1.4426950216293334961 ;  /* 0x3fb8aa3b0e0f7820 */ /* 0x000fe40000410000 */
[----:B------:R-:W2:Y:S01]  /*2850*/  MUFU.EX2 R14, R13 ;  /* 0x0000000d000e7308 */ /* 0x000ea20000000800 */
[----:B----4-:R-:W-:Y:S01]  /*2860*/  FADD.FTZ R18, -R40, R17 ;  /* 0x0000001128127221 */ /* 0x010fe20000010100 */
[----:B------:R-:W-:-:S02]  /*2870*/  FMUL.FTZ R17, R16, 1.4426950216293334961 ;  /* 0x3fb8aa3b10117820 */ /* 0x000fc40000410000 */
[----:B------:R-:W3:Y:S01]  /*2880*/  MUFU.EX2 R16, R15 ;  /* 0x0000000f00107308 */ /* 0x000ee20000000800 */
[----:B------:R-:W-:Y:S01]  /*2890*/  FADD.FTZ R20, -R40, R19 ;  /* 0x0000001328147221 */ /* 0x000fe20000010100 */
[----:B------:R-:W-:Y:S02]  /*28a0*/  FMUL.FTZ R19, R18, 1.4426950216293334961 ;  /* 0x3fb8aa3b12137820 */ /* 0x000fe40000410000 */
[----:B------:R-:W4:Y:S01]  /*28b0*/  MUFU.EX2 R18, R17 ;  /* 0x0000001100127308 */ /* 0x000f220000000800 */
[----:B0-----:R-:W-:Y:S01]  /*28c0*/  FMUL.FTZ R11, R20, 1.4426950216293334961 ;  /* 0x3fb8aa3b140b7820 */ /* 0x001fe20000410000 */
[----:B-1----:R-:W-:Y:S01]  /*28d0*/  FADD.FTZ R9, R9, R12 ;  /* 0x0000000c09097221 */ /* 0x002fe20000010000 */
[C---:B------:R-:W-:Y:S01]  /*28e0*/  FADD.FTZ R21, -R40.reuse, R21 ;  /* 0x0000001528157221 */ /* 0x040fe20000010100 */
[----:B------:R-:W0:Y:S01]  /*28f0*/  MUFU.EX2 R20, R19 ;  /* 0x0000001300147308 */ /* 0x000e220000000800 */
[----:B------:R-:W-:Y:S01]  /*2900*/  FADD.FTZ R23, -R40, R22 ;  /* 0x0000001628177221 */ /* 0x000fe20000010100 */
[----:B--2---:R-:W-:Y:S01]  /*2910*/  FADD.FTZ R9, R9, R14 ;  /* 0x0000000e09097221 */ /* 0x004fe20000010000 */
[----:B------:R-:W-:Y:S01]  /*2920*/  FMUL.FTZ R21, R21, 1.4426950216293334961 ;  /* 0x3fb8aa3b15157820 */ /* 0x000fe20000410000 */
[----:B------:R-:W1:Y:S01]  /*2930*/  MUFU.EX2 R22, R11 ;  /* 0x0000000b00167308 */ /* 0x000e620000000800 */
[----:B------:R-:W-:Y:S01]  /*2940*/  FMUL.FTZ R23, R23, 1.4426950216293334961 ;  /* 0x3fb8aa3b17177820 */ /* 0x000fe20000410000 */
[----:B---3--:R-:W-:Y:S01]  /*2950*/  FADD.FTZ R9, R9, R16 ;  /* 0x0000001009097221 */ /* 0x008fe20000010000 */
[----:B------:R-:W-:Y:S01]  /*2960*/  STS [R7+-0x400], R12 ;  /* 0xfffc000c07007388 */ /* 0x000fe20000000800 */
[----:B------:R-:W2:Y:S02]  /*2970*/  MUFU.EX2 R24, R21 ;  /* 0x0000001500187308 */ /* 0x000ea40000000800 */
[----:B----4-:R-:W-:Y:S01]  /*2980*/  FADD.FTZ R9, R9, R18 ;  /* 0x0000001209097221 */ /* 0x010fe20000010000 */
        /* <DEDUP_REMOVED lines=12> */
[----:B0-----:R-:W-:-:S07]  /*2a50*/  IADD3 R7, PT, PT, R7, 0x1000, RZ ;  /* 0x0000100007077810 */ /* 0x001fce0007ffe0ff */
.L_x_23243:
[----:B------:R-:W-:Y:S05]  /*2a60*/  BSYNC.RECONVERGENT B1 ;  /* 0x0000000000017941 */ /* 0x000fea0003800200 */
.L_x_23242:
        /* <DEDUP_REMOVED lines=26> */
.L_x_23235:
[----:B------:R-:W-:Y:S05]  /*2c10*/  BSYNC.RECONVERGENT B0 ;  /* 0x0000000000007941 */ /* 0x000fea0003800200 */
.L_x_23234:
        /* <DEDUP_REMOVED lines=31> */
[----:B------:R-:W-:Y:S01]  /*2e10*/  LEA.HI R8, R8, 0x1, RZ, 0x19 ;  /* 0x0000000108087811 */ /* 0x000fe200078fc8ff */
[----:B------:R-:W-:-:S03]  /*2e20*/  UIADD3 UR4, UPT, UPT, UR5, 0x320, URZ ;  /* 0x0000032005047890 */ /* 0x000fc6000fffe0ff */
[C---:B------:R-:W-:Y:S01]  /*2e30*/  SHF.L.U32 R6, R8.reuse, 0x7, RZ ;  /* 0x0000000708067819 */ /* 0x040fe200000006ff */
[----:B------:R-:W-:Y:S01]  /*2e40*/  ULEA UR4, UR10, UR4, 0x18 ;  /* 0x000000040a047291 */ /* 0x000fe2000f8ec0ff */
[----:B------:R-:W-:Y:S02]  /*2e50*/  LOP3.LUT R8, R8, 0x3, RZ, 0xc0, !PT ;  /* 0x0000000308087812 */ /* 0x000fe400078ec0ff */
[----:B------:R-:W-:Y:S02]  /*2e60*/  LOP3.LUT R6, R6, 0x180, RZ, 0xc0, !PT ;  /* 0x0000018006067812 */ /* 0x000fe400078ec0ff */
[----:B------:R-:W-:Y:S02]  /*2e70*/  IADD3 R8, PT, PT, -R8, RZ, RZ ;  /* 0x000000ff08087210 */ /* 0x000fe40007ffe1ff */
[----:B------:R-:W-:Y:S02]  /*2e80*/  LEA R7, R5, UR4, 0x2 ;  /* 0x0000000405077c11 */ /* 0x000fe4000f8e10ff */
[----:B------:R-:W-:-:S07]  /*2e90*/  IADD3 R6, PT, PT, R6, R5, RZ ;  /* 0x0000000506067210 */ /* 0x000fce0007ffe0ff */
.L_x_23248:
[----:B------:R-:W0:Y:S01]  /*2ea0*/  LDS R9, [R7] ;  /* 0x0000000007097984 */ /* 0x000e220000000800 */
[----:B------:R-:W-:-:S04]  /*2eb0*/  IADD3 R8, PT, PT, R8, 0x1, RZ ;  /* 0x0000000108087810 */ /* 0x000fc80007ffe0ff */
[----:B------:R-:W-:Y:S01]  /*2ec0*/  ISETP.NE.AND P0, PT, R8, RZ, PT ;  /* 0x000000ff0800720c */ /* 0x000fe20003f05270 */
[----:B0-----:R-:W-:-:S05]  /*2ed0*/  FMUL.FTZ R10, R9, R32 ;  /* 0x00000020090a7220 */ /* 0x001fca0000410000 */
[----:B------:R0:W-:Y:S02]  /*2ee0*/  STS [R7], R10 ;  /* 0x0000000a07007388 */ /* 0x0001e40000000800 */
[----:B0-----:R-:W-:-:S05]  /*2ef0*/  IADD3 R7, PT, PT, R7, 0x200, RZ ;  /* 0x0000020007077810 */ /* 0x001fca0007ffe0ff */
[----:B------:R-:W-:Y:S05]  /*2f00*/  @P0 BRA `(.L_x_23248) ;  /* 0xfffffffc00e40947 */ /* 0x000fea000383ffff */
.L_x_23247:
[----:B------:R-:W-:Y:S05]  /*2f10*/  BSYNC.RECONVERGENT B1 ;  /* 0x0000000000017941 */ /* 0x000fea0003800200 */
.L_x_23246:
        /* <DEDUP_REMOVED lines=12> */
.L_x_23251:
        /* <DEDUP_REMOVED lines=52> */
.L_x_23250:
[----:B------:R-:W-:Y:S05]  /*3320*/  BSYNC.RECONVERGENT B1 ;  /* 0x0000000000017941 */ /* 0x000fea0003800200 */
.L_x_23249:
        /* <DEDUP_REMOVED lines=31> */
.L_x_23253:
[----:B------:R-:W-:Y:S05]  /*3520*/  BSYNC.RECONVERGENT B1 ;  /* 0x0000000000017941 */ /* 0x000fea0003800200 */
.L_x_23252:
        /* <DEDUP_REMOVED lines=14> */
.L_x_23245:
[----:B------:R-:W-:Y:S05]  /*3610*/  BSYNC.RECONVERGENT B0 ;  /* 0x0000000000007941 */ /* 0x000fea0003800200 */
.L_x_23244:
[----:B------:R-:W-:Y:S01]  /*3620*/  SHF.R.S32.HI R3, RZ, 0x5, R3 ;  /* 0x00000005ff037819 */ /* 0x000fe20000011403 */
[----:B------:R-:W-:Y:S01]  /*3630*/  BAR.SYNC.DEFER_BLOCKING 0x0 ;  /* 0x0000000000007b1d */ /* 0x000fe20000010000 */
[----:B------:R-:W-:Y:S02]  /*3640*/  CS2R R240, SRZ ;  /* 0x0000000000f07805 */ /* 0x000fe4000001ff00 */
[----:B0-2---:R-:W-:Y:S02]  /*3650*/  CS2R R6, SRZ ;  /* 0x0000000000067805 */ /* 0x005fe4000001ff00 */
[----:B------:R-:W-:Y:S02]  /*3660*/  ISETP.GE.AND P0, PT, R4, R3, PT ;  /* 0x000000030400720c */ /* 0x000fe40003f06270 */
[----:B------:R-:W-:Y:S02]  /*3670*/  CS2R R8, SRZ ;  /* 0x0000000000087805 */ /* 0x000fe4000001ff00 */
        /* <DEDUP_REMOVED lines=24> */
[----:B0-2---:R-:W-:Y:S06]  /*3800*/  @P0 BRA `(.L_x_23255) ;  /* 0x0000003000080947 */ /* 0x005fec0003800000 */
[----:B------:R-:W0:Y:S01]  /*3810*/  LDCU UR4, c[0x0][0x3b8] ;  /* 0x00007700ff0477ac */ /* 0x000e220008000800 */
[----:B------:R-:W-:Y:S01]  /*3820*/  SHF.R.U32.HI R20, RZ, 0x3, R5 ;  /* 0x00000003ff147819 */ /* 0x000fe20000011605 */
[----:B------:R-:W-:Y:S01]  /*3830*/  HFMA2 R21, -RZ, RZ, 0, 0 ;  /* 0x00000000ff157431 */ /* 0x000fe200000001ff */
[----:B------:R-:W-:Y:S01]  /*3840*/  IADD3 R238, PT, PT, R4, 0x1, RZ ;  /* 0x0000000104ee7810 */ /* 0x000fe20007ffe0ff */
[----:B------:R-:W2:Y:S01]  /*3850*/  LDCU.64 UR12, c[0x0][0x3a8] ;  /* 0x00007500ff0c77ac */ /* 0x000ea20008000a00 */
[----:B------:R-:W-:Y:S02]  /*3860*/  LOP3.LUT R20, R20, 0x7c, RZ, 0xc0, !PT ;  /* 0x0000007c14147812 */ /* 0x000fe400078ec0ff */
[----:B------:R-:W-:Y:S01]  /*3870*/  IADD3 R239, PT, PT, R4, -R3, RZ ;  /* 0x8000000304ef7210 */ /* 0x000fe20007ffe0ff */
[----:B------:R-:W3:Y:S01]  /*3880*/  LDCU UR11, c[0x0][0x3d0] ;  /* 0x00007a00ff0b77ac */ /* 0x000ee20008000800 */
[----:B------:R-:W-:Y:S01]  /*3890*/  MOV R241, RZ ;  /* 0x000000ff00f17202 */ /* 0x000fe20000000f00 */
[----:B0-----:R-:W-:Y:S01]  /*38a0*/  IMAD R23, R0, UR4, RZ ;  /* 0x0000000400177c24 */ /* 0x001fe2000f8e02ff */
[----:B------:R-:W-:-:S03]  /*38b0*/  UIADD3 UR4, UPT, UPT, UR5, 0x320, URZ ;  /* 0x0000032005047890 */ /* 0x000fc6000fffe0ff */
[----:B------:R-:W-:Y:S01]  /*38c0*/  IMAD.WIDE R20, R23, 0x4, R20 ;  /* 0x0000000417147825 */ /* 0x000fe200078e0214 */
[C---:B------:R-:W-:Y:S01]  /*38d0*/  SHF.L.U32 R23, R5.reuse, 0x4, RZ ;  /* 0x0000000405177819 */ /* 0x040fe200000006ff */
[----:B------:R-:W-:Y:S02]  /*38e0*/  ULEA UR4, UR10, UR4, 0x18 ;  /* 0x000000040a047291 */ /* 0x000fe4000f8ec0ff */
[----:B---3--:R-:W-:Y:S01]  /*38f0*/  IMAD R248, R2, UR11, RZ ;  /* 0x0000000b02f87c24 */ /* 0x008fe2000f8e02ff */
[----:B--2---:R-:W-:Y:S02]  /*3900*/  IADD3 R236, P0, PT, R20, UR12, RZ ;  /* 0x0000000c14ec7c10 */ /* 0x004fe4000ff1e0ff */
[----:B------:R-:W-:Y:S02]  /*3910*/  SHF.L.U32 R20, R5, 0x2, RZ ;  /* 0x0000000205147819 */ /* 0x000fe400000006ff */
[----:B------:R-:W-:Y:S02]  /*3920*/  IADD3.X R237, PT, PT, R21, UR13, RZ, P0, !PT ;  /* 0x0000000d15ed7c10 */ /* 0x000fe400087fe4ff */
[----:B------:R-:W-:-:S02]  /*3930*/  LOP3.LUT R21, R20, 0x1c, RZ, 0xc0, !PT ;  /* 0x0000001c14157812 */ /* 0x000fc400078ec0ff */
[----:B------:R-:W-:Y:S02]  /*3940*/  LOP3.LUT R23, R23, 0x70, RZ, 0xe2, !PT ;  /* 0x0000007017177812 */ /* 0x000fe400078ee2ff */
[C---:B------:R-:W-:Y:S02]  /*3950*/  LEA R21, R4.reuse, R21, 0x5 ;  /* 0x0000001504157211 */ /* 0x040fe400078e28ff */
[----:B------:R-:W-:Y:S02]  /*3960*/  LEA R23, R4, R23, 0x7 ;  /* 0x0000001704177211 */ /* 0x000fe400078e38ff */
[----:B------:R-:W-:Y:S02]  /*3970*/  LOP3.LUT R2, R20, 0x7c, RZ, 0xc0, !PT ;  /* 0x0000007c14027812 */ /* 0x000fe400078ec0ff */
[----:B------:R-:W-:Y:S02]  /*3980*/  SHF.R.S32.HI R249, RZ, 0x1f, R248 ;  /* 0x0000001ffff97819 */ /* 0x000fe400000114f8 */
[----:B------:R-:W-:-:S02]  /*3990*/  IADD3 R244, PT, PT, R21, 0x1, RZ ;  /* 0x0000000115f47810 */ /* 0x000fc40007ffe0ff */
[----:B------:R-:W-:-:S07]  /*39a0*/  IADD3 R243, PT, PT, R23, UR4, RZ ;  /* 0x0000000417f37c10 */ /* 0x000fce000fffe0ff */
.L_x_23256:
[----:B------:R-:W2:Y:S02]  /*39b0*/  LDG.E.CONSTANT R21, desc[UR6][R236.64] ;  /* 0x00000006ec157981 */ /* 0x000ea4000c1e9900 */
[----:B--2---:R-:W-:-:S03]  /*39c0*/  IMAD.WIDE R20, R21, UR14, R248 ;  /* 0x0000000e15147c25 */ /* 0x004fc6000f8e02f8 */
[----:B------:R-:W-:-:S04]  /*39d0*/  IADD3 R20, P0, PT, R2, R20, RZ ;  /* 0x0000001402147210 */ /* 0x000fc80007f1e0ff */
[----:B------:R-:W-:Y:S02]  /*39e0*/  IADD3.X R21, PT, PT, RZ, R21, RZ, P0, !PT ;  /* 0x00000015ff157210 */ /* 0x000fe400007fe4ff */
[----:B------:R-:W-:-:S04]  /*39f0*/  LEA R202, P0, R20, UR8, 0x2 ;  /* 0x0000000814ca7c11 */ /* 0x000fc8000f8010ff */
[----:B------:R-:W-:-:S05]  /*3a00*/  LEA.HI.X R203, R20, UR9, R21, 0x2, P0 ;  /* 0x0000000914cb7c11 */ /* 0x000fca00080f1415 */
[----:B------:R-:W2:Y:S04]  /*3a10*/  LDG.E.128.CONSTANT R180, desc[UR6][R202.64] ;  /* 0x00000006cab47981 */ /* 0x000ea8000c1e9d00 */
[----:B------:R-:W3:Y:S04]  /*3a20*/  LDG.E.128.CONSTANT R184, desc[UR6][R202.64+0x200] ;  /* 0x00020006cab87981 */ /* 0x000ee8000c1e9d00 */
[----:B------:R-:W4:Y:S04]  /*3a30*/  LDG.E.128.CONSTANT R188, desc[UR6][R202.64+0x400] ;  /* 0x00040006cabc7981 */ /* 0x000f28000c1e9d00 */
[----:B------:R-:W4:Y:S04]  /*3a40*/  LDG.E.128.CONSTANT R20, desc[UR6][R202.64+0x600] ;  /* 0x00060006ca147981 */ /* 0x000f28000c1e9d00 */
[----:B------:R-:W4:Y:S04]  /*3a50*/  LDG.E.128.CONSTANT R24, desc[UR6][R202.64+0x800] ;  /* 0x00080006ca187981 */ /* 0x000f28000c1e9d00 */
[----:B------:R-:W4:Y:S04]  /*3a60*/  LDG.E.128.CONSTANT R28, desc[UR6][R202.64+0xa00] ;  /* 0x000a0006ca1c7981 */ /* 0x000f28000c1e9d00 */
[----:B------:R-:W4:Y:S04]  /*3a70*/  LDG.E.128.CONSTANT R32, desc[UR6][R202.64+0xc00] ;  /* 0x000c0006ca207981 */ /* 0x000f28000c1e9d00 */
[----:B------:R-:W4:Y:S04]  /*3a80*/  LDG.E.128.CONSTANT R36, desc[UR6][R202.64+0xe00] ;  /* 0x000e0006ca247981 */ /* 0x000f28000c1e9d00 */
[----:B-1----:R-:W4:Y:S04]  /*3a90*/  LDG.E.128.CONSTANT R40, desc[UR6][R202.64+0x1000] ;  /* 0x00100006ca287981 */ /* 0x002f28000c1e9d00 */
[----:B------:R-:W4:Y:S04]  /*3aa0*/  LDG.E.128.CONSTANT R44, desc[UR6][R202.64+0x1200] ;  /* 0x00120006ca2c7981 */ /* 0x000f28000c1e9d00 */
        /* <DEDUP_REMOVED lines=11> */
[----:B------:R-:W4:Y:S01]  /*3b60*/  LDG.E.128.CONSTANT R92, desc[UR6][R202.64+0x2a00] ;  /* 0x002a0006ca5c7981 */ /* 0x000f22000c1e9d00 */
[----:B------:R-:W-:-:S03]  /*3b70*/  ISETP.NE.AND P2, PT, R239, -0x1, PT ;  /* 0xffffffffef00780c */ /* 0x000fc60003f45270 */
[----:B------:R-:W4:Y:S04]  /*3b80*/  LDG.E.128.CONSTANT R96, desc[UR6][R202.64+0x2c00] ;  /* 0x002c0006ca607981 */ /* 0x000f28000c1e9d00 */
[----:B------:R-:W4:Y:S04]  /*3b90*/  LDG.E.128.CONSTANT R100, desc[UR6][R202.64+0x2e00] ;  /* 0x002e0006ca647981 */ /* 0x000f28000c1e9d00 */
[----:B------:R-:W4:Y:S01]  /*3ba0*/  LDG.E.128.CONSTANT R104, desc[UR6][R202.64+0x3000] ;  /* 0x00300006ca687981 */ /* 0x000f22000c1e9d00 */
[----:B------:R-:W-:-:S03]  /*3bb0*/  IADD3 R200, PT, PT, R244, -0x1, RZ ;  /* 0xfffffffff4c87810 */ /* 0x000fc60007ffe0ff */
[----:B------:R-:W4:Y:S01]  /*3bc0*/  LDG.E.128.CONSTANT R108, desc[UR6][R202.64+0x3200] ;  /* 0x00320006ca6c7981 */ /* 0x000f22000c1e9d00 */
[C---:B------:R-:W-:Y:S02]  /*3bd0*/  @!P2 IADD3 R120, PT, PT, R244.reuse, 0x2, RZ ;  /* 0x00000002f478a810 */ /* 0x040fe40007ffe0ff */
[C---:B------:R-:W-:Y:S01]  /*3be0*/  @!P2 IADD3 R122, PT, PT, R244.reuse, 0x1, RZ ;  /* 0x00000001f47aa810 */ /* 0x040fe20007ffe0ff */
[----:B------:R-:W4:Y:S01]  /*3bf0*/  LDG.E.128.CONSTANT R112, desc[UR6][R202.64+0x3400] ;  /* 0x00340006ca707981 */ /* 0x000f22000c1e9d00 */
[----:B------:R-:W-:Y:S02]  /*3c00*/  @!P2 IADD3 R128, PT, PT, R244, 0x1, RZ ;  /* 0x00000001f480a810 */ /* 0x000fe40007ffe0ff */
[-C--:B------:R-:W-:Y:S01]  /*3c10*/  @!P2 ISETP.GE.AND P5, PT, R200, R247.reuse, PT ;  /* 0x000000f7c800a20c */ /* 0x080fe20003fa6270 */
[----:B------:R-:W4:Y:S01]  /*3c20*/  LDG.E.128.CONSTANT R116, desc[UR6][R202.64+0x3600] ;  /* 0x00360006ca747981 */ /* 0x000f22000c1e9d00 */
[-C--:B------:R-:W-:Y:S02]  /*3c30*/  @!P2 ISETP.GE.AND P4, PT, R128, R247.reuse, PT ;  /* 0x000000f78000a20c */ /* 0x080fe40003f86270 */
[----:B------:R-:W-:-:S02]  /*3c40*/  @!P2 ISETP.GE.AND P6, PT, R120, R247, PT ;  /* 0x000000f77800a20c */ /* 0x000fc40003fc6270 */
[-C--:B------:R-:W-:Y:S02]  /*3c50*/  @!P2 ISETP.GE.AND P3, PT, R122, R247.reuse, PT ;  /* 0x000000f77a00a20c */ /* 0x080fe40003f66270 */
[C---:B------:R-:W-:Y:S01]  /*3c60*/  @!P2 IADD3 R126, PT, PT, R244.reuse, 0x1, RZ ;  /* 0x00000001f47ea810 */ /* 0x040fe20007ffe0ff */
[----:B------:R-:W4:Y:S01]  /*3c70*/  LDG.E.128.CONSTANT R120, desc[UR6][R202.64+0x3800] ;  /* 0x00380006ca787981 */ /* 0x000f22000c1e9d00 */
[C---:B------:R-:W-:Y:S02]  /*3c80*/  @!P2 IADD3 R124, PT, PT, R244.reuse, 0x2, RZ ;  /* 0x00000002f47ca810 */ /* 0x040fe40007ffe0ff */
[----:B------:R-:W-:Y:S02]  /*3c90*/  @!P2 IADD3 R128, PT, PT, R244, 0x2, RZ ;  /* 0x00000002f480a810 */ /* 0x000fe40007ffe0ff */
[-C--:B------:R-:W-:Y:S02]  /*3ca0*/  @!P2 ISETP.GE.AND P0, PT, R126, R247.reuse, PT ;  /* 0x000000f77e00a20c */ /* 0x080fe40003f06270 */
[----:B------:R-:W-:-:S02]  /*3cb0*/  @!P2 ISETP.GE.AND P1, PT, R124, R247, PT ;  /* 0x000000f77c00a20c */ /* 0x000fc40003f26270 */
[C---:B------:R-:W-:Y:S01]  /*3cc0*/  @!P2 IADD3 R134, PT, PT, R244.reuse, 0x1, RZ ;  /* 0x00000001f486a810 */ /* 0x040fe20007ffe0ff */
[----:B------:R-:W4:Y:S01]  /*3cd0*/  LDG.E.128.CONSTANT R124, desc[UR6][R202.64+0x3a00] ;  /* 0x003a0006ca7c7981 */ /* 0x000f22000c1e9d00 */
[C---:B------:R-:W-:Y:S02]  /*3ce0*/  @!P2 IADD3 R132, PT, PT, R244.reuse, 0x2, RZ ;  /* 0x00000002f484a810 */ /* 0x040fe40007ffe0ff */
[C---:B------:R-:W-:Y:S02]  /*3cf0*/  @!P2 IADD3 R138, PT, PT, R244.reuse, 0x1, RZ ;  /* 0x00000001f48aa810 */ /* 0x040fe40007ffe0ff */
[----:B------:R-:W-:Y:S02]  /*3d00*/  @!P2 IADD3 R136, PT, PT, R244, 0x2, RZ ;  /* 0x00000002f488a810 */ /* 0x000fe40007ffe0ff */
[----:B--2---:R-:W-:Y:S02]  /*3d10*/  @!P2 FSEL R180, R180, RZ, !P5 ;  /* 0x000000ffb4b4a208 */ /* 0x004fe40006800000 */
[----:B------:R-:W-:-:S02]  /*3d20*/  @!P2 ISETP.GE.AND P5, PT, R244, R247, PT ;  /* 0x000000f7f400a20c */ /* 0x000fc40003fa6270 */
[----:B------:R-:W-:Y:S02]  /*3d30*/  @!P2 FSEL R183, R183, RZ, !P6 ;  /* 0x000000ffb7b7a208 */ /* 0x000fe40007000000 */
[----:B------:R-:W-:Y:S02]  /*3d40*/  @!P2 FSEL R181, R181, RZ, !P5 ;  /* 0x000000ffb5b5a208 */ /* 0x000fe40006800000 */
[----:B------:R-:W-:Y:S02]  /*3d50*/  @!P2 FSEL R182, R182, RZ, !P3 ;  /* 0x000000ffb6b6a208 */ /* 0x000fe40005800000 */
[-C--:B------:R-:W-:Y:S02]  /*3d60*/  @!P2 ISETP.GE.AND P6, PT, R128, R247.reuse, PT ;  /* 0x000000f78000a20c */ /* 0x080fe40003fc6270 */
[-C--:B------:R-:W-:Y:S01]  /*3d70*/  @!P2 ISETP.GE.AND P5, PT, R200, R247.reuse, PT ;  /* 0x000000f7c800a20c */ /* 0x080fe20003fa6270 */
[----:B------:R-:W2:Y:S01]  /*3d80*/  LDG.E.128.CONSTANT R128, desc[UR6][R202.64+0x3c00] ;  /* 0x003c0006ca807981 */ /* 0x000ea2000c1e9d00 */
[----:B------:R-:W-:-:S02]  /*3d90*/  @!P2 ISETP.GE.AND P3, PT, R244, R247, PT ;  /* 0x000000f7f400a20c */ /* 0x000fc40003f66270 */
[----:B---3--:R-:W-:Y:S02]  /*3da0*/  @!P2 FSEL R184, R184, RZ, !P5 ;  /* 0x000000ffb8b8a208 */ /* 0x008fe40006800000 */
[----:B------:R-:W-:Y:S02]  /*3db0*/  @!P2 FSEL R185, R185, RZ, !P3 ;  /* 0x000000ffb9b9a208 */ /* 0x000fe40005800000 */
[-C--:B------:R-:W-:Y:S02]  /*3dc0*/  @!P2 ISETP.GE.AND P5, PT, R134, R247.reuse, PT ;  /* 0x000000f78600a20c */ /* 0x080fe40003fa6270 */
[----:B------:R-:W-:Y:S02]  /*3dd0*/  @!P2 ISETP.GE.AND P3, PT, R132, R247, PT ;  /* 0x000000f78400a20c */ /* 0x000fe40003f66270 */
[----:B------:R-:W-:Y:S01]  /*3de0*/  @!P2 FSEL R186, R186, RZ, !P0 ;  /* 0x000000ffbabaa208 */ /* 0x000fe20004000000 */
[----:B------:R-:W3:Y:S01]  /*3df0*/  LDG.E.128.CONSTANT R132, desc[UR6][R202.64+0x3e00] ;  /* 0x003e0006ca847981 */ /* 0x000ee2000c1e9d00 */
[----:B------:R-:W-:-:S02]  /*3e00*/  @!P2 FSEL R187, R187, RZ, !P1 ;  /* 0x000000ffbbbba208 */ /* 0x000fc40004800000 */
[-C--:B------:R-:W-:Y:S02]  /*3e10*/  @!P2 ISETP.GE.AND P0, PT, R200, R247.reuse, PT ;  /* 0x000000f7c800a20c */ /* 0x080fe40003f06270 */
[-C--:B------:R-:W-:Y:S02]  /*3e20*/  @!P2 ISETP.GE.AND P1, PT, R244, R247.reuse, PT ;  /* 0x000000f7f400a20c */ /* 0x080fe40003f26270 */
[----:B----4-:R-:W-:Y:S02]  /*3e30*/  @!P2 FSEL R188, R188, RZ, !P0 ;  /* 0x000000ffbcbca208 */ /* 0x010fe40004000000 */
[----:B------:R-:W-:Y:S02]  /*3e40*/  @!P2 FSEL R189, R189, RZ, !P1 ;  /* 0x000000ffbdbda208 */ /* 0x000fe40004800000 */
[-C--:B------:R-:W-:Y:S02]  /*3e50*/  @!P2 ISETP.GE.AND P0, PT, R138, R247.reuse, PT ;  /* 0x000000f78a00a20c */ /* 0x080fe40003f06270 */
[----:B------:R-:W-:-:S02]  /*3e60*/  @!P2 ISETP.GE.AND P1, PT, R136, R247, PT ;  /* 0x000000f78800a20c */ /* 0x000fc40003f26270 */
[----:B------:R-:W4:Y:S01]  /*3e70*/  LDG.E.128.CONSTANT R136, desc[UR6][R202.64+0x4000] ;  /* 0x00400006ca887981 */ /* 0x000f22000c1e9d00 */
[----:B------:R-:W-:Y:S02]  /*3e80*/  @!P2 FSEL R191, R191, RZ, !P6 ;  /* 0x000000ffbfbfa208 */ /* 0x000fe40007000000 */
[----:B------:R-:W-:Y:S02]  /*3e90*/  @!P2 FSEL R23, R23, RZ, !P3 ;  /* 0x000000ff1717a208 */ /* 0x000fe40005800000 */
[CC--:B------:R-:W-:Y:S02]  /*3ea0*/  @!P2 ISETP.GE.AND P6, PT, R244.reuse, R247.reuse, PT ;  /* 0x000000f7f400a20c */ /* 0x0c0fe40003fc6270 */
[C---:B------:R-:W-:Y:S02]  /*3eb0*/  @!P2 ISETP.GE.AND P3, PT, R244.reuse, R247, PT ;  /* 0x000000f7f400a20c */ /* 0x040fe40003f66270 */
[----:B------:R-:W-:Y:S02]  /*3ec0*/  @!P2 IADD3 R140, PT, PT, R244, 0x2, RZ ;  /* 0x00000002f48ca810 */ /* 0x000fe40007ffe0ff */
[----:B------:R-:W-:-:S02]  /*3ed0*/  @!P2 FSEL R21, R21, RZ, !P6 ;  /* 0x000000ff1515a208 */ /* 0x000fc40007000000 */
[----:B------:R-:W-:Y:S02]  /*3ee0*/  @!P2 FSEL R25, R25, RZ, !P3 ;  /* 0x000000ff1919a208 */ /* 0x000fe40005800000 */
[----:B------:R-:W-:Y:S02]  /*3ef0*/  @!P2 FSEL R190, R190, RZ, !P4 ;  /* 0x000000ffbebea208 */ /* 0x000fe40006000000 */
[-C--:B------:R-:W-:Y:S02]  /*3f00*/  @!P2 ISETP.GE.AND P6, PT, R140, R247.reuse, PT ;  /* 0x000000f78c00a20c */ /* 0x080fe40003fc6270 */
[----:B------:R-:W-:Y:S02]  /*3f10*/  @!P2 FSEL R22, R22, RZ, !P5 ;  /* 0x000000ff1616a208 */ /* 0x000fe40006800000 */
[----:B------:R-:W-:Y:S02]  /*3f20*/  @!P2 ISETP.GE.AND P3, PT, R140, R247, PT ;  /* 0x000000f78c00a20c */ /* 0x000fe40003f66270 */
[----:B------:R-:W-:-:S02]  /*3f30*/  @!P2 FSEL R26, R26, RZ, !P0 ;  /* 0x000000ff1a1aa208 */ /* 0x000fc40004000000 */
[CC--:B------:R-:W-:Y:S02]  /*3f40*/  @!P2 ISETP.GE.AND P4, PT, R200.reuse, R247.reuse, PT ;  /* 0x000000f7c800a20c */ /* 0x0c0fe40003f86270 */
[CC--:B------:R-:W-:Y:S02]  /*3f50*/  @!P2 ISETP.GE.AND P5, PT, R200.reuse, R247.reuse, PT ;  /* 0x000000f7c800a20c */ /* 0x0c0fe40003fa6270 */
[----:B------:R-:W-:Y:S02]  /*3f60*/  @!P2 ISETP.GE.AND P0, PT, R200, R247, PT ;  /* 0x000000f7c800a20c */ /* 0x000fe40003f06270 */
[C---:B------:R-:W-:Y:S02]  /*3f70*/  @!P2 IADD3 R142, PT, PT, R244.reuse, 0x1, RZ ;  /* 0x00000001f48ea810 */ /* 0x040fe40007ffe0ff */
[----:B------:R-:W-:Y:S02]  /*3f80*/  @!P2 IADD3 R146, PT, PT, R244, 0x1, RZ ;  /* 0x00000001f492a810 */ /* 0x000fe40007ffe0ff */
[----:B------:R-:W-:-:S02]  /*3f90*/  @!P2 FSEL R27, R27, RZ, !P1 ;  /* 0x000000ff1b1ba208 */ /* 0x000fc40004800000 */
[----:B------:R-:W-:Y:S02]  /*3fa0*/  @!P2 FSEL R31, R31, RZ, !P6 ;  /* 0x000000ff1f1fa208 */ /* 0x000fe40007000000 */
[----:B------:R-:W-:Y:S02]  /*3fb0*/  @!P2 FSEL R35, R35, RZ, !P3 ;  /* 0x000000ff2323a208 */ /* 0x000fe40005800000 */
[----:B------:R-:W-:Y:S02]  /*3fc0*/  @!P2 FSEL R20, R20, RZ, !P4 ;  /* 0x000000ff1414a208 */ /* 0x000fe40006000000 */
[----:B------:R-:W-:Y:S02]  /*3fd0*/  @!P2 FSEL R24, R24, RZ, !P5 ;  /* 0x000000ff1818a208 */ /* 0x000fe40006800000 */
[----:B------:R-:W-:Y:S02]  /*3fe0*/  @!P2 ISETP.GE.AND P1, PT, R244, R247, PT ;  /* 0x000000f7f400a20c */ /* 0x000fe40003f26270 */
[----:B------:R-:W-:-:S02]  /*3ff0*/  @!P2 FSEL R28, R28, RZ, !P0 ;  /* 0x000000ff1c1ca208 */ /* 0x000fc40004000000 */
[CC--:B------:R-:W-:Y:S02]  /*4000*/  @!P2 ISETP.GE.AND P6, PT, R244.reuse, R247.reuse, PT ;  /* 0x000000f7f400a20c */ /* 0x0c0fe40003fc6270 */
[-C--:B------:R-:W-:Y:S02]  /*4010*/  @!P2 ISETP.GE.AND P3, PT, R244, R247.reuse, PT ;  /* 0x000000f7f400a20c */ /* 0x080fe40003f66270 */
[CC--:B------:R-:W-:Y:S02]  /*4020*/  @!P2 ISETP.GE.AND P4, PT, R142.reuse, R247.reuse, PT ;  /* 0x000000f78e00a20c */ /* 0x0c0fe40003f86270 */
[-C--:B------:R-:W-:Y:S02]  /*4030*/  @!P2 ISETP.GE.AND P5, PT, R142, R247.reuse, PT ;  /* 0x000000f78e00a20c */ /* 0x080fe40003fa6270 */
[----:B------:R-:W-:Y:S01]  /*4040*/  @!P2 IADD3 R144, PT, PT, R244, 0x2, RZ ;  /* 0x00000002f490a810 */ /* 0x000fe20007ffe0ff */
[----:B------:R-:W4:Y:S01]  /*4050*/  LDG.E.128.CONSTANT R140, desc[UR6][R202.64+0x4200] ;  /* 0x00420006ca8c7981 */ /* 0x000f22000c1e9d00 */
[----:B------:R-:W-:-:S02]  /*4060*/  @!P2 ISETP.GE.AND P0, PT, R146, R247, PT ;  /* 0x000000f79200a20c */ /* 0x000fc40003f06270 */
[C---:B------:R-:W-:Y:S02]  /*4070*/  @!P2 IADD3 R148, PT, PT, R244.reuse, 0x2, RZ ;  /* 0x00000002f494a810 */ /* 0x040fe40007ffe0ff */
[----:B------:R-:W-:Y:S02]  /*4080*/  @!P2 IADD3 R152, PT, PT, R244, 0x2, RZ ;  /* 0x00000002f498a810 */ /* 0x000fe40007ffe0ff */
[----:B------:R-:W-:Y:S02]  /*4090*/  @!P2 FSEL R29, R29, RZ, !P1 ;  /* 0x000000ff1d1da208 */ /* 0x000fe40004800000 */
[----:B------:R-:W-:Y:S02]  /*40a0*/  @!P2 FSEL R33, R33, RZ, !P6 ;  /* 0x000000ff2121a208 */ /* 0x000fe40007000000 */
[----:B------:R-:W-:Y:S02]  /*40b0*/  @!P2 FSEL R37, R37, RZ, !P3 ;  /* 0x000000ff2525a208 */ /* 0x000fe40005800000 */
[----:B------:R-:W-:-:S02]  /*40c0*/  @!P2 ISETP.GE.AND P1, PT, R144, R247, PT ;  /* 0x000000f79000a20c */ /* 0x000fc40003f26270 */
[----:B------:R-:W-:Y:S01]  /*40d0*/  @!P2 FSEL R30, R30, RZ, !P4 ;  /* 0x000000ff1e1ea208 */ /* 0x000fe20006000000 */
[----:B------:R-:W4:Y:S01]  /*40e0*/  LDG.E.128.CONSTANT R144, desc[UR6][R202.64+0x4400] ;  /* 0x00440006ca907981 */ /* 0x000f22000c1e9d00 */
[-C--:B------:R-:W-:Y:S02]  /*40f0*/  @!P2 ISETP.GE.AND P6, PT, R148, R247.reuse, PT ;  /* 0x000000f79400a20c */ /* 0x080fe40003fc6270 */
[----:B------:R-:W-:Y:S02]  /*4100*/  @!P2 FSEL R34, R34, RZ, !P5 ;  /* 0x000000ff2222a208 */ /* 0x000fe40006800000 */
[-C--:B------:R-:W-:Y:S02]  /*4110*/  @!P2 ISETP.GE.AND P3, PT, R152, R247.reuse, PT ;  /* 0x000000f79800a20c */ /* 0x080fe40003f66270 */
[----:B------:R-:W-:Y:S02]  /*4120*/  @!P2 FSEL R38, R38, RZ, !P0 ;  /* 0x000000ff2626a208 */ /* 0x000fe40004000000 */
[----:B------:R-:W-:-:S02]  /*4130*/  @!P2 ISETP.GE.AND P4, PT, R200, R247, PT ;  /* 0x000000f7c800a20c */ /* 0x000fc40003f86270 */
[CC--:B------:R-:W-:Y:S02]  /*4140*/  @!P2 ISETP.GE.AND P5, PT, R200.reuse, R247.reuse, PT ;  /* 0x000000f7c800a20c */ /* 0x0c0fe40003fa6270 */
[----:B------:R-:W-:Y:S02]  /*4150*/  @!P2 ISETP.GE.AND P0, PT, R200, R247, PT ;  /* 0x000000f7c800a20c */ /* 0x000fe40003f06270 */
[C---:B------:R-:W-:Y:S02]  /*4160*/  @!P2 IADD3 R150, PT, PT, R244.reuse, 0x1, RZ ;  /* 0x00000001f496a810 */ /* 0x040fe40007ffe0ff */
[----:B------:R-:W-:Y:S02]  /*4170*/  @!P2 IADD3 R154, PT, PT, R244, 0x1, RZ ;  /* 0x00000001f49aa810 */ /* 0x000fe40007ffe0ff */
[----:B------:R-:W-:Y:S02]  /*4180*/  @!P2 FSEL R39, R39, RZ, !P1 ;  /* 0x000000ff2727a208 */ /* 0x000fe40004800000 */
[----:B------:R-:W-:-:S02]  /*4190*/  @!P2 FSEL R43, R43, RZ, !P6 ;  /* 0x000000ff2b2ba208 */ /* 0x000fc40007000000 */
[----:B------:R-:W-:Y:S02]  /*41a0*/  @!P2 FSEL R47, R47, RZ, !P3 ;  /* 0x000000ff2f2fa208 */ /* 0x000fe40005800000 */
[----:B------:R-:W-:Y:S02]  /*41b0*/  @!P2 FSEL R32, R32, RZ, !P4 ;  /* 0x000000ff2020a208 */ /* 0x000fe40006000000 */
[----:B------:R-:W-:Y:S02]  /*41c0*/  @!P2 FSEL R36, R36, RZ, !P5 ;  /* 0x000000ff2424a208 */ /* 0x000fe40006800000 */
[-C--:B------:R-:W-:Y:S02]  /*41d0*/  @!P2 ISETP.GE.AND P1, PT, R244, R247.reuse, PT ;  /* 0x000000f7f400a20c */ /* 0x080fe40003f26270 */
[----:B------:R-:W-:Y:S02]  /*41e0*/  @!P2 FSEL R40, R40, RZ, !P0 ;  /* 0x000000ff2828a208 */ /* 0x000fe40004000000 */
[----:B------:R-:W-:-:S02]  /*41f0*/  @!P2 ISETP.GE.AND P6, PT, R244, R247, PT ;  /* 0x000000f7f400a20c */ /* 0x000fc40003fc6270 */
[-C--:B------:R-:W-:Y:S02]  /*4200*/  @!P2 ISETP.GE.AND P3, PT, R244, R247.reuse, PT ;  /* 0x000000f7f400a20c */ /* 0x080fe40003f66270 */
[-C--:B------:R-:W-:Y:S02]  /*4210*/  @!P2 ISETP.GE.AND P4, PT, R150, R247.reuse, PT ;  /* 0x000000f79600a20c */ /* 0x080fe40003f86270 */
[CC--:B------:R-:W-:Y:S01]  /*4220*/  @!P2 ISETP.GE.AND P5, PT, R154.reuse, R247.reuse, PT ;  /* 0x000000f79a00a20c */ /* 0x0c0fe20003fa6270 */
[----:B------:R-:W4:Y:S01]  /*4230*/  LDG.E.128.CONSTANT R148, desc[UR6][R202.64+0x4600] ;  /* 0x00460006ca947981 */ /* 0x000f22000c1e9d00 */
[----:B------:R-:W-:Y:S02]  /*4240*/  @!P2 ISETP.GE.AND P0, PT, R154, R247, PT ;  /* 0x000000f79a00a20c */ /* 0x000fe40003f06270 */
[C---:B------:R-:W-:Y:S02]  /*4250*/  @!P2 IADD3 R156, PT, PT, R244.reuse, 0x2, RZ ;  /* 0x00000002f49ca810 */ /* 0x040fe40007ffe0ff */
[----:B------:R-:W-:-:S02]  /*4260*/  @!P2 IADD3 R160, PT, PT, R244, 0x2, RZ ;  /* 0x00000002f4a0a810 */ /* 0x000fc40007ffe0ff */
[----:B------:R-:W-:Y:S02]  /*4270*/  @!P2 FSEL R41, R41, RZ, !P1 ;  /* 0x000000ff2929a208 */ /* 0x000fe40004800000 */
[----:B------:R-:W-:Y:S02]  /*4280*/  @!P2 FSEL R45, R45, RZ, !P6 ;  /* 0x000000ff2d2da208 */ /* 0x000fe40007000000 */
[----:B------:R-:W-:Y:S02]  /*4290*/  @!P2 FSEL R49, R49, RZ, !P3 ;  /* 0x000000ff3131a208 */ /* 0x000fe40005800000 */
[-C--:B------:R-:W-:Y:S02]  /*42a0*/  @!P2 ISETP.GE.AND P1, PT, R152, R247.reuse, PT ;  /* 0x000000f79800a20c */ /* 0x080fe40003f26270 */
[----:B------:R-:W-:Y:S01]  /*42b0*/  @!P2 FSEL R42, R42, RZ, !P4 ;  /* 0x000000ff2a2aa208 */ /* 0x000fe20006000000 */
[----:B------:R-:W4:Y:S01]  /*42c0*/  LDG.E.128.CONSTANT R152, desc[UR6][R202.64+0x4800] ;  /* 0x00480006ca987981 */ /* 0x000f22000c1e9d00 */
[----:B------:R-:W-:-:S02]  /*42d0*/  @!P2 ISETP.GE.AND P6, PT, R156, R247, PT ;  /* 0x000000f79c00a20c */ /* 0x000fc40003fc6270 */
[----:B------:R-:W-:Y:S02]  /*42e0*/  @!P2 FSEL R46, R46, RZ, !P5 ;  /* 0x000000ff2e2ea208 */ /* 0x000fe40006800000 */
[-C--:B------:R-:W-:Y:S02]  /*42f0*/  @!P2 ISETP.GE.AND P3, PT, R160, R247.reuse, PT ;  /* 0x000000f7a000a20c */ /* 0x080fe40003f66270 */
[----:B------:R-:W-:Y:S02]  /*4300*/  @!P2 FSEL R50, R50, RZ, !P0 ;  /* 0x000000ff3232a208 */ /* 0x000fe40004000000 */
[CC--:B------:R-:W-:Y:S02]  /*4310*/  @!P2 ISETP.GE.AND P4, PT, R200.reuse, R247.reuse, PT ;  /* 0x000000f7c800a20c */ /* 0x0c0fe40003f86270 */
[CC--:B------:R-:W-:Y:S02]  /*4320*/  @!P2 ISETP.GE.AND P5, PT, R200.reuse, R247.reuse, PT ;  /* 0x000000f7c800a20c */ /* 0x0c0fe40003fa6270 */
[----:B------:R-:W-:-:S02]  /*4330*/  @!P2 ISETP.GE.AND P0, PT, R200, R247, PT ;  /* 0x000000f7c800a20c */ /* 0x000fc40003f06270 */
[C---:B------:R-:W-:Y:S02]  /*4340*/  @!P2 IADD3 R158, PT, PT, R244.reuse, 0x1, RZ ;  /* 0x00000001f49ea810 */ /* 0x040fe40007ffe0ff */
[----:B------:R-:W-:Y:S02]  /*4350*/  @!P2 IADD3 R162, PT, PT, R244, 0x1, RZ ;  /* 0x00000001f4a2a810 */ /* 0x000fe40007ffe0ff */
[----:B------:R-:W-:Y:S02]  /*4360*/  @!P2 FSEL R51, R51, RZ, !P1 ;  /* 0x000000ff3333a208 */ /* 0x000fe40004800000 */
[----:B------:R-:W-:Y:S02]  /*4370*/  @!P2 FSEL R55, R55, RZ, !P6 ;  /* 0x000000ff3737a208 */ /* 0x000fe40007000000 */
[----:B------:R-:W-:Y:S02]  /*4380*/  @!P2 FSEL R59, R59, RZ, !P3 ;  /* 0x000000ff3b3ba208 */ /* 0x000fe40005800000 */
[----:B------:R-:W-:-:S02]  /*4390*/  @!P2 FSEL R44, R44, RZ, !P4 ;  /* 0x000000ff2c2ca208 */ /* 0x000fc40006000000 */
[----:B------:R-:W-:Y:S02]  /*43a0*/  @!P2 FSEL R48, R48, RZ, !P5 ;  /* 0x000000ff3030a208 */ /* 0x000fe40006800000 */
[-C--:B------:R-:W-:Y:S02]  /*43b0*/  @!P2 ISETP.GE.AND P1, PT, R244, R247.reuse, PT ;  /* 0x000000f7f400a20c */ /* 0x080fe40003f26270 */
[----:B------:R-:W-:Y:S02]  /*43c0*/  @!P2 FSEL R52, R52, RZ, !P0 ;  /* 0x000000ff3434a208 */ /* 0x000fe40004000000 */
[CC--:B------:R-:W-:Y:S02]  /*43d0*/  @!P2 ISETP.GE.AND P6, PT, R244.reuse, R247.reuse, PT ;  /* 0x000000f7f400a20c */ /* 0x0c0fe40003fc6270 */
[-C--:B------:R-:W-:Y:S02]  /*43e0*/  @!P2 ISETP.GE.AND P3, PT, R244, R247.reuse, PT ;  /* 0x000000f7f400a20c */ /* 0x080fe40003f66270 */
[----:B------:R-:W-:-:S02]  /*43f0*/  @!P2 ISETP.GE.AND P4, PT, R158, R247, PT ;  /* 0x000000f79e00a20c */ /* 0x000fc40003f86270 */
[CC--:B------:R-:W-:Y:S01]  /*4400*/  @!P2 ISETP.GE.AND P5, PT, R162.reuse, R247.reuse, PT ;  /* 0x000000f7a200a20c */ /* 0x0c0fe20003fa6270 */
[----:B------:R-:W4:Y:S01]  /*4410*/  LDG.E.128.CONSTANT R156, desc[UR6][R202.64+0x4a00] ;  /* 0x004a0006ca9c7981 */ /* 0x000f22000c1e9d00 */
[----:B------:R-:W-:Y:S02]  /*4420*/  @!P2 ISETP.GE.AND P0, PT, R162, R247, PT ;  /* 0x000000f7a200a20c */ /* 0x000fe40003f06270 */
[----:B------:R-:W-:Y:S02]  /*4430*/  @!P2 IADD3 R164, PT, PT, R244, 0x2, RZ ;  /* 0x00000002f4a4a810 */ /* 0x000fe40007ffe0ff */
[----:B------:R-:W-:Y:S02]  /*4440*/  @!P2 FSEL R53, R53, RZ, !P1 ;  /* 0x000000ff3535a208 */ /* 0x000fe40004800000 */
[----:B------:R-:W-:Y:S02]  /*4450*/  @!P2 FSEL R57, R57, RZ, !P6 ;  /* 0x000000ff3939a208 */ /* 0x000fe40007000000 */
[----:B------:R-:W-:-:S02]  /*4460*/  @!P2 FSEL R61, R61, RZ, !P3 ;  /* 0x000000ff3d3da208 */ /* 0x000fc40005800000 */
[-C--:B------:R-:W-:Y:S02]  /*4470*/  @!P2 ISETP.GE.AND P1, PT, R160, R247.reuse, PT ;  /* 0x000000f7a000a20c */ /* 0x080fe40003f26270 */
[----:B------:R-:W-:Y:S01]  /*4480*/  @!P2 FSEL R54, R54, RZ, !P4 ;  /* 0x000000ff3636a208 */ /* 0x000fe20006000000 */
[----:B------:R-:W4:Y:S01]  /*4490*/  LDG.E.128.CONSTANT R160, desc[UR6][R202.64+0x4c00] ;  /* 0x004c0006caa07981 */ /* 0x000f22000c1e9d00 */
        /* <DEDUP_REMOVED lines=23> */
[----:B------:R-:W-:Y:S02]  /*4610*/  @!P2 FSEL R65, R65, RZ, !P1 ;  /* 0x000000ff4141a208 */ /* 0x000fe40004800000 */
[----:B------:R-:W-:Y:S02]  /*4620*/  @!P2 FSEL R69, R69, RZ, !P6 ;  /* 0x000000ff4545a208 */ /* 0x000fe40007000000 */
[----:B------:R-:W-:Y:S02]  /*4630*/  @!P2 FSEL R73, R73, RZ, !P3 ;  /* 0x000000ff4949a208 */ /* 0x000fe40005800000 */
[-C--:B------:R-:W-:Y:S02]  /*4640*/  @!P2 ISETP.GE.AND P1, PT, R168, R247.reuse, PT ;  /* 0x000000f7a800a20c */ /* 0x080fe40003f26270 */
[----:B------:R-:W-:Y:S02]  /*4650*/  @!P2 FSEL R66, R66, RZ, !P4 ;  /* 0x000000ff4242a208 */ /* 0x000fe40006000000 */
[----:B------:R-:W-:-:S02]  /*4660*/  @!P2 ISETP.GE.AND P6, PT, R168, R247, PT ;  /* 0x000000f7a800a20c */ /* 0x000fc40003fc6270 */
[----:B------:R-:W-:Y:S02]  /*4670*/  @!P2 FSEL R70, R70, RZ, !P5 ;  /* 0x000000ff4646a208 */ /* 0x000fe40006800000 */
[-C--:B------:R-:W-:Y:S02]  /*4680*/  @!P2 ISETP.GE.AND P3, PT, R168, R247.reuse, PT ;  /* 0x000000f7a800a20c */ /* 0x080fe40003f66270 */
[----:B------:R-:W-:Y:S02]  /*4690*/  @!P2 FSEL R74, R74, RZ, !P0 ;  /* 0x000000ff4a4aa208 */ /* 0x000fe40004000000 */
[CC--:B------:R-:W-:Y:S02]  /*46a0*/  @!P2 ISETP.GE.AND P4, PT, R200.reuse, R247.reuse, PT ;  /* 0x000000f7c800a20c */ /* 0x0c0fe40003f86270 */
[CC--:B------:R-:W-:Y:S02]  /*46b0*/  @!P2 ISETP.GE.AND P5, PT, R200.reuse, R247.reuse, PT ;  /* 0x000000f7c800a20c */ /* 0x0c0fe40003fa6270 */
[----:B------:R-:W-:-:S02]  /*46c0*/  @!P2 ISETP.GE.AND P0, PT, R200, R247, PT ;  /* 0x000000f7c800a20c */ /* 0x000fc40003f06270 */
[----:B------:R-:W-:Y:S02]  /*46d0*/  @!P2 FSEL R75, R75, RZ, !P1 ;  /* 0x000000ff4b4ba208 */ /* 0x000fe40004800000 */
[----:B------:R-:W-:Y:S02]  /*46e0*/  @!P2 FSEL R79, R79, RZ, !P6 ;  /* 0x000000ff4f4fa208 */ /* 0x000fe40007000000 */
[----:B------:R-:W-:Y:S02]  /*46f0*/  @!P2 FSEL R83, R83, RZ, !P3 ;  /* 0x000000ff5353a208 */ /* 0x000fe40005800000 */
[----:B------:R-:W-:Y:S02]  /*4700*/  @!P2 FSEL R68, R68, RZ, !P4 ;  /* 0x000000ff4444a208 */ /* 0x000fe40006000000 */
[----:B------:R-:W-:Y:S02]  /*4710*/  @!P2 FSEL R72, R72, RZ, !P5 ;  /* 0x000000ff4848a208 */ /* 0x000fe40006800000 */
[----:B------:R-:W-:-:S02]  /*4720*/  @!P2 ISETP.GE.AND P1, PT, R244, R247, PT ;  /* 0x000000f7f400a20c */ /* 0x000fc40003f26270 */
[----:B------:R-:W-:Y:S02]  /*4730*/  @!P2 FSEL R76, R76, RZ, !P0 ;  /* 0x000000ff4c4ca208 */ /* 0x000fe40004000000 */
[CC--:B------:R-:W-:Y:S02]  /*4740*/  @!P2 ISETP.GE.AND P6, PT, R244.reuse, R247.reuse, PT ;  /* 0x000000f7f400a20c */ /* 0x0c0fe40003fc6270 */
[-C--:B------:R-:W-:Y:S02]  /*4750*/  @!P2 ISETP.GE.AND P3, PT, R244, R247.reuse, PT ;  /* 0x000000f7f400a20c */ /* 0x080fe40003f66270 */
[CC--:B------:R-:W-:Y:S02]  /*4760*/  @!P2 ISETP.GE.AND P4, PT, R170.reuse, R247.reuse, PT ;  /* 0x000000f7aa00a20c */ /* 0x0c0fe40003f86270 */
[CC--:B------:R-:W-:Y:S02]  /*4770*/  @!P2 ISETP.GE.AND P5, PT, R170.reuse, R247.reuse, PT ;  /* 0x000000f7aa00a20c */ /* 0x0c0fe40003fa6270 */
        /* <DEDUP_REMOVED lines=73> */
[----:B------:R-:W-:Y:S02]  /*4c10*/  @!P2 IADD3 R172, PT, PT, R244, 0x2, RZ ;  /* 0x00000002f4aca810 */ /* 0x000fe40007ffe0ff */
[----:B------:R-:W-:Y:S02]  /*4c20*/  @!P2 FSEL R113, R113, RZ, !P1 ;  /* 0x000000ff7171a208 */ /* 0x000fe40004800000 */
[----:B------:R-:W-:Y:S02]  /*4c30*/  @!P2 FSEL R117, R117, RZ, !P6 ;  /* 0x000000ff7575a208 */ /* 0x000fe40007000000 */
[----:B------:R-:W-:Y:S02]  /*4c40*/  @!P2 FSEL R121, R121, RZ, !P3 ;  /* 0x000000ff7979a208 */ /* 0x000fe40005800000 */
[----:B------:R-:W-:Y:S02]  /*4c50*/  @!P2 ISETP.GE.AND P1, PT, R168, R247, PT ;  /* 0x000000f7a800a20c */ /* 0x000fe40003f26270 */
[----:B------:R-:W-:-:S02]  /*4c60*/  @!P2 FSEL R114, R114, RZ, !P4 ;  /* 0x000000ff7272a208 */ /* 0x000fc40006000000 */
[-C--:B------:R-:W-:Y:S02]  /*4c70*/  @!P2 ISETP.GE.AND P6, PT, R168, R247.reuse, PT ;  /* 0x000000f7a800a20c */ /* 0x080fe40003fc6270 */
[----:B------:R-:W-:Y:S02]  /*4c80*/  @!P2 FSEL R118, R118, RZ, !P5 ;  /* 0x000000ff7676a208 */ /* 0x000fe40006800000 */
[-C--:B------:R-:W-:Y:S02]  /*4c90*/  @!P2 ISETP.GE.AND P3, PT, R172, R247.reuse, PT ;  /* 0x000000f7ac00a20c */ /* 0x080fe40003f66270 */
[----:B------:R-:W-:Y:S02]  /*4ca0*/  @!P2 FSEL R122, R122, RZ, !P0 ;  /* 0x000000ff7a7aa208 */ /* 0x000fe40004000000 */
[CC--:B------:R-:W-:Y:S02]  /*4cb0*/  @!P2 ISETP.GE.AND P4, PT, R200.reuse, R247.reuse, PT ;  /* 0x000000f7c800a20c */ /* 0x0c0fe40003f86270 */
[----:B------:R-:W-:-:S02]  /*4cc0*/  @!P2 ISETP.GE.AND P5, PT, R200, R247, PT ;  /* 0x000000f7c800a20c */ /* 0x000fc40003fa6270 */
[----:B------:R-:W-:Y:S02]  /*4cd0*/  @!P2 ISETP.GE.AND P0, PT, R200, R247, PT ;  /* 0x000000f7c800a20c */ /* 0x000fe40003f06270 */
[----:B------:R-:W-:Y:S02]  /*4ce0*/  @!P2 IADD3 R174, PT, PT, R244, 0x1, RZ ;  /* 0x00000001f4aea810 */ /* 0x000fe40007ffe0ff */
[----:B------:R-:W-:Y:S02]  /*4cf0*/  @!P2 FSEL R123, R123, RZ, !P1 ;  /* 0x000000ff7b7ba208 */ /* 0x000fe40004800000 */
[----:B------:R-:W-:Y:S02]  /*4d00*/  @!P2 FSEL R127, R127, RZ, !P6 ;  /* 0x000000ff7f7fa208 */ /* 0x000fe40007000000 */
[----:B--2---:R-:W-:Y:S02]  /*4d10*/  @!P2 FSEL R131, R131, RZ, !P3 ;  /* 0x000000ff8383a208 */ /* 0x004fe40005800000 */
        /* <DEDUP_REMOVED lines=8> */
[----:B------:R-:W0:Y:S01]  /*4da0*/  LDS.128 R168, [R243] ;  /* 0x00000000f3a87984 */ /* 0x000e220000000c00 */
[-C--:B------:R-:W-:Y:S02]  /*4db0*/  @!P2 ISETP.GE.AND P0, PT, R174, R247.reuse, PT ;  /* 0x000000f7ae00a20c */ /* 0x080fe40003f06270 */
[----:B------:R-:W-:Y:S02]  /*4dc0*/  @!P2 FSEL R125, R125, RZ, !P1 ;  /* 0x000000ff7d7da208 */ /* 0x000fe40004800000 */
[----:B------:R-:W-:Y:S02]  /*4dd0*/  @!P2 FSEL R129, R129, RZ, !P6 ;  /* 0x000000ff8181a208 */ /* 0x000fe40007000000 */
[----:B---3--:R-:W-:Y:S02]  /*4de0*/  @!P2 FSEL R133, R133, RZ, !P3 ;  /* 0x000000ff8585a208 */ /* 0x008fe40005800000 */
[----:B------:R-:W-:-:S02]  /*4df0*/  @!P2 ISETP.GE.AND P1, PT, R172, R247, PT ;  /* 0x000000f7ac00a20c */ /* 0x000fc40003f26270 */
[----:B------:R-:W-:Y:S02]  /*4e00*/  @!P2 FSEL R126, R126, RZ, !P4 ;  /* 0x000000ff7e7ea208 */ /* 0x000fe40006000000 */
[-C--:B------:R-:W-:Y:S02]  /*4e10*/  @!P2 ISETP.GE.AND P6, PT, R172, R247.reuse, PT ;  /* 0x000000f7ac00a20c */ /* 0x080fe40003fc6270 */
[----:B------:R-:W-:Y:S02]  /*4e20*/  @!P2 FSEL R130, R130, RZ, !P5 ;  /* 0x000000ff8282a208 */ /* 0x000fe40006800000 */
[-C--:B------:R-:W-:Y:S02]  /*4e30*/  @!P2 ISETP.GE.AND P3, PT, R172, R247.reuse, PT ;  /* 0x000000f7ac00a20c */ /* 0x080fe40003f66270 */
[----:B------:R-:W-:Y:S02]  /*4e40*/  @!P2 FSEL R134, R134, RZ, !P0 ;  /* 0x000000ff8686a208 */ /* 0x000fe40004000000 */
[----:B------:R-:W-:-:S02]  /*4e50*/  @!P2 ISETP.GE.AND P4, PT, R200, R247, PT ;  /* 0x000000f7c800a20c */ /* 0x000fc40003f86270 */
[-C--:B------:R-:W-:Y:S02]  /*4e60*/  @!P2 ISETP.GE.AND P5, PT, R200, R247.reuse, PT ;  /* 0x000000f7c800a20c */ /* 0x080fe40003fa6270 */
[----:B------:R-:W-:Y:S02]  /*4e70*/  @!P2 IADD3 R172, PT, PT, R244, 0x1, RZ ;  /* 0x00000001f4aca810 */ /* 0x000fe40007ffe0ff */
[----:B------:R-:W-:Y:S02]  /*4e80*/  @!P2 ISETP.GE.AND P0, PT, R200, R247, PT ;  /* 0x000000f7c800a20c */ /* 0x000fe40003f06270 */
[----:B------:R-:W-:Y:S02]  /*4e90*/  @!P2 FSEL R128, R128, RZ, !P4 ;  /* 0x000000ff8080a208 */ /* 0x000fe40006000000 */
[----:B------:R-:W-:Y:S02]  /*4ea0*/  @!P2 FSEL R132, R132, RZ, !P5 ;  /* 0x000000ff8484a208 */ /* 0x000fe40006800000 */
[----:B------:R-:W-:-:S02]  /*4eb0*/  @!P2 FSEL R135, R135, RZ, !P1 ;  /* 0x000000ff8787a208 */ /* 0x000fc40004800000 */
[----:B----4-:R-:W-:Y:S02]  /*4ec0*/  @!P2 FSEL R136, R136, RZ, !P0 ;  /* 0x000000ff8888a208 */ /* 0x010fe40004000000 */
[CC--:B------:R-:W-:Y:S02]  /*4ed0*/  @!P2 ISETP.GE.AND P4, PT, R174.reuse, R247.reuse, PT ;  /* 0x000000f7ae00a20c */ /* 0x0c0fe40003f86270 */
[-C--:B------:R-:W-:Y:S02]  /*4ee0*/  @!P2 ISETP.GE.AND P5, PT, R174, R247.reuse, PT ;  /* 0x000000f7ae00a20c */ /* 0x080fe40003fa6270 */
[-C--:B------:R-:W-:Y:S02]  /*4ef0*/  @!P2 ISETP.GE.AND P1, PT, R172, R247.reuse, PT ;  /* 0x000000f7ac00a20c */ /* 0x080fe40003f26270 */
[C---:B------:R-:W-:Y:S01]  /*4f00*/  @!P2 ISETP.GE.AND P0, PT, R244.reuse, R247, PT ;  /* 0x000000f7f400a20c */ /* 0x040fe20003f06270 */
[----:B------:R-:W2:Y:S01]  /*4f10*/  LDG.E.128.CONSTANT R172, desc[UR6][R202.64+0x5000] ;  /* 0x00500006caac7981 */ /* 0x000ea2000c1e9d00 */
[----:B------:R-:W-:-:S02]  /*4f20*/  @!P2 IADD3 R176, PT, PT, R244, 0x2, RZ ;  /* 0x00000002f4b0a810 */ /* 0x000fc40007ffe0ff */
[----:B------:R-:W-:Y:S02]  /*4f30*/  @!P2 FSEL R137, R137, RZ, !P0 ;  /* 0x000000ff8989a208 */ /* 0x000fe40004000000 */
[----:B------:R-:W-:Y:S02]  /*4f40*/  @!P2 ISETP.GE.AND P0, PT, R176, R247, PT ;  /* 0x000000f7b000a20c */ /* 0x000fe40003f06270 */
[----:B------:R-:W3:Y:S01]  /*4f50*/  LDG.E.128.CONSTANT R176, desc[UR6][R202.64+0x5200] ;  /* 0x00520006cab07981 */ /* 0x000ee2000c1e9d00 */
[----:B0-----:R-:W-:Y:S01]  /*4f60*/  FMUL.FTZ R181, R169, R181 ;  /* 0x000000b5a9b57220 */ /* 0x001fe20000410000 */
[----:B------:R-:W-:Y:S02]  /*4f70*/  @!P2 FSEL R138, R138, RZ, !P4 ;  /* 0x000000ff8a8aa208 */ /* 0x000fe40006000000 */
[----:B------:R-:W-:Y:S01]  /*4f80*/  @!P2 ISETP.GE.AND P4, PT, R200, R247, PT ;  /* 0x000000f7c800a20c */ /* 0x000fe20003f86270 */
[----:B------:R-:W-:Y:S01]  /*4f90*/  FFMA.FTZ R181, R168, R180, R181 ;  /* 0x000000b4a8b57223 */ /* 0x000fe200000100b5 */
[----:B------:R-:W-:-:S02]  /*4fa0*/  @!P2 IADD3 R180, PT, PT, R244, 0x1, RZ ;  /* 0x00000001f4b4a810 */ /* 0x000fc40007ffe0ff */
[----:B------:R-:W-:Y:S02]  /*4fb0*/  @!P2 FSEL R139, R139, RZ, !P6 ;  /* 0x000000ff8b8ba208 */ /* 0x000fe40007000000 */
[----:B------:R-:W-:Y:S02]  /*4fc0*/  @!P2 FSEL R140, R140, RZ, !P4 ;  /* 0x000000ff8c8ca208 */ /* 0x000fe40006000000 */
[-C--:B------:R-:W-:Y:S02]  /*4fd0*/  @!P2 ISETP.GE.AND P6, PT, R180, R247.reuse, PT ;  /* 0x000000f7b400a20c */ /* 0x080fe40003fc6270 */
[C---:B------:R-:W-:Y:S02]  /*4fe0*/  @!P2 ISETP.GE.AND P4, PT, R244.reuse, R247, PT ;  /* 0x000000f7f400a20c */ /* 0x040fe40003f86270 */
[----:B------:R-:W-:Y:S02]  /*4ff0*/  @!P2 IADD3 R180, PT, PT, R244, 0x2, RZ ;  /* 0x00000002f4b4a810 */ /* 0x000fe40007ffe0ff */
[----:B------:R-:W-:-:S02]  /*5000*/  @!P2 FSEL R141, R141, RZ, !P4 ;  /* 0x000000ff8d8da208 */ /* 0x000fc40006000000 */
[----:B------:R-:W-:Y:S02]  /*5010*/  @!P2 FSEL R142, R142, RZ, !P5 ;  /* 0x000000ff8e8ea208 */ /* 0x000fe40006800000 */
[-C--:B------:R-:W-:Y:S02]  /*5020*/  @!P2 ISETP.GE.AND P4, PT, R180, R247.reuse, PT ;  /* 0x000000f7b400a20c */ /* 0x080fe40003f86270 */
        /* <DEDUP_REMOVED lines=9> */
[----:B------:R-:W-:-:S02]  /*50c0*/  @!P2 FSEL R146, R146, RZ, !P1 ;  /* 0x000000ff9292a208 */ /* 0x000fc40004800000 */
[----:B------:R-:W-:Y:S02]  /*50d0*/  @!P2 IADD3 R180, PT, PT, R244, 0x1, RZ ;  /* 0x00000001f4b4a810 */ /* 0x000fe40007ffe0ff */
[-C--:B------:R-:W-:Y:S01]  /*50e0*/  @!P2 ISETP.GE.AND P1, PT, R200, R247.reuse, PT ;  /* 0x000000f7c800a20c */ /* 0x080fe20003f26270 */
[----:B------:R-:W-:Y:S01]  /*50f0*/  FFMA.FTZ R246, R170, R182, R181 ;  /* 0x000000b6aaf67223 */ /* 0x000fe200000100b5 */
[----:B------:R-:W-:Y:S02]  /*5100*/  @!P2 FSEL R147, R147, RZ, !P0 ;  /* 0x000000ff9393a208 */ /* 0x000fe40004000000 */
[----:B------:R-:W-:Y:S02]  /*5110*/  @!P2 ISETP.GE.AND P0, PT, R180, R247, PT ;  /* 0x000000f7b400a20c */ /* 0x000fe40003f06270 */
[----:B------:R-:W-:Y:S02]  /*5120*/  @!P2 FSEL R148, R148, RZ, !P1 ;  /* 0x000000ff9494a208 */ /* 0x000fe40004800000 */
[----:B------:R-:W-:-:S02]  /*5130*/  @!P2 FSEL R150, R150, RZ, !P6 ;  /* 0x000000ff9696a208 */ /* 0x000fc40007000000 */
[----:B------:R-:W-:Y:S02]  /*5140*/  @!P2 FSEL R151, R151, RZ, !P4 ;  /* 0x000000ff9797a208 */ /* 0x000fe40006000000 */
[CC--:B------:R-:W-:Y:S02]  /*5150*/  @!P2 ISETP.GE.AND P1, PT, R244.reuse, R247.reuse, PT ;  /* 0x000000f7f400a20c */ /* 0x0c0fe40003f26270 */
[----:B------:R-:W-:Y:S02]  /*5160*/  @!P2 IADD3 R180, PT, PT, R244, 0x2, RZ ;  /* 0x00000002f4b4a810 */ /* 0x000fe40007ffe0ff */
[-C--:B------:R-:W-:Y:S02]  /*5170*/  @!P2 ISETP.GE.AND P6, PT, R200, R247.reuse, PT ;  /* 0x000000f7c800a20c */ /* 0x080fe40003fc6270 */
[C---:B------:R-:W-:Y:S02]  /*5180*/  @!P2 IADD3 R182, PT, PT, R244.reuse, 0x1, RZ ;  /* 0x00000001f4b6a810 */ /* 0x040fe40007ffe0ff */
[----:B------:R-:W-:Y:S01]  /*5190*/  @!P2 ISETP.GE.AND P4, PT, R244, R247, PT ;  /* 0x000000f7f400a20c */ /* 0x000fe20003f86270 */
[----:B------:R-:W-:Y:S01]  /*51a0*/  FMUL.FTZ R185, R169, R185 ;  /* 0x000000b9a9b97220 */ /* 0x000fe20000410000 */
[----:B------:R-:W-:Y:S01]  /*51b0*/  @!P2 FSEL R149, R149, RZ, !P1 ;  /* 0x000000ff9595a208 */ /* 0x000fe20004800000 */
[----:B------:R-:W-:Y:S01]  /*51c0*/  FFMA.FTZ R246, R171, R183, R246 ;  /* 0x000000b7abf67223 */ /* 0x000fe200000100f6 */
[----:B------:R-:W-:-:S02]  /*51d0*/  @!P2 FSEL R152, R152, RZ, !P6 ;  /* 0x000000ff9898a208 */ /* 0x000fc40007000000 */
[----:B------:R-:W-:Y:S02]  /*51e0*/  @!P2 FSEL R153, R153, RZ, !P4 ;  /* 0x000000ff9999a208 */ /* 0x000fe40006000000 */
[-C--:B------:R-:W-:Y:S02]  /*51f0*/  @!P2 ISETP.GE.AND P1, PT, R180, R247.reuse, PT ;  /* 0x000000f7b400a20c */ /* 0x080fe40003f26270 */
[-C--:B------:R-:W-:Y:S02]  /*5200*/  @!P2 ISETP.GE.AND P6, PT, R182, R247.reuse, PT ;  /* 0x000000f7b600a20c */ /* 0x080fe40003fc6270 */
[----:B------:R-:W-:Y:S02]  /*5210*/  @!P2 ISETP.GE.AND P4, PT, R180, R247, PT ;  /* 0x000000f7b400a20c */ /* 0x000fe40003f86270 */
[----:B------:R-:W4:Y:S01]  /*5220*/  LDG.E.128.CONSTANT R180, desc[UR6][R202.64+0x5400] ;  /* 0x00540006cab47981 */ /* 0x000f22000c1e9d00 */
[----:B------:R-:W-:Y:S01]  /*5230*/  FFMA.FTZ R185, R168, R184, R185 ;  /* 0x000000b8a8b97223 */ /* 0x000fe200000100b9 */
[----:B------:R-:W-:-:S02]  /*5240*/  @!P2 FSEL R154, R154, RZ, !P3 ;  /* 0x000000ff9a9aa208 */ /* 0x000fc40005800000 */
[----:B------:R-:W-:Y:S02]  /*5250*/  @!P2 IADD3 R184, PT, PT, R244, 0x1, RZ ;  /* 0x00000001f4b8a810 */ /* 0x000fe40007ffe0ff */
[-C--:B------:R-:W-:Y:S02]  /*5260*/  @!P2 ISETP.GE.AND P3, PT, R200, R247.reuse, PT ;  /* 0x000000f7c800a20c */ /* 0x080fe40003f66270 */
[----:B------:R-:W-:Y:S01]  /*5270*/  @!P2 FSEL R155, R155, RZ, !P5 ;  /* 0x000000ff9b9ba208 */ /* 0x000fe20006800000 */
[----:B------:R-:W-:Y:S01]  /*5280*/  FFMA.FTZ R186, R170, R186, R185 ;  /* 0x000000baaaba7223 */ /* 0x000fe200000100b9 */
[-C--:B------:R-:W-:Y:S02]  /*5290*/  @!P2 ISETP.GE.AND P5, PT, R184, R247.reuse, PT ;  /* 0x000000f7b800a20c */ /* 0x080fe40003fa6270 */
[----:B------:R-:W-:Y:S02]  /*52a0*/  @!P2 FSEL R156, R156, RZ, !P3 ;  /* 0x000000ff9c9ca208 */ /* 0x000fe40005800000 */
[----:B------:R-:W-:-:S02]  /*52b0*/  @!P2 ISETP.GE.AND P3, PT, R244, R247, PT ;  /* 0x000000f7f400a20c */ /* 0x000fc40003f66270 */
[----:B------:R-:W-:Y:S01]  /*52c0*/  @!P2 IADD3 R184, PT, PT, R244, 0x2, RZ ;  /* 0x00000002f4b8a810 */ /* 0x000fe20007ffe0ff */
[----:B------:R-:W-:Y:S01]  /*52d0*/  FMUL.FTZ R189, R169, R189 ;  /* 0x000000bda9bd7220 */ /* 0x000fe20000410000 */
[----:B------:R-:W-:Y:S01]  /*52e0*/  @!P2 FSEL R157, R157, RZ, !P3 ;  /* 0x000000ff9d9da208 */ /* 0x000fe20005800000 */
[----:B-----5:R-:W-:Y:S01]  /*52f0*/  FFMA.FTZ R245, R171, R187, R186 ;  /* 0x000000bbabf57223 */ /* 0x020fe200000100ba */
[-C--:B------:R-:W-:Y:S02]  /*5300*/  @!P2 ISETP.GE.AND P3, PT, R184, R247.reuse, PT ;  /* 0x000000f7b800a20c */ /* 0x080fe40003f66270 */
[----:B------:R-:W4:Y:S01]  /*5310*/  LDG.E.128.CONSTANT R184, desc[UR6][R202.64+0x5600] ;  /* 0x00560006cab87981 */ /* 0x000f22000c1e9d00 */
[----:B------:R-:W-:Y:S01]  /*5320*/  FFMA.FTZ R189, R168, R188, R189 ;  /* 0x000000bca8bd7223 */ /* 0x000fe200000100bd */
[----:B------:R-:W-:Y:S02]  /*5330*/  @!P2 FSEL R158, R158, RZ, !P0 ;  /* 0x000000ff9e9ea208 */ /* 0x000fe40004000000 */
[----:B------:R-:W-:-:S02]  /*5340*/  @!P2 ISETP.GE.AND P0, PT, R200, R247, PT ;  /* 0x000000f7c800a20c */ /* 0x000fc40003f06270 */
[----:B------:R-:W-:Y:S02]  /*5350*/  @!P2 IADD3 R188, PT, PT, R244, 0x1, RZ ;  /* 0x00000001f4bca810 */ /* 0x000fe40007ffe0ff */
[----:B------:R-:W-:Y:S01]  /*5360*/  @!P2 FSEL R159, R159, RZ, !P1 ;  /* 0x000000ff9f9fa208 */ /* 0x000fe20004800000 */
[----:B------:R-:W-:Y:S01]  /*5370*/  FFMA.FTZ R190, R170, R190, R189 ;  /* 0x000000beaabe7223 */ /* 0x000fe200000100bd */
[-C--:B------:R-:W-:Y:S02]  /*5380*/  @!P2 ISETP.GE.AND P1, PT, R188, R247.reuse, PT ;  /* 0x000000f7bc00a20c */ /* 0x080fe40003f26270 */
[----:B------:R-:W-:Y:S02]  /*5390*/  @!P2 FSEL R160, R160, RZ, !P0 ;  /* 0x000000ffa0a0a208 */ /* 0x000fe40004000000 */
[C---:B------:R-:W-:Y:S02]  /*53a0*/  @!P2 ISETP.GE.AND P0, PT, R244.reuse, R247, PT ;  /* 0x000000f7f400a20c */ /* 0x040fe40003f06270 */
[----:B------:R-:W-:Y:S01]  /*53b0*/  @!P2 IADD3 R188, PT, PT, R244, 0x2, RZ ;  /* 0x00000002f4bca810 */ /* 0x000fe20007ffe0ff */
[----:B------:R-:W-:Y:S01]  /*53c0*/  FFMA.FTZ R251, R171, R191, R190 ;  /* 0x000000bfabfb7223 */ /* 0x000fe200000100be */
[----:B------:R-:W-:-:S02]  /*53d0*/  @!P2 FSEL R161, R161, RZ, !P0 ;  /* 0x000000ffa1a1a208 */ /* 0x000fc40004000000 */
[-C--:B------:R-:W-:Y:S02]  /*53e0*/  @!P2 ISETP.GE.AND P0, PT, R188, R247.reuse, PT ;  /* 0x000000f7bc00a20c */ /* 0x080fe40003f06270 */
[----:B------:R-:W4:Y:S01]  /*53f0*/  LDG.E.128.CONSTANT R188, desc[UR6][R202.64+0x5800] ;  /* 0x00580006cabc7981 */ /* 0x000f22000c1e9d00 */
[----:B------:R-:W-:Y:S02]  /*5400*/  @!P2 FSEL R162, R162, RZ, !P6 ;  /* 0x000000ffa2a2a208 */ /* 0x000fe40007000000 */
[----:B------:R-:W-:Y:S02]  /*5410*/  @!P2 ISETP.GE.AND P6, PT, R200, R247, PT ;  /* 0x000000f7c800a20c */ /* 0x000fe40003fc6270 */
[----:B------:R-:W-:Y:S02]  /*5420*/  @!P2 IADD3 R192, PT, PT, R244, 0x1, RZ ;  /* 0x00000001f4c0a810 */ /* 0x000fe40007ffe0ff */
[----:B------:R-:W-:Y:S02]  /*5430*/  @!P2 FSEL R164, R164, RZ, !P6 ;  /* 0x000000ffa4a4a208 */ /* 0x000fe40007000000 */
[----:B------:R-:W-:-:S02]  /*5440*/  @!P2 FSEL R166, R166, RZ, !P5 ;  /* 0x000000ffa6a6a208 */ /* 0x000fc40006800000 */
[----:B------:R-:W-:Y:S02]  /*5450*/  @!P2 FSEL R167, R167, RZ, !P3 ;  /* 0x000000ffa7a7a208 */ /* 0x000fe40005800000 */
[-C--:B------:R-:W-:Y:S02]  /*5460*/  @!P2 ISETP.GE.AND P6, PT, R244, R247.reuse, PT ;  /* 0x000000f7f400a20c */ /* 0x080fe40003fc6270 */
[-C--:B------:R-:W-:Y:S02]  /*5470*/  @!P2 ISETP.GE.AND P5, PT, R200, R247.reuse, PT ;  /* 0x000000f7c800a20c */ /* 0x080fe40003fa6270 */
[C---:B------:R-:W-:Y:S02]  /*5480*/  @!P2 ISETP.GE.AND P3, PT, R244.reuse, R247, PT ;  /* 0x000000f7f400a20c */ /* 0x040fe40003f66270 */
[----:B------:R-:W-:Y:S02]  /*5490*/  @!P2 IADD3 R196, PT, PT, R244, 0x2, RZ ;  /* 0x00000002f4c4a810 */ /* 0x000fe40007ffe0ff */
[----:B------:R-:W-:-:S02]  /*54a0*/  @!P2 FSEL R163, R163, RZ, !P4 ;  /* 0x000000ffa3a3a208 */ /* 0x000fc40006000000 */
[-C--:B------:R-:W-:Y:S02]  /*54b0*/  @!P2 ISETP.GE.AND P4, PT, R192, R247.reuse, PT ;  /* 0x000000f7c000a20c */ /* 0x080fe40003f86270 */
[----:B------:R-:W4:Y:S01]  /*54c0*/  LDG.E.128.CONSTANT R192, desc[UR6][R202.64+0x5a00] ;  /* 0x005a0006cac07981 */ /* 0x000f22000c1e9d00 */
[----:B------:R-:W-:Y:S02]  /*54d0*/  @!P2 FSEL R165, R165, RZ, !P6 ;  /* 0x000000ffa5a5a208 */ /* 0x000fe40007000000 */
[----:B------:R-:W-:Y:S02]  /*54e0*/  @!P2 ISETP.GE.AND P6, PT, R196, R247, PT ;  /* 0x000000f7c400a20c */ /* 0x000fe40003fc6270 */
[----:B------:R-:W4:Y:S01]  /*54f0*/  LDG.E.128.CONSTANT R196, desc[UR6][R202.64+0x5c00] ;  /* 0x005c0006cac47981 */ /* 0x000f22000c1e9d00 */
[----:B--2---:R-:W-:Y:S02]  /*5500*/  @!P2 FSEL R172, R172, RZ, !P5 ;  /* 0x000000ffacaca208 */ /* 0x004fe40006800000 */
[----:B------:R-:W-:-:S02]  /*5510*/  @!P2 FSEL R173, R173, RZ, !P3 ;  /* 0x000000ffadada208 */ /* 0x000fc40005800000 */
[-C--:B------:R-:W-:Y:S02]  /*5520*/  @!P2 ISETP.GE.AND P5, PT, R200, R247.reuse, PT ;  /* 0x000000f7c800a20c */ /* 0x080fe40003fa6270 */
[----:B------:R-:W-:Y:S02]  /*5530*/  @!P2 ISETP.GE.AND P3, PT, R244, R247, PT ;  /* 0x000000f7f400a20c */ /* 0x000fe40003f66270 */
[----:B------:R-:W-:Y:S02]  /*5540*/  @!P2 FSEL R174, R174, RZ, !P1 ;  /* 0x000000ffaeaea208 */ /* 0x000fe40004800000 */
[----:B------:R-:W-:Y:S02]  /*5550*/  @!P2 FSEL R175, R175, RZ, !P0 ;  /* 0x000000ffafafa208 */ /* 0x000fe40004000000 */
[----:B---3--:R-:W-:Y:S02]  /*5560*/  @!P2 FSEL R176, R176, RZ, !P5 ;  /* 0x000000ffb0b0a208 */ /* 0x008fe40006800000 */
[----:B------:R-:W-:-:S02]  /*5570*/  @!P2 FSEL R177, R177, RZ, !P3 ;  /* 0x000000ffb1b1a208 */ /* 0x000fc40005800000 */
[----:B------:R-:W-:Y:S02]  /*5580*/  @!P2 FSEL R178, R178, RZ, !P4 ;  /* 0x000000ffb2b2a208 */ /* 0x000fe40006000000 */
[----:B------:R-:W-:Y:S02]  /*5590*/  @!P2 FSEL R179, R179, RZ, !P6 ;  /* 0x000000ffb3b3a208 */ /* 0x000fe40007000000 */
[CC--:B------:R-:W-:Y:S02]  /*55a0*/  @!P2 ISETP.GE.AND P1, PT, R200.reuse, R247.reuse, PT ;  /* 0x000000f7c800a20c */ /* 0x0c0fe40003f26270 */
[CC--:B------:R-:W-:Y:S02]  /*55b0*/  @!P2 ISETP.GE.AND P0, PT, R200.reuse, R247.reuse, PT ;  /* 0x000000f7c800a20c */ /* 0x0c0fe40003f06270 */
[CC--:B------:R-:W-:Y:S02]  /*55c0*/  @!P2 ISETP.GE.AND P5, PT, R200.reuse, R247.reuse, PT ;  /* 0x000000f7c800a20c */ /* 0x0c0fe40003fa6270 */
[----:B------:R-:W-:-:S02]  /*55d0*/  @!P2 ISETP.GE.AND P3, PT, R200, R247, PT ;  /* 0x000000f7c800a20c */ /* 0x000fc40003f66270 */
[CC--:B------:R-:W-:Y:S02]  /*55e0*/  @!P2 ISETP.GE.AND P4, PT, R200.reuse, R247.reuse, PT ;  /* 0x000000f7c800a20c */ /* 0x0c0fe40003f86270 */
[----:B------:R-:W-:Y:S02]  /*55f0*/  @!P2 ISETP.GE.AND P6, PT, R200, R247, PT ;  /* 0x000000f7c800a20c */ /* 0x000fe40003fc6270 */
[----:B------:R-:W2:Y:S01]  /*5600*/  LDG.E.128.CONSTANT R200, desc[UR6][R202.64+0x5e00] ;  /* 0x005e0006cac87981 */ /* 0x000ea2000c1e9d00 */
[----:B------:R-:W-:-:S04]  /*5610*/  FMUL.FTZ R21, R169, R21 ;  /* 0x00000015a9157220 */ /* 0x000fc80000410000 */
[----:B------:R-:W-:-:S04]  /*5620*/  FFMA.FTZ R21, R168, R20, R21 ;  /* 0x00000014a8157223 */ /* 0x000fc80000010015 */
[----:B------:R-:W-:-:S04]  /*5630*/  FFMA.FTZ R22, R170, R22, R21 ;  /* 0x00000016aa167223 */ /* 0x000fc80000010015 */
[----:B------:R-:W-:-:S04]  /*5640*/  FFMA.FTZ R22, R171, R23, R22 ;  /* 0x00000017ab167223 */ /* 0x000fc80000010016 */
[----:B------:R-:W-:Y:S01]  /*5650*/  FADD.FTZ R7, R22, R7 ;  /* 0x0000000716077221 */ /* 0x000fe20000010000 */
[----:B------:R-:W-:Y:S02]  /*5660*/  @!P2 IADD3 R22, PT, PT, R244, 0x1, RZ ;  /* 0x00000001f416a810 */ /* 0x000fe40007ffe0ff */
[----:B----4-:R-:W-:Y:S02]  /*5670*/  @!P2 FSEL R180, R180, RZ, !P1 ;  /* 0x000000ffb4b4a208 */ /* 0x010fe40004800000 */
[----:B------:R-:W-:-:S04]  /*5680*/  @!P2 ISETP.GE.AND P1, PT, R244, R247, PT ;  /* 0x000000f7f400a20c */ /* 0x000fc80003f26270 */
[----:B------:R-:W-:Y:S02]  /*5690*/  @!P2 FSEL R181, R181, RZ, !P1 ;  /* 0x000000ffb5b5a208 */ /* 0x000fe40004800000 */
[-C--:B------:R-:W-:Y:S02]  /*56a0*/  @!P2 ISETP.GE.AND P1, PT, R22, R247.reuse, PT ;  /* 0x000000f71600a20c */ /* 0x080fe40003f26270 */
[----:B------:R-:W-:Y:S02]  /*56b0*/  @!P2 IADD3 R22, PT, PT, R244, 0x2, RZ ;  /* 0x00000002f416a810 */ /* 0x000fe40007ffe0ff */
[----:B------:R-:W-:Y:S02]  /*56c0*/  @!P2 FSEL R182, R182, RZ, !P1 ;  /* 0x000000ffb6b6a208 */ /* 0x000fe40004800000 */
[----:B------:R-:W-:Y:S02]  /*56d0*/  @!P2 ISETP.GE.AND P1, PT, R22, R247, PT ;  /* 0x000000f71600a20c */ /* 0x000fe40003f26270 */
[----:B------:R-:W-:-:S02]  /*56e0*/  IADD3 R22, PT, PT, R238, 0x3, RZ ;  /* 0x00000003ee167810 */ /* 0x000fc40007ffe0ff */
[----:B------:R-:W-:Y:S02]  /*56f0*/  @!P2 FSEL R183, R183, RZ, !P1 ;  /* 0x000000ffb7b7a208 */ /* 0x000fe40004800000 */
[----:B------:R-:W-:Y:S02]  /*5700*/  ISETP.GE.AND P1, PT, R22, R3, PT ;  /* 0x000000031600720c */ /* 0x000fe40003f26270 */
[----:B------:R-:W-:Y:S02]  /*5710*/  @!P2 FSEL R184, R184, RZ, !P0 ;  /* 0x000000ffb8b8a208 */ /* 0x000fe40004000000 */
        /* <DEDUP_REMOVED lines=9> */
[-C--:B------:R-:W-:Y:S02]  /*57b0*/  @!P2 ISETP.GE.AND P0, PT, R22, R247.reuse, PT ;  /* 0x000000f71600a20c */ /* 0x080fe40003f06270 */
[----:B------:R-:W-:Y:S02]  /*57c0*/  @!P2 FSEL R188, R188, RZ, !P5 ;  /* 0x000000ffbcbca208 */ /* 0x000fe40006800000 */
[CC--:B------:R-:W-:Y:S02]  /*57d0*/  @!P2 ISETP.GE.AND P5, PT, R244.reuse, R247.reuse, PT ;  /* 0x000000f7f400a20c */ /* 0x0c0fe40003fa6270 */
[----:B------:R-:W-:Y:S02]  /*57e0*/  @!P2 IADD3 R22, PT, PT, R244, 0x2, RZ ;  /* 0x00000002f416a810 */ /* 0x000fe40007ffe0ff */
[----:B------:R-:W-:Y:S02]  /*57f0*/  @!P2 FSEL R189, R189, RZ, !P5 ;  /* 0x000000ffbdbda208 */ /* 0x000fe40006800000 */
        /* <DEDUP_REMOVED lines=9> */
[-C--:B------:R-:W-:Y:S02]  /*5890*/  @!P2 ISETP.GE.AND P3, PT, R244, R247.reuse, PT ;  /* 0x000000f7f400a20c */ /* 0x080fe40003f66270 */
[----:B------:R-:W-:Y:S02]  /*58a0*/  @!P2 FSEL R196, R196, RZ, !P4 ;  /* 0x000000ffc4c4a208 */ /* 0x000fe40006000000 */
[----:B------:R-:W-:Y:S02]  /*58b0*/  @!P2 FSEL R193, R193, RZ, !P3 ;  /* 0x000000ffc1c1a208 */ /* 0x000fe40005800000 */
[----:B------:R-:W-:-:S02]  /*58c0*/  @!P2 ISETP.GE.AND P3, PT, R22, R247, PT ;  /* 0x000000f71600a20c */ /* 0x000fc40003f66270 */
[CC--:B------:R-:W-:Y:S02]  /*58d0*/  @!P2 ISETP.GE.AND P4, PT, R244.reuse, R247.reuse, PT ;  /* 0x000000f7f400a20c */ /* 0x0c0fe40003f86270 */
[----:B------:R-:W-:Y:S02]  /*58e0*/  @!P2 IADD3 R22, PT, PT, R244, 0x2, RZ ;  /* 0x00000002f416a810 */ /* 0x000fe40007ffe0ff */
[----:B------:R-:W-:Y:S02]  /*58f0*/  @!P2 FSEL R194, R194, RZ, !P0 ;  /* 0x000000ffc2c2a208 */ /* 0x000fe40004000000 */
[----:B------:R-:W-:Y:S02]  /*5900*/  @!P2 FSEL R197, R197, RZ, !P4 ;  /* 0x000000ffc5c5a208 */ /* 0x000fe40006000000 */
[CC--:B------:R-:W-:Y:S02]  /*5910*/  @!P2 ISETP.GE.AND P0, PT, R22.reuse, R247.reuse, PT ;  /* 0x000000f71600a20c */ /* 0x0c0fe40003f06270 */
[----:B------:R-:W-:-:S02]  /*5920*/  @!P2 ISETP.GE.AND P4, PT, R22, R247, PT ;  /* 0x000000f71600a20c */ /* 0x000fc40003f86270 */
[----:B------:R-:W-:Y:S01]  /*5930*/  @!P2 IADD3 R22, PT, PT, R244, 0x1, RZ ;  /* 0x00000001f416a810 */ /* 0x000fe20007ffe0ff */
[C---:B------:R-:W-:Y:S01]  /*5940*/  FMUL.FTZ R25, R169.reuse, R25 ;  /* 0x00000019a9197220 */ /* 0x040fe20000410000 */
[----:B------:R-:W-:Y:S01]  /*5950*/  @!P2 FSEL R198, R198, RZ, !P3 ;  /* 0x000000ffc6c6a208 */ /* 0x000fe20005800000 */
[C---:B------:R-:W-:Y:S01]  /*5960*/  FMUL.FTZ R29, R169.reuse, R29 ;  /* 0x0000001da91d7220 */ /* 0x040fe20000410000 */
[C---:B------:R-:W-:Y:S01]  /*5970*/  FMUL.FTZ R33, R169.reuse, R33 ;  /* 0x00000021a9217220 */ /* 0x040fe20000410000 */
[C---:B------:R-:W-:Y:S01]  /*5980*/  FMUL.FTZ R37, R169.reuse, R37 ;  /* 0x00000025a9257220 */ /* 0x040fe20000410000 */
[----:B------:R-:W-:Y:S01]  /*5990*/  @!P2 ISETP.GE.AND P3, PT, R22, R247, PT ;  /* 0x000000f71600a20c */ /* 0x000fe20003f66270 */
        /* <DEDUP_REMOVED lines=124> */
[----:B------:R-:W-:Y:S01]  /*6160*/  @!P2 FSEL R195, R195, RZ, !P5 ;  /* 0x000000ffc3c3a208 */ /* 0x000fe20006800000 */
[----:B------:R-:W-:Y:S01]  /*6170*/  FFMA.FTZ R198, R170, R198, R197 ;  /* 0x000000c6aac67223 */ /* 0x000fe200000100c5 */
[----:B------:R-:W-:-:S02]  /*6180*/  @!P2 FSEL R199, R199, RZ, !P0 ;  /* 0x000000ffc7c7a208 */ /* 0x000fc40004000000 */
[----:B--2---:R-:W-:Y:S02]  /*6190*/  @!P2 FSEL R200, R200, RZ, !P6 ;  /* 0x000000ffc8c8a208 */ /* 0x004fe40007000000 */
[----:B------:R-:W-:-:S04]  /*61a0*/  @!P2 ISETP.GE.AND P6, PT, R244, R247, PT ;  /* 0x000000f7f400a20c */ /* 0x000fc80003fc6270 */
[----:B------:R-:W-:Y:S02]  /*61b0*/  @!P2 FSEL R201, R201, RZ, !P6 ;  /* 0x000000ffc9c9a208 */ /* 0x000fe40007000000 */
[----:B------:R-:W-:-:S03]  /*61c0*/  @!P2 FSEL R202, R202, RZ, !P3 ;  /* 0x000000ffcacaa208 */ /* 0x000fc60005800000 */
[----:B------:R-:W-:Y:S01]  /*61d0*/  FMUL.FTZ R169, R169, R201 ;  /* 0x000000c9a9a97220 */ /* 0x000fe20000410000 */
[----:B------:R-:W-:-:S03]  /*61e0*/  @!P2 FSEL R203, R203, RZ, !P4 ;  /* 0x000000ffcbcba208 */ /* 0x000fc60006000000 */
[----:B------:R-:W-:-:S04]  /*61f0*/  FFMA.FTZ R169, R168, R200, R169 ;  /* 0x000000c8a8a97223 */ /* 0x000fc800000100a9 */
        /* <DEDUP_REMOVED lines=45> */
[----:B------:R-:W-:Y:S01]  /*64d0*/  IADD3 R236, P0, PT, R236, 0x10, RZ ;  /* 0x00000010ecec7810 */ /* 0x000fe20007f1e0ff */
        /* <DEDUP_REMOVED lines=46> */
[----:B------:R-:W-:Y:S01]  /*67c0*/  IADD3 R238, PT, PT, R238, 0x4, RZ ;  /* 0x00000004eeee7810 */ /* 0x000fe20007ffe0ff */
[----:B------:R-:W-:Y:S01]  /*67d0*/  FADD.FTZ R235, R170, R235 ;  /* 0x000000ebaaeb7221 */ /* 0x000fe20000010000 */
[----:B------:R-:W-:-:S02]  /*67e0*/  IADD3 R239, PT, PT, R239, 0x4, RZ ;  /* 0x00000004efef7810 */ /* 0x000fc40007ffe0ff */
[----:B------:R-:W-:Y:S02]  /*67f0*/  IADD3 R243, PT, PT, R243, 0x200, RZ ;  /* 0x00000200f3f37810 */ /* 0x000fe40007ffe0ff */
[----:B------:R-:W-:Y:S02]  /*6800*/  IADD3 R244, PT, PT, R244, 0x80, RZ ;  /* 0x00000080f4f47810 */ /* 0x000fe40007ffe0ff */
[----:B------:R-:W-:Y:S01]  /*6810*/  IADD3.X R237, PT, PT, RZ, R237, RZ, P0, !PT ;  /* 0x000000edffed7210 */ /* 0x000fe200007fe4ff */
[----:B------:R-:W-:Y:S06]  /*6820*/  @!P1 BRA `(.L_x_23256) ;  /* 0xffffffd000609947 */ /* 0x000fec000383ffff */
.L_x_23255:
[----:B------:R-:W-:Y:S05]  /*6830*/  BSYNC.RECONVERGENT B0 ;  /* 0x0000000000007941 */ /* 0x000fea0003800200 */
.L_x_23254:
[----:B------:R-:W0:Y:S01]  /*6840*/  SHFL.BFLY PT, R20, R7, 0x4, 0x1f ;  /* 0x0c801f0007147f89 */ /* 0x000e2200000e0000 */
[C---:B------:R-:W-:Y:S01]  /*6850*/  LOP3.LUT R3, R5.reuse, 0x7, RZ, 0xc0, !PT ;  /* 0x0000000705037812 */ /* 0x040fe200078ec0ff */
[----:B------:R-:W2:Y:S01]  /*6860*/  S2UR UR5, SR_CgaCtaId ;  /* 0x00000000000579c3 */ /* 0x000ea20000008800 */
[----:B------:R-:W-:Y:S01]  /*6870*/  LOP3.LUT R24, R5, 0x3c0, RZ, 0xc0, !PT ;  /* 0x000003c005187812 */ /* 0x000fe200078ec0ff */
[----:B------:R-:W3:Y:S01]  /*6880*/  SHFL.BFLY PT, R2, R241, 0x4, 0x1f ;  /* 0x0c801f00f1027f89 */ /* 0x000ee200000e0000 */
[----:B------:R-:W-:Y:S01]  /*6890*/  ISETP.NE.AND P2, PT, R3, RZ, PT ;  /* 0x000000ff0300720c */ /* 0x000fe20003f45270 */
[----:B------:R-:W-:Y:S01]  /*68a0*/  UMOV UR4, 0x400 ;  /* 0x0000040000047882 */ /* 0x000fe20000000000 */
[C---:B------:R-:W-:Y:S01]  /*68b0*/  LOP3.LUT R26, R5.reuse, 0x3e0, RZ, 0xc0, !PT ;  /* 0x000003e0051a7812 */ /* 0x040fe200078ec0ff */
[----:B------:R-:W4:Y:S01]  /*68c0*/  SHFL.BFLY PT, R3, R240, 0x4, 0x1f ;  /* 0x0c801f00f0037f89 */ /* 0x000f2200000e0000 */
[----:B------:R-:W-:Y:S01]  /*68d0*/  SHF.R.U32.HI R25, RZ, 0x3, R242 ;  /* 0x00000003ff197819 */ /* 0x000fe200000116f2 */
[----:B------:R-:W-:Y:S01]  /*68e0*/  UIADD3 UR4, UPT, UPT, UR4, 0x320, URZ ;  /* 0x0000032004047890 */ /* 0x000fe2000fffe0ff */
[----:B------:R-:W-:Y:S01]  /*68f0*/  ISETP.NE.OR P5, PT, R24, 0x40, P2 ;  /* 0x000000401800780c */ /* 0x000fe200017a5670 */
[----:B------:R-:W1:Y:S01]  /*6900*/  SHFL.BFLY PT, R36, R207, 0x4, 0x1f ;  /* 0x0c801f00cf247f89 */ /* 0x000e6200000e0000 */
[----:B------:R-:W-:Y:S01]  /*6910*/  ISETP.NE.OR P4, PT, R26, 0x20, P2 ;  /* 0x000000201a00780c */ /* 0x000fe20001785670 */
[----:B------:R-:W-:Y:S01]  /*6920*/  IMAD R4, R4, 0xc0, R25 ;  /* 0x000000c004047824 */ /* 0x000fe200078e0219 */
[----:B------:R-:W-:Y:S01]  /*6930*/  BSSY.RECONVERGENT B0, `(.L_x_23257) ;  /* 0x0000154000007945 */ /* 0x000fe20003800200 */
[----:B------:R-:W1:Y:S01]  /*6940*/  SHFL.BFLY PT, R24, R11, 0x4, 0x1f ;  /* 0x0c801f000b187f89 */ /* 0x000e6200000e0000 */
[----:B------:R-:W-:-:S02]  /*6950*/  LOP3.LUT P0, RZ, R5, 0x3c7, RZ, 0xc0, !PT ;  /* 0x000003c705ff7812 */ /* 0x000fc4000780c0ff */
[C---:B------:R-:W-:Y:S01]  /*6960*/  LOP3.LUT P1, RZ, R5.reuse, 0x3e7, RZ, 0xc0, !PT ;  /* 0x000003e705ff7812 */ /* 0x040fe2000782c0ff */
[----:B------:R-:W1:Y:S01]  /*6970*/  SHFL.BFLY PT, R26, R13, 0x4, 0x1f ;  /* 0x0c801f000d1a7f89 */ /* 0x000e6200000e0000 */
[----:B------:R-:W-:Y:S01]  /*6980*/  ISETP.GT.U32.AND P3, PT, R5, 0x1f, PT ;  /* 0x0000001f0500780c */ /* 0x000fe20003f64070 */
[----:B0-----:R-:W-:Y:S02]  /*6990*/  FADD.FTZ R20, R20, R7 ;  /* 0x0000000714147221 */ /* 0x001fe40000010000 */
[----:B------:R-:W0:Y:S01]  /*69a0*/  SHFL.BFLY PT, R21, R6, 0x4, 0x1f ;  /* 0x0c801f0006157f89 */ /* 0x000e2200000e0000 */
[----:B--2---:R-:W-:Y:S01]  /*69b0*/  ULEA UR4, UR5, UR4, 0x18 ;  /* 0x0000000405047291 */ /* 0x004fe2000f8ec0ff */
[----:B---3--:R-:W-:Y:S02]  /*69c0*/  FADD.FTZ R2, R2, R241 ;  /* 0x000000f102027221 */ /* 0x008fe40000010000 */
[----:B------:R-:W2:Y:S01]  /*69d0*/  SHFL.BFLY PT, R7, R210, 0x4, 0x1f ;  /* 0x0c801f00d2077f89 */ /* 0x000ea200000e0000 */
[----:B----4-:R-:W-:-:S03]  /*69e0*/  FADD.FTZ R240, R3, R240 ;  /* 0x000000f003f07221 */ /* 0x010fc60000010000 */
[----:B------:R-:W3:Y:S01]  /*69f0*/  SHFL.BFLY PT, R22, R9, 0x4, 0x1f ;  /* 0x0c801f0009167f89 */ /* 0x000ee200000e0000 */
[----:B------:R-:W-:Y:S01]  /*6a00*/  LEA R4, R4, UR4, 0x2 ;  /* 0x0000000404047c11 */ /* 0x000fe2000f8e10ff */
[----:B-1----:R-:W-:Y:S02]  /*6a10*/  FADD.FTZ R36, R36, R207 ;  /* 0x000000cf24247221 */ /* 0x002fe40000010000 */
[----:B------:R-:W1:Y:S01]  /*6a20*/  SHFL.BFLY PT, R3, R208, 0x4, 0x1f ;  /* 0x0c801f00d0037f89 */ /* 0x000e6200000e0000 */
        /* <DEDUP_REMOVED lines=19> */
[----:B--2---:R-:W-:Y:S01]  /*6b60*/  FADD.FTZ R23, R23, R8 ;  /* 0x0000000817177221 */ /* 0x004fe20000010000 */
[----:B---3--:R-:W-:Y:S02]  /*6b70*/  FADD.FTZ R218, R7, R218 ;  /* 0x000000da07da7221 */ /* 0x008fe40000010000 */
[----:B------:R-:W2:Y:S01]  /*6b80*/  SHFL.BFLY PT, R27, R12, 0x4, 0x1f ;  /* 0x0c801f000c1b7f89 */ /* 0x000ea200000e0000 */
[----:B-1----:R-:W-:-:S03]  /*6b90*/  FADD.FTZ R209, R6, R209 ;  /* 0x000000d106d17221 */ /* 0x002fc60000010000 */
        /* <DEDUP_REMOVED lines=10> */
[----:B--2---:R-:W-:Y:S01]  /*6c40*/  FADD.FTZ R27, R27, R12 ;  /* 0x0000000c1b1b7221 */ /* 0x004fe20000010000 */
[----:B-1----:R-:W-:Y:S02]  /*6c50*/  FADD.FTZ R240, R240, R7 ;  /* 0x00000007f0f07221 */ /* 0x002fe40000010000 */
[----:B------:R-:W1:Y:S01]  /*6c60*/  SHFL.BFLY PT, R8, R211, 0x4, 0x1f ;  /* 0x0c801f00d3087f89 */ /* 0x000e6200000e0000 */
[----:B---3--:R-:W-:-:S03]  /*6c70*/  FADD.FTZ R29, R29, R14 ;  /* 0x0000000e1d1d7221 */ /* 0x008fc60000010000 */
[----:B------:R-:W2:Y:S01]  /*6c80*/  SHFL.BFLY PT, R7, R36, 0x2, 0x1f ;  /* 0x0c401f0024077f89 */ /* 0x000ea200000e0000 */
[----:B----4-:R-:W-:-:S03]  /*6c90*/  FADD.FTZ R25, R25, R2 ;  /* 0x0000000219197221 */ /* 0x010fc60000010000 */
[----:B------:R-:W3:Y:S01]  /*6ca0*/  SHFL.BFLY PT, R6, R219, 0x4, 0x1f ;  /* 0x0c801f00db067f89 */ /* 0x000ee200000e0000 */
[----:B------:R-:W-:-:S03]  /*6cb0*/  FADD.FTZ R30, R30, R17 ;  /* 0x000000111e1e7221 */ /* 0x000fc60000010000 */
[----:B------:R-:W4:Y:S01]  /*6cc0*/  SHFL.BFLY PT, R9, R220, 0x4, 0x1f ;  /* 0x0c801f00dc097f89 */ /* 0x000f2200000e0000 */
[----:B0-----:R-:W-:-:S03]  /*6cd0*/  FADD.FTZ R232, R13, R232 ;  /* 0x000000e80de87221 */ /* 0x001fc60000010000 */
[----:B------:R-:W0:Y:S01]  /*6ce0*/  SHFL.BFLY PT, R19, R226, 0x4, 0x1f ;  /* 0x0c801f00e2137f89 */ /* 0x000e2200000e0000 */
[----:B------:R-:W-:-:S03]  /*6cf0*/  FADD.FTZ R28, R28, R15 ;  /* 0x0000000f1c1c7221 */ /* 0x000fc60000010000 */
[----:B------:R-:W0:Y:S04]  /*6d00*/  SHFL.BFLY PT, R2, R213, 0x2, 0x1f ;  /* 0x0c401f00d5027f89 */ /* 0x000e2800000e0000 */
        /* <DEDUP_REMOVED lines=8> */
[----:B0-----:R-:W-:-:S03]  /*6d90*/  FADD.FTZ R226, R19, R226 ;  /* 0x000000e213e27221 */ /* 0x001fc60000010000 */
[----:B------:R-:W0:Y:S01]  /*6da0*/  SHFL.BFLY PT, R37, R206, 0x4, 0x1f ;  /* 0x0c801f00ce257f89 */ /* 0x000e2200000e0000 */
[----:B------:R-:W-:-:S03]  /*6db0*/  FADD.FTZ R213, R213, R2 ;  /* 0x00000002d5d57221 */ /* 0x000fc60000010000 */
[----:B------:R-:W4:Y:S01]  /*6dc0*/  SHFL.BFLY PT, R12, R215, 0x4, 0x1f ;  /* 0x0c801f00d70c7f89 */ /* 0x000f2200000e0000 */
[----:B------:R-:W-:-:S03]  /*6dd0*/  FADD.FTZ R31, R31, R16 ;  /* 0x000000101f1f7221 */ /* 0x000fc60000010000 */
[----:B------:R-:W4:Y:S04]  /*6de0*/  SHFL.BFLY PT, R14, R217, 0x4, 0x1f ;  /* 0x0c801f00d90e7f89 */ /* 0x000f2800000e0000 */
[----:B------:R-:W4:Y:S01]  /*6df0*/  SHFL.BFLY PT, R8, R221, 0x4, 0x1f ;  /* 0x0c801f00dd087f89 */ /* 0x000f2200000e0000 */
[----:B-1----:R-:W-:-:S03]  /*6e00*/  FADD.FTZ R33, R33, R18 ;  /* 0x0000001221217221 */ /* 0x002fc60000010000 */
        /* <DEDUP_REMOVED lines=9> */
[----:B------:R-:W-:-:S03]  /*6ea0*/  FADD.FTZ R217, R14, R217 ;  /* 0x000000d90ed97221 */ /* 0x000fc60000010000 */
[----:B------:R-:W4:Y:S01]  /*6eb0*/  SHFL.BFLY PT, R11, R22, 0x2, 0x1f ;  /* 0x0c401f00160b7f89 */ /* 0x000f2200000e0000 */
[----:B------:R-:W-:-:S03]  /*6ec0*/  FADD.FTZ R221, R8, R221 ;  /* 0x000000dd08dd7221 */ /* 0x000fc60000010000 */
        /* <DEDUP_REMOVED lines=45> */
[----:B--2---:R-:W-:Y:S01]  /*71a0*/  FADD.FTZ R26, R26, R15 ;  /* 0x0000000f1a1a7221 */ /* 0x004fe20000010000 */
[----:B---3--:R-:W-:Y:S02]  /*71b0*/  FADD.FTZ R28, R28, R17 ;  /* 0x000000111c1c7221 */ /* 0x008fe40000010000 */
[----:B------:R-:W2:Y:S01]  /*71c0*/  SHFL.BFLY PT, R12, R29, 0x2, 0x1f ;  /* 0x0c401f001d0c7f89 */ /* 0x000ea200000e0000 */
[----:B0-----:R-:W-:-:S03]  /*71d0*/  FADD.FTZ R208, R208, R9 ;  /* 0x00000009d0d07221 */ /* 0x001fc60000010000 */
[----:B------:R-:W0:Y:S01]  /*71e0*/  SHFL.BFLY PT, R14, R31, 0x2, 0x1f ;  /* 0x0c401f001f0e7f89 */ /* 0x000e2200000e0000 */
[----:B----4-:R-:W-:-:S03]  /*71f0*/  FADD.FTZ R210, R210, R11 ;  /* 0x0000000bd2d27221 */ /* 0x010fc60000010000 */
[----:B------:R-:W3:Y:S01]  /*7200*/  SHFL.BFLY PT, R16, R33, 0x2, 0x1f ;  /* 0x0c401f0021107f89 */ /* 0x000ee200000e0000 */
[----:B------:R-:W-:-:S03]  /*7210*/  FADD.FTZ R212, R212, R21 ;  /* 0x00000015d4d47221 */ /* 0x000fc60000010000 */
[----:B------:R-:W4:Y:S01]  /*7220*/  SHFL.BFLY PT, R35, R32, 0x2, 0x1f ;  /* 0x0c401f0020237f89 */ /* 0x000f2200000e0000 */
[----:B------:R-:W-:-:S03]  /*7230*/  FADD.FTZ R226, R226, R19 ;  /* 0x00000013e2e27221 */ /* 0x000fc60000010000 */
[----:B------:R-:W4:Y:S01]  /*7240*/  SHFL.BFLY PT, R37, R204, 0x2, 0x1f ;  /* 0x0c401f00cc257f89 */ /* 0x000f2200000e0000 */
[----:B-1----:R-:W-:-:S03]  /*7250*/  FADD.FTZ R19, R24, R3 ;  /* 0x0000000318137221 */ /* 0x002fc60000010000 */
[----:B------:R-:W1:Y:S04]  /*7260*/  SHFL.BFLY PT, R39, R34, 0x2, 0x1f ;  /* 0x0c401f0022277f89 */ /* 0x000e6800000e0000 */
[----:B------:R-:W1:Y:S01]  /*7270*/  SHFL.BFLY PT, R41, R206, 0x2, 0x1f ;  /* 0x0c401f00ce297f89 */ /* 0x000e6200000e0000 */
[----:B--2---:R-:W-:-:S03]  /*7280*/  FADD.FTZ R12, R29, R12 ;  /* 0x0000000c1d0c7221 */ /* 0x004fc60000010000 */
[----:B------:R-:W2:Y:S01]  /*7290*/  SHFL.BFLY PT, R18, R209, 0x2, 0x1f ;  /* 0x0c401f00d1127f89 */ /* 0x000ea200000e0000 */
[----:B0-----:R-:W-:-:S03]  /*72a0*/  FADD.FTZ R14, R31, R14 ;  /* 0x0000000e1f0e7221 */ /* 0x001fc60000010000 */
[----:B------:R-:W0:Y:S01]  /*72b0*/  SHFL.BFLY PT, R38, R211, 0x2, 0x1f ;  /* 0x0c401f00d3267f89 */ /* 0x000e2200000e0000 */
[----:B---3--:R-:W-:-:S03]  /*72c0*/  FADD.FTZ R16, R33, R16 ;  /* 0x0000001021107221 */ /* 0x008fc60000010000 */
[----:B------:R-:W3:Y:S01]  /*72d0*/  SHFL.BFLY PT, R40, R215, 0x2, 0x1f ;  /* 0x0c401f00d7287f89 */ /* 0x000ee200000e0000 */
[----:B----4-:R-:W-:-:S03]  /*72e0*/  FADD.FTZ R32, R32, R35 ;  /* 0x0000002320207221 */ /* 0x010fc60000010000 */
[----:B------:R-:W4:Y:S01]  /*72f0*/  SHFL.BFLY PT, R13, R216, 0x2, 0x1f ;  /* 0x0c401f00d80d7f89 */ /* 0x000f2200000e0000 */
[----:B------:R-:W-:-:S03]  /*7300*/  FADD.FTZ R204, R204, R37 ;  /* 0x00000025cccc7221 */ /* 0x000fc60000010000 */
[----:B------:R-:W4:Y:S01]  /*7310*/  SHFL.BFLY PT, R42, R217, 0x2, 0x1f ;  /* 0x0c401f00d92a7f89 */ /* 0x000f2200000e0000 */
[----:B-1----:R-:W-:-:S03]  /*7320*/  FADD.FTZ R34, R34, R39 ;  /* 0x0000002722227221 */ /* 0x002fc60000010000 */
[----:B------:R-:W1:Y:S01]  /*7330*/  SHFL.BFLY PT, R9, R218, 0x2, 0x1f ;  /* 0x0c401f00da097f89 */ /* 0x000e6200000e0000 */
[----:B------:R-:W-:-:S03]  /*7340*/  FADD.FTZ R206, R206, R41 ;  /* 0x00000029cece7221 */ /* 0x000fc60000010000 */
        /* <DEDUP_REMOVED lines=33> */
[----:B---3--:R-:W-:Y:S01]  /*7560*/  FADD.FTZ R230, R230, R23 ;  /* 0x00000017e6e67221 */ /* 0x008fe20000010000 */
[----:B----4-:R-:W-:Y:S02]  /*7570*/  FADD.FTZ R56, R231, R56 ;  /* 0x00000038e7387221 */ /* 0x010fe40000010000 */
[----:B------:R-:W3:Y:S01]  /*7580*/  SHFL.BFLY PT, R9, R240, 0x1, 0x1f ;  /* 0x0c201f00f0097f89 */ /* 0x000ee200000e0000 */
        /* <DEDUP_REMOVED lines=9> */
[----:B------:R-:W0:Y:S04]  /*7620*/  SHFL.BFLY PT, R21, R10, 0x1, 0x1f ;  /* 0x0c201f000a157f89 */ /* 0x000e2800000e0000 */
[----:B------:R-:W0:Y:S01]  /*7630*/  SHFL.BFLY PT, R23, R26, 0x1, 0x1f ;  /* 0x0c201f001a177f89 */ /* 0x000e2200000e0000 */
[----:B---3--:R-:W-:-:S03]  /*7640*/  FADD.FTZ R9, R240, R9 ;  /* 0x00000009f0097221 */ /* 0x008fc60000010000 */
[----:B------:R-:W3:Y:S01]  /*7650*/  SHFL.BFLY PT, R27, R12, 0x1, 0x1f ;  /* 0x0c201f000c1b7f89 */ /* 0x000ee200000e0000 */
[----:B----4-:R-:W-:-:S03]  /*7660*/  FADD.FTZ R11, R6, R11 ;  /* 0x0000000b060b7221 */ /* 0x010fc60000010000 */
        /* <DEDUP_REMOVED lines=71> */
[----:B-1----:R-:W-:Y:S01]  /*7ae0*/  FADD.FTZ R87, R54, R87 ;  /* 0x0000005736577221 */ /* 0x002fe20000010000 */
[----:B------:R-:W-:Y:S01]  /*7af0*/  BAR.SYNC.DEFER_BLOCKING 0x0 ;  /* 0x0000000000007b1d */ /* 0x000fe20000010000 */
[----:B------:R-:W-:Y:S01]  /*7b00*/  FADD.FTZ R89, R230, R89 ;  /* 0x00000059e6597221 */ /* 0x000fe20000010000 */
[----:B--2---:R-:W-:Y:S01]  /*7b10*/  FADD.FTZ R91, R56, R91 ;  /* 0x0000005b385b7221 */ /* 0x004fe20000010000 */
[----:B0-----:R-:W-:Y:S01]  /*7b20*/  FADD.FTZ R93, R232, R3 ;  /* 0x00000003e85d7221 */ /* 0x001fe20000010000 */
[----:B------:R-:W-:Y:S01]  /*7b30*/  FADD.FTZ R95, R58, R95 ;  /* 0x0000005f3a5f7221 */ /* 0x000fe20000010000 */
        /* <DEDUP_REMOVED lines=51> */
.L_x_23258:
[----:B------:R-:W-:Y:S05]  /*7e70*/  BSYNC.RECONVERGENT B0 ;  /* 0x0000000000007941 */ /* 0x000fea0003800200 */
.L_x_23257:
        /* <DEDUP_REMOVED lines=99> */
.L_x_23260:
[----:B------:R-:W-:Y:S05]  /*84b0*/  BSYNC.RECONVERGENT B0 ;  /* 0x0000000000007941 */ /* 0x000fea0003800200 */
.L_x_23259:
        /* <DEDUP_REMOVED lines=51> */
.L_x_23262:
[----:B------:R-:W-:Y:S05]  /*87f0*/  BSYNC.RECONVERGENT B0 ;  /* 0x0000000000007941 */ /* 0x000fea0003800200 */
.L_x_23261:
        /* <DEDUP_REMOVED lines=99> */
.L_x_23264:
[----:B------:R-:W-:Y:S05]  /*8e30*/  BSYNC.RECONVERGENT B0 ;  /* 0x0000000000007941 */ /* 0x000fea0003800200 */
.L_x_23263:
        /* <DEDUP_REMOVED lines=66> */
.L_x_23265:
        /* <DEDUP_REMOVED lines=10> */
.L_x_26005:


//--------------------- .text._ZN4vllm25paged_attention_v1_kernelIffLi128ELi32ELi128ELNS_18Fp8KVCacheDataTypeE0ELb0EEEvPT_PKS2_PKT0_S8_ifPKiSA_iPKfiiiSC_SC_iiiii --------------------------
	.section	.text._ZN4vllm25paged_attention_v1_kernelIffLi128ELi32ELi128ELNS_18Fp8KVCacheDataTypeE0ELb0EEEvPT_PKS2_PKT0_S8_ifPKiSA_iPKfiiiSC_SC_iiiii,"ax",@progbits
	.align	128
        .global         _ZN4vllm25paged_attention_v1_kernelIffLi128ELi32ELi128ELNS_18Fp8KVCacheDataTypeE0ELb0EEEvPT_PKS2_PKT0_S8_ifPKiSA_iPKfiiiSC_SC_iiiii
        .type           _ZN4vllm25paged_attention_v1_kernelIffLi128ELi32ELi128ELNS_18Fp8KVCacheDataTypeE0ELb0EEEvPT_PKS2_PKT0_S8_ifPKiSA_iPKfiiiSC_SC_iiiii,@function
        .size           _ZN4vllm25paged_attention_v1_kernelIffLi128ELi32ELi128ELNS_18Fp8KVCacheDataTypeE0ELb0EEEvPT_PKS2_PKT0_S8_ifPKiSA_iPKfiiiSC_SC_iiiii,(.L_x_26006 - _ZN4vllm25paged_attention_v1_kernelIffLi128ELi32ELi128ELNS_18Fp8KVCacheDataTypeE0ELb0EEEvPT_PKS2_PKT0_S8_ifPKiSA_iPKfiiiSC_SC_iiiii)
        .other          _ZN4vllm25paged_attention_v1_kernelIffLi128ELi32ELi128ELNS_18Fp8KVCacheDataTypeE0ELb0EEEvPT_PKS2_PKT0_S8_ifPKiSA_iPKfiiiSC_SC_iiiii,@"STO_CUDA_ENTRY STV_DEFAULT"
_ZN4vllm25paged_attention_v1_kernelIffLi128ELi32ELi128ELNS_18Fp8KVCacheDataTypeE0ELb0EEEvPT_PKS2_PKT0_S8_ifPKiSA_iPKfiiiSC_SC_iiiii:
.text._ZN4vllm25paged_attention_v1_kernelIffLi128ELi32ELi128ELNS_18Fp8KVCacheDataTypeE0ELb0EEEvPT_PKS2_PKT0_S8_ifPKiSA_iPKfiiiSC_SC_iiiii:
        /* <DEDUP_REMOVED lines=30> */
[----:B-1----:R-:W0:Y:S02]  /*01e0*/  MUFU.RCP R2, R2 ;  /* 0x0000000200027308 */ /* 0x002e240000001000 */
[----:B0-----:R-:W-:-:S06]  /*01f0*/  IADD3 R8, PT, PT, R2, 0xffffffe, RZ ;  /* 0x0ffffffe02087810 */ /* 0x001fcc0007ffe0ff */
[----:B------:R0:W1:Y:S02]  /*0200*/  F2I.FTZ.U32.TRUNC.NTZ R9, R8 ;  /* 0x0000000800097305 */ /* 0x000064000021f000 */
[----:B0-----:R-:W-:Y:S01]  /*0210*/  HFMA2 R8, -RZ, RZ, 0, 0 ;  /* 0x00000000ff087431 */ /* 0x001fe200000001ff */
[----:B-1----:R-:W-:-:S05]  /*0220*/  IADD3 R12, PT, PT, RZ, -R9, RZ ;  /* 0x80000009ff0c7210 */ /* 0x002fca0007ffe0ff */
[----:B------:R-:W-:Y:S01]  /*0230*/  IMAD R17, R12, R11, RZ ;  /* 0x0000000b0c117224 */ /* 0x000fe200078e02ff */
        /* <DEDUP_REMOVED lines=8> */
[----:B------:R-:W-:Y:S02]  /*02c0*/  LOP3.LUT R2, R10, R15, RZ, 0x3c, !PT ;  /* 0x0000000f0a027212 */ /* 0x000fe400078e3cff */
[----:B------:R-:W-:Y:S01]  /*02d0*/  @!P2 IADD3 R9, PT, PT, R9, 0x1, RZ ;  /* 0x000000010909a810 */ /* 0x000fe20007ffe0ff */
[----:B------:R-:W0:Y:S01]  /*02e0*/  LDC.64 R10, c[0x0][0x3c0] ;  /* 0x0000f000ff0a7b82 */ /* 0x000e220000000a00 */
        /* <DEDUP_REMOVED lines=36> */
[----:B--2---:R-:W-:-:S04]  /*0530*/  IADD3 R12, PT, PT, R155, 0x1f, RZ ;  /* 0x0000001f9b0c7810 */ /* 0x004fc80007ffe0ff */
[----:B------:R-:W-:-:S04]  /*0540*/  SHF.R.S32.HI R13, RZ, 0x1f, R12 ;  /* 0x0000001fff0d7819 */ /* 0x000fc8000001140c */
[----:B------:R-:W-:-:S04]  /*0550*/  LEA.HI R13, R13, R12, RZ, 0x5 ;  /* 0x0000000c0d0d7211 */ /* 0x000fc800078f28ff */
[----:B------:R-:W-:Y:S02]  /*0560*/  SHF.R.S32.HI R13, RZ, 0x5, R13 ;  /* 0x00000005ff0d7819 */ /* 0x000fe4000001140d */
[----:B------:R-:W-:Y:S02]  /*0570*/  ISETP.NE.AND P0, PT, R14, RZ, PT ;  /* 0x000000ff0e00720c */ /* 0x000fe40003f05270 */
[----:B------:R-:W-:Y:S02]  /*0580*/  ISETP.GE.AND P2, PT, R154, R13, PT ;  /* 0x0000000d9a00720c */ /* 0x000fe40003f46270 */
[----:B-1----:R-:W-:-:S04]  /*0590*/  @!P1 LEA R10, R11, R10, 0x18 ;  /* 0x0000000a0b0a9211 */ /* 0x002fc800078ec0ff */
[----:B------:R-:W-:Y:S01]  /*05a0*/  @!P1 LEA R10, R3, R10, 0x4 ;  /* 0x0000000a030a9211 */ /* 0x000fe200078e20ff */
[----:B---3--:R-:W-:Y:S01]  /*05b0*/  IMAD R137, R0, UR4, RZ ;  /* 0x0000000400897c24 */ /* 0x008fe2000f8e02ff */
        /* <DEDUP_REMOVED lines=9> */
[----:B0-----:R-:W-:Y:S02]  /*0650*/  SHF.R.U32.HI R4, RZ, 0x3, R3 ;  /* 0x00000003ff047819 */ /* 0x001fe40000011603 */
        /* <DEDUP_REMOVED lines=10> */
[----:B------:R-:W-:Y:S01]  /*0700*/  MOV R152, 0xff7fffff ;  /* 0xff7fffff00987802 */ /* 0x000fe20000000f00 */
[----:B-1----:R-:W-:-:S03]  /*0710*/  ULEA UR8, UR5, UR4, 0x18 ;  /* 0x0000000405087291 */ /* 0x002fc6000f8ec0ff */
[----:B------:R-:W-:Y:S01]  /*0720*/  IADD3 R156, P1, PT, R136, R157, RZ ;  /* 0x0000009d889c7210 */ /* 0x000fe20007f3e0ff */
[----:B------:R-:W-:-:S03]  /*0730*/  UIADD3 UR4, UPT, UPT, UR4, 0x220, URZ ;  /* 0x0000022004047890 */ /* 0x000fc6000fffe0ff */
[----:B------:R-:W-:Y:S01]  /*0740*/  LEA.HI.X.SX32 R157, R136, RZ, 0x1, P1 ;  /* 0x000000ff889d7211 */ /* 0x000fe200008f0eff */
[----:B------:R-:W-:Y:S01]  /*0750*/  ULEA UR4, UR5, UR4, 0x18 ;  /* 0x0000000405047291 */ /* 0x000fe2000f8ec0ff */
[----:B------:R-:W0:Y:S04]  /*0760*/  LDS.128 R8, [UR8] ;  /* 0x00000008ff087984 */ /* 0x000e280008000c00 */
[----:B------:R-:W1:Y:S04]  /*0770*/  LDS.128 R12, [UR8+0x10] ;  /* 0x00001008ff0c7984 */ /* 0x000e680008000c00 */
        /* <DEDUP_REMOVED lines=29> */
[----:B------:R-:W0:Y:S01]  /*0950*/  LDS.128 R132, [UR8+0x1f0] ;  /* 0x0001f008ff847984 */ /* 0x000e220008000c00 */
[----:B------:R-:W1:Y:S02]  /*0960*/  LDCU.64 UR8, c[0x0][0x3a8] ;  /* 0x00007500ff0877ac */ /* 0x000e640008000a00 */
[----:B-1----:R-:W-:-:S04]  /*0970*/  IADD3 R4, P0, PT, R4, UR8, RZ ;  /* 0x0000000804047c10 */ /* 0x002fc8000ff1e0ff */
[----:B------:R-:W-:Y:S02]  /*0980*/  IADD3.X R3, PT, PT, R5, UR9, RZ, P0, !PT ;  /* 0x0000000905037c10 */ /* 0x000fe400087fe4ff */
[C---:B------:R-:W-:Y:S02]  /*0990*/  IADD3 R5, PT, PT, R6.reuse, 0x1, RZ ;  /* 0x0000000106057810 */ /* 0x040fe40007ffe0ff */
[----:B--234-:R-:W-:-:S07]  /*09a0*/  LEA R6, R6, UR4, 0x2 ;  /* 0x0000000406067c11 */ /* 0x01cfce000f8e10ff */
.L_x_23268:
[----:B------:R-:W-:Y:S02]  /*09b0*/  MOV R160, R4 ;  /* 0x0000000400a07202 */ /* 0x000fe40000000f00 */
[----:B------:R-:W-:-:S05]  /*09c0*/  MOV R161, R3 ;  /* 0x0000000300a17202 */ /* 0x000fca0000000f00 */
[----:B------:R-:W2:Y:S02]  /*09d0*/  LDG.E.CONSTANT R137, desc[UR6][R160.64] ;  /* 0x00000006a0897981 */ /* 0x000ea4000c1e9900 */
[----:B--2---:R-:W-:-:S03]  /*09e0*/  IMAD.WIDE R136, R137, UR11, R156 ;  /* 0x0000000b89887c25 */ /* 0x004fc6000f8e029c */
[----:B------:R-:W-:-:S04]  /*09f0*/  LEA R158, P0, R136, UR12, 0x2 ;  /* 0x0000000c889e7c11 */ /* 0x000fc8000f8010ff */
[----:B------:R-:W-:-:S05]  /*0a00*/  LEA.HI.X R159, R136, UR13, R137, 0x2, P0 ;  /* 0x0000000d889f7c11 */ /* 0x000fca00080f1489 */
[----:B------:R-:W2:Y:S04]  /*0a10*/  LDG.E.128.CONSTANT R136, desc[UR6][R158.64+0x200] ;  /* 0x000200069e887981 */ /* 0x000ea8000c1e9d00 */
[----:B------:R-:W0:Y:S04]  /*0a20*/  LDG.E.128.CONSTANT R140, desc[UR6][R158.64] ;  /* 0x000000069e8c7981 */ /* 0x000e28000c1e9d00 */
[----:B------:R-:W3:Y:S04]  /*0a30*/  LDG.E.128.CONSTANT R144, desc[UR6][R158.64+0x400] ;  /* 0x000400069e907981 */ /* 0x000ee8000c1e9d00 */
[----:B------:R-:W4:Y:S01]  /*0a40*/  LDG.E.128.CONSTANT R148, desc[UR6][R158.64+0x600] ;  /* 0x000600069e947981 */ /* 0x000f22000c1e9d00 */
[----:B--2---:R-:W-:Y:S01]  /*0a50*/  FMUL.FTZ R163, R12, R136 ;  /* 0x000000880ca37220 */ /* 0x004fe20000410000 */
[----:B------:R-:W-:Y:S01]  /*0a60*/  FMUL.FTZ R136, R13, R137 ;  /* 0x000000890d887220 */ /* 0x000fe20000410000 */
[----:B------:R-:W-:Y:S01]  /*0a70*/  FMUL.FTZ R137, R14, R138 ;  /* 0x0000008a0e897220 */ /* 0x000fe20000410000 */
[----:B------:R-:W-:Y:S01]  /*0a80*/  FMUL.FTZ R138, R15, R139 ;  /* 0x0000008b0f8a7220 */ /* 0x000fe20000410000 */
[----:B0-----:R-:W-:Y:S01]  /*0a90*/  FFMA.FTZ R163, R8, R140, R163 ;  /* 0x0000008c08a37223 */ /* 0x001fe200000100a3 */
        /* <DEDUP_REMOVED lines=11> */
[----:B------:R-:W3:Y:S01]  /*0b50*/  LDG.E.128.CONSTANT R144, desc[UR6][R158.64+0xc00] ;  /* 0x000c00069e907981 */ /* 0x000ee2000c1e9d00 */
[----:B------:R-:W-:-:S03]  /*0b60*/  FFMA.FTZ R161, R20, R148, R161 ;  /* 0x0000009414a17223 */ /* 0x000fc600000100a1 */
[----:B------:R-:W4:Y:S04]  /*0b70*/  LDG.E.128.CONSTANT R136, desc[UR6][R158.64+0x800] ;  /* 0x000800069e887981 */ /* 0x000f28000c1e9d00 */
[----:B------:R-:W5:Y:S01]  /*0b80*/  LDG.E.128.CONSTANT R148, desc[UR6][R158.64+0xe00] ;  /* 0x000e00069e947981 */ /* 0x000f62000c1e9d00 */
[----:B----4-:R-:W-:Y:S01]  /*0b90*/  FFMA.FTZ R161, R24, R136, R161 ;  /* 0x0000008818a17223 */ /* 0x010fe200000100a1 */
[----:B------:R-:W-:Y:S01]  /*0ba0*/  FFMA.FTZ R160, R25, R137, R160 ;  /* 0x0000008919a07223 */ /* 0x000fe200000100a0 */
[----:B------:R-:W-:Y:S01]  /*0bb0*/  FFMA.FTZ R163, R26, R138, R163 ;  /* 0x0000008a1aa37223 */ /* 0x000fe200000100a3 */
[----:B------:R-:W-:Y:S02]  /*0bc0*/  FFMA.FTZ R162, R27, R139, R162 ;  /* 0x0000008b1ba27223 */ /* 0x000fe400000100a2 */
[----:B------:R-:W4:Y:S01]  /*0bd0*/  LDG.E.128.CONSTANT R136, desc[UR6][R158.64+0x1000] ;  /* 0x001000069e887981 */ /* 0x000f22000c1e9d00 */
        /* <DEDUP_REMOVED lines=8> */
[----:B------:R-:W-:Y:S02]  /*0c60*/  FFMA.FTZ R162, R35, R147, R162 ;  /* 0x0000009323a27223 */ /* 0x000fe400000100a2 */
[----:B------:R-:W3:Y:S01]  /*0c70*/  LDG.E.128.CONSTANT R144, desc[UR6][R158.64+0x1400] ;  /* 0x001400069e907981 */ /* 0x000ee2000c1e9d00 */
[----:B-----5:R-:W-:Y:S01]  /*0c80*/  FFMA.FTZ R161, R36, R148, R161 ;  /* 0x0000009424a17223 */ /* 0x020fe200000100a1 */
[----:B------:R-:W-:Y:S01]  /*0c90*/  FFMA.FTZ R160, R37, R149, R160 ;  /* 0x0000009525a07223 */ /* 0x000fe200000100a0 */
[----:B------:R-:W-:Y:S01]  /*0ca0*/  FFMA.FTZ R163, R38, R150, R163 ;  /* 0x0000009626a37223 */ /* 0x000fe200000100a3 */
[----:B------:R-:W-:-:S02]  /*0cb0*/  FFMA.FTZ R162, R39, R151, R162 ;  /* 0x0000009727a27223 */ /* 0x000fc400000100a2 */
        /* <DEDUP_REMOVED lines=101> */
[----:B------:R-:W-:Y:S02]  /*1310*/  IADD3 R154, PT, PT, R154, 0x4, RZ ;  /* 0x000000049a9a7810 */ /* 0x000fe40007ffe0ff */
[----:B------:R-:W-:-:S04]  /*1320*/  IADD3 R4, P2, PT, R4, 0x10, RZ ;  /* 0x0000001004047810 */ /* 0x000fc80007f5e0ff */
[----:B------:R-:W-:Y:S01]  /*1330*/  IADD3.X R3, PT, PT, RZ, R3, RZ, P2, !PT ;  /* 0x00000003ff037210 */ /* 0x000fe200017fe4ff */
[----:B----4-:R-:W-:Y:S01]  /*1340*/  FFMA.FTZ R161, R120, R136, R161 ;  /* 0x0000008878a17223 */ /* 0x010fe200000100a1 */
[----:B------:R-:W-:-:S04]  /*1350*/  IADD3 R136, PT, PT, R7, 0x1, RZ ;  /* 0x0000000107887810 */ /* 0x000fc80007ffe0ff */
[----:B------:R-:W-:Y:S01]  /*1360*/  I2FP.F32.S32 R136, R136 ;  /* 0x0000008800887245 */ /* 0x000fe20000201400 */
[----:B------:R-:W-:-:S04]  /*1370*/  FFMA.FTZ R160, R121, R137, R160 ;  /* 0x0000008979a07223 */ /* 0x000fc800000100a0 */
[----:B------:R-:W-:Y:S01]  /*1380*/  FMUL.FTZ R136, R136, R153 ;  /* 0x0000009988887220 */ /* 0x000fe20000410000 */
[----:B------:R-:W-:Y:S01]  /*1390*/  FFMA.FTZ R163, R122, R138, R163 ;  /* 0x0000008a7aa37223 */ /* 0x000fe200000100a3 */
[----:B--2---:R-:W-:Y:S01]  /*13a0*/  FFMA.FTZ R161, R124, R140, R161 ;  /* 0x0000008c7ca17223 */ /* 0x004fe200000100a1 */
[----:B------:R-:W-:Y:S02]  /*13b0*/  FFMA.FTZ R160, R125, R141, R160 ;  /* 0x0000008d7da07223 */ /* 0x000fe400000100a0 */
[----:B------:R-:W-:Y:S02]  /*13c0*/  FSEL R137, R136, RZ, P3 ;  /* 0x000000ff88897208 */ /* 0x000fe40001800000 */
[----:B------:R-:W-:Y:S01]  /*13d0*/  IADD3 R136, PT, PT, R5, -0x1, RZ ;  /* 0xffffffff05887810 */ /* 0x000fe20007ffe0ff */
[----:B------:R-:W-:Y:S01]  /*13e0*/  FFMA.FTZ R162, R123, R139, R162 ;  /* 0x0000008b7ba27223 */ /* 0x000fe200000100a2 */
[----:B------:R-:W-:Y:S01]  /*13f0*/  FFMA.FTZ R163, R126, R142, R163 ;  /* 0x0000008e7ea37223 */ /* 0x000fe200000100a3 */
[----:B---3--:R-:W-:Y:S01]  /*1400*/  FFMA.FTZ R161, R128, R144, R161 ;  /* 0x0000009080a17223 */ /* 0x008fe200000100a1 */
[----:B------:R-:W-:Y:S01]  /*1410*/  ISETP.GE.AND P0, PT, R136, R155, PT ;  /* 0x0000009b8800720c */ /* 0x000fe20003f06270 */
[----:B------:R-:W-:Y:S01]  /*1420*/  FFMA.FTZ R160, R129, R145, R160 ;  /* 0x0000009181a07223 */ /* 0x000fe200000100a0 */
[----:B------:R-:W-:Y:S01]  /*1430*/  IADD3 R136, PT, PT, R155, 0x1f, RZ ;  /* 0x0000001f9b887810 */ /* 0x000fe20007ffe0ff */
[----:B------:R-:W-:Y:S01]  /*1440*/  FFMA.FTZ R162, R127, R143, R162 ;  /* 0x0000008f7fa27223 */ /* 0x000fe200000100a2 */
[----:B------:R-:W-:Y:S01]  /*1450*/  FFMA.FTZ R163, R130, R146, R163 ;  /* 0x0000009282a37223 */ /* 0x000fe200000100a3 */
[----:B-----5:R-:W-:Y:S01]  /*1460*/  FFMA.FTZ R148, R132, R148, R161 ;  /* 0x0000009484947223 */ /* 0x020fe200000100a1 */
        /* <DEDUP_REMOVED lines=19> */
.L_x_23267:
[----:B------:R-:W-:Y:S05]  /*15a0*/  BSYNC.RECONVERGENT B0 ;  /* 0x0000000000007941 */ /* 0x000fea0003800200 */
.L_x_23266:
[----:B------:R-:W1:Y:S01]  /*15b0*/  SHFL.BFLY PT, R3, R152, 0x10, 0x1f ;  /* 0x0e001f0098037f89 */ /* 0x000e6200000e0000 */
[----:B------:R-:W2:Y:S01]  /*15c0*/  S2UR UR10, SR_CgaCtaId ;  /* 0x00000000000a79c3 */ /* 0x000ea20000008800 */
[----:B------:R-:W-:Y:S01]  /*15d0*/  UMOV UR5, 0x400 ;  /* 0x0000040000057882 */ /* 0x000fe20000000000 */
[----:B0-----:R-:W-:Y:S01]  /*15e0*/  MOV R10, 0xff7fffff ;  /* 0xff7fffff000a7802 */ /* 0x001fe20000000f00 */
[----:B------:R-:W-:Y:S01]  /*15f0*/  UIADD3 UR4, UPT, UPT, UR5, 0x200, URZ ;  /* 0x0000020005047890 */ /* 0x000fe2000fffe0ff */
[----:B------:R-:W-:Y:S01]  /*1600*/  BSSY.RECONVERGENT B0, `(.L_x_23269) ;  /* 0x0000101000007945 */ /* 0x000fe20003800200 */
[----:B-1----:R-:W-:Y:S02]  /*1610*/  FMNMX.FTZ R3, R3, R152, !PT ;  /* 0x0000009803037209 */ /* 0x002fe40007810000 */
[----:B--2---:R-:W-:-:S03]  /*1620*/  ULEA UR4, UR10, UR4, 0x18 ;  /* 0x000000040a047291 */ /* 0x004fc6000f8ec0ff */
        /* <DEDUP_REMOVED lines=25> */
[----:B------:R-:W-:-:S03]  /*17c0*/  LOP3.LUT R6, R3, 0xffffffe0, RZ, 0xc0, !PT ;  /* 0xffffffe003067812 */ /* 0x000fc600078ec0ff */
[----:B------:R0:W1:Y:S01]  /*17d0*/  SHFL.IDX PT, R30, R11, RZ, 0x1f ;  /* 0x00001fff0b1e7589 */ /* 0x00006200000e0000 */
        /* <DEDUP_REMOVED lines=20> */
.L_x_23273:
        /* <DEDUP_REMOVED lines=11> */
.L_x_23272:
[----:B------:R-:W-:Y:S05]  /*19d0*/  BSYNC.RECONVERGENT B1 ;  /* 0x0000000000017941 */ /* 0x000fea0003800200 */
.L_x_23271:
        /* <DEDUP_REMOVED lines=12> */
.L_x_23276:
        /* <DEDUP_REMOVED lines=15> */
[----:B0-----:R-:W-:Y:S01]  /*1b90*/  FADD.FTZ R13, -R30, R13 ;  /* 0x0000000d1e0d7221 */ /* 0x001fe20000010100 */
        /* <DEDUP_REMOVED lines=12> */
[----:B------:R-:W-:Y:S01]  /*1c60*/  FADD.FTZ R17, -R30, R17 ;  /* 0x000000111e117221 */ /* 0x000fe20000010100 */
[----:B------:R-:W4:Y:S01]  /*1c70*/  MUFU.EX2 R14, R14 ;  /* 0x0000000e000e7308 */ /* 0x000f220000000800 */
[----:B------:R-:W0:Y:S01]  /*1c80*/  LDS R27, [R9+0x1a00] ;  /* 0x001a0000091b7984 */ /* 0x000e220000000800 */
        /* <DEDUP_REMOVED lines=69> */
.L_x_23275:
[----:B------:R-:W-:Y:S05]  /*20e0*/  BSYNC.RECONVERGENT B1 ;  /* 0x0000000000017941 */ /* 0x000fea0003800200 */
.L_x_23274:
        /* <DEDUP_REMOVED lines=55> */
.L_x_23278:
[----:B------:R-:W-:Y:S05]  /*2460*/  BSYNC.RECONVERGENT B1 ;  /* 0x0000000000017941 */ /* 0x000fea0003800200 */
.L_x_23277:
        /* <DEDUP_REMOVED lines=26> */
.L_x_23270:
[----:B------:R-:W-:Y:S05]  /*2610*/  BSYNC.RECONVERGENT B0 ;  /* 0x0000000000007941 */ /* 0x000fea0003800200 */
.L_x_23269:
        /* <DEDUP_REMOVED lines=40> */
.L_x_23283:
[----:B------:R-:W0:Y:S01]  /*28a0*/  LDS R8, [R9] ;  /* 0x0000000009087984 */ /* 0x000e220000000800 */
[----:B------:R-:W-:-:S04]  /*28b0*/  IADD3 R10, PT, PT, R10, 0x1, RZ ;  /* 0x000000010a0a7810 */ /* 0x000fc80007ffe0ff */
[----:B------:R-:W-:Y:S01]  /*28c0*/  ISETP.NE.AND P0, PT, R10, RZ, PT ;  /* 0x000000ff0a00720c */ /* 0x000fe20003f05270 */
[----:B0-----:R-:W-:-:S05]  /*28d0*/  FMUL.FTZ R8, R8, R33 ;  /* 0x0000002108087220 */ /* 0x001fca0000410000 */
[----:B------:R0:W-:Y:S02]  /*28e0*/  STS [R9], R8 ;  /* 0x0000000809007388 */ /* 0x0001e40000000800 */
[----:B0-----:R-:W-:-:S05]  /*28f0*/  IADD3 R9, PT, PT, R9, 0x200, RZ ;  /* 0x0000020009097810 */ /* 0x001fca0007ffe0ff */
[----:B------:R-:W-:Y:S05]  /*2900*/  @P0 BRA `(.L_x_23283) ;  /* 0xfffffffc00e40947 */ /* 0x000fea000383ffff */
.L_x_23282:
[----:B------:R-:W-:Y:S05]  /*2910*/  BSYNC.RECONVERGENT B1 ;  /* 0x0000000000017941 */ /* 0x000fea0003800200 */
.L_x_23281:
        /* <DEDUP_REMOVED lines=12> */
.L_x_23286:
        /* <DEDUP_REMOVED lines=52> */
.L_x_23285:
[----:B------:R-:W-:Y:S05]  /*2d20*/  BSYNC.RECONVERGENT B1 ;  /* 0x0000000000017941 */ /* 0x000fea0003800200 */
.L_x_23284:
        /* <DEDUP_REMOVED lines=31> */
.L_x_23288:
[----:B------:R-:W-:Y:S05]  /*2f20*/  BSYNC.RECONVERGENT B1 ;  /* 0x0000000000017941 */ /* 0x000fea0003800200 */
.L_x_23287:
        /* <DEDUP_REMOVED lines=14> */
.L_x_23280:
[----:B------:R-:W-:Y:S05]  /*3010*/  BSYNC.RECONVERGENT B0 ;  /* 0x0000000000007941 */ /* 0x000fea0003800200 */
.L_x_23279:
[----:B------:R-:W-:Y:S01]  /*3020*/  SHF.R.S32.HI R3, RZ, 0x5, R3 ;  /* 0x00000005ff037819 */ /* 0x000fe20000011403 */
[----:B------:R-:W-:Y:S01]  /*3030*/  BAR.SYNC.DEFER_BLOCKING 0x0 ;  /* 0x0000000000007b1d */ /* 0x000fe20000010000 */
[----:B------:R-:W-:Y:S01]  /*3040*/  HFMA2 R154, -RZ, RZ, 0, 0 ;  /* 0x00000000ff9a7431 */ /* 0x000fe200000001ff */
[----:B------:R-:W-:Y:S02]  /*3050*/  LOP3.LUT P0, RZ, R5, 0x7, RZ, 0xc0, !PT ;  /* 0x0000000705ff7812 */ /* 0x000fe4000780c0ff */
[----:B-----5:R-:W-:Y:S02]  /*3060*/  CS2R R152, SRZ ;  /* 0x0000000000987805 */ /* 0x020fe4000001ff00 */
[----:B------:R-:W-:Y:S02]  /*3070*/  ISETP.GE.AND P1, PT, R4, R3, PT ;  /* 0x000000030400720c */ /* 0x000fe40003f26270 */
[----:B------:R-:W-:Y:S01]  /*3080*/  CS2R R150, SRZ ;  /* 0x0000000000967805 */ /* 0x000fe2000001ff00 */
[----:B------:R-:W3:Y:S01]  /*3090*/  LDCU UR14, c[0x0][0x3cc] ;  /* 0x00007980ff0e77ac */ /* 0x000ee20008000800 */
[----:B------:R-:W-:Y:S01]  /*30a0*/  BSSY.RECONVERGENT B0, `(.L_x_23289) ;  /* 0x000023c000007945 */ /* 0x000fe20003800200 */
[----:B------:R-:W-:-:S02]  /*30b0*/  CS2R R148, SRZ ;  /* 0x0000000000947805 */ /* 0x000fc4000001ff00 */
[----:B------:R-:W-:Y:S01]  /*30c0*/  CS2R R146, SRZ ;  /* 0x0000000000927805 */ /* 0x000fe2000001ff00 */
[----:B------:R-:W4:Y:S01]  /*30d0*/  LDCU.64 UR8, c[0x0][0x398] ;  /* 0x00007300ff0877ac */ /* 0x000f220008000a00 */
[----:B------:R-:W-:Y:S02]  /*30e0*/  MOV R145, RZ ;  /* 0x000000ff00917202 */ /* 0x000fe40000000f00 */
[----:B--2---:R-:W-:Y:S02]  /*30f0*/  CS2R R6, SRZ ;  /* 0x0000000000067805 */ /* 0x004fe4000001ff00 */
[----:B------:R-:W-:Y:S02]  /*3100*/  CS2R R8, SRZ ;  /* 0x0000000000087805 */ /* 0x000fe4000001ff00 */
[----:B0-----:R-:W-:Y:S02]  /*3110*/  CS2R R10, SRZ ;  /* 0x00000000000a7805 */ /* 0x001fe4000001ff00 */
        /* <DEDUP_REMOVED lines=8> */
[----:B------:R-:W-:Y:S01]  /*31a0*/  LOP3.LUT R140, R5, 0x3c0, RZ, 0xc0, !PT ;  /* 0x000003c0058c7812 */ /* 0x000fe200078ec0ff */
[----:B---34-:R-:W-:Y:S06]  /*31b0*/  @P1 BRA `(.L_x_23290) ;  /* 0x0000002000a81947 */ /* 0x018fec0003800000 */
[----:B------:R-:W0:Y:S01]  /*31c0*/  LDCU UR4, c[0x0][0x3b8] ;  /* 0x00007700ff0477ac */ /* 0x000e220008000800 */
[----:B------:R-:W-:Y:S02]  /*31d0*/  SHF.R.U32.HI R16, RZ, 0x3, R5 ;  /* 0x00000003ff107819 */ /* 0x000fe40000011605 */
[----:B------:R-:W-:Y:S01]  /*31e0*/  MOV R17, RZ ;  /* 0x000000ff00117202 */ /* 0x000fe20000000f00 */
[----:B------:R-:W2:Y:S01]  /*31f0*/  LDCU.64 UR12, c[0x0][0x3a8] ;  /* 0x00007500ff0c77ac */ /* 0x000ea20008000a00 */
[----:B------:R-:W-:Y:S02]  /*3200*/  LOP3.LUT R16, R16, 0x7c, RZ, 0xc0, !PT ;  /* 0x0000007c10107812 */ /* 0x000fe400078ec0ff */
[C---:B------:R-:W-:Y:S01]  /*3210*/  IADD3 R141, PT, PT, R4.reuse, 0x1, RZ ;  /* 0x00000001048d7810 */ /* 0x040fe20007ffe0ff */
[----:B------:R-:W3:Y:S01]  /*3220*/  LDCU UR11, c[0x0][0x3d0] ;  /* 0x00007a00ff0b77ac */ /* 0x000ee20008000800 */
[----:B------:R-:W-:Y:S02]  /*3230*/  IADD3 R144, PT, PT, R4, -R3, RZ ;  /* 0x8000000304907210 */ /* 0x000fe40007ffe0ff */
        /* <DEDUP_REMOVED lines=18> */
.L_x_23291:
[----:B------:R-:W2:Y:S01]  /*3360*/  LDG.E.CONSTANT R17, desc[UR6][R142.64] ;  /* 0x000000068e117981 */ /* 0x000ea2000c1e9900 */
[----:B------:R-:W-:-:S03]  /*3370*/  ISETP.NE.AND P3, PT, R144, -0x1, PT ;  /* 0xffffffff9000780c */ /* 0x000fc60003f65270 */
[----:B------:R-:W0:Y:S01]  /*3380*/  LDS.128 R76, [R157] ;  /* 0x000000009d4c7984 */ /* 0x000e220000000c00 */
        /* <DEDUP_REMOVED lines=13> */
[----:B-1----:R-:W5:Y:S04]  /*3460*/  LDG.E.128.CONSTANT R28, desc[UR6][R162.64+0x1000] ;  /* 0x00100006a21c7981 */ /* 0x002f68000c1e9d00 */
        /* <DEDUP_REMOVED lines=11> */
[----:B------:R-:W-:-:S02]  /*3520*/  @!P3 IADD3 R80, PT, PT, R158, 0x2, RZ ;  /* 0x000000029e50b810 */ /* 0x000fc40007ffe0ff */
[----:B------:R-:W-:Y:S01]  /*3530*/  IADD3 R124, PT, PT, R158, -0x1, RZ ;  /* 0xffffffff9e7c7810 */ /* 0x000fe20007ffe0ff */
[----:B------:R-:W5:Y:S01]  /*3540*/  LDG.E.128.CONSTANT R104, desc[UR6][R162.64+0x3400] ;  /* 0x00340006a2687981 */ /* 0x000f62000c1e9d00 */
[-C--:B------:R-:W-:Y:S02]  /*3550*/  @!P3 ISETP.GE.AND P5, PT, R80, R155.reuse, PT ;  /* 0x0000009b5000b20c */ /* 0x080fe40003fa6270 */
[C---:B------:R-:W-:Y:S01]  /*3560*/  @!P3 IADD3 R84, PT, PT, R158.reuse, 0x1, RZ ;  /* 0x000000019e54b810 */ /* 0x040fe20007ffe0ff */
[----:B------:R-:W5:Y:S01]  /*3570*/  LDG.E.128.CONSTANT R80, desc[UR6][R162.64+0x2800] ;  /* 0x00280006a2507981 */ /* 0x000f62000c1e9d00 */
[----:B------:R-:W-:Y:S02]  /*3580*/  @!P3 IADD3 R86, PT, PT, R158, 0x2, RZ ;  /* 0x000000029e56b810 */ /* 0x000fe40007ffe0ff */
[----:B------:R-:W-:Y:S02]  /*3590*/  @!P3 ISETP.GE.AND P6, PT, R124, R155, PT ;  /* 0x0000009b7c00b20c */ /* 0x000fe40003fc6270 */
[----:B------:R-:W-:-:S02]  /*35a0*/  @!P3 IADD3 R88, PT, PT, R158, 0x1, RZ ;  /* 0x000000019e58b810 */ /* 0x000fc40007ffe0ff */
[-C--:B------:R-:W-:Y:S02]  /*35b0*/  @!P3 ISETP.GE.AND P2, PT, R84, R155.reuse, PT ;  /* 0x0000009b5400b20c */ /* 0x080fe40003f46270 */
[-C--:B------:R-:W-:Y:S02]  /*35c0*/  @!P3 ISETP.GE.AND P1, PT, R86, R155.reuse, PT ;  /* 0x0000009b5600b20c */ /* 0x080fe40003f26270 */
[----:B------:R-:W-:Y:S02]  /*35d0*/  @!P3 ISETP.GE.AND P4, PT, R88, R155, PT ;  /* 0x0000009b5800b20c */ /* 0x000fe40003f86270 */
[C---:B------:R-:W-:Y:S02]  /*35e0*/  @!P3 IADD3 R88, PT, PT, R158.reuse, 0x2, RZ ;  /* 0x000000029e58b810 */ /* 0x040fe40007ffe0ff */
[C---:B------:R-:W-:Y:S02]  /*35f0*/  @!P3 IADD3 R90, PT, PT, R158.reuse, 0x1, RZ ;  /* 0x000000019e5ab810 */ /* 0x040fe40007ffe0ff */
[----:B------:R-:W-:-:S02]  /*3600*/  @!P3 IADD3 R92, PT, PT, R158, 0x2, RZ ;  /* 0x000000029e5cb810 */ /* 0x000fc40007ffe0ff */
[----:B------:R-:W-:Y:S02]  /*3610*/  @!P3 IADD3 R100, PT, PT, R158, 0x1, RZ ;  /* 0x000000019e64b810 */ /* 0x000fe40007ffe0ff */
[----:B--2---:R-:W-:Y:S02]  /*3620*/  @!P3 FSEL R96, R96, RZ, !P6 ;  /* 0x000000ff6060b208 */ /* 0x004fe40007000000 */
[----:B------:R-:W-:Y:S02]  /*3630*/  @!P3 FSEL R99, R99, RZ, !P5 ;  /* 0x000000ff6363b208 */ /* 0x000fe40006800000 */
[-C--:B------:R-:W-:Y:S02]  /*3640*/  @!P3 ISETP.GE.AND P6, PT, R158, R155.reuse, PT ;  /* 0x0000009b9e00b20c */ /* 0x080fe40003fc6270 */
[----:B------:R-:W-:Y:S02]  /*3650*/  @!P3 ISETP.GE.AND P5, PT, R84, R155, PT ;  /* 0x0000009b5400b20c */ /* 0x000fe40003fa6270 */
[----:B------:R-:W2:Y:S01]  /*3660*/  LDG.E.128.CONSTANT R84, desc[UR6][R162.64+0x2a00] ;  /* 0x002a0006a2547981 */ /* 0x000ea2000c1e9d00 */
[----:B------:R-:W-:-:S02]  /*3670*/  @!P3 FSEL R97, R97, RZ, !P6 ;  /* 0x000000ff6161b208 */ /* 0x000fc40007000000 */
[----:B------:R-:W-:Y:S02]  /*3680*/  @!P3 FSEL R98, R98, RZ, !P2 ;  /* 0x000000ff6262b208 */ /* 0x000fe40005000000 */
[-C--:B------:R-:W-:Y:S02]  /*3690*/  @!P3 ISETP.GE.AND P6, PT, R124, R155.reuse, PT ;  /* 0x0000009b7c00b20c */ /* 0x080fe40003fc6270 */
[----:B------:R-:W-:Y:S02]  /*36a0*/  @!P3 ISETP.GE.AND P2, PT, R158, R155, PT ;  /* 0x0000009b9e00b20c */ /* 0x000fe40003f46270 */
[----:B---3--:R-:W-:Y:S02]  /*36b0*/  @!P3 FSEL R108, R108, RZ, !P6 ;  /* 0x000000ff6c6cb208 */ /* 0x008fe40007000000 */
[----:B------:R-:W-:Y:S02]  /*36c0*/  @!P3 FSEL R109, R109, RZ, !P2 ;  /* 0x000000ff6d6db208 */ /* 0x000fe40005000000 */
[----:B------:R-:W-:-:S02]  /*36d0*/  @!P3 FSEL R110, R110, RZ, !P4 ;  /* 0x000000ff6e6eb208 */ /* 0x000fc40006000000 */
[-C--:B------:R-:W-:Y:S02]  /*36e0*/  @!P3 ISETP.GE.AND P6, PT, R88, R155.reuse, PT ;  /* 0x0000009b5800b20c */ /* 0x080fe40003fc6270 */
[-C--:B------:R-:W-:Y:S02]  /*36f0*/  @!P3 ISETP.GE.AND P2, PT, R90, R155.reuse, PT ;  /* 0x0000009b5a00b20c */ /* 0x080fe40003f46270 */
[----:B------:R-:W-:Y:S01]  /*3700*/  @!P3 ISETP.GE.AND P4, PT, R124, R155, PT ;  /* 0x0000009b7c00b20c */ /* 0x000fe20003f86270 */
[----:B------:R-:W3:Y:S01]  /*3710*/  LDG.E.128.CONSTANT R88, desc[UR6][R162.64+0x2c00] ;  /* 0x002c0006a2587981 */ /* 0x000ee2000c1e9d00 */
[----:B------:R-:W-:Y:S01]  /*3720*/  @!P3 FSEL R111, R111, RZ, !P1 ;  /* 0x000000ff6f6fb208 */ /* 0x000fe20004800000 */
[C---:B0-----:R-:W-:Y:S01]  /*3730*/  FMUL.FTZ R97, R77.reuse, R97 ;  /* 0x000000614d617220 */ /* 0x041fe20000410000 */
[----:B------:R-:W-:Y:S01]  /*3740*/  @!P3 ISETP.GE.AND P1, PT, R92, R155, PT ;  /* 0x0000009b5c00b20c */ /* 0x000fe20003f26270 */
[----:B------:R-:W-:Y:S01]  /*3750*/  FMUL.FTZ R109, R77, R109 ;  /* 0x0000006d4d6d7220 */ /* 0x000fe20000410000 */
[----:B----4-:R-:W-:Y:S01]  /*3760*/  @!P3 FSEL R112, R112, RZ, !P4 ;  /* 0x000000ff7070b208 */ /* 0x010fe20006000000 */
[----:B------:R-:W-:Y:S01]  /*3770*/  FFMA.FTZ R97, R76, R96, R97 ;  /* 0x000000604c617223 */ /* 0x000fe20000010061 */
[----:B------:R-:W-:-:S02]  /*3780*/  @!P3 ISETP.GE.AND P4, PT, R158, R155, PT ;  /* 0x0000009b9e00b20c */ /* 0x000fc40003f86270 */
[----:B------:R-:W-:Y:S01]  /*3790*/  @!P3 IADD3 R92, PT, PT, R158, 0x1, RZ ;  /* 0x000000019e5cb810 */ /* 0x000fe20007ffe0ff */
[----:B------:R-:W-:Y:S01]  /*37a0*/  FFMA.FTZ R98, R78, R98, R97 ;  /* 0x000000624e627223 */ /* 0x000fe20000010061 */
[----:B------:R-:W-:Y:S01]  /*37b0*/  @!P3 FSEL R113, R113, RZ, !P4 ;  /* 0x000000ff7171b208 */ /* 0x000fe20006000000 */
[----:B------:R-:W-:Y:S01]  /*37c0*/  FFMA.FTZ R97, R76, R108, R109 ;  /* 0x0000006c4c617223 */ /* 0x000fe2000001006d */
[-C--:B------:R-:W-:Y:S02]  /*37d0*/  @!P3 ISETP.GE.AND P4, PT, R92, R155.reuse, PT ;  /* 0x0000009b5c00b20c */ /* 0x080fe40003f86270 */
[----:B------:R-:W4:Y:S01]  /*37e0*/  LDG.E.128.CONSTANT R92, desc[UR6][R162.64+0x2e00] ;  /* 0x002e0006a25c7981 */ /* 0x000f22000c1e9d00 */
[----:B------:R-:W-:Y:S02]  /*37f0*/  @!P3 FSEL R115, R115, RZ, !P6 ;  /* 0x000000ff7373b208 */ /* 0x000fe40007000000 */
[----:B------:R-:W-:Y:S02]  /*3800*/  @!P3 FSEL R114, R114, RZ, !P5 ;  /* 0x000000ff7272b208 */ /* 0x000fe40006800000 */
[----:B------:R-:W-:-:S02]  /*3810*/  @!P3 ISETP.GE.AND P6, PT, R158, R155, PT ;  /* 0x0000009b9e00b20c */ /* 0x000fc40003fc6270 */
[----:B------:R-:W-:Y:S02]  /*3820*/  @!P3 ISETP.GE.AND P5, PT, R124, R155, PT ;  /* 0x0000009b7c00b20c */ /* 0x000fe40003fa6270 */
[----:B------:R-:W-:Y:S02]  /*3830*/  @!P3 IADD3 R96, PT, PT, R158, 0x2, RZ ;  /* 0x000000029e60b810 */ /* 0x000fe40007ffe0ff */
[----:B-----5:R-:W-:Y:S01]  /*3840*/  @!P3 FSEL R117, R117, RZ, !P6 ;  /* 0x000000ff7575b208 */ /* 0x020fe20007000000 */
[----:B------:R-:W-:Y:S01]  /*3850*/  FFMA.FTZ R109, R79, R99, R98 ;  /* 0x000000634f6d7223 */ /* 0x000fe20000010062 */
[----:B------:R-:W-:Y:S01]  /*3860*/  @!P3 FSEL R116, R116, RZ, !P5 ;  /* 0x000000ff7474b208 */ /* 0x000fe20006800000 */
[----:B------:R-:W-:Y:S01]  /*3870*/  FFMA.FTZ R110, R78, R110, R97 ;  /* 0x0000006e4e6e7223 */ /* 0x000fe20000010061 */
[----:B------:R-:W-:Y:S02]  /*3880*/  @!P3 ISETP.GE.AND P6, PT, R100, R155, PT ;  /* 0x0000009b6400b20c */ /* 0x000fe40003fc6270 */
[----:B------:R-:W-:-:S02]  /*3890*/  @!P3 FSEL R118, R118, RZ, !P2 ;  /* 0x000000ff7676b208 */ /* 0x000fc40005000000 */
[-C--:B------:R-:W-:Y:S02]  /*38a0*/  @!P3 ISETP.GE.AND P5, PT, R96, R155.reuse, PT ;  /* 0x0000009b6000b20c */ /* 0x080fe40003fa6270 */
[----:B------:R-:W-:Y:S01]  /*38b0*/  @!P3 IADD3 R100, PT, PT, R158, 0x2, RZ ;  /* 0x000000029e64b810 */ /* 0x000fe20007ffe0ff */
[----:B------:R-:W5:Y:S01]  /*38c0*/  LDG.E.128.CONSTANT R96, desc[UR6][R162.64+0x3000] ;  /* 0x00300006a2607981 */ /* 0x000f62000c1e9d00 */
[-C--:B------:R-:W-:Y:S02]  /*38d0*/  @!P3 ISETP.GE.AND P2, PT, R124, R155.reuse, PT ;  /* 0x0000009b7c00b20c */ /* 0x080fe40003f46270 */
[----:B------:R-:W-:Y:S02]  /*38e0*/  @!P3 FSEL R119, R119, RZ, !P1 ;  /* 0x000000ff7777b208 */ /* 0x000fe40004800000 */
[----:B------:R-:W-:Y:S02]  /*38f0*/  @!P3 ISETP.GE.AND P1, PT, R100, R155, PT ;  /* 0x0000009b6400b20c */ /* 0x000fe40003f26270 */
[----:B------:R-:W-:-:S02]  /*3900*/  @!P3 FSEL R120, R120, RZ, !P2 ;  /* 0x000000ff7878b208 */ /* 0x000fc40005000000 */
[CC--:B------:R-:W-:Y:S02]  /*3910*/  @!P3 ISETP.GE.AND P2, PT, R158.reuse, R155.reuse, PT ;  /* 0x0000009b9e00b20c */ /* 0x0c0fe40003f46270 */
[----:B------:R-:W-:Y:S02]  /*3920*/  @!P3 IADD3 R100, PT, PT, R158, 0x1, RZ ;  /* 0x000000019e64b810 */ /* 0x000fe40007ffe0ff */
[----:B------:R-:W-:Y:S02]  /*3930*/  @!P3 FSEL R121, R121, RZ, !P2 ;  /* 0x000000ff7979b208 */ /* 0x000fe40005000000 */
        /* <DEDUP_REMOVED lines=17> */
[-C--:B------:R-:W-:Y:S02]  /*3a50*/  @!P3 ISETP.GE.AND P1, PT, R108, R155.reuse, PT ;  /* 0x0000009b6c00b20c */ /* 0x080fe40003f26270 */
[C---:B------:R-:W-:Y:S02]  /*3a60*/  @!P3 ISETP.GE.AND P6, PT, R158.reuse, R155, PT ;  /* 0x0000009b9e00b20c */ /* 0x040fe40003fc6270 */
[----:B------:R-:W-:Y:S02]  /*3a70*/  @!P3 IADD3 R108, PT, PT, R158, 0x1, RZ ;  /* 0x000000019e6cb810 */ /* 0x000fe40007ffe0ff */
[----:B------:R-:W-:Y:S02]  /*3a80*/  @!P3 FSEL R21, R21, RZ, !P6 ;  /* 0x000000ff1515b208 */ /* 0x000fe40007000000 */
[----:B------:R-:W-:-:S02]  /*3a90*/  @!P3 FSEL R22, R22, RZ, !P2 ;  /* 0x000000ff1616b208 */ /* 0x000fc40005000000 */
[-C--:B------:R-:W-:Y:S02]  /*3aa0*/  @!P3 ISETP.GE.AND P6, PT, R108, R155.reuse, PT ;  /* 0x0000009b6c00b20c */ /* 0x080fe40003fc6270 */
        /* <DEDUP_REMOVED lines=8> */
[----:B------:R-:W-:Y:S02]  /*3b30*/  @!P3 FSEL R26, R26, RZ, !P4 ;  /* 0x000000ff1a1ab208 */ /* 0x000fe40006000000 */
[-C--:B------:R-:W-:Y:S02]  /*3b40*/  @!P3 ISETP.GE.AND P2, PT, R108, R155.reuse, PT ;  /* 0x0000009b6c00b20c */ /* 0x080fe40003f46270 */
        /* <DEDUP_REMOVED lines=133> */
[----:B--2---:R-:W-:Y:S02]  /*43a0*/  @!P3 FSEL R84, R84, RZ, !P6 ;  /* 0x000000ff5454b208 */ /* 0x004fe40007000000 */
        /* <DEDUP_REMOVED lines=9> */
[----:B---3--:R-:W-:Y:S02]  /*4440*/  @!P3 FSEL R88, R88, RZ, !P2 ;  /* 0x000000ff5858b208 */ /* 0x008fe40005000000 */
        /* <DEDUP_REMOVED lines=9> */
[----:B----4-:R-:W-:Y:S02]  /*44e0*/  @!P3 FSEL R92, R92, RZ, !P4 ;  /* 0x000000ff5c5cb208 */ /* 0x010fe40006000000 */
        /* <DEDUP_REMOVED lines=9> */
[----:B-----5:R-:W-:Y:S02]  /*4580*/  @!P3 FSEL R96, R96, RZ, !P6 ;  /* 0x000000ff6060b208 */ /* 0x020fe40007000000 */
[-C--:B------:R-:W-:Y:S02]  /*4590*/  @!P3 ISETP.GE.AND P1, PT, R108, R155.reuse, PT ;  /* 0x0000009b6c00b20c */ /* 0x080fe40003f26270 */
[C---:B------:R-:W-:Y:S02]  /*45a0*/  @!P3 ISETP.GE.AND P6, PT, R158.reuse, R155, PT ;  /* 0x0000009b9e00b20c */ /* 0x040fe40003fc6270 */
        /* <DEDUP_REMOVED lines=9> */
[----:B------:R-:W-:Y:S02]  /*4640*/  @!P3 FSEL R101, R101, RZ, !P5 ;  /* 0x000000ff6565b208 */ /* 0x000fe40006800000 */
[----:B------:R-:W-:Y:S02]  /*4650*/  @!P3 FSEL R102, R102, RZ, !P4 ;  /* 0x000000ff6666b208 */ /* 0x000fe40006000000 */
[-C--:B------:R-:W-:Y:S02]  /*4660*/  @!P3 ISETP.GE.AND P2, PT, R108, R155.reuse, PT ;  /* 0x0000009b6c00b20c */ /* 0x080fe40003f46270 */
[-C--:B------:R-:W-:Y:S02]  /*4670*/  @!P3 ISETP.GE.AND P5, PT, R124, R155.reuse, PT ;  /* 0x0000009b7c00b20c */ /* 0x080fe40003fa6270 */
[----:B------:R-:W-:Y:S02]  /*4680*/  @!P3 ISETP.GE.AND P4, PT, R158, R155, PT ;  /* 0x0000009b9e00b20c */ /* 0x000fe40003f86270 */
[----:B------:R-:W-:-:S02]  /*4690*/  @!P3 FSEL R103, R103, RZ, !P1 ;  /* 0x000000ff6767b208 */ /* 0x000fc40004800000 */
[----:B------:R-:W-:Y:S02]  /*46a0*/  @!P3 FSEL R104, R104, RZ, !P5 ;  /* 0x000000ff6868b208 */ /* 0x000fe40006800000 */
[----:B------:R-:W-:Y:S02]  /*46b0*/  @!P3 FSEL R105, R105, RZ, !P4 ;  /* 0x000000ff6969b208 */ /* 0x000fe40006000000 */
[----:B------:R-:W-:Y:S02]  /*46c0*/  @!P3 FSEL R106, R106, RZ, !P6 ;  /* 0x000000ff6a6ab208 */ /* 0x000fe40007000000 */
[----:B------:R-:W-:Y:S01]  /*46d0*/  @!P3 FSEL R107, R107, RZ, !P2 ;  /* 0x000000ff6b6bb208 */ /* 0x000fe20005000000 */
[----:B------:R-:W-:Y:S01]  /*46e0*/  FADD.FTZ R154, R109, R154 ;  /* 0x0000009a6d9a7221 */ /* 0x000fe20000010000 */
[CC--:B------:R-:W-:Y:S02]  /*46f0*/  @!P3 ISETP.GE.AND P1, PT, R124.reuse, R155.reuse, PT ;  /* 0x0000009b7c00b20c */ /* 0x0c0fe40003f26270 */
[----:B------:R-:W-:-:S02]  /*4700*/  @!P3 ISETP.GE.AND P5, PT, R124, R155, PT ;  /* 0x0000009b7c00b20c */ /* 0x000fc40003fa6270 */
[CC--:B------:R-:W-:Y:S02]  /*4710*/  @!P3 ISETP.GE.AND P4, PT, R124.reuse, R155.reuse, PT ;  /* 0x0000009b7c00b20c */ /* 0x0c0fe40003f86270 */
[CC--:B------:R-:W-:Y:S02]  /*4720*/  @!P3 ISETP.GE.AND P6, PT, R124.reuse, R155.reuse, PT ;  /* 0x0000009b7c00b20c */ /* 0x0c0fe40003fc6270 */
[----:B------:R-:W-:Y:S01]  /*4730*/  @!P3 ISETP.GE.AND P2, PT, R124, R155, PT ;  /* 0x0000009b7c00b20c */ /* 0x000fe20003f46270 */
[----:B------:R-:W-:Y:S01]  /*4740*/  FFMA.FTZ R124, R79, R111, R110 ;  /* 0x0000006f4f7c7223 */ /* 0x000fe2000001006e */
[C---:B------:R-:W-:Y:S01]  /*4750*/  FMUL.FTZ R113, R77.reuse, R113 ;  /* 0x000000714d717220 */ /* 0x040fe20000410000 */
[----:B------:R-:W2:Y:S03]  /*4760*/  LDG.E.128.CONSTANT R108, desc[UR6][R162.64+0x3600] ;  /* 0x00360006a26c7981 */ /* 0x000ea6000c1e9d00 */
[----:B------:R-:W-:Y:S01]  /*4770*/  FFMA.FTZ R113, R76, R112, R113 ;  /* 0x000000704c717223 */ /* 0x000fe20000010071 */
[----:B------:R-:W-:-:S03]  /*4780*/  FMUL.FTZ R117, R77, R117 ;  /* 0x000000754d757220 */ /* 0x000fc60000410000 */
[----:B------:R-:W-:Y:S01]  /*4790*/  FFMA.FTZ R114, R78, R114, R113 ;  /* 0x000000724e727223 */ /* 0x000fe20000010071 */
[----:B------:R-:W-:-:S03]  /*47a0*/  FFMA.FTZ R117, R76, R116, R117 ;  /* 0x000000744c757223 */ /* 0x000fc60000010075 */
[----:B------:R-:W-:Y:S02]  /*47b0*/  FFMA.FTZ R125, R79, R115, R114 ;  /* 0x000000734f7d7223 */ /* 0x000fe40000010072 */
[----:B------:R-:W3:Y:S01]  /*47c0*/  LDG.E.128.CONSTANT R112, desc[UR6][R162.64+0x3800] ;  /* 0x00380006a2707981 */ /* 0x000ee2000c1e9d00 */
[----:B------:R-:W-:Y:S01]  /*47d0*/  FFMA.FTZ R118, R78, R118, R117 ;  /* 0x000000764e767223 */ /* 0x000fe20000010075 */
[----:B------:R-:W-:-:S03]  /*47e0*/  FMUL.FTZ R121, R77, R121 ;  /* 0x000000794d797220 */ /* 0x000fc60000410000 */
[----:B------:R-:W-:Y:S01]  /*47f0*/  FFMA.FTZ R118, R79, R119, R118 ;  /* 0x000000774f767223 */ /* 0x000fe20000010076 */
[----:B------:R-:W-:-:S03]  /*4800*/  FFMA.FTZ R121, R76, R120, R121 ;  /* 0x000000784c797223 */ /* 0x000fc60000010079 */
[----:B------:R-:W-:Y:S02]  /*4810*/  FADD.FTZ R151, R118, R151 ;  /* 0x0000009776977221 */ /* 0x000fe40000010000 */
[----:B------:R-:W4:Y:S01]  /*4820*/  LDG.E.128.CONSTANT R116, desc[UR6][R162.64+0x3a00] ;  /* 0x003a0006a2747981 */ /* 0x000f22000c1e9d00 */
[----:B------:R-:W-:Y:S01]  /*4830*/  FFMA.FTZ R122, R78, R122, R121 ;  /* 0x0000007a4e7a7223 */ /* 0x000fe20000010079 */
[----:B------:R-:W-:Y:S01]  /*4840*/  FADD.FTZ R153, R124, R153 ;  /* 0x000000997c997221 */ /* 0x000fe20000010000 */
[----:B------:R-:W-:Y:S02]  /*4850*/  FADD.FTZ R152, R125, R152 ;  /* 0x000000987d987221 */ /* 0x000fe40000010000 */
[----:B------:R-:W-:Y:S01]  /*4860*/  FFMA.FTZ R159, R79, R123, R122 ;  /* 0x0000007b4f9f7223 */ /* 0x000fe2000001007a */
[----:B------:R-:W5:Y:S04]  /*4870*/  LDG.E.128.CONSTANT R124, desc[UR6][R162.64+0x3e00] ;  /* 0x003e0006a27c7981 */ /* 0x000f68000c1e9d00 */
[----:B------:R-:W5:Y:S01]  /*4880*/  LDG.E.128.CONSTANT R120, desc[UR6][R162.64+0x3c00] ;  /* 0x003c0006a2787981 */ /* 0x000f62000c1e9d00 */
[----:B------:R-:W-:-:S04]  /*4890*/  FMUL.FTZ R17, R77, R17 ;  /* 0x000000114d117220 */ /* 0x000fc80000410000 */
[----:B------:R-:W-:Y:S01]  /*48a0*/  FFMA.FTZ R17, R76, R16, R17 ;  /* 0x000000104c117223 */ /* 0x000fe20000010011 */
[----:B------:R-:W-:Y:S01]  /*48b0*/  @!P3 IADD3 R16, PT, PT, R158, 0x1, RZ ;  /* 0x000000019e10b810 */ /* 0x000fe20007ffe0ff */
        /* <DEDUP_REMOVED lines=109> */
[----:B------:R-:W-:-:S02]  /*4f90*/  IADD3 R144, PT, PT, R144, 0x4, RZ ;  /* 0x0000000490907810 */ /* 0x000fc40007ffe0ff */
[----:B------:R-:W-:Y:S02]  /*4fa0*/  IADD3 R157, PT, PT, R157, 0x200, RZ ;  /* 0x000002009d9d7810 */ /* 0x000fe40007ffe0ff */
[----:B--2---:R-:W-:Y:S02]  /*4fb0*/  @!P3 FSEL R108, R108, RZ, !P1 ;  /* 0x000000ff6c6cb208 */ /* 0x004fe40004800000 */
        /* <DEDUP_REMOVED lines=8> */
[----:B---3--:R-:W-:Y:S02]  /*5040*/  @!P3 FSEL R112, R112, RZ, !P5 ;  /* 0x000000ff7070b208 */ /* 0x008fe40006800000 */
[----:B------:R-:W-:Y:S02]  /*5050*/  ISETP.GE.AND P1, PT, R16, R3, PT ;  /* 0x000000031000720c */ /* 0x000fe40003f26270 */
        /* <DEDUP_REMOVED lines=9> */
[----:B----4-:R-:W-:Y:S02]  /*50f0*/  @!P3 FSEL R116, R116, RZ, !P4 ;  /* 0x000000ff7474b208 */ /* 0x010fe40006000000 */
[-C--:B------:R-:W-:Y:S02]  /*5100*/  @!P3 ISETP.GE.AND P5, PT, R16, R155.reuse, PT ;  /* 0x0000009b1000b20c */ /* 0x080fe40003fa6270 */
[CC--:B------:R-:W-:Y:S02]  /*5110*/  @!P3 ISETP.GE.AND P4, PT, R158.reuse, R155.reuse, PT ;  /* 0x0000009b9e00b20c */ /* 0x0c0fe40003f86270 */
[----:B------:R-:W-:Y:S02]  /*5120*/  @!P3 IADD3 R16, PT, PT, R158, 0x2, RZ ;  /* 0x000000029e10b810 */ /* 0x000fe40007ffe0ff */
[----:B------:R-:W-:Y:S02]  /*5130*/  @!P3 FSEL R117, R117, RZ, !P4 ;  /* 0x000000ff7575b208 */ /* 0x000fe40006000000 */
[----:B------:R-:W-:-:S02]  /*5140*/  @!P3 ISETP.GE.AND P4, PT, R16, R155, PT ;  /* 0x0000009b1000b20c */ /* 0x000fc40003f86270 */
[----:B------:R-:W-:Y:S02]  /*5150*/  @!P3 IADD3 R16, PT, PT, R158, 0x1, RZ ;  /* 0x000000019e10b810 */ /* 0x000fe40007ffe0ff */
[----:B------:R-:W-:Y:S02]  /*5160*/  @!P3 FSEL R118, R118, RZ, !P5 ;  /* 0x000000ff7676b208 */ /* 0x000fe40006800000 */
[----:B-----5:R-:W-:Y:S02]  /*5170*/  @!P3 FSEL R120, R120, RZ, !P6 ;  /* 0x000000ff7878b208 */ /* 0x020fe40007000000 */
[-C--:B------:R-:W-:Y:S02]  /*5180*/  @!P3 ISETP.GE.AND P5, PT, R16, R155.reuse, PT ;  /* 0x0000009b1000b20c */ /* 0x080fe40003fa6270 */
[C---:B------:R-:W-:Y:S02]  /*5190*/  @!P3 ISETP.GE.AND P6, PT, R158.reuse, R155, PT ;  /* 0x0000009b9e00b20c */ /* 0x040fe40003fc6270 */
[----:B------:R-:W-:-:S02]  /*51a0*/  @!P3 IADD3 R16, PT, PT, R158, 0x2, RZ ;  /* 0x000000029e10b810 */ /* 0x000fc40007ffe0ff */
[----:B------:R-:W-:Y:S02]  /*51b0*/  @!P3 FSEL R124, R124, RZ, !P2 ;  /* 0x000000ff7c7cb208 */ /* 0x000fe40005000000 */
[-C--:B------:R-:W-:Y:S02]  /*51c0*/  @!P3 ISETP.GE.AND P2, PT, R158, R155.reuse, PT ;  /* 0x0000009b9e00b20c */ /* 0x080fe40003f46270 */
[----:B------:R-:W-:Y:S02]  /*51d0*/  @!P3 FSEL R121, R121, RZ, !P6 ;  /* 0x000000ff7979b208 */ /* 0x000fe40007000000 */
[----:B------:R-:W-:Y:S02]  /*51e0*/  @!P3 FSEL R122, R122, RZ, !P5 ;  /* 0x000000ff7a7ab208 */ /* 0x000fe40006800000 */
[CC--:B------:R-:W-:Y:S02]  /*51f0*/  @!P3 ISETP.GE.AND P6, PT, R16.reuse, R155.reuse, PT ;  /* 0x0000009b1000b20c */ /* 0x0c0fe40003fc6270 */
[----:B------:R-:W-:-:S02]  /*5200*/  @!P3 ISETP.GE.AND P5, PT, R16, R155, PT ;  /* 0x0000009b1000b20c */ /* 0x000fc40003fa6270 */
[----:B------:R-:W-:Y:S02]  /*5210*/  @!P3 IADD3 R16, PT, PT, R158, 0x1, RZ ;  /* 0x000000019e10b810 */ /* 0x000fe40007ffe0ff */
[----:B------:R-:W-:Y:S01]  /*5220*/  @!P3 FSEL R125, R125, RZ, !P2 ;  /* 0x000000ff7d7db208 */ /* 0x000fe20005000000 */
[C---:B------:R-:W-:Y:S01]  /*5230*/  FMUL.FTZ R109, R77.reuse, R109 ;  /* 0x0000006d4d6d7220 */ /* 0x040fe20000410000 */
[----:B------:R-:W-:Y:S01]  /*5240*/  @!P3 ISETP.GE.AND P2, PT, R16, R155, PT ;  /* 0x0000009b1000b20c */ /* 0x000fe20003f46270 */
[C---:B------:R-:W-:Y:S01]  /*5250*/  FMUL.FTZ R113, R77.reuse, R113 ;  /* 0x000000714d717220 */ /* 0x040fe20000410000 */
[C---:B------:R-:W-:Y:S01]  /*5260*/  FMUL.FTZ R117, R77.reuse, R117 ;  /* 0x000000754d757220 */ /* 0x040fe20000410000 */
[C---:B------:R-:W-:Y:S01]  /*5270*/  FMUL.FTZ R121, R77.reuse, R121 ;  /* 0x000000794d797220 */ /* 0x040fe20000410000 */
[----:B------:R-:W-:Y:S01]  /*5280*/  FMUL.FTZ R77, R77, R125 ;  /* 0x0000007d4d4d7220 */ /* 0x000fe20000410000 */
[C---:B------:R-:W-:Y:S01]  /*5290*/  FFMA.FTZ R109, R76.reuse, R108, R109 ;  /* 0x0000006c4c6d7223 */ /* 0x040fe2000001006d */
[C---:B------:R-:W-:Y:S01]  /*52a0*/  FFMA.FTZ R113, R76.reuse, R112, R113 ;  /* 0x000000704c717223 */ /* 0x040fe20000010071 */
[C---:B------:R-:W-:Y:S01]  /*52b0*/  FFMA.FTZ R117, R76.reuse, R116, R117 ;  /* 0x000000744c757223 */ /* 0x040fe20000010075 */
[----:B------:R-:W-:Y:S01]  /*52c0*/  FFMA.FTZ R121, R76, R120, R121 ;  /* 0x000000784c797223 */ /* 0x000fe20000010079 */
[----:B------:R-:W-:Y:S01]  /*52d0*/  @!P3 FSEL R126, R126, RZ, !P2 ;  /* 0x000000ff7e7eb208 */ /* 0x000fe20005000000 */
[----:B------:R-:W-:Y:S01]  /*52e0*/  FFMA.FTZ R77, R76, R124, R77 ;  /* 0x0000007c4c4d7223 */ /* 0x000fe2000001004d */
[C---:B------:R-:W-:Y:S01]  /*52f0*/  FFMA.FTZ R110, R78.reuse, R110, R109 ;  /* 0x0000006e4e6e7223 */ /* 0x040fe2000001006d */
[C---:B------:R-:W-:Y:S01]  /*5300*/  FFMA.FTZ R114, R78.reuse, R114, R113 ;  /* 0x000000724e727223 */ /* 0x040fe20000010071 */
[C---:B------:R-:W-:Y:S01]  /*5310*/  FFMA.FTZ R118, R78.reuse, R118, R117 ;  /* 0x000000764e767223 */ /* 0x040fe20000010075 */
[----:B------:R-:W-:Y:S01]  /*5320*/  @!P3 FSEL R119, R119, RZ, !P4 ;  /* 0x000000ff7777b208 */ /* 0x000fe20006000000 */
[C---:B------:R-:W-:Y:S01]  /*5330*/  FFMA.FTZ R122, R78.reuse, R122, R121 ;  /* 0x0000007a4e7a7223 */ /* 0x040fe20000010079 */
[----:B------:R-:W-:Y:S01]  /*5340*/  @!P3 FSEL R123, R123, RZ, !P6 ;  /* 0x000000ff7b7bb208 */ /* 0x000fe20007000000 */
[----:B------:R-:W-:Y:S01]  /*5350*/  FFMA.FTZ R78, R78, R126, R77 ;  /* 0x0000007e4e4e7223 */ /* 0x000fe2000001004d */
[----:B------:R-:W-:Y:S01]  /*5360*/  @!P3 FSEL R127, R127, RZ, !P5 ;  /* 0x000000ff7f7fb208 */ /* 0x000fe20006800000 */
        /* <DEDUP_REMOVED lines=10> */
[----:B------:R-:W-:Y:S01]  /*5410*/  IADD3 R141, PT, PT, R141, 0x4, RZ ;  /* 0x000000048d8d7810 */ /* 0x000fe20007ffe0ff */
[----:B------:R-:W-:Y:S01]  /*5420*/  FADD.FTZ R139, R78, R139 ;  /* 0x0000008b4e8b7221 */ /* 0x000fe20000010000 */
[----:B------:R-:W-:-:S02]  /*5430*/  IADD3 R158, PT, PT, R158, 0x80, RZ ;  /* 0x000000809e9e7810 */ /* 0x000fc40007ffe0ff */
[----:B------:R-:W-:Y:S01]  /*5440*/  IADD3.X R143, PT, PT, RZ, R143, RZ, P2, !PT ;  /* 0x0000008fff8f7210 */ /* 0x000fe200017fe4ff */
[----:B------:R-:W-:Y:S06]  /*5450*/  @!P1 BRA `(.L_x_23291) ;  /* 0xffffffdc00c09947 */ /* 0x000fec000383ffff */
.L_x_23290:
[----:B------:R-:W-:Y:S05]  /*5460*/  BSYNC.RECONVERGENT B0 ;  /* 0x0000000000007941 */ /* 0x000fea0003800200 */
.L_x_23289:
[----:B------:R-:W0:Y:S01]  /*5470*/  SHFL.BFLY PT, R3, R154, 0x4, 0x1f ;  /* 0x0c801f009a037f89 */ /* 0x000e2200000e0000 */
[----:B------:R-:W-:Y:S01]  /*5480*/  ISETP.NE.OR P1, PT, R140, 0x40, P0 ;  /* 0x000000408c00780c */ /* 0x000fe20000725670 */
[----:B------:R-:W-:Y:S01]  /*5490*/  BSSY.RECONVERGENT B0, `(.L_x_23292) ;  /* 0x00000e9000007945 */ /* 0x000fe20003800200 */
[----:B------:R-:W-:Y:S01]  /*54a0*/  SHF.R.U32.HI R63, RZ, 0x3, R156 ;  /* 0x00000003ff3f7819 */ /* 0x000fe2000001169c */
[----:B------:R-:W2:Y:S03]  /*54b0*/  SHFL.BFLY PT, R2, R153, 0x4, 0x1f ;  /* 0x0c801f0099027f89 */ /* 0x000ea600000e0000 */
[----:B------:R-:W-:Y:S01]  /*54c0*/  LEA R4, R4, R63, 0x7 ;  /* 0x0000003f04047211 */ /* 0x000fe200078e38ff */
[----:B------:R-:W3:Y:S04]  /*54d0*/  SHFL.BFLY PT, R17, R152, 0x4, 0x1f ;  /* 0x0c801f0098117f89 */ /* 0x000ee800000e0000 */
[----:B------:R-:W4:Y:S04]  /*54e0*/  SHFL.BFLY PT, R16, R151, 0x4, 0x1f ;  /* 0x0c801f0097107f89 */ /* 0x000f2800000e0000 */
[----:B------:R-:W5:Y:S04]  /*54f0*/  SHFL.BFLY PT, R19, R150, 0x4, 0x1f ;  /* 0x0c801f0096137f89 */ /* 0x000f6800000e0000 */
[----:B------:R-:W1:Y:S04]  /*5500*/  SHFL.BFLY PT, R18, R149, 0x4, 0x1f ;  /* 0x0c801f0095127f89 */ /* 0x000e6800000e0000 */
        /* <DEDUP_REMOVED lines=69> */
[----:B------:R-:W-:Y:S01]  /*5960*/  FADD.FTZ R8, R17, R8 ;  /* 0x0000000811087221 */ /* 0x000fe20000010000 */
[----:B0-----:R-:W-:Y:S02]  /*5970*/  FADD.FTZ R16, R16, R7 ;  /* 0x0000000710107221 */ /* 0x001fe40000010000 */
        /* <DEDUP_REMOVED lines=63> */
[----:B-1----:R-:W-:-:S03]  /*5d70*/  FADD.FTZ R7, R16, R11 ;  /* 0x0000000b10077221 */ /* 0x002fc60000010000 */
[----:B------:R-:W1:Y:S01]  /*5d80*/  SHFL.BFLY PT, R23, R28, 0x1, 0x1f ;  /* 0x0c201f001c177f89 */ /* 0x000e6200000e0000 */
[----:B------:R-:W-:-:S03]  /*5d90*/  FADD.FTZ R8, R10, R13 ;  /* 0x0000000d0a087221 */ /* 0x000fc60000010000 */
[----:B------:R-:W5:Y:S01]  /*5da0*/  SHFL.BFLY PT, R11, R14, 0x1, 0x1f ;  /* 0x0c201f000e0b7f89 */ /* 0x000f6200000e0000 */
[----:B0-----:R-:W-:-:S03]  /*5db0*/  FADD.FTZ R9, R18, R15 ;  /* 0x0000000f12097221 */ /* 0x001fc60000010000 */
[----:B------:R-:W0:Y:S04]  /*5dc0*/  SHFL.BFLY PT, R13, R22, 0x1, 0x1f ;  /* 0x0c201f00160d7f89 */ /* 0x000e2800000e0000 */
[----:B------:R-:W0:Y:S01]  /*5dd0*/  SHFL.BFLY PT, R15, R24, 0x1, 0x1f ;  /* 0x0c201f00180f7f89 */ /* 0x000e2200000e0000 */
[----:B--2---:R-:W-:-:S03]  /*5de0*/  FADD.FTZ R17, R12, R17 ;  /* 0x000000110c117221 */ /* 0x004fc60000010000 */
[----:B------:R-:W2:Y:S01]  /*5df0*/  SHFL.BFLY PT, R25, R30, 0x1, 0x1f ;  /* 0x0c201f001e197f89 */ /* 0x000ea200000e0000 */
[----:B---3--:R-:W-:-:S03]  /*5e00*/  FADD.FTZ R19, R20, R19 ;  /* 0x0000001314137221 */ /* 0x008fc60000010000 */
[----:B------:R-:W3:Y:S01]  /*5e10*/  SHFL.BFLY PT, R27, R32, 0x1, 0x1f ;  /* 0x0c201f00201b7f89 */ /* 0x000ee200000e0000 */
[----:B----4-:R-:W-:-:S03]  /*5e20*/  FADD.FTZ R21, R26, R21 ;  /* 0x000000151a157221 */ /* 0x010fc60000010000 */
[----:B------:R-:W4:Y:S01]  /*5e30*/  SHFL.BFLY PT, R29, R34, 0x1, 0x1f ;  /* 0x0c201f00221d7f89 */ /* 0x000f2200000e0000 */
[----:B-1----:R-:W-:-:S03]  /*5e40*/  FADD.FTZ R23, R28, R23 ;  /* 0x000000171c177221 */ /* 0x002fc60000010000 */
[----:B------:R-:W1:Y:S01]  /*5e50*/  SHFL.BFLY PT, R31, R36, 0x1, 0x1f ;  /* 0x0c201f00241f7f89 */ /* 0x000e6200000e0000 */
[----:B-----5:R-:W-:-:S03]  /*5e60*/  FADD.FTZ R11, R14, R11 ;  /* 0x0000000b0e0b7221 */ /* 0x020fc60000010000 */
[----:B------:R-:W5:Y:S01]  /*5e70*/  SHFL.BFLY PT, R33, R38, 0x1, 0x1f ;  /* 0x0c201f0026217f89 */ /* 0x000f6200000e0000 */
        /* <DEDUP_REMOVED lines=28> */
[----:B0-----:R-:W-:Y:S01]  /*6040*/  FADD.FTZ R49, R54, R49 ;  /* 0x0000003136317221 */ /* 0x001fe20000010000 */
[----:B------:R-:W-:Y:S01]  /*6050*/  BAR.SYNC.DEFER_BLOCKING 0x0 ;  /* 0x0000000000007b1d */ /* 0x000fe20000010000 */
[----:B------:R-:W-:Y:S01]  /*6060*/  FADD.FTZ R51, R56, R51 ;  /* 0x0000003338337221 */ /* 0x000fe20000010000 */
[----:B--2---:R-:W-:Y:S01]  /*6070*/  FADD.FTZ R53, R58, R53 ;  /* 0x000000353a357221 */ /* 0x004fe20000010000 */
[----:B---3--:R-:W-:Y:S01]  /*6080*/  FADD.FTZ R55, R60, R55 ;  /* 0x000000373c377221 */ /* 0x008fe20000010000 */
[----:B----4-:R-:W-:Y:S01]  /*6090*/  FADD.FTZ R57, R62, R57 ;  /* 0x000000393e397221 */ /* 0x010fe20000010000 */
[----:B-1----:R-:W-:Y:S01]  /*60a0*/  FADD.FTZ R59, R64, R59 ;  /* 0x0000003b403b7221 */ /* 0x002fe20000010000 */
        /* <DEDUP_REMOVED lines=39> */
.L_x_23293:
[----:B------:R-:W-:Y:S05]  /*6320*/  BSYNC.RECONVERGENT B0 ;  /* 0x0000000000007941 */ /* 0x000fea0003800200 */
.L_x_23292:
        /* <DEDUP_REMOVED lines=77> */
.L_x_23295:
[----:B------:R-:W-:Y:S05]  /*6800*/  BSYNC.RECONVERGENT B0 ;  /* 0x0000000000007941 */ /* 0x000fea0003800200 */
.L_x_23294:
        /* <DEDUP_REMOVED lines=36> */
.L_x_23297:
[----:B------:R-:W-:Y:S05]  /*6a50*/  BSYNC.RECONVERGENT B0 ;  /* 0x0000000000007941 */ /* 0x000fea0003800200 */
.L_x_23296:
        /* <DEDUP_REMOVED lines=67> */
.L_x_23299:
[----:B------:R-:W-:Y:S05]  /*6e90*/  BSYNC.RECONVERGENT B0 ;  /* 0x0000000000007941 */ /* 0x000fea0003800200 */
.L_x_23298:
        /* <DEDUP_REMOVED lines=50> */
.L_x_23300:
        /* <DEDUP_REMOVED lines=12> */
.L_x_26006:


//--------------------- .text._ZN4vllm25paged_attention_v1_kernelIffLi120ELi32ELi128ELNS_18Fp8KVCacheDataTypeE0ELb0EEEvPT_PKS2_PKT0_S8_ifPKiSA_iPKfiiiSC_SC_iiiii --------------------------
	.section	.text._ZN4vllm25paged_attention_v1_kernelIffLi120ELi32ELi128ELNS_18Fp8KVCacheDataTypeE0ELb0EEEvPT_PKS2_PKT0_S8_ifPKiSA_iPKfiiiSC_SC_iiiii,"ax",@progbits
	.align	128
        .global         _ZN4vllm25paged_attention_v1_kernelIffLi120ELi32ELi128ELNS_18Fp8KVCacheDataTypeE0ELb0EEEvPT_PKS2_PKT0_S8_ifPKiSA_iPKfiiiSC_SC_iiiii
        .type           _ZN4vllm25paged_attention_v1_kernelIffLi120ELi32ELi128ELNS_18Fp8KVCacheDataTypeE0ELb0EEEvPT_PKS2_PKT0_S8_ifPKiSA_iPKfiiiSC_SC_iiiii,@function
        .size           _ZN4vllm25paged_attention_v1_kernelIffLi120ELi32ELi128ELNS_18Fp8KVCacheDataTypeE0ELb0EEEvPT_PKS2_PKT0_S8_ifPKiSA_iPKfiiiSC_SC_iiiii,(.L_x_26007 - _ZN4vllm25paged_attention_v1_kernelIffLi120ELi32ELi128ELNS_18Fp8KVCacheDataTypeE0ELb0EEEvPT_PKS2_PKT0_S8_ifPKiSA_iPKfiiiSC_SC_iiiii)
        .other          _ZN4vllm25paged_attention_v1_kernelIffLi120ELi32ELi128ELNS_18Fp8KVCacheDataTypeE0ELb0EEEvPT_PKS2_PKT0_S8_ifPKiSA_iPKfiiiSC_SC_iiiii,@"STO_CUDA_ENTRY STV_DEFAULT"
_ZN4vllm25paged_attention_v1_kernelIffLi120ELi32ELi128ELNS_18Fp8KVCacheDataTypeE0ELb0EEEvPT_PKS2_PKT0_S8_ifPKiSA_iPKfiiiSC_SC_iiiii:
.text._ZN4vllm25paged_attention_v1_kernelIffLi120ELi32ELi128ELNS_18Fp8KVCacheDataTypeE0ELb0EEEvPT_PKS2_PKT0_S8_ifPKiSA_iPKfiiiSC_SC_iiiii:
        /* <DEDUP_REMOVED lines=84> */
[----:B--2---:R-:W-:-:S04]  /*0540*/  IADD3 R12, PT, PT, R155, 0x1f, RZ ;  /* 0x0000001f9b0c7810 */ /* 0x004fc80007ffe0ff */
[----:B------:R-:W-:-:S04]  /*0550*/  SHF.R.S32.HI R13, RZ, 0x1f, R12 ;  /* 0x0000001fff0d7819 */ /* 0x000fc8000001140c */
[----:B------:R-:W-:-:S04]  /*0560*/  LEA.HI R13, R13, R12, RZ, 0x5 ;  /* 0x0000000c0d0d7211 */ /* 0x000fc800078f28ff */
[----:B------:R-:W-:Y:S02]  /*0570*/  SHF.R.S32.HI R13, RZ, 0x5, R13 ;  /* 0x00000005ff0d7819 */ /* 0x000fe4000001140d */
[----:B-1----:R-:W-:Y:S02]  /*0580*/  @!P1 LEA R10, R11, R10, 0x18 ;  /* 0x0000000a0b0a9211 */ /* 0x002fe400078ec0ff */
[----:B------:R-:W-:Y:S02]  /*0590*/  ISETP.GE.AND P2, PT, R154, R13, PT ;  /* 0x0000000d9a00720c */ /* 0x000fe40003f46270 */
        /* <DEDUP_REMOVED lines=63> */
.L_x_23303:
        /* <DEDUP_REMOVED lines=9> */
[----:B------:R-:W4:Y:S04]  /*0a20*/  LDG.E.128.CONSTANT R8, desc[UR6][R158.64+0x600] ;  /* 0x000600069e087981 */ /* 0x000f28000c1e9d00 */
[----:B------:R-:W5:Y:S01]  /*0a30*/  LDG.E.128.CONSTANT R136, desc[UR6][R158.64+0x800] ;  /* 0x000800069e887981 */ /* 0x000f62000c1e9d00 */
        /* <DEDUP_REMOVED lines=9> */
[----:B------:R-:W2:Y:S01]  /*0ad0*/  LDG.E.128.CONSTANT R140, desc[UR6][R158.64+0xa00] ;  /* 0x000a00069e8c7981 */ /* 0x000ea2000c1e9d00 */
[----:B------:R-:W-:Y:S01]  /*0ae0*/  FFMA.FTZ R132, R21, R145, R132 ;  /* 0x0000009115847223 */ /* 0x000fe20000010084 */
[----:B------:R-:W-:Y:S01]  /*0af0*/  FFMA.FTZ R133, R22, R146, R133 ;  /* 0x0000009216857223 */ /* 0x000fe20000010085 */
[----:B----4-:R-:W-:Y:S01]  /*0b00*/  FFMA.FTZ R151, R24, R8, R151 ;  /* 0x0000000818977223 */ /* 0x010fe20000010097 */
[----:B------:R-:W-:Y:S01]  /*0b10*/  FFMA.FTZ R134, R23, R147, R134 ;  /* 0x0000009317867223 */ /* 0x000fe20000010086 */
[----:B------:R-:W-:Y:S01]  /*0b20*/  FFMA.FTZ R132, R25, R9, R132 ;  /* 0x0000000919847223 */ /* 0x000fe20000010084 */
[----:B------:R-:W3:Y:S01]  /*0b30*/  LDG.E.128.CONSTANT R144, desc[UR6][R158.64+0xc00] ;  /* 0x000c00069e907981 */ /* 0x000ee2000c1e9d00 */
[----:B-----5:R-:W-:-:S03]  /*0b40*/  FFMA.FTZ R161, R28, R136, R151 ;  /* 0x000000881ca17223 */ /* 0x020fc60000010097 */
        /* <DEDUP_REMOVED lines=8> */
[----:B--2---:R-:W-:Y:S01]  /*0bd0*/  FFMA.FTZ R161, R32, R140, R161 ;  /* 0x0000008c20a17223 */ /* 0x004fe200000100a1 */
[----:B------:R-:W-:Y:S01]  /*0be0*/  FFMA.FTZ R136, R33, R141, R136 ;  /* 0x0000008d21887223 */ /* 0x000fe20000010088 */
[----:B------:R-:W-:-:S02]  /*0bf0*/  FFMA.FTZ R137, R34, R142, R137 ;  /* 0x0000008e22897223 */ /* 0x000fc40000010089 */
        /* <DEDUP_REMOVED lines=8> */
[----:B------:R-:W-:Y:S02]  /*0c80*/  FFMA.FTZ R8, R45, R9, R136 ;  /* 0x000000092d087223 */ /* 0x000fe40000010088 */
[----:B------:R-:W2:Y:S01]  /*0c90*/  LDG.E.128.CONSTANT R136, desc[UR6][R158.64+0x1400] ;  /* 0x001400069e887981 */ /* 0x000ea2000c1e9d00 */
[----:B------:R-:W-:-:S03]  /*0ca0*/  FFMA.FTZ R160, R39, R147, R160 ;  /* 0x0000009327a07223 */ /* 0x000fc600000100a0 */
[----:B------:R-:W3:Y:S01]  /*0cb0*/  LDG.E.128.CONSTANT R144, desc[UR6][R158.64+0x1600] ;  /* 0x001600069e907981 */ /* 0x000ee2000c1e9d00 */
[----:B------:R-:W-:Y:S01]  /*0cc0*/  FFMA.FTZ R160, R43, R151, R160 ;  /* 0x000000972ba07223 */ /* 0x000fe200000100a0 */
[----:B------:R-:W-:Y:S02]  /*0cd0*/  FFMA.FTZ R161, R48, R132, R161 ;  /* 0x0000008430a17223 */ /* 0x000fe400000100a1 */
[----:B------:R-:W4:Y:S01]  /*0ce0*/  LDG.E.128.CONSTANT R148, desc[UR6][R158.64+0x1800] ;  /* 0x001800069e947981 */ /* 0x000f22000c1e9d00 */
[----:B------:R-:W-:Y:S01]  /*0cf0*/  FFMA.FTZ R141, R46, R10, R141 ;  /* 0x0000000a2e8d7223 */ /* 0x000fe2000001008d */
[----:B------:R-:W-:Y:S01]  /*0d00*/  FFMA.FTZ R160, R47, R11, R160 ;  /* 0x0000000b2fa07223 */ /* 0x000fe200000100a0 */
[----:B------:R-:W-:Y:S02]  /*0d10*/  FFMA.FTZ R132, R49, R133, R8 ;  /* 0x0000008531847223 */ /* 0x000fe40000010008 */
[----:B------:R-:W5:Y:S01]  /*0d20*/  LDG.E.128.CONSTANT R8, desc[UR6][R158.64+0x1a00] ;  /* 0x001a00069e087981 */ /* 0x000f62000c1e9d00 */
[----:B------:R-:W-:-:S03]  /*0d30*/  FFMA.FTZ R133, R50, R134, R141 ;  /* 0x0000008632857223 */ /* 0x000fc6000001008d */
[----:B------:R-:W5:Y:S01]  /*0d40*/  LDG.E.128.CONSTANT R140, desc[UR6][R158.64+0x1c00] ;  /* 0x001c00069e8c7981 */ /* 0x000f62000c1e9d00 */
[----:B------:R-:W-:Y:S01]  /*0d50*/  FFMA.FTZ R160, R51, R135, R160 ;  /* 0x0000008733a07223 */ /* 0x000fe200000100a0 */
[----:B--2---:R-:W-:Y:S01]  /*0d60*/  FFMA.FTZ R161, R52, R136, R161 ;  /* 0x0000008834a17223 */ /* 0x004fe200000100a1 */
[----:B------:R-:W-:Y:S01]  /*0d70*/  FFMA.FTZ R132, R53, R137, R132 ;  /* 0x0000008935847223 */ /* 0x000fe20000010084 */
[----:B------:R-:W-:Y:S02]  /*0d80*/  FFMA.FTZ R133, R54, R138, R133 ;  /* 0x0000008a36857223 */ /* 0x000fe40000010085 */
        /* <DEDUP_REMOVED lines=8> */
[----:B------:R-:W-:-:S02]  /*0e10*/  FFMA.FTZ R8, R65, R9, R132 ;  /* 0x0000000941087223 */ /* 0x000fc40000010084 */
        /* <DEDUP_REMOVED lines=15> */
[----:B------:R-:W-:Y:S01]  /*0f10*/  FFMA.FTZ R141, R74, R134, R141 ;  /* 0x000000864a8d7223 */ /* 0x000fe2000001008d */
[----:B------:R-:W-:Y:S02]  /*0f20*/  FFMA.FTZ R160, R75, R135, R160 ;  /* 0x000000874ba07223 */ /* 0x000fe400000100a0 */
[----:B------:R-:W2:Y:S01]  /*0f30*/  LDG.E.128.CONSTANT R132, desc[UR6][R158.64+0x2800] ;  /* 0x002800069e847981 */ /* 0x000ea2000c1e9d00 */
[----:B---3--:R-:W-:Y:S01]  /*0f40*/  FFMA.FTZ R161, R76, R144, R161 ;  /* 0x000000904ca17223 */ /* 0x008fe200000100a1 */
[----:B------:R-:W-:Y:S01]  /*0f50*/  FFMA.FTZ R140, R77, R145, R140 ;  /* 0x000000914d8c7223 */ /* 0x000fe2000001008c */
[----:B------:R-:W-:Y:S01]  /*0f60*/  FFMA.FTZ R141, R78, R146, R141 ;  /* 0x000000924e8d7223 */ /* 0x000fe2000001008d */
[----:B------:R-:W-:-:S02]  /*0f70*/  FFMA.FTZ R160, R79, R147, R160 ;  /* 0x000000934fa07223 */ /* 0x000fc400000100a0 */
[----:B------:R-:W3:Y:S01]  /*0f80*/  LDG.E.128.CONSTANT R144, desc[UR6][R158.64+0x2a00] ;  /* 0x002a00069e907981 */ /* 0x000ee2000c1e9d00 */
[----:B----4-:R-:W-:Y:S01]  /*0f90*/  FFMA.FTZ R161, R80, R148, R161 ;  /* 0x0000009450a17223 */ /* 0x010fe200000100a1 */
[----:B------:R-:W-:Y:S01]  /*0fa0*/  FFMA.FTZ R140, R81, R149, R140 ;  /* 0x00000095518c7223 */ /* 0x000fe2000001008c */
[----:B------:R-:W-:Y:S01]  /*0fb0*/  FFMA.FTZ R141, R82, R150, R141 ;  /* 0x00000096528d7223 */ /* 0x000fe2000001008d */
[----:B------:R-:W-:Y:S02]  /*0fc0*/  FFMA.FTZ R160, R83, R151, R160 ;  /* 0x0000009753a07223 */ /* 0x000fe400000100a0 */
[----:B------:R-:W4:Y:S01]  /*0fd0*/  LDG.E.128.CONSTANT R148, desc[UR6][R158.64+0x2c00] ;  /* 0x002c00069e947981 */ /* 0x000f22000c1e9d00 */
[----:B-----5:R-:W-:Y:S01]  /*0fe0*/  FFMA.FTZ R161, R84, R8, R161 ;  /* 0x0000000854a17223 */ /* 0x020fe200000100a1 */
[----:B------:R-:W-:Y:S01]  /*0ff0*/  FFMA.FTZ R140, R85, R9, R140 ;  /* 0x00000009558c7223 */ /* 0x000fe2000001008c */
[----:B------:R-:W-:Y:S01]  /*1000*/  FFMA.FTZ R141, R86, R10, R141 ;  /* 0x0000000a568d7223 */ /* 0x000fe2000001008d */
[----:B------:R-:W-:-:S02]  /*1010*/  FFMA.FTZ R160, R87, R11, R160 ;  /* 0x0000000b57a07223 */ /* 0x000fc400000100a0 */
[----:B------:R-:W5:Y:S01]  /*1020*/  LDG.E.128.CONSTANT R8, desc[UR6][R158.64+0x2e00] ;  /* 0x002e00069e087981 */ /* 0x000f62000c1e9d00 */
[----:B------:R-:W-:Y:S01]  /*1030*/  FFMA.FTZ R161, R88, R136, R161 ;  /* 0x0000008858a17223 */ /* 0x000fe200000100a1 */
[----:B------:R-:W-:Y:S01]  /*1040*/  FFMA.FTZ R136, R89, R137, R140 ;  /* 0x0000008959887223 */ /* 0x000fe2000001008c */
[----:B------:R-:W-:Y:S02]  /*1050*/  FFMA.FTZ R137, R90, R138, R141 ;  /* 0x0000008a5a897223 */ /* 0x000fe4000001008d */
[----:B------:R-:W5:Y:S01]  /*1060*/  LDG.E.128.CONSTANT R140, desc[UR6][R158.64+0x3000] ;  /* 0x003000069e8c7981 */ /* 0x000f62000c1e9d00 */
        /* <DEDUP_REMOVED lines=11> */
[----:B----4-:R-:W-:Y:S01]  /*1120*/  FFMA.FTZ R161, R100, R148, R161 ;  /* 0x0000009464a17223 */ /* 0x010fe200000100a1 */
[----:B------:R-:W-:Y:S01]  /*1130*/  FFMA.FTZ R136, R101, R149, R136 ;  /* 0x0000009565887223 */ /* 0x000fe20000010088 */
[----:B------:R-:W-:Y:S01]  /*1140*/  FFMA.FTZ R137, R102, R150, R137 ;  /* 0x0000009666897223 */ /* 0x000fe20000010089 */
[----:B------:R-:W-:-:S02]  /*1150*/  FFMA.FTZ R162, R103, R151, R160 ;  /* 0x0000009767a27223 */ /* 0x000fc400000100a0 */
[----:B------:R-:W4:Y:S01]  /*1160*/  LDG.E.128.CONSTANT R148, desc[UR6][R158.64+0x3a00] ;  /* 0x003a00069e947981 */ /* 0x000f22000c1e9d00 */
[----:B-----5:R-:W-:Y:S01]  /*1170*/  FFMA.FTZ R139, R104, R8, R161 ;  /* 0x00000008688b7223 */ /* 0x020fe200000100a1 */
[----:B------:R-:W-:Y:S01]  /*1180*/  FFMA.FTZ R160, R105, R9, R136 ;  /* 0x0000000969a07223 */ /* 0x000fe20000010088 */
[----:B------:R-:W-:Y:S01]  /*1190*/  FFMA.FTZ R161, R106, R10, R137 ;  /* 0x0000000a6aa17223 */ /* 0x000fe20000010089 */
[----:B------:R-:W-:Y:S02]  /*11a0*/  FFMA.FTZ R162, R107, R11, R162 ;  /* 0x0000000b6ba27223 */ /* 0x000fe400000100a2 */
[----:B------:R-:W5:Y:S01]  /*11b0*/  LDG.E.128.CONSTANT R8, desc[UR6][R158.64+0x3400] ;  /* 0x003400069e087981 */ /* 0x000f62000c1e9d00 */
[----:B------:R-:W-:-:S03]  /*11c0*/  FFMA.FTZ R163, R108, R140, R139 ;  /* 0x0000008c6ca37223 */ /* 0x000fc6000001008b */
[----:B------:R-:W3:Y:S01]  /*11d0*/  LDG.E.128.CONSTANT R136, desc[UR6][R158.64+0x3600] ;  /* 0x003600069e887981 */ /* 0x000ee2000c1e9d00 */
[----:B------:R-:W-:Y:S01]  /*11e0*/  FFMA.FTZ R160, R109, R141, R160 ;  /* 0x0000008d6da07223 */ /* 0x000fe200000100a0 */
[----:B------:R-:W-:Y:S01]  /*11f0*/  FFMA.FTZ R161, R110, R142, R161 ;  /* 0x0000008e6ea17223 */ /* 0x000fe200000100a1 */
[----:B------:R-:W-:Y:S01]  /*1200*/  FFMA.FTZ R162, R111, R143, R162 ;  /* 0x0000008f6fa27223 */ /* 0x000fe200000100a2 */
[----:B------:R-:W-:Y:S02]  /*1210*/  IADD3 R154, PT, PT, R154, 0x4, RZ ;  /* 0x000000049a9a7810 */ /* 0x000fe40007ffe0ff */
[----:B------:R-:W-:-:S04]  /*1220*/  IADD3 R4, P2, PT, R4, 0x10, RZ ;  /* 0x0000001004047810 */ /* 0x000fc80007f5e0ff */
[----:B------:R-:W-:Y:S01]  /*1230*/  IADD3.X R3, PT, PT, RZ, R3, RZ, P2, !PT ;  /* 0x00000003ff037210 */ /* 0x000fe200017fe4ff */
[----:B--2---:R-:W-:Y:S01]  /*1240*/  FFMA.FTZ R163, R112, R132, R163 ;  /* 0x0000008470a37223 */ /* 0x004fe200000100a3 */
[----:B------:R-:W-:Y:S01]  /*1250*/  FFMA.FTZ R160, R113, R133, R160 ;  /* 0x0000008571a07223 */ /* 0x000fe200000100a0 */
[----:B------:R-:W-:Y:S02]  /*1260*/  FFMA.FTZ R161, R114, R134, R161 ;  /* 0x0000008672a17223 */ /* 0x000fe400000100a1 */
[----:B-----5:R-:W-:Y:S01]  /*1270*/  FFMA.FTZ R163, R116, R8, R163 ;  /* 0x0000000874a37223 */ /* 0x020fe200000100a3 */
[----:B------:R-:W-:-:S04]  /*1280*/  IADD3 R8, PT, PT, R7, 0x1, RZ ;  /* 0x0000000107087810 */ /* 0x000fc80007ffe0ff */
[----:B------:R-:W-:Y:S01]  /*1290*/  I2FP.F32.S32 R8, R8 ;  /* 0x0000000800087245 */ /* 0x000fe20000201400 */
[----:B------:R-:W-:-:S04]  /*12a0*/  FFMA.FTZ R160, R117, R9, R160 ;  /* 0x0000000975a07223 */ /* 0x000fc800000100a0 */
[----:B------:R-:W-:Y:S01]  /*12b0*/  FMUL.FTZ R8, R8, R153 ;  /* 0x0000009908087220 */ /* 0x000fe20000410000 */
[----:B------:R-:W-:Y:S01]  /*12c0*/  FFMA.FTZ R162, R115, R135, R162 ;  /* 0x0000008773a27223 */ /* 0x000fe200000100a2 */
[----:B------:R-:W-:Y:S01]  /*12d0*/  FFMA.FTZ R161, R118, R10, R161 ;  /* 0x0000000a76a17223 */ /* 0x000fe200000100a1 */
[----:B---3--:R-:W-:Y:S02]  /*12e0*/  FFMA.FTZ R163, R120, R136, R163 ;  /* 0x0000008878a37223 */ /* 0x008fe400000100a3 */
[----:B------:R-:W-:Y:S01]  /*12f0*/  FSEL R9, R8, RZ, P3 ;  /* 0x000000ff08097208 */ /* 0x000fe20001800000 */
[----:B------:R-:W-:Y:S01]  /*1300*/  FFMA.FTZ R160, R121, R137, R160 ;  /* 0x0000008979a07223 */ /* 0x000fe200000100a0 */
[----:B------:R-:W-:Y:S01]  /*1310*/  IADD3 R8, PT, PT, R5, -0x1, RZ ;  /* 0xffffffff05087810 */ /* 0x000fe20007ffe0ff */
[----:B------:R-:W-:Y:S01]  /*1320*/  FFMA.FTZ R162, R119, R11, R162 ;  /* 0x0000000b77a27223 */ /* 0x000fe200000100a2 */
[----:B------:R-:W-:Y:S01]  /*1330*/  FFMA.FTZ R161, R122, R138, R161 ;  /* 0x0000008a7aa17223 */ /* 0x000fe200000100a1 */
[----:B------:R-:W-:Y:S01]  /*1340*/  FFMA.FTZ R163, R124, R144, R163 ;  /* 0x000000907ca37223 */ /* 0x000fe200000100a3 */
[----:B------:R-:W-:Y:S01]  /*1350*/  ISETP.GE.AND P0, PT, R8, R155, PT ;  /* 0x0000009b0800720c */ /* 0x000fe20003f06270 */
[----:B------:R-:W-:Y:S01]  /*1360*/  FFMA.FTZ R160, R125, R145, R160 ;  /* 0x000000917da07223 */ /* 0x000fe200000100a0 */
[----:B------:R-:W-:Y:S01]  /*1370*/  IADD3 R8, PT, PT, R155, 0x1f, RZ ;  /* 0x0000001f9b087810 */ /* 0x000fe20007ffe0ff */
[----:B------:R-:W-:Y:S01]  /*1380*/  FFMA.FTZ R162, R123, R139, R162 ;  /* 0x0000008b7ba27223 */ /* 0x000fe200000100a2 */
[----:B------:R-:W-:Y:S01]  /*1390*/  FFMA.FTZ R161, R126, R146, R161 ;  /* 0x000000927ea17223 */ /* 0x000fe200000100a1 */
[----:B----4-:R-:W-:Y:S01]  /*13a0*/  FFMA.FTZ R148, R128, R148, R163 ;  /* 0x0000009480947223 */ /* 0x010fe200000100a3 */
        /* <DEDUP_REMOVED lines=19> */
.L_x_23302:
[----:B------:R-:W-:Y:S05]  /*14e0*/  BSYNC.RECONVERGENT B0 ;  /* 0x0000000000007941 */ /* 0x000fea0003800200 */
.L_x_23301:
[----:B------:R-:W1:Y:S01]  /*14f0*/  SHFL.BFLY PT, R3, R152, 0x10, 0x1f ;  /* 0x0e001f0098037f89 */ /* 0x000e6200000e0000 */
[----:B------:R-:W2:Y:S01]  /*1500*/  S2UR UR10, SR_CgaCtaId ;  /* 0x00000000000a79c3 */ /* 0x000ea20000008800 */
[----:B------:R-:W-:Y:S01]  /*1510*/  UMOV UR5, 0x400 ;  /* 0x0000040000057882 */ /* 0x000fe20000000000 */
[----:B------:R-:W-:Y:S01]  /*1520*/  IADD3 R154, PT, PT, R155, 0x1f, RZ ;  /* 0x0000001f9b9a7810 */ /* 0x000fe20007ffe0ff */
[----:B------:R-:W3:Y:S01]  /*1530*/  S2R R156, SR_TID.X ;  /* 0x00000000009c7919 */ /* 0x000ee20000002100 */
[----:B------:R-:W-:Y:S01]  /*1540*/  UIADD3 UR4, UPT, UPT, UR5, 0x1e0, URZ ;  /* 0x000001e005047890 */ /* 0x000fe2000fffe0ff */
[----:B------:R-:W-:Y:S01]  /*1550*/  BSSY.RECONVERGENT B0, `(.L_x_23304) ;  /* 0x0000100000007945 */ /* 0x000fe20003800200 */
[----:B------:R-:W-:-:S04]  /*1560*/  SHF.R.S32.HI R11, RZ, 0x1f, R154 ;  /* 0x0000001fff0b7819 */ /* 0x000fc8000001149a */
[----:B------:R-:W-:-:S04]  /*1570*/  LEA.HI R154, R11, R154, RZ, 0x5 ;  /* 0x0000009a0b9a7211 */ /* 0x000fc800078f28ff */
[----:B0-----:R-:W-:Y:S02]  /*1580*/  LOP3.LUT R10, R154, 0xffffffe0, RZ, 0xc0, !PT ;  /* 0xffffffe09a0a7812 */ /* 0x001fe400078ec0ff */
[----:B-1----:R-:W-:Y:S01]  /*1590*/  FMNMX.FTZ R3, R3, R152, !PT ;  /* 0x0000009803037209 */ /* 0x002fe20007810000 */
[----:B--2---:R-:W-:-:S04]  /*15a0*/  ULEA UR4, UR10, UR4, 0x18 ;  /* 0x000000040a047291 */ /* 0x004fc8000f8ec0ff */
[----:B------:R-:W0:Y:S01]  /*15b0*/  SHFL.BFLY PT, R4, R3, 0x8, 0x1f ;  /* 0x0d001f0003047f89 */ /* 0x000e2200000e0000 */
[----:B---3-5:R-:W-:Y:S02]  /*15c0*/  LOP3.LUT P0, R153, R156, 0x1f, RZ, 0xc0, !PT ;  /* 0x0000001f9c997812 */ /* 0x028fe4000780c0ff */
[----:B------:R-:W-:Y:S02]  /*15d0*/  SHF.R.U32.HI R157, RZ, 0x5, R156 ;  /* 0x00000005ff9d7819 */ /* 0x000fe4000001169c */
[----:B------:R-:W-:Y:S02]  /*15e0*/  ISETP.GT.U32.AND P1, PT, R153, 0x3, PT ;  /* 0x000000039900780c */ /* 0x000fe40003f24070 */
[----:B0-----:R-:W-:-:S05]  /*15f0*/  FMNMX.FTZ R4, R3, R4, !PT ;  /* 0x0000000403047209 */ /* 0x001fca0007810000 */
[----:B------:R-:W0:Y:S02]  /*1600*/  SHFL.BFLY PT, R5, R4, 0x4, 0x1f ;  /* 0x0c801f0004057f89 */ /* 0x000e2400000e0000 */
[----:B0-----:R-:W-:Y:S02]  /*1610*/  FMNMX.FTZ R5, R4, R5, !PT ;  /* 0x0000000504057209 */ /* 0x001fe40007810000 */
[----:B------:R-:W-:-:S03]  /*1620*/  LEA R4, R157, UR4, 0x2 ;  /* 0x000000049d047c11 */ /* 0x000fc6000f8e10ff */
        /* <DEDUP_REMOVED lines=14> */
[----:B------:R-:W-:-:S03]  /*1710*/  VIMNMX R3, PT, PT, R155, R10, PT ;  /* 0x0000000a9b037248 */ /* 0x000fc60003fe0100 */
[----:B------:R0:W1:Y:S01]  /*1720*/  SHFL.IDX PT, R27, R8, RZ, 0x1f ;  /* 0x00001fff081b7589 */ /* 0x00006200000e0000 */
        /* <DEDUP_REMOVED lines=19> */
.L_x_23308:
        /* <DEDUP_REMOVED lines=11> */
.L_x_23307:
[----:B------:R-:W-:Y:S05]  /*1910*/  BSYNC.RECONVERGENT B1 ;  /* 0x0000000000017941 */ /* 0x000fea0003800200 */
.L_x_23306:
        /* <DEDUP_REMOVED lines=12> */
.L_x_23311:
        /* <DEDUP_REMOVED lines=100> */
.L_x_23310:
[----:B------:R-:W-:Y:S05]  /*2020*/  BSYNC.RECONVERGENT B1 ;  /* 0x0000000000017941 */ /* 0x000fea0003800200 */
.L_x_23309:
        /* <DEDUP_REMOVED lines=55> */
.L_x_23313:
[----:B------:R-:W-:Y:S05]  /*23a0*/  BSYNC.RECONVERGENT B1 ;  /* 0x0000000000017941 */ /* 0x000fea0003800200 */
.L_x_23312:
        /* <DEDUP_REMOVED lines=26> */
.L_x_23305:
[----:B------:R-:W-:Y:S05]  /*2550*/  BSYNC.RECONVERGENT B0 ;  /* 0x0000000000007941 */ /* 0x000fea0003800200 */
.L_x_23304:
        /* <DEDUP_REMOVED lines=40> */
.L_x_23318:
[----:B------:R-:W0:Y:S01]  /*27e0*/  LDS R5, [R6] ;  /* 0x0000000006057984 */ /* 0x000e220000000800 */
[----:B------:R-:W-:-:S04]  /*27f0*/  IADD3 R7, PT, PT, R7, 0x1, RZ ;  /* 0x0000000107077810 */ /* 0x000fc80007ffe0ff */
[----:B------:R-:W-:Y:S01]  /*2800*/  ISETP.NE.AND P0, PT, R7, RZ, PT ;  /* 0x000000ff0700720c */ /* 0x000fe20003f05270 */
[----:B0-----:R-:W-:-:S05]  /*2810*/  FMUL.FTZ R5, R5, R30 ;  /* 0x0000001e05057220 */ /* 0x001fca0000410000 */
[----:B------:R0:W-:Y:S02]  /*2820*/  STS [R6], R5 ;  /* 0x0000000506007388 */ /* 0x0001e40000000800 */
[----:B0-----:R-:W-:-:S05]  /*2830*/  IADD3 R6, PT, PT, R6, 0x200, RZ ;  /* 0x0000020006067810 */ /* 0x001fca0007ffe0ff */
[----:B------:R-:W-:Y:S05]  /*2840*/  @P0 BRA `(.L_x_23318) ;  /* 0xfffffffc00e40947 */ /* 0x000fea000383ffff */
.L_x_23317:
[----:B------:R-:W-:Y:S05]  /*2850*/  BSYNC.RECONVERGENT B1 ;  /* 0x0000000000017941 */ /* 0x000fea0003800200 */
.L_x_23316:
        /* <DEDUP_REMOVED lines=12> */
.L_x_23321:
        /* <DEDUP_REMOVED lines=52> */
.L_x_23320:
[----:B------:R-:W-:Y:S05]  /*2c60*/  BSYNC.RECONVERGENT B1 ;  /* 0x0000000000017941 */ /* 0x000fea0003800200 */
.L_x_23319:
        /* <DEDUP_REMOVED lines=31> */
.L_x_23323:
[----:B------:R-:W-:Y:S05]  /*2e60*/  BSYNC.RECONVERGENT B1 ;  /* 0x0000000000017941 */ /* 0x000fea0003800200 */
.L_x_23322:
        /* <DEDUP_REMOVED lines=14> */
.L_x_23315:
[----:B------:R-:W-:Y:S05]  /*2f50*/  BSYNC.RECONVERGENT B0 ;  /* 0x0000000000007941 */ /* 0x000fea0003800200 */
.L_x_23314:
[----:B------:R-:W-:Y:S01]  /*2f60*/  SHF.R.S32.HI R154, RZ, 0x5, R154 ;  /* 0x00000005ff9a7819 */ /* 0x000fe2000001149a */
[----:B------:R-:W-:Y:S01]  /*2f70*/  BAR.SYNC.DEFER_BLOCKING 0x0 ;  /* 0x0000000000007b1d */ /* 0x000fe20000010000 */
[----:B------:R-:W-:Y:S01]  /*2f80*/  LOP3.LUT R3, R156, 0x7, RZ, 0xc0, !PT ;  /* 0x000000079c037812 */ /* 0x000fe200078ec0ff */
[----:B------:R-:W-:Y:S01]  /*2f90*/  HFMA2 R152, -RZ, RZ, 0, 0 ;  /* 0x00000000ff987431 */ /* 0x000fe200000001ff */
[----:B------:R-:W-:Y:S02]  /*2fa0*/  ISETP.GE.AND P1, PT, R157, R154, PT ;  /* 0x0000009a9d00720c */ /* 0x000fe40003f26270 */
[----:B------:R-:W-:Y:S02]  /*2fb0*/  CS2R R150, SRZ ;  /* 0x0000000000967805 */ /* 0x000fe4000001ff00 */
[----:B------:R-:W-:Y:S01]  /*2fc0*/  ISETP.NE.AND P0, PT, R3, RZ, PT ;  /* 0x000000ff0300720c */ /* 0x000fe20003f05270 */
[----:B------:R-:W3:Y:S01]  /*2fd0*/  LDCU UR14, c[0x0][0x3cc] ;  /* 0x00007980ff0e77ac */ /* 0x000ee20008000800 */
[----:B------:R-:W-:Y:S01]  /*2fe0*/  BSSY.RECONVERGENT B0, `(.L_x_23324) ;  /* 0x000021d000007945 */ /* 0x000fe20003800200 */
[----:B------:R-:W-:-:S02]  /*2ff0*/  SHF.R.U32.HI R153, RZ, 0x3, R153 ;  /* 0x00000003ff997819 */ /* 0x000fc40000011699 */
[----:B------:R-:W-:Y:S01]  /*3000*/  CS2R R148, SRZ ;  /* 0x0000000000947805 */ /* 0x000fe2000001ff00 */
[----:B------:R-:W4:Y:S01]  /*3010*/  LDCU.64 UR8, c[0x0][0x398] ;  /* 0x00007300ff0877ac */ /* 0x000f220008000a00 */
        /* <DEDUP_REMOVED lines=10> */
[----:B--2---:R-:W-:-:S02]  /*30c0*/  CS2R R10, SRZ ;  /* 0x00000000000a7805 */ /* 0x004fc4000001ff00 */
[----:B------:R-:W-:Y:S02]  /*30d0*/  CS2R R8, SRZ ;  /* 0x0000000000087805 */ /* 0x000fe4000001ff00 */
[----:B0-----:R-:W-:Y:S01]  /*30e0*/  MOV R7, RZ ;  /* 0x000000ff00077202 */ /* 0x001fe20000000f00 */
[----:B---34-:R-:W-:Y:S06]  /*30f0*/  @P1 BRA `(.L_x_23325) ;  /* 0x00000020002c1947 */ /* 0x018fec0003800000 */
[----:B------:R-:W0:Y:S01]  /*3100*/  LDCU UR4, c[0x0][0x3b8] ;  /* 0x00007700ff0477ac */ /* 0x000e220008000800 */
[----:B------:R-:W-:Y:S02]  /*3110*/  SHF.R.U32.HI R4, RZ, 0x3, R156 ;  /* 0x00000003ff047819 */ /* 0x000fe4000001169c */
[----:B------:R-:W-:Y:S01]  /*3120*/  MOV R5, RZ ;  /* 0x000000ff00057202 */ /* 0x000fe20000000f00 */
[----:B------:R-:W2:Y:S01]  /*3130*/  LDCU UR11, c[0x0][0x3d0] ;  /* 0x00007a00ff0b77ac */ /* 0x000ea20008000800 */
[----:B------:R-:W-:Y:S02]  /*3140*/  LOP3.LUT R4, R4, 0x7c, RZ, 0xc0, !PT ;  /* 0x0000007c04047812 */ /* 0x000fe400078ec0ff */
[C---:B------:R-:W-:Y:S01]  /*3150*/  SHF.L.U32 R13, R156.reuse, 0x2, RZ ;  /* 0x000000029c0d7819 */ /* 0x040fe200000006ff */
[----:B------:R-:W3:Y:S01]  /*3160*/  LDCU.64 UR12, c[0x0][0x3a8] ;  /* 0x00007500ff0c77ac */ /* 0x000ee20008000a00 */
[----:B------:R-:W-:Y:S02]  /*3170*/  SHF.L.U32 R14, R156, 0x4, RZ ;  /* 0x000000049c0e7819 */ /* 0x000fe400000006ff */
[----:B------:R-:W-:-:S02]  /*3180*/  LOP3.LUT R12, R13, 0x1c, RZ, 0xc0, !PT ;  /* 0x0000001c0d0c7812 */ /* 0x000fc400078ec0ff */
[----:B------:R-:W-:Y:S02]  /*3190*/  LOP3.LUT R14, R14, 0x70, RZ, 0xe2, !PT ;  /* 0x000000700e0e7812 */ /* 0x000fe400078ee2ff */
[C---:B------:R-:W-:Y:S02]  /*31a0*/  LEA R12, R157.reuse, R12, 0x5 ;  /* 0x0000000c9d0c7211 */ /* 0x040fe400078e28ff */
[----:B------:R-:W-:Y:S01]  /*31b0*/  LEA R14, R157, R14, 0x7 ;  /* 0x0000000e9d0e7211 */ /* 0x000fe200078e38ff */
[----:B0-----:R-:W-:Y:S01]  /*31c0*/  IMAD R3, R0, UR4, RZ ;  /* 0x0000000400037c24 */ /* 0x001fe2000f8e02ff */
[----:B------:R-:W-:Y:S01]  /*31d0*/  UIADD3 UR4, UPT, UPT, UR5, 0x200, URZ ;  /* 0x0000020005047890 */ /* 0x000fe2000fffe0ff */
[----:B------:R-:W-:Y:S02]  /*31e0*/  MOV R152, RZ ;  /* 0x000000ff00987202 */ /* 0x000fe40000000f00 */
[----:B------:R-:W-:Y:S01]  /*31f0*/  IMAD.WIDE R4, R3, 0x4, R4 ;  /* 0x0000000403047825 */ /* 0x000fe200078e0204 */
[----:B------:R-:W-:Y:S01]  /*3200*/  ULEA UR4, UR10, UR4, 0x18 ;  /* 0x000000040a047291 */ /* 0x000fe2000f8ec0ff */
[----:B------:R-:W-:-:S02]  /*3210*/  IADD3 R3, PT, PT, R157, -R154, RZ ;  /* 0x8000009a9d037210 */ /* 0x000fc40007ffe0ff */
[----:B--2---:R-:W-:Y:S01]  /*3220*/  IMAD R162, R2, UR11, RZ ;  /* 0x0000000b02a27c24 */ /* 0x004fe2000f8e02ff */
[----:B---3--:R-:W-:Y:S02]  /*3230*/  IADD3 R6, P1, PT, R4, UR12, RZ ;  /* 0x0000000c04067c10 */ /* 0x008fe4000ff3e0ff */
[----:B------:R-:W-:Y:S02]  /*3240*/  IADD3 R4, PT, PT, R157, 0x1, RZ ;  /* 0x000000019d047810 */ /* 0x000fe40007ffe0ff */
[----:B------:R-:W-:Y:S02]  /*3250*/  IADD3.X R5, PT, PT, R5, UR13, RZ, P1, !PT ;  /* 0x0000000d05057c10 */ /* 0x000fe40008ffe4ff */
[----:B------:R-:W-:Y:S02]  /*3260*/  LOP3.LUT R2, R13, 0x7c, RZ, 0xc0, !PT ;  /* 0x0000007c0d027812 */ /* 0x000fe400078ec0ff */
[----:B------:R-:W-:Y:S02]  /*3270*/  SHF.R.S32.HI R163, RZ, 0x1f, R162 ;  /* 0x0000001fffa37819 */ /* 0x000fe400000114a2 */
[----:B------:R-:W-:-:S02]  /*3280*/  IADD3 R160, PT, PT, R12, 0x1, RZ ;  /* 0x000000010ca07810 */ /* 0x000fc40007ffe0ff */
[----:B------:R-:W-:-:S07]  /*3290*/  IADD3 R158, PT, PT, R14, UR4, RZ ;  /* 0x000000040e9e7c10 */ /* 0x000fce000fffe0ff */
.L_x_23326:
[----:B------:R-:W-:Y:S01]  /*32a0*/  MOV R24, R6 ;  /* 0x0000000600187202 */ /* 0x000fe20000000f00 */
[----:B------:R-:W0:Y:S01]  /*32b0*/  LDS.128 R88, [R158] ;  /* 0x000000009e587984 */ /* 0x000e220000000c00 */
[----:B------:R-:W-:-:S05]  /*32c0*/  MOV R25, R5 ;  /* 0x0000000500197202 */ /* 0x000fca0000000f00 */
        /* <DEDUP_REMOVED lines=27> */
[----:B------:R-:W-:-:S03]  /*3480*/  ISETP.NE.AND P2, PT, R3, -0x1, PT ;  /* 0xffffffff0300780c */ /* 0x000fc60003f45270 */
[----:B------:R-:W5:Y:S04]  /*3490*/  LDG.E.128.CONSTANT R92, desc[UR6][R164.64+0x2a00] ;  /* 0x002a0006a45c7981 */ /* 0x000f68000c1e9d00 */
[----:B------:R-:W5:Y:S01]  /*34a0*/  LDG.E.128.CONSTANT R96, desc[UR6][R164.64+0x2c00] ;  /* 0x002c0006a4607981 */ /* 0x000f62000c1e9d00 */
[----:B------:R-:W-:-:S03]  /*34b0*/  IADD3 R124, PT, PT, R160, -0x1, RZ ;  /* 0xffffffffa07c7810 */ /* 0x000fc60007ffe0ff */
[----:B------:R-:W5:Y:S02]  /*34c0*/  LDG.E.128.CONSTANT R112, desc[UR6][R164.64+0x3400] ;  /* 0x00340006a4707981 */ /* 0x000f64000c1e9d00 */
[C---:B------:R-:W-:Y:S02]  /*34d0*/  @!P2 IADD3 R100, PT, PT, R160.reuse, 0x2, RZ ;  /* 0x00000002a064a810 */ /* 0x040fe40007ffe0ff */
[C---:B------:R-:W-:Y:S02]  /*34e0*/  @!P2 IADD3 R102, PT, PT, R160.reuse, 0x1, RZ ;  /* 0x00000001a066a810 */ /* 0x040fe40007ffe0ff */
[-C--:B------:R-:W-:Y:S02]  /*34f0*/  @!P2 ISETP.GE.AND P5, PT, R160, R155.reuse, PT ;  /* 0x0000009ba000a20c */ /* 0x080fe40003fa6270 */
[-C--:B------:R-:W-:Y:S02]  /*3500*/  @!P2 ISETP.GE.AND P4, PT, R124, R155.reuse, PT ;  /* 0x0000009b7c00a20c */ /* 0x080fe40003f86270 */
[----:B------:R-:W-:-:S02]  /*3510*/  @!P2 ISETP.GE.AND P1, PT, R100, R155, PT ;  /* 0x0000009b6400a20c */ /* 0x000fc40003f26270 */
[CC--:B------:R-:W-:Y:S02]  /*3520*/  @!P2 ISETP.GE.AND P3, PT, R102.reuse, R155.reuse, PT ;  /* 0x0000009b6600a20c */ /* 0x0c0fe40003f66270 */
[----:B------:R-:W-:Y:S02]  /*3530*/  @!P2 ISETP.GE.AND P6, PT, R102, R155, PT ;  /* 0x0000009b6600a20c */ /* 0x000fe40003fc6270 */
[C---:B------:R-:W-:Y:S02]  /*3540*/  @!P2 IADD3 R104, PT, PT, R160.reuse, 0x1, RZ ;  /* 0x00000001a068a810 */ /* 0x040fe40007ffe0ff */
[----:B------:R-:W-:Y:S02]  /*3550*/  @!P2 IADD3 R108, PT, PT, R160, 0x2, RZ ;  /* 0x00000002a06ca810 */ /* 0x000fe40007ffe0ff */
[----:B--2---:R-:W-:Y:S02]  /*3560*/  @!P2 FSEL R117, R117, RZ, !P5 ;  /* 0x000000ff7575a208 */ /* 0x004fe40006800000 */
[----:B------:R-:W-:-:S02]  /*3570*/  @!P2 FSEL R116, R116, RZ, !P4 ;  /* 0x000000ff7474a208 */ /* 0x000fc40006000000 */
[-C--:B------:R-:W-:Y:S02]  /*3580*/  @!P2 ISETP.GE.AND P5, PT, R100, R155.reuse, PT ;  /* 0x0000009b6400a20c */ /* 0x080fe40003fa6270 */
[-C--:B------:R-:W-:Y:S01]  /*3590*/  @!P2 ISETP.GE.AND P4, PT, R160, R155.reuse, PT ;  /* 0x0000009ba000a20c */ /* 0x080fe20003f86270 */
[----:B------:R-:W2:Y:S03]  /*35a0*/  LDG.E.128.CONSTANT R100, desc[UR6][R164.64+0x2e00] ;  /* 0x002e0006a4647981 */ /* 0x000ea6000c1e9d00 */
[----:B---3--:R-:W-:Y:S02]  /*35b0*/  @!P2 FSEL R121, R121, RZ, !P4 ;  /* 0x000000ff7979a208 */ /* 0x008fe40006000000 */
[----:B------:R-:W-:Y:S02]  /*35c0*/  @!P2 ISETP.GE.AND P4, PT, R104, R155, PT ;  /* 0x0000009b6800a20c */ /* 0x000fe40003f86270 */
[----:B------:R-:W3:Y:S01]  /*35d0*/  LDG.E.128.CONSTANT R104, desc[UR6][R164.64+0x3000] ;  /* 0x00300006a4687981 */ /* 0x000ee2000c1e9d00 */
[----:B------:R-:W-:-:S02]  /*35e0*/  @!P2 FSEL R118, R118, RZ, !P3 ;  /* 0x000000ff7676a208 */ /* 0x000fc40005800000 */
[----:B------:R-:W-:-:S04]  /*35f0*/  @!P2 ISETP.GE.AND P3, PT, R124, R155, PT ;  /* 0x0000009b7c00a20c */ /* 0x000fc80003f66270 */
[----:B------:R-:W-:Y:S02]  /*3600*/  @!P2 FSEL R120, R120, RZ, !P3 ;  /* 0x000000ff7878a208 */ /* 0x000fe40005800000 */
[-C--:B------:R-:W-:Y:S02]  /*3610*/  @!P2 ISETP.GE.AND P3, PT, R108, R155.reuse, PT ;  /* 0x0000009b6c00a20c */ /* 0x080fe40003f66270 */
[----:B------:R-:W-:Y:S02]  /*3620*/  @!P2 IADD3 R108, PT, PT, R160, 0x1, RZ ;  /* 0x00000001a06ca810 */ /* 0x000fe40007ffe0ff */
[----:B------:R-:W-:Y:S02]  /*3630*/  @!P2 FSEL R119, R119, RZ, !P1 ;  /* 0x000000ff7777a208 */ /* 0x000fe40004800000 */
[----:B------:R-:W-:Y:S02]  /*3640*/  @!P2 FSEL R122, R122, RZ, !P6 ;  /* 0x000000ff7a7aa208 */ /* 0x000fe40007000000 */
[----:B------:R-:W-:-:S02]  /*3650*/  @!P2 ISETP.GE.AND P1, PT, R108, R155, PT ;  /* 0x0000009b6c00a20c */ /* 0x000fc40003f26270 */
[-C--:B------:R-:W-:Y:S02]  /*3660*/  @!P2 ISETP.GE.AND P6, PT, R124, R155.reuse, PT ;  /* 0x0000009b7c00a20c */ /* 0x080fe40003fc6270 */
[----:B------:R-:W-:Y:S02]  /*3670*/  @!P2 IADD3 R108, PT, PT, R160, 0x2, RZ ;  /* 0x00000002a06ca810 */ /* 0x000fe40007ffe0ff */
[----:B------:R-:W-:Y:S02]  /*3680*/  @!P2 FSEL R123, R123, RZ, !P5 ;  /* 0x000000ff7b7ba208 */ /* 0x000fe40006800000 */
[----:B----4-:R-:W-:Y:S02]  /*3690*/  @!P2 FSEL R12, R12, RZ, !P6 ;  /* 0x000000ff0c0ca208 */ /* 0x010fe40007000000 */
[-C--:B------:R-:W-:Y:S02]  /*36a0*/  @!P2 ISETP.GE.AND P5, PT, R108, R155.reuse, PT ;  /* 0x0000009b6c00a20c */ /* 0x080fe40003fa6270 */
[----:B------:R-:W-:-:S02]  /*36b0*/  @!P2 ISETP.GE.AND P6, PT, R160, R155, PT ;  /* 0x0000009ba000a20c */ /* 0x000fc40003fc6270 */
[----:B------:R-:W-:Y:S02]  /*36c0*/  @!P2 IADD3 R108, PT, PT, R160, 0x1, RZ ;  /* 0x00000001a06ca810 */ /* 0x000fe40007ffe0ff */
[----:B------:R-:W-:Y:S02]  /*36d0*/  @!P2 FSEL R13, R13, RZ, !P6 ;  /* 0x000000ff0d0da208 */ /* 0x000fe40007000000 */
[----:B------:R-:W-:Y:S02]  /*36e0*/  @!P2 FSEL R14, R14, RZ, !P4 ;  /* 0x000000ff0e0ea208 */ /* 0x000fe40006000000 */
[-C--:B------:R-:W-:Y:S02]  /*36f0*/  @!P2 ISETP.GE.AND P6, PT, R108, R155.reuse, PT ;  /* 0x0000009b6c00a20c */ /* 0x080fe40003fc6270 */
[----:B------:R-:W-:Y:S02]  /*3700*/  @!P2 ISETP.GE.AND P4, PT, R124, R155, PT ;  /* 0x0000009b7c00a20c */ /* 0x000fe40003f86270 */
[----:B------:R-:W-:-:S02]  /*3710*/  @!P2 IADD3 R108, PT, PT, R160, 0x2, RZ ;  /* 0x00000002a06ca810 */ /* 0x000fc40007ffe0ff */
[----:B------:R-:W-:Y:S02]  /*3720*/  @!P2 FSEL R15, R15, RZ, !P3 ;  /* 0x000000ff0f0fa208 */ /* 0x000fe40005800000 */
[----:B-----5:R-:W-:Y:S02]  /*3730*/  @!P2 FSEL R16, R16, RZ, !P4 ;  /* 0x000000ff1010a208 */ /* 0x020fe40006000000 */
        /* <DEDUP_REMOVED lines=14> */
[----:B------:R-:W-:Y:S02]  /*3820*/  @!P2 FSEL R22, R22, RZ, !P6 ;  /* 0x000000ff1616a208 */ /* 0x000fe40007000000 */
[----:B------:R-:W-:-:S02]  /*3830*/  @!P2 ISETP.GE.AND P1, PT, R108, R155, PT ;  /* 0x0000009b6c00a20c */ /* 0x000fc40003f26270 */
        /* <DEDUP_REMOVED lines=168> */
[----:B------:R-:W-:Y:S02]  /*42c0*/  @!P2 ISETP.GE.AND P4, PT, R108, R155, PT ;  /* 0x0000009b6c00a20c */ /* 0x000fe40003f86270 */
[----:B------:R-:W-:Y:S01]  /*42d0*/  @!P2 FSEL R94, R94, RZ, !P1 ;  /* 0x000000ff5e5ea208 */ /* 0x000fe20004800000 */
[----:B0-----:R-:W-:Y:S01]  /*42e0*/  FMUL.FTZ R109, R89, R121 ;  /* 0x00000079596d7220 */ /* 0x001fe20000410000 */
[----:B------:R-:W-:Y:S02]  /*42f0*/  @!P2 IADD3 R108, PT, PT, R160, 0x2, RZ ;  /* 0x00000002a06ca810 */ /* 0x000fe40007ffe0ff */
[-C--:B------:R-:W-:Y:S02]  /*4300*/  @!P2 ISETP.GE.AND P1, PT, R124, R155.reuse, PT ;  /* 0x0000009b7c00a20c */ /* 0x080fe40003f26270 */
[----:B------:R-:W-:Y:S01]  /*4310*/  @!P2 FSEL R95, R95, RZ, !P5 ;  /* 0x000000ff5f5fa208 */ /* 0x000fe20006800000 */
[----:B------:R-:W-:Y:S01]  /*4320*/  FFMA.FTZ R109, R88, R120, R109 ;  /* 0x00000078586d7223 */ /* 0x000fe2000001006d */
[----:B------:R-:W-:-:S02]  /*4330*/  @!P2 ISETP.GE.AND P5, PT, R108, R155, PT ;  /* 0x0000009b6c00a20c */ /* 0x000fc40003fa6270 */
[----:B------:R-:W-:Y:S02]  /*4340*/  @!P2 FSEL R96, R96, RZ, !P1 ;  /* 0x000000ff6060a208 */ /* 0x000fe40004800000 */
[CC--:B------:R-:W-:Y:S02]  /*4350*/  @!P2 ISETP.GE.AND P1, PT, R160.reuse, R155.reuse, PT ;  /* 0x0000009ba000a20c */ /* 0x0c0fe40003f26270 */
[----:B------:R-:W-:Y:S01]  /*4360*/  @!P2 IADD3 R108, PT, PT, R160, 0x1, RZ ;  /* 0x00000001a06ca810 */ /* 0x000fe20007ffe0ff */
[----:B------:R-:W-:Y:S01]  /*4370*/  FFMA.FTZ R122, R90, R122, R109 ;  /* 0x0000007a5a7a7223 */ /* 0x000fe2000001006d */
[----:B------:R-:W-:Y:S02]  /*4380*/  @!P2 FSEL R97, R97, RZ, !P1 ;  /* 0x000000ff6161a208 */ /* 0x000fe40004800000 */
[----:B------:R-:W-:Y:S02]  /*4390*/  @!P2 ISETP.GE.AND P1, PT, R108, R155, PT ;  /* 0x0000009b6c00a20c */ /* 0x000fe40003f26270 */
[----:B------:R-:W4:Y:S01]  /*43a0*/  LDG.E.128.CONSTANT R108, desc[UR6][R164.64+0x3200] ;  /* 0x00320006a46c7981 */ /* 0x000f22000c1e9d00 */
[C---:B------:R-:W-:Y:S01]  /*43b0*/  FMUL.FTZ R117, R89.reuse, R117 ;  /* 0x0000007559757220 */ /* 0x040fe20000410000 */
[----:B------:R-:W-:-:S03]  /*43c0*/  FMUL.FTZ R13, R89, R13 ;  /* 0x0000000d590d7220 */ /* 0x000fc60000410000 */
[----:B------:R-:W-:-:S04]  /*43d0*/  FFMA.FTZ R117, R88, R116, R117 ;  /* 0x0000007458757223 */ /* 0x000fc80000010075 */
[----:B------:R-:W-:Y:S01]  /*43e0*/  FFMA.FTZ R118, R90, R118, R117 ;  /* 0x000000765a767223 */ /* 0x000fe20000010075 */
[----:B------:R-:W-:-:S03]  /*43f0*/  FFMA.FTZ R117, R88, R12, R13 ;  /* 0x0000000c58757223 */ /* 0x000fc6000001000d */
[----:B------:R-:W-:Y:S01]  /*4400*/  FFMA.FTZ R13, R91, R119, R118 ;  /* 0x000000775b0d7223 */ /* 0x000fe20000010076 */
[----:B------:R-:W-:Y:S02]  /*4410*/  FFMA.FTZ R14, R90, R14, R117 ;  /* 0x0000000e5a0e7223 */ /* 0x000fe40000010075 */
[----:B------:R-:W5:Y:S01]  /*4420*/  LDG.E.128.CONSTANT R116, desc[UR6][R164.64+0x3600] ;  /* 0x00360006a4747981 */ /* 0x000f62000c1e9d00 */
[----:B------:R-:W-:Y:S02]  /*4430*/  @!P2 FSEL R98, R98, RZ, !P6 ;  /* 0x000000ff6262a208 */ /* 0x000fe40007000000 */
[-C--:B------:R-:W-:Y:S02]  /*4440*/  @!P2 ISETP.GE.AND P6, PT, R124, R155.reuse, PT ;  /* 0x0000009b7c00a20c */ /* 0x080fe40003fc6270 */
[----:B------:R-:W-:Y:S02]  /*4450*/  @!P2 FSEL R99, R99, RZ, !P3 ;  /* 0x000000ff6363a208 */ /* 0x000fe40005800000 */
[----:B------:R-:W-:-:S02]  /*4460*/  @!P2 ISETP.GE.AND P3, PT, R160, R155, PT ;  /* 0x0000009ba000a20c */ /* 0x000fc40003f66270 */
[----:B------:R-:W-:Y:S02]  /*4470*/  @!P2 IADD3 R12, PT, PT, R160, 0x2, RZ ;  /* 0x00000002a00ca810 */ /* 0x000fe40007ffe0ff */
[----:B--2---:R-:W-:Y:S02]  /*4480*/  @!P2 FSEL R100, R100, RZ, !P6 ;  /* 0x000000ff6464a208 */ /* 0x004fe40007000000 */
[----:B------:R-:W-:Y:S01]  /*4490*/  @!P2 ISETP.GE.AND P6, PT, R12, R155, PT ;  /* 0x0000009b0c00a20c */ /* 0x000fe20003fc6270 */
[----:B------:R-:W-:Y:S01]  /*44a0*/  FFMA.FTZ R12, R91, R123, R122 ;  /* 0x0000007b5b0c7223 */ /* 0x000fe2000001007a */
[----:B------:R-:W-:Y:S01]  /*44b0*/  @!P2 FSEL R101, R101, RZ, !P3 ;  /* 0x000000ff6565a208 */ /* 0x000fe20005800000 */
[----:B------:R-:W2:Y:S01]  /*44c0*/  LDG.E.128.CONSTANT R120, desc[UR6][R164.64+0x3800] ;  /* 0x00380006a4787981 */ /* 0x000ea2000c1e9d00 */
[----:B------:R-:W-:Y:S02]  /*44d0*/  @!P2 FSEL R102, R102, RZ, !P4 ;  /* 0x000000ff6666a208 */ /* 0x000fe40006000000 */
[----:B------:R-:W-:-:S02]  /*44e0*/  @!P2 ISETP.GE.AND P3, PT, R124, R155, PT ;  /* 0x0000009b7c00a20c */ /* 0x000fc40003f66270 */
[----:B------:R-:W-:Y:S02]  /*44f0*/  @!P2 ISETP.GE.AND P4, PT, R160, R155, PT ;  /* 0x0000009ba000a20c */ /* 0x000fe40003f86270 */
[----:B------:R-:W-:Y:S02]  /*4500*/  @!P2 FSEL R103, R103, RZ, !P5 ;  /* 0x000000ff6767a208 */ /* 0x000fe40006800000 */
[----:B---3--:R-:W-:Y:S02]  /*4510*/  @!P2 FSEL R104, R104, RZ, !P3 ;  /* 0x000000ff6868a208 */ /* 0x008fe40005800000 */
[----:B------:R-:W-:Y:S02]  /*4520*/  @!P2 FSEL R105, R105, RZ, !P4 ;  /* 0x000000ff6969a208 */ /* 0x000fe40006000000 */
[----:B------:R-:W-:Y:S02]  /*4530*/  @!P2 FSEL R106, R106, RZ, !P1 ;  /* 0x000000ff6a6aa208 */ /* 0x000fe40004800000 */
[----:B------:R-:W-:-:S02]  /*4540*/  @!P2 FSEL R107, R107, RZ, !P6 ;  /* 0x000000ff6b6ba208 */ /* 0x000fc40007000000 */
[CC--:B------:R-:W-:Y:S02]  /*4550*/  @!P2 ISETP.GE.AND P5, PT, R124.reuse, R155.reuse, PT ;  /* 0x0000009b7c00a20c */ /* 0x0c0fe40003fa6270 */
[CC--:B------:R-:W-:Y:S02]  /*4560*/  @!P2 ISETP.GE.AND P3, PT, R124.reuse, R155.reuse, PT ;  /* 0x0000009b7c00a20c */ /* 0x0c0fe40003f66270 */
[CC--:B------:R-:W-:Y:S02]  /*4570*/  @!P2 ISETP.GE.AND P4, PT, R124.reuse, R155.reuse, PT ;  /* 0x0000009b7c00a20c */ /* 0x0c0fe40003f86270 */
[CC--:B------:R-:W-:Y:S02]  /*4580*/  @!P2 ISETP.GE.AND P1, PT, R124.reuse, R155.reuse, PT ;  /* 0x0000009b7c00a20c */ /* 0x0c0fe40003f26270 */
[----:B------:R-:W-:Y:S02]  /*4590*/  @!P2 ISETP.GE.AND P6, PT, R124, R155, PT ;  /* 0x0000009b7c00a20c */ /* 0x000fe40003fc6270 */
[----:B------:R-:W3:Y:S01]  /*45a0*/  LDG.E.128.CONSTANT R124, desc[UR6][R164.64+0x3a00] ;  /* 0x003a0006a47c7981 */ /* 0x000ee2000c1e9d00 */
[----:B------:R-:W-:Y:S01]  /*45b0*/  FADD.FTZ R151, R12, R151 ;  /* 0x000000970c977221 */ /* 0x000fe20000010000 */
[----:B------:R-:W-:-:S02]  /*45c0*/  @!P2 IADD3 R12, PT, PT, R160, 0x1, RZ ;  /* 0x00000001a00ca810 */ /* 0x000fc40007ffe0ff */
[----:B------:R-:W-:Y:S02]  /*45d0*/  @!P2 FSEL R112, R112, RZ, !P3 ;  /* 0x000000ff7070a208 */ /* 0x000fe40005800000 */
[----:B------:R-:W-:-:S04]  /*45e0*/  @!P2 ISETP.GE.AND P3, PT, R160, R155, PT ;  /* 0x0000009ba000a20c */ /* 0x000fc80003f66270 */
[----:B------:R-:W-:Y:S01]  /*45f0*/  @!P2 FSEL R113, R113, RZ, !P3 ;  /* 0x000000ff7171a208 */ /* 0x000fe20005800000 */
[----:B------:R-:W-:Y:S01]  /*4600*/  FADD.FTZ R152, R13, R152 ;  /* 0x000000980d987221 */ /* 0x000fe20000010000 */
        /* <DEDUP_REMOVED lines=117> */
[----:B------:R-:W-:Y:S02]  /*4d60*/  IADD3 R158, PT, PT, R158, 0x200, RZ ;  /* 0x000002009e9e7810 */ /* 0x000fe40007ffe0ff */
[----:B----4-:R-:W-:Y:S02]  /*4d70*/  @!P2 FSEL R108, R108, RZ, !P5 ;  /* 0x000000ff6c6ca208 */ /* 0x010fe40006800000 */
[----:B------:R-:W-:-:S04]  /*4d80*/  @!P2 ISETP.GE.AND P5, PT, R160, R155, PT ;  /* 0x0000009ba000a20c */ /* 0x000fc80003fa6270 */
[----:B------:R-:W-:Y:S02]  /*4d90*/  @!P2 FSEL R109, R109, RZ, !P5 ;  /* 0x000000ff6d6da208 */ /* 0x000fe40006800000 */
[-C--:B------:R-:W-:Y:S02]  /*4da0*/  @!P2 ISETP.GE.AND P5, PT, R12, R155.reuse, PT ;  /* 0x0000009b0c00a20c */ /* 0x080fe40003fa6270 */
[----:B------:R-:W-:Y:S02]  /*4db0*/  @!P2 IADD3 R12, PT, PT, R160, 0x2, RZ ;  /* 0x00000002a00ca810 */ /* 0x000fe40007ffe0ff */
[----:B------:R-:W-:Y:S02]  /*4dc0*/  @!P2 FSEL R110, R110, RZ, !P5 ;  /* 0x000000ff6e6ea208 */ /* 0x000fe40006800000 */
[----:B------:R-:W-:Y:S02]  /*4dd0*/  @!P2 ISETP.GE.AND P5, PT, R12, R155, PT ;  /* 0x0000009b0c00a20c */ /* 0x000fe40003fa6270 */
[----:B------:R-:W-:-:S04]  /*4de0*/  @!P2 IADD3 R12, PT, PT, R160, 0x1, RZ ;  /* 0x00000001a00ca810 */ /* 0x000fc80007ffe0ff */
[-C--:B------:R-:W-:Y:S02]  /*4df0*/  @!P2 ISETP.GE.AND P3, PT, R12, R155.reuse, PT ;  /* 0x0000009b0c00a20c */ /* 0x080fe40003f66270 */
[----:B------:R-:W-:Y:S02]  /*4e00*/  @!P2 IADD3 R12, PT, PT, R160, 0x2, RZ ;  /* 0x00000002a00ca810 */ /* 0x000fe40007ffe0ff */
[----:B------:R-:W-:Y:S02]  /*4e10*/  @!P2 FSEL R114, R114, RZ, !P3 ;  /* 0x000000ff7272a208 */ /* 0x000fe40005800000 */
[----:B------:R-:W-:Y:S02]  /*4e20*/  @!P2 ISETP.GE.AND P3, PT, R12, R155, PT ;  /* 0x0000009b0c00a20c */ /* 0x000fe40003f66270 */
[----:B------:R-:W-:Y:S02]  /*4e30*/  @!P2 IADD3 R12, PT, PT, R160, 0x1, RZ ;  /* 0x00000001a00ca810 */ /* 0x000fe40007ffe0ff */
[----:B------:R-:W-:-:S02]  /*4e40*/  @!P2 FSEL R115, R115, RZ, !P3 ;  /* 0x000000ff7373a208 */ /* 0x000fc40005800000 */
[----:B-----5:R-:W-:Y:S02]  /*4e50*/  @!P2 FSEL R116, R116, RZ, !P4 ;  /* 0x000000ff7474a208 */ /* 0x020fe40006000000 */
[-C--:B------:R-:W-:Y:S02]  /*4e60*/  @!P2 ISETP.GE.AND P3, PT, R12, R155.reuse, PT ;  /* 0x0000009b0c00a20c */ /* 0x080fe40003f66270 */
[CC--:B------:R-:W-:Y:S02]  /*4e70*/  @!P2 ISETP.GE.AND P4, PT, R160.reuse, R155.reuse, PT ;  /* 0x0000009ba000a20c */ /* 0x0c0fe40003f86270 */
[----:B------:R-:W-:Y:S02]  /*4e80*/  @!P2 IADD3 R12, PT, PT, R160, 0x2, RZ ;  /* 0x00000002a00ca810 */ /* 0x000fe40007ffe0ff */
[----:B------:R-:W-:Y:S02]  /*4e90*/  @!P2 FSEL R117, R117, RZ, !P4 ;  /* 0x000000ff7575a208 */ /* 0x000fe40006000000 */
[----:B------:R-:W-:-:S02]  /*4ea0*/  @!P2 ISETP.GE.AND P4, PT, R12, R155, PT ;  /* 0x0000009b0c00a20c */ /* 0x000fc40003f86270 */
[----:B------:R-:W-:Y:S02]  /*4eb0*/  @!P2 IADD3 R12, PT, PT, R160, 0x1, RZ ;  /* 0x00000001a00ca810 */ /* 0x000fe40007ffe0ff */
[----:B------:R-:W-:Y:S02]  /*4ec0*/  @!P2 FSEL R118, R118, RZ, !P3 ;  /* 0x000000ff7676a208 */ /* 0x000fe40005800000 */
[-C--:B------:R-:W-:Y:S02]  /*4ed0*/  @!P2 ISETP.GE.AND P3, PT, R12, R155.reuse, PT ;  /* 0x0000009b0c00a20c */ /* 0x080fe40003f66270 */
[----:B--2---:R-:W-:Y:S02]  /*4ee0*/  @!P2 FSEL R120, R120, RZ, !P1 ;  /* 0x000000ff7878a208 */ /* 0x004fe40004800000 */
[C---:B------:R-:W-:Y:S02]  /*4ef0*/  @!P2 ISETP.GE.AND P1, PT, R160.reuse, R155, PT ;  /* 0x0000009ba000a20c */ /* 0x040fe40003f26270 */
[----:B------:R-:W-:-:S02]  /*4f00*/  @!P2 IADD3 R12, PT, PT, R160, 0x2, RZ ;  /* 0x00000002a00ca810 */ /* 0x000fc40007ffe0ff */
[----:B------:R-:W-:Y:S02]  /*4f10*/  @!P2 FSEL R122, R122, RZ, !P3 ;  /* 0x000000ff7a7aa208 */ /* 0x000fe40005800000 */
[-C--:B------:R-:W-:Y:S02]  /*4f20*/  @!P2 ISETP.GE.AND P3, PT, R160, R155.reuse, PT ;  /* 0x0000009ba000a20c */ /* 0x080fe40003f66270 */
[----:B------:R-:W-:Y:S02]  /*4f30*/  @!P2 FSEL R121, R121, RZ, !P1 ;  /* 0x000000ff7979a208 */ /* 0x000fe40004800000 */
[----:B---3--:R-:W-:Y:S02]  /*4f40*/  @!P2 FSEL R124, R124, RZ, !P6 ;  /* 0x000000ff7c7ca208 */ /* 0x008fe40007000000 */
[CC--:B------:R-:W-:Y:S02]  /*4f50*/  @!P2 ISETP.GE.AND P1, PT, R12.reuse, R155.reuse, PT ;  /* 0x0000009b0c00a20c */ /* 0x0c0fe40003f26270 */
[----:B------:R-:W-:-:S02]  /*4f60*/  @!P2 ISETP.GE.AND P6, PT, R12, R155, PT ;  /* 0x0000009b0c00a20c */ /* 0x000fc40003fc6270 */
[----:B------:R-:W-:Y:S02]  /*4f70*/  @!P2 IADD3 R12, PT, PT, R160, 0x1, RZ ;  /* 0x00000001a00ca810 */ /* 0x000fe40007ffe0ff */
[----:B------:R-:W-:Y:S01]  /*4f80*/  @!P2 FSEL R125, R125, RZ, !P3 ;  /* 0x000000ff7d7da208 */ /* 0x000fe20005800000 */
[C---:B------:R-:W-:Y:S01]  /*4f90*/  FMUL.FTZ R109, R89.reuse, R109 ;  /* 0x0000006d596d7220 */ /* 0x040fe20000410000 */
[----:B------:R-:W-:Y:S01]  /*4fa0*/  @!P2 ISETP.GE.AND P3, PT, R12, R155, PT ;  /* 0x0000009b0c00a20c */ /* 0x000fe20003f66270 */
[C---:B------:R-:W-:Y:S01]  /*4fb0*/  FMUL.FTZ R117, R89.reuse, R117 ;  /* 0x0000007559757220 */ /* 0x040fe20000410000 */
[----:B------:R-:W-:Y:S01]  /*4fc0*/  FMUL.FTZ R121, R89, R121 ;  /* 0x0000007959797220 */ /* 0x000fe20000410000 */
[----:B------:R-:W-:Y:S01]  /*4fd0*/  @!P2 FSEL R111, R111, RZ, !P5 ;  /* 0x000000ff6f6fa208 */ /* 0x000fe20006800000 */
[----:B------:R-:W-:Y:S01]  /*4fe0*/  FMUL.FTZ R89, R89, R125 ;  /* 0x0000007d59597220 */ /* 0x000fe20000410000 */
[----:B------:R-:W-:Y:S01]  /*4ff0*/  ISETP.GE.AND P5, PT, R13, R154, PT ;  /* 0x0000009a0d00720c */ /* 0x000fe20003fa6270 */
        /* <DEDUP_REMOVED lines=24> */
[----:B------:R-:W-:-:S02]  /*5180*/  IADD3 R160, PT, PT, R160, 0x80, RZ ;  /* 0x00000080a0a07810 */ /* 0x000fc40007ffe0ff */
[----:B------:R-:W-:Y:S01]  /*5190*/  IADD3.X R5, PT, PT, RZ, R5, RZ, P1, !PT ;  /* 0x00000005ff057210 */ /* 0x000fe20000ffe4ff */
[----:B------:R-:W-:Y:S06]  /*51a0*/  @!P5 BRA `(.L_x_23326) ;  /* 0xffffffe0003cd947 */ /* 0x000fec000383ffff */
.L_x_23325:
[----:B------:R-:W-:Y:S05]  /*51b0*/  BSYNC.RECONVERGENT B0 ;  /* 0x0000000000007941 */ /* 0x000fea0003800200 */
.L_x_23324:
[----:B------:R-:W0:Y:S01]  /*51c0*/  SHFL.BFLY PT, R3, R152, 0x4, 0x1f ;  /* 0x0c801f0098037f89 */ /* 0x000e2200000e0000 */
[C---:B------:R-:W-:Y:S01]  /*51d0*/  LOP3.LUT R20, R156.reuse, 0x3e0, RZ, 0xc0, !PT ;  /* 0x000003e09c147812 */ /* 0x040fe200078ec0ff */
[----:B------:R-:W2:Y:S01]  /*51e0*/  S2UR UR5, SR_CgaCtaId ;  /* 0x00000000000579c3 */ /* 0x000ea20000008800 */
[----:B------:R-:W-:Y:S01]  /*51f0*/  LOP3.LUT R22, R156, 0x3c0, RZ, 0xc0, !PT ;  /* 0x000003c09c167812 */ /* 0x000fe200078ec0ff */
[----:B------:R-:W3:Y:S01]  /*5200*/  SHFL.BFLY PT, R2, R151, 0x4, 0x1f ;  /* 0x0c801f0097027f89 */ /* 0x000ee200000e0000 */
[----:B------:R-:W-:Y:S01]  /*5210*/  ISETP.NE.OR P4, PT, R20, 0x20, P0 ;  /* 0x000000201400780c */ /* 0x000fe20000785670 */
[----:B------:R-:W-:Y:S01]  /*5220*/  UMOV UR4, 0x400 ;  /* 0x0000040000047882 */ /* 0x000fe20000000000 */
[----:B------:R-:W-:Y:S01]  /*5230*/  ISETP.NE.OR P5, PT, R22, 0x40, P0 ;  /* 0x000000401600780c */ /* 0x000fe200007a5670 */
[----:B------:R-:W4:Y:S01]  /*5240*/  SHFL.BFLY PT, R12, R145, 0x4, 0x1f ;  /* 0x0c801f00910c7f89 */ /* 0x000f2200000e0000 */
[----:B------:R-:W-:Y:S01]  /*5250*/  UIADD3 UR4, UPT, UPT, UR4, 0x200, URZ ;  /* 0x0000020004047890 */ /* 0x000fe2000fffe0ff */
[----:B------:R-:W-:Y:S01]  /*5260*/  IMAD R153, R157, 0x78, R153 ;  /* 0x000000789d997824 */ /* 0x000fe200078e0299 */
[----:B------:R-:W-:Y:S01]  /*5270*/  BSSY.RECONVERGENT B0, `(.L_x_23327) ;  /* 0x00000d7000007945 */ /* 0x000fe20003800200 */
[----:B------:R-:W5:Y:S01]  /*5280*/  SHFL.BFLY PT, R5, R150, 0x4, 0x1f ;  /* 0x0c801f0096057f89 */ /* 0x000f6200000e0000 */
[----:B------:R-:W-:-:S02]  /*5290*/  LOP3.LUT P1, RZ, R156, 0x3c7, RZ, 0xc0, !PT ;  /* 0x000003c79cff7812 */ /* 0x000fc4000782c0ff */
[C---:B------:R-:W-:Y:S01]  /*52a0*/  LOP3.LUT P2, RZ, R156.reuse, 0x3e7, RZ, 0xc0, !PT ;  /* 0x000003e79cff7812 */ /* 0x040fe2000784c0ff */
[----:B------:R-:W1:Y:S01]  /*52b0*/  SHFL.BFLY PT, R20, R137, 0x4, 0x1f ;  /* 0x0c801f0089147f89 */ /* 0x000e6200000e0000 */
[----:B------:R-:W-:-:S03]  /*52c0*/  ISETP.GT.U32.AND P3, PT, R156, 0x1f, PT ;  /* 0x0000001f9c00780c */ /* 0x000fc60003f64070 */
[----:B------:R-:W1:Y:S01]  /*52d0*/  SHFL.BFLY PT, R6, R147, 0x4, 0x1f ;  /* 0x0c801f0093067f89 */ /* 0x000e6200000e0000 */
[----:B0-----:R-:W-:-:S03]  /*52e0*/  FADD.FTZ R3, R3, R152 ;  /* 0x0000009803037221 */ /* 0x001fc60000010000 */
[----:B------:R-:W0:Y:S01]  /*52f0*/  SHFL.BFLY PT, R4, R149, 0x4, 0x1f ;  /* 0x0c801f0095047f89 */ /* 0x000e2200000e0000 */
[----:B--2---:R-:W-:Y:S01]  /*5300*/  ULEA UR4, UR5, UR4, 0x18 ;  /* 0x0000000405047291 */ /* 0x004fe2000f8ec0ff */
        /* <DEDUP_REMOVED lines=9> */
[----:B------:R-:W5:Y:S04]  /*53a0*/  SHFL.BFLY PT, R14, R143, 0x4, 0x1f ;  /* 0x0c801f008f0e7f89 */ /* 0x000f6800000e0000 */
        /* <DEDUP_REMOVED lines=13> */
[----:B------:R-:W-:-:S03]  /*5480*/  FADD.FTZ R19, R19, R142 ;  /* 0x0000008e13137221 */ /* 0x000fc60000010000 */
        /* <DEDUP_REMOVED lines=29> */
[----:B0-----:R-:W-:Y:S01]  /*5660*/  FADD.FTZ R37, R37, R10 ;  /* 0x0000000a25257221 */ /* 0x001fe20000010000 */
[----:B--2---:R-:W-:Y:S02]  /*5670*/  FADD.FTZ R39, R34, R9 ;  /* 0x0000000922277221 */ /* 0x004fe40000010000 */
[----:B------:R-:W0:Y:S01]  /*5680*/  SHFL.BFLY PT, R4, R151, 0x2, 0x1f ;  /* 0x0c401f0097047f89 */ /* 0x000e2200000e0000 */
[----:B---3--:R-:W-:-:S03]  /*5690*/  FADD.FTZ R41, R41, R8 ;  /* 0x0000000829297221 */ /* 0x008fc60000010000 */
[----:B------:R-:W2:Y:S01]  /*56a0*/  SHFL.BFLY PT, R12, R149, 0x2, 0x1f ;  /* 0x0c401f00950c7f89 */ /* 0x000ea200000e0000 */
[----:B----4-:R-:W-:-:S03]  /*56b0*/  FADD.FTZ R43, R36, R7 ;  /* 0x00000007242b7221 */ /* 0x010fc60000010000 */
[----:B------:R-:W3:Y:S01]  /*56c0*/  SHFL.BFLY PT, R14, R13, 0x2, 0x1f ;  /* 0x0c401f000d0e7f89 */ /* 0x000ee200000e0000 */
[----:B-1----:R-:W-:-:S03]  /*56d0*/  FADD.FTZ R20, R145, R20 ;  /* 0x0000001491147221 */ /* 0x002fc60000010000 */
[----:B------:R-:W1:Y:S01]  /*56e0*/  SHFL.BFLY PT, R16, R147, 0x2, 0x1f ;  /* 0x0c401f0093107f89 */ /* 0x000e6200000e0000 */
[----:B-----5:R-:W-:-:S03]  /*56f0*/  FADD.FTZ R6, R5, R6 ;  /* 0x0000000605067221 */ /* 0x020fc60000010000 */
[----:B------:R-:W4:Y:S01]  /*5700*/  SHFL.BFLY PT, R18, R15, 0x2, 0x1f ;  /* 0x0c401f000f127f89 */ /* 0x000f2200000e0000 */
[----:B------:R-:W-:-:S03]  /*5710*/  FADD.FTZ R5, R2, R3 ;  /* 0x0000000302057221 */ /* 0x000fc60000010000 */
[----:B------:R-:W5:Y:S01]  /*5720*/  SHFL.BFLY PT, R22, R17, 0x2, 0x1f ;  /* 0x0c401f0011167f89 */ /* 0x000f6200000e0000 */
[----:B------:R-:W-:-:S03]  /*5730*/  LEA R2, R153, UR4, 0x2 ;  /* 0x0000000499027c11 */ /* 0x000fc6000f8e10ff */
[----:B------:R-:W5:Y:S01]  /*5740*/  SHFL.BFLY PT, R24, R143, 0x2, 0x1f ;  /* 0x0c401f008f187f89 */ /* 0x000f6200000e0000 */
        /* <DEDUP_REMOVED lines=47> */
[----:B-1----:R-:W-:-:S03]  /*5a40*/  FADD.FTZ R56, R39, R56 ;  /* 0x0000003827387221 */ /* 0x002fc60000010000 */
[----:B------:R-:W1:Y:S01]  /*5a50*/  SHFL.BFLY PT, R11, R12, 0x1, 0x1f ;  /* 0x0c201f000c0b7f89 */ /* 0x000e6200000e0000 */
        /* <DEDUP_REMOVED lines=9> */
[----:B--2---:R-:W-:-:S03]  /*5af0*/  FADD.FTZ R9, R6, R9 ;  /* 0x0000000906097221 */ /* 0x004fc60000010000 */
[----:B------:R-:W2:Y:S01]  /*5b00*/  SHFL.BFLY PT, R25, R26, 0x1, 0x1f ;  /* 0x0c201f001a197f89 */ /* 0x000ea200000e0000 */
        /* <DEDUP_REMOVED lines=40> */
[----:B--2---:R-:W-:Y:S01]  /*5d90*/  FADD.FTZ R53, R50, R53 ;  /* 0x0000003532357221 */ /* 0x004fe20000010000 */
[----:B-1----:R-:W-:Y:S01]  /*5da0*/  FADD.FTZ R55, R52, R3 ;  /* 0x0000000334377221 */ /* 0x002fe20000010000 */
        /* <DEDUP_REMOVED lines=35> */
.L_x_23328:
[----:B------:R-:W-:Y:S05]  /*5fe0*/  BSYNC.RECONVERGENT B0 ;  /* 0x0000000000007941 */ /* 0x000fea0003800200 */
.L_x_23327:
        /* <DEDUP_REMOVED lines=63> */
.L_x_23330:
[----:B------:R-:W-:Y:S05]  /*63e0*/  BSYNC.RECONVERGENT B0 ;  /* 0x0000000000007941 */ /* 0x000fea0003800200 */
.L_x_23329:
        /* <DEDUP_REMOVED lines=33> */
.L_x_23332:
[----:B------:R-:W-:Y:S05]  /*6600*/  BSYNC.RECONVERGENT B0 ;  /* 0x0000000000007941 */ /* 0x000fea0003800200 */
.L_x_23331:
        /* <DEDUP_REMOVED lines=63> */
.L_x_23334:
[----:B------:R-:W-:Y:S05]  /*6a00*/  BSYNC.RECONVERGENT B0 ;  /* 0x0000000000007941 */ /* 0x000fea0003800200 */
.L_x_23333:
        /* <DEDUP_REMOVED lines=9> */
[----:B------:R-:W0:Y:S01]  /*6aa0*/  LDCU.64 UR8, c[0x0][0x380] ;  /* 0x00007000ff0877ac */ /* 0x000e220008000a00 */
[----:B------:R-:W-:Y:S01]  /*6ab0*/  IMAD R0, R0, 0x78, RZ ;  /* 0x0000007800007824 */ /* 0x000fe200078e02ff */
[----:B------:R-:W-:Y:S01]  /*6ac0*/  SHF.R.U32.HI R3, RZ, 0x3, R156 ;  /* 0x00000003ff037819 */ /* 0x000fe2000001169c */
[----:B--2---:R-:W-:-:S06]  /*6ad0*/  UIMAD UR4, UR4, 0x78, URZ ;  /* 0x00000078040478a4 */ /* 0x004fcc000f8e02ff */
[----:B------:R-:W-:-:S04]  /*6ae0*/  IADD3 R0, P0, P1, R3, UR4, R0 ;  /* 0x0000000403007c10 */ /* 0x000fc8000f91e000 */
[----:B------:R-:W-:Y:S02]  /*6af0*/  IADD3.X R3, PT, PT, RZ, RZ, RZ, P0, P1 ;  /* 0x000000ffff037210 */ /* 0x000fe400007e24ff */
[----:B01----:R-:W-:-:S04]  /*6b00*/  LEA R2, P0, R0, UR8, 0x2 ;  /* 0x0000000800027c11 */ /* 0x003fc8000f8010ff */
        /* <DEDUP_REMOVED lines=32> */
.L_x_23335:
        /* <DEDUP_REMOVED lines=15> */
.L_x_26007:


//--------------------- .text._ZN4vllm25paged_attention_v1_kernelIffLi112ELi32ELi128ELNS_18Fp8KVCacheDataTypeE0ELb0EEEvPT_PKS2_PKT0_S8_ifPKiSA_iPKfiiiSC_SC_iiiii --------------------------
	.section	.text._ZN4vllm25paged_attention_v1_kernelIffLi112ELi32ELi128ELNS_18Fp8KVCacheDataTypeE0ELb0EEEvPT_PKS2_PKT0_S8_ifPKiSA_iPKfiiiSC_SC_iiiii,"ax",@progbits
	.align	128
        .global         _ZN4vllm25paged_attention_v1_kernelIffLi112ELi32ELi128ELNS_18Fp8KVCacheDataTypeE0ELb0EEEvPT_PKS2_PKT0_S8_ifPKiSA_iPKfiiiSC_SC_iiiii
        .type           _ZN4vllm25paged_attention_v1_kernelIffLi112ELi32ELi128ELNS_18Fp8KVCacheDataTypeE0ELb0EEEvPT_PKS2_PKT0_S8_ifPKiSA_iPKfiiiSC_SC_iiiii,@function
        .size           _ZN4vllm25paged_attention_v1_kernelIffLi112ELi32ELi128ELNS_18Fp8KVCacheDataTypeE0ELb0EEEvPT_PKS2_PKT0_S8_ifPKiSA_iPKfiiiSC_SC_iiiii,(.L_x_26008 - _ZN4vllm25paged_attention_v1_kernelIffLi112ELi32ELi128ELNS_18Fp8KVCacheDataTypeE0ELb0EEEvPT_PKS2_PKT0_S8_ifPKiSA_iPKfiiiSC_SC_iiiii)
        .other          _ZN4vllm25paged_attention_v1_kernelIffLi112ELi32ELi128ELNS_18Fp8KVCacheDataTypeE0ELb0EEEvPT_PKS2_PKT0_S8_ifPKiSA_iPKfiiiSC_SC_iiiii,@"STO_CUDA_ENTRY STV_DEFAULT"
_ZN4vllm25paged_attention_v1_kernelIffLi112ELi32ELi128ELNS_18Fp8KVCacheDataTypeE0ELb0EEEvPT_PKS2_PKT0_S8_ifPKiSA_iPKfiiiSC_SC_iiiii:
.text._ZN4vllm25paged_attention_v1_kernelIffLi112ELi32ELi128ELNS_18Fp8KVCacheDataTypeE0ELb0EEEvPT_PKS2_PKT0_S8_ifPKiSA_iPKfiiiSC_SC_iiiii:
[----:B------:R-:W-:Y:S01]  /*0000*/  LDC R1, c[0x0][0x37c] ;  /* 0x0000df00ff017b82 */ /* 0x000fe20000000800 */
[----:B------:R-:W0:Y:S07]  /*0010*/  S2R R144, SR_TID.X ;  /* 0x0000000000907919 */ /* 0x000e2e0000002100 */
[----:B------:R-:W1:Y:S01]  /*0020*/  LDC.64 R154, c[0x0][0x3b0] ;  /* 0x0000ec00ff9a7b82 */ /* 0x000e620000000a00 */
[----:B------:R-:W2:Y:S01]  /*0030*/  LDCU.64 UR6, c[0x0][0x358] ;  /* 0x00006b00ff0677ac */ /* 0x000ea20008000a00 */
[----:B------:R-:W1:Y:S01]  /*0040*/  S2R R145, SR_CTAID.Y ;  /* 0x0000000000917919 */ /* 0x000e620000002600 */
[----:B------:R-:W3:Y:S01]  /*0050*/  LDCU UR4, c[0x0][0x3c8] ;  /* 0x00007900ff0477ac */ /* 0x000ee20008000800 */
[----:B------:R-:W4:Y:S04]  /*0060*/  S2R R7, SR_CTAID.X ;  /* 0x0000000000077919 */ /* 0x000f280000002500 */
[----:B------:R-:W2:Y:S01]  /*0070*/  LDC R13, c[0x0][0x3a0] ;  /* 0x0000e800ff0d7b82 */ /* 0x000ea20000000800 */
        /* <DEDUP_REMOVED lines=8> */
[----:B--2---:R-:W-:Y:S01]  /*0100*/  IABS R5, R13 ;  /* 0x0000000d00057213 */ /* 0x004fe20000000000 */
[----:B------:R0:W2:Y:S01]  /*0110*/  LDG.E.CONSTANT R154, desc[UR6][R154.64] ;  /* 0x000000069a9a7981 */ /* 0x0000a2000c1e9900 */
[----:B------:R-:W1:Y:S05]  /*0120*/  LDCU UR4, c[0x0][0x3b8] ;  /* 0x00007700ff0477ac */ /* 0x000e6a0008000800 */
        /* <DEDUP_REMOVED lines=9> */
[----:B------:R-:W4:Y:S08]  /*01c0*/  I2F.RP R4, R5 ;  /* 0x0000000500047306 */ /* 0x000f300000209400 */
[----:B----4-:R-:W4:Y:S01]  /*01d0*/  MUFU.RCP R4, R4 ;  /* 0x0000000400047308 */ /* 0x010f220000001000 */
[----:B------:R-:W0:Y:S01]  /*01e0*/  LDC R0, c[0x0][0x370] ;  /* 0x0000dc00ff007b82 */ /* 0x000e220000000800 */
[----:B----4-:R-:W-:-:S06]  /*01f0*/  IADD3 R2, PT, PT, R4, 0xffffffe, RZ ;  /* 0x0ffffffe04027810 */ /* 0x010fcc0007ffe0ff */
[----:B------:R4:W1:Y:S02]  /*0200*/  F2I.FTZ.U32.TRUNC.NTZ R3, R2 ;  /* 0x0000000200037305 */ /* 0x000864000021f000 */
[----:B----4-:R-:W-:Y:S01]  /*0210*/  HFMA2 R2, -RZ, RZ, 0, 0 ;  /* 0x00000000ff027431 */ /* 0x010fe200000001ff */
[----:B-1----:R-:W-:-:S05]  /*0220*/  IADD3 R6, PT, PT, RZ, -R3, RZ ;  /* 0x80000003ff067210 */ /* 0x002fca0007ffe0ff */
[----:B------:R-:W-:Y:S01]  /*0230*/  IMAD R15, R6, R5, RZ ;  /* 0x00000005060f7224 */ /* 0x000fe200078e02ff */
[----:B0-----:R-:W-:-:S03]  /*0240*/  IABS R6, R0 ;  /* 0x0000000000067213 */ /* 0x001fc60000000000 */
        /* <DEDUP_REMOVED lines=14> */
[----:B------:R-:W-:Y:S02]  /*0330*/  @!P1 LOP3.LUT R14, RZ, R13, RZ, 0x33, !PT ;  /* 0x0000000dff0e9212 */ /* 0x000fe400078e33ff */
[----:B------:R-:W0:Y:S02]  /*0340*/  LDC.64 R12, c[0x0][0x3c0] ;  /* 0x0000f000ff0c7b82 */ /* 0x000e240000000a00 */
[----:B------:R-:W-:-:S04]  /*0350*/  IABS R15, R14 ;  /* 0x0000000e000f7213 */ /* 0x000fc80000000000 */
[----:B------:R-:W1:Y:S08]  /*0360*/  I2F.RP R4, R15 ;  /* 0x0000000f00047306 */ /* 0x000e700000209400 */
[----:B-1----:R-:W1:Y:S02]  /*0370*/  MUFU.RCP R4, R4 ;  /* 0x0000000400047308 */ /* 0x002e640000001000 */
[----:B-1----:R-:W-:-:S06]  /*0380*/  IADD3 R2, PT, PT, R4, 0xffffffe, RZ ;  /* 0x0ffffffe04027810 */ /* 0x002fcc0007ffe0ff */
[----:B------:R1:W4:Y:S01]  /*0390*/  F2I.FTZ.U32.TRUNC.NTZ R3, R2 ;  /* 0x0000000200037305 */ /* 0x000322000021f000 */
[----:B0-----:R-:W-:Y:S02]  /*03a0*/  ISETP.NE.U32.AND P0, PT, R12, RZ, PT ;  /* 0x000000ff0c00720c */ /* 0x001fe40003f05070 */
[----:B------:R-:W-:Y:S01]  /*03b0*/  IABS R4, R7 ;  /* 0x0000000700047213 */ /* 0x000fe20000000000 */
[----:B-1----:R-:W-:Y:S01]  /*03c0*/  HFMA2 R2, -RZ, RZ, 0, 0 ;  /* 0x00000000ff027431 */ /* 0x002fe200000001ff */
[----:B----4-:R-:W-:-:S05]  /*03d0*/  IADD3 R6, PT, PT, RZ, -R3, RZ ;  /* 0x80000003ff067210 */ /* 0x010fca0007ffe0ff */
[----:B------:R-:W-:Y:S01]  /*03e0*/  IMAD R5, R6, R15, RZ ;  /* 0x0000000f06057224 */ /* 0x000fe200078e02ff */
[----:B------:R-:W-:-:S03]  /*03f0*/  IABS R6, R14 ;  /* 0x0000000e00067213 */ /* 0x000fc60000000000 */
[----:B------:R-:W-:Y:S01]  /*0400*/  IMAD.HI.U32 R3, R3, R5, R2 ;  /* 0x0000000503037227 */ /* 0x000fe200078e0002 */
[----:B------:R-:W-:Y:S02]  /*0410*/  ISETP.NE.AND.EX P0, PT, R13, RZ, PT, P0 ;  /* 0x000000ff0d00720c */ /* 0x000fe40003f05300 */
[----:B------:R-:W-:-:S03]  /*0420*/  IADD3 R2, PT, PT, RZ, -R6, RZ ;  /* 0x80000006ff027210 */ /* 0x000fc60007ffe0ff */
[----:B------:R-:W-:Y:S01]  /*0430*/  IMAD.HI.U32 R3, R3, R4, RZ ;  /* 0x0000000403037227 */ /* 0x000fe200078e00ff */
[----:B------:R-:W0:Y:S03]  /*0440*/  @!P2 S2R R13, SR_CgaCtaId ;  /* 0x00000000000da919 */ /* 0x000e260000008800 */
[----:B------:R-:W-:-:S04]  /*0450*/  IMAD R2, R3, R2, R4 ;  /* 0x0000000203027224 */ /* 0x000fc800078e0204 */
[----:B------:R-:W1:Y:S01]  /*0460*/  @P0 LDC.64 R4, c[0x0][0x3c0] ;  /* 0x0000f000ff040b82 */ /* 0x000e620000000a00 */
[----:B------:R-:W-:-:S13]  /*0470*/  ISETP.GT.U32.AND P3, PT, R15, R2, PT ;  /* 0x000000020f00720c */ /* 0x000fda0003f64070 */
[----:B------:R-:W-:-:S04]  /*0480*/  @!P3 IADD3 R2, PT, PT, R2, -R15, RZ ;  /* 0x8000000f0202b210 */ /* 0x000fc80007ffe0ff */
[----:B------:R-:W-:Y:S02]  /*0490*/  ISETP.GE.U32.AND P1, PT, R2, R15, PT ;  /* 0x0000000f0200720c */ /* 0x000fe40003f26070 */
[----:B------:R-:W-:-:S04]  /*04a0*/  LOP3.LUT R2, R7, R14, RZ, 0x3c, !PT ;  /* 0x0000000e07027212 */ /* 0x000fc800078e3cff */
[----:B------:R-:W-:Y:S02]  /*04b0*/  ISETP.GE.AND P4, PT, R2, RZ, PT ;  /* 0x000000ff0200720c */ /* 0x000fe40003f86270 */
[----:B------:R-:W-:Y:S01]  /*04c0*/  @!P2 MOV R2, 0x400 ;  /* 0x000004000002a802 */ /* 0x000fe20000000f00 */
[----:B-1----:R-:W-:-:S03]  /*04d0*/  @P0 IMAD.WIDE.U32 R4, R7, 0x4, R4 ;  /* 0x0000000407040825 */ /* 0x002fc600078e0004 */
[----:B0-----:R-:W-:Y:S02]  /*04e0*/  @!P2 LEA R13, R13, R2, 0x18 ;  /* 0x000000020d0da211 */ /* 0x001fe400078ec0ff */
[----:B------:R0:W5:Y:S01]  /*04f0*/  @P0 LDG.E.CONSTANT R152, desc[UR6][R4.64] ;  /* 0x0000000604980981 */ /* 0x000162000c1e9900 */
[----:B------:R-:W-:Y:S02]  /*0500*/  @!P3 IADD3 R3, PT, PT, R3, 0x1, RZ ;  /* 0x000000010303b810 */ /* 0x000fe40007ffe0ff */
[----:B------:R-:W-:Y:S02]  /*0510*/  SHF.R.U32.HI R155, RZ, 0x5, R144 ;  /* 0x00000005ff9b7819 */ /* 0x000fe40000011690 */
[----:B------:R-:W-:Y:S02]  /*0520*/  @P1 IADD3 R3, PT, PT, R3, 0x1, RZ ;  /* 0x0000000103031810 */ /* 0x000fe40007ffe0ff */
[----:B------:R-:W-:Y:S02]  /*0530*/  ISETP.NE.AND P0, PT, R14, RZ, PT ;  /* 0x000000ff0e00720c */ /* 0x000fe40003f05270 */
[----:B--2---:R-:W-:-:S04]  /*0540*/  IADD3 R6, PT, PT, R154, 0x1f, RZ ;  /* 0x0000001f9a067810 */ /* 0x004fc80007ffe0ff */
[----:B------:R-:W-:-:S04]  /*0550*/  SHF.R.S32.HI R15, RZ, 0x1f, R6 ;  /* 0x0000001fff0f7819 */ /* 0x000fc80000011406 */
[----:B------:R-:W-:-:S04]  /*0560*/  LEA.HI R2, R15, R6, RZ, 0x5 ;  /* 0x000000060f027211 */ /* 0x000fc800078f28ff */
[----:B0-----:R-:W-:-:S04]  /*0570*/  SHF.R.S32.HI R4, RZ, 0x5, R2 ;  /* 0x00000005ff047819 */ /* 0x001fc80000011402 */
[----:B------:R-:W-:Y:S02]  /*0580*/  ISETP.GE.AND P1, PT, R155, R4, PT ;  /* 0x000000049b00720c */ /* 0x000fe40003f26270 */
[C---:B------:R-:W-:Y:S01]  /*0590*/  @!P2 LEA R13, R144.reuse, R13, 0x4 ;  /* 0x0000000d900da211 */ /* 0x040fe200078e20ff */
[----:B------:R-:W-:Y:S01]  /*05a0*/  IMAD R151, R145, UR4, RZ ;  /* 0x0000000491977c24 */ /* 0x000fe2000f8e02ff */
[----:B------:R-:W-:Y:S01]  /*05b0*/  BSSY.RECONVERGENT B0, `(.L_x_23336) ;  /* 0x00000e3000007945 */ /* 0x000fe20003800200 */
[----:B------:R-:W-:Y:S02]  /*05c0*/  @!P4 IADD3 R3, PT, PT, -R3, RZ, RZ ;  /* 0x000000ff0303c210 */ /* 0x000fe40007ffe1ff */
[----:B------:R-:W-:Y:S02]  /*05d0*/  @!P0 LOP3.LUT R3, RZ, R14, RZ, 0x33, !PT ;  /* 0x0000000eff038212 */ /* 0x000fe400078e33ff */
[----:B------:R-:W-:Y:S01]  /*05e0*/  LOP3.LUT R153, R144, 0x1f, RZ, 0xc0, !PT ;  /* 0x0000001f90997812 */ /* 0x000fe200078ec0ff */
[----:B---3--:R0:W-:Y:S01]  /*05f0*/  @!P2 STS.128 [R13], R8 ;  /* 0x000000080d00a388 */ /* 0x0081e20000000c00 */
[----:B------:R-:W-:Y:S06]  /*0600*/  BAR.SYNC.DEFER_BLOCKING 0x0 ;  /* 0x0000000000007b1d */ /* 0x000fec0000010000 */
[----:B------:R-:W-:Y:S05]  /*0610*/  @P1 BRA `(.L_x_23337) ;  /* 0x0000000c00701947 */ /* 0x000fea0003800000 */
[----:B------:R-:W1:Y:S01]  /*0620*/  S2UR UR5, SR_CgaCtaId ;  /* 0x00000000000579c3 */ /* 0x000e620000008800 */
[----:B------:R-:W-:Y:S01]  /*0630*/  UMOV UR4, 0x400 ;  /* 0x0000040000047882 */ /* 0x000fe20000000000 */
[----:B------:R-:W2:Y:S01]  /*0640*/  LDCU.64 UR10, c[0x0][0x3a8] ;  /* 0x00007500ff0a77ac */ /* 0x000ea20008000a00 */
[----:B0-----:R-:W-:Y:S02]  /*0650*/  SHF.R.U32.HI R8, RZ, 0x3, R144 ;  /* 0x00000003ff087819 */ /* 0x001fe40000011690 */
[----:B------:R-:W-:Y:S02]  /*0660*/  MOV R9, RZ ;  /* 0x000000ff00097202 */ /* 0x000fe40000000f00 */
[----:B------:R-:W-:Y:S02]  /*0670*/  LOP3.LUT R8, R8, 0x7c, RZ, 0xc0, !PT ;  /* 0x0000007c08087812 */ /* 0x000fe400078ec0ff */
[----:B------:R-:W-:Y:S02]  /*0680*/  LEA R11, R155, R153, 0x5 ;  /* 0x000000999b0b7211 */ /* 0x000fe400078e28ff */
[----:B------:R-:W-:Y:S01]  /*0690*/  MOV R150, 0xff7fffff ;  /* 0xff7fffff00967802 */ /* 0x000fe20000000f00 */
[----:B------:R-:W-:Y:S01]  /*06a0*/  IMAD.WIDE R8, R151, 0x4, R8 ;  /* 0x0000000497087825 */ /* 0x000fe200078e0208 */
[----:B------:R-:W-:-:S02]  /*06b0*/  MOV R147, R155 ;  /* 0x0000009b00937202 */ /* 0x000fc40000000f00 */
[----:B------:R-:W-:Y:S02]  /*06c0*/  IADD3 R149, PT, PT, -R154, R11, RZ ;  /* 0x0000000b9a957210 */ /* 0x000fe40007ffe1ff */
[----:B------:R-:W-:Y:S02]  /*06d0*/  IADD3 R146, PT, PT, R11, 0x1, RZ ;  /* 0x000000010b927810 */ /* 0x000fe40007ffe0ff */
[----:B--2---:R-:W-:Y:S01]  /*06e0*/  IADD3 R6, P0, PT, R8, UR10, RZ ;  /* 0x0000000a08067c10 */ /* 0x004fe2000ff1e0ff */
[----:B-1----:R-:W-:-:S03]  /*06f0*/  ULEA UR8, UR5, UR4, 0x18 ;  /* 0x0000000405087291 */ /* 0x002fc6000f8ec0ff */
[----:B------:R-:W-:Y:S01]  /*0700*/  IADD3.X R5, PT, PT, R9, UR11, RZ, P0, !PT ;  /* 0x0000000b09057c10 */ /* 0x000fe200087fe4ff */
[----:B------:R-:W-:Y:S01]  /*0710*/  UIADD3 UR4, UPT, UPT, UR4, 0x1e0, URZ ;  /* 0x000001e004047890 */ /* 0x000fe2000fffe0ff */
[----:B------:R-:W-:-:S03]  /*0720*/  SHF.L.U32 R9, R153, 0x2, RZ ;  /* 0x0000000299097819 */ /* 0x000fc600000006ff */
        /* <DEDUP_REMOVED lines=29> */
[----:B------:R-:W1:Y:S02]  /*0900*/  LDCU UR8, c[0x0][0x3d0] ;  /* 0x00007a00ff0877ac */ /* 0x000e640008000800 */
[----:B-1----:R-:W-:-:S05]  /*0910*/  IMAD R8, R3, UR8, RZ ;  /* 0x0000000803087c24 */ /* 0x002fca000f8e02ff */
[CC--:B------:R-:W-:Y:S02]  /*0920*/  IADD3 R156, P0, PT, R8.reuse, R9.reuse, RZ ;  /* 0x00000009089c7210 */ /* 0x0c0fe40007f1e0ff */
[----:B------:R-:W-:Y:S02]  /*0930*/  LEA R9, R155, R9, 0x7 ;  /* 0x000000099b097211 */ /* 0x000fe400078e38ff */
[----:B------:R-:W-:Y:S02]  /*0940*/  LEA.HI.X.SX32 R157, R8, RZ, 0x1, P0 ;  /* 0x000000ff089d7211 */ /* 0x000fe400000f0eff */
[----:B--234-:R-:W-:-:S07]  /*0950*/  IADD3 R148, PT, PT, R9, UR4, RZ ;  /* 0x0000000409947c10 */ /* 0x01cfce000fffe0ff */
.L_x_23338:
        /* <DEDUP_REMOVED lines=16> */
[----:B------:R-:W2:Y:S01]  /*0a60*/  LDG.E.128.CONSTANT R132, desc[UR6][R158.64+0x600] ;  /* 0x000600069e847981 */ /* 0x000ea2000c1e9d00 */
[----:B------:R-:W-:Y:S01]  /*0a70*/  FFMA.FTZ R9, R14, R10, R137 ;  /* 0x0000000a0e097223 */ /* 0x000fe20000010089 */
[----:B---3--:R-:W-:Y:S01]  /*0a80*/  FFMA.FTZ R161, R20, R128, R125 ;  /* 0x0000008014a17223 */ /* 0x008fe2000001007d */
[----:B------:R-:W-:Y:S01]  /*0a90*/  FFMA.FTZ R160, R15, R11, R160 ;  /* 0x0000000b0fa07223 */ /* 0x000fe200000100a0 */
[----:B------:R-:W3:Y:S01]  /*0aa0*/  LDG.E.128.CONSTANT R136, desc[UR6][R158.64+0x800] ;  /* 0x000800069e887981 */ /* 0x000ee2000c1e9d00 */
[----:B------:R-:W-:Y:S01]  /*0ab0*/  FFMA.FTZ R128, R21, R129, R124 ;  /* 0x0000008115807223 */ /* 0x000fe2000001007c */
[----:B------:R-:W-:-:S02]  /*0ac0*/  FFMA.FTZ R129, R22, R130, R9 ;  /* 0x0000008216817223 */ /* 0x000fc40000010009 */
[----:B------:R-:W4:Y:S04]  /*0ad0*/  LDG.E.128.CONSTANT R8, desc[UR6][R158.64+0xc00] ;  /* 0x000c00069e087981 */ /* 0x000f28000c1e9d00 */
[----:B------:R-:W4:Y:S01]  /*0ae0*/  LDG.E.128.CONSTANT R124, desc[UR6][R158.64+0xe00] ;  /* 0x000e00069e7c7981 */ /* 0x000f22000c1e9d00 */
[----:B------:R-:W-:Y:S01]  /*0af0*/  FFMA.FTZ R160, R23, R131, R160 ;  /* 0x0000008317a07223 */ /* 0x000fe200000100a0 */
[----:B--2---:R-:W-:Y:S01]  /*0b00*/  FFMA.FTZ R161, R24, R132, R161 ;  /* 0x0000008418a17223 */ /* 0x004fe200000100a1 */
[----:B------:R-:W-:Y:S01]  /*0b10*/  FFMA.FTZ R128, R25, R133, R128 ;  /* 0x0000008519807223 */ /* 0x000fe20000010080 */
[----:B------:R-:W-:Y:S02]  /*0b20*/  FFMA.FTZ R129, R26, R134, R129 ;  /* 0x000000861a817223 */ /* 0x000fe40000010081 */
[----:B---3--:R-:W-:Y:S01]  /*0b30*/  FFMA.FTZ R161, R28, R136, R161 ;  /* 0x000000881ca17223 */ /* 0x008fe200000100a1 */
[----:B------:R-:W-:Y:S01]  /*0b40*/  FFMA.FTZ R128, R29, R137, R128 ;  /* 0x000000891d807223 */ /* 0x000fe20000010080 */
[----:B------:R-:W-:-:S02]  /*0b50*/  FFMA.FTZ R129, R30, R138, R129 ;  /* 0x0000008a1e817223 */ /* 0x000fc40000010081 */
[----:B----4-:R-:W-:Y:S01]  /*0b60*/  FFMA.FTZ R161, R32, R140, R161 ;  /* 0x0000008c20a17223 */ /* 0x010fe200000100a1 */
[----:B------:R-:W-:Y:S01]  /*0b70*/  FFMA.FTZ R128, R33, R141, R128 ;  /* 0x0000008d21807223 */ /* 0x000fe20000010080 */
[----:B------:R-:W-:Y:S01]  /*0b80*/  FFMA.FTZ R160, R27, R135, R160 ;  /* 0x000000871ba07223 */ /* 0x000fe200000100a0 */
[----:B------:R-:W-:Y:S01]  /*0b90*/  FFMA.FTZ R133, R34, R142, R129 ;  /* 0x0000008e22857223 */ /* 0x000fe20000010081 */
[----:B------:R-:W-:Y:S01]  /*0ba0*/  FFMA.FTZ R161, R36, R8, R161 ;  /* 0x0000000824a17223 */ /* 0x000fe200000100a1 */
        /* <DEDUP_REMOVED lines=10> */
[----:B------:R-:W4:Y:S01]  /*0c50*/  LDG.E.128.CONSTANT R8, desc[UR6][R158.64+0x1600] ;  /* 0x001600069e087981 */ /* 0x000f22000c1e9d00 */
[----:B------:R-:W-:-:S03]  /*0c60*/  FFMA.FTZ R125, R42, R126, R133 ;  /* 0x0000007e2a7d7223 */ /* 0x000fc60000010085 */
[----:B------:R-:W4:Y:S01]  /*0c70*/  LDG.E.128.CONSTANT R132, desc[UR6][R158.64+0x1800] ;  /* 0x001800069e847981 */ /* 0x000f22000c1e9d00 */
        /* <DEDUP_REMOVED lines=11> */
[----:B------:R-:W-:Y:S01]  /*0d30*/  FFMA.FTZ R161, R56, R8, R161 ;  /* 0x0000000838a17223 */ /* 0x000fe200000100a1 */
        /* <DEDUP_REMOVED lines=29> */
[----:B------:R-:W-:Y:S01]  /*0f10*/  FFMA.FTZ R161, R76, R8, R161 ;  /* 0x000000084ca17223 */ /* 0x000fe200000100a1 */
[----:B------:R-:W-:Y:S01]  /*0f20*/  FFMA.FTZ R132, R77, R9, R132 ;  /* 0x000000094d847223 */ /* 0x000fe20000010084 */
[----:B------:R-:W-:Y:S01]  /*0f30*/  FFMA.FTZ R133, R78, R10, R133 ;  /* 0x0000000a4e857223 */ /* 0x000fe20000010085 */
[----:B------:R-:W-:-:S02]  /*0f40*/  FFMA.FTZ R160, R79, R11, R160 ;  /* 0x0000000b4fa07223 */ /* 0x000fc400000100a0 */
[----:B------:R-:W4:Y:S01]  /*0f50*/  LDG.E.128.CONSTANT R8, desc[UR6][R158.64+0x2a00] ;  /* 0x002a00069e087981 */ /* 0x000f22000c1e9d00 */
[----:B------:R-:W-:Y:S01]  /*0f60*/  FFMA.FTZ R161, R80, R128, R161 ;  /* 0x0000008050a17223 */ /* 0x000fe200000100a1 */
[----:B------:R-:W-:Y:S01]  /*0f70*/  FFMA.FTZ R128, R81, R129, R132 ;  /* 0x0000008151807223 */ /* 0x000fe20000010084 */
[----:B------:R-:W-:Y:S02]  /*0f80*/  FFMA.FTZ R129, R82, R130, R133 ;  /* 0x0000008252817223 */ /* 0x000fe40000010085 */
[----:B------:R-:W4:Y:S01]  /*0f90*/  LDG.E.128.CONSTANT R132, desc[UR6][R158.64+0x2c00] ;  /* 0x002c00069e847981 */ /* 0x000f22000c1e9d00 */
        /* <DEDUP_REMOVED lines=16> */
[----:B------:R-:W-:Y:S01]  /*10a0*/  FFMA.FTZ R131, R96, R8, R161 ;  /* 0x0000000860837223 */ /* 0x000fe200000100a1 */
[----:B------:R-:W-:Y:S01]  /*10b0*/  FFMA.FTZ R160, R97, R9, R128 ;  /* 0x0000000961a07223 */ /* 0x000fe20000010080 */
[----:B------:R-:W-:Y:S01]  /*10c0*/  FFMA.FTZ R161, R98, R10, R129 ;  /* 0x0000000a62a17223 */ /* 0x000fe20000010081 */
[----:B------:R-:W-:Y:S02]  /*10d0*/  FFMA.FTZ R162, R99, R11, R162 ;  /* 0x0000000b63a27223 */ /* 0x000fe400000100a2 */
[----:B------:R-:W3:Y:S01]  /*10e0*/  LDG.E.128.CONSTANT R8, desc[UR6][R158.64+0x3000] ;  /* 0x003000069e087981 */ /* 0x000ee2000c1e9d00 */
[----:B------:R-:W-:-:S03]  /*10f0*/  FFMA.FTZ R163, R100, R132, R131 ;  /* 0x0000008464a37223 */ /* 0x000fc60000010083 */
[----:B------:R-:W4:Y:S01]  /*1100*/  LDG.E.128.CONSTANT R128, desc[UR6][R158.64+0x3200] ;  /* 0x003200069e807981 */ /* 0x000f22000c1e9d00 */
[----:B------:R-:W-:Y:S01]  /*1110*/  FFMA.FTZ R160, R101, R133, R160 ;  /* 0x0000008565a07223 */ /* 0x000fe200000100a0 */
[----:B------:R-:W-:Y:S01]  /*1120*/  FFMA.FTZ R161, R102, R134, R161 ;  /* 0x0000008666a17223 */ /* 0x000fe200000100a1 */
[----:B------:R-:W-:Y:S01]  /*1130*/  FFMA.FTZ R162, R103, R135, R162 ;  /* 0x0000008767a27223 */ /* 0x000fe200000100a2 */
[----:B-----5:R-:W-:Y:S02]  /*1140*/  FSETP.NEU.FTZ.AND P0, PT, R152, RZ, PT ;  /* 0x000000ff9800720b */ /* 0x020fe40003f1d000 */
[----:B------:R-:W-:Y:S02]  /*1150*/  IADD3 R147, PT, PT, R147, 0x4, RZ ;  /* 0x0000000493937810 */ /* 0x000fe40007ffe0ff */
[----:B------:R-:W-:-:S04]  /*1160*/  IADD3 R6, P2, PT, R6, 0x10, RZ ;  /* 0x0000001006067810 */ /* 0x000fc80007f5e0ff */
[----:B------:R-:W-:Y:S01]  /*1170*/  IADD3.X R5, PT, PT, RZ, R5, RZ, P2, !PT ;  /* 0x00000005ff057210 */ /* 0x000fe200017fe4ff */
[----:B--2---:R-:W-:Y:S01]  /*1180*/  FFMA.FTZ R163, R104, R124, R163 ;  /* 0x0000007c68a37223 */ /* 0x004fe200000100a3 */
[----:B------:R-:W-:Y:S01]  /*1190*/  FFMA.FTZ R160, R105, R125, R160 ;  /* 0x0000007d69a07223 */ /* 0x000fe200000100a0 */
[----:B------:R-:W-:Y:S01]  /*11a0*/  FFMA.FTZ R161, R106, R126, R161 ;  /* 0x0000007e6aa17223 */ /* 0x000fe200000100a1 */
[----:B------:R-:W-:Y:S01]  /*11b0*/  FFMA.FTZ R162, R107, R127, R162 ;  /* 0x0000007f6ba27223 */ /* 0x000fe200000100a2 */
[----:B---3--:R-:W-:Y:S01]  /*11c0*/  FFMA.FTZ R163, R108, R8, R163 ;  /* 0x000000086ca37223 */ /* 0x008fe200000100a3 */
[----:B------:R-:W-:Y:S01]  /*11d0*/  FFMA.FTZ R160, R109, R9, R160 ;  /* 0x000000096da07223 */ /* 0x000fe200000100a0 */
[----:B------:R-:W-:Y:S01]  /*11e0*/  IADD3 R8, PT, PT, R149, 0x1, RZ ;  /* 0x0000000195087810 */ /* 0x000fe20007ffe0ff */
[----:B------:R-:W-:Y:S01]  /*11f0*/  FFMA.FTZ R161, R110, R10, R161 ;  /* 0x0000000a6ea17223 */ /* 0x000fe200000100a1 */
[----:B----4-:R-:W-:Y:S01]  /*1200*/  FFMA.FTZ R163, R112, R128, R163 ;  /* 0x0000008070a37223 */ /* 0x010fe200000100a3 */
[----:B------:R-:W-:Y:S01]  /*1210*/  FFMA.FTZ R160, R113, R129, R160 ;  /* 0x0000008171a07223 */ /* 0x000fe200000100a0 */
[----:B------:R-:W-:Y:S01]  /*1220*/  I2FP.F32.S32 R9, R8 ;  /* 0x0000000800097245 */ /* 0x000fe20000201400 */
[----:B------:R-:W-:Y:S01]  /*1230*/  FFMA.FTZ R162, R111, R11, R162 ;  /* 0x0000000b6fa27223 */ /* 0x000fe200000100a2 */
[----:B------:R-:W-:Y:S01]  /*1240*/  FFMA.FTZ R161, R114, R130, R161 ;  /* 0x0000008272a17223 */ /* 0x000fe200000100a1 */
[----:B------:R-:W-:Y:S01]  /*1250*/  FFMA.FTZ R163, R116, R136, R163 ;  /* 0x0000008874a37223 */ /* 0x000fe200000100a3 */
[----:B------:R-:W-:Y:S01]  /*1260*/  FFMA.FTZ R160, R117, R137, R160 ;  /* 0x0000008975a07223 */ /* 0x000fe200000100a0 */
[----:B------:R-:W-:Y:S01]  /*1270*/  FMUL.FTZ R9, R9, R152 ;  /* 0x0000009809097220 */ /* 0x000fe20000410000 */
[----:B------:R-:W-:Y:S01]  /*1280*/  FFMA.FTZ R162, R115, R131, R162 ;  /* 0x0000008373a27223 */ /* 0x000fe200000100a2 */
[----:B------:R-:W-:Y:S01]  /*1290*/  FFMA.FTZ R161, R118, R138, R161 ;  /* 0x0000008a76a17223 */ /* 0x000fe200000100a1 */
[----:B------:R-:W-:Y:S01]  /*12a0*/  FFMA.FTZ R140, R120, R140, R163 ;  /* 0x0000008c788c7223 */ /* 0x000fe200000100a3 */
[----:B------:R-:W-:Y:S01]  /*12b0*/  FFMA.FTZ R141, R121, R141, R160 ;  /* 0x0000008d798d7223 */ /* 0x000fe200000100a0 */
[----:B------:R-:W-:Y:S01]  /*12c0*/  FSEL R11, R9, RZ, P0 ;  /* 0x000000ff090b7208 */ /* 0x000fe20000000000 */
[----:B------:R-:W-:Y:S01]  /*12d0*/  FFMA.FTZ R162, R119, R139, R162 ;  /* 0x0000008b77a27223 */ /* 0x000fe200000100a2 */
[----:B------:R-:W-:Y:S01]  /*12e0*/  FFMA.FTZ R142, R122, R142, R161 ;  /* 0x0000008e7a8e7223 */ /* 0x000fe200000100a1 */
[----:B------:R-:W-:Y:S01]  /*12f0*/  FADD.FTZ R141, R140, R141 ;  /* 0x0000008d8c8d7221 */ /* 0x000fe20000010000 */
[----:B------:R-:W-:Y:S01]  /*1300*/  IADD3 R9, PT, PT, R146, -0x1, RZ ;  /* 0xffffffff92097810 */ /* 0x000fe20007ffe0ff */
[----:B------:R-:W-:-:S02]  /*1310*/  FFMA.FTZ R143, R123, R143, R162 ;  /* 0x0000008f7b8f7223 */ /* 0x000fc400000100a2 */
[----:B------:R-:W-:Y:S01]  /*1320*/  FADD.FTZ R142, R142, R141 ;  /* 0x0000008d8e8e7221 */ /* 0x000fe20000010000 */
[----:B------:R-:W-:-:S03]  /*1330*/  ISETP.GE.AND P0, PT, R9, R154, PT ;  /* 0x0000009a0900720c */ /* 0x000fc60003f06270 */
[----:B------:R-:W-:-:S04]  /*1340*/  FADD.FTZ R142, R143, R142 ;  /* 0x0000008e8f8e7221 */ /* 0x000fc80000010000 */
[----:B------:R-:W-:-:S05]  /*1350*/  FFMA.FTZ R11, R142, UR14, R11 ;  /* 0x0000000e8e0b7c23 */ /* 0x000fca000801000b */
[C---:B------:R-:W-:Y:S02]  /*1360*/  FSEL R9, R11.reuse, RZ, !P0 ;  /* 0x000000ff0b097208 */ /* 0x040fe40004000000 */
[----:B------:R-:W-:Y:S02]  /*1370*/  @!P0 FMNMX.FTZ R150, R11, R150, !PT ;  /* 0x000000960b968209 */ /* 0x000fe40007810000 */
[----:B------:R-:W-:Y:S01]  /*1380*/  ISETP.GE.AND P0, PT, R147, R4, PT ;  /* 0x000000049300720c */ /* 0x000fe20003f06270 */
[----:B------:R0:W-:Y:S01]  /*1390*/  STS [R148], R9 ;  /* 0x0000000994007388 */ /* 0x0001e20000000800 */
[----:B------:R-:W-:Y:S02]  /*13a0*/  IADD3 R149, PT, PT, R149, 0x80, RZ ;  /* 0x0000008095957810 */ /* 0x000fe40007ffe0ff */
[----:B------:R-:W-:Y:S02]  /*13b0*/  IADD3 R146, PT, PT, R146, 0x80, RZ ;  /* 0x0000008092927810 */ /* 0x000fe40007ffe0ff */
[----:B0-----:R-:W-:-:S07]  /*13c0*/  IADD3 R148, PT, PT, R148, 0x200, RZ ;  /* 0x0000020094947810 */ /* 0x001fce0007ffe0ff */
[----:B------:R-:W-:Y:S05]  /*13d0*/  @!P0 BRA `(.L_x_23338) ;  /* 0xfffffff400608947 */ /* 0x000fea000383ffff */
.L_x_23337:
[----:B------:R-:W-:Y:S05]  /*13e0*/  BSYNC.RECONVERGENT B0 ;  /* 0x0000000000007941 */ /* 0x000fea0003800200 */
.L_x_23336:
[----:B------:R-:W1:Y:S01]  /*13f0*/  SHFL.BFLY PT, R5, R150, 0x10, 0x1f ;  /* 0x0e001f0096057f89 */ /* 0x000e6200000e0000 */
[----:B------:R-:W2:Y:S01]  /*1400*/  S2UR UR10, SR_CgaCtaId ;  /* 0x00000000000a79c3 */ /* 0x000ea20000008800 */
[----:B------:R-:W-:Y:S01]  /*1410*/  UMOV UR5, 0x400 ;  /* 0x0000040000057882 */ /* 0x000fe20000000000 */
[C---:B------:R-:W-:Y:S01]  /*1420*/  ISETP.NE.AND P2, PT, R153.reuse, RZ, PT ;  /* 0x000000ff9900720c */ /* 0x040fe20003f45270 */
[----:B------:R-:W-:Y:S01]  /*1430*/  UIADD3 UR4, UPT, UPT, UR5, 0x1c0, URZ ;  /* 0x000001c005047890 */ /* 0x000fe2000fffe0ff */
[----:B------:R-:W-:Y:S01]  /*1440*/  ISETP.GT.U32.AND P3, PT, R153, 0x3, PT ;  /* 0x000000039900780c */ /* 0x000fe20003f64070 */
[----:B------:R-:W-:Y:S01]  /*1450*/  BSSY.RECONVERGENT B0, `(.L_x_23339) ;  /* 0x00000fb000007945 */ /* 0x000fe20003800200 */
[----:B-1----:R-:W-:Y:S01]  /*1460*/  FMNMX.FTZ R5, R5, R150, !PT ;  /* 0x0000009605057209 */ /* 0x002fe20007810000 */
[----:B--2---:R-:W-:-:S04]  /*1470*/  ULEA UR4, UR10, UR4, 0x18 ;  /* 0x000000040a047291 */ /* 0x004fc8000f8ec0ff */
[----:B------:R-:W1:Y:S02]  /*1480*/  SHFL.BFLY PT, R6, R5, 0x8, 0x1f ;  /* 0x0d001f0005067f89 */ /* 0x000e6400000e0000 */
[----:B-1----:R-:W-:-:S05]  /*1490*/  FMNMX.FTZ R6, R5, R6, !PT ;  /* 0x0000000605067209 */ /* 0x002fca0007810000 */
[----:B0-----:R-:W0:Y:S02]  /*14a0*/  SHFL.BFLY PT, R9, R6, 0x4, 0x1f ;  /* 0x0c801f0006097f89 */ /* 0x001e2400000e0000 */
[----:B0-----:R-:W-:Y:S02]  /*14b0*/  FMNMX.FTZ R9, R6, R9, !PT ;  /* 0x0000000906097209 */ /* 0x001fe40007810000 */
[----:B------:R-:W-:-:S03]  /*14c0*/  LEA R6, R155, UR4, 0x2 ;  /* 0x000000049b067c11 */ /* 0x000fc6000f8e10ff */
[----:B------:R-:W0:Y:S02]  /*14d0*/  SHFL.BFLY PT, R8, R9, 0x2, 0x1f ;  /* 0x0c401f0009087f89 */ /* 0x000e2400000e0000 */
[----:B0-----:R-:W-:Y:S02]  /*14e0*/  FMNMX.FTZ R10, R9, R8, !PT ;  /* 0x00000008090a7209 */ /* 0x001fe40007810000 */
[----:B------:R-:W-:Y:S02]  /*14f0*/  MOV R9, 0xff7fffff ;  /* 0xff7fffff00097802 */ /* 0x000fe40000000f00 */
[----:B------:R-:W-:Y:S01]  /*1500*/  LEA R8, R153, UR4, 0x2 ;  /* 0x0000000499087c11 */ /* 0x000fe2000f8e10ff */
[----:B------:R-:W0:Y:S02]  /*1510*/  SHFL.BFLY PT, R11, R10, 0x1, 0x1f ;  /* 0x0c201f000a0b7f89 */ /* 0x000e2400000e0000 */
[----:B0-----:R-:W-:-:S05]  /*1520*/  FMNMX.FTZ R13, R10, R11, !PT ;  /* 0x0000000b0a0d7209 */ /* 0x001fca0007810000 */
[----:B------:R-:W-:Y:S01]  /*1530*/  @!P2 STS [R6], R13 ;  /* 0x0000000d0600a388 */ /* 0x000fe20000000800 */
[----:B------:R-:W-:Y:S06]  /*1540*/  BAR.SYNC.DEFER_BLOCKING 0x0 ;  /* 0x0000000000007b1d */ /* 0x000fec0000010000 */
[----:B------:R-:W0:Y:S04]  /*1550*/  @!P3 LDS R9, [R8] ;  /* 0x000000000809b984 */ /* 0x000e280000000800 */
[----:B0-----:R-:W0:Y:S02]  /*1560*/  SHFL.BFLY PT, R10, R9, 0x2, 0x1f ;  /* 0x0c401f00090a7f89 */ /* 0x001e2400000e0000 */
[----:B0-----:R-:W-:-:S05]  /*1570*/  FMNMX.FTZ R10, R10, R9, !PT ;  /* 0x000000090a0a7209 */ /* 0x001fca0007810000 */
[----:B------:R-:W0:Y:S02]  /*1580*/  SHFL.BFLY PT, R5, R10, 0x1, 0x1f ;  /* 0x0c201f000a057f89 */ /* 0x000e2400000e0000 */
[----:B0-----:R-:W-:Y:S02]  /*1590*/  FMNMX.FTZ R11, R10, R5, !PT ;  /* 0x000000050a0b7209 */ /* 0x001fe40007810000 */
[----:B------:R-:W-:Y:S01]  /*15a0*/  LOP3.LUT R5, R2, 0xffffffe0, RZ, 0xc0, !PT ;  /* 0xffffffe002057812 */ /* 0x000fe200078ec0ff */
[----:B------:R-:W-:Y:S02]  /*15b0*/  HFMA2 R2, -RZ, RZ, 0, 0 ;  /* 0x00000000ff027431 */ /* 0x000fe400000001ff */
        /* <DEDUP_REMOVED lines=21> */
.L_x_23343:
        /* <DEDUP_REMOVED lines=11> */
.L_x_23342:
[----:B------:R-:W-:Y:S05]  /*17c0*/  BSYNC.RECONVERGENT B1 ;  /* 0x0000000000017941 */ /* 0x000fea0003800200 */
.L_x_23341:
        /* <DEDUP_REMOVED lines=12> */
.L_x_23346:
        /* <DEDUP_REMOVED lines=40> */
[C---:B------:R-:W-:Y:S01]  /*1b10*/  FADD.FTZ R19, -R29.reuse, R19 ;  /* 0x000000131d137221 */ /* 0x040fe20000010100 */
[----:B------:R-:W3:Y:S01]  /*1b20*/  MUFU.EX2 R16, R16 ;  /* 0x0000001000107308 */ /* 0x000ee20000000800 */
[----:B------:R-:W-:Y:S01]  /*1b30*/  FMUL.FTZ R18, R18, 1.4426950216293334961 ;  /* 0x3fb8aa3b12127820 */ /* 0x000fe20000410000 */
[----:B----4-:R-:W-:Y:S01]  /*1b40*/  FADD.FTZ R2, R2, R13 ;  /* 0x0000000d02027221 */ /* 0x010fe20000010000 */
[----:B------:R-:W-:Y:S01]  /*1b50*/  FADD.FTZ R20, -R29, R20 ;  /* 0x000000141d147221 */ /* 0x000fe20000010100 */
[----:B------:R-:W4:Y:S01]  /*1b60*/  MUFU.EX2 R17, R17 ;  /* 0x0000001100117308 */ /* 0x000f220000000800 */
[----:B------:R-:W-:Y:S01]  /*1b70*/  FMUL.FTZ R19, R19, 1.4426950216293334961 ;  /* 0x3fb8aa3b13137820 */ /* 0x000fe20000410000 */
[----:B------:R-:W-:Y:S01]  /*1b80*/  FADD.FTZ R2, R2, R14 ;  /* 0x0000000e02027221 */ /* 0x000fe20000010000 */
[C---:B------:R-:W-:Y:S01]  /*1b90*/  FADD.FTZ R21, -R29.reuse, R21 ;  /* 0x000000151d157221 */ /* 0x040fe20000010100 */
        /* <DEDUP_REMOVED lines=51> */
.L_x_23345:
[----:B------:R-:W-:Y:S05]  /*1ed0*/  BSYNC.RECONVERGENT B1 ;  /* 0x0000000000017941 */ /* 0x000fea0003800200 */
.L_x_23344:
        /* <DEDUP_REMOVED lines=55> */
.L_x_23348:
[----:B------:R-:W-:Y:S05]  /*2250*/  BSYNC.RECONVERGENT B1 ;  /* 0x0000000000017941 */ /* 0x000fea0003800200 */
.L_x_23347:
        /* <DEDUP_REMOVED lines=26> */
.L_x_23340:
[----:B------:R-:W-:Y:S05]  /*2400*/  BSYNC.RECONVERGENT B0 ;  /* 0x0000000000007941 */ /* 0x000fea0003800200 */
.L_x_23339:
        /* <DEDUP_REMOVED lines=39> */
.L_x_23353:
[----:B------:R-:W0:Y:S01]  /*2680*/  LDS R9, [R6] ;  /* 0x0000000006097984 */ /* 0x000e220000000800 */
[----:B------:R-:W-:-:S04]  /*2690*/  IADD3 R8, PT, PT, R8, 0x1, RZ ;  /* 0x0000000108087810 */ /* 0x000fc80007ffe0ff */
[----:B------:R-:W-:Y:S01]  /*26a0*/  ISETP.NE.AND P0, PT, R8, RZ, PT ;  /* 0x000000ff0800720c */ /* 0x000fe20003f05270 */
[----:B0-----:R-:W-:-:S05]  /*26b0*/  FMUL.FTZ R9, R9, R33 ;  /* 0x0000002109097220 */ /* 0x001fca0000410000 */
[----:B------:R0:W-:Y:S02]  /*26c0*/  STS [R6], R9 ;  /* 0x0000000906007388 */ /* 0x0001e40000000800 */
[----:B0-----:R-:W-:-:S05]  /*26d0*/  IADD3 R6, PT, PT, R6, 0x200, RZ ;  /* 0x0000020006067810 */ /* 0x001fca0007ffe0ff */
[----:B------:R-:W-:Y:S05]  /*26e0*/  @P0 BRA `(.L_x_23353) ;  /* 0xfffffffc00e40947 */ /* 0x000fea000383ffff */
.L_x_23352:
[----:B------:R-:W-:Y:S05]  /*26f0*/  BSYNC.RECONVERGENT B1 ;  /* 0x0000000000017941 */ /* 0x000fea0003800200 */
.L_x_23351:
        /* <DEDUP_REMOVED lines=12> */
.L_x_23356:
        /* <DEDUP_REMOVED lines=52> */
.L_x_23355:
[----:B------:R-:W-:Y:S05]  /*2b00*/  BSYNC.RECONVERGENT B1 ;  /* 0x0000000000017941 */ /* 0x000fea0003800200 */
.L_x_23354:
        /* <DEDUP_REMOVED lines=31> */
.L_x_23358:
[----:B------:R-:W-:Y:S05]  /*2d00*/  BSYNC.RECONVERGENT B1 ;  /* 0x0000000000017941 */ /* 0x000fea0003800200 */
.L_x_23357:
        /* <DEDUP_REMOVED lines=14> */
.L_x_23350:
[----:B------:R-:W-:Y:S05]  /*2df0*/  BSYNC.RECONVERGENT B0 ;  /* 0x0000000000007941 */ /* 0x000fea0003800200 */
.L_x_23349:
[----:B------:R-:W-:Y:S01]  /*2e00*/  BAR.SYNC.DEFER_BLOCKING 0x0 ;  /* 0x0000000000007b1d */ /* 0x000fe20000010000 */
[----:B--2---:R-:W-:Y:S01]  /*2e10*/  HFMA2 R6, -RZ, RZ, 0, 0 ;  /* 0x00000000ff067431 */ /* 0x004fe200000001ff */
        /* <DEDUP_REMOVED lines=13> */
[----:B------:R-:W-:-:S02]  /*2ef0*/  MOV R5, RZ ;  /* 0x000000ff00057202 */ /* 0x000fc40000000f00 */
[----:B------:R-:W-:Y:S02]  /*2f00*/  CS2R R124, SRZ ;  /* 0x00000000007c7805 */ /* 0x000fe4000001ff00 */
[----:B------:R-:W-:Y:S02]  /*2f10*/  CS2R R126, SRZ ;  /* 0x00000000007e7805 */ /* 0x000fe4000001ff00 */
[----:B------:R-:W-:Y:S01]  /*2f20*/  CS2R R128, SRZ ;  /* 0x0000000000807805 */ /* 0x000fe2000001ff00 */
[----:B--2---:R-:W-:Y:S06]  /*2f30*/  @P1 BRA `(.L_x_23360) ;  /* 0x0000001c00901947 */ /* 0x004fec0003800000 */
[----:B------:R-:W2:Y:S01]  /*2f40*/  LDCU.64 UR12, c[0x0][0x3a8] ;  /* 0x00007500ff0c77ac */ /* 0x000ea20008000a00 */
[----:B------:R-:W-:Y:S02]  /*2f50*/  SHF.R.U32.HI R8, RZ, 0x3, R144 ;  /* 0x00000003ff087819 */ /* 0x000fe40000011690 */
[----:B0-----:R-:W-:Y:S01]  /*2f60*/  MOV R9, RZ ;  /* 0x000000ff00097202 */ /* 0x001fe20000000f00 */
[----:B------:R-:W0:Y:S01]  /*2f70*/  LDCU UR11, c[0x0][0x3d0] ;  /* 0x00007a00ff0b77ac */ /* 0x000e220008000800 */
[----:B------:R-:W-:Y:S02]  /*2f80*/  LOP3.LUT R8, R8, 0x7c, RZ, 0xc0, !PT ;  /* 0x0000007c08087812 */ /* 0x000fe400078ec0ff */
[C---:B------:R-:W-:Y:S01]  /*2f90*/  SHF.L.U32 R149, R144.reuse, 0x2, RZ ;  /* 0x0000000290957819 */ /* 0x040fe200000006ff */
[----:B------:R-:W-:Y:S01]  /*2fa0*/  UIADD3 UR4, UPT, UPT, UR5, 0x1e0, URZ ;  /* 0x000001e005047890 */ /* 0x000fe2000fffe0ff */
[----:B------:R-:W-:Y:S01]  /*2fb0*/  SHF.L.U32 R10, R144, 0x4, RZ ;  /* 0x00000004900a7819 */ /* 0x000fe200000006ff */
[----:B------:R-:W-:Y:S01]  /*2fc0*/  IMAD.WIDE R8, R151, 0x4, R8 ;  /* 0x0000000497087825 */ /* 0x000fe200078e0208 */
[----:B------:R-:W-:Y:S01]  /*2fd0*/  IADD3 R142, PT, PT, R155, 0x1, RZ ;  /* 0x000000019b8e7810 */ /* 0x000fe20007ffe0ff */
[----:B------:R-:W-:Y:S01]  /*2fe0*/  ULEA UR4, UR10, UR4, 0x18 ;  /* 0x000000040a047291 */ /* 0x000fe2000f8ec0ff */
[----:B------:R-:W-:-:S02]  /*2ff0*/  LOP3.LUT R10, R10, 0x70, RZ, 0xe2, !PT ;  /* 0x000000700a0a7812 */ /* 0x000fc400078ee2ff */
[C---:B------:R-:W-:Y:S02]  /*3000*/  IADD3 R150, PT, PT, R155.reuse, -R4, RZ ;  /* 0x800000049b967210 */ /* 0x040fe40007ffe0ff */
[----:B------:R-:W-:Y:S02]  /*3010*/  LEA R10, R155, R10, 0x7 ;  /* 0x0000000a9b0a7211 */ /* 0x000fe400078e38ff */
[----:B--2---:R-:W-:Y:S02]  /*3020*/  IADD3 R146, P0, PT, R8, UR12, RZ ;  /* 0x0000000c08927c10 */ /* 0x004fe4000ff1e0ff */
[----:B------:R-:W-:Y:S01]  /*3030*/  LOP3.LUT R8, R149, 0x1c, RZ, 0xc0, !PT ;  /* 0x0000001c95087812 */ /* 0x000fe200078ec0ff */
[----:B0-----:R-:W-:Y:S01]  /*3040*/  IMAD R2, R3, UR11, RZ ;  /* 0x0000000b03027c24 */ /* 0x001fe2000f8e02ff */
[----:B------:R-:W-:Y:S02]  /*3050*/  IADD3.X R147, PT, PT, R9, UR13, RZ, P0, !PT ;  /* 0x0000000d09937c10 */ /* 0x000fe400087fe4ff */
[----:B------:R-:W-:-:S02]  /*3060*/  LEA R8, R155, R8, 0x5 ;  /* 0x000000089b087211 */ /* 0x000fc400078e28ff */
[----:B------:R-:W-:Y:S02]  /*3070*/  MOV R141, RZ ;  /* 0x000000ff008d7202 */ /* 0x000fe40000000f00 */
[----:B------:R-:W-:Y:S02]  /*3080*/  LOP3.LUT R149, R149, 0x7c, RZ, 0xc0, !PT ;  /* 0x0000007c95957812 */ /* 0x000fe400078ec0ff */
[----:B------:R-:W-:Y:S02]  /*3090*/  SHF.R.S32.HI R3, RZ, 0x1f, R2 ;  /* 0x0000001fff037819 */ /* 0x000fe40000011402 */
[----:B------:R-:W-:Y:S02]  /*30a0*/  IADD3 R143, PT, PT, R8, 0x1, RZ ;  /* 0x00000001088f7810 */ /* 0x000fe40007ffe0ff */
[----:B------:R-:W-:-:S07]  /*30b0*/  IADD3 R148, PT, PT, R10, UR4, RZ ;  /* 0x000000040a947c10 */ /* 0x000fce000fffe0ff */
.L_x_23361:
[----:B------:R-:W2:Y:S01]  /*30c0*/  LDG.E.CONSTANT R9, desc[UR6][R146.64] ;  /* 0x0000000692097981 */ /* 0x000ea2000c1e9900 */
[----:B------:R-:W-:-:S13]  /*30d0*/  ISETP.NE.AND P2, PT, R150, -0x1, PT ;  /* 0xffffffff9600780c */ /* 0x000fda0003f45270 */
[C---:B------:R-:W-:Y:S02]  /*30e0*/  @!P2 IADD3 R85, PT, PT, R143.reuse, 0x2, RZ ;  /* 0x000000028f55a810 */ /* 0x040fe40007ffe0ff */
[----:B------:R-:W-:Y:S01]  /*30f0*/  @!P2 IADD3 R87, PT, PT, R143, 0x1, RZ ;  /* 0x000000018f57a810 */ /* 0x000fe20007ffe0ff */
[----:B--2---:R-:W-:-:S03]  /*3100*/  IMAD.WIDE R8, R9, UR14, R2 ;  /* 0x0000000e09087c25 */ /* 0x004fc6000f8e0202 */
[----:B------:R-:W-:-:S04]  /*3110*/  IADD3 R8, P0, PT, R149, R8, RZ ;  /* 0x0000000895087210 */ /* 0x000fc80007f1e0ff */
[----:B------:R-:W-:Y:S02]  /*3120*/  IADD3.X R9, PT, PT, RZ, R9, RZ, P0, !PT ;  /* 0x00000009ff097210 */ /* 0x000fe400007fe4ff */
[----:B---3--:R-:W-:-:S04]  /*3130*/  LEA R112, P0, R8, UR8, 0x2 ;  /* 0x0000000808707c11 */ /* 0x008fc8000f8010ff */
        /* <DEDUP_REMOVED lines=13> */
[----:B------:R-:W4:Y:S01]  /*3210*/  LDG.E.128.CONSTANT R48, desc[UR6][R112.64+0x1800] ;  /* 0x0018000670307981 */ /* 0x000f22000c1e9d00 */
[----:B------:R-:W-:-:S02]  /*3220*/  @!P2 ISETP.GE.AND P0, PT, R85, R154, PT ;  /* 0x0000009a5500a20c */ /* 0x000fc40003f06270 */
[----:B------:R-:W-:Y:S01]  /*3230*/  @!P2 ISETP.GE.AND P6, PT, R87, R154, PT ;  /* 0x0000009a5700a20c */ /* 0x000fe20003fc6270 */
[----:B------:R-:W4:Y:S04]  /*3240*/  LDG.E.128.CONSTANT R52, desc[UR6][R112.64+0x1a00] ;  /* 0x001a000670347981 */ /* 0x000f28000c1e9d00 */
[----:B------:R-:W0:Y:S01]  /*3250*/  LDS.128 R84, [R148] ;  /* 0x0000000094547984 */ /* 0x000e220000000c00 */
[----:B------:R-:W-:-:S03]  /*3260*/  @!P2 IADD3 R95, PT, PT, R143, 0x1, RZ ;  /* 0x000000018f5fa810 */ /* 0x000fc60007ffe0ff */
[----:B------:R-:W4:Y:S01]  /*3270*/  LDG.E.128.CONSTANT R56, desc[UR6][R112.64+0x1c00] ;  /* 0x001c000670387981 */ /* 0x000f22000c1e9d00 */
[-C--:B------:R-:W-:Y:S02]  /*3280*/  @!P2 ISETP.GE.AND P3, PT, R143, R154.reuse, PT ;  /* 0x0000009a8f00a20c */ /* 0x080fe40003f66270 */
[----:B------:R-:W-:Y:S01]  /*3290*/  @!P2 ISETP.GE.AND P5, PT, R95, R154, PT ;  /* 0x0000009a5f00a20c */ /* 0x000fe20003fa6270 */
[----:B------:R-:W4:Y:S01]  /*32a0*/  LDG.E.128.CONSTANT R60, desc[UR6][R112.64+0x1e00] ;  /* 0x001e0006703c7981 */ /* 0x000f22000c1e9d00 */
[C---:B------:R-:W-:Y:S02]  /*32b0*/  IADD3 R151, PT, PT, R143.reuse, -0x1, RZ ;  /* 0xffffffff8f977810 */ /* 0x040fe40007ffe0ff */
[C---:B------:R-:W-:Y:S01]  /*32c0*/  @!P2 IADD3 R97, PT, PT, R143.reuse, 0x2, RZ ;  /* 0x000000028f61a810 */ /* 0x040fe20007ffe0ff */
[----:B------:R-:W4:Y:S01]  /*32d0*/  LDG.E.128.CONSTANT R64, desc[UR6][R112.64+0x2000] ;  /* 0x0020000670407981 */ /* 0x000f22000c1e9d00 */
[C---:B------:R-:W-:Y:S02]  /*32e0*/  @!P2 IADD3 R93, PT, PT, R143.reuse, 0x2, RZ ;  /* 0x000000028f5da810 */ /* 0x040fe40007ffe0ff */
[C---:B------:R-:W-:Y:S01]  /*32f0*/  @!P2 IADD3 R99, PT, PT, R143.reuse, 0x1, RZ ;  /* 0x000000018f63a810 */ /* 0x040fe20007ffe0ff */
[----:B------:R-:W4:Y:S01]  /*3300*/  LDG.E.128.CONSTANT R68, desc[UR6][R112.64+0x2200] ;  /* 0x0022000670447981 */ /* 0x000f22000c1e9d00 */
[----:B------:R-:W-:-:S02]  /*3310*/  @!P2 IADD3 R103, PT, PT, R143, 0x1, RZ ;  /* 0x000000018f67a810 */ /* 0x000fc40007ffe0ff */
[-C--:B------:R-:W-:Y:S01]  /*3320*/  @!P2 ISETP.GE.AND P4, PT, R151, R154.reuse, PT ;  /* 0x0000009a9700a20c */ /* 0x080fe20003f86270 */
[----:B------:R-:W4:Y:S01]  /*3330*/  LDG.E.128.CONSTANT R80, desc[UR6][R112.64+0x2800] ;  /* 0x0028000670507981 */ /* 0x000f22000c1e9d00 */
[----:B------:R-:W-:Y:S02]  /*3340*/  @!P2 ISETP.GE.AND P1, PT, R93, R154, PT ;  /* 0x0000009a5d00a20c */ /* 0x000fe40003f26270 */
[C---:B------:R-:W-:Y:S01]  /*3350*/  @!P2 IADD3 R101, PT, PT, R143.reuse, 0x2, RZ ;  /* 0x000000028f65a810 */ /* 0x040fe20007ffe0ff */
[----:B------:R-:W4:Y:S01]  /*3360*/  LDG.E.128.CONSTANT R72, desc[UR6][R112.64+0x2400] ;  /* 0x0024000670487981 */ /* 0x000f22000c1e9d00 */
[----:B------:R-:W-:-:S03]  /*3370*/  @!P2 IADD3 R115, PT, PT, R143, 0x1, RZ ;  /* 0x000000018f73a810 */ /* 0x000fc60007ffe0ff */
[----:B------:R-:W4:Y:S04]  /*3380*/  LDG.E.128.CONSTANT R76, desc[UR6][R112.64+0x2600] ;  /* 0x00260006704c7981 */ /* 0x000f28000c1e9d00 */
[----:B------:R-:W4:Y:S01]  /*3390*/  LDG.E.128.CONSTANT R88, desc[UR6][R112.64+0x2a00] ;  /* 0x002a000670587981 */ /* 0x000f22000c1e9d00 */
[----:B--2---:R-:W-:Y:S02]  /*33a0*/  @!P2 FSEL R105, R105, RZ, !P3 ;  /* 0x000000ff6969a208 */ /* 0x004fe40005800000 */
[CC--:B------:R-:W-:Y:S02]  /*33b0*/  @!P2 ISETP.GE.AND P3, PT, R143.reuse, R154.reuse, PT ;  /* 0x0000009a8f00a20c */ /* 0x0c0fe40003f66270 */
[----:B---3--:R-:W-:Y:S02]  /*33c0*/  @!P2 FSEL R110, R110, RZ, !P5 ;  /* 0x000000ff6e6ea208 */ /* 0x008fe40006800000 */
[----:B------:R-:W-:-:S02]  /*33d0*/  @!P2 ISETP.GE.AND P5, PT, R143, R154, PT ;  /* 0x0000009a8f00a20c */ /* 0x000fc40003fa6270 */
[----:B------:R-:W-:Y:S02]  /*33e0*/  @!P2 FSEL R107, R107, RZ, !P0 ;  /* 0x000000ff6b6ba208 */ /* 0x000fe40004000000 */
[-C--:B------:R-:W-:Y:S02]  /*33f0*/  @!P2 ISETP.GE.AND P0, PT, R151, R154.reuse, PT ;  /* 0x0000009a9700a20c */ /* 0x080fe40003f06270 */
[----:B------:R-:W-:Y:S02]  /*3400*/  @!P2 FSEL R109, R109, RZ, !P3 ;  /* 0x000000ff6d6da208 */ /* 0x000fe40005800000 */
[----:B------:R-:W-:Y:S02]  /*3410*/  @!P2 FSEL R106, R106, RZ, !P6 ;  /* 0x000000ff6a6aa208 */ /* 0x000fe40007000000 */
[----:B----4-:R-:W-:Y:S02]  /*3420*/  @!P2 FSEL R9, R9, RZ, !P5 ;  /* 0x000000ff0909a208 */ /* 0x010fe40006800000 */
[----:B------:R-:W-:-:S02]  /*3430*/  @!P2 ISETP.GE.AND P6, PT, R97, R154, PT ;  /* 0x0000009a6100a20c */ /* 0x000fc40003fc6270 */
[----:B------:R-:W-:Y:S01]  /*3440*/  @!P2 ISETP.GE.AND P5, PT, R151, R154, PT ;  /* 0x0000009a9700a20c */ /* 0x000fe20003fa6270 */
[----:B0-----:R-:W-:Y:S01]  /*3450*/  FMUL.FTZ R109, R85, R109 ;  /* 0x0000006d556d7220 */ /* 0x001fe20000410000 */
[----:B------:R-:W-:Y:S02]  /*3460*/  @!P2 FSEL R108, R108, RZ, !P0 ;  /* 0x000000ff6c6ca208 */ /* 0x000fe40004000000 */
[----:B------:R-:W-:Y:S02]  /*3470*/  @!P2 FSEL R11, R11, RZ, !P6 ;  /* 0x000000ff0b0ba208 */ /* 0x000fe40007000000 */
[----:B------:R-:W-:Y:S01]  /*3480*/  @!P2 FSEL R12, R12, RZ, !P5 ;  /* 0x000000ff0c0ca208 */ /* 0x000fe20006800000 */
[----:B------:R-:W-:Y:S01]  /*3490*/  FFMA.FTZ R109, R84, R108, R109 ;  /* 0x0000006c546d7223 */ /* 0x000fe2000001006d */
[-C--:B------:R-:W-:Y:S02]  /*34a0*/  @!P2 ISETP.GE.AND P0, PT, R99, R154.reuse, PT ;  /* 0x0000009a6300a20c */ /* 0x080fe40003f06270 */
[----:B------:R-:W-:-:S02]  /*34b0*/  @!P2 ISETP.GE.AND P6, PT, R103, R154, PT ;  /* 0x0000009a6700a20c */ /* 0x000fc40003fc6270 */
[----:B------:R-:W-:Y:S01]  /*34c0*/  @!P2 ISETP.GE.AND P5, PT, R143, R154, PT ;  /* 0x0000009a8f00a20c */ /* 0x000fe20003fa6270 */
[----:B------:R-:W-:Y:S01]  /*34d0*/  FMUL.FTZ R105, R85, R105 ;  /* 0x0000006955697220 */ /* 0x000fe20000410000 */
[----:B------:R-:W-:Y:S01]  /*34e0*/  @!P2 FSEL R104, R104, RZ, !P4 ;  /* 0x000000ff6868a208 */ /* 0x000fe20006000000 */
[----:B------:R-:W-:Y:S01]  /*34f0*/  FFMA.FTZ R110, R86, R110, R109 ;  /* 0x0000006e566e7223 */ /* 0x000fe2000001006d */
[----:B------:R-:W-:Y:S02]  /*3500*/  @!P2 FSEL R111, R111, RZ, !P1 ;  /* 0x000000ff6f6fa208 */ /* 0x000fe40004800000 */
[----:B------:R-:W-:Y:S02]  /*3510*/  @!P2 FSEL R13, R13, RZ, !P5 ;  /* 0x000000ff0d0da208 */ /* 0x000fe40006800000 */
[----:B------:R-:W-:Y:S02]  /*3520*/  @!P2 FSEL R14, R14, RZ, !P0 ;  /* 0x000000ff0e0ea208 */ /* 0x000fe40004000000 */
[----:B------:R-:W-:Y:S01]  /*3530*/  @!P2 FSEL R22, R22, RZ, !P6 ;  /* 0x000000ff1616a208 */ /* 0x000fe20007000000 */
[----:B------:R-:W-:Y:S01]  /*3540*/  FFMA.FTZ R105, R84, R104, R105 ;  /* 0x0000006854697223 */ /* 0x000fe20000010069 */
[----:B------:R-:W-:-:S02]  /*3550*/  @!P2 ISETP.GE.AND P3, PT, R151, R154, PT ;  /* 0x0000009a9700a20c */ /* 0x000fc40003f66270 */
[-C--:B------:R-:W-:Y:S02]  /*3560*/  @!P2 ISETP.GE.AND P1, PT, R97, R154.reuse, PT ;  /* 0x0000009a6100a20c */ /* 0x080fe40003f26270 */
[-C--:B------:R-:W-:Y:S02]  /*3570*/  @!P2 ISETP.GE.AND P5, PT, R101, R154.reuse, PT ;  /* 0x0000009a6500a20c */ /* 0x080fe40003fa6270 */
[CC--:B------:R-:W-:Y:S02]  /*3580*/  @!P2 ISETP.GE.AND P0, PT, R151.reuse, R154.reuse, PT ;  /* 0x0000009a9700a20c */ /* 0x0c0fe40003f06270 */
[----:B------:R-:W-:Y:S02]  /*3590*/  @!P2 ISETP.GE.AND P6, PT, R151, R154, PT ;  /* 0x0000009a9700a20c */ /* 0x000fe40003fc6270 */
[----:B------:R-:W-:Y:S01]  /*35a0*/  @!P2 IADD3 R109, PT, PT, R143, 0x1, RZ ;  /* 0x000000018f6da810 */ /* 0x000fe20007ffe0ff */
[----:B-----5:R-:W-:Y:S01]  /*35b0*/  FFMA.FTZ R152, R86, R106, R105 ;  /* 0x0000006a56987223 */ /* 0x020fe20000010069 */
[----:B------:R-:W-:-:S02]  /*35c0*/  @!P2 FSEL R8, R8, RZ, !P3 ;  /* 0x000000ff0808a208 */ /* 0x000fc40005800000 */
[----:B------:R-:W-:Y:S02]  /*35d0*/  @!P2 FSEL R15, R15, RZ, !P1 ;  /* 0x000000ff0f0fa208 */ /* 0x000fe40004800000 */
[----:B------:R-:W-:Y:S02]  /*35e0*/  @!P2 FSEL R16, R16, RZ, !P0 ;  /* 0x000000ff1010a208 */ /* 0x000fe40004000000 */
[----:B------:R-:W-:Y:S02]  /*35f0*/  @!P2 FSEL R23, R23, RZ, !P5 ;  /* 0x000000ff1717a208 */ /* 0x000fe40006800000 */
[----:B------:R-:W-:Y:S02]  /*3600*/  @!P2 FSEL R24, R24, RZ, !P6 ;  /* 0x000000ff1818a208 */ /* 0x000fe40007000000 */
[-C--:B------:R-:W-:Y:S02]  /*3610*/  @!P2 ISETP.GE.AND P4, PT, R95, R154.reuse, PT ;  /* 0x0000009a5f00a20c */ /* 0x080fe40003f86270 */
[-C--:B------:R-:W-:Y:S01]  /*3620*/  @!P2 ISETP.GE.AND P3, PT, R99, R154.reuse, PT ;  /* 0x0000009a6300a20c */ /* 0x080fe20003f66270 */
[----:B------:R-:W2:Y:S01]  /*3630*/  LDG.E.128.CONSTANT R92, desc[UR6][R112.64+0x2c00] ;  /* 0x002c0006705c7981 */ /* 0x000ea2000c1e9d00 */
[----:B------:R-:W-:-:S02]  /*3640*/  @!P2 ISETP.GE.AND P1, PT, R143, R154, PT ;  /* 0x0000009a8f00a20c */ /* 0x000fc40003f26270 */
[-C--:B------:R-:W-:Y:S01]  /*3650*/  @!P2 ISETP.GE.AND P0, PT, R109, R154.reuse, PT ;  /* 0x0000009a6d00a20c */ /* 0x080fe20003f06270 */
[----:B------:R-:W3:Y:S01]  /*3660*/  LDG.E.128.CONSTANT R96, desc[UR6][R112.64+0x2e00] ;  /* 0x002e000670607981 */ /* 0x000ee2000c1e9d00 */
[-C--:B------:R-:W-:Y:S02]  /*3670*/  @!P2 ISETP.GE.AND P5, PT, R115, R154.reuse, PT ;  /* 0x0000009a7300a20c */ /* 0x080fe40003fa6270 */
[C---:B------:R-:W-:Y:S02]  /*3680*/  @!P2 ISETP.GE.AND P6, PT, R143.reuse, R154, PT ;  /* 0x0000009a8f00a20c */ /* 0x040fe40003fc6270 */
[C---:B------:R-:W-:Y:S02]  /*3690*/  @!P2 IADD3 R105, PT, PT, R143.reuse, 0x2, RZ ;  /* 0x000000028f69a810 */ /* 0x040fe40007ffe0ff */
[----:B------:R-:W-:Y:S02]  /*36a0*/  @!P2 IADD3 R115, PT, PT, R143, 0x2, RZ ;  /* 0x000000028f73a810 */ /* 0x000fe40007ffe0ff */
[----:B------:R-:W-:-:S02]  /*36b0*/  @!P2 FSEL R10, R10, RZ, !P4 ;  /* 0x000000ff0a0aa208 */ /* 0x000fc40006000000 */
[----:B------:R-:W-:Y:S02]  /*36c0*/  @!P2 FSEL R17, R17, RZ, !P1 ;  /* 0x000000ff1111a208 */ /* 0x000fe40004800000 */
[----:B------:R-:W-:Y:S02]  /*36d0*/  @!P2 FSEL R18, R18, RZ, !P3 ;  /* 0x000000ff1212a208 */ /* 0x000fe40005800000 */
[----:B------:R-:W-:Y:S02]  /*36e0*/  @!P2 FSEL R25, R25, RZ, !P6 ;  /* 0x000000ff1919a208 */ /* 0x000fe40007000000 */
[----:B------:R-:W-:Y:S02]  /*36f0*/  @!P2 FSEL R26, R26, RZ, !P0 ;  /* 0x000000ff1a1aa208 */ /* 0x000fe40004000000 */
[-C--:B------:R-:W-:Y:S02]  /*3700*/  @!P2 ISETP.GE.AND P4, PT, R101, R154.reuse, PT ;  /* 0x0000009a6500a20c */ /* 0x080fe40003f86270 */
[-C--:B------:R-:W-:Y:S01]  /*3710*/  @!P2 ISETP.GE.AND P1, PT, R105, R154.reuse, PT ;  /* 0x0000009a6900a20c */ /* 0x080fe20003f26270 */
[----:B------:R-:W4:Y:S01]  /*3720*/  LDG.E.128.CONSTANT R100, desc[UR6][R112.64+0x3000] ;  /* 0x0030000670647981 */ /* 0x000f22000c1e9d00 */
[----:B------:R-:W-:-:S02]  /*3730*/  @!P2 ISETP.GE.AND P3, PT, R151, R154, PT ;  /* 0x0000009a9700a20c */ /* 0x000fc40003f66270 */
[-C--:B------:R-:W-:Y:S02]  /*3740*/  @!P2 ISETP.GE.AND P6, PT, R115, R154.reuse, PT ;  /* 0x0000009a7300a20c */ /* 0x080fe40003fc6270 */
[----:B------:R-:W-:Y:S02]  /*3750*/  @!P2 ISETP.GE.AND P0, PT, R151, R154, PT ;  /* 0x0000009a9700a20c */ /* 0x000fe40003f06270 */
[----:B------:R-:W-:Y:S02]  /*3760*/  @!P2 IADD3 R115, PT, PT, R143, 0x1, RZ ;  /* 0x000000018f73a810 */ /* 0x000fe40007ffe0ff */
[----:B------:R-:W-:Y:S02]  /*3770*/  @!P2 FSEL R19, R19, RZ, !P4 ;  /* 0x000000ff1313a208 */ /* 0x000fe40006000000 */
[----:B------:R-:W-:Y:S02]  /*3780*/  @!P2 FSEL R20, R20, RZ, !P3 ;  /* 0x000000ff1414a208 */ /* 0x000fe40005800000 */
[----:B------:R-:W-:-:S02]  /*3790*/  @!P2 FSEL R27, R27, RZ, !P1 ;  /* 0x000000ff1b1ba208 */ /* 0x000fc40004800000 */
[----:B------:R-:W-:Y:S02]  /*37a0*/  @!P2 FSEL R28, R28, RZ, !P0 ;  /* 0x000000ff1c1ca208 */ /* 0x000fe40004000000 */
[-C--:B------:R-:W-:Y:S02]  /*37b0*/  @!P2 ISETP.GE.AND P4, PT, R109, R154.reuse, PT ;  /* 0x0000009a6d00a20c */ /* 0x080fe40003f86270 */
        /* <DEDUP_REMOVED lines=55> */
[CC--:B------:R-:W-:Y:S02]  /*3b30*/  @!P2 ISETP.GE.AND P6, PT, R143.reuse, R154.reuse, PT ;  /* 0x0000009a8f00a20c */ /* 0x0c0fe40003fc6270 */
[----:B------:R-:W-:Y:S01]  /*3b40*/  @!P2 IADD3 R115, PT, PT, R143, 0x2, RZ ;  /* 0x000000028f73a810 */ /* 0x000fe20007ffe0ff */
[----:B------:R-:W-:Y:S01]  /*3b50*/  FFMA.FTZ R152, R87, R107, R152 ;  /* 0x0000006b57987223 */ /* 0x000fe20000010098 */
[----:B------:R-:W-:Y:S01]  /*3b60*/  @!P2 FSEL R49, R49, RZ, !P6 ;  /* 0x000000ff3131a208 */ /* 0x000fe20007000000 */
[----:B------:R-:W4:Y:S01]  /*3b70*/  LDG.E.128.CONSTANT R104, desc[UR6][R112.64+0x3200] ;  /* 0x0032000670687981 */ /* 0x000f22000c1e9d00 */
[----:B------:R-:W-:-:S02]  /*3b80*/  @!P2 ISETP.GE.AND P6, PT, R115, R154, PT ;  /* 0x0000009a7300a20c */ /* 0x000fc40003fc6270 */
[----:B------:R-:W-:Y:S01]  /*3b90*/  @!P2 IADD3 R115, PT, PT, R143, 0x1, RZ ;  /* 0x000000018f73a810 */ /* 0x000fe20007ffe0ff */
[----:B------:R-:W-:Y:S01]  /*3ba0*/  FMUL.FTZ R157, R85, R9 ;  /* 0x00000009559d7220 */ /* 0x000fe20000410000 */
[----:B------:R-:W-:Y:S01]  /*3bb0*/  FFMA.FTZ R9, R87, R111, R110 ;  /* 0x0000006f57097223 */ /* 0x000fe2000001006e */
[----:B------:R-:W-:Y:S01]  /*3bc0*/  @!P2 FSEL R51, R51, RZ, !P1 ;  /* 0x000000ff3333a208 */ /* 0x000fe20004800000 */
[----:B------:R-:W4:Y:S01]  /*3bd0*/  LDG.E.128.CONSTANT R108, desc[UR6][R112.64+0x3400] ;  /* 0x00340006706c7981 */ /* 0x000f22000c1e9d00 */
[----:B------:R-:W-:-:S03]  /*3be0*/  @!P2 ISETP.GE.AND P1, PT, R115, R154, PT ;  /* 0x0000009a7300a20c */ /* 0x000fc60003f26270 */
[----:B------:R-:W4:Y:S01]  /*3bf0*/  LDG.E.128.CONSTANT R112, desc[UR6][R112.64+0x3600] ;  /* 0x0036000670707981 */ /* 0x000f22000c1e9d00 */
[----:B------:R-:W-:Y:S02]  /*3c00*/  @!P2 FSEL R50, R50, RZ, !P0 ;  /* 0x000000ff3232a208 */ /* 0x000fe40004000000 */
[-C--:B------:R-:W-:Y:S02]  /*3c10*/  @!P2 ISETP.GE.AND P0, PT, R151, R154.reuse, PT ;  /* 0x0000009a9700a20c */ /* 0x080fe40003f06270 */
[C---:B------:R-:W-:Y:S02]  /*3c20*/  @!P2 IADD3 R159, PT, PT, R143.reuse, 0x2, RZ ;  /* 0x000000028f9fa810 */ /* 0x040fe40007ffe0ff */
[----:B------:R-:W-:Y:S02]  /*3c30*/  @!P2 FSEL R52, R52, RZ, !P0 ;  /* 0x000000ff3434a208 */ /* 0x000fe40004000000 */
[----:B------:R-:W-:Y:S02]  /*3c40*/  @!P2 ISETP.GE.AND P0, PT, R143, R154, PT ;  /* 0x0000009a8f00a20c */ /* 0x000fe40003f06270 */
        /* <DEDUP_REMOVED lines=45> */
[----:B------:R-:W-:Y:S02]  /*3f20*/  @!P2 FSEL R70, R70, RZ, !P6 ;  /* 0x000000ff4646a208 */ /* 0x000fe40007000000 */
[----:B------:R-:W-:Y:S02]  /*3f30*/  @!P2 FSEL R82, R82, RZ, !P5 ;  /* 0x000000ff5252a208 */ /* 0x000fe40006800000 */
[CC--:B------:R-:W-:Y:S02]  /*3f40*/  @!P2 ISETP.GE.AND P6, PT, R151.reuse, R154.reuse, PT ;  /* 0x0000009a9700a20c */ /* 0x0c0fe40003fc6270 */
[----:B------:R-:W-:Y:S01]  /*3f50*/  @!P2 ISETP.GE.AND P5, PT, R151, R154, PT ;  /* 0x0000009a9700a20c */ /* 0x000fe20003fa6270 */
[----:B------:R-:W-:Y:S01]  /*3f60*/  FADD.FTZ R132, R9, R132 ;  /* 0x0000008409847221 */ /* 0x000fe20000010000 */
[----:B------:R-:W-:-:S02]  /*3f70*/  @!P2 FSEL R72, R72, RZ, !P6 ;  /* 0x000000ff4848a208 */ /* 0x000fc40007000000 */
[CC--:B------:R-:W-:Y:S02]  /*3f80*/  @!P2 ISETP.GE.AND P6, PT, R143.reuse, R154.reuse, PT ;  /* 0x0000009a8f00a20c */ /* 0x0c0fe40003fc6270 */
[C---:B------:R-:W-:Y:S02]  /*3f90*/  @!P2 IADD3 R159, PT, PT, R143.reuse, 0x2, RZ ;  /* 0x000000028f9fa810 */ /* 0x040fe40007ffe0ff */
[----:B------:R-:W-:Y:S02]  /*3fa0*/  @!P2 IADD3 R9, PT, PT, R143, 0x1, RZ ;  /* 0x000000018f09a810 */ /* 0x000fe40007ffe0ff */
[----:B------:R-:W-:Y:S02]  /*3fb0*/  @!P2 FSEL R73, R73, RZ, !P6 ;  /* 0x000000ff4949a208 */ /* 0x000fe40007000000 */
[----:B--2---:R-:W-:Y:S02]  /*3fc0*/  @!P2 FSEL R92, R92, RZ, !P5 ;  /* 0x000000ff5c5ca208 */ /* 0x004fe40006800000 */
[----:B------:R-:W-:-:S02]  /*3fd0*/  @!P2 ISETP.GE.AND P5, PT, R143, R154, PT ;  /* 0x0000009a8f00a20c */ /* 0x000fc40003fa6270 */
[-C--:B------:R-:W-:Y:S02]  /*3fe0*/  @!P2 ISETP.GE.AND P6, PT, R159, R154.reuse, PT ;  /* 0x0000009a9f00a20c */ /* 0x080fe40003fc6270 */
[----:B------:R-:W-:Y:S02]  /*3ff0*/  @!P2 FSEL R93, R93, RZ, !P5 ;  /* 0x000000ff5d5da208 */ /* 0x000fe40006800000 */
[----:B------:R-:W-:Y:S02]  /*4000*/  @!P2 ISETP.GE.AND P5, PT, R9, R154, PT ;  /* 0x0000009a0900a20c */ /* 0x000fe40003fa6270 */
[----:B------:R-:W-:Y:S02]  /*4010*/  @!P2 IADD3 R9, PT, PT, R143, 0x2, RZ ;  /* 0x000000028f09a810 */ /* 0x000fe40007ffe0ff */
[----:B------:R-:W-:Y:S02]  /*4020*/  @!P2 FSEL R83, R83, RZ, !P6 ;  /* 0x000000ff5353a208 */ /* 0x000fe40007000000 */
[----:B------:R-:W-:-:S02]  /*4030*/  @!P2 FSEL R94, R94, RZ, !P5 ;  /* 0x000000ff5e5ea208 */ /* 0x000fc40006800000 */
[-C--:B------:R-:W-:Y:S02]  /*4040*/  @!P2 ISETP.GE.AND P6, PT, R151, R154.reuse, PT ;  /* 0x0000009a9700a20c */ /* 0x080fe40003fc6270 */
[----:B------:R-:W-:Y:S02]  /*4050*/  @!P2 ISETP.GE.AND P5, PT, R9, R154, PT ;  /* 0x0000009a0900a20c */ /* 0x000fe40003fa6270 */
[----:B------:R-:W-:Y:S02]  /*4060*/  IADD3 R9, PT, PT, R142, 0x3, RZ ;  /* 0x000000038e097810 */ /* 0x000fe40007ffe0ff */
[----:B------:R-:W-:Y:S02]  /*4070*/  @!P2 FSEL R78, R78, RZ, !P4 ;  /* 0x000000ff4e4ea208 */ /* 0x000fe40006000000 */
[----:B------:R-:W-:Y:S02]  /*4080*/  @!P2 FSEL R95, R95, RZ, !P5 ;  /* 0x000000ff5f5fa208 */ /* 0x000fe40006800000 */
[----:B---3--:R-:W-:-:S02]  /*4090*/  @!P2 FSEL R96, R96, RZ, !P6 ;  /* 0x000000ff6060a208 */ /* 0x008fc40007000000 */
[----:B------:R-:W-:Y:S02]  /*40a0*/  @!P2 ISETP.GE.AND P4, PT, R151, R154, PT ;  /* 0x0000009a9700a20c */ /* 0x000fe40003f86270 */
[----:B------:R-:W-:Y:S02]  /*40b0*/  ISETP.GE.AND P5, PT, R9, R4, PT ;  /* 0x000000040900720c */ /* 0x000fe40003fa6270 */
        /* <DEDUP_REMOVED lines=14> */
[----:B----4-:R-:W-:Y:S02]  /*41a0*/  @!P2 FSEL R100, R100, RZ, !P4 ;  /* 0x000000ff6464a208 */ /* 0x010fe40006000000 */
[----:B------:R-:W-:-:S02]  /*41b0*/  @!P2 ISETP.GE.AND P3, PT, R143, R154, PT ;  /* 0x0000009a8f00a20c */ /* 0x000fc40003f66270 */
[-C--:B------:R-:W-:Y:S02]  /*41c0*/  @!P2 ISETP.GE.AND P6, PT, R9, R154.reuse, PT ;  /* 0x0000009a0900a20c */ /* 0x080fe40003fc6270 */
[CC--:B------:R-:W-:Y:S02]  /*41d0*/  @!P2 ISETP.GE.AND P4, PT, R143.reuse, R154.reuse, PT ;  /* 0x0000009a8f00a20c */ /* 0x0c0fe40003f86270 */
[----:B------:R-:W-:Y:S02]  /*41e0*/  @!P2 FSEL R74, R74, RZ, !P0 ;  /* 0x000000ff4a4aa208 */ /* 0x000fe40004000000 */
[----:B------:R-:W-:Y:S02]  /*41f0*/  @!P2 IADD3 R9, PT, PT, R143, 0x2, RZ ;  /* 0x000000028f09a810 */ /* 0x000fe40007ffe0ff */
[----:B------:R-:W-:Y:S02]  /*4200*/  @!P2 ISETP.GE.AND P0, PT, R151, R154, PT ;  /* 0x0000009a9700a20c */ /* 0x000fe40003f06270 */
[----:B------:R-:W-:-:S02]  /*4210*/  @!P2 IADD3 R159, PT, PT, R143, 0x1, RZ ;  /* 0x000000018f9fa810 */ /* 0x000fc40007ffe0ff */
[----:B------:R-:W-:Y:S02]  /*4220*/  @!P2 FSEL R81, R81, RZ, !P3 ;  /* 0x000000ff5151a208 */ /* 0x000fe40005800000 */
[----:B------:R-:W-:Y:S02]  /*4230*/  @!P2 FSEL R101, R101, RZ, !P4 ;  /* 0x000000ff6565a208 */ /* 0x000fe40006000000 */
[-C--:B------:R-:W-:Y:S02]  /*4240*/  @!P2 ISETP.GE.AND P3, PT, R143, R154.reuse, PT ;  /* 0x0000009a8f00a20c */ /* 0x080fe40003f66270 */
[----:B------:R-:W-:Y:S02]  /*4250*/  @!P2 ISETP.GE.AND P4, PT, R9, R154, PT ;  /* 0x0000009a0900a20c */ /* 0x000fe40003f86270 */
[----:B------:R-:W-:Y:S02]  /*4260*/  @!P2 FSEL R75, R75, RZ, !P1 ;  /* 0x000000ff4b4ba208 */ /* 0x000fe40004800000 */
[----:B------:R-:W-:-:S02]  /*4270*/  @!P2 FSEL R76, R76, RZ, !P0 ;  /* 0x000000ff4c4ca208 */ /* 0x000fc40004000000 */
[----:B------:R-:W-:Y:S02]  /*4280*/  @!P2 IADD3 R9, PT, PT, R143, 0x1, RZ ;  /* 0x000000018f09a810 */ /* 0x000fe40007ffe0ff */
[-C--:B------:R-:W-:Y:S02]  /*4290*/  @!P2 ISETP.GE.AND P1, PT, R159, R154.reuse, PT ;  /* 0x0000009a9f00a20c */ /* 0x080fe40003f26270 */
[C---:B------:R-:W-:Y:S02]  /*42a0*/  @!P2 ISETP.GE.AND P0, PT, R143.reuse, R154, PT ;  /* 0x0000009a8f00a20c */ /* 0x040fe40003f06270 */
[----:B------:R-:W-:Y:S02]  /*42b0*/  @!P2 IADD3 R159, PT, PT, R143, 0x2, RZ ;  /* 0x000000028f9fa810 */ /* 0x000fe40007ffe0ff */
[----:B------:R-:W-:Y:S02]  /*42c0*/  @!P2 FSEL R89, R89, RZ, !P3 ;  /* 0x000000ff5959a208 */ /* 0x000fe40005800000 */
[----:B------:R-:W-:-:S02]  /*42d0*/  @!P2 FSEL R102, R102, RZ, !P6 ;  /* 0x000000ff6666a208 */ /* 0x000fc40007000000 */
[-C--:B------:R-:W-:Y:S02]  /*42e0*/  @!P2 ISETP.GE.AND P3, PT, R151, R154.reuse, PT ;  /* 0x0000009a9700a20c */ /* 0x080fe40003f66270 */
[-C--:B------:R-:W-:Y:S02]  /*42f0*/  @!P2 ISETP.GE.AND P6, PT, R9, R154.reuse, PT ;  /* 0x0000009a0900a20c */ /* 0x080fe40003fc6270 */
[----:B------:R-:W-:Y:S02]  /*4300*/  @!P2 FSEL R77, R77, RZ, !P0 ;  /* 0x000000ff4d4da208 */ /* 0x000fe40004000000 */
[----:B------:R-:W-:Y:S02]  /*4310*/  @!P2 IADD3 R9, PT, PT, R143, 0x2, RZ ;  /* 0x000000028f09a810 */ /* 0x000fe40007ffe0ff */
[----:B------:R-:W-:Y:S02]  /*4320*/  @!P2 ISETP.GE.AND P0, PT, R159, R154, PT ;  /* 0x0000009a9f00a20c */ /* 0x000fe40003f06270 */
[----:B------:R-:W-:-:S02]  /*4330*/  @!P2 FSEL R90, R90, RZ, !P1 ;  /* 0x000000ff5a5aa208 */ /* 0x000fc40004800000 */
[----:B------:R-:W-:Y:S02]  /*4340*/  @!P2 FSEL R103, R103, RZ, !P4 ;  /* 0x000000ff6767a208 */ /* 0x000fe40006000000 */
[-C--:B------:R-:W-:Y:S02]  /*4350*/  @!P2 ISETP.GE.AND P1, PT, R151, R154.reuse, PT ;  /* 0x0000009a9700a20c */ /* 0x080fe40003f26270 */
[-C--:B------:R-:W-:Y:S02]  /*4360*/  @!P2 ISETP.GE.AND P4, PT, R9, R154.reuse, PT ;  /* 0x0000009a0900a20c */ /* 0x080fe40003f86270 */
[----:B------:R-:W-:Y:S02]  /*4370*/  @!P2 FSEL R91, R91, RZ, !P0 ;  /* 0x000000ff5b5ba208 */ /* 0x000fe40004000000 */
[----:B------:R-:W-:Y:S02]  /*4380*/  @!P2 IADD3 R9, PT, PT, R143, 0x1, RZ ;  /* 0x000000018f09a810 */ /* 0x000fe40007ffe0ff */
        /* <DEDUP_REMOVED lines=24> */
[----:B------:R-:W-:-:S04]  /*4510*/  @!P2 ISETP.GE.AND P3, PT, R143, R154, PT ;  /* 0x0000009a8f00a20c */ /* 0x000fc80003f66270 */
[----:B------:R-:W-:Y:S02]  /*4520*/  @!P2 FSEL R105, R105, RZ, !P3 ;  /* 0x000000ff6969a208 */ /* 0x000fe40005800000 */
[----:B------:R-:W-:Y:S02]  /*4530*/  @!P2 FSEL R108, R108, RZ, !P1 ;  /* 0x000000ff6c6ca208 */ /* 0x000fe40004800000 */
[-C--:B------:R-:W-:Y:S02]  /*4540*/  @!P2 ISETP.GE.AND P3, PT, R9, R154.reuse, PT ;  /* 0x0000009a0900a20c */ /* 0x080fe40003f66270 */
[C---:B------:R-:W-:Y:S02]  /*4550*/  @!P2 ISETP.GE.AND P1, PT, R143.reuse, R154, PT ;  /* 0x0000009a8f00a20c */ /* 0x040fe40003f26270 */
[----:B------:R-:W-:Y:S02]  /*4560*/  @!P2 IADD3 R9, PT, PT, R143, 0x2, RZ ;  /* 0x000000028f09a810 */ /* 0x000fe40007ffe0ff */
[----:B------:R-:W-:-:S02]  /*4570*/  @!P2 FSEL R112, R112, RZ, !P0 ;  /* 0x000000ff7070a208 */ /* 0x000fc40004000000 */
[-C--:B------:R-:W-:Y:S02]  /*4580*/  @!P2 ISETP.GE.AND P0, PT, R143, R154.reuse, PT ;  /* 0x0000009a8f00a20c */ /* 0x080fe40003f06270 */
[----:B------:R-:W-:Y:S02]  /*4590*/  @!P2 FSEL R106, R106, RZ, !P6 ;  /* 0x000000ff6a6aa208 */ /* 0x000fe40007000000 */
[----:B------:R-:W-:Y:S02]  /*45a0*/  @!P2 FSEL R109, R109, RZ, !P1 ;  /* 0x000000ff6d6da208 */ /* 0x000fe40004800000 */
[CC--:B------:R-:W-:Y:S02]  /*45b0*/  @!P2 ISETP.GE.AND P6, PT, R9.reuse, R154.reuse, PT ;  /* 0x0000009a0900a20c */ /* 0x0c0fe40003fc6270 */
[----:B------:R-:W-:Y:S02]  /*45c0*/  @!P2 ISETP.GE.AND P1, PT, R9, R154, PT ;  /* 0x0000009a0900a20c */ /* 0x000fe40003f26270 */
[----:B------:R-:W-:-:S02]  /*45d0*/  @!P2 IADD3 R9, PT, PT, R143, 0x1, RZ ;  /* 0x000000018f09a810 */ /* 0x000fc40007ffe0ff */
[----:B------:R-:W-:Y:S01]  /*45e0*/  @!P2 FSEL R113, R113, RZ, !P0 ;  /* 0x000000ff7171a208 */ /* 0x000fe20004000000 */
[C---:B------:R-:W-:Y:S01]  /*45f0*/  FMUL.FTZ R105, R85.reuse, R105 ;  /* 0x0000006955697220 */ /* 0x040fe20000410000 */
[----:B------:R-:W-:Y:S01]  /*4600*/  @!P2 FSEL R110, R110, RZ, !P3 ;  /* 0x000000ff6e6ea208 */ /* 0x000fe20005800000 */
[----:B------:R-:W-:Y:S01]  /*4610*/  FMUL.FTZ R109, R85, R109 ;  /* 0x0000006d556d7220 */ /* 0x000fe20000410000 */
[----:B------:R-:W-:Y:S01]  /*4620*/  @!P2 ISETP.GE.AND P3, PT, R9, R154, PT ;  /* 0x0000009a0900a20c */ /* 0x000fe20003f66270 */
        /* <DEDUP_REMOVED lines=117> */
.L_x_23360:
[----:B---3--:R-:W-:Y:S05]  /*4d80*/  BSYNC.RECONVERGENT B0 ;  /* 0x0000000000007941 */ /* 0x008fea0003800200 */
.L_x_23359:
[----:B------:R-:W2:Y:S01]  /*4d90*/  SHFL.BFLY PT, R2, R141, 0x4, 0x1f ;  /* 0x0c801f008d027f89 */ /* 0x000ea200000e0000 */
[C---:B------:R-:W-:Y:S01]  /*4da0*/  LOP3.LUT R13, R144.reuse, 0x7, RZ, 0xc0, !PT ;  /* 0x00000007900d7812 */ /* 0x040fe200078ec0ff */
[----:B------:R-:W3:Y:S01]  /*4db0*/  S2UR UR5, SR_CgaCtaId ;  /* 0x00000000000579c3 */ /* 0x000ee20000008800 */
[C---:B------:R-:W-:Y:S01]  /*4dc0*/  LOP3.LUT R19, R144.reuse, 0x3c0, RZ, 0xc0, !PT ;  /* 0x000003c090137812 */ /* 0x040fe200078ec0ff */
[----:B------:R-:W4:Y:S01]  /*4dd0*/  SHFL.BFLY PT, R10, R137, 0x4, 0x1f ;  /* 0x0c801f00890a7f89 */ /* 0x000f2200000e0000 */
[----:B------:R-:W-:Y:S01]  /*4de0*/  ISETP.NE.AND P2, PT, R13, RZ, PT ;  /* 0x000000ff0d00720c */ /* 0x000fe20003f45270 */
[----:B------:R-:W-:Y:S01]  /*4df0*/  UMOV UR4, 0x400 ;  /* 0x0000040000047882 */ /* 0x000fe20000000000 */
[----:B------:R-:W-:Y:S01]  /*4e00*/  LOP3.LUT R20, R144, 0x3e0, RZ, 0xc0, !PT ;  /* 0x000003e090147812 */ /* 0x000fe200078ec0ff */
[----:B------:R-:W0:Y:S01]  /*4e10*/  SHFL.BFLY PT, R3, R132, 0x4, 0x1f ;  /* 0x0c801f0084037f89 */ /* 0x000e2200000e0000 */
[----:B------:R-:W-:Y:S01]  /*4e20*/  ISETP.NE.OR P5, PT, R19, 0x40, P2 ;  /* 0x000000401300780c */ /* 0x000fe200017a5670 */
[----:B------:R-:W-:Y:S01]  /*4e30*/  UIADD3 UR4, UPT, UPT, UR4, 0x1e0, URZ ;  /* 0x000001e004047890 */ /* 0x000fe2000fffe0ff */
[----:B------:R-:W-:Y:S01]  /*4e40*/  ISETP.NE.OR P4, PT, R20, 0x20, P2 ;  /* 0x000000201400780c */ /* 0x000fe20001785670 */
[----:B------:R-:W1:Y:S01]  /*4e50*/  SHFL.BFLY PT, R8, R135, 0x4, 0x1f ;  /* 0x0c801f0087087f89 */ /* 0x000e6200000e0000 */
[----:B------:R-:W-:Y:S01]  /*4e60*/  SHF.R.U32.HI R18, RZ, 0x3, R153 ;  /* 0x00000003ff127819 */ /* 0x000fe20000011699 */
[----:B------:R-:W-:Y:S01]  /*4e70*/  BSSY.RECONVERGENT B0, `(.L_x_23362) ;  /* 0x00000c9000007945 */ /* 0x000fe20003800200 */
[C---:B------:R-:W-:Y:S01]  /*4e80*/  LOP3.LUT P0, RZ, R144.reuse, 0x3c7, RZ, 0xc0, !PT ;  /* 0x000003c790ff7812 */ /* 0x040fe2000780c0ff */
[----:B------:R-:W1:Y:S01]  /*4e90*/  SHFL.BFLY PT, R12, R121, 0x4, 0x1f ;  /* 0x0c801f00790c7f89 */ /* 0x000e6200000e0000 */
[C---:B------:R-:W-:Y:S01]  /*4ea0*/  LOP3.LUT P1, RZ, R144.reuse, 0x3e7, RZ, 0xc0, !PT ;  /* 0x000003e790ff7812 */ /* 0x040fe2000782c0ff */
[----:B------:R-:W-:Y:S01]  /*4eb0*/  IMAD R155, R155, 0x70, R18 ;  /* 0x000000709b9b7824 */ /* 0x000fe200078e0212 */
[----:B------:R-:W-:Y:S01]  /*4ec0*/  ISETP.GT.U32.AND P3, PT, R144, 0x1f, PT ;  /* 0x0000001f9000780c */ /* 0x000fe20003f64070 */
[----:B------:R-:W1:Y:S01]  /*4ed0*/  SHFL.BFLY PT, R13, R122, 0x4, 0x1f ;  /* 0x0c801f007a0d7f89 */ /* 0x000e6200000e0000 */
[----:B--2---:R-:W-:-:S03]  /*4ee0*/  FADD.FTZ R2, R2, R141 ;  /* 0x0000008d02027221 */ /* 0x004fc60000010000 */
[----:B------:R-:W2:Y:S01]  /*4ef0*/  SHFL.BFLY PT, R15, R118, 0x4, 0x1f ;  /* 0x0c801f00760f7f89 */ /* 0x000ea200000e0000 */
[----:B---3--:R-:W-:Y:S01]  /*4f00*/  ULEA UR4, UR5, UR4, 0x18 ;  /* 0x0000000405047291 */ /* 0x008fe2000f8ec0ff */
[----:B----4-:R-:W-:Y:S02]  /*4f10*/  FADD.FTZ R137, R10, R137 ;  /* 0x000000890a897221 */ /* 0x010fe40000010000 */
[----:B------:R-:W3:Y:S01]  /*4f20*/  SHFL.BFLY PT, R14, R139, 0x4, 0x1f ;  /* 0x0c801f008b0e7f89 */ /* 0x000ee200000e0000 */
[----:B0-----:R-:W-:-:S03]  /*4f30*/  FADD.FTZ R132, R3, R132 ;  /* 0x0000008403847221 */ /* 0x001fc60000010000 */
[----:B------:R-:W0:Y:S01]  /*4f40*/  SHFL.BFLY PT, R10, R5, 0x4, 0x1f ;  /* 0x0c801f00050a7f89 */ /* 0x000e2200000e0000 */
[----:B-1----:R-:W-:-:S03]  /*4f50*/  FADD.FTZ R8, R8, R135 ;  /* 0x0000008708087221 */ /* 0x002fc60000010000 */
[----:B------:R-:W1:Y:S01]  /*4f60*/  SHFL.BFLY PT, R9, R134, 0x4, 0x1f ;  /* 0x0c801f0086097f89 */ /* 0x000e6200000e0000 */
[----:B------:R-:W-:-:S03]  /*4f70*/  FADD.FTZ R12, R12, R121 ;  /* 0x000000790c0c7221 */ /* 0x000fc60000010000 */
[----:B------:R-:W4:Y:S01]  /*4f80*/  SHFL.BFLY PT, R4, R119, 0x4, 0x1f ;  /* 0x0c801f0077047f89 */ /* 0x000f2200000e0000 */
[----:B------:R-:W-:-:S03]  /*4f90*/  FADD.FTZ R122, R13, R122 ;  /* 0x0000007a0d7a7221 */ /* 0x000fc60000010000 */
[----:B------:R-:W4:Y:S04]  /*4fa0*/  SHFL.BFLY PT, R17, R140, 0x4, 0x1f ;  /* 0x0c801f008c117f89 */ /* 0x000f2800000e0000 */
[----:B------:R-:W4:Y:S01]  /*4fb0*/  SHFL.BFLY PT, R19, R120, 0x4, 0x1f ;  /* 0x0c801f0078137f89 */ /* 0x000f2200000e0000 */
[----:B--2---:R-:W-:-:S03]  /*4fc0*/  FADD.FTZ R118, R15, R118 ;  /* 0x000000760f767221 */ /* 0x004fc60000010000 */
[----:B------:R-:W2:Y:S01]  /*4fd0*/  SHFL.BFLY PT, R21, R138, 0x4, 0x1f ;  /* 0x0c801f008a157f89 */ /* 0x000ea200000e0000 */
[----:B---3--:R-:W-:-:S03]  /*4fe0*/  FADD.FTZ R139, R14, R139 ;  /* 0x0000008b0e8b7221 */ /* 0x008fc60000010000 */
[----:B------:R-:W3:Y:S01]  /*4ff0*/  SHFL.BFLY PT, R3, R2, 0x2, 0x1f ;  /* 0x0c401f0002037f89 */ /* 0x000ee200000e0000 */
[----:B0-----:R-:W-:-:S03]  /*5000*/  FADD.FTZ R20, R10, R5 ;  /* 0x000000050a147221 */ /* 0x001fc60000010000 */
[----:B------:R-:W0:Y:S01]  /*5010*/  SHFL.BFLY PT, R11, R136, 0x4, 0x1f ;  /* 0x0c801f00880b7f89 */ /* 0x000e2200000e0000 */
        /* <DEDUP_REMOVED lines=40> */
[----:B0-----:R-:W-:Y:S01]  /*52a0*/  FADD.FTZ R10, R8, R5 ;  /* 0x00000005080a7221 */ /* 0x001fe20000010000 */
[----:B-1----:R-:W-:Y:S02]  /*52b0*/  FADD.FTZ R9, R132, R9 ;  /* 0x0000000984097221 */ /* 0x002fe40000010000 */
[----:B------:R-:W0:Y:S01]  /*52c0*/  SHFL.BFLY PT, R5, R138, 0x2, 0x1f ;  /* 0x0c401f008a057f89 */ /* 0x000e2200000e0000 */
[----:B----4-:R-:W-:-:S03]  /*52d0*/  FADD.FTZ R14, R12, R17 ;  /* 0x000000110c0e7221 */ /* 0x010fc60000010000 */
[----:B------:R-:W1:Y:S01]  /*52e0*/  SHFL.BFLY PT, R11, R134, 0x2, 0x1f ;  /* 0x0c401f00860b7f89 */ /* 0x000e6200000e0000 */
[----:B------:R-:W-:-:S03]  /*52f0*/  FADD.FTZ R122, R122, R19 ;  /* 0x000000137a7a7221 */ /* 0x000fc60000010000 */
[----:B------:R-:W4:Y:S01]  /*5300*/  SHFL.BFLY PT, R15, R136, 0x2, 0x1f ;  /* 0x0c401f00880f7f89 */ /* 0x000f2200000e0000 */
[----:B------:R-:W-:-:S03]  /*5310*/  FADD.FTZ R118, R118, R21 ;  /* 0x0000001576767221 */ /* 0x000fc60000010000 */
[----:B------:R-:W4:Y:S01]  /*5320*/  SHFL.BFLY PT, R6, R137, 0x2, 0x1f ;  /* 0x0c401f0089067f89 */ /* 0x000f2200000e0000 */
[----:B--2---:R-:W-:-:S03]  /*5330*/  FADD.FTZ R139, R139, R2 ;  /* 0x000000028b8b7221 */ /* 0x004fc60000010000 */
[----:B------:R-:W2:Y:S01]  /*5340*/  SHFL.BFLY PT, R23, R16, 0x2, 0x1f ;  /* 0x0c401f0010177f89 */ /* 0x000ea200000e0000 */
[----:B---3--:R-:W-:-:S03]  /*5350*/  FADD.FTZ R13, R4, R13 ;  /* 0x0000000d040d7221 */ /* 0x008fc60000010000 */
[----:B------:R-:W3:Y:S04]  /*5360*/  SHFL.BFLY PT, R25, R140, 0x2, 0x1f ;  /* 0x0c401f008c197f89 */ /* 0x000ee800000e0000 */
        /* <DEDUP_REMOVED lines=11> */
[----:B---3--:R-:W-:-:S03]  /*5420*/  FADD.FTZ R140, R140, R25 ;  /* 0x000000198c8c7221 */ /* 0x008fc60000010000 */
[----:B------:R-:W3:Y:S01]  /*5430*/  SHFL.BFLY PT, R33, R124, 0x2, 0x1f ;  /* 0x0c401f007c217f89 */ /* 0x000ee200000e0000 */
[----:B------:R-:W-:-:S03]  /*5440*/  FADD.FTZ R120, R120, R27 ;  /* 0x0000001b78787221 */ /* 0x000fc60000010000 */
        /* <DEDUP_REMOVED lines=17> */
[----:B-1----:R-:W-:Y:S01]  /*5560*/  FADD.FTZ R26, R26, R39 ;  /* 0x000000271a1a7221 */ /* 0x002fe20000010000 */
[----:B----4-:R-:W-:Y:S02]  /*5570*/  FADD.FTZ R128, R128, R41 ;  /* 0x0000002980807221 */ /* 0x010fe40000010000 */
[----:B------:R-:W1:Y:S01]  /*5580*/  SHFL.BFLY PT, R6, R11, 0x1, 0x1f ;  /* 0x0c201f000b067f89 */ /* 0x000e6200000e0000 */
        /* <DEDUP_REMOVED lines=9> */
[----:B------:R-:W0:Y:S04]  /*5620*/  SHFL.BFLY PT, R2, R139, 0x1, 0x1f ;  /* 0x0c201f008b027f89 */ /* 0x000e2800000e0000 */
[----:B------:R-:W0:Y:S01]  /*5630*/  SHFL.BFLY PT, R19, R14, 0x1, 0x1f ;  /* 0x0c201f000e137f89 */ /* 0x000e2200000e0000 */
[----:B-1----:R-:W-:-:S03]  /*5640*/  FADD.FTZ R11, R11, R6 ;  /* 0x000000060b0b7221 */ /* 0x002fc60000010000 */
[----:B------:R-:W1:Y:S01]  /*5650*/  SHFL.BFLY PT, R21, R122, 0x1, 0x1f ;  /* 0x0c201f007a157f89 */ /* 0x000e6200000e0000 */
[----:B----4-:R-:W-:-:S03]  /*5660*/  FADD.FTZ R13, R13, R8 ;  /* 0x000000080d0d7221 */ /* 0x010fc60000010000 */
[----:B------:R-:W4:Y:S01]  /*5670*/  SHFL.BFLY PT, R23, R118, 0x1, 0x1f ;  /* 0x0c201f0076177f89 */ /* 0x000f2200000e0000 */
[----:B--2---:R-:W-:-:S03]  /*5680*/  FADD.FTZ R15, R10, R15 ;  /* 0x0000000f0a0f7221 */ /* 0x004fc60000010000 */
[----:B------:R-:W2:Y:S01]  /*5690*/  SHFL.BFLY PT, R3, R16, 0x1, 0x1f ;  /* 0x0c201f0010037f89 */ /* 0x000ea200000e0000 */
[----:B---3--:R-:W-:-:S03]  /*56a0*/  FADD.FTZ R17, R136, R17 ;  /* 0x0000001188117221 */ /* 0x008fc60000010000 */
[----:B------:R-:W3:Y:S01]  /*56b0*/  SHFL.BFLY PT, R27, R140, 0x1, 0x1f ;  /* 0x0c201f008c1b7f89 */ /* 0x000ee200000e0000 */
[----:B------:R-:W-:-:S03]  /*56c0*/  FADD.FTZ R137, R137, R12 ;  /* 0x0000000c89897221 */ /* 0x000fc60000010000 */
[----:B------:R-:W3:Y:S01]  /*56d0*/  SHFL.BFLY PT, R29, R120, 0x1, 0x1f ;  /* 0x0c201f00781d7f89 */ /* 0x000ee200000e0000 */
[----:B0-----:R-:W-:Y:S01]  /*56e0*/  FADD.FTZ R139, R139, R2 ;  /* 0x000000028b8b7221 */ /* 0x001fe20000010000 */
[----:B------:R-:W-:Y:S02]  /*56f0*/  LEA R2, R155, UR4, 0x2 ;  /* 0x000000049b027c11 */ /* 0x000fe4000f8e10ff */
[----:B------:R-:W0:Y:S01]  /*5700*/  SHFL.BFLY PT, R31, R138, 0x1, 0x1f ;  /* 0x0c201f008a1f7f89 */ /* 0x000e2200000e0000 */
[----:B------:R-:W-:-:S03]  /*5710*/  FADD.FTZ R19, R14, R19 ;  /* 0x000000130e137221 */ /* 0x000fc60000010000 */
        /* <DEDUP_REMOVED lines=26> */
[----:B------:R-:W-:Y:S01]  /*58c0*/  BAR.SYNC.DEFER_BLOCKING 0x0 ;  /* 0x0000000000007b1d */ /* 0x000fe20000010000 */
[----:B------:R-:W-:Y:S01]  /*58d0*/  FADD.FTZ R45, R126, R45 ;  /* 0x0000002d7e2d7221 */ /* 0x000fe20000010000 */
[----:B-1----:R-:W-:Y:S01]  /*58e0*/  FADD.FTZ R47, R26, R47 ;  /* 0x0000002f1a2f7221 */ /* 0x002fe20000010000 */
[----:B----4-:R-:W-:Y:S01]  /*58f0*/  FADD.FTZ R49, R128, R49 ;  /* 0x0000003180317221 */ /* 0x010fe20000010000 */
[----:B--2---:R-:W-:Y:S01]  /*5900*/  FADD.FTZ R51, R28, R51 ;  /* 0x000000331c337221 */ /* 0x004fe20000010000 */
[----:B---3--:R-:W-:Y:S01]  /*5910*/  FADD.FTZ R53, R130, R53 ;  /* 0x0000003582357221 */ /* 0x008fe20000010000 */
        /* <DEDUP_REMOVED lines=30> */
.L_x_23363:
[----:B------:R-:W-:Y:S05]  /*5b00*/  BSYNC.RECONVERGENT B0 ;  /* 0x0000000000007941 */ /* 0x000fea0003800200 */
.L_x_23362:
        /* <DEDUP_REMOVED lines=58> */
[----:B------:R-:W-:-:S07]  /*5eb0*/  FADD.FTZ R55, R55, R58 ;  /* 0x0000003a37377221 */ /* 0x000fce0000010000 */
.L_x_23365:
[----:B------:R-:W-:Y:S05]  /*5ec0*/  BSYNC.RECONVERGENT B0 ;  /* 0x0000000000007941 */ /* 0x000fea0003800200 */
.L_x_23364:
        /* <DEDUP_REMOVED lines=31> */
.L_x_23367:
[----:B------:R-:W-:Y:S05]  /*60c0*/  BSYNC.RECONVERGENT B0 ;  /* 0x0000000000007941 */ /* 0x000fea0003800200 */
.L_x_23366:
        /* <DEDUP_REMOVED lines=59> */
.L_x_23369:
[----:B------:R-:W-:Y:S05]  /*6480*/  BSYNC.RECONVERGENT B0 ;  /* 0x0000000000007941 */ /* 0x000fea0003800200 */
.L_x_23368:
[----:B------:R-:W-:Y:S06]  /*6490*/  BAR.SYNC.DEFER_BLOCKING 0x0 ;  /* 0x0000000000007b1d */ /* 0x000fec0000010000 */
[----:B------:R-:W-:Y:S05]  /*64a0*/  @P3 EXIT ;  /* 0x000000000000394d */ /* 0x000fea0003800000 */
[----:B------:R-:W2:Y:S01]  /*64b0*/  LDCU UR4, c[0x0][0x378] ;  /* 0x00006f00ff0477ac */ /* 0x000ea20008000800 */
[----:B------:R-:W-:-:S04]  /*64c0*/  IMAD R0, R145, R0, R7 ;  /* 0x0000000091007224 */ /* 0x000fc800078e0207 */
[----:B--2---:R-:W-:Y:S01]  /*64d0*/  IMAD R0, R0, UR4, RZ ;  /* 0x0000000400007c24 */ /* 0x004fe2000f8e02ff */
        /* <DEDUP_REMOVED lines=39> */
.L_x_23370:
        /* <DEDUP_REMOVED lines=11> */
.L_x_26008:


//--------------------- .text._ZN4vllm25paged_attention_v1_kernelIffLi96ELi32ELi128ELNS_18Fp8KVCacheDataTypeE0ELb0EEEvPT_PKS2_PKT0_S8_ifPKiSA_iPKfiiiSC_SC_iiiii --------------------------
	.section	.text._ZN4vllm25paged_attention_v1_kernelIffLi96ELi32ELi128ELNS_18Fp8KVCacheDataTypeE0ELb0EEEvPT_PKS2_PKT0_S8_ifPKiSA_iPKfiiiSC_SC_iiiii,"ax",@progbits
	.align	128
        .global         _ZN4vllm25paged_attention_v1_kernelIffLi96ELi32ELi128ELNS_18Fp8KVCacheDataTypeE0ELb0EEEvPT_PKS2_PKT0_S8_ifPKiSA_iPKfiiiSC_SC_iiiii
        .type           _ZN4vllm25paged_attention_v1_kernelIffLi96ELi32ELi128ELNS_18Fp8KVCacheDataTypeE0ELb0EEEvPT_PKS2_PKT0_S8_ifPKiSA_iPKfiiiSC_SC_iiiii,@function
        .size           _ZN4vllm25paged_attention_v1_kernelIffLi96ELi32ELi128ELNS_18Fp8KVCacheDataTypeE0ELb0EEEvPT_PKS2_PKT0_S8_ifPKiSA_iPKfiiiSC_SC_iiiii,(.L_x_26009 - _ZN4vllm25paged_attention_v1_kernelIffLi96ELi32ELi128ELNS_18Fp8KVCacheDataTypeE0ELb0EEEvPT_PKS2_PKT0_S8_ifPKiSA_iPKfiiiSC_SC_iiiii)
        .other          _ZN4vllm25paged_attention_v1_kernelIffLi96ELi32ELi128ELNS_18Fp8KVCacheDataTypeE0ELb0EEEvPT_PKS2_PKT0_S8_ifPKiSA_iPKfiiiSC_SC_iiiii,@"STO_CUDA_ENTRY STV_DEFAULT"
_ZN4vllm25paged_attention_v1_kernelIffLi96ELi32ELi128ELNS_18Fp8KVCacheDataTypeE0ELb0EEEvPT_PKS2_PKT0_S8_ifPKiSA_iPKfiiiSC_SC_iiiii:
.text._ZN4vllm25paged_attention_v1_kernelIffLi96ELi32ELi128ELNS_18Fp8KVCacheDataTypeE0ELb0EEEvPT_PKS2_PKT0_S8_ifPKiSA_iPKfiiiSC_SC_iiiii:
        /* <DEDUP_REMOVED lines=20> */
[----:B----4-:R-:W-:-:S05]  /*0140*/  @!P1 IMAD R2, R11, 0x60, RZ ;  /* 0x000000600b029824 */ /* 0x010fca00078e02ff */
        /* <DEDUP_REMOVED lines=54> */
[----:B------:R-:W-:-:S04]  /*04b0*/  LOP3.LUT R0, R11, R12, RZ, 0x3c, !PT ;  /* 0x0000000c0b007212 */ /* 0x000fc800078e3cff */
[----:B------:R-:W-:Y:S01]  /*04c0*/  ISETP.GE.AND P4, PT, R0, RZ, PT ;  /* 0x000000ff0000720c */ /* 0x000fe20003f86270 */
[----:B------:R0:W5:Y:S01]  /*04d0*/  @P0 LDG.E.CONSTANT R118, desc[UR6][R2.64] ;  /* 0x0000000602760981 */ /* 0x000162000c1e9900 */
[----:B------:R-:W-:Y:S02]  /*04e0*/  @!P1 MOV R0, 0x400 ;  /* 0x0000040000009802 */ /* 0x000fe40000000f00 */
[----:B------:R-:W-:Y:S02]  /*04f0*/  @!P3 IADD3 R8, PT, PT, R8, 0x1, RZ ;  /* 0x000000010808b810 */ /* 0x000fe40007ffe0ff */
[----:B------:R-:W-:Y:S02]  /*0500*/  SHF.R.U32.HI R119, RZ, 0x5, R101 ;  /* 0x00000005ff777819 */ /* 0x000fe40000011665 */
[----:B------:R-:W-:Y:S02]  /*0510*/  @P2 IADD3 R8, PT, PT, R8, 0x1, RZ ;  /* 0x0000000108082810 */ /* 0x000fe40007ffe0ff */
[----:B--2---:R-:W-:-:S04]  /*0520*/  IADD3 R10, PT, PT, R120, 0x1f, RZ ;  /* 0x0000001f780a7810 */ /* 0x004fc80007ffe0ff */
[----:B------:R-:W-:-:S04]  /*0530*/  SHF.R.S32.HI R11, RZ, 0x1f, R10 ;  /* 0x0000001fff0b7819 */ /* 0x000fc8000001140a */
[----:B------:R-:W-:Y:S02]  /*0540*/  LEA.HI R11, R11, R10, RZ, 0x5 ;  /* 0x0000000a0b0b7211 */ /* 0x000fe400078f28ff */
[----:B-1----:R-:W-:Y:S02]  /*0550*/  @!P1 LEA R10, R9, R0, 0x18 ;  /* 0x00000000090a9211 */ /* 0x002fe400078ec0ff */
[----:B------:R-:W-:Y:S02]  /*0560*/  SHF.R.S32.HI R0, RZ, 0x5, R11 ;  /* 0x00000005ff007819 */ /* 0x000fe4000001140b */
[----:B------:R-:W-:Y:S02]  /*0570*/  ISETP.NE.AND P0, PT, R12, RZ, PT ;  /* 0x000000ff0c00720c */ /* 0x000fe40003f05270 */
[----:B------:R-:W-:Y:S02]  /*0580*/  ISETP.GE.AND P2, PT, R119, R0, PT ;  /* 0x000000007700720c */ /* 0x000fe40003f46270 */
[----:B------:R-:W-:-:S02]  /*0590*/  @!P1 LEA R10, R101, R10, 0x4 ;  /* 0x0000000a650a9211 */ /* 0x000fc400078e20ff */
[----:B0-----:R-:W-:Y:S01]  /*05a0*/  MOV R2, R8 ;  /* 0x0000000800027202 */ /* 0x001fe20000000f00 */
[----:B------:R-:W-:Y:S03]  /*05b0*/  BSSY.RECONVERGENT B0, `(.L_x_23371) ;  /* 0x00000cb000007945 */ /* 0x000fe60003800200 */
[----:B------:R-:W-:-:S03]  /*05c0*/  @!P4 IADD3 R2, PT, PT, -R2, RZ, RZ ;  /* 0x000000ff0202c210 */ /* 0x000fc60007ffe1ff */
[----:B------:R-:W-:Y:S01]  /*05d0*/  @!P0 LOP3.LUT R2, RZ, R12, RZ, 0x33, !PT ;  /* 0x0000000cff028212 */ /* 0x000fe200078e33ff */
[----:B---3--:R0:W-:Y:S01]  /*05e0*/  @!P1 STS.128 [R10], R4 ;  /* 0x000000040a009388 */ /* 0x0081e20000000c00 */
[----:B------:R-:W-:Y:S06]  /*05f0*/  BAR.SYNC.DEFER_BLOCKING 0x0 ;  /* 0x0000000000007b1d */ /* 0x000fec0000010000 */
[----:B------:R-:W-:Y:S05]  /*0600*/  @P2 BRA `(.L_x_23372) ;  /* 0x0000000c00142947 */ /* 0x000fea0003800000 */
[----:B------:R-:W1:Y:S01]  /*0610*/  S2UR UR5, SR_CgaCtaId ;  /* 0x00000000000579c3 */ /* 0x000e620000008800 */
[----:B------:R-:W-:Y:S01]  /*0620*/  UMOV UR4, 0x400 ;  /* 0x0000040000047882 */ /* 0x000fe20000000000 */
[----:B------:R-:W2:Y:S01]  /*0630*/  LDCU UR8, c[0x0][0x3b8] ;  /* 0x00007700ff0877ac */ /* 0x000ea20008000800 */
[----:B------:R-:W-:Y:S02]  /*0640*/  SHF.R.U32.HI R102, RZ, 0x3, R101 ;  /* 0x00000003ff667819 */ /* 0x000fe40000011665 */
[----:B------:R-:W-:Y:S01]  /*0650*/  MOV R103, RZ ;  /* 0x000000ff00677202 */ /* 0x000fe20000000f00 */
[----:B------:R-:W3:Y:S01]  /*0660*/  LDCU.64 UR10, c[0x0][0x3a8] ;  /* 0x00007500ff0a77ac */ /* 0x000ee20008000a00 */
[----:B------:R-:W-:Y:S02]  /*0670*/  LOP3.LUT R102, R102, 0x7c, RZ, 0xc0, !PT ;  /* 0x0000007c66667812 */ /* 0x000fe400078ec0ff */
[----:B------:R-:W-:Y:S02]  /*0680*/  SHF.L.U32 R100, R101, 0x2, RZ ;  /* 0x0000000265647819 */ /* 0x000fe400000006ff */
[----:B-----5:R-:W-:-:S02]  /*0690*/  FSETP.NEU.FTZ.AND P2, PT, R118, RZ, PT ;  /* 0x000000ff7600720b */ /* 0x020fc40003f5d000 */
[----:B------:R-:W-:Y:S02]  /*06a0*/  LOP3.LUT R100, R100, 0x7c, RZ, 0xc0, !PT ;  /* 0x0000007c64647812 */ /* 0x000fe400078ec0ff */
[----:B------:R-:W-:Y:S02]  /*06b0*/  IADD3 R116, PT, PT, -R120, R101, RZ ;  /* 0x0000006578747210 */ /* 0x000fe40007ffe1ff */
[----:B------:R-:W-:Y:S02]  /*06c0*/  IADD3 R114, PT, PT, R101, 0x1, RZ ;  /* 0x0000000165727810 */ /* 0x000fe40007ffe0ff */
[----:B------:R-:W-:Y:S01]  /*06d0*/  MOV R117, 0xff7fffff ;  /* 0xff7fffff00757802 */ /* 0x000fe20000000f00 */
[----:B--2---:R-:W-:Y:S01]  /*06e0*/  IMAD R3, R113, UR8, RZ ;  /* 0x0000000871037c24 */ /* 0x004fe2000f8e02ff */
[----:B-1----:R-:W-:-:S03]  /*06f0*/  ULEA UR9, UR5, UR4, 0x18 ;  /* 0x0000000405097291 */ /* 0x002fc6000f8ec0ff */
[----:B------:R-:W-:Y:S01]  /*0700*/  IMAD.WIDE R102, R3, 0x4, R102 ;  /* 0x0000000403667825 */ /* 0x000fe200078e0266 */
[----:B------:R-:W-:Y:S02]  /*0710*/  UIADD3 UR4, UPT, UPT, UR4, 0x1a0, URZ ;  /* 0x000001a004047890 */ /* 0x000fe4000fffe0ff */
[----:B---3--:R-:W-:Y:S02]  /*0720*/  IADD3 R112, P0, PT, R102, UR10, RZ ;  /* 0x0000000a66707c10 */ /* 0x008fe4000ff1e0ff */
[----:B------:R-:W-:Y:S01]  /*0730*/  ULEA UR4, UR5, UR4, 0x18 ;  /* 0x0000000405047291 */ /* 0x000fe2000f8ec0ff */
[----:B------:R-:W1:Y:S01]  /*0740*/  LDS.128 R96, [UR9] ;  /* 0x00000009ff607984 */ /* 0x000e620008000c00 */
[----:B------:R-:W-:-:S03]  /*0750*/  IADD3.X R3, PT, PT, R103, UR11, RZ, P0, !PT ;  /* 0x0000000b67037c10 */ /* 0x000fc600087fe4ff */
        /* <DEDUP_REMOVED lines=23> */
[----:B------:R-:W2:Y:S02]  /*08d0*/  LDCU UR9, c[0x0][0x3d0] ;  /* 0x00007a00ff0977ac */ /* 0x000ea40008000800 */
[----:B--2---:R-:W-:-:S05]  /*08e0*/  IMAD R105, R2, UR9, RZ ;  /* 0x0000000902697c24 */ /* 0x004fca000f8e02ff */
[----:B------:R-:W-:Y:S02]  /*08f0*/  IADD3 R122, P0, PT, R100, R105, RZ ;  /* 0x00000069647a7210 */ /* 0x000fe40007f1e0ff */
[----:B------:R-:W-:Y:S02]  /*0900*/  LEA R100, R119, R100, 0x7 ;  /* 0x0000006477647211 */ /* 0x000fe400078e38ff */
[----:B------:R-:W-:Y:S02]  /*0910*/  LEA.HI.X.SX32 R123, R105, RZ, 0x1, P0 ;  /* 0x000000ff697b7211 */ /* 0x000fe400000f0eff */
[----:B---34-:R-:W-:-:S07]  /*0920*/  IADD3 R115, PT, PT, R100, UR4, RZ ;  /* 0x0000000464737c10 */ /* 0x018fce000fffe0ff */
.L_x_23373:
[----:B------:R-:W-:Y:S02]  /*0930*/  MOV R124, R112 ;  /* 0x00000070007c7202 */ /* 0x000fe40000000f00 */
[----:B------:R-:W-:-:S05]  /*0940*/  MOV R125, R3 ;  /* 0x00000003007d7202 */ /* 0x000fca0000000f00 */
[----:B------:R-:W2:Y:S02]  /*0950*/  LDG.E.CONSTANT R101, desc[UR6][R124.64] ;  /* 0x000000067c657981 */ /* 0x000ea4000c1e9900 */
[----:B--2---:R-:W-:-:S03]  /*0960*/  IMAD.WIDE R100, R101, UR12, R122 ;  /* 0x0000000c65647c25 */ /* 0x004fc6000f8e027a */
[----:B------:R-:W-:-:S04]  /*0970*/  LEA R110, P0, R100, UR14, 0x2 ;  /* 0x0000000e646e7c11 */ /* 0x000fc8000f8010ff */
[----:B------:R-:W-:-:S05]  /*0980*/  LEA.HI.X R111, R100, UR15, R101, 0x2, P0 ;  /* 0x0000000f646f7c11 */ /* 0x000fca00080f1465 */
[----:B------:R-:W2:Y:S04]  /*0990*/  LDG.E.128.CONSTANT R100, desc[UR6][R110.64+0x200] ;  /* 0x000200066e647981 */ /* 0x000ea8000c1e9d00 */
[----:B------:R-:W1:Y:S01]  /*09a0*/  LDG.E.128.CONSTANT R104, desc[UR6][R110.64] ;  /* 0x000000066e687981 */ /* 0x000e62000c1e9d00 */
[----:B--2---:R-:W-:Y:S01]  /*09b0*/  FMUL.FTZ R109, R92, R100 ;  /* 0x000000645c6d7220 */ /* 0x004fe20000410000 */
[----:B------:R-:W-:Y:S01]  /*09c0*/  FMUL.FTZ R108, R93, R101 ;  /* 0x000000655d6c7220 */ /* 0x000fe20000410000 */
[----:B------:R-:W-:Y:S01]  /*09d0*/  FMUL.FTZ R121, R94, R102 ;  /* 0x000000665e797220 */ /* 0x000fe20000410000 */
[----:B------:R-:W-:Y:S01]  /*09e0*/  FMUL.FTZ R124, R95, R103 ;  /* 0x000000675f7c7220 */ /* 0x000fe20000410000 */
[----:B-1----:R-:W-:Y:S01]  /*09f0*/  FFMA.FTZ R109, R96, R104, R109 ;  /* 0x00000068606d7223 */ /* 0x002fe2000001006d */
[----:B------:R-:W2:Y:S01]  /*0a00*/  LDG.E.128.CONSTANT R100, desc[UR6][R110.64+0x400] ;  /* 0x000400066e647981 */ /* 0x000ea2000c1e9d00 */
        /* <DEDUP_REMOVED lines=93> */
[----:B------:R-:W3:Y:S02]  /*0fe0*/  LDG.E.128.CONSTANT R104, desc[UR6][R110.64+0x2800] ;  /* 0x002800066e687981 */ /* 0x000ee4000c1e9d00 */
[----:B---3--:R-:W-:Y:S01]  /*0ff0*/  FFMA.FTZ R109, R16, R104, R109 ;  /* 0x00000068106d7223 */ /* 0x008fe2000001006d */
[----:B------:R-:W-:Y:S01]  /*1000*/  FFMA.FTZ R108, R17, R105, R108 ;  /* 0x00000069116c7223 */ /* 0x000fe2000001006c */
[----:B------:R-:W-:Y:S01]  /*1010*/  FFMA.FTZ R121, R18, R106, R121 ;  /* 0x0000006a12797223 */ /* 0x000fe20000010079 */
[----:B------:R-:W-:Y:S02]  /*1020*/  FFMA.FTZ R124, R19, R107, R124 ;  /* 0x0000006b137c7223 */ /* 0x000fe4000001007c */
[----:B------:R-:W0:Y:S01]  /*1030*/  LDG.E.128.CONSTANT R104, desc[UR6][R110.64+0x2c00] ;  /* 0x002c00066e687981 */ /* 0x000e22000c1e9d00 */
[----:B--2---:R-:W-:Y:S01]  /*1040*/  FFMA.FTZ R125, R12, R100, R109 ;  /* 0x000000640c7d7223 */ /* 0x004fe2000001006d */
[----:B------:R-:W-:Y:S02]  /*1050*/  FFMA.FTZ R100, R13, R101, R108 ;  /* 0x000000650d647223 */ /* 0x000fe4000001006c */
[----:B------:R-:W2:Y:S01]  /*1060*/  LDG.E.128.CONSTANT R108, desc[UR6][R110.64+0x2e00] ;  /* 0x002e00066e6c7981 */ /* 0x000ea2000c1e9d00 */
[----:B------:R-:W-:Y:S01]  /*1070*/  FFMA.FTZ R121, R14, R102, R121 ;  /* 0x000000660e797223 */ /* 0x000fe20000010079 */
[----:B------:R-:W-:Y:S01]  /*1080*/  FFMA.FTZ R124, R15, R103, R124 ;  /* 0x000000670f7c7223 */ /* 0x000fe2000001007c */
[----:B------:R-:W-:-:S02]  /*1090*/  IADD3 R119, PT, PT, R119, 0x4, RZ ;  /* 0x0000000477777810 */ /* 0x000fc40007ffe0ff */
[----:B------:R-:W-:-:S04]  /*10a0*/  IADD3 R112, P1, PT, R112, 0x10, RZ ;  /* 0x0000001070707810 */ /* 0x000fc80007f3e0ff */
[----:B------:R-:W-:Y:S01]  /*10b0*/  IADD3.X R3, PT, PT, RZ, R3, RZ, P1, !PT ;  /* 0x00000003ff037210 */ /* 0x000fe20000ffe4ff */
[----:B0-----:R-:W-:Y:S01]  /*10c0*/  FFMA.FTZ R100, R9, R105, R100 ;  /* 0x0000006909647223 */ /* 0x001fe20000010064 */
[----:B------:R-:W-:-:S03]  /*10d0*/  FFMA.FTZ R125, R8, R104, R125 ;  /* 0x00000068087d7223 */ /* 0x000fc6000001007d */
[----:B--2---:R-:W-:Y:S01]  /*10e0*/  FFMA.FTZ R109, R5, R109, R100 ;  /* 0x0000006d056d7223 */ /* 0x004fe20000010064 */
[----:B------:R-:W-:-:S04]  /*10f0*/  IADD3 R100, PT, PT, R116, 0x1, RZ ;  /* 0x0000000174647810 */ /* 0x000fc80007ffe0ff */
[----:B------:R-:W-:Y:S01]  /*1100*/  I2FP.F32.S32 R101, R100 ;  /* 0x0000006400657245 */ /* 0x000fe20000201400 */
[----:B------:R-:W-:Y:S01]  /*1110*/  FFMA.FTZ R121, R10, R106, R121 ;  /* 0x0000006a0a797223 */ /* 0x000fe20000010079 */
[----:B------:R-:W-:-:S03]  /*1120*/  FFMA.FTZ R108, R4, R108, R125 ;  /* 0x0000006c046c7223 */ /* 0x000fc6000001007d */
[----:B------:R-:W-:Y:S01]  /*1130*/  FMUL.FTZ R101, R101, R118 ;  /* 0x0000007665657220 */ /* 0x000fe20000410000 */
[----:B------:R-:W-:Y:S01]  /*1140*/  FFMA.FTZ R124, R11, R107, R124 ;  /* 0x0000006b0b7c7223 */ /* 0x000fe2000001007c */
[----:B------:R-:W-:Y:S01]  /*1150*/  FFMA.FTZ R121, R6, R110, R121 ;  /* 0x0000006e06797223 */ /* 0x000fe20000010079 */
[----:B------:R-:W-:Y:S02]  /*1160*/  FADD.FTZ R108, R108, R109 ;  /* 0x0000006d6c6c7221 */ /* 0x000fe40000010000 */
[----:B------:R-:W-:Y:S02]  /*1170*/  FSEL R103, R101, RZ, P2 ;  /* 0x000000ff65677208 */ /* 0x000fe40001000000 */
[----:B------:R-:W-:Y:S01]  /*1180*/  IADD3 R101, PT, PT, R114, -0x1, RZ ;  /* 0xffffffff72657810 */ /* 0x000fe20007ffe0ff */
[----:B------:R-:W-:Y:S01]  /*1190*/  FFMA.FTZ R111, R7, R111, R124 ;  /* 0x0000006f076f7223 */ /* 0x000fe2000001007c */
[----:B------:R-:W-:Y:S02]  /*11a0*/  FADD.FTZ R108, R121, R108 ;  /* 0x0000006c796c7221 */ /* 0x000fe40000010000 */
[----:B------:R-:W-:-:S02]  /*11b0*/  ISETP.GE.AND P0, PT, R101, R120, PT ;  /* 0x000000786500720c */ /* 0x000fc40003f06270 */
        /* <DEDUP_REMOVED lines=10> */
.L_x_23372:
[----:B------:R-:W-:Y:S05]  /*1260*/  BSYNC.RECONVERGENT B0 ;  /* 0x0000000000007941 */ /* 0x000fea0003800200 */
.L_x_23371:
[----:B0-----:R-:W0:Y:S01]  /*1270*/  SHFL.BFLY PT, R4, R117, 0x10, 0x1f ;  /* 0x0e001f0075047f89 */ /* 0x001e2200000e0000 */
[----:B------:R-:W1:Y:S01]  /*1280*/  S2UR UR10, SR_CgaCtaId ;  /* 0x00000000000a79c3 */ /* 0x000e620000008800 */
[----:B------:R-:W-:Y:S01]  /*1290*/  UMOV UR5, 0x400 ;  /* 0x0000040000057882 */ /* 0x000fe20000000000 */
[----:B------:R-:W-:Y:S01]  /*12a0*/  MOV R9, 0xff7fffff ;  /* 0xff7fffff00097802 */ /* 0x000fe20000000f00 */
[----:B------:R-:W-:Y:S01]  /*12b0*/  UIADD3 UR4, UPT, UPT, UR5, 0x180, URZ ;  /* 0x0000018005047890 */ /* 0x000fe2000fffe0ff */
[----:B------:R-:W-:Y:S01]  /*12c0*/  IADD3 R12, PT, PT, R120, 0x1f, RZ ;  /* 0x0000001f780c7810 */ /* 0x000fe20007ffe0ff */
[----:B------:R-:W-:Y:S03]  /*12d0*/  BSSY.RECONVERGENT B0, `(.L_x_23374) ;  /* 0x0000100000007945 */ /* 0x000fe60003800200 */
[----:B------:R-:W-:Y:S02]  /*12e0*/  SHF.R.S32.HI R13, RZ, 0x1f, R12 ;  /* 0x0000001fff0d7819 */ /* 0x000fe4000001140c */
[----:B0-----:R-:W-:Y:S01]  /*12f0*/  FMNMX.FTZ R3, R4, R117, !PT ;  /* 0x0000007504037209 */ /* 0x001fe20007810000 */
[----:B-1----:R-:W-:-:S04]  /*1300*/  ULEA UR4, UR10, UR4, 0x18 ;  /* 0x000000040a047291 */ /* 0x002fc8000f8ec0ff */
[----:B------:R-:W0:Y:S02]  /*1310*/  SHFL.BFLY PT, R4, R3, 0x8, 0x1f ;  /* 0x0d001f0003047f89 */ /* 0x000e2400000e0000 */
[----:B0-----:R-:W-:-:S05]  /*1320*/  FMNMX.FTZ R5, R3, R4, !PT ;  /* 0x0000000403057209 */ /* 0x001fca0007810000 */
[----:B------:R-:W0:Y:S02]  /*1330*/  SHFL.BFLY PT, R4, R5, 0x4, 0x1f ;  /* 0x0c801f0005047f89 */ /* 0x000e2400000e0000 */
[----:B0-----:R-:W-:Y:S02]  /*1340*/  FMNMX.FTZ R6, R5, R4, !PT ;  /* 0x0000000405067209 */ /* 0x001fe40007810000 */
[----:B------:R-:W0:Y:S03]  /*1350*/  S2R R4, SR_TID.X ;  /* 0x0000000000047919 */ /* 0x000e260000002100 */
[----:B------:R-:W1:Y:S02]  /*1360*/  SHFL.BFLY PT, R7, R6, 0x2, 0x1f ;  /* 0x0c401f0006077f89 */ /* 0x000e6400000e0000 */
[----:B-1----:R-:W-:Y:S02]  /*1370*/  FMNMX.FTZ R8, R6, R7, !PT ;  /* 0x0000000706087209 */ /* 0x002fe40007810000 */
[----:B0----5:R-:W-:-:S03]  /*1380*/  LOP3.LUT P0, R118, R4, 0x1f, RZ, 0xc0, !PT ;  /* 0x0000001f04767812 */ /* 0x021fc6000780c0ff */
[----:B------:R-:W0:Y:S01]  /*1390*/  SHFL.BFLY PT, R7, R8, 0x1, 0x1f ;  /* 0x0c201f0008077f89 */ /* 0x000e2200000e0000 */
[----:B------:R-:W-:Y:S02]  /*13a0*/  SHF.R.U32.HI R3, RZ, 0x5, R4 ;  /* 0x00000005ff037819 */ /* 0x000fe40000011604 */
[----:B------:R-:W-:Y:S02]  /*13b0*/  ISETP.GT.U32.AND P1, PT, R118, 0x3, PT ;  /* 0x000000037600780c */ /* 0x000fe40003f24070 */
[----:B------:R-:W-:Y:S02]  /*13c0*/  LEA R6, R3, UR4, 0x2 ;  /* 0x0000000403067c11 */ /* 0x000fe4000f8e10ff */
[----:B0-----:R-:W-:Y:S02]  /*13d0*/  FMNMX.FTZ R11, R8, R7, !PT ;  /* 0x00000007080b7209 */ /* 0x001fe40007810000 */
[----:B------:R-:W-:-:S03]  /*13e0*/  LEA R7, R118, UR4, 0x2 ;  /* 0x0000000476077c11 */ /* 0x000fc6000f8e10ff */
        /* <DEDUP_REMOVED lines=31> */
.L_x_23378:
        /* <DEDUP_REMOVED lines=11> */
.L_x_23377:
[----:B------:R-:W-:Y:S05]  /*1690*/  BSYNC.RECONVERGENT B1 ;  /* 0x0000000000017941 */ /* 0x000fea0003800200 */
.L_x_23376:
        /* <DEDUP_REMOVED lines=12> */
.L_x_23381:
        /* <DEDUP_REMOVED lines=100> */
.L_x_23380:
[----:B------:R-:W-:Y:S05]  /*1da0*/  BSYNC.RECONVERGENT B1 ;  /* 0x0000000000017941 */ /* 0x000fea0003800200 */
.L_x_23379:
        /* <DEDUP_REMOVED lines=55> */
.L_x_23383:
[----:B------:R-:W-:Y:S05]  /*2120*/  BSYNC.RECONVERGENT B1 ;  /* 0x0000000000017941 */ /* 0x000fea0003800200 */
.L_x_23382:
        /* <DEDUP_REMOVED lines=26> */
.L_x_23375:
[----:B------:R-:W-:Y:S05]  /*22d0*/  BSYNC.RECONVERGENT B0 ;  /* 0x0000000000007941 */ /* 0x000fea0003800200 */
.L_x_23374:
        /* <DEDUP_REMOVED lines=28> */
[----:B------:R-:W-:Y:S02]  /*24a0*/  ISETP.NE.AND P0, PT, R6, 0x180, PT ;  /* 0x000001800600780c */ /* 0x000fe40003f05270 */
[----:B------:R-:W-:-:S11]  /*24b0*/  MOV R6, R4 ;  /* 0x0000000400067202 */ /* 0x000fd60000000f00 */
[----:B01----:R-:W-:Y:S05]  /*24c0*/  @!P0 BRA `(.L_x_23387) ;  /* 0x0000000000408947 */ /* 0x003fea0003800000 */
        /* <DEDUP_REMOVED lines=9> */
.L_x_23388:
[----:B------:R-:W0:Y:S01]  /*2560*/  LDS R7, [R8] ;  /* 0x0000000008077984 */ /* 0x000e220000000800 */
[----:B------:R-:W-:-:S04]  /*2570*/  IADD3 R9, PT, PT, R9, 0x1, RZ ;  /* 0x0000000109097810 */ /* 0x000fc80007ffe0ff */
[----:B------:R-:W-:Y:S01]  /*2580*/  ISETP.NE.AND P0, PT, R9, RZ, PT ;  /* 0x000000ff0900720c */ /* 0x000fe20003f05270 */
[----:B0-----:R-:W-:-:S05]  /*2590*/  FMUL.FTZ R7, R7, R32 ;  /* 0x0000002007077220 */ /* 0x001fca0000410000 */
[----:B------:R0:W-:Y:S02]  /*25a0*/  STS [R8], R7 ;  /* 0x0000000708007388 */ /* 0x0001e40000000800 */
[----:B0-----:R-:W-:-:S05]  /*25b0*/  IADD3 R8, PT, PT, R8, 0x200, RZ ;  /* 0x0000020008087810 */ /* 0x001fca0007ffe0ff */
[----:B------:R-:W-:Y:S05]  /*25c0*/  @P0 BRA `(.L_x_23388) ;  /* 0xfffffffc00e40947 */ /* 0x000fea000383ffff */
.L_x_23387:
[----:B------:R-:W-:Y:S05]  /*25d0*/  BSYNC.RECONVERGENT B1 ;  /* 0x0000000000017941 */ /* 0x000fea0003800200 */
.L_x_23386:
        /* <DEDUP_REMOVED lines=12> */
.L_x_23391:
        /* <DEDUP_REMOVED lines=52> */
.L_x_23390:
[----:B------:R-:W-:Y:S05]  /*29e0*/  BSYNC.RECONVERGENT B1 ;  /* 0x0000000000017941 */ /* 0x000fea0003800200 */
.L_x_23389:
        /* <DEDUP_REMOVED lines=31> */
.L_x_23393:
[----:B------:R-:W-:Y:S05]  /*2be0*/  BSYNC.RECONVERGENT B1 ;  /* 0x0000000000017941 */ /* 0x000fea0003800200 */
.L_x_23392:
        /* <DEDUP_REMOVED lines=14> */
.L_x_23385:
[----:B------:R-:W-:Y:S05]  /*2cd0*/  BSYNC.RECONVERGENT B0 ;  /* 0x0000000000007941 */ /* 0x000fea0003800200 */
.L_x_23384:
        /* <DEDUP_REMOVED lines=9> */
[----:B------:R-:W-:-:S02]  /*2d70*/  MOV R5, RZ ;  /* 0x000000ff00057202 */ /* 0x000fc40000000f00 */
[----:B-1----:R-:W-:Y:S01]  /*2d80*/  CS2R R6, SRZ ;  /* 0x0000000000067805 */ /* 0x002fe2000001ff00 */
[----:B------:R-:W1:Y:S01]  /*2d90*/  LDCU.64 UR8, c[0x0][0x398] ;  /* 0x00007300ff0877ac */ /* 0x000e620008000a00 */
[----:B0-----:R-:W-:Y:S02]  /*2da0*/  CS2R R8, SRZ ;  /* 0x0000000000087805 */ /* 0x001fe4000001ff00 */
[----:B------:R-:W-:Y:S02]  /*2db0*/  CS2R R10, SRZ ;  /* 0x00000000000a7805 */ /* 0x000fe4000001ff00 */
[----:B------:R-:W-:Y:S02]  /*2dc0*/  CS2R R96, SRZ ;  /* 0x0000000000607805 */ /* 0x000fe4000001ff00 */
[----:B------:R-:W-:Y:S02]  /*2dd0*/  CS2R R98, SRZ ;  /* 0x0000000000627805 */ /* 0x000fe4000001ff00 */
[----:B------:R-:W-:-:S02]  /*2de0*/  CS2R R100, SRZ ;  /* 0x0000000000647805 */ /* 0x000fc4000001ff00 */
[----:B------:R-:W-:Y:S01]  /*2df0*/  CS2R R102, SRZ ;  /* 0x0000000000667805 */ /* 0x000fe2000001ff00 */
[----:B------:R-:W-:Y:S06]  /*2e00*/  @P0 BRA `(.L_x_23395) ;  /* 0x00000018009c0947 */ /* 0x000fec0003800000 */
[----:B------:R-:W0:Y:S01]  /*2e10*/  LDCU UR4, c[0x0][0x3b8] ;  /* 0x00007700ff0477ac */ /* 0x000e220008000800 */
[----:B------:R-:W-:Y:S02]  /*2e20*/  SHF.R.U32.HI R12, RZ, 0x3, R4 ;  /* 0x00000003ff0c7819 */ /* 0x000fe40000011604 */
[----:B------:R-:W-:Y:S01]  /*2e30*/  MOV R13, RZ ;  /* 0x000000ff000d7202 */ /* 0x000fe20000000f00 */
[----:B------:R-:W3:Y:S01]  /*2e40*/  LDCU.64 UR12, c[0x0][0x3a8] ;  /* 0x00007500ff0c77ac */ /* 0x000ee20008000a00 */
[----:B------:R-:W-:Y:S02]  /*2e50*/  LOP3.LUT R12, R12, 0x7c, RZ, 0xc0, !PT ;  /* 0x0000007c0c0c7812 */ /* 0x000fe400078ec0ff */
[----:B------:R-:W-:Y:S01]  /*2e60*/  SHF.L.U32 R14, R4, 0x4, RZ ;  /* 0x00000004040e7819 */ /* 0x000fe200000006ff */
[----:B------:R-:W4:Y:S01]  /*2e70*/  LDCU UR11, c[0x0][0x3d0] ;  /* 0x00007a00ff0b77ac */ /* 0x000f220008000800 */
[----:B------:R-:W-:Y:S02]  /*2e80*/  IADD3 R106, PT, PT, R3, 0x1, RZ ;  /* 0x00000001036a7810 */ /* 0x000fe40007ffe0ff */
[----:B------:R-:W-:-:S02]  /*2e90*/  LOP3.LUT R14, R14, 0x70, RZ, 0xe2, !PT ;  /* 0x000000700e0e7812 */ /* 0x000fc400078ee2ff */
[C---:B------:R-:W-:Y:S02]  /*2ea0*/  IADD3 R107, PT, PT, R3.reuse, -R0, RZ ;  /* 0x80000000036b7210 */ /* 0x040fe40007ffe0ff */
[----:B------:R-:W-:Y:S02]  /*2eb0*/  LEA R14, R3, R14, 0x7 ;  /* 0x0000000e030e7211 */ /* 0x000fe400078e38ff */
[----:B------:R-:W-:Y:S01]  /*2ec0*/  MOV R117, RZ ;  /* 0x000000ff00757202 */ /* 0x000fe20000000f00 */
[----:B0-----:R-:W-:Y:S01]  /*2ed0*/  IMAD R15, R113, UR4, RZ ;  /* 0x00000004710f7c24 */ /* 0x001fe2000f8e02ff */
[----:B------:R-:W-:-:S03]  /*2ee0*/  UIADD3 UR4, UPT, UPT, UR5, 0x1a0, URZ ;  /* 0x000001a005047890 */ /* 0x000fc6000fffe0ff */
[----:B------:R-:W-:Y:S01]  /*2ef0*/  IMAD.WIDE R12, R15, 0x4, R12 ;  /* 0x000000040f0c7825 */ /* 0x000fe200078e020c */
[----:B------:R-:W-:-:S03]  /*2f00*/  ULEA UR4, UR10, UR4, 0x18 ;  /* 0x000000040a047291 */ /* 0x000fc6000f8ec0ff */
[----:B----4-:R-:W-:Y:S01]  /*2f10*/  IMAD R122, R2, UR11, RZ ;  /* 0x0000000b027a7c24 */ /* 0x010fe2000f8e02ff */
[----:B---3--:R-:W-:Y:S02]  /*2f20*/  IADD3 R104, P0, PT, R12, UR12, RZ ;  /* 0x0000000c0c687c10 */ /* 0x008fe4000ff1e0ff */
[----:B------:R-:W-:Y:S02]  /*2f30*/  IADD3 R119, PT, PT, R14, UR4, RZ ;  /* 0x000000040e777c10 */ /* 0x000fe4000fffe0ff */
[----:B------:R-:W-:Y:S02]  /*2f40*/  IADD3.X R105, PT, PT, R13, UR13, RZ, P0, !PT ;  /* 0x0000000d0d697c10 */ /* 0x000fe400087fe4ff */
[----:B------:R-:W-:Y:S02]  /*2f50*/  SHF.L.U32 R13, R4, 0x2, RZ ;  /* 0x00000002040d7819 */ /* 0x000fe400000006ff */
[----:B------:R-:W-:Y:S02]  /*2f60*/  SHF.R.S32.HI R123, RZ, 0x1f, R122 ;  /* 0x0000001fff7b7819 */ /* 0x000fe4000001147a */
[----:B------:R-:W-:-:S02]  /*2f70*/  LOP3.LUT R12, R13, 0x1c, RZ, 0xc0, !PT ;  /* 0x0000001c0d0c7812 */ /* 0x000fc400078ec0ff */
[----:B------:R-:W-:Y:S02]  /*2f80*/  LOP3.LUT R2, R13, 0x7c, RZ, 0xc0, !PT ;  /* 0x0000007c0d027812 */ /* 0x000fe400078ec0ff */
[----:B------:R-:W-:-:S04]  /*2f90*/  LEA R12, R3, R12, 0x5 ;  /* 0x0000000c030c7211 */ /* 0x000fc800078e28ff */
[----:B------:R-:W-:-:S07]  /*2fa0*/  IADD3 R121, PT, PT, R12, 0x1, RZ ;  /* 0x000000010c797810 */ /* 0x000fce0007ffe0ff */
.L_x_23396:
[----:B------:R-:W2:Y:S04]  /*2fb0*/  LDG.E.CONSTANT R13, desc[UR6][R104.64] ;  /* 0x00000006680d7981 */ /* 0x000ea8000c1e9900 */
[----:B------:R-:W0:Y:S01]  /*2fc0*/  LDS.128 R60, [R119] ;  /* 0x00000000773c7984 */ /* 0x000e220000000c00 */
[----:B--2---:R-:W-:-:S03]  /*2fd0*/  IMAD.WIDE R12, R13, UR14, R122 ;  /* 0x0000000e0d0c7c25 */ /* 0x004fc6000f8e027a */
[----:B------:R-:W-:-:S04]  /*2fe0*/  IADD3 R12, P0, PT, R2, R12, RZ ;  /* 0x0000000c020c7210 */ /* 0x000fc80007f1e0ff */
[----:B------:R-:W-:Y:S02]  /*2ff0*/  IADD3.X R13, PT, PT, RZ, R13, RZ, P0, !PT ;  /* 0x0000000dff0d7210 */ /* 0x000fe400007fe4ff */
[----:B-1----:R-:W-:-:S04]  /*3000*/  LEA R94, P0, R12, UR8, 0x2 ;  /* 0x000000080c5e7c11 */ /* 0x002fc8000f8010ff */
        /* <DEDUP_REMOVED lines=15> */
[----:B------:R-:W5:Y:S01]  /*3100*/  LDG.E.128.CONSTANT R48, desc[UR6][R94.64+0x1a00] ;  /* 0x001a00065e307981 */ /* 0x000f62000c1e9d00 */
[----:B------:R-:W-:-:S03]  /*3110*/  IADD3 R93, PT, PT, R121, -0x1, RZ ;  /* 0xffffffff795d7810 */ /* 0x000fc60007ffe0ff */
[----:B------:R-:W5:Y:S04]  /*3120*/  LDG.E.128.CONSTANT R52, desc[UR6][R94.64+0x1c00] ;  /* 0x001c00065e347981 */ /* 0x000f68000c1e9d00 */
[----:B------:R-:W5:Y:S02]  /*3130*/  LDG.E.128.CONSTANT R56, desc[UR6][R94.64+0x1e00] ;  /* 0x001e00065e387981 */ /* 0x000f64000c1e9d00 */
[CC--:B------:R-:W-:Y:S02]  /*3140*/  @!P2 ISETP.GE.AND P1, PT, R121.reuse, R120.reuse, PT ;  /* 0x000000787900a20c */ /* 0x0c0fe40003f26270 */
[----:B------:R-:W-:Y:S02]  /*3150*/  @!P2 IADD3 R65, PT, PT, R121, 0x1, RZ ;  /* 0x000000017941a810 */ /* 0x000fe40007ffe0ff */
[----:B------:R-:W-:-:S02]  /*3160*/  @!P2 ISETP.GE.AND P0, PT, R93, R120, PT ;  /* 0x000000785d00a20c */ /* 0x000fc40003f06270 */
[----:B------:R-:W-:-:S04]  /*3170*/  @!P2 IADD3 R75, PT, PT, R121, 0x2, RZ ;  /* 0x00000002794ba810 */ /* 0x000fc80007ffe0ff */
[CC--:B------:R-:W-:Y:S02]  /*3180*/  @!P2 ISETP.GE.AND P6, PT, R75.reuse, R120.reuse, PT ;  /* 0x000000784b00a20c */ /* 0x0c0fe40003fc6270 */
[-C--:B------:R-:W-:Y:S02]  /*3190*/  @!P2 ISETP.GE.AND P4, PT, R75, R120.reuse, PT ;  /* 0x000000784b00a20c */ /* 0x080fe40003f86270 */
[----:B--2---:R-:W-:Y:S02]  /*31a0*/  @!P2 FSEL R69, R69, RZ, !P1 ;  /* 0x000000ff4545a208 */ /* 0x004fe40004800000 */
[----:B------:R-:W-:Y:S02]  /*31b0*/  @!P2 ISETP.GE.AND P1, PT, R65, R120, PT ;  /* 0x000000784100a20c */ /* 0x000fe40003f26270 */
[----:B------:R-:W-:Y:S01]  /*31c0*/  @!P2 FSEL R68, R68, RZ, !P0 ;  /* 0x000000ff4444a208 */ /* 0x000fe20004000000 */
[----:B0-----:R-:W-:Y:S01]  /*31d0*/  FMUL.FTZ R69, R61, R69 ;  /* 0x000000453d457220 */ /* 0x001fe20000410000 */
[----:B------:R-:W-:-:S02]  /*31e0*/  @!P2 IADD3 R65, PT, PT, R121, 0x2, RZ ;  /* 0x000000027941a810 */ /* 0x000fc40007ffe0ff */
[----:B------:R-:W-:Y:S01]  /*31f0*/  @!P2 FSEL R70, R70, RZ, !P1 ;  /* 0x000000ff4646a208 */ /* 0x000fe20004800000 */
[----:B------:R-:W-:Y:S01]  /*3200*/  FFMA.FTZ R69, R60, R68, R69 ;  /* 0x000000443c457223 */ /* 0x000fe20000010045 */
[----:B------:R-:W-:Y:S02]  /*3210*/  @!P2 ISETP.GE.AND P0, PT, R65, R120, PT ;  /* 0x000000784100a20c */ /* 0x000fe40003f06270 */
[----:B------:R-:W2:Y:S01]  /*3220*/  LDG.E.128.CONSTANT R64, desc[UR6][R94.64+0x2000] ;  /* 0x002000065e407981 */ /* 0x000ea2000c1e9d00 */
[----:B------:R-:W-:Y:S01]  /*3230*/  FFMA.FTZ R70, R62, R70, R69 ;  /* 0x000000463e467223 */ /* 0x000fe20000010045 */
[----:B------:R-:W-:Y:S02]  /*3240*/  @!P2 FSEL R71, R71, RZ, !P0 ;  /* 0x000000ff4747a208 */ /* 0x000fe40004000000 */
[-C--:B------:R-:W-:Y:S02]  /*3250*/  @!P2 ISETP.GE.AND P1, PT, R121, R120.reuse, PT ;  /* 0x000000787900a20c */ /* 0x080fe40003f26270 */
[-C--:B------:R-:W-:Y:S01]  /*3260*/  @!P2 ISETP.GE.AND P0, PT, R93, R120.reuse, PT ;  /* 0x000000785d00a20c */ /* 0x080fe20003f06270 */
[----:B------:R-:W-:Y:S01]  /*3270*/  FFMA.FTZ R72, R63, R71, R70 ;  /* 0x000000473f487223 */ /* 0x000fe20000010046 */
[----:B---3--:R-:W-:Y:S01]  /*3280*/  @!P2 FSEL R77, R77, RZ, !P1 ;  /* 0x000000ff4d4da208 */ /* 0x008fe20004800000 */
[----:B------:R-:W3:Y:S01]  /*3290*/  LDG.E.128.CONSTANT R68, desc[UR6][R94.64+0x2200] ;  /* 0x002200065e447981 */ /* 0x000ee2000c1e9d00 */
[----:B------:R-:W-:Y:S01]  /*32a0*/  @!P2 FSEL R76, R76, RZ, !P0 ;  /* 0x000000ff4c4ca208 */ /* 0x000fe20004000000 */
[----:B------:R-:W-:Y:S01]  /*32b0*/  FADD.FTZ R117, R72, R117 ;  /* 0x0000007548757221 */ /* 0x000fe20000010000 */
[----:B------:R-:W-:Y:S01]  /*32c0*/  @!P2 ISETP.GE.AND P1, PT, R75, R120, PT ;  /* 0x000000784b00a20c */ /* 0x000fe20003f26270 */
[----:B------:R-:W-:Y:S01]  /*32d0*/  FMUL.FTZ R73, R61, R77 ;  /* 0x0000004d3d497220 */ /* 0x000fe20000410000 */
[----:B------:R-:W-:-:S02]  /*32e0*/  @!P2 IADD3 R77, PT, PT, R121, 0x1, RZ ;  /* 0x00000001794da810 */ /* 0x000fc40007ffe0ff */
[----:B------:R-:W-:Y:S01]  /*32f0*/  @!P2 IADD3 R75, PT, PT, R121, 0x1, RZ ;  /* 0x00000001794ba810 */ /* 0x000fe20007ffe0ff */
[----:B------:R-:W-:Y:S01]  /*3300*/  FFMA.FTZ R73, R60, R76, R73 ;  /* 0x0000004c3c497223 */ /* 0x000fe20000010049 */
[-C--:B------:R-:W-:Y:S02]  /*3310*/  @!P2 ISETP.GE.AND P0, PT, R77, R120.reuse, PT ;  /* 0x000000784d00a20c */ /* 0x080fe40003f06270 */
[----:B------:R-:W-:Y:S02]  /*3320*/  @!P2 FSEL R79, R79, RZ, !P1 ;  /* 0x000000ff4f4fa208 */ /* 0x000fe40004800000 */
[----:B------:R-:W-:Y:S02]  /*3330*/  @!P2 FSEL R78, R78, RZ, !P0 ;  /* 0x000000ff4e4ea208 */ /* 0x000fe40004000000 */
[-C--:B------:R-:W-:Y:S02]  /*3340*/  @!P2 ISETP.GE.AND P0, PT, R93, R120.reuse, PT ;  /* 0x000000785d00a20c */ /* 0x080fe40003f06270 */
[----:B------:R-:W-:Y:S01]  /*3350*/  @!P2 ISETP.GE.AND P5, PT, R77, R120, PT ;  /* 0x000000784d00a20c */ /* 0x000fe20003fa6270 */
[----:B------:R-:W-:Y:S01]  /*3360*/  FFMA.FTZ R78, R62, R78, R73 ;  /* 0x0000004e3e4e7223 */ /* 0x000fe20000010049 */
[----:B----4-:R-:W-:-:S02]  /*3370*/  @!P2 FSEL R84, R84, RZ, !P0 ;  /* 0x000000ff5454a208 */ /* 0x010fc40004000000 */
[-C--:B------:R-:W-:Y:S02]  /*3380*/  @!P2 ISETP.GE.AND P1, PT, R75, R120.reuse, PT ;  /* 0x000000784b00a20c */ /* 0x080fe40003f26270 */
[CC--:B------:R-:W-:Y:S02]  /*3390*/  @!P2 ISETP.GE.AND P0, PT, R121.reuse, R120.reuse, PT ;  /* 0x000000787900a20c */ /* 0x0c0fe40003f06270 */
[----:B------:R-:W-:Y:S02]  /*33a0*/  @!P2 IADD3 R75, PT, PT, R121, 0x2, RZ ;  /* 0x00000002794ba810 */ /* 0x000fe40007ffe0ff */
[----:B------:R-:W-:Y:S02]  /*33b0*/  @!P2 FSEL R85, R85, RZ, !P0 ;  /* 0x000000ff5555a208 */ /* 0x000fe40004000000 */
[----:B------:R-:W-:Y:S02]  /*33c0*/  @!P2 FSEL R86, R86, RZ, !P5 ;  /* 0x000000ff5656a208 */ /* 0x000fe40006800000 */
[-C--:B------:R-:W-:Y:S01]  /*33d0*/  @!P2 ISETP.GE.AND P0, PT, R75, R120.reuse, PT ;  /* 0x000000784b00a20c */ /* 0x080fe20003f06270 */
[----:B------:R-:W-:Y:S01]  /*33e0*/  FMUL.FTZ R85, R61, R85 ;  /* 0x000000553d557220 */ /* 0x000fe20000410000 */
[----:B------:R-:W-:-:S02]  /*33f0*/  @!P2 ISETP.GE.AND P5, PT, R93, R120, PT ;  /* 0x000000785d00a20c */ /* 0x000fc40003fa6270 */
[----:B------:R-:W-:Y:S01]  /*3400*/  @!P2 IADD3 R75, PT, PT, R121, 0x1, RZ ;  /* 0x00000001794ba810 */ /* 0x000fe20007ffe0ff */
[----:B------:R-:W-:Y:S01]  /*3410*/  FFMA.FTZ R85, R60, R84, R85 ;  /* 0x000000543c557223 */ /* 0x000fe20000010055 */
[----:B------:R-:W-:Y:S02]  /*3420*/  @!P2 FSEL R87, R87, RZ, !P6 ;  /* 0x000000ff5757a208 */ /* 0x000fe40007000000 */
[----:B-----5:R-:W-:Y:S01]  /*3430*/  @!P2 FSEL R80, R80, RZ, !P5 ;  /* 0x000000ff5050a208 */ /* 0x020fe20006800000 */
[----:B------:R-:W-:Y:S01]  /*3440*/  FFMA.FTZ R86, R62, R86, R85 ;  /* 0x000000563e567223 */ /* 0x000fe20000010055 */
[-C--:B------:R-:W-:Y:S02]  /*3450*/  @!P2 ISETP.GE.AND P3, PT, R77, R120.reuse, PT ;  /* 0x000000784d00a20c */ /* 0x080fe40003f66270 */
[-C--:B------:R-:W-:Y:S02]  /*3460*/  @!P2 ISETP.GE.AND P6, PT, R75, R120.reuse, PT ;  /* 0x000000784b00a20c */ /* 0x080fe40003fc6270 */
[----:B------:R-:W-:-:S02]  /*3470*/  @!P2 ISETP.GE.AND P5, PT, R121, R120, PT ;  /* 0x000000787900a20c */ /* 0x000fc40003fa6270 */
[----:B------:R-:W-:Y:S02]  /*3480*/  @!P2 IADD3 R75, PT, PT, R121, 0x2, RZ ;  /* 0x00000002794ba810 */ /* 0x000fe40007ffe0ff */
[----:B------:R-:W-:Y:S02]  /*3490*/  @!P2 FSEL R81, R81, RZ, !P5 ;  /* 0x000000ff5151a208 */ /* 0x000fe40006800000 */
[----:B------:R-:W-:Y:S02]  /*34a0*/  @!P2 FSEL R82, R82, RZ, !P3 ;  /* 0x000000ff5252a208 */ /* 0x000fe40005800000 */
[-C--:B------:R-:W-:Y:S01]  /*34b0*/  @!P2 ISETP.GE.AND P5, PT, R75, R120.reuse, PT ;  /* 0x000000784b00a20c */ /* 0x080fe20003fa6270 */
[----:B------:R-:W-:Y:S01]  /*34c0*/  FMUL.FTZ R81, R61, R81 ;  /* 0x000000513d517220 */ /* 0x000fe20000410000 */
[----:B------:R-:W-:Y:S02]  /*34d0*/  @!P2 ISETP.GE.AND P3, PT, R93, R120, PT ;  /* 0x000000785d00a20c */ /* 0x000fe40003f66270 */
[----:B------:R-:W-:Y:S01]  /*34e0*/  @!P2 IADD3 R75, PT, PT, R121, 0x1, RZ ;  /* 0x00000001794ba810 */ /* 0x000fe20007ffe0ff */
[----:B------:R-:W-:Y:S01]  /*34f0*/  FFMA.FTZ R81, R60, R80, R81 ;  /* 0x000000503c517223 */ /* 0x000fe20000010051 */
        /* <DEDUP_REMOVED lines=79> */
[----:B------:R-:W-:Y:S02]  /*39f0*/  @!P2 FSEL R42, R42, RZ, !P6 ;  /* 0x000000ff2a2aa208 */ /* 0x000fe40007000000 */
[-C--:B------:R-:W-:Y:S02]  /*3a00*/  @!P2 ISETP.GE.AND P5, PT, R93, R120.reuse, PT ;  /* 0x000000785d00a20c */ /* 0x080fe40003fa6270 */
[----:B------:R-:W-:Y:S02]  /*3a10*/  @!P2 ISETP.GE.AND P6, PT, R75, R120, PT ;  /* 0x000000784b00a20c */ /* 0x000fe40003fc6270 */
[----:B------:R-:W4:Y:S01]  /*3a20*/  LDG.E.128.CONSTANT R72, desc[UR6][R94.64+0x2400] ;  /* 0x002400065e487981 */ /* 0x000f22000c1e9d00 */
[----:B------:R-:W-:Y:S01]  /*3a30*/  @!P2 FSEL R44, R44, RZ, !P5 ;  /* 0x000000ff2c2ca208 */ /* 0x000fe20006800000 */
[----:B------:R-:W-:Y:S01]  /*3a40*/  FFMA.FTZ R82, R62, R82, R81 ;  /* 0x000000523e527223 */ /* 0x000fe20000010051 */
[----:B------:R-:W-:Y:S01]  /*3a50*/  @!P2 ISETP.GE.AND P5, PT, R121, R120, PT ;  /* 0x000000787900a20c */ /* 0x000fe20003fa6270 */
[----:B------:R-:W-:Y:S01]  /*3a60*/  FFMA.FTZ R86, R63, R87, R86 ;  /* 0x000000573f567223 */ /* 0x000fe20000010056 */
[----:B------:R-:W-:-:S02]  /*3a70*/  @!P2 IADD3 R77, PT, PT, R121, 0x2, RZ ;  /* 0x00000002794da810 */ /* 0x000fc40007ffe0ff */
[----:B------:R-:W-:Y:S02]  /*3a80*/  @!P2 FSEL R45, R45, RZ, !P5 ;  /* 0x000000ff2d2da208 */ /* 0x000fe40006800000 */
[----:B------:R-:W-:Y:S01]  /*3a90*/  @!P2 ISETP.GE.AND P5, PT, R77, R120, PT ;  /* 0x000000784d00a20c */ /* 0x000fe20003fa6270 */
[----:B------:R-:W-:Y:S01]  /*3aa0*/  FMUL.FTZ R77, R61, R13 ;  /* 0x0000000d3d4d7220 */ /* 0x000fe20000410000 */
[----:B------:R-:W-:Y:S01]  /*3ab0*/  FFMA.FTZ R13, R63, R79, R78 ;  /* 0x0000004f3f0d7223 */ /* 0x000fe2000001004e */
[----:B------:R-:W-:Y:S02]  /*3ac0*/  @!P2 FSEL R46, R46, RZ, !P4 ;  /* 0x000000ff2e2ea208 */ /* 0x000fe40006000000 */
[----:B------:R-:W-:Y:S01]  /*3ad0*/  FFMA.FTZ R81, R60, R12, R77 ;  /* 0x0000000c3c517223 */ /* 0x000fe2000001004d */
[----:B------:R-:W-:Y:S01]  /*3ae0*/  @!P2 ISETP.GE.AND P4, PT, R93, R120, PT ;  /* 0x000000785d00a20c */ /* 0x000fe20003f86270 */
[----:B------:R-:W5:Y:S01]  /*3af0*/  LDG.E.128.CONSTANT R76, desc[UR6][R94.64+0x2600] ;  /* 0x002600065e4c7981 */ /* 0x000f62000c1e9d00 */
[----:B------:R-:W-:-:S02]  /*3b00*/  @!P2 IADD3 R85, PT, PT, R121, 0x1, RZ ;  /* 0x000000017955a810 */ /* 0x000fc40007ffe0ff */
[----:B------:R-:W-:Y:S02]  /*3b10*/  @!P2 FSEL R47, R47, RZ, !P3 ;  /* 0x000000ff2f2fa208 */ /* 0x000fe40005800000 */
[----:B------:R-:W-:Y:S02]  /*3b20*/  @!P2 FSEL R48, R48, RZ, !P4 ;  /* 0x000000ff3030a208 */ /* 0x000fe40006000000 */
[-C--:B------:R-:W-:Y:S02]  /*3b30*/  @!P2 ISETP.GE.AND P3, PT, R85, R120.reuse, PT ;  /* 0x000000785500a20c */ /* 0x080fe40003f66270 */
[C---:B------:R-:W-:Y:S02]  /*3b40*/  @!P2 ISETP.GE.AND P4, PT, R121.reuse, R120, PT ;  /* 0x000000787900a20c */ /* 0x040fe40003f86270 */
[----:B------:R-:W-:Y:S01]  /*3b50*/  @!P2 IADD3 R85, PT, PT, R121, 0x2, RZ ;  /* 0x000000027955a810 */ /* 0x000fe20007ffe0ff */
[----:B------:R-:W-:Y:S01]  /*3b60*/  FADD.FTZ R116, R13, R116 ;  /* 0x000000740d747221 */ /* 0x000fe20000010000 */
[----:B------:R-:W-:-:S02]  /*3b70*/  @!P2 FSEL R49, R49, RZ, !P4 ;  /* 0x000000ff3131a208 */ /* 0x000fc40006000000 */
[----:B------:R-:W-:Y:S01]  /*3b80*/  @!P2 FSEL R50, R50, RZ, !P0 ;  /* 0x000000ff3232a208 */ /* 0x000fe20004000000 */
[----:B------:R-:W-:Y:S01]  /*3b90*/  FFMA.FTZ R13, R63, R83, R82 ;  /* 0x000000533f0d7223 */ /* 0x000fe20000010052 */
[----:B------:R-:W-:Y:S01]  /*3ba0*/  @!P2 ISETP.GE.AND P4, PT, R85, R120, PT ;  /* 0x000000785500a20c */ /* 0x000fe20003f86270 */
[----:B------:R-:W-:Y:S01]  /*3bb0*/  FFMA.FTZ R14, R62, R14, R81 ;  /* 0x0000000e3e0e7223 */ /* 0x000fe20000010051 */
[----:B------:R-:W-:Y:S01]  /*3bc0*/  @!P2 ISETP.GE.AND P0, PT, R93, R120, PT ;  /* 0x000000785d00a20c */ /* 0x000fe20003f06270 */
[----:B------:R-:W5:Y:S01]  /*3bd0*/  LDG.E.128.CONSTANT R80, desc[UR6][R94.64+0x2800] ;  /* 0x002800065e507981 */ /* 0x000f62000c1e9d00 */
        /* <DEDUP_REMOVED lines=9> */
[-C--:B------:R-:W-:Y:S02]  /*3c70*/  @!P2 ISETP.GE.AND P0, PT, R85, R120.reuse, PT ;  /* 0x000000785500a20c */ /* 0x080fe40003f06270 */
[----:B------:R-:W-:Y:S02]  /*3c80*/  @!P2 IADD3 R85, PT, PT, R121, 0x1, RZ ;  /* 0x000000017955a810 */ /* 0x000fe40007ffe0ff */
[----:B------:R-:W-:Y:S02]  /*3c90*/  @!P2 FSEL R56, R56, RZ, !P6 ;  /* 0x000000ff3838a208 */ /* 0x000fe40007000000 */
[----:B------:R-:W-:Y:S02]  /*3ca0*/  @!P2 FSEL R58, R58, RZ, !P3 ;  /* 0x000000ff3a3aa208 */ /* 0x000fe40005800000 */
[----:B------:R-:W-:Y:S02]  /*3cb0*/  @!P2 FSEL R59, R59, RZ, !P4 ;  /* 0x000000ff3b3ba208 */ /* 0x000fe40006000000 */
[----:B------:R-:W-:-:S02]  /*3cc0*/  @!P2 ISETP.GE.AND P6, PT, R121, R120, PT ;  /* 0x000000787900a20c */ /* 0x000fc40003fc6270 */
[-C--:B------:R-:W-:Y:S02]  /*3cd0*/  @!P2 ISETP.GE.AND P3, PT, R93, R120.reuse, PT ;  /* 0x000000785d00a20c */ /* 0x080fe40003f66270 */
[CC--:B------:R-:W-:Y:S02]  /*3ce0*/  @!P2 ISETP.GE.AND P4, PT, R121.reuse, R120.reuse, PT ;  /* 0x000000787900a20c */ /* 0x0c0fe40003f86270 */
[----:B------:R-:W-:Y:S01]  /*3cf0*/  @!P2 IADD3 R89, PT, PT, R121, 0x2, RZ ;  /* 0x000000027959a810 */ /* 0x000fe20007ffe0ff */
[----:B------:R-:W-:Y:S01]  /*3d00*/  FADD.FTZ R115, R86, R115 ;  /* 0x0000007356737221 */ /* 0x000fe20000010000 */
[----:B------:R-:W-:Y:S02]  /*3d10*/  @!P2 FSEL R55, R55, RZ, !P5 ;  /* 0x000000ff3737a208 */ /* 0x000fe40006800000 */
[----:B------:R-:W-:Y:S02]  /*3d20*/  @!P2 ISETP.GE.AND P5, PT, R85, R120, PT ;  /* 0x000000785500a20c */ /* 0x000fe40003fa6270 */
[----:B------:R-:W5:Y:S01]  /*3d30*/  LDG.E.128.CONSTANT R84, desc[UR6][R94.64+0x2a00] ;  /* 0x002a00065e547981 */ /* 0x000f62000c1e9d00 */
[----:B------:R-:W-:-:S02]  /*3d40*/  @!P2 FSEL R57, R57, RZ, !P6 ;  /* 0x000000ff3939a208 */ /* 0x000fc40007000000 */
[----:B--2---:R-:W-:Y:S02]  /*3d50*/  @!P2 FSEL R64, R64, RZ, !P3 ;  /* 0x000000ff4040a208 */ /* 0x004fe40005800000 */
[----:B------:R-:W-:Y:S02]  /*3d60*/  @!P2 FSEL R65, R65, RZ, !P4 ;  /* 0x000000ff4141a208 */ /* 0x000fe40006000000 */
[-C--:B------:R-:W-:Y:S02]  /*3d70*/  @!P2 ISETP.GE.AND P6, PT, R89, R120.reuse, PT ;  /* 0x000000785900a20c */ /* 0x080fe40003fc6270 */
[-C--:B------:R-:W-:Y:S01]  /*3d80*/  @!P2 ISETP.GE.AND P3, PT, R93, R120.reuse, PT ;  /* 0x000000785d00a20c */ /* 0x080fe20003f66270 */
[----:B------:R-:W2:Y:S01]  /*3d90*/  LDG.E.128.CONSTANT R88, desc[UR6][R94.64+0x2c00] ;  /* 0x002c00065e587981 */ /* 0x000ea2000c1e9d00 */
[----:B------:R-:W-:Y:S02]  /*3da0*/  @!P2 ISETP.GE.AND P4, PT, R121, R120, PT ;  /* 0x000000787900a20c */ /* 0x000fe40003f86270 */
[----:B------:R-:W-:-:S02]  /*3db0*/  @!P2 FSEL R66, R66, RZ, !P1 ;  /* 0x000000ff4242a208 */ /* 0x000fc40004800000 */
[----:B------:R-:W-:Y:S02]  /*3dc0*/  @!P2 FSEL R67, R67, RZ, !P0 ;  /* 0x000000ff4343a208 */ /* 0x000fe40004000000 */
[----:B---3--:R-:W-:Y:S02]  /*3dd0*/  @!P2 FSEL R68, R68, RZ, !P3 ;  /* 0x000000ff4444a208 */ /* 0x008fe40005800000 */
[----:B------:R-:W-:Y:S02]  /*3de0*/  @!P2 FSEL R69, R69, RZ, !P4 ;  /* 0x000000ff4545a208 */ /* 0x000fe40006000000 */
[----:B------:R-:W-:Y:S02]  /*3df0*/  @!P2 FSEL R70, R70, RZ, !P5 ;  /* 0x000000ff4646a208 */ /* 0x000fe40006800000 */
[----:B------:R-:W-:Y:S02]  /*3e00*/  @!P2 FSEL R71, R71, RZ, !P6 ;  /* 0x000000ff4747a208 */ /* 0x000fe40007000000 */
[----:B------:R-:W-:-:S02]  /*3e10*/  @!P2 ISETP.GE.AND P1, PT, R93, R120, PT ;  /* 0x000000785d00a20c */ /* 0x000fc40003f26270 */
[CC--:B------:R-:W-:Y:S02]  /*3e20*/  @!P2 ISETP.GE.AND P0, PT, R93.reuse, R120.reuse, PT ;  /* 0x000000785d00a20c */ /* 0x0c0fe40003f06270 */
[CC--:B------:R-:W-:Y:S02]  /*3e30*/  @!P2 ISETP.GE.AND P3, PT, R93.reuse, R120.reuse, PT ;  /* 0x000000785d00a20c */ /* 0x0c0fe40003f66270 */
[CC--:B------:R-:W-:Y:S02]  /*3e40*/  @!P2 ISETP.GE.AND P4, PT, R93.reuse, R120.reuse, PT ;  /* 0x000000785d00a20c */ /* 0x0c0fe40003f86270 */
[CC--:B------:R-:W-:Y:S02]  /*3e50*/  @!P2 ISETP.GE.AND P5, PT, R93.reuse, R120.reuse, PT ;  /* 0x000000785d00a20c */ /* 0x0c0fe40003fa6270 */
[----:B------:R-:W-:Y:S02]  /*3e60*/  @!P2 ISETP.GE.AND P6, PT, R93, R120, PT ;  /* 0x000000785d00a20c */ /* 0x000fe40003fc6270 */
[----:B------:R-:W3:Y:S01]  /*3e70*/  LDG.E.128.CONSTANT R92, desc[UR6][R94.64+0x2e00] ;  /* 0x002e00065e5c7981 */ /* 0x000ee2000c1e9d00 */
[----:B------:R-:W-:-:S04]  /*3e80*/  FMUL.FTZ R17, R61, R17 ;  /* 0x000000113d117220 */ /* 0x000fc80000410000 */
[----:B------:R-:W-:-:S04]  /*3e90*/  FFMA.FTZ R17, R60, R16, R17 ;  /* 0x000000103c117223 */ /* 0x000fc80000010011 */
[----:B------:R-:W-:Y:S01]  /*3ea0*/  FFMA.FTZ R12, R62, R18, R17 ;  /* 0x000000123e0c7223 */ /* 0x000fe20000010011 */
[----:B------:R-:W-:Y:S01]  /*3eb0*/  @!P2 IADD3 R17, PT, PT, R121, 0x1, RZ ;  /* 0x000000017911a810 */ /* 0x000fe20007ffe0ff */
[----:B------:R-:W-:Y:S01]  /*3ec0*/  FADD.FTZ R114, R13, R114 ;  /* 0x000000720d727221 */ /* 0x000fe20000010000 */
        /* <DEDUP_REMOVED lines=75> */
[----:B-----5:R-:W-:Y:S02]  /*4380*/  @!P2 FSEL R76, R76, RZ, !P0 ;  /* 0x000000ff4c4ca208 */ /* 0x020fe40004000000 */
        /* <DEDUP_REMOVED lines=22> */
[C---:B------:R-:W-:Y:S02]  /*44f0*/  @!P2 IADD3 R17, PT, PT, R121.reuse, 0x1, RZ ;  /* 0x000000017911a810 */ /* 0x040fe40007ffe0ff */
[----:B------:R-:W-:Y:S02]  /*4500*/  @!P2 FSEL R84, R84, RZ, !P4 ;  /* 0x000000ff5454a208 */ /* 0x000fe40006000000 */
[----:B------:R-:W-:-:S04]  /*4510*/  @!P2 ISETP.GE.AND P4, PT, R121, R120, PT ;  /* 0x000000787900a20c */ /* 0x000fc80003f86270 */
[----:B------:R-:W-:Y:S02]  /*4520*/  @!P2 FSEL R85, R85, RZ, !P4 ;  /* 0x000000ff5555a208 */ /* 0x000fe40006000000 */
[-C--:B------:R-:W-:Y:S02]  /*4530*/  @!P2 ISETP.GE.AND P4, PT, R17, R120.reuse, PT ;  /* 0x000000781100a20c */ /* 0x080fe40003f86270 */
[----:B--2---:R-:W-:Y:S02]  /*4540*/  @!P2 FSEL R88, R88, RZ, !P5 ;  /* 0x000000ff5858a208 */ /* 0x004fe40006800000 */
[C---:B------:R-:W-:Y:S02]  /*4550*/  @!P2 ISETP.GE.AND P5, PT, R121.reuse, R120, PT ;  /* 0x000000787900a20c */ /* 0x040fe40003fa6270 */
[----:B------:R-:W-:Y:S02]  /*4560*/  @!P2 IADD3 R17, PT, PT, R121, 0x2, RZ ;  /* 0x000000027911a810 */ /* 0x000fe40007ffe0ff */
[----:B------:R-:W-:-:S02]  /*4570*/  @!P2 FSEL R86, R86, RZ, !P0 ;  /* 0x000000ff5656a208 */ /* 0x000fc40004000000 */
[----:B------:R-:W-:Y:S02]  /*4580*/  @!P2 FSEL R89, R89, RZ, !P5 ;  /* 0x000000ff5959a208 */ /* 0x000fe40006800000 */
[CC--:B------:R-:W-:Y:S02]  /*4590*/  @!P2 ISETP.GE.AND P0, PT, R17.reuse, R120.reuse, PT ;  /* 0x000000781100a20c */ /* 0x0c0fe40003f06270 */
[-C--:B------:R-:W-:Y:S02]  /*45a0*/  @!P2 ISETP.GE.AND P5, PT, R17, R120.reuse, PT ;  /* 0x000000781100a20c */ /* 0x080fe40003fa6270 */
[----:B------:R-:W-:Y:S01]  /*45b0*/  @!P2 IADD3 R17, PT, PT, R121, 0x1, RZ ;  /* 0x000000017911a810 */ /* 0x000fe20007ffe0ff */
[C---:B------:R-:W-:Y:S01]  /*45c0*/  FMUL.FTZ R73, R61.reuse, R73 ;  /* 0x000000493d497220 */ /* 0x040fe20000410000 */
[----:B------:R-:W-:Y:S01]  /*45d0*/  @!P2 FSEL R90, R90, RZ, !P4 ;  /* 0x000000ff5a5aa208 */ /* 0x000fe20006000000 */
[----:B------:R-:W-:Y:S01]  /*45e0*/  FMUL.FTZ R77, R61, R77 ;  /* 0x0000004d3d4d7220 */ /* 0x000fe20000410000 */
[----:B------:R-:W-:-:S02]  /*45f0*/  @!P2 ISETP.GE.AND P4, PT, R17, R120, PT ;  /* 0x000000781100a20c */ /* 0x000fc40003f86270 */
[----:B---3--:R-:W-:Y:S02]  /*4600*/  @!P2 FSEL R92, R92, RZ, !P6 ;  /* 0x000000ff5c5ca208 */ /* 0x008fe40007000000 */
[----:B------:R-:W-:-:S04]  /*4610*/  @!P2 ISETP.GE.AND P6, PT, R121, R120, PT ;  /* 0x000000787900a20c */ /* 0x000fc80003fc6270 */
[----:B------:R-:W-:Y:S01]  /*4620*/  @!P2 FSEL R93, R93, RZ, !P6 ;  /* 0x000000ff5d5da208 */ /* 0x000fe20007000000 */
[C---:B------:R-:W-:Y:S01]  /*4630*/  FMUL.FTZ R81, R61.reuse, R81 ;  /* 0x000000513d517220 */ /* 0x040fe20000410000 */
[C---:B------:R-:W-:Y:S01]  /*4640*/  FMUL.FTZ R85, R61.reuse, R85 ;  /* 0x000000553d557220 */ /* 0x040fe20000410000 */
[C---:B------:R-:W-:Y:S02]  /*4650*/  FMUL.FTZ R89, R61.reuse, R89 ;  /* 0x000000593d597220 */ /* 0x040fe40000410000 */
[----:B------:R-:W-:Y:S01]  /*4660*/  FMUL.FTZ R61, R61, R93 ;  /* 0x0000005d3d3d7220 */ /* 0x000fe20000410000 */
        /* <DEDUP_REMOVED lines=33> */
.L_x_23395:
[----:B-12---:R-:W-:Y:S05]  /*4880*/  BSYNC.RECONVERGENT B0 ;  /* 0x0000000000007941 */ /* 0x006fea0003800200 */
.L_x_23394:
[C---:B------:R-:W-:Y:S01]  /*4890*/  LOP3.LUT R2, R4.reuse, 0x7, RZ, 0xc0, !PT ;  /* 0x0000000704027812 */ /* 0x040fe200078ec0ff */
[----:B------:R-:W0:Y:S01]  /*48a0*/  SHFL.BFLY PT, R13, R116, 0x4, 0x1f ;  /* 0x0c801f00740d7f89 */ /* 0x000e2200000e0000 */
[----:B------:R-:W-:Y:S01]  /*48b0*/  LOP3.LUT R16, R4, 0x3e0, RZ, 0xc0, !PT ;  /* 0x000003e004107812 */ /* 0x000fe200078ec0ff */
[----:B------:R-:W1:Y:S01]  /*48c0*/  S2UR UR5, SR_CgaCtaId ;  /* 0x00000000000579c3 */ /* 0x000e620000008800 */
[----:B------:R-:W-:Y:S01]  /*48d0*/  ISETP.NE.AND P2, PT, R2, RZ, PT ;  /* 0x000000ff0200720c */ /* 0x000fe20003f45270 */
[----:B------:R-:W2:Y:S01]  /*48e0*/  SHFL.BFLY PT, R12, R111, 0x4, 0x1f ;  /* 0x0c801f006f0c7f89 */ /* 0x000ea200000e0000 */
[----:B------:R-:W-:Y:S01]  /*48f0*/  LOP3.LUT R14, R4, 0x3c0, RZ, 0xc0, !PT ;  /* 0x000003c0040e7812 */ /* 0x000fe200078ec0ff */
[----:B------:R-:W-:Y:S01]  /*4900*/  UMOV UR4, 0x400 ;  /* 0x0000040000047882 */ /* 0x000fe20000000000 */
[----:B------:R-:W-:Y:S01]  /*4910*/  ISETP.NE.OR P4, PT, R16, 0x20, P2 ;  /* 0x000000201000780c */ /* 0x000fe20001785670 */
[----:B------:R-:W3:Y:S01]  /*4920*/  SHFL.BFLY PT, R2, R115, 0x4, 0x1f ;  /* 0x0c801f0073027f89 */ /* 0x000ee200000e0000 */
[----:B------:R-:W-:Y:S01]  /*4930*/  ISETP.NE.OR P5, PT, R14, 0x40, P2 ;  /* 0x000000400e00780c */ /* 0x000fe200017a5670 */
[----:B------:R-:W-:Y:S01]  /*4940*/  UIADD3 UR4, UPT, UPT, UR4, 0x1a0, URZ ;  /* 0x000001a004047890 */ /* 0x000fe2000fffe0ff */
[----:B------:R-:W-:Y:S01]  /*4950*/  SHF.R.U32.HI R118, RZ, 0x3, R118 ;  /* 0x00000003ff767819 */ /* 0x000fe20000011676 */
[----:B------:R-:W4:Y:S01]  /*4960*/  SHFL.BFLY PT, R16, R5, 0x4, 0x1f ;  /* 0x0c801f0005107f89 */ /* 0x000f2200000e0000 */
[----:B------:R-:W-:Y:S01]  /*4970*/  BSSY.RECONVERGENT B0, `(.L_x_23397) ;  /* 0x00000ad000007945 */ /* 0x000fe20003800200 */
[----:B------:R-:W-:-:S02]  /*4980*/  LOP3.LUT P0, RZ, R4, 0x3c7, RZ, 0xc0, !PT ;  /* 0x000003c704ff7812 */ /* 0x000fc4000780c0ff */
[----:B------:R-:W5:Y:S01]  /*4990*/  SHFL.BFLY PT, R18, R7, 0x4, 0x1f ;  /* 0x0c801f0007127f89 */ /* 0x000f6200000e0000 */
[----:B------:R-:W-:Y:S01]  /*49a0*/  IMAD R3, R3, 0x60, R118 ;  /* 0x0000006003037824 */ /* 0x000fe200078e0276 */
[C---:B------:R-:W-:Y:S02]  /*49b0*/  LOP3.LUT P1, RZ, R4.reuse, 0x3e7, RZ, 0xc0, !PT ;  /* 0x000003e704ff7812 */ /* 0x040fe4000782c0ff */
[----:B------:R-:W5:Y:S01]  /*49c0*/  SHFL.BFLY PT, R0, R117, 0x4, 0x1f ;  /* 0x0c801f0075007f89 */ /* 0x000f6200000e0000 */
[----:B------:R-:W-:Y:S01]  /*49d0*/  ISETP.GT.U32.AND P3, PT, R4, 0x1f, PT ;  /* 0x0000001f0400780c */ /* 0x000fe20003f64070 */
[----:B0-----:R-:W-:Y:S02]  /*49e0*/  FADD.FTZ R116, R13, R116 ;  /* 0x000000740d747221 */ /* 0x001fe40000010000 */
[----:B------:R-:W0:Y:S01]  /*49f0*/  SHFL.BFLY PT, R15, R114, 0x4, 0x1f ;  /* 0x0c801f00720f7f89 */ /* 0x000e2200000e0000 */
[----:B-1----:R-:W-:Y:S01]  /*4a00*/  ULEA UR4, UR5, UR4, 0x18 ;  /* 0x0000000405047291 */ /* 0x002fe2000f8ec0ff */
[----:B--2---:R-:W-:-:S02]  /*4a10*/  FADD.FTZ R12, R12, R111 ;  /* 0x0000006f0c0c7221 */ /* 0x004fc40000010000 */
        /* <DEDUP_REMOVED lines=132> */
[----:B-----5:R-:W-:Y:S01]  /*5260*/  FADD.FTZ R9, R40, R7 ;  /* 0x0000000728097221 */ /* 0x020fe20000010000 */
        /* <DEDUP_REMOVED lines=29> */
.L_x_23398:
[----:B------:R-:W-:Y:S05]  /*5440*/  BSYNC.RECONVERGENT B0 ;  /* 0x0000000000007941 */ /* 0x000fea0003800200 */
.L_x_23397:
        /* <DEDUP_REMOVED lines=51> */
.L_x_23400:
[----:B------:R-:W-:Y:S05]  /*5780*/  BSYNC.RECONVERGENT B0 ;  /* 0x0000000000007941 */ /* 0x000fea0003800200 */
.L_x_23399:
        /* <DEDUP_REMOVED lines=27> */
.L_x_23402:
[----:B------:R-:W-:Y:S05]  /*5940*/  BSYNC.RECONVERGENT B0 ;  /* 0x0000000000007941 */ /* 0x000fea0003800200 */
.L_x_23401:
        /* <DEDUP_REMOVED lines=51> */
.L_x_23404:
[----:B------:R-:W-:Y:S05]  /*5c80*/  BSYNC.RECONVERGENT B0 ;  /* 0x0000000000007941 */ /* 0x000fea0003800200 */
.L_x_23403:
        /* <DEDUP_REMOVED lines=42> */
.L_x_23405:
        /* <DEDUP_REMOVED lines=13> */
.L_x_26009:


//--------------------- .text._ZN4vllm25paged_attention_v1_kernelIffLi80ELi32ELi128ELNS_18Fp8KVCacheDataTypeE0ELb0EEEvPT_PKS2_PKT0_S8_ifPKiSA_iPKfiiiSC_SC_iiiii --------------------------
	.section	.text._ZN4vllm25paged_attention_v1_kernelIffLi80ELi32ELi128ELNS_18Fp8KVCacheDataTypeE0ELb0EEEvPT_PKS2_PKT0_S8_ifPKiSA_iPKfiiiSC_SC_iiiii,"ax",@progbits
	.align	128
        .global         _ZN4vllm25paged_attention_v1_kernelIffLi80ELi32ELi128ELNS_18Fp8KVCacheDataTypeE0ELb0EEEvPT_PKS2_PKT0_S8_ifPKiSA_iPKfiiiSC_SC_iiiii
        .type           _ZN4vllm25paged_attention_v1_kernelIffLi80ELi32ELi128ELNS_18Fp8KVCacheDataTypeE0ELb0EEEvPT_PKS2_PKT0_S8_ifPKiSA_iPKfiiiSC_SC_iiiii,@function
        .size           _ZN4vllm25paged_attention_v1_kernelIffLi80ELi32ELi128ELNS_18Fp8KVCacheDataTypeE0ELb0EEEvPT_PKS2_PKT0_S8_ifPKiSA_iPKfiiiSC_SC_iiiii,(.L_x_26010 - _ZN4vllm25paged_attention_v1_kernelIffLi80ELi32ELi128ELNS_18Fp8KVCacheDataTypeE0ELb0EEEvPT_PKS2_PKT0_S8_ifPKiSA_iPKfiiiSC_SC_iiiii)
        .other          _ZN4vllm25paged_attention_v1_kernelIffLi80ELi32ELi128ELNS_18Fp8KVCacheDataTypeE0ELb0EEEvPT_PKS2_PKT0_S8_ifPKiSA_iPKfiiiSC_SC_iiiii,@"STO_CUDA_ENTRY STV_DEFAULT"
_ZN4vllm25paged_attention_v1_kernelIffLi80ELi32ELi128ELNS_18Fp8KVCacheDataTypeE0ELb0EEEvPT_PKS2_PKT0_S8_ifPKiSA_iPKfiiiSC_SC_iiiii:
.text._ZN4vllm25paged_attention_v1_kernelIffLi80ELi32ELi128ELNS_18Fp8KVCacheDataTypeE0ELb0EEEvPT_PKS2_PKT0_S8_ifPKiSA_iPKfiiiSC_SC_iiiii:
        /* <DEDUP_REMOVED lines=20> */
[----:B------:R-:W3:Y:S04]  /*0140*/  LDCU UR4, c[0x0][0x3b8] ;  /* 0x00007700ff0477ac */ /* 0x000ee80008000800 */
[----:B------:R-:W-:-:S02]  /*0150*/  @!P1 IADD3 R6, P0, P2, R6, R5, R7 ;  /* 0x0000000506069210 */ /* 0x000fc40007a1e007 */
        /* <DEDUP_REMOVED lines=55> */
[----:B------:R-:W-:Y:S02]  /*04d0*/  @!P3 IADD3 R5, PT, PT, R5, 0x1, RZ ;  /* 0x000000010505b810 */ /* 0x000fe40007ffe0ff */
[----:B------:R-:W-:Y:S02]  /*04e0*/  SHF.R.U32.HI R116, RZ, 0x5, R4 ;  /* 0x00000005ff747819 */ /* 0x000fe40000011604 */
[----:B------:R0:W5:Y:S01]  /*04f0*/  @P0 LDG.E.CONSTANT R115, desc[UR6][R2.64] ;  /* 0x0000000602730981 */ /* 0x000162000c1e9900 */
[----:B------:R-:W-:Y:S02]  /*0500*/  ISETP.GE.AND P4, PT, R6, RZ, PT ;  /* 0x000000ff0600720c */ /* 0x000fe40003f86270 */
[----:B------:R-:W-:-:S02]  /*0510*/  @!P1 MOV R6, 0x400 ;  /* 0x0000040000069802 */ /* 0x000fc40000000f00 */
[----:B------:R-:W-:Y:S02]  /*0520*/  @P2 IADD3 R5, PT, PT, R5, 0x1, RZ ;  /* 0x0000000105052810 */ /* 0x000fe40007ffe0ff */
[----:B--2---:R-:W-:-:S04]  /*0530*/  IADD3 R12, PT, PT, R117, 0x1f, RZ ;  /* 0x0000001f750c7810 */ /* 0x004fc80007ffe0ff */
[----:B------:R-:W-:-:S04]  /*0540*/  SHF.R.S32.HI R13, RZ, 0x1f, R12 ;  /* 0x0000001fff0d7819 */ /* 0x000fc8000001140c */
[----:B------:R-:W-:-:S04]  /*0550*/  LEA.HI R13, R13, R12, RZ, 0x5 ;  /* 0x0000000c0d0d7211 */ /* 0x000fc800078f28ff */
[----:B0-----:R-:W-:Y:S02]  /*0560*/  SHF.R.S32.HI R3, RZ, 0x5, R13 ;  /* 0x00000005ff037819 */ /* 0x001fe4000001140d */
[----:B------:R-:W-:Y:S02]  /*0570*/  ISETP.NE.AND P0, PT, R14, RZ, PT ;  /* 0x000000ff0e00720c */ /* 0x000fe40003f05270 */
[----:B------:R-:W-:Y:S02]  /*0580*/  ISETP.GE.AND P2, PT, R116, R3, PT ;  /* 0x000000037400720c */ /* 0x000fe40003f46270 */
[----:B-1----:R-:W-:-:S04]  /*0590*/  @!P1 LEA R7, R7, R6, 0x18 ;  /* 0x0000000607079211 */ /* 0x002fc800078ec0ff */
[----:B------:R-:W-:Y:S02]  /*05a0*/  @!P1 LEA R7, R4, R7, 0x4 ;  /* 0x0000000704079211 */ /* 0x000fe400078e20ff */
[----:B------:R-:W-:Y:S01]  /*05b0*/  MOV R2, R5 ;  /* 0x0000000500027202 */ /* 0x000fe20000000f00 */
[----:B------:R-:W-:Y:S01]  /*05c0*/  IMAD R114, R0, UR4, RZ ;  /* 0x0000000400727c24 */ /* 0x000fe2000f8e02ff */
[----:B------:R-:W-:Y:S02]  /*05d0*/  BSSY.RECONVERGENT B0, `(.L_x_23406) ;  /* 0x00000b0000007945 */ /* 0x000fe40003800200 */
        /* <DEDUP_REMOVED lines=9> */
[----:B0-----:R-:W-:Y:S02]  /*0670*/  MOV R7, RZ ;  /* 0x000000ff00077202 */ /* 0x001fe40000000f00 */
[----:B------:R-:W-:Y:S02]  /*0680*/  LOP3.LUT R6, R6, 0x7c, RZ, 0xc0, !PT ;  /* 0x0000007c06067812 */ /* 0x000fe400078ec0ff */
[C---:B------:R-:W-:Y:S02]  /*0690*/  SHF.L.U32 R118, R4.reuse, 0x2, RZ ;  /* 0x0000000204767819 */ /* 0x040fe400000006ff */
[----:B------:R-:W-:Y:S01]  /*06a0*/  LOP3.LUT R5, R4, 0x1f, RZ, 0xc0, !PT ;  /* 0x0000001f04057812 */ /* 0x000fe200078ec0ff */
[----:B------:R-:W-:Y:S01]  /*06b0*/  IMAD.WIDE R6, R114, 0x4, R6 ;  /* 0x0000000472067825 */ /* 0x000fe200078e0206 */
[----:B------:R-:W-:-:S02]  /*06c0*/  LOP3.LUT R118, R118, 0x7c, RZ, 0xc0, !PT ;  /* 0x0000007c76767812 */ /* 0x000fc400078ec0ff */
[----:B------:R-:W-:Y:S02]  /*06d0*/  LEA R88, R116, R5, 0x5 ;  /* 0x0000000574587211 */ /* 0x000fe400078e28ff */
[----:B-----5:R-:W-:Y:S02]  /*06e0*/  FSETP.NEU.FTZ.AND P2, PT, R115, RZ, PT ;  /* 0x000000ff7300720b */ /* 0x020fe40003f5d000 */
[----:B------:R-:W-:Y:S01]  /*06f0*/  MOV R113, 0xff7fffff ;  /* 0xff7fffff00717802 */ /* 0x000fe20000000f00 */
[----:B--2---:R-:W-:Y:S01]  /*0700*/  IMAD R89, R2, UR10, RZ ;  /* 0x0000000a02597c24 */ /* 0x004fe2000f8e02ff */
[----:B------:R-:W-:Y:S01]  /*0710*/  IADD3 R112, PT, PT, -R117, R88, RZ ;  /* 0x0000005875707210 */ /* 0x000fe20007ffe1ff */
        /* <DEDUP_REMOVED lines=26> */
[----:B-1----:R-:W-:-:S02]  /*08c0*/  IADD3 R4, P0, PT, R6, UR8, RZ ;  /* 0x0000000806047c10 */ /* 0x002fc4000ff1e0ff */
[C---:B------:R-:W-:Y:S02]  /*08d0*/  IADD3 R6, PT, PT, R88.reuse, 0x1, RZ ;  /* 0x0000000158067810 */ /* 0x040fe40007ffe0ff */
[----:B------:R-:W-:Y:S02]  /*08e0*/  IADD3.X R5, PT, PT, R7, UR9, RZ, P0, !PT ;  /* 0x0000000907057c10 */ /* 0x000fe400087fe4ff */
[----:B--234-:R-:W-:-:S07]  /*08f0*/  LEA R7, R88, UR4, 0x2 ;  /* 0x0000000458077c11 */ /* 0x01cfce000f8e10ff */
.L_x_23408:
        /* <DEDUP_REMOVED lines=20> */
[----:B------:R-:W2:Y:S01]  /*0a40*/  LDG.E.128.CONSTANT R100, desc[UR6][R120.64+0xa00] ;  /* 0x000a000678647981 */ /* 0x000ea2000c1e9d00 */
[----:B------:R-:W-:Y:S01]  /*0a50*/  FFMA.FTZ R98, R79, R107, R98 ;  /* 0x0000006b4f627223 */ /* 0x000fe20000010062 */
[----:B----4-:R-:W-:Y:S01]  /*0a60*/  FFMA.FTZ R96, R73, R93, R96 ;  /* 0x0000005d49607223 */ /* 0x010fe20000010060 */
[----:B------:R-:W-:Y:S01]  /*0a70*/  FFMA.FTZ R97, R74, R94, R97 ;  /* 0x0000005e4a617223 */ /* 0x000fe20000010061 */
[----:B------:R-:W3:Y:S01]  /*0a80*/  LDG.E.128.CONSTANT R104, desc[UR6][R120.64+0xc00] ;  /* 0x000c000678687981 */ /* 0x000ee2000c1e9d00 */
[----:B------:R-:W-:Y:S01]  /*0a90*/  FFMA.FTZ R109, R72, R92, R109 ;  /* 0x0000005c486d7223 */ /* 0x000fe2000001006d */
[----:B------:R-:W-:Y:S01]  /*0aa0*/  FFMA.FTZ R92, R75, R95, R98 ;  /* 0x0000005f4b5c7223 */ /* 0x000fe20000010062 */
[----:B-----5:R-:W-:Y:S01]  /*0ab0*/  FFMA.FTZ R108, R69, R89, R96 ;  /* 0x00000059456c7223 */ /* 0x020fe20000010060 */
[----:B------:R-:W-:-:S02]  /*0ac0*/  FFMA.FTZ R111, R70, R90, R97 ;  /* 0x0000005a466f7223 */ /* 0x000fc40000010061 */
[----:B------:R-:W4:Y:S01]  /*0ad0*/  LDG.E.128.CONSTANT R96, desc[UR6][R120.64+0xe00] ;  /* 0x000e000678607981 */ /* 0x000f22000c1e9d00 */
[----:B------:R-:W-:-:S03]  /*0ae0*/  FFMA.FTZ R110, R71, R91, R92 ;  /* 0x0000005b476e7223 */ /* 0x000fc6000001005c */
[----:B------:R-:W5:Y:S01]  /*0af0*/  LDG.E.128.CONSTANT R92, desc[UR6][R120.64+0x1000] ;  /* 0x00100006785c7981 */ /* 0x000f62000c1e9d00 */
[----:B------:R-:W-:-:S03]  /*0b00*/  FFMA.FTZ R109, R68, R88, R109 ;  /* 0x00000058446d7223 */ /* 0x000fc6000001006d */
[----:B------:R-:W5:Y:S01]  /*0b10*/  LDG.E.128.CONSTANT R88, desc[UR6][R120.64+0x1200] ;  /* 0x0012000678587981 */ /* 0x000f62000c1e9d00 */
        /* <DEDUP_REMOVED lines=13> */
[----:B------:R-:W3:Y:S01]  /*0bf0*/  LDG.E.128.CONSTANT R104, desc[UR6][R120.64+0x1600] ;  /* 0x0016000678687981 */ /* 0x000ee2000c1e9d00 */
[----:B-----5:R-:W-:Y:S01]  /*0c00*/  FFMA.FTZ R109, R52, R92, R109 ;  /* 0x0000005c346d7223 */ /* 0x020fe2000001006d */
[----:B------:R-:W-:Y:S01]  /*0c10*/  FFMA.FTZ R108, R53, R93, R108 ;  /* 0x0000005d356c7223 */ /* 0x000fe2000001006c */
[----:B------:R-:W-:Y:S01]  /*0c20*/  FFMA.FTZ R111, R54, R94, R111 ;  /* 0x0000005e366f7223 */ /* 0x000fe2000001006f */
[----:B------:R-:W-:Y:S01]  /*0c30*/  FFMA.FTZ R110, R55, R95, R110 ;  /* 0x0000005f376e7223 */ /* 0x000fe2000001006e */
[----:B------:R-:W4:Y:S04]  /*0c40*/  LDG.E.128.CONSTANT R96, desc[UR6][R120.64+0x1a00] ;  /* 0x001a000678607981 */ /* 0x000f28000c1e9d00 */
[----:B------:R-:W5:Y:S01]  /*0c50*/  LDG.E.128.CONSTANT R92, desc[UR6][R120.64+0x1800] ;  /* 0x00180006785c7981 */ /* 0x000f62000c1e9d00 */
[----:B------:R-:W-:Y:S01]  /*0c60*/  FFMA.FTZ R109, R48, R88, R109 ;  /* 0x00000058306d7223 */ /* 0x000fe2000001006d */
[----:B------:R-:W-:Y:S01]  /*0c70*/  FFMA.FTZ R108, R49, R89, R108 ;  /* 0x00000059316c7223 */ /* 0x000fe2000001006c */
[----:B------:R-:W-:Y:S01]  /*0c80*/  FFMA.FTZ R111, R50, R90, R111 ;  /* 0x0000005a326f7223 */ /* 0x000fe2000001006f */
[----:B------:R-:W-:-:S02]  /*0c90*/  FFMA.FTZ R110, R51, R91, R110 ;  /* 0x0000005b336e7223 */ /* 0x000fc4000001006e */
[----:B------:R-:W4:Y:S01]  /*0ca0*/  LDG.E.128.CONSTANT R88, desc[UR6][R120.64+0x1c00] ;  /* 0x001c000678587981 */ /* 0x000f22000c1e9d00 */
        /* <DEDUP_REMOVED lines=10> */
[----:B-----5:R-:W-:Y:S01]  /*0d50*/  FFMA.FTZ R109, R36, R92, R109 ;  /* 0x0000005c246d7223 */ /* 0x020fe2000001006d */
[----:B------:R-:W-:Y:S01]  /*0d60*/  FFMA.FTZ R108, R37, R93, R108 ;  /* 0x0000005d256c7223 */ /* 0x000fe2000001006c */
[----:B------:R-:W-:Y:S01]  /*0d70*/  FFMA.FTZ R111, R38, R94, R111 ;  /* 0x0000005e266f7223 */ /* 0x000fe2000001006f */
[----:B------:R-:W-:Y:S02]  /*0d80*/  FFMA.FTZ R110, R39, R95, R110 ;  /* 0x0000005f276e7223 */ /* 0x000fe4000001006e */
[----:B------:R-:W5:Y:S01]  /*0d90*/  LDG.E.128.CONSTANT R92, desc[UR6][R120.64+0x1e00] ;  /* 0x001e0006785c7981 */ /* 0x000f62000c1e9d00 */
[----:B----4-:R-:W-:Y:S01]  /*0da0*/  FFMA.FTZ R109, R32, R96, R109 ;  /* 0x00000060206d7223 */ /* 0x010fe2000001006d */
[----:B------:R-:W-:Y:S01]  /*0db0*/  FFMA.FTZ R108, R33, R97, R108 ;  /* 0x00000061216c7223 */ /* 0x000fe2000001006c */
[----:B------:R-:W-:Y:S01]  /*0dc0*/  FFMA.FTZ R123, R34, R98, R111 ;  /* 0x00000062227b7223 */ /* 0x000fe2000001006f */
[----:B------:R-:W-:-:S02]  /*0dd0*/  FFMA.FTZ R122, R35, R99, R110 ;  /* 0x00000063237a7223 */ /* 0x000fc4000001006e */
[----:B------:R-:W4:Y:S01]  /*0de0*/  LDG.E.128.CONSTANT R96, desc[UR6][R120.64+0x2000] ;  /* 0x0020000678607981 */ /* 0x000f22000c1e9d00 */
[----:B------:R-:W-:Y:S01]  /*0df0*/  FFMA.FTZ R125, R28, R88, R109 ;  /* 0x000000581c7d7223 */ /* 0x000fe2000001006d */
[----:B------:R-:W-:Y:S02]  /*0e00*/  FFMA.FTZ R88, R29, R89, R108 ;  /* 0x000000591d587223 */ /* 0x000fe4000001006c */
[----:B------:R-:W3:Y:S01]  /*0e10*/  LDG.E.128.CONSTANT R108, desc[UR6][R120.64+0x2600] ;  /* 0x00260006786c7981 */ /* 0x000ee2000c1e9d00 */
[----:B------:R-:W-:Y:S01]  /*0e20*/  FFMA.FTZ R123, R30, R90, R123 ;  /* 0x0000005a1e7b7223 */ /* 0x000fe2000001007b */
[----:B------:R-:W-:Y:S01]  /*0e30*/  FFMA.FTZ R122, R31, R91, R122 ;  /* 0x0000005b1f7a7223 */ /* 0x000fe2000001007a */
[----:B------:R-:W-:Y:S02]  /*0e40*/  IADD3 R89, PT, PT, R112, 0x1, RZ ;  /* 0x0000000170597810 */ /* 0x000fe40007ffe0ff */
[----:B------:R-:W-:Y:S02]  /*0e50*/  IADD3 R116, PT, PT, R116, 0x4, RZ ;  /* 0x0000000474747810 */ /* 0x000fe40007ffe0ff */
[----:B------:R-:W-:-:S02]  /*0e60*/  IADD3 R4, P1, PT, R4, 0x10, RZ ;  /* 0x0000001004047810 */ /* 0x000fc40007f3e0ff */
[----:B------:R-:W-:Y:S02]  /*0e70*/  IADD3 R112, PT, PT, R112, 0x80, RZ ;  /* 0x0000008070707810 */ /* 0x000fe40007ffe0ff */
[----:B------:R-:W-:Y:S01]  /*0e80*/  IADD3.X R5, PT, PT, RZ, R5, RZ, P1, !PT ;  /* 0x00000005ff057210 */ /* 0x000fe20000ffe4ff */
[----:B-----5:R-:W-:Y:S01]  /*0e90*/  FFMA.FTZ R88, R25, R93, R88 ;  /* 0x0000005d19587223 */ /* 0x020fe20000010058 */
[----:B------:R-:W-:-:S03]  /*0ea0*/  FFMA.FTZ R125, R24, R92, R125 ;  /* 0x0000005c187d7223 */ /* 0x000fc6000001007d */
[----:B----4-:R-:W-:-:S04]  /*0eb0*/  FFMA.FTZ R88, R21, R97, R88 ;  /* 0x0000006115587223 */ /* 0x010fc80000010058 */
[----:B--2---:R-:W-:Y:S01]  /*0ec0*/  FFMA.FTZ R88, R17, R101, R88 ;  /* 0x0000006511587223 */ /* 0x004fe20000010058 */
[----:B------:R-:W-:Y:S01]  /*0ed0*/  FFMA.FTZ R123, R26, R94, R123 ;  /* 0x0000005e1a7b7223 */ /* 0x000fe2000001007b */
[----:B------:R-:W-:Y:S02]  /*0ee0*/  FFMA.FTZ R125, R20, R96, R125 ;  /* 0x00000060147d7223 */ /* 0x000fe4000001007d */
[----:B---3--:R-:W-:Y:S01]  /*0ef0*/  FFMA.FTZ R88, R13, R105, R88 ;  /* 0x000000690d587223 */ /* 0x008fe20000010058 */
[----:B------:R-:W-:Y:S01]  /*0f00*/  FFMA.FTZ R122, R27, R95, R122 ;  /* 0x0000005f1b7a7223 */ /* 0x000fe2000001007a */
[----:B------:R-:W-:Y:S01]  /*0f10*/  FFMA.FTZ R123, R22, R98, R123 ;  /* 0x00000062167b7223 */ /* 0x000fe2000001007b */
[----:B------:R-:W-:Y:S01]  /*0f20*/  FFMA.FTZ R125, R16, R100, R125 ;  /* 0x00000064107d7223 */ /* 0x000fe2000001007d */
[----:B------:R-:W-:Y:S01]  /*0f30*/  FFMA.FTZ R109, R9, R109, R88 ;  /* 0x0000006d096d7223 */ /* 0x000fe20000010058 */
[----:B------:R-:W-:Y:S01]  /*0f40*/  I2FP.F32.S32 R88, R89 ;  /* 0x0000005900587245 */ /* 0x000fe20000201400 */
[----:B------:R-:W-:Y:S01]  /*0f50*/  FFMA.FTZ R122, R23, R99, R122 ;  /* 0x00000063177a7223 */ /* 0x000fe2000001007a */
[----:B------:R-:W-:Y:S01]  /*0f60*/  FFMA.FTZ R123, R18, R102, R123 ;  /* 0x00000066127b7223 */ /* 0x000fe2000001007b */
[----:B------:R-:W-:-:S02]  /*0f70*/  FFMA.FTZ R125, R12, R104, R125 ;  /* 0x000000680c7d7223 */ /* 0x000fc4000001007d */
[----:B------:R-:W-:Y:S01]  /*0f80*/  FMUL.FTZ R88, R88, R115 ;  /* 0x0000007358587220 */ /* 0x000fe20000410000 */
[----:B------:R-:W-:Y:S01]  /*0f90*/  FFMA.FTZ R122, R19, R103, R122 ;  /* 0x00000067137a7223 */ /* 0x000fe2000001007a */
[----:B------:R-:W-:Y:S01]  /*0fa0*/  FFMA.FTZ R123, R14, R106, R123 ;  /* 0x0000006a0e7b7223 */ /* 0x000fe2000001007b */
[----:B------:R-:W-:Y:S02]  /*0fb0*/  FFMA.FTZ R108, R8, R108, R125 ;  /* 0x0000006c086c7223 */ /* 0x000fe4000001007d */
        /* <DEDUP_REMOVED lines=15> */
[----:B0-----:R-:W-:-:S09]  /*10b0*/  IADD3 R7, PT, PT, R7, 0x200, RZ ;  /* 0x0000020007077810 */ /* 0x001fd20007ffe0ff */
[----:B------:R-:W-:Y:S05]  /*10c0*/  @!P0 BRA `(.L_x_23408) ;  /* 0xfffffff8000c8947 */ /* 0x000fea000383ffff */
.L_x_23407:
[----:B------:R-:W-:Y:S05]  /*10d0*/  BSYNC.RECONVERGENT B0 ;  /* 0x0000000000007941 */ /* 0x000fea0003800200 */
.L_x_23406:
[----:B------:R-:W1:Y:S01]  /*10e0*/  SHFL.BFLY PT, R4, R113, 0x10, 0x1f ;  /* 0x0e001f0071047f89 */ /* 0x000e6200000e0000 */
[----:B------:R-:W2:Y:S01]  /*10f0*/  S2UR UR10, SR_CgaCtaId ;  /* 0x00000000000a79c3 */ /* 0x000ea20000008800 */
[----:B------:R-:W-:Y:S01]  /*1100*/  UMOV UR5, 0x400 ;  /* 0x0000040000057882 */ /* 0x000fe20000000000 */
[----:B------:R-:W-:Y:S01]  /*1110*/  BSSY.RECONVERGENT B0, `(.L_x_23409) ;  /* 0x0000103000007945 */ /* 0x000fe20003800200 */
[----:B------:R-:W3:Y:S01]  /*1120*/  S2R R90, SR_TID.X ;  /* 0x00000000005a7919 */ /* 0x000ee20000002100 */
[----:B------:R-:W-:Y:S01]  /*1130*/  UIADD3 UR4, UPT, UPT, UR5, 0x140, URZ ;  /* 0x0000014005047890 */ /* 0x000fe2000fffe0ff */
[----:B-1----:R-:W-:-:S03]  /*1140*/  FMNMX.FTZ R4, R4, R113, !PT ;  /* 0x0000007104047209 */ /* 0x002fc60007810000 */
[----:B--2---:R-:W-:Y:S02]  /*1150*/  ULEA UR4, UR10, UR4, 0x18 ;  /* 0x000000040a047291 */ /* 0x004fe4000f8ec0ff */
[----:B------:R-:W1:Y:S01]  /*1160*/  SHFL.BFLY PT, R5, R4, 0x8, 0x1f ;  /* 0x0d001f0004057f89 */ /* 0x000e6200000e0000 */
[----:B---3--:R-:W-:Y:S02]  /*1170*/  LOP3.LUT P0, R91, R90, 0x1f, RZ, 0xc0, !PT ;  /* 0x0000001f5a5b7812 */ /* 0x008fe4000780c0ff */
[----:B------:R-:W-:Y:S02]  /*1180*/  SHF.R.U32.HI R92, RZ, 0x5, R90 ;  /* 0x00000005ff5c7819 */ /* 0x000fe4000001165a */
[----:B------:R-:W-:Y:S02]  /*1190*/  ISETP.GT.U32.AND P1, PT, R91, 0x3, PT ;  /* 0x000000035b00780c */ /* 0x000fe40003f24070 */
[----:B-1----:R-:W-:Y:S02]  /*11a0*/  FMNMX.FTZ R5, R4, R5, !PT ;  /* 0x0000000504057209 */ /* 0x002fe40007810000 */
[----:B------:R-:W-:-:S03]  /*11b0*/  LEA R4, R92, UR4, 0x2 ;  /* 0x000000045c047c11 */ /* 0x000fc6000f8e10ff */
[----:B------:R-:W1:Y:S02]  /*11c0*/  SHFL.BFLY PT, R6, R5, 0x4, 0x1f ;  /* 0x0c801f0005067f89 */ /* 0x000e6400000e0000 */
[----:B-1----:R-:W-:-:S05]  /*11d0*/  FMNMX.FTZ R6, R5, R6, !PT ;  /* 0x0000000605067209 */ /* 0x002fca0007810000 */
[----:B0-----:R-:W0:Y:S02]  /*11e0*/  SHFL.BFLY PT, R7, R6, 0x2, 0x1f ;  /* 0x0c401f0006077f89 */ /* 0x001e2400000e0000 */
[----:B0-----:R-:W-:Y:S02]  /*11f0*/  FMNMX.FTZ R7, R6, R7, !PT ;  /* 0x0000000706077209 */ /* 0x001fe40007810000 */
[----:B------:R-:W-:-:S03]  /*1200*/  LEA R6, R91, UR4, 0x2 ;  /* 0x000000045b067c11 */ /* 0x000fc6000f8e10ff */
[----:B------:R-:W0:Y:S02]  /*1210*/  SHFL.BFLY PT, R8, R7, 0x1, 0x1f ;  /* 0x0c201f0007087f89 */ /* 0x000e2400000e0000 */
[----:B0-----:R-:W-:Y:S02]  /*1220*/  FMNMX.FTZ R11, R7, R8, !PT ;  /* 0x00000008070b7209 */ /* 0x001fe40007810000 */
[----:B------:R-:W-:-:S03]  /*1230*/  MOV R8, 0xff7fffff ;  /* 0xff7fffff00087802 */ /* 0x000fc60000000f00 */
[----:B------:R0:W-:Y:S01]  /*1240*/  @!P0 STS [R4], R11 ;  /* 0x0000000b04008388 */ /* 0x0001e20000000800 */
[----:B------:R-:W-:Y:S01]  /*1250*/  BAR.SYNC.DEFER_BLOCKING 0x0 ;  /* 0x0000000000007b1d */ /* 0x000fe20000010000 */
[----:B0-----:R-:W-:-:S05]  /*1260*/  HFMA2 R11, -RZ, RZ, 0, 0 ;  /* 0x00000000ff0b7431 */ /* 0x001fca00000001ff */
        /* <DEDUP_REMOVED lines=30> */
.L_x_23413:
        /* <DEDUP_REMOVED lines=11> */
.L_x_23412:
[----:B------:R-:W-:Y:S05]  /*1500*/  BSYNC.RECONVERGENT B1 ;  /* 0x0000000000017941 */ /* 0x000fea0003800200 */
.L_x_23411:
        /* <DEDUP_REMOVED lines=12> */
.L_x_23416:
        /* <DEDUP_REMOVED lines=100> */
.L_x_23415:
[----:B------:R-:W-:Y:S05]  /*1c10*/  BSYNC.RECONVERGENT B1 ;  /* 0x0000000000017941 */ /* 0x000fea0003800200 */
.L_x_23414:
        /* <DEDUP_REMOVED lines=55> */
.L_x_23418:
[----:B------:R-:W-:Y:S05]  /*1f90*/  BSYNC.RECONVERGENT B1 ;  /* 0x0000000000017941 */ /* 0x000fea0003800200 */
.L_x_23417:
        /* <DEDUP_REMOVED lines=26> */
.L_x_23410:
[----:B------:R-:W-:Y:S05]  /*2140*/  BSYNC.RECONVERGENT B0 ;  /* 0x0000000000007941 */ /* 0x000fea0003800200 */
.L_x_23409:
        /* <DEDUP_REMOVED lines=40> */
.L_x_23423:
[----:B------:R-:W0:Y:S01]  /*23d0*/  LDS R7, [R6] ;  /* 0x0000000006077984 */ /* 0x000e220000000800 */
[----:B------:R-:W-:-:S04]  /*23e0*/  IADD3 R8, PT, PT, R8, 0x1, RZ ;  /* 0x0000000108087810 */ /* 0x000fc80007ffe0ff */
[----:B------:R-:W-:Y:S01]  /*23f0*/  ISETP.NE.AND P0, PT, R8, RZ, PT ;  /* 0x000000ff0800720c */ /* 0x000fe20003f05270 */
[----:B0-----:R-:W-:-:S05]  /*2400*/  FMUL.FTZ R7, R7, R31 ;  /* 0x0000001f07077220 */ /* 0x001fca0000410000 */
[----:B------:R0:W-:Y:S02]  /*2410*/  STS [R6], R7 ;  /* 0x0000000706007388 */ /* 0x0001e40000000800 */
[----:B0-----:R-:W-:-:S05]  /*2420*/  IADD3 R6, PT, PT, R6, 0x200, RZ ;  /* 0x0000020006067810 */ /* 0x001fca0007ffe0ff */
[----:B------:R-:W-:Y:S05]  /*2430*/  @P0 BRA `(.L_x_23423) ;  /* 0xfffffffc00e40947 */ /* 0x000fea000383ffff */
.L_x_23422:
[----:B------:R-:W-:Y:S05]  /*2440*/  BSYNC.RECONVERGENT B1 ;  /* 0x0000000000017941 */ /* 0x000fea0003800200 */
.L_x_23421:
        /* <DEDUP_REMOVED lines=12> */
.L_x_23426:
        /* <DEDUP_REMOVED lines=52> */
.L_x_23425:
[----:B------:R-:W-:Y:S05]  /*2850*/  BSYNC.RECONVERGENT B1 ;  /* 0x0000000000017941 */ /* 0x000fea0003800200 */
.L_x_23424:
        /* <DEDUP_REMOVED lines=31> */
.L_x_23428:
[----:B------:R-:W-:Y:S05]  /*2a50*/  BSYNC.RECONVERGENT B1 ;  /* 0x0000000000017941 */ /* 0x000fea0003800200 */
.L_x_23427:
        /* <DEDUP_REMOVED lines=14> */
.L_x_23420:
[----:B------:R-:W-:Y:S05]  /*2b40*/  BSYNC.RECONVERGENT B0 ;  /* 0x0000000000007941 */ /* 0x000fea0003800200 */
.L_x_23419:
[----:B------:R-:W-:Y:S01]  /*2b50*/  ISETP.GE.AND P0, PT, R92, R3, PT ;  /* 0x000000035c00720c */ /* 0x000fe20003f06270 */
[----:B------:R-:W-:Y:S01]  /*2b60*/  BAR.SYNC.DEFER_BLOCKING 0x0 ;  /* 0x0000000000007b1d */ /* 0x000fe20000010000 */
[----:B------:R-:W-:Y:S01]  /*2b70*/  HFMA2 R93, -RZ, RZ, 0, 0 ;  /* 0x00000000ff5d7431 */ /* 0x000fe200000001ff */
[----:B------:R-:W-:Y:S02]  /*2b80*/  CS2R R94, SRZ ;  /* 0x00000000005e7805 */ /* 0x000fe4000001ff00 */
[----:B------:R-:W-:Y:S02]  /*2b90*/  MOV R112, RZ ;  /* 0x000000ff00707202 */ /* 0x000fe40000000f00 */
        /* <DEDUP_REMOVED lines=10> */
[----:B------:R-:W-:Y:S01]  /*2c40*/  CS2R R106, SRZ ;  /* 0x00000000006a7805 */ /* 0x000fe2000001ff00 */
[----:B------:R-:W-:Y:S06]  /*2c50*/  @P0 BRA `(.L_x_23430) ;  /* 0x0000001400a00947 */ /* 0x000fec0003800000 */
[----:B------:R-:W4:Y:S01]  /*2c60*/  LDCU.64 UR12, c[0x0][0x3a8] ;  /* 0x00007500ff0c77ac */ /* 0x000f220008000a00 */
[----:B------:R-:W-:Y:S02]  /*2c70*/  SHF.R.U32.HI R4, RZ, 0x3, R90 ;  /* 0x00000003ff047819 */ /* 0x000fe4000001165a */
[----:B-1----:R-:W-:Y:S01]  /*2c80*/  MOV R5, RZ ;  /* 0x000000ff00057202 */ /* 0x002fe20000000f00 */
[----:B------:R-:W1:Y:S01]  /*2c90*/  LDCU UR11, c[0x0][0x3d0] ;  /* 0x00007a00ff0b77ac */ /* 0x000e620008000800 */
[----:B------:R-:W-:Y:S02]  /*2ca0*/  LOP3.LUT R4, R4, 0x7c, RZ, 0xc0, !PT ;  /* 0x0000007c04047812 */ /* 0x000fe400078ec0ff */
[C---:B------:R-:W-:Y:S01]  /*2cb0*/  SHF.L.U32 R118, R90.reuse, 0x2, RZ ;  /* 0x000000025a767819 */ /* 0x040fe200000006ff */
[----:B------:R-:W-:Y:S01]  /*2cc0*/  UIADD3 UR4, UPT, UPT, UR5, 0x160, URZ ;  /* 0x0000016005047890 */ /* 0x000fe2000fffe0ff */
[----:B0-----:R-:W-:Y:S01]  /*2cd0*/  SHF.L.U32 R7, R90, 0x4, RZ ;  /* 0x000000045a077819 */ /* 0x001fe200000006ff */
[----:B------:R-:W-:Y:S01]  /*2ce0*/  IMAD.WIDE R4, R114, 0x4, R4 ;  /* 0x0000000472047825 */ /* 0x000fe200078e0204 */
[----:B------:R-:W-:Y:S01]  /*2cf0*/  IADD3 R113, PT, PT, R92, 0x1, RZ ;  /* 0x000000015c717810 */ /* 0x000fe20007ffe0ff */
[----:B------:R-:W-:Y:S01]  /*2d00*/  ULEA UR4, UR10, UR4, 0x18 ;  /* 0x000000040a047291 */ /* 0x000fe2000f8ec0ff */
[----:B------:R-:W-:-:S02]  /*2d10*/  LOP3.LUT R7, R7, 0x70, RZ, 0xe2, !PT ;  /* 0x0000007007077812 */ /* 0x000fc400078ee2ff */
[C---:B------:R-:W-:Y:S02]  /*2d20*/  IADD3 R119, PT, PT, R92.reuse, -R3, RZ ;  /* 0x800000035c777210 */ /* 0x040fe40007ffe0ff */
[----:B------:R-:W-:Y:S02]  /*2d30*/  LEA R7, R92, R7, 0x7 ;  /* 0x000000075c077211 */ /* 0x000fe400078e38ff */
[----:B----4-:R-:W-:Y:S02]  /*2d40*/  IADD3 R114, P0, PT, R4, UR12, RZ ;  /* 0x0000000c04727c10 */ /* 0x010fe4000ff1e0ff */
[----:B------:R-:W-:Y:S01]  /*2d50*/  MOV R95, RZ ;  /* 0x000000ff005f7202 */ /* 0x000fe20000000f00 */
[----:B-1----:R-:W-:Y:S01]  /*2d60*/  IMAD R88, R2, UR11, RZ ;  /* 0x0000000b02587c24 */ /* 0x002fe2000f8e02ff */
[----:B-----5:R-:W-:Y:S02]  /*2d70*/  IADD3.X R115, PT, PT, R5, UR13, RZ, P0, !PT ;  /* 0x0000000d05737c10 */ /* 0x020fe400087fe4ff */
[----:B------:R-:W-:-:S02]  /*2d80*/  LOP3.LUT R5, R118, 0x1c, RZ, 0xc0, !PT ;  /* 0x0000001c76057812 */ /* 0x000fc400078ec0ff */
[----:B------:R-:W-:Y:S02]  /*2d90*/  LOP3.LUT R118, R118, 0x7c, RZ, 0xc0, !PT ;  /* 0x0000007c76767812 */ /* 0x000fe400078ec0ff */
[----:B------:R-:W-:Y:S02]  /*2da0*/  LEA R5, R92, R5, 0x5 ;  /* 0x000000055c057211 */ /* 0x000fe400078e28ff */
[----:B------:R-:W-:Y:S02]  /*2db0*/  SHF.R.S32.HI R89, RZ, 0x1f, R88 ;  /* 0x0000001fff597819 */ /* 0x000fe40000011458 */
[----:B------:R-:W-:Y:S02]  /*2dc0*/  IADD3 R2, PT, PT, R5, 0x1, RZ ;  /* 0x0000000105027810 */ /* 0x000fe40007ffe0ff */
[----:B------:R-:W-:-:S07]  /*2dd0*/  IADD3 R116, PT, PT, R7, UR4, RZ ;  /* 0x0000000407747c10 */ /* 0x000fce000fffe0ff */
.L_x_23431:
[----:B------:R-:W2:Y:S04]  /*2de0*/  LDG.E.CONSTANT R5, desc[UR6][R114.64] ;  /* 0x0000000672057981 */ /* 0x000ea8000c1e9900 */
[----:B------:R-:W0:Y:S01]  /*2df0*/  LDS.128 R72, [R116] ;  /* 0x0000000074487984 */ /* 0x000e220000000c00 */
        /* <DEDUP_REMOVED lines=25> */
[----:B------:R-:W-:-:S02]  /*2f90*/  ISETP.NE.AND P1, PT, R119, -0x1, PT ;  /* 0xffffffff7700780c */ /* 0x000fc40003f25270 */
[----:B------:R-:W-:-:S11]  /*2fa0*/  IADD3 R120, PT, PT, R2, -0x1, RZ ;  /* 0xffffffff02787810 */ /* 0x000fd60007ffe0ff */
[-C--:B------:R-:W-:Y:S02]  /*2fb0*/  @!P1 ISETP.GE.AND P2, PT, R2, R117.reuse, PT ;  /* 0x000000750200920c */ /* 0x080fe40003f46270 */
[-C--:B------:R-:W-:Y:S02]  /*2fc0*/  @!P1 ISETP.GE.AND P0, PT, R120, R117.reuse, PT ;  /* 0x000000757800920c */ /* 0x080fe40003f06270 */
[-C--:B------:R-:W-:Y:S02]  /*2fd0*/  @!P1 ISETP.GE.AND P4, PT, R2, R117.reuse, PT ;  /* 0x000000750200920c */ /* 0x080fe40003f86270 */
[----:B------:R-:W-:Y:S02]  /*2fe0*/  @!P1 ISETP.GE.AND P3, PT, R120, R117, PT ;  /* 0x000000757800920c */ /* 0x000fe40003f66270 */
[----:B--2---:R-:W-:Y:S02]  /*2ff0*/  @!P1 FSEL R5, R5, RZ, !P2 ;  /* 0x000000ff05059208 */ /* 0x004fe40005000000 */
[----:B------:R-:W-:-:S03]  /*3000*/  @!P1 FSEL R4, R4, RZ, !P0 ;  /* 0x000000ff04049208 */ /* 0x000fc60004000000 */
[----:B0-----:R-:W-:-:S04]  /*3010*/  FMUL.FTZ R5, R73, R5 ;  /* 0x0000000549057220 */ /* 0x001fc80000410000 */
[----:B------:R-:W-:Y:S01]  /*3020*/  FFMA.FTZ R5, R72, R4, R5 ;  /* 0x0000000448057223 */ /* 0x000fe20000010005 */
[----:B------:R-:W-:-:S04]  /*3030*/  @!P1 IADD3 R4, PT, PT, R2, 0x2, RZ ;  /* 0x0000000202049810 */ /* 0x000fc80007ffe0ff */
[-C--:B------:R-:W-:Y:S02]  /*3040*/  @!P1 ISETP.GE.AND P6, PT, R4, R117.reuse, PT ;  /* 0x000000750400920c */ /* 0x080fe40003fc6270 */
[----:B------:R-:W-:Y:S02]  /*3050*/  @!P1 IADD3 R4, PT, PT, R2, 0x1, RZ ;  /* 0x0000000102049810 */ /* 0x000fe40007ffe0ff */
[----:B---3--:R-:W-:Y:S02]  /*3060*/  @!P1 FSEL R13, R13, RZ, !P4 ;  /* 0x000000ff0d0d9208 */ /* 0x008fe40006000000 */
[CC--:B------:R-:W-:Y:S02]  /*3070*/  @!P1 ISETP.GE.AND P5, PT, R4.reuse, R117.reuse, PT ;  /* 0x000000750400920c */ /* 0x0c0fe40003fa6270 */
[----:B------:R-:W-:Y:S02]  /*3080*/  @!P1 ISETP.GE.AND P4, PT, R4, R117, PT ;  /* 0x000000750400920c */ /* 0x000fe40003f86270 */
[----:B------:R-:W-:-:S02]  /*3090*/  @!P1 IADD3 R4, PT, PT, R2, 0x2, RZ ;  /* 0x0000000202049810 */ /* 0x000fc40007ffe0ff */
[----:B------:R-:W-:Y:S02]  /*30a0*/  @!P1 FSEL R12, R12, RZ, !P3 ;  /* 0x000000ff0c0c9208 */ /* 0x000fe40005800000 */
[-C--:B------:R-:W-:Y:S02]  /*30b0*/  @!P1 ISETP.GE.AND P0, PT, R120, R117.reuse, PT ;  /* 0x000000757800920c */ /* 0x080fe40003f06270 */
[-C--:B------:R-:W-:Y:S02]  /*30c0*/  @!P1 ISETP.GE.AND P3, PT, R4, R117.reuse, PT ;  /* 0x000000750400920c */ /* 0x080fe40003f66270 */
[----:B------:R-:W-:Y:S02]  /*30d0*/  @!P1 IADD3 R4, PT, PT, R2, 0x1, RZ ;  /* 0x0000000102049810 */ /* 0x000fe40007ffe0ff */
[----:B----4-:R-:W-:Y:S02]  /*30e0*/  @!P1 FSEL R8, R8, RZ, !P0 ;  /* 0x000000ff08089208 */ /* 0x010fe40004000000 */
[----:B------:R-:W-:-:S02]  /*30f0*/  @!P1 ISETP.GE.AND P2, PT, R2, R117, PT ;  /* 0x000000750200920c */ /* 0x000fc40003f46270 */
[-C--:B------:R-:W-:Y:S02]  /*3100*/  @!P1 ISETP.GE.AND P0, PT, R4, R117.reuse, PT ;  /* 0x000000750400920c */ /* 0x080fe40003f06270 */
        /* <DEDUP_REMOVED lines=96> */
[----:B------:R-:W-:Y:S02]  /*3710*/  @!P1 ISETP.GE.AND P4, PT, R120, R117, PT ;  /* 0x000000757800920c */ /* 0x000fe40003f86270 */
[----:B------:R-:W-:Y:S02]  /*3720*/  @!P1 IADD3 R4, PT, PT, R2, 0x1, RZ ;  /* 0x0000000102049810 */ /* 0x000fe40007ffe0ff */
[----:B------:R-:W-:Y:S02]  /*3730*/  @!P1 FSEL R47, R47, RZ, !P3 ;  /* 0x000000ff2f2f9208 */ /* 0x000fe40005800000 */
[----:B------:R-:W-:Y:S02]  /*3740*/  @!P1 FSEL R48, R48, RZ, !P4 ;  /* 0x000000ff30309208 */ /* 0x000fe40006000000 */
[----:B------:R-:W-:-:S02]  /*3750*/  @!P1 FSEL R54, R54, RZ, !P5 ;  /* 0x000000ff36369208 */ /* 0x000fc40006800000 */
[-C--:B------:R-:W-:Y:S02]  /*3760*/  @!P1 ISETP.GE.AND P3, PT, R4, R117.reuse, PT ;  /* 0x000000750400920c */ /* 0x080fe40003f66270 */
        /* <DEDUP_REMOVED lines=12> */
[----:B------:R-:W-:Y:S02]  /*3830*/  @!P1 FSEL R62, R62, RZ, !P5 ;  /* 0x000000ff3e3e9208 */ /* 0x000fe40006800000 */
[-C--:B------:R-:W-:Y:S02]  /*3840*/  @!P1 ISETP.GE.AND P6, PT, R120, R117.reuse, PT ;  /* 0x000000757800920c */ /* 0x080fe40003fc6270 */
[----:B------:R-:W-:Y:S02]  /*3850*/  @!P1 ISETP.GE.AND P5, PT, R4, R117, PT ;  /* 0x000000750400920c */ /* 0x000fe40003fa6270 */
[----:B------:R-:W-:Y:S02]  /*3860*/  IADD3 R4, PT, PT, R113, 0x3, RZ ;  /* 0x0000000371047810 */ /* 0x000fe40007ffe0ff */
[----:B------:R-:W-:-:S02]  /*3870*/  @!P1 FSEL R50, R50, RZ, !P2 ;  /* 0x000000ff32329208 */ /* 0x000fc40005000000 */
[----:B------:R-:W-:Y:S02]  /*3880*/  @!P1 FSEL R63, R63, RZ, !P5 ;  /* 0x000000ff3f3f9208 */ /* 0x000fe40006800000 */
[----:B------:R-:W-:Y:S02]  /*3890*/  @!P1 FSEL R64, R64, RZ, !P6 ;  /* 0x000000ff40409208 */ /* 0x000fe40007000000 */
[----:B------:R-:W-:Y:S02]  /*38a0*/  @!P1 ISETP.GE.AND P2, PT, R120, R117, PT ;  /* 0x000000757800920c */ /* 0x000fe40003f46270 */
[----:B------:R-:W-:Y:S02]  /*38b0*/  ISETP.GE.AND P5, PT, R4, R3, PT ;  /* 0x000000030400720c */ /* 0x000fe40003fa6270 */
        /* <DEDUP_REMOVED lines=34> */
[CC--:B------:R-:W-:Y:S02]  /*3ae0*/  @!P1 ISETP.GE.AND P0, PT, R2.reuse, R117.reuse, PT ;  /* 0x000000750200920c */ /* 0x0c0fe40003f06270 */
[----:B------:R-:W-:Y:S02]  /*3af0*/  @!P1 FSEL R59, R59, RZ, !P4 ;  /* 0x000000ff3b3b9208 */ /* 0x000fe40006000000 */
[----:B------:R-:W-:Y:S02]  /*3b00*/  @!P1 IADD3 R4, PT, PT, R2, 0x1, RZ ;  /* 0x0000000102049810 */ /* 0x000fe40007ffe0ff */
[----:B------:R-:W-:-:S02]  /*3b10*/  @!P1 ISETP.GE.AND P4, PT, R120, R117, PT ;  /* 0x000000757800920c */ /* 0x000fc40003f86270 */
        /* <DEDUP_REMOVED lines=54> */
[----:B------:R-:W-:Y:S01]  /*3e80*/  @!P1 FSEL R79, R79, RZ, !P2 ;  /* 0x000000ff4f4f9208 */ /* 0x000fe20005000000 */
[C---:B------:R-:W-:Y:S01]  /*3e90*/  FFMA.FTZ R6, R74.reuse, R6, R5 ;  /* 0x000000064a067223 */ /* 0x040fe20000010005 */
        /* <DEDUP_REMOVED lines=68> */
.L_x_23430:
[----:B--23--:R-:W-:Y:S05]  /*42e0*/  BSYNC.RECONVERGENT B0 ;  /* 0x0000000000007941 */ /* 0x00cfea0003800200 */
.L_x_23429:
[----:B------:R-:W2:Y:S01]  /*42f0*/  SHFL.BFLY PT, R2, R95, 0x4, 0x1f ;  /* 0x0c801f005f027f89 */ /* 0x000ea200000e0000 */
[C---:B------:R-:W-:Y:S01]  /*4300*/  LOP3.LUT R10, R90.reuse, 0x7, RZ, 0xc0, !PT ;  /* 0x000000075a0a7812 */ /* 0x040fe200078ec0ff */
[----:B------:R-:W3:Y:S01]  /*4310*/  S2UR UR5, SR_CgaCtaId ;  /* 0x00000000000579c3 */ /* 0x000ee20000008800 */
[C---:B------:R-:W-:Y:S01]  /*4320*/  LOP3.LUT R14, R90.reuse, 0x3c0, RZ, 0xc0, !PT ;  /* 0x000003c05a0e7812 */ /* 0x040fe200078ec0ff */
[----:B------:R-:W4:Y:S01]  /*4330*/  SHFL.BFLY PT, R4, R93, 0x4, 0x1f ;  /* 0x0c801f005d047f89 */ /* 0x000f2200000e0000 */
[----:B------:R-:W-:Y:S01]  /*4340*/  LOP3.LUT R16, R90, 0x3e0, RZ, 0xc0, !PT ;  /* 0x000003e05a107812 */ /* 0x000fe200078ec0ff */
[----:B------:R-:W-:Y:S01]  /*4350*/  UMOV UR4, 0x400 ;  /* 0x0000040000047882 */ /* 0x000fe20000000000 */
[----:B------:R-:W-:Y:S01]  /*4360*/  ISETP.NE.AND P2, PT, R10, RZ, PT ;  /* 0x000000ff0a00720c */ /* 0x000fe20003f45270 */
[----:B------:R-:W4:Y:S01]  /*4370*/  SHFL.BFLY PT, R3, R94, 0x4, 0x1f ;  /* 0x0c801f005e037f89 */ /* 0x000f2200000e0000 */
[----:B------:R-:W-:Y:S01]  /*4380*/  SHF.R.U32.HI R91, RZ, 0x3, R91 ;  /* 0x00000003ff5b7819 */ /* 0x000fe2000001165b */
[----:B------:R-:W-:Y:S01]  /*4390*/  UIADD3 UR4, UPT, UPT, UR4, 0x160, URZ ;  /* 0x0000016004047890 */ /* 0x000fe2000fffe0ff */
[----:B------:R-:W-:Y:S01]  /*43a0*/  ISETP.NE.OR P5, PT, R14, 0x40, P2 ;  /* 0x000000400e00780c */ /* 0x000fe200017a5670 */
[----:B-1----:R-:W1:Y:S01]  /*43b0*/  SHFL.BFLY PT, R5, R112, 0x4, 0x1f ;  /* 0x0c801f0070057f89 */ /* 0x002e6200000e0000 */
[----:B------:R-:W-:Y:S01]  /*43c0*/  ISETP.NE.OR P4, PT, R16, 0x20, P2 ;  /* 0x000000201000780c */ /* 0x000fe20001785670 */
[----:B------:R-:W-:Y:S01]  /*43d0*/  IMAD R92, R92, 0x50, R91 ;  /* 0x000000505c5c7824 */ /* 0x000fe200078e025b */
[----:B------:R-:W-:Y:S01]  /*43e0*/  BSSY.RECONVERGENT B0, `(.L_x_23432) ;  /* 0x0000090000007945 */ /* 0x000fe20003800200 */
[----:B0-----:R-:W0:Y:S01]  /*43f0*/  SHFL.BFLY PT, R7, R98, 0x4, 0x1f ;  /* 0x0c801f0062077f89 */ /* 0x001e2200000e0000 */
[----:B------:R-:W-:-:S02]  /*4400*/  LOP3.LUT P0, RZ, R90, 0x3c7, RZ, 0xc0, !PT ;  /* 0x000003c75aff7812 */ /* 0x000fc4000780c0ff */
[C---:B------:R-:W-:Y:S01]  /*4410*/  LOP3.LUT P1, RZ, R90.reuse, 0x3e7, RZ, 0xc0, !PT ;  /* 0x000003e75aff7812 */ /* 0x040fe2000782c0ff */
[----:B------:R-:W0:Y:S01]  /*4420*/  SHFL.BFLY PT, R9, R96, 0x4, 0x1f ;  /* 0x0c801f0060097f89 */ /* 0x000e2200000e0000 */
[----:B------:R-:W-:Y:S01]  /*4430*/  ISETP.GT.U32.AND P3, PT, R90, 0x1f, PT ;  /* 0x0000001f5a00780c */ /* 0x000fe20003f64070 */
[----:B--2---:R-:W-:Y:S02]  /*4440*/  FADD.FTZ R2, R2, R95 ;  /* 0x0000005f02027221 */ /* 0x004fe40000010000 */
[----:B------:R-:W2:Y:S01]  /*4450*/  SHFL.BFLY PT, R6, R97, 0x4, 0x1f ;  /* 0x0c801f0061067f89 */ /* 0x000ea200000e0000 */
[----:B---3--:R-:W-:Y:S01]  /*4460*/  ULEA UR4, UR5, UR4, 0x18 ;  /* 0x0000000405047291 */ /* 0x008fe2000f8ec0ff */
[----:B----4-:R-:W-:Y:S02]  /*4470*/  FADD.FTZ R4, R4, R93 ;  /* 0x0000005d04047221 */ /* 0x010fe40000010000 */
[----:B------:R-:W3:Y:S01]  /*4480*/  SHFL.BFLY PT, R8, R111, 0x4, 0x1f ;  /* 0x0c801f006f087f89 */ /* 0x000ee200000e0000 */
[----:B------:R-:W-:-:S03]  /*4490*/  FADD.FTZ R94, R3, R94 ;  /* 0x0000005e035e7221 */ /* 0x000fc60000010000 */
[----:B------:R-:W4:Y:S01]  /*44a0*/  SHFL.BFLY PT, R10, R101, 0x4, 0x1f ;  /* 0x0c801f00650a7f89 */ /* 0x000f2200000e0000 */
[----:B------:R-:W-:Y:S01]  /*44b0*/  LEA R92, R92, UR4, 0x2 ;  /* 0x000000045c5c7c11 */ /* 0x000fe2000f8e10ff */
[----:B-1----:R-:W-:Y:S02]  /*44c0*/  FADD.FTZ R112, R5, R112 ;  /* 0x0000007005707221 */ /* 0x002fe40000010000 */
[----:B------:R-:W1:Y:S01]  /*44d0*/  SHFL.BFLY PT, R12, R99, 0x4, 0x1f ;  /* 0x0c801f00630c7f89 */ /* 0x000e6200000e0000 */
[----:B0-----:R-:W-:-:S03]  /*44e0*/  FADD.FTZ R98, R7, R98 ;  /* 0x0000006207627221 */ /* 0x001fc60000010000 */
[----:B------:R-:W0:Y:S01]  /*44f0*/  SHFL.BFLY PT, R11, R100, 0x4, 0x1f ;  /* 0x0c801f00640b7f89 */ /* 0x000e2200000e0000 */
[----:B------:R-:W-:-:S03]  /*4500*/  FADD.FTZ R96, R9, R96 ;  /* 0x0000006009607221 */ /* 0x000fc60000010000 */
        /* <DEDUP_REMOVED lines=10> */
[----:B0-----:R-:W-:-:S03]  /*45b0*/  FADD.FTZ R100, R11, R100 ;  /* 0x000000640b647221 */ /* 0x001fc60000010000 */
[----:B------:R-:W0:Y:S01]  /*45c0*/  SHFL.BFLY PT, R18, R107, 0x4, 0x1f ;  /* 0x0c801f006b127f89 */ /* 0x000e2200000e0000 */
[----:B------:R-:W-:-:S03]  /*45d0*/  FADD.FTZ R110, R13, R110 ;  /* 0x0000006e0d6e7221 */ /* 0x000fc60000010000 */
        /* <DEDUP_REMOVED lines=8> */
[----:B-1----:R-:W-:Y:S02]  /*4660*/  FADD.FTZ R108, R27, R108 ;  /* 0x0000006c1b6c7221 */ /* 0x002fe40000010000 */
[----:B------:R-:W1:Y:S01]  /*4670*/  SHFL.BFLY PT, R7, R94, 0x2, 0x1f ;  /* 0x0c401f005e077f89 */ /* 0x000e6200000e0000 */
[----:B0-----:R-:W-:-:S03]  /*4680*/  FADD.FTZ R18, R18, R107 ;  /* 0x0000006b12127221 */ /* 0x001fc60000010000 */
[----:B------:R-:W0:Y:S01]  /*4690*/  SHFL.BFLY PT, R9, R112, 0x2, 0x1f ;  /* 0x0c401f0070097f89 */ /* 0x000e2200000e0000 */
        /* <DEDUP_REMOVED lines=9> */
[----:B-1----:R-:W-:-:S03]  /*4730*/  FADD.FTZ R94, R94, R7 ;  /* 0x000000075e5e7221 */ /* 0x002fc60000010000 */
[----:B------:R-:W1:Y:S01]  /*4740*/  SHFL.BFLY PT, R21, R12, 0x2, 0x1f ;  /* 0x0c401f000c157f89 */ /* 0x000e6200000e0000 */
[----:B0-----:R-:W-:-:S03]  /*4750*/  FADD.FTZ R112, R112, R9 ;  /* 0x0000000970707221 */ /* 0x001fc60000010000 */
[----:B------:R-:W0:Y:S01]  /*4760*/  SHFL.BFLY PT, R23, R100, 0x2, 0x1f ;  /* 0x0c401f0064177f89 */ /* 0x000e2200000e0000 */
        /* <DEDUP_REMOVED lines=20> */
[----:B---3--:R-:W-:Y:S01]  /*48b0*/  FADD.FTZ R14, R14, R31 ;  /* 0x0000001f0e0e7221 */ /* 0x008fe20000010000 */
[----:B------:R-:W-:Y:S02]  /*48c0*/  FADD.FTZ R16, R16, R33 ;  /* 0x0000002110107221 */ /* 0x000fe40000010000 */
        /* <DEDUP_REMOVED lines=10> */
[----:B------:R-:W2:Y:S04]  /*4970*/  SHFL.BFLY PT, R17, R6, 0x1, 0x1f ;  /* 0x0c201f0006117f89 */ /* 0x000ea800000e0000 */
[----:B------:R-:W2:Y:S01]  /*4980*/  SHFL.BFLY PT, R19, R8, 0x1, 0x1f ;  /* 0x0c201f0008137f89 */ /* 0x000ea200000e0000 */
[----:B---3--:R-:W-:-:S03]  /*4990*/  FADD.FTZ R7, R4, R7 ;  /* 0x0000000704077221 */ /* 0x008fc60000010000 */
        /* <DEDUP_REMOVED lines=11> */
[----:B------:R-:W-:-:S03]  /*4a50*/  FADD.FTZ R19, R8, R19 ;  /* 0x0000001308137221 */ /* 0x000fc60000010000 */
        /* <DEDUP_REMOVED lines=13> */
[----:B------:R-:W-:Y:S01]  /*4b30*/  FADD.FTZ R33, R14, R33 ;  /* 0x000000210e217221 */ /* 0x000fe20000010000 */
[----:B---3--:R-:W-:Y:S01]  /*4b40*/  FADD.FTZ R35, R16, R35 ;  /* 0x0000002310237221 */ /* 0x008fe20000010000 */
[----:B-1----:R-:W-:Y:S01]  /*4b50*/  FADD.FTZ R37, R108, R3 ;  /* 0x000000036c257221 */ /* 0x002fe20000010000 */
        /* <DEDUP_REMOVED lines=24> */
.L_x_23433:
[----:B------:R-:W-:Y:S05]  /*4ce0*/  BSYNC.RECONVERGENT B0 ;  /* 0x0000000000007941 */ /* 0x000fea0003800200 */
.L_x_23432:
        /* <DEDUP_REMOVED lines=33> */
[----:B------:R-:W-:Y:S01]  /*4f00*/  FADD.FTZ R25, R25, R22 ;  /* 0x0000001619197221 */ /* 0x000fe20000010000 */
        /* <DEDUP_REMOVED lines=8> */
[----:B------:R-:W-:-:S07]  /*4f90*/  FADD.FTZ R43, R43, R40 ;  /* 0x000000282b2b7221 */ /* 0x000fce0000010000 */
.L_x_23435:
[----:B------:R-:W-:Y:S05]  /*4fa0*/  BSYNC.RECONVERGENT B0 ;  /* 0x0000000000007941 */ /* 0x000fea0003800200 */
.L_x_23434:
        /* <DEDUP_REMOVED lines=23> */
.L_x_23437:
[----:B------:R-:W-:Y:S05]  /*5120*/  BSYNC.RECONVERGENT B0 ;  /* 0x0000000000007941 */ /* 0x000fea0003800200 */
.L_x_23436:
        /* <DEDUP_REMOVED lines=43> */
.L_x_23439:
[----:B------:R-:W-:Y:S05]  /*53e0*/  BSYNC.RECONVERGENT B0 ;  /* 0x0000000000007941 */ /* 0x000fea0003800200 */
.L_x_23438:
        /* <DEDUP_REMOVED lines=38> */
.L_x_23440:
        /* <DEDUP_REMOVED lines=11> */
.L_x_26010:


//--------------------- .text._ZN4vllm25paged_attention_v1_kernelIffLi64ELi32ELi128ELNS_18Fp8KVCacheDataTypeE0ELb0EEEvPT_PKS2_PKT0_S8_ifPKiSA_iPKfiiiSC_SC_iiiii --------------------------
	.section	.text._ZN4vllm25paged_attention_v1_kernelIffLi64ELi32ELi128ELNS_18Fp8KVCacheDataTypeE0ELb0EEEvPT_PKS2_PKT0_S8_ifPKiSA_iPKfiiiSC_SC_iiiii,"ax",@progbits
	.align	128
        .global         _ZN4vllm25paged_attention_v1_kernelIffLi64ELi32ELi128ELNS_18Fp8KVCacheDataTypeE0ELb0EEEvPT_PKS2_PKT0_S8_ifPKiSA_iPKfiiiSC_SC_iiiii
        .type           _ZN4vllm25paged_attention_v1_kernelIffLi64ELi32ELi128ELNS_18Fp8KVCacheDataTypeE0ELb0EEEvPT_PKS2_PKT0_S8_ifPKiSA_iPKfiiiSC_SC_iiiii,@function
        .size           _ZN4vllm25paged_attention_v1_kernelIffLi64ELi32ELi128ELNS_18Fp8KVCacheDataTypeE0ELb0EEEvPT_PKS2_PKT0_S8_ifPKiSA_iPKfiiiSC_SC_iiiii,(.L_x_26011 - _ZN4vllm25paged_attention_v1_kernelIffLi64ELi32ELi128ELNS_18Fp8KVCacheDataTypeE0ELb0EEEvPT_PKS2_PKT0_S8_ifPKiSA_iPKfiiiSC_SC_iiiii)
        .other          _ZN4vllm25paged_attention_v1_kernelIffLi64ELi32ELi128ELNS_18Fp8KVCacheDataTypeE0ELb0EEEvPT_PKS2_PKT0_S8_ifPKiSA_iPKfiiiSC_SC_iiiii,@"STO_CUDA_ENTRY STV_DEFAULT"
_ZN4vllm25paged_attention_v1_kernelIffLi64ELi32ELi128ELNS_18Fp8KVCacheDataTypeE0ELb0EEEvPT_PKS2_PKT0_S8_ifPKiSA_iPKfiiiSC_SC_iiiii:
.text._ZN4vllm25paged_attention_v1_kernelIffLi64ELi32ELi128ELNS_18Fp8KVCacheDataTypeE0ELb0EEEvPT_PKS2_PKT0_S8_ifPKiSA_iPKfiiiSC_SC_iiiii:
        /* <DEDUP_REMOVED lines=8> */
[----:B------:R-:W-:Y:S01]  /*0080*/  HFMA2 R87, -RZ, RZ, 0, 0 ;  /* 0x00000000ff577431 */ /* 0x000fe200000001ff */
[----:B------:R-:W1:Y:S01]  /*0090*/  LDCU UR11, c[0x0][0x3cc] ;  /* 0x00007980ff0b77ac */ /* 0x000e620008000800 */
[----:B------:R-:W-:Y:S01]  /*00a0*/  MOV R85, 0xff7fffff ;  /* 0xff7fffff00557802 */ /* 0x000fe20000000f00 */
[----:B------:R-:W1:Y:S01]  /*00b0*/  LDCU UR14, c[0x0][0x3a4] ;  /* 0x00007480ff0e77ac */ /* 0x000e620008000800 */
[----:B------:R-:W1:Y:S01]  /*00c0*/  LDCU.64 UR12, c[0x0][0x390] ;  /* 0x00007200ff0c77ac */ /* 0x000e620008000a00 */
[----:B0-----:R-:W-:Y:S01]  /*00d0*/  ISETP.GT.U32.AND P1, PT, R2, 0xf, PT ;  /* 0x0000000f0200780c */ /* 0x001fe20003f24070 */
[----:B-1----:R-:W-:-:S06]  /*00e0*/  IMAD.WIDE.U32 R88, R81, 0x4, R88 ;  /* 0x0000000451587825 */ /* 0x002fcc00078e0058 */
[----:B--2---:R0:W2:Y:S06]  /*00f0*/  LDG.E.CONSTANT R88, desc[UR6][R88.64] ;  /* 0x0000000658587981 */ /* 0x0040ac000c1e9900 */
        /* <DEDUP_REMOVED lines=13> */
[----:B-1----:R-:W1:Y:S01]  /*01d0*/  MUFU.RCP R0, R0 ;  /* 0x0000000000007308 */ /* 0x002e620000001000 */
[----:B------:R-:W0:Y:S01]  /*01e0*/  LDC R3, c[0x0][0x370] ;  /* 0x0000dc00ff037b82 */ /* 0x000e220000000800 */
[----:B-1----:R-:W-:-:S06]  /*01f0*/  IADD3 R8, PT, PT, R0, 0xffffffe, RZ ;  /* 0x0ffffffe00087810 */ /* 0x002fcc0007ffe0ff */
[----:B------:R1:W3:Y:S02]  /*0200*/  F2I.FTZ.U32.TRUNC.NTZ R9, R8 ;  /* 0x0000000800097305 */ /* 0x0002e4000021f000 */
[----:B-1----:R-:W-:Y:S01]  /*0210*/  HFMA2 R8, -RZ, RZ, 0, 0 ;  /* 0x00000000ff087431 */ /* 0x002fe200000001ff */
[----:B---3--:R-:W-:-:S05]  /*0220*/  IADD3 R12, PT, PT, RZ, -R9, RZ ;  /* 0x80000009ff0c7210 */ /* 0x008fca0007ffe0ff */
[----:B------:R-:W-:Y:S01]  /*0230*/  IMAD R15, R12, R13, RZ ;  /* 0x0000000d0c0f7224 */ /* 0x000fe200078e02ff */
[----:B0-----:R-:W-:-:S03]  /*0240*/  IABS R12, R3 ;  /* 0x00000003000c7213 */ /* 0x001fc60000000000 */
[----:B------:R-:W-:Y:S02]  /*0250*/  IMAD.HI.U32 R9, R9, R15, R8 ;  /* 0x0000000f09097227 */ /* 0x000fe400078e0008 */
[----:B------:R-:W0:Y:S04]  /*0260*/  LDC.64 R14, c[0x0][0x3c0] ;  /* 0x0000f000ff0e7b82 */ /* 0x000e280000000a00 */
        /* <DEDUP_REMOVED lines=19> */
[----:B0-----:R-:W-:Y:S02]  /*03a0*/  ISETP.NE.U32.AND P0, PT, R14, RZ, PT ;  /* 0x000000ff0e00720c */ /* 0x001fe40003f05070 */
[----:B------:R-:W-:Y:S02]  /*03b0*/  IABS R10, R11 ;  /* 0x0000000b000a7213 */ /* 0x000fe40000000000 */
[----:B------:R-:W-:Y:S01]  /*03c0*/  ISETP.NE.AND.EX P0, PT, R15, RZ, PT, P0 ;  /* 0x000000ff0f00720c */ /* 0x000fe20003f05300 */
[----:B-1----:R-:W-:Y:S01]  /*03d0*/  HFMA2 R8, -RZ, RZ, 0, 0 ;  /* 0x00000000ff087431 */ /* 0x002fe200000001ff */
[----:B---3--:R-:W-:-:S05]  /*03e0*/  IADD3 R3, PT, PT, RZ, -R9, RZ ;  /* 0x80000009ff037210 */ /* 0x008fca0007ffe0ff */
[----:B------:R-:W-:Y:S01]  /*03f0*/  IMAD R3, R3, R12, RZ ;  /* 0x0000000c03037224 */ /* 0x000fe200078e02ff */
[----:B------:R-:W-:-:S03]  /*0400*/  IABS R13, R16 ;  /* 0x00000010000d7213 */ /* 0x000fc60000000000 */
[----:B------:R-:W-:Y:S01]  /*0410*/  IMAD.HI.U32 R9, R9, R3, R8 ;  /* 0x0000000309097227 */ /* 0x000fe200078e0008 */
[----:B------:R-:W-:-:S03]  /*0420*/  MOV R3, R10 ;  /* 0x0000000a00037202 */ /* 0x000fc60000000f00 */
[----:B------:R-:W-:Y:S02]  /*0430*/  IMAD.MOV R8, RZ, RZ, -R13 ;  /* 0x000000ffff087224 */ /* 0x000fe400078e0a0d */
[----:B------:R-:W-:-:S04]  /*0440*/  IMAD.HI.U32 R0, R9, R3, RZ ;  /* 0x0000000309007227 */ /* 0x000fc800078e00ff */
[----:B------:R-:W-:Y:S02]  /*0450*/  IMAD R3, R0, R8, R3 ;  /* 0x0000000800037224 */ /* 0x000fe400078e0203 */
[----:B------:R-:W0:Y:S03]  /*0460*/  @P0 LDC.64 R8, c[0x0][0x3c0] ;  /* 0x0000f000ff080b82 */ /* 0x000e260000000a00 */
[----:B------:R-:W-:Y:S01]  /*0470*/  ISETP.GT.U32.AND P3, PT, R12, R3, PT ;  /* 0x000000030c00720c */ /* 0x000fe20003f64070 */
[----:B------:R-:W1:-:S12]  /*0480*/  @!P1 S2R R10, SR_CgaCtaId ;  /* 0x00000000000a9919 */ /* 0x000e580000008800 */
[----:B------:R-:W-:-:S04]  /*0490*/  @!P3 IADD3 R3, PT, PT, R3, -R12, RZ ;  /* 0x8000000c0303b210 */ /* 0x000fc80007ffe0ff */
[----:B------:R-:W-:Y:S02]  /*04a0*/  ISETP.GE.U32.AND P2, PT, R3, R12, PT ;  /* 0x0000000c0300720c */ /* 0x000fe40003f46070 */
[C---:B------:R-:W-:Y:S01]  /*04b0*/  LOP3.LUT R3, R11.reuse, R16, RZ, 0x3c, !PT ;  /* 0x000000100b037212 */ /* 0x040fe200078e3cff */
[----:B0-----:R-:W-:Y:S01]  /*04c0*/  @P0 IMAD.WIDE.U32 R8, R11, 0x4, R8 ;  /* 0x000000040b080825 */ /* 0x001fe200078e0008 */
[----:B------:R-:W-:Y:S02]  /*04d0*/  @!P3 IADD3 R0, PT, PT, R0, 0x1, RZ ;  /* 0x000000010000b810 */ /* 0x000fe40007ffe0ff */
[----:B------:R-:W-:Y:S02]  /*04e0*/  SHF.R.U32.HI R89, RZ, 0x5, R2 ;  /* 0x00000005ff597819 */ /* 0x000fe40000011602 */
[----:B------:R-:W-:Y:S01]  /*04f0*/  ISETP.GE.AND P4, PT, R3, RZ, PT ;  /* 0x000000ff0300720c */ /* 0x000fe20003f86270 */
[----:B------:R0:W5:Y:S01]  /*0500*/  @P0 LDG.E.CONSTANT R87, desc[UR6][R8.64] ;  /* 0x0000000608570981 */ /* 0x000162000c1e9900 */
        /* <DEDUP_REMOVED lines=32> */
[----:B------:R-:W-:Y:S01]  /*0710*/  VIADD R82, R83, 0x1 ;  /* 0x0000000153527836 */ /* 0x000fe20000000000 */
[----:B-1----:R-:W-:Y:S02]  /*0720*/  ULEA UR8, UR5, UR4, 0x18 ;  /* 0x0000000405087291 */ /* 0x002fe4000f8ec0ff */
[----:B------:R-:W-:Y:S01]  /*0730*/  IADD3 R90, P1, PT, R7, R90, RZ ;  /* 0x0000005a075a7210 */ /* 0x000fe20007f3e0ff */
[----:B------:R-:W-:-:S03]  /*0740*/  UIADD3 UR4, UPT, UPT, UR4, 0x120, URZ ;  /* 0x0000012004047890 */ /* 0x000fc6000fffe0ff */
[----:B------:R-:W-:Y:S01]  /*0750*/  LEA.HI.X.SX32 R91, R7, RZ, 0x1, P1 ;  /* 0x000000ff075b7211 */ /* 0x000fe200008f0eff */
[----:B------:R-:W-:Y:S02]  /*0760*/  ULEA UR4, UR5, UR4, 0x18 ;  /* 0x0000000405047291 */ /* 0x000fe4000f8ec0ff */
[----:B------:R-:W0:Y:S04]  /*0770*/  LDS.128 R8, [UR8] ;  /* 0x00000008ff087984 */ /* 0x000e280008000c00 */
[----:B------:R-:W-:Y:S01]  /*0780*/  LEA R83, R83, UR4, 0x2 ;  /* 0x0000000453537c11 */ /* 0x000fe2000f8e10ff */
        /* <DEDUP_REMOVED lines=17> */
[----:B--234-:R-:W-:-:S09]  /*08a0*/  IADD3.X R3, PT, PT, R5, UR9, RZ, P0, !PT ;  /* 0x0000000905037c10 */ /* 0x01cfd200087fe4ff */
.L_x_23443:
[----:B------:R-:W2:Y:S02]  /*08b0*/  LDG.E.CONSTANT R5, desc[UR6][R2.64] ;  /* 0x0000000602057981 */ /* 0x000ea4000c1e9900 */
[----:B--2---:R-:W-:-:S03]  /*08c0*/  IMAD.WIDE R4, R5, UR11, R90 ;  /* 0x0000000b05047c25 */ /* 0x004fc6000f8e025a */
[----:B------:R-:W-:-:S04]  /*08d0*/  LEA R94, P0, R4, UR12, 0x2 ;  /* 0x0000000c045e7c11 */ /* 0x000fc8000f8010ff */
[----:B------:R-:W-:-:S05]  /*08e0*/  LEA.HI.X R95, R4, UR13, R5, 0x2, P0 ;  /* 0x0000000d045f7c11 */ /* 0x000fca00080f1405 */
[----:B------:R-:W2:Y:S04]  /*08f0*/  LDG.E.128.CONSTANT R72, desc[UR6][R94.64+0x200] ;  /* 0x000200065e487981 */ /* 0x000ea8000c1e9d00 */
[----:B------:R-:W0:Y:S04]  /*0900*/  LDG.E.128.CONSTANT R76, desc[UR6][R94.64] ;  /* 0x000000065e4c7981 */ /* 0x000e28000c1e9d00 */
[----:B------:R-:W3:Y:S01]  /*0910*/  LDG.E.128.CONSTANT R4, desc[UR6][R94.64+0x400] ;  /* 0x000400065e047981 */ /* 0x000ee2000c1e9d00 */
[----:B--2---:R-:W-:-:S04]  /*0920*/  FMUL.FTZ R93, R12, R72 ;  /* 0x000000480c5d7220 */ /* 0x004fc80000410000 */
[----:B0-----:R-:W-:Y:S01]  /*0930*/  FFMA.FTZ R93, R8, R76, R93 ;  /* 0x0000004c085d7223 */ /* 0x001fe2000001005d */
[----:B------:R-:W-:-:S04]  /*0940*/  FMUL.FTZ R76, R13, R73 ;  /* 0x000000490d4c7220 */ /* 0x000fc80000410000 */
[----:B------:R-:W-:Y:S01]  /*0950*/  FFMA.FTZ R76, R9, R77, R76 ;  /* 0x0000004d094c7223 */ /* 0x000fe2000001004c */
[----:B------:R-:W-:-:S04]  /*0960*/  FMUL.FTZ R77, R14, R74 ;  /* 0x0000004a0e4d7220 */ /* 0x000fc80000410000 */
[----:B------:R-:W-:Y:S01]  /*0970*/  FFMA.FTZ R77, R10, R78, R77 ;  /* 0x0000004e0a4d7223 */ /* 0x000fe2000001004d */
[----:B------:R-:W-:Y:S02]  /*0980*/  FMUL.FTZ R78, R15, R75 ;  /* 0x0000004b0f4e7220 */ /* 0x000fe40000410000 */
[----:B------:R-:W2:Y:S02]  /*0990*/  LDG.E.128.CONSTANT R72, desc[UR6][R94.64+0x600] ;  /* 0x000600065e487981 */ /* 0x000ea4000c1e9d00 */
[----:B------:R-:W-:Y:S01]  /*09a0*/  FFMA.FTZ R78, R11, R79, R78 ;  /* 0x0000004f0b4e7223 */ /* 0x000fe2000001004e */
[----:B---3--:R-:W-:Y:S01]  /*09b0*/  FFMA.FTZ R93, R16, R4, R93 ;  /* 0x00000004105d7223 */ /* 0x008fe2000001005d */
[----:B------:R-:W-:Y:S01]  /*09c0*/  FFMA.FTZ R76, R17, R5, R76 ;  /* 0x00000005114c7223 */ /* 0x000fe2000001004c */
[----:B------:R-:W-:Y:S01]  /*09d0*/  FFMA.FTZ R77, R18, R6, R77 ;  /* 0x00000006124d7223 */ /* 0x000fe2000001004d */
[----:B------:R-:W-:Y:S02]  /*09e0*/  FFMA.FTZ R78, R19, R7, R78 ;  /* 0x00000007134e7223 */ /* 0x000fe4000001004e */
[----:B------:R-:W3:Y:S01]  /*09f0*/  LDG.E.128.CONSTANT R4, desc[UR6][R94.64+0x800] ;  /* 0x000800065e047981 */ /* 0x000ee2000c1e9d00 */
        /* <DEDUP_REMOVED lines=52> */
[----:B------:R-:W-:Y:S02]  /*0d40*/  FFMA.FTZ R73, R62, R74, R77 ;  /* 0x0000004a3e497223 */ /* 0x000fe4000001004d */
[----:B------:R-:W2:Y:S01]  /*0d50*/  LDG.E.128.CONSTANT R76, desc[UR6][R94.64+0x1e00] ;  /* 0x001e00065e4c7981 */ /* 0x000ea2000c1e9d00 */
[----:B---3--:R-:W-:Y:S01]  /*0d60*/  FFMA.FTZ R93, R64, R4, R93 ;  /* 0x00000004405d7223 */ /* 0x008fe2000001005d */
[----:B------:R-:W-:Y:S01]  /*0d70*/  FFMA.FTZ R72, R65, R5, R72 ;  /* 0x0000000541487223 */ /* 0x000fe20000010048 */
[----:B------:R-:W-:Y:S01]  /*0d80*/  IADD3 R4, PT, PT, R84, 0x1, RZ ;  /* 0x0000000154047810 */ /* 0x000fe20007ffe0ff */
[----:B------:R-:W-:Y:S01]  /*0d90*/  FFMA.FTZ R92, R63, R75, R92 ;  /* 0x0000004b3f5c7223 */ /* 0x000fe2000001005c */
[----:B------:R-:W-:-:S02]  /*0da0*/  FFMA.FTZ R73, R66, R6, R73 ;  /* 0x0000000642497223 */ /* 0x000fc40000010049 */
[----:B------:R-:W-:Y:S01]  /*0db0*/  I2FP.F32.S32 R4, R4 ;  /* 0x0000000400047245 */ /* 0x000fe20000201400 */
[----:B------:R-:W-:Y:S01]  /*0dc0*/  FFMA.FTZ R92, R67, R7, R92 ;  /* 0x00000007435c7223 */ /* 0x000fe2000001005c */
[----:B------:R-:W-:-:S03]  /*0dd0*/  IADD3 R5, PT, PT, R82, -0x1, RZ ;  /* 0xffffffff52057810 */ /* 0x000fc60007ffe0ff */
[----:B------:R-:W-:Y:S01]  /*0de0*/  FMUL.FTZ R4, R4, R87 ;  /* 0x0000005704047220 */ /* 0x000fe20000410000 */
[----:B------:R-:W-:-:S04]  /*0df0*/  ISETP.GE.AND P0, PT, R5, R88, PT ;  /* 0x000000580500720c */ /* 0x000fc80003f06270 */
[----:B------:R-:W-:Y:S02]  /*0e00*/  FSEL R7, R4, RZ, P2 ;  /* 0x000000ff04077208 */ /* 0x000fe40001000000 */
[----:B------:R-:W-:Y:S02]  /*0e10*/  IADD3 R89, PT, PT, R89, 0x4, RZ ;  /* 0x0000000459597810 */ /* 0x000fe40007ffe0ff */
[----:B------:R-:W-:Y:S02]  /*0e20*/  IADD3 R2, P1, PT, R2, 0x10, RZ ;  /* 0x0000001002027810 */ /* 0x000fe40007f3e0ff */
[----:B------:R-:W-:Y:S02]  /*0e30*/  IADD3 R84, PT, PT, R84, 0x80, RZ ;  /* 0x0000008054547810 */ /* 0x000fe40007ffe0ff */
[----:B------:R-:W-:Y:S02]  /*0e40*/  IADD3 R82, PT, PT, R82, 0x80, RZ ;  /* 0x0000008052527810 */ /* 0x000fe40007ffe0ff */
[----:B------:R-:W-:Y:S01]  /*0e50*/  IADD3.X R3, PT, PT, RZ, R3, RZ, P1, !PT ;  /* 0x00000003ff037210 */ /* 0x000fe20000ffe4ff */
[----:B--2---:R-:W-:Y:S01]  /*0e60*/  FFMA.FTZ R76, R68, R76, R93 ;  /* 0x0000004c444c7223 */ /* 0x004fe2000001005d */
[----:B------:R-:W-:Y:S01]  /*0e70*/  FFMA.FTZ R77, R69, R77, R72 ;  /* 0x0000004d454d7223 */ /* 0x000fe20000010048 */
[----:B------:R-:W-:-:S03]  /*0e80*/  FFMA.FTZ R73, R70, R78, R73 ;  /* 0x0000004e46497223 */ /* 0x000fc60000010049 */
[----:B------:R-:W-:Y:S01]  /*0e90*/  FADD.FTZ R76, R76, R77 ;  /* 0x0000004d4c4c7221 */ /* 0x000fe20000010000 */
[----:B------:R-:W-:-:S03]  /*0ea0*/  FFMA.FTZ R79, R71, R79, R92 ;  /* 0x0000004f474f7223 */ /* 0x000fc6000001005c */
        /* <DEDUP_REMOVED lines=9> */
.L_x_23442:
[----:B------:R-:W-:Y:S05]  /*0f40*/  BSYNC.RECONVERGENT B0 ;  /* 0x0000000000007941 */ /* 0x000fea0003800200 */
.L_x_23441:
        /* <DEDUP_REMOVED lines=8> */
[----:B0-----:R-:W0:Y:S01]  /*0fd0*/  SHFL.BFLY PT, R3, R2, 0x8, 0x1f ;  /* 0x0d001f0002037f89 */ /* 0x001e2200000e0000 */
[----:B---3--:R-:W-:Y:S02]  /*0fe0*/  LOP3.LUT P0, R74, R76, 0x1f, RZ, 0xc0, !PT ;  /* 0x0000001f4c4a7812 */ /* 0x008fe4000780c0ff */
        /* <DEDUP_REMOVED lines=38> */
[----:B------:R-:W-:Y:S01]  /*1250*/  LEA.HI R6, R6, 0x1, RZ, 0x19 ;  /* 0x0000000106067811 */ /* 0x000fe200078fc8ff */
[----:B------:R-:W-:Y:S01]  /*1260*/  IMAD.MOV.U32 R9, RZ, RZ, RZ ;  /* 0x000000ffff097224 */ /* 0x000fe200078e00ff */
[----:B------:R-:W-:Y:S01]  /*1270*/  MOV R8, R76 ;  /* 0x0000004c00087202 */ /* 0x000fe20000000f00 */
[----:B------:R-:W-:Y:S01]  /*1280*/  ULEA UR4, UR10, UR4, 0x18 ;  /* 0x000000040a047291 */ /* 0x000fe2000f8ec0ff */
[----:B------:R-:W-:-:S04]  /*1290*/  LOP3.LUT R6, R6, 0x3, RZ, 0xc0, !PT ;  /* 0x0000000306067812 */ /* 0x000fc800078ec0ff */
[----:B------:R-:W-:Y:S02]  /*12a0*/  IADD3 R7, PT, PT, -R6, RZ, RZ ;  /* 0x000000ff06077210 */ /* 0x000fe40007ffe1ff */
[----:B------:R-:W-:-:S07]  /*12b0*/  LEA R6, R76, UR4, 0x2 ;  /* 0x000000044c067c11 */ /* 0x000fce000f8e10ff */
.L_x_23448:
        /* <DEDUP_REMOVED lines=11> */
.L_x_23447:
[----:B------:R-:W-:Y:S05]  /*1370*/  BSYNC.RECONVERGENT B1 ;  /* 0x0000000000017941 */ /* 0x000fea0003800200 */
.L_x_23446:
        /* <DEDUP_REMOVED lines=12> */
.L_x_23451:
        /* <DEDUP_REMOVED lines=100> */
.L_x_23450:
[----:B------:R-:W-:Y:S05]  /*1a80*/  BSYNC.RECONVERGENT B1 ;  /* 0x0000000000017941 */ /* 0x000fea0003800200 */
.L_x_23449:
        /* <DEDUP_REMOVED lines=55> */
.L_x_23453:
[----:B------:R-:W-:Y:S05]  /*1e00*/  BSYNC.RECONVERGENT B1 ;  /* 0x0000000000017941 */ /* 0x000fea0003800200 */
.L_x_23452:
        /* <DEDUP_REMOVED lines=26> */
.L_x_23445:
[----:B------:R-:W-:Y:S05]  /*1fb0*/  BSYNC.RECONVERGENT B0 ;  /* 0x0000000000007941 */ /* 0x000fea0003800200 */
.L_x_23444:
        /* <DEDUP_REMOVED lines=40> */
.L_x_23458:
[----:B------:R-:W0:Y:S01]  /*2240*/  LDS R5, [R4] ;  /* 0x0000000004057984 */ /* 0x000e220000000800 */
[----:B------:R-:W-:-:S04]  /*2250*/  IADD3 R6, PT, PT, R6, 0x1, RZ ;  /* 0x0000000106067810 */ /* 0x000fc80007ffe0ff */
[----:B------:R-:W-:Y:S01]  /*2260*/  ISETP.NE.AND P0, PT, R6, RZ, PT ;  /* 0x000000ff0600720c */ /* 0x000fe20003f05270 */
[----:B0-----:R-:W-:-:S05]  /*2270*/  FMUL.FTZ R5, R5, R29 ;  /* 0x0000001d05057220 */ /* 0x001fca0000410000 */
[----:B------:R0:W-:Y:S02]  /*2280*/  STS [R4], R5 ;  /* 0x0000000504007388 */ /* 0x0001e40000000800 */
[----:B0-----:R-:W-:-:S05]  /*2290*/  IADD3 R4, PT, PT, R4, 0x200, RZ ;  /* 0x0000020004047810 */ /* 0x001fca0007ffe0ff */
[----:B------:R-:W-:Y:S05]  /*22a0*/  @P0 BRA `(.L_x_23458) ;  /* 0xfffffffc00e40947 */ /* 0x000fea000383ffff */
.L_x_23457:
[----:B------:R-:W-:Y:S05]  /*22b0*/  BSYNC.RECONVERGENT B1 ;  /* 0x0000000000017941 */ /* 0x000fea0003800200 */
.L_x_23456:
        /* <DEDUP_REMOVED lines=12> */
.L_x_23461:
        /* <DEDUP_REMOVED lines=52> */
.L_x_23460:
[----:B------:R-:W-:Y:S05]  /*26c0*/  BSYNC.RECONVERGENT B1 ;  /* 0x0000000000017941 */ /* 0x000fea0003800200 */
.L_x_23459:
        /* <DEDUP_REMOVED lines=31> */
.L_x_23463:
[----:B------:R-:W-:Y:S05]  /*28c0*/  BSYNC.RECONVERGENT B1 ;  /* 0x0000000000017941 */ /* 0x000fea0003800200 */
.L_x_23462:
        /* <DEDUP_REMOVED lines=14> */
.L_x_23455:
[----:B------:R-:W-:Y:S05]  /*29b0*/  BSYNC.RECONVERGENT B0 ;  /* 0x0000000000007941 */ /* 0x000fea0003800200 */
.L_x_23454:
[----:B------:R-:W-:Y:S01]  /*29c0*/  ISETP.GE.AND P0, PT, R75, R80, PT ;  /* 0x000000504b00720c */ /* 0x000fe20003f06270 */
        /* <DEDUP_REMOVED lines=8> */
[----:B-1----:R-:W-:-:S02]  /*2a50*/  CS2R R6, SRZ ;  /* 0x0000000000067805 */ /* 0x002fc4000001ff00 */
[----:B0-----:R-:W-:Y:S01]  /*2a60*/  CS2R R4, SRZ ;  /* 0x0000000000047805 */ /* 0x001fe2000001ff00 */
[----:B------:R-:W0:Y:S01]  /*2a70*/  LDCU.64 UR8, c[0x0][0x398] ;  /* 0x00007300ff0877ac */ /* 0x000e220008000a00 */
[----:B------:R-:W-:Y:S01]  /*2a80*/  CS2R R2, SRZ ;  /* 0x0000000000027805 */ /* 0x000fe2000001ff00 */
[----:B------:R-:W-:Y:S06]  /*2a90*/  @P0 BRA `(.L_x_23465) ;  /* 0x0000001000900947 */ /* 0x000fec0003800000 */
[----:B------:R-:W1:Y:S01]  /*2aa0*/  LDCU.64 UR12, c[0x0][0x3a8] ;  /* 0x00007500ff0c77ac */ /* 0x000e620008000a00 */
[----:B------:R-:W-:Y:S01]  /*2ab0*/  SHF.R.U32.HI R8, RZ, 0x3, R76 ;  /* 0x00000003ff087819 */ /* 0x000fe2000001164c */
[----:B------:R-:W-:Y:S01]  /*2ac0*/  HFMA2 R9, -RZ, RZ, 0, 0 ;  /* 0x00000000ff097431 */ /* 0x000fe200000001ff */
[----:B------:R-:W-:Y:S01]  /*2ad0*/  SHF.L.U32 R10, R76, 0x4, RZ ;  /* 0x000000044c0a7819 */ /* 0x000fe200000006ff */
[----:B------:R-:W3:Y:S01]  /*2ae0*/  LDCU UR11, c[0x0][0x3d0] ;  /* 0x00007a00ff0b77ac */ /* 0x000ee20008000800 */
[----:B------:R-:W-:Y:S02]  /*2af0*/  LOP3.LUT R8, R8, 0x7c, RZ, 0xc0, !PT ;  /* 0x0000007c08087812 */ /* 0x000fe400078ec0ff */
[----:B------:R-:W-:Y:S01]  /*2b00*/  LOP3.LUT R10, R10, 0x70, RZ, 0xe2, !PT ;  /* 0x000000700a0a7812 */ /* 0x000fe200078ee2ff */
[----:B------:R-:W-:Y:S01]  /*2b10*/  UIADD3 UR4, UPT, UPT, UR5, 0x120, URZ ;  /* 0x0000012005047890 */ /* 0x000fe2000fffe0ff */
[C---:B------:R-:W-:Y:S01]  /*2b20*/  IADD3 R82, PT, PT, R75.reuse, 0x1, RZ ;  /* 0x000000014b527810 */ /* 0x040fe20007ffe0ff */
[----:B------:R-:W-:Y:S01]  /*2b30*/  IMAD.WIDE R8, R86, 0x4, R8 ;  /* 0x0000000456087825 */ /* 0x000fe200078e0208 */
[C---:B------:R-:W-:Y:S01]  /*2b40*/  LEA R10, R75.reuse, R10, 0x7 ;  /* 0x0000000a4b0a7211 */ /* 0x040fe200078e38ff */
[----:B------:R-:W-:Y:S01]  /*2b50*/  ULEA UR4, UR10, UR4, 0x18 ;  /* 0x000000040a047291 */ /* 0x000fe2000f8ec0ff */
[----:B------:R-:W-:-:S02]  /*2b60*/  IADD3 R79, PT, PT, R75, -R80, RZ ;  /* 0x800000504b4f7210 */ /* 0x000fc40007ffe0ff */
[----:B------:R-:W-:Y:S02]  /*2b70*/  MOV R73, RZ ;  /* 0x000000ff00497202 */ /* 0x000fe40000000f00 */
[----:B-1----:R-:W-:Y:S02]  /*2b80*/  IADD3 R78, P0, PT, R8, UR12, RZ ;  /* 0x0000000c084e7c10 */ /* 0x002fe4000ff1e0ff */
[----:B------:R-:W-:Y:S02]  /*2b90*/  IADD3 R83, PT, PT, R10, UR4, RZ ;  /* 0x000000040a537c10 */ /* 0x000fe4000fffe0ff */
[----:B------:R-:W-:Y:S01]  /*2ba0*/  IADD3.X R77, PT, PT, R9, UR13, RZ, P0, !PT ;  /* 0x0000000d094d7c10 */ /* 0x000fe200087fe4ff */
[----:B------:R-:W-:Y:S02]  /*2bb0*/  IMAD.SHL.U32 R9, R76, 0x4, RZ ;  /* 0x000000044c097824 */ /* 0x000fe400078e00ff */
[----:B---3--:R-:W-:-:S03]  /*2bc0*/  IMAD R86, R0, UR11, RZ ;  /* 0x0000000b00567c24 */ /* 0x008fc6000f8e02ff */
[C---:B------:R-:W-:Y:S02]  /*2bd0*/  LOP3.LUT R8, R9.reuse, 0x1c, RZ, 0xc0, !PT ;  /* 0x0000001c09087812 */ /* 0x040fe400078ec0ff */
[----:B------:R-:W-:Y:S02]  /*2be0*/  LOP3.LUT R0, R9, 0x7c, RZ, 0xc0, !PT ;  /* 0x0000007c09007812 */ /* 0x000fe400078ec0ff */
[----:B------:R-:W-:Y:S02]  /*2bf0*/  LEA R8, R75, R8, 0x5 ;  /* 0x000000084b087211 */ /* 0x000fe400078e28ff */
[----:B-----5:R-:W-:Y:S02]  /*2c00*/  SHF.R.S32.HI R87, RZ, 0x1f, R86 ;  /* 0x0000001fff577819 */ /* 0x020fe40000011456 */
[----:B------:R-:W-:-:S07]  /*2c10*/  IADD3 R85, PT, PT, R8, 0x1, RZ ;  /* 0x0000000108557810 */ /* 0x000fce0007ffe0ff */
.L_x_23466:
[----:B------:R-:W-:Y:S02]  /*2c20*/  MOV R16, R78 ;  /* 0x0000004e00107202 */ /* 0x000fe40000000f00 */
[----:B------:R-:W-:-:S05]  /*2c30*/  MOV R17, R77 ;  /* 0x0000004d00117202 */ /* 0x000fca0000000f00 */
[----:B------:R-:W2:Y:S01]  /*2c40*/  LDG.E.CONSTANT R9, desc[UR6][R16.64] ;  /* 0x0000000610097981 */ /* 0x000ea2000c1e9900 */
[----:B------:R-:W-:-:S13]  /*2c50*/  ISETP.NE.AND P2, PT, R79, -0x1, PT ;  /* 0xffffffff4f00780c */ /* 0x000fda0003f45270 */
[----:B------:R-:W-:Y:S01]  /*2c60*/  @!P2 IADD3 R37, PT, PT, R85, 0x2, RZ ;  /* 0x000000025525a810 */ /* 0x000fe20007ffe0ff */
[----:B--2---:R-:W-:-:S03]  /*2c70*/  IMAD.WIDE R8, R9, UR14, R86 ;  /* 0x0000000e09087c25 */ /* 0x004fc6000f8e0256 */
[----:B------:R-:W-:-:S04]  /*2c80*/  IADD3 R8, P0, PT, R0, R8, RZ ;  /* 0x0000000800087210 */ /* 0x000fc80007f1e0ff */
[----:B------:R-:W-:Y:S02]  /*2c90*/  IADD3.X R9, PT, PT, RZ, R9, RZ, P0, !PT ;  /* 0x00000009ff097210 */ /* 0x000fe400007fe4ff */
[----:B0-----:R-:W-:-:S04]  /*2ca0*/  LEA R62, P0, R8, UR8, 0x2 ;  /* 0x00000008083e7c11 */ /* 0x001fc8000f8010ff */
        /* <DEDUP_REMOVED lines=10> */
[----:B------:R-:W5:Y:S01]  /*2d50*/  LDG.E.128.CONSTANT R32, desc[UR6][R62.64+0x1200] ;  /* 0x001200063e207981 */ /* 0x000f62000c1e9d00 */
[----:B------:R-:W-:Y:S01]  /*2d60*/  @!P2 ISETP.GE.AND P6, PT, R37, R88, PT ;  /* 0x000000582500a20c */ /* 0x000fe20003fc6270 */
[C---:B------:R-:W-:Y:S01]  /*2d70*/  @!P2 VIADD R43, R85.reuse, 0x2 ;  /* 0x00000002552ba836 */ /* 0x040fe20000000000 */
[C---:B------:R-:W-:Y:S01]  /*2d80*/  @!P2 IADD3 R41, PT, PT, R85.reuse, 0x1, RZ ;  /* 0x000000015529a810 */ /* 0x040fe20007ffe0ff */
[----:B------:R-:W0:Y:S01]  /*2d90*/  LDS.128 R36, [R83] ;  /* 0x0000000053247984 */ /* 0x000e220000000c00 */
[----:B------:R-:W-:-:S02]  /*2da0*/  IADD3 R61, PT, PT, R85, -0x1, RZ ;  /* 0xffffffff553d7810 */ /* 0x000fc40007ffe0ff */
[-C--:B------:R-:W-:Y:S02]  /*2db0*/  @!P2 ISETP.GE.AND P4, PT, R41, R88.reuse, PT ;  /* 0x000000582900a20c */ /* 0x080fe40003f86270 */
[-C--:B------:R-:W-:Y:S02]  /*2dc0*/  @!P2 ISETP.GE.AND P3, PT, R43, R88.reuse, PT ;  /* 0x000000582b00a20c */ /* 0x080fe40003f66270 */
[----:B------:R-:W-:Y:S02]  /*2dd0*/  @!P2 ISETP.GE.AND P1, PT, R61, R88, PT ;  /* 0x000000583d00a20c */ /* 0x000fe40003f26270 */
[C---:B------:R-:W-:Y:S02]  /*2de0*/  @!P2 IADD3 R49, PT, PT, R85.reuse, 0x1, RZ ;  /* 0x000000015531a810 */ /* 0x040fe40007ffe0ff */
[C---:B------:R-:W-:Y:S02]  /*2df0*/  @!P2 IADD3 R43, PT, PT, R85.reuse, 0x1, RZ ;  /* 0x00000001552ba810 */ /* 0x040fe40007ffe0ff */
[----:B------:R-:W-:-:S02]  /*2e00*/  @!P2 IADD3 R41, PT, PT, R85, 0x2, RZ ;  /* 0x000000025529a810 */ /* 0x000fc40007ffe0ff */
[-C--:B------:R-:W-:Y:S02]  /*2e10*/  @!P2 ISETP.GE.AND P0, PT, R49, R88.reuse, PT ;  /* 0x000000583100a20c */ /* 0x080fe40003f06270 */
[C---:B------:R-:W-:Y:S02]  /*2e20*/  @!P2 ISETP.GE.AND P5, PT, R85.reuse, R88, PT ;  /* 0x000000585500a20c */ /* 0x040fe40003fa6270 */
[C---:B------:R-:W-:Y:S02]  /*2e30*/  @!P2 IADD3 R49, PT, PT, R85.reuse, 0x2, RZ ;  /* 0x000000025531a810 */ /* 0x040fe40007ffe0ff */
[----:B------:R-:W-:Y:S02]  /*2e40*/  @!P2 IADD3 R51, PT, PT, R85, 0x1, RZ ;  /* 0x000000015533a810 */ /* 0x000fe40007ffe0ff */
[----:B--2---:R-:W-:Y:S02]  /*2e50*/  @!P2 FSEL R44, R44, RZ, !P1 ;  /* 0x000000ff2c2ca208 */ /* 0x004fe40004800000 */
[----:B------:R-:W-:-:S02]  /*2e60*/  @!P2 FSEL R47, R47, RZ, !P6 ;  /* 0x000000ff2f2fa208 */ /* 0x000fc40007000000 */
[-C--:B------:R-:W-:Y:S02]  /*2e70*/  @!P2 ISETP.GE.AND P1, PT, R43, R88.reuse, PT ;  /* 0x000000582b00a20c */ /* 0x080fe40003f26270 */
[----:B------:R-:W-:Y:S02]  /*2e80*/  @!P2 ISETP.GE.AND P6, PT, R41, R88, PT ;  /* 0x000000582900a20c */ /* 0x000fe40003fc6270 */
[----:B------:R-:W-:Y:S02]  /*2e90*/  @!P2 FSEL R45, R45, RZ, !P5 ;  /* 0x000000ff2d2da208 */ /* 0x000fe40006800000 */
[----:B------:R-:W-:Y:S02]  /*2ea0*/  @!P2 FSEL R46, R46, RZ, !P4 ;  /* 0x000000ff2e2ea208 */ /* 0x000fe40006000000 */
[----:B---3--:R-:W-:Y:S01]  /*2eb0*/  @!P2 FSEL R54, R54, RZ, !P0 ;  /* 0x000000ff3636a208 */ /* 0x008fe20004000000 */
[----:B0-----:R-:W-:Y:S01]  /*2ec0*/  FMUL.FTZ R45, R37, R45 ;  /* 0x0000002d252d7220 */ /* 0x001fe20000410000 */
[----:B------:R-:W-:-:S02]  /*2ed0*/  @!P2 FSEL R55, R55, RZ, !P3 ;  /* 0x000000ff3737a208 */ /* 0x000fc40005800000 */
[----:B----4-:R-:W-:Y:S01]  /*2ee0*/  @!P2 FSEL R58, R58, RZ, !P1 ;  /* 0x000000ff3a3aa208 */ /* 0x010fe20004800000 */
[----:B------:R-:W-:Y:S01]  /*2ef0*/  FFMA.FTZ R45, R36, R44, R45 ;  /* 0x0000002c242d7223 */ /* 0x000fe2000001002d */
[----:B------:R-:W-:Y:S02]  /*2f00*/  @!P2 FSEL R59, R59, RZ, !P6 ;  /* 0x000000ff3b3ba208 */ /* 0x000fe40007000000 */
[-C--:B------:R-:W-:Y:S02]  /*2f10*/  @!P2 ISETP.GE.AND P5, PT, R61, R88.reuse, PT ;  /* 0x000000583d00a20c */ /* 0x080fe40003fa6270 */
[-C--:B------:R-:W-:Y:S02]  /*2f20*/  @!P2 ISETP.GE.AND P4, PT, R85, R88.reuse, PT ;  /* 0x000000585500a20c */ /* 0x080fe40003f86270 */
[-C--:B------:R-:W-:Y:S02]  /*2f30*/  @!P2 ISETP.GE.AND P0, PT, R61, R88.reuse, PT ;  /* 0x000000583d00a20c */ /* 0x080fe40003f06270 */
[----:B------:R-:W-:-:S02]  /*2f40*/  @!P2 ISETP.GE.AND P3, PT, R85, R88, PT ;  /* 0x000000585500a20c */ /* 0x000fc40003f66270 */
[-C--:B------:R-:W-:Y:S02]  /*2f50*/  @!P2 ISETP.GE.AND P1, PT, R61, R88.reuse, PT ;  /* 0x000000583d00a20c */ /* 0x080fe40003f26270 */
[----:B------:R-:W-:Y:S02]  /*2f60*/  @!P2 ISETP.GE.AND P6, PT, R85, R88, PT ;  /* 0x000000585500a20c */ /* 0x000fe40003fc6270 */
[----:B------:R-:W-:Y:S02]  /*2f70*/  @!P2 FSEL R52, R52, RZ, !P5 ;  /* 0x000000ff3434a208 */ /* 0x000fe40006800000 */
[----:B------:R-:W-:Y:S02]  /*2f80*/  @!P2 FSEL R53, R53, RZ, !P4 ;  /* 0x000000ff3535a208 */ /* 0x000fe40006000000 */
[----:B------:R-:W-:Y:S02]  /*2f90*/  @!P2 FSEL R56, R56, RZ, !P0 ;  /* 0x000000ff3838a208 */ /* 0x000fe40004000000 */
[----:B------:R-:W-:-:S02]  /*2fa0*/  @!P2 FSEL R57, R57, RZ, !P3 ;  /* 0x000000ff3939a208 */ /* 0x000fc40005800000 */
[----:B-----5:R-:W-:Y:S02]  /*2fb0*/  @!P2 FSEL R8, R8, RZ, !P1 ;  /* 0x000000ff0808a208 */ /* 0x020fe40004800000 */
[----:B------:R-:W-:Y:S02]  /*2fc0*/  @!P2 FSEL R9, R9, RZ, !P6 ;  /* 0x000000ff0909a208 */ /* 0x000fe40007000000 */
[-C--:B------:R-:W-:Y:S02]  /*2fd0*/  @!P2 ISETP.GE.AND P5, PT, R43, R88.reuse, PT ;  /* 0x000000582b00a20c */ /* 0x080fe40003fa6270 */
[-C--:B------:R-:W-:Y:S02]  /*2fe0*/  @!P2 ISETP.GE.AND P4, PT, R41, R88.reuse, PT ;  /* 0x000000582900a20c */ /* 0x080fe40003f86270 */
[-C--:B------:R-:W-:Y:S02]  /*2ff0*/  @!P2 ISETP.GE.AND P0, PT, R43, R88.reuse, PT ;  /* 0x000000582b00a20c */ /* 0x080fe40003f06270 */
[----:B------:R-:W-:-:S02]  /*3000*/  @!P2 ISETP.GE.AND P3, PT, R41, R88, PT ;  /* 0x000000582900a20c */ /* 0x000fc40003f66270 */
[-C--:B------:R-:W-:Y:S02]  /*3010*/  @!P2 ISETP.GE.AND P1, PT, R43, R88.reuse, PT ;  /* 0x000000582b00a20c */ /* 0x080fe40003f26270 */
[----:B------:R-:W-:Y:S02]  /*3020*/  @!P2 ISETP.GE.AND P6, PT, R41, R88, PT ;  /* 0x000000582900a20c */ /* 0x000fe40003fc6270 */
[----:B------:R-:W2:Y:S01]  /*3030*/  LDG.E.128.CONSTANT R40, desc[UR6][R62.64+0x1400] ;  /* 0x001400063e287981 */ /* 0x000ea2000c1e9d00 */
[----:B------:R-:W-:Y:S01]  /*3040*/  FFMA.FTZ R84, R38, R46, R45 ;  /* 0x0000002e26547223 */ /* 0x000fe2000001002d */
[----:B------:R-:W-:Y:S02]  /*3050*/  @!P2 IADD3 R45, PT, PT, R85, 0x1, RZ ;  /* 0x00000001552da810 */ /* 0x000fe40007ffe0ff */
[----:B------:R-:W-:Y:S01]  /*3060*/  @!P2 FSEL R14, R14, RZ, !P0 ;  /* 0x000000ff0e0ea208 */ /* 0x000fe20004000000 */
[----:B------:R-:W-:Y:S01]  /*3070*/  FFMA.FTZ R84, R39, R47, R84 ;  /* 0x0000002f27547223 */ /* 0x000fe20000010054 */
[----:B------:R-:W-:-:S02]  /*3080*/  @!P2 FSEL R15, R15, RZ, !P3 ;  /* 0x000000ff0f0fa208 */ /* 0x000fc40005800000 */
[-C--:B------:R-:W-:Y:S02]  /*3090*/  @!P2 ISETP.GE.AND P0, PT, R61, R88.reuse, PT ;  /* 0x000000583d00a20c */ /* 0x080fe40003f06270 */
[-C--:B------:R-:W-:Y:S02]  /*30a0*/  @!P2 ISETP.GE.AND P3, PT, R45, R88.reuse, PT ;  /* 0x000000582d00a20c */ /* 0x080fe40003f66270 */
[----:B------:R-:W3:Y:S01]  /*30b0*/  LDG.E.128.CONSTANT R44, desc[UR6][R62.64+0x1600] ;  /* 0x001600063e2c7981 */ /* 0x000ee2000c1e9d00 */
[----:B------:R-:W-:Y:S02]  /*30c0*/  @!P2 FSEL R11, R11, RZ, !P4 ;  /* 0x000000ff0b0ba208 */ /* 0x000fe40006000000 */
[----:B------:R-:W-:Y:S02]  /*30d0*/  @!P2 FSEL R16, R16, RZ, !P0 ;  /* 0x000000ff1010a208 */ /* 0x000fe40004000000 */
[CC--:B------:R-:W-:Y:S02]  /*30e0*/  @!P2 ISETP.GE.AND P4, PT, R85.reuse, R88.reuse, PT ;  /* 0x000000585500a20c */ /* 0x0c0fe40003f86270 */
[----:B------:R-:W-:-:S02]  /*30f0*/  @!P2 ISETP.GE.AND P0, PT, R85, R88, PT ;  /* 0x000000585500a20c */ /* 0x000fc40003f06270 */
[----:B------:R-:W-:Y:S02]  /*3100*/  @!P2 FSEL R13, R13, RZ, !P4 ;  /* 0x000000ff0d0da208 */ /* 0x000fe40006000000 */
[----:B------:R-:W-:Y:S02]  /*3110*/  @!P2 FSEL R17, R17, RZ, !P0 ;  /* 0x000000ff1111a208 */ /* 0x000fe40004000000 */
[----:B------:R-:W-:Y:S02]  /*3120*/  @!P2 FSEL R10, R10, RZ, !P5 ;  /* 0x000000ff0a0aa208 */ /* 0x000fe40006800000 */
[CC--:B------:R-:W-:Y:S02]  /*3130*/  @!P2 ISETP.GE.AND P4, PT, R49.reuse, R88.reuse, PT ;  /* 0x000000583100a20c */ /* 0x0c0fe40003f86270 */
[-C--:B------:R-:W-:Y:S01]  /*3140*/  @!P2 ISETP.GE.AND P0, PT, R49, R88.reuse, PT ;  /* 0x000000583100a20c */ /* 0x080fe20003f06270 */
[----:B------:R-:W-:Y:S01]  /*3150*/  FMUL.FTZ R53, R37, R53 ;  /* 0x0000003525357220 */ /* 0x000fe20000410000 */
[----:B------:R-:W-:-:S02]  /*3160*/  @!P2 ISETP.GE.AND P5, PT, R61, R88, PT ;  /* 0x000000583d00a20c */ /* 0x000fc40003fa6270 */
[----:B------:R-:W-:Y:S02]  /*3170*/  @!P2 IADD3 R49, PT, PT, R85, 0x1, RZ ;  /* 0x000000015531a810 */ /* 0x000fe40007ffe0ff */
[----:B------:R-:W-:Y:S01]  /*3180*/  @!P2 FSEL R19, R19, RZ, !P6 ;  /* 0x000000ff1313a208 */ /* 0x000fe20007000000 */
[----:B------:R-:W-:Y:S01]  /*3190*/  FFMA.FTZ R53, R36, R52, R53 ;  /* 0x0000003424357223 */ /* 0x000fe20000010035 */
[----:B------:R-:W-:Y:S02]  /*31a0*/  @!P2 FSEL R12, R12, RZ, !P5 ;  /* 0x000000ff0c0ca208 */ /* 0x000fe40006800000 */
[----:B------:R-:W-:Y:S02]  /*31b0*/  @!P2 FSEL R18, R18, RZ, !P1 ;  /* 0x000000ff1212a208 */ /* 0x000fe40004800000 */
[-C--:B------:R-:W-:Y:S02]  /*31c0*/  @!P2 ISETP.GE.AND P6, PT, R61, R88.reuse, PT ;  /* 0x000000583d00a20c */ /* 0x080fe40003fc6270 */
[----:B------:R-:W-:-:S02]  /*31d0*/  @!P2 ISETP.GE.AND P5, PT, R51, R88, PT ;  /* 0x000000583300a20c */ /* 0x000fc40003fa6270 */
[----:B------:R-:W-:Y:S02]  /*31e0*/  @!P2 ISETP.GE.AND P1, PT, R49, R88, PT ;  /* 0x000000583100a20c */ /* 0x000fe40003f26270 */
[----:B------:R-:W4:Y:S01]  /*31f0*/  LDG.E.128.CONSTANT R48, desc[UR6][R62.64+0x1800] ;  /* 0x001800063e307981 */ /* 0x000f22000c1e9d00 */
[----:B------:R-:W-:Y:S01]  /*3200*/  @!P2 FSEL R20, R20, RZ, !P6 ;  /* 0x000000ff1414a208 */ /* 0x000fe20007000000 */
[----:B------:R-:W-:Y:S01]  /*3210*/  FMUL.FTZ R57, R37, R57 ;  /* 0x0000003925397220 */ /* 0x000fe20000410000 */
[----:B------:R-:W-:Y:S01]  /*3220*/  FFMA.FTZ R54, R38, R54, R53 ;  /* 0x0000003626367223 */ /* 0x000fe20000010035 */
[C---:B------:R-:W-:Y:S02]  /*3230*/  @!P2 ISETP.GE.AND P6, PT, R85.reuse, R88, PT ;  /* 0x000000585500a20c */ /* 0x040fe40003fc6270 */
[----:B------:R-:W-:Y:S02]  /*3240*/  @!P2 IADD3 R53, PT, PT, R85, 0x2, RZ ;  /* 0x000000025535a810 */ /* 0x000fe40007ffe0ff */
[----:B------:R-:W-:Y:S01]  /*3250*/  @!P2 FSEL R23, R23, RZ, !P4 ;  /* 0x000000ff1717a208 */ /* 0x000fe20006000000 */
[----:B------:R-:W-:Y:S01]  /*3260*/  FFMA.FTZ R57, R36, R56, R57 ;  /* 0x0000003824397223 */ /* 0x000fe20000010039 */
[----:B------:R-:W-:-:S02]  /*3270*/  @!P2 ISETP.GE.AND P4, PT, R61, R88, PT ;  /* 0x000000583d00a20c */ /* 0x000fc40003f86270 */
[----:B------:R-:W-:Y:S02]  /*3280*/  @!P2 FSEL R21, R21, RZ, !P6 ;  /* 0x000000ff1515a208 */ /* 0x000fe40007000000 */
[----:B------:R-:W-:Y:S02]  /*3290*/  @!P2 ISETP.GE.AND P6, PT, R53, R88, PT ;  /* 0x000000583500a20c */ /* 0x000fe40003fc6270 */
[----:B------:R-:W-:Y:S01]  /*32a0*/  @!P2 IADD3 R53, PT, PT, R85, 0x1, RZ ;  /* 0x000000015535a810 */ /* 0x000fe20007ffe0ff */
[----:B------:R-:W-:Y:S01]  /*32b0*/  FFMA.FTZ R90, R38, R58, R57 ;  /* 0x0000003a265a7223 */ /* 0x000fe20000010039 */
[----:B------:R-:W-:Y:S02]  /*32c0*/  @!P2 FSEL R24, R24, RZ, !P4 ;  /* 0x000000ff1818a208 */ /* 0x000fe40006000000 */
[----:B------:R-:W-:Y:S02]  /*32d0*/  @!P2 FSEL R26, R26, RZ, !P3 ;  /* 0x000000ff1a1aa208 */ /* 0x000fe40005800000 */
[----:B------:R-:W-:-:S02]  /*32e0*/  @!P2 FSEL R27, R27, RZ, !P0 ;  /* 0x000000ff1b1ba208 */ /* 0x000fc40004000000 */
[-C--:B------:R-:W-:Y:S02]  /*32f0*/  @!P2 ISETP.GE.AND P4, PT, R85, R88.reuse, PT ;  /* 0x000000585500a20c */ /* 0x080fe40003f86270 */
[-C--:B------:R-:W-:Y:S02]  /*3300*/  @!P2 ISETP.GE.AND P3, PT, R61, R88.reuse, PT ;  /* 0x000000583d00a20c */ /* 0x080fe40003f66270 */
[CC--:B------:R-:W-:Y:S02]  /*3310*/  @!P2 ISETP.GE.AND P0, PT, R85.reuse, R88.reuse, PT ;  /* 0x000000585500a20c */ /* 0x0c0fe40003f06270 */
[----:B------:R-:W-:Y:S01]  /*3320*/  @!P2 IADD3 R57, PT, PT, R85, 0x2, RZ ;  /* 0x000000025539a810 */ /* 0x000fe20007ffe0ff */
[----:B------:R-:W-:Y:S01]  /*3330*/  FFMA.FTZ R89, R39, R55, R54 ;  /* 0x0000003727597223 */ /* 0x000fe20000010036 */
[----:B------:R-:W-:Y:S02]  /*3340*/  @!P2 FSEL R22, R22, RZ, !P5 ;  /* 0x000000ff1616a208 */ /* 0x000fe40006800000 */
[----:B------:R-:W-:-:S02]  /*3350*/  @!P2 ISETP.GE.AND P5, PT, R53, R88, PT ;  /* 0x000000583500a20c */ /* 0x000fc40003fa6270 */
[----:B------:R-:W5:Y:S01]  /*3360*/  LDG.E.128.CONSTANT R52, desc[UR6][R62.64+0x1a00] ;  /* 0x001a00063e347981 */ /* 0x000f62000c1e9d00 */
[----:B------:R-:W-:Y:S02]  /*3370*/  @!P2 FSEL R25, R25, RZ, !P4 ;  /* 0x000000ff1919a208 */ /* 0x000fe40006000000 */
[----:B------:R-:W-:Y:S02]  /*3380*/  @!P2 FSEL R28, R28, RZ, !P3 ;  /* 0x000000ff1c1ca208 */ /* 0x000fe40005800000 */
[----:B------:R-:W-:Y:S02]  /*3390*/  @!P2 FSEL R29, R29, RZ, !P0 ;  /* 0x000000ff1d1da208 */ /* 0x000fe40004000000 */
[-C--:B------:R-:W-:Y:S02]  /*33a0*/  @!P2 ISETP.GE.AND P4, PT, R57, R88.reuse, PT ;  /* 0x000000583900a20c */ /* 0x080fe40003f86270 */
[-C--:B------:R-:W-:Y:S02]  /*33b0*/  @!P2 ISETP.GE.AND P3, PT, R61, R88.reuse, PT ;  /* 0x000000583d00a20c */ /* 0x080fe40003f66270 */
[----:B------:R-:W-:Y:S01]  /*33c0*/  @!P2 ISETP.GE.AND P0, PT, R85, R88, PT ;  /* 0x000000585500a20c */ /* 0x000fe20003f06270 */
[----:B------:R-:W-:Y:S01]  /*33d0*/  FFMA.FTZ R90, R39, R59, R90 ;  /* 0x0000003b275a7223 */ /* 0x000fe2000001005a */
[----:B------:R-:W-:Y:S01]  /*33e0*/  @!P2 FSEL R30, R30, RZ, !P1 ;  /* 0x000000ff1e1ea208 */ /* 0x000fe20004800000 */
[----:B------:R-:W5:Y:S01]  /*33f0*/  LDG.E.128.CONSTANT R56, desc[UR6][R62.64+0x1c00] ;  /* 0x001c00063e387981 */ /* 0x000f62000c1e9d00 */
[----:B------:R-:W-:-:S02]  /*3400*/  @!P2 FSEL R31, R31, RZ, !P6 ;  /* 0x000000ff1f1fa208 */ /* 0x000fc40007000000 */
[----:B------:R-:W-:Y:S02]  /*3410*/  @!P2 FSEL R32, R32, RZ, !P3 ;  /* 0x000000ff2020a208 */ /* 0x000fe40005800000 */
[----:B------:R-:W-:Y:S02]  /*3420*/  @!P2 FSEL R33, R33, RZ, !P0 ;  /* 0x000000ff2121a208 */ /* 0x000fe40004000000 */
[----:B------:R-:W-:Y:S02]  /*3430*/  @!P2 FSEL R34, R34, RZ, !P5 ;  /* 0x000000ff2222a208 */ /* 0x000fe40006800000 */
[----:B------:R-:W-:Y:S02]  /*3440*/  @!P2 FSEL R35, R35, RZ, !P4 ;  /* 0x000000ff2323a208 */ /* 0x000fe40006000000 */
[CC--:B------:R-:W-:Y:S02]  /*3450*/  @!P2 ISETP.GE.AND P1, PT, R61.reuse, R88.reuse, PT ;  /* 0x000000583d00a20c */ /* 0x0c0fe40003f26270 */
[----:B------:R-:W-:-:S02]  /*3460*/  @!P2 ISETP.GE.AND P6, PT, R61, R88, PT ;  /* 0x000000583d00a20c */ /* 0x000fc40003fc6270 */
[CC--:B------:R-:W-:Y:S02]  /*3470*/  @!P2 ISETP.GE.AND P3, PT, R61.reuse, R88.reuse, PT ;  /* 0x000000583d00a20c */ /* 0x0c0fe40003f66270 */
[CC--:B------:R-:W-:Y:S02]  /*3480*/  @!P2 ISETP.GE.AND P0, PT, R61.reuse, R88.reuse, PT ;  /* 0x000000583d00a20c */ /* 0x0c0fe40003f06270 */
[CC--:B------:R-:W-:Y:S02]  /*3490*/  @!P2 ISETP.GE.AND P5, PT, R61.reuse, R88.reuse, PT ;  /* 0x000000583d00a20c */ /* 0x0c0fe40003fa6270 */
[----:B------:R-:W-:Y:S02]  /*34a0*/  @!P2 ISETP.GE.AND P4, PT, R61, R88, PT ;  /* 0x000000583d00a20c */ /* 0x000fe40003f86270 */
[----:B------:R-:W5:Y:S01]  /*34b0*/  LDG.E.128.CONSTANT R60, desc[UR6][R62.64+0x1e00] ;  /* 0x001e00063e3c7981 */ /* 0x000f62000c1e9d00 */
[----:B------:R-:W-:-:S04]  /*34c0*/  FMUL.FTZ R9, R37, R9 ;  /* 0x0000000925097220 */ /* 0x000fc80000410000 */
[----:B------:R-:W-:-:S04]  /*34d0*/  FFMA.FTZ R9, R36, R8, R9 ;  /* 0x0000000824097223 */ /* 0x000fc80000010009 */
[----:B------:R-:W-:Y:S01]  /*34e0*/  FFMA.FTZ R10, R38, R10, R9 ;  /* 0x0000000a260a7223 */ /* 0x000fe20000010009 */
[----:B------:R-:W-:Y:S01]  /*34f0*/  FMUL.FTZ R9, R37, R13 ;  /* 0x0000000d25097220 */ /* 0x000fe20000410000 */
[----:B------:R-:W-:Y:S01]  /*3500*/  @!P2 IADD3 R13, PT, PT, R85, 0x1, RZ ;  /* 0x00000001550da810 */ /* 0x000fe20007ffe0ff */
        /* <DEDUP_REMOVED lines=50> */
[----:B------:R-:W-:Y:S01]  /*3830*/  @!P2 ISETP.GE.AND P6, PT, R13, R88, PT ;  /* 0x000000580d00a20c */ /* 0x000fe20003fc6270 */
[----:B------:R-:W-:-:S03]  /*3840*/  @!P2 VIADD R13, R85, 0x2 ;  /* 0x00000002550da836 */ /* 0x000fc60000000000 */
[----:B------:R-:W-:Y:S02]  /*3850*/  @!P2 FSEL R46, R46, RZ, !P6 ;  /* 0x000000ff2e2ea208 */ /* 0x000fe40007000000 */
[-C--:B------:R-:W-:Y:S02]  /*3860*/  @!P2 ISETP.GE.AND P6, PT, R13, R88.reuse, PT ;  /* 0x000000580d00a20c */ /* 0x080fe40003fc6270 */
[----:B------:R-:W-:Y:S02]  /*3870*/  @!P2 IADD3 R13, PT, PT, R85, 0x1, RZ ;  /* 0x00000001550da810 */ /* 0x000fe40007ffe0ff */
[----:B------:R-:W-:Y:S02]  /*3880*/  @!P2 FSEL R47, R47, RZ, !P6 ;  /* 0x000000ff2f2fa208 */ /* 0x000fe40007000000 */
[----:B------:R-:W-:Y:S02]  /*3890*/  @!P2 ISETP.GE.AND P6, PT, R13, R88, PT ;  /* 0x000000580d00a20c */ /* 0x000fe40003fc6270 */
[----:B------:R-:W-:-:S02]  /*38a0*/  @!P2 IADD3 R13, PT, PT, R85, 0x2, RZ ;  /* 0x00000002550da810 */ /* 0x000fc40007ffe0ff */
[----:B----4-:R-:W-:Y:S02]  /*38b0*/  @!P2 FSEL R48, R48, RZ, !P3 ;  /* 0x000000ff3030a208 */ /* 0x010fe40005800000 */
[----:B------:R-:W-:-:S04]  /*38c0*/  @!P2 ISETP.GE.AND P3, PT, R85, R88, PT ;  /* 0x000000585500a20c */ /* 0x000fc80003f66270 */
[----:B------:R-:W-:Y:S02]  /*38d0*/  @!P2 FSEL R49, R49, RZ, !P3 ;  /* 0x000000ff3131a208 */ /* 0x000fe40005800000 */
[-C--:B------:R-:W-:Y:S02]  /*38e0*/  @!P2 ISETP.GE.AND P3, PT, R13, R88.reuse, PT ;  /* 0x000000580d00a20c */ /* 0x080fe40003f66270 */
[----:B------:R-:W-:Y:S02]  /*38f0*/  @!P2 IADD3 R13, PT, PT, R85, 0x1, RZ ;  /* 0x00000001550da810 */ /* 0x000fe40007ffe0ff */
[----:B------:R-:W-:Y:S02]  /*3900*/  @!P2 FSEL R50, R50, RZ, !P6 ;  /* 0x000000ff3232a208 */ /* 0x000fe40007000000 */
[----:B------:R-:W-:Y:S02]  /*3910*/  @!P2 ISETP.GE.AND P6, PT, R13, R88, PT ;  /* 0x000000580d00a20c */ /* 0x000fe40003fc6270 */
[----:B------:R-:W-:-:S02]  /*3920*/  @!P2 IADD3 R13, PT, PT, R85, 0x2, RZ ;  /* 0x00000002550da810 */ /* 0x000fc40007ffe0ff */
[----:B------:R-:W-:Y:S02]  /*3930*/  @!P2 FSEL R51, R51, RZ, !P3 ;  /* 0x000000ff3333a208 */ /* 0x000fe40005800000 */
[-C--:B------:R-:W-:Y:S02]  /*3940*/  @!P2 ISETP.GE.AND P3, PT, R13, R88.reuse, PT ;  /* 0x000000580d00a20c */ /* 0x080fe40003f66270 */
[C---:B------:R-:W-:Y:S02]  /*3950*/  @!P2 IADD3 R13, PT, PT, R85.reuse, 0x1, RZ ;  /* 0x00000001550da810 */ /* 0x040fe40007ffe0ff */
[----:B-----5:R-:W-:Y:S02]  /*3960*/  @!P2 FSEL R52, R52, RZ, !P0 ;  /* 0x000000ff3434a208 */ /* 0x020fe40004000000 */
[----:B------:R-:W-:-:S04]  /*3970*/  @!P2 ISETP.GE.AND P0, PT, R85, R88, PT ;  /* 0x000000585500a20c */ /* 0x000fc80003f06270 */
[----:B------:R-:W-:Y:S02]  /*3980*/  @!P2 FSEL R53, R53, RZ, !P0 ;  /* 0x000000ff3535a208 */ /* 0x000fe40004000000 */
[-C--:B------:R-:W-:Y:S02]  /*3990*/  @!P2 ISETP.GE.AND P0, PT, R13, R88.reuse, PT ;  /* 0x000000580d00a20c */ /* 0x080fe40003f06270 */
[C---:B------:R-:W-:Y:S02]  /*39a0*/  @!P2 IADD3 R13, PT, PT, R85.reuse, 0x2, RZ ;  /* 0x00000002550da810 */ /* 0x040fe40007ffe0ff */
[----:B------:R-:W-:Y:S02]  /*39b0*/  @!P2 FSEL R56, R56, RZ, !P5 ;  /* 0x000000ff3838a208 */ /* 0x000fe40006800000 */
[----:B------:R-:W-:Y:S02]  /*39c0*/  @!P2 ISETP.GE.AND P5, PT, R85, R88, PT ;  /* 0x000000585500a20c */ /* 0x000fe40003fa6270 */
[----:B------:R-:W-:-:S02]  /*39d0*/  @!P2 FSEL R54, R54, RZ, !P6 ;  /* 0x000000ff3636a208 */ /* 0x000fc40007000000 */
[----:B------:R-:W-:Y:S02]  /*39e0*/  @!P2 FSEL R57, R57, RZ, !P5 ;  /* 0x000000ff3939a208 */ /* 0x000fe40006800000 */
[CC--:B------:R-:W-:Y:S02]  /*39f0*/  @!P2 ISETP.GE.AND P6, PT, R13.reuse, R88.reuse, PT ;  /* 0x000000580d00a20c */ /* 0x0c0fe40003fc6270 */
[----:B------:R-:W-:Y:S02]  /*3a00*/  @!P2 ISETP.GE.AND P5, PT, R13, R88, PT ;  /* 0x000000580d00a20c */ /* 0x000fe40003fa6270 */
[----:B------:R-:W-:Y:S01]  /*3a10*/  @!P2 IADD3 R13, PT, PT, R85, 0x1, RZ ;  /* 0x00000001550da810 */ /* 0x000fe20007ffe0ff */
[----:B------:R-:W-:Y:S01]  /*3a20*/  FMUL.FTZ R41, R37, R41 ;  /* 0x0000002925297220 */ /* 0x000fe20000410000 */
[----:B------:R-:W-:Y:S02]  /*3a30*/  @!P2 FSEL R58, R58, RZ, !P0 ;  /* 0x000000ff3a3aa208 */ /* 0x000fe40004000000 */
[----:B------:R-:W-:-:S02]  /*3a40*/  @!P2 FSEL R60, R60, RZ, !P4 ;  /* 0x000000ff3c3ca208 */ /* 0x000fc40006000000 */
[----:B------:R-:W-:-:S04]  /*3a50*/  @!P2 ISETP.GE.AND P4, PT, R85, R88, PT ;  /* 0x000000585500a20c */ /* 0x000fc80003f86270 */
[----:B------:R-:W-:Y:S01]  /*3a60*/  @!P2 FSEL R61, R61, RZ, !P4 ;  /* 0x000000ff3d3da208 */ /* 0x000fe20006000000 */
[----:B------:R-:W-:Y:S01]  /*3a70*/  FMUL.FTZ R45, R37, R45 ;  /* 0x0000002d252d7220 */ /* 0x000fe20000410000 */
        /* <DEDUP_REMOVED lines=38> */
.L_x_23465:
[----:B0-2---:R-:W-:Y:S05]  /*3ce0*/  BSYNC.RECONVERGENT B0 ;  /* 0x0000000000007941 */ /* 0x005fea0003800200 */
.L_x_23464:
[----:B------:R-:W0:Y:S01]  /*3cf0*/  SHFL.BFLY PT, R0, R73, 0x4, 0x1f ;  /* 0x0c801f0049007f89 */ /* 0x000e2200000e0000 */
[C---:B------:R-:W-:Y:S01]  /*3d00*/  LOP3.LUT P0, RZ, R76.reuse, 0x7, RZ, 0xc0, !PT ;  /* 0x000000074cff7812 */ /* 0x040fe2000780c0ff */
[----:B------:R-:W-:Y:S01]  /*3d10*/  BSSY.RECONVERGENT B0, `(.L_x_23467) ;  /* 0x000007b000007945 */ /* 0x000fe20003800200 */
[----:B------:R-:W-:Y:S01]  /*3d20*/  LOP3.LUT R32, R76, 0x3c0, RZ, 0xc0, !PT ;  /* 0x000003c04c207812 */ /* 0x000fe200078ec0ff */
[----:B------:R-:W1:Y:S01]  /*3d30*/  SHFL.BFLY PT, R9, R72, 0x4, 0x1f ;  /* 0x0c801f0048097f89 */ /* 0x000e6200000e0000 */
[----:B------:R-:W-:Y:S02]  /*3d40*/  SHF.R.U32.HI R74, RZ, 0x3, R74 ;  /* 0x00000003ff4a7819 */ /* 0x000fe4000001164a */
[----:B------:R-:W-:Y:S01]  /*3d50*/  ISETP.NE.OR P1, PT, R32, 0x40, P0 ;  /* 0x000000402000780c */ /* 0x000fe20000725670 */
[----:B------:R-:W2:Y:S01]  /*3d60*/  SHFL.BFLY PT, R8, R71, 0x4, 0x1f ;  /* 0x0c801f0047087f89 */ /* 0x000ea200000e0000 */
[----:B------:R-:W-:-:S03]  /*3d70*/  LEA R75, R75, R74, 0x6 ;  /* 0x0000004a4b4b7211 */ /* 0x000fc600078e30ff */
        /* <DEDUP_REMOVED lines=84> */
[----:B0-----:R-:W-:-:S03]  /*42c0*/  FADD.FTZ R19, R19, R16 ;  /* 0x0000001013137221 */ /* 0x001fc60000010000 */
[----:B------:R-:W0:Y:S01]  /*42d0*/  SHFL.BFLY PT, R30, R33, 0x1, 0x1f ;  /* 0x0c201f00211e7f89 */ /* 0x000e2200000e0000 */
[----:B-1----:R-:W-:Y:S01]  /*42e0*/  FADD.FTZ R21, R21, R18 ;  /* 0x0000001215157221 */ /* 0x002fe20000010000 */
[----:B------:R-:W-:Y:S01]  /*42f0*/  BAR.SYNC.DEFER_BLOCKING 0x0 ;  /* 0x0000000000007b1d */ /* 0x000fe20000010000 */
[----:B------:R-:W-:Y:S01]  /*4300*/  FADD.FTZ R23, R23, R20 ;  /* 0x0000001417177221 */ /* 0x000fe20000010000 */
[----:B--2---:R-:W-:Y:S01]  /*4310*/  FADD.FTZ R25, R25, R22 ;  /* 0x0000001619197221 */ /* 0x004fe20000010000 */
[----:B---3--:R-:W-:Y:S01]  /*4320*/  FADD.FTZ R27, R27, R24 ;  /* 0x000000181b1b7221 */ /* 0x008fe20000010000 */
[----:B------:R-:W-:Y:S01]  /*4330*/  FADD.FTZ R29, R29, R26 ;  /* 0x0000001a1d1d7221 */ /* 0x000fe20000010000 */
        /* <DEDUP_REMOVED lines=24> */
.L_x_23468:
[----:B------:R-:W-:Y:S05]  /*44c0*/  BSYNC.RECONVERGENT B0 ;  /* 0x0000000000007941 */ /* 0x000fea0003800200 */
.L_x_23467:
        /* <DEDUP_REMOVED lines=14> */
[----:B------:R-:W2:Y:S04]  /*45b0*/  LDS R5, [R75+0x10] ;  /* 0x000010004b057984 */ /* 0x000ea80000000800 */
[----:B0-----:R-:W0:Y:S04]  /*45c0*/  LDS R4, [R75+0x20] ;  /* 0x000020004b047984 */ /* 0x001e280000000800 */
        /* <DEDUP_REMOVED lines=25> */
[----:B--2---:R-:W-:Y:S01]  /*4760*/  FADD.FTZ R27, R27, R24 ;  /* 0x000000181b1b7221 */ /* 0x004fe20000010000 */
[----:B0-----:R-:W-:Y:S01]  /*4770*/  FADD.FTZ R29, R29, R26 ;  /* 0x0000001a1d1d7221 */ /* 0x001fe20000010000 */
[----:B---3--:R-:W-:Y:S01]  /*4780*/  FADD.FTZ R31, R31, R28 ;  /* 0x0000001c1f1f7221 */ /* 0x008fe20000010000 */
[----:B----4-:R-:W-:-:S07]  /*4790*/  FADD.FTZ R33, R33, R30 ;  /* 0x0000001e21217221 */ /* 0x010fce0000010000 */
.L_x_23470:
[----:B------:R-:W-:Y:S05]  /*47a0*/  BSYNC.RECONVERGENT B0 ;  /* 0x0000000000007941 */ /* 0x000fea0003800200 */
.L_x_23469:
        /* <DEDUP_REMOVED lines=20> */
.L_x_23472:
[----:B------:R-:W-:Y:S05]  /*48f0*/  BSYNC.RECONVERGENT B0 ;  /* 0x0000000000007941 */ /* 0x000fea0003800200 */
.L_x_23471:
        /* <DEDUP_REMOVED lines=35> */
.L_x_23474:
[----:B------:R-:W-:Y:S05]  /*4b30*/  BSYNC.RECONVERGENT B0 ;  /* 0x0000000000007941 */ /* 0x000fea0003800200 */
.L_x_23473:
        /* <DEDUP_REMOVED lines=11> */
[----:B------:R-:W-:Y:S01]  /*4bf0*/  SHF.R.U32.HI R76, RZ, 0x3, R76 ;  /* 0x00000003ff4c7819 */ /* 0x000fe2000001164c */
[----:B0-----:R-:W-:-:S06]  /*4c00*/  USHF.L.U32 UR4, UR4, 0x6, URZ ;  /* 0x0000000604047899 */ /* 0x001fcc00080006ff */
        /* <DEDUP_REMOVED lines=21> */
.L_x_23475:
        /* <DEDUP_REMOVED lines=10> */
.L_x_26011:


//--------------------- .text._ZN4vllm25paged_attention_v1_kernelIffLi32ELi32ELi128ELNS_18Fp8KVCacheDataTypeE0ELb0EEEvPT_PKS2_PKT0_S8_ifPKiSA_iPKfiiiSC_SC_iiiii --------------------------
	.section	.text._ZN4vllm25paged_attention_v1_kernelIffLi32ELi32ELi128ELNS_18Fp8KVCacheDataTypeE0ELb0EEEvPT_PKS2_PKT0_S8_ifPKiSA_iPKfiiiSC_SC_iiiii,"ax",@progbits
	.align	128
        .global         _ZN4vllm25paged_attention_v1_kernelIffLi32ELi32ELi128ELNS_18Fp8KVCacheDataTypeE0ELb0EEEvPT_PKS2_PKT0_S8_ifPKiSA_iPKfiiiSC_SC_iiiii
        .type           _ZN4vllm25paged_attention_v1_kernelIffLi32ELi32ELi128ELNS_18Fp8KVCacheDataTypeE0ELb0EEEvPT_PKS2_PKT0_S8_ifPKiSA_iPKfiiiSC_SC_iiiii,@function
        .size           _ZN4vllm25paged_attention_v1_kernelIffLi32ELi32ELi128ELNS_18Fp8KVCacheDataTypeE0ELb0EEEvPT_PKS2_PKT0_S8_ifPKiSA_iPKfiiiSC_SC_iiiii,(.L_x_26012 - _ZN4vllm25paged_attention_v1_kernelIffLi32ELi32ELi128ELNS_18Fp8KVCacheDataTypeE0ELb0EEEvPT_PKS2_PKT0_S8_ifPKiSA_iPKfiiiSC_SC_iiiii)
        .other          _ZN4vllm25paged_attention_v1_kernelIffLi32ELi32ELi128ELNS_18Fp8KVCacheDataTypeE0ELb0EEEvPT_PKS2_PKT0_S8_ifPKiSA_iPKfiiiSC_SC_iiiii,@"STO_CUDA_ENTRY STV_DEFAULT"
_ZN4vllm25paged_attention_v1_kernelIffLi32ELi32ELi128ELNS_18Fp8KVCacheDataTypeE0ELb0EEEvPT_PKS2_PKT0_S8_ifPKiSA_iPKfiiiSC_SC_iiiii:
.text._ZN4vllm25paged_attention_v1_kernelIffLi32ELi32ELi128ELNS_18Fp8KVCacheDataTypeE0ELb0EEEvPT_PKS2_PKT0_S8_ifPKiSA_iPKfiiiSC_SC_iiiii:
[----:B------:R-:W-:Y:S01]  /*0000*/  LDC R1, c[0x0][0x37c] ;  /* 0x0000df00ff017b82 */ /* 0x000fe20000000800 */
[----:B------:R-:W0:Y:S07]  /*0010*/  S2R R2, SR_TID.X ;  /* 0x0000000000027919 */ /* 0x000e2e0000002100 */
[----:B------:R-:W1:Y:S01]  /*0020*/  LDC.64 R8, c[0x0][0x3b0] ;  /* 0x0000ec00ff087b82 */ /* 0x000e620000000a00 */
[----:B------:R-:W2:Y:S01]  /*0030*/  LDCU.64 UR6, c[0x0][0x358] ;  /* 0x00006b00ff0677ac */ /* 0x000ea20008000a00 */
[----:B------:R-:W1:Y:S01]  /*0040*/  S2R R48, SR_CTAID.Y ;  /* 0x0000000000307919 */ /* 0x000e620000002600 */
[----:B------:R-:W3:Y:S01]  /*0050*/  LDCU UR4, c[0x0][0x3c8] ;  /* 0x00007900ff0477ac */ /* 0x000ee20008000800 */
[----:B------:R-:W4:Y:S01]  /*0060*/  S2R R0, SR_CTAID.X ;  /* 0x0000000000007919 */ /* 0x000f220000002500 */
[----:B------:R-:W-:Y:S01]  /*0070*/  HFMA2 R53, -RZ, RZ, 0, 0 ;  /* 0x00000000ff357431 */ /* 0x000fe200000001ff */
[----:B------:R-:W0:Y:S01]  /*0080*/  LDCU UR11, c[0x0][0x3cc] ;  /* 0x00007980ff0b77ac */ /* 0x000e220008000800 */
        /* <DEDUP_REMOVED lines=25> */
[----:B0-----:R-:W-:Y:S02]  /*0220*/  HFMA2 R8, -RZ, RZ, 0, 0 ;  /* 0x00000000ff087431 */ /* 0x001fe400000001ff */
[----:B---3--:R-:W-:-:S04]  /*0230*/  IMAD.MOV R13, RZ, RZ, -R9 ;  /* 0x000000ffff0d7224 */ /* 0x008fc800078e0a09 */
[----:B------:R-:W-:-:S04]  /*0240*/  IMAD R13, R13, R12, RZ ;  /* 0x0000000c0d0d7224 */ /* 0x000fc800078e02ff */
[----:B------:R-:W-:Y:S01]  /*0250*/  IMAD.HI.U32 R9, R9, R13, R8 ;  /* 0x0000000d09097227 */ /* 0x000fe200078e0008 */
[----:B------:R-:W-:-:S05]  /*0260*/  MOV R13, R14 ;  /* 0x0000000e000d7202 */ /* 0x000fca0000000f00 */
[----:B------:R-:W-:-:S05]  /*0270*/  IMAD.HI.U32 R9, R9, R13, RZ ;  /* 0x0000000d09097227 */ /* 0x000fca00078e00ff */
[----:B------:R-:W-:-:S05]  /*0280*/  IADD3 R3, PT, PT, -R9, RZ, RZ ;  /* 0x000000ff09037210 */ /* 0x000fca0007ffe1ff */
        /* <DEDUP_REMOVED lines=8> */
[----:B------:R-:W-:-:S04]  /*0310*/  @P0 IADD3 R9, PT, PT, R9, 0x1, RZ ;  /* 0x0000000109090810 */ /* 0x000fc80007ffe0ff */
[----:B------:R-:W-:-:S05]  /*0320*/  MOV R15, R9 ;  /* 0x00000009000f7202 */ /* 0x000fca0000000f00 */
[----:B------:R-:W-:Y:S01]  /*0330*/  @!P3 IMAD.MOV R15, RZ, RZ, -R15 ;  /* 0x000000ffff0fb224 */ /* 0x000fe200078e0a0f */
[----:B------:R-:W-:Y:S02]  /*0340*/  @!P2 LOP3.LUT R15, RZ, R11, RZ, 0x33, !PT ;  /* 0x0000000bff0fa212 */ /* 0x000fe400078e33ff */
[----:B------:R-:W0:Y:S02]  /*0350*/  LDC.64 R10, c[0x0][0x3c0] ;  /* 0x0000f000ff0a7b82 */ /* 0x000e240000000a00 */
        /* <DEDUP_REMOVED lines=9> */
[----:B------:R-:W-:-:S04]  /*03f0*/  IMAD.MOV.U32 R8, RZ, RZ, RZ ;  /* 0x000000ffff087224 */ /* 0x000fc800078e00ff */
[----:B------:R-:W-:Y:S01]  /*0400*/  IMAD R11, R10, R13, RZ ;  /* 0x0000000d0a0b7224 */ /* 0x000fe200078e02ff */
[----:B------:R-:W-:Y:S02]  /*0410*/  IABS R10, R0 ;  /* 0x00000000000a7213 */ /* 0x000fe40000000000 */
[----:B------:R-:W-:Y:S01]  /*0420*/  IABS R12, R15 ;  /* 0x0000000f000c7213 */ /* 0x000fe20000000000 */
[----:B------:R-:W-:-:S03]  /*0430*/  IMAD.HI.U32 R9, R9, R11, R8 ;  /* 0x0000000b09097227 */ /* 0x000fc600078e0008 */
[----:B------:R-:W-:-:S03]  /*0440*/  IADD3 R8, PT, PT, RZ, -R12, RZ ;  /* 0x8000000cff087210 */ /* 0x000fc60007ffe0ff */
[----:B------:R-:W-:-:S04]  /*0450*/  IMAD.HI.U32 R3, R9, R10, RZ ;  /* 0x0000000a09037227 */ /* 0x000fc800078e00ff */
[----:B------:R-:W-:Y:S02]  /*0460*/  IMAD R10, R3, R8, R10 ;  /* 0x00000008030a7224 */ /* 0x000fe400078e020a */
[----:B------:R-:W0:Y:S03]  /*0470*/  @P0 LDC.64 R8, c[0x0][0x3c0] ;  /* 0x0000f000ff080b82 */ /* 0x000e260000000a00 */
[----:B------:R-:W-:Y:S01]  /*0480*/  ISETP.GT.U32.AND P3, PT, R13, R10, PT ;  /* 0x0000000a0d00720c */ /* 0x000fe20003f64070 */
[----:B------:R-:W1:-:S12]  /*0490*/  @!P1 S2R R11, SR_CgaCtaId ;  /* 0x00000000000b9919 */ /* 0x000e580000008800 */
[----:B------:R-:W-:-:S04]  /*04a0*/  @!P3 IADD3 R10, PT, PT, R10, -R13, RZ ;  /* 0x8000000d0a0ab210 */ /* 0x000fc80007ffe0ff */
[----:B------:R-:W-:Y:S01]  /*04b0*/  ISETP.GE.U32.AND P2, PT, R10, R13, PT ;  /* 0x0000000d0a00720c */ /* 0x000fe20003f46070 */
[----:B--2---:R-:W-:Y:S02]  /*04c0*/  VIADD R10, R55, 0x1f ;  /* 0x0000001f370a7836 */ /* 0x004fe40000000000 */
[----:B0-----:R-:W-:-:S03]  /*04d0*/  @P0 IMAD.WIDE.U32 R8, R0, 0x4, R8 ;  /* 0x0000000400080825 */ /* 0x001fc600078e0008 */
[----:B------:R-:W-:Y:S02]  /*04e0*/  SHF.R.S32.HI R13, RZ, 0x1f, R10 ;  /* 0x0000001fff0d7819 */ /* 0x000fe4000001140a */
[----:B------:R-:W-:Y:S01]  /*04f0*/  LOP3.LUT R0, R0, R15, RZ, 0x3c, !PT ;  /* 0x0000000f00007212 */ /* 0x000fe200078e3cff */
[----:B------:R0:W5:Y:S01]  /*0500*/  @P0 LDG.E.CONSTANT R53, desc[UR6][R8.64] ;  /* 0x0000000608350981 */ /* 0x000162000c1e9900 */
[----:B------:R-:W-:Y:S02]  /*0510*/  LEA.HI R13, R13, R10, RZ, 0x5 ;  /* 0x0000000a0d0d7211 */ /* 0x000fe400078f28ff */
[----:B------:R-:W-:Y:S02]  /*0520*/  @!P3 IADD3 R3, PT, PT, R3, 0x1, RZ ;  /* 0x000000010303b810 */ /* 0x000fe40007ffe0ff */
[----:B------:R-:W-:Y:S02]  /*0530*/  ISETP.GE.AND P4, PT, R0, RZ, PT ;  /* 0x000000ff0000720c */ /* 0x000fe40003f86270 */
[----:B------:R-:W-:-:S02]  /*0540*/  SHF.R.U32.HI R54, RZ, 0x5, R2 ;  /* 0x00000005ff367819 */ /* 0x000fc40000011602 */
[----:B------:R-:W-:Y:S02]  /*0550*/  SHF.R.S32.HI R13, RZ, 0x5, R13 ;  /* 0x00000005ff0d7819 */ /* 0x000fe4000001140d */
[----:B------:R-:W-:Y:S02]  /*0560*/  @!P1 MOV R0, 0x400 ;  /* 0x0000040000009802 */ /* 0x000fe40000000f00 */
[----:B------:R-:W-:Y:S02]  /*0570*/  @P2 IADD3 R3, PT, PT, R3, 0x1, RZ ;  /* 0x0000000103032810 */ /* 0x000fe40007ffe0ff */
[----:B------:R-:W-:Y:S02]  /*0580*/  ISETP.GE.AND P2, PT, R54, R13, PT ;  /* 0x0000000d3600720c */ /* 0x000fe40003f46270 */
[----:B-1----:R-:W-:Y:S02]  /*0590*/  @!P1 LEA R11, R11, R0, 0x18 ;  /* 0x000000000b0b9211 */ /* 0x002fe400078ec0ff */
[----:B------:R-:W-:-:S03]  /*05a0*/  ISETP.NE.AND P0, PT, R15, RZ, PT ;  /* 0x000000ff0f00720c */ /* 0x000fc60003f05270 */
[----:B------:R-:W-:Y:S01]  /*05b0*/  @!P1 IMAD R11, R2, 0x10, R11 ;  /* 0x00000010020b9824 */ /* 0x000fe200078e020b */
[----:B------:R-:W-:Y:S01]  /*05c0*/  MOV R0, R3 ;  /* 0x0000000300007202 */ /* 0x000fe20000000f00 */
[----:B------:R-:W-:Y:S01]  /*05d0*/  IMAD R3, R48, UR4, RZ ;  /* 0x0000000430037c24 */ /* 0x000fe2000f8e02ff */
[----:B------:R-:W-:Y:S02]  /*05e0*/  BSSY.RECONVERGENT B0, `(.L_x_23476) ;  /* 0x000006c000007945 */ /* 0x000fe40003800200 */
[----:B------:R-:W-:Y:S01]  /*05f0*/  @!P4 IADD3 R0, PT, PT, -R0, RZ, RZ ;  /* 0x000000ff0000c210 */ /* 0x000fe20007ffe1ff */
[----:B----4-:R0:W-:Y:S04]  /*0600*/  @!P1 STS.128 [R11], R4 ;  /* 0x000000040b009388 */ /* 0x0101e80000000c00 */
[----:B------:R-:W-:Y:S01]  /*0610*/  @!P0 LOP3.LUT R0, RZ, R15, RZ, 0x33, !PT ;  /* 0x0000000fff008212 */ /* 0x000fe200078e33ff */
[----:B------:R-:W-:Y:S06]  /*0620*/  BAR.SYNC.DEFER_BLOCKING 0x0 ;  /* 0x0000000000007b1d */ /* 0x000fec0000010000 */
[----:B------:R-:W-:Y:S05]  /*0630*/  @P2 BRA `(.L_x_23477) ;  /* 0x0000000400982947 */ /* 0x000fea0003800000 */
[----:B------:R-:W1:Y:S01]  /*0640*/  S2UR UR5, SR_CgaCtaId ;  /* 0x00000000000579c3 */ /* 0x000e620000008800 */
[----:B------:R-:W-:Y:S01]  /*0650*/  UMOV UR4, 0x400 ;  /* 0x0000040000047882 */ /* 0x000fe20000000000 */
[----:B------:R-:W2:Y:S01]  /*0660*/  LDCU UR10, c[0x0][0x3d0] ;  /* 0x00007a00ff0a77ac */ /* 0x000ea20008000800 */
[----:B0-----:R-:W-:Y:S01]  /*0670*/  SHF.R.U32.HI R4, RZ, 0x3, R2 ;  /* 0x00000003ff047819 */ /* 0x001fe20000011602 */
[----:B------:R-:W-:Y:S01]  /*0680*/  IMAD.SHL.U32 R57, R2, 0x4, RZ ;  /* 0x0000000402397824 */ /* 0x000fe200078e00ff */
[----:B------:R-:W-:Y:S02]  /*0690*/  MOV R5, RZ ;  /* 0x000000ff00057202 */ /* 0x000fe40000000f00 */
[----:B------:R-:W-:Y:S02]  /*06a0*/  LOP3.LUT R4, R4, 0x7c, RZ, 0xc0, !PT ;  /* 0x0000007c04047812 */ /* 0x000fe400078ec0ff */
[----:B------:R-:W-:Y:S02]  /*06b0*/  LOP3.LUT R57, R57, 0x7c, RZ, 0xc0, !PT ;  /* 0x0000007c39397812 */ /* 0x000fe400078ec0ff */
[----:B-----5:R-:W-:Y:S01]  /*06c0*/  FSETP.NEU.FTZ.AND P3, PT, R53, RZ, PT ;  /* 0x000000ff3500720b */ /* 0x020fe20003f7d000 */
[----:B------:R-:W-:Y:S01]  /*06d0*/  IMAD.WIDE R4, R3, 0x4, R4 ;  /* 0x0000000403047825 */ /* 0x000fe200078e0204 */
[----:B------:R-:W-:-:S02]  /*06e0*/  LOP3.LUT R3, R2, 0x1f, RZ, 0xc0, !PT ;  /* 0x0000001f02037812 */ /* 0x000fc400078ec0ff */
[----:B------:R-:W-:Y:S02]  /*06f0*/  MOV R52, 0xff7fffff ;  /* 0xff7fffff00347802 */ /* 0x000fe40000000f00 */
[----:B------:R-:W-:Y:S01]  /*0700*/  LEA R50, R54, R3, 0x5 ;  /* 0x0000000336327211 */ /* 0x000fe200078e28ff */
[----:B--2---:R-:W-:-:S03]  /*0710*/  IMAD R6, R0, UR10, RZ ;  /* 0x0000000a00067c24 */ /* 0x004fc6000f8e02ff */
[----:B------:R-:W-:Y:S01]  /*0720*/  IADD3 R51, PT, PT, -R55, R50, RZ ;  /* 0x0000003237337210 */ /* 0x000fe20007ffe1ff */
[----:B------:R-:W-:Y:S01]  /*0730*/  VIADD R49, R50, 0x1 ;  /* 0x0000000132317836 */ /* 0x000fe20000000000 */
[----:B-1----:R-:W-:Y:S01]  /*0740*/  ULEA UR8, UR5, UR4, 0x18 ;  /* 0x0000000405087291 */ /* 0x002fe2000f8ec0ff */
[----:B------:R-:W-:Y:S01]  /*0750*/  IADD3 R56, P1, PT, R6, R57, RZ ;  /* 0x0000003906387210 */ /* 0x000fe20007f3e0ff */
[----:B------:R-:W-:-:S03]  /*0760*/  UIADD3 UR4, UPT, UPT, UR4, 0xa0, URZ ;  /* 0x000000a004047890 */ /* 0x000fc6000fffe0ff */
[----:B------:R-:W-:Y:S01]  /*0770*/  LEA.HI.X.SX32 R57, R6, RZ, 0x1, P1 ;  /* 0x000000ff06397211 */ /* 0x000fe200008f0eff */
[----:B------:R-:W-:-:S03]  /*0780*/  ULEA UR4, UR5, UR4, 0x18 ;  /* 0x0000000405047291 */ /* 0x000fc6000f8ec0ff */
[----:B------:R-:W0:Y:S03]  /*0790*/  LDS.128 R8, [UR8] ;  /* 0x00000008ff087984 */ /* 0x000e260008000c00 */
[----:B------:R-:W-:Y:S01]  /*07a0*/  LEA R50, R50, UR4, 0x2 ;  /* 0x0000000432327c11 */ /* 0x000fe2000f8e10ff */
[----:B------:R-:W1:Y:S04]  /*07b0*/  LDS.128 R12, [UR8+0x10] ;  /* 0x00001008ff0c7984 */ /* 0x000e680008000c00 */
[----:B------:R-:W2:Y:S04]  /*07c0*/  LDS.128 R16, [UR8+0x20] ;  /* 0x00002008ff107984 */ /* 0x000ea80008000c00 */
[----:B------:R-:W3:Y:S04]  /*07d0*/  LDS.128 R20, [UR8+0x30] ;  /* 0x00003008ff147984 */ /* 0x000ee80008000c00 */
[----:B------:R-:W4:Y:S04]  /*07e0*/  LDS.128 R24, [UR8+0x40] ;  /* 0x00004008ff187984 */ /* 0x000f280008000c00 */
[----:B------:R-:W0:Y:S04]  /*07f0*/  LDS.128 R28, [UR8+0x50] ;  /* 0x00005008ff1c7984 */ /* 0x000e280008000c00 */
[----:B------:R-:W0:Y:S04]  /*0800*/  LDS.128 R32, [UR8+0x60] ;  /* 0x00006008ff207984 */ /* 0x000e280008000c00 */
[----:B------:R-:W0:Y:S01]  /*0810*/  LDS.128 R36, [UR8+0x70] ;  /* 0x00007008ff247984 */ /* 0x000e220008000c00 */
[----:B------:R-:W1:Y:S02]  /*0820*/  LDCU.64 UR8, c[0x0][0x3a8] ;  /* 0x00007500ff0877ac */ /* 0x000e640008000a00 */
[----:B-1----:R-:W-:-:S04]  /*0830*/  IADD3 R2, P0, PT, R4, UR8, RZ ;  /* 0x0000000804027c10 */ /* 0x002fc8000ff1e0ff */
[----:B--2---:R-:W-:-:S09]  /*0840*/  IADD3.X R3, PT, PT, R5, UR9, RZ, P0, !PT ;  /* 0x0000000905037c10 */ /* 0x004fd200087fe4ff */
.L_x_23478:
[----:B------:R-:W2:Y:S02]  /*0850*/  LDG.E.CONSTANT R5, desc[UR6][R2.64] ;  /* 0x0000000602057981 */ /* 0x000ea4000c1e9900 */
[----:B--2---:R-:W-:-:S03]  /*0860*/  IMAD.WIDE R4, R5, UR11, R56 ;  /* 0x0000000b05047c25 */ /* 0x004fc6000f8e0238 */
[----:B------:R-:W-:-:S04]  /*0870*/  LEA R62, P0, R4, UR12, 0x2 ;  /* 0x0000000c043e7c11 */ /* 0x000fc8000f8010ff */
[----:B------:R-:W-:-:S05]  /*0880*/  LEA.HI.X R63, R4, UR13, R5, 0x2, P0 ;  /* 0x0000000d043f7c11 */ /* 0x000fca00080f1405 */
[----:B------:R-:W2:Y:S04]  /*0890*/  LDG.E.128.CONSTANT R40, desc[UR6][R62.64+0x200] ;  /* 0x000200063e287981 */ /* 0x000ea8000c1e9d00 */
[----:B------:R-:W0:Y:S04]  /*08a0*/  LDG.E.128.CONSTANT R44, desc[UR6][R62.64] ;  /* 0x000000063e2c7981 */ /* 0x000e28000c1e9d00 */
        /* <DEDUP_REMOVED lines=9> */
[----:B-----5:R-:W-:Y:S01]  /*0940*/  FFMA.FTZ R61, R16, R4, R61 ;  /* 0x00000004103d7223 */ /* 0x020fe2000001003d */
[----:B------:R-:W-:Y:S01]  /*0950*/  FFMA.FTZ R4, R17, R5, R40 ;  /* 0x0000000511047223 */ /* 0x000fe20000010028 */
[----:B------:R-:W4:Y:S04]  /*0960*/  LDG.E.128.CONSTANT R44, desc[UR6][R62.64+0x800] ;  /* 0x000800063e2c7981 */ /* 0x000f28000c1e9d00 */
[----:B------:R-:W3:Y:S01]  /*0970*/  LDG.E.128.CONSTANT R40, desc[UR6][R62.64+0x600] ;  /* 0x000600063e287981 */ /* 0x000ee2000c1e9d00 */
[----:B------:R-:W-:Y:S01]  /*0980*/  FFMA.FTZ R59, R18, R6, R59 ;  /* 0x00000006123b7223 */ /* 0x000fe2000001003b */
[----:B------:R-:W-:Y:S01]  /*0990*/  FFMA.FTZ R58, R19, R7, R58 ;  /* 0x00000007133a7223 */ /* 0x000fe2000001003a */
[----:B---3--:R-:W-:Y:S01]  /*09a0*/  FFMA.FTZ R61, R20, R40, R61 ;  /* 0x00000028143d7223 */ /* 0x008fe2000001003d */
[----:B------:R-:W-:Y:S01]  /*09b0*/  FFMA.FTZ R4, R21, R41, R4 ;  /* 0x0000002915047223 */ /* 0x000fe20000010004 */
[----:B------:R-:W-:Y:S01]  /*09c0*/  FFMA.FTZ R5, R22, R42, R59 ;  /* 0x0000002a16057223 */ /* 0x000fe2000001003b */
[----:B------:R-:W-:Y:S01]  /*09d0*/  FFMA.FTZ R60, R23, R43, R58 ;  /* 0x0000002b173c7223 */ /* 0x000fe2000001003a */
[----:B----4-:R-:W-:Y:S01]  /*09e0*/  FFMA.FTZ R59, R24, R44, R61 ;  /* 0x0000002c183b7223 */ /* 0x010fe2000001003d */
[----:B------:R-:W-:Y:S01]  /*09f0*/  FFMA.FTZ R58, R25, R45, R4 ;  /* 0x0000002d193a7223 */ /* 0x000fe20000010004 */
[----:B------:R-:W-:Y:S01]  /*0a00*/  FFMA.FTZ R61, R26, R46, R5 ;  /* 0x0000002e1a3d7223 */ /* 0x000fe20000010005 */
[----:B------:R-:W2:Y:S04]  /*0a10*/  LDG.E.128.CONSTANT R40, desc[UR6][R62.64+0xc00] ;  /* 0x000c00063e287981 */ /* 0x000ea8000c1e9d00 */
[----:B------:R-:W3:Y:S01]  /*0a20*/  LDG.E.128.CONSTANT R4, desc[UR6][R62.64+0xa00] ;  /* 0x000a00063e047981 */ /* 0x000ee2000c1e9d00 */
[----:B------:R-:W-:-:S03]  /*0a30*/  FFMA.FTZ R60, R27, R47, R60 ;  /* 0x0000002f1b3c7223 */ /* 0x000fc6000001003c */
[----:B------:R-:W4:Y:S01]  /*0a40*/  LDG.E.128.CONSTANT R44, desc[UR6][R62.64+0xe00] ;  /* 0x000e00063e2c7981 */ /* 0x000f22000c1e9d00 */
[----:B------:R-:W-:Y:S01]  /*0a50*/  VIADD R54, R54, 0x4 ;  /* 0x0000000436367836 */ /* 0x000fe20000000000 */
[----:B------:R-:W-:-:S04]  /*0a60*/  IADD3 R2, P2, PT, R2, 0x10, RZ ;  /* 0x0000001002027810 */ /* 0x000fc80007f5e0ff */
[----:B------:R-:W-:Y:S01]  /*0a70*/  IADD3.X R3, PT, PT, RZ, R3, RZ, P2, !PT ;  /* 0x00000003ff037210 */ /* 0x000fe200017fe4ff */
[----:B---3--:R-:W-:Y:S01]  /*0a80*/  FFMA.FTZ R59, R28, R4, R59 ;  /* 0x000000041c3b7223 */ /* 0x008fe2000001003b */
[----:B------:R-:W-:-:S04]  /*0a90*/  IADD3 R4, PT, PT, R51, 0x1, RZ ;  /* 0x0000000133047810 */ /* 0x000fc80007ffe0ff */
[----:B------:R-:W-:Y:S01]  /*0aa0*/  I2FP.F32.S32 R4, R4 ;  /* 0x0000000400047245 */ /* 0x000fe20000201400 */
[----:B------:R-:W-:-:S04]  /*0ab0*/  FFMA.FTZ R58, R29, R5, R58 ;  /* 0x000000051d3a7223 */ /* 0x000fc8000001003a */
[----:B------:R-:W-:-:S05]  /*0ac0*/  FMUL.FTZ R4, R4, R53 ;  /* 0x0000003504047220 */ /* 0x000fca0000410000 */
[----:B------:R-:W-:Y:S02]  /*0ad0*/  FSEL R5, R4, RZ, P3 ;  /* 0x000000ff04057208 */ /* 0x000fe40001800000 */
[----:B------:R-:W-:Y:S01]  /*0ae0*/  IADD3 R4, PT, PT, R49, -0x1, RZ ;  /* 0xffffffff31047810 */ /* 0x000fe20007ffe0ff */
[----:B------:R-:W-:Y:S01]  /*0af0*/  FFMA.FTZ R61, R30, R6, R61 ;  /* 0x000000061e3d7223 */ /* 0x000fe2000001003d */
[----:B--2---:R-:W-:Y:S01]  /*0b00*/  FFMA.FTZ R59, R32, R40, R59 ;  /* 0x00000028203b7223 */ /* 0x004fe2000001003b */
[----:B------:R-:W-:Y:S01]  /*0b10*/  FFMA.FTZ R58, R33, R41, R58 ;  /* 0x00000029213a7223 */ /* 0x000fe2000001003a */
[----:B------:R-:W-:Y:S02]  /*0b20*/  ISETP.GE.AND P0, PT, R4, R55, PT ;  /* 0x000000370400720c */ /* 0x000fe40003f06270 */
        /* <DEDUP_REMOVED lines=20> */
[----:B------:R-:W-:Y:S01]  /*0c70*/  IADD3 R49, PT, PT, R49, 0x80, RZ ;  /* 0x0000008031317810 */ /* 0x000fe20007ffe0ff */
[----:B0-----:R-:W-:Y:S01]  /*0c80*/  VIADD R50, R50, 0x200 ;  /* 0x0000020032327836 */ /* 0x001fe20000000000 */
[----:B------:R-:W-:Y:S06]  /*0c90*/  @!P1 BRA `(.L_x_23478) ;  /* 0xfffffff800ec9947 */ /* 0x000fec000383ffff */
.L_x_23477:
[----:B------:R-:W-:Y:S05]  /*0ca0*/  BSYNC.RECONVERGENT B0 ;  /* 0x0000000000007941 */ /* 0x000fea0003800200 */
.L_x_23476:
[----:B------:R-:W1:Y:S01]  /*0cb0*/  SHFL.BFLY PT, R3, R52, 0x10, 0x1f ;  /* 0x0e001f0034037f89 */ /* 0x000e6200000e0000 */
[----:B------:R-:W2:Y:S01]  /*0cc0*/  S2UR UR10, SR_CgaCtaId ;  /* 0x00000000000a79c3 */ /* 0x000ea20000008800 */
[----:B------:R-:W-:Y:S01]  /*0cd0*/  UMOV UR5, 0x400 ;  /* 0x0000040000057882 */ /* 0x000fe20000000000 */
[----:B------:R-:W-:Y:S01]  /*0ce0*/  IADD3 R42, PT, PT, R55, 0x1f, RZ ;  /* 0x0000001f372a7810 */ /* 0x000fe20007ffe0ff */
[----:B------:R-:W3:Y:S01]  /*0cf0*/  S2R R41, SR_TID.X ;  /* 0x0000000000297919 */ /* 0x000ee20000002100 */
[----:B------:R-:W-:Y:S01]  /*0d00*/  UIADD3 UR4, UPT, UPT, UR5, 0x80, URZ ;  /* 0x0000008005047890 */ /* 0x000fe2000fffe0ff */
[----:B------:R-:W-:Y:S01]  /*0d10*/  BSSY.RECONVERGENT B0, `(.L_x_23479) ;  /* 0x0000100000007945 */ /* 0x000fe20003800200 */
[----:B0-----:R-:W-:-:S04]  /*0d20*/  SHF.R.S32.HI R11, RZ, 0x1f, R42 ;  /* 0x0000001fff0b7819 */ /* 0x001fc8000001142a */
[----:B------:R-:W-:Y:S02]  /*0d30*/  LEA.HI R42, R11, R42, RZ, 0x5 ;  /* 0x0000002a0b2a7211 */ /* 0x000fe400078f28ff */
[----:B-1----:R-:W-:Y:S01]  /*0d40*/  FMNMX.FTZ R3, R3, R52, !PT ;  /* 0x0000003403037209 */ /* 0x002fe20007810000 */
[----:B--2---:R-:W-:-:S04]  /*0d50*/  ULEA UR4, UR10, UR4, 0x18 ;  /* 0x000000040a047291 */ /* 0x004fc8000f8ec0ff */
[----:B------:R-:W0:Y:S01]  /*0d60*/  SHFL.BFLY PT, R2, R3, 0x8, 0x1f ;  /* 0x0d001f0003027f89 */ /* 0x000e2200000e0000 */
[----:B---3--:R-:W-:-:S04]  /*0d70*/  LOP3.LUT P0, R40, R41, 0x1f, RZ, 0xc0, !PT ;  /* 0x0000001f29287812 */ /* 0x008fc8000780c0ff */
[----:B------:R-:W-:Y:S02]  /*0d80*/  ISETP.GT.U32.AND P1, PT, R40, 0x3, PT ;  /* 0x000000032800780c */ /* 0x000fe40003f24070 */
[----:B0-----:R-:W-:Y:S02]  /*0d90*/  FMNMX.FTZ R2, R3, R2, !PT ;  /* 0x0000000203027209 */ /* 0x001fe40007810000 */
[----:B------:R-:W-:-:S03]  /*0da0*/  SHF.R.U32.HI R3, RZ, 0x5, R41 ;  /* 0x00000005ff037819 */ /* 0x000fc60000011629 */
[----:B------:R-:W0:Y:S02]  /*0db0*/  SHFL.BFLY PT, R5, R2, 0x4, 0x1f ;  /* 0x0c801f0002057f89 */ /* 0x000e2400000e0000 */
        /* <DEDUP_REMOVED lines=36> */
[----:B------:R-:W-:Y:S02]  /*1000*/  IADD3 R10, PT, PT, -R8, RZ, RZ ;  /* 0x000000ff080a7210 */ /* 0x000fe40007ffe1ff */
[----:B------:R-:W-:-:S07]  /*1010*/  LEA R8, R41, UR4, 0x2 ;  /* 0x0000000429087c11 */ /* 0x000fce000f8e10ff */
.L_x_23483:
        /* <DEDUP_REMOVED lines=11> */
.L_x_23482:
[----:B------:R-:W-:Y:S05]  /*10d0*/  BSYNC.RECONVERGENT B1 ;  /* 0x0000000000017941 */ /* 0x000fea0003800200 */
.L_x_23481:
        /* <DEDUP_REMOVED lines=12> */
.L_x_23486:
        /* <DEDUP_REMOVED lines=61> */
[----:B------:R-:W-:Y:S01]  /*1570*/  STS [R8+-0x200], R22 ;  /* 0xfffe001608007388 */ /* 0x000fe20000000800 */
[----:B0-----:R-:W-:Y:S01]  /*1580*/  FADD.FTZ R24, R24, R23 ;  /* 0x0000001718187221 */ /* 0x001fe20000010000 */
[C---:B------:R-:W-:Y:S01]  /*1590*/  FADD.FTZ R16, -R7.reuse, R16 ;  /* 0x0000001007107221 */ /* 0x040fe20000010100 */
[----:B------:R-:W-:Y:S01]  /*15a0*/  FMUL.FTZ R12, R12, 1.4426950216293334961 ;  /* 0x3fb8aa3b0c0c7820 */ /* 0x000fe20000410000 */
[----:B------:R-:W-:Y:S01]  /*15b0*/  MUFU.EX2 R27, R14 ;  /* 0x0000000e001b7308 */ /* 0x000fe20000000800 */
[----:B--2---:R-:W-:Y:S01]  /*15c0*/  FADD.FTZ R24, R24, R25 ;  /* 0x0000001918187221 */ /* 0x004fe20000010000 */
[C---:B----4-:R-:W-:Y:S01]  /*15d0*/  FADD.FTZ R18, -R7.reuse, R18 ;  /* 0x0000001207127221 */ /* 0x050fe20000010100 */
[----:B------:R-:W-:Y:S01]  /*15e0*/  FMUL.FTZ R16, R16, 1.4426950216293334961 ;  /* 0x3fb8aa3b10107820 */ /* 0x000fe20000410000 */
[----:B------:R-:W0:Y:S01]  /*15f0*/  MUFU.EX2 R21, R36 ;  /* 0x0000002400157308 */ /* 0x000e220000000800 */
[----:B---3--:R-:W-:Y:S01]  /*1600*/  FADD.FTZ R24, R24, R5 ;  /* 0x0000000518187221 */ /* 0x008fe20000010000 */
[----:B------:R-:W-:Y:S01]  /*1610*/  FADD.FTZ R20, -R7, R20 ;  /* 0x0000001407147221 */ /* 0x000fe20000010100 */
[----:B------:R-:W-:Y:S01]  /*1620*/  FMUL.FTZ R18, R18, 1.4426950216293334961 ;  /* 0x3fb8aa3b12127820 */ /* 0x000fe20000410000 */
[----:B------:R-:W1:Y:S01]  /*1630*/  MUFU.EX2 R29, R12 ;  /* 0x0000000c001d7308 */ /* 0x000e620000000800 */
[----:B------:R-:W-:Y:S01]  /*1640*/  STS [R8], R11 ;  /* 0x0000000b08007388 */ /* 0x000fe20000000800 */
[----:B------:R-:W-:-:S02]  /*1650*/  FMUL.FTZ R20, R20, 1.4426950216293334961 ;  /* 0x3fb8aa3b14147820 */ /* 0x000fc40000410000 */
[----:B------:R-:W2:Y:S01]  /*1660*/  MUFU.EX2 R31, R16 ;  /* 0x00000010001f7308 */ /* 0x000ea20000000800 */
[----:B------:R-:W-:Y:S03]  /*1670*/  STS [R8+0x200], R13 ;  /* 0x0002000d08007388 */ /* 0x000fe60000000800 */
[----:B------:R-:W3:Y:S01]  /*1680*/  MUFU.EX2 R33, R18 ;  /* 0x0000001200217308 */ /* 0x000ee20000000800 */
[----:B------:R-:W-:Y:S01]  /*1690*/  STS [R8+0x400], R15 ;  /* 0x0004000f08007388 */ /* 0x000fe20000000800 */
[----:B0-----:R-:W-:Y:S02]  /*16a0*/  FADD.FTZ R24, R24, R21 ;  /* 0x0000001518187221 */ /* 0x001fe40000010000 */
[----:B------:R-:W0:Y:S01]  /*16b0*/  MUFU.EX2 R35, R20 ;  /* 0x0000001400237308 */ /* 0x000e220000000800 */
        /* <DEDUP_REMOVED lines=18> */
.L_x_23485:
[----:B------:R-:W-:Y:S05]  /*17e0*/  BSYNC.RECONVERGENT B1 ;  /* 0x0000000000017941 */ /* 0x000fea0003800200 */
.L_x_23484:
        /* <DEDUP_REMOVED lines=55> */
.L_x_23488:
[----:B------:R-:W-:Y:S05]  /*1b60*/  BSYNC.RECONVERGENT B1 ;  /* 0x0000000000017941 */ /* 0x000fea0003800200 */
.L_x_23487:
        /* <DEDUP_REMOVED lines=26> */
.L_x_23480:
[----:B------:R-:W-:Y:S05]  /*1d10*/  BSYNC.RECONVERGENT B0 ;  /* 0x0000000000007941 */ /* 0x000fea0003800200 */
.L_x_23479:
        /* <DEDUP_REMOVED lines=32> */
[----:B------:R-:W-:-:S03]  /*1f20*/  UIADD3 UR4, UPT, UPT, UR5, 0xa0, URZ ;  /* 0x000000a005047890 */ /* 0x000fc6000fffe0ff */
[C---:B------:R-:W-:Y:S01]  /*1f30*/  SHF.L.U32 R4, R7.reuse, 0x7, RZ ;  /* 0x0000000707047819 */ /* 0x040fe200000006ff */
[----:B------:R-:W-:Y:S01]  /*1f40*/  ULEA UR4, UR10, UR4, 0x18 ;  /* 0x000000040a047291 */ /* 0x000fe2000f8ec0ff */
[----:B------:R-:W-:Y:S02]  /*1f50*/  LOP3.LUT R7, R7, 0x3, RZ, 0xc0, !PT ;  /* 0x0000000307077812 */ /* 0x000fe400078ec0ff */
[----:B------:R-:W-:-:S03]  /*1f60*/  LOP3.LUT R4, R4, 0x180, RZ, 0xc0, !PT ;  /* 0x0000018004047812 */ /* 0x000fc600078ec0ff */
[----:B------:R-:W-:Y:S01]  /*1f70*/  IMAD.MOV R8, RZ, RZ, -R7 ;  /* 0x000000ffff087224 */ /* 0x000fe200078e0a07 */
[----:B------:R-:W-:Y:S02]  /*1f80*/  LEA R7, R41, UR4, 0x2 ;  /* 0x0000000429077c11 */ /* 0x000fe4000f8e10ff */
[----:B------:R-:W-:-:S07]  /*1f90*/  IADD3 R5, PT, PT, R4, R41, RZ ;  /* 0x0000002904057210 */ /* 0x000fce0007ffe0ff */
.L_x_23493:
[----:B------:R-:W0:Y:S01]  /*1fa0*/  LDS R9, [R7] ;  /* 0x0000000007097984 */ /* 0x000e220000000800 */
[----:B------:R-:W-:-:S04]  /*1fb0*/  IADD3 R8, PT, PT, R8, 0x1, RZ ;  /* 0x0000000108087810 */ /* 0x000fc80007ffe0ff */
[----:B------:R-:W-:Y:S01]  /*1fc0*/  ISETP.NE.AND P0, PT, R8, RZ, PT ;  /* 0x000000ff0800720c */ /* 0x000fe20003f05270 */
[----:B0-----:R-:W-:-:S05]  /*1fd0*/  FMUL.FTZ R4, R9, R2 ;  /* 0x0000000209047220 */ /* 0x001fca0000410000 */
[----:B------:R0:W-:Y:S02]  /*1fe0*/  STS [R7], R4 ;  /* 0x0000000407007388 */ /* 0x0001e40000000800 */
[----:B0-----:R-:W-:-:S05]  /*1ff0*/  IADD3 R7, PT, PT, R7, 0x200, RZ ;  /* 0x0000020007077810 */ /* 0x001fca0007ffe0ff */
[----:B------:R-:W-:Y:S05]  /*2000*/  @P0 BRA `(.L_x_23493) ;  /* 0xfffffffc00e40947 */ /* 0x000fea000383ffff */
.L_x_23492:
[----:B------:R-:W-:Y:S05]  /*2010*/  BSYNC.RECONVERGENT B1 ;  /* 0x0000000000017941 */ /* 0x000fea0003800200 */
.L_x_23491:
        /* <DEDUP_REMOVED lines=12> */
.L_x_23496:
        /* <DEDUP_REMOVED lines=52> */
.L_x_23495:
[----:B------:R-:W-:Y:S05]  /*2420*/  BSYNC.RECONVERGENT B1 ;  /* 0x0000000000017941 */ /* 0x000fea0003800200 */
.L_x_23494:
        /* <DEDUP_REMOVED lines=31> */
.L_x_23498:
[----:B------:R-:W-:Y:S05]  /*2620*/  BSYNC.RECONVERGENT B1 ;  /* 0x0000000000017941 */ /* 0x000fea0003800200 */
.L_x_23497:
        /* <DEDUP_REMOVED lines=14> */
.L_x_23490:
[----:B------:R-:W-:Y:S05]  /*2710*/  BSYNC.RECONVERGENT B0 ;  /* 0x0000000000007941 */ /* 0x000fea0003800200 */
.L_x_23489:
[----:B------:R-:W-:Y:S01]  /*2720*/  SHF.R.S32.HI R42, RZ, 0x5, R42 ;  /* 0x00000005ff2a7819 */ /* 0x000fe2000001142a */
[----:B------:R-:W-:Y:S01]  /*2730*/  BAR.SYNC.DEFER_BLOCKING 0x0 ;  /* 0x0000000000007b1d */ /* 0x000fe20000010000 */
[----:B------:R-:W-:Y:S02]  /*2740*/  HFMA2 R49, -RZ, RZ, 0, 0 ;  /* 0x00000000ff317431 */ /* 0x000fe400000001ff */
[----:B------:R-:W-:Y:S01]  /*2750*/  IMAD.MOV.U32 R43, RZ, RZ, RZ ;  /* 0x000000ffff2b7224 */ /* 0x000fe200078e00ff */
[----:B------:R-:W-:Y:S02]  /*2760*/  ISETP.GE.AND P0, PT, R3, R42, PT ;  /* 0x0000002a0300720c */ /* 0x000fe40003f06270 */
[----:B------:R-:W-:Y:S02]  /*2770*/  CS2R R44, SRZ ;  /* 0x00000000002c7805 */ /* 0x000fe4000001ff00 */
[----:B------:R-:W-:Y:S01]  /*2780*/  CS2R R46, SRZ ;  /* 0x00000000002e7805 */ /* 0x000fe2000001ff00 */
[----:B------:R-:W2:Y:S01]  /*2790*/  LDCU UR14, c[0x0][0x3cc] ;  /* 0x00007980ff0e77ac */ /* 0x000ea20008000800 */
[----:B------:R-:W-:Y:S01]  /*27a0*/  BSSY.RECONVERGENT B0, `(.L_x_23499) ;  /* 0x00000af000007945 */ /* 0x000fe20003800200 */
[----:B------:R-:W-:Y:S01]  /*27b0*/  CS2R R50, SRZ ;  /* 0x0000000000327805 */ /* 0x000fe2000001ff00 */
[----:B------:R-:W3:Y:S05]  /*27c0*/  LDCU.64 UR8, c[0x0][0x398] ;  /* 0x00007300ff0877ac */ /* 0x000eea0008000a00 */
[----:B------:R-:W-:Y:S05]  /*27d0*/  @P0 BRA `(.L_x_23500) ;  /* 0x0000000800ac0947 */ /* 0x000fea0003800000 */
[----:B------:R-:W4:Y:S01]  /*27e0*/  LDCU UR4, c[0x0][0x3b8] ;  /* 0x00007700ff0477ac */ /* 0x000f220008000800 */
[----:B-1----:R-:W-:Y:S01]  /*27f0*/  SHF.R.U32.HI R4, RZ, 0x3, R41 ;  /* 0x00000003ff047819 */ /* 0x002fe20000011629 */
[C---:B------:R-:W-:Y:S01]  /*2800*/  IMAD.SHL.U32 R6, R41.reuse, 0x10, RZ ;  /* 0x0000001029067824 */ /* 0x040fe200078e00ff */
[----:B0-----:R-:W-:Y:S01]  /*2810*/  MOV R5, RZ ;  /* 0x000000ff00057202 */ /* 0x001fe20000000f00 */
[----:B------:R-:W0:Y:S01]  /*2820*/  LDCU.64 UR12, c[0x0][0x3a8] ;  /* 0x00007500ff0c77ac */ /* 0x000e220008000a00 */
[----:B------:R-:W-:Y:S02]  /*2830*/  LOP3.LUT R4, R4, 0x7c, RZ, 0xc0, !PT ;  /* 0x0000007c04047812 */ /* 0x000fe400078ec0ff */
[----:B------:R-:W-:Y:S01]  /*2840*/  SHF.L.U32 R58, R41, 0x2, RZ ;  /* 0x00000002293a7819 */ /* 0x000fe200000006ff */
[----:B------:R-:W1:Y:S01]  /*2850*/  LDCU UR11, c[0x0][0x3d0] ;  /* 0x00007a00ff0b77ac */ /* 0x000e620008000800 */
[----:B------:R-:W-:Y:S02]  /*2860*/  LOP3.LUT R6, R6, 0x70, RZ, 0xe2, !PT ;  /* 0x0000007006067812 */ /* 0x000fe400078ee2ff */
[----:B------:R-:W-:-:S02]  /*2870*/  IADD3 R54, PT, PT, R3, 0x1, RZ ;  /* 0x0000000103367810 */ /* 0x000fc40007ffe0ff */
[----:B------:R-:W-:Y:S02]  /*2880*/  LEA R6, R3, R6, 0x7 ;  /* 0x0000000603067211 */ /* 0x000fe400078e38ff */
[----:B------:R-:W-:Y:S01]  /*2890*/  MOV R43, RZ ;  /* 0x000000ff002b7202 */ /* 0x000fe20000000f00 */
[----:B----4-:R-:W-:Y:S01]  /*28a0*/  IMAD R7, R48, UR4, RZ ;  /* 0x0000000430077c24 */ /* 0x010fe2000f8e02ff */
[----:B------:R-:W-:-:S03]  /*28b0*/  UIADD3 UR4, UPT, UPT, UR5, 0xa0, URZ ;  /* 0x000000a005047890 */ /* 0x000fc6000fffe0ff */
[----:B------:R-:W-:Y:S01]  /*28c0*/  IMAD.WIDE R4, R7, 0x4, R4 ;  /* 0x0000000407047825 */ /* 0x000fe200078e0204 */
[----:B------:R-:W-:-:S03]  /*28d0*/  ULEA UR4, UR10, UR4, 0x18 ;  /* 0x000000040a047291 */ /* 0x000fc6000f8ec0ff */
[----:B-1----:R-:W-:Y:S01]  /*28e0*/  IMAD R2, R0, UR11, RZ ;  /* 0x0000000b00027c24 */ /* 0x002fe2000f8e02ff */
[----:B0-----:R-:W-:Y:S01]  /*28f0*/  IADD3 R52, P0, PT, R4, UR12, RZ ;  /* 0x0000000c04347c10 */ /* 0x001fe2000ff1e0ff */
[----:B------:R-:W-:Y:S01]  /*2900*/  IMAD.IADD R0, R3, 0x1, -R42 ;  /* 0x0000000103007824 */ /* 0x000fe200078e0a2a */
[C---:B------:R-:W-:Y:S02]  /*2910*/  LOP3.LUT R4, R58.reuse, 0x1c, RZ, 0xc0, !PT ;  /* 0x0000001c3a047812 */ /* 0x040fe400078ec0ff */
[----:B-----5:R-:W-:Y:S02]  /*2920*/  IADD3.X R53, PT, PT, R5, UR13, RZ, P0, !PT ;  /* 0x0000000d05357c10 */ /* 0x020fe400087fe4ff */
[----:B------:R-:W-:Y:S02]  /*2930*/  LEA R4, R3, R4, 0x5 ;  /* 0x0000000403047211 */ /* 0x000fe400078e28ff */
[----:B------:R-:W-:Y:S02]  /*2940*/  LOP3.LUT R58, R58, 0x7c, RZ, 0xc0, !PT ;  /* 0x0000007c3a3a7812 */ /* 0x000fe400078ec0ff */
[----:B------:R-:W-:-:S02]  /*2950*/  SHF.R.S32.HI R3, RZ, 0x1f, R2 ;  /* 0x0000001fff037819 */ /* 0x000fc40000011402 */
[----:B------:R-:W-:Y:S02]  /*2960*/  IADD3 R56, PT, PT, R4, 0x1, RZ ;  /* 0x0000000104387810 */ /* 0x000fe40007ffe0ff */
[----:B------:R-:W-:-:S07]  /*2970*/  IADD3 R57, PT, PT, R6, UR4, RZ ;  /* 0x0000000406397c10 */ /* 0x000fce000fffe0ff */
.L_x_23501:
[----:B------:R-:W2:Y:S01]  /*2980*/  LDG.E.CONSTANT R5, desc[UR6][R52.64] ;  /* 0x0000000634057981 */ /* 0x000ea2000c1e9900 */
[----:B------:R-:W-:-:S13]  /*2990*/  ISETP.NE.AND P1, PT, R0, -0x1, PT ;  /* 0xffffffff0000780c */ /* 0x000fda0003f25270 */
[----:B------:R-:W-:Y:S01]  /*29a0*/  @!P1 IADD3 R38, PT, PT, R56, 0x1, RZ ;  /* 0x0000000138269810 */ /* 0x000fe20007ffe0ff */
[----:B--2---:R-:W-:-:S03]  /*29b0*/  IMAD.WIDE R4, R5, UR14, R2 ;  /* 0x0000000e05047c25 */ /* 0x004fc6000f8e0202 */
[----:B------:R-:W-:-:S05]  /*29c0*/  IADD3 R4, P0, PT, R58, R4, RZ ;  /* 0x000000043a047210 */ /* 0x000fca0007f1e0ff */
[----:B------:R-:W-:Y:S01]  /*29d0*/  IMAD.X R5, RZ, RZ, R5, P0 ;  /* 0x000000ffff057224 */ /* 0x000fe200000e0605 */
        /* <DEDUP_REMOVED lines=9> */
[----:B------:R0:W5:Y:S01]  /*2a70*/  LDG.E.128.CONSTANT R32, desc[UR6][R36.64+0xe00] ;  /* 0x000e000624207981 */ /* 0x000162000c1e9d00 */
[----:B------:R-:W-:-:S03]  /*2a80*/  @!P1 ISETP.GE.AND P3, PT, R38, R55, PT ;  /* 0x000000372600920c */ /* 0x000fc60003f66270 */
[----:B0-----:R0:W1:Y:S01]  /*2a90*/  LDS.128 R36, [R57] ;  /* 0x0000000039247984 */ /* 0x0010620000000c00 */
[C---:B------:R-:W-:Y:S02]  /*2aa0*/  IADD3 R60, PT, PT, R56.reuse, -0x1, RZ ;  /* 0xffffffff383c7810 */ /* 0x040fe40007ffe0ff */
[-C--:B------:R-:W-:Y:S02]  /*2ab0*/  @!P1 ISETP.GE.AND P6, PT, R56, R55.reuse, PT ;  /* 0x000000373800920c */ /* 0x080fe40003fc6270 */
[CC--:B------:R-:W-:Y:S02]  /*2ac0*/  @!P1 ISETP.GE.AND P5, PT, R60.reuse, R55.reuse, PT ;  /* 0x000000373c00920c */ /* 0x0c0fe40003fa6270 */
[CC--:B------:R-:W-:Y:S02]  /*2ad0*/  @!P1 ISETP.GE.AND P0, PT, R60.reuse, R55.reuse, PT ;  /* 0x000000373c00920c */ /* 0x0c0fe40003f06270 */
[-C--:B------:R-:W-:Y:S02]  /*2ae0*/  @!P1 ISETP.GE.AND P2, PT, R60, R55.reuse, PT ;  /* 0x000000373c00920c */ /* 0x080fe40003f46270 */
[----:B------:R-:W-:Y:S01]  /*2af0*/  @!P1 ISETP.GE.AND P4, PT, R56, R55, PT ;  /* 0x000000373800920c */ /* 0x000fe20003f86270 */
[----:B0-----:R-:W-:Y:S01]  /*2b00*/  VIADD R57, R57, 0x200 ;  /* 0x0000020039397836 */ /* 0x001fe20000000000 */
[----:B------:R-:W-:-:S02]  /*2b10*/  IADD3 R0, PT, PT, R0, 0x4, RZ ;  /* 0x0000000400007810 */ /* 0x000fc40007ffe0ff */
[----:B--2---:R-:W-:Y:S02]  /*2b20*/  @!P1 FSEL R5, R5, RZ, !P6 ;  /* 0x000000ff05059208 */ /* 0x004fe40007000000 */
[----:B------:R-:W-:-:S03]  /*2b30*/  @!P1 FSEL R4, R4, RZ, !P5 ;  /* 0x000000ff04049208 */ /* 0x000fc60006800000 */
[----:B-1----:R-:W-:Y:S01]  /*2b40*/  FMUL.FTZ R5, R37, R5 ;  /* 0x0000000525057220 */ /* 0x002fe20000410000 */
[----:B---3--:R-:W-:Y:S02]  /*2b50*/  @!P1 FSEL R12, R12, RZ, !P0 ;  /* 0x000000ff0c0c9208 */ /* 0x008fe40004000000 */
[-C--:B------:R-:W-:Y:S01]  /*2b60*/  @!P1 ISETP.GE.AND P0, PT, R56, R55.reuse, PT ;  /* 0x000000373800920c */ /* 0x080fe20003f06270 */
[----:B------:R-:W-:Y:S01]  /*2b70*/  FFMA.FTZ R5, R36, R4, R5 ;  /* 0x0000000424057223 */ /* 0x000fe20000010005 */
[----:B------:R-:W-:Y:S02]  /*2b80*/  @!P1 IADD3 R4, PT, PT, R56, 0x2, RZ ;  /* 0x0000000238049810 */ /* 0x000fe40007ffe0ff */
[----:B------:R-:W-:Y:S02]  /*2b90*/  @!P1 FSEL R13, R13, RZ, !P0 ;  /* 0x000000ff0d0d9208 */ /* 0x000fe40004000000 */
[----:B------:R-:W-:Y:S01]  /*2ba0*/  @!P1 ISETP.GE.AND P0, PT, R4, R55, PT ;  /* 0x000000370400920c */ /* 0x000fe20003f06270 */
[----:B------:R-:W-:-:S03]  /*2bb0*/  @!P1 VIADD R4, R56, 0x1 ;  /* 0x0000000138049836 */ /* 0x000fc60000000000 */
[----:B------:R-:W-:Y:S02]  /*2bc0*/  @!P1 FSEL R7, R7, RZ, !P0 ;  /* 0x000000ff07079208 */ /* 0x000fe40004000000 */
[-C--:B------:R-:W-:Y:S02]  /*2bd0*/  @!P1 ISETP.GE.AND P0, PT, R4, R55.reuse, PT ;  /* 0x000000370400920c */ /* 0x080fe40003f06270 */
[----:B------:R-:W-:Y:S02]  /*2be0*/  @!P1 IADD3 R4, PT, PT, R56, 0x2, RZ ;  /* 0x0000000238049810 */ /* 0x000fe40007ffe0ff */
[----:B----4-:R-:W-:Y:S02]  /*2bf0*/  @!P1 FSEL R10, R10, RZ, !P0 ;  /* 0x000000ff0a0a9208 */ /* 0x010fe40004000000 */
[----:B------:R-:W-:Y:S02]  /*2c00*/  @!P1 ISETP.GE.AND P0, PT, R4, R55, PT ;  /* 0x000000370400920c */ /* 0x000fe40003f06270 */
[----:B------:R-:W-:-:S02]  /*2c10*/  @!P1 IADD3 R4, PT, PT, R56, 0x1, RZ ;  /* 0x0000000138049810 */ /* 0x000fc40007ffe0ff */
[----:B------:R-:W-:Y:S02]  /*2c20*/  @!P1 FSEL R11, R11, RZ, !P0 ;  /* 0x000000ff0b0b9208 */ /* 0x000fe40004000000 */
[-C--:B------:R-:W-:Y:S02]  /*2c30*/  @!P1 ISETP.GE.AND P5, PT, R60, R55.reuse, PT ;  /* 0x000000373c00920c */ /* 0x080fe40003fa6270 */
[----:B------:R-:W-:Y:S02]  /*2c40*/  @!P1 ISETP.GE.AND P0, PT, R4, R55, PT ;  /* 0x000000370400920c */ /* 0x000fe40003f06270 */
[----:B------:R-:W-:Y:S02]  /*2c50*/  @!P1 IADD3 R4, PT, PT, R56, 0x2, RZ ;  /* 0x0000000238049810 */ /* 0x000fe40007ffe0ff */
[----:B------:R-:W-:Y:S02]  /*2c60*/  @!P1 FSEL R14, R14, RZ, !P0 ;  /* 0x000000ff0e0e9208 */ /* 0x000fe40004000000 */
[----:B-----5:R-:W-:-:S02]  /*2c70*/  @!P1 FSEL R16, R16, RZ, !P5 ;  /* 0x000000ff10109208 */ /* 0x020fc40006800000 */
        /* <DEDUP_REMOVED lines=8> */
[-C--:B------:R-:W-:Y:S02]  /*2d00*/  @!P1 ISETP.GE.AND P6, PT, R60, R55.reuse, PT ;  /* 0x000000373c00920c */ /* 0x080fe40003fc6270 */
[----:B------:R-:W-:Y:S02]  /*2d10*/  @!P1 IADD3 R4, PT, PT, R56, 0x1, RZ ;  /* 0x0000000138049810 */ /* 0x000fe40007ffe0ff */
[----:B------:R-:W-:Y:S02]  /*2d20*/  @!P1 FSEL R19, R19, RZ, !P5 ;  /* 0x000000ff13139208 */ /* 0x000fe40006800000 */
[----:B------:R-:W-:Y:S01]  /*2d30*/  @!P1 ISETP.GE.AND P5, PT, R4, R55, PT ;  /* 0x000000370400920c */ /* 0x000fe20003fa6270 */
[----:B------:R-:W-:Y:S01]  /*2d40*/  @!P1 VIADD R4, R56, 0x2 ;  /* 0x0000000238049836 */ /* 0x000fe20000000000 */
        /* <DEDUP_REMOVED lines=12> */
[----:B------:R-:W-:Y:S02]  /*2e10*/  @!P1 FSEL R8, R8, RZ, !P2 ;  /* 0x000000ff08089208 */ /* 0x000fe40005000000 */
[----:B------:R-:W-:-:S02]  /*2e20*/  @!P1 ISETP.GE.AND P6, PT, R4, R55, PT ;  /* 0x000000370400920c */ /* 0x000fc40003fc6270 */
[-C--:B------:R-:W-:Y:S02]  /*2e30*/  @!P1 ISETP.GE.AND P3, PT, R56, R55.reuse, PT ;  /* 0x000000373800920c */ /* 0x080fe40003f66270 */
[-C--:B------:R-:W-:Y:S02]  /*2e40*/  @!P1 ISETP.GE.AND P2, PT, R60, R55.reuse, PT ;  /* 0x000000373c00920c */ /* 0x080fe40003f46270 */
[----:B------:R-:W-:Y:S02]  /*2e50*/  @!P1 IADD3 R4, PT, PT, R56, 0x1, RZ ;  /* 0x0000000138049810 */ /* 0x000fe40007ffe0ff */
[----:B------:R-:W-:Y:S02]  /*2e60*/  @!P1 FSEL R9, R9, RZ, !P4 ;  /* 0x000000ff09099208 */ /* 0x000fe40006000000 */
[----:B------:R-:W-:Y:S02]  /*2e70*/  @!P1 ISETP.GE.AND P4, PT, R60, R55, PT ;  /* 0x000000373c00920c */ /* 0x000fe40003f86270 */
[----:B------:R-:W-:-:S02]  /*2e80*/  @!P1 FSEL R25, R25, RZ, !P3 ;  /* 0x000000ff19199208 */ /* 0x000fc40005800000 */
[-C--:B------:R-:W-:Y:S01]  /*2e90*/  @!P1 ISETP.GE.AND P3, PT, R4, R55.reuse, PT ;  /* 0x000000370400920c */ /* 0x080fe20003f66270 */
[----:B------:R-:W-:Y:S01]  /*2ea0*/  @!P1 VIADD R4, R56, 0x2 ;  /* 0x0000000238049836 */ /* 0x000fe20000000000 */
[----:B------:R-:W-:Y:S02]  /*2eb0*/  @!P1 FSEL R28, R28, RZ, !P2 ;  /* 0x000000ff1c1c9208 */ /* 0x000fe40005000000 */
[-C--:B------:R-:W-:Y:S02]  /*2ec0*/  @!P1 ISETP.GE.AND P2, PT, R56, R55.reuse, PT ;  /* 0x000000373800920c */ /* 0x080fe40003f46270 */
[----:B------:R-:W-:Y:S02]  /*2ed0*/  @!P1 FSEL R32, R32, RZ, !P4 ;  /* 0x000000ff20209208 */ /* 0x000fe40006000000 */
[----:B------:R-:W-:Y:S01]  /*2ee0*/  @!P1 ISETP.GE.AND P4, PT, R56, R55, PT ;  /* 0x000000373800920c */ /* 0x000fe20003f86270 */
[----:B------:R-:W-:Y:S01]  /*2ef0*/  FFMA.FTZ R6, R38, R6, R5 ;  /* 0x0000000626067223 */ /* 0x000fe20000010005 */
[----:B------:R-:W-:Y:S01]  /*2f00*/  @!P1 FSEL R26, R26, RZ, !P5 ;  /* 0x000000ff1a1a9208 */ /* 0x000fe20006800000 */
[----:B------:R-:W-:Y:S01]  /*2f10*/  FMUL.FTZ R5, R37, R9 ;  /* 0x0000000925057220 */ /* 0x000fe20000410000 */
[----:B------:R-:W-:Y:S01]  /*2f20*/  @!P1 FSEL R29, R29, RZ, !P2 ;  /* 0x000000ff1d1d9208 */ /* 0x000fe20005000000 */
[----:B------:R-:W-:Y:S01]  /*2f30*/  FMUL.FTZ R9, R37, R13 ;  /* 0x0000000d25097220 */ /* 0x000fe20000410000 */
[----:B------:R-:W-:-:S02]  /*2f40*/  @!P1 ISETP.GE.AND P5, PT, R4, R55, PT ;  /* 0x000000370400920c */ /* 0x000fc40003fa6270 */
[----:B------:R-:W-:Y:S01]  /*2f50*/  @!P1 ISETP.GE.AND P2, PT, R4, R55, PT ;  /* 0x000000370400920c */ /* 0x000fe20003f46270 */
[----:B------:R-:W-:Y:S01]  /*2f60*/  VIADD R13, R54, 0x3 ;  /* 0x00000003360d7836 */ /* 0x000fe20000000000 */
[----:B------:R-:W-:Y:S02]  /*2f70*/  @!P1 IADD3 R4, PT, PT, R56, 0x1, RZ ;  /* 0x0000000138049810 */ /* 0x000fe40007ffe0ff */
[----:B------:R-:W-:Y:S02]  /*2f80*/  @!P1 FSEL R33, R33, RZ, !P4 ;  /* 0x000000ff21219208 */ /* 0x000fe40006000000 */
[----:B------:R-:W-:Y:S01]  /*2f90*/  @!P1 FSEL R30, R30, RZ, !P3 ;  /* 0x000000ff1e1e9208 */ /* 0x000fe20005800000 */
[C---:B------:R-:W-:Y:S01]  /*2fa0*/  FMUL.FTZ R17, R37.reuse, R17 ;  /* 0x0000001125117220 */ /* 0x040fe20000410000 */
[----:B------:R-:W-:Y:S01]  /*2fb0*/  @!P1 ISETP.GE.AND P3, PT, R4, R55, PT ;  /* 0x000000370400920c */ /* 0x000fe20003f66270 */
[----:B------:R-:W-:Y:S01]  /*2fc0*/  FMUL.FTZ R21, R37, R21 ;  /* 0x0000001525157220 */ /* 0x000fe20000410000 */
[----:B------:R-:W-:Y:S01]  /*2fd0*/  @!P1 FSEL R15, R15, RZ, !P0 ;  /* 0x000000ff0f0f9208 */ /* 0x000fe20004000000 */
[C---:B------:R-:W-:Y:S01]  /*2fe0*/  FMUL.FTZ R25, R37.reuse, R25 ;  /* 0x0000001925197220 */ /* 0x040fe20000410000 */
[C---:B------:R-:W-:Y:S01]  /*2ff0*/  FMUL.FTZ R29, R37.reuse, R29 ;  /* 0x0000001d251d7220 */ /* 0x040fe20000410000 */
[----:B------:R-:W-:Y:S01]  /*3000*/  FMUL.FTZ R33, R37, R33 ;  /* 0x0000002125217220 */ /* 0x000fe20000410000 */
[----:B------:R-:W-:Y:S01]  /*3010*/  ISETP.GE.AND P0, PT, R13, R42, PT ;  /* 0x0000002a0d00720c */ /* 0x000fe20003f06270 */
        /* <DEDUP_REMOVED lines=8> */
[----:B------:R-:W-:Y:S01]  /*30a0*/  @!P1 FSEL R27, R27, RZ, !P6 ;  /* 0x000000ff1b1b9208 */ /* 0x000fe20007000000 */
[C---:B------:R-:W-:Y:S01]  /*30b0*/  FFMA.FTZ R10, R38.reuse, R10, R5 ;  /* 0x0000000a260a7223 */ /* 0x040fe20000010005 */
[----:B------:R-:W-:Y:S01]  /*30c0*/  @!P1 FSEL R31, R31, RZ, !P5 ;  /* 0x000000ff1f1f9208 */ /* 0x000fe20006800000 */
[C---:B------:R-:W-:Y:S01]  /*30d0*/  FFMA.FTZ R14, R38.reuse, R14, R9 ;  /* 0x0000000e260e7223 */ /* 0x040fe20000010009 */
[----:B------:R-:W-:Y:S01]  /*30e0*/  @!P1 FSEL R35, R35, RZ, !P2 ;  /* 0x000000ff23239208 */ /* 0x000fe20005000000 */
        /* <DEDUP_REMOVED lines=26> */
.L_x_23500:
[----:B--23--:R-:W-:Y:S05]  /*3290*/  BSYNC.RECONVERGENT B0 ;  /* 0x0000000000007941 */ /* 0x00cfea0003800200 */
.L_x_23499:
[----:B------:R-:W2:Y:S01]  /*32a0*/  SHFL.BFLY PT, R0, R43, 0x4, 0x1f ;  /* 0x0c801f002b007f89 */ /* 0x000ea200000e0000 */
[----:B------:R-:W-:Y:S01]  /*32b0*/  LOP3.LUT P0, RZ, R41, 0x7, RZ, 0xc0, !PT ;  /* 0x0000000729ff7812 */ /* 0x000fe2000780c0ff */
[----:B------:R-:W-:Y:S01]  /*32c0*/  BSSY.RECONVERGENT B0, `(.L_x_23502) ;  /* 0x0000043000007945 */ /* 0x000fe20003800200 */
[----:B------:R-:W-:Y:S01]  /*32d0*/  SHF.R.U32.HI R40, RZ, 0x3, R40 ;  /* 0x00000003ff287819 */ /* 0x000fe20000011628 */
[----:B------:R-:W3:Y:S04]  /*32e0*/  SHFL.BFLY PT, R3, R44, 0x4, 0x1f ;  /* 0x0c801f002c037f89 */ /* 0x000ee800000e0000 */
[----:B-1----:R-:W1:Y:S04]  /*32f0*/  SHFL.BFLY PT, R4, R45, 0x4, 0x1f ;  /* 0x0c801f002d047f89 */ /* 0x002e6800000e0000 */
[----:B0-----:R-:W0:Y:S04]  /*3300*/  SHFL.BFLY PT, R5, R46, 0x4, 0x1f ;  /* 0x0c801f002e057f89 */ /* 0x001e2800000e0000 */
[----:B------:R-:W4:Y:S04]  /*3310*/  SHFL.BFLY PT, R8, R47, 0x4, 0x1f ;  /* 0x0c801f002f087f89 */ /* 0x000f2800000e0000 */
[----:B------:R-:W4:Y:S04]  /*3320*/  SHFL.BFLY PT, R10, R49, 0x4, 0x1f ;  /* 0x0c801f00310a7f89 */ /* 0x000f2800000e0000 */
[----:B------:R-:W4:Y:S01]  /*3330*/  SHFL.BFLY PT, R7, R50, 0x4, 0x1f ;  /* 0x0c801f0032077f89 */ /* 0x000f2200000e0000 */
[----:B--2---:R-:W-:-:S03]  /*3340*/  FADD.FTZ R0, R0, R43 ;  /* 0x0000002b00007221 */ /* 0x004fc60000010000 */
[----:B------:R-:W2:Y:S01]  /*3350*/  SHFL.BFLY PT, R12, R51, 0x4, 0x1f ;  /* 0x0c801f00330c7f89 */ /* 0x000ea200000e0000 */
[----:B---3--:R-:W-:Y:S01]  /*3360*/  FADD.FTZ R2, R3, R44 ;  /* 0x0000002c03027221 */ /* 0x008fe20000010000 */
[----:B-1----:R-:W-:Y:S02]  /*3370*/  FADD.FTZ R6, R4, R45 ;  /* 0x0000002d04067221 */ /* 0x002fe40000010000 */
[----:B------:R-:W1:Y:S01]  /*3380*/  SHFL.BFLY PT, R3, R0, 0x2, 0x1f ;  /* 0x0c401f0000037f89 */ /* 0x000e6200000e0000 */
[----:B0-----:R-:W-:Y:S01]  /*3390*/  FADD.FTZ R9, R5, R46 ;  /* 0x0000002e05097221 */ /* 0x001fe20000010000 */
[----:B------:R-:W-:Y:S01]  /*33a0*/  BAR.SYNC.DEFER_BLOCKING 0x0 ;  /* 0x0000000000007b1d */ /* 0x000fe20000010000 */
[----:B----4-:R-:W-:Y:S01]  /*33b0*/  FADD.FTZ R11, R8, R47 ;  /* 0x0000002f080b7221 */ /* 0x010fe20000010000 */
[----:B------:R-:W-:-:S04]  /*33c0*/  FADD.FTZ R13, R10, R49 ;  /* 0x000000310a0d7221 */ /* 0x000fc80000010000 */
[----:B------:R-:W0:Y:S01]  /*33d0*/  SHFL.BFLY PT, R5, R2, 0x2, 0x1f ;  /* 0x0c401f0002057f89 */ /* 0x000e2200000e0000 */
[----:B------:R-:W-:-:S03]  /*33e0*/  FADD.FTZ R15, R7, R50 ;  /* 0x00000032070f7221 */ /* 0x000fc60000010000 */
[----:B------:R-:W3:Y:S01]  /*33f0*/  SHFL.BFLY PT, R10, R9, 0x2, 0x1f ;  /* 0x0c401f00090a7f89 */ /* 0x000ee200000e0000 */
[----:B--2---:R-:W-:-:S03]  /*3400*/  FADD.FTZ R17, R12, R51 ;  /* 0x000000330c117221 */ /* 0x004fc60000010000 */
[----:B------:R-:W2:Y:S04]  /*3410*/  SHFL.BFLY PT, R7, R6, 0x2, 0x1f ;  /* 0x0c401f0006077f89 */ /* 0x000ea800000e0000 */
[----:B------:R-:W4:Y:S01]  /*3420*/  SHFL.BFLY PT, R12, R11, 0x2, 0x1f ;  /* 0x0c401f000b0c7f89 */ /* 0x000f2200000e0000 */
[----:B-1----:R-:W-:-:S03]  /*3430*/  FADD.FTZ R3, R0, R3 ;  /* 0x0000000300037221 */ /* 0x002fc60000010000 */
[----:B------:R-:W1:Y:S04]  /*3440*/  SHFL.BFLY PT, R14, R13, 0x2, 0x1f ;  /* 0x0c401f000d0e7f89 */ /* 0x000e6800000e0000 */
[----:B------:R-:W1:Y:S04]  /*3450*/  SHFL.BFLY PT, R16, R15, 0x2, 0x1f ;  /* 0x0c401f000f107f89 */ /* 0x000e6800000e0000 */
[----:B------:R-:W1:Y:S01]  /*3460*/  SHFL.BFLY PT, R18, R17, 0x2, 0x1f ;  /* 0x0c401f0011127f89 */ /* 0x000e6200000e0000 */
[----:B0-----:R-:W-:Y:S01]  /*3470*/  FADD.FTZ R4, R2, R5 ;  /* 0x0000000502047221 */ /* 0x001fe20000010000 */
[----:B------:R-:W-:Y:S01]  /*3480*/  LOP3.LUT R2, R41, 0x3c0, RZ, 0xc0, !PT ;  /* 0x000003c029027812 */ /* 0x000fe200078ec0ff */
[----:B---3--:R-:W-:Y:S01]  /*3490*/  FADD.FTZ R10, R9, R10 ;  /* 0x0000000a090a7221 */ /* 0x008fe20000010000 */
[----:B------:R-:W0:Y:S02]  /*34a0*/  SHFL.BFLY PT, R0, R3, 0x1, 0x1f ;  /* 0x0c201f0003007f89 */ /* 0x000e2400000e0000 */
[----:B------:R-:W-:Y:S01]  /*34b0*/  ISETP.NE.OR P1, PT, R2, 0x40, P0 ;  /* 0x000000400200780c */ /* 0x000fe20000725670 */
[----:B--2---:R-:W-:-:S02]  /*34c0*/  FADD.FTZ R8, R6, R7 ;  /* 0x0000000706087221 */ /* 0x004fc40000010000 */
[----:B------:R-:W2:Y:S01]  /*34d0*/  SHFL.BFLY PT, R7, R4, 0x1, 0x1f ;  /* 0x0c201f0004077f89 */ /* 0x000ea200000e0000 */
[----:B----4-:R-:W-:-:S03]  /*34e0*/  FADD.FTZ R12, R11, R12 ;  /* 0x0000000c0b0c7221 */ /* 0x010fc60000010000 */
[----:B------:R-:W3:Y:S01]  /*34f0*/  SHFL.BFLY PT, R9, R8, 0x1, 0x1f ;  /* 0x0c201f0008097f89 */ /* 0x000ee200000e0000 */
[----:B-1----:R-:W-:-:S03]  /*3500*/  FADD.FTZ R14, R13, R14 ;  /* 0x0000000e0d0e7221 */ /* 0x002fc60000010000 */
[----:B------:R-:W1:Y:S01]  /*3510*/  SHFL.BFLY PT, R11, R10, 0x1, 0x1f ;  /* 0x0c201f000a0b7f89 */ /* 0x000e6200000e0000 */
[----:B------:R-:W-:-:S03]  /*3520*/  FADD.FTZ R16, R15, R16 ;  /* 0x000000100f107221 */ /* 0x000fc60000010000 */
[----:B------:R-:W4:Y:S01]  /*3530*/  SHFL.BFLY PT, R13, R12, 0x1, 0x1f ;  /* 0x0c201f000c0d7f89 */ /* 0x000f2200000e0000 */
[----:B------:R-:W-:-:S03]  /*3540*/  FADD.FTZ R18, R17, R18 ;  /* 0x0000001211127221 */ /* 0x000fc60000010000 */
[----:B------:R-:W4:Y:S01]  /*3550*/  SHFL.BFLY PT, R15, R14, 0x1, 0x1f ;  /* 0x0c201f000e0f7f89 */ /* 0x000f2200000e0000 */
[----:B0-----:R-:W-:-:S03]  /*3560*/  FADD.FTZ R5, R3, R0 ;  /* 0x0000000003057221 */ /* 0x001fc60000010000 */
[----:B------:R-:W0:Y:S01]  /*3570*/  SHFL.BFLY PT, R17, R16, 0x1, 0x1f ;  /* 0x0c201f0010117f89 */ /* 0x000e2200000e0000 */
[----:B------:R-:W-:-:S03]  /*3580*/  LOP3.LUT R0, R40, 0x3e0, R41, 0xf8, !PT ;  /* 0x000003e028007812 */ /* 0x000fc600078ef829 */
[----:B------:R-:W0:Y:S01]  /*3590*/  SHFL.BFLY PT, R19, R18, 0x1, 0x1f ;  /* 0x0c201f0012137f89 */ /* 0x000e2200000e0000 */
[----:B--2---:R-:W-:Y:S01]  /*35a0*/  FADD.FTZ R7, R4, R7 ;  /* 0x0000000704077221 */ /* 0x004fe20000010000 */
[----:B---3--:R-:W-:Y:S01]  /*35b0*/  FADD.FTZ R9, R8, R9 ;  /* 0x0000000908097221 */ /* 0x008fe20000010000 */
[----:B-1----:R-:W-:Y:S01]  /*35c0*/  FADD.FTZ R11, R10, R11 ;  /* 0x0000000b0a0b7221 */ /* 0x002fe20000010000 */
        /* <DEDUP_REMOVED lines=18> */
.L_x_23503:
[----:B------:R-:W-:Y:S05]  /*36f0*/  BSYNC.RECONVERGENT B0 ;  /* 0x0000000000007941 */ /* 0x000fea0003800200 */
.L_x_23502:
        /* <DEDUP_REMOVED lines=29> */
.L_x_23505:
[----:B------:R-:W-:Y:S05]  /*38d0*/  BSYNC.RECONVERGENT B0 ;  /* 0x0000000000007941 */ /* 0x000fea0003800200 */
.L_x_23504:
        /* <DEDUP_REMOVED lines=12> */
.L_x_23507:
[----:B------:R-:W-:Y:S05]  /*39a0*/  BSYNC.RECONVERGENT B0 ;  /* 0x0000000000007941 */ /* 0x000fea0003800200 */
.L_x_23506:
        /* <DEDUP_REMOVED lines=19> */
.L_x_23509:
[----:B------:R-:W-:Y:S05]  /*3ae0*/  BSYNC.RECONVERGENT B0 ;  /* 0x0000000000007941 */ /* 0x000fea0003800200 */
.L_x_23508:
        /* <DEDUP_REMOVED lines=26> */
.L_x_23510:
        /* <DEDUP_REMOVED lines=15> */
.L_x_26012:


//--------------------- .text._ZN4vllm25paged_attention_v1_kernelIffLi256ELi32ELi128ELNS_18Fp8KVCacheDataTypeE0ELb1EEEvPT_PKS2_PKT0_S8_ifPKiSA_iPKfiiiSC_SC_iiiii --------------------------
	.section	.text._ZN4vllm25paged_attention_v1_kernelIffLi256ELi32ELi128ELNS_18Fp8KVCacheDataTypeE0ELb1EEEvPT_PKS2_PKT0_S8_ifPKiSA_iPKfiiiSC_SC_iiiii,"ax",@progbits
	.align	128
        .global         _ZN4vllm25paged_attention_v1_kernelIffLi256ELi32ELi128ELNS_18Fp8KVCacheDataTypeE0ELb1EEEvPT_PKS2_PKT0_S8_ifPKiSA_iPKfiiiSC_SC_iiiii
        .type           _ZN4vllm25paged_attention_v1_kernelIffLi256ELi32ELi128ELNS_18Fp8KVCacheDataTypeE0ELb1EEEvPT_PKS2_PKT0_S8_ifPKiSA_iPKfiiiSC_SC_iiiii,@function
        .size           _ZN4vllm25paged_attention_v1_kernelIffLi256ELi32ELi128ELNS_18Fp8KVCacheDataTypeE0ELb1EEEvPT_PKS2_PKT0_S8_ifPKiSA_iPKfiiiSC_SC_iiiii,(.L_x_26013 - _ZN4vllm25paged_attention_v1_kernelIffLi256ELi32ELi128ELNS_18Fp8KVCacheDataTypeE0ELb1EEEvPT_PKS2_PKT0_S8_ifPKiSA_iPKfiiiSC_SC_iiiii)
        .other          _ZN4vllm25paged_attention_v1_kernelIffLi256ELi32ELi128ELNS_18Fp8KVCacheDataTypeE0ELb1EEEvPT_PKS2_PKT0_S8_ifPKiSA_iPKfiiiSC_SC_iiiii,@"STO_CUDA_ENTRY STV_DEFAULT"
_ZN4vllm25paged_attention_v1_kernelIffLi256ELi32ELi128ELNS_18Fp8KVCacheDataTypeE0ELb1EEEvPT_PKS2_PKT0_S8_ifPKiSA_iPKfiiiSC_SC_iiiii:
.text._ZN4vllm25paged_attention_v1_kernelIffLi256ELi32ELi128ELNS_18Fp8KVCacheDataTypeE0ELb1EEEvPT_PKS2_PKT0_S8_ifPKiSA_iPKfiiiSC_SC_iiiii:
[----:B------:R-:W-:Y:S01]  /*0000*/  LDC R1, c[0x0][0x37c] ;  /* 0x0000df00ff017b82 */ /* 0x000fe20000000800 */
[----:B------:R-:W0:Y:S07]  /*0010*/  S2R R13, SR_CTAID.Y ;  /* 0x00000000000d7919 */ /* 0x000e2e0000002600 */
[----:B------:R-:W0:Y:S01]  /*0020*/  LDC.64 R2, c[0x0][0x3b0] ;  /* 0x0000ec00ff027b82 */ /* 0x000e220000000a00 */
[----:B------:R-:W1:Y:S01]  /*0030*/  LDCU.64 UR14, c[0x0][0x358] ;  /* 0x00006b00ff0e77ac */ /* 0x000e620008000a00 */
[----:B------:R-:W2:Y:S01]  /*0040*/  S2R R4, SR_TID.X ;  /* 0x0000000000047919 */ /* 0x000ea20000002100 */
[----:B------:R-:W3:Y:S05]  /*0050*/  LDCU UR8, c[0x0][0x3a0] ;  /* 0x00007400ff0877ac */ /* 0x000eea0008000800 */
[----:B------:R-:W4:Y:S01]  /*0060*/  S2UR UR9, SR_CTAID.X ;  /* 0x00000000000979c3 */ /* 0x000f220000002500 */
[----:B------:R-:W4:Y:S01]  /*0070*/  LDCU UR5, c[0x0][0x3c8] ;  /* 0x00007900ff0577ac */ /* 0x000f220008000800 */
[----:B------:R-:W4:Y:S01]  /*0080*/  LDCU.64 UR6, c[0x0][0x3c0] ;  /* 0x00007800ff0677ac */ /* 0x000f220008000a00 */
[----:B------:R-:W4:Y:S01]  /*0090*/  LDCU UR13, c[0x0][0x370] ;  /* 0x00006e00ff0d77ac */ /* 0x000f220008000800 */
[----:B------:R-:W-:Y:S01]  /*00a0*/  HFMA2 R158, -RZ, RZ, 0, 0 ;  /* 0x00000000ff9e7431 */ /* 0x000fe200000001ff */
[----:B------:R-:W4:Y:S01]  /*00b0*/  LDCU UR26, c[0x0][0x3f4] ;  /* 0x00007e80ff1a77ac */ /* 0x000f220008000800 */
[----:B------:R-:W4:Y:S01]  /*00c0*/  LDCU UR27, c[0x0][0x3f8] ;  /* 0x00007f00ff1b77ac */ /* 0x000f220008000800 */
[----:B------:R-:W4:Y:S01]  /*00d0*/  LDCU UR19, c[0x0][0x3e8] ;  /* 0x00007d00ff1377ac */ /* 0x000f220008000800 */
[C---:B0-----:R-:W-:Y:S01]  /*00e0*/  IMAD.WIDE.U32 R2, R13.reuse, 0x4, R2 ;  /* 0x000000040d027825 */ /* 0x041fe200078e0002 */
[----:B------:R-:W0:Y:S04]  /*00f0*/  LDCU UR25, c[0x0][0x3b8] ;  /* 0x00007700ff1977ac */ /* 0x000e280008000800 */
[----:B-1----:R1:W4:Y:S01]  /*0100*/  LDG.E.CONSTANT R14, desc[UR14][R2.64] ;  /* 0x0000000e020e7981 */ /* 0x002322000c1e9900 */
[----:B--2---:R-:W-:Y:S01]  /*0110*/  ISETP.GT.U32.AND P0, PT, R4, 0x3f, PT ;  /* 0x0000003f0400780c */ /* 0x004fe20003f04070 */
[----:B------:R-:W2:Y:S01]  /*0120*/  LDCU UR23, c[0x0][0x3ec] ;  /* 0x00007d80ff1777ac */ /* 0x000ea20008000800 */
[----:B---3--:R-:W-:Y:S01]  /*0130*/  MOV R0, UR8 ;  /* 0x0000000800007c02 */ /* 0x008fe20008000f00 */
[----:B------:R-:W3:Y:S03]  /*0140*/  LDCU UR22, c[0x0][0x3d0] ;  /* 0x00007a00ff1677ac */ /* 0x000ee60008000800 */
[----:B------:R-:W-:Y:S01]  /*0150*/  IABS R0, R0 ;  /* 0x0000000000007213 */ /* 0x000fe20000000000 */
[----:B------:R-:W0:Y:S03]  /*0160*/  LDCU UR28, c[0x0][0x3cc] ;  /* 0x00007980ff1c77ac */ /* 0x000e260008000800 */
[----:B------:R-:W-:Y:S01]  /*0170*/  R2UR UR10, R0 ;  /* 0x00000000000a72ca */ /* 0x000fe200000e0000 */
[----:B----4-:R-:W-:-:S02]  /*0180*/  IMAD R0, R13, UR5, RZ ;  /* 0x000000050d007c24 */ /* 0x010fc4000f8e02ff */
[----:B------:R-:W4:Y:S01]  /*0190*/  @!P0 LDC.64 R8, c[0x0][0x388] ;  /* 0x0000e200ff088b82 */ /* 0x000f220000000a00 */
[----:B------:R-:W-:Y:S01]  /*01a0*/  VOTEU.ALL UP0, P0 ;  /* 0x0000000000ff7886 */ /* 0x000fe20000000000 */
[----:B-1----:R-:W-:Y:S01]  /*01b0*/  @!P0 SHF.L.U32 R3, R4, 0x2, RZ ;  /* 0x0000000204038819 */ /* 0x002fe200000006ff */
[----:B------:R-:W1:Y:S03]  /*01c0*/  LDCU UR29, c[0x0][0x3a4] ;  /* 0x00007480ff1d77ac */ /* 0x000e660008000800 */
[----:B------:R-:W-:Y:S02]  /*01d0*/  @!UP0 USHF.L.U32 UR4, UR9, 0x8, URZ ;  /* 0x0000000809048899 */ /* 0x000fe400080006ff */
[----:B------:R-:W-:-:S04]  /*01e0*/  UISETP.NE.U32.AND UP0, UPT, UR6, URZ, UPT ;  /* 0x000000ff0600728c */ /* 0x000fc8000bf05070 */
[--C-:B------:R-:W-:Y:S01]  /*01f0*/  @!P0 IADD3 R3, P1, P2, R3, UR4, R0.reuse ;  /* 0x0000000403038c10 */ /* 0x100fe2000fa3e000 */
[----:B------:R-:W-:Y:S01]  /*0200*/  UISETP.NE.AND.EX UP0, UPT, UR7, URZ, UPT, UP0 ;  /* 0x000000ff0700728c */ /* 0x000fe2000bf05300 */
[----:B------:R-:W-:-:S04]  /*0210*/  SHF.R.S32.HI R0, RZ, 0x1f, R0 ;  /* 0x0000001fff007819 */ /* 0x000fc80000011400 */
[----:B------:R-:W-:Y:S02]  /*0220*/  @!P0 IADD3.X R6, PT, PT, RZ, R0, RZ, P1, P2 ;  /* 0x00000000ff068210 */ /* 0x000fe40000fe44ff */
[----:B------:R-:W2:Y:S01]  /*0230*/  I2F.RP R0, UR10 ;  /* 0x0000000a00007d06 */ /* 0x000ea20008209400 */
[----:B----4-:R-:W-:-:S03]  /*0240*/  @!P0 LEA R2, P1, R3, R8, 0x2 ;  /* 0x0000000803028211 */ /* 0x010fc600078210ff */
[----:B------:R-:W4:Y:S01]  /*0250*/  @UP0 LDCU.64 UR4, c[0x0][0x3c0] ;  /* 0x00007800ff0407ac */ /* 0x000f220008000a00 */
[----:B------:R-:W-:-:S05]  /*0260*/  @!P0 LEA.HI.X R3, R3, R9, R6, 0x2, P1 ;  /* 0x0000000903038211 */ /* 0x000fca00008f1406 */
[----:B------:R-:W3:Y:S01]  /*0270*/  @!P0 LDG.E.128.CONSTANT R8, desc[UR14][R2.64] ;  /* 0x0000000e02088981 */ /* 0x000ee2000c1e9d00 */
[----:B------:R-:W0:Y:S01]  /*0280*/  LDC R12, c[0x0][0x370] ;  /* 0x0000dc00ff0c7b82 */ /* 0x000e220000000800 */
[----:B------:R-:W-:Y:S01]  /*0290*/  PLOP3.LUT P1, PT, PT, PT, UP0, 0x80, 0x8 ;  /* 0x000000000008781c */ /* 0x000fe20003f2f008 */
[----:B--2---:R-:W2:Y:S01]  /*02a0*/  MUFU.RCP R0, R0 ;  /* 0x0000000000007308 */ /* 0x004ea20000001000 */
[----:B----4-:R-:W-:-:S06]  /*02b0*/  @UP0 UIMAD.WIDE.U32 UR4, UR9, 0x4, UR4 ;  /* 0x00000004090408a5 */ /* 0x010fcc000f8e0004 */
[----:B------:R-:W-:Y:S02]  /*02c0*/  MOV R7, UR5 ;  /* 0x0000000500077c02 */ /* 0x000fe40008000f00 */
[----:B------:R-:W-:Y:S02]  /*02d0*/  MOV R6, UR4 ;  /* 0x0000000400067c02 */ /* 0x000fe40008000f00 */
[----:B--2---:R-:W-:Y:S01]  /*02e0*/  IADD3 R5, PT, PT, R0, 0xffffffe, RZ ;  /* 0x0ffffffe00057810 */ /* 0x004fe20007ffe0ff */
[----:B------:R-:W-:Y:S02]  /*02f0*/  UMOV UR4, URZ ;  /* 0x000000ff00047c82 */ /* 0x000fe40008000000 */
[----:B------:R2:W5:Y:S01]  /*0300*/  @P1 LDG.E.CONSTANT R158, desc[UR14][R6.64] ;  /* 0x0000000e069e1981 */ /* 0x000562000c1e9900 */
[----:B------:R-:W-:Y:S01]  /*0310*/  SHF.R.U32.HI R159, RZ, 0x5, R4 ;  /* 0x00000005ff9f7819 */ /* 0x000fe20000011604 */
[----:B------:R-:W-:Y:S01]  /*0320*/  BSSY.RECONVERGENT B0, `(.L_x_23511) ;  /* 0x000025b000007945 */ /* 0x000fe20003800200 */
[----:B0-----:R-:W-:Y:S01]  /*0330*/  IABS R0, R12 ;  /* 0x0000000c00007213 */ /* 0x001fe20000000000 */
[----:B------:R-:W0:Y:S01]  /*0340*/  F2I.FTZ.U32.TRUNC.NTZ R5, R5 ;  /* 0x0000000500057305 */ /* 0x000e22000021f000 */
[----:B------:R-:W4:Y:S01]  /*0350*/  S2R R12, SR_CTAID.X ;  /* 0x00000000000c7919 */ /* 0x000f220000002500 */
[----:B------:R-:W-:-:S02]  /*0360*/  MOV R156, 0xff7fffff ;  /* 0xff7fffff009c7802 */ /* 0x000fc40000000f00 */
[----:B------:R-:W-:Y:S02]  /*0370*/  R2UR UR7, R0 ;  /* 0x00000000000772ca */ /* 0x000fe400000e0000 */
[----:B------:R-:W-:-:S04]  /*0380*/  MOV R0, UR26 ;  /* 0x0000001a00007c02 */ /* 0x000fc80008000f00 */
[----:B------:R-:W-:-:S04]  /*0390*/  IABS R0, R0 ;  /* 0x0000000000007213 */ /* 0x000fc80000000000 */
[C---:B------:R-:W-:Y:S02]  /*03a0*/  R2UR UR30, R0.reuse ;  /* 0x00000000001e72ca */ /* 0x040fe400000e0000 */
[----:B0-----:R-:W-:Y:S02]  /*03b0*/  R2UR UR5, R5 ;  /* 0x00000000050572ca */ /* 0x001fe400000e0000 */
[----:B------:R-:W0:Y:S01]  /*03c0*/  I2F.RP R5, R0 ;  /* 0x0000000000057306 */ /* 0x000e220000209400 */
[----:B------:R-:W-:Y:S02]  /*03d0*/  R2UR UR31, R0 ;  /* 0x00000000001f72ca */ /* 0x000fe400000e0000 */
[----:B------:R-:W-:-:S08]  /*03e0*/  MOV R157, R0 ;  /* 0x00000000009d7202 */ /* 0x000fd00000000f00 */
[----:B------:R-:W-:-:S04]  /*03f0*/  UIADD3 UR6, UPT, UPT, URZ, -UR5, URZ ;  /* 0x80000005ff067290 */ /* 0x000fc8000fffe0ff */
[----:B------:R-:W-:Y:S01]  /*0400*/  UIMAD UR6, UR6, UR10, URZ ;  /* 0x0000000a060672a4 */ /* 0x000fe2000f8e02ff */
[----:B0-----:R-:W2:Y:S01]  /*0410*/  MUFU.RCP R5, R5 ;  /* 0x0000000500057308 */ /* 0x001ea20000001000 */
[----:B----4-:R-:W-:Y:S02]  /*0420*/  IABS R12, R12 ;  /* 0x0000000c000c7213 */ /* 0x010fe40000000000 */
[----:B------:R-:W-:-:S03]  /*0430*/  UIMAD.WIDE.U32 UR4, UR5, UR6, UR4 ;  /* 0x00000006050472a5 */ /* 0x000fc6000f8e0004 */
[----:B------:R-:W-:Y:S01]  /*0440*/  UMOV UR6, URZ ;  /* 0x000000ff00067c82 */ /* 0x000fe20008000000 */
[----:B------:R-:W-:-:S04]  /*0450*/  UIMAD.WIDE.U32 UR4, UR5, UR7, URZ ;  /* 0x00000007050472a5 */ /* 0x000fc8000f8e00ff */
[----:B------:R-:W-:-:S04]  /*0460*/  UIADD3 UR4, UPT, UPT, -UR5, URZ, URZ ;  /* 0x000000ff05047290 */ /* 0x000fc8000fffe1ff */
[----:B------:R-:W-:Y:S01]  /*0470*/  UIMAD UR4, UR10, UR4, UR7 ;  /* 0x000000040a0472a4 */ /* 0x000fe2000f8e0207 */
[----:B--2---:R-:W-:-:S03]  /*0480*/  IADD3 R6, PT, PT, R5, 0xffffffe, RZ ;  /* 0x0ffffffe05067810 */ /* 0x004fc60007ffe0ff */
[----:B------:R-:W-:Y:S01]  /*0490*/  UISETP.GT.U32.AND UP1, UPT, UR10, UR4, UPT ;  /* 0x000000040a00728c */ /* 0x000fe2000bf24070 */
[----:B------:R-:W-:Y:S02]  /*04a0*/  IMAD R5, R13, UR25, RZ ;  /* 0x000000190d057c24 */ /* 0x000fe4000f8e02ff */
[----:B------:R-:W0:Y:S08]  /*04b0*/  F2I.FTZ.U32.TRUNC.NTZ R6, R6 ;  /* 0x0000000600067305 */ /* 0x000e30000021f000 */
[----:B------:R-:W-:-:S02]  /*04c0*/  @!UP1 UIADD3 UR4, UPT, UPT, UR4, -UR10, URZ ;  /* 0x8000000a04049290 */ /* 0x000fc4000fffe0ff */
[----:B------:R-:W-:Y:S02]  /*04d0*/  @!UP1 UIADD3 UR5, UPT, UPT, UR5, 0x1, URZ ;  /* 0x0000000105059890 */ /* 0x000fe4000fffe0ff */
[----:B------:R-:W-:Y:S02]  /*04e0*/  UISETP.GE.U32.AND UP0, UPT, UR4, UR10, UPT ;  /* 0x0000000a0400728c */ /* 0x000fe4000bf06070 */
[----:B------:R-:W-:Y:S01]  /*04f0*/  ULOP3.LUT UR4, UR13, UR8, URZ, 0x3c, !UPT ;  /* 0x000000080d047292 */ /* 0x000fe2000f8e3cff */
[----:B0-----:R-:W-:-:S03]  /*0500*/  R2UR UR7, R6 ;  /* 0x00000000060772ca */ /* 0x001fc600000e0000 */
[----:B------:R-:W-:-:S05]  /*0510*/  UISETP.GE.AND UP1, UPT, UR4, URZ, UPT ;  /* 0x000000ff0400728c */ /* 0x000fca000bf26270 */
[----:B------:R-:W-:Y:S02]  /*0520*/  @UP0 UIADD3 UR5, UPT, UPT, UR5, 0x1, URZ ;  /* 0x0000000105050890 */ /* 0x000fe4000fffe0ff */
[----:B------:R-:W-:-:S05]  /*0530*/  UISETP.NE.AND UP0, UPT, UR8, URZ, UPT ;  /* 0x000000ff0800728c */ /* 0x000fca000bf05270 */
[----:B------:R-:W-:Y:S01]  /*0540*/  UMOV UR20, UR5 ;  /* 0x0000000500147c82 */ /* 0x000fe20008000000 */
[----:B------:R-:W-:Y:S02]  /*0550*/  UIMAD UR4, UR7, UR30, URZ ;  /* 0x0000001e070472a4 */ /* 0x000fe4000f8e02ff */
[----:B------:R-:W-:Y:S02]  /*0560*/  @!UP1 UIADD3 UR20, UPT, UPT, -UR20, URZ, URZ ;  /* 0x000000ff14149290 */ /* 0x000fe4000fffe1ff */
[----:B------:R-:W-:Y:S02]  /*0570*/  UIADD3 UR4, UPT, UPT, -UR4, URZ, URZ ;  /* 0x000000ff04047290 */ /* 0x000fe4000fffe1ff */
[----:B------:R-:W-:Y:S02]  /*0580*/  @!UP0 ULOP3.LUT UR20, URZ, UR8, URZ, 0x33, !UPT ;  /* 0x00000008ff148292 */ /* 0x000fe4000f8e33ff */
[----:B------:R-:W-:Y:S02]  /*0590*/  UIMAD.WIDE.U32 UR6, UR7, UR4, UR6 ;  /* 0x00000004070672a5 */ /* 0x000fe4000f8e0006 */
[----:B------:R-:W-:-:S02]  /*05a0*/  UISETP.GE.AND UP0, UPT, UR27, URZ, UPT ;  /* 0x000000ff1b00728c */ /* 0x000fc4000bf06270 */
[----:B------:R-:W-:Y:S01]  /*05b0*/  MOV R7, UR20 ;  /* 0x0000001400077c02 */ /* 0x000fe20008000f00 */
[----:B------:R-:W-:Y:S01]  /*05c0*/  UMOV UR4, URZ ;  /* 0x000000ff00047c82 */ /* 0x000fe20008000000 */
[----:B------:R-:W-:Y:S02]  /*05d0*/  UISETP.NE.AND UP1, UPT, UR26, URZ, UPT ;  /* 0x000000ff1a00728c */ /* 0x000fe4000bf25270 */
[-C--:B------:R-:W-:Y:S02]  /*05e0*/  IABS R2, R7.reuse ;  /* 0x0000000700027213 */ /* 0x080fe40000000000 */
[----:B------:R-:W-:Y:S02]  /*05f0*/  IABS R7, R7 ;  /* 0x0000000700077213 */ /* 0x000fe40000000000 */
[----:B------:R-:W-:-:S13]  /*0600*/  R2UR UR24, R2 ;  /* 0x00000000021872ca */ /* 0x000fda00000e0000 */
[----:B------:R-:W0:Y:S08]  /*0610*/  I2F.RP R2, UR24 ;  /* 0x0000001800027d06 */ /* 0x000e300008209400 */
[----:B0-----:R-:W0:Y:S02]  /*0620*/  MUFU.RCP R2, R2 ;  /* 0x0000000200027308 */ /* 0x001e240000001000 */
[----:B0-----:R-:W-:-:S06]  /*0630*/  IADD3 R3, PT, PT, R2, 0xffffffe, RZ ;  /* 0x0ffffffe02037810 */ /* 0x001fcc0007ffe0ff */
[----:B------:R-:W0:Y:S02]  /*0640*/  F2I.FTZ.U32.TRUNC.NTZ R3, R3 ;  /* 0x0000000300037305 */ /* 0x000e24000021f000 */
[----:B0-----:R-:W-:-:S13]  /*0650*/  R2UR UR5, R3 ;  /* 0x00000000030572ca */ /* 0x001fda00000e0000 */
[----:B------:R-:W-:-:S04]  /*0660*/  UIADD3 UR11, UPT, UPT, URZ, -UR5, URZ ;  /* 0x80000005ff0b7290 */ /* 0x000fc8000fffe0ff */
[----:B------:R-:W-:-:S04]  /*0670*/  UIMAD UR11, UR11, UR24, URZ ;  /* 0x000000180b0b72a4 */ /* 0x000fc8000f8e02ff */
[----:B------:R-:W-:-:S03]  /*0680*/  UIMAD.WIDE.U32 UR4, UR5, UR11, UR4 ;  /* 0x0000000b050472a5 */ /* 0x000fc6000f8e0004 */
[----:B------:R-:W-:Y:S01]  /*0690*/  UMOV UR11, UR7 ;  /* 0x00000007000b7c82 */ /* 0x000fe20008000000 */
[----:B------:R-:W-:-:S13]  /*06a0*/  R2UR UR21, R14 ;  /* 0x000000000e1572ca */ /* 0x000fda00000e0000 */
[----:B------:R-:W-:-:S06]  /*06b0*/  UIADD3 UR10, UPT, UPT, UR21, -0x1, URZ ;  /* 0xffffffff150a7890 */ /* 0x000fcc000fffe0ff */
[----:B------:R-:W-:Y:S01]  /*06c0*/  MOV R2, UR10 ;  /* 0x0000000a00027c02 */ /* 0x000fe20008000f00 */
[----:B------:R-:W-:-:S03]  /*06d0*/  ULOP3.LUT UR10, UR10, UR26, URZ, 0x3c, !UPT ;  /* 0x0000001a0a0a7292 */ /* 0x000fc6000f8e3cff */
[----:B------:R-:W-:Y:S01]  /*06e0*/  IABS R3, R2 ;  /* 0x0000000200037213 */ /* 0x000fe20000000000 */
[----:B------:R-:W-:Y:S01]  /*06f0*/  UISETP.GE.AND UP5, UPT, UR10, URZ, UPT ;  /* 0x000000ff0a00728c */ /* 0x000fe2000bfa6270 */
[----:B------:R-:W-:Y:S02]  /*0700*/  MOV R2, R12 ;  /* 0x0000000c00027202 */ /* 0x000fe40000000f00 */
[----:B------:R-:W-:Y:S02]  /*0710*/  R2UR UR17, R3 ;  /* 0x00000000031172ca */ /* 0x000fe400000e0000 */
[----:B------:R-:W-:Y:S01]  /*0720*/  R2UR UR12, R2 ;  /* 0x00000000020c72ca */ /* 0x000fe200000e0000 */
[----:B------:R-:W0:Y:S01]  /*0730*/  @!P0 S2R R3, SR_CgaCtaId ;  /* 0x0000000000038919 */ /* 0x000e220000008800 */
[----:B------:R-:W-:-:S04]  /*0740*/  IADD3 R2, PT, PT, RZ, -R7, RZ ;  /* 0x80000007ff027210 */ /* 0x000fc80007ffe0ff */
[----:B------:R-:W-:Y:S02]  /*0750*/  R2UR UR16, R2 ;  /* 0x00000000021072ca */ /* 0x000fe400000e0000 */
[----:B------:R-:W-:-:S03]  /*0760*/  @!P0 MOV R2, 0x400 ;  /* 0x0000040000028802 */ /* 0x000fc60000000f00 */
[----:B------:R-:W-:Y:S02]  /*0770*/  UIMAD.WIDE.U32 UR6, UR11, UR17, URZ ;  /* 0x000000110b0672a5 */ /* 0x000fe4000f8e00ff */
[----:B------:R-:W-:Y:S02]  /*0780*/  UIMAD.WIDE.U32 UR4, UR5, UR12, URZ ;  /* 0x0000000c050472a5 */ /* 0x000fe4000f8e00ff */
[----:B------:R-:W-:Y:S02]  /*0790*/  UIADD3 UR18, UPT, UPT, -UR7, URZ, URZ ;  /* 0x000000ff07127290 */ /* 0x000fe4000fffe1ff */
[----:B------:R-:W-:Y:S02]  /*07a0*/  @UP0 UIMAD UR4, UR13, UR19, UR9 ;  /* 0x000000130d0402a4 */ /* 0x000fe4000f8e0209 */
[----:B------:R-:W-:Y:S02]  /*07b0*/  UIMAD UR6, UR5, UR16, UR12 ;  /* 0x00000010050672a4 */ /* 0x000fe4000f8e020c */
[----:B------:R-:W-:-:S02]  /*07c0*/  UIMAD UR12, UR30, UR18, UR17 ;  /* 0x000000121e0c72a4 */ /* 0x000fc4000f8e0211 */
[----:B------:R-:W-:Y:S02]  /*07d0*/  UISETP.GT.U32.AND UP4, UPT, UR24, UR6, UPT ;  /* 0x000000061800728c */ /* 0x000fe4000bf84070 */
[----:B------:R-:W-:Y:S02]  /*07e0*/  UISETP.GT.U32.AND UP2, UPT, UR31, UR12, UPT ;  /* 0x0000000c1f00728c */ /* 0x000fe4000bf44070 */
[----:B------:R-:W-:Y:S02]  /*07f0*/  UIADD3 UR13, UPT, UPT, UR21, 0x1f, URZ ;  /* 0x0000001f150d7890 */ /* 0x000fe4000fffe0ff */
[----:B------:R-:W-:Y:S02]  /*0800*/  ULOP3.LUT UR9, UR9, UR20, URZ, 0x3c, !UPT ;  /* 0x0000001409097292 */ /* 0x000fe4000f8e3cff */
[----:B------:R-:W-:Y:S01]  /*0810*/  @UP0 UIMAD UR4, UR4, UR27, 0x1 ;  /* 0x00000001040404a4 */ /* 0x000fe2000f8e021b */
[----:B0-----:R-:W-:Y:S02]  /*0820*/  @!P0 LEA R3, R3, R2, 0x18 ;  /* 0x0000000203038211 */ /* 0x001fe400078ec0ff */
[----:B------:R-:W-:-:S02]  /*0830*/  @!UP4 UIADD3 UR6, UPT, UPT, UR6, -UR24, URZ ;  /* 0x800000180606c290 */ /* 0x000fc4000fffe0ff */
[----:B------:R-:W-:Y:S01]  /*0840*/  @!UP4 UIADD3 UR5, UPT, UPT, UR5, 0x1, URZ ;  /* 0x000000010505c890 */ /* 0x000fe2000fffe0ff */
[----:B------:R-:W-:Y:S01]  /*0850*/  @!P0 LEA R3, R4, R3, 0x4 ;  /* 0x0000000304038211 */ /* 0x000fe200078e20ff */
[----:B------:R-:W-:Y:S02]  /*0860*/  UISETP.GE.U32.AND UP3, UPT, UR6, UR24, UPT ;  /* 0x000000180600728c */ /* 0x000fe4000bf66070 */
[----:B------:R-:W-:Y:S02]  /*0870*/  USHF.R.S32.HI UR6, URZ, 0x1f, UR13 ;  /* 0x0000001fff067899 */ /* 0x000fe4000801140d */
[----:B------:R-:W-:Y:S01]  /*0880*/  UISETP.GE.AND UP4, UPT, UR9, URZ, UPT ;  /* 0x000000ff0900728c */ /* 0x000fe2000bf86270 */
[----:B---3--:R0:W-:Y:S01]  /*0890*/  @!P0 STS.128 [R3], R8 ;  /* 0x0000000803008388 */ /* 0x0081e20000000c00 */
[----:B------:R-:W-:Y:S02]  /*08a0*/  ULEA.HI UR6, UR6, UR13, URZ, 0x5 ;  /* 0x0000000d06067291 */ /* 0x000fe4000f8f28ff */
[----:B------:R-:W-:-:S02]  /*08b0*/  @!UP2 UIADD3 UR12, UPT, UPT, UR12, -UR30, URZ ;  /* 0x8000001e0c0ca290 */ /* 0x000fc4000fffe0ff */
[----:B------:R-:W-:Y:S02]  /*08c0*/  USHF.R.S32.HI UR6, URZ, 0x5, UR6 ;  /* 0x00000005ff067899 */ /* 0x000fe40008011406 */
[----:B------:R-:W-:Y:S02]  /*08d0*/  @UP3 UIADD3 UR5, UPT, UPT, UR5, 0x1, URZ ;  /* 0x0000000105053890 */ /* 0x000fe4000fffe0ff */
[----:B------:R-:W-:Y:S02]  /*08e0*/  UISETP.NE.AND UP3, UPT, UR20, URZ, UPT ;  /* 0x000000ff1400728c */ /* 0x000fe4000bf65270 */
[----:B------:R-:W-:Y:S01]  /*08f0*/  @!UP2 UIADD3 UR7, UPT, UPT, UR7, 0x1, URZ ;  /* 0x000000010707a890 */ /* 0x000fe2000fffe0ff */
[----:B------:R-:W-:Y:S01]  /*0900*/  BAR.SYNC.DEFER_BLOCKING 0x0 ;  /* 0x0000000000007b1d */ /* 0x000fe20000010000 */
[----:B------:R-:W-:Y:S01]  /*0910*/  UISETP.GE.U32.AND UP2, UPT, UR12, UR31, UPT ;  /* 0x0000001f0c00728c */ /* 0x000fe2000bf46070 */
[----:B------:R-:W-:Y:S01]  /*0920*/  ISETP.GE.AND P0, PT, R159, UR6, PT ;  /* 0x000000069f007c0c */ /* 0x000fe2000bf06270 */
[----:B------:R-:W-:-:S03]  /*0930*/  @!UP4 UIADD3 UR5, UPT, UPT, -UR5, URZ, URZ ;  /* 0x000000ff0505c290 */ /* 0x000fc6000fffe1ff */
[----:B------:R-:W2:Y:S02]  /*0940*/  LDCU.64 UR16, c[0x0][0x390] ;  /* 0x00007200ff1077ac */ /* 0x000ea40008000a00 */
[----:B------:R-:W-:-:S04]  /*0950*/  @!UP3 ULOP3.LUT UR5, URZ, UR20, URZ, 0x33, !UPT ;  /* 0x00000014ff05b292 */ /* 0x000fc8000f8e33ff */
[----:B------:R-:W-:Y:S02]  /*0960*/  @UP2 UIADD3 UR7, UPT, UPT, UR7, 0x1, URZ ;  /* 0x0000000107072890 */ /* 0x000fe4000fffe0ff */
[----:B------:R-:W-:Y:S02]  /*0970*/  @!UP0 UIMAD UR8, UR8, UR19, UR5 ;  /* 0x00000013080882a4 */ /* 0x000fe4000f8e0205 */
[----:B------:R-:W-:Y:S02]  /*0980*/  @!UP5 UIADD3 UR7, UPT, UPT, -UR7, URZ, URZ ;  /* 0x000000ff0707d290 */ /* 0x000fe4000fffe1ff */
[----:B------:R-:W-:Y:S02]  /*0990*/  @!UP0 UIADD3 UR8, UPT, UPT, -UR8, URZ, URZ ;  /* 0x000000ff08088290 */ /* 0x000fe4000fffe1ff */
[----:B------:R-:W-:Y:S02]  /*09a0*/  @!UP1 ULOP3.LUT UR7, URZ, UR26, URZ, 0x33, !UPT ;  /* 0x0000001aff079292 */ /* 0x000fe4000f8e33ff */
[----:B------:R-:W-:Y:S01]  /*09b0*/  @!UP0 UIMAD UR4, UR27, UR8, 0x1 ;  /* 0x000000011b0484a4 */ /* 0x000fe2000f8e0208 */
[----:B012---:R-:W-:Y:S11]  /*09c0*/  @P0 BRA `(.L_x_23512) ;  /* 0x0000001c00c00947 */ /* 0x007ff60003800000 */
[----:B------:R-:W0:Y:S01]  /*09d0*/  S2UR UR8, SR_CgaCtaId ;  /* 0x00000000000879c3 */ /* 0x000e220000008800 */
[----:B------:R-:W-:Y:S01]  /*09e0*/  UMOV UR6, 0x400 ;  /* 0x0000040000067882 */ /* 0x000fe20000000000 */
[----:B------:R-:W1:Y:S01]  /*09f0*/  LDCU.64 UR12, c[0x0][0x3a8] ;  /* 0x00007500ff0c77ac */ /* 0x000e620008000a00 */
[----:B------:R-:W-:Y:S02]  /*0a00*/  SHF.R.U32.HI R2, RZ, 0x3, R4 ;  /* 0x00000003ff027819 */ /* 0x000fe40000011604 */
[----:B------:R-:W-:Y:S02]  /*0a10*/  MOV R3, RZ ;  /* 0x000000ff00037202 */ /* 0x000fe40000000f00 */
[----:B------:R-:W-:Y:S02]  /*0a20*/  LOP3.LUT R2, R2, 0x7c, RZ, 0xc0, !PT ;  /* 0x0000007c02027812 */ /* 0x000fe400078ec0ff */
[----:B------:R-:W-:Y:S02]  /*0a30*/  LOP3.LUT R0, R4, 0x1f, RZ, 0xc0, !PT ;  /* 0x0000001f04007812 */ /* 0x000fe400078ec0ff */
[----:B------:R-:W-:Y:S01]  /*0a40*/  MOV R156, 0xff7fffff ;  /* 0xff7fffff009c7802 */ /* 0x000fe20000000f00 */
[----:B------:R-:W-:Y:S01]  /*0a50*/  IMAD.WIDE R2, R5, 0x4, R2 ;  /* 0x0000000405027825 */ /* 0x000fe200078e0202 */
[----:B------:R-:W-:-:S02]  /*0a60*/  SHF.L.U32 R5, R159, 0x5, RZ ;  /* 0x000000059f057819 */ /* 0x000fc400000006ff */
[----:B------:R-:W-:Y:S02]  /*0a70*/  LEA R0, R159, R0, 0x5 ;  /* 0x000000009f007211 */ /* 0x000fe400078e28ff */
[C---:B------:R-:W-:Y:S02]  /*0a80*/  LOP3.LUT R4, R5.reuse, 0x1f, R4, 0xf8, !PT ;  /* 0x0000001f05047812 */ /* 0x040fe400078ef804 */
[----:B------:R-:W-:Y:S02]  /*0a90*/  IADD3 R152, PT, PT, R5, 0x1, RZ ;  /* 0x0000000105987810 */ /* 0x000fe40007ffe0ff */
[----:B-1----:R-:W-:Y:S02]  /*0aa0*/  IADD3 R2, P0, PT, R2, UR12, RZ ;  /* 0x0000000c02027c10 */ /* 0x002fe4000ff1e0ff */
[C---:B------:R-:W-:Y:S01]  /*0ab0*/  IADD3 R154, PT, PT, R4.reuse, -UR21, RZ ;  /* 0x80000015049a7c10 */ /* 0x040fe2000fffe0ff */
[----:B0-----:R-:W-:Y:S01]  /*0ac0*/  ULEA UR9, UR8, UR6, 0x18 ;  /* 0x0000000608097291 */ /* 0x001fe2000f8ec0ff */
[----:B------:R-:W-:Y:S01]  /*0ad0*/  IADD3.X R3, PT, PT, R3, UR13, RZ, P0, !PT ;  /* 0x0000000d03037c10 */ /* 0x000fe200087fe4ff */
[----:B------:R-:W-:Y:S01]  /*0ae0*/  UIADD3 UR6, UPT, UPT, UR6, 0x420, URZ ;  /* 0x0000042006067890 */ /* 0x000fe2000fffe0ff */
[----:B------:R-:W-:-:S03]  /*0af0*/  IADD3 R153, PT, PT, R4, 0x1, RZ ;  /* 0x0000000104997810 */ /* 0x000fc60007ffe0ff */
        /* <DEDUP_REMOVED lines=27> */
[----:B-1234-:R-:W0:Y:S02]  /*0cb0*/  LDS.128 R112, [UR9+0x190] ;  /* 0x00019009ff707984 */ /* 0x01ee240008000c00 */
.L_x_23515:
[----:B------:R-:W1:Y:S01]  /*0cc0*/  LDC R116, c[0x0][0x3f0] ;  /* 0x0000fc00ff747b82 */ /* 0x000e620000000800 */
[----:B------:R-:W-:Y:S01]  /*0cd0*/  IADD3 R4, PT, PT, R152, -0x1, RZ ;  /* 0xffffffff98047810 */ /* 0x000fe20007ffe0ff */
[----:B------:R-:W-:Y:S01]  /*0ce0*/  UIADD3 UR6, UPT, UPT, UR7, -UR23, URZ ;  /* 0x8000001707067290 */ /* 0x000fe2000fffe0ff */
[----:B------:R-:W-:Y:S02]  /*0cf0*/  BSSY.RECONVERGENT B1, `(.L_x_23513) ;  /* 0x00001b0000017945 */ /* 0x000fe40003800200 */
[----:B------:R-:W-:-:S03]  /*0d00*/  IABS R5, R4 ;  /* 0x0000000400057213 */ /* 0x000fc60000000000 */
[----:B------:R-:W2:Y:S02]  /*0d10*/  LDC R11, c[0x0][0x3f4] ;  /* 0x0000fd00ff0b7b82 */ /* 0x000ea40000000800 */
[----:B------:R-:W-:-:S05]  /*0d20*/  IMAD.HI.U32 R6, R5, UR11, RZ ;  /* 0x0000000b05067c27 */ /* 0x000fca000f8e00ff */
[----:B------:R-:W-:Y:S02]  /*0d30*/  IADD3 R8, PT, PT, -R6, RZ, RZ ;  /* 0x000000ff06087210 */ /* 0x000fe40007ffe1ff */
[----:B-1----:R-:W-:-:S04]  /*0d40*/  IABS R9, R116 ;  /* 0x0000007400097213 */ /* 0x002fc80000000000 */
[----:B------:R-:W1:Y:S01]  /*0d50*/  I2F.RP R7, R9 ;  /* 0x0000000900077306 */ /* 0x000e620000209400 */
[-C--:B--2---:R-:W-:Y:S02]  /*0d60*/  IABS R0, R11.reuse ;  /* 0x0000000b00007213 */ /* 0x084fe40000000000 */
[----:B------:R-:W-:-:S03]  /*0d70*/  LOP3.LUT R4, R4, R11, RZ, 0x3c, !PT ;  /* 0x0000000b04047212 */ /* 0x000fc600078e3cff */
[----:B------:R-:W-:Y:S01]  /*0d80*/  IMAD R8, R0, R8, R5 ;  /* 0x0000000800087224 */ /* 0x000fe200078e0205 */
[----:B------:R-:W-:-:S04]  /*0d90*/  ISETP.GE.AND P2, PT, R4, RZ, PT ;  /* 0x000000ff0400720c */ /* 0x000fc80003f46270 */
[----:B------:R-:W-:Y:S01]  /*0da0*/  ISETP.GT.U32.AND P1, PT, R157, R8, PT ;  /* 0x000000089d00720c */ /* 0x000fe20003f24070 */
[----:B-1----:R-:W1:-:S12]  /*0db0*/  MUFU.RCP R7, R7 ;  /* 0x0000000700077308 */ /* 0x002e580000001000 */
[----:B------:R-:W-:Y:S02]  /*0dc0*/  @!P1 IADD3 R8, PT, PT, R8, -R0, RZ ;  /* 0x8000000008089210 */ /* 0x000fe40007ffe0ff */
[----:B------:R-:W-:Y:S02]  /*0dd0*/  @!P1 IADD3 R6, PT, PT, R6, 0x1, RZ ;  /* 0x0000000106069810 */ /* 0x000fe40007ffe0ff */
[----:B------:R-:W-:Y:S02]  /*0de0*/  ISETP.GE.U32.AND P0, PT, R8, R157, PT ;  /* 0x0000009d0800720c */ /* 0x000fe40003f06070 */
[----:B-1----:R-:W-:Y:S02]  /*0df0*/  IADD3 R5, PT, PT, R7, 0xffffffe, RZ ;  /* 0x0ffffffe07057810 */ /* 0x002fe40007ffe0ff */
[----:B------:R-:W-:-:S04]  /*0e00*/  ISETP.NE.AND P1, PT, R11, RZ, PT ;  /* 0x000000ff0b00720c */ /* 0x000fc80003f25270 */
[----:B------:R-:W1:Y:S05]  /*0e10*/  F2I.FTZ.U32.TRUNC.NTZ R5, R5 ;  /* 0x0000000500057305 */ /* 0x000e6a000021f000 */
[----:B------:R-:W-:-:S04]  /*0e20*/  @P0 IADD3 R6, PT, PT, R6, 0x1, RZ ;  /* 0x0000000106060810 */ /* 0x000fc80007ffe0ff */
[----:B------:R-:W-:-:S04]  /*0e30*/  MOV R8, R6 ;  /* 0x0000000600087202 */ /* 0x000fc80000000f00 */
[----:B------:R-:W-:Y:S02]  /*0e40*/  @!P2 IADD3 R8, PT, PT, -R8, RZ, RZ ;  /* 0x000000ff0808a210 */ /* 0x000fe40007ffe1ff */
[----:B-1----:R-:W-:Y:S02]  /*0e50*/  IADD3 R4, PT, PT, RZ, -R5, RZ ;  /* 0x80000005ff047210 */ /* 0x002fe40007ffe0ff */
[----:B------:R-:W-:Y:S02]  /*0e60*/  @!P1 LOP3.LUT R8, RZ, R11, RZ, 0x33, !PT ;  /* 0x0000000bff089212 */ /* 0x000fe400078e33ff */
[----:B------:R-:W-:Y:S01]  /*0e70*/  ISETP.NE.AND P1, PT, R116, RZ, PT ;  /* 0x000000ff7400720c */ /* 0x000fe20003f25270 */
[----:B------:R-:W-:Y:S01]  /*0e80*/  IMAD R7, R4, R9, RZ ;  /* 0x0000000904077224 */ /* 0x000fe200078e02ff */
[----:B------:R-:W-:Y:S01]  /*0e90*/  IADD3 R6, PT, PT, R8, UR4, RZ ;  /* 0x0000000408067c10 */ /* 0x000fe2000fffe0ff */
[----:B------:R-:W-:-:S03]  /*0ea0*/  HFMA2 R4, -RZ, RZ, 0, 0 ;  /* 0x00000000ff047431 */ /* 0x000fc600000001ff */
[----:B------:R-:W-:Y:S02]  /*0eb0*/  IABS R10, R6 ;  /* 0x00000006000a7213 */ /* 0x000fe40000000000 */
[----:B------:R-:W-:Y:S01]  /*0ec0*/  IMAD.HI.U32 R4, R5, R7, R4 ;  /* 0x0000000705047227 */ /* 0x000fe200078e0004 */
[----:B------:R-:W-:Y:S02]  /*0ed0*/  ISETP.GE.AND P2, PT, R6, RZ, PT ;  /* 0x000000ff0600720c */ /* 0x000fe40003f46270 */
[----:B------:R-:W-:-:S05]  /*0ee0*/  MOV R5, R10 ;  /* 0x0000000a00057202 */ /* 0x000fca0000000f00 */
[----:B------:R-:W-:-:S05]  /*0ef0*/  IMAD.HI.U32 R4, R4, R5, RZ ;  /* 0x0000000504047227 */ /* 0x000fca00078e00ff */
[----:B------:R-:W-:-:S05]  /*0f00*/  IADD3 R4, PT, PT, -R4, RZ, RZ ;  /* 0x000000ff04047210 */ /* 0x000fca0007ffe1ff */
[----:B------:R-:W-:-:S05]  /*0f10*/  IMAD R4, R9, R4, R5 ;  /* 0x0000000409047224 */ /* 0x000fca00078e0205 */
[----:B------:R-:W-:-:S13]  /*0f20*/  ISETP.GT.U32.AND P0, PT, R9, R4, PT ;  /* 0x000000040900720c */ /* 0x000fda0003f04070 */
[----:B------:R-:W-:-:S04]  /*0f30*/  @!P0 IADD3 R4, PT, PT, R4, -R9, RZ ;  /* 0x8000000904048210 */ /* 0x000fc80007ffe0ff */
[----:B------:R-:W-:-:S13]  /*0f40*/  ISETP.GT.U32.AND P0, PT, R9, R4, PT ;  /* 0x000000040900720c */ /* 0x000fda0003f04070 */
[----:B------:R-:W-:Y:S02]  /*0f50*/  @!P0 IADD3 R4, PT, PT, R4, -R9, RZ ;  /* 0x8000000904048210 */ /* 0x000fe40007ffe0ff */
[----:B------:R-:W-:Y:S02]  /*0f60*/  ISETP.GT.AND P0, PT, R8, UR6, PT ;  /* 0x0000000608007c0c */ /* 0x000fe4000bf04270 */
[----:B------:R-:W-:Y:S02]  /*0f70*/  @!P2 IADD3 R4, PT, PT, -R4, RZ, RZ ;  /* 0x000000ff0404a210 */ /* 0x000fe40007ffe1ff */
[----:B------:R-:W-:-:S04]  /*0f80*/  @!P1 LOP3.LUT R4, RZ, R116, RZ, 0x33, !PT ;  /* 0x00000074ff049212 */ /* 0x000fc800078e33ff */
[----:B------:R-:W-:-:S13]  /*0f90*/  ISETP.EQ.OR P0, PT, R4, RZ, P0 ;  /* 0x000000ff0400720c */ /* 0x000fda0000702670 */
[----:B------:R-:W-:-:S05]  /*0fa0*/  @!P0 MOV R4, 0xff7fffff ;  /* 0xff7fffff00048802 */ /* 0x000fca0000000f00 */
[----:B------:R1:W-:Y:S01]  /*0fb0*/  @!P0 STS [R155], R4 ;  /* 0x000000049b008388 */ /* 0x0003e20000000800 */
[----:B------:R-:W-:Y:S05]  /*0fc0*/  @!P0 BRA `(.L_x_23514) ;  /* 0x0000001800088947 */ /* 0x000fea0003800000 */
[----:B------:R-:W2:Y:S01]  /*0fd0*/  LDG.E.CONSTANT R7, desc[UR14][R2.64] ;  /* 0x0000000e02077981 */ /* 0x000ea2000c1e9900 */
[----:B------:R-:W-:Y:S01]  /*0fe0*/  UIMAD UR6, UR5, UR22, URZ ;  /* 0x00000016050672a4 */ /* 0x000fe2000f8e02ff */
[----:B-1----:R-:W1:Y:S05]  /*0ff0*/  S2R R4, SR_TID.X ;  /* 0x0000000000047919 */ /* 0x002e6a0000002100 */
[----:B------:R-:W-:Y:S02]  /*1000*/  MOV R5, UR6 ;  /* 0x0000000600057c02 */ /* 0x000fe40008000f00 */
[----:B-1----:R-:W-:-:S04]  /*1010*/  SHF.L.U32 R4, R4, 0x2, RZ ;  /* 0x0000000204047819 */ /* 0x002fc800000006ff */
[----:B------:R-:W-:-:S04]  /*1020*/  LOP3.LUT R4, R4, 0x7c, RZ, 0xc0, !PT ;  /* 0x0000007c04047812 */ /* 0x000fc800078ec0ff */
[----:B------:R-:W-:-:S04]  /*1030*/  IADD3 R4, P0, PT, R4, UR6, RZ ;  /* 0x0000000604047c10 */ /* 0x000fc8000ff1e0ff */
[----:B------:R-:W-:-:S03]  /*1040*/  LEA.HI.X.SX32 R5, R5, RZ, 0x1, P0 ;  /* 0x000000ff05057211 */ /* 0x000fc600000f0eff */
[----:B--2---:R-:W-:-:S03]  /*1050*/  IMAD.WIDE R4, R7, UR28, R4 ;  /* 0x0000001c07047c25 */ /* 0x004fc6000f8e0204 */
[----:B------:R-:W-:-:S04]  /*1060*/  LEA R160, P0, R4, UR16, 0x2 ;  /* 0x0000001004a07c11 */ /* 0x000fc8000f8010ff */
[----:B------:R-:W-:-:S05]  /*1070*/  LEA.HI.X R161, R4, UR17, R5, 0x2, P0 ;  /* 0x0000001104a17c11 */ /* 0x000fca00080f1405 */
[----:B------:R-:W2:Y:S04]  /*1080*/  LDG.E.128.CONSTANT R140, desc[UR14][R160.64+0x200] ;  /* 0x0002000ea08c7981 */ /* 0x000ea8000c1e9d00 */
[----:B------:R-:W0:Y:S04]  /*1090*/  LDG.E.128.CONSTANT R148, desc[UR14][R160.64] ;  /* 0x0000000ea0947981 */ /* 0x000e28000c1e9d00 */
[----:B------:R-:W3:Y:S04]  /*10a0*/  LDG.E.128.CONSTANT R116, desc[UR14][R160.64+0x400] ;  /* 0x0004000ea0747981 */ /* 0x000ee8000c1e9d00 */
        /* <DEDUP_REMOVED lines=8> */
[----:B--2---:R-:W-:Y:S01]  /*1130*/  FMUL.FTZ R163, R16, R140 ;  /* 0x0000008c10a37220 */ /* 0x004fe20000410000 */
[----:B------:R-:W-:-:S03]  /*1140*/  FMUL.FTZ R140, R19, R143 ;  /* 0x0000008f138c7220 */ /* 0x000fc60000410000 */
[----:B0-----:R-:W-:Y:S01]  /*1150*/  FFMA.FTZ R163, R12, R148, R163 ;  /* 0x000000940ca37223 */ /* 0x001fe200000100a3 */
[----:B------:R-:W-:Y:S01]  /*1160*/  FMUL.FTZ R148, R17, R141 ;  /* 0x0000008d11947220 */ /* 0x000fe20000410000 */
[----:B------:R-:W-:-:S03]  /*1170*/  FMUL.FTZ R141, R18, R142 ;  /* 0x0000008e128d7220 */ /* 0x000fc60000410000 */
[----:B------:R-:W-:Y:S01]  /*1180*/  FFMA.FTZ R148, R13, R149, R148 ;  /* 0x000000950d947223 */ /* 0x000fe20000010094 */
[----:B------:R-:W-:Y:S01]  /*1190*/  FFMA.FTZ R149, R14, R150, R141 ;  /* 0x000000960e957223 */ /* 0x000fe2000001008d */
[----:B------:R-:W-:Y:S02]  /*11a0*/  FFMA.FTZ R150, R15, R151, R140 ;  /* 0x000000970f967223 */ /* 0x000fe4000001008c */
        /* <DEDUP_REMOVED lines=19> */
[----:B------:R-:W4:Y:S01]  /*12e0*/  LDG.E.128.CONSTANT R120, desc[UR14][R160.64+0x2000] ;  /* 0x0020000ea0787981 */ /* 0x000f22000c1e9d00 */
[----:B------:R-:W-:-:S03]  /*12f0*/  FFMA.FTZ R163, R36, R128, R163 ;  /* 0x0000008024a37223 */ /* 0x000fc600000100a3 */
[----:B------:R-:W4:Y:S01]  /*1300*/  LDG.E.128.CONSTANT R124, desc[UR14][R160.64+0x1c00] ;  /* 0x001c000ea07c7981 */ /* 0x000f22000c1e9d00 */
[----:B------:R-:W-:Y:S01]  /*1310*/  FFMA.FTZ R148, R37, R129, R148 ;  /* 0x0000008125947223 */ /* 0x000fe20000010094 */
[----:B------:R-:W-:Y:S01]  /*1320*/  FFMA.FTZ R149, R38, R130, R149 ;  /* 0x0000008226957223 */ /* 0x000fe20000010095 */
[----:B------:R-:W-:Y:S02]  /*1330*/  FFMA.FTZ R150, R39, R131, R150 ;  /* 0x0000008327967223 */ /* 0x000fe40000010096 */
[----:B------:R-:W4:Y:S01]  /*1340*/  LDG.E.128.CONSTANT R128, desc[UR14][R160.64+0x1e00] ;  /* 0x001e000ea0807981 */ /* 0x000f22000c1e9d00 */
[----:B------:R-:W-:Y:S01]  /*1350*/  FFMA.FTZ R163, R40, R4, R163 ;  /* 0x0000000428a37223 */ /* 0x000fe200000100a3 */
        /* <DEDUP_REMOVED lines=32> */
[----:B------:R-:W3:Y:S04]  /*1560*/  LDG.E.128.CONSTANT R116, desc[UR14][R160.64+0x2c00] ;  /* 0x002c000ea0747981 */ /* 0x000ee8000c1e9d00 */
        /* <DEDUP_REMOVED lines=36> */
[----:B------:R-:W0:Y:S01]  /*17b0*/  S2UR UR8, SR_CgaCtaId ;  /* 0x00000000000879c3 */ /* 0x000e220000008800 */
[----:B------:R-:W-:Y:S02]  /*17c0*/  UMOV UR6, 0x400 ;  /* 0x0000040000067882 */ /* 0x000fe40000000000 */
[----:B0-----:R-:W-:Y:S01]  /*17d0*/  ULEA UR6, UR8, UR6, 0x18 ;  /* 0x0000000608067291 */ /* 0x001fe2000f8ec0ff */
        /* <DEDUP_REMOVED lines=19> */
[----:B------:R-:W0:Y:S01]  /*1910*/  LDS.128 R128, [UR6+0x1a0] ;  /* 0x0001a006ff807984 */ /* 0x000e220008000c00 */
[----:B------:R-:W-:Y:S01]  /*1920*/  FFMA.FTZ R163, R112, R8, R163 ;  /* 0x0000000870a37223 */ /* 0x000fe200000100a3 */
[----:B------:R-:W-:Y:S01]  /*1930*/  FFMA.FTZ R144, R113, R9, R144 ;  /* 0x0000000971907223 */ /* 0x000fe20000010090 */
[----:B------:R-:W-:Y:S01]  /*1940*/  FFMA.FTZ R145, R114, R10, R145 ;  /* 0x0000000a72917223 */ /* 0x000fe20000010091 */
[----:B------:R-:W-:Y:S02]  /*1950*/  FFMA.FTZ R146, R115, R11, R146 ;  /* 0x0000000b73927223 */ /* 0x000fe40000010092 */
[----:B------:R-:W4:Y:S01]  /*1960*/  LDG.E.128.CONSTANT R8, desc[UR14][R160.64+0x4400] ;  /* 0x0044000ea0087981 */ /* 0x000f22000c1e9d00 */
[----:B0-----:R-:W-:Y:S01]  /*1970*/  FFMA.FTZ R163, R120, R128, R163 ;  /* 0x0000008078a37223 */ /* 0x001fe200000100a3 */
[----:B------:R-:W-:Y:S01]  /*1980*/  FFMA.FTZ R120, R121, R129, R144 ;  /* 0x0000008179787223 */ /* 0x000fe20000010090 */
[----:B------:R-:W-:Y:S01]  /*1990*/  FFMA.FTZ R121, R122, R130, R145 ;  /* 0x000000827a797223 */ /* 0x000fe20000010091 */
[----:B------:R-:W-:-:S02]  /*19a0*/  FFMA.FTZ R162, R123, R131, R146 ;  /* 0x000000837ba27223 */ /* 0x000fc40000010092 */
[----:B------:R-:W0:Y:S04]  /*19b0*/  LDS.128 R128, [UR6+0x1b0] ;  /* 0x0001b006ff807984 */ /* 0x000e280008000c00 */
[----:B------:R-:W4:Y:S01]  /*19c0*/  LDG.E.128.CONSTANT R144, desc[UR14][R160.64+0x4600] ;  /* 0x0046000ea0907981 */ /* 0x000f22000c1e9d00 */
[----:B0-----:R-:W-:Y:S01]  /*19d0*/  FFMA.FTZ R163, R4, R128, R163 ;  /* 0x0000008004a37223 */ /* 0x001fe200000100a3 */
[----:B------:R-:W-:Y:S01]  /*19e0*/  FFMA.FTZ R128, R5, R129, R120 ;  /* 0x0000008105807223 */ /* 0x000fe20000010078 */
[----:B------:R-:W-:Y:S02]  /*19f0*/  FFMA.FTZ R129, R6, R130, R121 ;  /* 0x0000008206817223 */ /* 0x000fe40000010079 */
[----:B------:R-:W0:Y:S01]  /*1a00*/  LDS.128 R120, [UR6+0x1c0] ;  /* 0x0001c006ff787984 */ /* 0x000e220008000c00 */
[----:B------:R-:W-:-:S03]  /*1a10*/  FFMA.FTZ R162, R7, R131, R162 ;  /* 0x0000008307a27223 */ /* 0x000fc600000100a2 */
[----:B------:R-:W4:Y:S01]  /*1a20*/  LDG.E.128.CONSTANT R4, desc[UR14][R160.64+0x4800] ;  /* 0x0048000ea0047981 */ /* 0x000f22000c1e9d00 */
[----:B0-----:R-:W-:Y:S01]  /*1a30*/  FFMA.FTZ R163, R132, R120, R163 ;  /* 0x0000007884a37223 */ /* 0x001fe200000100a3 */
[----:B------:R-:W-:Y:S01]  /*1a40*/  FFMA.FTZ R120, R133, R121, R128 ;  /* 0x0000007985787223 */ /* 0x000fe20000010080 */
[----:B------:R-:W-:Y:S02]  /*1a50*/  FFMA.FTZ R121, R134, R122, R129 ;  /* 0x0000007a86797223 */ /* 0x000fe40000010081 */
[----:B------:R-:W0:Y:S01]  /*1a60*/  LDS.128 R128, [UR6+0x1d0] ;  /* 0x0001d006ff807984 */ /* 0x000e220008000c00 */
[----:B------:R-:W-:-:S03]  /*1a70*/  FFMA.FTZ R162, R135, R123, R162 ;  /* 0x0000007b87a27223 */ /* 0x000fc600000100a2 */
[----:B------:R-:W1:Y:S01]  /*1a80*/  LDS.128 R132, [UR6+0x1e0] ;  /* 0x0001e006ff847984 */ /* 0x000e620008000c00 */
[----:B0-----:R-:W-:Y:S01]  /*1a90*/  FFMA.FTZ R163, R148, R128, R163 ;  /* 0x0000008094a37223 */ /* 0x001fe200000100a3 */
[----:B------:R-:W-:Y:S01]  /*1aa0*/  FFMA.FTZ R128, R149, R129, R120 ;  /* 0x0000008195807223 */ /* 0x000fe20000010078 */
[----:B------:R-:W-:Y:S02]  /*1ab0*/  FFMA.FTZ R129, R150, R130, R121 ;  /* 0x0000008296817223 */ /* 0x000fe40000010079 */
[----:B------:R-:W4:Y:S01]  /*1ac0*/  LDG.E.128.CONSTANT R120, desc[UR14][R160.64+0x4a00] ;  /* 0x004a000ea0787981 */ /* 0x000f22000c1e9d00 */
[----:B------:R-:W-:Y:S01]  /*1ad0*/  FFMA.FTZ R162, R151, R131, R162 ;  /* 0x0000008397a27223 */ /* 0x000fe200000100a2 */
[----:B-1----:R-:W-:Y:S01]  /*1ae0*/  FFMA.FTZ R163, R136, R132, R163 ;  /* 0x0000008488a37223 */ /* 0x002fe200000100a3 */
[----:B------:R-:W-:Y:S01]  /*1af0*/  FFMA.FTZ R132, R137, R133, R128 ;  /* 0x0000008589847223 */ /* 0x000fe20000010080 */
[----:B------:R-:W2:Y:S01]  /*1b00*/  LDS.128 R148, [UR6+0x1f0] ;  /* 0x0001f006ff947984 */ /* 0x000ea20008000c00 */
[----:B------:R-:W-:-:S03]  /*1b10*/  FFMA.FTZ R133, R138, R134, R129 ;  /* 0x000000868a857223 */ /* 0x000fc60000010081 */
[----:B------:R-:W4:Y:S01]  /*1b20*/  LDG.E.128.CONSTANT R128, desc[UR14][R160.64+0x4c00] ;  /* 0x004c000ea0807981 */ /* 0x000f22000c1e9d00 */
[----:B------:R-:W-:-:S03]  /*1b30*/  FFMA.FTZ R162, R139, R135, R162 ;  /* 0x000000878ba27223 */ /* 0x000fc600000100a2 */
[----:B------:R-:W3:Y:S01]  /*1b40*/  LDS.128 R136, [UR6+0x200] ;  /* 0x00020006ff887984 */ /* 0x000ee20008000c00 */
[----:B--2---:R-:W-:Y:S01]  /*1b50*/  FFMA.FTZ R163, R140, R148, R163 ;  /* 0x000000948ca37223 */ /* 0x004fe200000100a3 */
[----:B------:R-:W-:Y:S01]  /*1b60*/  FFMA.FTZ R148, R141, R149, R132 ;  /* 0x000000958d947223 */ /* 0x000fe20000010084 */
[----:B------:R-:W-:Y:S01]  /*1b70*/  FFMA.FTZ R149, R142, R150, R133 ;  /* 0x000000968e957223 */ /* 0x000fe20000010085 */
[----:B------:R-:W-:Y:S01]  /*1b80*/  FFMA.FTZ R162, R143, R151, R162 ;  /* 0x000000978fa27223 */ /* 0x000fe200000100a2 */
[----:B------:R-:W2:Y:S04]  /*1b90*/  LDG.E.128.CONSTANT R132, desc[UR14][R160.64+0x4e00] ;  /* 0x004e000ea0847981 */ /* 0x000ea8000c1e9d00 */
[----:B------:R-:W4:Y:S01]  /*1ba0*/  LDS.128 R140, [UR6+0x210] ;  /* 0x00021006ff8c7984 */ /* 0x000f220008000c00 */
[----:B---3--:R-:W-:Y:S01]  /*1bb0*/  FFMA.FTZ R163, R116, R136, R163 ;  /* 0x0000008874a37223 */ /* 0x008fe200000100a3 */
[----:B------:R-:W-:Y:S01]  /*1bc0*/  FFMA.FTZ R136, R117, R137, R148 ;  /* 0x0000008975887223 */ /* 0x000fe20000010094 */
[----:B------:R-:W-:Y:S01]  /*1bd0*/  FFMA.FTZ R149, R118, R138, R149 ;  /* 0x0000008a76957223 */ /* 0x000fe20000010095 */
[----:B------:R-:W-:-:S02]  /*1be0*/  FFMA.FTZ R162, R119, R139, R162 ;  /* 0x0000008b77a27223 */ /* 0x000fc400000100a2 */
[----:B------:R-:W0:Y:S01]  /*1bf0*/  LDS.128 R116, [UR6+0x220] ;  /* 0x00022006ff747984 */ /* 0x000e220008000c00 */
[----:B----4-:R-:W-:Y:S01]  /*1c00*/  FFMA.FTZ R137, R124, R140, R163 ;  /* 0x0000008c7c897223 */ /* 0x010fe200000100a3 */
[----:B------:R-:W-:Y:S01]  /*1c10*/  FFMA.FTZ R136, R125, R141, R136 ;  /* 0x0000008d7d887223 */ /* 0x000fe20000010088 */
[----:B------:R-:W-:Y:S01]  /*1c20*/  FFMA.FTZ R139, R126, R142, R149 ;  /* 0x0000008e7e8b7223 */ /* 0x000fe20000010095 */
[----:B------:R-:W-:Y:S01]  /*1c30*/  FFMA.FTZ R162, R127, R143, R162 ;  /* 0x0000008f7fa27223 */ /* 0x000fe200000100a2 */
[----:B------:R-:W1:Y:S04]  /*1c40*/  LDS.128 R148, [UR6+0x230] ;  /* 0x00023006ff947984 */ /* 0x000e680008000c00 */
[----:B------:R-:W3:Y:S04]  /*1c50*/  LDG.E.128.CONSTANT R124, desc[UR14][R160.64+0x5000] ;  /* 0x0050000ea07c7981 */ /* 0x000ee8000c1e9d00 */
[----:B------:R-:W4:Y:S01]  /*1c60*/  LDG.E.128.CONSTANT R140, desc[UR14][R160.64+0x5200] ;  /* 0x0052000ea08c7981 */ /* 0x000f22000c1e9d00 */
[----:B0-----:R-:W-:Y:S01]  /*1c70*/  FFMA.FTZ R137, R8, R116, R137 ;  /* 0x0000007408897223 */ /* 0x001fe20000010089 */
[----:B------:R-:W-:Y:S01]  /*1c80*/  FFMA.FTZ R136, R9, R117, R136 ;  /* 0x0000007509887223 */ /* 0x000fe20000010088 */
[----:B------:R-:W-:Y:S01]  /*1c90*/  FFMA.FTZ R139, R10, R118, R139 ;  /* 0x000000760a8b7223 */ /* 0x000fe2000001008b */
[----:B------:R-:W-:-:S02]  /*1ca0*/  FFMA.FTZ R162, R11, R119, R162 ;  /* 0x000000770ba27223 */ /* 0x000fc400000100a2 */
[----:B------:R-:W0:Y:S04]  /*1cb0*/  LDS.128 R8, [UR6+0x240] ;  /* 0x00024006ff087984 */ /* 0x000e280008000c00 */
[----:B------:R-:W4:Y:S01]  /*1cc0*/  LDG.E.128.CONSTANT R116, desc[UR14][R160.64+0x5600] ;  /* 0x0056000ea0747981 */ /* 0x000f22000c1e9d00 */
[----:B-1----:R-:W-:Y:S01]  /*1cd0*/  FFMA.FTZ R163, R144, R148, R137 ;  /* 0x0000009490a37223 */ /* 0x002fe20000010089 */
[----:B------:R-:W-:Y:S01]  /*1ce0*/  FFMA.FTZ R144, R145, R149, R136 ;  /* 0x0000009591907223 */ /* 0x000fe20000010088 */
[----:B------:R-:W-:Y:S02]  /*1cf0*/  FFMA.FTZ R145, R146, R150, R139 ;  /* 0x0000009692917223 */ /* 0x000fe4000001008b */
[----:B------:R-:W4:Y:S01]  /*1d00*/  LDG.E.128.CONSTANT R136, desc[UR14][R160.64+0x5400] ;  /* 0x0054000ea0887981 */ /* 0x000f22000c1e9d00 */
[----:B------:R-:W-:-:S03]  /*1d10*/  FFMA.FTZ R162, R147, R151, R162 ;  /* 0x0000009793a27223 */ /* 0x000fc600000100a2 */
[----:B------:R-:W4:Y:S01]  /*1d20*/  LDG.E.128.CONSTANT R148, desc[UR14][R160.64+0x5a00] ;  /* 0x005a000ea0947981 */ /* 0x000f22000c1e9d00 */
[----:B0-----:R-:W-:Y:S01]  /*1d30*/  FFMA.FTZ R163, R4, R8, R163 ;  /* 0x0000000804a37223 */ /* 0x001fe200000100a3 */
[----:B------:R-:W-:Y:S01]  /*1d40*/  FFMA.FTZ R8, R5, R9, R144 ;  /* 0x0000000905087223 */ /* 0x000fe20000010090 */
[----:B------:R-:W-:Y:S02]  /*1d50*/  FFMA.FTZ R9, R6, R10, R145 ;  /* 0x0000000a06097223 */ /* 0x000fe40000010091 */
[----:B------:R-:W4:Y:S01]  /*1d60*/  LDG.E.128.CONSTANT R144, desc[UR14][R160.64+0x5800] ;  /* 0x0058000ea0907981 */ /* 0x000f22000c1e9d00 */
[----:B------:R-:W-:-:S03]  /*1d70*/  FFMA.FTZ R162, R7, R11, R162 ;  /* 0x0000000b07a27223 */ /* 0x000fc600000100a2 */
[----:B------:R-:W0:Y:S02]  /*1d80*/  LDS.128 R4, [UR6+0x250] ;  /* 0x00025006ff047984 */ /* 0x000e240008000c00 */
[----:B0-----:R-:W-:Y:S01]  /*1d90*/  FFMA.FTZ R163, R120, R4, R163 ;  /* 0x0000000478a37223 */ /* 0x001fe200000100a3 */
[----:B------:R-:W-:Y:S01]  /*1da0*/  FFMA.FTZ R4, R121, R5, R8 ;  /* 0x0000000579047223 */ /* 0x000fe20000010008 */
[----:B------:R-:W-:Y:S02]  /*1db0*/  FFMA.FTZ R5, R122, R6, R9 ;  /* 0x000000067a057223 */ /* 0x000fe40000010009 */
[----:B------:R-:W0:Y:S01]  /*1dc0*/  LDS.128 R8, [UR6+0x260] ;  /* 0x00026006ff087984 */ /* 0x000e220008000c00 */
[----:B------:R-:W-:-:S03]  /*1dd0*/  FFMA.FTZ R162, R123, R7, R162 ;  /* 0x000000077ba27223 */ /* 0x000fc600000100a2 */
[----:B------:R-:W2:Y:S01]  /*1de0*/  LDS.128 R120, [UR6+0x270] ;  /* 0x00027006ff787984 */ /* 0x000ea20008000c00 */
[----:B0-----:R-:W-:Y:S01]  /*1df0*/  FFMA.FTZ R163, R128, R8, R163 ;  /* 0x0000000880a37223 */ /* 0x001fe200000100a3 */
[----:B------:R-:W-:Y:S01]  /*1e00*/  FFMA.FTZ R8, R129, R9, R4 ;  /* 0x0000000981087223 */ /* 0x000fe20000010004 */
[----:B------:R-:W-:Y:S02]  /*1e10*/  FFMA.FTZ R9, R130, R10, R5 ;  /* 0x0000000a82097223 */ /* 0x000fe40000010005 */
[----:B------:R-:W4:Y:S01]  /*1e20*/  LDG.E.128.CONSTANT R4, desc[UR14][R160.64+0x5c00] ;  /* 0x005c000ea0047981 */ /* 0x000f22000c1e9d00 */
[----:B------:R-:W-:-:S03]  /*1e30*/  FFMA.FTZ R162, R131, R11, R162 ;  /* 0x0000000b83a27223 */ /* 0x000fc600000100a2 */
[----:B------:R-:W-:Y:S01]  /*1e40*/  LDS.128 R128, [UR6+0x290] ;  /* 0x00029006ff807984 */ /* 0x000fe20008000c00 */
[----:B--2---:R-:W-:Y:S01]  /*1e50*/  FFMA.FTZ R163, R132, R120, R163 ;  /* 0x0000007884a37223 */ /* 0x004fe200000100a3 */
[----:B------:R-:W-:Y:S01]  /*1e60*/  FFMA.FTZ R132, R133, R121, R8 ;  /* 0x0000007985847223 */ /* 0x000fe20000010008 */
[----:B------:R-:W-:Y:S01]  /*1e70*/  FFMA.FTZ R133, R134, R122, R9 ;  /* 0x0000007a86857223 */ /* 0x000fe20000010009 */
[----:B------:R-:W-:Y:S01]  /*1e80*/  FFMA.FTZ R162, R135, R123, R162 ;  /* 0x0000007b87a27223 */ /* 0x000fe200000100a2 */
[----:B------:R-:W2:Y:S04]  /*1e90*/  LDG.E.128.CONSTANT R8, desc[UR14][R160.64+0x5e00] ;  /* 0x005e000ea0087981 */ /* 0x000ea8000c1e9d00 */
[----:B------:R-:W3:Y:S02]  /*1ea0*/  LDS.128 R120, [UR6+0x280] ;  /* 0x00028006ff787984 */ /* 0x000ee40008000c00 */
[----:B---3--:R-:W-:Y:S01]  /*1eb0*/  FFMA.FTZ R163, R124, R120, R163 ;  /* 0x000000787ca37223 */ /* 0x008fe200000100a3 */
[----:B------:R-:W-:Y:S01]  /*1ec0*/  FFMA.FTZ R132, R125, R121, R132 ;  /* 0x000000797d847223 */ /* 0x000fe20000010084 */
[----:B------:R-:W-:Y:S01]  /*1ed0*/  FFMA.FTZ R133, R126, R122, R133 ;  /* 0x0000007a7e857223 */ /* 0x000fe20000010085 */
[----:B------:R-:W-:Y:S01]  /*1ee0*/  FFMA.FTZ R162, R127, R123, R162 ;  /* 0x0000007b7fa27223 */ /* 0x000fe200000100a2 */
[----:B----4-:R-:W-:Y:S01]  /*1ef0*/  FFMA.FTZ R163, R140, R128, R163 ;  /* 0x000000808ca37223 */ /* 0x010fe200000100a3 */
[----:B------:R-:W-:Y:S01]  /*1f00*/  FFMA.FTZ R140, R141, R129, R132 ;  /* 0x000000818d8c7223 */ /* 0x000fe20000010084 */
[----:B------:R-:W3:Y:S01]  /*1f10*/  LDG.E.128.CONSTANT R120, desc[UR14][R160.64+0x6000] ;  /* 0x0060000ea0787981 */ /* 0x000ee2000c1e9d00 */
[----:B------:R-:W-:Y:S01]  /*1f20*/  FFMA.FTZ R141, R142, R130, R133 ;  /* 0x000000828e8d7223 */ /* 0x000fe20000010085 */
[----:B------:R-:W-:-:S02]  /*1f30*/  FFMA.FTZ R162, R143, R131, R162 ;  /* 0x000000838fa27223 */ /* 0x000fc400000100a2 */
[----:B------:R-:W0:Y:S04]  /*1f40*/  LDS.128 R128, [UR6+0x2a0] ;  /* 0x0002a006ff807984 */ /* 0x000e280008000c00 */
[----:B------:R-:W4:Y:S04]  /*1f50*/  LDG.E.128.CONSTANT R124, desc[UR14][R160.64+0x6200] ;  /* 0x0062000ea07c7981 */ /* 0x000f28000c1e9d00 */
[----:B------:R-:W1:Y:S01]  /*1f60*/  LDS.128 R132, [UR6+0x2b0] ;  /* 0x0002b006ff847984 */ /* 0x000e620008000c00 */
[----:B0-----:R-:W-:Y:S01]  /*1f70*/  FFMA.FTZ R163, R136, R128, R163 ;  /* 0x0000008088a37223 */ /* 0x001fe200000100a3 */
[----:B------:R-:W-:Y:S01]  /*1f80*/  FFMA.FTZ R140, R137, R129, R140 ;  /* 0x00000081898c7223 */ /* 0x000fe2000001008c */
[----:B------:R-:W-:Y:S01]  /*1f90*/  FFMA.FTZ R143, R138, R130, R141 ;  /* 0x000000828a8f7223 */ /* 0x000fe2000001008d */
[----:B------:R-:W-:-:S02]  /*1fa0*/  FFMA.FTZ R162, R139, R131, R162 ;  /* 0x000000838ba27223 */ /* 0x000fc400000100a2 */
[----:B------:R-:W0:Y:S01]  /*1fb0*/  LDS.128 R136, [UR6+0x2c0] ;  /* 0x0002c006ff887984 */ /* 0x000e220008000c00 */
[----:B-1----:R-:W-:Y:S01]  /*1fc0*/  FFMA.FTZ R141, R116, R132, R163 ;  /* 0x00000084748d7223 */ /* 0x002fe200000100a3 */
[----:B------:R-:W-:Y:S01]  /*1fd0*/  FFMA.FTZ R140, R117, R133, R140 ;  /* 0x00000085758c7223 */ /* 0x000fe2000001008c */
[----:B------:R-:W-:Y:S01]  /*1fe0*/  FFMA.FTZ R143, R118, R134, R143 ;  /* 0x00000086768f7223 */ /* 0x000fe2000001008f */
[----:B------:R-:W-:Y:S01]  /*1ff0*/  FFMA.FTZ R162, R119, R135, R162 ;  /* 0x0000008777a27223 */ /* 0x000fe200000100a2 */
[----:B------:R-:W4:Y:S04]  /*2000*/  LDG.E.128.CONSTANT R128, desc[UR14][R160.64+0x6600] ;  /* 0x0066000ea0807981 */ /* 0x000f28000c1e9d00 */
[----:B------:R-:W4:Y:S04]  /*2010*/  LDG.E.128.CONSTANT R132, desc[UR14][R160.64+0x6400] ;  /* 0x0064000ea0847981 */ /* 0x000f28000c1e9d00 */
[----:B------:R-:W1:Y:S01]  /*2020*/  LDS.128 R116, [UR6+0x2d0] ;  /* 0x0002d006ff747984 */ /* 0x000e620008000c00 */
[----:B0-----:R-:W-:Y:S01]  /*2030*/  FFMA.FTZ R141, R144, R136, R141 ;  /* 0x00000088908d7223 */ /* 0x001fe2000001008d */
[----:B------:R-:W-:Y:S01]  /*2040*/  FFMA.FTZ R140, R145, R137, R140 ;  /* 0x00000089918c7223 */ /* 0x000fe2000001008c */
[----:B------:R-:W-:Y:S01]  /*2050*/  FFMA.FTZ R143, R146, R138, R143 ;  /* 0x0000008a928f7223 */ /* 0x000fe2000001008f */
[----:B------:R-:W-:-:S02]  /*2060*/  FFMA.FTZ R162, R147, R139, R162 ;  /* 0x0000008b93a27223 */ /* 0x000fc400000100a2 */
[----:B------:R-:W4:Y:S04]  /*2070*/  LDG.E.128.CONSTANT R136, desc[UR14][R160.64+0x6800] ;  /* 0x0068000ea0887981 */ /* 0x000f28000c1e9d00 */
[----:B------:R-:W4:Y:S01]  /*2080*/  LDG.E.128.CONSTANT R144, desc[UR14][R160.64+0x6a00] ;  /* 0x006a000ea0907981 */ /* 0x000f22000c1e9d00 */
[----:B-1----:R-:W-:Y:S01]  /*2090*/  FFMA.FTZ R163, R148, R116, R141 ;  /* 0x0000007494a37223 */ /* 0x002fe2000001008d */
        /* <DEDUP_REMOVED lines=8> */
[----:B------:R-:W2:Y:S01]  /*2120*/  LDS.128 R148, [UR6+0x2f0] ;  /* 0x0002f006ff947984 */ /* 0x000ea20008000c00 */
        /* <DEDUP_REMOVED lines=16> */
[----:B------:R-:W-:Y:S04]  /*2230*/  LDS.128 R120, [UR6+0x330] ;  /* 0x00033006ff787984 */ /* 0x000fe80008000c00 */
[----:B------:R-:W0:Y:S01]  /*2240*/  LDS.128 R148, [UR6+0x320] ;  /* 0x00032006ff947984 */ /* 0x000e220008000c00 */
[----:B------:R-:W-:-:S03]  /*2250*/  FFMA.FTZ R162, R127, R119, R162 ;  /* 0x000000777fa27223 */ /* 0x000fc600000100a2 */
[----:B------:R-:W4:Y:S01]  /*2260*/  LDG.E.128.CONSTANT R124, desc[UR14][R160.64+0x7400] ;  /* 0x0074000ea07c7981 */ /* 0x000f22000c1e9d00 */
[----:B0-----:R-:W-:Y:S01]  /*2270*/  FFMA.FTZ R163, R132, R148, R163 ;  /* 0x0000009484a37223 */ /* 0x001fe200000100a3 */
[----:B------:R-:W-:Y:S01]  /*2280*/  FFMA.FTZ R116, R133, R149, R116 ;  /* 0x0000009585747223 */ /* 0x000fe20000010074 */
[----:B------:R-:W-:Y:S01]  /*2290*/  FFMA.FTZ R117, R134, R150, R117 ;  /* 0x0000009686757223 */ /* 0x000fe20000010075 */
[----:B------:R-:W-:Y:S02]  /*22a0*/  FFMA.FTZ R162, R135, R151, R162 ;  /* 0x0000009787a27223 */ /* 0x000fe400000100a2 */
[----:B------:R-:W0:Y:S01]  /*22b0*/  LDS.128 R132, [UR6+0x340] ;  /* 0x00034006ff847984 */ /* 0x000e220008000c00 */
[----:B------:R-:W-:Y:S01]  /*22c0*/  FFMA.FTZ R149, R128, R120, R163 ;  /* 0x0000007880957223 */ /* 0x000fe200000100a3 */
[----:B------:R-:W-:Y:S01]  /*22d0*/  FFMA.FTZ R148, R129, R121, R116 ;  /* 0x0000007981947223 */ /* 0x000fe20000010074 */
[----:B------:R-:W-:Y:S01]  /*22e0*/  FFMA.FTZ R151, R130, R122, R117 ;  /* 0x0000007a82977223 */ /* 0x000fe20000010075 */
[----:B------:R-:W-:Y:S01]  /*22f0*/  FFMA.FTZ R162, R131, R123, R162 ;  /* 0x0000007b83a27223 */ /* 0x000fe200000100a2 */
[----:B------:R-:W-:Y:S04]  /*2300*/  LDS.128 R116, [UR6+0x360] ;  /* 0x00036006ff747984 */ /* 0x000fe80008000c00 */
        /* <DEDUP_REMOVED lines=10> */
[----:B------:R-:W-:Y:S01]  /*23b0*/  FFMA.FTZ R163, R146, R130, R151 ;  /* 0x0000008292a37223 */ /* 0x000fe20000010097 */
[----:B------:R-:W-:Y:S02]  /*23c0*/  FFMA.FTZ R162, R147, R131, R162 ;  /* 0x0000008393a27223 */ /* 0x000fe400000100a2 */
[----:B------:R-:W4:Y:S01]  /*23d0*/  LDG.E.128.CONSTANT R128, desc[UR14][R160.64+0x7600] ;  /* 0x0076000ea0807981 */ /* 0x000f22000c1e9d00 */
[----:B------:R-:W-:-:S03]  /*23e0*/  FFMA.FTZ R165, R140, R116, R149 ;  /* 0x000000748ca57223 */ /* 0x000fc60000010095 */
[----:B------:R-:W4:Y:S01]  /*23f0*/  LDG.E.128.CONSTANT R144, desc[UR14][R160.64+0x7800] ;  /* 0x0078000ea0907981 */ /* 0x000f22000c1e9d00 */
[----:B------:R-:W-:-:S03]  /*2400*/  FFMA.FTZ R116, R141, R117, R148 ;  /* 0x000000758d747223 */ /* 0x000fc60000010094 */
[----:B------:R4:W4:Y:S01]  /*2410*/  LDG.E.128.CONSTANT R148, desc[UR14][R160.64+0x7a00] ;  /* 0x007a000ea0947981 */ /* 0x000922000c1e9d00 */
[----:B------:R-:W-:Y:S01]  /*2420*/  FFMA.FTZ R163, R142, R118, R163 ;  /* 0x000000768ea37223 */ /* 0x000fe200000100a3 */
[----:B------:R-:W-:Y:S02]  /*2430*/  FFMA.FTZ R162, R143, R119, R162 ;  /* 0x000000778fa27223 */ /* 0x000fe400000100a2 */
[----:B------:R-:W2:Y:S02]  /*2440*/  LDS.128 R140, [UR6+0x370] ;  /* 0x00037006ff8c7984 */ /* 0x000ea40008000c00 */
[----:B--2---:R-:W-:Y:S01]  /*2450*/  FFMA.FTZ R165, R4, R140, R165 ;  /* 0x0000008c04a57223 */ /* 0x004fe200000100a5 */
[----:B------:R-:W-:Y:S02]  /*2460*/  FFMA.FTZ R4, R5, R141, R116 ;  /* 0x0000008d05047223 */ /* 0x000fe40000010074 */
[----:B------:R-:W3:Y:S01]  /*2470*/  LDS.128 R116, [UR6+0x380] ;  /* 0x00038006ff747984 */ /* 0x000ee20008000c00 */
[----:B------:R-:W-:Y:S01]  /*2480*/  FFMA.FTZ R163, R6, R142, R163 ;  /* 0x0000008e06a37223 */ /* 0x000fe200000100a3 */
[----:B------:R-:W-:-:S02]  /*2490*/  FFMA.FTZ R162, R7, R143, R162 ;  /* 0x0000008f07a27223 */ /* 0x000fc400000100a2 */
[----:B------:R-:W-:Y:S01]  /*24a0*/  LDS.128 R140, [UR6+0x3a0] ;  /* 0x0003a006ff8c7984 */ /* 0x000fe20008000c00 */
[----:B---3--:R-:W-:Y:S01]  /*24b0*/  FFMA.FTZ R165, R8, R116, R165 ;  /* 0x0000007408a57223 */ /* 0x008fe200000100a5 */
[----:B------:R-:W-:Y:S02]  /*24c0*/  FFMA.FTZ R8, R9, R117, R4 ;  /* 0x0000007509087223 */ /* 0x000fe40000010004 */
[----:B------:R-:W4:Y:S01]  /*24d0*/  LDS.128 R4, [UR6+0x390] ;  /* 0x00039006ff047984 */ /* 0x000f220008000c00 */
[----:B------:R-:W-:Y:S01]  /*24e0*/  FFMA.FTZ R163, R10, R118, R163 ;  /* 0x000000760aa37223 */ /* 0x000fe200000100a3 */
[----:B------:R-:W-:Y:S02]  /*24f0*/  FFMA.FTZ R162, R11, R119, R162 ;  /* 0x000000770ba27223 */ /* 0x000fe400000100a2 */
[----:B------:R-:W-:Y:S01]  /*2500*/  LDS.128 R116, [UR6+0x3d0] ;  /* 0x0003d006ff747984 */ /* 0x000fe20008000c00 */
[----:B----4-:R-:W-:Y:S01]  /*2510*/  FFMA.FTZ R161, R120, R4, R165 ;  /* 0x0000000478a17223 */ /* 0x010fe200000100a5 */
[----:B------:R-:W-:Y:S01]  /*2520*/  FFMA.FTZ R8, R121, R5, R8 ;  /* 0x0000000579087223 */ /* 0x000fe20000010008 */
[----:B------:R-:W-:Y:S01]  /*2530*/  FFMA.FTZ R163, R122, R6, R163 ;  /* 0x000000067aa37223 */ /* 0x000fe200000100a3 */
[----:B------:R-:W-:-:S02]  /*2540*/  FFMA.FTZ R162, R123, R7, R162 ;  /* 0x000000077ba27223 */ /* 0x000fc400000100a2 */
[----:B------:R-:W0:Y:S01]  /*2550*/  LDS.128 R4, [UR6+0x3b0] ;  /* 0x0003b006ff047984 */ /* 0x000e220008000c00 */
[----:B------:R-:W-:Y:S01]  /*2560*/  FFMA.FTZ R161, R124, R140, R161 ;  /* 0x0000008c7ca17223 */ /* 0x000fe200000100a1 */
[----:B------:R-:W-:Y:S02]  /*2570*/  FFMA.FTZ R140, R125, R141, R8 ;  /* 0x0000008d7d8c7223 */ /* 0x000fe40000010008 */
[----:B------:R-:W1:Y:S01]  /*2580*/  LDS.128 R8, [UR6+0x3c0] ;  /* 0x0003c006ff087984 */ /* 0x000e620008000c00 */
[----:B------:R-:W-:-:S03]  /*2590*/  FFMA.FTZ R163, R126, R142, R163 ;  /* 0x0000008e7ea37223 */ /* 0x000fc600000100a3 */
[----:B------:R-:W2:Y:S01]  /*25a0*/  LDS.128 R120, [UR6+0x3e0] ;  /* 0x0003e006ff787984 */ /* 0x000ea20008000c00 */
[----:B------:R-:W-:-:S03]  /*25b0*/  FFMA.FTZ R162, R127, R143, R162 ;  /* 0x0000008f7fa27223 */ /* 0x000fc600000100a2 */
[----:B------:R-:W3:Y:S01]  /*25c0*/  LDS.128 R124, [UR6+0x3f0] ;  /* 0x0003f006ff7c7984 */ /* 0x000ee20008000c00 */
[----:B-----5:R-:W-:Y:S01]  /*25d0*/  FSETP.NEU.FTZ.AND P0, PT, R158, RZ, PT ;  /* 0x000000ff9e00720b */ /* 0x020fe20003f1d000 */
[----:B0-----:R-:W-:Y:S01]  /*25e0*/  FFMA.FTZ R161, R128, R4, R161 ;  /* 0x0000000480a17223 */ /* 0x001fe200000100a1 */
[----:B------:R-:W-:Y:S01]  /*25f0*/  FFMA.FTZ R140, R129, R5, R140 ;  /* 0x00000005818c7223 */ /* 0x000fe2000001008c */
[----:B------:R-:W-:Y:S02]  /*2600*/  FFMA.FTZ R163, R130, R6, R163 ;  /* 0x0000000682a37223 */ /* 0x000fe400000100a3 */
[----:B-1----:R-:W-:Y:S01]  /*2610*/  FFMA.FTZ R161, R144, R8, R161 ;  /* 0x0000000890a17223 */ /* 0x002fe200000100a1 */
[----:B------:R-:W-:Y:S01]  /*2620*/  FFMA.FTZ R140, R145, R9, R140 ;  /* 0x00000009918c7223 */ /* 0x000fe2000001008c */
[----:B------:R-:W-:Y:S01]  /*2630*/  FFMA.FTZ R162, R131, R7, R162 ;  /* 0x0000000783a27223 */ /* 0x000fe200000100a2 */
[----:B------:R-:W-:Y:S01]  /*2640*/  FFMA.FTZ R163, R146, R10, R163 ;  /* 0x0000000a92a37223 */ /* 0x000fe200000100a3 */
[----:B------:R-:W-:Y:S01]  /*2650*/  FFMA.FTZ R161, R148, R116, R161 ;  /* 0x0000007494a17223 */ /* 0x000fe200000100a1 */
[----:B------:R-:W-:Y:S01]  /*2660*/  FFMA.FTZ R140, R149, R117, R140 ;  /* 0x00000075958c7223 */ /* 0x000fe2000001008c */
[----:B------:R-:W-:Y:S01]  /*2670*/  FFMA.FTZ R162, R147, R11, R162 ;  /* 0x0000000b93a27223 */ /* 0x000fe200000100a2 */
[----:B------:R-:W-:Y:S01]  /*2680*/  FFMA.FTZ R163, R150, R118, R163 ;  /* 0x0000007696a37223 */ /* 0x000fe200000100a3 */
[----:B--2---:R-:W-:Y:S01]  /*2690*/  FFMA.FTZ R161, R136, R120, R161 ;  /* 0x0000007888a17223 */ /* 0x004fe200000100a1 */
[----:B------:R-:W-:Y:S01]  /*26a0*/  FFMA.FTZ R140, R137, R121, R140 ;  /* 0x00000079898c7223 */ /* 0x000fe2000001008c */
[----:B------:R-:W-:Y:S01]  /*26b0*/  IADD3 R4, PT, PT, R154, 0x1, RZ ;  /* 0x000000019a047810 */ /* 0x000fe20007ffe0ff */
[----:B------:R-:W-:Y:S01]  /*26c0*/  FFMA.FTZ R162, R151, R119, R162 ;  /* 0x0000007797a27223 */ /* 0x000fe200000100a2 */
[----:B------:R-:W-:Y:S01]  /*26d0*/  FFMA.FTZ R163, R138, R122, R163 ;  /* 0x0000007a8aa37223 */ /* 0x000fe200000100a3 */
[----:B---3--:R-:W-:Y:S01]  /*26e0*/  FFMA.FTZ R124, R132, R124, R161 ;  /* 0x0000007c847c7223 */ /* 0x008fe200000100a1 */
[----:B------:R-:W-:Y:S01]  /*26f0*/  FFMA.FTZ R125, R133, R125, R140 ;  /* 0x0000007d857d7223 */ /* 0x000fe2000001008c */
[----:B------:R-:W-:Y:S01]  /*2700*/  I2FP.F32.S32 R5, R4 ;  /* 0x0000000400057245 */ /* 0x000fe20000201400 */
[----:B------:R-:W-:Y:S01]  /*2710*/  FFMA.FTZ R162, R139, R123, R162 ;  /* 0x0000007b8ba27223 */ /* 0x000fe200000100a2 */
[----:B------:R-:W-:Y:S01]  /*2720*/  FFMA.FTZ R126, R134, R126, R163 ;  /* 0x0000007e867e7223 */ /* 0x000fe200000100a3 */
[----:B------:R-:W-:-:S02]  /*2730*/  FADD.FTZ R125, R124, R125 ;  /* 0x0000007d7c7d7221 */ /* 0x000fc40000010000 */
[----:B------:R-:W-:Y:S01]  /*2740*/  FMUL.FTZ R5, R5, R158 ;  /* 0x0000009e05057220 */ /* 0x000fe20000410000 */
[----:B------:R-:W-:Y:S01]  /*2750*/  FFMA.FTZ R127, R135, R127, R162 ;  /* 0x0000007f877f7223 */ /* 0x000fe200000100a2 */
[----:B------:R-:W-:Y:S01]  /*2760*/  FADD.FTZ R126, R126, R125 ;  /* 0x0000007d7e7e7221 */ /* 0x000fe20000010000 */
[----:B------:R-:W-:Y:S02]  /*2770*/  IADD3 R4, PT, PT, R153, -0x1, RZ ;  /* 0xffffffff99047810 */ /* 0x000fe40007ffe0ff */
[----:B------:R-:W-:Y:S01]  /*2780*/  FSEL R5, R5, RZ, P0 ;  /* 0x000000ff05057208 */ /* 0x000fe20000000000 */
[----:B------:R-:W-:Y:S01]  /*2790*/  FADD.FTZ R126, R127, R126 ;  /* 0x0000007e7f7e7221 */ /* 0x000fe20000010000 */
[----:B------:R-:W-:-:S03]  /*27a0*/  ISETP.GE.AND P0, PT, R4, UR21, PT ;  /* 0x0000001504007c0c */ /* 0x000fc6000bf06270 */
[----:B------:R-:W-:-:S05]  /*27b0*/  FFMA.FTZ R5, R126, UR29, R5 ;  /* 0x0000001d7e057c23 */ /* 0x000fca0008010005 */
[----:B------:R-:W-:-:S05]  /*27c0*/  FSEL R4, R5, RZ, !P0 ;  /* 0x000000ff05047208 */ /* 0x000fca0004000000 */
[----:B------:R2:W-:Y:S01]  /*27d0*/  STS [R155], R4 ;  /* 0x000000049b007388 */ /* 0x0005e20000000800 */
[----:B------:R-:W-:-:S07]  /*27e0*/  @!P0 FMNMX.FTZ R156, R156, R5, !PT ;  /* 0x000000059c9c8209 */ /* 0x000fce0007810000 */
.L_x_23514:
[----:B------:R-:W-:Y:S05]  /*27f0*/  BSYNC.RECONVERGENT B1 ;  /* 0x0000000000017941 */ /* 0x000fea0003800200 */
.L_x_23513:
[----:B------:R-:W-:Y:S01]  /*2800*/  UIADD3 UR6, UPT, UPT, UR21, 0x1f, URZ ;  /* 0x0000001f15067890 */ /* 0x000fe2000fffe0ff */
[----:B------:R-:W-:Y:S02]  /*2810*/  IADD3 R159, PT, PT, R159, 0x4, RZ ;  /* 0x000000049f9f7810 */ /* 0x000fe40007ffe0ff */
[----:B------:R-:W-:Y:S01]  /*2820*/  IADD3 R2, P1, PT, R2, 0x10, RZ ;  /* 0x0000001002027810 */ /* 0x000fe20007f3e0ff */
[----:B------:R-:W-:Y:S01]  /*2830*/  USHF.R.S32.HI UR8, URZ, 0x1f, UR6 ;  /* 0x0000001fff087899 */ /* 0x000fe20008011406 */
[----:B------:R-:W-:Y:S02]  /*2840*/  IADD3 R152, PT, PT, R152, 0x80, RZ ;  /* 0x0000008098987810 */ /* 0x000fe40007ffe0ff */
[----:B-12---:R-:W-:Y:S01]  /*2850*/  IADD3 R155, PT, PT, R155, 0x200, RZ ;  /* 0x000002009b9b7810 */ /* 0x006fe20007ffe0ff */
[----:B------:R-:W-:Y:S01]  /*2860*/  ULEA.HI UR8, UR8, UR6, URZ, 0x5 ;  /* 0x0000000608087291 */ /* 0x000fe2000f8f28ff */
[----:B------:R-:W-:Y:S02]  /*2870*/  IADD3 R154, PT, PT, R154, 0x80, RZ ;  /* 0x000000809a9a7810 */ /* 0x000fe40007ffe0ff */
[----:B------:R-:W-:Y:S01]  /*2880*/  IADD3 R153, PT, PT, R153, 0x80, RZ ;  /* 0x0000008099997810 */ /* 0x000fe20007ffe0ff */
[----:B------:R-:W-:Y:S01]  /*2890*/  USHF.R.S32.HI UR8, URZ, 0x5, UR8 ;  /* 0x00000005ff087899 */ /* 0x000fe20008011408 */
[----:B------:R-:W-:-:S05]  /*28a0*/  IADD3.X R3, PT, PT, RZ, R3, RZ, P1, !PT ;  /* 0x00000003ff037210 */ /* 0x000fca0000ffe4ff */
[----:B------:R-:W-:-:S13]  /*28b0*/  ISETP.GE.AND P0, PT, R159, UR8, PT ;  /* 0x000000089f007c0c */ /* 0x000fda000bf06270 */
[----:B------:R-:W-:Y:S05]  /*28c0*/  @!P0 BRA `(.L_x_23515) ;  /* 0xffffffe000fc8947 */ /* 0x000fea000383ffff */
.L_x_23512:
[----:B------:R-:W-:Y:S05]  /*28d0*/  BSYNC.RECONVERGENT B0 ;  /* 0x0000000000007941 */ /* 0x000fea0003800200 */
.L_x_23511:
[----:B------:R-:W1:Y:S01]  /*28e0*/  SHFL.BFLY PT, R3, R156, 0x10, 0x1f ;  /* 0x0e001f009c037f89 */ /* 0x000e6200000e0000 */
[----:B------:R-:W2:Y:S01]  /*28f0*/  S2UR UR10, SR_CgaCtaId ;  /* 0x00000000000a79c3 */ /* 0x000ea20000008800 */
[----:B------:R-:W-:Y:S01]  /*2900*/  UMOV UR9, 0x400 ;  /* 0x0000040000097882 */ /* 0x000fe20000000000 */
[----:B------:R-:W-:Y:S01]  /*2910*/  BSSY.RECONVERGENT B0, `(.L_x_23516) ;  /* 0x0000105000007945 */ /* 0x000fe20003800200 */
[----:B------:R-:W-:Y:S01]  /*2920*/  UIADD3 UR6, UPT, UPT, UR9, 0x400, URZ ;  /* 0x0000040009067890 */ /* 0x000fe2000fffe0ff */
[----:B-1----:R-:W-:-:S03]  /*2930*/  FMNMX.FTZ R3, R3, R156, !PT ;  /* 0x0000009c03037209 */ /* 0x002fc60007810000 */
[----:B--2---:R-:W-:Y:S02]  /*2940*/  ULEA UR6, UR10, UR6, 0x18 ;  /* 0x000000060a067291 */ /* 0x004fe4000f8ec0ff */
[----:B------:R-:W1:Y:S02]  /*2950*/  SHFL.BFLY PT, R2, R3, 0x8, 0x1f ;  /* 0x0d001f0003027f89 */ /* 0x000e6400000e0000 */
[----:B-1----:R-:W-:Y:S02]  /*2960*/  FMNMX.FTZ R4, R3, R2, !PT ;  /* 0x0000000203047209 */ /* 0x002fe40007810000 */
[----:B------:R-:W1:Y:S03]  /*2970*/  S2R R2, SR_TID.X ;  /* 0x0000000000027919 */ /* 0x000e660000002100 */
[----:B------:R-:W2:Y:S02]  /*2980*/  SHFL.BFLY PT, R5, R4, 0x4, 0x1f ;  /* 0x0c801f0004057f89 */ /* 0x000ea400000e0000 */
[----:B--2---:R-:W-:-:S02]  /*2990*/  FMNMX.FTZ R5, R4, R5, !PT ;  /* 0x0000000504057209 */ /* 0x004fc40007810000 */
[----:B-1----:R-:W-:-:S03]  /*29a0*/  LOP3.LUT P0, R159, R2, 0x1f, RZ, 0xc0, !PT ;  /* 0x0000001f029f7812 */ /* 0x002fc6000780c0ff */
[----:B------:R-:W1:Y:S01]  /*29b0*/  SHFL.BFLY PT, R6, R5, 0x2, 0x1f ;  /* 0x0c401f0005067f89 */ /* 0x000e6200000e0000 */
[----:B------:R-:W-:Y:S02]  /*29c0*/  SHF.R.U32.HI R3, RZ, 0x5, R2 ;  /* 0x00000005ff037819 */ /* 0x000fe40000011602 */
[----:B------:R-:W-:Y:S02]  /*29d0*/  ISETP.GT.U32.AND P1, PT, R159, 0x3, PT ;  /* 0x000000039f00780c */ /* 0x000fe40003f24070 */
[----:B------:R-:W-:Y:S02]  /*29e0*/  LEA R4, R3, UR6, 0x2 ;  /* 0x0000000603047c11 */ /* 0x000fe4000f8e10ff */
[----:B-1----:R-:W-:Y:S02]  /*29f0*/  FMNMX.FTZ R6, R5, R6, !PT ;  /* 0x0000000605067209 */ /* 0x002fe40007810000 */
[----:B------:R-:W-:Y:S01]  /*2a00*/  LEA R5, R159, UR6, 0x2 ;  /* 0x000000069f057c11 */ /* 0x000fe2000f8e10ff */
[----:B------:R-:W-:-:S02]  /*2a10*/  UIADD3 UR6, UPT, UPT, UR21, 0x1f, URZ ;  /* 0x0000001f15067890 */ /* 0x000fc4000fffe0ff */
[----:B------:R-:W1:Y:S02]  /*2a20*/  SHFL.BFLY PT, R7, R6, 0x1, 0x1f ;  /* 0x0c201f0006077f89 */ /* 0x000e6400000e0000 */
[----:B------:R-:W-:-:S04]  /*2a30*/  USHF.R.S32.HI UR8, URZ, 0x1f, UR6 ;  /* 0x0000001fff087899 */ /* 0x000fc80008011406 */
[----:B------:R-:W-:-:S04]  /*2a40*/  ULEA.HI UR6, UR8, UR6, URZ, 0x5 ;  /* 0x0000000608067291 */ /* 0x000fc8000f8f28ff */
[----:B------:R-:W-:-:S04]  /*2a50*/  ULOP3.LUT UR6, UR6, 0xffffffe0, URZ, 0xc0, !UPT ;  /* 0xffffffe006067892 */ /* 0x000fc8000f8ec0ff */
[----:B------:R-:W-:-:S04]  /*2a60*/  UISETP.LT.AND UP0, UPT, UR21, UR6, UPT ;  /* 0x000000061500728c */ /* 0x000fc8000bf01270 */
[----:B------:R-:W-:Y:S01]  /*2a70*/  USEL UR6, UR21, UR6, UP0 ;  /* 0x0000000615067287 */ /* 0x000fe20008000000 */
[----:B-1----:R-:W-:Y:S02]  /*2a80*/  FMNMX.FTZ R11, R6, R7, !PT ;  /* 0x00000007060b7209 */ /* 0x002fe40007810000 */
[----:B------:R-:W-:-:S03]  /*2a90*/  MOV R7, 0xff7fffff ;  /* 0xff7fffff00077802 */ /* 0x000fc60000000f00 */
[----:B------:R-:W-:Y:S01]  /*2aa0*/  ISETP.GE.AND P2, PT, R2, UR6, PT ;  /* 0x0000000602007c0c */ /* 0x000fe2000bf46270 */
[----:B------:R-:W-:Y:S01]  /*2ab0*/  @!P0 STS [R4], R11 ;  /* 0x0000000b04008388 */ /* 0x000fe20000000800 */
[----:B------:R-:W-:Y:S06]  /*2ac0*/  BAR.SYNC.DEFER_BLOCKING 0x0 ;  /* 0x0000000000007b1d */ /* 0x000fec0000010000 */
[----:B------:R-:W1:Y:S04]  /*2ad0*/  @!P1 LDS R7, [R5] ;  /* 0x0000000005079984 */ /* 0x000e680000000800 */
[----:B-1----:R-:W1:Y:S02]  /*2ae0*/  SHFL.BFLY PT, R6, R7, 0x2, 0x1f ;  /* 0x0c401f0007067f89 */ /* 0x002e6400000e0000 */
[----:B-1----:R-:W-:Y:S01]  /*2af0*/  FMNMX.FTZ R6, R6, R7, !PT ;  /* 0x0000000706067209 */ /* 0x002fe20007810000 */
[----:B------:R-:W-:-:S04]  /*2b00*/  HFMA2 R7, -RZ, RZ, 0, 0 ;  /* 0x00000000ff077431 */ /* 0x000fc800000001ff */
[----:B------:R-:W1:Y:S02]  /*2b10*/  SHFL.BFLY PT, R9, R6, 0x1, 0x1f ;  /* 0x0c201f0006097f89 */ /* 0x000e6400000e0000 */
[----:B-1----:R-:W-:-:S05]  /*2b20*/  FMNMX.FTZ R9, R6, R9, !PT ;  /* 0x0000000906097209 */ /* 0x002fca0007810000 */
[----:B------:R1:W2:Y:S01]  /*2b30*/  SHFL.IDX PT, R27, R9, RZ, 0x1f ;  /* 0x00001fff091b7589 */ /* 0x0002a200000e0000 */
        /* <DEDUP_REMOVED lines=16> */
[----:B-1----:R-:W-:Y:S02]  /*2c40*/  IADD3 R9, PT, PT, -R6, RZ, RZ ;  /* 0x000000ff06097210 */ /* 0x002fe40007ffe1ff */
[----:B------:R-:W-:-:S07]  /*2c50*/  LEA R6, R2, UR8, 0x2 ;  /* 0x0000000802067c11 */ /* 0x000fce000f8e10ff */
.L_x_23520:
[----:B------:R-:W2:Y:S01]  /*2c60*/  LDS R10, [R6] ;  /* 0x00000000060a7984 */ /* 0x000ea20000000800 */
[----:B------:R-:W-:Y:S02]  /*2c70*/  IADD3 R9, PT, PT, R9, 0x1, RZ ;  /* 0x0000000109097810 */ /* 0x000fe40007ffe0ff */
[----:B------:R-:W-:Y:S02]  /*2c80*/  IADD3 R8, PT, PT, R8, 0x80, RZ ;  /* 0x0000008008087810 */ /* 0x000fe40007ffe0ff */
[----:B------:R-:W-:Y:S01]  /*2c90*/  ISETP.NE.AND P0, PT, R9, RZ, PT ;  /* 0x000000ff0900720c */ /* 0x000fe20003f05270 */
[----:B--2---:R-:W-:-:S04]  /*2ca0*/  FADD.FTZ R10, -R27, R10 ;  /* 0x0000000a1b0a7221 */ /* 0x004fc80000010100 */
[----:B------:R-:W-:-:S06]  /*2cb0*/  FMUL.FTZ R10, R10, 1.4426950216293334961 ;  /* 0x3fb8aa3b0a0a7820 */ /* 0x000fcc0000410000 */
[----:B------:R-:W1:Y:S02]  /*2cc0*/  MUFU.EX2 R10, R10 ;  /* 0x0000000a000a7308 */ /* 0x000e640000000800 */
[----:B-1----:R1:W-:Y:S01]  /*2cd0*/  STS [R6], R10 ;  /* 0x0000000a06007388 */ /* 0x0023e20000000800 */
[----:B------:R-:W-:Y:S01]  /*2ce0*/  FADD.FTZ R7, R10, R7 ;  /* 0x000000070a077221 */ /* 0x000fe20000010000 */
[----:B-1----:R-:W-:Y:S01]  /*2cf0*/  IADD3 R6, PT, PT, R6, 0x200, RZ ;  /* 0x0000020006067810 */ /* 0x002fe20007ffe0ff */
[----:B------:R-:W-:Y:S06]  /*2d00*/  @P0 BRA `(.L_x_23520) ;  /* 0xfffffffc00d40947 */ /* 0x000fec000383ffff */
.L_x_23519:
[----:B------:R-:W-:Y:S05]  /*2d10*/  BSYNC.RECONVERGENT B1 ;  /* 0x0000000000017941 */ /* 0x000fea0003800200 */
.L_x_23518:
[----:B------:R-:W-:Y:S05]  /*2d20*/  @!P3 BRA `(.L_x_23517) ;  /* 0x0000000c000cb947 */ /* 0x000fea0003800000 */
[----:B------:R-:W-:Y:S01]  /*2d30*/  IADD3 R6, PT, PT, -R8, UR6, RZ ;  /* 0x0000000608067c10 */ /* 0x000fe2000fffe1ff */
        /* <DEDUP_REMOVED lines=8> */
[----:B------:R-:W-:Y:S02]  /*2dc0*/  MOV R25, UR6 ;  /* 0x0000000600197c02 */ /* 0x000fe40008000f00 */
[----:B------:R-:W-:Y:S02]  /*2dd0*/  PLOP3.LUT P0, PT, PT, PT, PT, 0x8, 0x80 ;  /* 0x000000000080781c */ /* 0x000fe40003f0e170 */
[----:B------:R-:W-:-:S11]  /*2de0*/  IADD3 R25, PT, PT, R25, -0x600, RZ ;  /* 0xfffffa0019197810 */ /* 0x000fd60007ffe0ff */
.L_x_23523:
[----:B-1----:R-:W2:Y:S01]  /*2df0*/  LDS R9, [R6+-0x400] ;  /* 0xfffc000006097984 */ /* 0x002ea20000000800 */
[----:B------:R-:W-:-:S03]  /*2e00*/  IADD3 R8, PT, PT, R8, 0x800, RZ ;  /* 0x0000080008087810 */ /* 0x000fc60007ffe0ff */
[----:B------:R-:W1:Y:S01]  /*2e10*/  LDS R10, [R6+-0x200] ;  /* 0xfffe0000060a7984 */ /* 0x000e620000000800 */
[----:B------:R-:W-:-:S03]  /*2e20*/  ISETP.GE.AND P3, PT, R8, R25, PT ;  /* 0x000000190800720c */ /* 0x000fc60003f66270 */
[----:B------:R-:W3:Y:S04]  /*2e30*/  LDS R11, [R6] ;  /* 0x00000000060b7984 */ /* 0x000ee80000000800 */
[----:B0-----:R-:W0:Y:S04]  /*2e40*/  LDS R12, [R6+0x200] ;  /* 0x00020000060c7984 */ /* 0x001e280000000800 */
[----:B------:R-:W4:Y:S04]  /*2e50*/  LDS R13, [R6+0x400] ;  /* 0x00040000060d7984 */ /* 0x000f280000000800 */
[----:B------:R-:W4:Y:S04]  /*2e60*/  LDS R14, [R6+0x600] ;  /* 0x00060000060e7984 */ /* 0x000f280000000800 */
[----:B------:R-:W4:Y:S04]  /*2e70*/  LDS R15, [R6+0x800] ;  /* 0x00080000060f7984 */ /* 0x000f280000000800 */
[----:B------:R-:W4:Y:S04]  /*2e80*/  LDS R16, [R6+0xa00] ;  /* 0x000a000006107984 */ /* 0x000f280000000800 */
[----:B------:R-:W4:Y:S04]  /*2e90*/  LDS R17, [R6+0xc00] ;  /* 0x000c000006117984 */ /* 0x000f280000000800 */
[----:B------:R-:W4:Y:S04]  /*2ea0*/  LDS R18, [R6+0xe00] ;  /* 0x000e000006127984 */ /* 0x000f280000000800 */
[----:B------:R-:W4:Y:S01]  /*2eb0*/  LDS R19, [R6+0x1000] ;  /* 0x0010000006137984 */ /* 0x000f220000000800 */
[----:B--2---:R-:W-:-:S03]  /*2ec0*/  FADD.FTZ R9, -R27, R9 ;  /* 0x000000091b097221 */ /* 0x004fc60000010100 */
[----:B------:R-:W2:Y:S01]  /*2ed0*/  LDS R20, [R6+0x1200] ;  /* 0x0012000006147984 */ /* 0x000ea20000000800 */
[----:B-1----:R-:W-:Y:S01]  /*2ee0*/  FADD.FTZ R10, -R27, R10 ;  /* 0x0000000a1b0a7221 */ /* 0x002fe20000010100 */
[----:B------:R-:W-:Y:S02]  /*2ef0*/  FMUL.FTZ R9, R9, 1.4426950216293334961 ;  /* 0x3fb8aa3b09097820 */ /* 0x000fe40000410000 */
[----:B------:R-:W1:Y:S01]  /*2f00*/  LDS R21, [R6+0x1400] ;  /* 0x0014000006157984 */ /* 0x000e620000000800 */
[C---:B---3--:R-:W-:Y:S01]  /*2f10*/  FADD.FTZ R11, -R27.reuse, R11 ;  /* 0x0000000b1b0b7221 */ /* 0x048fe20000010100 */
[----:B------:R-:W-:Y:S02]  /*2f20*/  FMUL.FTZ R10, R10, 1.4426950216293334961 ;  /* 0x3fb8aa3b0a0a7820 */ /* 0x000fe40000410000 */
[----:B------:R-:W3:Y:S01]  /*2f30*/  MUFU.EX2 R9, R9 ;  /* 0x0000000900097308 */ /* 0x000ee20000000800 */
[----:B------:R-:W1:Y:S01]  /*2f40*/  LDS R22, [R6+0x1600] ;  /* 0x0016000006167984 */ /* 0x000e620000000800 */
[----:B0-----:R-:W-:Y:S01]  /*2f50*/  FADD.FTZ R12, -R27, R12 ;  /* 0x0000000c1b0c7221 */ /* 0x001fe20000010100 */
[----:B------:R-:W-:Y:S01]  /*2f60*/  FMUL.FTZ R11, R11, 1.4426950216293334961 ;  /* 0x3fb8aa3b0b0b7820 */ /* 0x000fe20000410000 */
[----:B------:R-:W0:Y:S01]  /*2f70*/  MUFU.EX2 R10, R10 ;  /* 0x0000000a000a7308 */ /* 0x000e220000000800 */
[----:B------:R-:W1:Y:S01]  /*2f80*/  LDS R23, [R6+0x1800] ;  /* 0x0018000006177984 */ /* 0x000e620000000800 */
[C---:B----4-:R-:W-:Y:S01]  /*2f90*/  FADD.FTZ R13, -R27.reuse, R13 ;  /* 0x0000000d1b0d7221 */ /* 0x050fe20000010100 */
[----:B------:R-:W-:Y:S01]  /*2fa0*/  FMUL.FTZ R12, R12, 1.4426950216293334961 ;  /* 0x3fb8aa3b0c0c7820 */ /* 0x000fe20000410000 */
[----:B------:R-:W-:Y:S01]  /*2fb0*/  FADD.FTZ R14, -R27, R14 ;  /* 0x0000000e1b0e7221 */ /* 0x000fe20000010100 */
[----:B------:R-:W4:Y:S01]  /*2fc0*/  MUFU.EX2 R11, R11 ;  /* 0x0000000b000b7308 */ /* 0x000f220000000800 */
[----:B------:R-:W1:Y:S01]  /*2fd0*/  LDS R24, [R6+0x1a00] ;  /* 0x001a000006187984 */ /* 0x000e620000000800 */
[----:B------:R-:W-:Y:S01]  /*2fe0*/  FMUL.FTZ R13, R13, 1.4426950216293334961 ;  /* 0x3fb8aa3b0d0d7820 */ /* 0x000fe20000410000 */
[----:B------:R-:W-:Y:S01]  /*2ff0*/  FADD.FTZ R15, -R27, R15 ;  /* 0x0000000f1b0f7221 */ /* 0x000fe20000010100 */
[----:B------:R-:W4:Y:S01]  /*3000*/  MUFU.EX2 R12, R12 ;  /* 0x0000000c000c7308 */ /* 0x000f220000000800 */
[----:B------:R-:W-:Y:S01]  /*3010*/  FMUL.FTZ R14, R14, 1.4426950216293334961 ;  /* 0x3fb8aa3b0e0e7820 */ /* 0x000fe20000410000 */
[----:B---3--:R-:W-:Y:S01]  /*3020*/  FADD.FTZ R7, R9, R7 ;  /* 0x0000000709077221 */ /* 0x008fe20000010000 */
[----:B------:R-:W-:Y:S01]  /*3030*/  FADD.FTZ R16, -R27, R16 ;  /* 0x000000101b107221 */ /* 0x000fe20000010100 */
[----:B------:R-:W3:Y:S01]  /*3040*/  MUFU.EX2 R13, R13 ;  /* 0x0000000d000d7308 */ /* 0x000ee20000000800 */
[----:B------:R-:W-:Y:S01]  /*3050*/  FMUL.FTZ R15, R15, 1.4426950216293334961 ;  /* 0x3fb8aa3b0f0f7820 */ /* 0x000fe20000410000 */
[----:B0-----:R-:W-:Y:S01]  /*3060*/  FADD.FTZ R7, R7, R10 ;  /* 0x0000000a07077221 */ /* 0x001fe20000010000 */
[----:B------:R-:W-:Y:S01]  /*3070*/  FADD.FTZ R17, -R27, R17 ;  /* 0x000000111b117221 */ /* 0x000fe20000010100 */
[----:B------:R-:W0:Y:S01]  /*3080*/  MUFU.EX2 R14, R14 ;  /* 0x0000000e000e7308 */ /* 0x000e220000000800 */
        /* <DEDUP_REMOVED lines=9> */
[----:B---3--:R-:W-:Y:S01]  /*3120*/  FADD.FTZ R7, R7, R13 ;  /* 0x0000000d07077221 */ /* 0x008fe20000010000 */
[----:B--2---:R-:W-:Y:S01]  /*3130*/  FADD.FTZ R20, -R27, R20 ;  /* 0x000000141b147221 */ /* 0x004fe20000010100 */
[----:B------:R-:W2:Y:S01]  /*3140*/  MUFU.EX2 R17, R17 ;  /* 0x0000001100117308 */ /* 0x000ea20000000800 */
[----:B------:R-:W-:Y:S01]  /*3150*/  FMUL.FTZ R19, R19, 1.4426950216293334961 ;  /* 0x3fb8aa3b13137820 */ /* 0x000fe20000410000 */
[----:B0-----:R-:W-:Y:S01]  /*3160*/  FADD.FTZ R7, R7, R14 ;  /* 0x0000000e07077221 */ /* 0x001fe20000010000 */
[----:B-1----:R-:W-:Y:S01]  /*3170*/  FADD.FTZ R21, -R27, R21 ;  /* 0x000000151b157221 */ /* 0x002fe20000010100 */
[----:B------:R-:W0:Y:S01]  /*3180*/  MUFU.EX2 R18, R18 ;  /* 0x0000001200127308 */ /* 0x000e220000000800 */
[----:B------:R-:W-:Y:S01]  /*3190*/  FMUL.FTZ R20, R20, 1.4426950216293334961 ;  /* 0x3fb8aa3b14147820 */ /* 0x000fe20000410000 */
[----:B----4-:R-:W-:Y:S01]  /*31a0*/  FADD.FTZ R7, R7, R15 ;  /* 0x0000000f07077221 */ /* 0x010fe20000010000 */
[----:B------:R-:W-:Y:S01]  /*31b0*/  FMUL.FTZ R21, R21, 1.4426950216293334961 ;  /* 0x3fb8aa3b15157820 */ /* 0x000fe20000410000 */
[----:B------:R-:W1:Y:S01]  /*31c0*/  MUFU.EX2 R19, R19 ;  /* 0x0000001300137308 */ /* 0x000e620000000800 */
[----:B------:R-:W-:Y:S01]  /*31d0*/  FADD.FTZ R22, -R27, R22 ;  /* 0x000000161b167221 */ /* 0x000fe20000010100 */
[----:B------:R-:W-:Y:S01]  /*31e0*/  FADD.FTZ R7, R7, R16 ;  /* 0x0000001007077221 */ /* 0x000fe20000010000 */
[----:B------:R-:W-:Y:S01]  /*31f0*/  STS [R6+-0x400], R9 ;  /* 0xfffc000906007388 */ /* 0x000fe20000000800 */
[----:B------:R-:W3:Y:S01]  /*3200*/  MUFU.EX2 R20, R20 ;  /* 0x0000001400147308 */ /* 0x000ee20000000800 */
[----:B------:R-:W-:Y:S01]  /*3210*/  FADD.FTZ R23, -R27, R23 ;  /* 0x000000171b177221 */ /* 0x000fe20000010100 */
[----:B------:R-:W-:Y:S01]  /*3220*/  FMUL.FTZ R22, R22, 1.4426950216293334961 ;  /* 0x3fb8aa3b16167820 */ /* 0x000fe20000410000 */
[----:B--2---:R-:W-:Y:S01]  /*3230*/  FADD.FTZ R7, R7, R17 ;  /* 0x0000001107077221 */ /* 0x004fe20000010000 */
[----:B------:R-:W2:Y:S01]  /*3240*/  MUFU.EX2 R21, R21 ;  /* 0x0000001500157308 */ /* 0x000ea20000000800 */
[----:B------:R-:W-:Y:S01]  /*3250*/  FADD.FTZ R24, -R27, R24 ;  /* 0x000000181b187221 */ /* 0x000fe20000010100 */
[----:B------:R-:W-:Y:S01]  /*3260*/  FMUL.FTZ R23, R23, 1.4426950216293334961 ;  /* 0x3fb8aa3b17177820 */ /* 0x000fe20000410000 */
[----:B0-----:R-:W-:Y:S01]  /*3270*/  FADD.FTZ R7, R7, R18 ;  /* 0x0000001207077221 */ /* 0x001fe20000010000 */
[----:B------:R-:W0:Y:S01]  /*3280*/  MUFU.EX2 R22, R22 ;  /* 0x0000001600167308 */ /* 0x000e220000000800 */
[----:B------:R-:W-:Y:S01]  /*3290*/  FMUL.FTZ R24, R24, 1.4426950216293334961 ;  /* 0x3fb8aa3b18187820 */ /* 0x000fe20000410000 */
[----:B------:R-:W-:Y:S01]  /*32a0*/  STS [R6+-0x200], R10 ;  /* 0xfffe000a06007388 */ /* 0x000fe20000000800 */
[----:B-1----:R-:W-:Y:S01]  /*32b0*/  FADD.FTZ R7, R7, R19 ;  /* 0x0000001307077221 */ /* 0x002fe20000010000 */
[----:B------:R-:W1:Y:S02]  /*32c0*/  MUFU.EX2 R23, R23 ;  /* 0x0000001700177308 */ /* 0x000e640000000800 */
[----:B------:R-:W-:Y:S01]  /*32d0*/  STS [R6], R11 ;  /* 0x0000000b06007388 */ /* 0x000fe20000000800 */
        /* <DEDUP_REMOVED lines=21> */
.L_x_23522:
[----:B------:R-:W-:Y:S05]  /*3430*/  BSYNC.RECONVERGENT B1 ;  /* 0x0000000000017941 */ /* 0x000fea0003800200 */
.L_x_23521:
[----:B-1----:R-:W-:Y:S01]  /*3440*/  IADD3 R9, PT, PT, -R8, UR6, RZ ;  /* 0x0000000608097c10 */ /* 0x002fe2000fffe1ff */
[----:B------:R-:W-:Y:S03]  /*3450*/  BSSY.RECONVERGENT B1, `(.L_x_23524) ;  /* 0x0000036000017945 */ /* 0x000fe60003800200 */
[----:B------:R-:W-:-:S13]  /*3460*/  ISETP.GT.AND P3, PT, R9, 0x200, PT ;  /* 0x000002000900780c */ /* 0x000fda0003f64270 */
[----:B------:R-:W-:Y:S05]  /*3470*/  @!P3 BRA `(.L_x_23525) ;  /* 0x0000000000ccb947 */ /* 0x000fea0003800000 */
[----:B------:R-:W2:Y:S01]  /*3480*/  LDS R9, [R6+-0x400] ;  /* 0xfffc000006097984 */ /* 0x000ea20000000800 */
[----:B------:R-:W-:Y:S02]  /*3490*/  PLOP3.LUT P0, PT, PT, PT, PT, 0x8, 0x80 ;  /* 0x000000000080781c */ /* 0x000fe40003f0e170 */
[----:B------:R-:W-:Y:S01]  /*34a0*/  IADD3 R8, PT, PT, R8, 0x400, RZ ;  /* 0x0000040008087810 */ /* 0x000fe20007ffe0ff */
[----:B------:R-:W1:Y:S04]  /*34b0*/  LDS R10, [R6+-0x200] ;  /* 0xfffe0000060a7984 */ /* 0x000e680000000800 */
[----:B------:R-:W3:Y:S04]  /*34c0*/  LDS R11, [R6] ;  /* 0x00000000060b7984 */ /* 0x000ee80000000800 */
[----:B0-----:R-:W0:Y:S04]  /*34d0*/  LDS R12, [R6+0x200] ;  /* 0x00020000060c7984 */ /* 0x001e280000000800 */
[----:B------:R-:W4:Y:S04]  /*34e0*/  LDS R13, [R6+0x400] ;  /* 0x00040000060d7984 */ /* 0x000f280000000800 */
[----:B------:R-:W4:Y:S04]  /*34f0*/  LDS R14, [R6+0x600] ;  /* 0x00060000060e7984 */ /* 0x000f280000000800 */
[----:B------:R-:W4:Y:S04]  /*3500*/  LDS R15, [R6+0x800] ;  /* 0x00080000060f7984 */ /* 0x000f280000000800 */
[----:B------:R-:W4:Y:S01]  /*3510*/  LDS R16, [R6+0xa00] ;  /* 0x000a000006107984 */ /* 0x000f220000000800 */
[C---:B--2---:R-:W-:Y:S01]  /*3520*/  FADD.FTZ R9, -R27.reuse, R9 ;  /* 0x000000091b097221 */ /* 0x044fe20000010100 */
[----:B-1----:R-:W-:-:S03]  /*3530*/  FADD.FTZ R10, -R27, R10 ;  /* 0x0000000a1b0a7221 */ /* 0x002fc60000010100 */
[----:B------:R-:W-:Y:S01]  /*3540*/  FMUL.FTZ R9, R9, 1.4426950216293334961 ;  /* 0x3fb8aa3b09097820 */ /* 0x000fe20000410000 */
[----:B---3--:R-:W-:Y:S01]  /*3550*/  FADD.FTZ R11, -R27, R11 ;  /* 0x0000000b1b0b7221 */ /* 0x008fe20000010100 */
[----:B------:R-:W-:-:S04]  /*3560*/  FMUL.FTZ R10, R10, 1.4426950216293334961 ;  /* 0x3fb8aa3b0a0a7820 */ /* 0x000fc80000410000 */
[----:B------:R-:W1:Y:S01]  /*3570*/  MUFU.EX2 R9, R9 ;  /* 0x0000000900097308 */ /* 0x000e620000000800 */
[----:B0-----:R-:W-:Y:S01]  /*3580*/  FADD.FTZ R12, -R27, R12 ;  /* 0x0000000c1b0c7221 */ /* 0x001fe20000010100 */
[----:B------:R-:W-:Y:S02]  /*3590*/  FMUL.FTZ R11, R11, 1.4426950216293334961 ;  /* 0x3fb8aa3b0b0b7820 */ /* 0x000fe40000410000 */
[----:B------:R-:W0:Y:S01]  /*35a0*/  MUFU.EX2 R10, R10 ;  /* 0x0000000a000a7308 */ /* 0x000e220000000800 */
        /* <DEDUP_REMOVED lines=30> */
[----:B------:R0:W-:Y:S02]  /*3790*/  STS [R6+0xa00], R16 ;  /* 0x000a001006007388 */ /* 0x0001e40000000800 */
[----:B0-----:R-:W-:-:S07]  /*37a0*/  IADD3 R6, PT, PT, R6, 0x1000, RZ ;  /* 0x0000100006067810 */ /* 0x001fce0007ffe0ff */
.L_x_23525:
[----:B------:R-:W-:Y:S05]  /*37b0*/  BSYNC.RECONVERGENT B1 ;  /* 0x0000000000017941 */ /* 0x000fea0003800200 */
.L_x_23524:
[----:B------:R-:W-:-:S13]  /*37c0*/  ISETP.LT.OR P0, PT, R8, UR6, P0 ;  /* 0x0000000608007c0c */ /* 0x000fda0008701670 */
[----:B------:R-:W-:Y:S05]  /*37d0*/  @!P0 BRA `(.L_x_23517) ;  /* 0x0000000000608947 */ /* 0x000fea0003800000 */
[----:B------:R-:W2:Y:S04]  /*37e0*/  LDS R8, [R6+-0x400] ;  /* 0xfffc000006087984 */ /* 0x000ea80000000800 */
[----:B------:R-:W1:Y:S04]  /*37f0*/  LDS R9, [R6+-0x200] ;  /* 0xfffe000006097984 */ /* 0x000e680000000800 */
[----:B------:R-:W3:Y:S04]  /*3800*/  LDS R10, [R6] ;  /* 0x00000000060a7984 */ /* 0x000ee80000000800 */
[----:B------:R-:W4:Y:S01]  /*3810*/  LDS R11, [R6+0x200] ;  /* 0x00020000060b7984 */ /* 0x000f220000000800 */
[C---:B--2---:R-:W-:Y:S01]  /*3820*/  FADD.FTZ R8, -R27.reuse, R8 ;  /* 0x000000081b087221 */ /* 0x044fe20000010100 */
[----:B-1----:R-:W-:-:S03]  /*3830*/  FADD.FTZ R9, -R27, R9 ;  /* 0x000000091b097221 */ /* 0x002fc60000010100 */
        /* <DEDUP_REMOVED lines=18> */
.L_x_23517:
[----:B------:R-:W-:Y:S05]  /*3960*/  BSYNC.RECONVERGENT B0 ;  /* 0x0000000000007941 */ /* 0x000fea0003800200 */
.L_x_23516:
[----:B-1----:R-:W1:Y:S01]  /*3970*/  SHFL.BFLY PT, R6, R7, 0x10, 0x1f ;  /* 0x0e001f0007067f89 */ /* 0x002e6200000e0000 */
[----:B------:R-:W-:Y:S01]  /*3980*/  ISETP.NE.AND P0, PT, R159, RZ, PT ;  /* 0x000000ff9f00720c */ /* 0x000fe20003f05270 */
        /* <DEDUP_REMOVED lines=38> */
.L_x_23530:
[----:B------:R-:W0:Y:S01]  /*3bf0*/  LDS R5, [R6] ;  /* 0x0000000006057984 */ /* 0x000e220000000800 */
[----:B------:R-:W-:-:S04]  /*3c00*/  IADD3 R7, PT, PT, R7, 0x1, RZ ;  /* 0x0000000107077810 */ /* 0x000fc80007ffe0ff */
[----:B------:R-:W-:Y:S01]  /*3c10*/  ISETP.NE.AND P0, PT, R7, RZ, PT ;  /* 0x000000ff0700720c */ /* 0x000fe20003f05270 */
[----:B0-----:R-:W-:-:S05]  /*3c20*/  FMUL.FTZ R5, R5, R30 ;  /* 0x0000001e05057220 */ /* 0x001fca0000410000 */
[----:B------:R0:W-:Y:S02]  /*3c30*/  STS [R6], R5 ;  /* 0x0000000506007388 */ /* 0x0001e40000000800 */
[----:B0-----:R-:W-:-:S05]  /*3c40*/  IADD3 R6, PT, PT, R6, 0x200, RZ ;  /* 0x0000020006067810 */ /* 0x001fca0007ffe0ff */
[----:B------:R-:W-:Y:S05]  /*3c50*/  @P0 BRA `(.L_x_23530) ;  /* 0xfffffffc00e40947 */ /* 0x000fea000383ffff */
.L_x_23529:
[----:B------:R-:W-:Y:S05]  /*3c60*/  BSYNC.RECONVERGENT B1 ;  /* 0x0000000000017941 */ /* 0x000fea0003800200 */
.L_x_23528:
        /* <DEDUP_REMOVED lines=13> */
.L_x_23533:
[----:B------:R-:W0:Y:S01]  /*3d40*/  LDS R6, [R5+-0x400] ;  /* 0xfffc000005067984 */ /* 0x000e220000000800 */
[----:B------:R-:W-:-:S03]  /*3d50*/  IADD3 R4, PT, PT, R4, 0x800, RZ ;  /* 0x0000080004047810 */ /* 0x000fc60007ffe0ff */
[----:B------:R-:W1:Y:S01]  /*3d60*/  LDS R7, [R5+-0x200] ;  /* 0xfffe000005077984 */ /* 0x000e620000000800 */
        /* <DEDUP_REMOVED lines=14> */
[----:B---3--:R-:W-:-:S03]  /*3e50*/  FMUL.FTZ R10, R30, R9 ;  /* 0x000000091e0a7220 */ /* 0x008fc60000410000 */
[----:B--2---:R-:W2:Y:S01]  /*3e60*/  LDS R27, [R5+0x1600] ;  /* 0x00160000051b7984 */ /* 0x004ea20000000800 */
        /* <DEDUP_REMOVED lines=33> */
.L_x_23532:
[----:B------:R-:W-:Y:S05]  /*4080*/  BSYNC.RECONVERGENT B1 ;  /* 0x0000000000017941 */ /* 0x000fea0003800200 */
.L_x_23531:
        /* <DEDUP_REMOVED lines=8> */
[----:B------:R-:W3:Y:S04]  /*4110*/  LDS R9, [R5] ;  /* 0x0000000005097984 */ /* 0x000ee80000000800 */
[----:B------:R-:W4:Y:S04]  /*4120*/  LDS R11, [R5+0x200] ;  /* 0x00020000050b7984 */ /* 0x000f280000000800 */
[----:B------:R-:W2:Y:S04]  /*4130*/  LDS R13, [R5+0x400] ;  /* 0x00040000050d7984 */ /* 0x000ea80000000800 */
[----:B------:R-:W2:Y:S04]  /*4140*/  LDS R15, [R5+0x600] ;  /* 0x00060000050f7984 */ /* 0x000ea80000000800 */
[----:B------:R-:W2:Y:S04]  /*4150*/  LDS R17, [R5+0x800] ;  /* 0x0008000005117984 */ /* 0x000ea80000000800 */
[----:B------:R-:W2:Y:S01]  /*4160*/  LDS R19, [R5+0xa00] ;  /* 0x000a000005137984 */ /* 0x000ea20000000800 */
[C---:B0-----:R-:W-:Y:S01]  /*4170*/  FMUL.FTZ R6, R30.reuse, R6 ;  /* 0x000000061e067220 */ /* 0x041fe20000410000 */
[----:B-1----:R-:W-:-:S04]  /*4180*/  FMUL.FTZ R8, R30, R7 ;  /* 0x000000071e087220 */ /* 0x002fc80000410000 */
[----:B------:R-:W-:Y:S01]  /*4190*/  STS [R5+-0x400], R6 ;  /* 0xfffc000605007388 */ /* 0x000fe20000000800 */
[----:B---3--:R-:W-:-:S03]  /*41a0*/  FMUL.FTZ R10, R30, R9 ;  /* 0x000000091e0a7220 */ /* 0x008fc60000410000 */
[----:B------:R-:W-:Y:S01]  /*41b0*/  STS [R5+-0x200], R8 ;  /* 0xfffe000805007388 */ /* 0x000fe20000000800 */
[----:B----4-:R-:W-:-:S03]  /*41c0*/  FMUL.FTZ R12, R30, R11 ;  /* 0x0000000b1e0c7220 */ /* 0x010fc60000410000 */
[----:B------:R-:W-:Y:S01]  /*41d0*/  STS [R5], R10 ;  /* 0x0000000a05007388 */ /* 0x000fe20000000800 */
[----:B--2---:R-:W-:-:S03]  /*41e0*/  FMUL.FTZ R14, R30, R13 ;  /* 0x0000000d1e0e7220 */ /* 0x004fc60000410000 */
        /* <DEDUP_REMOVED lines=9> */
.L_x_23535:
[----:B------:R-:W-:Y:S05]  /*4280*/  BSYNC.RECONVERGENT B1 ;  /* 0x0000000000017941 */ /* 0x000fea0003800200 */
.L_x_23534:
[----:B------:R-:W-:-:S13]  /*4290*/  ISETP.LT.OR P0, PT, R4, UR6, P0 ;  /* 0x0000000604007c0c */ /* 0x000fda0008701670 */
[----:B------:R-:W-:Y:S05]  /*42a0*/  @!P0 BRA `(.L_x_23527) ;  /* 0x0000000000308947 */ /* 0x000fea0003800000 */
[----:B------:R-:W0:Y:S04]  /*42b0*/  LDS R4, [R5+-0x400] ;  /* 0xfffc000005047984 */ /* 0x000e280000000800 */
[----:B------:R-:W1:Y:S04]  /*42c0*/  LDS R6, [R5+-0x200] ;  /* 0xfffe000005067984 */ /* 0x000e680000000800 */
[----:B------:R-:W3:Y:S04]  /*42d0*/  LDS R7, [R5] ;  /* 0x0000000005077984 */ /* 0x000ee80000000800 */
[----:B------:R-:W4:Y:S01]  /*42e0*/  LDS R9, [R5+0x200] ;  /* 0x0002000005097984 */ /* 0x000f220000000800 */
[-C--:B0-----:R-:W-:Y:S01]  /*42f0*/  FMUL.FTZ R4, R4, R30.reuse ;  /* 0x0000001e04047220 */ /* 0x081fe20000410000 */
[----:B-1----:R-:W-:-:S04]  /*4300*/  FMUL.FTZ R6, R6, R30 ;  /* 0x0000001e06067220 */ /* 0x002fc80000410000 */
[----:B------:R1:W-:Y:S01]  /*4310*/  STS [R5+-0x400], R4 ;  /* 0xfffc000405007388 */ /* 0x0003e20000000800 */
[----:B---3--:R-:W-:-:S03]  /*4320*/  FMUL.FTZ R8, R7, R30 ;  /* 0x0000001e07087220 */ /* 0x008fc60000410000 */
[----:B------:R1:W-:Y:S01]  /*4330*/  STS [R5+-0x200], R6 ;  /* 0xfffe000605007388 */ /* 0x0003e20000000800 */
[----:B----4-:R-:W-:-:S03]  /*4340*/  FMUL.FTZ R10, R9, R30 ;  /* 0x0000001e090a7220 */ /* 0x010fc60000410000 */
[----:B------:R1:W-:Y:S04]  /*4350*/  STS [R5], R8 ;  /* 0x0000000805007388 */ /* 0x0003e80000000800 */
[----:B------:R1:W-:Y:S02]  /*4360*/  STS [R5+0x200], R10 ;  /* 0x0002000a05007388 */ /* 0x0003e40000000800 */
.L_x_23527:
[----:B------:R-:W-:Y:S05]  /*4370*/  BSYNC.RECONVERGENT B0 ;  /* 0x0000000000007941 */ /* 0x000fea0003800200 */
.L_x_23526:
[----:B------:R-:W-:Y:S01]  /*4380*/  UIADD3 UR6, UPT, UPT, UR21, 0x1f, URZ ;  /* 0x0000001f15067890 */ /* 0x000fe2000fffe0ff */
[----:B------:R-:W3:Y:S08]  /*4390*/  S2UR UR12, SR_CTAID.Y ;  /* 0x00000000000c79c3 */ /* 0x000ef00000002600 */
[----:B------:R-:W-:Y:S01]  /*43a0*/  BAR.SYNC.DEFER_BLOCKING 0x0 ;  /* 0x0000000000007b1d */ /* 0x000fe20000010000 */
[----:B-----5:R-:W-:Y:S01]  /*43b0*/  HFMA2 R158, -RZ, RZ, 0, 0 ;  /* 0x00000000ff9e7431 */ /* 0x020fe200000001ff */
[----:B------:R-:W-:Y:S01]  /*43c0*/  USHF.R.S32.HI UR8, URZ, 0x1f, UR6 ;  /* 0x0000001fff087899 */ /* 0x000fe20008011406 */
[----:B------:R-:W-:-:S02]  /*43d0*/  CS2R R156, SRZ ;  /* 0x00000000009c7805 */ /* 0x000fc4000001ff00 */
[----:B------:R-:W-:Y:S02]  /*43e0*/  CS2R R154, SRZ ;  /* 0x00000000009a7805 */ /* 0x000fe4000001ff00 */
[----:B------:R-:W-:Y:S01]  /*43f0*/  CS2R R152, SRZ ;  /* 0x0000000000987805 */ /* 0x000fe2000001ff00 */
[----:B------:R-:W-:Y:S01]  /*4400*/  ULEA.HI UR8, UR8, UR6, URZ, 0x5 ;  /* 0x0000000608087291 */ /* 0x000fe2000f8f28ff */
[----:B------:R-:W-:Y:S01]  /*4410*/  BSSY.RECONVERGENT B0, `(.L_x_23536) ;  /* 0x00004b7000007945 */ /* 0x000fe20003800200 */
[----:B------:R-:W4:Y:S01]  /*4420*/  LDCU UR13, c[0x0][0x3cc] ;  /* 0x00007980ff0d77ac */ /* 0x000f220008000800 */
[----:B------:R-:W-:Y:S02]  /*4430*/  CS2R R150, SRZ ;  /* 0x0000000000967805 */ /* 0x000fe4000001ff00 */
[----:B------:R-:W-:Y:S02]  /*4440*/  CS2R R148, SRZ ;  /* 0x0000000000947805 */ /* 0x000fe4000001ff00 */
[----:B------:R-:W-:Y:S01]  /*4450*/  CS2R R146, SRZ ;  /* 0x0000000000927805 */ /* 0x000fe2000001ff00 */
[----:B------:R-:W-:Y:S01]  /*4460*/  USHF.R.S32.HI UR9, URZ, 0x5, UR8 ;  /* 0x00000005ff097899 */ /* 0x000fe20008011408 */
[----:B------:R-:W-:Y:S01]  /*4470*/  CS2R R144, SRZ ;  /* 0x0000000000907805 */ /* 0x000fe2000001ff00 */
[----:B------:R-:W0:Y:S01]  /*4480*/  LDCU.64 UR10, c[0x0][0x398] ;  /* 0x00007300ff0a77ac */ /* 0x000e220008000a00 */
[----:B------:R-:W-:-:S02]  /*4490*/  CS2R R142, SRZ ;  /* 0x00000000008e7805 */ /* 0x000fc4000001ff00 */
[----:B------:R-:W-:Y:S02]  /*44a0*/  CS2R R140, SRZ ;  /* 0x00000000008c7805 */ /* 0x000fe4000001ff00 */
[----:B------:R-:W-:Y:S02]  /*44b0*/  CS2R R138, SRZ ;  /* 0x00000000008a7805 */ /* 0x000fe4000001ff00 */
[----:B------:R-:W-:Y:S02]  /*44c0*/  ISETP.GE.AND P0, PT, R3, UR9, PT ;  /* 0x0000000903007c0c */ /* 0x000fe4000bf06270 */
        /* <DEDUP_REMOVED lines=19> */
[----:B------:R-:W-:Y:S02]  /*4600*/  MOV R15, RZ ;  /* 0x000000ff000f7202 */ /* 0x000fe40000000f00 */
[----:B------:R-:W-:-:S02]  /*4610*/  CS2R R12, SRZ ;  /* 0x00000000000c7805 */ /* 0x000fc4000001ff00 */
[----:B-1----:R-:W-:Y:S01]  /*4620*/  CS2R R10, SRZ ;  /* 0x00000000000a7805 */ /* 0x002fe2000001ff00 */
[----:B0--34-:R-:W-:Y:S06]  /*4630*/  @P0 BRA `(.L_x_23537) ;  /* 0x0000004800500947 */ /* 0x019fec0003800000 */
[----:B------:R-:W0:Y:S01]  /*4640*/  I2F.RP R6, R0 ;  /* 0x0000000000067306 */ /* 0x000e220000209400 */
[----:B------:R-:W1:Y:S01]  /*4650*/  LDC R4, c[0x0][0x3b8] ;  /* 0x0000ee00ff047b82 */ /* 0x000e620000000800 */
[----:B------:R-:W3:Y:S01]  /*4660*/  LDCU UR6, c[0x0][0x3d0] ;  /* 0x00007a00ff0677ac */ /* 0x000ee20008000800 */
[----:B------:R-:W-:Y:S02]  /*4670*/  MOV R8, UR9 ;  /* 0x0000000900087c02 */ /* 0x000fe40008000f00 */
[----:B------:R-:W-:Y:S01]  /*4680*/  MOV R158, RZ ;  /* 0x000000ff009e7202 */ /* 0x000fe20000000f00 */
[----:B------:R-:W4:Y:S01]  /*4690*/  LDCU UR8, c[0x0][0x3ec] ;  /* 0x00007d80ff0877ac */ /* 0x000f220008000800 */
[----:B------:R-:W-:Y:S02]  /*46a0*/  IADD3 R8, PT, PT, R8, -0x1, RZ ;  /* 0xffffffff08087810 */ /* 0x000fe40007ffe0ff */
[----:B------:R-:W5:Y:S01]  /*46b0*/  LDC.64 R162, c[0x0][0x3a8] ;  /* 0x0000ea00ffa27b82 */ /* 0x000f620000000a00 */
[----:B0-----:R-:W0:Y:S01]  /*46c0*/  MUFU.RCP R6, R6 ;  /* 0x0000000600067308 */ /* 0x001e220000001000 */
[----:B---3--:R-:W-:Y:S01]  /*46d0*/  UIMAD UR6, UR5, UR6, URZ ;  /* 0x00000006050672a4 */ /* 0x008fe2000f8e02ff */
[----:B-1----:R-:W-:Y:S01]  /*46e0*/  IMAD R7, R4, UR12, RZ ;  /* 0x0000000c04077c24 */ /* 0x002fe2000f8e02ff */
[----:B------:R-:W-:-:S04]  /*46f0*/  MOV R4, RZ ;  /* 0x000000ff00047202 */ /* 0x000fc80000000f00 */
[----:B------:R-:W-:Y:S02]  /*4700*/  MOV R160, UR6 ;  /* 0x0000000600a07c02 */ /* 0x000fe40008000f00 */
[----:B0-----:R-:W-:Y:S01]  /*4710*/  IADD3 R5, PT, PT, R6, 0xffffffe, RZ ;  /* 0x0ffffffe06057810 */ /* 0x001fe20007ffe0ff */
[----:B-----5:R-:W-:Y:S01]  /*4720*/  IMAD.WIDE R162, R7, 0x4, R162 ;  /* 0x0000000407a27825 */ /* 0x020fe200078e02a2 */
[----:B------:R-:W-:-:S04]  /*4730*/  SHF.L.U32 R7, R2, 0x2, RZ ;  /* 0x0000000202077819 */ /* 0x000fc800000006ff */
[----:B------:R-:W0:Y:S01]  /*4740*/  F2I.FTZ.U32.TRUNC.NTZ R5, R5 ;  /* 0x0000000500057305 */ /* 0x000e22000021f000 */
[C---:B------:R-:W-:Y:S02]  /*4750*/  LOP3.LUT R6, R7.reuse, 0x1c, RZ, 0xc0, !PT ;  /* 0x0000001c07067812 */ /* 0x040fe400078ec0ff */
[----:B------:R-:W-:Y:S02]  /*4760*/  LOP3.LUT R7, R7, 0x7c, RZ, 0xc0, !PT ;  /* 0x0000007c07077812 */ /* 0x000fe400078ec0ff */
[----:B0-----:R-:W-:-:S05]  /*4770*/  IADD3 R9, PT, PT, RZ, -R5, RZ ;  /* 0x80000005ff097210 */ /* 0x001fca0007ffe0ff */
[----:B------:R-:W-:-:S04]  /*4780*/  IMAD R9, R9, R0, RZ ;  /* 0x0000000009097224 */ /* 0x000fc800078e02ff */
[----:B------:R-:W-:Y:S01]  /*4790*/  IMAD.HI.U32 R4, R5, R9, R4 ;  /* 0x0000000905047227 */ /* 0x000fe200078e0004 */
[----:B----4-:R-:W-:Y:S01]  /*47a0*/  MOV R9, UR8 ;  /* 0x0000000800097c02 */ /* 0x010fe20008000f00 */
[----:B------:R-:W-:Y:S01]  /*47b0*/  USHF.R.S32.HI UR8, URZ, 0x1f, UR6 ;  /* 0x0000001fff087899 */ /* 0x000fe20008011406 */
[----:B------:R-:W-:Y:S02]  /*47c0*/  MOV R5, R3 ;  /* 0x0000000300057202 */ /* 0x000fe40000000f00 */
[----:B------:R-:W-:-:S03]  /*47d0*/  IADD3 R9, PT, PT, -R9, UR7, RZ ;  /* 0x0000000709097c10 */ /* 0x000fc6000fffe1ff */
[----:B------:R-:W-:-:S07]  /*47e0*/  MOV R161, UR8 ;  /* 0x0000000800a17c02 */ /* 0x000fce0008000f00 */
.L_x_23540:
[----:B------:R-:W0:Y:S01]  /*47f0*/  LDC R28, c[0x0][0x3f0] ;  /* 0x0000fc00ff1c7b82 */ /* 0x000e220000000800 */
[----:B------:R-:W-:Y:S01]  /*4800*/  SHF.L.U32 R23, R5, 0x5, RZ ;  /* 0x0000000505177819 */ /* 0x000fe200000006ff */
[----:B------:R-:W-:Y:S03]  /*4810*/  BSSY.RECONVERGENT B1, `(.L_x_23538) ;  /* 0x0000473000017945 */ /* 0x000fe60003800200 */
[----:B------:R-:W-:-:S03]  /*4820*/  IABS R21, R23 ;  /* 0x0000001700157213 */ /* 0x000fc60000000000 */
[----:B------:R-:W1:Y:S02]  /*4830*/  LDC R24, c[0x0][0x3f4] ;  /* 0x0000fd00ff187b82 */ /* 0x000e640000000800 */
[----:B------:R-:W-:-:S05]  /*4840*/  IMAD.HI.U32 R14, R4, R21, RZ ;  /* 0x00000015040e7227 */ /* 0x000fca00078e00ff */
[----:B------:R-:W-:Y:S02]  /*4850*/  IADD3 R20, PT, PT, -R14, RZ, RZ ;  /* 0x000000ff0e147210 */ /* 0x000fe40007ffe1ff */
        /* <DEDUP_REMOVED lines=16> */
[----:B------:R-:W-:Y:S02]  /*4960*/  @!P2 IADD3 R22, PT, PT, -R22, RZ, RZ ;  /* 0x000000ff1616a210 */ /* 0x000fe40007ffe1ff */
[----:B0-----:R-:W-:Y:S02]  /*4970*/  IADD3 R20, PT, PT, RZ, -R21, RZ ;  /* 0x80000015ff147210 */ /* 0x001fe40007ffe0ff */
[----:B------:R-:W-:Y:S02]  /*4980*/  @!P1 LOP3.LUT R22, RZ, R24, RZ, 0x33, !PT ;  /* 0x00000018ff169212 */ /* 0x000fe400078e33ff */
[----:B------:R-:W-:Y:S01]  /*4990*/  ISETP.NE.AND P2, PT, R28, RZ, PT ;  /* 0x000000ff1c00720c */ /* 0x000fe20003f45270 */
[----:B--2---:R-:W-:Y:S01]  /*49a0*/  IMAD R27, R20, R25, RZ ;  /* 0x00000019141b7224 */ /* 0x004fe200078e02ff */
        /* <DEDUP_REMOVED lines=16> */
[----:B------:R-:W-:-:S13]  /*4ab0*/  ISETP.NE.AND P1, PT, R20, RZ, PT ;  /* 0x000000ff1400720c */ /* 0x000fda0003f25270 */
[----:B------:R-:W-:Y:S05]  /*4ac0*/  @!P0 BRA P1, `(.L_x_23539) ;  /* 0x00000044001c8947 */ /* 0x000fea0000800000 */
[----:B------:R-:W-:-:S06]  /*4ad0*/  IMAD.WIDE.U32 R20, R5, 0x4, R162 ;  /* 0x0000000405147825 */ /* 0x000fcc00078e00a2 */
[----:B------:R-:W2:Y:S01]  /*4ae0*/  LDG.E.CONSTANT R21, desc[UR14][R20.64] ;  /* 0x0000000e14157981 */ /* 0x000ea2000c1e9900 */
[----:B------:R-:W0:Y:S01]  /*4af0*/  S2UR UR8, SR_CgaCtaId ;  /* 0x00000000000879c3 */ /* 0x000e220000008800 */
[----:B------:R-:W-:Y:S02]  /*4b00*/  UMOV UR6, 0x400 ;  /* 0x0000040000067882 */ /* 0x000fe40000000000 */
[----:B------:R-:W-:-:S04]  /*4b10*/  UIADD3 UR6, UPT, UPT, UR6, 0x420, URZ ;  /* 0x0000042006067890 */ /* 0x000fc8000fffe0ff */
[----:B0-----:R-:W-:Y:S01]  /*4b20*/  ULEA UR6, UR8, UR6, 0x18 ;  /* 0x0000000608067291 */ /* 0x001fe2000f8ec0ff */
        /* <DEDUP_REMOVED lines=19> */
[----:B------:R-:W-:-:S03]  /*4c60*/  IADD3 R14, PT, PT, R6, R23, RZ ;  /* 0x00000017060e7210 */ /* 0x000fc60007ffe0ff */
[----:B------:R-:W5:Y:S01]  /*4c70*/  LDG.E.128.CONSTANT R36, desc[UR14][R164.64+0x1c00] ;  /* 0x001c000ea4247981 */ /* 0x000f62000c1e9d00 */
[C---:B------:R-:W-:Y:S02]  /*4c80*/  LEA R20, R14.reuse, UR6, 0x2 ;  /* 0x000000060e147c11 */ /* 0x040fe4000f8e10ff */
[----:B------:R-:W-:Y:S01]  /*4c90*/  ISETP.NE.AND P0, PT, R5, R8, PT ;  /* 0x000000080500720c */ /* 0x000fe20003f05270 */
[----:B------:R-:W5:Y:S04]  /*4ca0*/  LDG.E.128.CONSTANT R88, desc[UR14][R164.64+0x2e00] ;  /* 0x002e000ea4587981 */ /* 0x000f68000c1e9d00 */
[----:B------:R-:W0:Y:S04]  /*4cb0*/  LDS.128 R20, [R20] ;  /* 0x0000000014147984 */ /* 0x000e280000000c00 */
[----:B------:R-:W5:Y:S04]  /*4cc0*/  LDG.E.128.CONSTANT R96, desc[UR14][R164.64+0x7c00] ;  /* 0x007c000ea4607981 */ /* 0x000f68000c1e9d00 */
[----:B------:R-:W-:Y:S01]  /*4cd0*/  @!P0 IADD3 R40, PT, PT, R14, 0x1, RZ ;  /* 0x000000010e288810 */ /* 0x000fe20007ffe0ff */
[----:B------:R-:W5:Y:S03]  /*4ce0*/  LDG.E.128.CONSTANT R100, desc[UR14][R164.64+0x7e00] ;  /* 0x007e000ea4647981 */ /* 0x000f66000c1e9d00 */
[----:B------:R-:W-:-:S02]  /*4cf0*/  @!P0 ISETP.GE.AND P2, PT, R40, UR21, PT ;  /* 0x0000001528008c0c */ /* 0x000fc4000bf46270 */
[----:B------:R-:W5:Y:S01]  /*4d00*/  LDG.E.128.CONSTANT R40, desc[UR14][R164.64+0x1e00] ;  /* 0x001e000ea4287981 */ /* 0x000f62000c1e9d00 */
[C---:B------:R-:W-:Y:S02]  /*4d10*/  @!P0 ISETP.GE.AND P1, PT, R14.reuse, UR21, PT ;  /* 0x000000150e008c0c */ /* 0x040fe4000bf26270 */
[C---:B------:R-:W-:Y:S02]  /*4d20*/  @!P0 IADD3 R68, PT, PT, R14.reuse, 0x3, RZ ;  /* 0x000000030e448810 */ /* 0x040fe40007ffe0ff */
[----:B------:R-:W-:Y:S02]  /*4d30*/  @!P0 ISETP.GE.AND P5, PT, R14, UR21, PT ;  /* 0x000000150e008c0c */ /* 0x000fe4000bfa6270 */
[----:B--2---:R-:W-:Y:S02]  /*4d40*/  @!P0 FSEL R45, R45, RZ, !P2 ;  /* 0x000000ff2d2d8208 */ /* 0x004fe40005000000 */
[----:B------:R-:W-:-:S03]  /*4d50*/  @!P0 FSEL R44, R44, RZ, !P1 ;  /* 0x000000ff2c2c8208 */ /* 0x000fc60004800000 */
[----:B0-----:R-:W-:Y:S01]  /*4d60*/  FMUL.FTZ R69, R21, R45 ;  /* 0x0000002d15457220 */ /* 0x001fe20000410000 */
[----:B------:R-:W-:-:S04]  /*4d70*/  @!P0 IADD3 R45, PT, PT, R14, 0x2, RZ ;  /* 0x000000020e2d8810 */ /* 0x000fc80007ffe0ff */
[----:B------:R-:W-:Y:S01]  /*4d80*/  @!P0 ISETP.GE.AND P1, PT, R45, UR21, PT ;  /* 0x000000152d008c0c */ /* 0x000fe2000bf26270 */
[----:B------:R-:W-:Y:S01]  /*4d90*/  FFMA.FTZ R69, R20, R44, R69 ;  /* 0x0000002c14457223 */ /* 0x000fe20000010045 */
[----:B------:R-:W-:Y:S02]  /*4da0*/  @!P0 IADD3 R44, PT, PT, R14, 0x1, RZ ;  /* 0x000000010e2c8810 */ /* 0x000fe40007ffe0ff */
[----:B------:R-:W-:Y:S02]  /*4db0*/  @!P0 ISETP.GE.AND P2, PT, R68, UR21, PT ;  /* 0x0000001544008c0c */ /* 0x000fe4000bf46270 */
[----:B------:R-:W-:Y:S02]  /*4dc0*/  @!P0 FSEL R46, R46, RZ, !P1 ;  /* 0x000000ff2e2e8208 */ /* 0x000fe40004800000 */
[----:B------:R-:W-:Y:S02]  /*4dd0*/  @!P0 ISETP.GE.AND P3, PT, R44, UR21, PT ;  /* 0x000000152c008c0c */ /* 0x000fe4000bf66270 */
[----:B------:R-:W-:Y:S01]  /*4de0*/  @!P0 IADD3 R44, PT, PT, R14, 0x3, RZ ;  /* 0x000000030e2c8810 */ /* 0x000fe20007ffe0ff */
[----:B------:R-:W-:Y:S01]  /*4df0*/  FFMA.FTZ R46, R22, R46, R69 ;  /* 0x0000002e162e7223 */ /* 0x000fe20000010045 */
[----:B------:R-:W-:Y:S01]  /*4e00*/  @!P0 FSEL R47, R47, RZ, !P2 ;  /* 0x000000ff2f2f8208 */ /* 0x000fe20005000000 */
[----:B------:R-:W2:Y:S01]  /*4e10*/  LDG.E.128.CONSTANT R68, desc[UR14][R164.64+0x2200] ;  /* 0x0022000ea4447981 */ /* 0x000ea2000c1e9d00 */
[----:B------:R-:W-:-:S02]  /*4e20*/  @!P0 ISETP.GE.AND P1, PT, R14, UR21, PT ;  /* 0x000000150e008c0c */ /* 0x000fc4000bf26270 */
[----:B---3--:R-:W-:Y:S01]  /*4e30*/  @!P0 FSEL R53, R53, RZ, !P3 ;  /* 0x000000ff35358208 */ /* 0x008fe20005800000 */
[----:B------:R-:W-:Y:S01]  /*4e40*/  FFMA.FTZ R47, R23, R47, R46 ;  /* 0x0000002f172f7223 */ /* 0x000fe2000001002e */
[----:B------:R-:W-:Y:S02]  /*4e50*/  @!P0 ISETP.GE.AND P2, PT, R44, UR21, PT ;  /* 0x000000152c008c0c */ /* 0x000fe4000bf46270 */
[----:B------:R-:W-:Y:S01]  /*4e60*/  @!P0 IADD3 R44, PT, PT, R14, 0x1, RZ ;  /* 0x000000010e2c8810 */ /* 0x000fe20007ffe0ff */
[----:B------:R-:W-:Y:S01]  /*4e70*/  FMUL.FTZ R53, R21, R53 ;  /* 0x0000003515357220 */ /* 0x000fe20000410000 */
[----:B------:R-:W-:Y:S02]  /*4e80*/  @!P0 ISETP.GE.AND P4, PT, R45, UR21, PT ;  /* 0x000000152d008c0c */ /* 0x000fe4000bf86270 */
[----:B------:R-:W-:Y:S01]  /*4e90*/  @!P0 FSEL R52, R52, RZ, !P1 ;  /* 0x000000ff34348208 */ /* 0x000fe20004800000 */
[----:B------:R-:W-:Y:S01]  /*4ea0*/  FADD.FTZ R158, R158, R47 ;  /* 0x0000002f9e9e7221 */ /* 0x000fe20000010000 */
[----:B------:R-:W-:-:S02]  /*4eb0*/  @!P0 ISETP.GE.AND P3, PT, R44, UR21, PT ;  /* 0x000000152c008c0c */ /* 0x000fc4000bf66270 */
[----:B------:R-:W3:Y:S01]  /*4ec0*/  LDG.E.128.CONSTANT R44, desc[UR14][R164.64+0x2000] ;  /* 0x0020000ea42c7981 */ /* 0x000ee2000c1e9d00 */
[----:B------:R-:W-:Y:S01]  /*4ed0*/  @!P0 FSEL R54, R54, RZ, !P4 ;  /* 0x000000ff36368208 */ /* 0x000fe20006000000 */
[----:B------:R-:W-:Y:S01]  /*4ee0*/  FFMA.FTZ R53, R20, R52, R53 ;  /* 0x0000003414357223 */ /* 0x000fe20000010035 */
[----:B------:R-:W-:Y:S02]  /*4ef0*/  @!P0 ISETP.GE.AND P1, PT, R14, UR21, PT ;  /* 0x000000150e008c0c */ /* 0x000fe4000bf26270 */
[----:B------:R-:W-:Y:S01]  /*4f00*/  @!P0 FSEL R55, R55, RZ, !P2 ;  /* 0x000000ff37378208 */ /* 0x000fe20005000000 */
[----:B------:R-:W-:Y:S01]  /*4f10*/  FFMA.FTZ R54, R22, R54, R53 ;  /* 0x0000003616367223 */ /* 0x000fe20000010035 */
[C---:B------:R-:W-:Y:S02]  /*4f20*/  @!P0 IADD3 R52, PT, PT, R14.reuse, 0x2, RZ ;  /* 0x000000020e348810 */ /* 0x040fe40007ffe0ff */
[----:B------:R-:W-:Y:S02]  /*4f30*/  @!P0 IADD3 R53, PT, PT, R14, 0x3, RZ ;  /* 0x000000030e358810 */ /* 0x000fe40007ffe0ff */
[----:B----4-:R-:W-:Y:S01]  /*4f40*/  @!P0 FSEL R56, R56, RZ, !P1 ;  /* 0x000000ff38388208 */ /* 0x010fe20004800000 */
[----:B------:R-:W-:Y:S01]  /*4f50*/  FFMA.FTZ R54, R23, R55, R54 ;  /* 0x0000003717367223 */ /* 0x000fe20000010036 */
[----:B------:R-:W-:-:S02]  /*4f60*/  @!P0 ISETP.GE.AND P1, PT, R52, UR21, PT ;  /* 0x0000001534008c0c */ /* 0x000fc4000bf26270 */
[----:B------:R-:W-:Y:S02]  /*4f70*/  @!P0 ISETP.GE.AND P2, PT, R53, UR21, PT ;  /* 0x0000001535008c0c */ /* 0x000fe4000bf46270 */
[C---:B------:R-:W-:Y:S02]  /*4f80*/  @!P0 IADD3 R52, PT, PT, R14.reuse, 0x1, RZ ;  /* 0x000000010e348810 */ /* 0x040fe40007ffe0ff */
[----:B------:R-:W-:Y:S01]  /*4f90*/  @!P0 IADD3 R53, PT, PT, R14, 0x1, RZ ;  /* 0x000000010e358810 */ /* 0x000fe20007ffe0ff */
[----:B------:R-:W-:Y:S01]  /*4fa0*/  FADD.FTZ R157, R157, R54 ;  /* 0x000000369d9d7221 */ /* 0x000fe20000010000 */
[----:B------:R-:W-:Y:S02]  /*4fb0*/  @!P0 ISETP.GE.AND P4, PT, R52, UR21, PT ;  /* 0x0000001534008c0c */ /* 0x000fe4000bf86270 */
[----:B------:R-:W-:Y:S02]  /*4fc0*/  @!P0 ISETP.GE.AND P6, PT, R53, UR21, PT ;  /* 0x0000001535008c0c */ /* 0x000fe4000bfc6270 */
[----:B------:R-:W4:Y:S01]  /*4fd0*/  LDG.E.128.CONSTANT R52, desc[UR14][R164.64+0x2400] ;  /* 0x0024000ea4347981 */ /* 0x000f22000c1e9d00 */
[----:B------:R-:W-:-:S02]  /*4fe0*/  @!P0 FSEL R57, R57, RZ, !P3 ;  /* 0x000000ff39398208 */ /* 0x000fc40005800000 */
[----:B------:R-:W-:Y:S02]  /*4ff0*/  @!P0 ISETP.GE.AND P3, PT, R14, UR21, PT ;  /* 0x000000150e008c0c */ /* 0x000fe4000bf66270 */
[----:B-----5:R-:W-:Y:S01]  /*5000*/  @!P0 FSEL R61, R61, RZ, !P4 ;  /* 0x000000ff3d3d8208 */ /* 0x020fe20006000000 */
[C---:B------:R-:W-:Y:S01]  /*5010*/  FMUL.FTZ R57, R21.reuse, R57 ;  /* 0x0000003915397220 */ /* 0x040fe20000410000 */
[----:B------:R-:W-:Y:S02]  /*5020*/  @!P0 FSEL R58, R58, RZ, !P1 ;  /* 0x000000ff3a3a8208 */ /* 0x000fe40004800000 */
[----:B------:R-:W-:Y:S01]  /*5030*/  @!P0 FSEL R60, R60, RZ, !P3 ;  /* 0x000000ff3c3c8208 */ /* 0x000fe20005800000 */
[----:B------:R-:W-:Y:S01]  /*5040*/  FFMA.FTZ R57, R20, R56, R57 ;  /* 0x0000003814397223 */ /* 0x000fe20000010039 */
[----:B------:R-:W-:-:S03]  /*5050*/  FMUL.FTZ R61, R21, R61 ;  /* 0x0000003d153d7220 */ /* 0x000fc60000410000 */
[----:B------:R-:W-:Y:S01]  /*5060*/  FFMA.FTZ R58, R22, R58, R57 ;  /* 0x0000003a163a7223 */ /* 0x000fe20000010039 */
[----:B------:R-:W-:Y:S01]  /*5070*/  FFMA.FTZ R57, R20, R60, R61 ;  /* 0x0000003c14397223 */ /* 0x000fe2000001003d */
[C---:B------:R-:W-:Y:S02]  /*5080*/  @!P0 IADD3 R60, PT, PT, R14.reuse, 0x3, RZ ;  /* 0x000000030e3c8810 */ /* 0x040fe40007ffe0ff */
[----:B------:R-:W-:Y:S02]  /*5090*/  @!P0 IADD3 R56, PT, PT, R14, 0x2, RZ ;  /* 0x000000020e388810 */ /* 0x000fe40007ffe0ff */
[----:B------:R-:W-:Y:S02]  /*50a0*/  @!P0 ISETP.GE.AND P1, PT, R60, UR21, PT ;  /* 0x000000153c008c0c */ /* 0x000fe4000bf26270 */
[----:B------:R-:W-:Y:S02]  /*50b0*/  @!P0 IADD3 R60, PT, PT, R14, 0x1, RZ ;  /* 0x000000010e3c8810 */ /* 0x000fe40007ffe0ff */
[----:B------:R-:W-:-:S02]  /*50c0*/  @!P0 ISETP.GE.AND P3, PT, R56, UR21, PT ;  /* 0x0000001538008c0c */ /* 0x000fc4000bf66270 */
[----:B------:R-:W-:Y:S02]  /*50d0*/  @!P0 FSEL R73, R73, RZ, !P6 ;  /* 0x000000ff49498208 */ /* 0x000fe40007000000 */
[----:B------:R-:W-:Y:S02]  /*50e0*/  @!P0 ISETP.GE.AND P4, PT, R56, UR21, PT ;  /* 0x0000001538008c0c */ /* 0x000fe4000bf86270 */
[----:B------:R-:W-:Y:S02]  /*50f0*/  @!P0 ISETP.GE.AND P6, PT, R60, UR21, PT ;  /* 0x000000153c008c0c */ /* 0x000fe4000bfc6270 */
[----:B------:R-:W-:Y:S02]  /*5100*/  @!P0 IADD3 R56, PT, PT, R14, 0x3, RZ ;  /* 0x000000030e388810 */ /* 0x000fe40007ffe0ff */
[----:B------:R-:W-:Y:S02]  /*5110*/  @!P0 FSEL R59, R59, RZ, !P2 ;  /* 0x000000ff3b3b8208 */ /* 0x000fe40005000000 */
[----:B------:R-:W-:-:S02]  /*5120*/  @!P0 FSEL R62, R62, RZ, !P3 ;  /* 0x000000ff3e3e8208 */ /* 0x000fc40005800000 */
[----:B------:R-:W-:Y:S02]  /*5130*/  @!P0 FSEL R72, R72, RZ, !P5 ;  /* 0x000000ff48488208 */ /* 0x000fe40006800000 */
[C---:B------:R-:W-:Y:S02]  /*5140*/  @!P0 ISETP.GE.AND P5, PT, R14.reuse, UR21, PT ;  /* 0x000000150e008c0c */ /* 0x040fe4000bfa6270 */
[----:B------:R-:W-:Y:S02]  /*5150*/  @!P0 FSEL R65, R65, RZ, !P6 ;  /* 0x000000ff41418208 */ /* 0x000fe40007000000 */
[----:B------:R-:W-:Y:S01]  /*5160*/  @!P0 IADD3 R60, PT, PT, R14, 0x3, RZ ;  /* 0x000000030e3c8810 */ /* 0x000fe20007ffe0ff */
[----:B------:R-:W-:Y:S01]  /*5170*/  FFMA.FTZ R61, R23, R59, R58 ;  /* 0x0000003b173d7223 */ /* 0x000fe2000001003a */
[----:B------:R-:W-:Y:S01]  /*5180*/  @!P0 ISETP.GE.AND P2, PT, R56, UR21, PT ;  /* 0x0000001538008c0c */ /* 0x000fe2000bf46270 */
[----:B------:R-:W-:Y:S01]  /*5190*/  FFMA.FTZ R62, R22, R62, R57 ;  /* 0x0000003e163e7223 */ /* 0x000fe20000010039 */
[----:B------:R-:W-:Y:S01]  /*51a0*/  @!P0 FSEL R64, R64, RZ, !P5 ;  /* 0x000000ff40408208 */ /* 0x000fe20006800000 */
[----:B------:R-:W5:Y:S01]  /*51b0*/  LDG.E.128.CONSTANT R56, desc[UR14][R164.64+0x2600] ;  /* 0x0026000ea4387981 */ /* 0x000f62000c1e9d00 */
[----:B------:R-:W-:Y:S01]  /*51c0*/  @!P0 ISETP.GE.AND P5, PT, R60, UR21, PT ;  /* 0x000000153c008c0c */ /* 0x000fe2000bfa6270 */
[----:B------:R-:W-:Y:S01]  /*51d0*/  FMUL.FTZ R65, R21, R65 ;  /* 0x0000004115417220 */ /* 0x000fe20000410000 */
[----:B------:R-:W-:-:S02]  /*51e0*/  @!P0 IADD3 R60, PT, PT, R14, 0x1, RZ ;  /* 0x000000010e3c8810 */ /* 0x000fc40007ffe0ff */
[----:B------:R-:W-:Y:S01]  /*51f0*/  @!P0 FSEL R74, R74, RZ, !P4 ;  /* 0x000000ff4a4a8208 */ /* 0x000fe20006000000 */
[----:B------:R-:W-:Y:S01]  /*5200*/  FFMA.FTZ R65, R20, R64, R65 ;  /* 0x0000004014417223 */ /* 0x000fe20000010041 */
[----:B------:R-:W-:Y:S02]  /*5210*/  @!P0 ISETP.GE.AND P4, PT, R60, UR21, PT ;  /* 0x000000153c008c0c */ /* 0x000fe4000bf86270 */
[C---:B------:R-:W-:Y:S02]  /*5220*/  @!P0 IADD3 R64, PT, PT, R14.reuse, 0x2, RZ ;  /* 0x000000020e408810 */ /* 0x040fe40007ffe0ff */
[----:B------:R-:W-:Y:S02]  /*5230*/  @!P0 IADD3 R60, PT, PT, R14, 0x3, RZ ;  /* 0x000000030e3c8810 */ /* 0x000fe40007ffe0ff */
[----:B------:R-:W-:Y:S01]  /*5240*/  @!P0 FSEL R63, R63, RZ, !P1 ;  /* 0x000000ff3f3f8208 */ /* 0x000fe20004800000 */
[----:B------:R-:W-:Y:S01]  /*5250*/  FADD.FTZ R156, R156, R61 ;  /* 0x0000003d9c9c7221 */ /* 0x000fe20000010000 */
[----:B------:R-:W-:-:S02]  /*5260*/  @!P0 ISETP.GE.AND P6, PT, R64, UR21, PT ;  /* 0x0000001540008c0c */ /* 0x000fc4000bfc6270 */
[----:B------:R-:W-:Y:S01]  /*5270*/  @!P0 ISETP.GE.AND P3, PT, R64, UR21, PT ;  /* 0x0000001540008c0c */ /* 0x000fe2000bf66270 */
[----:B------:R-:W-:Y:S01]  /*5280*/  FFMA.FTZ R64, R23, R63, R62 ;  /* 0x0000003f17407223 */ /* 0x000fe2000001003e */
[----:B------:R-:W-:Y:S02]  /*5290*/  @!P0 ISETP.GE.AND P1, PT, R60, UR21, PT ;  /* 0x000000153c008c0c */ /* 0x000fe4000bf26270 */
[----:B------:R-:W5:Y:S01]  /*52a0*/  LDG.E.128.CONSTANT R60, desc[UR14][R164.64+0x2800] ;  /* 0x0028000ea43c7981 */ /* 0x000f62000c1e9d00 */
[----:B------:R-:W-:Y:S01]  /*52b0*/  @!P0 FSEL R66, R66, RZ, !P6 ;  /* 0x000000ff42428208 */ /* 0x000fe20007000000 */
[----:B------:R-:W-:Y:S01]  /*52c0*/  FMUL.FTZ R73, R21, R73 ;  /* 0x0000004915497220 */ /* 0x000fe20000410000 */
[----:B------:R-:W-:-:S03]  /*52d0*/  @!P0 FSEL R67, R67, RZ, !P5 ;  /* 0x000000ff43438208 */ /* 0x000fc60006800000 */
[----:B------:R-:W-:Y:S01]  /*52e0*/  FFMA.FTZ R66, R22, R66, R65 ;  /* 0x0000004216427223 */ /* 0x000fe20000010041 */
[----:B------:R-:W-:Y:S01]  /*52f0*/  FFMA.FTZ R73, R20, R72, R73 ;  /* 0x0000004814497223 */ /* 0x000fe20000010049 */
[----:B------:R-:W-:Y:S02]  /*5300*/  @!P0 FSEL R75, R75, RZ, !P2 ;  /* 0x000000ff4b4b8208 */ /* 0x000fe40005000000 */
[C---:B------:R-:W-:Y:S01]  /*5310*/  @!P0 IADD3 R65, PT, PT, R14.reuse, 0x1, RZ ;  /* 0x000000010e418810 */ /* 0x040fe20007ffe0ff */
[----:B------:R-:W-:Y:S01]  /*5320*/  FFMA.FTZ R66, R23, R67, R66 ;  /* 0x0000004317427223 */ /* 0x000fe20000010042 */
[----:B------:R-:W-:Y:S01]  /*5330*/  @!P0 IADD3 R72, PT, PT, R14, 0x2, RZ ;  /* 0x000000020e488810 */ /* 0x000fe20007ffe0ff */
[----:B------:R-:W-:Y:S01]  /*5340*/  FFMA.FTZ R74, R22, R74, R73 ;  /* 0x0000004a164a7223 */ /* 0x000fe20000010049 */
[----:B------:R-:W-:Y:S01]  /*5350*/  @!P0 ISETP.GE.AND P5, PT, R65, UR21, PT ;  /* 0x0000001541008c0c */ /* 0x000fe2000bfa6270 */
[----:B------:R-:W-:Y:S01]  /*5360*/  FADD.FTZ R155, R155, R64 ;  /* 0x000000409b9b7221 */ /* 0x000fe20000010000 */
[----:B------:R-:W-:Y:S01]  /*5370*/  @!P0 ISETP.GE.AND P2, PT, R72, UR21, PT ;  /* 0x0000001548008c0c */ /* 0x000fe2000bf46270 */
[----:B------:R-:W-:Y:S01]  /*5380*/  FFMA.FTZ R75, R23, R75, R74 ;  /* 0x0000004b174b7223 */ /* 0x000fe2000001004a */
[----:B------:R-:W-:Y:S01]  /*5390*/  FADD.FTZ R153, R153, R66 ;  /* 0x0000004299997221 */ /* 0x000fe20000010000 */
[----:B------:R-:W-:Y:S01]  /*53a0*/  @!P0 IADD3 R72, PT, PT, R14, 0x1, RZ ;  /* 0x000000010e488810 */ /* 0x000fe20007ffe0ff */
[----:B------:R-:W5:Y:S01]  /*53b0*/  LDG.E.128.CONSTANT R64, desc[UR14][R164.64+0x2a00] ;  /* 0x002a000ea4407981 */ /* 0x000f62000c1e9d00 */
[----:B------:R-:W-:Y:S01]  /*53c0*/  @!P0 FSEL R85, R85, RZ, !P5 ;  /* 0x000000ff55558208 */ /* 0x000fe20006800000 */
[----:B------:R-:W-:Y:S01]  /*53d0*/  FADD.FTZ R154, R154, R75 ;  /* 0x0000004b9a9a7221 */ /* 0x000fe20000010000 */
[----:B------:R-:W-:-:S02]  /*53e0*/  @!P0 ISETP.GE.AND P5, PT, R72, UR21, PT ;  /* 0x0000001548008c0c */ /* 0x000fc4000bfa6270 */
[----:B------:R-:W5:Y:S01]  /*53f0*/  LDG.E.128.CONSTANT R72, desc[UR14][R164.64+0x2c00] ;  /* 0x002c000ea4487981 */ /* 0x000f62000c1e9d00 */
[----:B------:R-:W-:Y:S02]  /*5400*/  @!P0 ISETP.GE.AND P6, PT, R14, UR21, PT ;  /* 0x000000150e008c0c */ /* 0x000fe4000bfc6270 */
[----:B------:R-:W-:Y:S02]  /*5410*/  @!P0 FSEL R77, R77, RZ, !P4 ;  /* 0x000000ff4d4d8208 */ /* 0x000fe40006000000 */
[----:B------:R-:W-:-:S03]  /*5420*/  @!P0 FSEL R76, R76, RZ, !P6 ;  /* 0x000000ff4c4c8208 */ /* 0x000fc60007000000 */
[----:B------:R-:W-:Y:S01]  /*5430*/  FMUL.FTZ R77, R21, R77 ;  /* 0x0000004d154d7220 */ /* 0x000fe20000410000 */
[----:B------:R-:W-:-:S03]  /*5440*/  @!P0 FSEL R78, R78, RZ, !P3 ;  /* 0x000000ff4e4e8208 */ /* 0x000fc60005800000 */
[----:B------:R-:W-:Y:S01]  /*5450*/  FFMA.FTZ R77, R20, R76, R77 ;  /* 0x0000004c144d7223 */ /* 0x000fe2000001004d */
[----:B------:R-:W-:-:S03]  /*5460*/  @!P0 FSEL R86, R86, RZ, !P2 ;  /* 0x000000ff56568208 */ /* 0x000fc60005000000 */
[----:B------:R-:W-:Y:S01]  /*5470*/  FFMA.FTZ R78, R22, R78, R77 ;  /* 0x0000004e164e7223 */ /* 0x000fe2000001004d */
[C---:B------:R-:W-:Y:S02]  /*5480*/  @!P0 IADD3 R77, PT, PT, R14.reuse, 0x2, RZ ;  /* 0x000000020e4d8810 */ /* 0x040fe40007ffe0ff */
[C---:B------:R-:W-:Y:S02]  /*5490*/  @!P0 ISETP.GE.AND P2, PT, R14.reuse, UR21, PT ;  /* 0x000000150e008c0c */ /* 0x040fe4000bf46270 */
[C---:B------:R-:W-:Y:S02]  /*54a0*/  @!P0 IADD3 R76, PT, PT, R14.reuse, 0x3, RZ ;  /* 0x000000030e4c8810 */ /* 0x040fe40007ffe0ff */
[----:B------:R-:W-:Y:S02]  /*54b0*/  @!P0 ISETP.GE.AND P3, PT, R77, UR21, PT ;  /* 0x000000154d008c0c */ /* 0x000fe4000bf66270 */
[----:B------:R-:W-:Y:S02]  /*54c0*/  @!P0 FSEL R79, R79, RZ, !P1 ;  /* 0x000000ff4f4f8208 */ /* 0x000fe40004800000 */
[----:B------:R-:W-:-:S02]  /*54d0*/  @!P0 IADD3 R77, PT, PT, R14, 0x1, RZ ;  /* 0x000000010e4d8810 */ /* 0x000fc40007ffe0ff */
[----:B------:R-:W-:Y:S01]  /*54e0*/  @!P0 FSEL R92, R92, RZ, !P2 ;  /* 0x000000ff5c5c8208 */ /* 0x000fe20005000000 */
[----:B------:R-:W-:Y:S01]  /*54f0*/  FFMA.FTZ R79, R23, R79, R78 ;  /* 0x0000004f174f7223 */ /* 0x000fe2000001004e */
[----:B------:R-:W-:Y:S02]  /*5500*/  @!P0 ISETP.GE.AND P2, PT, R76, UR21, PT ;  /* 0x000000154c008c0c */ /* 0x000fe4000bf46270 */
[----:B------:R-:W-:Y:S02]  /*5510*/  @!P0 FSEL R94, R94, RZ, !P3 ;  /* 0x000000ff5e5e8208 */ /* 0x000fe40005800000 */
[----:B------:R-:W-:Y:S02]  /*5520*/  @!P0 ISETP.GE.AND P1, PT, R76, UR21, PT ;  /* 0x000000154c008c0c */ /* 0x000fe4000bf26270 */
[----:B------:R-:W-:Y:S02]  /*5530*/  @!P0 ISETP.GE.AND P3, PT, R77, UR21, PT ;  /* 0x000000154d008c0c */ /* 0x000fe4000bf66270 */
[----:B------:R-:W-:Y:S01]  /*5540*/  @!P0 IADD3 R76, PT, PT, R14, 0x2, RZ ;  /* 0x000000020e4c8810 */ /* 0x000fe20007ffe0ff */
[----:B------:R-:W-:Y:S01]  /*5550*/  FADD.FTZ R152, R152, R79 ;  /* 0x0000004f98987221 */ /* 0x000fe20000010000 */
[----:B------:R-:W-:-:S02]  /*5560*/  @!P0 FSEL R81, R81, RZ, !P3 ;  /* 0x000000ff51518208 */ /* 0x000fc40005800000 */
[----:B------:R-:W-:Y:S02]  /*5570*/  @!P0 ISETP.GE.AND P3, PT, R76, UR21, PT ;  /* 0x000000154c008c0c */ /* 0x000fe4000bf66270 */
[----:B------:R-:W5:Y:S01]  /*5580*/  LDG.E.128.CONSTANT R76, desc[UR14][R164.64+0x3000] ;  /* 0x0030000ea44c7981 */ /* 0x000f62000c1e9d00 */
[----:B------:R-:W-:Y:S02]  /*5590*/  @!P0 FSEL R87, R87, RZ, !P2 ;  /* 0x000000ff57578208 */ /* 0x000fe40005000000 */
[----:B------:R-:W-:Y:S01]  /*55a0*/  @!P0 ISETP.GE.AND P2, PT, R14, UR21, PT ;  /* 0x000000150e008c0c */ /* 0x000fe2000bf46270 */
[----:B------:R-:W-:-:S03]  /*55b0*/  FMUL.FTZ R81, R21, R81 ;  /* 0x0000005115517220 */ /* 0x000fc60000410000 */
[----:B------:R-:W-:Y:S02]  /*55c0*/  @!P0 FSEL R80, R80, RZ, !P2 ;  /* 0x000000ff50508208 */ /* 0x000fe40005000000 */
[----:B------:R-:W-:-:S03]  /*55d0*/  @!P0 ISETP.GE.AND P4, PT, R14, UR21, PT ;  /* 0x000000150e008c0c */ /* 0x000fc6000bf86270 */
[----:B------:R-:W-:Y:S01]  /*55e0*/  FFMA.FTZ R81, R20, R80, R81 ;  /* 0x0000005014517223 */ /* 0x000fe20000010051 */
[----:B------:R-:W-:Y:S01]  /*55f0*/  @!P0 IADD3 R80, PT, PT, R14, 0x3, RZ ;  /* 0x000000030e508810 */ /* 0x000fe20007ffe0ff */
[----:B------:R-:W-:Y:S01]  /*5600*/  FMUL.FTZ R85, R21, R85 ;  /* 0x0000005515557220 */ /* 0x000fe20000410000 */
[----:B------:R-:W-:Y:S02]  /*5610*/  @!P0 FSEL R84, R84, RZ, !P4 ;  /* 0x000000ff54548208 */ /* 0x000fe40006000000 */
[----:B------:R-:W-:Y:S02]  /*5620*/  @!P0 FSEL R95, R95, RZ, !P1 ;  /* 0x000000ff5f5f8208 */ /* 0x000fe40004800000 */
[----:B------:R-:W-:Y:S02]  /*5630*/  @!P0 FSEL R82, R82, RZ, !P3 ;  /* 0x000000ff52528208 */ /* 0x000fe40005800000 */
[----:B------:R-:W-:Y:S01]  /*5640*/  @!P0 ISETP.GE.AND P1, PT, R80, UR21, PT ;  /* 0x0000001550008c0c */ /* 0x000fe2000bf26270 */
[----:B------:R-:W-:Y:S01]  /*5650*/  FFMA.FTZ R85, R20, R84, R85 ;  /* 0x0000005414557223 */ /* 0x000fe20000010055 */
[----:B------:R-:W-:Y:S01]  /*5660*/  @!P0 IADD3 R80, PT, PT, R14, 0x1, RZ ;  /* 0x000000010e508810 */ /* 0x000fe20007ffe0ff */
[----:B------:R-:W-:Y:S01]  /*5670*/  FFMA.FTZ R82, R22, R82, R81 ;  /* 0x0000005216527223 */ /* 0x000fe20000010051 */
[----:B------:R-:W-:-:S02]  /*5680*/  @!P0 IADD3 R84, PT, PT, R14, 0x1, RZ ;  /* 0x000000010e548810 */ /* 0x000fc40007ffe0ff */
[----:B------:R-:W-:Y:S02]  /*5690*/  @!P0 FSEL R83, R83, RZ, !P1 ;  /* 0x000000ff53538208 */ /* 0x000fe40004800000 */
[----:B------:R-:W-:Y:S02]  /*56a0*/  @!P0 ISETP.GE.AND P4, PT, R84, UR21, PT ;  /* 0x0000001554008c0c */ /* 0x000fe4000bf86270 */
[----:B------:R-:W-:Y:S01]  /*56b0*/  @!P0 ISETP.GE.AND P3, PT, R80, UR21, PT ;  /* 0x0000001550008c0c */ /* 0x000fe2000bf66270 */
[----:B------:R-:W-:Y:S02]  /*56c0*/  FFMA.FTZ R84, R23, R83, R82 ;  /* 0x0000005317547223 */ /* 0x000fe40000010052 */
[----:B------:R-:W5:Y:S01]  /*56d0*/  LDG.E.128.CONSTANT R80, desc[UR14][R164.64+0x3200] ;  /* 0x0032000ea4507981 */ /* 0x000f62000c1e9d00 */
[----:B------:R-:W-:Y:S02]  /*56e0*/  @!P0 FSEL R25, R25, RZ, !P3 ;  /* 0x000000ff19198208 */ /* 0x000fe40005800000 */
[----:B------:R-:W-:-:S02]  /*56f0*/  @!P0 ISETP.GE.AND P2, PT, R14, UR21, PT ;  /* 0x000000150e008c0c */ /* 0x000fc4000bf46270 */
[----:B------:R-:W-:Y:S02]  /*5700*/  @!P0 ISETP.GE.AND P3, PT, R14, UR21, PT ;  /* 0x000000150e008c0c */ /* 0x000fe4000bf66270 */
[----:B------:R-:W-:Y:S01]  /*5710*/  @!P0 FSEL R33, R33, RZ, !P4 ;  /* 0x000000ff21218208 */ /* 0x000fe20006000000 */
[----:B------:R-:W-:Y:S01]  /*5720*/  FFMA.FTZ R86, R22, R86, R85 ;  /* 0x0000005616567223 */ /* 0x000fe20000010055 */
[----:B------:R-:W-:Y:S01]  /*5730*/  @!P0 FSEL R24, R24, RZ, !P2 ;  /* 0x000000ff18188208 */ /* 0x000fe20005000000 */
[C---:B------:R-:W-:Y:S01]  /*5740*/  FMUL.FTZ R25, R21.reuse, R25 ;  /* 0x0000001915197220 */ /* 0x040fe20000410000 */
[----:B------:R-:W-:Y:S01]  /*5750*/  @!P0 FSEL R32, R32, RZ, !P3 ;  /* 0x000000ff20208208 */ /* 0x000fe20005800000 */
[----:B------:R-:W-:Y:S01]  /*5760*/  FMUL.FTZ R33, R21, R33 ;  /* 0x0000002115217220 */ /* 0x000fe20000410000 */
[----:B------:R-:W-:Y:S01]  /*5770*/  FFMA.FTZ R86, R23, R87, R86 ;  /* 0x0000005717567223 */ /* 0x000fe20000010056 */
[----:B------:R-:W-:Y:S01]  /*5780*/  FFMA.FTZ R25, R20, R24, R25 ;  /* 0x0000001814197223 */ /* 0x000fe20000010019 */
[----:B------:R-:W-:Y:S01]  /*5790*/  @!P0 IADD3 R24, PT, PT, R14, 0x2, RZ ;  /* 0x000000020e188810 */ /* 0x000fe20007ffe0ff */
[----:B------:R-:W-:Y:S01]  /*57a0*/  FFMA.FTZ R33, R20, R32, R33 ;  /* 0x0000002014217223 */ /* 0x000fe20000010021 */
[----:B------:R-:W-:Y:S01]  /*57b0*/  @!P0 IADD3 R32, PT, PT, R14, 0x2, RZ ;  /* 0x000000020e208810 */ /* 0x000fe20007ffe0ff */
[----:B------:R-:W-:Y:S01]  /*57c0*/  FADD.FTZ R151, R151, R86 ;  /* 0x0000005697977221 */ /* 0x000fe20000010000 */
[----:B------:R-:W-:Y:S01]  /*57d0*/  FADD.FTZ R149, R149, R84 ;  /* 0x0000005495957221 */ /* 0x000fe20000010000 */
[----:B------:R-:W-:Y:S01]  /*57e0*/  @!P0 ISETP.GE.AND P1, PT, R24, UR21, PT ;  /* 0x0000001518008c0c */ /* 0x000fe2000bf26270 */
[----:B------:R-:W5:Y:S01]  /*57f0*/  LDG.E.128.CONSTANT R84, desc[UR14][R164.64+0x3400] ;  /* 0x0034000ea4547981 */ /* 0x000f62000c1e9d00 */
[----:B------:R-:W-:-:S02]  /*5800*/  @!P0 ISETP.GE.AND P3, PT, R32, UR21, PT ;  /* 0x0000001520008c0c */ /* 0x000fc4000bf66270 */
[----:B------:R-:W-:Y:S02]  /*5810*/  @!P0 IADD3 R24, PT, PT, R14, 0x3, RZ ;  /* 0x000000030e188810 */ /* 0x000fe40007ffe0ff */
[----:B------:R-:W-:Y:S02]  /*5820*/  @!P0 FSEL R26, R26, RZ, !P1 ;  /* 0x000000ff1a1a8208 */ /* 0x000fe40004800000 */
[----:B------:R-:W-:Y:S02]  /*5830*/  @!P0 FSEL R34, R34, RZ, !P3 ;  /* 0x000000ff22228208 */ /* 0x000fe40005800000 */
[C---:B------:R-:W-:Y:S02]  /*5840*/  @!P0 ISETP.GE.AND P1, PT, R24.reuse, UR21, PT ;  /* 0x0000001518008c0c */ /* 0x040fe4000bf26270 */
[----:B------:R-:W-:Y:S01]  /*5850*/  @!P0 ISETP.GE.AND P2, PT, R24, UR21, PT ;  /* 0x0000001518008c0c */ /* 0x000fe2000bf46270 */
[----:B------:R-:W-:Y:S01]  /*5860*/  FFMA.FTZ R34, R22, R34, R33 ;  /* 0x0000002216227223 */ /* 0x000fe20000010021 */
[----:B------:R-:W-:-:S02]  /*5870*/  @!P0 FSEL R35, R35, RZ, !P1 ;  /* 0x000000ff23238208 */ /* 0x000fc40004800000 */
[----:B------:R-:W-:Y:S02]  /*5880*/  @!P0 IADD3 R24, PT, PT, R14, 0x1, RZ ;  /* 0x000000010e188810 */ /* 0x000fe40007ffe0ff */
[----:B------:R-:W-:Y:S02]  /*5890*/  @!P0 FSEL R27, R27, RZ, !P2 ;  /* 0x000000ff1b1b8208 */ /* 0x000fe40005000000 */
[----:B------:R-:W-:Y:S01]  /*58a0*/  @!P0 ISETP.GE.AND P2, PT, R24, UR21, PT ;  /* 0x0000001518008c0c */ /* 0x000fe2000bf46270 */
[----:B------:R-:W-:Y:S02]  /*58b0*/  FFMA.FTZ R24, R23, R35, R34 ;  /* 0x0000002317187223 */ /* 0x000fe40000010022 */
[----:B------:R-:W5:Y:S01]  /*58c0*/  LDG.E.128.CONSTANT R32, desc[UR14][R164.64+0x3600] ;  /* 0x0036000ea4207981 */ /* 0x000f62000c1e9d00 */
[----:B------:R-:W-:Y:S01]  /*58d0*/  FFMA.FTZ R26, R22, R26, R25 ;  /* 0x0000001a161a7223 */ /* 0x000fe20000010019 */
[C---:B------:R-:W-:Y:S02]  /*58e0*/  @!P0 IADD3 R25, PT, PT, R14.reuse, 0x1, RZ ;  /* 0x000000010e198810 */ /* 0x040fe40007ffe0ff */
[----:B------:R-:W-:-:S02]  /*58f0*/  @!P0 ISETP.GE.AND P3, PT, R14, UR21, PT ;  /* 0x000000150e008c0c */ /* 0x000fc4000bf66270 */
[----:B------:R-:W-:Y:S02]  /*5900*/  @!P0 ISETP.GE.AND P4, PT, R25, UR21, PT ;  /* 0x0000001519008c0c */ /* 0x000fe4000bf86270 */
[----:B------:R-:W-:Y:S01]  /*5910*/  @!P0 IADD3 R25, PT, PT, R14, 0x2, RZ ;  /* 0x000000020e198810 */ /* 0x000fe20007ffe0ff */
[----:B------:R-:W-:Y:S01]  /*5920*/  FFMA.FTZ R27, R23, R27, R26 ;  /* 0x0000001b171b7223 */ /* 0x000fe2000001001a */
[----:B------:R-:W-:Y:S02]  /*5930*/  @!P0 FSEL R49, R49, RZ, !P4 ;  /* 0x000000ff31318208 */ /* 0x000fe40006000000 */
[----:B------:R-:W-:Y:S02]  /*5940*/  @!P0 FSEL R48, R48, RZ, !P3 ;  /* 0x000000ff30308208 */ /* 0x000fe40005800000 */
[C---:B------:R-:W-:Y:S02]  /*5950*/  @!P0 ISETP.GE.AND P3, PT, R25.reuse, UR21, PT ;  /* 0x0000001519008c0c */ /* 0x040fe4000bf66270 */
[----:B------:R-:W-:-:S02]  /*5960*/  @!P0 ISETP.GE.AND P4, PT, R25, UR21, PT ;  /* 0x0000001519008c0c */ /* 0x000fc4000bf86270 */
[C---:B------:R-:W-:Y:S02]  /*5970*/  @!P0 ISETP.GE.AND P1, PT, R14.reuse, UR21, PT ;  /* 0x000000150e008c0c */ /* 0x040fe4000bf26270 */
[C---:B------:R-:W-:Y:S02]  /*5980*/  @!P0 IADD3 R26, PT, PT, R14.reuse, 0x3, RZ ;  /* 0x000000030e1a8810 */ /* 0x040fe40007ffe0ff */
[----:B------:R-:W-:Y:S02]  /*5990*/  @!P0 IADD3 R25, PT, PT, R14, 0x1, RZ ;  /* 0x000000010e198810 */ /* 0x000fe40007ffe0ff */
[----:B------:R-:W-:Y:S01]  /*59a0*/  @!P0 FSEL R29, R29, RZ, !P2 ;  /* 0x000000ff1d1d8208 */ /* 0x000fe20005000000 */
[----:B------:R-:W-:Y:S01]  /*59b0*/  FADD.FTZ R148, R148, R27 ;  /* 0x0000001b94947221 */ /* 0x000fe20000010000 */
[----:B------:R-:W-:Y:S01]  /*59c0*/  @!P0 FSEL R28, R28, RZ, !P1 ;  /* 0x000000ff1c1c8208 */ /* 0x000fe20004800000 */
[----:B------:R-:W-:Y:S01]  /*59d0*/  FADD.FTZ R147, R147, R24 ;  /* 0x0000001893937221 */ /* 0x000fe20000010000 */
[----:B------:R-:W-:-:S02]  /*59e0*/  @!P0 ISETP.GE.AND P2, PT, R26, UR21, PT ;  /* 0x000000151a008c0c */ /* 0x000fc4000bf46270 */
[----:B------:R-:W-:Y:S02]  /*59f0*/  @!P0 ISETP.GE.AND P1, PT, R26, UR21, PT ;  /* 0x000000151a008c0c */ /* 0x000fe4000bf26270 */
[----:B------:R-:W-:Y:S01]  /*5a00*/  @!P0 ISETP.GE.AND P6, PT, R25, UR21, PT ;  /* 0x0000001519008c0c */ /* 0x000fe2000bfc6270 */
[----:B------:R-:W-:Y:S01]  /*5a10*/  FMUL.FTZ R29, R21, R29 ;  /* 0x0000001d151d7220 */ /* 0x000fe20000410000 */
[----:B------:R-:W5:Y:S01]  /*5a20*/  LDG.E.128.CONSTANT R24, desc[UR14][R164.64+0x3800] ;  /* 0x0038000ea4187981 */ /* 0x000f62000c1e9d00 */
[----:B------:R-:W-:Y:S02]  /*5a30*/  @!P0 FSEL R30, R30, RZ, !P3 ;  /* 0x000000ff1e1e8208 */ /* 0x000fe40005800000 */
[----:B------:R-:W-:Y:S01]  /*5a40*/  FFMA.FTZ R29, R20, R28, R29 ;  /* 0x0000001c141d7223 */ /* 0x000fe2000001001d */
[----:B------:R-:W-:Y:S01]  /*5a50*/  @!P0 FSEL R93, R93, RZ, !P5 ;  /* 0x000000ff5d5d8208 */ /* 0x000fe20006800000 */
[----:B------:R-:W-:Y:S01]  /*5a60*/  FMUL.FTZ R49, R21, R49 ;  /* 0x0000003115317220 */ /* 0x000fe20000410000 */
[----:B------:R-:W-:Y:S01]  /*5a70*/  @!P0 IADD3 R28, PT, PT, R14, 0x2, RZ ;  /* 0x000000020e1c8810 */ /* 0x000fe20007ffe0ff */
[----:B------:R-:W-:Y:S01]  /*5a80*/  FFMA.FTZ R30, R22, R30, R29 ;  /* 0x0000001e161e7223 */ /* 0x000fe2000001001d */
[----:B------:R-:W-:-:S02]  /*5a90*/  @!P0 IADD3 R29, PT, PT, R14, 0x3, RZ ;  /* 0x000000030e1d8810 */ /* 0x000fc40007ffe0ff */
[----:B------:R-:W-:Y:S02]  /*5aa0*/  @!P0 FSEL R37, R37, RZ, !P6 ;  /* 0x000000ff25258208 */ /* 0x000fe40007000000 */
[----:B------:R-:W-:Y:S02]  /*5ab0*/  @!P0 ISETP.GE.AND P5, PT, R14, UR21, PT ;  /* 0x000000150e008c0c */ /* 0x000fe4000bfa6270 */
[----:B------:R-:W-:Y:S01]  /*5ac0*/  @!P0 FSEL R50, R50, RZ, !P4 ;  /* 0x000000ff32328208 */ /* 0x000fe20006000000 */
[----:B------:R-:W-:Y:S01]  /*5ad0*/  FFMA.FTZ R49, R20, R48, R49 ;  /* 0x0000003014317223 */ /* 0x000fe20000010031 */
[----:B------:R-:W-:Y:S02]  /*5ae0*/  @!P0 ISETP.GE.AND P4, PT, R28, UR21, PT ;  /* 0x000000151c008c0c */ /* 0x000fe4000bf86270 */
[----:B------:R-:W-:Y:S01]  /*5af0*/  @!P0 ISETP.GE.AND P3, PT, R29, UR21, PT ;  /* 0x000000151d008c0c */ /* 0x000fe2000bf66270 */
[----:B------:R-:W-:Y:S01]  /*5b00*/  FMUL.FTZ R29, R21, R37 ;  /* 0x00000025151d7220 */ /* 0x000fe20000410000 */
[----:B------:R-:W-:-:S02]  /*5b10*/  @!P0 FSEL R31, R31, RZ, !P2 ;  /* 0x000000ff1f1f8208 */ /* 0x000fc40005000000 */
[----:B------:R-:W-:Y:S02]  /*5b20*/  @!P0 IADD3 R28, PT, PT, R14, 0x1, RZ ;  /* 0x000000010e1c8810 */ /* 0x000fe40007ffe0ff */
[----:B------:R-:W-:Y:S01]  /*5b30*/  @!P0 FSEL R36, R36, RZ, !P5 ;  /* 0x000000ff24248208 */ /* 0x000fe20006800000 */
[----:B------:R-:W-:Y:S01]  /*5b40*/  FFMA.FTZ R50, R22, R50, R49 ;  /* 0x0000003216327223 */ /* 0x000fe20000010031 */
[----:B------:R-:W-:Y:S01]  /*5b50*/  @!P0 ISETP.GE.AND P2, PT, R28, UR21, PT ;  /* 0x000000151c008c0c */ /* 0x000fe2000bf46270 */
[----:B------:R-:W-:Y:S02]  /*5b60*/  FFMA.FTZ R37, R23, R31, R30 ;  /* 0x0000001f17257223 */ /* 0x000fe4000001001e */
[----:B------:R-:W-:Y:S02]  /*5b70*/  FFMA.FTZ R49, R20, R36, R29 ;  /* 0x0000002414317223 */ /* 0x000fe4000001001d */
[----:B------:R-:W5:Y:S01]  /*5b80*/  LDG.E.128.CONSTANT R28, desc[UR14][R164.64+0x3a00] ;  /* 0x003a000ea41c7981 */ /* 0x000f62000c1e9d00 */
[----:B------:R-:W-:-:S02]  /*5b90*/  @!P0 FSEL R51, R51, RZ, !P1 ;  /* 0x000000ff33338208 */ /* 0x000fc40004800000 */
[----:B------:R-:W-:Y:S02]  /*5ba0*/  @!P0 ISETP.GE.AND P1, PT, R14, UR21, PT ;  /* 0x000000150e008c0c */ /* 0x000fe4000bf26270 */
[----:B------:R-:W-:Y:S02]  /*5bb0*/  @!P0 FSEL R41, R41, RZ, !P2 ;  /* 0x000000ff29298208 */ /* 0x000fe40005000000 */
[----:B------:R-:W-:Y:S02]  /*5bc0*/  @!P0 FSEL R40, R40, RZ, !P1 ;  /* 0x000000ff28288208 */ /* 0x000fe40004800000 */
[----:B------:R-:W-:Y:S01]  /*5bd0*/  @!P0 FSEL R38, R38, RZ, !P4 ;  /* 0x000000ff26268208 */ /* 0x000fe20006000000 */
[----:B------:R-:W-:Y:S01]  /*5be0*/  FMUL.FTZ R41, R21, R41 ;  /* 0x0000002915297220 */ /* 0x000fe20000410000 */
[----:B------:R-:W-:-:S03]  /*5bf0*/  @!P0 FSEL R39, R39, RZ, !P3 ;  /* 0x000000ff27278208 */ /* 0x000fc60005800000 */
[----:B------:R-:W-:Y:S01]  /*5c00*/  FFMA.FTZ R41, R20, R40, R41 ;  /* 0x0000002814297223 */ /* 0x000fe20000010029 */
[----:B------:R-:W-:Y:S01]  /*5c10*/  FFMA.FTZ R38, R22, R38, R49 ;  /* 0x0000002616267223 */ /* 0x000fe20000010031 */
[----:B------:R-:W-:Y:S01]  /*5c20*/  @!P0 IADD3 R40, PT, PT, R14, 0x2, RZ ;  /* 0x000000020e288810 */ /* 0x000fe20007ffe0ff */
[----:B------:R-:W-:Y:S01]  /*5c30*/  FADD.FTZ R146, R146, R37 ;  /* 0x0000002592927221 */ /* 0x000fe20000010000 */
[----:B------:R-:W-:Y:S01]  /*5c40*/  @!P0 IADD3 R48, PT, PT, R14, 0x3, RZ ;  /* 0x000000030e308810 */ /* 0x000fe20007ffe0ff */
[----:B------:R-:W-:Y:S01]  /*5c50*/  FFMA.FTZ R49, R23, R39, R38 ;  /* 0x0000002717317223 */ /* 0x000fe20000010026 */
[----:B------:R-:W-:Y:S01]  /*5c60*/  @!P0 ISETP.GE.AND P4, PT, R40, UR21, PT ;  /* 0x0000001528008c0c */ /* 0x000fe2000bf86270 */
[----:B------:R-:W5:Y:S01]  /*5c70*/  LDG.E.128.CONSTANT R36, desc[UR14][R164.64+0x3c00] ;  /* 0x003c000ea4247981 */ /* 0x000f62000c1e9d00 */
[----:B------:R-:W-:Y:S02]  /*5c80*/  @!P0 IADD3 R40, PT, PT, R14, 0x1, RZ ;  /* 0x000000010e288810 */ /* 0x000fe40007ffe0ff */
[----:B------:R-:W-:-:S02]  /*5c90*/  @!P0 ISETP.GE.AND P6, PT, R48, UR21, PT ;  /* 0x0000001530008c0c */ /* 0x000fc4000bfc6270 */
[----:B------:R-:W-:Y:S02]  /*5ca0*/  @!P0 ISETP.GE.AND P3, PT, R40, UR21, PT ;  /* 0x0000001528008c0c */ /* 0x000fe4000bf66270 */
[C---:B------:R-:W-:Y:S02]  /*5cb0*/  @!P0 IADD3 R48, PT, PT, R14.reuse, 0x2, RZ ;  /* 0x000000020e308810 */ /* 0x040fe40007ffe0ff */
[----:B------:R-:W-:Y:S02]  /*5cc0*/  @!P0 IADD3 R40, PT, PT, R14, 0x3, RZ ;  /* 0x000000030e288810 */ /* 0x000fe40007ffe0ff */
[----:B------:R-:W-:Y:S02]  /*5cd0*/  @!P0 FSEL R42, R42, RZ, !P4 ;  /* 0x000000ff2a2a8208 */ /* 0x000fe40006000000 */
[----:B------:R-:W-:Y:S02]  /*5ce0*/  @!P0 ISETP.GE.AND P1, PT, R48, UR21, PT ;  /* 0x0000001530008c0c */ /* 0x000fe4000bf26270 */
[----:B------:R-:W-:Y:S01]  /*5cf0*/  @!P0 ISETP.GE.AND P5, PT, R40, UR21, PT ;  /* 0x0000001528008c0c */ /* 0x000fe2000bfa6270 */
[----:B------:R-:W-:Y:S01]  /*5d00*/  FFMA.FTZ R42, R22, R42, R41 ;  /* 0x0000002a162a7223 */ /* 0x000fe20000010029 */
[----:B------:R-:W-:-:S02]  /*5d10*/  @!P0 IADD3 R48, PT, PT, R14, 0x1, RZ ;  /* 0x000000010e308810 */ /* 0x000fc40007ffe0ff */
[C---:B------:R-:W-:Y:S02]  /*5d20*/  @!P0 IADD3 R40, PT, PT, R14.reuse, 0x2, RZ ;  /* 0x000000020e288810 */ /* 0x040fe40007ffe0ff */
[----:B------:R-:W-:Y:S02]  /*5d30*/  @!P0 FSEL R43, R43, RZ, !P6 ;  /* 0x000000ff2b2b8208 */ /* 0x000fe40007000000 */
[----:B------:R-:W-:Y:S02]  /*5d40*/  @!P0 ISETP.GE.AND P6, PT, R14, UR21, PT ;  /* 0x000000150e008c0c */ /* 0x000fe4000bfc6270 */
[----:B---3--:R-:W-:Y:S01]  /*5d50*/  @!P0 FSEL R45, R45, RZ, !P3 ;  /* 0x000000ff2d2d8208 */ /* 0x008fe20005800000 */
[C---:B------:R-:W-:Y:S01]  /*5d60*/  FFMA.FTZ R50, R23.reuse, R51, R50 ;  /* 0x0000003317327223 */ /* 0x040fe20000010032 */
[----:B------:R-:W-:Y:S01]  /*5d70*/  @!P0 ISETP.GE.AND P2, PT, R48, UR21, PT ;  /* 0x0000001530008c0c */ /* 0x000fe2000bf46270 */
[----:B------:R-:W-:Y:S01]  /*5d80*/  FFMA.FTZ R48, R23, R43, R42 ;  /* 0x0000002b17307223 */ /* 0x000fe2000001002a */
[----:B------:R-:W-:-:S02]  /*5d90*/  @!P0 ISETP.GE.AND P4, PT, R40, UR21, PT ;  /* 0x0000001528008c0c */ /* 0x000fc4000bf86270 */
[----:B------:R-:W3:Y:S01]  /*5da0*/  LDG.E.128.CONSTANT R40, desc[UR14][R164.64+0x3e00] ;  /* 0x003e000ea4287981 */ /* 0x000ee2000c1e9d00 */
[----:B------:R-:W-:Y:S01]  /*5db0*/  @!P0 FSEL R44, R44, RZ, !P6 ;  /* 0x000000ff2c2c8208 */ /* 0x000fe20007000000 */
[----:B------:R-:W-:Y:S01]  /*5dc0*/  FMUL.FTZ R45, R21, R45 ;  /* 0x0000002d152d7220 */ /* 0x000fe20000410000 */
[----:B------:R-:W-:Y:S01]  /*5dd0*/  FADD.FTZ R145, R145, R50 ;  /* 0x0000003291917221 */ /* 0x000fe20000010000 */
[----:B------:R-:W-:Y:S02]  /*5de0*/  @!P0 IADD3 R50, PT, PT, R14, 0x3, RZ ;  /* 0x000000030e328810 */ /* 0x000fe40007ffe0ff */
[----:B------:R-:W-:Y:S01]  /*5df0*/  FFMA.FTZ R45, R20, R44, R45 ;  /* 0x0000002c142d7223 */ /* 0x000fe2000001002d */
[----:B--2---:R-:W-:Y:S02]  /*5e00*/  @!P0 FSEL R69, R69, RZ, !P2 ;  /* 0x000000ff45458208 */ /* 0x004fe40005000000 */
[----:B------:R-:W-:Y:S02]  /*5e10*/  @!P0 IADD3 R44, PT, PT, R14, 0x1, RZ ;  /* 0x000000010e2c8810 */ /* 0x000fe40007ffe0ff */
[----:B------:R-:W-:-:S02]  /*5e20*/  @!P0 ISETP.GE.AND P2, PT, R50, UR21, PT ;  /* 0x0000001532008c0c */ /* 0x000fc4000bf46270 */
[C---:B------:R-:W-:Y:S02]  /*5e30*/  @!P0 ISETP.GE.AND P3, PT, R14.reuse, UR21, PT ;  /* 0x000000150e008c0c */ /* 0x040fe4000bf66270 */
[----:B------:R-:W-:Y:S02]  /*5e40*/  @!P0 IADD3 R50, PT, PT, R14, 0x2, RZ ;  /* 0x000000020e328810 */ /* 0x000fe40007ffe0ff */
[----:B------:R-:W-:Y:S01]  /*5e50*/  @!P0 ISETP.GE.AND P6, PT, R44, UR21, PT ;  /* 0x000000152c008c0c */ /* 0x000fe2000bfc6270 */
[----:B------:R-:W-:Y:S01]  /*5e60*/  FADD.FTZ R144, R144, R49 ;  /* 0x0000003190907221 */ /* 0x000fe20000010000 */
[----:B------:R-:W-:Y:S01]  /*5e70*/  @!P0 FSEL R68, R68, RZ, !P3 ;  /* 0x000000ff44448208 */ /* 0x000fe20005800000 */
[----:B------:R-:W-:Y:S01]  /*5e80*/  FADD.FTZ R143, R143, R48 ;  /* 0x000000308f8f7221 */ /* 0x000fe20000010000 */
[----:B------:R-:W-:Y:S02]  /*5e90*/  @!P0 ISETP.GE.AND P3, PT, R50, UR21, PT ;  /* 0x0000001532008c0c */ /* 0x000fe4000bf66270 */
[----:B------:R-:W-:Y:S01]  /*5ea0*/  @!P0 IADD3 R44, PT, PT, R14, 0x3, RZ ;  /* 0x000000030e2c8810 */ /* 0x000fe20007ffe0ff */
[----:B------:R-:W2:Y:S01]  /*5eb0*/  LDG.E.128.CONSTANT R48, desc[UR14][R164.64+0x4000] ;  /* 0x0040000ea4307981 */ /* 0x000ea2000c1e9d00 */
[----:B------:R-:W-:-:S02]  /*5ec0*/  @!P0 FSEL R70, R70, RZ, !P4 ;  /* 0x000000ff46468208 */ /* 0x000fc40006000000 */
[----:B------:R-:W-:Y:S02]  /*5ed0*/  @!P0 ISETP.GE.AND P4, PT, R14, UR21, PT ;  /* 0x000000150e008c0c */ /* 0x000fe4000bf86270 */
[----:B----4-:R-:W-:Y:S02]  /*5ee0*/  @!P0 FSEL R53, R53, RZ, !P6 ;  /* 0x000000ff35358208 */ /* 0x010fe40007000000 */
[----:B------:R-:W-:Y:S02]  /*5ef0*/  @!P0 FSEL R46, R46, RZ, !P1 ;  /* 0x000000ff2e2e8208 */ /* 0x000fe40004800000 */
[----:B------:R-:W-:Y:S01]  /*5f00*/  @!P0 ISETP.GE.AND P1, PT, R44, UR21, PT ;  /* 0x000000152c008c0c */ /* 0x000fe2000bf26270 */
[----:B------:R-:W-:Y:S01]  /*5f10*/  FMUL.FTZ R53, R21, R53 ;  /* 0x0000003515357220 */ /* 0x000fe20000410000 */
[----:B------:R-:W-:Y:S02]  /*5f20*/  @!P0 IADD3 R44, PT, PT, R14, 0x1, RZ ;  /* 0x000000010e2c8810 */ /* 0x000fe40007ffe0ff */
[----:B------:R-:W-:Y:S01]  /*5f30*/  @!P0 FSEL R52, R52, RZ, !P4 ;  /* 0x000000ff34348208 */ /* 0x000fe20006000000 */
[----:B------:R-:W-:Y:S01]  /*5f40*/  FFMA.FTZ R46, R22, R46, R45 ;  /* 0x0000002e162e7223 */ /* 0x000fe2000001002d */
[----:B------:R-:W-:-:S02]  /*5f50*/  @!P0 ISETP.GE.AND P6, PT, R44, UR21, PT ;  /* 0x000000152c008c0c */ /* 0x000fc4000bfc6270 */
[----:B------:R-:W-:Y:S01]  /*5f60*/  @!P0 FSEL R47, R47, RZ, !P5 ;  /* 0x000000ff2f2f8208 */ /* 0x000fe20006800000 */
[----:B------:R-:W-:Y:S01]  /*5f70*/  FFMA.FTZ R45, R20, R52, R53 ;  /* 0x00000034142d7223 */ /* 0x000fe20000010035 */
[----:B------:R-:W-:Y:S02]  /*5f80*/  @!P0 IADD3 R44, PT, PT, R14, 0x2, RZ ;  /* 0x000000020e2c8810 */ /* 0x000fe40007ffe0ff */
[----:B------:R-:W-:Y:S01]  /*5f90*/  @!P0 FSEL R54, R54, RZ, !P3 ;  /* 0x000000ff36368208 */ /* 0x000fe20005800000 */
[----:B------:R-:W-:Y:S01]  /*5fa0*/  FFMA.FTZ R53, R23, R47, R46 ;  /* 0x0000002f17357223 */ /* 0x000fe2000001002e */
[----:B------:R-:W-:Y:S02]  /*5fb0*/  @!P0 FSEL R71, R71, RZ, !P2 ;  /* 0x000000ff47478208 */ /* 0x000fe40005000000 */
[----:B------:R-:W-:Y:S01]  /*5fc0*/  @!P0 ISETP.GE.AND P2, PT, R44, UR21, PT ;  /* 0x000000152c008c0c */ /* 0x000fe2000bf46270 */
[----:B------:R-:W-:Y:S02]  /*5fd0*/  FFMA.FTZ R54, R22, R54, R45 ;  /* 0x0000003616367223 */ /* 0x000fe4000001002d */
[----:B------:R-:W4:Y:S01]  /*5fe0*/  LDG.E.128.CONSTANT R44, desc[UR14][R164.64+0x4200] ;  /* 0x0042000ea42c7981 */ /* 0x000f22000c1e9d00 */
[----:B------:R-:W-:Y:S01]  /*5ff0*/  @!P0 IADD3 R52, PT, PT, R14, 0x3, RZ ;  /* 0x000000030e348810 */ /* 0x000fe20007ffe0ff */
[----:B------:R-:W-:-:S03]  /*6000*/  FMUL.FTZ R69, R21, R69 ;  /* 0x0000004515457220 */ /* 0x000fc60000410000 */
[----:B------:R-:W-:Y:S02]  /*6010*/  @!P0 ISETP.GE.AND P3, PT, R52, UR21, PT ;  /* 0x0000001534008c0c */ /* 0x000fe4000bf66270 */
[----:B------:R-:W-:Y:S01]  /*6020*/  @!P0 IADD3 R52, PT, PT, R14, 0x1, RZ ;  /* 0x000000010e348810 */ /* 0x000fe20007ffe0ff */
[----:B------:R-:W-:Y:S01]  /*6030*/  FFMA.FTZ R69, R20, R68, R69 ;  /* 0x0000004414457223 */ /* 0x000fe20000010045 */
[----:B------:R-:W-:Y:S02]  /*6040*/  @!P0 FSEL R55, R55, RZ, !P1 ;  /* 0x000000ff37378208 */ /* 0x000fe40004800000 */
[----:B------:R-:W-:Y:S02]  /*6050*/  @!P0 ISETP.GE.AND P4, PT, R52, UR21, PT ;  /* 0x0000001534008c0c */ /* 0x000fe4000bf86270 */
[----:B------:R-:W-:Y:S01]  /*6060*/  @!P0 IADD3 R52, PT, PT, R14, 0x3, RZ ;  /* 0x000000030e348810 */ /* 0x000fe20007ffe0ff */
[----:B------:R-:W-:Y:S01]  /*6070*/  FFMA.FTZ R70, R22, R70, R69 ;  /* 0x0000004616467223 */ /* 0x000fe20000010045 */
[----:B------:R-:W-:Y:S01]  /*6080*/  @!P0 ISETP.GE.AND P1, PT, R14, UR21, PT ;  /* 0x000000150e008c0c */ /* 0x000fe2000bf26270 */
[----:B------:R-:W-:Y:S01]  /*6090*/  FADD.FTZ R142, R142, R53 ;  /* 0x000000358e8e7221 */ /* 0x000fe20000010000 */
[----:B-----5:R-:W-:Y:S01]  /*60a0*/  @!P0 FSEL R57, R57, RZ, !P6 ;  /* 0x000000ff39398208 */ /* 0x020fe20007000000 */
[----:B------:R-:W-:Y:S01]  /*60b0*/  FFMA.FTZ R69, R23, R55, R54 ;  /* 0x0000003717457223 */ /* 0x000fe20000010036 */
[----:B------:R-:W-:-:S02]  /*60c0*/  @!P0 ISETP.GE.AND P6, PT, R52, UR21, PT ;  /* 0x0000001534008c0c */ /* 0x000fc4000bfc6270 */
[----:B------:R-:W5:Y:S01]  /*60d0*/  LDG.E.128.CONSTANT R52, desc[UR14][R164.64+0x4400] ;  /* 0x0044000ea4347981 */ /* 0x000f62000c1e9d00 */
[----:B------:R-:W-:Y:S01]  /*60e0*/  @!P0 FSEL R56, R56, RZ, !P1 ;  /* 0x000000ff38388208 */ /* 0x000fe20004800000 */
[----:B------:R-:W-:Y:S01]  /*60f0*/  FMUL.FTZ R57, R21, R57 ;  /* 0x0000003915397220 */ /* 0x000fe20000410000 */
[----:B------:R-:W-:Y:S02]  /*6100*/  @!P0 FSEL R59, R59, RZ, !P3 ;  /* 0x000000ff3b3b8208 */ /* 0x000fe40005800000 */
[----:B------:R-:W-:Y:S01]  /*6110*/  @!P0 ISETP.GE.AND P3, PT, R14, UR21, PT ;  /* 0x000000150e008c0c */ /* 0x000fe2000bf66270 */
[----:B------:R-:W-:Y:S01]  /*6120*/  FFMA.FTZ R57, R20, R56, R57 ;  /* 0x0000003814397223 */ /* 0x000fe20000010039 */
[----:B------:R-:W-:Y:S02]  /*6130*/  @!P0 IADD3 R56, PT, PT, R14, 0x3, RZ ;  /* 0x000000030e388810 */ /* 0x000fe40007ffe0ff */
[----:B------:R-:W-:Y:S02]  /*6140*/  @!P0 FSEL R60, R60, RZ, !P3 ;  /* 0x000000ff3c3c8208 */ /* 0x000fe40005800000 */
[----:B------:R-:W-:-:S02]  /*6150*/  @!P0 ISETP.GE.AND P3, PT, R56, UR21, PT ;  /* 0x0000001538008c0c */ /* 0x000fc4000bf66270 */
[----:B------:R-:W-:Y:S02]  /*6160*/  @!P0 FSEL R58, R58, RZ, !P2 ;  /* 0x000000ff3a3a8208 */ /* 0x000fe40005000000 */
[C---:B------:R-:W-:Y:S02]  /*6170*/  @!P0 IADD3 R56, PT, PT, R14.reuse, 0x1, RZ ;  /* 0x000000010e388810 */ /* 0x040fe40007ffe0ff */
[----:B------:R-:W-:Y:S02]  /*6180*/  @!P0 FSEL R61, R61, RZ, !P4 ;  /* 0x000000ff3d3d8208 */ /* 0x000fe40006000000 */
[----:B------:R-:W-:Y:S01]  /*6190*/  @!P0 IADD3 R68, PT, PT, R14, 0x2, RZ ;  /* 0x000000020e448810 */ /* 0x000fe20007ffe0ff */
[----:B------:R-:W-:Y:S01]  /*61a0*/  FFMA.FTZ R58, R22, R58, R57 ;  /* 0x0000003a163a7223 */ /* 0x000fe20000010039 */
[----:B------:R-:W-:Y:S01]  /*61b0*/  @!P0 ISETP.GE.AND P4, PT, R56, UR21, PT ;  /* 0x0000001538008c0c */ /* 0x000fe2000bf86270 */
[----:B------:R-:W-:Y:S01]  /*61c0*/  FMUL.FTZ R61, R21, R61 ;  /* 0x0000003d153d7220 */ /* 0x000fe20000410000 */
[----:B------:R-:W-:-:S02]  /*61d0*/  @!P0 ISETP.GE.AND P5, PT, R68, UR21, PT ;  /* 0x0000001544008c0c */ /* 0x000fc4000bfa6270 */
[C---:B------:R-:W-:Y:S02]  /*61e0*/  @!P0 IADD3 R56, PT, PT, R14.reuse, 0x2, RZ ;  /* 0x000000020e388810 */ /* 0x040fe40007ffe0ff */
[----:B------:R-:W-:Y:S01]  /*61f0*/  @!P0 IADD3 R68, PT, PT, R14, 0x1, RZ ;  /* 0x000000010e448810 */ /* 0x000fe20007ffe0ff */
[----:B------:R-:W-:Y:S01]  /*6200*/  FFMA.FTZ R61, R20, R60, R61 ;  /* 0x0000003c143d7223 */ /* 0x000fe2000001003d */
[----:B------:R-:W-:Y:S01]  /*6210*/  @!P0 FSEL R62, R62, RZ, !P5 ;  /* 0x000000ff3e3e8208 */ /* 0x000fe20006800000 */
[----:B------:R-:W-:Y:S01]  /*6220*/  FFMA.FTZ R60, R23, R59, R58 ;  /* 0x0000003b173c7223 */ /* 0x000fe2000001003a */
[----:B------:R-:W-:Y:S02]  /*6230*/  @!P0 ISETP.GE.AND P1, PT, R68, UR21, PT ;  /* 0x0000001544008c0c */ /* 0x000fe4000bf26270 */
[----:B------:R-:W-:Y:S02]  /*6240*/  @!P0 ISETP.GE.AND P5, PT, R56, UR21, PT ;  /* 0x0000001538008c0c */ /* 0x000fe4000bfa6270 */
[----:B------:R-:W-:Y:S01]  /*6250*/  @!P0 IADD3 R68, PT, PT, R14, 0x2, RZ ;  /* 0x000000020e448810 */ /* 0x000fe20007ffe0ff */
[----:B------:R-:W5:Y:S01]  /*6260*/  LDG.E.128.CONSTANT R56, desc[UR14][R164.64+0x4600] ;  /* 0x0046000ea4387981 */ /* 0x000f62000c1e9d00 */
[----:B------:R-:W-:Y:S01]  /*6270*/  FFMA.FTZ R62, R22, R62, R61 ;  /* 0x0000003e163e7223 */ /* 0x000fe2000001003d */
[----:B------:R-:W-:-:S02]  /*6280*/  @!P0 IADD3 R61, PT, PT, R14, 0x1, RZ ;  /* 0x000000010e3d8810 */ /* 0x000fc40007ffe0ff */
[----:B------:R-:W-:Y:S02]  /*6290*/  @!P0 ISETP.GE.AND P2, PT, R68, UR21, PT ;  /* 0x0000001544008c0c */ /* 0x000fe4000bf46270 */
[----:B------:R-:W-:Y:S02]  /*62a0*/  @!P0 FSEL R65, R65, RZ, !P1 ;  /* 0x000000ff41418208 */ /* 0x000fe40004800000 */
[----:B------:R-:W-:Y:S02]  /*62b0*/  @!P0 FSEL R66, R66, RZ, !P2 ;  /* 0x000000ff42428208 */ /* 0x000fe40005000000 */
[----:B------:R-:W-:Y:S02]  /*62c0*/  @!P0 ISETP.GE.AND P1, PT, R61, UR21, PT ;  /* 0x000000153d008c0c */ /* 0x000fe4000bf26270 */
[----:B------:R-:W-:Y:S02]  /*62d0*/  @!P0 ISETP.GE.AND P2, PT, R14, UR21, PT ;  /* 0x000000150e008c0c */ /* 0x000fe4000bf46270 */
[----:B------:R-:W-:-:S02]  /*62e0*/  @!P0 FSEL R63, R63, RZ, !P6 ;  /* 0x000000ff3f3f8208 */ /* 0x000fc40007000000 */
[C---:B------:R-:W-:Y:S02]  /*62f0*/  @!P0 IADD3 R61, PT, PT, R14.reuse, 0x2, RZ ;  /* 0x000000020e3d8810 */ /* 0x040fe40007ffe0ff */
[----:B------:R-:W-:Y:S02]  /*6300*/  @!P0 ISETP.GE.AND P6, PT, R14, UR21, PT ;  /* 0x000000150e008c0c */ /* 0x000fe4000bfc6270 */
[----:B------:R-:W-:Y:S02]  /*6310*/  @!P0 FSEL R72, R72, RZ, !P2 ;  /* 0x000000ff48488208 */ /* 0x000fe40005000000 */
[----:B------:R-:W-:Y:S01]  /*6320*/  @!P0 ISETP.GE.AND P2, PT, R61, UR21, PT ;  /* 0x000000153d008c0c */ /* 0x000fe2000bf46270 */
[----:B------:R-:W-:Y:S01]  /*6330*/  FMUL.FTZ R61, R21, R65 ;  /* 0x00000041153d7220 */ /* 0x000fe20000410000 */
[----:B------:R-:W-:Y:S01]  /*6340*/  @!P0 FSEL R64, R64, RZ, !P6 ;  /* 0x000000ff40408208 */ /* 0x000fe20007000000 */
[----:B------:R-:W-:Y:S01]  /*6350*/  FADD.FTZ R140, R140, R69 ;  /* 0x000000458c8c7221 */ /* 0x000fe20000010000 */
[----:B------:R-:W-:Y:S01]  /*6360*/  FADD.FTZ R139, R139, R60 ;  /* 0x0000003c8b8b7221 */ /* 0x000fe20000010000 */
[----:B------:R-:W-:-:S02]  /*6370*/  FFMA.FTZ R65, R23, R63, R62 ;  /* 0x0000003f17417223 */ /* 0x000fc4000001003e */
[----:B------:R-:W-:Y:S01]  /*6380*/  FFMA.FTZ R69, R20, R64, R61 ;  /* 0x0000004014457223 */ /* 0x000fe2000001003d */
[C---:B------:R-:W-:Y:S01]  /*6390*/  @!P0 IADD3 R64, PT, PT, R14.reuse, 0x3, RZ ;  /* 0x000000030e408810 */ /* 0x040fe20007ffe0ff */
[----:B------:R-:W5:Y:S01]  /*63a0*/  LDG.E.128.CONSTANT R60, desc[UR14][R164.64+0x4800] ;  /* 0x0048000ea43c7981 */ /* 0x000f62000c1e9d00 */
[----:B------:R-:W-:Y:S02]  /*63b0*/  @!P0 FSEL R73, R73, RZ, !P4 ;  /* 0x000000ff49498208 */ /* 0x000fe40006000000 */
[----:B------:R-:W-:Y:S02]  /*63c0*/  @!P0 FSEL R89, R89, RZ, !P1 ;  /* 0x000000ff59598208 */ /* 0x000fe40004800000 */
[----:B------:R-:W-:Y:S02]  /*63d0*/  @!P0 ISETP.GE.AND P4, PT, R14, UR21, PT ;  /* 0x000000150e008c0c */ /* 0x000fe4000bf86270 */
[----:B------:R-:W-:Y:S02]  /*63e0*/  @!P0 ISETP.GE.AND P1, PT, R64, UR21, PT ;  /* 0x0000001540008c0c */ /* 0x000fe4000bf26270 */
[C---:B------:R-:W-:Y:S01]  /*63f0*/  @!P0 IADD3 R64, PT, PT, R14.reuse, 0x1, RZ ;  /* 0x000000010e408810 */ /* 0x040fe20007ffe0ff */
[----:B------:R-:W-:Y:S01]  /*6400*/  FFMA.FTZ R70, R23, R71, R70 ;  /* 0x0000004717467223 */ /* 0x000fe20000010046 */
[----:B------:R-:W-:-:S02]  /*6410*/  @!P0 IADD3 R68, PT, PT, R14, 0x3, RZ ;  /* 0x000000030e448810 */ /* 0x000fc40007ffe0ff */
[----:B------:R-:W-:Y:S02]  /*6420*/  @!P0 FSEL R88, R88, RZ, !P4 ;  /* 0x000000ff58588208 */ /* 0x000fe40006000000 */
[----:B------:R-:W-:Y:S02]  /*6430*/  @!P0 ISETP.GE.AND P4, PT, R64, UR21, PT ;  /* 0x0000001540008c0c */ /* 0x000fe4000bf86270 */
[----:B------:R-:W-:Y:S01]  /*6440*/  @!P0 IADD3 R64, PT, PT, R14, 0x2, RZ ;  /* 0x000000020e408810 */ /* 0x000fe20007ffe0ff */
[----:B------:R-:W-:Y:S01]  /*6450*/  FADD.FTZ R141, R141, R70 ;  /* 0x000000468d8d7221 */ /* 0x000fe20000010000 */
[----:B------:R-:W-:Y:S01]  /*6460*/  @!P0 ISETP.GE.AND P6, PT, R68, UR21, PT ;  /* 0x0000001544008c0c */ /* 0x000fe2000bfc6270 */
[----:B------:R-:W-:Y:S01]  /*6470*/  FFMA.FTZ R66, R22, R66, R69 ;  /* 0x0000004216427223 */ /* 0x000fe20000010045 */
[----:B------:R-:W-:Y:S01]  /*6480*/  @!P0 FSEL R67, R67, RZ, !P3 ;  /* 0x000000ff43438208 */ /* 0x000fe20005800000 */
[----:B------:R-:W5:Y:S01]  /*6490*/  LDG.E.128.CONSTANT R68, desc[UR14][R164.64+0x4a00] ;  /* 0x004a000ea4447981 */ /* 0x000f62000c1e9d00 */
[----:B------:R-:W-:-:S02]  /*64a0*/  @!P0 ISETP.GE.AND P3, PT, R64, UR21, PT ;  /* 0x0000001540008c0c */ /* 0x000fc4000bf66270 */
[----:B------:R-:W-:Y:S02]  /*64b0*/  @!P0 IADD3 R64, PT, PT, R14, 0x3, RZ ;  /* 0x000000030e408810 */ /* 0x000fe40007ffe0ff */
[----:B------:R-:W-:Y:S02]  /*64c0*/  @!P0 FSEL R74, R74, RZ, !P5 ;  /* 0x000000ff4a4a8208 */ /* 0x000fe40006800000 */
[----:B------:R-:W-:Y:S02]  /*64d0*/  @!P0 ISETP.GE.AND P5, PT, R64, UR21, PT ;  /* 0x0000001540008c0c */ /* 0x000fe4000bfa6270 */
[----:B------:R-:W-:Y:S01]  /*64e0*/  @!P0 IADD3 R64, PT, PT, R14, 0x1, RZ ;  /* 0x000000010e408810 */ /* 0x000fe20007ffe0ff */
[----:B------:R-:W-:Y:S01]  /*64f0*/  FADD.FTZ R138, R138, R65 ;  /* 0x000000418a8a7221 */ /* 0x000fe20000010000 */
[----:B------:R-:W-:Y:S01]  /*6500*/  @!P0 FSEL R75, R75, RZ, !P6 ;  /* 0x000000ff4b4b8208 */ /* 0x000fe20007000000 */
[----:B------:R-:W-:Y:S01]  /*6510*/  FMUL.FTZ R73, R21, R73 ;  /* 0x0000004915497220 */ /* 0x000fe20000410000 */
[----:B------:R-:W-:-:S02]  /*6520*/  @!P0 ISETP.GE.AND P6, PT, R64, UR21, PT ;  /* 0x0000001540008c0c */ /* 0x000fc4000bfc6270 */
[----:B------:R-:W-:Y:S02]  /*6530*/  @!P0 FSEL R90, R90, RZ, !P2 ;  /* 0x000000ff5a5a8208 */ /* 0x000fe40005000000 */
[C---:B------:R-:W-:Y:S02]  /*6540*/  @!P0 ISETP.GE.AND P2, PT, R14.reuse, UR21, PT ;  /* 0x000000150e008c0c */ /* 0x040fe4000bf46270 */
[C---:B------:R-:W-:Y:S02]  /*6550*/  @!P0 IADD3 R64, PT, PT, R14.reuse, 0x2, RZ ;  /* 0x000000020e408810 */ /* 0x040fe40007ffe0ff */
[----:B------:R-:W-:Y:S01]  /*6560*/  @!P0 IADD3 R65, PT, PT, R14, 0x3, RZ ;  /* 0x000000030e418810 */ /* 0x000fe20007ffe0ff */
[----:B------:R-:W-:Y:S01]  /*6570*/  FFMA.FTZ R73, R20, R72, R73 ;  /* 0x0000004814497223 */ /* 0x000fe20000010049 */
[----:B------:R-:W-:Y:S01]  /*6580*/  @!P0 FSEL R77, R77, RZ, !P4 ;  /* 0x000000ff4d4d8208 */ /* 0x000fe20006000000 */
[----:B------:R-:W-:Y:S01]  /*6590*/  FFMA.FTZ R72, R23, R67, R66 ;  /* 0x0000004317487223 */ /* 0x000fe20000010042 */
[----:B------:R-:W-:-:S02]  /*65a0*/  @!P0 FSEL R76, R76, RZ, !P2 ;  /* 0x000000ff4c4c8208 */ /* 0x000fc40005000000 */
[----:B------:R-:W-:Y:S02]  /*65b0*/  @!P0 ISETP.GE.AND P2, PT, R64, UR21, PT ;  /* 0x0000001540008c0c */ /* 0x000fe4000bf46270 */
[----:B------:R-:W-:Y:S02]  /*65c0*/  @!P0 ISETP.GE.AND P4, PT, R65, UR21, PT ;  /* 0x0000001541008c0c */ /* 0x000fe4000bf86270 */
[----:B------:R-:W5:Y:S01]  /*65d0*/  LDG.E.128.CONSTANT R64, desc[UR14][R164.64+0x4c00] ;  /* 0x004c000ea4407981 */ /* 0x000f62000c1e9d00 */
[----:B------:R-:W-:Y:S01]  /*65e0*/  FMUL.FTZ R77, R21, R77 ;  /* 0x0000004d154d7220 */ /* 0x000fe20000410000 */
[----:B------:R-:W-:Y:S01]  /*65f0*/  FFMA.FTZ R74, R22, R74, R73 ;  /* 0x0000004a164a7223 */ /* 0x000fe20000010049 */
[----:B------:R-:W-:Y:S02]  /*6600*/  @!P0 FSEL R78, R78, RZ, !P3 ;  /* 0x000000ff4e4e8208 */ /* 0x000fe40005800000 */
[----:B------:R-:W-:Y:S01]  /*6610*/  FFMA.FTZ R73, R20, R76, R77 ;  /* 0x0000004c14497223 */ /* 0x000fe2000001004d */
[----:B------:R-:W-:-:S02]  /*6620*/  @!P0 IADD3 R76, PT, PT, R14, 0x2, RZ ;  /* 0x000000020e4c8810 */ /* 0x000fc40007ffe0ff */
[----:B------:R-:W-:Y:S02]  /*6630*/  @!P0 FSEL R79, R79, RZ, !P5 ;  /* 0x000000ff4f4f8208 */ /* 0x000fe40006800000 */
[----:B------:R-:W-:Y:S02]  /*6640*/  @!P0 ISETP.GE.AND P3, PT, R76, UR21, PT ;  /* 0x000000154c008c0c */ /* 0x000fe4000bf66270 */
[C---:B------:R-:W-:Y:S01]  /*6650*/  @!P0 ISETP.GE.AND P5, PT, R14.reuse, UR21, PT ;  /* 0x000000150e008c0c */ /* 0x040fe2000bfa6270 */
[----:B------:R-:W-:Y:S01]  /*6660*/  FMUL.FTZ R89, R21, R89 ;  /* 0x0000005915597220 */ /* 0x000fe20000410000 */
[----:B------:R-:W-:Y:S01]  /*6670*/  @!P0 IADD3 R76, PT, PT, R14, 0x3, RZ ;  /* 0x000000030e4c8810 */ /* 0x000fe20007ffe0ff */
[----:B------:R-:W-:Y:S01]  /*6680*/  FADD.FTZ R137, R137, R72 ;  /* 0x0000004889897221 */ /* 0x000fe20000010000 */
[----:B------:R-:W-:Y:S01]  /*6690*/  FFMA.FTZ R77, R23, R75, R74 ;  /* 0x0000004b174d7223 */ /* 0x000fe2000001004a */
[----:B------:R-:W-:Y:S01]  /*66a0*/  FFMA.FTZ R78, R22, R78, R73 ;  /* 0x0000004e164e7223 */ /* 0x000fe20000010049 */
[----:B------:R-:W-:Y:S01]  /*66b0*/  @!P0 FSEL R80, R80, RZ, !P5 ;  /* 0x000000ff50508208 */ /* 0x000fe20006800000 */
[----:B------:R-:W5:Y:S01]  /*66c0*/  LDG.E.128.CONSTANT R72, desc[UR14][R164.64+0x4e00] ;  /* 0x004e000ea4487981 */ /* 0x000f62000c1e9d00 */
[----:B------:R-:W-:Y:S01]  /*66d0*/  @!P0 ISETP.GE.AND P5, PT, R76, UR21, PT ;  /* 0x000000154c008c0c */ /* 0x000fe2000bfa6270 */
[----:B------:R-:W-:Y:S01]  /*66e0*/  FFMA.FTZ R89, R20, R88, R89 ;  /* 0x0000005814597223 */ /* 0x000fe20000010059 */
[----:B------:R-:W-:Y:S01]  /*66f0*/  @!P0 IADD3 R76, PT, PT, R14, 0x1, RZ ;  /* 0x000000010e4c8810 */ /* 0x000fe20007ffe0ff */
[----:B------:R-:W-:Y:S01]  /*6700*/  FADD.FTZ R136, R136, R77 ;  /* 0x0000004d88887221 */ /* 0x000fe20000010000 */
[----:B------:R-:W-:Y:S01]  /*6710*/  @!P0 FSEL R81, R81, RZ, !P6 ;  /* 0x000000ff51518208 */ /* 0x000fe20007000000 */
[----:B------:R-:W-:Y:S01]  /*6720*/  FFMA.FTZ R90, R22, R90, R89 ;  /* 0x0000005a165a7223 */ /* 0x000fe20000010059 */
[----:B------:R-:W-:Y:S01]  /*6730*/  @!P0 ISETP.GE.AND P6, PT, R76, UR21, PT ;  /* 0x000000154c008c0c */ /* 0x000fe2000bfc6270 */
[----:B------:R-:W-:-:S02]  /*6740*/  FFMA.FTZ R89, R23, R79, R78 ;  /* 0x0000004f17597223 */ /* 0x000fc4000001004e */
[----:B------:R-:W5:Y:S01]  /*6750*/  LDG.E.128.CONSTANT R76, desc[UR14][R164.64+0x5000] ;  /* 0x0050000ea44c7981 */ /* 0x000f62000c1e9d00 */
[----:B------:R-:W-:Y:S02]  /*6760*/  @!P0 IADD3 R88, PT, PT, R14, 0x1, RZ ;  /* 0x000000010e588810 */ /* 0x000fe40007ffe0ff */
[----:B------:R-:W-:Y:S01]  /*6770*/  @!P0 FSEL R91, R91, RZ, !P1 ;  /* 0x000000ff5b5b8208 */ /* 0x000fe20004800000 */
[----:B------:R-:W-:Y:S01]  /*6780*/  FMUL.FTZ R81, R21, R81 ;  /* 0x0000005115517220 */ /* 0x000fe20000410000 */
[----:B------:R-:W-:Y:S02]  /*6790*/  @!P0 ISETP.GE.AND P1, PT, R88, UR21, PT ;  /* 0x0000001558008c0c */ /* 0x000fe4000bf26270 */
[----:B------:R-:W-:Y:S01]  /*67a0*/  @!P0 FSEL R82, R82, RZ, !P2 ;  /* 0x000000ff52528208 */ /* 0x000fe20005000000 */
[----:B------:R-:W-:Y:S01]  /*67b0*/  FFMA.FTZ R81, R20, R80, R81 ;  /* 0x0000005014517223 */ /* 0x000fe20000010051 */
[----:B------:R-:W-:Y:S02]  /*67c0*/  @!P0 ISETP.GE.AND P2, PT, R14, UR21, PT ;  /* 0x000000150e008c0c */ /* 0x000fe4000bf46270 */
[----:B------:R-:W-:Y:S01]  /*67d0*/  @!P0 FSEL R85, R85, RZ, !P1 ;  /* 0x000000ff55558208 */ /* 0x000fe20004800000 */
[----:B------:R-:W-:Y:S01]  /*67e0*/  FFMA.FTZ R90, R23, R91, R90 ;  /* 0x0000005b175a7223 */ /* 0x000fe2000001005a */
[----:B------:R-:W-:Y:S01]  /*67f0*/  @!P0 FSEL R84, R84, RZ, !P2 ;  /* 0x000000ff54548208 */ /* 0x000fe20005000000 */
[----:B------:R-:W-:Y:S01]  /*6800*/  FFMA.FTZ R82, R22, R82, R81 ;  /* 0x0000005216527223 */ /* 0x000fe20000010051 */
[----:B------:R-:W-:Y:S01]  /*6810*/  @!P0 IADD3 R80, PT, PT, R14, 0x2, RZ ;  /* 0x000000020e508810 */ /* 0x000fe20007ffe0ff */
[----:B------:R-:W-:Y:S01]  /*6820*/  FMUL.FTZ R85, R21, R85 ;  /* 0x0000005515557220 */ /* 0x000fe20000410000 */
[----:B------:R-:W-:Y:S01]  /*6830*/  @!P0 FSEL R83, R83, RZ, !P4 ;  /* 0x000000ff53538208 */ /* 0x000fe20006000000 */
[----:B------:R-:W-:Y:S01]  /*6840*/  FADD.FTZ R135, R135, R90 ;  /* 0x0000005a87877221 */ /* 0x000fe20000010000 */
[----:B------:R-:W-:Y:S01]  /*6850*/  FADD.FTZ R134, R134, R89 ;  /* 0x0000005986867221 */ /* 0x000fe20000010000 */
[----:B------:R-:W-:Y:S01]  /*6860*/  FFMA.FTZ R85, R20, R84, R85 ;  /* 0x0000005414557223 */ /* 0x000fe20000010055 */
[----:B------:R-:W-:Y:S01]  /*6870*/  @!P0 ISETP.GE.AND P2, PT, R80, UR21, PT ;  /* 0x0000001550008c0c */ /* 0x000fe2000bf46270 */
[----:B------:R-:W-:Y:S01]  /*6880*/  FFMA.FTZ R84, R23, R83, R82 ;  /* 0x0000005317547223 */ /* 0x000fe20000010052 */
[----:B------:R-:W-:Y:S01]  /*6890*/  @!P0 FSEL R86, R86, RZ, !P3 ;  /* 0x000000ff56568208 */ /* 0x000fe20005800000 */
[----:B------:R-:W5:Y:S01]  /*68a0*/  LDG.E.128.CONSTANT R88, desc[UR14][R164.64+0x5400] ;  /* 0x0054000ea4587981 */ /* 0x000f62000c1e9d00 */
[----:B------:R-:W-:-:S03]  /*68b0*/  @!P0 FSEL R87, R87, RZ, !P5 ;  /* 0x000000ff57578208 */ /* 0x000fc60006800000 */
[----:B------:R-:W5:Y:S01]  /*68c0*/  LDG.E.128.CONSTANT R80, desc[UR14][R164.64+0x5200] ;  /* 0x0052000ea4507981 */ /* 0x000f62000c1e9d00 */
[----:B------:R-:W-:Y:S01]  /*68d0*/  @!P0 ISETP.GE.AND P1, PT, R14, UR21, PT ;  /* 0x000000150e008c0c */ /* 0x000fe2000bf26270 */
[----:B------:R-:W-:Y:S01]  /*68e0*/  FFMA.FTZ R86, R22, R86, R85 ;  /* 0x0000005616567223 */ /* 0x000fe20000010055 */
[----:B------:R-:W-:Y:S02]  /*68f0*/  @!P0 FSEL R33, R33, RZ, !P6 ;  /* 0x000000ff21218208 */ /* 0x000fe40007000000 */
[----:B------:R-:W-:Y:S01]  /*6900*/  @!P0 FSEL R32, R32, RZ, !P1 ;  /* 0x000000ff20208208 */ /* 0x000fe20004800000 */
[----:B------:R-:W-:Y:S02]  /*6910*/  FFMA.FTZ R87, R23, R87, R86 ;  /* 0x0000005717577223 */ /* 0x000fe40000010056 */
[----:B------:R-:W-:Y:S01]  /*6920*/  FMUL.FTZ R33, R21, R33 ;  /* 0x0000002115217220 */ /* 0x000fe20000410000 */
[----:B------:R-:W-:Y:S01]  /*6930*/  FADD.FTZ R133, R133, R84 ;  /* 0x0000005485857221 */ /* 0x000fe20000010000 */
[----:B------:R-:W-:-:S02]  /*6940*/  FADD.FTZ R132, R132, R87 ;  /* 0x0000005784847221 */ /* 0x000fc40000010000 */
[----:B------:R-:W-:Y:S01]  /*6950*/  FFMA.FTZ R33, R20, R32, R33 ;  /* 0x0000002014217223 */ /* 0x000fe20000010021 */
[----:B------:R-:W-:Y:S01]  /*6960*/  @!P0 IADD3 R32, PT, PT, R14, 0x3, RZ ;  /* 0x000000030e208810 */ /* 0x000fe20007ffe0ff */
[----:B------:R-:W5:Y:S01]  /*6970*/  LDG.E.128.CONSTANT R84, desc[UR14][R164.64+0x5600] ;  /* 0x0056000ea4547981 */ /* 0x000f62000c1e9d00 */
[----:B------:R-:W-:Y:S02]  /*6980*/  @!P0 FSEL R34, R34, RZ, !P2 ;  /* 0x000000ff22228208 */ /* 0x000fe40005000000 */
[----:B------:R-:W-:Y:S02]  /*6990*/  @!P0 ISETP.GE.AND P2, PT, R32, UR21, PT ;  /* 0x0000001520008c0c */ /* 0x000fe4000bf46270 */
[----:B------:R-:W-:Y:S01]  /*69a0*/  @!P0 IADD3 R32, PT, PT, R14, 0x1, RZ ;  /* 0x000000010e208810 */ /* 0x000fe20007ffe0ff */
[----:B------:R-:W-:-:S03]  /*69b0*/  FFMA.FTZ R34, R22, R34, R33 ;  /* 0x0000002216227223 */ /* 0x000fc60000010021 */
[----:B------:R-:W-:Y:S02]  /*69c0*/  @!P0 ISETP.GE.AND P4, PT, R32, UR21, PT ;  /* 0x0000001520008c0c */ /* 0x000fe4000bf86270 */
[C---:B------:R-:W-:Y:S02]  /*69d0*/  @!P0 IADD3 R33, PT, PT, R14.reuse, 0x2, RZ ;  /* 0x000000020e218810 */ /* 0x040fe40007ffe0ff */
[C---:B------:R-:W-:Y:S02]  /*69e0*/  @!P0 ISETP.GE.AND P3, PT, R14.reuse, UR21, PT ;  /* 0x000000150e008c0c */ /* 0x040fe4000bf66270 */
[----:B------:R-:W-:Y:S02]  /*69f0*/  @!P0 FSEL R25, R25, RZ, !P4 ;  /* 0x000000ff19198208 */ /* 0x000fe40006000000 */
[----:B------:R-:W-:Y:S02]  /*6a00*/  @!P0 ISETP.GE.AND P5, PT, R33, UR21, PT ;  /* 0x0000001521008c0c */ /* 0x000fe4000bfa6270 */
[----:B------:R-:W-:Y:S01]  /*6a10*/  @!P0 IADD3 R32, PT, PT, R14, 0x3, RZ ;  /* 0x000000030e208810 */ /* 0x000fe20007ffe0ff */
[----:B------:R-:W-:Y:S01]  /*6a20*/  FMUL.FTZ R25, R21, R25 ;  /* 0x0000001915197220 */ /* 0x000fe20000410000 */
[----:B------:R-:W-:-:S02]  /*6a30*/  @!P0 FSEL R24, R24, RZ, !P3 ;  /* 0x000000ff18188208 */ /* 0x000fc40005800000 */
[----:B------:R-:W-:Y:S02]  /*6a40*/  @!P0 ISETP.GE.AND P1, PT, R32, UR21, PT ;  /* 0x0000001520008c0c */ /* 0x000fe4000bf26270 */
[----:B------:R-:W-:Y:S01]  /*6a50*/  @!P0 FSEL R26, R26, RZ, !P5 ;  /* 0x000000ff1a1a8208 */ /* 0x000fe20006800000 */
[----:B------:R-:W-:Y:S01]  /*6a60*/  FFMA.FTZ R25, R20, R24, R25 ;  /* 0x0000001814197223 */ /* 0x000fe20000010019 */
[----:B------:R-:W-:Y:S02]  /*6a70*/  @!P0 IADD3 R24, PT, PT, R14, 0x3, RZ ;  /* 0x000000030e188810 */ /* 0x000fe40007ffe0ff */
[----:B------:R-:W-:Y:S01]  /*6a80*/  @!P0 FSEL R27, R27, RZ, !P1 ;  /* 0x000000ff1b1b8208 */ /* 0x000fe20004800000 */
[----:B------:R-:W-:Y:S01]  /*6a90*/  FFMA.FTZ R26, R22, R26, R25 ;  /* 0x0000001a161a7223 */ /* 0x000fe20000010019 */
[----:B------:R-:W-:Y:S02]  /*6aa0*/  @!P0 ISETP.GE.AND P3, PT, R24, UR21, PT ;  /* 0x0000001518008c0c */ /* 0x000fe4000bf66270 */
[C---:B------:R-:W-:Y:S01]  /*6ab0*/  @!P0 ISETP.GE.AND P5, PT, R14.reuse, UR21, PT ;  /* 0x000000150e008c0c */ /* 0x040fe2000bfa6270 */
[----:B------:R-:W-:Y:S01]  /*6ac0*/  FFMA.FTZ R27, R23, R27, R26 ;  /* 0x0000001b171b7223 */ /* 0x000fe2000001001a */
[----:B------:R-:W-:-:S02]  /*6ad0*/  @!P0 IADD3 R24, PT, PT, R14, 0x2, RZ ;  /* 0x000000020e188810 */ /* 0x000fc40007ffe0ff */
[----:B------:R-:W-:Y:S01]  /*6ae0*/  @!P0 FSEL R28, R28, RZ, !P5 ;  /* 0x000000ff1c1c8208 */ /* 0x000fe20006800000 */
[----:B------:R-:W-:Y:S01]  /*6af0*/  FADD.FTZ R130, R130, R27 ;  /* 0x0000001b82827221 */ /* 0x000fe20000010000 */
[----:B------:R-:W-:Y:S02]  /*6b00*/  @!P0 ISETP.GE.AND P5, PT, R24, UR21, PT ;  /* 0x0000001518008c0c */ /* 0x000fe4000bfa6270 */
[----:B------:R-:W5:Y:S01]  /*6b10*/  LDG.E.128.CONSTANT R24, desc[UR14][R164.64+0x5800] ;  /* 0x0058000ea4187981 */ /* 0x000f62000c1e9d00 */
[----:B------:R-:W-:-:S04]  /*6b20*/  @!P0 IADD3 R33, PT, PT, R14, 0x1, RZ ;  /* 0x000000010e218810 */ /* 0x000fc80007ffe0ff */
[----:B------:R-:W-:Y:S02]  /*6b30*/  @!P0 ISETP.GE.AND P6, PT, R33, UR21, PT ;  /* 0x0000001521008c0c */ /* 0x000fe4000bfc6270 */
[C---:B------:R-:W-:Y:S02]  /*6b40*/  @!P0 IADD3 R33, PT, PT, R14.reuse, 0x3, RZ ;  /* 0x000000030e218810 */ /* 0x040fe40007ffe0ff */
[----:B------:R-:W-:Y:S02]  /*6b50*/  @!P0 FSEL R31, R31, RZ, !P3 ;  /* 0x000000ff1f1f8208 */ /* 0x000fe40005800000 */
[C---:B------:R-:W-:Y:S02]  /*6b60*/  @!P0 ISETP.GE.AND P1, PT, R14.reuse, UR21, PT ;  /* 0x000000150e008c0c */ /* 0x040fe4000bf26270 */
[----:B------:R-:W-:Y:S02]  /*6b70*/  @!P0 ISETP.GE.AND P3, PT, R33, UR21, PT ;  /* 0x0000001521008c0c */ /* 0x000fe4000bf66270 */
[----:B------:R-:W-:-:S02]  /*6b80*/  @!P0 IADD3 R32, PT, PT, R14, 0x2, RZ ;  /* 0x000000020e208810 */ /* 0x000fc40007ffe0ff */
[----:B------:R-:W-:Y:S02]  /*6b90*/  @!P0 IADD3 R33, PT, PT, R14, 0x1, RZ ;  /* 0x000000010e218810 */ /* 0x000fe40007ffe0ff */
[----:B------:R-:W-:Y:S02]  /*6ba0*/  @!P0 FSEL R35, R35, RZ, !P2 ;  /* 0x000000ff23238208 */ /* 0x000fe40005000000 */
[----:B------:R-:W-:Y:S02]  /*6bb0*/  @!P0 FSEL R36, R36, RZ, !P1 ;  /* 0x000000ff24248208 */ /* 0x000fe40004800000 */
[----:B------:R-:W-:Y:S02]  /*6bc0*/  @!P0 ISETP.GE.AND P2, PT, R32, UR21, PT ;  /* 0x0000001520008c0c */ /* 0x000fe4000bf46270 */
[----:B------:R-:W-:Y:S02]  /*6bd0*/  @!P0 ISETP.GE.AND P1, PT, R33, UR21, PT ;  /* 0x0000001521008c0c */ /* 0x000fe4000bf26270 */
[----:B------:R-:W-:-:S02]  /*6be0*/  @!P0 IADD3 R33, PT, PT, R14, 0x3, RZ ;  /* 0x000000030e218810 */ /* 0x000fc40007ffe0ff */
[----:B------:R-:W-:Y:S02]  /*6bf0*/  @!P0 FSEL R30, R30, RZ, !P2 ;  /* 0x000000ff1e1e8208 */ /* 0x000fe40005000000 */
[----:B------:R-:W-:Y:S02]  /*6c00*/  @!P0 ISETP.GE.AND P2, PT, R33, UR21, PT ;  /* 0x0000001521008c0c */ /* 0x000fe4000bf46270 */
[----:B------:R-:W-:Y:S02]  /*6c10*/  @!P0 IADD3 R33, PT, PT, R14, 0x2, RZ ;  /* 0x000000020e218810 */ /* 0x000fe40007ffe0ff */
[----:B------:R-:W-:Y:S02]  /*6c20*/  @!P0 FSEL R38, R38, RZ, !P5 ;  /* 0x000000ff26268208 */ /* 0x000fe40006800000 */
[----:B------:R-:W-:Y:S01]  /*6c30*/  @!P0 FSEL R39, R39, RZ, !P3 ;  /* 0x000000ff27278208 */ /* 0x000fe20005800000 */
[----:B------:R-:W-:Y:S01]  /*6c40*/  FFMA.FTZ R34, R23, R35, R34 ;  /* 0x0000002317227223 */ /* 0x000fe20000010022 */
[----:B------:R-:W-:-:S02]  /*6c50*/  @!P0 ISETP.GE.AND P5, PT, R33, UR21, PT ;  /* 0x0000001521008c0c */ /* 0x000fc4000bfa6270 */
[C---:B------:R-:W-:Y:S02]  /*6c60*/  @!P0 ISETP.GE.AND P3, PT, R14.reuse, UR21, PT ;  /* 0x000000150e008c0c */ /* 0x040fe4000bf66270 */
[C---:B------:R-:W-:Y:S02]  /*6c70*/  @!P0 IADD3 R32, PT, PT, R14.reuse, 0x1, RZ ;  /* 0x000000010e208810 */ /* 0x040fe40007ffe0ff */
[----:B------:R-:W-:Y:S01]  /*6c80*/  @!P0 IADD3 R33, PT, PT, R14, 0x3, RZ ;  /* 0x000000030e218810 */ /* 0x000fe20007ffe0ff */
[----:B------:R-:W-:Y:S01]  /*6c90*/  FADD.FTZ R131, R131, R34 ;  /* 0x0000002283837221 */ /* 0x000fe20000010000 */
[----:B---3--:R-:W-:Y:S02]  /*6ca0*/  @!P0 FSEL R40, R40, RZ, !P3 ;  /* 0x000000ff28288208 */ /* 0x008fe40005800000 */
[----:B------:R-:W-:Y:S02]  /*6cb0*/  @!P0 ISETP.GE.AND P4, PT, R32, UR21, PT ;  /* 0x0000001520008c0c */ /* 0x000fe4000bf86270 */
[----:B------:R-:W-:-:S02]  /*6cc0*/  @!P0 ISETP.GE.AND P3, PT, R33, UR21, PT ;  /* 0x0000001521008c0c */ /* 0x000fc4000bf66270 */
[C---:B------:R-:W-:Y:S02]  /*6cd0*/  @!P0 IADD3 R34, PT, PT, R14.reuse, 0x2, RZ ;  /* 0x000000020e228810 */ /* 0x040fe40007ffe0ff */
[----:B------:R-:W-:Y:S02]  /*6ce0*/  @!P0 IADD3 R33, PT, PT, R14, 0x1, RZ ;  /* 0x000000010e218810 */ /* 0x000fe40007ffe0ff */
[----:B------:R-:W-:Y:S02]  /*6cf0*/  @!P0 FSEL R29, R29, RZ, !P6 ;  /* 0x000000ff1d1d8208 */ /* 0x000fe40007000000 */
[----:B------:R-:W-:Y:S02]  /*6d00*/  @!P0 FSEL R37, R37, RZ, !P4 ;  /* 0x000000ff25258208 */ /* 0x000fe40006000000 */
[----:B------:R-:W-:Y:S02]  /*6d10*/  @!P0 FSEL R41, R41, RZ, !P1 ;  /* 0x000000ff29298208 */ /* 0x000fe40004800000 */
[----:B------:R-:W-:-:S02]  /*6d20*/  @!P0 ISETP.GE.AND P4, PT, R34, UR21, PT ;  /* 0x0000001522008c0c */ /* 0x000fc4000bf86270 */
[----:B------:R-:W-:Y:S02]  /*6d30*/  @!P0 ISETP.GE.AND P1, PT, R33, UR21, PT ;  /* 0x0000001521008c0c */ /* 0x000fe4000bf26270 */
[----:B------:R-:W-:Y:S01]  /*6d40*/  @!P0 IADD3 R33, PT, PT, R14, 0x2, RZ ;  /* 0x000000020e218810 */ /* 0x000fe20007ffe0ff */
[----:B------:R-:W-:Y:S01]  /*6d50*/  FMUL.FTZ R29, R21, R29 ;  /* 0x0000001d151d7220 */ /* 0x000fe20000410000 */
[----:B------:R-:W-:Y:S02]  /*6d60*/  @!P0 FSEL R42, R42, RZ, !P4 ;  /* 0x000000ff2a2a8208 */ /* 0x000fe40006000000 */
[----:B------:R-:W-:Y:S02]  /*6d70*/  @!P0 FSEL R43, R43, RZ, !P2 ;  /* 0x000000ff2b2b8208 */ /* 0x000fe40005000000 */
[----:B------:R-:W-:Y:S02]  /*6d80*/  @!P0 ISETP.GE.AND P4, PT, R33, UR21, PT ;  /* 0x0000001521008c0c */ /* 0x000fe4000bf86270 */
[----:B------:R-:W-:-:S02]  /*6d90*/  @!P0 ISETP.GE.AND P2, PT, R14, UR21, PT ;  /* 0x000000150e008c0c */ /* 0x000fc4000bf46270 */
[C---:B------:R-:W-:Y:S02]  /*6da0*/  @!P0 IADD3 R34, PT, PT, R14.reuse, 0x1, RZ ;  /* 0x000000010e228810 */ /* 0x040fe40007ffe0ff */
[----:B------:R-:W-:Y:S01]  /*6db0*/  @!P0 IADD3 R33, PT, PT, R14, 0x3, RZ ;  /* 0x000000030e218810 */ /* 0x000fe20007ffe0ff */
[----:B------:R-:W-:Y:S01]  /*6dc0*/  FFMA.FTZ R29, R20, R28, R29 ;  /* 0x0000001c141d7223 */ /* 0x000fe2000001001d */
[----:B--2---:R-:W-:Y:S02]  /*6dd0*/  @!P0 FSEL R48, R48, RZ, !P2 ;  /* 0x000000ff30308208 */ /* 0x004fe40005000000 */
[----:B------:R-:W-:Y:S02]  /*6de0*/  @!P0 ISETP.GE.AND P6, PT, R34, UR21, PT ;  /* 0x0000001522008c0c */ /* 0x000fe4000bfc6270 */
[----:B------:R-:W-:Y:S01]  /*6df0*/  @!P0 ISETP.GE.AND P2, PT, R33, UR21, PT ;  /* 0x0000001521008c0c */ /* 0x000fe2000bf46270 */
[----:B------:R-:W-:Y:S01]  /*6e00*/  FFMA.FTZ R32, R22, R30, R29 ;  /* 0x0000001e16207223 */ /* 0x000fe2000001001d */
[----:B------:R-:W-:-:S02]  /*6e10*/  @!P0 IADD3 R33, PT, PT, R14, 0x1, RZ ;  /* 0x000000010e218810 */ /* 0x000fc40007ffe0ff */
[----:B------:R-:W-:Y:S01]  /*6e20*/  @!P0 FSEL R49, R49, RZ, !P6 ;  /* 0x000000ff31318208 */ /* 0x000fe20007000000 */
[----:B------:R-:W-:Y:S01]  /*6e30*/  FFMA.FTZ R32, R23, R31, R32 ;  /* 0x0000001f17207223 */ /* 0x000fe20000010020 */
[----:B------:R-:W-:Y:S01]  /*6e40*/  @!P0 ISETP.GE.AND P6, PT, R33, UR21, PT ;  /* 0x0000001521008c0c */ /* 0x000fe2000bfc6270 */
[----:B------:R-:W2:Y:S01]  /*6e50*/  LDG.E.128.CONSTANT R28, desc[UR14][R164.64+0x5a00] ;  /* 0x005a000ea41c7981 */ /* 0x000ea2000c1e9d00 */
[----:B------:R-:W-:Y:S02]  /*6e60*/  @!P0 IADD3 R33, PT, PT, R14, 0x2, RZ ;  /* 0x000000020e218810 */ /* 0x000fe40007ffe0ff */
[----:B------:R-:W-:Y:S02]  /*6e70*/  @!P0 FSEL R50, R50, RZ, !P5 ;  /* 0x000000ff32328208 */ /* 0x000fe40006800000 */
[----:B------:R-:W-:Y:S02]  /*6e80*/  @!P0 FSEL R51, R51, RZ, !P3 ;  /* 0x000000ff33338208 */ /* 0x000fe40005800000 */
[----:B------:R-:W-:-:S02]  /*6e90*/  @!P0 ISETP.GE.AND P5, PT, R33, UR21, PT ;  /* 0x0000001521008c0c */ /* 0x000fc4000bfa6270 */
[C---:B------:R-:W-:Y:S02]  /*6ea0*/  @!P0 ISETP.GE.AND P3, PT, R14.reuse, UR21, PT ;  /* 0x000000150e008c0c */ /* 0x040fe4000bf66270 */
[----:B------:R-:W-:Y:S02]  /*6eb0*/  @!P0 IADD3 R33, PT, PT, R14, 0x3, RZ ;  /* 0x000000030e218810 */ /* 0x000fe40007ffe0ff */
[----:B----4-:R-:W-:Y:S02]  /*6ec0*/  @!P0 FSEL R44, R44, RZ, !P3 ;  /* 0x000000ff2c2c8208 */ /* 0x010fe40005800000 */
[----:B------:R-:W-:Y:S02]  /*6ed0*/  @!P0 ISETP.GE.AND P3, PT, R33, UR21, PT ;  /* 0x0000001521008c0c */ /* 0x000fe4000bf66270 */
[----:B------:R-:W-:Y:S01]  /*6ee0*/  @!P0 IADD3 R33, PT, PT, R14, 0x1, RZ ;  /* 0x000000010e218810 */ /* 0x000fe20007ffe0ff */
[----:B------:R-:W-:Y:S01]  /*6ef0*/  FMUL.FTZ R37, R21, R37 ;  /* 0x0000002515257220 */ /* 0x000fe20000410000 */
[----:B------:R-:W-:Y:S01]  /*6f00*/  @!P0 FSEL R45, R45, RZ, !P1 ;  /* 0x000000ff2d2d8208 */ /* 0x000fe20004800000 */
[----:B------:R-:W-:Y:S01]  /*6f10*/  FADD.FTZ R129, R129, R32 ;  /* 0x0000002081817221 */ /* 0x000fe20000010000 */
[----:B------:R-:W-:-:S02]  /*6f20*/  @!P0 ISETP.GE.AND P1, PT, R33, UR21, PT ;  /* 0x0000001521008c0c */ /* 0x000fc4000bf26270 */
[----:B------:R-:W3:Y:S01]  /*6f30*/  LDG.E.128.CONSTANT R32, desc[UR14][R164.64+0x5c00] ;  /* 0x005c000ea4207981 */ /* 0x000ee2000c1e9d00 */
[----:B------:R-:W-:Y:S01]  /*6f40*/  FFMA.FTZ R37, R20, R36, R37 ;  /* 0x0000002414257223 */ /* 0x000fe20000010025 */
[----:B------:R-:W-:Y:S01]  /*6f50*/  @!P0 IADD3 R36, PT, PT, R14, 0x2, RZ ;  /* 0x000000020e248810 */ /* 0x000fe20007ffe0ff */
[----:B------:R-:W-:Y:S01]  /*6f60*/  FMUL.FTZ R41, R21, R41 ;  /* 0x0000002915297220 */ /* 0x000fe20000410000 */
[----:B------:R-:W-:Y:S01]  /*6f70*/  @!P0 FSEL R46, R46, RZ, !P4 ;  /* 0x000000ff2e2e8208 */ /* 0x000fe20006000000 */
[----:B------:R-:W-:Y:S01]  /*6f80*/  FFMA.FTZ R38, R22, R38, R37 ;  /* 0x0000002616267223 */ /* 0x000fe20000010025 */
[----:B------:R-:W-:Y:S01]  /*6f90*/  @!P0 ISETP.GE.AND P4, PT, R36, UR21, PT ;  /* 0x0000001524008c0c */ /* 0x000fe2000bf86270 */
[----:B------:R-:W-:Y:S01]  /*6fa0*/  FFMA.FTZ R37, R20, R40, R41 ;  /* 0x0000002814257223 */ /* 0x000fe20000010029 */
[----:B------:R-:W-:Y:S02]  /*6fb0*/  @!P0 FSEL R47, R47, RZ, !P2 ;  /* 0x000000ff2f2f8208 */ /* 0x000fe40005000000 */
[----:B------:R-:W-:-:S02]  /*6fc0*/  @!P0 ISETP.GE.AND P2, PT, R14, UR21, PT ;  /* 0x000000150e008c0c */ /* 0x000fc4000bf46270 */
[----:B------:R-:W-:Y:S01]  /*6fd0*/  @!P0 IADD3 R36, PT, PT, R14, 0x3, RZ ;  /* 0x000000030e248810 */ /* 0x000fe20007ffe0ff */
[----:B------:R-:W-:Y:S01]  /*6fe0*/  FFMA.FTZ R41, R23, R39, R38 ;  /* 0x0000002717297223 */ /* 0x000fe20000010026 */
[----:B-----5:R-:W-:Y:S01]  /*6ff0*/  @!P0 FSEL R52, R52, RZ, !P2 ;  /* 0x000000ff34348208 */ /* 0x020fe20005000000 */
[----:B------:R-:W-:Y:S01]  /*7000*/  FFMA.FTZ R42, R22, R42, R37 ;  /* 0x0000002a162a7223 */ /* 0x000fe20000010025 */
[----:B------:R-:W-:Y:S02]  /*7010*/  @!P0 ISETP.GE.AND P2, PT, R36, UR21, PT ;  /* 0x0000001524008c0c */ /* 0x000fe4000bf46270 */
[----:B------:R-:W4:Y:S01]  /*7020*/  LDG.E.128.CONSTANT R36, desc[UR14][R164.64+0x5e00] ;  /* 0x005e000ea4247981 */ /* 0x000f22000c1e9d00 */
[----:B------:R-:W-:Y:S02]  /*7030*/  @!P0 IADD3 R40, PT, PT, R14, 0x1, RZ ;  /* 0x000000010e288810 */ /* 0x000fe40007ffe0ff */
[----:B------:R-:W-:Y:S01]  /*7040*/  @!P0 FSEL R53, R53, RZ, !P6 ;  /* 0x000000ff35358208 */ /* 0x000fe20007000000 */
[----:B------:R-:W-:Y:S01]  /*7050*/  FMUL.FTZ R45, R21, R45 ;  /* 0x0000002d152d7220 */ /* 0x000fe20000410000 */
[----:B------:R-:W-:-:S02]  /*7060*/  @!P0 ISETP.GE.AND P6, PT, R40, UR21, PT ;  /* 0x0000001528008c0c */ /* 0x000fc4000bfc6270 */
[----:B------:R-:W-:Y:S01]  /*7070*/  @!P0 IADD3 R40, PT, PT, R14, 0x2, RZ ;  /* 0x000000020e288810 */ /* 0x000fe20007ffe0ff */
[----:B------:R-:W-:Y:S01]  /*7080*/  FFMA.FTZ R45, R20, R44, R45 ;  /* 0x0000002c142d7223 */ /* 0x000fe2000001002d */
[----:B------:R-:W-:Y:S01]  /*7090*/  @!P0 FSEL R54, R54, RZ, !P5 ;  /* 0x000000ff36368208 */ /* 0x000fe20006800000 */
[----:B------:R-:W-:Y:S01]  /*70a0*/  FADD.FTZ R128, R128, R41 ;  /* 0x0000002980807221 */ /* 0x000fe20000010000 */
[----:B------:R-:W-:Y:S01]  /*70b0*/  @!P0 ISETP.GE.AND P5, PT, R40, UR21, PT ;  /* 0x0000001528008c0c */ /* 0x000fe2000bfa6270 */
[----:B------:R-:W-:Y:S02]  /*70c0*/  FFMA.FTZ R44, R23, R43, R42 ;  /* 0x0000002b172c7223 */ /* 0x000fe4000001002a */
[----:B------:R-:W5:Y:S01]  /*70d0*/  LDG.E.128.CONSTANT R40, desc[UR14][R164.64+0x6000] ;  /* 0x0060000ea4287981 */ /* 0x000f62000c1e9d00 */
[----:B------:R-:W-:Y:S01]  /*70e0*/  @!P0 FSEL R55, R55, RZ, !P3 ;  /* 0x000000ff37378208 */ /* 0x000fe20005800000 */
[----:B------:R-:W-:Y:S01]  /*70f0*/  FFMA.FTZ R46, R22, R46, R45 ;  /* 0x0000002e162e7223 */ /* 0x000fe2000001002d */
[----:B------:R-:W-:-:S02]  /*7100*/  @!P0 ISETP.GE.AND P3, PT, R14, UR21, PT ;  /* 0x000000150e008c0c */ /* 0x000fc4000bf66270 */
[----:B------:R-:W-:Y:S02]  /*7110*/  @!P0 IADD3 R45, PT, PT, R14, 0x3, RZ ;  /* 0x000000030e2d8810 */ /* 0x000fe40007ffe0ff */
[----:B------:R-:W-:Y:S01]  /*7120*/  @!P0 FSEL R56, R56, RZ, !P3 ;  /* 0x000000ff38388208 */ /* 0x000fe20005800000 */
[----:B------:R-:W-:Y:S01]  /*7130*/  FMUL.FTZ R49, R21, R49 ;  /* 0x0000003115317220 */ /* 0x000fe20000410000 */
[----:B------:R-:W-:Y:S02]  /*7140*/  @!P0 ISETP.GE.AND P3, PT, R45, UR21, PT ;  /* 0x000000152d008c0c */ /* 0x000fe4000bf66270 */
[----:B------:R-:W-:Y:S01]  /*7150*/  @!P0 IADD3 R45, PT, PT, R14, 0x1, RZ ;  /* 0x000000010e2d8810 */ /* 0x000fe20007ffe0ff */
[----:B------:R-:W-:Y:S01]  /*7160*/  FFMA.FTZ R49, R20, R48, R49 ;  /* 0x0000003014317223 */ /* 0x000fe20000010031 */
[----:B------:R-:W-:Y:S01]  /*7170*/  @!P0 FSEL R57, R57, RZ, !P1 ;  /* 0x000000ff39398208 */ /* 0x000fe20004800000 */
[----:B------:R-:W-:Y:S01]  /*7180*/  FADD.FTZ R127, R127, R44 ;  /* 0x0000002c7f7f7221 */ /* 0x000fe20000010000 */
[----:B------:R-:W-:Y:S01]  /*7190*/  @!P0 ISETP.GE.AND P1, PT, R45, UR21, PT ;  /* 0x000000152d008c0c */ /* 0x000fe2000bf26270 */
[----:B------:R-:W-:-:S02]  /*71a0*/  FFMA.FTZ R48, R23, R47, R46 ;  /* 0x0000002f17307223 */ /* 0x000fc4000001002e */
[----:B------:R-:W5:Y:S01]  /*71b0*/  LDG.E.128.CONSTANT R44, desc[UR14][R164.64+0x6200] ;  /* 0x0062000ea42c7981 */ /* 0x000f62000c1e9d00 */
[----:B------:R-:W-:Y:S01]  /*71c0*/  FFMA.FTZ R50, R22, R50, R49 ;  /* 0x0000003216327223 */ /* 0x000fe20000010031 */
[----:B------:R-:W-:Y:S02]  /*71d0*/  @!P0 IADD3 R49, PT, PT, R14, 0x2, RZ ;  /* 0x000000020e318810 */ /* 0x000fe40007ffe0ff */
[----:B------:R-:W-:Y:S01]  /*71e0*/  @!P0 FSEL R58, R58, RZ, !P4 ;  /* 0x000000ff3a3a8208 */ /* 0x000fe20006000000 */
[----:B------:R-:W-:Y:S01]  /*71f0*/  FFMA.FTZ R51, R23, R51, R50 ;  /* 0x0000003317337223 */ /* 0x000fe20000010032 */
[----:B------:R-:W-:Y:S02]  /*7200*/  @!P0 ISETP.GE.AND P4, PT, R49, UR21, PT ;  /* 0x0000001531008c0c */ /* 0x000fe4000bf86270 */
[----:B------:R-:W-:Y:S02]  /*7210*/  @!P0 FSEL R59, R59, RZ, !P2 ;  /* 0x000000ff3b3b8208 */ /* 0x000fe40005000000 */
[----:B------:R-:W-:-:S02]  /*7220*/  @!P0 ISETP.GE.AND P2, PT, R14, UR21, PT ;  /* 0x000000150e008c0c */ /* 0x000fc4000bf46270 */
[----:B------:R-:W-:Y:S01]  /*7230*/  @!P0 IADD3 R49, PT, PT, R14, 0x3, RZ ;  /* 0x000000030e318810 */ /* 0x000fe20007ffe0ff */
[----:B------:R-:W-:Y:S01]  /*7240*/  FMUL.FTZ R53, R21, R53 ;  /* 0x0000003515357220 */ /* 0x000fe20000410000 */
[----:B------:R-:W-:Y:S01]  /*7250*/  @!P0 FSEL R60, R60, RZ, !P2 ;  /* 0x000000ff3c3c8208 */ /* 0x000fe20005000000 */
[----:B------:R-:W-:Y:S01]  /*7260*/  FADD.FTZ R126, R126, R51 ;  /* 0x000000337e7e7221 */ /* 0x000fe20000010000 */
[----:B------:R-:W-:Y:S01]  /*7270*/  @!P0 ISETP.GE.AND P2, PT, R49, UR21, PT ;  /* 0x0000001531008c0c */ /* 0x000fe2000bf46270 */
[----:B------:R-:W-:Y:S02]  /*7280*/  FADD.FTZ R125, R125, R48 ;  /* 0x000000307d7d7221 */ /* 0x000fe40000010000 */
[----:B------:R-:W5:Y:S01]  /*7290*/  LDG.E.128.CONSTANT R48, desc[UR14][R164.64+0x6400] ;  /* 0x0064000ea4307981 */ /* 0x000f62000c1e9d00 */
[----:B------:R-:W-:Y:S01]  /*72a0*/  FFMA.FTZ R53, R20, R52, R53 ;  /* 0x0000003414357223 */ /* 0x000fe20000010035 */
[----:B------:R-:W-:Y:S01]  /*72b0*/  @!P0 IADD3 R52, PT, PT, R14, 0x1, RZ ;  /* 0x000000010e348810 */ /* 0x000fe20007ffe0ff */
[----:B------:R-:W-:Y:S01]  /*72c0*/  FMUL.FTZ R57, R21, R57 ;  /* 0x0000003915397220 */ /* 0x000fe20000410000 */
[----:B------:R-:W-:Y:S01]  /*72d0*/  @!P0 FSEL R61, R61, RZ, !P6 ;  /* 0x000000ff3d3d8208 */ /* 0x000fe20007000000 */
[----:B------:R-:W-:Y:S01]  /*72e0*/  FFMA.FTZ R54, R22, R54, R53 ;  /* 0x0000003616367223 */ /* 0x000fe20000010035 */
[----:B------:R-:W-:Y:S01]  /*72f0*/  @!P0 ISETP.GE.AND P6, PT, R52, UR21, PT ;  /* 0x0000001534008c0c */ /* 0x000fe2000bfc6270 */
[----:B------:R-:W-:Y:S01]  /*7300*/  FFMA.FTZ R57, R20, R56, R57 ;  /* 0x0000003814397223 */ /* 0x000fe20000010039 */
[----:B------:R-:W-:-:S02]  /*7310*/  @!P0 FSEL R62, R62, RZ, !P5 ;  /* 0x000000ff3e3e8208 */ /* 0x000fc40006800000 */
[C---:B------:R-:W-:Y:S02]  /*7320*/  @!P0 ISETP.GE.AND P5, PT, R14.reuse, UR21, PT ;  /* 0x000000150e008c0c */ /* 0x040fe4000bfa6270 */
[C---:B------:R-:W-:Y:S02]  /*7330*/  @!P0 IADD3 R52, PT, PT, R14.reuse, 0x2, RZ ;  /* 0x000000020e348810 */ /* 0x040fe40007ffe0ff */
[----:B------:R-:W-:Y:S01]  /*7340*/  @!P0 IADD3 R53, PT, PT, R14, 0x3, RZ ;  /* 0x000000030e358810 */ /* 0x000fe20007ffe0ff */
[----:B------:R-:W-:Y:S01]  /*7350*/  FFMA.FTZ R58, R22, R58, R57 ;  /* 0x0000003a163a7223 */ /* 0x000fe20000010039 */
[----:B------:R-:W-:Y:S01]  /*7360*/  @!P0 FSEL R69, R69, RZ, !P1 ;  /* 0x000000ff45458208 */ /* 0x000fe20004800000 */
[----:B------:R-:W-:Y:S01]  /*7370*/  FFMA.FTZ R57, R23, R55, R54 ;  /* 0x0000003717397223 */ /* 0x000fe20000010036 */
[----:B------:R-:W-:Y:S02]  /*7380*/  @!P0 FSEL R68, R68, RZ, !P5 ;  /* 0x000000ff44448208 */ /* 0x000fe40006800000 */
[----:B------:R-:W-:-:S02]  /*7390*/  @!P0 ISETP.GE.AND P5, PT, R52, UR21, PT ;  /* 0x0000001534008c0c */ /* 0x000fc4000bfa6270 */
[----:B------:R-:W-:Y:S02]  /*73a0*/  @!P0 ISETP.GE.AND P1, PT, R53, UR21, PT ;  /* 0x0000001535008c0c */ /* 0x000fe4000bf26270 */
[----:B------:R-:W5:Y:S01]  /*73b0*/  LDG.E.128.CONSTANT R52, desc[UR14][R164.64+0x6600] ;  /* 0x0066000ea4347981 */ /* 0x000f62000c1e9d00 */
[----:B------:R-:W-:Y:S02]  /*73c0*/  @!P0 IADD3 R56, PT, PT, R14, 0x1, RZ ;  /* 0x000000010e388810 */ /* 0x000fe40007ffe0ff */
[----:B------:R-:W-:Y:S01]  /*73d0*/  @!P0 FSEL R63, R63, RZ, !P3 ;  /* 0x000000ff3f3f8208 */ /* 0x000fe20005800000 */
[----:B------:R-:W-:Y:S01]  /*73e0*/  FFMA.FTZ R58, R23, R59, R58 ;  /* 0x0000003b173a7223 */ /* 0x000fe2000001003a */
[----:B------:R-:W-:Y:S02]  /*73f0*/  @!P0 ISETP.GE.AND P3, PT, R56, UR21, PT ;  /* 0x0000001538008c0c */ /* 0x000fe4000bf66270 */
[----:B------:R-:W-:Y:S01]  /*7400*/  @!P0 IADD3 R56, PT, PT, R14, 0x2, RZ ;  /* 0x000000020e388810 */ /* 0x000fe20007ffe0ff */
[----:B------:R-:W-:Y:S01]  /*7410*/  FMUL.FTZ R61, R21, R61 ;  /* 0x0000003d153d7220 */ /* 0x000fe20000410000 */
[----:B------:R-:W-:Y:S01]  /*7420*/  @!P0 FSEL R70, R70, RZ, !P4 ;  /* 0x000000ff46468208 */ /* 0x000fe20006000000 */
[----:B------:R-:W-:Y:S01]  /*7430*/  FADD.FTZ R124, R124, R57 ;  /* 0x000000397c7c7221 */ /* 0x000fe20000010000 */
[----:B------:R-:W-:Y:S01]  /*7440*/  @!P0 ISETP.GE.AND P4, PT, R56, UR21, PT ;  /* 0x0000001538008c0c */ /* 0x000fe2000bf86270 */
[----:B------:R-:W-:Y:S01]  /*7450*/  FADD.FTZ R123, R123, R58 ;  /* 0x0000003a7b7b7221 */ /* 0x000fe20000010000 */
[----:B------:R-:W-:Y:S01]  /*7460*/  @!P0 FSEL R71, R71, RZ, !P2 ;  /* 0x000000ff47478208 */ /* 0x000fe20005000000 */
[----:B------:R-:W5:Y:S01]  /*7470*/  LDG.E.128.CONSTANT R56, desc[UR14][R164.64+0x6800] ;  /* 0x0068000ea4387981 */ /* 0x000f62000c1e9d00 */
[----:B------:R-:W-:-:S02]  /*7480*/  @!P0 ISETP.GE.AND P2, PT, R14, UR21, PT ;  /* 0x000000150e008c0c */ /* 0x000fc4000bf46270 */
[----:B------:R-:W-:Y:S01]  /*7490*/  @!P0 FSEL R65, R65, RZ, !P6 ;  /* 0x000000ff41418208 */ /* 0x000fe20007000000 */
[----:B------:R-:W-:Y:S01]  /*74a0*/  FFMA.FTZ R61, R20, R60, R61 ;  /* 0x0000003c143d7223 */ /* 0x000fe2000001003d */
[----:B------:R-:W-:Y:S02]  /*74b0*/  @!P0 IADD3 R60, PT, PT, R14, 0x3, RZ ;  /* 0x000000030e3c8810 */ /* 0x000fe40007ffe0ff */
[----:B------:R-:W-:Y:S01]  /*74c0*/  @!P0 FSEL R64, R64, RZ, !P2 ;  /* 0x000000ff40408208 */ /* 0x000fe20005000000 */
[----:B------:R-:W-:Y:S01]  /*74d0*/  FMUL.FTZ R65, R21, R65 ;  /* 0x0000004115417220 */ /* 0x000fe20000410000 */
[----:B------:R-:W-:Y:S01]  /*74e0*/  FFMA.FTZ R62, R22, R62, R61 ;  /* 0x0000003e163e7223 */ /* 0x000fe2000001003d */
[----:B------:R-:W-:Y:S02]  /*74f0*/  @!P0 ISETP.GE.AND P2, PT, R60, UR21, PT ;  /* 0x000000153c008c0c */ /* 0x000fe4000bf46270 */
[----:B------:R-:W-:Y:S01]  /*7500*/  @!P0 IADD3 R60, PT, PT, R14, 0x1, RZ ;  /* 0x000000010e3c8810 */ /* 0x000fe20007ffe0ff */
[----:B------:R-:W-:Y:S01]  /*7510*/  FFMA.FTZ R61, R20, R64, R65 ;  /* 0x00000040143d7223 */ /* 0x000fe20000010041 */
[----:B------:R-:W-:Y:S01]  /*7520*/  @!P0 FSEL R66, R66, RZ, !P5 ;  /* 0x000000ff42428208 */ /* 0x000fe20006800000 */
[----:B------:R-:W-:Y:S01]  /*7530*/  FFMA.FTZ R65, R23, R63, R62 ;  /* 0x0000003f17417223 */ /* 0x000fe2000001003e */
[----:B------:R-:W-:-:S03]  /*7540*/  @!P0 ISETP.GE.AND P6, PT, R60, UR21, PT ;  /* 0x000000153c008c0c */ /* 0x000fc6000bfc6270 */
[----:B------:R-:W-:Y:S02]  /*7550*/  FFMA.FTZ R66, R22, R66, R61 ;  /* 0x0000004216427223 */ /* 0x000fe4000001003d */
[----:B------:R-:W5:Y:S01]  /*7560*/  LDG.E.128.CONSTANT R60, desc[UR14][R164.64+0x6a00] ;  /* 0x006a000ea43c7981 */ /* 0x000f62000c1e9d00 */
[----:B------:R-:W-:Y:S01]  /*7570*/  @!P0 IADD3 R64, PT, PT, R14, 0x2, RZ ;  /* 0x000000020e408810 */ /* 0x000fe20007ffe0ff */
[----:B------:R-:W-:Y:S01]  /*7580*/  FMUL.FTZ R69, R21, R69 ;  /* 0x0000004515457220 */ /* 0x000fe20000410000 */
[----:B------:R-:W-:Y:S02]  /*7590*/  @!P0 FSEL R67, R67, RZ, !P1 ;  /* 0x000000ff43438208 */ /* 0x000fe40004800000 */
[----:B------:R-:W-:Y:S01]  /*75a0*/  @!P0 ISETP.GE.AND P5, PT, R64, UR21, PT ;  /* 0x0000001540008c0c */ /* 0x000fe2000bfa6270 */
[----:B------:R-:W-:Y:S01]  /*75b0*/  FFMA.FTZ R69, R20, R68, R69 ;  /* 0x0000004414457223 */ /* 0x000fe20000010045 */
[C---:B------:R-:W-:Y:S02]  /*75c0*/  @!P0 ISETP.GE.AND P1, PT, R14.reuse, UR21, PT ;  /* 0x000000150e008c0c */ /* 0x040fe4000bf26270 */
[----:B------:R-:W-:Y:S01]  /*75d0*/  @!P0 IADD3 R64, PT, PT, R14, 0x3, RZ ;  /* 0x000000030e408810 */ /* 0x000fe20007ffe0ff */
[----:B------:R-:W-:Y:S01]  /*75e0*/  FFMA.FTZ R70, R22, R70, R69 ;  /* 0x0000004616467223 */ /* 0x000fe20000010045 */
[----:B------:R-:W-:Y:S01]  /*75f0*/  @!P0 FSEL R72, R72, RZ, !P1 ;  /* 0x000000ff48488208 */ /* 0x000fe20004800000 */
[----:B------:R-:W-:Y:S01]  /*7600*/  FADD.FTZ R122, R122, R65 ;  /* 0x000000417a7a7221 */ /* 0x000fe20000010000 */
[----:B------:R-:W-:Y:S01]  /*7610*/  @!P0 ISETP.GE.AND P1, PT, R64, UR21, PT ;  /* 0x0000001540008c0c */ /* 0x000fe2000bf26270 */
[----:B------:R-:W-:-:S02]  /*7620*/  FFMA.FTZ R69, R23, R67, R66 ;  /* 0x0000004317457223 */ /* 0x000fc40000010042 */
[----:B------:R-:W5:Y:S01]  /*7630*/  LDG.E.128.CONSTANT R64, desc[UR14][R164.64+0x6c00] ;  /* 0x006c000ea4407981 */ /* 0x000f62000c1e9d00 */
[----:B------:R-:W-:Y:S02]  /*7640*/  @!P0 FSEL R73, R73, RZ, !P3 ;  /* 0x000000ff49498208 */ /* 0x000fe40005800000 */
[C---:B------:R-:W-:Y:S02]  /*7650*/  @!P0 ISETP.GE.AND P3, PT, R14.reuse, UR21, PT ;  /* 0x000000150e008c0c */ /* 0x040fe4000bf66270 */
[----:B------:R-:W-:Y:S02]  /*7660*/  @!P0 IADD3 R68, PT, PT, R14, 0x1, RZ ;  /* 0x000000010e448810 */ /* 0x000fe40007ffe0ff */
[----:B------:R-:W-:Y:S01]  /*7670*/  @!P0 FSEL R76, R76, RZ, !P3 ;  /* 0x000000ff4c4c8208 */ /* 0x000fe20005800000 */
[----:B------:R-:W-:Y:S01]  /*7680*/  FFMA.FTZ R70, R23, R71, R70 ;  /* 0x0000004717467223 */ /* 0x000fe20000010046 */
[----:B------:R-:W-:Y:S02]  /*7690*/  @!P0 ISETP.GE.AND P3, PT, R68, UR21, PT ;  /* 0x0000001544008c0c */ /* 0x000fe4000bf66270 */
[----:B------:R-:W-:Y:S01]  /*76a0*/  @!P0 IADD3 R68, PT, PT, R14, 0x2, RZ ;  /* 0x000000020e448810 */ /* 0x000fe20007ffe0ff */
[----:B------:R-:W-:Y:S01]  /*76b0*/  FADD.FTZ R121, R121, R70 ;  /* 0x0000004679797221 */ /* 0x000fe20000010000 */
[----:B------:R-:W-:Y:S01]  /*76c0*/  @!P0 FSEL R74, R74, RZ, !P4 ;  /* 0x000000ff4a4a8208 */ /* 0x000fe20006000000 */
[----:B------:R-:W-:Y:S01]  /*76d0*/  FADD.FTZ R120, R120, R69 ;  /* 0x0000004578787221 */ /* 0x000fe20000010000 */
[----:B------:R-:W-:Y:S01]  /*76e0*/  @!P0 ISETP.GE.AND P4, PT, R68, UR21, PT ;  /* 0x0000001544008c0c */ /* 0x000fe2000bf86270 */
[----:B------:R-:W-:Y:S01]  /*76f0*/  FMUL.FTZ R73, R21, R73 ;  /* 0x0000004915497220 */ /* 0x000fe20000410000 */
[----:B------:R-:W5:Y:S01]  /*7700*/  LDG.E.128.CONSTANT R68, desc[UR14][R164.64+0x6e00] ;  /* 0x006e000ea4447981 */ /* 0x000f62000c1e9d00 */
[----:B------:R-:W-:-:S02]  /*7710*/  @!P0 FSEL R77, R77, RZ, !P6 ;  /* 0x000000ff4d4d8208 */ /* 0x000fc40007000000 */
[----:B------:R-:W-:Y:S01]  /*7720*/  FFMA.FTZ R73, R20, R72, R73 ;  /* 0x0000004814497223 */ /* 0x000fe20000010049 */
[----:B------:R-:W-:Y:S02]  /*7730*/  @!P0 IADD3 R72, PT, PT, R14, 0x1, RZ ;  /* 0x000000010e488810 */ /* 0x000fe40007ffe0ff */
[----:B------:R-:W-:Y:S01]  /*7740*/  FMUL.FTZ R77, R21, R77 ;  /* 0x0000004d154d7220 */ /* 0x000fe20000410000 */
[----:B------:R-:W-:Y:S01]  /*7750*/  FFMA.FTZ R74, R22, R74, R73 ;  /* 0x0000004a164a7223 */ /* 0x000fe20000010049 */
[----:B------:R-:W-:Y:S02]  /*7760*/  @!P0 FSEL R75, R75, RZ, !P2 ;  /* 0x000000ff4b4b8208 */ /* 0x000fe40005000000 */
[----:B------:R-:W-:Y:S01]  /*7770*/  @!P0 FSEL R78, R78, RZ, !P5 ;  /* 0x000000ff4e4e8208 */ /* 0x000fe20006800000 */
[----:B------:R-:W-:Y:S01]  /*7780*/  FFMA.FTZ R77, R20, R76, R77 ;  /* 0x0000004c144d7223 */ /* 0x000fe2000001004d */
[----:B------:R-:W-:Y:S01]  /*7790*/  @!P0 ISETP.GE.AND P6, PT, R72, UR21, PT ;  /* 0x0000001548008c0c */ /* 0x000fe2000bfc6270 */
[----:B------:R-:W-:-:S02]  /*77a0*/  FFMA.FTZ R76, R23, R75, R74 ;  /* 0x0000004b174c7223 */ /* 0x000fc4000001004a */
[----:B------:R-:W5:Y:S01]  /*77b0*/  LDG.E.128.CONSTANT R72, desc[UR14][R164.64+0x7000] ;  /* 0x0070000ea4487981 */ /* 0x000f62000c1e9d00 */
[----:B------:R-:W-:Y:S01]  /*77c0*/  FFMA.FTZ R78, R22, R78, R77 ;  /* 0x0000004e164e7223 */ /* 0x000fe2000001004d */
[C---:B------:R-:W-:Y:S02]  /*77d0*/  @!P0 ISETP.GE.AND P2, PT, R14.reuse, UR21, PT ;  /* 0x000000150e008c0c */ /* 0x040fe4000bf46270 */
[----:B------:R-:W-:Y:S02]  /*77e0*/  @!P0 FSEL R79, R79, RZ, !P1 ;  /* 0x000000ff4f4f8208 */ /* 0x000fe40004800000 */
[----:B------:R-:W-:Y:S02]  /*77f0*/  @!P0 IADD3 R77, PT, PT, R14, 0x2, RZ ;  /* 0x000000020e4d8810 */ /* 0x000fe40007ffe0ff */
[----:B------:R-:W-:Y:S01]  /*7800*/  @!P0 FSEL R88, R88, RZ, !P2 ;  /* 0x000000ff58588208 */ /* 0x000fe20005000000 */
[----:B------:R-:W-:Y:S01]  /*7810*/  FFMA.FTZ R79, R23, R79, R78 ;  /* 0x0000004f174f7223 */ /* 0x000fe2000001004e */
[----:B------:R-:W-:-:S02]  /*7820*/  @!P0 ISETP.GE.AND P5, PT, R14, UR21, PT ;  /* 0x000000150e008c0c */ /* 0x000fc4000bfa6270 */
[----:B------:R-:W-:Y:S02]  /*7830*/  @!P0 FSEL R81, R81, RZ, !P3 ;  /* 0x000000ff51518208 */ /* 0x000fe40005800000 */
[----:B------:R-:W-:Y:S02]  /*7840*/  @!P0 ISETP.GE.AND P2, PT, R77, UR21, PT ;  /* 0x000000154d008c0c */ /* 0x000fe4000bf46270 */
[C---:B------:R-:W-:Y:S02]  /*7850*/  @!P0 IADD3 R78, PT, PT, R14.reuse, 0x3, RZ ;  /* 0x000000030e4e8810 */ /* 0x040fe40007ffe0ff */
[----:B------:R-:W-:Y:S01]  /*7860*/  @!P0 IADD3 R77, PT, PT, R14, 0x1, RZ ;  /* 0x000000010e4d8810 */ /* 0x000fe20007ffe0ff */
[----:B------:R-:W-:Y:S01]  /*7870*/  FMUL.FTZ R81, R21, R81 ;  /* 0x0000005115517220 */ /* 0x000fe20000410000 */
[----:B------:R-:W-:Y:S01]  /*7880*/  @!P0 FSEL R80, R80, RZ, !P5 ;  /* 0x000000ff50508208 */ /* 0x000fe20006800000 */
[----:B------:R-:W-:Y:S01]  /*7890*/  FADD.FTZ R119, R119, R76 ;  /* 0x0000004c77777221 */ /* 0x000fe20000010000 */
[----:B------:R-:W-:Y:S01]  /*78a0*/  @!P0 FSEL R82, R82, RZ, !P4 ;  /* 0x000000ff52528208 */ /* 0x000fe20006000000 */
[----:B------:R-:W-:Y:S01]  /*78b0*/  FADD.FTZ R118, R118, R79 ;  /* 0x0000004f76767221 */ /* 0x000fe20000010000 */
[----:B------:R-:W-:-:S02]  /*78c0*/  @!P0 ISETP.GE.AND P1, PT, R78, UR21, PT ;  /* 0x000000154e008c0c */ /* 0x000fc4000bf26270 */
[----:B------:R-:W-:Y:S02]  /*78d0*/  @!P0 ISETP.GE.AND P4, PT, R77, UR21, PT ;  /* 0x000000154d008c0c */ /* 0x000fe4000bf86270 */
[----:B------:R-:W5:Y:S01]  /*78e0*/  LDG.E.128.CONSTANT R76, desc[UR14][R164.64+0x7200] ;  /* 0x0072000ea44c7981 */ /* 0x000f62000c1e9d00 */
[----:B------:R-:W-:Y:S01]  /*78f0*/  FFMA.FTZ R81, R20, R80, R81 ;  /* 0x0000005014517223 */ /* 0x000fe20000010051 */
[----:B------:R-:W-:Y:S02]  /*7900*/  @!P0 FSEL R89, R89, RZ, !P6 ;  /* 0x000000ff59598208 */ /* 0x000fe40007000000 */
[----:B------:R-:W-:Y:S01]  /*7910*/  @!P0 ISETP.GE.AND P3, PT, R14, UR21, PT ;  /* 0x000000150e008c0c */ /* 0x000fe2000bf66270 */
[----:B------:R-:W-:Y:S01]  /*7920*/  FFMA.FTZ R82, R22, R82, R81 ;  /* 0x0000005216527223 */ /* 0x000fe20000010051 */
[C---:B------:R-:W-:Y:S02]  /*7930*/  @!P0 IADD3 R81, PT, PT, R14.reuse, 0x2, RZ ;  /* 0x000000020e518810 */ /* 0x040fe40007ffe0ff */
[----:B------:R-:W-:Y:S01]  /*7940*/  @!P0 FSEL R85, R85, RZ, !P4 ;  /* 0x000000ff55558208 */ /* 0x000fe20006000000 */
[----:B------:R-:W-:Y:S01]  /*7950*/  FMUL.FTZ R89, R21, R89 ;  /* 0x0000005915597220 */ /* 0x000fe20000410000 */
[----:B------:R-:W-:-:S02]  /*7960*/  @!P0 IADD3 R80, PT, PT, R14, 0x3, RZ ;  /* 0x000000030e508810 */ /* 0x000fc40007ffe0ff */
[----:B------:R-:W-:Y:S01]  /*7970*/  @!P0 FSEL R83, R83, RZ, !P1 ;  /* 0x000000ff53538208 */ /* 0x000fe20004800000 */
[----:B------:R-:W-:Y:S01]  /*7980*/  FMUL.FTZ R85, R21, R85 ;  /* 0x0000005515557220 */ /* 0x000fe20000410000 */
[----:B------:R-:W-:Y:S02]  /*7990*/  @!P0 ISETP.GE.AND P5, PT, R81, UR21, PT ;  /* 0x0000001551008c0c */ /* 0x000fe4000bfa6270 */
[----:B------:R-:W-:Y:S01]  /*79a0*/  @!P0 FSEL R84, R84, RZ, !P3 ;  /* 0x000000ff54548208 */ /* 0x000fe20005800000 */
[----:B------:R-:W-:Y:S01]  /*79b0*/  FFMA.FTZ R89, R20, R88, R89 ;  /* 0x0000005814597223 */ /* 0x000fe20000010059 */
[----:B------:R-:W-:Y:S01]  /*79c0*/  @!P0 FSEL R90, R90, RZ, !P2 ;  /* 0x000000ff5a5a8208 */ /* 0x000fe20005000000 */
[----:B------:R-:W-:Y:S01]  /*79d0*/  FFMA.FTZ R88, R23, R83, R82 ;  /* 0x0000005317587223 */ /* 0x000fe20000010052 */
[C---:B------:R-:W-:Y:S02]  /*79e0*/  @!P0 ISETP.GE.AND P2, PT, R80.reuse, UR21, PT ;  /* 0x0000001550008c0c */ /* 0x040fe4000bf46270 */
[----:B------:R-:W-:Y:S01]  /*79f0*/  @!P0 ISETP.GE.AND P1, PT, R80, UR21, PT ;  /* 0x0000001550008c0c */ /* 0x000fe2000bf26270 */
[----:B------:R-:W-:Y:S01]  /*7a00*/  FFMA.FTZ R85, R20, R84, R85 ;  /* 0x0000005414557223 */ /* 0x000fe20000010055 */
[----:B------:R-:W-:Y:S01]  /*7a10*/  @!P0 FSEL R86, R86, RZ, !P5 ;  /* 0x000000ff56568208 */ /* 0x000fe20006800000 */
[----:B------:R-:W5:Y:S01]  /*7a20*/  LDG.E.128.CONSTANT R80, desc[UR14][R164.64+0x7400] ;  /* 0x0074000ea4507981 */ /* 0x000f62000c1e9d00 */
[----:B------:R-:W-:-:S03]  /*7a30*/  @!P0 FSEL R87, R87, RZ, !P1 ;  /* 0x000000ff57578208 */ /* 0x000fc60004800000 */
[----:B------:R-:W-:Y:S01]  /*7a40*/  FFMA.FTZ R86, R22, R86, R85 ;  /* 0x0000005616567223 */ /* 0x000fe20000010055 */
[C---:B------:R-:W-:Y:S02]  /*7a50*/  @!P0 IADD3 R84, PT, PT, R14.reuse, 0x1, RZ ;  /* 0x000000010e548810 */ /* 0x040fe40007ffe0ff */
[----:B------:R-:W-:Y:S01]  /*7a60*/  @!P0 IADD3 R85, PT, PT, R14, 0x2, RZ ;  /* 0x000000020e558810 */ /* 0x000fe20007ffe0ff */
[----:B------:R-:W-:Y:S01]  /*7a70*/  FFMA.FTZ R86, R23, R87, R86 ;  /* 0x0000005717567223 */ /* 0x000fe20000010056 */
[----:B------:R-:W-:Y:S02]  /*7a80*/  @!P0 FSEL R91, R91, RZ, !P2 ;  /* 0x000000ff5b5b8208 */ /* 0x000fe40005000000 */
[----:B------:R-:W-:Y:S01]  /*7a90*/  @!P0 ISETP.GE.AND P2, PT, R84, UR21, PT ;  /* 0x0000001554008c0c */ /* 0x000fe2000bf46270 */
[----:B------:R-:W-:Y:S01]  /*7aa0*/  FADD.FTZ R115, R115, R86 ;  /* 0x0000005673737221 */ /* 0x000fe20000010000 */
[----:B------:R-:W-:Y:S02]  /*7ab0*/  @!P0 ISETP.GE.AND P3, PT, R85, UR21, PT ;  /* 0x0000001555008c0c */ /* 0x000fe4000bf66270 */
[----:B------:R-:W5:Y:S01]  /*7ac0*/  LDG.E.128.CONSTANT R84, desc[UR14][R164.64+0x7600] ;  /* 0x0076000ea4547981 */ /* 0x000f62000c1e9d00 */
[----:B------:R-:W-:Y:S01]  /*7ad0*/  FADD.FTZ R117, R117, R88 ;  /* 0x0000005875757221 */ /* 0x000fe20000010000 */
[----:B------:R-:W-:Y:S01]  /*7ae0*/  @!P0 IADD3 R88, PT, PT, R14, 0x1, RZ ;  /* 0x000000010e588810 */ /* 0x000fe20007ffe0ff */
[----:B------:R-:W-:Y:S01]  /*7af0*/  FFMA.FTZ R90, R22, R90, R89 ;  /* 0x0000005a165a7223 */ /* 0x000fe20000010059 */
[----:B------:R-:W-:Y:S01]  /*7b00*/  FMUL.FTZ R93, R21, R93 ;  /* 0x0000005d155d7220 */ /* 0x000fe20000410000 */
[----:B------:R-:W-:-:S02]  /*7b10*/  @!P0 ISETP.GE.AND P1, PT, R14, UR21, PT ;  /* 0x000000150e008c0c */ /* 0x000fc4000bf26270 */
[----:B------:R-:W-:Y:S01]  /*7b20*/  @!P0 ISETP.GE.AND P5, PT, R88, UR21, PT ;  /* 0x0000001558008c0c */ /* 0x000fe2000bfa6270 */
[C---:B------:R-:W-:Y:S01]  /*7b30*/  FFMA.FTZ R91, R23.reuse, R91, R90 ;  /* 0x0000005b175b7223 */ /* 0x040fe2000001005a */
[----:B------:R-:W-:Y:S01]  /*7b40*/  @!P0 IADD3 R88, PT, PT, R14, 0x2, RZ ;  /* 0x000000020e588810 */ /* 0x000fe20007ffe0ff */
[----:B------:R-:W-:Y:S01]  /*7b50*/  FFMA.FTZ R93, R20, R92, R93 ;  /* 0x0000005c145d7223 */ /* 0x000fe2000001005d */
[----:B------:R-:W-:Y:S01]  /*7b60*/  @!P0 FSEL R24, R24, RZ, !P1 ;  /* 0x000000ff18188208 */ /* 0x000fe20004800000 */
[----:B------:R-:W-:Y:S01]  /*7b70*/  FADD.FTZ R116, R116, R91 ;  /* 0x0000005b74747221 */ /* 0x000fe20000010000 */
[----:B------:R-:W-:Y:S01]  /*7b80*/  @!P0 ISETP.GE.AND P1, PT, R88, UR21, PT ;  /* 0x0000001558008c0c */ /* 0x000fe2000bf26270 */
[----:B------:R-:W-:Y:S01]  /*7b90*/  FFMA.FTZ R94, R22, R94, R93 ;  /* 0x0000005e165e7223 */ /* 0x000fe2000001005d */
[----:B------:R-:W5:Y:S03]  /*7ba0*/  LDG.E.128.CONSTANT R88, desc[UR14][R164.64+0x7800] ;  /* 0x0078000ea4587981 */ /* 0x000f66000c1e9d00 */
[----:B------:R-:W-:-:S04]  /*7bb0*/  FFMA.FTZ R95, R23, R95, R94 ;  /* 0x0000005f175f7223 */ /* 0x000fc8000001005e */
[----:B------:R-:W-:Y:S02]  /*7bc0*/  FADD.FTZ R150, R150, R95 ;  /* 0x0000005f96967221 */ /* 0x000fe40000010000 */
[----:B------:R-:W5:Y:S01]  /*7bd0*/  LDG.E.128.CONSTANT R92, desc[UR14][R164.64+0x7a00] ;  /* 0x007a000ea45c7981 */ /* 0x000f62000c1e9d00 */
[----:B------:R-:W-:-:S05]  /*7be0*/  @!P0 FSEL R25, R25, RZ, !P2 ;  /* 0x000000ff19198208 */ /* 0x000fca0005000000 */
[----:B------:R-:W-:-:S04]  /*7bf0*/  FMUL.FTZ R25, R21, R25 ;  /* 0x0000001915197220 */ /* 0x000fc80000410000 */
[----:B------:R-:W-:Y:S01]  /*7c00*/  FFMA.FTZ R25, R20, R24, R25 ;  /* 0x0000001814197223 */ /* 0x000fe20000010019 */
[----:B------:R-:W-:-:S04]  /*7c10*/  @!P0 IADD3 R24, PT, PT, R14, 0x3, RZ ;  /* 0x000000030e188810 */ /* 0x000fc80007ffe0ff */
[----:B------:R-:W-:Y:S02]  /*7c20*/  @!P0 ISETP.GE.AND P6, PT, R24, UR21, PT ;  /* 0x0000001518008c0c */ /* 0x000fe4000bfc6270 */
[----:B------:R-:W-:-:S04]  /*7c30*/  @!P0 IADD3 R24, PT, PT, R14, 0x1, RZ ;  /* 0x000000010e188810 */ /* 0x000fc80007ffe0ff */
[----:B------:R-:W-:Y:S02]  /*7c40*/  @!P0 ISETP.GE.AND P2, PT, R24, UR21, PT ;  /* 0x0000001518008c0c */ /* 0x000fe4000bf46270 */
[----:B------:R-:W-:Y:S02]  /*7c50*/  @!P0 IADD3 R24, PT, PT, R14, 0x2, RZ ;  /* 0x000000020e188810 */ /* 0x000fe40007ffe0ff */
[----:B------:R-:W-:Y:S02]  /*7c60*/  @!P0 FSEL R26, R26, RZ, !P3 ;  /* 0x000000ff1a1a8208 */ /* 0x000fe40005800000 */
[----:B------:R-:W-:Y:S02]  /*7c70*/  @!P0 ISETP.GE.AND P4, PT, R14, UR21, PT ;  /* 0x000000150e008c0c */ /* 0x000fe4000bf86270 */
[----:B------:R-:W-:Y:S02]  /*7c80*/  @!P0 ISETP.GE.AND P3, PT, R24, UR21, PT ;  /* 0x0000001518008c0c */ /* 0x000fe4000bf66270 */
[----:B------:R-:W-:Y:S01]  /*7c90*/  @!P0 IADD3 R24, PT, PT, R14, 0x3, RZ ;  /* 0x000000030e188810 */ /* 0x000fe20007ffe0ff */
[----:B------:R-:W-:Y:S01]  /*7ca0*/  FFMA.FTZ R26, R22, R26, R25 ;  /* 0x0000001a161a7223 */ /* 0x000fe20000010019 */
[----:B--2---:R-:W-:-:S02]  /*7cb0*/  @!P0 FSEL R28, R28, RZ, !P4 ;  /* 0x000000ff1c1c8208 */ /* 0x004fc40006000000 */
[----:B------:R-:W-:Y:S02]  /*7cc0*/  @!P0 ISETP.GE.AND P4, PT, R24, UR21, PT ;  /* 0x0000001518008c0c */ /* 0x000fe4000bf86270 */
[C---:B------:R-:W-:Y:S02]  /*7cd0*/  @!P0 IADD3 R25, PT, PT, R14.reuse, 0x3, RZ ;  /* 0x000000030e198810 */ /* 0x040fe40007ffe0ff */
[----:B------:R-:W-:Y:S02]  /*7ce0*/  @!P0 IADD3 R24, PT, PT, R14, 0x1, RZ ;  /* 0x000000010e188810 */ /* 0x000fe40007ffe0ff */
[----:B------:R-:W-:Y:S02]  /*7cf0*/  @!P0 FSEL R29, R29, RZ, !P5 ;  /* 0x000000ff1d1d8208 */ /* 0x000fe40006800000 */
[----:B------:R-:W-:Y:S02]  /*7d00*/  @!P0 FSEL R30, R30, RZ, !P1 ;  /* 0x000000ff1e1e8208 */ /* 0x000fe40004800000 */
[----:B------:R-:W-:-:S02]  /*7d10*/  @!P0 ISETP.GE.AND P1, PT, R25, UR21, PT ;  /* 0x0000001519008c0c */ /* 0x000fc4000bf26270 */
[----:B------:R-:W-:Y:S02]  /*7d20*/  @!P0 ISETP.GE.AND P5, PT, R24, UR21, PT ;  /* 0x0000001518008c0c */ /* 0x000fe4000bfa6270 */
[----:B------:R-:W-:Y:S02]  /*7d30*/  @!P0 IADD3 R24, PT, PT, R14, 0x2, RZ ;  /* 0x000000020e188810 */ /* 0x000fe40007ffe0ff */
[----:B------:R-:W-:Y:S02]  /*7d40*/  @!P0 FSEL R27, R27, RZ, !P6 ;  /* 0x000000ff1b1b8208 */ /* 0x000fe40007000000 */
[----:B------:R-:W-:Y:S02]  /*7d50*/  @!P0 FSEL R31, R31, RZ, !P1 ;  /* 0x000000ff1f1f8208 */ /* 0x000fe40004800000 */
[----:B------:R-:W-:Y:S02]  /*7d60*/  @!P0 ISETP.GE.AND P6, PT, R24, UR21, PT ;  /* 0x0000001518008c0c */ /* 0x000fe4000bfc6270 */
[----:B------:R-:W-:-:S02]  /*7d70*/  @!P0 ISETP.GE.AND P1, PT, R14, UR21, PT ;  /* 0x000000150e008c0c */ /* 0x000fc4000bf26270 */
[----:B------:R-:W-:Y:S02]  /*7d80*/  @!P0 IADD3 R24, PT, PT, R14, 0x3, RZ ;  /* 0x000000030e188810 */ /* 0x000fe40007ffe0ff */
[----:B---3--:R-:W-:Y:S02]  /*7d90*/  @!P0 FSEL R32, R32, RZ, !P1 ;  /* 0x000000ff20208208 */ /* 0x008fe40004800000 */
[----:B------:R-:W-:Y:S02]  /*7da0*/  @!P0 ISETP.GE.AND P1, PT, R24, UR21, PT ;  /* 0x0000001518008c0c */ /* 0x000fe4000bf26270 */
[----:B------:R-:W-:Y:S02]  /*7db0*/  @!P0 IADD3 R24, PT, PT, R14, 0x1, RZ ;  /* 0x000000010e188810 */ /* 0x000fe40007ffe0ff */
[----:B------:R-:W-:Y:S02]  /*7dc0*/  @!P0 FSEL R33, R33, RZ, !P2 ;  /* 0x000000ff21218208 */ /* 0x000fe40005000000 */
[----:B------:R-:W-:-:S02]  /*7dd0*/  @!P0 ISETP.GE.AND P2, PT, R24, UR21, PT ;  /* 0x0000001518008c0c */ /* 0x000fc4000bf46270 */
[----:B------:R-:W-:Y:S02]  /*7de0*/  @!P0 IADD3 R24, PT, PT, R14, 0x2, RZ ;  /* 0x000000020e188810 */ /* 0x000fe40007ffe0ff */
[----:B------:R-:W-:Y:S02]  /*7df0*/  @!P0 FSEL R34, R34, RZ, !P3 ;  /* 0x000000ff22228208 */ /* 0x000fe40005800000 */
[----:B------:R-:W-:Y:S02]  /*7e00*/  @!P0 FSEL R35, R35, RZ, !P4 ;  /* 0x000000ff23238208 */ /* 0x000fe40006000000 */
[----:B------:R-:W-:Y:S02]  /*7e10*/  @!P0 ISETP.GE.AND P3, PT, R24, UR21, PT ;  /* 0x0000001518008c0c */ /* 0x000fe4000bf66270 */
[C---:B------:R-:W-:Y:S02]  /*7e20*/  @!P0 ISETP.GE.AND P4, PT, R14.reuse, UR21, PT ;  /* 0x000000150e008c0c */ /* 0x040fe4000bf86270 */
[----:B------:R-:W-:-:S02]  /*7e30*/  @!P0 IADD3 R24, PT, PT, R14, 0x3, RZ ;  /* 0x000000030e188810 */ /* 0x000fc40007ffe0ff */
[----:B----4-:R-:W-:Y:S02]  /*7e40*/  @!P0 FSEL R36, R36, RZ, !P4 ;  /* 0x000000ff24248208 */ /* 0x010fe40006000000 */
[----:B------:R-:W-:Y:S02]  /*7e50*/  @!P0 ISETP.GE.AND P4, PT, R24, UR21, PT ;  /* 0x0000001518008c0c */ /* 0x000fe4000bf86270 */
[----:B------:R-:W-:Y:S02]  /*7e60*/  @!P0 IADD3 R24, PT, PT, R14, 0x1, RZ ;  /* 0x000000010e188810 */ /* 0x000fe40007ffe0ff */
[----:B------:R-:W-:Y:S02]  /*7e70*/  @!P0 FSEL R37, R37, RZ, !P5 ;  /* 0x000000ff25258208 */ /* 0x000fe40006800000 */
[----:B------:R-:W-:Y:S02]  /*7e80*/  @!P0 ISETP.GE.AND P5, PT, R24, UR21, PT ;  /* 0x0000001518008c0c */ /* 0x000fe4000bfa6270 */
[----:B------:R-:W-:-:S02]  /*7e90*/  @!P0 IADD3 R24, PT, PT, R14, 0x2, RZ ;  /* 0x000000020e188810 */ /* 0x000fc40007ffe0ff */
[----:B------:R-:W-:Y:S02]  /*7ea0*/  @!P0 FSEL R38, R38, RZ, !P6 ;  /* 0x000000ff26268208 */ /* 0x000fe40007000000 */
[----:B------:R-:W-:Y:S02]  /*7eb0*/  @!P0 FSEL R39, R39, RZ, !P1 ;  /* 0x000000ff27278208 */ /* 0x000fe40004800000 */
[----:B------:R-:W-:Y:S02]  /*7ec0*/  @!P0 ISETP.GE.AND P6, PT, R24, UR21, PT ;  /* 0x0000001518008c0c */ /* 0x000fe4000bfc6270 */
[C---:B------:R-:W-:Y:S02]  /*7ed0*/  @!P0 ISETP.GE.AND P1, PT, R14.reuse, UR21, PT ;  /* 0x000000150e008c0c */ /* 0x040fe4000bf26270 */
[----:B------:R-:W-:Y:S02]  /*7ee0*/  @!P0 IADD3 R24, PT, PT, R14, 0x3, RZ ;  /* 0x000000030e188810 */ /* 0x000fe40007ffe0ff */
[----:B-----5:R-:W-:-:S02]  /*7ef0*/  @!P0 FSEL R40, R40, RZ, !P1 ;  /* 0x000000ff28288208 */ /* 0x020fc40004800000 */
[----:B------:R-:W-:Y:S02]  /*7f00*/  @!P0 ISETP.GE.AND P1, PT, R24, UR21, PT ;  /* 0x0000001518008c0c */ /* 0x000fe4000bf26270 */
[----:B------:R-:W-:Y:S02]  /*7f10*/  @!P0 IADD3 R24, PT, PT, R14, 0x1, RZ ;  /* 0x000000010e188810 */ /* 0x000fe40007ffe0ff */
[----:B------:R-:W-:Y:S02]  /*7f20*/  @!P0 FSEL R41, R41, RZ, !P2 ;  /* 0x000000ff29298208 */ /* 0x000fe40005000000 */
[----:B------:R-:W-:Y:S02]  /*7f30*/  @!P0 ISETP.GE.AND P2, PT, R24, UR21, PT ;  /* 0x0000001518008c0c */ /* 0x000fe4000bf46270 */
[----:B------:R-:W-:Y:S02]  /*7f40*/  @!P0 IADD3 R24, PT, PT, R14, 0x2, RZ ;  /* 0x000000020e188810 */ /* 0x000fe40007ffe0ff */
[----:B------:R-:W-:-:S02]  /*7f50*/  @!P0 FSEL R42, R42, RZ, !P3 ;  /* 0x000000ff2a2a8208 */ /* 0x000fc40005800000 */
[----:B------:R-:W-:Y:S02]  /*7f60*/  @!P0 FSEL R43, R43, RZ, !P4 ;  /* 0x000000ff2b2b8208 */ /* 0x000fe40006000000 */
[----:B------:R-:W-:Y:S02]  /*7f70*/  @!P0 ISETP.GE.AND P3, PT, R24, UR21, PT ;  /* 0x0000001518008c0c */ /* 0x000fe4000bf66270 */
[C---:B------:R-:W-:Y:S02]  /*7f80*/  @!P0 ISETP.GE.AND P4, PT, R14.reuse, UR21, PT ;  /* 0x000000150e008c0c */ /* 0x040fe4000bf86270 */
[----:B------:R-:W-:Y:S02]  /*7f90*/  @!P0 IADD3 R24, PT, PT, R14, 0x3, RZ ;  /* 0x000000030e188810 */ /* 0x000fe40007ffe0ff */
[----:B------:R-:W-:Y:S02]  /*7fa0*/  @!P0 FSEL R44, R44, RZ, !P4 ;  /* 0x000000ff2c2c8208 */ /* 0x000fe40006000000 */
[----:B------:R-:W-:-:S02]  /*7fb0*/  @!P0 ISETP.GE.AND P4, PT, R24, UR21, PT ;  /* 0x0000001518008c0c */ /* 0x000fc4000bf86270 */
[----:B------:R-:W-:Y:S02]  /*7fc0*/  @!P0 IADD3 R24, PT, PT, R14, 0x1, RZ ;  /* 0x000000010e188810 */ /* 0x000fe40007ffe0ff */
[----:B------:R-:W-:Y:S02]  /*7fd0*/  @!P0 FSEL R45, R45, RZ, !P5 ;  /* 0x000000ff2d2d8208 */ /* 0x000fe40006800000 */
[----:B------:R-:W-:Y:S02]  /*7fe0*/  @!P0 ISETP.GE.AND P5, PT, R24, UR21, PT ;  /* 0x0000001518008c0c */ /* 0x000fe4000bfa6270 */
[----:B------:R-:W-:Y:S02]  /*7ff0*/  @!P0 IADD3 R24, PT, PT, R14, 0x2, RZ ;  /* 0x000000020e188810 */ /* 0x000fe40007ffe0ff */
[----:B------:R-:W-:Y:S02]  /*8000*/  @!P0 FSEL R46, R46, RZ, !P6 ;  /* 0x000000ff2e2e8208 */ /* 0x000fe40007000000 */
[----:B------:R-:W-:-:S02]  /*8010*/  @!P0 FSEL R47, R47, RZ, !P1 ;  /* 0x000000ff2f2f8208 */ /* 0x000fc40004800000 */
[----:B------:R-:W-:Y:S02]  /*8020*/  @!P0 ISETP.GE.AND P6, PT, R24, UR21, PT ;  /* 0x0000001518008c0c */ /* 0x000fe4000bfc6270 */
[C---:B------:R-:W-:Y:S02]  /*8030*/  @!P0 ISETP.GE.AND P1, PT, R14.reuse, UR21, PT ;  /* 0x000000150e008c0c */ /* 0x040fe4000bf26270 */
[----:B------:R-:W-:Y:S02]  /*8040*/  @!P0 IADD3 R24, PT, PT, R14, 0x3, RZ ;  /* 0x000000030e188810 */ /* 0x000fe40007ffe0ff */
[----:B------:R-:W-:Y:S02]  /*8050*/  @!P0 FSEL R48, R48, RZ, !P1 ;  /* 0x000000ff30308208 */ /* 0x000fe40004800000 */
[----:B------:R-:W-:Y:S02]  /*8060*/  @!P0 ISETP.GE.AND P1, PT, R24, UR21, PT ;  /* 0x0000001518008c0c */ /* 0x000fe4000bf26270 */
[----:B------:R-:W-:-:S02]  /*8070*/  @!P0 IADD3 R24, PT, PT, R14, 0x1, RZ ;  /* 0x000000010e188810 */ /* 0x000fc40007ffe0ff */
[----:B------:R-:W-:Y:S02]  /*8080*/  @!P0 FSEL R49, R49, RZ, !P2 ;  /* 0x000000ff31318208 */ /* 0x000fe40005000000 */
[----:B------:R-:W-:Y:S02]  /*8090*/  @!P0 ISETP.GE.AND P2, PT, R24, UR21, PT ;  /* 0x0000001518008c0c */ /* 0x000fe4000bf46270 */
[----:B------:R-:W-:Y:S02]  /*80a0*/  @!P0 IADD3 R24, PT, PT, R14, 0x2, RZ ;  /* 0x000000020e188810 */ /* 0x000fe40007ffe0ff */
[----:B------:R-:W-:Y:S02]  /*80b0*/  @!P0 FSEL R50, R50, RZ, !P3 ;  /* 0x000000ff32328208 */ /* 0x000fe40005800000 */
[----:B------:R-:W-:Y:S02]  /*80c0*/  @!P0 FSEL R51, R51, RZ, !P4 ;  /* 0x000000ff33338208 */ /* 0x000fe40006000000 */
[----:B------:R-:W-:-:S02]  /*80d0*/  @!P0 ISETP.GE.AND P3, PT, R24, UR21, PT ;  /* 0x0000001518008c0c */ /* 0x000fc4000bf66270 */
[C---:B------:R-:W-:Y:S02]  /*80e0*/  @!P0 ISETP.GE.AND P4, PT, R14.reuse, UR21, PT ;  /* 0x000000150e008c0c */ /* 0x040fe4000bf86270 */
[----:B------:R-:W-:Y:S02]  /*80f0*/  @!P0 IADD3 R24, PT, PT, R14, 0x3, RZ ;  /* 0x000000030e188810 */ /* 0x000fe40007ffe0ff */
[----:B------:R-:W-:Y:S02]  /*8100*/  @!P0 FSEL R52, R52, RZ, !P4 ;  /* 0x000000ff34348208 */ /* 0x000fe40006000000 */
[----:B------:R-:W-:Y:S02]  /*8110*/  @!P0 ISETP.GE.AND P4, PT, R24, UR21, PT ;  /* 0x0000001518008c0c */ /* 0x000fe4000bf86270 */
[----:B------:R-:W-:Y:S02]  /*8120*/  @!P0 IADD3 R24, PT, PT, R14, 0x1, RZ ;  /* 0x000000010e188810 */ /* 0x000fe40007ffe0ff */
[----:B------:R-:W-:-:S02]  /*8130*/  @!P0 FSEL R53, R53, RZ, !P5 ;  /* 0x000000ff35358208 */ /* 0x000fc40006800000 */
[----:B------:R-:W-:Y:S02]  /*8140*/  @!P0 ISETP.GE.AND P5, PT, R24, UR21, PT ;  /* 0x0000001518008c0c */ /* 0x000fe4000bfa6270 */
[----:B------:R-:W-:Y:S02]  /*8150*/  @!P0 IADD3 R24, PT, PT, R14, 0x2, RZ ;  /* 0x000000020e188810 */ /* 0x000fe40007ffe0ff */
[----:B------:R-:W-:Y:S02]  /*8160*/  @!P0 FSEL R54, R54, RZ, !P6 ;  /* 0x000000ff36368208 */ /* 0x000fe40007000000 */
[----:B------:R-:W-:Y:S02]  /*8170*/  @!P0 FSEL R55, R55, RZ, !P1 ;  /* 0x000000ff37378208 */ /* 0x000fe40004800000 */
[----:B------:R-:W-:Y:S02]  /*8180*/  @!P0 ISETP.GE.AND P6, PT, R24, UR21, PT ;  /* 0x0000001518008c0c */ /* 0x000fe4000bfc6270 */
[----:B------:R-:W-:-:S02]  /*8190*/  @!P0 ISETP.GE.AND P1, PT, R14, UR21, PT ;  /* 0x000000150e008c0c */ /* 0x000fc4000bf26270 */
[----:B------:R-:W-:Y:S02]  /*81a0*/  @!P0 IADD3 R24, PT, PT, R14, 0x3, RZ ;  /* 0x000000030e188810 */ /* 0x000fe40007ffe0ff */
[----:B------:R-:W-:Y:S02]  /*81b0*/  @!P0 FSEL R56, R56, RZ, !P1 ;  /* 0x000000ff38388208 */ /* 0x000fe40004800000 */
        /* <DEDUP_REMOVED lines=10> */
[----:B------:R-:W-:Y:S02]  /*8260*/  @!P0 FSEL R60, R60, RZ, !P4 ;  /* 0x000000ff3c3c8208 */ /* 0x000fe40006000000 */
        /* <DEDUP_REMOVED lines=10> */
[----:B------:R-:W-:-:S02]  /*8310*/  @!P0 FSEL R64, R64, RZ, !P1 ;  /* 0x000000ff40408208 */ /* 0x000fc40004800000 */
        /* <DEDUP_REMOVED lines=83> */
[----:B------:R-:W-:-:S02]  /*8850*/  @!P0 FSEL R98, R98, RZ, !P3 ;  /* 0x000000ff62628208 */ /* 0x000fc40005800000 */
[C---:B------:R-:W-:Y:S02]  /*8860*/  @!P0 IADD3 R24, PT, PT, R14.reuse, 0x3, RZ ;  /* 0x000000030e188810 */ /* 0x040fe40007ffe0ff */
[----:B------:R-:W-:Y:S02]  /*8870*/  @!P0 FSEL R97, R97, RZ, !P2 ;  /* 0x000000ff61618208 */ /* 0x000fe40005000000 */
[C---:B------:R-:W-:Y:S02]  /*8880*/  @!P0 ISETP.GE.AND P3, PT, R14.reuse, UR21, PT ;  /* 0x000000150e008c0c */ /* 0x040fe4000bf66270 */
[----:B------:R-:W-:Y:S02]  /*8890*/  @!P0 IADD3 R14, PT, PT, R14, 0x2, RZ ;  /* 0x000000020e0e8810 */ /* 0x000fe40007ffe0ff */
[----:B------:R-:W-:Y:S01]  /*88a0*/  @!P0 FSEL R101, R101, RZ, !P6 ;  /* 0x000000ff65658208 */ /* 0x000fe20007000000 */
[C---:B------:R-:W-:Y:S01]  /*88b0*/  FMUL.FTZ R29, R21.reuse, R29 ;  /* 0x0000001d151d7220 */ /* 0x040fe20000410000 */
[----:B------:R-:W-:Y:S01]  /*88c0*/  @!P0 FSEL R100, R100, RZ, !P3 ;  /* 0x000000ff64648208 */ /* 0x000fe20005800000 */
[C---:B------:R-:W-:Y:S01]  /*88d0*/  FMUL.FTZ R33, R21.reuse, R33 ;  /* 0x0000002115217220 */ /* 0x040fe20000410000 */
[----:B------:R-:W-:Y:S01]  /*88e0*/  @!P0 ISETP.GE.AND P3, PT, R14, UR21, PT ;  /* 0x000000150e008c0c */ /* 0x000fe2000bf66270 */
        /* <DEDUP_REMOVED lines=17> */
[----:B------:R-:W-:Y:S01]  /*8a00*/  FFMA.FTZ R29, R20, R28, R29 ;  /* 0x0000001c141d7223 */ /* 0x000fe2000001001d */
[----:B------:R-:W-:Y:S01]  /*8a10*/  @!P0 ISETP.GE.AND P2, PT, R24, UR21, PT ;  /* 0x0000001518008c0c */ /* 0x000fe2000bf46270 */
        /* <DEDUP_REMOVED lines=82> */
.L_x_23539:
[----:B------:R-:W-:Y:S05]  /*8f40*/  BSYNC.RECONVERGENT B1 ;  /* 0x0000000000017941 */ /* 0x000fea0003800200 */
.L_x_23538:
[----:B------:R-:W-:-:S04]  /*8f50*/  IADD3 R5, PT, PT, R5, 0x4, RZ ;  /* 0x0000000405057810 */ /* 0x000fc80007ffe0ff */
[----:B------:R-:W-:-:S13]  /*8f60*/  ISETP.GE.AND P0, PT, R5, UR9, PT ;  /* 0x0000000905007c0c */ /* 0x000fda000bf06270 */
[----:B------:R-:W-:Y:S05]  /*8f70*/  @!P0 BRA `(.L_x_23540) ;  /* 0xffffffb8001c8947 */ /* 0x000fea000383ffff */
.L_x_23537:
[----:B------:R-:W-:Y:S05]  /*8f80*/  BSYNC.RECONVERGENT B0 ;  /* 0x0000000000007941 */ /* 0x000fea0003800200 */
.L_x_23536:
[----:B------:R-:W0:Y:S01]  /*8f90*/  SHFL.BFLY PT, R23, R150, 0x4, 0x1f ;  /* 0x0c801f0096177f89 */ /* 0x000e2200000e0000 */
[----:B------:R-:W-:Y:S01]  /*8fa0*/  LOP3.LUT P0, RZ, R2, 0x7, RZ, 0xc0, !PT ;  /* 0x0000000702ff7812 */ /* 0x000fe2000780c0ff */
[----:B------:R-:W-:Y:S02]  /*8fb0*/  BSSY.RECONVERGENT B0, `(.L_x_23541) ;  /* 0x00001cb000007945 */ /* 0x000fe40003800200 */
[----:B------:R-:W1:Y:S04]  /*8fc0*/  SHFL.BFLY PT, R25, R148, 0x4, 0x1f ;  /* 0x0c801f0094197f89 */ /* 0x000e6800000e0000 */
[----:B------:R-:W3:Y:S04]  /*8fd0*/  SHFL.BFLY PT, R5, R158, 0x4, 0x1f ;  /* 0x0c801f009e057f89 */ /* 0x000ee800000e0000 */
[----:B------:R-:W4:Y:S04]  /*8fe0*/  SHFL.BFLY PT, R7, R156, 0x4, 0x1f ;  /* 0x0c801f009c077f89 */ /* 0x000f2800000e0000 */
[----:B------:R-:W5:Y:S04]  /*8ff0*/  SHFL.BFLY PT, R9, R154, 0x4, 0x1f ;  /* 0x0c801f009a097f89 */ /* 0x000f6800000e0000 */
[----:B------:R-:W2:Y:S01]  /*9000*/  SHFL.BFLY PT, R21, R152, 0x4, 0x1f ;  /* 0x0c801f0098157f89 */ /* 0x000ea200000e0000 */
[----:B0-----:R-:W-:-:S03]  /*9010*/  FADD.FTZ R150, R23, R150 ;  /* 0x0000009617967221 */ /* 0x001fc60000010000 */
        /* <DEDUP_REMOVED lines=10> */
[----:B------:R-:W2:Y:S04]  /*90c0*/  SHFL.BFLY PT, R25, R130, 0x4, 0x1f ;  /* 0x0c801f0082197f89 */ /* 0x000ea800000e0000 */
[----:B------:R-:W2:Y:S01]  /*90d0*/  SHFL.BFLY PT, R21, R134, 0x4, 0x1f ;  /* 0x0c801f0086157f89 */ /* 0x000ea200000e0000 */
[----:B0-----:R-:W-:Y:S01]  /*90e0*/  FADD.FTZ R147, R22, R147 ;  /* 0x0000009316937221 */ /* 0x001fe20000010000 */
[----:B-1----:R-:W-:Y:S02]  /*90f0*/  FADD.FTZ R132, R23, R132 ;  /* 0x0000008417847221 */ /* 0x002fe40000010000 */
[----:B------:R-:W0:Y:S01]  /*9100*/  SHFL.BFLY PT, R30, R139, 0x4, 0x1f ;  /* 0x0c801f008b1e7f89 */ /* 0x000e2200000e0000 */
[----:B---3--:R-:W-:-:S03]  /*9110*/  FADD.FTZ R149, R20, R149 ;  /* 0x0000009514957221 */ /* 0x008fc60000010000 */
        /* <DEDUP_REMOVED lines=8> */
[----:B------:R-:W5:Y:S04]  /*91a0*/  SHFL.BFLY PT, R35, R138, 0x4, 0x1f ;  /* 0x0c801f008a237f89 */ /* 0x000f6800000e0000 */
[----:B------:R-:W5:Y:S01]  /*91b0*/  SHFL.BFLY PT, R20, R133, 0x4, 0x1f ;  /* 0x0c801f0085147f89 */ /* 0x000f6200000e0000 */
[----:B0-----:R-:W-:Y:S01]  /*91c0*/  FADD.FTZ R139, R30, R139 ;  /* 0x0000008b1e8b7221 */ /* 0x001fe20000010000 */
[----:B-1----:R-:W-:Y:S02]  /*91d0*/  FADD.FTZ R118, R23, R118 ;  /* 0x0000007617767221 */ /* 0x002fe40000010000 */
[----:B------:R-:W0:Y:S01]  /*91e0*/  SHFL.BFLY PT, R27, R146, 0x4, 0x1f ;  /* 0x0c801f00921b7f89 */ /* 0x000e2200000e0000 */
[----:B---3--:R-:W-:-:S03]  /*91f0*/  FADD.FTZ R131, R22, R131 ;  /* 0x0000008316837221 */ /* 0x008fc60000010000 */
[----:B------:R-:W1:Y:S01]  /*9200*/  SHFL.BFLY PT, R31, R142, 0x4, 0x1f ;  /* 0x0c801f008e1f7f89 */ /* 0x000e6200000e0000 */
[----:B----4-:R-:W-:-:S03]  /*9210*/  FADD.FTZ R4, R4, R157 ;  /* 0x0000009d04047221 */ /* 0x010fc60000010000 */
[----:B------:R-:W3:Y:S01]  /*9220*/  SHFL.BFLY PT, R28, R141, 0x4, 0x1f ;  /* 0x0c801f008d1c7f89 */ /* 0x000ee200000e0000 */
[----:B--2---:R-:W-:-:S03]  /*9230*/  FADD.FTZ R144, R29, R144 ;  /* 0x000000901d907221 */ /* 0x004fc60000010000 */
[----:B------:R-:W2:Y:S01]  /*9240*/  SHFL.BFLY PT, R33, R140, 0x4, 0x1f ;  /* 0x0c801f008c217f89 */ /* 0x000ea200000e0000 */
        /* <DEDUP_REMOVED lines=9> */
[----:B---3--:R-:W-:-:S03]  /*92e0*/  FADD.FTZ R141, R28, R141 ;  /* 0x0000008d1c8d7221 */ /* 0x008fc60000010000 */
[----:B------:R-:W3:Y:S01]  /*92f0*/  SHFL.BFLY PT, R39, R112, 0x4, 0x1f ;  /* 0x0c801f0070277f89 */ /* 0x000ee200000e0000 */
        /* <DEDUP_REMOVED lines=56> */
[----:B--2---:R-:W-:Y:S01]  /*9680*/  FADD.FTZ R16, R39, R16 ;  /* 0x0000001027107221 */ /* 0x004fe20000010000 */
[----:B----4-:R-:W-:Y:S02]  /*9690*/  FADD.FTZ R4, R4, R25 ;  /* 0x0000001904047221 */ /* 0x010fe40000010000 */
[----:B------:R-:W2:Y:S01]  /*96a0*/  SHFL.BFLY PT, R40, R113, 0x4, 0x1f ;  /* 0x0c801f0071287f89 */ /* 0x000ea200000e0000 */
[----:B-----5:R-:W-:-:S03]  /*96b0*/  FADD.FTZ R148, R148, R23 ;  /* 0x0000001794947221 */ /* 0x020fc60000010000 */
[----:B------:R-:W4:Y:S01]  /*96c0*/  SHFL.BFLY PT, R33, R106, 0x4, 0x1f ;  /* 0x0c801f006a217f89 */ /* 0x000f2200000e0000 */
[----:B------:R-:W-:-:S03]  /*96d0*/  FADD.FTZ R108, R21, R108 ;  /* 0x0000006c156c7221 */ /* 0x000fc60000010000 */
[----:B------:R-:W5:Y:S01]  /*96e0*/  SHFL.BFLY PT, R28, R105, 0x4, 0x1f ;  /* 0x0c801f00691c7f89 */ /* 0x000f6200000e0000 */
[----:B0-----:R-:W-:-:S03]  /*96f0*/  FADD.FTZ R21, R30, R19 ;  /* 0x000000131e157221 */ /* 0x001fc60000010000 */
[----:B------:R-:W0:Y:S01]  /*9700*/  SHFL.BFLY PT, R37, R18, 0x4, 0x1f ;  /* 0x0c801f0012257f89 */ /* 0x000e2200000e0000 */
[----:B------:R-:W-:Y:S01]  /*9710*/  LOP3.LUT R19, R2, 0x3c0, RZ, 0xc0, !PT ;  /* 0x000003c002137812 */ /* 0x000fe200078ec0ff */
[----:B-1----:R-:W-:Y:S02]  /*9720*/  FADD.FTZ R5, R5, R22 ;  /* 0x0000001605057221 */ /* 0x002fe40000010000 */
[----:B------:R-:W1:Y:S01]  /*9730*/  SHFL.BFLY PT, R32, R17, 0x4, 0x1f ;  /* 0x0c801f0011207f89 */ /* 0x000e6200000e0000 */
[----:B------:R-:W-:Y:S01]  /*9740*/  ISETP.NE.OR P1, PT, R19, 0x40, P0 ;  /* 0x000000401300780c */ /* 0x000fe20000725670 */
[----:B---3--:R-:W-:Y:S02]  /*9750*/  FADD.FTZ R104, R35, R104 ;  /* 0x0000006823687221 */ /* 0x008fe40000010000 */
[----:B------:R-:W3:Y:S04]  /*9760*/  SHFL.BFLY PT, R34, R15, 0x4, 0x1f ;  /* 0x0c801f000f227f89 */ /* 0x000ee800000e0000 */
[----:B------:R-:W3:Y:S01]  /*9770*/  SHFL.BFLY PT, R36, R13, 0x4, 0x1f ;  /* 0x0c801f000d247f89 */ /* 0x000ee200000e0000 */
[----:B--2---:R-:W-:-:S03]  /*9780*/  FADD.FTZ R113, R40, R113 ;  /* 0x0000007128717221 */ /* 0x004fc60000010000 */
[----:B------:R-:W2:Y:S01]  /*9790*/  SHFL.BFLY PT, R41, R12, 0x4, 0x1f ;  /* 0x0c801f000c297f89 */ /* 0x000ea200000e0000 */
        /* <DEDUP_REMOVED lines=25> */
[----:B--2---:R-:W-:Y:S02]  /*9930*/  FADD.FTZ R14, R14, R31 ;  /* 0x0000001f0e0e7221 */ /* 0x004fe40000010000 */
        /* <DEDUP_REMOVED lines=42> */
[----:B----4-:R-:W-:Y:S01]  /*9be0*/  FADD.FTZ R130, R130, R41 ;  /* 0x0000002982827221 */ /* 0x010fe20000010000 */
[----:B-----5:R-:W-:Y:S02]  /*9bf0*/  FADD.FTZ R19, R129, R42 ;  /* 0x0000002a81137221 */ /* 0x020fe40000010000 */
[----:B------:R-:W4:Y:S01]  /*9c00*/  SHFL.BFLY PT, R24, R123, 0x2, 0x1f ;  /* 0x0c401f007b187f89 */ /* 0x000f2200000e0000 */
[----:B0-----:R-:W-:-:S03]  /*9c10*/  FADD.FTZ R128, R128, R43 ;  /* 0x0000002b80807221 */ /* 0x001fc60000010000 */
[----:B------:R-:W0:Y:S01]  /*9c20*/  SHFL.BFLY PT, R27, R122, 0x2, 0x1f ;  /* 0x0c401f007a1b7f89 */ /* 0x000e2200000e0000 */
[----:B-1----:R-:W-:-:S03]  /*9c30*/  FADD.FTZ R124, R124, R25 ;  /* 0x000000197c7c7221 */ /* 0x002fc60000010000 */
[----:B------:R-:W1:Y:S01]  /*9c40*/  SHFL.BFLY PT, R26, R121, 0x2, 0x1f ;  /* 0x0c401f00791a7f89 */ /* 0x000e6200000e0000 */
[----:B---3--:R-:W-:-:S03]  /*9c50*/  FADD.FTZ R110, R110, R39 ;  /* 0x000000276e6e7221 */ /* 0x008fc60000010000 */
[----:B------:R-:W3:Y:S01]  /*9c60*/  SHFL.BFLY PT, R29, R120, 0x2, 0x1f ;  /* 0x0c401f00781d7f89 */ /* 0x000ee200000e0000 */
[----:B------:R-:W-:-:S03]  /*9c70*/  FADD.FTZ R104, R104, R23 ;  /* 0x0000001768687221 */ /* 0x000fc60000010000 */
[----:B------:R-:W5:Y:S01]  /*9c80*/  SHFL.BFLY PT, R28, R119, 0x2, 0x1f ;  /* 0x0c401f00771c7f89 */ /* 0x000f6200000e0000 */
[----:B--2---:R-:W-:-:S03]  /*9c90*/  FADD.FTZ R125, R125, R22 ;  /* 0x000000167d7d7221 */ /* 0x004fc60000010000 */
[----:B------:R-:W2:Y:S04]  /*9ca0*/  SHFL.BFLY PT, R31, R118, 0x2, 0x1f ;  /* 0x0c401f00761f7f89 */ /* 0x000ea800000e0000 */
[----:B------:R-:W2:Y:S01]  /*9cb0*/  SHFL.BFLY PT, R30, R117, 0x2, 0x1f ;  /* 0x0c401f00751e7f89 */ /* 0x000ea200000e0000 */
[----:B----4-:R-:W-:-:S03]  /*9cc0*/  FADD.FTZ R123, R123, R24 ;  /* 0x000000187b7b7221 */ /* 0x010fc60000010000 */
[----:B------:R-:W4:Y:S01]  /*9cd0*/  SHFL.BFLY PT, R33, R116, 0x2, 0x1f ;  /* 0x0c401f0074217f89 */ /* 0x000f2200000e0000 */
[----:B0-----:R-:W-:-:S03]  /*9ce0*/  FADD.FTZ R122, R122, R27 ;  /* 0x0000001b7a7a7221 */ /* 0x001fc60000010000 */
[----:B------:R-:W0:Y:S01]  /*9cf0*/  SHFL.BFLY PT, R32, R115, 0x2, 0x1f ;  /* 0x0c401f0073207f89 */ /* 0x000e2200000e0000 */
[----:B-1----:R-:W-:-:S03]  /*9d00*/  FADD.FTZ R121, R121, R26 ;  /* 0x0000001a79797221 */ /* 0x002fc60000010000 */
[----:B------:R-:W1:Y:S01]  /*9d10*/  SHFL.BFLY PT, R35, R114, 0x2, 0x1f ;  /* 0x0c401f0072237f89 */ /* 0x000e6200000e0000 */
[----:B---3--:R-:W-:-:S03]  /*9d20*/  FADD.FTZ R120, R120, R29 ;  /* 0x0000001d78787221 */ /* 0x008fc60000010000 */
[----:B------:R-:W3:Y:S01]  /*9d30*/  SHFL.BFLY PT, R34, R113, 0x2, 0x1f ;  /* 0x0c401f0071227f89 */ /* 0x000ee200000e0000 */
[----:B-----5:R-:W-:-:S03]  /*9d40*/  FADD.FTZ R119, R119, R28 ;  /* 0x0000001c77777221 */ /* 0x020fc60000010000 */
[----:B------:R-:W5:Y:S01]  /*9d50*/  SHFL.BFLY PT, R37, R112, 0x2, 0x1f ;  /* 0x0c401f0070257f89 */ /* 0x000f6200000e0000 */
        /* <DEDUP_REMOVED lines=22> */
[----:B-1----:R-:W-:Y:S01]  /*9ec0*/  FADD.FTZ R106, R106, R43 ;  /* 0x0000002b6a6a7221 */ /* 0x002fe20000010000 */
[----:B---3--:R-:W-:Y:S02]  /*9ed0*/  FADD.FTZ R105, R105, R42 ;  /* 0x0000002a69697221 */ /* 0x008fe40000010000 */
[----:B------:R-:W1:Y:S01]  /*9ee0*/  SHFL.BFLY PT, R36, R17, 0x2, 0x1f ;  /* 0x0c401f0011247f89 */ /* 0x000e6200000e0000 */
[----:B-----5:R-:W-:-:S03]  /*9ef0*/  FADD.FTZ R18, R18, R39 ;  /* 0x0000002712127221 */ /* 0x020fc60000010000 */
[----:B------:R-:W3:Y:S01]  /*9f00*/  SHFL.BFLY PT, R41, R16, 0x2, 0x1f ;  /* 0x0c401f0010297f89 */ /* 0x000ee200000e0000 */
[----:B--2---:R-:W-:-:S03]  /*9f10*/  FADD.FTZ R0, R0, R23 ;  /* 0x0000001700007221 */ /* 0x004fc60000010000 */
[----:B------:R-:W2:Y:S01]  /*9f20*/  SHFL.BFLY PT, R38, R15, 0x2, 0x1f ;  /* 0x0c401f000f267f89 */ /* 0x000ea200000e0000 */
[----:B------:R-:W-:-:S03]  /*9f30*/  FADD.FTZ R4, R4, R25 ;  /* 0x0000001904047221 */ /* 0x000fc60000010000 */
[----:B------:R-:W5:Y:S01]  /*9f40*/  SHFL.BFLY PT, R40, R13, 0x2, 0x1f ;  /* 0x0c401f000d287f89 */ /* 0x000f6200000e0000 */
[----:B----4-:R-:W-:-:S03]  /*9f50*/  FADD.FTZ R5, R5, R22 ;  /* 0x0000001605057221 */ /* 0x010fc60000010000 */
[----:B------:R-:W4:Y:S01]  /*9f60*/  SHFL.BFLY PT, R43, R12, 0x2, 0x1f ;  /* 0x0c401f000c2b7f89 */ /* 0x000f2200000e0000 */
[----:B0-----:R-:W-:-:S03]  /*9f70*/  FADD.FTZ R20, R20, R45 ;  /* 0x0000002d14147221 */ /* 0x001fc60000010000 */
[----:B------:R-:W0:Y:S04]  /*9f80*/  SHFL.BFLY PT, R42, R11, 0x2, 0x1f ;  /* 0x0c401f000b2a7f89 */ /* 0x000e2800000e0000 */
[----:B------:R-:W0:Y:S01]  /*9f90*/  SHFL.BFLY PT, R27, R6, 0x1, 0x1f ;  /* 0x0c201f00061b7f89 */ /* 0x000e2200000e0000 */
[----:B-1----:R-:W-:-:S03]  /*9fa0*/  FADD.FTZ R17, R17, R36 ;  /* 0x0000002411117221 */ /* 0x002fc60000010000 */
[----:B------:R-:W1:Y:S01]  /*9fb0*/  SHFL.BFLY PT, R24, R7, 0x1, 0x1f ;  /* 0x0c201f0007187f89 */ /* 0x000e6200000e0000 */
[----:B---3--:R-:W-:-:S03]  /*9fc0*/  FADD.FTZ R16, R16, R41 ;  /* 0x0000002910107221 */ /* 0x008fc60000010000 */
[----:B------:R-:W3:Y:S01]  /*9fd0*/  SHFL.BFLY PT, R29, R8, 0x1, 0x1f ;  /* 0x0c201f00081d7f89 */ /* 0x000ee200000e0000 */
[----:B--2---:R-:W-:-:S03]  /*9fe0*/  FADD.FTZ R15, R15, R38 ;  /* 0x000000260f0f7221 */ /* 0x004fc60000010000 */
[----:B------:R-:W2:Y:S01]  /*9ff0*/  SHFL.BFLY PT, R26, R9, 0x1, 0x1f ;  /* 0x0c201f00091a7f89 */ /* 0x000ea200000e0000 */
[----:B-----5:R-:W-:-:S03]  /*a000*/  FADD.FTZ R13, R13, R40 ;  /* 0x000000280d0d7221 */ /* 0x020fc60000010000 */
[----:B------:R-:W5:Y:S01]  /*a010*/  SHFL.BFLY PT, R31, R14, 0x1, 0x1f ;  /* 0x0c201f000e1f7f89 */ /* 0x000f6200000e0000 */
[----:B----4-:R-:W-:-:S03]  /*a020*/  FADD.FTZ R12, R12, R43 ;  /* 0x0000002b0c0c7221 */ /* 0x010fc60000010000 */
[----:B------:R-:W4:Y:S01]  /*a030*/  SHFL.BFLY PT, R33, R150, 0x1, 0x1f ;  /* 0x0c201f0096217f89 */ /* 0x000f2200000e0000 */
        /* <DEDUP_REMOVED lines=24> */
[----:B-----5:R-:W-:Y:S01]  /*a1c0*/  FADD.FTZ R144, R144, R39 ;  /* 0x0000002790907221 */ /* 0x020fe20000010000 */
[----:B----4-:R-:W-:Y:S02]  /*a1d0*/  FADD.FTZ R143, R143, R34 ;  /* 0x000000228f8f7221 */ /* 0x010fe40000010000 */
        /* <DEDUP_REMOVED lines=8> */
[----:B------:R-:W3:Y:S01]  /*a260*/  SHFL.BFLY PT, R28, R135, 0x1, 0x1f ;  /* 0x0c201f00871c7f89 */ /* 0x000ee200000e0000 */
[----:B--2---:R-:W-:-:S03]  /*a270*/  FADD.FTZ R10, R10, R45 ;  /* 0x0000002d0a0a7221 */ /* 0x004fc60000010000 */
[----:B------:R-:W2:Y:S04]  /*a280*/  SHFL.BFLY PT, R31, R134, 0x1, 0x1f ;  /* 0x0c201f00861f7f89 */ /* 0x000ea800000e0000 */
        /* <DEDUP_REMOVED lines=31> */
[----:B0-----:R-:W-:Y:S01]  /*a480*/  FADD.FTZ R124, R124, R43 ;  /* 0x0000002b7c7c7221 */ /* 0x001fe20000010000 */
[----:B-----5:R-:W-:Y:S02]  /*a490*/  FADD.FTZ R123, R123, R38 ;  /* 0x000000267b7b7221 */ /* 0x020fe40000010000 */
[----:B------:R-:W0:Y:S01]  /*a4a0*/  SHFL.BFLY PT, R45, R122, 0x1, 0x1f ;  /* 0x0c201f007a2d7f89 */ /* 0x000e2200000e0000 */
[----:B-1----:R-:W-:-:S03]  /*a4b0*/  FADD.FTZ R121, R121, R40 ;  /* 0x0000002879797221 */ /* 0x002fc60000010000 */
[----:B------:R-:W1:Y:S01]  /*a4c0*/  SHFL.BFLY PT, R24, R115, 0x1, 0x1f ;  /* 0x0c201f0073187f89 */ /* 0x000e6200000e0000 */
[----:B---3--:R-:W-:-:S03]  /*a4d0*/  FADD.FTZ R120, R120, R23 ;  /* 0x0000001778787221 */ /* 0x008fc60000010000 */
[----:B------:R-:W3:Y:S01]  /*a4e0*/  SHFL.BFLY PT, R27, R114, 0x1, 0x1f ;  /* 0x0c201f00721b7f89 */ /* 0x000ee200000e0000 */
[----:B--2---:R-:W-:-:S03]  /*a4f0*/  FADD.FTZ R119, R119, R42 ;  /* 0x0000002a77777221 */ /* 0x004fc60000010000 */
[----:B------:R-:W2:Y:S01]  /*a500*/  SHFL.BFLY PT, R23, R116, 0x1, 0x1f ;  /* 0x0c201f0074177f89 */ /* 0x000ea200000e0000 */
[----:B------:R-:W-:-:S03]  /*a510*/  FADD.FTZ R118, R118, R25 ;  /* 0x0000001976767221 */ /* 0x000fc60000010000 */
[----:B------:R-:W5:Y:S01]  /*a520*/  SHFL.BFLY PT, R26, R113, 0x1, 0x1f ;  /* 0x0c201f00711a7f89 */ /* 0x000f6200000e0000 */
[----:B----4-:R-:W-:-:S03]  /*a530*/  FADD.FTZ R117, R117, R22 ;  /* 0x0000001675757221 */ /* 0x010fc60000010000 */
        /* <DEDUP_REMOVED lines=36> */
[----:B---3--:R-:W-:Y:S01]  /*a780*/  FADD.FTZ R17, R17, R38 ;  /* 0x0000002611117221 */ /* 0x008fe20000010000 */
[----:B------:R-:W-:Y:S01]  /*a790*/  BAR.SYNC.DEFER_BLOCKING 0x0 ;  /* 0x0000000000007b1d */ /* 0x000fe20000010000 */
[----:B--2---:R-:W-:Y:S01]  /*a7a0*/  FADD.FTZ R16, R16, R41 ;  /* 0x0000002910107221 */ /* 0x004fe20000010000 */
[----:B-----5:R-:W-:Y:S01]  /*a7b0*/  FADD.FTZ R15, R15, R40 ;  /* 0x000000280f0f7221 */ /* 0x020fe20000010000 */
        /* <DEDUP_REMOVED lines=74> */
.L_x_23542:
[----:B------:R-:W-:Y:S05]  /*ac60*/  BSYNC.RECONVERGENT B0 ;  /* 0x0000000000007941 */ /* 0x000fea0003800200 */
.L_x_23541:
        /* <DEDUP_REMOVED lines=51> */
[----:B---3--:R-:W-:Y:S02]  /*afa0*/  FADD.FTZ R144, R144, R39 ;  /* 0x0000002790907221 */ /* 0x008fe40000010000 */
        /* <DEDUP_REMOVED lines=18> */
[----:B------:R-:W1:Y:S04]  /*b0d0*/  LDS R30, [R3+0x210] ;  /* 0x00021000031e7984 */ /* 0x000e680000000800 */
        /* <DEDUP_REMOVED lines=21> */
[----:B------:R-:W-:-:S03]  /*b230*/  FADD.FTZ R124, R124, R35 ;  /* 0x000000237c7c7221 */ /* 0x000fc60000010000 */
        /* <DEDUP_REMOVED lines=40> */
[----:B------:R-:W-:Y:S01]  /*b4c0*/  FADD.FTZ R18, R18, R57 ;  /* 0x0000003912127221 */ /* 0x000fe20000010000 */
[----:B--2---:R-:W-:Y:S01]  /*b4d0*/  FADD.FTZ R17, R17, R54 ;  /* 0x0000003611117221 */ /* 0x004fe20000010000 */
[----:B---3--:R-:W-:Y:S01]  /*b4e0*/  FADD.FTZ R16, R16, R59 ;  /* 0x0000003b10107221 */ /* 0x008fe20000010000 */
[----:B----4-:R-:W-:Y:S01]  /*b4f0*/  FADD.FTZ R15, R15, R56 ;  /* 0x000000380f0f7221 */ /* 0x010fe20000010000 */
[----:B-----5:R-:W-:Y:S01]  /*b500*/  FADD.FTZ R13, R13, R58 ;  /* 0x0000003a0d0d7221 */ /* 0x020fe20000010000 */
[----:B------:R-:W-:Y:S01]  /*b510*/  FADD.FTZ R12, R12, R61 ;  /* 0x0000003d0c0c7221 */ /* 0x000fe20000010000 */
[----:B------:R-:W-:Y:S01]  /*b520*/  FADD.FTZ R11, R11, R60 ;  /* 0x0000003c0b0b7221 */ /* 0x000fe20000010000 */
[----:B------:R-:W-:-:S07]  /*b530*/  FADD.FTZ R10, R10, R63 ;  /* 0x0000003f0a0a7221 */ /* 0x000fce0000010000 */
.L_x_23544:
[----:B------:R-:W-:Y:S05]  /*b540*/  BSYNC.RECONVERGENT B0 ;  /* 0x0000000000007941 */ /* 0x000fea0003800200 */
.L_x_23543:
        /* <DEDUP_REMOVED lines=68> */
.L_x_23546:
[----:B------:R-:W-:Y:S05]  /*b990*/  BSYNC.RECONVERGENT B0 ;  /* 0x0000000000007941 */ /* 0x000fea0003800200 */
.L_x_23545:
[----:B------:R-:W-:Y:S06]  /*b9a0*/  BAR.SYNC.DEFER_BLOCKING 0x0 ;  /* 0x0000000000007b1d */ /* 0x000fec0000010000 */
[----:B------:R-:W-:Y:S04]  /*b9b0*/  BSSY.RECONVERGENT B0, `(.L_x_23547) ;  /* 0x0000082000007945 */ /* 0x000fe80003800200 */
[----:B------:R-:W-:Y:S05]  /*b9c0*/  @P3 BRA `(.L_x_23548) ;  /* 0x0000000800003947 */ /* 0x000fea0003800000 */
[----:B------:R-:W1:Y:S04]  /*b9d0*/  LDS R49, [R3+0x3f0] ;  /* 0x0003f00003317984 */ /* 0x000e680000000800 */
[----:B0-----:R-:W0:Y:S04]  /*b9e0*/  LDS R23, [R3] ;  /* 0x0000000003177984 */ /* 0x001e280000000800 */
        /* <DEDUP_REMOVED lines=55> */
[----:B------:R-:W0:Y:S04]  /*bd60*/  LDS R33, [R3+0x200] ;  /* 0x0002000003217984 */ /* 0x000e280000000800 */
        /* <DEDUP_REMOVED lines=21> */
[----:B------:R-:W-:-:S03]  /*bec0*/  FADD.FTZ R125, R125, R30 ;  /* 0x0000001e7d7d7221 */ /* 0x000fc60000010000 */
        /* <DEDUP_REMOVED lines=48> */
.L_x_23548:
[----:B------:R-:W-:Y:S05]  /*c1d0*/  BSYNC.RECONVERGENT B0 ;  /* 0x0000000000007941 */ /* 0x000fea0003800200 */
.L_x_23547:
        /* <DEDUP_REMOVED lines=10> */
[----:B0-----:R-:W-:Y:S01]  /*c280*/  SHF.R.U32.HI R23, RZ, 0x3, R2 ;  /* 0x00000003ff177819 */ /* 0x001fe20000011602 */
[----:B------:R-:W-:Y:S01]  /*c290*/  USHF.L.U32 UR5, UR4, 0x8, URZ ;  /* 0x0000000804057899 */ /* 0x000fe200080006ff */
[----:B-1----:R-:W-:-:S05]  /*c2a0*/  SHF.L.U32 R2, R3, 0x8, RZ ;  /* 0x0000000803027819 */ /* 0x002fca00000006ff */
        /* <DEDUP_REMOVED lines=69> */
.L_x_23549:
        /* <DEDUP_REMOVED lines=16> */
.L_x_26013:


//--------------------- .text._ZN4vllm25paged_attention_v1_kernelIffLi192ELi32ELi128ELNS_18Fp8KVCacheDataTypeE0ELb1EEEvPT_PKS2_PKT0_S8_ifPKiSA_iPKfiiiSC_SC_iiiii --------------------------
	.section	.text._ZN4vllm25paged_attention_v1_kernelIffLi192ELi32ELi128ELNS_18Fp8KVCacheDataTypeE0ELb1EEEvPT_PKS2_PKT0_S8_ifPKiSA_iPKfiiiSC_SC_iiiii,"ax",@progbits
	.align	128
        .global         _ZN4vllm25paged_attention_v1_kernelIffLi192ELi32ELi128ELNS_18Fp8KVCacheDataTypeE0ELb1EEEvPT_PKS2_PKT0_S8_ifPKiSA_iPKfiiiSC_SC_iiiii
        .type           _ZN4vllm25paged_attention_v1_kernelIffLi192ELi32ELi128ELNS_18Fp8KVCacheDataTypeE0ELb1EEEvPT_PKS2_PKT0_S8_ifPKiSA_iPKfiiiSC_SC_iiiii,@function
        .size           _ZN4vllm25paged_attention_v1_kernelIffLi192ELi32ELi128ELNS_18Fp8KVCacheDataTypeE0ELb1EEEvPT_PKS2_PKT0_S8_ifPKiSA_iPKfiiiSC_SC_iiiii,(.L_x_26014 - _ZN4vllm25paged_attention_v1_kernelIffLi192ELi32ELi128ELNS_18Fp8KVCacheDataTypeE0ELb1EEEvPT_PKS2_PKT0_S8_ifPKiSA_iPKfiiiSC_SC_iiiii)
        .other          _ZN4vllm25paged_attention_v1_kernelIffLi192ELi32ELi128ELNS_18Fp8KVCacheDataTypeE0ELb1EEEvPT_PKS2_PKT0_S8_ifPKiSA_iPKfiiiSC_SC_iiiii,@"STO_CUDA_ENTRY STV_DEFAULT"
_ZN4vllm25paged_attention_v1_kernelIffLi192ELi32ELi128ELNS_18Fp8KVCacheDataTypeE0ELb1EEEvPT_PKS2_PKT0_S8_ifPKiSA_iPKfiiiSC_SC_iiiii:
.text._ZN4vllm25paged_attention_v1_kernelIffLi192ELi32ELi128ELNS_18Fp8KVCacheDataTypeE0ELb1EEEvPT_PKS2_PKT0_S8_ifPKiSA_iPKfiiiSC_SC_iiiii:
        /* <DEDUP_REMOVED lines=10> */
[----:B------:R-:W4:Y:S01]  /*00a0*/  LDCU UR26, c[0x0][0x3f4] ;  /* 0x00007e80ff1a77ac */ /* 0x000f220008000800 */
[----:B------:R-:W-:Y:S01]  /*00b0*/  HFMA2 R158, -RZ, RZ, 0, 0 ;  /* 0x00000000ff9e7431 */ /* 0x000fe200000001ff */
        /* <DEDUP_REMOVED lines=17> */
[----:B------:R-:W-:Y:S02]  /*01d0*/  @!UP0 UIMAD UR4, UR9, 0xc0, URZ ;  /* 0x000000c0090488a4 */ /* 0x000fe4000f8e02ff */
        /* <DEDUP_REMOVED lines=10> */
[----:B--2---:R-:W2:Y:S01]  /*0280*/  MUFU.RCP R0, R0 ;  /* 0x0000000000007308 */ /* 0x004ea20000001000 */
[----:B------:R-:W1:Y:S01]  /*0290*/  LDC R7, c[0x0][0x370] ;  /* 0x0000dc00ff077b82 */ /* 0x000e620000000800 */
[----:B------:R-:W-:Y:S01]  /*02a0*/  PLOP3.LUT P1, PT, PT, PT, UP0, 0x80, 0x8 ;  /* 0x000000000008781c */ /* 0x000fe20003f2f008 */
[----:B----4-:R-:W-:-:S06]  /*02b0*/  @UP0 UIMAD.WIDE.U32 UR4, UR9, 0x4, UR4 ;  /* 0x00000004090408a5 */ /* 0x010fcc000f8e0004 */
[----:B------:R-:W-:Y:S02]  /*02c0*/  MOV R5, UR5 ;  /* 0x0000000500057c02 */ /* 0x000fe40008000f00 */
[----:B------:R-:W-:Y:S02]  /*02d0*/  MOV R4, UR4 ;  /* 0x0000000400047c02 */ /* 0x000fe40008000f00 */
[----:B--2---:R-:W-:Y:S01]  /*02e0*/  IADD3 R6, PT, PT, R0, 0xffffffe, RZ ;  /* 0x0ffffffe00067810 */ /* 0x004fe20007ffe0ff */
[----:B------:R-:W-:Y:S02]  /*02f0*/  UMOV UR4, URZ ;  /* 0x000000ff00047c82 */ /* 0x000fe40008000000 */
[----:B------:R2:W5:Y:S01]  /*0300*/  @P1 LDG.E.CONSTANT R158, desc[UR14][R4.64] ;  /* 0x0000000e049e1981 */ /* 0x000562000c1e9900 */
[----:B------:R-:W-:Y:S01]  /*0310*/  SHF.R.U32.HI R159, RZ, 0x5, R108 ;  /* 0x00000005ff9f7819 */ /* 0x000fe2000001166c */
[----:B0-----:R-:W-:Y:S01]  /*0320*/  IMAD R109, R109, UR25, RZ ;  /* 0x000000196d6d7c24 */ /* 0x001fe2000f8e02ff */
[----:B------:R-:W-:Y:S01]  /*0330*/  BSSY.RECONVERGENT B0, `(.L_x_23550) ;  /* 0x00001fa000007945 */ /* 0x000fe20003800200 */
[----:B------:R-:W0:Y:S01]  /*0340*/  F2I.FTZ.U32.TRUNC.NTZ R6, R6 ;  /* 0x0000000600067305 */ /* 0x000e22000021f000 */
[----:B-1----:R-:W-:-:S02]  /*0350*/  IABS R0, R7 ;  /* 0x0000000700007213 */ /* 0x002fc40000000000 */
[----:B------:R-:W1:Y:S01]  /*0360*/  S2R R7, SR_CTAID.X ;  /* 0x0000000000077919 */ /* 0x000e620000002500 */
[----:B------:R-:W-:Y:S02]  /*0370*/  MOV R156, 0xff7fffff ;  /* 0xff7fffff009c7802 */ /* 0x000fe40000000f00 */
[----:B------:R-:W-:Y:S02]  /*0380*/  R2UR UR7, R0 ;  /* 0x00000000000772ca */ /* 0x000fe400000e0000 */
[----:B------:R-:W-:-:S04]  /*0390*/  MOV R0, UR26 ;  /* 0x0000001a00007c02 */ /* 0x000fc80008000f00 */
[----:B------:R-:W-:Y:S02]  /*03a0*/  IABS R0, R0 ;  /* 0x0000000000007213 */ /* 0x000fe40000000000 */
[----:B0-----:R-:W-:Y:S02]  /*03b0*/  R2UR UR5, R6 ;  /* 0x00000000060572ca */ /* 0x001fe400000e0000 */
[----:B--2---:R-:W0:Y:S01]  /*03c0*/  I2F.RP R4, R0 ;  /* 0x0000000000047306 */ /* 0x004e220000209400 */
[C---:B------:R-:W-:Y:S02]  /*03d0*/  R2UR UR30, R0.reuse ;  /* 0x00000000001e72ca */ /* 0x040fe400000e0000 */
[----:B------:R-:W-:Y:S02]  /*03e0*/  R2UR UR31, R0 ;  /* 0x00000000001f72ca */ /* 0x000fe400000e0000 */
[----:B------:R-:W-:-:S06]  /*03f0*/  MOV R157, R0 ;  /* 0x00000000009d7202 */ /* 0x000fcc0000000f00 */
[----:B------:R-:W-:Y:S01]  /*0400*/  UIADD3 UR6, UPT, UPT, URZ, -UR5, URZ ;  /* 0x80000005ff067290 */ /* 0x000fe2000fffe0ff */
[----:B0-----:R-:W0:Y:S03]  /*0410*/  MUFU.RCP R4, R4 ;  /* 0x0000000400047308 */ /* 0x001e260000001000 */
[----:B------:R-:W-:Y:S01]  /*0420*/  UIMAD UR6, UR6, UR10, URZ ;  /* 0x0000000a060672a4 */ /* 0x000fe2000f8e02ff */
[----:B-1----:R-:W-:-:S03]  /*0430*/  IABS R7, R7 ;  /* 0x0000000700077213 */ /* 0x002fc60000000000 */
[----:B------:R-:W-:-:S03]  /*0440*/  UIMAD.WIDE.U32 UR4, UR5, UR6, UR4 ;  /* 0x00000006050472a5 */ /* 0x000fc6000f8e0004 */
[----:B------:R-:W-:Y:S01]  /*0450*/  UMOV UR6, URZ ;  /* 0x000000ff00067c82 */ /* 0x000fe20008000000 */
[----:B------:R-:W-:-:S04]  /*0460*/  UIMAD.WIDE.U32 UR4, UR5, UR7, URZ ;  /* 0x00000007050472a5 */ /* 0x000fc8000f8e00ff */
[----:B------:R-:W-:-:S04]  /*0470*/  UIADD3 UR4, UPT, UPT, -UR5, URZ, URZ ;  /* 0x000000ff05047290 */ /* 0x000fc8000fffe1ff */
[----:B------:R-:W-:Y:S01]  /*0480*/  UIMAD UR4, UR10, UR4, UR7 ;  /* 0x000000040a0472a4 */ /* 0x000fe2000f8e0207 */
[----:B0-----:R-:W-:-:S03]  /*0490*/  IADD3 R5, PT, PT, R4, 0xffffffe, RZ ;  /* 0x0ffffffe04057810 */ /* 0x001fc60007ffe0ff */
[----:B------:R-:W-:-:S03]  /*04a0*/  UISETP.GT.U32.AND UP1, UPT, UR10, UR4, UPT ;  /* 0x000000040a00728c */ /* 0x000fc6000bf24070 */
[----:B------:R-:W0:Y:S08]  /*04b0*/  F2I.FTZ.U32.TRUNC.NTZ R5, R5 ;  /* 0x0000000500057305 */ /* 0x000e30000021f000 */
[----:B------:R-:W-:Y:S02]  /*04c0*/  @!UP1 UIADD3 UR4, UPT, UPT, UR4, -UR10, URZ ;  /* 0x8000000a04049290 */ /* 0x000fe4000fffe0ff */
[----:B------:R-:W-:-:S02]  /*04d0*/  @!UP1 UIADD3 UR5, UPT, UPT, UR5, 0x1, URZ ;  /* 0x0000000105059890 */ /* 0x000fc4000fffe0ff */
[----:B------:R-:W-:Y:S02]  /*04e0*/  UISETP.GE.U32.AND UP0, UPT, UR4, UR10, UPT ;  /* 0x0000000a0400728c */ /* 0x000fe4000bf06070 */
[----:B------:R-:W-:Y:S01]  /*04f0*/  ULOP3.LUT UR4, UR13, UR8, URZ, 0x3c, !UPT ;  /* 0x000000080d047292 */ /* 0x000fe2000f8e3cff */
[----:B0-----:R-:W-:-:S03]  /*0500*/  R2UR UR7, R5 ;  /* 0x00000000050772ca */ /* 0x001fc600000e0000 */
[----:B------:R-:W-:-:S05]  /*0510*/  UISETP.GE.AND UP1, UPT, UR4, URZ, UPT ;  /* 0x000000ff0400728c */ /* 0x000fca000bf26270 */
[----:B------:R-:W-:Y:S02]  /*0520*/  @UP0 UIADD3 UR5, UPT, UPT, UR5, 0x1, URZ ;  /* 0x0000000105050890 */ /* 0x000fe4000fffe0ff */
[----:B------:R-:W-:-:S03]  /*0530*/  UISETP.NE.AND UP0, UPT, UR8, URZ, UPT ;  /* 0x000000ff0800728c */ /* 0x000fc6000bf05270 */
[----:B------:R-:W-:Y:S02]  /*0540*/  UIMAD UR4, UR7, UR30, URZ ;  /* 0x0000001e070472a4 */ /* 0x000fe4000f8e02ff */
[----:B------:R-:W-:Y:S02]  /*0550*/  UMOV UR20, UR5 ;  /* 0x0000000500147c82 */ /* 0x000fe40008000000 */
[----:B------:R-:W-:Y:S02]  /*0560*/  @!UP1 UIADD3 UR20, UPT, UPT, -UR20, URZ, URZ ;  /* 0x000000ff14149290 */ /* 0x000fe4000fffe1ff */
[----:B------:R-:W-:Y:S02]  /*0570*/  UIADD3 UR4, UPT, UPT, -UR4, URZ, URZ ;  /* 0x000000ff04047290 */ /* 0x000fe4000fffe1ff */
[----:B------:R-:W-:Y:S02]  /*0580*/  @!UP0 ULOP3.LUT UR20, URZ, UR8, URZ, 0x33, !UPT ;  /* 0x00000008ff148292 */ /* 0x000fe4000f8e33ff */
[----:B------:R-:W-:-:S02]  /*0590*/  UIMAD.WIDE.U32 UR6, UR7, UR4, UR6 ;  /* 0x00000004070672a5 */ /* 0x000fc4000f8e0006 */
[----:B------:R-:W-:Y:S02]  /*05a0*/  UISETP.GE.AND UP0, UPT, UR27, URZ, UPT ;  /* 0x000000ff1b00728c */ /* 0x000fe4000bf06270 */
        /* <DEDUP_REMOVED lines=57> */
[----:B------:R-:W1:Y:S02]  /*0940*/  LDCU.64 UR16, c[0x0][0x390] ;  /* 0x00007200ff1077ac */ /* 0x000e640008000a00 */
[----:B------:R-:W-:-:S04]  /*0950*/  @!UP3 ULOP3.LUT UR5, URZ, UR20, URZ, 0x33, !UPT ;  /* 0x00000014ff05b292 */ /* 0x000fc8000f8e33ff */
[----:B------:R-:W-:Y:S02]  /*0960*/  @UP2 UIADD3 UR7, UPT, UPT, UR7, 0x1, URZ ;  /* 0x0000000107072890 */ /* 0x000fe4000fffe0ff */
[----:B------:R-:W-:Y:S02]  /*0970*/  @!UP0 UIMAD UR8, UR8, UR19, UR5 ;  /* 0x00000013080882a4 */ /* 0x000fe4000f8e0205 */
[----:B------:R-:W-:Y:S02]  /*0980*/  @!UP5 UIADD3 UR7, UPT, UPT, -UR7, URZ, URZ ;  /* 0x000000ff0707d290 */ /* 0x000fe4000fffe1ff */
[----:B------:R-:W-:Y:S02]  /*0990*/  @!UP0 UIADD3 UR8, UPT, UPT, -UR8, URZ, URZ ;  /* 0x000000ff08088290 */ /* 0x000fe4000fffe1ff */
[----:B------:R-:W-:Y:S02]  /*09a0*/  @!UP1 ULOP3.LUT UR7, URZ, UR26, URZ, 0x33, !UPT ;  /* 0x0000001aff079292 */ /* 0x000fe4000f8e33ff */
[----:B------:R-:W-:Y:S01]  /*09b0*/  @!UP0 UIMAD UR4, UR27, UR8, 0x1 ;  /* 0x000000011b0484a4 */ /* 0x000fe2000f8e0208 */
[----:B01----:R-:W-:Y:S11]  /*09c0*/  @P0 BRA `(.L_x_23551) ;  /* 0x0000001800400947 */ /* 0x003ff60003800000 */
        /* <DEDUP_REMOVED lines=47> */
.L_x_23554:
        /* <DEDUP_REMOVED lines=79> */
[----:B------:R-:W2:Y:S04]  /*11b0*/  LDG.E.128.CONSTANT R144, desc[UR14][R160.64+0x1400] ;  /* 0x0014000ea0907981 */ /* 0x000ea8000c1e9d00 */
[----:B------:R-:W3:Y:S01]  /*11c0*/  LDG.E.128.CONSTANT R112, desc[UR14][R160.64+0x1600] ;  /* 0x0016000ea0707981 */ /* 0x000ee2000c1e9d00 */
[----:B------:R-:W-:Y:S01]  /*11d0*/  FFMA.FTZ R148, R13, R117, R148 ;  /* 0x000000750d947223 */ /* 0x000fe20000010094 */
[----:B------:R-:W-:Y:S01]  /*11e0*/  FFMA.FTZ R151, R14, R118, R151 ;  /* 0x000000760e977223 */ /* 0x000fe20000010097 */
[----:B------:R-:W-:Y:S01]  /*11f0*/  FFMA.FTZ R150, R15, R119, R150 ;  /* 0x000000770f967223 */ /* 0x000fe20000010096 */
[----:B----4-:R-:W-:Y:S01]  /*1200*/  FFMA.FTZ R149, R16, R120, R149 ;  /* 0x0000007810957223 */ /* 0x010fe20000010095 */
[----:B------:R-:W-:Y:S01]  /*1210*/  FFMA.FTZ R148, R17, R121, R148 ;  /* 0x0000007911947223 */ /* 0x000fe20000010094 */
[----:B------:R-:W-:Y:S01]  /*1220*/  FFMA.FTZ R151, R18, R122, R151 ;  /* 0x0000007a12977223 */ /* 0x000fe20000010097 */
[----:B------:R-:W-:Y:S01]  /*1230*/  FFMA.FTZ R150, R19, R123, R150 ;  /* 0x0000007b13967223 */ /* 0x000fe20000010096 */
        /* <DEDUP_REMOVED lines=25> */
[----:B------:R-:W4:Y:S04]  /*13d0*/  LDG.E.128.CONSTANT R108, desc[UR14][R160.64+0x2400] ;  /* 0x0024000ea06c7981 */ /* 0x000f28000c1e9d00 */
        /* <DEDUP_REMOVED lines=51> */
[----:B------:R-:W0:Y:S01]  /*1710*/  S2UR UR8, SR_CgaCtaId ;  /* 0x00000000000879c3 */ /* 0x000e220000008800 */
[----:B------:R-:W-:Y:S02]  /*1720*/  UMOV UR6, 0x400 ;  /* 0x0000040000067882 */ /* 0x000fe40000000000 */
[----:B0-----:R-:W-:Y:S01]  /*1730*/  ULEA UR6, UR8, UR6, 0x18 ;  /* 0x0000000608067291 */ /* 0x001fe2000f8ec0ff */
[----:B--2---:R-:W-:Y:S01]  /*1740*/  FFMA.FTZ R149, R80, R144, R149 ;  /* 0x0000009050957223 */ /* 0x004fe20000010095 */
[----:B------:R-:W-:Y:S01]  /*1750*/  FFMA.FTZ R148, R81, R145, R148 ;  /* 0x0000009151947223 */ /* 0x000fe20000010094 */
[----:B------:R-:W-:Y:S01]  /*1760*/  FFMA.FTZ R151, R82, R146, R151 ;  /* 0x0000009252977223 */ /* 0x000fe20000010097 */
[----:B------:R-:W-:-:S02]  /*1770*/  FFMA.FTZ R150, R83, R147, R150 ;  /* 0x0000009353967223 */ /* 0x000fc40000010096 */
[----:B------:R-:W2:Y:S01]  /*1780*/  LDG.E.128.CONSTANT R144, desc[UR14][R160.64+0x3a00] ;  /* 0x003a000ea0907981 */ /* 0x000ea2000c1e9d00 */
[----:B------:R-:W-:Y:S01]  /*1790*/  FFMA.FTZ R149, R84, R140, R149 ;  /* 0x0000008c54957223 */ /* 0x000fe20000010095 */
        /* <DEDUP_REMOVED lines=23> */
[----:B------:R-:W0:Y:S01]  /*1910*/  LDS.128 R132, [UR6+0x1a0] ;  /* 0x0001a006ff847984 */ /* 0x000e220008000c00 */
[----:B------:R-:W-:Y:S01]  /*1920*/  FFMA.FTZ R149, R104, R136, R149 ;  /* 0x0000008868957223 */ /* 0x000fe20000010095 */
[----:B------:R-:W-:Y:S01]  /*1930*/  FFMA.FTZ R148, R105, R137, R148 ;  /* 0x0000008969947223 */ /* 0x000fe20000010094 */
[----:B------:R-:W-:Y:S01]  /*1940*/  FFMA.FTZ R151, R106, R138, R151 ;  /* 0x0000008a6a977223 */ /* 0x000fe20000010097 */
[----:B------:R-:W-:-:S02]  /*1950*/  FFMA.FTZ R150, R107, R139, R150 ;  /* 0x0000008b6b967223 */ /* 0x000fc40000010096 */
[----:B------:R-:W1:Y:S01]  /*1960*/  LDS.128 R136, [UR6+0x1b0] ;  /* 0x0001b006ff887984 */ /* 0x000e620008000c00 */
[----:B0-----:R-:W-:Y:S01]  /*1970*/  FFMA.FTZ R149, R124, R132, R149 ;  /* 0x000000847c957223 */ /* 0x001fe20000010095 */
[----:B------:R-:W-:Y:S01]  /*1980*/  FFMA.FTZ R148, R125, R133, R148 ;  /* 0x000000857d947223 */ /* 0x000fe20000010094 */
[----:B------:R-:W-:Y:S01]  /*1990*/  FFMA.FTZ R151, R126, R134, R151 ;  /* 0x000000867e977223 */ /* 0x000fe20000010097 */
[----:B------:R-:W-:Y:S02]  /*19a0*/  FFMA.FTZ R150, R127, R135, R150 ;  /* 0x000000877f967223 */ /* 0x000fe40000010096 */
[----:B------:R-:W4:Y:S01]  /*19b0*/  LDG.E.128.CONSTANT R124, desc[UR14][R160.64+0x4400] ;  /* 0x0044000ea07c7981 */ /* 0x000f22000c1e9d00 */
[----:B-1----:R-:W-:Y:S01]  /*19c0*/  FFMA.FTZ R163, R128, R136, R149 ;  /* 0x0000008880a37223 */ /* 0x002fe20000010095 */
[----:B------:R-:W-:Y:S01]  /*19d0*/  FFMA.FTZ R136, R129, R137, R148 ;  /* 0x0000008981887223 */ /* 0x000fe20000010094 */
[----:B------:R-:W-:Y:S01]  /*19e0*/  FFMA.FTZ R137, R130, R138, R151 ;  /* 0x0000008a82897223 */ /* 0x000fe20000010097 */
[----:B------:R-:W-:Y:S01]  /*19f0*/  FFMA.FTZ R162, R131, R139, R150 ;  /* 0x0000008b83a27223 */ /* 0x000fe20000010096 */
[----:B------:R-:W0:Y:S04]  /*1a00*/  LDS.128 R132, [UR6+0x1c0] ;  /* 0x0001c006ff847984 */ /* 0x000e280008000c00 */
[----:B------:R-:W4:Y:S04]  /*1a10*/  LDG.E.128.CONSTANT R128, desc[UR14][R160.64+0x4600] ;  /* 0x0046000ea0807981 */ /* 0x000f28000c1e9d00 */
[----:B------:R-:W2:Y:S01]  /*1a20*/  LDS.128 R148, [UR6+0x1d0] ;  /* 0x0001d006ff947984 */ /* 0x000ea20008000c00 */
[----:B0-----:R-:W-:Y:S01]  /*1a30*/  FFMA.FTZ R163, R108, R132, R163 ;  /* 0x000000846ca37223 */ /* 0x001fe200000100a3 */
[----:B------:R-:W-:Y:S01]  /*1a40*/  FFMA.FTZ R136, R109, R133, R136 ;  /* 0x000000856d887223 */ /* 0x000fe20000010088 */
[----:B------:R-:W-:Y:S01]  /*1a50*/  FFMA.FTZ R137, R110, R134, R137 ;  /* 0x000000866e897223 */ /* 0x000fe20000010089 */
[----:B------:R-:W-:-:S02]  /*1a60*/  FFMA.FTZ R162, R111, R135, R162 ;  /* 0x000000876fa27223 */ /* 0x000fc400000100a2 */
[----:B------:R-:W4:Y:S04]  /*1a70*/  LDG.E.128.CONSTANT R132, desc[UR14][R160.64+0x4800] ;  /* 0x0048000ea0847981 */ /* 0x000f28000c1e9d00 */
[----:B------:R-:W4:Y:S01]  /*1a80*/  LDG.E.128.CONSTANT R108, desc[UR14][R160.64+0x4c00] ;  /* 0x004c000ea06c7981 */ /* 0x000f22000c1e9d00 */
[----:B--2---:R-:W-:Y:S01]  /*1a90*/  FFMA.FTZ R163, R144, R148, R163 ;  /* 0x0000009490a37223 */ /* 0x004fe200000100a3 */
[----:B------:R-:W-:Y:S01]  /*1aa0*/  FFMA.FTZ R148, R145, R149, R136 ;  /* 0x0000009591947223 */ /* 0x000fe20000010088 */
[----:B------:R-:W-:Y:S02]  /*1ab0*/  FFMA.FTZ R149, R146, R150, R137 ;  /* 0x0000009692957223 */ /* 0x000fe40000010089 */
[----:B------:R-:W2:Y:S01]  /*1ac0*/  LDG.E.128.CONSTANT R136, desc[UR14][R160.64+0x4a00] ;  /* 0x004a000ea0887981 */ /* 0x000ea2000c1e9d00 */
[----:B------:R-:W-:-:S03]  /*1ad0*/  FFMA.FTZ R162, R147, R151, R162 ;  /* 0x0000009793a27223 */ /* 0x000fc600000100a2 */
[----:B------:R-:W0:Y:S02]  /*1ae0*/  LDS.128 R144, [UR6+0x1e0] ;  /* 0x0001e006ff907984 */ /* 0x000e240008000c00 */
[----:B0-----:R-:W-:Y:S01]  /*1af0*/  FFMA.FTZ R163, R140, R144, R163 ;  /* 0x000000908ca37223 */ /* 0x001fe200000100a3 */
[----:B------:R-:W-:Y:S01]  /*1b00*/  FFMA.FTZ R140, R141, R145, R148 ;  /* 0x000000918d8c7223 */ /* 0x000fe20000010094 */
[----:B------:R-:W-:Y:S02]  /*1b10*/  FFMA.FTZ R141, R142, R146, R149 ;  /* 0x000000928e8d7223 */ /* 0x000fe40000010095 */
[----:B------:R-:W3:Y:S01]  /*1b20*/  LDS.128 R148, [UR6+0x1f0] ;  /* 0x0001f006ff947984 */ /* 0x000ee20008000c00 */
[----:B------:R-:W-:-:S03]  /*1b30*/  FFMA.FTZ R162, R143, R147, R162 ;  /* 0x000000938fa27223 */ /* 0x000fc600000100a2 */
[----:B------:R-:W4:Y:S01]  /*1b40*/  LDS.128 R144, [UR6+0x200] ;  /* 0x00020006ff907984 */ /* 0x000f220008000c00 */
[----:B---3--:R-:W-:Y:S01]  /*1b50*/  FFMA.FTZ R163, R112, R148, R163 ;  /* 0x0000009470a37223 */ /* 0x008fe200000100a3 */
[----:B------:R-:W-:Y:S01]  /*1b60*/  FFMA.FTZ R148, R113, R149, R140 ;  /* 0x0000009571947223 */ /* 0x000fe2000001008c */
[----:B------:R-:W-:Y:S02]  /*1b70*/  FFMA.FTZ R149, R114, R150, R141 ;  /* 0x0000009672957223 */ /* 0x000fe4000001008d */
[----:B------:R-:W0:Y:S01]  /*1b80*/  LDS.128 R140, [UR6+0x210] ;  /* 0x00021006ff8c7984 */ /* 0x000e220008000c00 */
[----:B------:R-:W-:-:S03]  /*1b90*/  FFMA.FTZ R162, R115, R151, R162 ;  /* 0x0000009773a27223 */ /* 0x000fc600000100a2 */
[----:B------:R-:W3:Y:S01]  /*1ba0*/  LDG.E.128.CONSTANT R112, desc[UR14][R160.64+0x4e00] ;  /* 0x004e000ea0707981 */ /* 0x000ee2000c1e9d00 */
[----:B----4-:R-:W-:Y:S01]  /*1bb0*/  FFMA.FTZ R163, R116, R144, R163 ;  /* 0x0000009074a37223 */ /* 0x010fe200000100a3 */
[----:B------:R-:W-:Y:S01]  /*1bc0*/  FFMA.FTZ R148, R117, R145, R148 ;  /* 0x0000009175947223 */ /* 0x000fe20000010094 */
[----:B------:R-:W-:Y:S01]  /*1bd0*/  FFMA.FTZ R149, R118, R146, R149 ;  /* 0x0000009276957223 */ /* 0x000fe20000010095 */
[----:B------:R-:W-:Y:S02]  /*1be0*/  FFMA.FTZ R162, R119, R147, R162 ;  /* 0x0000009377a27223 */ /* 0x000fe400000100a2 */
[----:B------:R-:W4:Y:S04]  /*1bf0*/  LDG.E.128.CONSTANT R116, desc[UR14][R160.64+0x5000] ;  /* 0x0050000ea0747981 */ /* 0x000f28000c1e9d00 */
[----:B------:R-:W-:Y:S01]  /*1c00*/  LDS.128 R144, [UR6+0x230] ;  /* 0x00023006ff907984 */ /* 0x000fe20008000c00 */
[----:B0-----:R-:W-:Y:S01]  /*1c10*/  FFMA.FTZ R163, R120, R140, R163 ;  /* 0x0000008c78a37223 */ /* 0x001fe200000100a3 */
[----:B------:R-:W-:Y:S01]  /*1c20*/  FFMA.FTZ R120, R121, R141, R148 ;  /* 0x0000008d79787223 */ /* 0x000fe20000010094 */
[----:B------:R-:W-:-:S02]  /*1c30*/  FFMA.FTZ R121, R122, R142, R149 ;  /* 0x0000008e7a797223 */ /* 0x000fc40000010095 */
[----:B------:R-:W0:Y:S01]  /*1c40*/  LDS.128 R148, [UR6+0x220] ;  /* 0x00022006ff947984 */ /* 0x000e220008000c00 */
[----:B------:R-:W-:-:S03]  /*1c50*/  FFMA.FTZ R162, R123, R143, R162 ;  /* 0x0000008f7ba27223 */ /* 0x000fc600000100a2 */
[----:B------:R-:W1:Y:S01]  /*1c60*/  LDS.128 R140, [UR6+0x240] ;  /* 0x00024006ff8c7984 */ /* 0x000e620008000c00 */
[----:B0-----:R-:W-:Y:S01]  /*1c70*/  FFMA.FTZ R120, R125, R149, R120 ;  /* 0x000000957d787223 */ /* 0x001fe20000010078 */
[----:B------:R-:W-:Y:S01]  /*1c80*/  FFMA.FTZ R121, R126, R150, R121 ;  /* 0x000000967e797223 */ /* 0x000fe20000010079 */
[----:B------:R-:W-:Y:S01]  /*1c90*/  FFMA.FTZ R163, R124, R148, R163 ;  /* 0x000000947ca37223 */ /* 0x000fe200000100a3 */
[----:B------:R-:W-:Y:S01]  /*1ca0*/  FFMA.FTZ R162, R127, R151, R162 ;  /* 0x000000977fa27223 */ /* 0x000fe200000100a2 */
[----:B------:R-:W-:Y:S01]  /*1cb0*/  FFMA.FTZ R148, R129, R145, R120 ;  /* 0x0000009181947223 */ /* 0x000fe20000010078 */
[----:B------:R-:W-:Y:S01]  /*1cc0*/  FFMA.FTZ R151, R130, R146, R121 ;  /* 0x0000009282977223 */ /* 0x000fe20000010079 */
[----:B------:R-:W-:Y:S01]  /*1cd0*/  FFMA.FTZ R149, R128, R144, R163 ;  /* 0x0000009080957223 */ /* 0x000fe200000100a3 */
[----:B------:R-:W4:Y:S01]  /*1ce0*/  LDG.E.128.CONSTANT R120, desc[UR14][R160.64+0x5200] ;  /* 0x0052000ea0787981 */ /* 0x000f22000c1e9d00 */
[----:B------:R-:W-:-:S03]  /*1cf0*/  FFMA.FTZ R162, R131, R147, R162 ;  /* 0x0000009383a27223 */ /* 0x000fc600000100a2 */
[----:B------:R-:W2:Y:S04]  /*1d00*/  LDS.128 R144, [UR6+0x250] ;  /* 0x00025006ff907984 */ /* 0x000ea80008000c00 */
[----:B------:R-:W4:Y:S04]  /*1d10*/  LDG.E.128.CONSTANT R124, desc[UR14][R160.64+0x5400] ;  /* 0x0054000ea07c7981 */ /* 0x000f28000c1e9d00 */
[----:B------:R-:W0:Y:S01]  /*1d20*/  LDS.128 R128, [UR6+0x260] ;  /* 0x00026006ff807984 */ /* 0x000e220008000c00 */
[----:B-1----:R-:W-:Y:S01]  /*1d30*/  FFMA.FTZ R149, R132, R140, R149 ;  /* 0x0000008c84957223 */ /* 0x002fe20000010095 */
[----:B------:R-:W-:Y:S01]  /*1d40*/  FFMA.FTZ R148, R133, R141, R148 ;  /* 0x0000008d85947223 */ /* 0x000fe20000010094 */
[----:B------:R-:W-:Y:S01]  /*1d50*/  FFMA.FTZ R151, R134, R142, R151 ;  /* 0x0000008e86977223 */ /* 0x000fe20000010097 */
[----:B------:R-:W-:-:S02]  /*1d60*/  FFMA.FTZ R162, R135, R143, R162 ;  /* 0x0000008f87a27223 */ /* 0x000fc400000100a2 */
[----:B------:R-:W4:Y:S04]  /*1d70*/  LDG.E.128.CONSTANT R132, desc[UR14][R160.64+0x5600] ;  /* 0x0056000ea0847981 */ /* 0x000f28000c1e9d00 */
[----:B------:R-:W4:Y:S01]  /*1d80*/  LDG.E.128.CONSTANT R140, desc[UR14][R160.64+0x5c00] ;  /* 0x005c000ea08c7981 */ /* 0x000f22000c1e9d00 */
[----:B--2---:R-:W-:Y:S01]  /*1d90*/  FFMA.FTZ R149, R136, R144, R149 ;  /* 0x0000009088957223 */ /* 0x004fe20000010095 */
[----:B------:R-:W-:Y:S01]  /*1da0*/  FFMA.FTZ R148, R137, R145, R148 ;  /* 0x0000009189947223 */ /* 0x000fe20000010094 */
[----:B------:R-:W-:Y:S01]  /*1db0*/  FFMA.FTZ R163, R138, R146, R151 ;  /* 0x000000928aa37223 */ /* 0x000fe20000010097 */
[----:B------:R-:W-:Y:S02]  /*1dc0*/  FFMA.FTZ R162, R139, R147, R162 ;  /* 0x000000938ba27223 */ /* 0x000fe400000100a2 */
[----:B------:R-:W2:Y:S01]  /*1dd0*/  LDG.E.128.CONSTANT R144, desc[UR14][R160.64+0x5800] ;  /* 0x0058000ea0907981 */ /* 0x000ea2000c1e9d00 */
[----:B0-----:R-:W-:Y:S01]  /*1de0*/  FFMA.FTZ R165, R108, R128, R149 ;  /* 0x000000806ca57223 */ /* 0x001fe20000010095 */
[----:B------:R-:W-:-:S02]  /*1df0*/  FFMA.FTZ R108, R109, R129, R148 ;  /* 0x000000816d6c7223 */ /* 0x000fc40000010094 */
[----:B------:R-:W2:Y:S04]  /*1e00*/  LDG.E.128.CONSTANT R148, desc[UR14][R160.64+0x5a00] ;  /* 0x005a000ea0947981 */ /* 0x000ea8000c1e9d00 */
[----:B------:R0:W2:Y:S01]  /*1e10*/  LDG.E.128.CONSTANT R136, desc[UR14][R160.64+0x5e00] ;  /* 0x005e000ea0887981 */ /* 0x0000a2000c1e9d00 */
[----:B------:R-:W-:Y:S01]  /*1e20*/  FFMA.FTZ R163, R110, R130, R163 ;  /* 0x000000826ea37223 */ /* 0x000fe200000100a3 */
[----:B------:R-:W-:Y:S02]  /*1e30*/  FFMA.FTZ R162, R111, R131, R162 ;  /* 0x000000836fa27223 */ /* 0x000fe400000100a2 */
[----:B------:R-:W3:Y:S02]  /*1e40*/  LDS.128 R128, [UR6+0x270] ;  /* 0x00027006ff807984 */ /* 0x000ee40008000c00 */
[----:B---3--:R-:W-:Y:S01]  /*1e50*/  FFMA.FTZ R165, R112, R128, R165 ;  /* 0x0000008070a57223 */ /* 0x008fe200000100a5 */
[----:B------:R-:W-:-:S02]  /*1e60*/  FFMA.FTZ R112, R113, R129, R108 ;  /* 0x0000008171707223 */ /* 0x000fc4000001006c */
[----:B------:R-:W4:Y:S01]  /*1e70*/  LDS.128 R108, [UR6+0x280] ;  /* 0x00028006ff6c7984 */ /* 0x000f220008000c00 */
[----:B------:R-:W-:Y:S01]  /*1e80*/  FFMA.FTZ R163, R114, R130, R163 ;  /* 0x0000008272a37223 */ /* 0x000fe200000100a3 */
[----:B------:R-:W-:Y:S02]  /*1e90*/  FFMA.FTZ R162, R115, R131, R162 ;  /* 0x0000008373a27223 */ /* 0x000fe400000100a2 */
[----:B------:R-:W-:Y:S01]  /*1ea0*/  LDS.128 R128, [UR6+0x2a0] ;  /* 0x0002a006ff807984 */ /* 0x000fe20008000c00 */
[----:B----4-:R-:W-:Y:S01]  /*1eb0*/  FFMA.FTZ R165, R116, R108, R165 ;  /* 0x0000006c74a57223 */ /* 0x010fe200000100a5 */
[----:B------:R-:W-:Y:S02]  /*1ec0*/  FFMA.FTZ R108, R117, R109, R112 ;  /* 0x0000006d756c7223 */ /* 0x000fe40000010070 */
[----:B------:R-:W0:Y:S01]  /*1ed0*/  LDS.128 R112, [UR6+0x290] ;  /* 0x00029006ff707984 */ /* 0x000e220008000c00 */
[----:B------:R-:W-:Y:S01]  /*1ee0*/  FFMA.FTZ R163, R118, R110, R163 ;  /* 0x0000006e76a37223 */ /* 0x000fe200000100a3 */
[----:B------:R-:W-:-:S02]  /*1ef0*/  FFMA.FTZ R162, R119, R111, R162 ;  /* 0x0000006f77a27223 */ /* 0x000fc400000100a2 */
[----:B------:R-:W-:Y:S01]  /*1f00*/  LDS.128 R116, [UR6+0x2d0] ;  /* 0x0002d006ff747984 */ /* 0x000fe20008000c00 */
[----:B0-----:R-:W-:Y:S01]  /*1f10*/  FFMA.FTZ R161, R120, R112, R165 ;  /* 0x0000007078a17223 */ /* 0x001fe200000100a5 */
[----:B------:R-:W-:Y:S02]  /*1f20*/  FFMA.FTZ R112, R121, R113, R108 ;  /* 0x0000007179707223 */ /* 0x000fe4000001006c */
[----:B------:R-:W0:Y:S01]  /*1f30*/  LDS.128 R108, [UR6+0x2b0] ;  /* 0x0002b006ff6c7984 */ /* 0x000e220008000c00 */
[----:B------:R-:W-:Y:S01]  /*1f40*/  FFMA.FTZ R163, R122, R114, R163 ;  /* 0x000000727aa37223 */ /* 0x000fe200000100a3 */
[----:B------:R-:W-:Y:S02]  /*1f50*/  FFMA.FTZ R162, R123, R115, R162 ;  /* 0x000000737ba27223 */ /* 0x000fe400000100a2 */
[----:B------:R-:W-:Y:S01]  /*1f60*/  LDS.128 R120, [UR6+0x2e0] ;  /* 0x0002e006ff787984 */ /* 0x000fe20008000c00 */
[----:B------:R-:W-:Y:S01]  /*1f70*/  FFMA.FTZ R161, R124, R128, R161 ;  /* 0x000000807ca17223 */ /* 0x000fe200000100a1 */
[----:B------:R-:W-:-:S02]  /*1f80*/  FFMA.FTZ R128, R125, R129, R112 ;  /* 0x000000817d807223 */ /* 0x000fc40000010070 */
[----:B------:R-:W2:Y:S01]  /*1f90*/  LDS.128 R112, [UR6+0x2c0] ;  /* 0x0002c006ff707984 */ /* 0x000ea20008000c00 */
[----:B------:R-:W-:Y:S01]  /*1fa0*/  FFMA.FTZ R163, R126, R130, R163 ;  /* 0x000000827ea37223 */ /* 0x000fe200000100a3 */
[----:B------:R-:W-:Y:S02]  /*1fb0*/  FFMA.FTZ R162, R127, R131, R162 ;  /* 0x000000837fa27223 */ /* 0x000fe400000100a2 */
[----:B------:R-:W1:Y:S01]  /*1fc0*/  LDS.128 R124, [UR6+0x2f0] ;  /* 0x0002f006ff7c7984 */ /* 0x000e620008000c00 */
[----:B-----5:R-:W-:Y:S01]  /*1fd0*/  FSETP.NEU.FTZ.AND P0, PT, R158, RZ, PT ;  /* 0x000000ff9e00720b */ /* 0x020fe20003f1d000 */
[----:B0-----:R-:W-:Y:S01]  /*1fe0*/  FFMA.FTZ R161, R132, R108, R161 ;  /* 0x0000006c84a17223 */ /* 0x001fe200000100a1 */
[----:B------:R-:W-:Y:S01]  /*1ff0*/  FFMA.FTZ R128, R133, R109, R128 ;  /* 0x0000006d85807223 */ /* 0x000fe20000010080 */
[----:B------:R-:W-:Y:S01]  /*2000*/  FFMA.FTZ R163, R134, R110, R163 ;  /* 0x0000006e86a37223 */ /* 0x000fe200000100a3 */
[----:B------:R-:W-:Y:S01]  /*2010*/  FFMA.FTZ R162, R135, R111, R162 ;  /* 0x0000006f87a27223 */ /* 0x000fe200000100a2 */
[----:B------:R-:W-:-:S04]  /*2020*/  IADD3 R108, PT, PT, R154, 0x1, RZ ;  /* 0x000000019a6c7810 */ /* 0x000fc80007ffe0ff */
[----:B------:R-:W-:-:S05]  /*2030*/  I2FP.F32.S32 R109, R108 ;  /* 0x0000006c006d7245 */ /* 0x000fca0000201400 */
[----:B------:R-:W-:Y:S01]  /*2040*/  FMUL.FTZ R109, R109, R158 ;  /* 0x0000009e6d6d7220 */ /* 0x000fe20000410000 */
[----:B------:R-:W-:-:S04]  /*2050*/  IADD3 R108, PT, PT, R153, -0x1, RZ ;  /* 0xffffffff996c7810 */ /* 0x000fc80007ffe0ff */
[----:B------:R-:W-:Y:S02]  /*2060*/  FSEL R109, R109, RZ, P0 ;  /* 0x000000ff6d6d7208 */ /* 0x000fe40000000000 */
[----:B------:R-:W-:Y:S01]  /*2070*/  ISETP.GE.AND P0, PT, R108, UR21, PT ;  /* 0x000000156c007c0c */ /* 0x000fe2000bf06270 */
[----:B--2---:R-:W-:Y:S01]  /*2080*/  FFMA.FTZ R161, R144, R112, R161 ;  /* 0x0000007090a17223 */ /* 0x004fe200000100a1 */
        /* <DEDUP_REMOVED lines=10> */
[----:B-1----:R-:W-:Y:S01]  /*2130*/  FFMA.FTZ R124, R136, R124, R161 ;  /* 0x0000007c887c7223 */ /* 0x002fe200000100a1 */
[----:B------:R-:W-:Y:S01]  /*2140*/  FFMA.FTZ R125, R137, R125, R128 ;  /* 0x0000007d897d7223 */ /* 0x000fe20000010080 */
[----:B------:R-:W-:Y:S01]  /*2150*/  FFMA.FTZ R162, R143, R123, R162 ;  /* 0x0000007b8fa27223 */ /* 0x000fe200000100a2 */
[----:B------:R-:W-:-:S02]  /*2160*/  FFMA.FTZ R126, R138, R126, R163 ;  /* 0x0000007e8a7e7223 */ /* 0x000fc400000100a3 */
[----:B------:R-:W-:Y:S01]  /*2170*/  FADD.FTZ R125, R124, R125 ;  /* 0x0000007d7c7d7221 */ /* 0x000fe20000010000 */
[----:B------:R-:W-:-:S03]  /*2180*/  FFMA.FTZ R127, R139, R127, R162 ;  /* 0x0000007f8b7f7223 */ /* 0x000fc600000100a2 */
[----:B------:R-:W-:-:S04]  /*2190*/  FADD.FTZ R126, R126, R125 ;  /* 0x0000007d7e7e7221 */ /* 0x000fc80000010000 */
[----:B------:R-:W-:-:S04]  /*21a0*/  FADD.FTZ R126, R127, R126 ;  /* 0x0000007e7f7e7221 */ /* 0x000fc80000010000 */
[----:B------:R-:W-:-:S05]  /*21b0*/  FFMA.FTZ R109, R126, UR29, R109 ;  /* 0x0000001d7e6d7c23 */ /* 0x000fca000801006d */
[----:B------:R-:W-:-:S05]  /*21c0*/  FSEL R108, R109, RZ, !P0 ;  /* 0x000000ff6d6c7208 */ /* 0x000fca0004000000 */
[----:B------:R2:W-:Y:S01]  /*21d0*/  STS [R155], R108 ;  /* 0x0000006c9b007388 */ /* 0x0005e20000000800 */
[----:B------:R-:W-:-:S07]  /*21e0*/  @!P0 FMNMX.FTZ R156, R156, R109, !PT ;  /* 0x0000006d9c9c8209 */ /* 0x000fce0007810000 */
.L_x_23553:
[----:B------:R-:W-:Y:S05]  /*21f0*/  BSYNC.RECONVERGENT B1 ;  /* 0x0000000000017941 */ /* 0x000fea0003800200 */
.L_x_23552:
        /* <DEDUP_REMOVED lines=13> */
.L_x_23551:
[----:B------:R-:W-:Y:S05]  /*22d0*/  BSYNC.RECONVERGENT B0 ;  /* 0x0000000000007941 */ /* 0x000fea0003800200 */
.L_x_23550:
[----:B------:R-:W1:Y:S01]  /*22e0*/  SHFL.BFLY PT, R3, R156, 0x10, 0x1f ;  /* 0x0e001f009c037f89 */ /* 0x000e6200000e0000 */
[----:B------:R-:W2:Y:S01]  /*22f0*/  S2UR UR13, SR_CgaCtaId ;  /* 0x00000000000d79c3 */ /* 0x000ea20000008800 */
[----:B------:R-:W-:Y:S01]  /*2300*/  UMOV UR12, 0x400 ;  /* 0x00000400000c7882 */ /* 0x000fe20000000000 */
[----:B------:R-:W-:Y:S01]  /*2310*/  BSSY.RECONVERGENT B0, `(.L_x_23555) ;  /* 0x0000105000007945 */ /* 0x000fe20003800200 */
[----:B------:R-:W-:Y:S01]  /*2320*/  UIADD3 UR6, UPT, UPT, UR12, 0x300, URZ ;  /* 0x000003000c067890 */ /* 0x000fe2000fffe0ff */
[----:B-1----:R-:W-:-:S03]  /*2330*/  FMNMX.FTZ R3, R3, R156, !PT ;  /* 0x0000009c03037209 */ /* 0x002fc60007810000 */
[----:B--2---:R-:W-:Y:S02]  /*2340*/  ULEA UR6, UR13, UR6, 0x18 ;  /* 0x000000060d067291 */ /* 0x004fe4000f8ec0ff */
[----:B------:R-:W0:Y:S02]  /*2350*/  SHFL.BFLY PT, R2, R3, 0x8, 0x1f ;  /* 0x0d001f0003027f89 */ /* 0x000e2400000e0000 */
[----:B0-----:R-:W-:Y:S02]  /*2360*/  FMNMX.FTZ R4, R3, R2, !PT ;  /* 0x0000000203047209 */ /* 0x001fe40007810000 */
[----:B------:R-:W0:Y:S03]  /*2370*/  S2R R2, SR_TID.X ;  /* 0x0000000000027919 */ /* 0x000e260000002100 */
[----:B------:R-:W1:Y:S02]  /*2380*/  SHFL.BFLY PT, R5, R4, 0x4, 0x1f ;  /* 0x0c801f0004057f89 */ /* 0x000e6400000e0000 */
[----:B-1----:R-:W-:-:S02]  /*2390*/  FMNMX.FTZ R5, R4, R5, !PT ;  /* 0x0000000504057209 */ /* 0x002fc40007810000 */
[----:B0-----:R-:W-:-:S03]  /*23a0*/  LOP3.LUT P0, R162, R2, 0x1f, RZ, 0xc0, !PT ;  /* 0x0000001f02a27812 */ /* 0x001fc6000780c0ff */
[----:B------:R-:W0:Y:S01]  /*23b0*/  SHFL.BFLY PT, R6, R5, 0x2, 0x1f ;  /* 0x0c401f0005067f89 */ /* 0x000e2200000e0000 */
[----:B------:R-:W-:Y:S02]  /*23c0*/  SHF.R.U32.HI R3, RZ, 0x5, R2 ;  /* 0x00000005ff037819 */ /* 0x000fe40000011602 */
[C---:B------:R-:W-:Y:S02]  /*23d0*/  ISETP.GT.U32.AND P1, PT, R162.reuse, 0x3, PT ;  /* 0x00000003a200780c */ /* 0x040fe40003f24070 */
[----:B------:R-:W-:Y:S02]  /*23e0*/  LEA R4, R3, UR6, 0x2 ;  /* 0x0000000603047c11 */ /* 0x000fe4000f8e10ff */
[----:B0-----:R-:W-:Y:S02]  /*23f0*/  FMNMX.FTZ R6, R5, R6, !PT ;  /* 0x0000000605067209 */ /* 0x001fe40007810000 */
[----:B------:R-:W-:Y:S01]  /*2400*/  LEA R5, R162, UR6, 0x2 ;  /* 0x00000006a2057c11 */ /* 0x000fe2000f8e10ff */
[----:B------:R-:W-:-:S02]  /*2410*/  UIADD3 UR6, UPT, UPT, UR21, 0x1f, URZ ;  /* 0x0000001f15067890 */ /* 0x000fc4000fffe0ff */
[----:B------:R-:W0:Y:S02]  /*2420*/  SHFL.BFLY PT, R7, R6, 0x1, 0x1f ;  /* 0x0c201f0006077f89 */ /* 0x000e2400000e0000 */
[----:B------:R-:W-:-:S04]  /*2430*/  USHF.R.S32.HI UR8, URZ, 0x1f, UR6 ;  /* 0x0000001fff087899 */ /* 0x000fc80008011406 */
[----:B------:R-:W-:-:S04]  /*2440*/  ULEA.HI UR6, UR8, UR6, URZ, 0x5 ;  /* 0x0000000608067291 */ /* 0x000fc8000f8f28ff */
[----:B------:R-:W-:-:S04]  /*2450*/  ULOP3.LUT UR6, UR6, 0xffffffe0, URZ, 0xc0, !UPT ;  /* 0xffffffe006067892 */ /* 0x000fc8000f8ec0ff */
[----:B------:R-:W-:-:S04]  /*2460*/  UISETP.LT.AND UP0, UPT, UR21, UR6, UPT ;  /* 0x000000061500728c */ /* 0x000fc8000bf01270 */
[----:B------:R-:W-:Y:S01]  /*2470*/  USEL UR6, UR21, UR6, UP0 ;  /* 0x0000000615067287 */ /* 0x000fe20008000000 */
[----:B0-----:R-:W-:Y:S02]  /*2480*/  FMNMX.FTZ R11, R6, R7, !PT ;  /* 0x00000007060b7209 */ /* 0x001fe40007810000 */
[----:B------:R-:W-:-:S03]  /*2490*/  MOV R7, 0xff7fffff ;  /* 0xff7fffff00077802 */ /* 0x000fc60000000f00 */
[----:B------:R-:W-:Y:S01]  /*24a0*/  ISETP.GE.AND P2, PT, R2, UR6, PT ;  /* 0x0000000602007c0c */ /* 0x000fe2000bf46270 */
[----:B------:R-:W-:Y:S01]  /*24b0*/  @!P0 STS [R4], R11 ;  /* 0x0000000b04008388 */ /* 0x000fe20000000800 */
[----:B------:R-:W-:Y:S06]  /*24c0*/  BAR.SYNC.DEFER_BLOCKING 0x0 ;  /* 0x0000000000007b1d */ /* 0x000fec0000010000 */
[----:B------:R-:W0:Y:S04]  /*24d0*/  @!P1 LDS R7, [R5] ;  /* 0x0000000005079984 */ /* 0x000e280000000800 */
[----:B0-----:R-:W0:Y:S02]  /*24e0*/  SHFL.BFLY PT, R6, R7, 0x2, 0x1f ;  /* 0x0c401f0007067f89 */ /* 0x001e2400000e0000 */
[----:B0-----:R-:W-:Y:S01]  /*24f0*/  FMNMX.FTZ R6, R6, R7, !PT ;  /* 0x0000000706067209 */ /* 0x001fe20007810000 */
[----:B------:R-:W-:-:S04]  /*2500*/  HFMA2 R7, -RZ, RZ, 0, 0 ;  /* 0x00000000ff077431 */ /* 0x000fc800000001ff */
[----:B------:R-:W0:Y:S02]  /*2510*/  SHFL.BFLY PT, R9, R6, 0x1, 0x1f ;  /* 0x0c201f0006097f89 */ /* 0x000e2400000e0000 */
[----:B0-----:R-:W-:-:S05]  /*2520*/  FMNMX.FTZ R9, R6, R9, !PT ;  /* 0x0000000906097209 */ /* 0x001fca0007810000 */
[----:B------:R0:W1:Y:S01]  /*2530*/  SHFL.IDX PT, R27, R9, RZ, 0x1f ;  /* 0x00001fff091b7589 */ /* 0x00006200000e0000 */
        /* <DEDUP_REMOVED lines=16> */
[----:B0-----:R-:W-:Y:S02]  /*2640*/  IADD3 R9, PT, PT, -R6, RZ, RZ ;  /* 0x000000ff06097210 */ /* 0x001fe40007ffe1ff */
[----:B------:R-:W-:-:S07]  /*2650*/  LEA R6, R2, UR8, 0x2 ;  /* 0x0000000802067c11 */ /* 0x000fce000f8e10ff */
.L_x_23559:
        /* <DEDUP_REMOVED lines=11> */
.L_x_23558:
[----:B------:R-:W-:Y:S05]  /*2710*/  BSYNC.RECONVERGENT B1 ;  /* 0x0000000000017941 */ /* 0x000fea0003800200 */
.L_x_23557:
        /* <DEDUP_REMOVED lines=13> */
.L_x_23562:
[----:B0-----:R-:W1:Y:S01]  /*27f0*/  LDS R9, [R6+-0x400] ;  /* 0xfffc000006097984 */ /* 0x001e620000000800 */
        /* <DEDUP_REMOVED lines=99> */
.L_x_23561:
[----:B------:R-:W-:Y:S05]  /*2e30*/  BSYNC.RECONVERGENT B1 ;  /* 0x0000000000017941 */ /* 0x000fea0003800200 */
.L_x_23560:
[----:B0-----:R-:W-:Y:S01]  /*2e40*/  IADD3 R9, PT, PT, -R8, UR6, RZ ;  /* 0x0000000608097c10 */ /* 0x001fe2000fffe1ff */
        /* <DEDUP_REMOVED lines=54> */
.L_x_23564:
[----:B------:R-:W-:Y:S05]  /*31b0*/  BSYNC.RECONVERGENT B1 ;  /* 0x0000000000017941 */ /* 0x000fea0003800200 */
.L_x_23563:
        /* <DEDUP_REMOVED lines=26> */
.L_x_23556:
[----:B------:R-:W-:Y:S05]  /*3360*/  BSYNC.RECONVERGENT B0 ;  /* 0x0000000000007941 */ /* 0x000fea0003800200 */
.L_x_23555:
        /* <DEDUP_REMOVED lines=40> */
.L_x_23569:
[----:B------:R-:W0:Y:S01]  /*35f0*/  LDS R5, [R6] ;  /* 0x0000000006057984 */ /* 0x000e220000000800 */
[----:B------:R-:W-:-:S04]  /*3600*/  IADD3 R7, PT, PT, R7, 0x1, RZ ;  /* 0x0000000107077810 */ /* 0x000fc80007ffe0ff */
[----:B------:R-:W-:Y:S01]  /*3610*/  ISETP.NE.AND P0, PT, R7, RZ, PT ;  /* 0x000000ff0700720c */ /* 0x000fe20003f05270 */
[----:B0-----:R-:W-:-:S05]  /*3620*/  FMUL.FTZ R5, R5, R30 ;  /* 0x0000001e05057220 */ /* 0x001fca0000410000 */
[----:B------:R0:W-:Y:S02]  /*3630*/  STS [R6], R5 ;  /* 0x0000000506007388 */ /* 0x0001e40000000800 */
[----:B0-----:R-:W-:-:S05]  /*3640*/  IADD3 R6, PT, PT, R6, 0x200, RZ ;  /* 0x0000020006067810 */ /* 0x001fca0007ffe0ff */
[----:B------:R-:W-:Y:S05]  /*3650*/  @P0 BRA `(.L_x_23569) ;  /* 0xfffffffc00e40947 */ /* 0x000fea000383ffff */
.L_x_23568:
[----:B------:R-:W-:Y:S05]  /*3660*/  BSYNC.RECONVERGENT B1 ;  /* 0x0000000000017941 */ /* 0x000fea0003800200 */
.L_x_23567:
        /* <DEDUP_REMOVED lines=13> */
.L_x_23572:
        /* <DEDUP_REMOVED lines=52> */
.L_x_23571:
[----:B------:R-:W-:Y:S05]  /*3a80*/  BSYNC.RECONVERGENT B1 ;  /* 0x0000000000017941 */ /* 0x000fea0003800200 */
.L_x_23570:
        /* <DEDUP_REMOVED lines=31> */
.L_x_23574:
[----:B------:R-:W-:Y:S05]  /*3c80*/  BSYNC.RECONVERGENT B1 ;  /* 0x0000000000017941 */ /* 0x000fea0003800200 */
.L_x_23573:
        /* <DEDUP_REMOVED lines=14> */
.L_x_23566:
[----:B------:R-:W-:Y:S05]  /*3d70*/  BSYNC.RECONVERGENT B0 ;  /* 0x0000000000007941 */ /* 0x000fea0003800200 */
.L_x_23565:
[----:B------:R-:W-:Y:S01]  /*3d80*/  UIADD3 UR6, UPT, UPT, UR21, 0x1f, URZ ;  /* 0x0000001f15067890 */ /* 0x000fe2000fffe0ff */
[----:B------:R-:W3:Y:S08]  /*3d90*/  S2UR UR16, SR_CTAID.Y ;  /* 0x00000000001079c3 */ /* 0x000ef00000002600 */
[----:B------:R-:W-:Y:S01]  /*3da0*/  BAR.SYNC.DEFER_BLOCKING 0x0 ;  /* 0x0000000000007b1d */ /* 0x000fe20000010000 */
[----:B------:R-:W-:Y:S01]  /*3db0*/  CS2R R160, SRZ ;  /* 0x0000000000a07805 */ /* 0x000fe2000001ff00 */
[----:B------:R-:W-:Y:S01]  /*3dc0*/  USHF.R.S32.HI UR8, URZ, 0x1f, UR6 ;  /* 0x0000001fff087899 */ /* 0x000fe20008011406 */
[----:B-----5:R-:W-:-:S02]  /*3dd0*/  CS2R R158, SRZ ;  /* 0x00000000009e7805 */ /* 0x020fc4000001ff00 */
        /* <DEDUP_REMOVED lines=27> */
[----:B------:R-:W-:Y:S01]  /*3f90*/  CS2R R14, SRZ ;  /* 0x00000000000e7805 */ /* 0x000fe2000001ff00 */
[----:B0--34-:R-:W-:Y:S06]  /*3fa0*/  @P0 BRA `(.L_x_23576) ;  /* 0x00000034009c0947 */ /* 0x019fec0003800000 */
[----:B--2---:R-:W0:Y:S01]  /*3fb0*/  I2F.RP R6, R0 ;  /* 0x0000000000067306 */ /* 0x004e220000209400 */
[----:B------:R-:W2:Y:S01]  /*3fc0*/  LDC R5, c[0x0][0x3b8] ;  /* 0x0000ee00ff057b82 */ /* 0x000ea20000000800 */
[----:B------:R-:W3:Y:S01]  /*3fd0*/  LDCU UR6, c[0x0][0x3d0] ;  /* 0x00007a00ff0677ac */ /* 0x000ee20008000800 */
[----:B------:R-:W-:Y:S01]  /*3fe0*/  SHF.R.U32.HI R4, RZ, 0x3, R2 ;  /* 0x00000003ff047819 */ /* 0x000fe20000011602 */
[----:B------:R-:W-:Y:S01]  /*3ff0*/  HFMA2 R161, -RZ, RZ, 0, 0 ;  /* 0x00000000ffa17431 */ /* 0x000fe200000001ff */
[----:B------:R-:W-:Y:S01]  /*4000*/  SHF.L.U32 R13, R2, 0x2, RZ ;  /* 0x00000002020d7819 */ /* 0x000fe200000006ff */
[----:B------:R-:W4:Y:S01]  /*4010*/  LDCU UR17, c[0x0][0x3ec] ;  /* 0x00007d80ff1177ac */ /* 0x000f220008000800 */
[----:B------:R-:W-:Y:S02]  /*4020*/  LOP3.LUT R4, R4, 0x7c, RZ, 0xc0, !PT ;  /* 0x0000007c04047812 */ /* 0x000fe400078ec0ff */
[----:B------:R-:W-:Y:S01]  /*4030*/  IADD3 R10, PT, PT, R3, 0x1, RZ ;  /* 0x00000001030a7810 */ /* 0x000fe20007ffe0ff */
[----:B------:R-:W5:Y:S01]  /*4040*/  LDCU.64 UR18, c[0x0][0x3a8] ;  /* 0x00007500ff1277ac */ /* 0x000f620008000a00 */
[----:B------:R-:W-:Y:S01]  /*4050*/  UIADD3 UR8, UPT, UPT, UR12, 0x320, URZ ;  /* 0x000003200c087890 */ /* 0x000fe2000fffe0ff */
[----:B0-----:R-:W0:Y:S03]  /*4060*/  MUFU.RCP R6, R6 ;  /* 0x0000000600067308 */ /* 0x001e260000001000 */
[----:B------:R-:W-:-:S02]  /*4070*/  ULEA UR8, UR13, UR8, 0x18 ;  /* 0x000000080d087291 */ /* 0x000fc4000f8ec0ff */
[----:B---3--:R-:W-:Y:S01]  /*4080*/  UIMAD UR6, UR5, UR6, URZ ;  /* 0x00000006050672a4 */ /* 0x008fe2000f8e02ff */
[----:B----4-:R-:W-:Y:S01]  /*4090*/  MOV R16, UR17 ;  /* 0x0000001100107c02 */ /* 0x010fe20008000f00 */
[----:B--2---:R-:W-:Y:S02]  /*40a0*/  IMAD R7, R5, UR16, RZ ;  /* 0x0000001005077c24 */ /* 0x004fe4000f8e02ff */
[----:B------:R-:W-:Y:S01]  /*40b0*/  HFMA2 R5, -RZ, RZ, 0, 0 ;  /* 0x00000000ff057431 */ /* 0x000fe200000001ff */
[----:B------:R-:W-:Y:S02]  /*40c0*/  USHF.R.S32.HI UR17, URZ, 0x1f, UR6 ;  /* 0x0000001fff117899 */ /* 0x000fe40008011406 */
[----:B------:R-:W-:Y:S02]  /*40d0*/  MOV R164, UR6 ;  /* 0x0000000600a47c02 */ /* 0x000fe40008000f00 */
[----:B0-----:R-:W-:Y:S01]  /*40e0*/  IADD3 R8, PT, PT, R6, 0xffffffe, RZ ;  /* 0x0ffffffe06087810 */ /* 0x001fe20007ffe0ff */
[----:B------:R-:W-:Y:S01]  /*40f0*/  IMAD.WIDE R6, R7, 0x4, R4 ;  /* 0x0000000407067825 */ /* 0x000fe200078e0204 */
[----:B------:R-:W-:-:S02]  /*4100*/  SHF.L.U32 R4, R2, 0x4, RZ ;  /* 0x0000000402047819 */ /* 0x000fc400000006ff */
[----:B------:R0:W2:Y:S01]  /*4110*/  F2I.FTZ.U32.TRUNC.NTZ R9, R8 ;  /* 0x0000000800097305 */ /* 0x0000a2000021f000 */
[----:B------:R-:W-:Y:S02]  /*4120*/  MOV R165, UR17 ;  /* 0x0000001100a57c02 */ /* 0x000fe40008000f00 */
[----:B------:R-:W-:Y:S02]  /*4130*/  LOP3.LUT R4, R4, 0x70, RZ, 0xe2, !PT ;  /* 0x0000007004047812 */ /* 0x000fe400078ee2ff */
[----:B-----5:R-:W-:Y:S02]  /*4140*/  IADD3 R6, P0, PT, R6, UR18, RZ ;  /* 0x0000001206067c10 */ /* 0x020fe4000ff1e0ff */
[----:B------:R-:W-:Y:S02]  /*4150*/  LEA R4, R3, R4, 0x7 ;  /* 0x0000000403047211 */ /* 0x000fe400078e38ff */
[----:B0-----:R-:W-:Y:S02]  /*4160*/  MOV R8, RZ ;  /* 0x000000ff00087202 */ /* 0x001fe40000000f00 */
[----:B------:R-:W-:-:S02]  /*4170*/  IADD3.X R7, PT, PT, R7, UR19, RZ, P0, !PT ;  /* 0x0000001307077c10 */ /* 0x000fc400087fe4ff */
[----:B------:R-:W-:Y:S02]  /*4180*/  IADD3 R4, PT, PT, R4, UR8, RZ ;  /* 0x0000000804047c10 */ /* 0x000fe4000fffe0ff */
[----:B--2---:R-:W-:-:S05]  /*4190*/  IADD3 R11, PT, PT, RZ, -R9, RZ ;  /* 0x80000009ff0b7210 */ /* 0x004fca0007ffe0ff */
[----:B------:R-:W-:Y:S01]  /*41a0*/  IMAD R5, R11, R0, RZ ;  /* 0x000000000b057224 */ /* 0x000fe200078e02ff */
[----:B------:R-:W-:-:S03]  /*41b0*/  LOP3.LUT R11, R13, 0x7c, RZ, 0xc0, !PT ;  /* 0x0000007c0d0b7812 */ /* 0x000fc600078ec0ff */
[----:B------:R-:W-:Y:S01]  /*41c0*/  IMAD.HI.U32 R5, R9, R5, R8 ;  /* 0x0000000509057227 */ /* 0x000fe200078e0008 */
[C---:B------:R-:W-:Y:S02]  /*41d0*/  LEA R8, R3.reuse, 0x1, 0x5 ;  /* 0x0000000103087811 */ /* 0x040fe400078e28ff */
[----:B------:R-:W-:Y:S02]  /*41e0*/  IADD3 R9, PT, PT, R3, -UR9, RZ ;  /* 0x8000000903097c10 */ /* 0x000fe4000fffe0ff */
[----:B------:R-:W-:Y:S02]  /*41f0*/  LOP3.LUT R12, R8, 0x1c, R13, 0xf8, !PT ;  /* 0x0000001c080c7812 */ /* 0x000fe400078ef80d */
[----:B------:R-:W-:-:S07]  /*4200*/  IADD3 R13, PT, PT, -R16, UR7, RZ ;  /* 0x00000007100d7c10 */ /* 0x000fce000fffe1ff */
.L_x_23579:
[----:B------:R-:W0:Y:S01]  /*4210*/  LDC R24, c[0x0][0x3f0] ;  /* 0x0000fc00ff187b82 */ /* 0x000e220000000800 */
[C---:B------:R-:W-:Y:S01]  /*4220*/  IADD3 R16, PT, PT, R8.reuse, -0x1, RZ ;  /* 0xffffffff08107810 */ /* 0x040fe20007ffe0ff */
[----:B------:R-:W-:Y:S01]  /*4230*/  BSSY.RECONVERGENT B1, `(.L_x_23577) ;  /* 0x0000338000017945 */ /* 0x000fe20003800200 */
[----:B------:R-:W-:Y:S02]  /*4240*/  IADD3 R8, PT, PT, R8, 0x80, RZ ;  /* 0x0000008008087810 */ /* 0x000fe40007ffe0ff */
[----:B------:R-:W-:-:S03]  /*4250*/  IABS R20, R16 ;  /* 0x0000001000147213 */ /* 0x000fc60000000000 */
[----:B------:R-:W2:Y:S02]  /*4260*/  LDC R19, c[0x0][0x3f4] ;  /* 0x0000fd00ff137b82 */ /* 0x000ea40000000800 */
[----:B------:R-:W-:-:S05]  /*4270*/  IMAD.HI.U32 R18, R5, R20, RZ ;  /* 0x0000001405127227 */ /* 0x000fca00078e00ff */
[----:B------:R-:W-:Y:S02]  /*4280*/  IADD3 R17, PT, PT, -R18, RZ, RZ ;  /* 0x000000ff12117210 */ /* 0x000fe40007ffe1ff */
        /* <DEDUP_REMOVED lines=20> */
[----:B------:R-:W-:Y:S01]  /*43d0*/  IMAD R19, R16, R21, RZ ;  /* 0x0000001510137224 */ /* 0x000fe200078e02ff */
[----:B------:R-:W-:Y:S02]  /*43e0*/  IADD3 R18, PT, PT, R20, UR4, RZ ;  /* 0x0000000414127c10 */ /* 0x000fe4000fffe0ff */
[----:B------:R-:W-:-:S02]  /*43f0*/  MOV R16, RZ ;  /* 0x000000ff00107202 */ /* 0x000fc40000000f00 */
[----:B------:R-:W-:Y:S02]  /*4400*/  IABS R22, R18 ;  /* 0x0000001200167213 */ /* 0x000fe40000000000 */
[----:B------:R-:W-:Y:S01]  /*4410*/  ISETP.GE.AND P1, PT, R18, RZ, PT ;  /* 0x000000ff1200720c */ /* 0x000fe20003f26270 */
[----:B------:R-:W-:Y:S01]  /*4420*/  IMAD.HI.U32 R16, R17, R19, R16 ;  /* 0x0000001311107227 */ /* 0x000fe200078e0010 */
[----:B------:R-:W-:-:S05]  /*4430*/  MOV R17, R22 ;  /* 0x0000001600117202 */ /* 0x000fca0000000f00 */
[----:B------:R-:W-:-:S05]  /*4440*/  IMAD.HI.U32 R16, R16, R17, RZ ;  /* 0x0000001110107227 */ /* 0x000fca00078e00ff */
[----:B------:R-:W-:-:S05]  /*4450*/  IADD3 R16, PT, PT, -R16, RZ, RZ ;  /* 0x000000ff10107210 */ /* 0x000fca0007ffe1ff */
[C---:B------:R-:W-:Y:S01]  /*4460*/  IMAD R16, R21.reuse, R16, R17 ;  /* 0x0000001015107224 */ /* 0x040fe200078e0211 */
[C---:B------:R-:W-:Y:S02]  /*4470*/  IADD3 R17, PT, PT, R10.reuse, 0x3, RZ ;  /* 0x000000030a117810 */ /* 0x040fe40007ffe0ff */
[----:B------:R-:W-:Y:S02]  /*4480*/  IADD3 R10, PT, PT, R10, 0x4, RZ ;  /* 0x000000040a0a7810 */ /* 0x000fe40007ffe0ff */
[----:B------:R-:W-:-:S13]  /*4490*/  ISETP.GT.U32.AND P0, PT, R21, R16, PT ;  /* 0x000000101500720c */ /* 0x000fda0003f04070 */
[----:B------:R-:W-:-:S04]  /*44a0*/  @!P0 IADD3 R16, PT, PT, R16, -R21, RZ ;  /* 0x8000001510108210 */ /* 0x000fc80007ffe0ff */
[----:B------:R-:W-:-:S13]  /*44b0*/  ISETP.GT.U32.AND P0, PT, R21, R16, PT ;  /* 0x000000101500720c */ /* 0x000fda0003f04070 */
[----:B------:R-:W-:Y:S02]  /*44c0*/  @!P0 IADD3 R16, PT, PT, R16, -R21, RZ ;  /* 0x8000001510108210 */ /* 0x000fe40007ffe0ff */
[----:B------:R-:W-:Y:S02]  /*44d0*/  ISETP.GE.AND P0, PT, R17, UR9, PT ;  /* 0x0000000911007c0c */ /* 0x000fe4000bf06270 */
[----:B------:R-:W-:Y:S02]  /*44e0*/  @!P1 IADD3 R16, PT, PT, -R16, RZ, RZ ;  /* 0x000000ff10109210 */ /* 0x000fe40007ffe1ff */
[----:B------:R-:W-:Y:S02]  /*44f0*/  @!P2 LOP3.LUT R16, RZ, R24, RZ, 0x33, !PT ;  /* 0x00000018ff10a212 */ /* 0x000fe400078e33ff */
[----:B------:R-:W-:Y:S02]  /*4500*/  ISETP.GT.AND P1, PT, R20, R13, PT ;  /* 0x0000000d1400720c */ /* 0x000fe40003f24270 */
[----:B------:R-:W-:-:S13]  /*4510*/  ISETP.NE.AND P2, PT, R16, RZ, PT ;  /* 0x000000ff1000720c */ /* 0x000fda0003f45270 */
[----:B------:R-:W-:Y:S05]  /*4520*/  @!P1 BRA P2, `(.L_x_23578) ;  /* 0x0000003000209947 */ /* 0x000fea0001000000 */
[----:B------:R-:W2:Y:S01]  /*4530*/  LDG.E.CONSTANT R17, desc[UR14][R6.64] ;  /* 0x0000000e06117981 */ /* 0x000ea2000c1e9900 */
[----:B------:R-:W-:Y:S01]  /*4540*/  ISETP.NE.AND P2, PT, R9, -0x1, PT ;  /* 0xffffffff0900780c */ /* 0x000fe20003f45270 */
[----:B--2---:R-:W-:-:S03]  /*4550*/  IMAD.WIDE R16, R17, UR20, R164 ;  /* 0x0000001411107c25 */ /* 0x004fc6000f8e02a4 */
[----:B------:R-:W-:-:S04]  /*4560*/  IADD3 R16, P1, PT, R11, R16, RZ ;  /* 0x000000100b107210 */ /* 0x000fc80007f3e0ff */
[----:B------:R-:W-:Y:S02]  /*4570*/  IADD3.X R17, PT, PT, RZ, R17, RZ, P1, !PT ;  /* 0x00000011ff117210 */ /* 0x000fe40000ffe4ff */
[----:B------:R-:W-:-:S04]  /*4580*/  LEA R112, P1, R16, UR10, 0x2 ;  /* 0x0000000a10707c11 */ /* 0x000fc8000f8210ff */
[----:B------:R-:W-:Y:S02]  /*4590*/  LEA.HI.X R113, R16, UR11, R17, 0x2, P1 ;  /* 0x0000000b10717c11 */ /* 0x000fe400088f1411 */
[----:B------:R-:W0:Y:S04]  /*45a0*/  LDS.128 R16, [R4] ;  /* 0x0000000004107984 */ /* 0x000e280000000c00 */
        /* <DEDUP_REMOVED lines=18> */
[C---:B------:R-:W-:Y:S01]  /*46d0*/  @!P2 IADD3 R72, PT, PT, R12.reuse, 0x2, RZ ;  /* 0x000000020c48a810 */ /* 0x040fe20007ffe0ff */
[----:B------:R-:W5:Y:S01]  /*46e0*/  LDG.E.128.CONSTANT R104, desc[UR14][R112.64+0x2c00] ;  /* 0x002c000e70687981 */ /* 0x000f62000c1e9d00 */
[C---:B------:R-:W-:Y:S02]  /*46f0*/  IADD3 R108, PT, PT, R12.reuse, -0x1, RZ ;  /* 0xffffffff0c6c7810 */ /* 0x040fe40007ffe0ff */
[----:B------:R-:W-:Y:S01]  /*4700*/  @!P2 ISETP.GE.AND P5, PT, R73, UR21, PT ;  /* 0x000000154900ac0c */ /* 0x000fe2000bfa6270 */
[----:B------:R-:W5:Y:S01]  /*4710*/  LDG.E.128.CONSTANT R100, desc[UR14][R112.64+0x2e00] ;  /* 0x002e000e70647981 */ /* 0x000f62000c1e9d00 */
[----:B------:R-:W-:Y:S02]  /*4720*/  @!P2 ISETP.GE.AND P4, PT, R12, UR21, PT ;  /* 0x000000150c00ac0c */ /* 0x000fe4000bf86270 */
[----:B------:R-:W-:Y:S02]  /*4730*/  @!P2 ISETP.GE.AND P1, PT, R72, UR21, PT ;  /* 0x000000154800ac0c */ /* 0x000fe4000bf26270 */
[----:B------:R-:W-:Y:S01]  /*4740*/  @!P2 ISETP.GE.AND P3, PT, R108, UR21, PT ;  /* 0x000000156c00ac0c */ /* 0x000fe2000bf66270 */
[----:B------:R-:W5:Y:S01]  /*4750*/  LDG.E.128.CONSTANT R72, desc[UR14][R112.64+0x2200] ;  /* 0x0022000e70487981 */ /* 0x000f62000c1e9d00 */
[----:B------:R-:W-:-:S02]  /*4760*/  @!P2 IADD3 R77, PT, PT, R12, 0x1, RZ ;  /* 0x000000010c4da810 */ /* 0x000fc40007ffe0ff */
[C---:B------:R-:W-:Y:S02]  /*4770*/  @!P2 IADD3 R76, PT, PT, R12.reuse, 0x2, RZ ;  /* 0x000000020c4ca810 */ /* 0x040fe40007ffe0ff */
[----:B------:R-:W-:Y:S02]  /*4780*/  @!P2 IADD3 R78, PT, PT, R12, 0x1, RZ ;  /* 0x000000010c4ea810 */ /* 0x000fe40007ffe0ff */
[----:B------:R-:W-:Y:S02]  /*4790*/  @!P2 ISETP.GE.AND P6, PT, R76, UR21, PT ;  /* 0x000000154c00ac0c */ /* 0x000fe4000bfc6270 */
[C---:B------:R-:W-:Y:S02]  /*47a0*/  @!P2 IADD3 R81, PT, PT, R12.reuse, 0x2, RZ ;  /* 0x000000020c51a810 */ /* 0x040fe40007ffe0ff */
[----:B------:R-:W-:Y:S02]  /*47b0*/  @!P2 IADD3 R80, PT, PT, R12, 0x1, RZ ;  /* 0x000000010c50a810 */ /* 0x000fe40007ffe0ff */
[----:B--2---:R-:W-:-:S02]  /*47c0*/  @!P2 FSEL R85, R85, RZ, !P4 ;  /* 0x000000ff5555a208 */ /* 0x004fc40006000000 */
[----:B------:R-:W-:Y:S02]  /*47d0*/  @!P2 FSEL R84, R84, RZ, !P3 ;  /* 0x000000ff5454a208 */ /* 0x000fe40005800000 */
[----:B------:R-:W-:Y:S01]  /*47e0*/  @!P2 FSEL R86, R86, RZ, !P5 ;  /* 0x000000ff5656a208 */ /* 0x000fe20006800000 */
[----:B0-----:R-:W-:Y:S01]  /*47f0*/  FMUL.FTZ R85, R17, R85 ;  /* 0x0000005511557220 */ /* 0x001fe20000410000 */
[----:B------:R-:W-:Y:S02]  /*4800*/  @!P2 FSEL R87, R87, RZ, !P1 ;  /* 0x000000ff5757a208 */ /* 0x000fe40004800000 */
[----:B------:R-:W-:Y:S01]  /*4810*/  @!P2 ISETP.GE.AND P4, PT, R77, UR21, PT ;  /* 0x000000154d00ac0c */ /* 0x000fe2000bf86270 */
[----:B------:R-:W-:Y:S01]  /*4820*/  FFMA.FTZ R85, R16, R84, R85 ;  /* 0x0000005410557223 */ /* 0x000fe20000010055 */
[----:B------:R-:W-:Y:S02]  /*4830*/  @!P2 ISETP.GE.AND P3, PT, R78, UR21, PT ;  /* 0x000000154e00ac0c */ /* 0x000fe4000bf66270 */
[----:B------:R-:W-:Y:S01]  /*4840*/  @!P2 ISETP.GE.AND P5, PT, R12, UR21, PT ;  /* 0x000000150c00ac0c */ /* 0x000fe2000bfa6270 */
[----:B------:R-:W2:Y:S01]  /*4850*/  LDG.E.128.CONSTANT R76, desc[UR14][R112.64+0x2400] ;  /* 0x0024000e704c7981 */ /* 0x000ea2000c1e9d00 */
[----:B------:R-:W-:-:S02]  /*4860*/  @!P2 ISETP.GE.AND P1, PT, R108, UR21, PT ;  /* 0x000000156c00ac0c */ /* 0x000fc4000bf26270 */
[----:B---3--:R-:W-:Y:S02]  /*4870*/  @!P2 FSEL R97, R97, RZ, !P5 ;  /* 0x000000ff6161a208 */ /* 0x008fe40006800000 */
[----:B------:R-:W-:Y:S02]  /*4880*/  @!P2 FSEL R96, R96, RZ, !P1 ;  /* 0x000000ff6060a208 */ /* 0x000fe40004800000 */
[----:B------:R-:W-:Y:S02]  /*4890*/  @!P2 ISETP.GE.AND P1, PT, R81, UR21, PT ;  /* 0x000000155100ac0c */ /* 0x000fe4000bf26270 */
[----:B------:R-:W-:Y:S02]  /*48a0*/  @!P2 ISETP.GE.AND P5, PT, R80, UR21, PT ;  /* 0x000000155000ac0c */ /* 0x000fe4000bfa6270 */
[----:B------:R-:W3:Y:S01]  /*48b0*/  LDG.E.128.CONSTANT R80, desc[UR14][R112.64+0x2600] ;  /* 0x0026000e70507981 */ /* 0x000ee2000c1e9d00 */
[----:B------:R-:W-:Y:S01]  /*48c0*/  FFMA.FTZ R86, R18, R86, R85 ;  /* 0x0000005612567223 */ /* 0x000fe20000010055 */
[----:B------:R-:W-:Y:S01]  /*48d0*/  @!P2 FSEL R98, R98, RZ, !P4 ;  /* 0x000000ff6262a208 */ /* 0x000fe20006000000 */
[----:B------:R-:W-:Y:S01]  /*48e0*/  FMUL.FTZ R97, R17, R97 ;  /* 0x0000006111617220 */ /* 0x000fe20000410000 */
[----:B------:R-:W-:-:S02]  /*48f0*/  @!P2 FSEL R99, R99, RZ, !P6 ;  /* 0x000000ff6363a208 */ /* 0x000fc40007000000 */
[----:B------:R-:W-:Y:S02]  /*4900*/  @!P2 ISETP.GE.AND P4, PT, R108, UR21, PT ;  /* 0x000000156c00ac0c */ /* 0x000fe4000bf86270 */
[C---:B------:R-:W-:Y:S02]  /*4910*/  @!P2 IADD3 R84, PT, PT, R12.reuse, 0x2, RZ ;  /* 0x000000020c54a810 */ /* 0x040fe40007ffe0ff */
[C---:B------:R-:W-:Y:S02]  /*4920*/  @!P2 ISETP.GE.AND P6, PT, R12.reuse, UR21, PT ;  /* 0x000000150c00ac0c */ /* 0x040fe4000bfc6270 */
[----:B------:R-:W-:Y:S01]  /*4930*/  @!P2 IADD3 R85, PT, PT, R12, 0x1, RZ ;  /* 0x000000010c55a810 */ /* 0x000fe20007ffe0ff */
[----:B------:R-:W-:Y:S01]  /*4940*/  FFMA.FTZ R97, R16, R96, R97 ;  /* 0x0000006010617223 */ /* 0x000fe20000010061 */
[----:B----4-:R-:W-:Y:S01]  /*4950*/  @!P2 FSEL R92, R92, RZ, !P4 ;  /* 0x000000ff5c5ca208 */ /* 0x010fe20006000000 */
[----:B------:R-:W-:Y:S01]  /*4960*/  FFMA.FTZ R96, R19, R87, R86 ;  /* 0x0000005713607223 */ /* 0x000fe20000010056 */
[----:B------:R-:W-:-:S02]  /*4970*/  @!P2 FSEL R93, R93, RZ, !P6 ;  /* 0x000000ff5d5da208 */ /* 0x000fc40007000000 */
[----:B------:R-:W-:Y:S02]  /*4980*/  @!P2 ISETP.GE.AND P4, PT, R84, UR21, PT ;  /* 0x000000155400ac0c */ /* 0x000fe4000bf86270 */
[----:B------:R-:W-:Y:S02]  /*4990*/  @!P2 ISETP.GE.AND P6, PT, R85, UR21, PT ;  /* 0x000000155500ac0c */ /* 0x000fe4000bfc6270 */
[----:B------:R-:W4:Y:S01]  /*49a0*/  LDG.E.128.CONSTANT R84, desc[UR14][R112.64+0x2800] ;  /* 0x0028000e70547981 */ /* 0x000f22000c1e9d00 */
[----:B------:R-:W-:Y:S01]  /*49b0*/  @!P2 FSEL R94, R94, RZ, !P3 ;  /* 0x000000ff5e5ea208 */ /* 0x000fe20005800000 */
[----:B------:R-:W-:Y:S01]  /*49c0*/  FFMA.FTZ R98, R18, R98, R97 ;  /* 0x0000006212627223 */ /* 0x000fe20000010061 */
[----:B------:R-:W-:Y:S02]  /*49d0*/  @!P2 ISETP.GE.AND P3, PT, R108, UR21, PT ;  /* 0x000000156c00ac0c */ /* 0x000fe4000bf66270 */
[----:B------:R-:W-:Y:S02]  /*49e0*/  @!P2 IADD3 R97, PT, PT, R12, 0x2, RZ ;  /* 0x000000020c61a810 */ /* 0x000fe40007ffe0ff */
[----:B------:R-:W-:-:S02]  /*49f0*/  @!P2 FSEL R95, R95, RZ, !P1 ;  /* 0x000000ff5f5fa208 */ /* 0x000fc40004800000 */
[----:B-----5:R-:W-:Y:S02]  /*4a00*/  @!P2 FSEL R20, R20, RZ, !P3 ;  /* 0x000000ff1414a208 */ /* 0x020fe40005800000 */
[----:B------:R-:W-:Y:S02]  /*4a10*/  @!P2 ISETP.GE.AND P1, PT, R97, UR21, PT ;  /* 0x000000156100ac0c */ /* 0x000fe4000bf26270 */
[C---:B------:R-:W-:Y:S02]  /*4a20*/  @!P2 ISETP.GE.AND P3, PT, R12.reuse, UR21, PT ;  /* 0x000000150c00ac0c */ /* 0x040fe4000bf66270 */
[----:B------:R-:W-:Y:S02]  /*4a30*/  @!P2 IADD3 R97, PT, PT, R12, 0x1, RZ ;  /* 0x000000010c61a810 */ /* 0x000fe40007ffe0ff */
[----:B------:R-:W-:Y:S01]  /*4a40*/  @!P2 FSEL R21, R21, RZ, !P3 ;  /* 0x000000ff1515a208 */ /* 0x000fe20005800000 */
[----:B------:R-:W-:Y:S01]  /*4a50*/  FFMA.FTZ R99, R19, R99, R98 ;  /* 0x0000006313637223 */ /* 0x000fe20000010062 */
[----:B------:R-:W-:-:S02]  /*4a60*/  @!P2 ISETP.GE.AND P3, PT, R97, UR21, PT ;  /* 0x000000156100ac0c */ /* 0x000fc4000bf66270 */
[----:B------:R-:W-:Y:S01]  /*4a70*/  @!P2 IADD3 R97, PT, PT, R12, 0x2, RZ ;  /* 0x000000020c61a810 */ /* 0x000fe20007ffe0ff */
[----:B------:R-:W-:Y:S01]  /*4a80*/  FADD.FTZ R161, R161, R96 ;  /* 0x00000060a1a17221 */ /* 0x000fe20000010000 */
[----:B------:R-:W-:Y:S01]  /*4a90*/  @!P2 FSEL R22, R22, RZ, !P5 ;  /* 0x000000ff1616a208 */ /* 0x000fe20006800000 */
[----:B------:R-:W-:Y:S01]  /*4aa0*/  FADD.FTZ R160, R160, R99 ;  /* 0x00000063a0a07221 */ /* 0x000fe20000010000 */
[----:B------:R-:W-:Y:S02]  /*4ab0*/  @!P2 ISETP.GE.AND P5, PT, R97, UR21, PT ;  /* 0x000000156100ac0c */ /* 0x000fe4000bfa6270 */
[----:B------:R-:W5:Y:S01]  /*4ac0*/  LDG.E.128.CONSTANT R96, desc[UR14][R112.64+0x2a00] ;  /* 0x002a000e70607981 */ /* 0x000f62000c1e9d00 */
[----:B------:R-:W-:Y:S01]  /*4ad0*/  FMUL.FTZ R93, R17, R93 ;  /* 0x0000005d115d7220 */ /* 0x000fe20000410000 */
[----:B------:R-:W-:Y:S02]  /*4ae0*/  @!P2 FSEL R23, R23, RZ, !P4 ;  /* 0x000000ff1717a208 */ /* 0x000fe40006000000 */
[----:B------:R-:W-:Y:S01]  /*4af0*/  @!P2 ISETP.GE.AND P4, PT, R108, UR21, PT ;  /* 0x000000156c00ac0c */ /* 0x000fe2000bf86270 */
[----:B------:R-:W-:-:S03]  /*4b00*/  FFMA.FTZ R93, R16, R92, R93 ;  /* 0x0000005c105d7223 */ /* 0x000fc6000001005d */
[----:B------:R-:W-:Y:S01]  /*4b10*/  @!P2 FSEL R88, R88, RZ, !P4 ;  /* 0x000000ff5858a208 */ /* 0x000fe20006000000 */
[----:B------:R-:W-:Y:S01]  /*4b20*/  FFMA.FTZ R92, R18, R94, R93 ;  /* 0x0000005e125c7223 */ /* 0x000fe2000001005d */
[C---:B------:R-:W-:Y:S02]  /*4b30*/  @!P2 ISETP.GE.AND P4, PT, R12.reuse, UR21, PT ;  /* 0x000000150c00ac0c */ /* 0x040fe4000bf86270 */
        /* <DEDUP_REMOVED lines=12> */
[----:B------:R-:W-:Y:S02]  /*4c00*/  @!P2 FSEL R26, R26, RZ, !P3 ;  /* 0x000000ff1a1aa208 */ /* 0x000fe40005800000 */
[----:B------:R-:W-:Y:S02]  /*4c10*/  @!P2 ISETP.GE.AND P6, PT, R93, UR21, PT ;  /* 0x000000155d00ac0c */ /* 0x000fe4000bfc6270 */
[----:B------:R-:W-:Y:S02]  /*4c20*/  @!P2 ISETP.GE.AND P3, PT, R108, UR21, PT ;  /* 0x000000156c00ac0c */ /* 0x000fe4000bf66270 */
[----:B------:R-:W-:-:S02]  /*4c30*/  @!P2 IADD3 R93, PT, PT, R12, 0x2, RZ ;  /* 0x000000020c5da810 */ /* 0x000fc40007ffe0ff */
[----:B------:R-:W-:Y:S02]  /*4c40*/  @!P2 FSEL R27, R27, RZ, !P5 ;  /* 0x000000ff1b1ba208 */ /* 0x000fe40006800000 */
[----:B------:R-:W-:Y:S02]  /*4c50*/  @!P2 FSEL R28, R28, RZ, !P3 ;  /* 0x000000ff1c1ca208 */ /* 0x000fe40005800000 */
[----:B------:R-:W-:Y:S02]  /*4c60*/  @!P2 ISETP.GE.AND P5, PT, R93, UR21, PT ;  /* 0x000000155d00ac0c */ /* 0x000fe4000bfa6270 */
[C---:B------:R-:W-:Y:S02]  /*4c70*/  @!P2 ISETP.GE.AND P3, PT, R12.reuse, UR21, PT ;  /* 0x000000150c00ac0c */ /* 0x040fe4000bf66270 */
[----:B------:R-:W-:Y:S02]  /*4c80*/  @!P2 IADD3 R93, PT, PT, R12, 0x1, RZ ;  /* 0x000000010c5da810 */ /* 0x000fe40007ffe0ff */
[----:B------:R-:W-:Y:S01]  /*4c90*/  @!P2 FSEL R34, R34, RZ, !P6 ;  /* 0x000000ff2222a208 */ /* 0x000fe20007000000 */
[----:B------:R-:W-:Y:S01]  /*4ca0*/  FMUL.FTZ R21, R17, R21 ;  /* 0x0000001511157220 */ /* 0x000fe20000410000 */
[----:B------:R-:W-:-:S02]  /*4cb0*/  @!P2 FSEL R29, R29, RZ, !P3 ;  /* 0x000000ff1d1da208 */ /* 0x000fc40005800000 */
[----:B------:R-:W-:Y:S02]  /*4cc0*/  @!P2 ISETP.GE.AND P6, PT, R108, UR21, PT ;  /* 0x000000156c00ac0c */ /* 0x000fe4000bfc6270 */
[----:B------:R-:W-:Y:S02]  /*4cd0*/  @!P2 ISETP.GE.AND P3, PT, R93, UR21, PT ;  /* 0x000000155d00ac0c */ /* 0x000fe4000bf66270 */
[----:B------:R-:W-:Y:S01]  /*4ce0*/  @!P2 IADD3 R93, PT, PT, R12, 0x2, RZ ;  /* 0x000000020c5da810 */ /* 0x000fe20007ffe0ff */
[----:B------:R-:W-:Y:S01]  /*4cf0*/  FFMA.FTZ R21, R16, R20, R21 ;  /* 0x0000001410157223 */ /* 0x000fe20000010015 */
        /* <DEDUP_REMOVED lines=9> */
[----:B------:R-:W-:Y:S01]  /*4d90*/  @!P2 FSEL R39, R39, RZ, !P1 ;  /* 0x000000ff2727a208 */ /* 0x000fe20004800000 */
[----:B------:R-:W-:Y:S01]  /*4da0*/  FFMA.FTZ R22, R18, R22, R21 ;  /* 0x0000001612167223 */ /* 0x000fe20000010015 */
[----:B------:R-:W-:Y:S02]  /*4db0*/  @!P2 IADD3 R20, PT, PT, R12, 0x2, RZ ;  /* 0x000000020c14a810 */ /* 0x000fe40007ffe0ff */
[----:B------:R-:W-:Y:S02]  /*4dc0*/  @!P2 ISETP.GE.AND P1, PT, R108, UR21, PT ;  /* 0x000000156c00ac0c */ /* 0x000fe4000bf26270 */
[----:B------:R-:W-:Y:S02]  /*4dd0*/  @!P2 FSEL R32, R32, RZ, !P4 ;  /* 0x000000ff2020a208 */ /* 0x000fe40006000000 */
[----:B------:R-:W-:Y:S01]  /*4de0*/  @!P2 FSEL R38, R38, RZ, !P3 ;  /* 0x000000ff2626a208 */ /* 0x000fe20005800000 */
[----:B------:R-:W-:Y:S01]  /*4df0*/  FFMA.FTZ R23, R19, R23, R22 ;  /* 0x0000001713177223 */ /* 0x000fe20000010016 */
[----:B------:R-:W-:-:S02]  /*4e00*/  @!P2 ISETP.GE.AND P4, PT, R12, UR21, PT ;  /* 0x000000150c00ac0c */ /* 0x000fc4000bf86270 */
[----:B------:R-:W-:Y:S02]  /*4e10*/  @!P2 ISETP.GE.AND P3, PT, R20, UR21, PT ;  /* 0x000000151400ac0c */ /* 0x000fe4000bf66270 */
[----:B------:R-:W-:Y:S02]  /*4e20*/  @!P2 FSEL R40, R40, RZ, !P1 ;  /* 0x000000ff2828a208 */ /* 0x000fe40004800000 */
[C---:B------:R-:W-:Y:S02]  /*4e30*/  @!P2 IADD3 R93, PT, PT, R12.reuse, 0x1, RZ ;  /* 0x000000010c5da810 */ /* 0x040fe40007ffe0ff */
[C---:B------:R-:W-:Y:S02]  /*4e40*/  @!P2 ISETP.GE.AND P1, PT, R12.reuse, UR21, PT ;  /* 0x000000150c00ac0c */ /* 0x040fe4000bf26270 */
[----:B------:R-:W-:Y:S01]  /*4e50*/  @!P2 IADD3 R20, PT, PT, R12, 0x1, RZ ;  /* 0x000000010c14a810 */ /* 0x000fe20007ffe0ff */
[----:B------:R-:W-:Y:S01]  /*4e60*/  FMUL.FTZ R25, R17, R25 ;  /* 0x0000001911197220 */ /* 0x000fe20000410000 */
[----:B------:R-:W-:Y:S01]  /*4e70*/  @!P2 FSEL R33, R33, RZ, !P4 ;  /* 0x000000ff2121a208 */ /* 0x000fe20006000000 */
[----:B------:R-:W-:Y:S01]  /*4e80*/  FADD.FTZ R158, R158, R23 ;  /* 0x000000179e9e7221 */ /* 0x000fe20000010000 */
[----:B------:R-:W-:-:S02]  /*4e90*/  @!P2 ISETP.GE.AND P4, PT, R93, UR21, PT ;  /* 0x000000155d00ac0c */ /* 0x000fc4000bf86270 */
[----:B------:R-:W-:Y:S01]  /*4ea0*/  @!P2 FSEL R41, R41, RZ, !P1 ;  /* 0x000000ff2929a208 */ /* 0x000fe20004800000 */
[----:B------:R-:W-:Y:S01]  /*4eb0*/  FMUL.FTZ R89, R17, R89 ;  /* 0x0000005911597220 */ /* 0x000fe20000410000 */
[----:B------:R-:W-:Y:S01]  /*4ec0*/  @!P2 ISETP.GE.AND P1, PT, R20, UR21, PT ;  /* 0x000000151400ac0c */ /* 0x000fe2000bf26270 */
[----:B------:R-:W-:Y:S01]  /*4ed0*/  FFMA.FTZ R25, R16, R24, R25 ;  /* 0x0000001810197223 */ /* 0x000fe20000010019 */
[----:B------:R-:W-:Y:S01]  /*4ee0*/  @!P2 IADD3 R93, PT, PT, R12, 0x2, RZ ;  /* 0x000000020c5da810 */ /* 0x000fe20007ffe0ff */
[----:B------:R-:W5:Y:S01]  /*4ef0*/  LDG.E.128.CONSTANT R20, desc[UR14][R112.64+0x3000] ;  /* 0x0030000e70147981 */ /* 0x000f62000c1e9d00 */
[----:B------:R-:W-:Y:S01]  /*4f00*/  @!P2 FSEL R42, R42, RZ, !P4 ;  /* 0x000000ff2a2aa208 */ /* 0x000fe20006000000 */
[----:B------:R-:W-:Y:S01]  /*4f10*/  FFMA.FTZ R89, R16, R88, R89 ;  /* 0x0000005810597223 */ /* 0x000fe20000010059 */
[----:B------:R-:W-:Y:S01]  /*4f20*/  @!P2 FSEL R35, R35, RZ, !P5 ;  /* 0x000000ff2323a208 */ /* 0x000fe20006800000 */
[----:B------:R-:W-:Y:S01]  /*4f30*/  FFMA.FTZ R26, R18, R26, R25 ;  /* 0x0000001a121a7223 */ /* 0x000fe20000010019 */
[----:B------:R-:W-:Y:S01]  /*4f40*/  @!P2 ISETP.GE.AND P4, PT, R108, UR21, PT ;  /* 0x000000156c00ac0c */ /* 0x000fe2000bf86270 */
[----:B------:R-:W-:Y:S01]  /*4f50*/  FMUL.FTZ R29, R17, R29 ;  /* 0x0000001d111d7220 */ /* 0x000fe20000410000 */
[----:B------:R-:W-:-:S02]  /*4f60*/  @!P2 ISETP.GE.AND P5, PT, R93, UR21, PT ;  /* 0x000000155d00ac0c */ /* 0x000fc4000bfa6270 */
[----:B------:R-:W-:Y:S01]  /*4f70*/  @!P2 IADD3 R24, PT, PT, R12, 0x2, RZ ;  /* 0x000000020c18a810 */ /* 0x000fe20007ffe0ff */
[----:B------:R-:W-:Y:S01]  /*4f80*/  FFMA.FTZ R90, R18, R90, R89 ;  /* 0x0000005a125a7223 */ /* 0x000fe20000010059 */
[----:B------:R-:W-:Y:S01]  /*4f90*/  @!P2 FSEL R44, R44, RZ, !P4 ;  /* 0x000000ff2c2ca208 */ /* 0x000fe20006000000 */
[----:B------:R-:W-:Y:S01]  /*4fa0*/  FFMA.FTZ R29, R16, R28, R29 ;  /* 0x0000001c101d7223 */ /* 0x000fe2000001001d */
[----:B------:R-:W-:Y:S01]  /*4fb0*/  @!P2 FSEL R43, R43, RZ, !P5 ;  /* 0x000000ff2b2ba208 */ /* 0x000fe20006800000 */
[----:B------:R-:W-:Y:S01]  /*4fc0*/  FFMA.FTZ R89, R19, R27, R26 ;  /* 0x0000001b13597223 */ /* 0x000fe2000001001a */
[----:B------:R-:W-:Y:S02]  /*4fd0*/  @!P2 ISETP.GE.AND P4, PT, R12, UR21, PT ;  /* 0x000000150c00ac0c */ /* 0x000fe4000bf86270 */
[----:B------:R-:W-:Y:S02]  /*4fe0*/  @!P2 ISETP.GE.AND P5, PT, R24, UR21, PT ;  /* 0x000000151800ac0c */ /* 0x000fe4000bfa6270 */
[----:B------:R-:W-:Y:S01]  /*4ff0*/  @!P2 IADD3 R28, PT, PT, R12, 0x1, RZ ;  /* 0x000000010c1ca810 */ /* 0x000fe20007ffe0ff */
[----:B------:R-:W5:Y:S01]  /*5000*/  LDG.E.128.CONSTANT R24, desc[UR14][R112.64+0x3200] ;  /* 0x0032000e70187981 */ /* 0x000f62000c1e9d00 */
[----:B------:R-:W-:Y:S01]  /*5010*/  FMUL.FTZ R33, R17, R33 ;  /* 0x0000002111217220 */ /* 0x000fe20000410000 */
[----:B------:R-:W-:Y:S01]  /*5020*/  @!P2 FSEL R45, R45, RZ, !P4 ;  /* 0x000000ff2d2da208 */ /* 0x000fe20006000000 */
[----:B------:R-:W-:Y:S01]  /*5030*/  FFMA.FTZ R30, R18, R30, R29 ;  /* 0x0000001e121e7223 */ /* 0x000fe2000001001d */
        /* <DEDUP_REMOVED lines=8> */
[----:B------:R-:W-:Y:S01]  /*50c0*/  @!P2 ISETP.GE.AND P3, PT, R108, UR21, PT ;  /* 0x000000156c00ac0c */ /* 0x000fe2000bf66270 */
[----:B------:R-:W5:Y:S01]  /*50d0*/  LDG.E.128.CONSTANT R28, desc[UR14][R112.64+0x3400] ;  /* 0x0034000e701c7981 */ /* 0x000f62000c1e9d00 */
[----:B------:R-:W-:Y:S01]  /*50e0*/  FFMA.FTZ R35, R19, R35, R34 ;  /* 0x0000002313237223 */ /* 0x000fe20000010022 */
[----:B------:R-:W-:-:S02]  /*50f0*/  @!P2 IADD3 R33, PT, PT, R12, 0x1, RZ ;  /* 0x000000010c21a810 */ /* 0x000fc40007ffe0ff */
[----:B------:R-:W-:Y:S02]  /*5100*/  @!P2 FSEL R48, R48, RZ, !P3 ;  /* 0x000000ff3030a208 */ /* 0x000fe40005800000 */
[----:B------:R-:W-:Y:S01]  /*5110*/  @!P2 ISETP.GE.AND P3, PT, R12, UR21, PT ;  /* 0x000000150c00ac0c */ /* 0x000fe2000bf66270 */
[----:B------:R-:W-:Y:S01]  /*5120*/  FMUL.FTZ R37, R17, R37 ;  /* 0x0000002511257220 */ /* 0x000fe20000410000 */
[----:B------:R-:W-:Y:S01]  /*5130*/  FADD.FTZ R155, R155, R32 ;  /* 0x000000209b9b7221 */ /* 0x000fe20000010000 */
[----:B------:R-:W-:Y:S01]  /*5140*/  FADD.FTZ R154, R154, R35 ;  /* 0x000000239a9a7221 */ /* 0x000fe20000010000 */
[----:B------:R-:W-:Y:S01]  /*5150*/  @!P2 FSEL R49, R49, RZ, !P3 ;  /* 0x000000ff3131a208 */ /* 0x000fe20005800000 */
[----:B------:R-:W-:Y:S01]  /*5160*/  FFMA.FTZ R37, R16, R36, R37 ;  /* 0x0000002410257223 */ /* 0x000fe20000010025 */
[----:B------:R-:W-:Y:S02]  /*5170*/  @!P2 ISETP.GE.AND P3, PT, R33, UR21, PT ;  /* 0x000000152100ac0c */ /* 0x000fe4000bf66270 */
[----:B------:R-:W5:Y:S01]  /*5180*/  LDG.E.128.CONSTANT R32, desc[UR14][R112.64+0x3600] ;  /* 0x0036000e70207981 */ /* 0x000f62000c1e9d00 */
[----:B------:R-:W-:Y:S01]  /*5190*/  FFMA.FTZ R38, R18, R38, R37 ;  /* 0x0000002612267223 */ /* 0x000fe20000010025 */
[----:B------:R-:W-:Y:S01]  /*51a0*/  @!P2 IADD3 R36, PT, PT, R12, 0x2, RZ ;  /* 0x000000020c24a810 */ /* 0x000fe20007ffe0ff */
[----:B------:R-:W-:Y:S01]  /*51b0*/  FMUL.FTZ R41, R17, R41 ;  /* 0x0000002911297220 */ /* 0x000fe20000410000 */
[----:B------:R-:W-:Y:S01]  /*51c0*/  @!P2 FSEL R51, R51, RZ, !P5 ;  /* 0x000000ff3333a208 */ /* 0x000fe20006800000 */
[----:B------:R-:W-:Y:S01]  /*51d0*/  FMUL.FTZ R45, R17, R45 ;  /* 0x0000002d112d7220 */ /* 0x000fe20000410000 */
[----:B------:R-:W-:Y:S01]  /*51e0*/  @!P2 FSEL R50, R50, RZ, !P1 ;  /* 0x000000ff3232a208 */ /* 0x000fe20004800000 */
[----:B------:R-:W-:Y:S01]  /*51f0*/  FFMA.FTZ R41, R16, R40, R41 ;  /* 0x0000002810297223 */ /* 0x000fe20000010029 */
[----:B------:R-:W-:Y:S01]  /*5200*/  @!P2 ISETP.GE.AND P5, PT, R108, UR21, PT ;  /* 0x000000156c00ac0c */ /* 0x000fe2000bfa6270 */
[----:B------:R-:W-:Y:S01]  /*5210*/  FFMA.FTZ R40, R19, R39, R38 ;  /* 0x0000002713287223 */ /* 0x000fe20000010026 */
[----:B------:R-:W-:-:S02]  /*5220*/  @!P2 ISETP.GE.AND P1, PT, R36, UR21, PT ;  /* 0x000000152400ac0c */ /* 0x000fc4000bf26270 */
[----:B------:R-:W5:Y:S01]  /*5230*/  LDG.E.128.CONSTANT R36, desc[UR14][R112.64+0x3800] ;  /* 0x0038000e70247981 */ /* 0x000f62000c1e9d00 */
[----:B------:R-:W-:Y:S01]  /*5240*/  FFMA.FTZ R42, R18, R42, R41 ;  /* 0x0000002a122a7223 */ /* 0x000fe20000010029 */
[----:B------:R-:W-:Y:S01]  /*5250*/  @!P2 FSEL R52, R52, RZ, !P5 ;  /* 0x000000ff3434a208 */ /* 0x000fe20006800000 */
[----:B------:R-:W-:Y:S01]  /*5260*/  FFMA.FTZ R41, R16, R44, R45 ;  /* 0x0000002c10297223 */ /* 0x000fe2000001002d */
[C---:B------:R-:W-:Y:S02]  /*5270*/  @!P2 ISETP.GE.AND P5, PT, R12.reuse, UR21, PT ;  /* 0x000000150c00ac0c */ /* 0x040fe4000bfa6270 */
[----:B------:R-:W-:Y:S02]  /*5280*/  @!P2 IADD3 R44, PT, PT, R12, 0x1, RZ ;  /* 0x000000010c2ca810 */ /* 0x000fe40007ffe0ff */
[----:B------:R-:W-:Y:S01]  /*5290*/  @!P2 FSEL R53, R53, RZ, !P5 ;  /* 0x000000ff3535a208 */ /* 0x000fe20006800000 */
[----:B------:R-:W-:Y:S01]  /*52a0*/  FADD.FTZ R153, R153, R40 ;  /* 0x0000002899997221 */ /* 0x000fe20000010000 */
[----:B------:R-:W-:Y:S01]  /*52b0*/  @!P2 ISETP.GE.AND P5, PT, R44, UR21, PT ;  /* 0x000000152c00ac0c */ /* 0x000fe2000bfa6270 */
[----:B------:R-:W-:Y:S01]  /*52c0*/  FFMA.FTZ R45, R19, R43, R42 ;  /* 0x0000002b132d7223 */ /* 0x000fe2000001002a */
[----:B------:R-:W-:Y:S01]  /*52d0*/  @!P2 FSEL R54, R54, RZ, !P4 ;  /* 0x000000ff3636a208 */ /* 0x000fe20006000000 */
[----:B------:R-:W-:Y:S01]  /*52e0*/  FFMA.FTZ R46, R18, R46, R41 ;  /* 0x0000002e122e7223 */ /* 0x000fe20000010029 */
[----:B------:R-:W-:Y:S01]  /*52f0*/  @!P2 IADD3 R44, PT, PT, R12, 0x2, RZ ;  /* 0x000000020c2ca810 */ /* 0x000fe20007ffe0ff */
[----:B------:R-:W5:Y:S01]  /*5300*/  LDG.E.128.CONSTANT R40, desc[UR14][R112.64+0x3a00] ;  /* 0x003a000e70287981 */ /* 0x000f62000c1e9d00 */
[----:B------:R-:W-:-:S02]  /*5310*/  @!P2 ISETP.GE.AND P4, PT, R108, UR21, PT ;  /* 0x000000156c00ac0c */ /* 0x000fc4000bf86270 */
[----:B------:R-:W-:Y:S01]  /*5320*/  @!P2 FSEL R55, R55, RZ, !P6 ;  /* 0x000000ff3737a208 */ /* 0x000fe20007000000 */
[----:B------:R-:W-:Y:S01]  /*5330*/  FMUL.FTZ R49, R17, R49 ;  /* 0x0000003111317220 */ /* 0x000fe20000410000 */
[----:B------:R-:W-:Y:S02]  /*5340*/  @!P2 ISETP.GE.AND P6, PT, R44, UR21, PT ;  /* 0x000000152c00ac0c */ /* 0x000fe4000bfc6270 */
[----:B------:R-:W-:Y:S02]  /*5350*/  @!P2 FSEL R56, R56, RZ, !P4 ;  /* 0x000000ff3838a208 */ /* 0x000fe40006000000 */
[C---:B------:R-:W-:Y:S02]  /*5360*/  @!P2 ISETP.GE.AND P4, PT, R12.reuse, UR21, PT ;  /* 0x000000150c00ac0c */ /* 0x040fe4000bf86270 */
[----:B------:R-:W-:Y:S01]  /*5370*/  @!P2 IADD3 R44, PT, PT, R12, 0x1, RZ ;  /* 0x000000010c2ca810 */ /* 0x000fe20007ffe0ff */
[----:B------:R-:W-:Y:S01]  /*5380*/  FFMA.FTZ R49, R16, R48, R49 ;  /* 0x0000003010317223 */ /* 0x000fe20000010031 */
[----:B------:R-:W-:Y:S01]  /*5390*/  @!P2 FSEL R57, R57, RZ, !P4 ;  /* 0x000000ff3939a208 */ /* 0x000fe20006000000 */
[----:B------:R-:W-:Y:S01]  /*53a0*/  FADD.FTZ R152, R152, R45 ;  /* 0x0000002d98987221 */ /* 0x000fe20000010000 */
[----:B------:R-:W-:Y:S01]  /*53b0*/  @!P2 ISETP.GE.AND P4, PT, R44, UR21, PT ;  /* 0x000000152c00ac0c */ /* 0x000fe2000bf86270 */
[----:B------:R-:W-:Y:S01]  /*53c0*/  FFMA.FTZ R48, R19, R47, R46 ;  /* 0x0000002f13307223 */ /* 0x000fe2000001002e */
[----:B------:R-:W-:Y:S01]  /*53d0*/  FMUL.FTZ R53, R17, R53 ;  /* 0x0000003511357220 */ /* 0x000fe20000410000 */
[----:B------:R-:W5:Y:S01]  /*53e0*/  LDG.E.128.CONSTANT R44, desc[UR14][R112.64+0x3c00] ;  /* 0x003c000e702c7981 */ /* 0x000f62000c1e9d00 */
[----:B------:R-:W-:-:S02]  /*53f0*/  FFMA.FTZ R50, R18, R50, R49 ;  /* 0x0000003212327223 */ /* 0x000fc40000010031 */
[----:B------:R-:W-:Y:S01]  /*5400*/  FFMA.FTZ R49, R16, R52, R53 ;  /* 0x0000003410317223 */ /* 0x000fe20000010035 */
[----:B------:R-:W-:Y:S01]  /*5410*/  FMUL.FTZ R57, R17, R57 ;  /* 0x0000003911397220 */ /* 0x000fe20000410000 */
[----:B------:R-:W-:Y:S01]  /*5420*/  FADD.FTZ R151, R151, R48 ;  /* 0x0000003097977221 */ /* 0x000fe20000010000 */
[----:B------:R-:W-:Y:S01]  /*5430*/  FFMA.FTZ R53, R19, R51, R50 ;  /* 0x0000003313357223 */ /* 0x000fe20000010032 */
[----:B------:R-:W-:Y:S01]  /*5440*/  FFMA.FTZ R54, R18, R54, R49 ;  /* 0x0000003612367223 */ /* 0x000fe20000010031 */
[----:B------:R-:W-:Y:S01]  /*5450*/  @!P2 FSEL R59, R59, RZ, !P1 ;  /* 0x000000ff3b3ba208 */ /* 0x000fe20004800000 */
[----:B------:R-:W5:Y:S01]  /*5460*/  LDG.E.128.CONSTANT R48, desc[UR14][R112.64+0x3e00] ;  /* 0x003e000e70307981 */ /* 0x000f62000c1e9d00 */
[----:B------:R-:W-:Y:S01]  /*5470*/  @!P2 ISETP.GE.AND P1, PT, R12, UR21, PT ;  /* 0x000000150c00ac0c */ /* 0x000fe2000bf26270 */
[----:B------:R-:W-:Y:S01]  /*5480*/  FFMA.FTZ R57, R16, R56, R57 ;  /* 0x0000003810397223 */ /* 0x000fe20000010039 */
[----:B------:R-:W-:Y:S02]  /*5490*/  @!P2 FSEL R58, R58, RZ, !P3 ;  /* 0x000000ff3a3aa208 */ /* 0x000fe40005800000 */
[----:B------:R-:W-:-:S02]  /*54a0*/  @!P2 ISETP.GE.AND P3, PT, R108, UR21, PT ;  /* 0x000000156c00ac0c */ /* 0x000fc4000bf66270 */
[C---:B------:R-:W-:Y:S02]  /*54b0*/  @!P2 IADD3 R52, PT, PT, R12.reuse, 0x2, RZ ;  /* 0x000000020c34a810 */ /* 0x040fe40007ffe0ff */
[----:B------:R-:W-:Y:S02]  /*54c0*/  @!P2 IADD3 R56, PT, PT, R12, 0x1, RZ ;  /* 0x000000010c38a810 */ /* 0x000fe40007ffe0ff */
[----:B------:R-:W-:Y:S01]  /*54d0*/  @!P2 FSEL R61, R61, RZ, !P1 ;  /* 0x000000ff3d3da208 */ /* 0x000fe20004800000 */
[----:B------:R-:W-:Y:S01]  /*54e0*/  FADD.FTZ R150, R150, R53 ;  /* 0x0000003596967221 */ /* 0x000fe20000010000 */
[----:B------:R-:W-:Y:S02]  /*54f0*/  @!P2 FSEL R60, R60, RZ, !P3 ;  /* 0x000000ff3c3ca208 */ /* 0x000fe40005800000 */
[----:B------:R-:W-:Y:S01]  /*5500*/  @!P2 ISETP.GE.AND P1, PT, R56, UR21, PT ;  /* 0x000000153800ac0c */ /* 0x000fe2000bf26270 */
[----:B------:R-:W-:Y:S01]  /*5510*/  FFMA.FTZ R56, R19, R55, R54 ;  /* 0x0000003713387223 */ /* 0x000fe20000010036 */
[----:B------:R-:W-:Y:S01]  /*5520*/  @!P2 ISETP.GE.AND P3, PT, R52, UR21, PT ;  /* 0x000000153400ac0c */ /* 0x000fe2000bf66270 */
[----:B------:R-:W-:Y:S01]  /*5530*/  FMUL.FTZ R61, R17, R61 ;  /* 0x0000003d113d7220 */ /* 0x000fe20000410000 */
[----:B------:R-:W-:Y:S01]  /*5540*/  @!P2 FSEL R62, R62, RZ, !P5 ;  /* 0x000000ff3e3ea208 */ /* 0x000fe20006800000 */
[----:B------:R-:W5:Y:S01]  /*5550*/  LDG.E.128.CONSTANT R52, desc[UR14][R112.64+0x4000] ;  /* 0x0040000e70347981 */ /* 0x000f62000c1e9d00 */
[----:B------:R-:W-:Y:S01]  /*5560*/  @!P2 ISETP.GE.AND P5, PT, R108, UR21, PT ;  /* 0x000000156c00ac0c */ /* 0x000fe2000bfa6270 */
[----:B------:R-:W-:Y:S01]  /*5570*/  FFMA.FTZ R58, R18, R58, R57 ;  /* 0x0000003a123a7223 */ /* 0x000fe20000010039 */
[----:B------:R-:W-:Y:S01]  /*5580*/  FFMA.FTZ R61, R16, R60, R61 ;  /* 0x0000003c103d7223 */ /* 0x000fe2000001003d */
[----:B------:R-:W-:-:S02]  /*5590*/  @!P2 IADD3 R57, PT, PT, R12, 0x2, RZ ;  /* 0x000000020c39a810 */ /* 0x000fc40007ffe0ff */
[----:B------:R-:W-:Y:S02]  /*55a0*/  @!P2 FSEL R64, R64, RZ, !P5 ;  /* 0x000000ff4040a208 */ /* 0x000fe40006800000 */
[----:B------:R-:W-:Y:S01]  /*55b0*/  @!P2 ISETP.GE.AND P5, PT, R12, UR21, PT ;  /* 0x000000150c00ac0c */ /* 0x000fe2000bfa6270 */
[----:B------:R-:W-:Y:S01]  /*55c0*/  FFMA.FTZ R62, R18, R62, R61 ;  /* 0x0000003e123e7223 */ /* 0x000fe2000001003d */
[----:B------:R-:W-:Y:S01]  /*55d0*/  @!P2 FSEL R63, R63, RZ, !P6 ;  /* 0x000000ff3f3fa208 */ /* 0x000fe20007000000 */
[----:B------:R-:W-:Y:S01]  /*55e0*/  FADD.FTZ R149, R149, R56 ;  /* 0x0000003895957221 */ /* 0x000fe20000010000 */
[----:B------:R-:W-:Y:S01]  /*55f0*/  @!P2 ISETP.GE.AND P6, PT, R57, UR21, PT ;  /* 0x000000153900ac0c */ /* 0x000fe2000bfc6270 */
[----:B------:R-:W-:Y:S01]  /*5600*/  FFMA.FTZ R61, R19, R59, R58 ;  /* 0x0000003b133d7223 */ /* 0x000fe2000001003a */
[----:B------:R-:W-:Y:S01]  /*5610*/  @!P2 FSEL R65, R65, RZ, !P5 ;  /* 0x000000ff4141a208 */ /* 0x000fe20006800000 */
[----:B------:R-:W5:Y:S01]  /*5620*/  LDG.E.128.CONSTANT R56, desc[UR14][R112.64+0x4200] ;  /* 0x0042000e70387981 */ /* 0x000f62000c1e9d00 */
[----:B------:R-:W-:Y:S01]  /*5630*/  @!P2 ISETP.GE.AND P5, PT, R12, UR21, PT ;  /* 0x000000150c00ac0c */ /* 0x000fe2000bfa6270 */
[----:B------:R-:W-:Y:S01]  /*5640*/  FFMA.FTZ R62, R19, R63, R62 ;  /* 0x0000003f133e7223 */ /* 0x000fe2000001003e */
[----:B------:R-:W-:-:S02]  /*5650*/  @!P2 FSEL R66, R66, RZ, !P4 ;  /* 0x000000ff4242a208 */ /* 0x000fc40006000000 */
        /* <DEDUP_REMOVED lines=8> */
[----:B------:R-:W-:Y:S01]  /*56e0*/  @!P2 ISETP.GE.AND P4, PT, R63, UR21, PT ;  /* 0x000000153f00ac0c */ /* 0x000fe2000bf86270 */
[----:B------:R-:W-:Y:S01]  /*56f0*/  FMUL.FTZ R69, R17, R69 ;  /* 0x0000004511457220 */ /* 0x000fe20000410000 */
[----:B------:R-:W-:Y:S01]  /*5700*/  @!P2 ISETP.GE.AND P5, PT, R60, UR21, PT ;  /* 0x000000153c00ac0c */ /* 0x000fe2000bfa6270 */
[----:B------:R-:W-:Y:S01]  /*5710*/  FFMA.FTZ R65, R16, R64, R65 ;  /* 0x0000004010417223 */ /* 0x000fe20000010041 */
[----:B------:R-:W5:Y:S01]  /*5720*/  LDG.E.128.CONSTANT R60, desc[UR14][R112.64+0x4400] ;  /* 0x0044000e703c7981 */ /* 0x000f62000c1e9d00 */
[----:B------:R-:W-:Y:S01]  /*5730*/  @!P2 FSEL R70, R70, RZ, !P1 ;  /* 0x000000ff4646a208 */ /* 0x000fe20004800000 */
[----:B------:R-:W-:Y:S01]  /*5740*/  FFMA.FTZ R69, R16, R68, R69 ;  /* 0x0000004410457223 */ /* 0x000fe20000010045 */
[----:B------:R-:W-:Y:S01]  /*5750*/  @!P2 IADD3 R64, PT, PT, R12, 0x1, RZ ;  /* 0x000000010c40a810 */ /* 0x000fe20007ffe0ff */
[----:B------:R-:W-:Y:S01]  /*5760*/  FFMA.FTZ R66, R18, R66, R65 ;  /* 0x0000004212427223 */ /* 0x000fe20000010041 */
[----:B------:R-:W-:-:S02]  /*5770*/  @!P2 FSEL R67, R67, RZ, !P3 ;  /* 0x000000ff4343a208 */ /* 0x000fc40005800000 */
[----:B------:R-:W-:Y:S02]  /*5780*/  @!P2 FSEL R71, R71, RZ, !P6 ;  /* 0x000000ff4747a208 */ /* 0x000fe40007000000 */
[----:B------:R-:W-:Y:S02]  /*5790*/  @!P2 ISETP.GE.AND P6, PT, R108, UR21, PT ;  /* 0x000000156c00ac0c */ /* 0x000fe4000bfc6270 */
[----:B------:R-:W-:Y:S01]  /*57a0*/  @!P2 ISETP.GE.AND P3, PT, R12, UR21, PT ;  /* 0x000000150c00ac0c */ /* 0x000fe2000bf66270 */
[----:B------:R-:W-:Y:S01]  /*57b0*/  FFMA.FTZ R70, R18, R70, R69 ;  /* 0x0000004612467223 */ /* 0x000fe20000010045 */
[----:B------:R-:W-:Y:S01]  /*57c0*/  @!P2 ISETP.GE.AND P1, PT, R64, UR21, PT ;  /* 0x000000154000ac0c */ /* 0x000fe2000bf26270 */
[----:B------:R-:W-:Y:S01]  /*57d0*/  FFMA.FTZ R69, R19, R67, R66 ;  /* 0x0000004313457223 */ /* 0x000fe20000010042 */
[----:B------:R-:W-:Y:S01]  /*57e0*/  @!P2 FSEL R72, R72, RZ, !P6 ;  /* 0x000000ff4848a208 */ /* 0x000fe20007000000 */
[----:B------:R-:W5:Y:S01]  /*57f0*/  LDG.E.128.CONSTANT R64, desc[UR14][R112.64+0x4600] ;  /* 0x0046000e70407981 */ /* 0x000f62000c1e9d00 */
[----:B------:R-:W-:-:S02]  /*5800*/  @!P2 FSEL R73, R73, RZ, !P3 ;  /* 0x000000ff4949a208 */ /* 0x000fc40005800000 */
[C---:B------:R-:W-:Y:S01]  /*5810*/  @!P2 ISETP.GE.AND P6, PT, R12.reuse, UR21, PT ;  /* 0x000000150c00ac0c */ /* 0x040fe2000bfc6270 */
[----:B------:R-:W-:Y:S01]  /*5820*/  FFMA.FTZ R70, R19, R71, R70 ;  /* 0x0000004713467223 */ /* 0x000fe20000010046 */
[----:B------:R-:W-:Y:S01]  /*5830*/  @!P2 IADD3 R68, PT, PT, R12, 0x2, RZ ;  /* 0x000000020c44a810 */ /* 0x000fe20007ffe0ff */
[----:B------:R-:W-:Y:S01]  /*5840*/  FMUL.FTZ R73, R17, R73 ;  /* 0x0000004911497220 */ /* 0x000fe20000410000 */
[----:B------:R-:W-:Y:S02]  /*5850*/  @!P2 FSEL R74, R74, RZ, !P4 ;  /* 0x000000ff4a4aa208 */ /* 0x000fe40006000000 */
[----:B--2---:R-:W-:Y:S02]  /*5860*/  @!P2 FSEL R77, R77, RZ, !P6 ;  /* 0x000000ff4d4da208 */ /* 0x004fe40007000000 */
[----:B------:R-:W-:Y:S02]  /*5870*/  @!P2 ISETP.GE.AND P4, PT, R108, UR21, PT ;  /* 0x000000156c00ac0c */ /* 0x000fe4000bf86270 */
[----:B------:R-:W-:Y:S01]  /*5880*/  @!P2 ISETP.GE.AND P6, PT, R12, UR21, PT ;  /* 0x000000150c00ac0c */ /* 0x000fe2000bfc6270 */
[----:B------:R-:W-:Y:S01]  /*5890*/  FFMA.FTZ R73, R16, R72, R73 ;  /* 0x0000004810497223 */ /* 0x000fe20000010049 */
[----:B------:R-:W-:Y:S01]  /*58a0*/  @!P2 ISETP.GE.AND P3, PT, R68, UR21, PT ;  /* 0x000000154400ac0c */ /* 0x000fe2000bf66270 */
[----:B------:R-:W-:Y:S01]  /*58b0*/  FADD.FTZ R146, R146, R69 ;  /* 0x0000004592927221 */ /* 0x000fe20000010000 */
[----:B------:R-:W-:Y:S01]  /*58c0*/  FADD.FTZ R145, R145, R70 ;  /* 0x0000004691917221 */ /* 0x000fe20000010000 */
[----:B------:R-:W-:Y:S01]  /*58d0*/  @!P2 FSEL R75, R75, RZ, !P5 ;  /* 0x000000ff4b4ba208 */ /* 0x000fe20006800000 */
[----:B------:R-:W2:Y:S01]  /*58e0*/  LDG.E.128.CONSTANT R68, desc[UR14][R112.64+0x4800] ;  /* 0x0048000e70447981 */ /* 0x000ea2000c1e9d00 */
[----:B------:R-:W-:Y:S01]  /*58f0*/  @!P2 FSEL R76, R76, RZ, !P4 ;  /* 0x000000ff4c4ca208 */ /* 0x000fe20006000000 */
[----:B------:R-:W-:Y:S01]  /*5900*/  FMUL.FTZ R77, R17, R77 ;  /* 0x0000004d114d7220 */ /* 0x000fe20000410000 */
[----:B---3--:R-:W-:-:S02]  /*5910*/  @!P2 FSEL R81, R81, RZ, !P6 ;  /* 0x000000ff5151a208 */ /* 0x008fc40007000000 */
[----:B------:R-:W-:Y:S01]  /*5920*/  @!P2 ISETP.GE.AND P5, PT, R108, UR21, PT ;  /* 0x000000156c00ac0c */ /* 0x000fe2000bfa6270 */
[----:B------:R-:W-:Y:S01]  /*5930*/  FFMA.FTZ R74, R18, R74, R73 ;  /* 0x0000004a124a7223 */ /* 0x000fe20000010049 */
[----:B------:R-:W-:Y:S01]  /*5940*/  @!P2 FSEL R78, R78, RZ, !P1 ;  /* 0x000000ff4e4ea208 */ /* 0x000fe20004800000 */
[----:B------:R-:W-:Y:S01]  /*5950*/  FFMA.FTZ R77, R16, R76, R77 ;  /* 0x0000004c104d7223 */ /* 0x000fe2000001004d */
[----:B------:R-:W-:Y:S01]  /*5960*/  @!P2 IADD3 R72, PT, PT, R12, 0x1, RZ ;  /* 0x000000010c48a810 */ /* 0x000fe20007ffe0ff */
[----:B------:R-:W-:Y:S01]  /*5970*/  FMUL.FTZ R73, R17, R81 ;  /* 0x0000005111497220 */ /* 0x000fe20000410000 */
[----:B------:R-:W-:Y:S01]  /*5980*/  @!P2 FSEL R80, R80, RZ, !P5 ;  /* 0x000000ff5050a208 */ /* 0x000fe20006800000 */
[----:B------:R-:W-:Y:S01]  /*5990*/  FFMA.FTZ R78, R18, R78, R77 ;  /* 0x0000004e124e7223 */ /* 0x000fe2000001004d */
[----:B------:R-:W-:Y:S01]  /*59a0*/  @!P2 ISETP.GE.AND P4, PT, R72, UR21, PT ;  /* 0x000000154800ac0c */ /* 0x000fe2000bf86270 */
[----:B------:R-:W-:Y:S01]  /*59b0*/  FFMA.FTZ R81, R19, R75, R74 ;  /* 0x0000004b13517223 */ /* 0x000fe2000001004a */
[----:B------:R-:W-:Y:S01]  /*59c0*/  @!P2 IADD3 R76, PT, PT, R12, 0x2, RZ ;  /* 0x000000020c4ca810 */ /* 0x000fe20007ffe0ff */
[----:B------:R-:W-:-:S02]  /*59d0*/  FFMA.FTZ R77, R16, R80, R73 ;  /* 0x00000050104d7223 */ /* 0x000fc40000010049 */
[----:B------:R-:W3:Y:S01]  /*59e0*/  LDG.E.128.CONSTANT R72, desc[UR14][R112.64+0x4a00] ;  /* 0x004a000e70487981 */ /* 0x000ee2000c1e9d00 */
[----:B------:R-:W-:Y:S02]  /*59f0*/  @!P2 ISETP.GE.AND P1, PT, R12, UR21, PT ;  /* 0x000000150c00ac0c */ /* 0x000fe4000bf26270 */
[----:B------:R-:W-:Y:S02]  /*5a00*/  @!P2 ISETP.GE.AND P5, PT, R76, UR21, PT ;  /* 0x000000154c00ac0c */ /* 0x000fe4000bfa6270 */
[----:B------:R-:W-:Y:S02]  /*5a10*/  @!P2 IADD3 R76, PT, PT, R12, 0x1, RZ ;  /* 0x000000010c4ca810 */ /* 0x000fe40007ffe0ff */
[----:B------:R-:W-:Y:S02]  /*5a20*/  @!P2 FSEL R79, R79, RZ, !P3 ;  /* 0x000000ff4f4fa208 */ /* 0x000fe40005800000 */
[----:B------:R-:W-:Y:S02]  /*5a30*/  @!P2 FSEL R82, R82, RZ, !P4 ;  /* 0x000000ff5252a208 */ /* 0x000fe40006000000 */
[----:B------:R-:W-:-:S02]  /*5a40*/  @!P2 ISETP.GE.AND P3, PT, R108, UR21, PT ;  /* 0x000000156c00ac0c */ /* 0x000fc4000bf66270 */
[----:B----4-:R-:W-:Y:S01]  /*5a50*/  @!P2 FSEL R85, R85, RZ, !P1 ;  /* 0x000000ff5555a208 */ /* 0x010fe20004800000 */
[----:B------:R-:W-:Y:S01]  /*5a60*/  FFMA.FTZ R80, R19, R79, R78 ;  /* 0x0000004f13507223 */ /* 0x000fe2000001004e */
[----:B------:R-:W-:Y:S01]  /*5a70*/  @!P2 ISETP.GE.AND P4, PT, R76, UR21, PT ;  /* 0x000000154c00ac0c */ /* 0x000fe2000bf86270 */
[----:B------:R-:W-:Y:S01]  /*5a80*/  FFMA.FTZ R82, R18, R82, R77 ;  /* 0x0000005212527223 */ /* 0x000fe2000001004d */
[----:B------:R-:W-:Y:S01]  /*5a90*/  @!P2 FSEL R83, R83, RZ, !P5 ;  /* 0x000000ff5353a208 */ /* 0x000fe20006800000 */
[----:B------:R-:W4:Y:S01]  /*5aa0*/  LDG.E.128.CONSTANT R76, desc[UR14][R112.64+0x4c00] ;  /* 0x004c000e704c7981 */ /* 0x000f22000c1e9d00 */
[----:B------:R-:W-:Y:S01]  /*5ab0*/  @!P2 FSEL R84, R84, RZ, !P3 ;  /* 0x000000ff5454a208 */ /* 0x000fe20005800000 */
[----:B------:R-:W-:Y:S02]  /*5ac0*/  FMUL.FTZ R85, R17, R85 ;  /* 0x0000005511557220 */ /* 0x000fe40000410000 */
[----:B------:R-:W-:Y:S02]  /*5ad0*/  FFMA.FTZ R83, R19, R83, R82 ;  /* 0x0000005313537223 */ /* 0x000fe40000010052 */
[----:B------:R-:W-:Y:S01]  /*5ae0*/  FFMA.FTZ R85, R16, R84, R85 ;  /* 0x0000005410557223 */ /* 0x000fe20000010055 */
[----:B------:R-:W-:Y:S01]  /*5af0*/  @!P2 IADD3 R84, PT, PT, R12, 0x2, RZ ;  /* 0x000000020c54a810 */ /* 0x000fe20007ffe0ff */
[----:B------:R-:W-:Y:S01]  /*5b00*/  FADD.FTZ R144, R144, R81 ;  /* 0x0000005190907221 */ /* 0x000fe20000010000 */
[----:B------:R-:W-:Y:S01]  /*5b10*/  FADD.FTZ R143, R143, R80 ;  /* 0x000000508f8f7221 */ /* 0x000fe20000010000 */
[----:B------:R-:W-:Y:S01]  /*5b20*/  FADD.FTZ R142, R142, R83 ;  /* 0x000000538e8e7221 */ /* 0x000fe20000010000 */
[----:B------:R-:W-:Y:S01]  /*5b30*/  @!P2 FSEL R86, R86, RZ, !P4 ;  /* 0x000000ff5656a208 */ /* 0x000fe20006000000 */
[----:B------:R-:W4:Y:S01]  /*5b40*/  LDG.E.128.CONSTANT R80, desc[UR14][R112.64+0x4e00] ;  /* 0x004e000e70507981 */ /* 0x000f22000c1e9d00 */
[----:B------:R-:W-:-:S02]  /*5b50*/  @!P2 ISETP.GE.AND P1, PT, R84, UR21, PT ;  /* 0x000000155400ac0c */ /* 0x000fc4000bf26270 */
[----:B------:R-:W-:Y:S01]  /*5b60*/  @!P2 IADD3 R84, PT, PT, R12, 0x1, RZ ;  /* 0x000000010c54a810 */ /* 0x000fe20007ffe0ff */
[----:B------:R-:W-:Y:S01]  /*5b70*/  FFMA.FTZ R110, R18, R86, R85 ;  /* 0x00000056126e7223 */ /* 0x000fe20000010055 */
[----:B------:R-:W-:Y:S02]  /*5b80*/  @!P2 FSEL R87, R87, RZ, !P1 ;  /* 0x000000ff5757a208 */ /* 0x000fe40004800000 */
[----:B------:R-:W-:Y:S02]  /*5b90*/  @!P2 ISETP.GE.AND P5, PT, R84, UR21, PT ;  /* 0x000000155400ac0c */ /* 0x000fe4000bfa6270 */
[----:B------:R-:W-:Y:S01]  /*5ba0*/  @!P2 IADD3 R88, PT, PT, R12, 0x2, RZ ;  /* 0x000000020c58a810 */ /* 0x000fe20007ffe0ff */
[C---:B------:R-:W-:Y:S02]  /*5bb0*/  FFMA.FTZ R110, R19.reuse, R87, R110 ;  /* 0x00000057136e7223 */ /* 0x040fe4000001006e */
[----:B------:R-:W4:Y:S01]  /*5bc0*/  LDG.E.128.CONSTANT R84, desc[UR14][R112.64+0x5000] ;  /* 0x0050000e70547981 */ /* 0x000f22000c1e9d00 */
[----:B------:R-:W-:Y:S01]  /*5bd0*/  @!P2 ISETP.GE.AND P6, PT, R88, UR21, PT ;  /* 0x000000155800ac0c */ /* 0x000fe2000bfc6270 */
[----:B------:R-:W-:Y:S01]  /*5be0*/  FFMA.FTZ R90, R19, R91, R90 ;  /* 0x0000005b135a7223 */ /* 0x000fe2000001005a */
[----:B------:R-:W-:-:S02]  /*5bf0*/  @!P2 ISETP.GE.AND P4, PT, R12, UR21, PT ;  /* 0x000000150c00ac0c */ /* 0x000fc4000bf86270 */
[----:B------:R-:W-:Y:S01]  /*5c00*/  @!P2 IADD3 R88, PT, PT, R12, 0x1, RZ ;  /* 0x000000010c58a810 */ /* 0x000fe20007ffe0ff */
[----:B------:R-:W-:Y:S01]  /*5c10*/  FADD.FTZ R157, R157, R90 ;  /* 0x0000005a9d9d7221 */ /* 0x000fe20000010000 */
[----:B-----5:R-:W-:Y:S01]  /*5c20*/  @!P2 FSEL R97, R97, RZ, !P4 ;  /* 0x000000ff6161a208 */ /* 0x020fe20006000000 */
[----:B------:R-:W-:Y:S01]  /*5c30*/  FADD.FTZ R156, R156, R89 ;  /* 0x000000599c9c7221 */ /* 0x000fe20000010000 */
[----:B------:R-:W-:Y:S02]  /*5c40*/  @!P2 ISETP.GE.AND P4, PT, R88, UR21, PT ;  /* 0x000000155800ac0c */ /* 0x000fe4000bf86270 */
[----:B------:R-:W5:Y:S01]  /*5c50*/  LDG.E.128.CONSTANT R88, desc[UR14][R112.64+0x5200] ;  /* 0x0052000e70587981 */ /* 0x000f62000c1e9d00 */
[----:B------:R-:W-:-:S04]  /*5c60*/  FFMA.FTZ R92, R19, R95, R92 ;  /* 0x0000005f135c7223 */ /* 0x000fc8000001005c */
[----:B------:R-:W-:Y:S02]  /*5c70*/  FADD.FTZ R159, R159, R92 ;  /* 0x0000005c9f9f7221 */ /* 0x000fe40000010000 */
[----:B------:R-:W5:Y:S01]  /*5c80*/  LDG.E.128.CONSTANT R92, desc[UR14][R112.64+0x5400] ;  /* 0x0054000e705c7981 */ /* 0x000f62000c1e9d00 */
[----:B------:R-:W-:Y:S01]  /*5c90*/  @!P2 ISETP.GE.AND P3, PT, R108, UR21, PT ;  /* 0x000000156c00ac0c */ /* 0x000fe2000bf66270 */
[----:B------:R-:W-:-:S03]  /*5ca0*/  FMUL.FTZ R97, R17, R97 ;  /* 0x0000006111617220 */ /* 0x000fc60000410000 */
[----:B------:R-:W-:-:S05]  /*5cb0*/  @!P2 FSEL R96, R96, RZ, !P3 ;  /* 0x000000ff6060a208 */ /* 0x000fca0005800000 */
[----:B------:R-:W-:Y:S01]  /*5cc0*/  FFMA.FTZ R97, R16, R96, R97 ;  /* 0x0000006010617223 */ /* 0x000fe20000010061 */
[----:B------:R-:W-:-:S04]  /*5cd0*/  @!P2 IADD3 R96, PT, PT, R12, 0x2, RZ ;  /* 0x000000020c60a810 */ /* 0x000fc80007ffe0ff */
[----:B------:R-:W-:Y:S02]  /*5ce0*/  @!P2 ISETP.GE.AND P3, PT, R96, UR21, PT ;  /* 0x000000156000ac0c */ /* 0x000fe4000bf66270 */
[----:B------:R-:W-:Y:S02]  /*5cf0*/  @!P2 IADD3 R96, PT, PT, R12, 0x1, RZ ;  /* 0x000000010c60a810 */ /* 0x000fe40007ffe0ff */
        /* <DEDUP_REMOVED lines=10> */
[----:B------:R-:W-:Y:S02]  /*5da0*/  @!P2 FSEL R106, R106, RZ, !P4 ;  /* 0x000000ff6a6aa208 */ /* 0x000fe40006000000 */
[----:B------:R-:W-:Y:S02]  /*5db0*/  @!P2 ISETP.GE.AND P5, PT, R96, UR21, PT ;  /* 0x000000156000ac0c */ /* 0x000fe4000bfa6270 */
        /* <DEDUP_REMOVED lines=133> */
[----:B--2---:R-:W-:Y:S02]  /*6610*/  @!P2 FSEL R68, R68, RZ, !P1 ;  /* 0x000000ff4444a208 */ /* 0x004fe40004800000 */
        /* <DEDUP_REMOVED lines=9> */
[----:B---3--:R-:W-:Y:S02]  /*66b0*/  @!P2 FSEL R72, R72, RZ, !P5 ;  /* 0x000000ff4848a208 */ /* 0x008fe40006800000 */
        /* <DEDUP_REMOVED lines=9> */
[----:B----4-:R-:W-:-:S02]  /*6750*/  @!P2 FSEL R76, R76, RZ, !P4 ;  /* 0x000000ff4c4ca208 */ /* 0x010fc40006000000 */
        /* <DEDUP_REMOVED lines=21> */
[----:B------:R-:W-:Y:S01]  /*68b0*/  @!P2 ISETP.GE.AND P5, PT, R12, UR21, PT ;  /* 0x000000150c00ac0c */ /* 0x000fe2000bfa6270 */
[----:B------:R-:W-:Y:S01]  /*68c0*/  FFMA.FTZ R98, R18, R98, R97 ;  /* 0x0000006212627223 */ /* 0x000fe20000010061 */
[----:B------:R-:W-:Y:S02]  /*68d0*/  @!P2 IADD3 R96, PT, PT, R12, 0x1, RZ ;  /* 0x000000010c60a810 */ /* 0x000fe40007ffe0ff */
[----:B------:R-:W-:Y:S01]  /*68e0*/  @!P2 FSEL R85, R85, RZ, !P5 ;  /* 0x000000ff5555a208 */ /* 0x000fe20006800000 */
[----:B------:R-:W-:Y:S01]  /*68f0*/  FFMA.FTZ R99, R19, R99, R98 ;  /* 0x0000006313637223 */ /* 0x000fe20000010062 */
[----:B------:R-:W-:-:S02]  /*6900*/  @!P2 ISETP.GE.AND P5, PT, R96, UR21, PT ;  /* 0x000000156000ac0c */ /* 0x000fc4000bfa6270 */
[----:B------:R-:W-:Y:S02]  /*6910*/  @!P2 FSEL R86, R86, RZ, !P4 ;  /* 0x000000ff5656a208 */ /* 0x000fe40006000000 */
[----:B------:R-:W-:Y:S02]  /*6920*/  @!P2 ISETP.GE.AND P4, PT, R108, UR21, PT ;  /* 0x000000156c00ac0c */ /* 0x000fe4000bf86270 */
[----:B------:R-:W-:Y:S01]  /*6930*/  @!P2 IADD3 R96, PT, PT, R12, 0x2, RZ ;  /* 0x000000020c60a810 */ /* 0x000fe20007ffe0ff */
[C---:B------:R-:W-:Y:S01]  /*6940*/  FMUL.FTZ R101, R17.reuse, R101 ;  /* 0x0000006511657220 */ /* 0x040fe20000410000 */
[----:B-----5:R-:W-:Y:S01]  /*6950*/  @!P2 FSEL R88, R88, RZ, !P4 ;  /* 0x000000ff5858a208 */ /* 0x020fe20006000000 */
[----:B------:R-:W-:Y:S01]  /*6960*/  FADD.FTZ R140, R140, R99 ;  /* 0x000000638c8c7221 */ /* 0x000fe20000010000 */
[----:B------:R-:W-:Y:S01]  /*6970*/  @!P2 ISETP.GE.AND P4, PT, R96, UR21, PT ;  /* 0x000000156000ac0c */ /* 0x000fe2000bf86270 */
[----:B------:R-:W-:Y:S01]  /*6980*/  FFMA.FTZ R101, R16, R100, R101 ;  /* 0x0000006410657223 */ /* 0x000fe20000010065 */
[----:B------:R-:W2:Y:S01]  /*6990*/  LDG.E.128.CONSTANT R96, desc[UR14][R112.64+0x5600] ;  /* 0x0056000e70607981 */ /* 0x000ea2000c1e9d00 */
[----:B------:R-:W-:-:S02]  /*69a0*/  FMUL.FTZ R105, R17, R105 ;  /* 0x0000006911697220 */ /* 0x000fc40000410000 */
[----:B------:R-:W-:Y:S02]  /*69b0*/  FFMA.FTZ R102, R18, R102, R101 ;  /* 0x0000006612667223 */ /* 0x000fe40000010065 */
[----:B------:R-:W-:Y:S02]  /*69c0*/  FFMA.FTZ R105, R16, R104, R105 ;  /* 0x0000006810697223 */ /* 0x000fe40000010069 */
[C---:B------:R-:W-:Y:S02]  /*69d0*/  FFMA.FTZ R103, R19.reuse, R103, R102 ;  /* 0x0000006713677223 */ /* 0x040fe40000010066 */
[----:B------:R-:W-:Y:S02]  /*69e0*/  FFMA.FTZ R106, R18, R106, R105 ;  /* 0x0000006a126a7223 */ /* 0x000fe40000010069 */
[----:B------:R-:W-:Y:S02]  /*69f0*/  FADD.FTZ R138, R138, R103 ;  /* 0x000000678a8a7221 */ /* 0x000fe40000010000 */
[----:B------:R-:W3:Y:S01]  /*6a00*/  LDG.E.128.CONSTANT R100, desc[UR14][R112.64+0x5800] ;  /* 0x0058000e70647981 */ /* 0x000ee2000c1e9d00 */
[----:B------:R-:W-:Y:S01]  /*6a10*/  FFMA.FTZ R106, R19, R107, R106 ;  /* 0x0000006b136a7223 */ /* 0x000fe2000001006a */
[----:B------:R-:W-:-:S02]  /*6a20*/  @!P2 FSEL R87, R87, RZ, !P3 ;  /* 0x000000ff5757a208 */ /* 0x000fc40005800000 */
[----:B------:R-:W-:Y:S01]  /*6a30*/  @!P2 ISETP.GE.AND P3, PT, R12, UR21, PT ;  /* 0x000000150c00ac0c */ /* 0x000fe2000bf66270 */
[----:B------:R-:W-:Y:S02]  /*6a40*/  FADD.FTZ R139, R139, R106 ;  /* 0x0000006a8b8b7221 */ /* 0x000fe40000010000 */
[----:B------:R-:W4:Y:S01]  /*6a50*/  LDG.E.128.CONSTANT R104, desc[UR14][R112.64+0x5a00] ;  /* 0x005a000e70687981 */ /* 0x000f22000c1e9d00 */
[----:B------:R-:W-:Y:S02]  /*6a60*/  @!P2 FSEL R89, R89, RZ, !P3 ;  /* 0x000000ff5959a208 */ /* 0x000fe40005800000 */
[----:B------:R-:W-:Y:S02]  /*6a70*/  @!P2 FSEL R90, R90, RZ, !P1 ;  /* 0x000000ff5a5aa208 */ /* 0x000fe40004800000 */
[----:B------:R-:W-:Y:S02]  /*6a80*/  @!P2 ISETP.GE.AND P3, PT, R108, UR21, PT ;  /* 0x000000156c00ac0c */ /* 0x000fe4000bf66270 */
[----:B------:R-:W-:Y:S01]  /*6a90*/  @!P2 ISETP.GE.AND P1, PT, R12, UR21, PT ;  /* 0x000000150c00ac0c */ /* 0x000fe2000bf26270 */
[----:B------:R-:W-:Y:S01]  /*6aa0*/  FADD.FTZ R141, R141, R110 ;  /* 0x0000006e8d8d7221 */ /* 0x000fe20000010000 */
[----:B------:R-:W-:-:S02]  /*6ab0*/  @!P2 FSEL R91, R91, RZ, !P6 ;  /* 0x000000ff5b5ba208 */ /* 0x000fc40007000000 */
[----:B------:R-:W-:Y:S02]  /*6ac0*/  @!P2 FSEL R92, R92, RZ, !P3 ;  /* 0x000000ff5c5ca208 */ /* 0x000fe40005800000 */
[----:B------:R-:W-:Y:S02]  /*6ad0*/  @!P2 FSEL R93, R93, RZ, !P1 ;  /* 0x000000ff5d5da208 */ /* 0x000fe40004800000 */
[----:B------:R-:W-:Y:S02]  /*6ae0*/  @!P2 FSEL R94, R94, RZ, !P5 ;  /* 0x000000ff5e5ea208 */ /* 0x000fe40006800000 */
[----:B------:R-:W-:Y:S02]  /*6af0*/  @!P2 FSEL R95, R95, RZ, !P4 ;  /* 0x000000ff5f5fa208 */ /* 0x000fe40006000000 */
[C---:B------:R-:W-:Y:S02]  /*6b00*/  @!P2 ISETP.GE.AND P6, PT, R108.reuse, UR21, PT ;  /* 0x000000156c00ac0c */ /* 0x040fe4000bfc6270 */
[----:B------:R-:W-:-:S02]  /*6b10*/  @!P2 ISETP.GE.AND P3, PT, R108, UR21, PT ;  /* 0x000000156c00ac0c */ /* 0x000fc4000bf66270 */
[C---:B------:R-:W-:Y:S02]  /*6b20*/  @!P2 ISETP.GE.AND P1, PT, R108.reuse, UR21, PT ;  /* 0x000000156c00ac0c */ /* 0x040fe4000bf26270 */
[C---:B------:R-:W-:Y:S02]  /*6b30*/  @!P2 ISETP.GE.AND P5, PT, R108.reuse, UR21, PT ;  /* 0x000000156c00ac0c */ /* 0x040fe4000bfa6270 */
[----:B------:R-:W-:Y:S02]  /*6b40*/  @!P2 ISETP.GE.AND P4, PT, R108, UR21, PT ;  /* 0x000000156c00ac0c */ /* 0x000fe4000bf86270 */
        /* <DEDUP_REMOVED lines=98> */
[----:B--2---:R-:W-:-:S02]  /*7170*/  @!P2 FSEL R96, R96, RZ, !P6 ;  /* 0x000000ff6060a208 */ /* 0x004fc40007000000 */
[----:B------:R-:W-:-:S04]  /*7180*/  @!P2 ISETP.GE.AND P6, PT, R12, UR21, PT ;  /* 0x000000150c00ac0c */ /* 0x000fc8000bfc6270 */
[----:B------:R-:W-:Y:S02]  /*7190*/  @!P2 FSEL R97, R97, RZ, !P6 ;  /* 0x000000ff6161a208 */ /* 0x000fe40007000000 */
[----:B------:R-:W-:Y:S02]  /*71a0*/  @!P2 ISETP.GE.AND P6, PT, R20, UR21, PT ;  /* 0x000000151400ac0c */ /* 0x000fe4000bfc6270 */
[----:B------:R-:W-:Y:S02]  /*71b0*/  @!P2 IADD3 R20, PT, PT, R12, 0x2, RZ ;  /* 0x000000020c14a810 */ /* 0x000fe40007ffe0ff */
[----:B------:R-:W-:Y:S02]  /*71c0*/  @!P2 FSEL R98, R98, RZ, !P6 ;  /* 0x000000ff6262a208 */ /* 0x000fe40007000000 */
        /* <DEDUP_REMOVED lines=8> */
[----:B------:R-:W-:Y:S02]  /*7250*/  @!P2 ISETP.GE.AND P3, PT, R20, UR21, PT ;  /* 0x000000151400ac0c */ /* 0x000fe4000bf66270 */
[----:B------:R-:W-:Y:S02]  /*7260*/  @!P2 IADD3 R20, PT, PT, R12, 0x1, RZ ;  /* 0x000000010c14a810 */ /* 0x000fe40007ffe0ff */
[----:B------:R-:W-:Y:S02]  /*7270*/  @!P2 FSEL R102, R102, RZ, !P6 ;  /* 0x000000ff6666a208 */ /* 0x000fe40007000000 */
[----:B----4-:R-:W-:Y:S02]  /*7280*/  @!P2 FSEL R104, R104, RZ, !P1 ;  /* 0x000000ff6868a208 */ /* 0x010fe40004800000 */
[----:B------:R-:W-:Y:S02]  /*7290*/  @!P2 ISETP.GE.AND P6, PT, R20, UR21, PT ;  /* 0x000000151400ac0c */ /* 0x000fe4000bfc6270 */
[----:B------:R-:W-:-:S02]  /*72a0*/  @!P2 ISETP.GE.AND P1, PT, R12, UR21, PT ;  /* 0x000000150c00ac0c */ /* 0x000fc4000bf26270 */
[----:B------:R-:W-:Y:S02]  /*72b0*/  @!P2 IADD3 R20, PT, PT, R12, 0x2, RZ ;  /* 0x000000020c14a810 */ /* 0x000fe40007ffe0ff */
[----:B------:R-:W-:Y:S02]  /*72c0*/  @!P2 FSEL R105, R105, RZ, !P1 ;  /* 0x000000ff6969a208 */ /* 0x000fe40004800000 */
[----:B------:R-:W-:Y:S02]  /*72d0*/  @!P2 ISETP.GE.AND P1, PT, R20, UR21, PT ;  /* 0x000000151400ac0c */ /* 0x000fe4000bf26270 */
[----:B------:R-:W-:Y:S02]  /*72e0*/  @!P2 IADD3 R20, PT, PT, R12, 0x1, RZ ;  /* 0x000000010c14a810 */ /* 0x000fe40007ffe0ff */
[----:B------:R-:W-:Y:S02]  /*72f0*/  @!P2 FSEL R106, R106, RZ, !P6 ;  /* 0x000000ff6a6aa208 */ /* 0x000fe40007000000 */
[----:B-----5:R-:W-:-:S02]  /*7300*/  @!P2 FSEL R108, R108, RZ, !P5 ;  /* 0x000000ff6c6ca208 */ /* 0x020fc40006800000 */
[----:B------:R-:W-:Y:S02]  /*7310*/  @!P2 ISETP.GE.AND P6, PT, R20, UR21, PT ;  /* 0x000000151400ac0c */ /* 0x000fe4000bfc6270 */
[C---:B------:R-:W-:Y:S02]  /*7320*/  @!P2 ISETP.GE.AND P5, PT, R12.reuse, UR21, PT ;  /* 0x000000150c00ac0c */ /* 0x040fe4000bfa6270 */
[----:B------:R-:W-:Y:S02]  /*7330*/  @!P2 IADD3 R20, PT, PT, R12, 0x2, RZ ;  /* 0x000000020c14a810 */ /* 0x000fe40007ffe0ff */
[----:B------:R-:W-:Y:S02]  /*7340*/  @!P2 FSEL R112, R112, RZ, !P4 ;  /* 0x000000ff7070a208 */ /* 0x000fe40006000000 */
[----:B------:R-:W-:Y:S02]  /*7350*/  @!P2 ISETP.GE.AND P4, PT, R12, UR21, PT ;  /* 0x000000150c00ac0c */ /* 0x000fe4000bf86270 */
[----:B------:R-:W-:-:S02]  /*7360*/  @!P2 FSEL R109, R109, RZ, !P5 ;  /* 0x000000ff6d6da208 */ /* 0x000fc40006800000 */
[----:B------:R-:W-:Y:S02]  /*7370*/  @!P2 FSEL R110, R110, RZ, !P6 ;  /* 0x000000ff6e6ea208 */ /* 0x000fe40007000000 */
[C---:B------:R-:W-:Y:S02]  /*7380*/  @!P2 ISETP.GE.AND P5, PT, R20.reuse, UR21, PT ;  /* 0x000000151400ac0c */ /* 0x040fe4000bfa6270 */
[----:B------:R-:W-:Y:S02]  /*7390*/  @!P2 ISETP.GE.AND P6, PT, R20, UR21, PT ;  /* 0x000000151400ac0c */ /* 0x000fe4000bfc6270 */
[----:B------:R-:W-:Y:S02]  /*73a0*/  @!P2 IADD3 R20, PT, PT, R12, 0x1, RZ ;  /* 0x000000010c14a810 */ /* 0x000fe40007ffe0ff */
[----:B------:R-:W-:Y:S01]  /*73b0*/  @!P2 FSEL R113, R113, RZ, !P4 ;  /* 0x000000ff7171a208 */ /* 0x000fe20006000000 */
[C---:B------:R-:W-:Y:S01]  /*73c0*/  FMUL.FTZ R97, R17.reuse, R97 ;  /* 0x0000006111617220 */ /* 0x040fe20000410000 */
[----:B------:R-:W-:Y:S01]  /*73d0*/  @!P2 ISETP.GE.AND P4, PT, R20, UR21, PT ;  /* 0x000000151400ac0c */ /* 0x000fe2000bf86270 */
        /* <DEDUP_REMOVED lines=28> */
[----:B------:R-:W-:-:S07]  /*75a0*/  FADD.FTZ R14, R14, R19 ;  /* 0x000000130e0e7221 */ /* 0x000fce0000010000 */
.L_x_23578:
[----:B------:R-:W-:Y:S05]  /*75b0*/  BSYNC.RECONVERGENT B1 ;  /* 0x0000000000017941 */ /* 0x000fea0003800200 */
.L_x_23577:
[----:B------:R-:W-:Y:S02]  /*75c0*/  IADD3 R6, P1, PT, R6, 0x10, RZ ;  /* 0x0000001006067810 */ /* 0x000fe40007f3e0ff */
[----:B------:R-:W-:Y:S02]  /*75d0*/  IADD3 R9, PT, PT, R9, 0x4, RZ ;  /* 0x0000000409097810 */ /* 0x000fe40007ffe0ff */
[----:B------:R-:W-:Y:S02]  /*75e0*/  IADD3 R12, PT, PT, R12, 0x80, RZ ;  /* 0x000000800c0c7810 */ /* 0x000fe40007ffe0ff */
[----:B------:R-:W-:Y:S02]  /*75f0*/  IADD3 R4, PT, PT, R4, 0x200, RZ ;  /* 0x0000020004047810 */ /* 0x000fe40007ffe0ff */
[----:B------:R-:W-:Y:S01]  /*7600*/  IADD3.X R7, PT, PT, RZ, R7, RZ, P1, !PT ;  /* 0x00000007ff077210 */ /* 0x000fe20000ffe4ff */
[----:B------:R-:W-:Y:S06]  /*7610*/  @!P0 BRA `(.L_x_23579) ;  /* 0xffffffc800fc8947 */ /* 0x000fec000383ffff */
.L_x_23576:
[----:B------:R-:W-:Y:S05]  /*7620*/  BSYNC.RECONVERGENT B0 ;  /* 0x0000000000007941 */ /* 0x000fea0003800200 */
.L_x_23575:
[----:B--2---:R-:W0:Y:S01]  /*7630*/  SHFL.BFLY PT, R5, R160, 0x4, 0x1f ;  /* 0x0c801f00a0057f89 */ /* 0x004e2200000e0000 */
[----:B------:R-:W2:Y:S01]  /*7640*/  S2UR UR5, SR_CgaCtaId ;  /* 0x00000000000579c3 */ /* 0x000ea20000008800 */
[----:B------:R-:W-:Y:S01]  /*7650*/  UMOV UR4, 0x400 ;  /* 0x0000040000047882 */ /* 0x000fe20000000000 */
[----:B------:R-:W-:Y:S01]  /*7660*/  SHF.R.U32.HI R162, RZ, 0x3, R162 ;  /* 0x00000003ffa27819 */ /* 0x000fe200000116a2 */
[----:B------:R-:W3:Y:S01]  /*7670*/  SHFL.BFLY PT, R9, R156, 0x4, 0x1f ;  /* 0x0c801f009c097f89 */ /* 0x000ee200000e0000 */
[----:B------:R-:W-:Y:S01]  /*7680*/  UIADD3 UR4, UPT, UPT, UR4, 0x320, URZ ;  /* 0x0000032004047890 */ /* 0x000fe2000fffe0ff */
[----:B------:R-:W-:Y:S01]  /*7690*/  BSSY.RECONVERGENT B0, `(.L_x_23580) ;  /* 0x000015d000007945 */ /* 0x000fe20003800200 */
[C---:B------:R-:W-:Y:S01]  /*76a0*/  LOP3.LUT P0, RZ, R2.reuse, 0x3c7, RZ, 0xc0, !PT ;  /* 0x000003c702ff7812 */ /* 0x040fe2000780c0ff */
[----:B------:R-:W4:Y:S01]  /*76b0*/  SHFL.BFLY PT, R16, R149, 0x4, 0x1f ;  /* 0x0c801f0095107f89 */ /* 0x000f2200000e0000 */
[----:B------:R-:W-:Y:S01]  /*76c0*/  IMAD R3, R3, 0xc0, R162 ;  /* 0x000000c003037824 */ /* 0x000fe200078e02a2 */
[----:B------:R-:W-:-:S02]  /*76d0*/  LOP3.LUT P1, RZ, R2, 0x3e7, RZ, 0xc0, !PT ;  /* 0x000003e702ff7812 */ /* 0x000fc4000782c0ff */
[----:B------:R-:W5:Y:S01]  /*76e0*/  SHFL.BFLY PT, R7, R158, 0x4, 0x1f ;  /* 0x0c801f009e077f89 */ /* 0x000f6200000e0000 */
[----:B------:R-:W-:-:S03]  /*76f0*/  ISETP.GT.U32.AND P3, PT, R2, 0x1f, PT ;  /* 0x0000001f0200780c */ /* 0x000fc60003f64070 */
[----:B------:R-:W1:Y:S04]  /*7700*/  SHFL.BFLY PT, R8, R155, 0x4, 0x1f ;  /* 0x0c801f009b087f89 */ /* 0x000e6800000e0000 */
        /* <DEDUP_REMOVED lines=53> */
[----:B-----5:R-:W-:Y:S01]  /*7a60*/  FADD.FTZ R126, R7, R126 ;  /* 0x0000007e077e7221 */ /* 0x020fe20000010000 */
[----:B------:R-:W-:Y:S02]  /*7a70*/  LOP3.LUT R7, R2, 0x7, RZ, 0xc0, !PT ;  /* 0x0000000702077812 */ /* 0x000fe400078ec0ff */
[----:B------:R-:W5:Y:S01]  /*7a80*/  SHFL.BFLY PT, R11, R132, 0x4, 0x1f ;  /* 0x0c801f00840b7f89 */ /* 0x000f6200000e0000 */
[----:B------:R-:W-:Y:S01]  /*7a90*/  FADD.FTZ R141, R24, R141 ;  /* 0x0000008d188d7221 */ /* 0x000fe20000010000 */
[----:B------:R-:W-:Y:S02]  /*7aa0*/  ISETP.NE.AND P2, PT, R7, RZ, PT ;  /* 0x000000ff0700720c */ /* 0x000fe40003f45270 */
[----:B------:R-:W5:Y:S01]  /*7ab0*/  SHFL.BFLY PT, R5, R0, 0x2, 0x1f ;  /* 0x0c401f0000057f89 */ /* 0x000f6200000e0000 */
[----:B0-----:R-:W-:Y:S01]  /*7ac0*/  FADD.FTZ R127, R8, R127 ;  /* 0x0000007f087f7221 */ /* 0x001fe20000010000 */
[----:B------:R-:W-:-:S02]  /*7ad0*/  LOP3.LUT R8, R2, 0x3e0, RZ, 0xc0, !PT ;  /* 0x000003e002087812 */ /* 0x000fc400078ec0ff */
[----:B------:R-:W0:Y:S01]  /*7ae0*/  SHFL.BFLY PT, R9, R4, 0x2, 0x1f ;  /* 0x0c401f0004097f89 */ /* 0x000e2200000e0000 */
[----:B--2---:R-:W-:Y:S01]  /*7af0*/  FADD.FTZ R147, R18, R147 ;  /* 0x0000009312937221 */ /* 0x004fe20000010000 */
[----:B------:R-:W-:Y:S02]  /*7b00*/  ISETP.NE.OR P4, PT, R8, 0x20, P2 ;  /* 0x000000200800780c */ /* 0x000fe40001785670 */
        /* <DEDUP_REMOVED lines=31> */
[----:B----4-:R-:W-:Y:S01]  /*7d00*/  FADD.FTZ R133, R18, R133 ;  /* 0x0000008512857221 */ /* 0x010fe20000010000 */
[----:B------:R-:W-:Y:S02]  /*7d10*/  LOP3.LUT R18, R2, 0x3c0, RZ, 0xc0, !PT ;  /* 0x000003c002127812 */ /* 0x000fe400078ec0ff */
[----:B------:R-:W4:Y:S01]  /*7d20*/  SHFL.BFLY PT, R6, R139, 0x2, 0x1f ;  /* 0x0c401f008b067f89 */ /* 0x000f2200000e0000 */
[----:B-1----:R-:W-:Y:S01]  /*7d30*/  FADD.FTZ R129, R22, R129 ;  /* 0x0000008116817221 */ /* 0x002fe20000010000 */
[----:B------:R-:W-:Y:S02]  /*7d40*/  ISETP.NE.OR P5, PT, R18, 0x40, P2 ;  /* 0x000000401200780c */ /* 0x000fe400017a5670 */
        /* <DEDUP_REMOVED lines=166> */
[----:B------:R-:W-:Y:S02]  /*87b0*/  LEA R46, R3, UR4, 0x2 ;  /* 0x00000004032e7c11 */ /* 0x000fe4000f8e10ff */
        /* <DEDUP_REMOVED lines=18> */
[----:B------:R-:W-:Y:S01]  /*88e0*/  BAR.SYNC.DEFER_BLOCKING 0x0 ;  /* 0x0000000000007b1d */ /* 0x000fe20000010000 */
[----:B------:R-:W-:Y:S01]  /*88f0*/  FADD.FTZ R119, R119, R50 ;  /* 0x0000003277777221 */ /* 0x000fe20000010000 */
[----:B0-----:R-:W-:Y:S01]  /*8900*/  FADD.FTZ R51, R118, R51 ;  /* 0x0000003376337221 */ /* 0x001fe20000010000 */
[----:B--2---:R-:W-:Y:S01]  /*8910*/  FADD.FTZ R53, R52, R53 ;  /* 0x0000003534357221 */ /* 0x004fe20000010000 */
[----:B---3--:R-:W-:Y:S01]  /*8920*/  FADD.FTZ R55, R116, R55 ;  /* 0x0000003774377221 */ /* 0x008fe20000010000 */
[----:B----4-:R-:W-:Y:S01]  /*8930*/  FADD.FTZ R57, R54, R57 ;  /* 0x0000003936397221 */ /* 0x010fe20000010000 */
        /* <DEDUP_REMOVED lines=50> */
.L_x_23581:
[----:B------:R-:W-:Y:S05]  /*8c60*/  BSYNC.RECONVERGENT B0 ;  /* 0x0000000000007941 */ /* 0x000fea0003800200 */
.L_x_23580:
        /* <DEDUP_REMOVED lines=99> */
.L_x_23583:
[----:B------:R-:W-:Y:S05]  /*92a0*/  BSYNC.RECONVERGENT B0 ;  /* 0x0000000000007941 */ /* 0x000fea0003800200 */
.L_x_23582:
        /* <DEDUP_REMOVED lines=51> */
.L_x_23585:
[----:B------:R-:W-:Y:S05]  /*95e0*/  BSYNC.RECONVERGENT B0 ;  /* 0x0000000000007941 */ /* 0x000fea0003800200 */
.L_x_23584:
        /* <DEDUP_REMOVED lines=99> */
.L_x_23587:
[----:B------:R-:W-:Y:S05]  /*9c20*/  BSYNC.RECONVERGENT B0 ;  /* 0x0000000000007941 */ /* 0x000fea0003800200 */
.L_x_23586:
        /* <DEDUP_REMOVED lines=10> */
[----:B------:R-:W-:Y:S01]  /*9cd0*/  SHF.R.U32.HI R2, RZ, 0x3, R2 ;  /* 0x00000003ff027819 */ /* 0x000fe20000011602 */
[----:B------:R-:W-:Y:S01]  /*9ce0*/  UIMAD UR5, UR4, 0xc0, URZ ;  /* 0x000000c0040578a4 */ /* 0x000fe2000f8e02ff */
[----:B--2---:R-:W-:-:S05]  /*9cf0*/  IMAD R3, R3, 0xc0, RZ ;  /* 0x000000c003037824 */ /* 0x004fca00078e02ff */
        /* <DEDUP_REMOVED lines=53> */
.L_x_23588:
        /* <DEDUP_REMOVED lines=11> */
.L_x_26014:


//--------------------- .text._ZN4vllm25paged_attention_v1_kernelIffLi128ELi32ELi128ELNS_18Fp8KVCacheDataTypeE0ELb1EEEvPT_PKS2_PKT0_S8_ifPKiSA_iPKfiiiSC_SC_iiiii --------------------------
	.section	.text._ZN4vllm25paged_attention_v1_kernelIffLi128ELi32ELi128ELNS_18Fp8KVCacheDataTypeE0ELb1EEEvPT_PKS2_PKT0_S8_ifPKiSA_iPKfiiiSC_SC_iiiii,"ax",@progbits
	.align	128
        .global         _ZN4vllm25paged_attention_v1_kernelIffLi128ELi32ELi128ELNS_18Fp8KVCacheDataTypeE0ELb1EEEvPT_PKS2_PKT0_S8_ifPKiSA_iPKfiiiSC_SC_iiiii
        .type           _ZN4vllm25paged_attention_v1_kernelIffLi128ELi32ELi128ELNS_18Fp8KVCacheDataTypeE0ELb1EEEvPT_PKS2_PKT0_S8_ifPKiSA_iPKfiiiSC_SC_iiiii,@function
        .size           _ZN4vllm25paged_attention_v1_kernelIffLi128ELi32ELi128ELNS_18Fp8KVCacheDataTypeE0ELb1EEEvPT_PKS2_PKT0_S8_ifPKiSA_iPKfiiiSC_SC_iiiii,(.L_x_26015 - _ZN4vllm25paged_attention_v1_kernelIffLi128ELi32ELi128ELNS_18Fp8KVCacheDataTypeE0ELb1EEEvPT_PKS2_PKT0_S8_ifPKiSA_iPKfiiiSC_SC_iiiii)
        .other          _ZN4vllm25paged_attention_v1_kernelIffLi128ELi32ELi128ELNS_18Fp8KVCacheDataTypeE0ELb1EEEvPT_PKS2_PKT0_S8_ifPKiSA_iPKfiiiSC_SC_iiiii,@"STO_CUDA_ENTRY STV_DEFAULT"
_ZN4vllm25paged_attention_v1_kernelIffLi128ELi32ELi128ELNS_18Fp8KVCacheDataTypeE0ELb1EEEvPT_PKS2_PKT0_S8_ifPKiSA_iPKfiiiSC_SC_iiiii:
.text._ZN4vllm25paged_attention_v1_kernelIffLi128ELi32ELi128ELNS_18Fp8KVCacheDataTypeE0ELb1EEEvPT_PKS2_PKT0_S8_ifPKiSA_iPKfiiiSC_SC_iiiii:
        /* <DEDUP_REMOVED lines=8> */
[----:B------:R-:W4:Y:S01]  /*0080*/  LDC.64 R10, c[0x0][0x3c0] ;  /* 0x0000f000ff0a7b82 */ /* 0x000f220000000a00 */
[----:B------:R-:W-:Y:S01]  /*0090*/  HFMA2 R157, -RZ, RZ, 0, 0 ;  /* 0x00000000ff9d7431 */ /* 0x000fe200000001ff */
[----:B------:R-:W0:Y:S01]  /*00a0*/  LDCU UR9, c[0x0][0x3ec] ;  /* 0x00007d80ff0977ac */ /* 0x000e220008000800 */
        /* <DEDUP_REMOVED lines=9> */
[----:B----4-:R-:W-:Y:S01]  /*0140*/  IABS R9, R16 ;  /* 0x0000001000097213 */ /* 0x010fe20000000000 */
[----:B------:R-:W3:Y:S07]  /*0150*/  LDCU UR4, c[0x0][0x3e8] ;  /* 0x00007d00ff0477ac */ /* 0x000eee0008000800 */
[----:B------:R-:W4:Y:S01]  /*0160*/  @!P1 LDC.64 R12, c[0x0][0x388] ;  /* 0x0000e200ff0c9b82 */ /* 0x000f220000000a00 */
[----:B------:R-:W-:-:S02]  /*0170*/  @!P1 SHF.L.U32 R7, R8, 0x2, RZ ;  /* 0x0000000208079819 */ /* 0x000fc400000006ff */
[----:B------:R-:W-:-:S04]  /*0180*/  @!P1 SHF.L.U32 R4, R5, 0x7, RZ ;  /* 0x0000000705049819 */ /* 0x000fc800000006ff */
[----:B------:R-:W-:Y:S02]  /*0190*/  @!P1 IADD3 R4, P0, P2, R7, R0, R4 ;  /* 0x0000000007049210 */ /* 0x000fe40007a1e004 */
[----:B------:R-:W-:-:S04]  /*01a0*/  SHF.R.S32.HI R0, RZ, 0x1f, R0 ;  /* 0x0000001fff007819 */ /* 0x000fc80000011400 */
[----:B------:R-:W-:Y:S02]  /*01b0*/  @!P1 IADD3.X R0, PT, PT, RZ, R0, RZ, P0, P2 ;  /* 0x00000000ff009210 */ /* 0x000fe400007e44ff */
[----:B------:R-:W-:-:S04]  /*01c0*/  ISETP.NE.U32.AND P0, PT, R10, RZ, PT ;  /* 0x000000ff0a00720c */ /* 0x000fc80003f05070 */
[----:B------:R-:W-:Y:S02]  /*01d0*/  ISETP.NE.AND.EX P0, PT, R11, RZ, PT, P0 ;  /* 0x000000ff0b00720c */ /* 0x000fe40003f05300 */
[----:B----4-:R-:W-:-:S04]  /*01e0*/  @!P1 LEA R12, P2, R4, R12, 0x2 ;  /* 0x0000000c040c9211 */ /* 0x010fc800078410ff */
[----:B------:R-:W-:-:S07]  /*01f0*/  @!P1 LEA.HI.X R13, R4, R13, R0, 0x2, P2 ;  /* 0x0000000d040d9211 */ /* 0x000fce00010f1400 */
[----:B-1----:R-:W1:Y:S01]  /*0200*/  @P0 LDC.64 R2, c[0x0][0x3c0] ;  /* 0x0000f000ff020b82 */ /* 0x002e620000000a00 */
[----:B------:R-:W4:Y:S01]  /*0210*/  @!P1 LDG.E.128.CONSTANT R12, desc[UR6][R12.64] ;  /* 0x000000060c0c9981 */ /* 0x000f22000c1e9d00 */
[----:B------:R-:W0:Y:S08]  /*0220*/  I2F.RP R4, R9 ;  /* 0x0000000900047306 */ /* 0x000e300000209400 */
[----:B0-----:R-:W0:Y:S01]  /*0230*/  MUFU.RCP R4, R4 ;  /* 0x0000000400047308 */ /* 0x001e220000001000 */
[----:B------:R-:W3:Y:S01]  /*0240*/  LDC R0, c[0x0][0x370] ;  /* 0x0000dc00ff007b82 */ /* 0x000ee20000000800 */
[----:B-1----:R-:W-:-:S05]  /*0250*/  @P0 IMAD.WIDE.U32 R2, R5, 0x4, R2 ;  /* 0x0000000405020825 */ /* 0x002fca00078e0002 */
[----:B------:R3:W5:Y:S01]  /*0260*/  @P0 LDG.E.CONSTANT R157, desc[UR6][R2.64] ;  /* 0x00000006029d0981 */ /* 0x000762000c1e9900 */
[----:B------:R-:W-:Y:S01]  /*0270*/  SHF.R.U32.HI R158, RZ, 0x5, R8 ;  /* 0x00000005ff9e7819 */ /* 0x000fe20000011608 */
[----:B------:R-:W-:Y:S01]  /*0280*/  BSSY.RECONVERGENT B0, `(.L_x_23589) ;  /* 0x000018e000007945 */ /* 0x000fe20003800200 */
[----:B------:R-:W-:Y:S01]  /*0290*/  MOV R153, 0xff7fffff ;  /* 0xff7fffff00997802 */ /* 0x000fe20000000f00 */
[----:B------:R-:W1:Y:S01]  /*02a0*/  @!P1 S2R R17, SR_CgaCtaId ;  /* 0x0000000000119919 */ /* 0x000e620000008800 */
[----:B0-----:R-:W-:-:S04]  /*02b0*/  IADD3 R6, PT, PT, R4, 0xffffffe, RZ ;  /* 0x0ffffffe04067810 */ /* 0x001fc80007ffe0ff */
[----:B------:R0:W0:Y:S01]  /*02c0*/  F2I.FTZ.U32.TRUNC.NTZ R7, R6 ;  /* 0x0000000600077305 */ /* 0x000022000021f000 */
[----:B---3--:R-:W-:Y:S02]  /*02d0*/  IABS R2, R0 ;  /* 0x0000000000027213 */ /* 0x008fe40000000000 */
[----:B0-----:R-:W-:Y:S02]  /*02e0*/  MOV R6, RZ ;  /* 0x000000ff00067202 */ /* 0x001fe40000000f00 */
[----:B------:R-:W-:-:S05]  /*02f0*/  IADD3 R10, PT, PT, RZ, -R7, RZ ;  /* 0x80000007ff0a7210 */ /* 0x000fca0007ffe0ff */
[----:B------:R-:W-:-:S04]  /*0300*/  IMAD R11, R10, R9, RZ ;  /* 0x000000090a0b7224 */ /* 0x000fc800078e02ff */
[----:B------:R-:W-:-:S06]  /*0310*/  IMAD.HI.U32 R7, R7, R11, R6 ;  /* 0x0000000b07077227 */ /* 0x000fcc00078e0006 */
[----:B------:R-:W-:-:S05]  /*0320*/  IMAD.HI.U32 R7, R7, R2, RZ ;  /* 0x0000000207077227 */ /* 0x000fca00078e00ff */
[----:B------:R-:W-:-:S05]  /*0330*/  IADD3 R3, PT, PT, -R7, RZ, RZ ;  /* 0x000000ff07037210 */ /* 0x000fca0007ffe1ff */
        /* <DEDUP_REMOVED lines=10> */
[----:B------:R-:W-:Y:S02]  /*03e0*/  @P0 IADD3 R7, PT, PT, R7, 0x1, RZ ;  /* 0x0000000107070810 */ /* 0x000fe40007ffe0ff */
[----:B------:R-:W-:Y:S02]  /*03f0*/  MOV R156, R2 ;  /* 0x00000002009c7202 */ /* 0x000fe40000000f00 */
[----:B------:R-:W-:-:S04]  /*0400*/  MOV R18, R7 ;  /* 0x0000000700127202 */ /* 0x000fc80000000f00 */
[----:B------:R-:W-:Y:S02]  /*0410*/  @!P3 IADD3 R18, PT, PT, -R18, RZ, RZ ;  /* 0x000000ff1212b210 */ /* 0x000fe40007ffe1ff */
[----:B------:R-:W-:-:S04]  /*0420*/  @!P2 LOP3.LUT R18, RZ, R16, RZ, 0x33, !PT ;  /* 0x00000010ff12a212 */ /* 0x000fc800078e33ff */
[----:B------:R-:W-:Y:S01]  /*0430*/  IABS R19, R18 ;  /* 0x0000001200137213 */ /* 0x000fe20000000000 */
[----:B0-----:R-:W0:Y:S08]  /*0440*/  MUFU.RCP R4, R4 ;  /* 0x0000000400047308 */ /* 0x001e300000001000 */
[----:B------:R-:W3:Y:S01]  /*0450*/  I2F.RP R3, R19 ;  /* 0x0000001300037306 */ /* 0x000ee20000209400 */
[----:B0-----:R-:W-:-:S02]  /*0460*/  IADD3 R10, PT, PT, R4, 0xffffffe, RZ ;  /* 0x0ffffffe040a7810 */ /* 0x001fc40007ffe0ff */
[----:B------:R-:W-:-:S05]  /*0470*/  IABS R4, R5 ;  /* 0x0000000500047213 */ /* 0x000fca0000000000 */
[----:B------:R0:W-:Y:S08]  /*0480*/  F2I.FTZ.U32.TRUNC.NTZ R11, R10 ;  /* 0x0000000a000b7305 */ /* 0x0001f0000021f000 */
[----:B---3--:R-:W3:Y:S01]  /*0490*/  MUFU.RCP R3, R3 ;  /* 0x0000000300037308 */ /* 0x008ee20000001000 */
[----:B0-----:R-:W-:Y:S02]  /*04a0*/  MOV R10, RZ ;  /* 0x000000ff000a7202 */ /* 0x001fe40000000f00 */
[----:B---3--:R-:W-:-:S02]  /*04b0*/  IADD3 R6, PT, PT, R3, 0xffffffe, RZ ;  /* 0x0ffffffe03067810 */ /* 0x008fc40007ffe0ff */
[----:B------:R-:W-:-:S03]  /*04c0*/  IABS R3, R18 ;  /* 0x0000001200037213 */ /* 0x000fc60000000000 */
[----:B------:R0:W3:Y:S02]  /*04d0*/  F2I.FTZ.U32.TRUNC.NTZ R7, R6 ;  /* 0x0000000600077305 */ /* 0x0000e4000021f000 */
[----:B0-----:R-:W-:Y:S01]  /*04e0*/  HFMA2 R6, -RZ, RZ, 0, 0 ;  /* 0x00000000ff067431 */ /* 0x001fe200000001ff */
[----:B---3--:R-:W-:-:S05]  /*04f0*/  IADD3 R20, PT, PT, RZ, -R7, RZ ;  /* 0x80000007ff147210 */ /* 0x008fca0007ffe0ff */
[----:B------:R-:W-:-:S04]  /*0500*/  IMAD R9, R20, R19, RZ ;  /* 0x0000001314097224 */ /* 0x000fc800078e02ff */
[----:B------:R-:W-:-:S04]  /*0510*/  IMAD.HI.U32 R7, R7, R9, R6 ;  /* 0x0000000907077227 */ /* 0x000fc800078e0006 */
[----:B------:R-:W-:Y:S02]  /*0520*/  IMAD.MOV R6, RZ, RZ, -R3 ;  /* 0x000000ffff067224 */ /* 0x000fe400078e0a03 */
[----:B------:R-:W-:-:S04]  /*0530*/  IMAD.HI.U32 R3, R7, R4, RZ ;  /* 0x0000000407037227 */ /* 0x000fc800078e00ff */
[----:B------:R-:W-:Y:S02]  /*0540*/  IMAD R7, R11, R2, RZ ;  /* 0x000000020b077224 */ /* 0x000fe400078e02ff */
[----:B------:R-:W-:-:S03]  /*0550*/  IMAD R4, R3, R6, R4 ;  /* 0x0000000603047224 */ /* 0x000fc600078e0204 */
[----:B------:R-:W-:Y:S02]  /*0560*/  IADD3 R7, PT, PT, -R7, RZ, RZ ;  /* 0x000000ff07077210 */ /* 0x000fe40007ffe1ff */
[----:B------:R-:W-:-:S03]  /*0570*/  ISETP.GT.U32.AND P3, PT, R19, R4, PT ;  /* 0x000000041300720c */ /* 0x000fc60003f64070 */
[----:B------:R-:W-:-:S10]  /*0580*/  IMAD.HI.U32 R155, R11, R7, R10 ;  /* 0x000000070b9b7227 */ /* 0x000fd400078e000a */
[-C--:B------:R-:W-:Y:S02]  /*0590*/  @!P3 IADD3 R4, PT, PT, R4, -R19.reuse, RZ ;  /* 0x800000130404b210 */ /* 0x080fe40007ffe0ff */
[----:B------:R-:W-:Y:S02]  /*05a0*/  @!P3 IADD3 R3, PT, PT, R3, 0x1, RZ ;  /* 0x000000010303b810 */ /* 0x000fe40007ffe0ff */
[----:B------:R-:W-:Y:S02]  /*05b0*/  ISETP.GE.U32.AND P2, PT, R4, R19, PT ;  /* 0x000000130400720c */ /* 0x000fe40003f46070 */
[----:B------:R-:W0:Y:S01]  /*05c0*/  LDC R19, c[0x0][0x3f8] ;  /* 0x0000fe00ff137b82 */ /* 0x000e220000000800 */
[----:B------:R-:W-:Y:S02]  /*05d0*/  @!P1 MOV R4, 0x400 ;  /* 0x0000040000049802 */ /* 0x000fe40000000f00 */
[----:B------:R-:W-:-:S08]  /*05e0*/  ISETP.NE.AND P3, PT, R18, RZ, PT ;  /* 0x000000ff1200720c */ /* 0x000fd00003f65270 */
[----:B------:R-:W-:Y:S01]  /*05f0*/  @P2 VIADD R3, R3, 0x1 ;  /* 0x0000000103032836 */ /* 0x000fe20000000000 */
[----:B--2---:R-:W-:-:S04]  /*0600*/  IADD3 R6, PT, PT, R159, -0x1, RZ ;  /* 0xffffffff9f067810 */ /* 0x004fc80007ffe0ff */
[----:B------:R-:W-:Y:S02]  /*0610*/  IABS R9, R6 ;  /* 0x0000000600097213 */ /* 0x000fe40000000000 */
[----:B------:R-:W-:Y:S02]  /*0620*/  LOP3.LUT R6, R6, R21, RZ, 0x3c, !PT ;  /* 0x0000001506067212 */ /* 0x000fe400078e3cff */
[----:B------:R-:W-:Y:S02]  /*0630*/  MOV R11, R9 ;  /* 0x00000009000b7202 */ /* 0x000fe40000000f00 */
[----:B------:R-:W-:-:S03]  /*0640*/  ISETP.GE.AND P2, PT, R6, RZ, PT ;  /* 0x000000ff0600720c */ /* 0x000fc60003f46270 */
[----:B------:R-:W-:-:S05]  /*0650*/  IMAD.HI.U32 R9, R155, R11, RZ ;  /* 0x0000000b9b097227 */ /* 0x000fca00078e00ff */
[----:B------:R-:W-:-:S05]  /*0660*/  IADD3 R7, PT, PT, -R9, RZ, RZ ;  /* 0x000000ff09077210 */ /* 0x000fca0007ffe1ff */
[----:B------:R-:W-:Y:S01]  /*0670*/  IMAD R11, R2, R7, R11 ;  /* 0x00000007020b7224 */ /* 0x000fe200078e020b */
[----:B------:R-:W-:-:S04]  /*0680*/  LOP3.LUT R7, R5, R18, RZ, 0x3c, !PT ;  /* 0x0000001205077212 */ /* 0x000fc800078e3cff */
[----:B------:R-:W-:Y:S02]  /*0690*/  ISETP.GT.U32.AND P0, PT, R2, R11, PT ;  /* 0x0000000b0200720c */ /* 0x000fe40003f04070 */
[----:B------:R-:W-:Y:S02]  /*06a0*/  ISETP.GE.AND P4, PT, R7, RZ, PT ;  /* 0x000000ff0700720c */ /* 0x000fe40003f86270 */
[----:B-1----:R-:W-:Y:S02]  /*06b0*/  @!P1 LEA R7, R17, R4, 0x18 ;  /* 0x0000000411079211 */ /* 0x002fe400078ec0ff */
[----:B------:R-:W-:Y:S02]  /*06c0*/  IADD3 R4, PT, PT, R159, 0x1f, RZ ;  /* 0x0000001f9f047810 */ /* 0x000fe40007ffe0ff */
[----:B------:R-:W-:-:S05]  /*06d0*/  @!P1 LEA R7, R8, R7, 0x4 ;  /* 0x0000000708079211 */ /* 0x000fca00078e20ff */
[----:B------:R-:W-:Y:S02]  /*06e0*/  @!P0 IADD3 R11, PT, PT, R11, -R2, RZ ;  /* 0x800000020b0b8210 */ /* 0x000fe40007ffe0ff */
[----:B------:R-:W-:Y:S02]  /*06f0*/  @!P4 IADD3 R3, PT, PT, -R3, RZ, RZ ;  /* 0x000000ff0303c210 */ /* 0x000fe40007ffe1ff */
[----:B------:R-:W-:Y:S01]  /*0700*/  @!P3 LOP3.LUT R3, RZ, R18, RZ, 0x33, !PT ;  /* 0x00000012ff03b212 */ /* 0x000fe200078e33ff */
[----:B----4-:R1:W-:Y:S01]  /*0710*/  @!P1 STS.128 [R7], R12 ;  /* 0x0000000c07009388 */ /* 0x0103e20000000c00 */
[----:B------:R-:W-:Y:S01]  /*0720*/  BAR.SYNC.DEFER_BLOCKING 0x0 ;  /* 0x0000000000007b1d */ /* 0x000fe20000010000 */
[----:B------:R-:W-:Y:S02]  /*0730*/  ISETP.GE.U32.AND P1, PT, R11, R2, PT ;  /* 0x000000020b00720c */ /* 0x000fe40003f26070 */
[----:B------:R-:W-:Y:S02]  /*0740*/  SHF.R.S32.HI R11, RZ, 0x1f, R4 ;  /* 0x0000001fff0b7819 */ /* 0x000fe40000011404 */
[----:B0-----:R-:W-:-:S02]  /*0750*/  ISETP.GE.AND P3, PT, R19, RZ, PT ;  /* 0x000000ff1300720c */ /* 0x001fc40003f66270 */
[----:B------:R-:W-:Y:S02]  /*0760*/  LEA.HI R11, R11, R4, RZ, 0x5 ;  /* 0x000000040b0b7211 */ /* 0x000fe400078f28ff */
[----:B------:R-:W-:Y:S02]  /*0770*/  @!P0 IADD3 R9, PT, PT, R9, 0x1, RZ ;  /* 0x0000000109098810 */ /* 0x000fe40007ffe0ff */
[----:B------:R-:W-:Y:S02]  /*0780*/  SHF.R.S32.HI R11, RZ, 0x5, R11 ;  /* 0x00000005ff0b7819 */ /* 0x000fe4000001140b */
[----:B------:R-:W-:Y:S02]  /*0790*/  ISETP.NE.AND P0, PT, R21, RZ, PT ;  /* 0x000000ff1500720c */ /* 0x000fe40003f05270 */
[----:B------:R-:W-:Y:S02]  /*07a0*/  @P1 IADD3 R9, PT, PT, R9, 0x1, RZ ;  /* 0x0000000109091810 */ /* 0x000fe40007ffe0ff */
[----:B------:R-:W-:Y:S01]  /*07b0*/  ISETP.GE.AND P1, PT, R158, R11, PT ;  /* 0x0000000b9e00720c */ /* 0x000fe20003f26270 */
[----:B------:R-:W-:Y:S01]  /*07c0*/  @!P3 IMAD R6, R16, UR4, R3 ;  /* 0x000000041006bc24 */ /* 0x000fe2000f8e0203 */
[----:B------:R-:W-:Y:S01]  /*07d0*/  MOV R4, R9 ;  /* 0x0000000900047202 */ /* 0x000fe20000000f00 */
[----:B------:R-:W-:-:S03]  /*07e0*/  @P3 IMAD R154, R0, UR4, R5 ;  /* 0x00000004009a3c24 */ /* 0x000fc6000f8e0205 */
[----:B------:R-:W-:Y:S01]  /*07f0*/  @!P3 IADD3 R6, PT, PT, -R6, RZ, RZ ;  /* 0x000000ff0606b210 */ /* 0x000fe20007ffe1ff */
[----:B------:R-:W-:Y:S02]  /*0800*/  @!P2 IMAD.MOV R4, RZ, RZ, -R4 ;  /* 0x000000ffff04a224 */ /* 0x000fe400078e0a04 */
[----:B------:R-:W-:Y:S01]  /*0810*/  @P3 IMAD R154, R154, R19, 0x1 ;  /* 0x000000019a9a3424 */ /* 0x000fe200078e0213 */
[----:B------:R-:W-:Y:S01]  /*0820*/  @!P0 LOP3.LUT R4, RZ, R21, RZ, 0x33, !PT ;  /* 0x00000015ff048212 */ /* 0x000fe200078e33ff */
[----:B------:R-:W-:Y:S02]  /*0830*/  @!P3 IMAD R154, R19, R6, 0x1 ;  /* 0x00000001139ab424 */ /* 0x000fe400078e0206 */
[----:B-1----:R-:W-:Y:S05]  /*0840*/  @P1 BRA `(.L_x_23590) ;  /* 0x0000001000c41947 */ /* 0x002fea0003800000 */
[----:B------:R-:W0:Y:S01]  /*0850*/  S2UR UR5, SR_CgaCtaId ;  /* 0x00000000000579c3 */ /* 0x000e220000008800 */
[----:B------:R-:W-:Y:S01]  /*0860*/  UMOV UR4, 0x400 ;  /* 0x0000040000047882 */ /* 0x000fe20000000000 */
[----:B------:R-:W1:Y:S01]  /*0870*/  LDCU UR8, c[0x0][0x3b8] ;  /* 0x00007700ff0877ac */ /* 0x000e620008000800 */
[----:B------:R-:W-:Y:S02]  /*0880*/  SHF.R.U32.HI R6, RZ, 0x3, R8 ;  /* 0x00000003ff067819 */ /* 0x000fe40000011608 */
[----:B------:R-:W-:Y:S02]  /*0890*/  MOV R7, RZ ;  /* 0x000000ff00077202 */ /* 0x000fe40000000f00 */
[----:B------:R-:W-:Y:S02]  /*08a0*/  LOP3.LUT R6, R6, 0x7c, RZ, 0xc0, !PT ;  /* 0x0000007c06067812 */ /* 0x000fe400078ec0ff */
[----:B------:R-:W-:Y:S02]  /*08b0*/  SHF.L.U32 R149, R158, 0x5, RZ ;  /* 0x000000059e957819 */ /* 0x000fe400000006ff */
[----:B------:R-:W-:Y:S01]  /*08c0*/  MOV R153, 0xff7fffff ;  /* 0xff7fffff00997802 */ /* 0x000fe20000000f00 */
[----:B-1----:R-:W-:Y:S01]  /*08d0*/  IMAD R9, R148, UR8, RZ ;  /* 0x0000000894097c24 */ /* 0x002fe2000f8e02ff */
[----:B0-----:R-:W-:-:S03]  /*08e0*/  ULEA UR10, UR5, UR4, 0x18 ;  /* 0x00000004050a7291 */ /* 0x001fc6000f8ec0ff */
[----:B------:R-:W-:Y:S01]  /*08f0*/  IMAD.WIDE R6, R9, 0x4, R6 ;  /* 0x0000000409067825 */ /* 0x000fe200078e0206 */
[----:B------:R-:W-:Y:S01]  /*0900*/  UIADD3 UR4, UPT, UPT, UR4, 0x220, URZ ;  /* 0x0000022004047890 */ /* 0x000fe2000fffe0ff */
[----:B------:R-:W-:Y:S02]  /*0910*/  LOP3.LUT R9, R8, 0x1f, RZ, 0xc0, !PT ;  /* 0x0000001f08097812 */ /* 0x000fe400078ec0ff */
[C---:B------:R-:W-:Y:S01]  /*0920*/  LOP3.LUT R8, R149.reuse, 0x1f, R8, 0xf8, !PT ;  /* 0x0000001f95087812 */ /* 0x040fe200078ef808 */
[----:B------:R-:W-:Y:S01]  /*0930*/  ULEA UR4, UR5, UR4, 0x18 ;  /* 0x0000000405047291 */ /* 0x000fe2000f8ec0ff */
[----:B------:R-:W-:Y:S01]  /*0940*/  LEA R9, R158, R9, 0x5 ;  /* 0x000000099e097211 */ /* 0x000fe200078e28ff */
[----:B------:R-:W-:Y:S01]  /*0950*/  VIADD R149, R149, 0x1 ;  /* 0x0000000195957836 */ /* 0x000fe20000000000 */
[----:B------:R-:W0:Y:S01]  /*0960*/  LDS.128 R12, [UR10] ;  /* 0x0000000aff0c7984 */ /* 0x000e220008000c00 */
[----:B------:R-:W-:Y:S02]  /*0970*/  IADD3 R151, PT, PT, -R159, R8, RZ ;  /* 0x000000089f977210 */ /* 0x000fe40007ffe1ff */
[----:B------:R-:W-:Y:S01]  /*0980*/  IADD3 R150, PT, PT, R8, 0x1, RZ ;  /* 0x0000000108967810 */ /* 0x000fe20007ffe0ff */
[----:B------:R-:W1:Y:S01]  /*0990*/  LDS.128 R16, [UR10+0x10] ;  /* 0x0000100aff107984 */ /* 0x000e620008000c00 */
[----:B------:R-:W-:-:S03]  /*09a0*/  LEA R152, R9, UR4, 0x2 ;  /* 0x0000000409987c11 */ /* 0x000fc6000f8e10ff */
        /* <DEDUP_REMOVED lines=27> */
.L_x_23593:
[----:B------:R-:W1:Y:S01]  /*0b60*/  LDC R120, c[0x0][0x3f0] ;  /* 0x0000fc00ff787b82 */ /* 0x000e620000000800 */
[C---:B------:R-:W-:Y:S01]  /*0b70*/  IADD3 R8, PT, PT, R149.reuse, -0x1, RZ ;  /* 0xffffffff95087810 */ /* 0x040fe20007ffe0ff */
[----:B------:R-:W-:Y:S01]  /*0b80*/  BSSY.RECONVERGENT B1, `(.L_x_23591) ;  /* 0x00000f7000017945 */ /* 0x000fe20003800200 */
[----:B------:R-:W-:Y:S02]  /*0b90*/  IADD3 R158, PT, PT, R158, 0x4, RZ ;  /* 0x000000049e9e7810 */ /* 0x000fe40007ffe0ff */
[----:B------:R-:W-:Y:S02]  /*0ba0*/  IABS R9, R8 ;  /* 0x0000000800097213 */ /* 0x000fe40000000000 */
[----:B------:R-:W-:Y:S01]  /*0bb0*/  IADD3 R149, PT, PT, R149, 0x80, RZ ;  /* 0x0000008095957810 */ /* 0x000fe20007ffe0ff */
[----:B------:R-:W2:Y:S02]  /*0bc0*/  LDC R119, c[0x0][0x3f4] ;  /* 0x0000fd00ff777b82 */ /* 0x000ea40000000800 */
[----:B------:R-:W-:-:S05]  /*0bd0*/  IMAD.HI.U32 R10, R155, R9, RZ ;  /* 0x000000099b0a7227 */ /* 0x000fca00078e00ff */
        /* <DEDUP_REMOVED lines=15> */
[----:B------:R-:W-:-:S05]  /*0cd0*/  @P0 IADD3 R10, PT, PT, R10, 0x1, RZ ;  /* 0x000000010a0a0810 */ /* 0x000fca0007ffe0ff */
[----:B------:R-:W-:-:S05]  /*0ce0*/  IMAD.MOV.U32 R116, RZ, RZ, R10 ;  /* 0x000000ffff747224 */ /* 0x000fca00078e000a */
[----:B------:R-:W-:Y:S02]  /*0cf0*/  @!P2 IADD3 R116, PT, PT, -R116, RZ, RZ ;  /* 0x000000ff7474a210 */ /* 0x000fe40007ffe1ff */
[----:B-1----:R-:W-:Y:S02]  /*0d00*/  IADD3 R8, PT, PT, RZ, -R9, RZ ;  /* 0x80000009ff087210 */ /* 0x002fe40007ffe0ff */
        /* <DEDUP_REMOVED lines=10> */
[----:B------:R-:W-:-:S05]  /*0db0*/  IADD3 R8, PT, PT, -R8, RZ, RZ ;  /* 0x000000ff08087210 */ /* 0x000fca0007ffe1ff */
[----:B------:R-:W-:Y:S02]  /*0dc0*/  IMAD R8, R117, R8, R9 ;  /* 0x0000000875087224 */ /* 0x000fe400078e0209 */
[----:B------:R-:W-:-:S03]  /*0dd0*/  VIADD R9, R4, -UR9 ;  /* 0x8000000904097c36 */ /* 0x000fc60008000000 */
[----:B------:R-:W-:-:S13]  /*0de0*/  ISETP.GT.U32.AND P0, PT, R117, R8, PT ;  /* 0x000000087500720c */ /* 0x000fda0003f04070 */
[----:B------:R-:W-:-:S04]  /*0df0*/  @!P0 IADD3 R8, PT, PT, R8, -R117, RZ ;  /* 0x8000007508088210 */ /* 0x000fc80007ffe0ff */
[----:B------:R-:W-:-:S13]  /*0e00*/  ISETP.GT.U32.AND P0, PT, R117, R8, PT ;  /* 0x000000087500720c */ /* 0x000fda0003f04070 */
[----:B------:R-:W-:Y:S02]  /*0e10*/  @!P0 IADD3 R8, PT, PT, R8, -R117, RZ ;  /* 0x8000007508088210 */ /* 0x000fe40007ffe0ff */
[----:B------:R-:W-:Y:S02]  /*0e20*/  ISETP.GT.AND P0, PT, R116, R9, PT ;  /* 0x000000097400720c */ /* 0x000fe40003f04270 */
[----:B------:R-:W-:Y:S02]  /*0e30*/  @!P2 IADD3 R8, PT, PT, -R8, RZ, RZ ;  /* 0x000000ff0808a210 */ /* 0x000fe40007ffe1ff */
[----:B------:R-:W-:Y:S02]  /*0e40*/  IADD3 R9, PT, PT, R159, 0x1f, RZ ;  /* 0x0000001f9f097810 */ /* 0x000fe40007ffe0ff */
[----:B------:R-:W-:Y:S02]  /*0e50*/  @!P1 LOP3.LUT R8, RZ, R120, RZ, 0x33, !PT ;  /* 0x00000078ff089212 */ /* 0x000fe400078e33ff */
[----:B------:R-:W-:-:S02]  /*0e60*/  SHF.R.S32.HI R10, RZ, 0x1f, R9 ;  /* 0x0000001fff0a7819 */ /* 0x000fc40000011409 */
[----:B------:R-:W-:Y:S02]  /*0e70*/  ISETP.EQ.OR P0, PT, R8, RZ, P0 ;  /* 0x000000ff0800720c */ /* 0x000fe40000702670 */
[----:B------:R-:W-:-:S04]  /*0e80*/  LEA.HI R10, R10, R9, RZ, 0x5 ;  /* 0x000000090a0a7211 */ /* 0x000fc800078f28ff */
[----:B------:R-:W-:-:S04]  /*0e90*/  SHF.R.S32.HI R9, RZ, 0x5, R10 ;  /* 0x00000005ff097819 */ /* 0x000fc8000001140a */
[----:B------:R-:W-:-:S03]  /*0ea0*/  ISETP.GE.AND P1, PT, R158, R9, PT ;  /* 0x000000099e00720c */ /* 0x000fc60003f26270 */
[----:B------:R-:W-:-:S05]  /*0eb0*/  @!P0 MOV R9, 0xff7fffff ;  /* 0xff7fffff00098802 */ /* 0x000fca0000000f00 */
[----:B------:R1:W-:Y:S01]  /*0ec0*/  @!P0 STS [R152], R9 ;  /* 0x0000000998008388 */ /* 0x0003e20000000800 */
[----:B------:R-:W-:Y:S05]  /*0ed0*/  @!P0 BRA `(.L_x_23592) ;  /* 0x0000000c00048947 */ /* 0x000fea0003800000 */
[----:B------:R-:W2:Y:S01]  /*0ee0*/  LDG.E.CONSTANT R11, desc[UR6][R6.64] ;  /* 0x00000006060b7981 */ /* 0x000ea2000c1e9900 */
[----:B-1----:R-:W-:Y:S01]  /*0ef0*/  IMAD R9, R3, UR12, RZ ;  /* 0x0000000c03097c24 */ /* 0x002fe2000f8e02ff */
[----:B------:R-:W1:Y:S02]  /*0f00*/  S2R R8, SR_TID.X ;  /* 0x0000000000087919 */ /* 0x000e640000002100 */
[----:B-1----:R-:W-:-:S04]  /*0f10*/  SHF.L.U32 R8, R8, 0x2, RZ ;  /* 0x0000000208087819 */ /* 0x002fc800000006ff */
[----:B------:R-:W-:-:S04]  /*0f20*/  LOP3.LUT R8, R8, 0x7c, RZ, 0xc0, !PT ;  /* 0x0000007c08087812 */ /* 0x000fc800078ec0ff */
[----:B------:R-:W-:-:S04]  /*0f30*/  IADD3 R8, P0, PT, R9, R8, RZ ;  /* 0x0000000809087210 */ /* 0x000fc80007f1e0ff */
        /* <DEDUP_REMOVED lines=25> */
[----:B------:R-:W3:Y:S01]  /*10d0*/  LDG.E.128.CONSTANT R120, desc[UR6][R160.64+0x1200] ;  /* 0x00120006a0787981 */ /* 0x000ee2000c1e9d00 */
[----:B----4-:R-:W-:Y:S01]  /*10e0*/  FFMA.FTZ R147, R24, R136, R147 ;  /* 0x0000008818937223 */ /* 0x010fe20000010093 */
        /* <DEDUP_REMOVED lines=18> */
[----:B------:R-:W4:Y:S04]  /*1210*/  LDG.E.128.CONSTANT R124, desc[UR6][R160.64+0x1a00] ;  /* 0x001a0006a07c7981 */ /* 0x000f28000c1e9d00 */
[----:B------:R-:W4:Y:S01]  /*1220*/  LDG.E.128.CONSTANT R8, desc[UR6][R160.64+0x2000] ;  /* 0x00200006a0087981 */ /* 0x000f22000c1e9d00 */
[----:B--2---:R-:W-:Y:S01]  /*1230*/  FFMA.FTZ R147, R40, R128, R147 ;  /* 0x0000008028937223 */ /* 0x004fe20000010093 */
[----:B------:R-:W-:Y:S01]  /*1240*/  FFMA.FTZ R144, R41, R129, R144 ;  /* 0x0000008129907223 */ /* 0x000fe20000010090 */
[----:B------:R-:W-:Y:S01]  /*1250*/  FFMA.FTZ R145, R42, R130, R145 ;  /* 0x000000822a917223 */ /* 0x000fe20000010091 */
[----:B------:R-:W-:Y:S01]  /*1260*/  FFMA.FTZ R146, R43, R131, R146 ;  /* 0x000000832b927223 */ /* 0x000fe20000010092 */
[----:B---3--:R-:W-:Y:S01]  /*1270*/  FFMA.FTZ R147, R44, R140, R147 ;  /* 0x0000008c2c937223 */ /* 0x008fe20000010093 */
[----:B------:R-:W2:Y:S01]  /*1280*/  LDG.E.128.CONSTANT R128, desc[UR6][R160.64+0x1c00] ;  /* 0x001c0006a0807981 */ /* 0x000ea2000c1e9d00 */
        /* <DEDUP_REMOVED lines=39> */
[----:B------:R-:W-:Y:S01]  /*1500*/  FFMA.FTZ R147, R76, R8, R147 ;  /* 0x000000084c937223 */ /* 0x000fe20000010093 */
        /* <DEDUP_REMOVED lines=18> */
[----:B------:R-:W-:-:S02]  /*1630*/  FFMA.FTZ R135, R92, R116, R139 ;  /* 0x000000745c877223 */ /* 0x000fc4000001008b */
        /* <DEDUP_REMOVED lines=10> */
[----:B------:R-:W0:Y:S01]  /*16e0*/  S2UR UR5, SR_CgaCtaId ;  /* 0x00000000000579c3 */ /* 0x000e220000008800 */
[----:B------:R-:W-:-:S02]  /*16f0*/  UMOV UR4, 0x400 ;  /* 0x0000040000047882 */ /* 0x000fc40000000000 */
        /* <DEDUP_REMOVED lines=8> */
[----:B------:R-:W-:Y:S02]  /*1780*/  FFMA.FTZ R141, R106, R142, R133 ;  /* 0x0000008e6a8d7223 */ /* 0x000fe40000010085 */
[----:B------:R0:W3:Y:S01]  /*1790*/  LDG.E.128.CONSTANT R132, desc[UR6][R160.64+0x3c00] ;  /* 0x003c0006a0847981 */ /* 0x0000e2000c1e9d00 */
[----:B------:R-:W-:Y:S01]  /*17a0*/  FFMA.FTZ R162, R107, R143, R162 ;  /* 0x0000008f6ba27223 */ /* 0x000fe200000100a2 */
[----:B----4-:R-:W-:Y:S01]  /*17b0*/  FFMA.FTZ R163, R108, R144, R163 ;  /* 0x000000906ca37223 */ /* 0x010fe200000100a3 */
[----:B------:R-:W-:Y:S01]  /*17c0*/  FFMA.FTZ R140, R109, R145, R140 ;  /* 0x000000916d8c7223 */ /* 0x000fe2000001008c */
[----:B------:R-:W-:-:S02]  /*17d0*/  FFMA.FTZ R141, R110, R146, R141 ;  /* 0x000000926e8d7223 */ /* 0x000fc4000001008d */
[----:B------:R-:W-:Y:S01]  /*17e0*/  FFMA.FTZ R163, R112, R8, R163 ;  /* 0x0000000870a37223 */ /* 0x000fe200000100a3 */
[----:B------:R-:W-:Y:S01]  /*17f0*/  FFMA.FTZ R8, R113, R9, R140 ;  /* 0x0000000971087223 */ /* 0x000fe2000001008c */
[----:B------:R-:W-:Y:S02]  /*1800*/  FFMA.FTZ R9, R114, R10, R141 ;  /* 0x0000000a72097223 */ /* 0x000fe4000001008d */
[----:B------:R-:W0:Y:S01]  /*1810*/  LDS.128 R140, [UR4+0x1a0] ;  /* 0x0001a004ff8c7984 */ /* 0x000e220008000c00 */
[----:B------:R-:W-:-:S03]  /*1820*/  FFMA.FTZ R162, R111, R147, R162 ;  /* 0x000000936fa27223 */ /* 0x000fc600000100a2 */
[----:B------:R-:W1:Y:S01]  /*1830*/  LDS.128 R144, [UR4+0x1b0] ;  /* 0x0001b004ff907984 */ /* 0x000e620008000c00 */
[----:B------:R-:W-:Y:S01]  /*1840*/  FFMA.FTZ R162, R115, R11, R162 ;  /* 0x0000000b73a27223 */ /* 0x000fe200000100a2 */
[----:B0-----:R-:W-:Y:S01]  /*1850*/  FFMA.FTZ R161, R120, R140, R163 ;  /* 0x0000008c78a17223 */ /* 0x001fe200000100a3 */
[----:B------:R-:W-:Y:S01]  /*1860*/  FFMA.FTZ R8, R121, R141, R8 ;  /* 0x0000008d79087223 */ /* 0x000fe20000010008 */
[----:B------:R-:W-:Y:S02]  /*1870*/  FFMA.FTZ R9, R122, R142, R9 ;  /* 0x0000008e7a097223 */ /* 0x000fe40000010009 */
[----:B-1----:R-:W-:Y:S01]  /*1880*/  FFMA.FTZ R161, R136, R144, R161 ;  /* 0x0000009088a17223 */ /* 0x002fe200000100a1 */
[----:B------:R-:W-:Y:S01]  /*1890*/  FFMA.FTZ R144, R137, R145, R8 ;  /* 0x0000009189907223 */ /* 0x000fe20000010008 */
[----:B------:R-:W-:Y:S02]  /*18a0*/  FFMA.FTZ R145, R138, R146, R9 ;  /* 0x000000928a917223 */ /* 0x000fe40000010009 */
[----:B------:R-:W0:Y:S01]  /*18b0*/  LDS.128 R8, [UR4+0x1c0] ;  /* 0x0001c004ff087984 */ /* 0x000e220008000c00 */
[----:B------:R-:W-:-:S03]  /*18c0*/  FFMA.FTZ R162, R123, R143, R162 ;  /* 0x0000008f7ba27223 */ /* 0x000fc600000100a2 */
[----:B------:R-:W1:Y:S01]  /*18d0*/  LDS.128 R120, [UR4+0x1d0] ;  /* 0x0001d004ff787984 */ /* 0x000e620008000c00 */
[----:B------:R-:W-:-:S03]  /*18e0*/  FFMA.FTZ R162, R139, R147, R162 ;  /* 0x000000938ba27223 */ /* 0x000fc600000100a2 */
[----:B------:R-:W3:Y:S04]  /*18f0*/  LDS.128 R136, [UR4+0x1e0] ;  /* 0x0001e004ff887984 */ /* 0x000ee80008000c00 */
[----:B------:R-:W2:Y:S01]  /*1900*/  LDS.128 R140, [UR4+0x1f0] ;  /* 0x0001f004ff8c7984 */ /* 0x000ea20008000c00 */
        /* <DEDUP_REMOVED lines=8> */
[----:B------:R-:W-:-:S02]  /*1990*/  IADD3 R8, PT, PT, R151, 0x1, RZ ;  /* 0x0000000197087810 */ /* 0x000fc40007ffe0ff */
[----:B------:R-:W-:Y:S02]  /*19a0*/  FFMA.FTZ R162, R119, R123, R162 ;  /* 0x0000007b77a27223 */ /* 0x000fe400000100a2 */
[----:B------:R-:W-:-:S05]  /*19b0*/  I2FP.F32.S32 R8, R8 ;  /* 0x0000000800087245 */ /* 0x000fca0000201400 */
[----:B------:R-:W-:-:S05]  /*19c0*/  FMUL.FTZ R8, R8, R157 ;  /* 0x0000009d08087220 */ /* 0x000fca0000410000 */
[----:B------:R-:W-:Y:S02]  /*19d0*/  FSEL R9, R8, RZ, P0 ;  /* 0x000000ff08097208 */ /* 0x000fe40000000000 */
[----:B------:R-:W-:-:S04]  /*19e0*/  IADD3 R8, PT, PT, R150, -0x1, RZ ;  /* 0xffffffff96087810 */ /* 0x000fc80007ffe0ff */
[----:B------:R-:W-:Y:S01]  /*19f0*/  ISETP.GE.AND P0, PT, R8, R159, PT ;  /* 0x0000009f0800720c */ /* 0x000fe20003f06270 */
[----:B---3--:R-:W-:Y:S01]  /*1a00*/  FFMA.FTZ R161, R132, R136, R161 ;  /* 0x0000008884a17223 */ /* 0x008fe200000100a1 */
[----:B------:R-:W-:Y:S01]  /*1a10*/  FFMA.FTZ R144, R133, R137, R144 ;  /* 0x0000008985907223 */ /* 0x000fe20000010090 */
[----:B------:R-:W-:Y:S02]  /*1a20*/  FFMA.FTZ R145, R134, R138, R145 ;  /* 0x0000008a86917223 */ /* 0x000fe40000010091 */
[----:B--2---:R-:W-:Y:S01]  /*1a30*/  FFMA.FTZ R128, R128, R140, R161 ;  /* 0x0000008c80807223 */ /* 0x004fe200000100a1 */
[----:B------:R-:W-:Y:S01]  /*1a40*/  FFMA.FTZ R129, R129, R141, R144 ;  /* 0x0000008d81817223 */ /* 0x000fe20000010090 */
[----:B------:R-:W-:Y:S01]  /*1a50*/  FFMA.FTZ R162, R135, R139, R162 ;  /* 0x0000008b87a27223 */ /* 0x000fe200000100a2 */
[----:B------:R-:W-:Y:S02]  /*1a60*/  FFMA.FTZ R130, R130, R142, R145 ;  /* 0x0000008e82827223 */ /* 0x000fe40000010091 */
        /* <DEDUP_REMOVED lines=8> */
.L_x_23592:
[----:B------:R-:W-:Y:S05]  /*1af0*/  BSYNC.RECONVERGENT B1 ;  /* 0x0000000000017941 */ /* 0x000fea0003800200 */
.L_x_23591:
[----:B------:R-:W-:Y:S01]  /*1b00*/  IADD3 R6, P0, PT, R6, 0x10, RZ ;  /* 0x0000001006067810 */ /* 0x000fe20007f1e0ff */
[----:B-12---:R-:W-:Y:S01]  /*1b10*/  VIADD R152, R152, 0x200 ;  /* 0x0000020098987836 */ /* 0x006fe20000000000 */
[----:B------:R-:W-:Y:S02]  /*1b20*/  IADD3 R151, PT, PT, R151, 0x80, RZ ;  /* 0x0000008097977810 */ /* 0x000fe40007ffe0ff */
[----:B------:R-:W-:Y:S02]  /*1b30*/  IADD3 R150, PT, PT, R150, 0x80, RZ ;  /* 0x0000008096967810 */ /* 0x000fe40007ffe0ff */
[----:B------:R-:W-:Y:S01]  /*1b40*/  IADD3.X R7, PT, PT, RZ, R7, RZ, P0, !PT ;  /* 0x00000007ff077210 */ /* 0x000fe200007fe4ff */
[----:B------:R-:W-:Y:S06]  /*1b50*/  @!P1 BRA `(.L_x_23593) ;  /* 0xfffffff000009947 */ /* 0x000fec000383ffff */
.L_x_23590:
[----:B------:R-:W-:Y:S05]  /*1b60*/  BSYNC.RECONVERGENT B0 ;  /* 0x0000000000007941 */ /* 0x000fea0003800200 */
.L_x_23589:
        /* <DEDUP_REMOVED lines=55> */
.L_x_23598:
        /* <DEDUP_REMOVED lines=11> */
.L_x_23597:
[----:B------:R-:W-:Y:S05]  /*1f90*/  BSYNC.RECONVERGENT B1 ;  /* 0x0000000000017941 */ /* 0x000fea0003800200 */
.L_x_23596:
        /* <DEDUP_REMOVED lines=12> */
.L_x_23601:
        /* <DEDUP_REMOVED lines=100> */
.L_x_23600:
[----:B------:R-:W-:Y:S05]  /*26a0*/  BSYNC.RECONVERGENT B1 ;  /* 0x0000000000017941 */ /* 0x000fea0003800200 */
.L_x_23599:
        /* <DEDUP_REMOVED lines=55> */
.L_x_23603:
[----:B------:R-:W-:Y:S05]  /*2a20*/  BSYNC.RECONVERGENT B1 ;  /* 0x0000000000017941 */ /* 0x000fea0003800200 */
.L_x_23602:
        /* <DEDUP_REMOVED lines=26> */
.L_x_23595:
[----:B------:R-:W-:Y:S05]  /*2bd0*/  BSYNC.RECONVERGENT B0 ;  /* 0x0000000000007941 */ /* 0x000fea0003800200 */
.L_x_23594:
        /* <DEDUP_REMOVED lines=40> */
.L_x_23608:
[----:B------:R-:W0:Y:S01]  /*2e60*/  LDS R10, [R11] ;  /* 0x000000000b0a7984 */ /* 0x000e220000000800 */
[----:B------:R-:W-:-:S04]  /*2e70*/  IADD3 R12, PT, PT, R12, 0x1, RZ ;  /* 0x000000010c0c7810 */ /* 0x000fc80007ffe0ff */
[----:B------:R-:W-:Y:S01]  /*2e80*/  ISETP.NE.AND P0, PT, R12, RZ, PT ;  /* 0x000000ff0c00720c */ /* 0x000fe20003f05270 */
[----:B0-----:R-:W-:-:S05]  /*2e90*/  FMUL.FTZ R10, R10, R35 ;  /* 0x000000230a0a7220 */ /* 0x001fca0000410000 */
[----:B------:R0:W-:Y:S02]  /*2ea0*/  STS [R11], R10 ;  /* 0x0000000a0b007388 */ /* 0x0001e40000000800 */
[----:B0-----:R-:W-:-:S05]  /*2eb0*/  IADD3 R11, PT, PT, R11, 0x200, RZ ;  /* 0x000002000b0b7810 */ /* 0x001fca0007ffe0ff */
[----:B------:R-:W-:Y:S05]  /*2ec0*/  @P0 BRA `(.L_x_23608) ;  /* 0xfffffffc00e40947 */ /* 0x000fea000383ffff */
.L_x_23607:
[----:B------:R-:W-:Y:S05]  /*2ed0*/  BSYNC.RECONVERGENT B1 ;  /* 0x0000000000017941 */ /* 0x000fea0003800200 */
.L_x_23606:
        /* <DEDUP_REMOVED lines=12> */
.L_x_23611:
        /* <DEDUP_REMOVED lines=52> */
.L_x_23610:
[----:B------:R-:W-:Y:S05]  /*32e0*/  BSYNC.RECONVERGENT B1 ;  /* 0x0000000000017941 */ /* 0x000fea0003800200 */
.L_x_23609:
        /* <DEDUP_REMOVED lines=31> */
.L_x_23613:
[----:B------:R-:W-:Y:S05]  /*34e0*/  BSYNC.RECONVERGENT B1 ;  /* 0x0000000000017941 */ /* 0x000fea0003800200 */
.L_x_23612:
        /* <DEDUP_REMOVED lines=14> */
.L_x_23605:
[----:B------:R-:W-:Y:S05]  /*35d0*/  BSYNC.RECONVERGENT B0 ;  /* 0x0000000000007941 */ /* 0x000fea0003800200 */
.L_x_23604:
[----:B------:R-:W-:Y:S01]  /*35e0*/  IADD3 R8, PT, PT, R159, 0x1f, RZ ;  /* 0x0000001f9f087810 */ /* 0x000fe20007ffe0ff */
[----:B------:R-:W-:Y:S01]  /*35f0*/  BAR.SYNC.DEFER_BLOCKING 0x0 ;  /* 0x0000000000007b1d */ /* 0x000fe20000010000 */
[----:B------:R-:W-:Y:S01]  /*3600*/  HFMA2 R149, -RZ, RZ, 0, 0 ;  /* 0x00000000ff957431 */ /* 0x000fe200000001ff */
[----:B------:R-:W-:Y:S02]  /*3610*/  CS2R R150, SRZ ;  /* 0x0000000000967805 */ /* 0x000fe4000001ff00 */
[----:B--2---:R-:W-:Y:S01]  /*3620*/  SHF.R.S32.HI R9, RZ, 0x1f, R8 ;  /* 0x0000001fff097819 */ /* 0x004fe20000011408 */
[----:B------:R-:W-:Y:S01]  /*3630*/  HFMA2 R14, -RZ, RZ, 0, 0 ;  /* 0x00000000ff0e7431 */ /* 0x000fe200000001ff */
[----:B------:R-:W-:Y:S01]  /*3640*/  CS2R R146, SRZ ;  /* 0x0000000000927805 */ /* 0x000fe2000001ff00 */
[----:B------:R-:W2:Y:S01]  /*3650*/  LDCU UR13, c[0x0][0x3cc] ;  /* 0x00007980ff0d77ac */ /* 0x000ea20008000800 */
[----:B------:R-:W-:Y:S01]  /*3660*/  LEA.HI R15, R9, R8, RZ, 0x5 ;  /* 0x00000008090f7211 */ /* 0x000fe200078f28ff */
[----:B------:R-:W-:Y:S01]  /*3670*/  BSSY.RECONVERGENT B0, `(.L_x_23614) ;  /* 0x0000275000007945 */ /* 0x000fe20003800200 */
[----:B------:R-:W-:Y:S01]  /*3680*/  CS2R R144, SRZ ;  /* 0x0000000000907805 */ /* 0x000fe2000001ff00 */
[----:B------:R-:W3:Y:S01]  /*3690*/  LDCU.64 UR8, c[0x0][0x398] ;  /* 0x00007300ff0877ac */ /* 0x000ee20008000a00 */
[----:B------:R-:W-:-:S02]  /*36a0*/  SHF.R.S32.HI R15, RZ, 0x5, R15 ;  /* 0x00000005ff0f7819 */ /* 0x000fc4000001140f */
[----:B------:R-:W-:Y:S02]  /*36b0*/  CS2R R142, SRZ ;  /* 0x00000000008e7805 */ /* 0x000fe4000001ff00 */
[----:B------:R-:W-:Y:S02]  /*36c0*/  CS2R R140, SRZ ;  /* 0x00000000008c7805 */ /* 0x000fe4000001ff00 */
[----:B------:R-:W-:Y:S02]  /*36d0*/  CS2R R138, SRZ ;  /* 0x00000000008a7805 */ /* 0x000fe4000001ff00 */
[----:B------:R-:W-:Y:S02]  /*36e0*/  ISETP.GE.AND P0, PT, R6, R15, PT ;  /* 0x0000000f0600720c */ /* 0x000fe40003f06270 */
[----:B------:R-:W-:Y:S02]  /*36f0*/  CS2R R136, SRZ ;  /* 0x0000000000887805 */ /* 0x000fe4000001ff00 */
[----:B------:R-:W-:-:S02]  /*3700*/  MOV R135, RZ ;  /* 0x000000ff00877202 */ /* 0x000fc40000000f00 */
[----:B------:R-:W-:Y:S02]  /*3710*/  CS2R R8, SRZ ;  /* 0x0000000000087805 */ /* 0x000fe4000001ff00 */
[----:B------:R-:W-:Y:S02]  /*3720*/  CS2R R10, SRZ ;  /* 0x00000000000a7805 */ /* 0x000fe4000001ff00 */
[----:B0-----:R-:W-:Y:S02]  /*3730*/  CS2R R12, SRZ ;  /* 0x00000000000c7805 */ /* 0x001fe4000001ff00 */
[----:B------:R-:W-:Y:S02]  /*3740*/  CS2R R120, SRZ ;  /* 0x0000000000787805 */ /* 0x000fe4000001ff00 */
[----:B------:R-:W-:Y:S02]  /*3750*/  CS2R R122, SRZ ;  /* 0x00000000007a7805 */ /* 0x000fe4000001ff00 */
[----:B------:R-:W-:-:S02]  /*3760*/  CS2R R124, SRZ ;  /* 0x00000000007c7805 */ /* 0x000fc4000001ff00 */
[----:B------:R-:W-:Y:S02]  /*3770*/  CS2R R126, SRZ ;  /* 0x00000000007e7805 */ /* 0x000fe4000001ff00 */
[----:B------:R-:W-:Y:S01]  /*3780*/  MOV R128, RZ ;  /* 0x000000ff00807202 */ /* 0x000fe20000000f00 */
[----:B--23--:R-:W-:Y:S06]  /*3790*/  @P0 BRA `(.L_x_23615) ;  /* 0x0000002400880947 */ /* 0x00cfec0003800000 */
[----:B------:R-:W0:Y:S01]  /*37a0*/  I2F.RP R20, R2 ;  /* 0x0000000200147306 */ /* 0x000e220000209400 */
[----:B------:R-:W2:Y:S01]  /*37b0*/  LDCU UR4, c[0x0][0x3b8] ;  /* 0x00007700ff0477ac */ /* 0x000ea20008000800 */
[----:B------:R-:W-:Y:S02]  /*37c0*/  SHF.R.U32.HI R16, RZ, 0x3, R7 ;  /* 0x00000003ff107819 */ /* 0x000fe40000011607 */
[----:B------:R-:W-:Y:S01]  /*37d0*/  MOV R17, RZ ;  /* 0x000000ff00117202 */ /* 0x000fe20000000f00 */
[----:B------:R-:W3:Y:S01]  /*37e0*/  LDCU.64 UR14, c[0x0][0x3a8] ;  /* 0x00007500ff0e77ac */ /* 0x000ee20008000a00 */
[----:B------:R-:W-:Y:S02]  /*37f0*/  LOP3.LUT R16, R16, 0x7c, RZ, 0xc0, !PT ;  /* 0x0000007c10107812 */ /* 0x000fe400078ec0ff */
[C---:B------:R-:W-:Y:S01]  /*3800*/  LEA R132, R6.reuse, 0x1, 0x5 ;  /* 0x0000000106847811 */ /* 0x040fe200078e28ff */
[----:B------:R-:W4:Y:S01]  /*3810*/  LDCU UR12, c[0x0][0x3d0] ;  /* 0x00007a00ff0c77ac */ /* 0x000f220008000800 */
[----:B------:R-:W-:-:S02]  /*3820*/  IADD3 R133, PT, PT, R6, -R15, RZ ;  /* 0x8000000f06857210 */ /* 0x000fc40007ffe0ff */
[----:B------:R-:W-:Y:S01]  /*3830*/  IADD3 R134, PT, PT, R6, 0x1, RZ ;  /* 0x0000000106867810 */ /* 0x000fe20007ffe0ff */
[----:B------:R-:W1:Y:S01]  /*3840*/  LDCU UR11, c[0x0][0x3ec] ;  /* 0x00007d80ff0b77ac */ /* 0x000e620008000800 */
[----:B------:R-:W-:Y:S01]  /*3850*/  MOV R151, RZ ;  /* 0x000000ff00977202 */ /* 0x000fe20000000f00 */
[----:B0-----:R-:W0:Y:S01]  /*3860*/  MUFU.RCP R20, R20 ;  /* 0x0000001400147308 */ /* 0x001e220000001000 */
[----:B--2---:R-:W-:Y:S01]  /*3870*/  IMAD R21, R148, UR4, RZ ;  /* 0x0000000494157c24 */ /* 0x004fe2000f8e02ff */
[----:B------:R-:W-:-:S03]  /*3880*/  UIADD3 UR4, UPT, UPT, UR5, 0x220, URZ ;  /* 0x0000022005047890 */ /* 0x000fc6000fffe0ff */
[----:B------:R-:W-:Y:S01]  /*3890*/  IMAD.WIDE R16, R21, 0x4, R16 ;  /* 0x0000000415107825 */ /* 0x000fe200078e0210 */
[----:B------:R-:W-:-:S03]  /*38a0*/  ULEA UR4, UR10, UR4, 0x18 ;  /* 0x000000040a047291 */ /* 0x000fc6000f8ec0ff */
[----:B----4-:R-:W-:Y:S01]  /*38b0*/  IMAD R160, R3, UR12, RZ ;  /* 0x0000000c03a07c24 */ /* 0x010fe2000f8e02ff */
[----:B---3--:R-:W-:Y:S02]  /*38c0*/  IADD3 R130, P0, PT, R16, UR14, RZ ;  /* 0x0000000e10827c10 */ /* 0x008fe4000ff1e0ff */
[----:B-1----:R-:W-:Y:S02]  /*38d0*/  IADD3 R4, PT, PT, R4, -UR11, RZ ;  /* 0x8000000b04047c10 */ /* 0x002fe4000fffe0ff */
[----:B0-----:R-:W-:Y:S02]  /*38e0*/  IADD3 R18, PT, PT, R20, 0xffffffe, RZ ;  /* 0x0ffffffe14127810 */ /* 0x001fe40007ffe0ff */
[----:B------:R-:W-:Y:S02]  /*38f0*/  IADD3.X R131, PT, PT, R17, UR15, RZ, P0, !PT ;  /* 0x0000000f11837c10 */ /* 0x000fe400087fe4ff */
[----:B------:R0:W1:Y:S01]  /*3900*/  F2I.FTZ.U32.TRUNC.NTZ R19, R18 ;  /* 0x0000001200137305 */ /* 0x000062000021f000 */
[----:B------:R-:W-:-:S02]  /*3910*/  SHF.L.U32 R17, R7, 0x4, RZ ;  /* 0x0000000407117819 */ /* 0x000fc400000006ff */
[----:B------:R-:W-:Y:S02]  /*3920*/  SHF.R.S32.HI R161, RZ, 0x1f, R160 ;  /* 0x0000001fffa17819 */ /* 0x000fe400000114a0 */
[----:B------:R-:W-:Y:S02]  /*3930*/  LOP3.LUT R17, R17, 0x70, RZ, 0xe2, !PT ;  /* 0x0000007011117812 */ /* 0x000fe400078ee2ff */
[----:B0-----:R-:W-:-:S03]  /*3940*/  MOV R18, RZ ;  /* 0x000000ff00127202 */ /* 0x001fc60000000f00 */
[----:B------:R-:W-:Y:S02]  /*3950*/  IMAD R17, R6, 0x80, R17 ;  /* 0x0000008006117824 */ /* 0x000fe400078e0211 */
[----:B-1----:R-:W-:-:S03]  /*3960*/  IMAD.MOV R129, RZ, RZ, -R19 ;  /* 0x000000ffff817224 */ /* 0x002fc600078e0a13 */
[----:B------:R-:W-:Y:S01]  /*3970*/  IADD3 R153, PT, PT, R17, UR4, RZ ;  /* 0x0000000411997c10 */ /* 0x000fe2000fffe0ff */
[----:B------:R-:W-:-:S04]  /*3980*/  IMAD R129, R129, R2, RZ ;  /* 0x0000000281817224 */ /* 0x000fc800078e02ff */
[----:B------:R-:W-:Y:S01]  /*3990*/  IMAD.HI.U32 R129, R19, R129, R18 ;  /* 0x0000008113817227 */ /* 0x000fe200078e0012 */
[----:B------:R-:W-:-:S04]  /*39a0*/  SHF.L.U32 R19, R7, 0x2, RZ ;  /* 0x0000000207137819 */ /* 0x000fc800000006ff */
[----:B------:R-:W-:Y:S02]  /*39b0*/  LOP3.LUT R3, R19, 0x7c, RZ, 0xc0, !PT ;  /* 0x0000007c13037812 */ /* 0x000fe400078ec0ff */
[----:B------:R-:W-:-:S07]  /*39c0*/  LOP3.LUT R156, R132, 0x1c, R19, 0xf8, !PT ;  /* 0x0000001c849c7812 */ /* 0x000fce00078ef813 */
.L_x_23618:
[----:B------:R-:W0:Y:S01]  /*39d0*/  LDC R25, c[0x0][0x3f0] ;  /* 0x0000fc00ff197b82 */ /* 0x000e220000000800 */
[C---:B------:R-:W-:Y:S01]  /*39e0*/  IADD3 R16, PT, PT, R132.reuse, -0x1, RZ ;  /* 0xffffffff84107810 */ /* 0x040fe20007ffe0ff */
[----:B------:R-:W-:Y:S01]  /*39f0*/  BSSY.RECONVERGENT B1, `(.L_x_23616) ;  /* 0x0000236000017945 */ /* 0x000fe20003800200 */
[----:B------:R-:W-:Y:S02]  /*3a00*/  IADD3 R132, PT, PT, R132, 0x80, RZ ;  /* 0x0000008084847810 */ /* 0x000fe40007ffe0ff */
[----:B------:R-:W-:-:S03]  /*3a10*/  IABS R20, R16 ;  /* 0x0000001000147213 */ /* 0x000fc60000000000 */
[----:B------:R-:W1:Y:S02]  /*3a20*/  LDC R21, c[0x0][0x3f4] ;  /* 0x0000fd00ff157b82 */ /* 0x000e640000000800 */
[----:B------:R-:W-:-:S05]  /*3a30*/  IMAD.HI.U32 R18, R129, R20, RZ ;  /* 0x0000001481127227 */ /* 0x000fca00078e00ff */
[----:B------:R-:W-:Y:S02]  /*3a40*/  IADD3 R17, PT, PT, -R18, RZ, RZ ;  /* 0x000000ff12117210 */ /* 0x000fe40007ffe1ff */
        /* <DEDUP_REMOVED lines=26> */
[----:B------:R-:W-:Y:S01]  /*3bf0*/  MOV R17, R20 ;  /* 0x0000001400117202 */ /* 0x000fe20000000f00 */
[C---:B------:R-:W-:Y:S01]  /*3c00*/  VIADD R18, R134.reuse, 0x3 ;  /* 0x0000000386127836 */ /* 0x040fe20000000000 */
[----:B------:R-:W-:-:S03]  /*3c10*/  IADD3 R134, PT, PT, R134, 0x4, RZ ;  /* 0x0000000486867810 */ /* 0x000fc60007ffe0ff */
[----:B------:R-:W-:-:S05]  /*3c20*/  IMAD.HI.U32 R16, R16, R17, RZ ;  /* 0x0000001110107227 */ /* 0x000fca00078e00ff */
[----:B------:R-:W-:-:S05]  /*3c30*/  IADD3 R16, PT, PT, -R16, RZ, RZ ;  /* 0x000000ff10107210 */ /* 0x000fca0007ffe1ff */
[----:B------:R-:W-:-:S05]  /*3c40*/  IMAD R16, R23, R16, R17 ;  /* 0x0000001017107224 */ /* 0x000fca00078e0211 */
[----:B------:R-:W-:-:S13]  /*3c50*/  ISETP.GT.U32.AND P0, PT, R23, R16, PT ;  /* 0x000000101700720c */ /* 0x000fda0003f04070 */
[----:B------:R-:W-:-:S04]  /*3c60*/  @!P0 IADD3 R16, PT, PT, R16, -R23, RZ ;  /* 0x8000001710108210 */ /* 0x000fc80007ffe0ff */
[----:B------:R-:W-:-:S13]  /*3c70*/  ISETP.GT.U32.AND P0, PT, R23, R16, PT ;  /* 0x000000101700720c */ /* 0x000fda0003f04070 */
[----:B------:R-:W-:Y:S02]  /*3c80*/  @!P0 IADD3 R16, PT, PT, R16, -R23, RZ ;  /* 0x8000001710108210 */ /* 0x000fe40007ffe0ff */
[----:B------:R-:W-:Y:S02]  /*3c90*/  ISETP.GE.AND P0, PT, R18, R15, PT ;  /* 0x0000000f1200720c */ /* 0x000fe40003f06270 */
[----:B------:R-:W-:Y:S02]  /*3ca0*/  @!P1 IADD3 R16, PT, PT, -R16, RZ, RZ ;  /* 0x000000ff10109210 */ /* 0x000fe40007ffe1ff */
[----:B------:R-:W-:Y:S02]  /*3cb0*/  @!P2 LOP3.LUT R16, RZ, R25, RZ, 0x33, !PT ;  /* 0x00000019ff10a212 */ /* 0x000fe400078e33ff */
[----:B------:R-:W-:Y:S02]  /*3cc0*/  ISETP.GT.AND P1, PT, R19, R4, PT ;  /* 0x000000041300720c */ /* 0x000fe40003f24270 */
[----:B------:R-:W-:-:S13]  /*3cd0*/  ISETP.NE.AND P2, PT, R16, RZ, PT ;  /* 0x000000ff1000720c */ /* 0x000fda0003f45270 */
[----:B------:R-:W-:Y:S05]  /*3ce0*/  @!P1 BRA P2, `(.L_x_23617) ;  /* 0x0000002000189947 */ /* 0x000fea0001000000 */
[----:B------:R-:W2:Y:S04]  /*3cf0*/  LDG.E.CONSTANT R17, desc[UR6][R130.64] ;  /* 0x0000000682117981 */ /* 0x000ea8000c1e9900 */
        /* <DEDUP_REMOVED lines=25> */
[----:B------:R-:W4:Y:S01]  /*3e90*/  LDG.E.128.CONSTANT R60, desc[UR6][R162.64+0x2400] ;  /* 0x00240006a23c7981 */ /* 0x000f22000c1e9d00 */
[----:B------:R-:W-:-:S03]  /*3ea0*/  IADD3 R116, PT, PT, R156, -0x1, RZ ;  /* 0xffffffff9c747810 */ /* 0x000fc60007ffe0ff */
[----:B------:R-:W4:Y:S04]  /*3eb0*/  LDG.E.128.CONSTANT R68, desc[UR6][R162.64+0x2600] ;  /* 0x00260006a2447981 */ /* 0x000f28000c1e9d00 */
[----:B------:R-:W4:Y:S02]  /*3ec0*/  LDG.E.128.CONSTANT R96, desc[UR6][R162.64+0x3400] ;  /* 0x00340006a2607981 */ /* 0x000f24000c1e9d00 */
[C---:B------:R-:W-:Y:S02]  /*3ed0*/  @!P1 IADD3 R74, PT, PT, R156.reuse, 0x1, RZ ;  /* 0x000000019c4a9810 */ /* 0x040fe40007ffe0ff */
[----:B------:R-:W-:Y:S02]  /*3ee0*/  @!P1 IADD3 R72, PT, PT, R156, 0x2, RZ ;  /* 0x000000029c489810 */ /* 0x000fe40007ffe0ff */
[----:B------:R-:W-:-:S02]  /*3ef0*/  @!P1 ISETP.GE.AND P5, PT, R116, R159, PT ;  /* 0x0000009f7400920c */ /* 0x000fc40003fa6270 */
[CC--:B------:R-:W-:Y:S02]  /*3f00*/  @!P1 ISETP.GE.AND P2, PT, R156.reuse, R159.reuse, PT ;  /* 0x0000009f9c00920c */ /* 0x0c0fe40003f46270 */
[----:B------:R-:W-:Y:S02]  /*3f10*/  @!P1 IADD3 R76, PT, PT, R156, 0x1, RZ ;  /* 0x000000019c4c9810 */ /* 0x000fe40007ffe0ff */
[-C--:B------:R-:W-:Y:S02]  /*3f20*/  @!P1 ISETP.GE.AND P6, PT, R74, R159.reuse, PT ;  /* 0x0000009f4a00920c */ /* 0x080fe40003fc6270 */
[-C--:B------:R-:W-:Y:S01]  /*3f30*/  @!P1 ISETP.GE.AND P4, PT, R72, R159.reuse, PT ;  /* 0x0000009f4800920c */ /* 0x080fe20003f86270 */
[----:B------:R-:W-:Y:S01]  /*3f40*/  @!P1 VIADD R78, R156, 0x1 ;  /* 0x000000019c4e9836 */ /* 0x000fe20000000000 */
[----:B------:R-:W-:Y:S02]  /*3f50*/  @!P1 ISETP.GE.AND P3, PT, R76, R159, PT ;  /* 0x0000009f4c00920c */ /* 0x000fe40003f66270 */
[----:B------:R-:W-:-:S02]  /*3f60*/  @!P1 IADD3 R76, PT, PT, R156, 0x2, RZ ;  /* 0x000000029c4c9810 */ /* 0x000fc40007ffe0ff */
[C---:B------:R-:W-:Y:S02]  /*3f70*/  @!P1 IADD3 R84, PT, PT, R156.reuse, 0x2, RZ ;  /* 0x000000029c549810 */ /* 0x040fe40007ffe0ff */
[C---:B------:R-:W-:Y:S02]  /*3f80*/  @!P1 IADD3 R86, PT, PT, R156.reuse, 0x2, RZ ;  /* 0x000000029c569810 */ /* 0x040fe40007ffe0ff */
[----:B------:R-:W-:Y:S02]  /*3f90*/  @!P1 IADD3 R158, PT, PT, R156, 0x2, RZ ;  /* 0x000000029c9e9810 */ /* 0x000fe40007ffe0ff */
[----:B--2---:R-:W-:Y:S02]  /*3fa0*/  @!P1 FSEL R80, R80, RZ, !P5 ;  /* 0x000000ff50509208 */ /* 0x004fe40006800000 */
[----:B------:R-:W-:Y:S02]  /*3fb0*/  @!P1 FSEL R81, R81, RZ, !P2 ;  /* 0x000000ff51519208 */ /* 0x000fe40005000000 */
[----:B------:R-:W-:-:S02]  /*3fc0*/  @!P1 ISETP.GE.AND P5, PT, R72, R159, PT ;  /* 0x0000009f4800920c */ /* 0x000fc40003fa6270 */
[-C--:B------:R-:W-:Y:S02]  /*3fd0*/  @!P1 ISETP.GE.AND P2, PT, R74, R159.reuse, PT ;  /* 0x0000009f4a00920c */ /* 0x080fe40003f46270 */
[----:B------:R-:W2:Y:S01]  /*3fe0*/  LDG.E.128.CONSTANT R72, desc[UR6][R162.64+0x2800] ;  /* 0x00280006a2487981 */ /* 0x000ea2000c1e9d00 */
[----:B------:R-:W-:Y:S02]  /*3ff0*/  @!P1 FSEL R82, R82, RZ, !P6 ;  /* 0x000000ff52529208 */ /* 0x000fe40007000000 */
[----:B------:R-:W-:Y:S02]  /*4000*/  @!P1 FSEL R83, R83, RZ, !P4 ;  /* 0x000000ff53539208 */ /* 0x000fe40006000000 */
[-C--:B------:R-:W-:Y:S02]  /*4010*/  @!P1 ISETP.GE.AND P6, PT, R116, R159.reuse, PT ;  /* 0x0000009f7400920c */ /* 0x080fe40003fc6270 */
[----:B------:R-:W-:Y:S01]  /*4020*/  @!P1 ISETP.GE.AND P4, PT, R156, R159, PT ;  /* 0x0000009f9c00920c */ /* 0x000fe20003f86270 */
[----:B0-----:R-:W-:Y:S01]  /*4030*/  FMUL.FTZ R81, R65, R81 ;  /* 0x0000005141517220 */ /* 0x001fe20000410000 */
[----:B---3--:R-:W-:-:S02]  /*4040*/  @!P1 FSEL R88, R88, RZ, !P6 ;  /* 0x000000ff58589208 */ /* 0x008fc40007000000 */
[----:B------:R-:W-:Y:S02]  /*4050*/  @!P1 FSEL R89, R89, RZ, !P4 ;  /* 0x000000ff59599208 */ /* 0x000fe40006000000 */
[----:B------:R-:W-:Y:S01]  /*4060*/  @!P1 FSEL R90, R90, RZ, !P3 ;  /* 0x000000ff5a5a9208 */ /* 0x000fe20005800000 */
[----:B------:R-:W-:Y:S01]  /*4070*/  FFMA.FTZ R81, R64, R80, R81 ;  /* 0x0000005040517223 */ /* 0x000fe20000010051 */
[-C--:B------:R-:W-:Y:S02]  /*4080*/  @!P1 ISETP.GE.AND P6, PT, R76, R159.reuse, PT ;  /* 0x0000009f4c00920c */ /* 0x080fe40003fc6270 */
[-C--:B------:R-:W-:Y:S02]  /*4090*/  @!P1 ISETP.GE.AND P4, PT, R78, R159.reuse, PT ;  /* 0x0000009f4e00920c */ /* 0x080fe40003f86270 */
[----:B------:R-:W-:Y:S01]  /*40a0*/  @!P1 ISETP.GE.AND P3, PT, R116, R159, PT ;  /* 0x0000009f7400920c */ /* 0x000fe20003f66270 */
[----:B------:R-:W3:Y:S01]  /*40b0*/  LDG.E.128.CONSTANT R76, desc[UR6][R162.64+0x2a00] ;  /* 0x002a0006a24c7981 */ /* 0x000ee2000c1e9d00 */
[----:B------:R-:W-:Y:S01]  /*40c0*/  @!P1 IADD3 R80, PT, PT, R156, 0x1, RZ ;  /* 0x000000019c509810 */ /* 0x000fe20007ffe0ff */
[----:B------:R-:W-:Y:S01]  /*40d0*/  FFMA.FTZ R82, R66, R82, R81 ;  /* 0x0000005242527223 */ /* 0x000fe20000010051 */
[----:B----4-:R-:W-:-:S02]  /*40e0*/  @!P1 FSEL R92, R92, RZ, !P3 ;  /* 0x000000ff5c5c9208 */ /* 0x010fc40005800000 */
[-C--:B------:R-:W-:Y:S02]  /*40f0*/  @!P1 ISETP.GE.AND P3, PT, R156, R159.reuse, PT ;  /* 0x0000009f9c00920c */ /* 0x080fe40003f66270 */
[----:B------:R-:W-:Y:S02]  /*4100*/  @!P1 FSEL R91, R91, RZ, !P5 ;  /* 0x000000ff5b5b9208 */ /* 0x000fe40006800000 */
[----:B------:R-:W-:Y:S01]  /*4110*/  @!P1 ISETP.GE.AND P5, PT, R84, R159, PT ;  /* 0x0000009f5400920c */ /* 0x000fe20003fa6270 */
[----:B------:R-:W-:Y:S01]  /*4120*/  FFMA.FTZ R84, R67, R83, R82 ;  /* 0x0000005343547223 */ /* 0x000fe20000010052 */
[----:B------:R-:W-:Y:S02]  /*4130*/  @!P1 FSEL R93, R93, RZ, !P3 ;  /* 0x000000ff5d5d9208 */ /* 0x000fe40005800000 */
[----:B------:R-:W-:Y:S02]  /*4140*/  @!P1 ISETP.GE.AND P3, PT, R80, R159, PT ;  /* 0x0000009f5000920c */ /* 0x000fe40003f66270 */
[----:B------:R-:W4:Y:S01]  /*4150*/  LDG.E.128.CONSTANT R80, desc[UR6][R162.64+0x2c00] ;  /* 0x002c0006a2507981 */ /* 0x000f22000c1e9d00 */
[----:B------:R-:W-:Y:S01]  /*4160*/  @!P1 FSEL R95, R95, RZ, !P6 ;  /* 0x000000ff5f5f9208 */ /* 0x000fe20007000000 */
[----:B------:R-:W-:Y:S01]  /*4170*/  FMUL.FTZ R89, R65, R89 ;  /* 0x0000005941597220 */ /* 0x000fe20000410000 */
[----:B------:R-:W-:Y:S01]  /*4180*/  @!P1 ISETP.GE.AND P6, PT, R116, R159, PT ;  /* 0x0000009f7400920c */ /* 0x000fe20003fc6270 */
[----:B------:R-:W-:Y:S01]  /*4190*/  FADD.FTZ R151, R151, R84 ;  /* 0x0000005497977221 */ /* 0x000fe20000010000 */
[----:B------:R-:W-:Y:S01]  /*41a0*/  @!P1 FSEL R94, R94, RZ, !P2 ;  /* 0x000000ff5e5e9208 */ /* 0x000fe20005000000 */
[----:B------:R-:W-:Y:S01]  /*41b0*/  FFMA.FTZ R89, R64, R88, R89 ;  /* 0x0000005840597223 */ /* 0x000fe20000010059 */
[----:B------:R-:W-:-:S02]  /*41c0*/  @!P1 FSEL R100, R100, RZ, !P6 ;  /* 0x000000ff64649208 */ /* 0x000fc40007000000 */
[-C--:B------:R-:W-:Y:S02]  /*41d0*/  @!P1 ISETP.GE.AND P2, PT, R86, R159.reuse, PT ;  /* 0x0000009f5600920c */ /* 0x080fe40003f46270 */
[CC--:B------:R-:W-:Y:S01]  /*41e0*/  @!P1 ISETP.GE.AND P6, PT, R156.reuse, R159.reuse, PT ;  /* 0x0000009f9c00920c */ /* 0x0c0fe20003fc6270 */
[----:B------:R-:W4:Y:S01]  /*41f0*/  LDG.E.128.CONSTANT R84, desc[UR6][R162.64+0x2e00] ;  /* 0x002e0006a2547981 */ /* 0x000f22000c1e9d00 */
[----:B------:R-:W-:Y:S02]  /*4200*/  @!P1 IADD3 R88, PT, PT, R156, 0x1, RZ ;  /* 0x000000019c589810 */ /* 0x000fe40007ffe0ff */
[----:B------:R-:W-:Y:S01]  /*4210*/  @!P1 FSEL R101, R101, RZ, !P6 ;  /* 0x000000ff65659208 */ /* 0x000fe20007000000 */
[----:B------:R-:W-:Y:S01]  /*4220*/  FFMA.FTZ R90, R66, R90, R89 ;  /* 0x0000005a425a7223 */ /* 0x000fe20000010059 */
[----:B------:R-:W-:Y:S02]  /*4230*/  @!P1 ISETP.GE.AND P6, PT, R88, R159, PT ;  /* 0x0000009f5800920c */ /* 0x000fe40003fc6270 */
[----:B------:R-:W-:Y:S01]  /*4240*/  @!P1 IADD3 R88, PT, PT, R156, 0x2, RZ ;  /* 0x000000029c589810 */ /* 0x000fe20007ffe0ff */
[----:B------:R-:W-:Y:S01]  /*4250*/  FMUL.FTZ R93, R65, R93 ;  /* 0x0000005d415d7220 */ /* 0x000fe20000410000 */
[----:B------:R-:W-:Y:S01]  /*4260*/  @!P1 FSEL R102, R102, RZ, !P4 ;  /* 0x000000ff66669208 */ /* 0x000fe20006000000 */
[----:B------:R-:W-:Y:S01]  /*4270*/  FFMA.FTZ R117, R67, R91, R90 ;  /* 0x0000005b43757223 */ /* 0x000fe2000001005a */
[----:B------:R-:W-:-:S02]  /*4280*/  @!P1 FSEL R103, R103, RZ, !P5 ;  /* 0x000000ff67679208 */ /* 0x000fc40006800000 */
[-C--:B------:R-:W-:Y:S02]  /*4290*/  @!P1 ISETP.GE.AND P4, PT, R88, R159.reuse, PT ;  /* 0x0000009f5800920c */ /* 0x080fe40003f86270 */
[-C--:B------:R-:W-:Y:S01]  /*42a0*/  @!P1 ISETP.GE.AND P5, PT, R116, R159.reuse, PT ;  /* 0x0000009f7400920c */ /* 0x080fe20003fa6270 */
[----:B------:R-:W4:Y:S01]  /*42b0*/  LDG.E.128.CONSTANT R88, desc[UR6][R162.64+0x3000] ;  /* 0x00300006a2587981 */ /* 0x000f22000c1e9d00 */
[----:B------:R-:W-:Y:S01]  /*42c0*/  FFMA.FTZ R93, R64, R92, R93 ;  /* 0x0000005c405d7223 */ /* 0x000fe2000001005d */
[----:B------:R-:W-:Y:S02]  /*42d0*/  @!P1 IADD3 R92, PT, PT, R156, 0x1, RZ ;  /* 0x000000019c5c9810 */ /* 0x000fe40007ffe0ff */
[----:B------:R-:W-:Y:S01]  /*42e0*/  @!P1 FSEL R104, R104, RZ, !P5 ;  /* 0x000000ff68689208 */ /* 0x000fe20006800000 */
[----:B------:R-:W-:Y:S01]  /*42f0*/  FFMA.FTZ R118, R66, R94, R93 ;  /* 0x0000005e42767223 */ /* 0x000fe2000001005d */
[----:B------:R-:W-:-:S03]  /*4300*/  @!P1 ISETP.GE.AND P5, PT, R156, R159, PT ;  /* 0x0000009f9c00920c */ /* 0x000fc60003fa6270 */
[----:B------:R-:W-:Y:S01]  /*4310*/  FFMA.FTZ R118, R67, R95, R118 ;  /* 0x0000005f43767223 */ /* 0x000fe20000010076 */
[----:B------:R-:W-:Y:S02]  /*4320*/  @!P1 FSEL R105, R105, RZ, !P5 ;  /* 0x000000ff69699208 */ /* 0x000fe40006800000 */
[-C--:B------:R-:W-:Y:S02]  /*4330*/  @!P1 ISETP.GE.AND P5, PT, R92, R159.reuse, PT ;  /* 0x0000009f5c00920c */ /* 0x080fe40003fa6270 */
[----:B------:R-:W4:Y:S01]  /*4340*/  LDG.E.128.CONSTANT R92, desc[UR6][R162.64+0x3200] ;  /* 0x00320006a25c7981 */ /* 0x000f22000c1e9d00 */
[----:B------:R-:W-:Y:S02]  /*4350*/  @!P1 FSEL R106, R106, RZ, !P3 ;  /* 0x000000ff6a6a9208 */ /* 0x000fe40005800000 */
[----:B------:R-:W-:Y:S02]  /*4360*/  @!P1 ISETP.GE.AND P3, PT, R116, R159, PT ;  /* 0x0000009f7400920c */ /* 0x000fe40003f66270 */
[----:B------:R-:W-:-:S02]  /*4370*/  @!P1 FSEL R107, R107, RZ, !P2 ;  /* 0x000000ff6b6b9208 */ /* 0x000fc40005000000 */
[----:B------:R-:W-:Y:S02]  /*4380*/  @!P1 FSEL R108, R108, RZ, !P3 ;  /* 0x000000ff6c6c9208 */ /* 0x000fe40005800000 */
[-C--:B------:R-:W-:Y:S02]  /*4390*/  @!P1 ISETP.GE.AND P2, PT, R158, R159.reuse, PT ;  /* 0x0000009f9e00920c */ /* 0x080fe40003f46270 */
[CC--:B------:R-:W-:Y:S02]  /*43a0*/  @!P1 ISETP.GE.AND P3, PT, R156.reuse, R159.reuse, PT ;  /* 0x0000009f9c00920c */ /* 0x0c0fe40003f66270 */
[----:B------:R-:W-:Y:S02]  /*43b0*/  @!P1 IADD3 R158, PT, PT, R156, 0x1, RZ ;  /* 0x000000019c9e9810 */ /* 0x000fe40007ffe0ff */
[----:B------:R-:W-:Y:S02]  /*43c0*/  @!P1 FSEL R109, R109, RZ, !P3 ;  /* 0x000000ff6d6d9208 */ /* 0x000fe40005800000 */
[----:B------:R-:W-:Y:S01]  /*43d0*/  @!P1 ISETP.GE.AND P3, PT, R158, R159, PT ;  /* 0x0000009f9e00920c */ /* 0x000fe20003f66270 */
[----:B------:R-:W-:Y:S01]  /*43e0*/  @!P1 VIADD R158, R156, 0x2 ;  /* 0x000000029c9e9836 */ /* 0x000fe20000000000 */
[----:B------:R-:W-:-:S02]  /*43f0*/  @!P1 FSEL R110, R110, RZ, !P6 ;  /* 0x000000ff6e6e9208 */ /* 0x000fc40007000000 */
[-C--:B------:R-:W-:Y:S02]  /*4400*/  @!P1 ISETP.GE.AND P6, PT, R116, R159.reuse, PT ;  /* 0x0000009f7400920c */ /* 0x080fe40003fc6270 */
        /* <DEDUP_REMOVED lines=37> */
[----:B------:R-:W-:Y:S02]  /*4660*/  @!P1 FSEL R26, R26, RZ, !P5 ;  /* 0x000000ff1a1a9208 */ /* 0x000fe40006800000 */
[----:B------:R-:W-:Y:S02]  /*4670*/  @!P1 ISETP.GE.AND P5, PT, R116, R159, PT ;  /* 0x0000009f7400920c */ /* 0x000fe40003fa6270 */
[----:B------:R-:W-:Y:S02]  /*4680*/  @!P1 IADD3 R158, PT, PT, R156, 0x2, RZ ;  /* 0x000000029c9e9810 */ /* 0x000fe40007ffe0ff */
[----:B------:R-:W-:-:S02]  /*4690*/  @!P1 FSEL R27, R27, RZ, !P4 ;  /* 0x000000ff1b1b9208 */ /* 0x000fc40006000000 */
[-C--:B------:R-:W-:Y:S01]  /*46a0*/  @!P1 ISETP.GE.AND P4, PT, R158, R159.reuse, PT ;  /* 0x0000009f9e00920c */ /* 0x080fe20003f86270 */
[----:B------:R-:W-:Y:S01]  /*46b0*/  @!P1 VIADD R158, R156, 0x1 ;  /* 0x000000019c9e9836 */ /* 0x000fe20000000000 */
[----:B------:R-:W-:Y:S02]  /*46c0*/  @!P1 FSEL R28, R28, RZ, !P5 ;  /* 0x000000ff1c1c9208 */ /* 0x000fe40006800000 */
[-C--:B------:R-:W-:Y:S02]  /*46d0*/  @!P1 ISETP.GE.AND P5, PT, R156, R159.reuse, PT ;  /* 0x0000009f9c00920c */ /* 0x080fe40003fa6270 */
        /* <DEDUP_REMOVED lines=41> */
[-C--:B------:R-:W-:Y:S01]  /*4970*/  @!P1 ISETP.GE.AND P3, PT, R158, R159.reuse, PT ;  /* 0x0000009f9e00920c */ /* 0x080fe20003f66270 */
[----:B------:R-:W-:Y:S01]  /*4980*/  @!P1 VIADD R158, R156, 0x2 ;  /* 0x000000029c9e9836 */ /* 0x000fe20000000000 */
[----:B------:R-:W-:Y:S02]  /*4990*/  @!P1 FSEL R46, R46, RZ, !P6 ;  /* 0x000000ff2e2e9208 */ /* 0x000fe40007000000 */
[----:B------:R-:W-:Y:S02]  /*49a0*/  @!P1 ISETP.GE.AND P6, PT, R116, R159, PT ;  /* 0x0000009f7400920c */ /* 0x000fe40003fc6270 */
        /* <DEDUP_REMOVED lines=37> */
[----:B------:R-:W-:Y:S02]  /*4c00*/  @!P1 FSEL R62, R62, RZ, !P5 ;  /* 0x000000ff3e3e9208 */ /* 0x000fe40006800000 */
[-C--:B------:R-:W-:Y:S02]  /*4c10*/  @!P1 ISETP.GE.AND P5, PT, R116, R159.reuse, PT ;  /* 0x0000009f7400920c */ /* 0x080fe40003fa6270 */
        /* <DEDUP_REMOVED lines=9> */
[----:B------:R-:W-:Y:S02]  /*4cb0*/  @!P1 ISETP.GE.AND P3, PT, R116, R159, PT ;  /* 0x0000009f7400920c */ /* 0x000fe40003f66270 */
[----:B------:R-:W-:-:S02]  /*4cc0*/  @!P1 IADD3 R158, PT, PT, R156, 0x2, RZ ;  /* 0x000000029c9e9810 */ /* 0x000fc40007ffe0ff */
[----:B------:R-:W-:Y:S02]  /*4cd0*/  @!P1 FSEL R71, R71, RZ, !P4 ;  /* 0x000000ff47479208 */ /* 0x000fe40006000000 */
[----:B--2---:R-:W-:Y:S02]  /*4ce0*/  @!P1 FSEL R72, R72, RZ, !P3 ;  /* 0x000000ff48489208 */ /* 0x004fe40005800000 */
        /* <DEDUP_REMOVED lines=9> */
[----:B---3--:R-:W-:-:S02]  /*4d80*/  @!P1 FSEL R76, R76, RZ, !P6 ;  /* 0x000000ff4c4c9208 */ /* 0x008fc40007000000 */
[-C--:B------:R-:W-:Y:S02]  /*4d90*/  @!P1 ISETP.GE.AND P2, PT, R158, R159.reuse, PT ;  /* 0x0000009f9e00920c */ /* 0x080fe40003f46270 */
[CC--:B------:R-:W-:Y:S02]  /*4da0*/  @!P1 ISETP.GE.AND P6, PT, R156.reuse, R159.reuse, PT ;  /* 0x0000009f9c00920c */ /* 0x0c0fe40003fc6270 */
[----:B------:R-:W-:Y:S02]  /*4db0*/  @!P1 IADD3 R158, PT, PT, R156, 0x1, RZ ;  /* 0x000000019c9e9810 */ /* 0x000fe40007ffe0ff */
[----:B------:R-:W-:Y:S02]  /*4dc0*/  @!P1 FSEL R77, R77, RZ, !P6 ;  /* 0x000000ff4d4d9208 */ /* 0x000fe40007000000 */
[----:B------:R-:W-:Y:S02]  /*4dd0*/  @!P1 FSEL R78, R78, RZ, !P5 ;  /* 0x000000ff4e4e9208 */ /* 0x000fe40006800000 */
[----:B------:R-:W-:-:S02]  /*4de0*/  @!P1 ISETP.GE.AND P6, PT, R158, R159, PT ;  /* 0x0000009f9e00920c */ /* 0x000fc40003fc6270 */
[----:B------:R-:W-:Y:S02]  /*4df0*/  @!P1 ISETP.GE.AND P5, PT, R116, R159, PT ;  /* 0x0000009f7400920c */ /* 0x000fe40003fa6270 */
[----:B------:R-:W-:Y:S01]  /*4e00*/  @!P1 IADD3 R158, PT, PT, R156, 0x2, RZ ;  /* 0x000000029c9e9810 */ /* 0x000fe20007ffe0ff */
[----:B------:R-:W-:Y:S01]  /*4e10*/  FMUL.FTZ R101, R65, R101 ;  /* 0x0000006541657220 */ /* 0x000fe20000410000 */
[----:B------:R-:W-:Y:S02]  /*4e20*/  @!P1 FSEL R79, R79, RZ, !P4 ;  /* 0x000000ff4f4f9208 */ /* 0x000fe40006000000 */
[----:B----4-:R-:W-:Y:S02]  /*4e30*/  @!P1 FSEL R80, R80, RZ, !P5 ;  /* 0x000000ff50509208 */ /* 0x010fe40006800000 */
[-C--:B------:R-:W-:Y:S02]  /*4e40*/  @!P1 ISETP.GE.AND P4, PT, R158, R159.reuse, PT ;  /* 0x0000009f9e00920c */ /* 0x080fe40003f86270 */
[----:B------:R-:W-:Y:S01]  /*4e50*/  @!P1 ISETP.GE.AND P5, PT, R156, R159, PT ;  /* 0x0000009f9c00920c */ /* 0x000fe20003fa6270 */
[----:B------:R-:W-:Y:S01]  /*4e60*/  FFMA.FTZ R101, R64, R100, R101 ;  /* 0x0000006440657223 */ /* 0x000fe20000010065 */
[----:B------:R-:W-:-:S02]  /*4e70*/  @!P1 IADD3 R158, PT, PT, R156, 0x1, RZ ;  /* 0x000000019c9e9810 */ /* 0x000fc40007ffe0ff */
[----:B------:R-:W-:Y:S02]  /*4e80*/  @!P1 FSEL R81, R81, RZ, !P5 ;  /* 0x000000ff51519208 */ /* 0x000fe40006800000 */
[----:B------:R-:W-:Y:S01]  /*4e90*/  @!P1 FSEL R82, R82, RZ, !P3 ;  /* 0x000000ff52529208 */ /* 0x000fe20005800000 */
[----:B------:R-:W-:Y:S01]  /*4ea0*/  FMUL.FTZ R105, R65, R105 ;  /* 0x0000006941697220 */ /* 0x000fe20000410000 */
[-C--:B------:R-:W-:Y:S01]  /*4eb0*/  @!P1 ISETP.GE.AND P5, PT, R158, R159.reuse, PT ;  /* 0x0000009f9e00920c */ /* 0x080fe20003fa6270 */
[----:B------:R-:W-:Y:S01]  /*4ec0*/  FFMA.FTZ R102, R66, R102, R101 ;  /* 0x0000006642667223 */ /* 0x000fe20000010065 */
[----:B------:R-:W-:Y:S02]  /*4ed0*/  @!P1 ISETP.GE.AND P3, PT, R116, R159, PT ;  /* 0x0000009f7400920c */ /* 0x000fe40003f66270 */
[----:B------:R-:W-:Y:S01]  /*4ee0*/  @!P1 IADD3 R158, PT, PT, R156, 0x2, RZ ;  /* 0x000000029c9e9810 */ /* 0x000fe20007ffe0ff */
[----:B------:R-:W-:Y:S01]  /*4ef0*/  FFMA.FTZ R105, R64, R104, R105 ;  /* 0x0000006840697223 */ /* 0x000fe20000010069 */
[----:B------:R-:W-:-:S02]  /*4f00*/  @!P1 FSEL R83, R83, RZ, !P2 ;  /* 0x000000ff53539208 */ /* 0x000fc40005000000 */
[----:B------:R-:W-:Y:S01]  /*4f10*/  @!P1 FSEL R84, R84, RZ, !P3 ;  /* 0x000000ff54549208 */ /* 0x000fe20005800000 */
[----:B------:R-:W-:Y:S01]  /*4f20*/  FFMA.FTZ R104, R67, R103, R102 ;  /* 0x0000006743687223 */ /* 0x000fe20000010066 */
[-C--:B------:R-:W-:Y:S01]  /*4f30*/  @!P1 ISETP.GE.AND P2, PT, R158, R159.reuse, PT ;  /* 0x0000009f9e00920c */ /* 0x080fe20003f46270 */
[----:B------:R-:W2:Y:S01]  /*4f40*/  LDG.E.128.CONSTANT R100, desc[UR6][R162.64+0x3600] ;  /* 0x00360006a2647981 */ /* 0x000ea2000c1e9d00 */
[CC--:B------:R-:W-:Y:S02]  /*4f50*/  @!P1 ISETP.GE.AND P3, PT, R156.reuse, R159.reuse, PT ;  /* 0x0000009f9c00920c */ /* 0x0c0fe40003f66270 */
[----:B------:R-:W-:Y:S02]  /*4f60*/  @!P1 IADD3 R158, PT, PT, R156, 0x1, RZ ;  /* 0x000000019c9e9810 */ /* 0x000fe40007ffe0ff */
[----:B------:R-:W-:Y:S02]  /*4f70*/  @!P1 FSEL R85, R85, RZ, !P3 ;  /* 0x000000ff55559208 */ /* 0x000fe40005800000 */
[----:B------:R-:W-:Y:S01]  /*4f80*/  @!P1 ISETP.GE.AND P3, PT, R158, R159, PT ;  /* 0x0000009f9e00920c */ /* 0x000fe20003f66270 */
[----:B------:R-:W-:Y:S01]  /*4f90*/  @!P1 VIADD R158, R156, 0x2 ;  /* 0x000000029c9e9836 */ /* 0x000fe20000000000 */
[----:B------:R-:W-:-:S02]  /*4fa0*/  @!P1 FSEL R86, R86, RZ, !P6 ;  /* 0x000000ff56569208 */ /* 0x000fc40007000000 */
[-C--:B------:R-:W-:Y:S01]  /*4fb0*/  @!P1 ISETP.GE.AND P6, PT, R116, R159.reuse, PT ;  /* 0x0000009f7400920c */ /* 0x080fe20003fc6270 */
[----:B------:R-:W-:Y:S01]  /*4fc0*/  FFMA.FTZ R106, R66, R106, R105 ;  /* 0x0000006a426a7223 */ /* 0x000fe20000010069 */
[----:B------:R-:W-:Y:S02]  /*4fd0*/  @!P1 FSEL R87, R87, RZ, !P4 ;  /* 0x000000ff57579208 */ /* 0x000fe40006000000 */
[----:B------:R-:W-:Y:S02]  /*4fe0*/  @!P1 FSEL R88, R88, RZ, !P6 ;  /* 0x000000ff58589208 */ /* 0x000fe40007000000 */
[-C--:B------:R-:W-:Y:S02]  /*4ff0*/  @!P1 ISETP.GE.AND P4, PT, R158, R159.reuse, PT ;  /* 0x0000009f9e00920c */ /* 0x080fe40003f86270 */
[C---:B------:R-:W-:Y:S02]  /*5000*/  @!P1 ISETP.GE.AND P6, PT, R156.reuse, R159, PT ;  /* 0x0000009f9c00920c */ /* 0x040fe40003fc6270 */
[----:B------:R-:W-:Y:S01]  /*5010*/  @!P1 IADD3 R158, PT, PT, R156, 0x1, RZ ;  /* 0x000000019c9e9810 */ /* 0x000fe20007ffe0ff */
[----:B------:R-:W-:Y:S01]  /*5020*/  FMUL.FTZ R109, R65, R109 ;  /* 0x0000006d416d7220 */ /* 0x000fe20000410000 */
[----:B------:R-:W-:Y:S01]  /*5030*/  @!P1 FSEL R89, R89, RZ, !P6 ;  /* 0x000000ff59599208 */ /* 0x000fe20007000000 */
[----:B------:R-:W-:Y:S01]  /*5040*/  FADD.FTZ R147, R147, R104 ;  /* 0x0000006893937221 */ /* 0x000fe20000010000 */
[----:B------:R-:W-:Y:S01]  /*5050*/  @!P1 FSEL R90, R90, RZ, !P5 ;  /* 0x000000ff5a5a9208 */ /* 0x000fe20006800000 */
[----:B------:R-:W-:Y:S01]  /*5060*/  FFMA.FTZ R155, R67, R107, R106 ;  /* 0x0000006b439b7223 */ /* 0x000fe2000001006a */
[-C--:B------:R-:W-:Y:S01]  /*5070*/  @!P1 ISETP.GE.AND P6, PT, R158, R159.reuse, PT ;  /* 0x0000009f9e00920c */ /* 0x080fe20003fc6270 */
[----:B------:R-:W3:Y:S01]  /*5080*/  LDG.E.128.CONSTANT R104, desc[UR6][R162.64+0x3800] ;  /* 0x00380006a2687981 */ /* 0x000ee2000c1e9d00 */
[----:B------:R-:W-:Y:S01]  /*5090*/  @!P1 ISETP.GE.AND P5, PT, R116, R159, PT ;  /* 0x0000009f7400920c */ /* 0x000fe20003fa6270 */
[----:B------:R-:W-:Y:S01]  /*50a0*/  FFMA.FTZ R109, R64, R108, R109 ;  /* 0x0000006c406d7223 */ /* 0x000fe2000001006d */
[----:B------:R-:W-:-:S02]  /*50b0*/  @!P1 IADD3 R158, PT, PT, R156, 0x2, RZ ;  /* 0x000000029c9e9810 */ /* 0x000fc40007ffe0ff */
[----:B------:R-:W-:Y:S02]  /*50c0*/  @!P1 FSEL R92, R92, RZ, !P5 ;  /* 0x000000ff5c5c9208 */ /* 0x000fe40006800000 */
[----:B------:R-:W-:Y:S01]  /*50d0*/  @!P1 ISETP.GE.AND P5, PT, R158, R159, PT ;  /* 0x0000009f9e00920c */ /* 0x000fe20003fa6270 */
[----:B------:R-:W-:Y:S01]  /*50e0*/  FFMA.FTZ R158, R66, R110, R109 ;  /* 0x0000006e429e7223 */ /* 0x000fe2000001006d */
[----:B------:R-:W-:Y:S01]  /*50f0*/  FMUL.FTZ R113, R65, R113 ;  /* 0x0000007141717220 */ /* 0x000fe20000410000 */
[----:B------:R-:W-:Y:S02]  /*5100*/  @!P1 FSEL R91, R91, RZ, !P2 ;  /* 0x000000ff5b5b9208 */ /* 0x000fe40005000000 */
[----:B------:R-:W-:Y:S01]  /*5110*/  FFMA.FTZ R158, R67, R111, R158 ;  /* 0x0000006f439e7223 */ /* 0x000fe2000001009e */
[----:B------:R-:W-:Y:S01]  /*5120*/  FFMA.FTZ R113, R64, R112, R113 ;  /* 0x0000007040717223 */ /* 0x000fe20000010071 */
[----:B------:R-:W4:Y:S01]  /*5130*/  LDG.E.128.CONSTANT R108, desc[UR6][R162.64+0x3a00] ;  /* 0x003a0006a26c7981 */ /* 0x000f22000c1e9d00 */
[----:B------:R-:W-:-:S02]  /*5140*/  @!P1 ISETP.GE.AND P2, PT, R156, R159, PT ;  /* 0x0000009f9c00920c */ /* 0x000fc40003f46270 */
[----:B------:R-:W-:Y:S01]  /*5150*/  FFMA.FTZ R114, R66, R114, R113 ;  /* 0x0000007242727223 */ /* 0x000fe20000010071 */
[----:B------:R-:W-:Y:S02]  /*5160*/  @!P1 FSEL R94, R94, RZ, !P3 ;  /* 0x000000ff5e5e9208 */ /* 0x000fe40005800000 */
[----:B------:R-:W-:Y:S02]  /*5170*/  @!P1 FSEL R93, R93, RZ, !P2 ;  /* 0x000000ff5d5d9208 */ /* 0x000fe40005000000 */
[-C--:B------:R-:W-:Y:S02]  /*5180*/  @!P1 ISETP.GE.AND P2, PT, R116, R159.reuse, PT ;  /* 0x0000009f7400920c */ /* 0x080fe40003f46270 */
[----:B------:R-:W-:Y:S01]  /*5190*/  @!P1 ISETP.GE.AND P3, PT, R156, R159, PT ;  /* 0x0000009f9c00920c */ /* 0x000fe20003f66270 */
[----:B-----5:R-:W-:Y:S01]  /*51a0*/  FFMA.FTZ R157, R67, R115, R114 ;  /* 0x00000073439d7223 */ /* 0x020fe20000010072 */
[----:B------:R-:W-:Y:S01]  /*51b0*/  @!P1 FSEL R95, R95, RZ, !P4 ;  /* 0x000000ff5f5f9208 */ /* 0x000fe20006000000 */
[----:B------:R-:W4:Y:S01]  /*51c0*/  LDG.E.128.CONSTANT R112, desc[UR6][R162.64+0x3c00] ;  /* 0x003c0006a2707981 */ /* 0x000f22000c1e9d00 */
[----:B------:R-:W-:Y:S01]  /*51d0*/  @!P1 FSEL R96, R96, RZ, !P2 ;  /* 0x000000ff60609208 */ /* 0x000fe20005000000 */
[----:B------:R-:W-:Y:S01]  /*51e0*/  FADD.FTZ R150, R150, R117 ;  /* 0x0000007596967221 */ /* 0x000fe20000010000 */
[----:B------:R-:W-:Y:S01]  /*51f0*/  @!P1 FSEL R97, R97, RZ, !P3 ;  /* 0x000000ff61619208 */ /* 0x000fe20005800000 */
[----:B------:R-:W-:Y:S01]  /*5200*/  FADD.FTZ R149, R149, R118 ;  /* 0x0000007695957221 */ /* 0x000fe20000010000 */
[----:B------:R-:W-:-:S02]  /*5210*/  @!P1 FSEL R98, R98, RZ, !P6 ;  /* 0x000000ff62629208 */ /* 0x000fc40007000000 */
[----:B------:R-:W-:Y:S02]  /*5220*/  @!P1 FSEL R99, R99, RZ, !P5 ;  /* 0x000000ff63639208 */ /* 0x000fe40006800000 */
[CC--:B------:R-:W-:Y:S02]  /*5230*/  @!P1 ISETP.GE.AND P4, PT, R116.reuse, R159.reuse, PT ;  /* 0x0000009f7400920c */ /* 0x0c0fe40003f86270 */
[CC--:B------:R-:W-:Y:S02]  /*5240*/  @!P1 ISETP.GE.AND P2, PT, R116.reuse, R159.reuse, PT ;  /* 0x0000009f7400920c */ /* 0x0c0fe40003f46270 */
[CC--:B------:R-:W-:Y:S02]  /*5250*/  @!P1 ISETP.GE.AND P3, PT, R116.reuse, R159.reuse, PT ;  /* 0x0000009f7400920c */ /* 0x0c0fe40003f66270 */
[CC--:B------:R-:W-:Y:S02]  /*5260*/  @!P1 ISETP.GE.AND P6, PT, R116.reuse, R159.reuse, PT ;  /* 0x0000009f7400920c */ /* 0x0c0fe40003fc6270 */
[----:B------:R-:W-:-:S02]  /*5270*/  @!P1 ISETP.GE.AND P5, PT, R116, R159, PT ;  /* 0x0000009f7400920c */ /* 0x000fc40003fa6270 */
[----:B------:R-:W4:Y:S01]  /*5280*/  LDG.E.128.CONSTANT R116, desc[UR6][R162.64+0x3e00] ;  /* 0x003e0006a2747981 */ /* 0x000f22000c1e9d00 */
        /* <DEDUP_REMOVED lines=114> */
[----:B------:R-:W-:Y:S02]  /*59b0*/  @!P1 IADD3 R16, PT, PT, R156, 0x2, RZ ;  /* 0x000000029c109810 */ /* 0x000fe40007ffe0ff */
[----:B---3--:R-:W-:Y:S02]  /*59c0*/  @!P1 FSEL R104, R104, RZ, !P2 ;  /* 0x000000ff68689208 */ /* 0x008fe40005000000 */
[----:B------:R-:W-:-:S04]  /*59d0*/  @!P1 ISETP.GE.AND P2, PT, R156, R159, PT ;  /* 0x0000009f9c00920c */ /* 0x000fc80003f46270 */
[----:B------:R-:W-:Y:S02]  /*59e0*/  @!P1 FSEL R105, R105, RZ, !P2 ;  /* 0x000000ff69699208 */ /* 0x000fe40005000000 */
[-C--:B------:R-:W-:Y:S02]  /*59f0*/  @!P1 ISETP.GE.AND P2, PT, R16, R159.reuse, PT ;  /* 0x0000009f1000920c */ /* 0x080fe40003f46270 */
[----:B------:R-:W-:Y:S02]  /*5a00*/  @!P1 IADD3 R16, PT, PT, R156, 0x1, RZ ;  /* 0x000000019c109810 */ /* 0x000fe40007ffe0ff */
[----:B------:R-:W-:Y:S02]  /*5a10*/  @!P1 FSEL R106, R106, RZ, !P4 ;  /* 0x000000ff6a6a9208 */ /* 0x000fe40006000000 */
[----:B----4-:R-:W-:Y:S02]  /*5a20*/  @!P1 FSEL R108, R108, RZ, !P3 ;  /* 0x000000ff6c6c9208 */ /* 0x010fe40005800000 */
[----:B------:R-:W-:-:S02]  /*5a30*/  @!P1 ISETP.GE.AND P4, PT, R16, R159, PT ;  /* 0x0000009f1000920c */ /* 0x000fc40003f86270 */
[CC--:B------:R-:W-:Y:S02]  /*5a40*/  @!P1 ISETP.GE.AND P3, PT, R156.reuse, R159.reuse, PT ;  /* 0x0000009f9c00920c */ /* 0x0c0fe40003f66270 */
[----:B------:R-:W-:Y:S02]  /*5a50*/  @!P1 IADD3 R16, PT, PT, R156, 0x2, RZ ;  /* 0x000000029c109810 */ /* 0x000fe40007ffe0ff */
[----:B------:R-:W-:Y:S02]  /*5a60*/  @!P1 FSEL R109, R109, RZ, !P3 ;  /* 0x000000ff6d6d9208 */ /* 0x000fe40005800000 */
[----:B------:R-:W-:Y:S01]  /*5a70*/  @!P1 ISETP.GE.AND P3, PT, R16, R159, PT ;  /* 0x0000009f1000920c */ /* 0x000fe20003f66270 */
[----:B------:R-:W-:Y:S01]  /*5a80*/  @!P1 VIADD R16, R156, 0x1 ;  /* 0x000000019c109836 */ /* 0x000fe20000000000 */
        /* <DEDUP_REMOVED lines=9> */
[----:B------:R-:W-:Y:S02]  /*5b20*/  @!P1 FSEL R116, R116, RZ, !P5 ;  /* 0x000000ff74749208 */ /* 0x000fe40006800000 */
[C---:B------:R-:W-:Y:S02]  /*5b30*/  @!P1 ISETP.GE.AND P5, PT, R156.reuse, R159, PT ;  /* 0x0000009f9c00920c */ /* 0x040fe40003fa6270 */
        /* <DEDUP_REMOVED lines=33> */
.L_x_23617:
[----:B------:R-:W-:Y:S05]  /*5d50*/  BSYNC.RECONVERGENT B1 ;  /* 0x0000000000017941 */ /* 0x000fea0003800200 */
.L_x_23616:
[----:B------:R-:W-:Y:S02]  /*5d60*/  IADD3 R130, P1, PT, R130, 0x10, RZ ;  /* 0x0000001082827810 */ /* 0x000fe40007f3e0ff */
[----:B------:R-:W-:Y:S02]  /*5d70*/  IADD3 R133, PT, PT, R133, 0x4, RZ ;  /* 0x0000000485857810 */ /* 0x000fe40007ffe0ff */
[----:B------:R-:W-:Y:S02]  /*5d80*/  IADD3 R156, PT, PT, R156, 0x80, RZ ;  /* 0x000000809c9c7810 */ /* 0x000fe40007ffe0ff */
[----:B------:R-:W-:Y:S02]  /*5d90*/  IADD3 R153, PT, PT, R153, 0x200, RZ ;  /* 0x0000020099997810 */ /* 0x000fe40007ffe0ff */
[----:B------:R-:W-:Y:S01]  /*5da0*/  IADD3.X R131, PT, PT, RZ, R131, RZ, P1, !PT ;  /* 0x00000083ff837210 */ /* 0x000fe20000ffe4ff */
[----:B------:R-:W-:Y:S06]  /*5db0*/  @!P0 BRA `(.L_x_23618) ;  /* 0xffffffdc00048947 */ /* 0x000fec000383ffff */
.L_x_23615:
[----:B------:R-:W-:Y:S05]  /*5dc0*/  BSYNC.RECONVERGENT B0 ;  /* 0x0000000000007941 */ /* 0x000fea0003800200 */
.L_x_23614:
[----:B------:R-:W0:Y:S01]  /*5dd0*/  SHFL.BFLY PT, R3, R150, 0x4, 0x1f ;  /* 0x0c801f0096037f89 */ /* 0x000e2200000e0000 */
[----:B------:R-:W-:Y:S01]  /*5de0*/  LOP3.LUT P0, RZ, R7, 0x7, RZ, 0xc0, !PT ;  /* 0x0000000707ff7812 */ /* 0x000fe2000780c0ff */
[----:B------:R-:W-:Y:S02]  /*5df0*/  BSSY.RECONVERGENT B0, `(.L_x_23619) ;  /* 0x00000eb000007945 */ /* 0x000fe40003800200 */
[----:B------:R-:W2:Y:S04]  /*5e00*/  SHFL.BFLY PT, R2, R151, 0x4, 0x1f ;  /* 0x0c801f0097027f89 */ /* 0x000ea800000e0000 */
[----:B------:R-:W3:Y:S04]  /*5e10*/  SHFL.BFLY PT, R15, R146, 0x4, 0x1f ;  /* 0x0c801f00920f7f89 */ /* 0x000ee800000e0000 */
[----:B------:R-:W4:Y:S04]  /*5e20*/  SHFL.BFLY PT, R34, R9, 0x4, 0x1f ;  /* 0x0c801f0009227f89 */ /* 0x000f2800000e0000 */
        /* <DEDUP_REMOVED lines=12> */
[----:B------:R-:W-:-:S03]  /*5ef0*/  FADD.FTZ R40, R29, R12 ;  /* 0x0000000c1d287221 */ /* 0x000fc60000010000 */
[----:B------:R-:W1:Y:S04]  /*5f00*/  SHFL.BFLY PT, R17, R142, 0x4, 0x1f ;  /* 0x0c801f008e117f89 */ /* 0x000e6800000e0000 */
[----:B------:R-:W1:Y:S01]  /*5f10*/  SHFL.BFLY PT, R27, R10, 0x4, 0x1f ;  /* 0x0c801f000a1b7f89 */ /* 0x000e6200000e0000 */
        /* <DEDUP_REMOVED lines=52> */
[----:B------:R-:W-:Y:S01]  /*6260*/  FADD.FTZ R125, R10, R125 ;  /* 0x0000007d0a7d7221 */ /* 0x000fe20000010000 */
[----:B------:R-:W-:Y:S02]  /*6270*/  LOP3.LUT R10, R7, 0x3c0, RZ, 0xc0, !PT ;  /* 0x000003c0070a7812 */ /* 0x000fe400078ec0ff */
[----:B------:R-:W4:Y:S01]  /*6280*/  SHFL.BFLY PT, R21, R22, 0x2, 0x1f ;  /* 0x0c401f0016157f89 */ /* 0x000f2200000e0000 */
[----:B------:R-:W-:Y:S01]  /*6290*/  FADD.FTZ R126, R39, R126 ;  /* 0x0000007e277e7221 */ /* 0x000fe20000010000 */
[----:B------:R-:W-:Y:S02]  /*62a0*/  ISETP.NE.OR P1, PT, R10, 0x40, P0 ;  /* 0x000000400a00780c */ /* 0x000fe40000725670 */
[----:B------:R-:W4:Y:S01]  /*62b0*/  SHFL.BFLY PT, R23, R142, 0x2, 0x1f ;  /* 0x0c401f008e177f89 */ /* 0x000f2200000e0000 */
[----:B0-----:R-:W-:-:S03]  /*62c0*/  FADD.FTZ R128, R41, R128 ;  /* 0x0000008029807221 */ /* 0x001fc60000010000 */
[----:B------:R-:W0:Y:S01]  /*62d0*/  SHFL.BFLY PT, R3, R2, 0x1, 0x1f ;  /* 0x0c201f0002037f89 */ /* 0x000e2200000e0000 */
[----:B--2---:R-:W-:-:S03]  /*62e0*/  FADD.FTZ R11, R16, R11 ;  /* 0x0000000b100b7221 */ /* 0x004fc60000010000 */
[----:B------:R-:W2:Y:S01]  /*62f0*/  SHFL.BFLY PT, R4, R9, 0x1, 0x1f ;  /* 0x0c201f0009047f89 */ /* 0x000ea200000e0000 */
[----:B---3--:R-:W-:-:S03]  /*6300*/  FADD.FTZ R13, R18, R13 ;  /* 0x0000000d120d7221 */ /* 0x008fc60000010000 */
[----:B------:R-:W3:Y:S01]  /*6310*/  SHFL.BFLY PT, R12, R15, 0x1, 0x1f ;  /* 0x0c201f000f0c7f89 */ /* 0x000ee200000e0000 */
[----:B-1----:R-:W-:Y:S01]  /*6320*/  FADD.FTZ R17, R20, R17 ;  /* 0x0000001114117221 */ /* 0x002fe20000010000 */
[----:B----4-:R-:W-:Y:S02]  /*6330*/  FADD.FTZ R19, R144, R19 ;  /* 0x0000001390137221 */ /* 0x010fe40000010000 */
        /* <DEDUP_REMOVED lines=10> */
[----:B------:R-:W3:Y:S04]  /*63e0*/  SHFL.BFLY PT, R35, R136, 0x2, 0x1f ;  /* 0x0c401f0088237f89 */ /* 0x000ee800000e0000 */
[----:B------:R-:W3:Y:S01]  /*63f0*/  SHFL.BFLY PT, R37, R30, 0x2, 0x1f ;  /* 0x0c401f001e257f89 */ /* 0x000ee200000e0000 */
[----:B-1----:R-:W-:-:S03]  /*6400*/  FADD.FTZ R25, R24, R25 ;  /* 0x0000001918197221 */ /* 0x002fc60000010000 */
[----:B------:R-:W1:Y:S01]  /*6410*/  SHFL.BFLY PT, R39, R32, 0x2, 0x1f ;  /* 0x0c401f0020277f89 */ /* 0x000e6200000e0000 */
        /* <DEDUP_REMOVED lines=42> */
[----:B----4-:R-:W-:Y:S01]  /*66c0*/  FADD.FTZ R65, R128, R65 ;  /* 0x0000004180417221 */ /* 0x010fe20000010000 */
[----:B------:R-:W-:Y:S02]  /*66d0*/  FADD.FTZ R4, R11, R8 ;  /* 0x000000080b047221 */ /* 0x000fe40000010000 */
[----:B------:R-:W4:Y:S01]  /*66e0*/  SHFL.BFLY PT, R20, R31, 0x1, 0x1f ;  /* 0x0c201f001f147f89 */ /* 0x000f2200000e0000 */
[----:B0-----:R-:W-:-:S03]  /*66f0*/  FADD.FTZ R8, R13, R10 ;  /* 0x0000000a0d087221 */ /* 0x001fc60000010000 */
[----:B------:R-:W0:Y:S01]  /*6700*/  SHFL.BFLY PT, R22, R33, 0x1, 0x1f ;  /* 0x0c201f0021167f89 */ /* 0x000e2200000e0000 */
[----:B------:R-:W-:Y:S01]  /*6710*/  SHF.R.U32.HI R13, RZ, 0x3, R152 ;  /* 0x00000003ff0d7819 */ /* 0x000fe20000011698 */
[----:B--2---:R-:W-:Y:S02]  /*6720*/  FADD.FTZ R10, R17, R14 ;  /* 0x0000000e110a7221 */ /* 0x004fe40000010000 */
[----:B------:R-:W2:Y:S01]  /*6730*/  SHFL.BFLY PT, R24, R35, 0x1, 0x1f ;  /* 0x0c201f0023187f89 */ /* 0x000ea200000e0000 */
[----:B------:R-:W-:Y:S01]  /*6740*/  LEA R6, R6, R13, 0x7 ;  /* 0x0000000d06067211 */ /* 0x000fe200078e38ff */
[----:B---3--:R-:W-:Y:S02]  /*6750*/  FADD.FTZ R11, R19, R16 ;  /* 0x00000010130b7221 */ /* 0x008fe40000010000 */
[----:B------:R-:W3:Y:S01]  /*6760*/  SHFL.BFLY PT, R14, R25, 0x1, 0x1f ;  /* 0x0c201f00190e7f89 */ /* 0x000ee200000e0000 */
[----:B------:R-:W-:-:S03]  /*6770*/  FADD.FTZ R21, R21, R18 ;  /* 0x0000001215157221 */ /* 0x000fc60000010000 */
[----:B------:R-:W3:Y:S01]  /*6780*/  SHFL.BFLY PT, R16, R27, 0x1, 0x1f ;  /* 0x0c201f001b107f89 */ /* 0x000ee200000e0000 */
[----:B-1----:R-:W-:-:S03]  /*6790*/  FADD.FTZ R23, R23, R12 ;  /* 0x0000000c17177221 */ /* 0x002fc60000010000 */
[----:B------:R-:W1:Y:S04]  /*67a0*/  SHFL.BFLY PT, R18, R29, 0x1, 0x1f ;  /* 0x0c201f001d127f89 */ /* 0x000e6800000e0000 */
[----:B------:R-:W1:Y:S01]  /*67b0*/  SHFL.BFLY PT, R26, R37, 0x1, 0x1f ;  /* 0x0c201f00251a7f89 */ /* 0x000e6200000e0000 */
[----:B----4-:R-:W-:-:S03]  /*67c0*/  FADD.FTZ R31, R31, R20 ;  /* 0x000000141f1f7221 */ /* 0x010fc60000010000 */
        /* <DEDUP_REMOVED lines=11> */
[----:B------:R-:W-:-:S03]  /*6880*/  FADD.FTZ R37, R37, R26 ;  /* 0x0000001a25257221 */ /* 0x000fc60000010000 */
        /* <DEDUP_REMOVED lines=19> */
[----:B--2---:R-:W-:Y:S01]  /*69c0*/  FADD.FTZ R57, R57, R46 ;  /* 0x0000002e39397221 */ /* 0x004fe20000010000 */
[----:B------:R-:W-:Y:S01]  /*69d0*/  BAR.SYNC.DEFER_BLOCKING 0x0 ;  /* 0x0000000000007b1d */ /* 0x000fe20000010000 */
[----:B---3--:R-:W-:Y:S01]  /*69e0*/  FADD.FTZ R59, R59, R48 ;  /* 0x000000303b3b7221 */ /* 0x008fe20000010000 */
[----:B------:R-:W-:Y:S01]  /*69f0*/  FADD.FTZ R61, R61, R50 ;  /* 0x000000323d3d7221 */ /* 0x000fe20000010000 */
[----:B-1----:R-:W-:Y:S01]  /*6a00*/  FADD.FTZ R125, R125, R52 ;  /* 0x000000347d7d7221 */ /* 0x002fe20000010000 */
        /* <DEDUP_REMOVED lines=41> */
.L_x_23620:
[----:B------:R-:W-:Y:S05]  /*6ca0*/  BSYNC.RECONVERGENT B0 ;  /* 0x0000000000007941 */ /* 0x000fea0003800200 */
.L_x_23619:
        /* <DEDUP_REMOVED lines=77> */
.L_x_23622:
[----:B------:R-:W-:Y:S05]  /*7180*/  BSYNC.RECONVERGENT B0 ;  /* 0x0000000000007941 */ /* 0x000fea0003800200 */
.L_x_23621:
        /* <DEDUP_REMOVED lines=36> */
.L_x_23624:
[----:B------:R-:W-:Y:S05]  /*73d0*/  BSYNC.RECONVERGENT B0 ;  /* 0x0000000000007941 */ /* 0x000fea0003800200 */
.L_x_23623:
        /* <DEDUP_REMOVED lines=67> */
.L_x_23626:
[----:B------:R-:W-:Y:S05]  /*7810*/  BSYNC.RECONVERGENT B0 ;  /* 0x0000000000007941 */ /* 0x000fea0003800200 */
.L_x_23625:
[----:B------:R-:W-:Y:S06]  /*7820*/  BAR.SYNC.DEFER_BLOCKING 0x0 ;  /* 0x0000000000007b1d */ /* 0x000fec0000010000 */
[----:B------:R-:W-:Y:S05]  /*7830*/  @P4 EXIT ;  /* 0x000000000000494d */ /* 0x000fea0003800000 */
[----:B------:R-:W1:Y:S01]  /*7840*/  LDCU UR4, c[0x0][0x378] ;  /* 0x00006f00ff0477ac */ /* 0x000e620008000800 */
[----:B------:R-:W-:-:S04]  /*7850*/  IMAD R0, R148, R0, R5 ;  /* 0x0000000094007224 */ /* 0x000fc800078e0205 */
[----:B-1----:R-:W-:Y:S01]  /*7860*/  IMAD R0, R0, UR4, RZ ;  /* 0x0000000400007c24 */ /* 0x002fe2000f8e02ff */
        /* <DEDUP_REMOVED lines=43> */
.L_x_23627:
        /* <DEDUP_REMOVED lines=14> */
.L_x_26015:


//--------------------- .text._ZN4vllm25paged_attention_v1_kernelIffLi120ELi32ELi128ELNS_18Fp8KVCacheDataTypeE0ELb1EEEvPT_PKS2_PKT0_S8_ifPKiSA_iPKfiiiSC_SC_iiiii --------------------------
	.section	.text._ZN4vllm25paged_attention_v1_kernelIffLi120ELi32ELi128ELNS_18Fp8KVCacheDataTypeE0ELb1EEEvPT_PKS2_PKT0_S8_ifPKiSA_iPKfiiiSC_SC_iiiii,"ax",@progbits
	.align	128
        .global         _ZN4vllm25paged_attention_v1_kernelIffLi120ELi32ELi128ELNS_18Fp8KVCacheDataTypeE0ELb1EEEvPT_PKS2_PKT0_S8_ifPKiSA_iPKfiiiSC_SC_iiiii
        .type           _ZN4vllm25paged_attention_v1_kernelIffLi120ELi32ELi128ELNS_18Fp8KVCacheDataTypeE0ELb1EEEvPT_PKS2_PKT0_S8_ifPKiSA_iPKfiiiSC_SC_iiiii,@function
        .size           _ZN4vllm25paged_attention_v1_kernelIffLi120ELi32ELi128ELNS_18Fp8KVCacheDataTypeE0ELb1EEEvPT_PKS2_PKT0_S8_ifPKiSA_iPKfiiiSC_SC_iiiii,(.L_x_26016 - _ZN4vllm25paged_attention_v1_kernelIffLi120ELi32ELi128ELNS_18Fp8KVCacheDataTypeE0ELb1EEEvPT_PKS2_PKT0_S8_ifPKiSA_iPKfiiiSC_SC_iiiii)
        .other          _ZN4vllm25paged_attention_v1_kernelIffLi120ELi32ELi128ELNS_18Fp8KVCacheDataTypeE0ELb1EEEvPT_PKS2_PKT0_S8_ifPKiSA_iPKfiiiSC_SC_iiiii,@"STO_CUDA_ENTRY STV_DEFAULT"
_ZN4vllm25paged_attention_v1_kernelIffLi120ELi32ELi128ELNS_18Fp8KVCacheDataTypeE0ELb1EEEvPT_PKS2_PKT0_S8_ifPKiSA_iPKfiiiSC_SC_iiiii:
.text._ZN4vllm25paged_attention_v1_kernelIffLi120ELi32ELi128ELNS_18Fp8KVCacheDataTypeE0ELb1EEEvPT_PKS2_PKT0_S8_ifPKiSA_iPKfiiiSC_SC_iiiii:
        /* <DEDUP_REMOVED lines=10> */
[----:B------:R-:W4:Y:S01]  /*00a0*/  LDCU UR5, c[0x0][0x3e8] ;  /* 0x00007d00ff0577ac */ /* 0x000f220008000800 */
[----:B------:R-:W1:Y:S05]  /*00b0*/  LDCU UR10, c[0x0][0x3ec] ;  /* 0x00007d80ff0a77ac */ /* 0x000e6a0008000800 */
[----:B------:R-:W4:Y:S01]  /*00c0*/  LDC R17, c[0x0][0x3f4] ;  /* 0x0000fd00ff117b82 */ /* 0x000f220000000800 */
[----:B------:R-:W1:Y:S01]  /*00d0*/  LDCU UR11, c[0x0][0x3d0] ;  /* 0x00007a00ff0b77ac */ /* 0x000e620008000800 */
[----:B------:R-:W1:Y:S01]  /*00e0*/  LDCU UR12, c[0x0][0x3cc] ;  /* 0x00007980ff0c77ac */ /* 0x000e620008000800 */
[----:B0-----:R-:W-:Y:S01]  /*00f0*/  ISETP.GT.U32.AND P1, PT, R144, 0x1d, PT ;  /* 0x0000001d9000780c */ /* 0x001fe20003f24070 */
[----:B------:R-:W0:Y:S01]  /*0100*/  LDCU UR13, c[0x0][0x3a4] ;  /* 0x00007480ff0d77ac */ /* 0x000e220008000800 */
[C---:B-1----:R-:W-:Y:S01]  /*0110*/  IMAD.WIDE.U32 R2, R146.reuse, 0x4, R2 ;  /* 0x0000000492027825 */ /* 0x042fe200078e0002 */
[----:B------:R-:W1:Y:S04]  /*0120*/  LDCU.64 UR14, c[0x0][0x390] ;  /* 0x00007200ff0e77ac */ /* 0x000e680008000a00 */
[----:B--2---:R2:W2:Y:S01]  /*0130*/  LDG.E.CONSTANT R159, desc[UR6][R2.64] ;  /* 0x00000006029f7981 */ /* 0x0044a2000c1e9900 */
[----:B---3--:R-:W-:Y:S01]  /*0140*/  IMAD R0, R146, UR4, RZ ;  /* 0x0000000492007c24 */ /* 0x008fe2000f8e02ff */
[----:B----4-:R-:W-:Y:S01]  /*0150*/  IABS R11, R14 ;  /* 0x0000000e000b7213 */ /* 0x010fe20000000000 */
[----:B------:R-:W3:Y:S03]  /*0160*/  LDCU UR4, c[0x0][0x3b8] ;  /* 0x00007700ff0477ac */ /* 0x000ee60008000800 */
[----:B------:R-:W4:Y:S01]  /*0170*/  @!P1 LDC.64 R6, c[0x0][0x388] ;  /* 0x0000e200ff069b82 */ /* 0x000f220000000a00 */
[----:B------:R-:W-:Y:S01]  /*0180*/  @!P1 IMAD R4, R145, 0x78, RZ ;  /* 0x0000007891049824 */ /* 0x000fe200078e02ff */
[----:B------:R-:W-:-:S04]  /*0190*/  @!P1 SHF.L.U32 R5, R144, 0x2, RZ ;  /* 0x0000000290059819 */ /* 0x000fc800000006ff */
[----:B------:R-:W-:Y:S02]  /*01a0*/  @!P1 IADD3 R5, P0, P2, R5, R0, R4 ;  /* 0x0000000005059210 */ /* 0x000fe40007a1e004 */
[----:B------:R-:W-:-:S04]  /*01b0*/  SHF.R.S32.HI R0, RZ, 0x1f, R0 ;  /* 0x0000001fff007819 */ /* 0x000fc80000011400 */
[----:B------:R-:W-:Y:S02]  /*01c0*/  @!P1 IADD3.X R0, PT, PT, RZ, R0, RZ, P0, P2 ;  /* 0x00000000ff009210 */ /* 0x000fe400007e44ff */
[----:B----4-:R-:W-:-:S04]  /*01d0*/  @!P1 LEA R4, P0, R5, R6, 0x2 ;  /* 0x0000000605049211 */ /* 0x010fc800078010ff */
[----:B------:R-:W-:-:S06]  /*01e0*/  @!P1 LEA.HI.X R5, R5, R7, R0, 0x2, P0 ;  /* 0x0000000705059211 */ /* 0x000fcc00000f1400 */
[----:B------:R-:W4:Y:S01]  /*01f0*/  @!P1 LDG.E.128.CONSTANT R4, desc[UR6][R4.64] ;  /* 0x0000000604049981 */ /* 0x000f22000c1e9d00 */
[----:B------:R-:W0:Y:S01]  /*0200*/  I2F.RP R10, R11 ;  /* 0x0000000b000a7306 */ /* 0x000e220000209400 */
[----:B------:R-:W-:-:S04]  /*0210*/  ISETP.NE.U32.AND P0, PT, R8, RZ, PT ;  /* 0x000000ff0800720c */ /* 0x000fc80003f05070 */
[----:B------:R-:W-:-:S03]  /*0220*/  ISETP.NE.AND.EX P0, PT, R9, RZ, PT, P0 ;  /* 0x000000ff0900720c */ /* 0x000fc60003f05300 */
[----:B0-----:R-:W0:Y:S10]  /*0230*/  MUFU.RCP R10, R10 ;  /* 0x0000000a000a7308 */ /* 0x001e340000001000 */
[----:B--2---:R-:W2:Y:S08]  /*0240*/  @P0 LDC.64 R2, c[0x0][0x3c0] ;  /* 0x0000f000ff020b82 */ /* 0x004eb00000000a00 */
[----:B------:R-:W1:Y:S01]  /*0250*/  LDC R0, c[0x0][0x370] ;  /* 0x0000dc00ff007b82 */ /* 0x000e620000000800 */
[----:B0-----:R-:W-:-:S04]  /*0260*/  IADD3 R8, PT, PT, R10, 0xffffffe, RZ ;  /* 0x0ffffffe0a087810 */ /* 0x001fc80007ffe0ff */
[----:B------:R0:W3:Y:S01]  /*0270*/  F2I.FTZ.U32.TRUNC.NTZ R9, R8 ;  /* 0x0000000800097305 */ /* 0x0000e2000021f000 */
[----:B--2---:R-:W-:Y:S01]  /*0280*/  @P0 IMAD.WIDE.U32 R2, R145, 0x4, R2 ;  /* 0x0000000491020825 */ /* 0x004fe200078e0002 */
[----:B0-----:R-:W-:-:S04]  /*0290*/  MOV R8, RZ ;  /* 0x000000ff00087202 */ /* 0x001fc80000000f00 */
[----:B------:R1:W5:Y:S01]  /*02a0*/  @P0 LDG.E.CONSTANT R157, desc[UR6][R2.64] ;  /* 0x00000006029d0981 */ /* 0x000362000c1e9900 */
[----:B------:R-:W-:Y:S01]  /*02b0*/  SHF.R.U32.HI R160, RZ, 0x5, R144 ;  /* 0x00000005ffa07819 */ /* 0x000fe20000011690 */
[----:B---3--:R-:W-:Y:S01]  /*02c0*/  IMAD R156, R146, UR4, RZ ;  /* 0x00000004929c7c24 */ /* 0x008fe2000f8e02ff */
[----:B------:R-:W-:Y:S01]  /*02d0*/  BSSY.RECONVERGENT B0, `(.L_x_23628) ;  /* 0x0000178000007945 */ /* 0x000fe20003800200 */
[----:B------:R-:W-:Y:S02]  /*02e0*/  MOV R152, 0xff7fffff ;  /* 0xff7fffff00987802 */ /* 0x000fe40000000f00 */
[----:B------:R-:W-:Y:S02]  /*02f0*/  IADD3 R12, PT, PT, RZ, -R9, RZ ;  /* 0x80000009ff0c7210 */ /* 0x000fe40007ffe0ff */
[----:B------:R-:W-:Y:S02]  /*0300*/  LOP3.LUT R158, R144, 0x1f, RZ, 0xc0, !PT ;  /* 0x0000001f909e7812 */ /* 0x000fe400078ec0ff */
[----:B-1----:R-:W-:Y:S01]  /*0310*/  IABS R2, R0 ;  /* 0x0000000000027213 */ /* 0x002fe20000000000 */
[----:B------:R-:W-:-:S04]  /*0320*/  IMAD R13, R12, R11, RZ ;  /* 0x0000000b0c0d7224 */ /* 0x000fc800078e02ff */
[----:B------:R-:W-:Y:S01]  /*0330*/  IMAD.HI.U32 R9, R9, R13, R8 ;  /* 0x0000000d09097227 */ /* 0x000fe200078e0008 */
[----:B------:R-:W-:-:S05]  /*0340*/  IABS R13, R145 ;  /* 0x00000091000d7213 */ /* 0x000fca0000000000 */
        /* <DEDUP_REMOVED lines=10> */
[----:B------:R-:W-:-:S04]  /*03f0*/  IABS R2, R17 ;  /* 0x0000001100027213 */ /* 0x000fc80000000000 */
[----:B------:R-:W0:Y:S01]  /*0400*/  I2F.RP R10, R2 ;  /* 0x00000002000a7306 */ /* 0x000e220000209400 */
[----:B------:R-:W-:-:S04]  /*0410*/  @P0 IADD3 R9, PT, PT, R9, 0x1, RZ ;  /* 0x0000000109090810 */ /* 0x000fc80007ffe0ff */
[----:B------:R-:W-:-:S05]  /*0420*/  MOV R18, R9 ;  /* 0x0000000900127202 */ /* 0x000fca0000000f00 */
[----:B------:R-:W-:Y:S01]  /*0430*/  @!P3 IMAD.MOV R18, RZ, RZ, -R18 ;  /* 0x000000ffff12b224 */ /* 0x000fe200078e0a12 */
[----:B------:R-:W-:-:S04]  /*0440*/  @!P2 LOP3.LUT R18, RZ, R14, RZ, 0x33, !PT ;  /* 0x0000000eff12a212 */ /* 0x000fc800078e33ff */
[----:B------:R-:W-:Y:S01]  /*0450*/  IABS R15, R18 ;  /* 0x00000012000f7213 */ /* 0x000fe20000000000 */
[----:B0-----:R-:W0:Y:S08]  /*0460*/  MUFU.RCP R10, R10 ;  /* 0x0000000a000a7308 */ /* 0x001e300000001000 */
[----:B------:R-:W1:Y:S01]  /*0470*/  I2F.RP R3, R15 ;  /* 0x0000000f00037306 */ /* 0x000e620000209400 */
[----:B0-----:R-:W-:-:S07]  /*0480*/  IADD3 R154, PT, PT, R10, 0xffffffe, RZ ;  /* 0x0ffffffe0a9a7810 */ /* 0x001fce0007ffe0ff */
[----:B------:R0:W-:Y:S08]  /*0490*/  F2I.FTZ.U32.TRUNC.NTZ R155, R154 ;  /* 0x0000009a009b7305 */ /* 0x0001f0000021f000 */
[----:B-1----:R-:W1:Y:S01]  /*04a0*/  MUFU.RCP R3, R3 ;  /* 0x0000000300037308 */ /* 0x002e620000001000 */
[----:B0-----:R-:W-:Y:S01]  /*04b0*/  HFMA2 R154, -RZ, RZ, 0, 0 ;  /* 0x00000000ff9a7431 */ /* 0x001fe200000001ff */
[----:B-1----:R-:W-:Y:S01]  /*04c0*/  IADD3 R8, PT, PT, R3, 0xffffffe, RZ ;  /* 0x0ffffffe03087810 */ /* 0x002fe20007ffe0ff */
[----:B------:R-:W-:-:S05]  /*04d0*/  IMAD R3, R155, R2, RZ ;  /* 0x000000029b037224 */ /* 0x000fca00078e02ff */
[----:B------:R0:W1:Y:S02]  /*04e0*/  F2I.FTZ.U32.TRUNC.NTZ R9, R8 ;  /* 0x0000000800097305 */ /* 0x000064000021f000 */
[----:B0-----:R-:W-:Y:S01]  /*04f0*/  HFMA2 R8, -RZ, RZ, 0, 0 ;  /* 0x00000000ff087431 */ /* 0x001fe200000001ff */
[----:B-1----:R-:W-:-:S05]  /*0500*/  IADD3 R12, PT, PT, RZ, -R9, RZ ;  /* 0x80000009ff0c7210 */ /* 0x002fca0007ffe0ff */
[----:B------:R-:W-:Y:S02]  /*0510*/  IMAD R11, R12, R15, RZ ;  /* 0x0000000f0c0b7224 */ /* 0x000fe400078e02ff */
[----:B------:R-:W0:Y:S02]  /*0520*/  @!P1 S2R R12, SR_CgaCtaId ;  /* 0x00000000000c9919 */ /* 0x000e240000008800 */
[----:B------:R-:W-:Y:S01]  /*0530*/  IMAD.HI.U32 R9, R9, R11, R8 ;  /* 0x0000000b09097227 */ /* 0x000fe200078e0008 */
[----:B------:R-:W-:Y:S02]  /*0540*/  IABS R11, R18 ;  /* 0x00000012000b7213 */ /* 0x000fe40000000000 */
[----:B------:R-:W-:Y:S02]  /*0550*/  MOV R8, R13 ;  /* 0x0000000d00087202 */ /* 0x000fe40000000f00 */
[----:B------:R-:W-:Y:S02]  /*0560*/  IADD3 R13, PT, PT, -R3, RZ, RZ ;  /* 0x000000ff030d7210 */ /* 0x000fe40007ffe1ff */
[----:B------:R-:W-:Y:S01]  /*0570*/  IADD3 R11, PT, PT, RZ, -R11, RZ ;  /* 0x8000000bff0b7210 */ /* 0x000fe20007ffe0ff */
[----:B------:R-:W-:Y:S01]  /*0580*/  IMAD.HI.U32 R3, R9, R8, RZ ;  /* 0x0000000809037227 */ /* 0x000fe200078e00ff */
[----:B------:R-:W-:-:S03]  /*0590*/  @!P1 MOV R9, 0x400 ;  /* 0x0000040000099802 */ /* 0x000fc60000000f00 */
[----:B------:R-:W-:Y:S01]  /*05a0*/  IMAD.HI.U32 R154, R155, R13, R154 ;  /* 0x0000000d9b9a7227 */ /* 0x000fe200078e009a */
[----:B------:R-:W-:-:S03]  /*05b0*/  MOV R155, R2 ;  /* 0x00000002009b7202 */ /* 0x000fc60000000f00 */
[----:B------:R-:W-:-:S05]  /*05c0*/  IMAD R8, R3, R11, R8 ;  /* 0x0000000b03087224 */ /* 0x000fca00078e0208 */
[----:B------:R-:W-:Y:S02]  /*05d0*/  ISETP.GT.U32.AND P3, PT, R15, R8, PT ;  /* 0x000000080f00720c */ /* 0x000fe40003f64070 */
[----:B0-----:R-:W-:Y:S02]  /*05e0*/  @!P1 LEA R9, R12, R9, 0x18 ;  /* 0x000000090c099211 */ /* 0x001fe400078ec0ff */
[----:B------:R-:W0:Y:S09]  /*05f0*/  LDC R12, c[0x0][0x3f8] ;  /* 0x0000fe00ff0c7b82 */ /* 0x000e320000000800 */
[----:B------:R-:W-:-:S02]  /*0600*/  @!P3 IADD3 R8, PT, PT, R8, -R15, RZ ;  /* 0x8000000f0808b210 */ /* 0x000fc40007ffe0ff */
[----:B------:R-:W-:Y:S02]  /*0610*/  @!P1 LEA R9, R144, R9, 0x4 ;  /* 0x0000000990099211 */ /* 0x000fe400078e20ff */
[----:B------:R-:W-:Y:S02]  /*0620*/  ISETP.GE.U32.AND P2, PT, R8, R15, PT ;  /* 0x0000000f0800720c */ /* 0x000fe40003f46070 */
[----:B------:R-:W-:Y:S02]  /*0630*/  LOP3.LUT R8, R145, R18, RZ, 0x3c, !PT ;  /* 0x0000001291087212 */ /* 0x000fe400078e3cff */
[----:B------:R-:W-:Y:S02]  /*0640*/  @!P3 IADD3 R3, PT, PT, R3, 0x1, RZ ;  /* 0x000000010303b810 */ /* 0x000fe40007ffe0ff */
[----:B------:R-:W-:-:S07]  /*0650*/  ISETP.NE.AND P3, PT, R18, RZ, PT ;  /* 0x000000ff1200720c */ /* 0x000fce0003f65270 */
[----:B------:R-:W-:Y:S02]  /*0660*/  @P2 IADD3 R3, PT, PT, R3, 0x1, RZ ;  /* 0x0000000103032810 */ /* 0x000fe40007ffe0ff */
[----:B0-----:R-:W-:Y:S02]  /*0670*/  ISETP.GE.AND P2, PT, R12, RZ, PT ;  /* 0x000000ff0c00720c */ /* 0x001fe40003f46270 */
[----:B------:R-:W-:-:S04]  /*0680*/  IADD3 R10, PT, PT, R159, -0x1, RZ ;  /* 0xffffffff9f0a7810 */ /* 0x000fc80007ffe0ff */
[----:B------:R-:W-:Y:S02]  /*0690*/  IABS R16, R10 ;  /* 0x0000000a00107213 */ /* 0x000fe40000000000 */
[----:B------:R-:W-:-:S03]  /*06a0*/  LOP3.LUT R10, R10, R17, RZ, 0x3c, !PT ;  /* 0x000000110a0a7212 */ /* 0x000fc600078e3cff */
[----:B------:R-:W-:Y:S01]  /*06b0*/  IMAD.MOV.U32 R13, RZ, RZ, R16 ;  /* 0x000000ffff0d7224 */ /* 0x000fe200078e0010 */
[----:B------:R-:W-:Y:S01]  /*06c0*/  ISETP.GE.AND P5, PT, R10, RZ, PT ;  /* 0x000000ff0a00720c */ /* 0x000fe20003fa6270 */
[----:B------:R-:W-:Y:S02]  /*06d0*/  @P2 IMAD R153, R0, UR5, R145 ;  /* 0x0000000500992c24 */ /* 0x000fe4000f8e0291 */
[----:B------:R-:W-:-:S04]  /*06e0*/  IMAD.HI.U32 R11, R154, R13, RZ ;  /* 0x0000000d9a0b7227 */ /* 0x000fc800078e00ff */
[----:B------:R-:W-:Y:S01]  /*06f0*/  @P2 IMAD R153, R153, R12, 0x1 ;  /* 0x0000000199992424 */ /* 0x000fe200078e020c */
[----:B------:R-:W-:-:S05]  /*0700*/  IADD3 R16, PT, PT, -R11, RZ, RZ ;  /* 0x000000ff0b107210 */ /* 0x000fca0007ffe1ff */
[----:B------:R-:W-:-:S05]  /*0710*/  IMAD R13, R2, R16, R13 ;  /* 0x00000010020d7224 */ /* 0x000fca00078e020d */
[----:B------:R-:W-:Y:S01]  /*0720*/  ISETP.GT.U32.AND P0, PT, R2, R13, PT ;  /* 0x0000000d0200720c */ /* 0x000fe20003f04070 */
[----:B----4-:R0:W-:Y:S01]  /*0730*/  @!P1 STS.128 [R9], R4 ;  /* 0x0000000409009388 */ /* 0x0101e20000000c00 */
[----:B------:R-:W-:Y:S01]  /*0740*/  BAR.SYNC.DEFER_BLOCKING 0x0 ;  /* 0x0000000000007b1d */ /* 0x000fe20000010000 */
[----:B------:R-:W-:-:S10]  /*0750*/  ISETP.GE.AND P1, PT, R8, RZ, PT ;  /* 0x000000ff0800720c */ /* 0x000fd40003f26270 */
[-C--:B------:R-:W-:Y:S02]  /*0760*/  @!P0 IADD3 R13, PT, PT, R13, -R2.reuse, RZ ;  /* 0x800000020d0d8210 */ /* 0x080fe40007ffe0ff */
[----:B------:R-:W-:Y:S02]  /*0770*/  @!P0 IADD3 R11, PT, PT, R11, 0x1, RZ ;  /* 0x000000010b0b8810 */ /* 0x000fe40007ffe0ff */
[----:B------:R-:W-:Y:S02]  /*0780*/  ISETP.GE.U32.AND P4, PT, R13, R2, PT ;  /* 0x000000020d00720c */ /* 0x000fe40003f86070 */
[----:B------:R-:W-:Y:S02]  /*0790*/  ISETP.NE.AND P0, PT, R17, RZ, PT ;  /* 0x000000ff1100720c */ /* 0x000fe40003f05270 */
[----:B0-----:R-:W-:Y:S02]  /*07a0*/  IADD3 R4, PT, PT, R159, 0x1f, RZ ;  /* 0x0000001f9f047810 */ /* 0x001fe40007ffe0ff */
[----:B------:R-:W-:-:S02]  /*07b0*/  @!P1 IADD3 R3, PT, PT, -R3, RZ, RZ ;  /* 0x000000ff03039210 */ /* 0x000fc40007ffe1ff */
[----:B------:R-:W-:Y:S02]  /*07c0*/  SHF.R.S32.HI R5, RZ, 0x1f, R4 ;  /* 0x0000001fff057819 */ /* 0x000fe40000011404 */
[----:B------:R-:W-:Y:S02]  /*07d0*/  @!P3 LOP3.LUT R3, RZ, R18, RZ, 0x33, !PT ;  /* 0x00000012ff03b212 */ /* 0x000fe400078e33ff */
[----:B------:R-:W-:Y:S01]  /*07e0*/  LEA.HI R5, R5, R4, RZ, 0x5 ;  /* 0x0000000405057211 */ /* 0x000fe200078f28ff */
[----:B------:R-:W-:Y:S02]  /*07f0*/  @P4 VIADD R11, R11, 0x1 ;  /* 0x000000010b0b4836 */ /* 0x000fe40000000000 */
[----:B------:R-:W-:Y:S01]  /*0800*/  @!P2 IMAD R6, R14, UR5, R3 ;  /* 0x000000050e06ac24 */ /* 0x000fe2000f8e0203 */
[----:B------:R-:W-:Y:S02]  /*0810*/  SHF.R.S32.HI R5, RZ, 0x5, R5 ;  /* 0x00000005ff057819 */ /* 0x000fe40000011405 */
[----:B------:R-:W-:-:S02]  /*0820*/  MOV R4, R11 ;  /* 0x0000000b00047202 */ /* 0x000fc40000000f00 */
[----:B------:R-:W-:Y:S02]  /*0830*/  ISETP.GE.AND P1, PT, R160, R5, PT ;  /* 0x00000005a000720c */ /* 0x000fe40003f26270 */
[----:B------:R-:W-:Y:S02]  /*0840*/  @!P2 IADD3 R7, PT, PT, -R6, RZ, RZ ;  /* 0x000000ff0607a210 */ /* 0x000fe40007ffe1ff */
[----:B------:R-:W-:Y:S02]  /*0850*/  @!P5 IADD3 R4, PT, PT, -R4, RZ, RZ ;  /* 0x000000ff0404d210 */ /* 0x000fe40007ffe1ff */
[----:B------:R-:W-:Y:S01]  /*0860*/  @!P0 LOP3.LUT R4, RZ, R17, RZ, 0x33, !PT ;  /* 0x00000011ff048212 */ /* 0x000fe200078e33ff */
[----:B------:R-:W-:-:S06]  /*0870*/  @!P2 IMAD R153, R12, R7, 0x1 ;  /* 0x000000010c99a424 */ /* 0x000fcc00078e0207 */
[----:B------:R-:W-:Y:S05]  /*0880*/  @P1 BRA `(.L_x_23629) ;  /* 0x0000001000701947 */ /* 0x000fea0003800000 */
[----:B------:R-:W0:Y:S01]  /*0890*/  S2UR UR5, SR_CgaCtaId ;  /* 0x00000000000579c3 */ /* 0x000e220000008800 */
[----:B------:R-:W-:Y:S01]  /*08a0*/  UMOV UR4, 0x400 ;  /* 0x0000040000047882 */ /* 0x000fe20000000000 */
[----:B------:R-:W-:Y:S01]  /*08b0*/  SHF.R.U32.HI R6, RZ, 0x3, R144 ;  /* 0x00000003ff067819 */ /* 0x000fe20000011690 */
[----:B------:R-:W-:Y:S01]  /*08c0*/  IMAD.MOV.U32 R148, RZ, RZ, R160 ;  /* 0x000000ffff947224 */ /* 0x000fe200078e00a0 */
[----:B------:R-:W-:Y:S02]  /*08d0*/  MOV R7, RZ ;  /* 0x000000ff00077202 */ /* 0x000fe40000000f00 */
[----:B------:R-:W-:Y:S02]  /*08e0*/  LOP3.LUT R6, R6, 0x7c, RZ, 0xc0, !PT ;  /* 0x0000007c06067812 */ /* 0x000fe400078ec0ff */
[C---:B------:R-:W-:Y:S02]  /*08f0*/  SHF.L.U32 R147, R160.reuse, 0x5, RZ ;  /* 0x00000005a0937819 */ /* 0x040fe400000006ff */
[----:B------:R-:W-:Y:S01]  /*0900*/  LEA R151, R160, R158, 0x5 ;  /* 0x0000009ea0977211 */ /* 0x000fe200078e28ff */
[----:B------:R-:W-:Y:S01]  /*0910*/  IMAD.WIDE R6, R156, 0x4, R6 ;  /* 0x000000049c067825 */ /* 0x000fe200078e0206 */
[----:B------:R-:W-:-:S02]  /*0920*/  LOP3.LUT R2, R147, 0x1f, R144, 0xf8, !PT ;  /* 0x0000001f93027812 */ /* 0x000fc400078ef890 */
[----:B------:R-:W-:Y:S02]  /*0930*/  MOV R152, 0xff7fffff ;  /* 0xff7fffff00987802 */ /* 0x000fe40000000f00 */
[----:B------:R-:W-:Y:S02]  /*0940*/  IADD3 R147, PT, PT, R147, 0x1, RZ ;  /* 0x0000000193937810 */ /* 0x000fe40007ffe0ff */
[----:B------:R-:W-:Y:S02]  /*0950*/  IADD3 R150, PT, PT, -R159, R2, RZ ;  /* 0x000000029f967210 */ /* 0x000fe40007ffe1ff */
[----:B------:R-:W-:Y:S01]  /*0960*/  IADD3 R149, PT, PT, R2, 0x1, RZ ;  /* 0x0000000102957810 */ /* 0x000fe20007ffe0ff */
[----:B0-----:R-:W-:Y:S02]  /*0970*/  ULEA UR8, UR5, UR4, 0x18 ;  /* 0x0000000405087291 */ /* 0x001fe4000f8ec0ff */
[----:B------:R-:W-:-:S04]  /*0980*/  UIADD3 UR4, UPT, UPT, UR4, 0x200, URZ ;  /* 0x0000020004047890 */ /* 0x000fc8000fffe0ff */
        /* <DEDUP_REMOVED lines=31> */
.L_x_23632:
        /* <DEDUP_REMOVED lines=38> */
[----:B------:R-:W-:Y:S01]  /*0de0*/  IMAD R8, R13, R8, R9 ;  /* 0x000000080d087224 */ /* 0x000fe200078e0209 */
[----:B------:R-:W-:-:S04]  /*0df0*/  IADD3 R9, PT, PT, R4, -UR10, RZ ;  /* 0x8000000a04097c10 */ /* 0x000fc8000fffe0ff */
[----:B------:R-:W-:-:S13]  /*0e00*/  ISETP.GT.U32.AND P0, PT, R13, R8, PT ;  /* 0x000000080d00720c */ /* 0x000fda0003f04070 */
[----:B------:R-:W-:-:S04]  /*0e10*/  @!P0 IADD3 R8, PT, PT, R8, -R13, RZ ;  /* 0x8000000d08088210 */ /* 0x000fc80007ffe0ff */
        /* <DEDUP_REMOVED lines=10> */
[----:B------:R-:W2:Y:S01]  /*0ec0*/  LDG.E.CONSTANT R11, desc[UR6][R6.64] ;  /* 0x00000006060b7981 */ /* 0x000ea2000c1e9900 */
[----:B------:R-:W-:-:S05]  /*0ed0*/  IMAD R9, R3, UR11, RZ ;  /* 0x0000000b03097c24 */ /* 0x000fca000f8e02ff */
[----:B-1----:R-:W-:-:S04]  /*0ee0*/  LEA R8, P0, R158, R9, 0x2 ;  /* 0x000000099e087211 */ /* 0x002fc800078010ff */
        /* <DEDUP_REMOVED lines=15> */
[----:B------:R-:W-:Y:S01]  /*0fe0*/  FMUL.FTZ R126, R27, R127 ;  /* 0x0000007f1b7e7220 */ /* 0x000fe20000410000 */
[----:B------:R-:W-:Y:S01]  /*0ff0*/  FFMA.FTZ R124, R21, R133, R124 ;  /* 0x00000085157c7223 */ /* 0x000fe2000001007c */
[----:B---3--:R-:W-:Y:S01]  /*1000*/  FFMA.FTZ R143, R28, R16, R125 ;  /* 0x000000101c8f7223 */ /* 0x008fe2000001007d */
[----:B------:R-:W-:Y:S01]  /*1010*/  FFMA.FTZ R141, R22, R134, R141 ;  /* 0x00000086168d7223 */ /* 0x000fe2000001008d */
[----:B------:R-:W-:Y:S01]  /*1020*/  FFMA.FTZ R140, R23, R135, R126 ;  /* 0x00000087178c7223 */ /* 0x000fe2000001007e */
[----:B------:R-:W-:Y:S01]  /*1030*/  FFMA.FTZ R16, R29, R17, R124 ;  /* 0x000000111d107223 */ /* 0x000fe2000001007c */
[----:B------:R-:W2:Y:S04]  /*1040*/  LDG.E.128.CONSTANT R132, desc[UR6][R162.64+0xe00] ;  /* 0x000e0006a2847981 */ /* 0x000ea8000c1e9d00 */
[----:B------:R-:W3:Y:S01]  /*1050*/  LDG.E.128.CONSTANT R124, desc[UR6][R162.64+0x1000] ;  /* 0x00100006a27c7981 */ /* 0x000ee2000c1e9d00 */
[----:B------:R-:W-:Y:S01]  /*1060*/  FFMA.FTZ R141, R30, R18, R141 ;  /* 0x000000121e8d7223 */ /* 0x000fe2000001008d */
[----:B------:R-:W-:Y:S01]  /*1070*/  FFMA.FTZ R140, R31, R19, R140 ;  /* 0x000000131f8c7223 */ /* 0x000fe2000001008c */
        /* <DEDUP_REMOVED lines=26> */
[----:B------:R-:W-:Y:S02]  /*1220*/  FFMA.FTZ R124, R53, R125, R12 ;  /* 0x0000007d357c7223 */ /* 0x000fe4000001000c */
        /* <DEDUP_REMOVED lines=31> */
[----:B------:R-:W-:Y:S01]  /*1420*/  FFMA.FTZ R140, R79, R15, R140 ;  /* 0x0000000f4f8c7223 */ /* 0x000fe2000001008c */
[----:B------:R-:W-:Y:S01]  /*1430*/  FFMA.FTZ R141, R78, R14, R141 ;  /* 0x0000000e4e8d7223 */ /* 0x000fe2000001008d */
[----:B----4-:R-:W-:Y:S01]  /*1440*/  FFMA.FTZ R143, R80, R124, R143 ;  /* 0x0000007c508f7223 */ /* 0x010fe2000001008f */
        /* <DEDUP_REMOVED lines=18> */
[----:B------:R-:W4:Y:S01]  /*1570*/  LDG.E.128.CONSTANT R128, desc[UR6][R162.64+0x3000] ;  /* 0x00300006a2807981 */ /* 0x000f22000c1e9d00 */
[----:B------:R-:W0:Y:S01]  /*1580*/  S2UR UR5, SR_CgaCtaId ;  /* 0x00000000000579c3 */ /* 0x000e220000008800 */
[----:B------:R-:W-:Y:S01]  /*1590*/  UMOV UR4, 0x400 ;  /* 0x0000040000047882 */ /* 0x000fe20000000000 */
[----:B--2---:R-:W-:Y:S01]  /*15a0*/  FFMA.FTZ R139, R96, R132, R139 ;  /* 0x00000084608b7223 */ /* 0x004fe2000001008b */
[----:B------:R-:W-:Y:S01]  /*15b0*/  FFMA.FTZ R18, R97, R133, R16 ;  /* 0x0000008561127223 */ /* 0x000fe20000010010 */
[----:B------:R-:W-:Y:S01]  /*15c0*/  FFMA.FTZ R17, R98, R134, R17 ;  /* 0x0000008662117223 */ /* 0x000fe20000010011 */
[----:B------:R-:W-:-:S02]  /*15d0*/  FFMA.FTZ R16, R99, R135, R136 ;  /* 0x0000008763107223 */ /* 0x000fc40000010088 */
[----:B------:R-:W2:Y:S01]  /*15e0*/  LDG.E.128.CONSTANT R132, desc[UR6][R162.64+0x3200] ;  /* 0x00320006a2847981 */ /* 0x000ea2000c1e9d00 */
[----:B---3--:R-:W-:-:S03]  /*15f0*/  FFMA.FTZ R19, R100, R8, R139 ;  /* 0x0000000864137223 */ /* 0x008fc6000001008b */
[----:B------:R-:W3:Y:S01]  /*1600*/  LDG.E.128.CONSTANT R136, desc[UR6][R162.64+0x3400] ;  /* 0x00340006a2887981 */ /* 0x000ee2000c1e9d00 */
[----:B------:R-:W-:Y:S01]  /*1610*/  FFMA.FTZ R18, R101, R9, R18 ;  /* 0x0000000965127223 */ /* 0x000fe20000010012 */
[----:B------:R-:W-:Y:S01]  /*1620*/  FFMA.FTZ R17, R102, R10, R17 ;  /* 0x0000000a66117223 */ /* 0x000fe20000010011 */
[----:B------:R-:W-:Y:S02]  /*1630*/  FFMA.FTZ R16, R103, R11, R16 ;  /* 0x0000000b67107223 */ /* 0x000fe40000010010 */
[----:B------:R-:W3:Y:S01]  /*1640*/  LDG.E.128.CONSTANT R8, desc[UR6][R162.64+0x3600] ;  /* 0x00360006a2087981 */ /* 0x000ee2000c1e9d00 */
[----:B----4-:R-:W-:Y:S01]  /*1650*/  FFMA.FTZ R19, R104, R12, R19 ;  /* 0x0000000c68137223 */ /* 0x010fe20000010013 */
[----:B------:R-:W-:-:S03]  /*1660*/  FFMA.FTZ R18, R105, R13, R18 ;  /* 0x0000000d69127223 */ /* 0x000fc60000010012 */
[----:B------:R-:W-:Y:S01]  /*1670*/  FFMA.FTZ R19, R108, R140, R19 ;  /* 0x0000008c6c137223 */ /* 0x000fe20000010013 */
[----:B------:R-:W-:Y:S01]  /*1680*/  FFMA.FTZ R18, R109, R141, R18 ;  /* 0x0000008d6d127223 */ /* 0x000fe20000010012 */
[----:B------:R-:W-:Y:S01]  /*1690*/  FFMA.FTZ R141, R106, R14, R17 ;  /* 0x0000000e6a8d7223 */ /* 0x000fe20000010011 */
[----:B------:R-:W-:Y:S02]  /*16a0*/  FFMA.FTZ R140, R107, R15, R16 ;  /* 0x0000000f6b8c7223 */ /* 0x000fe40000010010 */
[----:B------:R-:W4:Y:S01]  /*16b0*/  LDG.E.128.CONSTANT R12, desc[UR6][R162.64+0x3800] ;  /* 0x00380006a20c7981 */ /* 0x000f22000c1e9d00 */
[----:B------:R-:W-:Y:S01]  /*16c0*/  FFMA.FTZ R161, R112, R124, R19 ;  /* 0x0000007c70a17223 */ /* 0x000fe20000010013 */
[----:B------:R-:W-:Y:S02]  /*16d0*/  FFMA.FTZ R164, R113, R125, R18 ;  /* 0x0000007d71a47223 */ /* 0x000fe40000010012 */
[----:B------:R-:W4:Y:S01]  /*16e0*/  LDG.E.128.CONSTANT R16, desc[UR6][R162.64+0x3a00] ;  /* 0x003a0006a2107981 */ /* 0x000f22000c1e9d00 */
[----:B0-----:R-:W-:Y:S01]  /*16f0*/  ULEA UR4, UR5, UR4, 0x18 ;  /* 0x0000000405047291 */ /* 0x001fe2000f8ec0ff */
[----:B------:R-:W-:Y:S01]  /*1700*/  FFMA.FTZ R125, R110, R142, R141 ;  /* 0x0000008e6e7d7223 */ /* 0x000fe2000001008d */
[----:B------:R-:W-:-:S07]  /*1710*/  FFMA.FTZ R124, R111, R143, R140 ;  /* 0x0000008f6f7c7223 */ /* 0x000fce000001008c */
[----:B------:R-:W3:Y:S01]  /*1720*/  LDS.128 R140, [UR4+0x1a0] ;  /* 0x0001a004ff8c7984 */ /* 0x000ee20008000c00 */
[----:B------:R-:W-:Y:S01]  /*1730*/  FFMA.FTZ R161, R116, R128, R161 ;  /* 0x0000008074a17223 */ /* 0x000fe200000100a1 */
[----:B------:R-:W-:Y:S01]  /*1740*/  FFMA.FTZ R164, R117, R129, R164 ;  /* 0x0000008175a47223 */ /* 0x000fe200000100a4 */
[----:B------:R-:W-:Y:S01]  /*1750*/  FFMA.FTZ R125, R114, R126, R125 ;  /* 0x0000007e727d7223 */ /* 0x000fe2000001007d */
[----:B------:R-:W-:-:S03]  /*1760*/  FFMA.FTZ R124, R115, R127, R124 ;  /* 0x0000007f737c7223 */ /* 0x000fc6000001007c */
[----:B------:R-:W-:Y:S01]  /*1770*/  FFMA.FTZ R125, R118, R130, R125 ;  /* 0x00000082767d7223 */ /* 0x000fe2000001007d */
[----:B------:R-:W-:Y:S02]  /*1780*/  FFMA.FTZ R124, R119, R131, R124 ;  /* 0x00000083777c7223 */ /* 0x000fe4000001007c */
[----:B------:R-:W-:Y:S01]  /*1790*/  LDS.128 R128, [UR4+0x1c0] ;  /* 0x0001c004ff807984 */ /* 0x000fe20008000c00 */
[----:B-----5:R-:W-:Y:S01]  /*17a0*/  FSETP.NEU.FTZ.AND P0, PT, R157, RZ, PT ;  /* 0x000000ff9d00720b */ /* 0x020fe20003f1d000 */
[----:B--2---:R-:W-:Y:S01]  /*17b0*/  FFMA.FTZ R161, R120, R132, R161 ;  /* 0x0000008478a17223 */ /* 0x004fe200000100a1 */
[----:B------:R-:W-:-:S03]  /*17c0*/  FFMA.FTZ R164, R121, R133, R164 ;  /* 0x0000008579a47223 */ /* 0x000fc600000100a4 */
[----:B---3--:R-:W-:Y:S01]  /*17d0*/  FFMA.FTZ R161, R136, R140, R161 ;  /* 0x0000008c88a17223 */ /* 0x008fe200000100a1 */
[----:B------:R-:W-:Y:S01]  /*17e0*/  FFMA.FTZ R136, R137, R141, R164 ;  /* 0x0000008d89887223 */ /* 0x000fe200000100a4 */
[----:B------:R-:W-:Y:S01]  /*17f0*/  FFMA.FTZ R137, R122, R134, R125 ;  /* 0x000000867a897223 */ /* 0x000fe2000001007d */
[----:B------:R-:W-:Y:S02]  /*1800*/  FFMA.FTZ R140, R123, R135, R124 ;  /* 0x000000877b8c7223 */ /* 0x000fe4000001007c */
[----:B------:R-:W0:Y:S04]  /*1810*/  LDS.128 R124, [UR4+0x1b0] ;  /* 0x0001b004ff7c7984 */ /* 0x000e280008000c00 */
[----:B------:R-:W1:Y:S01]  /*1820*/  LDS.128 R132, [UR4+0x1d0] ;  /* 0x0001d004ff847984 */ /* 0x000e620008000c00 */
[----:B------:R-:W-:Y:S01]  /*1830*/  FFMA.FTZ R137, R138, R142, R137 ;  /* 0x0000008e8a897223 */ /* 0x000fe20000010089 */
[----:B------:R-:W-:Y:S01]  /*1840*/  FFMA.FTZ R140, R139, R143, R140 ;  /* 0x0000008f8b8c7223 */ /* 0x000fe2000001008c */
[----:B0-----:R-:W-:Y:S01]  /*1850*/  FFMA.FTZ R161, R8, R124, R161 ;  /* 0x0000007c08a17223 */ /* 0x001fe200000100a1 */
[----:B------:R-:W-:Y:S01]  /*1860*/  FFMA.FTZ R136, R9, R125, R136 ;  /* 0x0000007d09887223 */ /* 0x000fe20000010088 */
[----:B------:R-:W-:Y:S01]  /*1870*/  FFMA.FTZ R137, R10, R126, R137 ;  /* 0x0000007e0a897223 */ /* 0x000fe20000010089 */
[----:B------:R-:W-:Y:S01]  /*1880*/  IADD3 R8, PT, PT, R150, 0x1, RZ ;  /* 0x0000000196087810 */ /* 0x000fe20007ffe0ff */
[----:B----4-:R-:W-:Y:S01]  /*1890*/  FFMA.FTZ R161, R12, R128, R161 ;  /* 0x000000800ca17223 */ /* 0x010fe200000100a1 */
[----:B------:R-:W-:Y:S01]  /*18a0*/  FFMA.FTZ R136, R13, R129, R136 ;  /* 0x000000810d887223 */ /* 0x000fe20000010088 */
[----:B------:R-:W-:Y:S01]  /*18b0*/  FFMA.FTZ R140, R11, R127, R140 ;  /* 0x0000007f0b8c7223 */ /* 0x000fe2000001008c */
[----:B------:R-:W-:Y:S01]  /*18c0*/  FFMA.FTZ R137, R14, R130, R137 ;  /* 0x000000820e897223 */ /* 0x000fe20000010089 */
[----:B-1----:R-:W-:Y:S01]  /*18d0*/  FFMA.FTZ R16, R16, R132, R161 ;  /* 0x0000008410107223 */ /* 0x002fe200000100a1 */
[----:B------:R-:W-:Y:S01]  /*18e0*/  FFMA.FTZ R17, R17, R133, R136 ;  /* 0x0000008511117223 */ /* 0x000fe20000010088 */
[----:B------:R-:W-:Y:S01]  /*18f0*/  I2FP.F32.S32 R8, R8 ;  /* 0x0000000800087245 */ /* 0x000fe20000201400 */
[----:B------:R-:W-:Y:S01]  /*1900*/  FFMA.FTZ R140, R15, R131, R140 ;  /* 0x000000830f8c7223 */ /* 0x000fe2000001008c */
[----:B------:R-:W-:Y:S01]  /*1910*/  FFMA.FTZ R18, R18, R134, R137 ;  /* 0x0000008612127223 */ /* 0x000fe20000010089 */
[----:B------:R-:W-:-:S02]  /*1920*/  FADD.FTZ R17, R16, R17 ;  /* 0x0000001110117221 */ /* 0x000fc40000010000 */
        /* <DEDUP_REMOVED lines=11> */
.L_x_23631:
[----:B------:R-:W-:Y:S05]  /*19e0*/  BSYNC.RECONVERGENT B1 ;  /* 0x0000000000017941 */ /* 0x000fea0003800200 */
.L_x_23630:
[----:B------:R-:W-:Y:S02]  /*19f0*/  IADD3 R6, P0, PT, R6, 0x10, RZ ;  /* 0x0000001006067810 */ /* 0x000fe40007f1e0ff */
[----:B-12---:R-:W-:Y:S02]  /*1a00*/  IADD3 R151, PT, PT, R151, 0x200, RZ ;  /* 0x0000020097977810 */ /* 0x006fe40007ffe0ff */
[----:B------:R-:W-:Y:S02]  /*1a10*/  IADD3 R150, PT, PT, R150, 0x80, RZ ;  /* 0x0000008096967810 */ /* 0x000fe40007ffe0ff */
[----:B------:R-:W-:Y:S02]  /*1a20*/  IADD3 R149, PT, PT, R149, 0x80, RZ ;  /* 0x0000008095957810 */ /* 0x000fe40007ffe0ff */
[----:B------:R-:W-:Y:S01]  /*1a30*/  IADD3.X R7, PT, PT, RZ, R7, RZ, P0, !PT ;  /* 0x00000007ff077210 */ /* 0x000fe200007fe4ff */
[----:B------:R-:W-:Y:S06]  /*1a40*/  @!P1 BRA `(.L_x_23632) ;  /* 0xfffffff0004c9947 */ /* 0x000fec000383ffff */
.L_x_23629:
[----:B------:R-:W-:Y:S05]  /*1a50*/  BSYNC.RECONVERGENT B0 ;  /* 0x0000000000007941 */ /* 0x000fea0003800200 */
.L_x_23628:
[----:B------:R-:W1:Y:S01]  /*1a60*/  SHFL.BFLY PT, R7, R152, 0x10, 0x1f ;  /* 0x0e001f0098077f89 */ /* 0x000e6200000e0000 */
[----:B------:R-:W2:Y:S01]  /*1a70*/  S2UR UR10, SR_CgaCtaId ;  /* 0x00000000000a79c3 */ /* 0x000ea20000008800 */
[----:B------:R-:W-:Y:S01]  /*1a80*/  UMOV UR5, 0x400 ;  /* 0x0000040000057882 */ /* 0x000fe20000000000 */
[C---:B------:R-:W-:Y:S01]  /*1a90*/  ISETP.NE.AND P3, PT, R158.reuse, RZ, PT ;  /* 0x000000ff9e00720c */ /* 0x040fe20003f65270 */
[----:B------:R-:W-:Y:S01]  /*1aa0*/  UIADD3 UR4, UPT, UPT, UR5, 0x1e0, URZ ;  /* 0x000001e005047890 */ /* 0x000fe2000fffe0ff */
[----:B------:R-:W-:Y:S01]  /*1ab0*/  ISETP.GT.U32.AND P2, PT, R158, 0x3, PT ;  /* 0x000000039e00780c */ /* 0x000fe20003f44070 */
[----:B------:R-:W-:Y:S01]  /*1ac0*/  BSSY.RECONVERGENT B0, `(.L_x_23633) ;  /* 0x00000fe000007945 */ /* 0x000fe20003800200 */
[----:B------:R-:W-:-:S04]  /*1ad0*/  IADD3 R12, PT, PT, R159, 0x1f, RZ ;  /* 0x0000001f9f0c7810 */ /* 0x000fc80007ffe0ff */
[----:B------:R-:W-:-:S04]  /*1ae0*/  SHF.R.S32.HI R15, RZ, 0x1f, R12 ;  /* 0x0000001fff0f7819 */ /* 0x000fc8000001140c */
[----:B------:R-:W-:-:S04]  /*1af0*/  LEA.HI R12, R15, R12, RZ, 0x5 ;  /* 0x0000000c0f0c7211 */ /* 0x000fc800078f28ff */
[----:B------:R-:W-:Y:S02]  /*1b00*/  LOP3.LUT R12, R12, 0xffffffe0, RZ, 0xc0, !PT ;  /* 0xffffffe00c0c7812 */ /* 0x000fe400078ec0ff */
[----:B-1----:R-:W-:Y:S01]  /*1b10*/  FMNMX.FTZ R7, R7, R152, !PT ;  /* 0x0000009807077209 */ /* 0x002fe20007810000 */
[----:B--2---:R-:W-:-:S04]  /*1b20*/  ULEA UR4, UR10, UR4, 0x18 ;  /* 0x000000040a047291 */ /* 0x004fc8000f8ec0ff */
[----:B------:R-:W1:Y:S02]  /*1b30*/  SHFL.BFLY PT, R6, R7, 0x8, 0x1f ;  /* 0x0d001f0007067f89 */ /* 0x000e6400000e0000 */
[----:B-1----:R-:W-:-:S05]  /*1b40*/  FMNMX.FTZ R6, R7, R6, !PT ;  /* 0x0000000607067209 */ /* 0x002fca0007810000 */
[----:B------:R-:W1:Y:S02]  /*1b50*/  SHFL.BFLY PT, R9, R6, 0x4, 0x1f ;  /* 0x0c801f0006097f89 */ /* 0x000e6400000e0000 */
[----:B-1----:R-:W-:Y:S02]  /*1b60*/  FMNMX.FTZ R9, R6, R9, !PT ;  /* 0x0000000906097209 */ /* 0x002fe40007810000 */
[----:B------:R-:W-:-:S03]  /*1b70*/  LEA R6, R160, UR4, 0x2 ;  /* 0x00000004a0067c11 */ /* 0x000fc6000f8e10ff */
[----:B------:R-:W1:Y:S02]  /*1b80*/  SHFL.BFLY PT, R8, R9, 0x2, 0x1f ;  /* 0x0c401f0009087f89 */ /* 0x000e6400000e0000 */
[----:B-1----:R-:W-:Y:S01]  /*1b90*/  FMNMX.FTZ R10, R9, R8, !PT ;  /* 0x00000008090a7209 */ /* 0x002fe20007810000 */
[----:B------:R-:W-:Y:S01]  /*1ba0*/  IMAD.MOV.U32 R9, RZ, RZ, -0x800001 ;  /* 0xff7fffffff097424 */ /* 0x000fe200078e00ff */
[----:B------:R-:W-:-:S03]  /*1bb0*/  LEA R8, R158, UR4, 0x2 ;  /* 0x000000049e087c11 */ /* 0x000fc6000f8e10ff */
[----:B------:R-:W1:Y:S02]  /*1bc0*/  SHFL.BFLY PT, R11, R10, 0x1, 0x1f ;  /* 0x0c201f000a0b7f89 */ /* 0x000e6400000e0000 */
[----:B-1----:R-:W-:-:S05]  /*1bd0*/  FMNMX.FTZ R13, R10, R11, !PT ;  /* 0x0000000b0a0d7209 */ /* 0x002fca0007810000 */
[----:B------:R-:W-:Y:S01]  /*1be0*/  @!P3 STS [R6], R13 ;  /* 0x0000000d0600b388 */ /* 0x000fe20000000800 */
[----:B------:R-:W-:Y:S06]  /*1bf0*/  BAR.SYNC.DEFER_BLOCKING 0x0 ;  /* 0x0000000000007b1d */ /* 0x000fec0000010000 */
[----:B------:R-:W1:Y:S04]  /*1c00*/  @!P2 LDS R9, [R8] ;  /* 0x000000000809a984 */ /* 0x000e680000000800 */
[----:B-1----:R-:W1:Y:S02]  /*1c10*/  SHFL.BFLY PT, R10, R9, 0x2, 0x1f ;  /* 0x0c401f00090a7f89 */ /* 0x002e6400000e0000 */
[----:B-1----:R-:W-:Y:S01]  /*1c20*/  FMNMX.FTZ R10, R10, R9, !PT ;  /* 0x000000090a0a7209 */ /* 0x002fe20007810000 */
[----:B------:R-:W-:-:S04]  /*1c30*/  HFMA2 R9, -RZ, RZ, 0, 0 ;  /* 0x00000000ff097431 */ /* 0x000fc800000001ff */
[----:B------:R-:W1:Y:S02]  /*1c40*/  SHFL.BFLY PT, R7, R10, 0x1, 0x1f ;  /* 0x0c201f000a077f89 */ /* 0x000e6400000e0000 */
[----:B-1----:R-:W-:Y:S02]  /*1c50*/  FMNMX.FTZ R11, R10, R7, !PT ;  /* 0x000000070a0b7209 */ /* 0x002fe40007810000 */
[----:B------:R-:W-:-:S03]  /*1c60*/  VIMNMX R7, PT, PT, R159, R12, PT ;  /* 0x0000000c9f077248 */ /* 0x000fc60003fe0100 */
[----:B------:R1:W2:Y:S01]  /*1c70*/  SHFL.IDX PT, R28, R11, RZ, 0x1f ;  /* 0x00001fff0b1c7589 */ /* 0x0002a200000e0000 */
[----:B------:R-:W-:-:S13]  /*1c80*/  ISETP.GE.AND P1, PT, R144, R7, PT ;  /* 0x000000079000720c */ /* 0x000fda0003f26270 */
[----:B-1----:R-:W-:Y:S05]  /*1c90*/  @P1 BRA `(.L_x_23634) ;  /* 0x0000000c00801947 */ /* 0x002fea0003800000 */
        /* <DEDUP_REMOVED lines=17> */
.L_x_23637:
[----:B------:R-:W2:Y:S01]  /*1db0*/  LDS R13, [R10] ;  /* 0x000000000a0d7984 */ /* 0x000ea20000000800 */
[----:B------:R-:W-:Y:S01]  /*1dc0*/  IADD3 R11, PT, PT, R11, 0x1, RZ ;  /* 0x000000010b0b7810 */ /* 0x000fe20007ffe0ff */
[----:B------:R-:W-:-:S03]  /*1dd0*/  VIADD R12, R12, 0x80 ;  /* 0x000000800c0c7836 */ /* 0x000fc60000000000 */
        /* <DEDUP_REMOVED lines=8> */
.L_x_23636:
[----:B------:R-:W-:Y:S05]  /*1e60*/  BSYNC.RECONVERGENT B1 ;  /* 0x0000000000017941 */ /* 0x000fea0003800200 */
.L_x_23635:
        /* <DEDUP_REMOVED lines=12> */
.L_x_23640:
[----:B------:R-:W2:Y:S01]  /*1f30*/  LDS R11, [R10+-0x400] ;  /* 0xfffc00000a0b7984 */ /* 0x000ea20000000800 */
[----:B------:R-:W-:-:S03]  /*1f40*/  IADD3 R12, PT, PT, R12, 0x800, RZ ;  /* 0x000008000c0c7810 */ /* 0x000fc60007ffe0ff */
[----:B------:R-:W1:Y:S01]  /*1f50*/  LDS R13, [R10+-0x200] ;  /* 0xfffe00000a0d7984 */ /* 0x000e620000000800 */
[----:B------:R-:W-:-:S03]  /*1f60*/  ISETP.GE.AND P4, PT, R12, R29, PT ;  /* 0x0000001d0c00720c */ /* 0x000fc60003f86270 */
[----:B------:R-:W3:Y:S04]  /*1f70*/  LDS R14, [R10] ;  /* 0x000000000a0e7984 */ /* 0x000ee80000000800 */
[----:B------:R-:W4:Y:S04]  /*1f80*/  LDS R15, [R10+0x200] ;  /* 0x000200000a0f7984 */ /* 0x000f280000000800 */
[----:B------:R-:W4:Y:S04]  /*1f90*/  LDS R16, [R10+0x400] ;  /* 0x000400000a107984 */ /* 0x000f280000000800 */
[----:B------:R-:W4:Y:S04]  /*1fa0*/  LDS R17, [R10+0x600] ;  /* 0x000600000a117984 */ /* 0x000f280000000800 */
[----:B------:R-:W4:Y:S04]  /*1fb0*/  LDS R18, [R10+0x800] ;  /* 0x000800000a127984 */ /* 0x000f280000000800 */
[----:B------:R-:W4:Y:S04]  /*1fc0*/  LDS R19, [R10+0xa00] ;  /* 0x000a00000a137984 */ /* 0x000f280000000800 */
[----:B0-----:R-:W0:Y:S04]  /*1fd0*/  LDS R20, [R10+0xc00] ;  /* 0x000c00000a147984 */ /* 0x001e280000000800 */
[----:B------:R-:W0:Y:S04]  /*1fe0*/  LDS R21, [R10+0xe00] ;  /* 0x000e00000a157984 */ /* 0x000e280000000800 */
[----:B------:R-:W0:Y:S01]  /*1ff0*/  LDS R22, [R10+0x1000] ;  /* 0x001000000a167984 */ /* 0x000e220000000800 */
[----:B--2---:R-:W-:-:S03]  /*2000*/  FADD.FTZ R11, -R28, R11 ;  /* 0x0000000b1c0b7221 */ /* 0x004fc60000010100 */
[----:B------:R-:W2:Y:S01]  /*2010*/  LDS R23, [R10+0x1200] ;  /* 0x001200000a177984 */ /* 0x000ea20000000800 */
[C---:B-1----:R-:W-:Y:S01]  /*2020*/  FADD.FTZ R13, -R28.reuse, R13 ;  /* 0x0000000d1c0d7221 */ /* 0x042fe20000010100 */
[----:B------:R-:W-:Y:S02]  /*2030*/  FMUL.FTZ R11, R11, 1.4426950216293334961 ;  /* 0x3fb8aa3b0b0b7820 */ /* 0x000fe40000410000 */
[----:B------:R-:W1:Y:S01]  /*2040*/  LDS R24, [R10+0x1400] ;  /* 0x001400000a187984 */ /* 0x000e620000000800 */
[C---:B---3--:R-:W-:Y:S01]  /*2050*/  FADD.FTZ R14, -R28.reuse, R14 ;  /* 0x0000000e1c0e7221 */ /* 0x048fe20000010100 */
[----:B------:R-:W-:Y:S02]  /*2060*/  FMUL.FTZ R13, R13, 1.4426950216293334961 ;  /* 0x3fb8aa3b0d0d7820 */ /* 0x000fe40000410000 */
[----:B------:R-:W3:Y:S01]  /*2070*/  MUFU.EX2 R11, R11 ;  /* 0x0000000b000b7308 */ /* 0x000ee20000000800 */
[----:B------:R-:W1:Y:S01]  /*2080*/  LDS R25, [R10+0x1600] ;  /* 0x001600000a197984 */ /* 0x000e620000000800 */
[----:B----4-:R-:W-:Y:S01]  /*2090*/  FADD.FTZ R15, -R28, R15 ;  /* 0x0000000f1c0f7221 */ /* 0x010fe20000010100 */
[----:B------:R-:W-:Y:S01]  /*20a0*/  FMUL.FTZ R14, R14, 1.4426950216293334961 ;  /* 0x3fb8aa3b0e0e7820 */ /* 0x000fe20000410000 */
[----:B------:R-:W4:Y:S01]  /*20b0*/  MUFU.EX2 R13, R13 ;  /* 0x0000000d000d7308 */ /* 0x000f220000000800 */
[----:B------:R-:W1:Y:S01]  /*20c0*/  LDS R26, [R10+0x1800] ;  /* 0x001800000a1a7984 */ /* 0x000e620000000800 */
[C---:B------:R-:W-:Y:S01]  /*20d0*/  FADD.FTZ R16, -R28.reuse, R16 ;  /* 0x000000101c107221 */ /* 0x040fe20000010100 */
[----:B------:R-:W-:Y:S01]  /*20e0*/  FMUL.FTZ R15, R15, 1.4426950216293334961 ;  /* 0x3fb8aa3b0f0f7820 */ /* 0x000fe20000410000 */
[----:B------:R-:W-:Y:S01]  /*20f0*/  FADD.FTZ R17, -R28, R17 ;  /* 0x000000111c117221 */ /* 0x000fe20000010100 */
[----:B------:R-:W0:Y:S01]  /*2100*/  MUFU.EX2 R14, R14 ;  /* 0x0000000e000e7308 */ /* 0x000e220000000800 */
[----:B------:R-:W1:Y:S01]  /*2110*/  LDS R27, [R10+0x1a00] ;  /* 0x001a00000a1b7984 */ /* 0x000e620000000800 */
[----:B------:R-:W-:Y:S01]  /*2120*/  FMUL.FTZ R16, R16, 1.4426950216293334961 ;  /* 0x3fb8aa3b10107820 */ /* 0x000fe20000410000 */
        /* <DEDUP_REMOVED lines=8> */
[C---:B0-----:R-:W-:Y:S01]  /*21b0*/  FADD.FTZ R20, -R28.reuse, R20 ;  /* 0x000000141c147221 */ /* 0x041fe20000010100 */
[----:B------:R-:W0:Y:S01]  /*21c0*/  MUFU.EX2 R17, R17 ;  /* 0x0000001100117308 */ /* 0x000e220000000800 */
[----:B------:R-:W-:Y:S01]  /*21d0*/  FMUL.FTZ R19, R19, 1.4426950216293334961 ;  /* 0x3fb8aa3b13137820 */ /* 0x000fe20000410000 */
[----:B------:R-:W-:Y:S01]  /*21e0*/  FADD.FTZ R9, R9, R14 ;  /* 0x0000000e09097221 */ /* 0x000fe20000010000 */
        /* <DEDUP_REMOVED lines=18> */
[C---:B------:R-:W-:Y:S01]  /*2310*/  FADD.FTZ R25, -R28.reuse, R25 ;  /* 0x000000191c197221 */ /* 0x040fe20000010100 */
[----:B--2---:R-:W-:Y:S01]  /*2320*/  FADD.FTZ R9, R9, R19 ;  /* 0x0000001309097221 */ /* 0x004fe20000010000 */
[----:B------:R-:W-:Y:S01]  /*2330*/  STS [R10+-0x400], R11 ;  /* 0xfffc000b0a007388 */ /* 0x000fe20000000800 */
[----:B------:R-:W2:Y:S01]  /*2340*/  MUFU.EX2 R23, R23 ;  /* 0x0000001700177308 */ /* 0x000ea20000000800 */
[C---:B------:R-:W-:Y:S01]  /*2350*/  FADD.FTZ R26, -R28.reuse, R26 ;  /* 0x0000001a1c1a7221 */ /* 0x040fe20000010100 */
[----:B------:R-:W-:Y:S01]  /*2360*/  FMUL.FTZ R25, R25, 1.4426950216293334961 ;  /* 0x3fb8aa3b19197820 */ /* 0x000fe20000410000 */
[----:B---3--:R-:W-:Y:S01]  /*2370*/  FADD.FTZ R9, R9, R20 ;  /* 0x0000001409097221 */ /* 0x008fe20000010000 */
[----:B------:R-:W3:Y:S01]  /*2380*/  MUFU.EX2 R24, R24 ;  /* 0x0000001800187308 */ /* 0x000ee20000000800 */
        /* <DEDUP_REMOVED lines=9> */
[----:B--2---:R-:W-:Y:S01]  /*2420*/  FADD.FTZ R9, R9, R23 ;  /* 0x0000001709097221 */ /* 0x004fe20000010000 */
[----:B------:R-:W2:Y:S02]  /*2430*/  MUFU.EX2 R27, R27 ;  /* 0x0000001b001b7308 */ /* 0x000ea40000000800 */
[----:B------:R-:W-:Y:S01]  /*2440*/  STS [R10+0x200], R15 ;  /* 0x0002000f0a007388 */ /* 0x000fe20000000800 */
[----:B---3--:R-:W-:-:S03]  /*2450*/  FADD.FTZ R9, R9, R24 ;  /* 0x0000001809097221 */ /* 0x008fc60000010000 */
[----:B------:R-:W-:Y:S01]  /*2460*/  STS [R10+0x400], R16 ;  /* 0x000400100a007388 */ /* 0x000fe20000000800 */
[----:B0-----:R-:W-:-:S03]  /*2470*/  FADD.FTZ R9, R9, R25 ;  /* 0x0000001909097221 */ /* 0x001fc60000010000 */
[----:B------:R-:W-:Y:S01]  /*2480*/  STS [R10+0x600], R17 ;  /* 0x000600110a007388 */ /* 0x000fe20000000800 */
[----:B-1----:R-:W-:-:S03]  /*2490*/  FADD.FTZ R9, R9, R26 ;  /* 0x0000001a09097221 */ /* 0x002fc60000010000 */
[----:B------:R-:W-:Y:S01]  /*24a0*/  STS [R10+0x800], R18 ;  /* 0x000800120a007388 */ /* 0x000fe20000000800 */
[----:B--2---:R-:W-:-:S03]  /*24b0*/  FADD.FTZ R9, R9, R27 ;  /* 0x0000001b09097221 */ /* 0x004fc60000010000 */
        /* <DEDUP_REMOVED lines=11> */
.L_x_23639:
[----:B------:R-:W-:Y:S05]  /*2570*/  BSYNC.RECONVERGENT B1 ;  /* 0x0000000000017941 */ /* 0x000fea0003800200 */
.L_x_23638:
[----:B------:R-:W-:Y:S01]  /*2580*/  IADD3 R11, PT, PT, -R12, R7, RZ ;  /* 0x000000070c0b7210 */ /* 0x000fe20007ffe1ff */
        /* <DEDUP_REMOVED lines=8> */
[----:B------:R-:W4:Y:S04]  /*2610*/  LDS R15, [R10+0x200] ;  /* 0x000200000a0f7984 */ /* 0x000f280000000800 */
[----:B------:R-:W0:Y:S04]  /*2620*/  LDS R16, [R10+0x400] ;  /* 0x000400000a107984 */ /* 0x000e280000000800 */
[----:B------:R-:W0:Y:S04]  /*2630*/  LDS R17, [R10+0x600] ;  /* 0x000600000a117984 */ /* 0x000e280000000800 */
[----:B------:R-:W0:Y:S04]  /*2640*/  LDS R18, [R10+0x800] ;  /* 0x000800000a127984 */ /* 0x000e280000000800 */
[----:B------:R-:W0:Y:S01]  /*2650*/  LDS R19, [R10+0xa00] ;  /* 0x000a00000a137984 */ /* 0x000e220000000800 */
        /* <DEDUP_REMOVED lines=15> */
[C---:B------:R-:W-:Y:S01]  /*2750*/  FADD.FTZ R18, -R28.reuse, R18 ;  /* 0x000000121c127221 */ /* 0x040fe20000010100 */
        /* <DEDUP_REMOVED lines=24> */
[----:B0-----:R-:W-:-:S07]  /*28e0*/  IADD3 R10, PT, PT, R10, 0x1000, RZ ;  /* 0x000010000a0a7810 */ /* 0x001fce0007ffe0ff */
.L_x_23642:
[----:B------:R-:W-:Y:S05]  /*28f0*/  BSYNC.RECONVERGENT B1 ;  /* 0x0000000000017941 */ /* 0x000fea0003800200 */
.L_x_23641:
[----:B------:R-:W-:-:S13]  /*2900*/  ISETP.LT.OR P0, PT, R12, R7, P0 ;  /* 0x000000070c00720c */ /* 0x000fda0000701670 */
        /* <DEDUP_REMOVED lines=25> */
.L_x_23634:
[----:B------:R-:W-:Y:S05]  /*2aa0*/  BSYNC.RECONVERGENT B0 ;  /* 0x0000000000007941 */ /* 0x000fea0003800200 */
.L_x_23633:
        /* <DEDUP_REMOVED lines=21> */
[----:B-1----:R-:W-:Y:S01]  /*2c00*/  FADD.FTZ R9, R9, 9.9999999747524270788e-07 ;  /* 0x358637bd09097421 */ /* 0x002fe20000010000 */
[----:B------:R-:W-:Y:S02]  /*2c10*/  BSSY.RECONVERGENT B1, `(.L_x_23645) ;  /* 0x0000018000017945 */ /* 0x000fe40003800200 */
[----:B------:R-:W-:Y:S01]  /*2c20*/  IADD3 R8, PT, PT, R6, R7, RZ ;  /* 0x0000000706087210 */ /* 0x000fe20007ffe0ff */
[----:B------:R1:W3:Y:S03]  /*2c30*/  MUFU.RCP R33, R9 ;  /* 0x0000000900217308 */ /* 0x0002e60000001000 */
[C---:B------:R-:W-:Y:S02]  /*2c40*/  LOP3.LUT R6, R8.reuse, 0x180, RZ, 0xc0, !PT ;  /* 0x0000018008067812 */ /* 0x040fe400078ec0ff */
[----:B------:R-:W-:-:S02]  /*2c50*/  ISETP.GE.U32.AND P1, PT, R8, 0x180, PT ;  /* 0x000001800800780c */ /* 0x000fc40003f26070 */
[----:B------:R-:W-:Y:S01]  /*2c60*/  ISETP.NE.AND P0, PT, R6, 0x180, PT ;  /* 0x000001800600780c */ /* 0x000fe20003f05270 */
[----:B------:R-:W-:-:S12]  /*2c70*/  IMAD.MOV.U32 R6, RZ, RZ, R144 ;  /* 0x000000ffff067224 */ /* 0x000fd800078e0090 */
[----:B-1-3--:R-:W-:Y:S05]  /*2c80*/  @!P0 BRA `(.L_x_23646) ;  /* 0x0000000000408947 */ /* 0x00afea0003800000 */
        /* <DEDUP_REMOVED lines=9> */
.L_x_23647:
[----:B------:R-:W1:Y:S01]  /*2d20*/  LDS R9, [R8] ;  /* 0x0000000008097984 */ /* 0x000e620000000800 */
[----:B------:R-:W-:-:S04]  /*2d30*/  IADD3 R10, PT, PT, R10, 0x1, RZ ;  /* 0x000000010a0a7810 */ /* 0x000fc80007ffe0ff */
[----:B------:R-:W-:Y:S01]  /*2d40*/  ISETP.NE.AND P0, PT, R10, RZ, PT ;  /* 0x000000ff0a00720c */ /* 0x000fe20003f05270 */
[----:B-1----:R-:W-:-:S05]  /*2d50*/  FMUL.FTZ R9, R9, R33 ;  /* 0x0000002109097220 */ /* 0x002fca0000410000 */
[----:B------:R1:W-:Y:S02]  /*2d60*/  STS [R8], R9 ;  /* 0x0000000908007388 */ /* 0x0003e40000000800 */
[----:B-1----:R-:W-:-:S05]  /*2d70*/  IADD3 R8, PT, PT, R8, 0x200, RZ ;  /* 0x0000020008087810 */ /* 0x002fca0007ffe0ff */
[----:B------:R-:W-:Y:S05]  /*2d80*/  @P0 BRA `(.L_x_23647) ;  /* 0xfffffffc00e40947 */ /* 0x000fea000383ffff */
.L_x_23646:
[----:B------:R-:W-:Y:S05]  /*2d90*/  BSYNC.RECONVERGENT B1 ;  /* 0x0000000000017941 */ /* 0x000fea0003800200 */
.L_x_23645:
        /* <DEDUP_REMOVED lines=12> */
.L_x_23650:
[----:B------:R-:W1:Y:S01]  /*2e60*/  LDS R9, [R8+-0x400] ;  /* 0xfffc000008097984 */ /* 0x000e620000000800 */
[----:B------:R-:W-:-:S03]  /*2e70*/  IADD3 R6, PT, PT, R6, 0x800, RZ ;  /* 0x0000080006067810 */ /* 0x000fc60007ffe0ff */
[----:B------:R-:W3:Y:S01]  /*2e80*/  LDS R10, [R8+-0x200] ;  /* 0xfffe0000080a7984 */ /* 0x000ee20000000800 */
[----:B------:R-:W-:-:S03]  /*2e90*/  ISETP.GE.AND P1, PT, R6, R35, PT ;  /* 0x000000230600720c */ /* 0x000fc60003f26270 */
[----:B------:R-:W4:Y:S04]  /*2ea0*/  LDS R12, [R8] ;  /* 0x00000000080c7984 */ /* 0x000f280000000800 */
[----:B------:R-:W4:Y:S04]  /*2eb0*/  LDS R14, [R8+0x200] ;  /* 0x00020000080e7984 */ /* 0x000f280000000800 */
[----:B------:R-:W4:Y:S04]  /*2ec0*/  LDS R16, [R8+0x400] ;  /* 0x0004000008107984 */ /* 0x000f280000000800 */
[----:B------:R-:W4:Y:S04]  /*2ed0*/  LDS R18, [R8+0x600] ;  /* 0x0006000008127984 */ /* 0x000f280000000800 */
[----:B0-----:R-:W-:Y:S04]  /*2ee0*/  LDS R20, [R8+0x800] ;  /* 0x0008000008147984 */ /* 0x001fe80000000800 */
[----:B------:R-:W0:Y:S04]  /*2ef0*/  LDS R21, [R8+0xa00] ;  /* 0x000a000008157984 */ /* 0x000e280000000800 */
[----:B------:R-:W0:Y:S04]  /*2f00*/  LDS R22, [R8+0xc00] ;  /* 0x000c000008167984 */ /* 0x000e280000000800 */
[----:B------:R-:W0:Y:S04]  /*2f10*/  LDS R24, [R8+0xe00] ;  /* 0x000e000008187984 */ /* 0x000e280000000800 */
[----:B------:R-:W0:Y:S01]  /*2f20*/  LDS R26, [R8+0x1000] ;  /* 0x00100000081a7984 */ /* 0x000e220000000800 */
[----:B-1----:R-:W-:-:S03]  /*2f30*/  FMUL.FTZ R9, R33, R9 ;  /* 0x0000000921097220 */ /* 0x002fc60000410000 */
[----:B--2---:R-:W1:Y:S01]  /*2f40*/  LDS R28, [R8+0x1200] ;  /* 0x00120000081c7984 */ /* 0x004e620000000800 */
[----:B---3--:R-:W-:-:S03]  /*2f50*/  FMUL.FTZ R11, R33, R10 ;  /* 0x0000000a210b7220 */ /* 0x008fc60000410000 */
[----:B------:R-:W2:Y:S01]  /*2f60*/  LDS R29, [R8+0x1400] ;  /* 0x00140000081d7984 */ /* 0x000ea20000000800 */
[----:B----4-:R-:W-:-:S03]  /*2f70*/  FMUL.FTZ R13, R33, R12 ;  /* 0x0000000c210d7220 */ /* 0x010fc60000410000 */
[----:B------:R-:W3:Y:S01]  /*2f80*/  LDS R30, [R8+0x1600] ;  /* 0x00160000081e7984 */ /* 0x000ee20000000800 */
[----:B------:R-:W-:-:S03]  /*2f90*/  FMUL.FTZ R15, R33, R14 ;  /* 0x0000000e210f7220 */ /* 0x000fc60000410000 */
[----:B------:R-:W4:Y:S01]  /*2fa0*/  LDS R31, [R8+0x1800] ;  /* 0x00180000081f7984 */ /* 0x000f220000000800 */
[----:B------:R-:W-:-:S03]  /*2fb0*/  FMUL.FTZ R17, R33, R16 ;  /* 0x0000001021117220 */ /* 0x000fc60000410000 */
[----:B------:R-:W4:Y:S01]  /*2fc0*/  LDS R32, [R8+0x1a00] ;  /* 0x001a000008207984 */ /* 0x000f220000000800 */
[----:B------:R-:W-:-:S03]  /*2fd0*/  FMUL.FTZ R19, R33, R18 ;  /* 0x0000001221137220 */ /* 0x000fc60000410000 */
[----:B------:R0:W-:Y:S04]  /*2fe0*/  STS [R8+-0x400], R9 ;  /* 0xfffc000908007388 */ /* 0x0001e80000000800 */
[----:B------:R1:W-:Y:S01]  /*2ff0*/  STS [R8+-0x200], R11 ;  /* 0xfffe000b08007388 */ /* 0x0003e20000000800 */
[----:B0-----:R-:W-:-:S03]  /*3000*/  FMUL.FTZ R21, R33, R21 ;  /* 0x0000001521157220 */ /* 0x001fc60000410000 */
[----:B------:R3:W-:Y:S01]  /*3010*/  STS [R8], R13 ;  /* 0x0000000d08007388 */ /* 0x0007e20000000800 */
[C---:B------:R-:W-:Y:S01]  /*3020*/  FMUL.FTZ R23, R33.reuse, R22 ;  /* 0x0000001621177220 */ /* 0x040fe20000410000 */
[C---:B------:R-:W-:Y:S02]  /*3030*/  FMUL.FTZ R9, R33.reuse, R20 ;  /* 0x0000001421097220 */ /* 0x040fe40000410000 */
[----:B------:R0:W-:Y:S01]  /*3040*/  STS [R8+0x200], R15 ;  /* 0x0002000f08007388 */ /* 0x0001e20000000800 */
[C---:B------:R-:W-:Y:S01]  /*3050*/  FMUL.FTZ R25, R33.reuse, R24 ;  /* 0x0000001821197220 */ /* 0x040fe20000410000 */
[C---:B------:R-:W-:Y:S02]  /*3060*/  FMUL.FTZ R27, R33.reuse, R26 ;  /* 0x0000001a211b7220 */ /* 0x040fe40000410000 */
        /* <DEDUP_REMOVED lines=19> */
.L_x_23649:
[----:B------:R-:W-:Y:S05]  /*31a0*/  BSYNC.RECONVERGENT B1 ;  /* 0x0000000000017941 */ /* 0x000fea0003800200 */
.L_x_23648:
[----:B------:R-:W-:Y:S01]  /*31b0*/  IMAD.IADD R9, R7, 0x1, -R6 ;  /* 0x0000000107097824 */ /* 0x000fe200078e0a06 */
[----:B------:R-:W-:Y:S04]  /*31c0*/  BSSY.RECONVERGENT B1, `(.L_x_23651) ;  /* 0x000001e000017945 */ /* 0x000fe80003800200 */
[----:B------:R-:W-:-:S13]  /*31d0*/  ISETP.GT.AND P1, PT, R9, 0x200, PT ;  /* 0x000002000900780c */ /* 0x000fda0003f24270 */
[----:B------:R-:W-:Y:S05]  /*31e0*/  @!P1 BRA `(.L_x_23652) ;  /* 0x00000000006c9947 */ /* 0x000fea0003800000 */
[----:B------:R-:W1:Y:S01]  /*31f0*/  LDS R9, [R8+-0x400] ;  /* 0xfffc000008097984 */ /* 0x000e620000000800 */
[----:B------:R-:W-:Y:S02]  /*3200*/  PLOP3.LUT P0, PT, PT, PT, PT, 0x8, 0x80 ;  /* 0x000000000080781c */ /* 0x000fe40003f0e170 */
[----:B------:R-:W-:Y:S01]  /*3210*/  IADD3 R6, PT, PT, R6, 0x400, RZ ;  /* 0x0000040006067810 */ /* 0x000fe20007ffe0ff */
[----:B------:R-:W3:Y:S04]  /*3220*/  LDS R10, [R8+-0x200] ;  /* 0xfffe0000080a7984 */ /* 0x000ee80000000800 */
[----:B------:R-:W4:Y:S04]  /*3230*/  LDS R12, [R8] ;  /* 0x00000000080c7984 */ /* 0x000f280000000800 */
[----:B------:R-:W2:Y:S04]  /*3240*/  LDS R14, [R8+0x200] ;  /* 0x00020000080e7984 */ /* 0x000ea80000000800 */
[----:B------:R-:W2:Y:S04]  /*3250*/  LDS R16, [R8+0x400] ;  /* 0x0004000008107984 */ /* 0x000ea80000000800 */
[----:B------:R-:W2:Y:S04]  /*3260*/  LDS R18, [R8+0x600] ;  /* 0x0006000008127984 */ /* 0x000ea80000000800 */
[----:B0-----:R-:W0:Y:S04]  /*3270*/  LDS R20, [R8+0x800] ;  /* 0x0008000008147984 */ /* 0x001e280000000800 */
[----:B------:R-:W0:Y:S01]  /*3280*/  LDS R22, [R8+0xa00] ;  /* 0x000a000008167984 */ /* 0x000e220000000800 */
[C---:B-1----:R-:W-:Y:S01]  /*3290*/  FMUL.FTZ R9, R33.reuse, R9 ;  /* 0x0000000921097220 */ /* 0x042fe20000410000 */
[----:B---3--:R-:W-:-:S04]  /*32a0*/  FMUL.FTZ R11, R33, R10 ;  /* 0x0000000a210b7220 */ /* 0x008fc80000410000 */
[----:B------:R-:W-:Y:S01]  /*32b0*/  STS [R8+-0x400], R9 ;  /* 0xfffc000908007388 */ /* 0x000fe20000000800 */
[----:B----4-:R-:W-:-:S03]  /*32c0*/  FMUL.FTZ R13, R33, R12 ;  /* 0x0000000c210d7220 */ /* 0x010fc60000410000 */
[----:B------:R-:W-:Y:S01]  /*32d0*/  STS [R8+-0x200], R11 ;  /* 0xfffe000b08007388 */ /* 0x000fe20000000800 */
[----:B--2---:R-:W-:-:S03]  /*32e0*/  FMUL.FTZ R15, R33, R14 ;  /* 0x0000000e210f7220 */ /* 0x004fc60000410000 */
[----:B------:R-:W-:Y:S01]  /*32f0*/  STS [R8], R13 ;  /* 0x0000000d08007388 */ /* 0x000fe20000000800 */
[----:B------:R-:W-:-:S03]  /*3300*/  FMUL.FTZ R17, R33, R16 ;  /* 0x0000001021117220 */ /* 0x000fc60000410000 */
[----:B------:R-:W-:Y:S01]  /*3310*/  STS [R8+0x200], R15 ;  /* 0x0002000f08007388 */ /* 0x000fe20000000800 */
[----:B------:R-:W-:-:S03]  /*3320*/  FMUL.FTZ R19, R33, R18 ;  /* 0x0000001221137220 */ /* 0x000fc60000410000 */
[----:B------:R-:W-:Y:S01]  /*3330*/  STS [R8+0x400], R17 ;  /* 0x0004001108007388 */ /* 0x000fe20000000800 */
[----:B0-----:R-:W-:-:S03]  /*3340*/  FMUL.FTZ R21, R33, R20 ;  /* 0x0000001421157220 */ /* 0x001fc60000410000 */
[----:B------:R-:W-:Y:S01]  /*3350*/  STS [R8+0x600], R19 ;  /* 0x0006001308007388 */ /* 0x000fe20000000800 */
[----:B------:R-:W-:-:S03]  /*3360*/  FMUL.FTZ R23, R33, R22 ;  /* 0x0000001621177220 */ /* 0x000fc60000410000 */
[----:B------:R-:W-:Y:S04]  /*3370*/  STS [R8+0x800], R21 ;  /* 0x0008001508007388 */ /* 0x000fe80000000800 */
[----:B------:R0:W-:Y:S02]  /*3380*/  STS [R8+0xa00], R23 ;  /* 0x000a001708007388 */ /* 0x0001e40000000800 */
[----:B0-----:R-:W-:-:S07]  /*3390*/  IADD3 R8, PT, PT, R8, 0x1000, RZ ;  /* 0x0000100008087810 */ /* 0x001fce0007ffe0ff */
.L_x_23652:
[----:B------:R-:W-:Y:S05]  /*33a0*/  BSYNC.RECONVERGENT B1 ;  /* 0x0000000000017941 */ /* 0x000fea0003800200 */
.L_x_23651:
[----:B------:R-:W-:-:S13]  /*33b0*/  ISETP.LT.OR P0, PT, R6, R7, P0 ;  /* 0x000000070600720c */ /* 0x000fda0000701670 */
[----:B------:R-:W-:Y:S05]  /*33c0*/  @!P0 BRA `(.L_x_23644) ;  /* 0x0000000000308947 */ /* 0x000fea0003800000 */
[----:B------:R-:W1:Y:S04]  /*33d0*/  LDS R6, [R8+-0x400] ;  /* 0xfffc000008067984 */ /* 0x000e680000000800 */
[----:B------:R-:W3:Y:S04]  /*33e0*/  LDS R9, [R8+-0x200] ;  /* 0xfffe000008097984 */ /* 0x000ee80000000800 */
[----:B------:R-:W4:Y:S04]  /*33f0*/  LDS R10, [R8] ;  /* 0x00000000080a7984 */ /* 0x000f280000000800 */
[----:B------:R-:W0:Y:S01]  /*3400*/  LDS R12, [R8+0x200] ;  /* 0x00020000080c7984 */ /* 0x000e220000000800 */
[-C--:B-1----:R-:W-:Y:S01]  /*3410*/  FMUL.FTZ R7, R6, R33.reuse ;  /* 0x0000002106077220 */ /* 0x082fe20000410000 */
[----:B---3--:R-:W-:-:S04]  /*3420*/  FMUL.FTZ R9, R9, R33 ;  /* 0x0000002109097220 */ /* 0x008fc80000410000 */
[----:B------:R3:W-:Y:S01]  /*3430*/  STS [R8+-0x400], R7 ;  /* 0xfffc000708007388 */ /* 0x0007e20000000800 */
[----:B----4-:R-:W-:-:S03]  /*3440*/  FMUL.FTZ R11, R10, R33 ;  /* 0x000000210a0b7220 */ /* 0x010fc60000410000 */
[----:B------:R3:W-:Y:S01]  /*3450*/  STS [R8+-0x200], R9 ;  /* 0xfffe000908007388 */ /* 0x0007e20000000800 */
[----:B0-----:R-:W-:-:S03]  /*3460*/  FMUL.FTZ R13, R12, R33 ;  /* 0x000000210c0d7220 */ /* 0x001fc60000410000 */
[----:B------:R3:W-:Y:S04]  /*3470*/  STS [R8], R11 ;  /* 0x0000000b08007388 */ /* 0x0007e80000000800 */
[----:B------:R3:W-:Y:S02]  /*3480*/  STS [R8+0x200], R13 ;  /* 0x0002000d08007388 */ /* 0x0007e40000000800 */
.L_x_23644:
[----:B------:R-:W-:Y:S05]  /*3490*/  BSYNC.RECONVERGENT B0 ;  /* 0x0000000000007941 */ /* 0x000fea0003800200 */
.L_x_23643:
[----:B------:R-:W-:Y:S01]  /*34a0*/  ISETP.GE.AND P0, PT, R160, R5, PT ;  /* 0x00000005a000720c */ /* 0x000fe20003f06270 */
[----:B------:R-:W-:Y:S01]  /*34b0*/  BAR.SYNC.DEFER_BLOCKING 0x0 ;  /* 0x0000000000007b1d */ /* 0x000fe20000010000 */
[----:B------:R-:W-:Y:S01]  /*34c0*/  HFMA2 R150, -RZ, RZ, 0, 0 ;  /* 0x00000000ff967431 */ /* 0x000fe200000001ff */
[----:B------:R-:W-:Y:S02]  /*34d0*/  CS2R R148, SRZ ;  /* 0x0000000000947805 */ /* 0x000fe4000001ff00 */
[----:B---3--:R-:W-:Y:S02]  /*34e0*/  CS2R R6, SRZ ;  /* 0x0000000000067805 */ /* 0x008fe4000001ff00 */
[----:B0-----:R-:W-:Y:S02]  /*34f0*/  CS2R R120, SRZ ;  /* 0x0000000000787805 */ /* 0x001fe4000001ff00 */
[----:B------:R-:W-:Y:S01]  /*3500*/  CS2R R122, SRZ ;  /* 0x00000000007a7805 */ /* 0x000fe2000001ff00 */
[----:B------:R-:W0:Y:S01]  /*3510*/  LDCU UR13, c[0x0][0x3cc] ;  /* 0x00007980ff0d77ac */ /* 0x000e220008000800 */
        /* <DEDUP_REMOVED lines=12> */
[----:B------:R-:W-:Y:S01]  /*35e0*/  MOV R147, RZ ;  /* 0x000000ff00937202 */ /* 0x000fe20000000f00 */
[----:B0--3--:R-:W-:Y:S06]  /*35f0*/  @P0 BRA `(.L_x_23654) ;  /* 0x0000002400000947 */ /* 0x009fec0003800000 */
[----:B------:R-:W0:Y:S01]  /*3600*/  I2F.RP R12, R2 ;  /* 0x00000002000c7306 */ /* 0x000e220000209400 */
[----:B------:R-:W3:Y:S01]  /*3610*/  LDCU.64 UR14, c[0x0][0x3a8] ;  /* 0x00007500ff0e77ac */ /* 0x000ee20008000a00 */
[----:B------:R-:W-:Y:S01]  /*3620*/  SHF.R.U32.HI R8, RZ, 0x3, R144 ;  /* 0x00000003ff087819 */ /* 0x000fe20000011690 */
[----:B-----5:R-:W-:Y:S01]  /*3630*/  IMAD.IADD R157, R160, 0x1, -R5 ;  /* 0x00000001a09d7824 */ /* 0x020fe200078e0a05 */
[----:B-1----:R-:W-:Y:S01]  /*3640*/  MOV R9, RZ ;  /* 0x000000ff00097202 */ /* 0x002fe20000000f00 */
[----:B------:R-:W1:Y:S01]  /*3650*/  LDCU UR12, c[0x0][0x3d0] ;  /* 0x00007a00ff0c77ac */ /* 0x000e620008000800 */
[----:B------:R-:W-:Y:S02]  /*3660*/  LOP3.LUT R8, R8, 0x7c, RZ, 0xc0, !PT ;  /* 0x0000007c08087812 */ /* 0x000fe400078ec0ff */
[----:B------:R-:W-:Y:S01]  /*3670*/  LEA R152, R160, 0x1, 0x5 ;  /* 0x00000001a0987811 */ /* 0x000fe200078e28ff */
[----:B------:R-:W4:Y:S01]  /*3680*/  LDCU UR11, c[0x0][0x3ec] ;  /* 0x00007d80ff0b77ac */ /* 0x000f220008000800 */
[----:B------:R-:W-:Y:S01]  /*3690*/  MOV R150, RZ ;  /* 0x000000ff00967202 */ /* 0x000fe20000000f00 */
[----:B------:R-:W-:Y:S01]  /*36a0*/  IMAD.WIDE R8, R156, 0x4, R8 ;  /* 0x000000049c087825 */ /* 0x000fe200078e0208 */
[----:B------:R-:W-:Y:S01]  /*36b0*/  IADD3 R156, PT, PT, R160, 0x1, RZ ;  /* 0x00000001a09c7810 */ /* 0x000fe20007ffe0ff */
[----:B------:R-:W-:Y:S01]  /*36c0*/  UIADD3 UR4, UPT, UPT, UR5, 0x200, URZ ;  /* 0x0000020005047890 */ /* 0x000fe2000fffe0ff */
[----:B0-----:R-:W0:Y:S03]  /*36d0*/  MUFU.RCP R12, R12 ;  /* 0x0000000c000c7308 */ /* 0x001e260000001000 */
[----:B------:R-:W-:Y:S01]  /*36e0*/  ULEA UR4, UR10, UR4, 0x18 ;  /* 0x000000040a047291 */ /* 0x000fe2000f8ec0ff */
[----:B---3--:R-:W-:-:S04]  /*36f0*/  IADD3 R154, P0, PT, R8, UR14, RZ ;  /* 0x0000000e089a7c10 */ /* 0x008fc8000ff1e0ff */
[----:B------:R-:W-:Y:S01]  /*3700*/  IADD3.X R155, PT, PT, R9, UR15, RZ, P0, !PT ;  /* 0x0000000f099b7c10 */ /* 0x000fe200087fe4ff */
[----:B-1----:R-:W-:Y:S01]  /*3710*/  IMAD R164, R3, UR12, RZ ;  /* 0x0000000c03a47c24 */ /* 0x002fe2000f8e02ff */
[----:B------:R-:W-:Y:S02]  /*3720*/  SHF.L.U32 R9, R144, 0x4, RZ ;  /* 0x0000000490097819 */ /* 0x000fe400000006ff */
[----:B----4-:R-:W-:Y:S02]  /*3730*/  IADD3 R4, PT, PT, R4, -UR11, RZ ;  /* 0x8000000b04047c10 */ /* 0x010fe4000fffe0ff */
[----:B------:R-:W-:Y:S02]  /*3740*/  LOP3.LUT R9, R9, 0x70, RZ, 0xe2, !PT ;  /* 0x0000007009097812 */ /* 0x000fe400078ee2ff */
[----:B------:R-:W-:Y:S02]  /*3750*/  SHF.R.S32.HI R165, RZ, 0x1f, R164 ;  /* 0x0000001fffa57819 */ /* 0x000fe400000114a4 */
[----:B0-----:R-:W-:-:S02]  /*3760*/  IADD3 R10, PT, PT, R12, 0xffffffe, RZ ;  /* 0x0ffffffe0c0a7810 */ /* 0x001fc40007ffe0ff */
[----:B------:R-:W-:Y:S02]  /*3770*/  LEA R9, R160, R9, 0x7 ;  /* 0x00000009a0097211 */ /* 0x000fe400078e38ff */
[----:B------:R0:W1:Y:S02]  /*3780*/  F2I.FTZ.U32.TRUNC.NTZ R11, R10 ;  /* 0x0000000a000b7305 */ /* 0x000064000021f000 */
[----:B------:R-:W-:Y:S02]  /*3790*/  IADD3 R3, PT, PT, R9, UR4, RZ ;  /* 0x0000000409037c10 */ /* 0x000fe4000fffe0ff */
[----:B0-----:R-:W-:Y:S02]  /*37a0*/  MOV R10, RZ ;  /* 0x000000ff000a7202 */ /* 0x001fe40000000f00 */
[----:B-1----:R-:W-:-:S05]  /*37b0*/  IADD3 R151, PT, PT, RZ, -R11, RZ ;  /* 0x8000000bff977210 */ /* 0x002fca0007ffe0ff */
[----:B------:R-:W-:-:S04]  /*37c0*/  IMAD R151, R151, R2, RZ ;  /* 0x0000000297977224 */ /* 0x000fc800078e02ff */
[----:B------:R-:W-:Y:S01]  /*37d0*/  IMAD.HI.U32 R151, R11, R151, R10 ;  /* 0x000000970b977227 */ /* 0x000fe200078e000a */
[----:B------:R-:W-:-:S04]  /*37e0*/  SHF.L.U32 R11, R144, 0x2, RZ ;  /* 0x00000002900b7819 */ /* 0x000fc800000006ff */
[----:B------:R-:W-:Y:S02]  /*37f0*/  LOP3.LUT R161, R11, 0x7c, RZ, 0xc0, !PT ;  /* 0x0000007c0ba17812 */ /* 0x000fe400078ec0ff */
[----:B------:R-:W-:-:S07]  /*3800*/  LOP3.LUT R162, R152, 0x1c, R11, 0xf8, !PT ;  /* 0x0000001c98a27812 */ /* 0x000fce00078ef80b */
.L_x_23657:
        /* <DEDUP_REMOVED lines=22> */
[----:B------:R-:W-:-:S05]  /*3970*/  @P0 VIADD R10, R10, 0x1 ;  /* 0x000000010a0a0836 */ /* 0x000fca0000000000 */
[----:B------:R-:W-:-:S04]  /*3980*/  MOV R11, R10 ;  /* 0x0000000a000b7202 */ /* 0x000fc80000000f00 */
[----:B------:R-:W-:Y:S02]  /*3990*/  @!P2 IADD3 R11, PT, PT, -R11, RZ, RZ ;  /* 0x000000ff0b0ba210 */ /* 0x000fe40007ffe1ff */
        /* <DEDUP_REMOVED lines=25> */
[----:B------:R-:W3:Y:S04]  /*3b30*/  LDG.E.CONSTANT R9, desc[UR6][R154.64] ;  /* 0x000000069a097981 */ /* 0x000ee8000c1e9900 */
[----:B------:R-:W0:Y:S01]  /*3b40*/  LDS.128 R68, [R3] ;  /* 0x0000000003447984 */ /* 0x000e220000000c00 */
[----:B---3--:R-:W-:-:S03]  /*3b50*/  IMAD.WIDE R8, R9, UR13, R164 ;  /* 0x0000000d09087c25 */ /* 0x008fc6000f8e02a4 */
[----:B------:R-:W-:-:S04]  /*3b60*/  IADD3 R8, P1, PT, R161, R8, RZ ;  /* 0x00000008a1087210 */ /* 0x000fc80007f3e0ff */
[----:B------:R-:W-:Y:S02]  /*3b70*/  IADD3.X R9, PT, PT, RZ, R9, RZ, P1, !PT ;  /* 0x00000009ff097210 */ /* 0x000fe40000ffe4ff */
[----:B------:R-:W-:-:S04]  /*3b80*/  LEA R116, P1, R8, UR8, 0x2 ;  /* 0x0000000808747c11 */ /* 0x000fc8000f8210ff */
[----:B------:R-:W-:-:S05]  /*3b90*/  LEA.HI.X R117, R8, UR9, R9, 0x2, P1 ;  /* 0x0000000908757c11 */ /* 0x000fca00088f1409 */
        /* <DEDUP_REMOVED lines=8> */
[----:B--2---:R-:W2:Y:S04]  /*3c20*/  LDG.E.128.CONSTANT R28, desc[UR6][R116.64+0x1000] ;  /* 0x00100006741c7981 */ /* 0x004ea8000c1e9d00 */
[----:B------:R-:W2:Y:S04]  /*3c30*/  LDG.E.128.CONSTANT R32, desc[UR6][R116.64+0x1200] ;  /* 0x0012000674207981 */ /* 0x000ea8000c1e9d00 */
        /* <DEDUP_REMOVED lines=8> */
[----:B------:R-:W2:Y:S01]  /*3cc0*/  LDG.E.128.CONSTANT R72, desc[UR6][R116.64+0x2400] ;  /* 0x0024000674487981 */ /* 0x000ea2000c1e9d00 */
[----:B------:R-:W-:-:S03]  /*3cd0*/  ISETP.NE.AND P2, PT, R157, -0x1, PT ;  /* 0xffffffff9d00780c */ /* 0x000fc60003f45270 */
[----:B------:R-:W2:Y:S01]  /*3ce0*/  LDG.E.128.CONSTANT R76, desc[UR6][R116.64+0x2600] ;  /* 0x00260006744c7981 */ /* 0x000ea2000c1e9d00 */
[----:B------:R-:W-:-:S03]  /*3cf0*/  IADD3 R108, PT, PT, R162, -0x1, RZ ;  /* 0xffffffffa26c7810 */ /* 0x000fc60007ffe0ff */
[----:B------:R-:W2:Y:S04]  /*3d00*/  LDG.E.128.CONSTANT R80, desc[UR6][R116.64+0x2800] ;  /* 0x0028000674507981 */ /* 0x000ea8000c1e9d00 */
[----:B------:R-:W2:Y:S02]  /*3d10*/  LDG.E.128.CONSTANT R112, desc[UR6][R116.64+0x3800] ;  /* 0x0038000674707981 */ /* 0x000ea4000c1e9d00 */
[C---:B------:R-:W-:Y:S02]  /*3d20*/  @!P2 ISETP.GE.AND P1, PT, R162.reuse, R159, PT ;  /* 0x0000009fa200a20c */ /* 0x040fe40003f26270 */
[C---:B------:R-:W-:Y:S02]  /*3d30*/  @!P2 IADD3 R84, PT, PT, R162.reuse, 0x1, RZ ;  /* 0x00000001a254a810 */ /* 0x040fe40007ffe0ff */
[----:B------:R-:W-:-:S02]  /*3d40*/  @!P2 IADD3 R86, PT, PT, R162, 0x1, RZ ;  /* 0x00000001a256a810 */ /* 0x000fc40007ffe0ff */
[-C--:B------:R-:W-:Y:S02]  /*3d50*/  @!P2 ISETP.GE.AND P3, PT, R108, R159.reuse, PT ;  /* 0x0000009f6c00a20c */ /* 0x080fe40003f66270 */
[-C--:B------:R-:W-:Y:S02]  /*3d60*/  @!P2 ISETP.GE.AND P5, PT, R86, R159.reuse, PT ;  /* 0x0000009f5600a20c */ /* 0x080fe40003fa6270 */
[C---:B------:R-:W-:Y:S02]  /*3d70*/  @!P2 ISETP.GE.AND P6, PT, R162.reuse, R159, PT ;  /* 0x0000009fa200a20c */ /* 0x040fe40003fc6270 */
[C---:B------:R-:W-:Y:S02]  /*3d80*/  @!P2 IADD3 R88, PT, PT, R162.reuse, 0x2, RZ ;  /* 0x00000002a258a810 */ /* 0x040fe40007ffe0ff */
[C---:B------:R-:W-:Y:S01]  /*3d90*/  @!P2 IADD3 R90, PT, PT, R162.reuse, 0x1, RZ ;  /* 0x00000001a25aa810 */ /* 0x040fe20007ffe0ff */
[----:B------:R-:W-:Y:S01]  /*3da0*/  @!P2 VIADD R96, R162, 0x1 ;  /* 0x00000001a260a836 */ /* 0x000fe20000000000 */
[----:B---3--:R-:W-:-:S02]  /*3db0*/  @!P2 FSEL R93, R93, RZ, !P1 ;  /* 0x000000ff5d5da208 */ /* 0x008fc40004800000 */
[----:B------:R-:W-:Y:S02]  /*3dc0*/  @!P2 ISETP.GE.AND P1, PT, R84, R159, PT ;  /* 0x0000009f5400a20c */ /* 0x000fe40003f26270 */
[----:B------:R-:W-:-:S04]  /*3dd0*/  @!P2 IADD3 R84, PT, PT, R162, 0x2, RZ ;  /* 0x00000002a254a810 */ /* 0x000fc80007ffe0ff */
[-C--:B------:R-:W-:Y:S02]  /*3de0*/  @!P2 ISETP.GE.AND P4, PT, R84, R159.reuse, PT ;  /* 0x0000009f5400a20c */ /* 0x080fe40003f86270 */
[----:B------:R-:W3:Y:S01]  /*3df0*/  LDG.E.128.CONSTANT R84, desc[UR6][R116.64+0x2a00] ;  /* 0x002a000674547981 */ /* 0x000ee2000c1e9d00 */
[----:B------:R-:W-:Y:S02]  /*3e00*/  @!P2 FSEL R92, R92, RZ, !P3 ;  /* 0x000000ff5c5ca208 */ /* 0x000fe40005800000 */
[----:B------:R-:W-:Y:S01]  /*3e10*/  @!P2 ISETP.GE.AND P3, PT, R108, R159, PT ;  /* 0x0000009f6c00a20c */ /* 0x000fe20003f66270 */
[----:B0-----:R-:W-:Y:S01]  /*3e20*/  FMUL.FTZ R93, R69, R93 ;  /* 0x0000005d455d7220 */ /* 0x001fe20000410000 */
[----:B----4-:R-:W-:Y:S02]  /*3e30*/  @!P2 FSEL R101, R101, RZ, !P6 ;  /* 0x000000ff6565a208 */ /* 0x010fe40007000000 */
[----:B------:R-:W-:Y:S01]  /*3e40*/  @!P2 FSEL R100, R100, RZ, !P3 ;  /* 0x000000ff6464a208 */ /* 0x000fe20005800000 */
[----:B------:R-:W-:Y:S01]  /*3e50*/  FFMA.FTZ R93, R68, R92, R93 ;  /* 0x0000005c445d7223 */ /* 0x000fe2000001005d */
[----:B------:R-:W-:-:S02]  /*3e60*/  @!P2 FSEL R94, R94, RZ, !P1 ;  /* 0x000000ff5e5ea208 */ /* 0x000fc40004800000 */
[-C--:B------:R-:W-:Y:S02]  /*3e70*/  @!P2 ISETP.GE.AND P3, PT, R88, R159.reuse, PT ;  /* 0x0000009f5800a20c */ /* 0x080fe40003f66270 */
[----:B------:R-:W-:Y:S01]  /*3e80*/  @!P2 ISETP.GE.AND P6, PT, R90, R159, PT ;  /* 0x0000009f5a00a20c */ /* 0x000fe20003fc6270 */
[----:B------:R-:W-:Y:S01]  /*3e90*/  FMUL.FTZ R101, R69, R101 ;  /* 0x0000006545657220 */ /* 0x000fe20000410000 */
[----:B------:R-:W4:Y:S01]  /*3ea0*/  LDG.E.128.CONSTANT R88, desc[UR6][R116.64+0x2c00] ;  /* 0x002c000674587981 */ /* 0x000f22000c1e9d00 */
[----:B------:R-:W-:Y:S01]  /*3eb0*/  FFMA.FTZ R94, R70, R94, R93 ;  /* 0x0000005e465e7223 */ /* 0x000fe2000001005d */
[----:B------:R-:W-:Y:S01]  /*3ec0*/  @!P2 FSEL R95, R95, RZ, !P4 ;  /* 0x000000ff5f5fa208 */ /* 0x000fe20006000000 */
[----:B------:R-:W-:Y:S01]  /*3ed0*/  FFMA.FTZ R93, R68, R100, R101 ;  /* 0x00000064445d7223 */ /* 0x000fe20000010065 */
[C---:B------:R-:W-:Y:S02]  /*3ee0*/  @!P2 ISETP.GE.AND P4, PT, R162.reuse, R159, PT ;  /* 0x0000009fa200a20c */ /* 0x040fe40003f86270 */
[----:B------:R-:W-:-:S02]  /*3ef0*/  @!P2 IADD3 R92, PT, PT, R162, 0x2, RZ ;  /* 0x00000002a25ca810 */ /* 0x000fc40007ffe0ff */
[----:B------:R-:W-:Y:S01]  /*3f00*/  @!P2 FSEL R102, R102, RZ, !P5 ;  /* 0x000000ff6666a208 */ /* 0x000fe20006800000 */
[----:B------:R-:W-:Y:S01]  /*3f10*/  FFMA.FTZ R101, R71, R95, R94 ;  /* 0x0000005f47657223 */ /* 0x000fe2000001005e */
[----:B-----5:R-:W-:Y:S02]  /*3f20*/  @!P2 FSEL R105, R105, RZ, !P4 ;  /* 0x000000ff6969a208 */ /* 0x020fe40006000000 */
[-C--:B------:R-:W-:Y:S01]  /*3f30*/  @!P2 ISETP.GE.AND P5, PT, R92, R159.reuse, PT ;  /* 0x0000009f5c00a20c */ /* 0x080fe20003fa6270 */
[----:B------:R-:W-:Y:S01]  /*3f40*/  FFMA.FTZ R102, R70, R102, R93 ;  /* 0x0000006646667223 */ /* 0x000fe2000001005d */
[-C--:B------:R-:W-:Y:S02]  /*3f50*/  @!P2 ISETP.GE.AND P4, PT, R92, R159.reuse, PT ;  /* 0x0000009f5c00a20c */ /* 0x080fe40003f86270 */
[----:B------:R-:W5:Y:S01]  /*3f60*/  LDG.E.128.CONSTANT R92, desc[UR6][R116.64+0x2e00] ;  /* 0x002e0006745c7981 */ /* 0x000f62000c1e9d00 */
[----:B------:R-:W-:Y:S02]  /*3f70*/  @!P2 ISETP.GE.AND P1, PT, R108, R159, PT ;  /* 0x0000009f6c00a20c */ /* 0x000fe40003f26270 */
[----:B------:R-:W-:-:S02]  /*3f80*/  @!P2 FSEL R103, R103, RZ, !P3 ;  /* 0x000000ff6767a208 */ /* 0x000fc40005800000 */
[----:B------:R-:W-:Y:S02]  /*3f90*/  @!P2 FSEL R104, R104, RZ, !P1 ;  /* 0x000000ff6868a208 */ /* 0x000fe40004800000 */
[CC--:B------:R-:W-:Y:S02]  /*3fa0*/  @!P2 ISETP.GE.AND P1, PT, R96.reuse, R159.reuse, PT ;  /* 0x0000009f6000a20c */ /* 0x0c0fe40003f26270 */
        /* <DEDUP_REMOVED lines=56> */
[----:B--2---:R-:W-:Y:S02]  /*4330*/  @!P2 FSEL R28, R28, RZ, !P3 ;  /* 0x000000ff1c1ca208 */ /* 0x004fe40005800000 */
        /* <DEDUP_REMOVED lines=143> */
[----:B------:R-:W-:Y:S01]  /*4c30*/  @!P2 FSEL R89, R89, RZ, !P1 ;  /* 0x000000ff5959a208 */ /* 0x000fe20004800000 */
[----:B------:R-:W-:Y:S01]  /*4c40*/  FMUL.FTZ R105, R69, R105 ;  /* 0x0000006945697220 */ /* 0x000fe20000410000 */
[-C--:B------:R-:W-:Y:S02]  /*4c50*/  @!P2 ISETP.GE.AND P1, PT, R100, R159.reuse, PT ;  /* 0x0000009f6400a20c */ /* 0x080fe40003f26270 */
[----:B------:R-:W-:Y:S02]  /*4c60*/  @!P2 FSEL R90, R90, RZ, !P3 ;  /* 0x000000ff5a5aa208 */ /* 0x000fe40005800000 */
[-C--:B------:R-:W-:Y:S02]  /*4c70*/  @!P2 ISETP.GE.AND P3, PT, R108, R159.reuse, PT ;  /* 0x0000009f6c00a20c */ /* 0x080fe40003f66270 */
[----:B------:R-:W-:Y:S01]  /*4c80*/  @!P2 IADD3 R100, PT, PT, R162, 0x2, RZ ;  /* 0x00000002a264a810 */ /* 0x000fe20007ffe0ff */
[----:B------:R-:W-:Y:S01]  /*4c90*/  FFMA.FTZ R105, R68, R104, R105 ;  /* 0x0000006844697223 */ /* 0x000fe20000010069 */
[----:B-----5:R-:W-:Y:S01]  /*4ca0*/  @!P2 FSEL R92, R92, RZ, !P3 ;  /* 0x000000ff5c5ca208 */ /* 0x020fe20005800000 */
[----:B------:R-:W-:Y:S01]  /*4cb0*/  FADD.FTZ R150, R150, R101 ;  /* 0x0000006596967221 */ /* 0x000fe20000010000 */
[----:B------:R-:W-:Y:S01]  /*4cc0*/  @!P2 ISETP.GE.AND P3, PT, R100, R159, PT ;  /* 0x0000009f6400a20c */ /* 0x000fe20003f66270 */
[----:B------:R-:W-:-:S02]  /*4cd0*/  FFMA.FTZ R104, R71, R103, R102 ;  /* 0x0000006747687223 */ /* 0x000fc40000010066 */
[----:B------:R-:W2:Y:S01]  /*4ce0*/  LDG.E.128.CONSTANT R100, desc[UR6][R116.64+0x3200] ;  /* 0x0032000674647981 */ /* 0x000ea2000c1e9d00 */
[----:B------:R-:W-:Y:S01]  /*4cf0*/  FFMA.FTZ R106, R70, R106, R105 ;  /* 0x0000006a466a7223 */ /* 0x000fe20000010069 */
[----:B------:R-:W-:Y:S01]  /*4d00*/  @!P2 FSEL R91, R91, RZ, !P5 ;  /* 0x000000ff5b5ba208 */ /* 0x000fe20006800000 */
[----:B------:R-:W-:Y:S01]  /*4d10*/  FADD.FTZ R149, R149, R104 ;  /* 0x0000006895957221 */ /* 0x000fe20000010000 */
[----:B------:R-:W-:Y:S01]  /*4d20*/  @!P2 ISETP.GE.AND P5, PT, R162, R159, PT ;  /* 0x0000009fa200a20c */ /* 0x000fe20003fa6270 */
[----:B------:R-:W-:Y:S02]  /*4d30*/  FFMA.FTZ R163, R71, R107, R106 ;  /* 0x0000006b47a37223 */ /* 0x000fe4000001006a */
[----:B------:R-:W3:Y:S01]  /*4d40*/  LDG.E.128.CONSTANT R104, desc[UR6][R116.64+0x3400] ;  /* 0x0034000674687981 */ /* 0x000ee2000c1e9d00 */
[----:B------:R-:W-:Y:S02]  /*4d50*/  @!P2 FSEL R93, R93, RZ, !P5 ;  /* 0x000000ff5d5da208 */ /* 0x000fe40006800000 */
[----:B------:R-:W-:-:S02]  /*4d60*/  @!P2 FSEL R94, R94, RZ, !P6 ;  /* 0x000000ff5e5ea208 */ /* 0x000fc40007000000 */
[-C--:B------:R-:W-:Y:S02]  /*4d70*/  @!P2 ISETP.GE.AND P5, PT, R108, R159.reuse, PT ;  /* 0x0000009f6c00a20c */ /* 0x080fe40003fa6270 */
[----:B------:R-:W-:Y:S02]  /*4d80*/  @!P2 ISETP.GE.AND P6, PT, R162, R159, PT ;  /* 0x0000009fa200a20c */ /* 0x000fe40003fc6270 */
[----:B------:R-:W-:Y:S02]  /*4d90*/  @!P2 FSEL R95, R95, RZ, !P4 ;  /* 0x000000ff5f5fa208 */ /* 0x000fe40006000000 */
[----:B------:R-:W-:Y:S02]  /*4da0*/  @!P2 FSEL R96, R96, RZ, !P5 ;  /* 0x000000ff6060a208 */ /* 0x000fe40006800000 */
[----:B------:R-:W-:Y:S02]  /*4db0*/  @!P2 FSEL R97, R97, RZ, !P6 ;  /* 0x000000ff6161a208 */ /* 0x000fe40007000000 */
[----:B------:R-:W-:-:S02]  /*4dc0*/  @!P2 FSEL R98, R98, RZ, !P1 ;  /* 0x000000ff6262a208 */ /* 0x000fc40004800000 */
[----:B------:R-:W-:Y:S02]  /*4dd0*/  @!P2 FSEL R99, R99, RZ, !P3 ;  /* 0x000000ff6363a208 */ /* 0x000fe40005800000 */
[CC--:B------:R-:W-:Y:S02]  /*4de0*/  @!P2 ISETP.GE.AND P4, PT, R108.reuse, R159.reuse, PT ;  /* 0x0000009f6c00a20c */ /* 0x0c0fe40003f86270 */
[CC--:B------:R-:W-:Y:S02]  /*4df0*/  @!P2 ISETP.GE.AND P5, PT, R108.reuse, R159.reuse, PT ;  /* 0x0000009f6c00a20c */ /* 0x0c0fe40003fa6270 */
[CC--:B------:R-:W-:Y:S02]  /*4e00*/  @!P2 ISETP.GE.AND P6, PT, R108.reuse, R159.reuse, PT ;  /* 0x0000009f6c00a20c */ /* 0x0c0fe40003fc6270 */
[CC--:B------:R-:W-:Y:S02]  /*4e10*/  @!P2 ISETP.GE.AND P1, PT, R108.reuse, R159.reuse, PT ;  /* 0x0000009f6c00a20c */ /* 0x0c0fe40003f26270 */
[----:B------:R-:W-:-:S02]  /*4e20*/  @!P2 ISETP.GE.AND P3, PT, R108, R159, PT ;  /* 0x0000009f6c00a20c */ /* 0x000fc40003f66270 */
[----:B------:R-:W4:Y:S04]  /*4e30*/  LDG.E.128.CONSTANT R108, desc[UR6][R116.64+0x3600] ;  /* 0x00360006746c7981 */ /* 0x000f28000c1e9d00 */
[----:B------:R-:W5:Y:S01]  /*4e40*/  LDG.E.128.CONSTANT R116, desc[UR6][R116.64+0x3a00] ;  /* 0x003a000674747981 */ /* 0x000f62000c1e9d00 */
[----:B------:R-:W-:-:S04]  /*4e50*/  FMUL.FTZ R9, R69, R9 ;  /* 0x0000000945097220 */ /* 0x000fc80000410000 */
[----:B------:R-:W-:Y:S01]  /*4e60*/  FFMA.FTZ R9, R68, R8, R9 ;  /* 0x0000000844097223 */ /* 0x000fe20000010009 */
[----:B------:R-:W-:Y:S02]  /*4e70*/  @!P2 IADD3 R8, PT, PT, R162, 0x1, RZ ;  /* 0x00000001a208a810 */ /* 0x000fe40007ffe0ff */
[----:B------:R-:W-:Y:S02]  /*4e80*/  @!P2 FSEL R112, R112, RZ, !P1 ;  /* 0x000000ff7070a208 */ /* 0x000fe40004800000 */
[----:B------:R-:W-:-:S04]  /*4e90*/  @!P2 ISETP.GE.AND P1, PT, R162, R159, PT ;  /* 0x0000009fa200a20c */ /* 0x000fc80003f26270 */
[----:B------:R-:W-:Y:S01]  /*4ea0*/  @!P2 FSEL R113, R113, RZ, !P1 ;  /* 0x000000ff7171a208 */ /* 0x000fe20004800000 */
[----:B------:R-:W-:Y:S01]  /*4eb0*/  FFMA.FTZ R10, R70, R10, R9 ;  /* 0x0000000a460a7223 */ /* 0x000fe20000010009 */
        /* <DEDUP_REMOVED lines=116> */
[----:B------:R-:W-:Y:S01]  /*5600*/  @!P2 ISETP.GE.AND P4, PT, R8, R159, PT ;  /* 0x0000009f0800a20c */ /* 0x000fe20003f86270 */
[----:B------:R-:W-:Y:S01]  /*5610*/  @!P2 VIADD R8, R162, 0x1 ;  /* 0x00000001a208a836 */ /* 0x000fe20000000000 */
[----:B---3--:R-:W-:-:S02]  /*5620*/  @!P2 FSEL R104, R104, RZ, !P5 ;  /* 0x000000ff6868a208 */ /* 0x008fc40006800000 */
        /* <DEDUP_REMOVED lines=9> */
[----:B----4-:R-:W-:Y:S02]  /*56c0*/  @!P2 FSEL R108, R108, RZ, !P6 ;  /* 0x000000ff6c6ca208 */ /* 0x010fe40007000000 */
        /* <DEDUP_REMOVED lines=8> */
[----:B-----5:R-:W-:Y:S02]  /*5750*/  @!P2 FSEL R116, R116, RZ, !P3 ;  /* 0x000000ff7474a208 */ /* 0x020fe40005800000 */
[-C--:B------:R-:W-:Y:S02]  /*5760*/  @!P2 ISETP.GE.AND P3, PT, R162, R159.reuse, PT ;  /* 0x0000009fa200a20c */ /* 0x080fe40003f66270 */
[----:B------:R-:W-:Y:S02]  /*5770*/  @!P2 FSEL R114, R114, RZ, !P4 ;  /* 0x000000ff7272a208 */ /* 0x000fe40006000000 */
[CC--:B------:R-:W-:Y:S02]  /*5780*/  @!P2 ISETP.GE.AND P1, PT, R8.reuse, R159.reuse, PT ;  /* 0x0000009f0800a20c */ /* 0x0c0fe40003f26270 */
[----:B------:R-:W-:Y:S02]  /*5790*/  @!P2 ISETP.GE.AND P4, PT, R8, R159, PT ;  /* 0x0000009f0800a20c */ /* 0x000fe40003f86270 */
[----:B------:R-:W-:-:S02]  /*57a0*/  @!P2 IADD3 R8, PT, PT, R162, 0x1, RZ ;  /* 0x00000001a208a810 */ /* 0x000fc40007ffe0ff */
[----:B------:R-:W-:Y:S01]  /*57b0*/  @!P2 FSEL R117, R117, RZ, !P3 ;  /* 0x000000ff7575a208 */ /* 0x000fe20005800000 */
[C---:B------:R-:W-:Y:S01]  /*57c0*/  FMUL.FTZ R101, R69.reuse, R101 ;  /* 0x0000006545657220 */ /* 0x040fe20000410000 */
[----:B------:R-:W-:Y:S01]  /*57d0*/  @!P2 ISETP.GE.AND P3, PT, R8, R159, PT ;  /* 0x0000009f0800a20c */ /* 0x000fe20003f66270 */
[C---:B------:R-:W-:Y:S01]  /*57e0*/  FMUL.FTZ R105, R69.reuse, R105 ;  /* 0x0000006945697220 */ /* 0x040fe20000410000 */
[C---:B------:R-:W-:Y:S01]  /*57f0*/  FMUL.FTZ R109, R69.reuse, R109 ;  /* 0x0000006d456d7220 */ /* 0x040fe20000410000 */
[----:B------:R-:W-:Y:S01]  /*5800*/  FMUL.FTZ R69, R69, R117 ;  /* 0x0000007545457220 */ /* 0x000fe20000410000 */
        /* <DEDUP_REMOVED lines=24> */
.L_x_23656:
[----:B------:R-:W-:Y:S05]  /*5990*/  BSYNC.RECONVERGENT B1 ;  /* 0x0000000000017941 */ /* 0x000fea0003800200 */
.L_x_23655:
[----:B------:R-:W-:Y:S02]  /*59a0*/  IADD3 R154, P1, PT, R154, 0x10, RZ ;  /* 0x000000109a9a7810 */ /* 0x000fe40007f3e0ff */
[----:B------:R-:W-:Y:S02]  /*59b0*/  IADD3 R157, PT, PT, R157, 0x4, RZ ;  /* 0x000000049d9d7810 */ /* 0x000fe40007ffe0ff */
[----:B------:R-:W-:Y:S02]  /*59c0*/  IADD3 R162, PT, PT, R162, 0x80, RZ ;  /* 0x00000080a2a27810 */ /* 0x000fe40007ffe0ff */
[----:B------:R-:W-:Y:S02]  /*59d0*/  IADD3 R3, PT, PT, R3, 0x200, RZ ;  /* 0x0000020003037810 */ /* 0x000fe40007ffe0ff */
[----:B------:R-:W-:Y:S01]  /*59e0*/  IADD3.X R155, PT, PT, RZ, R155, RZ, P1, !PT ;  /* 0x0000009bff9b7210 */ /* 0x000fe20000ffe4ff */
[----:B------:R-:W-:Y:S06]  /*59f0*/  @!P0 BRA `(.L_x_23657) ;  /* 0xffffffdc00848947 */ /* 0x000fec000383ffff */
.L_x_23654:
[----:B------:R-:W-:Y:S05]  /*5a00*/  BSYNC.RECONVERGENT B0 ;  /* 0x0000000000007941 */ /* 0x000fea0003800200 */
.L_x_23653:
[----:B------:R-:W0:Y:S01]  /*5a10*/  SHFL.BFLY PT, R2, R149, 0x4, 0x1f ;  /* 0x0c801f0095027f89 */ /* 0x000e2200000e0000 */
[----:B------:R-:W-:Y:S01]  /*5a20*/  SHF.R.U32.HI R11, RZ, 0x3, R158 ;  /* 0x00000003ff0b7819 */ /* 0x000fe2000001169e */
[----:B------:R-:W3:Y:S01]  /*5a30*/  S2UR UR5, SR_CgaCtaId ;  /* 0x00000000000579c3 */ /* 0x000ee20000008800 */
[C---:B------:R-:W-:Y:S01]  /*5a40*/  LOP3.LUT R30, R144.reuse, 0x3c0, RZ, 0xc0, !PT ;  /* 0x000003c0901e7812 */ /* 0x040fe200078ec0ff */
[----:B------:R-:W4:Y:S01]  /*5a50*/  SHFL.BFLY PT, R3, R150, 0x4, 0x1f ;  /* 0x0c801f0096037f89 */ /* 0x000f2200000e0000 */
[----:B------:R-:W-:Y:S01]  /*5a60*/  LOP3.LUT R32, R144, 0x3e0, RZ, 0xc0, !PT ;  /* 0x000003e090207812 */ /* 0x000fe200078ec0ff */
[----:B------:R-:W-:Y:S01]  /*5a70*/  IMAD R160, R160, 0x78, R11 ;  /* 0x00000078a0a07824 */ /* 0x000fe200078e020b */
[----:B------:R-:W-:Y:S01]  /*5a80*/  UMOV UR4, 0x400 ;  /* 0x0000040000047882 */ /* 0x000fe20000000000 */
[----:B------:R-:W1:Y:S01]  /*5a90*/  SHFL.BFLY PT, R5, R6, 0x4, 0x1f ;  /* 0x0c801f0006057f89 */ /* 0x000e6200000e0000 */
[----:B------:R-:W-:Y:S01]  /*5aa0*/  UIADD3 UR4, UPT, UPT, UR4, 0x200, URZ ;  /* 0x0000020004047890 */ /* 0x000fe2000fffe0ff */
[----:B------:R-:W-:Y:S01]  /*5ab0*/  BSSY.RECONVERGENT B0, `(.L_x_23658) ;  /* 0x00000db000007945 */ /* 0x000fe20003800200 */
[C---:B------:R-:W-:Y:S01]  /*5ac0*/  LOP3.LUT P0, RZ, R144.reuse, 0x3c7, RZ, 0xc0, !PT ;  /* 0x000003c790ff7812 */ /* 0x040fe2000780c0ff */
[----:B------:R-:W2:Y:S01]  /*5ad0*/  SHFL.BFLY PT, R4, R7, 0x4, 0x1f ;  /* 0x0c801f0007047f89 */ /* 0x000ea200000e0000 */
[----:B------:R-:W-:-:S02]  /*5ae0*/  LOP3.LUT P1, RZ, R144, 0x3e7, RZ, 0xc0, !PT ;  /* 0x000003e790ff7812 */ /* 0x000fc4000782c0ff */
[----:B------:R-:W-:Y:S01]  /*5af0*/  ISETP.GT.U32.AND P3, PT, R144, 0x1f, PT ;  /* 0x0000001f9000780c */ /* 0x000fe20003f64070 */
[----:B------:R-:W2:Y:S04]  /*5b00*/  SHFL.BFLY PT, R8, R121, 0x4, 0x1f ;  /* 0x0c801f0079087f89 */ /* 0x000ea800000e0000 */
[----:B------:R-:W2:Y:S01]  /*5b10*/  SHFL.BFLY PT, R10, R123, 0x4, 0x1f ;  /* 0x0c801f007b0a7f89 */ /* 0x000ea200000e0000 */
[----:B0-----:R-:W-:-:S03]  /*5b20*/  FADD.FTZ R149, R2, R149 ;  /* 0x0000009502957221 */ /* 0x001fc60000010000 */
[----:B------:R-:W0:Y:S01]  /*5b30*/  SHFL.BFLY PT, R16, R129, 0x4, 0x1f ;  /* 0x0c801f0081107f89 */ /* 0x000e2200000e0000 */
[----:B---3--:R-:W-:Y:S01]  /*5b40*/  ULEA UR4, UR5, UR4, 0x18 ;  /* 0x0000000405047291 */ /* 0x008fe2000f8ec0ff */
[----:B----4-:R-:W-:Y:S02]  /*5b50*/  FADD.FTZ R3, R3, R150 ;  /* 0x0000009603037221 */ /* 0x010fe40000010000 */
[----:B------:R-:W3:Y:S01]  /*5b60*/  SHFL.BFLY PT, R2, R131, 0x4, 0x1f ;  /* 0x0c801f0083027f89 */ /* 0x000ee200000e0000 */
[----:B-1----:R-:W-:-:S03]  /*5b70*/  FADD.FTZ R5, R5, R6 ;  /* 0x0000000605057221 */ /* 0x002fc60000010000 */
[----:B------:R-:W1:Y:S01]  /*5b80*/  SHFL.BFLY PT, R18, R137, 0x4, 0x1f ;  /* 0x0c801f0089127f89 */ /* 0x000e6200000e0000 */
[----:B------:R-:W-:Y:S01]  /*5b90*/  LEA R160, R160, UR4, 0x2 ;  /* 0x00000004a0a07c11 */ /* 0x000fe2000f8e10ff */
[----:B--2---:R-:W-:Y:S02]  /*5ba0*/  FADD.FTZ R7, R4, R7 ;  /* 0x0000000704077221 */ /* 0x004fe40000010000 */
[----:B------:R-:W2:Y:S01]  /*5bb0*/  SHFL.BFLY PT, R6, R135, 0x4, 0x1f ;  /* 0x0c801f0087067f89 */ /* 0x000ea200000e0000 */
[----:B------:R-:W-:-:S03]  /*5bc0*/  FADD.FTZ R121, R8, R121 ;  /* 0x0000007908797221 */ /* 0x000fc60000010000 */
[----:B------:R-:W4:Y:S01]  /*5bd0*/  SHFL.BFLY PT, R9, R120, 0x4, 0x1f ;  /* 0x0c801f0078097f89 */ /* 0x000f2200000e0000 */
[----:B------:R-:W-:-:S03]  /*5be0*/  FADD.FTZ R123, R10, R123 ;  /* 0x0000007b0a7b7221 */ /* 0x000fc60000010000 */
[----:B------:R-:W4:Y:S04]  /*5bf0*/  SHFL.BFLY PT, R11, R122, 0x4, 0x1f ;  /* 0x0c801f007a0b7f89 */ /* 0x000f2800000e0000 */
[----:B------:R-:W4:Y:S01]  /*5c00*/  SHFL.BFLY PT, R13, R124, 0x4, 0x1f ;  /* 0x0c801f007c0d7f89 */ /* 0x000f2200000e0000 */
[----:B0-----:R-:W-:Y:S01]  /*5c10*/  FADD.FTZ R129, R16, R129 ;  /* 0x0000008110817221 */ /* 0x001fe20000010000 */
[----:B---3--:R-:W-:Y:S02]  /*5c20*/  FADD.FTZ R131, R2, R131 ;  /* 0x0000008302837221 */ /* 0x008fe40000010000 */
[----:B------:R-:W0:Y:S01]  /*5c30*/  SHFL.BFLY PT, R12, R125, 0x4, 0x1f ;  /* 0x0c801f007d0c7f89 */ /* 0x000e2200000e0000 */
[----:B-1----:R-:W-:-:S03]  /*5c40*/  FADD.FTZ R137, R18, R137 ;  /* 0x0000008912897221 */ /* 0x002fc60000010000 */
[----:B------:R-:W1:Y:S01]  /*5c50*/  SHFL.BFLY PT, R2, R3, 0x2, 0x1f ;  /* 0x0c401f0003027f89 */ /* 0x000e6200000e0000 */
[----:B------:R-:W-:Y:S01]  /*5c60*/  LOP3.LUT R18, R144, 0x7, RZ, 0xc0, !PT ;  /* 0x0000000790127812 */ /* 0x000fe200078ec0ff */
[----:B--2---:R-:W-:Y:S02]  /*5c70*/  FADD.FTZ R135, R6, R135 ;  /* 0x0000008706877221 */ /* 0x004fe40000010000 */
[----:B------:R-:W2:Y:S01]  /*5c80*/  SHFL.BFLY PT, R15, R126, 0x4, 0x1f ;  /* 0x0c801f007e0f7f89 */ /* 0x000ea200000e0000 */
[----:B------:R-:W-:Y:S01]  /*5c90*/  ISETP.NE.AND P2, PT, R18, RZ, PT ;  /* 0x000000ff1200720c */ /* 0x000fe20003f45270 */
[----:B----4-:R-:W-:Y:S02]  /*5ca0*/  FADD.FTZ R9, R9, R120 ;  /* 0x0000007809097221 */ /* 0x010fe40000010000 */
[----:B------:R-:W3:Y:S01]  /*5cb0*/  SHFL.BFLY PT, R14, R127, 0x4, 0x1f ;  /* 0x0c801f007f0e7f89 */ /* 0x000ee200000e0000 */
[----:B------:R-:W-:Y:S01]  /*5cc0*/  ISETP.NE.OR P5, PT, R30, 0x40, P2 ;  /* 0x000000401e00780c */ /* 0x000fe200017a5670 */
[----:B------:R-:W-:-:S02]  /*5cd0*/  FADD.FTZ R11, R11, R122 ;  /* 0x0000007a0b0b7221 */ /* 0x000fc40000010000 */
        /* <DEDUP_REMOVED lines=184> */
.L_x_23659:
[----:B------:R-:W-:Y:S05]  /*6860*/  BSYNC.RECONVERGENT B0 ;  /* 0x0000000000007941 */ /* 0x000fea0003800200 */
.L_x_23658:
        /* <DEDUP_REMOVED lines=63> */
.L_x_23661:
[----:B------:R-:W-:Y:S05]  /*6c60*/  BSYNC.RECONVERGENT B0 ;  /* 0x0000000000007941 */ /* 0x000fea0003800200 */
.L_x_23660:
        /* <DEDUP_REMOVED lines=33> */
.L_x_23663:
[----:B------:R-:W-:Y:S05]  /*6e80*/  BSYNC.RECONVERGENT B0 ;  /* 0x0000000000007941 */ /* 0x000fea0003800200 */
.L_x_23662:
        /* <DEDUP_REMOVED lines=63> */
.L_x_23665:
[----:B------:R-:W-:Y:S05]  /*7280*/  BSYNC.RECONVERGENT B0 ;  /* 0x0000000000007941 */ /* 0x000fea0003800200 */
.L_x_23664:
        /* <DEDUP_REMOVED lines=46> */
.L_x_23666:
        /* <DEDUP_REMOVED lines=9> */
.L_x_26016:


//--------------------- .text._ZN4vllm25paged_attention_v1_kernelIffLi112ELi32ELi128ELNS_18Fp8KVCacheDataTypeE0ELb1EEEvPT_PKS2_PKT0_S8_ifPKiSA_iPKfiiiSC_SC_iiiii --------------------------
	.section	.text._ZN4vllm25paged_attention_v1_kernelIffLi112ELi32ELi128ELNS_18Fp8KVCacheDataTypeE0ELb1EEEvPT_PKS2_PKT0_S8_ifPKiSA_iPKfiiiSC_SC_iiiii,"ax",@progbits
	.align	128
        .global         _ZN4vllm25paged_attention_v1_kernelIffLi112ELi32ELi128ELNS_18Fp8KVCacheDataTypeE0ELb1EEEvPT_PKS2_PKT0_S8_ifPKiSA_iPKfiiiSC_SC_iiiii
        .type           _ZN4vllm25paged_attention_v1_kernelIffLi112ELi32ELi128ELNS_18Fp8KVCacheDataTypeE0ELb1EEEvPT_PKS2_PKT0_S8_ifPKiSA_iPKfiiiSC_SC_iiiii,@function
        .size           _ZN4vllm25paged_attention_v1_kernelIffLi112ELi32ELi128ELNS_18Fp8KVCacheDataTypeE0ELb1EEEvPT_PKS2_PKT0_S8_ifPKiSA_iPKfiiiSC_SC_iiiii,(.L_x_26017 - _ZN4vllm25paged_attention_v1_kernelIffLi112ELi32ELi128ELNS_18Fp8KVCacheDataTypeE0ELb1EEEvPT_PKS2_PKT0_S8_ifPKiSA_iPKfiiiSC_SC_iiiii)
        .other          _ZN4vllm25paged_attention_v1_kernelIffLi112ELi32ELi128ELNS_18Fp8KVCacheDataTypeE0ELb1EEEvPT_PKS2_PKT0_S8_ifPKiSA_iPKfiiiSC_SC_iiiii,@"STO_CUDA_ENTRY STV_DEFAULT"
_ZN4vllm25paged_attention_v1_kernelIffLi112ELi32ELi128ELNS_18Fp8KVCacheDataTypeE0ELb1EEEvPT_PKS2_PKT0_S8_ifPKiSA_iPKfiiiSC_SC_iiiii:
.text._ZN4vllm25paged_attention_v1_kernelIffLi112ELi32ELi128ELNS_18Fp8KVCacheDataTypeE0ELb1EEEvPT_PKS2_PKT0_S8_ifPKiSA_iPKfiiiSC_SC_iiiii:
        /* <DEDUP_REMOVED lines=10> */
[----:B------:R-:W0:Y:S01]  /*00a0*/  LDCU UR7, c[0x0][0x3ec] ;  /* 0x00007d80ff0777ac */ /* 0x000e220008000800 */
[----:B------:R-:W0:Y:S05]  /*00b0*/  LDCU UR12, c[0x0][0x3d0] ;  /* 0x00007a00ff0c77ac */ /* 0x000e2a0008000800 */
[----:B------:R-:W4:Y:S01]  /*00c0*/  LDC R152, c[0x0][0x370] ;  /* 0x0000dc00ff987b82 */ /* 0x000f220000000800 */
[----:B------:R-:W0:Y:S01]  /*00d0*/  LDCU UR13, c[0x0][0x3cc] ;  /* 0x00007980ff0d77ac */ /* 0x000e220008000800 */
[----:B------:R-:W0:Y:S02]  /*00e0*/  LDCU UR16, c[0x0][0x3a4] ;  /* 0x00007480ff1077ac */ /* 0x000e240008000800 */
[----:B0-----:R-:W-:-:S04]  /*00f0*/  IMAD.WIDE.U32 R156, R4, 0x4, R156 ;  /* 0x00000004049c7825 */ /* 0x001fc800078e009c */
[----:B------:R-:W0:Y:S01]  /*0100*/  LDC R18, c[0x0][0x3f4] ;  /* 0x0000fd00ff127b82 */ /* 0x000e220000000800 */
[----:B------:R-:W0:Y:S01]  /*0110*/  LDCU.64 UR14, c[0x0][0x390] ;  /* 0x00007200ff0e77ac */ /* 0x000e220008000a00 */
[----:B--2---:R-:W-:Y:S01]  /*0120*/  ISETP.GT.U32.AND P1, PT, R7, 0x1b, PT ;  /* 0x0000001b0700780c */ /* 0x004fe20003f24070 */
[----:B-1----:R1:W2:Y:S01]  /*0130*/  LDG.E.CONSTANT R156, desc[UR8][R156.64] ;  /* 0x000000089c9c7981 */ /* 0x0022a2000c1e9900 */
[----:B---3--:R-:W-:Y:S01]  /*0140*/  IMAD R0, R4, UR4, RZ ;  /* 0x0000000404007c24 */ /* 0x008fe2000f8e02ff */
[----:B------:R-:W3:Y:S10]  /*0150*/  LDCU UR4, c[0x0][0x3e8] ;  /* 0x00007d00ff0477ac */ /* 0x000ef40008000800 */
[----:B------:R-:W1:Y:S01]  /*0160*/  @!P1 LDC.64 R8, c[0x0][0x388] ;  /* 0x0000e200ff089b82 */ /* 0x000e620000000a00 */
[----:B----4-:R-:W-:Y:S01]  /*0170*/  @!P1 IMAD R2, R15, 0x70, RZ ;  /* 0x000000700f029824 */ /* 0x010fe200078e02ff */
[----:B------:R-:W-:-:S04]  /*0180*/  @!P1 SHF.L.U32 R3, R7, 0x2, RZ ;  /* 0x0000000207039819 */ /* 0x000fc800000006ff */
        /* <DEDUP_REMOVED lines=15> */
[----:B------:R-:W-:Y:S01]  /*0280*/  BSSY.RECONVERGENT B0, `(.L_x_23667) ;  /* 0x0000172000007945 */ /* 0x000fe20003800200 */
        /* <DEDUP_REMOVED lines=20> */
[----:B------:R-:W-:Y:S02]  /*03d0*/  @P0 IADD3 R13, PT, PT, R13, 0x1, RZ ;  /* 0x000000010d0d0810 */ /* 0x000fe40007ffe0ff */
[----:B------:R-:W-:Y:S02]  /*03e0*/  MOV R154, R0 ;  /* 0x00000000009a7202 */ /* 0x000fe40000000f00 */
[----:B------:R-:W-:-:S04]  /*03f0*/  MOV R20, R13 ;  /* 0x0000000d00147202 */ /* 0x000fc80000000f00 */
[----:B------:R-:W-:Y:S02]  /*0400*/  @!P3 IADD3 R20, PT, PT, -R20, RZ, RZ ;  /* 0x000000ff1414b210 */ /* 0x000fe40007ffe1ff */
[----:B------:R-:W-:-:S04]  /*0410*/  @!P2 LOP3.LUT R20, RZ, R17, RZ, 0x33, !PT ;  /* 0x00000011ff14a212 */ /* 0x000fc800078e33ff */
[-C--:B------:R-:W-:Y:S01]  /*0420*/  IABS R16, R20.reuse ;  /* 0x0000001400107213 */ /* 0x080fe20000000000 */
[----:B0-----:R-:W0:Y:S01]  /*0430*/  MUFU.RCP R6, R6 ;  /* 0x0000000600067308 */ /* 0x001e220000001000 */
[----:B------:R-:W-:-:S05]  /*0440*/  IABS R14, R20 ;  /* 0x00000014000e7213 */ /* 0x000fca0000000000 */
[----:B------:R-:W-:Y:S02]  /*0450*/  IMAD.MOV R14, RZ, RZ, -R14 ;  /* 0x000000ffff0e7224 */ /* 0x000fe400078e0a0e */
[----:B------:R-:W1:Y:S01]  /*0460*/  I2F.RP R5, R16 ;  /* 0x0000001000057306 */ /* 0x000e620000209400 */
[----:B0-----:R-:W-:-:S07]  /*0470*/  IADD3 R12, PT, PT, R6, 0xffffffe, RZ ;  /* 0x0ffffffe060c7810 */ /* 0x001fce0007ffe0ff */
[----:B------:R0:W3:Y:S08]  /*0480*/  F2I.FTZ.U32.TRUNC.NTZ R13, R12 ;  /* 0x0000000c000d7305 */ /* 0x0000f0000021f000 */
[----:B-1----:R-:W1:Y:S01]  /*0490*/  MUFU.RCP R5, R5 ;  /* 0x0000000500057308 */ /* 0x002e620000001000 */
[----:B0-----:R-:W-:Y:S01]  /*04a0*/  MOV R12, RZ ;  /* 0x000000ff000c7202 */ /* 0x001fe20000000f00 */
[----:B---3--:R-:W-:-:S05]  /*04b0*/  IMAD R6, R13, R0, RZ ;  /* 0x000000000d067224 */ /* 0x008fca00078e02ff */
[----:B------:R-:W-:-:S05]  /*04c0*/  IADD3 R153, PT, PT, -R6, RZ, RZ ;  /* 0x000000ff06997210 */ /* 0x000fca0007ffe1ff */
[----:B------:R-:W-:Y:S01]  /*04d0*/  IMAD.HI.U32 R153, R13, R153, R12 ;  /* 0x000000990d997227 */ /* 0x000fe200078e000c */
[----:B-1----:R-:W-:Y:S02]  /*04e0*/  IADD3 R2, PT, PT, R5, 0xffffffe, RZ ;  /* 0x0ffffffe05027810 */ /* 0x002fe40007ffe0ff */
[----:B------:R-:W-:Y:S02]  /*04f0*/  IABS R5, R15 ;  /* 0x0000000f00057213 */ /* 0x000fe40000000000 */
[----:B------:R0:W1:Y:S02]  /*0500*/  F2I.FTZ.U32.TRUNC.NTZ R3, R2 ;  /* 0x0000000200037305 */ /* 0x000064000021f000 */
[----:B0-----:R-:W-:Y:S01]  /*0510*/  HFMA2 R2, -RZ, RZ, 0, 0 ;  /* 0x00000000ff027431 */ /* 0x001fe200000001ff */
[----:B-1----:R-:W-:-:S05]  /*0520*/  IADD3 R19, PT, PT, RZ, -R3, RZ ;  /* 0x80000003ff137210 */ /* 0x002fca0007ffe0ff */
[----:B------:R-:W-:-:S04]  /*0530*/  IMAD R19, R19, R16, RZ ;  /* 0x0000001013137224 */ /* 0x000fc800078e02ff */
[----:B------:R-:W-:Y:S02]  /*0540*/  IMAD.HI.U32 R3, R3, R19, R2 ;  /* 0x0000001303037227 */ /* 0x000fe400078e0002 */
[----:B------:R-:W0:Y:S04]  /*0550*/  LDC R19, c[0x0][0x3f8] ;  /* 0x0000fe00ff137b82 */ /* 0x000e280000000800 */
[----:B------:R-:W-:-:S04]  /*0560*/  IMAD.HI.U32 R2, R3, R5, RZ ;  /* 0x0000000503027227 */ /* 0x000fc800078e00ff */
[----:B------:R-:W-:Y:S02]  /*0570*/  IMAD R3, R2, R14, R5 ;  /* 0x0000000e02037224 */ /* 0x000fe400078e0205 */
[----:B------:R-:W1:Y:S03]  /*0580*/  @!P1 S2R R14, SR_CgaCtaId ;  /* 0x00000000000e9919 */ /* 0x000e660000008800 */
[----:B------:R-:W-:-:S13]  /*0590*/  ISETP.GT.U32.AND P3, PT, R16, R3, PT ;  /* 0x000000031000720c */ /* 0x000fda0003f64070 */
[-C--:B------:R-:W-:Y:S02]  /*05a0*/  @!P3 IADD3 R3, PT, PT, R3, -R16.reuse, RZ ;  /* 0x800000100303b210 */ /* 0x080fe40007ffe0ff */
[----:B------:R-:W-:Y:S02]  /*05b0*/  @!P3 IADD3 R2, PT, PT, R2, 0x1, RZ ;  /* 0x000000010202b810 */ /* 0x000fe40007ffe0ff */
[----:B------:R-:W-:Y:S02]  /*05c0*/  ISETP.GE.U32.AND P2, PT, R3, R16, PT ;  /* 0x000000100300720c */ /* 0x000fe40003f46070 */
[----:B------:R-:W-:Y:S02]  /*05d0*/  @!P1 MOV R3, 0x400 ;  /* 0x0000040000039802 */ /* 0x000fe40000000f00 */
[----:B------:R-:W-:-:S09]  /*05e0*/  ISETP.NE.AND P3, PT, R20, RZ, PT ;  /* 0x000000ff1400720c */ /* 0x000fd20003f65270 */
[----:B------:R-:W-:Y:S01]  /*05f0*/  @P2 VIADD R2, R2, 0x1 ;  /* 0x0000000102022836 */ /* 0x000fe20000000000 */
[----:B0-----:R-:W-:Y:S02]  /*0600*/  ISETP.GE.AND P2, PT, R19, RZ, PT ;  /* 0x000000ff1300720c */ /* 0x001fe40003f46270 */
[----:B--2---:R-:W-:-:S04]  /*0610*/  IADD3 R5, PT, PT, R156, -0x1, RZ ;  /* 0xffffffff9c057810 */ /* 0x004fc80007ffe0ff */
[----:B------:R-:W-:Y:S02]  /*0620*/  IABS R6, R5 ;  /* 0x0000000500067213 */ /* 0x000fe40000000000 */
[----:B------:R-:W-:Y:S02]  /*0630*/  LOP3.LUT R5, R5, R18, RZ, 0x3c, !PT ;  /* 0x0000001205057212 */ /* 0x000fe400078e3cff */
[----:B------:R-:W-:-:S03]  /*0640*/  MOV R13, R6 ;  /* 0x00000006000d7202 */ /* 0x000fc60000000f00 */
[----:B------:R-:W-:Y:S02]  /*0650*/  @P2 IMAD R152, R152, UR4, R15 ;  /* 0x0000000498982c24 */ /* 0x000fe4000f8e020f */
[----:B------:R-:W-:-:S04]  /*0660*/  IMAD.HI.U32 R12, R153, R13, RZ ;  /* 0x0000000d990c7227 */ /* 0x000fc800078e00ff */
[----:B------:R-:W-:Y:S01]  /*0670*/  @P2 IMAD R152, R152, R19, 0x1 ;  /* 0x0000000198982424 */ /* 0x000fe200078e0213 */
[----:B------:R-:W-:-:S05]  /*0680*/  IADD3 R6, PT, PT, -R12, RZ, RZ ;  /* 0x000000ff0c067210 */ /* 0x000fca0007ffe1ff */
[----:B------:R-:W-:Y:S01]  /*0690*/  IMAD R13, R0, R6, R13 ;  /* 0x00000006000d7224 */ /* 0x000fe200078e020d */
[----:B------:R-:W-:-:S04]  /*06a0*/  LOP3.LUT R6, R15, R20, RZ, 0x3c, !PT ;  /* 0x000000140f067212 */ /* 0x000fc800078e3cff */
[----:B------:R-:W-:Y:S02]  /*06b0*/  ISETP.GT.U32.AND P0, PT, R0, R13, PT ;  /* 0x0000000d0000720c */ /* 0x000fe40003f04070 */
[----:B------:R-:W-:Y:S02]  /*06c0*/  ISETP.GE.AND P4, PT, R6, RZ, PT ;  /* 0x000000ff0600720c */ /* 0x000fe40003f86270 */
[----:B-1----:R-:W-:Y:S02]  /*06d0*/  @!P1 LEA R6, R14, R3, 0x18 ;  /* 0x000000030e069211 */ /* 0x002fe400078ec0ff */
[----:B------:R-:W-:Y:S02]  /*06e0*/  IADD3 R3, PT, PT, R156, 0x1f, RZ ;  /* 0x0000001f9c037810 */ /* 0x000fe40007ffe0ff */
[----:B------:R-:W-:Y:S02]  /*06f0*/  @!P1 LEA R6, R7, R6, 0x4 ;  /* 0x0000000607069211 */ /* 0x000fe400078e20ff */
[----:B------:R-:W-:-:S03]  /*0700*/  SHF.R.S32.HI R14, RZ, 0x1f, R3 ;  /* 0x0000001fff0e7819 */ /* 0x000fc60000011403 */
[-C--:B------:R-:W-:Y:S02]  /*0710*/  @!P0 IADD3 R13, PT, PT, R13, -R0.reuse, RZ ;  /* 0x800000000d0d8210 */ /* 0x080fe40007ffe0ff */
[----:B------:R-:W-:Y:S01]  /*0720*/  @!P0 IADD3 R12, PT, PT, R12, 0x1, RZ ;  /* 0x000000010c0c8810 */ /* 0x000fe20007ffe0ff */
[----:B----4-:R0:W-:Y:S01]  /*0730*/  @!P1 STS.128 [R6], R8 ;  /* 0x0000000806009388 */ /* 0x0101e20000000c00 */
[----:B------:R-:W-:Y:S01]  /*0740*/  BAR.SYNC.DEFER_BLOCKING 0x0 ;  /* 0x0000000000007b1d */ /* 0x000fe20000010000 */
[----:B------:R-:W-:Y:S02]  /*0750*/  ISETP.GE.U32.AND P1, PT, R13, R0, PT ;  /* 0x000000000d00720c */ /* 0x000fe40003f26070 */
[----:B------:R-:W-:Y:S02]  /*0760*/  @!P4 IADD3 R2, PT, PT, -R2, RZ, RZ ;  /* 0x000000ff0202c210 */ /* 0x000fe40007ffe1ff */
[----:B------:R-:W-:Y:S02]  /*0770*/  @!P3 LOP3.LUT R2, RZ, R20, RZ, 0x33, !PT ;  /* 0x00000014ff02b212 */ /* 0x000fe400078e33ff */
[----:B------:R-:W-:-:S02]  /*0780*/  ISETP.GE.AND P3, PT, R5, RZ, PT ;  /* 0x000000ff0500720c */ /* 0x000fc40003f66270 */
[----:B------:R-:W-:Y:S01]  /*0790*/  ISETP.NE.AND P0, PT, R18, RZ, PT ;  /* 0x000000ff1200720c */ /* 0x000fe20003f05270 */
[----:B------:R-:W-:Y:S01]  /*07a0*/  @!P2 IMAD R5, R17, UR4, R2 ;  /* 0x000000041105ac24 */ /* 0x000fe2000f8e0202 */
[----:B0-----:R-:W-:-:S03]  /*07b0*/  LEA.HI R6, R14, R3, RZ, 0x5 ;  /* 0x000000030e067211 */ /* 0x001fc600078f28ff */
[----:B------:R-:W-:Y:S01]  /*07c0*/  @P1 IADD3 R12, PT, PT, R12, 0x1, RZ ;  /* 0x000000010c0c1810 */ /* 0x000fe20007ffe0ff */
[----:B------:R-:W-:Y:S01]  /*07d0*/  @!P2 IMAD.MOV R8, RZ, RZ, -R5 ;  /* 0x000000ffff08a224 */ /* 0x000fe200078e0a05 */
[----:B------:R-:W-:Y:S02]  /*07e0*/  SHF.R.S32.HI R6, RZ, 0x5, R6 ;  /* 0x00000005ff067819 */ /* 0x000fe40000011406 */
[----:B------:R-:W-:Y:S01]  /*07f0*/  MOV R3, R12 ;  /* 0x0000000c00037202 */ /* 0x000fe20000000f00 */
[----:B------:R-:W-:Y:S01]  /*0800*/  @!P2 IMAD R152, R19, R8, 0x1 ;  /* 0x000000011398a424 */ /* 0x000fe200078e0208 */
[----:B------:R-:W-:Y:S02]  /*0810*/  ISETP.GE.AND P1, PT, R157, R6, PT ;  /* 0x000000069d00720c */ /* 0x000fe40003f26270 */
[----:B------:R-:W-:Y:S02]  /*0820*/  @!P3 IADD3 R3, PT, PT, -R3, RZ, RZ ;  /* 0x000000ff0303b210 */ /* 0x000fe40007ffe1ff */
[----:B------:R-:W-:-:S09]  /*0830*/  @!P0 LOP3.LUT R3, RZ, R18, RZ, 0x33, !PT ;  /* 0x00000012ff038212 */ /* 0x000fd200078e33ff */
[----:B------:R-:W-:Y:S05]  /*0840*/  @P1 BRA `(.L_x_23668) ;  /* 0x0000001000541947 */ /* 0x000fea0003800000 */
[----:B------:R-:W0:Y:S01]  /*0850*/  S2UR UR5, SR_CgaCtaId ;  /* 0x00000000000579c3 */ /* 0x000e220000008800 */
[----:B------:R-:W-:Y:S01]  /*0860*/  UMOV UR4, 0x400 ;  /* 0x0000040000047882 */ /* 0x000fe20000000000 */
[----:B------:R-:W1:Y:S01]  /*0870*/  LDCU UR6, c[0x0][0x3b8] ;  /* 0x00007700ff0677ac */ /* 0x000e620008000800 */
[----:B------:R-:W-:Y:S01]  /*0880*/  SHF.R.U32.HI R112, RZ, 0x3, R7 ;  /* 0x00000003ff707819 */ /* 0x000fe20000011607 */
[C---:B------:R-:W-:Y:S01]  /*0890*/  VIADD R148, R7.reuse, 0x1 ;  /* 0x0000000107947836 */ /* 0x040fe20000000000 */
[----:B------:R-:W-:Y:S02]  /*08a0*/  MOV R113, RZ ;  /* 0x000000ff00717202 */ /* 0x000fe40000000f00 */
[----:B------:R-:W-:Y:S02]  /*08b0*/  LOP3.LUT R112, R112, 0x7c, RZ, 0xc0, !PT ;  /* 0x0000007c70707812 */ /* 0x000fe400078ec0ff */
[----:B------:R-:W-:Y:S02]  /*08c0*/  SHF.L.U32 R0, R7, 0x2, RZ ;  /* 0x0000000207007819 */ /* 0x000fe400000006ff */
[----:B------:R-:W-:-:S02]  /*08d0*/  IADD3 R149, PT, PT, -R156, R7, RZ ;  /* 0x000000079c957210 */ /* 0x000fc40007ffe1ff */
[----:B------:R-:W-:Y:S02]  /*08e0*/  LOP3.LUT R0, R0, 0x7c, RZ, 0xc0, !PT ;  /* 0x0000007c00007812 */ /* 0x000fe400078ec0ff */
[----:B------:R-:W-:Y:S02]  /*08f0*/  MOV R151, 0xff7fffff ;  /* 0xff7fffff00977802 */ /* 0x000fe40000000f00 */
[----:B------:R-:W-:Y:S01]  /*0900*/  LEA R0, R157, R0, 0x7 ;  /* 0x000000009d007211 */ /* 0x000fe200078e38ff */
[----:B-1----:R-:W-:Y:S01]  /*0910*/  IMAD R5, R4, UR6, RZ ;  /* 0x0000000604057c24 */ /* 0x002fe2000f8e02ff */
[----:B0-----:R-:W-:-:S03]  /*0920*/  ULEA UR10, UR5, UR4, 0x18 ;  /* 0x00000004050a7291 */ /* 0x001fc6000f8ec0ff */
[----:B------:R-:W-:Y:S01]  /*0930*/  IMAD.WIDE R4, R5, 0x4, R112 ;  /* 0x0000000405047825 */ /* 0x000fe200078e0270 */
[----:B------:R-:W-:Y:S01]  /*0940*/  UIADD3 UR4, UPT, UPT, UR4, 0x1e0, URZ ;  /* 0x000001e004047890 */ /* 0x000fe2000fffe0ff */
[----:B------:R-:W-:-:S03]  /*0950*/  LOP3.LUT R112, R7, 0x3e0, RZ, 0xc0, !PT ;  /* 0x000003e007707812 */ /* 0x000fc600078ec0ff */
[----:B------:R-:W-:Y:S01]  /*0960*/  ULEA UR4, UR5, UR4, 0x18 ;  /* 0x0000000405047291 */ /* 0x000fe2000f8ec0ff */
[----:B------:R-:W-:Y:S01]  /*0970*/  LOP3.LUT R7, R112, 0x1, RZ, 0xfc, !PT ;  /* 0x0000000170077812 */ /* 0x000fe200078efcff */
[----:B------:R-:W0:Y:S04]  /*0980*/  LDS.128 R8, [UR10] ;  /* 0x0000000aff087984 */ /* 0x000e280008000c00 */
[----:B------:R-:W-:Y:S01]  /*0990*/  IADD3 R150, PT, PT, R0, UR4, RZ ;  /* 0x0000000400967c10 */ /* 0x000fe2000fffe0ff */
        /* <DEDUP_REMOVED lines=28> */
.L_x_23671:
[----:B------:R-:W1:Y:S01]  /*0b60*/  LDC R120, c[0x0][0x3f0] ;  /* 0x0000fc00ff787b82 */ /* 0x000e620000000800 */
[----:B------:R-:W-:Y:S01]  /*0b70*/  IADD3 R112, PT, PT, R7, -0x1, RZ ;  /* 0xffffffff07707810 */ /* 0x000fe20007ffe0ff */
        /* <DEDUP_REMOVED lines=21> */
[----:B------:R-:W-:-:S05]  /*0cd0*/  @P0 VIADD R114, R114, 0x1 ;  /* 0x0000000172720836 */ /* 0x000fca0000000000 */
[----:B------:R-:W-:-:S04]  /*0ce0*/  MOV R116, R114 ;  /* 0x0000007200747202 */ /* 0x000fc80000000f00 */
        /* <DEDUP_REMOVED lines=16> */
[----:B------:R-:W-:-:S05]  /*0df0*/  @!P0 IMAD.IADD R112, R112, 0x1, -R117 ;  /* 0x0000000170708824 */ /* 0x000fca00078e0a75 */
[----:B------:R-:W-:-:S13]  /*0e00*/  ISETP.GT.U32.AND P0, PT, R117, R112, PT ;  /* 0x000000707500720c */ /* 0x000fda0003f04070 */
[----:B------:R-:W-:Y:S02]  /*0e10*/  @!P0 IADD3 R112, PT, PT, R112, -R117, RZ ;  /* 0x8000007570708210 */ /* 0x000fe40007ffe0ff */
[----:B------:R-:W-:Y:S02]  /*0e20*/  ISETP.GT.AND P0, PT, R116, R113, PT ;  /* 0x000000717400720c */ /* 0x000fe40003f04270 */
[----:B------:R-:W-:Y:S02]  /*0e30*/  @!P2 IADD3 R112, PT, PT, -R112, RZ, RZ ;  /* 0x000000ff7070a210 */ /* 0x000fe40007ffe1ff */
[----:B------:R-:W-:Y:S02]  /*0e40*/  @!P1 LOP3.LUT R112, RZ, R120, RZ, 0x33, !PT ;  /* 0x00000078ff709212 */ /* 0x000fe400078e33ff */
[----:B------:R-:W-:Y:S02]  /*0e50*/  ISETP.GE.AND P1, PT, R157, R6, PT ;  /* 0x000000069d00720c */ /* 0x000fe40003f26270 */
[----:B------:R-:W-:-:S13]  /*0e60*/  ISETP.EQ.OR P0, PT, R112, RZ, P0 ;  /* 0x000000ff7000720c */ /* 0x000fda0000702670 */
        /* <DEDUP_REMOVED lines=20> */
[----:B------:R-:W4:Y:S01]  /*0fb0*/  LDG.E.128.CONSTANT R136, desc[UR8][R158.64+0x1600] ;  /* 0x001600089e887981 */ /* 0x000f22000c1e9d00 */
[----:B--2---:R-:W-:Y:S01]  /*0fc0*/  FMUL.FTZ R125, R12, R116 ;  /* 0x000000740c7d7220 */ /* 0x004fe20000410000 */
[----:B------:R-:W-:Y:S01]  /*0fd0*/  FMUL.FTZ R116, R13, R117 ;  /* 0x000000750d747220 */ /* 0x000fe20000410000 */
[----:B------:R-:W-:-:S02]  /*0fe0*/  FMUL.FTZ R124, R15, R119 ;  /* 0x000000770f7c7220 */ /* 0x000fc40000410000 */
[----:B0-----:R-:W-:Y:S01]  /*0ff0*/  FFMA.FTZ R125, R8, R112, R125 ;  /* 0x00000070087d7223 */ /* 0x001fe2000001007d */
[----:B------:R-:W-:Y:S01]  /*1000*/  FFMA.FTZ R112, R9, R113, R116 ;  /* 0x0000007109707223 */ /* 0x000fe20000010074 */
[----:B------:R-:W-:Y:S01]  /*1010*/  FMUL.FTZ R113, R14, R118 ;  /* 0x000000760e717220 */ /* 0x000fe20000410000 */
[----:B------:R-:W-:Y:S01]  /*1020*/  FFMA.FTZ R124, R11, R115, R124 ;  /* 0x000000730b7c7223 */ /* 0x000fe2000001007c */
[----:B---3--:R-:W-:Y:S01]  /*1030*/  FFMA.FTZ R125, R16, R120, R125 ;  /* 0x00000078107d7223 */ /* 0x008fe2000001007d */
[----:B------:R-:W2:Y:S01]  /*1040*/  LDG.E.128.CONSTANT R116, desc[UR8][R158.64+0xe00] ;  /* 0x000e00089e747981 */ /* 0x000ea2000c1e9d00 */
[----:B------:R-:W-:Y:S01]  /*1050*/  FFMA.FTZ R113, R10, R114, R113 ;  /* 0x000000720a717223 */ /* 0x000fe20000010071 */
[----:B------:R-:W-:Y:S01]  /*1060*/  FFMA.FTZ R160, R19, R123, R124 ;  /* 0x0000007b13a07223 */ /* 0x000fe2000001007c */
[----:B----4-:R-:W-:Y:S02]  /*1070*/  FFMA.FTZ R161, R20, R128, R125 ;  /* 0x0000008014a17223 */ /* 0x010fe4000001007d */
[----:B------:R-:W3:Y:S01]  /*1080*/  LDG.E.128.CONSTANT R124, desc[UR8][R158.64+0x1000] ;  /* 0x001000089e7c7981 */ /* 0x000ee2000c1e9d00 */
[----:B------:R-:W-:Y:S01]  /*1090*/  FFMA.FTZ R112, R17, R121, R112 ;  /* 0x0000007911707223 */ /* 0x000fe20000010070 */
[----:B------:R-:W-:-:S02]  /*10a0*/  FFMA.FTZ R113, R18, R122, R113 ;  /* 0x0000007a12717223 */ /* 0x000fc40000010071 */
[----:B------:R-:W4:Y:S01]  /*10b0*/  LDG.E.128.CONSTANT R120, desc[UR8][R158.64+0x1200] ;  /* 0x001200089e787981 */ /* 0x000f22000c1e9d00 */
[----:B------:R-:W-:Y:S01]  /*10c0*/  FFMA.FTZ R128, R21, R129, R112 ;  /* 0x0000008115807223 */ /* 0x000fe20000010070 */
[----:B------:R-:W-:Y:S02]  /*10d0*/  FFMA.FTZ R129, R22, R130, R113 ;  /* 0x0000008216817223 */ /* 0x000fe40000010071 */
        /* <DEDUP_REMOVED lines=17> */
[----:B--2---:R-:W-:Y:S01]  /*11f0*/  FFMA.FTZ R161, R36, R116, R161 ;  /* 0x0000007424a17223 */ /* 0x004fe200000100a1 */
[----:B------:R-:W-:Y:S01]  /*1200*/  FFMA.FTZ R128, R37, R117, R128 ;  /* 0x0000007525807223 */ /* 0x000fe20000010080 */
[----:B------:R-:W-:Y:S01]  /*1210*/  FFMA.FTZ R129, R38, R118, R129 ;  /* 0x0000007626817223 */ /* 0x000fe20000010081 */
[----:B------:R-:W-:Y:S01]  /*1220*/  FFMA.FTZ R160, R39, R119, R160 ;  /* 0x0000007727a07223 */ /* 0x000fe200000100a0 */
[----:B---3--:R-:W-:Y:S01]  /*1230*/  FFMA.FTZ R161, R40, R124, R161 ;  /* 0x0000007c28a17223 */ /* 0x008fe200000100a1 */
[----:B------:R-:W-:Y:S01]  /*1240*/  FFMA.FTZ R128, R41, R125, R128 ;  /* 0x0000007d29807223 */ /* 0x000fe20000010080 */
[----:B------:R-:W-:Y:S01]  /*1250*/  FFMA.FTZ R129, R42, R126, R129 ;  /* 0x0000007e2a817223 */ /* 0x000fe20000010081 */
[----:B------:R-:W2:Y:S01]  /*1260*/  LDG.E.128.CONSTANT R116, desc[UR8][R158.64+0x1c00] ;  /* 0x001c00089e747981 */ /* 0x000ea2000c1e9d00 */
[----:B----4-:R-:W-:Y:S01]  /*1270*/  FFMA.FTZ R161, R44, R120, R161 ;  /* 0x000000782ca17223 */ /* 0x010fe200000100a1 */
[----:B------:R-:W-:Y:S01]  /*1280*/  FFMA.FTZ R128, R45, R121, R128 ;  /* 0x000000792d807223 */ /* 0x000fe20000010080 */
[----:B------:R-:W-:-:S02]  /*1290*/  FFMA.FTZ R129, R46, R122, R129 ;  /* 0x0000007a2e817223 */ /* 0x000fc40000010081 */
[----:B------:R-:W-:Y:S01]  /*12a0*/  FFMA.FTZ R161, R48, R112, R161 ;  /* 0x0000007030a17223 */ /* 0x000fe200000100a1 */
[----:B------:R-:W-:Y:S01]  /*12b0*/  FFMA.FTZ R112, R49, R113, R128 ;  /* 0x0000007131707223 */ /* 0x000fe20000010080 */
[----:B------:R-:W-:Y:S02]  /*12c0*/  FFMA.FTZ R113, R50, R114, R129 ;  /* 0x0000007232717223 */ /* 0x000fe40000010081 */
[----:B------:R-:W3:Y:S01]  /*12d0*/  LDG.E.128.CONSTANT R128, desc[UR8][R158.64+0x2000] ;  /* 0x002000089e807981 */ /* 0x000ee2000c1e9d00 */
[----:B------:R-:W-:-:S03]  /*12e0*/  FFMA.FTZ R160, R43, R127, R160 ;  /* 0x0000007f2ba07223 */ /* 0x000fc600000100a0 */
[----:B------:R-:W4:Y:S01]  /*12f0*/  LDG.E.128.CONSTANT R124, desc[UR8][R158.64+0x2200] ;  /* 0x002200089e7c7981 */ /* 0x000f22000c1e9d00 */
[----:B------:R-:W-:-:S03]  /*1300*/  FFMA.FTZ R160, R47, R123, R160 ;  /* 0x0000007b2fa07223 */ /* 0x000fc600000100a0 */
        /* <DEDUP_REMOVED lines=8> */
[----:B------:R-:W-:Y:S02]  /*1390*/  FFMA.FTZ R137, R58, R142, R137 ;  /* 0x0000008e3a897223 */ /* 0x000fe40000010089 */
[----:B------:R-:W-:Y:S01]  /*13a0*/  FFMA.FTZ R161, R60, R144, R161 ;  /* 0x000000903ca17223 */ /* 0x000fe200000100a1 */
[----:B------:R-:W-:Y:S01]  /*13b0*/  FFMA.FTZ R144, R61, R145, R136 ;  /* 0x000000913d907223 */ /* 0x000fe20000010088 */
[----:B------:R-:W-:Y:S01]  /*13c0*/  FFMA.FTZ R160, R55, R139, R160 ;  /* 0x0000008b37a07223 */ /* 0x000fe200000100a0 */
[----:B------:R-:W-:-:S02]  /*13d0*/  FFMA.FTZ R145, R62, R146, R137 ;  /* 0x000000923e917223 */ /* 0x000fc40000010089 */
[----:B------:R-:W4:Y:S01]  /*13e0*/  LDG.E.128.CONSTANT R136, desc[UR8][R158.64+0x2800] ;  /* 0x002800089e887981 */ /* 0x000f22000c1e9d00 */
[----:B------:R-:W-:-:S03]  /*13f0*/  FFMA.FTZ R160, R59, R143, R160 ;  /* 0x0000008f3ba07223 */ /* 0x000fc600000100a0 */
[----:B------:R-:W4:Y:S01]  /*1400*/  LDG.E.128.CONSTANT R140, desc[UR8][R158.64+0x2a00] ;  /* 0x002a00089e8c7981 */ /* 0x000f22000c1e9d00 */
[----:B------:R-:W-:Y:S01]  /*1410*/  FFMA.FTZ R160, R63, R147, R160 ;  /* 0x000000933fa07223 */ /* 0x000fe200000100a0 */
[----:B------:R-:W0:Y:S01]  /*1420*/  S2UR UR5, SR_CgaCtaId ;  /* 0x00000000000579c3 */ /* 0x000e220000008800 */
[----:B--2---:R-:W-:Y:S01]  /*1430*/  FFMA.FTZ R161, R64, R116, R161 ;  /* 0x0000007440a17223 */ /* 0x004fe200000100a1 */
[----:B------:R-:W-:Y:S01]  /*1440*/  FFMA.FTZ R144, R65, R117, R144 ;  /* 0x0000007541907223 */ /* 0x000fe20000010090 */
[----:B------:R-:W-:Y:S01]  /*1450*/  FFMA.FTZ R145, R66, R118, R145 ;  /* 0x0000007642917223 */ /* 0x000fe20000010091 */
[----:B------:R-:W-:Y:S01]  /*1460*/  FFMA.FTZ R160, R67, R119, R160 ;  /* 0x0000007743a07223 */ /* 0x000fe200000100a0 */
[----:B------:R-:W-:Y:S01]  /*1470*/  FFMA.FTZ R161, R68, R132, R161 ;  /* 0x0000008444a17223 */ /* 0x000fe200000100a1 */
[----:B------:R-:W-:Y:S01]  /*1480*/  FFMA.FTZ R144, R69, R133, R144 ;  /* 0x0000008545907223 */ /* 0x000fe20000010090 */
[----:B------:R-:W-:Y:S01]  /*1490*/  FFMA.FTZ R145, R70, R134, R145 ;  /* 0x0000008646917223 */ /* 0x000fe20000010091 */
[----:B------:R-:W-:Y:S01]  /*14a0*/  FFMA.FTZ R160, R71, R135, R160 ;  /* 0x0000008747a07223 */ /* 0x000fe200000100a0 */
        /* <DEDUP_REMOVED lines=10> */
[----:B------:R-:W-:-:S03]  /*1550*/  FFMA.FTZ R129, R80, R120, R161 ;  /* 0x0000007850817223 */ /* 0x000fc600000100a1 */
[----:B------:R-:W4:Y:S01]  /*1560*/  LDG.E.128.CONSTANT R124, desc[UR8][R158.64+0x2e00] ;  /* 0x002e00089e7c7981 */ /* 0x000f22000c1e9d00 */
[----:B------:R-:W-:Y:S01]  /*1570*/  FFMA.FTZ R160, R81, R121, R144 ;  /* 0x0000007951a07223 */ /* 0x000fe20000010090 */
[----:B------:R-:W-:Y:S02]  /*1580*/  FFMA.FTZ R161, R82, R122, R145 ;  /* 0x0000007a52a17223 */ /* 0x000fe40000010091 */
[----:B------:R-:W3:Y:S01]  /*1590*/  LDG.E.128.CONSTANT R144, desc[UR8][R158.64+0x3000] ;  /* 0x003000089e907981 */ /* 0x000ee2000c1e9d00 */
[----:B------:R-:W-:-:S03]  /*15a0*/  FFMA.FTZ R163, R84, R112, R129 ;  /* 0x0000007054a37223 */ /* 0x000fc60000010081 */
[----:B------:R-:W3:Y:S01]  /*15b0*/  LDG.E.128.CONSTANT R128, desc[UR8][R158.64+0x3400] ;  /* 0x003400089e807981 */ /* 0x000ee2000c1e9d00 */
[----:B------:R-:W-:-:S03]  /*15c0*/  FFMA.FTZ R162, R83, R123, R162 ;  /* 0x0000007b53a27223 */ /* 0x000fc600000100a2 */
[----:B------:R-:W3:Y:S01]  /*15d0*/  LDG.E.128.CONSTANT R120, desc[UR8][R158.64+0x3600] ;  /* 0x003600089e787981 */ /* 0x000ee2000c1e9d00 */
[----:B------:R-:W-:Y:S02]  /*15e0*/  UMOV UR4, 0x400 ;  /* 0x0000040000047882 */ /* 0x000fe40000000000 */
[----:B0-----:R-:W-:Y:S01]  /*15f0*/  ULEA UR4, UR5, UR4, 0x18 ;  /* 0x0000000405047291 */ /* 0x001fe2000f8ec0ff */
[----:B------:R-:W-:Y:S01]  /*1600*/  FFMA.FTZ R160, R85, R113, R160 ;  /* 0x0000007155a07223 */ /* 0x000fe200000100a0 */
[----:B------:R-:W-:Y:S01]  /*1610*/  FFMA.FTZ R161, R86, R114, R161 ;  /* 0x0000007256a17223 */ /* 0x000fe200000100a1 */
[----:B------:R-:W-:Y:S01]  /*1620*/  FFMA.FTZ R162, R87, R115, R162 ;  /* 0x0000007357a27223 */ /* 0x000fe200000100a2 */
[----:B------:R-:W-:Y:S01]  /*1630*/  FFMA.FTZ R163, R88, R136, R163 ;  /* 0x0000008858a37223 */ /* 0x000fe200000100a3 */
[----:B------:R-:W-:-:S04]  /*1640*/  FFMA.FTZ R160, R89, R137, R160 ;  /* 0x0000008959a07223 */ /* 0x000fc800000100a0 */
[----:B------:R-:W0:Y:S01]  /*1650*/  LDS.128 R112, [UR4+0x1a0] ;  /* 0x0001a004ff707984 */ /* 0x000e220008000c00 */
[----:B------:R-:W-:Y:S01]  /*1660*/  FFMA.FTZ R161, R90, R138, R161 ;  /* 0x0000008a5aa17223 */ /* 0x000fe200000100a1 */
[----:B------:R-:W-:Y:S02]  /*1670*/  FFMA.FTZ R162, R91, R139, R162 ;  /* 0x0000008b5ba27223 */ /* 0x000fe400000100a2 */
[----:B------:R-:W1:Y:S01]  /*1680*/  LDS.128 R136, [UR4+0x1b0] ;  /* 0x0001b004ff887984 */ /* 0x000e620008000c00 */
[----:B------:R-:W-:Y:S01]  /*1690*/  FFMA.FTZ R163, R92, R140, R163 ;  /* 0x0000008c5ca37223 */ /* 0x000fe200000100a3 */
[----:B------:R-:W-:Y:S01]  /*16a0*/  FFMA.FTZ R160, R93, R141, R160 ;  /* 0x0000008d5da07223 */ /* 0x000fe200000100a0 */
[----:B------:R-:W-:Y:S01]  /*16b0*/  FFMA.FTZ R161, R94, R142, R161 ;  /* 0x0000008e5ea17223 */ /* 0x000fe200000100a1 */
[----:B------:R-:W-:Y:S01]  /*16c0*/  FFMA.FTZ R162, R95, R143, R162 ;  /* 0x0000008f5fa27223 */ /* 0x000fe200000100a2 */
[----:B-----5:R-:W-:Y:S01]  /*16d0*/  FSETP.NEU.FTZ.AND P0, PT, R155, RZ, PT ;  /* 0x000000ff9b00720b */ /* 0x020fe20003f1d000 */
[----:B--2---:R-:W-:Y:S01]  /*16e0*/  FFMA.FTZ R163, R96, R116, R163 ;  /* 0x0000007460a37223 */ /* 0x004fe200000100a3 */
[----:B------:R-:W-:Y:S01]  /*16f0*/  FFMA.FTZ R160, R97, R117, R160 ;  /* 0x0000007561a07223 */ /* 0x000fe200000100a0 */
[----:B------:R-:W-:Y:S01]  /*1700*/  FFMA.FTZ R161, R98, R118, R161 ;  /* 0x0000007662a17223 */ /* 0x000fe200000100a1 */
[----:B------:R-:W-:Y:S01]  /*1710*/  FFMA.FTZ R162, R99, R119, R162 ;  /* 0x0000007763a27223 */ /* 0x000fe200000100a2 */
[----:B----4-:R-:W-:Y:S01]  /*1720*/  FFMA.FTZ R163, R100, R124, R163 ;  /* 0x0000007c64a37223 */ /* 0x010fe200000100a3 */
[----:B------:R-:W-:Y:S01]  /*1730*/  FFMA.FTZ R160, R101, R125, R160 ;  /* 0x0000007d65a07223 */ /* 0x000fe200000100a0 */
[----:B------:R-:W-:-:S02]  /*1740*/  FFMA.FTZ R161, R102, R126, R161 ;  /* 0x0000007e66a17223 */ /* 0x000fc400000100a1 */
[----:B---3--:R-:W-:Y:S01]  /*1750*/  FFMA.FTZ R163, R104, R144, R163 ;  /* 0x0000009068a37223 */ /* 0x008fe200000100a3 */
[----:B------:R-:W-:Y:S01]  /*1760*/  FFMA.FTZ R160, R105, R145, R160 ;  /* 0x0000009169a07223 */ /* 0x000fe200000100a0 */
[----:B------:R-:W-:Y:S01]  /*1770*/  FFMA.FTZ R162, R103, R127, R162 ;  /* 0x0000007f67a27223 */ /* 0x000fe200000100a2 */
[----:B------:R-:W-:Y:S01]  /*1780*/  FFMA.FTZ R161, R106, R146, R161 ;  /* 0x000000926aa17223 */ /* 0x000fe200000100a1 */
[----:B------:R-:W-:Y:S01]  /*1790*/  FFMA.FTZ R163, R108, R132, R163 ;  /* 0x000000846ca37223 */ /* 0x000fe200000100a3 */
[----:B------:R-:W-:Y:S01]  /*17a0*/  FFMA.FTZ R160, R109, R133, R160 ;  /* 0x000000856da07223 */ /* 0x000fe200000100a0 */
[----:B------:R-:W-:Y:S01]  /*17b0*/  FFMA.FTZ R162, R107, R147, R162 ;  /* 0x000000936ba27223 */ /* 0x000fe200000100a2 */
[----:B------:R-:W-:Y:S01]  /*17c0*/  FFMA.FTZ R161, R110, R134, R161 ;  /* 0x000000866ea17223 */ /* 0x000fe200000100a1 */
[----:B0-----:R-:W-:Y:S01]  /*17d0*/  FFMA.FTZ R163, R128, R112, R163 ;  /* 0x0000007080a37223 */ /* 0x001fe200000100a3 */
[----:B------:R-:W-:Y:S01]  /*17e0*/  FFMA.FTZ R160, R129, R113, R160 ;  /* 0x0000007181a07223 */ /* 0x000fe200000100a0 */
[----:B------:R-:W-:-:S02]  /*17f0*/  VIADD R112, R149, 0x1 ;  /* 0x0000000195707836 */ /* 0x000fc40000000000 */
[----:B------:R-:W-:Y:S01]  /*1800*/  FFMA.FTZ R162, R111, R135, R162 ;  /* 0x000000876fa27223 */ /* 0x000fe200000100a2 */
[----:B------:R-:W-:Y:S01]  /*1810*/  FFMA.FTZ R161, R130, R114, R161 ;  /* 0x0000007282a17223 */ /* 0x000fe200000100a1 */
[----:B-1----:R-:W-:Y:S01]  /*1820*/  FFMA.FTZ R120, R120, R136, R163 ;  /* 0x0000008878787223 */ /* 0x002fe200000100a3 */
[----:B------:R-:W-:Y:S01]  /*1830*/  FFMA.FTZ R121, R121, R137, R160 ;  /* 0x0000008979797223 */ /* 0x000fe200000100a0 */
[----:B------:R-:W-:Y:S01]  /*1840*/  I2FP.F32.S32 R112, R112 ;  /* 0x0000007000707245 */ /* 0x000fe20000201400 */
[----:B------:R-:W-:Y:S01]  /*1850*/  FFMA.FTZ R162, R131, R115, R162 ;  /* 0x0000007383a27223 */ /* 0x000fe200000100a2 */
[----:B------:R-:W-:Y:S01]  /*1860*/  FFMA.FTZ R122, R122, R138, R161 ;  /* 0x0000008a7a7a7223 */ /* 0x000fe200000100a1 */
[----:B------:R-:W-:Y:S02]  /*1870*/  FADD.FTZ R121, R120, R121 ;  /* 0x0000007978797221 */ /* 0x000fe40000010000 */
[----:B------:R-:W-:Y:S01]  /*1880*/  FMUL.FTZ R112, R112, R155 ;  /* 0x0000009b70707220 */ /* 0x000fe20000410000 */
[----:B------:R-:W-:Y:S01]  /*1890*/  FFMA.FTZ R123, R123, R139, R162 ;  /* 0x0000008b7b7b7223 */ /* 0x000fe200000100a2 */
[----:B------:R-:W-:Y:S01]  /*18a0*/  FADD.FTZ R122, R122, R121 ;  /* 0x000000797a7a7221 */ /* 0x000fe20000010000 */
[----:B------:R-:W-:-:S02]  /*18b0*/  IADD3 R113, PT, PT, R148, -0x1, RZ ;  /* 0xffffffff94717810 */ /* 0x000fc40007ffe0ff */
[----:B------:R-:W-:Y:S01]  /*18c0*/  FSEL R115, R112, RZ, P0 ;  /* 0x000000ff70737208 */ /* 0x000fe20000000000 */
[----:B------:R-:W-:Y:S01]  /*18d0*/  FADD.FTZ R122, R123, R122 ;  /* 0x0000007a7b7a7221 */ /* 0x000fe20000010000 */
[----:B------:R-:W-:-:S03]  /*18e0*/  ISETP.GE.AND P0, PT, R113, R156, PT ;  /* 0x0000009c7100720c */ /* 0x000fc60003f06270 */
[----:B------:R-:W-:-:S05]  /*18f0*/  FFMA.FTZ R122, R122, UR16, R115 ;  /* 0x000000107a7a7c23 */ /* 0x000fca0008010073 */
[----:B------:R-:W-:-:S05]  /*1900*/  FSEL R113, R122, RZ, !P0 ;  /* 0x000000ff7a717208 */ /* 0x000fca0004000000 */
[----:B------:R2:W-:Y:S01]  /*1910*/  STS [R150], R113 ;  /* 0x0000007196007388 */ /* 0x0005e20000000800 */
[----:B------:R-:W-:-:S07]  /*1920*/  @!P0 FMNMX.FTZ R151, R151, R122, !PT ;  /* 0x0000007a97978209 */ /* 0x000fce0007810000 */
.L_x_23670:
[----:B------:R-:W-:Y:S05]  /*1930*/  BSYNC.RECONVERGENT B1 ;  /* 0x0000000000017941 */ /* 0x000fea0003800200 */
.L_x_23669:
[----:B------:R-:W-:Y:S02]  /*1940*/  IADD3 R4, P0, PT, R4, 0x10, RZ ;  /* 0x0000001004047810 */ /* 0x000fe40007f1e0ff */
[----:B-12---:R-:W-:Y:S02]  /*1950*/  IADD3 R150, PT, PT, R150, 0x200, RZ ;  /* 0x0000020096967810 */ /* 0x006fe40007ffe0ff */
[----:B------:R-:W-:Y:S02]  /*1960*/  IADD3 R149, PT, PT, R149, 0x80, RZ ;  /* 0x0000008095957810 */ /* 0x000fe40007ffe0ff */
[----:B------:R-:W-:Y:S02]  /*1970*/  IADD3 R148, PT, PT, R148, 0x80, RZ ;  /* 0x0000008094947810 */ /* 0x000fe40007ffe0ff */
[----:B------:R-:W-:Y:S01]  /*1980*/  IADD3.X R5, PT, PT, RZ, R5, RZ, P0, !PT ;  /* 0x00000005ff057210 */ /* 0x000fe200007fe4ff */
[----:B------:R-:W-:Y:S06]  /*1990*/  @!P1 BRA `(.L_x_23671) ;  /* 0xfffffff000709947 */ /* 0x000fec000383ffff */
.L_x_23668:
[----:B------:R-:W-:Y:S05]  /*19a0*/  BSYNC.RECONVERGENT B0 ;  /* 0x0000000000007941 */ /* 0x000fea0003800200 */
.L_x_23667:
        /* <DEDUP_REMOVED lines=9> */
[----:B------:R-:W-:Y:S02]  /*1a40*/  LOP3.LUT R13, R13, 0xffffffe0, RZ, 0xc0, !PT ;  /* 0xffffffe00d0d7812 */ /* 0x000fe400078ec0ff */
[----:B-1----:R-:W-:Y:S01]  /*1a50*/  FMNMX.FTZ R4, R4, R151, !PT ;  /* 0x0000009704047209 */ /* 0x002fe20007810000 */
[----:B--2---:R-:W-:-:S04]  /*1a60*/  ULEA UR4, UR10, UR4, 0x18 ;  /* 0x000000040a047291 */ /* 0x004fc8000f8ec0ff */
[----:B------:R-:W1:Y:S01]  /*1a70*/  SHFL.BFLY PT, R5, R4, 0x8, 0x1f ;  /* 0x0d001f0004057f89 */ /* 0x000e6200000e0000 */
[----:B---3--:R-:W-:Y:S02]  /*1a80*/  LOP3.LUT P0, R126, R7, 0x1f, RZ, 0xc0, !PT ;  /* 0x0000001f077e7812 */ /* 0x008fe4000780c0ff */
[----:B------:R-:W-:Y:S02]  /*1a90*/  SHF.R.U32.HI R127, RZ, 0x5, R7 ;  /* 0x00000005ff7f7819 */ /* 0x000fe40000011607 */
[----:B------:R-:W-:Y:S02]  /*1aa0*/  ISETP.GT.U32.AND P1, PT, R126, 0x3, PT ;  /* 0x000000037e00780c */ /* 0x000fe40003f24070 */
[----:B-1----:R-:W-:-:S05]  /*1ab0*/  FMNMX.FTZ R5, R4, R5, !PT ;  /* 0x0000000504057209 */ /* 0x002fca0007810000 */
[----:B0-----:R-:W0:Y:S02]  /*1ac0*/  SHFL.BFLY PT, R8, R5, 0x4, 0x1f ;  /* 0x0c801f0005087f89 */ /* 0x001e2400000e0000 */
        /* <DEDUP_REMOVED lines=26> */
[----:B------:R-:W-:Y:S01]  /*1c70*/  ISETP.NE.AND P0, PT, R10, 0x180, PT ;  /* 0x000001800a00780c */ /* 0x000fe20003f05270 */
[----:B------:R-:W-:-:S12]  /*1c80*/  HFMA2 R10, -RZ, RZ, 0, 0 ;  /* 0x00000000ff0a7431 */ /* 0x000fd800000001ff */
        /* <DEDUP_REMOVED lines=9> */
.L_x_23676:
        /* <DEDUP_REMOVED lines=11> */
.L_x_23675:
[----:B------:R-:W-:Y:S05]  /*1dd0*/  BSYNC.RECONVERGENT B1 ;  /* 0x0000000000017941 */ /* 0x000fea0003800200 */
.L_x_23674:
        /* <DEDUP_REMOVED lines=12> */
.L_x_23679:
        /* <DEDUP_REMOVED lines=100> */
.L_x_23678:
[----:B------:R-:W-:Y:S05]  /*24e0*/  BSYNC.RECONVERGENT B1 ;  /* 0x0000000000017941 */ /* 0x000fea0003800200 */
.L_x_23677:
        /* <DEDUP_REMOVED lines=55> */
.L_x_23681:
[----:B------:R-:W-:Y:S05]  /*2860*/  BSYNC.RECONVERGENT B1 ;  /* 0x0000000000017941 */ /* 0x000fea0003800200 */
.L_x_23680:
        /* <DEDUP_REMOVED lines=26> */
.L_x_23673:
[----:B------:R-:W-:Y:S05]  /*2a10*/  BSYNC.RECONVERGENT B0 ;  /* 0x0000000000007941 */ /* 0x000fea0003800200 */
.L_x_23672:
        /* <DEDUP_REMOVED lines=40> */
.L_x_23686:
[----:B------:R-:W0:Y:S01]  /*2ca0*/  LDS R8, [R9] ;  /* 0x0000000009087984 */ /* 0x000e220000000800 */
[----:B------:R-:W-:-:S04]  /*2cb0*/  IADD3 R10, PT, PT, R10, 0x1, RZ ;  /* 0x000000010a0a7810 */ /* 0x000fc80007ffe0ff */
[----:B------:R-:W-:Y:S01]  /*2cc0*/  ISETP.NE.AND P0, PT, R10, RZ, PT ;  /* 0x000000ff0a00720c */ /* 0x000fe20003f05270 */
[----:B0-----:R-:W-:-:S05]  /*2cd0*/  FMUL.FTZ R8, R8, R33 ;  /* 0x0000002108087220 */ /* 0x001fca0000410000 */
[----:B------:R0:W-:Y:S02]  /*2ce0*/  STS [R9], R8 ;  /* 0x0000000809007388 */ /* 0x0001e40000000800 */
[----:B0-----:R-:W-:-:S05]  /*2cf0*/  VIADD R9, R9, 0x200 ;  /* 0x0000020009097836 */ /* 0x001fca0000000000 */
[----:B------:R-:W-:Y:S05]  /*2d00*/  @P0 BRA `(.L_x_23686) ;  /* 0xfffffffc00e40947 */ /* 0x000fea000383ffff */
.L_x_23685:
[----:B------:R-:W-:Y:S05]  /*2d10*/  BSYNC.RECONVERGENT B1 ;  /* 0x0000000000017941 */ /* 0x000fea0003800200 */
.L_x_23684:
        /* <DEDUP_REMOVED lines=12> */
.L_x_23689:
        /* <DEDUP_REMOVED lines=52> */
.L_x_23688:
[----:B------:R-:W-:Y:S05]  /*3120*/  BSYNC.RECONVERGENT B1 ;  /* 0x0000000000017941 */ /* 0x000fea0003800200 */
.L_x_23687:
        /* <DEDUP_REMOVED lines=31> */
.L_x_23691:
[----:B------:R-:W-:Y:S05]  /*3320*/  BSYNC.RECONVERGENT B1 ;  /* 0x0000000000017941 */ /* 0x000fea0003800200 */
.L_x_23690:
        /* <DEDUP_REMOVED lines=14> */
.L_x_23683:
[----:B------:R-:W-:Y:S05]  /*3410*/  BSYNC.RECONVERGENT B0 ;  /* 0x0000000000007941 */ /* 0x000fea0003800200 */
.L_x_23682:
[----:B------:R-:W-:Y:S01]  /*3420*/  ISETP.GE.AND P0, PT, R127, R6, PT ;  /* 0x000000067f00720c */ /* 0x000fe20003f06270 */
[----:B------:R-:W3:Y:S08]  /*3430*/  S2UR UR11, SR_CTAID.Y ;  /* 0x00000000000b79c3 */ /* 0x000ef00000002600 */
[----:B------:R-:W-:Y:S01]  /*3440*/  BAR.SYNC.DEFER_BLOCKING 0x0 ;  /* 0x0000000000007b1d */ /* 0x000fe20000010000 */
[----:B------:R-:W-:Y:S01]  /*3450*/  HFMA2 R128, -RZ, RZ, 0, 0 ;  /* 0x00000000ff807431 */ /* 0x000fe200000001ff */
[----:B------:R-:W-:Y:S01]  /*3460*/  CS2R R140, SRZ ;  /* 0x00000000008c7805 */ /* 0x000fe2000001ff00 */
[----:B------:R-:W-:Y:S01]  /*3470*/  HFMA2 R153, -RZ, RZ, 0, 0 ;  /* 0x00000000ff997431 */ /* 0x000fe200000001ff */
[----:B------:R-:W-:-:S02]  /*3480*/  CS2R R138, SRZ ;  /* 0x00000000008a7805 */ /* 0x000fc4000001ff00 */
[----:B------:R-:W-:Y:S01]  /*3490*/  CS2R R146, SRZ ;  /* 0x0000000000927805 */ /* 0x000fe2000001ff00 */
[----:B------:R-:W4:Y:S01]  /*34a0*/  LDCU UR16, c[0x0][0x3cc] ;  /* 0x00007980ff1077ac */ /* 0x000f220008000800 */
[----:B------:R-:W-:Y:S01]  /*34b0*/  BSSY.RECONVERGENT B0, `(.L_x_23692) ;  /* 0x0000231000007945 */ /* 0x000fe20003800200 */
[----:B------:R-:W-:Y:S02]  /*34c0*/  CS2R R162, SRZ ;  /* 0x0000000000a27805 */ /* 0x000fe4000001ff00 */
[----:B------:R-:W-:Y:S01]  /*34d0*/  CS2R R160, SRZ ;  /* 0x0000000000a07805 */ /* 0x000fe2000001ff00 */
[----:B------:R-:W0:Y:S01]  /*34e0*/  LDCU.64 UR6, c[0x0][0x398] ;  /* 0x00007300ff0677ac */ /* 0x000e220008000a00 */
[----:B------:R-:W-:Y:S02]  /*34f0*/  CS2R R158, SRZ ;  /* 0x00000000009e7805 */ /* 0x000fe4000001ff00 */
[----:B------:R-:W-:Y:S02]  /*3500*/  MOV R157, RZ ;  /* 0x000000ff009d7202 */ /* 0x000fe40000000f00 */
[----:B-----5:R-:W-:-:S02]  /*3510*/  CS2R R154, SRZ ;  /* 0x00000000009a7805 */ /* 0x020fc4000001ff00 */
[----:B------:R-:W-:Y:S02]  /*3520*/  CS2R R150, SRZ ;  /* 0x0000000000967805 */ /* 0x000fe4000001ff00 */
[----:B------:R-:W-:Y:S02]  /*3530*/  CS2R R148, SRZ ;  /* 0x0000000000947805 */ /* 0x000fe4000001ff00 */
[----:B------:R-:W-:Y:S02]  /*3540*/  CS2R R144, SRZ ;  /* 0x0000000000907805 */ /* 0x000fe4000001ff00 */
[----:B------:R-:W-:Y:S02]  /*3550*/  CS2R R142, SRZ ;  /* 0x00000000008e7805 */ /* 0x000fe4000001ff00 */
[----:B------:R-:W-:Y:S02]  /*3560*/  CS2R R136, SRZ ;  /* 0x0000000000887805 */ /* 0x000fe4000001ff00 */
[----:B------:R-:W-:Y:S01]  /*3570*/  MOV R135, RZ ;  /* 0x000000ff00877202 */ /* 0x000fe20000000f00 */
[----:B0--34-:R-:W-:Y:S06]  /*3580*/  @P0 BRA `(.L_x_23693) ;  /* 0x00000020008c0947 */ /* 0x019fec0003800000 */
[----:B------:R-:W0:Y:S01]  /*3590*/  I2F.RP R10, R0 ;  /* 0x00000000000a7306 */ /* 0x000e220000209400 */
[----:B--2---:R-:W2:Y:S01]  /*35a0*/  LDC R5, c[0x0][0x3b8] ;  /* 0x0000ee00ff057b82 */ /* 0x004ea20000000800 */
[----:B------:R-:W3:Y:S01]  /*35b0*/  LDCU.64 UR14, c[0x0][0x3a8] ;  /* 0x00007500ff0e77ac */ /* 0x000ee20008000a00 */
[----:B------:R-:W-:Y:S02]  /*35c0*/  SHF.R.U32.HI R4, RZ, 0x3, R7 ;  /* 0x00000003ff047819 */ /* 0x000fe40000011607 */
[C---:B------:R-:W-:Y:S01]  /*35d0*/  LEA R132, R127.reuse, 0x1, 0x5 ;  /* 0x000000017f847811 */ /* 0x040fe200078e28ff */
[----:B------:R-:W4:Y:S01]  /*35e0*/  LDCU UR13, c[0x0][0x3d0] ;  /* 0x00007a00ff0d77ac */ /* 0x000f220008000800 */
[----:B------:R-:W-:Y:S02]  /*35f0*/  LOP3.LUT R4, R4, 0x7c, RZ, 0xc0, !PT ;  /* 0x0000007c04047812 */ /* 0x000fe400078ec0ff */
[C---:B------:R-:W-:Y:S01]  /*3600*/  IADD3 R133, PT, PT, R127.reuse, -R6, RZ ;  /* 0x800000067f857210 */ /* 0x040fe20007ffe0ff */
[----:B------:R-:W5:Y:S01]  /*3610*/  LDCU UR12, c[0x0][0x3ec] ;  /* 0x00007d80ff0c77ac */ /* 0x000f620008000800 */
[----:B------:R-:W-:-:S02]  /*3620*/  IADD3 R134, PT, PT, R127, 0x1, RZ ;  /* 0x000000017f867810 */ /* 0x000fc40007ffe0ff */
[----:B------:R-:W-:Y:S01]  /*3630*/  MOV R141, RZ ;  /* 0x000000ff008d7202 */ /* 0x000fe20000000f00 */
[----:B------:R-:W-:Y:S01]  /*3640*/  UIADD3 UR4, UPT, UPT, UR5, 0x1e0, URZ ;  /* 0x000001e005047890 */ /* 0x000fe2000fffe0ff */
[----:B0-----:R-:W0:Y:S03]  /*3650*/  MUFU.RCP R10, R10 ;  /* 0x0000000a000a7308 */ /* 0x001e260000001000 */
[----:B------:R-:W-:Y:S01]  /*3660*/  ULEA UR4, UR10, UR4, 0x18 ;  /* 0x000000040a047291 */ /* 0x000fe2000f8ec0ff */
[----:B----4-:R-:W-:Y:S02]  /*3670*/  IMAD R124, R2, UR13, RZ ;  /* 0x0000000d027c7c24 */ /* 0x010fe4000f8e02ff */
[----:B--2---:R-:W-:Y:S01]  /*3680*/  IMAD R11, R5, UR11, RZ ;  /* 0x0000000b050b7c24 */ /* 0x004fe2000f8e02ff */
[----:B------:R-:W-:Y:S02]  /*3690*/  MOV R5, RZ ;  /* 0x000000ff00057202 */ /* 0x000fe40000000f00 */
[----:B-----5:R-:W-:-:S02]  /*36a0*/  IADD3 R3, PT, PT, R3, -UR12, RZ ;  /* 0x8000000c03037c10 */ /* 0x020fc4000fffe0ff */
[----:B------:R-:W-:Y:S01]  /*36b0*/  SHF.R.S32.HI R125, RZ, 0x1f, R124 ;  /* 0x0000001fff7d7819 */ /* 0x000fe2000001147c */
[----:B------:R-:W-:Y:S01]  /*36c0*/  IMAD.WIDE R4, R11, 0x4, R4 ;  /* 0x000000040b047825 */ /* 0x000fe200078e0204 */
[----:B0-----:R-:W-:-:S04]  /*36d0*/  IADD3 R8, PT, PT, R10, 0xffffffe, RZ ;  /* 0x0ffffffe0a087810 */ /* 0x001fc80007ffe0ff */
[----:B------:R0:W2:Y:S01]  /*36e0*/  F2I.FTZ.U32.TRUNC.NTZ R9, R8 ;  /* 0x0000000800097305 */ /* 0x0000a2000021f000 */
[----:B---3--:R-:W-:Y:S02]  /*36f0*/  IADD3 R130, P0, PT, R4, UR14, RZ ;  /* 0x0000000e04827c10 */ /* 0x008fe4000ff1e0ff */
[----:B------:R-:W-:Y:S02]  /*3700*/  SHF.L.U32 R4, R7, 0x4, RZ ;  /* 0x0000000407047819 */ /* 0x000fe400000006ff */
[----:B------:R-:W-:Y:S02]  /*3710*/  IADD3.X R131, PT, PT, R5, UR15, RZ, P0, !PT ;  /* 0x0000000f05837c10 */ /* 0x000fe400087fe4ff */
[----:B------:R-:W-:Y:S02]  /*3720*/  LOP3.LUT R4, R4, 0x70, RZ, 0xe2, !PT ;  /* 0x0000007004047812 */ /* 0x000fe400078ee2ff */
[----:B------:R-:W-:Y:S01]  /*3730*/  SHF.L.U32 R5, R7, 0x2, RZ ;  /* 0x0000000207057819 */ /* 0x000fe200000006ff */
[----:B0-----:R-:W-:Y:S01]  /*3740*/  IMAD.MOV.U32 R8, RZ, RZ, RZ ;  /* 0x000000ffff087224 */ /* 0x001fe200078e00ff */
[----:B------:R-:W-:-:S02]  /*3750*/  LEA R2, R127, R4, 0x7 ;  /* 0x000000047f027211 */ /* 0x000fc400078e38ff */
[----:B------:R-:W-:Y:S02]  /*3760*/  LOP3.LUT R4, R5, 0x7c, RZ, 0xc0, !PT ;  /* 0x0000007c05047812 */ /* 0x000fe400078ec0ff */
[----:B--2---:R-:W-:Y:S01]  /*3770*/  IADD3 R129, PT, PT, RZ, -R9, RZ ;  /* 0x80000009ff817210 */ /* 0x004fe20007ffe0ff */
[----:B------:R-:W-:Y:S01]  /*3780*/  VIADD R2, R2, UR4 ;  /* 0x0000000402027c36 */ /* 0x000fe20008000000 */
[----:B------:R-:W-:-:S03]  /*3790*/  LOP3.LUT R5, R132, 0x1c, R5, 0xf8, !PT ;  /* 0x0000001c84057812 */ /* 0x000fc600078ef805 */
[----:B------:R-:W-:-:S04]  /*37a0*/  IMAD R129, R129, R0, RZ ;  /* 0x0000000081817224 */ /* 0x000fc800078e02ff */
[----:B------:R-:W-:-:S07]  /*37b0*/  IMAD.HI.U32 R129, R9, R129, R8 ;  /* 0x0000008109817227 */ /* 0x000fce00078e0008 */
.L_x_23696:
        /* <DEDUP_REMOVED lines=44> */
[----:B------:R-:W-:-:S03]  /*3a80*/  ISETP.GE.AND P0, PT, R9, R6, PT ;  /* 0x000000060900720c */ /* 0x000fc60003f06270 */
[----:B------:R-:W-:Y:S01]  /*3a90*/  @!P1 IMAD.MOV R8, RZ, RZ, -R8 ;  /* 0x000000ffff089224 */ /* 0x000fe200078e0a08 */
[----:B------:R-:W-:Y:S02]  /*3aa0*/  @!P2 LOP3.LUT R8, RZ, R17, RZ, 0x33, !PT ;  /* 0x00000011ff08a212 */ /* 0x000fe400078e33ff */
[----:B------:R-:W-:Y:S02]  /*3ab0*/  ISETP.GT.AND P1, PT, R11, R3, PT ;  /* 0x000000030b00720c */ /* 0x000fe40003f24270 */
[----:B------:R-:W-:-:S13]  /*3ac0*/  ISETP.NE.AND P2, PT, R8, RZ, PT ;  /* 0x000000ff0800720c */ /* 0x000fda0003f45270 */
[----:B------:R-:W-:Y:S05]  /*3ad0*/  @!P1 BRA P2, `(.L_x_23695) ;  /* 0x0000001c001c9947 */ /* 0x000fea0001000000 */
        /* <DEDUP_REMOVED lines=26> */
[----:B------:R-:W-:-:S03]  /*3c80*/  VIADD R165, R5, 0xffffffff ;  /* 0xffffffff05a57836 */ /* 0x000fc60000000000 */
[----:B------:R-:W5:Y:S04]  /*3c90*/  LDG.E.128.CONSTANT R84, desc[UR8][R120.64+0x2600] ;  /* 0x0026000878547981 */ /* 0x000f68000c1e9d00 */
[----:B------:R-:W5:Y:S02]  /*3ca0*/  LDG.E.128.CONSTANT R112, desc[UR8][R120.64+0x3200] ;  /* 0x0032000878707981 */ /* 0x000f64000c1e9d00 */
[----:B------:R-:W-:Y:S02]  /*3cb0*/  @!P1 IADD3 R89, PT, PT, R5, 0x1, RZ ;  /* 0x0000000105599810 */ /* 0x000fe40007ffe0ff */
[-C--:B------:R-:W-:Y:S01]  /*3cc0*/  @!P1 ISETP.GE.AND P3, PT, R165, R156.reuse, PT ;  /* 0x0000009ca500920c */ /* 0x080fe20003f66270 */
[----:B------:R-:W5:Y:S01]  /*3cd0*/  LDG.E.128.CONSTANT R116, desc[UR8][R120.64+0x3400] ;  /* 0x0034000878747981 */ /* 0x000f62000c1e9d00 */
[----:B------:R-:W-:-:S02]  /*3ce0*/  @!P1 ISETP.GE.AND P2, PT, R5, R156, PT ;  /* 0x0000009c0500920c */ /* 0x000fc40003f46270 */
[C---:B------:R-:W-:Y:S02]  /*3cf0*/  @!P1 IADD3 R95, PT, PT, R5.reuse, 0x1, RZ ;  /* 0x00000001055f9810 */ /* 0x040fe40007ffe0ff */
[C---:B------:R-:W-:Y:S02]  /*3d00*/  @!P1 IADD3 R97, PT, PT, R5.reuse, 0x2, RZ ;  /* 0x0000000205619810 */ /* 0x040fe40007ffe0ff */
[----:B------:R-:W-:Y:S02]  /*3d10*/  @!P1 IADD3 R99, PT, PT, R5, 0x1, RZ ;  /* 0x0000000105639810 */ /* 0x000fe40007ffe0ff */
[-C--:B------:R-:W-:Y:S02]  /*3d20*/  @!P1 ISETP.GE.AND P5, PT, R89, R156.reuse, PT ;  /* 0x0000009c5900920c */ /* 0x080fe40003fa6270 */
[----:B------:R-:W-:Y:S01]  /*3d30*/  @!P1 ISETP.GE.AND P6, PT, R95, R156, PT ;  /* 0x0000009c5f00920c */ /* 0x000fe20003fc6270 */
[----:B------:R-:W0:Y:S01]  /*3d40*/  LDS.128 R88, [R2] ;  /* 0x0000000002587984 */ /* 0x000e220000000c00 */
[----:B------:R-:W-:-:S02]  /*3d50*/  @!P1 IADD3 R93, PT, PT, R5, 0x2, RZ ;  /* 0x00000002055d9810 */ /* 0x000fc40007ffe0ff */
[C---:B------:R-:W-:Y:S02]  /*3d60*/  @!P1 IADD3 R101, PT, PT, R5.reuse, 0x2, RZ ;  /* 0x0000000205659810 */ /* 0x040fe40007ffe0ff */
[C---:B------:R-:W-:Y:S02]  /*3d70*/  @!P1 IADD3 R105, PT, PT, R5.reuse, 0x2, RZ ;  /* 0x0000000205699810 */ /* 0x040fe40007ffe0ff */
[----:B------:R-:W-:Y:S02]  /*3d80*/  @!P1 IADD3 R107, PT, PT, R5, 0x1, RZ ;  /* 0x00000001056b9810 */ /* 0x000fe40007ffe0ff */
[----:B------:R-:W-:Y:S02]  /*3d90*/  @!P1 ISETP.GE.AND P4, PT, R93, R156, PT ;  /* 0x0000009c5d00920c */ /* 0x000fe40003f86270 */
[----:B------:R-:W5:Y:S01]  /*3da0*/  LDG.E.128.CONSTANT R92, desc[UR8][R120.64+0x2800] ;  /* 0x00280008785c7981 */ /* 0x000f62000c1e9d00 */
[C---:B------:R-:W-:Y:S02]  /*3db0*/  @!P1 IADD3 R103, PT, PT, R5.reuse, 0x1, RZ ;  /* 0x0000000105679810 */ /* 0x040fe40007ffe0ff */
[----:B------:R-:W-:-:S02]  /*3dc0*/  @!P1 IADD3 R109, PT, PT, R5, 0x1, RZ ;  /* 0x00000001056d9810 */ /* 0x000fc40007ffe0ff */
[----:B--2---:R-:W-:Y:S02]  /*3dd0*/  @!P1 FSEL R8, R8, RZ, !P3 ;  /* 0x000000ff08089208 */ /* 0x004fe40005800000 */
[----:B------:R-:W-:Y:S02]  /*3de0*/  @!P1 FSEL R9, R9, RZ, !P2 ;  /* 0x000000ff09099208 */ /* 0x000fe40005000000 */
[-C--:B------:R-:W-:Y:S02]  /*3df0*/  @!P1 ISETP.GE.AND P3, PT, R97, R156.reuse, PT ;  /* 0x0000009c6100920c */ /* 0x080fe40003f66270 */
[-C--:B------:R-:W-:Y:S02]  /*3e00*/  @!P1 ISETP.GE.AND P2, PT, R99, R156.reuse, PT ;  /* 0x0000009c6300920c */ /* 0x080fe40003f46270 */
[----:B------:R-:W-:Y:S01]  /*3e10*/  @!P1 FSEL R10, R10, RZ, !P5 ;  /* 0x000000ff0a0a9208 */ /* 0x000fe20006800000 */
[----:B------:R-:W2:Y:S01]  /*3e20*/  LDG.E.128.CONSTANT R96, desc[UR8][R120.64+0x2a00] ;  /* 0x002a000878607981 */ /* 0x000ea2000c1e9d00 */
[----:B------:R-:W-:-:S02]  /*3e30*/  @!P1 ISETP.GE.AND P5, PT, R165, R156, PT ;  /* 0x0000009ca500920c */ /* 0x000fc40003fa6270 */
[----:B---3--:R-:W-:Y:S02]  /*3e40*/  @!P1 FSEL R14, R14, RZ, !P6 ;  /* 0x000000ff0e0e9208 */ /* 0x008fe40007000000 */
[----:B------:R-:W-:Y:S02]  /*3e50*/  @!P1 FSEL R15, R15, RZ, !P3 ;  /* 0x000000ff0f0f9208 */ /* 0x000fe40005800000 */
[----:B----4-:R-:W-:Y:S02]  /*3e60*/  @!P1 FSEL R18, R18, RZ, !P2 ;  /* 0x000000ff12129208 */ /* 0x010fe40005000000 */
[-C--:B------:R-:W-:Y:S02]  /*3e70*/  @!P1 ISETP.GE.AND P6, PT, R165, R156.reuse, PT ;  /* 0x0000009ca500920c */ /* 0x080fe40003fc6270 */
[-C--:B------:R-:W-:Y:S02]  /*3e80*/  @!P1 ISETP.GE.AND P3, PT, R5, R156.reuse, PT ;  /* 0x0000009c0500920c */ /* 0x080fe40003f66270 */
[----:B------:R-:W-:-:S02]  /*3e90*/  @!P1 ISETP.GE.AND P2, PT, R165, R156, PT ;  /* 0x0000009ca500920c */ /* 0x000fc40003f46270 */
[----:B------:R-:W-:Y:S02]  /*3ea0*/  @!P1 FSEL R12, R12, RZ, !P5 ;  /* 0x000000ff0c0c9208 */ /* 0x000fe40006800000 */
[-C--:B------:R-:W-:Y:S02]  /*3eb0*/  @!P1 ISETP.GE.AND P5, PT, R101, R156.reuse, PT ;  /* 0x0000009c6500920c */ /* 0x080fe40003fa6270 */
[----:B------:R-:W-:Y:S02]  /*3ec0*/  @!P1 FSEL R16, R16, RZ, !P6 ;  /* 0x000000ff10109208 */ /* 0x000fe40007000000 */
[----:B------:R-:W-:Y:S02]  /*3ed0*/  @!P1 FSEL R17, R17, RZ, !P3 ;  /* 0x000000ff11119208 */ /* 0x000fe40005800000 */
[----:B-----5:R-:W-:Y:S02]  /*3ee0*/  @!P1 FSEL R20, R20, RZ, !P2 ;  /* 0x000000ff14149208 */ /* 0x020fe40005000000 */
[----:B------:R-:W-:-:S02]  /*3ef0*/  @!P1 ISETP.GE.AND P6, PT, R105, R156, PT ;  /* 0x0000009c6900920c */ /* 0x000fc40003fc6270 */
        /* <DEDUP_REMOVED lines=9> */
[-C--:B------:R-:W-:Y:S01]  /*3f90*/  @!P1 ISETP.GE.AND P5, PT, R109, R156.reuse, PT ;  /* 0x0000009c6d00920c */ /* 0x080fe20003fa6270 */
[----:B------:R-:W-:Y:S01]  /*3fa0*/  @!P1 VIADD R109, R5, 0x2 ;  /* 0x00000002056d9836 */ /* 0x000fe20000000000 */
[----:B------:R-:W-:Y:S02]  /*3fb0*/  @!P1 ISETP.GE.AND P4, PT, R103, R156, PT ;  /* 0x0000009c6700920c */ /* 0x000fe40003f86270 */
[----:B------:R-:W4:Y:S02]  /*3fc0*/  LDG.E.128.CONSTANT R100, desc[UR8][R120.64+0x2c00] ;  /* 0x002c000878647981 */ /* 0x000f24000c1e9d00 */
[----:B------:R-:W-:-:S02]  /*3fd0*/  @!P1 FSEL R22, R22, RZ, !P4 ;  /* 0x000000ff16169208 */ /* 0x000fc40006000000 */
[-C--:B------:R-:W-:Y:S02]  /*3fe0*/  @!P1 ISETP.GE.AND P4, PT, R109, R156.reuse, PT ;  /* 0x0000009c6d00920c */ /* 0x080fe40003f86270 */
[----:B------:R-:W5:Y:S04]  /*3ff0*/  LDG.E.128.CONSTANT R108, desc[UR8][R120.64+0x3000] ;  /* 0x00300008786c7981 */ /* 0x000f68000c1e9d00 */
[----:B------:R-:W5:Y:S01]  /*4000*/  LDG.E.128.CONSTANT R120, desc[UR8][R120.64+0x3600] ;  /* 0x0036000878787981 */ /* 0x000f62000c1e9d00 */
[----:B0-----:R-:W-:Y:S01]  /*4010*/  FMUL.FTZ R13, R89, R13 ;  /* 0x0000000d590d7220 */ /* 0x001fe20000410000 */
[----:B------:R-:W-:Y:S02]  /*4020*/  @!P1 FSEL R23, R23, RZ, !P6 ;  /* 0x000000ff17179208 */ /* 0x000fe40007000000 */
[----:B------:R-:W-:Y:S01]  /*4030*/  @!P1 ISETP.GE.AND P6, PT, R165, R156, PT ;  /* 0x0000009ca500920c */ /* 0x000fe20003fc6270 */
[----:B------:R-:W-:-:S03]  /*4040*/  FFMA.FTZ R13, R88, R12, R13 ;  /* 0x0000000c580d7223 */ /* 0x000fc6000001000d */
[----:B------:R-:W-:Y:S01]  /*4050*/  @!P1 FSEL R24, R24, RZ, !P6 ;  /* 0x000000ff18189208 */ /* 0x000fe20007000000 */
[----:B------:R-:W-:Y:S01]  /*4060*/  FFMA.FTZ R14, R90, R14, R13 ;  /* 0x0000000e5a0e7223 */ /* 0x000fe2000001000d */
        /* <DEDUP_REMOVED lines=73> */
[-C--:B------:R-:W-:Y:S01]  /*4500*/  @!P1 ISETP.GE.AND P3, PT, R13, R156.reuse, PT ;  /* 0x0000009c0d00920c */ /* 0x080fe20003f66270 */
[----:B------:R-:W-:Y:S01]  /*4510*/  @!P1 VIADD R13, R5, 0x2 ;  /* 0x00000002050d9836 */ /* 0x000fe20000000000 */
[----:B------:R-:W-:Y:S02]  /*4520*/  @!P1 FSEL R54, R54, RZ, !P5 ;  /* 0x000000ff36369208 */ /* 0x000fe40006800000 */
[----:B------:R-:W-:Y:S02]  /*4530*/  @!P1 ISETP.GE.AND P5, PT, R165, R156, PT ;  /* 0x0000009ca500920c */ /* 0x000fe40003fa6270 */
        /* <DEDUP_REMOVED lines=77> */
[----:B------:R-:W-:Y:S02]  /*4a10*/  @!P1 VIADD R13, R5, 0x2 ;  /* 0x00000002050d9836 */ /* 0x000fe40000000000 */
[----:B------:R-:W-:Y:S01]  /*4a20*/  FMUL.FTZ R9, R89, R9 ;  /* 0x0000000959097220 */ /* 0x000fe20000410000 */
[----:B------:R-:W-:Y:S01]  /*4a30*/  @!P1 FSEL R87, R87, RZ, !P4 ;  /* 0x000000ff57579208 */ /* 0x000fe20006000000 */
[----:B------:R-:W-:Y:S01]  /*4a40*/  FMUL.FTZ R17, R89, R17 ;  /* 0x0000001159117220 */ /* 0x000fe20000410000 */
[----:B------:R-:W-:Y:S01]  /*4a50*/  @!P1 ISETP.GE.AND P4, PT, R13, R156, PT ;  /* 0x0000009c0d00920c */ /* 0x000fe20003f86270 */
[----:B------:R-:W-:-:S03]  /*4a60*/  FFMA.FTZ R9, R88, R8, R9 ;  /* 0x0000000858097223 */ /* 0x000fc60000010009 */
[----:B--2---:R-:W-:Y:S01]  /*4a70*/  @!P1 FSEL R99, R99, RZ, !P4 ;  /* 0x000000ff63639208 */ /* 0x004fe20006000000 */
[----:B------:R-:W-:Y:S01]  /*4a80*/  FFMA.FTZ R10, R90, R10, R9 ;  /* 0x0000000a5a0a7223 */ /* 0x000fe20000010009 */
[----:B------:R-:W-:Y:S01]  /*4a90*/  @!P1 ISETP.GE.AND P4, PT, R165, R156, PT ;  /* 0x0000009ca500920c */ /* 0x000fe20003f86270 */
[----:B------:R-:W-:Y:S01]  /*4aa0*/  FFMA.FTZ R9, R88, R16, R17 ;  /* 0x0000001058097223 */ /* 0x000fe20000010011 */
[----:B------:R-:W-:Y:S02]  /*4ab0*/  @!P1 FSEL R95, R95, RZ, !P2 ;  /* 0x000000ff5f5f9208 */ /* 0x000fe40005000000 */
[----:B---3--:R-:W-:Y:S01]  /*4ac0*/  @!P1 FSEL R104, R104, RZ, !P4 ;  /* 0x000000ff68689208 */ /* 0x008fe20006000000 */
[----:B------:R-:W-:Y:S01]  /*4ad0*/  FFMA.FTZ R18, R90, R18, R9 ;  /* 0x000000125a127223 */ /* 0x000fe20000010009 */
[CC--:B------:R-:W-:Y:S02]  /*4ae0*/  @!P1 ISETP.GE.AND P2, PT, R5.reuse, R156.reuse, PT ;  /* 0x0000009c0500920c */ /* 0x0c0fe40003f46270 */
[----:B------:R-:W-:-:S02]  /*4af0*/  @!P1 ISETP.GE.AND P4, PT, R5, R156, PT ;  /* 0x0000009c0500920c */ /* 0x000fc40003f86270 */
[----:B------:R-:W-:Y:S02]  /*4b00*/  @!P1 IADD3 R9, PT, PT, R5, 0x1, RZ ;  /* 0x0000000105099810 */ /* 0x000fe40007ffe0ff */
[----:B------:R-:W-:Y:S02]  /*4b10*/  @!P1 FSEL R97, R97, RZ, !P2 ;  /* 0x000000ff61619208 */ /* 0x000fe40005000000 */
[----:B------:R-:W-:Y:S02]  /*4b20*/  @!P1 FSEL R105, R105, RZ, !P4 ;  /* 0x000000ff69699208 */ /* 0x000fe40006000000 */
[-C--:B------:R-:W-:Y:S02]  /*4b30*/  @!P1 ISETP.GE.AND P2, PT, R165, R156.reuse, PT ;  /* 0x0000009ca500920c */ /* 0x080fe40003f46270 */
[----:B------:R-:W-:Y:S02]  /*4b40*/  @!P1 ISETP.GE.AND P4, PT, R9, R156, PT ;  /* 0x0000009c0900920c */ /* 0x000fe40003f86270 */
[----:B------:R-:W-:-:S02]  /*4b50*/  @!P1 IADD3 R9, PT, PT, R5, 0x2, RZ ;  /* 0x0000000205099810 */ /* 0x000fc40007ffe0ff */
[----:B----4-:R-:W-:Y:S02]  /*4b60*/  @!P1 FSEL R100, R100, RZ, !P2 ;  /* 0x000000ff64649208 */ /* 0x010fe40005000000 */
[----:B------:R-:W-:Y:S02]  /*4b70*/  @!P1 FSEL R106, R106, RZ, !P4 ;  /* 0x000000ff6a6a9208 */ /* 0x000fe40006000000 */
[-C--:B------:R-:W-:Y:S02]  /*4b80*/  @!P1 ISETP.GE.AND P2, PT, R165, R156.reuse, PT ;  /* 0x0000009ca500920c */ /* 0x080fe40003f46270 */
[----:B------:R-:W-:Y:S02]  /*4b90*/  @!P1 ISETP.GE.AND P4, PT, R9, R156, PT ;  /* 0x0000009c0900920c */ /* 0x000fe40003f86270 */
[----:B------:R-:W-:Y:S02]  /*4ba0*/  @!P1 IADD3 R9, PT, PT, R5, 0x1, RZ ;  /* 0x0000000105099810 */ /* 0x000fe40007ffe0ff */
[----:B------:R-:W-:-:S02]  /*4bb0*/  @!P1 FSEL R86, R86, RZ, !P3 ;  /* 0x000000ff56569208 */ /* 0x000fc40005800000 */
[-C--:B------:R-:W-:Y:S02]  /*4bc0*/  @!P1 ISETP.GE.AND P3, PT, R165, R156.reuse, PT ;  /* 0x0000009ca500920c */ /* 0x080fe40003f66270 */
[----:B------:R-:W-:Y:S02]  /*4bd0*/  @!P1 FSEL R107, R107, RZ, !P4 ;  /* 0x000000ff6b6b9208 */ /* 0x000fe40006000000 */
[----:B-----5:R-:W-:Y:S02]  /*4be0*/  @!P1 FSEL R108, R108, RZ, !P2 ;  /* 0x000000ff6c6c9208 */ /* 0x020fe40005000000 */
[----:B------:R-:W-:Y:S02]  /*4bf0*/  @!P1 FSEL R98, R98, RZ, !P6 ;  /* 0x000000ff62629208 */ /* 0x000fe40007000000 */
[-C--:B------:R-:W-:Y:S02]  /*4c00*/  @!P1 ISETP.GE.AND P4, PT, R9, R156.reuse, PT ;  /* 0x0000009c0900920c */ /* 0x080fe40003f86270 */
[----:B------:R-:W-:-:S02]  /*4c10*/  @!P1 ISETP.GE.AND P2, PT, R5, R156, PT ;  /* 0x0000009c0500920c */ /* 0x000fc40003f46270 */
[CC--:B------:R-:W-:Y:S02]  /*4c20*/  @!P1 ISETP.GE.AND P6, PT, R5.reuse, R156.reuse, PT ;  /* 0x0000009c0500920c */ /* 0x0c0fe40003fc6270 */
[C---:B------:R-:W-:Y:S02]  /*4c30*/  @!P1 IADD3 R9, PT, PT, R5.reuse, 0x2, RZ ;  /* 0x0000000205099810 */ /* 0x040fe40007ffe0ff */
[----:B------:R-:W-:Y:S02]  /*4c40*/  @!P1 FSEL R92, R92, RZ, !P3 ;  /* 0x000000ff5c5c9208 */ /* 0x000fe40005800000 */
        /* <DEDUP_REMOVED lines=18> */
[-C--:B------:R-:W-:Y:S02]  /*4d70*/  @!P1 ISETP.GE.AND P5, PT, R13, R156.reuse, PT ;  /* 0x0000009c0d00920c */ /* 0x080fe40003fa6270 */
[----:B------:R-:W-:Y:S02]  /*4d80*/  @!P1 FSEL R102, R102, RZ, !P3 ;  /* 0x000000ff66669208 */ /* 0x000fe40005800000 */
[----:B------:R-:W-:Y:S02]  /*4d90*/  @!P1 FSEL R113, R113, RZ, !P6 ;  /* 0x000000ff71719208 */ /* 0x000fe40007000000 */
[----:B------:R-:W-:-:S02]  /*4da0*/  @!P1 ISETP.GE.AND P3, PT, R165, R156, PT ;  /* 0x0000009ca500920c */ /* 0x000fc40003f66270 */
[-C--:B------:R-:W-:Y:S02]  /*4db0*/  @!P1 ISETP.GE.AND P6, PT, R9, R156.reuse, PT ;  /* 0x0000009c0900920c */ /* 0x080fe40003fc6270 */
[----:B------:R-:W-:Y:S02]  /*4dc0*/  @!P1 FSEL R103, R103, RZ, !P5 ;  /* 0x000000ff67679208 */ /* 0x000fe40006800000 */
[----:B------:R-:W-:Y:S02]  /*4dd0*/  @!P1 IADD3 R9, PT, PT, R5, 0x1, RZ ;  /* 0x0000000105099810 */ /* 0x000fe40007ffe0ff */
[----:B------:R-:W-:Y:S02]  /*4de0*/  @!P1 ISETP.GE.AND P5, PT, R165, R156, PT ;  /* 0x0000009ca500920c */ /* 0x000fe40003fa6270 */
[----:B------:R-:W-:Y:S02]  /*4df0*/  @!P1 FSEL R114, R114, RZ, !P4 ;  /* 0x000000ff72729208 */ /* 0x000fe40006000000 */
[----:B------:R-:W-:-:S02]  /*4e00*/  @!P1 FSEL R116, R116, RZ, !P3 ;  /* 0x000000ff74749208 */ /* 0x000fc40005800000 */
[-C--:B------:R-:W-:Y:S02]  /*4e10*/  @!P1 ISETP.GE.AND P4, PT, R9, R156.reuse, PT ;  /* 0x0000009c0900920c */ /* 0x080fe40003f86270 */
[CC--:B------:R-:W-:Y:S02]  /*4e20*/  @!P1 ISETP.GE.AND P3, PT, R5.reuse, R156.reuse, PT ;  /* 0x0000009c0500920c */ /* 0x0c0fe40003f66270 */
[C---:B------:R-:W-:Y:S02]  /*4e30*/  @!P1 IADD3 R9, PT, PT, R5.reuse, 0x2, RZ ;  /* 0x0000000205099810 */ /* 0x040fe40007ffe0ff */
[----:B------:R-:W-:Y:S02]  /*4e40*/  @!P1 FSEL R120, R120, RZ, !P5 ;  /* 0x000000ff78789208 */ /* 0x000fe40006800000 */
[----:B------:R-:W-:Y:S02]  /*4e50*/  @!P1 ISETP.GE.AND P5, PT, R5, R156, PT ;  /* 0x0000009c0500920c */ /* 0x000fe40003fa6270 */
[----:B------:R-:W-:-:S02]  /*4e60*/  @!P1 FSEL R117, R117, RZ, !P3 ;  /* 0x000000ff75759208 */ /* 0x000fc40005800000 */
[----:B------:R-:W-:Y:S02]  /*4e70*/  @!P1 FSEL R118, R118, RZ, !P4 ;  /* 0x000000ff76769208 */ /* 0x000fe40006000000 */
[CC--:B------:R-:W-:Y:S02]  /*4e80*/  @!P1 ISETP.GE.AND P3, PT, R9.reuse, R156.reuse, PT ;  /* 0x0000009c0900920c */ /* 0x0c0fe40003f66270 */
[-C--:B------:R-:W-:Y:S02]  /*4e90*/  @!P1 ISETP.GE.AND P4, PT, R9, R156.reuse, PT ;  /* 0x0000009c0900920c */ /* 0x080fe40003f86270 */
[----:B------:R-:W-:Y:S02]  /*4ea0*/  @!P1 IADD3 R9, PT, PT, R5, 0x1, RZ ;  /* 0x0000000105099810 */ /* 0x000fe40007ffe0ff */
[----:B------:R-:W-:Y:S01]  /*4eb0*/  @!P1 FSEL R121, R121, RZ, !P5 ;  /* 0x000000ff79799208 */ /* 0x000fe20006800000 */
[----:B------:R-:W-:Y:S01]  /*4ec0*/  FMUL.FTZ R21, R89, R21 ;  /* 0x0000001559157220 */ /* 0x000fe20000410000 */
        /* <DEDUP_REMOVED lines=78> */
[----:B------:R-:W-:Y:S02]  /*53b0*/  @!P1 FSEL R119, R119, RZ, !P3 ;  /* 0x000000ff77779208 */ /* 0x000fe40005800000 */
        /* <DEDUP_REMOVED lines=57> */
.L_x_23695:
[----:B------:R-:W-:Y:S05]  /*5750*/  BSYNC.RECONVERGENT B1 ;  /* 0x0000000000017941 */ /* 0x000fea0003800200 */
.L_x_23694:
[----:B------:R-:W-:Y:S02]  /*5760*/  IADD3 R130, P1, PT, R130, 0x10, RZ ;  /* 0x0000001082827810 */ /* 0x000fe40007f3e0ff */
[----:B------:R-:W-:Y:S02]  /*5770*/  IADD3 R133, PT, PT, R133, 0x4, RZ ;  /* 0x0000000485857810 */ /* 0x000fe40007ffe0ff */
[----:B------:R-:W-:Y:S02]  /*5780*/  IADD3 R5, PT, PT, R5, 0x80, RZ ;  /* 0x0000008005057810 */ /* 0x000fe40007ffe0ff */
[----:B------:R-:W-:Y:S02]  /*5790*/  IADD3 R2, PT, PT, R2, 0x200, RZ ;  /* 0x0000020002027810 */ /* 0x000fe40007ffe0ff */
[----:B------:R-:W-:Y:S01]  /*57a0*/  IADD3.X R131, PT, PT, RZ, R131, RZ, P1, !PT ;  /* 0x00000083ff837210 */ /* 0x000fe20000ffe4ff */
[----:B------:R-:W-:Y:S06]  /*57b0*/  @!P0 BRA `(.L_x_23696) ;  /* 0xffffffe000008947 */ /* 0x000fec000383ffff */
.L_x_23693:
[----:B------:R-:W-:Y:S05]  /*57c0*/  BSYNC.RECONVERGENT B0 ;  /* 0x0000000000007941 */ /* 0x000fea0003800200 */
.L_x_23692:
[----:B--2---:R-:W0:Y:S01]  /*57d0*/  SHFL.BFLY PT, R5, R140, 0x4, 0x1f ;  /* 0x0c801f008c057f89 */ /* 0x004e2200000e0000 */
[----:B------:R-:W-:Y:S01]  /*57e0*/  LOP3.LUT R29, R7, 0x7, RZ, 0xc0, !PT ;  /* 0x00000007071d7812 */ /* 0x000fe200078ec0ff */
[----:B------:R-:W2:Y:S01]  /*57f0*/  S2UR UR5, SR_CgaCtaId ;  /* 0x00000000000579c3 */ /* 0x000ea20000008800 */
[----:B------:R-:W-:Y:S01]  /*5800*/  UMOV UR4, 0x400 ;  /* 0x0000040000047882 */ /* 0x000fe20000000000 */
[----:B------:R-:W3:Y:S01]  /*5810*/  SHFL.BFLY PT, R3, R128, 0x4, 0x1f ;  /* 0x0c801f0080037f89 */ /* 0x000ee200000e0000 */
[----:B------:R-:W-:Y:S01]  /*5820*/  ISETP.NE.AND P2, PT, R29, RZ, PT ;  /* 0x000000ff1d00720c */ /* 0x000fe20003f45270 */
        /* <DEDUP_REMOVED lines=37> */
[----:B------:R-:W5:Y:S04]  /*5a80*/  SHFL.BFLY PT, R15, R158, 0x4, 0x1f ;  /* 0x0c801f009e0f7f89 */ /* 0x000f6800000e0000 */
[----:B------:R-:W5:Y:S01]  /*5a90*/  SHFL.BFLY PT, R12, R157, 0x4, 0x1f ;  /* 0x0c801f009d0c7f89 */ /* 0x000f6200000e0000 */
[----:B0-----:R-:W-:Y:S01]  /*5aa0*/  FADD.FTZ R142, R23, R142 ;  /* 0x0000008e178e7221 */ /* 0x001fe20000010000 */
[----:B------:R-:W-:Y:S02]  /*5ab0*/  LOP3.LUT R23, R7, 0x3c0, RZ, 0xc0, !PT ;  /* 0x000003c007177812 */ /* 0x000fe400078ec0ff */
[----:B------:R-:W0:Y:S01]  /*5ac0*/  SHFL.BFLY PT, R14, R155, 0x4, 0x1f ;  /* 0x0c801f009b0e7f89 */ /* 0x000e2200000e0000 */
[----:B--2---:R-:W-:Y:S01]  /*5ad0*/  FADD.FTZ R128, R128, R5 ;  /* 0x0000000580807221 */ /* 0x004fe20000010000 */
[----:B------:R-:W-:-:S02]  /*5ae0*/  ISETP.NE.OR P5, PT, R23, 0x40, P2 ;  /* 0x000000401700780c */ /* 0x000fc400017a5670 */
[----:B------:R-:W2:Y:S01]  /*5af0*/  SHFL.BFLY PT, R16, R153, 0x4, 0x1f ;  /* 0x0c801f0099107f89 */ /* 0x000ea200000e0000 */
[----:B---3--:R-:W-:Y:S01]  /*5b00*/  FADD.FTZ R138, R25, R138 ;  /* 0x0000008a198a7221 */ /* 0x008fe20000010000 */
[----:B------:R-:W-:Y:S02]  /*5b10*/  LOP3.LUT R25, R7, 0x3e0, RZ, 0xc0, !PT ;  /* 0x000003e007197812 */ /* 0x000fe400078ec0ff */
[----:B------:R-:W3:Y:S01]  /*5b20*/  SHFL.BFLY PT, R18, R151, 0x4, 0x1f ;  /* 0x0c801f0097127f89 */ /* 0x000ee200000e0000 */
[----:B-1----:R-:W-:Y:S01]  /*5b30*/  FADD.FTZ R4, R4, R147 ;  /* 0x0000009304047221 */ /* 0x002fe20000010000 */
[----:B------:R-:W-:Y:S02]  /*5b40*/  ISETP.NE.OR P4, PT, R25, 0x20, P2 ;  /* 0x000000201900780c */ /* 0x000fe40001785670 */
        /* <DEDUP_REMOVED lines=67> */
[----:B-1----:R-:W-:Y:S01]  /*5f80*/  FADD.FTZ R24, R24, R37 ;  /* 0x0000002518187221 */ /* 0x002fe20000010000 */
[----:B---3--:R-:W-:Y:S02]  /*5f90*/  FADD.FTZ R142, R142, R39 ;  /* 0x000000278e8e7221 */ /* 0x008fe40000010000 */
[----:B------:R-:W1:Y:S01]  /*5fa0*/  SHFL.BFLY PT, R9, R128, 0x1, 0x1f ;  /* 0x0c201f0080097f89 */ /* 0x000e6200000e0000 */
[----:B----4-:R-:W-:-:S03]  /*5fb0*/  FADD.FTZ R138, R138, R41 ;  /* 0x000000298a8a7221 */ /* 0x010fc60000010000 */
[----:B------:R-:W3:Y:S01]  /*5fc0*/  SHFL.BFLY PT, R11, R2, 0x1, 0x1f ;  /* 0x0c201f00020b7f89 */ /* 0x000ee200000e0000 */
[----:B-----5:R-:W-:-:S03]  /*5fd0*/  FADD.FTZ R26, R26, R43 ;  /* 0x0000002b1a1a7221 */ /* 0x020fc60000010000 */
[----:B------:R-:W4:Y:S01]  /*5fe0*/  SHFL.BFLY PT, R13, R140, 0x1, 0x1f ;  /* 0x0c201f008c0d7f89 */ /* 0x000f2200000e0000 */
[----:B0-----:R-:W-:-:S03]  /*5ff0*/  FADD.FTZ R136, R136, R45 ;  /* 0x0000002d88887221 */ /* 0x001fc60000010000 */
[----:B------:R-:W0:Y:S01]  /*6000*/  SHFL.BFLY PT, R15, R4, 0x1, 0x1f ;  /* 0x0c201f00040f7f89 */ /* 0x000e2200000e0000 */
[----:B--2---:R-:W-:-:S03]  /*6010*/  FADD.FTZ R28, R28, R5 ;  /* 0x000000051c1c7221 */ /* 0x004fc60000010000 */
[----:B------:R-:W2:Y:S01]  /*6020*/  SHFL.BFLY PT, R17, R146, 0x1, 0x1f ;  /* 0x0c201f0092117f89 */ /* 0x000ea200000e0000 */
[----:B------:R-:W-:-:S03]  /*6030*/  FADD.FTZ R5, R3, R0 ;  /* 0x0000000003057221 */ /* 0x000fc60000010000 */
[----:B------:R-:W5:Y:S01]  /*6040*/  SHFL.BFLY PT, R19, R6, 0x1, 0x1f ;  /* 0x0c201f0006137f89 */ /* 0x000f6200000e0000 */
[----:B------:R-:W-:-:S03]  /*6050*/  LEA R0, R127, UR4, 0x2 ;  /* 0x000000047f007c11 */ /* 0x000fc6000f8e10ff */
        /* <DEDUP_REMOVED lines=41> */
[----:B------:R-:W-:Y:S01]  /*62f0*/  FADD.FTZ R49, R144, R49 ;  /* 0x0000003190317221 */ /* 0x000fe20000010000 */
[----:B------:R-:W-:Y:S01]  /*6300*/  BAR.SYNC.DEFER_BLOCKING 0x0 ;  /* 0x0000000000007b1d */ /* 0x000fe20000010000 */
[----:B-1----:R-:W-:Y:S01]  /*6310*/  FADD.FTZ R51, R24, R51 ;  /* 0x0000003318337221 */ /* 0x002fe20000010000 */
[----:B---3--:R-:W-:Y:S01]  /*6320*/  FADD.FTZ R53, R142, R53 ;  /* 0x000000358e357221 */ /* 0x008fe20000010000 */
[----:B----4-:R-:W-:Y:S01]  /*6330*/  FADD.FTZ R55, R138, R55 ;  /* 0x000000378a377221 */ /* 0x010fe20000010000 */
[----:B0-----:R-:W-:Y:S01]  /*6340*/  FADD.FTZ R57, R26, R57 ;  /* 0x000000391a397221 */ /* 0x001fe20000010000 */
[----:B--2---:R-:W-:Y:S01]  /*6350*/  FADD.FTZ R59, R136, R59 ;  /* 0x0000003b883b7221 */ /* 0x004fe20000010000 */
        /* <DEDUP_REMOVED lines=30> */
.L_x_23698:
[----:B------:R-:W-:Y:S05]  /*6540*/  BSYNC.RECONVERGENT B0 ;  /* 0x0000000000007941 */ /* 0x000fea0003800200 */
.L_x_23697:
        /* <DEDUP_REMOVED lines=59> */
.L_x_23700:
[----:B------:R-:W-:Y:S05]  /*6900*/  BSYNC.RECONVERGENT B0 ;  /* 0x0000000000007941 */ /* 0x000fea0003800200 */
.L_x_23699:
        /* <DEDUP_REMOVED lines=31> */
.L_x_23702:
[----:B------:R-:W-:Y:S05]  /*6b00*/  BSYNC.RECONVERGENT B0 ;  /* 0x0000000000007941 */ /* 0x000fea0003800200 */
.L_x_23701:
        /* <DEDUP_REMOVED lines=59> */
.L_x_23704:
[----:B------:R-:W-:Y:S05]  /*6ec0*/  BSYNC.RECONVERGENT B0 ;  /* 0x0000000000007941 */ /* 0x000fea0003800200 */
.L_x_23703:
        /* <DEDUP_REMOVED lines=10> */
[----:B------:R-:W-:Y:S01]  /*6f70*/  SHF.R.U32.HI R7, RZ, 0x3, R7 ;  /* 0x00000003ff077819 */ /* 0x000fe20000011607 */
[----:B------:R-:W-:Y:S01]  /*6f80*/  UIMAD UR5, UR4, 0x70, URZ ;  /* 0x00000070040578a4 */ /* 0x000fe2000f8e02ff */
[----:B0-----:R-:W-:-:S05]  /*6f90*/  IMAD R0, R0, 0x70, RZ ;  /* 0x0000007000007824 */ /* 0x001fca00078e02ff */
        /* <DEDUP_REMOVED lines=33> */
.L_x_23705:
        /* <DEDUP_REMOVED lines=13> */
.L_x_26017:


//--------------------- .text._ZN4vllm25paged_attention_v1_kernelIffLi96ELi32ELi128ELNS_18Fp8KVCacheDataTypeE0ELb1EEEvPT_PKS2_PKT0_S8_ifPKiSA_iPKfiiiSC_SC_iiiii --------------------------
	.section	.text._ZN4vllm25paged_attention_v1_kernelIffLi96ELi32ELi128ELNS_18Fp8KVCacheDataTypeE0ELb1EEEvPT_PKS2_PKT0_S8_ifPKiSA_iPKfiiiSC_SC_iiiii,"ax",@progbits
	.align	128
        .global         _ZN4vllm25paged_attention_v1_kernelIffLi96ELi32ELi128ELNS_18Fp8KVCacheDataTypeE0ELb1EEEvPT_PKS2_PKT0_S8_ifPKiSA_iPKfiiiSC_SC_iiiii
        .type           _ZN4vllm25paged_attention_v1_kernelIffLi96ELi32ELi128ELNS_18Fp8KVCacheDataTypeE0ELb1EEEvPT_PKS2_PKT0_S8_ifPKiSA_iPKfiiiSC_SC_iiiii,@function
        .size           _ZN4vllm25paged_attention_v1_kernelIffLi96ELi32ELi128ELNS_18Fp8KVCacheDataTypeE0ELb1EEEvPT_PKS2_PKT0_S8_ifPKiSA_iPKfiiiSC_SC_iiiii,(.L_x_26018 - _ZN4vllm25paged_attention_v1_kernelIffLi96ELi32ELi128ELNS_18Fp8KVCacheDataTypeE0ELb1EEEvPT_PKS2_PKT0_S8_ifPKiSA_iPKfiiiSC_SC_iiiii)
        .other          _ZN4vllm25paged_attention_v1_kernelIffLi96ELi32ELi128ELNS_18Fp8KVCacheDataTypeE0ELb1EEEvPT_PKS2_PKT0_S8_ifPKiSA_iPKfiiiSC_SC_iiiii,@"STO_CUDA_ENTRY STV_DEFAULT"
_ZN4vllm25paged_attention_v1_kernelIffLi96ELi32ELi128ELNS_18Fp8KVCacheDataTypeE0ELb1EEEvPT_PKS2_PKT0_S8_ifPKiSA_iPKfiiiSC_SC_iiiii:
.text._ZN4vllm25paged_attention_v1_kernelIffLi96ELi32ELi128ELNS_18Fp8KVCacheDataTypeE0ELb1EEEvPT_PKS2_PKT0_S8_ifPKiSA_iPKfiiiSC_SC_iiiii:
        /* <DEDUP_REMOVED lines=41> */
[----:B------:R-:W-:Y:S01]  /*0290*/  IMAD.MOV.U32 R151, RZ, RZ, -0x800001 ;  /* 0xff7fffffff977424 */ /* 0x000fe200078e00ff */
        /* <DEDUP_REMOVED lines=26> */
[----:B------:R-:W-:-:S04]  /*0440*/  IABS R14, R20 ;  /* 0x00000014000e7213 */ /* 0x000fc80000000000 */
[----:B------:R-:W-:-:S03]  /*0450*/  IADD3 R14, PT, PT, RZ, -R14, RZ ;  /* 0x8000000eff0e7210 */ /* 0x000fc60007ffe0ff */
[----:B------:R-:W1:Y:S01]  /*0460*/  I2F.RP R5, R16 ;  /* 0x0000001000057306 */ /* 0x000e620000209400 */
[----:B0-----:R-:W-:-:S07]  /*0470*/  IADD3 R12, PT, PT, R6, 0xffffffe, RZ ;  /* 0x0ffffffe060c7810 */ /* 0x001fce0007ffe0ff */
[----:B------:R0:W3:Y:S08]  /*0480*/  F2I.FTZ.U32.TRUNC.NTZ R13, R12 ;  /* 0x0000000c000d7305 */ /* 0x0000f0000021f000 */
[----:B-1----:R-:W1:Y:S01]  /*0490*/  MUFU.RCP R5, R5 ;  /* 0x0000000500057308 */ /* 0x002e620000001000 */
[----:B0-----:R-:W-:Y:S01]  /*04a0*/  MOV R12, RZ ;  /* 0x000000ff000c7202 */ /* 0x001fe20000000f00 */
[----:B---3--:R-:W-:-:S05]  /*04b0*/  IMAD R6, R13, R0, RZ ;  /* 0x000000000d067224 */ /* 0x008fca00078e02ff */
[----:B------:R-:W-:-:S05]  /*04c0*/  IADD3 R153, PT, PT, -R6, RZ, RZ ;  /* 0x000000ff06997210 */ /* 0x000fca0007ffe1ff */
[----:B------:R-:W-:-:S04]  /*04d0*/  IMAD.HI.U32 R153, R13, R153, R12 ;  /* 0x000000990d997227 */ /* 0x000fc800078e000c */
[----:B-1----:R-:W-:Y:S01]  /*04e0*/  VIADD R2, R5, 0xffffffe ;  /* 0x0ffffffe05027836 */ /* 0x002fe20000000000 */
[----:B------:R-:W-:-:S03]  /*04f0*/  IABS R5, R15 ;  /* 0x0000000f00057213 */ /* 0x000fc60000000000 */
        /* <DEDUP_REMOVED lines=10> */
[-C--:B------:R-:W-:Y:S01]  /*05a0*/  @!P3 IADD3 R3, PT, PT, R3, -R16.reuse, RZ ;  /* 0x800000100303b210 */ /* 0x080fe20007ffe0ff */
[----:B------:R-:W-:Y:S01]  /*05b0*/  @!P3 VIADD R2, R2, 0x1 ;  /* 0x000000010202b836 */ /* 0x000fe20000000000 */
[----:B------:R-:W-:Y:S02]  /*05c0*/  ISETP.NE.AND P3, PT, R20, RZ, PT ;  /* 0x000000ff1400720c */ /* 0x000fe40003f65270 */
[----:B------:R-:W-:Y:S02]  /*05d0*/  ISETP.GE.U32.AND P2, PT, R3, R16, PT ;  /* 0x000000100300720c */ /* 0x000fe40003f46070 */
[----:B------:R-:W-:-:S11]  /*05e0*/  @!P1 MOV R3, 0x400 ;  /* 0x0000040000039802 */ /* 0x000fd60000000f00 */
[----:B------:R-:W-:Y:S02]  /*05f0*/  @P2 IADD3 R2, PT, PT, R2, 0x1, RZ ;  /* 0x0000000102022810 */ /* 0x000fe40007ffe0ff */
        /* <DEDUP_REMOVED lines=28> */
[----:B------:R-:W-:Y:S02]  /*07c0*/  @P1 IADD3 R12, PT, PT, R12, 0x1, RZ ;  /* 0x000000010c0c1810 */ /* 0x000fe40007ffe0ff */
[----:B------:R-:W-:Y:S02]  /*07d0*/  SHF.R.S32.HI R6, RZ, 0x5, R6 ;  /* 0x00000005ff067819 */ /* 0x000fe40000011406 */
[----:B------:R-:W-:Y:S02]  /*07e0*/  MOV R3, R12 ;  /* 0x0000000c00037202 */ /* 0x000fe40000000f00 */
[----:B------:R-:W-:Y:S02]  /*07f0*/  ISETP.GE.AND P1, PT, R157, R6, PT ;  /* 0x000000069d00720c */ /* 0x000fe40003f26270 */
[----:B------:R-:W-:Y:S02]  /*0800*/  @!P2 IADD3 R8, PT, PT, -R5, RZ, RZ ;  /* 0x000000ff0508a210 */ /* 0x000fe40007ffe1ff */
[----:B------:R-:W-:-:S02]  /*0810*/  @!P3 IADD3 R3, PT, PT, -R3, RZ, RZ ;  /* 0x000000ff0303b210 */ /* 0x000fc40007ffe1ff */
[----:B------:R-:W-:Y:S01]  /*0820*/  @!P0 LOP3.LUT R3, RZ, R18, RZ, 0x33, !PT ;  /* 0x00000012ff038212 */ /* 0x000fe200078e33ff */
[----:B------:R-:W-:-:S06]  /*0830*/  @!P2 IMAD R152, R19, R8, 0x1 ;  /* 0x000000011398a424 */ /* 0x000fcc00078e0208 */
[----:B------:R-:W-:Y:S05]  /*0840*/  @P1 BRA `(.L_x_23707) ;  /* 0x0000000c00e81947 */ /* 0x000fea0003800000 */
[----:B------:R-:W0:Y:S01]  /*0850*/  S2UR UR5, SR_CgaCtaId ;  /* 0x00000000000579c3 */ /* 0x000e220000008800 */
[----:B------:R-:W-:Y:S01]  /*0860*/  UMOV UR4, 0x400 ;  /* 0x0000040000047882 */ /* 0x000fe20000000000 */
[----:B------:R-:W1:Y:S01]  /*0870*/  LDCU UR6, c[0x0][0x3b8] ;  /* 0x00007700ff0677ac */ /* 0x000e620008000800 */
[----:B------:R-:W-:Y:S02]  /*0880*/  SHF.R.U32.HI R8, RZ, 0x3, R7 ;  /* 0x00000003ff087819 */ /* 0x000fe40000011607 */
[----:B------:R-:W-:Y:S02]  /*0890*/  MOV R9, RZ ;  /* 0x000000ff00097202 */ /* 0x000fe40000000f00 */
[----:B------:R-:W-:Y:S02]  /*08a0*/  LOP3.LUT R8, R8, 0x7c, RZ, 0xc0, !PT ;  /* 0x0000007c08087812 */ /* 0x000fe400078ec0ff */
[----:B------:R-:W-:Y:S02]  /*08b0*/  SHF.L.U32 R0, R7, 0x2, RZ ;  /* 0x0000000207007819 */ /* 0x000fe400000006ff */
[----:B------:R-:W-:-:S02]  /*08c0*/  IADD3 R149, PT, PT, -R156, R7, RZ ;  /* 0x000000079c957210 */ /* 0x000fc40007ffe1ff */
[----:B------:R-:W-:Y:S02]  /*08d0*/  LOP3.LUT R0, R0, 0x7c, RZ, 0xc0, !PT ;  /* 0x0000007c00007812 */ /* 0x000fe400078ec0ff */
[----:B------:R-:W-:Y:S02]  /*08e0*/  IADD3 R148, PT, PT, R7, 0x1, RZ ;  /* 0x0000000107947810 */ /* 0x000fe40007ffe0ff */
[----:B------:R-:W-:Y:S02]  /*08f0*/  LEA R0, R157, R0, 0x7 ;  /* 0x000000009d007211 */ /* 0x000fe400078e38ff */
[----:B------:R-:W-:Y:S01]  /*0900*/  MOV R151, 0xff7fffff ;  /* 0xff7fffff00977802 */ /* 0x000fe20000000f00 */
        /* <DEDUP_REMOVED lines=35> */
.L_x_23710:
        /* <DEDUP_REMOVED lines=19> */
[----:B------:R-:W-:Y:S01]  /*0c70*/  ISETP.GE.U32.AND P0, PT, R9, R154, PT ;  /* 0x0000009a0900720c */ /* 0x000fe20003f06070 */
[----:B-1----:R-:W-:Y:S01]  /*0c80*/  VIADD R9, R11, 0xffffffe ;  /* 0x0ffffffe0b097836 */ /* 0x002fe20000000000 */
[----:B------:R-:W-:-:S05]  /*0c90*/  ISETP.NE.AND P1, PT, R111, RZ, PT ;  /* 0x000000ff6f00720c */ /* 0x000fca0003f25270 */
[----:B------:R-:W1:Y:S06]  /*0ca0*/  F2I.FTZ.U32.TRUNC.NTZ R9, R9 ;  /* 0x0000000900097305 */ /* 0x000e6c000021f000 */
[----:B------:R-:W-:-:S04]  /*0cb0*/  @P0 IADD3 R10, PT, PT, R10, 0x1, RZ ;  /* 0x000000010a0a0810 */ /* 0x000fc80007ffe0ff */
        /* <DEDUP_REMOVED lines=53> */
[----:B------:R-:W-:-:S02]  /*1010*/  FFMA.FTZ R112, R13, R113, R8 ;  /* 0x000000710d707223 */ /* 0x000fc40000010008 */
[----:B------:R-:W2:Y:S01]  /*1020*/  LDG.E.128.CONSTANT R8, desc[UR8][R158.64+0x1000] ;  /* 0x001000089e087981 */ /* 0x000ea2000c1e9d00 */
[----:B------:R-:W-:Y:S01]  /*1030*/  FFMA.FTZ R119, R14, R114, R119 ;  /* 0x000000720e777223 */ /* 0x000fe20000010077 */
[----:B------:R-:W-:Y:S01]  /*1040*/  FFMA.FTZ R116, R15, R115, R116 ;  /* 0x000000730f747223 */ /* 0x000fe20000010074 */
        /* <DEDUP_REMOVED lines=25> */
[----:B------:R-:W-:-:S02]  /*11e0*/  FFMA.FTZ R160, R39, R143, R160 ;  /* 0x0000008f27a07223 */ /* 0x000fc400000100a0 */
[----:B------:R-:W4:Y:S02]  /*11f0*/  LDG.E.128.CONSTANT R140, desc[UR8][R158.64+0x2c00] ;  /* 0x002c00089e8c7981 */ /* 0x000f24000c1e9d00 */
[----:B------:R-:W-:Y:S02]  /*1200*/  FFMA.FTZ R160, R43, R147, R160 ;  /* 0x000000932ba07223 */ /* 0x000fe400000100a0 */
[----:B------:R-:W4:Y:S01]  /*1210*/  LDG.E.128.CONSTANT R144, desc[UR8][R158.64+0x2e00] ;  /* 0x002e00089e907981 */ /* 0x000f22000c1e9d00 */
[----:B--2---:R-:W-:Y:S01]  /*1220*/  FFMA.FTZ R161, R44, R8, R161 ;  /* 0x000000082ca17223 */ /* 0x004fe200000100a1 */
[----:B------:R-:W-:Y:S01]  /*1230*/  FFMA.FTZ R8, R45, R9, R128 ;  /* 0x000000092d087223 */ /* 0x000fe20000010080 */
[----:B------:R-:W-:Y:S02]  /*1240*/  FFMA.FTZ R133, R46, R10, R129 ;  /* 0x0000000a2e857223 */ /* 0x000fe40000010081 */
[----:B------:R-:W2:Y:S01]  /*1250*/  LDG.E.128.CONSTANT R128, desc[UR8][R158.64+0x1c00] ;  /* 0x001c00089e807981 */ /* 0x000ea2000c1e9d00 */
[----:B------:R-:W-:Y:S01]  /*1260*/  FFMA.FTZ R160, R47, R11, R160 ;  /* 0x0000000b2fa07223 */ /* 0x000fe200000100a0 */
[----:B------:R-:W-:Y:S01]  /*1270*/  FFMA.FTZ R132, R49, R125, R8 ;  /* 0x0000007d31847223 */ /* 0x000fe20000010008 */
[----:B------:R-:W-:Y:S01]  /*1280*/  FFMA.FTZ R161, R48, R124, R161 ;  /* 0x0000007c30a17223 */ /* 0x000fe200000100a1 */
[----:B------:R-:W2:Y:S01]  /*1290*/  LDG.E.128.CONSTANT R8, desc[UR8][R158.64+0x1e00] ;  /* 0x001e00089e087981 */ /* 0x000ea2000c1e9d00 */
[----:B------:R-:W-:Y:S01]  /*12a0*/  FFMA.FTZ R133, R50, R126, R133 ;  /* 0x0000007e32857223 */ /* 0x000fe20000010085 */
[----:B------:R-:W-:Y:S01]  /*12b0*/  FFMA.FTZ R160, R51, R127, R160 ;  /* 0x0000007f33a07223 */ /* 0x000fe200000100a0 */
[----:B---3--:R-:W-:Y:S01]  /*12c0*/  FFMA.FTZ R161, R52, R108, R161 ;  /* 0x0000006c34a17223 */ /* 0x008fe200000100a1 */
[----:B------:R-:W3:Y:S01]  /*12d0*/  LDG.E.128.CONSTANT R124, desc[UR8][R158.64+0x2000] ;  /* 0x002000089e7c7981 */ /* 0x000ee2000c1e9d00 */
        /* <DEDUP_REMOVED lines=9> */
[----:B------:R-:W-:Y:S02]  /*1370*/  FFMA.FTZ R160, R61, R121, R116 ;  /* 0x000000793da07223 */ /* 0x000fe40000010074 */
[----:B------:R-:W4:Y:S01]  /*1380*/  LDG.E.128.CONSTANT R116, desc[UR8][R158.64+0x2600] ;  /* 0x002600089e747981 */ /* 0x000f22000c1e9d00 */
[----:B------:R-:W-:Y:S01]  /*1390*/  FFMA.FTZ R139, R60, R120, R161 ;  /* 0x000000783c8b7223 */ /* 0x000fe200000100a1 */
[----:B------:R-:W-:Y:S01]  /*13a0*/  FFMA.FTZ R161, R62, R122, R137 ;  /* 0x0000007a3ea17223 */ /* 0x000fe20000010089 */
[----:B------:R-:W-:-:S02]  /*13b0*/  FFMA.FTZ R162, R63, R123, R162 ;  /* 0x0000007b3fa27223 */ /* 0x000fc400000100a2 */
[----:B------:R-:W4:Y:S01]  /*13c0*/  LDG.E.128.CONSTANT R120, desc[UR8][R158.64+0x2800] ;  /* 0x002800089e787981 */ /* 0x000f22000c1e9d00 */
[----:B------:R-:W-:-:S03]  /*13d0*/  FFMA.FTZ R163, R64, R112, R139 ;  /* 0x0000007040a37223 */ /* 0x000fc6000001008b */
[----:B------:R-:W4:Y:S01]  /*13e0*/  LDG.E.128.CONSTANT R136, desc[UR8][R158.64+0x2a00] ;  /* 0x002a00089e887981 */ /* 0x000f22000c1e9d00 */
[----:B------:R-:W-:Y:S01]  /*13f0*/  FFMA.FTZ R160, R65, R113, R160 ;  /* 0x0000007141a07223 */ /* 0x000fe200000100a0 */
[----:B------:R-:W-:Y:S01]  /*1400*/  FFMA.FTZ R161, R66, R114, R161 ;  /* 0x0000007242a17223 */ /* 0x000fe200000100a1 */
[----:B------:R-:W-:Y:S01]  /*1410*/  FFMA.FTZ R162, R67, R115, R162 ;  /* 0x0000007343a27223 */ /* 0x000fe200000100a2 */
[----:B-----5:R-:W-:Y:S01]  /*1420*/  FSETP.NEU.FTZ.AND P0, PT, R155, RZ, PT ;  /* 0x000000ff9b00720b */ /* 0x020fe20003f1d000 */
[----:B--2---:R-:W-:Y:S01]  /*1430*/  FFMA.FTZ R163, R68, R128, R163 ;  /* 0x0000008044a37223 */ /* 0x004fe200000100a3 */
[----:B------:R-:W-:Y:S01]  /*1440*/  FFMA.FTZ R160, R69, R129, R160 ;  /* 0x0000008145a07223 */ /* 0x000fe200000100a0 */
[----:B------:R-:W-:Y:S02]  /*1450*/  FFMA.FTZ R161, R70, R130, R161 ;  /* 0x0000008246a17223 */ /* 0x000fe400000100a1 */
[----:B------:R-:W-:Y:S01]  /*1460*/  FFMA.FTZ R163, R72, R8, R163 ;  /* 0x0000000848a37223 */ /* 0x000fe200000100a3 */
[----:B------:R-:W-:Y:S01]  /*1470*/  FFMA.FTZ R160, R73, R9, R160 ;  /* 0x0000000949a07223 */ /* 0x000fe200000100a0 */
[----:B------:R-:W-:Y:S01]  /*1480*/  FFMA.FTZ R162, R71, R131, R162 ;  /* 0x0000008347a27223 */ /* 0x000fe200000100a2 */
[----:B------:R-:W-:Y:S01]  /*1490*/  FFMA.FTZ R161, R74, R10, R161 ;  /* 0x0000000a4aa17223 */ /* 0x000fe200000100a1 */
        /* <DEDUP_REMOVED lines=26> */
[----:B------:R-:W-:Y:S01]  /*1640*/  IADD3 R8, PT, PT, R149, 0x1, RZ ;  /* 0x0000000195087810 */ /* 0x000fe20007ffe0ff */
[----:B------:R-:W-:Y:S01]  /*1650*/  FFMA.FTZ R162, R99, R139, R162 ;  /* 0x0000008b63a27223 */ /* 0x000fe200000100a2 */
[----:B------:R-:W-:Y:S01]  /*1660*/  FFMA.FTZ R161, R102, R142, R161 ;  /* 0x0000008e66a17223 */ /* 0x000fe200000100a1 */
[----:B------:R-:W-:Y:S01]  /*1670*/  FFMA.FTZ R144, R104, R144, R163 ;  /* 0x0000009068907223 */ /* 0x000fe200000100a3 */
        /* <DEDUP_REMOVED lines=11> */
[----:B------:R-:W-:-:S03]  /*1730*/  ISETP.GE.AND P0, PT, R9, R156, PT ;  /* 0x0000009c0900720c */ /* 0x000fc60003f06270 */
[----:B------:R-:W-:-:S05]  /*1740*/  FFMA.FTZ R146, R146, UR16, R11 ;  /* 0x0000001092927c23 */ /* 0x000fca000801000b */
[----:B------:R-:W-:-:S05]  /*1750*/  FSEL R9, R146, RZ, !P0 ;  /* 0x000000ff92097208 */ /* 0x000fca0004000000 */
[----:B------:R2:W-:Y:S01]  /*1760*/  STS [R150], R9 ;  /* 0x0000000996007388 */ /* 0x0005e20000000800 */
[----:B------:R-:W-:-:S07]  /*1770*/  @!P0 FMNMX.FTZ R151, R151, R146, !PT ;  /* 0x0000009297978209 */ /* 0x000fce0007810000 */
.L_x_23709:
[----:B------:R-:W-:Y:S05]  /*1780*/  BSYNC.RECONVERGENT B1 ;  /* 0x0000000000017941 */ /* 0x000fea0003800200 */
.L_x_23708:
[----:B------:R-:W-:Y:S02]  /*1790*/  IADD3 R4, P0, PT, R4, 0x10, RZ ;  /* 0x0000001004047810 */ /* 0x000fe40007f1e0ff */
[----:B-12---:R-:W-:Y:S02]  /*17a0*/  IADD3 R150, PT, PT, R150, 0x200, RZ ;  /* 0x0000020096967810 */ /* 0x006fe40007ffe0ff */
[----:B------:R-:W-:Y:S02]  /*17b0*/  IADD3 R149, PT, PT, R149, 0x80, RZ ;  /* 0x0000008095957810 */ /* 0x000fe40007ffe0ff */
[----:B------:R-:W-:Y:S02]  /*17c0*/  IADD3 R148, PT, PT, R148, 0x80, RZ ;  /* 0x0000008094947810 */ /* 0x000fe40007ffe0ff */
[----:B------:R-:W-:Y:S01]  /*17d0*/  IADD3.X R5, PT, PT, RZ, R5, RZ, P0, !PT ;  /* 0x00000005ff057210 */ /* 0x000fe200007fe4ff */
[----:B------:R-:W-:Y:S06]  /*17e0*/  @!P1 BRA `(.L_x_23710) ;  /* 0xfffffff000d49947 */ /* 0x000fec000383ffff */
.L_x_23707:
[----:B------:R-:W-:Y:S05]  /*17f0*/  BSYNC.RECONVERGENT B0 ;  /* 0x0000000000007941 */ /* 0x000fea0003800200 */
.L_x_23706:
[----:B------:R-:W1:Y:S01]  /*1800*/  SHFL.BFLY PT, R4, R151, 0x10, 0x1f ;  /* 0x0e001f0097047f89 */ /* 0x000e6200000e0000 */
[----:B------:R-:W2:Y:S01]  /*1810*/  S2UR UR10, SR_CgaCtaId ;  /* 0x00000000000a79c3 */ /* 0x000ea20000008800 */
[----:B------:R-:W-:Y:S01]  /*1820*/  UMOV UR5, 0x400 ;  /* 0x0000040000057882 */ /* 0x000fe20000000000 */
[----:B0-----:R-:W-:Y:S01]  /*1830*/  IADD3 R13, PT, PT, R156, 0x1f, RZ ;  /* 0x0000001f9c0d7810 */ /* 0x001fe20007ffe0ff */
[----:B------:R-:W0:Y:S01]  /*1840*/  S2R R7, SR_TID.X ;  /* 0x0000000000077919 */ /* 0x000e220000002100 */
        /* <DEDUP_REMOVED lines=8> */
[----:B0-----:R-:W-:Y:S02]  /*18d0*/  LOP3.LUT P0, R108, R7, 0x1f, RZ, 0xc0, !PT ;  /* 0x0000001f076c7812 */ /* 0x001fe4000780c0ff */
[----:B------:R-:W-:Y:S02]  /*18e0*/  SHF.R.U32.HI R109, RZ, 0x5, R7 ;  /* 0x00000005ff6d7819 */ /* 0x000fe40000011607 */
[----:B------:R-:W-:Y:S02]  /*18f0*/  ISETP.GT.U32.AND P1, PT, R108, 0x3, PT ;  /* 0x000000036c00780c */ /* 0x000fe40003f24070 */
[----:B-1----:R-:W-:-:S05]  /*1900*/  FMNMX.FTZ R5, R4, R5, !PT ;  /* 0x0000000504057209 */ /* 0x002fca0007810000 */
[----:B------:R-:W0:Y:S02]  /*1910*/  SHFL.BFLY PT, R8, R5, 0x4, 0x1f ;  /* 0x0c801f0005087f89 */ /* 0x000e2400000e0000 */
[----:B0-----:R-:W-:Y:S02]  /*1920*/  FMNMX.FTZ R8, R5, R8, !PT ;  /* 0x0000000805087209 */ /* 0x001fe40007810000 */
[----:B------:R-:W-:-:S03]  /*1930*/  LEA R5, R109, UR4, 0x2 ;  /* 0x000000046d057c11 */ /* 0x000fc6000f8e10ff */
[----:B------:R-:W0:Y:S02]  /*1940*/  SHFL.BFLY PT, R9, R8, 0x2, 0x1f ;  /* 0x0c401f0008097f89 */ /* 0x000e2400000e0000 */
[----:B0-----:R-:W-:Y:S02]  /*1950*/  FMNMX.FTZ R9, R8, R9, !PT ;  /* 0x0000000908097209 */ /* 0x001fe40007810000 */
[----:B------:R-:W-:-:S03]  /*1960*/  LEA R8, R108, UR4, 0x2 ;  /* 0x000000046c087c11 */ /* 0x000fc6000f8e10ff */
[----:B------:R-:W0:Y:S02]  /*1970*/  SHFL.BFLY PT, R10, R9, 0x1, 0x1f ;  /* 0x0c201f00090a7f89 */ /* 0x000e2400000e0000 */
[----:B0-----:R-:W-:Y:S01]  /*1980*/  FMNMX.FTZ R12, R9, R10, !PT ;  /* 0x0000000a090c7209 */ /* 0x001fe20007810000 */
[----:B------:R-:W-:-:S04]  /*1990*/  IMAD.MOV.U32 R10, RZ, RZ, -0x800001 ;  /* 0xff7fffffff0a7424 */ /* 0x000fc800078e00ff */
        /* <DEDUP_REMOVED lines=29> */
.L_x_23715:
        /* <DEDUP_REMOVED lines=11> */
.L_x_23714:
[----:B------:R-:W-:Y:S05]  /*1c20*/  BSYNC.RECONVERGENT B1 ;  /* 0x0000000000017941 */ /* 0x000fea0003800200 */
.L_x_23713:
        /* <DEDUP_REMOVED lines=12> */
.L_x_23718:
        /* <DEDUP_REMOVED lines=100> */
.L_x_23717:
[----:B------:R-:W-:Y:S05]  /*2330*/  BSYNC.RECONVERGENT B1 ;  /* 0x0000000000017941 */ /* 0x000fea0003800200 */
.L_x_23716:
        /* <DEDUP_REMOVED lines=55> */
.L_x_23720:
[----:B------:R-:W-:Y:S05]  /*26b0*/  BSYNC.RECONVERGENT B1 ;  /* 0x0000000000017941 */ /* 0x000fea0003800200 */
.L_x_23719:
        /* <DEDUP_REMOVED lines=26> */
.L_x_23712:
[----:B------:R-:W-:Y:S05]  /*2860*/  BSYNC.RECONVERGENT B0 ;  /* 0x0000000000007941 */ /* 0x000fea0003800200 */
.L_x_23711:
        /* <DEDUP_REMOVED lines=38> */
[----:B------:R-:W-:Y:S01]  /*2ad0*/  LEA R9, R7, UR4, 0x2 ;  /* 0x0000000407097c11 */ /* 0x000fe2000f8e10ff */
[----:B------:R-:W-:-:S07]  /*2ae0*/  IMAD.IADD R5, R8, 0x1, R7 ;  /* 0x0000000108057824 */ /* 0x000fce00078e0207 */
.L_x_23725:
[----:B------:R-:W0:Y:S01]  /*2af0*/  LDS R8, [R9] ;  /* 0x0000000009087984 */ /* 0x000e220000000800 */
[----:B------:R-:W-:-:S04]  /*2b00*/  IADD3 R10, PT, PT, R10, 0x1, RZ ;  /* 0x000000010a0a7810 */ /* 0x000fc80007ffe0ff */
[----:B------:R-:W-:Y:S01]  /*2b10*/  ISETP.NE.AND P0, PT, R10, RZ, PT ;  /* 0x000000ff0a00720c */ /* 0x000fe20003f05270 */
[----:B0-----:R-:W-:-:S05]  /*2b20*/  FMUL.FTZ R8, R8, R33 ;  /* 0x0000002108087220 */ /* 0x001fca0000410000 */
[----:B------:R0:W-:Y:S02]  /*2b30*/  STS [R9], R8 ;  /* 0x0000000809007388 */ /* 0x0001e40000000800 */
[----:B0-----:R-:W-:-:S05]  /*2b40*/  IADD3 R9, PT, PT, R9, 0x200, RZ ;  /* 0x0000020009097810 */ /* 0x001fca0007ffe0ff */
[----:B------:R-:W-:Y:S05]  /*2b50*/  @P0 BRA `(.L_x_23725) ;  /* 0xfffffffc00e40947 */ /* 0x000fea000383ffff */
.L_x_23724:
[----:B------:R-:W-:Y:S05]  /*2b60*/  BSYNC.RECONVERGENT B1 ;  /* 0x0000000000017941 */ /* 0x000fea0003800200 */
.L_x_23723:
        /* <DEDUP_REMOVED lines=12> */
.L_x_23728:
        /* <DEDUP_REMOVED lines=52> */
.L_x_23727:
[----:B------:R-:W-:Y:S05]  /*2f70*/  BSYNC.RECONVERGENT B1 ;  /* 0x0000000000017941 */ /* 0x000fea0003800200 */
.L_x_23726:
        /* <DEDUP_REMOVED lines=31> */
.L_x_23730:
[----:B------:R-:W-:Y:S05]  /*3170*/  BSYNC.RECONVERGENT B1 ;  /* 0x0000000000017941 */ /* 0x000fea0003800200 */
.L_x_23729:
        /* <DEDUP_REMOVED lines=14> */
.L_x_23722:
[----:B------:R-:W-:Y:S05]  /*3260*/  BSYNC.RECONVERGENT B0 ;  /* 0x0000000000007941 */ /* 0x000fea0003800200 */
.L_x_23721:
        /* <DEDUP_REMOVED lines=14> */
[----:B------:R-:W-:Y:S02]  /*3350*/  CS2R R124, SRZ ;  /* 0x00000000007c7805 */ /* 0x000fe4000001ff00 */
[----:B------:R-:W-:Y:S02]  /*3360*/  CS2R R126, SRZ ;  /* 0x00000000007e7805 */ /* 0x000fe4000001ff00 */
[----:B------:R-:W-:Y:S02]  /*3370*/  CS2R R128, SRZ ;  /* 0x0000000000807805 */ /* 0x000fe4000001ff00 */
[----:B------:R-:W-:Y:S01]  /*3380*/  CS2R R130, SRZ ;  /* 0x0000000000827805 */ /* 0x000fe2000001ff00 */
[----:B------:R-:W-:Y:S01]  /*3390*/  IMAD.MOV.U32 R132, RZ, RZ, RZ ;  /* 0x000000ffff847224 */ /* 0x000fe200078e00ff */
[----:B---3--:R-:W-:Y:S06]  /*33a0*/  @P0 BRA `(.L_x_23732) ;  /* 0x0000001800fc0947 */ /* 0x008fec0003800000 */
[----:B0-----:R-:W0:Y:S01]  /*33b0*/  I2F.RP R10, R0 ;  /* 0x00000000000a7306 */ /* 0x001e220000209400 */
[----:B--2---:R-:W2:Y:S01]  /*33c0*/  LDC R5, c[0x0][0x3b8] ;  /* 0x0000ee00ff057b82 */ /* 0x004ea20000000800 */
[----:B------:R-:W3:Y:S01]  /*33d0*/  LDCU.64 UR14, c[0x0][0x3a8] ;  /* 0x00007500ff0e77ac */ /* 0x000ee20008000a00 */
[----:B------:R-:W-:Y:S02]  /*33e0*/  SHF.R.U32.HI R4, RZ, 0x3, R7 ;  /* 0x00000003ff047819 */ /* 0x000fe40000011607 */
[----:B------:R-:W-:Y:S01]  /*33f0*/  SHF.L.U32 R141, R7, 0x2, RZ ;  /* 0x00000002078d7819 */ /* 0x000fe200000006ff */
[----:B------:R-:W1:Y:S01]  /*3400*/  LDCU UR13, c[0x0][0x3d0] ;  /* 0x00007a00ff0d77ac */ /* 0x000e620008000800 */
[----:B------:R-:W-:Y:S02]  /*3410*/  LOP3.LUT R4, R4, 0x7c, RZ, 0xc0, !PT ;  /* 0x0000007c04047812 */ /* 0x000fe400078ec0ff */
[----:B------:R-:W-:Y:S01]  /*3420*/  LEA R136, R109, 0x1, 0x5 ;  /* 0x000000016d887811 */ /* 0x000fe200078e28ff */
[----:B------:R-:W4:Y:S01]  /*3430*/  LDCU UR12, c[0x0][0x3ec] ;  /* 0x00007d80ff0c77ac */ /* 0x000f220008000800 */
[----:B------:R-:W-:-:S02]  /*3440*/  LOP3.LUT R140, R141, 0x7c, RZ, 0xc0, !PT ;  /* 0x0000007c8d8c7812 */ /* 0x000fc400078ec0ff */
[C---:B------:R-:W-:Y:S01]  /*3450*/  IADD3 R144, PT, PT, R109.reuse, -R6, RZ ;  /* 0x800000066d907210 */ /* 0x040fe20007ffe0ff */
[----:B------:R-:W-:Y:S01]  /*3460*/  UIADD3 UR4, UPT, UPT, UR5, 0x1a0, URZ ;  /* 0x000001a005047890 */ /* 0x000fe2000fffe0ff */
[----:B0-----:R-:W0:Y:S01]  /*3470*/  MUFU.RCP R10, R10 ;  /* 0x0000000a000a7308 */ /* 0x001e220000001000 */
[----:B------:R-:W-:Y:S02]  /*3480*/  IADD3 R138, PT, PT, R109, 0x1, RZ ;  /* 0x000000016d8a7810 */ /* 0x000fe40007ffe0ff */
[----:B------:R-:W-:Y:S01]  /*3490*/  ULEA UR4, UR10, UR4, 0x18 ;  /* 0x000000040a047291 */ /* 0x000fe2000f8ec0ff */
[----:B------:R-:W-:Y:S02]  /*34a0*/  MOV R135, RZ ;  /* 0x000000ff00877202 */ /* 0x000fe40000000f00 */
[----:B------:R-:W-:Y:S01]  /*34b0*/  LOP3.LUT R141, R136, 0x1c, R141, 0xf8, !PT ;  /* 0x0000001c888d7812 */ /* 0x000fe200078ef88d */
[----:B-1----:R-:W-:Y:S02]  /*34c0*/  IMAD R2, R2, UR13, RZ ;  /* 0x0000000d02027c24 */ /* 0x002fe4000f8e02ff */
[----:B--2---:R-:W-:Y:S01]  /*34d0*/  IMAD R11, R5, UR11, RZ ;  /* 0x0000000b050b7c24 */ /* 0x004fe2000f8e02ff */
[----:B------:R-:W-:-:S02]  /*34e0*/  MOV R5, RZ ;  /* 0x000000ff00057202 */ /* 0x000fc40000000f00 */
[----:B----4-:R-:W-:Y:S02]  /*34f0*/  IADD3 R139, PT, PT, R3, -UR12, RZ ;  /* 0x8000000c038b7c10 */ /* 0x010fe4000fffe0ff */
[----:B------:R-:W-:Y:S01]  /*3500*/  SHF.R.S32.HI R3, RZ, 0x1f, R2 ;  /* 0x0000001fff037819 */ /* 0x000fe20000011402 */
[----:B------:R-:W-:Y:S01]  /*3510*/  IMAD.WIDE R4, R11, 0x4, R4 ;  /* 0x000000040b047825 */ /* 0x000fe200078e0204 */
[----:B0-----:R-:W-:-:S04]  /*3520*/  IADD3 R8, PT, PT, R10, 0xffffffe, RZ ;  /* 0x0ffffffe0a087810 */ /* 0x001fc80007ffe0ff */
[----:B------:R0:W1:Y:S01]  /*3530*/  F2I.FTZ.U32.TRUNC.NTZ R9, R8 ;  /* 0x0000000800097305 */ /* 0x000062000021f000 */
[----:B---3--:R-:W-:Y:S02]  /*3540*/  IADD3 R134, P0, PT, R4, UR14, RZ ;  /* 0x0000000e04867c10 */ /* 0x008fe4000ff1e0ff */
[----:B------:R-:W-:Y:S02]  /*3550*/  SHF.L.U32 R4, R7, 0x4, RZ ;  /* 0x0000000407047819 */ /* 0x000fe400000006ff */
[----:B------:R-:W-:Y:S02]  /*3560*/  IADD3.X R137, PT, PT, R5, UR15, RZ, P0, !PT ;  /* 0x0000000f05897c10 */ /* 0x000fe400087fe4ff */
[----:B------:R-:W-:Y:S02]  /*3570*/  LOP3.LUT R4, R4, 0x70, RZ, 0xe2, !PT ;  /* 0x0000007004047812 */ /* 0x000fe400078ee2ff */
[----:B0-----:R-:W-:Y:S02]  /*3580*/  MOV R8, RZ ;  /* 0x000000ff00087202 */ /* 0x001fe40000000f00 */
[----:B------:R-:W-:-:S02]  /*3590*/  LEA R4, R109, R4, 0x7 ;  /* 0x000000046d047211 */ /* 0x000fc400078e38ff */
[----:B-1----:R-:W-:-:S03]  /*35a0*/  IADD3 R133, PT, PT, RZ, -R9, RZ ;  /* 0x80000009ff857210 */ /* 0x002fc60007ffe0ff */
[----:B------:R-:W-:Y:S02]  /*35b0*/  VIADD R142, R4, UR4 ;  /* 0x00000004048e7c36 */ /* 0x000fe40008000000 */
[----:B------:R-:W-:-:S04]  /*35c0*/  IMAD R133, R133, R0, RZ ;  /* 0x0000000085857224 */ /* 0x000fc800078e02ff */
[----:B------:R-:W-:-:S07]  /*35d0*/  IMAD.HI.U32 R133, R9, R133, R8 ;  /* 0x0000008509857227 */ /* 0x000fce00078e0008 */
.L_x_23735:
        /* <DEDUP_REMOVED lines=50> */
[----:B------:R-:W-:Y:S02]  /*3900*/  MOV R28, R134 ;  /* 0x00000086001c7202 */ /* 0x000fe40000000f00 */
        /* <DEDUP_REMOVED lines=30> */
[----:B------:R0:W4:Y:S01]  /*3af0*/  LDG.E.128.CONSTANT R100, desc[UR8][R4.64+0x2e00] ;  /* 0x002e000804647981 */ /* 0x000122000c1e9d00 */
[----:B------:R-:W-:-:S02]  /*3b00*/  ISETP.NE.AND P2, PT, R144, -0x1, PT ;  /* 0xffffffff9000780c */ /* 0x000fc40003f45270 */
[----:B------:R-:W-:-:S11]  /*3b10*/  IADD3 R143, PT, PT, R141, -0x1, RZ ;  /* 0xffffffff8d8f7810 */ /* 0x000fd60007ffe0ff */
[----:B------:R-:W-:Y:S01]  /*3b20*/  @!P2 VIADD R105, R141, 0x2 ;  /* 0x000000028d69a836 */ /* 0x000fe20000000000 */
[-C--:B------:R-:W-:Y:S02]  /*3b30*/  @!P2 ISETP.GE.AND P1, PT, R143, R156.reuse, PT ;  /* 0x0000009c8f00a20c */ /* 0x080fe40003f26270 */
[----:B------:R-:W-:Y:S02]  /*3b40*/  @!P2 IADD3 R107, PT, PT, R141, 0x1, RZ ;  /* 0x000000018d6ba810 */ /* 0x000fe40007ffe0ff */
[-C--:B------:R-:W-:Y:S02]  /*3b50*/  @!P2 ISETP.GE.AND P6, PT, R105, R156.reuse, PT ;  /* 0x0000009c6900a20c */ /* 0x080fe40003fc6270 */
[-C--:B------:R-:W-:Y:S02]  /*3b60*/  @!P2 ISETP.GE.AND P3, PT, R107, R156.reuse, PT ;  /* 0x0000009c6b00a20c */ /* 0x080fe40003f66270 */
[C---:B------:R-:W-:Y:S02]  /*3b70*/  @!P2 ISETP.GE.AND P4, PT, R141.reuse, R156, PT ;  /* 0x0000009c8d00a20c */ /* 0x040fe40003f86270 */
[----:B------:R-:W-:-:S02]  /*3b80*/  @!P2 IADD3 R145, PT, PT, R141, 0x1, RZ ;  /* 0x000000018d91a810 */ /* 0x000fc40007ffe0ff */
[----:B0-----:R-:W-:Y:S02]  /*3b90*/  @!P2 IADD3 R5, PT, PT, R141, 0x1, RZ ;  /* 0x000000018d05a810 */ /* 0x001fe40007ffe0ff */
[-C--:B------:R-:W-:Y:S02]  /*3ba0*/  @!P2 ISETP.GE.AND P5, PT, R145, R156.reuse, PT ;  /* 0x0000009c9100a20c */ /* 0x080fe40003fa6270 */
[----:B--2---:R-:W-:Y:S02]  /*3bb0*/  @!P2 FSEL R8, R8, RZ, !P1 ;  /* 0x000000ff0808a208 */ /* 0x004fe40004800000 */
[----:B------:R-:W-:Y:S02]  /*3bc0*/  @!P2 ISETP.GE.AND P1, PT, R105, R156, PT ;  /* 0x0000009c6900a20c */ /* 0x000fe40003f26270 */
[----:B------:R-:W-:Y:S02]  /*3bd0*/  @!P2 FSEL R11, R11, RZ, !P6 ;  /* 0x000000ff0b0ba208 */ /* 0x000fe40007000000 */
[----:B---3--:R-:W-:-:S02]  /*3be0*/  @!P2 FSEL R15, R15, RZ, !P1 ;  /* 0x000000ff0f0fa208 */ /* 0x008fc40004800000 */
[CC--:B------:R-:W-:Y:S02]  /*3bf0*/  @!P2 ISETP.GE.AND P6, PT, R141.reuse, R156.reuse, PT ;  /* 0x0000009c8d00a20c */ /* 0x0c0fe40003fc6270 */
[C---:B------:R-:W-:Y:S02]  /*3c00*/  @!P2 ISETP.GE.AND P1, PT, R141.reuse, R156, PT ;  /* 0x0000009c8d00a20c */ /* 0x040fe40003f26270 */
[----:B------:R-:W-:Y:S02]  /*3c10*/  @!P2 IADD3 R105, PT, PT, R141, 0x1, RZ ;  /* 0x000000018d69a810 */ /* 0x000fe40007ffe0ff */
[----:B------:R-:W-:Y:S02]  /*3c20*/  @!P2 FSEL R9, R9, RZ, !P4 ;  /* 0x000000ff0909a208 */ /* 0x000fe40006000000 */
[----:B------:R-:W-:Y:S02]  /*3c30*/  @!P2 FSEL R10, R10, RZ, !P3 ;  /* 0x000000ff0a0aa208 */ /* 0x000fe40005800000 */
[----:B------:R-:W-:-:S02]  /*3c40*/  @!P2 FSEL R13, R13, RZ, !P6 ;  /* 0x000000ff0d0da208 */ /* 0x000fc40007000000 */
[----:B----4-:R-:W-:Y:S02]  /*3c50*/  @!P2 FSEL R17, R17, RZ, !P1 ;  /* 0x000000ff1111a208 */ /* 0x010fe40004800000 */
[-C--:B------:R-:W-:Y:S02]  /*3c60*/  @!P2 ISETP.GE.AND P4, PT, R5, R156.reuse, PT ;  /* 0x0000009c0500a20c */ /* 0x080fe40003f86270 */
[-C--:B------:R-:W-:Y:S02]  /*3c70*/  @!P2 ISETP.GE.AND P3, PT, R143, R156.reuse, PT ;  /* 0x0000009c8f00a20c */ /* 0x080fe40003f66270 */
[CC--:B------:R-:W-:Y:S02]  /*3c80*/  @!P2 ISETP.GE.AND P6, PT, R105.reuse, R156.reuse, PT ;  /* 0x0000009c6900a20c */ /* 0x0c0fe40003fc6270 */
[----:B------:R-:W-:Y:S02]  /*3c90*/  @!P2 ISETP.GE.AND P1, PT, R105, R156, PT ;  /* 0x0000009c6900a20c */ /* 0x000fe40003f26270 */
[----:B------:R-:W-:-:S02]  /*3ca0*/  @!P2 IADD3 R5, PT, PT, R141, 0x2, RZ ;  /* 0x000000028d05a810 */ /* 0x000fc40007ffe0ff */
[----:B------:R-:W-:Y:S02]  /*3cb0*/  @!P2 FSEL R12, R12, RZ, !P3 ;  /* 0x000000ff0c0ca208 */ /* 0x000fe40005800000 */
[----:B------:R-:W-:Y:S02]  /*3cc0*/  @!P2 FSEL R14, R14, RZ, !P5 ;  /* 0x000000ff0e0ea208 */ /* 0x000fe40006800000 */
[----:B------:R-:W-:Y:S02]  /*3cd0*/  @!P2 FSEL R18, R18, RZ, !P4 ;  /* 0x000000ff1212a208 */ /* 0x000fe40006000000 */
[----:B------:R-:W-:Y:S02]  /*3ce0*/  @!P2 FSEL R22, R22, RZ, !P6 ;  /* 0x000000ff1616a208 */ /* 0x000fe40007000000 */
[----:B------:R-:W-:Y:S02]  /*3cf0*/  @!P2 FSEL R26, R26, RZ, !P1 ;  /* 0x000000ff1a1aa208 */ /* 0x000fe40004800000 */
[----:B------:R-:W-:-:S02]  /*3d00*/  @!P2 ISETP.GE.AND P3, PT, R5, R156, PT ;  /* 0x0000009c0500a20c */ /* 0x000fc40003f66270 */
[CC--:B------:R-:W-:Y:S02]  /*3d10*/  @!P2 ISETP.GE.AND P5, PT, R143.reuse, R156.reuse, PT ;  /* 0x0000009c8f00a20c */ /* 0x0c0fe40003fa6270 */
[CC--:B------:R-:W-:Y:S02]  /*3d20*/  @!P2 ISETP.GE.AND P4, PT, R143.reuse, R156.reuse, PT ;  /* 0x0000009c8f00a20c */ /* 0x0c0fe40003f86270 */
[CC--:B------:R-:W-:Y:S02]  /*3d30*/  @!P2 ISETP.GE.AND P6, PT, R143.reuse, R156.reuse, PT ;  /* 0x0000009c8f00a20c */ /* 0x0c0fe40003fc6270 */
[----:B------:R-:W-:Y:S02]  /*3d40*/  @!P2 ISETP.GE.AND P1, PT, R143, R156, PT ;  /* 0x0000009c8f00a20c */ /* 0x000fe40003f26270 */
[----:B------:R-:W-:Y:S02]  /*3d50*/  @!P2 FSEL R16, R16, RZ, !P5 ;  /* 0x000000ff1010a208 */ /* 0x000fe40006800000 */
[----:B------:R-:W-:-:S02]  /*3d60*/  @!P2 FSEL R19, R19, RZ, !P3 ;  /* 0x000000ff1313a208 */ /* 0x000fc40005800000 */
[----:B------:R-:W-:Y:S02]  /*3d70*/  @!P2 FSEL R20, R20, RZ, !P4 ;  /* 0x000000ff1414a208 */ /* 0x000fe40006000000 */
[----:B------:R-:W-:Y:S02]  /*3d80*/  @!P2 FSEL R24, R24, RZ, !P6 ;  /* 0x000000ff1818a208 */ /* 0x000fe40007000000 */
[----:B------:R-:W-:Y:S02]  /*3d90*/  @!P2 FSEL R28, R28, RZ, !P1 ;  /* 0x000000ff1c1ca208 */ /* 0x000fe40004800000 */
[-C--:B------:R-:W-:Y:S02]  /*3da0*/  @!P2 ISETP.GE.AND P5, PT, R5, R156.reuse, PT ;  /* 0x0000009c0500a20c */ /* 0x080fe40003fa6270 */
[-C--:B------:R-:W-:Y:S02]  /*3db0*/  @!P2 ISETP.GE.AND P3, PT, R141, R156.reuse, PT ;  /* 0x0000009c8d00a20c */ /* 0x080fe40003f66270 */
[----:B------:R-:W-:-:S02]  /*3dc0*/  @!P2 ISETP.GE.AND P4, PT, R5, R156, PT ;  /* 0x0000009c0500a20c */ /* 0x000fc40003f86270 */
[CC--:B------:R-:W-:Y:S02]  /*3dd0*/  @!P2 ISETP.GE.AND P6, PT, R5.reuse, R156.reuse, PT ;  /* 0x0000009c0500a20c */ /* 0x0c0fe40003fc6270 */
[----:B------:R-:W-:Y:S02]  /*3de0*/  @!P2 ISETP.GE.AND P1, PT, R5, R156, PT ;  /* 0x0000009c0500a20c */ /* 0x000fe40003f26270 */
[----:B------:R-:W-:Y:S02]  /*3df0*/  @!P2 FSEL R21, R21, RZ, !P3 ;  /* 0x000000ff1515a208 */ /* 0x000fe40005800000 */
[----:B------:R-:W-:Y:S02]  /*3e00*/  @!P2 FSEL R23, R23, RZ, !P5 ;  /* 0x000000ff1717a208 */ /* 0x000fe40006800000 */
[----:B------:R-:W-:Y:S02]  /*3e10*/  @!P2 FSEL R27, R27, RZ, !P4 ;  /* 0x000000ff1b1ba208 */ /* 0x000fe40006000000 */
[----:B------:R-:W-:-:S02]  /*3e20*/  @!P2 FSEL R31, R31, RZ, !P6 ;  /* 0x000000ff1f1fa208 */ /* 0x000fc40007000000 */
[----:B------:R-:W-:Y:S02]  /*3e30*/  @!P2 FSEL R35, R35, RZ, !P1 ;  /* 0x000000ff2323a208 */ /* 0x000fe40004800000 */
[-C--:B------:R-:W-:Y:S02]  /*3e40*/  @!P2 ISETP.GE.AND P3, PT, R105, R156.reuse, PT ;  /* 0x0000009c6900a20c */ /* 0x080fe40003f66270 */
[CC--:B------:R-:W-:Y:S02]  /*3e50*/  @!P2 ISETP.GE.AND P5, PT, R141.reuse, R156.reuse, PT ;  /* 0x0000009c8d00a20c */ /* 0x0c0fe40003fa6270 */
        /* <DEDUP_REMOVED lines=9> */
[-C--:B------:R-:W-:Y:S02]  /*3ef0*/  @!P2 ISETP.GE.AND P4, PT, R105, R156.reuse, PT ;  /* 0x0000009c6900a20c */ /* 0x080fe40003f86270 */
[-C--:B------:R-:W-:Y:S02]  /*3f00*/  @!P2 ISETP.GE.AND P3, PT, R143, R156.reuse, PT ;  /* 0x0000009c8f00a20c */ /* 0x080fe40003f66270 */
        /* <DEDUP_REMOVED lines=8> */
[CC--:B------:R-:W-:Y:S02]  /*3f90*/  @!P2 ISETP.GE.AND P5, PT, R143.reuse, R156.reuse, PT ;  /* 0x0000009c8f00a20c */ /* 0x0c0fe40003fa6270 */
        /* <DEDUP_REMOVED lines=9> */
[-C--:B------:R-:W-:Y:S02]  /*4030*/  @!P2 ISETP.GE.AND P3, PT, R141, R156.reuse, PT ;  /* 0x0000009c8d00a20c */ /* 0x080fe40003f66270 */
        /* <DEDUP_REMOVED lines=18> */
[CC--:B------:R-:W-:Y:S02]  /*4160*/  @!P2 ISETP.GE.AND P5, PT, R105.reuse, R156.reuse, PT ;  /* 0x0000009c6900a20c */ /* 0x0c0fe40003fa6270 */
        /* <DEDUP_REMOVED lines=39> */
[CC--:B------:R-:W-:Y:S02]  /*43e0*/  @!P2 ISETP.GE.AND P5, PT, R105.reuse, R156.reuse, PT ;  /* 0x0000009c6900a20c */ /* 0x0c0fe40003fa6270 */
[-C--:B------:R-:W-:Y:S02]  /*43f0*/  @!P2 ISETP.GE.AND P4, PT, R105, R156.reuse, PT ;  /* 0x0000009c6900a20c */ /* 0x080fe40003f86270 */
[-C--:B------:R-:W-:Y:S02]  /*4400*/  @!P2 ISETP.GE.AND P3, PT, R143, R156.reuse, PT ;  /* 0x0000009c8f00a20c */ /* 0x080fe40003f66270 */
[CC--:B------:R-:W-:Y:S02]  /*4410*/  @!P2 ISETP.GE.AND P6, PT, R105.reuse, R156.reuse, PT ;  /* 0x0000009c6900a20c */ /* 0x0c0fe40003fc6270 */
[----:B------:R-:W-:-:S02]  /*4420*/  @!P2 ISETP.GE.AND P1, PT, R105, R156, PT ;  /* 0x0000009c6900a20c */ /* 0x000fc40003f26270 */
[----:B------:R-:W0:Y:S01]  /*4430*/  LDS.128 R104, [R142] ;  /* 0x000000008e687984 */ /* 0x000e220000000c00 */
[----:B------:R-:W-:Y:S02]  /*4440*/  @!P2 FSEL R72, R72, RZ, !P3 ;  /* 0x000000ff4848a208 */ /* 0x000fe40005800000 */
[-C--:B------:R-:W-:Y:S02]  /*4450*/  @!P2 ISETP.GE.AND P3, PT, R5, R156.reuse, PT ;  /* 0x0000009c0500a20c */ /* 0x080fe40003f66270 */
[----:B------:R-:W-:Y:S02]  /*4460*/  @!P2 FSEL R74, R74, RZ, !P5 ;  /* 0x000000ff4a4aa208 */ /* 0x000fe40006800000 */
[----:B------:R-:W-:Y:S02]  /*4470*/  @!P2 FSEL R79, R79, RZ, !P3 ;  /* 0x000000ff4f4fa208 */ /* 0x000fe40005800000 */
[-C--:B------:R-:W-:Y:S02]  /*4480*/  @!P2 ISETP.GE.AND P5, PT, R143, R156.reuse, PT ;  /* 0x0000009c8f00a20c */ /* 0x080fe40003fa6270 */
[----:B------:R-:W-:-:S02]  /*4490*/  @!P2 ISETP.GE.AND P3, PT, R141, R156, PT ;  /* 0x0000009c8d00a20c */ /* 0x000fc40003f66270 */
[----:B------:R-:W-:Y:S02]  /*44a0*/  @!P2 FSEL R76, R76, RZ, !P5 ;  /* 0x000000ff4c4ca208 */ /* 0x000fe40006800000 */
[----:B------:R-:W-:Y:S02]  /*44b0*/  @!P2 FSEL R81, R81, RZ, !P3 ;  /* 0x000000ff5151a208 */ /* 0x000fe40005800000 */
[----:B------:R-:W-:Y:S02]  /*44c0*/  @!P2 FSEL R82, R82, RZ, !P6 ;  /* 0x000000ff5252a208 */ /* 0x000fe40007000000 */
[-C--:B------:R-:W-:Y:S02]  /*44d0*/  @!P2 ISETP.GE.AND P5, PT, R5, R156.reuse, PT ;  /* 0x0000009c0500a20c */ /* 0x080fe40003fa6270 */
[-C--:B------:R-:W-:Y:S02]  /*44e0*/  @!P2 ISETP.GE.AND P3, PT, R143, R156.reuse, PT ;  /* 0x0000009c8f00a20c */ /* 0x080fe40003f66270 */
        /* <DEDUP_REMOVED lines=8> */
[-C--:B------:R-:W-:Y:S01]  /*4570*/  @!P2 ISETP.GE.AND P3, PT, R143, R156.reuse, PT ;  /* 0x0000009c8f00a20c */ /* 0x080fe20003f66270 */
[----:B0-----:R-:W-:Y:S01]  /*4580*/  FMUL.FTZ R9, R105, R9 ;  /* 0x0000000969097220 */ /* 0x001fe20000410000 */
[-C--:B------:R-:W-:Y:S01]  /*4590*/  @!P2 ISETP.GE.AND P6, PT, R143, R156.reuse, PT ;  /* 0x0000009c8f00a20c */ /* 0x080fe20003fc6270 */
[----:B------:R-:W-:Y:S01]  /*45a0*/  FMUL.FTZ R13, R105, R13 ;  /* 0x0000000d690d7220 */ /* 0x000fe20000410000 */
[-C--:B------:R-:W-:Y:S01]  /*45b0*/  @!P2 ISETP.GE.AND P1, PT, R143, R156.reuse, PT ;  /* 0x0000009c8f00a20c */ /* 0x080fe20003f26270 */
[----:B------:R-:W-:Y:S01]  /*45c0*/  FMUL.FTZ R17, R105, R17 ;  /* 0x0000001169117220 */ /* 0x000fe20000410000 */
[----:B------:R-:W-:Y:S01]  /*45d0*/  @!P2 IADD3 R143, PT, PT, R141, 0x1, RZ ;  /* 0x000000018d8fa810 */ /* 0x000fe20007ffe0ff */
[C---:B------:R-:W-:Y:S01]  /*45e0*/  FMUL.FTZ R21, R105.reuse, R21 ;  /* 0x0000001569157220 */ /* 0x040fe20000410000 */
[----:B------:R-:W-:Y:S01]  /*45f0*/  @!P2 FSEL R80, R80, RZ, !P4 ;  /* 0x000000ff5050a208 */ /* 0x000fe20006000000 */
[C---:B------:R-:W-:Y:S01]  /*4600*/  FMUL.FTZ R25, R105.reuse, R25 ;  /* 0x0000001969197220 */ /* 0x040fe20000410000 */
[----:B------:R-:W-:Y:S01]  /*4610*/  @!P2 FSEL R88, R88, RZ, !P5 ;  /* 0x000000ff5858a208 */ /* 0x000fe20006800000 */
[C---:B------:R-:W-:Y:S01]  /*4620*/  FMUL.FTZ R29, R105.reuse, R29 ;  /* 0x0000001d691d7220 */ /* 0x040fe20000410000 */
[----:B------:R-:W-:Y:S01]  /*4630*/  @!P2 FSEL R92, R92, RZ, !P3 ;  /* 0x000000ff5c5ca208 */ /* 0x000fe20005800000 */
[----:B------:R-:W-:Y:S01]  /*4640*/  FMUL.FTZ R33, R105, R33 ;  /* 0x0000002169217220 */ /* 0x000fe20000410000 */
[-C--:B------:R-:W-:Y:S01]  /*4650*/  @!P2 ISETP.GE.AND P4, PT, R5, R156.reuse, PT ;  /* 0x0000009c0500a20c */ /* 0x080fe20003f86270 */
[----:B------:R-:W-:Y:S01]  /*4660*/  FMUL.FTZ R37, R105, R37 ;  /* 0x0000002569257220 */ /* 0x000fe20000410000 */
[-C--:B------:R-:W-:Y:S01]  /*4670*/  @!P2 ISETP.GE.AND P5, PT, R143, R156.reuse, PT ;  /* 0x0000009c8f00a20c */ /* 0x080fe20003fa6270 */
[----:B------:R-:W-:Y:S01]  /*4680*/  FMUL.FTZ R41, R105, R41 ;  /* 0x0000002969297220 */ /* 0x000fe20000410000 */
[-C--:B------:R-:W-:Y:S01]  /*4690*/  @!P2 ISETP.GE.AND P3, PT, R143, R156.reuse, PT ;  /* 0x0000009c8f00a20c */ /* 0x080fe20003f66270 */
[C---:B------:R-:W-:Y:S01]  /*46a0*/  FMUL.FTZ R45, R105.reuse, R45 ;  /* 0x0000002d692d7220 */ /* 0x040fe20000410000 */
[----:B------:R-:W-:Y:S01]  /*46b0*/  @!P2 FSEL R96, R96, RZ, !P6 ;  /* 0x000000ff6060a208 */ /* 0x000fe20007000000 */
[----:B------:R-:W-:Y:S01]  /*46c0*/  FMUL.FTZ R49, R105, R49 ;  /* 0x0000003169317220 */ /* 0x000fe20000410000 */
[-C--:B------:R-:W-:Y:S01]  /*46d0*/  @!P2 ISETP.GE.AND P6, PT, R143, R156.reuse, PT ;  /* 0x0000009c8f00a20c */ /* 0x080fe20003fc6270 */
[----:B------:R-:W-:Y:S01]  /*46e0*/  FMUL.FTZ R53, R105, R53 ;  /* 0x0000003569357220 */ /* 0x000fe20000410000 */
        /* <DEDUP_REMOVED lines=14> */
[----:B------:R-:W-:Y:S01]  /*47d0*/  @!P2 ISETP.GE.AND P6, PT, R141, R156, PT ;  /* 0x0000009c8d00a20c */ /* 0x000fe20003fc6270 */
[----:B------:R-:W-:Y:S01]  /*47e0*/  FMUL.FTZ R85, R105, R85 ;  /* 0x0000005569557220 */ /* 0x000fe20000410000 */
[----:B------:R-:W-:Y:S01]  /*47f0*/  @!P2 FSEL R89, R89, RZ, !P4 ;  /* 0x000000ff5959a208 */ /* 0x000fe20006000000 */
[C---:B------:R-:W-:Y:S01]  /*4800*/  FFMA.FTZ R9, R104.reuse, R8, R9 ;  /* 0x0000000868097223 */ /* 0x040fe20000010009 */
[----:B------:R-:W-:Y:S01]  /*4810*/  @!P2 FSEL R93, R93, RZ, !P5 ;  /* 0x000000ff5d5da208 */ /* 0x000fe20006800000 */
[----:B------:R-:W-:Y:S01]  /*4820*/  FFMA.FTZ R13, R104, R12, R13 ;  /* 0x0000000c680d7223 */ /* 0x000fe2000001000d */
[----:B------:R-:W-:Y:S01]  /*4830*/  @!P2 FSEL R97, R97, RZ, !P3 ;  /* 0x000000ff6161a208 */ /* 0x000fe20005800000 */
[C---:B------:R-:W-:Y:S01]  /*4840*/  FMUL.FTZ R89, R105.reuse, R89 ;  /* 0x0000005969597220 */ /* 0x040fe20000410000 */
[----:B------:R-:W-:Y:S01]  /*4850*/  @!P2 FSEL R100, R100, RZ, !P1 ;  /* 0x000000ff6464a208 */ /* 0x000fe20004800000 */
[----:B------:R-:W-:Y:S01]  /*4860*/  FMUL.FTZ R93, R105, R93 ;  /* 0x0000005d695d7220 */ /* 0x000fe20000410000 */
[-C--:B------:R-:W-:Y:S01]  /*4870*/  @!P2 ISETP.GE.AND P4, PT, R5, R156.reuse, PT ;  /* 0x0000009c0500a20c */ /* 0x080fe20003f86270 */
[----:B------:R-:W-:Y:S01]  /*4880*/  FMUL.FTZ R97, R105, R97 ;  /* 0x0000006169617220 */ /* 0x000fe20000410000 */
[C---:B------:R-:W-:Y:S01]  /*4890*/  @!P2 ISETP.GE.AND P5, PT, R5.reuse, R156, PT ;  /* 0x0000009c0500a20c */ /* 0x040fe20003fa6270 */
[C---:B------:R-:W-:Y:S01]  /*48a0*/  FFMA.FTZ R17, R104.reuse, R16, R17 ;  /* 0x0000001068117223 */ /* 0x040fe20000010011 */
[C---:B------:R-:W-:Y:S01]  /*48b0*/  @!P2 ISETP.GE.AND P3, PT, R5.reuse, R156, PT ;  /* 0x0000009c0500a20c */ /* 0x040fe20003f66270 */
[C---:B------:R-:W-:Y:S01]  /*48c0*/  FFMA.FTZ R21, R104.reuse, R20, R21 ;  /* 0x0000001468157223 */ /* 0x040fe20000010015 */
[----:B------:R-:W-:Y:S01]  /*48d0*/  @!P2 ISETP.GE.AND P1, PT, R5, R156, PT ;  /* 0x0000009c0500a20c */ /* 0x000fe20003f26270 */
[C---:B------:R-:W-:Y:S01]  /*48e0*/  FFMA.FTZ R25, R104.reuse, R24, R25 ;  /* 0x0000001868197223 */ /* 0x040fe20000010019 */
[----:B------:R-:W-:Y:S01]  /*48f0*/  @!P2 IADD3 R5, PT, PT, R141, 0x1, RZ ;  /* 0x000000018d05a810 */ /* 0x000fe20007ffe0ff */
[C---:B------:R-:W-:Y:S01]  /*4900*/  FFMA.FTZ R29, R104.reuse, R28, R29 ;  /* 0x0000001c681d7223 */ /* 0x040fe2000001001d */
[----:B------:R-:W-:Y:S01]  /*4910*/  @!P2 FSEL R101, R101, RZ, !P6 ;  /* 0x000000ff6565a208 */ /* 0x000fe20007000000 */
[C---:B------:R-:W-:Y:S01]  /*4920*/  FFMA.FTZ R33, R104.reuse, R32, R33 ;  /* 0x0000002068217223 */ /* 0x040fe20000010021 */
[----:B------:R-:W-:Y:S01]  /*4930*/  @!P2 ISETP.GE.AND P6, PT, R5, R156, PT ;  /* 0x0000009c0500a20c */ /* 0x000fe20003fc6270 */
[C---:B------:R-:W-:Y:S01]  /*4940*/  FFMA.FTZ R37, R104.reuse, R36, R37 ;  /* 0x0000002468257223 */ /* 0x040fe20000010025 */
[----:B------:R-:W-:Y:S01]  /*4950*/  FFMA.FTZ R41, R104, R40, R41 ;  /* 0x0000002868297223 */ /* 0x000fe20000010029 */
[----:B------:R-:W-:Y:S01]  /*4960*/  FMUL.FTZ R101, R105, R101 ;  /* 0x0000006569657220 */ /* 0x000fe20000410000 */
        /* <DEDUP_REMOVED lines=92> */
.L_x_23734:
[----:B------:R-:W-:Y:S05]  /*4f30*/  BSYNC.RECONVERGENT B1 ;  /* 0x0000000000017941 */ /* 0x000fea0003800200 */
.L_x_23733:
[----:B------:R-:W-:Y:S02]  /*4f40*/  IADD3 R134, P1, PT, R134, 0x10, RZ ;  /* 0x0000001086867810 */ /* 0x000fe40007f3e0ff */
[----:B------:R-:W-:Y:S02]  /*4f50*/  IADD3 R144, PT, PT, R144, 0x4, RZ ;  /* 0x0000000490907810 */ /* 0x000fe40007ffe0ff */
[----:B------:R-:W-:Y:S02]  /*4f60*/  IADD3 R141, PT, PT, R141, 0x80, RZ ;  /* 0x000000808d8d7810 */ /* 0x000fe40007ffe0ff */
[----:B------:R-:W-:Y:S02]  /*4f70*/  IADD3 R142, PT, PT, R142, 0x200, RZ ;  /* 0x000002008e8e7810 */ /* 0x000fe40007ffe0ff */
[----:B------:R-:W-:Y:S01]  /*4f80*/  IADD3.X R137, PT, PT, RZ, R137, RZ, P1, !PT ;  /* 0x00000089ff897210 */ /* 0x000fe20000ffe4ff */
[----:B------:R-:W-:Y:S06]  /*4f90*/  @!P0 BRA `(.L_x_23735) ;  /* 0xffffffe400908947 */ /* 0x000fec000383ffff */
.L_x_23732:
[----:B0---4-:R-:W-:Y:S05]  /*4fa0*/  BSYNC.RECONVERGENT B0 ;  /* 0x0000000000007941 */ /* 0x011fea0003800200 */
.L_x_23731:
[----:B--2---:R-:W0:Y:S01]  /*4fb0*/  SHFL.BFLY PT, R5, R112, 0x4, 0x1f ;  /* 0x0c801f0070057f89 */ /* 0x004e2200000e0000 */
[----:B------:R-:W2:Y:S01]  /*4fc0*/  S2UR UR5, SR_CgaCtaId ;  /* 0x00000000000579c3 */ /* 0x000ea20000008800 */
[----:B------:R-:W-:Y:S01]  /*4fd0*/  UMOV UR4, 0x400 ;  /* 0x0000040000047882 */ /* 0x000fe20000000000 */
[----:B------:R-:W-:Y:S01]  /*4fe0*/  SHF.R.U32.HI R108, RZ, 0x3, R108 ;  /* 0x00000003ff6c7819 */ /* 0x000fe2000001166c */
[----:B------:R-:W3:Y:S01]  /*4ff0*/  SHFL.BFLY PT, R0, R135, 0x4, 0x1f ;  /* 0x0c801f0087007f89 */ /* 0x000ee200000e0000 */
[----:B------:R-:W-:Y:S01]  /*5000*/  UIADD3 UR4, UPT, UPT, UR4, 0x1a0, URZ ;  /* 0x000001a004047890 */ /* 0x000fe2000fffe0ff */
[----:B------:R-:W-:Y:S01]  /*5010*/  BSSY.RECONVERGENT B0, `(.L_x_23736) ;  /* 0x00000b5000007945 */ /* 0x000fe20003800200 */
[----:B------:R-:W-:Y:S01]  /*5020*/  LOP3.LUT P0, RZ, R7, 0x3c7, RZ, 0xc0, !PT ;  /* 0x000003c707ff7812 */ /* 0x000fe2000780c0ff */
[----:B------:R-:W4:Y:S01]  /*5030*/  SHFL.BFLY PT, R3, R110, 0x4, 0x1f ;  /* 0x0c801f006e037f89 */ /* 0x000f2200000e0000 */
[----:B------:R-:W-:Y:S01]  /*5040*/  IMAD R109, R109, 0x60, R108 ;  /* 0x000000606d6d7824 */ /* 0x000fe200078e026c */
[----:B------:R-:W-:-:S02]  /*5050*/  LOP3.LUT P1, RZ, R7, 0x3e7, RZ, 0xc0, !PT ;  /* 0x000003e707ff7812 */ /* 0x000fc4000782c0ff */
[----:B------:R-:W1:Y:S01]  /*5060*/  SHFL.BFLY PT, R17, R122, 0x4, 0x1f ;  /* 0x0c801f007a117f89 */ /* 0x000e6200000e0000 */
[----:B------:R-:W-:-:S03]  /*5070*/  ISETP.GT.U32.AND P3, PT, R7, 0x1f, PT ;  /* 0x0000001f0700780c */ /* 0x000fc60003f64070 */
[----:B------:R-:W1:Y:S04]  /*5080*/  SHFL.BFLY PT, R19, R124, 0x4, 0x1f ;  /* 0x0c801f007c137f89 */ /* 0x000e6800000e0000 */
[----:B------:R-:W1:Y:S01]  /*5090*/  SHFL.BFLY PT, R2, R111, 0x4, 0x1f ;  /* 0x0c801f006f027f89 */ /* 0x000e6200000e0000 */
[----:B0-----:R-:W-:Y:S01]  /*50a0*/  FADD.FTZ R112, R5, R112 ;  /* 0x0000007005707221 */ /* 0x001fe20000010000 */
[----:B------:R-:W-:Y:S02]  /*50b0*/  LOP3.LUT R5, R7, 0x7, RZ, 0xc0, !PT ;  /* 0x0000000707057812 */ /* 0x000fe400078ec0ff */
[----:B------:R-:W0:Y:S01]  /*50c0*/  SHFL.BFLY PT, R4, R113, 0x4, 0x1f ;  /* 0x0c801f0071047f89 */ /* 0x000e2200000e0000 */
[----:B--2---:R-:W-:Y:S01]  /*50d0*/  ULEA UR4, UR5, UR4, 0x18 ;  /* 0x0000000405047291 */ /* 0x004fe2000f8ec0ff */
[----:B---3--:R-:W-:Y:S01]  /*50e0*/  FADD.FTZ R0, R0, R135 ;  /* 0x0000008700007221 */ /* 0x008fe20000010000 */
[----:B------:R-:W-:Y:S01]  /*50f0*/  ISETP.NE.AND P2, PT, R5, RZ, PT ;  /* 0x000000ff0500720c */ /* 0x000fe20003f45270 */
[----:B------:R-:W2:Y:S01]  /*5100*/  SHFL.BFLY PT, R9, R114, 0x4, 0x1f ;  /* 0x0c801f0072097f89 */ /* 0x000ea200000e0000 */
[----:B----4-:R-:W-:-:S03]  /*5110*/  FADD.FTZ R110, R3, R110 ;  /* 0x0000006e036e7221 */ /* 0x010fc60000010000 */
[----:B------:R-:W3:Y:S01]  /*5120*/  SHFL.BFLY PT, R6, R115, 0x4, 0x1f ;  /* 0x0c801f0073067f89 */ /* 0x000ee200000e0000 */
[----:B-1----:R-:W-:Y:S01]  /*5130*/  FADD.FTZ R122, R17, R122 ;  /* 0x0000007a117a7221 */ /* 0x002fe20000010000 */
[----:B------:R-:W-:Y:S02]  /*5140*/  LOP3.LUT R17, R7, 0x3e0, RZ, 0xc0, !PT ;  /* 0x000003e007117812 */ /* 0x000fe400078ec0ff */
[----:B------:R-:W1:Y:S01]  /*5150*/  SHFL.BFLY PT, R11, R116, 0x4, 0x1f ;  /* 0x0c801f00740b7f89 */ /* 0x000e6200000e0000 */
[----:B------:R-:W-:Y:S01]  /*5160*/  FADD.FTZ R124, R19, R124 ;  /* 0x0000007c137c7221 */ /* 0x000fe20000010000 */
[----:B------:R-:W-:Y:S02]  /*5170*/  LOP3.LUT R19, R7, 0x3c0, RZ, 0xc0, !PT ;  /* 0x000003c007137812 */ /* 0x000fe400078ec0ff */
[----:B------:R-:W4:Y:S01]  /*5180*/  SHFL.BFLY PT, R8, R117, 0x4, 0x1f ;  /* 0x0c801f0075087f89 */ /* 0x000f2200000e0000 */
[----:B------:R-:W-:Y:S01]  /*5190*/  ISETP.NE.OR P4, PT, R17, 0x20, P2 ;  /* 0x000000201100780c */ /* 0x000fe20001785670 */
[----:B------:R-:W-:Y:S01]  /*51a0*/  FADD.FTZ R2, R2, R111 ;  /* 0x0000006f02027221 */ /* 0x000fe20000010000 */
[----:B------:R-:W-:Y:S01]  /*51b0*/  ISETP.NE.OR P5, PT, R19, 0x40, P2 ;  /* 0x000000401300780c */ /* 0x000fe200017a5670 */
        /* <DEDUP_REMOVED lines=28> */
[----:B------:R-:W-:Y:S01]  /*5380*/  FADD.FTZ R128, R23, R128 ;  /* 0x0000008017807221 */ /* 0x000fe20000010000 */
[----:B0-----:R-:W-:Y:S02]  /*5390*/  FADD.FTZ R20, R20, R129 ;  /* 0x0000008114147221 */ /* 0x001fe40000010000 */
        /* <DEDUP_REMOVED lines=57> */
[----:B------:R-:W-:-:S03]  /*5730*/  LEA R0, R109, UR4, 0x2 ;  /* 0x000000046d007c11 */ /* 0x000fc6000f8e10ff */
        /* <DEDUP_REMOVED lines=33> */
[----:B----4-:R-:W-:Y:S01]  /*5950*/  FADD.FTZ R41, R126, R41 ;  /* 0x000000297e297221 */ /* 0x010fe20000010000 */
[----:B------:R-:W-:Y:S01]  /*5960*/  BAR.SYNC.DEFER_BLOCKING 0x0 ;  /* 0x0000000000007b1d */ /* 0x000fe20000010000 */
[----:B------:R-:W-:Y:S01]  /*5970*/  FADD.FTZ R43, R18, R43 ;  /* 0x0000002b122b7221 */ /* 0x000fe20000010000 */
[----:B0-----:R-:W-:Y:S01]  /*5980*/  FADD.FTZ R45, R128, R45 ;  /* 0x0000002d802d7221 */ /* 0x001fe20000010000 */
[----:B--2---:R-:W-:Y:S01]  /*5990*/  FADD.FTZ R47, R20, R47 ;  /* 0x0000002f142f7221 */ /* 0x004fe20000010000 */
[----:B------:R-:W-:Y:S01]  /*59a0*/  FADD.FTZ R49, R130, R49 ;  /* 0x0000003182317221 */ /* 0x000fe20000010000 */
[----:B-1----:R-:W-:Y:S01]  /*59b0*/  FADD.FTZ R51, R22, R51 ;  /* 0x0000003316337221 */ /* 0x002fe20000010000 */
        /* <DEDUP_REMOVED lines=26> */
.L_x_23737:
[----:B------:R-:W-:Y:S05]  /*5b60*/  BSYNC.RECONVERGENT B0 ;  /* 0x0000000000007941 */ /* 0x000fea0003800200 */
.L_x_23736:
        /* <DEDUP_REMOVED lines=51> */
.L_x_23739:
[----:B------:R-:W-:Y:S05]  /*5ea0*/  BSYNC.RECONVERGENT B0 ;  /* 0x0000000000007941 */ /* 0x000fea0003800200 */
.L_x_23738:
        /* <DEDUP_REMOVED lines=27> */
.L_x_23741:
[----:B------:R-:W-:Y:S05]  /*6060*/  BSYNC.RECONVERGENT B0 ;  /* 0x0000000000007941 */ /* 0x000fea0003800200 */
.L_x_23740:
        /* <DEDUP_REMOVED lines=51> */
.L_x_23743:
[----:B------:R-:W-:Y:S05]  /*63a0*/  BSYNC.RECONVERGENT B0 ;  /* 0x0000000000007941 */ /* 0x000fea0003800200 */
.L_x_23742:
        /* <DEDUP_REMOVED lines=42> */
.L_x_23744:
        /* <DEDUP_REMOVED lines=11> */
.L_x_26018:


//--------------------- .text._ZN4vllm25paged_attention_v1_kernelIffLi80ELi32ELi128ELNS_18Fp8KVCacheDataTypeE0ELb1EEEvPT_PKS2_PKT0_S8_ifPKiSA_iPKfiiiSC_SC_iiiii --------------------------
	.section	.text._ZN4vllm25paged_attention_v1_kernelIffLi80ELi32ELi128ELNS_18Fp8KVCacheDataTypeE0ELb1EEEvPT_PKS2_PKT0_S8_ifPKiSA_iPKfiiiSC_SC_iiiii,"ax",@progbits
	.align	128
        .global         _ZN4vllm25paged_attention_v1_kernelIffLi80ELi32ELi128ELNS_18Fp8KVCacheDataTypeE0ELb1EEEvPT_PKS2_PKT0_S8_ifPKiSA_iPKfiiiSC_SC_iiiii
        .type           _ZN4vllm25paged_attention_v1_kernelIffLi80ELi32ELi128ELNS_18Fp8KVCacheDataTypeE0ELb1EEEvPT_PKS2_PKT0_S8_ifPKiSA_iPKfiiiSC_SC_iiiii,@function
        .size           _ZN4vllm25paged_attention_v1_kernelIffLi80ELi32ELi128ELNS_18Fp8KVCacheDataTypeE0ELb1EEEvPT_PKS2_PKT0_S8_ifPKiSA_iPKfiiiSC_SC_iiiii,(.L_x_26019 - _ZN4vllm25paged_attention_v1_kernelIffLi80ELi32ELi128ELNS_18Fp8KVCacheDataTypeE0ELb1EEEvPT_PKS2_PKT0_S8_ifPKiSA_iPKfiiiSC_SC_iiiii)
        .other          _ZN4vllm25paged_attention_v1_kernelIffLi80ELi32ELi128ELNS_18Fp8KVCacheDataTypeE0ELb1EEEvPT_PKS2_PKT0_S8_ifPKiSA_iPKfiiiSC_SC_iiiii,@"STO_CUDA_ENTRY STV_DEFAULT"
_ZN4vllm25paged_attention_v1_kernelIffLi80ELi32ELi128ELNS_18Fp8KVCacheDataTypeE0ELb1EEEvPT_PKS2_PKT0_S8_ifPKiSA_iPKfiiiSC_SC_iiiii:
.text._ZN4vllm25paged_attention_v1_kernelIffLi80ELi32ELi128ELNS_18Fp8KVCacheDataTypeE0ELb1EEEvPT_PKS2_PKT0_S8_ifPKiSA_iPKfiiiSC_SC_iiiii:
        /* <DEDUP_REMOVED lines=15> */
[----:B0-----:R-:W-:-:S05]  /*00f0*/  ISETP.GT.U32.AND P1, PT, R7, 0x13, PT ;  /* 0x000000130700780c */ /* 0x001fca0003f24070 */
[----:B------:R-:W0:Y:S01]  /*0100*/  LDC R23, c[0x0][0x3f8] ;  /* 0x0000fe00ff177b82 */ /* 0x000e220000000800 */
[----:B------:R-:W0:Y:S01]  /*0110*/  LDCU UR13, c[0x0][0x3a4] ;  /* 0x00007480ff0d77ac */ /* 0x000e220008000800 */
[C---:B-1----:R-:W-:Y:S01]  /*0120*/  IMAD.WIDE.U32 R116, R15.reuse, 0x4, R116 ;  /* 0x000000040f747825 */ /* 0x042fe200078e0074 */
[----:B------:R-:W1:Y:S05]  /*0130*/  LDCU.64 UR14, c[0x0][0x390] ;  /* 0x00007200ff0e77ac */ /* 0x000e6a0008000a00 */
[----:B--2---:R2:W2:Y:S01]  /*0140*/  LDG.E.CONSTANT R116, desc[UR8][R116.64] ;  /* 0x0000000874747981 */ /* 0x0044a2000c1e9900 */
[----:B---3--:R-:W-:Y:S01]  /*0150*/  IMAD R0, R15, UR4, RZ ;  /* 0x000000040f007c24 */ /* 0x008fe2000f8e02ff */
[----:B----4-:R-:W-:Y:S01]  /*0160*/  IABS R13, R19 ;  /* 0x00000013000d7213 */ /* 0x010fe20000000000 */
[----:B------:R-:W3:Y:S01]  /*0170*/  @!P1 LDC.64 R8, c[0x0][0x388] ;  /* 0x0000e200ff089b82 */ /* 0x000ee20000000a00 */
[----:B------:R-:W-:Y:S01]  /*0180*/  @!P1 IMAD R2, R17, 0x50, RZ ;  /* 0x0000005011029824 */ /* 0x000fe200078e02ff */
[----:B------:R-:W-:Y:S01]  /*0190*/  @!P1 SHF.L.U32 R3, R7, 0x2, RZ ;  /* 0x0000000207039819 */ /* 0x000fe200000006ff */
[----:B------:R-:W4:Y:S03]  /*01a0*/  LDCU UR4, c[0x0][0x3b8] ;  /* 0x00007700ff0477ac */ /* 0x000f260008000800 */
[----:B------:R-:W-:-:S02]  /*01b0*/  @!P1 IADD3 R2, P0, P2, R3, R0, R2 ;  /* 0x0000000003029210 */ /* 0x000fc40007a1e002 */
[----:B------:R-:W-:-:S04]  /*01c0*/  SHF.R.S32.HI R0, RZ, 0x1f, R0 ;  /* 0x0000001fff007819 */ /* 0x000fc80000011400 */
[----:B------:R-:W-:Y:S02]  /*01d0*/  @!P1 IADD3.X R0, PT, PT, RZ, R0, RZ, P0, P2 ;  /* 0x00000000ff009210 */ /* 0x000fe400007e44ff */
[----:B------:R-:W-:-:S04]  /*01e0*/  ISETP.NE.U32.AND P0, PT, R4, RZ, PT ;  /* 0x000000ff0400720c */ /* 0x000fc80003f05070 */
[----:B------:R-:W-:Y:S02]  /*01f0*/  ISETP.NE.AND.EX P0, PT, R5, RZ, PT, P0 ;  /* 0x000000ff0500720c */ /* 0x000fe40003f05300 */
[----:B---3--:R-:W-:-:S04]  /*0200*/  @!P1 LEA R8, P2, R2, R8, 0x2 ;  /* 0x0000000802089211 */ /* 0x008fc800078410ff */
[----:B------:R-:W-:-:S07]  /*0210*/  @!P1 LEA.HI.X R9, R2, R9, R0, 0x2, P2 ;  /* 0x0000000902099211 */ /* 0x000fce00010f1400 */
[----:B------:R-:W3:Y:S01]  /*0220*/  @P0 LDC.64 R2, c[0x0][0x3c0] ;  /* 0x0000f000ff020b82 */ /* 0x000ee20000000a00 */
[----:B------:R-:W4:Y:S01]  /*0230*/  @!P1 LDG.E.128.CONSTANT R8, desc[UR8][R8.64] ;  /* 0x0000000808089981 */ /* 0x000f22000c1e9d00 */
[----:B------:R-:W1:Y:S08]  /*0240*/  I2F.RP R0, R13 ;  /* 0x0000000d00007306 */ /* 0x000e700000209400 */
[----:B-1----:R-:W1:Y:S01]  /*0250*/  MUFU.RCP R0, R0 ;  /* 0x0000000000007308 */ /* 0x002e620000001000 */
[----:B---3--:R-:W-:-:S05]  /*0260*/  @P0 IMAD.WIDE.U32 R2, R17, 0x4, R2 ;  /* 0x0000000411020825 */ /* 0x008fca00078e0002 */
[----:B------:R3:W5:Y:S01]  /*0270*/  @P0 LDG.E.CONSTANT R115, desc[UR8][R2.64] ;  /* 0x0000000802730981 */ /* 0x000762000c1e9900 */
[----:B--2---:R-:W-:Y:S01]  /*0280*/  SHF.R.U32.HI R117, RZ, 0x5, R7 ;  /* 0x00000005ff757819 */ /* 0x004fe20000011607 */
[----:B------:R-:W-:Y:S01]  /*0290*/  BSSY.RECONVERGENT B0, `(.L_x_23745) ;  /* 0x000013d000007945 */ /* 0x000fe20003800200 */
[----:B------:R-:W-:Y:S02]  /*02a0*/  MOV R111, 0xff7fffff ;  /* 0xff7fffff006f7802 */ /* 0x000fe40000000f00 */
[----:B-1----:R-:W-:Y:S02]  /*02b0*/  IADD3 R4, PT, PT, R0, 0xffffffe, RZ ;  /* 0x0ffffffe00047810 */ /* 0x002fe40007ffe0ff */
[----:B---3--:R-:W-:Y:S02]  /*02c0*/  IABS R2, R112 ;  /* 0x0000007000027213 */ /* 0x008fe40000000000 */
[----:B------:R1:W2:Y:S02]  /*02d0*/  F2I.FTZ.U32.TRUNC.NTZ R5, R4 ;  /* 0x0000000400057305 */ /* 0x0002a4000021f000 */
[----:B-1----:R-:W-:Y:S01]  /*02e0*/  MOV R4, RZ ;  /* 0x000000ff00047202 */ /* 0x002fe20000000f00 */
[----:B--2---:R-:W-:-:S04]  /*02f0*/  IMAD.MOV R6, RZ, RZ, -R5 ;  /* 0x000000ffff067224 */ /* 0x004fc800078e0a05 */
[----:B------:R-:W-:-:S04]  /*0300*/  IMAD R21, R6, R13, RZ ;  /* 0x0000000d06157224 */ /* 0x000fc800078e02ff */
[----:B------:R-:W-:Y:S02]  /*0310*/  IMAD.HI.U32 R5, R5, R21, R4 ;  /* 0x0000001505057227 */ /* 0x000fe400078e0004 */
[----:B------:R-:W1:Y:S04]  /*0320*/  LDC R21, c[0x0][0x3f4] ;  /* 0x0000fd00ff157b82 */ /* 0x000e680000000800 */
        /* <DEDUP_REMOVED lines=10> */
[----:B-1----:R-:W-:-:S04]  /*03d0*/  IABS R0, R21 ;  /* 0x0000001500007213 */ /* 0x002fc80000000000 */
[----:B------:R-:W1:Y:S01]  /*03e0*/  I2F.RP R12, R0 ;  /* 0x00000000000c7306 */ /* 0x000e620000209400 */
[----:B------:R-:W-:Y:S02]  /*03f0*/  @P0 IADD3 R5, PT, PT, R5, 0x1, RZ ;  /* 0x0000000105050810 */ /* 0x000fe40007ffe0ff */
[----:B------:R-:W-:Y:S02]  /*0400*/  MOV R114, R0 ;  /* 0x0000000000727202 */ /* 0x000fe40000000f00 */
[----:B------:R-:W-:-:S04]  /*0410*/  MOV R18, R5 ;  /* 0x0000000500127202 */ /* 0x000fc80000000f00 */
[----:B------:R-:W-:Y:S02]  /*0420*/  @!P3 IADD3 R18, PT, PT, -R18, RZ, RZ ;  /* 0x000000ff1212b210 */ /* 0x000fe40007ffe1ff */
[----:B------:R-:W-:-:S04]  /*0430*/  @!P2 LOP3.LUT R18, RZ, R19, RZ, 0x33, !PT ;  /* 0x00000013ff12a212 */ /* 0x000fc800078e33ff */
[-C--:B------:R-:W-:Y:S01]  /*0440*/  IABS R16, R18.reuse ;  /* 0x0000001200107213 */ /* 0x080fe20000000000 */
[----:B-1----:R-:W1:Y:S01]  /*0450*/  MUFU.RCP R12, R12 ;  /* 0x0000000c000c7308 */ /* 0x002e620000001000 */
[----:B------:R-:W-:-:S07]  /*0460*/  IABS R14, R18 ;  /* 0x00000012000e7213 */ /* 0x000fce0000000000 */
[----:B------:R-:W2:Y:S01]  /*0470*/  I2F.RP R6, R16 ;  /* 0x0000001000067306 */ /* 0x000ea20000209400 */
[----:B-1----:R-:W-:-:S07]  /*0480*/  IADD3 R4, PT, PT, R12, 0xffffffe, RZ ;  /* 0x0ffffffe0c047810 */ /* 0x002fce0007ffe0ff */
[----:B------:R1:W3:Y:S08]  /*0490*/  F2I.FTZ.U32.TRUNC.NTZ R5, R4 ;  /* 0x0000000400057305 */ /* 0x0002f0000021f000 */
[----:B--2---:R-:W2:Y:S01]  /*04a0*/  MUFU.RCP R6, R6 ;  /* 0x0000000600067308 */ /* 0x004ea20000001000 */
[----:B-1----:R-:W-:Y:S01]  /*04b0*/  MOV R4, RZ ;  /* 0x000000ff00047202 */ /* 0x002fe20000000f00 */
[----:B---3--:R-:W-:-:S05]  /*04c0*/  IMAD R12, R5, R0, RZ ;  /* 0x00000000050c7224 */ /* 0x008fca00078e02ff */
[----:B------:R-:W-:-:S05]  /*04d0*/  IADD3 R113, PT, PT, -R12, RZ, RZ ;  /* 0x000000ff0c717210 */ /* 0x000fca0007ffe1ff */
[----:B------:R-:W-:-:S04]  /*04e0*/  IMAD.HI.U32 R113, R5, R113, R4 ;  /* 0x0000007105717227 */ /* 0x000fc800078e0004 */
[----:B--2---:R-:W-:Y:S01]  /*04f0*/  VIADD R2, R6, 0xffffffe ;  /* 0x0ffffffe06027836 */ /* 0x004fe20000000000 */
[----:B------:R-:W-:-:S03]  /*0500*/  IABS R6, R17 ;  /* 0x0000001100067213 */ /* 0x000fc60000000000 */
[----:B------:R1:W2:Y:S02]  /*0510*/  F2I.FTZ.U32.TRUNC.NTZ R3, R2 ;  /* 0x0000000200037305 */ /* 0x0002a4000021f000 */
[----:B-1----:R-:W-:Y:S01]  /*0520*/  HFMA2 R2, -RZ, RZ, 0, 0 ;  /* 0x00000000ff027431 */ /* 0x002fe200000001ff */
[----:B--2---:R-:W-:-:S05]  /*0530*/  IADD3 R13, PT, PT, RZ, -R3, RZ ;  /* 0x80000003ff0d7210 */ /* 0x004fca0007ffe0ff */
[----:B------:R-:W-:-:S04]  /*0540*/  IMAD R13, R13, R16, RZ ;  /* 0x000000100d0d7224 */ /* 0x000fc800078e02ff */
[----:B------:R-:W-:-:S04]  /*0550*/  IMAD.HI.U32 R3, R3, R13, R2 ;  /* 0x0000000d03037227 */ /* 0x000fc800078e0002 */
[----:B------:R-:W-:Y:S02]  /*0560*/  IMAD.MOV R13, RZ, RZ, -R14 ;  /* 0x000000ffff0d7224 */ /* 0x000fe400078e0a0e */
[----:B------:R-:W-:Y:S01]  /*0570*/  IMAD.HI.U32 R2, R3, R6, RZ ;  /* 0x0000000603027227 */ /* 0x000fe200078e00ff */
[----:B------:R-:W1:Y:S03]  /*0580*/  @!P1 S2R R14, SR_CgaCtaId ;  /* 0x00000000000e9919 */ /* 0x000e660000008800 */
[----:B------:R-:W-:-:S05]  /*0590*/  IMAD R3, R2, R13, R6 ;  /* 0x0000000d02037224 */ /* 0x000fca00078e0206 */
[----:B------:R-:W-:-:S13]  /*05a0*/  ISETP.GT.U32.AND P3, PT, R16, R3, PT ;  /* 0x000000031000720c */ /* 0x000fda0003f64070 */
[-C--:B------:R-:W-:Y:S02]  /*05b0*/  @!P3 IADD3 R3, PT, PT, R3, -R16.reuse, RZ ;  /* 0x800000100303b210 */ /* 0x080fe40007ffe0ff */
[----:B------:R-:W-:Y:S02]  /*05c0*/  @!P3 IADD3 R2, PT, PT, R2, 0x1, RZ ;  /* 0x000000010202b810 */ /* 0x000fe40007ffe0ff */
[----:B------:R-:W-:Y:S02]  /*05d0*/  ISETP.GE.U32.AND P2, PT, R3, R16, PT ;  /* 0x000000100300720c */ /* 0x000fe40003f46070 */
[----:B------:R-:W-:Y:S02]  /*05e0*/  @!P1 MOV R3, 0x400 ;  /* 0x0000040000039802 */ /* 0x000fe40000000f00 */
[----:B------:R-:W-:-:S09]  /*05f0*/  ISETP.NE.AND P3, PT, R18, RZ, PT ;  /* 0x000000ff1200720c */ /* 0x000fd20003f65270 */
[----:B------:R-:W-:Y:S02]  /*0600*/  @P2 IADD3 R2, PT, PT, R2, 0x1, RZ ;  /* 0x0000000102022810 */ /* 0x000fe40007ffe0ff */
[----:B0-----:R-:W-:Y:S02]  /*0610*/  ISETP.GE.AND P2, PT, R23, RZ, PT ;  /* 0x000000ff1700720c */ /* 0x001fe40003f46270 */
[----:B------:R-:W-:-:S11]  /*0620*/  IADD3 R6, PT, PT, R116, -0x1, RZ ;  /* 0xffffffff74067810 */ /* 0x000fd60007ffe0ff */
[----:B------:R-:W-:Y:S01]  /*0630*/  @P2 IMAD R112, R112, UR5, R17 ;  /* 0x0000000570702c24 */ /* 0x000fe2000f8e0211 */
[----:B------:R-:W-:Y:S02]  /*0640*/  IABS R13, R6 ;  /* 0x00000006000d7213 */ /* 0x000fe40000000000 */
[----:B------:R-:W-:Y:S01]  /*0650*/  LOP3.LUT R6, R6, R21, RZ, 0x3c, !PT ;  /* 0x0000001506067212 */ /* 0x000fe200078e3cff */
[----:B------:R-:W-:Y:S02]  /*0660*/  @P2 IMAD R112, R112, R23, 0x1 ;  /* 0x0000000170702424 */ /* 0x000fe400078e0217 */
[----:B------:R-:W-:-:S04]  /*0670*/  IMAD.HI.U32 R5, R113, R13, RZ ;  /* 0x0000000d71057227 */ /* 0x000fc800078e00ff */
[----:B------:R-:W-:-:S04]  /*0680*/  IMAD.MOV R4, RZ, RZ, -R5 ;  /* 0x000000ffff047224 */ /* 0x000fc800078e0a05 */
[----:B------:R-:W-:Y:S01]  /*0690*/  IMAD R13, R0, R4, R13 ;  /* 0x00000004000d7224 */ /* 0x000fe200078e020d */
[----:B------:R-:W-:-:S04]  /*06a0*/  LOP3.LUT R4, R17, R18, RZ, 0x3c, !PT ;  /* 0x0000001211047212 */ /* 0x000fc800078e3cff */
[----:B------:R-:W-:Y:S02]  /*06b0*/  ISETP.GT.U32.AND P0, PT, R0, R13, PT ;  /* 0x0000000d0000720c */ /* 0x000fe40003f04070 */
[----:B------:R-:W-:Y:S02]  /*06c0*/  ISETP.GE.AND P4, PT, R4, RZ, PT ;  /* 0x000000ff0400720c */ /* 0x000fe40003f86270 */
[----:B-1----:R-:W-:Y:S02]  /*06d0*/  @!P1 LEA R4, R14, R3, 0x18 ;  /* 0x000000030e049211 */ /* 0x002fe400078ec0ff */
[----:B------:R-:W-:-:S03]  /*06e0*/  IADD3 R3, PT, PT, R116, 0x1f, RZ ;  /* 0x0000001f74037810 */ /* 0x000fc60007ffe0ff */
[----:B------:R-:W-:Y:S01]  /*06f0*/  @!P1 IMAD R4, R7, 0x10, R4 ;  /* 0x0000001007049824 */ /* 0x000fe200078e0204 */
[----:B------:R-:W-:-:S03]  /*0700*/  SHF.R.S32.HI R12, RZ, 0x1f, R3 ;  /* 0x0000001fff0c7819 */ /* 0x000fc60000011403 */
[-C--:B------:R-:W-:Y:S01]  /*0710*/  @!P0 IADD3 R13, PT, PT, R13, -R0.reuse, RZ ;  /* 0x800000000d0d8210 */ /* 0x080fe20007ffe0ff */
[----:B------:R-:W-:Y:S01]  /*0720*/  @!P0 VIADD R5, R5, 0x1 ;  /* 0x0000000105058836 */ /* 0x000fe20000000000 */
[----:B----4-:R0:W-:Y:S01]  /*0730*/  @!P1 STS.128 [R4], R8 ;  /* 0x0000000804009388 */ /* 0x0101e20000000c00 */
[----:B------:R-:W-:Y:S01]  /*0740*/  @!P4 IADD3 R2, PT, PT, -R2, RZ, RZ ;  /* 0x000000ff0202c210 */ /* 0x000fe20007ffe1ff */
[----:B------:R-:W-:Y:S01]  /*0750*/  BAR.SYNC.DEFER_BLOCKING 0x0 ;  /* 0x0000000000007b1d */ /* 0x000fe20000010000 */
[----:B------:R-:W-:Y:S02]  /*0760*/  ISETP.GE.U32.AND P1, PT, R13, R0, PT ;  /* 0x000000000d00720c */ /* 0x000fe40003f26070 */
[----:B------:R-:W-:Y:S02]  /*0770*/  @!P3 LOP3.LUT R2, RZ, R18, RZ, 0x33, !PT ;  /* 0x00000012ff02b212 */ /* 0x000fe400078e33ff */
[----:B------:R-:W-:Y:S02]  /*0780*/  ISETP.GE.AND P3, PT, R6, RZ, PT ;  /* 0x000000ff0600720c */ /* 0x000fe40003f66270 */
[----:B------:R-:W-:-:S02]  /*0790*/  LEA.HI R6, R12, R3, RZ, 0x5 ;  /* 0x000000030c067211 */ /* 0x000fc400078f28ff */
[----:B------:R-:W-:Y:S02]  /*07a0*/  ISETP.NE.AND P0, PT, R21, RZ, PT ;  /* 0x000000ff1500720c */ /* 0x000fe40003f05270 */
[----:B------:R-:W-:Y:S01]  /*07b0*/  SHF.R.S32.HI R6, RZ, 0x5, R6 ;  /* 0x00000005ff067819 */ /* 0x000fe20000011406 */
[----:B0-----:R-:W-:Y:S02]  /*07c0*/  @!P2 IMAD R4, R19, UR5, R2 ;  /* 0x000000051304ac24 */ /* 0x001fe4000f8e0202 */
[----:B------:R-:W-:Y:S01]  /*07d0*/  @P1 IADD3 R5, PT, PT, R5, 0x1, RZ ;  /* 0x0000000105051810 */ /* 0x000fe20007ffe0ff */
[----:B------:R-:W-:Y:S01]  /*07e0*/  IMAD R9, R15, UR4, RZ ;  /* 0x000000040f097c24 */ /* 0x000fe2000f8e02ff */
[----:B------:R-:W-:Y:S02]  /*07f0*/  ISETP.GE.AND P1, PT, R117, R6, PT ;  /* 0x000000067500720c */ /* 0x000fe40003f26270 */
[----:B------:R-:W-:Y:S02]  /*0800*/  MOV R3, R5 ;  /* 0x0000000500037202 */ /* 0x000fe40000000f00 */
[----:B------:R-:W-:-:S03]  /*0810*/  @!P2 IADD3 R4, PT, PT, -R4, RZ, RZ ;  /* 0x000000ff0404a210 */ /* 0x000fc60007ffe1ff */
[----:B------:R-:W-:Y:S01]  /*0820*/  @!P3 IMAD.MOV R3, RZ, RZ, -R3 ;  /* 0x000000ffff03b224 */ /* 0x000fe200078e0a03 */
[----:B------:R-:W-:Y:S01]  /*0830*/  @!P0 LOP3.LUT R3, RZ, R21, RZ, 0x33, !PT ;  /* 0x00000015ff038212 */ /* 0x000fe200078e33ff */
[----:B------:R-:W-:-:S04]  /*0840*/  @!P2 IMAD R112, R23, R4, 0x1 ;  /* 0x000000011770a424 */ /* 0x000fc800078e0204 */
[----:B------:R-:W-:Y:S05]  /*0850*/  @P1 BRA `(.L_x_23746) ;  /* 0x0000000c00801947 */ /* 0x000fea0003800000 */
[----:B------:R-:W0:Y:S01]  /*0860*/  S2UR UR5, SR_CgaCtaId ;  /* 0x00000000000579c3 */ /* 0x000e220000008800 */
[----:B------:R-:W-:Y:S01]  /*0870*/  UMOV UR4, 0x400 ;  /* 0x0000040000047882 */ /* 0x000fe20000000000 */
[----:B------:R-:W-:Y:S01]  /*0880*/  SHF.R.U32.HI R4, RZ, 0x3, R7 ;  /* 0x00000003ff047819 */ /* 0x000fe20000011607 */
[----:B------:R-:W-:Y:S01]  /*0890*/  IMAD.MOV.U32 R111, RZ, RZ, -0x800001 ;  /* 0xff7fffffff6f7424 */ /* 0x000fe200078e00ff */
[----:B------:R-:W-:Y:S02]  /*08a0*/  MOV R5, RZ ;  /* 0x000000ff00057202 */ /* 0x000fe40000000f00 */
[----:B------:R-:W-:Y:S02]  /*08b0*/  LOP3.LUT R4, R4, 0x7c, RZ, 0xc0, !PT ;  /* 0x0000007c04047812 */ /* 0x000fe400078ec0ff */
[----:B------:R-:W-:Y:S02]  /*08c0*/  SHF.L.U32 R8, R117, 0x5, RZ ;  /* 0x0000000575087819 */ /* 0x000fe400000006ff */
[----:B------:R-:W-:Y:S01]  /*08d0*/  LOP3.LUT R0, R7, 0x1f, RZ, 0xc0, !PT ;  /* 0x0000001f07007812 */ /* 0x000fe200078ec0ff */
[----:B------:R-:W-:Y:S01]  /*08e0*/  IMAD.WIDE R4, R9, 0x4, R4 ;  /* 0x0000000409047825 */ /* 0x000fe200078e0204 */
[----:B------:R-:W-:-:S02]  /*08f0*/  LOP3.LUT R9, R8, 0x1f, R7, 0xf8, !PT ;  /* 0x0000001f08097812 */ /* 0x000fc400078ef807 */
[----:B------:R-:W-:Y:S02]  /*0900*/  LEA R0, R117, R0, 0x5 ;  /* 0x0000000075007211 */ /* 0x000fe400078e28ff */
        /* <DEDUP_REMOVED lines=30> */
.L_x_23749:
[----:B------:R-:W1:Y:S01]  /*0af0*/  LDC R94, c[0x0][0x3f0] ;  /* 0x0000fc00ff5e7b82 */ /* 0x000e620000000800 */
[----:B------:R-:W-:Y:S01]  /*0b00*/  VIADD R8, R7, 0xffffffff ;  /* 0xffffffff07087836 */ /* 0x000fe20000000000 */
[----:B------:R-:W-:Y:S01]  /*0b10*/  IADD3 R117, PT, PT, R117, 0x4, RZ ;  /* 0x0000000475757810 */ /* 0x000fe20007ffe0ff */
[----:B------:R-:W-:Y:S01]  /*0b20*/  BSSY.RECONVERGENT B1, `(.L_x_23747) ;  /* 0x00000ad000017945 */ /* 0x000fe20003800200 */
[----:B------:R-:W-:Y:S02]  /*0b30*/  IADD3 R7, PT, PT, R7, 0x80, RZ ;  /* 0x0000008007077810 */ /* 0x000fe40007ffe0ff */
[----:B------:R-:W-:Y:S02]  /*0b40*/  IABS R9, R8 ;  /* 0x0000000800097213 */ /* 0x000fe40000000000 */
[----:B------:R-:W2:Y:S03]  /*0b50*/  LDC R95, c[0x0][0x3f4] ;  /* 0x0000fd00ff5f7b82 */ /* 0x000ea60000000800 */
        /* <DEDUP_REMOVED lines=19> */
[----:B------:R-:W-:Y:S02]  /*0c90*/  @!P1 LOP3.LUT R92, RZ, R95, RZ, 0x33, !PT ;  /* 0x0000005fff5c9212 */ /* 0x000fe400078e33ff */
[----:B-1----:R-:W-:Y:S02]  /*0ca0*/  IADD3 R8, PT, PT, RZ, -R9, RZ ;  /* 0x80000009ff087210 */ /* 0x002fe40007ffe0ff */
        /* <DEDUP_REMOVED lines=27> */
[----:B-1----:R-:W-:-:S05]  /*0e60*/  IMAD.SHL.U32 R8, R8, 0x4, RZ ;  /* 0x0000000408087824 */ /* 0x002fca00078e00ff */
        /* <DEDUP_REMOVED lines=18> */
[----:B------:R-:W-:Y:S01]  /*0f90*/  FFMA.FTZ R120, R15, R11, R120 ;  /* 0x0000000b0f787223 */ /* 0x000fe20000010078 */
[----:B---3--:R-:W-:Y:S01]  /*0fa0*/  FFMA.FTZ R123, R20, R96, R93 ;  /* 0x00000060147b7223 */ /* 0x008fe2000001005d */
[----:B------:R-:W3:Y:S01]  /*0fb0*/  LDG.E.128.CONSTANT R8, desc[UR8][R118.64+0xa00] ;  /* 0x000a000876087981 */ /* 0x000ee2000c1e9d00 */
[----:B------:R-:W-:-:S03]  /*0fc0*/  FFMA.FTZ R96, R21, R97, R92 ;  /* 0x0000006115607223 */ /* 0x000fc6000001005c */
[----:B------:R-:W3:Y:S01]  /*0fd0*/  LDG.E.128.CONSTANT R92, desc[UR8][R118.64+0xc00] ;  /* 0x000c0008765c7981 */ /* 0x000ee2000c1e9d00 */
[----:B------:R-:W-:Y:S01]  /*0fe0*/  FFMA.FTZ R121, R22, R98, R121 ;  /* 0x0000006216797223 */ /* 0x000fe20000010079 */
[----:B------:R-:W-:Y:S01]  /*0ff0*/  FFMA.FTZ R120, R23, R99, R120 ;  /* 0x0000006317787223 */ /* 0x000fe20000010078 */
[----:B--2---:R-:W-:Y:S01]  /*1000*/  FFMA.FTZ R123, R24, R100, R123 ;  /* 0x00000064187b7223 */ /* 0x004fe2000001007b */
[----:B------:R-:W-:-:S03]  /*1010*/  FFMA.FTZ R96, R25, R101, R96 ;  /* 0x0000006519607223 */ /* 0x000fc60000010060 */
[----:B----4-:R-:W-:Y:S01]  /*1020*/  FFMA.FTZ R123, R28, R104, R123 ;  /* 0x000000681c7b7223 */ /* 0x010fe2000001007b */
        /* <DEDUP_REMOVED lines=8> */
[----:B------:R-:W-:Y:S02]  /*10b0*/  FFMA.FTZ R123, R36, R92, R123 ;  /* 0x0000005c247b7223 */ /* 0x000fe4000001007b */
[----:B------:R-:W3:Y:S01]  /*10c0*/  LDG.E.128.CONSTANT R104, desc[UR8][R118.64+0x1000] ;  /* 0x0010000876687981 */ /* 0x000ee2000c1e9d00 */
[----:B------:R-:W-:Y:S01]  /*10d0*/  FFMA.FTZ R121, R34, R10, R121 ;  /* 0x0000000a22797223 */ /* 0x000fe20000010079 */
[----:B------:R-:W-:Y:S01]  /*10e0*/  FFMA.FTZ R120, R35, R11, R120 ;  /* 0x0000000b23787223 */ /* 0x000fe20000010078 */
[----:B------:R-:W-:Y:S01]  /*10f0*/  FFMA.FTZ R92, R37, R93, R8 ;  /* 0x0000005d255c7223 */ /* 0x000fe20000010008 */
[----:B------:R-:W4:Y:S04]  /*1100*/  LDG.E.128.CONSTANT R100, desc[UR8][R118.64+0x1400] ;  /* 0x0014000876647981 */ /* 0x000f28000c1e9d00 */
[----:B------:R-:W4:Y:S01]  /*1110*/  LDG.E.128.CONSTANT R8, desc[UR8][R118.64+0x1200] ;  /* 0x0012000876087981 */ /* 0x000f22000c1e9d00 */
[----:B------:R-:W-:Y:S01]  /*1120*/  FFMA.FTZ R121, R38, R94, R121 ;  /* 0x0000005e26797223 */ /* 0x000fe20000010079 */
[----:B------:R-:W-:Y:S01]  /*1130*/  FFMA.FTZ R120, R39, R95, R120 ;  /* 0x0000005f27787223 */ /* 0x000fe20000010078 */
[----:B--2---:R-:W-:Y:S01]  /*1140*/  FFMA.FTZ R123, R40, R96, R123 ;  /* 0x00000060287b7223 */ /* 0x004fe2000001007b */
[----:B------:R-:W-:-:S03]  /*1150*/  FFMA.FTZ R92, R41, R97, R92 ;  /* 0x00000061295c7223 */ /* 0x000fc6000001005c */
[----:B---3--:R-:W-:Y:S01]  /*1160*/  FFMA.FTZ R123, R44, R104, R123 ;  /* 0x000000682c7b7223 */ /* 0x008fe2000001007b */
[----:B------:R-:W-:Y:S01]  /*1170*/  FFMA.FTZ R92, R45, R105, R92 ;  /* 0x000000692d5c7223 */ /* 0x000fe2000001005c */
[----:B------:R-:W-:Y:S01]  /*1180*/  FFMA.FTZ R121, R42, R98, R121 ;  /* 0x000000622a797223 */ /* 0x000fe20000010079 */
[----:B------:R-:W-:Y:S02]  /*1190*/  FFMA.FTZ R120, R43, R99, R120 ;  /* 0x000000632b787223 */ /* 0x000fe40000010078 */
[----:B------:R-:W2:Y:S01]  /*11a0*/  LDG.E.128.CONSTANT R96, desc[UR8][R118.64+0x1c00] ;  /* 0x001c000876607981 */ /* 0x000ea2000c1e9d00 */
[----:B----4-:R-:W-:Y:S01]  /*11b0*/  FFMA.FTZ R123, R48, R8, R123 ;  /* 0x00000008307b7223 */ /* 0x010fe2000001007b */
[----:B------:R-:W-:Y:S02]  /*11c0*/  FFMA.FTZ R8, R49, R9, R92 ;  /* 0x0000000931087223 */ /* 0x000fe4000001005c */
[----:B------:R-:W3:Y:S01]  /*11d0*/  LDG.E.128.CONSTANT R92, desc[UR8][R118.64+0x1600] ;  /* 0x00160008765c7981 */ /* 0x000ee2000c1e9d00 */
[----:B------:R-:W-:Y:S01]  /*11e0*/  FFMA.FTZ R121, R46, R106, R121 ;  /* 0x0000006a2e797223 */ /* 0x000fe20000010079 */
[----:B------:R-:W-:-:S02]  /*11f0*/  FFMA.FTZ R120, R47, R107, R120 ;  /* 0x0000006b2f787223 */ /* 0x000fc40000010078 */
[----:B------:R-:W4:Y:S01]  /*1200*/  LDG.E.128.CONSTANT R104, desc[UR8][R118.64+0x1800] ;  /* 0x0018000876687981 */ /* 0x000f22000c1e9d00 */
[----:B------:R-:W-:Y:S01]  /*1210*/  FFMA.FTZ R123, R52, R100, R123 ;  /* 0x00000064347b7223 */ /* 0x000fe2000001007b */
[----:B------:R-:W-:Y:S01]  /*1220*/  FFMA.FTZ R121, R50, R10, R121 ;  /* 0x0000000a32797223 */ /* 0x000fe20000010079 */
[----:B------:R-:W-:Y:S01]  /*1230*/  FFMA.FTZ R120, R51, R11, R120 ;  /* 0x0000000b33787223 */ /* 0x000fe20000010078 */
[----:B------:R-:W-:Y:S02]  /*1240*/  FFMA.FTZ R100, R53, R101, R8 ;  /* 0x0000006535647223 */ /* 0x000fe40000010008 */
[----:B------:R-:W2:Y:S01]  /*1250*/  LDG.E.128.CONSTANT R8, desc[UR8][R118.64+0x1a00] ;  /* 0x001a000876087981 */ /* 0x000ea2000c1e9d00 */
        /* <DEDUP_REMOVED lines=11> */
[----:B--2---:R-:W-:Y:S01]  /*1310*/  FFMA.FTZ R123, R64, R8, R123 ;  /* 0x00000008407b7223 */ /* 0x004fe2000001007b */
[----:B------:R-:W-:Y:S01]  /*1320*/  FFMA.FTZ R100, R65, R9, R100 ;  /* 0x0000000941647223 */ /* 0x000fe20000010064 */
[----:B------:R-:W-:Y:S01]  /*1330*/  FFMA.FTZ R101, R66, R10, R121 ;  /* 0x0000000a42657223 */ /* 0x000fe20000010079 */
[----:B------:R-:W-:Y:S01]  /*1340*/  FFMA.FTZ R122, R67, R11, R120 ;  /* 0x0000000b437a7223 */ /* 0x000fe20000010078 */
[----:B------:R-:W2:Y:S01]  /*1350*/  LDG.E.128.CONSTANT R104, desc[UR8][R118.64+0x2600] ;  /* 0x0026000876687981 */ /* 0x000ea2000c1e9d00 */
[----:B------:R-:W-:-:S03]  /*1360*/  FFMA.FTZ R121, R68, R96, R123 ;  /* 0x0000006044797223 */ /* 0x000fc6000001007b */
[----:B------:R-:W4:Y:S01]  /*1370*/  LDG.E.128.CONSTANT R8, desc[UR8][R118.64+0x2000] ;  /* 0x0020000876087981 */ /* 0x000f22000c1e9d00 */
[----:B------:R-:W-:Y:S01]  /*1380*/  FFMA.FTZ R120, R69, R97, R100 ;  /* 0x0000006145787223 */ /* 0x000fe20000010064 */
[----:B------:R-:W-:Y:S01]  /*1390*/  FFMA.FTZ R123, R70, R98, R101 ;  /* 0x00000062467b7223 */ /* 0x000fe20000010065 */
[----:B------:R-:W-:Y:S01]  /*13a0*/  FFMA.FTZ R122, R71, R99, R122 ;  /* 0x00000063477a7223 */ /* 0x000fe2000001007a */
[----:B------:R-:W2:Y:S04]  /*13b0*/  LDG.E.128.CONSTANT R100, desc[UR8][R118.64+0x2400] ;  /* 0x0024000876647981 */ /* 0x000ea8000c1e9d00 */
[----:B------:R-:W2:Y:S01]  /*13c0*/  LDG.E.128.CONSTANT R96, desc[UR8][R118.64+0x2200] ;  /* 0x0022000876607981 */ /* 0x000ea2000c1e9d00 */
[----:B-----5:R-:W-:Y:S01]  /*13d0*/  FSETP.NEU.FTZ.AND P0, PT, R115, RZ, PT ;  /* 0x000000ff7300720b */ /* 0x020fe20003f1d000 */
        /* <DEDUP_REMOVED lines=8> */
[----:B--2---:R-:W-:Y:S01]  /*1460*/  FFMA.FTZ R121, R80, R96, R121 ;  /* 0x0000006050797223 */ /* 0x004fe20000010079 */
[----:B------:R-:W-:Y:S01]  /*1470*/  FFMA.FTZ R120, R81, R97, R120 ;  /* 0x0000006151787223 */ /* 0x000fe20000010078 */
[----:B------:R-:W-:Y:S01]  /*1480*/  FFMA.FTZ R123, R82, R98, R123 ;  /* 0x00000062527b7223 */ /* 0x000fe2000001007b */
[----:B------:R-:W-:Y:S01]  /*1490*/  IADD3 R8, PT, PT, R109, 0x1, RZ ;  /* 0x000000016d087810 */ /* 0x000fe20007ffe0ff */
[----:B------:R-:W-:Y:S01]  /*14a0*/  FFMA.FTZ R121, R84, R100, R121 ;  /* 0x0000006454797223 */ /* 0x000fe20000010079 */
[----:B------:R-:W-:Y:S01]  /*14b0*/  FFMA.FTZ R120, R85, R101, R120 ;  /* 0x0000006555787223 */ /* 0x000fe20000010078 */
        /* <DEDUP_REMOVED lines=19> */
.L_x_23748:
[----:B------:R-:W-:Y:S05]  /*15f0*/  BSYNC.RECONVERGENT B1 ;  /* 0x0000000000017941 */ /* 0x000fea0003800200 */
.L_x_23747:
[----:B------:R-:W-:Y:S01]  /*1600*/  IADD3 R4, P0, PT, R4, 0x10, RZ ;  /* 0x0000001004047810 */ /* 0x000fe20007f1e0ff */
[----:B------:R-:W-:Y:S01]  /*1610*/  VIADD R108, R108, 0x80 ;  /* 0x000000806c6c7836 */ /* 0x000fe20000000000 */
[----:B-12---:R-:W-:Y:S02]  /*1620*/  IADD3 R110, PT, PT, R110, 0x200, RZ ;  /* 0x000002006e6e7810 */ /* 0x006fe40007ffe0ff */
[----:B------:R-:W-:Y:S02]  /*1630*/  IADD3 R109, PT, PT, R109, 0x80, RZ ;  /* 0x000000806d6d7810 */ /* 0x000fe40007ffe0ff */
[----:B------:R-:W-:Y:S01]  /*1640*/  IADD3.X R5, PT, PT, RZ, R5, RZ, P0, !PT ;  /* 0x00000005ff057210 */ /* 0x000fe200007fe4ff */
[----:B------:R-:W-:Y:S06]  /*1650*/  @!P1 BRA `(.L_x_23749) ;  /* 0xfffffff400249947 */ /* 0x000fec000383ffff */
.L_x_23746:
[----:B------:R-:W-:Y:S05]  /*1660*/  BSYNC.RECONVERGENT B0 ;  /* 0x0000000000007941 */ /* 0x000fea0003800200 */
.L_x_23745:
        /* <DEDUP_REMOVED lines=52> */
[----:B------:R-:W-:-:S03]  /*19b0*/  MOV R11, R7 ;  /* 0x00000007000b7202 */ /* 0x000fc60000000f00 */
[----:B------:R-:W-:Y:S01]  /*19c0*/  IMAD.MOV R13, RZ, RZ, -R10 ;  /* 0x000000ffff0d7224 */ /* 0x000fe200078e0a0a */
[----:B------:R-:W-:-:S07]  /*19d0*/  LEA R10, R7, UR4, 0x2 ;  /* 0x00000004070a7c11 */ /* 0x000fce000f8e10ff */
.L_x_23754:
        /* <DEDUP_REMOVED lines=11> */
.L_x_23753:
[----:B------:R-:W-:Y:S05]  /*1a90*/  BSYNC.RECONVERGENT B1 ;  /* 0x0000000000017941 */ /* 0x000fea0003800200 */
.L_x_23752:
[----:B------:R-:W-:Y:S05]  /*1aa0*/  @!P3 BRA `(.L_x_23751) ;  /* 0x0000000c0008b947 */ /* 0x000fea0003800000 */
[----:B------:R-:W-:Y:S01]  /*1ab0*/  IADD3 R10, PT, PT, -R11, R4, RZ ;  /* 0x000000040b0a7210 */ /* 0x000fe20007ffe1ff */
[----:B------:R-:W-:Y:S01]  /*1ac0*/  UIADD3 UR4, UPT, UPT, UR5, 0x160, URZ ;  /* 0x0000016005047890 */ /* 0x000fe2000fffe0ff */
[----:B------:R-:W-:Y:S01]  /*1ad0*/  BSSY.RECONVERGENT B1, `(.L_x_23755) ;  /* 0x000006d000017945 */ /* 0x000fe20003800200 */
[----:B------:R-:W-:Y:S02]  /*1ae0*/  PLOP3.LUT P0, PT, PT, PT, PT, 0x80, 0x8 ;  /* 0x000000000008781c */ /* 0x000fe40003f0f070 */
[----:B------:R-:W-:Y:S01]  /*1af0*/  ISETP.GT.AND P3, PT, R10, 0x600, PT ;  /* 0x000006000a00780c */ /* 0x000fe20003f64270 */
[----:B------:R-:W-:-:S06]  /*1b00*/  ULEA UR4, UR10, UR4, 0x18 ;  /* 0x000000040a047291 */ /* 0x000fcc000f8ec0ff */
[----:B------:R-:W-:-:S05]  /*1b10*/  LEA R10, R11, UR4, 0x2 ;  /* 0x000000040b0a7c11 */ /* 0x000fca000f8e10ff */
[----:B------:R-:W-:Y:S01]  /*1b20*/  VIADD R10, R10, 0x400 ;  /* 0x000004000a0a7836 */ /* 0x000fe20000000000 */
[----:B------:R-:W-:Y:S06]  /*1b30*/  @!P3 BRA `(.L_x_23756) ;  /* 0x000000040098b947 */ /* 0x000fec0003800000 */
[----:B------:R-:W-:Y:S02]  /*1b40*/  PLOP3.LUT P0, PT, PT, PT, PT, 0x8, 0x80 ;  /* 0x000000000080781c */ /* 0x000fe40003f0e170 */
[----:B------:R-:W-:-:S11]  /*1b50*/  IADD3 R46, PT, PT, R4, -0x600, RZ ;  /* 0xfffffa00042e7810 */ /* 0x000fd60007ffe0ff */
.L_x_23757:
        /* <DEDUP_REMOVED lines=30> */
[C---:B------:R-:W-:Y:S01]  /*1d40*/  FADD.FTZ R24, -R9.reuse, R24 ;  /* 0x0000001809187221 */ /* 0x040fe20000010100 */
[----:B------:R-:W-:Y:S01]  /*1d50*/  FMUL.FTZ R22, R22, 1.4426950216293334961 ;  /* 0x3fb8aa3b16167820 */ /* 0x000fe20000410000 */
[----:B------:R-:W4:Y:S01]  /*1d60*/  MUFU.EX2 R19, R20 ;  /* 0x0000001400137308 */ /* 0x000f220000000800 */
        /* <DEDUP_REMOVED lines=13> */
[----:B------:R-:W-:Y:S01]  /*1e40*/  FADD.FTZ R12, R12, R19 ;  /* 0x000000130c0c7221 */ /* 0x000fe20000010000 */
[----:B------:R-:W-:Y:S01]  /*1e50*/  FMUL.FTZ R30, R30, 1.4426950216293334961 ;  /* 0x3fb8aa3b1e1e7820 */ /* 0x000fe20000410000 */
[----:B------:R-:W1:Y:S01]  /*1e60*/  MUFU.EX2 R27, R28 ;  /* 0x0000001c001b7308 */ /* 0x000e620000000800 */
        /* <DEDUP_REMOVED lines=13> */
[----:B------:R-:W-:Y:S01]  /*1f40*/  FADD.FTZ R12, R12, R27 ;  /* 0x0000001b0c0c7221 */ /* 0x000fe20000010000 */
        /* <DEDUP_REMOVED lines=37> */
.L_x_23756:
[----:B------:R-:W-:Y:S05]  /*21a0*/  BSYNC.RECONVERGENT B1 ;  /* 0x0000000000017941 */ /* 0x000fea0003800200 */
.L_x_23755:
        /* <DEDUP_REMOVED lines=55> */
.L_x_23759:
[----:B------:R-:W-:Y:S05]  /*2520*/  BSYNC.RECONVERGENT B1 ;  /* 0x0000000000017941 */ /* 0x000fea0003800200 */
.L_x_23758:
        /* <DEDUP_REMOVED lines=26> */
.L_x_23751:
[----:B------:R-:W-:Y:S05]  /*26d0*/  BSYNC.RECONVERGENT B0 ;  /* 0x0000000000007941 */ /* 0x000fea0003800200 */
.L_x_23750:
        /* <DEDUP_REMOVED lines=40> */
.L_x_23764:
[----:B------:R-:W0:Y:S01]  /*2960*/  LDS R8, [R9] ;  /* 0x0000000009087984 */ /* 0x000e220000000800 */
[----:B------:R-:W-:-:S04]  /*2970*/  IADD3 R10, PT, PT, R10, 0x1, RZ ;  /* 0x000000010a0a7810 */ /* 0x000fc80007ffe0ff */
[----:B------:R-:W-:Y:S01]  /*2980*/  ISETP.NE.AND P0, PT, R10, RZ, PT ;  /* 0x000000ff0a00720c */ /* 0x000fe20003f05270 */
[----:B0-----:R-:W-:-:S05]  /*2990*/  FMUL.FTZ R8, R8, R33 ;  /* 0x0000002108087220 */ /* 0x001fca0000410000 */
[----:B------:R0:W-:Y:S02]  /*29a0*/  STS [R9], R8 ;  /* 0x0000000809007388 */ /* 0x0001e40000000800 */
[----:B0-----:R-:W-:-:S05]  /*29b0*/  IADD3 R9, PT, PT, R9, 0x200, RZ ;  /* 0x0000020009097810 */ /* 0x001fca0007ffe0ff */
[----:B------:R-:W-:Y:S05]  /*29c0*/  @P0 BRA `(.L_x_23764) ;  /* 0xfffffffc00e40947 */ /* 0x000fea000383ffff */
.L_x_23763:
[----:B------:R-:W-:Y:S05]  /*29d0*/  BSYNC.RECONVERGENT B1 ;  /* 0x0000000000017941 */ /* 0x000fea0003800200 */
.L_x_23762:
        /* <DEDUP_REMOVED lines=12> */
.L_x_23767:
        /* <DEDUP_REMOVED lines=52> */
.L_x_23766:
[----:B------:R-:W-:Y:S05]  /*2de0*/  BSYNC.RECONVERGENT B1 ;  /* 0x0000000000017941 */ /* 0x000fea0003800200 */
.L_x_23765:
        /* <DEDUP_REMOVED lines=31> */
.L_x_23769:
[----:B------:R-:W-:Y:S05]  /*2fe0*/  BSYNC.RECONVERGENT B1 ;  /* 0x0000000000017941 */ /* 0x000fea0003800200 */
.L_x_23768:
        /* <DEDUP_REMOVED lines=14> */
.L_x_23761:
[----:B------:R-:W-:Y:S05]  /*30d0*/  BSYNC.RECONVERGENT B0 ;  /* 0x0000000000007941 */ /* 0x000fea0003800200 */
.L_x_23760:
[----:B------:R-:W-:Y:S01]  /*30e0*/  ISETP.GE.AND P0, PT, R95, R6, PT ;  /* 0x000000065f00720c */ /* 0x000fe20003f06270 */
[----:B------:R-:W2:Y:S08]  /*30f0*/  S2UR UR11, SR_CTAID.Y ;  /* 0x00000000000b79c3 */ /* 0x000eb00000002600 */
[----:B------:R-:W-:Y:S01]  /*3100*/  BAR.SYNC.DEFER_BLOCKING 0x0 ;  /* 0x0000000000007b1d */ /* 0x000fe20000010000 */
[----:B------:R-:W-:Y:S01]  /*3110*/  HFMA2 R96, -RZ, RZ, 0, 0 ;  /* 0x00000000ff607431 */ /* 0x000fe200000001ff */
[----:B------:R-:W-:Y:S01]  /*3120*/  CS2R R108, SRZ ;  /* 0x00000000006c7805 */ /* 0x000fe2000001ff00 */
[----:B------:R-:W-:Y:S01]  /*3130*/  HFMA2 R113, -RZ, RZ, 0, 0 ;  /* 0x00000000ff717431 */ /* 0x000fe200000001ff */
[----:B------:R-:W-:-:S02]  /*3140*/  CS2R R106, SRZ ;  /* 0x00000000006a7805 */ /* 0x000fc4000001ff00 */
[----:B------:R-:W-:Y:S01]  /*3150*/  CS2R R122, SRZ ;  /* 0x00000000007a7805 */ /* 0x000fe2000001ff00 */
[----:B------:R-:W3:Y:S01]  /*3160*/  LDCU UR16, c[0x0][0x3cc] ;  /* 0x00007980ff1077ac */ /* 0x000ee20008000800 */
[----:B------:R-:W-:Y:S01]  /*3170*/  BSSY.RECONVERGENT B0, `(.L_x_23770) ;  /* 0x00001ac000007945 */ /* 0x000fe20003800200 */
[----:B------:R-:W-:Y:S02]  /*3180*/  CS2R R120, SRZ ;  /* 0x0000000000787805 */ /* 0x000fe4000001ff00 */
[----:B------:R-:W-:Y:S01]  /*3190*/  CS2R R118, SRZ ;  /* 0x0000000000767805 */ /* 0x000fe2000001ff00 */
[----:B------:R-:W4:Y:S01]  /*31a0*/  LDCU.64 UR6, c[0x0][0x398] ;  /* 0x00007300ff0677ac */ /* 0x000f220008000a00 */
[----:B------:R-:W-:Y:S02]  /*31b0*/  MOV R117, RZ ;  /* 0x000000ff00757202 */ /* 0x000fe40000000f00 */
[----:B-----5:R-:W-:Y:S02]  /*31c0*/  CS2R R114, SRZ ;  /* 0x0000000000727805 */ /* 0x020fe4000001ff00 */
[----:B------:R-:W-:-:S02]  /*31d0*/  CS2R R110, SRZ ;  /* 0x00000000006e7805 */ /* 0x000fc4000001ff00 */
[----:B------:R-:W-:Y:S01]  /*31e0*/  CS2R R104, SRZ ;  /* 0x0000000000687805 */ /* 0x000fe2000001ff00 */
[----:B------:R-:W-:Y:S01]  /*31f0*/  IMAD.MOV.U32 R103, RZ, RZ, RZ ;  /* 0x000000ffff677224 */ /* 0x000fe200078e00ff */
[----:B--2---:R-:W-:Y:S06]  /*3200*/  @P0 BRA `(.L_x_23771) ;  /* 0x0000001800880947 */ /* 0x004fec0003800000 */
[----:B0-----:R-:W0:Y:S01]  /*3210*/  I2F.RP R10, R0 ;  /* 0x00000000000a7306 */ /* 0x001e220000209400 */
[----:B-1----:R-:W1:Y:S01]  /*3220*/  LDC R5, c[0x0][0x3b8] ;  /* 0x0000ee00ff057b82 */ /* 0x002e620000000800 */
[----:B------:R-:W2:Y:S01]  /*3230*/  LDCU.64 UR14, c[0x0][0x3a8] ;  /* 0x00007500ff0e77ac */ /* 0x000ea20008000a00 */
[----:B------:R-:W-:Y:S02]  /*3240*/  SHF.R.U32.HI R4, RZ, 0x3, R7 ;  /* 0x00000003ff047819 */ /* 0x000fe40000011607 */
[C---:B------:R-:W-:Y:S01]  /*3250*/  LEA R100, R95.reuse, 0x1, 0x5 ;  /* 0x000000015f647811 */ /* 0x040fe200078e28ff */
[----:B------:R-:W5:Y:S01]  /*3260*/  LDCU UR13, c[0x0][0x3d0] ;  /* 0x00007a00ff0d77ac */ /* 0x000f620008000800 */
[----:B------:R-:W-:Y:S02]  /*3270*/  LOP3.LUT R4, R4, 0x7c, RZ, 0xc0, !PT ;  /* 0x0000007c04047812 */ /* 0x000fe400078ec0ff */
[C---:B------:R-:W-:Y:S01]  /*3280*/  IADD3 R101, PT, PT, R95.reuse, -R6, RZ ;  /* 0x800000065f657210 */ /* 0x040fe20007ffe0ff */
[----:B------:R-:W3:Y:S01]  /*3290*/  LDCU UR12, c[0x0][0x3ec] ;  /* 0x00007d80ff0c77ac */ /* 0x000ee20008000800 */
[----:B------:R-:W-:-:S02]  /*32a0*/  IADD3 R102, PT, PT, R95, 0x1, RZ ;  /* 0x000000015f667810 */ /* 0x000fc40007ffe0ff */
[----:B------:R-:W-:Y:S01]  /*32b0*/  MOV R96, RZ ;  /* 0x000000ff00607202 */ /* 0x000fe20000000f00 */
[----:B------:R-:W-:Y:S01]  /*32c0*/  UIADD3 UR4, UPT, UPT, UR5, 0x160, URZ ;  /* 0x0000016005047890 */ /* 0x000fe2000fffe0ff */
[----:B0-----:R-:W0:Y:S03]  /*32d0*/  MUFU.RCP R10, R10 ;  /* 0x0000000a000a7308 */ /* 0x001e260000001000 */
[----:B------:R-:W-:Y:S01]  /*32e0*/  ULEA UR4, UR10, UR4, 0x18 ;  /* 0x000000040a047291 */ /* 0x000fe2000f8ec0ff */
[----:B-----5:R-:W-:Y:S02]  /*32f0*/  IMAD R92, R2, UR13, RZ ;  /* 0x0000000d025c7c24 */ /* 0x020fe4000f8e02ff */
[----:B-1----:R-:W-:Y:S01]  /*3300*/  IMAD R11, R5, UR11, RZ ;  /* 0x0000000b050b7c24 */ /* 0x002fe2000f8e02ff */
[----:B------:R-:W-:Y:S01]  /*3310*/  MOV R5, RZ ;  /* 0x000000ff00057202 */ /* 0x000fe20000000f00 */
[----:B---3--:R-:W-:Y:S01]  /*3320*/  VIADD R3, R3, -UR12 ;  /* 0x8000000c03037c36 */ /* 0x008fe20008000000 */
[----:B------:R-:W-:Y:S01]  /*3330*/  SHF.R.S32.HI R93, RZ, 0x1f, R92 ;  /* 0x0000001fff5d7819 */ /* 0x000fe2000001145c */
[----:B------:R-:W-:Y:S01]  /*3340*/  IMAD.WIDE R4, R11, 0x4, R4 ;  /* 0x000000040b047825 */ /* 0x000fe200078e0204 */
[----:B0-----:R-:W-:-:S04]  /*3350*/  IADD3 R8, PT, PT, R10, 0xffffffe, RZ ;  /* 0x0ffffffe0a087810 */ /* 0x001fc80007ffe0ff */
[----:B------:R0:W1:Y:S01]  /*3360*/  F2I.FTZ.U32.TRUNC.NTZ R9, R8 ;  /* 0x0000000800097305 */ /* 0x000062000021f000 */
[----:B--2---:R-:W-:Y:S01]  /*3370*/  IADD3 R98, P0, PT, R4, UR14, RZ ;  /* 0x0000000e04627c10 */ /* 0x004fe2000ff1e0ff */
[----:B------:R-:W-:-:S03]  /*3380*/  IMAD.SHL.U32 R4, R7, 0x10, RZ ;  /* 0x0000001007047824 */ /* 0x000fc600078e00ff */
[----:B------:R-:W-:Y:S02]  /*3390*/  IADD3.X R99, PT, PT, R5, UR15, RZ, P0, !PT ;  /* 0x0000000f05637c10 */ /* 0x000fe400087fe4ff */
[----:B------:R-:W-:Y:S02]  /*33a0*/  LOP3.LUT R4, R4, 0x70, RZ, 0xe2, !PT ;  /* 0x0000007004047812 */ /* 0x000fe400078ee2ff */
[----:B0-----:R-:W-:Y:S02]  /*33b0*/  MOV R8, RZ ;  /* 0x000000ff00087202 */ /* 0x001fe40000000f00 */
[----:B------:R-:W-:Y:S02]  /*33c0*/  SHF.L.U32 R5, R7, 0x2, RZ ;  /* 0x0000000207057819 */ /* 0x000fe400000006ff */
[----:B------:R-:W-:Y:S02]  /*33d0*/  LEA R2, R95, R4, 0x7 ;  /* 0x000000045f027211 */ /* 0x000fe400078e38ff */
[----:B-1----:R-:W-:-:S02]  /*33e0*/  IADD3 R97, PT, PT, RZ, -R9, RZ ;  /* 0x80000009ff617210 */ /* 0x002fc40007ffe0ff */
[----:B------:R-:W-:Y:S02]  /*33f0*/  LOP3.LUT R4, R5, 0x7c, RZ, 0xc0, !PT ;  /* 0x0000007c05047812 */ /* 0x000fe400078ec0ff */
[----:B------:R-:W-:Y:S01]  /*3400*/  LOP3.LUT R5, R100, 0x1c, R5, 0xf8, !PT ;  /* 0x0000001c64057812 */ /* 0x000fe200078ef805 */
[----:B------:R-:W-:Y:S01]  /*3410*/  IMAD R97, R97, R0, RZ ;  /* 0x0000000061617224 */ /* 0x000fe200078e02ff */
[----:B------:R-:W-:-:S03]  /*3420*/  IADD3 R2, PT, PT, R2, UR4, RZ ;  /* 0x0000000402027c10 */ /* 0x000fc6000fffe0ff */
[----:B------:R-:W-:-:S07]  /*3430*/  IMAD.HI.U32 R97, R9, R97, R8 ;  /* 0x0000006109617227 */ /* 0x000fce00078e0008 */
.L_x_23774:
        /* <DEDUP_REMOVED lines=38> */
[C---:B------:R-:W-:Y:S01]  /*36a0*/  IADD3 R9, PT, PT, R102.reuse, 0x3, RZ ;  /* 0x0000000366097810 */ /* 0x040fe20007ffe0ff */
[----:B------:R-:W-:-:S03]  /*36b0*/  VIADD R102, R102, 0x4 ;  /* 0x0000000466667836 */ /* 0x000fc60000000000 */
        /* <DEDUP_REMOVED lines=15> */
[----:B----4-:R-:W-:-:S04]  /*37b0*/  LEA R88, P1, R8, UR6, 0x2 ;  /* 0x0000000608587c11 */ /* 0x010fc8000f8210ff */
        /* <DEDUP_REMOVED lines=15> */
[----:B------:R-:W5:Y:S04]  /*38b0*/  LDG.E.128.CONSTANT R72, desc[UR8][R88.64+0x1e00] ;  /* 0x001e000858487981 */ /* 0x000f68000c1e9d00 */
[----:B------:R-:W5:Y:S01]  /*38c0*/  LDG.E.128.CONSTANT R56, desc[UR8][R88.64+0x1800] ;  /* 0x0018000858387981 */ /* 0x000f62000c1e9d00 */
[C---:B------:R-:W-:Y:S02]  /*38d0*/  IADD3 R125, PT, PT, R5.reuse, -0x1, RZ ;  /* 0xffffffff057d7810 */ /* 0x040fe40007ffe0ff */
[-C--:B------:R-:W-:Y:S01]  /*38e0*/  @!P1 ISETP.GE.AND P3, PT, R5, R116.reuse, PT ;  /* 0x000000740500920c */ /* 0x080fe20003f66270 */
[----:B------:R-:W5:Y:S01]  /*38f0*/  LDG.E.128.CONSTANT R68, desc[UR8][R88.64+0x1c00] ;  /* 0x001c000858447981 */ /* 0x000f62000c1e9d00 */
[----:B------:R-:W-:-:S03]  /*3900*/  @!P1 ISETP.GE.AND P2, PT, R125, R116, PT ;  /* 0x000000747d00920c */ /* 0x000fc60003f46270 */
[----:B------:R-:W5:Y:S04]  /*3910*/  LDG.E.128.CONSTANT R76, desc[UR8][R88.64+0x2000] ;  /* 0x00200008584c7981 */ /* 0x000f68000c1e9d00 */
[----:B------:R-:W5:Y:S01]  /*3920*/  LDG.E.128.CONSTANT R80, desc[UR8][R88.64+0x2200] ;  /* 0x0022000858507981 */ /* 0x000f62000c1e9d00 */
[----:B------:R-:W-:Y:S02]  /*3930*/  @!P1 ISETP.GE.AND P4, PT, R5, R116, PT ;  /* 0x000000740500920c */ /* 0x000fe40003f86270 */
[----:B--2---:R-:W-:Y:S02]  /*3940*/  @!P1 FSEL R9, R9, RZ, !P3 ;  /* 0x000000ff09099208 */ /* 0x004fe40005800000 */
[----:B------:R-:W-:-:S03]  /*3950*/  @!P1 FSEL R8, R8, RZ, !P2 ;  /* 0x000000ff08089208 */ /* 0x000fc60005000000 */
[----:B0-----:R-:W-:-:S04]  /*3960*/  FMUL.FTZ R9, R61, R9 ;  /* 0x000000093d097220 */ /* 0x001fc80000410000 */
[----:B------:R-:W-:Y:S01]  /*3970*/  FFMA.FTZ R85, R60, R8, R9 ;  /* 0x000000083c557223 */ /* 0x000fe20000010009 */
[----:B------:R-:W-:-:S04]  /*3980*/  @!P1 IADD3 R9, PT, PT, R5, 0x1, RZ ;  /* 0x0000000105099810 */ /* 0x000fc80007ffe0ff */
[----:B------:R-:W-:-:S04]  /*3990*/  @!P1 ISETP.GE.AND P2, PT, R9, R116, PT ;  /* 0x000000740900920c */ /* 0x000fc80003f46270 */
[----:B------:R-:W-:-:S05]  /*39a0*/  @!P1 FSEL R10, R10, RZ, !P2 ;  /* 0x000000ff0a0a9208 */ /* 0x000fca0005000000 */
[----:B------:R-:W-:Y:S02]  /*39b0*/  FFMA.FTZ R10, R62, R10, R85 ;  /* 0x0000000a3e0a7223 */ /* 0x000fe40000010055 */
[----:B------:R-:W2:Y:S04]  /*39c0*/  LDG.E.128.CONSTANT R84, desc[UR8][R88.64+0x2400] ;  /* 0x0024000858547981 */ /* 0x000ea8000c1e9d00 */
[----:B------:R-:W2:Y:S01]  /*39d0*/  LDG.E.128.CONSTANT R88, desc[UR8][R88.64+0x2600] ;  /* 0x0026000858587981 */ /* 0x000ea2000c1e9d00 */
[----:B------:R-:W-:Y:S02]  /*39e0*/  @!P1 ISETP.GE.AND P3, PT, R125, R116, PT ;  /* 0x000000747d00920c */ /* 0x000fe40003f66270 */
[----:B---3--:R-:W-:Y:S02]  /*39f0*/  @!P1 FSEL R13, R13, RZ, !P4 ;  /* 0x000000ff0d0d9208 */ /* 0x008fe40006000000 */
[----:B------:R-:W-:-:S02]  /*3a00*/  @!P1 FSEL R12, R12, RZ, !P3 ;  /* 0x000000ff0c0c9208 */ /* 0x000fc40005800000 */
[----:B------:R-:W-:Y:S01]  /*3a10*/  @!P1 ISETP.GE.AND P2, PT, R9, R116, PT ;  /* 0x000000740900920c */ /* 0x000fe20003f46270 */
[----:B------:R-:W-:-:S03]  /*3a20*/  FMUL.FTZ R13, R61, R13 ;  /* 0x0000000d3d0d7220 */ /* 0x000fc60000410000 */
[----:B------:R-:W-:Y:S01]  /*3a30*/  @!P1 FSEL R14, R14, RZ, !P2 ;  /* 0x000000ff0e0e9208 */ /* 0x000fe20005000000 */
[----:B------:R-:W-:-:S04]  /*3a40*/  FFMA.FTZ R13, R60, R12, R13 ;  /* 0x0000000c3c0d7223 */ /* 0x000fc8000001000d */
[----:B------:R-:W-:Y:S01]  /*3a50*/  FFMA.FTZ R14, R62, R14, R13 ;  /* 0x0000000e3e0e7223 */ /* 0x000fe2000001000d */
[C---:B------:R-:W-:Y:S01]  /*3a60*/  @!P1 VIADD R13, R5.reuse, 0x2 ;  /* 0x00000002050d9836 */ /* 0x040fe20000000000 */
[----:B------:R-:W-:-:S04]  /*3a70*/  @!P1 ISETP.GE.AND P4, PT, R5, R116, PT ;  /* 0x000000740500920c */ /* 0x000fc80003f86270 */
[CC--:B------:R-:W-:Y:S02]  /*3a80*/  @!P1 ISETP.GE.AND P6, PT, R13.reuse, R116.reuse, PT ;  /* 0x000000740d00920c */ /* 0x0c0fe40003fc6270 */
[-C--:B------:R-:W-:Y:S02]  /*3a90*/  @!P1 ISETP.GE.AND P2, PT, R13, R116.reuse, PT ;  /* 0x000000740d00920c */ /* 0x080fe40003f46270 */
[----:B------:R-:W-:Y:S02]  /*3aa0*/  @!P1 IADD3 R13, PT, PT, R5, 0x1, RZ ;  /* 0x00000001050d9810 */ /* 0x000fe40007ffe0ff */
[----:B----4-:R-:W-:Y:S02]  /*3ab0*/  @!P1 FSEL R17, R17, RZ, !P4 ;  /* 0x000000ff11119208 */ /* 0x010fe40006000000 */
[-C--:B------:R-:W-:Y:S02]  /*3ac0*/  @!P1 ISETP.GE.AND P3, PT, R125, R116.reuse, PT ;  /* 0x000000747d00920c */ /* 0x080fe40003f66270 */
[----:B------:R-:W-:-:S02]  /*3ad0*/  @!P1 ISETP.GE.AND P4, PT, R13, R116, PT ;  /* 0x000000740d00920c */ /* 0x000fc40003f86270 */
[----:B------:R-:W-:Y:S02]  /*3ae0*/  @!P1 IADD3 R13, PT, PT, R5, 0x2, RZ ;  /* 0x00000002050d9810 */ /* 0x000fe40007ffe0ff */
[----:B------:R-:W-:Y:S02]  /*3af0*/  @!P1 FSEL R16, R16, RZ, !P3 ;  /* 0x000000ff10109208 */ /* 0x000fe40005800000 */
[----:B------:R-:W-:Y:S02]  /*3b00*/  @!P1 ISETP.GE.AND P3, PT, R13, R116, PT ;  /* 0x000000740d00920c */ /* 0x000fe40003f66270 */
[----:B------:R-:W-:-:S04]  /*3b10*/  @!P1 IADD3 R13, PT, PT, R5, 0x1, RZ ;  /* 0x00000001050d9810 */ /* 0x000fc80007ffe0ff */
[-C--:B------:R-:W-:Y:S02]  /*3b20*/  @!P1 ISETP.GE.AND P5, PT, R13, R116.reuse, PT ;  /* 0x000000740d00920c */ /* 0x080fe40003fa6270 */
[----:B------:R-:W-:Y:S02]  /*3b30*/  @!P1 IADD3 R13, PT, PT, R5, 0x2, RZ ;  /* 0x00000002050d9810 */ /* 0x000fe40007ffe0ff */
[----:B------:R-:W-:Y:S02]  /*3b40*/  @!P1 FSEL R11, R11, RZ, !P6 ;  /* 0x000000ff0b0b9208 */ /* 0x000fe40007000000 */
[----:B------:R-:W-:Y:S01]  /*3b50*/  @!P1 ISETP.GE.AND P6, PT, R13, R116, PT ;  /* 0x000000740d00920c */ /* 0x000fe20003fc6270 */
[----:B------:R-:W-:Y:S01]  /*3b60*/  @!P1 VIADD R13, R5, 0x1 ;  /* 0x00000001050d9836 */ /* 0x000fe20000000000 */
[----:B------:R-:W-:Y:S02]  /*3b70*/  @!P1 FSEL R15, R15, RZ, !P2 ;  /* 0x000000ff0f0f9208 */ /* 0x000fe40005000000 */
[----:B------:R-:W-:-:S02]  /*3b80*/  @!P1 FSEL R18, R18, RZ, !P4 ;  /* 0x000000ff12129208 */ /* 0x000fc40006000000 */
[-C--:B------:R-:W-:Y:S02]  /*3b90*/  @!P1 ISETP.GE.AND P2, PT, R13, R116.reuse, PT ;  /* 0x000000740d00920c */ /* 0x080fe40003f46270 */
[-C--:B------:R-:W-:Y:S02]  /*3ba0*/  @!P1 ISETP.GE.AND P4, PT, R125, R116.reuse, PT ;  /* 0x000000747d00920c */ /* 0x080fe40003f86270 */
[----:B------:R-:W-:Y:S02]  /*3bb0*/  @!P1 IADD3 R13, PT, PT, R5, 0x2, RZ ;  /* 0x00000002050d9810 */ /* 0x000fe40007ffe0ff */
[----:B------:R-:W-:Y:S02]  /*3bc0*/  @!P1 FSEL R19, R19, RZ, !P3 ;  /* 0x000000ff13139208 */ /* 0x000fe40005800000 */
[----:B-----5:R-:W-:Y:S02]  /*3bd0*/  @!P1 FSEL R20, R20, RZ, !P4 ;  /* 0x000000ff14149208 */ /* 0x020fe40006000000 */
        /* <DEDUP_REMOVED lines=35> */
[----:B------:R-:W-:Y:S02]  /*3e10*/  @!P1 FSEL R34, R34, RZ, !P5 ;  /* 0x000000ff22229208 */ /* 0x000fe40006800000 */
[----:B------:R-:W-:Y:S02]  /*3e20*/  @!P1 ISETP.GE.AND P5, PT, R125, R116, PT ;  /* 0x000000747d00920c */ /* 0x000fe40003fa6270 */
[----:B------:R-:W-:-:S02]  /*3e30*/  @!P1 IADD3 R13, PT, PT, R5, 0x2, RZ ;  /* 0x00000002050d9810 */ /* 0x000fc40007ffe0ff */
[----:B------:R-:W-:Y:S02]  /*3e40*/  @!P1 FSEL R35, R35, RZ, !P3 ;  /* 0x000000ff23239208 */ /* 0x000fe40005800000 */
[-C--:B------:R-:W-:Y:S01]  /*3e50*/  @!P1 ISETP.GE.AND P3, PT, R13, R116.reuse, PT ;  /* 0x000000740d00920c */ /* 0x080fe20003f66270 */
[C---:B------:R-:W-:Y:S01]  /*3e60*/  @!P1 VIADD R13, R5.reuse, 0x1 ;  /* 0x00000001050d9836 */ /* 0x040fe20000000000 */
[----:B------:R-:W-:Y:S02]  /*3e70*/  @!P1 FSEL R36, R36, RZ, !P5 ;  /* 0x000000ff24249208 */ /* 0x000fe40006800000 */
[----:B------:R-:W-:Y:S02]  /*3e80*/  @!P1 ISETP.GE.AND P5, PT, R5, R116, PT ;  /* 0x000000740500920c */ /* 0x000fe40003fa6270 */
        /* <DEDUP_REMOVED lines=44> */
[----:B------:R-:W-:Y:S01]  /*4150*/  @!P1 ISETP.GE.AND P6, PT, R13, R116, PT ;  /* 0x000000740d00920c */ /* 0x000fe20003fc6270 */
[----:B------:R-:W-:-:S03]  /*4160*/  FMUL.FTZ R9, R61, R17 ;  /* 0x000000113d097220 */ /* 0x000fc60000410000 */
[----:B------:R-:W-:Y:S01]  /*4170*/  @!P1 FSEL R67, R67, RZ, !P6 ;  /* 0x000000ff43439208 */ /* 0x000fe20007000000 */
[----:B------:R-:W-:Y:S01]  /*4180*/  FFMA.FTZ R9, R60, R16, R9 ;  /* 0x000000103c097223 */ /* 0x000fe20000010009 */
[----:B------:R-:W-:Y:S02]  /*4190*/  @!P1 ISETP.GE.AND P6, PT, R125, R116, PT ;  /* 0x000000747d00920c */ /* 0x000fe40003fc6270 */
[----:B------:R-:W-:Y:S01]  /*41a0*/  @!P1 FSEL R59, R59, RZ, !P3 ;  /* 0x000000ff3b3b9208 */ /* 0x000fe20005800000 */
[----:B------:R-:W-:Y:S01]  /*41b0*/  FFMA.FTZ R8, R62, R18, R9 ;  /* 0x000000123e087223 */ /* 0x000fe20000010009 */
[----:B------:R-:W-:Y:S02]  /*41c0*/  @!P1 FSEL R72, R72, RZ, !P6 ;  /* 0x000000ff48489208 */ /* 0x000fe40007000000 */
        /* <DEDUP_REMOVED lines=11> */
[----:B------:R-:W-:Y:S02]  /*4280*/  @!P1 ISETP.GE.AND P3, PT, R125, R116, PT ;  /* 0x000000747d00920c */ /* 0x000fe40003f66270 */
[----:B------:R-:W-:Y:S02]  /*4290*/  @!P1 IADD3 R9, PT, PT, R5, 0x1, RZ ;  /* 0x0000000105099810 */ /* 0x000fe40007ffe0ff */
[----:B------:R-:W-:-:S02]  /*42a0*/  @!P1 FSEL R54, R54, RZ, !P4 ;  /* 0x000000ff36369208 */ /* 0x000fc40006000000 */
[-C--:B------:R-:W-:Y:S02]  /*42b0*/  @!P1 ISETP.GE.AND P4, PT, R125, R116.reuse, PT ;  /* 0x000000747d00920c */ /* 0x080fe40003f86270 */
[----:B------:R-:W-:Y:S02]  /*42c0*/  @!P1 FSEL R75, R75, RZ, !P6 ;  /* 0x000000ff4b4b9208 */ /* 0x000fe40007000000 */
[----:B------:R-:W-:Y:S02]  /*42d0*/  @!P1 FSEL R66, R66, RZ, !P2 ;  /* 0x000000ff42429208 */ /* 0x000fe40005000000 */
[-C--:B------:R-:W-:Y:S01]  /*42e0*/  @!P1 ISETP.GE.AND P6, PT, R9, R116.reuse, PT ;  /* 0x000000740900920c */ /* 0x080fe20003fc6270 */
[C---:B------:R-:W-:Y:S01]  /*42f0*/  @!P1 VIADD R9, R5.reuse, 0x2 ;  /* 0x0000000205099836 */ /* 0x040fe20000000000 */
[----:B------:R-:W-:Y:S02]  /*4300*/  @!P1 FSEL R76, R76, RZ, !P3 ;  /* 0x000000ff4c4c9208 */ /* 0x000fe40005800000 */
[----:B------:R-:W-:-:S02]  /*4310*/  @!P1 ISETP.GE.AND P2, PT, R5, R116, PT ;  /* 0x000000740500920c */ /* 0x000fc40003f46270 */
[CC--:B------:R-:W-:Y:S01]  /*4320*/  @!P1 ISETP.GE.AND P3, PT, R5.reuse, R116.reuse, PT ;  /* 0x000000740500920c */ /* 0x0c0fe20003f66270 */
[C---:B------:R-:W-:Y:S01]  /*4330*/  @!P1 VIADD R13, R5.reuse, 0x1 ;  /* 0x00000001050d9836 */ /* 0x040fe20000000000 */
        /* <DEDUP_REMOVED lines=27> */
[----:B--2---:R-:W-:Y:S02]  /*44f0*/  @!P1 FSEL R84, R84, RZ, !P4 ;  /* 0x000000ff54549208 */ /* 0x004fe40006000000 */
[----:B------:R-:W-:-:S02]  /*4500*/  @!P1 ISETP.GE.AND P6, PT, R9, R116, PT ;  /* 0x000000740900920c */ /* 0x000fc40003fc6270 */
[CC--:B------:R-:W-:Y:S02]  /*4510*/  @!P1 ISETP.GE.AND P4, PT, R5.reuse, R116.reuse, PT ;  /* 0x000000740500920c */ /* 0x0c0fe40003f86270 */
[C---:B------:R-:W-:Y:S02]  /*4520*/  @!P1 IADD3 R9, PT, PT, R5.reuse, 0x2, RZ ;  /* 0x0000000205099810 */ /* 0x040fe40007ffe0ff */
[----:B------:R-:W-:Y:S02]  /*4530*/  @!P1 FSEL R88, R88, RZ, !P5 ;  /* 0x000000ff58589208 */ /* 0x000fe40006800000 */
[----:B------:R-:W-:Y:S02]  /*4540*/  @!P1 ISETP.GE.AND P5, PT, R5, R116, PT ;  /* 0x000000740500920c */ /* 0x000fe40003fa6270 */
[----:B------:R-:W-:Y:S02]  /*4550*/  @!P1 FSEL R85, R85, RZ, !P4 ;  /* 0x000000ff55559208 */ /* 0x000fe40006000000 */
[----:B------:R-:W-:-:S02]  /*4560*/  @!P1 FSEL R86, R86, RZ, !P6 ;  /* 0x000000ff56569208 */ /* 0x000fc40007000000 */
[CC--:B------:R-:W-:Y:S02]  /*4570*/  @!P1 ISETP.GE.AND P4, PT, R9.reuse, R116.reuse, PT ;  /* 0x000000740900920c */ /* 0x0c0fe40003f86270 */
[-C--:B------:R-:W-:Y:S01]  /*4580*/  @!P1 ISETP.GE.AND P6, PT, R9, R116.reuse, PT ;  /* 0x000000740900920c */ /* 0x080fe20003fc6270 */
[----:B------:R-:W-:Y:S01]  /*4590*/  @!P1 VIADD R9, R5, 0x1 ;  /* 0x0000000105099836 */ /* 0x000fe20000000000 */
[----:B------:R-:W-:Y:S01]  /*45a0*/  @!P1 FSEL R89, R89, RZ, !P5 ;  /* 0x000000ff59599208 */ /* 0x000fe20006800000 */
[C---:B------:R-:W-:Y:S01]  /*45b0*/  FMUL.FTZ R21, R61.reuse, R21 ;  /* 0x000000153d157220 */ /* 0x040fe20000410000 */
[C---:B------:R-:W-:Y:S01]  /*45c0*/  FMUL.FTZ R25, R61.reuse, R25 ;  /* 0x000000193d197220 */ /* 0x040fe20000410000 */
        /* <DEDUP_REMOVED lines=95> */
.L_x_23773:
[----:B----4-:R-:W-:Y:S05]  /*4bc0*/  BSYNC.RECONVERGENT B1 ;  /* 0x0000000000017941 */ /* 0x010fea0003800200 */
.L_x_23772:
[----:B------:R-:W-:Y:S02]  /*4bd0*/  IADD3 R98, P1, PT, R98, 0x10, RZ ;  /* 0x0000001062627810 */ /* 0x000fe40007f3e0ff */
[----:B------:R-:W-:Y:S02]  /*4be0*/  IADD3 R101, PT, PT, R101, 0x4, RZ ;  /* 0x0000000465657810 */ /* 0x000fe40007ffe0ff */
[----:B------:R-:W-:Y:S02]  /*4bf0*/  IADD3 R5, PT, PT, R5, 0x80, RZ ;  /* 0x0000008005057810 */ /* 0x000fe40007ffe0ff */
[----:B------:R-:W-:Y:S02]  /*4c00*/  IADD3 R2, PT, PT, R2, 0x200, RZ ;  /* 0x0000020002027810 */ /* 0x000fe40007ffe0ff */
[----:B------:R-:W-:Y:S01]  /*4c10*/  IADD3.X R99, PT, PT, RZ, R99, RZ, P1, !PT ;  /* 0x00000063ff637210 */ /* 0x000fe20000ffe4ff */
[----:B------:R-:W-:Y:S06]  /*4c20*/  @!P0 BRA `(.L_x_23774) ;  /* 0xffffffe800048947 */ /* 0x000fec000383ffff */
.L_x_23771:
[----:B---34-:R-:W-:Y:S05]  /*4c30*/  BSYNC.RECONVERGENT B0 ;  /* 0x0000000000007941 */ /* 0x018fea0003800200 */
.L_x_23770:
[----:B------:R-:W2:Y:S01]  /*4c40*/  SHFL.BFLY PT, R3, R96, 0x4, 0x1f ;  /* 0x0c801f0060037f89 */ /* 0x000ea200000e0000 */
[----:B------:R-:W-:Y:S01]  /*4c50*/  LOP3.LUT R23, R7, 0x7, RZ, 0xc0, !PT ;  /* 0x0000000707177812 */ /* 0x000fe200078ec0ff */
[----:B------:R-:W3:Y:S01]  /*4c60*/  S2UR UR5, SR_CgaCtaId ;  /* 0x00000000000579c3 */ /* 0x000ee20000008800 */
[----:B------:R-:W-:Y:S01]  /*4c70*/  UMOV UR4, 0x400 ;  /* 0x0000040000047882 */ /* 0x000fe20000000000 */
[----:B-1----:R-:W1:Y:S01]  /*4c80*/  SHFL.BFLY PT, R5, R108, 0x4, 0x1f ;  /* 0x0c801f006c057f89 */ /* 0x002e6200000e0000 */
[----:B------:R-:W-:Y:S01]  /*4c90*/  ISETP.NE.AND P2, PT, R23, RZ, PT ;  /* 0x000000ff1700720c */ /* 0x000fe20003f45270 */
[----:B------:R-:W-:Y:S01]  /*4ca0*/  UIADD3 UR4, UPT, UPT, UR4, 0x160, URZ ;  /* 0x0000016004047890 */ /* 0x000fe2000fffe0ff */
[----:B------:R-:W-:Y:S01]  /*4cb0*/  LOP3.LUT R23, R7, 0x3e0, RZ, 0xc0, !PT ;  /* 0x000003e007177812 */ /* 0x000fe200078ec0ff */
[----:B------:R-:W4:Y:S01]  /*4cc0*/  SHFL.BFLY PT, R0, R107, 0x4, 0x1f ;  /* 0x0c801f006b007f89 */ /* 0x000f2200000e0000 */
[----:B------:R-:W-:Y:S01]  /*4cd0*/  SHF.R.U32.HI R94, RZ, 0x3, R94 ;  /* 0x00000003ff5e7819 */ /* 0x000fe2000001165e */
[----:B------:R-:W-:Y:S01]  /*4ce0*/  BSSY.RECONVERGENT B0, `(.L_x_23775) ;  /* 0x0000095000007945 */ /* 0x000fe20003800200 */
[----:B------:R-:W-:Y:S01]  /*4cf0*/  ISETP.NE.OR P4, PT, R23, 0x20, P2 ;  /* 0x000000201700780c */ /* 0x000fe20001785670 */
[----:B------:R-:W5:Y:S01]  /*4d00*/  SHFL.BFLY PT, R2, R123, 0x4, 0x1f ;  /* 0x0c801f007b027f89 */ /* 0x000f6200000e0000 */
[----:B------:R-:W-:Y:S01]  /*4d10*/  LOP3.LUT P0, RZ, R7, 0x3c7, RZ, 0xc0, !PT ;  /* 0x000003c707ff7812 */ /* 0x000fe2000780c0ff */
[----:B------:R-:W-:Y:S01]  /*4d20*/  IMAD R95, R95, 0x50, R94 ;  /* 0x000000505f5f7824 */ /* 0x000fe200078e025e */
[C---:B------:R-:W-:Y:S01]  /*4d30*/  LOP3.LUT P1, RZ, R7.reuse, 0x3e7, RZ, 0xc0, !PT ;  /* 0x000003e707ff7812 */ /* 0x040fe2000782c0ff */
[----:B------:R-:W0:Y:S01]  /*4d40*/  SHFL.BFLY PT, R9, R122, 0x4, 0x1f ;  /* 0x0c801f007a097f89 */ /* 0x000e2200000e0000 */
[----:B------:R-:W-:-:S03]  /*4d50*/  ISETP.GT.U32.AND P3, PT, R7, 0x1f, PT ;  /* 0x0000001f0700780c */ /* 0x000fc60003f64070 */
[----:B------:R-:W0:Y:S01]  /*4d60*/  SHFL.BFLY PT, R4, R121, 0x4, 0x1f ;  /* 0x0c801f0079047f89 */ /* 0x000e2200000e0000 */
[----:B--2---:R-:W-:-:S03]  /*4d70*/  FADD.FTZ R3, R3, R96 ;  /* 0x0000006003037221 */ /* 0x004fc60000010000 */
[----:B------:R-:W2:Y:S01]  /*4d80*/  SHFL.BFLY PT, R11, R120, 0x4, 0x1f ;  /* 0x0c801f00780b7f89 */ /* 0x000ea200000e0000 */
[----:B---3--:R-:W-:Y:S01]  /*4d90*/  ULEA UR4, UR5, UR4, 0x18 ;  /* 0x0000000405047291 */ /* 0x008fe2000f8ec0ff */
[----:B-1----:R-:W-:Y:S02]  /*4da0*/  FADD.FTZ R5, R5, R108 ;  /* 0x0000006c05057221 */ /* 0x002fe40000010000 */
[----:B------:R-:W1:Y:S01]  /*4db0*/  SHFL.BFLY PT, R6, R119, 0x4, 0x1f ;  /* 0x0c801f0077067f89 */ /* 0x000e6200000e0000 */
[----:B----4-:R-:W-:-:S03]  /*4dc0*/  FADD.FTZ R107, R0, R107 ;  /* 0x0000006b006b7221 */ /* 0x010fc60000010000 */
[----:B------:R-:W3:Y:S01]  /*4dd0*/  SHFL.BFLY PT, R13, R118, 0x4, 0x1f ;  /* 0x0c801f00760d7f89 */ /* 0x000ee200000e0000 */
[----:B-----5:R-:W-:-:S03]  /*4de0*/  FADD.FTZ R123, R2, R123 ;  /* 0x0000007b027b7221 */ /* 0x020fc60000010000 */
[----:B------:R-:W4:Y:S01]  /*4df0*/  SHFL.BFLY PT, R8, R117, 0x4, 0x1f ;  /* 0x0c801f0075087f89 */ /* 0x000f2200000e0000 */
[----:B0-----:R-:W-:-:S03]  /*4e00*/  FADD.FTZ R9, R9, R122 ;  /* 0x0000007a09097221 */ /* 0x001fc60000010000 */
[----:B------:R-:W0:Y:S01]  /*4e10*/  SHFL.BFLY PT, R10, R115, 0x4, 0x1f ;  /* 0x0c801f00730a7f89 */ /* 0x000e2200000e0000 */
[----:B------:R-:W-:-:S03]  /*4e20*/  FADD.FTZ R121, R4, R121 ;  /* 0x0000007904797221 */ /* 0x000fc60000010000 */
[----:B------:R-:W5:Y:S04]  /*4e30*/  SHFL.BFLY PT, R15, R114, 0x4, 0x1f ;  /* 0x0c801f00720f7f89 */ /* 0x000f6800000e0000 */
[----:B------:R-:W5:Y:S01]  /*4e40*/  SHFL.BFLY PT, R12, R113, 0x4, 0x1f ;  /* 0x0c801f00710c7f89 */ /* 0x000f6200000e0000 */
        /* <DEDUP_REMOVED lines=10> */
[----:B-----5:R-:W-:-:S03]  /*4ef0*/  FADD.FTZ R15, R15, R114 ;  /* 0x000000720f0f7221 */ /* 0x020fc60000010000 */
[----:B------:R-:W5:Y:S01]  /*4f00*/  SHFL.BFLY PT, R21, R104, 0x4, 0x1f ;  /* 0x0c801f0068157f89 */ /* 0x000f6200000e0000 */
[----:B------:R-:W-:-:S03]  /*4f10*/  FADD.FTZ R113, R12, R113 ;  /* 0x000000710c717221 */ /* 0x000fc60000010000 */
[----:B------:R-:W5:Y:S01]  /*4f20*/  SHFL.BFLY PT, R24, R103, 0x4, 0x1f ;  /* 0x0c801f0067187f89 */ /* 0x000f6200000e0000 */
[----:B--2---:R-:W-:-:S03]  /*4f30*/  FADD.FTZ R111, R14, R111 ;  /* 0x0000006f0e6f7221 */ /* 0x004fc60000010000 */
[----:B------:R-:W2:Y:S01]  /*4f40*/  SHFL.BFLY PT, R0, R3, 0x2, 0x1f ;  /* 0x0c401f0003007f89 */ /* 0x000ea200000e0000 */
[----:B-1----:R-:W-:-:S03]  /*4f50*/  FADD.FTZ R17, R17, R110 ;  /* 0x0000006e11117221 */ /* 0x002fc60000010000 */
[----:B------:R-:W1:Y:S01]  /*4f60*/  SHFL.BFLY PT, R2, R5, 0x2, 0x1f ;  /* 0x0c401f0005027f89 */ /* 0x000e6200000e0000 */
[----:B---3--:R-:W-:Y:S01]  /*4f70*/  FADD.FTZ R109, R16, R109 ;  /* 0x0000006d106d7221 */ /* 0x008fe20000010000 */
[----:B----4-:R-:W-:Y:S02]  /*4f80*/  FADD.FTZ R19, R19, R106 ;  /* 0x0000006a13137221 */ /* 0x010fe40000010000 */
[----:B------:R-:W3:Y:S01]  /*4f90*/  SHFL.BFLY PT, R4, R107, 0x2, 0x1f ;  /* 0x0c401f006b047f89 */ /* 0x000ee200000e0000 */
[----:B0-----:R-:W-:-:S03]  /*4fa0*/  FADD.FTZ R105, R18, R105 ;  /* 0x0000006912697221 */ /* 0x001fc60000010000 */
[----:B------:R-:W0:Y:S01]  /*4fb0*/  SHFL.BFLY PT, R6, R123, 0x2, 0x1f ;  /* 0x0c401f007b067f89 */ /* 0x000e2200000e0000 */
[----:B-----5:R-:W-:-:S03]  /*4fc0*/  FADD.FTZ R104, R21, R104 ;  /* 0x0000006815687221 */ /* 0x020fc60000010000 */
[----:B------:R-:W4:Y:S01]  /*4fd0*/  SHFL.BFLY PT, R8, R9, 0x2, 0x1f ;  /* 0x0c401f0009087f89 */ /* 0x000f2200000e0000 */
[----:B------:R-:W-:Y:S01]  /*4fe0*/  LOP3.LUT R21, R7, 0x3c0, RZ, 0xc0, !PT ;  /* 0x000003c007157812 */ /* 0x000fe200078ec0ff */
[----:B------:R-:W-:Y:S02]  /*4ff0*/  FADD.FTZ R103, R24, R103 ;  /* 0x0000006718677221 */ /* 0x000fe40000010000 */
[----:B------:R-:W5:Y:S01]  /*5000*/  SHFL.BFLY PT, R10, R121, 0x2, 0x1f ;  /* 0x0c401f00790a7f89 */ /* 0x000f6200000e0000 */
[----:B------:R-:W-:Y:S01]  /*5010*/  ISETP.NE.OR P5, PT, R21, 0x40, P2 ;  /* 0x000000401500780c */ /* 0x000fe200017a5670 */
[----:B--2---:R-:W-:Y:S02]  /*5020*/  FADD.FTZ R0, R3, R0 ;  /* 0x0000000003007221 */ /* 0x004fe40000010000 */
[----:B------:R-:W2:Y:S01]  /*5030*/  SHFL.BFLY PT, R12, R11, 0x2, 0x1f ;  /* 0x0c401f000b0c7f89 */ /* 0x000ea200000e0000 */
[----:B-1----:R-:W-:-:S03]  /*5040*/  FADD.FTZ R2, R5, R2 ;  /* 0x0000000205027221 */ /* 0x002fc60000010000 */
[----:B------:R-:W1:Y:S04]  /*5050*/  SHFL.BFLY PT, R14, R119, 0x2, 0x1f ;  /* 0x0c401f00770e7f89 */ /* 0x000e6800000e0000 */
[----:B------:R-:W1:Y:S01]  /*5060*/  SHFL.BFLY PT, R16, R13, 0x2, 0x1f ;  /* 0x0c401f000d107f89 */ /* 0x000e6200000e0000 */
        /* <DEDUP_REMOVED lines=8> */
[----:B--2---:R-:W-:-:S03]  /*50f0*/  FADD.FTZ R12, R11, R12 ;  /* 0x0000000c0b0c7221 */ /* 0x004fc60000010000 */
[----:B------:R-:W2:Y:S01]  /*5100*/  SHFL.BFLY PT, R26, R111, 0x2, 0x1f ;  /* 0x0c401f006f1a7f89 */ /* 0x000ea200000e0000 */
[----:B-1----:R-:W-:-:S03]  /*5110*/  FADD.FTZ R14, R119, R14 ;  /* 0x0000000e770e7221 */ /* 0x002fc60000010000 */
[----:B------:R-:W1:Y:S01]  /*5120*/  SHFL.BFLY PT, R28, R17, 0x2, 0x1f ;  /* 0x0c401f00111c7f89 */ /* 0x000e6200000e0000 */
[----:B------:R-:W-:-:S03]  /*5130*/  FADD.FTZ R16, R13, R16 ;  /* 0x000000100d107221 */ /* 0x000fc60000010000 */
        /* <DEDUP_REMOVED lines=11> */
[----:B-1----:R-:W-:Y:S01]  /*51f0*/  FADD.FTZ R28, R17, R28 ;  /* 0x0000001c111c7221 */ /* 0x002fe20000010000 */
[----:B------:R-:W-:Y:S02]  /*5200*/  FADD.FTZ R30, R109, R30 ;  /* 0x0000001e6d1e7221 */ /* 0x000fe40000010000 */
        /* <DEDUP_REMOVED lines=39> */
[----:B------:R-:W-:Y:S01]  /*5480*/  FADD.FTZ R35, R28, R35 ;  /* 0x000000231c237221 */ /* 0x000fe20000010000 */
[----:B-1----:R-:W-:Y:S01]  /*5490*/  FADD.FTZ R37, R30, R37 ;  /* 0x000000251e257221 */ /* 0x002fe20000010000 */
[----:B---3--:R-:W-:Y:S01]  /*54a0*/  FADD.FTZ R39, R32, R3 ;  /* 0x0000000320277221 */ /* 0x008fe20000010000 */
        /* <DEDUP_REMOVED lines=24> */
.L_x_23776:
[----:B------:R-:W-:Y:S05]  /*5630*/  BSYNC.RECONVERGENT B0 ;  /* 0x0000000000007941 */ /* 0x000fea0003800200 */
.L_x_23775:
        /* <DEDUP_REMOVED lines=42> */
[----:B------:R-:W-:-:S07]  /*58e0*/  FADD.FTZ R45, R45, R40 ;  /* 0x000000282d2d7221 */ /* 0x000fce0000010000 */
.L_x_23778:
[----:B------:R-:W-:Y:S05]  /*58f0*/  BSYNC.RECONVERGENT B0 ;  /* 0x0000000000007941 */ /* 0x000fea0003800200 */
.L_x_23777:
        /* <DEDUP_REMOVED lines=23> */
.L_x_23780:
[----:B------:R-:W-:Y:S05]  /*5a70*/  BSYNC.RECONVERGENT B0 ;  /* 0x0000000000007941 */ /* 0x000fea0003800200 */
.L_x_23779:
        /* <DEDUP_REMOVED lines=43> */
.L_x_23782:
[----:B------:R-:W-:Y:S05]  /*5d30*/  BSYNC.RECONVERGENT B0 ;  /* 0x0000000000007941 */ /* 0x000fea0003800200 */
.L_x_23781:
        /* <DEDUP_REMOVED lines=38> */
.L_x_23783:
        /* <DEDUP_REMOVED lines=14> */
.L_x_26019:


//--------------------- .text._ZN4vllm25paged_attention_v1_kernelIffLi64ELi32ELi128ELNS_18Fp8KVCacheDataTypeE0ELb1EEEvPT_PKS2_PKT0_S8_ifPKiSA_iPKfiiiSC_SC_iiiii --------------------------
	.section	.text._ZN4vllm25paged_attention_v1_kernelIffLi64ELi32ELi128ELNS_18Fp8KVCacheDataTypeE0ELb1EEEvPT_PKS2_PKT0_S8_ifPKiSA_iPKfiiiSC_SC_iiiii,"ax",@progbits
	.align	128
        .global         _ZN4vllm25paged_attention_v1_kernelIffLi64ELi32ELi128ELNS_18Fp8KVCacheDataTypeE0ELb1EEEvPT_PKS2_PKT0_S8_ifPKiSA_iPKfiiiSC_SC_iiiii
        .type           _ZN4vllm25paged_attention_v1_kernelIffLi64ELi32ELi128ELNS_18Fp8KVCacheDataTypeE0ELb1EEEvPT_PKS2_PKT0_S8_ifPKiSA_iPKfiiiSC_SC_iiiii,@function
        .size           _ZN4vllm25paged_attention_v1_kernelIffLi64ELi32ELi128ELNS_18Fp8KVCacheDataTypeE0ELb1EEEvPT_PKS2_PKT0_S8_ifPKiSA_iPKfiiiSC_SC_iiiii,(.L_x_26020 - _ZN4vllm25paged_attention_v1_kernelIffLi64ELi32ELi128ELNS_18Fp8KVCacheDataTypeE0ELb1EEEvPT_PKS2_PKT0_S8_ifPKiSA_iPKfiiiSC_SC_iiiii)
        .other          _ZN4vllm25paged_attention_v1_kernelIffLi64ELi32ELi128ELNS_18Fp8KVCacheDataTypeE0ELb1EEEvPT_PKS2_PKT0_S8_ifPKiSA_iPKfiiiSC_SC_iiiii,@"STO_CUDA_ENTRY STV_DEFAULT"
_ZN4vllm25paged_attention_v1_kernelIffLi64ELi32ELi128ELNS_18Fp8KVCacheDataTypeE0ELb1EEEvPT_PKS2_PKT0_S8_ifPKiSA_iPKfiiiSC_SC_iiiii:
.text._ZN4vllm25paged_attention_v1_kernelIffLi64ELi32ELi128ELNS_18Fp8KVCacheDataTypeE0ELb1EEEvPT_PKS2_PKT0_S8_ifPKiSA_iPKfiiiSC_SC_iiiii:
        /* <DEDUP_REMOVED lines=18> */
[----:B-1----:R1:W2:Y:S01]  /*0120*/  LDG.E.CONSTANT R116, desc[UR8][R116.64] ;  /* 0x0000000874747981 */ /* 0x0022a2000c1e9900 */
[----:B---3--:R-:W-:Y:S01]  /*0130*/  IMAD R0, R73, UR4, RZ ;  /* 0x0000000449007c24 */ /* 0x008fe2000f8e02ff */
[----:B----4-:R-:W-:Y:S01]  /*0140*/  IABS R15, R17 ;  /* 0x00000011000f7213 */ /* 0x010fe20000000000 */
[----:B------:R-:W3:Y:S01]  /*0150*/  LDCU UR4, c[0x0][0x3b8] ;  /* 0x00007700ff0477ac */ /* 0x000ee20008000800 */
[----:B------:R-:W4:Y:S05]  /*0160*/  LDCU.64 UR14, c[0x0][0x390] ;  /* 0x00007200ff0e77ac */ /* 0x000f2a0008000a00 */
[----:B------:R-:W1:Y:S01]  /*0170*/  @!P1 LDC.64 R8, c[0x0][0x388] ;  /* 0x0000e200ff089b82 */ /* 0x000e620000000a00 */
[----:B------:R-:W-:-:S02]  /*0180*/  @!P1 SHF.L.U32 R3, R5, 0x2, RZ ;  /* 0x0000000205039819 */ /* 0x000fc400000006ff */
[----:B------:R-:W-:-:S04]  /*0190*/  @!P1 SHF.L.U32 R2, R13, 0x6, RZ ;  /* 0x000000060d029819 */ /* 0x000fc800000006ff */
[----:B------:R-:W-:Y:S02]  /*01a0*/  @!P1 IADD3 R2, P0, P2, R3, R0, R2 ;  /* 0x0000000003029210 */ /* 0x000fe40007a1e002 */
[----:B------:R-:W-:-:S04]  /*01b0*/  SHF.R.S32.HI R0, RZ, 0x1f, R0 ;  /* 0x0000001fff007819 */ /* 0x000fc80000011400 */
[----:B------:R-:W-:Y:S02]  /*01c0*/  @!P1 IADD3.X R0, PT, PT, RZ, R0, RZ, P0, P2 ;  /* 0x00000000ff009210 */ /* 0x000fe400007e44ff */
[----:B------:R-:W-:-:S04]  /*01d0*/  ISETP.NE.U32.AND P0, PT, R6, RZ, PT ;  /* 0x000000ff0600720c */ /* 0x000fc80003f05070 */
[----:B------:R-:W-:Y:S02]  /*01e0*/  ISETP.NE.AND.EX P0, PT, R7, RZ, PT, P0 ;  /* 0x000000ff0700720c */ /* 0x000fe40003f05300 */
[----:B-1----:R-:W-:-:S04]  /*01f0*/  @!P1 LEA R8, P2, R2, R8, 0x2 ;  /* 0x0000000802089211 */ /* 0x002fc800078410ff */
[----:B------:R-:W-:-:S07]  /*0200*/  @!P1 LEA.HI.X R9, R2, R9, R0, 0x2, P2 ;  /* 0x0000000902099211 */ /* 0x000fce00010f1400 */
[----:B------:R-:W1:Y:S01]  /*0210*/  @P0 LDC.64 R2, c[0x0][0x3c0] ;  /* 0x0000f000ff020b82 */ /* 0x000e620000000a00 */
[----:B------:R-:W4:Y:S01]  /*0220*/  @!P1 LDG.E.128.CONSTANT R8, desc[UR8][R8.64] ;  /* 0x0000000808089981 */ /* 0x000f22000c1e9d00 */
[----:B------:R-:W0:Y:S08]  /*0230*/  I2F.RP R0, R15 ;  /* 0x0000000f00007306 */ /* 0x000e300000209400 */
[----:B0-----:R-:W0:Y:S01]  /*0240*/  MUFU.RCP R0, R0 ;  /* 0x0000000000007308 */ /* 0x001e220000001000 */
[----:B-1----:R-:W-:-:S05]  /*0250*/  @P0 IMAD.WIDE.U32 R2, R13, 0x4, R2 ;  /* 0x000000040d020825 */ /* 0x002fca00078e0002 */
[----:B------:R1:W5:Y:S01]  /*0260*/  @P0 LDG.E.CONSTANT R115, desc[UR8][R2.64] ;  /* 0x0000000802730981 */ /* 0x000362000c1e9900 */
[----:B------:R-:W-:Y:S01]  /*0270*/  SHF.R.U32.HI R117, RZ, 0x5, R5 ;  /* 0x00000005ff757819 */ /* 0x000fe20000011605 */
[----:B---3--:R-:W-:Y:S01]  /*0280*/  IMAD R73, R73, UR4, RZ ;  /* 0x0000000449497c24 */ /* 0x008fe2000f8e02ff */
[----:B------:R-:W-:Y:S01]  /*0290*/  BSSY.RECONVERGENT B0, `(.L_x_23784) ;  /* 0x0000126000007945 */ /* 0x000fe20003800200 */
[----:B------:R-:W3:Y:S01]  /*02a0*/  @!P1 S2R R14, SR_CgaCtaId ;  /* 0x00000000000e9919 */ /* 0x000ee20000008800 */
[----:B------:R-:W-:Y:S01]  /*02b0*/  MOV R111, 0xff7fffff ;  /* 0xff7fffff006f7802 */ /* 0x000fe20000000f00 */
[----:B0-----:R-:W-:Y:S01]  /*02c0*/  VIADD R6, R0, 0xffffffe ;  /* 0x0ffffffe00067836 */ /* 0x001fe20000000000 */
[----:B-1----:R-:W-:-:S03]  /*02d0*/  IABS R2, R112 ;  /* 0x0000007000027213 */ /* 0x002fc60000000000 */
[----:B------:R0:W1:Y:S02]  /*02e0*/  F2I.FTZ.U32.TRUNC.NTZ R7, R6 ;  /* 0x0000000600077305 */ /* 0x000064000021f000 */
[----:B0-----:R-:W-:Y:S02]  /*02f0*/  MOV R6, RZ ;  /* 0x000000ff00067202 */ /* 0x001fe40000000f00 */
[----:B-1----:R-:W-:-:S05]  /*0300*/  IADD3 R4, PT, PT, RZ, -R7, RZ ;  /* 0x80000007ff047210 */ /* 0x002fca0007ffe0ff */
[----:B------:R-:W-:-:S04]  /*0310*/  IMAD R19, R4, R15, RZ ;  /* 0x0000000f04137224 */ /* 0x000fc800078e02ff */
[----:B------:R-:W-:Y:S02]  /*0320*/  IMAD.HI.U32 R7, R7, R19, R6 ;  /* 0x0000001307077227 */ /* 0x000fe400078e0006 */
[----:B------:R-:W0:Y:S04]  /*0330*/  LDC R19, c[0x0][0x3f4] ;  /* 0x0000fd00ff137b82 */ /* 0x000e280000000800 */
[----:B------:R-:W-:-:S05]  /*0340*/  IMAD.HI.U32 R7, R7, R2, RZ ;  /* 0x0000000207077227 */ /* 0x000fca00078e00ff */
[----:B------:R-:W-:-:S05]  /*0350*/  IADD3 R0, PT, PT, -R7, RZ, RZ ;  /* 0x000000ff07007210 */ /* 0x000fca0007ffe1ff */
        /* <DEDUP_REMOVED lines=10> */
[----:B------:R-:W-:Y:S01]  /*0400*/  @P0 IADD3 R7, PT, PT, R7, 0x1, RZ ;  /* 0x0000000107070810 */ /* 0x000fe20007ffe0ff */
[----:B------:R-:W-:-:S03]  /*0410*/  IMAD.MOV.U32 R114, RZ, RZ, R0 ;  /* 0x000000ffff727224 */ /* 0x000fc600078e0000 */
[----:B------:R-:W-:-:S05]  /*0420*/  MOV R18, R7 ;  /* 0x0000000700127202 */ /* 0x000fca0000000f00 */
[----:B------:R-:W-:Y:S01]  /*0430*/  @!P3 IMAD.MOV R18, RZ, RZ, -R18 ;  /* 0x000000ffff12b224 */ /* 0x000fe200078e0a12 */
        /* <DEDUP_REMOVED lines=19> */
[----:B------:R-:W-:Y:S01]  /*0570*/  IADD3 R113, PT, PT, -R4, RZ, RZ ;  /* 0x000000ff04717210 */ /* 0x000fe20007ffe1ff */
[----:B------:R-:W-:Y:S02]  /*0580*/  IMAD R3, R2, R15, R12 ;  /* 0x0000000f02037224 */ /* 0x000fe400078e020c */
[----:B------:R-:W0:Y:S02]  /*0590*/  LDC R15, c[0x0][0x3f8] ;  /* 0x0000fe00ff0f7b82 */ /* 0x000e240000000800 */
[----:B------:R-:W-:Y:S01]  /*05a0*/  IMAD.HI.U32 R113, R7, R113, R6 ;  /* 0x0000007107717227 */ /* 0x000fe200078e0006 */
        /* <DEDUP_REMOVED lines=20> */
[----:B---3--:R-:W-:Y:S02]  /*06f0*/  @!P1 LEA R4, R14, R3, 0x18 ;  /* 0x000000030e049211 */ /* 0x008fe400078ec0ff */
[----:B------:R-:W-:Y:S02]  /*0700*/  IADD3 R3, PT, PT, R116, 0x1f, RZ ;  /* 0x0000001f74037810 */ /* 0x000fe40007ffe0ff */
[----:B------:R-:W-:Y:S02]  /*0710*/  @!P1 LEA R4, R5, R4, 0x4 ;  /* 0x0000000405049211 */ /* 0x000fe400078e20ff */
[----:B------:R-:W-:-:S03]  /*0720*/  SHF.R.S32.HI R14, RZ, 0x1f, R3 ;  /* 0x0000001fff0e7819 */ /* 0x000fc60000011403 */
[-C--:B------:R-:W-:Y:S02]  /*0730*/  @!P0 IADD3 R7, PT, PT, R7, -R0.reuse, RZ ;  /* 0x8000000007078210 */ /* 0x080fe40007ffe0ff */
[----:B------:R-:W-:Y:S01]  /*0740*/  @!P0 IADD3 R6, PT, PT, R6, 0x1, RZ ;  /* 0x0000000106068810 */ /* 0x000fe20007ffe0ff */
[----:B------:R-:W-:Y:S01]  /*0750*/  @!P4 IMAD.MOV R2, RZ, RZ, -R2 ;  /* 0x000000ffff02c224 */ /* 0x000fe200078e0a02 */
[----:B----4-:R0:W-:Y:S01]  /*0760*/  @!P1 STS.128 [R4], R8 ;  /* 0x0000000804009388 */ /* 0x0101e20000000c00 */
[----:B------:R-:W-:Y:S01]  /*0770*/  BAR.SYNC.DEFER_BLOCKING 0x0 ;  /* 0x0000000000007b1d */ /* 0x000fe20000010000 */
[----:B------:R-:W-:Y:S02]  /*0780*/  ISETP.GE.U32.AND P1, PT, R7, R0, PT ;  /* 0x000000000700720c */ /* 0x000fe40003f26070 */
[----:B------:R-:W-:Y:S02]  /*0790*/  @!P3 LOP3.LUT R2, RZ, R18, RZ, 0x33, !PT ;  /* 0x00000012ff02b212 */ /* 0x000fe400078e33ff */
[----:B------:R-:W-:-:S02]  /*07a0*/  ISETP.GE.AND P3, PT, R12, RZ, PT ;  /* 0x000000ff0c00720c */ /* 0x000fc40003f66270 */
[----:B------:R-:W-:Y:S01]  /*07b0*/  ISETP.NE.AND P0, PT, R19, RZ, PT ;  /* 0x000000ff1300720c */ /* 0x000fe20003f05270 */
[----:B------:R-:W-:Y:S01]  /*07c0*/  @!P2 IMAD R7, R17, UR5, R2 ;  /* 0x000000051107ac24 */ /* 0x000fe2000f8e0202 */
[----:B0-----:R-:W-:-:S05]  /*07d0*/  LEA.HI R4, R14, R3, RZ, 0x5 ;  /* 0x000000030e047211 */ /* 0x001fca00078f28ff */
[----:B------:R-:W-:Y:S02]  /*07e0*/  @P1 IADD3 R6, PT, PT, R6, 0x1, RZ ;  /* 0x0000000106061810 */ /* 0x000fe40007ffe0ff */
[----:B------:R-:W-:-:S03]  /*07f0*/  SHF.R.S32.HI R4, RZ, 0x5, R4 ;  /* 0x00000005ff047819 */ /* 0x000fc60000011404 */
[----:B------:R-:W-:Y:S01]  /*0800*/  IMAD.MOV.U32 R3, RZ, RZ, R6 ;  /* 0x000000ffff037224 */ /* 0x000fe200078e0006 */
        /* <DEDUP_REMOVED lines=8> */
[----:B------:R-:W-:Y:S02]  /*0890*/  SHF.R.U32.HI R6, RZ, 0x3, R5 ;  /* 0x00000003ff067819 */ /* 0x000fe40000011605 */
[----:B------:R-:W-:Y:S02]  /*08a0*/  MOV R7, RZ ;  /* 0x000000ff00077202 */ /* 0x000fe40000000f00 */
[----:B------:R-:W-:Y:S02]  /*08b0*/  LOP3.LUT R6, R6, 0x7c, RZ, 0xc0, !PT ;  /* 0x0000007c06067812 */ /* 0x000fe400078ec0ff */
[----:B------:R-:W-:Y:S02]  /*08c0*/  LOP3.LUT R0, R5, 0x1f, RZ, 0xc0, !PT ;  /* 0x0000001f05007812 */ /* 0x000fe400078ec0ff */
[----:B------:R-:W-:Y:S01]  /*08d0*/  SHF.L.U32 R72, R117, 0x5, RZ ;  /* 0x0000000575487819 */ /* 0x000fe200000006ff */
[----:B------:R-:W-:Y:S01]  /*08e0*/  IMAD.WIDE R6, R73, 0x4, R6 ;  /* 0x0000000449067825 */ /* 0x000fe200078e0206 */
[----:B------:R-:W-:-:S02]  /*08f0*/  MOV R111, 0xff7fffff ;  /* 0xff7fffff006f7802 */ /* 0x000fc40000000f00 */
[C---:B------:R-:W-:Y:S01]  /*0900*/  LOP3.LUT R73, R72.reuse, 0x1f, R5, 0xf8, !PT ;  /* 0x0000001f48497812 */ /* 0x040fe200078ef805 */
[----:B------:R-:W-:Y:S01]  /*0910*/  IMAD R0, R117, 0x20, R0 ;  /* 0x0000002075007824 */ /* 0x000fe200078e0200 */
        /* <DEDUP_REMOVED lines=26> */
.L_x_23788:
        /* <DEDUP_REMOVED lines=17> */
[----:B------:R-:W-:Y:S01]  /*0bd0*/  @!P1 IADD3 R73, PT, PT, R73, -R0, RZ ;  /* 0x8000000049499210 */ /* 0x000fe20007ffe0ff */
[----:B------:R-:W-:Y:S01]  /*0be0*/  @!P1 VIADD R74, R74, 0x1 ;  /* 0x000000014a4a9836 */ /* 0x000fe20000000000 */
[----:B------:R-:W-:Y:S02]  /*0bf0*/  ISETP.NE.AND P1, PT, R79, RZ, PT ;  /* 0x000000ff4f00720c */ /* 0x000fe40003f25270 */
[----:B------:R-:W-:Y:S02]  /*0c00*/  ISETP.GE.U32.AND P0, PT, R73, R114, PT ;  /* 0x000000724900720c */ /* 0x000fe40003f06070 */
[----:B-1----:R-:W-:-:S06]  /*0c10*/  IADD3 R73, PT, PT, R75, 0xffffffe, RZ ;  /* 0x0ffffffe4b497810 */ /* 0x002fcc0007ffe0ff */
[----:B------:R-:W1:Y:S05]  /*0c20*/  F2I.FTZ.U32.TRUNC.NTZ R73, R73 ;  /* 0x0000004900497305 */ /* 0x000e6a000021f000 */
[----:B------:R-:W-:-:S04]  /*0c30*/  @P0 IADD3 R74, PT, PT, R74, 0x1, RZ ;  /* 0x000000014a4a0810 */ /* 0x000fc80007ffe0ff */
[----:B------:R-:W-:-:S04]  /*0c40*/  MOV R76, R74 ;  /* 0x0000004a004c7202 */ /* 0x000fc80000000f00 */
[----:B------:R-:W-:Y:S02]  /*0c50*/  @!P2 IADD3 R76, PT, PT, -R76, RZ, RZ ;  /* 0x000000ff4c4ca210 */ /* 0x000fe40007ffe1ff */
[----:B------:R-:W-:Y:S01]  /*0c60*/  @!P1 LOP3.LUT R76, RZ, R79, RZ, 0x33, !PT ;  /* 0x0000004fff4c9212 */ /* 0x000fe200078e33ff */
[----:B-1----:R-:W-:Y:S01]  /*0c70*/  IMAD.MOV R72, RZ, RZ, -R73 ;  /* 0x000000ffff487224 */ /* 0x002fe200078e0a49 */
        /* <DEDUP_REMOVED lines=52> */
[----:B------:R-:W-:-:S02]  /*0fc0*/  FFMA.FTZ R89, R62, R78, R73 ;  /* 0x0000004e3e597223 */ /* 0x000fc40000010049 */
[----:B------:R-:W2:Y:S01]  /*0fd0*/  LDG.E.128.CONSTANT R72, desc[UR8][R118.64+0xe00] ;  /* 0x000e000876487981 */ /* 0x000ea2000c1e9d00 */
[----:B------:R-:W-:Y:S01]  /*0fe0*/  FFMA.FTZ R88, R63, R79, R88 ;  /* 0x0000004f3f587223 */ /* 0x000fe20000010058 */
[----:B----4-:R-:W-:Y:S01]  /*0ff0*/  FFMA.FTZ R90, R57, R81, R76 ;  /* 0x00000051395a7223 */ /* 0x010fe2000001004c */
[----:B------:R-:W-:Y:S01]  /*1000*/  FFMA.FTZ R101, R56, R80, R101 ;  /* 0x0000005038657223 */ /* 0x000fe20000010065 */
[----:B------:R-:W3:Y:S01]  /*1010*/  LDG.E.128.CONSTANT R76, desc[UR8][R118.64+0x1000] ;  /* 0x00100008764c7981 */ /* 0x000ee2000c1e9d00 */
        /* <DEDUP_REMOVED lines=16> */
[----:B------:R-:W-:Y:S01]  /*1120*/  FFMA.FTZ R123, R46, R98, R123 ;  /* 0x000000622e7b7223 */ /* 0x000fe2000001007b */
[----:B------:R-:W-:-:S02]  /*1130*/  FFMA.FTZ R122, R47, R99, R100 ;  /* 0x000000632f7a7223 */ /* 0x000fc40000010064 */
[----:B------:R-:W4:Y:S04]  /*1140*/  LDG.E.128.CONSTANT R96, desc[UR8][R118.64+0x1a00] ;  /* 0x001a000876607981 */ /* 0x000f28000c1e9d00 */
[----:B------:R-:W4:Y:S01]  /*1150*/  LDG.E.128.CONSTANT R100, desc[UR8][R118.64+0x1c00] ;  /* 0x001c000876647981 */ /* 0x000f22000c1e9d00 */
[----:B-----5:R-:W-:Y:S01]  /*1160*/  FSETP.NEU.FTZ.AND P0, PT, R115, RZ, PT ;  /* 0x000000ff7300720b */ /* 0x020fe20003f1d000 */
[----:B--2---:R-:W-:Y:S01]  /*1170*/  FFMA.FTZ R121, R40, R72, R121 ;  /* 0x0000004828797223 */ /* 0x004fe20000010079 */
[----:B------:R-:W-:Y:S01]  /*1180*/  FFMA.FTZ R120, R41, R73, R120 ;  /* 0x0000004929787223 */ /* 0x000fe20000010078 */
[----:B------:R-:W-:Y:S02]  /*1190*/  FFMA.FTZ R123, R42, R74, R123 ;  /* 0x0000004a2a7b7223 */ /* 0x000fe4000001007b */
        /* <DEDUP_REMOVED lines=46> */
.L_x_23787:
[----:B------:R-:W-:Y:S05]  /*1480*/  BSYNC.RECONVERGENT B1 ;  /* 0x0000000000017941 */ /* 0x000fea0003800200 */
.L_x_23786:
[----:B------:R-:W-:Y:S01]  /*1490*/  IADD3 R6, P0, PT, R6, 0x10, RZ ;  /* 0x0000001006067810 */ /* 0x000fe20007f1e0ff */
[----:B------:R-:W-:Y:S01]  /*14a0*/  VIADD R109, R109, 0x80 ;  /* 0x000000806d6d7836 */ /* 0x000fe20000000000 */
[----:B-12---:R-:W-:Y:S02]  /*14b0*/  IADD3 R110, PT, PT, R110, 0x200, RZ ;  /* 0x000002006e6e7810 */ /* 0x006fe40007ffe0ff */
[----:B------:R-:W-:Y:S02]  /*14c0*/  IADD3 R108, PT, PT, R108, 0x80, RZ ;  /* 0x000000806c6c7810 */ /* 0x000fe40007ffe0ff */
[----:B------:R-:W-:Y:S01]  /*14d0*/  IADD3.X R7, PT, PT, RZ, R7, RZ, P0, !PT ;  /* 0x00000007ff077210 */ /* 0x000fe200007fe4ff */
[----:B------:R-:W-:Y:S06]  /*14e0*/  @!P1 BRA `(.L_x_23788) ;  /* 0xfffffff400749947 */ /* 0x000fec000383ffff */
.L_x_23785:
[----:B------:R-:W-:Y:S05]  /*14f0*/  BSYNC.RECONVERGENT B0 ;  /* 0x0000000000007941 */ /* 0x000fea0003800200 */
.L_x_23784:
[----:B------:R-:W1:Y:S01]  /*1500*/  SHFL.BFLY PT, R6, R111, 0x10, 0x1f ;  /* 0x0e001f006f067f89 */ /* 0x000e6200000e0000 */
[----:B------:R-:W2:Y:S01]  /*1510*/  S2UR UR10, SR_CgaCtaId ;  /* 0x00000000000a79c3 */ /* 0x000ea20000008800 */
[----:B------:R-:W-:Y:S01]  /*1520*/  UMOV UR5, 0x400 ;  /* 0x0000040000057882 */ /* 0x000fe20000000000 */
[----:B0-----:R-:W-:Y:S01]  /*1530*/  VIADD R13, R116, 0x1f ;  /* 0x0000001f740d7836 */ /* 0x001fe20000000000 */
[----:B------:R-:W-:Y:S01]  /*1540*/  UIADD3 UR4, UPT, UPT, UR5, 0x100, URZ ;  /* 0x0000010005047890 */ /* 0x000fe2000fffe0ff */
[----:B------:R-:W-:Y:S03]  /*1550*/  BSSY.RECONVERGENT B0, `(.L_x_23789) ;  /* 0x0000101000007945 */ /* 0x000fe60003800200 */
[----:B------:R-:W-:-:S04]  /*1560*/  SHF.R.S32.HI R14, RZ, 0x1f, R13 ;  /* 0x0000001fff0e7819 */ /* 0x000fc8000001140d */
[----:B------:R-:W-:-:S04]  /*1570*/  LEA.HI R13, R14, R13, RZ, 0x5 ;  /* 0x0000000d0e0d7211 */ /* 0x000fc800078f28ff */
[----:B------:R-:W-:Y:S02]  /*1580*/  LOP3.LUT R13, R13, 0xffffffe0, RZ, 0xc0, !PT ;  /* 0xffffffe00d0d7812 */ /* 0x000fe400078ec0ff */
[----:B-1----:R-:W-:Y:S01]  /*1590*/  FMNMX.FTZ R6, R6, R111, !PT ;  /* 0x0000006f06067209 */ /* 0x002fe20007810000 */
[----:B--2---:R-:W-:-:S04]  /*15a0*/  ULEA UR4, UR10, UR4, 0x18 ;  /* 0x000000040a047291 */ /* 0x004fc8000f8ec0ff */
        /* <DEDUP_REMOVED lines=44> */
.L_x_23793:
        /* <DEDUP_REMOVED lines=11> */
.L_x_23792:
[----:B------:R-:W-:Y:S05]  /*1920*/  BSYNC.RECONVERGENT B1 ;  /* 0x0000000000017941 */ /* 0x000fea0003800200 */
.L_x_23791:
        /* <DEDUP_REMOVED lines=12> */
.L_x_23796:
        /* <DEDUP_REMOVED lines=100> */
.L_x_23795:
[----:B------:R-:W-:Y:S05]  /*2030*/  BSYNC.RECONVERGENT B1 ;  /* 0x0000000000017941 */ /* 0x000fea0003800200 */
.L_x_23794:
        /* <DEDUP_REMOVED lines=55> */
.L_x_23798:
[----:B------:R-:W-:Y:S05]  /*23b0*/  BSYNC.RECONVERGENT B1 ;  /* 0x0000000000017941 */ /* 0x000fea0003800200 */
.L_x_23797:
        /* <DEDUP_REMOVED lines=26> */
.L_x_23790:
[----:B------:R-:W-:Y:S05]  /*2560*/  BSYNC.RECONVERGENT B0 ;  /* 0x0000000000007941 */ /* 0x000fea0003800200 */
.L_x_23789:
        /* <DEDUP_REMOVED lines=40> */
.L_x_23803:
[----:B------:R-:W0:Y:S01]  /*27f0*/  LDS R8, [R9] ;  /* 0x0000000009087984 */ /* 0x000e220000000800 */
[----:B------:R-:W-:-:S05]  /*2800*/  VIADD R10, R10, 0x1 ;  /* 0x000000010a0a7836 */ /* 0x000fca0000000000 */
[----:B------:R-:W-:Y:S01]  /*2810*/  ISETP.NE.AND P0, PT, R10, RZ, PT ;  /* 0x000000ff0a00720c */ /* 0x000fe20003f05270 */
[----:B0-----:R-:W-:-:S05]  /*2820*/  FMUL.FTZ R8, R8, R33 ;  /* 0x0000002108087220 */ /* 0x001fca0000410000 */
[----:B------:R0:W-:Y:S02]  /*2830*/  STS [R9], R8 ;  /* 0x0000000809007388 */ /* 0x0001e40000000800 */
[----:B0-----:R-:W-:-:S05]  /*2840*/  IADD3 R9, PT, PT, R9, 0x200, RZ ;  /* 0x0000020009097810 */ /* 0x001fca0007ffe0ff */
[----:B------:R-:W-:Y:S05]  /*2850*/  @P0 BRA `(.L_x_23803) ;  /* 0xfffffffc00e40947 */ /* 0x000fea000383ffff */
.L_x_23802:
[----:B------:R-:W-:Y:S05]  /*2860*/  BSYNC.RECONVERGENT B1 ;  /* 0x0000000000017941 */ /* 0x000fea0003800200 */
.L_x_23801:
        /* <DEDUP_REMOVED lines=12> */
.L_x_23806:
        /* <DEDUP_REMOVED lines=52> */
.L_x_23805:
[----:B------:R-:W-:Y:S05]  /*2c70*/  BSYNC.RECONVERGENT B1 ;  /* 0x0000000000017941 */ /* 0x000fea0003800200 */
.L_x_23804:
        /* <DEDUP_REMOVED lines=31> */
.L_x_23808:
[----:B------:R-:W-:Y:S05]  /*2e70*/  BSYNC.RECONVERGENT B1 ;  /* 0x0000000000017941 */ /* 0x000fea0003800200 */
.L_x_23807:
        /* <DEDUP_REMOVED lines=14> */
.L_x_23800:
[----:B------:R-:W-:Y:S05]  /*2f60*/  BSYNC.RECONVERGENT B0 ;  /* 0x0000000000007941 */ /* 0x000fea0003800200 */
.L_x_23799:
        /* <DEDUP_REMOVED lines=13> */
[----:B------:R-:W-:-:S02]  /*3040*/  CS2R R90, SRZ ;  /* 0x00000000005a7805 */ /* 0x000fc4000001ff00 */
[----:B------:R-:W-:Y:S01]  /*3050*/  MOV R92, RZ ;  /* 0x000000ff005c7202 */ /* 0x000fe20000000f00 */
[----:B--2---:R-:W-:Y:S06]  /*3060*/  @P0 BRA `(.L_x_23810) ;  /* 0x0000001400340947 */ /* 0x004fec0003800000 */
[----:B0-----:R-:W0:Y:S01]  /*3070*/  I2F.RP R10, R0 ;  /* 0x00000000000a7306 */ /* 0x001e220000209400 */
[----:B-1----:R-:W1:Y:S01]  /*3080*/  LDC R7, c[0x0][0x3b8] ;  /* 0x0000ee00ff077b82 */ /* 0x002e620000000800 */
[----:B------:R-:W2:Y:S01]  /*3090*/  LDCU.64 UR14, c[0x0][0x3a8] ;  /* 0x00007500ff0e77ac */ /* 0x000ea20008000a00 */
[----:B------:R-:W-:Y:S01]  /*30a0*/  SHF.R.U32.HI R6, RZ, 0x3, R5 ;  /* 0x00000003ff067819 */ /* 0x000fe20000011605 */
[----:B------:R-:W-:Y:S01]  /*30b0*/  IMAD.MOV.U32 R98, RZ, RZ, RZ ;  /* 0x000000ffff627224 */ /* 0x000fe200078e00ff */
[----:B------:R-:W-:Y:S01]  /*30c0*/  SHF.L.U32 R101, R5, 0x2, RZ ;  /* 0x0000000205657819 */ /* 0x000fe200000006ff */
[----:B------:R-:W3:Y:S01]  /*30d0*/  LDCU UR13, c[0x0][0x3d0] ;  /* 0x00007a00ff0d77ac */ /* 0x000ee20008000800 */
        /* <DEDUP_REMOVED lines=9> */
[----:B------:R-:W-:Y:S01]  /*3170*/  LOP3.LUT R101, R96, 0x1c, R101, 0xf8, !PT ;  /* 0x0000001c60657812 */ /* 0x000fe200078ef865 */
[----:B---3--:R-:W-:Y:S02]  /*3180*/  IMAD R2, R2, UR13, RZ ;  /* 0x0000000d02027c24 */ /* 0x008fe4000f8e02ff */
[----:B-1----:R-:W-:Y:S01]  /*3190*/  IMAD R11, R7, UR11, RZ ;  /* 0x0000000b070b7c24 */ /* 0x002fe2000f8e02ff */
[----:B------:R-:W-:-:S02]  /*31a0*/  MOV R7, RZ ;  /* 0x000000ff00077202 */ /* 0x000fc40000000f00 */
[----:B----4-:R-:W-:Y:S02]  /*31b0*/  IADD3 R99, PT, PT, R3, -UR12, RZ ;  /* 0x8000000c03637c10 */ /* 0x010fe4000fffe0ff */
[----:B------:R-:W-:Y:S01]  /*31c0*/  SHF.R.S32.HI R3, RZ, 0x1f, R2 ;  /* 0x0000001fff037819 */ /* 0x000fe20000011402 */
[----:B------:R-:W-:-:S04]  /*31d0*/  IMAD.WIDE R6, R11, 0x4, R6 ;  /* 0x000000040b067825 */ /* 0x000fc800078e0206 */
[----:B0-----:R-:W-:Y:S01]  /*31e0*/  VIADD R8, R10, 0xffffffe ;  /* 0x0ffffffe0a087836 */ /* 0x001fe20000000000 */
[----:B--2---:R-:W-:Y:S01]  /*31f0*/  IADD3 R94, P0, PT, R6, UR14, RZ ;  /* 0x0000000e065e7c10 */ /* 0x004fe2000ff1e0ff */
[----:B------:R-:W-:Y:S02]  /*3200*/  IMAD.SHL.U32 R6, R5, 0x10, RZ ;  /* 0x0000001005067824 */ /* 0x000fe400078e00ff */
[----:B------:R0:W1:Y:S01]  /*3210*/  F2I.FTZ.U32.TRUNC.NTZ R9, R8 ;  /* 0x0000000800097305 */ /* 0x000062000021f000 */
[----:B------:R-:W-:Y:S02]  /*3220*/  IADD3.X R95, PT, PT, R7, UR15, RZ, P0, !PT ;  /* 0x0000000f075f7c10 */ /* 0x000fe400087fe4ff */
[----:B------:R-:W-:-:S04]  /*3230*/  LOP3.LUT R6, R6, 0x70, RZ, 0xe2, !PT ;  /* 0x0000007006067812 */ /* 0x000fc800078ee2ff */
[----:B------:R-:W-:Y:S02]  /*3240*/  LEA R6, R77, R6, 0x7 ;  /* 0x000000064d067211 */ /* 0x000fe400078e38ff */
[----:B0-----:R-:W-:Y:S02]  /*3250*/  MOV R8, RZ ;  /* 0x000000ff00087202 */ /* 0x001fe40000000f00 */
[----:B------:R-:W-:Y:S02]  /*3260*/  IADD3 R102, PT, PT, R6, UR4, RZ ;  /* 0x0000000406667c10 */ /* 0x000fe4000fffe0ff */
[----:B-1----:R-:W-:-:S05]  /*3270*/  IADD3 R93, PT, PT, RZ, -R9, RZ ;  /* 0x80000009ff5d7210 */ /* 0x002fca0007ffe0ff */
[----:B------:R-:W-:-:S04]  /*3280*/  IMAD R93, R93, R0, RZ ;  /* 0x000000005d5d7224 */ /* 0x000fc800078e02ff */
[----:B------:R-:W-:-:S07]  /*3290*/  IMAD.HI.U32 R93, R9, R93, R8 ;  /* 0x0000005d095d7227 */ /* 0x000fce00078e0008 */
.L_x_23813:
[----:B------:R-:W0:Y:S01]  /*32a0*/  LDC R15, c[0x0][0x3f0] ;  /* 0x0000fc00ff0f7b82 */ /* 0x000e220000000800 */
[C---:B------:R-:W-:Y:S01]  /*32b0*/  VIADD R6, R96.reuse, 0xffffffff ;  /* 0xffffffff60067836 */ /* 0x040fe20000000000 */
[----:B------:R-:W-:Y:S01]  /*32c0*/  BSSY.RECONVERGENT B1, `(.L_x_23811) ;  /* 0x0000121000017945 */ /* 0x000fe20003800200 */
[----:B------:R-:W-:-:S03]  /*32d0*/  IADD3 R96, PT, PT, R96, 0x80, RZ ;  /* 0x0000008060607810 */ /* 0x000fc60007ffe0ff */
[----:B------:R-:W-:Y:S02]  /*32e0*/  IABS R10, R6 ;  /* 0x00000006000a7213 */ /* 0x000fe40000000000 */
[----:B------:R-:W1:Y:S03]  /*32f0*/  LDC R11, c[0x0][0x3f4] ;  /* 0x0000fd00ff0b7b82 */ /* 0x000e660000000800 */
        /* <DEDUP_REMOVED lines=17> */
[----:B------:R-:W-:-:S04]  /*3410*/  MOV R9, R8 ;  /* 0x0000000800097202 */ /* 0x000fc80000000f00 */
[----:B------:R-:W-:Y:S02]  /*3420*/  @!P2 IADD3 R9, PT, PT, -R9, RZ, RZ ;  /* 0x000000ff0909a210 */ /* 0x000fe40007ffe1ff */
        /* <DEDUP_REMOVED lines=12> */
[----:B------:R-:W-:Y:S02]  /*34f0*/  IMAD R6, R13, R6, R7 ;  /* 0x000000060d067224 */ /* 0x000fe400078e0207 */
[C---:B------:R-:W-:Y:S01]  /*3500*/  VIADD R7, R97.reuse, 0x3 ;  /* 0x0000000361077836 */ /* 0x040fe20000000000 */
        /* <DEDUP_REMOVED lines=34> */
[C---:B------:R-:W-:Y:S01]  /*3730*/  @!P2 VIADD R75, R101.reuse, 0x1 ;  /* 0x00000001654ba836 */ /* 0x040fe20000000000 */
[----:B------:R-:W-:-:S02]  /*3740*/  @!P2 IADD3 R105, PT, PT, R101, 0x1, RZ ;  /* 0x000000016569a810 */ /* 0x000fc40007ffe0ff */
[-C--:B------:R-:W-:Y:S02]  /*3750*/  @!P2 ISETP.GE.AND P5, PT, R101, R116.reuse, PT ;  /* 0x000000746500a20c */ /* 0x080fe40003fa6270 */
[-C--:B------:R-:W-:Y:S02]  /*3760*/  @!P2 ISETP.GE.AND P1, PT, R75, R116.reuse, PT ;  /* 0x000000744b00a20c */ /* 0x080fe40003f26270 */
[----:B------:R-:W-:Y:S02]  /*3770*/  @!P2 ISETP.GE.AND P3, PT, R105, R116, PT ;  /* 0x000000746900a20c */ /* 0x000fe40003f66270 */
[C---:B0-----:R-:W-:Y:S02]  /*3780*/  @!P2 IADD3 R7, PT, PT, R101.reuse, 0x1, RZ ;  /* 0x000000016507a810 */ /* 0x041fe40007ffe0ff */
[C---:B------:R-:W-:Y:S02]  /*3790*/  IADD3 R103, PT, PT, R101.reuse, -0x1, RZ ;  /* 0xffffffff65677810 */ /* 0x040fe40007ffe0ff */
[----:B------:R-:W-:-:S02]  /*37a0*/  @!P2 IADD3 R73, PT, PT, R101, 0x2, RZ ;  /* 0x000000026549a810 */ /* 0x000fc40007ffe0ff */
[-C--:B------:R-:W-:Y:S02]  /*37b0*/  @!P2 ISETP.GE.AND P6, PT, R103, R116.reuse, PT ;  /* 0x000000746700a20c */ /* 0x080fe40003fc6270 */
[-C--:B------:R-:W-:Y:S02]  /*37c0*/  @!P2 ISETP.GE.AND P4, PT, R73, R116.reuse, PT ;  /* 0x000000744900a20c */ /* 0x080fe40003f86270 */
[----:B--2---:R-:W-:Y:S02]  /*37d0*/  @!P2 FSEL R9, R9, RZ, !P5 ;  /* 0x000000ff0909a208 */ /* 0x004fe40006800000 */
[----:B------:R-:W-:Y:S01]  /*37e0*/  @!P2 ISETP.GE.AND P5, PT, R7, R116, PT ;  /* 0x000000740700a20c */ /* 0x000fe20003fa6270 */
[----:B------:R-:W-:Y:S01]  /*37f0*/  @!P2 VIADD R7, R101, 0x2 ;  /* 0x000000026507a836 */ /* 0x000fe20000000000 */
[----:B------:R-:W-:Y:S02]  /*3800*/  @!P2 FSEL R10, R10, RZ, !P1 ;  /* 0x000000ff0a0aa208 */ /* 0x000fe40004800000 */
[----:B---3--:R-:W-:-:S02]  /*3810*/  @!P2 FSEL R14, R14, RZ, !P3 ;  /* 0x000000ff0e0ea208 */ /* 0x008fc40005800000 */
[CC--:B------:R-:W-:Y:S02]  /*3820*/  @!P2 ISETP.GE.AND P1, PT, R103.reuse, R116.reuse, PT ;  /* 0x000000746700a20c */ /* 0x0c0fe40003f26270 */
[-C--:B------:R-:W-:Y:S02]  /*3830*/  @!P2 ISETP.GE.AND P3, PT, R103, R116.reuse, PT ;  /* 0x000000746700a20c */ /* 0x080fe40003f66270 */
[----:B------:R-:W-:Y:S02]  /*3840*/  @!P2 FSEL R8, R8, RZ, !P6 ;  /* 0x000000ff0808a208 */ /* 0x000fe40007000000 */
[----:B------:R-:W-:Y:S02]  /*3850*/  @!P2 FSEL R12, R12, RZ, !P1 ;  /* 0x000000ff0c0ca208 */ /* 0x000fe40004800000 */
[----:B----4-:R-:W-:Y:S02]  /*3860*/  @!P2 FSEL R16, R16, RZ, !P3 ;  /* 0x000000ff1010a208 */ /* 0x010fe40005800000 */
[----:B------:R-:W-:-:S02]  /*3870*/  @!P2 ISETP.GE.AND P6, PT, R73, R116, PT ;  /* 0x000000744900a20c */ /* 0x000fc40003fc6270 */
[CC--:B------:R-:W-:Y:S02]  /*3880*/  @!P2 ISETP.GE.AND P1, PT, R7.reuse, R116.reuse, PT ;  /* 0x000000740700a20c */ /* 0x0c0fe40003f26270 */
[----:B------:R-:W-:Y:S02]  /*3890*/  @!P2 ISETP.GE.AND P3, PT, R7, R116, PT ;  /* 0x000000740700a20c */ /* 0x000fe40003f66270 */
[----:B------:R-:W-:Y:S02]  /*38a0*/  @!P2 FSEL R11, R11, RZ, !P4 ;  /* 0x000000ff0b0ba208 */ /* 0x000fe40006000000 */
[----:B------:R-:W-:Y:S02]  /*38b0*/  @!P2 FSEL R15, R15, RZ, !P6 ;  /* 0x000000ff0f0fa208 */ /* 0x000fe40007000000 */
[----:B------:R-:W-:Y:S02]  /*38c0*/  @!P2 FSEL R19, R19, RZ, !P1 ;  /* 0x000000ff1313a208 */ /* 0x000fe40004800000 */
[----:B------:R-:W-:-:S02]  /*38d0*/  @!P2 FSEL R23, R23, RZ, !P3 ;  /* 0x000000ff1717a208 */ /* 0x000fc40005800000 */
[CC--:B------:R-:W-:Y:S02]  /*38e0*/  @!P2 ISETP.GE.AND P4, PT, R101.reuse, R116.reuse, PT ;  /* 0x000000746500a20c */ /* 0x0c0fe40003f86270 */
[CC--:B------:R-:W-:Y:S02]  /*38f0*/  @!P2 ISETP.GE.AND P6, PT, R101.reuse, R116.reuse, PT ;  /* 0x000000746500a20c */ /* 0x0c0fe40003fc6270 */
[CC--:B------:R-:W-:Y:S02]  /*3900*/  @!P2 ISETP.GE.AND P1, PT, R101.reuse, R116.reuse, PT ;  /* 0x000000746500a20c */ /* 0x0c0fe40003f26270 */
[C---:B------:R-:W-:Y:S02]  /*3910*/  @!P2 ISETP.GE.AND P3, PT, R101.reuse, R116, PT ;  /* 0x000000746500a20c */ /* 0x040fe40003f66270 */
[----:B------:R-:W-:Y:S02]  /*3920*/  @!P2 IADD3 R73, PT, PT, R101, 0x1, RZ ;  /* 0x000000016549a810 */ /* 0x000fe40007ffe0ff */
[----:B------:R-:W-:-:S02]  /*3930*/  @!P2 FSEL R13, R13, RZ, !P4 ;  /* 0x000000ff0d0da208 */ /* 0x000fc40006000000 */
[----:B------:R-:W-:Y:S02]  /*3940*/  @!P2 FSEL R17, R17, RZ, !P6 ;  /* 0x000000ff1111a208 */ /* 0x000fe40007000000 */
[----:B------:R-:W-:Y:S02]  /*3950*/  @!P2 FSEL R18, R18, RZ, !P5 ;  /* 0x000000ff1212a208 */ /* 0x000fe40006800000 */
[----:B------:R-:W-:Y:S02]  /*3960*/  @!P2 FSEL R21, R21, RZ, !P1 ;  /* 0x000000ff1515a208 */ /* 0x000fe40004800000 */
[----:B------:R-:W-:Y:S02]  /*3970*/  @!P2 FSEL R25, R25, RZ, !P3 ;  /* 0x000000ff1919a208 */ /* 0x000fe40005800000 */
[CC--:B------:R-:W-:Y:S02]  /*3980*/  @!P2 ISETP.GE.AND P4, PT, R73.reuse, R116.reuse, PT ;  /* 0x000000744900a20c */ /* 0x0c0fe40003f86270 */
[----:B------:R-:W-:-:S02]  /*3990*/  @!P2 ISETP.GE.AND P6, PT, R73, R116, PT ;  /* 0x000000744900a20c */ /* 0x000fc40003fc6270 */
[-C--:B------:R-:W-:Y:S02]  /*39a0*/  @!P2 ISETP.GE.AND P5, PT, R103, R116.reuse, PT ;  /* 0x000000746700a20c */ /* 0x080fe40003fa6270 */
[CC--:B------:R-:W-:Y:S02]  /*39b0*/  @!P2 ISETP.GE.AND P1, PT, R73.reuse, R116.reuse, PT ;  /* 0x000000744900a20c */ /* 0x0c0fe40003f26270 */
[----:B------:R-:W-:Y:S02]  /*39c0*/  @!P2 ISETP.GE.AND P3, PT, R73, R116, PT ;  /* 0x000000744900a20c */ /* 0x000fe40003f66270 */
[----:B------:R-:W-:Y:S02]  /*39d0*/  @!P2 FSEL R20, R20, RZ, !P5 ;  /* 0x000000ff1414a208 */ /* 0x000fe40006800000 */
[----:B------:R-:W-:Y:S02]  /*39e0*/  @!P2 FSEL R22, R22, RZ, !P4 ;  /* 0x000000ff1616a208 */ /* 0x000fe40006000000 */
[----:B------:R-:W-:-:S02]  /*39f0*/  @!P2 FSEL R26, R26, RZ, !P6 ;  /* 0x000000ff1a1aa208 */ /* 0x000fc40007000000 */
[----:B------:R-:W-:Y:S02]  /*3a00*/  @!P2 FSEL R30, R30, RZ, !P1 ;  /* 0x000000ff1e1ea208 */ /* 0x000fe40004800000 */
[----:B------:R-:W-:Y:S02]  /*3a10*/  @!P2 FSEL R34, R34, RZ, !P3 ;  /* 0x000000ff2222a208 */ /* 0x000fe40005800000 */
[-C--:B------:R-:W-:Y:S02]  /*3a20*/  @!P2 ISETP.GE.AND P5, PT, R7, R116.reuse, PT ;  /* 0x000000740700a20c */ /* 0x080fe40003fa6270 */
[CC--:B------:R-:W-:Y:S02]  /*3a30*/  @!P2 ISETP.GE.AND P4, PT, R103.reuse, R116.reuse, PT ;  /* 0x000000746700a20c */ /* 0x0c0fe40003f86270 */
[CC--:B------:R-:W-:Y:S02]  /*3a40*/  @!P2 ISETP.GE.AND P6, PT, R103.reuse, R116.reuse, PT ;  /* 0x000000746700a20c */ /* 0x0c0fe40003fc6270 */
[----:B------:R-:W-:-:S02]  /*3a50*/  @!P2 ISETP.GE.AND P1, PT, R103, R116, PT ;  /* 0x000000746700a20c */ /* 0x000fc40003f26270 */
[----:B------:R-:W-:Y:S02]  /*3a60*/  @!P2 ISETP.GE.AND P3, PT, R103, R116, PT ;  /* 0x000000746700a20c */ /* 0x000fe40003f66270 */
[----:B------:R-:W-:Y:S02]  /*3a70*/  @!P2 FSEL R24, R24, RZ, !P4 ;  /* 0x000000ff1818a208 */ /* 0x000fe40006000000 */
[----:B------:R-:W-:Y:S02]  /*3a80*/  @!P2 FSEL R27, R27, RZ, !P5 ;  /* 0x000000ff1b1ba208 */ /* 0x000fe40006800000 */
[----:B------:R-:W-:Y:S02]  /*3a90*/  @!P2 FSEL R28, R28, RZ, !P6 ;  /* 0x000000ff1c1ca208 */ /* 0x000fe40007000000 */
[----:B------:R-:W-:Y:S02]  /*3aa0*/  @!P2 FSEL R32, R32, RZ, !P1 ;  /* 0x000000ff2020a208 */ /* 0x000fe40004800000 */
[----:B------:R-:W-:-:S02]  /*3ab0*/  @!P2 FSEL R36, R36, RZ, !P3 ;  /* 0x000000ff2424a208 */ /* 0x000fc40005800000 */
[-C--:B------:R-:W-:Y:S02]  /*3ac0*/  @!P2 ISETP.GE.AND P4, PT, R7, R116.reuse, PT ;  /* 0x000000740700a20c */ /* 0x080fe40003f86270 */
[-C--:B------:R-:W-:Y:S02]  /*3ad0*/  @!P2 ISETP.GE.AND P5, PT, R101, R116.reuse, PT ;  /* 0x000000746500a20c */ /* 0x080fe40003fa6270 */
[CC--:B------:R-:W-:Y:S02]  /*3ae0*/  @!P2 ISETP.GE.AND P6, PT, R7.reuse, R116.reuse, PT ;  /* 0x000000740700a20c */ /* 0x0c0fe40003fc6270 */
[CC--:B------:R-:W-:Y:S02]  /*3af0*/  @!P2 ISETP.GE.AND P1, PT, R7.reuse, R116.reuse, PT ;  /* 0x000000740700a20c */ /* 0x0c0fe40003f26270 */
[----:B------:R-:W-:Y:S02]  /*3b00*/  @!P2 ISETP.GE.AND P3, PT, R7, R116, PT ;  /* 0x000000740700a20c */ /* 0x000fe40003f66270 */
[----:B------:R-:W-:-:S02]  /*3b10*/  @!P2 FSEL R29, R29, RZ, !P5 ;  /* 0x000000ff1d1da208 */ /* 0x000fc40006800000 */
[----:B------:R-:W-:Y:S02]  /*3b20*/  @!P2 FSEL R31, R31, RZ, !P4 ;  /* 0x000000ff1f1fa208 */ /* 0x000fe40006000000 */
[----:B------:R-:W-:Y:S02]  /*3b30*/  @!P2 FSEL R35, R35, RZ, !P6 ;  /* 0x000000ff2323a208 */ /* 0x000fe40007000000 */
[----:B------:R-:W-:Y:S02]  /*3b40*/  @!P2 FSEL R39, R39, RZ, !P1 ;  /* 0x000000ff2727a208 */ /* 0x000fe40004800000 */
[----:B------:R-:W-:Y:S02]  /*3b50*/  @!P2 FSEL R43, R43, RZ, !P3 ;  /* 0x000000ff2b2ba208 */ /* 0x000fe40005800000 */
[-C--:B------:R-:W-:Y:S02]  /*3b60*/  @!P2 ISETP.GE.AND P5, PT, R73, R116.reuse, PT ;  /* 0x000000744900a20c */ /* 0x080fe40003fa6270 */
[----:B------:R-:W-:-:S02]  /*3b70*/  @!P2 ISETP.GE.AND P4, PT, R101, R116, PT ;  /* 0x000000746500a20c */ /* 0x000fc40003f86270 */
[CC--:B------:R-:W-:Y:S02]  /*3b80*/  @!P2 ISETP.GE.AND P6, PT, R101.reuse, R116.reuse, PT ;  /* 0x000000746500a20c */ /* 0x0c0fe40003fc6270 */
[CC--:B------:R-:W-:Y:S02]  /*3b90*/  @!P2 ISETP.GE.AND P1, PT, R101.reuse, R116.reuse, PT ;  /* 0x000000746500a20c */ /* 0x0c0fe40003f26270 */
[----:B------:R-:W-:Y:S02]  /*3ba0*/  @!P2 ISETP.GE.AND P3, PT, R101, R116, PT ;  /* 0x000000746500a20c */ /* 0x000fe40003f66270 */
[----:B------:R-:W-:Y:S02]  /*3bb0*/  @!P2 FSEL R33, R33, RZ, !P4 ;  /* 0x000000ff2121a208 */ /* 0x000fe40006000000 */
[----:B------:R-:W-:Y:S02]  /*3bc0*/  @!P2 FSEL R37, R37, RZ, !P6 ;  /* 0x000000ff2525a208 */ /* 0x000fe40007000000 */
[----:B------:R-:W-:-:S02]  /*3bd0*/  @!P2 FSEL R38, R38, RZ, !P5 ;  /* 0x000000ff2626a208 */ /* 0x000fc40006800000 */
[----:B------:R-:W-:Y:S02]  /*3be0*/  @!P2 FSEL R41, R41, RZ, !P1 ;  /* 0x000000ff2929a208 */ /* 0x000fe40004800000 */
[----:B------:R-:W-:Y:S02]  /*3bf0*/  @!P2 FSEL R45, R45, RZ, !P3 ;  /* 0x000000ff2d2da208 */ /* 0x000fe40005800000 */
[CC--:B------:R-:W-:Y:S02]  /*3c00*/  @!P2 ISETP.GE.AND P4, PT, R73.reuse, R116.reuse, PT ;  /* 0x000000744900a20c */ /* 0x0c0fe40003f86270 */
[-C--:B------:R-:W-:Y:S02]  /*3c10*/  @!P2 ISETP.GE.AND P6, PT, R73, R116.reuse, PT ;  /* 0x000000744900a20c */ /* 0x080fe40003fc6270 */
[-C--:B------:R-:W-:Y:S02]  /*3c20*/  @!P2 ISETP.GE.AND P5, PT, R103, R116.reuse, PT ;  /* 0x000000746700a20c */ /* 0x080fe40003fa6270 */
[----:B------:R-:W-:-:S02]  /*3c30*/  @!P2 ISETP.GE.AND P1, PT, R73, R116, PT ;  /* 0x000000744900a20c */ /* 0x000fc40003f26270 */
[-C--:B------:R-:W-:Y:S02]  /*3c40*/  @!P2 ISETP.GE.AND P3, PT, R73, R116.reuse, PT ;  /* 0x000000744900a20c */ /* 0x080fe40003f66270 */
[----:B------:R-:W0:Y:S01]  /*3c50*/  LDS.128 R72, [R102] ;  /* 0x0000000066487984 */ /* 0x000e220000000c00 */
[----:B------:R-:W-:Y:S02]  /*3c60*/  @!P2 FSEL R40, R40, RZ, !P5 ;  /* 0x000000ff2828a208 */ /* 0x000fe40006800000 */
[-C--:B------:R-:W-:Y:S02]  /*3c70*/  @!P2 ISETP.GE.AND P5, PT, R7, R116.reuse, PT ;  /* 0x000000740700a20c */ /* 0x080fe40003fa6270 */
[----:B------:R-:W-:Y:S02]  /*3c80*/  @!P2 FSEL R42, R42, RZ, !P4 ;  /* 0x000000ff2a2aa208 */ /* 0x000fe40006000000 */
[----:B------:R-:W-:Y:S02]  /*3c90*/  @!P2 FSEL R47, R47, RZ, !P5 ;  /* 0x000000ff2f2fa208 */ /* 0x000fe40006800000 */
[----:B------:R-:W-:-:S02]  /*3ca0*/  @!P2 ISETP.GE.AND P4, PT, R103, R116, PT ;  /* 0x000000746700a20c */ /* 0x000fc40003f86270 */
[-C--:B------:R-:W-:Y:S02]  /*3cb0*/  @!P2 ISETP.GE.AND P5, PT, R101, R116.reuse, PT ;  /* 0x000000746500a20c */ /* 0x080fe40003fa6270 */
[----:B------:R-:W-:Y:S02]  /*3cc0*/  @!P2 FSEL R44, R44, RZ, !P4 ;  /* 0x000000ff2c2ca208 */ /* 0x000fe40006000000 */
[----:B------:R-:W-:Y:S02]  /*3cd0*/  @!P2 FSEL R49, R49, RZ, !P5 ;  /* 0x000000ff3131a208 */ /* 0x000fe40006800000 */
[----:B------:R-:W-:Y:S02]  /*3ce0*/  @!P2 FSEL R50, R50, RZ, !P1 ;  /* 0x000000ff3232a208 */ /* 0x000fe40004800000 */
[-C--:B------:R-:W-:Y:S02]  /*3cf0*/  @!P2 ISETP.GE.AND P4, PT, R7, R116.reuse, PT ;  /* 0x000000740700a20c */ /* 0x080fe40003f86270 */
[----:B------:R-:W-:-:S02]  /*3d00*/  @!P2 ISETP.GE.AND P5, PT, R103, R116, PT ;  /* 0x000000746700a20c */ /* 0x000fc40003fa6270 */
[----:B------:R-:W-:Y:S02]  /*3d10*/  @!P2 ISETP.GE.AND P1, PT, R101, R116, PT ;  /* 0x000000746500a20c */ /* 0x000fe40003f26270 */
[----:B------:R-:W-:Y:S02]  /*3d20*/  @!P2 FSEL R46, R46, RZ, !P6 ;  /* 0x000000ff2e2ea208 */ /* 0x000fe40007000000 */
[----:B------:R-:W-:Y:S02]  /*3d30*/  @!P2 FSEL R51, R51, RZ, !P4 ;  /* 0x000000ff3333a208 */ /* 0x000fe40006000000 */
[----:B------:R-:W-:Y:S02]  /*3d40*/  @!P2 FSEL R52, R52, RZ, !P5 ;  /* 0x000000ff3434a208 */ /* 0x000fe40006800000 */
[----:B------:R-:W-:Y:S02]  /*3d50*/  @!P2 FSEL R53, R53, RZ, !P1 ;  /* 0x000000ff3535a208 */ /* 0x000fe40004800000 */
[----:B------:R-:W-:-:S02]  /*3d60*/  @!P2 FSEL R54, R54, RZ, !P3 ;  /* 0x000000ff3636a208 */ /* 0x000fc40005800000 */
[CC--:B------:R-:W-:Y:S02]  /*3d70*/  @!P2 ISETP.GE.AND P6, PT, R103.reuse, R116.reuse, PT ;  /* 0x000000746700a20c */ /* 0x0c0fe40003fc6270 */
        /* <DEDUP_REMOVED lines=26> */
[----:B------:R-:W-:Y:S01]  /*3f20*/  FFMA.FTZ R9, R72, R8, R9 ;  /* 0x0000000848097223 */ /* 0x000fe20000010009 */
[----:B------:R-:W-:Y:S01]  /*3f30*/  @!P2 FSEL R58, R58, RZ, !P4 ;  /* 0x000000ff3a3aa208 */ /* 0x000fe20006000000 */
[----:B------:R-:W-:Y:S01]  /*3f40*/  FFMA.FTZ R13, R72, R12, R13 ;  /* 0x0000000c480d7223 */ /* 0x000fe2000001000d */
[----:B------:R-:W-:Y:S01]  /*3f50*/  @!P2 FSEL R62, R62, RZ, !P5 ;  /* 0x000000ff3e3ea208 */ /* 0x000fe20006800000 */
[C---:B------:R-:W-:Y:S01]  /*3f60*/  FFMA.FTZ R17, R72.reuse, R16, R17 ;  /* 0x0000001048117223 */ /* 0x040fe20000010011 */
[C---:B------:R-:W-:Y:S01]  /*3f70*/  @!P2 ISETP.GE.AND P6, PT, R101.reuse, R116, PT ;  /* 0x000000746500a20c */ /* 0x040fe20003fc6270 */
[C---:B------:R-:W-:Y:S01]  /*3f80*/  FFMA.FTZ R21, R72.reuse, R20, R21 ;  /* 0x0000001448157223 */ /* 0x040fe20000010015 */
[C---:B------:R-:W-:Y:S01]  /*3f90*/  @!P2 ISETP.GE.AND P4, PT, R101.reuse, R116, PT ;  /* 0x000000746500a20c */ /* 0x040fe20003f86270 */
[C---:B------:R-:W-:Y:S01]  /*3fa0*/  FFMA.FTZ R25, R72.reuse, R24, R25 ;  /* 0x0000001848197223 */ /* 0x040fe20000010019 */
[C---:B------:R-:W-:Y:S01]  /*3fb0*/  @!P2 ISETP.GE.AND P5, PT, R101.reuse, R116, PT ;  /* 0x000000746500a20c */ /* 0x040fe20003fa6270 */
[----:B------:R-:W-:Y:S01]  /*3fc0*/  FFMA.FTZ R29, R72, R28, R29 ;  /* 0x0000001c481d7223 */ /* 0x000fe2000001001d */
[----:B------:R-:W-:Y:S01]  /*3fd0*/  @!P2 FSEL R66, R66, RZ, !P1 ;  /* 0x000000ff4242a208 */ /* 0x000fe20004800000 */
[C---:B------:R-:W-:Y:S01]  /*3fe0*/  FFMA.FTZ R33, R72.reuse, R32, R33 ;  /* 0x0000002048217223 */ /* 0x040fe20000010021 */
[----:B------:R-:W-:Y:S01]  /*3ff0*/  @!P2 ISETP.GE.AND P1, PT, R101, R116, PT ;  /* 0x000000746500a20c */ /* 0x000fe20003f26270 */
[C---:B------:R-:W-:Y:S01]  /*4000*/  FFMA.FTZ R37, R72.reuse, R36, R37 ;  /* 0x0000002448257223 */ /* 0x040fe20000010025 */
        /* <DEDUP_REMOVED lines=19> */
[----:B------:R-:W-:Y:S01]  /*4140*/  FFMA.FTZ R65, R72, R64, R65 ;  /* 0x0000004048417223 */ /* 0x000fe20000010041 */
[----:B------:R-:W-:Y:S01]  /*4150*/  @!P2 ISETP.GE.AND P1, PT, R7, R116, PT ;  /* 0x000000740700a20c */ /* 0x000fe20003f26270 */
[----:B------:R-:W-:Y:S01]  /*4160*/  FFMA.FTZ R10, R74, R10, R9 ;  /* 0x0000000a4a0a7223 */ /* 0x000fe20000010009 */
[----:B------:R-:W-:Y:S01]  /*4170*/  @!P2 FSEL R59, R59, RZ, !P6 ;  /* 0x000000ff3b3ba208 */ /* 0x000fe20007000000 */
[----:B------:R-:W-:Y:S01]  /*4180*/  FMUL.FTZ R69, R73, R69 ;  /* 0x0000004549457220 */ /* 0x000fe20000410000 */
[----:B------:R-:W-:Y:S01]  /*4190*/  @!P2 FSEL R70, R70, RZ, !P1 ;  /* 0x000000ff4646a208 */ /* 0x000fe20004800000 */
        /* <DEDUP_REMOVED lines=51> */
.L_x_23812:
[----:B------:R-:W-:Y:S05]  /*44d0*/  BSYNC.RECONVERGENT B1 ;  /* 0x0000000000017941 */ /* 0x000fea0003800200 */
.L_x_23811:
[----:B------:R-:W-:Y:S01]  /*44e0*/  IADD3 R94, P1, PT, R94, 0x10, RZ ;  /* 0x000000105e5e7810 */ /* 0x000fe20007f3e0ff */
[----:B------:R-:W-:Y:S01]  /*44f0*/  VIADD R101, R101, 0x80 ;  /* 0x0000008065657836 */ /* 0x000fe20000000000 */
[----:B------:R-:W-:Y:S02]  /*4500*/  IADD3 R104, PT, PT, R104, 0x4, RZ ;  /* 0x0000000468687810 */ /* 0x000fe40007ffe0ff */
[----:B------:R-:W-:Y:S02]  /*4510*/  IADD3 R102, PT, PT, R102, 0x200, RZ ;  /* 0x0000020066667810 */ /* 0x000fe40007ffe0ff */
[----:B------:R-:W-:Y:S01]  /*4520*/  IADD3.X R95, PT, PT, RZ, R95, RZ, P1, !PT ;  /* 0x0000005fff5f7210 */ /* 0x000fe20000ffe4ff */
[----:B------:R-:W-:Y:S06]  /*4530*/  @!P0 BRA `(.L_x_23813) ;  /* 0xffffffec00588947 */ /* 0x000fec000383ffff */
.L_x_23810:
[----:B---34-:R-:W-:Y:S05]  /*4540*/  BSYNC.RECONVERGENT B0 ;  /* 0x0000000000007941 */ /* 0x018fea0003800200 */
.L_x_23809:
[----:B------:R-:W2:Y:S01]  /*4550*/  SHFL.BFLY PT, R3, R98, 0x4, 0x1f ;  /* 0x0c801f0062037f89 */ /* 0x000ea200000e0000 */
[----:B------:R-:W-:Y:S01]  /*4560*/  LOP3.LUT P0, RZ, R5, 0x7, RZ, 0xc0, !PT ;  /* 0x0000000705ff7812 */ /* 0x000fe2000780c0ff */
[----:B------:R-:W-:Y:S01]  /*4570*/  BSSY.RECONVERGENT B0, `(.L_x_23814) ;  /* 0x000007b000007945 */ /* 0x000fe20003800200 */
[----:B------:R-:W-:Y:S01]  /*4580*/  SHF.R.U32.HI R76, RZ, 0x3, R76 ;  /* 0x00000003ff4c7819 */ /* 0x000fe2000001164c */
[----:B-1----:R-:W1:Y:S03]  /*4590*/  SHFL.BFLY PT, R7, R78, 0x4, 0x1f ;  /* 0x0c801f004e077f89 */ /* 0x002e6600000e0000 */
[----:B------:R-:W-:Y:S01]  /*45a0*/  LEA R77, R77, R76, 0x6 ;  /* 0x0000004c4d4d7211 */ /* 0x000fe200078e30ff */
[----:B------:R-:W3:Y:S04]  /*45b0*/  SHFL.BFLY PT, R0, R79, 0x4, 0x1f ;  /* 0x0c801f004f007f89 */ /* 0x000ee800000e0000 */
[----:B------:R-:W4:Y:S04]  /*45c0*/  SHFL.BFLY PT, R9, R80, 0x4, 0x1f ;  /* 0x0c801f0050097f89 */ /* 0x000f2800000e0000 */
[----:B------:R-:W0:Y:S04]  /*45d0*/  SHFL.BFLY PT, R2, R81, 0x4, 0x1f ;  /* 0x0c801f0051027f89 */ /* 0x000e2800000e0000 */
[----:B------:R-:W0:Y:S04]  /*45e0*/  SHFL.BFLY PT, R11, R82, 0x4, 0x1f ;  /* 0x0c801f00520b7f89 */ /* 0x000e2800000e0000 */
        /* <DEDUP_REMOVED lines=30> */
[----:B-1----:R-:W-:-:S03]  /*47d0*/  FADD.FTZ R21, R21, R92 ;  /* 0x0000005c15157221 */ /* 0x002fc60000010000 */
[----:B------:R-:W1:Y:S04]  /*47e0*/  SHFL.BFLY PT, R10, R11, 0x2, 0x1f ;  /* 0x0c401f000b0a7f89 */ /* 0x000e6800000e0000 */
[----:B------:R-:W1:Y:S01]  /*47f0*/  SHFL.BFLY PT, R12, R83, 0x2, 0x1f ;  /* 0x0c401f00530c7f89 */ /* 0x000e6200000e0000 */
[----:B---3--:R-:W-:-:S03]  /*4800*/  FADD.FTZ R0, R3, R0 ;  /* 0x0000000003007221 */ /* 0x008fc60000010000 */
[----:B------:R-:W3:Y:S01]  /*4810*/  SHFL.BFLY PT, R14, R13, 0x2, 0x1f ;  /* 0x0c401f000d0e7f89 */ /* 0x000ee200000e0000 */
[----:B0-----:R-:W-:Y:S01]  /*4820*/  FADD.FTZ R2, R7, R2 ;  /* 0x0000000207027221 */ /* 0x001fe20000010000 */
[----:B------:R-:W-:Y:S02]  /*4830*/  LOP3.LUT R7, R5, 0x3c0, RZ, 0xc0, !PT ;  /* 0x000003c005077812 */ /* 0x000fe400078ec0ff */
[----:B------:R-:W0:Y:S01]  /*4840*/  SHFL.BFLY PT, R16, R85, 0x2, 0x1f ;  /* 0x0c401f0055107f89 */ /* 0x000e2200000e0000 */
[----:B----4-:R-:W-:Y:S01]  /*4850*/  FADD.FTZ R4, R79, R4 ;  /* 0x000000044f047221 */ /* 0x010fe20000010000 */
[----:B------:R-:W-:Y:S02]  /*4860*/  ISETP.NE.OR P1, PT, R7, 0x40, P0 ;  /* 0x000000400700780c */ /* 0x000fe40000725670 */
[----:B------:R-:W4:Y:S01]  /*4870*/  SHFL.BFLY PT, R18, R15, 0x2, 0x1f ;  /* 0x0c401f000f127f89 */ /* 0x000f2200000e0000 */
[----:B------:R-:W-:-:S03]  /*4880*/  FADD.FTZ R6, R9, R6 ;  /* 0x0000000609067221 */ /* 0x000fc60000010000 */
[----:B------:R-:W4:Y:S01]  /*4890*/  SHFL.BFLY PT, R20, R87, 0x2, 0x1f ;  /* 0x0c401f0057147f89 */ /* 0x000f2200000e0000 */
        /* <DEDUP_REMOVED lines=10> */
[----:B----4-:R-:W-:Y:S01]  /*4940*/  FADD.FTZ R18, R15, R18 ;  /* 0x000000120f127221 */ /* 0x010fe20000010000 */
[----:B------:R-:W-:Y:S02]  /*4950*/  FADD.FTZ R20, R87, R20 ;  /* 0x0000001457147221 */ /* 0x000fe40000010000 */
        /* <DEDUP_REMOVED lines=10> */
[----:B------:R-:W0:Y:S04]  /*4a00*/  SHFL.BFLY PT, R17, R10, 0x1, 0x1f ;  /* 0x0c201f000a117f89 */ /* 0x000e2800000e0000 */
[----:B------:R-:W0:Y:S01]  /*4a10*/  SHFL.BFLY PT, R19, R12, 0x1, 0x1f ;  /* 0x0c201f000c137f89 */ /* 0x000e2200000e0000 */
[----:B----4-:R-:W-:-:S03]  /*4a20*/  FADD.FTZ R7, R0, R3 ;  /* 0x0000000300077221 */ /* 0x010fc60000010000 */
        /* <DEDUP_REMOVED lines=11> */
[----:B------:R-:W-:-:S03]  /*4ae0*/  FADD.FTZ R19, R12, R19 ;  /* 0x000000130c137221 */ /* 0x000fc60000010000 */
[----:B------:R-:W0:Y:S01]  /*4af0*/  SHFL.BFLY PT, R33, R26, 0x1, 0x1f ;  /* 0x0c201f001a217f89 */ /* 0x000e2200000e0000 */
[----:B----4-:R-:W-:-:S03]  /*4b00*/  FADD.FTZ R21, R14, R21 ;  /* 0x000000150e157221 */ /* 0x010fc60000010000 */
[----:B------:R-:W4:Y:S01]  /*4b10*/  SHFL.BFLY PT, R35, R28, 0x1, 0x1f ;  /* 0x0c201f001c237f89 */ /* 0x000f2200000e0000 */
[----:B--2---:R-:W-:-:S03]  /*4b20*/  FADD.FTZ R23, R16, R23 ;  /* 0x0000001710177221 */ /* 0x004fc60000010000 */
[----:B------:R-:W2:Y:S01]  /*4b30*/  SHFL.BFLY PT, R37, R30, 0x1, 0x1f ;  /* 0x0c201f001e257f89 */ /* 0x000ea200000e0000 */
[----:B-1----:R-:W-:Y:S01]  /*4b40*/  FADD.FTZ R25, R18, R25 ;  /* 0x0000001912197221 */ /* 0x002fe20000010000 */
[----:B------:R-:W-:Y:S01]  /*4b50*/  BAR.SYNC.DEFER_BLOCKING 0x0 ;  /* 0x0000000000007b1d */ /* 0x000fe20000010000 */
[----:B------:R-:W-:Y:S01]  /*4b60*/  FADD.FTZ R27, R20, R27 ;  /* 0x0000001b141b7221 */ /* 0x000fe20000010000 */
[----:B---3--:R-:W-:Y:S01]  /*4b70*/  FADD.FTZ R29, R22, R29 ;  /* 0x0000001d161d7221 */ /* 0x008fe20000010000 */
[----:B0-----:R-:W-:Y:S01]  /*4b80*/  FADD.FTZ R31, R24, R31 ;  /* 0x0000001f181f7221 */ /* 0x001fe20000010000 */
[----:B------:R-:W-:Y:S01]  /*4b90*/  FADD.FTZ R33, R26, R33 ;  /* 0x000000211a217221 */ /* 0x000fe20000010000 */
[----:B----4-:R-:W-:Y:S01]  /*4ba0*/  FADD.FTZ R35, R28, R35 ;  /* 0x000000231c237221 */ /* 0x010fe20000010000 */
        /* <DEDUP_REMOVED lines=23> */
.L_x_23815:
[----:B------:R-:W-:Y:S05]  /*4d20*/  BSYNC.RECONVERGENT B0 ;  /* 0x0000000000007941 */ /* 0x000fea0003800200 */
.L_x_23814:
        /* <DEDUP_REMOVED lines=45> */
.L_x_23817:
[----:B------:R-:W-:Y:S05]  /*5000*/  BSYNC.RECONVERGENT B0 ;  /* 0x0000000000007941 */ /* 0x000fea0003800200 */
.L_x_23816:
        /* <DEDUP_REMOVED lines=20> */
.L_x_23819:
[----:B------:R-:W-:Y:S05]  /*5150*/  BSYNC.RECONVERGENT B0 ;  /* 0x0000000000007941 */ /* 0x000fea0003800200 */
.L_x_23818:
        /* <DEDUP_REMOVED lines=35> */
.L_x_23821:
[----:B------:R-:W-:Y:S05]  /*5390*/  BSYNC.RECONVERGENT B0 ;  /* 0x0000000000007941 */ /* 0x000fea0003800200 */
.L_x_23820:
        /* <DEDUP_REMOVED lines=10> */
[----:B------:R-:W-:Y:S01]  /*5440*/  SHF.R.U32.HI R5, RZ, 0x3, R5 ;  /* 0x00000003ff057819 */ /* 0x000fe20000011605 */
        /* <DEDUP_REMOVED lines=23> */
.L_x_23822:
        /* <DEDUP_REMOVED lines=12> */
.L_x_26020:


//--------------------- .text._ZN4vllm25paged_attention_v1_kernelIffLi32ELi32ELi128ELNS_18Fp8KVCacheDataTypeE0ELb1EEEvPT_PKS2_PKT0_S8_ifPKiSA_iPKfiiiSC_SC_iiiii --------------------------
	.section	.text._ZN4vllm25paged_attention_v1_kernelIffLi32ELi32ELi128ELNS_18Fp8KVCacheDataTypeE0ELb1EEEvPT_PKS2_PKT0_S8_ifPKiSA_iPKfiiiSC_SC_iiiii,"ax",@progbits
	.align	128
        .global         _ZN4vllm25paged_attention_v1_kernelIffLi32ELi32ELi128ELNS_18Fp8KVCacheDataTypeE0ELb1EEEvPT_PKS2_PKT0_S8_ifPKiSA_iPKfiiiSC_SC_iiiii
        .type           _ZN4vllm25paged_attention_v1_kernelIffLi32ELi32ELi128ELNS_18Fp8KVCacheDataTypeE0ELb1EEEvPT_PKS2_PKT0_S8_ifPKiSA_iPKfiiiSC_SC_iiiii,@function
        .size           _ZN4vllm25paged_attention_v1_kernelIffLi32ELi32ELi128ELNS_18Fp8KVCacheDataTypeE0ELb1EEEvPT_PKS2_PKT0_S8_ifPKiSA_iPKfiiiSC_SC_iiiii,(.L_x_26021 - _ZN4vllm25paged_attention_v1_kernelIffLi32ELi32ELi128ELNS_18Fp8KVCacheDataTypeE0ELb1EEEvPT_PKS2_PKT0_S8_ifPKiSA_iPKfiiiSC_SC_iiiii)
        .other          _ZN4vllm25paged_attention_v1_kernelIffLi32ELi32ELi128ELNS_18Fp8KVCacheDataTypeE0ELb1EEEvPT_PKS2_PKT0_S8_ifPKiSA_iPKfiiiSC_SC_iiiii,@"STO_CUDA_ENTRY STV_DEFAULT"
_ZN4vllm25paged_attention_v1_kernelIffLi32ELi32ELi128ELNS_18Fp8KVCacheDataTypeE0ELb1EEEvPT_PKS2_PKT0_S8_ifPKiSA_iPKfiiiSC_SC_iiiii:
.text._ZN4vllm25paged_attention_v1_kernelIffLi32ELi32ELi128ELNS_18Fp8KVCacheDataTypeE0ELb1EEEvPT_PKS2_PKT0_S8_ifPKiSA_iPKfiiiSC_SC_iiiii:
        /* <DEDUP_REMOVED lines=20> */
[----:B------:R-:W3:Y:S01]  /*0140*/  LDCU UR4, c[0x0][0x3b8] ;  /* 0x00007700ff0477ac */ /* 0x000ee20008000800 */
[----:B------:R-:W0:Y:S06]  /*0150*/  LDCU.64 UR14, c[0x0][0x390] ;  /* 0x00007200ff0e77ac */ /* 0x000e2c0008000a00 */
[----:B------:R-:W1:Y:S01]  /*0160*/  @!P1 LDC.64 R10, c[0x0][0x388] ;  /* 0x0000e200ff0a9b82 */ /* 0x000e620000000a00 */
[----:B----4-:R-:W-:Y:S01]  /*0170*/  @!P1 IMAD.SHL.U32 R4, R0, 0x20, RZ ;  /* 0x0000002000049824 */ /* 0x010fe200078e00ff */
        /* <DEDUP_REMOVED lines=13> */
[----:B------:R-:W0:Y:S01]  /*0250*/  LDC R10, c[0x0][0x370] ;  /* 0x0000dc00ff0a7b82 */ /* 0x000e220000000800 */
[----:B-1----:R-:W-:-:S05]  /*0260*/  @P0 IMAD.WIDE.U32 R2, R0, 0x4, R2 ;  /* 0x0000000400020825 */ /* 0x002fca00078e0002 */
[----:B------:R0:W5:Y:S01]  /*0270*/  @P0 LDG.E.CONSTANT R67, desc[UR8][R2.64] ;  /* 0x0000000802430981 */ /* 0x000162000c1e9900 */
[----:B------:R-:W-:Y:S01]  /*0280*/  SHF.R.U32.HI R69, RZ, 0x5, R36 ;  /* 0x00000005ff457819 */ /* 0x000fe20000011624 */
[----:B------:R-:W-:Y:S01]  /*0290*/  IMAD R37, R8, UR4, RZ ;  /* 0x0000000408257c24 */ /* 0x000fe2000f8e02ff */
[----:B------:R-:W-:Y:S01]  /*02a0*/  BSSY.RECONVERGENT B0, `(.L_x_23823) ;  /* 0x00000f6000007945 */ /* 0x000fe20003800200 */
[----:B------:R-:W1:Y:S01]  /*02b0*/  @!P1 S2R R16, SR_CgaCtaId ;  /* 0x0000000000109919 */ /* 0x000e620000008800 */
[----:B------:R-:W-:Y:S01]  /*02c0*/  MOV R63, 0xff7fffff ;  /* 0xff7fffff003f7802 */ /* 0x000fe20000000f00 */
[----:B---3--:R-:W-:-:S04]  /*02d0*/  VIADD R12, R11, 0xffffffe ;  /* 0x0ffffffe0b0c7836 */ /* 0x008fc80000000000 */
[----:B------:R3:W3:Y:S01]  /*02e0*/  F2I.FTZ.U32.TRUNC.NTZ R13, R12 ;  /* 0x0000000c000d7305 */ /* 0x0006e2000021f000 */
[----:B0-----:R-:W-:Y:S01]  /*02f0*/  IABS R2, R10 ;  /* 0x0000000a00027213 */ /* 0x001fe20000000000 */
[----:B---3--:R-:W-:Y:S01]  /*0300*/  IMAD.MOV.U32 R12, RZ, RZ, RZ ;  /* 0x000000ffff0c7224 */ /* 0x008fe200078e00ff */
[----:B------:R-:W-:-:S05]  /*0310*/  IADD3 R14, PT, PT, RZ, -R13, RZ ;  /* 0x8000000dff0e7210 */ /* 0x000fca0007ffe0ff */
[----:B------:R-:W-:-:S04]  /*0320*/  IMAD R17, R14, R15, RZ ;  /* 0x0000000f0e117224 */ /* 0x000fc800078e02ff */
[----:B------:R-:W-:-:S06]  /*0330*/  IMAD.HI.U32 R13, R13, R17, R12 ;  /* 0x000000110d0d7227 */ /* 0x000fcc00078e000c */
[----:B------:R-:W-:-:S05]  /*0340*/  IMAD.HI.U32 R13, R13, R2, RZ ;  /* 0x000000020d0d7227 */ /* 0x000fca00078e00ff */
[----:B------:R-:W-:-:S05]  /*0350*/  IADD3 R3, PT, PT, -R13, RZ, RZ ;  /* 0x000000ff0d037210 */ /* 0x000fca0007ffe1ff */
[----:B------:R-:W-:Y:S01]  /*0360*/  IMAD R2, R15, R3, R2 ;  /* 0x000000030f027224 */ /* 0x000fe200078e0202 */
[----:B------:R-:W-:-:S04]  /*0370*/  IABS R3, R19 ;  /* 0x0000001300037213 */ /* 0x000fc80000000000 */
[----:B------:R-:W-:Y:S01]  /*0380*/  ISETP.GT.U32.AND P2, PT, R15, R2, PT ;  /* 0x000000020f00720c */ /* 0x000fe20003f44070 */
[----:B------:R-:W0:Y:S01]  /*0390*/  I2F.RP R11, R3 ;  /* 0x00000003000b7306 */ /* 0x000e220000209400 */
[----:B------:R-:W-:-:S11]  /*03a0*/  IMAD.MOV.U32 R66, RZ, RZ, R3 ;  /* 0x000000ffff427224 */ /* 0x000fd600078e0003 */
[----:B------:R-:W-:Y:S01]  /*03b0*/  @!P2 IMAD.IADD R2, R2, 0x1, -R15 ;  /* 0x000000010202a824 */ /* 0x000fe200078e0a0f */
[----:B------:R-:W-:Y:S02]  /*03c0*/  @!P2 IADD3 R13, PT, PT, R13, 0x1, RZ ;  /* 0x000000010d0da810 */ /* 0x000fe40007ffe0ff */
[----:B------:R-:W-:Y:S01]  /*03d0*/  ISETP.NE.AND P2, PT, R9, RZ, PT ;  /* 0x000000ff0900720c */ /* 0x000fe20003f45270 */
[----:B0-----:R-:W0:Y:S01]  /*03e0*/  MUFU.RCP R11, R11 ;  /* 0x0000000b000b7308 */ /* 0x001e220000001000 */
[----:B------:R-:W-:Y:S02]  /*03f0*/  ISETP.GE.U32.AND P0, PT, R2, R15, PT ;  /* 0x0000000f0200720c */ /* 0x000fe40003f06070 */
[----:B------:R-:W-:-:S04]  /*0400*/  LOP3.LUT R2, R10, R9, RZ, 0x3c, !PT ;  /* 0x000000090a027212 */ /* 0x000fc800078e3cff */
[----:B------:R-:W-:-:S07]  /*0410*/  ISETP.GE.AND P3, PT, R2, RZ, PT ;  /* 0x000000ff0200720c */ /* 0x000fce0003f66270 */
[----:B------:R-:W-:Y:S01]  /*0420*/  @P0 VIADD R13, R13, 0x1 ;  /* 0x000000010d0d0836 */ /* 0x000fe20000000000 */
[----:B0-----:R-:W-:-:S04]  /*0430*/  IADD3 R14, PT, PT, R11, 0xffffffe, RZ ;  /* 0x0ffffffe0b0e7810 */ /* 0x001fc80007ffe0ff */
[----:B------:R-:W-:Y:S01]  /*0440*/  MOV R21, R13 ;  /* 0x0000000d00157202 */ /* 0x000fe20000000f00 */
[----:B------:R0:W-:Y:S01]  /*0450*/  F2I.FTZ.U32.TRUNC.NTZ R15, R14 ;  /* 0x0000000e000f7305 */ /* 0x0001e2000021f000 */
[----:B------:R-:W-:-:S03]  /*0460*/  IABS R11, R0 ;  /* 0x00000000000b7213 */ /* 0x000fc60000000000 */
[----:B------:R-:W-:Y:S01]  /*0470*/  @!P3 IMAD.MOV R21, RZ, RZ, -R21 ;  /* 0x000000ffff15b224 */ /* 0x000fe200078e0a15 */
[----:B------:R-:W-:-:S04]  /*0480*/  @!P2 LOP3.LUT R21, RZ, R9, RZ, 0x33, !PT ;  /* 0x00000009ff15a212 */ /* 0x000fc800078e33ff */
[----:B------:R-:W-:Y:S01]  /*0490*/  IABS R18, R21 ;  /* 0x0000001500127213 */ /* 0x000fe20000000000 */
[----:B0-----:R-:W-:-:S03]  /*04a0*/  IMAD.MOV.U32 R14, RZ, RZ, RZ ;  /* 0x000000ffff0e7224 */ /* 0x001fc600078e00ff */
[----:B------:R-:W0:Y:S08]  /*04b0*/  I2F.RP R2, R18 ;  /* 0x0000001200027306 */ /* 0x000e300000209400 */
[----:B0-----:R-:W0:Y:S02]  /*04c0*/  MUFU.RCP R2, R2 ;  /* 0x0000000200027308 */ /* 0x001e240000001000 */
[----:B0-----:R-:W-:-:S02]  /*04d0*/  IADD3 R12, PT, PT, R2, 0xffffffe, RZ ;  /* 0x0ffffffe020c7810 */ /* 0x001fc40007ffe0ff */
[----:B------:R-:W-:-:S04]  /*04e0*/  IABS R2, R21 ;  /* 0x0000001500027213 */ /* 0x000fc80000000000 */
[----:B------:R0:W3:Y:S02]  /*04f0*/  F2I.FTZ.U32.TRUNC.NTZ R13, R12 ;  /* 0x0000000c000d7305 */ /* 0x0000e4000021f000 */
[----:B0-----:R-:W-:Y:S02]  /*0500*/  IMAD.MOV.U32 R12, RZ, RZ, RZ ;  /* 0x000000ffff0c7224 */ /* 0x001fe400078e00ff */
[----:B---3--:R-:W-:-:S04]  /*0510*/  IMAD.MOV R17, RZ, RZ, -R13 ;  /* 0x000000ffff117224 */ /* 0x008fc800078e0a0d */
[----:B------:R-:W-:-:S04]  /*0520*/  IMAD R17, R17, R18, RZ ;  /* 0x0000001211117224 */ /* 0x000fc800078e02ff */
[----:B------:R-:W-:Y:S01]  /*0530*/  IMAD.HI.U32 R13, R13, R17, R12 ;  /* 0x000000110d0d7227 */ /* 0x000fe200078e000c */
[----:B------:R-:W-:-:S05]  /*0540*/  IADD3 R12, PT, PT, RZ, -R2, RZ ;  /* 0x80000002ff0c7210 */ /* 0x000fca0007ffe0ff */
[----:B------:R-:W-:-:S04]  /*0550*/  IMAD.HI.U32 R2, R13, R11, RZ ;  /* 0x0000000b0d027227 */ /* 0x000fc800078e00ff */
[----:B------:R-:W-:Y:S02]  /*0560*/  IMAD R13, R15, R3, RZ ;  /* 0x000000030f0d7224 */ /* 0x000fe400078e02ff */
[----:B------:R-:W-:-:S03]  /*0570*/  IMAD R11, R2, R12, R11 ;  /* 0x0000000c020b7224 */ /* 0x000fc600078e020b */
[----:B------:R-:W-:Y:S02]  /*0580*/  IADD3 R13, PT, PT, -R13, RZ, RZ ;  /* 0x000000ff0d0d7210 */ /* 0x000fe40007ffe1ff */
[----:B------:R-:W-:-:S03]  /*0590*/  ISETP.GT.U32.AND P3, PT, R18, R11, PT ;  /* 0x0000000b1200720c */ /* 0x000fc60003f64070 */
[----:B------:R-:W-:-:S10]  /*05a0*/  IMAD.HI.U32 R65, R15, R13, R14 ;  /* 0x0000000d0f417227 */ /* 0x000fd400078e000e */
[-C--:B------:R-:W-:Y:S01]  /*05b0*/  @!P3 IADD3 R11, PT, PT, R11, -R18.reuse, RZ ;  /* 0x800000120b0bb210 */ /* 0x080fe20007ffe0ff */
[----:B------:R-:W-:Y:S01]  /*05c0*/  @!P3 VIADD R2, R2, 0x1 ;  /* 0x000000010202b836 */ /* 0x000fe20000000000 */
[----:B------:R-:W-:Y:S02]  /*05d0*/  ISETP.NE.AND P3, PT, R21, RZ, PT ;  /* 0x000000ff1500720c */ /* 0x000fe40003f65270 */
[----:B------:R-:W-:Y:S02]  /*05e0*/  ISETP.GE.U32.AND P2, PT, R11, R18, PT ;  /* 0x000000120b00720c */ /* 0x000fe40003f46070 */
[----:B------:R-:W-:-:S04]  /*05f0*/  @!P1 MOV R11, 0x400 ;  /* 0x00000400000b9802 */ /* 0x000fc80000000f00 */
[----:B-1----:R-:W-:-:S05]  /*0600*/  @!P1 LEA R11, R16, R11, 0x18 ;  /* 0x0000000b100b9211 */ /* 0x002fca00078ec0ff */
[----:B------:R-:W-:Y:S02]  /*0610*/  @!P1 IMAD R11, R36, 0x10, R11 ;  /* 0x00000010240b9824 */ /* 0x000fe400078e020b */
[----:B------:R-:W-:Y:S01]  /*0620*/  @P2 IADD3 R2, PT, PT, R2, 0x1, RZ ;  /* 0x0000000102022810 */ /* 0x000fe20007ffe0ff */
[----:B--2---:R-:W-:-:S05]  /*0630*/  VIADD R12, R68, 0xffffffff ;  /* 0xffffffff440c7836 */ /* 0x004fca0000000000 */
[----:B------:R-:W-:Y:S02]  /*0640*/  IABS R17, R12 ;  /* 0x0000000c00117213 */ /* 0x000fe40000000000 */
[----:B------:R-:W-:Y:S02]  /*0650*/  LOP3.LUT R12, R12, R19, RZ, 0x3c, !PT ;  /* 0x000000130c0c7212 */ /* 0x000fe400078e3cff */
[----:B------:R-:W-:Y:S02]  /*0660*/  MOV R14, R17 ;  /* 0x00000011000e7202 */ /* 0x000fe40000000f00 */
[----:B------:R-:W0:Y:S03]  /*0670*/  LDC R17, c[0x0][0x3f8] ;  /* 0x0000fe00ff117b82 */ /* 0x000e260000000800 */
[----:B------:R-:W-:-:S04]  /*0680*/  IMAD.HI.U32 R13, R65, R14, RZ ;  /* 0x0000000e410d7227 */ /* 0x000fc800078e00ff */
[----:B------:R-:W-:-:S04]  /*0690*/  IMAD.MOV R15, RZ, RZ, -R13 ;  /* 0x000000ffff0f7224 */ /* 0x000fc800078e0a0d */
[----:B------:R-:W-:Y:S01]  /*06a0*/  IMAD R14, R3, R15, R14 ;  /* 0x0000000f030e7224 */ /* 0x000fe200078e020e */
[----:B------:R-:W-:-:S04]  /*06b0*/  LOP3.LUT R15, R0, R21, RZ, 0x3c, !PT ;  /* 0x00000015000f7212 */ /* 0x000fc800078e3cff */
[----:B------:R-:W-:Y:S02]  /*06c0*/  ISETP.GT.U32.AND P0, PT, R3, R14, PT ;  /* 0x0000000e0300720c */ /* 0x000fe40003f04070 */
[----:B------:R-:W-:Y:S02]  /*06d0*/  ISETP.GE.AND P4, PT, R15, RZ, PT ;  /* 0x000000ff0f00720c */ /* 0x000fe40003f86270 */
[----:B0-----:R-:W-:-:S09]  /*06e0*/  ISETP.GE.AND P2, PT, R17, RZ, PT ;  /* 0x000000ff1100720c */ /* 0x001fd20003f46270 */
[----:B------:R-:W-:Y:S01]  /*06f0*/  @!P0 IADD3 R14, PT, PT, R14, -R3, RZ ;  /* 0x800000030e0e8210 */ /* 0x000fe20007ffe0ff */
[----:B------:R-:W-:Y:S01]  /*0700*/  @!P0 VIADD R13, R13, 0x1 ;  /* 0x000000010d0d8836 */ /* 0x000fe20000000000 */
[----:B------:R-:W-:Y:S01]  /*0710*/  ISETP.NE.AND P0, PT, R19, RZ, PT ;  /* 0x000000ff1300720c */ /* 0x000fe20003f05270 */
[----:B------:R-:W-:Y:S01]  /*0720*/  @!P4 IMAD.MOV R2, RZ, RZ, -R2 ;  /* 0x000000ffff02c224 */ /* 0x000fe200078e0a02 */
[----:B------:R-:W-:Y:S01]  /*0730*/  @!P3 LOP3.LUT R2, RZ, R21, RZ, 0x33, !PT ;  /* 0x00000015ff02b212 */ /* 0x000fe200078e33ff */
[----:B----4-:R0:W-:Y:S01]  /*0740*/  @!P1 STS.128 [R11], R4 ;  /* 0x000000040b009388 */ /* 0x0101e20000000c00 */
[----:B------:R-:W-:Y:S01]  /*0750*/  BAR.SYNC.DEFER_BLOCKING 0x0 ;  /* 0x0000000000007b1d */ /* 0x000fe20000010000 */
[----:B------:R-:W-:Y:S02]  /*0760*/  ISETP.GE.U32.AND P1, PT, R14, R3, PT ;  /* 0x000000030e00720c */ /* 0x000fe40003f26070 */
[----:B------:R-:W-:Y:S01]  /*0770*/  @!P2 IMAD R9, R9, UR5, R2 ;  /* 0x000000050909ac24 */ /* 0x000fe2000f8e0202 */
[----:B------:R-:W-:Y:S01]  /*0780*/  IADD3 R14, PT, PT, R68, 0x1f, RZ ;  /* 0x0000001f440e7810 */ /* 0x000fe20007ffe0ff */
[----:B------:R-:W-:Y:S01]  /*0790*/  @P2 IMAD R10, R10, UR5, R0 ;  /* 0x000000050a0a2c24 */ /* 0x000fe2000f8e0200 */
[----:B------:R-:W-:-:S02]  /*07a0*/  ISETP.GE.AND P3, PT, R12, RZ, PT ;  /* 0x000000ff0c00720c */ /* 0x000fc40003f66270 */
[----:B------:R-:W-:Y:S01]  /*07b0*/  SHF.R.S32.HI R15, RZ, 0x1f, R14 ;  /* 0x0000001fff0f7819 */ /* 0x000fe2000001140e */
[----:B------:R-:W-:-:S03]  /*07c0*/  @P2 IMAD R64, R10, R17, 0x1 ;  /* 0x000000010a402424 */ /* 0x000fc600078e0211 */
[----:B------:R-:W-:Y:S02]  /*07d0*/  LEA.HI R15, R15, R14, RZ, 0x5 ;  /* 0x0000000e0f0f7211 */ /* 0x000fe400078f28ff */
[----:B0-----:R-:W-:Y:S02]  /*07e0*/  @!P2 IADD3 R4, PT, PT, -R9, RZ, RZ ;  /* 0x000000ff0904a210 */ /* 0x001fe40007ffe1ff */
[----:B------:R-:W-:Y:S02]  /*07f0*/  SHF.R.S32.HI R58, RZ, 0x5, R15 ;  /* 0x00000005ff3a7819 */ /* 0x000fe4000001140f */
[----:B------:R-:W-:Y:S01]  /*0800*/  @P1 IADD3 R13, PT, PT, R13, 0x1, RZ ;  /* 0x000000010d0d1810 */ /* 0x000fe20007ffe0ff */
[----:B------:R-:W-:Y:S01]  /*0810*/  @!P2 IMAD R64, R17, R4, 0x1 ;  /* 0x000000011140a424 */ /* 0x000fe200078e0204 */
[----:B------:R-:W-:-:S03]  /*0820*/  ISETP.GE.AND P1, PT, R69, R58, PT ;  /* 0x0000003a4500720c */ /* 0x000fc60003f26270 */
[----:B------:R-:W-:-:S04]  /*0830*/  IMAD.MOV.U32 R0, RZ, RZ, R13 ;  /* 0x000000ffff007224 */ /* 0x000fc800078e000d */
[----:B------:R-:W-:Y:S01]  /*0840*/  @!P3 IMAD.MOV R0, RZ, RZ, -R0 ;  /* 0x000000ffff00b224 */ /* 0x000fe200078e0a00 */
[----:B------:R-:W-:-:S05]  /*0850*/  @!P0 LOP3.LUT R0, RZ, R19, RZ, 0x33, !PT ;  /* 0x00000013ff008212 */ /* 0x000fca00078e33ff */
[----:B------:R-:W-:Y:S05]  /*0860*/  @P1 BRA `(.L_x_23824) ;  /* 0x0000000800641947 */ /* 0x000fea0003800000 */
[----:B------:R-:W0:Y:S01]  /*0870*/  S2UR UR5, SR_CgaCtaId ;  /* 0x00000000000579c3 */ /* 0x000e220000008800 */
[----:B------:R-:W-:Y:S01]  /*0880*/  UMOV UR4, 0x400 ;  /* 0x0000040000047882 */ /* 0x000fe20000000000 */
[--C-:B------:R-:W-:Y:S01]  /*0890*/  SHF.R.U32.HI R38, RZ, 0x3, R36.reuse ;  /* 0x00000003ff267819 */ /* 0x100fe20000011624 */
[----:B------:R-:W-:Y:S01]  /*08a0*/  IMAD.SHL.U32 R59, R69, 0x20, RZ ;  /* 0x00000020453b7824 */ /* 0x000fe200078e00ff */
[----:B------:R-:W-:Y:S02]  /*08b0*/  MOV R39, RZ ;  /* 0x000000ff00277202 */ /* 0x000fe40000000f00 */
[----:B------:R-:W-:Y:S02]  /*08c0*/  LOP3.LUT R38, R38, 0x7c, RZ, 0xc0, !PT ;  /* 0x0000007c26267812 */ /* 0x000fe400078ec0ff */
[----:B------:R-:W-:Y:S02]  /*08d0*/  LOP3.LUT R3, R59, 0x1f, R36, 0xf8, !PT ;  /* 0x0000001f3b037812 */ /* 0x000fe400078ef824 */
[----:B------:R-:W-:Y:S01]  /*08e0*/  MOV R63, 0xff7fffff ;  /* 0xff7fffff003f7802 */ /* 0x000fe20000000f00 */
[----:B------:R-:W-:Y:S01]  /*08f0*/  IMAD.WIDE R38, R37, 0x4, R38 ;  /* 0x0000000425267825 */ /* 0x000fe200078e0226 */
[----:B------:R-:W-:-:S02]  /*0900*/  IADD3 R59, PT, PT, R59, 0x1, RZ ;  /* 0x000000013b3b7810 */ /* 0x000fc40007ffe0ff */
[C---:B------:R-:W-:Y:S01]  /*0910*/  IADD3 R60, PT, PT, R3.reuse, 0x1, RZ ;  /* 0x00000001033c7810 */ /* 0x040fe20007ffe0ff */
[----:B------:R-:W-:Y:S01]  /*0920*/  IMAD.IADD R61, R3, 0x1, -R68 ;  /* 0x00000001033d7824 */ /* 0x000fe200078e0a44 */
[----:B0-----:R-:W-:Y:S02]  /*0930*/  ULEA UR6, UR5, UR4, 0x18 ;  /* 0x0000000405067291 */ /* 0x001fe4000f8ec0ff */
[----:B------:R-:W-:-:S04]  /*0940*/  UIADD3 UR4, UPT, UPT, UR4, 0xa0, URZ ;  /* 0x000000a004047890 */ /* 0x000fc8000fffe0ff */
[----:B------:R-:W-:-:S03]  /*0950*/  ULEA UR4, UR5, UR4, 0x18 ;  /* 0x0000000405047291 */ /* 0x000fc6000f8ec0ff */
[----:B------:R-:W0:Y:S04]  /*0960*/  LDS.128 R32, [UR6] ;  /* 0x00000006ff207984 */ /* 0x000e280008000c00 */
        /* <DEDUP_REMOVED lines=8> */
[----:B-1----:R-:W-:-:S02]  /*09f0*/  IADD3 R56, P0, PT, R38, UR6, RZ ;  /* 0x0000000626387c10 */ /* 0x002fc4000ff1e0ff */
[----:B------:R-:W-:Y:S02]  /*0a00*/  LOP3.LUT R38, R36, 0x1f, RZ, 0xc0, !PT ;  /* 0x0000001f24267812 */ /* 0x000fe400078ec0ff */
[----:B------:R-:W-:-:S03]  /*0a10*/  IADD3.X R57, PT, PT, R39, UR7, RZ, P0, !PT ;  /* 0x0000000727397c10 */ /* 0x000fc600087fe4ff */
[----:B------:R-:W-:-:S05]  /*0a20*/  IMAD R38, R69, 0x20, R38 ;  /* 0x0000002045267824 */ /* 0x000fca00078e0226 */
[----:B--234-:R-:W-:-:S07]  /*0a30*/  LEA R62, R38, UR4, 0x2 ;  /* 0x00000004263e7c11 */ /* 0x01cfce000f8e10ff */
.L_x_23827:
        /* <DEDUP_REMOVED lines=17> */
[----:B------:R-:W-:Y:S02]  /*0b50*/  @!P1 IMAD.IADD R37, R37, 0x1, -R3 ;  /* 0x0000000125259824 */ /* 0x000fe400078e0a03 */
[----:B------:R-:W-:Y:S01]  /*0b60*/  @!P1 VIADD R39, R39, 0x1 ;  /* 0x0000000127279836 */ /* 0x000fe20000000000 */
[----:B------:R-:W-:Y:S02]  /*0b70*/  ISETP.NE.AND P1, PT, R41, RZ, PT ;  /* 0x000000ff2900720c */ /* 0x000fe40003f25270 */
[----:B------:R-:W-:Y:S02]  /*0b80*/  ISETP.GE.U32.AND P0, PT, R37, R66, PT ;  /* 0x000000422500720c */ /* 0x000fe40003f06070 */
[----:B-1----:R-:W-:-:S06]  /*0b90*/  IADD3 R37, PT, PT, R40, 0xffffffe, RZ ;  /* 0x0ffffffe28257810 */ /* 0x002fcc0007ffe0ff */
[----:B------:R-:W1:Y:S05]  /*0ba0*/  F2I.FTZ.U32.TRUNC.NTZ R37, R37 ;  /* 0x0000002500257305 */ /* 0x000e6a000021f000 */
[----:B------:R-:W-:-:S05]  /*0bb0*/  @P0 IADD3 R39, PT, PT, R39, 0x1, RZ ;  /* 0x0000000127270810 */ /* 0x000fca0007ffe0ff */
[----:B------:R-:W-:-:S05]  /*0bc0*/  IMAD.MOV.U32 R45, RZ, RZ, R39 ;  /* 0x000000ffff2d7224 */ /* 0x000fca00078e0027 */
[----:B------:R-:W-:Y:S01]  /*0bd0*/  @!P2 IADD3 R45, PT, PT, -R45, RZ, RZ ;  /* 0x000000ff2d2da210 */ /* 0x000fe20007ffe1ff */
[----:B-1----:R-:W-:Y:S01]  /*0be0*/  IMAD.MOV R36, RZ, RZ, -R37 ;  /* 0x000000ffff247224 */ /* 0x002fe200078e0a25 */
        /* <DEDUP_REMOVED lines=11> */
[----:B------:R-:W-:-:S05]  /*0ca0*/  IADD3 R36, PT, PT, -R36, RZ, RZ ;  /* 0x000000ff24247210 */ /* 0x000fca0007ffe1ff */
[----:B------:R-:W-:Y:S02]  /*0cb0*/  IMAD R37, R38, R36, R37 ;  /* 0x0000002426257224 */ /* 0x000fe400078e0225 */
[----:B------:R-:W-:-:S03]  /*0cc0*/  VIADD R36, R0, -UR10 ;  /* 0x8000000a00247c36 */ /* 0x000fc60008000000 */
        /* <DEDUP_REMOVED lines=9> */
[----:B------:R-:W-:-:S05]  /*0d60*/  @!P0 IMAD.MOV.U32 R37, RZ, RZ, -0x800001 ;  /* 0xff7fffffff258424 */ /* 0x000fca00078e00ff */
        /* <DEDUP_REMOVED lines=14> */
[----:B------:R-:W3:Y:S01]  /*0e50*/  LDG.E.128.CONSTANT R52, desc[UR8][R70.64+0x800] ;  /* 0x0008000846347981 */ /* 0x000ee2000c1e9d00 */
[----:B--2---:R-:W-:Y:S01]  /*0e60*/  FMUL.FTZ R45, R28, R36 ;  /* 0x000000241c2d7220 */ /* 0x004fe20000410000 */
[----:B------:R-:W-:Y:S01]  /*0e70*/  FMUL.FTZ R36, R29, R37 ;  /* 0x000000251d247220 */ /* 0x000fe20000410000 */
[----:B------:R-:W-:-:S02]  /*0e80*/  FMUL.FTZ R49, R30, R38 ;  /* 0x000000261e317220 */ /* 0x000fc40000410000 */
[----:B0-----:R-:W-:Y:S01]  /*0e90*/  FFMA.FTZ R37, R32, R40, R45 ;  /* 0x0000002820257223 */ /* 0x001fe2000001002d */
[----:B------:R-:W-:Y:S01]  /*0ea0*/  FFMA.FTZ R36, R33, R41, R36 ;  /* 0x0000002921247223 */ /* 0x000fe20000010024 */
[----:B------:R-:W2:Y:S01]  /*0eb0*/  LDG.E.128.CONSTANT R44, desc[UR8][R70.64+0x400] ;  /* 0x00040008462c7981 */ /* 0x000ea2000c1e9d00 */
[----:B------:R-:W-:-:S03]  /*0ec0*/  FFMA.FTZ R41, R34, R42, R49 ;  /* 0x0000002a22297223 */ /* 0x000fc60000010031 */
[----:B------:R-:W4:Y:S01]  /*0ed0*/  LDG.E.128.CONSTANT R48, desc[UR8][R70.64+0x600] ;  /* 0x0006000846307981 */ /* 0x000f22000c1e9d00 */
[----:B------:R-:W-:-:S04]  /*0ee0*/  FMUL.FTZ R38, R31, R39 ;  /* 0x000000271f267220 */ /* 0x000fc80000410000 */
[----:B------:R-:W-:Y:S01]  /*0ef0*/  FFMA.FTZ R38, R35, R43, R38 ;  /* 0x0000002b23267223 */ /* 0x000fe20000010026 */
[----:B--2---:R-:W-:Y:S01]  /*0f00*/  FFMA.FTZ R37, R24, R44, R37 ;  /* 0x0000002c18257223 */ /* 0x004fe20000010025 */
[----:B------:R-:W-:Y:S01]  /*0f10*/  FFMA.FTZ R36, R25, R45, R36 ;  /* 0x0000002d19247223 */ /* 0x000fe20000010024 */
[----:B------:R-:W-:Y:S01]  /*0f20*/  FFMA.FTZ R41, R26, R46, R41 ;  /* 0x0000002e1a297223 */ /* 0x000fe20000010029 */
[----:B------:R-:W-:Y:S01]  /*0f30*/  FFMA.FTZ R38, R27, R47, R38 ;  /* 0x0000002f1b267223 */ /* 0x000fe20000010026 */
[----:B----4-:R-:W-:Y:S01]  /*0f40*/  FFMA.FTZ R37, R20, R48, R37 ;  /* 0x0000003014257223 */ /* 0x010fe20000010025 */
[----:B------:R-:W-:Y:S01]  /*0f50*/  FFMA.FTZ R48, R21, R49, R36 ;  /* 0x0000003115307223 */ /* 0x000fe20000010024 */
[----:B------:R-:W-:Y:S01]  /*0f60*/  FFMA.FTZ R49, R22, R50, R41 ;  /* 0x0000003216317223 */ /* 0x000fe20000010029 */
[----:B------:R-:W-:Y:S01]  /*0f70*/  FFMA.FTZ R50, R23, R51, R38 ;  /* 0x0000003317327223 */ /* 0x000fe20000010026 */
[----:B---3--:R-:W-:Y:S01]  /*0f80*/  FFMA.FTZ R51, R16, R52, R37 ;  /* 0x0000003410337223 */ /* 0x008fe20000010025 */
[----:B------:R-:W2:Y:S04]  /*0f90*/  LDG.E.128.CONSTANT R40, desc[UR8][R70.64+0xc00] ;  /* 0x000c000846287981 */ /* 0x000ea8000c1e9d00 */
[----:B------:R-:W3:Y:S04]  /*0fa0*/  LDG.E.128.CONSTANT R36, desc[UR8][R70.64+0xa00] ;  /* 0x000a000846247981 */ /* 0x000ee8000c1e9d00 */
[----:B------:R-:W4:Y:S01]  /*0fb0*/  LDG.E.128.CONSTANT R44, desc[UR8][R70.64+0xe00] ;  /* 0x000e0008462c7981 */ /* 0x000f22000c1e9d00 */
[----:B------:R-:W-:Y:S01]  /*0fc0*/  FFMA.FTZ R48, R17, R53, R48 ;  /* 0x0000003511307223 */ /* 0x000fe20000010030 */
[----:B------:R-:W-:Y:S01]  /*0fd0*/  FFMA.FTZ R49, R18, R54, R49 ;  /* 0x0000003612317223 */ /* 0x000fe20000010031 */
[----:B------:R-:W-:Y:S01]  /*0fe0*/  FFMA.FTZ R50, R19, R55, R50 ;  /* 0x0000003713327223 */ /* 0x000fe20000010032 */
[----:B-----5:R-:W-:Y:S01]  /*0ff0*/  FSETP.NEU.FTZ.AND P0, PT, R67, RZ, PT ;  /* 0x000000ff4300720b */ /* 0x020fe20003f1d000 */
[----:B---3--:R-:W-:Y:S01]  /*1000*/  FFMA.FTZ R51, R12, R36, R51 ;  /* 0x000000240c337223 */ /* 0x008fe20000010033 */
[----:B------:R-:W-:Y:S01]  /*1010*/  FFMA.FTZ R48, R13, R37, R48 ;  /* 0x000000250d307223 */ /* 0x000fe20000010030 */
[----:B------:R-:W-:Y:S01]  /*1020*/  FFMA.FTZ R49, R14, R38, R49 ;  /* 0x000000260e317223 */ /* 0x000fe20000010031 */
[----:B------:R-:W-:-:S02]  /*1030*/  VIADD R36, R61, 0x1 ;  /* 0x000000013d247836 */ /* 0x000fc40000000000 */
[----:B--2---:R-:W-:Y:S01]  /*1040*/  FFMA.FTZ R51, R8, R40, R51 ;  /* 0x0000002808337223 */ /* 0x004fe20000010033 */
[----:B------:R-:W-:Y:S01]  /*1050*/  FFMA.FTZ R48, R9, R41, R48 ;  /* 0x0000002909307223 */ /* 0x000fe20000010030 */
[----:B------:R-:W-:Y:S01]  /*1060*/  FFMA.FTZ R50, R15, R39, R50 ;  /* 0x000000270f327223 */ /* 0x000fe20000010032 */
[----:B------:R-:W-:Y:S01]  /*1070*/  FFMA.FTZ R49, R10, R42, R49 ;  /* 0x0000002a0a317223 */ /* 0x000fe20000010031 */
[----:B----4-:R-:W-:Y:S01]  /*1080*/  FFMA.FTZ R44, R4, R44, R51 ;  /* 0x0000002c042c7223 */ /* 0x010fe20000010033 */
        /* <DEDUP_REMOVED lines=16> */
.L_x_23826:
[----:B------:R-:W-:Y:S05]  /*1190*/  BSYNC.RECONVERGENT B1 ;  /* 0x0000000000017941 */ /* 0x000fea0003800200 */
.L_x_23825:
[----:B------:R-:W-:Y:S01]  /*11a0*/  IADD3 R56, P0, PT, R56, 0x10, RZ ;  /* 0x0000001038387810 */ /* 0x000fe20007f1e0ff */
[----:B------:R-:W-:Y:S01]  /*11b0*/  VIADD R61, R61, 0x80 ;  /* 0x000000803d3d7836 */ /* 0x000fe20000000000 */
[----:B-12---:R-:W-:Y:S02]  /*11c0*/  IADD3 R62, PT, PT, R62, 0x200, RZ ;  /* 0x000002003e3e7810 */ /* 0x006fe40007ffe0ff */
[----:B------:R-:W-:Y:S02]  /*11d0*/  IADD3 R60, PT, PT, R60, 0x80, RZ ;  /* 0x000000803c3c7810 */ /* 0x000fe40007ffe0ff */
[----:B------:R-:W-:Y:S01]  /*11e0*/  IADD3.X R57, PT, PT, RZ, R57, RZ, P0, !PT ;  /* 0x00000039ff397210 */ /* 0x000fe200007fe4ff */
[----:B------:R-:W-:Y:S06]  /*11f0*/  @!P1 BRA `(.L_x_23827) ;  /* 0xfffffff800109947 */ /* 0x000fec000383ffff */
.L_x_23824:
[----:B------:R-:W-:Y:S05]  /*1200*/  BSYNC.RECONVERGENT B0 ;  /* 0x0000000000007941 */ /* 0x000fea0003800200 */
.L_x_23823:
[----:B0-----:R-:W0:Y:S01]  /*1210*/  SHFL.BFLY PT, R4, R63, 0x10, 0x1f ;  /* 0x0e001f003f047f89 */ /* 0x001e2200000e0000 */
[----:B------:R-:W1:Y:S01]  /*1220*/  S2UR UR10, SR_CgaCtaId ;  /* 0x00000000000a79c3 */ /* 0x000e620000008800 */
[----:B------:R-:W-:Y:S01]  /*1230*/  UMOV UR5, 0x400 ;  /* 0x0000040000057882 */ /* 0x000fe20000000000 */
[----:B------:R-:W-:Y:S01]  /*1240*/  IADD3 R10, PT, PT, R68, 0x1f, RZ ;  /* 0x0000001f440a7810 */ /* 0x000fe20007ffe0ff */
[----:B------:R-:W2:Y:S01]  /*1250*/  S2R R45, SR_TID.X ;  /* 0x00000000002d7919 */ /* 0x000ea20000002100 */
[----:B------:R-:W-:Y:S01]  /*1260*/  UIADD3 UR4, UPT, UPT, UR5, 0x80, URZ ;  /* 0x0000008005047890 */ /* 0x000fe2000fffe0ff */
[----:B------:R-:W-:Y:S01]  /*1270*/  BSSY.RECONVERGENT B0, `(.L_x_23828) ;  /* 0x0000100000007945 */ /* 0x000fe20003800200 */
[----:B------:R-:W-:-:S04]  /*1280*/  SHF.R.S32.HI R13, RZ, 0x1f, R10 ;  /* 0x0000001fff0d7819 */ /* 0x000fc8000001140a */
[----:B------:R-:W-:Y:S02]  /*1290*/  LEA.HI R13, R13, R10, RZ, 0x5 ;  /* 0x0000000a0d0d7211 */ /* 0x000fe400078f28ff */
[----:B0-----:R-:W-:Y:S01]  /*12a0*/  FMNMX.FTZ R4, R4, R63, !PT ;  /* 0x0000003f04047209 */ /* 0x001fe20007810000 */
[----:B-1----:R-:W-:-:S04]  /*12b0*/  ULEA UR4, UR10, UR4, 0x18 ;  /* 0x000000040a047291 */ /* 0x002fc8000f8ec0ff */
[----:B------:R-:W0:Y:S01]  /*12c0*/  SHFL.BFLY PT, R5, R4, 0x8, 0x1f ;  /* 0x0d001f0004057f89 */ /* 0x000e2200000e0000 */
[----:B--2---:R-:W-:Y:S02]  /*12d0*/  LOP3.LUT P0, R44, R45, 0x1f, RZ, 0xc0, !PT ;  /* 0x0000001f2d2c7812 */ /* 0x004fe4000780c0ff */
[----:B------:R-:W-:Y:S02]  /*12e0*/  SHF.R.U32.HI R59, RZ, 0x5, R45 ;  /* 0x00000005ff3b7819 */ /* 0x000fe4000001162d */
[----:B------:R-:W-:Y:S02]  /*12f0*/  ISETP.GT.U32.AND P1, PT, R44, 0x3, PT ;  /* 0x000000032c00780c */ /* 0x000fe40003f24070 */
[----:B0-----:R-:W-:Y:S02]  /*1300*/  FMNMX.FTZ R5, R4, R5, !PT ;  /* 0x0000000504057209 */ /* 0x001fe40007810000 */
[----:B------:R-:W-:-:S03]  /*1310*/  LEA R4, R59, UR4, 0x2 ;  /* 0x000000043b047c11 */ /* 0x000fc6000f8e10ff */
[----:B------:R-:W0:Y:S02]  /*1320*/  SHFL.BFLY PT, R6, R5, 0x4, 0x1f ;  /* 0x0c801f0005067f89 */ /* 0x000e2400000e0000 */
[----:B0-----:R-:W-:Y:S02]  /*1330*/  FMNMX.FTZ R6, R5, R6, !PT ;  /* 0x0000000605067209 */ /* 0x001fe40007810000 */
[----:B------:R-:W-:-:S03]  /*1340*/  LEA R5, R44, UR4, 0x2 ;  /* 0x000000042c057c11 */ /* 0x000fc6000f8e10ff */
[----:B------:R-:W0:Y:S02]  /*1350*/  SHFL.BFLY PT, R7, R6, 0x2, 0x1f ;  /* 0x0c401f0006077f89 */ /* 0x000e2400000e0000 */
[----:B0-----:R-:W-:-:S05]  /*1360*/  FMNMX.FTZ R7, R6, R7, !PT ;  /* 0x0000000706077209 */ /* 0x001fca0007810000 */
[----:B------:R-:W0:Y:S02]  /*1370*/  SHFL.BFLY PT, R8, R7, 0x1, 0x1f ;  /* 0x0c201f0007087f89 */ /* 0x000e2400000e0000 */
[----:B0-----:R-:W-:Y:S01]  /*1380*/  FMNMX.FTZ R11, R7, R8, !PT ;  /* 0x00000008070b7209 */ /* 0x001fe20007810000 */
[----:B------:R-:W-:-:S04]  /*1390*/  IMAD.MOV.U32 R8, RZ, RZ, -0x800001 ;  /* 0xff7fffffff087424 */ /* 0x000fc800078e00ff */
[----:B------:R0:W-:Y:S01]  /*13a0*/  @!P0 STS [R4], R11 ;  /* 0x0000000b04008388 */ /* 0x0001e20000000800 */
[----:B------:R-:W-:Y:S01]  /*13b0*/  BAR.SYNC.DEFER_BLOCKING 0x0 ;  /* 0x0000000000007b1d */ /* 0x000fe20000010000 */
[----:B0-----:R-:W-:-:S05]  /*13c0*/  LOP3.LUT R11, R13, 0xffffffe0, RZ, 0xc0, !PT ;  /* 0xffffffe00d0b7812 */ /* 0x001fca00078ec0ff */
[----:B------:R-:W0:Y:S04]  /*13d0*/  @!P1 LDS R8, [R5] ;  /* 0x0000000005089984 */ /* 0x000e280000000800 */
[----:B0-----:R-:W0:Y:S02]  /*13e0*/  SHFL.BFLY PT, R7, R8, 0x2, 0x1f ;  /* 0x0c401f0008077f89 */ /* 0x001e2400000e0000 */
[----:B0-----:R-:W-:Y:S02]  /*13f0*/  FMNMX.FTZ R9, R7, R8, !PT ;  /* 0x0000000807097209 */ /* 0x001fe40007810000 */
[----:B------:R-:W-:-:S03]  /*1400*/  MOV R8, RZ ;  /* 0x000000ff00087202 */ /* 0x000fc60000000f00 */
        /* <DEDUP_REMOVED lines=23> */
.L_x_23832:
        /* <DEDUP_REMOVED lines=11> */
.L_x_23831:
[----:B------:R-:W-:Y:S05]  /*1630*/  BSYNC.RECONVERGENT B1 ;  /* 0x0000000000017941 */ /* 0x000fea0003800200 */
.L_x_23830:
        /* <DEDUP_REMOVED lines=12> */
.L_x_23835:
        /* <DEDUP_REMOVED lines=28> */
[C---:B------:R-:W-:Y:S01]  /*18c0*/  FADD.FTZ R19, -R7.reuse, R22 ;  /* 0x0000001607137221 */ /* 0x040fe20000010100 */
[----:B------:R-:W0:Y:S01]  /*18d0*/  MUFU.EX2 R18, R18 ;  /* 0x0000001200127308 */ /* 0x000e220000000800 */
        /* <DEDUP_REMOVED lines=12> */
[----:B0-----:R-:W-:Y:S01]  /*19a0*/  FADD.FTZ R17, R8, R15 ;  /* 0x0000000f08117221 */ /* 0x001fe20000010000 */
[----:B------:R-:W-:Y:S01]  /*19b0*/  FMUL.FTZ R23, R26, 1.4426950216293334961 ;  /* 0x3fb8aa3b1a177820 */ /* 0x000fe20000410000 */
[----:B------:R-:W-:Y:S01]  /*19c0*/  FADD.FTZ R30, -R7, R30 ;  /* 0x0000001e071e7221 */ /* 0x000fe20000010100 */
[----:B------:R-:W0:Y:S01]  /*19d0*/  MUFU.EX2 R26, R21 ;  /* 0x00000015001a7308 */ /* 0x000e220000000800 */
[----:B------:R-:W-:Y:S01]  /*19e0*/  FADD.FTZ R17, R17, R18 ;  /* 0x0000001211117221 */ /* 0x000fe20000010000 */
[----:B------:R-:W-:Y:S01]  /*19f0*/  FMUL.FTZ R25, R28, 1.4426950216293334961 ;  /* 0x3fb8aa3b1c197820 */ /* 0x000fe20000410000 */
[----:B------:R-:W-:Y:S01]  /*1a00*/  FADD.FTZ R32, -R7, R32 ;  /* 0x0000002007207221 */ /* 0x000fe20000010100 */
[----:B------:R-:W3:Y:S01]  /*1a10*/  MUFU.EX2 R28, R23 ;  /* 0x00000017001c7308 */ /* 0x000ee20000000800 */
[----:B------:R-:W-:Y:S01]  /*1a20*/  FADD.FTZ R17, R17, R20 ;  /* 0x0000001411117221 */ /* 0x000fe20000010000 */
[----:B------:R-:W-:Y:S01]  /*1a30*/  FMUL.FTZ R27, R30, 1.4426950216293334961 ;  /* 0x3fb8aa3b1e1b7820 */ /* 0x000fe20000410000 */
[----:B------:R-:W-:Y:S01]  /*1a40*/  FADD.FTZ R34, -R7, R34 ;  /* 0x0000002207227221 */ /* 0x000fe20000010100 */
[----:B------:R-:W4:Y:S01]  /*1a50*/  MUFU.EX2 R30, R25 ;  /* 0x00000019001e7308 */ /* 0x000f220000000800 */
        /* <DEDUP_REMOVED lines=8> */
[----:B0-----:R-:W-:Y:S01]  /*1ae0*/  FADD.FTZ R17, R17, R26 ;  /* 0x0000001a11117221 */ /* 0x001fe20000010000 */
[----:B---3--:R-:W-:Y:S01]  /*1af0*/  FADD.FTZ R12, -R7, R12 ;  /* 0x0000000c070c7221 */ /* 0x008fe20000010100 */
[----:B------:R-:W-:Y:S01]  /*1b00*/  STS [R9+-0x200], R15 ;  /* 0xfffe000f09007388 */ /* 0x000fe20000000800 */
[----:B------:R-:W0:Y:S01]  /*1b10*/  MUFU.EX2 R34, R34 ;  /* 0x0000002200227308 */ /* 0x000e220000000800 */
[----:B------:R-:W-:Y:S01]  /*1b20*/  FADD.FTZ R17, R17, R28 ;  /* 0x0000001c11117221 */ /* 0x000fe20000010000 */
[----:B----4-:R-:W-:Y:S01]  /*1b30*/  FADD.FTZ R14, -R7, R14 ;  /* 0x0000000e070e7221 */ /* 0x010fe20000010100 */
[----:B------:R-:W-:Y:S01]  /*1b40*/  FMUL.FTZ R12, R12, 1.4426950216293334961 ;  /* 0x3fb8aa3b0c0c7820 */ /* 0x000fe20000410000 */
[----:B------:R-:W3:Y:S01]  /*1b50*/  MUFU.EX2 R36, R36 ;  /* 0x0000002400247308 */ /* 0x000ee20000000800 */
[----:B------:R-:W-:Y:S01]  /*1b60*/  FADD.FTZ R17, R17, R30 ;  /* 0x0000001e11117221 */ /* 0x000fe20000010000 */
[----:B------:R-:W-:Y:S01]  /*1b70*/  FADD.FTZ R16, -R7, R16 ;  /* 0x0000001007107221 */ /* 0x000fe20000010100 */
[----:B------:R-:W-:Y:S01]  /*1b80*/  FMUL.FTZ R14, R14, 1.4426950216293334961 ;  /* 0x3fb8aa3b0e0e7820 */ /* 0x000fe20000410000 */
[----:B------:R-:W-:Y:S01]  /*1b90*/  STS [R9], R18 ;  /* 0x0000001209007388 */ /* 0x000fe20000000800 */
[----:B-1----:R-:W-:Y:S01]  /*1ba0*/  FADD.FTZ R17, R17, R8 ;  /* 0x0000000811117221 */ /* 0x002fe20000010000 */
[----:B------:R-:W1:Y:S01]  /*1bb0*/  MUFU.EX2 R12, R12 ;  /* 0x0000000c000c7308 */ /* 0x000e620000000800 */
[----:B------:R-:W-:Y:S01]  /*1bc0*/  FMUL.FTZ R16, R16, 1.4426950216293334961 ;  /* 0x3fb8aa3b10107820 */ /* 0x000fe20000410000 */
[----:B------:R-:W-:Y:S01]  /*1bd0*/  STS [R9+0x200], R20 ;  /* 0x0002001409007388 */ /* 0x000fe20000000800 */
[----:B--2---:R-:W-:Y:S01]  /*1be0*/  FADD.FTZ R17, R17, R32 ;  /* 0x0000002011117221 */ /* 0x004fe20000010000 */
[----:B------:R-:W2:Y:S02]  /*1bf0*/  MUFU.EX2 R14, R14 ;  /* 0x0000000e000e7308 */ /* 0x000ea40000000800 */
[----:B------:R-:W-:Y:S01]  /*1c00*/  STS [R9+0x400], R22 ;  /* 0x0004001609007388 */ /* 0x000fe20000000800 */
[----:B0-----:R-:W-:Y:S01]  /*1c10*/  FADD.FTZ R17, R17, R34 ;  /* 0x0000002211117221 */ /* 0x001fe20000010000 */
[----:B------:R-:W0:Y:S02]  /*1c20*/  MUFU.EX2 R16, R16 ;  /* 0x0000001000107308 */ /* 0x000e240000000800 */
[----:B------:R-:W-:Y:S01]  /*1c30*/  STS [R9+0x600], R24 ;  /* 0x0006001809007388 */ /* 0x000fe20000000800 */
[----:B---3--:R-:W-:-:S03]  /*1c40*/  FADD.FTZ R17, R17, R36 ;  /* 0x0000002411117221 */ /* 0x008fc60000010000 */
[----:B------:R-:W-:Y:S01]  /*1c50*/  STS [R9+0x800], R26 ;  /* 0x0008001a09007388 */ /* 0x000fe20000000800 */
[----:B-1----:R-:W-:-:S03]  /*1c60*/  FADD.FTZ R17, R17, R12 ;  /* 0x0000000c11117221 */ /* 0x002fc60000010000 */
[----:B------:R-:W-:Y:S01]  /*1c70*/  STS [R9+0xa00], R28 ;  /* 0x000a001c09007388 */ /* 0x000fe20000000800 */
[----:B--2---:R-:W-:-:S03]  /*1c80*/  FADD.FTZ R17, R17, R14 ;  /* 0x0000000e11117221 */ /* 0x004fc60000010000 */
        /* <DEDUP_REMOVED lines=11> */
.L_x_23834:
[----:B------:R-:W-:Y:S05]  /*1d40*/  BSYNC.RECONVERGENT B1 ;  /* 0x0000000000017941 */ /* 0x000fea0003800200 */
.L_x_23833:
        /* <DEDUP_REMOVED lines=55> */
.L_x_23837:
[----:B------:R-:W-:Y:S05]  /*20c0*/  BSYNC.RECONVERGENT B1 ;  /* 0x0000000000017941 */ /* 0x000fea0003800200 */
.L_x_23836:
        /* <DEDUP_REMOVED lines=26> */
.L_x_23829:
[----:B------:R-:W-:Y:S05]  /*2270*/  BSYNC.RECONVERGENT B0 ;  /* 0x0000000000007941 */ /* 0x000fea0003800200 */
.L_x_23828:
        /* <DEDUP_REMOVED lines=40> */
.L_x_23842:
[----:B------:R-:W0:Y:S01]  /*2500*/  LDS R11, [R5] ;  /* 0x00000000050b7984 */ /* 0x000e220000000800 */
[----:B------:R-:W-:-:S04]  /*2510*/  IADD3 R9, PT, PT, R9, 0x1, RZ ;  /* 0x0000000109097810 */ /* 0x000fc80007ffe0ff */
[----:B------:R-:W-:Y:S01]  /*2520*/  ISETP.NE.AND P0, PT, R9, RZ, PT ;  /* 0x000000ff0900720c */ /* 0x000fe20003f05270 */
[----:B0-----:R-:W-:-:S05]  /*2530*/  FMUL.FTZ R8, R11, R4 ;  /* 0x000000040b087220 */ /* 0x001fca0000410000 */
[----:B------:R0:W-:Y:S02]  /*2540*/  STS [R5], R8 ;  /* 0x0000000805007388 */ /* 0x0001e40000000800 */
[----:B0-----:R-:W-:-:S05]  /*2550*/  IADD3 R5, PT, PT, R5, 0x200, RZ ;  /* 0x0000020005057810 */ /* 0x001fca0007ffe0ff */
[----:B------:R-:W-:Y:S05]  /*2560*/  @P0 BRA `(.L_x_23842) ;  /* 0xfffffffc00e40947 */ /* 0x000fea000383ffff */
.L_x_23841:
[----:B------:R-:W-:Y:S05]  /*2570*/  BSYNC.RECONVERGENT B1 ;  /* 0x0000000000017941 */ /* 0x000fea0003800200 */
.L_x_23840:
        /* <DEDUP_REMOVED lines=12> */
.L_x_23845:
        /* <DEDUP_REMOVED lines=52> */
.L_x_23844:
[----:B------:R-:W-:Y:S05]  /*2980*/  BSYNC.RECONVERGENT B1 ;  /* 0x0000000000017941 */ /* 0x000fea0003800200 */
.L_x_23843:
        /* <DEDUP_REMOVED lines=31> */
.L_x_23847:
[----:B------:R-:W-:Y:S05]  /*2b80*/  BSYNC.RECONVERGENT B1 ;  /* 0x0000000000017941 */ /* 0x000fea0003800200 */
.L_x_23846:
        /* <DEDUP_REMOVED lines=14> */
.L_x_23839:
[----:B------:R-:W-:Y:S05]  /*2c70*/  BSYNC.RECONVERGENT B0 ;  /* 0x0000000000007941 */ /* 0x000fea0003800200 */
.L_x_23838:
[----:B------:R-:W-:Y:S01]  /*2c80*/  ISETP.GE.AND P0, PT, R59, R58, PT ;  /* 0x0000003a3b00720c */ /* 0x000fe20003f06270 */
[----:B------:R-:W2:Y:S08]  /*2c90*/  S2UR UR11, SR_CTAID.Y ;  /* 0x00000000000b79c3 */ /* 0x000eb00000002600 */
[----:B------:R-:W-:Y:S01]  /*2ca0*/  BAR.SYNC.DEFER_BLOCKING 0x0 ;  /* 0x0000000000007b1d */ /* 0x000fe20000010000 */
[----:B------:R-:W-:-:S02]  /*2cb0*/  CS2R R46, SRZ ;  /* 0x00000000002e7805 */ /* 0x000fc4000001ff00 */
[----:B------:R-:W-:Y:S02]  /*2cc0*/  CS2R R48, SRZ ;  /* 0x0000000000307805 */ /* 0x000fe4000001ff00 */
[----:B------:R-:W-:Y:S02]  /*2cd0*/  CS2R R50, SRZ ;  /* 0x0000000000327805 */ /* 0x000fe4000001ff00 */
[----:B------:R-:W-:Y:S01]  /*2ce0*/  CS2R R52, SRZ ;  /* 0x0000000000347805 */ /* 0x000fe2000001ff00 */
[----:B------:R-:W3:Y:S01]  /*2cf0*/  LDCU UR16, c[0x0][0x3cc] ;  /* 0x00007980ff1077ac */ /* 0x000ee20008000800 */
[----:B------:R-:W-:Y:S01]  /*2d00*/  BSSY.RECONVERGENT B0, `(.L_x_23848) ;  /* 0x00000e9000007945 */ /* 0x000fe20003800200 */
[----:B------:R-:W4:Y:S03]  /*2d10*/  LDCU.64 UR6, c[0x0][0x398] ;  /* 0x00007300ff0677ac */ /* 0x000f260008000a00 */
[----:B------:R-:W-:Y:S05]  /*2d20*/  @P0 BRA `(.L_x_23849) ;  /* 0x0000000c00980947 */ /* 0x000fea0003800000 */
[----:B-1----:R-:W1:Y:S01]  /*2d30*/  I2F.RP R8, R3 ;  /* 0x0000000300087306 */ /* 0x002e620000209400 */
[----:B------:R-:W2:Y:S01]  /*2d40*/  LDC R5, c[0x0][0x3b8] ;  /* 0x0000ee00ff057b82 */ /* 0x000ea20000000800 */
[----:B------:R-:W3:Y:S01]  /*2d50*/  LDCU.64 UR14, c[0x0][0x3a8] ;  /* 0x00007500ff0e77ac */ /* 0x000ee20008000a00 */
[----:B------:R-:W-:Y:S02]  /*2d60*/  SHF.R.U32.HI R4, RZ, 0x3, R45 ;  /* 0x00000003ff047819 */ /* 0x000fe4000001162d */
[----:B------:R-:W-:Y:S01]  /*2d70*/  SHF.L.U32 R61, R45, 0x2, RZ ;  /* 0x000000022d3d7819 */ /* 0x000fe200000006ff */
[----:B------:R-:W0:Y:S01]  /*2d80*/  LDCU UR13, c[0x0][0x3d0] ;  /* 0x00007a00ff0d77ac */ /* 0x000e220008000800 */
[----:B------:R-:W-:Y:S02]  /*2d90*/  LOP3.LUT R4, R4, 0x7c, RZ, 0xc0, !PT ;  /* 0x0000007c04047812 */ /* 0x000fe400078ec0ff */
[C---:B------:R-:W-:Y:S01]  /*2da0*/  LEA R56, R59.reuse, 0x1, 0x5 ;  /* 0x000000013b387811 */ /* 0x040fe200078e28ff */
[----:B------:R-:W4:Y:S01]  /*2db0*/  LDCU UR12, c[0x0][0x3ec] ;  /* 0x00007d80ff0c77ac */ /* 0x000f220008000800 */
[----:B------:R-:W-:-:S02]  /*2dc0*/  IADD3 R62, PT, PT, R59, -R58, RZ ;  /* 0x8000003a3b3e7210 */ /* 0x000fc40007ffe0ff */
[----:B------:R-:W-:Y:S01]  /*2dd0*/  LOP3.LUT R60, R61, 0x7c, RZ, 0xc0, !PT ;  /* 0x0000007c3d3c7812 */ /* 0x000fe200078ec0ff */
[----:B------:R-:W-:Y:S01]  /*2de0*/  UIADD3 UR4, UPT, UPT, UR5, 0xa0, URZ ;  /* 0x000000a005047890 */ /* 0x000fe2000fffe0ff */
[----:B-1----:R-:W1:Y:S01]  /*2df0*/  MUFU.RCP R8, R8 ;  /* 0x0000000800087308 */ /* 0x002e620000001000 */
[----:B------:R-:W-:Y:S02]  /*2e00*/  MOV R46, RZ ;  /* 0x000000ff002e7202 */ /* 0x000fe40000000f00 */
[----:B------:R-:W-:Y:S01]  /*2e10*/  ULEA UR4, UR10, UR4, 0x18 ;  /* 0x000000040a047291 */ /* 0x000fe2000f8ec0ff */
[----:B------:R-:W-:Y:S01]  /*2e20*/  LOP3.LUT R61, R56, 0x1c, R61, 0xf8, !PT ;  /* 0x0000001c383d7812 */ /* 0x000fe200078ef83d */
[----:B0-----:R-:W-:Y:S02]  /*2e30*/  IMAD R40, R2, UR13, RZ ;  /* 0x0000000d02287c24 */ /* 0x001fe4000f8e02ff */
[----:B--2---:R-:W-:Y:S02]  /*2e40*/  IMAD R9, R5, UR11, RZ ;  /* 0x0000000b05097c24 */ /* 0x004fe4000f8e02ff */
[----:B------:R-:W-:-:S02]  /*2e50*/  HFMA2 R5, -RZ, RZ, 0, 0 ;  /* 0x00000000ff057431 */ /* 0x000fc400000001ff */
[----:B----4-:R-:W-:Y:S01]  /*2e60*/  VIADD R2, R0, -UR12 ;  /* 0x8000000c00027c36 */ /* 0x010fe20008000000 */
[----:B------:R-:W-:Y:S01]  /*2e70*/  SHF.R.S32.HI R41, RZ, 0x1f, R40 ;  /* 0x0000001fff297819 */ /* 0x000fe20000011428 */
[----:B------:R-:W-:Y:S01]  /*2e80*/  IMAD.WIDE R4, R9, 0x4, R4 ;  /* 0x0000000409047825 */ /* 0x000fe200078e0204 */
[----:B-1----:R-:W-:-:S04]  /*2e90*/  IADD3 R6, PT, PT, R8, 0xffffffe, RZ ;  /* 0x0ffffffe08067810 */ /* 0x002fc80007ffe0ff */
[----:B------:R0:W1:Y:S01]  /*2ea0*/  F2I.FTZ.U32.TRUNC.NTZ R7, R6 ;  /* 0x0000000600077305 */ /* 0x000062000021f000 */
[----:B---3--:R-:W-:Y:S02]  /*2eb0*/  IADD3 R54, P0, PT, R4, UR14, RZ ;  /* 0x0000000e04367c10 */ /* 0x008fe4000ff1e0ff */
[----:B------:R-:W-:Y:S02]  /*2ec0*/  SHF.L.U32 R4, R45, 0x4, RZ ;  /* 0x000000042d047819 */ /* 0x000fe400000006ff */
[----:B------:R-:W-:Y:S02]  /*2ed0*/  IADD3.X R57, PT, PT, R5, UR15, RZ, P0, !PT ;  /* 0x0000000f05397c10 */ /* 0x000fe400087fe4ff */
[----:B------:R-:W-:Y:S01]  /*2ee0*/  LOP3.LUT R4, R4, 0x70, RZ, 0xe2, !PT ;  /* 0x0000007004047812 */ /* 0x000fe200078ee2ff */
[----:B0-----:R-:W-:-:S03]  /*2ef0*/  IMAD.MOV.U32 R6, RZ, RZ, RZ ;  /* 0x000000ffff067224 */ /* 0x001fc600078e00ff */
[C---:B------:R-:W-:Y:S01]  /*2f00*/  LEA R4, R59.reuse, R4, 0x7 ;  /* 0x000000043b047211 */ /* 0x040fe200078e38ff */
[----:B------:R-:W-:Y:S02]  /*2f10*/  VIADD R59, R59, 0x1 ;  /* 0x000000013b3b7836 */ /* 0x000fe40000000000 */
[----:B-1----:R-:W-:Y:S01]  /*2f20*/  IMAD.MOV R8, RZ, RZ, -R7 ;  /* 0x000000ffff087224 */ /* 0x002fe200078e0a07 */
[----:B------:R-:W-:-:S03]  /*2f30*/  IADD3 R0, PT, PT, R4, UR4, RZ ;  /* 0x0000000404007c10 */ /* 0x000fc6000fffe0ff */
[----:B------:R-:W-:-:S04]  /*2f40*/  IMAD R55, R8, R3, RZ ;  /* 0x0000000308377224 */ /* 0x000fc800078e02ff */
[----:B------:R-:W-:-:S07]  /*2f50*/  IMAD.HI.U32 R55, R7, R55, R6 ;  /* 0x0000003707377227 */ /* 0x000fce00078e0006 */
.L_x_23852:
[----:B------:R-:W0:Y:S01]  /*2f60*/  LDC R12, c[0x0][0x3f0] ;  /* 0x0000fc00ff0c7b82 */ /* 0x000e220000000800 */
[C---:B------:R-:W-:Y:S01]  /*2f70*/  IADD3 R4, PT, PT, R56.reuse, -0x1, RZ ;  /* 0xffffffff38047810 */ /* 0x040fe20007ffe0ff */
[----:B------:R-:W-:Y:S01]  /*2f80*/  BSSY.RECONVERGENT B1, `(.L_x_23850) ;  /* 0x00000ba000017945 */ /* 0x000fe20003800200 */
[----:B------:R-:W-:Y:S02]  /*2f90*/  IADD3 R56, PT, PT, R56, 0x80, RZ ;  /* 0x0000008038387810 */ /* 0x000fe40007ffe0ff */
        /* <DEDUP_REMOVED lines=34> */
[C---:B------:R-:W-:Y:S01]  /*31c0*/  VIADD R5, R59.reuse, 0x3 ;  /* 0x000000033b057836 */ /* 0x040fe20000000000 */
[----:B------:R-:W-:Y:S02]  /*31d0*/  IADD3 R59, PT, PT, R59, 0x4, RZ ;  /* 0x000000043b3b7810 */ /* 0x000fe40007ffe0ff */
[----:B------:R-:W-:-:S13]  /*31e0*/  ISETP.GT.U32.AND P0, PT, R11, R4, PT ;  /* 0x000000040b00720c */ /* 0x000fda0003f04070 */
[----:B------:R-:W-:-:S05]  /*31f0*/  @!P0 IMAD.IADD R4, R4, 0x1, -R11 ;  /* 0x0000000104048824 */ /* 0x000fca00078e0a0b */
        /* <DEDUP_REMOVED lines=8> */
[----:B------:R-:W-:Y:S01]  /*3280*/  IMAD.MOV.U32 R24, RZ, RZ, R54 ;  /* 0x000000ffff187224 */ /* 0x000fe200078e0036 */
        /* <DEDUP_REMOVED lines=14> */
[----:B------:R0:W4:Y:S01]  /*3370*/  LDG.E.128.CONSTANT R32, desc[UR8][R42.64+0xe00] ;  /* 0x000e00082a207981 */ /* 0x000122000c1e9d00 */
[----:B------:R-:W-:Y:S01]  /*3380*/  ISETP.NE.AND P2, PT, R62, -0x1, PT ;  /* 0xffffffff3e00780c */ /* 0x000fe20003f45270 */
[----:B------:R-:W-:-:S12]  /*3390*/  VIADD R63, R61, 0xffffffff ;  /* 0xffffffff3d3f7836 */ /* 0x000fd80000000000 */
[----:B------:R-:W-:Y:S01]  /*33a0*/  @!P2 ISETP.GE.AND P6, PT, R63, R68, PT ;  /* 0x000000443f00a20c */ /* 0x000fe20003fc6270 */
[C---:B------:R-:W-:Y:S01]  /*33b0*/  @!P2 VIADD R37, R61.reuse, 0x1 ;  /* 0x000000013d25a836 */ /* 0x040fe20000000000 */
[----:B0-----:R-:W-:-:S04]  /*33c0*/  @!P2 IADD3 R43, PT, PT, R61, 0x2, RZ ;  /* 0x000000023d2ba810 */ /* 0x001fc80007ffe0ff */
[-C--:B------:R-:W-:Y:S02]  /*33d0*/  @!P2 ISETP.GE.AND P1, PT, R43, R68.reuse, PT ;  /* 0x000000442b00a20c */ /* 0x080fe40003f26270 */
[----:B------:R-:W-:Y:S02]  /*33e0*/  @!P2 ISETP.GE.AND P5, PT, R37, R68, PT ;  /* 0x000000442500a20c */ /* 0x000fe40003fa6270 */
[C---:B------:R-:W-:Y:S02]  /*33f0*/  @!P2 IADD3 R43, PT, PT, R61.reuse, 0x1, RZ ;  /* 0x000000013d2ba810 */ /* 0x040fe40007ffe0ff */
[----:B------:R-:W-:-:S04]  /*3400*/  @!P2 IADD3 R37, PT, PT, R61, 0x2, RZ ;  /* 0x000000023d25a810 */ /* 0x000fc80007ffe0ff */
[----:B------:R-:W-:Y:S02]  /*3410*/  @!P2 ISETP.GE.AND P4, PT, R37, R68, PT ;  /* 0x000000442500a20c */ /* 0x000fe40003f86270 */
[----:B------:R-:W-:-:S04]  /*3420*/  @!P2 IADD3 R39, PT, PT, R61, 0x1, RZ ;  /* 0x000000013d27a810 */ /* 0x000fc80007ffe0ff */
[-C--:B------:R-:W-:Y:S02]  /*3430*/  @!P2 ISETP.GE.AND P3, PT, R39, R68.reuse, PT ;  /* 0x000000442700a20c */ /* 0x080fe40003f66270 */
[----:B------:R-:W0:Y:S01]  /*3440*/  LDS.128 R36, [R0] ;  /* 0x0000000000247984 */ /* 0x000e220000000c00 */
[----:B--2---:R-:W-:Y:S02]  /*3450*/  @!P2 FSEL R4, R4, RZ, !P6 ;  /* 0x000000ff0404a208 */ /* 0x004fe40007000000 */
[-C--:B------:R-:W-:Y:S02]  /*3460*/  @!P2 ISETP.GE.AND P6, PT, R61, R68.reuse, PT ;  /* 0x000000443d00a20c */ /* 0x080fe40003fc6270 */
[----:B------:R-:W-:Y:S02]  /*3470*/  @!P2 FSEL R6, R6, RZ, !P5 ;  /* 0x000000ff0606a208 */ /* 0x000fe40006800000 */
[----:B------:R-:W-:Y:S02]  /*3480*/  @!P2 FSEL R5, R5, RZ, !P6 ;  /* 0x000000ff0505a208 */ /* 0x000fe40007000000 */
[----:B------:R-:W-:Y:S01]  /*3490*/  @!P2 ISETP.GE.AND P6, PT, R43, R68, PT ;  /* 0x000000442b00a20c */ /* 0x000fe20003fc6270 */
[----:B------:R-:W-:Y:S01]  /*34a0*/  @!P2 VIADD R43, R61, 0x2 ;  /* 0x000000023d2ba836 */ /* 0x000fe20000000000 */
[----:B---3--:R-:W-:-:S02]  /*34b0*/  @!P2 FSEL R11, R11, RZ, !P1 ;  /* 0x000000ff0b0ba208 */ /* 0x008fc40004800000 */
[CC--:B------:R-:W-:Y:S02]  /*34c0*/  @!P2 ISETP.GE.AND P5, PT, R63.reuse, R68.reuse, PT ;  /* 0x000000443f00a20c */ /* 0x0c0fe40003fa6270 */
[-C--:B------:R-:W-:Y:S02]  /*34d0*/  @!P2 ISETP.GE.AND P1, PT, R63, R68.reuse, PT ;  /* 0x000000443f00a20c */ /* 0x080fe40003f26270 */
[----:B------:R-:W-:Y:S02]  /*34e0*/  @!P2 FSEL R8, R8, RZ, !P5 ;  /* 0x000000ff0808a208 */ /* 0x000fe40006800000 */
[----:B----4-:R-:W-:Y:S02]  /*34f0*/  @!P2 FSEL R16, R16, RZ, !P1 ;  /* 0x000000ff1010a208 */ /* 0x010fe40004800000 */
[----:B------:R-:W-:Y:S02]  /*3500*/  @!P2 FSEL R7, R7, RZ, !P4 ;  /* 0x000000ff0707a208 */ /* 0x000fe40006000000 */
[----:B------:R-:W-:-:S02]  /*3510*/  @!P2 ISETP.GE.AND P5, PT, R43, R68, PT ;  /* 0x000000442b00a20c */ /* 0x000fc40003fa6270 */
[CC--:B------:R-:W-:Y:S02]  /*3520*/  @!P2 ISETP.GE.AND P1, PT, R61.reuse, R68.reuse, PT ;  /* 0x000000443d00a20c */ /* 0x0c0fe40003f26270 */
        /* <DEDUP_REMOVED lines=9> */
[-C--:B------:R-:W-:Y:S01]  /*35c0*/  @!P2 ISETP.GE.AND P1, PT, R43, R68.reuse, PT ;  /* 0x000000442b00a20c */ /* 0x080fe20003f26270 */
[----:B------:R-:W-:Y:S01]  /*35d0*/  @!P2 VIADD R43, R61, 0x1 ;  /* 0x000000013d2ba836 */ /* 0x000fe20000000000 */
[----:B------:R-:W-:-:S02]  /*35e0*/  @!P2 ISETP.GE.AND P4, PT, R63, R68, PT ;  /* 0x000000443f00a20c */ /* 0x000fc40003f86270 */
[----:B------:R-:W-:Y:S02]  /*35f0*/  @!P2 FSEL R19, R19, RZ, !P1 ;  /* 0x000000ff1313a208 */ /* 0x000fe40004800000 */
[----:B------:R-:W-:Y:S02]  /*3600*/  @!P2 FSEL R20, R20, RZ, !P4 ;  /* 0x000000ff1414a208 */ /* 0x000fe40006000000 */
[----:B------:R-:W-:Y:S02]  /*3610*/  @!P2 FSEL R10, R10, RZ, !P3 ;  /* 0x000000ff0a0aa208 */ /* 0x000fe40005800000 */
[-C--:B------:R-:W-:Y:S02]  /*3620*/  @!P2 ISETP.GE.AND P1, PT, R43, R68.reuse, PT ;  /* 0x000000442b00a20c */ /* 0x080fe40003f26270 */
        /* <DEDUP_REMOVED lines=19> */
[----:B------:R-:W-:Y:S02]  /*3760*/  @!P2 ISETP.GE.AND P5, PT, R63, R68, PT ;  /* 0x000000443f00a20c */ /* 0x000fe40003fa6270 */
[----:B------:R-:W-:-:S02]  /*3770*/  @!P2 FSEL R26, R26, RZ, !P1 ;  /* 0x000000ff1a1aa208 */ /* 0x000fc40004800000 */
[----:B------:R-:W-:Y:S02]  /*3780*/  @!P2 FSEL R28, R28, RZ, !P6 ;  /* 0x000000ff1c1ca208 */ /* 0x000fe40007000000 */
[-C--:B------:R-:W-:Y:S02]  /*3790*/  @!P2 ISETP.GE.AND P1, PT, R43, R68.reuse, PT ;  /* 0x000000442b00a20c */ /* 0x080fe40003f26270 */
[CC--:B------:R-:W-:Y:S02]  /*37a0*/  @!P2 ISETP.GE.AND P6, PT, R61.reuse, R68.reuse, PT ;  /* 0x000000443d00a20c */ /* 0x0c0fe40003fc6270 */
[C---:B------:R-:W-:Y:S02]  /*37b0*/  @!P2 IADD3 R43, PT, PT, R61.reuse, 0x2, RZ ;  /* 0x000000023d2ba810 */ /* 0x040fe40007ffe0ff */
[----:B------:R-:W-:Y:S02]  /*37c0*/  @!P2 FSEL R32, R32, RZ, !P5 ;  /* 0x000000ff2020a208 */ /* 0x000fe40006800000 */
[----:B------:R-:W-:-:S02]  /*37d0*/  @!P2 ISETP.GE.AND P5, PT, R61, R68, PT ;  /* 0x000000443d00a20c */ /* 0x000fc40003fa6270 */
[----:B------:R-:W-:Y:S02]  /*37e0*/  @!P2 FSEL R29, R29, RZ, !P6 ;  /* 0x000000ff1d1da208 */ /* 0x000fe40007000000 */
[----:B------:R-:W-:Y:S02]  /*37f0*/  @!P2 FSEL R30, R30, RZ, !P1 ;  /* 0x000000ff1e1ea208 */ /* 0x000fe40004800000 */
[CC--:B------:R-:W-:Y:S02]  /*3800*/  @!P2 ISETP.GE.AND P6, PT, R43.reuse, R68.reuse, PT ;  /* 0x000000442b00a20c */ /* 0x0c0fe40003fc6270 */
[-C--:B------:R-:W-:Y:S01]  /*3810*/  @!P2 ISETP.GE.AND P1, PT, R43, R68.reuse, PT ;  /* 0x000000442b00a20c */ /* 0x080fe20003f26270 */
[----:B------:R-:W-:Y:S01]  /*3820*/  @!P2 VIADD R43, R61, 0x1 ;  /* 0x000000013d2ba836 */ /* 0x000fe20000000000 */
[----:B------:R-:W-:Y:S01]  /*3830*/  @!P2 FSEL R33, R33, RZ, !P5 ;  /* 0x000000ff2121a208 */ /* 0x000fe20006800000 */
[C---:B0-----:R-:W-:Y:S01]  /*3840*/  FMUL.FTZ R5, R37.reuse, R5 ;  /* 0x0000000525057220 */ /* 0x041fe20000410000 */
[C---:B------:R-:W-:Y:S01]  /*3850*/  FMUL.FTZ R9, R37.reuse, R9 ;  /* 0x0000000925097220 */ /* 0x040fe20000410000 */
[----:B------:R-:W-:Y:S01]  /*3860*/  FMUL.FTZ R13, R37, R13 ;  /* 0x0000000d250d7220 */ /* 0x000fe20000410000 */
[----:B------:R-:W-:Y:S01]  /*3870*/  @!P2 ISETP.GE.AND P5, PT, R43, R68, PT ;  /* 0x000000442b00a20c */ /* 0x000fe20003fa6270 */
[C---:B------:R-:W-:Y:S01]  /*3880*/  FMUL.FTZ R17, R37.reuse, R17 ;  /* 0x0000001125117220 */ /* 0x040fe20000410000 */
[C---:B------:R-:W-:Y:S01]  /*3890*/  FMUL.FTZ R21, R37.reuse, R21 ;  /* 0x0000001525157220 */ /* 0x040fe20000410000 */
[C---:B------:R-:W-:Y:S01]  /*38a0*/  FMUL.FTZ R25, R37.reuse, R25 ;  /* 0x0000001925197220 */ /* 0x040fe20000410000 */
[C---:B------:R-:W-:Y:S01]  /*38b0*/  FMUL.FTZ R29, R37.reuse, R29 ;  /* 0x0000001d251d7220 */ /* 0x040fe20000410000 */
        /* <DEDUP_REMOVED lines=38> */
.L_x_23851:
[----:B------:R-:W-:Y:S05]  /*3b20*/  BSYNC.RECONVERGENT B1 ;  /* 0x0000000000017941 */ /* 0x000fea0003800200 */
.L_x_23850:
[----:B------:R-:W-:Y:S01]  /*3b30*/  IADD3 R54, P1, PT, R54, 0x10, RZ ;  /* 0x0000001036367810 */ /* 0x000fe20007f3e0ff */
[----:B------:R-:W-:Y:S01]  /*3b40*/  VIADD R0, R0, 0x200 ;  /* 0x0000020000007836 */ /* 0x000fe20000000000 */
[----:B------:R-:W-:Y:S02]  /*3b50*/  IADD3 R62, PT, PT, R62, 0x4, RZ ;  /* 0x000000043e3e7810 */ /* 0x000fe40007ffe0ff */
[----:B------:R-:W-:Y:S02]  /*3b60*/  IADD3 R61, PT, PT, R61, 0x80, RZ ;  /* 0x000000803d3d7810 */ /* 0x000fe40007ffe0ff */
[----:B------:R-:W-:Y:S01]  /*3b70*/  IADD3.X R57, PT, PT, RZ, R57, RZ, P1, !PT ;  /* 0x00000039ff397210 */ /* 0x000fe20000ffe4ff */
[----:B------:R-:W-:Y:S06]  /*3b80*/  @!P0 BRA `(.L_x_23852) ;  /* 0xfffffff000f48947 */ /* 0x000fec000383ffff */
.L_x_23849:
[----:B--234-:R-:W-:Y:S05]  /*3b90*/  BSYNC.RECONVERGENT B0 ;  /* 0x0000000000007941 */ /* 0x01cfea0003800200 */
.L_x_23848:
[----:B------:R-:W2:Y:S01]  /*3ba0*/  SHFL.BFLY PT, R3, R46, 0x4, 0x1f ;  /* 0x0c801f002e037f89 */ /* 0x000ea200000e0000 */
[----:B------:R-:W-:Y:S01]  /*3bb0*/  LOP3.LUT P0, RZ, R45, 0x7, RZ, 0xc0, !PT ;  /* 0x000000072dff7812 */ /* 0x000fe2000780c0ff */
[----:B------:R-:W-:Y:S01]  /*3bc0*/  BSSY.RECONVERGENT B0, `(.L_x_23853) ;  /* 0x0000043000007945 */ /* 0x000fe20003800200 */
[----:B------:R-:W-:Y:S01]  /*3bd0*/  SHF.R.U32.HI R44, RZ, 0x3, R44 ;  /* 0x00000003ff2c7819 */ /* 0x000fe2000001162c */
[----:B------:R-:W3:Y:S04]  /*3be0*/  SHFL.BFLY PT, R0, R47, 0x4, 0x1f ;  /* 0x0c801f002f007f89 */ /* 0x000ee800000e0000 */
[----:B-1----:R-:W1:Y:S04]  /*3bf0*/  SHFL.BFLY PT, R5, R48, 0x4, 0x1f ;  /* 0x0c801f0030057f89 */ /* 0x002e6800000e0000 */
[----:B------:R-:W4:Y:S04]  /*3c00*/  SHFL.BFLY PT, R4, R49, 0x4, 0x1f ;  /* 0x0c801f0031047f89 */ /* 0x000f2800000e0000 */
[----:B0-----:R-:W0:Y:S04]  /*3c10*/  SHFL.BFLY PT, R7, R50, 0x4, 0x1f ;  /* 0x0c801f0032077f89 */ /* 0x001e2800000e0000 */
[----:B------:R-:W0:Y:S04]  /*3c20*/  SHFL.BFLY PT, R8, R51, 0x4, 0x1f ;  /* 0x0c801f0033087f89 */ /* 0x000e2800000e0000 */
        /* <DEDUP_REMOVED lines=8> */
[----:B0-----:R-:W-:Y:S01]  /*3cb0*/  FADD.FTZ R11, R7, R50 ;  /* 0x00000032070b7221 */ /* 0x001fe20000010000 */
[----:B------:R-:W-:Y:S01]  /*3cc0*/  BAR.SYNC.DEFER_BLOCKING 0x0 ;  /* 0x0000000000007b1d */ /* 0x000fe20000010000 */
[----:B------:R-:W-:Y:S01]  /*3cd0*/  FADD.FTZ R13, R8, R51 ;  /* 0x00000033080d7221 */ /* 0x000fe20000010000 */
[----:B------:R-:W-:-:S04]  /*3ce0*/  FADD.FTZ R15, R15, R52 ;  /* 0x000000340f0f7221 */ /* 0x000fc80000010000 */
[----:B------:R-:W0:Y:S01]  /*3cf0*/  SHFL.BFLY PT, R7, R6, 0x2, 0x1f ;  /* 0x0c401f0006077f89 */ /* 0x000e2200000e0000 */
[----:B--2---:R-:W-:-:S03]  /*3d00*/  FADD.FTZ R17, R10, R53 ;  /* 0x000000350a117221 */ /* 0x004fc60000010000 */
[----:B------:R-:W2:Y:S04]  /*3d10*/  SHFL.BFLY PT, R12, R11, 0x2, 0x1f ;  /* 0x0c401f000b0c7f89 */ /* 0x000ea800000e0000 */
[----:B------:R-:W4:Y:S01]  /*3d20*/  SHFL.BFLY PT, R10, R9, 0x2, 0x1f ;  /* 0x0c401f00090a7f89 */ /* 0x000f2200000e0000 */
[----:B-1----:R-:W-:-:S03]  /*3d30*/  FADD.FTZ R0, R3, R0 ;  /* 0x0000000003007221 */ /* 0x002fc60000010000 */
[----:B------:R-:W1:Y:S01]  /*3d40*/  SHFL.BFLY PT, R14, R13, 0x2, 0x1f ;  /* 0x0c401f000d0e7f89 */ /* 0x000e6200000e0000 */
[----:B---3--:R-:W-:Y:S01]  /*3d50*/  FADD.FTZ R4, R2, R5 ;  /* 0x0000000502047221 */ /* 0x008fe20000010000 */
[----:B------:R-:W-:Y:S02]  /*3d60*/  LOP3.LUT R2, R45, 0x3c0, RZ, 0xc0, !PT ;  /* 0x000003c02d027812 */ /* 0x000fe400078ec0ff */
[----:B------:R-:W3:Y:S02]  /*3d70*/  SHFL.BFLY PT, R16, R15, 0x2, 0x1f ;  /* 0x0c401f000f107f89 */ /* 0x000ee400000e0000 */
[----:B------:R-:W-:Y:S02]  /*3d80*/  ISETP.NE.OR P1, PT, R2, 0x40, P0 ;  /* 0x000000400200780c */ /* 0x000fe40000725670 */
[----:B------:R-:W3:Y:S01]  /*3d90*/  SHFL.BFLY PT, R18, R17, 0x2, 0x1f ;  /* 0x0c401f0011127f89 */ /* 0x000ee200000e0000 */
[----:B0-----:R-:W-:-:S03]  /*3da0*/  FADD.FTZ R8, R6, R7 ;  /* 0x0000000706087221 */ /* 0x001fc60000010000 */
[----:B------:R-:W0:Y:S01]  /*3db0*/  SHFL.BFLY PT, R3, R0, 0x1, 0x1f ;  /* 0x0c201f0000037f89 */ /* 0x000e2200000e0000 */
[----:B--2---:R-:W-:-:S03]  /*3dc0*/  FADD.FTZ R12, R11, R12 ;  /* 0x0000000c0b0c7221 */ /* 0x004fc60000010000 */
[----:B------:R-:W2:Y:S01]  /*3dd0*/  SHFL.BFLY PT, R7, R4, 0x1, 0x1f ;  /* 0x0c201f0004077f89 */ /* 0x000ea200000e0000 */
[----:B----4-:R-:W-:-:S03]  /*3de0*/  FADD.FTZ R10, R9, R10 ;  /* 0x0000000a090a7221 */ /* 0x010fc60000010000 */
[----:B------:R-:W4:Y:S01]  /*3df0*/  SHFL.BFLY PT, R9, R8, 0x1, 0x1f ;  /* 0x0c201f0008097f89 */ /* 0x000f2200000e0000 */
[----:B-1----:R-:W-:-:S03]  /*3e00*/  FADD.FTZ R14, R13, R14 ;  /* 0x0000000e0d0e7221 */ /* 0x002fc60000010000 */
[----:B------:R-:W1:Y:S01]  /*3e10*/  SHFL.BFLY PT, R11, R10, 0x1, 0x1f ;  /* 0x0c201f000a0b7f89 */ /* 0x000e6200000e0000 */
[----:B---3--:R-:W-:-:S03]  /*3e20*/  FADD.FTZ R16, R15, R16 ;  /* 0x000000100f107221 */ /* 0x008fc60000010000 */
[----:B------:R-:W3:Y:S01]  /*3e30*/  SHFL.BFLY PT, R13, R12, 0x1, 0x1f ;  /* 0x0c201f000c0d7f89 */ /* 0x000ee200000e0000 */
[----:B------:R-:W-:-:S03]  /*3e40*/  FADD.FTZ R18, R17, R18 ;  /* 0x0000001211127221 */ /* 0x000fc60000010000 */
[----:B------:R-:W3:Y:S01]  /*3e50*/  SHFL.BFLY PT, R15, R14, 0x1, 0x1f ;  /* 0x0c201f000e0f7f89 */ /* 0x000ee200000e0000 */
[----:B0-----:R-:W-:-:S03]  /*3e60*/  FADD.FTZ R5, R0, R3 ;  /* 0x0000000300057221 */ /* 0x001fc60000010000 */
[----:B------:R-:W0:Y:S01]  /*3e70*/  SHFL.BFLY PT, R17, R16, 0x1, 0x1f ;  /* 0x0c201f0010117f89 */ /* 0x000e2200000e0000 */
[----:B------:R-:W-:Y:S01]  /*3e80*/  LOP3.LUT R0, R44, 0x3e0, R45, 0xf8, !PT ;  /* 0x000003e02c007812 */ /* 0x000fe200078ef82d */
[----:B--2---:R-:W-:Y:S02]  /*3e90*/  FADD.FTZ R7, R4, R7 ;  /* 0x0000000704077221 */ /* 0x004fe40000010000 */
[----:B------:R-:W2:Y:S01]  /*3ea0*/  SHFL.BFLY PT, R19, R18, 0x1, 0x1f ;  /* 0x0c201f0012137f89 */ /* 0x000ea200000e0000 */
[----:B----4-:R-:W-:Y:S01]  /*3eb0*/  FADD.FTZ R9, R8, R9 ;  /* 0x0000000908097221 */ /* 0x010fe20000010000 */
[----:B-1----:R-:W-:Y:S01]  /*3ec0*/  FADD.FTZ R11, R10, R11 ;  /* 0x0000000b0a0b7221 */ /* 0x002fe20000010000 */
[----:B---3--:R-:W-:Y:S01]  /*3ed0*/  FADD.FTZ R13, R12, R13 ;  /* 0x0000000d0c0d7221 */ /* 0x008fe20000010000 */
        /* <DEDUP_REMOVED lines=17> */
.L_x_23854:
[----:B------:R-:W-:Y:S05]  /*3ff0*/  BSYNC.RECONVERGENT B0 ;  /* 0x0000000000007941 */ /* 0x000fea0003800200 */
.L_x_23853:
        /* <DEDUP_REMOVED lines=29> */
.L_x_23856:
[----:B------:R-:W-:Y:S05]  /*41d0*/  BSYNC.RECONVERGENT B0 ;  /* 0x0000000000007941 */ /* 0x000fea0003800200 */
.L_x_23855:
        /* <DEDUP_REMOVED lines=12> */
.L_x_23858:
[----:B------:R-:W-:Y:S05]  /*42a0*/  BSYNC.RECONVERGENT B0 ;  /* 0x0000000000007941 */ /* 0x000fea0003800200 */
.L_x_23857:
        /* <DEDUP_REMOVED lines=19> */
.L_x_23860:
[----:B------:R-:W-:Y:S05]  /*43e0*/  BSYNC.RECONVERGENT B0 ;  /* 0x0000000000007941 */ /* 0x000fea0003800200 */
.L_x_23859:
        /* <DEDUP_REMOVED lines=26> */
.L_x_23861:
        /* <DEDUP_REMOVED lines=15> */
.L_x_26021:


//--------------------- .text._ZN4vllm25paged_attention_v1_kernelIffLi256ELi16ELi128ELNS_18Fp8KVCacheDataTypeE0ELb0EEEvPT_PKS2_PKT0_S8_ifPKiSA_iPKfiiiSC_SC_iiiii --------------------------
	.section	.text._ZN4vllm25paged_attention_v1_kernelIffLi256ELi16ELi128ELNS_18Fp8KVCacheDataTypeE0ELb0EEEvPT_PKS2_PKT0_S8_ifPKiSA_iPKfiiiSC_SC_iiiii,"ax",@progbits
	.align	128
        .global         _ZN4vllm25paged_attention_v1_kernelIffLi256ELi16ELi128ELNS_18Fp8KVCacheDataTypeE0ELb0EEEvPT_PKS2_PKT0_S8_ifPKiSA_iPKfiiiSC_SC_iiiii
        .type           _ZN4vllm25paged_attention_v1_kernelIffLi256ELi16ELi128ELNS_18Fp8KVCacheDataTypeE0ELb0EEEvPT_PKS2_PKT0_S8_ifPKiSA_iPKfiiiSC_SC_iiiii,@function
        .size           _ZN4vllm25paged_attention_v1_kernelIffLi256ELi16ELi128ELNS_18Fp8KVCacheDataTypeE0ELb0EEEvPT_PKS2_PKT0_S8_ifPKiSA_iPKfiiiSC_SC_iiiii,(.L_x_26022 - _ZN4vllm25paged_attention_v1_kernelIffLi256ELi16ELi128ELNS_18Fp8KVCacheDataTypeE0ELb0EEEvPT_PKS2_PKT0_S8_ifPKiSA_iPKfiiiSC_SC_iiiii)
        .other          _ZN4vllm25paged_attention_v1_kernelIffLi256ELi16ELi128ELNS_18Fp8KVCacheDataTypeE0ELb0EEEvPT_PKS2_PKT0_S8_ifPKiSA_iPKfiiiSC_SC_iiiii,@"STO_CUDA_ENTRY STV_DEFAULT"
_ZN4vllm25paged_attention_v1_kernelIffLi256ELi16ELi128ELNS_18Fp8KVCacheDataTypeE0ELb0EEEvPT_PKS2_PKT0_S8_ifPKiSA_iPKfiiiSC_SC_iiiii:
.text._ZN4vllm25paged_attention_v1_kernelIffLi256ELi16ELi128ELNS_18Fp8KVCacheDataTypeE0ELb0EEEvPT_PKS2_PKT0_S8_ifPKiSA_iPKfiiiSC_SC_iiiii:
        /* <DEDUP_REMOVED lines=8> */
[----:B------:R-:W4:Y:S08]  /*0080*/  LDC.64 R8, c[0x0][0x3c0] ;  /* 0x0000f000ff087b82 */ /* 0x000f300000000a00 */
        /* <DEDUP_REMOVED lines=9> */
[----:B------:R-:W2:Y:S01]  /*0120*/  LDG.E.CONSTANT R164, desc[UR8][R164.64] ;  /* 0x00000008a4a47981 */ /* 0x000ea2000c1e9900 */
[----:B----4-:R-:W-:Y:S01]  /*0130*/  ISETP.NE.U32.AND P0, PT, R8, RZ, PT ;  /* 0x000000ff0800720c */ /* 0x010fe20003f05070 */
[----:B------:R-:W1:Y:S03]  /*0140*/  LDCU UR4, c[0x0][0x3b8] ;  /* 0x00007700ff0477ac */ /* 0x000e660008000800 */
[----:B------:R-:W3:Y:S01]  /*0150*/  @!P1 LDC.64 R4, c[0x0][0x388] ;  /* 0x0000e200ff049b82 */ /* 0x000ee20000000a00 */
[----:B------:R-:W-:Y:S02]  /*0160*/  @!P1 SHF.L.U32 R2, R17, 0x8, RZ ;  /* 0x0000000811029819 */ /* 0x000fe400000006ff */
[----:B------:R-:W-:Y:S01]  /*0170*/  @!P1 SHF.L.U32 R3, R6, 0x1, RZ ;  /* 0x0000000106039819 */ /* 0x000fe200000006ff */
[----:B------:R-:W4:Y:S01]  /*0180*/  I2F.RP R7, R13 ;  /* 0x0000000d00077306 */ /* 0x000f220000209400 */
[----:B------:R-:W-:-:S02]  /*0190*/  ISETP.NE.AND.EX P0, PT, R9, RZ, PT, P0 ;  /* 0x000000ff0900720c */ /* 0x000fc40003f05300 */
[----:B------:R-:W-:Y:S02]  /*01a0*/  @!P1 IADD3 R2, P2, P3, R3, R0, R2 ;  /* 0x0000000003029210 */ /* 0x000fe40007b5e002 */
[----:B------:R-:W-:-:S04]  /*01b0*/  SHF.R.S32.HI R0, RZ, 0x1f, R0 ;  /* 0x0000001fff007819 */ /* 0x000fc80000011400 */
[----:B------:R-:W-:Y:S02]  /*01c0*/  @!P1 IADD3.X R0, PT, PT, RZ, R0, RZ, P2, P3 ;  /* 0x00000000ff009210 */ /* 0x000fe400017e64ff */
[----:B---3--:R-:W-:-:S04]  /*01d0*/  @!P1 LEA R4, P2, R2, R4, 0x2 ;  /* 0x0000000402049211 */ /* 0x008fc800078410ff */
[----:B------:R-:W-:Y:S01]  /*01e0*/  @!P1 LEA.HI.X R5, R2, R5, R0, 0x2, P2 ;  /* 0x0000000502059211 */ /* 0x000fe200010f1400 */
[----:B----4-:R-:W3:Y:S01]  /*01f0*/  MUFU.RCP R7, R7 ;  /* 0x0000000700077308 */ /* 0x010ee20000001000 */
[----:B------:R-:W4:Y:S03]  /*0200*/  @P0 LDC.64 R2, c[0x0][0x3c0] ;  /* 0x0000f000ff020b82 */ /* 0x000f260000000a00 */
[----:B------:R0:W2:Y:S01]  /*0210*/  @!P1 LDG.E.64.CONSTANT R10, desc[UR8][R4.64] ;  /* 0x00000008040a9981 */ /* 0x0000a2000c1e9b00 */
[----:B---3--:R-:W-:-:S04]  /*0220*/  IADD3 R8, PT, PT, R7, 0xffffffe, RZ ;  /* 0x0ffffffe07087810 */ /* 0x008fc80007ffe0ff */
[----:B0-----:R-:W0:Y:S01]  /*0230*/  LDC R4, c[0x0][0x370] ;  /* 0x0000dc00ff047b82 */ /* 0x001e220000000800 */
[----:B------:R3:W1:Y:S01]  /*0240*/  F2I.FTZ.U32.TRUNC.NTZ R9, R8 ;  /* 0x0000000800097305 */ /* 0x000662000021f000 */
[----:B------:R-:W-:Y:S02]  /*0250*/  HFMA2 R0, -RZ, RZ, 0, 0 ;  /* 0x00000000ff007431 */ /* 0x000fe400000001ff */
[----:B----4-:R-:W-:-:S05]  /*0260*/  @P0 IMAD.WIDE.U32 R2, R17, 0x4, R2 ;  /* 0x0000000411020825 */ /* 0x010fca00078e0002 */
[----:B------:R0:W5:Y:S01]  /*0270*/  @P0 LDG.E.CONSTANT R0, desc[UR8][R2.64] ;  /* 0x0000000802000981 */ /* 0x000162000c1e9900 */
[----:B---3--:R-:W-:Y:S02]  /*0280*/  MOV R8, RZ ;  /* 0x000000ff00087202 */ /* 0x008fe40000000f00 */
        /* <DEDUP_REMOVED lines=14> */
[----:B------:R-:W-:-:S06]  /*0370*/  @P0 IADD3 R9, PT, PT, R9, 0x1, RZ ;  /* 0x0000000109090810 */ /* 0x000fcc0007ffe0ff */
[----:B------:R-:W-:Y:S02]  /*0380*/  @!P3 IADD3 R9, PT, PT, -R9, RZ, RZ ;  /* 0x000000ff0909b210 */ /* 0x000fe40007ffe1ff */
[----:B------:R-:W-:-:S04]  /*0390*/  @!P2 LOP3.LUT R9, RZ, R19, RZ, 0x33, !PT ;  /* 0x00000013ff09a212 */ /* 0x000fc800078e33ff */
[----:B------:R-:W-:-:S04]  /*03a0*/  IABS R5, R9 ;  /* 0x0000000900057213 */ /* 0x000fc80000000000 */
[----:B------:R-:W0:Y:S08]  /*03b0*/  I2F.RP R4, R5 ;  /* 0x0000000500047306 */ /* 0x000e300000209400 */
[----:B0-----:R-:W0:Y:S02]  /*03c0*/  MUFU.RCP R4, R4 ;  /* 0x0000000400047308 */ /* 0x001e240000001000 */
[----:B0-----:R-:W-:-:S06]  /*03d0*/  IADD3 R2, PT, PT, R4, 0xffffffe, RZ ;  /* 0x0ffffffe04027810 */ /* 0x001fcc0007ffe0ff */
[----:B------:R0:W1:Y:S01]  /*03e0*/  F2I.FTZ.U32.TRUNC.NTZ R3, R2 ;  /* 0x0000000200037305 */ /* 0x000062000021f000 */
[----:B------:R-:W-:Y:S01]  /*03f0*/  IABS R4, R17 ;  /* 0x0000001100047213 */ /* 0x000fe20000000000 */
[----:B0-----:R-:W-:Y:S01]  /*0400*/  HFMA2 R2, -RZ, RZ, 0, 0 ;  /* 0x00000000ff027431 */ /* 0x001fe200000001ff */
        /* <DEDUP_REMOVED lines=9> */
[----:B------:R-:W-:-:S04]  /*04a0*/  ULEA UR6, UR7, UR5, 0x18 ;  /* 0x0000000507067291 */ /* 0x000fc8000f8ec0ff */
[----:B------:R-:W-:-:S07]  /*04b0*/  LOP3.LUT R13, R3, 0x200, RZ, 0xc0, !PT ;  /* 0x00000200030d7812 */ /* 0x000fce00078ec0ff */
[----:B------:R-:W-:-:S04]  /*04c0*/  @!P2 IADD3 R2, PT, PT, R2, -R5, RZ ;  /* 0x800000050202a210 */ /* 0x000fc80007ffe0ff */
[----:B------:R-:W-:Y:S02]  /*04d0*/  ISETP.GE.U32.AND P0, PT, R2, R5, PT ;  /* 0x000000050200720c */ /* 0x000fe40003f06070 */
[----:B------:R-:W-:-:S04]  /*04e0*/  LOP3.LUT R2, R17, R9, RZ, 0x3c, !PT ;  /* 0x0000000911027212 */ /* 0x000fc800078e3cff */
[----:B------:R-:W-:Y:S02]  /*04f0*/  ISETP.GE.AND P3, PT, R2, RZ, PT ;  /* 0x000000ff0200720c */ /* 0x000fe40003f66270 */
[----:B------:R-:W-:Y:S02]  /*0500*/  SHF.R.U32.HI R7, RZ, 0x1, R6 ;  /* 0x00000001ff077819 */ /* 0x000fe40000011606 */
[----:B------:R-:W-:Y:S02]  /*0510*/  IADD3 R4, PT, PT, R13, UR6, RZ ;  /* 0x000000060d047c10 */ /* 0x000fe4000fffe0ff */
[----:B------:R-:W-:Y:S02]  /*0520*/  @!P2 IADD3 R12, PT, PT, R12, 0x1, RZ ;  /* 0x000000010c0ca810 */ /* 0x000fe40007ffe0ff */
[----:B------:R-:W-:Y:S02]  /*0530*/  @!P1 LEA R4, R7, R4, 0x3 ;  /* 0x0000000407049211 */ /* 0x000fe400078e18ff */
[----:B------:R-:W-:Y:S01]  /*0540*/  @P0 IADD3 R12, PT, PT, R12, 0x1, RZ ;  /* 0x000000010c0c0810 */ /* 0x000fe20007ffe0ff */
[----:B------:R-:W-:Y:S01]  /*0550*/  IMAD R15, R15, UR4, RZ ;  /* 0x000000040f0f7c24 */ /* 0x000fe2000f8e02ff */
[----:B------:R-:W-:Y:S02]  /*0560*/  BSSY B0, `(.L_x_23862) ;  /* 0x000012e000007945 */ /* 0x000fe40003800000 */
[----:B------:R-:W-:-:S02]  /*0570*/  @!P3 IADD3 R12, PT, PT, -R12, RZ, RZ ;  /* 0x000000ff0c0cb210 */ /* 0x000fc40007ffe1ff */
[----:B--2---:R-:W-:-:S04]  /*0580*/  IADD3 R3, PT, PT, R164, 0xf, RZ ;  /* 0x0000000fa4037810 */ /* 0x004fc80007ffe0ff */
[----:B------:R-:W-:-:S04]  /*0590*/  SHF.R.S32.HI R2, RZ, 0x1f, R3 ;  /* 0x0000001fff027819 */ /* 0x000fc80000011403 */
[----:B------:R-:W-:Y:S02]  /*05a0*/  LEA.HI R3, R2, R3, RZ, 0x4 ;  /* 0x0000000302037211 */ /* 0x000fe400078f20ff */
[----:B------:R-:W-:Y:S02]  /*05b0*/  SHF.R.U32.HI R2, RZ, 0x5, R6 ;  /* 0x00000005ff027819 */ /* 0x000fe40000011606 */
[----:B------:R-:W-:-:S04]  /*05c0*/  SHF.R.S32.HI R3, RZ, 0x4, R3 ;  /* 0x00000004ff037819 */ /* 0x000fc80000011403 */
[----:B------:R-:W-:Y:S01]  /*05d0*/  ISETP.GE.AND P0, PT, R2, R3, PT ;  /* 0x000000030200720c */ /* 0x000fe20003f06270 */
[----:B------:R-:W-:Y:S01]  /*05e0*/  IMAD.MOV.U32 R3, RZ, RZ, -0x800001 ;  /* 0xff7fffffff037424 */ /* 0x000fe200078e00ff */
[----:B------:R0:W-:Y:S01]  /*05f0*/  @!P1 STS.64 [R4], R10 ;  /* 0x0000000a04009388 */ /* 0x0001e20000000a00 */
[----:B------:R-:W-:Y:S01]  /*0600*/  BAR.SYNC.DEFER_BLOCKING 0x0 ;  /* 0x0000000000007b1d */ /* 0x000fe20000010000 */
[----:B------:R-:W-:-:S13]  /*0610*/  ISETP.NE.AND P1, PT, R9, RZ, PT ;  /* 0x000000ff0900720c */ /* 0x000fda0003f25270 */
[----:B------:R-:W-:Y:S01]  /*0620*/  @!P1 LOP3.LUT R12, RZ, R9, RZ, 0x33, !PT ;  /* 0x00000009ff0c9212 */ /* 0x000fe200078e33ff */
[----:B0-----:R-:W-:Y:S06]  /*0630*/  @P0 BRA `(.L_x_23863) ;  /* 0x0000001000800947 */ /* 0x001fec0003800000 */
[----:B------:R-:W0:Y:S01]  /*0640*/  LDCU UR12, c[0x0][0x3d0] ;  /* 0x00007a00ff0c77ac */ /* 0x000e220008000800 */
[----:B------:R-:W-:Y:S01]  /*0650*/  SHF.R.U32.HI R4, RZ, 0x3, R6 ;  /* 0x00000003ff047819 */ /* 0x000fe20000011606 */
[----:B------:R-:W1:Y:S01]  /*0660*/  LDS.128 R136, [R13+UR6] ;  /* 0x000000060d887984 */ /* 0x000e620008000c00 */
[----:B------:R-:W-:Y:S01]  /*0670*/  LOP3.LUT R3, R6, 0x1, RZ, 0xc0, !PT ;  /* 0x0000000106037812 */ /* 0x000fe200078ec0ff */
[----:B------:R-:W2:Y:S01]  /*0680*/  LDCU.64 UR10, c[0x0][0x3a8] ;  /* 0x00007500ff0a77ac */ /* 0x000ea20008000a00 */
[----:B------:R-:W-:Y:S01]  /*0690*/  LOP3.LUT R4, R4, 0x7c, RZ, 0xc0, !PT ;  /* 0x0000007c04047812 */ /* 0x000fe200078ec0ff */
[----:B------:R-:W3:Y:S01]  /*06a0*/  LDS.128 R132, [R13+UR6+0x10] ;  /* 0x000010060d847984 */ /* 0x000ee20008000c00 */
[----:B------:R-:W-:Y:S01]  /*06b0*/  MOV R5, RZ ;  /* 0x000000ff00057202 */ /* 0x000fe20000000f00 */
[----:B------:R-:W-:Y:S01]  /*06c0*/  UIADD3 UR4, UPT, UPT, UR5, 0x420, URZ ;  /* 0x0000042005047890 */ /* 0x000fe2000fffe0ff */
[----:B------:R-:W-:Y:S01]  /*06d0*/  ISETP.NE.U32.AND P0, PT, R3, 0x1, PT ;  /* 0x000000010300780c */ /* 0x000fe20003f05070 */
[----:B------:R-:W4:Y:S01]  /*06e0*/  LDS.128 R128, [R13+UR6+0x20] ;  /* 0x000020060d807984 */ /* 0x000f220008000c00 */
[----:B------:R-:W-:Y:S01]  /*06f0*/  SHF.L.U32 R157, R6, 0x1, RZ ;  /* 0x00000001069d7819 */ /* 0x000fe200000006ff */
[----:B------:R-:W-:Y:S01]  /*0700*/  IMAD.WIDE R4, R15, 0x4, R4 ;  /* 0x000000040f047825 */ /* 0x000fe200078e0204 */
[C---:B------:R-:W-:Y:S01]  /*0710*/  SHF.L.U32 R3, R7.reuse, 0x2, RZ ;  /* 0x0000000207037819 */ /* 0x040fe200000006ff */
[----:B------:R-:W-:Y:S01]  /*0720*/  ULEA UR4, UR7, UR4, 0x18 ;  /* 0x0000000407047291 */ /* 0x000fe2000f8ec0ff */
[----:B------:R-:W-:Y:S01]  /*0730*/  LOP3.LUT R7, R7, 0xf, RZ, 0xc0, !PT ;  /* 0x0000000f07077812 */ /* 0x000fe200078ec0ff */
[----:B------:R-:W1:Y:S01]  /*0740*/  LDS.128 R124, [R13+UR6+0x30] ;  /* 0x000030060d7c7984 */ /* 0x000e620008000c00 */
[----:B------:R-:W-:Y:S01]  /*0750*/  LOP3.LUT R157, R157, 0x3c, RZ, 0xc0, !PT ;  /* 0x0000003c9d9d7812 */ /* 0x000fe200078ec0ff */
[----:B0-----:R-:W-:Y:S01]  /*0760*/  IMAD R14, R12, UR12, RZ ;  /* 0x0000000c0c0e7c24 */ /* 0x001fe2000f8e02ff */
[----:B------:R-:W-:Y:S01]  /*0770*/  LOP3.LUT R3, R3, 0x3c, RZ, 0xc0, !PT ;  /* 0x0000003c03037812 */ /* 0x000fe200078ec0ff */
[----:B------:R-:W0:Y:S01]  /*0780*/  LDS.128 R120, [R13+UR6+0x40] ;  /* 0x000040060d787984 */ /* 0x000e220008000c00 */
[----:B------:R-:W-:-:S02]  /*0790*/  LEA R7, R2, R7, 0x4 ;  /* 0x0000000702077211 */ /* 0x000fc400078e20ff */
[----:B--2---:R-:W-:Y:S01]  /*07a0*/  IADD3 R4, P1, PT, R4, UR10, RZ ;  /* 0x0000000a04047c10 */ /* 0x004fe2000ff3e0ff */
[----:B------:R-:W2:Y:S01]  /*07b0*/  LDS.128 R116, [R13+UR6+0x50] ;  /* 0x000050060d747984 */ /* 0x000ea20008000c00 */
[----:B------:R-:W-:Y:S02]  /*07c0*/  IADD3 R156, P2, PT, R14, R157, RZ ;  /* 0x0000009d0e9c7210 */ /* 0x000fe40007f5e0ff */
[----:B------:R-:W-:Y:S01]  /*07d0*/  IADD3.X R5, PT, PT, R5, UR11, RZ, P1, !PT ;  /* 0x0000000b05057c10 */ /* 0x000fe20008ffe4ff */
[----:B------:R-:W0:Y:S01]  /*07e0*/  LDS.128 R112, [R13+UR6+0x60] ;  /* 0x000060060d707984 */ /* 0x000e220008000c00 */
[----:B------:R-:W-:Y:S01]  /*07f0*/  IADD3 R6, PT, PT, -R164, R7, RZ ;  /* 0x00000007a4067210 */ /* 0x000fe20007ffe1ff */
[----:B------:R-:W-:Y:S01]  /*0800*/  VIADD R7, R7, 0x1 ;  /* 0x0000000107077836 */ /* 0x000fe20000000000 */
[----:B-----5:R-:W-:Y:S01]  /*0810*/  FSETP.NEU.FTZ.AND P1, PT, R0, RZ, PT ;  /* 0x000000ff0000720b */ /* 0x020fe20003f3d000 */
[----:B------:R-:W0:Y:S01]  /*0820*/  LDS.128 R108, [R13+UR6+0x70] ;  /* 0x000070060d6c7984 */ /* 0x000e220008000c00 */
[----:B------:R-:W-:-:S03]  /*0830*/  LEA.HI.X.SX32 R157, R14, RZ, 0x1, P2 ;  /* 0x000000ff0e9d7211 */ /* 0x000fc600010f0eff */
[----:B------:R-:W0:Y:S04]  /*0840*/  LDS.128 R104, [R13+UR6+0x80] ;  /* 0x000080060d687984 */ /* 0x000e280008000c00 */
        /* <DEDUP_REMOVED lines=22> */
[----:B------:R3:W0:Y:S02]  /*09b0*/  LDS.128 R8, [R13+UR6+0x1f0] ;  /* 0x0001f0060d087984 */ /* 0x0006240008000c00 */
[----:B---3--:R-:W-:-:S02]  /*09c0*/  LEA R13, R2, R3, 0x6 ;  /* 0x00000003020d7211 */ /* 0x008fc400078e30ff */
[----:B------:R-:W-:Y:S02]  /*09d0*/  MOV R3, 0xff7fffff ;  /* 0xff7fffff00037802 */ /* 0x000fe40000000f00 */
[----:B-12-4-:R-:W-:-:S07]  /*09e0*/  IADD3 R13, PT, PT, R13, UR4, RZ ;  /* 0x000000040d0d7c10 */ /* 0x016fce000fffe0ff */
.L_x_23865:
[----:B------:R-:W2:Y:S01]  /*09f0*/  LDG.E.CONSTANT R15, desc[UR8][R4.64] ;  /* 0x00000008040f7981 */ /* 0x000ea2000c1e9900 */
[----:B------:R-:W1:Y:S02]  /*0a00*/  S2R R14, SR_TID.X ;  /* 0x00000000000e7919 */ /* 0x000e640000002100 */
[----:B-1----:R-:W-:-:S04]  /*0a10*/  SHF.L.U32 R140, R14, 0x1, RZ ;  /* 0x000000010e8c7819 */ /* 0x002fc800000006ff */
[----:B------:R-:W-:Y:S01]  /*0a20*/  LOP3.LUT R141, R140, 0x2, RZ, 0xc0, !PT ;  /* 0x000000028c8d7812 */ /* 0x000fe200078ec0ff */
[----:B--2---:R-:W-:-:S03]  /*0a30*/  IMAD.WIDE R14, R15, UR13, R156 ;  /* 0x0000000d0f0e7c25 */ /* 0x004fc6000f8e029c */
[----:B------:R-:W-:-:S04]  /*0a40*/  IADD3 R14, P2, PT, R14, R141, RZ ;  /* 0x0000008d0e0e7210 */ /* 0x000fc80007f5e0ff */
[----:B------:R-:W-:Y:S02]  /*0a50*/  IADD3.X R15, PT, PT, RZ, R15, RZ, P2, !PT ;  /* 0x0000000fff0f7210 */ /* 0x000fe400017fe4ff */
[----:B------:R-:W-:-:S04]  /*0a60*/  LEA R158, P2, R14, UR14, 0x2 ;  /* 0x0000000e0e9e7c11 */ /* 0x000fc8000f8410ff */
[----:B------:R-:W-:-:S05]  /*0a70*/  LEA.HI.X R159, R14, UR15, R15, 0x2, P2 ;  /* 0x0000000f0e9f7c11 */ /* 0x000fca00090f140f */
[----:B------:R-:W2:Y:S04]  /*0a80*/  LDG.E.64.CONSTANT R142, desc[UR8][R158.64+0x100] ;  /* 0x000100089e8e7981 */ /* 0x000ea8000c1e9b00 */
[----:B------:R-:W3:Y:S04]  /*0a90*/  LDG.E.64.CONSTANT R144, desc[UR8][R158.64] ;  /* 0x000000089e907981 */ /* 0x000ee8000c1e9b00 */
[----:B------:R-:W4:Y:S04]  /*0aa0*/  LDG.E.64.CONSTANT R146, desc[UR8][R158.64+0x200] ;  /* 0x000200089e927981 */ /* 0x000f28000c1e9b00 */
[----:B------:R-:W5:Y:S04]  /*0ab0*/  LDG.E.64.CONSTANT R148, desc[UR8][R158.64+0x300] ;  /* 0x000300089e947981 */ /* 0x000f68000c1e9b00 */
[----:B------:R-:W5:Y:S04]  /*0ac0*/  LDG.E.64.CONSTANT R150, desc[UR8][R158.64+0x400] ;  /* 0x000400089e967981 */ /* 0x000f68000c1e9b00 */
[----:B------:R-:W5:Y:S04]  /*0ad0*/  LDG.E.64.CONSTANT R140, desc[UR8][R158.64+0x500] ;  /* 0x000500089e8c7981 */ /* 0x000f68000c1e9b00 */
[----:B------:R-:W5:Y:S01]  /*0ae0*/  LDG.E.64.CONSTANT R14, desc[UR8][R158.64+0x600] ;  /* 0x000600089e0e7981 */ /* 0x000f62000c1e9b00 */
[----:B--2---:R-:W-:Y:S01]  /*0af0*/  FMUL.FTZ R153, R142, R138 ;  /* 0x0000008a8e997220 */ /* 0x004fe20000410000 */
[----:B------:R-:W-:-:S03]  /*0b00*/  FMUL.FTZ R142, R143, R139 ;  /* 0x0000008b8f8e7220 */ /* 0x000fc60000410000 */
[----:B---3--:R-:W-:Y:S01]  /*0b10*/  FFMA.FTZ R153, R136, R144, R153 ;  /* 0x0000009088997223 */ /* 0x008fe20000010099 */
[----:B------:R-:W-:-:S03]  /*0b20*/  FFMA.FTZ R142, R137, R145, R142 ;  /* 0x00000091898e7223 */ /* 0x000fc6000001008e */
[----:B----4-:R-:W-:Y:S01]  /*0b30*/  FFMA.FTZ R153, R132, R146, R153 ;  /* 0x0000009284997223 */ /* 0x010fe20000010099 */
[----:B------:R-:W-:Y:S02]  /*0b40*/  FFMA.FTZ R142, R133, R147, R142 ;  /* 0x00000093858e7223 */ /* 0x000fe4000001008e */
[----:B------:R-:W2:Y:S01]  /*0b50*/  LDG.E.64.CONSTANT R146, desc[UR8][R158.64+0x900] ;  /* 0x000900089e927981 */ /* 0x000ea2000c1e9b00 */
[----:B-----5:R-:W-:Y:S01]  /*0b60*/  FFMA.FTZ R153, R148, R134, R153 ;  /* 0x0000008694997223 */ /* 0x020fe20000010099 */
[----:B------:R-:W-:Y:S02]  /*0b70*/  FFMA.FTZ R142, R149, R135, R142 ;  /* 0x00000087958e7223 */ /* 0x000fe4000001008e */
[----:B------:R-:W3:Y:S01]  /*0b80*/  LDG.E.64.CONSTANT R148, desc[UR8][R158.64+0xa00] ;  /* 0x000a00089e947981 */ /* 0x000ee2000c1e9b00 */
[----:B------:R-:W-:Y:S01]  /*0b90*/  FFMA.FTZ R153, R128, R150, R153 ;  /* 0x0000009680997223 */ /* 0x000fe20000010099 */
[----:B------:R-:W-:Y:S02]  /*0ba0*/  FFMA.FTZ R144, R129, R151, R142 ;  /* 0x0000009781907223 */ /* 0x000fe4000001008e */
[----:B------:R-:W4:Y:S01]  /*0bb0*/  LDG.E.64.CONSTANT R142, desc[UR8][R158.64+0x700] ;  /* 0x000700089e8e7981 */ /* 0x000f22000c1e9b00 */
[----:B------:R-:W-:Y:S01]  /*0bc0*/  FFMA.FTZ R153, R140, R130, R153 ;  /* 0x000000828c997223 */ /* 0x000fe20000010099 */
[----:B------:R-:W-:-:S02]  /*0bd0*/  FFMA.FTZ R140, R141, R131, R144 ;  /* 0x000000838d8c7223 */ /* 0x000fc40000010090 */
[----:B0-----:R-:W0:Y:S01]  /*0be0*/  LDG.E.64.CONSTANT R144, desc[UR8][R158.64+0x800] ;  /* 0x000800089e907981 */ /* 0x001e22000c1e9b00 */
[----:B------:R-:W-:Y:S01]  /*0bf0*/  FFMA.FTZ R155, R124, R14, R153 ;  /* 0x0000000e7c9b7223 */ /* 0x000fe20000010099 */
[----:B------:R-:W-:Y:S02]  /*0c00*/  FFMA.FTZ R154, R125, R15, R140 ;  /* 0x0000000f7d9a7223 */ /* 0x000fe4000001008c */
[----:B------:R-:W5:Y:S04]  /*0c10*/  LDG.E.64.CONSTANT R150, desc[UR8][R158.64+0xb00] ;  /* 0x000b00089e967981 */ /* 0x000f68000c1e9b00 */
[----:B------:R-:W5:Y:S04]  /*0c20*/  LDG.E.64.CONSTANT R152, desc[UR8][R158.64+0xc00] ;  /* 0x000c00089e987981 */ /* 0x000f68000c1e9b00 */
[----:B------:R-:W5:Y:S04]  /*0c30*/  LDG.E.64.CONSTANT R140, desc[UR8][R158.64+0xd00] ;  /* 0x000d00089e8c7981 */ /* 0x000f68000c1e9b00 */
[----:B------:R-:W5:Y:S01]  /*0c40*/  LDG.E.64.CONSTANT R14, desc[UR8][R158.64+0xe00] ;  /* 0x000e00089e0e7981 */ /* 0x000f62000c1e9b00 */
[----:B----4-:R-:W-:Y:S01]  /*0c50*/  FFMA.FTZ R155, R142, R126, R155 ;  /* 0x0000007e8e9b7223 */ /* 0x010fe2000001009b */
[----:B------:R-:W-:-:S02]  /*0c60*/  FFMA.FTZ R154, R143, R127, R154 ;  /* 0x0000007f8f9a7223 */ /* 0x000fc4000001009a */
[----:B------:R-:W4:Y:S01]  /*0c70*/  LDG.E.64.CONSTANT R142, desc[UR8][R158.64+0xf00] ;  /* 0x000f00089e8e7981 */ /* 0x000f22000c1e9b00 */
[----:B0-----:R-:W-:Y:S01]  /*0c80*/  FFMA.FTZ R155, R120, R144, R155 ;  /* 0x00000090789b7223 */ /* 0x001fe2000001009b */
[----:B------:R-:W-:Y:S02]  /*0c90*/  FFMA.FTZ R154, R121, R145, R154 ;  /* 0x00000091799a7223 */ /* 0x000fe4000001009a */
[----:B------:R-:W4:Y:S01]  /*0ca0*/  LDG.E.64.CONSTANT R144, desc[UR8][R158.64+0x1500] ;  /* 0x001500089e907981 */ /* 0x000f22000c1e9b00 */
[----:B--2---:R-:W-:Y:S01]  /*0cb0*/  FFMA.FTZ R155, R146, R122, R155 ;  /* 0x0000007a929b7223 */ /* 0x004fe2000001009b */
[----:B------:R-:W-:Y:S02]  /*0cc0*/  FFMA.FTZ R154, R147, R123, R154 ;  /* 0x0000007b939a7223 */ /* 0x000fe4000001009a */
[----:B------:R-:W2:Y:S01]  /*0cd0*/  LDG.E.64.CONSTANT R146, desc[UR8][R158.64+0x1100] ;  /* 0x001100089e927981 */ /* 0x000ea2000c1e9b00 */
[----:B---3--:R-:W-:Y:S01]  /*0ce0*/  FFMA.FTZ R155, R116, R148, R155 ;  /* 0x00000094749b7223 */ /* 0x008fe2000001009b */
[----:B------:R-:W-:-:S02]  /*0cf0*/  FFMA.FTZ R154, R117, R149, R154 ;  /* 0x00000095759a7223 */ /* 0x000fc4000001009a */
[----:B------:R-:W3:Y:S01]  /*0d00*/  LDG.E.64.CONSTANT R148, desc[UR8][R158.64+0x1200] ;  /* 0x001200089e947981 */ /* 0x000ee2000c1e9b00 */
[----:B-----5:R-:W-:Y:S01]  /*0d10*/  FFMA.FTZ R155, R150, R118, R155 ;  /* 0x00000076969b7223 */ /* 0x020fe2000001009b */
[----:B------:R-:W-:Y:S02]  /*0d20*/  FFMA.FTZ R154, R151, R119, R154 ;  /* 0x00000077979a7223 */ /* 0x000fe4000001009a */
[----:B------:R-:W5:Y:S01]  /*0d30*/  LDG.E.64.CONSTANT R150, desc[UR8][R158.64+0x1300] ;  /* 0x001300089e967981 */ /* 0x000f62000c1e9b00 */
[----:B------:R-:W-:Y:S01]  /*0d40*/  FFMA.FTZ R155, R112, R152, R155 ;  /* 0x00000098709b7223 */ /* 0x000fe2000001009b */
[----:B------:R-:W-:Y:S02]  /*0d50*/  FFMA.FTZ R154, R113, R153, R154 ;  /* 0x00000099719a7223 */ /* 0x000fe4000001009a */
[----:B------:R-:W5:Y:S01]  /*0d60*/  LDG.E.64.CONSTANT R152, desc[UR8][R158.64+0x1400] ;  /* 0x001400089e987981 */ /* 0x000f62000c1e9b00 */
[----:B------:R-:W-:Y:S01]  /*0d70*/  FFMA.FTZ R155, R140, R114, R155 ;  /* 0x000000728c9b7223 */ /* 0x000fe2000001009b */
[----:B------:R-:W-:-:S02]  /*0d80*/  FFMA.FTZ R154, R141, R115, R154 ;  /* 0x000000738d9a7223 */ /* 0x000fc4000001009a */
[----:B------:R-:W2:Y:S01]  /*0d90*/  LDG.E.64.CONSTANT R140, desc[UR8][R158.64+0x1000] ;  /* 0x001000089e8c7981 */ /* 0x000ea2000c1e9b00 */
[----:B------:R-:W-:Y:S01]  /*0da0*/  FFMA.FTZ R155, R108, R14, R155 ;  /* 0x0000000e6c9b7223 */ /* 0x000fe2000001009b */
[----:B------:R-:W-:Y:S02]  /*0db0*/  FFMA.FTZ R154, R109, R15, R154 ;  /* 0x0000000f6d9a7223 */ /* 0x000fe4000001009a */
[----:B------:R-:W5:Y:S01]  /*0dc0*/  LDG.E.64.CONSTANT R14, desc[UR8][R158.64+0x1600] ;  /* 0x001600089e0e7981 */ /* 0x000f62000c1e9b00 */
[----:B----4-:R-:W-:Y:S01]  /*0dd0*/  FFMA.FTZ R155, R142, R110, R155 ;  /* 0x0000006e8e9b7223 */ /* 0x010fe2000001009b */
[----:B------:R-:W-:Y:S02]  /*0de0*/  FFMA.FTZ R154, R143, R111, R154 ;  /* 0x0000006f8f9a7223 */ /* 0x000fe4000001009a */
[----:B------:R-:W4:Y:S01]  /*0df0*/  LDG.E.64.CONSTANT R142, desc[UR8][R158.64+0x1800] ;  /* 0x001800089e8e7981 */ /* 0x000f22000c1e9b00 */
[----:B--2---:R-:W-:Y:S01]  /*0e00*/  FFMA.FTZ R155, R104, R140, R155 ;  /* 0x0000008c689b7223 */ /* 0x004fe2000001009b */
[----:B------:R-:W-:-:S02]  /*0e10*/  FFMA.FTZ R154, R105, R141, R154 ;  /* 0x0000008d699a7223 */ /* 0x000fc4000001009a */
[----:B------:R-:W2:Y:S01]  /*0e20*/  LDG.E.64.CONSTANT R140, desc[UR8][R158.64+0x1700] ;  /* 0x001700089e8c7981 */ /* 0x000ea2000c1e9b00 */
[----:B------:R-:W-:Y:S01]  /*0e30*/  FFMA.FTZ R155, R146, R106, R155 ;  /* 0x0000006a929b7223 */ /* 0x000fe2000001009b */
[----:B------:R-:W-:Y:S02]  /*0e40*/  FFMA.FTZ R154, R147, R107, R154 ;  /* 0x0000006b939a7223 */ /* 0x000fe4000001009a */
[----:B------:R-:W4:Y:S01]  /*0e50*/  LDG.E.64.CONSTANT R146, desc[UR8][R158.64+0x1900] ;  /* 0x001900089e927981 */ /* 0x000f22000c1e9b00 */
[----:B---3--:R-:W-:Y:S01]  /*0e60*/  FFMA.FTZ R155, R100, R148, R155 ;  /* 0x00000094649b7223 */ /* 0x008fe2000001009b */
[----:B------:R-:W-:Y:S02]  /*0e70*/  FFMA.FTZ R154, R101, R149, R154 ;  /* 0x00000095659a7223 */ /* 0x000fe4000001009a */
[----:B------:R-:W3:Y:S01]  /*0e80*/  LDG.E.64.CONSTANT R148, desc[UR8][R158.64+0x1a00] ;  /* 0x001a00089e947981 */ /* 0x000ee2000c1e9b00 */
[----:B-----5:R-:W-:Y:S01]  /*0e90*/  FFMA.FTZ R155, R150, R102, R155 ;  /* 0x00000066969b7223 */ /* 0x020fe2000001009b */
[----:B------:R-:W-:-:S02]  /*0ea0*/  FFMA.FTZ R154, R151, R103, R154 ;  /* 0x00000067979a7223 */ /* 0x000fc4000001009a */
[----:B------:R-:W5:Y:S01]  /*0eb0*/  LDG.E.64.CONSTANT R150, desc[UR8][R158.64+0x1b00] ;  /* 0x001b00089e967981 */ /* 0x000f62000c1e9b00 */
[----:B------:R-:W-:Y:S01]  /*0ec0*/  FFMA.FTZ R155, R96, R152, R155 ;  /* 0x00000098609b7223 */ /* 0x000fe2000001009b */
[----:B------:R-:W-:Y:S02]  /*0ed0*/  FFMA.FTZ R154, R97, R153, R154 ;  /* 0x00000099619a7223 */ /* 0x000fe4000001009a */
[----:B------:R-:W5:Y:S01]  /*0ee0*/  LDG.E.64.CONSTANT R152, desc[UR8][R158.64+0x1c00] ;  /* 0x001c00089e987981 */ /* 0x000f62000c1e9b00 */
[----:B------:R-:W-:Y:S01]  /*0ef0*/  FFMA.FTZ R155, R144, R98, R155 ;  /* 0x00000062909b7223 */ /* 0x000fe2000001009b */
[----:B------:R-:W-:Y:S02]  /*0f00*/  FFMA.FTZ R154, R145, R99, R154 ;  /* 0x00000063919a7223 */ /* 0x000fe4000001009a */
[----:B------:R-:W5:Y:S01]  /*0f10*/  LDG.E.64.CONSTANT R144, desc[UR8][R158.64+0x1d00] ;  /* 0x001d00089e907981 */ /* 0x000f62000c1e9b00 */
[----:B------:R-:W-:Y:S01]  /*0f20*/  FFMA.FTZ R155, R92, R14, R155 ;  /* 0x0000000e5c9b7223 */ /* 0x000fe2000001009b */
[----:B------:R-:W-:-:S02]  /*0f30*/  FFMA.FTZ R154, R93, R15, R154 ;  /* 0x0000000f5d9a7223 */ /* 0x000fc4000001009a */
[----:B------:R-:W5:Y:S01]  /*0f40*/  LDG.E.64.CONSTANT R14, desc[UR8][R158.64+0x1e00] ;  /* 0x001e00089e0e7981 */ /* 0x000f62000c1e9b00 */
[----:B--2---:R-:W-:Y:S01]  /*0f50*/  FFMA.FTZ R155, R140, R94, R155 ;  /* 0x0000005e8c9b7223 */ /* 0x004fe2000001009b */
[----:B------:R-:W-:Y:S02]  /*0f60*/  FFMA.FTZ R154, R141, R95, R154 ;  /* 0x0000005f8d9a7223 */ /* 0x000fe4000001009a */
[----:B------:R-:W2:Y:S01]  /*0f70*/  LDG.E.64.CONSTANT R140, desc[UR8][R158.64+0x1f00] ;  /* 0x001f00089e8c7981 */ /* 0x000ea2000c1e9b00 */
[----:B----4-:R-:W-:Y:S01]  /*0f80*/  FFMA.FTZ R155, R88, R142, R155 ;  /* 0x0000008e589b7223 */ /* 0x010fe2000001009b */
[----:B------:R-:W-:Y:S02]  /*0f90*/  FFMA.FTZ R154, R89, R143, R154 ;  /* 0x0000008f599a7223 */ /* 0x000fe4000001009a */
[----:B------:R-:W4:Y:S01]  /*0fa0*/  LDG.E.64.CONSTANT R142, desc[UR8][R158.64+0x2000] ;  /* 0x002000089e8e7981 */ /* 0x000f22000c1e9b00 */
[----:B------:R-:W-:Y:S01]  /*0fb0*/  FFMA.FTZ R155, R146, R90, R155 ;  /* 0x0000005a929b7223 */ /* 0x000fe2000001009b */
[----:B------:R-:W-:-:S02]  /*0fc0*/  FFMA.FTZ R154, R147, R91, R154 ;  /* 0x0000005b939a7223 */ /* 0x000fc4000001009a */
[----:B------:R-:W4:Y:S01]  /*0fd0*/  LDG.E.64.CONSTANT R146, desc[UR8][R158.64+0x2100] ;  /* 0x002100089e927981 */ /* 0x000f22000c1e9b00 */
[----:B---3--:R-:W-:Y:S01]  /*0fe0*/  FFMA.FTZ R155, R84, R148, R155 ;  /* 0x00000094549b7223 */ /* 0x008fe2000001009b */
[----:B------:R-:W-:Y:S02]  /*0ff0*/  FFMA.FTZ R154, R85, R149, R154 ;  /* 0x00000095559a7223 */ /* 0x000fe4000001009a */
[----:B------:R-:W3:Y:S01]  /*1000*/  LDG.E.64.CONSTANT R148, desc[UR8][R158.64+0x2200] ;  /* 0x002200089e947981 */ /* 0x000ee2000c1e9b00 */
[----:B-----5:R-:W-:Y:S01]  /*1010*/  FFMA.FTZ R155, R150, R86, R155 ;  /* 0x00000056969b7223 */ /* 0x020fe2000001009b */
[----:B------:R-:W-:Y:S02]  /*1020*/  FFMA.FTZ R154, R151, R87, R154 ;  /* 0x00000057979a7223 */ /* 0x000fe4000001009a */
[----:B------:R-:W5:Y:S01]  /*1030*/  LDG.E.64.CONSTANT R150, desc[UR8][R158.64+0x2300] ;  /* 0x002300089e967981 */ /* 0x000f62000c1e9b00 */
[----:B------:R-:W-:Y:S01]  /*1040*/  FFMA.FTZ R155, R80, R152, R155 ;  /* 0x00000098509b7223 */ /* 0x000fe2000001009b */
        /* <DEDUP_REMOVED lines=8> */
[----:B--2---:R-:W-:Y:S01]  /*10d0*/  FFMA.FTZ R155, R140, R78, R155 ;  /* 0x0000004e8c9b7223 */ /* 0x004fe2000001009b */
[----:B------:R-:W-:-:S02]  /*10e0*/  FFMA.FTZ R154, R141, R79, R154 ;  /* 0x0000004f8d9a7223 */ /* 0x000fc4000001009a */
[----:B------:R-:W2:Y:S01]  /*10f0*/  LDG.E.64.CONSTANT R140, desc[UR8][R158.64+0x2700] ;  /* 0x002700089e8c7981 */ /* 0x000ea2000c1e9b00 */
[----:B----4-:R-:W-:Y:S01]  /*1100*/  FFMA.FTZ R155, R72, R142, R155 ;  /* 0x0000008e489b7223 */ /* 0x010fe2000001009b */
[----:B------:R-:W-:Y:S02]  /*1110*/  FFMA.FTZ R154, R73, R143, R154 ;  /* 0x0000008f499a7223 */ /* 0x000fe4000001009a */
[----:B------:R-:W4:Y:S01]  /*1120*/  LDG.E.64.CONSTANT R142, desc[UR8][R158.64+0x2800] ;  /* 0x002800089e8e7981 */ /* 0x000f22000c1e9b00 */
[----:B------:R-:W-:Y:S01]  /*1130*/  FFMA.FTZ R155, R146, R74, R155 ;  /* 0x0000004a929b7223 */ /* 0x000fe2000001009b */
[----:B------:R-:W-:Y:S02]  /*1140*/  FFMA.FTZ R154, R147, R75, R154 ;  /* 0x0000004b939a7223 */ /* 0x000fe4000001009a */
[----:B------:R-:W4:Y:S01]  /*1150*/  LDG.E.64.CONSTANT R146, desc[UR8][R158.64+0x2900] ;  /* 0x002900089e927981 */ /* 0x000f22000c1e9b00 */
        /* <DEDUP_REMOVED lines=15> */
[----:B--2---:R-:W-:Y:S01]  /*1250*/  FFMA.FTZ R155, R140, R62, R155 ;  /* 0x0000003e8c9b7223 */ /* 0x004fe2000001009b */
[----:B------:R-:W-:Y:S02]  /*1260*/  FFMA.FTZ R154, R141, R63, R154 ;  /* 0x0000003f8d9a7223 */ /* 0x000fe4000001009a */
[----:B------:R-:W2:Y:S01]  /*1270*/  LDG.E.64.CONSTANT R140, desc[UR8][R158.64+0x2f00] ;  /* 0x002f00089e8c7981 */ /* 0x000ea2000c1e9b00 */
[----:B----4-:R-:W-:Y:S01]  /*1280*/  FFMA.FTZ R155, R56, R142, R155 ;  /* 0x0000008e389b7223 */ /* 0x010fe2000001009b */
[----:B------:R-:W-:-:S02]  /*1290*/  FFMA.FTZ R154, R57, R143, R154 ;  /* 0x0000008f399a7223 */ /* 0x000fc4000001009a */
[----:B------:R-:W4:Y:S01]  /*12a0*/  LDG.E.64.CONSTANT R142, desc[UR8][R158.64+0x3600] ;  /* 0x003600089e8e7981 */ /* 0x000f22000c1e9b00 */
        /* <DEDUP_REMOVED lines=11> */
[----:B------:R-:W4:Y:S01]  /*1360*/  LDG.E.64.CONSTANT R152, desc[UR8][R158.64+0x3400] ;  /* 0x003400089e987981 */ /* 0x000f22000c1e9b00 */
[----:B------:R-:W-:Y:S01]  /*1370*/  FFMA.FTZ R155, R144, R50, R155 ;  /* 0x00000032909b7223 */ /* 0x000fe2000001009b */
[----:B------:R-:W-:Y:S02]  /*1380*/  FFMA.FTZ R154, R145, R51, R154 ;  /* 0x00000033919a7223 */ /* 0x000fe4000001009a */
[----:B------:R-:W3:Y:S01]  /*1390*/  LDG.E.64.CONSTANT R144, desc[UR8][R158.64+0x3000] ;  /* 0x003000089e907981 */ /* 0x000ee2000c1e9b00 */
[----:B------:R-:W-:Y:S01]  /*13a0*/  FFMA.FTZ R155, R44, R14, R155 ;  /* 0x0000000e2c9b7223 */ /* 0x000fe2000001009b */
[----:B------:R-:W-:-:S02]  /*13b0*/  FFMA.FTZ R154, R45, R15, R154 ;  /* 0x0000000f2d9a7223 */ /* 0x000fc4000001009a */
[----:B------:R-:W5:Y:S01]  /*13c0*/  LDG.E.64.CONSTANT R14, desc[UR8][R158.64+0x3100] ;  /* 0x003100089e0e7981 */ /* 0x000f62000c1e9b00 */
[----:B--2---:R-:W-:Y:S01]  /*13d0*/  FFMA.FTZ R155, R140, R46, R155 ;  /* 0x0000002e8c9b7223 */ /* 0x004fe2000001009b */
[----:B------:R-:W-:Y:S02]  /*13e0*/  FFMA.FTZ R154, R141, R47, R154 ;  /* 0x0000002f8d9a7223 */ /* 0x000fe4000001009a */
[----:B------:R-:W2:Y:S01]  /*13f0*/  LDG.E.64.CONSTANT R140, desc[UR8][R158.64+0x3800] ;  /* 0x003800089e8c7981 */ /* 0x000ea2000c1e9b00 */
        /* <DEDUP_REMOVED lines=8> */
[----:B------:R-:W3:Y:S01]  /*1480*/  LDG.E.64.CONSTANT R148, desc[UR8][R158.64+0x3c00] ;  /* 0x003c00089e947981 */ /* 0x000ee2000c1e9b00 */
[----:B------:R-:W-:Y:S01]  /*1490*/  FFMA.FTZ R155, R150, R38, R155 ;  /* 0x00000026969b7223 */ /* 0x000fe2000001009b */
[----:B------:R-:W-:Y:S02]  /*14a0*/  FFMA.FTZ R154, R151, R39, R154 ;  /* 0x00000027979a7223 */ /* 0x000fe4000001009a */
[----:B------:R-:W3:Y:S01]  /*14b0*/  LDG.E.64.CONSTANT R150, desc[UR8][R158.64+0x3d00] ;  /* 0x003d00089e967981 */ /* 0x000ee2000c1e9b00 */
[----:B----4-:R-:W-:Y:S01]  /*14c0*/  FFMA.FTZ R155, R32, R152, R155 ;  /* 0x00000098209b7223 */ /* 0x010fe2000001009b */
[----:B------:R-:W-:-:S02]  /*14d0*/  FFMA.FTZ R154, R33, R153, R154 ;  /* 0x00000099219a7223 */ /* 0x000fc4000001009a */
[----:B------:R-:W4:Y:S01]  /*14e0*/  LDG.E.64.CONSTANT R152, desc[UR8][R158.64+0x3e00] ;  /* 0x003e00089e987981 */ /* 0x000f22000c1e9b00 */
[----:B------:R-:W-:Y:S01]  /*14f0*/  FFMA.FTZ R155, R146, R34, R155 ;  /* 0x00000022929b7223 */ /* 0x000fe2000001009b */
[----:B------:R-:W-:Y:S02]  /*1500*/  FFMA.FTZ R154, R147, R35, R154 ;  /* 0x00000023939a7223 */ /* 0x000fe4000001009a */
[----:B------:R-:W4:Y:S01]  /*1510*/  LDG.E.64.CONSTANT R146, desc[UR8][R158.64+0x3b00] ;  /* 0x003b00089e927981 */ /* 0x000f22000c1e9b00 */
[----:B------:R-:W-:Y:S01]  /*1520*/  FFMA.FTZ R161, R28, R142, R155 ;  /* 0x0000008e1ca17223 */ /* 0x000fe2000001009b */
[----:B------:R-:W-:Y:S02]  /*1530*/  FFMA.FTZ R160, R29, R143, R154 ;  /* 0x0000008f1da07223 */ /* 0x000fe4000001009a */
[----:B------:R-:W3:Y:S04]  /*1540*/  LDG.E.64.CONSTANT R142, desc[UR8][R158.64+0x3900] ;  /* 0x003900089e8e7981 */ /* 0x000ee8000c1e9b00 */
[----:B------:R-:W4:Y:S01]  /*1550*/  LDG.E.64.CONSTANT R154, desc[UR8][R158.64+0x3f00] ;  /* 0x003f00089e9a7981 */ /* 0x000f22000c1e9b00 */
[----:B------:R-:W-:Y:S01]  /*1560*/  UMOV UR4, 0xffffffff ;  /* 0xffffffff00047882 */ /* 0x000fe20000000000 */
[----:B-----5:R-:W-:Y:S01]  /*1570*/  FFMA.FTZ R161, R14, R30, R161 ;  /* 0x0000001e0ea17223 */ /* 0x020fe200000100a1 */
[----:B------:R-:W-:-:S03]  /*1580*/  FFMA.FTZ R160, R15, R31, R160 ;  /* 0x0000001f0fa07223 */ /* 0x000fc600000100a0 */
[----:B--2---:R-:W-:Y:S01]  /*1590*/  FFMA.FTZ R161, R24, R140, R161 ;  /* 0x0000008c18a17223 */ /* 0x004fe200000100a1 */
[----:B------:R-:W-:-:S03]  /*15a0*/  FFMA.FTZ R160, R25, R141, R160 ;  /* 0x0000008d19a07223 */ /* 0x000fc600000100a0 */
[----:B---3--:R-:W-:Y:S01]  /*15b0*/  FFMA.FTZ R161, R142, R26, R161 ;  /* 0x0000001a8ea17223 */ /* 0x008fe200000100a1 */
[----:B------:R-:W-:-:S03]  /*15c0*/  FFMA.FTZ R160, R143, R27, R160 ;  /* 0x0000001b8fa07223 */ /* 0x000fc600000100a0 */
[----:B------:R-:W-:Y:S01]  /*15d0*/  FFMA.FTZ R161, R20, R144, R161 ;  /* 0x0000009014a17223 */ /* 0x000fe200000100a1 */
[----:B------:R-:W-:-:S03]  /*15e0*/  FFMA.FTZ R160, R21, R145, R160 ;  /* 0x0000009115a07223 */ /* 0x000fc600000100a0 */
[----:B----4-:R-:W-:Y:S01]  /*15f0*/  FFMA.FTZ R161, R146, R22, R161 ;  /* 0x0000001692a17223 */ /* 0x010fe200000100a1 */
[----:B------:R-:W-:-:S03]  /*1600*/  FFMA.FTZ R160, R147, R23, R160 ;  /* 0x0000001793a07223 */ /* 0x000fc600000100a0 */
[----:B------:R-:W-:Y:S01]  /*1610*/  FFMA.FTZ R161, R16, R148, R161 ;  /* 0x0000009410a17223 */ /* 0x000fe200000100a1 */
[----:B------:R-:W-:Y:S01]  /*1620*/  FFMA.FTZ R160, R17, R149, R160 ;  /* 0x0000009511a07223 */ /* 0x000fe200000100a0 */
[----:B------:R-:W-:Y:S02]  /*1630*/  IADD3 R14, PT, PT, R164, 0xf, RZ ;  /* 0x0000000fa40e7810 */ /* 0x000fe40007ffe0ff */
[----:B------:R-:W-:Y:S01]  /*1640*/  FFMA.FTZ R161, R150, R18, R161 ;  /* 0x0000001296a17223 */ /* 0x000fe200000100a1 */
[----:B------:R-:W-:Y:S01]  /*1650*/  FFMA.FTZ R160, R151, R19, R160 ;  /* 0x0000001397a07223 */ /* 0x000fe200000100a0 */
[----:B------:R-:W-:Y:S02]  /*1660*/  SHF.R.S32.HI R15, RZ, 0x1f, R14 ;  /* 0x0000001fff0f7819 */ /* 0x000fe4000001140e */
[----:B------:R-:W-:Y:S01]  /*1670*/  FFMA.FTZ R161, R8, R152, R161 ;  /* 0x0000009808a17223 */ /* 0x000fe200000100a1 */
[----:B------:R-:W-:Y:S01]  /*1680*/  FFMA.FTZ R160, R9, R153, R160 ;  /* 0x0000009909a07223 */ /* 0x000fe200000100a0 */
[----:B------:R-:W-:-:S02]  /*1690*/  LEA.HI R15, R15, R14, RZ, 0x4 ;  /* 0x0000000e0f0f7211 */ /* 0x000fc400078f20ff */
[----:B------:R-:W-:Y:S01]  /*16a0*/  FFMA.FTZ R154, R154, R10, R161 ;  /* 0x0000000a9a9a7223 */ /* 0x000fe200000100a1 */
[----:B------:R-:W-:Y:S01]  /*16b0*/  FFMA.FTZ R155, R155, R11, R160 ;  /* 0x0000000b9b9b7223 */ /* 0x000fe200000100a0 */
[----:B------:R-:W-:-:S03]  /*16c0*/  SHF.R.S32.HI R143, RZ, 0x4, R15 ;  /* 0x00000004ff8f7819 */ /* 0x000fc6000001140f */
[----:B------:R-:W-:Y:S01]  /*16d0*/  FADD.FTZ R154, R154, R155 ;  /* 0x0000009b9a9a7221 */ /* 0x000fe20000010000 */
[----:B------:R-:W-:Y:S06]  /*16e0*/  BRA.DIV UR4, `(.L_x_23864) ;  /* 0x0000005a04587947 */ /* 0x000fec000b800000 */
[----:B------:R0:W1:Y:S02]  /*16f0*/  SHFL.BFLY PT, R15, R154, 0x1, 0x1f ;  /* 0x0c201f009a0f7f89 */ /* 0x00006400000e0000 */
.L_x_23900:
[----:B------:R-:W-:Y:S01]  /*1700*/  IADD3 R14, PT, PT, R6, 0x1, RZ ;  /* 0x00000001060e7810 */ /* 0x000fe20007ffe0ff */
[----:B-1----:R-:W-:Y:S01]  /*1710*/  FADD.FTZ R15, R154, R15 ;  /* 0x0000000f9a0f7221 */ /* 0x002fe20000010000 */
[----:B------:R-:W-:Y:S01]  /*1720*/  IADD3 R2, PT, PT, R2, 0x4, RZ ;  /* 0x0000000402027810 */ /* 0x000fe20007ffe0ff */
[----:B------:R-:W-:Y:S01]  /*1730*/  VIADD R6, R6, 0x40 ;  /* 0x0000004006067836 */ /* 0x000fe20000000000 */
[----:B------:R-:W-:Y:S02]  /*1740*/  I2FP.F32.S32 R141, R14 ;  /* 0x0000000e008d7245 */ /* 0x000fe40000201400 */
[----:B------:R-:W-:-:S03]  /*1750*/  IADD3 R4, P3, PT, R4, 0x10, RZ ;  /* 0x0000001004047810 */ /* 0x000fc60007f7e0ff */
[----:B------:R-:W-:Y:S01]  /*1760*/  FMUL.FTZ R141, R141, R0 ;  /* 0x000000008d8d7220 */ /* 0x000fe20000410000 */
[----:B------:R-:W-:-:S04]  /*1770*/  IADD3.X R5, PT, PT, RZ, R5, RZ, P3, !PT ;  /* 0x00000005ff057210 */ /* 0x000fc80001ffe4ff */
[----:B------:R-:W-:Y:S02]  /*1780*/  FSEL R14, R141, RZ, P1 ;  /* 0x000000ff8d0e7208 */ /* 0x000fe40000800000 */
[C---:B------:R-:W-:Y:S02]  /*1790*/  @P0 IADD3 R141, PT, PT, R7.reuse, -0x1, RZ ;  /* 0xffffffff078d0810 */ /* 0x040fe40007ffe0ff */
[----:B------:R-:W-:Y:S01]  /*17a0*/  IADD3 R7, PT, PT, R7, 0x40, RZ ;  /* 0x0000004007077810 */ /* 0x000fe20007ffe0ff */
[----:B------:R-:W-:Y:S01]  /*17b0*/  FFMA.FTZ R140, R15, UR16, R14 ;  /* 0x000000100f8c7c23 */ /* 0x000fe2000801000e */
[CC--:B------:R-:W-:Y:S02]  /*17c0*/  @P0 ISETP.GE.AND P2, PT, R141.reuse, R164.reuse, PT ;  /* 0x000000a48d00020c */ /* 0x0c0fe40003f46270 */
[----:B------:R-:W-:Y:S02]  /*17d0*/  ISETP.GE.OR P4, PT, R141, R164, !P0 ;  /* 0x000000a48d00720c */ /* 0x000fe40004786670 */
[----:B------:R-:W-:-:S02]  /*17e0*/  @P0 FSEL R14, R140, RZ, !P2 ;  /* 0x000000ff8c0e0208 */ /* 0x000fc40005000000 */
[----:B------:R-:W-:-:S03]  /*17f0*/  ISETP.GE.AND P2, PT, R2, R143, PT ;  /* 0x0000008f0200720c */ /* 0x000fc60003f46270 */
[----:B------:R1:W-:Y:S06]  /*1800*/  @P0 STS [R13], R14 ;  /* 0x0000000e0d000388 */ /* 0x0003ec0000000800 */
[----:B------:R-:W-:Y:S02]  /*1810*/  @!P4 FMNMX.FTZ R3, R3, R140, !PT ;  /* 0x0000008c0303c209 */ /* 0x000fe40007810000 */
[----:B-1----:R-:W-:Y:S02]  /*1820*/  IADD3 R13, PT, PT, R13, 0x100, RZ ;  /* 0x000001000d0d7810 */ /* 0x002fe40007ffe0ff */
[----:B------:R-:W-:Y:S05]  /*1830*/  @!P2 BRA `(.L_x_23865) ;  /* 0xfffffff0006ca947 */ /* 0x000fea000383ffff */
.L_x_23863:
[----:B------:R-:W-:Y:S05]  /*1840*/  BSYNC B0 ;  /* 0x0000000000007941 */ /* 0x000fea0003800000 */
.L_x_23862:
[----:B------:R-:W-:-:S03]  /*1850*/  UMOV UR4, 0xffffffff ;  /* 0xffffffff00047882 */ /* 0x000fc60000000000 */
[----:B------:R-:W-:Y:S05]  /*1860*/  BRA.DIV UR4, `(.L_x_23866) ;  /* 0x0000005a04207947 */ /* 0x000fea000b800000 */
[----:B-----5:R-:W1:Y:S02]  /*1870*/  SHFL.BFLY PT, R0, R3, 0x10, 0x1f ;  /* 0x0e001f0003007f89 */ /* 0x020e6400000e0000 */
[----:B-1----:R-:W-:-:S05]  /*1880*/  FMNMX.FTZ R0, R0, R3, !PT ;  /* 0x0000000300007209 */ /* 0x002fca0007810000 */
[----:B------:R-:W1:Y:S02]  /*1890*/  SHFL.BFLY PT, R5, R0, 0x8, 0x1f ;  /* 0x0d001f0000057f89 */ /* 0x000e6400000e0000 */
[----:B-1----:R-:W-:-:S05]  /*18a0*/  FMNMX.FTZ R5, R0, R5, !PT ;  /* 0x0000000500057209 */ /* 0x002fca0007810000 */
[----:B------:R-:W1:Y:S02]  /*18b0*/  SHFL.BFLY PT, R2, R5, 0x4, 0x1f ;  /* 0x0c801f0005027f89 */ /* 0x000e6400000e0000 */
[----:B-1----:R-:W-:-:S05]  /*18c0*/  FMNMX.FTZ R4, R5, R2, !PT ;  /* 0x0000000205047209 */ /* 0x002fca0007810000 */
[----:B------:R1:W2:Y:S02]  /*18d0*/  SHFL.BFLY PT, R7, R4, 0x2, 0x1f ;  /* 0x0c401f0004077f89 */ /* 0x0002a400000e0000 */
.L_x_23906:
[----:B------:R-:W3:Y:S01]  /*18e0*/  S2R R2, SR_TID.X ;  /* 0x0000000000027919 */ /* 0x000ee20000002100 */
[----:B------:R-:W-:Y:S01]  /*18f0*/  MOV R14, 0x400 ;  /* 0x00000400000e7802 */ /* 0x000fe20000000f00 */
[----:B------:R-:W-:Y:S05]  /*1900*/  WARPSYNC.ALL ;  /* 0x0000000000007948 */ /* 0x000fea0003800000 */
[----:B------:R-:W4:Y:S01]  /*1910*/  S2R R13, SR_CgaCtaId ;  /* 0x00000000000d7919 */ /* 0x000f220000008800 */
[----:B------:R-:W-:Y:S02]  /*1920*/  IADD3 R6, PT, PT, R14, 0x400, RZ ;  /* 0x000004000e067810 */ /* 0x000fe40007ffe0ff */
[----:B--2---:R-:W-:-:S02]  /*1930*/  FMNMX.FTZ R7, R4, R7, !PT ;  /* 0x0000000704077209 */ /* 0x004fc40007810000 */
[----:B---3--:R-:W-:Y:S02]  /*1940*/  LOP3.LUT P0, R163, R2, 0x1f, RZ, 0xc0, !PT ;  /* 0x0000001f02a37812 */ /* 0x008fe4000780c0ff */
[----:B------:R-:W-:Y:S02]  /*1950*/  SHF.R.U32.HI R0, RZ, 0x5, R2 ;  /* 0x00000005ff007819 */ /* 0x000fe40000011602 */
[----:B----4-:R-:W-:-:S04]  /*1960*/  LEA R6, R13, R6, 0x18 ;  /* 0x000000060d067211 */ /* 0x010fc800078ec0ff */
[----:B-1----:R-:W-:-:S05]  /*1970*/  LEA R4, R0, R6, 0x2 ;  /* 0x0000000600047211 */ /* 0x002fca00078e10ff */
[----:B------:R-:W-:Y:S01]  /*1980*/  @!P0 STS [R4], R7 ;  /* 0x0000000704008388 */ /* 0x000fe20000000800 */
[----:B------:R-:W-:Y:S01]  /*1990*/  BAR.SYNC.DEFER_BLOCKING 0x0 ;  /* 0x0000000000007b1d */ /* 0x000fe20000010000 */
[C---:B------:R-:W-:Y:S02]  /*19a0*/  ISETP.GT.U32.AND P1, PT, R163.reuse, 0x3, PT ;  /* 0x00000003a300780c */ /* 0x040fe40003f24070 */
[----:B------:R-:W-:Y:S02]  /*19b0*/  LEA R5, R163, R6, 0x2 ;  /* 0x00000006a3057211 */ /* 0x000fe400078e10ff */
[----:B------:R-:W-:Y:S01]  /*19c0*/  MOV R6, 0xff7fffff ;  /* 0xff7fffff00067802 */ /* 0x000fe20000000f00 */
[----:B------:R-:W-:Y:S08]  /*19d0*/  BSSY.RECONVERGENT B0, `(.L_x_23867) ;  /* 0x00000ef000007945 */ /* 0x000ff00003800200 */
[----:B------:R-:W1:Y:S04]  /*19e0*/  @!P1 LDS R6, [R5] ;  /* 0x0000000005069984 */ /* 0x000e680000000800 */
[----:B-1----:R-:W1:Y:S02]  /*19f0*/  SHFL.BFLY PT, R3, R6, 0x2, 0x1f ;  /* 0x0c401f0006037f89 */ /* 0x002e6400000e0000 */
[----:B-1----:R-:W-:Y:S01]  /*1a00*/  FMNMX.FTZ R7, R3, R6, !PT ;  /* 0x0000000603077209 */ /* 0x002fe20007810000 */
[----:B------:R-:W-:-:S02]  /*1a10*/  VIADD R3, R164, 0xf ;  /* 0x0000000fa4037836 */ /* 0x000fc40000000000 */
[----:B------:R-:W-:Y:S02]  /*1a20*/  HFMA2 R6, -RZ, RZ, 0, 0 ;  /* 0x00000000ff067431 */ /* 0x000fe400000001ff */
[----:B------:R-:W1:Y:S01]  /*1a30*/  SHFL.BFLY PT, R8, R7, 0x1, 0x1f ;  /* 0x0c201f0007087f89 */ /* 0x000e6200000e0000 */
[----:B------:R-:W-:-:S04]  /*1a40*/  SHF.R.S32.HI R10, RZ, 0x1f, R3 ;  /* 0x0000001fff0a7819 */ /* 0x000fc80000011403 */
[----:B------:R-:W-:-:S04]  /*1a50*/  LEA.HI R3, R10, R3, RZ, 0x4 ;  /* 0x000000030a037211 */ /* 0x000fc800078f20ff */
[----:B------:R-:W-:-:S04]  /*1a60*/  LOP3.LUT R3, R3, 0xfffffff0, RZ, 0xc0, !PT ;  /* 0xfffffff003037812 */ /* 0x000fc800078ec0ff */
[----:B------:R-:W-:-:S04]  /*1a70*/  VIMNMX R3, PT, PT, R164, R3, PT ;  /* 0x00000003a4037248 */ /* 0x000fc80003fe0100 */
[----:B------:R-:W-:Y:S02]  /*1a80*/  ISETP.GE.AND P2, PT, R2, R3, PT ;  /* 0x000000030200720c */ /* 0x000fe40003f46270 */
[----:B-1----:R-:W-:-:S05]  /*1a90*/  FMNMX.FTZ R8, R7, R8, !PT ;  /* 0x0000000807087209 */ /* 0x002fca0007810000 */
[----:B------:R1:W2:Y:S06]  /*1aa0*/  SHFL.IDX PT, R28, R8, RZ, 0x1f ;  /* 0x00001fff081c7589 */ /* 0x0002ac00000e0000 */
[----:B------:R-:W-:Y:S05]  /*1ab0*/  @P2 BRA `(.L_x_23868) ;  /* 0x0000000c00802947 */ /* 0x000fea0003800000 */
[-C--:B------:R-:W-:Y:S01]  /*1ac0*/  LOP3.LUT R6, RZ, R2.reuse, RZ, 0x33, !PT ;  /* 0x00000002ff067212 */ /* 0x080fe200078e33ff */
[----:B------:R-:W-:Y:S01]  /*1ad0*/  BSSY.RECONVERGENT B1, `(.L_x_23869) ;  /* 0x000001b000017945 */ /* 0x000fe20003800200 */
[----:B-1----:R-:W-:Y:S02]  /*1ae0*/  MOV R8, R2 ;  /* 0x0000000200087202 */ /* 0x002fe40000000f00 */
        /* <DEDUP_REMOVED lines=14> */
.L_x_23871:
        /* <DEDUP_REMOVED lines=11> */
.L_x_23870:
[----:B------:R-:W-:Y:S05]  /*1c80*/  BSYNC.RECONVERGENT B1 ;  /* 0x0000000000017941 */ /* 0x000fea0003800200 */
.L_x_23869:
        /* <DEDUP_REMOVED lines=12> */
.L_x_23874:
[----:B------:R-:W2:Y:S01]  /*1d50*/  LDS R9, [R7+-0x400] ;  /* 0xfffc000007097984 */ /* 0x000ea20000000800 */
[----:B------:R-:W-:-:S03]  /*1d60*/  IADD3 R8, PT, PT, R8, 0x800, RZ ;  /* 0x0000080008087810 */ /* 0x000fc60007ffe0ff */
[----:B------:R-:W1:Y:S01]  /*1d70*/  LDS R10, [R7+-0x200] ;  /* 0xfffe0000070a7984 */ /* 0x000e620000000800 */
[----:B------:R-:W-:-:S03]  /*1d80*/  ISETP.GE.AND P3, PT, R8, R29, PT ;  /* 0x0000001d0800720c */ /* 0x000fc60003f66270 */
[----:B------:R-:W3:Y:S04]  /*1d90*/  LDS R11, [R7] ;  /* 0x00000000070b7984 */ /* 0x000ee80000000800 */
[----:B------:R-:W4:Y:S04]  /*1da0*/  LDS R15, [R7+0x200] ;  /* 0x00020000070f7984 */ /* 0x000f280000000800 */
[----:B------:R-:W5:Y:S04]  /*1db0*/  LDS R16, [R7+0x400] ;  /* 0x0004000007107984 */ /* 0x000f680000000800 */
[----:B------:R-:W0:Y:S04]  /*1dc0*/  LDS R17, [R7+0x600] ;  /* 0x0006000007117984 */ /* 0x000e280000000800 */
[----:B------:R-:W0:Y:S04]  /*1dd0*/  LDS R18, [R7+0x800] ;  /* 0x0008000007127984 */ /* 0x000e280000000800 */
[----:B------:R-:W0:Y:S04]  /*1de0*/  LDS R19, [R7+0xa00] ;  /* 0x000a000007137984 */ /* 0x000e280000000800 */
[----:B------:R-:W0:Y:S04]  /*1df0*/  LDS R20, [R7+0xc00] ;  /* 0x000c000007147984 */ /* 0x000e280000000800 */
[----:B------:R-:W0:Y:S04]  /*1e00*/  LDS R21, [R7+0xe00] ;  /* 0x000e000007157984 */ /* 0x000e280000000800 */
[----:B------:R-:W0:Y:S01]  /*1e10*/  LDS R22, [R7+0x1000] ;  /* 0x0010000007167984 */ /* 0x000e220000000800 */
[----:B--2---:R-:W-:-:S03]  /*1e20*/  FADD.FTZ R9, -R28, R9 ;  /* 0x000000091c097221 */ /* 0x004fc60000010100 */
[----:B------:R-:W2:Y:S01]  /*1e30*/  LDS R23, [R7+0x1200] ;  /* 0x0012000007177984 */ /* 0x000ea20000000800 */
[C---:B-1----:R-:W-:Y:S01]  /*1e40*/  FADD.FTZ R10, -R28.reuse, R10 ;  /* 0x0000000a1c0a7221 */ /* 0x042fe20000010100 */
[----:B------:R-:W-:Y:S02]  /*1e50*/  FMUL.FTZ R9, R9, 1.4426950216293334961 ;  /* 0x3fb8aa3b09097820 */ /* 0x000fe40000410000 */
[----:B------:R-:W1:Y:S01]  /*1e60*/  LDS R24, [R7+0x1400] ;  /* 0x0014000007187984 */ /* 0x000e620000000800 */
[----:B---3--:R-:W-:Y:S01]  /*1e70*/  FADD.FTZ R11, -R28, R11 ;  /* 0x0000000b1c0b7221 */ /* 0x008fe20000010100 */
[----:B------:R-:W-:Y:S02]  /*1e80*/  FMUL.FTZ R10, R10, 1.4426950216293334961 ;  /* 0x3fb8aa3b0a0a7820 */ /* 0x000fe40000410000 */
        /* <DEDUP_REMOVED lines=8> */
[----:B0-----:R-:W-:Y:S01]  /*1f10*/  FADD.FTZ R17, -R28, R17 ;  /* 0x000000111c117221 */ /* 0x001fe20000010100 */
[----:B------:R-:W0:Y:S01]  /*1f20*/  MUFU.EX2 R11, R11 ;  /* 0x0000000b000b7308 */ /* 0x000e220000000800 */
[----:B------:R-:W5:Y:S01]  /*1f30*/  LDS R27, [R7+0x1a00] ;  /* 0x001a0000071b7984 */ /* 0x000f620000000800 */
[----:B------:R-:W-:Y:S01]  /*1f40*/  FMUL.FTZ R16, R16, 1.4426950216293334961 ;  /* 0x3fb8aa3b10107820 */ /* 0x000fe20000410000 */
[C---:B------:R-:W-:Y:S01]  /*1f50*/  FADD.FTZ R18, -R28.reuse, R18 ;  /* 0x000000121c127221 */ /* 0x040fe20000010100 */
[----:B------:R-:W0:Y:S01]  /*1f60*/  MUFU.EX2 R15, R15 ;  /* 0x0000000f000f7308 */ /* 0x000e220000000800 */
        /* <DEDUP_REMOVED lines=9> */
[----:B0-----:R-:W-:Y:S01]  /*2000*/  FADD.FTZ R6, R6, R11 ;  /* 0x0000000b06067221 */ /* 0x001fe20000010000 */
[----:B------:R-:W-:Y:S01]  /*2010*/  FADD.FTZ R21, -R28, R21 ;  /* 0x000000151c157221 */ /* 0x000fe20000010100 */
[----:B------:R-:W0:Y:S01]  /*2020*/  MUFU.EX2 R18, R18 ;  /* 0x0000001200127308 */ /* 0x000e220000000800 */
[----:B------:R-:W-:Y:S01]  /*2030*/  FMUL.FTZ R20, R20, 1.4426950216293334961 ;  /* 0x3fb8aa3b14147820 */ /* 0x000fe20000410000 */
[----:B------:R-:W-:Y:S01]  /*2040*/  FADD.FTZ R6, R6, R15 ;  /* 0x0000000f06067221 */ /* 0x000fe20000010000 */
[----:B------:R-:W-:Y:S01]  /*2050*/  FADD.FTZ R22, -R28, R22 ;  /* 0x000000161c167221 */ /* 0x000fe20000010100 */
[----:B------:R-:W0:Y:S01]  /*2060*/  MUFU.EX2 R19, R19 ;  /* 0x0000001300137308 */ /* 0x000e220000000800 */
[----:B------:R-:W-:Y:S01]  /*2070*/  FMUL.FTZ R21, R21, 1.4426950216293334961 ;  /* 0x3fb8aa3b15157820 */ /* 0x000fe20000410000 */
[----:B---3--:R-:W-:Y:S01]  /*2080*/  FADD.FTZ R6, R6, R16 ;  /* 0x0000001006067221 */ /* 0x008fe20000010000 */
[----:B--2---:R-:W-:Y:S01]  /*2090*/  FADD.FTZ R23, -R28, R23 ;  /* 0x000000171c177221 */ /* 0x004fe20000010100 */
[----:B------:R-:W2:Y:S01]  /*20a0*/  MUFU.EX2 R20, R20 ;  /* 0x0000001400147308 */ /* 0x000ea20000000800 */
[----:B------:R-:W-:Y:S01]  /*20b0*/  FMUL.FTZ R22, R22, 1.4426950216293334961 ;  /* 0x3fb8aa3b16167820 */ /* 0x000fe20000410000 */
[----:B----4-:R-:W-:Y:S01]  /*20c0*/  FADD.FTZ R6, R6, R17 ;  /* 0x0000001106067221 */ /* 0x010fe20000010000 */
[----:B-1----:R-:W-:Y:S01]  /*20d0*/  FADD.FTZ R24, -R28, R24 ;  /* 0x000000181c187221 */ /* 0x002fe20000010100 */
[----:B------:R-:W1:Y:S01]  /*20e0*/  MUFU.EX2 R21, R21 ;  /* 0x0000001500157308 */ /* 0x000e620000000800 */
[----:B------:R-:W-:Y:S01]  /*20f0*/  FMUL.FTZ R23, R23, 1.4426950216293334961 ;  /* 0x3fb8aa3b17177820 */ /* 0x000fe20000410000 */
[----:B0-----:R-:W-:Y:S01]  /*2100*/  FADD.FTZ R6, R6, R18 ;  /* 0x0000001206067221 */ /* 0x001fe20000010000 */
[----:B------:R-:W-:Y:S01]  /*2110*/  FMUL.FTZ R24, R24, 1.4426950216293334961 ;  /* 0x3fb8aa3b18187820 */ /* 0x000fe20000410000 */
[----:B------:R-:W0:Y:S01]  /*2120*/  MUFU.EX2 R22, R22 ;  /* 0x0000001600167308 */ /* 0x000e220000000800 */
        /* <DEDUP_REMOVED lines=8> */
[----:B-----5:R-:W-:Y:S01]  /*21b0*/  FADD.FTZ R27, -R28, R27 ;  /* 0x0000001b1c1b7221 */ /* 0x020fe20000010100 */
[----:B------:R-:W-:Y:S01]  /*21c0*/  FMUL.FTZ R26, R26, 1.4426950216293334961 ;  /* 0x3fb8aa3b1a1a7820 */ /* 0x000fe20000410000 */
[----:B-1----:R-:W-:Y:S01]  /*21d0*/  FADD.FTZ R6, R6, R21 ;  /* 0x0000001506067221 */ /* 0x002fe20000010000 */
[----:B------:R-:W1:Y:S01]  /*21e0*/  MUFU.EX2 R25, R25 ;  /* 0x0000001900197308 */ /* 0x000e620000000800 */
[----:B------:R-:W-:Y:S01]  /*21f0*/  FMUL.FTZ R27, R27, 1.4426950216293334961 ;  /* 0x3fb8aa3b1b1b7820 */ /* 0x000fe20000410000 */
[----:B------:R-:W-:Y:S01]  /*2200*/  STS [R7+-0x200], R10 ;  /* 0xfffe000a07007388 */ /* 0x000fe20000000800 */
[----:B0-----:R-:W-:Y:S01]  /*2210*/  FADD.FTZ R6, R6, R22 ;  /* 0x0000001606067221 */ /* 0x001fe20000010000 */
[----:B------:R-:W0:Y:S02]  /*2220*/  MUFU.EX2 R26, R26 ;  /* 0x0000001a001a7308 */ /* 0x000e240000000800 */
[----:B------:R-:W-:Y:S01]  /*2230*/  STS [R7], R11 ;  /* 0x0000000b07007388 */ /* 0x000fe20000000800 */
[----:B---3--:R-:W-:Y:S01]  /*2240*/  FADD.FTZ R6, R6, R23 ;  /* 0x0000001706067221 */ /* 0x008fe20000010000 */
[----:B------:R-:W3:Y:S02]  /*2250*/  MUFU.EX2 R27, R27 ;  /* 0x0000001b001b7308 */ /* 0x000ee40000000800 */
[----:B------:R-:W-:Y:S01]  /*2260*/  STS [R7+0x200], R15 ;  /* 0x0002000f07007388 */ /* 0x000fe20000000800 */
[----:B--2---:R-:W-:-:S03]  /*2270*/  FADD.FTZ R6, R6, R24 ;  /* 0x0000001806067221 */ /* 0x004fc60000010000 */
[----:B------:R-:W-:Y:S01]  /*2280*/  STS [R7+0x400], R16 ;  /* 0x0004001007007388 */ /* 0x000fe20000000800 */
[----:B-1----:R-:W-:-:S03]  /*2290*/  FADD.FTZ R6, R6, R25 ;  /* 0x0000001906067221 */ /* 0x002fc60000010000 */
[----:B------:R-:W-:Y:S01]  /*22a0*/  STS [R7+0x600], R17 ;  /* 0x0006001107007388 */ /* 0x000fe20000000800 */
[----:B0-----:R-:W-:-:S03]  /*22b0*/  FADD.FTZ R6, R6, R26 ;  /* 0x0000001a06067221 */ /* 0x001fc60000010000 */
        /* <DEDUP_REMOVED lines=13> */
.L_x_23873:
[----:B------:R-:W-:Y:S05]  /*2390*/  BSYNC.RECONVERGENT B1 ;  /* 0x0000000000017941 */ /* 0x000fea0003800200 */
.L_x_23872:
        /* <DEDUP_REMOVED lines=10> */
[----:B------:R-:W5:Y:S04]  /*2440*/  LDS R16, [R7+0x400] ;  /* 0x0004000007107984 */ /* 0x000f680000000800 */
        /* <DEDUP_REMOVED lines=9> */
[C---:B----4-:R-:W-:Y:S01]  /*24e0*/  FADD.FTZ R15, -R28.reuse, R15 ;  /* 0x0000000f1c0f7221 */ /* 0x050fe20000010100 */
[----:B------:R-:W-:Y:S02]  /*24f0*/  FMUL.FTZ R11, R11, 1.4426950216293334961 ;  /* 0x3fb8aa3b0b0b7820 */ /* 0x000fe40000410000 */
[----:B------:R-:W2:Y:S01]  /*2500*/  MUFU.EX2 R10, R10 ;  /* 0x0000000a000a7308 */ /* 0x000ea20000000800 */
[C---:B-----5:R-:W-:Y:S01]  /*2510*/  FADD.FTZ R16, -R28.reuse, R16 ;  /* 0x000000101c107221 */ /* 0x060fe20000010100 */
[----:B------:R-:W-:Y:S02]  /*2520*/  FMUL.FTZ R15, R15, 1.4426950216293334961 ;  /* 0x3fb8aa3b0f0f7820 */ /* 0x000fe40000410000 */
[----:B------:R-:W3:Y:S01]  /*2530*/  MUFU.EX2 R11, R11 ;  /* 0x0000000b000b7308 */ /* 0x000ee20000000800 */
[----:B0-----:R-:W-:Y:S01]  /*2540*/  FADD.FTZ R17, -R28, R17 ;  /* 0x000000111c117221 */ /* 0x001fe20000010100 */
[----:B------:R-:W-:-:S02]  /*2550*/  FMUL.FTZ R16, R16, 1.4426950216293334961 ;  /* 0x3fb8aa3b10107820 */ /* 0x000fc40000410000 */
[----:B------:R-:W0:Y:S01]  /*2560*/  MUFU.EX2 R15, R15 ;  /* 0x0000000f000f7308 */ /* 0x000e220000000800 */
        /* <DEDUP_REMOVED lines=10> */
[----:B---3--:R-:W-:Y:S01]  /*2610*/  FADD.FTZ R6, R6, R11 ;  /* 0x0000000b06067221 */ /* 0x008fe20000010000 */
[----:B------:R-:W3:Y:S02]  /*2620*/  MUFU.EX2 R18, R18 ;  /* 0x0000001200127308 */ /* 0x000ee40000000800 */
[----:B------:R-:W-:Y:S01]  /*2630*/  STS [R7+-0x200], R10 ;  /* 0xfffe000a07007388 */ /* 0x000fe20000000800 */
[----:B0-----:R-:W-:Y:S01]  /*2640*/  FADD.FTZ R6, R6, R15 ;  /* 0x0000000f06067221 */ /* 0x001fe20000010000 */
[----:B------:R-:W0:Y:S02]  /*2650*/  MUFU.EX2 R19, R19 ;  /* 0x0000001300137308 */ /* 0x000e240000000800 */
[----:B------:R-:W-:Y:S01]  /*2660*/  STS [R7], R11 ;  /* 0x0000000b07007388 */ /* 0x000fe20000000800 */
[----:B-1----:R-:W-:-:S03]  /*2670*/  FADD.FTZ R6, R6, R16 ;  /* 0x0000001006067221 */ /* 0x002fc60000010000 */
[----:B------:R-:W-:Y:S01]  /*2680*/  STS [R7+0x200], R15 ;  /* 0x0002000f07007388 */ /* 0x000fe20000000800 */
[----:B--2---:R-:W-:-:S03]  /*2690*/  FADD.FTZ R6, R6, R17 ;  /* 0x0000001106067221 */ /* 0x004fc60000010000 */
[----:B------:R-:W-:Y:S01]  /*26a0*/  STS [R7+0x400], R16 ;  /* 0x0004001007007388 */ /* 0x000fe20000000800 */
[----:B---3--:R-:W-:-:S03]  /*26b0*/  FADD.FTZ R6, R6, R18 ;  /* 0x0000001206067221 */ /* 0x008fc60000010000 */
[----:B------:R-:W-:Y:S01]  /*26c0*/  STS [R7+0x600], R17 ;  /* 0x0006001107007388 */ /* 0x000fe20000000800 */
[----:B0-----:R-:W-:-:S03]  /*26d0*/  FADD.FTZ R6, R6, R19 ;  /* 0x0000001306067221 */ /* 0x001fc60000010000 */
[----:B------:R-:W-:Y:S04]  /*26e0*/  STS [R7+0x800], R18 ;  /* 0x0008001207007388 */ /* 0x000fe80000000800 */
[----:B------:R0:W-:Y:S02]  /*26f0*/  STS [R7+0xa00], R19 ;  /* 0x000a001307007388 */ /* 0x0001e40000000800 */
[----:B0-----:R-:W-:-:S07]  /*2700*/  IADD3 R7, PT, PT, R7, 0x1000, RZ ;  /* 0x0000100007077810 */ /* 0x001fce0007ffe0ff */
.L_x_23876:
[----:B------:R-:W-:Y:S05]  /*2710*/  BSYNC.RECONVERGENT B1 ;  /* 0x0000000000017941 */ /* 0x000fea0003800200 */
.L_x_23875:
        /* <DEDUP_REMOVED lines=26> */
.L_x_23868:
[----:B------:R-:W-:Y:S05]  /*28c0*/  BSYNC.RECONVERGENT B0 ;  /* 0x0000000000007941 */ /* 0x000fea0003800200 */
.L_x_23867:
        /* <DEDUP_REMOVED lines=40> */
.L_x_23881:
[----:B------:R-:W1:Y:S01]  /*2b50*/  LDS R5, [R6] ;  /* 0x0000000006057984 */ /* 0x000e620000000800 */
[----:B------:R-:W-:-:S04]  /*2b60*/  IADD3 R7, PT, PT, R7, 0x1, RZ ;  /* 0x0000000107077810 */ /* 0x000fc80007ffe0ff */
[----:B------:R-:W-:Y:S01]  /*2b70*/  ISETP.NE.AND P0, PT, R7, RZ, PT ;  /* 0x000000ff0700720c */ /* 0x000fe20003f05270 */
[----:B-1----:R-:W-:-:S05]  /*2b80*/  FMUL.FTZ R5, R5, R34 ;  /* 0x0000002205057220 */ /* 0x002fca0000410000 */
[----:B------:R1:W-:Y:S02]  /*2b90*/  STS [R6], R5 ;  /* 0x0000000506007388 */ /* 0x0003e40000000800 */
[----:B-1----:R-:W-:-:S05]  /*2ba0*/  IADD3 R6, PT, PT, R6, 0x200, RZ ;  /* 0x0000020006067810 */ /* 0x002fca0007ffe0ff */
[----:B------:R-:W-:Y:S05]  /*2bb0*/  @P0 BRA `(.L_x_23881) ;  /* 0xfffffffc00e40947 */ /* 0x000fea000383ffff */
.L_x_23880:
[----:B------:R-:W-:Y:S05]  /*2bc0*/  BSYNC.RECONVERGENT B1 ;  /* 0x0000000000017941 */ /* 0x000fea0003800200 */
.L_x_23879:
        /* <DEDUP_REMOVED lines=12> */
.L_x_23884:
[----:B------:R-:W1:Y:S01]  /*2c90*/  LDS R6, [R5+-0x400] ;  /* 0xfffc000005067984 */ /* 0x000e620000000800 */
[----:B------:R-:W-:-:S03]  /*2ca0*/  IADD3 R4, PT, PT, R4, 0x800, RZ ;  /* 0x0000080004047810 */ /* 0x000fc60007ffe0ff */
[----:B------:R-:W3:Y:S01]  /*2cb0*/  LDS R7, [R5+-0x200] ;  /* 0xfffe000005077984 */ /* 0x000ee20000000800 */
[----:B------:R-:W-:-:S03]  /*2cc0*/  ISETP.GE.AND P1, PT, R4, R35, PT ;  /* 0x000000230400720c */ /* 0x000fc60003f26270 */
[----:B------:R-:W4:Y:S04]  /*2cd0*/  LDS R9, [R5] ;  /* 0x0000000005097984 */ /* 0x000f280000000800 */
[----:B------:R-:W5:Y:S04]  /*2ce0*/  LDS R11, [R5+0x200] ;  /* 0x00020000050b7984 */ /* 0x000f680000000800 */
[----:B------:R-:W0:Y:S04]  /*2cf0*/  LDS R15, [R5+0x400] ;  /* 0x00040000050f7984 */ /* 0x000e280000000800 */
[----:B------:R-:W2:Y:S04]  /*2d00*/  LDS R17, [R5+0x600] ;  /* 0x0006000005117984 */ /* 0x000ea80000000800 */
[----:B------:R-:W-:Y:S04]  /*2d10*/  LDS R19, [R5+0x800] ;  /* 0x0008000005137984 */ /* 0x000fe80000000800 */
[----:B------:R-:W2:Y:S04]  /*2d20*/  LDS R21, [R5+0xa00] ;  /* 0x000a000005157984 */ /* 0x000ea80000000800 */
[----:B------:R-:W2:Y:S04]  /*2d30*/  LDS R23, [R5+0xc00] ;  /* 0x000c000005177984 */ /* 0x000ea80000000800 */
[----:B------:R-:W2:Y:S04]  /*2d40*/  LDS R25, [R5+0xe00] ;  /* 0x000e000005197984 */ /* 0x000ea80000000800 */
[----:B------:R-:W2:Y:S01]  /*2d50*/  LDS R27, [R5+0x1000] ;  /* 0x00100000051b7984 */ /* 0x000ea20000000800 */
[----:B-1----:R-:W-:-:S03]  /*2d60*/  FMUL.FTZ R6, R34, R6 ;  /* 0x0000000622067220 */ /* 0x002fc60000410000 */
[----:B------:R-:W1:Y:S01]  /*2d70*/  LDS R29, [R5+0x1200] ;  /* 0x00120000051d7984 */ /* 0x000e620000000800 */
[----:B---3--:R-:W-:-:S03]  /*2d80*/  FMUL.FTZ R8, R34, R7 ;  /* 0x0000000722087220 */ /* 0x008fc60000410000 */
[----:B------:R-:W3:Y:S01]  /*2d90*/  LDS R30, [R5+0x1400] ;  /* 0x00140000051e7984 */ /* 0x000ee20000000800 */
[----:B----4-:R-:W-:-:S03]  /*2da0*/  FMUL.FTZ R10, R34, R9 ;  /* 0x00000009220a7220 */ /* 0x010fc60000410000 */
[----:B------:R-:W4:Y:S01]  /*2db0*/  LDS R31, [R5+0x1600] ;  /* 0x00160000051f7984 */ /* 0x000f220000000800 */
[----:B-----5:R-:W-:-:S03]  /*2dc0*/  FMUL.FTZ R16, R34, R11 ;  /* 0x0000000b22107220 */ /* 0x020fc60000410000 */
[----:B------:R-:W5:Y:S01]  /*2dd0*/  LDS R32, [R5+0x1800] ;  /* 0x0018000005207984 */ /* 0x000f620000000800 */
[----:B0-----:R-:W-:-:S03]  /*2de0*/  FMUL.FTZ R18, R34, R15 ;  /* 0x0000000f22127220 */ /* 0x001fc60000410000 */
[----:B------:R-:W0:Y:S01]  /*2df0*/  LDS R33, [R5+0x1a00] ;  /* 0x001a000005217984 */ /* 0x000e220000000800 */
[----:B--2---:R-:W-:-:S03]  /*2e00*/  FMUL.FTZ R20, R34, R17 ;  /* 0x0000001122147220 */ /* 0x004fc60000410000 */
[----:B------:R2:W-:Y:S04]  /*2e10*/  STS [R5+-0x400], R6 ;  /* 0xfffc000605007388 */ /* 0x0005e80000000800 */
[----:B------:R1:W-:Y:S01]  /*2e20*/  STS [R5+-0x200], R8 ;  /* 0xfffe000805007388 */ /* 0x0003e20000000800 */
[----:B------:R-:W-:-:S03]  /*2e30*/  FMUL.FTZ R22, R34, R21 ;  /* 0x0000001522167220 */ /* 0x000fc60000410000 */
[----:B------:R4:W-:Y:S01]  /*2e40*/  STS [R5], R10 ;  /* 0x0000000a05007388 */ /* 0x0009e20000000800 */
[C---:B------:R-:W-:Y:S01]  /*2e50*/  FMUL.FTZ R24, R34.reuse, R23 ;  /* 0x0000001722187220 */ /* 0x040fe20000410000 */
[C---:B--2---:R-:W-:Y:S02]  /*2e60*/  FMUL.FTZ R6, R34.reuse, R19 ;  /* 0x0000001322067220 */ /* 0x044fe40000410000 */
[----:B------:R0:W-:Y:S01]  /*2e70*/  STS [R5+0x200], R16 ;  /* 0x0002001005007388 */ /* 0x0001e20000000800 */
[C---:B------:R-:W-:Y:S01]  /*2e80*/  FMUL.FTZ R26, R34.reuse, R25 ;  /* 0x00000019221a7220 */ /* 0x040fe20000410000 */
[C---:B------:R-:W-:Y:S02]  /*2e90*/  FMUL.FTZ R28, R34.reuse, R27 ;  /* 0x0000001b221c7220 */ /* 0x040fe40000410000 */
[----:B------:R-:W-:Y:S01]  /*2ea0*/  STS [R5+0x400], R18 ;  /* 0x0004001205007388 */ /* 0x000fe20000000800 */
[----:B-1----:R-:W-:-:S03]  /*2eb0*/  FMUL.FTZ R8, R34, R29 ;  /* 0x0000001d22087220 */ /* 0x002fc60000410000 */
[----:B------:R-:W-:Y:S01]  /*2ec0*/  STS [R5+0x600], R20 ;  /* 0x0006001405007388 */ /* 0x000fe20000000800 */
[----:B---3--:R-:W-:-:S03]  /*2ed0*/  FMUL.FTZ R30, R34, R30 ;  /* 0x0000001e221e7220 */ /* 0x008fc60000410000 */
[----:B------:R-:W-:Y:S01]  /*2ee0*/  STS [R5+0x800], R6 ;  /* 0x0008000605007388 */ /* 0x000fe20000000800 */
[----:B----4-:R-:W-:-:S03]  /*2ef0*/  FMUL.FTZ R10, R34, R31 ;  /* 0x0000001f220a7220 */ /* 0x010fc60000410000 */
[----:B------:R-:W-:Y:S01]  /*2f00*/  STS [R5+0xa00], R22 ;  /* 0x000a001605007388 */ /* 0x000fe20000000800 */
[----:B-----5:R-:W-:-:S03]  /*2f10*/  FMUL.FTZ R32, R34, R32 ;  /* 0x0000002022207220 */ /* 0x020fc60000410000 */
        /* <DEDUP_REMOVED lines=11> */
.L_x_23883:
[----:B------:R-:W-:Y:S05]  /*2fd0*/  BSYNC.RECONVERGENT B1 ;  /* 0x0000000000017941 */ /* 0x000fea0003800200 */
.L_x_23882:
[----:B------:R-:W-:Y:S01]  /*2fe0*/  IADD3 R6, PT, PT, -R4, R3, RZ ;  /* 0x0000000304067210 */ /* 0x000fe20007ffe1ff */
[----:B------:R-:W-:Y:S03]  /*2ff0*/  BSSY.RECONVERGENT B1, `(.L_x_23885) ;  /* 0x000001e000017945 */ /* 0x000fe60003800200 */
[----:B------:R-:W-:-:S13]  /*3000*/  ISETP.GT.AND P1, PT, R6, 0x200, PT ;  /* 0x000002000600780c */ /* 0x000fda0003f24270 */
[----:B------:R-:W-:Y:S05]  /*3010*/  @!P1 BRA `(.L_x_23886) ;  /* 0x00000000006c9947 */ /* 0x000fea0003800000 */
[----:B------:R-:W1:Y:S01]  /*3020*/  LDS R6, [R5+-0x400] ;  /* 0xfffc000005067984 */ /* 0x000e620000000800 */
[----:B------:R-:W-:Y:S01]  /*3030*/  PLOP3.LUT P0, PT, PT, PT, PT, 0x8, 0x80 ;  /* 0x000000000080781c */ /* 0x000fe20003f0e170 */
[----:B------:R-:W-:Y:S02]  /*3040*/  VIADD R4, R4, 0x400 ;  /* 0x0000040004047836 */ /* 0x000fe40000000000 */
[----:B------:R-:W3:Y:S04]  /*3050*/  LDS R7, [R5+-0x200] ;  /* 0xfffe000005077984 */ /* 0x000ee80000000800 */
[----:B------:R-:W4:Y:S04]  /*3060*/  LDS R9, [R5] ;  /* 0x0000000005097984 */ /* 0x000f280000000800 */
[----:B------:R-:W5:Y:S04]  /*3070*/  LDS R11, [R5+0x200] ;  /* 0x00020000050b7984 */ /* 0x000f680000000800 */
[----:B------:R-:W0:Y:S04]  /*3080*/  LDS R15, [R5+0x400] ;  /* 0x00040000050f7984 */ /* 0x000e280000000800 */
[----:B------:R-:W2:Y:S04]  /*3090*/  LDS R17, [R5+0x600] ;  /* 0x0006000005117984 */ /* 0x000ea80000000800 */
[----:B------:R-:W2:Y:S04]  /*30a0*/  LDS R19, [R5+0x800] ;  /* 0x0008000005137984 */ /* 0x000ea80000000800 */
[----:B------:R-:W2:Y:S01]  /*30b0*/  LDS R21, [R5+0xa00] ;  /* 0x000a000005157984 */ /* 0x000ea20000000800 */
[C---:B-1----:R-:W-:Y:S01]  /*30c0*/  FMUL.FTZ R6, R34.reuse, R6 ;  /* 0x0000000622067220 */ /* 0x042fe20000410000 */
[----:B---3--:R-:W-:-:S04]  /*30d0*/  FMUL.FTZ R8, R34, R7 ;  /* 0x0000000722087220 */ /* 0x008fc80000410000 */
[----:B------:R-:W-:Y:S01]  /*30e0*/  STS [R5+-0x400], R6 ;  /* 0xfffc000605007388 */ /* 0x000fe20000000800 */
[----:B----4-:R-:W-:-:S03]  /*30f0*/  FMUL.FTZ R10, R34, R9 ;  /* 0x00000009220a7220 */ /* 0x010fc60000410000 */
[----:B------:R-:W-:Y:S01]  /*3100*/  STS [R5+-0x200], R8 ;  /* 0xfffe000805007388 */ /* 0x000fe20000000800 */
[----:B-----5:R-:W-:-:S03]  /*3110*/  FMUL.FTZ R16, R34, R11 ;  /* 0x0000000b22107220 */ /* 0x020fc60000410000 */
[----:B------:R-:W-:Y:S01]  /*3120*/  STS [R5], R10 ;  /* 0x0000000a05007388 */ /* 0x000fe20000000800 */
[----:B0-----:R-:W-:-:S03]  /*3130*/  FMUL.FTZ R18, R34, R15 ;  /* 0x0000000f22127220 */ /* 0x001fc60000410000 */
[----:B------:R-:W-:Y:S01]  /*3140*/  STS [R5+0x200], R16 ;  /* 0x0002001005007388 */ /* 0x000fe20000000800 */
[----:B--2---:R-:W-:-:S03]  /*3150*/  FMUL.FTZ R20, R34, R17 ;  /* 0x0000001122147220 */ /* 0x004fc60000410000 */
[----:B------:R-:W-:Y:S01]  /*3160*/  STS [R5+0x400], R18 ;  /* 0x0004001205007388 */ /* 0x000fe20000000800 */
[----:B------:R-:W-:-:S03]  /*3170*/  FMUL.FTZ R22, R34, R19 ;  /* 0x0000001322167220 */ /* 0x000fc60000410000 */
[----:B------:R-:W-:Y:S01]  /*3180*/  STS [R5+0x600], R20 ;  /* 0x0006001405007388 */ /* 0x000fe20000000800 */
[----:B------:R-:W-:-:S03]  /*3190*/  FMUL.FTZ R24, R34, R21 ;  /* 0x0000001522187220 */ /* 0x000fc60000410000 */
[----:B------:R-:W-:Y:S04]  /*31a0*/  STS [R5+0x800], R22 ;  /* 0x0008001605007388 */ /* 0x000fe80000000800 */
[----:B------:R0:W-:Y:S02]  /*31b0*/  STS [R5+0xa00], R24 ;  /* 0x000a001805007388 */ /* 0x0001e40000000800 */
[----:B0-----:R-:W-:-:S07]  /*31c0*/  IADD3 R5, PT, PT, R5, 0x1000, RZ ;  /* 0x0000100005057810 */ /* 0x001fce0007ffe0ff */
.L_x_23886:
[----:B------:R-:W-:Y:S05]  /*31d0*/  BSYNC.RECONVERGENT B1 ;  /* 0x0000000000017941 */ /* 0x000fea0003800200 */
.L_x_23885:
[----:B------:R-:W-:-:S13]  /*31e0*/  ISETP.LT.OR P0, PT, R4, R3, P0 ;  /* 0x000000030400720c */ /* 0x000fda0000701670 */
[----:B------:R-:W-:Y:S05]  /*31f0*/  @!P0 BRA `(.L_x_23878) ;  /* 0x0000000000308947 */ /* 0x000fea0003800000 */
[----:B------:R-:W1:Y:S04]  /*3200*/  LDS R3, [R5+-0x400] ;  /* 0xfffc000005037984 */ /* 0x000e680000000800 */
[----:B------:R-:W3:Y:S04]  /*3210*/  LDS R6, [R5+-0x200] ;  /* 0xfffe000005067984 */ /* 0x000ee80000000800 */
[----:B------:R-:W4:Y:S04]  /*3220*/  LDS R7, [R5] ;  /* 0x0000000005077984 */ /* 0x000f280000000800 */
[----:B------:R-:W5:Y:S01]  /*3230*/  LDS R9, [R5+0x200] ;  /* 0x0002000005097984 */ /* 0x000f620000000800 */
[-C--:B-1----:R-:W-:Y:S01]  /*3240*/  FMUL.FTZ R4, R3, R34.reuse ;  /* 0x0000002203047220 */ /* 0x082fe20000410000 */
[----:B---3--:R-:W-:-:S04]  /*3250*/  FMUL.FTZ R6, R6, R34 ;  /* 0x0000002206067220 */ /* 0x008fc80000410000 */
[----:B------:R3:W-:Y:S01]  /*3260*/  STS [R5+-0x400], R4 ;  /* 0xfffc000405007388 */ /* 0x0007e20000000800 */
[----:B----4-:R-:W-:-:S03]  /*3270*/  FMUL.FTZ R8, R7, R34 ;  /* 0x0000002207087220 */ /* 0x010fc60000410000 */
[----:B------:R3:W-:Y:S01]  /*3280*/  STS [R5+-0x200], R6 ;  /* 0xfffe000605007388 */ /* 0x0007e20000000800 */
[----:B-----5:R-:W-:-:S03]  /*3290*/  FMUL.FTZ R10, R9, R34 ;  /* 0x00000022090a7220 */ /* 0x020fc60000410000 */
[----:B------:R3:W-:Y:S04]  /*32a0*/  STS [R5], R8 ;  /* 0x0000000805007388 */ /* 0x0007e80000000800 */
[----:B------:R3:W-:Y:S02]  /*32b0*/  STS [R5+0x200], R10 ;  /* 0x0002000a05007388 */ /* 0x0007e40000000800 */
.L_x_23878:
[----:B------:R-:W-:Y:S05]  /*32c0*/  BSYNC.RECONVERGENT B0 ;  /* 0x0000000000007941 */ /* 0x000fea0003800200 */
.L_x_23877:
[----:B------:R-:W-:Y:S01]  /*32d0*/  IADD3 R3, PT, PT, R164, 0xf, RZ ;  /* 0x0000000fa4037810 */ /* 0x000fe20007ffe0ff */
[----:B------:R-:W4:Y:S08]  /*32e0*/  S2UR UR7, SR_CTAID.Y ;  /* 0x00000000000779c3 */ /* 0x000f300000002600 */
[----:B------:R-:W-:Y:S01]  /*32f0*/  BAR.SYNC.DEFER_BLOCKING 0x0 ;  /* 0x0000000000007b1d */ /* 0x000fe20000010000 */
[----:B------:R-:W-:Y:S01]  /*3300*/  HFMA2 R162, -RZ, RZ, 0, 0 ;  /* 0x00000000ffa27431 */ /* 0x000fe200000001ff */
[----:B---3--:R-:W-:Y:S01]  /*3310*/  SHF.R.S32.HI R4, RZ, 0x1f, R3 ;  /* 0x0000001fff047819 */ /* 0x008fe20000011403 */
[----:B------:R-:W-:Y:S01]  /*3320*/  HFMA2 R136, -RZ, RZ, 0, 0 ;  /* 0x00000000ff887431 */ /* 0x000fe200000001ff */
[----:B------:R-:W-:-:S02]  /*3330*/  CS2R R160, SRZ ;  /* 0x0000000000a07805 */ /* 0x000fc4000001ff00 */
[----:B------:R-:W-:Y:S02]  /*3340*/  CS2R R158, SRZ ;  /* 0x00000000009e7805 */ /* 0x000fe4000001ff00 */
[----:B------:R-:W-:Y:S01]  /*3350*/  LEA.HI R137, R4, R3, RZ, 0x4 ;  /* 0x0000000304897211 */ /* 0x000fe200078f20ff */
[----:B------:R-:W3:Y:S01]  /*3360*/  LDCU UR12, c[0x0][0x3cc] ;  /* 0x00007980ff0c77ac */ /* 0x000ee20008000800 */
[----:B------:R-:W-:Y:S01]  /*3370*/  BSSY.RECONVERGENT B0, `(.L_x_23887) ;  /* 0x0000236000007945 */ /* 0x000fe20003800200 */
[----:B------:R-:W-:Y:S02]  /*3380*/  CS2R R156, SRZ ;  /* 0x00000000009c7805 */ /* 0x000fe4000001ff00 */
[----:B------:R-:W-:Y:S01]  /*3390*/  SHF.R.S32.HI R137, RZ, 0x4, R137 ;  /* 0x00000004ff897819 */ /* 0x000fe20000011489 */
[----:B------:R-:W2:Y:S01]  /*33a0*/  LDCU.64 UR4, c[0x0][0x398] ;  /* 0x00007300ff0477ac */ /* 0x000ea20008000a00 */
[----:B0-----:R-:W-:Y:S02]  /*33b0*/  CS2R R154, SRZ ;  /* 0x00000000009a7805 */ /* 0x001fe4000001ff00 */
[----:B------:R-:W-:-:S02]  /*33c0*/  MOV R3, RZ ;  /* 0x000000ff00037202 */ /* 0x000fc40000000f00 */
[----:B------:R-:W-:Y:S02]  /*33d0*/  CS2R R4, SRZ ;  /* 0x0000000000047805 */ /* 0x000fe4000001ff00 */
[----:B------:R-:W-:Y:S02]  /*33e0*/  ISETP.GE.AND P0, PT, R0, R137, PT ;  /* 0x000000890000720c */ /* 0x000fe40003f06270 */
[----:B-1----:R-:W-:Y:S02]  /*33f0*/  CS2R R6, SRZ ;  /* 0x0000000000067805 */ /* 0x002fe4000001ff00 */
        /* <DEDUP_REMOVED lines=8> */
[----:B------:R-:W-:Y:S01]  /*3480*/  MOV R146, RZ ;  /* 0x000000ff00927202 */ /* 0x000fe20000000f00 */
[----:B--234-:R-:W-:Y:S06]  /*3490*/  @P0 BRA `(.L_x_23888) ;  /* 0x00000020008c0947 */ /* 0x01cfec0003800000 */
[----:B------:R-:W0:Y:S01]  /*34a0*/  LDC R15, c[0x0][0x3b8] ;  /* 0x0000ee00ff0f7b82 */ /* 0x000e220000000800 */
[----:B------:R-:W1:Y:S01]  /*34b0*/  LDCU UR6, c[0x0][0x3d0] ;  /* 0x00007a00ff0677ac */ /* 0x000e620008000800 */
[----:B------:R-:W-:Y:S01]  /*34c0*/  SHF.R.U32.HI R16, RZ, 0x3, R2 ;  /* 0x00000003ff107819 */ /* 0x000fe20000011602 */
[----:B------:R-:W-:Y:S01]  /*34d0*/  IMAD.MOV.U32 R17, RZ, RZ, RZ ;  /* 0x000000ffff117224 */ /* 0x000fe200078e00ff */
[----:B------:R-:W-:Y:S01]  /*34e0*/  IADD3 R14, PT, PT, R14, 0x420, RZ ;  /* 0x000004200e0e7810 */ /* 0x000fe20007ffe0ff */
[----:B------:R-:W2:Y:S01]  /*34f0*/  LDCU.64 UR10, c[0x0][0x3a8] ;  /* 0x00007500ff0a77ac */ /* 0x000ea20008000a00 */
[----:B------:R-:W-:Y:S01]  /*3500*/  LOP3.LUT R16, R16, 0x7c, RZ, 0xc0, !PT ;  /* 0x0000007c10107812 */ /* 0x000fe200078ec0ff */
[----:B------:R-:W-:Y:S01]  /*3510*/  IMAD.MOV.U32 R162, RZ, RZ, RZ ;  /* 0x000000ffffa27224 */ /* 0x000fe200078e00ff */
[C---:B------:R-:W-:Y:S02]  /*3520*/  SHF.L.U32 R18, R2.reuse, 0x4, RZ ;  /* 0x0000000402127819 */ /* 0x040fe400000006ff */
[----:B------:R-:W-:-:S02]  /*3530*/  SHF.L.U32 R152, R2, 0x2, RZ ;  /* 0x0000000202987819 */ /* 0x000fc400000006ff */
[----:B------:R-:W-:Y:S02]  /*3540*/  LEA R14, R13, R14, 0x18 ;  /* 0x0000000e0d0e7211 */ /* 0x000fe400078ec0ff */
[----:B------:R-:W-:Y:S02]  /*3550*/  LOP3.LUT R13, R152, 0xc, RZ, 0xc0, !PT ;  /* 0x0000000c980d7812 */ /* 0x000fe400078ec0ff */
[C---:B------:R-:W-:Y:S02]  /*3560*/  IADD3 R150, PT, PT, R0.reuse, 0x1, RZ ;  /* 0x0000000100967810 */ /* 0x040fe40007ffe0ff */
[----:B------:R-:W-:Y:S01]  /*3570*/  LEA R13, R0, R13, 0x4 ;  /* 0x0000000d000d7211 */ /* 0x000fe200078e20ff */
[----:B-1----:R-:W-:Y:S01]  /*3580*/  IMAD R166, R12, UR6, RZ ;  /* 0x000000060ca67c24 */ /* 0x002fe2000f8e02ff */
[----:B------:R-:W-:Y:S02]  /*3590*/  IADD3 R151, PT, PT, R0, -R137, RZ ;  /* 0x8000008900977210 */ /* 0x000fe40007ffe0ff */
[----:B------:R-:W-:Y:S01]  /*35a0*/  LOP3.LUT R152, R152, 0x7c, RZ, 0xc0, !PT ;  /* 0x0000007c98987812 */ /* 0x000fe200078ec0ff */
[----:B0-----:R-:W-:Y:S01]  /*35b0*/  IMAD R15, R15, UR7, RZ ;  /* 0x000000070f0f7c24 */ /* 0x001fe2000f8e02ff */
[----:B------:R-:W-:-:S02]  /*35c0*/  SHF.R.S32.HI R167, RZ, 0x1f, R166 ;  /* 0x0000001fffa77819 */ /* 0x000fc400000114a6 */
[----:B------:R-:W-:Y:S01]  /*35d0*/  IADD3 R153, PT, PT, R13, 0x1, RZ ;  /* 0x000000010d997810 */ /* 0x000fe20007ffe0ff */
[----:B------:R-:W-:Y:S01]  /*35e0*/  IMAD.WIDE R16, R15, 0x4, R16 ;  /* 0x000000040f107825 */ /* 0x000fe200078e0210 */
[----:B------:R-:W-:-:S04]  /*35f0*/  LOP3.LUT R15, R18, 0x30, RZ, 0xe2, !PT ;  /* 0x00000030120f7812 */ /* 0x000fc800078ee2ff */
[----:B------:R-:W-:Y:S02]  /*3600*/  LEA R15, R0, R15, 0x6 ;  /* 0x0000000f000f7211 */ /* 0x000fe400078e30ff */
[----:B--2---:R-:W-:Y:S02]  /*3610*/  IADD3 R148, P0, PT, R16, UR10, RZ ;  /* 0x0000000a10947c10 */ /* 0x004fe4000ff1e0ff */
[----:B------:R-:W-:Y:S02]  /*3620*/  IADD3 R147, PT, PT, R14, R15, RZ ;  /* 0x0000000f0e937210 */ /* 0x000fe40007ffe0ff */
[----:B------:R-:W-:-:S09]  /*3630*/  IADD3.X R149, PT, PT, R17, UR11, RZ, P0, !PT ;  /* 0x0000000b11957c10 */ /* 0x000fd200087fe4ff */
.L_x_23889:
        /* <DEDUP_REMOVED lines=24> */
[----:B------:R-:W-:Y:S01]  /*37c0*/  @!P1 IADD3 R89, PT, PT, R153, 0x2, RZ ;  /* 0x0000000299599810 */ /* 0x000fe20007ffe0ff */
[----:B------:R-:W5:Y:S01]  /*37d0*/  LDG.E.128.CONSTANT R64, desc[UR8][R130.64+0x2000] ;  /* 0x0020000882407981 */ /* 0x000f62000c1e9d00 */
[-C--:B------:R-:W-:Y:S02]  /*37e0*/  @!P1 ISETP.GE.AND P3, PT, R93, R164.reuse, PT ;  /* 0x000000a45d00920c */ /* 0x080fe40003f66270 */
[----:B------:R-:W-:Y:S01]  /*37f0*/  @!P1 IADD3 R97, PT, PT, R153, 0x1, RZ ;  /* 0x0000000199619810 */ /* 0x000fe20007ffe0ff */
[----:B------:R-:W5:Y:S01]  /*3800*/  LDG.E.128.CONSTANT R68, desc[UR8][R130.64+0x2200] ;  /* 0x0022000882447981 */ /* 0x000f62000c1e9d00 */
[-C--:B------:R-:W-:Y:S02]  /*3810*/  @!P1 ISETP.GE.AND P4, PT, R89, R164.reuse, PT ;  /* 0x000000a45900920c */ /* 0x080fe40003f86270 */
[----:B------:R-:W-:Y:S01]  /*3820*/  @!P1 ISETP.GE.AND P6, PT, R97, R164, PT ;  /* 0x000000a46100920c */ /* 0x000fe20003fc6270 */
[----:B------:R-:W5:Y:S01]  /*3830*/  LDG.E.128.CONSTANT R72, desc[UR8][R130.64+0x2400] ;  /* 0x0024000882487981 */ /* 0x000f62000c1e9d00 */
[----:B------:R-:W-:-:S02]  /*3840*/  @!P1 IADD3 R95, PT, PT, R153, 0x2, RZ ;  /* 0x00000002995f9810 */ /* 0x000fc40007ffe0ff */
[CC--:B------:R-:W-:Y:S01]  /*3850*/  @!P1 ISETP.GE.AND P2, PT, R153.reuse, R164.reuse, PT ;  /* 0x000000a49900920c */ /* 0x0c0fe20003f46270 */
[----:B------:R-:W5:Y:S01]  /*3860*/  LDG.E.128.CONSTANT R76, desc[UR8][R130.64+0x2600] ;  /* 0x00260008824c7981 */ /* 0x000f62000c1e9d00 */
[C---:B------:R-:W-:Y:S02]  /*3870*/  @!P1 IADD3 R93, PT, PT, R153.reuse, 0x2, RZ ;  /* 0x00000002995d9810 */ /* 0x040fe40007ffe0ff */
[C---:B------:R-:W-:Y:S01]  /*3880*/  @!P1 IADD3 R97, PT, PT, R153.reuse, 0x2, RZ ;  /* 0x0000000299619810 */ /* 0x040fe20007ffe0ff */
[----:B------:R-:W5:Y:S01]  /*3890*/  LDG.E.128.CONSTANT R80, desc[UR8][R130.64+0x2800] ;  /* 0x0028000882507981 */ /* 0x000f62000c1e9d00 */
[----:B------:R-:W-:Y:S02]  /*38a0*/  IADD3 R129, PT, PT, R153, -0x1, RZ ;  /* 0xffffffff99817810 */ /* 0x000fe40007ffe0ff */
[-C--:B------:R-:W-:Y:S01]  /*38b0*/  @!P1 ISETP.GE.AND P5, PT, R95, R164.reuse, PT ;  /* 0x000000a45f00920c */ /* 0x080fe20003fa6270 */
[----:B------:R-:W-:Y:S01]  /*38c0*/  @!P1 VIADD R95, R153, 0x1 ;  /* 0x00000001995f9836 */ /* 0x000fe20000000000 */
[----:B------:R-:W-:Y:S01]  /*38d0*/  @!P1 ISETP.GE.AND P0, PT, R129, R164, PT ;  /* 0x000000a48100920c */ /* 0x000fe20003f06270 */
[----:B------:R-:W5:Y:S01]  /*38e0*/  LDG.E.128.CONSTANT R84, desc[UR8][R130.64+0x2a00] ;  /* 0x002a000882547981 */ /* 0x000f62000c1e9d00 */
[----:B------:R-:W-:-:S02]  /*38f0*/  @!P1 IADD3 R99, PT, PT, R153, 0x1, RZ ;  /* 0x0000000199639810 */ /* 0x000fc40007ffe0ff */
[C---:B------:R-:W-:Y:S01]  /*3900*/  @!P1 IADD3 R113, PT, PT, R153.reuse, 0x2, RZ ;  /* 0x0000000299719810 */ /* 0x040fe20007ffe0ff */
[----:B------:R-:W5:Y:S01]  /*3910*/  LDG.E.128.CONSTANT R88, desc[UR8][R130.64+0x2c00] ;  /* 0x002c000882587981 */ /* 0x000f62000c1e9d00 */
[----:B------:R-:W-:-:S03]  /*3920*/  @!P1 IADD3 R115, PT, PT, R153, 0x1, RZ ;  /* 0x0000000199739810 */ /* 0x000fc60007ffe0ff */
[----:B------:R-:W5:Y:S04]  /*3930*/  LDG.E.128.CONSTANT R116, desc[UR8][R130.64+0x3800] ;  /* 0x0038000882747981 */ /* 0x000f68000c1e9d00 */
[----:B------:R-:W5:Y:S04]  /*3940*/  LDG.E.128.CONSTANT R120, desc[UR8][R130.64+0x3a00] ;  /* 0x003a000882787981 */ /* 0x000f68000c1e9d00 */
[----:B------:R-:W5:Y:S01]  /*3950*/  LDG.E.128.CONSTANT R124, desc[UR8][R130.64+0x3c00] ;  /* 0x003c0008827c7981 */ /* 0x000f62000c1e9d00 */
[----:B--2---:R-:W-:Y:S02]  /*3960*/  @!P1 FSEL R102, R102, RZ, !P3 ;  /* 0x000000ff66669208 */ /* 0x004fe40005800000 */
[----:B------:R-:W-:-:S02]  /*3970*/  @!P1 ISETP.GE.AND P3, PT, R153, R164, PT ;  /* 0x000000a49900920c */ /* 0x000fc40003f66270 */
[----:B------:R-:W-:Y:S02]  /*3980*/  @!P1 FSEL R103, R103, RZ, !P4 ;  /* 0x000000ff67679208 */ /* 0x000fe40006000000 */
[----:B---3--:R-:W-:Y:S02]  /*3990*/  @!P1 FSEL R105, R105, RZ, !P3 ;  /* 0x000000ff69699208 */ /* 0x008fe40005800000 */
[-C--:B------:R-:W-:Y:S02]  /*39a0*/  @!P1 ISETP.GE.AND P4, PT, R93, R164.reuse, PT ;  /* 0x000000a45d00920c */ /* 0x080fe40003f86270 */
[----:B------:R-:W-:Y:S02]  /*39b0*/  @!P1 FSEL R101, R101, RZ, !P2 ;  /* 0x000000ff65659208 */ /* 0x000fe40005000000 */
[-C--:B------:R-:W-:Y:S02]  /*39c0*/  @!P1 ISETP.GE.AND P3, PT, R97, R164.reuse, PT ;  /* 0x000000a46100920c */ /* 0x080fe40003f66270 */
[----:B------:R-:W-:-:S02]  /*39d0*/  @!P1 ISETP.GE.AND P2, PT, R129, R164, PT ;  /* 0x000000a48100920c */ /* 0x000fc40003f46270 */
[----:B------:R-:W-:Y:S02]  /*39e0*/  @!P1 FSEL R107, R107, RZ, !P5 ;  /* 0x000000ff6b6b9208 */ /* 0x000fe40006800000 */
[----:B----4-:R-:W-:Y:S02]  /*39f0*/  @!P1 FSEL R111, R111, RZ, !P4 ;  /* 0x000000ff6f6f9208 */ /* 0x010fe40006000000 */
[----:B-----5:R-:W-:Y:S02]  /*3a00*/  @!P1 FSEL R15, R15, RZ, !P3 ;  /* 0x000000ff0f0f9208 */ /* 0x020fe40005800000 */
[----:B------:R-:W-:Y:S02]  /*3a10*/  @!P1 FSEL R100, R100, RZ, !P0 ;  /* 0x000000ff64649208 */ /* 0x000fe40004000000 */
[----:B------:R-:W-:Y:S02]  /*3a20*/  @!P1 FSEL R104, R104, RZ, !P2 ;  /* 0x000000ff68689208 */ /* 0x000fe40005000000 */
[----:B------:R-:W-:-:S02]  /*3a30*/  @!P1 ISETP.GE.AND P5, PT, R153, R164, PT ;  /* 0x000000a49900920c */ /* 0x000fc40003fa6270 */
[CC--:B------:R-:W-:Y:S02]  /*3a40*/  @!P1 ISETP.GE.AND P4, PT, R153.reuse, R164.reuse, PT ;  /* 0x000000a49900920c */ /* 0x0c0fe40003f86270 */
[-C--:B------:R-:W-:Y:S02]  /*3a50*/  @!P1 ISETP.GE.AND P3, PT, R153, R164.reuse, PT ;  /* 0x000000a49900920c */ /* 0x080fe40003f66270 */
[-C--:B------:R-:W-:Y:S02]  /*3a60*/  @!P1 ISETP.GE.AND P0, PT, R95, R164.reuse, PT ;  /* 0x000000a45f00920c */ /* 0x080fe40003f06270 */
[----:B------:R-:W-:Y:S01]  /*3a70*/  @!P1 ISETP.GE.AND P2, PT, R99, R164, PT ;  /* 0x000000a46300920c */ /* 0x000fe20003f46270 */
[----:B------:R-:W2:Y:S01]  /*3a80*/  LDG.E.128.CONSTANT R92, desc[UR8][R130.64+0x2e00] ;  /* 0x002e0008825c7981 */ /* 0x000ea2000c1e9d00 */
[----:B------:R-:W-:Y:S02]  /*3a90*/  @!P1 FSEL R109, R109, RZ, !P5 ;  /* 0x000000ff6d6d9208 */ /* 0x000fe40006800000 */
[----:B------:R-:W-:-:S02]  /*3aa0*/  @!P1 FSEL R13, R13, RZ, !P4 ;  /* 0x000000ff0d0d9208 */ /* 0x000fc40006000000 */
[----:B------:R-:W-:Y:S02]  /*3ab0*/  @!P1 FSEL R17, R17, RZ, !P3 ;  /* 0x000000ff11119208 */ /* 0x000fe40005800000 */
[----:B------:R-:W-:Y:S02]  /*3ac0*/  @!P1 FSEL R106, R106, RZ, !P6 ;  /* 0x000000ff6a6a9208 */ /* 0x000fe40007000000 */
[CC--:B------:R-:W-:Y:S02]  /*3ad0*/  @!P1 ISETP.GE.AND P5, PT, R97.reuse, R164.reuse, PT ;  /* 0x000000a46100920c */ /* 0x0c0fe40003fa6270 */
[----:B------:R-:W-:Y:S02]  /*3ae0*/  @!P1 FSEL R110, R110, RZ, !P0 ;  /* 0x000000ff6e6e9208 */ /* 0x000fe40004000000 */
[----:B------:R-:W-:Y:S02]  /*3af0*/  @!P1 ISETP.GE.AND P4, PT, R97, R164, PT ;  /* 0x000000a46100920c */ /* 0x000fe40003f86270 */
[----:B------:R-:W-:-:S02]  /*3b00*/  @!P1 FSEL R14, R14, RZ, !P2 ;  /* 0x000000ff0e0e9208 */ /* 0x000fc40005000000 */
[-C--:B------:R-:W-:Y:S02]  /*3b10*/  @!P1 ISETP.GE.AND P3, PT, R97, R164.reuse, PT ;  /* 0x000000a46100920c */ /* 0x080fe40003f66270 */
[CC--:B------:R-:W-:Y:S02]  /*3b20*/  @!P1 ISETP.GE.AND P6, PT, R129.reuse, R164.reuse, PT ;  /* 0x000000a48100920c */ /* 0x0c0fe40003fc6270 */
[CC--:B------:R-:W-:Y:S02]  /*3b30*/  @!P1 ISETP.GE.AND P0, PT, R129.reuse, R164.reuse, PT ;  /* 0x000000a48100920c */ /* 0x0c0fe40003f06270 */
[----:B------:R-:W-:Y:S02]  /*3b40*/  @!P1 ISETP.GE.AND P2, PT, R129, R164, PT ;  /* 0x000000a48100920c */ /* 0x000fe40003f46270 */
[----:B------:R-:W-:Y:S02]  /*3b50*/  @!P1 IADD3 R97, PT, PT, R153, 0x1, RZ ;  /* 0x0000000199619810 */ /* 0x000fe40007ffe0ff */
[----:B------:R-:W-:-:S02]  /*3b60*/  @!P1 FSEL R108, R108, RZ, !P6 ;  /* 0x000000ff6c6c9208 */ /* 0x000fc40007000000 */
[----:B------:R-:W-:Y:S02]  /*3b70*/  @!P1 FSEL R12, R12, RZ, !P0 ;  /* 0x000000ff0c0c9208 */ /* 0x000fe40004000000 */
[----:B------:R-:W-:Y:S02]  /*3b80*/  @!P1 FSEL R16, R16, RZ, !P2 ;  /* 0x000000ff10109208 */ /* 0x000fe40005000000 */
[----:B------:R-:W-:Y:S02]  /*3b90*/  @!P1 FSEL R19, R19, RZ, !P5 ;  /* 0x000000ff13139208 */ /* 0x000fe40006800000 */
[CC--:B------:R-:W-:Y:S02]  /*3ba0*/  @!P1 ISETP.GE.AND P6, PT, R99.reuse, R164.reuse, PT ;  /* 0x000000a46300920c */ /* 0x0c0fe40003fc6270 */
[CC--:B------:R-:W-:Y:S02]  /*3bb0*/  @!P1 ISETP.GE.AND P0, PT, R99.reuse, R164.reuse, PT ;  /* 0x000000a46300920c */ /* 0x0c0fe40003f06270 */
[----:B------:R-:W-:-:S02]  /*3bc0*/  @!P1 ISETP.GE.AND P2, PT, R99, R164, PT ;  /* 0x000000a46300920c */ /* 0x000fc40003f46270 */
[-C--:B------:R-:W-:Y:S02]  /*3bd0*/  @!P1 ISETP.GE.AND P5, PT, R97, R164.reuse, PT ;  /* 0x000000a46100920c */ /* 0x080fe40003fa6270 */
[----:B------:R-:W0:Y:S01]  /*3be0*/  LDS.128 R96, [R147] ;  /* 0x0000000093607984 */ /* 0x000e220000000c00 */
[----:B------:R-:W-:Y:S02]  /*3bf0*/  @!P1 FSEL R18, R18, RZ, !P6 ;  /* 0x000000ff12129208 */ /* 0x000fe40007000000 */
[----:B------:R-:W-:-:S04]  /*3c00*/  @!P1 ISETP.GE.AND P6, PT, R129, R164, PT ;  /* 0x000000a48100920c */ /* 0x000fc80003fc6270 */
        /* <DEDUP_REMOVED lines=16> */
[----:B------:R-:W-:Y:S01]  /*3d10*/  @!P1 ISETP.GE.AND P2, PT, R129, R164, PT ;  /* 0x000000a48100920c */ /* 0x000fe20003f46270 */
[----:B0-----:R-:W-:Y:S01]  /*3d20*/  FMUL.FTZ R101, R97, R101 ;  /* 0x0000006561657220 */ /* 0x001fe20000410000 */
[----:B------:R-:W-:Y:S02]  /*3d30*/  @!P1 FSEL R27, R27, RZ, !P3 ;  /* 0x000000ff1b1b9208 */ /* 0x000fe40005800000 */
[----:B------:R-:W-:Y:S01]  /*3d40*/  @!P1 FSEL R28, R28, RZ, !P2 ;  /* 0x000000ff1c1c9208 */ /* 0x000fe20005000000 */
[----:B------:R-:W-:Y:S01]  /*3d50*/  FFMA.FTZ R101, R96, R100, R101 ;  /* 0x0000006460657223 */ /* 0x000fe20000010065 */
[----:B------:R-:W-:-:S02]  /*3d60*/  @!P1 ISETP.GE.AND P3, PT, R113, R164, PT ;  /* 0x000000a47100920c */ /* 0x000fc40003f66270 */
[C---:B------:R-:W-:Y:S02]  /*3d70*/  @!P1 ISETP.GE.AND P2, PT, R153.reuse, R164, PT ;  /* 0x000000a49900920c */ /* 0x040fe40003f46270 */
[----:B------:R-:W-:Y:S01]  /*3d80*/  @!P1 IADD3 R113, PT, PT, R153, 0x2, RZ ;  /* 0x0000000299719810 */ /* 0x000fe20007ffe0ff */
[----:B------:R-:W-:Y:S01]  /*3d90*/  FFMA.FTZ R102, R98, R102, R101 ;  /* 0x0000006662667223 */ /* 0x000fe20000010065 */
[----:B------:R-:W-:Y:S02]  /*3da0*/  @!P1 FSEL R29, R29, RZ, !P2 ;  /* 0x000000ff1d1d9208 */ /* 0x000fe40005000000 */
[----:B------:R-:W-:Y:S01]  /*3db0*/  @!P1 ISETP.GE.AND P2, PT, R113, R164, PT ;  /* 0x000000a47100920c */ /* 0x000fe20003f46270 */
[----:B------:R-:W-:Y:S01]  /*3dc0*/  FMUL.FTZ R105, R97, R105 ;  /* 0x0000006961697220 */ /* 0x000fe20000410000 */
[----:B------:R-:W-:Y:S02]  /*3dd0*/  @!P1 IADD3 R101, PT, PT, R153, 0x1, RZ ;  /* 0x0000000199659810 */ /* 0x000fe40007ffe0ff */
[----:B------:R-:W-:-:S02]  /*3de0*/  @!P1 FSEL R39, R39, RZ, !P2 ;  /* 0x000000ff27279208 */ /* 0x000fc40005000000 */
[----:B------:R-:W-:Y:S01]  /*3df0*/  @!P1 ISETP.GE.AND P2, PT, R101, R164, PT ;  /* 0x000000a46500920c */ /* 0x000fe20003f46270 */
[----:B------:R-:W-:Y:S01]  /*3e00*/  FFMA.FTZ R101, R96, R104, R105 ;  /* 0x0000006860657223 */ /* 0x000fe20000010069 */
[----:B------:R-:W-:-:S03]  /*3e10*/  FFMA.FTZ R105, R99, R103, R102 ;  /* 0x0000006763697223 */ /* 0x000fc60000010066 */
[----:B------:R-:W-:Y:S02]  /*3e20*/  FFMA.FTZ R112, R98, R106, R101 ;  /* 0x0000006a62707223 */ /* 0x000fe40000010065 */
[----:B------:R-:W3:Y:S01]  /*3e30*/  LDG.E.128.CONSTANT R100, desc[UR8][R130.64+0x3000] ;  /* 0x0030000882647981 */ /* 0x000ee2000c1e9d00 */
[----:B------:R-:W-:Y:S01]  /*3e40*/  FADD.FTZ R162, R105, R162 ;  /* 0x000000a269a27221 */ /* 0x000fe20000010000 */
[----:B------:R-:W-:Y:S02]  /*3e50*/  FFMA.FTZ R112, R99, R107, R112 ;  /* 0x0000006b63707223 */ /* 0x000fe40000010070 */
[----:B------:R-:W4:Y:S01]  /*3e60*/  LDG.E.128.CONSTANT R104, desc[UR8][R130.64+0x3200] ;  /* 0x0032000882687981 */ /* 0x000f22000c1e9d00 */
[----:B------:R-:W-:Y:S02]  /*3e70*/  @!P1 FSEL R30, R30, RZ, !P5 ;  /* 0x000000ff1e1e9208 */ /* 0x000fe40006800000 */
[----:B------:R-:W-:Y:S02]  /*3e80*/  @!P1 FSEL R38, R38, RZ, !P3 ;  /* 0x000000ff26269208 */ /* 0x000fe40005800000 */
[----:B------:R-:W-:-:S02]  /*3e90*/  @!P1 ISETP.GE.AND P5, PT, R129, R164, PT ;  /* 0x000000a48100920c */ /* 0x000fc40003fa6270 */
[----:B------:R-:W-:Y:S02]  /*3ea0*/  @!P1 ISETP.GE.AND P3, PT, R129, R164, PT ;  /* 0x000000a48100920c */ /* 0x000fe40003f66270 */
[----:B------:R-:W-:Y:S02]  /*3eb0*/  @!P1 IADD3 R113, PT, PT, R153, 0x1, RZ ;  /* 0x0000000199719810 */ /* 0x000fe40007ffe0ff */
[----:B------:R-:W-:Y:S02]  /*3ec0*/  @!P1 FSEL R31, R31, RZ, !P6 ;  /* 0x000000ff1f1f9208 */ /* 0x000fe40007000000 */
[----:B------:R-:W-:Y:S02]  /*3ed0*/  @!P1 FSEL R32, R32, RZ, !P5 ;  /* 0x000000ff20209208 */ /* 0x000fe40006800000 */
[----:B------:R-:W-:Y:S02]  /*3ee0*/  @!P1 FSEL R35, R35, RZ, !P0 ;  /* 0x000000ff23239208 */ /* 0x000fe40004000000 */
[----:B------:R-:W-:-:S02]  /*3ef0*/  @!P1 FSEL R40, R40, RZ, !P3 ;  /* 0x000000ff28289208 */ /* 0x000fc40005800000 */
[-C--:B------:R-:W-:Y:S02]  /*3f00*/  @!P1 ISETP.GE.AND P6, PT, R113, R164.reuse, PT ;  /* 0x000000a47100920c */ /* 0x080fe40003fc6270 */
        /* <DEDUP_REMOVED lines=8> */
[CC--:B------:R-:W-:Y:S02]  /*3f90*/  @!P1 ISETP.GE.AND P5, PT, R113.reuse, R164.reuse, PT ;  /* 0x000000a47100920c */ /* 0x0c0fe40003fa6270 */
[----:B------:R-:W-:Y:S02]  /*3fa0*/  @!P1 FSEL R34, R34, RZ, !P4 ;  /* 0x000000ff22229208 */ /* 0x000fe40006000000 */
[----:B------:R-:W-:-:S02]  /*3fb0*/  @!P1 ISETP.GE.AND P0, PT, R113, R164, PT ;  /* 0x000000a47100920c */ /* 0x000fc40003f06270 */
[-C--:B------:R-:W-:Y:S02]  /*3fc0*/  @!P1 ISETP.GE.AND P3, PT, R113, R164.reuse, PT ;  /* 0x000000a47100920c */ /* 0x080fe40003f66270 */
[CC--:B------:R-:W-:Y:S02]  /*3fd0*/  @!P1 ISETP.GE.AND P6, PT, R129.reuse, R164.reuse, PT ;  /* 0x000000a48100920c */ /* 0x0c0fe40003fc6270 */
[----:B------:R-:W-:Y:S02]  /*3fe0*/  @!P1 ISETP.GE.AND P4, PT, R129, R164, PT ;  /* 0x000000a48100920c */ /* 0x000fe40003f86270 */
[----:B------:R-:W-:Y:S02]  /*3ff0*/  @!P1 IADD3 R113, PT, PT, R153, 0x1, RZ ;  /* 0x0000000199719810 */ /* 0x000fe40007ffe0ff */
[----:B------:R-:W-:Y:S02]  /*4000*/  @!P1 FSEL R43, R43, RZ, !P5 ;  /* 0x000000ff2b2b9208 */ /* 0x000fe40006800000 */
[----:B------:R-:W-:-:S02]  /*4010*/  @!P1 FSEL R44, R44, RZ, !P6 ;  /* 0x000000ff2c2c9208 */ /* 0x000fc40007000000 */
[----:B------:R-:W-:Y:S02]  /*4020*/  @!P1 FSEL R36, R36, RZ, !P4 ;  /* 0x000000ff24249208 */ /* 0x000fe40006000000 */
[-C--:B------:R-:W-:Y:S02]  /*4030*/  @!P1 ISETP.GE.AND P5, PT, R113, R164.reuse, PT ;  /* 0x000000a47100920c */ /* 0x080fe40003fa6270 */
[-C--:B------:R-:W-:Y:S02]  /*4040*/  @!P1 ISETP.GE.AND P6, PT, R153, R164.reuse, PT ;  /* 0x000000a49900920c */ /* 0x080fe40003fc6270 */
        /* <DEDUP_REMOVED lines=46> */
[-C--:B------:R-:W-:Y:S02]  /*4330*/  @!P1 ISETP.GE.AND P3, PT, R129, R164.reuse, PT ;  /* 0x000000a48100920c */ /* 0x080fe40003f66270 */
[----:B------:R-:W-:Y:S02]  /*4340*/  @!P1 FSEL R63, R63, RZ, !P2 ;  /* 0x000000ff3f3f9208 */ /* 0x000fe40005000000 */
[-C--:B------:R-:W-:Y:S01]  /*4350*/  @!P1 ISETP.GE.AND P2, PT, R113, R164.reuse, PT ;  /* 0x000000a47100920c */ /* 0x080fe20003f46270 */
[C---:B------:R-:W-:Y:S01]  /*4360*/  @!P1 VIADD R113, R153.reuse, 0x2 ;  /* 0x0000000299719836 */ /* 0x040fe20000000000 */
        /* <DEDUP_REMOVED lines=25> */
[----:B------:R-:W-:Y:S01]  /*4500*/  @!P1 ISETP.GE.AND P2, PT, R129, R164, PT ;  /* 0x000000a48100920c */ /* 0x000fe20003f46270 */
[----:B------:R-:W-:Y:S01]  /*4510*/  FMUL.FTZ R109, R97, R109 ;  /* 0x0000006d616d7220 */ /* 0x000fe20000410000 */
[----:B------:R-:W-:-:S02]  /*4520*/  @!P1 IADD3 R113, PT, PT, R153, 0x1, RZ ;  /* 0x0000000199719810 */ /* 0x000fc40007ffe0ff */
[----:B------:R-:W-:Y:S02]  /*4530*/  @!P1 FSEL R75, R75, RZ, !P3 ;  /* 0x000000ff4b4b9208 */ /* 0x000fe40005800000 */
[----:B------:R-:W-:Y:S01]  /*4540*/  @!P1 FSEL R76, R76, RZ, !P2 ;  /* 0x000000ff4c4c9208 */ /* 0x000fe20005000000 */
[----:B------:R-:W-:Y:S01]  /*4550*/  FFMA.FTZ R109, R96, R108, R109 ;  /* 0x0000006c606d7223 */ /* 0x000fe2000001006d */
[-C--:B------:R-:W-:Y:S02]  /*4560*/  @!P1 ISETP.GE.AND P3, PT, R113, R164.reuse, PT ;  /* 0x000000a47100920c */ /* 0x080fe40003f66270 */
[C---:B------:R-:W-:Y:S02]  /*4570*/  @!P1 ISETP.GE.AND P2, PT, R153.reuse, R164, PT ;  /* 0x000000a49900920c */ /* 0x040fe40003f46270 */
[----:B------:R-:W-:Y:S01]  /*4580*/  @!P1 IADD3 R113, PT, PT, R153, 0x2, RZ ;  /* 0x0000000299719810 */ /* 0x000fe20007ffe0ff */
[----:B------:R-:W-:Y:S01]  /*4590*/  FFMA.FTZ R110, R98, R110, R109 ;  /* 0x0000006e626e7223 */ /* 0x000fe2000001006d */
[----:B------:R-:W-:Y:S01]  /*45a0*/  @!P1 FSEL R77, R77, RZ, !P2 ;  /* 0x000000ff4d4d9208 */ /* 0x000fe20005000000 */
[----:B------:R-:W-:Y:S01]  /*45b0*/  FMUL.FTZ R109, R97, R13 ;  /* 0x0000000d616d7220 */ /* 0x000fe20000410000 */
[----:B------:R-:W-:-:S02]  /*45c0*/  @!P1 ISETP.GE.AND P2, PT, R113, R164, PT ;  /* 0x000000a47100920c */ /* 0x000fc40003f46270 */
[----:B------:R-:W-:Y:S02]  /*45d0*/  @!P1 FSEL R79, R79, RZ, !P6 ;  /* 0x000000ff4f4f9208 */ /* 0x000fe40007000000 */
[----:B------:R-:W-:Y:S02]  /*45e0*/  @!P1 IADD3 R113, PT, PT, R153, 0x1, RZ ;  /* 0x0000000199719810 */ /* 0x000fe40007ffe0ff */
[-C--:B------:R-:W-:Y:S02]  /*45f0*/  @!P1 ISETP.GE.AND P6, PT, R129, R164.reuse, PT ;  /* 0x000000a48100920c */ /* 0x080fe40003fc6270 */
[----:B------:R-:W-:Y:S01]  /*4600*/  @!P1 FSEL R78, R78, RZ, !P5 ;  /* 0x000000ff4e4e9208 */ /* 0x000fe20006800000 */
[----:B------:R-:W-:Y:S01]  /*4610*/  FFMA.FTZ R13, R99, R111, R110 ;  /* 0x0000006f630d7223 */ /* 0x000fe2000001006e */
[----:B------:R-:W-:Y:S01]  /*4620*/  @!P1 ISETP.GE.AND P5, PT, R113, R164, PT ;  /* 0x000000a47100920c */ /* 0x000fe20003fa6270 */
[----:B------:R-:W-:Y:S01]  /*4630*/  FFMA.FTZ R113, R96, R12, R109 ;  /* 0x0000000c60717223 */ /* 0x000fe2000001006d */
[----:B------:R-:W-:Y:S01]  /*4640*/  @!P1 FSEL R80, R80, RZ, !P6 ;  /* 0x000000ff50509208 */ /* 0x000fe20007000000 */
[----:B------:R-:W5:Y:S01]  /*4650*/  LDG.E.128.CONSTANT R108, desc[UR8][R130.64+0x3400] ;  /* 0x00340008826c7981 */ /* 0x000f62000c1e9d00 */
[----:B------:R-:W-:-:S02]  /*4660*/  @!P1 ISETP.GE.AND P6, PT, R153, R164, PT ;  /* 0x000000a49900920c */ /* 0x000fc40003fc6270 */
[----:B------:R-:W-:Y:S02]  /*4670*/  @!P1 IADD3 R115, PT, PT, R153, 0x2, RZ ;  /* 0x0000000299739810 */ /* 0x000fe40007ffe0ff */
[----:B------:R-:W-:Y:S02]  /*4680*/  @!P1 FSEL R81, R81, RZ, !P6 ;  /* 0x000000ff51519208 */ /* 0x000fe40007000000 */
[----:B------:R-:W-:Y:S01]  /*4690*/  @!P1 ISETP.GE.AND P6, PT, R115, R164, PT ;  /* 0x000000a47300920c */ /* 0x000fe20003fc6270 */
[----:B------:R-:W-:Y:S01]  /*46a0*/  @!P1 VIADD R115, R153, 0x1 ;  /* 0x0000000199739836 */ /* 0x000fe20000000000 */
[----:B------:R-:W-:Y:S01]  /*46b0*/  @!P1 FSEL R82, R82, RZ, !P0 ;  /* 0x000000ff52529208 */ /* 0x000fe20004000000 */
[----:B------:R-:W-:Y:S01]  /*46c0*/  FADD.FTZ R161, R112, R161 ;  /* 0x000000a170a17221 */ /* 0x000fe20000010000 */
[----:B------:R-:W-:Y:S01]  /*46d0*/  FFMA.FTZ R14, R98, R14, R113 ;  /* 0x0000000e620e7223 */ /* 0x000fe20000010071 */
[----:B------:R-:W-:Y:S02]  /*46e0*/  @!P1 FSEL R83, R83, RZ, !P4 ;  /* 0x000000ff53539208 */ /* 0x000fe40006000000 */
[----:B------:R-:W-:-:S02]  /*46f0*/  @!P1 ISETP.GE.AND P0, PT, R115, R164, PT ;  /* 0x000000a47300920c */ /* 0x000fc40003f06270 */
[----:B------:R-:W5:Y:S01]  /*4700*/  LDG.E.128.CONSTANT R112, desc[UR8][R130.64+0x3600] ;  /* 0x0036000882707981 */ /* 0x000f62000c1e9d00 */
[-C--:B------:R-:W-:Y:S01]  /*4710*/  @!P1 ISETP.GE.AND P4, PT, R129, R164.reuse, PT ;  /* 0x000000a48100920c */ /* 0x080fe20003f86270 */
[----:B------:R-:W-:Y:S01]  /*4720*/  FADD.FTZ R160, R13, R160 ;  /* 0x000000a00da07221 */ /* 0x000fe20000010000 */
[C---:B------:R-:W-:Y:S02]  /*4730*/  @!P1 IADD3 R13, PT, PT, R153.reuse, 0x2, RZ ;  /* 0x00000002990d9810 */ /* 0x040fe40007ffe0ff */
        /* <DEDUP_REMOVED lines=18> */
[----:B--2---:R-:W-:Y:S02]  /*4860*/  @!P1 FSEL R92, R92, RZ, !P5 ;  /* 0x000000ff5c5c9208 */ /* 0x004fe40006800000 */
[----:B------:R-:W-:Y:S02]  /*4870*/  @!P1 FSEL R94, R94, RZ, !P0 ;  /* 0x000000ff5e5e9208 */ /* 0x000fe40004000000 */
[----:B------:R-:W-:Y:S02]  /*4880*/  @!P1 FSEL R95, R95, RZ, !P4 ;  /* 0x000000ff5f5f9208 */ /* 0x000fe40006000000 */
[----:B------:R-:W-:-:S02]  /*4890*/  @!P1 ISETP.GE.AND P6, PT, R13, R164, PT ;  /* 0x000000a40d00920c */ /* 0x000fc40003fc6270 */
[-C--:B------:R-:W-:Y:S02]  /*48a0*/  @!P1 ISETP.GE.AND P5, PT, R153, R164.reuse, PT ;  /* 0x000000a49900920c */ /* 0x080fe40003fa6270 */
[-C--:B------:R-:W-:Y:S02]  /*48b0*/  @!P1 ISETP.GE.AND P0, PT, R129, R164.reuse, PT ;  /* 0x000000a48100920c */ /* 0x080fe40003f06270 */
[C---:B------:R-:W-:Y:S02]  /*48c0*/  @!P1 ISETP.GE.AND P4, PT, R153.reuse, R164, PT ;  /* 0x000000a49900920c */ /* 0x040fe40003f86270 */
[----:B------:R-:W-:Y:S02]  /*48d0*/  @!P1 IADD3 R13, PT, PT, R153, 0x2, RZ ;  /* 0x00000002990d9810 */ /* 0x000fe40007ffe0ff */
[----:B------:R-:W-:Y:S02]  /*48e0*/  @!P1 FSEL R93, R93, RZ, !P5 ;  /* 0x000000ff5d5d9208 */ /* 0x000fe40006800000 */
[----:B---3--:R-:W-:-:S02]  /*48f0*/  @!P1 FSEL R100, R100, RZ, !P0 ;  /* 0x000000ff64649208 */ /* 0x008fc40004000000 */
[----:B------:R-:W-:Y:S02]  /*4900*/  @!P1 FSEL R101, R101, RZ, !P4 ;  /* 0x000000ff65659208 */ /* 0x000fe40006000000 */
[-C--:B------:R-:W-:Y:S02]  /*4910*/  @!P1 ISETP.GE.AND P5, PT, R13, R164.reuse, PT ;  /* 0x000000a40d00920c */ /* 0x080fe40003fa6270 */
[-C--:B------:R-:W-:Y:S02]  /*4920*/  @!P1 ISETP.GE.AND P0, PT, R129, R164.reuse, PT ;  /* 0x000000a48100920c */ /* 0x080fe40003f06270 */
[----:B------:R-:W-:Y:S02]  /*4930*/  @!P1 ISETP.GE.AND P4, PT, R153, R164, PT ;  /* 0x000000a49900920c */ /* 0x000fe40003f86270 */
[----:B------:R-:W-:Y:S02]  /*4940*/  @!P1 FSEL R102, R102, RZ, !P3 ;  /* 0x000000ff66669208 */ /* 0x000fe40005800000 */
[----:B------:R-:W-:-:S02]  /*4950*/  @!P1 FSEL R103, R103, RZ, !P2 ;  /* 0x000000ff67679208 */ /* 0x000fc40005000000 */
[----:B----4-:R-:W-:Y:S02]  /*4960*/  @!P1 FSEL R104, R104, RZ, !P0 ;  /* 0x000000ff68689208 */ /* 0x010fe40004000000 */
        /* <DEDUP_REMOVED lines=9> */
[----:B------:R-:W2:Y:S01]  /*4a00*/  LDG.E.128.CONSTANT R128, desc[UR8][R130.64+0x3e00] ;  /* 0x003e000882807981 */ /* 0x000ea2000c1e9d00 */
[----:B------:R-:W-:Y:S02]  /*4a10*/  @!P1 IADD3 R13, PT, PT, R153, 0x1, RZ ;  /* 0x00000001990d9810 */ /* 0x000fe40007ffe0ff */
[----:B------:R-:W-:-:S02]  /*4a20*/  @!P1 FSEL R116, R116, RZ, !P0 ;  /* 0x000000ff74749208 */ /* 0x000fc40004000000 */
[----:B------:R-:W-:-:S04]  /*4a30*/  @!P1 ISETP.GE.AND P0, PT, R153, R164, PT ;  /* 0x000000a49900920c */ /* 0x000fc80003f06270 */
[----:B------:R-:W-:Y:S02]  /*4a40*/  @!P1 FSEL R117, R117, RZ, !P0 ;  /* 0x000000ff75759208 */ /* 0x000fe40004000000 */
[----:B------:R-:W-:Y:S02]  /*4a50*/  @!P1 FSEL R120, R120, RZ, !P4 ;  /* 0x000000ff78789208 */ /* 0x000fe40006000000 */
[-C--:B------:R-:W-:Y:S02]  /*4a60*/  @!P1 ISETP.GE.AND P4, PT, R153, R164.reuse, PT ;  /* 0x000000a49900920c */ /* 0x080fe40003f86270 */
[----:B------:R-:W-:Y:S02]  /*4a70*/  @!P1 FSEL R124, R124, RZ, !P6 ;  /* 0x000000ff7c7c9208 */ /* 0x000fe40007000000 */
[----:B------:R-:W-:Y:S02]  /*4a80*/  @!P1 FSEL R121, R121, RZ, !P4 ;  /* 0x000000ff79799208 */ /* 0x000fe40006000000 */
[----:B------:R-:W-:-:S04]  /*4a90*/  @!P1 ISETP.GE.AND P6, PT, R153, R164, PT ;  /* 0x000000a49900920c */ /* 0x000fc80003fc6270 */
[----:B------:R-:W-:Y:S02]  /*4aa0*/  @!P1 FSEL R125, R125, RZ, !P6 ;  /* 0x000000ff7d7d9208 */ /* 0x000fe40007000000 */
        /* <DEDUP_REMOVED lines=96> */
[----:B-----5:R-:W-:-:S02]  /*50b0*/  @!P1 FSEL R108, R108, RZ, !P3 ;  /* 0x000000ff6c6c9208 */ /* 0x020fc40005800000 */
[----:B------:R-:W-:-:S04]  /*50c0*/  @!P1 ISETP.GE.AND P3, PT, R153, R164, PT ;  /* 0x000000a49900920c */ /* 0x000fc80003f66270 */
[----:B------:R-:W-:Y:S02]  /*50d0*/  @!P1 FSEL R109, R109, RZ, !P3 ;  /* 0x000000ff6d6d9208 */ /* 0x000fe40005800000 */
        /* <DEDUP_REMOVED lines=22> */
[----:B------:R-:W-:Y:S02]  /*5240*/  @!P1 ISETP.GE.AND P0, PT, R13, R164, PT ;  /* 0x000000a40d00920c */ /* 0x000fe40003f06270 */
[----:B------:R-:W-:-:S04]  /*5250*/  @!P1 IADD3 R13, PT, PT, R153, 0x1, RZ ;  /* 0x00000001990d9810 */ /* 0x000fc80007ffe0ff */
[-C--:B------:R-:W-:Y:S02]  /*5260*/  @!P1 ISETP.GE.AND P4, PT, R13, R164.reuse, PT ;  /* 0x000000a40d00920c */ /* 0x080fe40003f86270 */
[----:B------:R-:W-:Y:S02]  /*5270*/  @!P1 IADD3 R13, PT, PT, R153, 0x2, RZ ;  /* 0x00000002990d9810 */ /* 0x000fe40007ffe0ff */
        /* <DEDUP_REMOVED lines=8> */
[----:B------:R-:W-:Y:S02]  /*5300*/  @!P1 FSEL R111, R111, RZ, !P3 ;  /* 0x000000ff6f6f9208 */ /* 0x000fe40005800000 */
[----:B------:R-:W-:Y:S01]  /*5310*/  ISETP.GE.AND P3, PT, R12, R137, PT ;  /* 0x000000890c00720c */ /* 0x000fe20003f66270 */
[C---:B------:R-:W-:Y:S01]  /*5320*/  FFMA.FTZ R109, R96.reuse, R108, R109 ;  /* 0x0000006c606d7223 */ /* 0x040fe2000001006d */
[----:B------:R-:W-:Y:S01]  /*5330*/  FFMA.FTZ R113, R96, R112, R113 ;  /* 0x0000007060717223 */ /* 0x000fe20000010071 */
[----:B------:R-:W-:Y:S01]  /*5340*/  @!P1 FSEL R123, R123, RZ, !P0 ;  /* 0x000000ff7b7b9208 */ /* 0x000fe20004000000 */
[C---:B------:R-:W-:Y:S01]  /*5350*/  FFMA.FTZ R118, R98.reuse, R118, R117 ;  /* 0x0000007662767223 */ /* 0x040fe20000010075 */
[----:B------:R-:W-:Y:S01]  /*5360*/  @!P1 FSEL R127, R127, RZ, !P2 ;  /* 0x000000ff7f7f9208 */ /* 0x000fe20005000000 */
[C---:B------:R-:W-:Y:S01]  /*5370*/  FFMA.FTZ R110, R98.reuse, R110, R109 ;  /* 0x0000006e626e7223 */ /* 0x040fe2000001006d */
[C---:B------:R-:W-:Y:S01]  /*5380*/  FFMA.FTZ R114, R98.reuse, R114, R113 ;  /* 0x0000007262727223 */ /* 0x040fe20000010071 */
[C---:B------:R-:W-:Y:S01]  /*5390*/  FFMA.FTZ R122, R98.reuse, R122, R121 ;  /* 0x0000007a627a7223 */ /* 0x040fe20000010079 */
[----:B------:R-:W-:Y:S01]  /*53a0*/  FFMA.FTZ R126, R98, R126, R125 ;  /* 0x0000007e627e7223 */ /* 0x000fe2000001007d */
[----:B------:R-:W-:Y:S01]  /*53b0*/  FFMA.FTZ R110, R99, R111, R110 ;  /* 0x0000006f636e7223 */ /* 0x000fe2000001006e */
[----:B--2---:R-:W-:-:S02]  /*53c0*/  @!P1 FSEL R128, R128, RZ, !P5 ;  /* 0x000000ff80809208 */ /* 0x004fc40006800000 */
[----:B------:R-:W-:-:S04]  /*53d0*/  @!P1 ISETP.GE.AND P5, PT, R153, R164, PT ;  /* 0x000000a49900920c */ /* 0x000fc80003fa6270 */
[----:B------:R-:W-:Y:S02]  /*53e0*/  @!P1 FSEL R129, R129, RZ, !P5 ;  /* 0x000000ff81819208 */ /* 0x000fe40006800000 */
[----:B------:R-:W-:-:S03]  /*53f0*/  @!P1 FSEL R130, R130, RZ, !P4 ;  /* 0x000000ff82829208 */ /* 0x000fc60006000000 */
[----:B------:R-:W-:Y:S01]  /*5400*/  FMUL.FTZ R97, R97, R129 ;  /* 0x0000008161617220 */ /* 0x000fe20000410000 */
[----:B------:R-:W-:-:S03]  /*5410*/  @!P1 FSEL R131, R131, RZ, !P6 ;  /* 0x000000ff83839208 */ /* 0x000fc60007000000 */
[----:B------:R-:W-:Y:S01]  /*5420*/  FFMA.FTZ R97, R96, R128, R97 ;  /* 0x0000008060617223 */ /* 0x000fe20000010061 */
[----:B------:R-:W-:-:S03]  /*5430*/  FFMA.FTZ R115, R99, R115, R114 ;  /* 0x0000007363737223 */ /* 0x000fc60000010072 */
[----:B------:R-:W-:Y:S01]  /*5440*/  FFMA.FTZ R98, R98, R130, R97 ;  /* 0x0000008262627223 */ /* 0x000fe20000010061 */
        /* <DEDUP_REMOVED lines=33> */
[----:B------:R-:W-:-:S02]  /*5660*/  VIADD R150, R150, 0x4 ;  /* 0x0000000496967836 */ /* 0x000fc40000000000 */
[----:B------:R-:W-:Y:S01]  /*5670*/  FADD.FTZ R146, R99, R146 ;  /* 0x0000009263927221 */ /* 0x000fe20000010000 */
[----:B------:R-:W-:Y:S02]  /*5680*/  IADD3 R151, PT, PT, R151, 0x4, RZ ;  /* 0x0000000497977810 */ /* 0x000fe40007ffe0ff */
[----:B------:R-:W-:Y:S02]  /*5690*/  IADD3 R147, PT, PT, R147, 0x100, RZ ;  /* 0x0000010093937810 */ /* 0x000fe40007ffe0ff */
[----:B------:R-:W-:Y:S02]  /*56a0*/  IADD3 R153, PT, PT, R153, 0x40, RZ ;  /* 0x0000004099997810 */ /* 0x000fe40007ffe0ff */
[----:B------:R-:W-:Y:S01]  /*56b0*/  IADD3.X R149, PT, PT, RZ, R149, RZ, P0, !PT ;  /* 0x00000095ff957210 */ /* 0x000fe200007fe4ff */
[----:B------:R-:W-:Y:S06]  /*56c0*/  @!P3 BRA `(.L_x_23889) ;  /* 0xffffffdc00dcb947 */ /* 0x000fec000383ffff */
.L_x_23888:
[----:B------:R-:W-:Y:S05]  /*56d0*/  BSYNC.RECONVERGENT B0 ;  /* 0x0000000000007941 */ /* 0x000fea0003800200 */
.L_x_23887:
        /* <DEDUP_REMOVED lines=78> */
[----:B-----5:R-:W-:Y:S02]  /*5bc0*/  FADD.FTZ R4, R12, R5 ;  /* 0x000000050c047221 */ /* 0x020fe40000010000 */
        /* <DEDUP_REMOVED lines=48> */
[----:B--2---:R-:W-:Y:S01]  /*5ed0*/  FADD.FTZ R51, R140, R51 ;  /* 0x000000338c337221 */ /* 0x004fe20000010000 */
[----:B------:R-:W-:Y:S01]  /*5ee0*/  BAR.SYNC.DEFER_BLOCKING 0x0 ;  /* 0x0000000000007b1d */ /* 0x000fe20000010000 */
[----:B---3--:R-:W-:Y:S01]  /*5ef0*/  FADD.FTZ R53, R40, R53 ;  /* 0x0000003528357221 */ /* 0x008fe20000010000 */
[----:B------:R-:W-:Y:S01]  /*5f00*/  FADD.FTZ R55, R142, R55 ;  /* 0x000000378e377221 */ /* 0x000fe20000010000 */
[----:B----4-:R-:W-:Y:S01]  /*5f10*/  FADD.FTZ R57, R42, R57 ;  /* 0x000000392a397221 */ /* 0x010fe20000010000 */
[----:B0-----:R-:W-:Y:S01]  /*5f20*/  FADD.FTZ R59, R144, R59 ;  /* 0x0000003b903b7221 */ /* 0x001fe20000010000 */
[----:B-----5:R-:W-:Y:S01]  /*5f30*/  FADD.FTZ R61, R44, R61 ;  /* 0x0000003d2c3d7221 */ /* 0x020fe20000010000 */
        /* <DEDUP_REMOVED lines=39> */
.L_x_23891:
[----:B------:R-:W-:Y:S05]  /*61b0*/  BSYNC.RECONVERGENT B0 ;  /* 0x0000000000007941 */ /* 0x000fea0003800200 */
.L_x_23890:
        /* <DEDUP_REMOVED lines=77> */
.L_x_23893:
[----:B------:R-:W-:Y:S05]  /*6690*/  BSYNC.RECONVERGENT B0 ;  /* 0x0000000000007941 */ /* 0x000fea0003800200 */
.L_x_23892:
        /* <DEDUP_REMOVED lines=36> */
.L_x_23895:
[----:B------:R-:W-:Y:S05]  /*68e0*/  BSYNC.RECONVERGENT B0 ;  /* 0x0000000000007941 */ /* 0x000fea0003800200 */
.L_x_23894:
        /* <DEDUP_REMOVED lines=67> */
.L_x_23897:
[----:B------:R-:W-:Y:S05]  /*6d20*/  BSYNC.RECONVERGENT B0 ;  /* 0x0000000000007941 */ /* 0x000fea0003800200 */
.L_x_23896:
        /* <DEDUP_REMOVED lines=50> */
.L_x_23864:
        /* <DEDUP_REMOVED lines=8> */
.L_x_23899:
[----:B------:R-:W-:Y:S05]  /*70d0*/  BSYNC B1 ;  /* 0x0000000000017941 */ /* 0x000fea0003800000 */
.L_x_23898:
[----:B------:R-:W-:Y:S05]  /*70e0*/  BRA `(.L_x_23900) ;  /* 0xffffffa400847947 */ /* 0x000fea000383ffff */
.L_x_23866:
[----:B------:R-:W-:Y:S01]  /*70f0*/  HFMA2 R140, -RZ, RZ, 0, 9.5367431640625e-07 ;  /* 0x00000010ff8c7431 */ /* 0x000fe200000001ff */
[----:B------:R-:W-:Y:S01]  /*7100*/  BSSY B0, `(.L_x_23901) ;  /* 0x0000007000007945 */ /* 0x000fe20003800000 */
[----:B------:R-:W-:Y:S02]  /*7110*/  MOV R141, R3 ;  /* 0x00000003008d7202 */ /* 0x000fe40000000f00 */
[----:B------:R-:W-:Y:S02]  /*7120*/  MOV R145, 0x1f ;  /* 0x0000001f00917802 */ /* 0x000fe40000000f00 */
[----:B------:R-:W-:-:S07]  /*7130*/  MOV R14, 0xffffffff ;  /* 0xffffffff000e7802 */ /* 0x000fce0000000f00 */
[----:B0----5:R-:W-:Y:S05]  /*7140*/  WARPSYNC.COLLECTIVE R14, `(.L_x_23902) ;  /* 0x000000000e087348 */ /* 0x021fea0003c00000 */
[----:B------:R1:W2:Y:S02]  /*7150*/  SHFL.BFLY P2, R15, R141, R140, R145 ;  /* 0x0c00008c8d0f7389 */ /* 0x0002a40000040091 */
[----:B012--5:R-:W-:Y:S05]  /*7160*/  ENDCOLLECTIVE ;  /* 0x000000000000791b */ /* 0x027fea0003800000 */
.L_x_23902:
[----:B------:R-:W-:Y:S05]  /*7170*/  BSYNC B0 ;  /* 0x0000000000007941 */ /* 0x000fea0003800000 */
.L_x_23901:
        /* <DEDUP_REMOVED lines=9> */
.L_x_23903:
[----:B------:R-:W-:Y:S01]  /*7210*/  HFMA2 R140, -RZ, RZ, 0, 2.384185791015625e-07 ;  /* 0x00000004ff8c7431 */ /* 0x000fe200000001ff */
[----:B------:R-:W-:-:S04]  /*7220*/  MOV R5, R15 ;  /* 0x0000000f00057202 */ /* 0x000fc80000000f00 */
[----:B------:R-:W-:-:S04]  /*7230*/  FMNMX.FTZ R5, R0, R5, !PT ;  /* 0x0000000500057209 */ /* 0x000fc80007810000 */
[----:B------:R-:W-:-:S07]  /*7240*/  MOV R141, R5 ;  /* 0x00000005008d7202 */ /* 0x000fce0000000f00 */
[----:B------:R-:W-:Y:S05]  /*7250*/  WARPSYNC.COLLECTIVE R14, `(.L_x_23904) ;  /* 0x000000000e087348 */ /* 0x000fea0003c00000 */
[----:B------:R0:W1:Y:S02]  /*7260*/  SHFL.BFLY P2, R15, R141, R140, R145 ;  /* 0x0c00008c8d0f7389 */ /* 0x0000640000040091 */
[----:B01----:R-:W-:Y:S05]  /*7270*/  ENDCOLLECTIVE ;  /* 0x000000000000791b */ /* 0x003fea0003800000 */
.L_x_23904:
[----:B------:R-:W-:Y:S01]  /*7280*/  HFMA2 R140, -RZ, RZ, 0, 1.1920928955078125e-07 ;  /* 0x00000002ff8c7431 */ /* 0x000fe200000001ff */
[----:B------:R-:W-:-:S04]  /*7290*/  MOV R2, R15 ;  /* 0x0000000f00027202 */ /* 0x000fc80000000f00 */
[----:B------:R-:W-:-:S04]  /*72a0*/  FMNMX.FTZ R4, R5, R2, !PT ;  /* 0x0000000205047209 */ /* 0x000fc80007810000 */
[----:B------:R-:W-:-:S07]  /*72b0*/  MOV R141, R4 ;  /* 0x00000004008d7202 */ /* 0x000fce0000000f00 */
[----:B------:R-:W-:Y:S05]  /*72c0*/  WARPSYNC.COLLECTIVE R14, `(.L_x_23905) ;  /* 0x000000000e087348 */ /* 0x000fea0003c00000 */
[----:B------:R0:W1:Y:S02]  /*72d0*/  SHFL.BFLY P2, R15, R141, R140, R145 ;  /* 0x0c00008c8d0f7389 */ /* 0x0000640000040091 */
[----:B01----:R-:W-:Y:S05]  /*72e0*/  ENDCOLLECTIVE ;  /* 0x000000000000791b */ /* 0x003fea0003800000 */
.L_x_23905:
[----:B------:R-:W-:Y:S01]  /*72f0*/  MOV R7, R15 ;  /* 0x0000000f00077202 */ /* 0x000fe20000000f00 */
[----:B------:R-:W-:Y:S06]  /*7300*/  BRA `(.L_x_23906) ;  /* 0xffffffa400747947 */ /* 0x000fec000383ffff */
.L_x_23907:
        /* <DEDUP_REMOVED lines=15> */
.L_x_26022:


//--------------------- .text._ZN4vllm25paged_attention_v1_kernelIffLi192ELi16ELi128ELNS_18Fp8KVCacheDataTypeE0ELb0EEEvPT_PKS2_PKT0_S8_ifPKiSA_iPKfiiiSC_SC_iiiii --------------------------
	.section	.text._ZN4vllm25paged_attention_v1_kernelIffLi192ELi16ELi128ELNS_18Fp8KVCacheDataTypeE0ELb0EEEvPT_PKS2_PKT0_S8_ifPKiSA_iPKfiiiSC_SC_iiiii,"ax",@progbits
	.align	128
        .global         _ZN4vllm25paged_attention_v1_kernelIffLi192ELi16ELi128ELNS_18Fp8KVCacheDataTypeE0ELb0EEEvPT_PKS2_PKT0_S8_ifPKiSA_iPKfiiiSC_SC_iiiii
        .type           _ZN4vllm25paged_attention_v1_kernelIffLi192ELi16ELi128ELNS_18Fp8KVCacheDataTypeE0ELb0EEEvPT_PKS2_PKT0_S8_ifPKiSA_iPKfiiiSC_SC_iiiii,@function
        .size           _ZN4vllm25paged_attention_v1_kernelIffLi192ELi16ELi128ELNS_18Fp8KVCacheDataTypeE0ELb0EEEvPT_PKS2_PKT0_S8_ifPKiSA_iPKfiiiSC_SC_iiiii,(.L_x_26023 - _ZN4vllm25paged_attention_v1_kernelIffLi192ELi16ELi128ELNS_18Fp8KVCacheDataTypeE0ELb0EEEvPT_PKS2_PKT0_S8_ifPKiSA_iPKfiiiSC_SC_iiiii)
        .other          _ZN4vllm25paged_attention_v1_kernelIffLi192ELi16ELi128ELNS_18Fp8KVCacheDataTypeE0ELb0EEEvPT_PKS2_PKT0_S8_ifPKiSA_iPKfiiiSC_SC_iiiii,@"STO_CUDA_ENTRY STV_DEFAULT"
_ZN4vllm25paged_attention_v1_kernelIffLi192ELi16ELi128ELNS_18Fp8KVCacheDataTypeE0ELb0EEEvPT_PKS2_PKT0_S8_ifPKiSA_iPKfiiiSC_SC_iiiii:
.text._ZN4vllm25paged_attention_v1_kernelIffLi192ELi16ELi128ELNS_18Fp8KVCacheDataTypeE0ELb0EEEvPT_PKS2_PKT0_S8_ifPKiSA_iPKfiiiSC_SC_iiiii:
        /* <DEDUP_REMOVED lines=9> */
[----:B------:R-:W4:Y:S01]  /*0090*/  LDC R4, c[0x0][0x370] ;  /* 0x0000dc00ff047b82 */ /* 0x000f220000000800 */
[----:B------:R-:W-:Y:S01]  /*00a0*/  HFMA2 R107, -RZ, RZ, 0, 0 ;  /* 0x00000000ff6b7431 */ /* 0x000fe200000001ff */
[----:B------:R-:W-:Y:S01]  /*00b0*/  MOV R106, 0x400 ;  /* 0x00000400006a7802 */ /* 0x000fe20000000f00 */
[----:B------:R-:W1:Y:S01]  /*00c0*/  LDCU UR10, c[0x0][0x3cc] ;  /* 0x00007980ff0a77ac */ /* 0x000e620008000800 */
[----:B0-----:R-:W-:Y:S01]  /*00d0*/  ISETP.GT.U32.AND P1, PT, R6, 0x5f, PT ;  /* 0x0000005f0600780c */ /* 0x001fe20003f24070 */
[----:B------:R-:W0:Y:S01]  /*00e0*/  LDCU UR11, c[0x0][0x3a4] ;  /* 0x00007480ff0b77ac */ /* 0x000e220008000800 */
[C---:B-1----:R-:W-:Y:S01]  /*00f0*/  IMAD.WIDE.U32 R116, R5.reuse, 0x4, R116 ;  /* 0x0000000405747825 */ /* 0x042fe200078e0074 */
[----:B------:R-:W1:Y:S03]  /*0100*/  LDCU.64 UR12, c[0x0][0x390] ;  /* 0x00007200ff0c77ac */ /* 0x000e660008000a00 */
[----:B--2---:R-:W-:Y:S01]  /*0110*/  IMAD R0, R5, UR4, RZ ;  /* 0x0000000405007c24 */ /* 0x004fe2000f8e02ff */
[----:B---3--:R-:W-:Y:S01]  /*0120*/  IABS R7, R17 ;  /* 0x0000001100077213 */ /* 0x008fe20000000000 */
[----:B------:R-:W2:Y:S01]  /*0130*/  LDG.E.CONSTANT R116, desc[UR8][R116.64] ;  /* 0x0000000874747981 */ /* 0x000ea2000c1e9900 */
[----:B----4-:R-:W-:-:S04]  /*0140*/  ISETP.NE.U32.AND P0, PT, R10, RZ, PT ;  /* 0x000000ff0a00720c */ /* 0x010fc80003f05070 */
[----:B------:R-:W3:Y:S01]  /*0150*/  @!P1 LDC.64 R8, c[0x0][0x388] ;  /* 0x0000e200ff089b82 */ /* 0x000ee20000000a00 */
[----:B------:R-:W-:Y:S01]  /*0160*/  @!P1 IMAD R2, R15, 0xc0, RZ ;  /* 0x000000c00f029824 */ /* 0x000fe200078e02ff */
[----:B------:R-:W-:Y:S02]  /*0170*/  @!P1 SHF.L.U32 R3, R6, 0x1, RZ ;  /* 0x0000000106039819 */ /* 0x000fe400000006ff */
[----:B------:R-:W-:Y:S02]  /*0180*/  ISETP.NE.AND.EX P0, PT, R11, RZ, PT, P0 ;  /* 0x000000ff0b00720c */ /* 0x000fe40003f05300 */
[----:B------:R-:W-:Y:S02]  /*0190*/  @!P1 IADD3 R2, P2, P3, R3, R0, R2 ;  /* 0x0000000003029210 */ /* 0x000fe40007b5e002 */
[----:B------:R-:W-:-:S04]  /*01a0*/  SHF.R.S32.HI R0, RZ, 0x1f, R0 ;  /* 0x0000001fff007819 */ /* 0x000fc80000011400 */
[----:B------:R-:W-:Y:S02]  /*01b0*/  @!P1 IADD3.X R0, PT, PT, RZ, R0, RZ, P2, P3 ;  /* 0x00000000ff009210 */ /* 0x000fe400017e64ff */
[----:B---3--:R-:W-:-:S04]  /*01c0*/  @!P1 LEA R8, P2, R2, R8, 0x2 ;  /* 0x0000000802089211 */ /* 0x008fc800078410ff */
[----:B------:R-:W-:Y:S02]  /*01d0*/  @!P1 LEA.HI.X R9, R2, R9, R0, 0x2, P2 ;  /* 0x0000000902099211 */ /* 0x000fe400010f1400 */
[----:B------:R-:W3:Y:S03]  /*01e0*/  @P0 LDC.64 R2, c[0x0][0x3c0] ;  /* 0x0000f000ff020b82 */ /* 0x000ee60000000a00 */
[----:B------:R4:W2:Y:S01]  /*01f0*/  @!P1 LDG.E.64.CONSTANT R12, desc[UR8][R8.64] ;  /* 0x00000008080c9981 */ /* 0x0008a2000c1e9b00 */
[----:B------:R-:W0:Y:S08]  /*0200*/  I2F.RP R0, R7 ;  /* 0x0000000700007306 */ /* 0x000e300000209400 */
[----:B0-----:R-:W0:Y:S02]  /*0210*/  MUFU.RCP R0, R0 ;  /* 0x0000000000007308 */ /* 0x001e240000001000 */
[----:B0-----:R-:W-:-:S06]  /*0220*/  IADD3 R10, PT, PT, R0, 0xffffffe, RZ ;  /* 0x0ffffffe000a7810 */ /* 0x001fcc0007ffe0ff */
[----:B------:R0:W4:Y:S01]  /*0230*/  F2I.FTZ.U32.TRUNC.NTZ R11, R10 ;  /* 0x0000000a000b7305 */ /* 0x000122000021f000 */
[----:B---3--:R-:W-:-:S05]  /*0240*/  @P0 IMAD.WIDE.U32 R2, R15, 0x4, R2 ;  /* 0x000000040f020825 */ /* 0x008fca00078e0002 */
[----:B------:R3:W5:Y:S01]  /*0250*/  @P0 LDG.E.CONSTANT R107, desc[UR8][R2.64] ;  /* 0x00000008026b0981 */ /* 0x000762000c1e9900 */
[----:B0-----:R-:W-:Y:S02]  /*0260*/  MOV R10, RZ ;  /* 0x000000ff000a7202 */ /* 0x001fe40000000f00 */
[----:B----4-:R-:W-:-:S05]  /*0270*/  IADD3 R8, PT, PT, RZ, -R11, RZ ;  /* 0x8000000bff087210 */ /* 0x010fca0007ffe0ff */
        /* <DEDUP_REMOVED lines=18> */
[----:B------:R-:W0:Y:S08]  /*03a0*/  I2F.RP R0, R11 ;  /* 0x0000000b00007306 */ /* 0x000e300000209400 */
[----:B0-----:R-:W0:Y:S02]  /*03b0*/  MUFU.RCP R0, R0 ;  /* 0x0000000000007308 */ /* 0x001e240000001000 */
[----:B0-----:R-:W-:-:S06]  /*03c0*/  VIADD R2, R0, 0xffffffe ;  /* 0x0ffffffe00027836 */ /* 0x001fcc0000000000 */
[----:B------:R0:W3:Y:S01]  /*03d0*/  F2I.FTZ.U32.TRUNC.NTZ R3, R2 ;  /* 0x0000000200037305 */ /* 0x0000e2000021f000 */
[----:B------:R-:W4:Y:S01]  /*03e0*/  S2R R7, SR_CgaCtaId ;  /* 0x0000000000077919 */ /* 0x000f220000008800 */
[----:B------:R-:W-:Y:S01]  /*03f0*/  IABS R0, R15 ;  /* 0x0000000f00007213 */ /* 0x000fe20000000000 */
[----:B0-----:R-:W-:Y:S01]  /*0400*/  HFMA2 R2, -RZ, RZ, 0, 0 ;  /* 0x00000000ff027431 */ /* 0x001fe200000001ff */
[----:B---3--:R-:W-:-:S05]  /*0410*/  IADD3 R4, PT, PT, RZ, -R3, RZ ;  /* 0x80000003ff047210 */ /* 0x008fca0007ffe0ff */
        /* <DEDUP_REMOVED lines=8> */
[----:B----4-:R-:W-:-:S09]  /*04a0*/  LEA R9, R7, R106, 0x18 ;  /* 0x0000006a07097211 */ /* 0x010fd200078ec0ff */
[----:B------:R-:W-:Y:S01]  /*04b0*/  @!P2 IADD3 R2, PT, PT, R2, -R11, RZ ;  /* 0x8000000b0202a210 */ /* 0x000fe20007ffe0ff */
[----:B------:R-:W-:-:S03]  /*04c0*/  IMAD R105, R0, 0x180, R9 ;  /* 0x0000018000697824 */ /* 0x000fc600078e0209 */
[----:B------:R-:W-:Y:S02]  /*04d0*/  ISETP.GE.U32.AND P0, PT, R2, R11, PT ;  /* 0x0000000b0200720c */ /* 0x000fe40003f06070 */
[----:B------:R-:W-:Y:S02]  /*04e0*/  LOP3.LUT R2, R15, R10, RZ, 0x3c, !PT ;  /* 0x0000000a0f027212 */ /* 0x000fe400078e3cff */
[----:B------:R-:W-:Y:S02]  /*04f0*/  SHF.R.U32.HI R104, RZ, 0x1, R6 ;  /* 0x00000001ff687819 */ /* 0x000fe40000011606 */
[----:B------:R-:W-:Y:S02]  /*0500*/  ISETP.GE.AND P3, PT, R2, RZ, PT ;  /* 0x000000ff0200720c */ /* 0x000fe40003f66270 */
[----:B------:R-:W-:Y:S02]  /*0510*/  @!P2 IADD3 R3, PT, PT, R3, 0x1, RZ ;  /* 0x000000010303a810 */ /* 0x000fe40007ffe0ff */
[----:B------:R-:W-:-:S02]  /*0520*/  @!P1 LEA R4, R104, R105, 0x3 ;  /* 0x0000006968049211 */ /* 0x000fc400078e18ff */
[----:B------:R-:W-:Y:S02]  /*0530*/  SHF.R.U32.HI R117, RZ, 0x5, R6 ;  /* 0x00000005ff757819 */ /* 0x000fe40000011606 */
[----:B------:R-:W-:Y:S01]  /*0540*/  @P0 IADD3 R3, PT, PT, R3, 0x1, RZ ;  /* 0x0000000103030810 */ /* 0x000fe20007ffe0ff */
[----:B--2---:R-:W-:-:S05]  /*0550*/  VIADD R8, R116, 0xf ;  /* 0x0000000f74087836 */ /* 0x004fca0000000000 */
[----:B------:R-:W-:-:S04]  /*0560*/  SHF.R.S32.HI R9, RZ, 0x1f, R8 ;  /* 0x0000001fff097819 */ /* 0x000fc80000011408 */
[----:B------:R-:W-:-:S04]  /*0570*/  LEA.HI R2, R9, R8, RZ, 0x4 ;  /* 0x0000000809027211 */ /* 0x000fc800078f20ff */
[----:B------:R-:W-:-:S04]  /*0580*/  SHF.R.S32.HI R2, RZ, 0x4, R2 ;  /* 0x00000004ff027819 */ /* 0x000fc80000011402 */
[----:B------:R-:W-:Y:S01]  /*0590*/  ISETP.GE.AND P0, PT, R117, R2, PT ;  /* 0x000000027500720c */ /* 0x000fe20003f06270 */
[----:B------:R-:W-:Y:S01]  /*05a0*/  BSSY B0, `(.L_x_23908) ;  /* 0x00000e9000007945 */ /* 0x000fe20003800000 */
[----:B------:R-:W-:Y:S01]  /*05b0*/  @!P3 IADD3 R3, PT, PT, -R3, RZ, RZ ;  /* 0x000000ff0303b210 */ /* 0x000fe20007ffe1ff */
[----:B------:R0:W-:Y:S01]  /*05c0*/  @!P1 STS.64 [R4], R12 ;  /* 0x0000000c04009388 */ /* 0x0001e20000000a00 */
[----:B------:R-:W-:Y:S01]  /*05d0*/  BAR.SYNC.DEFER_BLOCKING 0x0 ;  /* 0x0000000000007b1d */ /* 0x000fe20000010000 */
[----:B------:R-:W-:Y:S02]  /*05e0*/  ISETP.NE.AND P1, PT, R10, RZ, PT ;  /* 0x000000ff0a00720c */ /* 0x000fe40003f25270 */
[----:B0-----:R-:W-:-:S11]  /*05f0*/  MOV R4, 0xff7fffff ;  /* 0xff7fffff00047802 */ /* 0x001fd60000000f00 */
[----:B------:R-:W-:Y:S01]  /*0600*/  @!P1 LOP3.LUT R3, RZ, R10, RZ, 0x33, !PT ;  /* 0x0000000aff039212 */ /* 0x000fe200078e33ff */
[----:B-1----:R-:W-:Y:S06]  /*0610*/  @P0 BRA `(.L_x_23909) ;  /* 0x0000000c00840947 */ /* 0x002fec0003800000 */
[----:B------:R-:W0:Y:S01]  /*0620*/  LDCU UR4, c[0x0][0x3b8] ;  /* 0x00007700ff0477ac */ /* 0x000e220008000800 */
[----:B------:R-:W-:Y:S01]  /*0630*/  IADD3 R106, PT, PT, R106, 0x320, RZ ;  /* 0x000003206a6a7810 */ /* 0x000fe20007ffe0ff */
[----:B------:R-:W-:Y:S01]  /*0640*/  IMAD.SHL.U32 R108, R6, 0x2, RZ ;  /* 0x00000002066c7824 */ /* 0x000fe200078e00ff */
[----:B------:R-:W-:Y:S01]  /*0650*/  SHF.R.U32.HI R4, RZ, 0x3, R6 ;  /* 0x00000003ff047819 */ /* 0x000fe20000011606 */
[----:B------:R-:W1:Y:S01]  /*0660*/  LDCU UR5, c[0x0][0x3d0] ;  /* 0x00007a00ff0577ac */ /* 0x000e620008000800 */
[----:B------:R-:W-:Y:S01]  /*0670*/  LEA R106, R7, R106, 0x18 ;  /* 0x0000006a076a7211 */ /* 0x000fe200078ec0ff */
[----:B------:R-:W2:Y:S01]  /*0680*/  LDS.128 R100, [R105] ;  /* 0x0000000069647984 */ /* 0x000ea20000000c00 */
[----:B------:R-:W-:Y:S01]  /*0690*/  LOP3.LUT R6, R4, 0x7c, RZ, 0xc0, !PT ;  /* 0x0000007c04067812 */ /* 0x000fe200078ec0ff */
[----:B------:R-:W3:Y:S01]  /*06a0*/  LDCU.64 UR6, c[0x0][0x3a8] ;  /* 0x00007500ff0677ac */ /* 0x000ee20008000a00 */
[----:B------:R-:W-:Y:S01]  /*06b0*/  MOV R7, RZ ;  /* 0x000000ff00077202 */ /* 0x000fe20000000f00 */
[----:B------:R-:W4:Y:S01]  /*06c0*/  LDS.128 R96, [R105+0x10] ;  /* 0x0000100069607984 */ /* 0x000f220000000c00 */
[----:B------:R-:W-:-:S02]  /*06d0*/  LOP3.LUT R118, R108, 0x3c, RZ, 0xc0, !PT ;  /* 0x0000003c6c767812 */ /* 0x000fc400078ec0ff */
[----:B------:R-:W-:Y:S01]  /*06e0*/  LOP3.LUT R104, R104, 0xf, RZ, 0xc0, !PT ;  /* 0x0000000f68687812 */ /* 0x000fe200078ec0ff */
[----:B------:R-:W2:Y:S01]  /*06f0*/  LDS.128 R92, [R105+0x20] ;  /* 0x00002000695c7984 */ /* 0x000ea20000000c00 */
[----:B-----5:R-:W-:Y:S02]  /*0700*/  FSETP.NEU.FTZ.AND P0, PT, R107, RZ, PT ;  /* 0x000000ff6b00720b */ /* 0x020fe40003f1d000 */
[----:B------:R-:W-:Y:S01]  /*0710*/  LEA R109, R117, R104, 0x4 ;  /* 0x00000068756d7211 */ /* 0x000fe200078e20ff */
[----:B0-----:R-:W-:Y:S01]  /*0720*/  IMAD R5, R5, UR4, RZ ;  /* 0x0000000405057c24 */ /* 0x001fe2000f8e02ff */
[----:B------:R-:W0:Y:S01]  /*0730*/  LDS.128 R88, [R105+0x30] ;  /* 0x0000300069587984 */ /* 0x000e220000000c00 */
[----:B------:R-:W-:Y:S02]  /*0740*/  MOV R4, 0xff7fffff ;  /* 0xff7fffff00047802 */ /* 0x000fe40000000f00 */
[----:B------:R-:W-:Y:S01]  /*0750*/  IMAD.WIDE R6, R5, 0x4, R6 ;  /* 0x0000000405067825 */ /* 0x000fe200078e0206 */
[----:B------:R-:W-:Y:S01]  /*0760*/  LEA R5, R117, R118, 0x6 ;  /* 0x0000007675057211 */ /* 0x000fe200078e30ff */
[----:B------:R-:W0:Y:S01]  /*0770*/  LDS.128 R84, [R105+0x40] ;  /* 0x0000400069547984 */ /* 0x000e220000000c00 */
[----:B------:R-:W-:Y:S01]  /*0780*/  LOP3.LUT R104, R108, 0x2, RZ, 0xc0, !PT ;  /* 0x000000026c687812 */ /* 0x000fe200078ec0ff */
[----:B-1----:R-:W-:Y:S01]  /*0790*/  IMAD R111, R3, UR5, RZ ;  /* 0x00000005036f7c24 */ /* 0x002fe2000f8e02ff */
[----:B---3--:R-:W-:Y:S01]  /*07a0*/  IADD3 R6, P1, PT, R6, UR6, RZ ;  /* 0x0000000606067c10 */ /* 0x008fe2000ff3e0ff */
[----:B------:R-:W1:Y:S01]  /*07b0*/  LDS.128 R80, [R105+0x50] ;  /* 0x0000500069507984 */ /* 0x000e620000000c00 */
[----:B------:R-:W-:-:S02]  /*07c0*/  IADD3 R5, PT, PT, R5, R106, RZ ;  /* 0x0000006a05057210 */ /* 0x000fc40007ffe0ff */
[----:B------:R-:W-:Y:S01]  /*07d0*/  IADD3 R118, P2, PT, R118, R111, RZ ;  /* 0x0000006f76767210 */ /* 0x000fe20007f5e0ff */
[----:B------:R-:W3:Y:S01]  /*07e0*/  LDS.128 R76, [R105+0x60] ;  /* 0x00006000694c7984 */ /* 0x000ee20000000c00 */
[----:B------:R-:W-:Y:S02]  /*07f0*/  IADD3.X R7, PT, PT, R7, UR7, RZ, P1, !PT ;  /* 0x0000000707077c10 */ /* 0x000fe40008ffe4ff */
[----:B------:R-:W-:Y:S01]  /*0800*/  IADD3 R106, PT, PT, R109, 0x1, RZ ;  /* 0x000000016d6a7810 */ /* 0x000fe20007ffe0ff */
[----:B------:R-:W0:Y:S01]  /*0810*/  LDS.128 R72, [R105+0x70] ;  /* 0x0000700069487984 */ /* 0x000e220000000c00 */
[----:B------:R-:W-:-:S03]  /*0820*/  LEA.HI.X.SX32 R119, R111, RZ, 0x1, P2 ;  /* 0x000000ff6f777211 */ /* 0x000fc600010f0eff */
[----:B------:R-:W0:Y:S04]  /*0830*/  LDS.128 R68, [R105+0x80] ;  /* 0x0000800069447984 */ /* 0x000e280000000c00 */
        /* <DEDUP_REMOVED lines=14> */
[----:B------:R4:W0:Y:S02]  /*0920*/  LDS.128 R8, [R105+0x170] ;  /* 0x0001700069087984 */ /* 0x0008240000000c00 */
[----:B-1234-:R-:W-:-:S07]  /*0930*/  IMAD.IADD R105, R109, 0x1, -R116 ;  /* 0x000000016d697824 */ /* 0x01efce00078e0a74 */
.L_x_23911:
[----:B------:R-:W2:Y:S02]  /*0940*/  LDG.E.CONSTANT R109, desc[UR8][R6.64] ;  /* 0x00000008066d7981 */ /* 0x000ea4000c1e9900 */
        /* <DEDUP_REMOVED lines=8> */
[----:B0-----:R-:W5:Y:S01]  /*09d0*/  LDG.E.64.CONSTANT R114, desc[UR8][R120.64+0x300] ;  /* 0x0003000878727981 */ /* 0x001f62000c1e9b00 */
[----:B--2---:R-:W-:Y:S01]  /*09e0*/  FMUL.FTZ R123, R108, R102 ;  /* 0x000000666c7b7220 */ /* 0x004fe20000410000 */
[----:B------:R-:W-:-:S03]  /*09f0*/  FMUL.FTZ R108, R109, R103 ;  /* 0x000000676d6c7220 */ /* 0x000fc60000410000 */
[----:B---3--:R-:W-:Y:S01]  /*0a00*/  FFMA.FTZ R123, R100, R110, R123 ;  /* 0x0000006e647b7223 */ /* 0x008fe2000001007b */
[----:B------:R-:W-:Y:S02]  /*0a10*/  FFMA.FTZ R108, R101, R111, R108 ;  /* 0x0000006f656c7223 */ /* 0x000fe4000001006c */
[----:B------:R-:W2:Y:S01]  /*0a20*/  LDG.E.64.CONSTANT R110, desc[UR8][R120.64+0x500] ;  /* 0x00050008786e7981 */ /* 0x000ea2000c1e9b00 */
[----:B----4-:R-:W-:Y:S01]  /*0a30*/  FFMA.FTZ R123, R96, R112, R123 ;  /* 0x00000070607b7223 */ /* 0x010fe2000001007b */
[----:B------:R-:W-:Y:S02]  /*0a40*/  FFMA.FTZ R108, R97, R113, R108 ;  /* 0x00000071616c7223 */ /* 0x000fe4000001006c */
[----:B------:R-:W0:Y:S01]  /*0a50*/  LDG.E.64.CONSTANT R112, desc[UR8][R120.64+0x600] ;  /* 0x0006000878707981 */ /* 0x000e22000c1e9b00 */
[----:B-----5:R-:W-:Y:S01]  /*0a60*/  FFMA.FTZ R123, R114, R98, R123 ;  /* 0x00000062727b7223 */ /* 0x020fe2000001007b */
[----:B------:R-:W-:Y:S02]  /*0a70*/  FFMA.FTZ R122, R115, R99, R108 ;  /* 0x00000063737a7223 */ /* 0x000fe4000001006c */
[----:B------:R-:W3:Y:S04]  /*0a80*/  LDG.E.64.CONSTANT R108, desc[UR8][R120.64+0x400] ;  /* 0x00040008786c7981 */ /* 0x000ee8000c1e9b00 */
[----:B------:R-:W4:Y:S01]  /*0a90*/  LDG.E.64.CONSTANT R114, desc[UR8][R120.64+0x700] ;  /* 0x0007000878727981 */ /* 0x000f22000c1e9b00 */
[----:B---3--:R-:W-:Y:S01]  /*0aa0*/  FFMA.FTZ R123, R92, R108, R123 ;  /* 0x0000006c5c7b7223 */ /* 0x008fe2000001007b */
[----:B------:R-:W-:-:S02]  /*0ab0*/  FFMA.FTZ R122, R93, R109, R122 ;  /* 0x0000006d5d7a7223 */ /* 0x000fc4000001007a */
[----:B------:R-:W3:Y:S01]  /*0ac0*/  LDG.E.64.CONSTANT R108, desc[UR8][R120.64+0x800] ;  /* 0x00080008786c7981 */ /* 0x000ee2000c1e9b00 */
[----:B--2---:R-:W-:Y:S01]  /*0ad0*/  FFMA.FTZ R123, R110, R94, R123 ;  /* 0x0000005e6e7b7223 */ /* 0x004fe2000001007b */
[----:B------:R-:W-:Y:S02]  /*0ae0*/  FFMA.FTZ R122, R111, R95, R122 ;  /* 0x0000005f6f7a7223 */ /* 0x000fe4000001007a */
[----:B------:R-:W2:Y:S01]  /*0af0*/  LDG.E.64.CONSTANT R110, desc[UR8][R120.64+0x900] ;  /* 0x00090008786e7981 */ /* 0x000ea2000c1e9b00 */
[----:B0-----:R-:W-:Y:S01]  /*0b00*/  FFMA.FTZ R123, R88, R112, R123 ;  /* 0x00000070587b7223 */ /* 0x001fe2000001007b */
[----:B------:R-:W-:Y:S02]  /*0b10*/  FFMA.FTZ R122, R89, R113, R122 ;  /* 0x00000071597a7223 */ /* 0x000fe4000001007a */
[----:B------:R-:W5:Y:S01]  /*0b20*/  LDG.E.64.CONSTANT R112, desc[UR8][R120.64+0xa00] ;  /* 0x000a000878707981 */ /* 0x000f62000c1e9b00 */
[----:B----4-:R-:W-:Y:S01]  /*0b30*/  FFMA.FTZ R123, R114, R90, R123 ;  /* 0x0000005a727b7223 */ /* 0x010fe2000001007b */
[----:B------:R-:W-:-:S02]  /*0b40*/  FFMA.FTZ R122, R115, R91, R122 ;  /* 0x0000005b737a7223 */ /* 0x000fc4000001007a */
[----:B------:R-:W4:Y:S01]  /*0b50*/  LDG.E.64.CONSTANT R114, desc[UR8][R120.64+0xb00] ;  /* 0x000b000878727981 */ /* 0x000f22000c1e9b00 */
[----:B---3--:R-:W-:Y:S01]  /*0b60*/  FFMA.FTZ R123, R84, R108, R123 ;  /* 0x0000006c547b7223 */ /* 0x008fe2000001007b */
[----:B------:R-:W-:Y:S02]  /*0b70*/  FFMA.FTZ R122, R85, R109, R122 ;  /* 0x0000006d557a7223 */ /* 0x000fe4000001007a */
[----:B------:R-:W3:Y:S01]  /*0b80*/  LDG.E.64.CONSTANT R108, desc[UR8][R120.64+0xc00] ;  /* 0x000c0008786c7981 */ /* 0x000ee2000c1e9b00 */
[----:B--2---:R-:W-:Y:S01]  /*0b90*/  FFMA.FTZ R123, R110, R86, R123 ;  /* 0x000000566e7b7223 */ /* 0x004fe2000001007b */
[----:B------:R-:W-:Y:S02]  /*0ba0*/  FFMA.FTZ R122, R111, R87, R122 ;  /* 0x000000576f7a7223 */ /* 0x000fe4000001007a */
[----:B------:R-:W2:Y:S01]  /*0bb0*/  LDG.E.64.CONSTANT R110, desc[UR8][R120.64+0xd00] ;  /* 0x000d0008786e7981 */ /* 0x000ea2000c1e9b00 */
[----:B-----5:R-:W-:Y:S01]  /*0bc0*/  FFMA.FTZ R123, R80, R112, R123 ;  /* 0x00000070507b7223 */ /* 0x020fe2000001007b */
[----:B------:R-:W-:-:S02]  /*0bd0*/  FFMA.FTZ R122, R81, R113, R122 ;  /* 0x00000071517a7223 */ /* 0x000fc4000001007a */
[----:B------:R-:W5:Y:S01]  /*0be0*/  LDG.E.64.CONSTANT R112, desc[UR8][R120.64+0xe00] ;  /* 0x000e000878707981 */ /* 0x000f62000c1e9b00 */
[----:B----4-:R-:W-:Y:S01]  /*0bf0*/  FFMA.FTZ R123, R114, R82, R123 ;  /* 0x00000052727b7223 */ /* 0x010fe2000001007b */
[----:B------:R-:W-:Y:S02]  /*0c00*/  FFMA.FTZ R122, R115, R83, R122 ;  /* 0x00000053737a7223 */ /* 0x000fe4000001007a */
[----:B------:R-:W4:Y:S01]  /*0c10*/  LDG.E.64.CONSTANT R114, desc[UR8][R120.64+0xf00] ;  /* 0x000f000878727981 */ /* 0x000f22000c1e9b00 */
[----:B---3--:R-:W-:Y:S01]  /*0c20*/  FFMA.FTZ R123, R76, R108, R123 ;  /* 0x0000006c4c7b7223 */ /* 0x008fe2000001007b */
[----:B------:R-:W-:Y:S02]  /*0c30*/  FFMA.FTZ R122, R77, R109, R122 ;  /* 0x0000006d4d7a7223 */ /* 0x000fe4000001007a */
[----:B------:R-:W3:Y:S01]  /*0c40*/  LDG.E.64.CONSTANT R108, desc[UR8][R120.64+0x1000] ;  /* 0x00100008786c7981 */ /* 0x000ee2000c1e9b00 */
[----:B--2---:R-:W-:Y:S01]  /*0c50*/  FFMA.FTZ R123, R110, R78, R123 ;  /* 0x0000004e6e7b7223 */ /* 0x004fe2000001007b */
[----:B------:R-:W-:-:S02]  /*0c60*/  FFMA.FTZ R122, R111, R79, R122 ;  /* 0x0000004f6f7a7223 */ /* 0x000fc4000001007a */
[----:B------:R-:W2:Y:S01]  /*0c70*/  LDG.E.64.CONSTANT R110, desc[UR8][R120.64+0x1100] ;  /* 0x00110008786e7981 */ /* 0x000ea2000c1e9b00 */
[----:B-----5:R-:W-:Y:S01]  /*0c80*/  FFMA.FTZ R123, R72, R112, R123 ;  /* 0x00000070487b7223 */ /* 0x020fe2000001007b */
[----:B------:R-:W-:Y:S02]  /*0c90*/  FFMA.FTZ R122, R73, R113, R122 ;  /* 0x00000071497a7223 */ /* 0x000fe4000001007a */
[----:B------:R-:W5:Y:S01]  /*0ca0*/  LDG.E.64.CONSTANT R112, desc[UR8][R120.64+0x1200] ;  /* 0x0012000878707981 */ /* 0x000f62000c1e9b00 */
[----:B----4-:R-:W-:Y:S01]  /*0cb0*/  FFMA.FTZ R123, R114, R74, R123 ;  /* 0x0000004a727b7223 */ /* 0x010fe2000001007b */
[----:B------:R-:W-:Y:S02]  /*0cc0*/  FFMA.FTZ R122, R115, R75, R122 ;  /* 0x0000004b737a7223 */ /* 0x000fe4000001007a */
[----:B------:R-:W4:Y:S01]  /*0cd0*/  LDG.E.64.CONSTANT R114, desc[UR8][R120.64+0x1300] ;  /* 0x0013000878727981 */ /* 0x000f22000c1e9b00 */
[----:B---3--:R-:W-:Y:S01]  /*0ce0*/  FFMA.FTZ R123, R68, R108, R123 ;  /* 0x0000006c447b7223 */ /* 0x008fe2000001007b */
[----:B------:R-:W-:-:S02]  /*0cf0*/  FFMA.FTZ R122, R69, R109, R122 ;  /* 0x0000006d457a7223 */ /* 0x000fc4000001007a */
[----:B------:R-:W3:Y:S01]  /*0d00*/  LDG.E.64.CONSTANT R108, desc[UR8][R120.64+0x1400] ;  /* 0x00140008786c7981 */ /* 0x000ee2000c1e9b00 */
[----:B--2---:R-:W-:Y:S01]  /*0d10*/  FFMA.FTZ R123, R110, R70, R123 ;  /* 0x000000466e7b7223 */ /* 0x004fe2000001007b */
[----:B------:R-:W-:Y:S02]  /*0d20*/  FFMA.FTZ R122, R111, R71, R122 ;  /* 0x000000476f7a7223 */ /* 0x000fe4000001007a */
[----:B------:R-:W2:Y:S01]  /*0d30*/  LDG.E.64.CONSTANT R110, desc[UR8][R120.64+0x1500] ;  /* 0x00150008786e7981 */ /* 0x000ea2000c1e9b00 */
[----:B-----5:R-:W-:Y:S01]  /*0d40*/  FFMA.FTZ R123, R64, R112, R123 ;  /* 0x00000070407b7223 */ /* 0x020fe2000001007b */
        /* <DEDUP_REMOVED lines=77> */
[----:B------:R-:W-:Y:S01]  /*1220*/  UMOV UR4, 0xffffffff ;  /* 0xffffffff00047882 */ /* 0x000fe20000000000 */
[----:B---3--:R-:W-:Y:S01]  /*1230*/  FFMA.FTZ R123, R12, R108, R123 ;  /* 0x0000006c0c7b7223 */ /* 0x008fe2000001007b */
[----:B------:R-:W-:-:S03]  /*1240*/  FFMA.FTZ R122, R13, R109, R122 ;  /* 0x0000006d0d7a7223 */ /* 0x000fc6000001007a */
[----:B--2---:R-:W-:Y:S01]  /*1250*/  FFMA.FTZ R123, R110, R14, R123 ;  /* 0x0000000e6e7b7223 */ /* 0x004fe2000001007b */
[----:B------:R-:W-:-:S03]  /*1260*/  FFMA.FTZ R122, R111, R15, R122 ;  /* 0x0000000f6f7a7223 */ /* 0x000fc6000001007a */
[----:B-----5:R-:W-:Y:S01]  /*1270*/  FFMA.FTZ R123, R8, R112, R123 ;  /* 0x00000070087b7223 */ /* 0x020fe2000001007b */
[----:B------:R-:W-:-:S03]  /*1280*/  FFMA.FTZ R122, R9, R113, R122 ;  /* 0x00000071097a7223 */ /* 0x000fc6000001007a */
[----:B----4-:R-:W-:Y:S01]  /*1290*/  FFMA.FTZ R114, R114, R10, R123 ;  /* 0x0000000a72727223 */ /* 0x010fe2000001007b */
[----:B------:R-:W-:-:S04]  /*12a0*/  FFMA.FTZ R115, R115, R11, R122 ;  /* 0x0000000b73737223 */ /* 0x000fc8000001007a */
[----:B------:R-:W-:Y:S01]  /*12b0*/  FADD.FTZ R114, R114, R115 ;  /* 0x0000007372727221 */ /* 0x000fe20000010000 */
[----:B------:R-:W-:Y:S06]  /*12c0*/  BRA.DIV UR4, `(.L_x_23910) ;  /* 0x0000004a04d87947 */ /* 0x000fec000b800000 */
[----:B------:R0:W1:Y:S02]  /*12d0*/  SHFL.BFLY PT, R109, R114, 0x1, 0x1f ;  /* 0x0c201f00726d7f89 */ /* 0x00006400000e0000 */
.L_x_23946:
[C---:B------:R-:W-:Y:S01]  /*12e0*/  IADD3 R108, PT, PT, R105.reuse, 0x1, RZ ;  /* 0x00000001696c7810 */ /* 0x040fe20007ffe0ff */
[----:B-1----:R-:W-:Y:S01]  /*12f0*/  FADD.FTZ R109, R114, R109 ;  /* 0x0000006d726d7221 */ /* 0x002fe20000010000 */
[----:B------:R-:W-:Y:S01]  /*1300*/  ISETP.NE.U32.AND P3, PT, R0, 0x1, PT ;  /* 0x000000010000780c */ /* 0x000fe20003f65070 */
[----:B------:R-:W-:Y:S01]  /*1310*/  VIADD R105, R105, 0x40 ;  /* 0x0000004069697836 */ /* 0x000fe20000000000 */
[----:B------:R-:W-:Y:S02]  /*1320*/  I2FP.F32.S32 R108, R108 ;  /* 0x0000006c006c7245 */ /* 0x000fe40000201400 */
[----:B------:R-:W-:Y:S02]  /*1330*/  IADD3 R117, PT, PT, R117, 0x4, RZ ;  /* 0x0000000475757810 */ /* 0x000fe40007ffe0ff */
[----:B------:R-:W-:Y:S01]  /*1340*/  IADD3 R6, P2, PT, R6, 0x10, RZ ;  /* 0x0000001006067810 */ /* 0x000fe20007f5e0ff */
[----:B------:R-:W-:-:S03]  /*1350*/  FMUL.FTZ R108, R108, R107 ;  /* 0x0000006b6c6c7220 */ /* 0x000fc60000410000 */
[----:B------:R-:W-:Y:S02]  /*1360*/  IADD3.X R7, PT, PT, RZ, R7, RZ, P2, !PT ;  /* 0x00000007ff077210 */ /* 0x000fe400017fe4ff */
[----:B------:R-:W-:Y:S02]  /*1370*/  FSEL R108, R108, RZ, P0 ;  /* 0x000000ff6c6c7208 */ /* 0x000fe40000000000 */
[C---:B------:R-:W-:Y:S02]  /*1380*/  @P3 IADD3 R111, PT, PT, R106.reuse, -0x1, RZ ;  /* 0xffffffff6a6f3810 */ /* 0x040fe40007ffe0ff */
[----:B------:R-:W-:Y:S01]  /*1390*/  IADD3 R106, PT, PT, R106, 0x40, RZ ;  /* 0x000000406a6a7810 */ /* 0x000fe20007ffe0ff */
[----:B------:R-:W-:Y:S01]  /*13a0*/  FFMA.FTZ R109, R109, UR11, R108 ;  /* 0x0000000b6d6d7c23 */ /* 0x000fe2000801006c */
[CC--:B------:R-:W-:Y:S02]  /*13b0*/  @P3 ISETP.GE.AND P1, PT, R111.reuse, R116.reuse, PT ;  /* 0x000000746f00320c */ /* 0x0c0fe40003f26270 */
[----:B------:R-:W-:-:S02]  /*13c0*/  ISETP.GE.OR P4, PT, R111, R116, !P3 ;  /* 0x000000746f00720c */ /* 0x000fc40005f86670 */
[----:B------:R-:W-:Y:S02]  /*13d0*/  @P3 FSEL R108, R109, RZ, !P1 ;  /* 0x000000ff6d6c3208 */ /* 0x000fe40004800000 */
[----:B------:R-:W-:-:S03]  /*13e0*/  ISETP.GE.AND P1, PT, R117, R2, PT ;  /* 0x000000027500720c */ /* 0x000fc60003f26270 */
[----:B------:R1:W-:Y:S06]  /*13f0*/  @P3 STS [R5], R108 ;  /* 0x0000006c05003388 */ /* 0x0003ec0000000800 */
[----:B------:R-:W-:Y:S02]  /*1400*/  @!P4 FMNMX.FTZ R4, R4, R109, !PT ;  /* 0x0000006d0404c209 */ /* 0x000fe40007810000 */
[----:B-1----:R-:W-:Y:S02]  /*1410*/  IADD3 R5, PT, PT, R5, 0x100, RZ ;  /* 0x0000010005057810 */ /* 0x002fe40007ffe0ff */
[----:B------:R-:W-:Y:S05]  /*1420*/  @!P1 BRA `(.L_x_23911) ;  /* 0xfffffff400449947 */ /* 0x000fea000383ffff */
.L_x_23909:
[----:B------:R-:W-:Y:S05]  /*1430*/  BSYNC B0 ;  /* 0x0000000000007941 */ /* 0x000fea0003800000 */
.L_x_23908:
        /* <DEDUP_REMOVED lines=9> */
.L_x_23952:
[----:B------:R-:W3:Y:S01]  /*14d0*/  S2R R0, SR_TID.X ;  /* 0x0000000000007919 */ /* 0x000ee20000002100 */
[----:B------:R-:W-:Y:S01]  /*14e0*/  MOV R13, 0x400 ;  /* 0x00000400000d7802 */ /* 0x000fe20000000f00 */
[----:B------:R-:W-:Y:S05]  /*14f0*/  WARPSYNC.ALL ;  /* 0x0000000000007948 */ /* 0x000fea0003800000 */
[----:B------:R-:W4:Y:S01]  /*1500*/  S2R R12, SR_CgaCtaId ;  /* 0x00000000000c7919 */ /* 0x000f220000008800 */
[----:B------:R-:W-:Y:S02]  /*1510*/  IADD3 R9, PT, PT, R13, 0x300, RZ ;  /* 0x000003000d097810 */ /* 0x000fe40007ffe0ff */
[----:B-12---:R-:W-:-:S02]  /*1520*/  FMNMX.FTZ R7, R7, R6, !PT ;  /* 0x0000000607077209 */ /* 0x006fc40007810000 */
[----:B---3--:R-:W-:Y:S02]  /*1530*/  LOP3.LUT P0, R122, R0, 0x1f, RZ, 0xc0, !PT ;  /* 0x0000001f007a7812 */ /* 0x008fe4000780c0ff */
[----:B------:R-:W-:Y:S02]  /*1540*/  SHF.R.U32.HI R5, RZ, 0x5, R0 ;  /* 0x00000005ff057819 */ /* 0x000fe40000011600 */
[----:B----4-:R-:W-:-:S04]  /*1550*/  LEA R9, R12, R9, 0x18 ;  /* 0x000000090c097211 */ /* 0x010fc800078ec0ff */
[----:B------:R-:W-:-:S05]  /*1560*/  LEA R4, R5, R9, 0x2 ;  /* 0x0000000905047211 */ /* 0x000fca00078e10ff */
[----:B------:R-:W-:Y:S01]  /*1570*/  @!P0 STS [R4], R7 ;  /* 0x0000000704008388 */ /* 0x000fe20000000800 */
[----:B------:R-:W-:Y:S01]  /*1580*/  BAR.SYNC.DEFER_BLOCKING 0x0 ;  /* 0x0000000000007b1d */ /* 0x000fe20000010000 */
[C---:B------:R-:W-:Y:S01]  /*1590*/  ISETP.GT.U32.AND P1, PT, R122.reuse, 0x3, PT ;  /* 0x000000037a00780c */ /* 0x040fe20003f24070 */
[----:B------:R-:W-:Y:S01]  /*15a0*/  IMAD R6, R122, 0x4, R9 ;  /* 0x000000047a067824 */ /* 0x000fe200078e0209 */
[----:B------:R-:W-:Y:S02]  /*15b0*/  MOV R9, 0xff7fffff ;  /* 0xff7fffff00097802 */ /* 0x000fe40000000f00 */
[----:B------:R-:W-:Y:S01]  /*15c0*/  IADD3 R11, PT, PT, R116, 0xf, RZ ;  /* 0x0000000f740b7810 */ /* 0x000fe20007ffe0ff */
[----:B------:R-:W-:Y:S03]  /*15d0*/  BSSY.RECONVERGENT B0, `(.L_x_23913) ;  /* 0x00000ee000007945 */ /* 0x000fe60003800200 */
[----:B------:R-:W-:-:S05]  /*15e0*/  SHF.R.S32.HI R14, RZ, 0x1f, R11 ;  /* 0x0000001fff0e7819 */ /* 0x000fca000001140b */
[----:B------:R-:W1:Y:S04]  /*15f0*/  @!P1 LDS R9, [R6] ;  /* 0x0000000006099984 */ /* 0x000e680000000800 */
[----:B-1----:R-:W1:Y:S02]  /*1600*/  SHFL.BFLY PT, R8, R9, 0x2, 0x1f ;  /* 0x0c401f0009087f89 */ /* 0x002e6400000e0000 */
[----:B-1----:R-:W-:-:S05]  /*1610*/  FMNMX.FTZ R10, R8, R9, !PT ;  /* 0x00000009080a7209 */ /* 0x002fca0007810000 */
[----:B------:R-:W1:Y:S02]  /*1620*/  SHFL.BFLY PT, R7, R10, 0x1, 0x1f ;  /* 0x0c201f000a077f89 */ /* 0x000e6400000e0000 */
[----:B-1----:R-:W-:Y:S02]  /*1630*/  FMNMX.FTZ R8, R10, R7, !PT ;  /* 0x000000070a087209 */ /* 0x002fe40007810000 */
[----:B------:R-:W-:Y:S01]  /*1640*/  LEA.HI R7, R14, R11, RZ, 0x4 ;  /* 0x0000000b0e077211 */ /* 0x000fe200078f20ff */
[----:B------:R-:W-:-:S03]  /*1650*/  HFMA2 R11, -RZ, RZ, 0, 0 ;  /* 0x00000000ff0b7431 */ /* 0x000fc600000001ff */
[----:B------:R-:W-:Y:S01]  /*1660*/  LOP3.LUT R7, R7, 0xfffffff0, RZ, 0xc0, !PT ;  /* 0xfffffff007077812 */ /* 0x000fe200078ec0ff */
[----:B------:R-:W1:Y:S03]  /*1670*/  SHFL.IDX PT, R8, R8, RZ, 0x1f ;  /* 0x00001fff08087589 */ /* 0x000e6600000e0000 */
        /* <DEDUP_REMOVED lines=20> */
.L_x_23917:
[----:B------:R-:W1:Y:S01]  /*17c0*/  LDS R15, [R14] ;  /* 0x000000000e0f7984 */ /* 0x000e620000000800 */
[----:B------:R-:W-:Y:S01]  /*17d0*/  VIADD R9, R9, 0x1 ;  /* 0x0000000109097836 */ /* 0x000fe20000000000 */
[----:B------:R-:W-:-:S04]  /*17e0*/  IADD3 R10, PT, PT, R10, 0x80, RZ ;  /* 0x000000800a0a7810 */ /* 0x000fc80007ffe0ff */
        /* <DEDUP_REMOVED lines=8> */
.L_x_23916:
[----:B------:R-:W-:Y:S05]  /*1870*/  BSYNC.RECONVERGENT B1 ;  /* 0x0000000000017941 */ /* 0x000fea0003800200 */
.L_x_23915:
        /* <DEDUP_REMOVED lines=12> */
.L_x_23920:
        /* <DEDUP_REMOVED lines=15> */
[C---:B--2---:R-:W-:Y:S01]  /*1a30*/  FADD.FTZ R17, -R8.reuse, R17 ;  /* 0x0000001108117221 */ /* 0x044fe20000010100 */
[----:B------:R-:W-:Y:S02]  /*1a40*/  FMUL.FTZ R15, R15, 1.4426950216293334961 ;  /* 0x3fb8aa3b0f0f7820 */ /* 0x000fe40000410000 */
[----:B------:R-:W2:Y:S01]  /*1a50*/  LDS R39, [R9+0x1400] ;  /* 0x0014000009277984 */ /* 0x000ea20000000800 */
[C---:B---3--:R-:W-:Y:S01]  /*1a60*/  FADD.FTZ R19, -R8.reuse, R19 ;  /* 0x0000001308137221 */ /* 0x048fe20000010100 */
[----:B------:R-:W-:Y:S01]  /*1a70*/  FMUL.FTZ R17, R17, 1.4426950216293334961 ;  /* 0x3fb8aa3b11117820 */ /* 0x000fe20000410000 */
[----:B------:R-:W3:Y:S01]  /*1a80*/  MUFU.EX2 R14, R15 ;  /* 0x0000000f000e7308 */ /* 0x000ee20000000800 */
[----:B------:R-:W2:Y:S01]  /*1a90*/  LDS R41, [R9+0x1600] ;  /* 0x0016000009297984 */ /* 0x000ea20000000800 */
[C---:B----4-:R-:W-:Y:S01]  /*1aa0*/  FADD.FTZ R21, -R8.reuse, R21 ;  /* 0x0000001508157221 */ /* 0x050fe20000010100 */
[----:B------:R-:W-:Y:S01]  /*1ab0*/  FMUL.FTZ R19, R19, 1.4426950216293334961 ;  /* 0x3fb8aa3b13137820 */ /* 0x000fe20000410000 */
[----:B------:R-:W4:Y:S01]  /*1ac0*/  MUFU.EX2 R16, R17 ;  /* 0x0000001100107308 */ /* 0x000f220000000800 */
[----:B------:R-:W2:Y:S01]  /*1ad0*/  LDS R43, [R9+0x1800] ;  /* 0x00180000092b7984 */ /* 0x000ea20000000800 */
[C---:B0-----:R-:W-:Y:S01]  /*1ae0*/  FADD.FTZ R23, -R8.reuse, R23 ;  /* 0x0000001708177221 */ /* 0x041fe20000010100 */
[----:B------:R-:W-:Y:S01]  /*1af0*/  FMUL.FTZ R21, R21, 1.4426950216293334961 ;  /* 0x3fb8aa3b15157820 */ /* 0x000fe20000410000 */
[----:B------:R-:W0:Y:S01]  /*1b00*/  MUFU.EX2 R18, R19 ;  /* 0x0000001300127308 */ /* 0x000e220000000800 */
[----:B------:R-:W2:Y:S01]  /*1b10*/  LDS R45, [R9+0x1a00] ;  /* 0x001a0000092d7984 */ /* 0x000ea20000000800 */
[C---:B------:R-:W-:Y:S01]  /*1b20*/  FADD.FTZ R25, -R8.reuse, R25 ;  /* 0x0000001908197221 */ /* 0x040fe20000010100 */
[----:B------:R-:W-:Y:S01]  /*1b30*/  FMUL.FTZ R23, R23, 1.4426950216293334961 ;  /* 0x3fb8aa3b17177820 */ /* 0x000fe20000410000 */
[----:B------:R-:W0:Y:S01]  /*1b40*/  MUFU.EX2 R20, R21 ;  /* 0x0000001500147308 */ /* 0x000e220000000800 */
[----:B------:R-:W-:Y:S01]  /*1b50*/  FADD.FTZ R27, -R8, R27 ;  /* 0x0000001b081b7221 */ /* 0x000fe20000010100 */
        /* <DEDUP_REMOVED lines=8> */
[----:B0-----:R-:W-:Y:S01]  /*1be0*/  FADD.FTZ R11, R11, R18 ;  /* 0x000000120b0b7221 */ /* 0x001fe20000010000 */
[----:B------:R-:W-:Y:S01]  /*1bf0*/  FMUL.FTZ R29, R29, 1.4426950216293334961 ;  /* 0x3fb8aa3b1d1d7820 */ /* 0x000fe20000410000 */
[----:B------:R-:W0:Y:S01]  /*1c00*/  MUFU.EX2 R26, R27 ;  /* 0x0000001b001a7308 */ /* 0x000e220000000800 */
[C---:B------:R-:W-:Y:S01]  /*1c10*/  FADD.FTZ R33, -R8.reuse, R33 ;  /* 0x0000002108217221 */ /* 0x040fe20000010100 */
[----:B------:R-:W-:Y:S01]  /*1c20*/  FADD.FTZ R11, R11, R20 ;  /* 0x000000140b0b7221 */ /* 0x000fe20000010000 */
[----:B------:R-:W-:Y:S01]  /*1c30*/  FMUL.FTZ R31, R31, 1.4426950216293334961 ;  /* 0x3fb8aa3b1f1f7820 */ /* 0x000fe20000410000 */
[----:B------:R-:W2:Y:S01]  /*1c40*/  MUFU.EX2 R28, R29 ;  /* 0x0000001d001c7308 */ /* 0x000ea20000000800 */
[C---:B------:R-:W-:Y:S01]  /*1c50*/  FADD.FTZ R35, -R8.reuse, R35 ;  /* 0x0000002308237221 */ /* 0x040fe20000010100 */
[----:B---3--:R-:W-:Y:S01]  /*1c60*/  FADD.FTZ R11, R11, R22 ;  /* 0x000000160b0b7221 */ /* 0x008fe20000010000 */
[----:B------:R-:W-:Y:S01]  /*1c70*/  FMUL.FTZ R33, R33, 1.4426950216293334961 ;  /* 0x3fb8aa3b21217820 */ /* 0x000fe20000410000 */
[----:B------:R-:W3:Y:S01]  /*1c80*/  MUFU.EX2 R30, R31 ;  /* 0x0000001f001e7308 */ /* 0x000ee20000000800 */
[C---:B-1----:R-:W-:Y:S01]  /*1c90*/  FADD.FTZ R37, -R8.reuse, R37 ;  /* 0x0000002508257221 */ /* 0x042fe20000010100 */
[----:B----4-:R-:W-:Y:S01]  /*1ca0*/  FADD.FTZ R11, R11, R24 ;  /* 0x000000180b0b7221 */ /* 0x010fe20000010000 */
[----:B------:R-:W-:Y:S01]  /*1cb0*/  FMUL.FTZ R35, R35, 1.4426950216293334961 ;  /* 0x3fb8aa3b23237820 */ /* 0x000fe20000410000 */
[----:B------:R-:W1:Y:S01]  /*1cc0*/  MUFU.EX2 R32, R33 ;  /* 0x0000002100207308 */ /* 0x000e620000000800 */
[----:B------:R4:W-:Y:S01]  /*1cd0*/  STS [R9+-0x400], R14 ;  /* 0xfffc000e09007388 */ /* 0x0009e20000000800 */
[----:B0-----:R-:W-:Y:S01]  /*1ce0*/  FADD.FTZ R11, R11, R26 ;  /* 0x0000001a0b0b7221 */ /* 0x001fe20000010000 */
[C---:B--2---:R-:W-:Y:S01]  /*1cf0*/  FADD.FTZ R39, -R8.reuse, R39 ;  /* 0x0000002708277221 */ /* 0x044fe20000010100 */
[----:B------:R-:W-:Y:S01]  /*1d00*/  FMUL.FTZ R37, R37, 1.4426950216293334961 ;  /* 0x3fb8aa3b25257820 */ /* 0x000fe20000410000 */
[----:B------:R0:W-:Y:S01]  /*1d10*/  STS [R9+-0x200], R16 ;  /* 0xfffe001009007388 */ /* 0x0001e20000000800 */
[----:B------:R-:W-:Y:S01]  /*1d20*/  FADD.FTZ R11, R11, R28 ;  /* 0x0000001c0b0b7221 */ /* 0x000fe20000010000 */
[C---:B------:R-:W-:Y:S01]  /*1d30*/  FADD.FTZ R41, -R8.reuse, R41 ;  /* 0x0000002908297221 */ /* 0x040fe20000010100 */
[----:B------:R-:W-:Y:S01]  /*1d40*/  FMUL.FTZ R39, R39, 1.4426950216293334961 ;  /* 0x3fb8aa3b27277820 */ /* 0x000fe20000410000 */
[C---:B------:R-:W-:Y:S01]  /*1d50*/  FADD.FTZ R43, -R8.reuse, R43 ;  /* 0x0000002b082b7221 */ /* 0x040fe20000010100 */
[----:B---3--:R-:W-:Y:S01]  /*1d60*/  FADD.FTZ R11, R11, R30 ;  /* 0x0000001e0b0b7221 */ /* 0x008fe20000010000 */
[----:B----4-:R-:W2:Y:S01]  /*1d70*/  MUFU.EX2 R14, R35 ;  /* 0x00000023000e7308 */ /* 0x010ea20000000800 */
[----:B------:R-:W-:Y:S01]  /*1d80*/  FMUL.FTZ R41, R41, 1.4426950216293334961 ;  /* 0x3fb8aa3b29297820 */ /* 0x000fe20000410000 */
[----:B------:R-:W-:Y:S01]  /*1d90*/  FADD.FTZ R45, -R8, R45 ;  /* 0x0000002d082d7221 */ /* 0x000fe20000010100 */
[----:B-1----:R-:W-:Y:S01]  /*1da0*/  FADD.FTZ R11, R11, R32 ;  /* 0x000000200b0b7221 */ /* 0x002fe20000010000 */
[----:B0-----:R-:W0:Y:S01]  /*1db0*/  MUFU.EX2 R16, R37 ;  /* 0x0000002500107308 */ /* 0x001e220000000800 */
        /* <DEDUP_REMOVED lines=28> */
.L_x_23919:
[----:B------:R-:W-:Y:S05]  /*1f80*/  BSYNC.RECONVERGENT B1 ;  /* 0x0000000000017941 */ /* 0x000fea0003800200 */
.L_x_23918:
[----:B------:R-:W-:Y:S01]  /*1f90*/  IADD3 R14, PT, PT, -R10, R7, RZ ;  /* 0x000000070a0e7210 */ /* 0x000fe20007ffe1ff */
[----:B------:R-:W-:Y:S03]  /*1fa0*/  BSSY.RECONVERGENT B1, `(.L_x_23921) ;  /* 0x0000036000017945 */ /* 0x000fe60003800200 */
        /* <DEDUP_REMOVED lines=15> */
[C---:B---3--:R-:W-:Y:S01]  /*20a0*/  FADD.FTZ R19, -R8.reuse, R19 ;  /* 0x0000001308137221 */ /* 0x048fe20000010100 */
[----:B------:R-:W-:Y:S02]  /*20b0*/  FMUL.FTZ R17, R17, 1.4426950216293334961 ;  /* 0x3fb8aa3b11117820 */ /* 0x000fe40000410000 */
[----:B------:R-:W1:Y:S01]  /*20c0*/  MUFU.EX2 R14, R15 ;  /* 0x0000000f000e7308 */ /* 0x000e620000000800 */
[C---:B----4-:R-:W-:Y:S01]  /*20d0*/  FADD.FTZ R21, -R8.reuse, R21 ;  /* 0x0000001508157221 */ /* 0x050fe20000010100 */
[----:B------:R-:W-:Y:S02]  /*20e0*/  FMUL.FTZ R19, R19, 1.4426950216293334961 ;  /* 0x3fb8aa3b13137820 */ /* 0x000fe40000410000 */
[----:B------:R-:W2:Y:S01]  /*20f0*/  MUFU.EX2 R16, R17 ;  /* 0x0000001100107308 */ /* 0x000ea20000000800 */
[----:B0-----:R-:W-:Y:S01]  /*2100*/  FADD.FTZ R23, -R8, R23 ;  /* 0x0000001708177221 */ /* 0x001fe20000010100 */
[----:B------:R-:W-:-:S02]  /*2110*/  FMUL.FTZ R21, R21, 1.4426950216293334961 ;  /* 0x3fb8aa3b15157820 */ /* 0x000fc40000410000 */
[----:B------:R-:W0:Y:S01]  /*2120*/  MUFU.EX2 R18, R19 ;  /* 0x0000001300127308 */ /* 0x000e220000000800 */
[C---:B------:R-:W-:Y:S01]  /*2130*/  FADD.FTZ R25, -R8.reuse, R25 ;  /* 0x0000001908197221 */ /* 0x040fe20000010100 */
[----:B------:R-:W-:Y:S02]  /*2140*/  FMUL.FTZ R23, R23, 1.4426950216293334961 ;  /* 0x3fb8aa3b17177820 */ /* 0x000fe40000410000 */
[----:B------:R-:W3:Y:S01]  /*2150*/  MUFU.EX2 R20, R21 ;  /* 0x0000001500147308 */ /* 0x000ee20000000800 */
[----:B-1----:R-:W-:Y:S01]  /*2160*/  FADD.FTZ R11, R11, R14 ;  /* 0x0000000e0b0b7221 */ /* 0x002fe20000010000 */
[C---:B------:R-:W-:Y:S01]  /*2170*/  FADD.FTZ R27, -R8.reuse, R27 ;  /* 0x0000001b081b7221 */ /* 0x040fe20000010100 */
[----:B------:R-:W-:Y:S01]  /*2180*/  FMUL.FTZ R25, R25, 1.4426950216293334961 ;  /* 0x3fb8aa3b19197820 */ /* 0x000fe20000410000 */
[----:B------:R-:W1:Y:S01]  /*2190*/  MUFU.EX2 R22, R23 ;  /* 0x0000001700167308 */ /* 0x000e620000000800 */
[----:B--2---:R-:W-:Y:S01]  /*21a0*/  FADD.FTZ R11, R11, R16 ;  /* 0x000000100b0b7221 */ /* 0x004fe20000010000 */
[----:B------:R-:W-:Y:S01]  /*21b0*/  FADD.FTZ R29, -R8, R29 ;  /* 0x0000001d081d7221 */ /* 0x000fe20000010100 */
[----:B------:R-:W-:Y:S01]  /*21c0*/  FMUL.FTZ R27, R27, 1.4426950216293334961 ;  /* 0x3fb8aa3b1b1b7820 */ /* 0x000fe20000410000 */
[----:B------:R-:W2:Y:S01]  /*21d0*/  MUFU.EX2 R24, R25 ;  /* 0x0000001900187308 */ /* 0x000ea20000000800 */
[----:B0-----:R-:W-:Y:S01]  /*21e0*/  FADD.FTZ R11, R11, R18 ;  /* 0x000000120b0b7221 */ /* 0x001fe20000010000 */
[----:B------:R-:W-:Y:S01]  /*21f0*/  FMUL.FTZ R29, R29, 1.4426950216293334961 ;  /* 0x3fb8aa3b1d1d7820 */ /* 0x000fe20000410000 */
[----:B------:R-:W-:Y:S01]  /*2200*/  STS [R9+-0x400], R14 ;  /* 0xfffc000e09007388 */ /* 0x000fe20000000800 */
[----:B------:R-:W0:Y:S01]  /*2210*/  MUFU.EX2 R26, R27 ;  /* 0x0000001b001a7308 */ /* 0x000e220000000800 */
[----:B---3--:R-:W-:-:S02]  /*2220*/  FADD.FTZ R11, R11, R20 ;  /* 0x000000140b0b7221 */ /* 0x008fc40000010000 */
[----:B------:R-:W-:Y:S01]  /*2230*/  STS [R9+-0x200], R16 ;  /* 0xfffe001009007388 */ /* 0x000fe20000000800 */
[----:B------:R-:W3:Y:S01]  /*2240*/  MUFU.EX2 R28, R29 ;  /* 0x0000001d001c7308 */ /* 0x000ee20000000800 */
[----:B-1----:R-:W-:Y:S02]  /*2250*/  FADD.FTZ R11, R11, R22 ;  /* 0x000000160b0b7221 */ /* 0x002fe40000010000 */
[----:B------:R-:W-:Y:S02]  /*2260*/  STS [R9], R18 ;  /* 0x0000001209007388 */ /* 0x000fe40000000800 */
[----:B--2---:R-:W-:Y:S02]  /*2270*/  FADD.FTZ R11, R11, R24 ;  /* 0x000000180b0b7221 */ /* 0x004fe40000010000 */
[----:B------:R-:W-:Y:S02]  /*2280*/  STS [R9+0x200], R20 ;  /* 0x0002001409007388 */ /* 0x000fe40000000800 */
[----:B0-----:R-:W-:-:S02]  /*2290*/  FADD.FTZ R11, R11, R26 ;  /* 0x0000001a0b0b7221 */ /* 0x001fc40000010000 */
[----:B------:R-:W-:Y:S02]  /*22a0*/  STS [R9+0x400], R22 ;  /* 0x0004001609007388 */ /* 0x000fe40000000800 */
[----:B---3--:R-:W-:Y:S02]  /*22b0*/  FADD.FTZ R11, R11, R28 ;  /* 0x0000001c0b0b7221 */ /* 0x008fe40000010000 */
[----:B------:R-:W-:Y:S04]  /*22c0*/  STS [R9+0x600], R24 ;  /* 0x0006001809007388 */ /* 0x000fe80000000800 */
[----:B------:R-:W-:Y:S04]  /*22d0*/  STS [R9+0x800], R26 ;  /* 0x0008001a09007388 */ /* 0x000fe80000000800 */
[----:B------:R0:W-:Y:S02]  /*22e0*/  STS [R9+0xa00], R28 ;  /* 0x000a001c09007388 */ /* 0x0001e40000000800 */
[----:B0-----:R-:W-:-:S07]  /*22f0*/  VIADD R9, R9, 0x1000 ;  /* 0x0000100009097836 */ /* 0x001fce0000000000 */
.L_x_23922:
[----:B------:R-:W-:Y:S05]  /*2300*/  BSYNC.RECONVERGENT B1 ;  /* 0x0000000000017941 */ /* 0x000fea0003800200 */
.L_x_23921:
        /* <DEDUP_REMOVED lines=9> */
[C---:B---3--:R-:W-:Y:S01]  /*23a0*/  FADD.FTZ R19, -R8.reuse, R19 ;  /* 0x0000001308137221 */ /* 0x048fe20000010100 */
[----:B------:R-:W-:Y:S02]  /*23b0*/  FMUL.FTZ R17, R17, 1.4426950216293334961 ;  /* 0x3fb8aa3b11117820 */ /* 0x000fe40000410000 */
        /* <DEDUP_REMOVED lines=15> */
.L_x_23914:
[----:B------:R-:W-:Y:S05]  /*24b0*/  BSYNC.RECONVERGENT B0 ;  /* 0x0000000000007941 */ /* 0x000fea0003800200 */
.L_x_23913:
        /* <DEDUP_REMOVED lines=25> */
[----:B------:R1:W2:Y:S03]  /*2650*/  MUFU.RCP R35, R9 ;  /* 0x0000000900237308 */ /* 0x0002a60000001000 */
[C---:B------:R-:W-:Y:S02]  /*2660*/  LOP3.LUT R4, R6.reuse, 0x180, RZ, 0xc0, !PT ;  /* 0x0000018006047812 */ /* 0x040fe400078ec0ff */
[----:B------:R-:W-:-:S02]  /*2670*/  ISETP.GE.U32.AND P1, PT, R6, 0x180, PT ;  /* 0x000001800600780c */ /* 0x000fc40003f26070 */
[----:B------:R-:W-:Y:S02]  /*2680*/  ISETP.NE.AND P0, PT, R4, 0x180, PT ;  /* 0x000001800400780c */ /* 0x000fe40003f05270 */
[----:B------:R-:W-:-:S11]  /*2690*/  MOV R4, R0 ;  /* 0x0000000000047202 */ /* 0x000fd60000000f00 */
[----:B-12---:R-:W-:Y:S05]  /*26a0*/  @!P0 BRA `(.L_x_23926) ;  /* 0x0000000000408947 */ /* 0x006fea0003800000 */
        /* <DEDUP_REMOVED lines=9> */
.L_x_23927:
[----:B------:R-:W1:Y:S01]  /*2740*/  LDS R9, [R6] ;  /* 0x0000000006097984 */ /* 0x000e620000000800 */
[----:B------:R-:W-:-:S04]  /*2750*/  IADD3 R8, PT, PT, R8, 0x1, RZ ;  /* 0x0000000108087810 */ /* 0x000fc80007ffe0ff */
[----:B------:R-:W-:Y:S01]  /*2760*/  ISETP.NE.AND P0, PT, R8, RZ, PT ;  /* 0x000000ff0800720c */ /* 0x000fe20003f05270 */
[----:B-1----:R-:W-:-:S05]  /*2770*/  FMUL.FTZ R9, R9, R35 ;  /* 0x0000002309097220 */ /* 0x002fca0000410000 */
[----:B------:R1:W-:Y:S02]  /*2780*/  STS [R6], R9 ;  /* 0x0000000906007388 */ /* 0x0003e40000000800 */
[----:B-1----:R-:W-:-:S05]  /*2790*/  IADD3 R6, PT, PT, R6, 0x200, RZ ;  /* 0x0000020006067810 */ /* 0x002fca0007ffe0ff */
[----:B------:R-:W-:Y:S05]  /*27a0*/  @P0 BRA `(.L_x_23927) ;  /* 0xfffffffc00e40947 */ /* 0x000fea000383ffff */
.L_x_23926:
[----:B------:R-:W-:Y:S05]  /*27b0*/  BSYNC.RECONVERGENT B1 ;  /* 0x0000000000017941 */ /* 0x000fea0003800200 */
.L_x_23925:
        /* <DEDUP_REMOVED lines=12> */
.L_x_23930:
        /* <DEDUP_REMOVED lines=21> */
[----:B0-----:R-:W-:-:S03]  /*29d0*/  FMUL.FTZ R19, R35, R18 ;  /* 0x0000001223137220 */ /* 0x001fc60000410000 */
        /* <DEDUP_REMOVED lines=30> */
.L_x_23929:
[----:B------:R-:W-:Y:S05]  /*2bc0*/  BSYNC.RECONVERGENT B1 ;  /* 0x0000000000017941 */ /* 0x000fea0003800200 */
.L_x_23928:
        /* <DEDUP_REMOVED lines=21> */
[----:B0-----:R-:W-:-:S03]  /*2d20*/  FMUL.FTZ R19, R35, R18 ;  /* 0x0000001223137220 */ /* 0x001fc60000410000 */
        /* <DEDUP_REMOVED lines=9> */
.L_x_23932:
[----:B------:R-:W-:Y:S05]  /*2dc0*/  BSYNC.RECONVERGENT B1 ;  /* 0x0000000000017941 */ /* 0x000fea0003800200 */
.L_x_23931:
        /* <DEDUP_REMOVED lines=14> */
.L_x_23924:
[----:B------:R-:W-:Y:S05]  /*2eb0*/  BSYNC.RECONVERGENT B0 ;  /* 0x0000000000007941 */ /* 0x000fea0003800200 */
.L_x_23923:
[----:B------:R-:W-:Y:S01]  /*2ec0*/  ISETP.GE.AND P0, PT, R5, R2, PT ;  /* 0x000000020500720c */ /* 0x000fe20003f06270 */
[----:B------:R-:W3:Y:S08]  /*2ed0*/  S2UR UR7, SR_CTAID.Y ;  /* 0x00000000000779c3 */ /* 0x000ef00000002600 */
[----:B------:R-:W-:Y:S01]  /*2ee0*/  BAR.SYNC.DEFER_BLOCKING 0x0 ;  /* 0x0000000000007b1d */ /* 0x000fe20000010000 */
[----:B------:R-:W-:Y:S01]  /*2ef0*/  HFMA2 R117, -RZ, RZ, 0, 0 ;  /* 0x00000000ff757431 */ /* 0x000fe200000001ff */
[----:B------:R-:W-:Y:S01]  /*2f00*/  CS2R R120, SRZ ;  /* 0x0000000000787805 */ /* 0x000fe2000001ff00 */
[----:B------:R-:W-:Y:S01]  /*2f10*/  HFMA2 R4, -RZ, RZ, 0, 0 ;  /* 0x00000000ff047431 */ /* 0x000fe200000001ff */
[----:B------:R-:W-:-:S02]  /*2f20*/  CS2R R118, SRZ ;  /* 0x0000000000767805 */ /* 0x000fc4000001ff00 */
[----:B0-----:R-:W-:Y:S01]  /*2f30*/  CS2R R114, SRZ ;  /* 0x0000000000727805 */ /* 0x001fe2000001ff00 */
[----:B------:R-:W0:Y:S01]  /*2f40*/  LDCU UR12, c[0x0][0x3cc] ;  /* 0x00007980ff0c77ac */ /* 0x000e220008000800 */
[----:B------:R-:W-:Y:S01]  /*2f50*/  BSSY.RECONVERGENT B0, `(.L_x_23933) ;  /* 0x00001b3000007945 */ /* 0x000fe20003800200 */
[----:B------:R-:W-:Y:S02]  /*2f60*/  MOV R113, RZ ;  /* 0x000000ff00717202 */ /* 0x000fe40000000f00 */
[----:B--2---:R-:W-:Y:S01]  /*2f70*/  CS2R R6, SRZ ;  /* 0x0000000000067805 */ /* 0x004fe2000001ff00 */
[----:B------:R-:W2:Y:S01]  /*2f80*/  LDCU.64 UR4, c[0x0][0x398] ;  /* 0x00007300ff0477ac */ /* 0x000ea20008000a00 */
[----:B-1----:R-:W-:Y:S02]  /*2f90*/  CS2R R8, SRZ ;  /* 0x0000000000087805 */ /* 0x002fe4000001ff00 */
[----:B------:R-:W-:Y:S02]  /*2fa0*/  CS2R R10, SRZ ;  /* 0x00000000000a7805 */ /* 0x000fe4000001ff00 */
[----:B------:R-:W-:-:S02]  /*2fb0*/  CS2R R100, SRZ ;  /* 0x0000000000647805 */ /* 0x000fc4000001ff00 */
[----:B------:R-:W-:Y:S02]  /*2fc0*/  CS2R R102, SRZ ;  /* 0x0000000000667805 */ /* 0x000fe4000001ff00 */
[----:B------:R-:W-:Y:S02]  /*2fd0*/  CS2R R104, SRZ ;  /* 0x0000000000687805 */ /* 0x000fe4000001ff00 */
[----:B-----5:R-:W-:Y:S02]  /*2fe0*/  CS2R R106, SRZ ;  /* 0x00000000006a7805 */ /* 0x020fe4000001ff00 */
[----:B------:R-:W-:Y:S01]  /*2ff0*/  MOV R108, RZ ;  /* 0x000000ff006c7202 */ /* 0x000fe20000000f00 */
[----:B0--3--:R-:W-:Y:S06]  /*3000*/  @P0 BRA `(.L_x_23934) ;  /* 0x00000018009c0947 */ /* 0x009fec0003800000 */
[----:B------:R-:W0:Y:S01]  /*3010*/  LDC R15, c[0x0][0x3b8] ;  /* 0x0000ee00ff0f7b82 */ /* 0x000e220000000800 */
[----:B------:R-:W1:Y:S01]  /*3020*/  LDCU UR6, c[0x0][0x3d0] ;  /* 0x00007a00ff0677ac */ /* 0x000e620008000800 */
[----:B------:R-:W-:Y:S01]  /*3030*/  SHF.R.U32.HI R14, RZ, 0x3, R0 ;  /* 0x00000003ff0e7819 */ /* 0x000fe20000011600 */
[----:B------:R-:W-:Y:S01]  /*3040*/  IMAD.SHL.U32 R16, R0, 0x10, RZ ;  /* 0x0000001000107824 */ /* 0x000fe200078e00ff */
[----:B------:R-:W-:Y:S01]  /*3050*/  IADD3 R13, PT, PT, R13, 0x320, RZ ;  /* 0x000003200d0d7810 */ /* 0x000fe20007ffe0ff */
[----:B------:R-:W3:Y:S01]  /*3060*/  LDCU.64 UR10, c[0x0][0x3a8] ;  /* 0x00007500ff0a77ac */ /* 0x000ee20008000a00 */
[----:B------:R-:W-:Y:S01]  /*3070*/  LOP3.LUT R14, R14, 0x7c, RZ, 0xc0, !PT ;  /* 0x0000007c0e0e7812 */ /* 0x000fe200078ec0ff */
[----:B------:R-:W-:Y:S01]  /*3080*/  VIADD R112, R5, 0x1 ;  /* 0x0000000105707836 */ /* 0x000fe20000000000 */
[----:B------:R-:W-:Y:S02]  /*3090*/  SHF.L.U32 R124, R0, 0x2, RZ ;  /* 0x00000002007c7819 */ /* 0x000fe400000006ff */
[----:B------:R-:W-:-:S02]  /*30a0*/  LEA R13, R12, R13, 0x18 ;  /* 0x0000000d0c0d7211 */ /* 0x000fc400078ec0ff */
[----:B------:R-:W-:Y:S02]  /*30b0*/  LOP3.LUT R16, R16, 0x30, RZ, 0xe2, !PT ;  /* 0x0000003010107812 */ /* 0x000fe400078ee2ff */
[----:B------:R-:W-:Y:S02]  /*30c0*/  LOP3.LUT R12, R124, 0xc, RZ, 0xc0, !PT ;  /* 0x0000000c7c0c7812 */ /* 0x000fe400078ec0ff */
[C---:B------:R-:W-:Y:S02]  /*30d0*/  LEA R16, R5.reuse, R16, 0x6 ;  /* 0x0000001005107211 */ /* 0x040fe400078e30ff */
[----:B------:R-:W-:Y:S01]  /*30e0*/  LEA R12, R5, R12, 0x4 ;  /* 0x0000000c050c7211 */ /* 0x000fe200078e20ff */
[----:B-1----:R-:W-:Y:S01]  /*30f0*/  IMAD R126, R3, UR6, RZ ;  /* 0x00000006037e7c24 */ /* 0x002fe2000f8e02ff */
[----:B------:R-:W-:Y:S02]  /*3100*/  IADD3 R109, PT, PT, R13, R16, RZ ;  /* 0x000000100d6d7210 */ /* 0x000fe40007ffe0ff */
[----:B------:R-:W-:Y:S01]  /*3110*/  IADD3 R123, PT, PT, R5, -R2, RZ ;  /* 0x80000002057b7210 */ /* 0x000fe20007ffe0ff */
[----:B0-----:R-:W-:Y:S01]  /*3120*/  IMAD R17, R15, UR7, RZ ;  /* 0x000000070f117c24 */ /* 0x001fe2000f8e02ff */
[----:B------:R-:W-:-:S02]  /*3130*/  MOV R15, RZ ;  /* 0x000000ff000f7202 */ /* 0x000fc40000000f00 */
[----:B------:R-:W-:Y:S02]  /*3140*/  MOV R121, RZ ;  /* 0x000000ff00797202 */ /* 0x000fe40000000f00 */
[----:B------:R-:W-:Y:S01]  /*3150*/  LOP3.LUT R124, R124, 0x7c, RZ, 0xc0, !PT ;  /* 0x0000007c7c7c7812 */ /* 0x000fe200078ec0ff */
[----:B------:R-:W-:Y:S01]  /*3160*/  IMAD.WIDE R14, R17, 0x4, R14 ;  /* 0x00000004110e7825 */ /* 0x000fe200078e020e */
[----:B------:R-:W-:Y:S02]  /*3170*/  SHF.R.S32.HI R127, RZ, 0x1f, R126 ;  /* 0x0000001fff7f7819 */ /* 0x000fe4000001147e */
[----:B------:R-:W-:Y:S02]  /*3180*/  IADD3 R3, PT, PT, R12, 0x1, RZ ;  /* 0x000000010c037810 */ /* 0x000fe40007ffe0ff */
[----:B---3--:R-:W-:-:S04]  /*3190*/  IADD3 R110, P0, PT, R14, UR10, RZ ;  /* 0x0000000a0e6e7c10 */ /* 0x008fc8000ff1e0ff */
[----:B------:R-:W-:-:S09]  /*31a0*/  IADD3.X R111, PT, PT, R15, UR11, RZ, P0, !PT ;  /* 0x0000000b0f6f7c10 */ /* 0x000fd200087fe4ff */
.L_x_23935:
[----:B------:R-:W3:Y:S04]  /*31b0*/  LDG.E.CONSTANT R13, desc[UR8][R110.64] ;  /* 0x000000086e0d7981 */ /* 0x000ee8000c1e9900 */
[----:B------:R-:W0:Y:S01]  /*31c0*/  LDS.128 R64, [R109] ;  /* 0x000000006d407984 */ /* 0x000e220000000c00 */
[----:B---3--:R-:W-:-:S03]  /*31d0*/  IMAD.WIDE R12, R13, UR12, R126 ;  /* 0x0000000c0d0c7c25 */ /* 0x008fc6000f8e027e */
[----:B------:R-:W-:-:S04]  /*31e0*/  IADD3 R12, P0, PT, R124, R12, RZ ;  /* 0x0000000c7c0c7210 */ /* 0x000fc80007f1e0ff */
[----:B------:R-:W-:Y:S02]  /*31f0*/  IADD3.X R13, PT, PT, RZ, R13, RZ, P0, !PT ;  /* 0x0000000dff0d7210 */ /* 0x000fe400007fe4ff */
[----:B--2---:R-:W-:-:S04]  /*3200*/  LEA R98, P0, R12, UR4, 0x2 ;  /* 0x000000040c627c11 */ /* 0x004fc8000f8010ff */
        /* <DEDUP_REMOVED lines=20> */
[-C--:B------:R-:W-:Y:S02]  /*3350*/  @!P1 ISETP.GE.AND P2, PT, R3, R116.reuse, PT ;  /* 0x000000740300920c */ /* 0x080fe40003f46270 */
[----:B------:R-:W-:Y:S01]  /*3360*/  @!P1 ISETP.GE.AND P0, PT, R97, R116, PT ;  /* 0x000000746100920c */ /* 0x000fe20003f06270 */
[----:B------:R-:W5:Y:S01]  /*3370*/  LDG.E.128.CONSTANT R88, desc[UR8][R98.64+0x2a00] ;  /* 0x002a000862587981 */ /* 0x000f62000c1e9d00 */
[----:B------:R-:W-:-:S02]  /*3380*/  @!P1 IADD3 R69, PT, PT, R3, 0x2, RZ ;  /* 0x0000000203459810 */ /* 0x000fc40007ffe0ff */
[C---:B------:R-:W-:Y:S01]  /*3390*/  @!P1 IADD3 R71, PT, PT, R3.reuse, 0x1, RZ ;  /* 0x0000000103479810 */ /* 0x040fe20007ffe0ff */
[----:B------:R-:W5:Y:S01]  /*33a0*/  LDG.E.128.CONSTANT R92, desc[UR8][R98.64+0x2c00] ;  /* 0x002c0008625c7981 */ /* 0x000f62000c1e9d00 */
[-C--:B------:R-:W-:Y:S02]  /*33b0*/  @!P1 ISETP.GE.AND P3, PT, R3, R116.reuse, PT ;  /* 0x000000740300920c */ /* 0x080fe40003f66270 */
[----:B--2---:R-:W-:Y:S02]  /*33c0*/  @!P1 FSEL R77, R77, RZ, !P2 ;  /* 0x000000ff4d4d9208 */ /* 0x004fe40005000000 */
[----:B------:R-:W-:Y:S02]  /*33d0*/  @!P1 FSEL R76, R76, RZ, !P0 ;  /* 0x000000ff4c4c9208 */ /* 0x000fe40004000000 */
[-C--:B------:R-:W-:Y:S01]  /*33e0*/  @!P1 ISETP.GE.AND P0, PT, R71, R116.reuse, PT ;  /* 0x000000744700920c */ /* 0x080fe20003f06270 */
[----:B0-----:R-:W-:Y:S01]  /*33f0*/  FMUL.FTZ R77, R65, R77 ;  /* 0x0000004d414d7220 */ /* 0x001fe20000410000 */
[----:B------:R-:W-:-:S02]  /*3400*/  @!P1 ISETP.GE.AND P2, PT, R69, R116, PT ;  /* 0x000000744500920c */ /* 0x000fc40003f46270 */
[----:B------:R-:W2:Y:S01]  /*3410*/  LDG.E.128.CONSTANT R68, desc[UR8][R98.64+0x2000] ;  /* 0x0020000862447981 */ /* 0x000ea2000c1e9d00 */
[----:B------:R-:W-:Y:S01]  /*3420*/  @!P1 FSEL R78, R78, RZ, !P0 ;  /* 0x000000ff4e4e9208 */ /* 0x000fe20004000000 */
[----:B------:R-:W-:Y:S01]  /*3430*/  FFMA.FTZ R77, R64, R76, R77 ;  /* 0x0000004c404d7223 */ /* 0x000fe2000001004d */
[----:B---3--:R-:W-:Y:S02]  /*3440*/  @!P1 FSEL R85, R85, RZ, !P3 ;  /* 0x000000ff55559208 */ /* 0x008fe40005800000 */
[----:B------:R-:W-:Y:S01]  /*3450*/  @!P1 FSEL R79, R79, RZ, !P2 ;  /* 0x000000ff4f4f9208 */ /* 0x000fe20005000000 */
[----:B------:R-:W-:Y:S02]  /*3460*/  FFMA.FTZ R76, R66, R78, R77 ;  /* 0x0000004e424c7223 */ /* 0x000fe4000001004d */
[----:B------:R-:W-:Y:S01]  /*3470*/  FMUL.FTZ R77, R65, R85 ;  /* 0x00000055414d7220 */ /* 0x000fe20000410000 */
[----:B------:R-:W-:Y:S01]  /*3480*/  @!P1 IADD3 R85, PT, PT, R3, 0x1, RZ ;  /* 0x0000000103559810 */ /* 0x000fe20007ffe0ff */
[----:B------:R-:W-:Y:S01]  /*3490*/  FFMA.FTZ R76, R67, R79, R76 ;  /* 0x0000004f434c7223 */ /* 0x000fe2000001004c */
[----:B------:R-:W-:-:S02]  /*34a0*/  @!P1 ISETP.GE.AND P0, PT, R97, R116, PT ;  /* 0x000000746100920c */ /* 0x000fc40003f06270 */
[-C--:B------:R-:W-:Y:S02]  /*34b0*/  @!P1 ISETP.GE.AND P5, PT, R85, R116.reuse, PT ;  /* 0x000000745500920c */ /* 0x080fe40003fa6270 */
[----:B------:R-:W-:Y:S02]  /*34c0*/  @!P1 IADD3 R79, PT, PT, R3, 0x2, RZ ;  /* 0x00000002034f9810 */ /* 0x000fe40007ffe0ff */
[----:B------:R-:W-:Y:S02]  /*34d0*/  @!P1 FSEL R84, R84, RZ, !P0 ;  /* 0x000000ff54549208 */ /* 0x000fe40004000000 */
[----:B------:R-:W-:Y:S02]  /*34e0*/  @!P1 FSEL R86, R86, RZ, !P5 ;  /* 0x000000ff56569208 */ /* 0x000fe40006800000 */
[CC--:B------:R-:W-:Y:S02]  /*34f0*/  @!P1 ISETP.GE.AND P6, PT, R79.reuse, R116.reuse, PT ;  /* 0x000000744f00920c */ /* 0x0c0fe40003fc6270 */
[----:B------:R-:W-:-:S02]  /*3500*/  @!P1 ISETP.GE.AND P0, PT, R79, R116, PT ;  /* 0x000000744f00920c */ /* 0x000fc40003f06270 */
[-C--:B------:R-:W-:Y:S02]  /*3510*/  @!P1 ISETP.GE.AND P3, PT, R79, R116.reuse, PT ;  /* 0x000000744f00920c */ /* 0x080fe40003f66270 */
[-C--:B------:R-:W-:Y:S02]  /*3520*/  @!P1 ISETP.GE.AND P5, PT, R97, R116.reuse, PT ;  /* 0x000000746100920c */ /* 0x080fe40003fa6270 */
[----:B------:R-:W-:Y:S02]  /*3530*/  @!P1 IADD3 R79, PT, PT, R3, 0x1, RZ ;  /* 0x00000001034f9810 */ /* 0x000fe40007ffe0ff */
[----:B------:R-:W-:Y:S02]  /*3540*/  @!P1 FSEL R87, R87, RZ, !P6 ;  /* 0x000000ff57579208 */ /* 0x000fe40007000000 */
[----:B----4-:R-:W-:Y:S02]  /*3550*/  @!P1 FSEL R80, R80, RZ, !P5 ;  /* 0x000000ff50509208 */ /* 0x010fe40006800000 */
[----:B------:R-:W-:-:S02]  /*3560*/  @!P1 ISETP.GE.AND P6, PT, R79, R116, PT ;  /* 0x000000744f00920c */ /* 0x000fc40003fc6270 */
        /* <DEDUP_REMOVED lines=9> */
[----:B-----5:R-:W-:Y:S02]  /*3600*/  @!P1 FSEL R12, R12, RZ, !P4 ;  /* 0x000000ff0c0c9208 */ /* 0x020fe40006000000 */
[-C--:B------:R-:W-:Y:S02]  /*3610*/  @!P1 ISETP.GE.AND P2, PT, R85, R116.reuse, PT ;  /* 0x000000745500920c */ /* 0x080fe40003f46270 */
        /* <DEDUP_REMOVED lines=27> */
[-C--:B------:R-:W-:Y:S02]  /*37d0*/  @!P1 ISETP.GE.AND P0, PT, R97, R116.reuse, PT ;  /* 0x000000746100920c */ /* 0x080fe40003f06270 */
[----:B------:R-:W-:Y:S02]  /*37e0*/  @!P1 FSEL R23, R23, RZ, !P4 ;  /* 0x000000ff17179208 */ /* 0x000fe40006000000 */
[-C--:B------:R-:W-:Y:S01]  /*37f0*/  @!P1 ISETP.GE.AND P4, PT, R79, R116.reuse, PT ;  /* 0x000000744f00920c */ /* 0x080fe20003f86270 */
[C---:B------:R-:W-:Y:S01]  /*3800*/  @!P1 VIADD R79, R3.reuse, 0x2 ;  /* 0x00000002034f9836 */ /* 0x040fe20000000000 */
[----:B------:R-:W-:Y:S02]  /*3810*/  @!P1 FSEL R24, R24, RZ, !P0 ;  /* 0x000000ff18189208 */ /* 0x000fe40004000000 */
[----:B------:R-:W-:-:S02]  /*3820*/  @!P1 ISETP.GE.AND P0, PT, R3, R116, PT ;  /* 0x000000740300920c */ /* 0x000fc40003f06270 */
        /* <DEDUP_REMOVED lines=50> */
[----:B------:R-:W-:Y:S01]  /*3b50*/  @!P1 FSEL R45, R45, RZ, !P6 ;  /* 0x000000ff2d2d9208 */ /* 0x000fe20007000000 */
[----:B------:R-:W-:Y:S01]  /*3b60*/  FFMA.FTZ R77, R64, R84, R77 ;  /* 0x00000054404d7223 */ /* 0x000fe2000001004d */
[----:B------:R-:W-:Y:S02]  /*3b70*/  @!P1 ISETP.GE.AND P6, PT, R79, R116, PT ;  /* 0x000000744f00920c */ /* 0x000fe40003fc6270 */
[----:B------:R-:W-:Y:S01]  /*3b80*/  @!P1 IADD3 R79, PT, PT, R3, 0x1, RZ ;  /* 0x00000001034f9810 */ /* 0x000fe20007ffe0ff */
[----:B------:R-:W-:Y:S01]  /*3b90*/  FFMA.FTZ R86, R66, R86, R77 ;  /* 0x0000005642567223 */ /* 0x000fe2000001004d */
[----:B------:R-:W-:Y:S01]  /*3ba0*/  @!P1 FSEL R46, R46, RZ, !P0 ;  /* 0x000000ff2e2e9208 */ /* 0x000fe20004000000 */
[----:B------:R-:W-:Y:S01]  /*3bb0*/  FADD.FTZ R121, R76, R121 ;  /* 0x000000794c797221 */ /* 0x000fe20000010000 */
[----:B------:R-:W-:-:S02]  /*3bc0*/  @!P1 ISETP.GE.AND P0, PT, R79, R116, PT ;  /* 0x000000744f00920c */ /* 0x000fc40003f06270 */
[----:B------:R-:W3:Y:S01]  /*3bd0*/  LDG.E.128.CONSTANT R76, desc[UR8][R98.64+0x2400] ;  /* 0x00240008624c7981 */ /* 0x000ee2000c1e9d00 */
[----:B------:R-:W-:Y:S01]  /*3be0*/  FMUL.FTZ R81, R65, R81 ;  /* 0x0000005141517220 */ /* 0x000fe20000410000 */
[----:B------:R-:W-:-:S03]  /*3bf0*/  @!P1 FSEL R47, R47, RZ, !P4 ;  /* 0x000000ff2f2f9208 */ /* 0x000fc60006000000 */
[----:B------:R-:W-:Y:S01]  /*3c00*/  FFMA.FTZ R81, R64, R80, R81 ;  /* 0x0000005040517223 */ /* 0x000fe20000010051 */
[----:B------:R-:W-:-:S03]  /*3c10*/  @!P1 ISETP.GE.AND P4, PT, R97, R116, PT ;  /* 0x000000746100920c */ /* 0x000fc60003f86270 */
[----:B------:R-:W-:Y:S01]  /*3c20*/  FFMA.FTZ R82, R66, R82, R81 ;  /* 0x0000005242527223 */ /* 0x000fe20000010051 */
[----:B------:R-:W-:Y:S02]  /*3c30*/  @!P1 FSEL R48, R48, RZ, !P4 ;  /* 0x000000ff30309208 */ /* 0x000fe40006000000 */
[-C--:B------:R-:W-:Y:S01]  /*3c40*/  @!P1 ISETP.GE.AND P4, PT, R3, R116.reuse, PT ;  /* 0x000000740300920c */ /* 0x080fe20003f86270 */
[----:B------:R-:W-:Y:S01]  /*3c50*/  FFMA.FTZ R84, R67, R83, R82 ;  /* 0x0000005343547223 */ /* 0x000fe20000010052 */
[----:B------:R-:W-:Y:S01]  /*3c60*/  @!P1 IADD3 R85, PT, PT, R3, 0x2, RZ ;  /* 0x0000000203559810 */ /* 0x000fe20007ffe0ff */
[----:B------:R-:W4:Y:S01]  /*3c70*/  LDG.E.128.CONSTANT R80, desc[UR8][R98.64+0x2600] ;  /* 0x0026000862507981 */ /* 0x000f22000c1e9d00 */
[----:B------:R-:W-:Y:S01]  /*3c80*/  @!P1 FSEL R49, R49, RZ, !P4 ;  /* 0x000000ff31319208 */ /* 0x000fe20006000000 */
[----:B------:R-:W-:Y:S01]  /*3c90*/  FMUL.FTZ R13, R65, R13 ;  /* 0x0000000d410d7220 */ /* 0x000fe20000410000 */
[----:B------:R-:W-:Y:S02]  /*3ca0*/  @!P1 ISETP.GE.AND P4, PT, R85, R116, PT ;  /* 0x000000745500920c */ /* 0x000fe40003f86270 */
[----:B------:R-:W-:-:S02]  /*3cb0*/  @!P1 FSEL R51, R51, RZ, !P2 ;  /* 0x000000ff33339208 */ /* 0x000fc40005000000 */
[----:B------:R-:W-:Y:S02]  /*3cc0*/  @!P1 IADD3 R85, PT, PT, R3, 0x1, RZ ;  /* 0x0000000103559810 */ /* 0x000fe40007ffe0ff */
[----:B------:R-:W-:Y:S01]  /*3cd0*/  @!P1 ISETP.GE.AND P2, PT, R97, R116, PT ;  /* 0x000000746100920c */ /* 0x000fe20003f46270 */
[----:B------:R-:W-:Y:S01]  /*3ce0*/  FFMA.FTZ R13, R64, R12, R13 ;  /* 0x0000000c400d7223 */ /* 0x000fe2000001000d */
[----:B------:R-:W-:Y:S01]  /*3cf0*/  @!P1 FSEL R50, R50, RZ, !P3 ;  /* 0x000000ff32329208 */ /* 0x000fe20005800000 */
[----:B------:R-:W-:Y:S01]  /*3d00*/  FMUL.FTZ R17, R65, R17 ;  /* 0x0000001141117220 */ /* 0x000fe20000410000 */
[-C--:B------:R-:W-:Y:S01]  /*3d10*/  @!P1 ISETP.GE.AND P3, PT, R85, R116.reuse, PT ;  /* 0x000000745500920c */ /* 0x080fe20003f66270 */
[----:B------:R-:W-:Y:S01]  /*3d20*/  FMUL.FTZ R21, R65, R21 ;  /* 0x0000001541157220 */ /* 0x000fe20000410000 */
[----:B------:R-:W-:Y:S01]  /*3d30*/  @!P1 FSEL R52, R52, RZ, !P2 ;  /* 0x000000ff34349208 */ /* 0x000fe20005000000 */
[----:B------:R-:W-:Y:S01]  /*3d40*/  FFMA.FTZ R87, R67, R87, R86 ;  /* 0x0000005743577223 */ /* 0x000fe20000010056 */
[C---:B------:R-:W-:Y:S01]  /*3d50*/  @!P1 ISETP.GE.AND P2, PT, R3.reuse, R116, PT ;  /* 0x000000740300920c */ /* 0x040fe20003f46270 */
[----:B------:R-:W-:-:S02]  /*3d60*/  @!P1 VIADD R85, R3, 0x2 ;  /* 0x0000000203559836 */ /* 0x000fc40000000000 */
[----:B------:R-:W-:Y:S01]  /*3d70*/  FFMA.FTZ R14, R66, R14, R13 ;  /* 0x0000000e420e7223 */ /* 0x000fe2000001000d */
[----:B------:R-:W-:Y:S01]  /*3d80*/  FFMA.FTZ R13, R64, R16, R17 ;  /* 0x00000010400d7223 */ /* 0x000fe20000010011 */
[----:B------:R-:W-:Y:S01]  /*3d90*/  @!P1 FSEL R54, R54, RZ, !P5 ;  /* 0x000000ff36369208 */ /* 0x000fe20006800000 */
[----:B------:R-:W-:Y:S01]  /*3da0*/  FFMA.FTZ R17, R64, R20, R21 ;  /* 0x0000001440117223 */ /* 0x000fe20000010015 */
[-C--:B------:R-:W-:Y:S01]  /*3db0*/  @!P1 ISETP.GE.AND P5, PT, R97, R116.reuse, PT ;  /* 0x000000746100920c */ /* 0x080fe20003fa6270 */
[----:B------:R-:W-:Y:S01]  /*3dc0*/  FADD.FTZ R120, R87, R120 ;  /* 0x0000007857787221 */ /* 0x000fe20000010000 */
[----:B------:R-:W-:Y:S01]  /*3dd0*/  @!P1 FSEL R53, R53, RZ, !P2 ;  /* 0x000000ff35359208 */ /* 0x000fe20005000000 */
[----:B------:R-:W-:Y:S01]  /*3de0*/  FADD.FTZ R119, R84, R119 ;  /* 0x0000007754777221 */ /* 0x000fe20000010000 */
[----:B------:R-:W-:Y:S02]  /*3df0*/  @!P1 IADD3 R21, PT, PT, R3, 0x1, RZ ;  /* 0x0000000103159810 */ /* 0x000fe40007ffe0ff */
[----:B------:R-:W-:-:S02]  /*3e00*/  @!P1 ISETP.GE.AND P2, PT, R85, R116, PT ;  /* 0x000000745500920c */ /* 0x000fc40003f46270 */
[----:B------:R-:W5:Y:S01]  /*3e10*/  LDG.E.128.CONSTANT R84, desc[UR8][R98.64+0x2800] ;  /* 0x0028000862547981 */ /* 0x000f62000c1e9d00 */
        /* <DEDUP_REMOVED lines=13> */
[----:B------:R-:W-:Y:S02]  /*3ef0*/  @!P1 FSEL R63, R63, RZ, !P2 ;  /* 0x000000ff3f3f9208 */ /* 0x000fe40005000000 */
[-C--:B------:R-:W-:Y:S02]  /*3f00*/  @!P1 ISETP.GE.AND P4, PT, R21, R116.reuse, PT ;  /* 0x000000741500920c */ /* 0x080fe40003f86270 */
[-C--:B------:R-:W-:Y:S02]  /*3f10*/  @!P1 ISETP.GE.AND P0, PT, R3, R116.reuse, PT ;  /* 0x000000740300920c */ /* 0x080fe40003f06270 */
[-C--:B------:R-:W-:Y:S02]  /*3f20*/  @!P1 ISETP.GE.AND P3, PT, R97, R116.reuse, PT ;  /* 0x000000746100920c */ /* 0x080fe40003f66270 */
[----:B------:R-:W-:-:S02]  /*3f30*/  @!P1 ISETP.GE.AND P2, PT, R3, R116, PT ;  /* 0x000000740300920c */ /* 0x000fc40003f46270 */
[----:B------:R-:W-:Y:S02]  /*3f40*/  @!P1 IADD3 R21, PT, PT, R3, 0x2, RZ ;  /* 0x0000000203159810 */ /* 0x000fe40007ffe0ff */
[----:B------:R-:W-:Y:S02]  /*3f50*/  @!P1 FSEL R61, R61, RZ, !P0 ;  /* 0x000000ff3d3d9208 */ /* 0x000fe40004000000 */
[----:B--2---:R-:W-:Y:S02]  /*3f60*/  @!P1 FSEL R68, R68, RZ, !P3 ;  /* 0x000000ff44449208 */ /* 0x004fe40005800000 */
        /* <DEDUP_REMOVED lines=15> */
[----:B------:R-:W-:Y:S02]  /*4060*/  @!P1 ISETP.GE.AND P0, PT, R97, R116, PT ;  /* 0x000000746100920c */ /* 0x000fe40003f06270 */
[----:B------:R-:W2:Y:S01]  /*4070*/  LDG.E.128.CONSTANT R96, desc[UR8][R98.64+0x2e00] ;  /* 0x002e000862607981 */ /* 0x000ea2000c1e9d00 */
[----:B------:R-:W-:Y:S01]  /*4080*/  FFMA.FTZ R12, R66, R18, R13 ;  /* 0x00000012420c7223 */ /* 0x000fe2000001000d */
[C---:B------:R-:W-:Y:S02]  /*4090*/  @!P1 IADD3 R13, PT, PT, R3.reuse, 0x1, RZ ;  /* 0x00000001030d9810 */ /* 0x040fe40007ffe0ff */
[----:B------:R-:W-:Y:S02]  /*40a0*/  @!P1 FSEL R88, R88, RZ, !P2 ;  /* 0x000000ff58589208 */ /* 0x000fe40005000000 */
[----:B------:R-:W-:Y:S02]  /*40b0*/  @!P1 ISETP.GE.AND P2, PT, R3, R116, PT ;  /* 0x000000740300920c */ /* 0x000fe40003f46270 */
[----:B------:R-:W-:-:S02]  /*40c0*/  @!P1 FSEL R92, R92, RZ, !P4 ;  /* 0x000000ff5c5c9208 */ /* 0x000fc40006000000 */
[----:B------:R-:W-:Y:S02]  /*40d0*/  @!P1 FSEL R89, R89, RZ, !P2 ;  /* 0x000000ff59599208 */ /* 0x000fe40005000000 */
[----:B------:R-:W-:-:S04]  /*40e0*/  @!P1 ISETP.GE.AND P4, PT, R3, R116, PT ;  /* 0x000000740300920c */ /* 0x000fc80003f86270 */
[----:B------:R-:W-:Y:S01]  /*40f0*/  @!P1 FSEL R93, R93, RZ, !P4 ;  /* 0x000000ff5d5d9208 */ /* 0x000fe20006000000 */
        /* <DEDUP_REMOVED lines=73> */
[----:B---3--:R-:W-:Y:S02]  /*4590*/  @!P1 FSEL R76, R76, RZ, !P6 ;  /* 0x000000ff4c4c9208 */ /* 0x008fe40007000000 */
[----:B------:R-:W-:-:S04]  /*45a0*/  @!P1 ISETP.GE.AND P6, PT, R3, R116, PT ;  /* 0x000000740300920c */ /* 0x000fc80003fc6270 */
[----:B------:R-:W-:Y:S02]  /*45b0*/  @!P1 FSEL R77, R77, RZ, !P6 ;  /* 0x000000ff4d4d9208 */ /* 0x000fe40007000000 */
[-C--:B------:R-:W-:Y:S02]  /*45c0*/  @!P1 ISETP.GE.AND P6, PT, R13, R116.reuse, PT ;  /* 0x000000740d00920c */ /* 0x080fe40003fc6270 */
[----:B------:R-:W-:Y:S02]  /*45d0*/  @!P1 IADD3 R13, PT, PT, R3, 0x2, RZ ;  /* 0x00000002030d9810 */ /* 0x000fe40007ffe0ff */
[----:B------:R-:W-:Y:S02]  /*45e0*/  @!P1 FSEL R78, R78, RZ, !P6 ;  /* 0x000000ff4e4e9208 */ /* 0x000fe40007000000 */
[----:B------:R-:W-:Y:S01]  /*45f0*/  @!P1 ISETP.GE.AND P6, PT, R13, R116, PT ;  /* 0x000000740d00920c */ /* 0x000fe20003fc6270 */
[----:B------:R-:W-:Y:S01]  /*4600*/  VIADD R13, R112, 0x3 ;  /* 0x00000003700d7836 */ /* 0x000fe20000000000 */
[----:B----4-:R-:W-:-:S02]  /*4610*/  @!P1 FSEL R80, R80, RZ, !P5 ;  /* 0x000000ff50509208 */ /* 0x010fc40006800000 */
[----:B------:R-:W-:Y:S02]  /*4620*/  @!P1 FSEL R79, R79, RZ, !P6 ;  /* 0x000000ff4f4f9208 */ /* 0x000fe40007000000 */
[----:B------:R-:W-:Y:S02]  /*4630*/  ISETP.GE.AND P6, PT, R13, R2, PT ;  /* 0x000000020d00720c */ /* 0x000fe40003fc6270 */
        /* <DEDUP_REMOVED lines=11> */
[----:B-----5:R-:W-:Y:S02]  /*46f0*/  @!P1 FSEL R84, R84, RZ, !P3 ;  /* 0x000000ff54549208 */ /* 0x020fe40005800000 */
        /* <DEDUP_REMOVED lines=8> */
[----:B------:R-:W-:Y:S01]  /*4780*/  @!P1 ISETP.GE.AND P3, PT, R13, R116, PT ;  /* 0x000000740d00920c */ /* 0x000fe20003f66270 */
[----:B------:R-:W-:Y:S01]  /*4790*/  @!P1 VIADD R13, R3, 0x1 ;  /* 0x00000001030d9836 */ /* 0x000fe20000000000 */
[----:B------:R-:W-:-:S04]  /*47a0*/  @!P1 FSEL R90, R90, RZ, !P5 ;  /* 0x000000ff5a5a9208 */ /* 0x000fc80006800000 */
[----:B------:R-:W-:Y:S02]  /*47b0*/  @!P1 ISETP.GE.AND P2, PT, R13, R116, PT ;  /* 0x000000740d00920c */ /* 0x000fe40003f46270 */
[----:B------:R-:W-:-:S04]  /*47c0*/  @!P1 IADD3 R13, PT, PT, R3, 0x2, RZ ;  /* 0x00000002030d9810 */ /* 0x000fc80007ffe0ff */
[CC--:B------:R-:W-:Y:S02]  /*47d0*/  @!P1 ISETP.GE.AND P5, PT, R13.reuse, R116.reuse, PT ;  /* 0x000000740d00920c */ /* 0x0c0fe40003fa6270 */
[-C--:B------:R-:W-:Y:S02]  /*47e0*/  @!P1 ISETP.GE.AND P4, PT, R13, R116.reuse, PT ;  /* 0x000000740d00920c */ /* 0x080fe40003f86270 */
[----:B------:R-:W-:Y:S01]  /*47f0*/  @!P1 IADD3 R13, PT, PT, R3, 0x1, RZ ;  /* 0x00000001030d9810 */ /* 0x000fe20007ffe0ff */
[C---:B------:R-:W-:Y:S01]  /*4800*/  FMUL.FTZ R77, R65.reuse, R77 ;  /* 0x0000004d414d7220 */ /* 0x040fe20000410000 */
[----:B------:R-:W-:Y:S01]  /*4810*/  @!P1 FSEL R94, R94, RZ, !P2 ;  /* 0x000000ff5e5e9208 */ /* 0x000fe20005000000 */
[----:B------:R-:W-:Y:S01]  /*4820*/  FMUL.FTZ R81, R65, R81 ;  /* 0x0000005141517220 */ /* 0x000fe20000410000 */
[----:B------:R-:W-:Y:S01]  /*4830*/  @!P1 ISETP.GE.AND P2, PT, R13, R116, PT ;  /* 0x000000740d00920c */ /* 0x000fe20003f46270 */
[----:B------:R-:W-:Y:S01]  /*4840*/  FMUL.FTZ R85, R65, R85 ;  /* 0x0000005541557220 */ /* 0x000fe20000410000 */
[C---:B------:R-:W-:Y:S01]  /*4850*/  FFMA.FTZ R77, R64.reuse, R76, R77 ;  /* 0x0000004c404d7223 */ /* 0x040fe2000001004d */
[----:B------:R-:W-:-:S02]  /*4860*/  FFMA.FTZ R81, R64, R80, R81 ;  /* 0x0000005040517223 */ /* 0x000fc40000010051 */
        /* <DEDUP_REMOVED lines=8> */
[C---:B------:R-:W-:Y:S01]  /*48f0*/  FFMA.FTZ R78, R67.reuse, R79, R78 ;  /* 0x0000004f434e7223 */ /* 0x040fe2000001004e */
        /* <DEDUP_REMOVED lines=12> */
[----:B------:R-:W-:Y:S01]  /*49c0*/  IADD3 R110, P0, PT, R110, 0x10, RZ ;  /* 0x000000106e6e7810 */ /* 0x000fe20007f1e0ff */
[----:B------:R-:W-:Y:S01]  /*49d0*/  FFMA.FTZ R67, R67, R99, R66 ;  /* 0x0000006343437223 */ /* 0x000fe20000010042 */
[----:B------:R-:W-:Y:S01]  /*49e0*/  FADD.FTZ R103, R78, R103 ;  /* 0x000000674e677221 */ /* 0x000fe20000010000 */
[----:B------:R-:W-:Y:S01]  /*49f0*/  FADD.FTZ R104, R83, R104 ;  /* 0x0000006853687221 */ /* 0x000fe20000010000 */
[----:B------:R-:W-:Y:S01]  /*4a00*/  FADD.FTZ R105, R86, R105 ;  /* 0x0000006956697221 */ /* 0x000fe20000010000 */
[----:B------:R-:W-:Y:S01]  /*4a10*/  FADD.FTZ R106, R91, R106 ;  /* 0x0000006a5b6a7221 */ /* 0x000fe20000010000 */
[----:B------:R-:W-:Y:S01]  /*4a20*/  FADD.FTZ R107, R94, R107 ;  /* 0x0000006b5e6b7221 */ /* 0x000fe20000010000 */
[----:B------:R-:W-:Y:S01]  /*4a30*/  IADD3 R112, PT, PT, R112, 0x4, RZ ;  /* 0x0000000470707810 */ /* 0x000fe20007ffe0ff */
[----:B------:R-:W-:Y:S01]  /*4a40*/  FADD.FTZ R108, R67, R108 ;  /* 0x0000006c436c7221 */ /* 0x000fe20000010000 */
[----:B------:R-:W-:Y:S01]  /*4a50*/  IADD3 R3, PT, PT, R3, 0x40, RZ ;  /* 0x0000004003037810 */ /* 0x000fe20007ffe0ff */
[----:B------:R-:W-:Y:S01]  /*4a60*/  IMAD.X R111, RZ, RZ, R111, P0 ;  /* 0x000000ffff6f7224 */ /* 0x000fe200000e066f */
[----:B------:R-:W-:Y:S06]  /*4a70*/  @!P6 BRA `(.L_x_23935) ;  /* 0xffffffe400cce947 */ /* 0x000fec000383ffff */
.L_x_23934:
[----:B--2---:R-:W-:Y:S05]  /*4a80*/  BSYNC.RECONVERGENT B0 ;  /* 0x0000000000007941 */ /* 0x004fea0003800200 */
.L_x_23933:
[C---:B------:R-:W-:Y:S01]  /*4a90*/  LOP3.LUT R3, R0.reuse, 0x3, RZ, 0xc0, !PT ;  /* 0x0000000300037812 */ /* 0x040fe200078ec0ff */
[----:B------:R-:W0:Y:S01]  /*4aa0*/  SHFL.BFLY PT, R2, R121, 0x2, 0x1f ;  /* 0x0c401f0079027f89 */ /* 0x000e2200000e0000 */
[----:B------:R-:W-:Y:S01]  /*4ab0*/  SHF.R.U32.HI R122, RZ, 0x2, R122 ;  /* 0x00000002ff7a7819 */ /* 0x000fe2000001167a */
[----:B------:R-:W1:Y:S01]  /*4ac0*/  S2UR UR5, SR_CgaCtaId ;  /* 0x00000000000579c3 */ /* 0x000e620000008800 */
[----:B------:R-:W-:Y:S01]  /*4ad0*/  ISETP.NE.AND P2, PT, R3, RZ, PT ;  /* 0x000000ff0300720c */ /* 0x000fe20003f45270 */
[----:B------:R-:W2:Y:S01]  /*4ae0*/  SHFL.BFLY PT, R12, R119, 0x2, 0x1f ;  /* 0x0c401f00770c7f89 */ /* 0x000ea200000e0000 */
[C---:B------:R-:W-:Y:S01]  /*4af0*/  LOP3.LUT R15, R0.reuse, 0x3c0, RZ, 0xc0, !PT ;  /* 0x000003c0000f7812 */ /* 0x040fe200078ec0ff */
[----:B------:R-:W-:Y:S01]  /*4b00*/  IMAD R122, R5, 0xc0, R122 ;  /* 0x000000c0057a7824 */ /* 0x000fe200078e027a */
[C---:B------:R-:W-:Y:S01]  /*4b10*/  LOP3.LUT R17, R0.reuse, 0x3e0, RZ, 0xc0, !PT ;  /* 0x000003e000117812 */ /* 0x040fe200078ec0ff */
[----:B------:R-:W3:Y:S01]  /*4b20*/  SHFL.BFLY PT, R3, R120, 0x2, 0x1f ;  /* 0x0c401f0078037f89 */ /* 0x000ee200000e0000 */
[----:B------:R-:W-:Y:S01]  /*4b30*/  ISETP.NE.OR P5, PT, R15, 0x40, P2 ;  /* 0x000000400f00780c */ /* 0x000fe200017a5670 */
[----:B------:R-:W-:Y:S01]  /*4b40*/  UMOV UR4, 0x400 ;  /* 0x0000040000047882 */ /* 0x000fe20000000000 */
[----:B------:R-:W-:Y:S01]  /*4b50*/  ISETP.NE.OR P4, PT, R17, 0x20, P2 ;  /* 0x000000201100780c */ /* 0x000fe20001785670 */
[----:B------:R-:W4:Y:S01]  /*4b60*/  SHFL.BFLY PT, R5, R114, 0x2, 0x1f ;  /* 0x0c401f0072057f89 */ /* 0x000f2200000e0000 */
[----:B------:R-:W-:Y:S01]  /*4b70*/  UIADD3 UR4, UPT, UPT, UR4, 0x320, URZ ;  /* 0x0000032004047890 */ /* 0x000fe2000fffe0ff */
[----:B------:R-:W-:Y:S01]  /*4b80*/  BSSY.RECONVERGENT B0, `(.L_x_23936) ;  /* 0x000007c000007945 */ /* 0x000fe20003800200 */
[C---:B------:R-:W-:Y:S01]  /*4b90*/  LOP3.LUT P0, RZ, R0.reuse, 0x3c3, RZ, 0xc0, !PT ;  /* 0x000003c300ff7812 */ /* 0x040fe2000780c0ff */
[----:B------:R-:W5:Y:S01]  /*4ba0*/  SHFL.BFLY PT, R13, R118, 0x2, 0x1f ;  /* 0x0c401f00760d7f89 */ /* 0x000f6200000e0000 */
[----:B------:R-:W-:-:S02]  /*4bb0*/  LOP3.LUT P1, RZ, R0, 0x3e3, RZ, 0xc0, !PT ;  /* 0x000003e300ff7812 */ /* 0x000fc4000782c0ff */
[----:B------:R-:W-:Y:S01]  /*4bc0*/  ISETP.GT.U32.AND P3, PT, R0, 0x1f, PT ;  /* 0x0000001f0000780c */ /* 0x000fe20003f64070 */
[----:B------:R-:W5:Y:S01]  /*4bd0*/  SHFL.BFLY PT, R14, R117, 0x2, 0x1f ;  /* 0x0c401f00750e7f89 */ /* 0x000f6200000e0000 */
[----:B0-----:R-:W-:-:S03]  /*4be0*/  FADD.FTZ R2, R2, R121 ;  /* 0x0000007902027221 */ /* 0x001fc60000010000 */
[----:B------:R-:W0:Y:S01]  /*4bf0*/  SHFL.BFLY PT, R16, R115, 0x2, 0x1f ;  /* 0x0c401f0073107f89 */ /* 0x000e2200000e0000 */
[----:B-1----:R-:W-:Y:S01]  /*4c00*/  ULEA UR4, UR5, UR4, 0x18 ;  /* 0x0000000405047291 */ /* 0x002fe2000f8ec0ff */
[----:B--2---:R-:W-:Y:S02]  /*4c10*/  FADD.FTZ R12, R12, R119 ;  /* 0x000000770c0c7221 */ /* 0x004fe40000010000 */
[----:B------:R-:W1:Y:S01]  /*4c20*/  SHFL.BFLY PT, R18, R113, 0x2, 0x1f ;  /* 0x0c401f0071127f89 */ /* 0x000e6200000e0000 */
[----:B---3--:R-:W-:-:S03]  /*4c30*/  FADD.FTZ R120, R3, R120 ;  /* 0x0000007803787221 */ /* 0x008fc60000010000 */
[----:B------:R-:W2:Y:S01]  /*4c40*/  SHFL.BFLY PT, R15, R4, 0x2, 0x1f ;  /* 0x0c401f00040f7f89 */ /* 0x000ea200000e0000 */
[----:B------:R-:W-:Y:S01]  /*4c50*/  LEA R122, R122, UR4, 0x2 ;  /* 0x000000047a7a7c11 */ /* 0x000fe2000f8e10ff */
[----:B----4-:R-:W-:Y:S02]  /*4c60*/  FADD.FTZ R114, R5, R114 ;  /* 0x0000007205727221 */ /* 0x010fe40000010000 */
        /* <DEDUP_REMOVED lines=32> */
[----:B------:R-:W-:Y:S01]  /*4e70*/  FADD.FTZ R104, R29, R104 ;  /* 0x000000681d687221 */ /* 0x000fe20000010000 */
[----:B0-----:R-:W-:Y:S02]  /*4e80*/  FADD.FTZ R32, R32, R105 ;  /* 0x0000006920207221 */ /* 0x001fe40000010000 */
        /* <DEDUP_REMOVED lines=43> */
[----:B------:R-:W-:Y:S01]  /*5140*/  BAR.SYNC.DEFER_BLOCKING 0x0 ;  /* 0x0000000000007b1d */ /* 0x000fe20000010000 */
[----:B--2---:R-:W-:Y:S01]  /*5150*/  FADD.FTZ R39, R30, R39 ;  /* 0x000000271e277221 */ /* 0x004fe20000010000 */
[----:B---3--:R-:W-:Y:S01]  /*5160*/  FADD.FTZ R41, R104, R5 ;  /* 0x0000000568297221 */ /* 0x008fe20000010000 */
[----:B----4-:R-:W-:Y:S01]  /*5170*/  FADD.FTZ R43, R32, R43 ;  /* 0x0000002b202b7221 */ /* 0x010fe20000010000 */
[----:B-----5:R-:W-:Y:S01]  /*5180*/  FADD.FTZ R45, R106, R45 ;  /* 0x0000002d6a2d7221 */ /* 0x020fe20000010000 */
[----:B------:R-:W-:Y:S01]  /*5190*/  FADD.FTZ R47, R34, R47 ;  /* 0x0000002f222f7221 */ /* 0x000fe20000010000 */
        /* <DEDUP_REMOVED lines=26> */
.L_x_23937:
[----:B------:R-:W-:Y:S05]  /*5340*/  BSYNC.RECONVERGENT B0 ;  /* 0x0000000000007941 */ /* 0x000fea0003800200 */
.L_x_23936:
        /* <DEDUP_REMOVED lines=51> */
.L_x_23939:
[----:B------:R-:W-:Y:S05]  /*5680*/  BSYNC.RECONVERGENT B0 ;  /* 0x0000000000007941 */ /* 0x000fea0003800200 */
.L_x_23938:
        /* <DEDUP_REMOVED lines=27> */
.L_x_23941:
[----:B------:R-:W-:Y:S05]  /*5840*/  BSYNC.RECONVERGENT B0 ;  /* 0x0000000000007941 */ /* 0x000fea0003800200 */
.L_x_23940:
        /* <DEDUP_REMOVED lines=51> */
.L_x_23943:
[----:B------:R-:W-:Y:S05]  /*5b80*/  BSYNC.RECONVERGENT B0 ;  /* 0x0000000000007941 */ /* 0x000fea0003800200 */
.L_x_23942:
        /* <DEDUP_REMOVED lines=42> */
.L_x_23910:
[----:B------:R-:W-:Y:S01]  /*5e30*/  HFMA2 R110, -RZ, RZ, 0, 5.9604644775390625e-08 ;  /* 0x00000001ff6e7431 */ /* 0x000fe200000001ff */
[----:B------:R-:W-:Y:S01]  /*5e40*/  BSSY B1, `(.L_x_23944) ;  /* 0x0000007000017945 */ /* 0x000fe20003800000 */
[----:B------:R-:W-:Y:S02]  /*5e50*/  MOV R111, R114 ;  /* 0x00000072006f7202 */ /* 0x000fe40000000f00 */
[----:B------:R-:W-:Y:S02]  /*5e60*/  MOV R113, 0x1f ;  /* 0x0000001f00717802 */ /* 0x000fe40000000f00 */
[----:B------:R-:W-:-:S07]  /*5e70*/  MOV R108, 0xffffffff ;  /* 0xffffffff006c7802 */ /* 0x000fce0000000f00 */
[----:B------:R-:W-:Y:S05]  /*5e80*/  WARPSYNC.COLLECTIVE R108, `(.L_x_23945) ;  /* 0x000000006c087348 */ /* 0x000fea0003c00000 */
[----:B------:R0:W1:Y:S02]  /*5e90*/  SHFL.BFLY P1, R109, R111, R110, R113 ;  /* 0x0c00006e6f6d7389 */ /* 0x0000640000020071 */
[----:B01----:R-:W-:Y:S05]  /*5ea0*/  ENDCOLLECTIVE ;  /* 0x000000000000791b */ /* 0x003fea0003800000 */
.L_x_23945:
[----:B------:R-:W-:Y:S05]  /*5eb0*/  BSYNC B1 ;  /* 0x0000000000017941 */ /* 0x000fea0003800000 */
.L_x_23944:
[----:B------:R-:W-:Y:S05]  /*5ec0*/  BRA `(.L_x_23946) ;  /* 0xffffffb400047947 */ /* 0x000fea000383ffff */
.L_x_23912:
[----:B------:R-:W-:Y:S01]  /*5ed0*/  HFMA2 R110, -RZ, RZ, 0, 9.5367431640625e-07 ;  /* 0x00000010ff6e7431 */ /* 0x000fe200000001ff */
[----:B------:R-:W-:Y:S01]  /*5ee0*/  BSSY B0, `(.L_x_23947) ;  /* 0x0000007000007945 */ /* 0x000fe20003800000 */
[----:B------:R-:W-:Y:S01]  /*5ef0*/  MOV R111, R4 ;  /* 0x00000004006f7202 */ /* 0x000fe20000000f00 */
[----:B------:R-:W-:Y:S01]  /*5f00*/  IMAD.MOV.U32 R113, RZ, RZ, 0x1f ;  /* 0x0000001fff717424 */ /* 0x000fe200078e00ff */
[----:B------:R-:W-:-:S07]  /*5f10*/  MOV R108, 0xffffffff ;  /* 0xffffffff006c7802 */ /* 0x000fce0000000f00 */
[----:B0----5:R-:W-:Y:S05]  /*5f20*/  WARPSYNC.COLLECTIVE R108, `(.L_x_23948) ;  /* 0x000000006c087348 */ /* 0x021fea0003c00000 */
[----:B------:R1:W2:Y:S02]  /*5f30*/  SHFL.BFLY P1, R109, R111, R110, R113 ;  /* 0x0c00006e6f6d7389 */ /* 0x0002a40000020071 */
[----:B012--5:R-:W-:Y:S05]  /*5f40*/  ENDCOLLECTIVE ;  /* 0x000000000000791b */ /* 0x027fea0003800000 */
.L_x_23948:
[----:B------:R-:W-:Y:S05]  /*5f50*/  BSYNC B0 ;  /* 0x0000000000007941 */ /* 0x000fea0003800000 */
.L_x_23947:
        /* <DEDUP_REMOVED lines=9> */
.L_x_23949:
[----:B------:R-:W-:Y:S02]  /*5ff0*/  HFMA2 R110, -RZ, RZ, 0, 2.384185791015625e-07 ;  /* 0x00000004ff6e7431 */ /* 0x000fe400000001ff */
[----:B------:R-:W-:-:S05]  /*6000*/  IMAD.MOV.U32 R0, RZ, RZ, R109 ;  /* 0x000000ffff007224 */ /* 0x000fca00078e006d */
[----:B------:R-:W-:-:S04]  /*6010*/  FMNMX.FTZ R0, R5, R0, !PT ;  /* 0x0000000005007209 */ /* 0x000fc80007810000 */
[----:B------:R-:W-:-:S07]  /*6020*/  MOV R111, R0 ;  /* 0x00000000006f7202 */ /* 0x000fce0000000f00 */
[----:B------:R-:W-:Y:S05]  /*6030*/  WARPSYNC.COLLECTIVE R108, `(.L_x_23950) ;  /* 0x000000006c087348 */ /* 0x000fea0003c00000 */
[----:B------:R0:W1:Y:S02]  /*6040*/  SHFL.BFLY P1, R109, R111, R110, R113 ;  /* 0x0c00006e6f6d7389 */ /* 0x0000640000020071 */
[----:B01----:R-:W-:Y:S05]  /*6050*/  ENDCOLLECTIVE ;  /* 0x000000000000791b */ /* 0x003fea0003800000 */
.L_x_23950:
[----:B------:R-:W-:Y:S01]  /*6060*/  HFMA2 R110, -RZ, RZ, 0, 1.1920928955078125e-07 ;  /* 0x00000002ff6e7431 */ /* 0x000fe200000001ff */
[----:B------:R-:W-:-:S04]  /*6070*/  MOV R7, R109 ;  /* 0x0000006d00077202 */ /* 0x000fc80000000f00 */
[----:B------:R-:W-:-:S04]  /*6080*/  FMNMX.FTZ R7, R0, R7, !PT ;  /* 0x0000000700077209 */ /* 0x000fc80007810000 */
[----:B------:R-:W-:-:S07]  /*6090*/  MOV R111, R7 ;  /* 0x00000007006f7202 */ /* 0x000fce0000000f00 */
[----:B------:R-:W-:Y:S05]  /*60a0*/  WARPSYNC.COLLECTIVE R108, `(.L_x_23951) ;  /* 0x000000006c087348 */ /* 0x000fea0003c00000 */
[----:B------:R0:W1:Y:S02]  /*60b0*/  SHFL.BFLY P1, R109, R111, R110, R113 ;  /* 0x0c00006e6f6d7389 */ /* 0x0000640000020071 */
[----:B01----:R-:W-:Y:S05]  /*60c0*/  ENDCOLLECTIVE ;  /* 0x000000000000791b */ /* 0x003fea0003800000 */
.L_x_23951:
[----:B------:R-:W-:Y:S01]  /*60d0*/  MOV R6, R109 ;  /* 0x0000006d00067202 */ /* 0x000fe20000000f00 */
[----:B------:R-:W-:Y:S06]  /*60e0*/  BRA `(.L_x_23952) ;  /* 0xffffffb000f87947 */ /* 0x000fec000383ffff */
.L_x_23953:
        /* <DEDUP_REMOVED lines=9> */
.L_x_26023:


//--------------------- .text._ZN4vllm25paged_attention_v1_kernelIffLi128ELi16ELi128ELNS_18Fp8KVCacheDataTypeE0ELb0EEEvPT_PKS2_PKT0_S8_ifPKiSA_iPKfiiiSC_SC_iiiii --------------------------
	.section	.text._ZN4vllm25paged_attention_v1_kernelIffLi128ELi16ELi128ELNS_18Fp8KVCacheDataTypeE0ELb0EEEvPT_PKS2_PKT0_S8_ifPKiSA_iPKfiiiSC_SC_iiiii,"ax",@progbits
	.align	128
        .global         _ZN4vllm25paged_attention_v1_kernelIffLi128ELi16ELi128ELNS_18Fp8KVCacheDataTypeE0ELb0EEEvPT_PKS2_PKT0_S8_ifPKiSA_iPKfiiiSC_SC_iiiii
        .type           _ZN4vllm25paged_attention_v1_kernelIffLi128ELi16ELi128ELNS_18Fp8KVCacheDataTypeE0ELb0EEEvPT_PKS2_PKT0_S8_ifPKiSA_iPKfiiiSC_SC_iiiii,@function
        .size           _ZN4vllm25paged_attention_v1_kernelIffLi128ELi16ELi128ELNS_18Fp8KVCacheDataTypeE0ELb0EEEvPT_PKS2_PKT0_S8_ifPKiSA_iPKfiiiSC_SC_iiiii,(.L_x_26024 - _ZN4vllm25paged_attention_v1_kernelIffLi128ELi16ELi128ELNS_18Fp8KVCacheDataTypeE0ELb0EEEvPT_PKS2_PKT0_S8_ifPKiSA_iPKfiiiSC_SC_iiiii)
        .other          _ZN4vllm25paged_attention_v1_kernelIffLi128ELi16ELi128ELNS_18Fp8KVCacheDataTypeE0ELb0EEEvPT_PKS2_PKT0_S8_ifPKiSA_iPKfiiiSC_SC_iiiii,@"STO_CUDA_ENTRY STV_DEFAULT"
_ZN4vllm25paged_attention_v1_kernelIffLi128ELi16ELi128ELNS_18Fp8KVCacheDataTypeE0ELb0EEEvPT_PKS2_PKT0_S8_ifPKiSA_iPKfiiiSC_SC_iiiii:
.text._ZN4vllm25paged_attention_v1_kernelIffLi128ELi16ELi128ELNS_18Fp8KVCacheDataTypeE0ELb0EEEvPT_PKS2_PKT0_S8_ifPKiSA_iPKfiiiSC_SC_iiiii:
        /* <DEDUP_REMOVED lines=9> */
[----:B------:R-:W4:Y:S08]  /*0090*/  LDC R10, c[0x0][0x370] ;  /* 0x0000dc00ff0a7b82 */ /* 0x000f300000000800 */
[----:B------:R-:W4:Y:S01]  /*00a0*/  S2UR UR7, SR_CgaCtaId ;  /* 0x00000000000779c3 */ /* 0x000f220000008800 */
[----:B0-----:R-:W-:Y:S01]  /*00b0*/  ISETP.GT.U32.AND P1, PT, R5, 0x3f, PT ;  /* 0x0000003f0500780c */ /* 0x001fe20003f24070 */
[----:B------:R-:W-:Y:S01]  /*00c0*/  UMOV UR5, 0x400 ;  /* 0x0000040000057882 */ /* 0x000fe20000000000 */
[C---:B-1----:R-:W-:Y:S01]  /*00d0*/  IMAD.WIDE.U32 R86, R75.reuse, 0x4, R86 ;  /* 0x000000044b567825 */ /* 0x042fe200078e0056 */
[----:B------:R-:W0:Y:S03]  /*00e0*/  LDCU UR13, c[0x0][0x3cc] ;  /* 0x00007980ff0d77ac */ /* 0x000e260008000800 */
[----:B--2---:R-:W-:Y:S01]  /*00f0*/  IMAD R0, R75, UR4, RZ ;  /* 0x000000044b007c24 */ /* 0x004fe2000f8e02ff */
[----:B---3--:R-:W-:Y:S01]  /*0100*/  IABS R13, R15 ;  /* 0x0000000f000d7213 */ /* 0x008fe20000000000 */
[----:B------:R-:W2:Y:S01]  /*0110*/  LDG.E.CONSTANT R86, desc[UR8][R86.64] ;  /* 0x0000000856567981 */ /* 0x000ea2000c1e9900 */
[----:B----4-:R-:W-:Y:S01]  /*0120*/  ISETP.NE.U32.AND P0, PT, R8, RZ, PT ;  /* 0x000000ff0800720c */ /* 0x010fe20003f05070 */
[----:B------:R-:W1:Y:S03]  /*0130*/  LDCU UR4, c[0x0][0x3b8] ;  /* 0x00007700ff0477ac */ /* 0x000e660008000800 */
[----:B------:R-:W3:Y:S01]  /*0140*/  @!P1 LDC.64 R6, c[0x0][0x388] ;  /* 0x0000e200ff069b82 */ /* 0x000ee20000000a00 */
[----:B------:R-:W-:Y:S01]  /*0150*/  @!P1 SHF.L.U32 R2, R11, 0x7, RZ ;  /* 0x000000070b029819 */ /* 0x000fe200000006ff */
[----:B------:R-:W4:Y:S01]  /*0160*/  LDCU UR16, c[0x0][0x3a4] ;  /* 0x00007480ff1077ac */ /* 0x000f220008000800 */
[----:B------:R-:W-:Y:S01]  /*0170*/  @!P1 SHF.L.U32 R3, R5, 0x1, RZ ;  /* 0x0000000105039819 */ /* 0x000fe200000006ff */
[----:B------:R-:W0:Y:S01]  /*0180*/  I2F.RP R4, R13 ;  /* 0x0000000d00047306 */ /* 0x000e220000209400 */
[----:B------:R-:W-:Y:S01]  /*0190*/  ISETP.NE.AND.EX P0, PT, R9, RZ, PT, P0 ;  /* 0x000000ff0900720c */ /* 0x000fe20003f05300 */
[----:B------:R-:W0:Y:S01]  /*01a0*/  LDCU.64 UR14, c[0x0][0x390] ;  /* 0x00007200ff0e77ac */ /* 0x000e220008000a00 */
[----:B------:R-:W-:-:S02]  /*01b0*/  @!P1 IADD3 R2, P2, P3, R3, R0, R2 ;  /* 0x0000000003029210 */ /* 0x000fc40007b5e002 */
[----:B------:R-:W-:-:S04]  /*01c0*/  SHF.R.S32.HI R0, RZ, 0x1f, R0 ;  /* 0x0000001fff007819 */ /* 0x000fc80000011400 */
[----:B------:R-:W-:Y:S02]  /*01d0*/  @!P1 IADD3.X R0, PT, PT, RZ, R0, RZ, P2, P3 ;  /* 0x00000000ff009210 */ /* 0x000fe400017e64ff */
[----:B---3--:R-:W-:-:S04]  /*01e0*/  @!P1 LEA R6, P2, R2, R6, 0x2 ;  /* 0x0000000602069211 */ /* 0x008fc800078410ff */
[----:B------:R-:W-:Y:S01]  /*01f0*/  @!P1 LEA.HI.X R7, R2, R7, R0, 0x2, P2 ;  /* 0x0000000702079211 */ /* 0x000fe200010f1400 */
[----:B0-----:R-:W0:Y:S01]  /*0200*/  MUFU.RCP R4, R4 ;  /* 0x0000000400047308 */ /* 0x001e220000001000 */
[----:B------:R-:W3:Y:S04]  /*0210*/  @P0 LDC.64 R2, c[0x0][0x3c0] ;  /* 0x0000f000ff020b82 */ /* 0x000ee80000000a00 */
[----:B------:R-:W4:Y:S01]  /*0220*/  @!P1 LDG.E.64.CONSTANT R6, desc[UR8][R6.64] ;  /* 0x0000000806069981 */ /* 0x000f22000c1e9b00 */
[----:B0-----:R-:W-:-:S04]  /*0230*/  VIADD R8, R4, 0xffffffe ;  /* 0x0ffffffe04087836 */ /* 0x001fc80000000000 */
[----:B------:R0:W1:Y:S01]  /*0240*/  F2I.FTZ.U32.TRUNC.NTZ R9, R8 ;  /* 0x0000000800097305 */ /* 0x000062000021f000 */
[----:B------:R-:W-:Y:S02]  /*0250*/  HFMA2 R0, -RZ, RZ, 0, 0 ;  /* 0x00000000ff007431 */ /* 0x000fe400000001ff */
[----:B---3--:R-:W-:-:S05]  /*0260*/  @P0 IMAD.WIDE.U32 R2, R11, 0x4, R2 ;  /* 0x000000040b020825 */ /* 0x008fca00078e0002 */
[----:B------:R3:W5:Y:S01]  /*0270*/  @P0 LDG.E.CONSTANT R0, desc[UR8][R2.64] ;  /* 0x0000000802000981 */ /* 0x000762000c1e9900 */
[----:B0-----:R-:W-:Y:S02]  /*0280*/  MOV R8, RZ ;  /* 0x000000ff00087202 */ /* 0x001fe40000000f00 */
[----:B-1----:R-:W-:-:S05]  /*0290*/  IADD3 R12, PT, PT, RZ, -R9, RZ ;  /* 0x80000009ff0c7210 */ /* 0x002fca0007ffe0ff */
[----:B------:R-:W-:Y:S01]  /*02a0*/  IMAD R17, R12, R13, RZ ;  /* 0x0000000d0c117224 */ /* 0x000fe200078e02ff */
[----:B---3--:R-:W-:-:S03]  /*02b0*/  IABS R2, R10 ;  /* 0x0000000a00027213 */ /* 0x008fc60000000000 */
        /* <DEDUP_REMOVED lines=30> */
[----:B------:R-:W-:Y:S01]  /*04a0*/  SHF.L.U32 R4, R5, 0x8, RZ ;  /* 0x0000000805047819 */ /* 0x000fe200000006ff */
[----:B------:R-:W-:-:S03]  /*04b0*/  ULEA UR6, UR7, UR5, 0x18 ;  /* 0x0000000507067291 */ /* 0x000fc6000f8ec0ff */
[----:B------:R-:W-:-:S07]  /*04c0*/  LOP3.LUT R73, R4, 0x100, RZ, 0xc0, !PT ;  /* 0x0000010004497812 */ /* 0x000fce00078ec0ff */
[----:B------:R-:W-:-:S04]  /*04d0*/  @!P2 IADD3 R2, PT, PT, R2, -R13, RZ ;  /* 0x8000000d0202a210 */ /* 0x000fc80007ffe0ff */
[----:B------:R-:W-:Y:S02]  /*04e0*/  ISETP.GE.U32.AND P0, PT, R2, R13, PT ;  /* 0x0000000d0200720c */ /* 0x000fe40003f06070 */
[----:B------:R-:W-:Y:S02]  /*04f0*/  LOP3.LUT R2, R11, R8, RZ, 0x3c, !PT ;  /* 0x000000080b027212 */ /* 0x000fe400078e3cff */
[----:B------:R-:W-:Y:S02]  /*0500*/  SHF.R.U32.HI R72, RZ, 0x1, R5 ;  /* 0x00000001ff487819 */ /* 0x000fe40000011605 */
[----:B------:R-:W-:Y:S02]  /*0510*/  IADD3 R9, PT, PT, R73, UR6, RZ ;  /* 0x0000000649097c10 */ /* 0x000fe4000fffe0ff */
[----:B------:R-:W-:Y:S02]  /*0520*/  ISETP.GE.AND P3, PT, R2, RZ, PT ;  /* 0x000000ff0200720c */ /* 0x000fe40003f66270 */
[----:B------:R-:W-:Y:S01]  /*0530*/  @!P2 IADD3 R3, PT, PT, R3, 0x1, RZ ;  /* 0x000000010303a810 */ /* 0x000fe20007ffe0ff */
[----:B------:R-:W-:Y:S01]  /*0540*/  @!P1 IMAD R9, R72, 0x8, R9 ;  /* 0x0000000848099824 */ /* 0x000fe200078e0209 */
[----:B------:R-:W-:-:S02]  /*0550*/  SHF.R.U32.HI R85, RZ, 0x5, R5 ;  /* 0x00000005ff557819 */ /* 0x000fc40000011605 */
[----:B------:R-:W-:Y:S01]  /*0560*/  @P0 IADD3 R3, PT, PT, R3, 0x1, RZ ;  /* 0x0000000103030810 */ /* 0x000fe20007ffe0ff */
[----:B------:R-:W-:Y:S01]  /*0570*/  IMAD R75, R75, UR4, RZ ;  /* 0x000000044b4b7c24 */ /* 0x000fe2000f8e02ff */
[----:B------:R-:W-:Y:S05]  /*0580*/  BSSY B0, `(.L_x_23954) ;  /* 0x00000b7000007945 */ /* 0x000fea0003800000 */
[----:B------:R-:W-:Y:S01]  /*0590*/  @!P3 IMAD.MOV R3, RZ, RZ, -R3 ;  /* 0x000000ffff03b224 */ /* 0x000fe200078e0a03 */
[----:B--2---:R-:W-:-:S04]  /*05a0*/  IADD3 R4, PT, PT, R86, 0xf, RZ ;  /* 0x0000000f56047810 */ /* 0x004fc80007ffe0ff */
[----:B------:R-:W-:-:S04]  /*05b0*/  SHF.R.S32.HI R11, RZ, 0x1f, R4 ;  /* 0x0000001fff0b7819 */ /* 0x000fc80000011404 */
[----:B------:R-:W-:-:S04]  /*05c0*/  LEA.HI R2, R11, R4, RZ, 0x4 ;  /* 0x000000040b027211 */ /* 0x000fc800078f20ff */
[----:B------:R-:W-:-:S04]  /*05d0*/  SHF.R.S32.HI R2, RZ, 0x4, R2 ;  /* 0x00000004ff027819 */ /* 0x000fc80000011402 */
[----:B------:R-:W-:Y:S02]  /*05e0*/  ISETP.GE.AND P0, PT, R85, R2, PT ;  /* 0x000000025500720c */ /* 0x000fe40003f06270 */
[----:B------:R-:W-:Y:S01]  /*05f0*/  MOV R4, 0xff7fffff ;  /* 0xff7fffff00047802 */ /* 0x000fe20000000f00 */
[----:B----4-:R0:W-:Y:S01]  /*0600*/  @!P1 STS.64 [R9], R6 ;  /* 0x0000000609009388 */ /* 0x0101e20000000a00 */
[----:B------:R-:W-:Y:S01]  /*0610*/  BAR.SYNC.DEFER_BLOCKING 0x0 ;  /* 0x0000000000007b1d */ /* 0x000fe20000010000 */
[----:B------:R-:W-:-:S13]  /*0620*/  ISETP.NE.AND P1, PT, R8, RZ, PT ;  /* 0x000000ff0800720c */ /* 0x000fda0003f25270 */
[----:B------:R-:W-:Y:S01]  /*0630*/  @!P1 LOP3.LUT R3, RZ, R8, RZ, 0x33, !PT ;  /* 0x00000008ff039212 */ /* 0x000fe200078e33ff */
[----:B0-----:R-:W-:Y:S06]  /*0640*/  @P0 BRA `(.L_x_23955) ;  /* 0x0000000800a80947 */ /* 0x001fec0003800000 */
[----:B------:R-:W0:Y:S01]  /*0650*/  LDCU UR12, c[0x0][0x3d0] ;  /* 0x00007a00ff0c77ac */ /* 0x000e220008000800 */
[----:B------:R-:W-:Y:S01]  /*0660*/  SHF.R.U32.HI R6, RZ, 0x3, R5 ;  /* 0x00000003ff067819 */ /* 0x000fe20000011605 */
[----:B------:R-:W1:Y:S01]  /*0670*/  LDS.128 R68, [R73+UR6] ;  /* 0x0000000649447984 */ /* 0x000e620008000c00 */
[----:B------:R-:W-:Y:S01]  /*0680*/  MOV R7, RZ ;  /* 0x000000ff00077202 */ /* 0x000fe20000000f00 */
[----:B------:R-:W2:Y:S01]  /*0690*/  LDCU.64 UR10, c[0x0][0x3a8] ;  /* 0x00007500ff0a77ac */ /* 0x000ea20008000a00 */
[----:B------:R-:W-:Y:S01]  /*06a0*/  LOP3.LUT R6, R6, 0x7c, RZ, 0xc0, !PT ;  /* 0x0000007c06067812 */ /* 0x000fe200078ec0ff */
[----:B------:R-:W3:Y:S01]  /*06b0*/  LDS.128 R64, [R73+UR6+0x10] ;  /* 0x0000100649407984 */ /* 0x000ee20008000c00 */
[C---:B------:R-:W-:Y:S01]  /*06c0*/  LOP3.LUT R74, R72.reuse, 0xf, RZ, 0xc0, !PT ;  /* 0x0000000f484a7812 */ /* 0x040fe200078ec0ff */
[----:B------:R-:W-:Y:S01]  /*06d0*/  IMAD.SHL.U32 R72, R72, 0x4, RZ ;  /* 0x0000000448487824 */ /* 0x000fe200078e00ff */
[----:B------:R-:W-:Y:S01]  /*06e0*/  LOP3.LUT R4, R5, 0x1, RZ, 0xc0, !PT ;  /* 0x0000000105047812 */ /* 0x000fe200078ec0ff */
[----:B------:R-:W-:Y:S01]  /*06f0*/  IMAD.WIDE R6, R75, 0x4, R6 ;  /* 0x000000044b067825 */ /* 0x000fe200078e0206 */
[----:B------:R-:W-:Y:S01]  /*0700*/  SHF.L.U32 R5, R5, 0x1, RZ ;  /* 0x0000000105057819 */ /* 0x000fe200000006ff */
[----:B------:R-:W-:Y:S01]  /*0710*/  UIADD3 UR4, UPT, UPT, UR5, 0x220, URZ ;  /* 0x0000022005047890 */ /* 0x000fe2000fffe0ff */
[----:B------:R-:W-:Y:S01]  /*0720*/  LOP3.LUT R72, R72, 0x3c, RZ, 0xc0, !PT ;  /* 0x0000003c48487812 */ /* 0x000fe200078ec0ff */
[----:B------:R-:W4:Y:S01]  /*0730*/  LDS.128 R60, [R73+UR6+0x20] ;  /* 0x00002006493c7984 */ /* 0x000f220008000c00 */
[----:B------:R-:W-:Y:S01]  /*0740*/  LOP3.LUT R88, R5, 0x3c, RZ, 0xc0, !PT ;  /* 0x0000003c05587812 */ /* 0x000fe200078ec0ff */
[----:B------:R-:W-:Y:S01]  /*0750*/  ULEA UR4, UR7, UR4, 0x18 ;  /* 0x0000000407047291 */ /* 0x000fe2000f8ec0ff */
[----:B------:R-:W-:Y:S01]  /*0760*/  LEA R84, R85, R72, 0x6 ;  /* 0x0000004855547211 */ /* 0x000fe200078e30ff */
[----:B0-----:R-:W-:Y:S01]  /*0770*/  IMAD R75, R3, UR12, RZ ;  /* 0x0000000c034b7c24 */ /* 0x001fe2000f8e02ff */
[----:B------:R-:W0:Y:S01]  /*0780*/  LDS.128 R56, [R73+UR6+0x30] ;  /* 0x0000300649387984 */ /* 0x000e220008000c00 */
[----:B------:R-:W-:-:S02]  /*0790*/  ISETP.NE.U32.AND P0, PT, R4, 0x1, PT ;  /* 0x000000010400780c */ /* 0x000fc40003f05070 */
[----:B--2---:R-:W-:Y:S01]  /*07a0*/  IADD3 R6, P1, PT, R6, UR10, RZ ;  /* 0x0000000a06067c10 */ /* 0x004fe2000ff3e0ff */
[----:B------:R-:W2:Y:S01]  /*07b0*/  LDS.128 R52, [R73+UR6+0x40] ;  /* 0x0000400649347984 */ /* 0x000ea20008000c00 */
[----:B------:R-:W-:Y:S02]  /*07c0*/  IADD3 R88, P2, PT, R75, R88, RZ ;  /* 0x000000584b587210 */ /* 0x000fe40007f5e0ff */
[----:B------:R-:W-:Y:S01]  /*07d0*/  IADD3.X R7, PT, PT, R7, UR11, RZ, P1, !PT ;  /* 0x0000000b07077c10 */ /* 0x000fe20008ffe4ff */
[----:B------:R-:W0:Y:S01]  /*07e0*/  LDS.128 R48, [R73+UR6+0x50] ;  /* 0x0000500649307984 */ /* 0x000e220008000c00 */
[----:B-----5:R-:W-:Y:S02]  /*07f0*/  FSETP.NEU.FTZ.AND P1, PT, R0, RZ, PT ;  /* 0x000000ff0000720b */ /* 0x020fe40003f3d000 */
[----:B------:R-:W-:Y:S01]  /*0800*/  MOV R4, 0xff7fffff ;  /* 0xff7fffff00047802 */ /* 0x000fe20000000f00 */
[----:B------:R-:W0:Y:S01]  /*0810*/  LDS.128 R44, [R73+UR6+0x60] ;  /* 0x00006006492c7984 */ /* 0x000e220008000c00 */
[----:B------:R-:W-:-:S02]  /*0820*/  LOP3.LUT R5, R5, 0x2, RZ, 0xc0, !PT ;  /* 0x0000000205057812 */ /* 0x000fc400078ec0ff */
[----:B------:R-:W-:Y:S01]  /*0830*/  IADD3 R84, PT, PT, R84, UR4, RZ ;  /* 0x0000000454547c10 */ /* 0x000fe2000fffe0ff */
        /* <DEDUP_REMOVED lines=10> */
[----:B-1----:R-:W-:-:S05]  /*08e0*/  LEA R73, R85, R74, 0x4 ;  /* 0x0000004a55497211 */ /* 0x002fca00078e20ff */
[C---:B------:R-:W-:Y:S01]  /*08f0*/  IMAD.IADD R72, R73.reuse, 0x1, -R86 ;  /* 0x0000000149487824 */ /* 0x040fe200078e0a56 */
[----:B--234-:R-:W-:-:S07]  /*0900*/  IADD3 R73, PT, PT, R73, 0x1, RZ ;  /* 0x0000000149497810 */ /* 0x01cfce0007ffe0ff */
.L_x_23957:
        /* <DEDUP_REMOVED lines=9> */
[----:B------:R-:W5:Y:S01]  /*09a0*/  LDG.E.64.CONSTANT R80, desc[UR8][R90.64+0x300] ;  /* 0x000300085a507981 */ /* 0x000f62000c1e9b00 */
[----:B--2---:R-:W-:Y:S01]  /*09b0*/  FMUL.FTZ R83, R74, R70 ;  /* 0x000000464a537220 */ /* 0x004fe20000410000 */
[----:B------:R-:W-:-:S03]  /*09c0*/  FMUL.FTZ R74, R75, R71 ;  /* 0x000000474b4a7220 */ /* 0x000fc60000410000 */
[----:B---3--:R-:W-:Y:S01]  /*09d0*/  FFMA.FTZ R83, R68, R76, R83 ;  /* 0x0000004c44537223 */ /* 0x008fe20000010053 */
[----:B------:R-:W-:Y:S02]  /*09e0*/  FFMA.FTZ R74, R69, R77, R74 ;  /* 0x0000004d454a7223 */ /* 0x000fe4000001004a */
[----:B------:R-:W2:Y:S01]  /*09f0*/  LDG.E.64.CONSTANT R76, desc[UR8][R90.64+0x500] ;  /* 0x000500085a4c7981 */ /* 0x000ea2000c1e9b00 */
[----:B----4-:R-:W-:Y:S01]  /*0a00*/  FFMA.FTZ R83, R64, R78, R83 ;  /* 0x0000004e40537223 */ /* 0x010fe20000010053 */
[----:B------:R-:W-:Y:S02]  /*0a10*/  FFMA.FTZ R74, R65, R79, R74 ;  /* 0x0000004f414a7223 */ /* 0x000fe4000001004a */
[----:B0-----:R-:W0:Y:S01]  /*0a20*/  LDG.E.64.CONSTANT R78, desc[UR8][R90.64+0x600] ;  /* 0x000600085a4e7981 */ /* 0x001e22000c1e9b00 */
        /* <DEDUP_REMOVED lines=73> */
[----:B---3--:R-:W-:-:S03]  /*0ec0*/  FFMA.FTZ R87, R74, R18, R83 ;  /* 0x000000124a577223 */ /* 0x008fc60000010053 */
[----:B------:R-:W3:Y:S01]  /*0ed0*/  LDG.E.64.CONSTANT R82, desc[UR8][R90.64+0x1f00] ;  /* 0x001f00085a527981 */ /* 0x000ee2000c1e9b00 */
[----:B------:R-:W-:Y:S01]  /*0ee0*/  FFMA.FTZ R92, R75, R19, R92 ;  /* 0x000000134b5c7223 */ /* 0x000fe2000001005c */
[----:B------:R-:W-:Y:S01]  /*0ef0*/  UMOV UR4, 0xffffffff ;  /* 0xffffffff00047882 */ /* 0x000fe20000000000 */
[----:B--2---:R-:W-:Y:S02]  /*0f00*/  FFMA.FTZ R87, R12, R76, R87 ;  /* 0x0000004c0c577223 */ /* 0x004fe40000010057 */
[----:B------:R-:W-:Y:S02]  /*0f10*/  FFMA.FTZ R92, R13, R77, R92 ;  /* 0x0000004d0d5c7223 */ /* 0x000fe4000001005c */
[----:B-----5:R-:W-:Y:S02]  /*0f20*/  FFMA.FTZ R87, R78, R14, R87 ;  /* 0x0000000e4e577223 */ /* 0x020fe40000010057 */
[----:B------:R-:W-:Y:S02]  /*0f30*/  FFMA.FTZ R92, R79, R15, R92 ;  /* 0x0000000f4f5c7223 */ /* 0x000fe4000001005c */
[----:B----4-:R-:W-:-:S02]  /*0f40*/  FFMA.FTZ R87, R8, R80, R87 ;  /* 0x0000005008577223 */ /* 0x010fc40000010057 */
[----:B------:R-:W-:Y:S02]  /*0f50*/  FFMA.FTZ R92, R9, R81, R92 ;  /* 0x00000051095c7223 */ /* 0x000fe4000001005c */
[----:B---3--:R-:W-:Y:S02]  /*0f60*/  FFMA.FTZ R82, R82, R10, R87 ;  /* 0x0000000a52527223 */ /* 0x008fe40000010057 */
[----:B------:R-:W-:-:S04]  /*0f70*/  FFMA.FTZ R83, R83, R11, R92 ;  /* 0x0000000b53537223 */ /* 0x000fc8000001005c */
[----:B------:R-:W-:Y:S01]  /*0f80*/  FADD.FTZ R82, R82, R83 ;  /* 0x0000005352527221 */ /* 0x000fe20000010000 */
[----:B------:R-:W-:Y:S06]  /*0f90*/  BRA.DIV UR4, `(.L_x_23956) ;  /* 0x0000003e04687947 */ /* 0x000fec000b800000 */
[----:B------:R0:W1:Y:S02]  /*0fa0*/  SHFL.BFLY PT, R75, R82, 0x1, 0x1f ;  /* 0x0c201f00524b7f89 */ /* 0x00006400000e0000 */
.L_x_23992:
[----:B------:R-:W-:Y:S02]  /*0fb0*/  VIADD R74, R72, 0x1 ;  /* 0x00000001484a7836 */ /* 0x000fe40000000000 */
[----:B-1----:R-:W-:Y:S01]  /*0fc0*/  FADD.FTZ R75, R82, R75 ;  /* 0x0000004b524b7221 */ /* 0x002fe20000010000 */
[----:B------:R-:W-:Y:S02]  /*0fd0*/  IADD3 R85, PT, PT, R85, 0x4, RZ ;  /* 0x0000000455557810 */ /* 0x000fe40007ffe0ff */
[----:B------:R-:W-:Y:S02]  /*0fe0*/  IADD3 R6, P3, PT, R6, 0x10, RZ ;  /* 0x0000001006067810 */ /* 0x000fe40007f7e0ff */
[----:B------:R-:W-:Y:S02]  /*0ff0*/  I2FP.F32.S32 R77, R74 ;  /* 0x0000004a004d7245 */ /* 0x000fe40000201400 */
[----:B------:R-:W-:Y:S02]  /*1000*/  IADD3 R72, PT, PT, R72, 0x40, RZ ;  /* 0x0000004048487810 */ /* 0x000fe40007ffe0ff */
[----:B------:R-:W-:Y:S01]  /*1010*/  IADD3.X R7, PT, PT, RZ, R7, RZ, P3, !PT ;  /* 0x00000007ff077210 */ /* 0x000fe20001ffe4ff */
[----:B------:R-:W-:-:S05]  /*1020*/  FMUL.FTZ R77, R77, R0 ;  /* 0x000000004d4d7220 */ /* 0x000fca0000410000 */
[----:B------:R-:W-:Y:S02]  /*1030*/  FSEL R74, R77, RZ, P1 ;  /* 0x000000ff4d4a7208 */ /* 0x000fe40000800000 */
[C---:B------:R-:W-:Y:S01]  /*1040*/  @P0 IADD3 R77, PT, PT, R73.reuse, -0x1, RZ ;  /* 0xffffffff494d0810 */ /* 0x040fe20007ffe0ff */
[----:B------:R-:W-:Y:S02]  /*1050*/  VIADD R73, R73, 0x40 ;  /* 0x0000004049497836 */ /* 0x000fe40000000000 */
        /* <DEDUP_REMOVED lines=9> */
.L_x_23955:
[----:B------:R-:W-:Y:S05]  /*10f0*/  BSYNC B0 ;  /* 0x0000000000007941 */ /* 0x000fea0003800000 */
.L_x_23954:
[----:B------:R-:W-:-:S03]  /*1100*/  UMOV UR4, 0xffffffff ;  /* 0xffffffff00047882 */ /* 0x000fc60000000000 */
[----:B------:R-:W-:Y:S05]  /*1110*/  BRA.DIV UR4, `(.L_x_23958) ;  /* 0x0000003e04307947 */ /* 0x000fea000b800000 */
[----:B------:R-:W1:Y:S02]  /*1120*/  SHFL.BFLY PT, R5, R4, 0x10, 0x1f ;  /* 0x0e001f0004057f89 */ /* 0x000e6400000e0000 */
[----:B-1----:R-:W-:-:S05]  /*1130*/  FMNMX.FTZ R5, R5, R4, !PT ;  /* 0x0000000405057209 */ /* 0x002fca0007810000 */
[----:B-----5:R-:W1:Y:S02]  /*1140*/  SHFL.BFLY PT, R0, R5, 0x8, 0x1f ;  /* 0x0d001f0005007f89 */ /* 0x020e6400000e0000 */
[----:B-1----:R-:W-:-:S05]  /*1150*/  FMNMX.FTZ R0, R5, R0, !PT ;  /* 0x0000000005007209 */ /* 0x002fca0007810000 */
[----:B------:R-:W1:Y:S02]  /*1160*/  SHFL.BFLY PT, R7, R0, 0x4, 0x1f ;  /* 0x0c801f0000077f89 */ /* 0x000e6400000e0000 */
[----:B-1----:R-:W-:-:S05]  /*1170*/  FMNMX.FTZ R7, R0, R7, !PT ;  /* 0x0000000700077209 */ /* 0x002fca0007810000 */
[----:B------:R1:W2:Y:S02]  /*1180*/  SHFL.BFLY PT, R6, R7, 0x2, 0x1f ;  /* 0x0c401f0007067f89 */ /* 0x0002a400000e0000 */
.L_x_23998:
        /* <DEDUP_REMOVED lines=8> */
[----:B----4-:R-:W-:-:S05]  /*1210*/  LEA R10, R8, R11, 0x18 ;  /* 0x0000000b080a7211 */ /* 0x010fca00078ec0ff */
[----:B------:R-:W-:-:S05]  /*1220*/  IMAD R4, R5, 0x4, R10 ;  /* 0x0000000405047824 */ /* 0x000fca00078e020a */
[----:B------:R-:W-:Y:S01]  /*1230*/  @!P0 STS [R4], R7 ;  /* 0x0000000704008388 */ /* 0x000fe20000000800 */
[----:B------:R-:W-:Y:S01]  /*1240*/  BAR.SYNC.DEFER_BLOCKING 0x0 ;  /* 0x0000000000007b1d */ /* 0x000fe20000010000 */
[C---:B------:R-:W-:Y:S02]  /*1250*/  ISETP.GT.U32.AND P1, PT, R85.reuse, 0x3, PT ;  /* 0x000000035500780c */ /* 0x040fe40003f24070 */
[----:B------:R-:W-:Y:S02]  /*1260*/  MOV R11, 0xff7fffff ;  /* 0xff7fffff000b7802 */ /* 0x000fe40000000f00 */
[----:B------:R-:W-:Y:S01]  /*1270*/  LEA R6, R85, R10, 0x2 ;  /* 0x0000000a55067211 */ /* 0x000fe200078e10ff */
[----:B------:R-:W-:Y:S01]  /*1280*/  BSSY.RECONVERGENT B0, `(.L_x_23959) ;  /* 0x00000ef000007945 */ /* 0x000fe20003800200 */
[----:B------:R-:W-:-:S04]  /*1290*/  IADD3 R13, PT, PT, R86, 0xf, RZ ;  /* 0x0000000f560d7810 */ /* 0x000fc80007ffe0ff */
[----:B------:R-:W-:-:S03]  /*12a0*/  SHF.R.S32.HI R14, RZ, 0x1f, R13 ;  /* 0x0000001fff0e7819 */ /* 0x000fc6000001140d */
[----:B------:R-:W1:Y:S04]  /*12b0*/  @!P1 LDS R11, [R6] ;  /* 0x00000000060b9984 */ /* 0x000e680000000800 */
[----:B-1----:R-:W1:Y:S02]  /*12c0*/  SHFL.BFLY PT, R10, R11, 0x2, 0x1f ;  /* 0x0c401f000b0a7f89 */ /* 0x002e6400000e0000 */
[----:B-1----:R-:W-:-:S05]  /*12d0*/  FMNMX.FTZ R12, R10, R11, !PT ;  /* 0x0000000b0a0c7209 */ /* 0x002fca0007810000 */
[----:B------:R-:W1:Y:S02]  /*12e0*/  SHFL.BFLY PT, R7, R12, 0x1, 0x1f ;  /* 0x0c201f000c077f89 */ /* 0x000e6400000e0000 */
[----:B-1----:R-:W-:Y:S02]  /*12f0*/  FMNMX.FTZ R10, R12, R7, !PT ;  /* 0x000000070c0a7209 */ /* 0x002fe40007810000 */
[----:B------:R-:W-:Y:S01]  /*1300*/  LEA.HI R7, R14, R13, RZ, 0x4 ;  /* 0x0000000d0e077211 */ /* 0x000fe200078f20ff */
[----:B------:R-:W-:-:S03]  /*1310*/  IMAD.MOV.U32 R14, RZ, RZ, RZ ;  /* 0x000000ffff0e7224 */ /* 0x000fc600078e00ff */
[----:B------:R-:W-:Y:S01]  /*1320*/  LOP3.LUT R7, R7, 0xfffffff0, RZ, 0xc0, !PT ;  /* 0xfffffff007077812 */ /* 0x000fe200078ec0ff */
[----:B------:R-:W1:Y:S03]  /*1330*/  SHFL.IDX PT, R10, R10, RZ, 0x1f ;  /* 0x00001fff0a0a7589 */ /* 0x000e6600000e0000 */
[----:B------:R-:W-:-:S04]  /*1340*/  VIMNMX R7, PT, PT, R86, R7, PT ;  /* 0x0000000756077248 */ /* 0x000fc80003fe0100 */
[----:B------:R-:W-:-:S13]  /*1350*/  ISETP.GE.AND P2, PT, R0, R7, PT ;  /* 0x000000070000720c */ /* 0x000fda0003f46270 */
        /* <DEDUP_REMOVED lines=18> */
.L_x_23963:
[----:B------:R-:W1:Y:S01]  /*1480*/  LDS R15, [R13] ;  /* 0x000000000d0f7984 */ /* 0x000e620000000800 */
[----:B------:R-:W-:Y:S02]  /*1490*/  IADD3 R11, PT, PT, R11, 0x1, RZ ;  /* 0x000000010b0b7810 */ /* 0x000fe40007ffe0ff */
[----:B------:R-:W-:Y:S02]  /*14a0*/  IADD3 R12, PT, PT, R12, 0x80, RZ ;  /* 0x000000800c0c7810 */ /* 0x000fe40007ffe0ff */
        /* <DEDUP_REMOVED lines=8> */
.L_x_23962:
[----:B------:R-:W-:Y:S05]  /*1530*/  BSYNC.RECONVERGENT B1 ;  /* 0x0000000000017941 */ /* 0x000fea0003800200 */
.L_x_23961:
        /* <DEDUP_REMOVED lines=12> */
.L_x_23966:
[----:B------:R-:W1:Y:S01]  /*1600*/  LDS R15, [R11+-0x400] ;  /* 0xfffc00000b0f7984 */ /* 0x000e620000000800 */
[----:B------:R-:W-:-:S03]  /*1610*/  IADD3 R12, PT, PT, R12, 0x800, RZ ;  /* 0x000008000c0c7810 */ /* 0x000fc60007ffe0ff */
[----:B------:R-:W2:Y:S01]  /*1620*/  LDS R17, [R11+-0x200] ;  /* 0xfffe00000b117984 */ /* 0x000ea20000000800 */
        /* <DEDUP_REMOVED lines=16> */
[----:B------:R-:W-:Y:S02]  /*1730*/  FMUL.FTZ R17, R17, 1.4426950216293334961 ;  /* 0x3fb8aa3b11117820 */ /* 0x000fe40000410000 */
[----:B------:R-:W3:Y:S01]  /*1740*/  MUFU.EX2 R15, R15 ;  /* 0x0000000f000f7308 */ /* 0x000ee20000000800 */
[----:B------:R-:W2:Y:S01]  /*1750*/  LDS R41, [R11+0x1600] ;  /* 0x001600000b297984 */ /* 0x000ea20000000800 */
[C---:B----4-:R-:W-:Y:S01]  /*1760*/  FADD.FTZ R21, -R10.reuse, R21 ;  /* 0x000000150a157221 */ /* 0x050fe20000010100 */
[----:B------:R-:W-:Y:S01]  /*1770*/  FMUL.FTZ R19, R19, 1.4426950216293334961 ;  /* 0x3fb8aa3b13137820 */ /* 0x000fe20000410000 */
[----:B------:R-:W4:Y:S01]  /*1780*/  MUFU.EX2 R17, R17 ;  /* 0x0000001100117308 */ /* 0x000f220000000800 */
[----:B------:R-:W2:Y:S01]  /*1790*/  LDS R43, [R11+0x1800] ;  /* 0x001800000b2b7984 */ /* 0x000ea20000000800 */
[C---:B-----5:R-:W-:Y:S01]  /*17a0*/  FADD.FTZ R23, -R10.reuse, R23 ;  /* 0x000000170a177221 */ /* 0x060fe20000010100 */
[----:B------:R-:W-:Y:S01]  /*17b0*/  FMUL.FTZ R21, R21, 1.4426950216293334961 ;  /* 0x3fb8aa3b15157820 */ /* 0x000fe20000410000 */
[C---:B0-----:R-:W-:Y:S01]  /*17c0*/  FADD.FTZ R25, -R10.reuse, R25 ;  /* 0x000000190a197221 */ /* 0x041fe20000010100 */
        /* <DEDUP_REMOVED lines=23> */
[----:B-1----:R-:W-:Y:S01]  /*1940*/  FADD.FTZ R37, -R10, R37 ;  /* 0x000000250a257221 */ /* 0x002fe20000010100 */
[----:B------:R-:W1:Y:S01]  /*1950*/  MUFU.EX2 R31, R31 ;  /* 0x0000001f001f7308 */ /* 0x000e620000000800 */
[----:B------:R-:W-:Y:S01]  /*1960*/  FMUL.FTZ R35, R35, 1.4426950216293334961 ;  /* 0x3fb8aa3b23237820 */ /* 0x000fe20000410000 */
[----:B----4-:R-:W-:Y:S01]  /*1970*/  FADD.FTZ R14, R14, R25 ;  /* 0x000000190e0e7221 */ /* 0x010fe20000010000 */
[----:B--2---:R-:W-:Y:S01]  /*1980*/  FADD.FTZ R39, -R10, R39 ;  /* 0x000000270a277221 */ /* 0x004fe20000010100 */
[----:B------:R-:W2:Y:S01]  /*1990*/  MUFU.EX2 R33, R33 ;  /* 0x0000002100217308 */ /* 0x000ea20000000800 */
        /* <DEDUP_REMOVED lines=14> */
[----:B--2---:R-:W-:Y:S01]  /*1a80*/  FADD.FTZ R14, R14, R33 ;  /* 0x000000210e0e7221 */ /* 0x004fe20000010000 */
[----:B------:R-:W2:Y:S01]  /*1a90*/  MUFU.EX2 R41, R41 ;  /* 0x0000002900297308 */ /* 0x000ea20000000800 */
        /* <DEDUP_REMOVED lines=26> */
.L_x_23965:
[----:B------:R-:W-:Y:S05]  /*1c40*/  BSYNC.RECONVERGENT B1 ;  /* 0x0000000000017941 */ /* 0x000fea0003800200 */
.L_x_23964:
        /* <DEDUP_REMOVED lines=10> */
[----:B------:R-:W5:Y:S04]  /*1cf0*/  LDS R21, [R11+0x400] ;  /* 0x000400000b157984 */ /* 0x000f680000000800 */
        /* <DEDUP_REMOVED lines=44> */
.L_x_23968:
[----:B------:R-:W-:Y:S05]  /*1fc0*/  BSYNC.RECONVERGENT B1 ;  /* 0x0000000000017941 */ /* 0x000fea0003800200 */
.L_x_23967:
        /* <DEDUP_REMOVED lines=26> */
.L_x_23960:
[----:B------:R-:W-:Y:S05]  /*2170*/  BSYNC.RECONVERGENT B0 ;  /* 0x0000000000007941 */ /* 0x000fea0003800200 */
.L_x_23959:
        /* <DEDUP_REMOVED lines=31> */
[----:B------:R-:W-:Y:S01]  /*2370*/  LEA.HI R6, R6, 0x1, RZ, 0x19 ;  /* 0x0000000106067811 */ /* 0x000fe200078fc8ff */
[----:B------:R-:W-:-:S03]  /*2380*/  VIADD R11, R9, 0x220 ;  /* 0x00000220090b7836 */ /* 0x000fc60000000000 */
[----:B------:R-:W-:Y:S02]  /*2390*/  SHF.L.U32 R4, R6, 0x7, RZ ;  /* 0x0000000706047819 */ /* 0x000fe400000006ff */
[----:B------:R-:W-:Y:S02]  /*23a0*/  LEA R13, R8, R11, 0x18 ;  /* 0x0000000b080d7211 */ /* 0x000fe400078ec0ff */
[----:B------:R-:W-:Y:S02]  /*23b0*/  LOP3.LUT R6, R6, 0x3, RZ, 0xc0, !PT ;  /* 0x0000000306067812 */ /* 0x000fe400078ec0ff */
[----:B------:R-:W-:Y:S02]  /*23c0*/  LOP3.LUT R11, R4, 0x180, RZ, 0xc0, !PT ;  /* 0x00000180040b7812 */ /* 0x000fe400078ec0ff */
[----:B------:R-:W-:Y:S02]  /*23d0*/  IADD3 R10, PT, PT, -R6, RZ, RZ ;  /* 0x000000ff060a7210 */ /* 0x000fe40007ffe1ff */
[----:B------:R-:W-:Y:S01]  /*23e0*/  LEA R6, R0, R13, 0x2 ;  /* 0x0000000d00067211 */ /* 0x000fe200078e10ff */
[----:B------:R-:W-:-:S07]  /*23f0*/  IMAD.IADD R4, R11, 0x1, R0 ;  /* 0x000000010b047824 */ /* 0x000fce00078e0200 */
.L_x_23973:
[----:B------:R-:W1:Y:S01]  /*2400*/  LDS R11, [R6] ;  /* 0x00000000060b7984 */ /* 0x000e620000000800 */
[----:B------:R-:W-:-:S04]  /*2410*/  IADD3 R10, PT, PT, R10, 0x1, RZ ;  /* 0x000000010a0a7810 */ /* 0x000fc80007ffe0ff */
[----:B------:R-:W-:Y:S01]  /*2420*/  ISETP.NE.AND P0, PT, R10, RZ, PT ;  /* 0x000000ff0a00720c */ /* 0x000fe20003f05270 */
[----:B-1----:R-:W-:-:S05]  /*2430*/  FMUL.FTZ R11, R11, R35 ;  /* 0x000000230b0b7220 */ /* 0x002fca0000410000 */
[----:B------:R1:W-:Y:S02]  /*2440*/  STS [R6], R11 ;  /* 0x0000000b06007388 */ /* 0x0003e40000000800 */
[----:B-1----:R-:W-:-:S05]  /*2450*/  IADD3 R6, PT, PT, R6, 0x200, RZ ;  /* 0x0000020006067810 */ /* 0x002fca0007ffe0ff */
[----:B------:R-:W-:Y:S05]  /*2460*/  @P0 BRA `(.L_x_23973) ;  /* 0xfffffffc00e40947 */ /* 0x000fea000383ffff */
.L_x_23972:
[----:B------:R-:W-:Y:S05]  /*2470*/  BSYNC.RECONVERGENT B1 ;  /* 0x0000000000017941 */ /* 0x000fea0003800200 */
.L_x_23971:
        /* <DEDUP_REMOVED lines=12> */
.L_x_23976:
[----:B------:R-:W1:Y:S01]  /*2540*/  LDS R10, [R6+-0x400] ;  /* 0xfffc0000060a7984 */ /* 0x000e620000000800 */
[----:B------:R-:W-:-:S03]  /*2550*/  VIADD R4, R4, 0x800 ;  /* 0x0000080004047836 */ /* 0x000fc60000000000 */
[----:B------:R-:W2:Y:S02]  /*2560*/  LDS R12, [R6+-0x200] ;  /* 0xfffe0000060c7984 */ /* 0x000ea40000000800 */
[----:B------:R-:W-:Y:S02]  /*2570*/  ISETP.GE.AND P1, PT, R4, R37, PT ;  /* 0x000000250400720c */ /* 0x000fe40003f26270 */
[----:B------:R-:W3:Y:S04]  /*2580*/  LDS R14, [R6] ;  /* 0x00000000060e7984 */ /* 0x000ee80000000800 */
[----:B------:R-:W4:Y:S04]  /*2590*/  LDS R16, [R6+0x200] ;  /* 0x0002000006107984 */ /* 0x000f280000000800 */
[----:B------:R-:W5:Y:S04]  /*25a0*/  LDS R18, [R6+0x400] ;  /* 0x0004000006127984 */ /* 0x000f680000000800 */
        /* <DEDUP_REMOVED lines=16> */
[----:B0-----:R-:W-:-:S03]  /*26b0*/  FMUL.FTZ R21, R35, R20 ;  /* 0x0000001423157220 */ /* 0x001fc60000410000 */
        /* <DEDUP_REMOVED lines=28> */
.L_x_23975:
[----:B------:R-:W-:Y:S05]  /*2880*/  BSYNC.RECONVERGENT B1 ;  /* 0x0000000000017941 */ /* 0x000fea0003800200 */
.L_x_23974:
        /* <DEDUP_REMOVED lines=10> */
[----:B------:R-:W5:Y:S04]  /*2930*/  LDS R18, [R6+0x400] ;  /* 0x0004000006127984 */ /* 0x000f680000000800 */
        /* <DEDUP_REMOVED lines=12> */
[----:B0-----:R-:W-:-:S03]  /*2a00*/  FMUL.FTZ R21, R35, R20 ;  /* 0x0000001423157220 */ /* 0x001fc60000410000 */
[----:B------:R-:W-:Y:S01]  /*2a10*/  STS [R6+0x400], R19 ;  /* 0x0004001306007388 */ /* 0x000fe20000000800 */
[----:B------:R-:W-:-:S03]  /*2a20*/  FMUL.FTZ R23, R35, R22 ;  /* 0x0000001623177220 */ /* 0x000fc60000410000 */
[----:B------:R-:W-:Y:S01]  /*2a30*/  STS [R6+0x600], R21 ;  /* 0x0006001506007388 */ /* 0x000fe20000000800 */
[----:B------:R-:W-:-:S03]  /*2a40*/  FMUL.FTZ R25, R35, R24 ;  /* 0x0000001823197220 */ /* 0x000fc60000410000 */
[----:B------:R-:W-:Y:S04]  /*2a50*/  STS [R6+0x800], R23 ;  /* 0x0008001706007388 */ /* 0x000fe80000000800 */
[----:B------:R0:W-:Y:S02]  /*2a60*/  STS [R6+0xa00], R25 ;  /* 0x000a001906007388 */ /* 0x0001e40000000800 */
[----:B0-----:R-:W-:-:S07]  /*2a70*/  VIADD R6, R6, 0x1000 ;  /* 0x0000100006067836 */ /* 0x001fce0000000000 */
.L_x_23978:
[----:B------:R-:W-:Y:S05]  /*2a80*/  BSYNC.RECONVERGENT B1 ;  /* 0x0000000000017941 */ /* 0x000fea0003800200 */
.L_x_23977:
        /* <DEDUP_REMOVED lines=14> */
.L_x_23970:
[----:B------:R-:W-:Y:S05]  /*2b70*/  BSYNC.RECONVERGENT B0 ;  /* 0x0000000000007941 */ /* 0x000fea0003800200 */
.L_x_23969:
[----:B------:R-:W-:Y:S01]  /*2b80*/  ISETP.GE.AND P0, PT, R5, R2, PT ;  /* 0x000000020500720c */ /* 0x000fe20003f06270 */
[----:B------:R-:W3:Y:S08]  /*2b90*/  S2UR UR7, SR_CTAID.Y ;  /* 0x00000000000779c3 */ /* 0x000ef00000002600 */
[----:B------:R-:W-:Y:S01]  /*2ba0*/  BAR.SYNC.DEFER_BLOCKING 0x0 ;  /* 0x0000000000007b1d */ /* 0x000fe20000010000 */
[----:B------:R-:W-:Y:S01]  /*2bb0*/  HFMA2 R4, -RZ, RZ, 0, 0 ;  /* 0x00000000ff047431 */ /* 0x000fe200000001ff */
[----:B--2---:R-:W-:-:S02]  /*2bc0*/  CS2R R6, SRZ ;  /* 0x0000000000067805 */ /* 0x004fc4000001ff00 */
[----:B------:R-:W-:Y:S02]  /*2bd0*/  CS2R R68, SRZ ;  /* 0x0000000000447805 */ /* 0x000fe4000001ff00 */
[----:B------:R-:W-:Y:S02]  /*2be0*/  CS2R R70, SRZ ;  /* 0x0000000000467805 */ /* 0x000fe4000001ff00 */
[----:B------:R-:W-:Y:S01]  /*2bf0*/  CS2R R72, SRZ ;  /* 0x0000000000487805 */ /* 0x000fe2000001ff00 */
[----:B------:R-:W2:Y:S01]  /*2c00*/  LDCU UR12, c[0x0][0x3cc] ;  /* 0x00007980ff0c77ac */ /* 0x000ea20008000800 */
[----:B------:R-:W-:Y:S01]  /*2c10*/  BSSY.RECONVERGENT B0, `(.L_x_23979) ;  /* 0x000012b000007945 */ /* 0x000fe20003800200 */
[----:B------:R-:W-:Y:S02]  /*2c20*/  CS2R R74, SRZ ;  /* 0x00000000004a7805 */ /* 0x000fe4000001ff00 */
[----:B------:R-:W-:Y:S01]  /*2c30*/  CS2R R76, SRZ ;  /* 0x00000000004c7805 */ /* 0x000fe2000001ff00 */
[----:B------:R-:W4:Y:S01]  /*2c40*/  LDCU.64 UR4, c[0x0][0x398] ;  /* 0x00007300ff0477ac */ /* 0x000f220008000a00 */
[----:B------:R-:W-:-:S02]  /*2c50*/  CS2R R78, SRZ ;  /* 0x00000000004e7805 */ /* 0x000fc4000001ff00 */
[----:B------:R-:W-:Y:S01]  /*2c60*/  MOV R80, RZ ;  /* 0x000000ff00507202 */ /* 0x000fe20000000f00 */
[----:B---3--:R-:W-:Y:S06]  /*2c70*/  @P0 BRA `(.L_x_23980) ;  /* 0x0000001000900947 */ /* 0x008fec0003800000 */
[----:B------:R-:W3:Y:S01]  /*2c80*/  LDC R4, c[0x0][0x3b8] ;  /* 0x0000ee00ff047b82 */ /* 0x000ee20000000800 */
[----:B------:R-:W5:Y:S01]  /*2c90*/  LDCU UR6, c[0x0][0x3d0] ;  /* 0x00007a00ff0677ac */ /* 0x000f620008000800 */
[----:B------:R-:W-:Y:S01]  /*2ca0*/  SHF.R.U32.HI R10, RZ, 0x3, R0 ;  /* 0x00000003ff0a7819 */ /* 0x000fe20000011600 */
[----:B-1----:R-:W-:Y:S01]  /*2cb0*/  IMAD.MOV.U32 R11, RZ, RZ, RZ ;  /* 0x000000ffff0b7224 */ /* 0x002fe200078e00ff */
[----:B------:R-:W-:Y:S01]  /*2cc0*/  IADD3 R9, PT, PT, R9, 0x220, RZ ;  /* 0x0000022009097810 */ /* 0x000fe20007ffe0ff */
[----:B------:R-:W0:Y:S01]  /*2cd0*/  LDCU.64 UR10, c[0x0][0x3a8] ;  /* 0x00007500ff0a77ac */ /* 0x000e220008000a00 */
[----:B------:R-:W-:Y:S02]  /*2ce0*/  LOP3.LUT R10, R10, 0x7c, RZ, 0xc0, !PT ;  /* 0x0000007c0a0a7812 */ /* 0x000fe400078ec0ff */
[----:B------:R-:W-:Y:S02]  /*2cf0*/  LEA R9, R8, R9, 0x18 ;  /* 0x0000000908097211 */ /* 0x000fe400078ec0ff */
[----:B------:R-:W-:-:S02]  /*2d00*/  SHF.L.U32 R88, R0, 0x2, RZ ;  /* 0x0000000200587819 */ /* 0x000fc400000006ff */
[C---:B------:R-:W-:Y:S02]  /*2d10*/  IADD3 R84, PT, PT, R5.reuse, 0x1, RZ ;  /* 0x0000000105547810 */ /* 0x040fe40007ffe0ff */
[----:B------:R-:W-:Y:S01]  /*2d20*/  IADD3 R87, PT, PT, R5, -R2, RZ ;  /* 0x8000000205577210 */ /* 0x000fe20007ffe0ff */
[----:B-----5:R-:W-:Y:S02]  /*2d30*/  IMAD R90, R3, UR6, RZ ;  /* 0x00000006035a7c24 */ /* 0x020fe4000f8e02ff */
[----:B---3--:R-:W-:Y:S01]  /*2d40*/  IMAD R13, R4, UR7, RZ ;  /* 0x00000007040d7c24 */ /* 0x008fe2000f8e02ff */
[----:B------:R-:W-:Y:S02]  /*2d50*/  SHF.L.U32 R4, R0, 0x4, RZ ;  /* 0x0000000400047819 */ /* 0x000fe400000006ff */
[----:B------:R-:W-:Y:S01]  /*2d60*/  SHF.R.S32.HI R91, RZ, 0x1f, R90 ;  /* 0x0000001fff5b7819 */ /* 0x000fe2000001145a */
[----:B------:R-:W-:Y:S01]  /*2d70*/  IMAD.WIDE R10, R13, 0x4, R10 ;  /* 0x000000040d0a7825 */ /* 0x000fe200078e020a */
[----:B------:R-:W-:-:S04]  /*2d80*/  LOP3.LUT R4, R4, 0x30, RZ, 0xe2, !PT ;  /* 0x0000003004047812 */ /* 0x000fc800078ee2ff */
[----:B------:R-:W-:Y:S02]  /*2d90*/  LEA R4, R5, R4, 0x6 ;  /* 0x0000000405047211 */ /* 0x000fe400078e30ff */
[----:B0-----:R-:W-:-:S03]  /*2da0*/  IADD3 R82, P0, PT, R10, UR10, RZ ;  /* 0x0000000a0a527c10 */ /* 0x001fc6000ff1e0ff */
[----:B------:R-:W-:Y:S01]  /*2db0*/  IMAD.IADD R81, R9, 0x1, R4 ;  /* 0x0000000109517824 */ /* 0x000fe200078e0204 */
[C---:B------:R-:W-:Y:S02]  /*2dc0*/  LOP3.LUT R4, R88.reuse, 0xc, RZ, 0xc0, !PT ;  /* 0x0000000c58047812 */ /* 0x040fe400078ec0ff */
[----:B------:R-:W-:Y:S02]  /*2dd0*/  IADD3.X R83, PT, PT, R11, UR11, RZ, P0, !PT ;  /* 0x0000000b0b537c10 */ /* 0x000fe400087fe4ff */
[----:B------:R-:W-:Y:S01]  /*2de0*/  LEA R3, R5, R4, 0x4 ;  /* 0x0000000405037211 */ /* 0x000fe200078e20ff */
[----:B------:R-:W-:Y:S01]  /*2df0*/  IMAD.MOV.U32 R4, RZ, RZ, RZ ;  /* 0x000000ffff047224 */ /* 0x000fe200078e00ff */
[----:B------:R-:W-:Y:S02]  /*2e00*/  LOP3.LUT R88, R88, 0x7c, RZ, 0xc0, !PT ;  /* 0x0000007c58587812 */ /* 0x000fe400078ec0ff */
[----:B------:R-:W-:-:S07]  /*2e10*/  IADD3 R3, PT, PT, R3, 0x1, RZ ;  /* 0x0000000103037810 */ /* 0x000fce0007ffe0ff */
.L_x_23981:
[----:B------:R-:W2:Y:S01]  /*2e20*/  LDG.E.CONSTANT R9, desc[UR8][R82.64] ;  /* 0x0000000852097981 */ /* 0x000ea2000c1e9900 */
[----:B------:R-:W-:Y:S01]  /*2e30*/  ISETP.NE.AND P2, PT, R87, -0x1, PT ;  /* 0xffffffff5700780c */ /* 0x000fe20003f45270 */
        /* <DEDUP_REMOVED lines=15> */
[C---:B------:R-:W-:Y:S01]  /*2f30*/  @!P2 IADD3 R41, PT, PT, R3.reuse, 0x2, RZ ;  /* 0x000000020329a810 */ /* 0x040fe20007ffe0ff */
[C---:B------:R-:W-:Y:S01]  /*2f40*/  @!P2 VIADD R43, R3.reuse, 0x1 ;  /* 0x00000001032ba836 */ /* 0x040fe20000000000 */
[C---:B------:R-:W-:Y:S01]  /*2f50*/  IADD3 R65, PT, PT, R3.reuse, -0x1, RZ ;  /* 0xffffffff03417810 */ /* 0x040fe20007ffe0ff */
[----:B------:R-:W-:Y:S01]  /*2f60*/  @!P2 VIADD R47, R3, 0x1 ;  /* 0x00000001032fa836 */ /* 0x000fe20000000000 */
[----:B------:R-:W-:-:S02]  /*2f70*/  @!P2 ISETP.GE.AND P6, PT, R41, R86, PT ;  /* 0x000000562900a20c */ /* 0x000fc40003fc6270 */
[CC--:B------:R-:W-:Y:S02]  /*2f80*/  @!P2 ISETP.GE.AND P4, PT, R43.reuse, R86.reuse, PT ;  /* 0x000000562b00a20c */ /* 0x0c0fe40003f86270 */
[-C--:B------:R-:W-:Y:S02]  /*2f90*/  @!P2 ISETP.GE.AND P0, PT, R43, R86.reuse, PT ;  /* 0x000000562b00a20c */ /* 0x080fe40003f06270 */
[-C--:B------:R-:W-:Y:S02]  /*2fa0*/  @!P2 ISETP.GE.AND P3, PT, R41, R86.reuse, PT ;  /* 0x000000562900a20c */ /* 0x080fe40003f66270 */
[----:B------:R-:W0:Y:S01]  /*2fb0*/  LDS.128 R40, [R81] ;  /* 0x0000000051287984 */ /* 0x000e220000000c00 */
[----:B------:R-:W-:Y:S02]  /*2fc0*/  @!P2 IADD3 R45, PT, PT, R3, 0x1, RZ ;  /* 0x00000001032da810 */ /* 0x000fe40007ffe0ff */
[-C--:B------:R-:W-:Y:S02]  /*2fd0*/  @!P2 ISETP.GE.AND P5, PT, R65, R86.reuse, PT ;  /* 0x000000564100a20c */ /* 0x080fe40003fa6270 */
[----:B------:R-:W-:-:S02]  /*2fe0*/  @!P2 ISETP.GE.AND P1, PT, R45, R86, PT ;  /* 0x000000562d00a20c */ /* 0x000fc40003f26270 */
[C---:B------:R-:W-:Y:S02]  /*2ff0*/  @!P2 IADD3 R45, PT, PT, R3.reuse, 0x2, RZ ;  /* 0x00000002032da810 */ /* 0x040fe40007ffe0ff */
[C---:B------:R-:W-:Y:S02]  /*3000*/  @!P2 IADD3 R49, PT, PT, R3.reuse, 0x2, RZ ;  /* 0x000000020331a810 */ /* 0x040fe40007ffe0ff */
[C---:B------:R-:W-:Y:S01]  /*3010*/  @!P2 IADD3 R51, PT, PT, R3.reuse, 0x1, RZ ;  /* 0x000000010333a810 */ /* 0x040fe20007ffe0ff */
[----:B------:R-:W-:Y:S01]  /*3020*/  @!P2 VIADD R61, R3, 0x2 ;  /* 0x00000002033da836 */ /* 0x000fe20000000000 */
[----:B--2---:R-:W-:Y:S02]  /*3030*/  @!P2 FSEL R52, R52, RZ, !P5 ;  /* 0x000000ff3434a208 */ /* 0x004fe40006800000 */
[----:B------:R-:W-:Y:S02]  /*3040*/  @!P2 FSEL R55, R55, RZ, !P6 ;  /* 0x000000ff3737a208 */ /* 0x000fe40007000000 */
[----:B------:R-:W-:-:S02]  /*3050*/  @!P2 ISETP.GE.AND P5, PT, R3, R86, PT ;  /* 0x000000560300a20c */ /* 0x000fc40003fa6270 */
[----:B------:R-:W-:Y:S02]  /*3060*/  @!P2 ISETP.GE.AND P6, PT, R45, R86, PT ;  /* 0x000000562d00a20c */ /* 0x000fe40003fc6270 */
[----:B------:R-:W-:Y:S02]  /*3070*/  @!P2 FSEL R53, R53, RZ, !P5 ;  /* 0x000000ff3535a208 */ /* 0x000fe40006800000 */
[----:B------:R-:W-:Y:S02]  /*3080*/  @!P2 FSEL R54, R54, RZ, !P4 ;  /* 0x000000ff3636a208 */ /* 0x000fe40006000000 */
[----:B---3--:R-:W-:Y:S02]  /*3090*/  @!P2 FSEL R58, R58, RZ, !P0 ;  /* 0x000000ff3a3aa208 */ /* 0x008fe40004000000 */
[----:B------:R-:W-:Y:S02]  /*30a0*/  @!P2 FSEL R59, R59, RZ, !P3 ;  /* 0x000000ff3b3ba208 */ /* 0x000fe40005800000 */
[----:B----4-:R-:W-:-:S02]  /*30b0*/  @!P2 FSEL R10, R10, RZ, !P1 ;  /* 0x000000ff0a0aa208 */ /* 0x010fc40004800000 */
[----:B------:R-:W-:Y:S02]  /*30c0*/  @!P2 FSEL R11, R11, RZ, !P6 ;  /* 0x000000ff0b0ba208 */ /* 0x000fe40007000000 */
[-C--:B------:R-:W-:Y:S02]  /*30d0*/  @!P2 ISETP.GE.AND P5, PT, R65, R86.reuse, PT ;  /* 0x000000564100a20c */ /* 0x080fe40003fa6270 */
[-C--:B------:R-:W-:Y:S02]  /*30e0*/  @!P2 ISETP.GE.AND P4, PT, R3, R86.reuse, PT ;  /* 0x000000560300a20c */ /* 0x080fe40003f86270 */
[-C--:B------:R-:W-:Y:S02]  /*30f0*/  @!P2 ISETP.GE.AND P0, PT, R65, R86.reuse, PT ;  /* 0x000000564100a20c */ /* 0x080fe40003f06270 */
[-C--:B------:R-:W-:Y:S02]  /*3100*/  @!P2 ISETP.GE.AND P3, PT, R3, R86.reuse, PT ;  /* 0x000000560300a20c */ /* 0x080fe40003f66270 */
[----:B------:R-:W-:-:S02]  /*3110*/  @!P2 ISETP.GE.AND P1, PT, R65, R86, PT ;  /* 0x000000564100a20c */ /* 0x000fc40003f26270 */
[----:B------:R-:W-:Y:S02]  /*3120*/  @!P2 ISETP.GE.AND P6, PT, R3, R86, PT ;  /* 0x000000560300a20c */ /* 0x000fe40003fc6270 */
[----:B------:R-:W-:Y:S02]  /*3130*/  @!P2 FSEL R56, R56, RZ, !P5 ;  /* 0x000000ff3838a208 */ /* 0x000fe40006800000 */
[----:B------:R-:W-:Y:S02]  /*3140*/  @!P2 FSEL R57, R57, RZ, !P4 ;  /* 0x000000ff3939a208 */ /* 0x000fe40006000000 */
[----:B------:R-:W-:Y:S02]  /*3150*/  @!P2 FSEL R8, R8, RZ, !P0 ;  /* 0x000000ff0808a208 */ /* 0x000fe40004000000 */
[----:B------:R-:W-:Y:S02]  /*3160*/  @!P2 FSEL R9, R9, RZ, !P3 ;  /* 0x000000ff0909a208 */ /* 0x000fe40005800000 */
[----:B-----5:R-:W-:-:S02]  /*3170*/  @!P2 FSEL R12, R12, RZ, !P1 ;  /* 0x000000ff0c0ca208 */ /* 0x020fc40004800000 */
[----:B------:R-:W-:Y:S02]  /*3180*/  @!P2 FSEL R13, R13, RZ, !P6 ;  /* 0x000000ff0d0da208 */ /* 0x000fe40007000000 */
[-C--:B------:R-:W-:Y:S02]  /*3190*/  @!P2 ISETP.GE.AND P5, PT, R47, R86.reuse, PT ;  /* 0x000000562f00a20c */ /* 0x080fe40003fa6270 */
[-C--:B------:R-:W-:Y:S02]  /*31a0*/  @!P2 ISETP.GE.AND P4, PT, R45, R86.reuse, PT ;  /* 0x000000562d00a20c */ /* 0x080fe40003f86270 */
[-C--:B------:R-:W-:Y:S02]  /*31b0*/  @!P2 ISETP.GE.AND P0, PT, R47, R86.reuse, PT ;  /* 0x000000562f00a20c */ /* 0x080fe40003f06270 */
[-C--:B------:R-:W-:Y:S02]  /*31c0*/  @!P2 ISETP.GE.AND P3, PT, R45, R86.reuse, PT ;  /* 0x000000562d00a20c */ /* 0x080fe40003f66270 */
[----:B------:R-:W-:-:S02]  /*31d0*/  @!P2 ISETP.GE.AND P1, PT, R47, R86, PT ;  /* 0x000000562f00a20c */ /* 0x000fc40003f26270 */
[-C--:B------:R-:W-:Y:S02]  /*31e0*/  @!P2 ISETP.GE.AND P6, PT, R45, R86.reuse, PT ;  /* 0x000000562d00a20c */ /* 0x080fe40003fc6270 */
[----:B------:R-:W2:Y:S01]  /*31f0*/  LDG.E.128.CONSTANT R44, desc[UR8][R66.64+0x1400] ;  /* 0x00140008422c7981 */ /* 0x000ea2000c1e9d00 */
[----:B------:R-:W-:Y:S02]  /*3200*/  @!P2 FSEL R15, R15, RZ, !P4 ;  /* 0x000000ff0f0fa208 */ /* 0x000fe40006000000 */
[-C--:B------:R-:W-:Y:S01]  /*3210*/  @!P2 ISETP.GE.AND P4, PT, R3, R86.reuse, PT ;  /* 0x000000560300a20c */ /* 0x080fe20003f86270 */
[----:B0-----:R-:W-:Y:S01]  /*3220*/  FMUL.FTZ R53, R41, R53 ;  /* 0x0000003529357220 */ /* 0x001fe20000410000 */
[----:B------:R-:W-:Y:S02]  /*3230*/  @!P2 FSEL R14, R14, RZ, !P5 ;  /* 0x000000ff0e0ea208 */ /* 0x000fe40006800000 */
[----:B------:R-:W-:Y:S02]  /*3240*/  @!P2 FSEL R17, R17, RZ, !P4 ;  /* 0x000000ff1111a208 */ /* 0x000fe40006000000 */
[----:B------:R-:W-:-:S02]  /*3250*/  @!P2 ISETP.GE.AND P4, PT, R49, R86, PT ;  /* 0x000000563100a20c */ /* 0x000fc40003f86270 */
[----:B------:R-:W-:Y:S02]  /*3260*/  @!P2 ISETP.GE.AND P5, PT, R65, R86, PT ;  /* 0x000000564100a20c */ /* 0x000fe40003fa6270 */
[----:B------:R-:W-:Y:S01]  /*3270*/  @!P2 IADD3 R49, PT, PT, R3, 0x1, RZ ;  /* 0x000000010331a810 */ /* 0x000fe20007ffe0ff */
[----:B------:R-:W-:Y:S01]  /*3280*/  FFMA.FTZ R53, R40, R52, R53 ;  /* 0x0000003428357223 */ /* 0x000fe20000010035 */
[----:B------:R-:W-:Y:S02]  /*3290*/  @!P2 FSEL R18, R18, RZ, !P0 ;  /* 0x000000ff1212a208 */ /* 0x000fe40004000000 */
[----:B------:R-:W-:Y:S02]  /*32a0*/  @!P2 FSEL R16, R16, RZ, !P5 ;  /* 0x000000ff1010a208 */ /* 0x000fe40006800000 */
[----:B------:R-:W-:Y:S02]  /*32b0*/  @!P2 ISETP.GE.AND P0, PT, R65, R86, PT ;  /* 0x000000564100a20c */ /* 0x000fe40003f06270 */
[----:B------:R-:W-:-:S02]  /*32c0*/  @!P2 FSEL R19, R19, RZ, !P3 ;  /* 0x000000ff1313a208 */ /* 0x000fc40005800000 */
[-C--:B------:R-:W-:Y:S02]  /*32d0*/  @!P2 ISETP.GE.AND P5, PT, R51, R86.reuse, PT ;  /* 0x000000563300a20c */ /* 0x080fe40003fa6270 */
[----:B------:R-:W-:Y:S02]  /*32e0*/  @!P2 ISETP.GE.AND P3, PT, R49, R86, PT ;  /* 0x000000563100a20c */ /* 0x000fe40003f66270 */
[----:B------:R-:W3:Y:S01]  /*32f0*/  LDG.E.128.CONSTANT R48, desc[UR8][R66.64+0x1600] ;  /* 0x0016000842307981 */ /* 0x000ee2000c1e9d00 */
[----:B------:R-:W-:Y:S01]  /*3300*/  FFMA.FTZ R54, R42, R54, R53 ;  /* 0x000000362a367223 */ /* 0x000fe20000010035 */
[----:B------:R-:W-:Y:S01]  /*3310*/  @!P2 FSEL R20, R20, RZ, !P0 ;  /* 0x000000ff1414a208 */ /* 0x000fe20004000000 */
[C---:B------:R-:W-:Y:S01]  /*3320*/  @!P2 VIADD R53, R3.reuse, 0x2 ;  /* 0x000000020335a836 */ /* 0x040fe20000000000 */
[----:B------:R-:W-:Y:S01]  /*3330*/  @!P2 ISETP.GE.AND P0, PT, R3, R86, PT ;  /* 0x000000560300a20c */ /* 0x000fe20003f06270 */
[----:B------:R-:W-:-:S03]  /*3340*/  FMUL.FTZ R57, R41, R57 ;  /* 0x0000003929397220 */ /* 0x000fc60000410000 */
[----:B------:R-:W-:Y:S02]  /*3350*/  @!P2 FSEL R21, R21, RZ, !P0 ;  /* 0x000000ff1515a208 */ /* 0x000fe40004000000 */
[----:B------:R-:W-:Y:S02]  /*3360*/  @!P2 ISETP.GE.AND P0, PT, R53, R86, PT ;  /* 0x000000563500a20c */ /* 0x000fe40003f06270 */
[----:B------:R-:W-:Y:S01]  /*3370*/  @!P2 IADD3 R53, PT, PT, R3, 0x1, RZ ;  /* 0x000000010335a810 */ /* 0x000fe20007ffe0ff */
[----:B------:R-:W-:Y:S01]  /*3380*/  FFMA.FTZ R89, R43, R55, R54 ;  /* 0x000000372b597223 */ /* 0x000fe20000010036 */
[----:B------:R-:W-:Y:S01]  /*3390*/  @!P2 FSEL R22, R22, RZ, !P1 ;  /* 0x000000ff1616a208 */ /* 0x000fe20004800000 */
[----:B------:R-:W-:Y:S01]  /*33a0*/  FFMA.FTZ R57, R40, R56, R57 ;  /* 0x0000003828397223 */ /* 0x000fe20000010039 */
[----:B------:R-:W-:Y:S01]  /*33b0*/  @!P2 FSEL R23, R23, RZ, !P6 ;  /* 0x000000ff1717a208 */ /* 0x000fe20007000000 */
[----:B------:R-:W-:Y:S01]  /*33c0*/  FMUL.FTZ R9, R41, R9 ;  /* 0x0000000929097220 */ /* 0x000fe20000410000 */
[----:B------:R-:W-:-:S02]  /*33d0*/  @!P2 ISETP.GE.AND P1, PT, R53, R86, PT ;  /* 0x000000563500a20c */ /* 0x000fc40003f26270 */
[----:B------:R-:W-:Y:S01]  /*33e0*/  @!P2 ISETP.GE.AND P6, PT, R65, R86, PT ;  /* 0x000000564100a20c */ /* 0x000fe20003fc6270 */
[----:B------:R-:W4:Y:S01]  /*33f0*/  LDG.E.128.CONSTANT R52, desc[UR8][R66.64+0x1800] ;  /* 0x0018000842347981 */ /* 0x000f22000c1e9d00 */
[----:B------:R-:W-:Y:S01]  /*3400*/  FFMA.FTZ R58, R42, R58, R57 ;  /* 0x0000003a2a3a7223 */ /* 0x000fe20000010039 */
[----:B------:R-:W-:Y:S01]  /*3410*/  FFMA.FTZ R57, R40, R8, R9 ;  /* 0x0000000828397223 */ /* 0x000fe20000010009 */
        /* <DEDUP_REMOVED lines=14> */
[----:B------:R-:W-:Y:S01]  /*3500*/  @!P2 ISETP.GE.AND P0, PT, R3, R86, PT ;  /* 0x000000560300a20c */ /* 0x000fe20003f06270 */
[----:B------:R-:W-:Y:S01]  /*3510*/  FFMA.FTZ R10, R42, R10, R57 ;  /* 0x0000000a2a0a7223 */ /* 0x000fe20000010039 */
[----:B------:R-:W-:Y:S01]  /*3520*/  @!P2 ISETP.GE.AND P5, PT, R9, R86, PT ;  /* 0x000000560900a20c */ /* 0x000fe20003fa6270 */
[----:B------:R-:W-:Y:S01]  /*3530*/  FFMA.FTZ R9, R43, R59, R58 ;  /* 0x0000003b2b097223 */ /* 0x000fe2000001003a */
[----:B------:R-:W-:Y:S01]  /*3540*/  @!P2 FSEL R29, R29, RZ, !P4 ;  /* 0x000000ff1d1da208 */ /* 0x000fe20006000000 */
[----:B------:R-:W5:Y:S01]  /*3550*/  LDG.E.128.CONSTANT R56, desc[UR8][R66.64+0x1a00] ;  /* 0x001a000842387981 */ /* 0x000f62000c1e9d00 */
[----:B------:R-:W-:-:S02]  /*3560*/  @!P2 FSEL R32, R32, RZ, !P3 ;  /* 0x000000ff2020a208 */ /* 0x000fc40005800000 */
[----:B------:R-:W-:Y:S02]  /*3570*/  @!P2 FSEL R33, R33, RZ, !P0 ;  /* 0x000000ff2121a208 */ /* 0x000fe40004000000 */
[-C--:B------:R-:W-:Y:S02]  /*3580*/  @!P2 ISETP.GE.AND P4, PT, R61, R86.reuse, PT ;  /* 0x000000563d00a20c */ /* 0x080fe40003f86270 */
[-C--:B------:R-:W-:Y:S01]  /*3590*/  @!P2 ISETP.GE.AND P3, PT, R65, R86.reuse, PT ;  /* 0x000000564100a20c */ /* 0x080fe20003f66270 */
[----:B------:R-:W5:Y:S01]  /*35a0*/  LDG.E.128.CONSTANT R60, desc[UR8][R66.64+0x1c00] ;  /* 0x001c0008423c7981 */ /* 0x000f62000c1e9d00 */
[----:B------:R-:W-:Y:S02]  /*35b0*/  @!P2 ISETP.GE.AND P0, PT, R3, R86, PT ;  /* 0x000000560300a20c */ /* 0x000fe40003f06270 */
[----:B------:R-:W-:Y:S02]  /*35c0*/  @!P2 FSEL R34, R34, RZ, !P1 ;  /* 0x000000ff2222a208 */ /* 0x000fe40004800000 */
        /* <DEDUP_REMOVED lines=12> */
[----:B------:R-:W-:Y:S01]  /*3690*/  FADD.FTZ R6, R9, R6 ;  /* 0x0000000609067221 */ /* 0x000fe20000010000 */
[----:B------:R-:W-:Y:S01]  /*36a0*/  @!P2 IADD3 R9, PT, PT, R3, 0x1, RZ ;  /* 0x000000010309a810 */ /* 0x000fe20007ffe0ff */
        /* <DEDUP_REMOVED lines=49> */
[----:B------:R-:W-:Y:S01]  /*39c0*/  ISETP.GE.AND P1, PT, R9, R2, PT ;  /* 0x000000020900720c */ /* 0x000fe20003f26270 */
[C---:B------:R-:W-:Y:S01]  /*39d0*/  @!P2 VIADD R9, R3.reuse, 0x1 ;  /* 0x000000010309a836 */ /* 0x040fe20000000000 */
[----:B---3--:R-:W-:Y:S02]  /*39e0*/  @!P2 FSEL R48, R48, RZ, !P6 ;  /* 0x000000ff3030a208 */ /* 0x008fe40007000000 */
        /* <DEDUP_REMOVED lines=9> */
[----:B----4-:R-:W-:Y:S02]  /*3a80*/  @!P2 FSEL R52, R52, RZ, !P3 ;  /* 0x000000ff3434a208 */ /* 0x010fe40005800000 */
[C---:B------:R-:W-:Y:S02]  /*3a90*/  @!P2 ISETP.GE.AND P3, PT, R3.reuse, R86, PT ;  /* 0x000000560300a20c */ /* 0x040fe40003f66270 */
[----:B------:R-:W-:Y:S02]  /*3aa0*/  @!P2 IADD3 R9, PT, PT, R3, 0x2, RZ ;  /* 0x000000020309a810 */ /* 0x000fe40007ffe0ff */
[----:B------:R-:W-:-:S02]  /*3ab0*/  @!P2 FSEL R53, R53, RZ, !P3 ;  /* 0x000000ff3535a208 */ /* 0x000fc40005800000 */
[----:B------:R-:W-:Y:S01]  /*3ac0*/  @!P2 ISETP.GE.AND P3, PT, R9, R86, PT ;  /* 0x000000560900a20c */ /* 0x000fe20003f66270 */
[----:B------:R-:W-:Y:S01]  /*3ad0*/  @!P2 VIADD R9, R3, 0x1 ;  /* 0x000000010309a836 */ /* 0x000fe20000000000 */
[----:B------:R-:W-:-:S04]  /*3ae0*/  @!P2 FSEL R54, R54, RZ, !P6 ;  /* 0x000000ff3636a208 */ /* 0x000fc80007000000 */
[-C--:B------:R-:W-:Y:S02]  /*3af0*/  @!P2 ISETP.GE.AND P6, PT, R9, R86.reuse, PT ;  /* 0x000000560900a20c */ /* 0x080fe40003fc6270 */
[----:B------:R-:W-:Y:S02]  /*3b00*/  @!P2 IADD3 R9, PT, PT, R3, 0x2, RZ ;  /* 0x000000020309a810 */ /* 0x000fe40007ffe0ff */
[----:B------:R-:W-:Y:S02]  /*3b10*/  @!P2 FSEL R55, R55, RZ, !P3 ;  /* 0x000000ff3737a208 */ /* 0x000fe40005800000 */
[----:B------:R-:W-:Y:S02]  /*3b20*/  @!P2 ISETP.GE.AND P3, PT, R9, R86, PT ;  /* 0x000000560900a20c */ /* 0x000fe40003f66270 */
[----:B------:R-:W-:Y:S02]  /*3b30*/  @!P2 IADD3 R9, PT, PT, R3, 0x1, RZ ;  /* 0x000000010309a810 */ /* 0x000fe40007ffe0ff */
[----:B-----5:R-:W-:-:S02]  /*3b40*/  @!P2 FSEL R56, R56, RZ, !P0 ;  /* 0x000000ff3838a208 */ /* 0x020fc40004000000 */
[----:B------:R-:W-:-:S04]  /*3b50*/  @!P2 ISETP.GE.AND P0, PT, R3, R86, PT ;  /* 0x000000560300a20c */ /* 0x000fc80003f06270 */
[----:B------:R-:W-:Y:S02]  /*3b60*/  @!P2 FSEL R57, R57, RZ, !P0 ;  /* 0x000000ff3939a208 */ /* 0x000fe40004000000 */
[----:B------:R-:W-:Y:S02]  /*3b70*/  @!P2 FSEL R60, R60, RZ, !P5 ;  /* 0x000000ff3c3ca208 */ /* 0x000fe40006800000 */
[-C--:B------:R-:W-:Y:S02]  /*3b80*/  @!P2 ISETP.GE.AND P0, PT, R9, R86.reuse, PT ;  /* 0x000000560900a20c */ /* 0x080fe40003f06270 */
[C---:B------:R-:W-:Y:S02]  /*3b90*/  @!P2 ISETP.GE.AND P5, PT, R3.reuse, R86, PT ;  /* 0x000000560300a20c */ /* 0x040fe40003fa6270 */
[----:B------:R-:W-:Y:S02]  /*3ba0*/  @!P2 IADD3 R9, PT, PT, R3, 0x2, RZ ;  /* 0x000000020309a810 */ /* 0x000fe40007ffe0ff */
[----:B------:R-:W-:-:S02]  /*3bb0*/  @!P2 FSEL R58, R58, RZ, !P6 ;  /* 0x000000ff3a3aa208 */ /* 0x000fc40007000000 */
[----:B------:R-:W-:Y:S02]  /*3bc0*/  @!P2 FSEL R61, R61, RZ, !P5 ;  /* 0x000000ff3d3da208 */ /* 0x000fe40006800000 */
[CC--:B------:R-:W-:Y:S02]  /*3bd0*/  @!P2 ISETP.GE.AND P6, PT, R9.reuse, R86.reuse, PT ;  /* 0x000000560900a20c */ /* 0x0c0fe40003fc6270 */
[-C--:B------:R-:W-:Y:S01]  /*3be0*/  @!P2 ISETP.GE.AND P5, PT, R9, R86.reuse, PT ;  /* 0x000000560900a20c */ /* 0x080fe20003fa6270 */
[----:B------:R-:W-:Y:S01]  /*3bf0*/  @!P2 VIADD R9, R3, 0x1 ;  /* 0x000000010309a836 */ /* 0x000fe20000000000 */
[----:B------:R-:W-:Y:S01]  /*3c00*/  @!P2 FSEL R62, R62, RZ, !P0 ;  /* 0x000000ff3e3ea208 */ /* 0x000fe20004000000 */
[C---:B------:R-:W-:Y:S01]  /*3c10*/  FMUL.FTZ R45, R41.reuse, R45 ;  /* 0x0000002d292d7220 */ /* 0x040fe20000410000 */
[----:B------:R-:W-:Y:S01]  /*3c20*/  FMUL.FTZ R49, R41, R49 ;  /* 0x0000003129317220 */ /* 0x000fe20000410000 */
[----:B------:R-:W-:Y:S02]  /*3c30*/  @!P2 FSEL R64, R64, RZ, !P4 ;  /* 0x000000ff4040a208 */ /* 0x000fe40006000000 */
[----:B------:R-:W-:-:S04]  /*3c40*/  @!P2 ISETP.GE.AND P4, PT, R3, R86, PT ;  /* 0x000000560300a20c */ /* 0x000fc80003f86270 */
[----:B------:R-:W-:Y:S01]  /*3c50*/  @!P2 FSEL R65, R65, RZ, !P4 ;  /* 0x000000ff4141a208 */ /* 0x000fe20006000000 */
[----:B------:R-:W-:Y:S01]  /*3c60*/  FMUL.FTZ R53, R41, R53 ;  /* 0x0000003529357220 */ /* 0x000fe20000410000 */
[----:B------:R-:W-:Y:S01]  /*3c70*/  @!P2 ISETP.GE.AND P0, PT, R9, R86, PT ;  /* 0x000000560900a20c */ /* 0x000fe20003f06270 */
        /* <DEDUP_REMOVED lines=33> */
[----:B------:R-:W-:Y:S01]  /*3e90*/  VIADD R3, R3, 0x40 ;  /* 0x0000004003037836 */ /* 0x000fe20000000000 */
[----:B------:R-:W-:Y:S01]  /*3ea0*/  IADD3.X R83, PT, PT, RZ, R83, RZ, P0, !PT ;  /* 0x00000053ff537210 */ /* 0x000fe200007fe4ff */
[----:B------:R-:W-:Y:S06]  /*3eb0*/  @!P1 BRA `(.L_x_23981) ;  /* 0xffffffec00d89947 */ /* 0x000fec000383ffff */
.L_x_23980:
[----:B--2-4-:R-:W-:Y:S05]  /*3ec0*/  BSYNC.RECONVERGENT B0 ;  /* 0x0000000000007941 */ /* 0x014fea0003800200 */
.L_x_23979:
[----:B------:R-:W2:Y:S01]  /*3ed0*/  SHFL.BFLY PT, R9, R6, 0x2, 0x1f ;  /* 0x0c401f0006097f89 */ /* 0x000ea200000e0000 */
[C---:B------:R-:W-:Y:S01]  /*3ee0*/  LOP3.LUT P0, RZ, R0.reuse, 0x3, RZ, 0xc0, !PT ;  /* 0x0000000300ff7812 */ /* 0x040fe2000780c0ff */
[----:B------:R-:W-:Y:S01]  /*3ef0*/  BSSY.RECONVERGENT B0, `(.L_x_23982) ;  /* 0x000005b000007945 */ /* 0x000fe20003800200 */
[----:B------:R-:W-:Y:S01]  /*3f00*/  LOP3.LUT R25, R0, 0x3c0, RZ, 0xc0, !PT ;  /* 0x000003c000197812 */ /* 0x000fe200078ec0ff */
[----:B------:R-:W3:Y:S03]  /*3f10*/  SHFL.BFLY PT, R3, R4, 0x2, 0x1f ;  /* 0x0c401f0004037f89 */ /* 0x000ee600000e0000 */
[----:B------:R-:W-:Y:S01]  /*3f20*/  ISETP.NE.OR P1, PT, R25, 0x40, P0 ;  /* 0x000000401900780c */ /* 0x000fe20000725670 */
[----:B------:R-:W4:Y:S04]  /*3f30*/  SHFL.BFLY PT, R2, R7, 0x2, 0x1f ;  /* 0x0c401f0007027f89 */ /* 0x000f2800000e0000 */
[----:B-1----:R-:W1:Y:S04]  /*3f40*/  SHFL.BFLY PT, R11, R68, 0x2, 0x1f ;  /* 0x0c401f00440b7f89 */ /* 0x002e6800000e0000 */
[----:B------:R-:W5:Y:S04]  /*3f50*/  SHFL.BFLY PT, R8, R69, 0x2, 0x1f ;  /* 0x0c401f0045087f89 */ /* 0x000f6800000e0000 */
        /* <DEDUP_REMOVED lines=23> */
[----:B-----5:R-:W-:-:S03]  /*40d0*/  FADD.FTZ R19, R19, R76 ;  /* 0x0000004c13137221 */ /* 0x020fc60000010000 */
[----:B------:R-:W4:Y:S01]  /*40e0*/  SHFL.BFLY PT, R2, R3, 0x1, 0x1f ;  /* 0x0c201f0003027f89 */ /* 0x000f2200000e0000 */
[----:B0-----:R-:W-:-:S03]  /*40f0*/  FADD.FTZ R77, R16, R77 ;  /* 0x0000004d104d7221 */ /* 0x001fc60000010000 */
[----:B------:R-:W0:Y:S01]  /*4100*/  SHFL.BFLY PT, R6, R7, 0x1, 0x1f ;  /* 0x0c201f0007067f89 */ /* 0x000e2200000e0000 */
[----:B------:R-:W-:-:S03]  /*4110*/  FADD.FTZ R21, R21, R78 ;  /* 0x0000004e15157221 */ /* 0x000fc60000010000 */
[----:B------:R-:W5:Y:S01]  /*4120*/  SHFL.BFLY PT, R8, R11, 0x1, 0x1f ;  /* 0x0c201f000b087f89 */ /* 0x000f6200000e0000 */
[----:B--2---:R-:W-:-:S03]  /*4130*/  FADD.FTZ R79, R18, R79 ;  /* 0x0000004f124f7221 */ /* 0x004fc60000010000 */
[----:B------:R-:W2:Y:S01]  /*4140*/  SHFL.BFLY PT, R10, R69, 0x1, 0x1f ;  /* 0x0c201f00450a7f89 */ /* 0x000ea200000e0000 */
[----:B---3--:R-:W-:-:S03]  /*4150*/  FADD.FTZ R23, R23, R80 ;  /* 0x0000005017177221 */ /* 0x008fc60000010000 */
[----:B------:R-:W3:Y:S04]  /*4160*/  SHFL.BFLY PT, R12, R13, 0x1, 0x1f ;  /* 0x0c201f000d0c7f89 */ /* 0x000ee800000e0000 */
[----:B------:R-:W3:Y:S01]  /*4170*/  SHFL.BFLY PT, R14, R71, 0x1, 0x1f ;  /* 0x0c201f00470e7f89 */ /* 0x000ee200000e0000 */
[----:B-1----:R-:W-:Y:S01]  /*4180*/  FADD.FTZ R9, R9, R4 ;  /* 0x0000000409097221 */ /* 0x002fe20000010000 */
[----:B------:R-:W-:Y:S02]  /*4190*/  SHF.R.U32.HI R4, RZ, 0x2, R85 ;  /* 0x00000002ff047819 */ /* 0x000fe40000011655 */
[----:B------:R-:W1:Y:S01]  /*41a0*/  SHFL.BFLY PT, R16, R15, 0x1, 0x1f ;  /* 0x0c201f000f107f89 */ /* 0x000e6200000e0000 */
[----:B----4-:R-:W-:Y:S01]  /*41b0*/  FADD.FTZ R2, R3, R2 ;  /* 0x0000000203027221 */ /* 0x010fe20000010000 */
[----:B------:R-:W-:-:S02]  /*41c0*/  LEA R5, R5, R4, 0x7 ;  /* 0x0000000405057211 */ /* 0x000fc400078e38ff */
[----:B------:R-:W4:Y:S01]  /*41d0*/  SHFL.BFLY PT, R18, R73, 0x1, 0x1f ;  /* 0x0c201f0049127f89 */ /* 0x000f2200000e0000 */
[----:B0-----:R-:W-:-:S03]  /*41e0*/  FADD.FTZ R7, R7, R6 ;  /* 0x0000000607077221 */ /* 0x001fc60000010000 */
[----:B------:R-:W0:Y:S01]  /*41f0*/  SHFL.BFLY PT, R20, R17, 0x1, 0x1f ;  /* 0x0c201f0011147f89 */ /* 0x000e2200000e0000 */
[----:B-----5:R-:W-:-:S03]  /*4200*/  FADD.FTZ R11, R11, R8 ;  /* 0x000000080b0b7221 */ /* 0x020fc60000010000 */
[----:B------:R-:W5:Y:S01]  /*4210*/  SHFL.BFLY PT, R22, R75, 0x1, 0x1f ;  /* 0x0c201f004b167f89 */ /* 0x000f6200000e0000 */
        /* <DEDUP_REMOVED lines=10> */
[----:B0-----:R-:W-:Y:S01]  /*42c0*/  FADD.FTZ R17, R17, R20 ;  /* 0x0000001411117221 */ /* 0x001fe20000010000 */
[----:B------:R-:W-:Y:S01]  /*42d0*/  BAR.SYNC.DEFER_BLOCKING 0x0 ;  /* 0x0000000000007b1d */ /* 0x000fe20000010000 */
[----:B-----5:R-:W-:Y:S01]  /*42e0*/  FADD.FTZ R75, R75, R22 ;  /* 0x000000164b4b7221 */ /* 0x020fe20000010000 */
[----:B--2---:R-:W-:Y:S01]  /*42f0*/  FADD.FTZ R19, R19, R24 ;  /* 0x0000001813137221 */ /* 0x004fe20000010000 */
[----:B---3--:R-:W-:Y:S01]  /*4300*/  FADD.FTZ R77, R77, R26 ;  /* 0x0000001a4d4d7221 */ /* 0x008fe20000010000 */
[----:B------:R-:W-:Y:S01]  /*4310*/  FADD.FTZ R21, R21, R28 ;  /* 0x0000001c15157221 */ /* 0x000fe20000010000 */
[----:B-1----:R-:W-:Y:S01]  /*4320*/  FADD.FTZ R79, R79, R30 ;  /* 0x0000001e4f4f7221 */ /* 0x002fe20000010000 */
        /* <DEDUP_REMOVED lines=23> */
.L_x_23983:
[----:B------:R-:W-:Y:S05]  /*44a0*/  BSYNC.RECONVERGENT B0 ;  /* 0x0000000000007941 */ /* 0x000fea0003800200 */
.L_x_23982:
        /* <DEDUP_REMOVED lines=45> */
.L_x_23985:
[----:B------:R-:W-:Y:S05]  /*4780*/  BSYNC.RECONVERGENT B0 ;  /* 0x0000000000007941 */ /* 0x000fea0003800200 */
.L_x_23984:
        /* <DEDUP_REMOVED lines=20> */
.L_x_23987:
[----:B------:R-:W-:Y:S05]  /*48d0*/  BSYNC.RECONVERGENT B0 ;  /* 0x0000000000007941 */ /* 0x000fea0003800200 */
.L_x_23986:
[----:B------:R-:W-:Y:S06]  /*48e0*/  BAR.SYNC.DEFER_BLOCKING 0x0 ;  /* 0x0000000000007b1d */ /* 0x000fec0000010000 */
[----:B------:R-:W-:Y:S04]  /*48f0*/  BSSY.RECONVERGENT B0, `(.L_x_23988) ;  /* 0x0000022000007945 */ /* 0x000fe80003800200 */
[----:B------:R-:W-:Y:S05]  /*4900*/  @P3 BRA `(.L_x_23989) ;  /* 0x0000000000803947 */ /* 0x000fea0003800000 */
[----:B------:R-:W2:Y:S04]  /*4910*/  LDS R3, [R5] ;  /* 0x0000000005037984 */ /* 0x000ea80000000800 */
[----:B-1----:R-:W1:Y:S04]  /*4920*/  LDS R4, [R5+0x20] ;  /* 0x0000200005047984 */ /* 0x002e680000000800 */
[----:B0-----:R-:W0:Y:S04]  /*4930*/  LDS R6, [R5+0x40] ;  /* 0x0000400005067984 */ /* 0x001e280000000800 */
        /* <DEDUP_REMOVED lines=8> */
[----:B--2---:R-:W-:-:S03]  /*49c0*/  FADD.FTZ R2, R2, R3 ;  /* 0x0000000302027221 */ /* 0x004fc60000010000 */
[----:B------:R-:W2:Y:S01]  /*49d0*/  LDS R24, [R5+0x160] ;  /* 0x0001600005187984 */ /* 0x000ea20000000800 */
[----:B-1----:R-:W-:-:S03]  /*49e0*/  FADD.FTZ R9, R9, R4 ;  /* 0x0000000409097221 */ /* 0x002fc60000010000 */
[----:B------:R-:W1:Y:S01]  /*49f0*/  LDS R26, [R5+0x180] ;  /* 0x00018000051a7984 */ /* 0x000e620000000800 */
        /* <DEDUP_REMOVED lines=12> */
[----:B--2---:R-:W-:Y:S01]  /*4ac0*/  FADD.FTZ R19, R19, R24 ;  /* 0x0000001813137221 */ /* 0x004fe20000010000 */
[----:B-1----:R-:W-:Y:S01]  /*4ad0*/  FADD.FTZ R77, R77, R26 ;  /* 0x0000001a4d4d7221 */ /* 0x002fe20000010000 */
[----:B0-----:R-:W-:Y:S01]  /*4ae0*/  FADD.FTZ R21, R21, R28 ;  /* 0x0000001c15157221 */ /* 0x001fe20000010000 */
[----:B---3--:R-:W-:Y:S01]  /*4af0*/  FADD.FTZ R79, R79, R30 ;  /* 0x0000001e4f4f7221 */ /* 0x008fe20000010000 */
[----:B----4-:R-:W-:-:S07]  /*4b00*/  FADD.FTZ R23, R23, R32 ;  /* 0x0000002017177221 */ /* 0x010fce0000010000 */
.L_x_23989:
[----:B------:R-:W-:Y:S05]  /*4b10*/  BSYNC.RECONVERGENT B0 ;  /* 0x0000000000007941 */ /* 0x000fea0003800200 */
.L_x_23988:
        /* <DEDUP_REMOVED lines=9> */
[----:B------:R-:W1:Y:S01]  /*4bb0*/  LDCU.64 UR6, c[0x0][0x380] ;  /* 0x00007000ff0677ac */ /* 0x000e620008000a00 */
[----:B------:R-:W-:Y:S01]  /*4bc0*/  SHF.R.U32.HI R0, RZ, 0x2, R0 ;  /* 0x00000002ff007819 */ /* 0x000fe20000011600 */
[----:B------:R-:W-:Y:S01]  /*4bd0*/  USHF.L.U32 UR5, UR4, 0x7, URZ ;  /* 0x0000000704057899 */ /* 0x000fe200080006ff */
[----:B--2---:R-:W-:-:S05]  /*4be0*/  SHF.L.U32 R3, R3, 0x7, RZ ;  /* 0x0000000703037819 */ /* 0x004fca00000006ff */
        /* <DEDUP_REMOVED lines=21> */
.L_x_23956:
[----:B------:R-:W-:Y:S01]  /*4d40*/  HFMA2 R76, -RZ, RZ, 0, 5.9604644775390625e-08 ;  /* 0x00000001ff4c7431 */ /* 0x000fe200000001ff */
[----:B------:R-:W-:Y:S01]  /*4d50*/  BSSY B1, `(.L_x_23990) ;  /* 0x0000007000017945 */ /* 0x000fe20003800000 */
[----:B------:R-:W-:Y:S01]  /*4d60*/  IMAD.MOV.U32 R77, RZ, RZ, R82 ;  /* 0x000000ffff4d7224 */ /* 0x000fe200078e0052 */
[----:B------:R-:W-:Y:S02]  /*4d70*/  MOV R79, 0x1f ;  /* 0x0000001f004f7802 */ /* 0x000fe40000000f00 */
[----:B------:R-:W-:-:S07]  /*4d80*/  MOV R74, 0xffffffff ;  /* 0xffffffff004a7802 */ /* 0x000fce0000000f00 */
[----:B------:R-:W-:Y:S05]  /*4d90*/  WARPSYNC.COLLECTIVE R74, `(.L_x_23991) ;  /* 0x000000004a087348 */ /* 0x000fea0003c00000 */
[----:B------:R0:W1:Y:S02]  /*4da0*/  SHFL.BFLY P2, R75, R77, R76, R79 ;  /* 0x0c00004c4d4b7389 */ /* 0x000064000004004f */
[----:B01----:R-:W-:Y:S05]  /*4db0*/  ENDCOLLECTIVE ;  /* 0x000000000000791b */ /* 0x003fea0003800000 */
.L_x_23991:
[----:B------:R-:W-:Y:S05]  /*4dc0*/  BSYNC B1 ;  /* 0x0000000000017941 */ /* 0x000fea0003800000 */
.L_x_23990:
[----:B------:R-:W-:Y:S05]  /*4dd0*/  BRA `(.L_x_23992) ;  /* 0xffffffc000747947 */ /* 0x000fea000383ffff */
.L_x_23958:
[----:B------:R-:W-:Y:S01]  /*4de0*/  HFMA2 R76, -RZ, RZ, 0, 9.5367431640625e-07 ;  /* 0x00000010ff4c7431 */ /* 0x000fe200000001ff */
[----:B------:R-:W-:Y:S01]  /*4df0*/  BSSY B0, `(.L_x_23993) ;  /* 0x0000007000007945 */ /* 0x000fe20003800000 */
[----:B------:R-:W-:Y:S01]  /*4e00*/  IMAD.MOV.U32 R77, RZ, RZ, R4 ;  /* 0x000000ffff4d7224 */ /* 0x000fe200078e0004 */
[----:B------:R-:W-:Y:S02]  /*4e10*/  MOV R79, 0x1f ;  /* 0x0000001f004f7802 */ /* 0x000fe40000000f00 */
[----:B------:R-:W-:-:S07]  /*4e20*/  MOV R74, 0xffffffff ;  /* 0xffffffff004a7802 */ /* 0x000fce0000000f00 */
[----:B0----5:R-:W-:Y:S05]  /*4e30*/  WARPSYNC.COLLECTIVE R74, `(.L_x_23994) ;  /* 0x000000004a087348 */ /* 0x021fea0003c00000 */
[----:B------:R1:W2:Y:S02]  /*4e40*/  SHFL.BFLY P2, R75, R77, R76, R79 ;  /* 0x0c00004c4d4b7389 */ /* 0x0002a4000004004f */
[----:B012--5:R-:W-:Y:S05]  /*4e50*/  ENDCOLLECTIVE ;  /* 0x000000000000791b */ /* 0x027fea0003800000 */
.L_x_23994:
[----:B------:R-:W-:Y:S05]  /*4e60*/  BSYNC B0 ;  /* 0x0000000000007941 */ /* 0x000fea0003800000 */
.L_x_23993:
[----:B------:R-:W-:Y:S02]  /*4e70*/  IMAD.MOV.U32 R5, RZ, RZ, R75 ;  /* 0x000000ffff057224 */ /* 0x000fe400078e004b */
[----:B------:R-:W-:Y:S01]  /*4e80*/  HFMA2 R76, -RZ, RZ, 0, 4.76837158203125e-07 ;  /* 0x00000008ff4c7431 */ /* 0x000fe200000001ff */
[----:B------:R-:W-:Y:S01]  /*4e90*/  MOV R79, 0x1f ;  /* 0x0000001f004f7802 */ /* 0x000fe20000000f00 */
[----:B------:R-:W-:Y:S01]  /*4ea0*/  IMAD.MOV.U32 R74, RZ, RZ, -0x1 ;  /* 0xffffffffff4a7424 */ /* 0x000fe200078e00ff */
[----:B------:R-:W-:-:S04]  /*4eb0*/  FMNMX.FTZ R5, R5, R4, !PT ;  /* 0x0000000405057209 */ /* 0x000fc80007810000 */
[----:B------:R-:W-:-:S07]  /*4ec0*/  MOV R77, R5 ;  /* 0x00000005004d7202 */ /* 0x000fce0000000f00 */
[----:B------:R-:W-:Y:S05]  /*4ed0*/  WARPSYNC.COLLECTIVE R74, `(.L_x_23995) ;  /* 0x000000004a087348 */ /* 0x000fea0003c00000 */
[----:B------:R0:W1:Y:S02]  /*4ee0*/  SHFL.BFLY P2, R75, R77, R76, R79 ;  /* 0x0c00004c4d4b7389 */ /* 0x000064000004004f */
[----:B01----:R-:W-:Y:S05]  /*4ef0*/  ENDCOLLECTIVE ;  /* 0x000000000000791b */ /* 0x003fea0003800000 */
.L_x_23995:
[----:B------:R-:W-:Y:S01]  /*4f00*/  HFMA2 R76, -RZ, RZ, 0, 2.384185791015625e-07 ;  /* 0x00000004ff4c7431 */ /* 0x000fe200000001ff */
[----:B------:R-:W-:-:S04]  /*4f10*/  MOV R0, R75 ;  /* 0x0000004b00007202 */ /* 0x000fc80000000f00 */
[----:B------:R-:W-:-:S04]  /*4f20*/  FMNMX.FTZ R0, R5, R0, !PT ;  /* 0x0000000005007209 */ /* 0x000fc80007810000 */
[----:B------:R-:W-:-:S07]  /*4f30*/  MOV R77, R0 ;  /* 0x00000000004d7202 */ /* 0x000fce0000000f00 */
[----:B------:R-:W-:Y:S05]  /*4f40*/  WARPSYNC.COLLECTIVE R74, `(.L_x_23996) ;  /* 0x000000004a087348 */ /* 0x000fea0003c00000 */
[----:B------:R0:W1:Y:S02]  /*4f50*/  SHFL.BFLY P2, R75, R77, R76, R79 ;  /* 0x0c00004c4d4b7389 */ /* 0x000064000004004f */
[----:B01----:R-:W-:Y:S05]  /*4f60*/  ENDCOLLECTIVE ;  /* 0x000000000000791b */ /* 0x003fea0003800000 */
.L_x_23996:
[----:B------:R-:W-:Y:S02]  /*4f70*/  HFMA2 R76, -RZ, RZ, 0, 1.1920928955078125e-07 ;  /* 0x00000002ff4c7431 */ /* 0x000fe400000001ff */
[----:B------:R-:W-:-:S05]  /*4f80*/  IMAD.MOV.U32 R7, RZ, RZ, R75 ;  /* 0x000000ffff077224 */ /* 0x000fca00078e004b */
[----:B------:R-:W-:-:S04]  /*4f90*/  FMNMX.FTZ R7, R0, R7, !PT ;  /* 0x0000000700077209 */ /* 0x000fc80007810000 */
[----:B------:R-:W-:-:S07]  /*4fa0*/  MOV R77, R7 ;  /* 0x00000007004d7202 */ /* 0x000fce0000000f00 */
[----:B------:R-:W-:Y:S05]  /*4fb0*/  WARPSYNC.COLLECTIVE R74, `(.L_x_23997) ;  /* 0x000000004a087348 */ /* 0x000fea0003c00000 */
[----:B------:R0:W1:Y:S02]  /*4fc0*/  SHFL.BFLY P2, R75, R77, R76, R79 ;  /* 0x0c00004c4d4b7389 */ /* 0x000064000004004f */
[----:B01----:R-:W-:Y:S05]  /*4fd0*/  ENDCOLLECTIVE ;  /* 0x000000000000791b */ /* 0x003fea0003800000 */
.L_x_23997:
[----:B------:R-:W-:Y:S01]  /*4fe0*/  MOV R6, R75 ;  /* 0x0000004b00067202 */ /* 0x000fe20000000f00 */
[----:B------:R-:W-:Y:S06]  /*4ff0*/  BRA `(.L_x_23998) ;  /* 0xffffffc000647947 */ /* 0x000fec000383ffff */
.L_x_23999:
        /* <DEDUP_REMOVED lines=16> */
.L_x_26024:


//--------------------- .text._ZN4vllm25paged_attention_v1_kernelIffLi120ELi16ELi128ELNS_18Fp8KVCacheDataTypeE0ELb0EEEvPT_PKS2_PKT0_S8_ifPKiSA_iPKfiiiSC_SC_iiiii --------------------------
	.section	.text._ZN4vllm25paged_attention_v1_kernelIffLi120ELi16ELi128ELNS_18Fp8KVCacheDataTypeE0ELb0EEEvPT_PKS2_PKT0_S8_ifPKiSA_iPKfiiiSC_SC_iiiii,"ax",@progbits
	.align	128
        .global         _ZN4vllm25paged_attention_v1_kernelIffLi120ELi16ELi128ELNS_18Fp8KVCacheDataTypeE0ELb0EEEvPT_PKS2_PKT0_S8_ifPKiSA_iPKfiiiSC_SC_iiiii
        .type           _ZN4vllm25paged_attention_v1_kernelIffLi120ELi16ELi128ELNS_18Fp8KVCacheDataTypeE0ELb0EEEvPT_PKS2_PKT0_S8_ifPKiSA_iPKfiiiSC_SC_iiiii,@function
        .size           _ZN4vllm25paged_attention_v1_kernelIffLi120ELi16ELi128ELNS_18Fp8KVCacheDataTypeE0ELb0EEEvPT_PKS2_PKT0_S8_ifPKiSA_iPKfiiiSC_SC_iiiii,(.L_x_26025 - _ZN4vllm25paged_attention_v1_kernelIffLi120ELi16ELi128ELNS_18Fp8KVCacheDataTypeE0ELb0EEEvPT_PKS2_PKT0_S8_ifPKiSA_iPKfiiiSC_SC_iiiii)
        .other          _ZN4vllm25paged_attention_v1_kernelIffLi120ELi16ELi128ELNS_18Fp8KVCacheDataTypeE0ELb0EEEvPT_PKS2_PKT0_S8_ifPKiSA_iPKfiiiSC_SC_iiiii,@"STO_CUDA_ENTRY STV_DEFAULT"
_ZN4vllm25paged_attention_v1_kernelIffLi120ELi16ELi128ELNS_18Fp8KVCacheDataTypeE0ELb0EEEvPT_PKS2_PKT0_S8_ifPKiSA_iPKfiiiSC_SC_iiiii:
.text._ZN4vllm25paged_attention_v1_kernelIffLi120ELi16ELi128ELNS_18Fp8KVCacheDataTypeE0ELb0EEEvPT_PKS2_PKT0_S8_ifPKiSA_iPKfiiiSC_SC_iiiii:
        /* <DEDUP_REMOVED lines=8> */
[----:B------:R-:W4:Y:S08]  /*0080*/  LDC R15, c[0x0][0x3a0] ;  /* 0x0000e800ff0f7b82 */ /* 0x000f300000000800 */
[----:B------:R-:W4:Y:S01]  /*0090*/  LDC R10, c[0x0][0x370] ;  /* 0x0000dc00ff0a7b82 */ /* 0x000f220000000800 */
[----:B------:R-:W4:Y:S01]  /*00a0*/  S2R R68, SR_CgaCtaId ;  /* 0x0000000000447919 */ /* 0x000f220000008800 */
[----:B------:R-:W-:Y:S01]  /*00b0*/  MOV R69, 0x400 ;  /* 0x0000040000457802 */ /* 0x000fe20000000f00 */
[----:B------:R-:W1:Y:S01]  /*00c0*/  LDCU UR7, c[0x0][0x3cc] ;  /* 0x00007980ff0777ac */ /* 0x000e620008000800 */
[----:B0-----:R-:W-:Y:S01]  /*00d0*/  ISETP.GT.U32.AND P1, PT, R6, 0x3b, PT ;  /* 0x0000003b0600780c */ /* 0x001fe20003f24070 */
[----:B------:R-:W0:Y:S01]  /*00e0*/  LDCU UR12, c[0x0][0x3a4] ;  /* 0x00007480ff0c77ac */ /* 0x000e220008000800 */
[----:B--2---:R-:W-:Y:S01]  /*00f0*/  ISETP.NE.U32.AND P0, PT, R12, RZ, PT ;  /* 0x000000ff0c00720c */ /* 0x004fe20003f05070 */
[----:B-1----:R-:W-:Y:S01]  /*0100*/  IMAD.WIDE.U32 R2, R73, 0x4, R2 ;  /* 0x0000000449027825 */ /* 0x002fe200078e0002 */
[----:B------:R-:W1:Y:S02]  /*0110*/  LDCU.64 UR10, c[0x0][0x390] ;  /* 0x00007200ff0a77ac */ /* 0x000e640008000a00 */
[----:B------:R-:W-:Y:S01]  /*0120*/  ISETP.NE.AND.EX P0, PT, R13, RZ, PT, P0 ;  /* 0x000000ff0d00720c */ /* 0x000fe20003f05300 */
[----:B------:R-:W-:Y:S01]  /*0130*/  IMAD R0, R73, UR4, RZ ;  /* 0x0000000449007c24 */ /* 0x000fe2000f8e02ff */
[----:B---3--:R2:W3:Y:S05]  /*0140*/  LDG.E.CONSTANT R85, desc[UR8][R2.64] ;  /* 0x0000000802557981 */ /* 0x0084ea000c1e9900 */
[----:B------:R-:W0:Y:S01]  /*0150*/  @!P1 LDC.64 R8, c[0x0][0x388] ;  /* 0x0000e200ff089b82 */ /* 0x000e220000000a00 */
[----:B----4-:R-:W-:Y:S01]  /*0160*/  @!P1 IMAD R4, R11, 0x78, RZ ;  /* 0x000000780b049824 */ /* 0x010fe200078e02ff */
[----:B------:R-:W-:Y:S01]  /*0170*/  @!P1 SHF.L.U32 R5, R6, 0x1, RZ ;  /* 0x0000000106059819 */ /* 0x000fe200000006ff */
[----:B------:R-:W4:Y:S03]  /*0180*/  LDCU UR4, c[0x0][0x3b8] ;  /* 0x00007700ff0477ac */ /* 0x000f260008000800 */
[----:B------:R-:W-:-:S02]  /*0190*/  @!P1 IADD3 R5, P2, P3, R5, R0, R4 ;  /* 0x0000000005059210 */ /* 0x000fc40007b5e004 */
[----:B------:R-:W-:-:S04]  /*01a0*/  SHF.R.S32.HI R0, RZ, 0x1f, R0 ;  /* 0x0000001fff007819 */ /* 0x000fc80000011400 */
[----:B------:R-:W-:Y:S02]  /*01b0*/  @!P1 IADD3.X R0, PT, PT, RZ, R0, RZ, P2, P3 ;  /* 0x00000000ff009210 */ /* 0x000fe400017e64ff */
[----:B0-----:R-:W-:-:S04]  /*01c0*/  @!P1 LEA R4, P2, R5, R8, 0x2 ;  /* 0x0000000805049211 */ /* 0x001fc800078410ff */
[----:B------:R-:W-:Y:S02]  /*01d0*/  @!P1 LEA.HI.X R5, R5, R9, R0, 0x2, P2 ;  /* 0x0000000905059211 */ /* 0x000fe400010f1400 */
[----:B------:R-:W-:Y:S01]  /*01e0*/  IABS R13, R15 ;  /* 0x0000000f000d7213 */ /* 0x000fe20000000000 */
[----:B------:R-:W0:Y:S03]  /*01f0*/  @P0 LDC.64 R8, c[0x0][0x3c0] ;  /* 0x0000f000ff080b82 */ /* 0x000e260000000a00 */
[----:B------:R-:W4:Y:S01]  /*0200*/  @!P1 LDG.E.64.CONSTANT R4, desc[UR8][R4.64] ;  /* 0x0000000804049981 */ /* 0x000f22000c1e9b00 */
[----:B------:R-:W2:Y:S08]  /*0210*/  I2F.RP R7, R13 ;  /* 0x0000000d00077306 */ /* 0x000eb00000209400 */
[----:B--2---:R-:W2:Y:S02]  /*0220*/  MUFU.RCP R7, R7 ;  /* 0x0000000700077308 */ /* 0x004ea40000001000 */
[----:B--2---:R-:W-:-:S06]  /*0230*/  VIADD R2, R7, 0xffffffe ;  /* 0x0ffffffe07027836 */ /* 0x004fcc0000000000 */
[----:B------:R2:W1:Y:S01]  /*0240*/  F2I.FTZ.U32.TRUNC.NTZ R3, R2 ;  /* 0x0000000200037305 */ /* 0x000462000021f000 */
[----:B------:R-:W-:Y:S02]  /*0250*/  HFMA2 R0, -RZ, RZ, 0, 0 ;  /* 0x00000000ff007431 */ /* 0x000fe400000001ff */
[----:B0-----:R-:W-:-:S05]  /*0260*/  @P0 IMAD.WIDE.U32 R8, R11, 0x4, R8 ;  /* 0x000000040b080825 */ /* 0x001fca00078e0008 */
[----:B------:R0:W5:Y:S01]  /*0270*/  @P0 LDG.E.CONSTANT R0, desc[UR8][R8.64] ;  /* 0x0000000808000981 */ /* 0x000162000c1e9900 */
[----:B--2---:R-:W-:Y:S02]  /*0280*/  MOV R2, RZ ;  /* 0x000000ff00027202 */ /* 0x004fe40000000f00 */
[----:B-1----:R-:W-:-:S05]  /*0290*/  IADD3 R12, PT, PT, RZ, -R3, RZ ;  /* 0x80000003ff0c7210 */ /* 0x002fca0007ffe0ff */
        /* <DEDUP_REMOVED lines=15> */
[----:B------:R-:W-:Y:S02]  /*0390*/  @!P3 IADD3 R12, PT, PT, -R12, RZ, RZ ;  /* 0x000000ff0c0cb210 */ /* 0x000fe40007ffe1ff */
        /* <DEDUP_REMOVED lines=11> */
[----:B------:R-:W-:-:S04]  /*0450*/  IMAD.HI.U32 R3, R3, R9, R2 ;  /* 0x0000000903037227 */ /* 0x000fc800078e0002 */
[----:B------:R-:W-:Y:S02]  /*0460*/  IMAD.MOV R2, RZ, RZ, -R8 ;  /* 0x000000ffff027224 */ /* 0x000fe400078e0a08 */
[----:B------:R-:W-:-:S04]  /*0470*/  IMAD.HI.U32 R8, R3, R7, RZ ;  /* 0x0000000703087227 */ /* 0x000fc800078e00ff */
[----:B------:R-:W-:-:S05]  /*0480*/  IMAD R3, R8, R2, R7 ;  /* 0x0000000208037224 */ /* 0x000fca00078e0207 */
[----:B------:R-:W-:Y:S02]  /*0490*/  ISETP.GT.U32.AND P2, PT, R10, R3, PT ;  /* 0x000000030a00720c */ /* 0x000fe40003f44070 */
[----:B------:R-:W-:Y:S02]  /*04a0*/  LOP3.LUT R2, R6, 0x1, RZ, 0xc0, !PT ;  /* 0x0000000106027812 */ /* 0x000fe400078ec0ff */
[----:B------:R-:W-:-:S09]  /*04b0*/  LEA R7, R68, R69, 0x18 ;  /* 0x0000004544077211 */ /* 0x000fd200078ec0ff */
[----:B------:R-:W-:-:S04]  /*04c0*/  @!P2 IADD3 R3, PT, PT, R3, -R10, RZ ;  /* 0x8000000a0303a210 */ /* 0x000fc80007ffe0ff */
[----:B------:R-:W-:Y:S02]  /*04d0*/  ISETP.GE.U32.AND P0, PT, R3, R10, PT ;  /* 0x0000000a0300720c */ /* 0x000fe40003f06070 */
[----:B------:R-:W-:-:S04]  /*04e0*/  LOP3.LUT R3, R11, R12, RZ, 0x3c, !PT ;  /* 0x0000000c0b037212 */ /* 0x000fc800078e3cff */
[----:B------:R-:W-:Y:S01]  /*04f0*/  ISETP.GE.AND P3, PT, R3, RZ, PT ;  /* 0x000000ff0300720c */ /* 0x000fe20003f66270 */
[----:B------:R-:W-:Y:S01]  /*0500*/  IMAD R72, R2, 0xf0, R7 ;  /* 0x000000f002487824 */ /* 0x000fe200078e0207 */
[--C-:B------:R-:W-:Y:S02]  /*0510*/  SHF.R.U32.HI R7, RZ, 0x1, R6.reuse ;  /* 0x00000001ff077819 */ /* 0x100fe40000011606 */
[----:B------:R-:W-:Y:S02]  /*0520*/  @!P2 IADD3 R8, PT, PT, R8, 0x1, RZ ;  /* 0x000000010808a810 */ /* 0x000fe40007ffe0ff */
[----:B------:R-:W-:Y:S02]  /*0530*/  @!P1 LEA R9, R7, R72, 0x3 ;  /* 0x0000004807099211 */ /* 0x000fe400078e18ff */
[----:B------:R-:W-:Y:S02]  /*0540*/  SHF.R.U32.HI R84, RZ, 0x5, R6 ;  /* 0x00000005ff547819 */ /* 0x000fe40000011606 */
[----:B------:R-:W-:Y:S01]  /*0550*/  @P0 IADD3 R8, PT, PT, R8, 0x1, RZ ;  /* 0x0000000108080810 */ /* 0x000fe20007ffe0ff */
[----:B---3--:R-:W-:-:S05]  /*0560*/  VIADD R10, R85, 0xf ;  /* 0x0000000f550a7836 */ /* 0x008fca0000000000 */
[----:B------:R-:W-:-:S04]  /*0570*/  SHF.R.S32.HI R3, RZ, 0x1f, R10 ;  /* 0x0000001fff037819 */ /* 0x000fc8000001140a */
[----:B------:R-:W-:-:S04]  /*0580*/  LEA.HI R3, R3, R10, RZ, 0x4 ;  /* 0x0000000a03037211 */ /* 0x000fc800078f20ff */
[----:B------:R-:W-:-:S04]  /*0590*/  SHF.R.S32.HI R3, RZ, 0x4, R3 ;  /* 0x00000004ff037819 */ /* 0x000fc80000011403 */
[----:B------:R-:W-:Y:S01]  /*05a0*/  ISETP.GE.AND P0, PT, R84, R3, PT ;  /* 0x000000035400720c */ /* 0x000fe20003f06270 */
[----:B----4-:R-:W-:Y:S01]  /*05b0*/  IMAD R73, R73, UR4, RZ ;  /* 0x0000000449497c24 */ /* 0x010fe2000f8e02ff */
[----:B------:R-:W-:Y:S01]  /*05c0*/  BSSY B0, `(.L_x_24000) ;  /* 0x00000ad000007945 */ /* 0x000fe20003800000 */
[----:B------:R0:W-:Y:S01]  /*05d0*/  @!P1 STS.64 [R9], R4 ;  /* 0x0000000409009388 */ /* 0x0001e20000000a00 */
[----:B------:R-:W-:Y:S01]  /*05e0*/  BAR.SYNC.DEFER_BLOCKING 0x0 ;  /* 0x0000000000007b1d */ /* 0x000fe20000010000 */
[----:B------:R-:W-:Y:S01]  /*05f0*/  ISETP.NE.AND P1, PT, R12, RZ, PT ;  /* 0x000000ff0c00720c */ /* 0x000fe20003f25270 */
[----:B0-----:R-:W-:Y:S01]  /*0600*/  IMAD.MOV.U32 R4, RZ, RZ, R8 ;  /* 0x000000ffff047224 */ /* 0x001fe200078e0008 */
[----:B------:R-:W-:-:S04]  /*0610*/  MOV R5, 0xff7fffff ;  /* 0xff7fffff00057802 */ /* 0x000fc80000000f00 */
[----:B------:R-:W-:-:S07]  /*0620*/  @!P3 IADD3 R4, PT, PT, -R4, RZ, RZ ;  /* 0x000000ff0404b210 */ /* 0x000fce0007ffe1ff */
[----:B------:R-:W-:Y:S01]  /*0630*/  @!P1 LOP3.LUT R4, RZ, R12, RZ, 0x33, !PT ;  /* 0x0000000cff049212 */ /* 0x000fe200078e33ff */
[----:B------:R-:W-:Y:S06]  /*0640*/  @P0 BRA `(.L_x_24001) ;  /* 0x0000000800900947 */ /* 0x000fec0003800000 */
[----:B------:R-:W0:Y:S01]  /*0650*/  LDCU UR6, c[0x0][0x3d0] ;  /* 0x00007a00ff0677ac */ /* 0x000e220008000800 */
[----:B------:R-:W-:Y:S01]  /*0660*/  IMAD.SHL.U32 R5, R7, 0x4, RZ ;  /* 0x0000000407057824 */ /* 0x000fe200078e00ff */
[----:B------:R-:W-:Y:S01]  /*0670*/  SHF.R.U32.HI R70, RZ, 0x3, R6 ;  /* 0x00000003ff467819 */ /* 0x000fe20000011606 */
[----:B------:R-:W-:Y:S01]  /*0680*/  IMAD.MOV.U32 R71, RZ, RZ, RZ ;  /* 0x000000ffff477224 */ /* 0x000fe200078e00ff */
[----:B------:R-:W1:Y:S01]  /*0690*/  LDCU.64 UR4, c[0x0][0x3a8] ;  /* 0x00007500ff0477ac */ /* 0x000e620008000a00 */
[----:B------:R-:W-:Y:S01]  /*06a0*/  IADD3 R69, PT, PT, R69, 0x200, RZ ;  /* 0x0000020045457810 */ /* 0x000fe20007ffe0ff */
[----:B------:R-:W2:Y:S01]  /*06b0*/  LDS.128 R64, [R72] ;  /* 0x0000000048407984 */ /* 0x000ea20000000c00 */
[----:B------:R-:W-:Y:S02]  /*06c0*/  LOP3.LUT R5, R5, 0x3c, RZ, 0xc0, !PT ;  /* 0x0000003c05057812 */ /* 0x000fe400078ec0ff */
[----:B------:R-:W-:Y:S01]  /*06d0*/  LOP3.LUT R70, R70, 0x7c, RZ, 0xc0, !PT ;  /* 0x0000007c46467812 */ /* 0x000fe200078ec0ff */
[----:B------:R-:W3:Y:S01]  /*06e0*/  LDS.128 R60, [R72+0x10] ;  /* 0x00001000483c7984 */ /* 0x000ee20000000c00 */
[----:B------:R-:W-:-:S02]  /*06f0*/  LEA R74, R68, R69, 0x18 ;  /* 0x00000045444a7211 */ /* 0x000fc400078ec0ff */
[----:B------:R-:W-:Y:S01]  /*0700*/  LEA R5, R84, R5, 0x6 ;  /* 0x0000000554057211 */ /* 0x000fe200078e30ff */
[----:B------:R-:W-:Y:S01]  /*0710*/  IMAD.WIDE R68, R73, 0x4, R70 ;  /* 0x0000000449447825 */ /* 0x000fe200078e0246 */
[----:B------:R-:W-:Y:S01]  /*0720*/  SHF.L.U32 R70, R6, 0x1, RZ ;  /* 0x0000000106467819 */ /* 0x000fe200000006ff */
[----:B------:R-:W4:Y:S01]  /*0730*/  LDS.128 R56, [R72+0x20] ;  /* 0x0000200048387984 */ /* 0x000f220000000c00 */
[----:B------:R-:W-:Y:S01]  /*0740*/  IADD3 R6, PT, PT, R5, R74, RZ ;  /* 0x0000004a05067210 */ /* 0x000fe20007ffe0ff */
[----:B0-----:R-:W-:Y:S01]  /*0750*/  IMAD R73, R4, UR6, RZ ;  /* 0x0000000604497c24 */ /* 0x001fe2000f8e02ff */
[----:B------:R-:W-:Y:S01]  /*0760*/  LOP3.LUT R5, R7, 0xf, RZ, 0xc0, !PT ;  /* 0x0000000f07057812 */ /* 0x000fe200078ec0ff */
[----:B------:R-:W0:Y:S01]  /*0770*/  LDS.128 R52, [R72+0x30] ;  /* 0x0000300048347984 */ /* 0x000e220000000c00 */
[----:B------:R-:W-:Y:S02]  /*0780*/  LOP3.LUT R86, R70, 0x3c, RZ, 0xc0, !PT ;  /* 0x0000003c46567812 */ /* 0x000fe400078ec0ff */
[----:B-1----:R-:W-:Y:S01]  /*0790*/  IADD3 R7, P1, PT, R68, UR4, RZ ;  /* 0x0000000444077c10 */ /* 0x002fe2000ff3e0ff */
[----:B------:R-:W1:Y:S01]  /*07a0*/  LDS.128 R48, [R72+0x40] ;  /* 0x0000400048307984 */ /* 0x000e620000000c00 */
[----:B------:R-:W-:-:S02]  /*07b0*/  IADD3 R86, P2, PT, R73, R86, RZ ;  /* 0x0000005649567210 */ /* 0x000fc40007f5e0ff */
[----:B------:R-:W-:Y:S01]  /*07c0*/  IADD3.X R68, PT, PT, R69, UR5, RZ, P1, !PT ;  /* 0x0000000545447c10 */ /* 0x000fe20008ffe4ff */
[----:B------:R-:W0:Y:S01]  /*07d0*/  LDS.128 R44, [R72+0x50] ;  /* 0x00005000482c7984 */ /* 0x000e220000000c00 */
[----:B------:R-:W-:Y:S02]  /*07e0*/  LOP3.LUT R69, R70, 0x2, RZ, 0xc0, !PT ;  /* 0x0000000246457812 */ /* 0x000fe400078ec0ff */
[----:B-----5:R-:W-:Y:S01]  /*07f0*/  FSETP.NEU.FTZ.AND P0, PT, R0, RZ, PT ;  /* 0x000000ff0000720b */ /* 0x020fe20003f1d000 */
        /* <DEDUP_REMOVED lines=10> */
[----:B--2---:R-:W-:Y:S01]  /*08a0*/  IMAD R72, R84, 0x10, R5 ;  /* 0x0000001054487824 */ /* 0x004fe200078e0205 */
[----:B------:R-:W-:-:S03]  /*08b0*/  MOV R5, 0xff7fffff ;  /* 0xff7fffff00057802 */ /* 0x000fc60000000f00 */
[----:B------:R-:W-:Y:S01]  /*08c0*/  VIADD R71, R72, 0x1 ;  /* 0x0000000148477836 */ /* 0x000fe20000000000 */
[----:B-1-34-:R-:W-:-:S07]  /*08d0*/  IADD3 R70, PT, PT, -R85, R72, RZ ;  /* 0x0000004855467210 */ /* 0x01afce0007ffe1ff */
.L_x_24003:
        /* <DEDUP_REMOVED lines=12> */
[----:B0-----:R-:W0:Y:S01]  /*09a0*/  LDG.E.64.CONSTANT R80, desc[UR8][R88.64+0x600] ;  /* 0x0006000858507981 */ /* 0x001e22000c1e9b00 */
[----:B--2---:R-:W-:Y:S01]  /*09b0*/  FMUL.FTZ R83, R72, R66 ;  /* 0x0000004248537220 */ /* 0x004fe20000410000 */
[----:B------:R-:W-:-:S03]  /*09c0*/  FMUL.FTZ R72, R73, R67 ;  /* 0x0000004349487220 */ /* 0x000fc60000410000 */
[----:B---3--:R-:W-:Y:S01]  /*09d0*/  FFMA.FTZ R83, R64, R78, R83 ;  /* 0x0000004e40537223 */ /* 0x008fe20000010053 */
[----:B------:R-:W-:Y:S02]  /*09e0*/  FFMA.FTZ R78, R65, R79, R72 ;  /* 0x0000004f414e7223 */ /* 0x000fe40000010048 */
[----:B------:R-:W2:Y:S01]  /*09f0*/  LDG.E.64.CONSTANT R72, desc[UR8][R88.64+0x400] ;  /* 0x0004000858487981 */ /* 0x000ea2000c1e9b00 */
[----:B----4-:R-:W-:Y:S01]  /*0a00*/  FFMA.FTZ R83, R60, R76, R83 ;  /* 0x0000004c3c537223 */ /* 0x010fe20000010053 */
[----:B------:R-:W-:Y:S02]  /*0a10*/  FFMA.FTZ R76, R61, R77, R78 ;  /* 0x0000004d3d4c7223 */ /* 0x000fe4000001004e */
[----:B------:R-:W3:Y:S02]  /*0a20*/  LDG.E.64.CONSTANT R78, desc[UR8][R88.64+0x500] ;  /* 0x00050008584e7981 */ /* 0x000ee4000c1e9b00 */
[----:B-----5:R-:W-:Y:S02]  /*0a30*/  FFMA.FTZ R82, R75, R63, R76 ;  /* 0x0000003f4b527223 */ /* 0x020fe4000001004c */
[----:B------:R-:W4:Y:S01]  /*0a40*/  LDG.E.64.CONSTANT R76, desc[UR8][R88.64+0x700] ;  /* 0x00070008584c7981 */ /* 0x000f22000c1e9b00 */
[----:B------:R-:W-:-:S03]  /*0a50*/  FFMA.FTZ R83, R74, R62, R83 ;  /* 0x0000003e4a537223 */ /* 0x000fc60000010053 */
[----:B------:R-:W5:Y:S01]  /*0a60*/  LDG.E.64.CONSTANT R74, desc[UR8][R88.64+0x800] ;  /* 0x00080008584a7981 */ /* 0x000f62000c1e9b00 */
[----:B--2---:R-:W-:Y:S01]  /*0a70*/  FFMA.FTZ R83, R56, R72, R83 ;  /* 0x0000004838537223 */ /* 0x004fe20000010053 */
[----:B------:R-:W-:Y:S02]  /*0a80*/  FFMA.FTZ R82, R57, R73, R82 ;  /* 0x0000004939527223 */ /* 0x000fe40000010052 */
[----:B------:R-:W2:Y:S01]  /*0a90*/  LDG.E.64.CONSTANT R72, desc[UR8][R88.64+0x900] ;  /* 0x0009000858487981 */ /* 0x000ea2000c1e9b00 */
[----:B---3--:R-:W-:Y:S01]  /*0aa0*/  FFMA.FTZ R83, R78, R58, R83 ;  /* 0x0000003a4e537223 */ /* 0x008fe20000010053 */
[----:B------:R-:W-:Y:S02]  /*0ab0*/  FFMA.FTZ R82, R79, R59, R82 ;  /* 0x0000003b4f527223 */ /* 0x000fe40000010052 */
[----:B------:R-:W3:Y:S01]  /*0ac0*/  LDG.E.64.CONSTANT R78, desc[UR8][R88.64+0xa00] ;  /* 0x000a0008584e7981 */ /* 0x000ee2000c1e9b00 */
[----:B0-----:R-:W-:Y:S01]  /*0ad0*/  FFMA.FTZ R83, R52, R80, R83 ;  /* 0x0000005034537223 */ /* 0x001fe20000010053 */
[----:B------:R-:W-:-:S02]  /*0ae0*/  FFMA.FTZ R82, R53, R81, R82 ;  /* 0x0000005135527223 */ /* 0x000fc40000010052 */
[----:B------:R-:W3:Y:S01]  /*0af0*/  LDG.E.64.CONSTANT R80, desc[UR8][R88.64+0xb00] ;  /* 0x000b000858507981 */ /* 0x000ee2000c1e9b00 */
[----:B----4-:R-:W-:Y:S01]  /*0b00*/  FFMA.FTZ R83, R76, R54, R83 ;  /* 0x000000364c537223 */ /* 0x010fe20000010053 */
[----:B------:R-:W-:Y:S02]  /*0b10*/  FFMA.FTZ R82, R77, R55, R82 ;  /* 0x000000374d527223 */ /* 0x000fe40000010052 */
[----:B------:R-:W4:Y:S01]  /*0b20*/  LDG.E.64.CONSTANT R76, desc[UR8][R88.64+0xc00] ;  /* 0x000c0008584c7981 */ /* 0x000f22000c1e9b00 */
[----:B-----5:R-:W-:Y:S01]  /*0b30*/  FFMA.FTZ R83, R48, R74, R83 ;  /* 0x0000004a30537223 */ /* 0x020fe20000010053 */
[----:B------:R-:W-:Y:S02]  /*0b40*/  FFMA.FTZ R82, R49, R75, R82 ;  /* 0x0000004b31527223 */ /* 0x000fe40000010052 */
[----:B------:R-:W5:Y:S01]  /*0b50*/  LDG.E.64.CONSTANT R74, desc[UR8][R88.64+0xd00] ;  /* 0x000d0008584a7981 */ /* 0x000f62000c1e9b00 */
[----:B--2---:R-:W-:Y:S01]  /*0b60*/  FFMA.FTZ R83, R72, R50, R83 ;  /* 0x0000003248537223 */ /* 0x004fe20000010053 */
[----:B------:R-:W-:-:S02]  /*0b70*/  FFMA.FTZ R82, R73, R51, R82 ;  /* 0x0000003349527223 */ /* 0x000fc40000010052 */
[----:B------:R-:W2:Y:S01]  /*0b80*/  LDG.E.64.CONSTANT R72, desc[UR8][R88.64+0xe00] ;  /* 0x000e000858487981 */ /* 0x000ea2000c1e9b00 */
[----:B---3--:R-:W-:Y:S01]  /*0b90*/  FFMA.FTZ R83, R44, R78, R83 ;  /* 0x0000004e2c537223 */ /* 0x008fe20000010053 */
        /* <DEDUP_REMOVED lines=8> */
[----:B-----5:R-:W-:Y:S01]  /*0c20*/  FFMA.FTZ R83, R74, R42, R83 ;  /* 0x0000002a4a537223 */ /* 0x020fe20000010053 */
[----:B------:R-:W-:Y:S02]  /*0c30*/  FFMA.FTZ R82, R75, R43, R82 ;  /* 0x0000002b4b527223 */ /* 0x000fe40000010052 */
[----:B------:R-:W5:Y:S01]  /*0c40*/  LDG.E.64.CONSTANT R74, desc[UR8][R88.64+0x1200] ;  /* 0x00120008584a7981 */ /* 0x000f62000c1e9b00 */
[----:B--2---:R-:W-:Y:S01]  /*0c50*/  FFMA.FTZ R83, R36, R72, R83 ;  /* 0x0000004824537223 */ /* 0x004fe20000010053 */
[----:B------:R-:W-:Y:S02]  /*0c60*/  FFMA.FTZ R82, R37, R73, R82 ;  /* 0x0000004925527223 */ /* 0x000fe40000010052 */
[----:B------:R-:W2:Y:S01]  /*0c70*/  LDG.E.64.CONSTANT R72, desc[UR8][R88.64+0x1300] ;  /* 0x0013000858487981 */ /* 0x000ea2000c1e9b00 */
[----:B---3--:R-:W-:Y:S01]  /*0c80*/  FFMA.FTZ R83, R78, R38, R83 ;  /* 0x000000264e537223 */ /* 0x008fe20000010053 */
[----:B------:R-:W-:-:S02]  /*0c90*/  FFMA.FTZ R82, R79, R39, R82 ;  /* 0x000000274f527223 */ /* 0x000fc40000010052 */
[----:B------:R-:W3:Y:S01]  /*0ca0*/  LDG.E.64.CONSTANT R78, desc[UR8][R88.64+0x1400] ;  /* 0x00140008584e7981 */ /* 0x000ee2000c1e9b00 */
[----:B------:R-:W-:Y:S01]  /*0cb0*/  FFMA.FTZ R83, R32, R80, R83 ;  /* 0x0000005020537223 */ /* 0x000fe20000010053 */
[----:B------:R-:W-:Y:S02]  /*0cc0*/  FFMA.FTZ R82, R33, R81, R82 ;  /* 0x0000005121527223 */ /* 0x000fe40000010052 */
[----:B------:R-:W3:Y:S01]  /*0cd0*/  LDG.E.64.CONSTANT R80, desc[UR8][R88.64+0x1500] ;  /* 0x0015000858507981 */ /* 0x000ee2000c1e9b00 */
[----:B----4-:R-:W-:Y:S01]  /*0ce0*/  FFMA.FTZ R83, R76, R34, R83 ;  /* 0x000000224c537223 */ /* 0x010fe20000010053 */
[----:B------:R-:W-:Y:S02]  /*0cf0*/  FFMA.FTZ R82, R77, R35, R82 ;  /* 0x000000234d527223 */ /* 0x000fe40000010052 */
[----:B------:R-:W4:Y:S01]  /*0d00*/  LDG.E.64.CONSTANT R76, desc[UR8][R88.64+0x1700] ;  /* 0x00170008584c7981 */ /* 0x000f22000c1e9b00 */
[----:B-----5:R-:W-:Y:S01]  /*0d10*/  FFMA.FTZ R83, R28, R74, R83 ;  /* 0x0000004a1c537223 */ /* 0x020fe20000010053 */
        /* <DEDUP_REMOVED lines=8> */
[----:B------:R-:W-:Y:S01]  /*0da0*/  FFMA.FTZ R83, R80, R26, R83 ;  /* 0x0000001a50537223 */ /* 0x000fe20000010053 */
[----:B------:R-:W-:-:S02]  /*0db0*/  FFMA.FTZ R82, R81, R27, R82 ;  /* 0x0000001b51527223 */ /* 0x000fc40000010052 */
[----:B------:R-:W3:Y:S01]  /*0dc0*/  LDG.E.64.CONSTANT R80, desc[UR8][R88.64+0x1c00] ;  /* 0x001c000858507981 */ /* 0x000ee2000c1e9b00 */
[----:B-----5:R-:W-:Y:S01]  /*0dd0*/  FFMA.FTZ R83, R20, R74, R83 ;  /* 0x0000004a14537223 */ /* 0x020fe20000010053 */
[----:B------:R-:W-:Y:S02]  /*0de0*/  FFMA.FTZ R82, R21, R75, R82 ;  /* 0x0000004b15527223 */ /* 0x000fe40000010052 */
[----:B------:R-:W5:Y:S01]  /*0df0*/  LDG.E.64.CONSTANT R74, desc[UR8][R88.64+0x1900] ;  /* 0x00190008584a7981 */ /* 0x000f62000c1e9b00 */
[----:B----4-:R-:W-:Y:S01]  /*0e00*/  FFMA.FTZ R91, R76, R22, R83 ;  /* 0x000000164c5b7223 */ /* 0x010fe20000010053 */
[----:B------:R-:W-:Y:S02]  /*0e10*/  FFMA.FTZ R90, R77, R23, R82 ;  /* 0x000000174d5a7223 */ /* 0x000fe40000010052 */
[----:B------:R-:W4:Y:S04]  /*0e20*/  LDG.E.64.CONSTANT R76, desc[UR8][R88.64+0x1a00] ;  /* 0x001a0008584c7981 */ /* 0x000f28000c1e9b00 */
[----:B------:R-:W3:Y:S01]  /*0e30*/  LDG.E.64.CONSTANT R82, desc[UR8][R88.64+0x1d00] ;  /* 0x001d000858527981 */ /* 0x000ee2000c1e9b00 */
[----:B------:R-:W-:Y:S01]  /*0e40*/  UMOV UR4, 0xffffffff ;  /* 0xffffffff00047882 */ /* 0x000fe20000000000 */
[----:B--2---:R-:W-:Y:S01]  /*0e50*/  FFMA.FTZ R91, R16, R72, R91 ;  /* 0x00000048105b7223 */ /* 0x004fe2000001005b */
[----:B------:R-:W-:-:S03]  /*0e60*/  FFMA.FTZ R90, R17, R73, R90 ;  /* 0x00000049115a7223 */ /* 0x000fc6000001005a */
[----:B-----5:R-:W-:Y:S01]  /*0e70*/  FFMA.FTZ R91, R74, R18, R91 ;  /* 0x000000124a5b7223 */ /* 0x020fe2000001005b */
[----:B------:R-:W-:-:S03]  /*0e80*/  FFMA.FTZ R90, R75, R19, R90 ;  /* 0x000000134b5a7223 */ /* 0x000fc6000001005a */
[----:B----4-:R-:W-:Y:S01]  /*0e90*/  FFMA.FTZ R91, R12, R76, R91 ;  /* 0x0000004c0c5b7223 */ /* 0x010fe2000001005b */
[----:B------:R-:W-:-:S03]  /*0ea0*/  FFMA.FTZ R90, R13, R77, R90 ;  /* 0x0000004d0d5a7223 */ /* 0x000fc6000001005a */
[----:B---3--:R-:W-:Y:S01]  /*0eb0*/  FFMA.FTZ R91, R78, R14, R91 ;  /* 0x0000000e4e5b7223 */ /* 0x008fe2000001005b */
[----:B------:R-:W-:-:S03]  /*0ec0*/  FFMA.FTZ R90, R79, R15, R90 ;  /* 0x0000000f4f5a7223 */ /* 0x000fc6000001005a */
[----:B------:R-:W-:Y:S01]  /*0ed0*/  FFMA.FTZ R91, R8, R80, R91 ;  /* 0x00000050085b7223 */ /* 0x000fe2000001005b */
[----:B------:R-:W-:-:S03]  /*0ee0*/  FFMA.FTZ R90, R9, R81, R90 ;  /* 0x00000051095a7223 */ /* 0x000fc6000001005a */
[----:B------:R-:W-:Y:S01]  /*0ef0*/  FFMA.FTZ R82, R82, R10, R91 ;  /* 0x0000000a52527223 */ /* 0x000fe2000001005b */
[----:B------:R-:W-:-:S04]  /*0f00*/  FFMA.FTZ R83, R83, R11, R90 ;  /* 0x0000000b53537223 */ /* 0x000fc8000001005a */
[----:B------:R-:W-:Y:S01]  /*0f10*/  FADD.FTZ R82, R82, R83 ;  /* 0x0000005352527221 */ /* 0x000fe20000010000 */
[----:B------:R-:W-:Y:S06]  /*0f20*/  BRA.DIV UR4, `(.L_x_24002) ;  /* 0x0000003e040c7947 */ /* 0x000fec000b800000 */
[----:B------:R0:W1:Y:S02]  /*0f30*/  SHFL.BFLY PT, R73, R82, 0x1, 0x1f ;  /* 0x0c201f0052497f89 */ /* 0x00006400000e0000 */
.L_x_24038:
[----:B------:R-:W-:Y:S01]  /*0f40*/  VIADD R72, R70, 0x1 ;  /* 0x0000000146487836 */ /* 0x000fe20000000000 */
[----:B------:R-:W-:Y:S01]  /*0f50*/  ISETP.NE.U32.AND P3, PT, R2, 0x1, PT ;  /* 0x000000010200780c */ /* 0x000fe20003f65070 */
[----:B-1----:R-:W-:Y:S01]  /*0f60*/  FADD.FTZ R73, R82, R73 ;  /* 0x0000004952497221 */ /* 0x002fe20000010000 */
[----:B------:R-:W-:Y:S02]  /*0f70*/  IADD3 R84, PT, PT, R84, 0x4, RZ ;  /* 0x0000000454547810 */ /* 0x000fe40007ffe0ff */
[----:B------:R-:W-:Y:S02]  /*0f80*/  I2FP.F32.S32 R75, R72 ;  /* 0x00000048004b7245 */ /* 0x000fe40000201400 */
[----:B------:R-:W-:Y:S02]  /*0f90*/  IADD3 R7, P2, PT, R7, 0x10, RZ ;  /* 0x0000001007077810 */ /* 0x000fe40007f5e0ff */
[----:B------:R-:W-:Y:S01]  /*0fa0*/  IADD3 R70, PT, PT, R70, 0x40, RZ ;  /* 0x0000004046467810 */ /* 0x000fe20007ffe0ff */
[----:B------:R-:W-:-:S02]  /*0fb0*/  FMUL.FTZ R75, R75, R0 ;  /* 0x000000004b4b7220 */ /* 0x000fc40000410000 */
[----:B------:R-:W-:Y:S02]  /*0fc0*/  IMAD.X R68, RZ, RZ, R68, P2 ;  /* 0x000000ffff447224 */ /* 0x000fe400010e0644 */
[----:B------:R-:W-:Y:S02]  /*0fd0*/  @P3 IADD3 R74, PT, PT, R71, -0x1, RZ ;  /* 0xffffffff474a3810 */ /* 0x000fe40007ffe0ff */
[----:B------:R-:W-:Y:S02]  /*0fe0*/  FSEL R72, R75, RZ, P0 ;  /* 0x000000ff4b487208 */ /* 0x000fe40000000000 */
[CC--:B------:R-:W-:Y:S02]  /*0ff0*/  @P3 ISETP.GE.AND P1, PT, R74.reuse, R85.reuse, PT ;  /* 0x000000554a00320c */ /* 0x0c0fe40003f26270 */
[----:B------:R-:W-:Y:S01]  /*1000*/  ISETP.GE.OR P4, PT, R74, R85, !P3 ;  /* 0x000000554a00720c */ /* 0x000fe20005f86670 */
[----:B------:R-:W-:Y:S01]  /*1010*/  FFMA.FTZ R72, R73, UR12, R72 ;  /* 0x0000000c49487c23 */ /* 0x000fe20008010048 */
[----:B------:R-:W-:-:S04]  /*1020*/  IADD3 R71, PT, PT, R71, 0x40, RZ ;  /* 0x0000004047477810 */ /* 0x000fc80007ffe0ff */
[----:B------:R-:W-:Y:S02]  /*1030*/  @P3 FSEL R73, R72, RZ, !P1 ;  /* 0x000000ff48493208 */ /* 0x000fe40004800000 */
[----:B------:R-:W-:-:S03]  /*1040*/  ISETP.GE.AND P1, PT, R84, R3, PT ;  /* 0x000000035400720c */ /* 0x000fc60003f26270 */
[----:B------:R1:W-:Y:S02]  /*1050*/  @P3 STS [R6], R73 ;  /* 0x0000004906003388 */ /* 0x0003e40000000800 */
[----:B------:R-:W-:Y:S02]  /*1060*/  @!P4 FMNMX.FTZ R5, R5, R72, !PT ;  /* 0x000000480505c209 */ /* 0x000fe40007810000 */
[----:B-1----:R-:W-:-:S06]  /*1070*/  IADD3 R6, PT, PT, R6, 0x100, RZ ;  /* 0x0000010006067810 */ /* 0x002fcc0007ffe0ff */
[----:B------:R-:W-:Y:S05]  /*1080*/  @!P1 BRA `(.L_x_24003) ;  /* 0xfffffff800149947 */ /* 0x000fea000383ffff */
.L_x_24001:
[----:B------:R-:W-:Y:S05]  /*1090*/  BSYNC B0 ;  /* 0x0000000000007941 */ /* 0x000fea0003800000 */
.L_x_24000:
        /* <DEDUP_REMOVED lines=9> */
.L_x_24044:
[----:B------:R-:W3:Y:S01]  /*1130*/  S2R R84, SR_TID.X ;  /* 0x0000000000547919 */ /* 0x000ee20000002100 */
[----:B------:R-:W-:Y:S01]  /*1140*/  MOV R0, 0x400 ;  /* 0x0000040000007802 */ /* 0x000fe20000000f00 */
[----:B------:R-:W-:Y:S05]  /*1150*/  WARPSYNC.ALL ;  /* 0x0000000000007948 */ /* 0x000fea0003800000 */
[----:B------:R-:W4:Y:S01]  /*1160*/  S2R R2, SR_CgaCtaId ;  /* 0x0000000000027919 */ /* 0x000f220000008800 */
[----:B------:R-:W-:Y:S02]  /*1170*/  IADD3 R5, PT, PT, R0, 0x1e0, RZ ;  /* 0x000001e000057810 */ /* 0x000fe40007ffe0ff */
[----:B--2---:R-:W-:-:S02]  /*1180*/  FMNMX.FTZ R9, R6, R9, !PT ;  /* 0x0000000906097209 */ /* 0x004fc40007810000 */
[----:B---3--:R-:W-:Y:S02]  /*1190*/  LOP3.LUT P0, R83, R84, 0x1f, RZ, 0xc0, !PT ;  /* 0x0000001f54537812 */ /* 0x008fe4000780c0ff */
[----:B0-----:R-:W-:Y:S02]  /*11a0*/  SHF.R.U32.HI R82, RZ, 0x5, R84 ;  /* 0x00000005ff527819 */ /* 0x001fe40000011654 */
[----:B----4-:R-:W-:-:S05]  /*11b0*/  LEA R5, R2, R5, 0x18 ;  /* 0x0000000502057211 */ /* 0x010fca00078ec0ff */
[----:B-1----:R-:W-:-:S05]  /*11c0*/  IMAD R6, R82, 0x4, R5 ;  /* 0x0000000452067824 */ /* 0x002fca00078e0205 */
[----:B------:R0:W-:Y:S01]  /*11d0*/  @!P0 STS [R6], R9 ;  /* 0x0000000906008388 */ /* 0x0001e20000000800 */
[----:B------:R-:W-:Y:S01]  /*11e0*/  BAR.SYNC.DEFER_BLOCKING 0x0 ;  /* 0x0000000000007b1d */ /* 0x000fe20000010000 */
[C---:B------:R-:W-:Y:S02]  /*11f0*/  ISETP.GT.U32.AND P1, PT, R83.reuse, 0x3, PT ;  /* 0x000000035300780c */ /* 0x040fe40003f24070 */
[----:B0-----:R-:W-:Y:S02]  /*1200*/  MOV R9, 0xff7fffff ;  /* 0xff7fffff00097802 */ /* 0x001fe40000000f00 */
[----:B------:R-:W-:Y:S01]  /*1210*/  LEA R7, R83, R5, 0x2 ;  /* 0x0000000553077211 */ /* 0x000fe200078e10ff */
[----:B------:R-:W-:Y:S01]  /*1220*/  BSSY.RECONVERGENT B0, `(.L_x_24005) ;  /* 0x00000ef000007945 */ /* 0x000fe20003800200 */
[----:B------:R-:W-:-:S04]  /*1230*/  IADD3 R11, PT, PT, R85, 0xf, RZ ;  /* 0x0000000f550b7810 */ /* 0x000fc80007ffe0ff */
        /* <DEDUP_REMOVED lines=30> */
.L_x_24009:
        /* <DEDUP_REMOVED lines=11> */
.L_x_24008:
[----:B------:R-:W-:Y:S05]  /*14d0*/  BSYNC.RECONVERGENT B1 ;  /* 0x0000000000017941 */ /* 0x000fea0003800200 */
.L_x_24007:
        /* <DEDUP_REMOVED lines=12> */
.L_x_24012:
        /* <DEDUP_REMOVED lines=100> */
.L_x_24011:
[----:B------:R-:W-:Y:S05]  /*1be0*/  BSYNC.RECONVERGENT B1 ;  /* 0x0000000000017941 */ /* 0x000fea0003800200 */
.L_x_24010:
        /* <DEDUP_REMOVED lines=55> */
.L_x_24014:
[----:B------:R-:W-:Y:S05]  /*1f60*/  BSYNC.RECONVERGENT B1 ;  /* 0x0000000000017941 */ /* 0x000fea0003800200 */
.L_x_24013:
        /* <DEDUP_REMOVED lines=26> */
.L_x_24006:
[----:B------:R-:W-:Y:S05]  /*2110*/  BSYNC.RECONVERGENT B0 ;  /* 0x0000000000007941 */ /* 0x000fea0003800200 */
.L_x_24005:
        /* <DEDUP_REMOVED lines=40> */
.L_x_24019:
[----:B------:R-:W0:Y:S01]  /*23a0*/  LDS R7, [R8] ;  /* 0x0000000008077984 */ /* 0x000e220000000800 */
[----:B------:R-:W-:-:S04]  /*23b0*/  IADD3 R9, PT, PT, R9, 0x1, RZ ;  /* 0x0000000109097810 */ /* 0x000fc80007ffe0ff */
[----:B------:R-:W-:Y:S01]  /*23c0*/  ISETP.NE.AND P0, PT, R9, RZ, PT ;  /* 0x000000ff0900720c */ /* 0x000fe20003f05270 */
[----:B0-----:R-:W-:-:S05]  /*23d0*/  FMUL.FTZ R7, R7, R32 ;  /* 0x0000002007077220 */ /* 0x001fca0000410000 */
[----:B------:R0:W-:Y:S02]  /*23e0*/  STS [R8], R7 ;  /* 0x0000000708007388 */ /* 0x0001e40000000800 */
[----:B0-----:R-:W-:-:S05]  /*23f0*/  IADD3 R8, PT, PT, R8, 0x200, RZ ;  /* 0x0000020008087810 */ /* 0x001fca0007ffe0ff */
[----:B------:R-:W-:Y:S05]  /*2400*/  @P0 BRA `(.L_x_24019) ;  /* 0xfffffffc00e40947 */ /* 0x000fea000383ffff */
.L_x_24018:
[----:B------:R-:W-:Y:S05]  /*2410*/  BSYNC.RECONVERGENT B1 ;  /* 0x0000000000017941 */ /* 0x000fea0003800200 */
.L_x_24017:
        /* <DEDUP_REMOVED lines=12> */
.L_x_24022:
        /* <DEDUP_REMOVED lines=52> */
.L_x_24021:
[----:B------:R-:W-:Y:S05]  /*2820*/  BSYNC.RECONVERGENT B1 ;  /* 0x0000000000017941 */ /* 0x000fea0003800200 */
.L_x_24020:
        /* <DEDUP_REMOVED lines=31> */
.L_x_24024:
[----:B------:R-:W-:Y:S05]  /*2a20*/  BSYNC.RECONVERGENT B1 ;  /* 0x0000000000017941 */ /* 0x000fea0003800200 */
.L_x_24023:
        /* <DEDUP_REMOVED lines=14> */
.L_x_24016:
[----:B------:R-:W-:Y:S05]  /*2b10*/  BSYNC.RECONVERGENT B0 ;  /* 0x0000000000007941 */ /* 0x000fea0003800200 */
.L_x_24015:
[----:B------:R-:W-:Y:S01]  /*2b20*/  ISETP.GE.AND P0, PT, R82, R3, PT ;  /* 0x000000035200720c */ /* 0x000fe20003f06270 */
[----:B------:R-:W2:Y:S08]  /*2b30*/  S2UR UR7, SR_CTAID.Y ;  /* 0x00000000000779c3 */ /* 0x000eb00000002600 */
[----:B------:R-:W-:Y:S01]  /*2b40*/  BAR.SYNC.DEFER_BLOCKING 0x0 ;  /* 0x0000000000007b1d */ /* 0x000fe20000010000 */
[----:B-1----:R-:W-:Y:S01]  /*2b50*/  HFMA2 R7, -RZ, RZ, 0, 0 ;  /* 0x00000000ff077431 */ /* 0x002fe200000001ff */
[----:B------:R-:W-:-:S02]  /*2b60*/  CS2R R80, SRZ ;  /* 0x0000000000507805 */ /* 0x000fc4000001ff00 */
        /* <DEDUP_REMOVED lines=9> */
[----:B--2---:R-:W-:Y:S06]  /*2c00*/  @P0 BRA `(.L_x_24026) ;  /* 0x0000001000740947 */ /* 0x004fec0003800000 */
[----:B------:R-:W2:Y:S01]  /*2c10*/  LDC R5, c[0x0][0x3b8] ;  /* 0x0000ee00ff057b82 */ /* 0x000ea20000000800 */
[----:B------:R-:W4:Y:S01]  /*2c20*/  LDCU.64 UR10, c[0x0][0x3a8] ;  /* 0x00007500ff0a77ac */ /* 0x000f220008000a00 */
[----:B------:R-:W-:Y:S01]  /*2c30*/  SHF.R.U32.HI R8, RZ, 0x3, R84 ;  /* 0x00000003ff087819 */ /* 0x000fe20000011654 */
[----:B------:R-:W-:Y:S01]  /*2c40*/  VIADD R11, R0, 0x200 ;  /* 0x00000200000b7836 */ /* 0x000fe20000000000 */
[----:B0-----:R-:W-:Y:S01]  /*2c50*/  MOV R9, RZ ;  /* 0x000000ff00097202 */ /* 0x001fe20000000f00 */
[----:B------:R-:W0:Y:S01]  /*2c60*/  LDCU UR6, c[0x0][0x3d0] ;  /* 0x00007a00ff0677ac */ /* 0x000e220008000800 */
[----:B------:R-:W-:Y:S01]  /*2c70*/  LOP3.LUT R8, R8, 0x7c, RZ, 0xc0, !PT ;  /* 0x0000007c08087812 */ /* 0x000fe200078ec0ff */
[----:B------:R-:W-:Y:S01]  /*2c80*/  VIADD R0, R82, 0x1 ;  /* 0x0000000152007836 */ /* 0x000fe20000000000 */
[----:B------:R-:W-:Y:S02]  /*2c90*/  SHF.L.U32 R6, R84, 0x4, RZ ;  /* 0x0000000454067819 */ /* 0x000fe400000006ff */
[----:B------:R-:W-:-:S02]  /*2ca0*/  LEA R2, R2, R11, 0x18 ;  /* 0x0000000b02027211 */ /* 0x000fc400078ec0ff */
[----:B------:R-:W-:Y:S02]  /*2cb0*/  SHF.L.U32 R86, R84, 0x2, RZ ;  /* 0x0000000254567819 */ /* 0x000fe400000006ff */
[----:B------:R-:W-:Y:S01]  /*2cc0*/  MOV R81, RZ ;  /* 0x000000ff00517202 */ /* 0x000fe20000000f00 */
[----:B0-----:R-:W-:Y:S01]  /*2cd0*/  IMAD R90, R4, UR6, RZ ;  /* 0x00000006045a7c24 */ /* 0x001fe2000f8e02ff */
[----:B------:R-:W-:Y:S01]  /*2ce0*/  IADD3 R4, PT, PT, R82, -R3, RZ ;  /* 0x8000000352047210 */ /* 0x000fe20007ffe0ff */
[----:B--2---:R-:W-:-:S03]  /*2cf0*/  IMAD R5, R5, UR7, RZ ;  /* 0x0000000705057c24 */ /* 0x004fc6000f8e02ff */
[----:B------:R-:W-:Y:S01]  /*2d00*/  SHF.R.S32.HI R91, RZ, 0x1f, R90 ;  /* 0x0000001fff5b7819 */ /* 0x000fe2000001145a */
[----:B------:R-:W-:Y:S01]  /*2d10*/  IMAD.WIDE R8, R5, 0x4, R8 ;  /* 0x0000000405087825 */ /* 0x000fe200078e0208 */
[----:B------:R-:W-:-:S04]  /*2d20*/  LOP3.LUT R5, R6, 0x30, RZ, 0xe2, !PT ;  /* 0x0000003006057812 */ /* 0x000fc800078ee2ff */
[----:B------:R-:W-:Y:S02]  /*2d30*/  LEA R5, R82, R5, 0x6 ;  /* 0x0000000552057211 */ /* 0x000fe400078e30ff */
[----:B----4-:R-:W-:Y:S02]  /*2d40*/  IADD3 R6, P0, PT, R8, UR10, RZ ;  /* 0x0000000a08067c10 */ /* 0x010fe4000ff1e0ff */
[----:B------:R-:W-:Y:S02]  /*2d50*/  IADD3 R5, PT, PT, R2, R5, RZ ;  /* 0x0000000502057210 */ /* 0x000fe40007ffe0ff */
[----:B------:R-:W-:Y:S02]  /*2d60*/  IADD3.X R2, PT, PT, R9, UR11, RZ, P0, !PT ;  /* 0x0000000b09027c10 */ /* 0x000fe400087fe4ff */
[C---:B------:R-:W-:Y:S02]  /*2d70*/  LOP3.LUT R9, R86.reuse, 0xc, RZ, 0xc0, !PT ;  /* 0x0000000c56097812 */ /* 0x040fe400078ec0ff */
[----:B------:R-:W-:-:S02]  /*2d80*/  LOP3.LUT R86, R86, 0x7c, RZ, 0xc0, !PT ;  /* 0x0000007c56567812 */ /* 0x000fc400078ec0ff */
[----:B------:R-:W-:-:S05]  /*2d90*/  LEA R9, R82, R9, 0x4 ;  /* 0x0000000952097211 */ /* 0x000fca00078e20ff */
[----:B------:R-:W-:-:S07]  /*2da0*/  VIADD R87, R9, 0x1 ;  /* 0x0000000109577836 */ /* 0x000fce0000000000 */
.L_x_24027:
[----:B------:R-:W-:Y:S02]  /*2db0*/  MOV R12, R6 ;  /* 0x00000006000c7202 */ /* 0x000fe40000000f00 */
[----:B------:R-:W-:-:S05]  /*2dc0*/  MOV R13, R2 ;  /* 0x00000002000d7202 */ /* 0x000fca0000000f00 */
[----:B------:R0:W1:Y:S04]  /*2dd0*/  LDG.E.CONSTANT R9, desc[UR8][R12.64] ;  /* 0x000000080c097981 */ /* 0x000068000c1e9900 */
[----:B0-----:R-:W0:Y:S01]  /*2de0*/  LDS.128 R12, [R5] ;  /* 0x00000000050c7984 */ /* 0x001e220000000c00 */
[----:B-1----:R-:W-:-:S03]  /*2df0*/  IMAD.WIDE R8, R9, UR12, R90 ;  /* 0x0000000c09087c25 */ /* 0x002fc6000f8e025a */
        /* <DEDUP_REMOVED lines=17> */
[CC--:B------:R-:W-:Y:S02]  /*2f10*/  @!P1 ISETP.GE.AND P2, PT, R87.reuse, R85.reuse, PT ;  /* 0x000000555700920c */ /* 0x0c0fe40003f46270 */
[----:B------:R-:W-:Y:S01]  /*2f20*/  @!P1 ISETP.GE.AND P0, PT, R88, R85, PT ;  /* 0x000000555800920c */ /* 0x000fe20003f06270 */
[----:B------:R-:W5:Y:S01]  /*2f30*/  LDG.E.128.CONSTANT R24, desc[UR8][R92.64+0x1600] ;  /* 0x001600085c187981 */ /* 0x000f62000c1e9d00 */
[----:B------:R-:W-:-:S03]  /*2f40*/  @!P1 VIADD R16, R87, 0x1 ;  /* 0x0000000157109836 */ /* 0x000fc60000000000 */
[----:B------:R-:W5:Y:S02]  /*2f50*/  LDG.E.128.CONSTANT R20, desc[UR8][R92.64+0x1800] ;  /* 0x001800085c147981 */ /* 0x000f64000c1e9d00 */
[-C--:B------:R-:W-:Y:S02]  /*2f60*/  @!P1 ISETP.GE.AND P3, PT, R16, R85.reuse, PT ;  /* 0x000000551000920c */ /* 0x080fe40003f66270 */
[----:B------:R-:W5:Y:S01]  /*2f70*/  LDG.E.128.CONSTANT R16, desc[UR8][R92.64+0x1a00] ;  /* 0x001a00085c107981 */ /* 0x000f62000c1e9d00 */
[----:B--2---:R-:W-:Y:S02]  /*2f80*/  @!P1 FSEL R65, R65, RZ, !P2 ;  /* 0x000000ff41419208 */ /* 0x004fe40005000000 */
[-C--:B------:R-:W-:Y:S02]  /*2f90*/  @!P1 ISETP.GE.AND P2, PT, R87, R85.reuse, PT ;  /* 0x000000555700920c */ /* 0x080fe40003f46270 */
[----:B------:R-:W-:Y:S02]  /*2fa0*/  @!P1 FSEL R64, R64, RZ, !P0 ;  /* 0x000000ff40409208 */ /* 0x000fe40004000000 */
[----:B------:R-:W-:-:S02]  /*2fb0*/  @!P1 ISETP.GE.AND P0, PT, R88, R85, PT ;  /* 0x000000555800920c */ /* 0x000fc40003f06270 */
[----:B---3--:R-:W-:Y:S02]  /*2fc0*/  @!P1 FSEL R9, R9, RZ, !P2 ;  /* 0x000000ff09099208 */ /* 0x008fe40005000000 */
[----:B------:R-:W-:-:S03]  /*2fd0*/  @!P1 FSEL R8, R8, RZ, !P0 ;  /* 0x000000ff08089208 */ /* 0x000fc60004000000 */
[C---:B0-----:R-:W-:Y:S01]  /*2fe0*/  FMUL.FTZ R9, R13.reuse, R9 ;  /* 0x000000090d097220 */ /* 0x041fe20000410000 */
[----:B------:R-:W-:-:S03]  /*2ff0*/  FMUL.FTZ R65, R13, R65 ;  /* 0x000000410d417220 */ /* 0x000fc60000410000 */
[C---:B------:R-:W-:Y:S01]  /*3000*/  FFMA.FTZ R9, R12.reuse, R8, R9 ;  /* 0x000000080c097223 */ /* 0x040fe20000010009 */
[C---:B------:R-:W-:Y:S01]  /*3010*/  @!P1 IADD3 R8, PT, PT, R87.reuse, 0x2, RZ ;  /* 0x0000000257089810 */ /* 0x040fe20007ffe0ff */
[----:B------:R-:W-:Y:S01]  /*3020*/  FFMA.FTZ R65, R12, R64, R65 ;  /* 0x000000400c417223 */ /* 0x000fe20000010041 */
[----:B------:R-:W-:Y:S02]  /*3030*/  @!P1 FSEL R66, R66, RZ, !P3 ;  /* 0x000000ff42429208 */ /* 0x000fe40005800000 */
[-C--:B------:R-:W-:Y:S01]  /*3040*/  @!P1 ISETP.GE.AND P0, PT, R8, R85.reuse, PT ;  /* 0x000000550800920c */ /* 0x080fe20003f06270 */
[C---:B------:R-:W-:Y:S01]  /*3050*/  @!P1 VIADD R64, R87.reuse, 0x2 ;  /* 0x0000000257409836 */ /* 0x040fe20000000000 */
[----:B------:R-:W-:Y:S01]  /*3060*/  @!P1 IADD3 R8, PT, PT, R87, 0x1, RZ ;  /* 0x0000000157089810 */ /* 0x000fe20007ffe0ff */
[----:B------:R-:W-:Y:S01]  /*3070*/  FFMA.FTZ R66, R14, R66, R65 ;  /* 0x000000420e427223 */ /* 0x000fe20000010041 */
[----:B------:R-:W-:Y:S02]  /*3080*/  @!P1 FSEL R67, R67, RZ, !P0 ;  /* 0x000000ff43439208 */ /* 0x000fe40004000000 */
[----:B------:R-:W-:-:S02]  /*3090*/  @!P1 ISETP.GE.AND P2, PT, R8, R85, PT ;  /* 0x000000550800920c */ /* 0x000fc40003f46270 */
[----:B------:R-:W-:Y:S01]  /*30a0*/  @!P1 ISETP.GE.AND P0, PT, R64, R85, PT ;  /* 0x000000554000920c */ /* 0x000fe20003f06270 */
[----:B------:R-:W-:Y:S02]  /*30b0*/  FFMA.FTZ R8, R15, R67, R66 ;  /* 0x000000430f087223 */ /* 0x000fe40000010042 */
[----:B------:R-:W2:Y:S01]  /*30c0*/  LDG.E.128.CONSTANT R64, desc[UR8][R92.64+0x1c00] ;  /* 0x001c00085c407981 */ /* 0x000ea2000c1e9d00 */
[----:B------:R-:W-:Y:S02]  /*30d0*/  @!P1 FSEL R10, R10, RZ, !P2 ;  /* 0x000000ff0a0a9208 */ /* 0x000fe40005000000 */
[----:B------:R-:W-:-:S03]  /*30e0*/  @!P1 FSEL R11, R11, RZ, !P0 ;  /* 0x000000ff0b0b9208 */ /* 0x000fc60004000000 */
[----:B------:R-:W-:Y:S01]  /*30f0*/  FFMA.FTZ R10, R14, R10, R9 ;  /* 0x0000000a0e0a7223 */ /* 0x000fe20000010009 */
[----:B------:R-:W-:-:S03]  /*3100*/  @!P1 ISETP.GE.AND P3, PT, R87, R85, PT ;  /* 0x000000555700920c */ /* 0x000fc60003f66270 */
[----:B------:R-:W-:Y:S01]  /*3110*/  FFMA.FTZ R11, R15, R11, R10 ;  /* 0x0000000b0f0b7223 */ /* 0x000fe2000001000a */
[----:B------:R-:W-:Y:S02]  /*3120*/  @!P1 IADD3 R10, PT, PT, R87, 0x1, RZ ;  /* 0x00000001570a9810 */ /* 0x000fe40007ffe0ff */
[----:B----4-:R-:W-:Y:S02]  /*3130*/  @!P1 FSEL R61, R61, RZ, !P3 ;  /* 0x000000ff3d3d9208 */ /* 0x010fe40005800000 */
[-C--:B------:R-:W-:Y:S02]  /*3140*/  @!P1 ISETP.GE.AND P2, PT, R88, R85.reuse, PT ;  /* 0x000000555800920c */ /* 0x080fe40003f46270 */
[----:B------:R-:W-:Y:S02]  /*3150*/  @!P1 ISETP.GE.AND P3, PT, R10, R85, PT ;  /* 0x000000550a00920c */ /* 0x000fe40003f66270 */
[----:B------:R-:W-:Y:S02]  /*3160*/  @!P1 IADD3 R10, PT, PT, R87, 0x2, RZ ;  /* 0x00000002570a9810 */ /* 0x000fe40007ffe0ff */
[----:B------:R-:W-:-:S02]  /*3170*/  @!P1 FSEL R60, R60, RZ, !P2 ;  /* 0x000000ff3c3c9208 */ /* 0x000fc40005000000 */
[----:B------:R-:W-:Y:S02]  /*3180*/  @!P1 ISETP.GE.AND P2, PT, R10, R85, PT ;  /* 0x000000550a00920c */ /* 0x000fe40003f46270 */
[----:B------:R-:W-:-:S04]  /*3190*/  @!P1 IADD3 R10, PT, PT, R87, 0x1, RZ ;  /* 0x00000001570a9810 */ /* 0x000fc80007ffe0ff */
[----:B------:R-:W-:Y:S01]  /*31a0*/  @!P1 ISETP.GE.AND P6, PT, R10, R85, PT ;  /* 0x000000550a00920c */ /* 0x000fe20003fc6270 */
[----:B------:R-:W-:-:S05]  /*31b0*/  @!P1 VIADD R10, R87, 0x2 ;  /* 0x00000002570a9836 */ /* 0x000fca0000000000 */
[----:B------:R-:W-:Y:S02]  /*31c0*/  @!P1 ISETP.GE.AND P5, PT, R10, R85, PT ;  /* 0x000000550a00920c */ /* 0x000fe40003fa6270 */
[----:B------:R-:W-:-:S04]  /*31d0*/  @!P1 IADD3 R10, PT, PT, R87, 0x1, RZ ;  /* 0x00000001570a9810 */ /* 0x000fc80007ffe0ff */
[-C--:B------:R-:W-:Y:S02]  /*31e0*/  @!P1 ISETP.GE.AND P4, PT, R10, R85.reuse, PT ;  /* 0x000000550a00920c */ /* 0x080fe40003f86270 */
[C---:B------:R-:W-:Y:S02]  /*31f0*/  @!P1 IADD3 R10, PT, PT, R87.reuse, 0x2, RZ ;  /* 0x00000002570a9810 */ /* 0x040fe40007ffe0ff */
[----:B------:R-:W-:Y:S02]  /*3200*/  @!P1 FSEL R62, R62, RZ, !P3 ;  /* 0x000000ff3e3e9208 */ /* 0x000fe40005800000 */
[-C--:B------:R-:W-:Y:S02]  /*3210*/  @!P1 ISETP.GE.AND P0, PT, R10, R85.reuse, PT ;  /* 0x000000550a00920c */ /* 0x080fe40003f06270 */
[----:B------:R-:W-:Y:S02]  /*3220*/  @!P1 ISETP.GE.AND P3, PT, R88, R85, PT ;  /* 0x000000555800920c */ /* 0x000fe40003f66270 */
[----:B------:R-:W-:-:S02]  /*3230*/  @!P1 IADD3 R10, PT, PT, R87, 0x1, RZ ;  /* 0x00000001570a9810 */ /* 0x000fc40007ffe0ff */
[----:B------:R-:W-:Y:S02]  /*3240*/  @!P1 FSEL R63, R63, RZ, !P2 ;  /* 0x000000ff3f3f9208 */ /* 0x000fe40005000000 */
[-C--:B------:R-:W-:Y:S01]  /*3250*/  @!P1 ISETP.GE.AND P2, PT, R10, R85.reuse, PT ;  /* 0x000000550a00920c */ /* 0x080fe20003f46270 */
[C---:B------:R-:W-:Y:S01]  /*3260*/  @!P1 VIADD R10, R87.reuse, 0x2 ;  /* 0x00000002570a9836 */ /* 0x040fe20000000000 */
[----:B-----5:R-:W-:Y:S02]  /*3270*/  @!P1 FSEL R56, R56, RZ, !P3 ;  /* 0x000000ff38389208 */ /* 0x020fe40005800000 */
        /* <DEDUP_REMOVED lines=16> */
[----:B------:R-:W-:Y:S02]  /*3380*/  @!P1 FSEL R54, R54, RZ, !P4 ;  /* 0x000000ff36369208 */ /* 0x000fe40006000000 */
[----:B------:R-:W-:Y:S02]  /*3390*/  @!P1 FSEL R42, R42, RZ, !P0 ;  /* 0x000000ff2a2a9208 */ /* 0x000fe40004000000 */
[CC--:B------:R-:W-:Y:S02]  /*33a0*/  @!P1 ISETP.GE.AND P0, PT, R88.reuse, R85.reuse, PT ;  /* 0x000000555800920c */ /* 0x0c0fe40003f06270 */
[----:B------:R-:W-:Y:S01]  /*33b0*/  @!P1 ISETP.GE.AND P4, PT, R88, R85, PT ;  /* 0x000000555800920c */ /* 0x000fe20003f86270 */
[----:B------:R-:W-:Y:S01]  /*33c0*/  FADD.FTZ R81, R8, R81 ;  /* 0x0000005108517221 */ /* 0x000fe20000010000 */
[----:B------:R-:W-:Y:S01]  /*33d0*/  @!P1 FSEL R32, R32, RZ, !P0 ;  /* 0x000000ff20209208 */ /* 0x000fe20004000000 */
[----:B------:R-:W-:Y:S01]  /*33e0*/  @!P1 VIADD R10, R87, 0x2 ;  /* 0x00000002570a9836 */ /* 0x000fe20000000000 */
[----:B------:R-:W-:-:S02]  /*33f0*/  @!P1 FSEL R48, R48, RZ, !P4 ;  /* 0x000000ff30309208 */ /* 0x000fc40006000000 */
[CC--:B------:R-:W-:Y:S02]  /*3400*/  @!P1 ISETP.GE.AND P0, PT, R87.reuse, R85.reuse, PT ;  /* 0x000000555700920c */ /* 0x0c0fe40003f06270 */
[CC--:B------:R-:W-:Y:S02]  /*3410*/  @!P1 ISETP.GE.AND P4, PT, R87.reuse, R85.reuse, PT ;  /* 0x000000555700920c */ /* 0x0c0fe40003f86270 */
        /* <DEDUP_REMOVED lines=14> */
[----:B------:R-:W-:Y:S02]  /*3500*/  ISETP.GE.AND P0, PT, R8, R3, PT ;  /* 0x000000030800720c */ /* 0x000fe40003f06270 */
[CC--:B------:R-:W-:Y:S02]  /*3510*/  @!P1 ISETP.GE.AND P4, PT, R87.reuse, R85.reuse, PT ;  /* 0x000000555700920c */ /* 0x0c0fe40003f86270 */
        /* <DEDUP_REMOVED lines=9> */
[-C--:B------:R-:W-:Y:S01]  /*35b0*/  @!P1 ISETP.GE.AND P4, PT, R8, R85.reuse, PT ;  /* 0x000000550800920c */ /* 0x080fe20003f86270 */
[----:B------:R-:W-:Y:S01]  /*35c0*/  @!P1 VIADD R8, R87, 0x1 ;  /* 0x0000000157089836 */ /* 0x000fe20000000000 */
[----:B------:R-:W-:Y:S02]  /*35d0*/  @!P1 ISETP.GE.AND P5, PT, R88, R85, PT ;  /* 0x000000555800920c */ /* 0x000fe40003fa6270 */
[----:B------:R-:W-:Y:S02]  /*35e0*/  @!P1 FSEL R31, R31, RZ, !P4 ;  /* 0x000000ff1f1f9208 */ /* 0x000fe40006000000 */
[----:B------:R-:W-:Y:S02]  /*35f0*/  @!P1 FSEL R24, R24, RZ, !P5 ;  /* 0x000000ff18189208 */ /* 0x000fe40006800000 */
[----:B------:R-:W-:-:S02]  /*3600*/  @!P1 FSEL R47, R47, RZ, !P6 ;  /* 0x000000ff2f2f9208 */ /* 0x000fc40007000000 */
[-C--:B------:R-:W-:Y:S02]  /*3610*/  @!P1 ISETP.GE.AND P4, PT, R8, R85.reuse, PT ;  /* 0x000000550800920c */ /* 0x080fe40003f86270 */
[CC--:B------:R-:W-:Y:S02]  /*3620*/  @!P1 ISETP.GE.AND P5, PT, R87.reuse, R85.reuse, PT ;  /* 0x000000555700920c */ /* 0x0c0fe40003fa6270 */
[CC--:B------:R-:W-:Y:S02]  /*3630*/  @!P1 ISETP.GE.AND P6, PT, R87.reuse, R85.reuse, PT ;  /* 0x000000555700920c */ /* 0x0c0fe40003fc6270 */
        /* <DEDUP_REMOVED lines=17> */
[-C--:B------:R-:W-:Y:S02]  /*3750*/  @!P1 ISETP.GE.AND P6, PT, R88, R85.reuse, PT ;  /* 0x000000555800920c */ /* 0x080fe40003fc6270 */
[----:B------:R-:W-:Y:S02]  /*3760*/  @!P1 IADD3 R8, PT, PT, R87, 0x2, RZ ;  /* 0x0000000257089810 */ /* 0x000fe40007ffe0ff */
[----:B------:R-:W-:Y:S02]  /*3770*/  @!P1 FSEL R45, R45, RZ, !P2 ;  /* 0x000000ff2d2d9208 */ /* 0x000fe40005000000 */
[----:B------:R-:W-:-:S02]  /*3780*/  @!P1 ISETP.GE.AND P2, PT, R10, R85, PT ;  /* 0x000000550a00920c */ /* 0x000fc40003f46270 */
[----:B------:R-:W-:Y:S02]  /*3790*/  @!P1 FSEL R27, R27, RZ, !P5 ;  /* 0x000000ff1b1b9208 */ /* 0x000fe40006800000 */
[----:B------:R-:W-:Y:S02]  /*37a0*/  @!P1 FSEL R38, R38, RZ, !P3 ;  /* 0x000000ff26269208 */ /* 0x000fe40005800000 */
[-C--:B------:R-:W-:Y:S01]  /*37b0*/  @!P1 ISETP.GE.AND P5, PT, R8, R85.reuse, PT ;  /* 0x000000550800920c */ /* 0x080fe20003fa6270 */
[C---:B------:R-:W-:Y:S01]  /*37c0*/  @!P1 VIADD R8, R87.reuse, 0x1 ;  /* 0x0000000157089836 */ /* 0x040fe20000000000 */
[----:B------:R-:W-:Y:S02]  /*37d0*/  @!P1 FSEL R20, R20, RZ, !P6 ;  /* 0x000000ff14149208 */ /* 0x000fe40007000000 */
[-C--:B------:R-:W-:Y:S02]  /*37e0*/  @!P1 ISETP.GE.AND P3, PT, R88, R85.reuse, PT ;  /* 0x000000555800920c */ /* 0x080fe40003f66270 */
[----:B------:R-:W-:-:S02]  /*37f0*/  @!P1 ISETP.GE.AND P6, PT, R87, R85, PT ;  /* 0x000000555700920c */ /* 0x000fc40003fc6270 */
        /* <DEDUP_REMOVED lines=9> */
[CC--:B------:R-:W-:Y:S02]  /*3890*/  @!P1 ISETP.GE.AND P4, PT, R8.reuse, R85.reuse, PT ;  /* 0x000000550800920c */ /* 0x0c0fe40003f86270 */
[----:B------:R-:W-:Y:S02]  /*38a0*/  @!P1 ISETP.GE.AND P3, PT, R8, R85, PT ;  /* 0x000000550800920c */ /* 0x000fe40003f66270 */
[----:B------:R-:W-:Y:S01]  /*38b0*/  @!P1 IADD3 R8, PT, PT, R87, 0x1, RZ ;  /* 0x0000000157089810 */ /* 0x000fe20007ffe0ff */
        /* <DEDUP_REMOVED lines=36> */
[----:B--2---:R-:W-:-:S02]  /*3b00*/  @!P1 FSEL R64, R64, RZ, !P2 ;  /* 0x000000ff40409208 */ /* 0x004fc40005000000 */
[----:B------:R-:W-:-:S04]  /*3b10*/  @!P1 ISETP.GE.AND P2, PT, R87, R85, PT ;  /* 0x000000555700920c */ /* 0x000fc80003f46270 */
[----:B------:R-:W-:Y:S02]  /*3b20*/  @!P1 FSEL R65, R65, RZ, !P2 ;  /* 0x000000ff41419208 */ /* 0x000fe40005000000 */
[----:B------:R-:W-:-:S03]  /*3b30*/  @!P1 FSEL R66, R66, RZ, !P6 ;  /* 0x000000ff42429208 */ /* 0x000fc60007000000 */
[----:B------:R-:W-:Y:S01]  /*3b40*/  FMUL.FTZ R13, R13, R65 ;  /* 0x000000410d0d7220 */ /* 0x000fe20000410000 */
[----:B------:R-:W-:-:S03]  /*3b50*/  FFMA.FTZ R22, R14, R22, R21 ;  /* 0x000000160e167223 */ /* 0x000fc60000010015 */
[----:B------:R-:W-:Y:S01]  /*3b60*/  FFMA.FTZ R13, R12, R64, R13 ;  /* 0x000000400c0d7223 */ /* 0x000fe2000001000d */
        /* <DEDUP_REMOVED lines=35> */
[----:B------:R-:W-:-:S02]  /*3da0*/  IADD3 R5, PT, PT, R5, 0x100, RZ ;  /* 0x0000010005057810 */ /* 0x000fc40007ffe0ff */
[----:B------:R-:W-:Y:S02]  /*3db0*/  IADD3 R87, PT, PT, R87, 0x40, RZ ;  /* 0x0000004057577810 */ /* 0x000fe40007ffe0ff */
[----:B------:R-:W-:Y:S01]  /*3dc0*/  IADD3.X R2, PT, PT, RZ, R2, RZ, P1, !PT ;  /* 0x00000002ff027210 */ /* 0x000fe20000ffe4ff */
[----:B------:R-:W-:Y:S06]  /*3dd0*/  @!P0 BRA `(.L_x_24027) ;  /* 0xffffffec00f48947 */ /* 0x000fec000383ffff */
.L_x_24026:
[----:B-1-3--:R-:W-:Y:S05]  /*3de0*/  BSYNC.RECONVERGENT B0 ;  /* 0x0000000000007941 */ /* 0x00afea0003800200 */
.L_x_24025:
[----:B------:R-:W-:Y:S01]  /*3df0*/  LOP3.LUT R14, R84, 0x3, RZ, 0xc0, !PT ;  /* 0x00000003540e7812 */ /* 0x000fe200078ec0ff */
[----:B------:R-:W1:Y:S01]  /*3e00*/  SHFL.BFLY PT, R0, R81, 0x2, 0x1f ;  /* 0x0c401f0051007f89 */ /* 0x000e6200000e0000 */
[----:B------:R-:W2:Y:S01]  /*3e10*/  S2UR UR5, SR_CgaCtaId ;  /* 0x00000000000579c3 */ /* 0x000ea20000008800 */
[----:B------:R-:W-:Y:S01]  /*3e20*/  UMOV UR4, 0x400 ;  /* 0x0000040000047882 */ /* 0x000fe20000000000 */
[----:B------:R-:W-:Y:S01]  /*3e30*/  ISETP.NE.AND P2, PT, R14, RZ, PT ;  /* 0x000000ff0e00720c */ /* 0x000fe20003f45270 */
[----:B------:R-:W3:Y:S01]  /*3e40*/  SHFL.BFLY PT, R3, R80, 0x2, 0x1f ;  /* 0x0c401f0050037f89 */ /* 0x000ee200000e0000 */
[----:B------:R-:W-:Y:S01]  /*3e50*/  SHF.R.U32.HI R83, RZ, 0x2, R83 ;  /* 0x00000002ff537819 */ /* 0x000fe20000011653 */
[----:B------:R-:W-:Y:S01]  /*3e60*/  UIADD3 UR4, UPT, UPT, UR4, 0x200, URZ ;  /* 0x0000020004047890 */ /* 0x000fe2000fffe0ff */
[----:B------:R-:W-:Y:S01]  /*3e70*/  LOP3.LUT R16, R84, 0x3e0, RZ, 0xc0, !PT ;  /* 0x000003e054107812 */ /* 0x000fe200078ec0ff */
[----:B------:R-:W4:Y:S01]  /*3e80*/  SHFL.BFLY PT, R2, R79, 0x2, 0x1f ;  /* 0x0c401f004f027f89 */ /* 0x000f2200000e0000 */
[----:B------:R-:W-:Y:S01]  /*3e90*/  BSSY.RECONVERGENT B0, `(.L_x_24028) ;  /* 0x0000054000007945 */ /* 0x000fe20003800200 */
[----:B------:R-:W-:Y:S01]  /*3ea0*/  IMAD R83, R82, 0x78, R83 ;  /* 0x0000007852537824 */ /* 0x000fe200078e0253 */
[----:B------:R-:W-:Y:S01]  /*3eb0*/  ISETP.NE.OR P4, PT, R16, 0x20, P2 ;  /* 0x000000201000780c */ /* 0x000fe20001785670 */
[----:B------:R-:W5:Y:S01]  /*3ec0*/  SHFL.BFLY PT, R5, R78, 0x2, 0x1f ;  /* 0x0c401f004e057f89 */ /* 0x000f6200000e0000 */
[----:B------:R-:W-:-:S02]  /*3ed0*/  LOP3.LUT P0, RZ, R84, 0x3c3, RZ, 0xc0, !PT ;  /* 0x000003c354ff7812 */ /* 0x000fc4000780c0ff */
[C---:B------:R-:W-:Y:S01]  /*3ee0*/  LOP3.LUT P1, RZ, R84.reuse, 0x3e3, RZ, 0xc0, !PT ;  /* 0x000003e354ff7812 */ /* 0x040fe2000782c0ff */
[----:B------:R-:W5:Y:S01]  /*3ef0*/  SHFL.BFLY PT, R4, R77, 0x2, 0x1f ;  /* 0x0c401f004d047f89 */ /* 0x000f6200000e0000 */
[----:B------:R-:W-:-:S03]  /*3f00*/  ISETP.GT.U32.AND P3, PT, R84, 0x1f, PT ;  /* 0x0000001f5400780c */ /* 0x000fc60003f64070 */
[----:B0-----:R-:W0:Y:S04]  /*3f10*/  SHFL.BFLY PT, R9, R76, 0x2, 0x1f ;  /* 0x0c401f004c097f89 */ /* 0x001e2800000e0000 */
[----:B------:R-:W0:Y:S01]  /*3f20*/  SHFL.BFLY PT, R6, R75, 0x2, 0x1f ;  /* 0x0c401f004b067f89 */ /* 0x000e2200000e0000 */
[----:B-1----:R-:W-:Y:S01]  /*3f30*/  FADD.FTZ R0, R0, R81 ;  /* 0x0000005100007221 */ /* 0x002fe20000010000 */
[----:B--2---:R-:W-:Y:S02]  /*3f40*/  ULEA UR4, UR5, UR4, 0x18 ;  /* 0x0000000405047291 */ /* 0x004fe4000f8ec0ff */
[----:B------:R-:W1:Y:S01]  /*3f50*/  SHFL.BFLY PT, R11, R74, 0x2, 0x1f ;  /* 0x0c401f004a0b7f89 */ /* 0x000e6200000e0000 */
[----:B---3--:R-:W-:-:S03]  /*3f60*/  FADD.FTZ R80, R3, R80 ;  /* 0x0000005003507221 */ /* 0x008fc60000010000 */
[----:B------:R-:W2:Y:S01]  /*3f70*/  SHFL.BFLY PT, R8, R73, 0x2, 0x1f ;  /* 0x0c401f0049087f89 */ /* 0x000ea200000e0000 */
[----:B----4-:R-:W-:-:S03]  /*3f80*/  FADD.FTZ R2, R2, R79 ;  /* 0x0000004f02027221 */ /* 0x010fc60000010000 */
[----:B------:R-:W3:Y:S01]  /*3f90*/  SHFL.BFLY PT, R13, R72, 0x2, 0x1f ;  /* 0x0c401f00480d7f89 */ /* 0x000ee200000e0000 */
[----:B-----5:R-:W-:Y:S01]  /*3fa0*/  FADD.FTZ R78, R5, R78 ;  /* 0x0000004e054e7221 */ /* 0x020fe20000010000 */
[----:B------:R-:W-:Y:S02]  /*3fb0*/  LOP3.LUT R5, R84, 0x3c0, RZ, 0xc0, !PT ;  /* 0x000003c054057812 */ /* 0x000fe400078ec0ff */
[----:B------:R-:W4:Y:S01]  /*3fc0*/  SHFL.BFLY PT, R10, R71, 0x2, 0x1f ;  /* 0x0c401f00470a7f89 */ /* 0x000f2200000e0000 */
[----:B------:R-:W-:Y:S01]  /*3fd0*/  FADD.FTZ R4, R4, R77 ;  /* 0x0000004d04047221 */ /* 0x000fe20000010000 */
[----:B------:R-:W-:Y:S02]  /*3fe0*/  ISETP.NE.OR P5, PT, R5, 0x40, P2 ;  /* 0x000000400500780c */ /* 0x000fe400017a5670 */
[----:B------:R-:W5:Y:S01]  /*3ff0*/  SHFL.BFLY PT, R15, R70, 0x2, 0x1f ;  /* 0x0c401f00460f7f89 */ /* 0x000f6200000e0000 */
[----:B0-----:R-:W-:-:S03]  /*4000*/  FADD.FTZ R76, R9, R76 ;  /* 0x0000004c094c7221 */ /* 0x001fc60000010000 */
[----:B------:R-:W0:Y:S01]  /*4010*/  SHFL.BFLY PT, R12, R69, 0x2, 0x1f ;  /* 0x0c401f00450c7f89 */ /* 0x000e2200000e0000 */
[----:B------:R-:W-:-:S03]  /*4020*/  FADD.FTZ R6, R6, R75 ;  /* 0x0000004b06067221 */ /* 0x000fc60000010000 */
        /* <DEDUP_REMOVED lines=37> */
[----:B0-----:R-:W-:Y:S01]  /*4280*/  FADD.FTZ R27, R10, R27 ;  /* 0x0000001b0a1b7221 */ /* 0x001fe20000010000 */
        /* <DEDUP_REMOVED lines=20> */
.L_x_24029:
[----:B------:R-:W-:Y:S05]  /*43d0*/  BSYNC.RECONVERGENT B0 ;  /* 0x0000000000007941 */ /* 0x000fea0003800200 */
.L_x_24028:
        /* <DEDUP_REMOVED lines=33> */
.L_x_24031:
[----:B------:R-:W-:Y:S05]  /*45f0*/  BSYNC.RECONVERGENT B0 ;  /* 0x0000000000007941 */ /* 0x000fea0003800200 */
.L_x_24030:
        /* <DEDUP_REMOVED lines=18> */
.L_x_24033:
[----:B------:R-:W-:Y:S05]  /*4720*/  BSYNC.RECONVERGENT B0 ;  /* 0x0000000000007941 */ /* 0x000fea0003800200 */
.L_x_24032:
        /* <DEDUP_REMOVED lines=33> */
.L_x_24035:
[----:B------:R-:W-:Y:S05]  /*4940*/  BSYNC.RECONVERGENT B0 ;  /* 0x0000000000007941 */ /* 0x000fea0003800200 */
.L_x_24034:
        /* <DEDUP_REMOVED lines=33> */
.L_x_24002:
        /* <DEDUP_REMOVED lines=8> */
.L_x_24037:
[----:B------:R-:W-:Y:S05]  /*4be0*/  BSYNC B1 ;  /* 0x0000000000017941 */ /* 0x000fea0003800000 */
.L_x_24036:
[----:B------:R-:W-:Y:S05]  /*4bf0*/  BRA `(.L_x_24038) ;  /* 0xffffffc000d07947 */ /* 0x000fea000383ffff */
.L_x_24004:
        /* <DEDUP_REMOVED lines=8> */
.L_x_24040:
[----:B------:R-:W-:Y:S05]  /*4c80*/  BSYNC B0 ;  /* 0x0000000000007941 */ /* 0x000fea0003800000 */
.L_x_24039:
        /* <DEDUP_REMOVED lines=9> */
.L_x_24041:
[----:B------:R-:W-:Y:S01]  /*4d20*/  HFMA2 R74, -RZ, RZ, 0, 2.384185791015625e-07 ;  /* 0x00000004ff4a7431 */ /* 0x000fe200000001ff */
[----:B------:R-:W-:-:S04]  /*4d30*/  MOV R7, R73 ;  /* 0x0000004900077202 */ /* 0x000fc80000000f00 */
[----:B------:R-:W-:-:S04]  /*4d40*/  FMNMX.FTZ R7, R0, R7, !PT ;  /* 0x0000000700077209 */ /* 0x000fc80007810000 */
[----:B------:R-:W-:-:S07]  /*4d50*/  MOV R75, R7 ;  /* 0x00000007004b7202 */ /* 0x000fce0000000f00 */
[----:B------:R-:W-:Y:S05]  /*4d60*/  WARPSYNC.COLLECTIVE R72, `(.L_x_24042) ;  /* 0x0000000048087348 */ /* 0x000fea0003c00000 */
[----:B------:R0:W1:Y:S02]  /*4d70*/  SHFL.BFLY P1, R73, R75, R74, R77 ;  /* 0x0c00004a4b497389 */ /* 0x000064000002004d */
[----:B01----:R-:W-:Y:S05]  /*4d80*/  ENDCOLLECTIVE ;  /* 0x000000000000791b */ /* 0x003fea0003800000 */
.L_x_24042:
[----:B------:R-:W-:Y:S02]  /*4d90*/  HFMA2 R74, -RZ, RZ, 0, 1.1920928955078125e-07 ;  /* 0x00000002ff4a7431 */ /* 0x000fe400000001ff */
[----:B------:R-:W-:-:S05]  /*4da0*/  IMAD.MOV.U32 R2, RZ, RZ, R73 ;  /* 0x000000ffff027224 */ /* 0x000fca00078e0049 */
[----:B------:R-:W-:-:S04]  /*4db0*/  FMNMX.FTZ R6, R7, R2, !PT ;  /* 0x0000000207067209 */ /* 0x000fc80007810000 */
[----:B------:R-:W-:-:S07]  /*4dc0*/  MOV R75, R6 ;  /* 0x00000006004b7202 */ /* 0x000fce0000000f00 */
[----:B------:R-:W-:Y:S05]  /*4dd0*/  WARPSYNC.COLLECTIVE R72, `(.L_x_24043) ;  /* 0x0000000048087348 */ /* 0x000fea0003c00000 */
[----:B------:R0:W1:Y:S02]  /*4de0*/  SHFL.BFLY P1, R73, R75, R74, R77 ;  /* 0x0c00004a4b497389 */ /* 0x000064000002004d */
[----:B01----:R-:W-:Y:S05]  /*4df0*/  ENDCOLLECTIVE ;  /* 0x000000000000791b */ /* 0x003fea0003800000 */
.L_x_24043:
[----:B------:R-:W-:Y:S01]  /*4e00*/  MOV R9, R73 ;  /* 0x0000004900097202 */ /* 0x000fe20000000f00 */
[----:B------:R-:W-:Y:S06]  /*4e10*/  BRA `(.L_x_24044) ;  /* 0xffffffc000c47947 */ /* 0x000fec000383ffff */
.L_x_24045:
        /* <DEDUP_REMOVED lines=14> */
.L_x_26025:


//--------------------- .text._ZN4vllm25paged_attention_v1_kernelIffLi112ELi16ELi128ELNS_18Fp8KVCacheDataTypeE0ELb0EEEvPT_PKS2_PKT0_S8_ifPKiSA_iPKfiiiSC_SC_iiiii --------------------------
	.section	.text._ZN4vllm25paged_attention_v1_kernelIffLi112ELi16ELi128ELNS_18Fp8KVCacheDataTypeE0ELb0EEEvPT_PKS2_PKT0_S8_ifPKiSA_iPKfiiiSC_SC_iiiii,"ax",@progbits
	.align	128
        .global         _ZN4vllm25paged_attention_v1_kernelIffLi112ELi16ELi128ELNS_18Fp8KVCacheDataTypeE0ELb0EEEvPT_PKS2_PKT0_S8_ifPKiSA_iPKfiiiSC_SC_iiiii
        .type           _ZN4vllm25paged_attention_v1_kernelIffLi112ELi16ELi128ELNS_18Fp8KVCacheDataTypeE0ELb0EEEvPT_PKS2_PKT0_S8_ifPKiSA_iPKfiiiSC_SC_iiiii,@function
        .size           _ZN4vllm25paged_attention_v1_kernelIffLi112ELi16ELi128ELNS_18Fp8KVCacheDataTypeE0ELb0EEEvPT_PKS2_PKT0_S8_ifPKiSA_iPKfiiiSC_SC_iiiii,(.L_x_26026 - _ZN4vllm25paged_attention_v1_kernelIffLi112ELi16ELi128ELNS_18Fp8KVCacheDataTypeE0ELb0EEEvPT_PKS2_PKT0_S8_ifPKiSA_iPKfiiiSC_SC_iiiii)
        .other          _ZN4vllm25paged_attention_v1_kernelIffLi112ELi16ELi128ELNS_18Fp8KVCacheDataTypeE0ELb0EEEvPT_PKS2_PKT0_S8_ifPKiSA_iPKfiiiSC_SC_iiiii,@"STO_CUDA_ENTRY STV_DEFAULT"
_ZN4vllm25paged_attention_v1_kernelIffLi112ELi16ELi128ELNS_18Fp8KVCacheDataTypeE0ELb0EEEvPT_PKS2_PKT0_S8_ifPKiSA_iPKfiiiSC_SC_iiiii:
.text._ZN4vllm25paged_attention_v1_kernelIffLi112ELi16ELi128ELNS_18Fp8KVCacheDataTypeE0ELb0EEEvPT_PKS2_PKT0_S8_ifPKiSA_iPKfiiiSC_SC_iiiii:
        /* <DEDUP_REMOVED lines=9> */
[----:B------:R-:W-:Y:S01]  /*0090*/  MOV R68, 0x400 ;  /* 0x0000040000447802 */ /* 0x000fe20000000f00 */
[----:B------:R-:W1:Y:S01]  /*00a0*/  LDCU UR10, c[0x0][0x3cc] ;  /* 0x00007980ff0a77ac */ /* 0x000e620008000800 */
[----:B------:R-:W1:Y:S01]  /*00b0*/  LDCU UR11, c[0x0][0x3a4] ;  /* 0x00007480ff0b77ac */ /* 0x000e620008000800 */
[----:B------:R-:W1:Y:S01]  /*00c0*/  LDCU.64 UR12, c[0x0][0x390] ;  /* 0x00007200ff0c77ac */ /* 0x000e620008000a00 */
[----:B0-----:R-:W-:-:S02]  /*00d0*/  ISETP.GT.U32.AND P1, PT, R6, 0x37, PT ;  /* 0x000000370600780c */ /* 0x001fc40003f24070 */
[----:B--2---:R-:W-:Y:S01]  /*00e0*/  ISETP.NE.U32.AND P0, PT, R14, RZ, PT ;  /* 0x000000ff0e00720c */ /* 0x004fe20003f05070 */
[C---:B-1----:R-:W-:Y:S01]  /*00f0*/  IMAD.WIDE.U32 R8, R0.reuse, 0x4, R8 ;  /* 0x0000000400087825 */ /* 0x042fe200078e0008 */
[----:B------:R-:W0:Y:S02]  /*0100*/  LDC R14, c[0x0][0x3a0] ;  /* 0x0000e800ff0e7b82 */ /* 0x000e240000000800 */
[----:B------:R-:W-:Y:S01]  /*0110*/  ISETP.NE.AND.EX P0, PT, R15, RZ, PT, P0 ;  /* 0x000000ff0f00720c */ /* 0x000fe20003f05300 */
[----:B------:R-:W-:Y:S01]  /*0120*/  IMAD R2, R0, UR4, RZ ;  /* 0x0000000400027c24 */ /* 0x000fe2000f8e02ff */
[----:B---3--:R1:W2:Y:S05]  /*0130*/  LDG.E.CONSTANT R85, desc[UR6][R8.64] ;  /* 0x0000000608557981 */ /* 0x0082aa000c1e9900 */
        /* <DEDUP_REMOVED lines=8> */
[----:B0-----:R-:W-:Y:S01]  /*01c0*/  IABS R12, R14 ;  /* 0x0000000e000c7213 */ /* 0x001fe20000000000 */
[----:B------:R-:W0:Y:S03]  /*01d0*/  @P0 LDC.64 R10, c[0x0][0x3c0] ;  /* 0x0000f000ff0a0b82 */ /* 0x000e260000000a00 */
[----:B------:R-:W3:Y:S01]  /*01e0*/  @!P1 LDG.E.64.CONSTANT R4, desc[UR6][R4.64] ;  /* 0x0000000604049981 */ /* 0x000ee2000c1e9b00 */
[----:B------:R-:W4:Y:S08]  /*01f0*/  I2F.RP R3, R12 ;  /* 0x0000000c00037306 */ /* 0x000f300000209400 */
[----:B----4-:R-:W1:Y:S02]  /*0200*/  MUFU.RCP R3, R3 ;  /* 0x0000000300037308 */ /* 0x010e640000001000 */
[----:B-1----:R-:W-:-:S06]  /*0210*/  VIADD R8, R3, 0xffffffe ;  /* 0x0ffffffe03087836 */ /* 0x002fcc0000000000 */
[----:B------:R1:W4:Y:S01]  /*0220*/  F2I.FTZ.U32.TRUNC.NTZ R9, R8 ;  /* 0x0000000800097305 */ /* 0x000322000021f000 */
[----:B------:R-:W-:Y:S02]  /*0230*/  HFMA2 R2, -RZ, RZ, 0, 0 ;  /* 0x00000000ff027431 */ /* 0x000fe400000001ff */
[----:B0-----:R-:W-:-:S05]  /*0240*/  @P0 IMAD.WIDE.U32 R10, R13, 0x4, R10 ;  /* 0x000000040d0a0825 */ /* 0x001fca00078e000a */
[----:B------:R0:W5:Y:S01]  /*0250*/  @P0 LDG.E.CONSTANT R2, desc[UR6][R10.64] ;  /* 0x000000060a020981 */ /* 0x000162000c1e9900 */
[----:B-1----:R-:W-:Y:S02]  /*0260*/  MOV R8, RZ ;  /* 0x000000ff00087202 */ /* 0x002fe40000000f00 */
[----:B----4-:R-:W-:-:S05]  /*0270*/  IADD3 R15, PT, PT, RZ, -R9, RZ ;  /* 0x80000009ff0f7210 */ /* 0x010fca0007ffe0ff */
        /* <DEDUP_REMOVED lines=33> */
[----:B------:R-:W-:-:S11]  /*0490*/  LOP3.LUT R8, R6, 0x1, RZ, 0xc0, !PT ;  /* 0x0000000106087812 */ /* 0x000fd600078ec0ff */
[----:B------:R-:W-:-:S04]  /*04a0*/  @!P2 IADD3 R3, PT, PT, R3, -R12, RZ ;  /* 0x8000000c0303a210 */ /* 0x000fc80007ffe0ff */
[----:B------:R-:W-:Y:S02]  /*04b0*/  ISETP.GE.U32.AND P0, PT, R3, R12, PT ;  /* 0x0000000c0300720c */ /* 0x000fe40003f06070 */
[----:B------:R-:W-:Y:S02]  /*04c0*/  LOP3.LUT R3, R13, R16, RZ, 0x3c, !PT ;  /* 0x000000100d037212 */ /* 0x000fe400078e3cff */
[----:B0-----:R-:W-:Y:S02]  /*04d0*/  LEA R11, R7, R68, 0x18 ;  /* 0x00000044070b7211 */ /* 0x001fe400078ec0ff */
[----:B------:R-:W-:Y:S02]  /*04e0*/  ISETP.GE.AND P3, PT, R3, RZ, PT ;  /* 0x000000ff0300720c */ /* 0x000fe40003f66270 */
[----:B------:R-:W-:Y:S01]  /*04f0*/  SHF.R.U32.HI R10, RZ, 0x1, R6 ;  /* 0x00000001ff0a7819 */ /* 0x000fe20000011606 */
[----:B------:R-:W-:Y:S01]  /*0500*/  IMAD R11, R8, 0xe0, R11 ;  /* 0x000000e0080b7824 */ /* 0x000fe200078e020b */
[----:B------:R-:W-:-:S04]  /*0510*/  @!P2 IADD3 R9, PT, PT, R9, 0x1, RZ ;  /* 0x000000010909a810 */ /* 0x000fc80007ffe0ff */
        /* <DEDUP_REMOVED lines=9> */
[----:B---3--:R0:W-:Y:S01]  /*05b0*/  @!P1 STS.64 [R8], R4 ;  /* 0x0000000408009388 */ /* 0x0081e20000000a00 */
        /* <DEDUP_REMOVED lines=8> */
[----:B------:R-:W-:Y:S01]  /*0640*/  VIADD R68, R68, 0x1e0 ;  /* 0x000001e044447836 */ /* 0x000fe20000000000 */
[----:B------:R-:W-:Y:S01]  /*0650*/  SHF.R.U32.HI R8, RZ, 0x3, R6 ;  /* 0x00000003ff087819 */ /* 0x000fe20000011606 */
[----:B------:R-:W-:Y:S01]  /*0660*/  IMAD.SHL.U32 R86, R6, 0x2, RZ ;  /* 0x0000000206567824 */ /* 0x000fe200078e00ff */
[----:B------:R-:W1:Y:S01]  /*0670*/  LDCU UR5, c[0x0][0x3d0] ;  /* 0x00007a00ff0577ac */ /* 0x000e620008000800 */
[----:B------:R-:W-:Y:S01]  /*0680*/  MOV R9, RZ ;  /* 0x000000ff00097202 */ /* 0x000fe20000000f00 */
[----:B------:R-:W2:Y:S01]  /*0690*/  LDS.128 R64, [R11] ;  /* 0x000000000b407984 */ /* 0x000ea20000000c00 */
[----:B------:R-:W-:Y:S01]  /*06a0*/  LOP3.LUT R8, R8, 0x7c, RZ, 0xc0, !PT ;  /* 0x0000007c08087812 */ /* 0x000fe200078ec0ff */
[----:B------:R-:W3:Y:S01]  /*06b0*/  LDCU.64 UR8, c[0x0][0x3a8] ;  /* 0x00007500ff0877ac */ /* 0x000ee20008000a00 */
[----:B------:R-:W-:Y:S01]  /*06c0*/  LEA R68, R7, R68, 0x18 ;  /* 0x0000004407447211 */ /* 0x000fe200078ec0ff */
[----:B------:R-:W4:Y:S01]  /*06d0*/  LDS.128 R60, [R11+0x10] ;  /* 0x000010000b3c7984 */ /* 0x000f220000000c00 */
[----:B------:R-:W-:-:S02]  /*06e0*/  SHF.L.U32 R7, R10, 0x2, RZ ;  /* 0x000000020a077819 */ /* 0x000fc400000006ff */
[----:B------:R-:W-:Y:S01]  /*06f0*/  LOP3.LUT R10, R10, 0xf, RZ, 0xc0, !PT ;  /* 0x0000000f0a0a7812 */ /* 0x000fe200078ec0ff */
[----:B------:R-:W1:Y:S01]  /*0700*/  LDS.128 R56, [R11+0x20] ;  /* 0x000020000b387984 */ /* 0x000e620000000c00 */
[----:B------:R-:W-:Y:S02]  /*0710*/  LOP3.LUT R6, R7, 0x3c, RZ, 0xc0, !PT ;  /* 0x0000003c07067812 */ /* 0x000fe400078ec0ff */
[----:B------:R-:W-:Y:S01]  /*0720*/  LOP3.LUT R86, R86, 0x3c, RZ, 0xc0, !PT ;  /* 0x0000003c56567812 */ /* 0x000fe200078ec0ff */
[----:B0-----:R-:W-:Y:S01]  /*0730*/  IMAD R5, R0, UR4, RZ ;  /* 0x0000000400057c24 */ /* 0x001fe2000f8e02ff */
[----:B------:R-:W0:Y:S01]  /*0740*/  LDS.128 R52, [R11+0x30] ;  /* 0x000030000b347984 */ /* 0x000e220000000c00 */
[----:B------:R-:W-:Y:S02]  /*0750*/  LEA R7, R3, R6, 0x6 ;  /* 0x0000000603077211 */ /* 0x000fe400078e30ff */
[----:B------:R-:W-:Y:S01]  /*0760*/  IMAD.WIDE R8, R5, 0x4, R8 ;  /* 0x0000000405087825 */ /* 0x000fe200078e0208 */
[----:B------:R-:W0:Y:S01]  /*0770*/  LDS.128 R48, [R11+0x40] ;  /* 0x000040000b307984 */ /* 0x000e220000000c00 */
[----:B------:R-:W-:-:S02]  /*0780*/  LEA R10, R3, R10, 0x4 ;  /* 0x0000000a030a7211 */ /* 0x000fc400078e20ff */
[----:B-----5:R-:W-:Y:S01]  /*0790*/  FSETP.NEU.FTZ.AND P0, PT, R2, RZ, PT ;  /* 0x000000ff0200720b */ /* 0x020fe20003f1d000 */
[----:B------:R-:W0:Y:S01]  /*07a0*/  LDS.128 R44, [R11+0x50] ;  /* 0x000050000b2c7984 */ /* 0x000e220000000c00 */
[----:B---3--:R-:W-:Y:S01]  /*07b0*/  IADD3 R6, P1, PT, R8, UR8, RZ ;  /* 0x0000000808067c10 */ /* 0x008fe2000ff3e0ff */
[----:B------:R-:W-:Y:S01]  /*07c0*/  IMAD.IADD R7, R7, 0x1, R68 ;  /* 0x0000000107077824 */ /* 0x000fe200078e0244 */
[----:B------:R-:W-:Y:S01]  /*07d0*/  MOV R5, 0xff7fffff ;  /* 0xff7fffff00057802 */ /* 0x000fe20000000f00 */
[----:B------:R-:W3:Y:S01]  /*07e0*/  LDS.128 R40, [R11+0x60] ;  /* 0x000060000b287984 */ /* 0x000ee20000000c00 */
[----:B------:R-:W-:Y:S01]  /*07f0*/  IADD3.X R9, PT, PT, R9, UR9, RZ, P1, !PT ;  /* 0x0000000909097c10 */ /* 0x000fe20008ffe4ff */
[----:B------:R-:W-:Y:S01]  /*0800*/  VIADD R84, R10, 0x1 ;  /* 0x000000010a547836 */ /* 0x000fe20000000000 */
[----:B------:R-:W-:Y:S01]  /*0810*/  IADD3 R8, PT, PT, -R85, R10, RZ ;  /* 0x0000000a55087210 */ /* 0x000fe20007ffe1ff */
[----:B------:R-:W0:Y:S04]  /*0820*/  LDS.128 R36, [R11+0x70] ;  /* 0x000070000b247984 */ /* 0x000e280000000c00 */
[----:B------:R-:W0:Y:S04]  /*0830*/  LDS.128 R32, [R11+0x80] ;  /* 0x000080000b207984 */ /* 0x000e280000000c00 */
[----:B------:R-:W0:Y:S04]  /*0840*/  LDS.128 R28, [R11+0x90] ;  /* 0x000090000b1c7984 */ /* 0x000e280000000c00 */
[----:B------:R-:W0:Y:S04]  /*0850*/  LDS.128 R24, [R11+0xa0] ;  /* 0x0000a0000b187984 */ /* 0x000e280000000c00 */
[----:B------:R-:W0:Y:S04]  /*0860*/  LDS.128 R20, [R11+0xb0] ;  /* 0x0000b0000b147984 */ /* 0x000e280000000c00 */
[----:B------:R-:W0:Y:S04]  /*0870*/  LDS.128 R16, [R11+0xc0] ;  /* 0x0000c0000b107984 */ /* 0x000e280000000c00 */
[----:B------:R1:W0:Y:S02]  /*0880*/  LDS.128 R12, [R11+0xd0] ;  /* 0x0000d0000b0c7984 */ /* 0x0002240000000c00 */
[----:B-1----:R-:W-:-:S05]  /*0890*/  IMAD R11, R4, UR5, RZ ;  /* 0x00000005040b7c24 */ /* 0x002fca000f8e02ff */
[----:B------:R-:W-:-:S04]  /*08a0*/  IADD3 R86, P2, PT, R11, R86, RZ ;  /* 0x000000560b567210 */ /* 0x000fc80007f5e0ff */
[----:B--234-:R-:W-:-:S09]  /*08b0*/  LEA.HI.X.SX32 R87, R11, RZ, 0x1, P2 ;  /* 0x000000ff0b577211 */ /* 0x01cfd200010f0eff */
.L_x_24049:
[----:B------:R-:W-:Y:S02]  /*08c0*/  MOV R72, R6 ;  /* 0x0000000600487202 */ /* 0x000fe40000000f00 */
[----:B------:R-:W-:-:S05]  /*08d0*/  MOV R73, R9 ;  /* 0x0000000900497202 */ /* 0x000fca0000000f00 */
[----:B------:R-:W2:Y:S01]  /*08e0*/  LDG.E.CONSTANT R11, desc[UR6][R72.64] ;  /* 0x00000006480b7981 */ /* 0x000ea2000c1e9900 */
[----:B------:R-:W1:Y:S02]  /*08f0*/  S2R R10, SR_TID.X ;  /* 0x00000000000a7919 */ /* 0x000e640000002100 */
[----:B-1----:R-:W-:-:S05]  /*0900*/  IMAD.SHL.U32 R68, R10, 0x2, RZ ;  /* 0x000000020a447824 */ /* 0x002fca00078e00ff */
        /* <DEDUP_REMOVED lines=12> */
[----:B0-----:R-:W0:Y:S01]  /*09d0*/  LDG.E.64.CONSTANT R76, desc[UR6][R88.64+0x600] ;  /* 0x00060006584c7981 */ /* 0x001e22000c1e9b00 */
[----:B--2---:R-:W-:-:S04]  /*09e0*/  FMUL.FTZ R75, R70, R66 ;  /* 0x00000042464b7220 */ /* 0x004fc80000410000 */
[----:B---3--:R-:W-:Y:S01]  /*09f0*/  FFMA.FTZ R83, R64, R68, R75 ;  /* 0x0000004440537223 */ /* 0x008fe2000001004b */
[----:B------:R-:W-:Y:S01]  /*0a00*/  FMUL.FTZ R68, R71, R67 ;  /* 0x0000004347447220 */ /* 0x000fe20000410000 */
[----:B------:R-:W2:Y:S03]  /*0a10*/  LDG.E.64.CONSTANT R74, desc[UR6][R88.64+0x700] ;  /* 0x00070006584a7981 */ /* 0x000ea6000c1e9b00 */
[----:B------:R-:W-:Y:S01]  /*0a20*/  FFMA.FTZ R82, R65, R69, R68 ;  /* 0x0000004541527223 */ /* 0x000fe20000010044 */
[----:B------:R-:W3:Y:S04]  /*0a30*/  LDG.E.64.CONSTANT R70, desc[UR6][R88.64+0x900] ;  /* 0x0009000658467981 */ /* 0x000ee8000c1e9b00 */
[----:B------:R-:W3:Y:S01]  /*0a40*/  LDG.E.64.CONSTANT R68, desc[UR6][R88.64+0x800] ;  /* 0x0008000658447981 */ /* 0x000ee2000c1e9b00 */
[----:B----4-:R-:W-:Y:S01]  /*0a50*/  FFMA.FTZ R83, R60, R72, R83 ;  /* 0x000000483c537223 */ /* 0x010fe20000010053 */
[----:B------:R-:W-:-:S02]  /*0a60*/  FFMA.FTZ R82, R61, R73, R82 ;  /* 0x000000493d527223 */ /* 0x000fc40000010052 */
[----:B------:R-:W4:Y:S01]  /*0a70*/  LDG.E.64.CONSTANT R72, desc[UR6][R88.64+0xa00] ;  /* 0x000a000658487981 */ /* 0x000f22000c1e9b00 */
        /* <DEDUP_REMOVED lines=9> */
[----:B0-----:R-:W-:Y:S01]  /*0b10*/  FFMA.FTZ R83, R52, R76, R83 ;  /* 0x0000004c34537223 */ /* 0x001fe20000010053 */
        /* <DEDUP_REMOVED lines=10> */
[----:B------:R-:W2:Y:S01]  /*0bc0*/  LDG.E.64.CONSTANT R70, desc[UR6][R88.64+0xf00] ;  /* 0x000f000658467981 */ /* 0x000ea2000c1e9b00 */
[----:B----4-:R-:W-:Y:S01]  /*0bd0*/  FFMA.FTZ R83, R44, R72, R83 ;  /* 0x000000482c537223 */ /* 0x010fe20000010053 */
[----:B------:R-:W-:Y:S02]  /*0be0*/  FFMA.FTZ R82, R45, R73, R82 ;  /* 0x000000492d527223 */ /* 0x000fe40000010052 */
[----:B------:R-:W4:Y:S01]  /*0bf0*/  LDG.E.64.CONSTANT R72, desc[UR6][R88.64+0x1000] ;  /* 0x0010000658487981 */ /* 0x000f22000c1e9b00 */
        /* <DEDUP_REMOVED lines=9> */
[----:B---3--:R-:W-:Y:S01]  /*0c90*/  FFMA.FTZ R83, R36, R68, R83 ;  /* 0x0000004424537223 */ /* 0x008fe20000010053 */
[----:B------:R-:W-:-:S02]  /*0ca0*/  FFMA.FTZ R82, R37, R69, R82 ;  /* 0x0000004525527223 */ /* 0x000fc40000010052 */
[----:B------:R-:W3:Y:S01]  /*0cb0*/  LDG.E.64.CONSTANT R68, desc[UR6][R88.64+0x1400] ;  /* 0x0014000658447981 */ /* 0x000ee2000c1e9b00 */
        /* <DEDUP_REMOVED lines=9> */
[----:B------:R-:W-:Y:S01]  /*0d50*/  FFMA.FTZ R91, R28, R76, R83 ;  /* 0x0000004c1c5b7223 */ /* 0x000fe20000010053 */
[----:B------:R-:W-:Y:S02]  /*0d60*/  FFMA.FTZ R90, R29, R77, R82 ;  /* 0x0000004d1d5a7223 */ /* 0x000fe40000010052 */
[----:B------:R-:W4:Y:S04]  /*0d70*/  LDG.E.64.CONSTANT R76, desc[UR6][R88.64+0x1800] ;  /* 0x00180006584c7981 */ /* 0x000f28000c1e9b00 */
[----:B------:R-:W4:Y:S01]  /*0d80*/  LDG.E.64.CONSTANT R82, desc[UR6][R88.64+0x1b00] ;  /* 0x001b000658527981 */ /* 0x000f22000c1e9b00 */
[----:B-----5:R-:W-:Y:S01]  /*0d90*/  FFMA.FTZ R91, R10, R30, R91 ;  /* 0x0000001e0a5b7223 */ /* 0x020fe2000001005b */
[----:B------:R-:W-:Y:S01]  /*0da0*/  FFMA.FTZ R90, R11, R31, R90 ;  /* 0x0000001f0b5a7223 */ /* 0x000fe2000001005a */
[----:B------:R-:W0:Y:S01]  /*0db0*/  S2R R10, SR_TID.X ;  /* 0x00000000000a7919 */ /* 0x000e220000002100 */
[----:B------:R-:W-:Y:S01]  /*0dc0*/  IADD3 R11, PT, PT, R85, 0xf, RZ ;  /* 0x0000000f550b7810 */ /* 0x000fe20007ffe0ff */
[----:B------:R-:W-:Y:S01]  /*0dd0*/  UMOV UR4, 0xffffffff ;  /* 0xffffffff00047882 */ /* 0x000fe20000000000 */
[----:B---3--:R-:W-:Y:S01]  /*0de0*/  FFMA.FTZ R91, R24, R68, R91 ;  /* 0x00000044185b7223 */ /* 0x008fe2000001005b */
[----:B------:R-:W-:-:S03]  /*0df0*/  FFMA.FTZ R90, R25, R69, R90 ;  /* 0x00000045195a7223 */ /* 0x000fc6000001005a */
[----:B--2---:R-:W-:Y:S01]  /*0e00*/  FFMA.FTZ R91, R70, R26, R91 ;  /* 0x0000001a465b7223 */ /* 0x004fe2000001005b */
[----:B------:R-:W-:-:S03]  /*0e10*/  FFMA.FTZ R90, R71, R27, R90 ;  /* 0x0000001b475a7223 */ /* 0x000fc6000001005a */
[----:B----4-:R-:W-:Y:S01]  /*0e20*/  FFMA.FTZ R91, R20, R72, R91 ;  /* 0x00000048145b7223 */ /* 0x010fe2000001005b */
[----:B------:R-:W-:-:S03]  /*0e30*/  FFMA.FTZ R90, R21, R73, R90 ;  /* 0x00000049155a7223 */ /* 0x000fc6000001005a */
[----:B------:R-:W-:Y:S01]  /*0e40*/  FFMA.FTZ R91, R74, R22, R91 ;  /* 0x000000164a5b7223 */ /* 0x000fe2000001005b */
[----:B------:R-:W-:-:S03]  /*0e50*/  FFMA.FTZ R90, R75, R23, R90 ;  /* 0x000000174b5a7223 */ /* 0x000fc6000001005a */
[----:B------:R-:W-:Y:S01]  /*0e60*/  FFMA.FTZ R91, R16, R76, R91 ;  /* 0x0000004c105b7223 */ /* 0x000fe2000001005b */
[----:B------:R-:W-:-:S03]  /*0e70*/  FFMA.FTZ R90, R17, R77, R90 ;  /* 0x0000004d115a7223 */ /* 0x000fc6000001005a */
[----:B------:R-:W-:Y:S01]  /*0e80*/  FFMA.FTZ R91, R78, R18, R91 ;  /* 0x000000124e5b7223 */ /* 0x000fe2000001005b */
[----:B------:R-:W-:Y:S01]  /*0e90*/  FFMA.FTZ R90, R79, R19, R90 ;  /* 0x000000134f5a7223 */ /* 0x000fe2000001005a */
[----:B------:R-:W-:Y:S02]  /*0ea0*/  SHF.R.S32.HI R68, RZ, 0x1f, R11 ;  /* 0x0000001fff447819 */ /* 0x000fe4000001140b */
[----:B------:R-:W-:Y:S01]  /*0eb0*/  FFMA.FTZ R91, R12, R80, R91 ;  /* 0x000000500c5b7223 */ /* 0x000fe2000001005b */
[----:B------:R-:W-:Y:S01]  /*0ec0*/  FFMA.FTZ R90, R13, R81, R90 ;  /* 0x000000510d5a7223 */ /* 0x000fe2000001005a */
[----:B------:R-:W-:Y:S02]  /*0ed0*/  LEA.HI R11, R68, R11, RZ, 0x4 ;  /* 0x0000000b440b7211 */ /* 0x000fe400078f20ff */
[----:B------:R-:W-:Y:S01]  /*0ee0*/  FFMA.FTZ R82, R82, R14, R91 ;  /* 0x0000000e52527223 */ /* 0x000fe2000001005b */
[----:B------:R-:W-:Y:S01]  /*0ef0*/  FFMA.FTZ R83, R83, R15, R90 ;  /* 0x0000000f53537223 */ /* 0x000fe2000001005a */
[----:B0-----:R-:W-:-:S02]  /*0f00*/  LOP3.LUT R68, R10, 0x1, RZ, 0xc0, !PT ;  /* 0x000000010a447812 */ /* 0x001fc400078ec0ff */
[----:B------:R-:W-:Y:S01]  /*0f10*/  SHF.R.S32.HI R72, RZ, 0x4, R11 ;  /* 0x00000004ff487819 */ /* 0x000fe2000001140b */
[----:B------:R-:W-:Y:S01]  /*0f20*/  FADD.FTZ R82, R82, R83 ;  /* 0x0000005352527221 */ /* 0x000fe20000010000 */
[----:B------:R-:W-:Y:S06]  /*0f30*/  BRA.DIV UR4, `(.L_x_24048) ;  /* 0x0000003a04ac7947 */ /* 0x000fec000b800000 */
[----:B------:R0:W1:Y:S02]  /*0f40*/  SHFL.BFLY PT, R11, R82, 0x1, 0x1f ;  /* 0x0c201f00520b7f89 */ /* 0x00006400000e0000 */
.L_x_24084:
[----:B------:R-:W-:Y:S01]  /*0f50*/  VIADD R10, R8, 0x1 ;  /* 0x00000001080a7836 */ /* 0x000fe20000000000 */
[----:B------:R-:W-:Y:S01]  /*0f60*/  ISETP.NE.U32.AND P3, PT, R68, 0x1, PT ;  /* 0x000000014400780c */ /* 0x000fe20003f65070 */
[----:B-1----:R-:W-:Y:S01]  /*0f70*/  FADD.FTZ R11, R82, R11 ;  /* 0x0000000b520b7221 */ /* 0x002fe20000010000 */
[----:B------:R-:W-:Y:S01]  /*0f80*/  IADD3 R3, PT, PT, R3, 0x4, RZ ;  /* 0x0000000403037810 */ /* 0x000fe20007ffe0ff */
[----:B------:R-:W-:Y:S01]  /*0f90*/  VIADD R8, R8, 0x40 ;  /* 0x0000004008087836 */ /* 0x000fe20000000000 */
[----:B------:R-:W-:Y:S02]  /*0fa0*/  I2FP.F32.S32 R69, R10 ;  /* 0x0000000a00457245 */ /* 0x000fe40000201400 */
[----:B------:R-:W-:-:S03]  /*0fb0*/  IADD3 R6, P2, PT, R6, 0x10, RZ ;  /* 0x0000001006067810 */ /* 0x000fc60007f5e0ff */
[----:B------:R-:W-:Y:S01]  /*0fc0*/  FMUL.FTZ R69, R69, R2 ;  /* 0x0000000245457220 */ /* 0x000fe20000410000 */
[----:B------:R-:W-:-:S03]  /*0fd0*/  IADD3.X R9, PT, PT, RZ, R9, RZ, P2, !PT ;  /* 0x00000009ff097210 */ /* 0x000fc600017fe4ff */
        /* <DEDUP_REMOVED lines=9> */
[----:B------:R-:W-:Y:S01]  /*1070*/  @!P4 FMNMX.FTZ R5, R5, R70, !PT ;  /* 0x000000460505c209 */ /* 0x000fe20007810000 */
[----:B-1----:R-:W-:-:S07]  /*1080*/  VIADD R7, R7, 0x100 ;  /* 0x0000010007077836 */ /* 0x002fce0000000000 */
[----:B------:R-:W-:Y:S05]  /*1090*/  @!P1 BRA `(.L_x_24049) ;  /* 0xfffffff800089947 */ /* 0x000fea000383ffff */
.L_x_24047:
[----:B------:R-:W-:Y:S05]  /*10a0*/  BSYNC B0 ;  /* 0x0000000000007941 */ /* 0x000fea0003800000 */
.L_x_24046:
[----:B------:R-:W1:Y:S01]  /*10b0*/  S2R R64, SR_TID.X ;  /* 0x0000000000407919 */ /* 0x000e620000002100 */
[----:B------:R-:W-:-:S03]  /*10c0*/  UMOV UR4, 0xffffffff ;  /* 0xffffffff00047882 */ /* 0x000fc60000000000 */
[----:B------:R-:W-:Y:S05]  /*10d0*/  BRA.DIV UR4, `(.L_x_24050) ;  /* 0x0000003a046c7947 */ /* 0x000fea000b800000 */
[----:B-----5:R-:W2:Y:S02]  /*10e0*/  SHFL.BFLY PT, R2, R5, 0x10, 0x1f ;  /* 0x0e001f0005027f89 */ /* 0x020ea400000e0000 */
[----:B--2---:R-:W-:-:S05]  /*10f0*/  FMNMX.FTZ R2, R2, R5, !PT ;  /* 0x0000000502027209 */ /* 0x004fca0007810000 */
[----:B------:R-:W2:Y:S02]  /*1100*/  SHFL.BFLY PT, R3, R2, 0x8, 0x1f ;  /* 0x0d001f0002037f89 */ /* 0x000ea400000e0000 */
[----:B--2---:R-:W-:-:S05]  /*1110*/  FMNMX.FTZ R3, R2, R3, !PT ;  /* 0x0000000302037209 */ /* 0x004fca0007810000 */
[----:B------:R-:W2:Y:S02]  /*1120*/  SHFL.BFLY PT, R6, R3, 0x4, 0x1f ;  /* 0x0c801f0003067f89 */ /* 0x000ea400000e0000 */
[----:B--2---:R-:W-:-:S05]  /*1130*/  FMNMX.FTZ R6, R3, R6, !PT ;  /* 0x0000000603067209 */ /* 0x004fca0007810000 */
[----:B------:R2:W3:Y:S02]  /*1140*/  SHFL.BFLY PT, R7, R6, 0x2, 0x1f ;  /* 0x0c401f0006077f89 */ /* 0x0004e400000e0000 */
.L_x_24090:
[----:B------:R-:W4:Y:S01]  /*1150*/  S2R R3, SR_CgaCtaId ;  /* 0x0000000000037919 */ /* 0x000f220000008800 */
[----:B------:R-:W-:Y:S01]  /*1160*/  MOV R2, 0x400 ;  /* 0x0000040000027802 */ /* 0x000fe20000000f00 */
[----:B------:R-:W-:Y:S05]  /*1170*/  WARPSYNC.ALL ;  /* 0x0000000000007948 */ /* 0x000fea0003800000 */
[----:B-1----:R-:W-:Y:S02]  /*1180*/  LOP3.LUT P0, R65, R64, 0x1f, RZ, 0xc0, !PT ;  /* 0x0000001f40417812 */ /* 0x002fe4000780c0ff */
[----:B------:R-:W-:Y:S02]  /*1190*/  IADD3 R8, PT, PT, R2, 0x1c0, RZ ;  /* 0x000001c002087810 */ /* 0x000fe40007ffe0ff */
[----:B------:R-:W-:-:S02]  /*11a0*/  SHF.R.U32.HI R66, RZ, 0x5, R64 ;  /* 0x00000005ff427819 */ /* 0x000fc40000011640 */
[----:B---3--:R-:W-:Y:S02]  /*11b0*/  FMNMX.FTZ R7, R6, R7, !PT ;  /* 0x0000000706077209 */ /* 0x008fe40007810000 */
[----:B----4-:R-:W-:-:S04]  /*11c0*/  LEA R8, R3, R8, 0x18 ;  /* 0x0000000803087211 */ /* 0x010fc800078ec0ff */
[----:B--2---:R-:W-:-:S05]  /*11d0*/  LEA R6, R66, R8, 0x2 ;  /* 0x0000000842067211 */ /* 0x004fca00078e10ff */
[----:B------:R1:W-:Y:S01]  /*11e0*/  @!P0 STS [R6], R7 ;  /* 0x0000000706008388 */ /* 0x0003e20000000800 */
[----:B------:R-:W-:Y:S01]  /*11f0*/  BAR.SYNC.DEFER_BLOCKING 0x0 ;  /* 0x0000000000007b1d */ /* 0x000fe20000010000 */
[C---:B------:R-:W-:Y:S01]  /*1200*/  ISETP.GT.U32.AND P1, PT, R65.reuse, 0x3, PT ;  /* 0x000000034100780c */ /* 0x040fe20003f24070 */
[----:B-1----:R-:W-:Y:S01]  /*1210*/  IMAD R7, R65, 0x4, R8 ;  /* 0x0000000441077824 */ /* 0x002fe200078e0208 */
[----:B------:R-:W-:Y:S02]  /*1220*/  MOV R9, 0xff7fffff ;  /* 0xff7fffff00097802 */ /* 0x000fe40000000f00 */
[----:B------:R-:W-:Y:S01]  /*1230*/  IADD3 R11, PT, PT, R85, 0xf, RZ ;  /* 0x0000000f550b7810 */ /* 0x000fe20007ffe0ff */
[----:B------:R-:W-:Y:S03]  /*1240*/  BSSY.RECONVERGENT B0, `(.L_x_24051) ;  /* 0x00000ee000007945 */ /* 0x000fe60003800200 */
[----:B------:R-:W-:-:S04]  /*1250*/  SHF.R.S32.HI R12, RZ, 0x1f, R11 ;  /* 0x0000001fff0c7819 */ /* 0x000fc8000001140b */
[----:B------:R-:W-:-:S04]  /*1260*/  LEA.HI R12, R12, R11, RZ, 0x4 ;  /* 0x0000000b0c0c7211 */ /* 0x000fc800078f20ff */
[----:B------:R-:W-:Y:S01]  /*1270*/  LOP3.LUT R12, R12, 0xfffffff0, RZ, 0xc0, !PT ;  /* 0xfffffff00c0c7812 */ /* 0x000fe200078ec0ff */
[----:B------:R-:W1:Y:S04]  /*1280*/  @!P1 LDS R9, [R7] ;  /* 0x0000000007099984 */ /* 0x000e680000000800 */
[----:B-1----:R-:W1:Y:S02]  /*1290*/  SHFL.BFLY PT, R8, R9, 0x2, 0x1f ;  /* 0x0c401f0009087f89 */ /* 0x002e6400000e0000 */
[----:B-1----:R-:W-:-:S05]  /*12a0*/  FMNMX.FTZ R10, R8, R9, !PT ;  /* 0x00000009080a7209 */ /* 0x002fca0007810000 */
[----:B------:R-:W1:Y:S02]  /*12b0*/  SHFL.BFLY PT, R5, R10, 0x1, 0x1f ;  /* 0x0c201f000a057f89 */ /* 0x000e6400000e0000 */
[----:B-1----:R-:W-:Y:S02]  /*12c0*/  FMNMX.FTZ R8, R10, R5, !PT ;  /* 0x000000050a087209 */ /* 0x002fe40007810000 */
[----:B------:R-:W-:Y:S01]  /*12d0*/  VIMNMX R5, PT, PT, R85, R12, PT ;  /* 0x0000000c55057248 */ /* 0x000fe20003fe0100 */
[----:B------:R-:W-:-:S03]  /*12e0*/  IMAD.MOV.U32 R12, RZ, RZ, RZ ;  /* 0x000000ffff0c7224 */ /* 0x000fc600078e00ff */
[----:B------:R-:W-:Y:S01]  /*12f0*/  ISETP.GE.AND P2, PT, R64, R5, PT ;  /* 0x000000054000720c */ /* 0x000fe20003f46270 */
[----:B------:R-:W1:-:S12]  /*1300*/  SHFL.IDX PT, R8, R8, RZ, 0x1f ;  /* 0x00001fff08087589 */ /* 0x000e5800000e0000 */
        /* <DEDUP_REMOVED lines=18> */
.L_x_24055:
        /* <DEDUP_REMOVED lines=11> */
.L_x_24054:
[----:B------:R-:W-:Y:S05]  /*14e0*/  BSYNC.RECONVERGENT B1 ;  /* 0x0000000000017941 */ /* 0x000fea0003800200 */
.L_x_24053:
        /* <DEDUP_REMOVED lines=12> */
.L_x_24058:
        /* <DEDUP_REMOVED lines=100> */
.L_x_24057:
[----:B------:R-:W-:Y:S05]  /*1bf0*/  BSYNC.RECONVERGENT B1 ;  /* 0x0000000000017941 */ /* 0x000fea0003800200 */
.L_x_24056:
        /* <DEDUP_REMOVED lines=54> */
[----:B0-----:R-:W-:-:S07]  /*1f60*/  VIADD R9, R9, 0x1000 ;  /* 0x0000100009097836 */ /* 0x001fce0000000000 */
.L_x_24060:
[----:B------:R-:W-:Y:S05]  /*1f70*/  BSYNC.RECONVERGENT B1 ;  /* 0x0000000000017941 */ /* 0x000fea0003800200 */
.L_x_24059:
        /* <DEDUP_REMOVED lines=26> */
.L_x_24052:
[----:B------:R-:W-:Y:S05]  /*2120*/  BSYNC.RECONVERGENT B0 ;  /* 0x0000000000007941 */ /* 0x000fea0003800200 */
.L_x_24051:
        /* <DEDUP_REMOVED lines=40> */
.L_x_24065:
[----:B------:R-:W1:Y:S01]  /*23b0*/  LDS R7, [R8] ;  /* 0x0000000008077984 */ /* 0x000e620000000800 */
[----:B------:R-:W-:-:S04]  /*23c0*/  IADD3 R9, PT, PT, R9, 0x1, RZ ;  /* 0x0000000109097810 */ /* 0x000fc80007ffe0ff */
[----:B------:R-:W-:Y:S01]  /*23d0*/  ISETP.NE.AND P0, PT, R9, RZ, PT ;  /* 0x000000ff0900720c */ /* 0x000fe20003f05270 */
[----:B-1----:R-:W-:-:S05]  /*23e0*/  FMUL.FTZ R7, R7, R32 ;  /* 0x0000002007077220 */ /* 0x002fca0000410000 */
[----:B------:R1:W-:Y:S02]  /*23f0*/  STS [R8], R7 ;  /* 0x0000000708007388 */ /* 0x0003e40000000800 */
[----:B-1----:R-:W-:-:S05]  /*2400*/  VIADD R8, R8, 0x200 ;  /* 0x0000020008087836 */ /* 0x002fca0000000000 */
[----:B------:R-:W-:Y:S05]  /*2410*/  @P0 BRA `(.L_x_24065) ;  /* 0xfffffffc00e40947 */ /* 0x000fea000383ffff */
.L_x_24064:
[----:B------:R-:W-:Y:S05]  /*2420*/  BSYNC.RECONVERGENT B1 ;  /* 0x0000000000017941 */ /* 0x000fea0003800200 */
.L_x_24063:
        /* <DEDUP_REMOVED lines=12> */
.L_x_24068:
        /* <DEDUP_REMOVED lines=52> */
.L_x_24067:
[----:B------:R-:W-:Y:S05]  /*2830*/  BSYNC.RECONVERGENT B1 ;  /* 0x0000000000017941 */ /* 0x000fea0003800200 */
.L_x_24066:
        /* <DEDUP_REMOVED lines=31> */
.L_x_24070:
[----:B------:R-:W-:Y:S05]  /*2a30*/  BSYNC.RECONVERGENT B1 ;  /* 0x0000000000017941 */ /* 0x000fea0003800200 */
.L_x_24069:
        /* <DEDUP_REMOVED lines=14> */
.L_x_24062:
[----:B------:R-:W-:Y:S05]  /*2b20*/  BSYNC.RECONVERGENT B0 ;  /* 0x0000000000007941 */ /* 0x000fea0003800200 */
.L_x_24061:
[----:B------:R-:W-:Y:S01]  /*2b30*/  IADD3 R5, PT, PT, R85, 0xf, RZ ;  /* 0x0000000f55057810 */ /* 0x000fe20007ffe0ff */
[----:B------:R-:W-:Y:S01]  /*2b40*/  BAR.SYNC.DEFER_BLOCKING 0x0 ;  /* 0x0000000000007b1d */ /* 0x000fe20000010000 */
[----:B------:R-:W-:Y:S01]  /*2b50*/  HFMA2 R67, -RZ, RZ, 0, 0 ;  /* 0x00000000ff437431 */ /* 0x000fe200000001ff */
[----:B------:R-:W-:Y:S02]  /*2b60*/  CS2R R68, SRZ ;  /* 0x0000000000447805 */ /* 0x000fe4000001ff00 */
[----:B--2---:R-:W-:Y:S02]  /*2b70*/  SHF.R.S32.HI R6, RZ, 0x1f, R5 ;  /* 0x0000001fff067819 */ /* 0x004fe40000011405 */
[----:B------:R-:W-:Y:S02]  /*2b80*/  CS2R R72, SRZ ;  /* 0x0000000000487805 */ /* 0x000fe4000001ff00 */
[----:B------:R-:W-:Y:S01]  /*2b90*/  MOV R70, RZ ;  /* 0x000000ff00467202 */ /* 0x000fe20000000f00 */
        /* <DEDUP_REMOVED lines=9> */
[----:B------:R-:W-:-:S13]  /*2c30*/  ISETP.GE.AND P0, PT, R66, R71, PT ;  /* 0x000000474200720c */ /* 0x000fda0003f06270 */
[----:B--23--:R-:W-:Y:S05]  /*2c40*/  @P0 BRA `(.L_x_24072) ;  /* 0x0000001000340947 */ /* 0x00cfea0003800000 */
[----:B------:R-:W2:Y:S01]  /*2c50*/  LDCU UR8, c[0x0][0x3b8] ;  /* 0x00007700ff0877ac */ /* 0x000ea20008000800 */
[----:B------:R-:W-:Y:S01]  /*2c60*/  SHF.R.U32.HI R6, RZ, 0x3, R64 ;  /* 0x00000003ff067819 */ /* 0x000fe20000011640 */
[----:B------:R-:W-:Y:S01]  /*2c70*/  IMAD.SHL.U32 R8, R64, 0x10, RZ ;  /* 0x0000001040087824 */ /* 0x000fe200078e00ff */
[----:B------:R-:W-:Y:S01]  /*2c80*/  MOV R7, RZ ;  /* 0x000000ff00077202 */ /* 0x000fe20000000f00 */
[----:B------:R-:W3:Y:S01]  /*2c90*/  LDCU UR9, c[0x0][0x3d0] ;  /* 0x00007a00ff0977ac */ /* 0x000ee20008000800 */
[----:B------:R-:W-:Y:S01]  /*2ca0*/  LOP3.LUT R6, R6, 0x7c, RZ, 0xc0, !PT ;  /* 0x0000007c06067812 */ /* 0x000fe200078ec0ff */
[----:B------:R-:W-:Y:S01]  /*2cb0*/  IMAD.SHL.U32 R87, R64, 0x4, RZ ;  /* 0x0000000440577824 */ /* 0x000fe200078e00ff */
[----:B------:R-:W-:Y:S01]  /*2cc0*/  IADD3 R2, PT, PT, R2, 0x1e0, RZ ;  /* 0x000001e002027810 */ /* 0x000fe20007ffe0ff */
[----:B------:R-:W4:Y:S01]  /*2cd0*/  LDCU.64 UR10, c[0x0][0x3a8] ;  /* 0x00007500ff0a77ac */ /* 0x000f220008000a00 */
[----:B0-----:R-:W-:Y:S02]  /*2ce0*/  IADD3 R82, PT, PT, R66, 0x1, RZ ;  /* 0x0000000142527810 */ /* 0x001fe40007ffe0ff */
[----:B------:R-:W-:-:S02]  /*2cf0*/  LEA R2, R3, R2, 0x18 ;  /* 0x0000000203027211 */ /* 0x000fc400078ec0ff */
[C---:B------:R-:W-:Y:S02]  /*2d00*/  LOP3.LUT R3, R87.reuse, 0xc, RZ, 0xc0, !PT ;  /* 0x0000000c57037812 */ /* 0x040fe400078ec0ff */
[----:B------:R-:W-:Y:S02]  /*2d10*/  IADD3 R89, PT, PT, R66, -R71, RZ ;  /* 0x8000004742597210 */ /* 0x000fe40007ffe0ff */
[----:B------:R-:W-:Y:S01]  /*2d20*/  MOV R67, RZ ;  /* 0x000000ff00437202 */ /* 0x000fe20000000f00 */
[----:B--2---:R-:W-:Y:S01]  /*2d30*/  IMAD R5, R0, UR8, RZ ;  /* 0x0000000800057c24 */ /* 0x004fe2000f8e02ff */
[----:B------:R-:W-:Y:S01]  /*2d40*/  LOP3.LUT R87, R87, 0x7c, RZ, 0xc0, !PT ;  /* 0x0000007c57577812 */ /* 0x000fe200078ec0ff */
[----:B------:R-:W-:Y:S02]  /*2d50*/  IMAD R88, R66, 0x10, R3 ;  /* 0x0000001042587824 */ /* 0x000fe400078e0203 */
[----:B------:R-:W-:Y:S01]  /*2d60*/  IMAD.WIDE R6, R5, 0x4, R6 ;  /* 0x0000000405067825 */ /* 0x000fe200078e0206 */
[----:B------:R-:W-:-:S02]  /*2d70*/  LOP3.LUT R5, R8, 0x30, RZ, 0xe2, !PT ;  /* 0x0000003008057812 */ /* 0x000fc400078ee2ff */
[----:B------:R-:W-:Y:S02]  /*2d80*/  IADD3 R88, PT, PT, R88, 0x1, RZ ;  /* 0x0000000158587810 */ /* 0x000fe40007ffe0ff */
[----:B------:R-:W-:Y:S02]  /*2d90*/  LEA R5, R66, R5, 0x6 ;  /* 0x0000000542057211 */ /* 0x000fe400078e30ff */
[----:B----4-:R-:W-:Y:S02]  /*2da0*/  IADD3 R86, P0, PT, R6, UR10, RZ ;  /* 0x0000000a06567c10 */ /* 0x010fe4000ff1e0ff */
[----:B------:R-:W-:Y:S01]  /*2db0*/  IADD3 R84, PT, PT, R2, R5, RZ ;  /* 0x0000000502547210 */ /* 0x000fe20007ffe0ff */
[----:B---3--:R-:W-:Y:S01]  /*2dc0*/  IMAD R2, R4, UR9, RZ ;  /* 0x0000000904027c24 */ /* 0x008fe2000f8e02ff */
[----:B------:R-:W-:-:S04]  /*2dd0*/  IADD3.X R83, PT, PT, R7, UR11, RZ, P0, !PT ;  /* 0x0000000b07537c10 */ /* 0x000fc800087fe4ff */
[----:B------:R-:W-:-:S07]  /*2de0*/  SHF.R.S32.HI R3, RZ, 0x1f, R2 ;  /* 0x0000001fff037819 */ /* 0x000fce0000011402 */
.L_x_24073:
[----:B------:R-:W-:Y:S01]  /*2df0*/  MOV R24, R86 ;  /* 0x0000005600187202 */ /* 0x000fe20000000f00 */
[----:B------:R-:W-:Y:S01]  /*2e00*/  IMAD.MOV.U32 R25, RZ, RZ, R83 ;  /* 0x000000ffff197224 */ /* 0x000fe200078e0053 */
[----:B------:R0:W2:Y:S04]  /*2e10*/  LDS.128 R56, [R84] ;  /* 0x0000000054387984 */ /* 0x0000a80000000c00 */
[----:B------:R-:W3:Y:S02]  /*2e20*/  LDG.E.CONSTANT R5, desc[UR6][R24.64] ;  /* 0x0000000618057981 */ /* 0x000ee4000c1e9900 */
[----:B---3--:R-:W-:-:S03]  /*2e30*/  IMAD.WIDE R4, R5, UR12, R2 ;  /* 0x0000000c05047c25 */ /* 0x008fc6000f8e0202 */
[----:B------:R-:W-:-:S04]  /*2e40*/  IADD3 R4, P0, PT, R87, R4, RZ ;  /* 0x0000000457047210 */ /* 0x000fc80007f1e0ff */
[----:B------:R-:W-:Y:S02]  /*2e50*/  IADD3.X R5, PT, PT, RZ, R5, RZ, P0, !PT ;  /* 0x00000005ff057210 */ /* 0x000fe400007fe4ff */
[----:B------:R-:W-:-:S04]  /*2e60*/  LEA R60, P0, R4, UR4, 0x2 ;  /* 0x00000004043c7c11 */ /* 0x000fc8000f8010ff */
[----:B------:R-:W-:-:S05]  /*2e70*/  LEA.HI.X R61, R4, UR5, R5, 0x2, P0 ;  /* 0x00000005043d7c11 */ /* 0x000fca00080f1405 */
[----:B------:R-:W3:Y:S04]  /*2e80*/  LDG.E.128.CONSTANT R4, desc[UR6][R60.64] ;  /* 0x000000063c047981 */ /* 0x000ee8000c1e9d00 */
[----:B-1----:R-:W4:Y:S04]  /*2e90*/  LDG.E.128.CONSTANT R8, desc[UR6][R60.64+0x200] ;  /* 0x000200063c087981 */ /* 0x002f28000c1e9d00 */
        /* <DEDUP_REMOVED lines=16> */
[----:B------:R-:W-:Y:S01]  /*2fa0*/  @!P1 ISETP.GE.AND P3, PT, R88, R85, PT ;  /* 0x000000555800920c */ /* 0x000fe20003f66270 */
[----:B------:R-:W-:Y:S01]  /*2fb0*/  VIADD R89, R89, 0x4 ;  /* 0x0000000459597836 */ /* 0x000fe20000000000 */
[----:B0-----:R-:W-:Y:S02]  /*2fc0*/  IADD3 R84, PT, PT, R84, 0x100, RZ ;  /* 0x0000010054547810 */ /* 0x001fe40007ffe0ff */
[----:B---3--:R-:W-:Y:S02]  /*2fd0*/  @!P1 FSEL R5, R5, RZ, !P2 ;  /* 0x000000ff05059208 */ /* 0x008fe40005000000 */
[----:B------:R-:W-:-:S03]  /*2fe0*/  @!P1 FSEL R4, R4, RZ, !P0 ;  /* 0x000000ff04049208 */ /* 0x000fc60004000000 */
[----:B--2---:R-:W-:-:S04]  /*2ff0*/  FMUL.FTZ R5, R57, R5 ;  /* 0x0000000539057220 */ /* 0x004fc80000410000 */
[----:B------:R-:W-:Y:S01]  /*3000*/  FFMA.FTZ R5, R56, R4, R5 ;  /* 0x0000000438057223 */ /* 0x000fe20000010005 */
[----:B------:R-:W-:-:S04]  /*3010*/  @!P1 IADD3 R4, PT, PT, R88, 0x1, RZ ;  /* 0x0000000158049810 */ /* 0x000fc80007ffe0ff */
[----:B------:R-:W-:Y:S01]  /*3020*/  @!P1 ISETP.GE.AND P0, PT, R4, R85, PT ;  /* 0x000000550400920c */ /* 0x000fe20003f06270 */
[----:B------:R-:W-:-:S03]  /*3030*/  @!P1 VIADD R4, R88, 0x2 ;  /* 0x0000000258049836 */ /* 0x000fc60000000000 */
[----:B------:R-:W-:Y:S02]  /*3040*/  @!P1 FSEL R6, R6, RZ, !P0 ;  /* 0x000000ff06069208 */ /* 0x000fe40004000000 */
[----:B------:R-:W-:-:S03]  /*3050*/  @!P1 ISETP.GE.AND P0, PT, R4, R85, PT ;  /* 0x000000550400920c */ /* 0x000fc60003f06270 */
[----:B------:R-:W-:Y:S01]  /*3060*/  FFMA.FTZ R6, R58, R6, R5 ;  /* 0x000000063a067223 */ /* 0x000fe20000010005 */
[----:B------:R-:W-:-:S05]  /*3070*/  @!P1 FSEL R7, R7, RZ, !P0 ;  /* 0x000000ff07079208 */ /* 0x000fca0004000000 */
        /* <DEDUP_REMOVED lines=14> */
[----:B------:R-:W-:Y:S02]  /*3160*/  @!P1 IADD3 R6, PT, PT, R88, 0x2, RZ ;  /* 0x0000000258069810 */ /* 0x000fe40007ffe0ff */
[----:B------:R-:W-:Y:S02]  /*3170*/  @!P1 FSEL R10, R10, RZ, !P3 ;  /* 0x000000ff0a0a9208 */ /* 0x000fe40005800000 */
[-C--:B------:R-:W-:Y:S02]  /*3180*/  @!P1 ISETP.GE.AND P0, PT, R6, R85.reuse, PT ;  /* 0x000000550600920c */ /* 0x080fe40003f06270 */
[----:B------:R-:W-:Y:S02]  /*3190*/  @!P1 ISETP.GE.AND P3, PT, R90, R85, PT ;  /* 0x000000555a00920c */ /* 0x000fe40003f66270 */
[----:B------:R-:W-:-:S02]  /*31a0*/  @!P1 IADD3 R6, PT, PT, R88, 0x1, RZ ;  /* 0x0000000158069810 */ /* 0x000fc40007ffe0ff */
[----:B------:R-:W-:Y:S02]  /*31b0*/  @!P1 FSEL R11, R11, RZ, !P2 ;  /* 0x000000ff0b0b9208 */ /* 0x000fe40005000000 */
[-C--:B------:R-:W-:Y:S01]  /*31c0*/  @!P1 ISETP.GE.AND P2, PT, R6, R85.reuse, PT ;  /* 0x000000550600920c */ /* 0x080fe20003f46270 */
[----:B------:R-:W-:Y:S01]  /*31d0*/  @!P1 VIADD R6, R88, 0x2 ;  /* 0x0000000258069836 */ /* 0x000fe20000000000 */
        /* <DEDUP_REMOVED lines=85> */
[----:B------:R-:W-:Y:S01]  /*3730*/  @!P1 VIADD R4, R88, 0x1 ;  /* 0x0000000158049836 */ /* 0x000fe20000000000 */
        /* <DEDUP_REMOVED lines=13> */
[----:B------:R-:W-:Y:S02]  /*3810*/  @!P1 FSEL R53, R53, RZ, !P3 ;  /* 0x000000ff35359208 */ /* 0x000fe40005800000 */
[----:B------:R-:W-:-:S02]  /*3820*/  @!P1 ISETP.GE.AND P4, PT, R4, R85, PT ;  /* 0x000000550400920c */ /* 0x000fc40003f86270 */
[----:B------:R-:W-:Y:S02]  /*3830*/  @!P1 ISETP.GE.AND P3, PT, R4, R85, PT ;  /* 0x000000550400920c */ /* 0x000fe40003f66270 */
[----:B------:R-:W-:Y:S02]  /*3840*/  @!P1 IADD3 R4, PT, PT, R88, 0x1, RZ ;  /* 0x0000000158049810 */ /* 0x000fe40007ffe0ff */
        /* <DEDUP_REMOVED lines=77> */
.L_x_24072:
[----:B------:R-:W-:Y:S05]  /*3d20*/  BSYNC.RECONVERGENT B0 ;  /* 0x0000000000007941 */ /* 0x000fea0003800200 */
.L_x_24071:
[----:B------:R-:W-:Y:S01]  /*3d30*/  LOP3.LUT R14, R64, 0x3, RZ, 0xc0, !PT ;  /* 0x00000003400e7812 */ /* 0x000fe200078ec0ff */
[----:B------:R-:W2:Y:S01]  /*3d40*/  SHFL.BFLY PT, R2, R67, 0x2, 0x1f ;  /* 0x0c401f0043027f89 */ /* 0x000ea200000e0000 */
[----:B------:R-:W3:Y:S01]  /*3d50*/  S2UR UR5, SR_CgaCtaId ;  /* 0x00000000000579c3 */ /* 0x000ee20000008800 */
[----:B------:R-:W-:Y:S01]  /*3d60*/  UMOV UR4, 0x400 ;  /* 0x0000040000047882 */ /* 0x000fe20000000000 */
[----:B------:R-:W-:Y:S01]  /*3d70*/  ISETP.NE.AND P2, PT, R14, RZ, PT ;  /* 0x000000ff0e00720c */ /* 0x000fe20003f45270 */
[----:B------:R-:W4:Y:S01]  /*3d80*/  SHFL.BFLY PT, R3, R68, 0x2, 0x1f ;  /* 0x0c401f0044037f89 */ /* 0x000f2200000e0000 */
[----:B------:R-:W-:Y:S01]  /*3d90*/  SHF.R.U32.HI R65, RZ, 0x2, R65 ;  /* 0x00000002ff417819 */ /* 0x000fe20000011641 */
[----:B------:R-:W-:Y:S01]  /*3da0*/  UIADD3 UR4, UPT, UPT, UR4, 0x1e0, URZ ;  /* 0x000001e004047890 */ /* 0x000fe2000fffe0ff */
[----:B------:R-:W-:Y:S01]  /*3db0*/  LOP3.LUT R16, R64, 0x3e0, RZ, 0xc0, !PT ;  /* 0x000003e040107812 */ /* 0x000fe200078ec0ff */
[----:B------:R-:W5:Y:S01]  /*3dc0*/  SHFL.BFLY PT, R4, R69, 0x2, 0x1f ;  /* 0x0c401f0045047f89 */ /* 0x000f6200000e0000 */
[----:B------:R-:W-:Y:S01]  /*3dd0*/  BSSY.RECONVERGENT B0, `(.L_x_24074) ;  /* 0x000004f000007945 */ /* 0x000fe20003800200 */
[----:B------:R-:W-:Y:S01]  /*3de0*/  IMAD R65, R66, 0x70, R65 ;  /* 0x0000007042417824 */ /* 0x000fe200078e0241 */
[----:B------:R-:W-:Y:S01]  /*3df0*/  ISETP.NE.OR P4, PT, R16, 0x20, P2 ;  /* 0x000000201000780c */ /* 0x000fe20001785670 */
[----:B------:R-:W0:Y:S01]  /*3e00*/  SHFL.BFLY PT, R5, R70, 0x2, 0x1f ;  /* 0x0c401f0046057f89 */ /* 0x000e2200000e0000 */
[----:B------:R-:W-:-:S02]  /*3e10*/  LOP3.LUT P0, RZ, R64, 0x3c3, RZ, 0xc0, !PT ;  /* 0x000003c340ff7812 */ /* 0x000fc4000780c0ff */
[C---:B------:R-:W-:Y:S01]  /*3e20*/  LOP3.LUT P1, RZ, R64.reuse, 0x3e3, RZ, 0xc0, !PT ;  /* 0x000003e340ff7812 */ /* 0x040fe2000782c0ff */
[----:B------:R-:W0:Y:S01]  /*3e30*/  SHFL.BFLY PT, R7, R72, 0x2, 0x1f ;  /* 0x0c401f0048077f89 */ /* 0x000e2200000e0000 */
[----:B------:R-:W-:-:S03]  /*3e40*/  ISETP.GT.U32.AND P3, PT, R64, 0x1f, PT ;  /* 0x0000001f4000780c */ /* 0x000fc60003f64070 */
[----:B------:R-:W0:Y:S04]  /*3e50*/  SHFL.BFLY PT, R6, R73, 0x2, 0x1f ;  /* 0x0c401f0049067f89 */ /* 0x000e2800000e0000 */
[----:B-1----:R-:W1:Y:S01]  /*3e60*/  SHFL.BFLY PT, R9, R74, 0x2, 0x1f ;  /* 0x0c401f004a097f89 */ /* 0x002e6200000e0000 */
[----:B--2---:R-:W-:Y:S01]  /*3e70*/  FADD.FTZ R2, R2, R67 ;  /* 0x0000004302027221 */ /* 0x004fe20000010000 */
[----:B---3--:R-:W-:Y:S02]  /*3e80*/  ULEA UR4, UR5, UR4, 0x18 ;  /* 0x0000000405047291 */ /* 0x008fe4000f8ec0ff */
[----:B------:R-:W2:Y:S01]  /*3e90*/  SHFL.BFLY PT, R8, R75, 0x2, 0x1f ;  /* 0x0c401f004b087f89 */ /* 0x000ea200000e0000 */
[----:B----4-:R-:W-:-:S03]  /*3ea0*/  FADD.FTZ R68, R3, R68 ;  /* 0x0000004403447221 */ /* 0x010fc60000010000 */
[----:B------:R-:W3:Y:S01]  /*3eb0*/  SHFL.BFLY PT, R11, R76, 0x2, 0x1f ;  /* 0x0c401f004c0b7f89 */ /* 0x000ee200000e0000 */
[----:B-----5:R-:W-:-:S03]  /*3ec0*/  FADD.FTZ R4, R4, R69 ;  /* 0x0000004504047221 */ /* 0x020fc60000010000 */
[----:B------:R-:W4:Y:S01]  /*3ed0*/  SHFL.BFLY PT, R10, R77, 0x2, 0x1f ;  /* 0x0c401f004d0a7f89 */ /* 0x000f2200000e0000 */
[----:B0-----:R-:W-:Y:S01]  /*3ee0*/  FADD.FTZ R70, R5, R70 ;  /* 0x0000004605467221 */ /* 0x001fe20000010000 */
[----:B------:R-:W-:Y:S02]  /*3ef0*/  LOP3.LUT R5, R64, 0x3c0, RZ, 0xc0, !PT ;  /* 0x000003c040057812 */ /* 0x000fe400078ec0ff */
        /* <DEDUP_REMOVED lines=37> */
[----:B--2---:R-:W-:Y:S01]  /*4150*/  FADD.FTZ R19, R8, R19 ;  /* 0x0000001308137221 */ /* 0x004fe20000010000 */
[----:B------:R-:W-:Y:S01]  /*4160*/  BAR.SYNC.DEFER_BLOCKING 0x0 ;  /* 0x0000000000007b1d */ /* 0x000fe20000010000 */
[----:B---3--:R-:W-:Y:S01]  /*4170*/  FADD.FTZ R21, R76, R21 ;  /* 0x000000154c157221 */ /* 0x008fe20000010000 */
[----:B0-----:R-:W-:Y:S01]  /*4180*/  FADD.FTZ R23, R10, R23 ;  /* 0x000000170a177221 */ /* 0x001fe20000010000 */
[----:B----4-:R-:W-:Y:S01]  /*4190*/  FADD.FTZ R25, R78, R25 ;  /* 0x000000194e197221 */ /* 0x010fe20000010000 */
[----:B-----5:R-:W-:Y:S01]  /*41a0*/  FADD.FTZ R27, R12, R27 ;  /* 0x0000001b0c1b7221 */ /* 0x020fe20000010000 */
[----:B-1----:R-:W-:Y:S01]  /*41b0*/  FADD.FTZ R29, R80, R29 ;  /* 0x0000001d501d7221 */ /* 0x002fe20000010000 */
        /* <DEDUP_REMOVED lines=16> */
.L_x_24075:
[----:B------:R-:W-:Y:S05]  /*42c0*/  BSYNC.RECONVERGENT B0 ;  /* 0x0000000000007941 */ /* 0x000fea0003800200 */
.L_x_24074:
        /* <DEDUP_REMOVED lines=31> */
.L_x_24077:
[----:B------:R-:W-:Y:S05]  /*44c0*/  BSYNC.RECONVERGENT B0 ;  /* 0x0000000000007941 */ /* 0x000fea0003800200 */
.L_x_24076:
        /* <DEDUP_REMOVED lines=17> */
.L_x_24079:
[----:B------:R-:W-:Y:S05]  /*45e0*/  BSYNC.RECONVERGENT B0 ;  /* 0x0000000000007941 */ /* 0x000fea0003800200 */
.L_x_24078:
        /* <DEDUP_REMOVED lines=31> */
.L_x_24081:
[----:B------:R-:W-:Y:S05]  /*47e0*/  BSYNC.RECONVERGENT B0 ;  /* 0x0000000000007941 */ /* 0x000fea0003800200 */
.L_x_24080:
        /* <DEDUP_REMOVED lines=32> */
.L_x_24048:
        /* <DEDUP_REMOVED lines=8> */
.L_x_24083:
[----:B------:R-:W-:Y:S05]  /*4a70*/  BSYNC B1 ;  /* 0x0000000000017941 */ /* 0x000fea0003800000 */
.L_x_24082:
[----:B------:R-:W-:Y:S05]  /*4a80*/  BRA `(.L_x_24084) ;  /* 0xffffffc400307947 */ /* 0x000fea000383ffff */
.L_x_24050:
[----:B------:R-:W-:Y:S01]  /*4a90*/  HFMA2 R70, -RZ, RZ, 0, 9.5367431640625e-07 ;  /* 0x00000010ff467431 */ /* 0x000fe200000001ff */
[----:B------:R-:W-:Y:S01]  /*4aa0*/  BSSY B0, `(.L_x_24085) ;  /* 0x0000007000007945 */ /* 0x000fe20003800000 */
[----:B------:R-:W-:Y:S01]  /*4ab0*/  IMAD.MOV.U32 R69, RZ, RZ, R5 ;  /* 0x000000ffff457224 */ /* 0x000fe200078e0005 */
[----:B------:R-:W-:Y:S02]  /*4ac0*/  MOV R71, 0x1f ;  /* 0x0000001f00477802 */ /* 0x000fe40000000f00 */
[----:B------:R-:W-:-:S07]  /*4ad0*/  MOV R10, 0xffffffff ;  /* 0xffffffff000a7802 */ /* 0x000fce0000000f00 */
[----:B01---5:R-:W-:Y:S05]  /*4ae0*/  WARPSYNC.COLLECTIVE R10, `(.L_x_24086) ;  /* 0x000000000a087348 */ /* 0x023fea0003c00000 */
[----:B------:R2:W3:Y:S02]  /*4af0*/  SHFL.BFLY P1, R11, R69, R70, R71 ;  /* 0x0c000046450b7389 */ /* 0x0004e40000020047 */
[----:B0123-5:R-:W-:Y:S05]  /*4b00*/  ENDCOLLECTIVE ;  /* 0x000000000000791b */ /* 0x02ffea0003800000 */
.L_x_24086:
[----:B------:R-:W-:Y:S05]  /*4b10*/  BSYNC B0 ;  /* 0x0000000000007941 */ /* 0x000fea0003800000 */
.L_x_24085:
        /* <DEDUP_REMOVED lines=9> */
.L_x_24087:
[----:B------:R-:W-:Y:S01]  /*4bb0*/  HFMA2 R70, -RZ, RZ, 0, 2.384185791015625e-07 ;  /* 0x00000004ff467431 */ /* 0x000fe200000001ff */
[----:B------:R-:W-:-:S04]  /*4bc0*/  MOV R3, R11 ;  /* 0x0000000b00037202 */ /* 0x000fc80000000f00 */
[----:B------:R-:W-:-:S04]  /*4bd0*/  FMNMX.FTZ R3, R2, R3, !PT ;  /* 0x0000000302037209 */ /* 0x000fc80007810000 */
[----:B------:R-:W-:-:S07]  /*4be0*/  MOV R69, R3 ;  /* 0x0000000300457202 */ /* 0x000fce0000000f00 */
[----:B------:R-:W-:Y:S05]  /*4bf0*/  WARPSYNC.COLLECTIVE R10, `(.L_x_24088) ;  /* 0x000000000a087348 */ /* 0x000fea0003c00000 */
[----:B------:R0:W1:Y:S02]  /*4c00*/  SHFL.BFLY P1, R11, R69, R70, R71 ;  /* 0x0c000046450b7389 */ /* 0x0000640000020047 */
[----:B01----:R-:W-:Y:S05]  /*4c10*/  ENDCOLLECTIVE ;  /* 0x000000000000791b */ /* 0x003fea0003800000 */
.L_x_24088:
[----:B------:R-:W-:Y:S02]  /*4c20*/  HFMA2 R70, -RZ, RZ, 0, 1.1920928955078125e-07 ;  /* 0x00000002ff467431 */ /* 0x000fe400000001ff */
[----:B------:R-:W-:-:S05]  /*4c30*/  IMAD.MOV.U32 R6, RZ, RZ, R11 ;  /* 0x000000ffff067224 */ /* 0x000fca00078e000b */
[----:B------:R-:W-:-:S04]  /*4c40*/  FMNMX.FTZ R6, R3, R6, !PT ;  /* 0x0000000603067209 */ /* 0x000fc80007810000 */
[----:B------:R-:W-:-:S07]  /*4c50*/  MOV R69, R6 ;  /* 0x0000000600457202 */ /* 0x000fce0000000f00 */
[----:B------:R-:W-:Y:S05]  /*4c60*/  WARPSYNC.COLLECTIVE R10, `(.L_x_24089) ;  /* 0x000000000a087348 */ /* 0x000fea0003c00000 */
[----:B------:R0:W1:Y:S02]  /*4c70*/  SHFL.BFLY P1, R11, R69, R70, R71 ;  /* 0x0c000046450b7389 */ /* 0x0000640000020047 */
[----:B01----:R-:W-:Y:S05]  /*4c80*/  ENDCOLLECTIVE ;  /* 0x000000000000791b */ /* 0x003fea0003800000 */
.L_x_24089:
[----:B------:R-:W-:Y:S01]  /*4c90*/  MOV R7, R11 ;  /* 0x0000000b00077202 */ /* 0x000fe20000000f00 */
[----:B------:R-:W-:Y:S06]  /*4ca0*/  BRA `(.L_x_24090) ;  /* 0xffffffc400287947 */ /* 0x000fec000383ffff */
.L_x_24091:
        /* <DEDUP_REMOVED lines=13> */
.L_x_26026:


//--------------------- .text._ZN4vllm25paged_attention_v1_kernelIffLi96ELi16ELi128ELNS_18Fp8KVCacheDataTypeE0ELb0EEEvPT_PKS2_PKT0_S8_ifPKiSA_iPKfiiiSC_SC_iiiii --------------------------
	.section	.text._ZN4vllm25paged_attention_v1_kernelIffLi96ELi16ELi128ELNS_18Fp8KVCacheDataTypeE0ELb0EEEvPT_PKS2_PKT0_S8_ifPKiSA_iPKfiiiSC_SC_iiiii,"ax",@progbits
	.align	128
        .global         _ZN4vllm25paged_attention_v1_kernelIffLi96ELi16ELi128ELNS_18Fp8KVCacheDataTypeE0ELb0EEEvPT_PKS2_PKT0_S8_ifPKiSA_iPKfiiiSC_SC_iiiii
        .type           _ZN4vllm25paged_attention_v1_kernelIffLi96ELi16ELi128ELNS_18Fp8KVCacheDataTypeE0ELb0EEEvPT_PKS2_PKT0_S8_ifPKiSA_iPKfiiiSC_SC_iiiii,@function
        .size           _ZN4vllm25paged_attention_v1_kernelIffLi96ELi16ELi128ELNS_18Fp8KVCacheDataTypeE0ELb0EEEvPT_PKS2_PKT0_S8_ifPKiSA_iPKfiiiSC_SC_iiiii,(.L_x_26027 - _ZN4vllm25paged_attention_v1_kernelIffLi96ELi16ELi128ELNS_18Fp8KVCacheDataTypeE0ELb0EEEvPT_PKS2_PKT0_S8_ifPKiSA_iPKfiiiSC_SC_iiiii)
        .other          _ZN4vllm25paged_attention_v1_kernelIffLi96ELi16ELi128ELNS_18Fp8KVCacheDataTypeE0ELb0EEEvPT_PKS2_PKT0_S8_ifPKiSA_iPKfiiiSC_SC_iiiii,@"STO_CUDA_ENTRY STV_DEFAULT"
_ZN4vllm25paged_attention_v1_kernelIffLi96ELi16ELi128ELNS_18Fp8KVCacheDataTypeE0ELb0EEEvPT_PKS2_PKT0_S8_ifPKiSA_iPKfiiiSC_SC_iiiii:
.text._ZN4vllm25paged_attention_v1_kernelIffLi96ELi16ELi128ELNS_18Fp8KVCacheDataTypeE0ELb0EEEvPT_PKS2_PKT0_S8_ifPKiSA_iPKfiiiSC_SC_iiiii:
        /* <DEDUP_REMOVED lines=10> */
[----:B------:R-:W4:Y:S01]  /*00a0*/  S2R R57, SR_CgaCtaId ;  /* 0x0000000000397919 */ /* 0x000f220000008800 */
[----:B------:R-:W-:Y:S01]  /*00b0*/  MOV R56, 0x400 ;  /* 0x0000040000387802 */ /* 0x000fe20000000f00 */
[----:B------:R-:W1:Y:S01]  /*00c0*/  LDCU UR5, c[0x0][0x3cc] ;  /* 0x00007980ff0577ac */ /* 0x000e620008000800 */
[----:B------:R-:W1:Y:S01]  /*00d0*/  LDCU UR12, c[0x0][0x3a4] ;  /* 0x00007480ff0c77ac */ /* 0x000e620008000800 */
        /* <DEDUP_REMOVED lines=10> */
[----:B------:R-:W-:Y:S01]  /*0180*/  @!P1 SHF.L.U32 R5, R6, 0x1, RZ ;  /* 0x0000000106059819 */ /* 0x000fe200000006ff */
[----:B------:R-:W3:Y:S01]  /*0190*/  I2F.RP R7, R13 ;  /* 0x0000000d00077306 */ /* 0x000ee20000209400 */
[----:B------:R-:W-:-:S02]  /*01a0*/  ISETP.NE.AND.EX P0, PT, R11, RZ, PT, P0 ;  /* 0x000000ff0b00720c */ /* 0x000fc40003f05300 */
[----:B------:R-:W-:Y:S02]  /*01b0*/  @!P1 IADD3 R4, P2, P3, R5, R2, R4 ;  /* 0x0000000205049210 */ /* 0x000fe40007b5e004 */
[----:B------:R-:W-:-:S04]  /*01c0*/  SHF.R.S32.HI R2, RZ, 0x1f, R2 ;  /* 0x0000001fff027819 */ /* 0x000fc80000011402 */
[----:B------:R-:W-:Y:S02]  /*01d0*/  @!P1 IADD3.X R2, PT, PT, RZ, R2, RZ, P2, P3 ;  /* 0x00000002ff029210 */ /* 0x000fe400017e64ff */
[----:B-1----:R-:W-:-:S04]  /*01e0*/  @!P1 LEA R8, P2, R4, R8, 0x2 ;  /* 0x0000000804089211 */ /* 0x002fc800078410ff */
[----:B------:R-:W-:Y:S01]  /*01f0*/  @!P1 LEA.HI.X R9, R4, R9, R2, 0x2, P2 ;  /* 0x0000000904099211 */ /* 0x000fe200010f1402 */
[----:B---3--:R-:W1:Y:S01]  /*0200*/  MUFU.RCP R7, R7 ;  /* 0x0000000700077308 */ /* 0x008e620000001000 */
[----:B------:R-:W3:Y:S04]  /*0210*/  @P0 LDC.64 R4, c[0x0][0x3c0] ;  /* 0x0000f000ff040b82 */ /* 0x000ee80000000a00 */
[----:B------:R-:W4:Y:S04]  /*0220*/  @!P1 LDG.E.64.CONSTANT R8, desc[UR6][R8.64] ;  /* 0x0000000608089981 */ /* 0x000f28000c1e9b00 */
[----:B------:R-:W0:Y:S01]  /*0230*/  LDC R2, c[0x0][0x370] ;  /* 0x0000dc00ff027b82 */ /* 0x000e220000000800 */
[----:B-1----:R-:W-:-:S04]  /*0240*/  VIADD R10, R7, 0xffffffe ;  /* 0x0ffffffe070a7836 */ /* 0x002fc80000000000 */
        /* <DEDUP_REMOVED lines=37> */
[----:B------:R-:W-:Y:S02]  /*04a0*/  LOP3.LUT R70, R6, 0x1, RZ, 0xc0, !PT ;  /* 0x0000000106467812 */ /* 0x000fe400078ec0ff */
[----:B------:R-:W-:-:S05]  /*04b0*/  LEA R7, R57, R56, 0x18 ;  /* 0x0000003839077211 */ /* 0x000fca00078ec0ff */
[----:B------:R-:W-:-:S04]  /*04c0*/  IMAD R59, R70, 0xc0, R7 ;  /* 0x000000c0463b7824 */ /* 0x000fc800078e0207 */
[-C--:B------:R-:W-:Y:S02]  /*04d0*/  @!P2 IADD3 R4, PT, PT, R4, -R11.reuse, RZ ;  /* 0x8000000b0404a210 */ /* 0x080fe40007ffe0ff */
[----:B------:R-:W-:Y:S02]  /*04e0*/  LOP3.LUT R7, R3, R12, RZ, 0x3c, !PT ;  /* 0x0000000c03077212 */ /* 0x000fe400078e3cff */
[----:B------:R-:W-:Y:S02]  /*04f0*/  ISETP.GE.U32.AND P0, PT, R4, R11, PT ;  /* 0x0000000b0400720c */ /* 0x000fe40003f06070 */
[----:B------:R-:W-:Y:S02]  /*0500*/  ISETP.GE.AND P3, PT, R7, RZ, PT ;  /* 0x000000ff0700720c */ /* 0x000fe40003f66270 */
[----:B------:R-:W-:Y:S02]  /*0510*/  SHF.R.U32.HI R58, RZ, 0x1, R6 ;  /* 0x00000001ff3a7819 */ /* 0x000fe40000011606 */
[----:B------:R-:W-:-:S02]  /*0520*/  @!P2 IADD3 R5, PT, PT, R5, 0x1, RZ ;  /* 0x000000010505a810 */ /* 0x000fc40007ffe0ff */
[----:B------:R-:W-:-:S05]  /*0530*/  @!P1 LEA R10, R58, R59, 0x3 ;  /* 0x0000003b3a0a9211 */ /* 0x000fca00078e18ff */
[----:B------:R-:W-:Y:S01]  /*0540*/  @P0 IADD3 R5, PT, PT, R5, 0x1, RZ ;  /* 0x0000000105050810 */ /* 0x000fe20007ffe0ff */
[----:B------:R-:W-:Y:S01]  /*0550*/  IMAD R69, R0, UR4, RZ ;  /* 0x0000000400457c24 */ /* 0x000fe2000f8e02ff */
[----:B------:R-:W-:Y:S01]  /*0560*/  BSSY B0, `(.L_x_24092) ;  /* 0x0000098000007945 */ /* 0x000fe20003800000 */
[----:B------:R-:W-:Y:S02]  /*0570*/  MOV R68, 0xff7fffff ;  /* 0xff7fffff00447802 */ /* 0x000fe40000000f00 */
[----:B------:R-:W-:Y:S02]  /*0580*/  @!P3 IMAD.MOV R5, RZ, RZ, -R5 ;  /* 0x000000ffff05b224 */ /* 0x000fe400078e0a05 */
[----:B--2---:R-:W-:-:S05]  /*0590*/  VIADD R4, R72, 0xf ;  /* 0x0000000f48047836 */ /* 0x004fca0000000000 */
[----:B------:R-:W-:-:S04]  /*05a0*/  SHF.R.S32.HI R7, RZ, 0x1f, R4 ;  /* 0x0000001fff077819 */ /* 0x000fc80000011404 */
[----:B------:R-:W-:Y:S02]  /*05b0*/  LEA.HI R4, R7, R4, RZ, 0x4 ;  /* 0x0000000407047211 */ /* 0x000fe400078f20ff */
[----:B------:R-:W-:Y:S02]  /*05c0*/  SHF.R.U32.HI R7, RZ, 0x5, R6 ;  /* 0x00000005ff077819 */ /* 0x000fe40000011606 */
[----:B------:R-:W-:-:S04]  /*05d0*/  SHF.R.S32.HI R4, RZ, 0x4, R4 ;  /* 0x00000004ff047819 */ /* 0x000fc80000011404 */
[----:B------:R-:W-:Y:S01]  /*05e0*/  ISETP.GE.AND P0, PT, R7, R4, PT ;  /* 0x000000040700720c */ /* 0x000fe20003f06270 */
[----:B----4-:R0:W-:Y:S01]  /*05f0*/  @!P1 STS.64 [R10], R8 ;  /* 0x000000080a009388 */ /* 0x0101e20000000a00 */
[----:B------:R-:W-:Y:S01]  /*0600*/  BAR.SYNC.DEFER_BLOCKING 0x0 ;  /* 0x0000000000007b1d */ /* 0x000fe20000010000 */
[----:B------:R-:W-:-:S13]  /*0610*/  ISETP.NE.AND P1, PT, R12, RZ, PT ;  /* 0x000000ff0c00720c */ /* 0x000fda0003f25270 */
[----:B------:R-:W-:Y:S01]  /*0620*/  @!P1 LOP3.LUT R5, RZ, R12, RZ, 0x33, !PT ;  /* 0x0000000cff059212 */ /* 0x000fe200078e33ff */
[----:B0-----:R-:W-:Y:S06]  /*0630*/  @P0 BRA `(.L_x_24093) ;  /* 0x0000000800280947 */ /* 0x001fec0003800000 */
[----:B------:R-:W0:Y:S01]  /*0640*/  LDCU UR4, c[0x0][0x3d0] ;  /* 0x00007a00ff0477ac */ /* 0x000e220008000800 */
[----:B------:R-:W-:Y:S01]  /*0650*/  SHF.R.U32.HI R61, RZ, 0x3, R6 ;  /* 0x00000003ff3d7819 */ /* 0x000fe20000011606 */
[----:B------:R-:W-:Y:S01]  /*0660*/  VIADD R60, R56, 0x1a0 ;  /* 0x000001a0383c7836 */ /* 0x000fe20000000000 */
[C---:B------:R-:W-:Y:S01]  /*0670*/  SHF.L.U32 R6, R58.reuse, 0x2, RZ ;  /* 0x000000023a067819 */ /* 0x040fe200000006ff */
[----:B------:R-:W1:Y:S01]  /*0680*/  LDCU.64 UR8, c[0x0][0x3a8] ;  /* 0x00007500ff0877ac */ /* 0x000e620008000a00 */
[----:B------:R-:W-:Y:S01]  /*0690*/  LOP3.LUT R56, R61, 0x7c, RZ, 0xc0, !PT ;  /* 0x0000007c3d387812 */ /* 0x000fe200078ec0ff */
[----:B------:R-:W2:Y:S01]  /*06a0*/  LDS.128 R52, [R59] ;  /* 0x000000003b347984 */ /* 0x000ea20000000c00 */
[----:B------:R-:W-:Y:S02]  /*06b0*/  LEA R61, R57, R60, 0x18 ;  /* 0x0000003c393d7211 */ /* 0x000fe400078ec0ff */
[----:B------:R-:W-:Y:S01]  /*06c0*/  MOV R57, RZ ;  /* 0x000000ff00397202 */ /* 0x000fe20000000f00 */
[----:B------:R-:W3:Y:S01]  /*06d0*/  LDS.128 R48, [R59+0x10] ;  /* 0x000010003b307984 */ /* 0x000ee20000000c00 */
[----:B------:R-:W-:-:S02]  /*06e0*/  LOP3.LUT R58, R58, 0xf, RZ, 0xc0, !PT ;  /* 0x0000000f3a3a7812 */ /* 0x000fc400078ec0ff */
[----:B------:R-:W-:Y:S01]  /*06f0*/  LOP3.LUT R74, R6, 0x3c, RZ, 0xc0, !PT ;  /* 0x0000003c064a7812 */ /* 0x000fe200078ec0ff */
[----:B------:R-:W-:Y:S01]  /*0700*/  IMAD.WIDE R56, R69, 0x4, R56 ;  /* 0x0000000445387825 */ /* 0x000fe200078e0238 */
[----:B------:R-:W4:Y:S01]  /*0710*/  LDS.128 R44, [R59+0x20] ;  /* 0x000020003b2c7984 */ /* 0x000f220000000c00 */
[----:B-----5:R-:W-:Y:S02]  /*0720*/  FSETP.NEU.FTZ.AND P0, PT, R71, RZ, PT ;  /* 0x000000ff4700720b */ /* 0x020fe40003f1d000 */
[----:B0-----:R-:W-:Y:S01]  /*0730*/  IMAD R60, R5, UR4, RZ ;  /* 0x00000004053c7c24 */ /* 0x001fe2000f8e02ff */
[----:B------:R-:W0:Y:S01]  /*0740*/  LDS.128 R40, [R59+0x30] ;  /* 0x000030003b287984 */ /* 0x000e220000000c00 */
[-C--:B------:R-:W-:Y:S02]  /*0750*/  LEA R6, R7, R74.reuse, 0x6 ;  /* 0x0000004a07067211 */ /* 0x080fe400078e30ff */
[----:B-1----:R-:W-:Y:S01]  /*0760*/  IADD3 R56, P2, PT, R56, UR8, RZ ;  /* 0x0000000838387c10 */ /* 0x002fe2000ff5e0ff */
[----:B------:R-:W1:Y:S01]  /*0770*/  LDS.128 R36, [R59+0x40] ;  /* 0x000040003b247984 */ /* 0x000e620000000c00 */
[----:B------:R-:W-:Y:S01]  /*0780*/  IADD3 R74, P1, PT, R60, R74, RZ ;  /* 0x0000004a3c4a7210 */ /* 0x000fe20007f3e0ff */
[----:B------:R-:W-:Y:S01]  /*0790*/  IMAD.IADD R6, R6, 0x1, R61 ;  /* 0x0000000106067824 */ /* 0x000fe200078e023d */
[----:B------:R-:W-:Y:S01]  /*07a0*/  IADD3.X R57, PT, PT, R57, UR9, RZ, P2, !PT ;  /* 0x0000000939397c10 */ /* 0x000fe200097fe4ff */
[----:B------:R-:W0:Y:S01]  /*07b0*/  LDS.128 R32, [R59+0x50] ;  /* 0x000050003b207984 */ /* 0x000e220000000c00 */
[----:B------:R-:W-:-:S02]  /*07c0*/  MOV R68, 0xff7fffff ;  /* 0xff7fffff00447802 */ /* 0x000fc40000000f00 */
[----:B------:R-:W-:Y:S01]  /*07d0*/  LEA.HI.X.SX32 R75, R60, RZ, 0x1, P1 ;  /* 0x000000ff3c4b7211 */ /* 0x000fe200008f0eff */
[----:B------:R-:W0:Y:S04]  /*07e0*/  LDS.128 R28, [R59+0x60] ;  /* 0x000060003b1c7984 */ /* 0x000e280000000c00 */
[----:B------:R-:W0:Y:S04]  /*07f0*/  LDS.128 R24, [R59+0x70] ;  /* 0x000070003b187984 */ /* 0x000e280000000c00 */
[----:B------:R-:W0:Y:S04]  /*0800*/  LDS.128 R20, [R59+0x80] ;  /* 0x000080003b147984 */ /* 0x000e280000000c00 */
[----:B------:R-:W0:Y:S04]  /*0810*/  LDS.128 R16, [R59+0x90] ;  /* 0x000090003b107984 */ /* 0x000e280000000c00 */
[----:B------:R-:W0:Y:S04]  /*0820*/  LDS.128 R12, [R59+0xa0] ;  /* 0x0000a0003b0c7984 */ /* 0x000e280000000c00 */
[----:B------:R2:W0:Y:S02]  /*0830*/  LDS.128 R8, [R59+0xb0] ;  /* 0x0000b0003b087984 */ /* 0x0004240000000c00 */
[----:B--2---:R-:W-:-:S05]  /*0840*/  LEA R59, R7, R58, 0x4 ;  /* 0x0000003a073b7211 */ /* 0x004fca00078e20ff */
[C---:B------:R-:W-:Y:S01]  /*0850*/  IMAD.IADD R58, R59.reuse, 0x1, -R72 ;  /* 0x000000013b3a7824 */ /* 0x040fe200078e0a48 */
[----:B-1-34-:R-:W-:-:S07]  /*0860*/  IADD3 R59, PT, PT, R59, 0x1, RZ ;  /* 0x000000013b3b7810 */ /* 0x01afce0007ffe0ff */
.L_x_24095:
[----:B------:R-:W2:Y:S02]  /*0870*/  LDG.E.CONSTANT R61, desc[UR6][R56.64] ;  /* 0x00000006383d7981 */ /* 0x000ea4000c1e9900 */
        /* <DEDUP_REMOVED lines=8> */
[----:B0-2---:R-:W-:Y:S01]  /*0900*/  FMUL.FTZ R73, R60, R54 ;  /* 0x000000363c497220 */ /* 0x005fe20000410000 */
[----:B------:R-:W-:-:S03]  /*0910*/  FMUL.FTZ R60, R61, R55 ;  /* 0x000000373d3c7220 */ /* 0x000fc60000410000 */
[----:B---3--:R-:W-:Y:S01]  /*0920*/  FFMA.FTZ R73, R52, R62, R73 ;  /* 0x0000003e34497223 */ /* 0x008fe20000010049 */
[----:B------:R-:W-:Y:S02]  /*0930*/  FFMA.FTZ R76, R53, R63, R60 ;  /* 0x0000003f354c7223 */ /* 0x000fe4000001003c */
[----:B------:R-:W2:Y:S04]  /*0940*/  LDG.E.64.CONSTANT R60, desc[UR6][R66.64+0x200] ;  /* 0x00020006423c7981 */ /* 0x000ea8000c1e9b00 */
[----:B------:R-:W3:Y:S01]  /*0950*/  LDG.E.64.CONSTANT R62, desc[UR6][R66.64+0x300] ;  /* 0x00030006423e7981 */ /* 0x000ee2000c1e9b00 */
[----:B--2---:R-:W-:Y:S01]  /*0960*/  FFMA.FTZ R73, R48, R60, R73 ;  /* 0x0000003c30497223 */ /* 0x004fe20000010049 */
[----:B------:R-:W-:Y:S02]  /*0970*/  FFMA.FTZ R76, R49, R61, R76 ;  /* 0x0000003d314c7223 */ /* 0x000fe4000001004c */
[----:B------:R-:W2:Y:S01]  /*0980*/  LDG.E.64.CONSTANT R60, desc[UR6][R66.64+0x500] ;  /* 0x00050006423c7981 */ /* 0x000ea2000c1e9b00 */
[----:B---3--:R-:W-:Y:S01]  /*0990*/  FFMA.FTZ R73, R62, R50, R73 ;  /* 0x000000323e497223 */ /* 0x008fe20000010049 */
[----:B------:R-:W-:-:S02]  /*09a0*/  FFMA.FTZ R76, R63, R51, R76 ;  /* 0x000000333f4c7223 */ /* 0x000fc4000001004c */
[----:B------:R-:W0:Y:S01]  /*09b0*/  LDG.E.64.CONSTANT R62, desc[UR6][R66.64+0x600] ;  /* 0x00060006423e7981 */ /* 0x000e22000c1e9b00 */
[----:B----4-:R-:W-:Y:S01]  /*09c0*/  FFMA.FTZ R73, R44, R64, R73 ;  /* 0x000000402c497223 */ /* 0x010fe20000010049 */
[----:B------:R-:W-:Y:S02]  /*09d0*/  FFMA.FTZ R76, R45, R65, R76 ;  /* 0x000000412d4c7223 */ /* 0x000fe4000001004c */
[----:B------:R-:W3:Y:S01]  /*09e0*/  LDG.E.64.CONSTANT R64, desc[UR6][R66.64+0x700] ;  /* 0x0007000642407981 */ /* 0x000ee2000c1e9b00 */
[----:B--2---:R-:W-:Y:S01]  /*09f0*/  FFMA.FTZ R73, R60, R46, R73 ;  /* 0x0000002e3c497223 */ /* 0x004fe20000010049 */
[----:B------:R-:W-:Y:S02]  /*0a00*/  FFMA.FTZ R76, R61, R47, R76 ;  /* 0x0000002f3d4c7223 */ /* 0x000fe4000001004c */
[----:B------:R-:W2:Y:S01]  /*0a10*/  LDG.E.64.CONSTANT R60, desc[UR6][R66.64+0x800] ;  /* 0x00080006423c7981 */ /* 0x000ea2000c1e9b00 */
[----:B0-----:R-:W-:Y:S01]  /*0a20*/  FFMA.FTZ R73, R40, R62, R73 ;  /* 0x0000003e28497223 */ /* 0x001fe20000010049 */
        /* <DEDUP_REMOVED lines=40> */
[----:B------:R-:W3:Y:S04]  /*0cb0*/  LDG.E.64.CONSTANT R64, desc[UR6][R66.64+0x1600] ;  /* 0x0016000642407981 */ /* 0x000ee8000c1e9b00 */
[----:B------:R-:W5:Y:S01]  /*0cc0*/  LDG.E.64.CONSTANT R66, desc[UR6][R66.64+0x1700] ;  /* 0x0017000642427981 */ /* 0x000f62000c1e9b00 */
[----:B------:R-:W-:Y:S01]  /*0cd0*/  UMOV UR4, 0xffffffff ;  /* 0xffffffff00047882 */ /* 0x000fe20000000000 */
[----:B--2---:R-:W-:Y:S01]  /*0ce0*/  FFMA.FTZ R73, R12, R60, R73 ;  /* 0x0000003c0c497223 */ /* 0x004fe20000010049 */
[----:B------:R-:W-:-:S03]  /*0cf0*/  FFMA.FTZ R76, R13, R61, R76 ;  /* 0x0000003d0d4c7223 */ /* 0x000fc6000001004c */
[----:B----4-:R-:W-:Y:S01]  /*0d00*/  FFMA.FTZ R73, R62, R14, R73 ;  /* 0x0000000e3e497223 */ /* 0x010fe20000010049 */
[----:B------:R-:W-:-:S03]  /*0d10*/  FFMA.FTZ R76, R63, R15, R76 ;  /* 0x0000000f3f4c7223 */ /* 0x000fc6000001004c */
[----:B---3--:R-:W-:Y:S01]  /*0d20*/  FFMA.FTZ R73, R8, R64, R73 ;  /* 0x0000004008497223 */ /* 0x008fe20000010049 */
[----:B------:R-:W-:-:S03]  /*0d30*/  FFMA.FTZ R76, R9, R65, R76 ;  /* 0x00000041094c7223 */ /* 0x000fc6000001004c */
[----:B-----5:R-:W-:Y:S01]  /*0d40*/  FFMA.FTZ R73, R66, R10, R73 ;  /* 0x0000000a42497223 */ /* 0x020fe20000010049 */
[----:B------:R-:W-:-:S04]  /*0d50*/  FFMA.FTZ R76, R67, R11, R76 ;  /* 0x0000000b434c7223 */ /* 0x000fc8000001004c */
[----:B------:R-:W-:Y:S01]  /*0d60*/  FADD.FTZ R73, R73, R76 ;  /* 0x0000004c49497221 */ /* 0x000fe20000010000 */
[----:B------:R-:W-:Y:S06]  /*0d70*/  BRA.DIV UR4, `(.L_x_24094) ;  /* 0x0000003604b07947 */ /* 0x000fec000b800000 */
[----:B------:R0:W1:Y:S02]  /*0d80*/  SHFL.BFLY PT, R60, R73, 0x1, 0x1f ;  /* 0x0c201f00493c7f89 */ /* 0x00006400000e0000 */
.L_x_24130:
[----:B------:R-:W-:Y:S01]  /*0d90*/  VIADD R61, R58, 0x1 ;  /* 0x000000013a3d7836 */ /* 0x000fe20000000000 */
[----:B------:R-:W-:Y:S01]  /*0da0*/  ISETP.NE.AND P3, PT, R70, RZ, PT ;  /* 0x000000ff4600720c */ /* 0x000fe20003f65270 */
[----:B-1----:R-:W-:Y:S01]  /*0db0*/  FADD.FTZ R60, R73, R60 ;  /* 0x0000003c493c7221 */ /* 0x002fe20000010000 */
[----:B------:R-:W-:Y:S01]  /*0dc0*/  IADD3 R7, PT, PT, R7, 0x4, RZ ;  /* 0x0000000407077810 */ /* 0x000fe20007ffe0ff */
[----:B------:R-:W-:Y:S01]  /*0dd0*/  VIADD R58, R58, 0x40 ;  /* 0x000000403a3a7836 */ /* 0x000fe20000000000 */
[----:B------:R-:W-:Y:S02]  /*0de0*/  I2FP.F32.S32 R62, R61 ;  /* 0x0000003d003e7245 */ /* 0x000fe40000201400 */
[----:B------:R-:W-:-:S03]  /*0df0*/  ISETP.GE.AND P2, PT, R7, R4, PT ;  /* 0x000000040700720c */ /* 0x000fc60003f46270 */
[----:B------:R-:W-:-:S04]  /*0e00*/  FMUL.FTZ R62, R62, R71 ;  /* 0x000000473e3e7220 */ /* 0x000fc80000410000 */
[----:B------:R-:W-:Y:S02]  /*0e10*/  @!P3 IADD3 R63, PT, PT, R59, -0x1, RZ ;  /* 0xffffffff3b3fb810 */ /* 0x000fe40007ffe0ff */
[----:B------:R-:W-:Y:S02]  /*0e20*/  FSEL R61, R62, RZ, P0 ;  /* 0x000000ff3e3d7208 */ /* 0x000fe40000000000 */
[CC--:B------:R-:W-:Y:S02]  /*0e30*/  ISETP.GE.OR P4, PT, R63.reuse, R72.reuse, P3 ;  /* 0x000000483f00720c */ /* 0x0c0fe40001f86670 */
[----:B------:R-:W-:Y:S01]  /*0e40*/  @!P3 ISETP.GE.AND P1, PT, R63, R72, PT ;  /* 0x000000483f00b20c */ /* 0x000fe20003f26270 */
[----:B------:R-:W-:Y:S01]  /*0e50*/  FFMA.FTZ R65, R60, UR12, R61 ;  /* 0x0000000c3c417c23 */ /* 0x000fe2000801003d */
[----:B------:R-:W-:-:S04]  /*0e60*/  IADD3 R59, PT, PT, R59, 0x40, RZ ;  /* 0x000000403b3b7810 */ /* 0x000fc80007ffe0ff */
[----:B------:R-:W-:Y:S02]  /*0e70*/  @!P3 FSEL R61, R65, RZ, !P1 ;  /* 0x000000ff413db208 */ /* 0x000fe40004800000 */
[----:B------:R-:W-:-:S03]  /*0e80*/  IADD3 R56, P1, PT, R56, 0x10, RZ ;  /* 0x0000001038387810 */ /* 0x000fc60007f3e0ff */
[----:B------:R1:W-:Y:S01]  /*0e90*/  @!P3 STS [R6], R61 ;  /* 0x0000003d0600b388 */ /* 0x0003e20000000800 */
[----:B------:R-:W-:Y:S02]  /*0ea0*/  @!P4 FMNMX.FTZ R68, R68, R65, !PT ;  /* 0x000000414444c209 */ /* 0x000fe40007810000 */
[----:B------:R-:W-:Y:S01]  /*0eb0*/  IADD3.X R57, PT, PT, RZ, R57, RZ, P1, !PT ;  /* 0x00000039ff397210 */ /* 0x000fe20000ffe4ff */
[----:B-1----:R-:W-:Y:S01]  /*0ec0*/  VIADD R6, R6, 0x100 ;  /* 0x0000010006067836 */ /* 0x002fe20000000000 */
[----:B------:R-:W-:Y:S06]  /*0ed0*/  @!P2 BRA `(.L_x_24095) ;  /* 0xfffffff80064a947 */ /* 0x000fec000383ffff */
.L_x_24093:
[----:B------:R-:W-:Y:S05]  /*0ee0*/  BSYNC B0 ;  /* 0x0000000000007941 */ /* 0x000fea0003800000 */
.L_x_24092:
[----:B------:R-:W1:Y:S01]  /*0ef0*/  S2R R52, SR_TID.X ;  /* 0x0000000000347919 */ /* 0x000e620000002100 */
[----:B------:R-:W-:Y:S01]  /*0f00*/  UMOV UR4, 0xffffffff ;  /* 0xffffffff00047882 */ /* 0x000fe20000000000 */
[----:B-1----:R-:W-:Y:S02]  /*0f10*/  SHF.R.U32.HI R7, RZ, 0x5, R52 ;  /* 0x00000005ff077819 */ /* 0x002fe40000011634 */
[----:B------:R-:W-:Y:S01]  /*0f20*/  LOP3.LUT R6, R52, 0x1f, RZ, 0xc0, !PT ;  /* 0x0000001f34067812 */ /* 0x000fe200078ec0ff */
[----:B------:R-:W-:Y:S06]  /*0f30*/  BRA.DIV UR4, `(.L_x_24096) ;  /* 0x0000003604687947 */ /* 0x000fec000b800000 */
[----:B------:R-:W1:Y:S02]  /*0f40*/  SHFL.BFLY PT, R9, R68, 0x10, 0x1f ;  /* 0x0e001f0044097f89 */ /* 0x000e6400000e0000 */
[----:B-1----:R-:W-:-:S05]  /*0f50*/  FMNMX.FTZ R9, R9, R68, !PT ;  /* 0x0000004409097209 */ /* 0x002fca0007810000 */
[----:B------:R-:W1:Y:S02]  /*0f60*/  SHFL.BFLY PT, R8, R9, 0x8, 0x1f ;  /* 0x0d001f0009087f89 */ /* 0x000e6400000e0000 */
[----:B-1----:R-:W-:-:S05]  /*0f70*/  FMNMX.FTZ R8, R9, R8, !PT ;  /* 0x0000000809087209 */ /* 0x002fca0007810000 */
[----:B------:R-:W1:Y:S02]  /*0f80*/  SHFL.BFLY PT, R11, R8, 0x4, 0x1f ;  /* 0x0c801f00080b7f89 */ /* 0x000e6400000e0000 */
[----:B-1----:R-:W-:-:S05]  /*0f90*/  FMNMX.FTZ R11, R8, R11, !PT ;  /* 0x0000000b080b7209 */ /* 0x002fca0007810000 */
[----:B------:R1:W2:Y:S02]  /*0fa0*/  SHFL.BFLY PT, R10, R11, 0x2, 0x1f ;  /* 0x0c401f000b0a7f89 */ /* 0x0002a400000e0000 */
.L_x_24136:
[----:B------:R-:W3:Y:S01]  /*0fb0*/  S2R R8, SR_CgaCtaId ;  /* 0x0000000000087919 */ /* 0x000ee20000008800 */
[----:B------:R-:W-:Y:S01]  /*0fc0*/  MOV R9, 0x400 ;  /* 0x0000040000097802 */ /* 0x000fe20000000f00 */
[----:B------:R-:W-:Y:S05]  /*0fd0*/  WARPSYNC.ALL ;  /* 0x0000000000007948 */ /* 0x000fea0003800000 */
[----:B------:R-:W-:Y:S02]  /*0fe0*/  ISETP.NE.AND P3, PT, R6, RZ, PT ;  /* 0x000000ff0600720c */ /* 0x000fe40003f65270 */
[----:B------:R-:W-:Y:S02]  /*0ff0*/  IADD3 R13, PT, PT, R9, 0x180, RZ ;  /* 0x00000180090d7810 */ /* 0x000fe40007ffe0ff */
[----:B-12---:R-:W-:-:S02]  /*1000*/  FMNMX.FTZ R11, R11, R10, !PT ;  /* 0x0000000a0b0b7209 */ /* 0x006fc40007810000 */
[----:B---3--:R-:W-:-:S04]  /*1010*/  LEA R13, R8, R13, 0x18 ;  /* 0x0000000d080d7211 */ /* 0x008fc800078ec0ff */
[----:B------:R-:W-:-:S05]  /*1020*/  LEA R10, R7, R13, 0x2 ;  /* 0x0000000d070a7211 */ /* 0x000fca00078e10ff */
        /* <DEDUP_REMOVED lines=9> */
[----:B------:R-:W-:Y:S01]  /*10c0*/  IMAD.MOV.U32 R14, RZ, RZ, RZ ;  /* 0x000000ffff0e7224 */ /* 0x000fe200078e00ff */
[----:B------:R-:W-:-:S03]  /*10d0*/  IADD3 R11, PT, PT, R72, 0xf, RZ ;  /* 0x0000000f480b7810 */ /* 0x000fc60007ffe0ff */
[----:B------:R-:W1:Y:S01]  /*10e0*/  SHFL.BFLY PT, R16, R15, 0x1, 0x1f ;  /* 0x0c201f000f107f89 */ /* 0x000e6200000e0000 */
[----:B------:R-:W-:-:S04]  /*10f0*/  SHF.R.S32.HI R18, RZ, 0x1f, R11 ;  /* 0x0000001fff127819 */ /* 0x000fc8000001140b */
[----:B------:R-:W-:-:S04]  /*1100*/  LEA.HI R11, R18, R11, RZ, 0x4 ;  /* 0x0000000b120b7211 */ /* 0x000fc800078f20ff */
[----:B------:R-:W-:-:S04]  /*1110*/  LOP3.LUT R11, R11, 0xfffffff0, RZ, 0xc0, !PT ;  /* 0xfffffff00b0b7812 */ /* 0x000fc800078ec0ff */
[----:B------:R-:W-:-:S04]  /*1120*/  VIMNMX R11, PT, PT, R72, R11, PT ;  /* 0x0000000b480b7248 */ /* 0x000fc80003fe0100 */
[----:B------:R-:W-:Y:S02]  /*1130*/  ISETP.GE.AND P1, PT, R52, R11, PT ;  /* 0x0000000b3400720c */ /* 0x000fe40003f26270 */
[----:B-1----:R-:W-:-:S06]  /*1140*/  FMNMX.FTZ R13, R15, R16, !PT ;  /* 0x000000100f0d7209 */ /* 0x002fcc0007810000 */
[----:B------:R-:W1:Y:S05]  /*1150*/  SHFL.IDX PT, R13, R13, RZ, 0x1f ;  /* 0x00001fff0d0d7589 */ /* 0x000e6a00000e0000 */
        /* <DEDUP_REMOVED lines=18> */
.L_x_24101:
        /* <DEDUP_REMOVED lines=11> */
.L_x_24100:
[----:B------:R-:W-:Y:S05]  /*1330*/  BSYNC.RECONVERGENT B1 ;  /* 0x0000000000017941 */ /* 0x000fea0003800200 */
.L_x_24099:
        /* <DEDUP_REMOVED lines=12> */
.L_x_24104:
        /* <DEDUP_REMOVED lines=28> */
[C---:B------:R-:W-:Y:S01]  /*15c0*/  FADD.FTZ R28, -R13.reuse, R28 ;  /* 0x0000001c0d1c7221 */ /* 0x040fe20000010100 */
[----:B------:R-:W0:Y:S01]  /*15d0*/  MUFU.EX2 R22, R22 ;  /* 0x0000001600167308 */ /* 0x000e220000000800 */
[----:B------:R-:W2:Y:S01]  /*15e0*/  LDS R48, [R15+0x1a00] ;  /* 0x001a00000f307984 */ /* 0x000ea20000000800 */
[----:B------:R-:W-:Y:S01]  /*15f0*/  FMUL.FTZ R26, R26, 1.4426950216293334961 ;  /* 0x3fb8aa3b1a1a7820 */ /* 0x000fe20000410000 */
[C---:B------:R-:W-:Y:S01]  /*1600*/  FADD.FTZ R30, -R13.reuse, R30 ;  /* 0x0000001e0d1e7221 */ /* 0x040fe20000010100 */
[----:B------:R-:W0:Y:S01]  /*1610*/  MUFU.EX2 R24, R24 ;  /* 0x0000001800187308 */ /* 0x000e220000000800 */
        /* <DEDUP_REMOVED lines=9> */
[----:B0-----:R-:W-:Y:S01]  /*16b0*/  FADD.FTZ R14, R14, R22 ;  /* 0x000000160e0e7221 */ /* 0x001fe20000010000 */
[C---:B------:R-:W-:Y:S01]  /*16c0*/  FADD.FTZ R36, -R13.reuse, R36 ;  /* 0x000000240d247221 */ /* 0x040fe20000010100 */
[----:B------:R-:W0:Y:S01]  /*16d0*/  MUFU.EX2 R30, R30 ;  /* 0x0000001e001e7308 */ /* 0x000e220000000800 */
[----:B------:R-:W-:Y:S01]  /*16e0*/  FMUL.FTZ R34, R34, 1.4426950216293334961 ;  /* 0x3fb8aa3b22227820 */ /* 0x000fe20000410000 */
[----:B------:R-:W-:Y:S01]  /*16f0*/  FADD.FTZ R14, R14, R24 ;  /* 0x000000180e0e7221 */ /* 0x000fe20000010000 */
[C---:B------:R-:W-:Y:S01]  /*1700*/  FADD.FTZ R38, -R13.reuse, R38 ;  /* 0x000000260d267221 */ /* 0x040fe20000010100 */
[----:B------:R-:W0:Y:S01]  /*1710*/  MUFU.EX2 R32, R32 ;  /* 0x0000002000207308 */ /* 0x000e220000000800 */
[----:B------:R-:W-:Y:S01]  /*1720*/  FMUL.FTZ R36, R36, 1.4426950216293334961 ;  /* 0x3fb8aa3b24247820 */ /* 0x000fe20000410000 */
[----:B---3--:R-:W-:Y:S01]  /*1730*/  FADD.FTZ R14, R14, R26 ;  /* 0x0000001a0e0e7221 */ /* 0x008fe20000010000 */
[C---:B-1----:R-:W-:Y:S01]  /*1740*/  FADD.FTZ R40, -R13.reuse, R40 ;  /* 0x000000280d287221 */ /* 0x042fe20000010100 */
[----:B------:R-:W1:Y:S01]  /*1750*/  MUFU.EX2 R34, R34 ;  /* 0x0000002200227308 */ /* 0x000e620000000800 */
[----:B------:R-:W-:Y:S01]  /*1760*/  FMUL.FTZ R38, R38, 1.4426950216293334961 ;  /* 0x3fb8aa3b26267820 */ /* 0x000fe20000410000 */
[----:B----4-:R-:W-:Y:S01]  /*1770*/  FADD.FTZ R14, R14, R28 ;  /* 0x0000001c0e0e7221 */ /* 0x010fe20000010000 */
[C---:B--2---:R-:W-:Y:S01]  /*1780*/  FADD.FTZ R42, -R13.reuse, R42 ;  /* 0x0000002a0d2a7221 */ /* 0x044fe20000010100 */
[----:B------:R-:W2:Y:S01]  /*1790*/  MUFU.EX2 R36, R36 ;  /* 0x0000002400247308 */ /* 0x000ea20000000800 */
[----:B------:R-:W-:Y:S01]  /*17a0*/  FMUL.FTZ R40, R40, 1.4426950216293334961 ;  /* 0x3fb8aa3b28287820 */ /* 0x000fe20000410000 */
[----:B0-----:R-:W-:Y:S01]  /*17b0*/  FADD.FTZ R14, R14, R30 ;  /* 0x0000001e0e0e7221 */ /* 0x001fe20000010000 */
[----:B------:R-:W-:Y:S01]  /*17c0*/  FMUL.FTZ R42, R42, 1.4426950216293334961 ;  /* 0x3fb8aa3b2a2a7820 */ /* 0x000fe20000410000 */
[----:B------:R-:W0:Y:S01]  /*17d0*/  MUFU.EX2 R38, R38 ;  /* 0x0000002600267308 */ /* 0x000e220000000800 */
        /* <DEDUP_REMOVED lines=38> */
.L_x_24103:
[----:B------:R-:W-:Y:S05]  /*1a40*/  BSYNC.RECONVERGENT B1 ;  /* 0x0000000000017941 */ /* 0x000fea0003800200 */
.L_x_24102:
        /* <DEDUP_REMOVED lines=55> */
.L_x_24106:
[----:B------:R-:W-:Y:S05]  /*1dc0*/  BSYNC.RECONVERGENT B1 ;  /* 0x0000000000017941 */ /* 0x000fea0003800200 */
.L_x_24105:
        /* <DEDUP_REMOVED lines=26> */
.L_x_24098:
[----:B------:R-:W-:Y:S05]  /*1f70*/  BSYNC.RECONVERGENT B0 ;  /* 0x0000000000007941 */ /* 0x000fea0003800200 */
.L_x_24097:
        /* <DEDUP_REMOVED lines=21> */
[----:B------:R-:W-:Y:S03]  /*20d0*/  BSSY.RECONVERGENT B1, `(.L_x_24109) ;  /* 0x0000019000017945 */ /* 0x000fe60003800200 */
[----:B------:R-:W-:Y:S01]  /*20e0*/  IADD3 R14, PT, PT, R10, R11, RZ ;  /* 0x0000000b0a0e7210 */ /* 0x000fe20007ffe0ff */
[----:B-1----:R-:W-:-:S03]  /*20f0*/  FADD.FTZ R10, R13, 9.9999999747524270788e-07 ;  /* 0x358637bd0d0a7421 */ /* 0x002fc60000010000 */
[C---:B------:R-:W-:Y:S02]  /*2100*/  LOP3.LUT R12, R14.reuse, 0x180, RZ, 0xc0, !PT ;  /* 0x000001800e0c7812 */ /* 0x040fe400078ec0ff */
[----:B------:R-:W-:Y:S01]  /*2110*/  ISETP.GE.U32.AND P1, PT, R14, 0x180, PT ;  /* 0x000001800e00780c */ /* 0x000fe20003f26070 */
[----:B------:R-:W1:Y:S01]  /*2120*/  MUFU.RCP R10, R10 ;  /* 0x0000000a000a7308 */ /* 0x000e620000001000 */
        /* <DEDUP_REMOVED lines=12> */
.L_x_24111:
[----:B------:R-:W1:Y:S01]  /*21f0*/  LDS R13, [R14] ;  /* 0x000000000e0d7984 */ /* 0x000e620000000800 */
[----:B------:R-:W-:-:S04]  /*2200*/  IADD3 R15, PT, PT, R15, 0x1, RZ ;  /* 0x000000010f0f7810 */ /* 0x000fc80007ffe0ff */
[----:B------:R-:W-:Y:S01]  /*2210*/  ISETP.NE.AND P0, PT, R15, RZ, PT ;  /* 0x000000ff0f00720c */ /* 0x000fe20003f05270 */
[----:B-1----:R-:W-:-:S05]  /*2220*/  FMUL.FTZ R13, R13, R10 ;  /* 0x0000000a0d0d7220 */ /* 0x002fca0000410000 */
[----:B------:R1:W-:Y:S02]  /*2230*/  STS [R14], R13 ;  /* 0x0000000d0e007388 */ /* 0x0003e40000000800 */
[----:B-1----:R-:W-:-:S05]  /*2240*/  IADD3 R14, PT, PT, R14, 0x200, RZ ;  /* 0x000002000e0e7810 */ /* 0x002fca0007ffe0ff */
[----:B------:R-:W-:Y:S05]  /*2250*/  @P0 BRA `(.L_x_24111) ;  /* 0xfffffffc00e40947 */ /* 0x000fea000383ffff */
.L_x_24110:
[----:B------:R-:W-:Y:S05]  /*2260*/  BSYNC.RECONVERGENT B1 ;  /* 0x0000000000017941 */ /* 0x000fea0003800200 */
.L_x_24109:
        /* <DEDUP_REMOVED lines=12> */
.L_x_24114:
        /* <DEDUP_REMOVED lines=52> */
.L_x_24113:
[----:B------:R-:W-:Y:S05]  /*2670*/  BSYNC.RECONVERGENT B1 ;  /* 0x0000000000017941 */ /* 0x000fea0003800200 */
.L_x_24112:
        /* <DEDUP_REMOVED lines=31> */
.L_x_24116:
[----:B------:R-:W-:Y:S05]  /*2870*/  BSYNC.RECONVERGENT B1 ;  /* 0x0000000000017941 */ /* 0x000fea0003800200 */
.L_x_24115:
        /* <DEDUP_REMOVED lines=14> */
.L_x_24108:
[----:B------:R-:W-:Y:S05]  /*2960*/  BSYNC.RECONVERGENT B0 ;  /* 0x0000000000007941 */ /* 0x000fea0003800200 */
.L_x_24107:
[----:B------:R-:W-:Y:S01]  /*2970*/  ISETP.GE.AND P0, PT, R7, R4, PT ;  /* 0x000000040700720c */ /* 0x000fe20003f06270 */
[----:B------:R-:W-:Y:S01]  /*2980*/  BAR.SYNC.DEFER_BLOCKING 0x0 ;  /* 0x0000000000007b1d */ /* 0x000fe20000010000 */
[----:B------:R-:W-:Y:S01]  /*2990*/  HFMA2 R64, -RZ, RZ, 0, 0 ;  /* 0x00000000ff407431 */ /* 0x000fe200000001ff */
[----:B------:R-:W-:Y:S02]  /*29a0*/  CS2R R62, SRZ ;  /* 0x00000000003e7805 */ /* 0x000fe4000001ff00 */
[----:B------:R-:W-:Y:S02]  /*29b0*/  CS2R R60, SRZ ;  /* 0x00000000003c7805 */ /* 0x000fe4000001ff00 */
[----:B------:R-:W-:Y:S02]  /*29c0*/  CS2R R58, SRZ ;  /* 0x00000000003a7805 */ /* 0x000fe4000001ff00 */
[----:B------:R-:W-:Y:S01]  /*29d0*/  CS2R R56, SRZ ;  /* 0x0000000000387805 */ /* 0x000fe2000001ff00 */
[----:B------:R-:W3:Y:S01]  /*29e0*/  LDCU UR9, c[0x0][0x3cc] ;  /* 0x00007980ff0977ac */ /* 0x000ee20008000800 */
[----:B------:R-:W-:Y:S01]  /*29f0*/  BSSY.RECONVERGENT B0, `(.L_x_24117) ;  /* 0x00000f0000007945 */ /* 0x000fe20003800200 */
[----:B------:R-:W-:-:S02]  /*2a00*/  CS2R R54, SRZ ;  /* 0x0000000000367805 */ /* 0x000fc4000001ff00 */
[----:B------:R-:W-:Y:S01]  /*2a10*/  MOV R53, RZ ;  /* 0x000000ff00357202 */ /* 0x000fe20000000f00 */
[----:B------:R-:W4:Y:S01]  /*2a20*/  LDCU.64 UR4, c[0x0][0x398] ;  /* 0x00007300ff0477ac */ /* 0x000f220008000a00 */
[----:B------:R-:W-:Y:S05]  /*2a30*/  @P0 BRA `(.L_x_24118) ;  /* 0x0000000c00ac0947 */ /* 0x000fea0003800000 */
[----:B------:R-:W0:Y:S01]  /*2a40*/  LDCU UR8, c[0x0][0x3d0] ;  /* 0x00007a00ff0877ac */ /* 0x000e220008000800 */
[----:B-12---:R-:W-:Y:S01]  /*2a50*/  SHF.R.U32.HI R10, RZ, 0x3, R52 ;  /* 0x00000003ff0a7819 */ /* 0x006fe20000011634 */
[----:B------:R-:W-:Y:S01]  /*2a60*/  IMAD.SHL.U32 R70, R52, 0x4, RZ ;  /* 0x0000000434467824 */ /* 0x000fe200078e00ff */
[----:B------:R-:W-:Y:S01]  /*2a70*/  IADD3 R9, PT, PT, R9, 0x1a0, RZ ;  /* 0x000001a009097810 */ /* 0x000fe20007ffe0ff */
[----:B------:R-:W1:Y:S01]  /*2a80*/  LDCU.64 UR10, c[0x0][0x3a8] ;  /* 0x00007500ff0a77ac */ /* 0x000e620008000a00 */
[----:B------:R-:W-:Y:S01]  /*2a90*/  LOP3.LUT R10, R10, 0x7c, RZ, 0xc0, !PT ;  /* 0x0000007c0a0a7812 */ /* 0x000fe200078ec0ff */
[----:B------:R-:W-:Y:S01]  /*2aa0*/  IMAD.SHL.U32 R12, R52, 0x10, RZ ;  /* 0x00000010340c7824 */ /* 0x000fe200078e00ff */
[----:B------:R-:W-:Y:S02]  /*2ab0*/  MOV R11, RZ ;  /* 0x000000ff000b7202 */ /* 0x000fe40000000f00 */
[----:B------:R-:W-:Y:S02]  /*2ac0*/  LEA R9, R8, R9, 0x18 ;  /* 0x0000000908097211 */ /* 0x000fe400078ec0ff */
[----:B------:R-:W-:Y:S01]  /*2ad0*/  LOP3.LUT R8, R70, 0xc, RZ, 0xc0, !PT ;  /* 0x0000000c46087812 */ /* 0x000fe200078ec0ff */
[----:B------:R-:W-:Y:S01]  /*2ae0*/  IMAD.WIDE R10, R69, 0x4, R10 ;  /* 0x00000004450a7825 */ /* 0x000fe200078e020a */
[----:B------:R-:W-:-:S02]  /*2af0*/  LOP3.LUT R12, R12, 0x30, RZ, 0xe2, !PT ;  /* 0x000000300c0c7812 */ /* 0x000fc400078ee2ff */
[C---:B------:R-:W-:Y:S01]  /*2b00*/  IADD3 R65, PT, PT, R7.reuse, 0x1, RZ ;  /* 0x0000000107417810 */ /* 0x040fe20007ffe0ff */
[C---:B------:R-:W-:Y:S01]  /*2b10*/  IMAD R8, R7.reuse, 0x10, R8 ;  /* 0x0000001007087824 */ /* 0x040fe200078e0208 */
[----:B------:R-:W-:Y:S01]  /*2b20*/  LEA R12, R7, R12, 0x6 ;  /* 0x0000000c070c7211 */ /* 0x000fe200078e30ff */
[----:B0-----:R-:W-:Y:S01]  /*2b30*/  IMAD R74, R5, UR8, RZ ;  /* 0x00000008054a7c24 */ /* 0x001fe2000f8e02ff */
[----:B------:R-:W-:Y:S02]  /*2b40*/  IADD3 R69, PT, PT, R7, -R4, RZ ;  /* 0x8000000407457210 */ /* 0x000fe40007ffe0ff */
[----:B------:R-:W-:Y:S02]  /*2b50*/  IADD3 R66, PT, PT, R9, R12, RZ ;  /* 0x0000000c09427210 */ /* 0x000fe40007ffe0ff */
[----:B-1----:R-:W-:Y:S02]  /*2b60*/  IADD3 R68, P0, PT, R10, UR10, RZ ;  /* 0x0000000a0a447c10 */ /* 0x002fe4000ff1e0ff */
[----:B------:R-:W-:-:S02]  /*2b70*/  MOV R64, RZ ;  /* 0x000000ff00407202 */ /* 0x000fc40000000f00 */
[----:B------:R-:W-:Y:S02]  /*2b80*/  IADD3.X R67, PT, PT, R11, UR11, RZ, P0, !PT ;  /* 0x0000000b0b437c10 */ /* 0x000fe400087fe4ff */
[----:B------:R-:W-:Y:S02]  /*2b90*/  LOP3.LUT R70, R70, 0x7c, RZ, 0xc0, !PT ;  /* 0x0000007c46467812 */ /* 0x000fe400078ec0ff */
[----:B------:R-:W-:Y:S02]  /*2ba0*/  SHF.R.S32.HI R75, RZ, 0x1f, R74 ;  /* 0x0000001fff4b7819 */ /* 0x000fe4000001144a */
[----:B------:R-:W-:-:S07]  /*2bb0*/  IADD3 R5, PT, PT, R8, 0x1, RZ ;  /* 0x0000000108057810 */ /* 0x000fce0007ffe0ff */
.L_x_24119:
[----:B------:R-:W-:Y:S01]  /*2bc0*/  MOV R20, R68 ;  /* 0x0000004400147202 */ /* 0x000fe20000000f00 */
[----:B------:R-:W-:Y:S01]  /*2bd0*/  IMAD.MOV.U32 R21, RZ, RZ, R67 ;  /* 0x000000ffff157224 */ /* 0x000fe200078e0043 */
[----:B------:R-:W0:Y:S04]  /*2be0*/  LDS.128 R24, [R66] ;  /* 0x0000000042187984 */ /* 0x000e280000000c00 */
[----:B------:R-:W3:Y:S01]  /*2bf0*/  LDG.E.CONSTANT R9, desc[UR6][R20.64] ;  /* 0x0000000614097981 */ /* 0x000ee2000c1e9900 */
[----:B------:R-:W-:Y:S01]  /*2c00*/  ISETP.NE.AND P1, PT, R69, -0x1, PT ;  /* 0xffffffff4500780c */ /* 0x000fe20003f25270 */
[----:B---3--:R-:W-:-:S03]  /*2c10*/  IMAD.WIDE R8, R9, UR9, R74 ;  /* 0x0000000909087c25 */ /* 0x008fc6000f8e024a */
[----:B------:R-:W-:-:S04]  /*2c20*/  IADD3 R8, P0, PT, R70, R8, RZ ;  /* 0x0000000846087210 */ /* 0x000fc80007f1e0ff */
[----:B------:R-:W-:Y:S02]  /*2c30*/  IADD3.X R9, PT, PT, RZ, R9, RZ, P0, !PT ;  /* 0x00000009ff097210 */ /* 0x000fe400007fe4ff */
[----:B----4-:R-:W-:-:S04]  /*2c40*/  LEA R50, P0, R8, UR4, 0x2 ;  /* 0x0000000408327c11 */ /* 0x010fc8000f8010ff */
[----:B------:R-:W-:-:S05]  /*2c50*/  LEA.HI.X R51, R8, UR5, R9, 0x2, P0 ;  /* 0x0000000508337c11 */ /* 0x000fca00080f1409 */
[----:B------:R-:W2:Y:S04]  /*2c60*/  LDG.E.128.CONSTANT R40, desc[UR6][R50.64] ;  /* 0x0000000632287981 */ /* 0x000ea8000c1e9d00 */
[----:B------:R-:W3:Y:S04]  /*2c70*/  LDG.E.128.CONSTANT R44, desc[UR6][R50.64+0x200] ;  /* 0x00020006322c7981 */ /* 0x000ee8000c1e9d00 */
[----:B------:R-:W4:Y:S04]  /*2c80*/  LDG.E.128.CONSTANT R8, desc[UR6][R50.64+0x400] ;  /* 0x0004000632087981 */ /* 0x000f28000c1e9d00 */
[----:B------:R-:W4:Y:S04]  /*2c90*/  LDG.E.128.CONSTANT R12, desc[UR6][R50.64+0x600] ;  /* 0x00060006320c7981 */ /* 0x000f28000c1e9d00 */
[----:B------:R-:W4:Y:S04]  /*2ca0*/  LDG.E.128.CONSTANT R16, desc[UR6][R50.64+0x800] ;  /* 0x0008000632107981 */ /* 0x000f28000c1e9d00 */
[----:B------:R-:W4:Y:S01]  /*2cb0*/  LDG.E.128.CONSTANT R20, desc[UR6][R50.64+0xa00] ;  /* 0x000a000632147981 */ /* 0x000f22000c1e9d00 */
[C---:B------:R-:W-:Y:S01]  /*2cc0*/  @!P1 IADD3 R29, PT, PT, R5.reuse, 0x2, RZ ;  /* 0x00000002051d9810 */ /* 0x040fe20007ffe0ff */
[C---:B------:R-:W-:Y:S01]  /*2cd0*/  @!P1 VIADD R35, R5.reuse, 0x1 ;  /* 0x0000000105239836 */ /* 0x040fe20000000000 */
[----:B------:R-:W-:-:S02]  /*2ce0*/  @!P1 IADD3 R33, PT, PT, R5, 0x1, RZ ;  /* 0x0000000105219810 */ /* 0x000fc40007ffe0ff */
[-C--:B------:R-:W-:Y:S02]  /*2cf0*/  @!P1 ISETP.GE.AND P0, PT, R29, R72.reuse, PT ;  /* 0x000000481d00920c */ /* 0x080fe40003f06270 */
[----:B------:R-:W4:Y:S01]  /*2d00*/  LDG.E.128.CONSTANT R28, desc[UR6][R50.64+0xc00] ;  /* 0x000c0006321c7981 */ /* 0x000f22000c1e9d00 */
[----:B------:R-:W-:Y:S02]  /*2d10*/  IADD3 R49, PT, PT, R5, -0x1, RZ ;  /* 0xffffffff05317810 */ /* 0x000fe40007ffe0ff */
[-C--:B------:R-:W-:Y:S02]  /*2d20*/  @!P1 ISETP.GE.AND P3, PT, R33, R72.reuse, PT ;  /* 0x000000482100920c */ /* 0x080fe40003f66270 */
[-C--:B------:R-:W-:Y:S02]  /*2d30*/  @!P1 ISETP.GE.AND P4, PT, R5, R72.reuse, PT ;  /* 0x000000480500920c */ /* 0x080fe40003f86270 */
[----:B------:R-:W-:Y:S02]  /*2d40*/  @!P1 ISETP.GE.AND P2, PT, R49, R72, PT ;  /* 0x000000483100920c */ /* 0x000fe40003f46270 */
[----:B------:R-:W-:-:S02]  /*2d50*/  @!P1 IADD3 R33, PT, PT, R5, 0x2, RZ ;  /* 0x0000000205219810 */ /* 0x000fc40007ffe0ff */
[-C--:B------:R-:W-:Y:S02]  /*2d60*/  @!P1 ISETP.GE.AND P5, PT, R35, R72.reuse, PT ;  /* 0x000000482300920c */ /* 0x080fe40003fa6270 */
[C---:B------:R-:W-:Y:S01]  /*2d70*/  @!P1 ISETP.GE.AND P6, PT, R5.reuse, R72, PT ;  /* 0x000000480500920c */ /* 0x040fe20003fc6270 */
[C---:B------:R-:W-:Y:S01]  /*2d80*/  @!P1 VIADD R37, R5.reuse, 0x2 ;  /* 0x0000000205259836 */ /* 0x040fe20000000000 */
[C---:B------:R-:W-:Y:S02]  /*2d90*/  @!P1 IADD3 R39, PT, PT, R5.reuse, 0x2, RZ ;  /* 0x0000000205279810 */ /* 0x040fe40007ffe0ff */
[----:B-----5:R-:W-:Y:S02]  /*2da0*/  @!P1 IADD3 R71, PT, PT, R5, 0x1, RZ ;  /* 0x0000000105479810 */ /* 0x020fe40007ffe0ff */
[----:B--2---:R-:W-:Y:S02]  /*2db0*/  @!P1 FSEL R41, R41, RZ, !P4 ;  /* 0x000000ff29299208 */ /* 0x004fe40006000000 */
[----:B------:R-:W-:-:S02]  /*2dc0*/  @!P1 FSEL R40, R40, RZ, !P2 ;  /* 0x000000ff28289208 */ /* 0x000fc40005000000 */
[-C--:B------:R-:W-:Y:S02]  /*2dd0*/  @!P1 ISETP.GE.AND P4, PT, R33, R72.reuse, PT ;  /* 0x000000482100920c */ /* 0x080fe40003f86270 */
[-C--:B------:R-:W-:Y:S02]  /*2de0*/  @!P1 ISETP.GE.AND P2, PT, R49, R72.reuse, PT ;  /* 0x000000483100920c */ /* 0x080fe40003f46270 */
[----:B------:R-:W-:Y:S02]  /*2df0*/  @!P1 IADD3 R33, PT, PT, R5, 0x1, RZ ;  /* 0x0000000105219810 */ /* 0x000fe40007ffe0ff */
[----:B---3--:R-:W-:Y:S02]  /*2e00*/  @!P1 FSEL R44, R44, RZ, !P2 ;  /* 0x000000ff2c2c9208 */ /* 0x008fe40005000000 */
[----:B------:R-:W-:Y:S02]  /*2e10*/  @!P1 ISETP.GE.AND P2, PT, R33, R72, PT ;  /* 0x000000482100920c */ /* 0x000fe40003f46270 */
[----:B------:R-:W2:Y:S01]  /*2e20*/  LDG.E.128.CONSTANT R32, desc[UR6][R50.64+0xe00] ;  /* 0x000e000632207981 */ /* 0x000ea2000c1e9d00 */
[----:B------:R-:W-:Y:S01]  /*2e30*/  @!P1 FSEL R45, R45, RZ, !P6 ;  /* 0x000000ff2d2d9208 */ /* 0x000fe20007000000 */
[----:B0-----:R-:W-:Y:S01]  /*2e40*/  FMUL.FTZ R41, R25, R41 ;  /* 0x0000002919297220 */ /* 0x001fe20000410000 */
[----:B------:R-:W-:-:S03]  /*2e50*/  @!P1 FSEL R46, R46, RZ, !P5 ;  /* 0x000000ff2e2e9208 */ /* 0x000fc60006800000 */
[----:B------:R-:W-:Y:S01]  /*2e60*/  FMUL.FTZ R45, R25, R45 ;  /* 0x0000002d192d7220 */ /* 0x000fe20000410000 */
[----:B------:R-:W-:-:S03]  /*2e70*/  @!P1 FSEL R42, R42, RZ, !P3 ;  /* 0x000000ff2a2a9208 */ /* 0x000fc60005800000 */
[C---:B------:R-:W-:Y:S01]  /*2e80*/  FFMA.FTZ R45, R24.reuse, R44, R45 ;  /* 0x0000002c182d7223 */ /* 0x040fe2000001002d */
[----:B------:R-:W-:Y:S01]  /*2e90*/  @!P1 ISETP.GE.AND P3, PT, R37, R72, PT ;  /* 0x000000482500920c */ /* 0x000fe20003f66270 */
[----:B------:R-:W-:Y:S01]  /*2ea0*/  FFMA.FTZ R41, R24, R40, R41 ;  /* 0x0000002818297223 */ /* 0x000fe20000010029 */
[----:B------:R-:W-:Y:S01]  /*2eb0*/  @!P1 ISETP.GE.AND P5, PT, R39, R72, PT ;  /* 0x000000482700920c */ /* 0x000fe20003fa6270 */
[C---:B------:R-:W-:Y:S01]  /*2ec0*/  FFMA.FTZ R76, R26.reuse, R46, R45 ;  /* 0x0000002e1a4c7223 */ /* 0x040fe2000001002d */
[----:B------:R-:W-:Y:S01]  /*2ed0*/  @!P1 FSEL R47, R47, RZ, !P4 ;  /* 0x000000ff2f2f9208 */ /* 0x000fe20006000000 */
[----:B------:R-:W3:Y:S01]  /*2ee0*/  LDG.E.128.CONSTANT R36, desc[UR6][R50.64+0x1000] ;  /* 0x0010000632247981 */ /* 0x000ee2000c1e9d00 */
[----:B------:R-:W-:Y:S01]  /*2ef0*/  @!P1 FSEL R43, R43, RZ, !P0 ;  /* 0x000000ff2b2b9208 */ /* 0x000fe20004000000 */
[C---:B------:R-:W-:Y:S01]  /*2f00*/  @!P1 VIADD R45, R5.reuse, 0x2 ;  /* 0x00000002052d9836 */ /* 0x040fe20000000000 */
[-C--:B------:R-:W-:Y:S02]  /*2f10*/  @!P1 ISETP.GE.AND P4, PT, R5, R72.reuse, PT ;  /* 0x000000480500920c */ /* 0x080fe40003f86270 */
[----:B------:R-:W-:Y:S01]  /*2f20*/  @!P1 ISETP.GE.AND P0, PT, R49, R72, PT ;  /* 0x000000483100920c */ /* 0x000fe20003f06270 */
[----:B------:R-:W-:Y:S01]  /*2f30*/  FFMA.FTZ R42, R26, R42, R41 ;  /* 0x0000002a1a2a7223 */ /* 0x000fe20000010029 */
[----:B------:R-:W-:-:S02]  /*2f40*/  @!P1 IADD3 R41, PT, PT, R5, 0x1, RZ ;  /* 0x0000000105299810 */ /* 0x000fc40007ffe0ff */
[----:B----4-:R-:W-:Y:S02]  /*2f50*/  @!P1 FSEL R9, R9, RZ, !P4 ;  /* 0x000000ff09099208 */ /* 0x010fe40006000000 */
[----:B------:R-:W-:Y:S02]  /*2f60*/  @!P1 FSEL R8, R8, RZ, !P0 ;  /* 0x000000ff08089208 */ /* 0x000fe40004000000 */
[----:B------:R-:W-:Y:S02]  /*2f70*/  @!P1 FSEL R10, R10, RZ, !P2 ;  /* 0x000000ff0a0a9208 */ /* 0x000fe40005000000 */
[-C--:B------:R-:W-:Y:S02]  /*2f80*/  @!P1 ISETP.GE.AND P6, PT, R71, R72.reuse, PT ;  /* 0x000000484700920c */ /* 0x080fe40003fc6270 */
[-C--:B------:R-:W-:Y:S02]  /*2f90*/  @!P1 ISETP.GE.AND P0, PT, R45, R72.reuse, PT ;  /* 0x000000482d00920c */ /* 0x080fe40003f06270 */
[----:B------:R-:W-:-:S02]  /*2fa0*/  @!P1 ISETP.GE.AND P2, PT, R49, R72, PT ;  /* 0x000000483100920c */ /* 0x000fc40003f46270 */
[----:B------:R-:W-:Y:S02]  /*2fb0*/  @!P1 IADD3 R45, PT, PT, R5, 0x1, RZ ;  /* 0x00000001052d9810 */ /* 0x000fe40007ffe0ff */
[----:B------:R-:W-:Y:S01]  /*2fc0*/  @!P1 ISETP.GE.AND P4, PT, R41, R72, PT ;  /* 0x000000482900920c */ /* 0x000fe20003f86270 */
[----:B------:R-:W-:Y:S01]  /*2fd0*/  FMUL.FTZ R41, R25, R9 ;  /* 0x0000000919297220 */ /* 0x000fe20000410000 */
        /* <DEDUP_REMOVED lines=8> */
[----:B------:R-:W-:Y:S01]  /*3060*/  @!P1 IADD3 R45, PT, PT, R5, 0x2, RZ ;  /* 0x00000002052d9810 */ /* 0x000fe20007ffe0ff */
[----:B------:R-:W-:Y:S01]  /*3070*/  FFMA.FTZ R9, R27, R43, R42 ;  /* 0x0000002b1b097223 */ /* 0x000fe2000001002a */
[----:B------:R-:W-:Y:S01]  /*3080*/  FFMA.FTZ R71, R24, R8, R41 ;  /* 0x0000000818477223 */ /* 0x000fe20000010029 */
[----:B------:R-:W-:Y:S01]  /*3090*/  @!P1 FSEL R13, R13, RZ, !P2 ;  /* 0x000000ff0d0d9208 */ /* 0x000fe20005000000 */
[----:B------:R-:W4:Y:S01]  /*30a0*/  LDG.E.128.CONSTANT R40, desc[UR6][R50.64+0x1200] ;  /* 0x0012000632287981 */ /* 0x000f22000c1e9d00 */
[----:B------:R-:W-:-:S02]  /*30b0*/  @!P1 FSEL R16, R16, RZ, !P6 ;  /* 0x000000ff10109208 */ /* 0x000fc40007000000 */
[----:B------:R-:W-:Y:S02]  /*30c0*/  @!P1 FSEL R17, R17, RZ, !P5 ;  /* 0x000000ff11119208 */ /* 0x000fe40006800000 */
[-C--:B------:R-:W-:Y:S02]  /*30d0*/  @!P1 ISETP.GE.AND P2, PT, R45, R72.reuse, PT ;  /* 0x000000482d00920c */ /* 0x080fe40003f46270 */
[-C--:B------:R-:W-:Y:S02]  /*30e0*/  @!P1 ISETP.GE.AND P6, PT, R49, R72.reuse, PT ;  /* 0x000000483100920c */ /* 0x080fe40003fc6270 */
[----:B------:R-:W-:Y:S01]  /*30f0*/  @!P1 ISETP.GE.AND P5, PT, R5, R72, PT ;  /* 0x000000480500920c */ /* 0x000fe20003fa6270 */
[----:B------:R-:W-:Y:S01]  /*3100*/  FFMA.FTZ R76, R27, R47, R76 ;  /* 0x0000002f1b4c7223 */ /* 0x000fe2000001004c */
[----:B------:R-:W-:Y:S01]  /*3110*/  @!P1 FSEL R18, R18, RZ, !P4 ;  /* 0x000000ff12129208 */ /* 0x000fe20006000000 */
[----:B------:R-:W4:Y:S01]  /*3120*/  LDG.E.128.CONSTANT R44, desc[UR6][R50.64+0x1400] ;  /* 0x00140006322c7981 */ /* 0x000f22000c1e9d00 */
        /* <DEDUP_REMOVED lines=11> */
[----:B------:R-:W4:Y:S01]  /*31e0*/  LDG.E.128.CONSTANT R48, desc[UR6][R50.64+0x1600] ;  /* 0x0016000632307981 */ /* 0x000f22000c1e9d00 */
[----:B------:R-:W-:Y:S01]  /*31f0*/  FFMA.FTZ R10, R26, R10, R71 ;  /* 0x0000000a1a0a7223 */ /* 0x000fe20000010047 */
[----:B------:R-:W-:-:S03]  /*3200*/  @!P1 FSEL R28, R28, RZ, !P4 ;  /* 0x000000ff1c1c9208 */ /* 0x000fc60006000000 */
[----:B------:R-:W-:Y:S01]  /*3210*/  FFMA.FTZ R11, R27, R11, R10 ;  /* 0x0000000b1b0b7223 */ /* 0x000fe2000001000a */
[----:B------:R-:W-:-:S03]  /*3220*/  @!P1 ISETP.GE.AND P4, PT, R5, R72, PT ;  /* 0x000000480500920c */ /* 0x000fc60003f86270 */
[----:B------:R-:W-:Y:S01]  /*3230*/  FADD.FTZ R62, R11, R62 ;  /* 0x0000003e0b3e7221 */ /* 0x000fe20000010000 */
[----:B------:R-:W-:Y:S02]  /*3240*/  @!P1 IADD3 R11, PT, PT, R5, 0x1, RZ ;  /* 0x00000001050b9810 */ /* 0x000fe40007ffe0ff */
[----:B------:R-:W-:Y:S02]  /*3250*/  @!P1 FSEL R29, R29, RZ, !P4 ;  /* 0x000000ff1d1d9208 */ /* 0x000fe40006000000 */
[----:B------:R-:W-:Y:S01]  /*3260*/  @!P1 ISETP.GE.AND P4, PT, R11, R72, PT ;  /* 0x000000480b00920c */ /* 0x000fe20003f86270 */
[----:B------:R-:W-:-:S03]  /*3270*/  @!P1 VIADD R11, R5, 0x2 ;  /* 0x00000002050b9836 */ /* 0x000fc60000000000 */
[----:B------:R-:W-:Y:S02]  /*3280*/  @!P1 FSEL R30, R30, RZ, !P4 ;  /* 0x000000ff1e1e9208 */ /* 0x000fe40006000000 */
[----:B------:R-:W-:Y:S02]  /*3290*/  @!P1 ISETP.GE.AND P4, PT, R11, R72, PT ;  /* 0x000000480b00920c */ /* 0x000fe40003f86270 */
[----:B------:R-:W-:Y:S02]  /*32a0*/  IADD3 R11, PT, PT, R65, 0x3, RZ ;  /* 0x00000003410b7810 */ /* 0x000fe40007ffe0ff */
[----:B------:R-:W-:Y:S02]  /*32b0*/  @!P1 FSEL R31, R31, RZ, !P4 ;  /* 0x000000ff1f1f9208 */ /* 0x000fe40006000000 */
[----:B------:R-:W-:Y:S02]  /*32c0*/  ISETP.GE.AND P4, PT, R11, R4, PT ;  /* 0x000000040b00720c */ /* 0x000fe40003f86270 */
[----:B------:R-:W-:Y:S01]  /*32d0*/  @!P1 IADD3 R11, PT, PT, R5, 0x1, RZ ;  /* 0x00000001050b9810 */ /* 0x000fe20007ffe0ff */
[----:B------:R-:W-:Y:S01]  /*32e0*/  FADD.FTZ R64, R9, R64 ;  /* 0x0000004009407221 */ /* 0x000fe20000010000 */
        /* <DEDUP_REMOVED lines=21> */
[----:B------:R-:W-:Y:S01]  /*3440*/  IADD3 R65, PT, PT, R65, 0x4, RZ ;  /* 0x0000000441417810 */ /* 0x000fe20007ffe0ff */
[----:B------:R-:W-:Y:S01]  /*3450*/  VIADD R69, R69, 0x4 ;  /* 0x0000000445457836 */ /* 0x000fe20000000000 */
[----:B------:R-:W-:-:S02]  /*3460*/  IADD3 R66, PT, PT, R66, 0x100, RZ ;  /* 0x0000010042427810 */ /* 0x000fc40007ffe0ff */
[----:B--2---:R-:W-:Y:S02]  /*3470*/  @!P1 FSEL R32, R32, RZ, !P0 ;  /* 0x000000ff20209208 */ /* 0x004fe40004000000 */
        /* <DEDUP_REMOVED lines=19> */
[----:B------:R-:W-:Y:S01]  /*35b0*/  @!P1 ISETP.GE.AND P6, PT, R11, R72, PT ;  /* 0x000000480b00920c */ /* 0x000fe20003fc6270 */
[----:B------:R-:W-:-:S02]  /*35c0*/  @!P1 VIADD R11, R5, 0x1 ;  /* 0x00000001050b9836 */ /* 0x000fc40000000000 */
[C---:B------:R-:W-:Y:S01]  /*35d0*/  FMUL.FTZ R33, R25.reuse, R33 ;  /* 0x0000002119217220 */ /* 0x040fe20000410000 */
[----:B------:R-:W-:Y:S01]  /*35e0*/  FMUL.FTZ R37, R25, R37 ;  /* 0x0000002519257220 */ /* 0x000fe20000410000 */
[----:B----4-:R-:W-:Y:S02]  /*35f0*/  @!P1 FSEL R40, R40, RZ, !P5 ;  /* 0x000000ff28289208 */ /* 0x010fe40006800000 */
        /* <DEDUP_REMOVED lines=17> */
[----:B------:R-:W-:-:S03]  /*3710*/  @!P1 ISETP.GE.AND P5, PT, R11, R72, PT ;  /* 0x000000480b00920c */ /* 0x000fc60003fa6270 */
        /* <DEDUP_REMOVED lines=29> */
.L_x_24118:
[----:B---34-:R-:W-:Y:S05]  /*38f0*/  BSYNC.RECONVERGENT B0 ;  /* 0x0000000000007941 */ /* 0x018fea0003800200 */
.L_x_24117:
[----:B------:R-:W3:Y:S01]  /*3900*/  SHFL.BFLY PT, R5, R64, 0x2, 0x1f ;  /* 0x0c401f0040057f89 */ /* 0x000ee200000e0000 */
[----:B------:R-:W4:Y:S01]  /*3910*/  S2UR UR5, SR_CgaCtaId ;  /* 0x00000000000579c3 */ /* 0x000f220000008800 */
[----:B--2---:R-:W-:Y:S01]  /*3920*/  LOP3.LUT R14, R52, 0x3, RZ, 0xc0, !PT ;  /* 0x00000003340e7812 */ /* 0x004fe200078ec0ff */
[----:B------:R-:W-:Y:S01]  /*3930*/  UMOV UR4, 0x400 ;  /* 0x0000040000047882 */ /* 0x000fe20000000000 */
[----:B------:R-:W2:Y:S01]  /*3940*/  SHFL.BFLY PT, R4, R63, 0x2, 0x1f ;  /* 0x0c401f003f047f89 */ /* 0x000ea200000e0000 */
[----:B------:R-:W-:Y:S01]  /*3950*/  SHF.R.U32.HI R26, RZ, 0x2, R6 ;  /* 0x00000002ff1a7819 */ /* 0x000fe20000011606 */
[----:B------:R-:W-:Y:S01]  /*3960*/  UIADD3 UR4, UPT, UPT, UR4, 0x1a0, URZ ;  /* 0x000001a004047890 */ /* 0x000fe2000fffe0ff */
[----:B------:R-:W-:Y:S01]  /*3970*/  ISETP.NE.AND P2, PT, R14, RZ, PT ;  /* 0x000000ff0e00720c */ /* 0x000fe20003f45270 */
[----:B------:R-:W0:Y:S01]  /*3980*/  SHFL.BFLY PT, R9, R62, 0x2, 0x1f ;  /* 0x0c401f003e097f89 */ /* 0x000e2200000e0000 */
[C---:B------:R-:W-:Y:S01]  /*3990*/  LOP3.LUT R23, R52.reuse, 0x3c0, RZ, 0xc0, !PT ;  /* 0x000003c034177812 */ /* 0x040fe200078ec0ff */
[----:B------:R-:W-:Y:S01]  /*39a0*/  IMAD R26, R7, 0x60, R26 ;  /* 0x00000060071a7824 */ /* 0x000fe200078e021a */
[C---:B------:R-:W-:Y:S01]  /*39b0*/  LOP3.LUT R25, R52.reuse, 0x3e0, RZ, 0xc0, !PT ;  /* 0x000003e034197812 */ /* 0x040fe200078ec0ff */
[----:B------:R-:W0:Y:S01]  /*39c0*/  SHFL.BFLY PT, R8, R61, 0x2, 0x1f ;  /* 0x0c401f003d087f89 */ /* 0x000e2200000e0000 */
[----:B------:R-:W-:Y:S01]  /*39d0*/  ISETP.NE.OR P5, PT, R23, 0x40, P2 ;  /* 0x000000401700780c */ /* 0x000fe200017a5670 */
[----:B------:R-:W-:Y:S01]  /*39e0*/  BSSY.RECONVERGENT B0, `(.L_x_24120) ;  /* 0x0000041000007945 */ /* 0x000fe20003800200 */
[----:B------:R-:W-:Y:S01]  /*39f0*/  ISETP.NE.OR P4, PT, R25, 0x20, P2 ;  /* 0x000000201900780c */ /* 0x000fe20001785670 */
[----:B------:R-:W0:Y:S01]  /*3a00*/  SHFL.BFLY PT, R11, R60, 0x2, 0x1f ;  /* 0x0c401f003c0b7f89 */ /* 0x000e2200000e0000 */
[----:B------:R-:W-:-:S02]  /*3a10*/  LOP3.LUT P0, RZ, R52, 0x3c3, RZ, 0xc0, !PT ;  /* 0x000003c334ff7812 */ /* 0x000fc4000780c0ff */
[C---:B------:R-:W-:Y:S01]  /*3a20*/  LOP3.LUT P1, RZ, R52.reuse, 0x3e3, RZ, 0xc0, !PT ;  /* 0x000003e334ff7812 */ /* 0x040fe2000782c0ff */
[----:B-1----:R-:W1:Y:S01]  /*3a30*/  SHFL.BFLY PT, R10, R59, 0x2, 0x1f ;  /* 0x0c401f003b0a7f89 */ /* 0x002e6200000e0000 */
[----:B------:R-:W-:-:S03]  /*3a40*/  ISETP.GT.U32.AND P3, PT, R52, 0x1f, PT ;  /* 0x0000001f3400780c */ /* 0x000fc60003f64070 */
[----:B------:R-:W1:Y:S01]  /*3a50*/  SHFL.BFLY PT, R13, R58, 0x2, 0x1f ;  /* 0x0c401f003a0d7f89 */ /* 0x000e6200000e0000 */
[----:B---3--:R-:W-:Y:S01]  /*3a60*/  FADD.FTZ R5, R5, R64 ;  /* 0x0000004005057221 */ /* 0x008fe20000010000 */
[----:B----4-:R-:W-:Y:S02]  /*3a70*/  ULEA UR4, UR5, UR4, 0x18 ;  /* 0x0000000405047291 */ /* 0x010fe4000f8ec0ff */
[----:B------:R-:W3:Y:S01]  /*3a80*/  SHFL.BFLY PT, R12, R57, 0x2, 0x1f ;  /* 0x0c401f00390c7f89 */ /* 0x000ee200000e0000 */
[----:B--2---:R-:W-:-:S03]  /*3a90*/  FADD.FTZ R63, R4, R63 ;  /* 0x0000003f043f7221 */ /* 0x004fc60000010000 */
[----:B------:R-:W2:Y:S01]  /*3aa0*/  SHFL.BFLY PT, R15, R56, 0x2, 0x1f ;  /* 0x0c401f00380f7f89 */ /* 0x000ea200000e0000 */
[----:B0-----:R-:W-:Y:S01]  /*3ab0*/  FADD.FTZ R9, R9, R62 ;  /* 0x0000003e09097221 */ /* 0x001fe20000010000 */
[----:B------:R-:W-:Y:S02]  /*3ac0*/  LEA R26, R26, UR4, 0x2 ;  /* 0x000000041a1a7c11 */ /* 0x000fe4000f8e10ff */
[----:B------:R-:W0:Y:S01]  /*3ad0*/  SHFL.BFLY PT, R22, R55, 0x2, 0x1f ;  /* 0x0c401f0037167f89 */ /* 0x000e2200000e0000 */
[----:B------:R-:W-:-:S03]  /*3ae0*/  FADD.FTZ R61, R8, R61 ;  /* 0x0000003d083d7221 */ /* 0x000fc60000010000 */
[----:B------:R-:W4:Y:S01]  /*3af0*/  SHFL.BFLY PT, R17, R54, 0x2, 0x1f ;  /* 0x0c401f0036117f89 */ /* 0x000f2200000e0000 */
[----:B------:R-:W-:-:S03]  /*3b00*/  FADD.FTZ R11, R11, R60 ;  /* 0x0000003c0b0b7221 */ /* 0x000fc60000010000 */
[----:B------:R-:W4:Y:S01]  /*3b10*/  SHFL.BFLY PT, R24, R53, 0x2, 0x1f ;  /* 0x0c401f0035187f89 */ /* 0x000f2200000e0000 */
[----:B-1----:R-:W-:Y:S01]  /*3b20*/  FADD.FTZ R59, R10, R59 ;  /* 0x0000003b0a3b7221 */ /* 0x002fe20000010000 */
[----:B------:R-:W-:Y:S02]  /*3b30*/  FADD.FTZ R13, R13, R58 ;  /* 0x0000003a0d0d7221 */ /* 0x000fe40000010000 */
[----:B------:R-:W1:Y:S01]  /*3b40*/  SHFL.BFLY PT, R4, R5, 0x1, 0x1f ;  /* 0x0c201f0005047f89 */ /* 0x000e6200000e0000 */
[----:B---3--:R-:W-:-:S03]  /*3b50*/  FADD.FTZ R57, R12, R57 ;  /* 0x000000390c397221 */ /* 0x008fc60000010000 */
[----:B------:R-:W3:Y:S01]  /*3b60*/  SHFL.BFLY PT, R8, R63, 0x1, 0x1f ;  /* 0x0c201f003f087f89 */ /* 0x000ee200000e0000 */
[----:B--2---:R-:W-:-:S03]  /*3b70*/  FADD.FTZ R15, R15, R56 ;  /* 0x000000380f0f7221 */ /* 0x004fc60000010000 */
[----:B------:R-:W2:Y:S01]  /*3b80*/  SHFL.BFLY PT, R10, R9, 0x1, 0x1f ;  /* 0x0c201f00090a7f89 */ /* 0x000ea200000e0000 */
[----:B0-----:R-:W-:-:S03]  /*3b90*/  FADD.FTZ R22, R22, R55 ;  /* 0x0000003716167221 */ /* 0x001fc60000010000 */
[----:B------:R-:W0:Y:S01]  /*3ba0*/  SHFL.BFLY PT, R12, R61, 0x1, 0x1f ;  /* 0x0c201f003d0c7f89 */ /* 0x000e2200000e0000 */
[----:B----4-:R-:W-:-:S03]  /*3bb0*/  FADD.FTZ R54, R17, R54 ;  /* 0x0000003611367221 */ /* 0x010fc60000010000 */
[----:B------:R-:W4:Y:S01]  /*3bc0*/  SHFL.BFLY PT, R14, R11, 0x1, 0x1f ;  /* 0x0c201f000b0e7f89 */ /* 0x000f2200000e0000 */
[----:B------:R-:W-:-:S03]  /*3bd0*/  FADD.FTZ R24, R24, R53 ;  /* 0x0000003518187221 */ /* 0x000fc60000010000 */
[----:B------:R-:W4:Y:S04]  /*3be0*/  SHFL.BFLY PT, R16, R59, 0x1, 0x1f ;  /* 0x0c201f003b107f89 */ /* 0x000f2800000e0000 */
[----:B------:R-:W4:Y:S01]  /*3bf0*/  SHFL.BFLY PT, R18, R13, 0x1, 0x1f ;  /* 0x0c201f000d127f89 */ /* 0x000f2200000e0000 */
[----:B-1----:R-:W-:-:S03]  /*3c00*/  FADD.FTZ R5, R5, R4 ;  /* 0x0000000405057221 */ /* 0x002fc60000010000 */
        /* <DEDUP_REMOVED lines=9> */
[----:B------:R-:W-:Y:S01]  /*3ca0*/  FADD.FTZ R59, R59, R16 ;  /* 0x000000103b3b7221 */ /* 0x000fe20000010000 */
[----:B------:R-:W-:Y:S01]  /*3cb0*/  BAR.SYNC.DEFER_BLOCKING 0x0 ;  /* 0x0000000000007b1d */ /* 0x000fe20000010000 */
[----:B------:R-:W-:Y:S01]  /*3cc0*/  FADD.FTZ R13, R13, R18 ;  /* 0x000000120d0d7221 */ /* 0x000fe20000010000 */
[----:B-1----:R-:W-:Y:S01]  /*3cd0*/  FADD.FTZ R57, R57, R20 ;  /* 0x0000001439397221 */ /* 0x002fe20000010000 */
[----:B---3--:R-:W-:Y:S01]  /*3ce0*/  FADD.FTZ R15, R15, R6 ;  /* 0x000000060f0f7221 */ /* 0x008fe20000010000 */
[----:B--2---:R-:W-:Y:S01]  /*3cf0*/  FADD.FTZ R17, R22, R17 ;  /* 0x0000001116117221 */ /* 0x004fe20000010000 */
[----:B0-----:R-:W-:Y:S01]  /*3d00*/  FADD.FTZ R19, R54, R19 ;  /* 0x0000001336137221 */ /* 0x001fe20000010000 */
        /* <DEDUP_REMOVED lines=14> */
.L_x_24121:
[----:B------:R-:W-:Y:S05]  /*3df0*/  BSYNC.RECONVERGENT B0 ;  /* 0x0000000000007941 */ /* 0x000fea0003800200 */
.L_x_24120:
        /* <DEDUP_REMOVED lines=27> */
.L_x_24123:
[----:B------:R-:W-:Y:S05]  /*3fb0*/  BSYNC.RECONVERGENT B0 ;  /* 0x0000000000007941 */ /* 0x000fea0003800200 */
.L_x_24122:
        /* <DEDUP_REMOVED lines=15> */
.L_x_24125:
[----:B------:R-:W-:Y:S05]  /*40b0*/  BSYNC.RECONVERGENT B0 ;  /* 0x0000000000007941 */ /* 0x000fea0003800200 */
.L_x_24124:
        /* <DEDUP_REMOVED lines=27> */
.L_x_24127:
[----:B------:R-:W-:Y:S05]  /*4270*/  BSYNC.RECONVERGENT B0 ;  /* 0x0000000000007941 */ /* 0x000fea0003800200 */
.L_x_24126:
        /* <DEDUP_REMOVED lines=28> */
.L_x_24094:
[----:B------:R-:W-:Y:S01]  /*4440*/  HFMA2 R63, -RZ, RZ, 0, 1.847743988037109375e-06 ;  /* 0x0000001fff3f7431 */ /* 0x000fe200000001ff */
[----:B------:R-:W-:Y:S01]  /*4450*/  BSSY B1, `(.L_x_24128) ;  /* 0x0000006000017945 */ /* 0x000fe20003800000 */
[----:B------:R-:W-:Y:S01]  /*4460*/  IMAD.MOV.U32 R62, RZ, RZ, 0x1 ;  /* 0x00000001ff3e7424 */ /* 0x000fe200078e00ff */
[----:B------:R-:W-:-:S07]  /*4470*/  MOV R60, 0xffffffff ;  /* 0xffffffff003c7802 */ /* 0x000fce0000000f00 */
[----:B------:R-:W-:Y:S05]  /*4480*/  WARPSYNC.COLLECTIVE R60, `(.L_x_24129) ;  /* 0x000000003c087348 */ /* 0x000fea0003c00000 */
[----:B------:R0:W1:Y:S02]  /*4490*/  SHFL.BFLY P1, R61, R73, R62, R63 ;  /* 0x0c00003e493d7389 */ /* 0x000064000002003f */
[----:B01----:R-:W-:Y:S05]  /*44a0*/  ENDCOLLECTIVE ;  /* 0x000000000000791b */ /* 0x003fea0003800000 */
.L_x_24129:
[----:B------:R-:W-:Y:S05]  /*44b0*/  BSYNC B1 ;  /* 0x0000000000017941 */ /* 0x000fea0003800000 */
.L_x_24128:
[----:B------:R-:W-:Y:S01]  /*44c0*/  MOV R60, R61 ;  /* 0x0000003d003c7202 */ /* 0x000fe20000000f00 */
[----:B------:R-:W-:Y:S06]  /*44d0*/  BRA `(.L_x_24130) ;  /* 0xffffffc8002c7947 */ /* 0x000fec000383ffff */
.L_x_24096:
[----:B------:R-:W-:Y:S01]  /*44e0*/  HFMA2 R62, -RZ, RZ, 0, 9.5367431640625e-07 ;  /* 0x00000010ff3e7431 */ /* 0x000fe200000001ff */
[----:B------:R-:W-:Y:S01]  /*44f0*/  BSSY B0, `(.L_x_24131) ;  /* 0x0000007000007945 */ /* 0x000fe20003800000 */
[----:B0-----:R-:W-:Y:S01]  /*4500*/  IMAD.MOV.U32 R73, RZ, RZ, R68 ;  /* 0x000000ffff497224 */ /* 0x001fe200078e0044 */
[----:B------:R-:W-:Y:S02]  /*4510*/  MOV R63, 0x1f ;  /* 0x0000001f003f7802 */ /* 0x000fe40000000f00 */
[----:B------:R-:W-:-:S07]  /*4520*/  MOV R60, 0xffffffff ;  /* 0xffffffff003c7802 */ /* 0x000fce0000000f00 */
[----:B-----5:R-:W-:Y:S05]  /*4530*/  WARPSYNC.COLLECTIVE R60, `(.L_x_24132) ;  /* 0x000000003c087348 */ /* 0x020fea0003c00000 */
[----:B------:R0:W1:Y:S02]  /*4540*/  SHFL.BFLY P1, R61, R73, R62, R63 ;  /* 0x0c00003e493d7389 */ /* 0x000064000002003f */
[----:B01---5:R-:W-:Y:S05]  /*4550*/  ENDCOLLECTIVE ;  /* 0x000000000000791b */ /* 0x023fea0003800000 */
.L_x_24132:
[----:B------:R-:W-:Y:S05]  /*4560*/  BSYNC B0 ;  /* 0x0000000000007941 */ /* 0x000fea0003800000 */
.L_x_24131:
        /* <DEDUP_REMOVED lines=9> */
.L_x_24133:
[----:B------:R-:W-:Y:S01]  /*4600*/  HFMA2 R62, -RZ, RZ, 0, 2.384185791015625e-07 ;  /* 0x00000004ff3e7431 */ /* 0x000fe200000001ff */
[----:B------:R-:W-:-:S04]  /*4610*/  MOV R8, R61 ;  /* 0x0000003d00087202 */ /* 0x000fc80000000f00 */
[----:B------:R-:W-:-:S04]  /*4620*/  FMNMX.FTZ R8, R9, R8, !PT ;  /* 0x0000000809087209 */ /* 0x000fc80007810000 */
[----:B------:R-:W-:-:S07]  /*4630*/  MOV R73, R8 ;  /* 0x0000000800497202 */ /* 0x000fce0000000f00 */
[----:B------:R-:W-:Y:S05]  /*4640*/  WARPSYNC.COLLECTIVE R60, `(.L_x_24134) ;  /* 0x000000003c087348 */ /* 0x000fea0003c00000 */
[----:B------:R0:W1:Y:S02]  /*4650*/  SHFL.BFLY P1, R61, R73, R62, R63 ;  /* 0x0c00003e493d7389 */ /* 0x000064000002003f */
[----:B01----:R-:W-:Y:S05]  /*4660*/  ENDCOLLECTIVE ;  /* 0x000000000000791b */ /* 0x003fea0003800000 */
.L_x_24134:
[----:B------:R-:W-:Y:S02]  /*4670*/  HFMA2 R62, -RZ, RZ, 0, 1.1920928955078125e-07 ;  /* 0x00000002ff3e7431 */ /* 0x000fe400000001ff */
[----:B------:R-:W-:-:S05]  /*4680*/  IMAD.MOV.U32 R11, RZ, RZ, R61 ;  /* 0x000000ffff0b7224 */ /* 0x000fca00078e003d */
[----:B------:R-:W-:-:S04]  /*4690*/  FMNMX.FTZ R11, R8, R11, !PT ;  /* 0x0000000b080b7209 */ /* 0x000fc80007810000 */
[----:B------:R-:W-:-:S07]  /*46a0*/  MOV R73, R11 ;  /* 0x0000000b00497202 */ /* 0x000fce0000000f00 */
[----:B------:R-:W-:Y:S05]  /*46b0*/  WARPSYNC.COLLECTIVE R60, `(.L_x_24135) ;  /* 0x000000003c087348 */ /* 0x000fea0003c00000 */
[----:B------:R0:W1:Y:S02]  /*46c0*/  SHFL.BFLY P1, R61, R73, R62, R63 ;  /* 0x0c00003e493d7389 */ /* 0x000064000002003f */
[----:B01----:R-:W-:Y:S05]  /*46d0*/  ENDCOLLECTIVE ;  /* 0x000000000000791b */ /* 0x003fea0003800000 */
.L_x_24135:
[----:B------:R-:W-:Y:S01]  /*46e0*/  MOV R10, R61 ;  /* 0x0000003d000a7202 */ /* 0x000fe20000000f00 */
[----:B------:R-:W-:Y:S06]  /*46f0*/  BRA `(.L_x_24136) ;  /* 0xffffffc8002c7947 */ /* 0x000fec000383ffff */
.L_x_24137:
        /* <DEDUP_REMOVED lines=16> */
.L_x_26027:


//--------------------- .text._ZN4vllm25paged_attention_v1_kernelIffLi80ELi16ELi128ELNS_18Fp8KVCacheDataTypeE0ELb0EEEvPT_PKS2_PKT0_S8_ifPKiSA_iPKfiiiSC_SC_iiiii --------------------------
	.section	.text._ZN4vllm25paged_attention_v1_kernelIffLi80ELi16ELi128ELNS_18Fp8KVCacheDataTypeE0ELb0EEEvPT_PKS2_PKT0_S8_ifPKiSA_iPKfiiiSC_SC_iiiii,"ax",@progbits
	.align	128
        .global         _ZN4vllm25paged_attention_v1_kernelIffLi80ELi16ELi128ELNS_18Fp8KVCacheDataTypeE0ELb0EEEvPT_PKS2_PKT0_S8_ifPKiSA_iPKfiiiSC_SC_iiiii
        .type           _ZN4vllm25paged_attention_v1_kernelIffLi80ELi16ELi128ELNS_18Fp8KVCacheDataTypeE0ELb0EEEvPT_PKS2_PKT0_S8_ifPKiSA_iPKfiiiSC_SC_iiiii,@function
        .size           _ZN4vllm25paged_attention_v1_kernelIffLi80ELi16ELi128ELNS_18Fp8KVCacheDataTypeE0ELb0EEEvPT_PKS2_PKT0_S8_ifPKiSA_iPKfiiiSC_SC_iiiii,(.L_x_26028 - _ZN4vllm25paged_attention_v1_kernelIffLi80ELi16ELi128ELNS_18Fp8KVCacheDataTypeE0ELb0EEEvPT_PKS2_PKT0_S8_ifPKiSA_iPKfiiiSC_SC_iiiii)
        .other          _ZN4vllm25paged_attention_v1_kernelIffLi80ELi16ELi128ELNS_18Fp8KVCacheDataTypeE0ELb0EEEvPT_PKS2_PKT0_S8_ifPKiSA_iPKfiiiSC_SC_iiiii,@"STO_CUDA_ENTRY STV_DEFAULT"
_ZN4vllm25paged_attention_v1_kernelIffLi80ELi16ELi128ELNS_18Fp8KVCacheDataTypeE0ELb0EEEvPT_PKS2_PKT0_S8_ifPKiSA_iPKfiiiSC_SC_iiiii:
.text._ZN4vllm25paged_attention_v1_kernelIffLi80ELi16ELi128ELNS_18Fp8KVCacheDataTypeE0ELb0EEEvPT_PKS2_PKT0_S8_ifPKiSA_iPKfiiiSC_SC_iiiii:
        /* <DEDUP_REMOVED lines=9> */
[----:B------:R-:W-:Y:S01]  /*0090*/  MOV R48, 0x400 ;  /* 0x0000040000307802 */ /* 0x000fe20000000f00 */
[----:B------:R-:W1:Y:S01]  /*00a0*/  LDCU UR7, c[0x0][0x3cc] ;  /* 0x00007980ff0777ac */ /* 0x000e620008000800 */
[----:B------:R-:W1:Y:S01]  /*00b0*/  LDCU UR12, c[0x0][0x3a4] ;  /* 0x00007480ff0c77ac */ /* 0x000e620008000800 */
        /* <DEDUP_REMOVED lines=9> */
[----:B------:R-:W-:Y:S01]  /*0150*/  @!P1 IMAD R4, R2, 0x50, RZ ;  /* 0x0000005002049824 */ /* 0x000fe200078e02ff */
[----:B------:R-:W-:Y:S02]  /*0160*/  @!P1 SHF.L.U32 R3, R5, 0x1, RZ ;  /* 0x0000000105039819 */ /* 0x000fe400000006ff */
[----:B------:R-:W-:Y:S02]  /*0170*/  ISETP.NE.AND.EX P0, PT, R13, RZ, PT, P0 ;  /* 0x000000ff0d00720c */ /* 0x000fe40003f05300 */
[----:B------:R-:W-:Y:S02]  /*0180*/  @!P1 IADD3 R3, P2, P3, R3, R0, R4 ;  /* 0x0000000003039210 */ /* 0x000fe40007b5e004 */
[----:B------:R-:W-:-:S04]  /*0190*/  SHF.R.S32.HI R0, RZ, 0x1f, R0 ;  /* 0x0000001fff007819 */ /* 0x000fc80000011400 */
[----:B------:R-:W-:-:S05]  /*01a0*/  @!P1 IADD3.X R0, PT, PT, RZ, R0, RZ, P2, P3 ;  /* 0x00000000ff009210 */ /* 0x000fca00017e64ff */
[----:B------:R-:W4:Y:S01]  /*01b0*/  @P0 LDC.64 R12, c[0x0][0x3c0] ;  /* 0x0000f000ff0c0b82 */ /* 0x000f220000000a00 */
[----:B---3--:R-:W-:-:S04]  /*01c0*/  @!P1 LEA R8, P2, R3, R8, 0x2 ;  /* 0x0000000803089211 */ /* 0x008fc800078410ff */
[----:B------:R-:W-:-:S06]  /*01d0*/  @!P1 LEA.HI.X R9, R3, R9, R0, 0x2, P2 ;  /* 0x0000000903099211 */ /* 0x000fcc00010f1400 */
[----:B------:R-:W3:Y:S01]  /*01e0*/  @!P1 LDG.E.64.CONSTANT R8, desc[UR8][R8.64] ;  /* 0x0000000808089981 */ /* 0x000ee2000c1e9b00 */
[----:B------:R-:W0:Y:S08]  /*01f0*/  I2F.RP R3, R14 ;  /* 0x0000000e00037306 */ /* 0x000e300000209400 */
[----:B0-----:R-:W0:Y:S01]  /*0200*/  MUFU.RCP R3, R3 ;  /* 0x0000000300037308 */ /* 0x001e220000001000 */
[----:B------:R-:W1:Y:S01]  /*0210*/  LDC R4, c[0x0][0x370] ;  /* 0x0000dc00ff047b82 */ /* 0x000e620000000800 */
[----:B0-----:R-:W-:-:S06]  /*0220*/  IADD3 R6, PT, PT, R3, 0xffffffe, RZ ;  /* 0x0ffffffe03067810 */ /* 0x001fcc0007ffe0ff */
[----:B------:R0:W0:Y:S01]  /*0230*/  F2I.FTZ.U32.TRUNC.NTZ R7, R6 ;  /* 0x0000000600077305 */ /* 0x000022000021f000 */
[----:B------:R-:W-:Y:S02]  /*0240*/  IMAD.MOV.U32 R0, RZ, RZ, RZ ;  /* 0x000000ffff007224 */ /* 0x000fe400078e00ff */
[----:B----4-:R-:W-:-:S05]  /*0250*/  @P0 IMAD.WIDE.U32 R12, R2, 0x4, R12 ;  /* 0x00000004020c0825 */ /* 0x010fca00078e000c */
[----:B------:R1:W5:Y:S01]  /*0260*/  @P0 LDG.E.CONSTANT R0, desc[UR8][R12.64] ;  /* 0x000000080c000981 */ /* 0x000362000c1e9900 */
[----:B0-----:R-:W-:Y:S02]  /*0270*/  HFMA2 R6, -RZ, RZ, 0, 0 ;  /* 0x00000000ff067431 */ /* 0x001fe400000001ff */
[----:B------:R-:W-:-:S04]  /*0280*/  IMAD.MOV R15, RZ, RZ, -R7 ;  /* 0x000000ffff0f7224 */ /* 0x000fc800078e0a07 */
        /* <DEDUP_REMOVED lines=15> */
[----:B------:R-:W-:Y:S02]  /*0380*/  @!P3 IADD3 R17, PT, PT, -R17, RZ, RZ ;  /* 0x000000ff1111b210 */ /* 0x000fe40007ffe1ff */
[----:B------:R-:W-:-:S04]  /*0390*/  @!P2 LOP3.LUT R17, RZ, R11, RZ, 0x33, !PT ;  /* 0x0000000bff11a212 */ /* 0x000fc800078e33ff */
[----:B------:R-:W-:-:S04]  /*03a0*/  IABS R15, R17 ;  /* 0x00000011000f7213 */ /* 0x000fc80000000000 */
[----:B------:R-:W0:Y:S08]  /*03b0*/  I2F.RP R3, R15 ;  /* 0x0000000f00037306 */ /* 0x000e300000209400 */
[----:B0-----:R-:W0:Y:S02]  /*03c0*/  MUFU.RCP R3, R3 ;  /* 0x0000000300037308 */ /* 0x001e240000001000 */
[----:B0-----:R-:W-:-:S06]  /*03d0*/  IADD3 R12, PT, PT, R3, 0xffffffe, RZ ;  /* 0x0ffffffe030c7810 */ /* 0x001fcc0007ffe0ff */
[----:B------:R0:W1:Y:S01]  /*03e0*/  F2I.FTZ.U32.TRUNC.NTZ R13, R12 ;  /* 0x0000000c000d7305 */ /* 0x000062000021f000 */
[----:B------:R-:W4:Y:S01]  /*03f0*/  S2R R7, SR_CgaCtaId ;  /* 0x0000000000077919 */ /* 0x000f220000008800 */
[----:B------:R-:W-:Y:S02]  /*0400*/  IABS R6, R17 ;  /* 0x0000001100067213 */ /* 0x000fe40000000000 */
[----:B0-----:R-:W-:Y:S01]  /*0410*/  MOV R12, RZ ;  /* 0x000000ff000c7202 */ /* 0x001fe20000000f00 */
        /* <DEDUP_REMOVED lines=9> */
[----:B----4-:R-:W-:Y:S02]  /*04b0*/  LEA R11, R7, R48, 0x18 ;  /* 0x00000030070b7211 */ /* 0x010fe400078ec0ff */
[----:B------:R-:W-:-:S03]  /*04c0*/  LOP3.LUT R2, R2, R17, RZ, 0x3c, !PT ;  /* 0x0000001102027212 */ /* 0x000fc600078e3cff */
[----:B------:R-:W-:-:S04]  /*04d0*/  IMAD R51, R6, 0xa0, R11 ;  /* 0x000000a006337824 */ /* 0x000fc800078e020b */
[----:B------:R-:W-:Y:S01]  /*04e0*/  @!P2 IMAD.IADD R4, R4, 0x1, -R15 ;  /* 0x000000010404a824 */ /* 0x000fe200078e0a0f */
[----:B------:R-:W-:-:S04]  /*04f0*/  ISETP.GE.AND P3, PT, R2, RZ, PT ;  /* 0x000000ff0200720c */ /* 0x000fc80003f66270 */
[----:B------:R-:W-:Y:S02]  /*0500*/  ISETP.GE.U32.AND P0, PT, R4, R15, PT ;  /* 0x0000000f0400720c */ /* 0x000fe40003f06070 */
[----:B------:R-:W-:Y:S01]  /*0510*/  SHF.R.U32.HI R6, RZ, 0x1, R5 ;  /* 0x00000001ff067819 */ /* 0x000fe20000011605 */
[----:B------:R-:W-:-:S03]  /*0520*/  @!P2 VIADD R3, R3, 0x1 ;  /* 0x000000010303a836 */ /* 0x000fc60000000000 */
[----:B------:R-:W-:-:S07]  /*0530*/  @!P1 LEA R4, R6, R51, 0x3 ;  /* 0x0000003306049211 */ /* 0x000fce00078e18ff */
[----:B------:R-:W-:Y:S02]  /*0540*/  @P0 IADD3 R3, PT, PT, R3, 0x1, RZ ;  /* 0x0000000103030810 */ /* 0x000fe40007ffe0ff */
[----:B--2---:R-:W-:-:S04]  /*0550*/  IADD3 R11, PT, PT, R61, 0xf, RZ ;  /* 0x0000000f3d0b7810 */ /* 0x004fc80007ffe0ff */
[----:B------:R-:W-:-:S04]  /*0560*/  SHF.R.S32.HI R2, RZ, 0x1f, R11 ;  /* 0x0000001fff027819 */ /* 0x000fc8000001140b */
[----:B------:R-:W-:Y:S02]  /*0570*/  LEA.HI R11, R2, R11, RZ, 0x4 ;  /* 0x0000000b020b7211 */ /* 0x000fe400078f20ff */
[----:B------:R-:W-:Y:S02]  /*0580*/  SHF.R.U32.HI R2, RZ, 0x5, R5 ;  /* 0x00000005ff027819 */ /* 0x000fe40000011605 */
[----:B------:R-:W-:-:S04]  /*0590*/  SHF.R.S32.HI R11, RZ, 0x4, R11 ;  /* 0x00000004ff0b7819 */ /* 0x000fc8000001140b */
[----:B------:R-:W-:Y:S01]  /*05a0*/  ISETP.GE.AND P0, PT, R2, R11, PT ;  /* 0x0000000b0200720c */ /* 0x000fe20003f06270 */
[----:B------:R-:W-:Y:S01]  /*05b0*/  IMAD R53, R10, UR4, RZ ;  /* 0x000000040a357c24 */ /* 0x000fe2000f8e02ff */
[----:B------:R-:W-:Y:S01]  /*05c0*/  BSSY B0, `(.L_x_24138) ;  /* 0x000008d000007945 */ /* 0x000fe20003800000 */
[----:B------:R-:W-:Y:S01]  /*05d0*/  @!P3 IADD3 R3, PT, PT, -R3, RZ, RZ ;  /* 0x000000ff0303b210 */ /* 0x000fe20007ffe1ff */
[----:B---3--:R0:W-:Y:S01]  /*05e0*/  @!P1 STS.64 [R4], R8 ;  /* 0x0000000804009388 */ /* 0x0081e20000000a00 */
[----:B------:R-:W-:Y:S01]  /*05f0*/  BAR.SYNC.DEFER_BLOCKING 0x0 ;  /* 0x0000000000007b1d */ /* 0x000fe20000010000 */
[----:B------:R-:W-:Y:S01]  /*0600*/  ISETP.NE.AND P1, PT, R17, RZ, PT ;  /* 0x000000ff1100720c */ /* 0x000fe20003f25270 */
[----:B0-----:R-:W-:-:S12]  /*0610*/  IMAD.MOV.U32 R4, RZ, RZ, -0x800001 ;  /* 0xff7fffffff047424 */ /* 0x001fd800078e00ff */
[----:B------:R-:W-:Y:S01]  /*0620*/  @!P1 LOP3.LUT R3, RZ, R17, RZ, 0x33, !PT ;  /* 0x00000011ff039212 */ /* 0x000fe200078e33ff */
[----:B------:R-:W-:Y:S06]  /*0630*/  @P0 BRA `(.L_x_24139) ;  /* 0x0000000800140947 */ /* 0x000fec0003800000 */
[----:B------:R-:W0:Y:S01]  /*0640*/  LDCU UR6, c[0x0][0x3d0] ;  /* 0x00007a00ff0677ac */ /* 0x000e220008000800 */
[----:B------:R-:W-:Y:S01]  /*0650*/  SHF.L.U32 R4, R6, 0x2, RZ ;  /* 0x0000000206047819 */ /* 0x000fe200000006ff */
[----:B------:R-:W1:Y:S01]  /*0660*/  LDS.128 R44, [R51] ;  /* 0x00000000332c7984 */ /* 0x000e620000000c00 */
[----:B------:R-:W-:Y:S01]  /*0670*/  SHF.R.U32.HI R52, RZ, 0x3, R5 ;  /* 0x00000003ff347819 */ /* 0x000fe20000011605 */
[----:B------:R-:W2:Y:S01]  /*0680*/  LDCU.64 UR4, c[0x0][0x3a8] ;  /* 0x00007500ff0477ac */ /* 0x000ea20008000a00 */
[----:B------:R-:W-:Y:S01]  /*0690*/  LOP3.LUT R49, R4, 0x3c, RZ, 0xc0, !PT ;  /* 0x0000003c04317812 */ /* 0x000fe200078ec0ff */
[----:B------:R-:W3:Y:S01]  /*06a0*/  LDS.128 R40, [R51+0x10] ;  /* 0x0000100033287984 */ /* 0x000ee20000000c00 */
[----:B------:R-:W-:Y:S02]  /*06b0*/  IADD3 R50, PT, PT, R48, 0x160, RZ ;  /* 0x0000016030327810 */ /* 0x000fe40007ffe0ff */
[----:B------:R-:W-:Y:S01]  /*06c0*/  LOP3.LUT R48, R52, 0x7c, RZ, 0xc0, !PT ;  /* 0x0000007c34307812 */ /* 0x000fe200078ec0ff */
[----:B------:R-:W-:Y:S01]  /*06d0*/  IMAD R4, R2, 0x40, R49 ;  /* 0x0000004002047824 */ /* 0x000fe200078e0231 */
[----:B------:R-:W-:Y:S01]  /*06e0*/  LEA R7, R7, R50, 0x18 ;  /* 0x0000003207077211 */ /* 0x000fe200078ec0ff */
[----:B------:R-:W4:Y:S01]  /*06f0*/  LDS.128 R36, [R51+0x20] ;  /* 0x0000200033247984 */ /* 0x000f220000000c00 */
[----:B------:R-:W-:-:S02]  /*0700*/  MOV R49, RZ ;  /* 0x000000ff00317202 */ /* 0x000fc40000000f00 */
[----:B-----5:R-:W-:Y:S01]  /*0710*/  FSETP.NEU.FTZ.AND P0, PT, R0, RZ, PT ;  /* 0x000000ff0000720b */ /* 0x020fe20003f1d000 */
[----:B------:R-:W1:Y:S01]  /*0720*/  LDS.128 R32, [R51+0x30] ;  /* 0x0000300033207984 */ /* 0x000e620000000c00 */
[----:B------:R-:W-:-:S03]  /*0730*/  IMAD.WIDE R48, R53, 0x4, R48 ;  /* 0x0000000435307825 */ /* 0x000fc600078e0230 */
[----:B------:R-:W1:Y:S01]  /*0740*/  LDS.128 R28, [R51+0x40] ;  /* 0x00004000331c7984 */ /* 0x000e620000000c00 */
[----:B0-----:R-:W-:-:S03]  /*0750*/  IMAD R50, R3, UR6, RZ ;  /* 0x0000000603327c24 */ /* 0x001fc6000f8e02ff */
[----:B------:R-:W0:Y:S04]  /*0760*/  LDS.128 R24, [R51+0x50] ;  /* 0x0000500033187984 */ /* 0x000e280000000c00 */
[----:B------:R-:W0:Y:S04]  /*0770*/  LDS.128 R20, [R51+0x60] ;  /* 0x0000600033147984 */ /* 0x000e280000000c00 */
[----:B------:R-:W0:Y:S04]  /*0780*/  LDS.128 R16, [R51+0x70] ;  /* 0x0000700033107984 */ /* 0x000e280000000c00 */
[----:B------:R-:W0:Y:S04]  /*0790*/  LDS.128 R12, [R51+0x80] ;  /* 0x00008000330c7984 */ /* 0x000e280000000c00 */
[----:B------:R2:W0:Y:S02]  /*07a0*/  LDS.128 R8, [R51+0x90] ;  /* 0x0000900033087984 */ /* 0x0004240000000c00 */
[----:B--2---:R-:W-:Y:S01]  /*07b0*/  SHF.L.U32 R51, R5, 0x1, RZ ;  /* 0x0000000105337819 */ /* 0x004fe200000006ff */
[----:B------:R-:W-:Y:S01]  /*07c0*/  IMAD.IADD R5, R4, 0x1, R7 ;  /* 0x0000000104057824 */ /* 0x000fe200078e0207 */
[----:B------:R-:W-:-:S02]  /*07d0*/  LOP3.LUT R7, R6, 0xf, RZ, 0xc0, !PT ;  /* 0x0000000f06077812 */ /* 0x000fc400078ec0ff */
[----:B------:R-:W-:Y:S02]  /*07e0*/  LOP3.LUT R63, R51, 0x3c, RZ, 0xc0, !PT ;  /* 0x0000003c333f7812 */ /* 0x000fe400078ec0ff */
[----:B------:R-:W-:Y:S02]  /*07f0*/  IADD3 R6, P1, PT, R48, UR4, RZ ;  /* 0x0000000430067c10 */ /* 0x000fe4000ff3e0ff */
[----:B------:R-:W-:Y:S02]  /*0800*/  LEA R60, R2, R7, 0x4 ;  /* 0x00000007023c7211 */ /* 0x000fe400078e20ff */
[----:B------:R-:W-:Y:S02]  /*0810*/  IADD3 R62, P2, PT, R50, R63, RZ ;  /* 0x0000003f323e7210 */ /* 0x000fe40007f5e0ff */
[----:B------:R-:W-:Y:S01]  /*0820*/  IADD3.X R7, PT, PT, R49, UR5, RZ, P1, !PT ;  /* 0x0000000531077c10 */ /* 0x000fe20008ffe4ff */
[----:B------:R-:W-:Y:S01]  /*0830*/  IMAD.IADD R49, R60, 0x1, -R61 ;  /* 0x000000013c317824 */ /* 0x000fe200078e0a3d */
[----:B------:R-:W-:-:S02]  /*0840*/  MOV R4, 0xff7fffff ;  /* 0xff7fffff00047802 */ /* 0x000fc40000000f00 */
[----:B------:R-:W-:Y:S02]  /*0850*/  LOP3.LUT R48, R51, 0x2, RZ, 0xc0, !PT ;  /* 0x0000000233307812 */ /* 0x000fe400078ec0ff */
[----:B------:R-:W-:Y:S02]  /*0860*/  IADD3 R60, PT, PT, R60, 0x1, RZ ;  /* 0x000000013c3c7810 */ /* 0x000fe40007ffe0ff */
[----:B-1-34-:R-:W-:-:S07]  /*0870*/  LEA.HI.X.SX32 R63, R50, RZ, 0x1, P2 ;  /* 0x000000ff323f7211 */ /* 0x01afce00010f0eff */
.L_x_24141:
        /* <DEDUP_REMOVED lines=8> */
[----:B------:R-:W4:Y:S01]  /*0900*/  LDG.E.64.CONSTANT R52, desc[UR8][R64.64+0x200] ;  /* 0x0002000840347981 */ /* 0x000f22000c1e9b00 */
[----:B--2---:R-:W-:Y:S01]  /*0910*/  FMUL.FTZ R57, R50, R46 ;  /* 0x0000002e32397220 */ /* 0x004fe20000410000 */
[----:B------:R-:W-:-:S03]  /*0920*/  FMUL.FTZ R50, R51, R47 ;  /* 0x0000002f33327220 */ /* 0x000fc60000410000 */
[----:B---3--:R-:W-:Y:S01]  /*0930*/  FFMA.FTZ R59, R44, R54, R57 ;  /* 0x000000362c3b7223 */ /* 0x008fe20000010039 */
[----:B0-----:R-:W-:Y:S01]  /*0940*/  FFMA.FTZ R58, R45, R55, R50 ;  /* 0x000000372d3a7223 */ /* 0x001fe20000010032 */
[----:B------:R-:W2:Y:S04]  /*0950*/  LDG.E.64.CONSTANT R56, desc[UR8][R64.64+0x500] ;  /* 0x0005000840387981 */ /* 0x000ea8000c1e9b00 */
[----:B------:R-:W3:Y:S04]  /*0960*/  LDG.E.64.CONSTANT R50, desc[UR8][R64.64+0x300] ;  /* 0x0003000840327981 */ /* 0x000ee8000c1e9b00 */
[----:B------:R-:W5:Y:S01]  /*0970*/  LDG.E.64.CONSTANT R54, desc[UR8][R64.64+0x400] ;  /* 0x0004000840367981 */ /* 0x000f62000c1e9b00 */
[----:B----4-:R-:W-:Y:S01]  /*0980*/  FFMA.FTZ R59, R40, R52, R59 ;  /* 0x00000034283b7223 */ /* 0x010fe2000001003b */
        /* <DEDUP_REMOVED lines=8> */
[----:B--2---:R-:W-:Y:S01]  /*0a10*/  FFMA.FTZ R59, R56, R38, R59 ;  /* 0x00000026383b7223 */ /* 0x004fe2000001003b */
[----:B------:R-:W-:-:S02]  /*0a20*/  FFMA.FTZ R58, R57, R39, R58 ;  /* 0x00000027393a7223 */ /* 0x000fc4000001003a */
[----:B------:R-:W2:Y:S01]  /*0a30*/  LDG.E.64.CONSTANT R56, desc[UR8][R64.64+0x900] ;  /* 0x0009000840387981 */ /* 0x000ea2000c1e9b00 */
[----:B----4-:R-:W-:Y:S01]  /*0a40*/  FFMA.FTZ R59, R32, R52, R59 ;  /* 0x00000034203b7223 */ /* 0x010fe2000001003b */
[----:B------:R-:W-:Y:S02]  /*0a50*/  FFMA.FTZ R58, R33, R53, R58 ;  /* 0x00000035213a7223 */ /* 0x000fe4000001003a */
[----:B------:R-:W0:Y:S01]  /*0a60*/  LDG.E.64.CONSTANT R52, desc[UR8][R64.64+0xa00] ;  /* 0x000a000840347981 */ /* 0x000e22000c1e9b00 */
[----:B---3--:R-:W-:Y:S01]  /*0a70*/  FFMA.FTZ R59, R50, R34, R59 ;  /* 0x00000022323b7223 */ /* 0x008fe2000001003b */
[----:B------:R-:W-:Y:S02]  /*0a80*/  FFMA.FTZ R58, R51, R35, R58 ;  /* 0x00000023333a7223 */ /* 0x000fe4000001003a */
[----:B------:R-:W3:Y:S01]  /*0a90*/  LDG.E.64.CONSTANT R50, desc[UR8][R64.64+0xb00] ;  /* 0x000b000840327981 */ /* 0x000ee2000c1e9b00 */
[----:B-----5:R-:W-:Y:S01]  /*0aa0*/  FFMA.FTZ R59, R28, R54, R59 ;  /* 0x000000361c3b7223 */ /* 0x020fe2000001003b */
[----:B------:R-:W-:-:S02]  /*0ab0*/  FFMA.FTZ R58, R29, R55, R58 ;  /* 0x000000371d3a7223 */ /* 0x000fc4000001003a */
[----:B------:R-:W4:Y:S01]  /*0ac0*/  LDG.E.64.CONSTANT R54, desc[UR8][R64.64+0xe00] ;  /* 0x000e000840367981 */ /* 0x000f22000c1e9b00 */
[----:B--2---:R-:W-:Y:S01]  /*0ad0*/  FFMA.FTZ R59, R56, R30, R59 ;  /* 0x0000001e383b7223 */ /* 0x004fe2000001003b */
[----:B------:R-:W-:Y:S02]  /*0ae0*/  FFMA.FTZ R58, R57, R31, R58 ;  /* 0x0000001f393a7223 */ /* 0x000fe4000001003a */
[----:B------:R-:W2:Y:S01]  /*0af0*/  LDG.E.64.CONSTANT R56, desc[UR8][R64.64+0xc00] ;  /* 0x000c000840387981 */ /* 0x000ea2000c1e9b00 */
[----:B0-----:R-:W-:Y:S01]  /*0b00*/  FFMA.FTZ R59, R24, R52, R59 ;  /* 0x00000034183b7223 */ /* 0x001fe2000001003b */
        /* <DEDUP_REMOVED lines=13> */
[----:B------:R-:W4:Y:S04]  /*0be0*/  LDG.E.64.CONSTANT R54, desc[UR8][R64.64+0x1100] ;  /* 0x0011000840367981 */ /* 0x000f28000c1e9b00 */
[----:B------:R-:W2:Y:S01]  /*0bf0*/  LDG.E.64.CONSTANT R58, desc[UR8][R64.64+0x1300] ;  /* 0x00130008403a7981 */ /* 0x000ea2000c1e9b00 */
[----:B------:R-:W-:Y:S01]  /*0c00*/  UMOV UR4, 0xffffffff ;  /* 0xffffffff00047882 */ /* 0x000fe20000000000 */
[----:B---3--:R-:W-:Y:S02]  /*0c10*/  FFMA.FTZ R67, R50, R18, R67 ;  /* 0x0000001232437223 */ /* 0x008fe40000010043 */
[----:B------:R-:W0:Y:S01]  /*0c20*/  S2R R50, SR_TID.X ;  /* 0x0000000000327919 */ /* 0x000e220000002100 */
[----:B------:R-:W-:Y:S01]  /*0c30*/  FFMA.FTZ R66, R51, R19, R66 ;  /* 0x0000001333427223 */ /* 0x000fe20000010042 */
[----:B------:R-:W-:-:S02]  /*0c40*/  VIADD R51, R61, 0xf ;  /* 0x0000000f3d337836 */ /* 0x000fc40000000000 */
[----:B-----5:R-:W-:Y:S01]  /*0c50*/  FFMA.FTZ R67, R12, R52, R67 ;  /* 0x000000340c437223 */ /* 0x020fe20000010043 */
[----:B------:R-:W-:-:S03]  /*0c60*/  FFMA.FTZ R66, R13, R53, R66 ;  /* 0x000000350d427223 */ /* 0x000fc60000010042 */
[----:B----4-:R-:W-:Y:S01]  /*0c70*/  FFMA.FTZ R67, R54, R14, R67 ;  /* 0x0000000e36437223 */ /* 0x010fe20000010043 */
[----:B------:R-:W-:Y:S01]  /*0c80*/  FFMA.FTZ R66, R55, R15, R66 ;  /* 0x0000000f37427223 */ /* 0x000fe20000010042 */
[----:B------:R-:W-:Y:S02]  /*0c90*/  SHF.R.S32.HI R52, RZ, 0x1f, R51 ;  /* 0x0000001fff347819 */ /* 0x000fe40000011433 */
[----:B--2---:R-:W-:Y:S01]  /*0ca0*/  FFMA.FTZ R67, R8, R56, R67 ;  /* 0x0000003808437223 */ /* 0x004fe20000010043 */
[----:B------:R-:W-:Y:S01]  /*0cb0*/  FFMA.FTZ R66, R9, R57, R66 ;  /* 0x0000003909427223 */ /* 0x000fe20000010042 */
[----:B------:R-:W-:Y:S02]  /*0cc0*/  LEA.HI R51, R52, R51, RZ, 0x4 ;  /* 0x0000003334337211 */ /* 0x000fe400078f20ff */
[----:B------:R-:W-:Y:S01]  /*0cd0*/  FFMA.FTZ R58, R58, R10, R67 ;  /* 0x0000000a3a3a7223 */ /* 0x000fe20000010043 */
[----:B------:R-:W-:Y:S01]  /*0ce0*/  FFMA.FTZ R59, R59, R11, R66 ;  /* 0x0000000b3b3b7223 */ /* 0x000fe20000010042 */
[----:B------:R-:W-:-:S03]  /*0cf0*/  SHF.R.S32.HI R51, RZ, 0x4, R51 ;  /* 0x00000004ff337819 */ /* 0x000fc60000011433 */
[----:B------:R-:W-:Y:S01]  /*0d00*/  FADD.FTZ R58, R58, R59 ;  /* 0x0000003b3a3a7221 */ /* 0x000fe20000010000 */
[----:B0-----:R-:W-:Y:S01]  /*0d10*/  LOP3.LUT R52, R50, 0x1, RZ, 0xc0, !PT ;  /* 0x0000000132347812 */ /* 0x001fe200078ec0ff */
[----:B------:R-:W-:Y:S06]  /*0d20*/  BRA.DIV UR4, `(.L_x_24140) ;  /* 0x0000003204f87947 */ /* 0x000fec000b800000 */
[----:B------:R0:W1:Y:S02]  /*0d30*/  SHFL.BFLY PT, R53, R58, 0x1, 0x1f ;  /* 0x0c201f003a357f89 */ /* 0x00006400000e0000 */
.L_x_24176:
[C---:B------:R-:W-:Y:S01]  /*0d40*/  IADD3 R50, PT, PT, R49.reuse, 0x1, RZ ;  /* 0x0000000131327810 */ /* 0x040fe20007ffe0ff */
[----:B-1----:R-:W-:Y:S01]  /*0d50*/  FADD.FTZ R53, R58, R53 ;  /* 0x000000353a357221 */ /* 0x002fe20000010000 */
[----:B------:R-:W-:Y:S01]  /*0d60*/  ISETP.NE.U32.AND P3, PT, R52, 0x1, PT ;  /* 0x000000013400780c */ /* 0x000fe20003f65070 */
[----:B------:R-:W-:Y:S01]  /*0d70*/  VIADD R2, R2, 0x4 ;  /* 0x0000000402027836 */ /* 0x000fe20000000000 */
[----:B------:R-:W-:Y:S02]  /*0d80*/  I2FP.F32.S32 R55, R50 ;  /* 0x0000003200377245 */ /* 0x000fe40000201400 */
[----:B------:R-:W-:Y:S02]  /*0d90*/  IADD3 R6, P2, PT, R6, 0x10, RZ ;  /* 0x0000001006067810 */ /* 0x000fe40007f5e0ff */
[----:B------:R-:W-:Y:S01]  /*0da0*/  IADD3 R49, PT, PT, R49, 0x40, RZ ;  /* 0x0000004031317810 */ /* 0x000fe20007ffe0ff */
[----:B------:R-:W-:Y:S01]  /*0db0*/  FMUL.FTZ R55, R55, R0 ;  /* 0x0000000037377220 */ /* 0x000fe20000410000 */
[----:B------:R-:W-:-:S04]  /*0dc0*/  IADD3.X R7, PT, PT, RZ, R7, RZ, P2, !PT ;  /* 0x00000007ff077210 */ /* 0x000fc800017fe4ff */
        /* <DEDUP_REMOVED lines=12> */
.L_x_24139:
[----:B------:R-:W-:Y:S05]  /*0e90*/  BSYNC B0 ;  /* 0x0000000000007941 */ /* 0x000fea0003800000 */
.L_x_24138:
        /* <DEDUP_REMOVED lines=9> */
.L_x_24182:
        /* <DEDUP_REMOVED lines=8> */
[----:B----4-:R-:W-:-:S05]  /*0fb0*/  LEA R4, R0, R5, 0x18 ;  /* 0x0000000500047211 */ /* 0x010fca00078ec0ff */
[----:B------:R-:W-:-:S05]  /*0fc0*/  IMAD R5, R63, 0x4, R4 ;  /* 0x000000043f057824 */ /* 0x000fca00078e0204 */
[----:B------:R2:W-:Y:S01]  /*0fd0*/  @!P0 STS [R5], R6 ;  /* 0x0000000605008388 */ /* 0x0005e20000000800 */
[----:B------:R-:W-:Y:S01]  /*0fe0*/  BAR.SYNC.DEFER_BLOCKING 0x0 ;  /* 0x0000000000007b1d */ /* 0x000fe20000010000 */
[C---:B------:R-:W-:Y:S01]  /*0ff0*/  ISETP.GT.U32.AND P1, PT, R64.reuse, 0x3, PT ;  /* 0x000000034000780c */ /* 0x040fe20003f24070 */
[----:B------:R-:W-:Y:S01]  /*1000*/  VIADD R10, R61, 0xf ;  /* 0x0000000f3d0a7836 */ /* 0x000fe20000000000 */
[----:B------:R-:W-:Y:S02]  /*1010*/  MOV R8, 0xff7fffff ;  /* 0xff7fffff00087802 */ /* 0x000fe40000000f00 */
[----:B--2---:R-:W-:Y:S01]  /*1020*/  LEA R6, R64, R4, 0x2 ;  /* 0x0000000440067211 */ /* 0x004fe200078e10ff */
[----:B------:R-:W-:Y:S01]  /*1030*/  BSSY.RECONVERGENT B0, `(.L_x_24143) ;  /* 0x00000ee000007945 */ /* 0x000fe20003800200 */
[----:B------:R-:W-:-:S07]  /*1040*/  SHF.R.S32.HI R11, RZ, 0x1f, R10 ;  /* 0x0000001fff0b7819 */ /* 0x000fce000001140a */
[----:B------:R-:W1:Y:S04]  /*1050*/  @!P1 LDS R8, [R6] ;  /* 0x0000000006089984 */ /* 0x000e680000000800 */
[----:B-1----:R-:W1:Y:S02]  /*1060*/  SHFL.BFLY PT, R7, R8, 0x2, 0x1f ;  /* 0x0c401f0008077f89 */ /* 0x002e6400000e0000 */
[----:B-1----:R-:W-:Y:S01]  /*1070*/  FMNMX.FTZ R9, R7, R8, !PT ;  /* 0x0000000807097209 */ /* 0x002fe20007810000 */
[----:B------:R-:W-:-:S04]  /*1080*/  HFMA2 R8, -RZ, RZ, 0, 0 ;  /* 0x00000000ff087431 */ /* 0x000fc800000001ff */
[----:B------:R-:W1:Y:S02]  /*1090*/  SHFL.BFLY PT, R4, R9, 0x1, 0x1f ;  /* 0x0c201f0009047f89 */ /* 0x000e6400000e0000 */
[----:B-1----:R-:W-:Y:S02]  /*10a0*/  FMNMX.FTZ R7, R9, R4, !PT ;  /* 0x0000000409077209 */ /* 0x002fe40007810000 */
[----:B------:R-:W-:-:S04]  /*10b0*/  LEA.HI R4, R11, R10, RZ, 0x4 ;  /* 0x0000000a0b047211 */ /* 0x000fc800078f20ff */
[----:B------:R-:W-:Y:S01]  /*10c0*/  LOP3.LUT R4, R4, 0xfffffff0, RZ, 0xc0, !PT ;  /* 0xfffffff004047812 */ /* 0x000fe200078ec0ff */
[----:B------:R-:W1:Y:S03]  /*10d0*/  SHFL.IDX PT, R7, R7, RZ, 0x1f ;  /* 0x00001fff07077589 */ /* 0x000e6600000e0000 */
[----:B------:R-:W-:-:S04]  /*10e0*/  VIMNMX R4, PT, PT, R61, R4, PT ;  /* 0x000000043d047248 */ /* 0x000fc80003fe0100 */
        /* <DEDUP_REMOVED lines=19> */
.L_x_24147:
[----:B------:R-:W1:Y:S01]  /*1220*/  LDS R12, [R10] ;  /* 0x000000000a0c7984 */ /* 0x000e620000000800 */
[----:B------:R-:W-:Y:S02]  /*1230*/  IADD3 R9, PT, PT, R9, 0x1, RZ ;  /* 0x0000000109097810 */ /* 0x000fe40007ffe0ff */
[----:B------:R-:W-:Y:S02]  /*1240*/  IADD3 R11, PT, PT, R11, 0x80, RZ ;  /* 0x000000800b0b7810 */ /* 0x000fe40007ffe0ff */
[----:B------:R-:W-:Y:S01]  /*1250*/  ISETP.NE.AND P0, PT, R9, RZ, PT ;  /* 0x000000ff0900720c */ /* 0x000fe20003f05270 */
[----:B-1----:R-:W-:-:S04]  /*1260*/  FADD.FTZ R12, -R7, R12 ;  /* 0x0000000c070c7221 */ /* 0x002fc80000010100 */
[----:B------:R-:W-:-:S04]  /*1270*/  FMUL.FTZ R12, R12, 1.4426950216293334961 ;  /* 0x3fb8aa3b0c0c7820 */ /* 0x000fc80000410000 */
[----:B------:R-:W1:Y:S02]  /*1280*/  MUFU.EX2 R13, R12 ;  /* 0x0000000c000d7308 */ /* 0x000e640000000800 */
[----:B-1----:R1:W-:Y:S01]  /*1290*/  STS [R10], R13 ;  /* 0x0000000d0a007388 */ /* 0x0023e20000000800 */
[----:B------:R-:W-:Y:S01]  /*12a0*/  FADD.FTZ R8, R13, R8 ;  /* 0x000000080d087221 */ /* 0x000fe20000010000 */
[----:B-1----:R-:W-:Y:S01]  /*12b0*/  VIADD R10, R10, 0x200 ;  /* 0x000002000a0a7836 */ /* 0x002fe20000000000 */
[----:B------:R-:W-:Y:S06]  /*12c0*/  @P0 BRA `(.L_x_24147) ;  /* 0xfffffffc00d40947 */ /* 0x000fec000383ffff */
.L_x_24146:
[----:B------:R-:W-:Y:S05]  /*12d0*/  BSYNC.RECONVERGENT B1 ;  /* 0x0000000000017941 */ /* 0x000fea0003800200 */
.L_x_24145:
        /* <DEDUP_REMOVED lines=12> */
.L_x_24150:
        /* <DEDUP_REMOVED lines=32> */
[----:B------:R-:W-:Y:S01]  /*15a0*/  FADD.FTZ R24, -R7, R24 ;  /* 0x0000001807187221 */ /* 0x000fe20000010100 */
[----:B------:R-:W0:Y:S01]  /*15b0*/  MUFU.EX2 R16, R16 ;  /* 0x0000001000107308 */ /* 0x000e220000000800 */
        /* <DEDUP_REMOVED lines=66> */
.L_x_24149:
[----:B------:R-:W-:Y:S05]  /*19e0*/  BSYNC.RECONVERGENT B1 ;  /* 0x0000000000017941 */ /* 0x000fea0003800200 */
.L_x_24148:
        /* <DEDUP_REMOVED lines=55> */
.L_x_24152:
[----:B------:R-:W-:Y:S05]  /*1d60*/  BSYNC.RECONVERGENT B1 ;  /* 0x0000000000017941 */ /* 0x000fea0003800200 */
.L_x_24151:
        /* <DEDUP_REMOVED lines=26> */
.L_x_24144:
[----:B------:R-:W-:Y:S05]  /*1f10*/  BSYNC.RECONVERGENT B0 ;  /* 0x0000000000007941 */ /* 0x000fea0003800200 */
.L_x_24143:
        /* <DEDUP_REMOVED lines=40> */
.L_x_24157:
[----:B------:R-:W1:Y:S01]  /*21a0*/  LDS R6, [R8] ;  /* 0x0000000008067984 */ /* 0x000e620000000800 */
[----:B------:R-:W-:-:S05]  /*21b0*/  VIADD R9, R9, 0x1 ;  /* 0x0000000109097836 */ /* 0x000fca0000000000 */
[----:B------:R-:W-:Y:S01]  /*21c0*/  ISETP.NE.AND P0, PT, R9, RZ, PT ;  /* 0x000000ff0900720c */ /* 0x000fe20003f05270 */
[----:B-1----:R-:W-:-:S05]  /*21d0*/  FMUL.FTZ R11, R6, R5 ;  /* 0x00000005060b7220 */ /* 0x002fca0000410000 */
[----:B------:R1:W-:Y:S02]  /*21e0*/  STS [R8], R11 ;  /* 0x0000000b08007388 */ /* 0x0003e40000000800 */
[----:B-1----:R-:W-:-:S05]  /*21f0*/  IADD3 R8, PT, PT, R8, 0x200, RZ ;  /* 0x0000020008087810 */ /* 0x002fca0007ffe0ff */
[----:B------:R-:W-:Y:S05]  /*2200*/  @P0 BRA `(.L_x_24157) ;  /* 0xfffffffc00e40947 */ /* 0x000fea000383ffff */
.L_x_24156:
[----:B------:R-:W-:Y:S05]  /*2210*/  BSYNC.RECONVERGENT B1 ;  /* 0x0000000000017941 */ /* 0x000fea0003800200 */
.L_x_24155:
        /* <DEDUP_REMOVED lines=12> */
.L_x_24160:
        /* <DEDUP_REMOVED lines=36> */
[C---:B--2---:R-:W-:Y:S02]  /*2520*/  FMUL.FTZ R13, R5.reuse, R32 ;  /* 0x00000020050d7220 */ /* 0x044fe40000410000 */
        /* <DEDUP_REMOVED lines=15> */
.L_x_24159:
[----:B------:R-:W-:Y:S05]  /*2620*/  BSYNC.RECONVERGENT B1 ;  /* 0x0000000000017941 */ /* 0x000fea0003800200 */
.L_x_24158:
        /* <DEDUP_REMOVED lines=30> */
[----:B0-----:R-:W-:-:S07]  /*2810*/  IADD3 R6, PT, PT, R6, 0x1000, RZ ;  /* 0x0000100006067810 */ /* 0x001fce0007ffe0ff */
.L_x_24162:
[----:B------:R-:W-:Y:S05]  /*2820*/  BSYNC.RECONVERGENT B1 ;  /* 0x0000000000017941 */ /* 0x000fea0003800200 */
.L_x_24161:
        /* <DEDUP_REMOVED lines=14> */
.L_x_24154:
[----:B------:R-:W-:Y:S05]  /*2910*/  BSYNC.RECONVERGENT B0 ;  /* 0x0000000000007941 */ /* 0x000fea0003800200 */
.L_x_24153:
[----:B------:R-:W-:Y:S01]  /*2920*/  VIADD R4, R61, 0xf ;  /* 0x0000000f3d047836 */ /* 0x000fe20000000000 */
[----:B------:R-:W3:Y:S08]  /*2930*/  S2UR UR7, SR_CTAID.Y ;  /* 0x00000000000779c3 */ /* 0x000ef00000002600 */
[----:B------:R-:W-:Y:S01]  /*2940*/  BAR.SYNC.DEFER_BLOCKING 0x0 ;  /* 0x0000000000007b1d */ /* 0x000fe20000010000 */
[----:B------:R-:W-:Y:S01]  /*2950*/  HFMA2 R60, -RZ, RZ, 0, 0 ;  /* 0x00000000ff3c7431 */ /* 0x000fe200000001ff */
[----:B0-----:R-:W-:-:S02]  /*2960*/  CS2R R58, SRZ ;  /* 0x00000000003a7805 */ /* 0x001fc4000001ff00 */
[----:B-12---:R-:W-:Y:S02]  /*2970*/  SHF.R.S32.HI R5, RZ, 0x1f, R4 ;  /* 0x0000001fff057819 */ /* 0x006fe40000011404 */
        /* <DEDUP_REMOVED lines=8> */
[----:B------:R-:W-:Y:S02]  /*2a00*/  MOV R49, RZ ;  /* 0x000000ff00317202 */ /* 0x000fe40000000f00 */
[----:B------:R-:W-:-:S13]  /*2a10*/  ISETP.GE.AND P0, PT, R63, R62, PT ;  /* 0x0000003e3f00720c */ /* 0x000fda0003f06270 */
[----:B01-3--:R-:W-:Y:S05]  /*2a20*/  @P0 BRA `(.L_x_24164) ;  /* 0x0000000c00340947 */ /* 0x00bfea0003800000 */
[----:B------:R-:W0:Y:S01]  /*2a30*/  LDC R5, c[0x0][0x3b8] ;  /* 0x0000ee00ff057b82 */ /* 0x000e220000000800 */
[----:B------:R-:W-:Y:S01]  /*2a40*/  SHF.R.U32.HI R4, RZ, 0x3, R65 ;  /* 0x00000003ff047819 */ /* 0x000fe20000011641 */
[----:B------:R-:W1:Y:S01]  /*2a50*/  LDCU.64 UR10, c[0x0][0x3a8] ;  /* 0x00007500ff0a77ac */ /* 0x000e620008000a00 */
[----:B------:R-:W-:Y:S02]  /*2a60*/  IMAD.SHL.U32 R6, R65, 0x10, RZ ;  /* 0x0000001041067824 */ /* 0x000fe400078e00ff */
[----:B------:R-:W-:Y:S01]  /*2a70*/  LOP3.LUT R4, R4, 0x7c, RZ, 0xc0, !PT ;  /* 0x0000007c04047812 */ /* 0x000fe200078ec0ff */
[----:B------:R-:W2:Y:S01]  /*2a80*/  LDCU UR6, c[0x0][0x3d0] ;  /* 0x00007a00ff0677ac */ /* 0x000ea20008000800 */
[----:B------:R-:W-:Y:S02]  /*2a90*/  IMAD.MOV.U32 R60, RZ, RZ, RZ ;  /* 0x000000ffff3c7224 */ /* 0x000fe400078e00ff */
[----:B0-----:R-:W-:Y:S01]  /*2aa0*/  IMAD R7, R5, UR7, RZ ;  /* 0x0000000705077c24 */ /* 0x001fe2000f8e02ff */
[----:B------:R-:W-:Y:S01]  /*2ab0*/  MOV R5, RZ ;  /* 0x000000ff00057202 */ /* 0x000fe20000000f00 */
[----:B--2---:R-:W-:Y:S01]  /*2ac0*/  IMAD R52, R3, UR6, RZ ;  /* 0x0000000603347c24 */ /* 0x004fe2000f8e02ff */
[----:B------:R-:W-:Y:S01]  /*2ad0*/  IADD3 R3, PT, PT, R63, -R62, RZ ;  /* 0x8000003e3f037210 */ /* 0x000fe20007ffe0ff */
[----:B------:R-:W-:Y:S01]  /*2ae0*/  IMAD.WIDE R4, R7, 0x4, R4 ;  /* 0x0000000407047825 */ /* 0x000fe200078e0204 */
[----:B------:R-:W-:-:S02]  /*2af0*/  IADD3 R7, PT, PT, R2, 0x160, RZ ;  /* 0x0000016002077810 */ /* 0x000fc40007ffe0ff */
[----:B------:R-:W-:Y:S02]  /*2b00*/  LOP3.LUT R2, R6, 0x30, RZ, 0xe2, !PT ;  /* 0x0000003006027812 */ /* 0x000fe400078ee2ff */
[----:B------:R-:W-:Y:S02]  /*2b10*/  LEA R7, R0, R7, 0x18 ;  /* 0x0000000700077211 */ /* 0x000fe400078ec0ff */
[----:B-1----:R-:W-:Y:S01]  /*2b20*/  IADD3 R48, P0, PT, R4, UR10, RZ ;  /* 0x0000000a04307c10 */ /* 0x002fe2000ff1e0ff */
[----:B------:R-:W-:Y:S01]  /*2b30*/  IMAD R6, R63, 0x40, R2 ;  /* 0x000000403f067824 */ /* 0x000fe200078e0202 */
[----:B------:R-:W-:Y:S02]  /*2b40*/  SHF.L.U32 R2, R65, 0x2, RZ ;  /* 0x0000000241027819 */ /* 0x000fe400000006ff */
[----:B------:R-:W-:Y:S02]  /*2b50*/  SHF.R.S32.HI R53, RZ, 0x1f, R52 ;  /* 0x0000001fff357819 */ /* 0x000fe40000011434 */
[----:B------:R-:W-:-:S02]  /*2b60*/  LOP3.LUT R0, R2, 0xc, RZ, 0xc0, !PT ;  /* 0x0000000c02007812 */ /* 0x000fc400078ec0ff */
[----:B------:R-:W-:Y:S02]  /*2b70*/  IADD3 R6, PT, PT, R7, R6, RZ ;  /* 0x0000000607067210 */ /* 0x000fe40007ffe0ff */
[----:B------:R-:W-:Y:S02]  /*2b80*/  LEA R0, R63, R0, 0x4 ;  /* 0x000000003f007211 */ /* 0x000fe400078e20ff */
[----:B------:R-:W-:Y:S01]  /*2b90*/  IADD3.X R7, PT, PT, R5, UR11, RZ, P0, !PT ;  /* 0x0000000b05077c10 */ /* 0x000fe200087fe4ff */
[----:B------:R-:W-:Y:S01]  /*2ba0*/  VIADD R5, R63, 0x1 ;  /* 0x000000013f057836 */ /* 0x000fe20000000000 */
[----:B------:R-:W-:Y:S02]  /*2bb0*/  LOP3.LUT R2, R2, 0x7c, RZ, 0xc0, !PT ;  /* 0x0000007c02027812 */ /* 0x000fe400078ec0ff */
[----:B------:R-:W-:-:S07]  /*2bc0*/  IADD3 R0, PT, PT, R0, 0x1, RZ ;  /* 0x0000000100007810 */ /* 0x000fce0007ffe0ff */
.L_x_24165:
[----:B------:R-:W-:Y:S01]  /*2bd0*/  MOV R24, R48 ;  /* 0x0000003000187202 */ /* 0x000fe20000000f00 */
[----:B------:R-:W-:Y:S01]  /*2be0*/  IMAD.MOV.U32 R25, RZ, RZ, R7 ;  /* 0x000000ffff197224 */ /* 0x000fe200078e0007 */
[----:B------:R-:W0:Y:S04]  /*2bf0*/  LDS.128 R20, [R6] ;  /* 0x0000000006147984 */ /* 0x000e280000000c00 */
        /* <DEDUP_REMOVED lines=9> */
[----:B------:R-:W5:Y:S01]  /*2c90*/  LDG.E.128.CONSTANT R24, desc[UR8][R66.64+0x800] ;  /* 0x0008000842187981 */ /* 0x000f62000c1e9d00 */
[----:B------:R-:W-:-:S03]  /*2ca0*/  ISETP.NE.AND P0, PT, R3, -0x1, PT ;  /* 0xffffffff0300780c */ /* 0x000fc60003f05270 */
[----:B------:R-:W5:Y:S04]  /*2cb0*/  LDG.E.128.CONSTANT R28, desc[UR8][R66.64+0xa00] ;  /* 0x000a0008421c7981 */ /* 0x000f68000c1e9d00 */
[----:B------:R-:W5:Y:S01]  /*2cc0*/  LDG.E.128.CONSTANT R16, desc[UR8][R66.64+0x600] ;  /* 0x0006000842107981 */ /* 0x000f62000c1e9d00 */
[----:B------:R-:W-:-:S03]  /*2cd0*/  IADD3 R4, PT, PT, R0, -0x1, RZ ;  /* 0xffffffff00047810 */ /* 0x000fc60007ffe0ff */
[----:B------:R-:W5:Y:S02]  /*2ce0*/  LDG.E.128.CONSTANT R32, desc[UR8][R66.64+0xc00] ;  /* 0x000c000842207981 */ /* 0x000f64000c1e9d00 */
[CC--:B------:R-:W-:Y:S01]  /*2cf0*/  @!P0 ISETP.GE.AND P2, PT, R0.reuse, R61.reuse, PT ;  /* 0x0000003d0000820c */ /* 0x0c0fe20003f46270 */
[----:B------:R-:W-:Y:S01]  /*2d00*/  @!P0 VIADD R36, R0, 0x1 ;  /* 0x0000000100248836 */ /* 0x000fe20000000000 */
[-C--:B------:R-:W-:Y:S01]  /*2d10*/  @!P0 ISETP.GE.AND P1, PT, R4, R61.reuse, PT ;  /* 0x0000003d0400820c */ /* 0x080fe20003f26270 */
[----:B------:R-:W5:Y:S01]  /*2d20*/  LDG.E.128.CONSTANT R44, desc[UR8][R66.64+0x1200] ;  /* 0x00120008422c7981 */ /* 0x000f62000c1e9d00 */
        /* <DEDUP_REMOVED lines=11> */
[----:B------:R-:W-:-:S03]  /*2de0*/  @!P0 IADD3 R40, PT, PT, R0, 0x1, RZ ;  /* 0x0000000100288810 */ /* 0x000fc60007ffe0ff */
[----:B------:R-:W-:Y:S01]  /*2df0*/  FFMA.FTZ R69, R23, R43, R42 ;  /* 0x0000002b17457223 */ /* 0x000fe2000001002a */
[-C--:B------:R-:W-:Y:S02]  /*2e00*/  @!P0 ISETP.GE.AND P3, PT, R40, R61.reuse, PT ;  /* 0x0000003d2800820c */ /* 0x080fe40003f66270 */
[----:B------:R-:W2:Y:S01]  /*2e10*/  LDG.E.128.CONSTANT R40, desc[UR8][R66.64+0x1000] ;  /* 0x0010000842287981 */ /* 0x000ea2000c1e9d00 */
[-C--:B------:R-:W-:Y:S02]  /*2e20*/  @!P0 ISETP.GE.AND P2, PT, R0, R61.reuse, PT ;  /* 0x0000003d0000820c */ /* 0x080fe40003f46270 */
[----:B------:R-:W-:Y:S02]  /*2e30*/  @!P0 ISETP.GE.AND P1, PT, R4, R61, PT ;  /* 0x0000003d0400820c */ /* 0x000fe40003f26270 */
[----:B---3--:R-:W-:Y:S02]  /*2e40*/  @!P0 FSEL R9, R9, RZ, !P2 ;  /* 0x000000ff09098208 */ /* 0x008fe40005000000 */
[----:B------:R-:W-:-:S03]  /*2e50*/  @!P0 FSEL R8, R8, RZ, !P1 ;  /* 0x000000ff08088208 */ /* 0x000fc60004800000 */
[----:B------:R-:W-:-:S04]  /*2e60*/  FMUL.FTZ R9, R21, R9 ;  /* 0x0000000915097220 */ /* 0x000fc80000410000 */
[----:B------:R-:W-:Y:S01]  /*2e70*/  FFMA.FTZ R9, R20, R8, R9 ;  /* 0x0000000814097223 */ /* 0x000fe20000010009 */
[----:B------:R-:W-:-:S05]  /*2e80*/  @!P0 VIADD R8, R0, 0x2 ;  /* 0x0000000200088836 */ /* 0x000fca0000000000 */
[----:B------:R-:W-:Y:S02]  /*2e90*/  @!P0 ISETP.GE.AND P4, PT, R8, R61, PT ;  /* 0x0000003d0800820c */ /* 0x000fe40003f86270 */
[----:B------:R-:W-:-:S04]  /*2ea0*/  @!P0 IADD3 R8, PT, PT, R0, 0x1, RZ ;  /* 0x0000000100088810 */ /* 0x000fc80007ffe0ff */
[----:B------:R-:W-:Y:S02]  /*2eb0*/  @!P0 ISETP.GE.AND P1, PT, R8, R61, PT ;  /* 0x0000003d0800820c */ /* 0x000fe40003f26270 */
[----:B------:R-:W-:-:S04]  /*2ec0*/  @!P0 IADD3 R8, PT, PT, R0, 0x2, RZ ;  /* 0x0000000200088810 */ /* 0x000fc80007ffe0ff */
[-C--:B------:R-:W-:Y:S01]  /*2ed0*/  @!P0 ISETP.GE.AND P2, PT, R8, R61.reuse, PT ;  /* 0x0000003d0800820c */ /* 0x080fe20003f46270 */
[----:B------:R-:W-:Y:S01]  /*2ee0*/  @!P0 VIADD R8, R0, 0x1 ;  /* 0x0000000100088836 */ /* 0x000fe20000000000 */
[----:B----4-:R-:W-:Y:S02]  /*2ef0*/  @!P0 FSEL R14, R14, RZ, !P1 ;  /* 0x000000ff0e0e8208 */ /* 0x010fe40004800000 */
[-C--:B------:R-:W-:Y:S02]  /*2f00*/  @!P0 ISETP.GE.AND P1, PT, R4, R61.reuse, PT ;  /* 0x0000003d0400820c */ /* 0x080fe40003f26270 */
[----:B------:R-:W-:Y:S02]  /*2f10*/  @!P0 ISETP.GE.AND P5, PT, R8, R61, PT ;  /* 0x0000003d0800820c */ /* 0x000fe40003fa6270 */
[----:B------:R-:W-:Y:S02]  /*2f20*/  @!P0 IADD3 R8, PT, PT, R0, 0x2, RZ ;  /* 0x0000000200088810 */ /* 0x000fe40007ffe0ff */
[----:B-----5:R-:W-:-:S02]  /*2f30*/  @!P0 FSEL R24, R24, RZ, !P1 ;  /* 0x000000ff18188208 */ /* 0x020fc40004800000 */
[-C--:B------:R-:W-:Y:S02]  /*2f40*/  @!P0 ISETP.GE.AND P6, PT, R8, R61.reuse, PT ;  /* 0x0000003d0800820c */ /* 0x080fe40003fc6270 */
        /* <DEDUP_REMOVED lines=11> */
[-C--:B------:R-:W-:Y:S02]  /*3000*/  @!P0 ISETP.GE.AND P2, PT, R0, R61.reuse, PT ;  /* 0x0000003d0000820c */ /* 0x080fe40003f46270 */
[----:B------:R-:W-:-:S02]  /*3010*/  @!P0 ISETP.GE.AND P3, PT, R4, R61, PT ;  /* 0x0000003d0400820c */ /* 0x000fc40003f66270 */
[----:B------:R-:W-:Y:S02]  /*3020*/  @!P0 IADD3 R8, PT, PT, R0, 0x1, RZ ;  /* 0x0000000100088810 */ /* 0x000fe40007ffe0ff */
[----:B------:R-:W-:Y:S02]  /*3030*/  @!P0 FSEL R29, R29, RZ, !P2 ;  /* 0x000000ff1d1d8208 */ /* 0x000fe40005000000 */
[----:B------:R-:W-:Y:S02]  /*3040*/  @!P0 FSEL R12, R12, RZ, !P3 ;  /* 0x000000ff0c0c8208 */ /* 0x000fe40005800000 */
[-C--:B------:R-:W-:Y:S01]  /*3050*/  @!P0 ISETP.GE.AND P2, PT, R8, R61.reuse, PT ;  /* 0x0000003d0800820c */ /* 0x080fe20003f46270 */
[----:B------:R-:W-:Y:S01]  /*3060*/  @!P0 VIADD R8, R0, 0x2 ;  /* 0x0000000200088836 */ /* 0x000fe20000000000 */
        /* <DEDUP_REMOVED lines=10> */
[CC--:B------:R-:W-:Y:S02]  /*3110*/  @!P0 ISETP.GE.AND P3, PT, R0.reuse, R61.reuse, PT ;  /* 0x0000003d0000820c */ /* 0x0c0fe40003f66270 */
[C---:B------:R-:W-:Y:S02]  /*3120*/  @!P0 ISETP.GE.AND P4, PT, R0.reuse, R61, PT ;  /* 0x0000003d0000820c */ /* 0x040fe40003f86270 */
[----:B------:R-:W-:Y:S02]  /*3130*/  @!P0 IADD3 R8, PT, PT, R0, 0x2, RZ ;  /* 0x0000000200088810 */ /* 0x000fe40007ffe0ff */
[----:B------:R-:W-:-:S02]  /*3140*/  @!P0 FSEL R33, R33, RZ, !P3 ;  /* 0x000000ff21218208 */ /* 0x000fc40005800000 */
[----:B------:R-:W-:Y:S02]  /*3150*/  @!P0 FSEL R13, R13, RZ, !P4 ;  /* 0x000000ff0d0d8208 */ /* 0x000fe40006000000 */
[-C--:B------:R-:W-:Y:S01]  /*3160*/  @!P0 ISETP.GE.AND P3, PT, R8, R61.reuse, PT ;  /* 0x0000003d0800820c */ /* 0x080fe20003f66270 */
[C---:B------:R-:W-:Y:S01]  /*3170*/  @!P0 VIADD R8, R0.reuse, 0x1 ;  /* 0x0000000100088836 */ /* 0x040fe20000000000 */
        /* <DEDUP_REMOVED lines=12> */
[----:B------:R-:W-:Y:S01]  /*3240*/  @!P0 ISETP.GE.AND P6, PT, R4, R61, PT ;  /* 0x0000003d0400820c */ /* 0x000fe20003fc6270 */
[----:B------:R-:W-:-:S03]  /*3250*/  FFMA.FTZ R4, R22, R10, R9 ;  /* 0x0000000a16047223 */ /* 0x000fc60000010009 */
[----:B------:R-:W-:Y:S02]  /*3260*/  @!P0 FSEL R44, R44, RZ, !P6 ;  /* 0x000000ff2c2c8208 */ /* 0x000fe40007000000 */
[----:B------:R-:W-:Y:S01]  /*3270*/  @!P0 ISETP.GE.AND P6, PT, R0, R61, PT ;  /* 0x0000003d0000820c */ /* 0x000fe20003fc6270 */
[----:B------:R-:W-:Y:S01]  /*3280*/  FFMA.FTZ R4, R23, R11, R4 ;  /* 0x0000000b17047223 */ /* 0x000fe20000010004 */
[----:B------:R-:W-:Y:S02]  /*3290*/  IADD3 R11, PT, PT, R5, 0x3, RZ ;  /* 0x00000003050b7810 */ /* 0x000fe40007ffe0ff */
[----:B------:R-:W-:Y:S01]  /*32a0*/  @!P0 FSEL R45, R45, RZ, !P6 ;  /* 0x000000ff2d2d8208 */ /* 0x000fe20007000000 */
[C---:B------:R-:W-:Y:S01]  /*32b0*/  FMUL.FTZ R9, R21.reuse, R13 ;  /* 0x0000000d15097220 */ /* 0x040fe20000410000 */
[C---:B------:R-:W-:Y:S01]  /*32c0*/  FMUL.FTZ R17, R21.reuse, R17 ;  /* 0x0000001115117220 */ /* 0x040fe20000410000 */
[C---:B------:R-:W-:Y:S01]  /*32d0*/  FMUL.FTZ R25, R21.reuse, R25 ;  /* 0x0000001915197220 */ /* 0x040fe20000410000 */
[C---:B------:R-:W-:Y:S01]  /*32e0*/  FMUL.FTZ R29, R21.reuse, R29 ;  /* 0x0000001d151d7220 */ /* 0x040fe20000410000 */
[----:B------:R-:W-:Y:S01]  /*32f0*/  FMUL.FTZ R33, R21, R33 ;  /* 0x0000002115217220 */ /* 0x000fe20000410000 */
[----:B------:R-:W-:-:S02]  /*3300*/  @!P0 FSEL R27, R27, RZ, !P1 ;  /* 0x000000ff1b1b8208 */ /* 0x000fc40004800000 */
[----:B------:R-:W-:Y:S01]  /*3310*/  ISETP.GE.AND P1, PT, R11, R62, PT ;  /* 0x0000003e0b00720c */ /* 0x000fe20003f26270 */
        /* <DEDUP_REMOVED lines=28> */
[-C--:B------:R-:W-:Y:S01]  /*34e0*/  @!P0 ISETP.GE.AND P4, PT, R8, R61.reuse, PT ;  /* 0x0000003d0800820c */ /* 0x080fe20003f86270 */
[----:B------:R-:W-:Y:S01]  /*34f0*/  @!P0 VIADD R8, R0, 0x2 ;  /* 0x0000000200088836 */ /* 0x000fe20000000000 */
[----:B------:R-:W-:Y:S02]  /*3500*/  @!P0 FSEL R40, R40, RZ, !P5 ;  /* 0x000000ff28288208 */ /* 0x000fe40006800000 */
[----:B------:R-:W-:Y:S02]  /*3510*/  @!P0 ISETP.GE.AND P5, PT, R0, R61, PT ;  /* 0x0000003d0000820c */ /* 0x000fe40003fa6270 */
[----:B------:R-:W-:Y:S02]  /*3520*/  @!P0 FSEL R38, R38, RZ, !P2 ;  /* 0x000000ff26268208 */ /* 0x000fe40005000000 */
[----:B------:R-:W-:-:S02]  /*3530*/  @!P0 FSEL R41, R41, RZ, !P5 ;  /* 0x000000ff29298208 */ /* 0x000fc40006800000 */
[CC--:B------:R-:W-:Y:S02]  /*3540*/  @!P0 ISETP.GE.AND P2, PT, R8.reuse, R61.reuse, PT ;  /* 0x0000003d0800820c */ /* 0x0c0fe40003f46270 */
[----:B------:R-:W-:Y:S02]  /*3550*/  @!P0 ISETP.GE.AND P5, PT, R8, R61, PT ;  /* 0x0000003d0800820c */ /* 0x000fe40003fa6270 */
[----:B------:R-:W-:Y:S01]  /*3560*/  @!P0 IADD3 R8, PT, PT, R0, 0x1, RZ ;  /* 0x0000000100088810 */ /* 0x000fe20007ffe0ff */
[C---:B------:R-:W-:Y:S01]  /*3570*/  FMUL.FTZ R37, R21.reuse, R37 ;  /* 0x0000002515257220 */ /* 0x040fe20000410000 */
[----:B------:R-:W-:Y:S01]  /*3580*/  @!P0 FSEL R42, R42, RZ, !P4 ;  /* 0x000000ff2a2a8208 */ /* 0x000fe20006000000 */
[C---:B------:R-:W-:Y:S01]  /*3590*/  FMUL.FTZ R41, R21.reuse, R41 ;  /* 0x0000002915297220 */ /* 0x040fe20000410000 */
[----:B------:R-:W-:Y:S01]  /*35a0*/  @!P0 ISETP.GE.AND P4, PT, R8, R61, PT ;  /* 0x0000003d0800820c */ /* 0x000fe20003f86270 */
[----:B------:R-:W-:Y:S01]  /*35b0*/  FMUL.FTZ R21, R21, R45 ;  /* 0x0000002d15157220 */ /* 0x000fe20000410000 */
[C---:B------:R-:W-:Y:S01]  /*35c0*/  FFMA.FTZ R37, R20.reuse, R36, R37 ;  /* 0x0000002414257223 */ /* 0x040fe20000010025 */
[----:B------:R-:W-:Y:S01]  /*35d0*/  FFMA.FTZ R41, R20, R40, R41 ;  /* 0x0000002814297223 */ /* 0x000fe20000010029 */
[----:B------:R-:W-:Y:S01]  /*35e0*/  @!P0 FSEL R46, R46, RZ, !P4 ;  /* 0x000000ff2e2e8208 */ /* 0x000fe20006000000 */
[----:B------:R-:W-:Y:S01]  /*35f0*/  FFMA.FTZ R21, R20, R44, R21 ;  /* 0x0000002c14157223 */ /* 0x000fe20000010015 */
[C---:B------:R-:W-:Y:S01]  /*3600*/  FFMA.FTZ R38, R22.reuse, R38, R37 ;  /* 0x0000002616267223 */ /* 0x040fe20000010025 */
[----:B------:R-:W-:Y:S01]  /*3610*/  @!P0 FSEL R39, R39, RZ, !P3 ;  /* 0x000000ff27278208 */ /* 0x000fe20005800000 */
[C---:B------:R-:W-:Y:S01]  /*3620*/  FFMA.FTZ R42, R22.reuse, R42, R41 ;  /* 0x0000002a162a7223 */ /* 0x040fe20000010029 */
[----:B------:R-:W-:Y:S01]  /*3630*/  @!P0 FSEL R43, R43, RZ, !P2 ;  /* 0x000000ff2b2b8208 */ /* 0x000fe20005000000 */
[----:B------:R-:W-:Y:S01]  /*3640*/  FFMA.FTZ R22, R22, R46, R21 ;  /* 0x0000002e16167223 */ /* 0x000fe20000010015 */
[----:B------:R-:W-:Y:S01]  /*3650*/  @!P0 FSEL R47, R47, RZ, !P5 ;  /* 0x000000ff2f2f8208 */ /* 0x000fe20006800000 */
[C---:B------:R-:W-:Y:S01]  /*3660*/  FFMA.FTZ R38, R23.reuse, R39, R38 ;  /* 0x0000002717267223 */ /* 0x040fe20000010026 */
[----:B------:R-:W-:Y:S01]  /*3670*/  IADD3 R48, P0, PT, R48, 0x10, RZ ;  /* 0x0000001030307810 */ /* 0x000fe20007f1e0ff */
[----:B------:R-:W-:-:S02]  /*3680*/  FFMA.FTZ R43, R23, R43, R42 ;  /* 0x0000002b172b7223 */ /* 0x000fc4000001002a */
[----:B------:R-:W-:Y:S01]  /*3690*/  FFMA.FTZ R22, R23, R47, R22 ;  /* 0x0000002f17167223 */ /* 0x000fe20000010016 */
[----:B------:R-:W-:Y:S01]  /*36a0*/  FADD.FTZ R51, R38, R51 ;  /* 0x0000003326337221 */ /* 0x000fe20000010000 */
[----:B------:R-:W-:Y:S01]  /*36b0*/  FADD.FTZ R50, R43, R50 ;  /* 0x000000322b327221 */ /* 0x000fe20000010000 */
[----:B------:R-:W-:Y:S01]  /*36c0*/  IADD3 R0, PT, PT, R0, 0x40, RZ ;  /* 0x0000004000007810 */ /* 0x000fe20007ffe0ff */
[----:B------:R-:W-:Y:S01]  /*36d0*/  FADD.FTZ R49, R22, R49 ;  /* 0x0000003116317221 */ /* 0x000fe20000010000 */
[----:B------:R-:W-:Y:S01]  /*36e0*/  IMAD.X R7, RZ, RZ, R7, P0 ;  /* 0x000000ffff077224 */ /* 0x000fe200000e0607 */
[----:B------:R-:W-:Y:S06]  /*36f0*/  @!P1 BRA `(.L_x_24165) ;  /* 0xfffffff400349947 */ /* 0x000fec000383ffff */
.L_x_24164:
[----:B------:R-:W-:Y:S05]  /*3700*/  BSYNC.RECONVERGENT B0 ;  /* 0x0000000000007941 */ /* 0x000fea0003800200 */
.L_x_24163:
[----:B------:R-:W0:Y:S01]  /*3710*/  SHFL.BFLY PT, R3, R60, 0x2, 0x1f ;  /* 0x0c401f003c037f89 */ /* 0x000e2200000e0000 */
[----:B------:R-:W1:Y:S01]  /*3720*/  S2UR UR5, SR_CgaCtaId ;  /* 0x00000000000579c3 */ /* 0x000e620000008800 */
[----:B------:R-:W-:Y:S01]  /*3730*/  UMOV UR4, 0x400 ;  /* 0x0000040000047882 */ /* 0x000fe20000000000 */
[----:B------:R-:W-:Y:S01]  /*3740*/  SHF.R.U32.HI R64, RZ, 0x2, R64 ;  /* 0x00000002ff407819 */ /* 0x000fe20000011640 */
[----:B------:R-:W2:Y:S01]  /*3750*/  SHFL.BFLY PT, R0, R59, 0x2, 0x1f ;  /* 0x0c401f003b007f89 */ /* 0x000ea200000e0000 */
[----:B------:R-:W-:Y:S01]  /*3760*/  UIADD3 UR4, UPT, UPT, UR4, 0x160, URZ ;  /* 0x0000016004047890 */ /* 0x000fe2000fffe0ff */
[----:B------:R-:W-:Y:S01]  /*3770*/  LOP3.LUT R16, R65, 0x3e0, RZ, 0xc0, !PT ;  /* 0x000003e041107812 */ /* 0x000fe200078ec0ff */
[----:B------:R-:W-:Y:S01]  /*3780*/  BSSY.RECONVERGENT B0, `(.L_x_24166) ;  /* 0x000003e000007945 */ /* 0x000fe20003800200 */
[----:B------:R-:W3:Y:S01]  /*3790*/  SHFL.BFLY PT, R5, R58, 0x2, 0x1f ;  /* 0x0c401f003a057f89 */ /* 0x000ee200000e0000 */
[----:B------:R-:W-:Y:S01]  /*37a0*/  IMAD R64, R63, 0x50, R64 ;  /* 0x000000503f407824 */ /* 0x000fe200078e0240 */
[----:B------:R-:W-:-:S02]  /*37b0*/  LOP3.LUT P0, RZ, R65, 0x3c3, RZ, 0xc0, !PT ;  /* 0x000003c341ff7812 */ /* 0x000fc4000780c0ff */
[----:B------:R-:W4:Y:S01]  /*37c0*/  SHFL.BFLY PT, R6, R57, 0x2, 0x1f ;  /* 0x0c401f0039067f89 */ /* 0x000f2200000e0000 */
[C---:B------:R-:W-:Y:S02]  /*37d0*/  LOP3.LUT P1, RZ, R65.reuse, 0x3e3, RZ, 0xc0, !PT ;  /* 0x000003e341ff7812 */ /* 0x040fe4000782c0ff */
[----:B------:R-:W-:Y:S01]  /*37e0*/  ISETP.GT.U32.AND P3, PT, R65, 0x1f, PT ;  /* 0x0000001f4100780c */ /* 0x000fe20003f64070 */
[----:B------:R-:W5:Y:S04]  /*37f0*/  SHFL.BFLY PT, R7, R56, 0x2, 0x1f ;  /* 0x0c401f0038077f89 */ /* 0x000f6800000e0000 */
[----:B------:R-:W5:Y:S04]  /*3800*/  SHFL.BFLY PT, R10, R55, 0x2, 0x1f ;  /* 0x0c401f00370a7f89 */ /* 0x000f6800000e0000 */
[----:B------:R-:W5:Y:S01]  /*3810*/  SHFL.BFLY PT, R15, R54, 0x2, 0x1f ;  /* 0x0c401f00360f7f89 */ /* 0x000f6200000e0000 */
[----:B0-----:R-:W-:Y:S01]  /*3820*/  FADD.FTZ R3, R3, R60 ;  /* 0x0000003c03037221 */ /* 0x001fe20000010000 */
[----:B-1----:R-:W-:-:S02]  /*3830*/  ULEA UR4, UR5, UR4, 0x18 ;  /* 0x0000000405047291 */ /* 0x002fc4000f8ec0ff */
[----:B------:R-:W0:Y:S01]  /*3840*/  SHFL.BFLY PT, R12, R51, 0x2, 0x1f ;  /* 0x0c401f00330c7f89 */ /* 0x000e2200000e0000 */
[----:B--2---:R-:W-:-:S03]  /*3850*/  FADD.FTZ R2, R0, R59 ;  /* 0x0000003b00027221 */ /* 0x004fc60000010000 */
[----:B------:R-:W1:Y:S01]  /*3860*/  SHFL.BFLY PT, R17, R50, 0x2, 0x1f ;  /* 0x0c401f0032117f89 */ /* 0x000e6200000e0000 */
[----:B---3--:R-:W-:Y:S01]  /*3870*/  FADD.FTZ R4, R5, R58 ;  /* 0x0000003a05047221 */ /* 0x008fe20000010000 */
[----:B------:R-:W-:Y:S02]  /*3880*/  LOP3.LUT R5, R65, 0x3, RZ, 0xc0, !PT ;  /* 0x0000000341057812 */ /* 0x000fe400078ec0ff */
[----:B------:R-:W2:Y:S01]  /*3890*/  SHFL.BFLY PT, R14, R49, 0x2, 0x1f ;  /* 0x0c401f00310e7f89 */ /* 0x000ea200000e0000 */
[----:B----4-:R-:W-:Y:S01]  /*38a0*/  FADD.FTZ R6, R6, R57 ;  /* 0x0000003906067221 */ /* 0x010fe20000010000 */
[----:B------:R-:W-:Y:S01]  /*38b0*/  ISETP.NE.AND P2, PT, R5, RZ, PT ;  /* 0x000000ff0500720c */ /* 0x000fe20003f45270 */
[----:B-----5:R-:W-:Y:S01]  /*38c0*/  FADD.FTZ R8, R7, R56 ;  /* 0x0000003807087221 */ /* 0x020fe20000010000 */
[----:B------:R-:W3:Y:S01]  /*38d0*/  SHFL.BFLY PT, R0, R3, 0x1, 0x1f ;  /* 0x0c201f0003007f89 */ /* 0x000ee200000e0000 */
[----:B------:R-:W-:Y:S01]  /*38e0*/  LOP3.LUT R5, R65, 0x3c0, RZ, 0xc0, !PT ;  /* 0x000003c041057812 */ /* 0x000fe200078ec0ff */
[----:B------:R-:W-:-:S02]  /*38f0*/  FADD.FTZ R10, R10, R55 ;  /* 0x000000370a0a7221 */ /* 0x000fc40000010000 */
[----:B------:R-:W4:Y:S01]  /*3900*/  SHFL.BFLY PT, R7, R2, 0x1, 0x1f ;  /* 0x0c201f0002077f89 */ /* 0x000f2200000e0000 */
[----:B------:R-:W-:Y:S01]  /*3910*/  ISETP.NE.OR P5, PT, R5, 0x40, P2 ;  /* 0x000000400500780c */ /* 0x000fe200017a5670 */
[----:B------:R-:W-:Y:S02]  /*3920*/  FADD.FTZ R54, R15, R54 ;  /* 0x000000360f367221 */ /* 0x000fe40000010000 */
[----:B------:R-:W5:Y:S01]  /*3930*/  SHFL.BFLY PT, R9, R4, 0x1, 0x1f ;  /* 0x0c201f0004097f89 */ /* 0x000f6200000e0000 */
[----:B------:R-:W-:Y:S01]  /*3940*/  LEA R64, R64, UR4, 0x2 ;  /* 0x0000000440407c11 */ /* 0x000fe2000f8e10ff */
[----:B0-----:R-:W-:Y:S02]  /*3950*/  FADD.FTZ R12, R12, R51 ;  /* 0x000000330c0c7221 */ /* 0x001fe40000010000 */
[----:B------:R-:W0:Y:S01]  /*3960*/  SHFL.BFLY PT, R11, R6, 0x1, 0x1f ;  /* 0x0c201f00060b7f89 */ /* 0x000e2200000e0000 */
[----:B------:R-:W-:Y:S01]  /*3970*/  ISETP.NE.OR P4, PT, R16, 0x20, P2 ;  /* 0x000000201000780c */ /* 0x000fe20001785670 */
[----:B-1----:R-:W-:-:S02]  /*3980*/  FADD.FTZ R50, R17, R50 ;  /* 0x0000003211327221 */ /* 0x002fc40000010000 */
[----:B------:R-:W1:Y:S01]  /*3990*/  SHFL.BFLY PT, R13, R8, 0x1, 0x1f ;  /* 0x0c201f00080d7f89 */ /* 0x000e6200000e0000 */
[----:B--2---:R-:W-:-:S03]  /*39a0*/  FADD.FTZ R14, R14, R49 ;  /* 0x000000310e0e7221 */ /* 0x004fc60000010000 */
[----:B------:R-:W2:Y:S04]  /*39b0*/  SHFL.BFLY PT, R15, R10, 0x1, 0x1f ;  /* 0x0c201f000a0f7f89 */ /* 0x000ea800000e0000 */
[----:B------:R-:W2:Y:S01]  /*39c0*/  SHFL.BFLY PT, R17, R54, 0x1, 0x1f ;  /* 0x0c201f0036117f89 */ /* 0x000ea200000e0000 */
[----:B---3--:R-:W-:-:S03]  /*39d0*/  FADD.FTZ R5, R3, R0 ;  /* 0x0000000003057221 */ /* 0x008fc60000010000 */
[----:B------:R-:W3:Y:S01]  /*39e0*/  SHFL.BFLY PT, R19, R12, 0x1, 0x1f ;  /* 0x0c201f000c137f89 */ /* 0x000ee200000e0000 */
[----:B----4-:R-:W-:-:S03]  /*39f0*/  FADD.FTZ R7, R2, R7 ;  /* 0x0000000702077221 */ /* 0x010fc60000010000 */
[----:B------:R-:W4:Y:S01]  /*3a00*/  SHFL.BFLY PT, R21, R50, 0x1, 0x1f ;  /* 0x0c201f0032157f89 */ /* 0x000f2200000e0000 */
[----:B-----5:R-:W-:-:S03]  /*3a10*/  FADD.FTZ R9, R4, R9 ;  /* 0x0000000904097221 */ /* 0x020fc60000010000 */
[----:B------:R-:W5:Y:S01]  /*3a20*/  SHFL.BFLY PT, R23, R14, 0x1, 0x1f ;  /* 0x0c201f000e177f89 */ /* 0x000f6200000e0000 */
[----:B0-----:R-:W-:Y:S01]  /*3a30*/  FADD.FTZ R11, R6, R11 ;  /* 0x0000000b060b7221 */ /* 0x001fe20000010000 */
[----:B------:R-:W-:Y:S01]  /*3a40*/  BAR.SYNC.DEFER_BLOCKING 0x0 ;  /* 0x0000000000007b1d */ /* 0x000fe20000010000 */
[----:B-1----:R-:W-:Y:S01]  /*3a50*/  FADD.FTZ R13, R8, R13 ;  /* 0x0000000d080d7221 */ /* 0x002fe20000010000 */
[----:B--2---:R-:W-:Y:S01]  /*3a60*/  FADD.FTZ R15, R10, R15 ;  /* 0x0000000f0a0f7221 */ /* 0x004fe20000010000 */
[----:B------:R-:W-:Y:S01]  /*3a70*/  FADD.FTZ R17, R54, R17 ;  /* 0x0000001136117221 */ /* 0x000fe20000010000 */
        /* <DEDUP_REMOVED lines=14> */
.L_x_24167:
[----:B------:R-:W-:Y:S05]  /*3b60*/  BSYNC.RECONVERGENT B0 ;  /* 0x0000000000007941 */ /* 0x000fea0003800200 */
.L_x_24166:
        /* <DEDUP_REMOVED lines=23> */
.L_x_24169:
[----:B------:R-:W-:Y:S05]  /*3ce0*/  BSYNC.RECONVERGENT B0 ;  /* 0x0000000000007941 */ /* 0x000fea0003800200 */
.L_x_24168:
        /* <DEDUP_REMOVED lines=13> */
.L_x_24171:
[----:B------:R-:W-:Y:S05]  /*3dc0*/  BSYNC.RECONVERGENT B0 ;  /* 0x0000000000007941 */ /* 0x000fea0003800200 */
.L_x_24170:
        /* <DEDUP_REMOVED lines=23> */
.L_x_24173:
[----:B------:R-:W-:Y:S05]  /*3f40*/  BSYNC.RECONVERGENT B0 ;  /* 0x0000000000007941 */ /* 0x000fea0003800200 */
.L_x_24172:
        /* <DEDUP_REMOVED lines=28> */
.L_x_24140:
        /* <DEDUP_REMOVED lines=8> */
.L_x_24175:
[----:B------:R-:W-:Y:S05]  /*4190*/  BSYNC B1 ;  /* 0x0000000000017941 */ /* 0x000fea0003800000 */
.L_x_24174:
[----:B------:R-:W-:Y:S05]  /*41a0*/  BRA `(.L_x_24176) ;  /* 0xffffffc800e47947 */ /* 0x000fea000383ffff */
.L_x_24142:
[----:B------:R-:W-:Y:S01]  /*41b0*/  HFMA2 R57, -RZ, RZ, 0, 1.847743988037109375e-06 ;  /* 0x0000001fff397431 */ /* 0x000fe200000001ff */
[----:B------:R-:W-:Y:S01]  /*41c0*/  BSSY B0, `(.L_x_24177) ;  /* 0x0000007000007945 */ /* 0x000fe20003800000 */
[----:B------:R-:W-:Y:S01]  /*41d0*/  MOV R55, R4 ;  /* 0x0000000400377202 */ /* 0x000fe20000000f00 */
[----:B------:R-:W-:Y:S01]  /*41e0*/  IMAD.MOV.U32 R54, RZ, RZ, 0x10 ;  /* 0x00000010ff367424 */ /* 0x000fe200078e00ff */
[----:B------:R-:W-:-:S07]  /*41f0*/  MOV R50, 0xffffffff ;  /* 0xffffffff00327802 */ /* 0x000fce0000000f00 */
[----:B0----5:R-:W-:Y:S05]  /*4200*/  WARPSYNC.COLLECTIVE R50, `(.L_x_24178) ;  /* 0x0000000032087348 */ /* 0x021fea0003c00000 */
[----:B------:R1:W2:Y:S02]  /*4210*/  SHFL.BFLY P1, R53, R55, R54, R57 ;  /* 0x0c00003637357389 */ /* 0x0002a40000020039 */
[----:B012--5:R-:W-:Y:S05]  /*4220*/  ENDCOLLECTIVE ;  /* 0x000000000000791b */ /* 0x027fea0003800000 */
.L_x_24178:
[----:B------:R-:W-:Y:S05]  /*4230*/  BSYNC B0 ;  /* 0x0000000000007941 */ /* 0x000fea0003800000 */
.L_x_24177:
        /* <DEDUP_REMOVED lines=9> */
.L_x_24179:
[----:B------:R-:W-:Y:S01]  /*42d0*/  HFMA2 R54, -RZ, RZ, 0, 2.384185791015625e-07 ;  /* 0x00000004ff367431 */ /* 0x000fe200000001ff */
[----:B------:R-:W-:-:S04]  /*42e0*/  MOV R0, R53 ;  /* 0x0000003500007202 */ /* 0x000fc80000000f00 */
[----:B------:R-:W-:-:S05]  /*42f0*/  FMNMX.FTZ R0, R5, R0, !PT ;  /* 0x0000000005007209 */ /* 0x000fca0007810000 */
[----:B------:R-:W-:-:S07]  /*4300*/  IMAD.MOV.U32 R55, RZ, RZ, R0 ;  /* 0x000000ffff377224 */ /* 0x000fce00078e0000 */
[----:B------:R-:W-:Y:S05]  /*4310*/  WARPSYNC.COLLECTIVE R50, `(.L_x_24180) ;  /* 0x0000000032087348 */ /* 0x000fea0003c00000 */
[----:B------:R0:W1:Y:S02]  /*4320*/  SHFL.BFLY P1, R53, R55, R54, R57 ;  /* 0x0c00003637357389 */ /* 0x0000640000020039 */
[----:B01----:R-:W-:Y:S05]  /*4330*/  ENDCOLLECTIVE ;  /* 0x000000000000791b */ /* 0x003fea0003800000 */
.L_x_24180:
[----:B------:R-:W-:Y:S01]  /*4340*/  HFMA2 R54, -RZ, RZ, 0, 1.1920928955078125e-07 ;  /* 0x00000002ff367431 */ /* 0x000fe200000001ff */
[----:B------:R-:W-:-:S04]  /*4350*/  MOV R7, R53 ;  /* 0x0000003500077202 */ /* 0x000fc80000000f00 */
[----:B------:R-:W-:-:S05]  /*4360*/  FMNMX.FTZ R7, R0, R7, !PT ;  /* 0x0000000700077209 */ /* 0x000fca0007810000 */
[----:B------:R-:W-:-:S07]  /*4370*/  IMAD.MOV.U32 R55, RZ, RZ, R7 ;  /* 0x000000ffff377224 */ /* 0x000fce00078e0007 */
[----:B------:R-:W-:Y:S05]  /*4380*/  WARPSYNC.COLLECTIVE R50, `(.L_x_24181) ;  /* 0x0000000032087348 */ /* 0x000fea0003c00000 */
[----:B------:R0:W1:Y:S02]  /*4390*/  SHFL.BFLY P1, R53, R55, R54, R57 ;  /* 0x0c00003637357389 */ /* 0x0000640000020039 */
[----:B01----:R-:W-:Y:S05]  /*43a0*/  ENDCOLLECTIVE ;  /* 0x000000000000791b */ /* 0x003fea0003800000 */
.L_x_24181:
[----:B------:R-:W-:Y:S01]  /*43b0*/  MOV R6, R53 ;  /* 0x0000003500067202 */ /* 0x000fe20000000f00 */
[----:B------:R-:W-:Y:S06]  /*43c0*/  BRA `(.L_x_24182) ;  /* 0xffffffc800d87947 */ /* 0x000fec000383ffff */
.L_x_24183:
        /* <DEDUP_REMOVED lines=11> */
.L_x_26028:


//--------------------- .text._ZN4vllm25paged_attention_v1_kernelIffLi64ELi16ELi128ELNS_18Fp8KVCacheDataTypeE0ELb0EEEvPT_PKS2_PKT0_S8_ifPKiSA_iPKfiiiSC_SC_iiiii --------------------------
	.section	.text._ZN4vllm25paged_attention_v1_kernelIffLi64ELi16ELi128ELNS_18Fp8KVCacheDataTypeE0ELb0EEEvPT_PKS2_PKT0_S8_ifPKiSA_iPKfiiiSC_SC_iiiii,"ax",@progbits
	.align	128
        .global         _ZN4vllm25paged_attention_v1_kernelIffLi64ELi16ELi128ELNS_18Fp8KVCacheDataTypeE0ELb0EEEvPT_PKS2_PKT0_S8_ifPKiSA_iPKfiiiSC_SC_iiiii
        .type           _ZN4vllm25paged_attention_v1_kernelIffLi64ELi16ELi128ELNS_18Fp8KVCacheDataTypeE0ELb0EEEvPT_PKS2_PKT0_S8_ifPKiSA_iPKfiiiSC_SC_iiiii,@function
        .size           _ZN4vllm25paged_attention_v1_kernelIffLi64ELi16ELi128ELNS_18Fp8KVCacheDataTypeE0ELb0EEEvPT_PKS2_PKT0_S8_ifPKiSA_iPKfiiiSC_SC_iiiii,(.L_x_26029 - _ZN4vllm25paged_attention_v1_kernelIffLi64ELi16ELi128ELNS_18Fp8KVCacheDataTypeE0ELb0EEEvPT_PKS2_PKT0_S8_ifPKiSA_iPKfiiiSC_SC_iiiii)
        .other          _ZN4vllm25paged_attention_v1_kernelIffLi64ELi16ELi128ELNS_18Fp8KVCacheDataTypeE0ELb0EEEvPT_PKS2_PKT0_S8_ifPKiSA_iPKfiiiSC_SC_iiiii,@"STO_CUDA_ENTRY STV_DEFAULT"
_ZN4vllm25paged_attention_v1_kernelIffLi64ELi16ELi128ELNS_18Fp8KVCacheDataTypeE0ELb0EEEvPT_PKS2_PKT0_S8_ifPKiSA_iPKfiiiSC_SC_iiiii:
.text._ZN4vllm25paged_attention_v1_kernelIffLi64ELi16ELi128ELNS_18Fp8KVCacheDataTypeE0ELb0EEEvPT_PKS2_PKT0_S8_ifPKiSA_iPKfiiiSC_SC_iiiii:
        /* <DEDUP_REMOVED lines=10> */
[----:B------:R-:W-:-:S07]  /*00a0*/  HFMA2 R53, -RZ, RZ, 0, 0 ;  /* 0x00000000ff357431 */ /* 0x000fce00000001ff */
[----:B------:R-:W4:Y:S01]  /*00b0*/  S2UR UR7, SR_CgaCtaId ;  /* 0x00000000000779c3 */ /* 0x000f220000008800 */
[C---:B0-----:R-:W-:Y:S01]  /*00c0*/  ISETP.GT.U32.AND P1, PT, R5.reuse, 0x1f, PT ;  /* 0x0000001f0500780c */ /* 0x041fe20003f24070 */
        /* <DEDUP_REMOVED lines=9> */
[----:B------:R-:W-:Y:S01]  /*0160*/  @!P1 IMAD.SHL.U32 R4, R0, 0x40, RZ ;  /* 0x0000004000049824 */ /* 0x000fe200078e00ff */
[----:B------:R-:W-:Y:S01]  /*0170*/  @!P1 SHF.L.U32 R3, R5, 0x1, RZ ;  /* 0x0000000105039819 */ /* 0x000fe200000006ff */
[----:B------:R-:W4:Y:S01]  /*0180*/  LDCU UR16, c[0x0][0x3a4] ;  /* 0x00007480ff1077ac */ /* 0x000f220008000800 */
[----:B------:R-:W-:-:S02]  /*0190*/  ISETP.NE.AND.EX P0, PT, R11, RZ, PT, P0 ;  /* 0x000000ff0b00720c */ /* 0x000fc40003f05300 */
[----:B------:R-:W-:Y:S01]  /*01a0*/  @!P1 IADD3 R3, P2, P3, R3, R2, R4 ;  /* 0x0000000203039210 */ /* 0x000fe20007b5e004 */
[----:B------:R-:W0:Y:S01]  /*01b0*/  LDCU.64 UR14, c[0x0][0x390] ;  /* 0x00007200ff0e77ac */ /* 0x000e220008000a00 */
[----:B------:R-:W-:-:S04]  /*01c0*/  SHF.R.S32.HI R2, RZ, 0x1f, R2 ;  /* 0x0000001fff027819 */ /* 0x000fc80000011402 */
[----:B------:R-:W-:Y:S02]  /*01d0*/  @!P1 IADD3.X R2, PT, PT, RZ, R2, RZ, P2, P3 ;  /* 0x00000002ff029210 */ /* 0x000fe400017e64ff */
[----:B---3--:R-:W-:-:S04]  /*01e0*/  @!P1 LEA R6, P2, R3, R6, 0x2 ;  /* 0x0000000603069211 */ /* 0x008fc800078410ff */
[----:B------:R-:W-:Y:S01]  /*01f0*/  @!P1 LEA.HI.X R7, R3, R7, R2, 0x2, P2 ;  /* 0x0000000703079211 */ /* 0x000fe200010f1402 */
[----:B------:R-:W3:Y:S01]  /*0200*/  I2F.RP R4, R13 ;  /* 0x0000000d00047306 */ /* 0x000ee20000209400 */
[----:B------:R-:W1:Y:S04]  /*0210*/  @P0 LDC.64 R2, c[0x0][0x3c0] ;  /* 0x0000f000ff020b82 */ /* 0x000e680000000a00 */
[----:B------:R-:W4:Y:S03]  /*0220*/  @!P1 LDG.E.64.CONSTANT R6, desc[UR8][R6.64] ;  /* 0x0000000806069981 */ /* 0x000f26000c1e9b00 */
[----:B---3--:R-:W3:Y:S02]  /*0230*/  MUFU.RCP R4, R4 ;  /* 0x0000000400047308 */ /* 0x008ee40000001000 */
[----:B---3--:R-:W-:-:S06]  /*0240*/  VIADD R10, R4, 0xffffffe ;  /* 0x0ffffffe040a7836 */ /* 0x008fcc0000000000 */
[----:B------:R3:W0:Y:S01]  /*0250*/  F2I.FTZ.U32.TRUNC.NTZ R11, R10 ;  /* 0x0000000a000b7305 */ /* 0x000622000021f000 */
[----:B-1----:R-:W-:-:S05]  /*0260*/  @P0 IMAD.WIDE.U32 R2, R0, 0x4, R2 ;  /* 0x0000000400020825 */ /* 0x002fca00078e0002 */
[----:B------:R1:W5:Y:S01]  /*0270*/  @P0 LDG.E.CONSTANT R53, desc[UR8][R2.64] ;  /* 0x0000000802350981 */ /* 0x000362000c1e9900 */
[----:B---3--:R-:W-:Y:S01]  /*0280*/  IMAD.MOV.U32 R10, RZ, RZ, RZ ;  /* 0x000000ffff0a7224 */ /* 0x008fe200078e00ff */
[----:B0-----:R-:W-:-:S05]  /*0290*/  IADD3 R14, PT, PT, RZ, -R11, RZ ;  /* 0x8000000bff0e7210 */ /* 0x001fca0007ffe0ff */
[----:B------:R-:W-:Y:S01]  /*02a0*/  IMAD R15, R14, R13, RZ ;  /* 0x0000000d0e0f7224 */ /* 0x000fe200078e02ff */
[----:B-1----:R-:W-:-:S03]  /*02b0*/  IABS R2, R9 ;  /* 0x0000000900027213 */ /* 0x002fc60000000000 */
        /* <DEDUP_REMOVED lines=31> */
[----:B------:R-:W-:-:S10]  /*04b0*/  ULEA UR6, UR7, UR5, 0x18 ;  /* 0x0000000507067291 */ /* 0x000fd4000f8ec0ff */
[----:B------:R-:W-:-:S05]  /*04c0*/  @!P2 IMAD.IADD R2, R2, 0x1, -R11 ;  /* 0x000000010202a824 */ /* 0x000fca00078e0a0b */
[----:B------:R-:W-:Y:S02]  /*04d0*/  ISETP.GE.U32.AND P0, PT, R2, R11, PT ;  /* 0x0000000b0200720c */ /* 0x000fe40003f06070 */
[----:B------:R-:W-:Y:S02]  /*04e0*/  LOP3.LUT R41, R4, 0x80, RZ, 0xc0, !PT ;  /* 0x0000008004297812 */ /* 0x000fe400078ec0ff */
[----:B------:R-:W-:Y:S02]  /*04f0*/  SHF.R.U32.HI R40, RZ, 0x1, R5 ;  /* 0x00000001ff287819 */ /* 0x000fe40000011605 */
[----:B------:R-:W-:Y:S02]  /*0500*/  IADD3 R9, PT, PT, R41, UR6, RZ ;  /* 0x0000000629097c10 */ /* 0x000fe4000fffe0ff */
[----:B------:R-:W-:Y:S02]  /*0510*/  @!P2 IADD3 R3, PT, PT, R3, 0x1, RZ ;  /* 0x000000010303a810 */ /* 0x000fe40007ffe0ff */
[----:B------:R-:W-:-:S02]  /*0520*/  @!P1 LEA R9, R40, R9, 0x3 ;  /* 0x0000000928099211 */ /* 0x000fc400078e18ff */
[----:B------:R-:W-:Y:S02]  /*0530*/  SHF.R.U32.HI R55, RZ, 0x5, R5 ;  /* 0x00000005ff377819 */ /* 0x000fe40000011605 */
[----:B------:R-:W-:Y:S02]  /*0540*/  LOP3.LUT R4, R0, R13, RZ, 0x3c, !PT ;  /* 0x0000000d00047212 */ /* 0x000fe400078e3cff */
[----:B------:R-:W-:Y:S02]  /*0550*/  @P0 IADD3 R3, PT, PT, R3, 0x1, RZ ;  /* 0x0000000103030810 */ /* 0x000fe40007ffe0ff */
[----:B------:R-:W-:Y:S01]  /*0560*/  ISETP.GE.AND P3, PT, R4, RZ, PT ;  /* 0x000000ff0400720c */ /* 0x000fe20003f66270 */
[----:B--2---:R-:W-:-:S05]  /*0570*/  VIADD R2, R54, 0xf ;  /* 0x0000000f36027836 */ /* 0x004fca0000000000 */
[----:B------:R-:W-:-:S04]  /*0580*/  SHF.R.S32.HI R11, RZ, 0x1f, R2 ;  /* 0x0000001fff0b7819 */ /* 0x000fc80000011402 */
[----:B------:R-:W-:-:S04]  /*0590*/  LEA.HI R2, R11, R2, RZ, 0x4 ;  /* 0x000000020b027211 */ /* 0x000fc800078f20ff */
[----:B------:R-:W-:-:S04]  /*05a0*/  SHF.R.S32.HI R2, RZ, 0x4, R2 ;  /* 0x00000004ff027819 */ /* 0x000fc80000011402 */
[----:B------:R-:W-:Y:S01]  /*05b0*/  ISETP.GE.AND P0, PT, R55, R2, PT ;  /* 0x000000023700720c */ /* 0x000fe20003f06270 */
[----:B------:R-:W-:Y:S01]  /*05c0*/  IMAD R43, R8, UR4, RZ ;  /* 0x00000004082b7c24 */ /* 0x000fe2000f8e02ff */
[----:B------:R-:W-:Y:S01]  /*05d0*/  BSSY B0, `(.L_x_24184) ;  /* 0x000007a000007945 */ /* 0x000fe20003800000 */
[----:B------:R-:W-:Y:S01]  /*05e0*/  @!P3 IMAD.MOV R3, RZ, RZ, -R3 ;  /* 0x000000ffff03b224 */ /* 0x000fe200078e0a03 */
        /* <DEDUP_REMOVED lines=15> */
[C---:B------:R-:W-:Y:S01]  /*06e0*/  LOP3.LUT R42, R40.reuse, 0xf, RZ, 0xc0, !PT ;  /* 0x0000000f282a7812 */ /* 0x040fe200078ec0ff */
[----:B------:R-:W-:Y:S01]  /*06f0*/  IMAD.WIDE R6, R43, 0x4, R6 ;  /* 0x000000042b067825 */ /* 0x000fe200078e0206 */
[----:B------:R-:W-:Y:S01]  /*0700*/  SHF.L.U32 R40, R40, 0x2, RZ ;  /* 0x0000000228287819 */ /* 0x000fe200000006ff */
[----:B------:R-:W-:Y:S01]  /*0710*/  UIADD3 UR4, UPT, UPT, UR5, 0x120, URZ ;  /* 0x0000012005047890 */ /* 0x000fe2000fffe0ff */
[----:B------:R-:W-:Y:S01]  /*0720*/  LOP3.LUT R56, R5, 0x3c, RZ, 0xc0, !PT ;  /* 0x0000003c05387812 */ /* 0x000fe200078ec0ff */
[----:B------:R-:W4:Y:S01]  /*0730*/  LDS.128 R28, [R41+UR6+0x20] ;  /* 0x00002006291c7984 */ /* 0x000f220008000c00 */
[----:B------:R-:W-:Y:S01]  /*0740*/  LOP3.LUT R40, R40, 0x3c, RZ, 0xc0, !PT ;  /* 0x0000003c28287812 */ /* 0x000fe200078ec0ff */
[----:B------:R-:W-:Y:S01]  /*0750*/  ULEA UR4, UR7, UR4, 0x18 ;  /* 0x0000000407047291 */ /* 0x000fe2000f8ec0ff */
[----:B------:R-:W-:Y:S01]  /*0760*/  ISETP.NE.U32.AND P0, PT, R4, 0x1, PT ;  /* 0x000000010400780c */ /* 0x000fe20003f05070 */
[----:B0-----:R-:W-:Y:S01]  /*0770*/  IMAD R43, R3, UR12, RZ ;  /* 0x0000000c032b7c24 */ /* 0x001fe2000f8e02ff */
[----:B------:R-:W0:Y:S01]  /*0780*/  LDS.128 R24, [R41+UR6+0x30] ;  /* 0x0000300629187984 */ /* 0x000e220008000c00 */
[----:B------:R-:W-:-:S02]  /*0790*/  LEA R52, R55, R40, 0x6 ;  /* 0x0000002837347211 */ /* 0x000fc400078e30ff */
        /* <DEDUP_REMOVED lines=10> */
[----:B------:R1:W0:Y:S01]  /*0840*/  LDS.128 R8, [R41+UR6+0x70] ;  /* 0x0000700629087984 */ /* 0x0002220008000c00 */
[----:B------:R-:W-:Y:S01]  /*0850*/  LEA.HI.X.SX32 R57, R43, RZ, 0x1, P2 ;  /* 0x000000ff2b397211 */ /* 0x000fe200010f0eff */
[----:B-1----:R-:W-:-:S05]  /*0860*/  IMAD R41, R55, 0x10, R42 ;  /* 0x0000001037297824 */ /* 0x002fca00078e022a */
[----:B------:R-:W-:Y:S01]  /*0870*/  IADD3 R40, PT, PT, -R54, R41, RZ ;  /* 0x0000002936287210 */ /* 0x000fe20007ffe1ff */
[----:B---3--:R-:W-:-:S07]  /*0880*/  VIADD R41, R41, 0x1 ;  /* 0x0000000129297836 */ /* 0x008fce0000000000 */
.L_x_24187:
[----:B------:R-:W3:Y:S02]  /*0890*/  LDG.E.CONSTANT R43, desc[UR8][R6.64] ;  /* 0x00000008062b7981 */ /* 0x000ee4000c1e9900 */
[----:B---3--:R-:W-:-:S03]  /*08a0*/  IMAD.WIDE R42, R43, UR13, R56 ;  /* 0x0000000d2b2a7c25 */ /* 0x008fc6000f8e0238 */
[----:B------:R-:W-:-:S04]  /*08b0*/  IADD3 R42, P2, PT, R42, R5, RZ ;  /* 0x000000052a2a7210 */ /* 0x000fc80007f5e0ff */
[----:B------:R-:W-:Y:S02]  /*08c0*/  IADD3.X R43, PT, PT, RZ, R43, RZ, P2, !PT ;  /* 0x0000002bff2b7210 */ /* 0x000fe400017fe4ff */
[----:B------:R-:W-:-:S04]  /*08d0*/  LEA R58, P2, R42, UR14, 0x2 ;  /* 0x0000000e2a3a7c11 */ /* 0x000fc8000f8410ff */
[----:B------:R-:W-:-:S05]  /*08e0*/  LEA.HI.X R59, R42, UR15, R43, 0x2, P2 ;  /* 0x0000000f2a3b7c11 */ /* 0x000fca00090f142b */
[----:B------:R-:W3:Y:S04]  /*08f0*/  LDG.E.64.CONSTANT R44, desc[UR8][R58.64+0x100] ;  /* 0x000100083a2c7981 */ /* 0x000ee8000c1e9b00 */
[----:B------:R-:W5:Y:S04]  /*0900*/  LDG.E.64.CONSTANT R46, desc[UR8][R58.64] ;  /* 0x000000083a2e7981 */ /* 0x000f68000c1e9b00 */
[----:B------:R-:W4:Y:S04]  /*0910*/  LDG.E.64.CONSTANT R48, desc[UR8][R58.64+0x200] ;  /* 0x000200083a307981 */ /* 0x000f28000c1e9b00 */
[----:B------:R-:W2:Y:S01]  /*0920*/  LDG.E.64.CONSTANT R42, desc[UR8][R58.64+0x300] ;  /* 0x000300083a2a7981 */ /* 0x000ea2000c1e9b00 */
[----:B---3--:R-:W-:Y:S01]  /*0930*/  FMUL.FTZ R51, R44, R38 ;  /* 0x000000262c337220 */ /* 0x008fe20000410000 */
[----:B------:R-:W-:-:S03]  /*0940*/  FMUL.FTZ R44, R45, R39 ;  /* 0x000000272d2c7220 */ /* 0x000fc60000410000 */
[----:B-----5:R-:W-:Y:S01]  /*0950*/  FFMA.FTZ R51, R36, R46, R51 ;  /* 0x0000002e24337223 */ /* 0x020fe20000010033 */
[----:B------:R-:W-:-:S03]  /*0960*/  FFMA.FTZ R44, R37, R47, R44 ;  /* 0x0000002f252c7223 */ /* 0x000fc6000001002c */
[----:B----4-:R-:W-:Y:S01]  /*0970*/  FFMA.FTZ R51, R32, R48, R51 ;  /* 0x0000003020337223 */ /* 0x010fe20000010033 */
[----:B------:R-:W-:Y:S02]  /*0980*/  FFMA.FTZ R46, R33, R49, R44 ;  /* 0x00000031212e7223 */ /* 0x000fe4000001002c */
[----:B------:R-:W3:Y:S01]  /*0990*/  LDG.E.64.CONSTANT R44, desc[UR8][R58.64+0x400] ;  /* 0x000400083a2c7981 */ /* 0x000ee2000c1e9b00 */
[----:B--2---:R-:W-:Y:S01]  /*09a0*/  FFMA.FTZ R51, R42, R34, R51 ;  /* 0x000000222a337223 */ /* 0x004fe20000010033 */
[----:B0-----:R-:W-:Y:S02]  /*09b0*/  FFMA.FTZ R50, R43, R35, R46 ;  /* 0x000000232b327223 */ /* 0x001fe4000001002e */
[----:B------:R-:W2:Y:S04]  /*09c0*/  LDG.E.64.CONSTANT R46, desc[UR8][R58.64+0x500] ;  /* 0x000500083a2e7981 */ /* 0x000ea8000c1e9b00 */
[----:B------:R-:W0:Y:S04]  /*09d0*/  LDG.E.64.CONSTANT R48, desc[UR8][R58.64+0x600] ;  /* 0x000600083a307981 */ /* 0x000e28000c1e9b00 */
        /* <DEDUP_REMOVED lines=22> */
[----:B----4-:R-:W-:-:S03]  /*0b40*/  FFMA.FTZ R61, R42, R18, R51 ;  /* 0x000000122a3d7223 */ /* 0x010fc60000010033 */
[----:B------:R-:W4:Y:S01]  /*0b50*/  LDG.E.64.CONSTANT R50, desc[UR8][R58.64+0xf00] ;  /* 0x000f00083a327981 */ /* 0x000f22000c1e9b00 */
[----:B------:R-:W-:Y:S01]  /*0b60*/  FFMA.FTZ R60, R43, R19, R60 ;  /* 0x000000132b3c7223 */ /* 0x000fe2000001003c */
[----:B------:R-:W-:Y:S01]  /*0b70*/  UMOV UR4, 0xffffffff ;  /* 0xffffffff00047882 */ /* 0x000fe20000000000 */
[----:B---3--:R-:W-:Y:S02]  /*0b80*/  FFMA.FTZ R61, R12, R44, R61 ;  /* 0x0000002c0c3d7223 */ /* 0x008fe4000001003d */
[----:B------:R-:W-:Y:S02]  /*0b90*/  FFMA.FTZ R60, R13, R45, R60 ;  /* 0x0000002d0d3c7223 */ /* 0x000fe4000001003c */
[----:B--2---:R-:W-:Y:S02]  /*0ba0*/  FFMA.FTZ R61, R46, R14, R61 ;  /* 0x0000000e2e3d7223 */ /* 0x004fe4000001003d */
[----:B------:R-:W-:Y:S02]  /*0bb0*/  FFMA.FTZ R60, R47, R15, R60 ;  /* 0x0000000f2f3c7223 */ /* 0x000fe4000001003c */
[----:B-----5:R-:W-:-:S02]  /*0bc0*/  FFMA.FTZ R61, R8, R48, R61 ;  /* 0x00000030083d7223 */ /* 0x020fc4000001003d */
[----:B------:R-:W-:Y:S02]  /*0bd0*/  FFMA.FTZ R60, R9, R49, R60 ;  /* 0x00000031093c7223 */ /* 0x000fe4000001003c */
[----:B----4-:R-:W-:Y:S02]  /*0be0*/  FFMA.FTZ R50, R50, R10, R61 ;  /* 0x0000000a32327223 */ /* 0x010fe4000001003d */
[----:B------:R-:W-:-:S04]  /*0bf0*/  FFMA.FTZ R51, R51, R11, R60 ;  /* 0x0000000b33337223 */ /* 0x000fc8000001003c */
[----:B------:R-:W-:Y:S01]  /*0c00*/  FADD.FTZ R50, R50, R51 ;  /* 0x0000003332327221 */ /* 0x000fe20000010000 */
[----:B------:R-:W-:Y:S06]  /*0c10*/  BRA.DIV UR4, `(.L_x_24186) ;  /* 0x0000003204107947 */ /* 0x000fec000b800000 */
[----:B------:R0:W1:Y:S02]  /*0c20*/  SHFL.BFLY PT, R43, R50, 0x1, 0x1f ;  /* 0x0c201f00322b7f89 */ /* 0x00006400000e0000 */
.L_x_24222:
[----:B------:R-:W-:Y:S02]  /*0c30*/  VIADD R42, R40, 0x1 ;  /* 0x00000001282a7836 */ /* 0x000fe40000000000 */
[----:B-1----:R-:W-:Y:S01]  /*0c40*/  FADD.FTZ R43, R50, R43 ;  /* 0x0000002b322b7221 */ /* 0x002fe20000010000 */
[----:B------:R-:W-:Y:S01]  /*0c50*/  @P0 IADD3 R45, PT, PT, R41, -0x1, RZ ;  /* 0xffffffff292d0810 */ /* 0x000fe20007ffe0ff */
[----:B------:R-:W-:Y:S01]  /*0c60*/  VIADD R40, R40, 0x40 ;  /* 0x0000004028287836 */ /* 0x000fe20000000000 */
[----:B------:R-:W-:Y:S02]  /*0c70*/  IADD3 R55, PT, PT, R55, 0x4, RZ ;  /* 0x0000000437377810 */ /* 0x000fe40007ffe0ff */
[----:B------:R-:W-:Y:S02]  /*0c80*/  I2FP.F32.S32 R42, R42 ;  /* 0x0000002a002a7245 */ /* 0x000fe40000201400 */
[CC--:B------:R-:W-:Y:S02]  /*0c90*/  @P0 ISETP.GE.AND P2, PT, R45.reuse, R54.reuse, PT ;  /* 0x000000362d00020c */ /* 0x0c0fe40003f46270 */
[----:B------:R-:W-:Y:S01]  /*0ca0*/  ISETP.GE.OR P4, PT, R45, R54, !P0 ;  /* 0x000000362d00720c */ /* 0x000fe20004786670 */
[----:B------:R-:W-:Y:S01]  /*0cb0*/  FMUL.FTZ R42, R42, R53 ;  /* 0x000000352a2a7220 */ /* 0x000fe20000410000 */
[----:B------:R-:W-:-:S02]  /*0cc0*/  IADD3 R6, P3, PT, R6, 0x10, RZ ;  /* 0x0000001006067810 */ /* 0x000fc40007f7e0ff */
[----:B------:R-:W-:Y:S02]  /*0cd0*/  IADD3 R41, PT, PT, R41, 0x40, RZ ;  /* 0x0000004029297810 */ /* 0x000fe40007ffe0ff */
[----:B------:R-:W-:Y:S02]  /*0ce0*/  FSEL R42, R42, RZ, P1 ;  /* 0x000000ff2a2a7208 */ /* 0x000fe40000800000 */
[----:B------:R-:W-:-:S03]  /*0cf0*/  IADD3.X R7, PT, PT, RZ, R7, RZ, P3, !PT ;  /* 0x00000007ff077210 */ /* 0x000fc60001ffe4ff */
[----:B------:R-:W-:-:S05]  /*0d00*/  FFMA.FTZ R47, R43, UR16, R42 ;  /* 0x000000102b2f7c23 */ /* 0x000fca000801002a */
[----:B------:R-:W-:Y:S02]  /*0d10*/  @P0 FSEL R43, R47, RZ, !P2 ;  /* 0x000000ff2f2b0208 */ /* 0x000fe40005000000 */
[----:B------:R-:W-:Y:S02]  /*0d20*/  ISETP.GE.AND P2, PT, R55, R2, PT ;  /* 0x000000023700720c */ /* 0x000fe40003f46270 */
[----:B------:R-:W-:Y:S01]  /*0d30*/  @!P4 FMNMX.FTZ R4, R4, R47, !PT ;  /* 0x0000002f0404c209 */ /* 0x000fe20007810000 */
[----:B------:R1:W-:Y:S02]  /*0d40*/  @P0 STS [R52], R43 ;  /* 0x0000002b34000388 */ /* 0x0003e40000000800 */
[----:B-1----:R-:W-:-:S08]  /*0d50*/  VIADD R52, R52, 0x100 ;  /* 0x0000010034347836 */ /* 0x002fd00000000000 */
[----:B------:R-:W-:Y:S05]  /*0d60*/  @!P2 BRA `(.L_x_24187) ;  /* 0xfffffff800c8a947 */ /* 0x000fea000383ffff */
.L_x_24185:
[----:B------:R-:W-:Y:S05]  /*0d70*/  BSYNC B0 ;  /* 0x0000000000007941 */ /* 0x000fea0003800000 */
.L_x_24184:
[----:B------:R-:W1:Y:S01]  /*0d80*/  S2R R42, SR_TID.X ;  /* 0x00000000002a7919 */ /* 0x000e620000002100 */
[----:B------:R-:W-:-:S03]  /*0d90*/  UMOV UR4, 0xffffffff ;  /* 0xffffffff00047882 */ /* 0x000fc60000000000 */
[----:B------:R-:W-:Y:S05]  /*0da0*/  BRA.DIV UR4, `(.L_x_24188) ;  /* 0x0000002e04d47947 */ /* 0x000fea000b800000 */
[----:B------:R-:W2:Y:S02]  /*0db0*/  SHFL.BFLY PT, R5, R4, 0x10, 0x1f ;  /* 0x0e001f0004057f89 */ /* 0x000ea400000e0000 */
[----:B--2---:R-:W-:-:S05]  /*0dc0*/  FMNMX.FTZ R5, R5, R4, !PT ;  /* 0x0000000405057209 */ /* 0x004fca0007810000 */
[----:B------:R-:W2:Y:S02]  /*0dd0*/  SHFL.BFLY PT, R6, R5, 0x8, 0x1f ;  /* 0x0d001f0005067f89 */ /* 0x000ea400000e0000 */
[----:B--2---:R-:W-:-:S05]  /*0de0*/  FMNMX.FTZ R6, R5, R6, !PT ;  /* 0x0000000605067209 */ /* 0x004fca0007810000 */
[----:B------:R-:W2:Y:S02]  /*0df0*/  SHFL.BFLY PT, R7, R6, 0x4, 0x1f ;  /* 0x0c801f0006077f89 */ /* 0x000ea400000e0000 */
[----:B--2---:R-:W-:-:S05]  /*0e00*/  FMNMX.FTZ R7, R6, R7, !PT ;  /* 0x0000000706077209 */ /* 0x004fca0007810000 */
[----:B------:R2:W3:Y:S02]  /*0e10*/  SHFL.BFLY PT, R8, R7, 0x2, 0x1f ;  /* 0x0c401f0007087f89 */ /* 0x0004e400000e0000 */
.L_x_24228:
[----:B------:R-:W4:Y:S01]  /*0e20*/  S2R R4, SR_CgaCtaId ;  /* 0x0000000000047919 */ /* 0x000f220000008800 */
[----:B------:R-:W-:Y:S01]  /*0e30*/  MOV R5, 0x400 ;  /* 0x0000040000057802 */ /* 0x000fe20000000f00 */
[----:B------:R-:W-:Y:S05]  /*0e40*/  WARPSYNC.ALL ;  /* 0x0000000000007948 */ /* 0x000fea0003800000 */
[----:B-1----:R-:W-:Y:S02]  /*0e50*/  LOP3.LUT P0, R43, R42, 0x1f, RZ, 0xc0, !PT ;  /* 0x0000001f2a2b7812 */ /* 0x002fe4000780c0ff */
[----:B------:R-:W-:Y:S02]  /*0e60*/  IADD3 R9, PT, PT, R5, 0x100, RZ ;  /* 0x0000010005097810 */ /* 0x000fe40007ffe0ff */
[----:B------:R-:W-:-:S02]  /*0e70*/  SHF.R.U32.HI R45, RZ, 0x5, R42 ;  /* 0x00000005ff2d7819 */ /* 0x000fc4000001162a */
[----:B--23--:R-:W-:Y:S02]  /*0e80*/  FMNMX.FTZ R7, R7, R8, !PT ;  /* 0x0000000807077209 */ /* 0x00cfe40007810000 */
[----:B----4-:R-:W-:-:S04]  /*0e90*/  LEA R10, R4, R9, 0x18 ;  /* 0x00000009040a7211 */ /* 0x010fc800078ec0ff */
[----:B------:R-:W-:-:S05]  /*0ea0*/  LEA R6, R45, R10, 0x2 ;  /* 0x0000000a2d067211 */ /* 0x000fca00078e10ff */
[----:B------:R1:W-:Y:S01]  /*0eb0*/  @!P0 STS [R6], R7 ;  /* 0x0000000706008388 */ /* 0x0003e20000000800 */
[----:B------:R-:W-:Y:S01]  /*0ec0*/  BAR.SYNC.DEFER_BLOCKING 0x0 ;  /* 0x0000000000007b1d */ /* 0x000fe20000010000 */
[C---:B------:R-:W-:Y:S01]  /*0ed0*/  ISETP.GT.U32.AND P1, PT, R43.reuse, 0x3, PT ;  /* 0x000000032b00780c */ /* 0x040fe20003f24070 */
[----:B-1----:R-:W-:Y:S01]  /*0ee0*/  IMAD R7, R43, 0x4, R10 ;  /* 0x000000042b077824 */ /* 0x002fe200078e020a */
        /* <DEDUP_REMOVED lines=33> */
.L_x_24193:
        /* <DEDUP_REMOVED lines=11> */
.L_x_24192:
[----:B------:R-:W-:Y:S05]  /*11b0*/  BSYNC.RECONVERGENT B1 ;  /* 0x0000000000017941 */ /* 0x000fea0003800200 */
.L_x_24191:
        /* <DEDUP_REMOVED lines=12> */
.L_x_24196:
        /* <DEDUP_REMOVED lines=15> */
[----:B--2---:R-:W-:Y:S01]  /*1370*/  FADD.FTZ R18, -R10, R19 ;  /* 0x000000130a127221 */ /* 0x004fe20000010100 */
        /* <DEDUP_REMOVED lines=17> */
[----:B------:R-:W-:Y:S01]  /*1490*/  FADD.FTZ R31, -R10, R31 ;  /* 0x0000001f0a1f7221 */ /* 0x000fe20000010100 */
[----:B---3--:R-:W-:Y:S01]  /*14a0*/  FADD.FTZ R8, R25, R8 ;  /* 0x0000000819087221 */ /* 0x008fe20000010000 */
[----:B------:R-:W-:Y:S01]  /*14b0*/  FMUL.FTZ R29, R29, 1.4426950216293334961 ;  /* 0x3fb8aa3b1d1d7820 */ /* 0x000fe20000410000 */
[----:B------:R-:W3:Y:S01]  /*14c0*/  MUFU.EX2 R18, R18 ;  /* 0x0000001200127308 */ /* 0x000ee20000000800 */
[----:B------:R-:W-:Y:S01]  /*14d0*/  FMUL.FTZ R22, R31, 1.4426950216293334961 ;  /* 0x3fb8aa3b1f167820 */ /* 0x000fe20000410000 */
[----:B----4-:R-:W-:Y:S01]  /*14e0*/  FADD.FTZ R27, R8, R26 ;  /* 0x0000001a081b7221 */ /* 0x010fe20000010000 */
[C---:B------:R-:W-:Y:S01]  /*14f0*/  FADD.FTZ R33, -R10.reuse, R33 ;  /* 0x000000210a217221 */ /* 0x040fe20000010100 */
[----:B------:R-:W4:Y:S01]  /*1500*/  MUFU.EX2 R20, R29 ;  /* 0x0000001d00147308 */ /* 0x000f220000000800 */
[C---:B------:R-:W-:Y:S01]  /*1510*/  FADD.FTZ R35, -R10.reuse, R35 ;  /* 0x000000230a237221 */ /* 0x040fe20000010100 */
[----:B------:R-:W-:Y:S01]  /*1520*/  FADD.FTZ R27, R27, R14 ;  /* 0x0000000e1b1b7221 */ /* 0x000fe20000010000 */
[----:B------:R-:W-:Y:S01]  /*1530*/  FMUL.FTZ R33, R33, 1.4426950216293334961 ;  /* 0x3fb8aa3b21217820 */ /* 0x000fe20000410000 */
[----:B------:R-:W2:Y:S01]  /*1540*/  MUFU.EX2 R22, R22 ;  /* 0x0000001600167308 */ /* 0x000ea20000000800 */
[C---:B------:R-:W-:Y:S01]  /*1550*/  FADD.FTZ R37, -R10.reuse, R37 ;  /* 0x000000250a257221 */ /* 0x040fe20000010100 */
[----:B-1----:R-:W-:Y:S01]  /*1560*/  FADD.FTZ R27, R27, R16 ;  /* 0x000000101b1b7221 */ /* 0x002fe20000010000 */
[----:B------:R-:W-:Y:S01]  /*1570*/  FMUL.FTZ R35, R35, 1.4426950216293334961 ;  /* 0x3fb8aa3b23237820 */ /* 0x000fe20000410000 */
[----:B------:R-:W1:Y:S01]  /*1580*/  MUFU.EX2 R24, R33 ;  /* 0x0000002100187308 */ /* 0x000e620000000800 */
        /* <DEDUP_REMOVED lines=8> */
[----:B------:R-:W-:Y:S01]  /*1610*/  FMUL.FTZ R17, R17, 1.4426950216293334961 ;  /* 0x3fb8aa3b11117820 */ /* 0x000fe20000410000 */
[----:B--2---:R-:W-:Y:S01]  /*1620*/  FADD.FTZ R27, R27, R22 ;  /* 0x000000161b1b7221 */ /* 0x004fe20000010000 */
[C---:B------:R-:W-:Y:S01]  /*1630*/  FADD.FTZ R15, -R10.reuse, R15 ;  /* 0x0000000f0a0f7221 */ /* 0x040fe20000010100 */
[----:B------:R-:W2:Y:S01]  /*1640*/  MUFU.EX2 R30, R39 ;  /* 0x00000027001e7308 */ /* 0x000ea20000000800 */
[----:B------:R2:W-:Y:S01]  /*1650*/  STS [R11+-0x200], R26 ;  /* 0xfffe001a0b007388 */ /* 0x0005e20000000800 */
[----:B-1----:R-:W-:Y:S01]  /*1660*/  FADD.FTZ R27, R27, R24 ;  /* 0x000000181b1b7221 */ /* 0x002fe20000010000 */
[C---:B------:R-:W-:Y:S01]  /*1670*/  FADD.FTZ R19, -R10.reuse, R19 ;  /* 0x000000130a137221 */ /* 0x040fe20000010100 */
[----:B------:R-:W-:Y:S01]  /*1680*/  FMUL.FTZ R15, R15, 1.4426950216293334961 ;  /* 0x3fb8aa3b0f0f7820 */ /* 0x000fe20000410000 */
[----:B------:R-:W-:Y:S01]  /*1690*/  STS [R11+-0x400], R25 ;  /* 0xfffc00190b007388 */ /* 0x000fe20000000800 */
[----:B---3--:R-:W-:Y:S01]  /*16a0*/  FADD.FTZ R27, R27, R28 ;  /* 0x0000001c1b1b7221 */ /* 0x008fe20000010000 */
[C---:B0-----:R-:W-:Y:S01]  /*16b0*/  FADD.FTZ R21, -R10.reuse, R21 ;  /* 0x000000150a157221 */ /* 0x041fe20000010100 */
[----:B------:R-:W-:Y:S01]  /*16c0*/  FMUL.FTZ R19, R19, 1.4426950216293334961 ;  /* 0x3fb8aa3b13137820 */ /* 0x000fe20000410000 */
[----:B------:R-:W-:Y:S01]  /*16d0*/  MUFU.EX2 R32, R15 ;  /* 0x0000000f00207308 */ /* 0x000fe20000000800 */
[----:B----4-:R-:W-:Y:S01]  /*16e0*/  FADD.FTZ R27, R27, R8 ;  /* 0x000000081b1b7221 */ /* 0x010fe20000010000 */
[----:B------:R-:W-:Y:S01]  /*16f0*/  FADD.FTZ R23, -R10, R23 ;  /* 0x000000170a177221 */ /* 0x000fe20000010100 */
[----:B------:R-:W-:Y:S01]  /*1700*/  FMUL.FTZ R21, R21, 1.4426950216293334961 ;  /* 0x3fb8aa3b15157820 */ /* 0x000fe20000410000 */
[----:B--2---:R-:W0:Y:S01]  /*1710*/  MUFU.EX2 R26, R17 ;  /* 0x00000011001a7308 */ /* 0x004e220000000800 */
[----:B------:R-:W-:Y:S01]  /*1720*/  FADD.FTZ R27, R27, R30 ;  /* 0x0000001e1b1b7221 */ /* 0x000fe20000010000 */
[----:B------:R-:W-:Y:S01]  /*1730*/  FMUL.FTZ R23, R23, 1.4426950216293334961 ;  /* 0x3fb8aa3b17177820 */ /* 0x000fe20000410000 */
[----:B------:R-:W-:Y:S01]  /*1740*/  STS [R11], R14 ;  /* 0x0000000e0b007388 */ /* 0x000fe20000000800 */
[----:B------:R-:W1:Y:S03]  /*1750*/  MUFU.EX2 R34, R19 ;  /* 0x0000001300227308 */ /* 0x000e660000000800 */
[----:B------:R-:W-:Y:S01]  /*1760*/  STS [R11+0x200], R16 ;  /* 0x000200100b007388 */ /* 0x000fe20000000800 */
[----:B------:R-:W2:Y:S03]  /*1770*/  MUFU.EX2 R36, R21 ;  /* 0x0000001500247308 */ /* 0x000ea60000000800 */
[----:B------:R-:W-:Y:S01]  /*1780*/  STS [R11+0x400], R18 ;  /* 0x000400120b007388 */ /* 0x000fe20000000800 */
[----:B------:R-:W3:Y:S01]  /*1790*/  MUFU.EX2 R38, R23 ;  /* 0x0000001700267308 */ /* 0x000ee20000000800 */
[----:B0-----:R-:W-:-:S02]  /*17a0*/  FADD.FTZ R27, R27, R26 ;  /* 0x0000001a1b1b7221 */ /* 0x001fc40000010000 */
[----:B------:R-:W-:Y:S02]  /*17b0*/  STS [R11+0x600], R20 ;  /* 0x000600140b007388 */ /* 0x000fe40000000800 */
[----:B------:R-:W-:Y:S02]  /*17c0*/  FADD.FTZ R27, R27, R32 ;  /* 0x000000201b1b7221 */ /* 0x000fe40000010000 */
[----:B------:R-:W-:Y:S02]  /*17d0*/  STS [R11+0x800], R22 ;  /* 0x000800160b007388 */ /* 0x000fe40000000800 */
[----:B-1----:R-:W-:Y:S02]  /*17e0*/  FADD.FTZ R27, R27, R34 ;  /* 0x000000221b1b7221 */ /* 0x002fe40000010000 */
[----:B------:R-:W-:Y:S02]  /*17f0*/  STS [R11+0xa00], R24 ;  /* 0x000a00180b007388 */ /* 0x000fe40000000800 */
[----:B--2---:R-:W-:-:S02]  /*1800*/  FADD.FTZ R27, R27, R36 ;  /* 0x000000241b1b7221 */ /* 0x004fc40000010000 */
        /* <DEDUP_REMOVED lines=11> */
.L_x_24195:
[----:B------:R-:W-:Y:S05]  /*18c0*/  BSYNC.RECONVERGENT B1 ;  /* 0x0000000000017941 */ /* 0x000fea0003800200 */
.L_x_24194:
        /* <DEDUP_REMOVED lines=55> */
.L_x_24198:
[----:B------:R-:W-:Y:S05]  /*1c40*/  BSYNC.RECONVERGENT B1 ;  /* 0x0000000000017941 */ /* 0x000fea0003800200 */
.L_x_24197:
        /* <DEDUP_REMOVED lines=26> */
.L_x_24190:
[----:B------:R-:W-:Y:S05]  /*1df0*/  BSYNC.RECONVERGENT B0 ;  /* 0x0000000000007941 */ /* 0x000fea0003800200 */
.L_x_24189:
        /* <DEDUP_REMOVED lines=40> */
.L_x_24203:
[----:B------:R-:W1:Y:S01]  /*2080*/  LDS R7, [R10] ;  /* 0x000000000a077984 */ /* 0x000e620000000800 */
[----:B------:R-:W-:-:S04]  /*2090*/  IADD3 R11, PT, PT, R11, 0x1, RZ ;  /* 0x000000010b0b7810 */ /* 0x000fc80007ffe0ff */
[----:B------:R-:W-:Y:S01]  /*20a0*/  ISETP.NE.AND P0, PT, R11, RZ, PT ;  /* 0x000000ff0b00720c */ /* 0x000fe20003f05270 */
[----:B-1----:R-:W-:-:S05]  /*20b0*/  FMUL.FTZ R7, R7, R6 ;  /* 0x0000000607077220 */ /* 0x002fca0000410000 */
[----:B------:R1:W-:Y:S02]  /*20c0*/  STS [R10], R7 ;  /* 0x000000070a007388 */ /* 0x0003e40000000800 */
[----:B-1----:R-:W-:-:S05]  /*20d0*/  VIADD R10, R10, 0x200 ;  /* 0x000002000a0a7836 */ /* 0x002fca0000000000 */
[----:B------:R-:W-:Y:S05]  /*20e0*/  @P0 BRA `(.L_x_24203) ;  /* 0xfffffffc00e40947 */ /* 0x000fea000383ffff */
.L_x_24202:
[----:B------:R-:W-:Y:S05]  /*20f0*/  BSYNC.RECONVERGENT B1 ;  /* 0x0000000000017941 */ /* 0x000fea0003800200 */
.L_x_24201:
        /* <DEDUP_REMOVED lines=12> */
.L_x_24206:
        /* <DEDUP_REMOVED lines=52> */
.L_x_24205:
[----:B------:R-:W-:Y:S05]  /*2500*/  BSYNC.RECONVERGENT B1 ;  /* 0x0000000000017941 */ /* 0x000fea0003800200 */
.L_x_24204:
        /* <DEDUP_REMOVED lines=31> */
.L_x_24208:
[----:B------:R-:W-:Y:S05]  /*2700*/  BSYNC.RECONVERGENT B1 ;  /* 0x0000000000017941 */ /* 0x000fea0003800200 */
.L_x_24207:
        /* <DEDUP_REMOVED lines=14> */
.L_x_24200:
[----:B------:R-:W-:Y:S05]  /*27f0*/  BSYNC.RECONVERGENT B0 ;  /* 0x0000000000007941 */ /* 0x000fea0003800200 */
.L_x_24199:
[----:B------:R-:W-:Y:S01]  /*2800*/  ISETP.GE.AND P0, PT, R45, R2, PT ;  /* 0x000000022d00720c */ /* 0x000fe20003f06270 */
[----:B------:R-:W3:Y:S08]  /*2810*/  S2UR UR6, SR_CTAID.Y ;  /* 0x00000000000679c3 */ /* 0x000ef00000002600 */
[----:B------:R-:W-:Y:S01]  /*2820*/  BAR.SYNC.DEFER_BLOCKING 0x0 ;  /* 0x0000000000007b1d */ /* 0x000fe20000010000 */
[----:B------:R-:W-:Y:S01]  /*2830*/  HFMA2 R44, -RZ, RZ, 0, 0 ;  /* 0x00000000ff2c7431 */ /* 0x000fe200000001ff */
[----:B------:R-:W-:-:S02]  /*2840*/  CS2R R46, SRZ ;  /* 0x00000000002e7805 */ /* 0x000fc4000001ff00 */
[----:B------:R-:W-:Y:S02]  /*2850*/  CS2R R48, SRZ ;  /* 0x0000000000307805 */ /* 0x000fe4000001ff00 */
[----:B0-----:R-:W-:Y:S01]  /*2860*/  CS2R R50, SRZ ;  /* 0x0000000000327805 */ /* 0x001fe2000001ff00 */
[----:B------:R-:W-:Y:S01]  /*2870*/  IMAD.MOV.U32 R52, RZ, RZ, RZ ;  /* 0x000000ffff347224 */ /* 0x000fe200078e00ff */
[----:B------:R-:W0:Y:S01]  /*2880*/  LDCU UR12, c[0x0][0x3cc] ;  /* 0x00007980ff0c77ac */ /* 0x000e220008000800 */
[----:B------:R-:W-:Y:S01]  /*2890*/  BSSY.RECONVERGENT B0, `(.L_x_24209) ;  /* 0x00000ae000007945 */ /* 0x000fe20003800200 */
[----:B------:R-:W4:Y:S03]  /*28a0*/  LDCU.64 UR4, c[0x0][0x398] ;  /* 0x00007300ff0477ac */ /* 0x000f260008000a00 */
[----:B------:R-:W-:Y:S05]  /*28b0*/  @P0 BRA `(.L_x_24210) ;  /* 0x0000000800ac0947 */ /* 0x000fea0003800000 */
[----:B--2---:R-:W3:Y:S01]  /*28c0*/  LDC R7, c[0x0][0x3b8] ;  /* 0x0000ee00ff077b82 */ /* 0x004ee20000000800 */
[----:B------:R-:W2:Y:S01]  /*28d0*/  LDCU UR7, c[0x0][0x3d0] ;  /* 0x00007a00ff0777ac */ /* 0x000ea20008000800 */
[----:B-1----:R-:W-:Y:S01]  /*28e0*/  SHF.R.U32.HI R6, RZ, 0x3, R42 ;  /* 0x00000003ff067819 */ /* 0x002fe2000001162a */
[----:B------:R-:W-:Y:S01]  /*28f0*/  VIADD R5, R5, 0x120 ;  /* 0x0000012005057836 */ /* 0x000fe20000000000 */
[----:B------:R-:W-:Y:S01]  /*2900*/  SHF.L.U32 R57, R42, 0x2, RZ ;  /* 0x000000022a397819 */ /* 0x000fe200000006ff */
[----:B------:R-:W1:Y:S01]  /*2910*/  LDCU.64 UR10, c[0x0][0x3a8] ;  /* 0x00007500ff0a77ac */ /* 0x000e620008000a00 */
[----:B------:R-:W-:Y:S02]  /*2920*/  LOP3.LUT R6, R6, 0x7c, RZ, 0xc0, !PT ;  /* 0x0000007c06067812 */ /* 0x000fe400078ec0ff */
[----:B------:R-:W-:Y:S02]  /*2930*/  SHF.L.U32 R8, R42, 0x4, RZ ;  /* 0x000000042a087819 */ /* 0x000fe400000006ff */
[----:B------:R-:W-:-:S02]  /*2940*/  LEA R5, R4, R5, 0x18 ;  /* 0x0000000504057211 */ /* 0x000fc400078ec0ff */
[----:B------:R-:W-:Y:S02]  /*2950*/  LOP3.LUT R4, R57, 0xc, RZ, 0xc0, !PT ;  /* 0x0000000c39047812 */ /* 0x000fe400078ec0ff */
[----:B------:R-:W-:Y:S02]  /*2960*/  LOP3.LUT R8, R8, 0x30, RZ, 0xe2, !PT ;  /* 0x0000003008087812 */ /* 0x000fe400078ee2ff */
[C---:B-----5:R-:W-:Y:S01]  /*2970*/  IADD3 R53, PT, PT, R45.reuse, 0x1, RZ ;  /* 0x000000012d357810 */ /* 0x060fe20007ffe0ff */
[C---:B------:R-:W-:Y:S01]  /*2980*/  IMAD R4, R45.reuse, 0x10, R4 ;  /* 0x000000102d047824 */ /* 0x040fe200078e0204 */
[----:B------:R-:W-:Y:S01]  /*2990*/  LEA R8, R45, R8, 0x6 ;  /* 0x000000082d087211 */ /* 0x000fe200078e30ff */
[----:B--2---:R-:W-:Y:S01]  /*29a0*/  IMAD R40, R3, UR7, RZ ;  /* 0x0000000703287c24 */ /* 0x004fe2000f8e02ff */
[----:B------:R-:W-:Y:S02]  /*29b0*/  IADD3 R59, PT, PT, R45, -R2, RZ ;  /* 0x800000022d3b7210 */ /* 0x000fe40007ffe0ff */
[----:B------:R-:W-:Y:S01]  /*29c0*/  MOV R44, RZ ;  /* 0x000000ff002c7202 */ /* 0x000fe20000000f00 */
[----:B------:R-:W-:Y:S01]  /*29d0*/  IMAD.IADD R56, R5, 0x1, R8 ;  /* 0x0000000105387824 */ /* 0x000fe200078e0208 */
[----:B------:R-:W-:Y:S01]  /*29e0*/  LOP3.LUT R57, R57, 0x7c, RZ, 0xc0, !PT ;  /* 0x0000007c39397812 */ /* 0x000fe200078ec0ff */
[----:B---3--:R-:W-:Y:S01]  /*29f0*/  IMAD R9, R7, UR6, RZ ;  /* 0x0000000607097c24 */ /* 0x008fe2000f8e02ff */
[----:B------:R-:W-:-:S02]  /*2a00*/  MOV R7, RZ ;  /* 0x000000ff00077202 */ /* 0x000fc40000000f00 */
[----:B------:R-:W-:Y:S02]  /*2a10*/  SHF.R.S32.HI R41, RZ, 0x1f, R40 ;  /* 0x0000001fff297819 */ /* 0x000fe40000011428 */
[----:B------:R-:W-:Y:S01]  /*2a20*/  IADD3 R3, PT, PT, R4, 0x1, RZ ;  /* 0x0000000104037810 */ /* 0x000fe20007ffe0ff */
[----:B------:R-:W-:-:S03]  /*2a30*/  IMAD.WIDE R6, R9, 0x4, R6 ;  /* 0x0000000409067825 */ /* 0x000fc600078e0206 */
[----:B-1----:R-:W-:-:S04]  /*2a40*/  IADD3 R58, P0, PT, R6, UR10, RZ ;  /* 0x0000000a063a7c10 */ /* 0x002fc8000ff1e0ff */
[----:B------:R-:W-:-:S09]  /*2a50*/  IADD3.X R55, PT, PT, R7, UR11, RZ, P0, !PT ;  /* 0x0000000b07377c10 */ /* 0x000fd200087fe4ff */
.L_x_24211:
[----:B------:R-:W-:Y:S01]  /*2a60*/  IMAD.MOV.U32 R24, RZ, RZ, R58 ;  /* 0x000000ffff187224 */ /* 0x000fe200078e003a */
[----:B------:R-:W-:-:S05]  /*2a70*/  MOV R25, R55 ;  /* 0x0000003700197202 */ /* 0x000fca0000000f00 */
[----:B------:R1:W0:Y:S01]  /*2a80*/  LDG.E.CONSTANT R5, desc[UR8][R24.64] ;  /* 0x0000000818057981 */ /* 0x000222000c1e9900 */
[----:B------:R-:W-:-:S03]  /*2a90*/  IADD3 R39, PT, PT, R3, -0x1, RZ ;  /* 0xffffffff03277810 */ /* 0x000fc60007ffe0ff */
[----:B-1----:R-:W1:Y:S01]  /*2aa0*/  LDS.128 R24, [R56] ;  /* 0x0000000038187984 */ /* 0x002e620000000c00 */
[----:B0-----:R-:W-:-:S03]  /*2ab0*/  IMAD.WIDE R4, R5, UR12, R40 ;  /* 0x0000000c05047c25 */ /* 0x001fc6000f8e0228 */
[----:B------:R-:W-:-:S04]  /*2ac0*/  IADD3 R4, P0, PT, R57, R4, RZ ;  /* 0x0000000439047210 */ /* 0x000fc80007f1e0ff */
[----:B------:R-:W-:Y:S02]  /*2ad0*/  IADD3.X R5, PT, PT, RZ, R5, RZ, P0, !PT ;  /* 0x00000005ff057210 */ /* 0x000fe400007fe4ff */
[----:B----4-:R-:W-:-:S04]  /*2ae0*/  LEA R36, P0, R4, UR4, 0x2 ;  /* 0x0000000404247c11 */ /* 0x010fc8000f8010ff */
[----:B------:R-:W-:-:S05]  /*2af0*/  LEA.HI.X R37, R4, UR5, R5, 0x2, P0 ;  /* 0x0000000504257c11 */ /* 0x000fca00080f1405 */
[----:B------:R-:W2:Y:S04]  /*2b00*/  LDG.E.128.CONSTANT R4, desc[UR8][R36.64] ;  /* 0x0000000824047981 */ /* 0x000ea8000c1e9d00 */
[----:B------:R-:W3:Y:S04]  /*2b10*/  LDG.E.128.CONSTANT R8, desc[UR8][R36.64+0x200] ;  /* 0x0002000824087981 */ /* 0x000ee8000c1e9d00 */
[----:B------:R-:W4:Y:S04]  /*2b20*/  LDG.E.128.CONSTANT R12, desc[UR8][R36.64+0x400] ;  /* 0x00040008240c7981 */ /* 0x000f28000c1e9d00 */
[----:B------:R-:W5:Y:S01]  /*2b30*/  LDG.E.128.CONSTANT R16, desc[UR8][R36.64+0x600] ;  /* 0x0006000824107981 */ /* 0x000f62000c1e9d00 */
[----:B------:R-:W-:-:S03]  /*2b40*/  ISETP.NE.AND P0, PT, R59, -0x1, PT ;  /* 0xffffffff3b00780c */ /* 0x000fc60003f05270 */
[----:B------:R-:W5:Y:S04]  /*2b50*/  LDG.E.128.CONSTANT R20, desc[UR8][R36.64+0x800] ;  /* 0x0008000824147981 */ /* 0x000f68000c1e9d00 */
[----:B------:R-:W5:Y:S06]  /*2b60*/  LDG.E.128.CONSTANT R28, desc[UR8][R36.64+0xa00] ;  /* 0x000a0008241c7981 */ /* 0x000f6c000c1e9d00 */
[----:B------:R-:W-:Y:S01]  /*2b70*/  @!P0 VIADD R33, R3, 0x1 ;  /* 0x0000000103218836 */ /* 0x000fe20000000000 */
[----:B------:R-:W-:-:S02]  /*2b80*/  @!P0 ISETP.GE.AND P5, PT, R39, R54, PT ;  /* 0x000000362700820c */ /* 0x000fc40003fa6270 */
[-C--:B------:R-:W-:Y:S02]  /*2b90*/  @!P0 ISETP.GE.AND P6, PT, R3, R54.reuse, PT ;  /* 0x000000360300820c */ /* 0x080fe40003fc6270 */
[CC--:B------:R-:W-:Y:S02]  /*2ba0*/  @!P0 ISETP.GE.AND P1, PT, R33.reuse, R54.reuse, PT ;  /* 0x000000362100820c */ /* 0x0c0fe40003f26270 */
[-C--:B------:R-:W-:Y:S02]  /*2bb0*/  @!P0 ISETP.GE.AND P4, PT, R33, R54.reuse, PT ;  /* 0x000000362100820c */ /* 0x080fe40003f86270 */
[-C--:B------:R-:W-:Y:S01]  /*2bc0*/  @!P0 ISETP.GE.AND P2, PT, R39, R54.reuse, PT ;  /* 0x000000362700820c */ /* 0x080fe20003f46270 */
[----:B------:R-:W5:Y:S01]  /*2bd0*/  LDG.E.128.CONSTANT R32, desc[UR8][R36.64+0xc00] ;  /* 0x000c000824207981 */ /* 0x000f62000c1e9d00 */
[----:B------:R-:W-:Y:S02]  /*2be0*/  @!P0 ISETP.GE.AND P3, PT, R3, R54, PT ;  /* 0x000000360300820c */ /* 0x000fe40003f66270 */
[----:B--2---:R-:W-:-:S02]  /*2bf0*/  @!P0 FSEL R4, R4, RZ, !P5 ;  /* 0x000000ff04048208 */ /* 0x004fc40006800000 */
[----:B------:R-:W-:Y:S02]  /*2c00*/  @!P0 FSEL R5, R5, RZ, !P6 ;  /* 0x000000ff05058208 */ /* 0x000fe40007000000 */
[----:B------:R-:W-:Y:S02]  /*2c10*/  @!P0 FSEL R6, R6, RZ, !P1 ;  /* 0x000000ff06068208 */ /* 0x000fe40004800000 */
[----:B---3--:R-:W-:Y:S02]  /*2c20*/  @!P0 FSEL R8, R8, RZ, !P2 ;  /* 0x000000ff08088208 */ /* 0x008fe40005000000 */
        /* <DEDUP_REMOVED lines=8> */
[----:B------:R-:W2:Y:S01]  /*2cb0*/  LDG.E.128.CONSTANT R36, desc[UR8][R36.64+0xe00] ;  /* 0x000e000824247981 */ /* 0x000ea2000c1e9d00 */
[----:B-1----:R-:W-:Y:S01]  /*2cc0*/  FMUL.FTZ R9, R25, R9 ;  /* 0x0000000919097220 */ /* 0x002fe20000410000 */
[----:B----4-:R-:W-:-:S03]  /*2cd0*/  @!P0 FSEL R12, R12, RZ, !P5 ;  /* 0x000000ff0c0c8208 */ /* 0x010fc60006800000 */
[----:B------:R-:W-:Y:S01]  /*2ce0*/  FFMA.FTZ R9, R24, R8, R9 ;  /* 0x0000000818097223 */ /* 0x000fe20000010009 */
[----:B------:R-:W-:-:S03]  /*2cf0*/  @!P0 ISETP.GE.AND P5, PT, R3, R54, PT ;  /* 0x000000360300820c */ /* 0x000fc60003fa6270 */
[----:B------:R-:W-:Y:S01]  /*2d00*/  FFMA.FTZ R10, R26, R10, R9 ;  /* 0x0000000a1a0a7223 */ /* 0x000fe20000010009 */
[----:B------:R-:W-:Y:S02]  /*2d10*/  @!P0 IADD3 R9, PT, PT, R3, 0x2, RZ ;  /* 0x0000000203098810 */ /* 0x000fe40007ffe0ff */
[----:B------:R-:W-:Y:S02]  /*2d20*/  @!P0 FSEL R13, R13, RZ, !P5 ;  /* 0x000000ff0d0d8208 */ /* 0x000fe40006800000 */
[----:B------:R-:W-:-:S04]  /*2d30*/  @!P0 ISETP.GE.AND P5, PT, R9, R54, PT ;  /* 0x000000360900820c */ /* 0x000fc80003fa6270 */
[----:B------:R-:W-:Y:S02]  /*2d40*/  @!P0 FSEL R7, R7, RZ, !P5 ;  /* 0x000000ff07078208 */ /* 0x000fe40006800000 */
[----:B------:R-:W-:Y:S01]  /*2d50*/  @!P0 ISETP.GE.AND P5, PT, R9, R54, PT ;  /* 0x000000360900820c */ /* 0x000fe20003fa6270 */
[----:B------:R-:W-:-:S03]  /*2d60*/  @!P0 VIADD R9, R3, 0x1 ;  /* 0x0000000103098836 */ /* 0x000fc60000000000 */
        /* <DEDUP_REMOVED lines=18> */
[-C--:B------:R-:W-:Y:S01]  /*2e90*/  @!P0 ISETP.GE.AND P6, PT, R9, R54.reuse, PT ;  /* 0x000000360900820c */ /* 0x080fe20003fc6270 */
[C---:B------:R-:W-:Y:S01]  /*2ea0*/  @!P0 VIADD R9, R3.reuse, 0x2 ;  /* 0x0000000203098836 */ /* 0x040fe20000000000 */
[----:B------:R-:W-:Y:S02]  /*2eb0*/  @!P0 FSEL R20, R20, RZ, !P1 ;  /* 0x000000ff14148208 */ /* 0x000fe40004800000 */
        /* <DEDUP_REMOVED lines=11> */
[-C--:B------:R-:W-:Y:S02]  /*2f70*/  @!P0 ISETP.GE.AND P2, PT, R3, R54.reuse, PT ;  /* 0x000000360300820c */ /* 0x080fe40003f46270 */
[----:B------:R-:W-:Y:S02]  /*2f80*/  @!P0 FSEL R32, R32, RZ, !P3 ;  /* 0x000000ff20208208 */ /* 0x000fe40005800000 */
[----:B------:R-:W-:Y:S01]  /*2f90*/  @!P0 FSEL R29, R29, RZ, !P2 ;  /* 0x000000ff1d1d8208 */ /* 0x000fe20005000000 */
[----:B------:R-:W-:Y:S01]  /*2fa0*/  FMUL.FTZ R5, R25, R5 ;  /* 0x0000000519057220 */ /* 0x000fe20000410000 */
[----:B------:R-:W-:-:S02]  /*2fb0*/  @!P0 ISETP.GE.AND P2, PT, R9, R54, PT ;  /* 0x000000360900820c */ /* 0x000fc40003f46270 */
[C---:B------:R-:W-:Y:S02]  /*2fc0*/  @!P0 ISETP.GE.AND P3, PT, R3.reuse, R54, PT ;  /* 0x000000360300820c */ /* 0x040fe40003f66270 */
[----:B------:R-:W-:Y:S01]  /*2fd0*/  @!P0 IADD3 R9, PT, PT, R3, 0x2, RZ ;  /* 0x0000000203098810 */ /* 0x000fe20007ffe0ff */
[----:B------:R-:W-:Y:S01]  /*2fe0*/  FFMA.FTZ R5, R24, R4, R5 ;  /* 0x0000000418057223 */ /* 0x000fe20000010005 */
[----:B------:R-:W-:Y:S02]  /*2ff0*/  @!P0 FSEL R30, R30, RZ, !P6 ;  /* 0x000000ff1e1e8208 */ /* 0x000fe40007000000 */
[----:B------:R-:W-:Y:S02]  /*3000*/  @!P0 FSEL R33, R33, RZ, !P3 ;  /* 0x000000ff21218208 */ /* 0x000fe40005800000 */
[CC--:B------:R-:W-:Y:S02]  /*3010*/  @!P0 ISETP.GE.AND P6, PT, R9.reuse, R54.reuse, PT ;  /* 0x000000360900820c */ /* 0x0c0fe40003fc6270 */
[----:B------:R-:W-:-:S02]  /*3020*/  @!P0 ISETP.GE.AND P3, PT, R9, R54, PT ;  /* 0x000000360900820c */ /* 0x000fc40003f66270 */
[----:B------:R-:W-:Y:S01]  /*3030*/  @!P0 IADD3 R9, PT, PT, R3, 0x1, RZ ;  /* 0x0000000103098810 */ /* 0x000fe20007ffe0ff */
[----:B------:R-:W-:Y:S01]  /*3040*/  FFMA.FTZ R6, R26, R6, R5 ;  /* 0x000000061a067223 */ /* 0x000fe20000010005 */
        /* <DEDUP_REMOVED lines=33> */
[----:B------:R-:W-:Y:S01]  /*3260*/  VIADD R53, R53, 0x4 ;  /* 0x0000000435357836 */ /* 0x000fe20000000000 */
[----:B------:R-:W-:-:S02]  /*3270*/  IADD3 R59, PT, PT, R59, 0x4, RZ ;  /* 0x000000043b3b7810 */ /* 0x000fc40007ffe0ff */
[----:B------:R-:W-:Y:S02]  /*3280*/  IADD3 R56, PT, PT, R56, 0x100, RZ ;  /* 0x0000010038387810 */ /* 0x000fe40007ffe0ff */
        /* <DEDUP_REMOVED lines=8> */
[----:B------:R-:W-:-:S03]  /*3310*/  IADD3 R58, P0, PT, R58, 0x10, RZ ;  /* 0x000000103a3a7810 */ /* 0x000fc60007f1e0ff */
[----:B------:R-:W-:Y:S01]  /*3320*/  FFMA.FTZ R27, R27, R39, R26 ;  /* 0x000000271b1b7223 */ /* 0x000fe2000001001a */
[----:B------:R-:W-:Y:S01]  /*3330*/  VIADD R3, R3, 0x40 ;  /* 0x0000004003037836 */ /* 0x000fe20000000000 */
[----:B------:R-:W-:Y:S02]  /*3340*/  IADD3.X R55, PT, PT, RZ, R55, RZ, P0, !PT ;  /* 0x00000037ff377210 */ /* 0x000fe400007fe4ff */
[----:B------:R-:W-:Y:S01]  /*3350*/  FADD.FTZ R52, R27, R52 ;  /* 0x000000341b347221 */ /* 0x000fe20000010000 */
[----:B------:R-:W-:Y:S06]  /*3360*/  @!P5 BRA `(.L_x_24211) ;  /* 0xfffffff400bcd947 */ /* 0x000fec000383ffff */
.L_x_24210:
[----:B0--34-:R-:W-:Y:S05]  /*3370*/  BSYNC.RECONVERGENT B0 ;  /* 0x0000000000007941 */ /* 0x019fea0003800200 */
.L_x_24209:
[----:B------:R-:W0:Y:S01]  /*3380*/  SHFL.BFLY PT, R3, R44, 0x2, 0x1f ;  /* 0x0c401f002c037f89 */ /* 0x000e2200000e0000 */
[----:B------:R-:W-:Y:S01]  /*3390*/  LOP3.LUT P0, RZ, R42, 0x3, RZ, 0xc0, !PT ;  /* 0x000000032aff7812 */ /* 0x000fe2000780c0ff */
[----:B------:R-:W-:Y:S02]  /*33a0*/  BSSY.RECONVERGENT B0, `(.L_x_24212) ;  /* 0x0000033000007945 */ /* 0x000fe40003800200 */
[----:B------:R-:W3:Y:S04]  /*33b0*/  SHFL.BFLY PT, R2, R47, 0x2, 0x1f ;  /* 0x0c401f002f027f89 */ /* 0x000ee800000e0000 */
[----:B------:R-:W4:Y:S04]  /*33c0*/  SHFL.BFLY PT, R5, R46, 0x2, 0x1f ;  /* 0x0c401f002e057f89 */ /* 0x000f2800000e0000 */
[----:B--2---:R-:W2:Y:S04]  /*33d0*/  SHFL.BFLY PT, R7, R48, 0x2, 0x1f ;  /* 0x0c401f0030077f89 */ /* 0x004ea800000e0000 */
[----:B------:R-:W2:Y:S04]  /*33e0*/  SHFL.BFLY PT, R10, R49, 0x2, 0x1f ;  /* 0x0c401f00310a7f89 */ /* 0x000ea800000e0000 */
[----:B------:R-:W2:Y:S04]  /*33f0*/  SHFL.BFLY PT, R9, R50, 0x2, 0x1f ;  /* 0x0c401f0032097f89 */ /* 0x000ea800000e0000 */
[----:B------:R-:W2:Y:S01]  /*3400*/  SHFL.BFLY PT, R14, R51, 0x2, 0x1f ;  /* 0x0c401f00330e7f89 */ /* 0x000ea200000e0000 */
[----:B0-----:R-:W-:-:S03]  /*3410*/  FADD.FTZ R3, R3, R44 ;  /* 0x0000002c03037221 */ /* 0x001fc60000010000 */
[----:B-1----:R-:W0:Y:S01]  /*3420*/  SHFL.BFLY PT, R11, R52, 0x2, 0x1f ;  /* 0x0c401f00340b7f89 */ /* 0x002e2200000e0000 */
[----:B---3--:R-:W-:Y:S01]  /*3430*/  FADD.FTZ R6, R2, R47 ;  /* 0x0000002f02067221 */ /* 0x008fe20000010000 */
[----:B----4-:R-:W-:Y:S02]  /*3440*/  FADD.FTZ R4, R5, R46 ;  /* 0x0000002e05047221 */ /* 0x010fe40000010000 */
[----:B------:R-:W1:Y:S01]  /*3450*/  SHFL.BFLY PT, R2, R3, 0x1, 0x1f ;  /* 0x0c201f0003027f89 */ /* 0x000e6200000e0000 */
[----:B------:R-:W-:Y:S01]  /*3460*/  LOP3.LUT R5, R42, 0x3c0, RZ, 0xc0, !PT ;  /* 0x000003c02a057812 */ /* 0x000fe200078ec0ff */
[----:B--2---:R-:W-:Y:S01]  /*3470*/  FADD.FTZ R8, R7, R48 ;  /* 0x0000003007087221 */ /* 0x004fe20000010000 */
[----:B------:R-:W-:Y:S02]  /*3480*/  BAR.SYNC.DEFER_BLOCKING 0x0 ;  /* 0x0000000000007b1d */ /* 0x000fe40000010000 */
[----:B------:R-:W-:Y:S01]  /*3490*/  ISETP.NE.OR P1, PT, R5, 0x40, P0 ;  /* 0x000000400500780c */ /* 0x000fe20000725670 */
[----:B------:R-:W-:Y:S01]  /*34a0*/  FADD.FTZ R10, R10, R49 ;  /* 0x000000310a0a7221 */ /* 0x000fe20000010000 */
[----:B------:R-:W-:-:S02]  /*34b0*/  FADD.FTZ R12, R9, R50 ;  /* 0x00000032090c7221 */ /* 0x000fc40000010000 */
[----:B------:R-:W2:Y:S01]  /*34c0*/  SHFL.BFLY PT, R7, R4, 0x1, 0x1f ;  /* 0x0c201f0004077f89 */ /* 0x000ea200000e0000 */
[----:B------:R-:W-:-:S03]  /*34d0*/  FADD.FTZ R14, R14, R51 ;  /* 0x000000330e0e7221 */ /* 0x000fc60000010000 */
[----:B------:R-:W3:Y:S01]  /*34e0*/  SHFL.BFLY PT, R9, R6, 0x1, 0x1f ;  /* 0x0c201f0006097f89 */ /* 0x000ee200000e0000 */
[----:B0-----:R-:W-:-:S03]  /*34f0*/  FADD.FTZ R16, R11, R52 ;  /* 0x000000340b107221 */ /* 0x001fc60000010000 */
[----:B------:R-:W0:Y:S04]  /*3500*/  SHFL.BFLY PT, R13, R10, 0x1, 0x1f ;  /* 0x0c201f000a0d7f89 */ /* 0x000e2800000e0000 */
[----:B------:R-:W4:Y:S01]  /*3510*/  SHFL.BFLY PT, R11, R8, 0x1, 0x1f ;  /* 0x0c201f00080b7f89 */ /* 0x000f2200000e0000 */
[----:B-1----:R-:W-:Y:S01]  /*3520*/  FADD.FTZ R5, R3, R2 ;  /* 0x0000000203057221 */ /* 0x002fe20000010000 */
[----:B------:R-:W-:Y:S02]  /*3530*/  SHF.R.U32.HI R2, RZ, 0x2, R43 ;  /* 0x00000002ff027819 */ /* 0x000fe4000001162b */
[----:B------:R-:W1:Y:S02]  /*3540*/  SHFL.BFLY PT, R15, R12, 0x1, 0x1f ;  /* 0x0c201f000c0f7f89 */ /* 0x000e6400000e0000 */
[----:B------:R-:W-:-:S02]  /*3550*/  LEA R45, R45, R2, 0x6 ;  /* 0x000000022d2d7211 */ /* 0x000fc400078e30ff */
[----:B------:R-:W1:Y:S04]  /*3560*/  SHFL.BFLY PT, R17, R14, 0x1, 0x1f ;  /* 0x0c201f000e117f89 */ /* 0x000e6800000e0000 */
[----:B------:R-:W1:Y:S01]  /*3570*/  SHFL.BFLY PT, R19, R16, 0x1, 0x1f ;  /* 0x0c201f0010137f89 */ /* 0x000e6200000e0000 */
[----:B--2---:R-:W-:Y:S01]  /*3580*/  FADD.FTZ R7, R4, R7 ;  /* 0x0000000704077221 */ /* 0x004fe20000010000 */
[----:B---3--:R-:W-:Y:S01]  /*3590*/  FADD.FTZ R9, R6, R9 ;  /* 0x0000000906097221 */ /* 0x008fe20000010000 */
[----:B0-----:R-:W-:Y:S01]  /*35a0*/  FADD.FTZ R13, R10, R13 ;  /* 0x0000000d0a0d7221 */ /* 0x001fe20000010000 */
[----:B----4-:R-:W-:Y:S01]  /*35b0*/  FADD.FTZ R11, R8, R11 ;  /* 0x0000000b080b7221 */ /* 0x010fe20000010000 */
[----:B-1----:R-:W-:Y:S01]  /*35c0*/  FADD.FTZ R15, R12, R15 ;  /* 0x0000000f0c0f7221 */ /* 0x002fe20000010000 */
        /* <DEDUP_REMOVED lines=16> */
.L_x_24213:
[----:B------:R-:W-:Y:S05]  /*36d0*/  BSYNC.RECONVERGENT B0 ;  /* 0x0000000000007941 */ /* 0x000fea0003800200 */
.L_x_24212:
        /* <DEDUP_REMOVED lines=29> */
.L_x_24215:
[----:B------:R-:W-:Y:S05]  /*38b0*/  BSYNC.RECONVERGENT B0 ;  /* 0x0000000000007941 */ /* 0x000fea0003800200 */
.L_x_24214:
        /* <DEDUP_REMOVED lines=12> */
.L_x_24217:
[----:B------:R-:W-:Y:S05]  /*3980*/  BSYNC.RECONVERGENT B0 ;  /* 0x0000000000007941 */ /* 0x000fea0003800200 */
.L_x_24216:
        /* <DEDUP_REMOVED lines=19> */
.L_x_24219:
[----:B------:R-:W-:Y:S05]  /*3ac0*/  BSYNC.RECONVERGENT B0 ;  /* 0x0000000000007941 */ /* 0x000fea0003800200 */
.L_x_24218:
[----:B------:R-:W-:Y:S06]  /*3ad0*/  BAR.SYNC.DEFER_BLOCKING 0x0 ;  /* 0x0000000000007b1d */ /* 0x000fec0000010000 */
[----:B------:R-:W-:Y:S05]  /*3ae0*/  @P4 EXIT ;  /* 0x000000000000494d */ /* 0x000fea0003800000 */
[----:B------:R-:W2:Y:S01]  /*3af0*/  LDC R3, c[0x0][0x370] ;  /* 0x0000dc00ff037b82 */ /* 0x000ea20000000800 */
[----:B------:R-:W3:Y:S01]  /*3b00*/  LDCU UR4, c[0x0][0x378] ;  /* 0x00006f00ff0477ac */ /* 0x000ee20008000800 */
[----:B--2---:R-:W-:-:S04]  /*3b10*/  IMAD R0, R3, UR6, R0 ;  /* 0x0000000603007c24 */ /* 0x004fc8000f8e0200 */
[----:B---3--:R-:W-:Y:S01]  /*3b20*/  IMAD R0, R0, UR4, RZ ;  /* 0x0000000400007c24 */ /* 0x008fe2000f8e02ff */
[----:B------:R-:W-:Y:S06]  /*3b30*/  @P0 EXIT ;  /* 0x000000000000094d */ /* 0x000fec0003800000 */
[----:B------:R-:W2:Y:S01]  /*3b40*/  S2UR UR4, SR_CTAID.Z ;  /* 0x00000000000479c3 */ /* 0x000ea20000002700 */
[----:B------:R-:W1:Y:S01]  /*3b50*/  LDCU.64 UR6, c[0x0][0x380] ;  /* 0x00007000ff0677ac */ /* 0x000e620008000a00 */
[----:B------:R-:W-:Y:S01]  /*3b60*/  IMAD.SHL.U32 R0, R0, 0x40, RZ ;  /* 0x0000004000007824 */ /* 0x000fe200078e00ff */
[----:B------:R-:W-:Y:S01]  /*3b70*/  SHF.R.U32.HI R3, RZ, 0x2, R42 ;  /* 0x00000002ff037819 */ /* 0x000fe2000001162a */
[----:B--2---:R-:W-:-:S06]  /*3b80*/  USHF.L.U32 UR4, UR4, 0x6, URZ ;  /* 0x0000000604047899 */ /* 0x004fcc00080006ff */
        /* <DEDUP_REMOVED lines=13> */
.L_x_24186:
[----:B------:R-:W-:Y:S01]  /*3c60*/  HFMA2 R45, -RZ, RZ, 0, 5.9604644775390625e-08 ;  /* 0x00000001ff2d7431 */ /* 0x000fe200000001ff */
[----:B------:R-:W-:Y:S01]  /*3c70*/  BSSY B1, `(.L_x_24220) ;  /* 0x0000006000017945 */ /* 0x000fe20003800000 */
[----:B------:R-:W-:Y:S01]  /*3c80*/  MOV R46, 0x1f ;  /* 0x0000001f002e7802 */ /* 0x000fe20000000f00 */
[----:B------:R-:W-:-:S07]  /*3c90*/  IMAD.MOV.U32 R43, RZ, RZ, -0x1 ;  /* 0xffffffffff2b7424 */ /* 0x000fce00078e00ff */
[----:B------:R-:W-:Y:S05]  /*3ca0*/  WARPSYNC.COLLECTIVE R43, `(.L_x_24221) ;  /* 0x000000002b087348 */ /* 0x000fea0003c00000 */
[----:B------:R0:W1:Y:S02]  /*3cb0*/  SHFL.BFLY P2, R44, R50, R45, R46 ;  /* 0x0c00002d322c7389 */ /* 0x000064000004002e */
[----:B01----:R-:W-:Y:S05]  /*3cc0*/  ENDCOLLECTIVE ;  /* 0x000000000000791b */ /* 0x003fea0003800000 */
.L_x_24221:
[----:B------:R-:W-:Y:S05]  /*3cd0*/  BSYNC B1 ;  /* 0x0000000000017941 */ /* 0x000fea0003800000 */
.L_x_24220:
[----:B------:R-:W-:Y:S01]  /*3ce0*/  MOV R43, R44 ;  /* 0x0000002c002b7202 */ /* 0x000fe20000000f00 */
[----:B------:R-:W-:Y:S06]  /*3cf0*/  BRA `(.L_x_24222) ;  /* 0xffffffcc00cc7947 */ /* 0x000fec000383ffff */
.L_x_24188:
[----:B------:R-:W-:Y:S01]  /*3d00*/  HFMA2 R46, -RZ, RZ, 0, 1.847743988037109375e-06 ;  /* 0x0000001fff2e7431 */ /* 0x000fe200000001ff */
[----:B------:R-:W-:Y:S01]  /*3d10*/  BSSY B0, `(.L_x_24223) ;  /* 0x0000007000007945 */ /* 0x000fe20003800000 */
[----:B0-----:R-:W-:Y:S01]  /*3d20*/  MOV R50, R4 ;  /* 0x0000000400327202 */ /* 0x001fe20000000f00 */
[----:B------:R-:W-:Y:S01]  /*3d30*/  IMAD.MOV.U32 R45, RZ, RZ, 0x10 ;  /* 0x00000010ff2d7424 */ /* 0x000fe200078e00ff */
[----:B------:R-:W-:-:S07]  /*3d40*/  MOV R43, 0xffffffff ;  /* 0xffffffff002b7802 */ /* 0x000fce0000000f00 */
[----:B-1---5:R-:W-:Y:S05]  /*3d50*/  WARPSYNC.COLLECTIVE R43, `(.L_x_24224) ;  /* 0x000000002b087348 */ /* 0x022fea0003c00000 */
[----:B------:R0:W2:Y:S02]  /*3d60*/  SHFL.BFLY P2, R44, R50, R45, R46 ;  /* 0x0c00002d322c7389 */ /* 0x0000a4000004002e */
[----:B012--5:R-:W-:Y:S05]  /*3d70*/  ENDCOLLECTIVE ;  /* 0x000000000000791b */ /* 0x027fea0003800000 */
.L_x_24224:
[----:B------:R-:W-:Y:S05]  /*3d80*/  BSYNC B0 ;  /* 0x0000000000007941 */ /* 0x000fea0003800000 */
.L_x_24223:
        /* <DEDUP_REMOVED lines=9> */
.L_x_24225:
[----:B------:R-:W-:Y:S01]  /*3e20*/  HFMA2 R45, -RZ, RZ, 0, 2.384185791015625e-07 ;  /* 0x00000004ff2d7431 */ /* 0x000fe200000001ff */
[----:B------:R-:W-:-:S04]  /*3e30*/  MOV R6, R44 ;  /* 0x0000002c00067202 */ /* 0x000fc80000000f00 */
[----:B------:R-:W-:-:S05]  /*3e40*/  FMNMX.FTZ R6, R5, R6, !PT ;  /* 0x0000000605067209 */ /* 0x000fca0007810000 */
[----:B------:R-:W-:-:S07]  /*3e50*/  IMAD.MOV.U32 R50, RZ, RZ, R6 ;  /* 0x000000ffff327224 */ /* 0x000fce00078e0006 */
[----:B------:R-:W-:Y:S05]  /*3e60*/  WARPSYNC.COLLECTIVE R43, `(.L_x_24226) ;  /* 0x000000002b087348 */ /* 0x000fea0003c00000 */
[----:B------:R0:W1:Y:S02]  /*3e70*/  SHFL.BFLY P2, R44, R50, R45, R46 ;  /* 0x0c00002d322c7389 */ /* 0x000064000004002e */
[----:B01----:R-:W-:Y:S05]  /*3e80*/  ENDCOLLECTIVE ;  /* 0x000000000000791b */ /* 0x003fea0003800000 */
.L_x_24226:
[----:B------:R-:W-:Y:S01]  /*3e90*/  HFMA2 R45, -RZ, RZ, 0, 1.1920928955078125e-07 ;  /* 0x00000002ff2d7431 */ /* 0x000fe200000001ff */
[----:B------:R-:W-:-:S04]  /*3ea0*/  MOV R7, R44 ;  /* 0x0000002c00077202 */ /* 0x000fc80000000f00 */
[----:B------:R-:W-:-:S05]  /*3eb0*/  FMNMX.FTZ R7, R6, R7, !PT ;  /* 0x0000000706077209 */ /* 0x000fca0007810000 */
[----:B------:R-:W-:-:S07]  /*3ec0*/  IMAD.MOV.U32 R50, RZ, RZ, R7 ;  /* 0x000000ffff327224 */ /* 0x000fce00078e0007 */
[----:B------:R-:W-:Y:S05]  /*3ed0*/  WARPSYNC.COLLECTIVE R43, `(.L_x_24227) ;  /* 0x000000002b087348 */ /* 0x000fea0003c00000 */
[----:B------:R0:W1:Y:S02]  /*3ee0*/  SHFL.BFLY P2, R44, R50, R45, R46 ;  /* 0x0c00002d322c7389 */ /* 0x000064000004002e */
[----:B01----:R-:W-:Y:S05]  /*3ef0*/  ENDCOLLECTIVE ;  /* 0x000000000000791b */ /* 0x003fea0003800000 */
.L_x_24227:
[----:B------:R-:W-:Y:S01]  /*3f00*/  MOV R8, R44 ;  /* 0x0000002c00087202 */ /* 0x000fe20000000f00 */
[----:B------:R-:W-:Y:S06]  /*3f10*/  BRA `(.L_x_24228) ;  /* 0xffffffcc00c07947 */ /* 0x000fec000383ffff */
.L_x_24229:
        /* <DEDUP_REMOVED lines=14> */
.L_x_26029:


//--------------------- .text._ZN4vllm25paged_attention_v1_kernelIffLi32ELi16ELi128ELNS_18Fp8KVCacheDataTypeE0ELb0EEEvPT_PKS2_PKT0_S8_ifPKiSA_iPKfiiiSC_SC_iiiii --------------------------
	.section	.text._ZN4vllm25paged_attention_v1_kernelIffLi32ELi16ELi128ELNS_18Fp8KVCacheDataTypeE0ELb0EEEvPT_PKS2_PKT0_S8_ifPKiSA_iPKfiiiSC_SC_iiiii,"ax",@progbits
	.align	128
        .global         _ZN4vllm25paged_attention_v1_kernelIffLi32ELi16ELi128ELNS_18Fp8KVCacheDataTypeE0ELb0EEEvPT_PKS2_PKT0_S8_ifPKiSA_iPKfiiiSC_SC_iiiii
        .type           _ZN4vllm25paged_attention_v1_kernelIffLi32ELi16ELi128ELNS_18Fp8KVCacheDataTypeE0ELb0EEEvPT_PKS2_PKT0_S8_ifPKiSA_iPKfiiiSC_SC_iiiii,@function
        .size           _ZN4vllm25paged_attention_v1_kernelIffLi32ELi16ELi128ELNS_18Fp8KVCacheDataTypeE0ELb0EEEvPT_PKS2_PKT0_S8_ifPKiSA_iPKfiiiSC_SC_iiiii,(.L_x_26030 - _ZN4vllm25paged_attention_v1_kernelIffLi32ELi16ELi128ELNS_18Fp8KVCacheDataTypeE0ELb0EEEvPT_PKS2_PKT0_S8_ifPKiSA_iPKfiiiSC_SC_iiiii)
        .other          _ZN4vllm25paged_attention_v1_kernelIffLi32ELi16ELi128ELNS_18Fp8KVCacheDataTypeE0ELb0EEEvPT_PKS2_PKT0_S8_ifPKiSA_iPKfiiiSC_SC_iiiii,@"STO_CUDA_ENTRY STV_DEFAULT"
_ZN4vllm25paged_attention_v1_kernelIffLi32ELi16ELi128ELNS_18Fp8KVCacheDataTypeE0ELb0EEEvPT_PKS2_PKT0_S8_ifPKiSA_iPKfiiiSC_SC_iiiii:
.text._ZN4vllm25paged_attention_v1_kernelIffLi32ELi16ELi128ELNS_18Fp8KVCacheDataTypeE0ELb0EEEvPT_PKS2_PKT0_S8_ifPKiSA_iPKfiiiSC_SC_iiiii:
        /* <DEDUP_REMOVED lines=32> */
[----:B------:R-:W4:Y:S04]  /*0200*/  @P0 LDC.64 R8, c[0x0][0x3c0] ;  /* 0x0000f000ff080b82 */ /* 0x000f280000000a00 */
[----:B------:R-:W2:Y:S04]  /*0210*/  @!P1 LDG.E.64.CONSTANT R6, desc[UR8][R6.64] ;  /* 0x0000000806069981 */ /* 0x000ea8000c1e9b00 */
[----:B------:R-:W0:Y:S01]  /*0220*/  LDC R5, c[0x0][0x370] ;  /* 0x0000dc00ff057b82 */ /* 0x000e220000000800 */
[----:B---3--:R-:W-:-:S04]  /*0230*/  VIADD R10, R12, 0xffffffe ;  /* 0x0ffffffe0c0a7836 */ /* 0x008fc80000000000 */
[----:B------:R3:W1:Y:S01]  /*0240*/  F2I.FTZ.U32.TRUNC.NTZ R11, R10 ;  /* 0x0000000a000b7305 */ /* 0x000662000021f000 */
[----:B------:R-:W-:Y:S02]  /*0250*/  HFMA2 R4, -RZ, RZ, 0, 0 ;  /* 0x00000000ff047431 */ /* 0x000fe400000001ff */
[----:B----4-:R-:W-:-:S05]  /*0260*/  @P0 IMAD.WIDE.U32 R8, R0, 0x4, R8 ;  /* 0x0000000400080825 */ /* 0x010fca00078e0008 */
[----:B------:R0:W5:Y:S01]  /*0270*/  @P0 LDG.E.CONSTANT R4, desc[UR8][R8.64] ;  /* 0x0000000808040981 */ /* 0x000162000c1e9900 */
[----:B---3--:R-:W-:Y:S01]  /*0280*/  IMAD.MOV.U32 R10, RZ, RZ, RZ ;  /* 0x000000ffff0a7224 */ /* 0x008fe200078e00ff */
        /* <DEDUP_REMOVED lines=35> */
[----:B------:R-:W-:Y:S01]  /*04c0*/  @!P2 IMAD.IADD R8, R8, 0x1, -R13 ;  /* 0x000000010808a824 */ /* 0x000fe200078e0a0d */
[----:B------:R-:W-:-:S04]  /*04d0*/  LOP3.LUT R28, R10, 0x40, RZ, 0xc0, !PT ;  /* 0x000000400a1c7812 */ /* 0x000fc800078ec0ff */
[----:B------:R-:W-:Y:S02]  /*04e0*/  ISETP.GE.U32.AND P0, PT, R8, R13, PT ;  /* 0x0000000d0800720c */ /* 0x000fe40003f06070 */
[--C-:B------:R-:W-:Y:S02]  /*04f0*/  SHF.R.U32.HI R26, RZ, 0x1, R2.reuse ;  /* 0x00000001ff1a7819 */ /* 0x100fe40000011602 */
[----:B------:R-:W-:Y:S01]  /*0500*/  IADD3 R11, PT, PT, R28, UR6, RZ ;  /* 0x000000061c0b7c10 */ /* 0x000fe2000fffe0ff */
[----:B------:R-:W-:Y:S01]  /*0510*/  @!P2 VIADD R9, R9, 0x1 ;  /* 0x000000010909a836 */ /* 0x000fe20000000000 */
[----:B------:R-:W-:Y:S02]  /*0520*/  SHF.R.U32.HI R27, RZ, 0x5, R2 ;  /* 0x00000005ff1b7819 */ /* 0x000fe40000011602 */
[----:B------:R-:W-:Y:S01]  /*0530*/  LOP3.LUT R10, R0, R15, RZ, 0x3c, !PT ;  /* 0x0000000f000a7212 */ /* 0x000fe200078e3cff */
[----:B------:R-:W-:-:S04]  /*0540*/  @!P1 IMAD R11, R26, 0x8, R11 ;  /* 0x000000081a0b9824 */ /* 0x000fc800078e020b */
[----:B------:R-:W-:Y:S02]  /*0550*/  @P0 IADD3 R9, PT, PT, R9, 0x1, RZ ;  /* 0x0000000109090810 */ /* 0x000fe40007ffe0ff */
[----:B------:R-:W-:Y:S01]  /*0560*/  ISETP.GE.AND P3, PT, R10, RZ, PT ;  /* 0x000000ff0a00720c */ /* 0x000fe20003f66270 */
[----:B------:R-:W-:Y:S01]  /*0570*/  IMAD R29, R3, UR4, RZ ;  /* 0x00000004031d7c24 */ /* 0x000fe2000f8e02ff */
[----:B------:R-:W-:Y:S01]  /*0580*/  BSSY B0, `(.L_x_24230) ;  /* 0x0000067000007945 */ /* 0x000fe20003800000 */
[----:B--2---:R-:W-:-:S04]  /*0590*/  IADD3 R8, PT, PT, R38, 0xf, RZ ;  /* 0x0000000f26087810 */ /* 0x004fc80007ffe0ff */
[----:B------:R-:W-:-:S04]  /*05a0*/  SHF.R.S32.HI R13, RZ, 0x1f, R8 ;  /* 0x0000001fff0d7819 */ /* 0x000fc80000011408 */
[----:B------:R-:W-:-:S04]  /*05b0*/  LEA.HI R13, R13, R8, RZ, 0x4 ;  /* 0x000000080d0d7211 */ /* 0x000fc800078f20ff */
[----:B------:R-:W-:-:S04]  /*05c0*/  SHF.R.S32.HI R8, RZ, 0x4, R13 ;  /* 0x00000004ff087819 */ /* 0x000fc8000001140d */
[----:B------:R-:W-:Y:S01]  /*05d0*/  ISETP.GE.AND P0, PT, R27, R8, PT ;  /* 0x000000081b00720c */ /* 0x000fe20003f06270 */
[----:B------:R0:W-:Y:S01]  /*05e0*/  @!P1 STS.64 [R11], R6 ;  /* 0x000000060b009388 */ /* 0x0001e20000000a00 */
[----:B------:R-:W-:Y:S01]  /*05f0*/  BAR.SYNC.DEFER_BLOCKING 0x0 ;  /* 0x0000000000007b1d */ /* 0x000fe20000010000 */
[----:B------:R-:W-:Y:S01]  /*0600*/  ISETP.NE.AND P1, PT, R15, RZ, PT ;  /* 0x000000ff0f00720c */ /* 0x000fe20003f25270 */
[----:B0-----:R-:W-:Y:S02]  /*0610*/  IMAD.MOV.U32 R6, RZ, RZ, R9 ;  /* 0x000000ffff067224 */ /* 0x001fe400078e0009 */
[----:B------:R-:W-:-:S03]  /*0620*/  IMAD.MOV.U32 R7, RZ, RZ, -0x800001 ;  /* 0xff7fffffff077424 */ /* 0x000fc600078e00ff */
[----:B------:R-:W-:-:S07]  /*0630*/  @!P3 IADD3 R6, PT, PT, -R6, RZ, RZ ;  /* 0x000000ff0606b210 */ /* 0x000fce0007ffe1ff */
[----:B------:R-:W-:Y:S01]  /*0640*/  @!P1 LOP3.LUT R6, RZ, R15, RZ, 0x33, !PT ;  /* 0x0000000fff069212 */ /* 0x000fe200078e33ff */
[----:B------:R-:W-:Y:S06]  /*0650*/  @P0 BRA `(.L_x_24231) ;  /* 0x0000000400640947 */ /* 0x000fec0003800000 */
[----:B------:R-:W0:Y:S01]  /*0660*/  LDCU UR10, c[0x0][0x3d0] ;  /* 0x00007a00ff0a77ac */ /* 0x000e220008000800 */
[----:B------:R-:W-:Y:S01]  /*0670*/  SHF.R.U32.HI R24, RZ, 0x3, R2 ;  /* 0x00000003ff187819 */ /* 0x000fe20000011602 */
[----:B------:R-:W-:Y:S01]  /*0680*/  IMAD.SHL.U32 R7, R26, 0x4, RZ ;  /* 0x000000041a077824 */ /* 0x000fe200078e00ff */
[----:B------:R-:W-:Y:S01]  /*0690*/  MOV R25, RZ ;  /* 0x000000ff00197202 */ /* 0x000fe20000000f00 */
[----:B------:R-:W1:Y:S01]  /*06a0*/  LDCU.64 UR12, c[0x0][0x3a8] ;  /* 0x00007500ff0c77ac */ /* 0x000e620008000a00 */
[----:B------:R-:W-:Y:S01]  /*06b0*/  LOP3.LUT R24, R24, 0x7c, RZ, 0xc0, !PT ;  /* 0x0000007c18187812 */ /* 0x000fe200078ec0ff */
[----:B------:R-:W2:Y:S01]  /*06c0*/  LDS.128 R8, [R28+UR6] ;  /* 0x000000061c087984 */ /* 0x000ea20008000c00 */
[----:B------:R-:W-:Y:S01]  /*06d0*/  LOP3.LUT R26, R26, 0xf, RZ, 0xc0, !PT ;  /* 0x0000000f1a1a7812 */ /* 0x000fe200078ec0ff */
[----:B------:R-:W-:Y:S02]  /*06e0*/  UIADD3 UR4, UPT, UPT, UR5, 0xa0, URZ ;  /* 0x000000a005047890 */ /* 0x000fe4000fffe0ff */
[----:B------:R-:W-:Y:S01]  /*06f0*/  IMAD.WIDE R24, R29, 0x4, R24 ;  /* 0x000000041d187825 */ /* 0x000fe200078e0218 */
[----:B------:R-:W3:Y:S01]  /*0700*/  LDS.128 R12, [R28+UR6+0x10] ;  /* 0x000010061c0c7984 */ /* 0x000ee20008000c00 */
[----:B------:R-:W-:Y:S01]  /*0710*/  ULEA UR4, UR7, UR4, 0x18 ;  /* 0x0000000407047291 */ /* 0x000fe2000f8ec0ff */
[----:B------:R-:W-:-:S02]  /*0720*/  LEA R31, R27, R26, 0x4 ;  /* 0x0000001a1b1f7211 */ /* 0x000fc400078e20ff */
[----:B------:R-:W4:Y:S01]  /*0730*/  LDS.128 R16, [R28+UR6+0x20] ;  /* 0x000020061c107984 */ /* 0x000f220008000c00 */
[----:B------:R-:W-:Y:S01]  /*0740*/  MOV R26, R27 ;  /* 0x0000001b001a7202 */ /* 0x000fe20000000f00 */
[----:B0-----:R-:W-:Y:S02]  /*0750*/  IMAD R29, R6, UR10, RZ ;  /* 0x0000000a061d7c24 */ /* 0x001fe4000f8e02ff */
[----:B------:R0:W2:Y:S01]  /*0760*/  LDS.128 R20, [R28+UR6+0x30] ;  /* 0x000030061c147984 */ /* 0x0000a20008000c00 */
[----:B------:R-:W-:Y:S01]  /*0770*/  VIADD R36, R31, 0x1 ;  /* 0x000000011f247836 */ /* 0x000fe20000000000 */
[----:B-1----:R-:W-:-:S04]  /*0780*/  IADD3 R24, P0, PT, R24, UR12, RZ ;  /* 0x0000000c18187c10 */ /* 0x002fc8000ff1e0ff */
[----:B------:R-:W-:Y:S02]  /*0790*/  IADD3.X R25, PT, PT, R25, UR13, RZ, P0, !PT ;  /* 0x0000000d19197c10 */ /* 0x000fe400087fe4ff */
[----:B0-----:R-:W-:Y:S01]  /*07a0*/  LOP3.LUT R28, R7, 0x3c, RZ, 0xc0, !PT ;  /* 0x0000003c071c7812 */ /* 0x001fe200078ec0ff */
[----:B------:R-:W-:Y:S01]  /*07b0*/  IMAD.MOV.U32 R7, RZ, RZ, -0x800001 ;  /* 0xff7fffffff077424 */ /* 0x000fe200078e00ff */
[----:B-----5:R-:W-:Y:S02]  /*07c0*/  FSETP.NEU.FTZ.AND P0, PT, R4, RZ, PT ;  /* 0x000000ff0400720b */ /* 0x020fe40003f1d000 */
[----:B------:R-:W-:Y:S01]  /*07d0*/  IADD3 R40, P1, PT, R29, R28, RZ ;  /* 0x0000001c1d287210 */ /* 0x000fe20007f3e0ff */
[----:B------:R-:W-:Y:S01]  /*07e0*/  IMAD R28, R27, 0x40, R28 ;  /* 0x000000401b1c7824 */ /* 0x000fe200078e021c */
[----:B------:R-:W-:Y:S02]  /*07f0*/  IADD3 R27, PT, PT, -R38, R31, RZ ;  /* 0x0000001f261b7210 */ /* 0x000fe40007ffe1ff */
[----:B------:R-:W-:-:S02]  /*0800*/  LEA.HI.X.SX32 R41, R29, RZ, 0x1, P1 ;  /* 0x000000ff1d297211 */ /* 0x000fc400008f0eff */
[----:B------:R-:W-:-:S07]  /*0810*/  IADD3 R37, PT, PT, R28, UR4, RZ ;  /* 0x000000041c257c10 */ /* 0x000fce000fffe0ff */
.L_x_24233:
[----:B------:R-:W5:Y:S01]  /*0820*/  LDG.E.CONSTANT R29, desc[UR8][R24.64] ;  /* 0x00000008181d7981 */ /* 0x000f62000c1e9900 */
[----:B------:R-:W-:Y:S01]  /*0830*/  LOP3.LUT R31, R2, 0x1, RZ, 0xc0, !PT ;  /* 0x00000001021f7812 */ /* 0x000fe200078ec0ff */
[----:B-----5:R-:W-:-:S03]  /*0840*/  IMAD.WIDE R28, R29, UR11, R40 ;  /* 0x0000000b1d1c7c25 */ /* 0x020fc6000f8e0228 */
[----:B------:R-:W-:-:S05]  /*0850*/  LEA R28, P1, R31, R28, 0x1 ;  /* 0x0000001c1f1c7211 */ /* 0x000fca00078208ff */
[----:B------:R-:W-:Y:S01]  /*0860*/  IMAD.X R29, RZ, RZ, R29, P1 ;  /* 0x000000ffff1d7224 */ /* 0x000fe200008e061d */
[----:B------:R-:W-:-:S04]  /*0870*/  LEA R42, P1, R28, UR14, 0x2 ;  /* 0x0000000e1c2a7c11 */ /* 0x000fc8000f8210ff */
[----:B------:R-:W-:-:S05]  /*0880*/  LEA.HI.X R43, R28, UR15, R29, 0x2, P1 ;  /* 0x0000000f1c2b7c11 */ /* 0x000fca00088f141d */
[----:B------:R-:W2:Y:S04]  /*0890*/  LDG.E.64.CONSTANT R30, desc[UR8][R42.64+0x100] ;  /* 0x000100082a1e7981 */ /* 0x000ea8000c1e9b00 */
[----:B------:R-:W5:Y:S04]  /*08a0*/  LDG.E.64.CONSTANT R32, desc[UR8][R42.64] ;  /* 0x000000082a207981 */ /* 0x000f68000c1e9b00 */
[----:B0-----:R-:W3:Y:S04]  /*08b0*/  LDG.E.64.CONSTANT R34, desc[UR8][R42.64+0x200] ;  /* 0x000200082a227981 */ /* 0x001ee8000c1e9b00 */
[----:B------:R-:W4:Y:S01]  /*08c0*/  LDG.E.64.CONSTANT R28, desc[UR8][R42.64+0x300] ;  /* 0x000300082a1c7981 */ /* 0x000f22000c1e9b00 */
[----:B--2---:R-:W-:Y:S01]  /*08d0*/  FMUL.FTZ R39, R30, R10 ;  /* 0x0000000a1e277220 */ /* 0x004fe20000410000 */
[----:B------:R-:W-:-:S03]  /*08e0*/  FMUL.FTZ R30, R31, R11 ;  /* 0x0000000b1f1e7220 */ /* 0x000fc60000410000 */
[----:B-----5:R-:W-:Y:S01]  /*08f0*/  FFMA.FTZ R39, R8, R32, R39 ;  /* 0x0000002008277223 */ /* 0x020fe20000010027 */
[----:B------:R-:W-:-:S03]  /*0900*/  FFMA.FTZ R30, R9, R33, R30 ;  /* 0x00000021091e7223 */ /* 0x000fc6000001001e */
[----:B---3--:R-:W-:Y:S01]  /*0910*/  FFMA.FTZ R39, R12, R34, R39 ;  /* 0x000000220c277223 */ /* 0x008fe20000010027 */
[----:B------:R-:W-:Y:S02]  /*0920*/  FFMA.FTZ R32, R13, R35, R30 ;  /* 0x000000230d207223 */ /* 0x000fe4000001001e */
[----:B------:R-:W2:Y:S01]  /*0930*/  LDG.E.64.CONSTANT R30, desc[UR8][R42.64+0x400] ;  /* 0x000400082a1e7981 */ /* 0x000ea2000c1e9b00 */
[----:B----4-:R-:W-:Y:S01]  /*0940*/  FFMA.FTZ R39, R28, R14, R39 ;  /* 0x0000000e1c277223 */ /* 0x010fe20000010027 */
[----:B------:R-:W-:Y:S02]  /*0950*/  FFMA.FTZ R44, R29, R15, R32 ;  /* 0x0000000f1d2c7223 */ /* 0x000fe40000010020 */
[----:B------:R-:W3:Y:S04]  /*0960*/  LDG.E.64.CONSTANT R28, desc[UR8][R42.64+0x500] ;  /* 0x000500082a1c7981 */ /* 0x000ee8000c1e9b00 */
[----:B------:R-:W4:Y:S04]  /*0970*/  LDG.E.64.CONSTANT R32, desc[UR8][R42.64+0x600] ;  /* 0x000600082a207981 */ /* 0x000f28000c1e9b00 */
[----:B------:R-:W5:Y:S01]  /*0980*/  LDG.E.64.CONSTANT R34, desc[UR8][R42.64+0x700] ;  /* 0x000700082a227981 */ /* 0x000f62000c1e9b00 */
[----:B------:R-:W-:Y:S01]  /*0990*/  UMOV UR4, 0xffffffff ;  /* 0xffffffff00047882 */ /* 0x000fe20000000000 */
[----:B--2---:R-:W-:Y:S01]  /*09a0*/  FFMA.FTZ R39, R16, R30, R39 ;  /* 0x0000001e10277223 */ /* 0x004fe20000010027 */
[----:B------:R-:W-:-:S03]  /*09b0*/  FFMA.FTZ R44, R17, R31, R44 ;  /* 0x0000001f112c7223 */ /* 0x000fc6000001002c */
[----:B---3--:R-:W-:Y:S01]  /*09c0*/  FFMA.FTZ R39, R28, R18, R39 ;  /* 0x000000121c277223 */ /* 0x008fe20000010027 */
[----:B------:R-:W-:Y:S01]  /*09d0*/  FFMA.FTZ R44, R29, R19, R44 ;  /* 0x000000131d2c7223 */ /* 0x000fe2000001002c */
[----:B------:R-:W-:Y:S02]  /*09e0*/  IADD3 R28, PT, PT, R38, 0xf, RZ ;  /* 0x0000000f261c7810 */ /* 0x000fe40007ffe0ff */
[----:B----4-:R-:W-:Y:S01]  /*09f0*/  FFMA.FTZ R39, R20, R32, R39 ;  /* 0x0000002014277223 */ /* 0x010fe20000010027 */
[----:B------:R-:W-:Y:S01]  /*0a00*/  FFMA.FTZ R44, R21, R33, R44 ;  /* 0x00000021152c7223 */ /* 0x000fe2000001002c */
[----:B------:R-:W-:Y:S02]  /*0a10*/  SHF.R.S32.HI R29, RZ, 0x1f, R28 ;  /* 0x0000001fff1d7819 */ /* 0x000fe4000001141c */
[----:B-----5:R-:W-:Y:S01]  /*0a20*/  FFMA.FTZ R34, R34, R22, R39 ;  /* 0x0000001622227223 */ /* 0x020fe20000010027 */
[----:B------:R-:W-:Y:S01]  /*0a30*/  FFMA.FTZ R35, R35, R23, R44 ;  /* 0x0000001723237223 */ /* 0x000fe2000001002c */
[----:B------:R-:W-:-:S02]  /*0a40*/  LEA.HI R29, R29, R28, RZ, 0x4 ;  /* 0x0000001c1d1d7211 */ /* 0x000fc400078f20ff */
[----:B------:R-:W-:Y:S01]  /*0a50*/  LOP3.LUT R32, R2, 0x1, RZ, 0xc0, !PT ;  /* 0x0000000102207812 */ /* 0x000fe200078ec0ff */
[----:B------:R-:W-:Y:S01]  /*0a60*/  FADD.FTZ R34, R34, R35 ;  /* 0x0000002322227221 */ /* 0x000fe20000010000 */
[----:B------:R-:W-:Y:S01]  /*0a70*/  SHF.R.S32.HI R29, RZ, 0x4, R29 ;  /* 0x00000004ff1d7819 */ /* 0x000fe2000001141d */
[----:B------:R-:W-:Y:S06]  /*0a80*/  BRA.DIV UR4, `(.L_x_24232) ;  /* 0x0000002a043c7947 */ /* 0x000fec000b800000 */
[----:B------:R0:W1:Y:S02]  /*0a90*/  SHFL.BFLY PT, R31, R34, 0x1, 0x1f ;  /* 0x0c201f00221f7f89 */ /* 0x00006400000e0000 */
.L_x_24262:
[C---:B------:R-:W-:Y:S01]  /*0aa0*/  VIADD R28, R27.reuse, 0x1 ;  /* 0x000000011b1c7836 */ /* 0x040fe20000000000 */
[----:B------:R-:W-:Y:S01]  /*0ab0*/  ISETP.NE.AND P3, PT, R32, RZ, PT ;  /* 0x000000ff2000720c */ /* 0x000fe20003f65270 */
[----:B------:R-:W-:Y:S02]  /*0ac0*/  VIADD R26, R26, 0x4 ;  /* 0x000000041a1a7836 */ /* 0x000fe40000000000 */
[----:B-1----:R-:W-:Y:S01]  /*0ad0*/  FADD.FTZ R31, R34, R31 ;  /* 0x0000001f221f7221 */ /* 0x002fe20000010000 */
[----:B------:R-:W-:Y:S02]  /*0ae0*/  IADD3 R27, PT, PT, R27, 0x40, RZ ;  /* 0x000000401b1b7810 */ /* 0x000fe40007ffe0ff */
[----:B------:R-:W-:Y:S02]  /*0af0*/  I2FP.F32.S32 R33, R28 ;  /* 0x0000001c00217245 */ /* 0x000fe40000201400 */
[----:B------:R-:W-:-:S03]  /*0b00*/  ISETP.GE.AND P2, PT, R26, R29, PT ;  /* 0x0000001d1a00720c */ /* 0x000fc60003f46270 */
[----:B------:R-:W-:-:S05]  /*0b10*/  FMUL.FTZ R33, R33, R4 ;  /* 0x0000000421217220 */ /* 0x000fca0000410000 */
[----:B------:R-:W-:Y:S02]  /*0b20*/  FSEL R28, R33, RZ, P0 ;  /* 0x000000ff211c7208 */ /* 0x000fe40000000000 */
[C---:B------:R-:W-:Y:S02]  /*0b30*/  @!P3 IADD3 R33, PT, PT, R36.reuse, -0x1, RZ ;  /* 0xffffffff2421b810 */ /* 0x040fe40007ffe0ff */
[----:B------:R-:W-:Y:S01]  /*0b40*/  IADD3 R36, PT, PT, R36, 0x40, RZ ;  /* 0x0000004024247810 */ /* 0x000fe20007ffe0ff */
[----:B------:R-:W-:Y:S01]  /*0b50*/  FFMA.FTZ R30, R31, UR16, R28 ;  /* 0x000000101f1e7c23 */ /* 0x000fe2000801001c */
[CC--:B------:R-:W-:Y:S02]  /*0b60*/  ISETP.GE.OR P4, PT, R33.reuse, R38.reuse, P3 ;  /* 0x000000262100720c */ /* 0x0c0fe40001f86670 */
[----:B------:R-:W-:-:S04]  /*0b70*/  @!P3 ISETP.GE.AND P1, PT, R33, R38, PT ;  /* 0x000000262100b20c */ /* 0x000fc80003f26270 */
[----:B------:R-:W-:Y:S02]  /*0b80*/  @!P3 FSEL R28, R30, RZ, !P1 ;  /* 0x000000ff1e1cb208 */ /* 0x000fe40004800000 */
[----:B------:R-:W-:-:S03]  /*0b90*/  IADD3 R24, P1, PT, R24, 0x10, RZ ;  /* 0x0000001018187810 */ /* 0x000fc60007f3e0ff */
[----:B------:R1:W-:Y:S02]  /*0ba0*/  @!P3 STS [R37], R28 ;  /* 0x0000001c2500b388 */ /* 0x0003e40000000800 */
[----:B------:R-:W-:Y:S01]  /*0bb0*/  @!P4 FMNMX.FTZ R7, R7, R30, !PT ;  /* 0x0000001e0707c209 */ /* 0x000fe20007810000 */
[----:B------:R-:W-:Y:S02]  /*0bc0*/  IMAD.X R25, RZ, RZ, R25, P1 ;  /* 0x000000ffff197224 */ /* 0x000fe400008e0619 */
[----:B-1----:R-:W-:Y:S01]  /*0bd0*/  VIADD R37, R37, 0x100 ;  /* 0x0000010025257836 */ /* 0x002fe20000000000 */
[----:B------:R-:W-:Y:S06]  /*0be0*/  @!P2 BRA `(.L_x_24233) ;  /* 0xfffffffc000ca947 */ /* 0x000fec000383ffff */
.L_x_24231:
[----:B------:R-:W-:Y:S05]  /*0bf0*/  BSYNC B0 ;  /* 0x0000000000007941 */ /* 0x000fea0003800000 */
.L_x_24230:
[----:B------:R-:W-:Y:S01]  /*0c00*/  UMOV UR4, 0xffffffff ;  /* 0xffffffff00047882 */ /* 0x000fe20000000000 */
[----:B-----5:R-:W-:Y:S02]  /*0c10*/  LOP3.LUT R4, R2, 0x1f, RZ, 0xc0, !PT ;  /* 0x0000001f02047812 */ /* 0x020fe400078ec0ff */
[----:B------:R-:W-:Y:S01]  /*0c20*/  SHF.R.U32.HI R9, RZ, 0x5, R2 ;  /* 0x00000005ff097819 */ /* 0x000fe20000011602 */
        /* <DEDUP_REMOVED lines=8> */
.L_x_24268:
[----:B------:R-:W3:Y:S01]  /*0cb0*/  S2R R7, SR_CgaCtaId ;  /* 0x0000000000077919 */ /* 0x000ee20000008800 */
[----:B------:R-:W-:Y:S01]  /*0cc0*/  MOV R8, 0x400 ;  /* 0x0000040000087802 */ /* 0x000fe20000000f00 */
[----:B------:R-:W-:Y:S05]  /*0cd0*/  WARPSYNC.ALL ;  /* 0x0000000000007948 */ /* 0x000fea0003800000 */
[----:B------:R-:W-:Y:S02]  /*0ce0*/  IADD3 R12, PT, PT, R8, 0x80, RZ ;  /* 0x00000080080c7810 */ /* 0x000fe40007ffe0ff */
[----:B------:R-:W-:Y:S02]  /*0cf0*/  ISETP.NE.AND P3, PT, R4, RZ, PT ;  /* 0x000000ff0400720c */ /* 0x000fe40003f65270 */
[----:B--2---:R-:W-:-:S02]  /*0d00*/  FMNMX.FTZ R13, R10, R13, !PT ;  /* 0x0000000d0a0d7209 */ /* 0x004fc40007810000 */
[----:B---3--:R-:W-:-:S05]  /*0d10*/  LEA R12, R7, R12, 0x18 ;  /* 0x0000000c070c7211 */ /* 0x008fca00078ec0ff */
[----:B-1----:R-:W-:-:S05]  /*0d20*/  IMAD R10, R9, 0x4, R12 ;  /* 0x00000004090a7824 */ /* 0x002fca00078e020c */
        /* <DEDUP_REMOVED lines=37> */
.L_x_24239:
[----:B------:R-:W1:Y:S01]  /*0f80*/  LDS R18, [R17] ;  /* 0x0000000011127984 */ /* 0x000e620000000800 */
[----:B------:R-:W-:Y:S01]  /*0f90*/  IADD3 R16, PT, PT, R16, 0x1, RZ ;  /* 0x0000000110107810 */ /* 0x000fe20007ffe0ff */
        /* <DEDUP_REMOVED lines=9> */
.L_x_24238:
[----:B------:R-:W-:Y:S05]  /*1030*/  BSYNC.RECONVERGENT B1 ;  /* 0x0000000000017941 */ /* 0x000fea0003800200 */
.L_x_24237:
        /* <DEDUP_REMOVED lines=12> */
.L_x_24242:
[----:B------:R-:W1:Y:S01]  /*1100*/  LDS R18, [R16+-0x400] ;  /* 0xfffc000010127984 */ /* 0x000e620000000800 */
[----:B------:R-:W-:-:S03]  /*1110*/  IADD3 R14, PT, PT, R14, 0x800, RZ ;  /* 0x000008000e0e7810 */ /* 0x000fc60007ffe0ff */
[----:B------:R-:W2:Y:S01]  /*1120*/  LDS R22, [R16+-0x200] ;  /* 0xfffe000010167984 */ /* 0x000ea20000000800 */
[----:B------:R-:W-:-:S03]  /*1130*/  ISETP.GE.AND P4, PT, R14, R17, PT ;  /* 0x000000110e00720c */ /* 0x000fc60003f86270 */
[----:B------:R-:W3:Y:S04]  /*1140*/  LDS R26, [R16] ;  /* 0x00000000101a7984 */ /* 0x000ee80000000800 */
[----:B------:R-:W4:Y:S04]  /*1150*/  LDS R32, [R16+0x200] ;  /* 0x0002000010207984 */ /* 0x000f280000000800 */
[----:B------:R-:W5:Y:S04]  /*1160*/  LDS R42, [R16+0x400] ;  /* 0x00040000102a7984 */ /* 0x000f680000000800 */
[----:B0-----:R-:W0:Y:S04]  /*1170*/  LDS R34, [R16+0xa00] ;  /* 0x000a000010227984 */ /* 0x001e280000000800 */
[----:B------:R-:W0:Y:S04]  /*1180*/  LDS R40, [R16+0x600] ;  /* 0x0006000010287984 */ /* 0x000e280000000800 */
[----:B------:R-:W0:Y:S04]  /*1190*/  LDS R28, [R16+0xe00] ;  /* 0x000e0000101c7984 */ /* 0x000e280000000800 */
[----:B------:R-:W0:Y:S04]  /*11a0*/  LDS R36, [R16+0x800] ;  /* 0x0008000010247984 */ /* 0x000e280000000800 */
[----:B------:R-:W0:Y:S01]  /*11b0*/  LDS R30, [R16+0xc00] ;  /* 0x000c0000101e7984 */ /* 0x000e220000000800 */
[----:B-1----:R-:W-:-:S03]  /*11c0*/  FADD.FTZ R19, -R13, R18 ;  /* 0x000000120d137221 */ /* 0x002fc60000010100 */
[----:B------:R-:W1:Y:S01]  /*11d0*/  LDS R24, [R16+0x1000] ;  /* 0x0010000010187984 */ /* 0x000e620000000800 */
[----:B--2---:R-:W-:Y:S01]  /*11e0*/  FADD.FTZ R23, -R13, R22 ;  /* 0x000000160d177221 */ /* 0x004fe20000010100 */
[----:B------:R-:W-:Y:S02]  /*11f0*/  FMUL.FTZ R21, R19, 1.4426950216293334961 ;  /* 0x3fb8aa3b13157820 */ /* 0x000fe40000410000 */
[----:B------:R-:W2:Y:S01]  /*1200*/  LDS R20, [R16+0x1200] ;  /* 0x0012000010147984 */ /* 0x000ea20000000800 */
[----:B---3--:R-:W-:Y:S01]  /*1210*/  FADD.FTZ R19, -R13, R26 ;  /* 0x0000001a0d137221 */ /* 0x008fe20000010100 */
[----:B------:R-:W-:Y:S02]  /*1220*/  FMUL.FTZ R25, R23, 1.4426950216293334961 ;  /* 0x3fb8aa3b17197820 */ /* 0x000fe40000410000 */
[----:B------:R-:W3:Y:S01]  /*1230*/  LDS R18, [R16+0x1400] ;  /* 0x0014000010127984 */ /* 0x000ee20000000800 */
[----:B------:R-:W0:Y:S01]  /*1240*/  MUFU.EX2 R21, R21 ;  /* 0x0000001500157308 */ /* 0x000e220000000800 */
        /* <DEDUP_REMOVED lines=8> */
[C---:B0-----:R-:W-:Y:S01]  /*12d0*/  FADD.FTZ R34, -R13.reuse, R34 ;  /* 0x000000220d227221 */ /* 0x041fe20000010100 */
[----:B------:R-:W-:Y:S01]  /*12e0*/  FMUL.FTZ R27, R42, 1.4426950216293334961 ;  /* 0x3fb8aa3b2a1b7820 */ /* 0x000fe20000410000 */
[----:B------:R-:W0:Y:S01]  /*12f0*/  LDS R32, [R16+0x1a00] ;  /* 0x001a000010207984 */ /* 0x000e220000000800 */
[----:B------:R-:W1:Y:S01]  /*1300*/  MUFU.EX2 R23, R23 ;  /* 0x0000001700177308 */ /* 0x000e620000000800 */
[C---:B------:R-:W-:Y:S01]  /*1310*/  FADD.FTZ R40, -R13.reuse, R40 ;  /* 0x000000280d287221 */ /* 0x040fe20000010100 */
[----:B------:R-:W-:Y:S01]  /*1320*/  FMUL.FTZ R33, R34, 1.4426950216293334961 ;  /* 0x3fb8aa3b22217820 */ /* 0x000fe20000410000 */
[----:B------:R3:W-:Y:S01]  /*1330*/  STS [R16+-0x400], R21 ;  /* 0xfffc001510007388 */ /* 0x0007e20000000800 */
[----:B------:R-:W2:Y:S01]  /*1340*/  MUFU.EX2 R27, R27 ;  /* 0x0000001b001b7308 */ /* 0x000ea20000000800 */
[----:B------:R-:W-:Y:S01]  /*1350*/  FADD.FTZ R34, -R13, R28 ;  /* 0x0000001c0d227221 */ /* 0x000fe20000010100 */
[----:B------:R-:W-:Y:S01]  /*1360*/  FMUL.FTZ R29, R40, 1.4426950216293334961 ;  /* 0x3fb8aa3b281d7820 */ /* 0x000fe20000410000 */
[----:B------:R-:W-:Y:S01]  /*1370*/  FADD.FTZ R28, R21, R15 ;  /* 0x0000000f151c7221 */ /* 0x000fe20000010000 */
[----:B------:R-:W-:Y:S01]  /*1380*/  MUFU.EX2 R33, R33 ;  /* 0x0000002100217308 */ /* 0x000fe20000000800 */
[C---:B------:R-:W-:Y:S01]  /*1390*/  FADD.FTZ R36, -R13.reuse, R36 ;  /* 0x000000240d247221 */ /* 0x040fe20000010100 */
[----:B------:R-:W-:Y:S01]  /*13a0*/  FMUL.FTZ R34, R34, 1.4426950216293334961 ;  /* 0x3fb8aa3b22227820 */ /* 0x000fe20000410000 */
[----:B-1----:R-:W-:Y:S01]  /*13b0*/  FADD.FTZ R28, R28, R25 ;  /* 0x000000191c1c7221 */ /* 0x002fe20000010000 */
[----:B------:R-:W1:Y:S01]  /*13c0*/  MUFU.EX2 R29, R29 ;  /* 0x0000001d001d7308 */ /* 0x000e620000000800 */
[----:B------:R-:W-:Y:S01]  /*13d0*/  FMUL.FTZ R31, R36, 1.4426950216293334961 ;  /* 0x3fb8aa3b241f7820 */ /* 0x000fe20000410000 */
[C---:B------:R-:W-:Y:S01]  /*13e0*/  FADD.FTZ R30, -R13.reuse, R30 ;  /* 0x0000001e0d1e7221 */ /* 0x040fe20000010100 */
[----:B------:R-:W-:Y:S01]  /*13f0*/  FADD.FTZ R28, R28, R19 ;  /* 0x000000131c1c7221 */ /* 0x000fe20000010000 */
[----:B------:R-:W-:Y:S01]  /*1400*/  MUFU.EX2 R35, R34 ;  /* 0x0000002200237308 */ /* 0x000fe20000000800 */
[----:B------:R4:W-:Y:S01]  /*1410*/  STS [R16+-0x200], R25 ;  /* 0xfffe001910007388 */ /* 0x0009e20000000800 */
[----:B------:R-:W-:Y:S01]  /*1420*/  FMUL.FTZ R30, R30, 1.4426950216293334961 ;  /* 0x3fb8aa3b1e1e7820 */ /* 0x000fe20000410000 */
[----:B------:R-:W-:Y:S01]  /*1430*/  FADD.FTZ R28, R28, R23 ;  /* 0x000000171c1c7221 */ /* 0x000fe20000010000 */
[----:B------:R-:W5:Y:S01]  /*1440*/  MUFU.EX2 R31, R31 ;  /* 0x0000001f001f7308 */ /* 0x000f620000000800 */
[C---:B------:R-:W-:Y:S01]  /*1450*/  FADD.FTZ R24, -R13.reuse, R24 ;  /* 0x000000180d187221 */ /* 0x040fe20000010100 */
[----:B------:R-:W-:Y:S01]  /*1460*/  STS [R16], R19 ;  /* 0x0000001310007388 */ /* 0x000fe20000000800 */
[----:B--2---:R-:W-:Y:S01]  /*1470*/  FADD.FTZ R28, R28, R27 ;  /* 0x0000001b1c1c7221 */ /* 0x004fe20000010000 */
[----:B------:R-:W2:Y:S01]  /*1480*/  MUFU.EX2 R15, R30 ;  /* 0x0000001e000f7308 */ /* 0x000ea20000000800 */
[C---:B------:R-:W-:Y:S01]  /*1490*/  FADD.FTZ R20, -R13.reuse, R20 ;  /* 0x000000140d147221 */ /* 0x040fe20000010100 */
[----:B------:R-:W-:Y:S01]  /*14a0*/  FMUL.FTZ R24, R24, 1.4426950216293334961 ;  /* 0x3fb8aa3b18187820 */ /* 0x000fe20000410000 */
[----:B-1----:R-:W-:Y:S01]  /*14b0*/  FADD.FTZ R28, R28, R29 ;  /* 0x0000001d1c1c7221 */ /* 0x002fe20000010000 */
[C---:B---3--:R-:W-:Y:S01]  /*14c0*/  FADD.FTZ R18, -R13.reuse, R18 ;  /* 0x000000120d127221 */ /* 0x048fe20000010100 */
[----:B------:R-:W-:Y:S01]  /*14d0*/  FMUL.FTZ R20, R20, 1.4426950216293334961 ;  /* 0x3fb8aa3b14147820 */ /* 0x000fe20000410000 */
[----:B------:R-:W1:Y:S01]  /*14e0*/  MUFU.EX2 R21, R24 ;  /* 0x0000001800157308 */ /* 0x000e620000000800 */
[C---:B----4-:R-:W-:Y:S01]  /*14f0*/  FADD.FTZ R22, -R13.reuse, R22 ;  /* 0x000000160d167221 */ /* 0x050fe20000010100 */
[----:B------:R-:W-:Y:S01]  /*1500*/  FMUL.FTZ R18, R18, 1.4426950216293334961 ;  /* 0x3fb8aa3b12127820 */ /* 0x000fe20000410000 */
[----:B------:R-:W-:Y:S01]  /*1510*/  STS [R16+0x200], R23 ;  /* 0x0002001710007388 */ /* 0x000fe20000000800 */
[----:B-----5:R-:W-:Y:S01]  /*1520*/  FADD.FTZ R28, R28, R31 ;  /* 0x0000001f1c1c7221 */ /* 0x020fe20000010000 */
[----:B------:R-:W3:Y:S01]  /*1530*/  MUFU.EX2 R25, R20 ;  /* 0x0000001400197308 */ /* 0x000ee20000000800 */
[C---:B------:R-:W-:Y:S01]  /*1540*/  FADD.FTZ R26, -R13.reuse, R26 ;  /* 0x0000001a0d1a7221 */ /* 0x040fe20000010100 */
[----:B------:R-:W-:Y:S01]  /*1550*/  FMUL.FTZ R22, R22, 1.4426950216293334961 ;  /* 0x3fb8aa3b16167820 */ /* 0x000fe20000410000 */
[----:B------:R-:W-:Y:S01]  /*1560*/  FADD.FTZ R28, R28, R33 ;  /* 0x000000211c1c7221 */ /* 0x000fe20000010000 */
[----:B------:R-:W4:Y:S01]  /*1570*/  MUFU.EX2 R37, R18 ;  /* 0x0000001200257308 */ /* 0x000f220000000800 */
[----:B0-----:R-:W-:Y:S01]  /*1580*/  FADD.FTZ R32, -R13, R32 ;  /* 0x000000200d207221 */ /* 0x001fe20000010100 */
[----:B------:R-:W-:Y:S01]  /*1590*/  FMUL.FTZ R26, R26, 1.4426950216293334961 ;  /* 0x3fb8aa3b1a1a7820 */ /* 0x000fe20000410000 */
[----:B--2---:R-:W-:Y:S01]  /*15a0*/  FADD.FTZ R28, R28, R15 ;  /* 0x0000000f1c1c7221 */ /* 0x004fe20000010000 */
[----:B------:R-:W0:Y:S01]  /*15b0*/  MUFU.EX2 R39, R22 ;  /* 0x0000001600277308 */ /* 0x000e220000000800 */
[----:B------:R-:W-:Y:S01]  /*15c0*/  FMUL.FTZ R32, R32, 1.4426950216293334961 ;  /* 0x3fb8aa3b20207820 */ /* 0x000fe20000410000 */
[----:B------:R-:W-:Y:S01]  /*15d0*/  STS [R16+0x400], R27 ;  /* 0x0004001b10007388 */ /* 0x000fe20000000800 */
[----:B------:R-:W-:Y:S01]  /*15e0*/  FADD.FTZ R28, R28, R35 ;  /* 0x000000231c1c7221 */ /* 0x000fe20000010000 */
[----:B------:R-:W2:Y:S02]  /*15f0*/  MUFU.EX2 R41, R26 ;  /* 0x0000001a00297308 */ /* 0x000ea40000000800 */
[----:B------:R-:W-:Y:S01]  /*1600*/  STS [R16+0x600], R29 ;  /* 0x0006001d10007388 */ /* 0x000fe20000000800 */
[----:B-1----:R-:W-:Y:S01]  /*1610*/  FADD.FTZ R28, R28, R21 ;  /* 0x000000151c1c7221 */ /* 0x002fe20000010000 */
[----:B------:R-:W1:Y:S02]  /*1620*/  MUFU.EX2 R43, R32 ;  /* 0x00000020002b7308 */ /* 0x000e640000000800 */
[----:B------:R-:W-:Y:S01]  /*1630*/  STS [R16+0x800], R31 ;  /* 0x0008001f10007388 */ /* 0x000fe20000000800 */
[----:B---3--:R-:W-:-:S03]  /*1640*/  FADD.FTZ R28, R28, R25 ;  /* 0x000000191c1c7221 */ /* 0x008fc60000010000 */
[----:B------:R-:W-:Y:S01]  /*1650*/  STS [R16+0xa00], R33 ;  /* 0x000a002110007388 */ /* 0x000fe20000000800 */
[----:B----4-:R-:W-:-:S03]  /*1660*/  FADD.FTZ R28, R28, R37 ;  /* 0x000000251c1c7221 */ /* 0x010fc60000010000 */
[----:B------:R1:W-:Y:S01]  /*1670*/  STS [R16+0xc00], R15 ;  /* 0x000c000f10007388 */ /* 0x0003e20000000800 */
[----:B0-----:R-:W-:-:S03]  /*1680*/  FADD.FTZ R28, R28, R39 ;  /* 0x000000271c1c7221 */ /* 0x001fc60000010000 */
[----:B------:R-:W-:Y:S01]  /*1690*/  STS [R16+0xe00], R35 ;  /* 0x000e002310007388 */ /* 0x000fe20000000800 */
[----:B--2---:R-:W-:-:S03]  /*16a0*/  FADD.FTZ R28, R28, R41 ;  /* 0x000000291c1c7221 */ /* 0x004fc60000010000 */
        /* <DEDUP_REMOVED lines=9> */
.L_x_24241:
[----:B------:R-:W-:Y:S05]  /*1740*/  BSYNC.RECONVERGENT B1 ;  /* 0x0000000000017941 */ /* 0x000fea0003800200 */
.L_x_24240:
        /* <DEDUP_REMOVED lines=55> */
.L_x_24244:
[----:B------:R-:W-:Y:S05]  /*1ac0*/  BSYNC.RECONVERGENT B1 ;  /* 0x0000000000017941 */ /* 0x000fea0003800200 */
.L_x_24243:
        /* <DEDUP_REMOVED lines=26> */
.L_x_24236:
[----:B------:R-:W-:Y:S05]  /*1c70*/  BSYNC.RECONVERGENT B0 ;  /* 0x0000000000007941 */ /* 0x000fea0003800200 */
.L_x_24235:
        /* <DEDUP_REMOVED lines=39> */
.L_x_24249:
[----:B------:R-:W1:Y:S01]  /*1ef0*/  LDS R13, [R12] ;  /* 0x000000000c0d7984 */ /* 0x000e620000000800 */
[----:B------:R-:W-:-:S04]  /*1f00*/  IADD3 R15, PT, PT, R15, 0x1, RZ ;  /* 0x000000010f0f7810 */ /* 0x000fc80007ffe0ff */
[----:B------:R-:W-:Y:S01]  /*1f10*/  ISETP.NE.AND P0, PT, R15, RZ, PT ;  /* 0x000000ff0f00720c */ /* 0x000fe20003f05270 */
[----:B-1----:R-:W-:-:S05]  /*1f20*/  FMUL.FTZ R13, R13, R10 ;  /* 0x0000000a0d0d7220 */ /* 0x002fca0000410000 */
[----:B------:R1:W-:Y:S02]  /*1f30*/  STS [R12], R13 ;  /* 0x0000000d0c007388 */ /* 0x0003e40000000800 */
[----:B-1----:R-:W-:-:S05]  /*1f40*/  VIADD R12, R12, 0x200 ;  /* 0x000002000c0c7836 */ /* 0x002fca0000000000 */
[----:B------:R-:W-:Y:S05]  /*1f50*/  @P0 BRA `(.L_x_24249) ;  /* 0xfffffffc00e40947 */ /* 0x000fea000383ffff */
.L_x_24248:
[----:B------:R-:W-:Y:S05]  /*1f60*/  BSYNC.RECONVERGENT B1 ;  /* 0x0000000000017941 */ /* 0x000fea0003800200 */
.L_x_24247:
        /* <DEDUP_REMOVED lines=12> */
.L_x_24252:
        /* <DEDUP_REMOVED lines=23> */
[C---:B0-----:R-:W-:Y:S01]  /*21a0*/  FMUL.FTZ R27, R10.reuse, R27 ;  /* 0x0000001b0a1b7220 */ /* 0x041fe20000410000 */
        /* <DEDUP_REMOVED lines=28> */
.L_x_24251:
[----:B------:R-:W-:Y:S05]  /*2370*/  BSYNC.RECONVERGENT B1 ;  /* 0x0000000000017941 */ /* 0x000fea0003800200 */
.L_x_24250:
        /* <DEDUP_REMOVED lines=31> */
.L_x_24254:
[----:B------:R-:W-:Y:S05]  /*2570*/  BSYNC.RECONVERGENT B1 ;  /* 0x0000000000017941 */ /* 0x000fea0003800200 */
.L_x_24253:
        /* <DEDUP_REMOVED lines=14> */
.L_x_24246:
[----:B------:R-:W-:Y:S05]  /*2660*/  BSYNC.RECONVERGENT B0 ;  /* 0x0000000000007941 */ /* 0x000fea0003800200 */
.L_x_24245:
[----:B-1----:R-:W-:Y:S01]  /*2670*/  IADD3 R10, PT, PT, R38, 0xf, RZ ;  /* 0x0000000f260a7810 */ /* 0x002fe20007ffe0ff */
[----:B------:R-:W-:Y:S01]  /*2680*/  BAR.SYNC.DEFER_BLOCKING 0x0 ;  /* 0x0000000000007b1d */ /* 0x000fe20000010000 */
[----:B------:R-:W-:Y:S02]  /*2690*/  CS2R R32, SRZ ;  /* 0x0000000000207805 */ /* 0x000fe4000001ff00 */
[----:B------:R-:W-:Y:S02]  /*26a0*/  CS2R R30, SRZ ;  /* 0x00000000001e7805 */ /* 0x000fe4000001ff00 */
[----:B--2---:R-:W-:Y:S01]  /*26b0*/  SHF.R.S32.HI R11, RZ, 0x1f, R10 ;  /* 0x0000001fff0b7819 */ /* 0x004fe2000001140a */
[----:B------:R-:W1:Y:S03]  /*26c0*/  LDCU UR7, c[0x0][0x3cc] ;  /* 0x00007980ff0777ac */ /* 0x000e660008000800 */
[----:B------:R-:W-:Y:S01]  /*26d0*/  LEA.HI R11, R11, R10, RZ, 0x4 ;  /* 0x0000000a0b0b7211 */ /* 0x000fe200078f20ff */
[----:B------:R-:W-:Y:S01]  /*26e0*/  BSSY.RECONVERGENT B0, `(.L_x_24255) ;  /* 0x0000071000007945 */ /* 0x000fe20003800200 */
[----:B------:R-:W2:Y:S02]  /*26f0*/  LDCU.64 UR4, c[0x0][0x398] ;  /* 0x00007300ff0477ac */ /* 0x000ea40008000a00 */
[----:B0-----:R-:W-:-:S04]  /*2700*/  SHF.R.S32.HI R34, RZ, 0x4, R11 ;  /* 0x00000004ff227819 */ /* 0x001fc8000001140b */
[----:B------:R-:W-:-:S13]  /*2710*/  ISETP.GE.AND P0, PT, R9, R34, PT ;  /* 0x000000220900720c */ /* 0x000fda0003f06270 */
[----:B-12---:R-:W-:Y:S05]  /*2720*/  @P0 BRA `(.L_x_24256) ;  /* 0x0000000400b00947 */ /* 0x006fea0003800000 */
[----:B------:R-:W0:Y:S01]  /*2730*/  LDCU UR12, c[0x0][0x3b8] ;  /* 0x00007700ff0c77ac */ /* 0x000e220008000800 */
[----:B------:R-:W-:Y:S01]  /*2740*/  IMAD.SHL.U32 R11, R2, 0x10, RZ ;  /* 0x00000010020b7824 */ /* 0x000fe200078e00ff */
[----:B------:R-:W-:Y:S01]  /*2750*/  IADD3 R12, PT, PT, R8, 0xa0, RZ ;  /* 0x000000a0080c7810 */ /* 0x000fe20007ffe0ff */
[----:B------:R-:W-:Y:S01]  /*2760*/  VIADD R35, R9, 0x1 ;  /* 0x0000000109237836 */ /* 0x000fe20000000000 */
[----:B------:R-:W1:Y:S01]  /*2770*/  LDCU UR6, c[0x0][0x3d0] ;  /* 0x00007a00ff0677ac */ /* 0x000e620008000800 */
[----:B------:R-:W-:Y:S01]  /*2780*/  SHF.R.U32.HI R10, RZ, 0x3, R2 ;  /* 0x00000003ff0a7819 */ /* 0x000fe20000011602 */
[----:B------:R-:W-:Y:S01]  /*2790*/  IMAD.MOV.U32 R33, RZ, RZ, RZ ;  /* 0x000000ffff217224 */ /* 0x000fe200078e00ff */
[----:B------:R-:W-:Y:S01]  /*27a0*/  LOP3.LUT R8, R11, 0x30, RZ, 0xe2, !PT ;  /* 0x000000300b087812 */ /* 0x000fe200078ee2ff */
[----:B------:R-:W2:Y:S01]  /*27b0*/  LDCU.64 UR10, c[0x0][0x3a8] ;  /* 0x00007500ff0a77ac */ /* 0x000ea20008000a00 */
[----:B------:R-:W-:Y:S01]  /*27c0*/  LOP3.LUT R10, R10, 0x7c, RZ, 0xc0, !PT ;  /* 0x0000007c0a0a7812 */ /* 0x000fe200078ec0ff */
[----:B------:R-:W-:Y:S01]  /*27d0*/  HFMA2 R11, -RZ, RZ, 0, 0 ;  /* 0x00000000ff0b7431 */ /* 0x000fe200000001ff */
[----:B------:R-:W-:Y:S01]  /*27e0*/  LEA R7, R7, R12, 0x18 ;  /* 0x0000000c07077211 */ /* 0x000fe200078ec0ff */
[----:B------:R-:W-:Y:S01]  /*27f0*/  IMAD R8, R9, 0x40, R8 ;  /* 0x0000004009087824 */ /* 0x000fe200078e0208 */
[----:B------:R-:W-:-:S02]  /*2800*/  SHF.L.U32 R42, R2, 0x2, RZ ;  /* 0x00000002022a7819 */ /* 0x000fc400000006ff */
[----:B------:R-:W-:Y:S02]  /*2810*/  IADD3 R40, PT, PT, R9, -R34, RZ ;  /* 0x8000002209287210 */ /* 0x000fe40007ffe0ff */
[----:B------:R-:W-:Y:S01]  /*2820*/  IADD3 R39, PT, PT, R7, R8, RZ ;  /* 0x0000000807277210 */ /* 0x000fe20007ffe0ff */
[----:B0-----:R-:W-:Y:S01]  /*2830*/  IMAD R13, R3, UR12, RZ ;  /* 0x0000000c030d7c24 */ /* 0x001fe2000f8e02ff */
[C---:B------:R-:W-:Y:S02]  /*2840*/  LOP3.LUT R8, R42.reuse, 0xc, RZ, 0xc0, !PT ;  /* 0x0000000c2a087812 */ /* 0x040fe400078ec0ff */
[----:B------:R-:W-:Y:S01]  /*2850*/  LOP3.LUT R42, R42, 0x7c, RZ, 0xc0, !PT ;  /* 0x0000007c2a2a7812 */ /* 0x000fe200078ec0ff */
[----:B------:R-:W-:Y:S01]  /*2860*/  IMAD.WIDE R10, R13, 0x4, R10 ;  /* 0x000000040d0a7825 */ /* 0x000fe200078e020a */
[----:B------:R-:W-:-:S03]  /*2870*/  LEA R8, R9, R8, 0x4 ;  /* 0x0000000809087211 */ /* 0x000fc600078e20ff */
[----:B-1----:R-:W-:Y:S01]  /*2880*/  IMAD R6, R6, UR6, RZ ;  /* 0x0000000606067c24 */ /* 0x002fe2000f8e02ff */
[----:B--2---:R-:W-:Y:S02]  /*2890*/  IADD3 R36, P0, PT, R10, UR10, RZ ;  /* 0x0000000a0a247c10 */ /* 0x004fe4000ff1e0ff */
[----:B------:R-:W-:Y:S02]  /*28a0*/  IADD3 R41, PT, PT, R8, 0x1, RZ ;  /* 0x0000000108297810 */ /* 0x000fe40007ffe0ff */
[----:B------:R-:W-:Y:S02]  /*28b0*/  IADD3.X R37, PT, PT, R11, UR11, RZ, P0, !PT ;  /* 0x0000000b0b257c10 */ /* 0x000fe400087fe4ff */
[----:B------:R-:W-:-:S07]  /*28c0*/  SHF.R.S32.HI R7, RZ, 0x1f, R6 ;  /* 0x0000001fff077819 */ /* 0x000fce0000011406 */
.L_x_24257:
[----:B------:R-:W2:Y:S04]  /*28d0*/  LDG.E.CONSTANT R9, desc[UR8][R36.64] ;  /* 0x0000000824097981 */ /* 0x000ea8000c1e9900 */
[----:B------:R0:W1:Y:S01]  /*28e0*/  LDS.128 R24, [R39] ;  /* 0x0000000027187984 */ /* 0x0000620000000c00 */
        /* <DEDUP_REMOVED lines=8> */
[----:B------:R5:W4:Y:S01]  /*2970*/  LDG.E.128.CONSTANT R20, desc[UR8][R28.64+0x600] ;  /* 0x000600081c147981 */ /* 0x000b22000c1e9d00 */
[C---:B------:R-:W-:Y:S01]  /*2980*/  ISETP.NE.AND P0, PT, R40.reuse, -0x1, PT ;  /* 0xffffffff2800780c */ /* 0x040fe20003f05270 */
[----:B------:R-:W-:Y:S01]  /*2990*/  VIADD R43, R41, 0xffffffff ;  /* 0xffffffff292b7836 */ /* 0x000fe20000000000 */
[----:B------:R-:W-:Y:S01]  /*29a0*/  IADD3 R40, PT, PT, R40, 0x4, RZ ;  /* 0x0000000428287810 */ /* 0x000fe20007ffe0ff */
[----:B0-----:R-:W-:Y:S01]  /*29b0*/  VIADD R39, R39, 0x100 ;  /* 0x0000010027277836 */ /* 0x001fe20000000000 */
[----:B-----5:R-:W-:-:S02]  /*29c0*/  IADD3 R29, PT, PT, R35, 0x3, RZ ;  /* 0x00000003231d7810 */ /* 0x020fc40007ffe0ff */
[----:B------:R-:W-:-:S07]  /*29d0*/  IADD3 R35, PT, PT, R35, 0x4, RZ ;  /* 0x0000000423237810 */ /* 0x000fce0007ffe0ff */
[-C--:B------:R-:W-:Y:S02]  /*29e0*/  @!P0 ISETP.GE.AND P2, PT, R41, R38.reuse, PT ;  /* 0x000000262900820c */ /* 0x080fe40003f46270 */
[----:B------:R-:W-:Y:S02]  /*29f0*/  @!P0 ISETP.GE.AND P1, PT, R43, R38, PT ;  /* 0x000000262b00820c */ /* 0x000fe40003f26270 */
[----:B------:R-:W-:Y:S02]  /*2a00*/  ISETP.GE.AND P3, PT, R29, R34, PT ;  /* 0x000000221d00720c */ /* 0x000fe40003f66270 */
[----:B------:R-:W-:Y:S02]  /*2a10*/  @!P0 IADD3 R29, PT, PT, R41, 0x2, RZ ;  /* 0x00000002291d8810 */ /* 0x000fe40007ffe0ff */
[-C--:B------:R-:W-:Y:S02]  /*2a20*/  @!P0 ISETP.GE.AND P6, PT, R43, R38.reuse, PT ;  /* 0x000000262b00820c */ /* 0x080fe40003fc6270 */
[----:B------:R-:W-:-:S02]  /*2a30*/  @!P0 ISETP.GE.AND P4, PT, R29, R38, PT ;  /* 0x000000261d00820c */ /* 0x000fc40003f86270 */
[----:B------:R-:W-:Y:S02]  /*2a40*/  @!P0 IADD3 R29, PT, PT, R41, 0x1, RZ ;  /* 0x00000001291d8810 */ /* 0x000fe40007ffe0ff */
[----:B--2---:R-:W-:Y:S02]  /*2a50*/  @!P0 FSEL R9, R9, RZ, !P2 ;  /* 0x000000ff09098208 */ /* 0x004fe40005000000 */
[----:B------:R-:W-:Y:S02]  /*2a60*/  @!P0 FSEL R8, R8, RZ, !P1 ;  /* 0x000000ff08088208 */ /* 0x000fe40004800000 */
[-C--:B------:R-:W-:Y:S01]  /*2a70*/  @!P0 ISETP.GE.AND P1, PT, R43, R38.reuse, PT ;  /* 0x000000262b00820c */ /* 0x080fe20003f26270 */
[----:B-1----:R-:W-:Y:S01]  /*2a80*/  FMUL.FTZ R9, R25, R9 ;  /* 0x0000000919097220 */ /* 0x002fe20000410000 */
[----:B------:R-:W-:Y:S01]  /*2a90*/  @!P0 ISETP.GE.AND P2, PT, R43, R38, PT ;  /* 0x000000262b00820c */ /* 0x000fe20003f46270 */
[----:B------:R-:W-:Y:S01]  /*2aa0*/  @!P0 VIADD R43, R41, 0x1 ;  /* 0x00000001292b8836 */ /* 0x000fe20000000000 */
[----:B------:R-:W-:Y:S01]  /*2ab0*/  @!P0 FSEL R11, R11, RZ, !P4 ;  /* 0x000000ff0b0b8208 */ /* 0x000fe20006000000 */
[----:B------:R-:W-:Y:S01]  /*2ac0*/  FFMA.FTZ R9, R24, R8, R9 ;  /* 0x0000000818097223 */ /* 0x000fe20000010009 */
[----:B------:R-:W-:-:S02]  /*2ad0*/  @!P0 ISETP.GE.AND P4, PT, R29, R38, PT ;  /* 0x000000261d00820c */ /* 0x000fc40003f86270 */
[-C--:B------:R-:W-:Y:S02]  /*2ae0*/  @!P0 ISETP.GE.AND P5, PT, R43, R38.reuse, PT ;  /* 0x000000262b00820c */ /* 0x080fe40003fa6270 */
[----:B------:R-:W-:Y:S02]  /*2af0*/  @!P0 IADD3 R29, PT, PT, R41, 0x2, RZ ;  /* 0x00000002291d8810 */ /* 0x000fe40007ffe0ff */
[----:B------:R-:W-:Y:S02]  /*2b00*/  @!P0 FSEL R10, R10, RZ, !P5 ;  /* 0x000000ff0a0a8208 */ /* 0x000fe40006800000 */
[----:B------:R-:W-:Y:S01]  /*2b10*/  @!P0 ISETP.GE.AND P5, PT, R29, R38, PT ;  /* 0x000000261d00820c */ /* 0x000fe20003fa6270 */
[C---:B------:R-:W-:Y:S01]  /*2b20*/  @!P0 VIADD R29, R41.reuse, 0x1 ;  /* 0x00000001291d8836 */ /* 0x040fe20000000000 */
[----:B---3--:R-:W-:Y:S01]  /*2b30*/  @!P0 FSEL R12, R12, RZ, !P6 ;  /* 0x000000ff0c0c8208 */ /* 0x008fe20007000000 */
[----:B------:R-:W-:Y:S01]  /*2b40*/  FFMA.FTZ R10, R26, R10, R9 ;  /* 0x0000000a1a0a7223 */ /* 0x000fe20000010009 */
[----:B------:R-:W-:-:S02]  /*2b50*/  @!P0 ISETP.GE.AND P6, PT, R41, R38, PT ;  /* 0x000000262900820c */ /* 0x000fc40003fc6270 */
[----:B----4-:R-:W-:Y:S01]  /*2b60*/  @!P0 FSEL R16, R16, RZ, !P1 ;  /* 0x000000ff10108208 */ /* 0x010fe20004800000 */
[----:B------:R-:W-:Y:S01]  /*2b70*/  FFMA.FTZ R10, R27, R11, R10 ;  /* 0x0000000b1b0a7223 */ /* 0x000fe2000001000a */
[----:B------:R-:W-:Y:S02]  /*2b80*/  @!P0 FSEL R13, R13, RZ, !P6 ;  /* 0x000000ff0d0d8208 */ /* 0x000fe40007000000 */
[----:B------:R-:W-:Y:S01]  /*2b90*/  @!P0 ISETP.GE.AND P6, PT, R29, R38, PT ;  /* 0x000000261d00820c */ /* 0x000fe20003fc6270 */
[----:B------:R-:W-:Y:S01]  /*2ba0*/  FADD.FTZ R33, R10, R33 ;  /* 0x000000210a217221 */ /* 0x000fe20000010000 */
[----:B------:R-:W-:Y:S01]  /*2bb0*/  @!P0 IADD3 R29, PT, PT, R41, 0x2, RZ ;  /* 0x00000002291d8810 */ /* 0x000fe20007ffe0ff */
[----:B------:R-:W-:Y:S01]  /*2bc0*/  FMUL.FTZ R13, R25, R13 ;  /* 0x0000000d190d7220 */ /* 0x000fe20000410000 */
[----:B------:R-:W-:Y:S02]  /*2bd0*/  @!P0 FSEL R18, R18, RZ, !P6 ;  /* 0x000000ff12128208 */ /* 0x000fe40007000000 */
[----:B------:R-:W-:Y:S01]  /*2be0*/  @!P0 FSEL R14, R14, RZ, !P4 ;  /* 0x000000ff0e0e8208 */ /* 0x000fe20006000000 */
[----:B------:R-:W-:Y:S01]  /*2bf0*/  FFMA.FTZ R13, R24, R12, R13 ;  /* 0x0000000c180d7223 */ /* 0x000fe2000001000d */
[----:B------:R-:W-:-:S02]  /*2c00*/  @!P0 ISETP.GE.AND P1, PT, R41, R38, PT ;  /* 0x000000262900820c */ /* 0x000fc40003f26270 */
[----:B------:R-:W-:Y:S01]  /*2c10*/  @!P0 ISETP.GE.AND P6, PT, R41, R38, PT ;  /* 0x000000262900820c */ /* 0x000fe20003fc6270 */
[----:B------:R-:W-:Y:S01]  /*2c20*/  FFMA.FTZ R14, R26, R14, R13 ;  /* 0x0000000e1a0e7223 */ /* 0x000fe2000001000d */
[-C--:B------:R-:W-:Y:S02]  /*2c30*/  @!P0 ISETP.GE.AND P4, PT, R29, R38.reuse, PT ;  /* 0x000000261d00820c */ /* 0x080fe40003f86270 */
[----:B------:R-:W-:Y:S02]  /*2c40*/  @!P0 IADD3 R29, PT, PT, R41, 0x1, RZ ;  /* 0x00000001291d8810 */ /* 0x000fe40007ffe0ff */
[----:B------:R-:W-:Y:S02]  /*2c50*/  @!P0 FSEL R17, R17, RZ, !P1 ;  /* 0x000000ff11118208 */ /* 0x000fe40004800000 */
[----:B------:R-:W-:Y:S02]  /*2c60*/  @!P0 FSEL R21, R21, RZ, !P6 ;  /* 0x000000ff15158208 */ /* 0x000fe40007000000 */
[----:B------:R-:W-:Y:S01]  /*2c70*/  @!P0 ISETP.GE.AND P1, PT, R29, R38, PT ;  /* 0x000000261d00820c */ /* 0x000fe20003f26270 */
[----:B------:R-:W-:Y:S01]  /*2c80*/  @!P0 VIADD R29, R41, 0x2 ;  /* 0x00000002291d8836 */ /* 0x000fe20000000000 */
[----:B------:R-:W-:Y:S01]  /*2c90*/  @!P0 FSEL R20, R20, RZ, !P2 ;  /* 0x000000ff14148208 */ /* 0x000fe20005000000 */
[C---:B------:R-:W-:Y:S01]  /*2ca0*/  FMUL.FTZ R17, R25.reuse, R17 ;  /* 0x0000001119117220 */ /* 0x040fe20000410000 */
[----:B------:R-:W-:Y:S01]  /*2cb0*/  FMUL.FTZ R21, R25, R21 ;  /* 0x0000001519157220 */ /* 0x000fe20000410000 */
[----:B------:R-:W-:-:S02]  /*2cc0*/  @!P0 FSEL R22, R22, RZ, !P1 ;  /* 0x000000ff16168208 */ /* 0x000fc40004800000 */
[----:B------:R-:W-:Y:S01]  /*2cd0*/  @!P0 ISETP.GE.AND P2, PT, R29, R38, PT ;  /* 0x000000261d00820c */ /* 0x000fe20003f46270 */
[C---:B------:R-:W-:Y:S01]  /*2ce0*/  FFMA.FTZ R17, R24.reuse, R16, R17 ;  /* 0x0000001018117223 */ /* 0x040fe20000010011 */
[----:B------:R-:W-:Y:S01]  /*2cf0*/  FFMA.FTZ R21, R24, R20, R21 ;  /* 0x0000001418157223 */ /* 0x000fe20000010015 */
[----:B------:R-:W-:Y:S02]  /*2d00*/  @!P0 FSEL R15, R15, RZ, !P5 ;  /* 0x000000ff0f0f8208 */ /* 0x000fe40006800000 */
[----:B------:R-:W-:Y:S01]  /*2d10*/  @!P0 FSEL R19, R19, RZ, !P4 ;  /* 0x000000ff13138208 */ /* 0x000fe20006000000 */
[C---:B------:R-:W-:Y:S01]  /*2d20*/  FFMA.FTZ R18, R26.reuse, R18, R17 ;  /* 0x000000121a127223 */ /* 0x040fe20000010011 */
[----:B------:R-:W-:Y:S01]  /*2d30*/  @!P0 FSEL R23, R23, RZ, !P2 ;  /* 0x000000ff17178208 */ /* 0x000fe20005000000 */
[----:B------:R-:W-:Y:S01]  /*2d40*/  FFMA.FTZ R22, R26, R22, R21 ;  /* 0x000000161a167223 */ /* 0x000fe20000010015 */
[C---:B------:R-:W-:Y:S01]  /*2d50*/  FFMA.FTZ R15, R27.reuse, R15, R14 ;  /* 0x0000000f1b0f7223 */ /* 0x040fe2000001000e */
[C---:B------:R-:W-:Y:S01]  /*2d60*/  FFMA.FTZ R18, R27.reuse, R19, R18 ;  /* 0x000000131b127223 */ /* 0x040fe20000010012 */
[----:B------:R-:W-:Y:S01]  /*2d70*/  IADD3 R36, P0, PT, R36, 0x10, RZ ;  /* 0x0000001024247810 */ /* 0x000fe20007f1e0ff */
[----:B------:R-:W-:Y:S01]  /*2d80*/  FFMA.FTZ R23, R27, R23, R22 ;  /* 0x000000171b177223 */ /* 0x000fe20000010016 */
[----:B------:R-:W-:Y:S01]  /*2d90*/  FADD.FTZ R32, R15, R32 ;  /* 0x000000200f207221 */ /* 0x000fe20000010000 */
[----:B------:R-:W-:Y:S01]  /*2da0*/  FADD.FTZ R31, R18, R31 ;  /* 0x0000001f121f7221 */ /* 0x000fe20000010000 */
[----:B------:R-:W-:Y:S01]  /*2db0*/  IADD3 R41, PT, PT, R41, 0x40, RZ ;  /* 0x0000004029297810 */ /* 0x000fe20007ffe0ff */
[----:B------:R-:W-:Y:S01]  /*2dc0*/  FADD.FTZ R30, R23, R30 ;  /* 0x0000001e171e7221 */ /* 0x000fe20000010000 */
[----:B------:R-:W-:Y:S01]  /*2dd0*/  IADD3.X R37, PT, PT, RZ, R37, RZ, P0, !PT ;  /* 0x00000025ff257210 */ /* 0x000fe200007fe4ff */
[----:B------:R-:W-:Y:S06]  /*2de0*/  @!P3 BRA `(.L_x_24257) ;  /* 0xfffffff800b8b947 */ /* 0x000fec000383ffff */
.L_x_24256:
[----:B------:R-:W-:Y:S05]  /*2df0*/  BSYNC.RECONVERGENT B0 ;  /* 0x0000000000007941 */ /* 0x000fea0003800200 */
.L_x_24255:
[----:B------:R-:W0:Y:S01]  /*2e00*/  SHFL.BFLY PT, R6, R33, 0x2, 0x1f ;  /* 0x0c401f0021067f89 */ /* 0x000e2200000e0000 */
[C---:B------:R-:W-:Y:S01]  /*2e10*/  LOP3.LUT P1, RZ, R2.reuse, 0x3, RZ, 0xc0, !PT ;  /* 0x0000000302ff7812 */ /* 0x040fe2000782c0ff */
[----:B------:R-:W-:Y:S01]  /*2e20*/  BSSY.RECONVERGENT B0, `(.L_x_24258) ;  /* 0x000001f000007945 */ /* 0x000fe20003800200 */
[----:B------:R-:W-:Y:S01]  /*2e30*/  LOP3.LUT R14, R2, 0x3c0, RZ, 0xc0, !PT ;  /* 0x000003c0020e7812 */ /* 0x000fe200078ec0ff */
[----:B------:R-:W1:Y:S01]  /*2e40*/  SHFL.BFLY PT, R7, R32, 0x2, 0x1f ;  /* 0x0c401f0020077f89 */ /* 0x000e6200000e0000 */
[----:B------:R-:W-:Y:S01]  /*2e50*/  SHF.R.U32.HI R15, RZ, 0x2, R4 ;  /* 0x00000002ff0f7819 */ /* 0x000fe20000011604 */
[----:B------:R-:W-:Y:S01]  /*2e60*/  BAR.SYNC.DEFER_BLOCKING 0x0 ;  /* 0x0000000000007b1d */ /* 0x000fe20000010000 */
[----:B------:R-:W-:Y:S02]  /*2e70*/  ISETP.NE.OR P0, PT, R14, 0x40, P1 ;  /* 0x000000400e00780c */ /* 0x000fe40000f05670 */
[----:B------:R-:W-:-:S03]  /*2e80*/  LOP3.LUT R4, R15, 0x3e0, R2, 0xf8, !PT ;  /* 0x000003e00f047812 */ /* 0x000fc600078ef802 */
[----:B------:R-:W2:Y:S04]  /*2e90*/  SHFL.BFLY PT, R10, R31, 0x2, 0x1f ;  /* 0x0c401f001f0a7f89 */ /* 0x000ea800000e0000 */
[----:B------:R-:W3:Y:S01]  /*2ea0*/  SHFL.BFLY PT, R9, R30, 0x2, 0x1f ;  /* 0x0c401f001e097f89 */ /* 0x000ee200000e0000 */
[----:B0-----:R-:W-:Y:S01]  /*2eb0*/  FADD.FTZ R6, R6, R33 ;  /* 0x0000002106067221 */ /* 0x001fe20000010000 */
[----:B-1----:R-:W-:-:S04]  /*2ec0*/  FADD.FTZ R8, R7, R32 ;  /* 0x0000002007087221 */ /* 0x002fc80000010000 */
[----:B------:R-:W0:Y:S01]  /*2ed0*/  SHFL.BFLY PT, R7, R6, 0x1, 0x1f ;  /* 0x0c201f0006077f89 */ /* 0x000e2200000e0000 */
[----:B--2---:R-:W-:Y:S01]  /*2ee0*/  FADD.FTZ R10, R10, R31 ;  /* 0x0000001f0a0a7221 */ /* 0x004fe20000010000 */
[----:B---3--:R-:W-:-:S04]  /*2ef0*/  FADD.FTZ R12, R9, R30 ;  /* 0x0000001e090c7221 */ /* 0x008fc80000010000 */
[----:B------:R-:W1:Y:S04]  /*2f00*/  SHFL.BFLY PT, R11, R10, 0x1, 0x1f ;  /* 0x0c201f000a0b7f89 */ /* 0x000e6800000e0000 */
[----:B------:R-:W2:Y:S04]  /*2f10*/  SHFL.BFLY PT, R9, R8, 0x1, 0x1f ;  /* 0x0c201f0008097f89 */ /* 0x000ea800000e0000 */
        /* <DEDUP_REMOVED lines=15> */
.L_x_24259:
[----:B------:R-:W-:Y:S05]  /*3010*/  BSYNC.RECONVERGENT B0 ;  /* 0x0000000000007941 */ /* 0x000fea0003800200 */
.L_x_24258:
        /* <DEDUP_REMOVED lines=10> */
[----:B------:R-:W1:Y:S04]  /*30c0*/  @!P2 LDS R4, [R14] ;  /* 0x000000000e04a984 */ /* 0x000e680000000800 */
[----:B0-----:R-:W0:Y:S04]  /*30d0*/  @!P2 LDS R6, [R14+0x20] ;  /* 0x000020000e06a984 */ /* 0x001e280000000800 */
[----:B------:R-:W2:Y:S04]  /*30e0*/  @!P2 LDS R8, [R14+0x40] ;  /* 0x000040000e08a984 */ /* 0x000ea80000000800 */
[----:B------:R-:W3:Y:S01]  /*30f0*/  @!P2 LDS R10, [R14+0x60] ;  /* 0x000060000e0aa984 */ /* 0x000ee20000000800 */
[----:B-1----:R-:W-:Y:S01]  /*3100*/  @!P2 FADD.FTZ R7, R7, R4 ;  /* 0x000000040707a221 */ /* 0x002fe20000010000 */
[----:B------:R-:W-:Y:S01]  /*3110*/  @!P3 LEA R4, R15, UR4, 0x2 ;  /* 0x000000040f04bc11 */ /* 0x000fe2000f8e10ff */
        /* <DEDUP_REMOVED lines=38> */
.L_x_24232:
        /* <DEDUP_REMOVED lines=8> */
.L_x_24261:
[----:B------:R-:W-:Y:S05]  /*3400*/  BSYNC B1 ;  /* 0x0000000000017941 */ /* 0x000fea0003800000 */
.L_x_24260:
[----:B------:R-:W-:Y:S05]  /*3410*/  BRA `(.L_x_24262) ;  /* 0xffffffd400a07947 */ /* 0x000fea000383ffff */
.L_x_24234:
[----:B------:R-:W-:Y:S01]  /*3420*/  HFMA2 R35, -RZ, RZ, 0, 1.847743988037109375e-06 ;  /* 0x0000001fff237431 */ /* 0x000fe200000001ff */
[----:B------:R-:W-:Y:S01]  /*3430*/  BSSY B0, `(.L_x_24263) ;  /* 0x0000007000007945 */ /* 0x000fe20003800000 */
[----:B------:R-:W-:Y:S01]  /*3440*/  MOV R33, R7 ;  /* 0x0000000700217202 */ /* 0x000fe20000000f00 */
[----:B------:R-:W-:Y:S01]  /*3450*/  IMAD.MOV.U32 R30, RZ, RZ, 0x10 ;  /* 0x00000010ff1e7424 */ /* 0x000fe200078e00ff */
[----:B------:R-:W-:-:S07]  /*3460*/  MOV R28, 0xffffffff ;  /* 0xffffffff001c7802 */ /* 0x000fce0000000f00 */
[----:B0-----:R-:W-:Y:S05]  /*3470*/  WARPSYNC.COLLECTIVE R28, `(.L_x_24264) ;  /* 0x000000001c087348 */ /* 0x001fea0003c00000 */
[----:B------:R1:W2:Y:S02]  /*3480*/  SHFL.BFLY P1, R31, R33, R30, R35 ;  /* 0x0c00001e211f7389 */ /* 0x0002a40000020023 */
[----:B012---:R-:W-:Y:S05]  /*3490*/  ENDCOLLECTIVE ;  /* 0x000000000000791b */ /* 0x007fea0003800000 */
.L_x_24264:
[----:B------:R-:W-:Y:S05]  /*34a0*/  BSYNC B0 ;  /* 0x0000000000007941 */ /* 0x000fea0003800000 */
.L_x_24263:
        /* <DEDUP_REMOVED lines=9> */
.L_x_24265:
[----:B------:R-:W-:Y:S01]  /*3540*/  HFMA2 R30, -RZ, RZ, 0, 2.384185791015625e-07 ;  /* 0x00000004ff1e7431 */ /* 0x000fe200000001ff */
[----:B------:R-:W-:-:S04]  /*3550*/  MOV R11, R31 ;  /* 0x0000001f000b7202 */ /* 0x000fc80000000f00 */
[----:B------:R-:W-:-:S05]  /*3560*/  FMNMX.FTZ R11, R8, R11, !PT ;  /* 0x0000000b080b7209 */ /* 0x000fca0007810000 */
[----:B------:R-:W-:-:S07]  /*3570*/  IMAD.MOV.U32 R33, RZ, RZ, R11 ;  /* 0x000000ffff217224 */ /* 0x000fce00078e000b */
[----:B------:R-:W-:Y:S05]  /*3580*/  WARPSYNC.COLLECTIVE R28, `(.L_x_24266) ;  /* 0x000000001c087348 */ /* 0x000fea0003c00000 */
[----:B------:R0:W1:Y:S02]  /*3590*/  SHFL.BFLY P1, R31, R33, R30, R35 ;  /* 0x0c00001e211f7389 */ /* 0x0000640000020023 */
[----:B01----:R-:W-:Y:S05]  /*35a0*/  ENDCOLLECTIVE ;  /* 0x000000000000791b */ /* 0x003fea0003800000 */
.L_x_24266:
[----:B------:R-:W-:Y:S01]  /*35b0*/  HFMA2 R30, -RZ, RZ, 0, 1.1920928955078125e-07 ;  /* 0x00000002ff1e7431 */ /* 0x000fe200000001ff */
[----:B------:R-:W-:-:S04]  /*35c0*/  MOV R10, R31 ;  /* 0x0000001f000a7202 */ /* 0x000fc80000000f00 */
[----:B------:R-:W-:-:S05]  /*35d0*/  FMNMX.FTZ R10, R11, R10, !PT ;  /* 0x0000000a0b0a7209 */ /* 0x000fca0007810000 */
[----:B------:R-:W-:-:S07]  /*35e0*/  IMAD.MOV.U32 R33, RZ, RZ, R10 ;  /* 0x000000ffff217224 */ /* 0x000fce00078e000a */
[----:B------:R-:W-:Y:S05]  /*35f0*/  WARPSYNC.COLLECTIVE R28, `(.L_x_24267) ;  /* 0x000000001c087348 */ /* 0x000fea0003c00000 */
[----:B------:R0:W1:Y:S02]  /*3600*/  SHFL.BFLY P1, R31, R33, R30, R35 ;  /* 0x0c00001e211f7389 */ /* 0x0000640000020023 */
[----:B01----:R-:W-:Y:S05]  /*3610*/  ENDCOLLECTIVE ;  /* 0x000000000000791b */ /* 0x003fea0003800000 */
.L_x_24267:
[----:B------:R-:W-:Y:S01]  /*3620*/  MOV R13, R31 ;  /* 0x0000001f000d7202 */ /* 0x000fe20000000f00 */
[----:B------:R-:W-:Y:S06]  /*3630*/  BRA `(.L_x_24268) ;  /* 0xffffffd4009c7947 */ /* 0x000fec000383ffff */
.L_x_24269:
        /* <DEDUP_REMOVED lines=12> */
.L_x_26030:


//--------------------- .text._ZN4vllm25paged_attention_v1_kernelIffLi256ELi16ELi128ELNS_18Fp8KVCacheDataTypeE0ELb1EEEvPT_PKS2_PKT0_S8_ifPKiSA_iPKfiiiSC_SC_iiiii --------------------------
	.section	.text._ZN4vllm25paged_attention_v1_kernelIffLi256ELi16ELi128ELNS_18Fp8KVCacheDataTypeE0ELb1EEEvPT_PKS2_PKT0_S8_ifPKiSA_iPKfiiiSC_SC_iiiii,"ax",@progbits
	.align	128
        .global         _ZN4vllm25paged_attention_v1_kernelIffLi256ELi16ELi128ELNS_18Fp8KVCacheDataTypeE0ELb1EEEvPT_PKS2_PKT0_S8_ifPKiSA_iPKfiiiSC_SC_iiiii
        .type           _ZN4vllm25paged_attention_v1_kernelIffLi256ELi16ELi128ELNS_18Fp8KVCacheDataTypeE0ELb1EEEvPT_PKS2_PKT0_S8_ifPKiSA_iPKfiiiSC_SC_iiiii,@function
        .size           _ZN4vllm25paged_attention_v1_kernelIffLi256ELi16ELi128ELNS_18Fp8KVCacheDataTypeE0ELb1EEEvPT_PKS2_PKT0_S8_ifPKiSA_iPKfiiiSC_SC_iiiii,(.L_x_26031 - _ZN4vllm25paged_attention_v1_kernelIffLi256ELi16ELi128ELNS_18Fp8KVCacheDataTypeE0ELb1EEEvPT_PKS2_PKT0_S8_ifPKiSA_iPKfiiiSC_SC_iiiii)
        .other          _ZN4vllm25paged_attention_v1_kernelIffLi256ELi16ELi128ELNS_18Fp8KVCacheDataTypeE0ELb1EEEvPT_PKS2_PKT0_S8_ifPKiSA_iPKfiiiSC_SC_iiiii,@"STO_CUDA_ENTRY STV_DEFAULT"
_ZN4vllm25paged_attention_v1_kernelIffLi256ELi16ELi128ELNS_18Fp8KVCacheDataTypeE0ELb1EEEvPT_PKS2_PKT0_S8_ifPKiSA_iPKfiiiSC_SC_iiiii:
.text._ZN4vllm25paged_attention_v1_kernelIffLi256ELi16ELi128ELNS_18Fp8KVCacheDataTypeE0ELb1EEEvPT_PKS2_PKT0_S8_ifPKiSA_iPKfiiiSC_SC_iiiii:
        /* <DEDUP_REMOVED lines=10> */
[----:B------:R-:W4:Y:S06]  /*00a0*/  LDCU UR10, c[0x0][0x3e8] ;  /* 0x00007d00ff0a77ac */ /* 0x000f2c0008000800 */
[----:B------:R-:W4:Y:S08]  /*00b0*/  LDC R12, c[0x0][0x370] ;  /* 0x0000dc00ff0c7b82 */ /* 0x000f300000000800 */
[----:B------:R-:W4:Y:S01]  /*00c0*/  S2UR UR7, SR_CgaCtaId ;  /* 0x00000000000779c3 */ /* 0x000f220000008800 */
[C---:B0-----:R-:W-:Y:S01]  /*00d0*/  IMAD.WIDE.U32 R68, R6.reuse, 0x4, R68 ;  /* 0x0000000406447825 */ /* 0x041fe200078e0044 */
[----:B------:R-:W-:Y:S01]  /*00e0*/  UMOV UR6, 0x400 ;  /* 0x0000040000067882 */ /* 0x000fe20000000000 */
[----:B------:R-:W0:Y:S04]  /*00f0*/  LDCU UR5, c[0x0][0x3b8] ;  /* 0x00007700ff0577ac */ /* 0x000e280008000800 */
[----:B-1----:R-:W4:Y:S01]  /*0100*/  LDG.E.CONSTANT R68, desc[UR8][R68.64] ;  /* 0x0000000844447981 */ /* 0x002f22000c1e9900 */
[----:B--2---:R-:W-:Y:S01]  /*0110*/  ISETP.GT.U32.AND P1, PT, R57, 0x7f, PT ;  /* 0x0000007f3900780c */ /* 0x004fe20003f24070 */
[----:B---3--:R-:W-:Y:S01]  /*0120*/  IMAD R0, R6, UR4, RZ ;  /* 0x0000000406007c24 */ /* 0x008fe2000f8e02ff */
[----:B----4-:R-:W-:Y:S01]  /*0130*/  IABS R13, R7 ;  /* 0x00000007000d7213 */ /* 0x010fe20000000000 */
[----:B------:R-:W1:Y:S01]  /*0140*/  LDCU UR11, c[0x0][0x3ec] ;  /* 0x00007d80ff0b77ac */ /* 0x000e620008000800 */
[----:B------:R-:W-:Y:S01]  /*0150*/  ISETP.NE.U32.AND P0, PT, R8, RZ, PT ;  /* 0x000000ff0800720c */ /* 0x000fe20003f05070 */
[----:B------:R-:W2:Y:S03]  /*0160*/  LDCU UR12, c[0x0][0x3d0] ;  /* 0x00007a00ff0c77ac */ /* 0x000ea60008000800 */
[----:B------:R-:W-:Y:S01]  /*0170*/  ISETP.NE.AND.EX P0, PT, R9, RZ, PT, P0 ;  /* 0x000000ff0900720c */ /* 0x000fe20003f05300 */
[----:B------:R-:W3:Y:S04]  /*0180*/  LDCU UR13, c[0x0][0x3cc] ;  /* 0x00007980ff0d77ac */ /* 0x000ee80008000800 */
[----:B------:R-:W4:Y:S01]  /*0190*/  @!P1 LDC.64 R10, c[0x0][0x388] ;  /* 0x0000e200ff0a9b82 */ /* 0x000f220000000a00 */
[----:B------:R-:W-:Y:S01]  /*01a0*/  @!P1 SHF.L.U32 R5, R57, 0x1, RZ ;  /* 0x0000000139059819 */ /* 0x000fe200000006ff */
[----:B------:R-:W0:Y:S01]  /*01b0*/  LDCU UR16, c[0x0][0x3a4] ;  /* 0x00007480ff1077ac */ /* 0x000e220008000800 */
[----:B------:R-:W-:Y:S01]  /*01c0*/  @!P1 SHF.L.U32 R2, R3, 0x8, RZ ;  /* 0x0000000803029819 */ /* 0x000fe200000006ff */
[----:B------:R-:W0:Y:S03]  /*01d0*/  LDCU.64 UR14, c[0x0][0x390] ;  /* 0x00007200ff0e77ac */ /* 0x000e260008000a00 */
[----:B------:R-:W-:Y:S01]  /*01e0*/  @!P1 IADD3 R2, P2, P3, R5, R0, R2 ;  /* 0x0000000005029210 */ /* 0x000fe20007b5e002 */
[----:B------:R-:W1:Y:S01]  /*01f0*/  @P0 LDC.64 R8, c[0x0][0x3c0] ;  /* 0x0000f000ff080b82 */ /* 0x000e620000000a00 */
[----:B------:R-:W-:-:S04]  /*0200*/  SHF.R.S32.HI R0, RZ, 0x1f, R0 ;  /* 0x0000001fff007819 */ /* 0x000fc80000011400 */
[----:B------:R-:W-:Y:S02]  /*0210*/  @!P1 IADD3.X R0, PT, PT, RZ, R0, RZ, P2, P3 ;  /* 0x00000000ff009210 */ /* 0x000fe400017e64ff */
[----:B----4-:R-:W-:-:S04]  /*0220*/  @!P1 LEA R4, P2, R2, R10, 0x2 ;  /* 0x0000000a02049211 */ /* 0x010fc800078410ff */
[----:B------:R-:W-:-:S06]  /*0230*/  @!P1 LEA.HI.X R5, R2, R11, R0, 0x2, P2 ;  /* 0x0000000b02059211 */ /* 0x000fcc00010f1400 */
[----:B------:R-:W4:Y:S01]  /*0240*/  @!P1 LDG.E.64.CONSTANT R4, desc[UR8][R4.64] ;  /* 0x0000000804049981 */ /* 0x000f22000c1e9b00 */
[----:B------:R-:W2:Y:S01]  /*0250*/  I2F.RP R0, R13 ;  /* 0x0000000d00007306 */ /* 0x000ea20000209400 */
[----:B-1----:R-:W-:-:S05]  /*0260*/  @P0 IMAD.WIDE.U32 R8, R3, 0x4, R8 ;  /* 0x0000000403080825 */ /* 0x002fca00078e0008 */
[----:B------:R1:W5:Y:S01]  /*0270*/  @P0 LDG.E.CONSTANT R66, desc[UR8][R8.64] ;  /* 0x0000000808420981 */ /* 0x000362000c1e9900 */
[----:B------:R-:W-:Y:S01]  /*0280*/  IABS R17, R3 ;  /* 0x0000000300117213 */ /* 0x000fe20000000000 */
[----:B------:R-:W-:Y:S01]  /*0290*/  ULEA UR4, UR7, UR6, 0x18 ;  /* 0x0000000607047291 */ /* 0x000fe2000f8ec0ff */
[----:B------:R-:W-:Y:S01]  /*02a0*/  SHF.R.U32.HI R67, RZ, 0x5, R57 ;  /* 0x00000005ff437819 */ /* 0x000fe20000011639 */
[----:B------:R-:W-:Y:S01]  /*02b0*/  BSSY B0, `(.L_x_24270) ;  /* 0x00001b9000007945 */ /* 0x000fe20003800000 */
[----:B------:R-:W-:Y:S01]  /*02c0*/  MOV R62, 0xff7fffff ;  /* 0xff7fffff003e7802 */ /* 0x000fe20000000f00 */
[----:B--2---:R-:W2:Y:S02]  /*02d0*/  MUFU.RCP R0, R0 ;  /* 0x0000000000007308 */ /* 0x004ea40000001000 */
[----:B--2---:R-:W-:-:S06]  /*02e0*/  VIADD R10, R0, 0xffffffe ;  /* 0x0ffffffe000a7836 */ /* 0x004fcc0000000000 */
[----:B------:R2:W3:Y:S02]  /*02f0*/  F2I.FTZ.U32.TRUNC.NTZ R11, R10 ;  /* 0x0000000a000b7305 */ /* 0x0004e4000021f000 */
[----:B--2---:R-:W-:Y:S02]  /*0300*/  MOV R10, RZ ;  /* 0x000000ff000a7202 */ /* 0x004fe40000000f00 */
[----:B---3--:R-:W-:-:S05]  /*0310*/  IADD3 R2, PT, PT, RZ, -R11, RZ ;  /* 0x8000000bff027210 */ /* 0x008fca0007ffe0ff */
[----:B------:R-:W-:Y:S01]  /*0320*/  IMAD R15, R2, R13, RZ ;  /* 0x0000000d020f7224 */ /* 0x000fe200078e02ff */
[----:B------:R-:W-:-:S03]  /*0330*/  IABS R2, R12 ;  /* 0x0000000c00027213 */ /* 0x000fc60000000000 */
[----:B------:R-:W-:Y:S02]  /*0340*/  IMAD.HI.U32 R11, R11, R15, R10 ;  /* 0x0000000f0b0b7227 */ /* 0x000fe400078e000a */
[----:B------:R-:W2:Y:S04]  /*0350*/  LDC R15, c[0x0][0x3f4] ;  /* 0x0000fd00ff0f7b82 */ /* 0x000ea80000000800 */
        /* <DEDUP_REMOVED lines=10> */
[----:B--2---:R-:W-:-:S04]  /*0400*/  IABS R0, R15 ;  /* 0x0000000f00007213 */ /* 0x004fc80000000000 */
[----:B------:R-:W2:Y:S01]  /*0410*/  I2F.RP R10, R0 ;  /* 0x00000000000a7306 */ /* 0x000ea20000209400 */
[----:B------:R-:W-:-:S05]  /*0420*/  @P0 IADD3 R11, PT, PT, R11, 0x1, RZ ;  /* 0x000000010b0b0810 */ /* 0x000fca0007ffe0ff */
[----:B------:R-:W-:-:S05]  /*0430*/  IMAD.MOV.U32 R16, RZ, RZ, R11 ;  /* 0x000000ffff107224 */ /* 0x000fca00078e000b */
[----:B------:R-:W-:Y:S02]  /*0440*/  @!P3 IADD3 R16, PT, PT, -R16, RZ, RZ ;  /* 0x000000ff1010b210 */ /* 0x000fe40007ffe1ff */
[----:B------:R-:W-:Y:S01]  /*0450*/  @!P2 LOP3.LUT R16, RZ, R7, RZ, 0x33, !PT ;  /* 0x00000007ff10a212 */ /* 0x000fe200078e33ff */
[----:B--2---:R-:W2:Y:S03]  /*0460*/  MUFU.RCP R10, R10 ;  /* 0x0000000a000a7308 */ /* 0x004ea60000001000 */
[----:B------:R-:W-:-:S05]  /*0470*/  IABS R13, R16 ;  /* 0x00000010000d7213 */ /* 0x000fca0000000000 */
[----:B------:R-:W3:Y:S01]  /*0480*/  I2F.RP R2, R13 ;  /* 0x0000000d00027306 */ /* 0x000ee20000209400 */
[----:B--2---:R-:W-:-:S07]  /*0490*/  VIADD R64, R10, 0xffffffe ;  /* 0x0ffffffe0a407836 */ /* 0x004fce0000000000 */
[----:B------:R2:W-:Y:S08]  /*04a0*/  F2I.FTZ.U32.TRUNC.NTZ R65, R64 ;  /* 0x0000004000417305 */ /* 0x0005f0000021f000 */
[----:B---3--:R-:W1:Y:S01]  /*04b0*/  MUFU.RCP R2, R2 ;  /* 0x0000000200027308 */ /* 0x008e620000001000 */
[----:B--2---:R-:W-:Y:S01]  /*04c0*/  HFMA2 R64, -RZ, RZ, 0, 0 ;  /* 0x00000000ff407431 */ /* 0x004fe200000001ff */
[----:B-1----:R-:W-:-:S02]  /*04d0*/  IADD3 R8, PT, PT, R2, 0xffffffe, RZ ;  /* 0x0ffffffe02087810 */ /* 0x002fc40007ffe0ff */
[----:B------:R-:W-:-:S04]  /*04e0*/  IABS R2, R16 ;  /* 0x0000001000027213 */ /* 0x000fc80000000000 */
[----:B------:R1:W2:Y:S02]  /*04f0*/  F2I.FTZ.U32.TRUNC.NTZ R9, R8 ;  /* 0x0000000800097305 */ /* 0x0002a4000021f000 */
[----:B-1----:R-:W-:Y:S01]  /*0500*/  HFMA2 R8, -RZ, RZ, 0, 0 ;  /* 0x00000000ff087431 */ /* 0x002fe200000001ff */
[----:B--2---:R-:W-:-:S05]  /*0510*/  IADD3 R14, PT, PT, RZ, -R9, RZ ;  /* 0x80000009ff0e7210 */ /* 0x004fca0007ffe0ff */
[----:B------:R-:W-:Y:S02]  /*0520*/  IMAD R11, R14, R13, RZ ;  /* 0x0000000d0e0b7224 */ /* 0x000fe400078e02ff */
[----:B------:R-:W1:Y:S02]  /*0530*/  LDC R14, c[0x0][0x3f8] ;  /* 0x0000fe00ff0e7b82 */ /* 0x000e640000000800 */
[----:B------:R-:W-:Y:S01]  /*0540*/  IMAD.HI.U32 R9, R9, R11, R8 ;  /* 0x0000000b09097227 */ /* 0x000fe200078e0008 */
[----:B------:R-:W-:Y:S02]  /*0550*/  MOV R8, R17 ;  /* 0x0000001100087202 */ /* 0x000fe40000000f00 */
[----:B------:R-:W-:-:S03]  /*0560*/  IADD3 R11, PT, PT, RZ, -R2, RZ ;  /* 0x80000002ff0b7210 */ /* 0x000fc60007ffe0ff */
[----:B------:R-:W-:-:S04]  /*0570*/  IMAD.HI.U32 R2, R9, R8, RZ ;  /* 0x0000000809027227 */ /* 0x000fc800078e00ff */
[----:B------:R-:W-:Y:S02]  /*0580*/  IMAD R8, R2, R11, R8 ;  /* 0x0000000b02087224 */ /* 0x000fe400078e0208 */
[----:B------:R-:W-:-:S03]  /*0590*/  IMAD R9, R65, R0, RZ ;  /* 0x0000000041097224 */ /* 0x000fc600078e02ff */
[----:B------:R-:W-:Y:S02]  /*05a0*/  ISETP.GT.U32.AND P2, PT, R13, R8, PT ;  /* 0x000000080d00720c */ /* 0x000fe40003f44070 */
[----:B------:R-:W-:-:S05]  /*05b0*/  IADD3 R9, PT, PT, -R9, RZ, RZ ;  /* 0x000000ff09097210 */ /* 0x000fca0007ffe1ff */
[----:B------:R-:W-:-:S04]  /*05c0*/  IMAD.HI.U32 R64, R65, R9, R64 ;  /* 0x0000000941407227 */ /* 0x000fc800078e0040 */
[----:B------:R-:W-:Y:S02]  /*05d0*/  IMAD.MOV.U32 R65, RZ, RZ, R0 ;  /* 0x000000ffff417224 */ /* 0x000fe400078e0000 */
[----:B------:R-:W-:Y:S01]  /*05e0*/  @!P2 IMAD.IADD R8, R8, 0x1, -R13 ;  /* 0x000000010808a824 */ /* 0x000fe200078e0a0d */
[----:B------:R-:W-:Y:S02]  /*05f0*/  @!P2 IADD3 R2, PT, PT, R2, 0x1, RZ ;  /* 0x000000010202a810 */ /* 0x000fe40007ffe0ff */
[----:B------:R-:W-:Y:S02]  /*0600*/  ISETP.NE.AND P2, PT, R16, RZ, PT ;  /* 0x000000ff1000720c */ /* 0x000fe40003f45270 */
[----:B------:R-:W-:Y:S02]  /*0610*/  ISETP.GE.U32.AND P0, PT, R8, R13, PT ;  /* 0x0000000d0800720c */ /* 0x000fe40003f06070 */
[----:B------:R-:W-:-:S04]  /*0620*/  LOP3.LUT R8, R3, R16, RZ, 0x3c, !PT ;  /* 0x0000001003087212 */ /* 0x000fc800078e3cff */
[----:B------:R-:W-:Y:S01]  /*0630*/  ISETP.GE.AND P3, PT, R8, RZ, PT ;  /* 0x000000ff0800720c */ /* 0x000fe20003f66270 */
[----:B------:R-:W-:-:S06]  /*0640*/  IMAD.SHL.U32 R8, R57, 0x200, RZ ;  /* 0x0000020039087824 */ /* 0x000fcc00078e00ff */
[----:B------:R-:W-:Y:S02]  /*0650*/  @P0 IADD3 R2, PT, PT, R2, 0x1, RZ ;  /* 0x0000000102020810 */ /* 0x000fe40007ffe0ff */
[----:B-1----:R-:W-:Y:S01]  /*0660*/  ISETP.GE.AND P0, PT, R14, RZ, PT ;  /* 0x000000ff0e00720c */ /* 0x002fe20003f06270 */
[----:B------:R-:W-:-:S03]  /*0670*/  VIADD R10, R68, 0xffffffff ;  /* 0xffffffff440a7836 */ /* 0x000fc60000000000 */
[----:B------:R-:W-:Y:S02]  /*0680*/  @!P3 IADD3 R2, PT, PT, -R2, RZ, RZ ;  /* 0x000000ff0202b210 */ /* 0x000fe40007ffe1ff */
[----:B------:R-:W-:Y:S02]  /*0690*/  @!P2 LOP3.LUT R2, RZ, R16, RZ, 0x33, !PT ;  /* 0x00000010ff02a212 */ /* 0x000fe400078e33ff */
[----:B------:R-:W-:Y:S02]  /*06a0*/  IABS R11, R10 ;  /* 0x0000000a000b7213 */ /* 0x000fe40000000000 */
[----:B------:R-:W-:Y:S02]  /*06b0*/  LOP3.LUT R10, R10, R15, RZ, 0x3c, !PT ;  /* 0x0000000f0a0a7212 */ /* 0x000fe400078e3cff */
[----:B------:R-:W-:Y:S01]  /*06c0*/  MOV R9, R11 ;  /* 0x0000000b00097202 */ /* 0x000fe20000000f00 */
[----:B------:R-:W-:Y:S01]  /*06d0*/  @P0 IMAD R63, R12, UR10, R3 ;  /* 0x0000000a0c3f0c24 */ /* 0x000fe2000f8e0203 */
[----:B------:R-:W-:Y:S01]  /*06e0*/  ISETP.GE.AND P3, PT, R10, RZ, PT ;  /* 0x000000ff0a00720c */ /* 0x000fe20003f66270 */
[----:B------:R-:W-:-:S02]  /*06f0*/  @!P0 IMAD R7, R7, UR10, R2 ;  /* 0x0000000a07078c24 */ /* 0x000fc4000f8e0202 */
[----:B------:R-:W-:-:S03]  /*0700*/  IMAD.HI.U32 R11, R64, R9, RZ ;  /* 0x00000009400b7227 */ /* 0x000fc600078e00ff */
[----:B------:R-:W-:Y:S01]  /*0710*/  @!P0 IADD3 R7, PT, PT, -R7, RZ, RZ ;  /* 0x000000ff07078210 */ /* 0x000fe20007ffe1ff */
[----:B------:R-:W-:Y:S01]  /*0720*/  @P0 IMAD R63, R63, R14, 0x1 ;  /* 0x000000013f3f0424 */ /* 0x000fe200078e020e */
[----:B------:R-:W-:-:S03]  /*0730*/  IADD3 R13, PT, PT, -R11, RZ, RZ ;  /* 0x000000ff0b0d7210 */ /* 0x000fc60007ffe1ff */
[----:B------:R-:W-:Y:S02]  /*0740*/  @!P0 IMAD R63, R14, R7, 0x1 ;  /* 0x000000010e3f8424 */ /* 0x000fe400078e0207 */
[----:B------:R-:W-:Y:S01]  /*0750*/  IMAD R13, R0, R13, R9 ;  /* 0x0000000d000d7224 */ /* 0x000fe200078e0209 */
[----:B------:R-:W-:Y:S01]  /*0760*/  LOP3.LUT R9, R8, 0x200, RZ, 0xc0, !PT ;  /* 0x0000020008097812 */ /* 0x000fe200078ec0ff */
[----:B0-----:R-:W-:Y:S01]  /*0770*/  IMAD R7, R6, UR5, RZ ;  /* 0x0000000506077c24 */ /* 0x001fe2000f8e02ff */
[----:B------:R-:W-:Y:S02]  /*0780*/  SHF.R.U32.HI R8, RZ, 0x1, R57 ;  /* 0x00000001ff087819 */ /* 0x000fe40000011639 */
[----:B------:R-:W-:Y:S02]  /*0790*/  ISETP.GT.U32.AND P4, PT, R0, R13, PT ;  /* 0x0000000d0000720c */ /* 0x000fe40003f84070 */
[----:B------:R-:W-:-:S04]  /*07a0*/  IADD3 R9, PT, PT, R9, UR4, RZ ;  /* 0x0000000409097c10 */ /* 0x000fc8000fffe0ff */
[----:B------:R-:W-:-:S07]  /*07b0*/  @!P1 LEA R9, R8, R9, 0x3 ;  /* 0x0000000908099211 */ /* 0x000fce00078e18ff */
[-C--:B------:R-:W-:Y:S02]  /*07c0*/  @!P4 IADD3 R13, PT, PT, R13, -R0.reuse, RZ ;  /* 0x800000000d0dc210 */ /* 0x080fe40007ffe0ff */
[----:B------:R-:W-:Y:S02]  /*07d0*/  @!P4 IADD3 R11, PT, PT, R11, 0x1, RZ ;  /* 0x000000010b0bc810 */ /* 0x000fe40007ffe0ff */
[----:B------:R-:W-:Y:S01]  /*07e0*/  ISETP.GE.U32.AND P2, PT, R13, R0, PT ;  /* 0x000000000d00720c */ /* 0x000fe20003f46070 */
[----:B------:R-:W-:Y:S01]  /*07f0*/  VIADD R13, R68, 0xf ;  /* 0x0000000f440d7836 */ /* 0x000fe20000000000 */
[----:B----4-:R0:W-:Y:S01]  /*0800*/  @!P1 STS.64 [R9], R4 ;  /* 0x0000000409009388 */ /* 0x0101e20000000a00 */
[----:B------:R-:W-:Y:S03]  /*0810*/  BAR.SYNC.DEFER_BLOCKING 0x0 ;  /* 0x0000000000007b1d */ /* 0x000fe60000010000 */
[----:B------:R-:W-:-:S02]  /*0820*/  SHF.R.S32.HI R12, RZ, 0x1f, R13 ;  /* 0x0000001fff0c7819 */ /* 0x000fc4000001140d */
[----:B------:R-:W-:Y:S02]  /*0830*/  ISETP.NE.AND P1, PT, R15, RZ, PT ;  /* 0x000000ff0f00720c */ /* 0x000fe40003f25270 */
[----:B------:R-:W-:-:S03]  /*0840*/  LEA.HI R12, R12, R13, RZ, 0x4 ;  /* 0x0000000d0c0c7211 */ /* 0x000fc600078f20ff */
[----:B------:R-:W-:Y:S02]  /*0850*/  @P2 IADD3 R11, PT, PT, R11, 0x1, RZ ;  /* 0x000000010b0b2810 */ /* 0x000fe40007ffe0ff */
[----:B------:R-:W-:-:S03]  /*0860*/  SHF.R.S32.HI R56, RZ, 0x4, R12 ;  /* 0x00000004ff387819 */ /* 0x000fc6000001140c */
[----:B------:R-:W-:Y:S01]  /*0870*/  IMAD.MOV.U32 R3, RZ, RZ, R11 ;  /* 0x000000ffff037224 */ /* 0x000fe200078e000b */
[----:B------:R-:W-:-:S04]  /*0880*/  ISETP.GE.AND P2, PT, R67, R56, PT ;  /* 0x000000384300720c */ /* 0x000fc80003f46270 */
[----:B------:R-:W-:Y:S02]  /*0890*/  @!P3 IADD3 R3, PT, PT, -R3, RZ, RZ ;  /* 0x000000ff0303b210 */ /* 0x000fe40007ffe1ff */
[----:B------:R-:W-:-:S07]  /*08a0*/  @!P1 LOP3.LUT R3, RZ, R15, RZ, 0x33, !PT ;  /* 0x0000000fff039212 */ /* 0x000fce00078e33ff */
[----:B0-----:R-:W-:Y:S05]  /*08b0*/  @P2 BRA `(.L_x_24271) ;  /* 0x0000001400602947 */ /* 0x001fea0003800000 */
[----:B------:R-:W0:Y:S01]  /*08c0*/  LDCU.64 UR4, c[0x0][0x3a8] ;  /* 0x00007500ff0477ac */ /* 0x000e220008000a00 */
[----:B------:R-:W-:Y:S01]  /*08d0*/  SHF.R.U32.HI R4, RZ, 0x3, R57 ;  /* 0x00000003ff047819 */ /* 0x000fe20000011639 */
[----:B------:R-:W-:Y:S01]  /*08e0*/  IMAD.MOV.U32 R62, RZ, RZ, -0x800001 ;  /* 0xff7fffffff3e7424 */ /* 0x000fe200078e00ff */
[----:B------:R-:W-:Y:S02]  /*08f0*/  MOV R5, RZ ;  /* 0x000000ff00057202 */ /* 0x000fe40000000f00 */
[----:B------:R-:W-:Y:S02]  /*0900*/  LOP3.LUT R4, R4, 0x7c, RZ, 0xc0, !PT ;  /* 0x0000007c04047812 */ /* 0x000fe400078ec0ff */
[----:B------:R-:W-:-:S03]  /*0910*/  SHF.L.U32 R0, R8, 0x2, RZ ;  /* 0x0000000208007819 */ /* 0x000fc600000006ff */
[----:B------:R-:W-:Y:S01]  /*0920*/  IMAD.WIDE R4, R7, 0x4, R4 ;  /* 0x0000000407047825 */ /* 0x000fe200078e0204 */
[----:B------:R-:W-:Y:S02]  /*0930*/  SHF.L.U32 R7, R67, 0x4, RZ ;  /* 0x0000000443077819 */ /* 0x000fe400000006ff */
[----:B------:R-:W-:Y:S02]  /*0940*/  LOP3.LUT R0, R0, 0x3c, RZ, 0xc0, !PT ;  /* 0x0000003c00007812 */ /* 0x000fe400078ec0ff */
[----:B------:R-:W-:Y:S02]  /*0950*/  LOP3.LUT R59, R7, 0xf, R8, 0xf8, !PT ;  /* 0x0000000f073b7812 */ /* 0x000fe400078ef808 */
[----:B------:R-:W-:Y:S02]  /*0960*/  LEA R0, R67, R0, 0x6 ;  /* 0x0000000043007211 */ /* 0x000fe400078e30ff */
[----:B0-----:R-:W-:Y:S01]  /*0970*/  IADD3 R50, P0, PT, R4, UR4, RZ ;  /* 0x0000000404327c10 */ /* 0x001fe2000ff1e0ff */
[----:B------:R-:W-:Y:S01]  /*0980*/  UIADD3 UR4, UPT, UPT, UR6, 0x420, URZ ;  /* 0x0000042006047890 */ /* 0x000fe2000fffe0ff */
[----:B------:R-:W-:Y:S01]  /*0990*/  IADD3 R60, PT, PT, -R68, R59, RZ ;  /* 0x0000003b443c7210 */ /* 0x000fe20007ffe1ff */
[----:B------:R-:W-:Y:S01]  /*09a0*/  VIADD R59, R59, 0x1 ;  /* 0x000000013b3b7836 */ /* 0x000fe20000000000 */
[----:B------:R-:W-:Y:S01]  /*09b0*/  IADD3.X R51, PT, PT, R5, UR5, RZ, P0, !PT ;  /* 0x0000000505337c10 */ /* 0x000fe200087fe4ff */
[----:B------:R-:W-:Y:S01]  /*09c0*/  ULEA UR4, UR7, UR4, 0x18 ;  /* 0x0000000407047291 */ /* 0x000fe2000f8ec0ff */
[----:B------:R-:W-:-:S05]  /*09d0*/  IADD3 R58, PT, PT, R7, 0x1, RZ ;  /* 0x00000001073a7810 */ /* 0x000fca0007ffe0ff */
[----:B------:R-:W-:-:S07]  /*09e0*/  IADD3 R61, PT, PT, R0, UR4, RZ ;  /* 0x00000004003d7c10 */ /* 0x000fce000fffe0ff */
.L_x_24276:
[----:B------:R-:W0:Y:S01]  /*09f0*/  LDC R12, c[0x0][0x3f0] ;  /* 0x0000fc00ff0c7b82 */ /* 0x000e220000000800 */
[----:B------:R-:W-:Y:S01]  /*0a00*/  IADD3 R4, PT, PT, R58, -0x1, RZ ;  /* 0xffffffff3a047810 */ /* 0x000fe20007ffe0ff */
[----:B------:R-:W-:Y:S03]  /*0a10*/  BSSY B1, `(.L_x_24272) ;  /* 0x0000139000017945 */ /* 0x000fe60003800000 */
        /* <DEDUP_REMOVED lines=20> */
[----:B------:R-:W-:Y:S02]  /*0b60*/  @!P2 IADD3 R8, PT, PT, -R8, RZ, RZ ;  /* 0x000000ff0808a210 */ /* 0x000fe40007ffe1ff */
        /* <DEDUP_REMOVED lines=23> */
[----:B------:R-:W0:Y:S02]  /*0ce0*/  S2R R57, SR_TID.X ;  /* 0x0000000000397919 */ /* 0x000e240000002100 */
[----:B0-----:R-:W-:-:S04]  /*0cf0*/  LOP3.LUT R4, R57, 0x1, RZ, 0xc0, !PT ;  /* 0x0000000139047812 */ /* 0x001fc800078ec0ff */
[----:B------:R-:W-:-:S13]  /*0d00*/  ISETP.NE.U32.AND P0, PT, R4, 0x1, PT ;  /* 0x000000010400780c */ /* 0x000fda0003f05070 */
[----:B------:R-:W-:Y:S05]  /*0d10*/  @!P0 BRA `(.L_x_24274) ;  /* 0x0000001000208947 */ /* 0x000fea0003800000 */
[----:B------:R-:W-:-:S05]  /*0d20*/  MOV R4, 0xff7fffff ;  /* 0xff7fffff00047802 */ /* 0x000fca0000000f00 */
[----:B------:R0:W-:Y:S01]  /*0d30*/  STS [R61], R4 ;  /* 0x000000043d007388 */ /* 0x0001e20000000800 */
[----:B------:R-:W-:Y:S05]  /*0d40*/  BRA `(.L_x_24274) ;  /* 0x0000001000147947 */ /* 0x000fea0003800000 */
.L_x_24273:
[----:B------:R-:W2:Y:S01]  /*0d50*/  LDG.E.CONSTANT R7, desc[UR8][R50.64] ;  /* 0x0000000832077981 */ /* 0x000ea2000c1e9900 */
[----:B------:R-:W-:Y:S01]  /*0d60*/  IMAD R5, R2, UR12, RZ ;  /* 0x0000000c02057c24 */ /* 0x000fe2000f8e02ff */
[----:B------:R-:W0:Y:S02]  /*0d70*/  S2R R57, SR_TID.X ;  /* 0x0000000000397919 */ /* 0x000e240000002100 */
[----:B0-----:R-:W-:-:S05]  /*0d80*/  IMAD.SHL.U32 R6, R57, 0x2, RZ ;  /* 0x0000000239067824 */ /* 0x001fca00078e00ff */
        /* <DEDUP_REMOVED lines=24> */
[----:B------:R-:W-:Y:S01]  /*0f10*/  SHF.L.U32 R69, R57, 0x9, RZ ;  /* 0x0000000939457819 */ /* 0x000fe200000006ff */
[----:B0-----:R-:W-:Y:S01]  /*0f20*/  ULEA UR4, UR5, UR4, 0x18 ;  /* 0x0000000405047291 */ /* 0x001fe2000f8ec0ff */
[----:B------:R-:W4:Y:S02]  /*0f30*/  LDG.E.64.CONSTANT R12, desc[UR8][R70.64+0xd00] ;  /* 0x000d0008460c7981 */ /* 0x000f24000c1e9b00 */
[----:B------:R-:W-:-:S02]  /*0f40*/  LOP3.LUT R69, R69, 0x200, RZ, 0xc0, !PT ;  /* 0x0000020045457812 */ /* 0x000fc400078ec0ff */
[----:B------:R-:W4:Y:S04]  /*0f50*/  LDG.E.64.CONSTANT R14, desc[UR8][R70.64+0xe00] ;  /* 0x000e0008460e7981 */ /* 0x000f28000c1e9b00 */
[----:B------:R-:W4:Y:S04]  /*0f60*/  LDG.E.64.CONSTANT R36, desc[UR8][R70.64+0xf00] ;  /* 0x000f000846247981 */ /* 0x000f28000c1e9b00 */
[----:B------:R-:W2:Y:S04]  /*0f70*/  LDS.128 R8, [R69+UR4] ;  /* 0x0000000445087984 */ /* 0x000ea80008000c00 */
[----:B------:R-:W4:Y:S04]  /*0f80*/  LDG.E.64.CONSTANT R42, desc[UR8][R70.64+0x1000] ;  /* 0x00100008462a7981 */ /* 0x000f28000c1e9b00 */
[----:B------:R-:W4:Y:S04]  /*0f90*/  LDG.E.64.CONSTANT R40, desc[UR8][R70.64+0x1100] ;  /* 0x0011000846287981 */ /* 0x000f28000c1e9b00 */
[----:B------:R-:W4:Y:S04]  /*0fa0*/  LDG.E.64.CONSTANT R34, desc[UR8][R70.64+0x1200] ;  /* 0x0012000846227981 */ /* 0x000f28000c1e9b00 */
[----:B------:R-:W4:Y:S04]  /*0fb0*/  LDG.E.64.CONSTANT R32, desc[UR8][R70.64+0x1300] ;  /* 0x0013000846207981 */ /* 0x000f28000c1e9b00 */
[----:B------:R-:W4:Y:S04]  /*0fc0*/  LDG.E.64.CONSTANT R54, desc[UR8][R70.64+0x1600] ;  /* 0x0016000846367981 */ /* 0x000f28000c1e9b00 */
[----:B------:R-:W4:Y:S01]  /*0fd0*/  LDG.E.64.CONSTANT R52, desc[UR8][R70.64+0x1700] ;  /* 0x0017000846347981 */ /* 0x000f22000c1e9b00 */
[----:B--2---:R-:W-:Y:S01]  /*0fe0*/  FMUL.FTZ R7, R4, R10 ;  /* 0x0000000a04077220 */ /* 0x004fe20000410000 */
[----:B------:R-:W-:-:S03]  /*0ff0*/  FMUL.FTZ R10, R5, R11 ;  /* 0x0000000b050a7220 */ /* 0x000fc60000410000 */
[----:B---3--:R-:W-:Y:S02]  /*1000*/  FFMA.FTZ R11, R38, R8, R7 ;  /* 0x00000008260b7223 */ /* 0x008fe40000010007 */
[----:B------:R-:W4:Y:S01]  /*1010*/  LDS.128 R4, [R69+UR4+0x10] ;  /* 0x0000100445047984 */ /* 0x000f220008000c00 */
[----:B------:R-:W-:-:S03]  /*1020*/  FFMA.FTZ R10, R39, R9, R10 ;  /* 0x00000009270a7223 */ /* 0x000fc6000001000a */
[----:B------:R-:W2:Y:S01]  /*1030*/  LDG.E.64.CONSTANT R38, desc[UR8][R70.64+0x1400] ;  /* 0x0014000846267981 */ /* 0x000ea2000c1e9b00 */
[----:B----4-:R-:W-:Y:S01]  /*1040*/  FFMA.FTZ R11, R26, R4, R11 ;  /* 0x000000041a0b7223 */ /* 0x010fe2000001000b */
[----:B------:R-:W-:Y:S02]  /*1050*/  FFMA.FTZ R10, R27, R5, R10 ;  /* 0x000000051b0a7223 */ /* 0x000fe4000001000a */
[----:B------:R-:W3:Y:S01]  /*1060*/  LDG.E.64.CONSTANT R26, desc[UR8][R70.64+0x1500] ;  /* 0x00150008461a7981 */ /* 0x000ee2000c1e9b00 */
[----:B------:R-:W-:Y:S01]  /*1070*/  FFMA.FTZ R5, R48, R6, R11 ;  /* 0x0000000630057223 */ /* 0x000fe2000001000b */
[----:B------:R-:W-:Y:S02]  /*1080*/  FFMA.FTZ R4, R49, R7, R10 ;  /* 0x0000000731047223 */ /* 0x000fe4000001000a */
[----:B------:R-:W0:Y:S04]  /*1090*/  LDS.128 R8, [R69+UR4+0x20] ;  /* 0x0000200445087984 */ /* 0x000e280008000c00 */
[----:B------:R-:W4:Y:S01]  /*10a0*/  LDG.E.64.CONSTANT R48, desc[UR8][R70.64+0x2000] ;  /* 0x0020000846307981 */ /* 0x000f22000c1e9b00 */
[----:B0-----:R-:W-:Y:S01]  /*10b0*/  FFMA.FTZ R5, R46, R8, R5 ;  /* 0x000000082e057223 */ /* 0x001fe20000010005 */
[----:B------:R-:W-:-:S03]  /*10c0*/  FFMA.FTZ R8, R47, R9, R4 ;  /* 0x000000092f087223 */ /* 0x000fc60000010004 */
[----:B------:R-:W-:Y:S02]  /*10d0*/  FFMA.FTZ R9, R30, R10, R5 ;  /* 0x0000000a1e097223 */ /* 0x000fe40000010005 */
[----:B------:R-:W0:Y:S01]  /*10e0*/  LDS.128 R4, [R69+UR4+0x30] ;  /* 0x0000300445047984 */ /* 0x000e220008000c00 */
[----:B------:R-:W-:-:S03]  /*10f0*/  FFMA.FTZ R8, R31, R11, R8 ;  /* 0x0000000b1f087223 */ /* 0x000fc60000010008 */
[----:B------:R-:W4:Y:S01]  /*1100*/  LDG.E.64.CONSTANT R30, desc[UR8][R70.64+0x1800] ;  /* 0x00180008461e7981 */ /* 0x000f22000c1e9b00 */
[----:B0-----:R-:W-:Y:S01]  /*1110*/  FFMA.FTZ R47, R44, R4, R9 ;  /* 0x000000042c2f7223 */ /* 0x001fe20000010009 */
[----:B------:R-:W-:Y:S02]  /*1120*/  FFMA.FTZ R4, R45, R5, R8 ;  /* 0x000000052d047223 */ /* 0x000fe40000010008 */
[----:B------:R-:W0:Y:S01]  /*1130*/  LDS.128 R8, [R69+UR4+0x40] ;  /* 0x0000400445087984 */ /* 0x000e220008000c00 */
[----:B------:R-:W-:Y:S01]  /*1140*/  FFMA.FTZ R47, R28, R6, R47 ;  /* 0x000000061c2f7223 */ /* 0x000fe2000001002f */
[----:B------:R-:W-:Y:S02]  /*1150*/  FFMA.FTZ R28, R29, R7, R4 ;  /* 0x000000071d1c7223 */ /* 0x000fe40000010004 */
[----:B------:R-:W1:Y:S04]  /*1160*/  LDS.128 R4, [R69+UR4+0x50] ;  /* 0x0000500445047984 */ /* 0x000e680008000c00 */
[----:B------:R-:W4:Y:S01]  /*1170*/  LDG.E.64.CONSTANT R44, desc[UR8][R70.64+0x2600] ;  /* 0x00260008462c7981 */ /* 0x000f22000c1e9b00 */
[----:B0-----:R-:W-:Y:S01]  /*1180*/  FFMA.FTZ R47, R24, R8, R47 ;  /* 0x00000008182f7223 */ /* 0x001fe2000001002f */
[----:B------:R-:W-:-:S02]  /*1190*/  FFMA.FTZ R28, R25, R9, R28 ;  /* 0x00000009191c7223 */ /* 0x000fc4000001001c */
[----:B------:R-:W4:Y:S01]  /*11a0*/  LDG.E.64.CONSTANT R24, desc[UR8][R70.64+0x1900] ;  /* 0x0019000846187981 */ /* 0x000f22000c1e9b00 */
[----:B------:R-:W-:Y:S01]  /*11b0*/  FFMA.FTZ R47, R22, R10, R47 ;  /* 0x0000000a162f7223 */ /* 0x000fe2000001002f */
[----:B------:R-:W-:Y:S02]  /*11c0*/  FFMA.FTZ R22, R23, R11, R28 ;  /* 0x0000000b17167223 */ /* 0x000fe4000001001c */
[----:B------:R-:W0:Y:S01]  /*11d0*/  LDS.128 R8, [R69+UR4+0x60] ;  /* 0x0000600445087984 */ /* 0x000e220008000c00 */
[----:B-1----:R-:W-:Y:S01]  /*11e0*/  FFMA.FTZ R47, R20, R4, R47 ;  /* 0x00000004142f7223 */ /* 0x002fe2000001002f */
[----:B------:R-:W-:Y:S02]  /*11f0*/  FFMA.FTZ R22, R21, R5, R22 ;  /* 0x0000000515167223 */ /* 0x000fe40000010016 */
[----:B------:R-:W4:Y:S01]  /*1200*/  LDG.E.64.CONSTANT R28, desc[UR8][R70.64+0x1a00] ;  /* 0x001a0008461c7981 */ /* 0x000f22000c1e9b00 */
[----:B------:R-:W-:Y:S01]  /*1210*/  FFMA.FTZ R47, R18, R6, R47 ;  /* 0x00000006122f7223 */ /* 0x000fe2000001002f */
[----:B------:R-:W-:-:S02]  /*1220*/  FFMA.FTZ R18, R19, R7, R22 ;  /* 0x0000000713127223 */ /* 0x000fc40000010016 */
[----:B------:R-:W1:Y:S04]  /*1230*/  LDS.128 R4, [R69+UR4+0x70] ;  /* 0x0000700445047984 */ /* 0x000e680008000c00 */
[----:B------:R-:W4:Y:S04]  /*1240*/  LDG.E.64.CONSTANT R22, desc[UR8][R70.64+0x1b00] ;  /* 0x001b000846167981 */ /* 0x000f28000c1e9b00 */
[----:B------:R-:W4:Y:S01]  /*1250*/  LDG.E.64.CONSTANT R20, desc[UR8][R70.64+0x1c00] ;  /* 0x001c000846147981 */ /* 0x000f22000c1e9b00 */
[----:B0-----:R-:W-:Y:S01]  /*1260*/  FFMA.FTZ R47, R16, R8, R47 ;  /* 0x00000008102f7223 */ /* 0x001fe2000001002f */
[----:B------:R-:W-:-:S02]  /*1270*/  FFMA.FTZ R8, R17, R9, R18 ;  /* 0x0000000911087223 */ /* 0x000fc40000010012 */
[----:B------:R-:W0:Y:S01]  /*1280*/  LDS.128 R16, [R69+UR4+0x80] ;  /* 0x0000800445107984 */ /* 0x000e220008000c00 */
[----:B------:R-:W-:Y:S01]  /*1290*/  FFMA.FTZ R47, R12, R10, R47 ;  /* 0x0000000a0c2f7223 */ /* 0x000fe2000001002f */
[----:B------:R-:W-:Y:S02]  /*12a0*/  FFMA.FTZ R8, R13, R11, R8 ;  /* 0x0000000b0d087223 */ /* 0x000fe40000010008 */
[----:B------:R-:W4:Y:S01]  /*12b0*/  LDG.E.64.CONSTANT R12, desc[UR8][R70.64+0x1d00] ;  /* 0x001d0008460c7981 */ /* 0x000f22000c1e9b00 */
[----:B-1----:R-:W-:Y:S01]  /*12c0*/  FFMA.FTZ R47, R14, R4, R47 ;  /* 0x000000040e2f7223 */ /* 0x002fe2000001002f */
[----:B------:R-:W-:Y:S02]  /*12d0*/  FFMA.FTZ R8, R15, R5, R8 ;  /* 0x000000050f087223 */ /* 0x000fe40000010008 */
[----:B------:R-:W4:Y:S01]  /*12e0*/  LDG.E.64.CONSTANT R14, desc[UR8][R70.64+0x1e00] ;  /* 0x001e0008460e7981 */ /* 0x000f22000c1e9b00 */
[----:B------:R-:W-:Y:S01]  /*12f0*/  FFMA.FTZ R47, R36, R6, R47 ;  /* 0x00000006242f7223 */ /* 0x000fe2000001002f */
[----:B------:R-:W-:-:S02]  /*1300*/  FFMA.FTZ R8, R37, R7, R8 ;  /* 0x0000000725087223 */ /* 0x000fc40000010008 */
[----:B------:R-:W1:Y:S04]  /*1310*/  LDS.128 R4, [R69+UR4+0x90] ;  /* 0x0000900445047984 */ /* 0x000e680008000c00 */
[----:B------:R-:W4:Y:S01]  /*1320*/  LDG.E.64.CONSTANT R36, desc[UR8][R70.64+0x1f00] ;  /* 0x001f000846247981 */ /* 0x000f22000c1e9b00 */
[----:B0-----:R-:W-:Y:S01]  /*1330*/  FFMA.FTZ R47, R42, R16, R47 ;  /* 0x000000102a2f7223 */ /* 0x001fe2000001002f */
[----:B------:R-:W-:Y:S02]  /*1340*/  FFMA.FTZ R16, R43, R17, R8 ;  /* 0x000000112b107223 */ /* 0x000fe40000010008 */
[----:B------:R-:W2:Y:S01]  /*1350*/  LDS.128 R8, [R69+UR4+0xa0] ;  /* 0x0000a00445087984 */ /* 0x000ea20008000c00 */
[----:B------:R-:W-:Y:S01]  /*1360*/  FFMA.FTZ R17, R40, R18, R47 ;  /* 0x0000001228117223 */ /* 0x000fe2000001002f */
[----:B------:R-:W-:-:S02]  /*1370*/  FFMA.FTZ R16, R41, R19, R16 ;  /* 0x0000001329107223 */ /* 0x000fc40000010010 */
[----:B------:R-:W4:Y:S04]  /*1380*/  LDG.E.64.CONSTANT R46, desc[UR8][R70.64+0x2100] ;  /* 0x00210008462e7981 */ /* 0x000f28000c1e9b00 */
[----:B------:R-:W4:Y:S01]  /*1390*/  LDG.E.64.CONSTANT R42, desc[UR8][R70.64+0x2400] ;  /* 0x00240008462a7981 */ /* 0x000f22000c1e9b00 */
[----:B-1----:R-:W-:Y:S01]  /*13a0*/  FFMA.FTZ R17, R34, R4, R17 ;  /* 0x0000000422117223 */ /* 0x002fe20000010011 */
[----:B------:R-:W-:Y:S02]  /*13b0*/  FFMA.FTZ R16, R35, R5, R16 ;  /* 0x0000000523107223 */ /* 0x000fe40000010010 */
[----:B------:R-:W4:Y:S01]  /*13c0*/  LDG.E.64.CONSTANT R34, desc[UR8][R70.64+0x2200] ;  /* 0x0022000846227981 */ /* 0x000f22000c1e9b00 */
[----:B------:R-:W-:Y:S01]  /*13d0*/  FFMA.FTZ R17, R32, R6, R17 ;  /* 0x0000000620117223 */ /* 0x000fe20000010011 */
[----:B------:R-:W-:-:S02]  /*13e0*/  FFMA.FTZ R16, R33, R7, R16 ;  /* 0x0000000721107223 */ /* 0x000fc40000010010 */
[----:B------:R-:W4:Y:S04]  /*13f0*/  LDG.E.64.CONSTANT R32, desc[UR8][R70.64+0x2300] ;  /* 0x0023000846207981 */ /* 0x000f28000c1e9b00 */
[----:B------:R-:W0:Y:S04]  /*1400*/  LDS.128 R4, [R69+UR4+0xb0] ;  /* 0x0000b00445047984 */ /* 0x000e280008000c00 */
[----:B------:R-:W4:Y:S04]  /*1410*/  LDG.E.64.CONSTANT R40, desc[UR8][R70.64+0x2500] ;  /* 0x0025000846287981 */ /* 0x000f28000c1e9b00 */
[----:B------:R-:W4:Y:S01]  /*1420*/  LDG.E.64.CONSTANT R18, desc[UR8][R70.64+0x2a00] ;  /* 0x002a000846127981 */ /* 0x000f22000c1e9b00 */
[----:B--2---:R-:W-:Y:S01]  /*1430*/  FFMA.FTZ R17, R38, R8, R17 ;  /* 0x0000000826117223 */ /* 0x004fe20000010011 */
[----:B------:R-:W-:-:S02]  /*1440*/  FFMA.FTZ R16, R39, R9, R16 ;  /* 0x0000000927107223 */ /* 0x000fc40000010010 */
[----:B------:R-:W2:Y:S01]  /*1450*/  LDG.E.64.CONSTANT R38, desc[UR8][R70.64+0x2700] ;  /* 0x0027000846267981 */ /* 0x000ea2000c1e9b00 */
[----:B---3--:R-:W-:Y:S01]  /*1460*/  FFMA.FTZ R17, R26, R10, R17 ;  /* 0x0000000a1a117223 */ /* 0x008fe20000010011 */
[----:B------:R-:W-:Y:S02]  /*1470*/  FFMA.FTZ R16, R27, R11, R16 ;  /* 0x0000000b1b107223 */ /* 0x000fe40000010010 */
[----:B------:R-:W3:Y:S01]  /*1480*/  LDG.E.64.CONSTANT R26, desc[UR8][R70.64+0x2800] ;  /* 0x00280008461a7981 */ /* 0x000ee2000c1e9b00 */
[----:B0-----:R-:W-:Y:S01]  /*1490*/  FFMA.FTZ R9, R54, R4, R17 ;  /* 0x0000000436097223 */ /* 0x001fe20000010011 */
[----:B------:R-:W-:Y:S02]  /*14a0*/  FFMA.FTZ R4, R55, R5, R16 ;  /* 0x0000000537047223 */ /* 0x000fe40000010010 */
[----:B------:R-:W3:Y:S01]  /*14b0*/  LDG.E.64.CONSTANT R16, desc[UR8][R70.64+0x2900] ;  /* 0x0029000846107981 */ /* 0x000ee2000c1e9b00 */
[----:B------:R-:W-:-:S03]  /*14c0*/  FFMA.FTZ R5, R52, R6, R9 ;  /* 0x0000000634057223 */ /* 0x000fc60000010009 */
[----:B------:R-:W4:Y:S01]  /*14d0*/  LDS.128 R8, [R69+UR4+0xc0] ;  /* 0x0000c00445087984 */ /* 0x000f220008000c00 */
[----:B------:R-:W-:-:S03]  /*14e0*/  FFMA.FTZ R4, R53, R7, R4 ;  /* 0x0000000735047223 */ /* 0x000fc60000010004 */
[----:B------:R-:W3:Y:S01]  /*14f0*/  LDG.E.64.CONSTANT R54, desc[UR8][R70.64+0x2f00] ;  /* 0x002f000846367981 */ /* 0x000ee2000c1e9b00 */
[----:B----4-:R-:W-:Y:S01]  /*1500*/  FFMA.FTZ R53, R30, R8, R5 ;  /* 0x000000081e357223 */ /* 0x010fe20000010005 */
        /* <DEDUP_REMOVED lines=14> */
[----:B------:R-:W4:Y:S04]  /*15f0*/  LDG.E.64.CONSTANT R30, desc[UR8][R70.64+0x2c00] ;  /* 0x002c0008461e7981 */ /* 0x000f28000c1e9b00 */
[----:B------:R-:W1:Y:S01]  /*1600*/  LDS.128 R20, [R69+UR4+0x100] ;  /* 0x0001000445147984 */ /* 0x000e620008000c00 */
[----:B------:R-:W-:Y:S01]  /*1610*/  FFMA.FTZ R53, R12, R10, R53 ;  /* 0x0000000a0c357223 */ /* 0x000fe20000010035 */
[----:B------:R-:W-:-:S03]  /*1620*/  FFMA.FTZ R8, R13, R11, R8 ;  /* 0x0000000b0d087223 */ /* 0x000fc60000010008 */
[----:B0-----:R-:W-:Y:S01]  /*1630*/  FFMA.FTZ R53, R14, R4, R53 ;  /* 0x000000040e357223 */ /* 0x001fe20000010035 */
[----:B------:R-:W-:Y:S02]  /*1640*/  FFMA.FTZ R8, R15, R5, R8 ;  /* 0x000000050f087223 */ /* 0x000fe40000010008 */
[----:B------:R-:W0:Y:S01]  /*1650*/  LDS.128 R12, [R69+UR4+0x110] ;  /* 0x00011004450c7984 */ /* 0x000e220008000c00 */
[----:B------:R-:W-:Y:S01]  /*1660*/  FFMA.FTZ R53, R36, R6, R53 ;  /* 0x0000000624357223 */ /* 0x000fe20000010035 */
[----:B------:R-:W-:Y:S02]  /*1670*/  FFMA.FTZ R4, R37, R7, R8 ;  /* 0x0000000725047223 */ /* 0x000fe40000010008 */
[----:B------:R-:W4:Y:S04]  /*1680*/  LDG.E.64.CONSTANT R36, desc[UR8][R70.64+0x2e00] ;  /* 0x002e000846247981 */ /* 0x000f28000c1e9b00 */
[----:B------:R-:W0:Y:S01]  /*1690*/  LDS.128 R8, [R69+UR4+0x120] ;  /* 0x0001200445087984 */ /* 0x000e220008000c00 */
[----:B-1----:R-:W-:Y:S01]  /*16a0*/  FFMA.FTZ R53, R48, R20, R53 ;  /* 0x0000001430357223 */ /* 0x002fe20000010035 */
[----:B------:R-:W-:-:S02]  /*16b0*/  FFMA.FTZ R20, R49, R21, R4 ;  /* 0x0000001531147223 */ /* 0x000fc40000010004 */
[----:B------:R-:W1:Y:S01]  /*16c0*/  LDS.128 R4, [R69+UR4+0x130] ;  /* 0x0001300445047984 */ /* 0x000e620008000c00 */
[----:B------:R-:W-:Y:S01]  /*16d0*/  FFMA.FTZ R53, R46, R22, R53 ;  /* 0x000000162e357223 */ /* 0x000fe20000010035 */
[----:B------:R-:W-:Y:S02]  /*16e0*/  FFMA.FTZ R20, R47, R23, R20 ;  /* 0x000000172f147223 */ /* 0x000fe40000010014 */
[----:B------:R-:W4:Y:S04]  /*16f0*/  LDG.E.64.CONSTANT R46, desc[UR8][R70.64+0x3e00] ;  /* 0x003e0008462e7981 */ /* 0x000f28000c1e9b00 */
[----:B------:R-:W4:Y:S01]  /*1700*/  LDG.E.64.CONSTANT R48, desc[UR8][R70.64+0x3f00] ;  /* 0x003f000846307981 */ /* 0x000f22000c1e9b00 */
[----:B0-----:R-:W-:-:S03]  /*1710*/  FFMA.FTZ R21, R34, R12, R53 ;  /* 0x0000000c22157223 */ /* 0x001fc60000010035 */
[----:B------:R-:W4:Y:S01]  /*1720*/  LDG.E.64.CONSTANT R52, desc[UR8][R70.64+0x3000] ;  /* 0x0030000846347981 */ /* 0x000f22000c1e9b00 */
[----:B------:R-:W-:-:S03]  /*1730*/  FFMA.FTZ R20, R35, R13, R20 ;  /* 0x0000000d23147223 */ /* 0x000fc60000010014 */
[----:B------:R-:W4:Y:S01]  /*1740*/  LDG.E.64.CONSTANT R34, desc[UR8][R70.64+0x3100] ;  /* 0x0031000846227981 */ /* 0x000f22000c1e9b00 */
[----:B------:R-:W-:Y:S01]  /*1750*/  FFMA.FTZ R21, R32, R14, R21 ;  /* 0x0000000e20157223 */ /* 0x000fe20000010015 */
[----:B------:R-:W-:Y:S02]  /*1760*/  FFMA.FTZ R20, R33, R15, R20 ;  /* 0x0000000f21147223 */ /* 0x000fe40000010014 */
[----:B------:R-:W3:Y:S04]  /*1770*/  LDS.128 R12, [R69+UR4+0x140] ;  /* 0x00014004450c7984 */ /* 0x000ee80008000c00 */
[----:B------:R-:W4:Y:S01]  /*1780*/  LDG.E.64.CONSTANT R32, desc[UR8][R70.64+0x3200] ;  /* 0x0032000846207981 */ /* 0x000f22000c1e9b00 */
[----:B------:R-:W-:Y:S01]  /*1790*/  FFMA.FTZ R21, R42, R8, R21 ;  /* 0x000000082a157223 */ /* 0x000fe20000010015 */
[----:B------:R-:W-:-:S02]  /*17a0*/  FFMA.FTZ R20, R43, R9, R20 ;  /* 0x000000092b147223 */ /* 0x000fc40000010014 */
[----:B------:R-:W4:Y:S01]  /*17b0*/  LDG.E.64.CONSTANT R42, desc[UR8][R70.64+0x3300] ;  /* 0x00330008462a7981 */ /* 0x000f22000c1e9b00 */
[----:B------:R-:W-:Y:S01]  /*17c0*/  FFMA.FTZ R21, R40, R10, R21 ;  /* 0x0000000a28157223 */ /* 0x000fe20000010015 */
[----:B------:R-:W-:Y:S02]  /*17d0*/  FFMA.FTZ R8, R41, R11, R20 ;  /* 0x0000000b29087223 */ /* 0x000fe40000010014 */
[----:B------:R-:W4:Y:S01]  /*17e0*/  LDG.E.64.CONSTANT R40, desc[UR8][R70.64+0x3400] ;  /* 0x0034000846287981 */ /* 0x000f22000c1e9b00 */
[----:B-1----:R-:W-:-:S03]  /*17f0*/  FFMA.FTZ R9, R44, R4, R21 ;  /* 0x000000042c097223 */ /* 0x002fc60000010015 */
[----:B------:R-:W0:Y:S01]  /*1800*/  LDS.128 R20, [R69+UR4+0x150] ;  /* 0x0001500445147984 */ /* 0x000e220008000c00 */
[----:B------:R-:W-:-:S03]  /*1810*/  FFMA.FTZ R8, R45, R5, R8 ;  /* 0x000000052d087223 */ /* 0x000fc60000010008 */
[----:B------:R-:W4:Y:S01]  /*1820*/  LDG.E.64.CONSTANT R4, desc[UR8][R70.64+0x3500] ;  /* 0x0035000846047981 */ /* 0x000f22000c1e9b00 */
[----:B--2---:R-:W-:Y:S01]  /*1830*/  FFMA.FTZ R9, R38, R6, R9 ;  /* 0x0000000626097223 */ /* 0x004fe20000010009 */
[----:B------:R-:W-:Y:S02]  /*1840*/  FFMA.FTZ R10, R39, R7, R8 ;  /* 0x00000007270a7223 */ /* 0x000fe40000010008 */
[----:B------:R-:W2:Y:S04]  /*1850*/  LDG.E.64.CONSTANT R6, desc[UR8][R70.64+0x3600] ;  /* 0x0036000846067981 */ /* 0x000ea8000c1e9b00 */
[----:B------:R-:W2:Y:S01]  /*1860*/  LDG.E.64.CONSTANT R44, desc[UR8][R70.64+0x3d00] ;  /* 0x003d0008462c7981 */ /* 0x000ea2000c1e9b00 */
[----:B---3--:R-:W-:-:S03]  /*1870*/  FFMA.FTZ R39, R26, R12, R9 ;  /* 0x0000000c1a277223 */ /* 0x008fc60000010009 */
[----:B------:R-:W3:Y:S01]  /*1880*/  LDG.E.64.CONSTANT R8, desc[UR8][R70.64+0x3700] ;  /* 0x0037000846087981 */ /* 0x000ee2000c1e9b00 */
[----:B------:R-:W-:-:S03]  /*1890*/  FFMA.FTZ R26, R27, R13, R10 ;  /* 0x0000000d1b1a7223 */ /* 0x000fc6000001000a */
[----:B------:R-:W3:Y:S01]  /*18a0*/  LDG.E.64.CONSTANT R10, desc[UR8][R70.64+0x3800] ;  /* 0x00380008460a7981 */ /* 0x000ee2000c1e9b00 */
[----:B------:R-:W-:-:S03]  /*18b0*/  FFMA.FTZ R27, R16, R14, R39 ;  /* 0x0000000e101b7223 */ /* 0x000fc60000010027 */
[----:B------:R-:W3:Y:S01]  /*18c0*/  LDG.E.64.CONSTANT R12, desc[UR8][R70.64+0x3900] ;  /* 0x00390008460c7981 */ /* 0x000ee2000c1e9b00 */
[----:B------:R-:W-:-:S03]  /*18d0*/  FFMA.FTZ R26, R17, R15, R26 ;  /* 0x0000000f111a7223 */ /* 0x000fc6000001001a */
[----:B------:R-:W3:Y:S01]  /*18e0*/  LDG.E.64.CONSTANT R14, desc[UR8][R70.64+0x3a00] ;  /* 0x003a0008460e7981 */ /* 0x000ee2000c1e9b00 */
[----:B0-----:R-:W-:-:S03]  /*18f0*/  FFMA.FTZ R27, R18, R20, R27 ;  /* 0x00000014121b7223 */ /* 0x001fc6000001001b */
[----:B------:R-:W3:Y:S01]  /*1900*/  LDG.E.64.CONSTANT R16, desc[UR8][R70.64+0x3b00] ;  /* 0x003b000846107981 */ /* 0x000ee2000c1e9b00 */
[----:B------:R-:W-:-:S03]  /*1910*/  FFMA.FTZ R26, R19, R21, R26 ;  /* 0x00000015131a7223 */ /* 0x000fc6000001001a */
[----:B------:R-:W3:Y:S01]  /*1920*/  LDG.E.64.CONSTANT R18, desc[UR8][R70.64+0x3c00] ;  /* 0x003c000846127981 */ /* 0x000ee2000c1e9b00 */
[----:B----4-:R-:W-:Y:S01]  /*1930*/  FFMA.FTZ R21, R24, R22, R27 ;  /* 0x0000001618157223 */ /* 0x010fe2000001001b */
[----:B------:R-:W-:Y:S02]  /*1940*/  FFMA.FTZ R20, R25, R23, R26 ;  /* 0x0000001719147223 */ /* 0x000fe4000001001a */
[----:B------:R-:W0:Y:S02]  /*1950*/  LDS.128 R24, [R69+UR4+0x160] ;  /* 0x0001600445187984 */ /* 0x000e240008000c00 */
[----:B0-----:R-:W-:Y:S01]  /*1960*/  FFMA.FTZ R39, R30, R24, R21 ;  /* 0x000000181e277223 */ /* 0x001fe20000010015 */
[----:B------:R-:W-:Y:S02]  /*1970*/  FFMA.FTZ R24, R31, R25, R20 ;  /* 0x000000191f187223 */ /* 0x000fe40000010014 */
[----:B------:R-:W0:Y:S01]  /*1980*/  LDS.128 R20, [R69+UR4+0x170] ;  /* 0x0001700445147984 */ /* 0x000e220008000c00 */
[----:B------:R-:W-:Y:S01]  /*1990*/  FFMA.FTZ R39, R28, R26, R39 ;  /* 0x0000001a1c277223 */ /* 0x000fe20000010027 */
[----:B------:R-:W-:-:S02]  /*19a0*/  FFMA.FTZ R24, R29, R27, R24 ;  /* 0x0000001b1d187223 */ /* 0x000fc40000010018 */
[----:B------:R-:W1:Y:S01]  /*19b0*/  LDS.128 R28, [R69+UR4+0x180] ;  /* 0x00018004451c7984 */ /* 0x000e620008000c00 */
[----:B0-----:R-:W-:Y:S01]  /*19c0*/  FFMA.FTZ R25, R36, R20, R39 ;  /* 0x0000001424197223 */ /* 0x001fe20000010027 */
[----:B------:R-:W-:Y:S02]  /*19d0*/  FFMA.FTZ R24, R37, R21, R24 ;  /* 0x0000001525187223 */ /* 0x000fe40000010018 */
[----:B------:R-:W0:Y:S01]  /*19e0*/  LDS.128 R36, [R69+UR4+0x190] ;  /* 0x0001900445247984 */ /* 0x000e220008000c00 */
[----:B------:R-:W-:Y:S01]  /*19f0*/  FFMA.FTZ R25, R54, R22, R25 ;  /* 0x0000001636197223 */ /* 0x000fe20000010019 */
[----:B------:R-:W-:Y:S02]  /*1a00*/  FFMA.FTZ R24, R55, R23, R24 ;  /* 0x0000001737187223 */ /* 0x000fe40000010018 */
[----:B------:R-:W4:Y:S01]  /*1a10*/  LDS.128 R20, [R69+UR4+0x1a0] ;  /* 0x0001a00445147984 */ /* 0x000f220008000c00 */
[----:B-1----:R-:W-:Y:S01]  /*1a20*/  FFMA.FTZ R25, R52, R28, R25 ;  /* 0x0000001c34197223 */ /* 0x002fe20000010019 */
[----:B------:R-:W-:-:S03]  /*1a30*/  FFMA.FTZ R28, R53, R29, R24 ;  /* 0x0000001d351c7223 */ /* 0x000fc60000010018 */
[----:B------:R-:W-:Y:S02]  /*1a40*/  FFMA.FTZ R29, R34, R30, R25 ;  /* 0x0000001e221d7223 */ /* 0x000fe40000010019 */
[----:B------:R-:W2:Y:S01]  /*1a50*/  LDS.128 R24, [R69+UR4+0x1b0] ;  /* 0x0001b00445187984 */ /* 0x000ea20008000c00 */
[----:B------:R-:W-:Y:S01]  /*1a60*/  FFMA.FTZ R34, R35, R31, R28 ;  /* 0x0000001f23227223 */ /* 0x000fe2000001001c */
[----:B0-----:R-:W-:Y:S02]  /*1a70*/  FFMA.FTZ R35, R32, R36, R29 ;  /* 0x0000002420237223 */ /* 0x001fe4000001001d */
[----:B------:R-:W0:Y:S01]  /*1a80*/  LDS.128 R28, [R69+UR4+0x1c0] ;  /* 0x0001c004451c7984 */ /* 0x000e220008000c00 */
[----:B------:R-:W-:Y:S01]  /*1a90*/  FFMA.FTZ R36, R33, R37, R34 ;  /* 0x0000002521247223 */ /* 0x000fe20000010022 */
[----:B------:R-:W-:Y:S02]  /*1aa0*/  FFMA.FTZ R37, R42, R38, R35 ;  /* 0x000000262a257223 */ /* 0x000fe40000010023 */
[----:B------:R-:W1:Y:S01]  /*1ab0*/  LDS.128 R32, [R69+UR4+0x1d0] ;  /* 0x0001d00445207984 */ /* 0x000e620008000c00 */
[----:B------:R-:W-:Y:S01]  /*1ac0*/  FFMA.FTZ R42, R43, R39, R36 ;  /* 0x000000272b2a7223 */ /* 0x000fe20000010024 */
[----:B----4-:R-:W-:-:S02]  /*1ad0*/  FFMA.FTZ R43, R40, R20, R37 ;  /* 0x00000014282b7223 */ /* 0x010fc40000010025 */
[----:B------:R-:W4:Y:S01]  /*1ae0*/  LDS.128 R36, [R69+UR4+0x1e0] ;  /* 0x0001e00445247984 */ /* 0x000f220008000c00 */
[----:B------:R-:W-:Y:S01]  /*1af0*/  FFMA.FTZ R20, R41, R21, R42 ;  /* 0x0000001529147223 */ /* 0x000fe2000001002a */
[----:B------:R-:W-:Y:S02]  /*1b00*/  FFMA.FTZ R21, R4, R22, R43 ;  /* 0x0000001604157223 */ /* 0x000fe4000001002b */
[----:B------:R-:W4:Y:S01]  /*1b10*/  LDS.128 R40, [R69+UR4+0x1f0] ;  /* 0x0001f00445287984 */ /* 0x000f220008000c00 */
[----:B------:R-:W-:Y:S01]  /*1b20*/  FFMA.FTZ R20, R5, R23, R20 ;  /* 0x0000001705147223 */ /* 0x000fe20000010014 */
[----:B--2---:R-:W-:-:S03]  /*1b30*/  FFMA.FTZ R21, R6, R24, R21 ;  /* 0x0000001806157223 */ /* 0x004fc60000010015 */
[----:B------:R-:W-:Y:S01]  /*1b40*/  FFMA.FTZ R20, R7, R25, R20 ;  /* 0x0000001907147223 */ /* 0x000fe20000010014 */
[----:B---3--:R-:W-:-:S03]  /*1b50*/  FFMA.FTZ R21, R8, R26, R21 ;  /* 0x0000001a08157223 */ /* 0x008fc60000010015 */
[----:B------:R-:W-:Y:S01]  /*1b60*/  FFMA.FTZ R20, R9, R27, R20 ;  /* 0x0000001b09147223 */ /* 0x000fe20000010014 */
[----:B0-----:R-:W-:-:S03]  /*1b70*/  FFMA.FTZ R21, R10, R28, R21 ;  /* 0x0000001c0a157223 */ /* 0x001fc60000010015 */
[----:B------:R-:W-:Y:S01]  /*1b80*/  FFMA.FTZ R20, R11, R29, R20 ;  /* 0x0000001d0b147223 */ /* 0x000fe20000010014 */
[----:B------:R-:W-:-:S03]  /*1b90*/  FFMA.FTZ R21, R12, R30, R21 ;  /* 0x0000001e0c157223 */ /* 0x000fc60000010015 */
[----:B------:R-:W-:Y:S01]  /*1ba0*/  FFMA.FTZ R20, R13, R31, R20 ;  /* 0x0000001f0d147223 */ /* 0x000fe20000010014 */
[----:B-1----:R-:W-:-:S03]  /*1bb0*/  FFMA.FTZ R21, R14, R32, R21 ;  /* 0x000000200e157223 */ /* 0x002fc60000010015 */
[----:B------:R-:W-:Y:S01]  /*1bc0*/  FFMA.FTZ R20, R15, R33, R20 ;  /* 0x000000210f147223 */ /* 0x000fe20000010014 */
[----:B------:R-:W-:-:S03]  /*1bd0*/  FFMA.FTZ R21, R16, R34, R21 ;  /* 0x0000002210157223 */ /* 0x000fc60000010015 */
[----:B------:R-:W-:Y:S01]  /*1be0*/  FFMA.FTZ R20, R17, R35, R20 ;  /* 0x0000002311147223 */ /* 0x000fe20000010014 */
[----:B----4-:R-:W-:-:S03]  /*1bf0*/  FFMA.FTZ R21, R18, R36, R21 ;  /* 0x0000002412157223 */ /* 0x010fc60000010015 */
[----:B------:R-:W-:Y:S01]  /*1c00*/  FFMA.FTZ R20, R19, R37, R20 ;  /* 0x0000002513147223 */ /* 0x000fe20000010014 */
[----:B------:R-:W-:-:S03]  /*1c10*/  FFMA.FTZ R21, R44, R38, R21 ;  /* 0x000000262c157223 */ /* 0x000fc60000010015 */
[----:B------:R-:W-:Y:S01]  /*1c20*/  FFMA.FTZ R20, R45, R39, R20 ;  /* 0x000000272d147223 */ /* 0x000fe20000010014 */
[----:B------:R-:W-:-:S03]  /*1c30*/  FFMA.FTZ R21, R46, R40, R21 ;  /* 0x000000282e157223 */ /* 0x000fc60000010015 */
[----:B------:R-:W-:Y:S01]  /*1c40*/  FFMA.FTZ R20, R47, R41, R20 ;  /* 0x000000292f147223 */ /* 0x000fe20000010014 */
[----:B------:R-:W-:Y:S01]  /*1c50*/  UMOV UR4, 0xffffffff ;  /* 0xffffffff00047882 */ /* 0x000fe20000000000 */
[----:B------:R-:W-:Y:S01]  /*1c60*/  LOP3.LUT R4, R57, 0x1, RZ, 0xc0, !PT ;  /* 0x0000000139047812 */ /* 0x000fe200078ec0ff */
[----:B------:R-:W-:Y:S01]  /*1c70*/  FFMA.FTZ R21, R48, R42, R21 ;  /* 0x0000002a30157223 */ /* 0x000fe20000010015 */
[----:B------:R-:W-:Y:S01]  /*1c80*/  FFMA.FTZ R20, R49, R43, R20 ;  /* 0x0000002b31147223 */ /* 0x000fe20000010014 */
[----:B-----5:R-:W-:Y:S02]  /*1c90*/  FSETP.NEU.FTZ.AND P0, PT, R66, RZ, PT ;  /* 0x000000ff4200720b */ /* 0x020fe40003f1d000 */
[----:B------:R-:W-:Y:S01]  /*1ca0*/  ISETP.NE.U32.AND P1, PT, R4, 0x1, PT ;  /* 0x000000010400780c */ /* 0x000fe20003f25070 */
[----:B------:R-:W-:Y:S01]  /*1cb0*/  FADD.FTZ R20, R21, R20 ;  /* 0x0000001415147221 */ /* 0x000fe20000010000 */
[----:B------:R-:W-:Y:S11]  /*1cc0*/  BRA.DIV UR4, `(.L_x_24275) ;  /* 0x0000005e04587947 */ /* 0x000ff6000b800000 */
[----:B------:R0:W1:Y:S02]  /*1cd0*/  SHFL.BFLY PT, R5, R20, 0x1, 0x1f ;  /* 0x0c201f0014057f89 */ /* 0x00006400000e0000 */
.L_x_24313:
[----:B------:R-:W-:Y:S01]  /*1ce0*/  IADD3 R4, PT, PT, R60, 0x1, RZ ;  /* 0x000000013c047810 */ /* 0x000fe20007ffe0ff */
[----:B-1----:R-:W-:-:S03]  /*1cf0*/  FADD.FTZ R5, R20, R5 ;  /* 0x0000000514057221 */ /* 0x002fc60000010000 */
[----:B------:R-:W-:-:S05]  /*1d00*/  I2FP.F32.S32 R7, R4 ;  /* 0x0000000400077245 */ /* 0x000fca0000201400 */
[----:B------:R-:W-:-:S05]  /*1d10*/  FMUL.FTZ R7, R7, R66 ;  /* 0x0000004207077220 */ /* 0x000fca0000410000 */
[----:B------:R-:W-:Y:S01]  /*1d20*/  FSEL R4, R7, RZ, P0 ;  /* 0x000000ff07047208 */ /* 0x000fe20000000000 */
[----:B------:R-:W-:-:S04]  /*1d30*/  @P1 VIADD R7, R59, 0xffffffff ;  /* 0xffffffff3b071836 */ /* 0x000fc80000000000 */
[----:B------:R-:W-:Y:S01]  /*1d40*/  FFMA.FTZ R5, R5, UR16, R4 ;  /* 0x0000001005057c23 */ /* 0x000fe20008010004 */
[----:B------:R-:W-:-:S04]  /*1d50*/  @P1 ISETP.GE.AND P0, PT, R7, R68, PT ;  /* 0x000000440700120c */ /* 0x000fc80003f06270 */
[----:B------:R-:W-:Y:S02]  /*1d60*/  @P1 FSEL R4, R5, RZ, !P0 ;  /* 0x000000ff05041208 */ /* 0x000fe40004000000 */
[----:B------:R-:W-:-:S03]  /*1d70*/  ISETP.GE.OR P0, PT, R7, R68, !P1 ;  /* 0x000000440700720c */ /* 0x000fc60004f06670 */
[----:B------:R1:W-:Y:S10]  /*1d80*/  @P1 STS [R61], R4 ;  /* 0x000000043d001388 */ /* 0x0003f40000000800 */
[----:B-1----:R-:W-:-:S07]  /*1d90*/  @!P0 FMNMX.FTZ R62, R62, R5, !PT ;  /* 0x000000053e3e8209 */ /* 0x002fce0007810000 */
.L_x_24274:
[----:B------:R-:W-:Y:S05]  /*1da0*/  BSYNC B1 ;  /* 0x0000000000017941 */ /* 0x000fea0003800000 */
.L_x_24272:
[----:B------:R-:W-:Y:S01]  /*1db0*/  IADD3 R67, PT, PT, R67, 0x4, RZ ;  /* 0x0000000443437810 */ /* 0x000fe20007ffe0ff */
[----:B------:R-:W-:Y:S01]  /*1dc0*/  VIADD R59, R59, 0x40 ;  /* 0x000000403b3b7836 */ /* 0x000fe20000000000 */
[----:B------:R-:W-:Y:S02]  /*1dd0*/  IADD3 R50, P1, PT, R50, 0x10, RZ ;  /* 0x0000001032327810 */ /* 0x000fe40007f3e0ff */
[----:B------:R-:W-:Y:S02]  /*1de0*/  ISETP.GE.AND P0, PT, R67, R56, PT ;  /* 0x000000384300720c */ /* 0x000fe40003f06270 */
[----:B0-----:R-:W-:Y:S02]  /*1df0*/  IADD3 R61, PT, PT, R61, 0x100, RZ ;  /* 0x000001003d3d7810 */ /* 0x001fe40007ffe0ff */
[----:B------:R-:W-:Y:S02]  /*1e00*/  IADD3 R60, PT, PT, R60, 0x40, RZ ;  /* 0x000000403c3c7810 */ /* 0x000fe40007ffe0ff */
[----:B------:R-:W-:-:S02]  /*1e10*/  IADD3 R58, PT, PT, R58, 0x40, RZ ;  /* 0x000000403a3a7810 */ /* 0x000fc40007ffe0ff */
[----:B------:R-:W-:-:S05]  /*1e20*/  IADD3.X R51, PT, PT, RZ, R51, RZ, P1, !PT ;  /* 0x00000033ff337210 */ /* 0x000fca0000ffe4ff */
[----:B------:R-:W-:Y:S05]  /*1e30*/  @!P0 BRA `(.L_x_24276) ;  /* 0xffffffe800ec8947 */ /* 0x000fea000383ffff */
.L_x_24271:
[----:B------:R-:W-:Y:S05]  /*1e40*/  BSYNC B0 ;  /* 0x0000000000007941 */ /* 0x000fea0003800000 */
.L_x_24270:
        /* <DEDUP_REMOVED lines=9> */
.L_x_24319:
[----:B------:R-:W2:Y:S01]  /*1ee0*/  S2R R4, SR_CgaCtaId ;  /* 0x0000000000047919 */ /* 0x000ea20000008800 */
[----:B------:R-:W-:Y:S01]  /*1ef0*/  MOV R6, 0x400 ;  /* 0x0000040000067802 */ /* 0x000fe20000000f00 */
[----:B------:R-:W-:Y:S05]  /*1f00*/  WARPSYNC.ALL ;  /* 0x0000000000007948 */ /* 0x000fea0003800000 */
[----:B------:R-:W-:Y:S02]  /*1f10*/  IADD3 R9, PT, PT, R6, 0x400, RZ ;  /* 0x0000040006097810 */ /* 0x000fe40007ffe0ff */
[----:B------:R-:W-:Y:S02]  /*1f20*/  LOP3.LUT P0, R61, R57, 0x1f, RZ, 0xc0, !PT ;  /* 0x0000001f393d7812 */ /* 0x000fe4000780c0ff */
[----:B------:R-:W-:-:S02]  /*1f30*/  SHF.R.U32.HI R5, RZ, 0x5, R57 ;  /* 0x00000005ff057819 */ /* 0x000fc40000011639 */
[----:B-1----:R-:W-:Y:S02]  /*1f40*/  FMNMX.FTZ R8, R7, R8, !PT ;  /* 0x0000000807087209 */ /* 0x002fe40007810000 */
[----:B--2---:R-:W-:-:S05]  /*1f50*/  LEA R10, R4, R9, 0x18 ;  /* 0x00000009040a7211 */ /* 0x004fca00078ec0ff */
[----:B0-----:R-:W-:-:S05]  /*1f60*/  IMAD R7, R5, 0x4, R10 ;  /* 0x0000000405077824 */ /* 0x001fca00078e020a */
[----:B------:R0:W-:Y:S01]  /*1f70*/  @!P0 STS [R7], R8 ;  /* 0x0000000807008388 */ /* 0x0001e20000000800 */
[----:B------:R-:W-:Y:S01]  /*1f80*/  BAR.SYNC.DEFER_BLOCKING 0x0 ;  /* 0x0000000000007b1d */ /* 0x000fe20000010000 */
[C---:B------:R-:W-:Y:S02]  /*1f90*/  ISETP.GT.U32.AND P1, PT, R61.reuse, 0x3, PT ;  /* 0x000000033d00780c */ /* 0x040fe40003f24070 */
[----:B------:R-:W-:Y:S02]  /*1fa0*/  MOV R9, 0xff7fffff ;  /* 0xff7fffff00097802 */ /* 0x000fe40000000f00 */
[----:B0-----:R-:W-:Y:S01]  /*1fb0*/  LEA R8, R61, R10, 0x2 ;  /* 0x0000000a3d087211 */ /* 0x001fe200078e10ff */
        /* <DEDUP_REMOVED lines=24> */
[----:B------:R-:W-:Y:S01]  /*2140*/  VIADD R9, R6, 0x420 ;  /* 0x0000042006097836 */ /* 0x000fe20000000000 */
[----:B------:R-:W-:Y:S02]  /*2150*/  LEA.HI R12, R12, 0x1, RZ, 0x19 ;  /* 0x000000010c0c7811 */ /* 0x000fe400078fc8ff */
[----:B------:R-:W-:Y:S02]  /*2160*/  MOV R13, R57 ;  /* 0x00000039000d7202 */ /* 0x000fe40000000f00 */
[----:B------:R-:W-:Y:S02]  /*2170*/  LOP3.LUT R12, R12, 0x3, RZ, 0xc0, !PT ;  /* 0x000000030c0c7812 */ /* 0x000fe400078ec0ff */
[----:B------:R-:W-:Y:S02]  /*2180*/  LEA R14, R4, R9, 0x18 ;  /* 0x00000009040e7211 */ /* 0x000fe400078ec0ff */
[----:B------:R-:W-:Y:S01]  /*2190*/  MOV R9, RZ ;  /* 0x000000ff00097202 */ /* 0x000fe20000000f00 */
[----:B------:R-:W-:Y:S01]  /*21a0*/  IMAD.MOV R12, RZ, RZ, -R12 ;  /* 0x000000ffff0c7224 */ /* 0x000fe200078e0a0c */
[----:B------:R-:W-:-:S07]  /*21b0*/  LEA R14, R57, R14, 0x2 ;  /* 0x0000000e390e7211 */ /* 0x000fce00078e10ff */
.L_x_24282:
        /* <DEDUP_REMOVED lines=11> */
.L_x_24281:
[----:B------:R-:W-:Y:S05]  /*2270*/  BSYNC.RECONVERGENT B1 ;  /* 0x0000000000017941 */ /* 0x000fea0003800200 */
.L_x_24280:
        /* <DEDUP_REMOVED lines=12> */
.L_x_24285:
        /* <DEDUP_REMOVED lines=19> */
[----:B------:R-:W-:Y:S01]  /*2470*/  FMUL.FTZ R21, R20, 1.4426950216293334961 ;  /* 0x3fb8aa3b14157820 */ /* 0x000fe20000410000 */
[----:B------:R-:W2:Y:S01]  /*2480*/  MUFU.EX2 R23, R17 ;  /* 0x0000001100177308 */ /* 0x000ea20000000800 */
[----:B------:R-:W-:Y:S01]  /*2490*/  FMUL.FTZ R15, R22, 1.4426950216293334961 ;  /* 0x3fb8aa3b160f7820 */ /* 0x000fe20000410000 */
[C---:B---3--:R-:W-:Y:S01]  /*24a0*/  FADD.FTZ R19, -R11.reuse, R24 ;  /* 0x000000180b137221 */ /* 0x048fe20000010100 */
[----:B------:R-:W3:Y:S01]  /*24b0*/  LDS R16, [R12+0x1600] ;  /* 0x001600000c107984 */ /* 0x000ee20000000800 */
[----:B------:R-:W2:Y:S01]  /*24c0*/  MUFU.EX2 R24, R21 ;  /* 0x0000001500187308 */ /* 0x000ea20000000800 */
[----:B----4-:R-:W-:Y:S01]  /*24d0*/  FADD.FTZ R26, -R11, R26 ;  /* 0x0000001a0b1a7221 */ /* 0x010fe20000010100 */
[----:B------:R-:W-:Y:S01]  /*24e0*/  FMUL.FTZ R25, R19, 1.4426950216293334961 ;  /* 0x3fb8aa3b13197820 */ /* 0x000fe20000410000 */
[----:B------:R-:W4:Y:S01]  /*24f0*/  LDS R20, [R12+0x1800] ;  /* 0x001800000c147984 */ /* 0x000f220000000800 */
[----:B------:R-:W2:Y:S01]  /*2500*/  MUFU.EX2 R15, R15 ;  /* 0x0000000f000f7308 */ /* 0x000ea20000000800 */
[----:B------:R-:W-:Y:S01]  /*2510*/  FMUL.FTZ R19, R26, 1.4426950216293334961 ;  /* 0x3fb8aa3b1a137820 */ /* 0x000fe20000410000 */
[C---:B------:R-:W-:Y:S01]  /*2520*/  FADD.FTZ R28, -R11.reuse, R28 ;  /* 0x0000001c0b1c7221 */ /* 0x040fe20000010100 */
[----:B------:R-:W4:Y:S01]  /*2530*/  LDS R22, [R12+0x1a00] ;  /* 0x001a00000c167984 */ /* 0x000f220000000800 */
[----:B------:R-:W0:Y:S01]  /*2540*/  MUFU.EX2 R17, R25 ;  /* 0x0000001900117308 */ /* 0x000e220000000800 */
[----:B------:R-:W-:Y:S01]  /*2550*/  FADD.FTZ R30, -R11, R30 ;  /* 0x0000001e0b1e7221 */ /* 0x000fe20000010100 */
[----:B--2---:R-:W-:Y:S01]  /*2560*/  FADD.FTZ R9, R23, R9 ;  /* 0x0000000917097221 */ /* 0x004fe20000010000 */
[----:B------:R-:W-:Y:S01]  /*2570*/  FMUL.FTZ R28, R28, 1.4426950216293334961 ;  /* 0x3fb8aa3b1c1c7820 */ /* 0x000fe20000410000 */
[----:B------:R-:W2:Y:S01]  /*2580*/  MUFU.EX2 R19, R19 ;  /* 0x0000001300137308 */ /* 0x000ea20000000800 */
[----:B------:R-:W-:Y:S01]  /*2590*/  FADD.FTZ R32, -R11, R32 ;  /* 0x000000200b207221 */ /* 0x000fe20000010100 */
[----:B------:R-:W-:Y:S01]  /*25a0*/  FADD.FTZ R26, R9, R24 ;  /* 0x00000018091a7221 */ /* 0x000fe20000010000 */
[----:B------:R-:W-:Y:S01]  /*25b0*/  FMUL.FTZ R30, R30, 1.4426950216293334961 ;  /* 0x3fb8aa3b1e1e7820 */ /* 0x000fe20000410000 */
[----:B------:R-:W1:Y:S01]  /*25c0*/  MUFU.EX2 R21, R28 ;  /* 0x0000001c00157308 */ /* 0x000e620000000800 */
        /* <DEDUP_REMOVED lines=13> */
[----:B-1----:R-:W-:Y:S01]  /*26a0*/  FADD.FTZ R26, R26, R21 ;  /* 0x000000151a1a7221 */ /* 0x002fe20000010000 */
[----:B------:R-:W-:Y:S01]  /*26b0*/  FMUL.FTZ R38, R38, 1.4426950216293334961 ;  /* 0x3fb8aa3b26267820 */ /* 0x000fe20000410000 */
[----:B------:R-:W1:Y:S01]  /*26c0*/  MUFU.EX2 R9, R36 ;  /* 0x0000002400097308 */ /* 0x000e620000000800 */
[----:B------:R4:W-:Y:S01]  /*26d0*/  STS [R12+-0x400], R23 ;  /* 0xfffc00170c007388 */ /* 0x0009e20000000800 */
[----:B------:R-:W-:Y:S01]  /*26e0*/  FADD.FTZ R26, R26, R27 ;  /* 0x0000001b1a1a7221 */ /* 0x000fe20000010000 */
[C---:B------:R-:W-:Y:S01]  /*26f0*/  FADD.FTZ R18, -R11.reuse, R18 ;  /* 0x000000120b127221 */ /* 0x040fe20000010100 */
[----:B------:R-:W-:Y:S01]  /*2700*/  FMUL.FTZ R40, R40, 1.4426950216293334961 ;  /* 0x3fb8aa3b28287820 */ /* 0x000fe20000410000 */
[----:B------:R-:W-:Y:S01]  /*2710*/  STS [R12+-0x200], R24 ;  /* 0xfffe00180c007388 */ /* 0x000fe20000000800 */
[----:B0-----:R-:W-:Y:S01]  /*2720*/  FADD.FTZ R26, R26, R25 ;  /* 0x000000191a1a7221 */ /* 0x001fe20000010000 */
[C---:B---3--:R-:W-:Y:S01]  /*2730*/  FADD.FTZ R16, -R11.reuse, R16 ;  /* 0x000000100b107221 */ /* 0x048fe20000010100 */
[----:B------:R-:W-:Y:S01]  /*2740*/  FMUL.FTZ R18, R18, 1.4426950216293334961 ;  /* 0x3fb8aa3b12127820 */ /* 0x000fe20000410000 */
[----:B------:R-:W-:Y:S01]  /*2750*/  MUFU.EX2 R31, R40 ;  /* 0x00000028001f7308 */ /* 0x000fe20000000800 */
[----:B--2---:R-:W-:Y:S01]  /*2760*/  FADD.FTZ R26, R26, R29 ;  /* 0x0000001d1a1a7221 */ /* 0x004fe20000010000 */
[C---:B----4-:R-:W-:Y:S01]  /*2770*/  FADD.FTZ R20, -R11.reuse, R20 ;  /* 0x000000140b147221 */ /* 0x050fe20000010100 */
[----:B------:R-:W-:Y:S01]  /*2780*/  FMUL.FTZ R16, R16, 1.4426950216293334961 ;  /* 0x3fb8aa3b10107820 */ /* 0x000fe20000410000 */
[----:B------:R-:W0:Y:S01]  /*2790*/  MUFU.EX2 R23, R38 ;  /* 0x0000002600177308 */ /* 0x000e220000000800 */
[----:B-1----:R-:W-:Y:S01]  /*27a0*/  FADD.FTZ R26, R26, R9 ;  /* 0x000000091a1a7221 */ /* 0x002fe20000010000 */
        /* <DEDUP_REMOVED lines=29> */
.L_x_24284:
[----:B------:R-:W-:Y:S05]  /*2980*/  BSYNC.RECONVERGENT B1 ;  /* 0x0000000000017941 */ /* 0x000fea0003800200 */
.L_x_24283:
        /* <DEDUP_REMOVED lines=55> */
.L_x_24287:
[----:B------:R-:W-:Y:S05]  /*2d00*/  BSYNC.RECONVERGENT B1 ;  /* 0x0000000000017941 */ /* 0x000fea0003800200 */
.L_x_24286:
        /* <DEDUP_REMOVED lines=26> */
.L_x_24279:
[----:B------:R-:W-:Y:S05]  /*2eb0*/  BSYNC.RECONVERGENT B0 ;  /* 0x0000000000007941 */ /* 0x000fea0003800200 */
.L_x_24278:
        /* <DEDUP_REMOVED lines=40> */
.L_x_24292:
[----:B------:R-:W0:Y:S01]  /*3140*/  LDS R8, [R11] ;  /* 0x000000000b087984 */ /* 0x000e220000000800 */
[----:B------:R-:W-:-:S04]  /*3150*/  IADD3 R12, PT, PT, R12, 0x1, RZ ;  /* 0x000000010c0c7810 */ /* 0x000fc80007ffe0ff */
[----:B------:R-:W-:Y:S01]  /*3160*/  ISETP.NE.AND P0, PT, R12, RZ, PT ;  /* 0x000000ff0c00720c */ /* 0x000fe20003f05270 */
[----:B0-----:R-:W-:-:S05]  /*3170*/  FMUL.FTZ R8, R8, R7 ;  /* 0x0000000708087220 */ /* 0x001fca0000410000 */
[----:B------:R0:W-:Y:S02]  /*3180*/  STS [R11], R8 ;  /* 0x000000080b007388 */ /* 0x0001e40000000800 */
[----:B0-----:R-:W-:-:S05]  /*3190*/  IADD3 R11, PT, PT, R11, 0x200, RZ ;  /* 0x000002000b0b7810 */ /* 0x001fca0007ffe0ff */
[----:B------:R-:W-:Y:S05]  /*31a0*/  @P0 BRA `(.L_x_24292) ;  /* 0xfffffffc00e40947 */ /* 0x000fea000383ffff */
.L_x_24291:
[----:B------:R-:W-:Y:S05]  /*31b0*/  BSYNC.RECONVERGENT B1 ;  /* 0x0000000000017941 */ /* 0x000fea0003800200 */
.L_x_24290:
        /* <DEDUP_REMOVED lines=12> */
.L_x_24295:
        /* <DEDUP_REMOVED lines=52> */
.L_x_24294:
[----:B------:R-:W-:Y:S05]  /*35c0*/  BSYNC.RECONVERGENT B1 ;  /* 0x0000000000017941 */ /* 0x000fea0003800200 */
.L_x_24293:
        /* <DEDUP_REMOVED lines=31> */
.L_x_24297:
[----:B------:R-:W-:Y:S05]  /*37c0*/  BSYNC.RECONVERGENT B1 ;  /* 0x0000000000017941 */ /* 0x000fea0003800200 */
.L_x_24296:
        /* <DEDUP_REMOVED lines=14> */
.L_x_24289:
[----:B------:R-:W-:Y:S05]  /*38b0*/  BSYNC.RECONVERGENT B0 ;  /* 0x0000000000007941 */ /* 0x000fea0003800200 */
.L_x_24288:
        /* <DEDUP_REMOVED lines=22> */
[----:B-1----:R-:W-:Y:S01]  /*3a20*/  MOV R11, RZ ;  /* 0x000000ff000b7202 */ /* 0x002fe20000000f00 */
[----:B--234-:R-:W-:Y:S06]  /*3a30*/  @P0 BRA `(.L_x_24299) ;  /* 0x00000024009c0947 */ /* 0x01cfec0003800000 */
[----:B------:R-:W1:Y:S01]  /*3a40*/  I2F.RP R10, R0 ;  /* 0x00000000000a7306 */ /* 0x000e620000209400 */
[----:B0-----:R-:W0:Y:S01]  /*3a50*/  LDC R7, c[0x0][0x3b8] ;  /* 0x0000ee00ff077b82 */ /* 0x001e220000000800 */
[----:B------:R-:W2:Y:S01]  /*3a60*/  LDCU.64 UR12, c[0x0][0x3a8] ;  /* 0x00007500ff0c77ac */ /* 0x000ea20008000a00 */
[----:B------:R-:W-:Y:S01]  /*3a70*/  IMAD.SHL.U32 R9, R57, 0x10, RZ ;  /* 0x0000001039097824 */ /* 0x000fe200078e00ff */
[----:B------:R-:W-:Y:S01]  /*3a80*/  SHF.R.U32.HI R8, RZ, 0x3, R57 ;  /* 0x00000003ff087819 */ /* 0x000fe20000011639 */
[----:B------:R-:W3:Y:S01]  /*3a90*/  LDCU UR10, c[0x0][0x3d0] ;  /* 0x00007a00ff0a77ac */ /* 0x000ee20008000800 */
[----:B------:R-:W-:Y:S02]  /*3aa0*/  IADD3 R15, PT, PT, R6, 0x420, RZ ;  /* 0x00000420060f7810 */ /* 0x000fe40007ffe0ff */
[----:B------:R-:W-:Y:S01]  /*3ab0*/  LOP3.LUT R6, R9, 0x30, RZ, 0xe2, !PT ;  /* 0x0000003009067812 */ /* 0x000fe200078ee2ff */
[----:B------:R-:W4:Y:S01]  /*3ac0*/  LDCU UR6, c[0x0][0x3ec] ;  /* 0x00007d80ff0677ac */ /* 0x000f220008000800 */
[----:B------:R-:W-:-:S02]  /*3ad0*/  LOP3.LUT R8, R8, 0x7c, RZ, 0xc0, !PT ;  /* 0x0000007c08087812 */ /* 0x000fc400078ec0ff */
[----:B------:R-:W-:Y:S01]  /*3ae0*/  MOV R9, RZ ;  /* 0x000000ff00097202 */ /* 0x000fe20000000f00 */
[----:B------:R-:W-:Y:S01]  /*3af0*/  IMAD R6, R5, 0x40, R6 ;  /* 0x0000004005067824 */ /* 0x000fe200078e0206 */
[----:B-1----:R-:W1:Y:S01]  /*3b00*/  MUFU.RCP R10, R10 ;  /* 0x0000000a000a7308 */ /* 0x002e620000001000 */
[----:B------:R-:W-:Y:S02]  /*3b10*/  LEA R15, R4, R15, 0x18 ;  /* 0x0000000f040f7211 */ /* 0x000fe400078ec0ff */
[----:B------:R-:W-:Y:S02]  /*3b20*/  SHF.L.U32 R65, R57, 0x2, RZ ;  /* 0x0000000239417819 */ /* 0x000fe400000006ff */
[----:B------:R-:W-:Y:S02]  /*3b30*/  IADD3 R6, PT, PT, R15, R6, RZ ;  /* 0x000000060f067210 */ /* 0x000fe40007ffe0ff */
[----:B------:R-:W-:Y:S01]  /*3b40*/  LOP3.LUT R62, R65, 0x7c, RZ, 0xc0, !PT ;  /* 0x0000007c413e7812 */ /* 0x000fe200078ec0ff */
[----:B---3--:R-:W-:Y:S01]  /*3b50*/  IMAD R70, R2, UR10, RZ ;  /* 0x0000000a02467c24 */ /* 0x008fe2000f8e02ff */
[----:B------:R-:W-:Y:S01]  /*3b60*/  IADD3 R14, PT, PT, R5, 0x1, RZ ;  /* 0x00000001050e7810 */ /* 0x000fe20007ffe0ff */
[----:B0-----:R-:W-:Y:S01]  /*3b70*/  IMAD R7, R7, UR7, RZ ;  /* 0x0000000707077c24 */ /* 0x001fe2000f8e02ff */
[----:B------:R-:W-:-:S02]  /*3b80*/  MOV R60, RZ ;  /* 0x000000ff003c7202 */ /* 0x000fc40000000f00 */
[----:B----4-:R-:W-:Y:S01]  /*3b90*/  IADD3 R3, PT, PT, R3, -UR6, RZ ;  /* 0x8000000603037c10 */ /* 0x010fe2000fffe0ff */
[----:B------:R-:W-:Y:S01]  /*3ba0*/  IMAD.WIDE R8, R7, 0x4, R8 ;  /* 0x0000000407087825 */ /* 0x000fe200078e0208 */
[----:B------:R-:W-:Y:S02]  /*3bb0*/  SHF.R.S32.HI R71, RZ, 0x1f, R70 ;  /* 0x0000001fff477819 */ /* 0x000fe40000011446 */
[----:B-1----:R-:W-:Y:S01]  /*3bc0*/  IADD3 R12, PT, PT, R10, 0xffffffe, RZ ;  /* 0x0ffffffe0a0c7810 */ /* 0x002fe20007ffe0ff */
[C---:B------:R-:W-:Y:S01]  /*3bd0*/  IMAD.IADD R10, R5.reuse, 0x1, -R56 ;  /* 0x00000001050a7824 */ /* 0x040fe200078e0a38 */
[----:B--2---:R-:W-:Y:S02]  /*3be0*/  IADD3 R4, P0, PT, R8, UR12, RZ ;  /* 0x0000000c08047c10 */ /* 0x004fe4000ff1e0ff */
[----:B------:R0:W1:Y:S01]  /*3bf0*/  F2I.FTZ.U32.TRUNC.NTZ R13, R12 ;  /* 0x0000000c000d7305 */ /* 0x000062000021f000 */
[----:B------:R-:W-:Y:S02]  /*3c00*/  LEA R8, R5, 0x1, 0x4 ;  /* 0x0000000105087811 */ /* 0x000fe400078e20ff */
[----:B------:R-:W-:-:S02]  /*3c10*/  IADD3.X R9, PT, PT, R9, UR13, RZ, P0, !PT ;  /* 0x0000000d09097c10 */ /* 0x000fc400087fe4ff */
[----:B------:R-:W-:Y:S02]  /*3c20*/  LOP3.LUT R65, R8, 0xc, R65, 0xf8, !PT ;  /* 0x0000000c08417812 */ /* 0x000fe400078ef841 */
[----:B0-----:R-:W-:Y:S02]  /*3c30*/  MOV R12, RZ ;  /* 0x000000ff000c7202 */ /* 0x001fe40000000f00 */
[----:B-1----:R-:W-:-:S05]  /*3c40*/  IADD3 R17, PT, PT, RZ, -R13, RZ ;  /* 0x8000000dff117210 */ /* 0x002fca0007ffe0ff */
[----:B------:R-:W-:-:S04]  /*3c50*/  IMAD R7, R17, R0, RZ ;  /* 0x0000000011077224 */ /* 0x000fc800078e02ff */
[----:B------:R-:W-:-:S07]  /*3c60*/  IMAD.HI.U32 R7, R13, R7, R12 ;  /* 0x000000070d077227 */ /* 0x000fce00078e000c */
.L_x_24302:
        /* <DEDUP_REMOVED lines=20> */
[----:B0-----:R-:W-:-:S04]  /*3db0*/  IADD3 R17, PT, PT, R19, 0xffffffe, RZ ;  /* 0x0ffffffe13117810 */ /* 0x001fc80007ffe0ff */
[----:B------:R-:W0:Y:S07]  /*3dc0*/  F2I.FTZ.U32.TRUNC.NTZ R13, R17 ;  /* 0x00000011000d7305 */ /* 0x000e2e000021f000 */
[----:B------:R-:W-:-:S04]  /*3dd0*/  @P0 IADD3 R15, PT, PT, R15, 0x1, RZ ;  /* 0x000000010f0f0810 */ /* 0x000fc80007ffe0ff */
[----:B------:R-:W-:-:S04]  /*3de0*/  MOV R16, R15 ;  /* 0x0000000f00107202 */ /* 0x000fc80000000f00 */
[----:B------:R-:W-:Y:S01]  /*3df0*/  @!P2 IADD3 R16, PT, PT, -R16, RZ, RZ ;  /* 0x000000ff1010a210 */ /* 0x000fe20007ffe1ff */
[----:B0-----:R-:W-:Y:S01]  /*3e00*/  IMAD.MOV R19, RZ, RZ, -R13 ;  /* 0x000000ffff137224 */ /* 0x001fe200078e0a0d */
[----:B------:R-:W-:Y:S01]  /*3e10*/  @!P1 LOP3.LUT R16, RZ, R12, RZ, 0x33, !PT ;  /* 0x0000000cff109212 */ /* 0x000fe200078e33ff */
[----:B------:R-:W-:Y:S01]  /*3e20*/  HFMA2 R12, -RZ, RZ, 0, 0 ;  /* 0x00000000ff0c7431 */ /* 0x000fe200000001ff */
[----:B------:R-:W-:Y:S01]  /*3e30*/  ISETP.NE.AND P2, PT, R18, RZ, PT ;  /* 0x000000ff1200720c */ /* 0x000fe20003f45270 */
[----:B------:R-:W-:Y:S01]  /*3e40*/  IMAD R19, R19, R2, RZ ;  /* 0x0000000213137224 */ /* 0x000fe200078e02ff */
[----:B------:R-:W-:-:S03]  /*3e50*/  IADD3 R15, PT, PT, R16, R63, RZ ;  /* 0x0000003f100f7210 */ /* 0x000fc60007ffe0ff */
[----:B------:R-:W-:Y:S01]  /*3e60*/  IMAD.HI.U32 R12, R13, R19, R12 ;  /* 0x000000130d0c7227 */ /* 0x000fe200078e000c */
[----:B------:R-:W-:Y:S02]  /*3e70*/  IABS R17, R15 ;  /* 0x0000000f00117213 */ /* 0x000fe40000000000 */
[----:B------:R-:W-:Y:S01]  /*3e80*/  ISETP.GE.AND P1, PT, R15, RZ, PT ;  /* 0x000000ff0f00720c */ /* 0x000fe20003f26270 */
[----:B------:R-:W-:Y:S01]  /*3e90*/  VIADD R15, R14, 0x3 ;  /* 0x000000030e0f7836 */ /* 0x000fe20000000000 */
        /* <DEDUP_REMOVED lines=12> */
[----:B------:R-:W-:-:S02]  /*3f60*/  ISETP.NE.AND P2, PT, R13, RZ, PT ;  /* 0x000000ff0d00720c */ /* 0x000fc40003f45270 */
[----:B------:R-:W-:-:S11]  /*3f70*/  IADD3 R2, PT, PT, R14, 0x4, RZ ;  /* 0x000000040e027810 */ /* 0x000fd60007ffe0ff */
[----:B------:R-:W-:Y:S05]  /*3f80*/  @!P1 BRA P2, `(.L_x_24301) ;  /* 0x0000002000289947 */ /* 0x000fea0001000000 */
[----:B------:R-:W-:Y:S01]  /*3f90*/  MOV R16, R4 ;  /* 0x0000000400107202 */ /* 0x000fe20000000f00 */
[----:B------:R-:W-:-:S05]  /*3fa0*/  IMAD.MOV.U32 R17, RZ, RZ, R9 ;  /* 0x000000ffff117224 */ /* 0x000fca00078e0009 */
[----:B------:R-:W2:Y:S02]  /*3fb0*/  LDG.E.CONSTANT R13, desc[UR8][R16.64] ;  /* 0x00000008100d7981 */ /* 0x000ea4000c1e9900 */
[----:B--2---:R-:W-:-:S03]  /*3fc0*/  IMAD.WIDE R12, R13, UR11, R70 ;  /* 0x0000000b0d0c7c25 */ /* 0x004fc6000f8e0246 */
[----:B------:R-:W-:-:S04]  /*3fd0*/  IADD3 R12, P1, PT, R62, R12, RZ ;  /* 0x0000000c3e0c7210 */ /* 0x000fc80007f3e0ff */
[----:B------:R-:W-:Y:S02]  /*3fe0*/  IADD3.X R13, PT, PT, RZ, R13, RZ, P1, !PT ;  /* 0x0000000dff0d7210 */ /* 0x000fe40000ffe4ff */
[----:B------:R-:W-:-:S04]  /*3ff0*/  LEA R72, P1, R12, UR4, 0x2 ;  /* 0x000000040c487c11 */ /* 0x000fc8000f8210ff */
[----:B------:R-:W-:-:S05]  /*4000*/  LEA.HI.X R73, R12, UR5, R13, 0x2, P1 ;  /* 0x000000050c497c11 */ /* 0x000fca00088f140d */
[----:B------:R-:W2:Y:S04]  /*4010*/  LDG.E.128.CONSTANT R12, desc[UR8][R72.64] ;  /* 0x00000008480c7981 */ /* 0x000ea8000c1e9d00 */
[----:B------:R-:W3:Y:S01]  /*4020*/  LDG.E.128.CONSTANT R20, desc[UR8][R72.64+0x200] ;  /* 0x0002000848147981 */ /* 0x000ee2000c1e9d00 */
[----:B------:R-:W-:Y:S02]  /*4030*/  ISETP.NE.AND P1, PT, R10, -0x1, PT ;  /* 0xffffffff0a00780c */ /* 0x000fe40003f25270 */
[C---:B------:R-:W-:Y:S01]  /*4040*/  IADD3 R67, PT, PT, R65.reuse, -0x1, RZ ;  /* 0xffffffff41437810 */ /* 0x040fe20007ffe0ff */
[----:B------:R-:W4:Y:S10]  /*4050*/  LDG.E.128.CONSTANT R24, desc[UR8][R72.64+0x400] ;  /* 0x0004000848187981 */ /* 0x000f34000c1e9d00 */
[----:B------:R-:W-:-:S02]  /*4060*/  @!P1 IADD3 R19, PT, PT, R65, 0x1, RZ ;  /* 0x0000000141139810 */ /* 0x000fc40007ffe0ff */
[-C--:B------:R-:W-:Y:S02]  /*4070*/  @!P1 ISETP.GE.AND P3, PT, R65, R68.reuse, PT ;  /* 0x000000444100920c */ /* 0x080fe40003f66270 */
[-C--:B------:R-:W-:Y:S02]  /*4080*/  @!P1 ISETP.GE.AND P4, PT, R19, R68.reuse, PT ;  /* 0x000000441300920c */ /* 0x080fe40003f86270 */
[----:B------:R-:W0:Y:S01]  /*4090*/  LDS.128 R16, [R6] ;  /* 0x0000000006107984 */ /* 0x000e220000000c00 */
[-C--:B------:R-:W-:Y:S02]  /*40a0*/  @!P1 ISETP.GE.AND P2, PT, R67, R68.reuse, PT ;  /* 0x000000444300920c */ /* 0x080fe40003f46270 */
[----:B--2---:R-:W-:Y:S02]  /*40b0*/  @!P1 FSEL R13, R13, RZ, !P3 ;  /* 0x000000ff0d0d9208 */ /* 0x004fe40005800000 */
[----:B------:R-:W-:Y:S02]  /*40c0*/  @!P1 FSEL R12, R12, RZ, !P2 ;  /* 0x000000ff0c0c9208 */ /* 0x000fe40005000000 */
[----:B------:R-:W-:Y:S01]  /*40d0*/  @!P1 FSEL R14, R14, RZ, !P4 ;  /* 0x000000ff0e0e9208 */ /* 0x000fe20006000000 */
[----:B0-----:R-:W-:Y:S01]  /*40e0*/  FMUL.FTZ R13, R17, R13 ;  /* 0x0000000d110d7220 */ /* 0x001fe20000410000 */
[----:B------:R-:W-:-:S02]  /*40f0*/  @!P1 ISETP.GE.AND P4, PT, R65, R68, PT ;  /* 0x000000444100920c */ /* 0x000fc40003f86270 */
[----:B------:R-:W-:Y:S01]  /*4100*/  @!P1 ISETP.GE.AND P3, PT, R67, R68, PT ;  /* 0x000000444300920c */ /* 0x000fe20003f66270 */
[----:B------:R-:W-:Y:S01]  /*4110*/  FFMA.FTZ R13, R16, R12, R13 ;  /* 0x0000000c100d7223 */ /* 0x000fe2000001000d */
[----:B---3--:R-:W-:Y:S02]  /*4120*/  @!P1 FSEL R21, R21, RZ, !P4 ;  /* 0x000000ff15159208 */ /* 0x008fe40006000000 */
[----:B------:R-:W-:Y:S01]  /*4130*/  @!P1 FSEL R20, R20, RZ, !P3 ;  /* 0x000000ff14149208 */ /* 0x000fe20005800000 */
[----:B------:R-:W-:Y:S01]  /*4140*/  FFMA.FTZ R14, R18, R14, R13 ;  /* 0x0000000e120e7223 */ /* 0x000fe2000001000d */
[----:B------:R-:W-:Y:S02]  /*4150*/  @!P1 VIADD R13, R65, 0x2 ;  /* 0x00000002410d9836 */ /* 0x000fe40000000000 */
[----:B------:R-:W-:-:S03]  /*4160*/  FMUL.FTZ R21, R17, R21 ;  /* 0x0000001511157220 */ /* 0x000fc60000410000 */
[----:B------:R-:W-:Y:S01]  /*4170*/  @!P1 ISETP.GE.AND P2, PT, R13, R68, PT ;  /* 0x000000440d00920c */ /* 0x000fe20003f46270 */
        /* <DEDUP_REMOVED lines=8> */
[C---:B------:R-:W-:Y:S02]  /*4200*/  @!P1 IADD3 R13, PT, PT, R65.reuse, 0x1, RZ ;  /* 0x00000001410d9810 */ /* 0x040fe40007ffe0ff */
[-C--:B------:R-:W-:Y:S01]  /*4210*/  @!P1 ISETP.GE.AND P3, PT, R65, R68.reuse, PT ;  /* 0x000000444100920c */ /* 0x080fe20003f66270 */
[----:B------:R-:W-:Y:S01]  /*4220*/  FADD.FTZ R60, R60, R15 ;  /* 0x0000000f3c3c7221 */ /* 0x000fe20000010000 */
[----:B------:R-:W-:Y:S01]  /*4230*/  @!P1 ISETP.GE.AND P4, PT, R13, R68, PT ;  /* 0x000000440d00920c */ /* 0x000fe20003f86270 */
[----:B------:R-:W-:Y:S01]  /*4240*/  @!P1 VIADD R13, R65, 0x2 ;  /* 0x00000002410d9836 */ /* 0x000fe20000000000 */
[----:B------:R-:W-:Y:S01]  /*4250*/  @!P1 FSEL R23, R23, RZ, !P2 ;  /* 0x000000ff17179208 */ /* 0x000fe20005000000 */
[----:B------:R-:W-:Y:S01]  /*4260*/  FFMA.FTZ R22, R18, R22, R21 ;  /* 0x0000001612167223 */ /* 0x000fe20000010015 */
[----:B------:R-:W-:-:S02]  /*4270*/  @!P1 ISETP.GE.AND P2, PT, R67, R68, PT ;  /* 0x000000444300920c */ /* 0x000fc40003f46270 */
[----:B------:R-:W-:Y:S02]  /*4280*/  @!P1 ISETP.GE.AND P5, PT, R13, R68, PT ;  /* 0x000000440d00920c */ /* 0x000fe40003fa6270 */
[----:B------:R-:W2:Y:S01]  /*4290*/  LDG.E.128.CONSTANT R12, desc[UR8][R72.64+0x600] ;  /* 0x00060008480c7981 */ /* 0x000ea2000c1e9d00 */
[----:B----4-:R-:W-:Y:S02]  /*42a0*/  @!P1 FSEL R25, R25, RZ, !P3 ;  /* 0x000000ff19199208 */ /* 0x010fe40005800000 */
[----:B------:R-:W-:-:S03]  /*42b0*/  @!P1 FSEL R24, R24, RZ, !P2 ;  /* 0x000000ff18189208 */ /* 0x000fc60005000000 */
[----:B------:R-:W-:Y:S01]  /*42c0*/  FMUL.FTZ R25, R17, R25 ;  /* 0x0000001911197220 */ /* 0x000fe20000410000 */
[----:B------:R-:W-:-:S03]  /*42d0*/  @!P1 FSEL R26, R26, RZ, !P4 ;  /* 0x000000ff1a1a9208 */ /* 0x000fc60006000000 */
[----:B------:R-:W-:Y:S01]  /*42e0*/  FFMA.FTZ R25, R16, R24, R25 ;  /* 0x0000001810197223 */ /* 0x000fe20000010019 */
[----:B------:R-:W-:-:S03]  /*42f0*/  @!P1 FSEL R27, R27, RZ, !P5 ;  /* 0x000000ff1b1b9208 */ /* 0x000fc60006800000 */
[----:B------:R-:W-:-:S04]  /*4300*/  FFMA.FTZ R26, R18, R26, R25 ;  /* 0x0000001a121a7223 */ /* 0x000fc80000010019 */
[----:B------:R-:W-:-:S04]  /*4310*/  FFMA.FTZ R27, R19, R27, R26 ;  /* 0x0000001b131b7223 */ /* 0x000fc8000001001a */
[----:B------:R-:W-:Y:S02]  /*4320*/  FADD.FTZ R58, R58, R27 ;  /* 0x0000001b3a3a7221 */ /* 0x000fe40000010000 */
[----:B------:R-:W3:Y:S01]  /*4330*/  LDG.E.128.CONSTANT R24, desc[UR8][R72.64+0x800] ;  /* 0x0008000848187981 */ /* 0x000ee2000c1e9d00 */
[-C--:B------:R-:W-:Y:S02]  /*4340*/  @!P1 ISETP.GE.AND P3, PT, R65, R68.reuse, PT ;  /* 0x000000444100920c */ /* 0x080fe40003f66270 */
[----:B------:R-:W-:Y:S02]  /*4350*/  @!P1 ISETP.GE.AND P2, PT, R67, R68, PT ;  /* 0x000000444300920c */ /* 0x000fe40003f46270 */
[----:B------:R-:W-:Y:S01]  /*4360*/  @!P1 IADD3 R21, PT, PT, R65, 0x1, RZ ;  /* 0x0000000141159810 */ /* 0x000fe20007ffe0ff */
[----:B------:R-:W-:-:S04]  /*4370*/  FFMA.FTZ R22, R19, R23, R22 ;  /* 0x0000001713167223 */ /* 0x000fc80000010016 */
[----:B------:R-:W-:Y:S01]  /*4380*/  FADD.FTZ R59, R59, R22 ;  /* 0x000000163b3b7221 */ /* 0x000fe20000010000 */
[----:B--2---:R-:W-:Y:S02]  /*4390*/  @!P1 FSEL R13, R13, RZ, !P3 ;  /* 0x000000ff0d0d9208 */ /* 0x004fe40005800000 */
[----:B------:R-:W-:Y:S02]  /*43a0*/  @!P1 ISETP.GE.AND P3, PT, R21, R68, PT ;  /* 0x000000441500920c */ /* 0x000fe40003f66270 */
[----:B------:R-:W-:Y:S01]  /*43b0*/  @!P1 FSEL R12, R12, RZ, !P2 ;  /* 0x000000ff0c0c9208 */ /* 0x000fe20005000000 */
[----:B------:R-:W-:Y:S01]  /*43c0*/  FMUL.FTZ R13, R17, R13 ;  /* 0x0000000d110d7220 */ /* 0x000fe20000410000 */
[----:B------:R-:W-:Y:S01]  /*43d0*/  @!P1 FSEL R14, R14, RZ, !P3 ;  /* 0x000000ff0e0e9208 */ /* 0x000fe20005800000 */
[----:B------:R-:W2:Y:S02]  /*43e0*/  LDG.E.128.CONSTANT R20, desc[UR8][R72.64+0xa00] ;  /* 0x000a000848147981 */ /* 0x000ea4000c1e9d00 */
[----:B------:R-:W-:-:S04]  /*43f0*/  FFMA.FTZ R13, R16, R12, R13 ;  /* 0x0000000c100d7223 */ /* 0x000fc8000001000d */
[----:B------:R-:W-:Y:S01]  /*4400*/  FFMA.FTZ R12, R18, R14, R13 ;  /* 0x0000000e120c7223 */ /* 0x000fe2000001000d */
[C---:B------:R-:W-:Y:S02]  /*4410*/  @!P1 IADD3 R13, PT, PT, R65.reuse, 0x2, RZ ;  /* 0x00000002410d9810 */ /* 0x040fe40007ffe0ff */
[-C--:B------:R-:W-:Y:S02]  /*4420*/  @!P1 ISETP.GE.AND P3, PT, R65, R68.reuse, PT ;  /* 0x000000444100920c */ /* 0x080fe40003f66270 */
[-C--:B------:R-:W-:Y:S02]  /*4430*/  @!P1 ISETP.GE.AND P2, PT, R13, R68.reuse, PT ;  /* 0x000000440d00920c */ /* 0x080fe40003f46270 */
[----:B------:R-:W-:Y:S02]  /*4440*/  @!P1 IADD3 R13, PT, PT, R65, 0x1, RZ ;  /* 0x00000001410d9810 */ /* 0x000fe40007ffe0ff */
[----:B------:R-:W-:Y:S02]  /*4450*/  @!P1 FSEL R15, R15, RZ, !P2 ;  /* 0x000000ff0f0f9208 */ /* 0x000fe40005000000 */
[----:B------:R-:W-:-:S02]  /*4460*/  @!P1 ISETP.GE.AND P2, PT, R67, R68, PT ;  /* 0x000000444300920c */ /* 0x000fc40003f46270 */
[----:B---3--:R-:W-:Y:S02]  /*4470*/  @!P1 FSEL R25, R25, RZ, !P3 ;  /* 0x000000ff19199208 */ /* 0x008fe40005800000 */
[-C--:B------:R-:W-:Y:S01]  /*4480*/  @!P1 ISETP.GE.AND P4, PT, R13, R68.reuse, PT ;  /* 0x000000440d00920c */ /* 0x080fe20003f86270 */
[----:B------:R-:W-:Y:S01]  /*4490*/  @!P1 VIADD R13, R65, 0x2 ;  /* 0x00000002410d9836 */ /* 0x000fe20000000000 */
[----:B------:R-:W-:Y:S01]  /*44a0*/  @!P1 FSEL R24, R24, RZ, !P2 ;  /* 0x000000ff18189208 */ /* 0x000fe20005000000 */
[----:B------:R-:W-:Y:S01]  /*44b0*/  FMUL.FTZ R25, R17, R25 ;  /* 0x0000001911197220 */ /* 0x000fe20000410000 */
[----:B------:R-:W-:Y:S02]  /*44c0*/  @!P1 FSEL R26, R26, RZ, !P4 ;  /* 0x000000ff1a1a9208 */ /* 0x000fe40006000000 */
[----:B------:R-:W-:Y:S01]  /*44d0*/  @!P1 ISETP.GE.AND P5, PT, R13, R68, PT ;  /* 0x000000440d00920c */ /* 0x000fe20003fa6270 */
[----:B------:R-:W-:-:S03]  /*44e0*/  FFMA.FTZ R25, R16, R24, R25 ;  /* 0x0000001810197223 */ /* 0x000fc60000010019 */
[----:B------:R-:W-:Y:S01]  /*44f0*/  @!P1 FSEL R27, R27, RZ, !P5 ;  /* 0x000000ff1b1b9208 */ /* 0x000fe20006800000 */
[----:B------:R-:W-:-:S04]  /*4500*/  FFMA.FTZ R26, R18, R26, R25 ;  /* 0x0000001a121a7223 */ /* 0x000fc80000010019 */
[----:B------:R-:W-:-:S04]  /*4510*/  FFMA.FTZ R27, R19, R27, R26 ;  /* 0x0000001b131b7223 */ /* 0x000fc8000001001a */
[----:B------:R-:W-:Y:S02]  /*4520*/  FADD.FTZ R54, R54, R27 ;  /* 0x0000001b36367221 */ /* 0x000fe40000010000 */
[----:B------:R-:W3:Y:S01]  /*4530*/  LDG.E.128.CONSTANT R24, desc[UR8][R72.64+0xc00] ;  /* 0x000c000848187981 */ /* 0x000ee2000c1e9d00 */
[CC--:B------:R-:W-:Y:S02]  /*4540*/  @!P1 ISETP.GE.AND P3, PT, R65.reuse, R68.reuse, PT ;  /* 0x000000444100920c */ /* 0x0c0fe40003f66270 */
[----:B------:R-:W-:Y:S02]  /*4550*/  @!P1 IADD3 R13, PT, PT, R65, 0x1, RZ ;  /* 0x00000001410d9810 */ /* 0x000fe40007ffe0ff */
[----:B------:R-:W-:Y:S01]  /*4560*/  @!P1 ISETP.GE.AND P2, PT, R67, R68, PT ;  /* 0x000000444300920c */ /* 0x000fe20003f46270 */
[----:B------:R-:W-:-:S04]  /*4570*/  FFMA.FTZ R12, R19, R15, R12 ;  /* 0x0000000f130c7223 */ /* 0x000fc8000001000c */
[----:B------:R-:W-:Y:S01]  /*4580*/  FADD.FTZ R55, R55, R12 ;  /* 0x0000000c37377221 */ /* 0x000fe20000010000 */
[----:B--2---:R-:W-:Y:S02]  /*4590*/  @!P1 FSEL R21, R21, RZ, !P3 ;  /* 0x000000ff15159208 */ /* 0x004fe40005800000 */
        /* <DEDUP_REMOVED lines=8> */
[-C--:B------:R-:W-:Y:S02]  /*4620*/  @!P1 ISETP.GE.AND P3, PT, R65, R68.reuse, PT ;  /* 0x000000444100920c */ /* 0x080fe40003f66270 */
[----:B------:R-:W-:Y:S02]  /*4630*/  @!P1 FSEL R23, R23, RZ, !P2 ;  /* 0x000000ff17179208 */ /* 0x000fe40005000000 */
[-C--:B------:R-:W-:Y:S02]  /*4640*/  @!P1 ISETP.GE.AND P5, PT, R13, R68.reuse, PT ;  /* 0x000000440d00920c */ /* 0x080fe40003fa6270 */
[----:B------:R-:W2:Y:S01]  /*4650*/  LDG.E.128.CONSTANT R12, desc[UR8][R72.64+0xe00] ;  /* 0x000e0008480c7981 */ /* 0x000ea2000c1e9d00 */
[----:B------:R-:W-:-:S02]  /*4660*/  @!P1 ISETP.GE.AND P2, PT, R67, R68, PT ;  /* 0x000000444300920c */ /* 0x000fc40003f46270 */
[----:B---3--:R-:W-:Y:S02]  /*4670*/  @!P1 FSEL R25, R25, RZ, !P3 ;  /* 0x000000ff19199208 */ /* 0x008fe40005800000 */
        /* <DEDUP_REMOVED lines=9> */
[----:B------:R-:W-:Y:S01]  /*4710*/  FMUL.FTZ R21, R17, R21 ;  /* 0x0000001511157220 */ /* 0x000fe20000410000 */
[----:B------:R-:W-:-:S03]  /*4720*/  @!P1 ISETP.GE.AND P3, PT, R65, R68, PT ;  /* 0x000000444100920c */ /* 0x000fc60003f66270 */
[----:B------:R-:W-:Y:S01]  /*4730*/  FFMA.FTZ R21, R16, R20, R21 ;  /* 0x0000001410157223 */ /* 0x000fe20000010015 */
[----:B------:R-:W-:-:S03]  /*4740*/  @!P1 ISETP.GE.AND P2, PT, R67, R68, PT ;  /* 0x000000444300920c */ /* 0x000fc60003f46270 */
[----:B------:R-:W-:Y:S01]  /*4750*/  FFMA.FTZ R20, R18, R22, R21 ;  /* 0x0000001612147223 */ /* 0x000fe20000010015 */
[----:B------:R-:W-:-:S03]  /*4760*/  @!P1 IADD3 R21, PT, PT, R65, 0x1, RZ ;  /* 0x0000000141159810 */ /* 0x000fc60007ffe0ff */
        /* <DEDUP_REMOVED lines=16> */
[----:B------:R-:W-:Y:S01]  /*4870*/  @!P1 ISETP.GE.AND P4, PT, R13, R68, PT ;  /* 0x000000440d00920c */ /* 0x000fe20003f86270 */
[----:B------:R-:W-:-:S05]  /*4880*/  @!P1 VIADD R13, R65, 0x2 ;  /* 0x00000002410d9836 */ /* 0x000fca0000000000 */
[----:B------:R-:W-:Y:S02]  /*4890*/  @!P1 ISETP.GE.AND P5, PT, R13, R68, PT ;  /* 0x000000440d00920c */ /* 0x000fe40003fa6270 */
        /* <DEDUP_REMOVED lines=267> */
[----:B------:R-:W-:Y:S01]  /*5950*/  @!P1 IADD3 R13, PT, PT, R65, 0x1, RZ ;  /* 0x00000001410d9810 */ /* 0x000fe20007ffe0ff */
[----:B------:R-:W-:Y:S01]  /*5960*/  FFMA.FTZ R12, R19, R15, R12 ;  /* 0x0000000f130c7223 */ /* 0x000fe2000001000c */
[----:B------:R-:W-:-:S03]  /*5970*/  @!P1 ISETP.GE.AND P2, PT, R67, R68, PT ;  /* 0x000000444300920c */ /* 0x000fc60003f46270 */
[----:B------:R-:W-:Y:S01]  /*5980*/  FADD.FTZ R35, R35, R12 ;  /* 0x0000000c23237221 */ /* 0x000fe20000010000 */
[-C--:B------:R-:W-:Y:S02]  /*5990*/  @!P1 ISETP.GE.AND P4, PT, R65, R68.reuse, PT ;  /* 0x000000444100920c */ /* 0x080fe40003f86270 */
[----:B--2---:R-:W-:Y:S02]  /*59a0*/  @!P1 FSEL R21, R21, RZ, !P3 ;  /* 0x000000ff15159208 */ /* 0x004fe40005800000 */
[-C--:B------:R-:W-:Y:S02]  /*59b0*/  @!P1 ISETP.GE.AND P3, PT, R13, R68.reuse, PT ;  /* 0x000000440d00920c */ /* 0x080fe40003f66270 */
[----:B------:R-:W-:Y:S02]  /*59c0*/  @!P1 IADD3 R13, PT, PT, R65, 0x2, RZ ;  /* 0x00000002410d9810 */ /* 0x000fe40007ffe0ff */
[----:B------:R-:W-:Y:S02]  /*59d0*/  @!P1 FSEL R22, R22, RZ, !P3 ;  /* 0x000000ff16169208 */ /* 0x000fe40005800000 */
[----:B------:R-:W-:-:S02]  /*59e0*/  @!P1 ISETP.GE.AND P3, PT, R13, R68, PT ;  /* 0x000000440d00920c */ /* 0x000fc40003f66270 */
[----:B------:R-:W-:-:S04]  /*59f0*/  @!P1 IADD3 R13, PT, PT, R65, 0x1, RZ ;  /* 0x00000001410d9810 */ /* 0x000fc80007ffe0ff */
[----:B------:R-:W-:Y:S01]  /*5a00*/  @!P1 ISETP.GE.AND P5, PT, R13, R68, PT ;  /* 0x000000440d00920c */ /* 0x000fe20003fa6270 */
[----:B------:R-:W-:Y:S01]  /*5a10*/  @!P1 VIADD R13, R65, 0x2 ;  /* 0x00000002410d9836 */ /* 0x000fe20000000000 */
[----:B------:R-:W-:-:S04]  /*5a20*/  @!P1 FSEL R20, R20, RZ, !P2 ;  /* 0x000000ff14149208 */ /* 0x000fc80005000000 */
[-C--:B------:R-:W-:Y:S02]  /*5a30*/  @!P1 ISETP.GE.AND P2, PT, R13, R68.reuse, PT ;  /* 0x000000440d00920c */ /* 0x080fe40003f46270 */
[----:B------:R-:W2:Y:S01]  /*5a40*/  LDG.E.128.CONSTANT R12, desc[UR8][R72.64+0x3600] ;  /* 0x00360008480c7981 */ /* 0x000ea2000c1e9d00 */
[----:B------:R-:W-:Y:S02]  /*5a50*/  @!P1 FSEL R23, R23, RZ, !P3 ;  /* 0x000000ff17179208 */ /* 0x000fe40005800000 */
        /* <DEDUP_REMOVED lines=20> */
[----:B------:R-:W-:Y:S02]  /*5ba0*/  @!P1 FSEL R12, R12, RZ, !P2 ;  /* 0x000000ff0c0c9208 */ /* 0x000fe40005000000 */
[-C--:B------:R-:W-:Y:S01]  /*5bb0*/  @!P1 ISETP.GE.AND P2, PT, R21, R68.reuse, PT ;  /* 0x000000441500920c */ /* 0x080fe20003f46270 */
[----:B------:R-:W-:Y:S01]  /*5bc0*/  FMUL.FTZ R13, R17, R13 ;  /* 0x0000000d110d7220 */ /* 0x000fe20000410000 */
[----:B------:R-:W-:Y:S01]  /*5bd0*/  @!P1 ISETP.GE.AND P3, PT, R65, R68, PT ;  /* 0x000000444100920c */ /* 0x000fe20003f66270 */
[----:B------:R-:W2:Y:S01]  /*5be0*/  LDG.E.128.CONSTANT R20, desc[UR8][R72.64+0x3a00] ;  /* 0x003a000848147981 */ /* 0x000ea2000c1e9d00 */
[----:B------:R-:W-:Y:S01]  /*5bf0*/  @!P1 FSEL R14, R14, RZ, !P2 ;  /* 0x000000ff0e0e9208 */ /* 0x000fe20005000000 */
[----:B------:R-:W-:-:S04]  /*5c00*/  FFMA.FTZ R13, R16, R12, R13 ;  /* 0x0000000c100d7223 */ /* 0x000fc8000001000d */
[----:B------:R-:W-:Y:S01]  /*5c10*/  FFMA.FTZ R12, R18, R14, R13 ;  /* 0x0000000e120c7223 */ /* 0x000fe2000001000d */
[----:B------:R-:W-:-:S04]  /*5c20*/  @!P1 IADD3 R13, PT, PT, R65, 0x2, RZ ;  /* 0x00000002410d9810 */ /* 0x000fc80007ffe0ff */
[----:B------:R-:W-:Y:S02]  /*5c30*/  @!P1 ISETP.GE.AND P2, PT, R13, R68, PT ;  /* 0x000000440d00920c */ /* 0x000fe40003f46270 */
[----:B------:R-:W-:-:S04]  /*5c40*/  @!P1 IADD3 R13, PT, PT, R65, 0x1, RZ ;  /* 0x00000001410d9810 */ /* 0x000fc80007ffe0ff */
[----:B------:R-:W-:Y:S01]  /*5c50*/  @!P1 ISETP.GE.AND P4, PT, R13, R68, PT ;  /* 0x000000440d00920c */ /* 0x000fe20003f86270 */
[----:B------:R-:W-:Y:S01]  /*5c60*/  @!P1 VIADD R13, R65, 0x2 ;  /* 0x00000002410d9836 */ /* 0x000fe20000000000 */
[----:B------:R-:W-:-:S04]  /*5c70*/  @!P1 FSEL R15, R15, RZ, !P2 ;  /* 0x000000ff0f0f9208 */ /* 0x000fc80005000000 */
[-C--:B------:R-:W-:Y:S02]  /*5c80*/  @!P1 ISETP.GE.AND P5, PT, R13, R68.reuse, PT ;  /* 0x000000440d00920c */ /* 0x080fe40003fa6270 */
[----:B------:R-:W-:Y:S02]  /*5c90*/  @!P1 IADD3 R13, PT, PT, R65, 0x1, RZ ;  /* 0x00000001410d9810 */ /* 0x000fe40007ffe0ff */
[----:B------:R-:W-:Y:S01]  /*5ca0*/  @!P1 ISETP.GE.AND P2, PT, R67, R68, PT ;  /* 0x000000444300920c */ /* 0x000fe20003f46270 */
[----:B------:R-:W-:-:S04]  /*5cb0*/  FFMA.FTZ R12, R19, R15, R12 ;  /* 0x0000000f130c7223 */ /* 0x000fc8000001000c */
[----:B------:R-:W-:Y:S01]  /*5cc0*/  FADD.FTZ R31, R31, R12 ;  /* 0x0000000c1f1f7221 */ /* 0x000fe20000010000 */
[----:B---3--:R-:W-:Y:S02]  /*5cd0*/  @!P1 FSEL R27, R27, RZ, !P5 ;  /* 0x000000ff1b1b9208 */ /* 0x008fe40006800000 */
[-C--:B------:R-:W-:Y:S02]  /*5ce0*/  @!P1 ISETP.GE.AND P5, PT, R13, R68.reuse, PT ;  /* 0x000000440d00920c */ /* 0x080fe40003fa6270 */
[----:B------:R-:W-:Y:S02]  /*5cf0*/  @!P1 IADD3 R13, PT, PT, R65, 0x2, RZ ;  /* 0x00000002410d9810 */ /* 0x000fe40007ffe0ff */
[----:B------:R-:W-:Y:S02]  /*5d00*/  @!P1 FSEL R25, R25, RZ, !P3 ;  /* 0x000000ff19199208 */ /* 0x000fe40005800000 */
[----:B------:R-:W-:Y:S02]  /*5d10*/  @!P1 FSEL R24, R24, RZ, !P2 ;  /* 0x000000ff18189208 */ /* 0x000fe40005000000 */
[----:B------:R-:W-:-:S02]  /*5d20*/  @!P1 ISETP.GE.AND P2, PT, R13, R68, PT ;  /* 0x000000440d00920c */ /* 0x000fc40003f46270 */
[----:B------:R-:W-:Y:S01]  /*5d30*/  @!P1 IADD3 R13, PT, PT, R65, 0x1, RZ ;  /* 0x00000001410d9810 */ /* 0x000fe20007ffe0ff */
[----:B------:R-:W-:Y:S01]  /*5d40*/  FMUL.FTZ R25, R17, R25 ;  /* 0x0000001911197220 */ /* 0x000fe20000410000 */
[----:B------:R-:W-:Y:S02]  /*5d50*/  @!P1 FSEL R26, R26, RZ, !P4 ;  /* 0x000000ff1a1a9208 */ /* 0x000fe40006000000 */
[----:B------:R-:W-:Y:S01]  /*5d60*/  @!P1 ISETP.GE.AND P3, PT, R13, R68, PT ;  /* 0x000000440d00920c */ /* 0x000fe20003f66270 */
[----:B------:R-:W-:Y:S01]  /*5d70*/  FFMA.FTZ R25, R16, R24, R25 ;  /* 0x0000001810197223 */ /* 0x000fe20000010019 */
[----:B------:R-:W3:Y:S03]  /*5d80*/  LDG.E.128.CONSTANT R12, desc[UR8][R72.64+0x3c00] ;  /* 0x003c0008480c7981 */ /* 0x000ee6000c1e9d00 */
[----:B------:R-:W-:-:S04]  /*5d90*/  FFMA.FTZ R26, R18, R26, R25 ;  /* 0x0000001a121a7223 */ /* 0x000fc80000010019 */
[----:B------:R-:W-:Y:S02]  /*5da0*/  FFMA.FTZ R69, R19, R27, R26 ;  /* 0x0000001b13457223 */ /* 0x000fe4000001001a */
[----:B------:R-:W4:Y:S01]  /*5db0*/  LDG.E.128.CONSTANT R24, desc[UR8][R72.64+0x3e00] ;  /* 0x003e000848187981 */ /* 0x000f22000c1e9d00 */
[-C--:B------:R-:W-:Y:S02]  /*5dc0*/  @!P1 ISETP.GE.AND P6, PT, R65, R68.reuse, PT ;  /* 0x000000444100920c */ /* 0x080fe40003fc6270 */
[-C--:B------:R-:W-:Y:S01]  /*5dd0*/  @!P1 ISETP.GE.AND P4, PT, R67, R68.reuse, PT ;  /* 0x000000444300920c */ /* 0x080fe20003f86270 */
[----:B------:R-:W-:Y:S01]  /*5de0*/  FADD.FTZ R30, R30, R69 ;  /* 0x000000451e1e7221 */ /* 0x000fe20000010000 */
[----:B--2---:R-:W-:Y:S02]  /*5df0*/  @!P1 FSEL R21, R21, RZ, !P6 ;  /* 0x000000ff15159208 */ /* 0x004fe40007000000 */
[----:B------:R-:W-:Y:S02]  /*5e00*/  @!P1 FSEL R22, R22, RZ, !P5 ;  /* 0x000000ff16169208 */ /* 0x000fe40006800000 */
[----:B------:R-:W-:Y:S01]  /*5e10*/  @!P1 ISETP.GE.AND P5, PT, R65, R68, PT ;  /* 0x000000444100920c */ /* 0x000fe20003fa6270 */
[----:B------:R-:W-:Y:S01]  /*5e20*/  FMUL.FTZ R21, R17, R21 ;  /* 0x0000001511157220 */ /* 0x000fe20000410000 */
[----:B------:R-:W-:-:S02]  /*5e30*/  @!P1 FSEL R20, R20, RZ, !P4 ;  /* 0x000000ff14149208 */ /* 0x000fc40006000000 */
[----:B------:R-:W-:-:S03]  /*5e40*/  @!P1 ISETP.GE.AND P4, PT, R67, R68, PT ;  /* 0x000000444300920c */ /* 0x000fc60003f86270 */
[----:B------:R-:W-:Y:S01]  /*5e50*/  FFMA.FTZ R21, R16, R20, R21 ;  /* 0x0000001410157223 */ /* 0x000fe20000010015 */
[----:B------:R-:W-:-:S03]  /*5e60*/  @!P1 ISETP.GE.AND P6, PT, R67, R68, PT ;  /* 0x000000444300920c */ /* 0x000fc60003fc6270 */
[----:B------:R-:W-:Y:S01]  /*5e70*/  FFMA.FTZ R22, R18, R22, R21 ;  /* 0x0000001612167223 */ /* 0x000fe20000010015 */
[----:B------:R-:W-:Y:S01]  /*5e80*/  @!P1 VIADD R21, R65, 0x1 ;  /* 0x0000000141159836 */ /* 0x000fe20000000000 */
[----:B------:R-:W-:-:S05]  /*5e90*/  @!P1 FSEL R23, R23, RZ, !P2 ;  /* 0x000000ff17179208 */ /* 0x000fca0005000000 */
[----:B------:R-:W-:-:S04]  /*5ea0*/  FFMA.FTZ R22, R19, R23, R22 ;  /* 0x0000001713167223 */ /* 0x000fc80000010016 */
[----:B------:R-:W-:Y:S01]  /*5eb0*/  FADD.FTZ R29, R29, R22 ;  /* 0x000000161d1d7221 */ /* 0x000fe20000010000 */
[----:B---3--:R-:W-:Y:S02]  /*5ec0*/  @!P1 FSEL R13, R13, RZ, !P5 ;  /* 0x000000ff0d0d9208 */ /* 0x008fe40006800000 */
[----:B------:R-:W-:Y:S02]  /*5ed0*/  @!P1 FSEL R12, R12, RZ, !P4 ;  /* 0x000000ff0c0c9208 */ /* 0x000fe40006000000 */
[----:B------:R-:W-:Y:S01]  /*5ee0*/  @!P1 ISETP.GE.AND P4, PT, R65, R68, PT ;  /* 0x000000444100920c */ /* 0x000fe20003f86270 */
[----:B------:R-:W-:Y:S01]  /*5ef0*/  FMUL.FTZ R13, R17, R13 ;  /* 0x0000000d110d7220 */ /* 0x000fe20000410000 */
[----:B------:R-:W-:-:S03]  /*5f00*/  @!P1 FSEL R14, R14, RZ, !P3 ;  /* 0x000000ff0e0e9208 */ /* 0x000fc60005800000 */
[----:B------:R-:W-:Y:S01]  /*5f10*/  FFMA.FTZ R13, R16, R12, R13 ;  /* 0x0000000c100d7223 */ /* 0x000fe2000001000d */
[----:B----4-:R-:W-:Y:S02]  /*5f20*/  @!P1 FSEL R25, R25, RZ, !P4 ;  /* 0x000000ff19199208 */ /* 0x010fe40006000000 */
[----:B------:R-:W-:Y:S01]  /*5f30*/  @!P1 ISETP.GE.AND P4, PT, R21, R68, PT ;  /* 0x000000441500920c */ /* 0x000fe20003f86270 */
[----:B------:R-:W-:Y:S01]  /*5f40*/  FFMA.FTZ R14, R18, R14, R13 ;  /* 0x0000000e120e7223 */ /* 0x000fe2000001000d */
[----:B------:R-:W-:Y:S01]  /*5f50*/  @!P1 FSEL R24, R24, RZ, !P6 ;  /* 0x000000ff18189208 */ /* 0x000fe20007000000 */
[----:B------:R-:W-:Y:S01]  /*5f60*/  FMUL.FTZ R17, R17, R25 ;  /* 0x0000001911117220 */ /* 0x000fe20000410000 */
[----:B------:R-:W-:Y:S02]  /*5f70*/  @!P1 IADD3 R13, PT, PT, R65, 0x2, RZ ;  /* 0x00000002410d9810 */ /* 0x000fe40007ffe0ff */
[----:B------:R-:W-:Y:S01]  /*5f80*/  @!P1 FSEL R26, R26, RZ, !P4 ;  /* 0x000000ff1a1a9208 */ /* 0x000fe20006000000 */
[----:B------:R-:W-:Y:S01]  /*5f90*/  FFMA.FTZ R17, R16, R24, R17 ;  /* 0x0000001810117223 */ /* 0x000fe20000010011 */
[----:B------:R-:W-:-:S02]  /*5fa0*/  @!P1 ISETP.GE.AND P3, PT, R13, R68, PT ;  /* 0x000000440d00920c */ /* 0x000fc40003f66270 */
[----:B------:R-:W-:Y:S01]  /*5fb0*/  @!P1 ISETP.GE.AND P4, PT, R13, R68, PT ;  /* 0x000000440d00920c */ /* 0x000fe20003f86270 */
[----:B------:R-:W-:Y:S01]  /*5fc0*/  FFMA.FTZ R18, R18, R26, R17 ;  /* 0x0000001a12127223 */ /* 0x000fe20000010011 */
[----:B------:R-:W-:Y:S02]  /*5fd0*/  @!P1 FSEL R15, R15, RZ, !P3 ;  /* 0x000000ff0f0f9208 */ /* 0x000fe40005800000 */
[----:B------:R-:W-:-:S03]  /*5fe0*/  @!P1 FSEL R27, R27, RZ, !P4 ;  /* 0x000000ff1b1b9208 */ /* 0x000fc60006000000 */
[C---:B------:R-:W-:Y:S02]  /*5ff0*/  FFMA.FTZ R15, R19.reuse, R15, R14 ;  /* 0x0000000f130f7223 */ /* 0x040fe4000001000e */
[----:B------:R-:W-:Y:S02]  /*6000*/  FFMA.FTZ R18, R19, R27, R18 ;  /* 0x0000001b13127223 */ /* 0x000fe40000010012 */
[----:B------:R-:W-:Y:S02]  /*6010*/  FADD.FTZ R28, R28, R15 ;  /* 0x0000000f1c1c7221 */ /* 0x000fe40000010000 */
[----:B------:R-:W-:-:S07]  /*6020*/  FADD.FTZ R11, R11, R18 ;  /* 0x000000120b0b7221 */ /* 0x000fce0000010000 */
.L_x_24301:
[----:B------:R-:W-:Y:S05]  /*6030*/  BSYNC.RECONVERGENT B1 ;  /* 0x0000000000017941 */ /* 0x000fea0003800200 */
.L_x_24300:
[----:B------:R-:W-:Y:S01]  /*6040*/  IADD3 R4, P1, PT, R4, 0x10, RZ ;  /* 0x0000001004047810 */ /* 0x000fe20007f3e0ff */
[----:B------:R-:W-:Y:S01]  /*6050*/  VIADD R65, R65, 0x40 ;  /* 0x0000004041417836 */ /* 0x000fe20000000000 */
[----:B------:R-:W-:Y:S02]  /*6060*/  MOV R14, R2 ;  /* 0x00000002000e7202 */ /* 0x000fe40000000f00 */
[----:B------:R-:W-:Y:S02]  /*6070*/  IADD3 R10, PT, PT, R10, 0x4, RZ ;  /* 0x000000040a0a7810 */ /* 0x000fe40007ffe0ff */
[----:B------:R-:W-:Y:S02]  /*6080*/  IADD3 R6, PT, PT, R6, 0x100, RZ ;  /* 0x0000010006067810 */ /* 0x000fe40007ffe0ff */
[----:B------:R-:W-:Y:S01]  /*6090*/  IADD3.X R9, PT, PT, RZ, R9, RZ, P1, !PT ;  /* 0x00000009ff097210 */ /* 0x000fe20000ffe4ff */
[----:B------:R-:W-:Y:S06]  /*60a0*/  @!P0 BRA `(.L_x_24302) ;  /* 0xffffffd800f08947 */ /* 0x000fec000383ffff */
.L_x_24299:
[----:B------:R-:W-:Y:S05]  /*60b0*/  BSYNC.RECONVERGENT B0 ;  /* 0x0000000000007941 */ /* 0x000fea0003800200 */
.L_x_24298:
[----:B------:R-:W1:Y:S01]  /*60c0*/  SHFL.BFLY PT, R3, R60, 0x2, 0x1f ;  /* 0x0c401f003c037f89 */ /* 0x000e6200000e0000 */
[----:B------:R-:W-:Y:S01]  /*60d0*/  LOP3.LUT P0, RZ, R57, 0x3, RZ, 0xc0, !PT ;  /* 0x0000000339ff7812 */ /* 0x000fe2000780c0ff */
[----:B------:R-:W-:Y:S02]  /*60e0*/  BSSY.RECONVERGENT B0, `(.L_x_24303) ;  /* 0x00000ab000007945 */ /* 0x000fe40003800200 */
[----:B------:R-:W2:Y:S04]  /*60f0*/  SHFL.BFLY PT, R2, R59, 0x2, 0x1f ;  /* 0x0c401f003b027f89 */ /* 0x000ea800000e0000 */
[----:B0-----:R-:W0:Y:S04]  /*6100*/  SHFL.BFLY PT, R7, R58, 0x2, 0x1f ;  /* 0x0c401f003a077f89 */ /* 0x001e2800000e0000 */
[----:B------:R-:W3:Y:S04]  /*6110*/  SHFL.BFLY PT, R6, R53, 0x2, 0x1f ;  /* 0x0c401f0035067f89 */ /* 0x000ee800000e0000 */
[----:B------:R-:W4:Y:S04]  /*6120*/  SHFL.BFLY PT, R14, R45, 0x2, 0x1f ;  /* 0x0c401f002d0e7f89 */ /* 0x000f2800000e0000 */
[----:B------:R-:W4:Y:S04]  /*6130*/  SHFL.BFLY PT, R4, R55, 0x2, 0x1f ;  /* 0x0c401f0037047f89 */ /* 0x000f2800000e0000 */
[----:B------:R-:W4:Y:S01]  /*6140*/  SHFL.BFLY PT, R9, R54, 0x2, 0x1f ;  /* 0x0c401f0036097f89 */ /* 0x000f2200000e0000 */
[----:B-1----:R-:W-:-:S03]  /*6150*/  FADD.FTZ R60, R3, R60 ;  /* 0x0000003c033c7221 */ /* 0x002fc60000010000 */
        /* <DEDUP_REMOVED lines=69> */
[----:B------:R-:W-:Y:S01]  /*65b0*/  FADD.FTZ R58, R58, R13 ;  /* 0x0000000d3a3a7221 */ /* 0x000fe20000010000 */
[----:B-1----:R-:W-:Y:S02]  /*65c0*/  FADD.FTZ R55, R55, R4 ;  /* 0x0000000437377221 */ /* 0x002fe40000010000 */
        /* <DEDUP_REMOVED lines=11> */
[----:B------:R-:W-:-:S03]  /*6680*/  SHF.R.U32.HI R14, RZ, 0x2, R61 ;  /* 0x00000002ff0e7819 */ /* 0x000fc6000001163d */
[----:B------:R-:W4:Y:S01]  /*6690*/  SHFL.BFLY PT, R20, R43, 0x1, 0x1f ;  /* 0x0c201f002b147f89 */ /* 0x000f2200000e0000 */
[----:B-1----:R-:W-:Y:S01]  /*66a0*/  FADD.FTZ R50, R50, R19 ;  /* 0x0000001332327221 */ /* 0x002fe20000010000 */
[----:B------:R-:W-:Y:S02]  /*66b0*/  LEA R5, R5, R14, 0x8 ;  /* 0x0000000e05057211 */ /* 0x000fe400078e40ff */
        /* <DEDUP_REMOVED lines=31> */
[----:B0-----:R-:W-:Y:S01]  /*68b0*/  FADD.FTZ R6, R33, R6 ;  /* 0x0000000621067221 */ /* 0x001fe20000010000 */
[----:B------:R-:W-:Y:S01]  /*68c0*/  BAR.SYNC.DEFER_BLOCKING 0x0 ;  /* 0x0000000000007b1d */ /* 0x000fe20000010000 */
[----:B---3--:R-:W-:Y:S01]  /*68d0*/  FADD.FTZ R9, R32, R9 ;  /* 0x0000000920097221 */ /* 0x008fe20000010000 */
[----:B----4-:R-:W-:Y:S01]  /*68e0*/  FADD.FTZ R4, R31, R4 ;  /* 0x000000041f047221 */ /* 0x010fe20000010000 */
[----:B------:R-:W-:Y:S01]  /*68f0*/  FADD.FTZ R7, R30, R7 ;  /* 0x000000071e077221 */ /* 0x000fe20000010000 */
[----:B------:R-:W-:Y:S01]  /*6900*/  FADD.FTZ R2, R29, R2 ;  /* 0x000000021d027221 */ /* 0x000fe20000010000 */
[----:B-1----:R-:W-:Y:S01]  /*6910*/  FADD.FTZ R3, R28, R3 ;  /* 0x000000031c037221 */ /* 0x002fe20000010000 */
        /* <DEDUP_REMOVED lines=39> */
.L_x_24304:
[----:B------:R-:W-:Y:S05]  /*6b90*/  BSYNC.RECONVERGENT B0 ;  /* 0x0000000000007941 */ /* 0x000fea0003800200 */
.L_x_24303:
        /* <DEDUP_REMOVED lines=77> */
.L_x_24306:
[----:B------:R-:W-:Y:S05]  /*7070*/  BSYNC.RECONVERGENT B0 ;  /* 0x0000000000007941 */ /* 0x000fea0003800200 */
.L_x_24305:
        /* <DEDUP_REMOVED lines=36> */
.L_x_24308:
[----:B------:R-:W-:Y:S05]  /*72c0*/  BSYNC.RECONVERGENT B0 ;  /* 0x0000000000007941 */ /* 0x000fea0003800200 */
.L_x_24307:
        /* <DEDUP_REMOVED lines=67> */
.L_x_24310:
[----:B------:R-:W-:Y:S05]  /*7700*/  BSYNC.RECONVERGENT B0 ;  /* 0x0000000000007941 */ /* 0x000fea0003800200 */
.L_x_24309:
        /* <DEDUP_REMOVED lines=12> */
[----:B-1----:R-:W-:-:S05]  /*77d0*/  IMAD.SHL.U32 R14, R14, 0x100, RZ ;  /* 0x000001000e0e7824 */ /* 0x002fca00078e00ff */
        /* <DEDUP_REMOVED lines=37> */
.L_x_24275:
        /* <DEDUP_REMOVED lines=8> */
.L_x_24312:
[----:B------:R-:W-:Y:S05]  /*7ab0*/  BSYNC B2 ;  /* 0x0000000000027941 */ /* 0x000fea0003800000 */
.L_x_24311:
[----:B------:R-:W-:Y:S01]  /*7ac0*/  MOV R5, R8 ;  /* 0x0000000800057202 */ /* 0x000fe20000000f00 */
[----:B------:R-:W-:Y:S06]  /*7ad0*/  BRA `(.L_x_24313) ;  /* 0xffffffa000807947 */ /* 0x000fec000383ffff */
.L_x_24277:
        /* <DEDUP_REMOVED lines=8> */
.L_x_24315:
[----:B------:R-:W-:Y:S05]  /*7b60*/  BSYNC B0 ;  /* 0x0000000000007941 */ /* 0x000fea0003800000 */
.L_x_24314:
        /* <DEDUP_REMOVED lines=8> */
.L_x_24316:
[----:B------:R-:W-:Y:S01]  /*7bf0*/  IMAD.MOV.U32 R9, RZ, RZ, 0x4 ;  /* 0x00000004ff097424 */ /* 0x000fe200078e00ff */
[----:B------:R-:W-:-:S04]  /*7c00*/  MOV R4, R8 ;  /* 0x0000000800047202 */ /* 0x000fc80000000f00 */
[----:B------:R-:W-:-:S04]  /*7c10*/  FMNMX.FTZ R4, R5, R4, !PT ;  /* 0x0000000405047209 */ /* 0x000fc80007810000 */
[----:B------:R-:W-:-:S07]  /*7c20*/  MOV R5, R4 ;  /* 0x0000000400057202 */ /* 0x000fce0000000f00 */
[----:B------:R-:W-:Y:S05]  /*7c30*/  WARPSYNC.COLLECTIVE R6, `(.L_x_24317) ;  /* 0x0000000006087348 */ /* 0x000fea0003c00000 */
[----:B------:R0:W1:Y:S02]  /*7c40*/  SHFL.BFLY P2, R8, R5, R9, R10 ;  /* 0x0c00000905087389 */ /* 0x000064000004000a */
[----:B01----:R-:W-:Y:S05]  /*7c50*/  ENDCOLLECTIVE ;  /* 0x000000000000791b */ /* 0x003fea0003800000 */
.L_x_24317:
[----:B------:R-:W-:Y:S01]  /*7c60*/  HFMA2 R9, -RZ, RZ, 0, 1.1920928955078125e-07 ;  /* 0x00000002ff097431 */ /* 0x000fe200000001ff */
[----:B------:R-:W-:-:S04]  /*7c70*/  MOV R7, R8 ;  /* 0x0000000800077202 */ /* 0x000fc80000000f00 */
[----:B------:R-:W-:-:S04]  /*7c80*/  FMNMX.FTZ R7, R4, R7, !PT ;  /* 0x0000000704077209 */ /* 0x000fc80007810000 */
[----:B------:R-:W-:-:S07]  /*7c90*/  MOV R5, R7 ;  /* 0x0000000700057202 */ /* 0x000fce0000000f00 */
[----:B------:R-:W-:Y:S05]  /*7ca0*/  WARPSYNC.COLLECTIVE R6, `(.L_x_24318) ;  /* 0x0000000006087348 */ /* 0x000fea0003c00000 */
[----:B------:R0:W1:Y:S02]  /*7cb0*/  SHFL.BFLY P2, R8, R5, R9, R10 ;  /* 0x0c00000905087389 */ /* 0x000064000004000a */
[----:B01----:R-:W-:Y:S05]  /*7cc0*/  ENDCOLLECTIVE ;  /* 0x000000000000791b */ /* 0x003fea0003800000 */
.L_x_24318:
[----:B------:R-:W-:Y:S05]  /*7cd0*/  BRA `(.L_x_24319) ;  /* 0xffffffa000807947 */ /* 0x000fea000383ffff */
.L_x_24320:
        /* <DEDUP_REMOVED lines=10> */
.L_x_26031:


//--------------------- .text._ZN4vllm25paged_attention_v1_kernelIffLi192ELi16ELi128ELNS_18Fp8KVCacheDataTypeE0ELb1EEEvPT_PKS2_PKT0_S8_ifPKiSA_iPKfiiiSC_SC_iiiii --------------------------
	.section	.text._ZN4vllm25paged_attention_v1_kernelIffLi192ELi16ELi128ELNS_18Fp8KVCacheDataTypeE0ELb1EEEvPT_PKS2_PKT0_S8_ifPKiSA_iPKfiiiSC_SC_iiiii,"ax",@progbits
	.align	128
        .global         _ZN4vllm25paged_attention_v1_kernelIffLi192ELi16ELi128ELNS_18Fp8KVCacheDataTypeE0ELb1EEEvPT_PKS2_PKT0_S8_ifPKiSA_iPKfiiiSC_SC_iiiii
        .type           _ZN4vllm25paged_attention_v1_kernelIffLi192ELi16ELi128ELNS_18Fp8KVCacheDataTypeE0ELb1EEEvPT_PKS2_PKT0_S8_ifPKiSA_iPKfiiiSC_SC_iiiii,@function
        .size           _ZN4vllm25paged_attention_v1_kernelIffLi192ELi16ELi128ELNS_18Fp8KVCacheDataTypeE0ELb1EEEvPT_PKS2_PKT0_S8_ifPKiSA_iPKfiiiSC_SC_iiiii,(.L_x_26032 - _ZN4vllm25paged_attention_v1_kernelIffLi192ELi16ELi128ELNS_18Fp8KVCacheDataTypeE0ELb1EEEvPT_PKS2_PKT0_S8_ifPKiSA_iPKfiiiSC_SC_iiiii)
        .other          _ZN4vllm25paged_attention_v1_kernelIffLi192ELi16ELi128ELNS_18Fp8KVCacheDataTypeE0ELb1EEEvPT_PKS2_PKT0_S8_ifPKiSA_iPKfiiiSC_SC_iiiii,@"STO_CUDA_ENTRY STV_DEFAULT"
_ZN4vllm25paged_attention_v1_kernelIffLi192ELi16ELi128ELNS_18Fp8KVCacheDataTypeE0ELb1EEEvPT_PKS2_PKT0_S8_ifPKiSA_iPKfiiiSC_SC_iiiii:
.text._ZN4vllm25paged_attention_v1_kernelIffLi192ELi16ELi128ELNS_18Fp8KVCacheDataTypeE0ELb1EEEvPT_PKS2_PKT0_S8_ifPKiSA_iPKfiiiSC_SC_iiiii:
        /* <DEDUP_REMOVED lines=8> */
[----:B------:R-:W4:Y:S08]  /*0080*/  LDC R7, c[0x0][0x3a0] ;  /* 0x0000e800ff077b82 */ /* 0x000f300000000800 */
[----:B------:R-:W4:Y:S01]  /*0090*/  LDC R57, c[0x0][0x370] ;  /* 0x0000dc00ff397b82 */ /* 0x000f220000000800 */
[----:B------:R-:W-:-:S07]  /*00a0*/  HFMA2 R68, -RZ, RZ, 0, 0 ;  /* 0x00000000ff447431 */ /* 0x000fce00000001ff */
[----:B------:R-:W4:Y:S01]  /*00b0*/  LDC R15, c[0x0][0x3f4] ;  /* 0x0000fd00ff0f7b82 */ /* 0x000f220000000800 */
[C---:B0-----:R-:W-:Y:S01]  /*00c0*/  IMAD.WIDE.U32 R70, R59.reuse, 0x4, R70 ;  /* 0x000000043b467825 */ /* 0x041fe200078e0046 */
[----:B------:R-:W0:Y:S01]  /*00d0*/  S2R R14, SR_CgaCtaId ;  /* 0x00000000000e7919 */ /* 0x000e220000008800 */
[----:B--2---:R-:W-:Y:S01]  /*00e0*/  ISETP.GT.U32.AND P1, PT, R6, 0x5f, PT ;  /* 0x0000005f0600780c */ /* 0x004fe20003f24070 */
[----:B------:R-:W2:Y:S03]  /*00f0*/  LDCU UR5, c[0x0][0x3e8] ;  /* 0x00007d00ff0577ac */ /* 0x000ea60008000800 */
[----:B-1----:R-:W2:Y:S01]  /*0100*/  LDG.E.CONSTANT R70, desc[UR6][R70.64] ;  /* 0x0000000646467981 */ /* 0x002ea2000c1e9900 */
[----:B---3--:R-:W-:Y:S01]  /*0110*/  IMAD R0, R59, UR4, RZ ;  /* 0x000000043b007c24 */ /* 0x008fe2000f8e02ff */
[----:B----4-:R-:W-:Y:S01]  /*0120*/  ISETP.NE.U32.AND P0, PT, R4, RZ, PT ;  /* 0x000000ff0400720c */ /* 0x010fe20003f05070 */
[----:B------:R-:W1:Y:S01]  /*0130*/  LDC R16, c[0x0][0x3f8] ;  /* 0x0000fe00ff107b82 */ /* 0x000e620000000800 */
[----:B------:R-:W-:Y:S01]  /*0140*/  IABS R11, R7 ;  /* 0x00000007000b7213 */ /* 0x000fe20000000000 */
[----:B------:R-:W3:Y:S01]  /*0150*/  LDCU UR4, c[0x0][0x3b8] ;  /* 0x00007700ff0477ac */ /* 0x000ee20008000800 */
[----:B------:R-:W-:-:S03]  /*0160*/  ISETP.NE.AND.EX P0, PT, R5, RZ, PT, P0 ;  /* 0x000000ff0500720c */ /* 0x000fc60003f05300 */
[----:B------:R-:W-:Y:S01]  /*0170*/  @!P1 IMAD R2, R58, 0xc0, RZ ;  /* 0x000000c03a029824 */ /* 0x000fe200078e02ff */
[----:B------:R-:W-:Y:S01]  /*0180*/  @!P1 SHF.L.U32 R3, R6, 0x1, RZ ;  /* 0x0000000106039819 */ /* 0x000fe200000006ff */
[----:B------:R-:W4:Y:S01]  /*0190*/  @!P1 LDC.64 R8, c[0x0][0x388] ;  /* 0x0000e200ff089b82 */ /* 0x000f220000000a00 */
[----:B------:R-:W0:Y:S02]  /*01a0*/  LDCU UR8, c[0x0][0x3ec] ;  /* 0x00007d80ff0877ac */ /* 0x000e240008000800 */
[----:B------:R-:W-:Y:S02]  /*01b0*/  @!P1 IADD3 R2, P2, P3, R3, R0, R2 ;  /* 0x0000000003029210 */ /* 0x000fe40007b5e002 */
[----:B------:R-:W-:Y:S01]  /*01c0*/  SHF.R.S32.HI R0, RZ, 0x1f, R0 ;  /* 0x0000001fff007819 */ /* 0x000fe20000011400 */
[----:B------:R-:W0:Y:S03]  /*01d0*/  LDCU UR9, c[0x0][0x3d0] ;  /* 0x00007a00ff0977ac */ /* 0x000e260008000800 */
[----:B------:R-:W-:Y:S01]  /*01e0*/  @!P1 IADD3.X R0, PT, PT, RZ, R0, RZ, P2, P3 ;  /* 0x00000000ff009210 */ /* 0x000fe200017e64ff */
[----:B------:R-:W0:Y:S01]  /*01f0*/  LDCU UR10, c[0x0][0x3cc] ;  /* 0x00007980ff0a77ac */ /* 0x000e220008000800 */
[----:B------:R-:W0:Y:S01]  /*0200*/  LDCU UR11, c[0x0][0x3a4] ;  /* 0x00007480ff0b77ac */ /* 0x000e220008000800 */
[----:B------:R-:W0:Y:S01]  /*0210*/  LDCU.64 UR12, c[0x0][0x390] ;  /* 0x00007200ff0c77ac */ /* 0x000e220008000a00 */
[----:B----4-:R-:W-:-:S04]  /*0220*/  @!P1 LEA R4, P2, R2, R8, 0x2 ;  /* 0x0000000802049211 */ /* 0x010fc800078410ff */
[----:B------:R-:W-:Y:S02]  /*0230*/  @!P1 LEA.HI.X R5, R2, R9, R0, 0x2, P2 ;  /* 0x0000000902059211 */ /* 0x000fe400010f1400 */
[----:B------:R-:W4:Y:S04]  /*0240*/  @P0 LDC.64 R2, c[0x0][0x3c0] ;  /* 0x0000f000ff020b82 */ /* 0x000f280000000a00 */
[----:B------:R-:W3:Y:S01]  /*0250*/  @!P1 LDG.E.64.CONSTANT R4, desc[UR6][R4.64] ;  /* 0x0000000604049981 */ /* 0x000ee2000c1e9b00 */
[----:B------:R-:W0:Y:S08]  /*0260*/  I2F.RP R0, R11 ;  /* 0x0000000b00007306 */ /* 0x000e300000209400 */
[----:B0-----:R-:W0:Y:S01]  /*0270*/  MUFU.RCP R0, R0 ;  /* 0x0000000000007308 */ /* 0x001e220000001000 */
[----:B----4-:R-:W-:-:S05]  /*0280*/  @P0 IMAD.WIDE.U32 R2, R58, 0x4, R2 ;  /* 0x000000043a020825 */ /* 0x010fca00078e0002 */
[----:B------:R4:W5:Y:S01]  /*0290*/  @P0 LDG.E.CONSTANT R68, desc[UR6][R2.64] ;  /* 0x0000000602440981 */ /* 0x000962000c1e9900 */
[----:B------:R-:W-:Y:S01]  /*02a0*/  SHF.R.U32.HI R69, RZ, 0x5, R6 ;  /* 0x00000005ff457819 */ /* 0x000fe20000011606 */
[----:B------:R-:W-:Y:S01]  /*02b0*/  BSSY B0, `(.L_x_24321) ;  /* 0x0000181000007945 */ /* 0x000fe20003800000 */
[----:B------:R-:W-:Y:S01]  /*02c0*/  MOV R64, 0xff7fffff ;  /* 0xff7fffff00407802 */ /* 0x000fe20000000f00 */
[----:B0-----:R-:W-:Y:S01]  /*02d0*/  VIADD R8, R0, 0xffffffe ;  /* 0x0ffffffe00087836 */ /* 0x001fe20000000000 */
[----:B----4-:R-:W-:-:S03]  /*02e0*/  IABS R2, R57 ;  /* 0x0000003900027213 */ /* 0x010fc60000000000 */
[----:B------:R0:W4:Y:S02]  /*02f0*/  F2I.FTZ.U32.TRUNC.NTZ R9, R8 ;  /* 0x0000000800097305 */ /* 0x000124000021f000 */
[----:B0-----:R-:W-:Y:S02]  /*0300*/  MOV R8, RZ ;  /* 0x000000ff00087202 */ /* 0x001fe40000000f00 */
[----:B----4-:R-:W-:-:S05]  /*0310*/  IADD3 R10, PT, PT, RZ, -R9, RZ ;  /* 0x80000009ff0a7210 */ /* 0x010fca0007ffe0ff */
[----:B------:R-:W-:-:S04]  /*0320*/  IMAD R13, R10, R11, RZ ;  /* 0x0000000b0a0d7224 */ /* 0x000fc800078e02ff */
        /* <DEDUP_REMOVED lines=11> */
[----:B------:R-:W-:-:S05]  /*03e0*/  IABS R0, R15 ;  /* 0x0000000f00007213 */ /* 0x000fca0000000000 */
[----:B------:R-:W-:-:S05]  /*03f0*/  @P0 VIADD R9, R9, 0x1 ;  /* 0x0000000109090836 */ /* 0x000fca0000000000 */
[----:B------:R-:W-:Y:S02]  /*0400*/  MOV R17, R9 ;  /* 0x0000000900117202 */ /* 0x000fe40000000f00 */
[----:B------:R-:W0:Y:S02]  /*0410*/  I2F.RP R9, R0 ;  /* 0x0000000000097306 */ /* 0x000e240000209400 */
[----:B------:R-:W-:Y:S02]  /*0420*/  @!P3 IADD3 R17, PT, PT, -R17, RZ, RZ ;  /* 0x000000ff1111b210 */ /* 0x000fe40007ffe1ff */
[----:B------:R-:W-:-:S04]  /*0430*/  @!P2 LOP3.LUT R17, RZ, R7, RZ, 0x33, !PT ;  /* 0x00000007ff11a212 */ /* 0x000fc800078e33ff */
[----:B------:R-:W-:-:S04]  /*0440*/  IABS R12, R17 ;  /* 0x00000011000c7213 */ /* 0x000fc80000000000 */
[----:B------:R-:W4:Y:S08]  /*0450*/  I2F.RP R8, R12 ;  /* 0x0000000c00087306 */ /* 0x000f300000209400 */
[----:B0-----:R-:W0:Y:S08]  /*0460*/  MUFU.RCP R9, R9 ;  /* 0x0000000900097308 */ /* 0x001e300000001000 */
[----:B----4-:R-:W4:Y:S01]  /*0470*/  MUFU.RCP R8, R8 ;  /* 0x0000000800087308 */ /* 0x010f220000001000 */
[----:B0-----:R-:W-:-:S02]  /*0480*/  IADD3 R66, PT, PT, R9, 0xffffffe, RZ ;  /* 0x0ffffffe09427810 */ /* 0x001fc40007ffe0ff */
[----:B------:R-:W-:-:S05]  /*0490*/  IABS R9, R58 ;  /* 0x0000003a00097213 */ /* 0x000fca0000000000 */
[----:B------:R0:W-:Y:S01]  /*04a0*/  F2I.FTZ.U32.TRUNC.NTZ R67, R66 ;  /* 0x0000004200437305 */ /* 0x0001e2000021f000 */
[----:B----4-:R-:W-:Y:S01]  /*04b0*/  VIADD R2, R8, 0xffffffe ;  /* 0x0ffffffe08027836 */ /* 0x010fe20000000000 */
[----:B------:R-:W-:-:S06]  /*04c0*/  IABS R8, R17 ;  /* 0x0000001100087213 */ /* 0x000fcc0000000000 */
[----:B------:R4:W1:Y:S01]  /*04d0*/  F2I.FTZ.U32.TRUNC.NTZ R3, R2 ;  /* 0x0000000200037305 */ /* 0x000862000021f000 */
[----:B0-----:R-:W-:Y:S02]  /*04e0*/  HFMA2 R66, -RZ, RZ, 0, 0 ;  /* 0x00000000ff427431 */ /* 0x001fe400000001ff */
[----:B----4-:R-:W-:Y:S01]  /*04f0*/  IMAD.MOV.U32 R2, RZ, RZ, RZ ;  /* 0x000000ffff027224 */ /* 0x010fe200078e00ff */
[----:B-1----:R-:W-:-:S05]  /*0500*/  IADD3 R11, PT, PT, RZ, -R3, RZ ;  /* 0x80000003ff0b7210 */ /* 0x002fca0007ffe0ff */
[----:B------:R-:W-:-:S04]  /*0510*/  IMAD R11, R11, R12, RZ ;  /* 0x0000000c0b0b7224 */ /* 0x000fc800078e02ff */
[----:B------:R-:W-:Y:S01]  /*0520*/  IMAD.HI.U32 R3, R3, R11, R2 ;  /* 0x0000000b03037227 */ /* 0x000fe200078e0002 */
[----:B------:R-:W-:-:S03]  /*0530*/  IADD3 R11, PT, PT, RZ, -R8, RZ ;  /* 0x80000008ff0b7210 */ /* 0x000fc60007ffe0ff */
[----:B------:R-:W-:Y:S02]  /*0540*/  IMAD R8, R67, R0, RZ ;  /* 0x0000000043087224 */ /* 0x000fe400078e02ff */
[----:B------:R-:W-:-:S04]  /*0550*/  IMAD.HI.U32 R2, R3, R9, RZ ;  /* 0x0000000903027227 */ /* 0x000fc800078e00ff */
[----:B------:R-:W-:Y:S01]  /*0560*/  IMAD R3, R2, R11, R9 ;  /* 0x0000000b02037224 */ /* 0x000fe200078e0209 */
[----:B------:R-:W-:Y:S01]  /*0570*/  MOV R9, 0x400 ;  /* 0x0000040000097802 */ /* 0x000fe20000000f00 */
[----:B------:R-:W-:-:S03]  /*0580*/  IMAD.MOV R13, RZ, RZ, -R8 ;  /* 0x000000ffff0d7224 */ /* 0x000fc600078e0a08 */
[----:B------:R-:W-:Y:S01]  /*0590*/  ISETP.GT.U32.AND P3, PT, R12, R3, PT ;  /* 0x000000030c00720c */ /* 0x000fe20003f64070 */
[----:B------:R-:W-:Y:S01]  /*05a0*/  IMAD.HI.U32 R66, R67, R13, R66 ;  /* 0x0000000d43427227 */ /* 0x000fe200078e0042 */
[----:B------:R-:W-:-:S11]  /*05b0*/  MOV R67, R0 ;  /* 0x0000000000437202 */ /* 0x000fd60000000f00 */
[-C--:B------:R-:W-:Y:S02]  /*05c0*/  @!P3 IADD3 R3, PT, PT, R3, -R12.reuse, RZ ;  /* 0x8000000c0303b210 */ /* 0x080fe40007ffe0ff */
[----:B------:R-:W-:Y:S02]  /*05d0*/  @!P3 IADD3 R2, PT, PT, R2, 0x1, RZ ;  /* 0x000000010202b810 */ /* 0x000fe40007ffe0ff */
[----:B------:R-:W-:Y:S02]  /*05e0*/  ISETP.GE.U32.AND P2, PT, R3, R12, PT ;  /* 0x0000000c0300720c */ /* 0x000fe40003f46070 */
[----:B------:R-:W-:Y:S02]  /*05f0*/  LOP3.LUT R3, R58, R17, RZ, 0x3c, !PT ;  /* 0x000000113a037212 */ /* 0x000fe400078e3cff */
[----:B------:R-:W-:Y:S02]  /*0600*/  ISETP.NE.AND P3, PT, R17, RZ, PT ;  /* 0x000000ff1100720c */ /* 0x000fe40003f65270 */
[----:B------:R-:W-:-:S02]  /*0610*/  ISETP.GE.AND P4, PT, R3, RZ, PT ;  /* 0x000000ff0300720c */ /* 0x000fc40003f86270 */
[----:B------:R-:W-:-:S05]  /*0620*/  LOP3.LUT R3, R6, 0x1, RZ, 0xc0, !PT ;  /* 0x0000000106037812 */ /* 0x000fca00078ec0ff */
[----:B------:R-:W-:-:S06]  /*0630*/  @P2 VIADD R2, R2, 0x1 ;  /* 0x0000000102022836 */ /* 0x000fcc0000000000 */
[----:B------:R-:W-:Y:S02]  /*0640*/  @!P4 IADD3 R2, PT, PT, -R2, RZ, RZ ;  /* 0x000000ff0202c210 */ /* 0x000fe40007ffe1ff */
[----:B------:R-:W-:Y:S02]  /*0650*/  @!P3 LOP3.LUT R2, RZ, R17, RZ, 0x33, !PT ;  /* 0x00000011ff02b212 */ /* 0x000fe400078e33ff */
[----:B------:R-:W-:Y:S02]  /*0660*/  ISETP.GE.AND P4, PT, R16, RZ, PT ;  /* 0x000000ff1000720c */ /* 0x000fe40003f86270 */
[----:B--2---:R-:W-:-:S04]  /*0670*/  IADD3 R10, PT, PT, R70, -0x1, RZ ;  /* 0xffffffff460a7810 */ /* 0x004fc80007ffe0ff */
[----:B------:R-:W-:-:S07]  /*0680*/  IABS R8, R10 ;  /* 0x0000000a00087213 */ /* 0x000fce0000000000 */
[----:B------:R-:W-:Y:S01]  /*0690*/  @!P4 IMAD R7, R7, UR5, R2 ;  /* 0x000000050707cc24 */ /* 0x000fe2000f8e0202 */
[----:B------:R-:W-:Y:S01]  /*06a0*/  LOP3.LUT R12, R10, R15, RZ, 0x3c, !PT ;  /* 0x0000000f0a0c7212 */ /* 0x000fe200078e3cff */
[----:B------:R-:W-:Y:S01]  /*06b0*/  @P4 IMAD R65, R57, UR5, R58 ;  /* 0x0000000539414c24 */ /* 0x000fe2000f8e023a */
[----:B------:R-:W-:Y:S01]  /*06c0*/  MOV R13, R8 ;  /* 0x00000008000d7202 */ /* 0x000fe20000000f00 */
[----:B------:R-:W-:Y:S01]  /*06d0*/  @!P4 IMAD.MOV R7, RZ, RZ, -R7 ;  /* 0x000000ffff07c224 */ /* 0x000fe200078e0a07 */
[----:B------:R-:W-:Y:S01]  /*06e0*/  ISETP.GE.AND P3, PT, R12, RZ, PT ;  /* 0x000000ff0c00720c */ /* 0x000fe20003f66270 */
[----:B------:R-:W-:Y:S02]  /*06f0*/  @P4 IMAD R65, R65, R16, 0x1 ;  /* 0x0000000141414424 */ /* 0x000fe400078e0210 */
[----:B------:R-:W-:-:S04]  /*0700*/  IMAD.HI.U32 R11, R66, R13, RZ ;  /* 0x0000000d420b7227 */ /* 0x000fc800078e00ff */
[----:B------:R-:W-:Y:S02]  /*0710*/  IMAD.MOV R8, RZ, RZ, -R11 ;  /* 0x000000ffff087224 */ /* 0x000fe400078e0a0b */
[----:B------:R-:W-:Y:S02]  /*0720*/  @!P4 IMAD R65, R16, R7, 0x1 ;  /* 0x000000011041c424 */ /* 0x000fe400078e0207 */
[----:B------:R-:W-:Y:S01]  /*0730*/  IMAD R13, R0, R8, R13 ;  /* 0x00000008000d7224 */ /* 0x000fe200078e020d */
[----:B------:R-:W-:Y:S01]  /*0740*/  LEA R8, R14, R9, 0x18 ;  /* 0x000000090e087211 */ /* 0x000fe200078ec0ff */
[----:B---3--:R-:W-:-:S03]  /*0750*/  IMAD R7, R59, UR4, RZ ;  /* 0x000000043b077c24 */ /* 0x008fc6000f8e02ff */
[----:B------:R-:W-:Y:S01]  /*0760*/  ISETP.GT.U32.AND P0, PT, R0, R13, PT ;  /* 0x0000000d0000720c */ /* 0x000fe20003f04070 */
[----:B------:R-:W-:Y:S01]  /*0770*/  IMAD R3, R3, 0x180, R8 ;  /* 0x0000018003037824 */ /* 0x000fe200078e0208 */
[----:B------:R-:W-:-:S05]  /*0780*/  SHF.R.U32.HI R8, RZ, 0x1, R6 ;  /* 0x00000001ff087819 */ /* 0x000fca0000011606 */
[----:B------:R-:W-:Y:S01]  /*0790*/  @!P1 IMAD R10, R8, 0x8, R3 ;  /* 0x00000008080a9824 */ /* 0x000fe200078e0203 */
[----:B------:R-:W-:-:S04]  /*07a0*/  IADD3 R3, PT, PT, R70, 0xf, RZ ;  /* 0x0000000f46037810 */ /* 0x000fc80007ffe0ff */
[----:B------:R-:W-:Y:S02]  /*07b0*/  SHF.R.S32.HI R12, RZ, 0x1f, R3 ;  /* 0x0000001fff0c7819 */ /* 0x000fe40000011403 */
[-C--:B------:R-:W-:Y:S02]  /*07c0*/  @!P0 IADD3 R13, PT, PT, R13, -R0.reuse, RZ ;  /* 0x800000000d0d8210 */ /* 0x080fe40007ffe0ff */
[----:B------:R-:W-:Y:S02]  /*07d0*/  LEA.HI R12, R12, R3, RZ, 0x4 ;  /* 0x000000030c0c7211 */ /* 0x000fe400078f20ff */
[----:B------:R-:W-:Y:S01]  /*07e0*/  ISETP.GE.U32.AND P2, PT, R13, R0, PT ;  /* 0x000000000d00720c */ /* 0x000fe20003f46070 */
[----:B------:R0:W-:Y:S01]  /*07f0*/  @!P1 STS.64 [R10], R4 ;  /* 0x000000040a009388 */ /* 0x0001e20000000a00 */
[----:B------:R-:W-:Y:S02]  /*0800*/  SHF.R.S32.HI R12, RZ, 0x4, R12 ;  /* 0x00000004ff0c7819 */ /* 0x000fe4000001140c */
[----:B------:R-:W-:Y:S01]  /*0810*/  @!P0 IADD3 R11, PT, PT, R11, 0x1, RZ ;  /* 0x000000010b0b8810 */ /* 0x000fe20007ffe0ff */
[----:B------:R-:W-:Y:S01]  /*0820*/  BAR.SYNC.DEFER_BLOCKING 0x0 ;  /* 0x0000000000007b1d */ /* 0x000fe20000010000 */
[----:B------:R-:W-:-:S02]  /*0830*/  ISETP.GE.AND P1, PT, R69, R12, PT ;  /* 0x0000000c4500720c */ /* 0x000fc40003f26270 */
[----:B------:R-:W-:-:S05]  /*0840*/  ISETP.NE.AND P0, PT, R15, RZ, PT ;  /* 0x000000ff0f00720c */ /* 0x000fca0003f05270 */
[----:B------:R-:W-:-:S05]  /*0850*/  @P2 VIADD R11, R11, 0x1 ;  /* 0x000000010b0b2836 */ /* 0x000fca0000000000 */
[----:B------:R-:W-:-:S04]  /*0860*/  MOV R3, R11 ;  /* 0x0000000b00037202 */ /* 0x000fc80000000f00 */
[----:B------:R-:W-:Y:S02]  /*0870*/  @!P3 IADD3 R3, PT, PT, -R3, RZ, RZ ;  /* 0x000000ff0303b210 */ /* 0x000fe40007ffe1ff */
[----:B------:R-:W-:Y:S01]  /*0880*/  @!P0 LOP3.LUT R3, RZ, R15, RZ, 0x33, !PT ;  /* 0x0000000fff038212 */ /* 0x000fe200078e33ff */
[----:B0-----:R-:W-:Y:S06]  /*0890*/  @P1 BRA `(.L_x_24322) ;  /* 0x0000001000881947 */ /* 0x001fec0003800000 */
[----:B------:R-:W0:Y:S01]  /*08a0*/  LDCU.64 UR4, c[0x0][0x3a8] ;  /* 0x00007500ff0477ac */ /* 0x000e220008000a00 */
[----:B------:R-:W-:Y:S01]  /*08b0*/  SHF.R.U32.HI R4, RZ, 0x3, R6 ;  /* 0x00000003ff047819 */ /* 0x000fe20000011606 */
[----:B------:R-:W-:Y:S01]  /*08c0*/  IMAD.SHL.U32 R0, R8, 0x4, RZ ;  /* 0x0000000408007824 */ /* 0x000fe200078e00ff */
[----:B------:R-:W-:Y:S01]  /*08d0*/  MOV R5, RZ ;  /* 0x000000ff00057202 */ /* 0x000fe20000000f00 */
[----:B------:R-:W-:Y:S01]  /*08e0*/  IMAD.MOV.U32 R64, RZ, RZ, -0x800001 ;  /* 0xff7fffffff407424 */ /* 0x000fe200078e00ff */
[----:B------:R-:W-:Y:S02]  /*08f0*/  LOP3.LUT R4, R4, 0x7c, RZ, 0xc0, !PT ;  /* 0x0000007c04047812 */ /* 0x000fe400078ec0ff */
[----:B------:R-:W-:Y:S02]  /*0900*/  IADD3 R9, PT, PT, R9, 0x320, RZ ;  /* 0x0000032009097810 */ /* 0x000fe40007ffe0ff */
[----:B------:R-:W-:Y:S01]  /*0910*/  LOP3.LUT R0, R0, 0x3c, RZ, 0xc0, !PT ;  /* 0x0000003c00007812 */ /* 0x000fe200078ec0ff */
[----:B------:R-:W-:Y:S01]  /*0920*/  IMAD.WIDE R4, R7, 0x4, R4 ;  /* 0x0000000407047825 */ /* 0x000fe200078e0204 */
[----:B------:R-:W-:-:S02]  /*0930*/  LEA R9, R14, R9, 0x18 ;  /* 0x000000090e097211 */ /* 0x000fc400078ec0ff */
[C---:B------:R-:W-:Y:S01]  /*0940*/  LEA R0, R69.reuse, R0, 0x6 ;  /* 0x0000000045007211 */ /* 0x040fe200078e30ff */
[----:B------:R-:W-:-:S03]  /*0950*/  IMAD.SHL.U32 R7, R69, 0x10, RZ ;  /* 0x0000001045077824 */ /* 0x000fc600078e00ff */
[----:B------:R-:W-:Y:S02]  /*0960*/  IADD3 R63, PT, PT, R0, R9, RZ ;  /* 0x00000009003f7210 */ /* 0x000fe40007ffe0ff */
[----:B------:R-:W-:Y:S02]  /*0970*/  LOP3.LUT R61, R7, 0xf, R8, 0xf8, !PT ;  /* 0x0000000f073d7812 */ /* 0x000fe400078ef808 */
[----:B0-----:R-:W-:Y:S02]  /*0980*/  IADD3 R56, P0, PT, R4, UR4, RZ ;  /* 0x0000000404387c10 */ /* 0x001fe4000ff1e0ff */
[----:B------:R-:W-:Y:S01]  /*0990*/  IADD3 R62, PT, PT, -R70, R61, RZ ;  /* 0x0000003d463e7210 */ /* 0x000fe20007ffe1ff */
[----:B------:R-:W-:Y:S01]  /*09a0*/  VIADD R61, R61, 0x1 ;  /* 0x000000013d3d7836 */ /* 0x000fe20000000000 */
[----:B------:R-:W-:Y:S02]  /*09b0*/  IADD3.X R5, PT, PT, R5, UR5, RZ, P0, !PT ;  /* 0x0000000505057c10 */ /* 0x000fe400087fe4ff */
[----:B------:R-:W-:-:S07]  /*09c0*/  IADD3 R60, PT, PT, R7, 0x1, RZ ;  /* 0x00000001073c7810 */ /* 0x000fce0007ffe0ff */
.L_x_24327:
        /* <DEDUP_REMOVED lines=23> */
[----:B------:R-:W-:Y:S01]  /*0b40*/  @!P2 IADD3 R8, PT, PT, -R8, RZ, RZ ;  /* 0x000000ff0808a210 */ /* 0x000fe20007ffe1ff */
        /* <DEDUP_REMOVED lines=12> */
[----:B------:R-:W-:-:S05]  /*0c10*/  IADD3 R6, PT, PT, -R6, RZ, RZ ;  /* 0x000000ff06067210 */ /* 0x000fca0007ffe1ff */
        /* <DEDUP_REMOVED lines=8> */
[----:B------:R-:W-:Y:S02]  /*0ca0*/  @!P2 IADD3 R6, PT, PT, -R6, RZ, RZ ;  /* 0x000000ff0606a210 */ /* 0x000fe40007ffe1ff */
        /* <DEDUP_REMOVED lines=8> */
.L_x_24324:
[----:B------:R-:W-:Y:S02]  /*0d30*/  MOV R9, R5 ;  /* 0x0000000500097202 */ /* 0x000fe40000000f00 */
[----:B------:R-:W-:-:S05]  /*0d40*/  MOV R8, R56 ;  /* 0x0000003800087202 */ /* 0x000fca0000000f00 */
[----:B------:R0:W2:Y:S01]  /*0d50*/  LDG.E.CONSTANT R9, desc[UR6][R8.64] ;  /* 0x0000000608097981 */ /* 0x0000a2000c1e9900 */
[----:B------:R-:W-:Y:S02]  /*0d60*/  IMAD.SHL.U32 R6, R7, 0x2, RZ ;  /* 0x0000000207067824 */ /* 0x000fe400078e00ff */
[----:B------:R-:W-:-:S03]  /*0d70*/  IMAD R7, R2, UR9, RZ ;  /* 0x0000000902077c24 */ /* 0x000fc6000f8e02ff */
[----:B------:R-:W-:-:S04]  /*0d80*/  LOP3.LUT R6, R6, 0x3c, RZ, 0xc0, !PT ;  /* 0x0000003c06067812 */ /* 0x000fc800078ec0ff */
[----:B------:R-:W-:-:S04]  /*0d90*/  IADD3 R6, P0, PT, R7, R6, RZ ;  /* 0x0000000607067210 */ /* 0x000fc80007f1e0ff */
[----:B------:R-:W-:Y:S02]  /*0da0*/  LEA.HI.X.SX32 R7, R7, RZ, 0x1, P0 ;  /* 0x000000ff07077211 */ /* 0x000fe400000f0eff */
[----:B0-----:R-:W-:Y:S01]  /*0db0*/  MOV R8, 0x400 ;  /* 0x0000040000087802 */ /* 0x001fe20000000f00 */
        /* <DEDUP_REMOVED lines=15> */
[----:B------:R-:W0:Y:S03]  /*0eb0*/  S2R R9, SR_CgaCtaId ;  /* 0x0000000000097919 */ /* 0x000e260000008800 */
        /* <DEDUP_REMOVED lines=11> */
[----:B------:R-:W2:Y:S04]  /*0f70*/  LDS.128 R12, [R71] ;  /* 0x00000000470c7984 */ /* 0x000ea80000000c00 */
[----:B------:R-:W4:Y:S01]  /*0f80*/  LDS.128 R8, [R71+0x10] ;  /* 0x0000100047087984 */ /* 0x000f220000000c00 */
[----:B--2---:R-:W-:Y:S01]  /*0f90*/  FMUL.FTZ R41, R16, R14 ;  /* 0x0000000e10297220 */ /* 0x004fe20000410000 */
[----:B------:R-:W-:-:S02]  /*0fa0*/  FMUL.FTZ R14, R17, R15 ;  /* 0x0000000f110e7220 */ /* 0x000fc40000410000 */
[----:B------:R-:W0:Y:S01]  /*0fb0*/  LDS.128 R16, [R71+0x20] ;  /* 0x0000200047107984 */ /* 0x000e220000000c00 */
[----:B---3--:R-:W-:Y:S01]  /*0fc0*/  FFMA.FTZ R41, R36, R12, R41 ;  /* 0x0000000c24297223 */ /* 0x008fe20000010029 */
[----:B------:R-:W-:Y:S02]  /*0fd0*/  FFMA.FTZ R14, R37, R13, R14 ;  /* 0x0000000d250e7223 */ /* 0x000fe4000001000e */
[----:B------:R-:W2:Y:S01]  /*0fe0*/  LDG.E.64.CONSTANT R36, desc[UR6][R72.64+0x1100] ;  /* 0x0011000648247981 */ /* 0x000ea2000c1e9b00 */
[----:B----4-:R-:W-:Y:S01]  /*0ff0*/  FFMA.FTZ R41, R34, R8, R41 ;  /* 0x0000000822297223 */ /* 0x010fe20000010029 */
[----:B------:R-:W-:Y:S02]  /*1000*/  FFMA.FTZ R8, R35, R9, R14 ;  /* 0x0000000923087223 */ /* 0x000fe4000001000e */
[----:B------:R-:W1:Y:S01]  /*1010*/  LDS.128 R12, [R71+0x30] ;  /* 0x00003000470c7984 */ /* 0x000e620000000c00 */
[----:B------:R-:W-:Y:S01]  /*1020*/  FFMA.FTZ R41, R32, R10, R41 ;  /* 0x0000000a20297223 */ /* 0x000fe20000010029 */
[----:B------:R-:W-:-:S02]  /*1030*/  FFMA.FTZ R8, R33, R11, R8 ;  /* 0x0000000b21087223 */ /* 0x000fc40000010008 */
[----:B------:R-:W3:Y:S04]  /*1040*/  LDG.E.64.CONSTANT R32, desc[UR6][R72.64+0x1200] ;  /* 0x0012000648207981 */ /* 0x000ee8000c1e9b00 */
[----:B------:R-:W4:Y:S01]  /*1050*/  LDG.E.64.CONSTANT R34, desc[UR6][R72.64+0x1400] ;  /* 0x0014000648227981 */ /* 0x000f22000c1e9b00 */
[----:B0-----:R-:W-:Y:S01]  /*1060*/  FFMA.FTZ R41, R30, R16, R41 ;  /* 0x000000101e297223 */ /* 0x001fe20000010029 */
[----:B------:R-:W-:Y:S02]  /*1070*/  FFMA.FTZ R16, R31, R17, R8 ;  /* 0x000000111f107223 */ /* 0x000fe40000010008 */
[----:B------:R-:W0:Y:S01]  /*1080*/  LDS.128 R8, [R71+0x40] ;  /* 0x0000400047087984 */ /* 0x000e220000000c00 */
[----:B------:R-:W-:Y:S01]  /*1090*/  FFMA.FTZ R41, R28, R18, R41 ;  /* 0x000000121c297223 */ /* 0x000fe20000010029 */
[----:B------:R-:W-:-:S02]  /*10a0*/  FFMA.FTZ R16, R29, R19, R16 ;  /* 0x000000131d107223 */ /* 0x000fc40000010010 */
[----:B------:R-:W4:Y:S01]  /*10b0*/  LDG.E.64.CONSTANT R30, desc[UR6][R72.64+0x1a00] ;  /* 0x001a0006481e7981 */ /* 0x000f22000c1e9b00 */
[----:B-1----:R-:W-:Y:S01]  /*10c0*/  FFMA.FTZ R41, R22, R12, R41 ;  /* 0x0000000c16297223 */ /* 0x002fe20000010029 */
[----:B------:R-:W-:Y:S02]  /*10d0*/  FFMA.FTZ R16, R23, R13, R16 ;  /* 0x0000000d17107223 */ /* 0x000fe40000010010 */
[----:B------:R-:W4:Y:S01]  /*10e0*/  LDG.E.64.CONSTANT R22, desc[UR6][R72.64+0x1600] ;  /* 0x0016000648167981 */ /* 0x000f22000c1e9b00 */
[----:B------:R-:W-:Y:S01]  /*10f0*/  FFMA.FTZ R41, R20, R14, R41 ;  /* 0x0000000e14297223 */ /* 0x000fe20000010029 */
[----:B------:R-:W-:Y:S02]  /*1100*/  FFMA.FTZ R16, R21, R15, R16 ;  /* 0x0000000f15107223 */ /* 0x000fe40000010010 */
[----:B------:R-:W4:Y:S04]  /*1110*/  LDG.E.64.CONSTANT R20, desc[UR6][R72.64+0x1700] ;  /* 0x0017000648147981 */ /* 0x000f28000c1e9b00 */
[----:B------:R-:W4:Y:S04]  /*1120*/  LDG.E.64.CONSTANT R28, desc[UR6][R72.64+0x1b00] ;  /* 0x001b0006481c7981 */ /* 0x000f28000c1e9b00 */
[----:B------:R-:W1:Y:S01]  /*1130*/  LDS.128 R12, [R71+0x50] ;  /* 0x00005000470c7984 */ /* 0x000e620000000c00 */
[----:B0-----:R-:W-:Y:S01]  /*1140*/  FFMA.FTZ R41, R6, R8, R41 ;  /* 0x0000000806297223 */ /* 0x001fe20000010029 */
[----:B------:R-:W-:-:S02]  /*1150*/  FFMA.FTZ R16, R7, R9, R16 ;  /* 0x0000000907107223 */ /* 0x000fc40000010010 */
[----:B------:R-:W4:Y:S01]  /*1160*/  LDG.E.64.CONSTANT R6, desc[UR6][R72.64+0x1800] ;  /* 0x0018000648067981 */ /* 0x000f22000c1e9b00 */
[----:B------:R-:W-:-:S03]  /*1170*/  FFMA.FTZ R9, R26, R10, R41 ;  /* 0x0000000a1a097223 */ /* 0x000fc60000010029 */
[----:B------:R-:W4:Y:S01]  /*1180*/  LDG.E.64.CONSTANT R40, desc[UR6][R72.64+0x1900] ;  /* 0x0019000648287981 */ /* 0x000f22000c1e9b00 */
[----:B------:R-:W-:-:S03]  /*1190*/  FFMA.FTZ R16, R27, R11, R16 ;  /* 0x0000000b1b107223 */ /* 0x000fc60000010010 */
[----:B------:R-:W4:Y:S01]  /*11a0*/  LDG.E.64.CONSTANT R26, desc[UR6][R72.64+0x1c00] ;  /* 0x001c0006481a7981 */ /* 0x000f22000c1e9b00 */
[----:B-1----:R-:W-:Y:S01]  /*11b0*/  FFMA.FTZ R9, R54, R12, R9 ;  /* 0x0000000c36097223 */ /* 0x002fe20000010009 */
[----:B------:R-:W-:-:S03]  /*11c0*/  FFMA.FTZ R16, R55, R13, R16 ;  /* 0x0000000d37107223 */ /* 0x000fc60000010010 */
[----:B------:R-:W-:Y:S02]  /*11d0*/  FFMA.FTZ R13, R52, R14, R9 ;  /* 0x0000000e340d7223 */ /* 0x000fe40000010009 */
[----:B------:R-:W0:Y:S01]  /*11e0*/  LDS.128 R8, [R71+0x60] ;  /* 0x0000600047087984 */ /* 0x000e220000000c00 */
[----:B------:R-:W-:-:S03]  /*11f0*/  FFMA.FTZ R12, R53, R15, R16 ;  /* 0x0000000f350c7223 */ /* 0x000fc60000010010 */
[----:B------:R-:W1:Y:S04]  /*1200*/  LDS.128 R16, [R71+0x70] ;  /* 0x0000700047107984 */ /* 0x000e680000000c00 */
[----:B------:R-:W4:Y:S01]  /*1210*/  LDG.E.64.CONSTANT R52, desc[UR6][R72.64+0x2200] ;  /* 0x0022000648347981 */ /* 0x000f22000c1e9b00 */
[----:B0-----:R-:W-:Y:S01]  /*1220*/  FFMA.FTZ R13, R24, R8, R13 ;  /* 0x00000008180d7223 */ /* 0x001fe2000001000d */
[----:B------:R-:W-:Y:S02]  /*1230*/  FFMA.FTZ R12, R25, R9, R12 ;  /* 0x00000009190c7223 */ /* 0x000fe4000001000c */
[----:B------:R-:W4:Y:S01]  /*1240*/  LDG.E.64.CONSTANT R24, desc[UR6][R72.64+0x1d00] ;  /* 0x001d000648187981 */ /* 0x000f22000c1e9b00 */
[----:B------:R-:W-:Y:S01]  /*1250*/  FFMA.FTZ R9, R50, R10, R13 ;  /* 0x0000000a32097223 */ /* 0x000fe2000001000d */
[----:B------:R-:W-:-:S02]  /*1260*/  FFMA.FTZ R8, R51, R11, R12 ;  /* 0x0000000b33087223 */ /* 0x000fc4000001000c */
[----:B------:R-:W0:Y:S01]  /*1270*/  LDS.128 R12, [R71+0x80] ;  /* 0x00008000470c7984 */ /* 0x000e220000000c00 */
[----:B-1----:R-:W-:Y:S01]  /*1280*/  FFMA.FTZ R9, R38, R16, R9 ;  /* 0x0000001026097223 */ /* 0x002fe20000010009 */
[----:B------:R-:W-:Y:S02]  /*1290*/  FFMA.FTZ R16, R39, R17, R8 ;  /* 0x0000001127107223 */ /* 0x000fe40000010008 */
[----:B------:R-:W4:Y:S01]  /*12a0*/  LDG.E.64.CONSTANT R38, desc[UR6][R72.64+0x1e00] ;  /* 0x001e000648267981 */ /* 0x000f22000c1e9b00 */
[----:B------:R-:W-:-:S03]  /*12b0*/  FFMA.FTZ R17, R46, R18, R9 ;  /* 0x000000122e117223 */ /* 0x000fc60000010009 */
[----:B------:R-:W3:Y:S01]  /*12c0*/  LDS.128 R8, [R71+0x90] ;  /* 0x0000900047087984 */ /* 0x000ee20000000c00 */
[----:B------:R-:W-:-:S03]  /*12d0*/  FFMA.FTZ R16, R47, R19, R16 ;  /* 0x000000132f107223 */ /* 0x000fc60000010010 */
[----:B------:R-:W4:Y:S01]  /*12e0*/  LDG.E.64.CONSTANT R50, desc[UR6][R72.64+0x2300] ;  /* 0x0023000648327981 */ /* 0x000f22000c1e9b00 */
[----:B0-----:R-:W-:Y:S01]  /*12f0*/  FFMA.FTZ R47, R48, R12, R17 ;  /* 0x0000000c302f7223 */ /* 0x001fe20000010011 */
[----:B------:R-:W-:Y:S02]  /*1300*/  FFMA.FTZ R12, R49, R13, R16 ;  /* 0x0000000d310c7223 */ /* 0x000fe40000010010 */
[----:B------:R-:W4:Y:S04]  /*1310*/  LDS.128 R16, [R71+0xa0] ;  /* 0x0000a00047107984 */ /* 0x000f280000000c00 */
[----:B------:R-:W4:Y:S01]  /*1320*/  LDG.E.64.CONSTANT R48, desc[UR6][R72.64+0x2400] ;  /* 0x0024000648307981 */ /* 0x000f22000c1e9b00 */
[----:B--2---:R-:W-:Y:S01]  /*1330*/  FFMA.FTZ R47, R36, R14, R47 ;  /* 0x0000000e242f7223 */ /* 0x004fe2000001002f */
[----:B------:R-:W-:-:S02]  /*1340*/  FFMA.FTZ R46, R37, R15, R12 ;  /* 0x0000000f252e7223 */ /* 0x000fc4000001000c */
[----:B------:R-:W2:Y:S04]  /*1350*/  LDG.E.64.CONSTANT R36, desc[UR6][R72.64+0x1f00] ;  /* 0x001f000648247981 */ /* 0x000ea8000c1e9b00 */
[----:B------:R-:W0:Y:S01]  /*1360*/  LDS.128 R12, [R71+0xb0] ;  /* 0x0000b000470c7984 */ /* 0x000e220000000c00 */
[----:B---3--:R-:W-:Y:S01]  /*1370*/  FFMA.FTZ R47, R32, R8, R47 ;  /* 0x00000008202f7223 */ /* 0x008fe2000001002f */
[----:B------:R-:W-:Y:S02]  /*1380*/  FFMA.FTZ R46, R33, R9, R46 ;  /* 0x00000009212e7223 */ /* 0x000fe4000001002e */
[----:B------:R-:W3:Y:S01]  /*1390*/  LDG.E.64.CONSTANT R32, desc[UR6][R72.64+0x2000] ;  /* 0x0020000648207981 */ /* 0x000ee2000c1e9b00 */
[----:B------:R-:W-:Y:S01]  /*13a0*/  FFMA.FTZ R47, R44, R10, R47 ;  /* 0x0000000a2c2f7223 */ /* 0x000fe2000001002f */
[----:B------:R-:W-:-:S02]  /*13b0*/  FFMA.FTZ R46, R45, R11, R46 ;  /* 0x0000000b2d2e7223 */ /* 0x000fc4000001002e */
[----:B------:R-:W1:Y:S01]  /*13c0*/  LDS.128 R8, [R71+0xc0] ;  /* 0x0000c00047087984 */ /* 0x000e620000000c00 */
[----:B----4-:R-:W-:Y:S01]  /*13d0*/  FFMA.FTZ R47, R34, R16, R47 ;  /* 0x00000010222f7223 */ /* 0x010fe2000001002f */
[----:B------:R-:W-:Y:S02]  /*13e0*/  FFMA.FTZ R46, R35, R17, R46 ;  /* 0x00000011232e7223 */ /* 0x000fe4000001002e */
[----:B------:R-:W4:Y:S01]  /*13f0*/  LDG.E.64.CONSTANT R34, desc[UR6][R72.64+0x2100] ;  /* 0x0021000648227981 */ /* 0x000f22000c1e9b00 */
[----:B------:R-:W-:Y:S01]  /*1400*/  FFMA.FTZ R47, R42, R18, R47 ;  /* 0x000000122a2f7223 */ /* 0x000fe2000001002f */
[----:B------:R-:W-:Y:S02]  /*1410*/  FFMA.FTZ R46, R43, R19, R46 ;  /* 0x000000132b2e7223 */ /* 0x000fe4000001002e */
[----:B------:R-:W1:Y:S04]  /*1420*/  LDS.128 R16, [R71+0xd0] ;  /* 0x0000d00047107984 */ /* 0x000e680000000c00 */
[----:B------:R-:W4:Y:S04]  /*1430*/  LDG.E.64.CONSTANT R42, desc[UR6][R72.64+0x2e00] ;  /* 0x002e0006482a7981 */ /* 0x000f28000c1e9b00 */
[----:B------:R-:W4:Y:S01]  /*1440*/  LDG.E.64.CONSTANT R44, desc[UR6][R72.64+0x2f00] ;  /* 0x002f0006482c7981 */ /* 0x000f22000c1e9b00 */
[----:B0-----:R-:W-:Y:S01]  /*1450*/  FFMA.FTZ R47, R22, R12, R47 ;  /* 0x0000000c162f7223 */ /* 0x001fe2000001002f */
[----:B------:R-:W-:-:S03]  /*1460*/  FFMA.FTZ R46, R23, R13, R46 ;  /* 0x0000000d172e7223 */ /* 0x000fc6000001002e */
[----:B------:R-:W-:Y:S01]  /*1470*/  FFMA.FTZ R47, R20, R14, R47 ;  /* 0x0000000e142f7223 */ /* 0x000fe2000001002f */
[----:B------:R-:W-:Y:S02]  /*1480*/  FFMA.FTZ R12, R21, R15, R46 ;  /* 0x0000000f150c7223 */ /* 0x000fe4000001002e */
[----:B------:R-:W0:Y:S01]  /*1490*/  LDS.128 R20, [R71+0xe0] ;  /* 0x0000e00047147984 */ /* 0x000e220000000c00 */
[----:B-1----:R-:W-:-:S03]  /*14a0*/  FFMA.FTZ R13, R6, R8, R47 ;  /* 0x00000008060d7223 */ /* 0x002fc6000001002f */
[----:B------:R-:W4:Y:S01]  /*14b0*/  LDG.E.64.CONSTANT R46, desc[UR6][R72.64+0x2500] ;  /* 0x00250006482e7981 */ /* 0x000f22000c1e9b00 */
[----:B------:R-:W-:-:S03]  /*14c0*/  FFMA.FTZ R12, R7, R9, R12 ;  /* 0x00000009070c7223 */ /* 0x000fc6000001000c */
[----:B------:R-:W4:Y:S01]  /*14d0*/  LDG.E.64.CONSTANT R6, desc[UR6][R72.64+0x2600] ;  /* 0x0026000648067981 */ /* 0x000f22000c1e9b00 */
[----:B------:R-:W-:Y:S01]  /*14e0*/  FFMA.FTZ R13, R40, R10, R13 ;  /* 0x0000000a280d7223 */ /* 0x000fe2000001000d */
[----:B------:R-:W-:Y:S02]  /*14f0*/  FFMA.FTZ R12, R41, R11, R12 ;  /* 0x0000000b290c7223 */ /* 0x000fe4000001000c */
[----:B------:R-:W4:Y:S01]  /*1500*/  LDG.E.64.CONSTANT R8, desc[UR6][R72.64+0x2700] ;  /* 0x0027000648087981 */ /* 0x000f22000c1e9b00 */
[----:B------:R-:W-:-:S03]  /*1510*/  FFMA.FTZ R15, R30, R16, R13 ;  /* 0x000000101e0f7223 */ /* 0x000fc6000001000d */
[----:B------:R-:W4:Y:S01]  /*1520*/  LDG.E.64.CONSTANT R10, desc[UR6][R72.64+0x2800] ;  /* 0x00280006480a7981 */ /* 0x000f22000c1e9b00 */
[----:B------:R-:W-:-:S03]  /*1530*/  FFMA.FTZ R16, R31, R17, R12 ;  /* 0x000000111f107223 */ /* 0x000fc6000001000c */
[----:B------:R-:W4:Y:S01]  /*1540*/  LDG.E.64.CONSTANT R12, desc[UR6][R72.64+0x2900] ;  /* 0x00290006480c7981 */ /* 0x000f22000c1e9b00 */
[----:B------:R-:W-:-:S03]  /*1550*/  FFMA.FTZ R31, R28, R18, R15 ;  /* 0x000000121c1f7223 */ /* 0x000fc6000001000f */
[----:B------:R-:W4:Y:S01]  /*1560*/  LDG.E.64.CONSTANT R14, desc[UR6][R72.64+0x2a00] ;  /* 0x002a0006480e7981 */ /* 0x000f22000c1e9b00 */
[----:B------:R-:W-:-:S03]  /*1570*/  FFMA.FTZ R28, R29, R19, R16 ;  /* 0x000000131d1c7223 */ /* 0x000fc60000010010 */
[----:B------:R-:W4:Y:S04]  /*1580*/  LDG.E.64.CONSTANT R16, desc[UR6][R72.64+0x2b00] ;  /* 0x002b000648107981 */ /* 0x000f28000c1e9b00 */
[----:B------:R-:W4:Y:S04]  /*1590*/  LDG.E.64.CONSTANT R18, desc[UR6][R72.64+0x2c00] ;  /* 0x002c000648127981 */ /* 0x000f28000c1e9b00 */
[----:B------:R-:W4:Y:S01]  /*15a0*/  LDG.E.64.CONSTANT R40, desc[UR6][R72.64+0x2d00] ;  /* 0x002d000648287981 */ /* 0x000f22000c1e9b00 */
[----:B0-----:R-:W-:Y:S01]  /*15b0*/  FFMA.FTZ R31, R26, R20, R31 ;  /* 0x000000141a1f7223 */ /* 0x001fe2000001001f */
[----:B------:R-:W-:-:S03]  /*15c0*/  FFMA.FTZ R20, R27, R21, R28 ;  /* 0x000000151b147223 */ /* 0x000fc6000001001c */
[----:B------:R-:W-:Y:S02]  /*15d0*/  FFMA.FTZ R21, R24, R22, R31 ;  /* 0x0000001618157223 */ /* 0x000fe4000001001f */
[----:B------:R-:W0:Y:S01]  /*15e0*/  LDS.128 R28, [R71+0xf0] ;  /* 0x0000f000471c7984 */ /* 0x000e220000000c00 */
[----:B------:R-:W-:-:S03]  /*15f0*/  FFMA.FTZ R20, R25, R23, R20 ;  /* 0x0000001719147223 */ /* 0x000fc60000010014 */
[----:B------:R-:W3:Y:S01]  /*1600*/  LDS.128 R24, [R71+0x100] ;  /* 0x0001000047187984 */ /* 0x000ee20000000c00 */
[----:B0-----:R-:W-:Y:S01]  /*1610*/  FFMA.FTZ R21, R38, R28, R21 ;  /* 0x0000001c26157223 */ /* 0x001fe20000010015 */
[----:B------:R-:W-:Y:S01]  /*1620*/  FFMA.FTZ R28, R39, R29, R20 ;  /* 0x0000001d271c7223 */ /* 0x000fe20000010014 */
[----:B------:R-:W-:Y:S02]  /*1630*/  UMOV UR4, 0xffffffff ;  /* 0xffffffff00047882 */ /* 0x000fe40000000000 */
[----:B--2---:R-:W-:Y:S02]  /*1640*/  FFMA.FTZ R29, R36, R30, R21 ;  /* 0x0000001e241d7223 */ /* 0x004fe40000010015 */
[----:B------:R-:W0:Y:S01]  /*1650*/  LDS.128 R20, [R71+0x110] ;  /* 0x0001100047147984 */ /* 0x000e220000000c00 */
[----:B------:R-:W-:-:S03]  /*1660*/  FFMA.FTZ R28, R37, R31, R28 ;  /* 0x0000001f251c7223 */ /* 0x000fc6000001001c */
[----:B------:R-:W1:Y:S01]  /*1670*/  LDS.128 R36, [R71+0x120] ;  /* 0x0001200047247984 */ /* 0x000e620000000c00 */
[----:B---3--:R-:W-:Y:S01]  /*1680*/  FFMA.FTZ R29, R32, R24, R29 ;  /* 0x00000018201d7223 */ /* 0x008fe2000001001d */
[----:B------:R-:W-:-:S03]  /*1690*/  FFMA.FTZ R28, R33, R25, R28 ;  /* 0x00000019211c7223 */ /* 0x000fc6000001001c */
[----:B----4-:R-:W-:Y:S01]  /*16a0*/  FFMA.FTZ R29, R34, R26, R29 ;  /* 0x0000001a221d7223 */ /* 0x010fe2000001001d */
[----:B------:R-:W-:Y:S02]  /*16b0*/  FFMA.FTZ R28, R35, R27, R28 ;  /* 0x0000001b231c7223 */ /* 0x000fe4000001001c */
[----:B------:R-:W2:Y:S01]  /*16c0*/  LDS.128 R32, [R71+0x130] ;  /* 0x0001300047207984 */ /* 0x000ea20000000c00 */
[----:B0-----:R-:W-:Y:S01]  /*16d0*/  FFMA.FTZ R25, R52, R20, R29 ;  /* 0x0000001434197223 */ /* 0x001fe2000001001d */
[----:B------:R-:W-:Y:S02]  /*16e0*/  FFMA.FTZ R20, R53, R21, R28 ;  /* 0x0000001535147223 */ /* 0x000fe4000001001c */
[----:B------:R-:W0:Y:S01]  /*16f0*/  LDS.128 R28, [R71+0x140] ;  /* 0x00014000471c7984 */ /* 0x000e220000000c00 */
[----:B------:R-:W-:Y:S01]  /*1700*/  FFMA.FTZ R21, R50, R22, R25 ;  /* 0x0000001632157223 */ /* 0x000fe20000010019 */
[----:B------:R-:W-:Y:S02]  /*1710*/  FFMA.FTZ R20, R51, R23, R20 ;  /* 0x0000001733147223 */ /* 0x000fe40000010014 */
[----:B------:R-:W3:Y:S01]  /*1720*/  LDS.128 R24, [R71+0x150] ;  /* 0x0001500047187984 */ /* 0x000ee20000000c00 */
[----:B-1----:R-:W-:Y:S01]  /*1730*/  FFMA.FTZ R51, R48, R36, R21 ;  /* 0x0000002430337223 */ /* 0x002fe20000010015 */
[----:B------:R-:W-:-:S02]  /*1740*/  FFMA.FTZ R36, R49, R37, R20 ;  /* 0x0000002531247223 */ /* 0x000fc40000010014 */
[----:B------:R-:W1:Y:S01]  /*1750*/  LDS.128 R20, [R71+0x160] ;  /* 0x0001600047147984 */ /* 0x000e620000000c00 */
[----:B------:R-:W-:Y:S01]  /*1760*/  FFMA.FTZ R51, R46, R38, R51 ;  /* 0x000000262e337223 */ /* 0x000fe20000010033 */
[----:B------:R-:W-:Y:S02]  /*1770*/  FFMA.FTZ R46, R47, R39, R36 ;  /* 0x000000272f2e7223 */ /* 0x000fe40000010024 */
[----:B------:R-:W4:Y:S01]  /*1780*/  LDS.128 R36, [R71+0x170] ;  /* 0x0001700047247984 */ /* 0x000f220000000c00 */
[----:B--2---:R-:W-:Y:S01]  /*1790*/  FFMA.FTZ R51, R6, R32, R51 ;  /* 0x0000002006337223 */ /* 0x004fe20000010033 */
[----:B------:R-:W-:-:S03]  /*17a0*/  FFMA.FTZ R46, R7, R33, R46 ;  /* 0x00000021072e7223 */ /* 0x000fc6000001002e */
[----:B------:R-:W-:Y:S01]  /*17b0*/  FFMA.FTZ R51, R8, R34, R51 ;  /* 0x0000002208337223 */ /* 0x000fe20000010033 */
[----:B------:R-:W-:-:S03]  /*17c0*/  FFMA.FTZ R46, R9, R35, R46 ;  /* 0x00000023092e7223 */ /* 0x000fc6000001002e */
[----:B0-----:R-:W-:Y:S01]  /*17d0*/  FFMA.FTZ R51, R10, R28, R51 ;  /* 0x0000001c0a337223 */ /* 0x001fe20000010033 */
[----:B------:R-:W-:-:S03]  /*17e0*/  FFMA.FTZ R46, R11, R29, R46 ;  /* 0x0000001d0b2e7223 */ /* 0x000fc6000001002e */
[----:B------:R-:W-:Y:S01]  /*17f0*/  FFMA.FTZ R51, R12, R30, R51 ;  /* 0x0000001e0c337223 */ /* 0x000fe20000010033 */
[----:B------:R-:W-:-:S03]  /*1800*/  FFMA.FTZ R46, R13, R31, R46 ;  /* 0x0000001f0d2e7223 */ /* 0x000fc6000001002e */
[----:B---3--:R-:W-:Y:S01]  /*1810*/  FFMA.FTZ R51, R14, R24, R51 ;  /* 0x000000180e337223 */ /* 0x008fe20000010033 */
[----:B------:R-:W-:-:S03]  /*1820*/  FFMA.FTZ R46, R15, R25, R46 ;  /* 0x000000190f2e7223 */ /* 0x000fc6000001002e */
[----:B------:R-:W-:Y:S01]  /*1830*/  FFMA.FTZ R51, R16, R26, R51 ;  /* 0x0000001a10337223 */ /* 0x000fe20000010033 */
[----:B------:R-:W-:-:S03]  /*1840*/  FFMA.FTZ R46, R17, R27, R46 ;  /* 0x0000001b112e7223 */ /* 0x000fc6000001002e */
[----:B-1----:R-:W-:Y:S01]  /*1850*/  FFMA.FTZ R51, R18, R20, R51 ;  /* 0x0000001412337223 */ /* 0x002fe20000010033 */
[----:B------:R-:W-:-:S03]  /*1860*/  FFMA.FTZ R46, R19, R21, R46 ;  /* 0x00000015132e7223 */ /* 0x000fc6000001002e */
[----:B------:R-:W-:Y:S01]  /*1870*/  FFMA.FTZ R51, R40, R22, R51 ;  /* 0x0000001628337223 */ /* 0x000fe20000010033 */
[----:B------:R-:W-:Y:S01]  /*1880*/  FFMA.FTZ R46, R41, R23, R46 ;  /* 0x00000017292e7223 */ /* 0x000fe2000001002e */
[----:B------:R-:W-:Y:S02]  /*1890*/  ISETP.NE.AND P1, PT, R4, RZ, PT ;  /* 0x000000ff0400720c */ /* 0x000fe40003f25270 */
[----:B----4-:R-:W-:Y:S01]  /*18a0*/  FFMA.FTZ R51, R42, R36, R51 ;  /* 0x000000242a337223 */ /* 0x010fe20000010033 */
[----:B------:R-:W-:-:S03]  /*18b0*/  FFMA.FTZ R46, R43, R37, R46 ;  /* 0x000000252b2e7223 */ /* 0x000fc6000001002e */
[----:B------:R-:W-:Y:S01]  /*18c0*/  FFMA.FTZ R38, R44, R38, R51 ;  /* 0x000000262c267223 */ /* 0x000fe20000010033 */
[----:B------:R-:W-:Y:S01]  /*18d0*/  FFMA.FTZ R39, R45, R39, R46 ;  /* 0x000000272d277223 */ /* 0x000fe2000001002e */
[----:B-----5:R-:W-:-:S03]  /*18e0*/  FSETP.NEU.FTZ.AND P0, PT, R68, RZ, PT ;  /* 0x000000ff4400720b */ /* 0x020fc60003f1d000 */
[----:B------:R-:W-:Y:S01]  /*18f0*/  FADD.FTZ R38, R38, R39 ;  /* 0x0000002726267221 */ /* 0x000fe20000010000 */
[----:B------:R-:W-:Y:S09]  /*1900*/  BRA.DIV UR4, `(.L_x_24326) ;  /* 0x0000004e04e47947 */ /* 0x000ff2000b800000 */
[----:B------:R0:W1:Y:S02]  /*1910*/  SHFL.BFLY PT, R7, R38, 0x1, 0x1f ;  /* 0x0c201f0026077f89 */ /* 0x00006400000e0000 */
.L_x_24364:
        /* <DEDUP_REMOVED lines=8> */
[----:B------:R-:W-:Y:S02]  /*19a0*/  @!P1 FSEL R4, R7, RZ, !P0 ;  /* 0x000000ff07049208 */ /* 0x000fe40004000000 */
[----:B------:R-:W-:-:S03]  /*19b0*/  ISETP.GE.OR P0, PT, R9, R70, P1 ;  /* 0x000000460900720c */ /* 0x000fc60000f06670 */
[----:B------:R1:W-:Y:S10]  /*19c0*/  @!P1 STS [R63], R4 ;  /* 0x000000043f009388 */ /* 0x0003f40000000800 */
[----:B-1----:R-:W-:-:S07]  /*19d0*/  @!P0 FMNMX.FTZ R64, R64, R7, !PT ;  /* 0x0000000740408209 */ /* 0x002fce0007810000 */
.L_x_24325:
[----:B------:R-:W-:Y:S05]  /*19e0*/  BSYNC B1 ;  /* 0x0000000000017941 */ /* 0x000fea0003800000 */
.L_x_24323:
[----:B0-----:R-:W-:Y:S01]  /*19f0*/  IADD3 R4, PT, PT, R70, 0xf, RZ ;  /* 0x0000000f46047810 */ /* 0x001fe20007ffe0ff */
[----:B------:R-:W-:Y:S01]  /*1a00*/  VIADD R63, R63, 0x100 ;  /* 0x000001003f3f7836 */ /* 0x000fe20000000000 */
[----:B------:R-:W-:Y:S01]  /*1a10*/  IADD3 R69, PT, PT, R69, 0x4, RZ ;  /* 0x0000000445457810 */ /* 0x000fe20007ffe0ff */
[----:B------:R-:W-:Y:S01]  /*1a20*/  VIADD R60, R60, 0x40 ;  /* 0x000000403c3c7836 */ /* 0x000fe20000000000 */
[----:B------:R-:W-:Y:S02]  /*1a30*/  SHF.R.S32.HI R7, RZ, 0x1f, R4 ;  /* 0x0000001fff077819 */ /* 0x000fe40000011404 */
[----:B------:R-:W-:Y:S02]  /*1a40*/  IADD3 R56, P1, PT, R56, 0x10, RZ ;  /* 0x0000001038387810 */ /* 0x000fe40007f3e0ff */
[----:B------:R-:W-:Y:S02]  /*1a50*/  LEA.HI R7, R7, R4, RZ, 0x4 ;  /* 0x0000000407077211 */ /* 0x000fe400078f20ff */
[----:B------:R-:W-:-:S02]  /*1a60*/  IADD3 R62, PT, PT, R62, 0x40, RZ ;  /* 0x000000403e3e7810 */ /* 0x000fc40007ffe0ff */
[----:B------:R-:W-:Y:S02]  /*1a70*/  SHF.R.S32.HI R4, RZ, 0x4, R7 ;  /* 0x00000004ff047819 */ /* 0x000fe40000011407 */
[----:B------:R-:W-:Y:S02]  /*1a80*/  IADD3 R61, PT, PT, R61, 0x40, RZ ;  /* 0x000000403d3d7810 */ /* 0x000fe40007ffe0ff */
[----:B------:R-:W-:Y:S02]  /*1a90*/  ISETP.GE.AND P0, PT, R69, R4, PT ;  /* 0x000000044500720c */ /* 0x000fe40003f06270 */
[----:B------:R-:W-:-:S11]  /*1aa0*/  IADD3.X R5, PT, PT, RZ, R5, RZ, P1, !PT ;  /* 0x00000005ff057210 */ /* 0x000fd60000ffe4ff */
[----:B------:R-:W-:Y:S05]  /*1ab0*/  @!P0 BRA `(.L_x_24327) ;  /* 0xffffffec00c48947 */ /* 0x000fea000383ffff */
.L_x_24322:
[----:B------:R-:W-:Y:S05]  /*1ac0*/  BSYNC B0 ;  /* 0x0000000000007941 */ /* 0x000fea0003800000 */
.L_x_24321:
[----:B------:R-:W0:Y:S01]  /*1ad0*/  S2R R4, SR_TID.X ;  /* 0x0000000000047919 */ /* 0x000e220000002100 */
        /* <DEDUP_REMOVED lines=9> */
.L_x_24370:
[----:B------:R-:W3:Y:S01]  /*1b70*/  S2R R7, SR_CgaCtaId ;  /* 0x0000000000077919 */ /* 0x000ee20000008800 */
[----:B------:R-:W-:Y:S01]  /*1b80*/  MOV R8, 0x400 ;  /* 0x0000040000087802 */ /* 0x000fe20000000f00 */
[----:B------:R-:W-:Y:S05]  /*1b90*/  WARPSYNC.ALL ;  /* 0x0000000000007948 */ /* 0x000fea0003800000 */
[----:B------:R-:W-:Y:S02]  /*1ba0*/  IADD3 R6, PT, PT, R8, 0x300, RZ ;  /* 0x0000030008067810 */ /* 0x000fe40007ffe0ff */
[----:B0-----:R-:W-:Y:S02]  /*1bb0*/  LOP3.LUT P0, R60, R4, 0x1f, RZ, 0xc0, !PT ;  /* 0x0000001f043c7812 */ /* 0x001fe4000780c0ff */
[----:B------:R-:W-:-:S02]  /*1bc0*/  SHF.R.U32.HI R5, RZ, 0x5, R4 ;  /* 0x00000005ff057819 */ /* 0x000fc40000011604 */
[----:B-12---:R-:W-:Y:S02]  /*1bd0*/  FMNMX.FTZ R9, R9, R10, !PT ;  /* 0x0000000a09097209 */ /* 0x006fe40007810000 */
[----:B---3--:R-:W-:-:S05]  /*1be0*/  LEA R11, R7, R6, 0x18 ;  /* 0x00000006070b7211 */ /* 0x008fca00078ec0ff */
[----:B------:R-:W-:-:S05]  /*1bf0*/  IMAD R6, R5, 0x4, R11 ;  /* 0x0000000405067824 */ /* 0x000fca00078e020b */
        /* <DEDUP_REMOVED lines=32> */
[----:B------:R-:W-:Y:S01]  /*1e00*/  LEA R15, R7, R10, 0x18 ;  /* 0x0000000a070f7211 */ /* 0x000fe200078ec0ff */
[----:B------:R-:W-:Y:S01]  /*1e10*/  IMAD.MOV.U32 R10, RZ, RZ, RZ ;  /* 0x000000ffff0a7224 */ /* 0x000fe200078e00ff */
[----:B------:R-:W-:Y:S01]  /*1e20*/  MOV R14, R4 ;  /* 0x00000004000e7202 */ /* 0x000fe20000000f00 */
[----:B------:R-:W-:Y:S01]  /*1e30*/  IMAD.MOV R13, RZ, RZ, -R13 ;  /* 0x000000ffff0d7224 */ /* 0x000fe200078e0a0d */
[----:B------:R-:W-:-:S07]  /*1e40*/  LEA R15, R4, R15, 0x2 ;  /* 0x0000000f040f7211 */ /* 0x000fce00078e10ff */
.L_x_24333:
        /* <DEDUP_REMOVED lines=11> */
.L_x_24332:
[----:B------:R-:W-:Y:S05]  /*1f00*/  BSYNC.RECONVERGENT B1 ;  /* 0x0000000000017941 */ /* 0x000fea0003800200 */
.L_x_24331:
        /* <DEDUP_REMOVED lines=12> */
.L_x_24336:
        /* <DEDUP_REMOVED lines=32> */
[----:B------:R3:W0:Y:S01]  /*21d0*/  MUFU.EX2 R18, R27 ;  /* 0x0000001b00127308 */ /* 0x0006220000000800 */
[C---:B------:R-:W-:Y:S01]  /*21e0*/  FADD.FTZ R31, -R12.reuse, R31 ;  /* 0x0000001f0c1f7221 */ /* 0x040fe20000010100 */
[----:B--2---:R-:W-:Y:S01]  /*21f0*/  FADD.FTZ R10, R25, R10 ;  /* 0x0000000a190a7221 */ /* 0x004fe20000010000 */
[----:B------:R-:W-:Y:S01]  /*2200*/  FMUL.FTZ R29, R29, 1.4426950216293334961 ;  /* 0x3fb8aa3b1d1d7820 */ /* 0x000fe20000410000 */
[----:B------:R-:W2:Y:S01]  /*2210*/  MUFU.EX2 R20, R20 ;  /* 0x0000001400147308 */ /* 0x000ea20000000800 */
[----:B------:R-:W-:Y:S01]  /*2220*/  FMUL.FTZ R24, R31, 1.4426950216293334961 ;  /* 0x3fb8aa3b1f187820 */ /* 0x000fe20000410000 */
[----:B------:R-:W-:Y:S01]  /*2230*/  FADD.FTZ R33, -R12, R33 ;  /* 0x000000210c217221 */ /* 0x000fe20000010100 */
[----:B---3--:R3:W-:Y:S01]  /*2240*/  STS [R13+-0x200], R26 ;  /* 0xfffe001a0d007388 */ /* 0x0087e20000000800 */
[----:B------:R-:W3:Y:S01]  /*2250*/  MUFU.EX2 R22, R29 ;  /* 0x0000001d00167308 */ /* 0x000ee20000000800 */
[----:B------:R-:W-:Y:S01]  /*2260*/  FADD.FTZ R27, R10, R26 ;  /* 0x0000001a0a1b7221 */ /* 0x000fe20000010000 */
[C---:B------:R-:W-:Y:S01]  /*2270*/  FADD.FTZ R35, -R12.reuse, R35 ;  /* 0x000000230c237221 */ /* 0x040fe20000010100 */
[----:B------:R-:W-:Y:S01]  /*2280*/  FMUL.FTZ R33, R33, 1.4426950216293334961 ;  /* 0x3fb8aa3b21217820 */ /* 0x000fe20000410000 */
[----:B------:R-:W1:Y:S01]  /*2290*/  MUFU.EX2 R24, R24 ;  /* 0x0000001800187308 */ /* 0x000e620000000800 */
[----:B------:R-:W-:Y:S01]  /*22a0*/  FADD.FTZ R27, R27, R16 ;  /* 0x000000101b1b7221 */ /* 0x000fe20000010000 */
[C---:B------:R-:W-:Y:S01]  /*22b0*/  FADD.FTZ R37, -R12.reuse, R37 ;  /* 0x000000250c257221 */ /* 0x040fe20000010100 */
[----:B------:R-:W-:Y:S01]  /*22c0*/  FMUL.FTZ R35, R35, 1.4426950216293334961 ;  /* 0x3fb8aa3b23237820 */ /* 0x000fe20000410000 */
[----:B------:R-:W4:Y:S01]  /*22d0*/  MUFU.EX2 R28, R33 ;  /* 0x00000021001c7308 */ /* 0x000f220000000800 */
[----:B0-----:R-:W-:Y:S01]  /*22e0*/  FADD.FTZ R27, R27, R18 ;  /* 0x000000121b1b7221 */ /* 0x001fe20000010000 */
[C---:B------:R-:W-:Y:S01]  /*22f0*/  FADD.FTZ R39, -R12.reuse, R39 ;  /* 0x000000270c277221 */ /* 0x040fe20000010100 */
[----:B------:R-:W-:Y:S01]  /*2300*/  FMUL.FTZ R37, R37, 1.4426950216293334961 ;  /* 0x3fb8aa3b25257820 */ /* 0x000fe20000410000 */
[----:B------:R-:W0:Y:S01]  /*2310*/  MUFU.EX2 R30, R35 ;  /* 0x00000023001e7308 */ /* 0x000e220000000800 */
[----:B--2---:R-:W-:Y:S01]  /*2320*/  FADD.FTZ R27, R27, R20 ;  /* 0x000000141b1b7221 */ /* 0x004fe20000010000 */
[C---:B------:R-:W-:Y:S01]  /*2330*/  FADD.FTZ R41, -R12.reuse, R41 ;  /* 0x000000290c297221 */ /* 0x040fe20000010100 */
[----:B------:R-:W-:Y:S01]  /*2340*/  FMUL.FTZ R39, R39, 1.4426950216293334961 ;  /* 0x3fb8aa3b27277820 */ /* 0x000fe20000410000 */
[----:B------:R-:W2:Y:S01]  /*2350*/  MUFU.EX2 R10, R37 ;  /* 0x00000025000a7308 */ /* 0x000ea20000000800 */
[----:B---3--:R-:W-:Y:S01]  /*2360*/  FADD.FTZ R27, R27, R22 ;  /* 0x000000161b1b7221 */ /* 0x008fe20000010000 */
[C---:B-1----:R-:W-:Y:S01]  /*2370*/  FADD.FTZ R17, -R12.reuse, R17 ;  /* 0x000000110c117221 */ /* 0x042fe20000010100 */
[----:B------:R-:W-:Y:S01]  /*2380*/  FMUL.FTZ R41, R41, 1.4426950216293334961 ;  /* 0x3fb8aa3b29297820 */ /* 0x000fe20000410000 */
[----:B------:R-:W1:Y:S01]  /*2390*/  MUFU.EX2 R32, R39 ;  /* 0x0000002700207308 */ /* 0x000e620000000800 */
[----:B------:R-:W-:Y:S01]  /*23a0*/  FADD.FTZ R27, R27, R24 ;  /* 0x000000181b1b7221 */ /* 0x000fe20000010000 */
[C---:B------:R-:W-:Y:S01]  /*23b0*/  FADD.FTZ R19, -R12.reuse, R19 ;  /* 0x000000130c137221 */ /* 0x040fe20000010100 */
[----:B------:R-:W-:Y:S01]  /*23c0*/  FMUL.FTZ R17, R17, 1.4426950216293334961 ;  /* 0x3fb8aa3b11117820 */ /* 0x000fe20000410000 */
[----:B------:R-:W3:Y:S01]  /*23d0*/  MUFU.EX2 R26, R41 ;  /* 0x00000029001a7308 */ /* 0x000ee20000000800 */
[----:B----4-:R-:W-:Y:S01]  /*23e0*/  FADD.FTZ R27, R27, R28 ;  /* 0x0000001c1b1b7221 */ /* 0x010fe20000010000 */
[C---:B------:R-:W-:Y:S01]  /*23f0*/  FADD.FTZ R21, -R12.reuse, R21 ;  /* 0x000000150c157221 */ /* 0x040fe20000010100 */
[----:B------:R-:W-:Y:S01]  /*2400*/  FMUL.FTZ R19, R19, 1.4426950216293334961 ;  /* 0x3fb8aa3b13137820 */ /* 0x000fe20000410000 */
[----:B------:R-:W4:Y:S01]  /*2410*/  MUFU.EX2 R34, R17 ;  /* 0x0000001100227308 */ /* 0x000f220000000800 */
[----:B0-----:R-:W-:Y:S01]  /*2420*/  FADD.FTZ R27, R27, R30 ;  /* 0x0000001e1b1b7221 */ /* 0x001fe20000010000 */
[----:B------:R-:W-:Y:S01]  /*2430*/  FADD.FTZ R23, -R12, R23 ;  /* 0x000000170c177221 */ /* 0x000fe20000010100 */
[----:B------:R-:W-:Y:S01]  /*2440*/  FMUL.FTZ R21, R21, 1.4426950216293334961 ;  /* 0x3fb8aa3b15157820 */ /* 0x000fe20000410000 */
[----:B------:R-:W0:Y:S01]  /*2450*/  MUFU.EX2 R36, R19 ;  /* 0x0000001300247308 */ /* 0x000e220000000800 */
[----:B--2---:R-:W-:Y:S01]  /*2460*/  FADD.FTZ R27, R27, R10 ;  /* 0x0000000a1b1b7221 */ /* 0x004fe20000010000 */
[----:B------:R-:W-:Y:S01]  /*2470*/  FMUL.FTZ R23, R23, 1.4426950216293334961 ;  /* 0x3fb8aa3b17177820 */ /* 0x000fe20000410000 */
[----:B------:R-:W-:Y:S01]  /*2480*/  STS [R13+-0x400], R25 ;  /* 0xfffc00190d007388 */ /* 0x000fe20000000800 */
[----:B------:R-:W2:Y:S01]  /*2490*/  MUFU.EX2 R38, R21 ;  /* 0x0000001500267308 */ /* 0x000ea20000000800 */
[----:B-1----:R-:W-:-:S02]  /*24a0*/  FADD.FTZ R27, R27, R32 ;  /* 0x000000201b1b7221 */ /* 0x002fc40000010000 */
[----:B------:R-:W-:Y:S01]  /*24b0*/  STS [R13], R16 ;  /* 0x000000100d007388 */ /* 0x000fe20000000800 */
[----:B------:R-:W1:Y:S01]  /*24c0*/  MUFU.EX2 R40, R23 ;  /* 0x0000001700287308 */ /* 0x000e620000000800 */
[----:B---3--:R-:W-:Y:S02]  /*24d0*/  FADD.FTZ R27, R27, R26 ;  /* 0x0000001a1b1b7221 */ /* 0x008fe40000010000 */
        /* <DEDUP_REMOVED lines=9> */
[----:B------:R1:W-:Y:S04]  /*2570*/  STS [R13+0xe00], R10 ;  /* 0x000e000a0d007388 */ /* 0x0003e80000000800 */
[----:B------:R-:W-:Y:S04]  /*2580*/  STS [R13+0x1000], R32 ;  /* 0x001000200d007388 */ /* 0x000fe80000000800 */
[----:B------:R-:W-:Y:S01]  /*2590*/  STS [R13+0x1200], R26 ;  /* 0x0012001a0d007388 */ /* 0x000fe20000000800 */
[----:B-1----:R-:W-:-:S03]  /*25a0*/  FADD.FTZ R10, R27, R40 ;  /* 0x000000281b0a7221 */ /* 0x002fc60000010000 */
[----:B------:R-:W-:Y:S04]  /*25b0*/  STS [R13+0x1400], R34 ;  /* 0x001400220d007388 */ /* 0x000fe80000000800 */
[----:B------:R-:W-:Y:S04]  /*25c0*/  STS [R13+0x1600], R36 ;  /* 0x001600240d007388 */ /* 0x000fe80000000800 */
[----:B------:R-:W-:Y:S04]  /*25d0*/  STS [R13+0x1800], R38 ;  /* 0x001800260d007388 */ /* 0x000fe80000000800 */
[----:B------:R0:W-:Y:S02]  /*25e0*/  STS [R13+0x1a00], R40 ;  /* 0x001a00280d007388 */ /* 0x0001e40000000800 */
[----:B0-----:R-:W-:Y:S01]  /*25f0*/  IADD3 R13, PT, PT, R13, 0x2000, RZ ;  /* 0x000020000d0d7810 */ /* 0x001fe20007ffe0ff */
[----:B------:R-:W-:Y:S06]  /*2600*/  @!P3 BRA `(.L_x_24336) ;  /* 0xfffffff80070b947 */ /* 0x000fec000383ffff */
.L_x_24335:
[----:B------:R-:W-:Y:S05]  /*2610*/  BSYNC.RECONVERGENT B1 ;  /* 0x0000000000017941 */ /* 0x000fea0003800200 */
.L_x_24334:
        /* <DEDUP_REMOVED lines=55> */
.L_x_24338:
[----:B------:R-:W-:Y:S05]  /*2990*/  BSYNC.RECONVERGENT B1 ;  /* 0x0000000000017941 */ /* 0x000fea0003800200 */
.L_x_24337:
        /* <DEDUP_REMOVED lines=26> */
.L_x_24330:
[----:B------:R-:W-:Y:S05]  /*2b40*/  BSYNC.RECONVERGENT B0 ;  /* 0x0000000000007941 */ /* 0x000fea0003800200 */
.L_x_24329:
        /* <DEDUP_REMOVED lines=40> */
.L_x_24343:
[----:B------:R-:W0:Y:S01]  /*2dd0*/  LDS R9, [R12] ;  /* 0x000000000c097984 */ /* 0x000e220000000800 */
[----:B------:R-:W-:-:S05]  /*2de0*/  VIADD R13, R13, 0x1 ;  /* 0x000000010d0d7836 */ /* 0x000fca0000000000 */
[----:B------:R-:W-:Y:S01]  /*2df0*/  ISETP.NE.AND P0, PT, R13, RZ, PT ;  /* 0x000000ff0d00720c */ /* 0x000fe20003f05270 */
[----:B0-----:R-:W-:-:S05]  /*2e00*/  FMUL.FTZ R9, R9, R6 ;  /* 0x0000000609097220 */ /* 0x001fca0000410000 */
[----:B------:R0:W-:Y:S02]  /*2e10*/  STS [R12], R9 ;  /* 0x000000090c007388 */ /* 0x0001e40000000800 */
[----:B0-----:R-:W-:-:S05]  /*2e20*/  IADD3 R12, PT, PT, R12, 0x200, RZ ;  /* 0x000002000c0c7810 */ /* 0x001fca0007ffe0ff */
[----:B------:R-:W-:Y:S05]  /*2e30*/  @P0 BRA `(.L_x_24343) ;  /* 0xfffffffc00e40947 */ /* 0x000fea000383ffff */
.L_x_24342:
[----:B------:R-:W-:Y:S05]  /*2e40*/  BSYNC.RECONVERGENT B1 ;  /* 0x0000000000017941 */ /* 0x000fea0003800200 */
.L_x_24341:
        /* <DEDUP_REMOVED lines=12> */
.L_x_24346:
        /* <DEDUP_REMOVED lines=52> */
.L_x_24345:
[----:B------:R-:W-:Y:S05]  /*3250*/  BSYNC.RECONVERGENT B1 ;  /* 0x0000000000017941 */ /* 0x000fea0003800200 */
.L_x_24344:
        /* <DEDUP_REMOVED lines=31> */
.L_x_24348:
[----:B------:R-:W-:Y:S05]  /*3450*/  BSYNC.RECONVERGENT B1 ;  /* 0x0000000000017941 */ /* 0x000fea0003800200 */
.L_x_24347:
        /* <DEDUP_REMOVED lines=14> */
.L_x_24340:
[----:B------:R-:W-:Y:S05]  /*3540*/  BSYNC.RECONVERGENT B0 ;  /* 0x0000000000007941 */ /* 0x000fea0003800200 */
.L_x_24339:
        /* <DEDUP_REMOVED lines=9> */
[----:B------:R-:W-:-:S02]  /*35e0*/  LEA.HI R6, R9, R6, RZ, 0x4 ;  /* 0x0000000609067211 */ /* 0x000fc400078f20ff */
[----:B------:R-:W-:Y:S01]  /*35f0*/  CS2R R48, SRZ ;  /* 0x0000000000307805 */ /* 0x000fe2000001ff00 */
[----:B------:R-:W1:Y:S01]  /*3600*/  LDCU.64 UR4, c[0x0][0x398] ;  /* 0x00007300ff0477ac */ /* 0x000e620008000a00 */
[----:B------:R-:W-:Y:S02]  /*3610*/  CS2R R46, SRZ ;  /* 0x00000000002e7805 */ /* 0x000fe4000001ff00 */
[----:B------:R-:W-:Y:S02]  /*3620*/  SHF.R.S32.HI R6, RZ, 0x4, R6 ;  /* 0x00000004ff067819 */ /* 0x000fe40000011406 */
[----:B------:R-:W-:Y:S02]  /*3630*/  CS2R R44, SRZ ;  /* 0x00000000002c7805 */ /* 0x000fe4000001ff00 */
[----:B------:R-:W-:Y:S02]  /*3640*/  CS2R R42, SRZ ;  /* 0x00000000002a7805 */ /* 0x000fe4000001ff00 */
[----:B------:R-:W-:-:S02]  /*3650*/  CS2R R40, SRZ ;  /* 0x0000000000287805 */ /* 0x000fc4000001ff00 */
[----:B------:R-:W-:Y:S02]  /*3660*/  ISETP.GE.AND P0, PT, R5, R6, PT ;  /* 0x000000060500720c */ /* 0x000fe40003f06270 */
[----:B------:R-:W-:Y:S02]  /*3670*/  CS2R R38, SRZ ;  /* 0x0000000000267805 */ /* 0x000fe4000001ff00 */
[----:B------:R-:W-:Y:S02]  /*3680*/  CS2R R36, SRZ ;  /* 0x0000000000247805 */ /* 0x000fe4000001ff00 */
[----:B------:R-:W-:Y:S02]  /*3690*/  CS2R R34, SRZ ;  /* 0x0000000000227805 */ /* 0x000fe4000001ff00 */
[----:B------:R-:W-:-:S05]  /*36a0*/  MOV R33, RZ ;  /* 0x000000ff00217202 */ /* 0x000fca0000000f00 */
[----:B01----:R-:W-:Y:S05]  /*36b0*/  @P0 BRA `(.L_x_24350) ;  /* 0x0000001c00940947 */ /* 0x003fea0003800000 */
[----:B------:R-:W0:Y:S01]  /*36c0*/  I2F.RP R9, R0 ;  /* 0x0000000000097306 */ /* 0x000e220000209400 */
[----:B------:R-:W1:Y:S01]  /*36d0*/  LDCU UR8, c[0x0][0x3b8] ;  /* 0x00007700ff0877ac */ /* 0x000e620008000800 */
[----:B------:R-:W-:Y:S01]  /*36e0*/  SHF.R.U32.HI R10, RZ, 0x3, R4 ;  /* 0x00000003ff0a7819 */ /* 0x000fe20000011604 */
[C---:B------:R-:W-:Y:S01]  /*36f0*/  IMAD.IADD R32, R5.reuse, 0x1, -R6 ;  /* 0x0000000105207824 */ /* 0x040fe200078e0a06 */
[----:B------:R-:W-:Y:S01]  /*3700*/  MOV R11, RZ ;  /* 0x000000ff000b7202 */ /* 0x000fe20000000f00 */
[----:B------:R-:W2:Y:S01]  /*3710*/  LDCU.64 UR10, c[0x0][0x3a8] ;  /* 0x00007500ff0a77ac */ /* 0x000ea20008000a00 */
[----:B------:R-:W-:Y:S02]  /*3720*/  LOP3.LUT R10, R10, 0x7c, RZ, 0xc0, !PT ;  /* 0x0000007c0a0a7812 */ /* 0x000fe400078ec0ff */
[----:B------:R-:W-:Y:S01]  /*3730*/  IADD3 R14, PT, PT, R5, 0x1, RZ ;  /* 0x00000001050e7810 */ /* 0x000fe20007ffe0ff */
[----:B------:R-:W3:Y:S01]  /*3740*/  LDCU UR9, c[0x0][0x3d0] ;  /* 0x00007a00ff0977ac */ /* 0x000ee20008000800 */
[----:B------:R-:W-:Y:S01]  /*3750*/  MOV R56, RZ ;  /* 0x000000ff00387202 */ /* 0x000fe20000000f00 */
[----:B0-----:R-:W0:Y:S01]  /*3760*/  MUFU.RCP R9, R9 ;  /* 0x0000000900097308 */ /* 0x001e220000001000 */
[----:B-1----:R-:W-:Y:S01]  /*3770*/  IMAD R15, R59, UR8, RZ ;  /* 0x000000083b0f7c24 */ /* 0x002fe2000f8e02ff */
[----:B------:R-:W1:Y:S03]  /*3780*/  LDCU UR8, c[0x0][0x3ec] ;  /* 0x00007d80ff0877ac */ /* 0x000e660008000800 */
[----:B------:R-:W-:-:S04]  /*3790*/  IMAD.WIDE R10, R15, 0x4, R10 ;  /* 0x000000040f0a7825 */ /* 0x000fc800078e020a */
[----:B---3--:R-:W-:Y:S01]  /*37a0*/  IMAD R66, R2, UR9, RZ ;  /* 0x0000000902427c24 */ /* 0x008fe2000f8e02ff */
[----:B--2---:R-:W-:-:S04]  /*37b0*/  IADD3 R10, P0, PT, R10, UR10, RZ ;  /* 0x0000000a0a0a7c10 */ /* 0x004fc8000ff1e0ff */
[----:B------:R-:W-:Y:S01]  /*37c0*/  SHF.R.S32.HI R67, RZ, 0x1f, R66 ;  /* 0x0000001fff437819 */ /* 0x000fe20000011442 */
[----:B0-----:R-:W-:Y:S01]  /*37d0*/  VIADD R12, R9, 0xffffffe ;  /* 0x0ffffffe090c7836 */ /* 0x001fe20000000000 */
[----:B------:R-:W-:-:S03]  /*37e0*/  SHF.L.U32 R9, R4, 0x4, RZ ;  /* 0x0000000404097819 */ /* 0x000fc600000006ff */
[----:B------:R0:W2:Y:S01]  /*37f0*/  F2I.FTZ.U32.TRUNC.NTZ R13, R12 ;  /* 0x0000000c000d7305 */ /* 0x0000a2000021f000 */
[----:B-1----:R-:W-:Y:S01]  /*3800*/  VIADD R3, R3, -UR8 ;  /* 0x8000000803037c36 */ /* 0x002fe20008000000 */
[----:B0-----:R-:W-:Y:S02]  /*3810*/  IADD3 R12, PT, PT, R8, 0x320, RZ ;  /* 0x00000320080c7810 */ /* 0x001fe40007ffe0ff */
[----:B------:R-:W-:Y:S02]  /*3820*/  LOP3.LUT R8, R9, 0x30, RZ, 0xe2, !PT ;  /* 0x0000003009087812 */ /* 0x000fe400078ee2ff */
[----:B------:R-:W-:Y:S01]  /*3830*/  LEA R7, R7, R12, 0x18 ;  /* 0x0000000c07077211 */ /* 0x000fe200078ec0ff */
[----:B--2---:R-:W-:Y:S01]  /*3840*/  IMAD.MOV R15, RZ, RZ, -R13 ;  /* 0x000000ffff0f7224 */ /* 0x004fe200078e0a0d */
[----:B------:R-:W-:Y:S02]  /*3850*/  LEA R8, R5, R8, 0x6 ;  /* 0x0000000805087211 */ /* 0x000fe400078e30ff */
[----:B------:R-:W-:Y:S01]  /*3860*/  MOV R12, RZ ;  /* 0x000000ff000c7202 */ /* 0x000fe20000000f00 */
[----:B------:R-:W-:-:S02]  /*3870*/  IMAD R15, R15, R0, RZ ;  /* 0x000000000f0f7224 */ /* 0x000fc400078e02ff */
[----:B------:R-:W-:Y:S01]  /*3880*/  IMAD.IADD R9, R7, 0x1, R8 ;  /* 0x0000000107097824 */ /* 0x000fe200078e0208 */
[----:B------:R-:W-:Y:S01]  /*3890*/  IADD3.X R7, PT, PT, R11, UR11, RZ, P0, !PT ;  /* 0x0000000b0b077c10 */ /* 0x000fe200087fe4ff */
[----:B------:R-:W-:Y:S01]  /*38a0*/  IMAD.HI.U32 R8, R13, R15, R12 ;  /* 0x0000000f0d087227 */ /* 0x000fe200078e000c */
[----:B------:R-:W-:Y:S02]  /*38b0*/  SHF.L.U32 R12, R4, 0x2, RZ ;  /* 0x00000002040c7819 */ /* 0x000fe400000006ff */
[----:B------:R-:W-:Y:S02]  /*38c0*/  LEA R11, R5, 0x1, 0x4 ;  /* 0x00000001050b7811 */ /* 0x000fe400078e20ff */
[----:B------:R-:W-:Y:S02]  /*38d0*/  LOP3.LUT R62, R12, 0x7c, RZ, 0xc0, !PT ;  /* 0x0000007c0c3e7812 */ /* 0x000fe400078ec0ff */
[----:B------:R-:W-:-:S07]  /*38e0*/  LOP3.LUT R61, R11, 0xc, R12, 0xf8, !PT ;  /* 0x0000000c0b3d7812 */ /* 0x000fce00078ef80c */
.L_x_24353:
        /* <DEDUP_REMOVED lines=27> */
[----:B------:R-:W-:Y:S02]  /*3aa0*/  ISETP.NE.AND P2, PT, R20, RZ, PT ;  /* 0x000000ff1400720c */ /* 0x000fe40003f45270 */
[----:B------:R-:W-:Y:S01]  /*3ab0*/  MOV R17, R12 ;  /* 0x0000000c00117202 */ /* 0x000fe20000000f00 */
[----:B------:R-:W-:Y:S01]  /*3ac0*/  IMAD.MOV.U32 R12, RZ, RZ, RZ ;  /* 0x000000ffff0c7224 */ /* 0x000fe200078e00ff */
[----:B------:R-:W-:-:S03]  /*3ad0*/  IADD3 R15, PT, PT, R16, R65, RZ ;  /* 0x00000041100f7210 */ /* 0x000fc60007ffe0ff */
[----:B------:R-:W-:Y:S01]  /*3ae0*/  IMAD R17, R17, R2, RZ ;  /* 0x0000000211117224 */ /* 0x000fe200078e02ff */
[----:B------:R-:W-:Y:S02]  /*3af0*/  IABS R18, R15 ;  /* 0x0000000f00127213 */ /* 0x000fe40000000000 */
[----:B------:R-:W-:Y:S01]  /*3b00*/  ISETP.GE.AND P1, PT, R15, RZ, PT ;  /* 0x000000ff0f00720c */ /* 0x000fe20003f26270 */
[----:B------:R-:W-:Y:S01]  /*3b10*/  IMAD.HI.U32 R12, R13, R17, R12 ;  /* 0x000000110d0c7227 */ /* 0x000fe200078e000c */
[----:B------:R-:W-:-:S03]  /*3b20*/  MOV R13, R18 ;  /* 0x00000012000d7202 */ /* 0x000fc60000000f00 */
[----:B------:R-:W-:Y:S02]  /*3b30*/  VIADD R15, R14, 0x3 ;  /* 0x000000030e0f7836 */ /* 0x000fe40000000000 */
[----:B------:R-:W-:-:S05]  /*3b40*/  IMAD.HI.U32 R12, R12, R13, RZ ;  /* 0x0000000d0c0c7227 */ /* 0x000fca00078e00ff */
[----:B------:R-:W-:-:S05]  /*3b50*/  IADD3 R12, PT, PT, -R12, RZ, RZ ;  /* 0x000000ff0c0c7210 */ /* 0x000fca0007ffe1ff */
[----:B------:R-:W-:-:S05]  /*3b60*/  IMAD R13, R2, R12, R13 ;  /* 0x0000000c020d7224 */ /* 0x000fca00078e020d */
        /* <DEDUP_REMOVED lines=11> */
[----:B------:R-:W-:Y:S01]  /*3c20*/  IMAD.MOV.U32 R28, RZ, RZ, R10 ;  /* 0x000000ffff1c7224 */ /* 0x000fe200078e000a */
[----:B------:R-:W-:-:S05]  /*3c30*/  MOV R29, R7 ;  /* 0x00000007001d7202 */ /* 0x000fca0000000f00 */
[----:B------:R-:W2:Y:S02]  /*3c40*/  LDG.E.CONSTANT R13, desc[UR6][R28.64] ;  /* 0x000000061c0d7981 */ /* 0x000ea4000c1e9900 */
[----:B--2---:R-:W-:-:S03]  /*3c50*/  IMAD.WIDE R12, R13, UR12, R66 ;  /* 0x0000000c0d0c7c25 */ /* 0x004fc6000f8e0242 */
[----:B------:R-:W-:-:S04]  /*3c60*/  IADD3 R12, P1, PT, R62, R12, RZ ;  /* 0x0000000c3e0c7210 */ /* 0x000fc80007f3e0ff */
[----:B------:R-:W-:Y:S02]  /*3c70*/  IADD3.X R13, PT, PT, RZ, R13, RZ, P1, !PT ;  /* 0x0000000dff0d7210 */ /* 0x000fe40000ffe4ff */
[----:B-----5:R-:W-:-:S04]  /*3c80*/  LEA R68, P1, R12, UR4, 0x2 ;  /* 0x000000040c447c11 */ /* 0x020fc8000f8210ff */
[----:B------:R-:W-:Y:S02]  /*3c90*/  LEA.HI.X R69, R12, UR5, R13, 0x2, P1 ;  /* 0x000000050c457c11 */ /* 0x000fe400088f140d */
[----:B------:R-:W-:Y:S01]  /*3ca0*/  IADD3 R63, PT, PT, R61, -0x1, RZ ;  /* 0xffffffff3d3f7810 */ /* 0x000fe20007ffe0ff */
[----:B------:R-:W0:Y:S04]  /*3cb0*/  LDS.128 R12, [R9] ;  /* 0x00000000090c7984 */ /* 0x000e280000000c00 */
[----:B------:R-:W2:Y:S01]  /*3cc0*/  LDG.E.128.CONSTANT R20, desc[UR6][R68.64] ;  /* 0x0000000644147981 */ /* 0x000ea2000c1e9d00 */
[----:B------:R-:W-:-:S03]  /*3cd0*/  ISETP.NE.AND P1, PT, R32, -0x1, PT ;  /* 0xffffffff2000780c */ /* 0x000fc60003f25270 */
[----:B------:R-:W3:Y:S04]  /*3ce0*/  LDG.E.128.CONSTANT R24, desc[UR6][R68.64+0x200] ;  /* 0x0002000644187981 */ /* 0x000ee8000c1e9d00 */
[----:B------:R-:W4:Y:S06]  /*3cf0*/  LDG.E.128.CONSTANT R16, desc[UR6][R68.64+0x400] ;  /* 0x0004000644107981 */ /* 0x000f2c000c1e9d00 */
[-C--:B------:R-:W-:Y:S01]  /*3d00*/  @!P1 ISETP.GE.AND P2, PT, R63, R70.reuse, PT ;  /* 0x000000463f00920c */ /* 0x080fe20003f46270 */
[C---:B------:R-:W-:Y:S01]  /*3d10*/  @!P1 VIADD R29, R61.reuse, 0x1 ;  /* 0x000000013d1d9836 */ /* 0x040fe20000000000 */
[----:B------:R-:W-:-:S02]  /*3d20*/  @!P1 ISETP.GE.AND P3, PT, R61, R70, PT ;  /* 0x000000463d00920c */ /* 0x000fc40003f66270 */
[----:B--2---:R-:W-:Y:S02]  /*3d30*/  @!P1 FSEL R20, R20, RZ, !P2 ;  /* 0x000000ff14149208 */ /* 0x004fe40005000000 */
[-C--:B------:R-:W-:Y:S02]  /*3d40*/  @!P1 ISETP.GE.AND P2, PT, R29, R70.reuse, PT ;  /* 0x000000461d00920c */ /* 0x080fe40003f46270 */
[----:B------:R-:W-:Y:S02]  /*3d50*/  @!P1 IADD3 R29, PT, PT, R61, 0x2, RZ ;  /* 0x000000023d1d9810 */ /* 0x000fe40007ffe0ff */
[----:B------:R-:W-:Y:S02]  /*3d60*/  @!P1 FSEL R21, R21, RZ, !P3 ;  /* 0x000000ff15159208 */ /* 0x000fe40005800000 */
[----:B------:R-:W-:Y:S02]  /*3d70*/  @!P1 ISETP.GE.AND P3, PT, R29, R70, PT ;  /* 0x000000461d00920c */ /* 0x000fe40003f66270 */
[----:B------:R-:W-:Y:S01]  /*3d80*/  @!P1 IADD3 R29, PT, PT, R61, 0x1, RZ ;  /* 0x000000013d1d9810 */ /* 0x000fe20007ffe0ff */
[----:B0-----:R-:W-:-:S03]  /*3d90*/  FMUL.FTZ R21, R13, R21 ;  /* 0x000000150d157220 */ /* 0x001fc60000410000 */
[----:B------:R-:W-:Y:S01]  /*3da0*/  @!P1 ISETP.GE.AND P4, PT, R29, R70, PT ;  /* 0x000000461d00920c */ /* 0x000fe20003f86270 */
[----:B------:R-:W-:Y:S01]  /*3db0*/  FFMA.FTZ R21, R12, R20, R21 ;  /* 0x000000140c157223 */ /* 0x000fe20000010015 */
[----:B------:R-:W2:Y:S01]  /*3dc0*/  LDG.E.128.CONSTANT R28, desc[UR6][R68.64+0x600] ;  /* 0x00060006441c7981 */ /* 0x000ea2000c1e9d00 */
[----:B------:R-:W-:Y:S02]  /*3dd0*/  @!P1 FSEL R22, R22, RZ, !P2 ;  /* 0x000000ff16169208 */ /* 0x000fe40005000000 */
[----:B------:R-:W-:Y:S02]  /*3de0*/  @!P1 FSEL R23, R23, RZ, !P3 ;  /* 0x000000ff17179208 */ /* 0x000fe40005800000 */
[----:B------:R-:W-:Y:S01]  /*3df0*/  @!P1 ISETP.GE.AND P3, PT, R61, R70, PT ;  /* 0x000000463d00920c */ /* 0x000fe20003f66270 */
[----:B------:R-:W-:Y:S01]  /*3e00*/  FFMA.FTZ R22, R14, R22, R21 ;  /* 0x000000160e167223 */ /* 0x000fe20000010015 */
[----:B------:R-:W-:Y:S02]  /*3e10*/  @!P1 ISETP.GE.AND P2, PT, R63, R70, PT ;  /* 0x000000463f00920c */ /* 0x000fe40003f46270 */
[----:B------:R-:W-:Y:S01]  /*3e20*/  @!P1 IADD3 R21, PT, PT, R61, 0x2, RZ ;  /* 0x000000023d159810 */ /* 0x000fe20007ffe0ff */
[----:B------:R-:W-:Y:S01]  /*3e30*/  FFMA.FTZ R23, R15, R23, R22 ;  /* 0x000000170f177223 */ /* 0x000fe20000010016 */
[----:B---3--:R-:W-:-:S02]  /*3e40*/  @!P1 FSEL R26, R26, RZ, !P4 ;  /* 0x000000ff1a1a9208 */ /* 0x008fc40006000000 */
[-C--:B------:R-:W-:Y:S01]  /*3e50*/  @!P1 ISETP.GE.AND P4, PT, R61, R70.reuse, PT ;  /* 0x000000463d00920c */ /* 0x080fe20003f86270 */
[----:B------:R-:W-:Y:S01]  /*3e60*/  FADD.FTZ R56, R56, R23 ;  /* 0x0000001738387221 */ /* 0x000fe20000010000 */
[----:B------:R-:W-:Y:S02]  /*3e70*/  @!P1 FSEL R25, R25, RZ, !P3 ;  /* 0x000000ff19199208 */ /* 0x000fe40005800000 */
[----:B------:R-:W-:Y:S02]  /*3e80*/  @!P1 FSEL R24, R24, RZ, !P2 ;  /* 0x000000ff18189208 */ /* 0x000fe40005000000 */
[-C--:B------:R-:W-:Y:S01]  /*3e90*/  @!P1 ISETP.GE.AND P2, PT, R21, R70.reuse, PT ;  /* 0x000000461500920c */ /* 0x080fe20003f46270 */
[----:B------:R-:W-:Y:S01]  /*3ea0*/  @!P1 VIADD R21, R61, 0x1 ;  /* 0x000000013d159836 */ /* 0x000fe20000000000 */
[----:B------:R-:W-:Y:S01]  /*3eb0*/  @!P1 ISETP.GE.AND P3, PT, R63, R70, PT ;  /* 0x000000463f00920c */ /* 0x000fe20003f66270 */
[----:B------:R-:W-:Y:S01]  /*3ec0*/  FMUL.FTZ R25, R13, R25 ;  /* 0x000000190d197220 */ /* 0x000fe20000410000 */
[----:B----4-:R-:W-:-:S02]  /*3ed0*/  @!P1 FSEL R17, R17, RZ, !P4 ;  /* 0x000000ff11119208 */ /* 0x010fc40006000000 */
[----:B------:R-:W-:Y:S01]  /*3ee0*/  @!P1 FSEL R27, R27, RZ, !P2 ;  /* 0x000000ff1b1b9208 */ /* 0x000fe20005000000 */
[----:B------:R-:W-:Y:S01]  /*3ef0*/  FFMA.FTZ R25, R12, R24, R25 ;  /* 0x000000180c197223 */ /* 0x000fe20000010019 */
[----:B------:R-:W-:Y:S01]  /*3f00*/  @!P1 FSEL R16, R16, RZ, !P3 ;  /* 0x000000ff10109208 */ /* 0x000fe20005800000 */
[----:B------:R-:W-:Y:S01]  /*3f10*/  FMUL.FTZ R17, R13, R17 ;  /* 0x000000110d117220 */ /* 0x000fe20000410000 */
[----:B------:R-:W-:Y:S01]  /*3f20*/  @!P1 ISETP.GE.AND P2, PT, R21, R70, PT ;  /* 0x000000461500920c */ /* 0x000fe20003f46270 */
[----:B------:R-:W-:Y:S01]  /*3f30*/  FFMA.FTZ R26, R14, R26, R25 ;  /* 0x0000001a0e1a7223 */ /* 0x000fe20000010019 */
[----:B------:R-:W-:Y:S01]  /*3f40*/  @!P1 ISETP.GE.AND P4, PT, R61, R70, PT ;  /* 0x000000463d00920c */ /* 0x000fe20003f86270 */
[----:B------:R-:W-:Y:S01]  /*3f50*/  FFMA.FTZ R17, R12, R16, R17 ;  /* 0x000000100c117223 */ /* 0x000fe20000010011 */
[----:B------:R-:W-:Y:S01]  /*3f60*/  @!P1 FSEL R18, R18, RZ, !P2 ;  /* 0x000000ff12129208 */ /* 0x000fe20005000000 */
[----:B------:R-:W-:Y:S01]  /*3f70*/  FFMA.FTZ R20, R15, R27, R26 ;  /* 0x0000001b0f147223 */ /* 0x000fe2000001001a */
[----:B------:R-:W-:Y:S01]  /*3f80*/  @!P1 ISETP.GE.AND P3, PT, R63, R70, PT ;  /* 0x000000463f00920c */ /* 0x000fe20003f66270 */
[----:B------:R-:W3:Y:S02]  /*3f90*/  LDG.E.128.CONSTANT R24, desc[UR6][R68.64+0x800] ;  /* 0x0008000644187981 */ /* 0x000ee4000c1e9d00 */
[----:B------:R-:W-:Y:S01]  /*3fa0*/  FFMA.FTZ R18, R14, R18, R17 ;  /* 0x000000120e127223 */ /* 0x000fe20000010011 */
[----:B------:R-:W-:Y:S01]  /*3fb0*/  @!P1 IADD3 R17, PT, PT, R61, 0x2, RZ ;  /* 0x000000023d119810 */ /* 0x000fe20007ffe0ff */
[----:B------:R-:W-:-:S03]  /*3fc0*/  FADD.FTZ R55, R55, R20 ;  /* 0x0000001437377221 */ /* 0x000fc60000010000 */
[----:B------:R-:W-:-:S04]  /*3fd0*/  @!P1 ISETP.GE.AND P2, PT, R17, R70, PT ;  /* 0x000000461100920c */ /* 0x000fc80003f46270 */
[----:B------:R-:W-:Y:S02]  /*3fe0*/  @!P1 FSEL R19, R19, RZ, !P2 ;  /* 0x000000ff13139208 */ /* 0x000fe40005000000 */
[----:B--2---:R-:W-:Y:S02]  /*3ff0*/  @!P1 FSEL R29, R29, RZ, !P4 ;  /* 0x000000ff1d1d9208 */ /* 0x004fe40006000000 */
[----:B------:R-:W-:-:S03]  /*4000*/  @!P1 FSEL R28, R28, RZ, !P3 ;  /* 0x000000ff1c1c9208 */ /* 0x000fc60005800000 */
[----:B------:R-:W-:Y:S01]  /*4010*/  FMUL.FTZ R17, R13, R29 ;  /* 0x0000001d0d117220 */ /* 0x000fe20000410000 */
[----:B------:R-:W-:-:S03]  /*4020*/  FFMA.FTZ R29, R15, R19, R18 ;  /* 0x000000130f1d7223 */ /* 0x000fc60000010012 */
[----:B------:R-:W-:Y:S01]  /*4030*/  FFMA.FTZ R21, R12, R28, R17 ;  /* 0x0000001c0c157223 */ /* 0x000fe20000010011 */
[----:B------:R-:W-:-:S04]  /*4040*/  @!P1 IADD3 R17, PT, PT, R61, 0x1, RZ ;  /* 0x000000013d119810 */ /* 0x000fc80007ffe0ff */
[----:B------:R-:W-:Y:S02]  /*4050*/  @!P1 ISETP.GE.AND P2, PT, R17, R70, PT ;  /* 0x000000461100920c */ /* 0x000fe40003f46270 */
[----:B------:R-:W2:Y:S02]  /*4060*/  LDG.E.128.CONSTANT R16, desc[UR6][R68.64+0xa00] ;  /* 0x000a000644107981 */ /* 0x000ea4000c1e9d00 */
[----:B------:R-:W-:-:S05]  /*4070*/  @!P1 FSEL R30, R30, RZ, !P2 ;  /* 0x000000ff1e1e9208 */ /* 0x000fca0005000000 */
[----:B------:R-:W-:Y:S01]  /*4080*/  FFMA.FTZ R28, R14, R30, R21 ;  /* 0x0000001e0e1c7223 */ /* 0x000fe20000010015 */
[----:B------:R-:W-:-:S04]  /*4090*/  @!P1 IADD3 R21, PT, PT, R61, 0x2, RZ ;  /* 0x000000023d159810 */ /* 0x000fc80007ffe0ff */
[----:B------:R-:W-:Y:S01]  /*40a0*/  @!P1 ISETP.GE.AND P2, PT, R21, R70, PT ;  /* 0x000000461500920c */ /* 0x000fe20003f46270 */
[----:B------:R-:W-:-:S03]  /*40b0*/  @!P1 VIADD R21, R61, 0x1 ;  /* 0x000000013d159836 */ /* 0x000fc60000000000 */
[----:B------:R-:W-:Y:S02]  /*40c0*/  @!P1 FSEL R31, R31, RZ, !P2 ;  /* 0x000000ff1f1f9208 */ /* 0x000fe40005000000 */
[----:B------:R-:W-:Y:S02]  /*40d0*/  @!P1 ISETP.GE.AND P4, PT, R21, R70, PT ;  /* 0x000000461500920c */ /* 0x000fe40003f86270 */
[----:B------:R-:W-:Y:S01]  /*40e0*/  @!P1 IADD3 R21, PT, PT, R61, 0x2, RZ ;  /* 0x000000023d159810 */ /* 0x000fe20007ffe0ff */
[----:B------:R-:W-:-:S03]  /*40f0*/  FFMA.FTZ R28, R15, R31, R28 ;  /* 0x0000001f0f1c7223 */ /* 0x000fc6000001001c */
[-C--:B------:R-:W-:Y:S02]  /*4100*/  @!P1 ISETP.GE.AND P5, PT, R21, R70.reuse, PT ;  /* 0x000000461500920c */ /* 0x080fe40003fa6270 */
[----:B------:R-:W4:Y:S01]  /*4110*/  LDG.E.128.CONSTANT R20, desc[UR6][R68.64+0xc00] ;  /* 0x000c000644147981 */ /* 0x000f22000c1e9d00 */
[----:B------:R-:W-:Y:S01]  /*4120*/  FADD.FTZ R54, R54, R29 ;  /* 0x0000001d36367221 */ /* 0x000fe20000010000 */
[----:B------:R-:W-:Y:S01]  /*4130*/  FADD.FTZ R53, R53, R28 ;  /* 0x0000001c35357221 */ /* 0x000fe20000010000 */
[-C--:B------:R-:W-:Y:S01]  /*4140*/  @!P1 ISETP.GE.AND P3, PT, R61, R70.reuse, PT ;  /* 0x000000463d00920c */ /* 0x080fe20003f66270 */
[----:B------:R-:W4:Y:S01]  /*4150*/  LDG.E.128.CONSTANT R28, desc[UR6][R68.64+0xe00] ;  /* 0x000e0006441c7981 */ /* 0x000f22000c1e9d00 */
[----:B------:R-:W-:Y:S02]  /*4160*/  @!P1 ISETP.GE.AND P2, PT, R63, R70, PT ;  /* 0x000000463f00920c */ /* 0x000fe40003f46270 */
[----:B---3--:R-:W-:Y:S02]  /*4170*/  @!P1 FSEL R25, R25, RZ, !P3 ;  /* 0x000000ff19199208 */ /* 0x008fe40005800000 */
[----:B------:R-:W-:-:S02]  /*4180*/  @!P1 FSEL R24, R24, RZ, !P2 ;  /* 0x000000ff18189208 */ /* 0x000fc40005000000 */
[----:B------:R-:W-:Y:S01]  /*4190*/  @!P1 FSEL R26, R26, RZ, !P4 ;  /* 0x000000ff1a1a9208 */ /* 0x000fe20006000000 */
[----:B------:R-:W-:Y:S01]  /*41a0*/  FMUL.FTZ R25, R13, R25 ;  /* 0x000000190d197220 */ /* 0x000fe20000410000 */
[----:B------:R-:W-:Y:S02]  /*41b0*/  @!P1 ISETP.GE.AND P3, PT, R61, R70, PT ;  /* 0x000000463d00920c */ /* 0x000fe40003f66270 */
[----:B------:R-:W-:Y:S01]  /*41c0*/  @!P1 FSEL R27, R27, RZ, !P5 ;  /* 0x000000ff1b1b9208 */ /* 0x000fe20006800000 */
[----:B------:R-:W-:Y:S01]  /*41d0*/  FFMA.FTZ R25, R12, R24, R25 ;  /* 0x000000180c197223 */ /* 0x000fe20000010019 */
[----:B------:R-:W-:-:S03]  /*41e0*/  @!P1 ISETP.GE.AND P2, PT, R63, R70, PT ;  /* 0x000000463f00920c */ /* 0x000fc60003f46270 */
[----:B------:R-:W-:Y:S01]  /*41f0*/  FFMA.FTZ R26, R14, R26, R25 ;  /* 0x0000001a0e1a7223 */ /* 0x000fe20000010019 */
[----:B------:R-:W-:Y:S02]  /*4200*/  @!P1 IADD3 R25, PT, PT, R61, 0x1, RZ ;  /* 0x000000013d199810 */ /* 0x000fe40007ffe0ff */
[-C--:B------:R-:W-:Y:S01]  /*4210*/  @!P1 ISETP.GE.AND P6, PT, R63, R70.reuse, PT ;  /* 0x000000463f00920c */ /* 0x080fe20003fc6270 */
[----:B------:R-:W-:Y:S01]  /*4220*/  FFMA.FTZ R71, R15, R27, R26 ;  /* 0x0000001b0f477223 */ /* 0x000fe2000001001a */
[----:B------:R-:W-:Y:S02]  /*4230*/  @!P1 ISETP.GE.AND P4, PT, R25, R70, PT ;  /* 0x000000461900920c */ /* 0x000fe40003f86270 */
[----:B------:R-:W3:Y:S01]  /*4240*/  LDG.E.128.CONSTANT R24, desc[UR6][R68.64+0x1000] ;  /* 0x0010000644187981 */ /* 0x000ee2000c1e9d00 */
[----:B--2---:R-:W-:Y:S02]  /*4250*/  @!P1 FSEL R17, R17, RZ, !P3 ;  /* 0x000000ff11119208 */ /* 0x004fe40005800000 */
[----:B------:R-:W-:-:S03]  /*4260*/  @!P1 FSEL R16, R16, RZ, !P2 ;  /* 0x000000ff10109208 */ /* 0x000fc60005000000 */
[----:B------:R-:W-:Y:S01]  /*4270*/  FMUL.FTZ R17, R13, R17 ;  /* 0x000000110d117220 */ /* 0x000fe20000410000 */
[----:B------:R-:W-:-:S03]  /*4280*/  @!P1 FSEL R18, R18, RZ, !P4 ;  /* 0x000000ff12129208 */ /* 0x000fc60006000000 */
[----:B------:R-:W-:-:S04]  /*4290*/  FFMA.FTZ R17, R12, R16, R17 ;  /* 0x000000100c117223 */ /* 0x000fc80000010011 */
[----:B------:R-:W-:Y:S01]  /*42a0*/  FFMA.FTZ R18, R14, R18, R17 ;  /* 0x000000120e127223 */ /* 0x000fe20000010011 */
[----:B------:R-:W-:-:S04]  /*42b0*/  @!P1 IADD3 R17, PT, PT, R61, 0x2, RZ ;  /* 0x000000023d119810 */ /* 0x000fc80007ffe0ff */
[----:B------:R-:W-:Y:S01]  /*42c0*/  @!P1 ISETP.GE.AND P4, PT, R17, R70, PT ;  /* 0x000000461100920c */ /* 0x000fe20003f86270 */
[----:B------:R-:W-:-:S05]  /*42d0*/  @!P1 VIADD R17, R61, 0x1 ;  /* 0x000000013d119836 */ /* 0x000fca0000000000 */
[----:B------:R-:W-:-:S04]  /*42e0*/  @!P1 ISETP.GE.AND P2, PT, R17, R70, PT ;  /* 0x000000461100920c */ /* 0x000fc80003f46270 */
[----:B----4-:R-:W-:Y:S02]  /*42f0*/  @!P1 FSEL R22, R22, RZ, !P2 ;  /* 0x000000ff16169208 */ /* 0x010fe40005000000 */
[-C--:B------:R-:W-:Y:S02]  /*4300*/  @!P1 ISETP.GE.AND P2, PT, R63, R70.reuse, PT ;  /* 0x000000463f00920c */ /* 0x080fe40003f46270 */
[C---:B------:R-:W-:Y:S02]  /*4310*/  @!P1 IADD3 R17, PT, PT, R61.reuse, 0x2, RZ ;  /* 0x000000023d119810 */ /* 0x040fe40007ffe0ff */
[----:B------:R-:W-:Y:S02]  /*4320*/  @!P1 FSEL R28, R28, RZ, !P2 ;  /* 0x000000ff1c1c9208 */ /* 0x000fe40005000000 */
[-C--:B------:R-:W-:Y:S02]  /*4330*/  @!P1 ISETP.GE.AND P2, PT, R61, R70.reuse, PT ;  /* 0x000000463d00920c */ /* 0x080fe40003f46270 */
[----:B------:R-:W-:-:S02]  /*4340*/  @!P1 ISETP.GE.AND P3, PT, R17, R70, PT ;  /* 0x000000461100920c */ /* 0x000fc40003f66270 */
[----:B------:R-:W-:Y:S02]  /*4350*/  @!P1 IADD3 R17, PT, PT, R61, 0x1, RZ ;  /* 0x000000013d119810 */ /* 0x000fe40007ffe0ff */
[----:B------:R-:W-:Y:S02]  /*4360*/  @!P1 FSEL R29, R29, RZ, !P2 ;  /* 0x000000ff1d1d9208 */ /* 0x000fe40005000000 */
[----:B------:R-:W-:Y:S02]  /*4370*/  @!P1 FSEL R20, R20, RZ, !P6 ;  /* 0x000000ff14149208 */ /* 0x000fe40007000000 */
[-C--:B------:R-:W-:Y:S01]  /*4380*/  @!P1 ISETP.GE.AND P5, PT, R17, R70.reuse, PT ;  /* 0x000000461100920c */ /* 0x080fe20003fa6270 */
[----:B------:R-:W-:Y:S01]  /*4390*/  FMUL.FTZ R29, R13, R29 ;  /* 0x0000001d0d1d7220 */ /* 0x000fe20000410000 */
[C---:B------:R-:W-:Y:S02]  /*43a0*/  @!P1 ISETP.GE.AND P6, PT, R61.reuse, R70, PT ;  /* 0x000000463d00920c */ /* 0x040fe40003fc6270 */
[----:B------:R-:W-:Y:S01]  /*43b0*/  @!P1 IADD3 R17, PT, PT, R61, 0x2, RZ ;  /* 0x000000023d119810 */ /* 0x000fe20007ffe0ff */
[----:B------:R-:W-:Y:S01]  /*43c0*/  FFMA.FTZ R29, R12, R28, R29 ;  /* 0x0000001c0c1d7223 */ /* 0x000fe2000001001d */
[----:B------:R-:W-:-:S02]  /*43d0*/  @!P1 FSEL R21, R21, RZ, !P6 ;  /* 0x000000ff15159208 */ /* 0x000fc40007000000 */
[----:B------:R-:W-:Y:S02]  /*43e0*/  @!P1 FSEL R30, R30, RZ, !P5 ;  /* 0x000000ff1e1e9208 */ /* 0x000fe40006800000 */
[----:B------:R-:W-:-:S03]  /*43f0*/  @!P1 ISETP.GE.AND P6, PT, R17, R70, PT ;  /* 0x000000461100920c */ /* 0x000fc60003fc6270 */
[----:B------:R-:W-:Y:S01]  /*4400*/  FFMA.FTZ R30, R14, R30, R29 ;  /* 0x0000001e0e1e7223 */ /* 0x000fe2000001001d */
[----:B------:R-:W-:-:S05]  /*4410*/  @!P1 FSEL R31, R31, RZ, !P6 ;  /* 0x000000ff1f1f9208 */ /* 0x000fca0007000000 */
[----:B------:R-:W-:Y:S02]  /*4420*/  FFMA.FTZ R16, R15, R31, R30 ;  /* 0x0000001f0f107223 */ /* 0x000fe4000001001e */
[----:B------:R-:W2:Y:S01]  /*4430*/  LDG.E.128.CONSTANT R28, desc[UR6][R68.64+0x1200] ;  /* 0x00120006441c7981 */ /* 0x000ea2000c1e9d00 */
[----:B------:R-:W-:Y:S01]  /*4440*/  FMUL.FTZ R21, R13, R21 ;  /* 0x000000150d157220 */ /* 0x000fe20000410000 */
[----:B------:R-:W-:-:S03]  /*4450*/  @!P1 FSEL R19, R19, RZ, !P4 ;  /* 0x000000ff13139208 */ /* 0x000fc60006000000 */
[----:B------:R-:W-:Y:S01]  /*4460*/  FFMA.FTZ R21, R12, R20, R21 ;  /* 0x000000140c157223 */ /* 0x000fe20000010015 */
[----:B------:R-:W-:Y:S01]  /*4470*/  @!P1 ISETP.GE.AND P2, PT, R63, R70, PT ;  /* 0x000000463f00920c */ /* 0x000fe20003f46270 */
[----:B------:R-:W-:Y:S02]  /*4480*/  FFMA.FTZ R18, R15, R19, R18 ;  /* 0x000000130f127223 */ /* 0x000fe40000010012 */
[----:B------:R-:W-:Y:S01]  /*4490*/  FFMA.FTZ R22, R14, R22, R21 ;  /* 0x000000160e167223 */ /* 0x000fe20000010015 */
[----:B------:R-:W-:Y:S01]  /*44a0*/  @!P1 VIADD R21, R61, 0x1 ;  /* 0x000000013d159836 */ /* 0x000fe20000000000 */
[----:B------:R-:W-:Y:S01]  /*44b0*/  @!P1 FSEL R23, R23, RZ, !P3 ;  /* 0x000000ff17179208 */ /* 0x000fe20005800000 */
[----:B------:R-:W-:Y:S01]  /*44c0*/  FADD.FTZ R51, R51, R18 ;  /* 0x0000001233337221 */ /* 0x000fe20000010000 */
[----:B------:R-:W-:Y:S01]  /*44d0*/  FADD.FTZ R49, R49, R16 ;  /* 0x0000001031317221 */ /* 0x000fe20000010000 */
[----:B---3--:R-:W-:Y:S01]  /*44e0*/  @!P1 FSEL R24, R24, RZ, !P2 ;  /* 0x000000ff18189208 */ /* 0x008fe20005000000 */
[----:B------:R-:W3:Y:S01]  /*44f0*/  LDG.E.128.CONSTANT R16, desc[UR6][R68.64+0x1400] ;  /* 0x0014000644107981 */ /* 0x000ee2000c1e9d00 */
[----:B------:R-:W-:-:S02]  /*4500*/  @!P1 ISETP.GE.AND P3, PT, R61, R70, PT ;  /* 0x000000463d00920c */ /* 0x000fc40003f66270 */
[-C--:B------:R-:W-:Y:S02]  /*4510*/  @!P1 ISETP.GE.AND P2, PT, R21, R70.reuse, PT ;  /* 0x000000461500920c */ /* 0x080fe40003f46270 */
[----:B------:R-:W-:Y:S02]  /*4520*/  @!P1 IADD3 R21, PT, PT, R61, 0x2, RZ ;  /* 0x000000023d159810 */ /* 0x000fe40007ffe0ff */
[----:B------:R-:W-:Y:S02]  /*4530*/  @!P1 FSEL R25, R25, RZ, !P3 ;  /* 0x000000ff19199208 */ /* 0x000fe40005800000 */
[----:B------:R-:W-:-:S03]  /*4540*/  @!P1 ISETP.GE.AND P3, PT, R21, R70, PT ;  /* 0x000000461500920c */ /* 0x000fc60003f66270 */
[----:B------:R-:W-:Y:S01]  /*4550*/  FMUL.FTZ R25, R13, R25 ;  /* 0x000000190d197220 */ /* 0x000fe20000410000 */
[----:B------:R-:W-:Y:S02]  /*4560*/  @!P1 FSEL R27, R27, RZ, !P3 ;  /* 0x000000ff1b1b9208 */ /* 0x000fe40005800000 */
[C---:B------:R-:W-:Y:S01]  /*4570*/  @!P1 ISETP.GE.AND P3, PT, R61.reuse, R70, PT ;  /* 0x000000463d00920c */ /* 0x040fe20003f66270 */
[----:B------:R-:W-:Y:S01]  /*4580*/  FFMA.FTZ R25, R12, R24, R25 ;  /* 0x000000180c197223 */ /* 0x000fe20000010019 */
[----:B------:R-:W-:Y:S02]  /*4590*/  @!P1 FSEL R26, R26, RZ, !P2 ;  /* 0x000000ff1a1a9208 */ /* 0x000fe40005000000 */
[----:B------:R-:W-:Y:S02]  /*45a0*/  @!P1 IADD3 R21, PT, PT, R61, 0x1, RZ ;  /* 0x000000013d159810 */ /* 0x000fe40007ffe0ff */
[----:B------:R-:W-:Y:S01]  /*45b0*/  @!P1 ISETP.GE.AND P2, PT, R63, R70, PT ;  /* 0x000000463f00920c */ /* 0x000fe20003f46270 */
[----:B------:R-:W-:Y:S01]  /*45c0*/  FFMA.FTZ R26, R14, R26, R25 ;  /* 0x0000001a0e1a7223 */ /* 0x000fe20000010019 */
[----:B------:R-:W-:-:S02]  /*45d0*/  @!P1 ISETP.GE.AND P4, PT, R21, R70, PT ;  /* 0x000000461500920c */ /* 0x000fc40003f86270 */
[----:B------:R-:W-:Y:S01]  /*45e0*/  @!P1 IADD3 R25, PT, PT, R61, 0x2, RZ ;  /* 0x000000023d199810 */ /* 0x000fe20007ffe0ff */
[----:B------:R-:W-:-:S04]  /*45f0*/  FFMA.FTZ R23, R15, R23, R22 ;  /* 0x000000170f177223 */ /* 0x000fc80000010016 */
[----:B------:R-:W-:Y:S02]  /*4600*/  FADD.FTZ R50, R50, R23 ;  /* 0x0000001732327221 */ /* 0x000fe40000010000 */
[----:B------:R-:W4:Y:S01]  /*4610*/  LDG.E.128.CONSTANT R20, desc[UR6][R68.64+0x1600] ;  /* 0x0016000644147981 */ /* 0x000f22000c1e9d00 */
[----:B------:R-:W-:-:S04]  /*4620*/  FFMA.FTZ R27, R15, R27, R26 ;  /* 0x0000001b0f1b7223 */ /* 0x000fc8000001001a */
[----:B------:R-:W-:Y:S01]  /*4630*/  FADD.FTZ R48, R48, R27 ;  /* 0x0000001b30307221 */ /* 0x000fe20000010000 */
[----:B--2---:R-:W-:Y:S02]  /*4640*/  @!P1 FSEL R29, R29, RZ, !P3 ;  /* 0x000000ff1d1d9208 */ /* 0x004fe40005800000 */
[----:B------:R-:W-:-:S03]  /*4650*/  @!P1 FSEL R28, R28, RZ, !P2 ;  /* 0x000000ff1c1c9208 */ /* 0x000fc60005000000 */
[----:B------:R-:W-:Y:S01]  /*4660*/  FMUL.FTZ R29, R13, R29 ;  /* 0x0000001d0d1d7220 */ /* 0x000fe20000410000 */
[----:B------:R-:W-:Y:S02]  /*4670*/  @!P1 FSEL R30, R30, RZ, !P4 ;  /* 0x000000ff1e1e9208 */ /* 0x000fe40006000000 */
[----:B------:R-:W-:Y:S01]  /*4680*/  @!P1 ISETP.GE.AND P2, PT, R25, R70, PT ;  /* 0x000000461900920c */ /* 0x000fe20003f46270 */
[----:B------:R-:W-:-:S03]  /*4690*/  FFMA.FTZ R29, R12, R28, R29 ;  /* 0x0000001c0c1d7223 */ /* 0x000fc6000001001d */
[----:B------:R-:W-:Y:S01]  /*46a0*/  @!P1 FSEL R31, R31, RZ, !P2 ;  /* 0x000000ff1f1f9208 */ /* 0x000fe20005000000 */
[----:B------:R-:W-:-:S04]  /*46b0*/  FFMA.FTZ R64, R14, R30, R29 ;  /* 0x0000001e0e407223 */ /* 0x000fc8000001001d */
[----:B------:R-:W-:Y:S02]  /*46c0*/  FFMA.FTZ R64, R15, R31, R64 ;  /* 0x0000001f0f407223 */ /* 0x000fe40000010040 */
[----:B------:R-:W2:Y:S01]  /*46d0*/  LDG.E.128.CONSTANT R28, desc[UR6][R68.64+0x1800] ;  /* 0x00180006441c7981 */ /* 0x000ea2000c1e9d00 */
[----:B------:R-:W-:-:S05]  /*46e0*/  @!P1 VIADD R25, R61, 0x1 ;  /* 0x000000013d199836 */ /* 0x000fca0000000000 */
[-C--:B------:R-:W-:Y:S02]  /*46f0*/  @!P1 ISETP.GE.AND P2, PT, R25, R70.reuse, PT ;  /* 0x000000461900920c */ /* 0x080fe40003f46270 */
[----:B------:R-:W2:Y:S01]  /*4700*/  LDG.E.128.CONSTANT R24, desc[UR6][R68.64+0x1a00] ;  /* 0x001a000644187981 */ /* 0x000ea2000c1e9d00 */
[-C--:B------:R-:W-:Y:S02]  /*4710*/  @!P1 ISETP.GE.AND P4, PT, R61, R70.reuse, PT ;  /* 0x000000463d00920c */ /* 0x080fe40003f86270 */
[----:B------:R-:W-:Y:S02]  /*4720*/  @!P1 ISETP.GE.AND P3, PT, R63, R70, PT ;  /* 0x000000463f00920c */ /* 0x000fe40003f66270 */
[----:B---3--:R-:W-:Y:S02]  /*4730*/  @!P1 FSEL R17, R17, RZ, !P4 ;  /* 0x000000ff11119208 */ /* 0x008fe40006000000 */
[----:B------:R-:W-:-:S03]  /*4740*/  @!P1 FSEL R16, R16, RZ, !P3 ;  /* 0x000000ff10109208 */ /* 0x000fc60005800000 */
[----:B------:R-:W-:Y:S01]  /*4750*/  FMUL.FTZ R17, R13, R17 ;  /* 0x000000110d117220 */ /* 0x000fe20000410000 */
[----:B------:R-:W-:-:S03]  /*4760*/  @!P1 FSEL R18, R18, RZ, !P2 ;  /* 0x000000ff12129208 */ /* 0x000fc60005000000 */
[----:B------:R-:W-:-:S04]  /*4770*/  FFMA.FTZ R17, R12, R16, R17 ;  /* 0x000000100c117223 */ /* 0x000fc80000010011 */
[----:B------:R-:W-:Y:S01]  /*4780*/  FFMA.FTZ R18, R14, R18, R17 ;  /* 0x000000120e127223 */ /* 0x000fe20000010011 */
[----:B------:R-:W-:-:S04]  /*4790*/  @!P1 IADD3 R17, PT, PT, R61, 0x2, RZ ;  /* 0x000000023d119810 */ /* 0x000fc80007ffe0ff */
[----:B------:R-:W-:Y:S02]  /*47a0*/  @!P1 ISETP.GE.AND P4, PT, R17, R70, PT ;  /* 0x000000461100920c */ /* 0x000fe40003f86270 */
[----:B------:R-:W-:-:S04]  /*47b0*/  @!P1 IADD3 R17, PT, PT, R61, 0x1, RZ ;  /* 0x000000013d119810 */ /* 0x000fc80007ffe0ff */
[-C--:B------:R-:W-:Y:S02]  /*47c0*/  @!P1 ISETP.GE.AND P2, PT, R17, R70.reuse, PT ;  /* 0x000000461100920c */ /* 0x080fe40003f46270 */
[CC--:B------:R-:W-:Y:S02]  /*47d0*/  @!P1 ISETP.GE.AND P6, PT, R63.reuse, R70.reuse, PT ;  /* 0x000000463f00920c */ /* 0x0c0fe40003fc6270 */
[----:B----4-:R-:W-:Y:S02]  /*47e0*/  @!P1 FSEL R22, R22, RZ, !P2 ;  /* 0x000000ff16169208 */ /* 0x010fe40005000000 */
[----:B------:R-:W-:Y:S02]  /*47f0*/  @!P1 ISETP.GE.AND P2, PT, R63, R70, PT ;  /* 0x000000463f00920c */ /* 0x000fe40003f46270 */
[----:B------:R-:W-:Y:S02]  /*4800*/  @!P1 IADD3 R17, PT, PT, R61, 0x2, RZ ;  /* 0x000000023d119810 */ /* 0x000fe40007ffe0ff */
[----:B------:R-:W-:-:S02]  /*4810*/  @!P1 FSEL R20, R20, RZ, !P6 ;  /* 0x000000ff14149208 */ /* 0x000fc40007000000 */
[-C--:B------:R-:W-:Y:S02]  /*4820*/  @!P1 ISETP.GE.AND P6, PT, R61, R70.reuse, PT ;  /* 0x000000463d00920c */ /* 0x080fe40003fc6270 */
[----:B------:R-:W-:Y:S01]  /*4830*/  @!P1 ISETP.GE.AND P3, PT, R17, R70, PT ;  /* 0x000000461100920c */ /* 0x000fe20003f66270 */
[----:B------:R-:W-:Y:S01]  /*4840*/  @!P1 VIADD R17, R61, 0x1 ;  /* 0x000000013d119836 */ /* 0x000fe20000000000 */
[----:B------:R-:W-:-:S04]  /*4850*/  @!P1 FSEL R21, R21, RZ, !P6 ;  /* 0x000000ff15159208 */ /* 0x000fc80007000000 */
[----:B------:R-:W-:Y:S01]  /*4860*/  @!P1 ISETP.GE.AND P5, PT, R17, R70, PT ;  /* 0x000000461100920c */ /* 0x000fe20003fa6270 */
[----:B------:R-:W-:Y:S01]  /*4870*/  FMUL.FTZ R21, R13, R21 ;  /* 0x000000150d157220 */ /* 0x000fe20000410000 */
[----:B------:R-:W-:-:S03]  /*4880*/  @!P1 IADD3 R17, PT, PT, R61, 0x2, RZ ;  /* 0x000000023d119810 */ /* 0x000fc60007ffe0ff */
[----:B------:R-:W-:Y:S01]  /*4890*/  FFMA.FTZ R21, R12, R20, R21 ;  /* 0x000000140c157223 */ /* 0x000fe20000010015 */
[----:B------:R-:W-:Y:S02]  /*48a0*/  @!P1 ISETP.GE.AND P6, PT, R17, R70, PT ;  /* 0x000000461100920c */ /* 0x000fe40003fc6270 */
[----:B------:R-:W-:Y:S01]  /*48b0*/  @!P1 FSEL R23, R23, RZ, !P3 ;  /* 0x000000ff17179208 */ /* 0x000fe20005800000 */
[----:B------:R-:W-:-:S04]  /*48c0*/  FFMA.FTZ R22, R14, R22, R21 ;  /* 0x000000160e167223 */ /* 0x000fc80000010015 */
[----:B------:R-:W-:Y:S02]  /*48d0*/  FFMA.FTZ R16, R15, R23, R22 ;  /* 0x000000170f107223 */ /* 0x000fe40000010016 */
[----:B------:R-:W3:Y:S01]  /*48e0*/  LDG.E.128.CONSTANT R20, desc[UR6][R68.64+0x1c00] ;  /* 0x001c000644147981 */ /* 0x000ee2000c1e9d00 */
[----:B------:R-:W-:Y:S02]  /*48f0*/  @!P1 FSEL R19, R19, RZ, !P4 ;  /* 0x000000ff13139208 */ /* 0x000fe40006000000 */
[----:B------:R-:W-:-:S03]  /*4900*/  @!P1 IADD3 R17, PT, PT, R61, 0x1, RZ ;  /* 0x000000013d119810 */ /* 0x000fc60007ffe0ff */
[----:B------:R-:W-:Y:S01]  /*4910*/  FFMA.FTZ R19, R15, R19, R18 ;  /* 0x000000130f137223 */ /* 0x000fe20000010012 */
[----:B------:R-:W-:Y:S01]  /*4920*/  FADD.FTZ R45, R45, R16 ;  /* 0x000000102d2d7221 */ /* 0x000fe20000010000 */
[-C--:B------:R-:W-:Y:S02]  /*4930*/  @!P1 ISETP.GE.AND P4, PT, R17, R70.reuse, PT ;  /* 0x000000461100920c */ /* 0x080fe40003f86270 */
[----:B------:R-:W-:Y:S01]  /*4940*/  FADD.FTZ R46, R46, R19 ;  /* 0x000000132e2e7221 */ /* 0x000fe20000010000 */
[----:B--2---:R-:W-:Y:S02]  /*4950*/  @!P1 FSEL R28, R28, RZ, !P2 ;  /* 0x000000ff1c1c9208 */ /* 0x004fe40005000000 */
[----:B------:R-:W-:-:S04]  /*4960*/  @!P1 ISETP.GE.AND P2, PT, R61, R70, PT ;  /* 0x000000463d00920c */ /* 0x000fc80003f46270 */
[----:B------:R-:W-:Y:S02]  /*4970*/  @!P1 FSEL R29, R29, RZ, !P2 ;  /* 0x000000ff1d1d9208 */ /* 0x000fe40005000000 */
[----:B------:R-:W-:-:S03]  /*4980*/  @!P1 FSEL R30, R30, RZ, !P5 ;  /* 0x000000ff1e1e9208 */ /* 0x000fc60006800000 */
[----:B------:R-:W-:Y:S01]  /*4990*/  FMUL.FTZ R29, R13, R29 ;  /* 0x0000001d0d1d7220 */ /* 0x000fe20000410000 */
[----:B------:R-:W-:-:S03]  /*49a0*/  @!P1 FSEL R31, R31, RZ, !P6 ;  /* 0x000000ff1f1f9208 */ /* 0x000fc60007000000 */
[----:B------:R-:W-:-:S04]  /*49b0*/  FFMA.FTZ R29, R12, R28, R29 ;  /* 0x0000001c0c1d7223 */ /* 0x000fc8000001001d */
[----:B------:R-:W-:-:S04]  /*49c0*/  FFMA.FTZ R30, R14, R30, R29 ;  /* 0x0000001e0e1e7223 */ /* 0x000fc8000001001d */
[----:B------:R-:W-:-:S04]  /*49d0*/  FFMA.FTZ R31, R15, R31, R30 ;  /* 0x0000001f0f1f7223 */ /* 0x000fc8000001001e */
[----:B------:R-:W-:Y:S02]  /*49e0*/  FADD.FTZ R44, R44, R31 ;  /* 0x0000001f2c2c7221 */ /* 0x000fe40000010000 */
[----:B------:R-:W2:Y:S01]  /*49f0*/  LDG.E.128.CONSTANT R28, desc[UR6][R68.64+0x1e00] ;  /* 0x001e0006441c7981 */ /* 0x000ea2000c1e9d00 */
[----:B------:R-:W-:-:S04]  /*4a00*/  @!P1 ISETP.GE.AND P2, PT, R63, R70, PT ;  /* 0x000000463f00920c */ /* 0x000fc80003f46270 */
[----:B------:R-:W-:Y:S02]  /*4a10*/  @!P1 FSEL R24, R24, RZ, !P2 ;  /* 0x000000ff18189208 */ /* 0x000fe40005000000 */
[-C--:B------:R-:W-:Y:S02]  /*4a20*/  @!P1 ISETP.GE.AND P2, PT, R17, R70.reuse, PT ;  /* 0x000000461100920c */ /* 0x080fe40003f46270 */
[----:B------:R-:W4:Y:S01]  /*4a30*/  LDG.E.128.CONSTANT R16, desc[UR6][R68.64+0x2000] ;  /* 0x0020000644107981 */ /* 0x000f22000c1e9d00 */
[----:B------:R-:W-:-:S04]  /*4a40*/  @!P1 ISETP.GE.AND P3, PT, R61, R70, PT ;  /* 0x000000463d00920c */ /* 0x000fc80003f66270 */
[----:B------:R-:W-:Y:S02]  /*4a50*/  @!P1 FSEL R25, R25, RZ, !P3 ;  /* 0x000000ff19199208 */ /* 0x000fe40005800000 */
[----:B------:R-:W-:-:S03]  /*4a60*/  @!P1 FSEL R26, R26, RZ, !P2 ;  /* 0x000000ff1a1a9208 */ /* 0x000fc60005000000 */
[----:B------:R-:W-:Y:S01]  /*4a70*/  FMUL.FTZ R25, R13, R25 ;  /* 0x000000190d197220 */ /* 0x000fe20000410000 */
[-C--:B------:R-:W-:Y:S02]  /*4a80*/  @!P1 ISETP.GE.AND P3, PT, R61, R70.reuse, PT ;  /* 0x000000463d00920c */ /* 0x080fe40003f66270 */
[----:B------:R-:W-:Y:S01]  /*4a90*/  @!P1 ISETP.GE.AND P2, PT, R63, R70, PT ;  /* 0x000000463f00920c */ /* 0x000fe20003f46270 */
[----:B------:R-:W-:-:S04]  /*4aa0*/  FFMA.FTZ R25, R12, R24, R25 ;  /* 0x000000180c197223 */ /* 0x000fc80000010019 */
[----:B------:R-:W-:Y:S01]  /*4ab0*/  FFMA.FTZ R26, R14, R26, R25 ;  /* 0x0000001a0e1a7223 */ /* 0x000fe20000010019 */
[----:B------:R-:W-:Y:S02]  /*4ac0*/  @!P1 IADD3 R25, PT, PT, R61, 0x2, RZ ;  /* 0x000000023d199810 */ /* 0x000fe40007ffe0ff */
[----:B---3--:R-:W-:Y:S02]  /*4ad0*/  @!P1 FSEL R21, R21, RZ, !P3 ;  /* 0x000000ff15159208 */ /* 0x008fe40005800000 */
[----:B------:R-:W-:Y:S02]  /*4ae0*/  @!P1 FSEL R20, R20, RZ, !P2 ;  /* 0x000000ff14149208 */ /* 0x000fe40005000000 */
[-C--:B------:R-:W-:Y:S02]  /*4af0*/  @!P1 ISETP.GE.AND P3, PT, R61, R70.reuse, PT ;  /* 0x000000463d00920c */ /* 0x080fe40003f66270 */
[----:B------:R-:W-:Y:S01]  /*4b00*/  @!P1 ISETP.GE.AND P2, PT, R63, R70, PT ;  /* 0x000000463f00920c */ /* 0x000fe20003f46270 */
[----:B------:R-:W-:Y:S01]  /*4b10*/  FMUL.FTZ R21, R13, R21 ;  /* 0x000000150d157220 */ /* 0x000fe20000410000 */
[----:B------:R-:W-:-:S03]  /*4b20*/  @!P1 FSEL R22, R22, RZ, !P4 ;  /* 0x000000ff16169208 */ /* 0x000fc60006000000 */
[----:B------:R-:W-:-:S04]  /*4b30*/  FFMA.FTZ R21, R12, R20, R21 ;  /* 0x000000140c157223 */ /* 0x000fc80000010015 */
[----:B------:R-:W-:Y:S01]  /*4b40*/  FFMA.FTZ R22, R14, R22, R21 ;  /* 0x000000160e167223 */ /* 0x000fe20000010015 */
[----:B--2---:R-:W-:Y:S02]  /*4b50*/  @!P1 FSEL R29, R29, RZ, !P3 ;  /* 0x000000ff1d1d9208 */ /* 0x004fe40005800000 */
[----:B------:R-:W-:Y:S02]  /*4b60*/  @!P1 FSEL R28, R28, RZ, !P2 ;  /* 0x000000ff1c1c9208 */ /* 0x000fe40005000000 */
[CC--:B------:R-:W-:Y:S02]  /*4b70*/  @!P1 ISETP.GE.AND P2, PT, R25.reuse, R70.reuse, PT ;  /* 0x000000461900920c */ /* 0x0c0fe40003f46270 */
[----:B------:R-:W-:Y:S01]  /*4b80*/  @!P1 ISETP.GE.AND P3, PT, R25, R70, PT ;  /* 0x000000461900920c */ /* 0x000fe20003f66270 */
[----:B------:R-:W-:Y:S02]  /*4b90*/  @!P1 VIADD R25, R61, 0x1 ;  /* 0x000000013d199836 */ /* 0x000fe40000000000 */
[----:B------:R-:W-:-:S03]  /*4ba0*/  FMUL.FTZ R21, R13, R29 ;  /* 0x0000001d0d157220 */ /* 0x000fc60000410000 */
[----:B------:R-:W-:Y:S02]  /*4bb0*/  @!P1 ISETP.GE.AND P4, PT, R25, R70, PT ;  /* 0x000000461900920c */ /* 0x000fe40003f86270 */
[----:B------:R-:W-:Y:S02]  /*4bc0*/  @!P1 IADD3 R25, PT, PT, R61, 0x2, RZ ;  /* 0x000000023d199810 */ /* 0x000fe40007ffe0ff */
[----:B------:R-:W-:Y:S02]  /*4bd0*/  @!P1 FSEL R27, R27, RZ, !P2 ;  /* 0x000000ff1b1b9208 */ /* 0x000fe40005000000 */
[----:B------:R-:W-:Y:S01]  /*4be0*/  @!P1 FSEL R23, R23, RZ, !P3 ;  /* 0x000000ff17179208 */ /* 0x000fe20005800000 */
[----:B------:R-:W-:Y:S01]  /*4bf0*/  FFMA.FTZ R21, R12, R28, R21 ;  /* 0x0000001c0c157223 */ /* 0x000fe20000010015 */
[----:B------:R-:W-:Y:S02]  /*4c00*/  @!P1 FSEL R30, R30, RZ, !P4 ;  /* 0x000000ff1e1e9208 */ /* 0x000fe40006000000 */
[----:B------:R-:W-:Y:S01]  /*4c10*/  @!P1 ISETP.GE.AND P2, PT, R25, R70, PT ;  /* 0x000000461900920c */ /* 0x000fe20003f46270 */
[----:B------:R-:W-:-:S02]  /*4c20*/  FFMA.FTZ R23, R15, R23, R22 ;  /* 0x000000170f177223 */ /* 0x000fc40000010016 */
[----:B------:R-:W-:Y:S01]  /*4c30*/  FFMA.FTZ R30, R14, R30, R21 ;  /* 0x0000001e0e1e7223 */ /* 0x000fe20000010015 */
[----:B------:R-:W-:Y:S01]  /*4c40*/  @!P1 FSEL R31, R31, RZ, !P2 ;  /* 0x000000ff1f1f9208 */ /* 0x000fe20005000000 */
[----:B------:R-:W-:Y:S02]  /*4c50*/  FADD.FTZ R42, R42, R23 ;  /* 0x000000172a2a7221 */ /* 0x000fe40000010000 */
[----:B------:R-:W2:Y:S02]  /*4c60*/  LDG.E.128.CONSTANT R20, desc[UR6][R68.64+0x2200] ;  /* 0x0022000644147981 */ /* 0x000ea4000c1e9d00 */
[----:B------:R-:W-:Y:S01]  /*4c70*/  FFMA.FTZ R30, R15, R31, R30 ;  /* 0x0000001f0f1e7223 */ /* 0x000fe2000001001e */
[----:B------:R-:W-:Y:S02]  /*4c80*/  @!P1 ISETP.GE.AND P2, PT, R63, R70, PT ;  /* 0x000000463f00920c */ /* 0x000fe40003f46270 */
[----:B------:R-:W-:Y:S01]  /*4c90*/  @!P1 IADD3 R25, PT, PT, R61, 0x1, RZ ;  /* 0x000000013d199810 */ /* 0x000fe20007ffe0ff */
[----:B------:R-:W-:-:S02]  /*4ca0*/  FADD.FTZ R41, R41, R30 ;  /* 0x0000001e29297221 */ /* 0x000fc40000010000 */
[----:B------:R-:W3:Y:S01]  /*4cb0*/  LDG.E.128.CONSTANT R28, desc[UR6][R68.64+0x2400] ;  /* 0x00240006441c7981 */ /* 0x000ee2000c1e9d00 */
[----:B----4-:R-:W-:Y:S01]  /*4cc0*/  @!P1 FSEL R16, R16, RZ, !P2 ;  /* 0x000000ff10109208 */ /* 0x010fe20005000000 */
[----:B------:R-:W-:Y:S01]  /*4cd0*/  FFMA.FTZ R26, R15, R27, R26 ;  /* 0x0000001b0f1a7223 */ /* 0x000fe2000001001a */
[-C--:B------:R-:W-:Y:S01]  /*4ce0*/  @!P1 ISETP.GE.AND P2, PT, R25, R70.reuse, PT ;  /* 0x000000461900920c */ /* 0x080fe20003f46270 */
[C---:B------:R-:W-:Y:S01]  /*4cf0*/  @!P1 VIADD R27, R61.reuse, 0x1 ;  /* 0x000000013d1b9836 */ /* 0x040fe20000000000 */
[CC--:B------:R-:W-:Y:S02]  /*4d00*/  @!P1 ISETP.GE.AND P3, PT, R61.reuse, R70.reuse, PT ;  /* 0x000000463d00920c */ /* 0x0c0fe40003f66270 */
[----:B------:R-:W-:Y:S01]  /*4d10*/  @!P1 IADD3 R25, PT, PT, R61, 0x2, RZ ;  /* 0x000000023d199810 */ /* 0x000fe20007ffe0ff */
[----:B------:R-:W-:Y:S01]  /*4d20*/  FADD.FTZ R43, R43, R26 ;  /* 0x0000001a2b2b7221 */ /* 0x000fe20000010000 */
[----:B------:R-:W-:Y:S02]  /*4d30*/  @!P1 FSEL R17, R17, RZ, !P3 ;  /* 0x000000ff11119208 */ /* 0x000fe40005800000 */
[----:B------:R-:W-:-:S02]  /*4d40*/  @!P1 ISETP.GE.AND P3, PT, R25, R70, PT ;  /* 0x000000461900920c */ /* 0x000fc40003f66270 */
[----:B------:R-:W-:Y:S02]  /*4d50*/  @!P1 ISETP.GE.AND P4, PT, R27, R70, PT ;  /* 0x000000461b00920c */ /* 0x000fe40003f86270 */
[----:B------:R-:W4:Y:S01]  /*4d60*/  LDG.E.128.CONSTANT R24, desc[UR6][R68.64+0x2600] ;  /* 0x0026000644187981 */ /* 0x000f22000c1e9d00 */
[----:B------:R-:W-:Y:S01]  /*4d70*/  FMUL.FTZ R17, R13, R17 ;  /* 0x000000110d117220 */ /* 0x000fe20000410000 */
[----:B------:R-:W-:Y:S02]  /*4d80*/  @!P1 FSEL R19, R19, RZ, !P3 ;  /* 0x000000ff13139208 */ /* 0x000fe40005800000 */
[----:B------:R-:W-:Y:S01]  /*4d90*/  @!P1 FSEL R18, R18, RZ, !P2 ;  /* 0x000000ff12129208 */ /* 0x000fe20005000000 */
[----:B------:R-:W-:Y:S01]  /*4da0*/  FFMA.FTZ R17, R12, R16, R17 ;  /* 0x000000100c117223 */ /* 0x000fe20000010011 */
[-C--:B------:R-:W-:Y:S02]  /*4db0*/  @!P1 ISETP.GE.AND P3, PT, R61, R70.reuse, PT ;  /* 0x000000463d00920c */ /* 0x080fe40003f66270 */
[----:B------:R-:W-:Y:S01]  /*4dc0*/  @!P1 ISETP.GE.AND P2, PT, R63, R70, PT ;  /* 0x000000463f00920c */ /* 0x000fe20003f46270 */
[----:B------:R-:W-:Y:S01]  /*4dd0*/  FFMA.FTZ R18, R14, R18, R17 ;  /* 0x000000120e127223 */ /* 0x000fe20000010011 */
[----:B------:R-:W-:-:S02]  /*4de0*/  @!P1 IADD3 R17, PT, PT, R61, 0x2, RZ ;  /* 0x000000023d119810 */ /* 0x000fc40007ffe0ff */
[----:B------:R-:W-:Y:S01]  /*4df0*/  @!P1 ISETP.GE.AND P5, PT, R61, R70, PT ;  /* 0x000000463d00920c */ /* 0x000fe20003fa6270 */
[----:B------:R-:W-:-:S04]  /*4e00*/  FFMA.FTZ R19, R15, R19, R18 ;  /* 0x000000130f137223 */ /* 0x000fc80000010012 */
[----:B------:R-:W-:Y:S01]  /*4e10*/  FADD.FTZ R40, R40, R19 ;  /* 0x0000001328287221 */ /* 0x000fe20000010000 */
[----:B--2---:R-:W-:Y:S02]  /*4e20*/  @!P1 FSEL R21, R21, RZ, !P3 ;  /* 0x000000ff15159208 */ /* 0x004fe40005800000 */
[-C--:B------:R-:W-:Y:S02]  /*4e30*/  @!P1 ISETP.GE.AND P3, PT, R61, R70.reuse, PT ;  /* 0x000000463d00920c */ /* 0x080fe40003f66270 */
[----:B------:R-:W-:Y:S02]  /*4e40*/  @!P1 FSEL R20, R20, RZ, !P2 ;  /* 0x000000ff14149208 */ /* 0x000fe40005000000 */
[-C--:B------:R-:W-:Y:S02]  /*4e50*/  @!P1 ISETP.GE.AND P2, PT, R63, R70.reuse, PT ;  /* 0x000000463f00920c */ /* 0x080fe40003f46270 */
[----:B---3--:R-:W-:Y:S02]  /*4e60*/  @!P1 FSEL R29, R29, RZ, !P3 ;  /* 0x000000ff1d1d9208 */ /* 0x008fe40005800000 */
[----:B------:R-:W-:-:S02]  /*4e70*/  @!P1 ISETP.GE.AND P3, PT, R17, R70, PT ;  /* 0x000000461100920c */ /* 0x000fc40003f66270 */
[----:B------:R-:W-:Y:S02]  /*4e80*/  @!P1 IADD3 R17, PT, PT, R61, 0x1, RZ ;  /* 0x000000013d119810 */ /* 0x000fe40007ffe0ff */
[----:B------:R-:W-:Y:S02]  /*4e90*/  @!P1 FSEL R28, R28, RZ, !P2 ;  /* 0x000000ff1c1c9208 */ /* 0x000fe40005000000 */
[-C--:B------:R-:W-:Y:S02]  /*4ea0*/  @!P1 ISETP.GE.AND P2, PT, R17, R70.reuse, PT ;  /* 0x000000461100920c */ /* 0x080fe40003f46270 */
[----:B------:R-:W-:Y:S02]  /*4eb0*/  @!P1 IADD3 R17, PT, PT, R61, 0x2, RZ ;  /* 0x000000023d119810 */ /* 0x000fe40007ffe0ff */
[----:B----4-:R-:W-:Y:S02]  /*4ec0*/  @!P1 FSEL R25, R25, RZ, !P5 ;  /* 0x000000ff19199208 */ /* 0x010fe40006800000 */
[----:B------:R-:W-:Y:S01]  /*4ed0*/  @!P1 ISETP.GE.AND P5, PT, R17, R70, PT ;  /* 0x000000461100920c */ /* 0x000fe20003fa6270 */
[----:B------:R-:W-:Y:S01]  /*4ee0*/  @!P1 VIADD R17, R61, 0x1 ;  /* 0x000000013d119836 */ /* 0x000fe20000000000 */
[----:B------:R-:W-:-:S02]  /*4ef0*/  @!P1 FSEL R22, R22, RZ, !P4 ;  /* 0x000000ff16169208 */ /* 0x000fc40006000000 */
[-C--:B------:R-:W-:Y:S02]  /*4f00*/  @!P1 ISETP.GE.AND P4, PT, R63, R70.reuse, PT ;  /* 0x000000463f00920c */ /* 0x080fe40003f86270 */
[-C--:B------:R-:W-:Y:S02]  /*4f10*/  @!P1 ISETP.GE.AND P6, PT, R17, R70.reuse, PT ;  /* 0x000000461100920c */ /* 0x080fe40003fc6270 */
[----:B------:R-:W-:Y:S02]  /*4f20*/  @!P1 IADD3 R17, PT, PT, R61, 0x2, RZ ;  /* 0x000000023d119810 */ /* 0x000fe40007ffe0ff */
[----:B------:R-:W-:Y:S01]  /*4f30*/  @!P1 FSEL R24, R24, RZ, !P4 ;  /* 0x000000ff18189208 */ /* 0x000fe20006000000 */
[----:B------:R-:W-:Y:S01]  /*4f40*/  FMUL.FTZ R21, R13, R21 ;  /* 0x000000150d157220 */ /* 0x000fe20000410000 */
[----:B------:R-:W-:Y:S02]  /*4f50*/  @!P1 ISETP.GE.AND P4, PT, R17, R70, PT ;  /* 0x000000461100920c */ /* 0x000fe40003f86270 */
[----:B------:R-:W2:Y:S01]  /*4f60*/  LDG.E.128.CONSTANT R16, desc[UR6][R68.64+0x2800] ;  /* 0x0028000644107981 */ /* 0x000ea2000c1e9d00 */
[----:B------:R-:W-:-:S04]  /*4f70*/  FFMA.FTZ R21, R12, R20, R21 ;  /* 0x000000140c157223 */ /* 0x000fc80000010015 */
[----:B------:R-:W-:Y:S01]  /*4f80*/  FFMA.FTZ R22, R14, R22, R21 ;  /* 0x000000160e167223 */ /* 0x000fe20000010015 */
[C---:B------:R-:W-:Y:S01]  /*4f90*/  FMUL.FTZ R21, R13.reuse, R29 ;  /* 0x0000001d0d157220 */ /* 0x040fe20000410000 */
[----:B------:R-:W-:Y:S01]  /*4fa0*/  FMUL.FTZ R25, R13, R25 ;  /* 0x000000190d197220 */ /* 0x000fe20000410000 */
[----:B------:R-:W-:Y:S02]  /*4fb0*/  @!P1 FSEL R23, R23, RZ, !P3 ;  /* 0x000000ff17179208 */ /* 0x000fe40005800000 */
[----:B------:R-:W-:Y:S01]  /*4fc0*/  FFMA.FTZ R21, R12, R28, R21 ;  /* 0x0000001c0c157223 */ /* 0x000fe20000010015 */
[----:B------:R-:W-:Y:S01]  /*4fd0*/  @!P1 FSEL R30, R30, RZ, !P2 ;  /* 0x000000ff1e1e9208 */ /* 0x000fe20005000000 */
[----:B------:R-:W-:Y:S01]  /*4fe0*/  FFMA.FTZ R25, R12, R24, R25 ;  /* 0x000000180c197223 */ /* 0x000fe20000010019 */
[----:B------:R-:W-:-:S03]  /*4ff0*/  FFMA.FTZ R24, R15, R23, R22 ;  /* 0x000000170f187223 */ /* 0x000fc60000010016 */
[----:B------:R-:W-:Y:S02]  /*5000*/  FFMA.FTZ R30, R14, R30, R21 ;  /* 0x0000001e0e1e7223 */ /* 0x000fe40000010015 */
[----:B------:R-:W3:Y:S01]  /*5010*/  LDG.E.128.CONSTANT R20, desc[UR6][R68.64+0x2a00] ;  /* 0x002a000644147981 */ /* 0x000ee2000c1e9d00 */
[----:B------:R-:W-:Y:S02]  /*5020*/  @!P1 FSEL R26, R26, RZ, !P6 ;  /* 0x000000ff1a1a9208 */ /* 0x000fe40007000000 */
[----:B------:R-:W-:-:S03]  /*5030*/  @!P1 FSEL R27, R27, RZ, !P4 ;  /* 0x000000ff1b1b9208 */ /* 0x000fc60006000000 */
[----:B------:R-:W-:Y:S01]  /*5040*/  FFMA.FTZ R26, R14, R26, R25 ;  /* 0x0000001a0e1a7223 */ /* 0x000fe20000010019 */
[----:B------:R-:W-:-:S03]  /*5050*/  @!P1 IADD3 R25, PT, PT, R61, 0x1, RZ ;  /* 0x000000013d199810 */ /* 0x000fc60007ffe0ff */
[----:B------:R-:W-:Y:S01]  /*5060*/  FFMA.FTZ R26, R15, R27, R26 ;  /* 0x0000001b0f1a7223 */ /* 0x000fe2000001001a */
[----:B------:R-:W-:Y:S01]  /*5070*/  @!P1 FSEL R31, R31, RZ, !P5 ;  /* 0x000000ff1f1f9208 */ /* 0x000fe20006800000 */
[----:B------:R-:W-:Y:S01]  /*5080*/  FADD.FTZ R39, R39, R24 ;  /* 0x0000001827277221 */ /* 0x000fe20000010000 */
[----:B------:R-:W-:Y:S01]  /*5090*/  @!P1 ISETP.GE.AND P4, PT, R25, R70, PT ;  /* 0x000000461900920c */ /* 0x000fe20003f86270 */
[----:B------:R-:W-:Y:S02]  /*50a0*/  FADD.FTZ R37, R37, R26 ;  /* 0x0000001a25257221 */ /* 0x000fe40000010000 */
[----:B------:R-:W4:Y:S01]  /*50b0*/  LDG.E.128.CONSTANT R24, desc[UR6][R68.64+0x2c00] ;  /* 0x002c000644187981 */ /* 0x000f22000c1e9d00 */
[----:B------:R-:W-:-:S04]  /*50c0*/  FFMA.FTZ R31, R15, R31, R30 ;  /* 0x0000001f0f1f7223 */ /* 0x000fc8000001001e */
[----:B------:R-:W-:Y:S02]  /*50d0*/  FADD.FTZ R38, R38, R31 ;  /* 0x0000001f26267221 */ /* 0x000fe40000010000 */
[----:B------:R-:W4:Y:S01]  /*50e0*/  LDG.E.128.CONSTANT R28, desc[UR6][R68.64+0x2e00] ;  /* 0x002e0006441c7981 */ /* 0x000f22000c1e9d00 */
[CC--:B------:R-:W-:Y:S02]  /*50f0*/  @!P1 ISETP.GE.AND P3, PT, R63.reuse, R70.reuse, PT ;  /* 0x000000463f00920c */ /* 0x0c0fe40003f66270 */
[CC--:B------:R-:W-:Y:S02]  /*5100*/  @!P1 ISETP.GE.AND P2, PT, R63.reuse, R70.reuse, PT ;  /* 0x000000463f00920c */ /* 0x0c0fe40003f46270 */
[CC--:B------:R-:W-:Y:S02]  /*5110*/  @!P1 ISETP.GE.AND P6, PT, R63.reuse, R70.reuse, PT ;  /* 0x000000463f00920c */ /* 0x0c0fe40003fc6270 */
[----:B------:R-:W-:Y:S01]  /*5120*/  @!P1 ISETP.GE.AND P5, PT, R63, R70, PT ;  /* 0x000000463f00920c */ /* 0x000fe20003fa6270 */
[----:B------:R-:W-:Y:S01]  /*5130*/  FADD.FTZ R52, R52, R71 ;  /* 0x0000004734347221 */ /* 0x000fe20000010000 */
[----:B------:R-:W-:Y:S01]  /*5140*/  FADD.FTZ R47, R47, R64 ;  /* 0x000000402f2f7221 */ /* 0x000fe20000010000 */
[----:B--2---:R-:W-:-:S02]  /*5150*/  @!P1 FSEL R16, R16, RZ, !P3 ;  /* 0x000000ff10109208 */ /* 0x004fc40005800000 */
[----:B------:R-:W-:-:S04]  /*5160*/  @!P1 ISETP.GE.AND P3, PT, R61, R70, PT ;  /* 0x000000463d00920c */ /* 0x000fc80003f66270 */
[----:B------:R-:W-:Y:S02]  /*5170*/  @!P1 FSEL R17, R17, RZ, !P3 ;  /* 0x000000ff11119208 */ /* 0x000fe40005800000 */
[----:B------:R-:W-:-:S03]  /*5180*/  @!P1 FSEL R18, R18, RZ, !P4 ;  /* 0x000000ff12129208 */ /* 0x000fc60006000000 */
[----:B------:R-:W-:Y:S01]  /*5190*/  FMUL.FTZ R17, R13, R17 ;  /* 0x000000110d117220 */ /* 0x000fe20000410000 */
[----:B------:R-:W-:-:S03]  /*51a0*/  @!P1 ISETP.GE.AND P3, PT, R61, R70, PT ;  /* 0x000000463d00920c */ /* 0x000fc60003f66270 */
[----:B------:R-:W-:Y:S01]  /*51b0*/  FFMA.FTZ R17, R12, R16, R17 ;  /* 0x000000100c117223 */ /* 0x000fe20000010011 */
[----:B---3--:R-:W-:-:S03]  /*51c0*/  @!P1 FSEL R21, R21, RZ, !P3 ;  /* 0x000000ff15159208 */ /* 0x008fc60005800000 */
[----:B------:R-:W-:Y:S01]  /*51d0*/  FFMA.FTZ R18, R14, R18, R17 ;  /* 0x000000120e127223 */ /* 0x000fe20000010011 */
[----:B------:R-:W-:Y:S02]  /*51e0*/  @!P1 IADD3 R17, PT, PT, R61, 0x1, RZ ;  /* 0x000000013d119810 */ /* 0x000fe40007ffe0ff */
[----:B------:R-:W-:Y:S01]  /*51f0*/  @!P1 FSEL R20, R20, RZ, !P2 ;  /* 0x000000ff14149208 */ /* 0x000fe20005000000 */
[----:B------:R-:W-:Y:S01]  /*5200*/  FMUL.FTZ R21, R13, R21 ;  /* 0x000000150d157220 */ /* 0x000fe20000410000 */
[----:B------:R-:W-:-:S03]  /*5210*/  @!P1 ISETP.GE.AND P2, PT, R17, R70, PT ;  /* 0x000000461100920c */ /* 0x000fc60003f46270 */
[----:B------:R-:W-:Y:S01]  /*5220*/  FFMA.FTZ R21, R12, R20, R21 ;  /* 0x000000140c157223 */ /* 0x000fe20000010015 */
[----:B------:R-:W-:-:S05]  /*5230*/  @!P1 FSEL R22, R22, RZ, !P2 ;  /* 0x000000ff16169208 */ /* 0x000fca0005000000 */
[----:B------:R-:W-:Y:S01]  /*5240*/  FFMA.FTZ R22, R14, R22, R21 ;  /* 0x000000160e167223 */ /* 0x000fe20000010015 */
[----:B------:R-:W-:Y:S02]  /*5250*/  @!P1 IADD3 R21, PT, PT, R61, 0x1, RZ ;  /* 0x000000013d159810 */ /* 0x000fe40007ffe0ff */
[----:B----4-:R-:W-:Y:S02]  /*5260*/  @!P1 FSEL R24, R24, RZ, !P6 ;  /* 0x000000ff18189208 */ /* 0x010fe40007000000 */
[-C--:B------:R-:W-:Y:S02]  /*5270*/  @!P1 ISETP.GE.AND P6, PT, R21, R70.reuse, PT ;  /* 0x000000461500920c */ /* 0x080fe40003fc6270 */
[CC--:B------:R-:W-:Y:S02]  /*5280*/  @!P1 ISETP.GE.AND P3, PT, R61.reuse, R70.reuse, PT ;  /* 0x000000463d00920c */ /* 0x0c0fe40003f66270 */
[C---:B------:R-:W-:Y:S02]  /*5290*/  @!P1 IADD3 R21, PT, PT, R61.reuse, 0x2, RZ ;  /* 0x000000023d159810 */ /* 0x040fe40007ffe0ff */
[----:B------:R-:W-:-:S02]  /*52a0*/  @!P1 ISETP.GE.AND P4, PT, R61, R70, PT ;  /* 0x000000463d00920c */ /* 0x000fc40003f86270 */
[----:B------:R-:W-:Y:S02]  /*52b0*/  @!P1 FSEL R25, R25, RZ, !P3 ;  /* 0x000000ff19199208 */ /* 0x000fe40005800000 */
[-C--:B------:R-:W-:Y:S02]  /*52c0*/  @!P1 ISETP.GE.AND P2, PT, R21, R70.reuse, PT ;  /* 0x000000461500920c */ /* 0x080fe40003f46270 */
[----:B------:R-:W-:Y:S02]  /*52d0*/  @!P1 FSEL R29, R29, RZ, !P4 ;  /* 0x000000ff1d1d9208 */ /* 0x000fe40006000000 */
[C---:B------:R-:W-:Y:S01]  /*52e0*/  @!P1 IADD3 R21, PT, PT, R61.reuse, 0x1, RZ ;  /* 0x000000013d159810 */ /* 0x040fe20007ffe0ff */
[----:B------:R-:W-:Y:S01]  /*52f0*/  @!P1 VIADD R17, R61, 0x2 ;  /* 0x000000023d119836 */ /* 0x000fe20000000000 */
[----:B------:R-:W-:Y:S01]  /*5300*/  @!P1 FSEL R28, R28, RZ, !P5 ;  /* 0x000000ff1c1c9208 */ /* 0x000fe20006800000 */
[----:B------:R-:W-:Y:S01]  /*5310*/  FMUL.FTZ R25, R13, R25 ;  /* 0x000000190d197220 */ /* 0x000fe20000410000 */
[----:B------:R-:W-:Y:S01]  /*5320*/  @!P1 ISETP.GE.AND P5, PT, R21, R70, PT ;  /* 0x000000461500920c */ /* 0x000fe20003fa6270 */
[----:B------:R-:W-:Y:S01]  /*5330*/  FMUL.FTZ R13, R13, R29 ;  /* 0x0000001d0d0d7220 */ /* 0x000fe20000410000 */
[----:B------:R-:W-:Y:S01]  /*5340*/  @!P1 FSEL R26, R26, RZ, !P6 ;  /* 0x000000ff1a1a9208 */ /* 0x000fe20007000000 */
[C---:B------:R-:W-:Y:S01]  /*5350*/  FFMA.FTZ R25, R12.reuse, R24, R25 ;  /* 0x000000180c197223 */ /* 0x040fe20000010019 */
[C---:B------:R-:W-:Y:S01]  /*5360*/  @!P1 ISETP.GE.AND P4, PT, R17.reuse, R70, PT ;  /* 0x000000461100920c */ /* 0x040fe20003f86270 */
[----:B------:R-:W-:Y:S01]  /*5370*/  FFMA.FTZ R13, R12, R28, R13 ;  /* 0x0000001c0c0d7223 */ /* 0x000fe2000001000d */
[----:B------:R-:W-:-:S02]  /*5380*/  @!P1 ISETP.GE.AND P3, PT, R17, R70, PT ;  /* 0x000000461100920c */ /* 0x000fc40003f66270 */
[----:B------:R-:W-:Y:S02]  /*5390*/  @!P1 ISETP.GE.AND P6, PT, R17, R70, PT ;  /* 0x000000461100920c */ /* 0x000fe40003fc6270 */
[----:B------:R-:W-:Y:S01]  /*53a0*/  @!P1 FSEL R30, R30, RZ, !P5 ;  /* 0x000000ff1e1e9208 */ /* 0x000fe20006800000 */
[C---:B------:R-:W-:Y:S01]  /*53b0*/  FFMA.FTZ R26, R14.reuse, R26, R25 ;  /* 0x0000001a0e1a7223 */ /* 0x040fe20000010019 */
[----:B------:R-:W-:Y:S02]  /*53c0*/  @!P1 FSEL R19, R19, RZ, !P4 ;  /* 0x000000ff13139208 */ /* 0x000fe40006000000 */
[----:B------:R-:W-:Y:S01]  /*53d0*/  @!P1 FSEL R23, R23, RZ, !P3 ;  /* 0x000000ff17179208 */ /* 0x000fe20005800000 */
[----:B------:R-:W-:Y:S01]  /*53e0*/  FFMA.FTZ R14, R14, R30, R13 ;  /* 0x0000001e0e0e7223 */ /* 0x000fe2000001000d */
[----:B------:R-:W-:Y:S02]  /*53f0*/  @!P1 FSEL R27, R27, RZ, !P2 ;  /* 0x000000ff1b1b9208 */ /* 0x000fe40005000000 */
[----:B------:R-:W-:Y:S01]  /*5400*/  @!P1 FSEL R31, R31, RZ, !P6 ;  /* 0x000000ff1f1f9208 */ /* 0x000fe20007000000 */
[C---:B------:R-:W-:Y:S01]  /*5410*/  FFMA.FTZ R19, R15.reuse, R19, R18 ;  /* 0x000000130f137223 */ /* 0x040fe20000010012 */
[C---:B------:R-:W-:Y:S01]  /*5420*/  FFMA.FTZ R22, R15.reuse, R23, R22 ;  /* 0x000000170f167223 */ /* 0x040fe20000010016 */
[----:B------:R-:W-:-:S02]  /*5430*/  FFMA.FTZ R27, R15, R27, R26 ;  /* 0x0000001b0f1b7223 */ /* 0x000fc4000001001a */
[----:B------:R-:W-:Y:S01]  /*5440*/  FFMA.FTZ R14, R15, R31, R14 ;  /* 0x0000001f0f0e7223 */ /* 0x000fe2000001000e */
[----:B------:R-:W-:Y:S01]  /*5450*/  FADD.FTZ R36, R36, R19 ;  /* 0x0000001324247221 */ /* 0x000fe20000010000 */
[----:B------:R-:W-:Y:S01]  /*5460*/  FADD.FTZ R35, R35, R22 ;  /* 0x0000001623237221 */ /* 0x000fe20000010000 */
[----:B------:R-:W-:Y:S01]  /*5470*/  FADD.FTZ R34, R34, R27 ;  /* 0x0000001b22227221 */ /* 0x000fe20000010000 */
[----:B------:R-:W-:-:S07]  /*5480*/  FADD.FTZ R33, R33, R14 ;  /* 0x0000000e21217221 */ /* 0x000fce0000010000 */
.L_x_24352:
[----:B------:R-:W-:Y:S05]  /*5490*/  BSYNC.RECONVERGENT B1 ;  /* 0x0000000000017941 */ /* 0x000fea0003800200 */
.L_x_24351:
[----:B------:R-:W-:Y:S01]  /*54a0*/  IADD3 R10, P1, PT, R10, 0x10, RZ ;  /* 0x000000100a0a7810 */ /* 0x000fe20007f3e0ff */
[----:B------:R-:W-:Y:S01]  /*54b0*/  IMAD.MOV.U32 R14, RZ, RZ, R2 ;  /* 0x000000ffff0e7224 */ /* 0x000fe200078e0002 */
[----:B------:R-:W-:Y:S02]  /*54c0*/  IADD3 R32, PT, PT, R32, 0x4, RZ ;  /* 0x0000000420207810 */ /* 0x000fe40007ffe0ff */
[----:B------:R-:W-:Y:S01]  /*54d0*/  IADD3 R61, PT, PT, R61, 0x40, RZ ;  /* 0x000000403d3d7810 */ /* 0x000fe20007ffe0ff */
[----:B------:R-:W-:Y:S01]  /*54e0*/  IMAD.X R7, RZ, RZ, R7, P1 ;  /* 0x000000ffff077224 */ /* 0x000fe200008e0607 */
[----:B------:R-:W-:Y:S01]  /*54f0*/  IADD3 R9, PT, PT, R9, 0x100, RZ ;  /* 0x0000010009097810 */ /* 0x000fe20007ffe0ff */
[----:B------:R-:W-:Y:S06]  /*5500*/  @!P0 BRA `(.L_x_24353) ;  /* 0xffffffe000f88947 */ /* 0x000fec000383ffff */
.L_x_24350:
[----:B------:R-:W-:Y:S05]  /*5510*/  BSYNC.RECONVERGENT B0 ;  /* 0x0000000000007941 */ /* 0x000fea0003800200 */
.L_x_24349:
[----:B------:R-:W0:Y:S01]  /*5520*/  SHFL.BFLY PT, R3, R56, 0x2, 0x1f ;  /* 0x0c401f0038037f89 */ /* 0x000e2200000e0000 */
        /* <DEDUP_REMOVED lines=8> */
[----:B------:R-:W-:Y:S01]  /*55b0*/  IMAD R5, R5, 0xc0, R60 ;  /* 0x000000c005057824 */ /* 0x000fe200078e023c */
[----:B------:R-:W-:-:S02]  /*55c0*/  LOP3.LUT P1, RZ, R4, 0x3e3, RZ, 0xc0, !PT ;  /* 0x000003e304ff7812 */ /* 0x000fc4000782c0ff */
[----:B------:R-:W4:Y:S01]  /*55d0*/  SHFL.BFLY PT, R9, R54, 0x2, 0x1f ;  /* 0x0c401f0036097f89 */ /* 0x000f2200000e0000 */
[----:B------:R-:W-:-:S03]  /*55e0*/  ISETP.GT.U32.AND P3, PT, R4, 0x1f, PT ;  /* 0x0000001f0400780c */ /* 0x000fc60003f64070 */
[----:B------:R-:W4:Y:S04]  /*55f0*/  SHFL.BFLY PT, R11, R52, 0x2, 0x1f ;  /* 0x0c401f00340b7f89 */ /* 0x000f2800000e0000 */
[----:B------:R-:W4:Y:S01]  /*5600*/  SHFL.BFLY PT, R8, R51, 0x2, 0x1f ;  /* 0x0c401f0033087f89 */ /* 0x000f2200000e0000 */
[----:B0-----:R-:W-:-:S03]  /*5610*/  FADD.FTZ R56, R3, R56 ;  /* 0x0000003803387221 */ /* 0x001fc60000010000 */
[----:B------:R-:W0:Y:S01]  /*5620*/  SHFL.BFLY PT, R7, R38, 0x2, 0x1f ;  /* 0x0c401f0026077f89 */ /* 0x000e2200000e0000 */
[----:B-1----:R-:W-:Y:S01]  /*5630*/  ULEA UR4, UR5, UR4, 0x18 ;  /* 0x0000000405047291 */ /* 0x002fe2000f8ec0ff */
[----:B--2---:R-:W-:Y:S02]  /*5640*/  FADD.FTZ R55, R0, R55 ;  /* 0x0000003700377221 */ /* 0x004fe40000010000 */
[----:B------:R-:W1:Y:S01]  /*5650*/  SHFL.BFLY PT, R2, R37, 0x2, 0x1f ;  /* 0x0c401f0025027f89 */ /* 0x000e6200000e0000 */
[----:B---3--:R-:W-:-:S03]  /*5660*/  FADD.FTZ R53, R6, R53 ;  /* 0x0000003506357221 */ /* 0x008fc60000010000 */
[----:B------:R-:W2:Y:S01]  /*5670*/  SHFL.BFLY PT, R3, R36, 0x2, 0x1f ;  /* 0x0c401f0024037f89 */ /* 0x000ea200000e0000 */
[----:B------:R-:W-:Y:S01]  /*5680*/  LOP3.LUT R6, R4, 0x3, RZ, 0xc0, !PT ;  /* 0x0000000304067812 */ /* 0x000fe200078ec0ff */
[----:B----4-:R-:W-:Y:S02]  /*5690*/  FADD.FTZ R54, R9, R54 ;  /* 0x0000003609367221 */ /* 0x010fe40000010000 */
[----:B------:R-:W3:Y:S01]  /*56a0*/  SHFL.BFLY PT, R0, R35, 0x2, 0x1f ;  /* 0x0c401f0023007f89 */ /* 0x000ee200000e0000 */
[----:B------:R-:W-:Y:S01]  /*56b0*/  ISETP.NE.AND P2, PT, R6, RZ, PT ;  /* 0x000000ff0600720c */ /* 0x000fe20003f45270 */
[----:B------:R-:W-:Y:S02]  /*56c0*/  FADD.FTZ R52, R11, R52 ;  /* 0x000000340b347221 */ /* 0x000fe40000010000 */
[----:B------:R-:W4:Y:S01]  /*56d0*/  SHFL.BFLY PT, R10, R49, 0x2, 0x1f ;  /* 0x0c401f00310a7f89 */ /* 0x000f2200000e0000 */
[----:B------:R-:W-:Y:S01]  /*56e0*/  LEA R5, R5, UR4, 0x2 ;  /* 0x0000000405057c11 */ /* 0x000fe2000f8e10ff */
[----:B------:R-:W-:-:S02]  /*56f0*/  FADD.FTZ R51, R8, R51 ;  /* 0x0000003308337221 */ /* 0x000fc40000010000 */
        /* <DEDUP_REMOVED lines=14> */
[----:B------:R-:W-:Y:S02]  /*57e0*/  LOP3.LUT R12, R4, 0x3c0, RZ, 0xc0, !PT ;  /* 0x000003c0040c7812 */ /* 0x000fe400078ec0ff */
[----:B------:R-:W4:Y:S01]  /*57f0*/  SHFL.BFLY PT, R21, R42, 0x2, 0x1f ;  /* 0x0c401f002a157f89 */ /* 0x000f2200000e0000 */
[----:B------:R-:W-:Y:S01]  /*5800*/  FADD.FTZ R50, R13, R50 ;  /* 0x000000320d327221 */ /* 0x000fe20000010000 */
[----:B------:R-:W-:-:S02]  /*5810*/  ISETP.NE.OR P5, PT, R12, 0x40, P2 ;  /* 0x000000400c00780c */ /* 0x000fc400017a5670 */
        /* <DEDUP_REMOVED lines=58> */
[----:B-1----:R-:W-:Y:S01]  /*5bc0*/  FADD.FTZ R39, R39, R18 ;  /* 0x0000001227277221 */ /* 0x002fe20000010000 */
[----:B------:R-:W-:Y:S01]  /*5bd0*/  BAR.SYNC.DEFER_BLOCKING 0x0 ;  /* 0x0000000000007b1d */ /* 0x000fe20000010000 */
[----:B--2---:R-:W-:Y:S01]  /*5be0*/  FADD.FTZ R38, R38, R21 ;  /* 0x0000001526267221 */ /* 0x004fe20000010000 */
[----:B------:R-:W-:Y:S01]  /*5bf0*/  FADD.FTZ R37, R37, R0 ;  /* 0x0000000025257221 */ /* 0x000fe20000010000 */
[----:B---3--:R-:W-:Y:S01]  /*5c00*/  FADD.FTZ R36, R36, R3 ;  /* 0x0000000324247221 */ /* 0x008fe20000010000 */
[----:B----4-:R-:W-:Y:S01]  /*5c10*/  FADD.FTZ R35, R35, R2 ;  /* 0x0000000223237221 */ /* 0x010fe20000010000 */
        /* <DEDUP_REMOVED lines=27> */
.L_x_24355:
[----:B------:R-:W-:Y:S05]  /*5dd0*/  BSYNC.RECONVERGENT B0 ;  /* 0x0000000000007941 */ /* 0x000fea0003800200 */
.L_x_24354:
        /* <DEDUP_REMOVED lines=51> */
.L_x_24357:
[----:B------:R-:W-:Y:S05]  /*6110*/  BSYNC.RECONVERGENT B0 ;  /* 0x0000000000007941 */ /* 0x000fea0003800200 */
.L_x_24356:
        /* <DEDUP_REMOVED lines=27> */
.L_x_24359:
[----:B------:R-:W-:Y:S05]  /*62d0*/  BSYNC.RECONVERGENT B0 ;  /* 0x0000000000007941 */ /* 0x000fea0003800200 */
.L_x_24358:
        /* <DEDUP_REMOVED lines=51> */
.L_x_24361:
[----:B------:R-:W-:Y:S05]  /*6610*/  BSYNC.RECONVERGENT B0 ;  /* 0x0000000000007941 */ /* 0x000fea0003800200 */
.L_x_24360:
        /* <DEDUP_REMOVED lines=40> */
.L_x_24326:
        /* <DEDUP_REMOVED lines=8> */
.L_x_24363:
[----:B------:R-:W-:Y:S05]  /*6920*/  BSYNC B2 ;  /* 0x0000000000027941 */ /* 0x000fea0003800000 */
.L_x_24362:
[----:B------:R-:W-:Y:S05]  /*6930*/  BRA `(.L_x_24364) ;  /* 0xffffffac00f87947 */ /* 0x000fea000383ffff */
.L_x_24328:
[----:B------:R-:W-:Y:S01]  /*6940*/  HFMA2 R12, -RZ, RZ, 0, 9.5367431640625e-07 ;  /* 0x00000010ff0c7431 */ /* 0x000fe200000001ff */
[----:B------:R-:W-:Y:S01]  /*6950*/  BSSY B0, `(.L_x_24365) ;  /* 0x0000007000007945 */ /* 0x000fe20003800000 */
[----:B------:R-:W-:Y:S01]  /*6960*/  MOV R11, R64 ;  /* 0x00000040000b7202 */ /* 0x000fe20000000f00 */
[----:B------:R-:W-:Y:S01]  /*6970*/  IMAD.MOV.U32 R8, RZ, RZ, -0x1 ;  /* 0xffffffffff087424 */ /* 0x000fe200078e00ff */
[----:B------:R-:W-:-:S07]  /*6980*/  MOV R13, 0x1f ;  /* 0x0000001f000d7802 */ /* 0x000fce0000000f00 */
[----:B0----5:R-:W-:Y:S05]  /*6990*/  WARPSYNC.COLLECTIVE R8, `(.L_x_24366) ;  /* 0x0000000008087348 */ /* 0x021fea0003c00000 */
[----:B------:R1:W2:Y:S02]  /*69a0*/  SHFL.BFLY P2, R7, R11, R12, R13 ;  /* 0x0c00000c0b077389 */ /* 0x0002a4000004000d */
[----:B012--5:R-:W-:Y:S05]  /*69b0*/  ENDCOLLECTIVE ;  /* 0x000000000000791b */ /* 0x027fea0003800000 */
.L_x_24366:
[----:B------:R-:W-:Y:S05]  /*69c0*/  BSYNC B0 ;  /* 0x0000000000007941 */ /* 0x000fea0003800000 */
.L_x_24365:
        /* <DEDUP_REMOVED lines=9> */
.L_x_24367:
[----:B------:R-:W-:Y:S01]  /*6a60*/  IMAD.MOV.U32 R12, RZ, RZ, 0x4 ;  /* 0x00000004ff0c7424 */ /* 0x000fe200078e00ff */
[----:B------:R-:W-:-:S04]  /*6a70*/  MOV R6, R7 ;  /* 0x0000000700067202 */ /* 0x000fc80000000f00 */
[----:B------:R-:W-:-:S04]  /*6a80*/  FMNMX.FTZ R6, R5, R6, !PT ;  /* 0x0000000605067209 */ /* 0x000fc80007810000 */
[----:B------:R-:W-:-:S07]  /*6a90*/  MOV R11, R6 ;  /* 0x00000006000b7202 */ /* 0x000fce0000000f00 */
[----:B------:R-:W-:Y:S05]  /*6aa0*/  WARPSYNC.COLLECTIVE R8, `(.L_x_24368) ;  /* 0x0000000008087348 */ /* 0x000fea0003c00000 */
[----:B------:R0:W1:Y:S02]  /*6ab0*/  SHFL.BFLY P2, R7, R11, R12, R13 ;  /* 0x0c00000c0b077389 */ /* 0x000064000004000d */
[----:B01----:R-:W-:Y:S05]  /*6ac0*/  ENDCOLLECTIVE ;  /* 0x000000000000791b */ /* 0x003fea0003800000 */
.L_x_24368:
[----:B------:R-:W-:Y:S01]  /*6ad0*/  HFMA2 R12, -RZ, RZ, 0, 1.1920928955078125e-07 ;  /* 0x00000002ff0c7431 */ /* 0x000fe200000001ff */
[----:B------:R-:W-:-:S04]  /*6ae0*/  FMNMX.FTZ R9, R6, R7, !PT ;  /* 0x0000000706097209 */ /* 0x000fc80007810000 */
[----:B------:R-:W-:-:S07]  /*6af0*/  MOV R11, R9 ;  /* 0x00000009000b7202 */ /* 0x000fce0000000f00 */
[----:B------:R-:W-:Y:S05]  /*6b00*/  WARPSYNC.COLLECTIVE R8, `(.L_x_24369) ;  /* 0x0000000008087348 */ /* 0x000fea0003c00000 */
[----:B------:R0:W1:Y:S02]  /*6b10*/  SHFL.BFLY P2, R7, R11, R12, R13 ;  /* 0x0c00000c0b077389 */ /* 0x000064000004000d */
[----:B01----:R-:W-:Y:S05]  /*6b20*/  ENDCOLLECTIVE ;  /* 0x000000000000791b */ /* 0x003fea0003800000 */
.L_x_24369:
[----:B------:R-:W-:Y:S01]  /*6b30*/  MOV R10, R7 ;  /* 0x00000007000a7202 */ /* 0x000fe20000000f00 */
[----:B------:R-:W-:Y:S06]  /*6b40*/  BRA `(.L_x_24370) ;  /* 0xffffffb000087947 */ /* 0x000fec000383ffff */
.L_x_24371:
        /* <DEDUP_REMOVED lines=11> */
.L_x_26032:


//--------------------- .text._ZN4vllm25paged_attention_v1_kernelIffLi128ELi16ELi128ELNS_18Fp8KVCacheDataTypeE0ELb1EEEvPT_PKS2_PKT0_S8_ifPKiSA_iPKfiiiSC_SC_iiiii --------------------------
	.section	.text._ZN4vllm25paged_attention_v1_kernelIffLi128ELi16ELi128ELNS_18Fp8KVCacheDataTypeE0ELb1EEEvPT_PKS2_PKT0_S8_ifPKiSA_iPKfiiiSC_SC_iiiii,"ax",@progbits
	.align	128
        .global         _ZN4vllm25paged_attention_v1_kernelIffLi128ELi16ELi128ELNS_18Fp8KVCacheDataTypeE0ELb1EEEvPT_PKS2_PKT0_S8_ifPKiSA_iPKfiiiSC_SC_iiiii
        .type           _ZN4vllm25paged_attention_v1_kernelIffLi128ELi16ELi128ELNS_18Fp8KVCacheDataTypeE0ELb1EEEvPT_PKS2_PKT0_S8_ifPKiSA_iPKfiiiSC_SC_iiiii,@function
        .size           _ZN4vllm25paged_attention_v1_kernelIffLi128ELi16ELi128ELNS_18Fp8KVCacheDataTypeE0ELb1EEEvPT_PKS2_PKT0_S8_ifPKiSA_iPKfiiiSC_SC_iiiii,(.L_x_26033 - _ZN4vllm25paged_attention_v1_kernelIffLi128ELi16ELi128ELNS_18Fp8KVCacheDataTypeE0ELb1EEEvPT_PKS2_PKT0_S8_ifPKiSA_iPKfiiiSC_SC_iiiii)
        .other          _ZN4vllm25paged_attention_v1_kernelIffLi128ELi16ELi128ELNS_18Fp8KVCacheDataTypeE0ELb1EEEvPT_PKS2_PKT0_S8_ifPKiSA_iPKfiiiSC_SC_iiiii,@"STO_CUDA_ENTRY STV_DEFAULT"
_ZN4vllm25paged_attention_v1_kernelIffLi128ELi16ELi128ELNS_18Fp8KVCacheDataTypeE0ELb1EEEvPT_PKS2_PKT0_S8_ifPKiSA_iPKfiiiSC_SC_iiiii:
.text._ZN4vllm25paged_attention_v1_kernelIffLi128ELi16ELi128ELNS_18Fp8KVCacheDataTypeE0ELb1EEEvPT_PKS2_PKT0_S8_ifPKiSA_iPKfiiiSC_SC_iiiii:
        /* <DEDUP_REMOVED lines=10> */
[----:B------:R-:W4:Y:S08]  /*00a0*/  LDC R10, c[0x0][0x370] ;  /* 0x0000dc00ff0a7b82 */ /* 0x000f300000000800 */
        /* <DEDUP_REMOVED lines=8> */
[----:B----4-:R-:W-:Y:S01]  /*0130*/  ISETP.NE.U32.AND P0, PT, R4, RZ, PT ;  /* 0x000000ff0400720c */ /* 0x010fe20003f05070 */
[----:B------:R-:W1:Y:S03]  /*0140*/  LDCU UR11, c[0x0][0x3ec] ;  /* 0x00007d80ff0b77ac */ /* 0x000e660008000800 */
[----:B------:R-:W-:Y:S01]  /*0150*/  ISETP.NE.AND.EX P0, PT, R5, RZ, PT, P0 ;  /* 0x000000ff0500720c */ /* 0x000fe20003f05300 */
[----:B------:R-:W2:Y:S01]  /*0160*/  LDCU UR12, c[0x0][0x3d0] ;  /* 0x00007a00ff0c77ac */ /* 0x000ea20008000800 */
[----:B------:R-:W3:Y:S05]  /*0170*/  LDCU UR13, c[0x0][0x3cc] ;  /* 0x00007980ff0d77ac */ /* 0x000eea0008000800 */
[----:B------:R-:W4:Y:S01]  /*0180*/  @!P1 LDC.64 R8, c[0x0][0x388] ;  /* 0x0000e200ff089b82 */ /* 0x000f220000000a00 */
[----:B------:R-:W-:Y:S01]  /*0190*/  @!P1 IMAD.SHL.U32 R2, R7, 0x80, RZ ;  /* 0x0000008007029824 */ /* 0x000fe200078e00ff */
[----:B------:R-:W-:Y:S01]  /*01a0*/  @!P1 SHF.L.U32 R3, R41, 0x1, RZ ;  /* 0x0000000129039819 */ /* 0x000fe200000006ff */
[----:B------:R-:W0:Y:S03]  /*01b0*/  LDCU UR16, c[0x0][0x3a4] ;  /* 0x00007480ff1077ac */ /* 0x000e260008000800 */
[----:B------:R-:W-:Y:S01]  /*01c0*/  @!P1 IADD3 R2, P2, P3, R3, R0, R2 ;  /* 0x0000000003029210 */ /* 0x000fe20007b5e002 */
[----:B------:R-:W0:Y:S01]  /*01d0*/  LDCU.64 UR14, c[0x0][0x390] ;  /* 0x00007200ff0e77ac */ /* 0x000e220008000a00 */
[----:B------:R-:W-:Y:S01]  /*01e0*/  SHF.R.S32.HI R0, RZ, 0x1f, R0 ;  /* 0x0000001fff007819 */ /* 0x000fe20000011400 */
[----:B------:R-:W1:Y:S03]  /*01f0*/  LDC R3, c[0x0][0x3a0] ;  /* 0x0000e800ff037b82 */ /* 0x000e660000000800 */
[----:B------:R-:W-:-:S02]  /*0200*/  @!P1 IADD3.X R0, PT, PT, RZ, R0, RZ, P2, P3 ;  /* 0x00000000ff009210 */ /* 0x000fc400017e64ff */
[----:B----4-:R-:W-:-:S04]  /*0210*/  @!P1 LEA R4, P2, R2, R8, 0x2 ;  /* 0x0000000802049211 */ /* 0x010fc800078410ff */
[----:B------:R-:W-:Y:S02]  /*0220*/  @!P1 LEA.HI.X R5, R2, R9, R0, 0x2, P2 ;  /* 0x0000000902059211 */ /* 0x000fe400010f1400 */
[----:B------:R-:W4:Y:S04]  /*0230*/  @P0 LDC.64 R8, c[0x0][0x3c0] ;  /* 0x0000f000ff080b82 */ /* 0x000f280000000a00 */
[----:B------:R-:W2:Y:S01]  /*0240*/  @!P1 LDG.E.64.CONSTANT R4, desc[UR8][R4.64] ;  /* 0x0000000804049981 */ /* 0x000ea2000c1e9b00 */
[----:B-1----:R-:W-:-:S04]  /*0250*/  IABS R11, R3 ;  /* 0x00000003000b7213 */ /* 0x002fc80000000000 */
[----:B------:R-:W1:Y:S08]  /*0260*/  I2F.RP R0, R11 ;  /* 0x0000000b00007306 */ /* 0x000e700000209400 */
[----:B-1----:R-:W1:Y:S01]  /*0270*/  MUFU.RCP R0, R0 ;  /* 0x0000000000007308 */ /* 0x002e620000001000 */
[----:B----4-:R-:W-:-:S05]  /*0280*/  @P0 IMAD.WIDE.U32 R8, R7, 0x4, R8 ;  /* 0x0000000407080825 */ /* 0x010fca00078e0008 */
[----:B------:R4:W5:Y:S01]  /*0290*/  @P0 LDG.E.CONSTANT R50, desc[UR8][R8.64] ;  /* 0x0000000808320981 */ /* 0x000962000c1e9900 */
[----:B------:R-:W-:Y:S01]  /*02a0*/  IABS R14, R7 ;  /* 0x00000007000e7213 */ /* 0x000fe20000000000 */
[----:B------:R-:W-:Y:S01]  /*02b0*/  ULEA UR4, UR7, UR6, 0x18 ;  /* 0x0000000607047291 */ /* 0x000fe2000f8ec0ff */
[----:B------:R-:W-:Y:S01]  /*02c0*/  SHF.R.U32.HI R51, RZ, 0x5, R41 ;  /* 0x00000005ff337819 */ /* 0x000fe20000011629 */
[----:B------:R-:W-:Y:S01]  /*02d0*/  BSSY B0, `(.L_x_24372) ;  /* 0x0000146000007945 */ /* 0x000fe20003800000 */
[----:B------:R-:W-:Y:S01]  /*02e0*/  MOV R46, 0xff7fffff ;  /* 0xff7fffff002e7802 */ /* 0x000fe20000000f00 */
[----:B----4-:R-:W4:Y:S01]  /*02f0*/  LDC R8, c[0x0][0x3f4] ;  /* 0x0000fd00ff087b82 */ /* 0x010f220000000800 */
[----:B-1----:R-:W-:-:S04]  /*0300*/  VIADD R12, R0, 0xffffffe ;  /* 0x0ffffffe000c7836 */ /* 0x002fc80000000000 */
[----:B------:R1:W3:Y:S02]  /*0310*/  F2I.FTZ.U32.TRUNC.NTZ R13, R12 ;  /* 0x0000000c000d7305 */ /* 0x0002e4000021f000 */
[----:B-1----:R-:W-:Y:S01]  /*0320*/  IMAD.MOV.U32 R12, RZ, RZ, RZ ;  /* 0x000000ffff0c7224 */ /* 0x002fe200078e00ff */
[----:B---3--:R-:W-:-:S05]  /*0330*/  IADD3 R2, PT, PT, RZ, -R13, RZ ;  /* 0x8000000dff027210 */ /* 0x008fca0007ffe0ff */
[----:B------:R-:W-:Y:S01]  /*0340*/  IMAD R15, R2, R11, RZ ;  /* 0x0000000b020f7224 */ /* 0x000fe200078e02ff */
[----:B------:R-:W-:-:S03]  /*0350*/  IABS R2, R10 ;  /* 0x0000000a00027213 */ /* 0x000fc60000000000 */
[----:B------:R-:W-:-:S06]  /*0360*/  IMAD.HI.U32 R13, R13, R15, R12 ;  /* 0x0000000f0d0d7227 */ /* 0x000fcc00078e000c */
        /* <DEDUP_REMOVED lines=10> */
[----:B----4-:R-:W-:-:S04]  /*0410*/  IABS R0, R8 ;  /* 0x0000000800007213 */ /* 0x010fc80000000000 */
[----:B------:R-:W1:Y:S01]  /*0420*/  I2F.RP R9, R0 ;  /* 0x0000000000097306 */ /* 0x000e620000209400 */
[----:B------:R-:W-:-:S05]  /*0430*/  @P0 VIADD R13, R13, 0x1 ;  /* 0x000000010d0d0836 */ /* 0x000fca0000000000 */
[----:B------:R-:W-:-:S05]  /*0440*/  MOV R20, R13 ;  /* 0x0000000d00147202 */ /* 0x000fca0000000f00 */
[----:B------:R-:W-:Y:S01]  /*0450*/  @!P3 IMAD.MOV R20, RZ, RZ, -R20 ;  /* 0x000000ffff14b224 */ /* 0x000fe200078e0a14 */
[----:B------:R-:W-:Y:S01]  /*0460*/  @!P2 LOP3.LUT R20, RZ, R3, RZ, 0x33, !PT ;  /* 0x00000003ff14a212 */ /* 0x000fe200078e33ff */
[----:B-1----:R-:W1:Y:S03]  /*0470*/  MUFU.RCP R9, R9 ;  /* 0x0000000900097308 */ /* 0x002e660000001000 */
[----:B------:R-:W-:-:S05]  /*0480*/  IABS R16, R20 ;  /* 0x0000001400107213 */ /* 0x000fca0000000000 */
[----:B------:R-:W3:Y:S01]  /*0490*/  I2F.RP R2, R16 ;  /* 0x0000001000027306 */ /* 0x000ee20000209400 */
[----:B-1----:R-:W-:-:S07]  /*04a0*/  IADD3 R48, PT, PT, R9, 0xffffffe, RZ ;  /* 0x0ffffffe09307810 */ /* 0x002fce0007ffe0ff */
[----:B------:R1:W-:Y:S08]  /*04b0*/  F2I.FTZ.U32.TRUNC.NTZ R49, R48 ;  /* 0x0000003000317305 */ /* 0x0003f0000021f000 */
[----:B---3--:R-:W3:Y:S01]  /*04c0*/  MUFU.RCP R2, R2 ;  /* 0x0000000200027308 */ /* 0x008ee20000001000 */
[----:B-1----:R-:W-:Y:S01]  /*04d0*/  HFMA2 R48, -RZ, RZ, 0, 0 ;  /* 0x00000000ff307431 */ /* 0x002fe200000001ff */
[----:B---3--:R-:W-:-:S02]  /*04e0*/  IADD3 R12, PT, PT, R2, 0xffffffe, RZ ;  /* 0x0ffffffe020c7810 */ /* 0x008fc40007ffe0ff */
[----:B------:R-:W-:-:S04]  /*04f0*/  IABS R2, R20 ;  /* 0x0000001400027213 */ /* 0x000fc80000000000 */
[----:B------:R1:W3:Y:S01]  /*0500*/  F2I.FTZ.U32.TRUNC.NTZ R13, R12 ;  /* 0x0000000c000d7305 */ /* 0x0002e2000021f000 */
[----:B------:R-:W-:Y:S02]  /*0510*/  IMAD.MOV R9, RZ, RZ, -R2 ;  /* 0x000000ffff097224 */ /* 0x000fe400078e0a02 */
[----:B-1----:R-:W-:Y:S02]  /*0520*/  IMAD.MOV.U32 R12, RZ, RZ, RZ ;  /* 0x000000ffff0c7224 */ /* 0x002fe400078e00ff */
[----:B---3--:R-:W-:-:S04]  /*0530*/  IMAD.MOV R11, RZ, RZ, -R13 ;  /* 0x000000ffff0b7224 */ /* 0x008fc800078e0a0d */
[----:B------:R-:W-:-:S04]  /*0540*/  IMAD R11, R11, R16, RZ ;  /* 0x000000100b0b7224 */ /* 0x000fc800078e02ff */
[----:B------:R-:W-:Y:S01]  /*0550*/  IMAD.HI.U32 R13, R13, R11, R12 ;  /* 0x0000000b0d0d7227 */ /* 0x000fe200078e000c */
[----:B------:R-:W-:-:S05]  /*0560*/  MOV R11, R14 ;  /* 0x0000000e000b7202 */ /* 0x000fca0000000f00 */
[----:B------:R-:W-:-:S04]  /*0570*/  IMAD.HI.U32 R2, R13, R11, RZ ;  /* 0x0000000b0d027227 */ /* 0x000fc800078e00ff */
[----:B------:R-:W-:Y:S02]  /*0580*/  IMAD R9, R2, R9, R11 ;  /* 0x0000000902097224 */ /* 0x000fe400078e020b */
[----:B------:R-:W-:-:S03]  /*0590*/  IMAD R11, R49, R0, RZ ;  /* 0x00000000310b7224 */ /* 0x000fc600078e02ff */
[----:B------:R-:W-:Y:S01]  /*05a0*/  ISETP.GT.U32.AND P2, PT, R16, R9, PT ;  /* 0x000000091000720c */ /* 0x000fe20003f44070 */
[----:B------:R-:W-:-:S04]  /*05b0*/  IMAD.MOV R11, RZ, RZ, -R11 ;  /* 0x000000ffff0b7224 */ /* 0x000fc800078e0a0b */
[----:B------:R-:W-:Y:S01]  /*05c0*/  IMAD.HI.U32 R48, R49, R11, R48 ;  /* 0x0000000b31307227 */ /* 0x000fe200078e0030 */
[----:B------:R-:W-:-:S03]  /*05d0*/  LOP3.LUT R11, R7, R20, RZ, 0x3c, !PT ;  /* 0x00000014070b7212 */ /* 0x000fc600078e3cff */
[----:B------:R-:W-:Y:S01]  /*05e0*/  IMAD.MOV.U32 R49, RZ, RZ, R0 ;  /* 0x000000ffff317224 */ /* 0x000fe200078e0000 */
[----:B------:R-:W-:-:S03]  /*05f0*/  ISETP.GE.AND P3, PT, R11, RZ, PT ;  /* 0x000000ff0b00720c */ /* 0x000fc60003f66270 */
[----:B------:R-:W-:Y:S02]  /*0600*/  @!P2 IMAD.IADD R9, R9, 0x1, -R16 ;  /* 0x000000010909a824 */ /* 0x000fe400078e0a10 */
[----:B------:R-:W-:Y:S01]  /*0610*/  @!P2 VIADD R2, R2, 0x1 ;  /* 0x000000010202a836 */ /* 0x000fe20000000000 */
[----:B------:R-:W-:Y:S02]  /*0620*/  ISETP.NE.AND P2, PT, R20, RZ, PT ;  /* 0x000000ff1400720c */ /* 0x000fe40003f45270 */
[----:B------:R-:W-:Y:S02]  /*0630*/  ISETP.GE.U32.AND P0, PT, R9, R16, PT ;  /* 0x000000100900720c */ /* 0x000fe40003f06070 */
[----:B------:R-:W-:-:S11]  /*0640*/  IADD3 R13, PT, PT, R52, -0x1, RZ ;  /* 0xffffffff340d7810 */ /* 0x000fd60007ffe0ff */
[----:B------:R-:W-:Y:S02]  /*0650*/  @P0 IADD3 R2, PT, PT, R2, 0x1, RZ ;  /* 0x0000000102020810 */ /* 0x000fe40007ffe0ff */
[----:B------:R-:W-:Y:S02]  /*0660*/  IABS R15, R13 ;  /* 0x0000000d000f7213 */ /* 0x000fe40000000000 */
[----:B------:R-:W-:Y:S02]  /*0670*/  ISETP.GE.AND P0, PT, R18, RZ, PT ;  /* 0x000000ff1200720c */ /* 0x000fe40003f06270 */
[----:B------:R-:W-:Y:S01]  /*0680*/  @!P3 IADD3 R2, PT, PT, -R2, RZ, RZ ;  /* 0x000000ff0202b210 */ /* 0x000fe20007ffe1ff */
[----:B------:R-:W-:Y:S01]  /*0690*/  IMAD.HI.U32 R14, R48, R15, RZ ;  /* 0x0000000f300e7227 */ /* 0x000fe200078e00ff */
[----:B------:R-:W-:Y:S02]  /*06a0*/  @!P2 LOP3.LUT R2, RZ, R20, RZ, 0x33, !PT ;  /* 0x00000014ff02a212 */ /* 0x000fe400078e33ff */
[----:B------:R-:W-:-:S02]  /*06b0*/  LOP3.LUT R13, R13, R8, RZ, 0x3c, !PT ;  /* 0x000000080d0d7212 */ /* 0x000fc400078e3cff */
[----:B------:R-:W-:Y:S02]  /*06c0*/  IADD3 R9, PT, PT, -R14, RZ, RZ ;  /* 0x000000ff0e097210 */ /* 0x000fe40007ffe1ff */
[----:B------:R-:W-:-:S03]  /*06d0*/  ISETP.GE.AND P3, PT, R13, RZ, PT ;  /* 0x000000ff0d00720c */ /* 0x000fc60003f66270 */
[----:B------:R-:W-:Y:S02]  /*06e0*/  IMAD R15, R0, R9, R15 ;  /* 0x00000009000f7224 */ /* 0x000fe400078e020f */
[----:B------:R-:W-:Y:S02]  /*06f0*/  IMAD.SHL.U32 R9, R41, 0x100, RZ ;  /* 0x0000010029097824 */ /* 0x000fe400078e00ff */
[----:B------:R-:W-:Y:S01]  /*0700*/  @P0 IMAD R7, R10, UR10, R7 ;  /* 0x0000000a0a070c24 */ /* 0x000fe2000f8e0207 */
[----:B------:R-:W-:Y:S02]  /*0710*/  ISETP.GT.U32.AND P4, PT, R0, R15, PT ;  /* 0x0000000f0000720c */ /* 0x000fe40003f84070 */
[----:B------:R-:W-:Y:S01]  /*0720*/  LOP3.LUT R11, R9, 0x100, RZ, 0xc0, !PT ;  /* 0x00000100090b7812 */ /* 0x000fe200078ec0ff */
[----:B------:R-:W-:Y:S01]  /*0730*/  @P0 IMAD R47, R7, R18, 0x1 ;  /* 0x00000001072f0424 */ /* 0x000fe200078e0212 */
[----:B------:R-:W-:Y:S01]  /*0740*/  SHF.R.U32.HI R9, RZ, 0x1, R41 ;  /* 0x00000001ff097819 */ /* 0x000fe20000011629 */
[----:B0-----:R-:W-:Y:S01]  /*0750*/  IMAD R7, R6, UR5, RZ ;  /* 0x0000000506077c24 */ /* 0x001fe2000f8e02ff */
[----:B------:R-:W-:Y:S01]  /*0760*/  IADD3 R12, PT, PT, R11, UR4, RZ ;  /* 0x000000040b0c7c10 */ /* 0x000fe2000fffe0ff */
[----:B------:R-:W-:-:S03]  /*0770*/  VIADD R11, R52, 0xf ;  /* 0x0000000f340b7836 */ /* 0x000fc60000000000 */
[----:B------:R-:W-:Y:S02]  /*0780*/  @!P1 LEA R12, R9, R12, 0x3 ;  /* 0x0000000c090c9211 */ /* 0x000fe400078e18ff */
[----:B------:R-:W-:Y:S01]  /*0790*/  SHF.R.S32.HI R10, RZ, 0x1f, R11 ;  /* 0x0000001fff0a7819 */ /* 0x000fe2000001140b */
[----:B------:R-:W-:Y:S02]  /*07a0*/  @!P4 IMAD.IADD R15, R15, 0x1, -R0 ;  /* 0x000000010f0fc824 */ /* 0x000fe400078e0a00 */
[----:B------:R-:W-:Y:S01]  /*07b0*/  @!P4 VIADD R14, R14, 0x1 ;  /* 0x000000010e0ec836 */ /* 0x000fe20000000000 */
[----:B------:R-:W-:Y:S01]  /*07c0*/  LEA.HI R40, R10, R11, RZ, 0x4 ;  /* 0x0000000b0a287211 */ /* 0x000fe200078f20ff */
[----:B------:R-:W-:Y:S01]  /*07d0*/  @!P0 IMAD R10, R3, UR10, R2 ;  /* 0x0000000a030a8c24 */ /* 0x000fe2000f8e0202 */
[----:B------:R-:W-:Y:S02]  /*07e0*/  ISETP.GE.U32.AND P2, PT, R15, R0, PT ;  /* 0x000000000f00720c */ /* 0x000fe40003f46070 */
[----:B------:R-:W-:Y:S01]  /*07f0*/  SHF.R.S32.HI R40, RZ, 0x4, R40 ;  /* 0x00000004ff287819 */ /* 0x000fe20000011428 */
[----:B--2---:R0:W-:Y:S01]  /*0800*/  @!P1 STS.64 [R12], R4 ;  /* 0x000000040c009388 */ /* 0x0041e20000000a00 */
[----:B------:R-:W-:Y:S01]  /*0810*/  BAR.SYNC.DEFER_BLOCKING 0x0 ;  /* 0x0000000000007b1d */ /* 0x000fe20000010000 */
[----:B------:R-:W-:-:S08]  /*0820*/  ISETP.NE.AND P1, PT, R8, RZ, PT ;  /* 0x000000ff0800720c */ /* 0x000fd00003f25270 */
[----:B------:R-:W-:Y:S02]  /*0830*/  @P2 IADD3 R14, PT, PT, R14, 0x1, RZ ;  /* 0x000000010e0e2810 */ /* 0x000fe40007ffe0ff */
[----:B------:R-:W-:-:S03]  /*0840*/  ISETP.GE.AND P2, PT, R51, R40, PT ;  /* 0x000000283300720c */ /* 0x000fc60003f46270 */
[----:B------:R-:W-:Y:S01]  /*0850*/  IMAD.MOV.U32 R3, RZ, RZ, R14 ;  /* 0x000000ffff037224 */ /* 0x000fe200078e000e */
[----:B0-----:R-:W-:-:S03]  /*0860*/  @!P0 IADD3 R5, PT, PT, -R10, RZ, RZ ;  /* 0x000000ff0a058210 */ /* 0x001fc60007ffe1ff */
[----:B------:R-:W-:Y:S02]  /*0870*/  @!P3 IMAD.MOV R3, RZ, RZ, -R3 ;  /* 0x000000ffff03b224 */ /* 0x000fe400078e0a03 */
[----:B------:R-:W-:Y:S01]  /*0880*/  @!P0 IMAD R47, R18, R5, 0x1 ;  /* 0x00000001122f8424 */ /* 0x000fe200078e0205 */
[----:B------:R-:W-:-:S03]  /*0890*/  @!P1 LOP3.LUT R3, RZ, R8, RZ, 0x33, !PT ;  /* 0x00000008ff039212 */ /* 0x000fc600078e33ff */
[----:B------:R-:W-:Y:S05]  /*08a0*/  @P2 BRA `(.L_x_24373) ;  /* 0x0000000c00a02947 */ /* 0x000fea0003800000 */
[----:B------:R-:W0:Y:S01]  /*08b0*/  LDCU.64 UR4, c[0x0][0x3a8] ;  /* 0x00007500ff0477ac */ /* 0x000e220008000a00 */
[----:B------:R-:W-:Y:S01]  /*08c0*/  SHF.R.U32.HI R4, RZ, 0x3, R41 ;  /* 0x00000003ff047819 */ /* 0x000fe20000011629 */
[----:B------:R-:W-:Y:S01]  /*08d0*/  IMAD.SHL.U32 R0, R9, 0x4, RZ ;  /* 0x0000000409007824 */ /* 0x000fe200078e00ff */
[----:B------:R-:W-:Y:S01]  /*08e0*/  MOV R5, RZ ;  /* 0x000000ff00057202 */ /* 0x000fe20000000f00 */
[----:B------:R-:W-:Y:S01]  /*08f0*/  IMAD.MOV.U32 R46, RZ, RZ, -0x800001 ;  /* 0xff7fffffff2e7424 */ /* 0x000fe200078e00ff */
[----:B------:R-:W-:Y:S02]  /*0900*/  LOP3.LUT R4, R4, 0x7c, RZ, 0xc0, !PT ;  /* 0x0000007c04047812 */ /* 0x000fe400078ec0ff */
[----:B------:R-:W-:Y:S02]  /*0910*/  SHF.L.U32 R42, R51, 0x4, RZ ;  /* 0x00000004332a7819 */ /* 0x000fe400000006ff */
[----:B------:R-:W-:Y:S01]  /*0920*/  LOP3.LUT R0, R0, 0x3c, RZ, 0xc0, !PT ;  /* 0x0000003c00007812 */ /* 0x000fe200078ec0ff */
[----:B------:R-:W-:Y:S01]  /*0930*/  IMAD.WIDE R4, R7, 0x4, R4 ;  /* 0x0000000407047825 */ /* 0x000fe200078e0204 */
[----:B------:R-:W-:-:S02]  /*0940*/  LOP3.LUT R9, R42, 0xf, R9, 0xf8, !PT ;  /* 0x0000000f2a097812 */ /* 0x000fc400078ef809 */
[----:B------:R-:W-:Y:S01]  /*0950*/  LEA R0, R51, R0, 0x6 ;  /* 0x0000000033007211 */ /* 0x000fe200078e30ff */
[----:B------:R-:W-:Y:S01]  /*0960*/  VIADD R42, R42, 0x1 ;  /* 0x000000012a2a7836 */ /* 0x000fe20000000000 */
[----:B------:R-:W-:Y:S01]  /*0970*/  IADD3 R44, PT, PT, -R52, R9, RZ ;  /* 0x00000009342c7210 */ /* 0x000fe20007ffe1ff */
[----:B------:R-:W-:Y:S01]  /*0980*/  VIADD R43, R9, 0x1 ;  /* 0x00000001092b7836 */ /* 0x000fe20000000000 */
[----:B0-----:R-:W-:Y:S01]  /*0990*/  IADD3 R4, P0, PT, R4, UR4, RZ ;  /* 0x0000000404047c10 */ /* 0x001fe2000ff1e0ff */
[----:B------:R-:W-:-:S03]  /*09a0*/  UIADD3 UR4, UPT, UPT, UR6, 0x220, URZ ;  /* 0x0000022006047890 */ /* 0x000fc6000fffe0ff */
[----:B------:R-:W-:Y:S01]  /*09b0*/  IADD3.X R5, PT, PT, R5, UR5, RZ, P0, !PT ;  /* 0x0000000505057c10 */ /* 0x000fe200087fe4ff */
[----:B------:R-:W-:-:S06]  /*09c0*/  ULEA UR4, UR7, UR4, 0x18 ;  /* 0x0000000407047291 */ /* 0x000fcc000f8ec0ff */
[----:B------:R-:W-:-:S07]  /*09d0*/  IADD3 R45, PT, PT, R0, UR4, RZ ;  /* 0x00000004002d7c10 */ /* 0x000fce000fffe0ff */
.L_x_24378:
[----:B------:R-:W0:Y:S01]  /*09e0*/  LDC R14, c[0x0][0x3f0] ;  /* 0x0000fc00ff0e7b82 */ /* 0x000e220000000800 */
[----:B------:R-:W-:Y:S01]  /*09f0*/  VIADD R6, R42, 0xffffffff ;  /* 0xffffffff2a067836 */ /* 0x000fe20000000000 */
[----:B------:R-:W-:Y:S04]  /*0a00*/  BSSY B1, `(.L_x_24374) ;  /* 0x00000c9000017945 */ /* 0x000fe80003800000 */
        /* <DEDUP_REMOVED lines=51> */
.L_x_24375:
        /* <DEDUP_REMOVED lines=28> */
[----:B------:R-:W2:Y:S04]  /*0f00*/  LDS.128 R12, [R53+UR4] ;  /* 0x00000004350c7984 */ /* 0x000ea80008000c00 */
[----:B------:R-:W4:Y:S04]  /*0f10*/  LDS.128 R8, [R53+UR4+0x10] ;  /* 0x0000100435087984 */ /* 0x000f280008000c00 */
[----:B------:R-:W4:Y:S04]  /*0f20*/  LDG.E.64.CONSTANT R18, desc[UR8][R54.64+0xa00] ;  /* 0x000a000836127981 */ /* 0x000f28000c1e9b00 */
[----:B------:R-:W4:Y:S01]  /*0f30*/  LDG.E.64.CONSTANT R38, desc[UR8][R54.64+0x1300] ;  /* 0x0013000836267981 */ /* 0x000f22000c1e9b00 */
[----:B--2---:R-:W-:Y:S01]  /*0f40*/  FMUL.FTZ R31, R22, R14 ;  /* 0x0000000e161f7220 */ /* 0x004fe20000410000 */
[----:B------:R-:W-:-:S02]  /*0f50*/  FMUL.FTZ R14, R23, R15 ;  /* 0x0000000f170e7220 */ /* 0x000fc40000410000 */
[----:B------:R-:W2:Y:S01]  /*0f60*/  LDG.E.64.CONSTANT R22, desc[UR8][R54.64+0xb00] ;  /* 0x000b000836167981 */ /* 0x000ea2000c1e9b00 */
[----:B---3--:R-:W-:Y:S01]  /*0f70*/  FFMA.FTZ R31, R28, R12, R31 ;  /* 0x0000000c1c1f7223 */ /* 0x008fe2000001001f */
[----:B------:R-:W-:Y:S02]  /*0f80*/  FFMA.FTZ R28, R29, R13, R14 ;  /* 0x0000000d1d1c7223 */ /* 0x000fe4000001000e */
[----:B------:R-:W0:Y:S01]  /*0f90*/  LDS.128 R12, [R53+UR4+0x20] ;  /* 0x00002004350c7984 */ /* 0x000e220008000c00 */
[----:B----4-:R-:W-:Y:S01]  /*0fa0*/  FFMA.FTZ R31, R16, R8, R31 ;  /* 0x00000008101f7223 */ /* 0x010fe2000001001f */
[----:B------:R-:W-:Y:S02]  /*0fb0*/  FFMA.FTZ R28, R17, R9, R28 ;  /* 0x00000009111c7223 */ /* 0x000fe4000001001c */
[----:B------:R-:W3:Y:S01]  /*0fc0*/  LDG.E.64.CONSTANT R16, desc[UR8][R54.64+0xc00] ;  /* 0x000c000836107981 */ /* 0x000ee2000c1e9b00 */
[----:B------:R-:W-:Y:S01]  /*0fd0*/  FFMA.FTZ R31, R20, R10, R31 ;  /* 0x0000000a141f7223 */ /* 0x000fe2000001001f */
[----:B------:R-:W-:-:S02]  /*0fe0*/  FFMA.FTZ R28, R21, R11, R28 ;  /* 0x0000000b151c7223 */ /* 0x000fc4000001001c */
[----:B------:R-:W4:Y:S04]  /*0ff0*/  LDG.E.64.CONSTANT R20, desc[UR8][R54.64+0xd00] ;  /* 0x000d000836147981 */ /* 0x000f28000c1e9b00 */
[----:B------:R-:W1:Y:S01]  /*1000*/  LDS.128 R8, [R53+UR4+0x30] ;  /* 0x0000300435087984 */ /* 0x000e620008000c00 */
[----:B0-----:R-:W-:Y:S01]  /*1010*/  FFMA.FTZ R31, R24, R12, R31 ;  /* 0x0000000c181f7223 */ /* 0x001fe2000001001f */
[----:B------:R-:W-:Y:S02]  /*1020*/  FFMA.FTZ R28, R25, R13, R28 ;  /* 0x0000000d191c7223 */ /* 0x000fe4000001001c */
[----:B------:R-:W4:Y:S01]  /*1030*/  LDG.E.64.CONSTANT R24, desc[UR8][R54.64+0xe00] ;  /* 0x000e000836187981 */ /* 0x000f22000c1e9b00 */
[----:B------:R-:W-:-:S03]  /*1040*/  FFMA.FTZ R13, R6, R14, R31 ;  /* 0x0000000e060d7223 */ /* 0x000fc6000001001f */
[----:B------:R-:W4:Y:S01]  /*1050*/  LDG.E.64.CONSTANT R30, desc[UR8][R54.64+0xf00] ;  /* 0x000f0008361e7981 */ /* 0x000f22000c1e9b00 */
[----:B------:R-:W-:-:S03]  /*1060*/  FFMA.FTZ R12, R7, R15, R28 ;  /* 0x0000000f070c7223 */ /* 0x000fc6000001001c */
[----:B------:R-:W4:Y:S04]  /*1070*/  LDG.E.64.CONSTANT R6, desc[UR8][R54.64+0x1000] ;  /* 0x0010000836067981 */ /* 0x000f28000c1e9b00 */
[----:B------:R-:W4:Y:S01]  /*1080*/  LDG.E.64.CONSTANT R28, desc[UR8][R54.64+0x1100] ;  /* 0x00110008361c7981 */ /* 0x000f22000c1e9b00 */
[----:B-1----:R-:W-:Y:S01]  /*1090*/  FFMA.FTZ R13, R32, R8, R13 ;  /* 0x00000008200d7223 */ /* 0x002fe2000001000d */
[----:B------:R-:W-:Y:S02]  /*10a0*/  FFMA.FTZ R12, R33, R9, R12 ;  /* 0x00000009210c7223 */ /* 0x000fe4000001000c */
[----:B------:R-:W4:Y:S01]  /*10b0*/  LDG.E.64.CONSTANT R32, desc[UR8][R54.64+0x1200] ;  /* 0x0012000836207981 */ /* 0x000f22000c1e9b00 */
[----:B------:R-:W-:Y:S01]  /*10c0*/  FFMA.FTZ R9, R36, R10, R13 ;  /* 0x0000000a24097223 */ /* 0x000fe2000001000d */
[----:B------:R-:W-:-:S02]  /*10d0*/  FFMA.FTZ R8, R37, R11, R12 ;  /* 0x0000000b25087223 */ /* 0x000fc4000001000c */
[----:B------:R-:W0:Y:S02]  /*10e0*/  LDS.128 R12, [R53+UR4+0x40] ;  /* 0x00004004350c7984 */ /* 0x000e240008000c00 */
[----:B0-----:R-:W-:Y:S01]  /*10f0*/  FFMA.FTZ R37, R34, R12, R9 ;  /* 0x0000000c22257223 */ /* 0x001fe20000010009 */
[----:B------:R-:W-:Y:S02]  /*1100*/  FFMA.FTZ R12, R35, R13, R8 ;  /* 0x0000000d230c7223 */ /* 0x000fe40000010008 */
[----:B------:R-:W0:Y:S01]  /*1110*/  LDS.128 R8, [R53+UR4+0x50] ;  /* 0x0000500435087984 */ /* 0x000e220008000c00 */
[----:B------:R-:W-:Y:S01]  /*1120*/  FFMA.FTZ R37, R26, R14, R37 ;  /* 0x0000000e1a257223 */ /* 0x000fe20000010025 */
[----:B------:R-:W-:Y:S02]  /*1130*/  FFMA.FTZ R26, R27, R15, R12 ;  /* 0x0000000f1b1a7223 */ /* 0x000fe4000001000c */
[----:B------:R-:W3:Y:S04]  /*1140*/  LDS.128 R12, [R53+UR4+0x60] ;  /* 0x00006004350c7984 */ /* 0x000ee80008000c00 */
[----:B------:R-:W4:Y:S01]  /*1150*/  LDG.E.64.CONSTANT R34, desc[UR8][R54.64+0x1e00] ;  /* 0x001e000836227981 */ /* 0x000f22000c1e9b00 */
[----:B0-----:R-:W-:Y:S01]  /*1160*/  FFMA.FTZ R37, R18, R8, R37 ;  /* 0x0000000812257223 */ /* 0x001fe20000010025 */
[----:B------:R-:W-:-:S02]  /*1170*/  FFMA.FTZ R26, R19, R9, R26 ;  /* 0x00000009131a7223 */ /* 0x000fc4000001001a */
[----:B------:R-:W4:Y:S01]  /*1180*/  LDG.E.64.CONSTANT R18, desc[UR8][R54.64+0x1500] ;  /* 0x0015000836127981 */ /* 0x000f22000c1e9b00 */
[----:B--2---:R-:W-:Y:S01]  /*1190*/  FFMA.FTZ R37, R22, R10, R37 ;  /* 0x0000000a16257223 */ /* 0x004fe20000010025 */
[----:B------:R-:W-:Y:S02]  /*11a0*/  FFMA.FTZ R22, R23, R11, R26 ;  /* 0x0000000b17167223 */ /* 0x000fe4000001001a */
[----:B------:R-:W2:Y:S04]  /*11b0*/  LDG.E.64.CONSTANT R26, desc[UR8][R54.64+0x1400] ;  /* 0x00140008361a7981 */ /* 0x000ea8000c1e9b00 */
[----:B------:R-:W0:Y:S01]  /*11c0*/  LDS.128 R8, [R53+UR4+0x70] ;  /* 0x0000700435087984 */ /* 0x000e220008000c00 */
[----:B---3--:R-:W-:Y:S01]  /*11d0*/  FFMA.FTZ R22, R17, R13, R22 ;  /* 0x0000000d11167223 */ /* 0x008fe20000010016 */
[----:B------:R-:W-:-:S02]  /*11e0*/  FFMA.FTZ R37, R16, R12, R37 ;  /* 0x0000000c10257223 */ /* 0x000fc40000010025 */
[----:B------:R-:W3:Y:S01]  /*11f0*/  LDG.E.64.CONSTANT R16, desc[UR8][R54.64+0x1600] ;  /* 0x0016000836107981 */ /* 0x000ee2000c1e9b00 */
[----:B----4-:R-:W-:Y:S01]  /*1200*/  FFMA.FTZ R12, R21, R15, R22 ;  /* 0x0000000f150c7223 */ /* 0x010fe20000010016 */
[----:B------:R-:W-:Y:S02]  /*1210*/  FFMA.FTZ R37, R20, R14, R37 ;  /* 0x0000000e14257223 */ /* 0x000fe40000010025 */
[----:B------:R-:W1:Y:S02]  /*1220*/  LDS.128 R20, [R53+UR4+0x80] ;  /* 0x0000800435147984 */ /* 0x000e640008000c00 */
[----:B0-----:R-:W-:Y:S01]  /*1230*/  FFMA.FTZ R37, R24, R8, R37 ;  /* 0x0000000818257223 */ /* 0x001fe20000010025 */
[----:B------:R-:W-:Y:S02]  /*1240*/  FFMA.FTZ R8, R25, R9, R12 ;  /* 0x0000000919087223 */ /* 0x000fe4000001000c */
[----:B------:R-:W4:Y:S04]  /*1250*/  LDG.E.64.CONSTANT R24, desc[UR8][R54.64+0x1700] ;  /* 0x0017000836187981 */ /* 0x000f28000c1e9b00 */
[----:B------:R-:W0:Y:S01]  /*1260*/  LDS.128 R12, [R53+UR4+0x90] ;  /* 0x00009004350c7984 */ /* 0x000e220008000c00 */
[----:B------:R-:W-:Y:S01]  /*1270*/  FFMA.FTZ R37, R30, R10, R37 ;  /* 0x0000000a1e257223 */ /* 0x000fe20000010025 */
[----:B------:R-:W-:-:S02]  /*1280*/  FFMA.FTZ R10, R31, R11, R8 ;  /* 0x0000000b1f0a7223 */ /* 0x000fc40000010008 */
[----:B------:R-:W4:Y:S01]  /*1290*/  LDG.E.64.CONSTANT R8, desc[UR8][R54.64+0x1800] ;  /* 0x0018000836087981 */ /* 0x000f22000c1e9b00 */
[----:B-1----:R-:W-:Y:S01]  /*12a0*/  FFMA.FTZ R37, R6, R20, R37 ;  /* 0x0000001406257223 */ /* 0x002fe20000010025 */
[----:B------:R-:W-:Y:S02]  /*12b0*/  FFMA.FTZ R10, R7, R21, R10 ;  /* 0x00000015070a7223 */ /* 0x000fe4000001000a */
        /* <DEDUP_REMOVED lines=8> */
[----:B------:R-:W-:-:S02]  /*1340*/  FFMA.FTZ R20, R33, R13, R20 ;  /* 0x0000000d21147223 */ /* 0x000fc40000010014 */
[----:B------:R-:W4:Y:S01]  /*1350*/  LDG.E.64.CONSTANT R32, desc[UR8][R54.64+0x1d00] ;  /* 0x001d000836207981 */ /* 0x000f22000c1e9b00 */
[----:B------:R-:W-:Y:S01]  /*1360*/  FFMA.FTZ R21, R38, R14, R21 ;  /* 0x0000000e26157223 */ /* 0x000fe20000010015 */
[----:B------:R-:W-:Y:S02]  /*1370*/  FFMA.FTZ R20, R39, R15, R20 ;  /* 0x0000000f27147223 */ /* 0x000fe40000010014 */
[----:B------:R-:W2:Y:S01]  /*1380*/  LDS.128 R12, [R53+UR4+0xa0] ;  /* 0x0000a004350c7984 */ /* 0x000ea20008000c00 */
[----:B-----5:R-:W-:Y:S01]  /*1390*/  FSETP.NEU.FTZ.AND P0, PT, R50, RZ, PT ;  /* 0x000000ff3200720b */ /* 0x020fe20003f1d000 */
[----:B--2---:R-:W-:Y:S01]  /*13a0*/  FFMA.FTZ R39, R26, R12, R21 ;  /* 0x0000000c1a277223 */ /* 0x004fe20000010015 */
[----:B------:R-:W-:Y:S02]  /*13b0*/  FFMA.FTZ R12, R27, R13, R20 ;  /* 0x0000000d1b0c7223 */ /* 0x000fe40000010014 */
[----:B------:R-:W3:Y:S01]  /*13c0*/  LDS.128 R20, [R53+UR4+0xb0] ;  /* 0x0000b00435147984 */ /* 0x000ee20008000c00 */
[----:B------:R-:W-:Y:S01]  /*13d0*/  FFMA.FTZ R39, R18, R14, R39 ;  /* 0x0000000e12277223 */ /* 0x000fe20000010027 */
[----:B------:R-:W-:-:S02]  /*13e0*/  FFMA.FTZ R18, R19, R15, R12 ;  /* 0x0000000f13127223 */ /* 0x000fc4000001000c */
[----:B------:R-:W0:Y:S01]  /*13f0*/  LDS.128 R12, [R53+UR4+0xc0] ;  /* 0x0000c004350c7984 */ /* 0x000e220008000c00 */
[----:B---3--:R-:W-:Y:S01]  /*1400*/  FFMA.FTZ R39, R16, R20, R39 ;  /* 0x0000001410277223 */ /* 0x008fe20000010027 */
[----:B------:R-:W-:Y:S02]  /*1410*/  FFMA.FTZ R38, R17, R21, R18 ;  /* 0x0000001511267223 */ /* 0x000fe40000010012 */
[----:B------:R-:W1:Y:S01]  /*1420*/  LDS.128 R16, [R53+UR4+0xd0] ;  /* 0x0000d00435107984 */ /* 0x000e620008000c00 */
[----:B----4-:R-:W-:Y:S01]  /*1430*/  FFMA.FTZ R39, R24, R22, R39 ;  /* 0x0000001618277223 */ /* 0x010fe20000010027 */
[----:B------:R-:W-:Y:S02]  /*1440*/  FFMA.FTZ R38, R25, R23, R38 ;  /* 0x0000001719267223 */ /* 0x000fe40000010026 */
[----:B------:R-:W2:Y:S04]  /*1450*/  LDS.128 R20, [R53+UR4+0xe0] ;  /* 0x0000e00435147984 */ /* 0x000ea80008000c00 */
[----:B------:R-:W3:Y:S01]  /*1460*/  LDS.128 R24, [R53+UR4+0xf0] ;  /* 0x0000f00435187984 */ /* 0x000ee20008000c00 */
[----:B0-----:R-:W-:Y:S01]  /*1470*/  FFMA.FTZ R39, R8, R12, R39 ;  /* 0x0000000c08277223 */ /* 0x001fe20000010027 */
[----:B------:R-:W-:-:S03]  /*1480*/  FFMA.FTZ R38, R9, R13, R38 ;  /* 0x0000000d09267223 */ /* 0x000fc60000010026 */
[----:B------:R-:W-:Y:S01]  /*1490*/  FFMA.FTZ R39, R6, R14, R39 ;  /* 0x0000000e06277223 */ /* 0x000fe20000010027 */
[----:B------:R-:W-:Y:S01]  /*14a0*/  FFMA.FTZ R38, R7, R15, R38 ;  /* 0x0000000f07267223 */ /* 0x000fe20000010026 */
[----:B------:R-:W-:Y:S01]  /*14b0*/  UMOV UR4, 0xffffffff ;  /* 0xffffffff00047882 */ /* 0x000fe20000000000 */
[----:B------:R-:W-:Y:S01]  /*14c0*/  LOP3.LUT R6, R41, 0x1, RZ, 0xc0, !PT ;  /* 0x0000000129067812 */ /* 0x000fe200078ec0ff */
[----:B-1----:R-:W-:Y:S01]  /*14d0*/  FFMA.FTZ R39, R30, R16, R39 ;  /* 0x000000101e277223 */ /* 0x002fe20000010027 */
[----:B------:R-:W-:-:S03]  /*14e0*/  FFMA.FTZ R38, R31, R17, R38 ;  /* 0x000000111f267223 */ /* 0x000fc60000010026 */
[----:B------:R-:W-:Y:S01]  /*14f0*/  FFMA.FTZ R39, R28, R18, R39 ;  /* 0x000000121c277223 */ /* 0x000fe20000010027 */
[----:B------:R-:W-:-:S03]  /*1500*/  FFMA.FTZ R38, R29, R19, R38 ;  /* 0x000000131d267223 */ /* 0x000fc60000010026 */
[----:B--2---:R-:W-:Y:S01]  /*1510*/  FFMA.FTZ R39, R10, R20, R39 ;  /* 0x000000140a277223 */ /* 0x004fe20000010027 */
[----:B------:R-:W-:-:S03]  /*1520*/  FFMA.FTZ R38, R11, R21, R38 ;  /* 0x000000150b267223 */ /* 0x000fc60000010026 */
[----:B------:R-:W-:Y:S01]  /*1530*/  FFMA.FTZ R39, R32, R22, R39 ;  /* 0x0000001620277223 */ /* 0x000fe20000010027 */
[----:B------:R-:W-:-:S03]  /*1540*/  FFMA.FTZ R38, R33, R23, R38 ;  /* 0x0000001721267223 */ /* 0x000fc60000010026 */
[----:B---3--:R-:W-:Y:S01]  /*1550*/  FFMA.FTZ R39, R34, R24, R39 ;  /* 0x0000001822277223 */ /* 0x008fe20000010027 */
[----:B------:R-:W-:-:S03]  /*1560*/  FFMA.FTZ R38, R35, R25, R38 ;  /* 0x0000001923267223 */ /* 0x000fc60000010026 */
[----:B------:R-:W-:Y:S01]  /*1570*/  FFMA.FTZ R26, R36, R26, R39 ;  /* 0x0000001a241a7223 */ /* 0x000fe20000010027 */
[----:B------:R-:W-:Y:S01]  /*1580*/  FFMA.FTZ R27, R37, R27, R38 ;  /* 0x0000001b251b7223 */ /* 0x000fe20000010026 */
[----:B------:R-:W-:-:S03]  /*1590*/  ISETP.NE.U32.AND P1, PT, R6, 0x1, PT ;  /* 0x000000010600780c */ /* 0x000fc60003f25070 */
[----:B------:R-:W-:Y:S01]  /*15a0*/  FADD.FTZ R26, R26, R27 ;  /* 0x0000001b1a1a7221 */ /* 0x000fe20000010000 */
[----:B------:R-:W-:Y:S09]  /*15b0*/  BRA.DIV UR4, `(.L_x_24377) ;  /* 0x00000042046c7947 */ /* 0x000ff2000b800000 */
[----:B------:R0:W1:Y:S02]  /*15c0*/  SHFL.BFLY PT, R7, R26, 0x1, 0x1f ;  /* 0x0c201f001a077f89 */ /* 0x00006400000e0000 */
.L_x_24415:
[----:B------:R-:W-:Y:S01]  /*15d0*/  IADD3 R6, PT, PT, R44, 0x1, RZ ;  /* 0x000000012c067810 */ /* 0x000fe20007ffe0ff */
[----:B-1----:R-:W-:-:S03]  /*15e0*/  FADD.FTZ R7, R26, R7 ;  /* 0x000000071a077221 */ /* 0x002fc60000010000 */
[----:B------:R-:W-:-:S05]  /*15f0*/  I2FP.F32.S32 R9, R6 ;  /* 0x0000000600097245 */ /* 0x000fca0000201400 */
[----:B------:R-:W-:-:S05]  /*1600*/  FMUL.FTZ R9, R9, R50 ;  /* 0x0000003209097220 */ /* 0x000fca0000410000 */
[----:B------:R-:W-:Y:S02]  /*1610*/  FSEL R6, R9, RZ, P0 ;  /* 0x000000ff09067208 */ /* 0x000fe40000000000 */
[----:B------:R-:W-:-:S03]  /*1620*/  @P1 IADD3 R9, PT, PT, R43, -0x1, RZ ;  /* 0xffffffff2b091810 */ /* 0x000fc60007ffe0ff */
[----:B------:R-:W-:Y:S01]  /*1630*/  FFMA.FTZ R7, R7, UR16, R6 ;  /* 0x0000001007077c23 */ /* 0x000fe20008010006 */
[----:B------:R-:W-:-:S04]  /*1640*/  @P1 ISETP.GE.AND P0, PT, R9, R52, PT ;  /* 0x000000340900120c */ /* 0x000fc80003f06270 */
[----:B------:R-:W-:Y:S02]  /*1650*/  @P1 FSEL R6, R7, RZ, !P0 ;  /* 0x000000ff07061208 */ /* 0x000fe40004000000 */
[----:B------:R-:W-:-:S03]  /*1660*/  ISETP.GE.OR P0, PT, R9, R52, !P1 ;  /* 0x000000340900720c */ /* 0x000fc60004f06670 */
[----:B------:R1:W-:Y:S10]  /*1670*/  @P1 STS [R45], R6 ;  /* 0x000000062d001388 */ /* 0x0003f40000000800 */
[----:B-1----:R-:W-:-:S07]  /*1680*/  @!P0 FMNMX.FTZ R46, R46, R7, !PT ;  /* 0x000000072e2e8209 */ /* 0x002fce0007810000 */
.L_x_24376:
[----:B------:R-:W-:Y:S05]  /*1690*/  BSYNC B1 ;  /* 0x0000000000017941 */ /* 0x000fea0003800000 */
.L_x_24374:
[----:B------:R-:W-:Y:S01]  /*16a0*/  VIADD R51, R51, 0x4 ;  /* 0x0000000433337836 */ /* 0x000fe20000000000 */
[----:B------:R-:W-:Y:S01]  /*16b0*/  IADD3 R4, P1, PT, R4, 0x10, RZ ;  /* 0x0000001004047810 */ /* 0x000fe20007f3e0ff */
[----:B------:R-:W-:Y:S01]  /*16c0*/  VIADD R43, R43, 0x40 ;  /* 0x000000402b2b7836 */ /* 0x000fe20000000000 */
[----:B0-----:R-:W-:Y:S02]  /*16d0*/  IADD3 R45, PT, PT, R45, 0x100, RZ ;  /* 0x000001002d2d7810 */ /* 0x001fe40007ffe0ff */
[----:B------:R-:W-:Y:S02]  /*16e0*/  ISETP.GE.AND P0, PT, R51, R40, PT ;  /* 0x000000283300720c */ /* 0x000fe40003f06270 */
[----:B------:R-:W-:Y:S02]  /*16f0*/  IADD3 R44, PT, PT, R44, 0x40, RZ ;  /* 0x000000402c2c7810 */ /* 0x000fe40007ffe0ff */
[----:B------:R-:W-:Y:S02]  /*1700*/  IADD3 R42, PT, PT, R42, 0x40, RZ ;  /* 0x000000402a2a7810 */ /* 0x000fe40007ffe0ff */
[----:B------:R-:W-:-:S07]  /*1710*/  IADD3.X R5, PT, PT, RZ, R5, RZ, P1, !PT ;  /* 0x00000005ff057210 */ /* 0x000fce0000ffe4ff */
[----:B------:R-:W-:Y:S05]  /*1720*/  @!P0 BRA `(.L_x_24378) ;  /* 0xfffffff000ac8947 */ /* 0x000fea000383ffff */
.L_x_24373:
[----:B------:R-:W-:Y:S05]  /*1730*/  BSYNC B0 ;  /* 0x0000000000007941 */ /* 0x000fea0003800000 */
.L_x_24372:
        /* <DEDUP_REMOVED lines=9> */
.L_x_24421:
[----:B------:R-:W2:Y:S01]  /*17d0*/  S2R R4, SR_CgaCtaId ;  /* 0x0000000000047919 */ /* 0x000ea20000008800 */
[----:B------:R-:W-:Y:S01]  /*17e0*/  MOV R7, 0x400 ;  /* 0x0000040000077802 */ /* 0x000fe20000000f00 */
[----:B------:R-:W-:Y:S05]  /*17f0*/  WARPSYNC.ALL ;  /* 0x0000000000007948 */ /* 0x000fea0003800000 */
[----:B------:R-:W-:Y:S01]  /*1800*/  VIADD R11, R7, 0x200 ;  /* 0x00000200070b7836 */ /* 0x000fe20000000000 */
[----:B-----5:R-:W-:Y:S02]  /*1810*/  LOP3.LUT P0, R50, R41, 0x1f, RZ, 0xc0, !PT ;  /* 0x0000001f29327812 */ /* 0x020fe4000780c0ff */
[----:B------:R-:W-:-:S02]  /*1820*/  SHF.R.U32.HI R5, RZ, 0x5, R41 ;  /* 0x00000005ff057819 */ /* 0x000fc40000011629 */
[----:B-1----:R-:W-:Y:S02]  /*1830*/  FMNMX.FTZ R9, R6, R9, !PT ;  /* 0x0000000906097209 */ /* 0x002fe40007810000 */
[----:B--2---:R-:W-:-:S04]  /*1840*/  LEA R11, R4, R11, 0x18 ;  /* 0x0000000b040b7211 */ /* 0x004fc800078ec0ff */
[----:B0-----:R-:W-:-:S05]  /*1850*/  LEA R6, R5, R11, 0x2 ;  /* 0x0000000b05067211 */ /* 0x001fca00078e10ff */
[----:B------:R-:W-:Y:S01]  /*1860*/  @!P0 STS [R6], R9 ;  /* 0x0000000906008388 */ /* 0x000fe20000000800 */
[----:B------:R-:W-:Y:S01]  /*1870*/  BAR.SYNC.DEFER_BLOCKING 0x0 ;  /* 0x0000000000007b1d */ /* 0x000fe20000010000 */
[C---:B------:R-:W-:Y:S02]  /*1880*/  ISETP.GT.U32.AND P1, PT, R50.reuse, 0x3, PT ;  /* 0x000000033200780c */ /* 0x040fe40003f24070 */
[----:B------:R-:W-:Y:S01]  /*1890*/  LEA R8, R50, R11, 0x2 ;  /* 0x0000000b32087211 */ /* 0x000fe200078e10ff */
[----:B------:R-:W-:Y:S02]  /*18a0*/  IMAD.MOV.U32 R11, RZ, RZ, -0x800001 ;  /* 0xff7fffffff0b7424 */ /* 0x000fe400078e00ff */
[----:B------:R-:W-:Y:S08]  /*18b0*/  BSSY.RECONVERGENT B0, `(.L_x_24380) ;  /* 0x00000ef000007945 */ /* 0x000ff00003800200 */
        /* <DEDUP_REMOVED lines=28> */
[----:B------:R-:W-:Y:S01]  /*1a80*/  MOV R11, RZ ;  /* 0x000000ff000b7202 */ /* 0x000fe20000000f00 */
[----:B------:R-:W-:Y:S01]  /*1a90*/  IMAD R14, R41, 0x4, R14 ;  /* 0x00000004290e7824 */ /* 0x000fe200078e020e */
[----:B------:R-:W-:-:S07]  /*1aa0*/  IADD3 R12, PT, PT, -R12, RZ, RZ ;  /* 0x000000ff0c0c7210 */ /* 0x000fce0007ffe1ff */
.L_x_24384:
        /* <DEDUP_REMOVED lines=11> */
.L_x_24383:
[----:B------:R-:W-:Y:S05]  /*1b60*/  BSYNC.RECONVERGENT B1 ;  /* 0x0000000000017941 */ /* 0x000fea0003800200 */
.L_x_24382:
        /* <DEDUP_REMOVED lines=12> */
.L_x_24387:
        /* <DEDUP_REMOVED lines=100> */
.L_x_24386:
[----:B------:R-:W-:Y:S05]  /*2270*/  BSYNC.RECONVERGENT B1 ;  /* 0x0000000000017941 */ /* 0x000fea0003800200 */
.L_x_24385:
        /* <DEDUP_REMOVED lines=55> */
.L_x_24389:
[----:B------:R-:W-:Y:S05]  /*25f0*/  BSYNC.RECONVERGENT B1 ;  /* 0x0000000000017941 */ /* 0x000fea0003800200 */
.L_x_24388:
        /* <DEDUP_REMOVED lines=26> */
.L_x_24381:
[----:B------:R-:W-:Y:S05]  /*27a0*/  BSYNC.RECONVERGENT B0 ;  /* 0x0000000000007941 */ /* 0x000fea0003800200 */
.L_x_24380:
        /* <DEDUP_REMOVED lines=40> */
.L_x_24394:
[----:B------:R-:W0:Y:S01]  /*2a30*/  LDS R13, [R11] ;  /* 0x000000000b0d7984 */ /* 0x000e220000000800 */
[----:B------:R-:W-:-:S04]  /*2a40*/  IADD3 R12, PT, PT, R12, 0x1, RZ ;  /* 0x000000010c0c7810 */ /* 0x000fc80007ffe0ff */
[----:B------:R-:W-:Y:S01]  /*2a50*/  ISETP.NE.AND P0, PT, R12, RZ, PT ;  /* 0x000000ff0c00720c */ /* 0x000fe20003f05270 */
[----:B0-----:R-:W-:-:S05]  /*2a60*/  FMUL.FTZ R8, R13, R6 ;  /* 0x000000060d087220 */ /* 0x001fca0000410000 */
[----:B------:R0:W-:Y:S02]  /*2a70*/  STS [R11], R8 ;  /* 0x000000080b007388 */ /* 0x0001e40000000800 */
[----:B0-----:R-:W-:-:S05]  /*2a80*/  IADD3 R11, PT, PT, R11, 0x200, RZ ;  /* 0x000002000b0b7810 */ /* 0x001fca0007ffe0ff */
[----:B------:R-:W-:Y:S05]  /*2a90*/  @P0 BRA `(.L_x_24394) ;  /* 0xfffffffc00e40947 */ /* 0x000fea000383ffff */
.L_x_24393:
[----:B------:R-:W-:Y:S05]  /*2aa0*/  BSYNC.RECONVERGENT B1 ;  /* 0x0000000000017941 */ /* 0x000fea0003800200 */
.L_x_24392:
        /* <DEDUP_REMOVED lines=12> */
.L_x_24397:
        /* <DEDUP_REMOVED lines=52> */
.L_x_24396:
[----:B------:R-:W-:Y:S05]  /*2eb0*/  BSYNC.RECONVERGENT B1 ;  /* 0x0000000000017941 */ /* 0x000fea0003800200 */
.L_x_24395:
        /* <DEDUP_REMOVED lines=31> */
.L_x_24399:
[----:B------:R-:W-:Y:S05]  /*30b0*/  BSYNC.RECONVERGENT B1 ;  /* 0x0000000000017941 */ /* 0x000fea0003800200 */
.L_x_24398:
        /* <DEDUP_REMOVED lines=14> */
.L_x_24391:
[----:B------:R-:W-:Y:S05]  /*31a0*/  BSYNC.RECONVERGENT B0 ;  /* 0x0000000000007941 */ /* 0x000fea0003800200 */
.L_x_24390:
        /* <DEDUP_REMOVED lines=16> */
[----:B------:R-:W2:Y:S01]  /*32b0*/  I2F.RP R10, R0 ;  /* 0x00000000000a7306 */ /* 0x000ea20000209400 */
[----:B-1----:R-:W1:Y:S01]  /*32c0*/  LDC R8, c[0x0][0x3b8] ;  /* 0x0000ee00ff087b82 */ /* 0x002e620000000800 */
[----:B------:R-:W-:Y:S01]  /*32d0*/  SHF.L.U32 R12, R41, 0x4, RZ ;  /* 0x00000004290c7819 */ /* 0x000fe200000006ff */
[----:B------:R-:W5:Y:S01]  /*32e0*/  LDCU UR10, c[0x0][0x3d0] ;  /* 0x00007a00ff0a77ac */ /* 0x000f620008000800 */
[----:B------:R-:W-:Y:S01]  /*32f0*/  IADD3 R13, PT, PT, R7, 0x220, RZ ;  /* 0x00000220070d7810 */ /* 0x000fe20007ffe0ff */
[----:B------:R-:W-:Y:S01]  /*3300*/  IMAD.IADD R30, R5, 0x1, -R40 ;  /* 0x00000001051e7824 */ /* 0x000fe200078e0a28 */
[----:B------:R-:W-:Y:S01]  /*3310*/  SHF.R.U32.HI R6, RZ, 0x3, R41 ;  /* 0x00000003ff067819 */ /* 0x000fe20000011629 */
[----:B------:R-:W3:Y:S01]  /*3320*/  LDCU.64 UR12, c[0x0][0x3a8] ;  /* 0x00007500ff0c77ac */ /* 0x000ee20008000a00 */
[----:B------:R-:W-:Y:S02]  /*3330*/  LEA R13, R4, R13, 0x18 ;  /* 0x0000000d040d7211 */ /* 0x000fe400078ec0ff */
[----:B------:R-:W-:Y:S01]  /*3340*/  LOP3.LUT R6, R6, 0x7c, RZ, 0xc0, !PT ;  /* 0x0000007c06067812 */ /* 0x000fe200078ec0ff */
[----:B------:R-:W4:Y:S01]  /*3350*/  LDCU UR6, c[0x0][0x3ec] ;  /* 0x00007d80ff0677ac */ /* 0x000f220008000800 */
[----:B------:R-:W-:-:S02]  /*3360*/  MOV R7, RZ ;  /* 0x000000ff00077202 */ /* 0x000fc40000000f00 */
[----:B------:R-:W-:Y:S01]  /*3370*/  LEA R29, R5, 0x1, 0x4 ;  /* 0x00000001051d7811 */ /* 0x000fe200078e20ff */
[----:B--2---:R-:W0:Y:S01]  /*3380*/  MUFU.RCP R10, R10 ;  /* 0x0000000a000a7308 */ /* 0x004e220000001000 */
[----:B------:R-:W-:Y:S01]  /*3390*/  MOV R49, RZ ;  /* 0x000000ff00317202 */ /* 0x000fe20000000f00 */
[----:B-----5:R-:W-:Y:S02]  /*33a0*/  IMAD R54, R2, UR10, RZ ;  /* 0x0000000a02367c24 */ /* 0x020fe4000f8e02ff */
[----:B-1----:R-:W-:Y:S01]  /*33b0*/  IMAD R11, R8, UR7, RZ ;  /* 0x00000007080b7c24 */ /* 0x002fe2000f8e02ff */
[----:B------:R-:W-:Y:S02]  /*33c0*/  LOP3.LUT R8, R12, 0x30, RZ, 0xe2, !PT ;  /* 0x000000300c087812 */ /* 0x000fe400078ee2ff */
[----:B------:R-:W-:Y:S01]  /*33d0*/  SHF.R.S32.HI R55, RZ, 0x1f, R54 ;  /* 0x0000001fff377819 */ /* 0x000fe20000011436 */
[----:B------:R-:W-:Y:S01]  /*33e0*/  IMAD.WIDE R6, R11, 0x4, R6 ;  /* 0x000000040b067825 */ /* 0x000fe200078e0206 */
[----:B------:R-:W-:-:S03]  /*33f0*/  LEA R8, R5, R8, 0x6 ;  /* 0x0000000805087211 */ /* 0x000fc600078e30ff */
[----:B0-----:R-:W-:Y:S01]  /*3400*/  VIADD R9, R10, 0xffffffe ;  /* 0x0ffffffe0a097836 */ /* 0x001fe20000000000 */
[----:B---3--:R-:W-:Y:S01]  /*3410*/  IADD3 R6, P0, PT, R6, UR12, RZ ;  /* 0x0000000c06067c10 */ /* 0x008fe2000ff1e0ff */
[----:B------:R-:W-:Y:S01]  /*3420*/  IMAD.IADD R28, R13, 0x1, R8 ;  /* 0x000000010d1c7824 */ /* 0x000fe200078e0208 */
[----:B------:R-:W-:Y:S01]  /*3430*/  MOV R8, RZ ;  /* 0x000000ff00087202 */ /* 0x000fe20000000f00 */
[----:B----4-:R-:W-:Y:S01]  /*3440*/  VIADD R3, R3, -UR6 ;  /* 0x8000000603037c36 */ /* 0x010fe20008000000 */
[----:B------:R-:W-:Y:S01]  /*3450*/  IADD3.X R7, PT, PT, R7, UR13, RZ, P0, !PT ;  /* 0x0000000d07077c10 */ /* 0x000fe200087fe4ff */
[----:B------:R-:W0:Y:S01]  /*3460*/  F2I.FTZ.U32.TRUNC.NTZ R9, R9 ;  /* 0x0000000900097305 */ /* 0x000e22000021f000 */
[----:B------:R-:W-:Y:S01]  /*3470*/  IADD3 R10, PT, PT, R5, 0x1, RZ ;  /* 0x00000001050a7810 */ /* 0x000fe20007ffe0ff */
[----:B0-----:R-:W-:-:S04]  /*3480*/  IMAD.MOV R15, RZ, RZ, -R9 ;  /* 0x000000ffff0f7224 */ /* 0x001fc800078e0a09 */
[----:B------:R-:W-:-:S04]  /*3490*/  IMAD R11, R15, R0, RZ ;  /* 0x000000000f0b7224 */ /* 0x000fc800078e02ff */
[----:B------:R-:W-:Y:S01]  /*34a0*/  IMAD.HI.U32 R4, R9, R11, R8 ;  /* 0x0000000b09047227 */ /* 0x000fe200078e0008 */
[----:B------:R-:W-:-:S04]  /*34b0*/  SHF.L.U32 R8, R41, 0x2, RZ ;  /* 0x0000000229087819 */ /* 0x000fc800000006ff */
[----:B------:R-:W-:Y:S02]  /*34c0*/  LOP3.LUT R53, R8, 0x7c, RZ, 0xc0, !PT ;  /* 0x0000007c08357812 */ /* 0x000fe400078ec0ff */
[----:B------:R-:W-:-:S07]  /*34d0*/  LOP3.LUT R51, R29, 0xc, R8, 0xf8, !PT ;  /* 0x0000000c1d337812 */ /* 0x000fce00078ef808 */
.L_x_24404:
        /* <DEDUP_REMOVED lines=26> */
[----:B------:R-:W-:Y:S01]  /*3680*/  @!P1 LOP3.LUT R12, RZ, R8, RZ, 0x33, !PT ;  /* 0x00000008ff0c9212 */ /* 0x000fe200078e33ff */
[----:B------:R-:W-:Y:S02]  /*3690*/  HFMA2 R8, -RZ, RZ, 0, 0 ;  /* 0x00000000ff087431 */ /* 0x000fe400000001ff */
[----:B------:R-:W-:Y:S01]  /*36a0*/  IMAD R15, R15, R2, RZ ;  /* 0x000000020f0f7224 */ /* 0x000fe200078e02ff */
[----:B------:R-:W-:Y:S02]  /*36b0*/  ISETP.NE.AND P2, PT, R14, RZ, PT ;  /* 0x000000ff0e00720c */ /* 0x000fe40003f45270 */
[----:B------:R-:W-:Y:S01]  /*36c0*/  IADD3 R11, PT, PT, R12, R47, RZ ;  /* 0x0000002f0c0b7210 */ /* 0x000fe20007ffe0ff */
[----:B------:R-:W-:-:S03]  /*36d0*/  IMAD.HI.U32 R8, R9, R15, R8 ;  /* 0x0000000f09087227 */ /* 0x000fc600078e0008 */
[----:B------:R-:W-:Y:S02]  /*36e0*/  IABS R13, R11 ;  /* 0x0000000b000d7213 */ /* 0x000fe40000000000 */
[----:B------:R-:W-:Y:S02]  /*36f0*/  ISETP.GE.AND P1, PT, R11, RZ, PT ;  /* 0x000000ff0b00720c */ /* 0x000fe40003f26270 */
[----:B------:R-:W-:Y:S01]  /*3700*/  IADD3 R11, PT, PT, R10, 0x3, RZ ;  /* 0x000000030a0b7810 */ /* 0x000fe20007ffe0ff */
        /* <DEDUP_REMOVED lines=8> */
[----:B------:R-:W-:Y:S01]  /*3790*/  ISETP.GE.AND P0, PT, R11, R40, PT ;  /* 0x000000280b00720c */ /* 0x000fe20003f06270 */
[----:B------:R-:W-:-:S03]  /*37a0*/  VIADD R2, R10, 0x4 ;  /* 0x000000040a027836 */ /* 0x000fc60000000000 */
[----:B------:R-:W-:Y:S02]  /*37b0*/  @!P1 IADD3 R9, PT, PT, -R9, RZ, RZ ;  /* 0x000000ff09099210 */ /* 0x000fe40007ffe1ff */
        /* <DEDUP_REMOVED lines=9> */
[----:B------:R-:W-:Y:S02]  /*3850*/  LEA.HI.X R57, R8, UR5, R9, 0x2, P1 ;  /* 0x0000000508397c11 */ /* 0x000fe400088f1409 */
[----:B------:R-:W0:Y:S04]  /*3860*/  LDS.128 R8, [R28] ;  /* 0x000000001c087984 */ /* 0x000e280000000c00 */
[----:B------:R-:W2:Y:S04]  /*3870*/  LDG.E.128.CONSTANT R20, desc[UR8][R56.64] ;  /* 0x0000000838147981 */ /* 0x000ea8000c1e9d00 */
[----:B------:R-:W3:Y:S01]  /*3880*/  LDG.E.128.CONSTANT R16, desc[UR8][R56.64+0x200] ;  /* 0x0002000838107981 */ /* 0x000ee2000c1e9d00 */
[----:B------:R-:W-:Y:S01]  /*3890*/  ISETP.NE.AND P1, PT, R30, -0x1, PT ;  /* 0xffffffff1e00780c */ /* 0x000fe20003f25270 */
[----:B------:R-:W-:-:S12]  /*38a0*/  VIADD R25, R51, 0xffffffff ;  /* 0xffffffff33197836 */ /* 0x000fd80000000000 */
[-C--:B------:R-:W-:Y:S02]  /*38b0*/  @!P1 ISETP.GE.AND P3, PT, R51, R52.reuse, PT ;  /* 0x000000343300920c */ /* 0x080fe40003f66270 */
[-C--:B------:R-:W-:Y:S02]  /*38c0*/  @!P1 ISETP.GE.AND P2, PT, R25, R52.reuse, PT ;  /* 0x000000341900920c */ /* 0x080fe40003f46270 */
[C---:B------:R-:W-:Y:S02]  /*38d0*/  @!P1 IADD3 R13, PT, PT, R51.reuse, 0x1, RZ ;  /* 0x00000001330d9810 */ /* 0x040fe40007ffe0ff */
[-C--:B------:R-:W-:Y:S02]  /*38e0*/  @!P1 ISETP.GE.AND P5, PT, R51, R52.reuse, PT ;  /* 0x000000343300920c */ /* 0x080fe40003fa6270 */
[----:B------:R-:W-:Y:S02]  /*38f0*/  @!P1 ISETP.GE.AND P4, PT, R25, R52, PT ;  /* 0x000000341900920c */ /* 0x000fe40003f86270 */
[----:B--2---:R-:W-:-:S02]  /*3900*/  @!P1 FSEL R21, R21, RZ, !P3 ;  /* 0x000000ff15159208 */ /* 0x004fc40005800000 */
[----:B------:R-:W-:Y:S02]  /*3910*/  @!P1 FSEL R20, R20, RZ, !P2 ;  /* 0x000000ff14149208 */ /* 0x000fe40005000000 */
[-C--:B------:R-:W-:Y:S01]  /*3920*/  @!P1 ISETP.GE.AND P2, PT, R13, R52.reuse, PT ;  /* 0x000000340d00920c */ /* 0x080fe20003f46270 */
[----:B0-----:R-:W-:Y:S01]  /*3930*/  FMUL.FTZ R21, R9, R21 ;  /* 0x0000001509157220 */ /* 0x001fe20000410000 */
[----:B------:R-:W-:Y:S02]  /*3940*/  @!P1 ISETP.GE.AND P3, PT, R13, R52, PT ;  /* 0x000000340d00920c */ /* 0x000fe40003f66270 */
[----:B------:R-:W-:Y:S01]  /*3950*/  @!P1 IADD3 R13, PT, PT, R51, 0x2, RZ ;  /* 0x00000002330d9810 */ /* 0x000fe20007ffe0ff */
[----:B------:R-:W-:Y:S01]  /*3960*/  FFMA.FTZ R21, R8, R20, R21 ;  /* 0x0000001408157223 */ /* 0x000fe20000010015 */
[----:B------:R-:W-:Y:S02]  /*3970*/  @!P1 FSEL R22, R22, RZ, !P2 ;  /* 0x000000ff16169208 */ /* 0x000fe40005000000 */
[----:B------:R-:W-:-:S02]  /*3980*/  @!P1 ISETP.GE.AND P2, PT, R13, R52, PT ;  /* 0x000000340d00920c */ /* 0x000fc40003f46270 */
[----:B------:R-:W2:Y:S01]  /*3990*/  LDG.E.128.CONSTANT R12, desc[UR8][R56.64+0x400] ;  /* 0x00040008380c7981 */ /* 0x000ea2000c1e9d00 */
[----:B---3--:R-:W-:Y:S02]  /*39a0*/  @!P1 FSEL R17, R17, RZ, !P5 ;  /* 0x000000ff11119208 */ /* 0x008fe40006800000 */
[----:B------:R-:W-:Y:S02]  /*39b0*/  @!P1 FSEL R16, R16, RZ, !P4 ;  /* 0x000000ff10109208 */ /* 0x000fe40006000000 */
[----:B------:R-:W-:Y:S01]  /*39c0*/  @!P1 FSEL R23, R23, RZ, !P2 ;  /* 0x000000ff17179208 */ /* 0x000fe20005000000 */
[----:B------:R-:W-:Y:S01]  /*39d0*/  FMUL.FTZ R17, R9, R17 ;  /* 0x0000001109117220 */ /* 0x000fe20000410000 */
[----:B------:R-:W-:-:S03]  /*39e0*/  @!P1 FSEL R18, R18, RZ, !P3 ;  /* 0x000000ff12129208 */ /* 0x000fc60005800000 */
[----:B------:R-:W-:Y:S01]  /*39f0*/  FFMA.FTZ R17, R8, R16, R17 ;  /* 0x0000001008117223 */ /* 0x000fe20000010011 */
[----:B------:R-:W-:-:S03]  /*3a00*/  FFMA.FTZ R16, R10, R22, R21 ;  /* 0x000000160a107223 */ /* 0x000fc60000010015 */
[----:B------:R-:W-:Y:S01]  /*3a10*/  FFMA.FTZ R18, R10, R18, R17 ;  /* 0x000000120a127223 */ /* 0x000fe20000010011 */
[----:B------:R-:W-:Y:S02]  /*3a20*/  FFMA.FTZ R16, R11, R23, R16 ;  /* 0x000000170b107223 */ /* 0x000fe40000010010 */
[----:B------:R-:W3:Y:S01]  /*3a30*/  LDG.E.128.CONSTANT R20, desc[UR8][R56.64+0x600] ;  /* 0x0006000838147981 */ /* 0x000ee2000c1e9d00 */
[C---:B------:R-:W-:Y:S01]  /*3a40*/  @!P1 VIADD R17, R51.reuse, 0x2 ;  /* 0x0000000233119836 */ /* 0x040fe20000000000 */
[----:B------:R-:W-:-:S04]  /*3a50*/  @!P1 ISETP.GE.AND P3, PT, R51, R52, PT ;  /* 0x000000343300920c */ /* 0x000fc80003f66270 */
[-C--:B------:R-:W-:Y:S02]  /*3a60*/  @!P1 ISETP.GE.AND P2, PT, R17, R52.reuse, PT ;  /* 0x000000341100920c */ /* 0x080fe40003f46270 */
[----:B------:R-:W-:Y:S02]  /*3a70*/  @!P1 IADD3 R17, PT, PT, R51, 0x1, RZ ;  /* 0x0000000133119810 */ /* 0x000fe40007ffe0ff */
[----:B------:R-:W-:Y:S02]  /*3a80*/  @!P1 FSEL R19, R19, RZ, !P2 ;  /* 0x000000ff13139208 */ /* 0x000fe40005000000 */
[-C--:B------:R-:W-:Y:S02]  /*3a90*/  @!P1 ISETP.GE.AND P2, PT, R25, R52.reuse, PT ;  /* 0x000000341900920c */ /* 0x080fe40003f46270 */
[----:B------:R-:W-:Y:S01]  /*3aa0*/  @!P1 ISETP.GE.AND P4, PT, R17, R52, PT ;  /* 0x000000341100920c */ /* 0x000fe20003f86270 */
[----:B------:R-:W-:Y:S01]  /*3ab0*/  FFMA.FTZ R19, R11, R19, R18 ;  /* 0x000000130b137223 */ /* 0x000fe20000010012 */
[----:B------:R-:W-:Y:S01]  /*3ac0*/  @!P1 IADD3 R17, PT, PT, R51, 0x2, RZ ;  /* 0x0000000233119810 */ /* 0x000fe20007ffe0ff */
[----:B------:R-:W-:-:S02]  /*3ad0*/  FADD.FTZ R49, R49, R16 ;  /* 0x0000001031317221 */ /* 0x000fc40000010000 */
[----:B------:R-:W-:Y:S01]  /*3ae0*/  FADD.FTZ R48, R48, R19 ;  /* 0x0000001330307221 */ /* 0x000fe20000010000 */
[----:B------:R-:W-:Y:S02]  /*3af0*/  @!P1 ISETP.GE.AND P5, PT, R17, R52, PT ;  /* 0x000000341100920c */ /* 0x000fe40003fa6270 */
[----:B------:R-:W4:Y:S01]  /*3b00*/  LDG.E.128.CONSTANT R16, desc[UR8][R56.64+0x800] ;  /* 0x0008000838107981 */ /* 0x000f22000c1e9d00 */
[----:B--2---:R-:W-:Y:S02]  /*3b10*/  @!P1 FSEL R13, R13, RZ, !P3 ;  /* 0x000000ff0d0d9208 */ /* 0x004fe40005800000 */
[----:B------:R-:W-:-:S03]  /*3b20*/  @!P1 FSEL R12, R12, RZ, !P2 ;  /* 0x000000ff0c0c9208 */ /* 0x000fc60005000000 */
[----:B------:R-:W-:Y:S01]  /*3b30*/  FMUL.FTZ R13, R9, R13 ;  /* 0x0000000d090d7220 */ /* 0x000fe20000410000 */
[----:B------:R-:W-:-:S03]  /*3b40*/  @!P1 FSEL R14, R14, RZ, !P4 ;  /* 0x000000ff0e0e9208 */ /* 0x000fc60006000000 */
[----:B------:R-:W-:Y:S01]  /*3b50*/  FFMA.FTZ R13, R8, R12, R13 ;  /* 0x0000000c080d7223 */ /* 0x000fe2000001000d */
[----:B------:R-:W-:-:S03]  /*3b60*/  @!P1 ISETP.GE.AND P2, PT, R25, R52, PT ;  /* 0x000000341900920c */ /* 0x000fc60003f46270 */
[----:B------:R-:W-:Y:S01]  /*3b70*/  FFMA.FTZ R14, R10, R14, R13 ;  /* 0x0000000e0a0e7223 */ /* 0x000fe2000001000d */
[C---:B------:R-:W-:Y:S01]  /*3b80*/  @!P1 VIADD R13, R51.reuse, 0x1 ;  /* 0x00000001330d9836 */ /* 0x040fe20000000000 */
[-C--:B------:R-:W-:Y:S02]  /*3b90*/  @!P1 ISETP.GE.AND P3, PT, R51, R52.reuse, PT ;  /* 0x000000343300920c */ /* 0x080fe40003f66270 */
[----:B---3--:R-:W-:Y:S02]  /*3ba0*/  @!P1 FSEL R20, R20, RZ, !P2 ;  /* 0x000000ff14149208 */ /* 0x008fe40005000000 */
[----:B------:R-:W-:Y:S02]  /*3bb0*/  @!P1 ISETP.GE.AND P2, PT, R13, R52, PT ;  /* 0x000000340d00920c */ /* 0x000fe40003f46270 */
[----:B------:R-:W-:Y:S02]  /*3bc0*/  @!P1 FSEL R15, R15, RZ, !P5 ;  /* 0x000000ff0f0f9208 */ /* 0x000fe40006800000 */
[----:B------:R-:W-:-:S02]  /*3bd0*/  @!P1 IADD3 R13, PT, PT, R51, 0x2, RZ ;  /* 0x00000002330d9810 */ /* 0x000fc40007ffe0ff */
[----:B------:R-:W-:Y:S01]  /*3be0*/  @!P1 FSEL R21, R21, RZ, !P3 ;  /* 0x000000ff15159208 */ /* 0x000fe20005800000 */
[----:B------:R-:W-:Y:S01]  /*3bf0*/  FFMA.FTZ R15, R11, R15, R14 ;  /* 0x0000000f0b0f7223 */ /* 0x000fe2000001000e */
[----:B------:R-:W-:Y:S02]  /*3c00*/  @!P1 ISETP.GE.AND P3, PT, R13, R52, PT ;  /* 0x000000340d00920c */ /* 0x000fe40003f66270 */
[----:B------:R-:W-:Y:S01]  /*3c10*/  @!P1 IADD3 R13, PT, PT, R51, 0x1, RZ ;  /* 0x00000001330d9810 */ /* 0x000fe20007ffe0ff */
[----:B------:R-:W-:-:S03]  /*3c20*/  FADD.FTZ R46, R46, R15 ;  /* 0x0000000f2e2e7221 */ /* 0x000fc60000010000 */
[-C--:B------:R-:W-:Y:S02]  /*3c30*/  @!P1 ISETP.GE.AND P4, PT, R13, R52.reuse, PT ;  /* 0x000000340d00920c */ /* 0x080fe40003f86270 */
[----:B------:R-:W2:Y:S01]  /*3c40*/  LDG.E.128.CONSTANT R12, desc[UR8][R56.64+0xa00] ;  /* 0x000a0008380c7981 */ /* 0x000ea2000c1e9d00 */
[----:B------:R-:W-:Y:S02]  /*3c50*/  @!P1 FSEL R23, R23, RZ, !P3 ;  /* 0x000000ff17179208 */ /* 0x000fe40005800000 */
[-C--:B------:R-:W-:Y:S02]  /*3c60*/  @!P1 ISETP.GE.AND P3, PT, R51, R52.reuse, PT ;  /* 0x000000343300920c */ /* 0x080fe40003f66270 */
[----:B------:R-:W-:Y:S02]  /*3c70*/  @!P1 FSEL R22, R22, RZ, !P2 ;  /* 0x000000ff16169208 */ /* 0x000fe40005000000 */
[----:B------:R-:W-:Y:S02]  /*3c80*/  @!P1 ISETP.GE.AND P2, PT, R25, R52, PT ;  /* 0x000000341900920c */ /* 0x000fe40003f46270 */
[----:B----4-:R-:W-:-:S02]  /*3c90*/  @!P1 FSEL R17, R17, RZ, !P3 ;  /* 0x000000ff11119208 */ /* 0x010fc40005800000 */
[----:B------:R-:W-:-:S03]  /*3ca0*/  @!P1 FSEL R16, R16, RZ, !P2 ;  /* 0x000000ff10109208 */ /* 0x000fc60005000000 */
[----:B------:R-:W-:Y:S01]  /*3cb0*/  FMUL.FTZ R17, R9, R17 ;  /* 0x0000001109117220 */ /* 0x000fe20000410000 */
[----:B------:R-:W-:-:S03]  /*3cc0*/  @!P1 FSEL R18, R18, RZ, !P4 ;  /* 0x000000ff12129208 */ /* 0x000fc60006000000 */
[----:B------:R-:W-:Y:S01]  /*3cd0*/  FFMA.FTZ R17, R8, R16, R17 ;  /* 0x0000001008117223 */ /* 0x000fe20000010011 */
[----:B------:R-:W-:-:S03]  /*3ce0*/  @!P1 ISETP.GE.AND P4, PT, R51, R52, PT ;  /* 0x000000343300920c */ /* 0x000fc60003f86270 */
[----:B------:R-:W-:Y:S01]  /*3cf0*/  FFMA.FTZ R18, R10, R18, R17 ;  /* 0x000000120a127223 */ /* 0x000fe20000010011 */
[----:B------:R-:W-:Y:S02]  /*3d00*/  @!P1 VIADD R17, R51, 0x2 ;  /* 0x0000000233119836 */ /* 0x000fe40000000000 */
[----:B------:R-:W-:Y:S01]  /*3d10*/  FMUL.FTZ R21, R9, R21 ;  /* 0x0000001509157220 */ /* 0x000fe20000410000 */
[-C--:B------:R-:W-:Y:S02]  /*3d20*/  @!P1 ISETP.GE.AND P3, PT, R25, R52.reuse, PT ;  /* 0x000000341900920c */ /* 0x080fe40003f66270 */
[----:B------:R-:W-:Y:S02]  /*3d30*/  @!P1 ISETP.GE.AND P2, PT, R17, R52, PT ;  /* 0x000000341100920c */ /* 0x000fe40003f46270 */
[----:B------:R-:W-:Y:S01]  /*3d40*/  @!P1 IADD3 R17, PT, PT, R51, 0x1, RZ ;  /* 0x0000000133119810 */ /* 0x000fe20007ffe0ff */
[----:B------:R-:W-:-:S04]  /*3d50*/  FFMA.FTZ R21, R8, R20, R21 ;  /* 0x0000001408157223 */ /* 0x000fc80000010015 */
[----:B------:R-:W-:-:S04]  /*3d60*/  FFMA.FTZ R22, R10, R22, R21 ;  /* 0x000000160a167223 */ /* 0x000fc80000010015 */
[----:B------:R-:W-:Y:S01]  /*3d70*/  FFMA.FTZ R22, R11, R23, R22 ;  /* 0x000000170b167223 */ /* 0x000fe20000010016 */
[----:B------:R-:W-:-:S03]  /*3d80*/  @!P1 FSEL R19, R19, RZ, !P2 ;  /* 0x000000ff13139208 */ /* 0x000fc60005000000 */
[----:B------:R-:W-:Y:S02]  /*3d90*/  FADD.FTZ R45, R45, R22 ;  /* 0x000000162d2d7221 */ /* 0x000fe40000010000 */
[----:B------:R-:W3:Y:S01]  /*3da0*/  LDG.E.128.CONSTANT R20, desc[UR8][R56.64+0xc00] ;  /* 0x000c000838147981 */ /* 0x000ee2000c1e9d00 */
[----:B--2---:R-:W-:Y:S02]  /*3db0*/  @!P1 FSEL R13, R13, RZ, !P4 ;  /* 0x000000ff0d0d9208 */ /* 0x004fe40006000000 */
[----:B------:R-:W-:Y:S02]  /*3dc0*/  @!P1 ISETP.GE.AND P4, PT, R17, R52, PT ;  /* 0x000000341100920c */ /* 0x000fe40003f86270 */
[----:B------:R-:W-:Y:S01]  /*3dd0*/  @!P1 FSEL R12, R12, RZ, !P3 ;  /* 0x000000ff0c0c9208 */ /* 0x000fe20005800000 */
[----:B------:R-:W-:Y:S01]  /*3de0*/  FMUL.FTZ R17, R9, R13 ;  /* 0x0000000d09117220 */ /* 0x000fe20000410000 */
[----:B------:R-:W-:-:S03]  /*3df0*/  @!P1 FSEL R14, R14, RZ, !P4 ;  /* 0x000000ff0e0e9208 */ /* 0x000fc60006000000 */
[----:B------:R-:W-:-:S04]  /*3e00*/  FFMA.FTZ R17, R8, R12, R17 ;  /* 0x0000000c08117223 */ /* 0x000fc80000010011 */
[----:B------:R-:W-:Y:S01]  /*3e10*/  FFMA.FTZ R12, R10, R14, R17 ;  /* 0x0000000e0a0c7223 */ /* 0x000fe20000010011 */
[----:B------:R-:W-:-:S04]  /*3e20*/  @!P1 IADD3 R17, PT, PT, R51, 0x2, RZ ;  /* 0x0000000233119810 */ /* 0x000fc80007ffe0ff */
[----:B------:R-:W-:Y:S01]  /*3e30*/  @!P1 ISETP.GE.AND P2, PT, R17, R52, PT ;  /* 0x000000341100920c */ /* 0x000fe20003f46270 */
[----:B------:R-:W-:-:S05]  /*3e40*/  @!P1 VIADD R17, R51, 0x1 ;  /* 0x0000000133119836 */ /* 0x000fca0000000000 */
[----:B------:R-:W-:Y:S02]  /*3e50*/  @!P1 ISETP.GE.AND P4, PT, R17, R52, PT ;  /* 0x000000341100920c */ /* 0x000fe40003f86270 */
[----:B------:R-:W-:Y:S01]  /*3e60*/  @!P1 IADD3 R17, PT, PT, R51, 0x2, RZ ;  /* 0x0000000233119810 */ /* 0x000fe20007ffe0ff */
[----:B------:R-:W-:-:S03]  /*3e70*/  FFMA.FTZ R13, R11, R19, R18 ;  /* 0x000000130b0d7223 */ /* 0x000fc60000010012 */
[-C--:B------:R-:W-:Y:S02]  /*3e80*/  @!P1 ISETP.GE.AND P5, PT, R17, R52.reuse, PT ;  /* 0x000000341100920c */ /* 0x080fe40003fa6270 */
[----:B------:R-:W2:Y:S01]  /*3e90*/  LDG.E.128.CONSTANT R16, desc[UR8][R56.64+0xe00] ;  /* 0x000e000838107981 */ /* 0x000ea2000c1e9d00 */
[-C--:B------:R-:W-:Y:S02]  /*3ea0*/  @!P1 ISETP.GE.AND P3, PT, R51, R52.reuse, PT ;  /* 0x000000343300920c */ /* 0x080fe40003f66270 */
[----:B------:R-:W-:Y:S02]  /*3eb0*/  @!P1 FSEL R15, R15, RZ, !P2 ;  /* 0x000000ff0f0f9208 */ /* 0x000fe40005000000 */
[----:B------:R-:W-:Y:S01]  /*3ec0*/  @!P1 ISETP.GE.AND P2, PT, R25, R52, PT ;  /* 0x000000341900920c */ /* 0x000fe20003f46270 */
[----:B------:R-:W-:Y:S01]  /*3ed0*/  FADD.FTZ R44, R44, R13 ;  /* 0x0000000d2c2c7221 */ /* 0x000fe20000010000 */
[----:B------:R-:W-:Y:S02]  /*3ee0*/  @!P1 IADD3 R13, PT, PT, R51, 0x1, RZ ;  /* 0x00000001330d9810 */ /* 0x000fe40007ffe0ff */
[----:B---3--:R-:W-:-:S02]  /*3ef0*/  @!P1 FSEL R21, R21, RZ, !P3 ;  /* 0x000000ff15159208 */ /* 0x008fc40005800000 */
[----:B------:R-:W-:-:S03]  /*3f00*/  @!P1 FSEL R20, R20, RZ, !P2 ;  /* 0x000000ff14149208 */ /* 0x000fc60005000000 */
[----:B------:R-:W-:Y:S01]  /*3f10*/  FMUL.FTZ R21, R9, R21 ;  /* 0x0000001509157220 */ /* 0x000fe20000410000 */
[----:B------:R-:W-:Y:S02]  /*3f20*/  @!P1 FSEL R22, R22, RZ, !P4 ;  /* 0x000000ff16169208 */ /* 0x000fe40006000000 */
[----:B------:R-:W-:Y:S01]  /*3f30*/  @!P1 FSEL R23, R23, RZ, !P5 ;  /* 0x000000ff17179208 */ /* 0x000fe20006800000 */
[----:B------:R-:W-:Y:S01]  /*3f40*/  FFMA.FTZ R21, R8, R20, R21 ;  /* 0x0000001408157223 */ /* 0x000fe20000010015 */
[-C--:B------:R-:W-:Y:S01]  /*3f50*/  @!P1 ISETP.GE.AND P5, PT, R13, R52.reuse, PT ;  /* 0x000000340d00920c */ /* 0x080fe20003fa6270 */
[----:B------:R-:W-:Y:S01]  /*3f60*/  @!P1 VIADD R13, R51, 0x2 ;  /* 0x00000002330d9836 */ /* 0x000fe20000000000 */
[----:B------:R-:W-:Y:S01]  /*3f70*/  @!P1 ISETP.GE.AND P2, PT, R25, R52, PT ;  /* 0x000000341900920c */ /* 0x000fe20003f46270 */
[----:B------:R-:W-:-:S04]  /*3f80*/  FFMA.FTZ R22, R10, R22, R21 ;  /* 0x000000160a167223 */ /* 0x000fc80000010015 */
[C---:B------:R-:W-:Y:S01]  /*3f90*/  FFMA.FTZ R23, R11.reuse, R23, R22 ;  /* 0x000000170b177223 */ /* 0x040fe20000010016 */
[----:B------:R-:W-:Y:S01]  /*3fa0*/  FFMA.FTZ R12, R11, R15, R12 ;  /* 0x0000000f0b0c7223 */ /* 0x000fe2000001000c */
[-C--:B------:R-:W-:Y:S02]  /*3fb0*/  @!P1 ISETP.GE.AND P3, PT, R51, R52.reuse, PT ;  /* 0x000000343300920c */ /* 0x080fe40003f66270 */
[----:B------:R-:W-:Y:S02]  /*3fc0*/  FADD.FTZ R42, R42, R23 ;  /* 0x000000172a2a7221 */ /* 0x000fe40000010000 */
[----:B------:R-:W3:Y:S01]  /*3fd0*/  LDG.E.128.CONSTANT R20, desc[UR8][R56.64+0x1000] ;  /* 0x0010000838147981 */ /* 0x000ee2000c1e9d00 */
[----:B------:R-:W-:Y:S01]  /*3fe0*/  FADD.FTZ R43, R43, R12 ;  /* 0x0000000c2b2b7221 */ /* 0x000fe20000010000 */
[----:B--2---:R-:W-:Y:S02]  /*3ff0*/  @!P1 FSEL R16, R16, RZ, !P2 ;  /* 0x000000ff10109208 */ /* 0x004fe40005000000 */
[----:B------:R-:W-:-:S02]  /*4000*/  @!P1 ISETP.GE.AND P2, PT, R13, R52, PT ;  /* 0x000000340d00920c */ /* 0x000fc40003f46270 */
[----:B------:R-:W-:-:S04]  /*4010*/  @!P1 IADD3 R13, PT, PT, R51, 0x1, RZ ;  /* 0x00000001330d9810 */ /* 0x000fc80007ffe0ff */
[-C--:B------:R-:W-:Y:S02]  /*4020*/  @!P1 ISETP.GE.AND P4, PT, R13, R52.reuse, PT ;  /* 0x000000340d00920c */ /* 0x080fe40003f86270 */
[----:B------:R-:W-:Y:S02]  /*4030*/  @!P1 IADD3 R13, PT, PT, R51, 0x2, RZ ;  /* 0x00000002330d9810 */ /* 0x000fe40007ffe0ff */
[----:B------:R-:W-:Y:S02]  /*4040*/  @!P1 FSEL R17, R17, RZ, !P3 ;  /* 0x000000ff11119208 */ /* 0x000fe40005800000 */
[-C--:B------:R-:W-:Y:S02]  /*4050*/  @!P1 ISETP.GE.AND P3, PT, R13, R52.reuse, PT ;  /* 0x000000340d00920c */ /* 0x080fe40003f66270 */
[----:B------:R-:W2:Y:S01]  /*4060*/  LDG.E.128.CONSTANT R12, desc[UR8][R56.64+0x1200] ;  /* 0x00120008380c7981 */ /* 0x000ea2000c1e9d00 */
[----:B------:R-:W-:Y:S02]  /*4070*/  @!P1 FSEL R18, R18, RZ, !P5 ;  /* 0x000000ff12129208 */ /* 0x000fe40006800000 */
[----:B------:R-:W-:Y:S01]  /*4080*/  @!P1 ISETP.GE.AND P5, PT, R25, R52, PT ;  /* 0x000000341900920c */ /* 0x000fe20003fa6270 */
[----:B------:R-:W-:-:S04]  /*4090*/  FMUL.FTZ R17, R9, R17 ;  /* 0x0000001109117220 */ /* 0x000fc80000410000 */
[----:B------:R-:W-:Y:S01]  /*40a0*/  FFMA.FTZ R17, R8, R16, R17 ;  /* 0x0000001008117223 */ /* 0x000fe20000010011 */
[----:B---3--:R-:W-:Y:S02]  /*40b0*/  @!P1 FSEL R20, R20, RZ, !P5 ;  /* 0x000000ff14149208 */ /* 0x008fe40006800000 */
[-C--:B------:R-:W-:Y:S02]  /*40c0*/  @!P1 ISETP.GE.AND P5, PT, R51, R52.reuse, PT ;  /* 0x000000343300920c */ /* 0x080fe40003fa6270 */
[----:B------:R-:W-:Y:S02]  /*40d0*/  @!P1 FSEL R22, R22, RZ, !P4 ;  /* 0x000000ff16169208 */ /* 0x000fe40006000000 */
[----:B------:R-:W-:Y:S01]  /*40e0*/  @!P1 ISETP.GE.AND P4, PT, R25, R52, PT ;  /* 0x000000341900920c */ /* 0x000fe20003f86270 */
[----:B------:R-:W-:Y:S01]  /*40f0*/  FFMA.FTZ R18, R10, R18, R17 ;  /* 0x000000120a127223 */ /* 0x000fe20000010011 */
[----:B------:R-:W-:Y:S02]  /*4100*/  @!P1 ISETP.GE.AND P6, PT, R51, R52, PT ;  /* 0x000000343300920c */ /* 0x000fe40003fc6270 */
[----:B------:R-:W-:-:S02]  /*4110*/  @!P1 FSEL R19, R19, RZ, !P2 ;  /* 0x000000ff13139208 */ /* 0x000fc40005000000 */
[----:B------:R-:W-:-:S05]  /*4120*/  @!P1 FSEL R21, R21, RZ, !P6 ;  /* 0x000000ff15159208 */ /* 0x000fca0007000000 */
[----:B------:R-:W-:-:S04]  /*4130*/  FMUL.FTZ R21, R9, R21 ;  /* 0x0000001509157220 */ /* 0x000fc80000410000 */
[----:B------:R-:W-:Y:S01]  /*4140*/  FFMA.FTZ R21, R8, R20, R21 ;  /* 0x0000001408157223 */ /* 0x000fe20000010015 */
[----:B------:R-:W-:-:S03]  /*4150*/  @!P1 FSEL R23, R23, RZ, !P3 ;  /* 0x000000ff17179208 */ /* 0x000fc60005800000 */
[----:B------:R-:W-:Y:S01]  /*4160*/  FFMA.FTZ R22, R10, R22, R21 ;  /* 0x000000160a167223 */ /* 0x000fe20000010015 */
[----:B--2---:R-:W-:Y:S02]  /*4170*/  @!P1 FSEL R13, R13, RZ, !P5 ;  /* 0x000000ff0d0d9208 */ /* 0x004fe40006800000 */
[----:B------:R-:W-:-:S03]  /*4180*/  @!P1 FSEL R12, R12, RZ, !P4 ;  /* 0x000000ff0c0c9208 */ /* 0x000fc60006000000 */
[----:B------:R-:W-:-:S04]  /*4190*/  FMUL.FTZ R13, R9, R13 ;  /* 0x0000000d090d7220 */ /* 0x000fc80000410000 */
[----:B------:R-:W-:Y:S01]  /*41a0*/  FFMA.FTZ R17, R8, R12, R13 ;  /* 0x0000000c08117223 */ /* 0x000fe2000001000d */
[----:B------:R-:W-:-:S05]  /*41b0*/  @!P1 VIADD R13, R51, 0x1 ;  /* 0x00000001330d9836 */ /* 0x000fca0000000000 */
[----:B------:R-:W-:-:S04]  /*41c0*/  @!P1 ISETP.GE.AND P4, PT, R13, R52, PT ;  /* 0x000000340d00920c */ /* 0x000fc80003f86270 */
[----:B------:R-:W-:-:S05]  /*41d0*/  @!P1 FSEL R14, R14, RZ, !P4 ;  /* 0x000000ff0e0e9208 */ /* 0x000fca0006000000 */
[----:B------:R-:W-:Y:S01]  /*41e0*/  FFMA.FTZ R14, R10, R14, R17 ;  /* 0x0000000e0a0e7223 */ /* 0x000fe20000010011 */
[----:B------:R-:W-:Y:S01]  /*41f0*/  @!P1 IADD3 R17, PT, PT, R51, 0x2, RZ ;  /* 0x0000000233119810 */ /* 0x000fe20007ffe0ff */
[----:B------:R-:W-:-:S03]  /*4200*/  FFMA.FTZ R12, R11, R19, R18 ;  /* 0x000000130b0c7223 */ /* 0x000fc60000010012 */
[----:B------:R-:W-:Y:S02]  /*4210*/  @!P1 ISETP.GE.AND P2, PT, R17, R52, PT ;  /* 0x000000341100920c */ /* 0x000fe40003f46270 */
[----:B------:R-:W2:Y:S01]  /*4220*/  LDG.E.128.CONSTANT R16, desc[UR8][R56.64+0x1400] ;  /* 0x0014000838107981 */ /* 0x000ea2000c1e9d00 */
[----:B------:R-:W-:-:S03]  /*4230*/  FFMA.FTZ R13, R11, R23, R22 ;  /* 0x000000170b0d7223 */ /* 0x000fc60000010016 */
[----:B------:R-:W3:Y:S01]  /*4240*/  LDG.E.128.CONSTANT R20, desc[UR8][R56.64+0x1600] ;  /* 0x0016000838147981 */ /* 0x000ee2000c1e9d00 */
[----:B------:R-:W-:-:S05]  /*4250*/  @!P1 FSEL R15, R15, RZ, !P2 ;  /* 0x000000ff0f0f9208 */ /* 0x000fca0005000000 */
[----:B------:R-:W-:Y:S01]  /*4260*/  FFMA.FTZ R14, R11, R15, R14 ;  /* 0x0000000f0b0e7223 */ /* 0x000fe2000001000e */
[C---:B------:R-:W-:Y:S02]  /*4270*/  @!P1 IADD3 R15, PT, PT, R51.reuse, 0x1, RZ ;  /* 0x00000001330f9810 */ /* 0x040fe40007ffe0ff */
[-C--:B------:R-:W-:Y:S02]  /*4280*/  @!P1 ISETP.GE.AND P3, PT, R51, R52.reuse, PT ;  /* 0x000000343300920c */ /* 0x080fe40003f66270 */
[-C--:B------:R-:W-:Y:S01]  /*4290*/  @!P1 ISETP.GE.AND P4, PT, R15, R52.reuse, PT ;  /* 0x000000340f00920c */ /* 0x080fe20003f86270 */
[----:B------:R-:W-:Y:S01]  /*42a0*/  @!P1 VIADD R15, R51, 0x2 ;  /* 0x00000002330f9836 */ /* 0x000fe20000000000 */
[-C--:B------:R-:W-:Y:S01]  /*42b0*/  @!P1 ISETP.GE.AND P2, PT, R25, R52.reuse, PT ;  /* 0x000000341900920c */ /* 0x080fe20003f46270 */
[----:B------:R-:W-:Y:S01]  /*42c0*/  FADD.FTZ R39, R39, R12 ;  /* 0x0000000c27277221 */ /* 0x000fe20000010000 */
[----:B------:R-:W-:Y:S01]  /*42d0*/  FADD.FTZ R38, R38, R13 ;  /* 0x0000000d26267221 */ /* 0x000fe20000010000 */
[----:B------:R-:W-:Y:S01]  /*42e0*/  FADD.FTZ R37, R37, R14 ;  /* 0x0000000e25257221 */ /* 0x000fe20000010000 */
[----:B------:R-:W-:-:S02]  /*42f0*/  @!P1 ISETP.GE.AND P5, PT, R15, R52, PT ;  /* 0x000000340f00920c */ /* 0x000fc40003fa6270 */
        /* <DEDUP_REMOVED lines=8> */
[C---:B------:R-:W-:Y:S02]  /*4380*/  @!P1 IADD3 R17, PT, PT, R51.reuse, 0x1, RZ ;  /* 0x0000000133119810 */ /* 0x040fe40007ffe0ff */
[----:B---3--:R-:W-:Y:S02]  /*4390*/  @!P1 FSEL R20, R20, RZ, !P2 ;  /* 0x000000ff14149208 */ /* 0x008fe40005000000 */
[-C--:B------:R-:W-:Y:S02]  /*43a0*/  @!P1 ISETP.GE.AND P3, PT, R51, R52.reuse, PT ;  /* 0x000000343300920c */ /* 0x080fe40003f66270 */
[----:B------:R-:W-:Y:S02]  /*43b0*/  @!P1 ISETP.GE.AND P2, PT, R17, R52, PT ;  /* 0x000000341100920c */ /* 0x000fe40003f46270 */
[----:B------:R-:W-:Y:S02]  /*43c0*/  @!P1 FSEL R19, R19, RZ, !P5 ;  /* 0x000000ff13139208 */ /* 0x000fe40006800000 */
[----:B------:R-:W-:-:S02]  /*43d0*/  @!P1 IADD3 R17, PT, PT, R51, 0x2, RZ ;  /* 0x0000000233119810 */ /* 0x000fc40007ffe0ff */
[----:B------:R-:W-:Y:S01]  /*43e0*/  @!P1 FSEL R21, R21, RZ, !P3 ;  /* 0x000000ff15159208 */ /* 0x000fe20005800000 */
[----:B------:R-:W-:Y:S01]  /*43f0*/  FFMA.FTZ R19, R11, R19, R18 ;  /* 0x000000130b137223 */ /* 0x000fe20000010012 */
[----:B------:R-:W-:Y:S01]  /*4400*/  @!P1 ISETP.GE.AND P3, PT, R17, R52, PT ;  /* 0x000000341100920c */ /* 0x000fe20003f66270 */
[----:B------:R-:W-:Y:S02]  /*4410*/  @!P1 VIADD R17, R51, 0x1 ;  /* 0x0000000133119836 */ /* 0x000fe40000000000 */
[----:B------:R-:W-:-:S03]  /*4420*/  FADD.FTZ R36, R36, R19 ;  /* 0x0000001324247221 */ /* 0x000fc60000010000 */
[-C--:B------:R-:W-:Y:S02]  /*4430*/  @!P1 ISETP.GE.AND P4, PT, R17, R52.reuse, PT ;  /* 0x000000341100920c */ /* 0x080fe40003f86270 */
[----:B------:R-:W2:Y:S01]  /*4440*/  LDG.E.128.CONSTANT R16, desc[UR8][R56.64+0x1a00] ;  /* 0x001a000838107981 */ /* 0x000ea2000c1e9d00 */
[----:B------:R-:W-:Y:S02]  /*4450*/  @!P1 FSEL R23, R23, RZ, !P3 ;  /* 0x000000ff17179208 */ /* 0x000fe40005800000 */
[-C--:B------:R-:W-:Y:S02]  /*4460*/  @!P1 ISETP.GE.AND P3, PT, R51, R52.reuse, PT ;  /* 0x000000343300920c */ /* 0x080fe40003f66270 */
[----:B------:R-:W-:Y:S01]  /*4470*/  @!P1 FSEL R22, R22, RZ, !P2 ;  /* 0x000000ff16169208 */ /* 0x000fe20005000000 */
[----:B------:R-:W-:Y:S01]  /*4480*/  FMUL.FTZ R21, R9, R21 ;  /* 0x0000001509157220 */ /* 0x000fe20000410000 */
[----:B------:R-:W-:Y:S02]  /*4490*/  @!P1 ISETP.GE.AND P2, PT, R25, R52, PT ;  /* 0x000000341900920c */ /* 0x000fe40003f46270 */
[----:B----4-:R-:W-:Y:S01]  /*44a0*/  @!P1 FSEL R13, R13, RZ, !P3 ;  /* 0x000000ff0d0d9208 */ /* 0x010fe20005800000 */
[----:B------:R-:W-:Y:S01]  /*44b0*/  FFMA.FTZ R21, R8, R20, R21 ;  /* 0x0000001408157223 */ /* 0x000fe20000010015 */
[----:B------:R-:W-:-:S03]  /*44c0*/  @!P1 FSEL R12, R12, RZ, !P2 ;  /* 0x000000ff0c0c9208 */ /* 0x000fc60005000000 */
[----:B------:R-:W-:Y:S01]  /*44d0*/  FMUL.FTZ R13, R9, R13 ;  /* 0x0000000d090d7220 */ /* 0x000fe20000410000 */
[----:B------:R-:W-:Y:S01]  /*44e0*/  @!P1 FSEL R14, R14, RZ, !P4 ;  /* 0x000000ff0e0e9208 */ /* 0x000fe20006000000 */
[----:B------:R-:W-:Y:S02]  /*44f0*/  FFMA.FTZ R22, R10, R22, R21 ;  /* 0x000000160a167223 */ /* 0x000fe40000010015 */
[----:B------:R-:W-:Y:S02]  /*4500*/  FFMA.FTZ R13, R8, R12, R13 ;  /* 0x0000000c080d7223 */ /* 0x000fe4000001000d */
[----:B------:R-:W-:Y:S02]  /*4510*/  FFMA.FTZ R22, R11, R23, R22 ;  /* 0x000000170b167223 */ /* 0x000fe40000010016 */
[----:B------:R-:W-:Y:S01]  /*4520*/  FFMA.FTZ R14, R10, R14, R13 ;  /* 0x0000000e0a0e7223 */ /* 0x000fe2000001000d */
[----:B------:R-:W-:Y:S01]  /*4530*/  @!P1 IADD3 R13, PT, PT, R51, 0x2, RZ ;  /* 0x00000002330d9810 */ /* 0x000fe20007ffe0ff */
[----:B------:R-:W-:-:S02]  /*4540*/  FADD.FTZ R35, R35, R22 ;  /* 0x0000001623237221 */ /* 0x000fc40000010000 */
[----:B------:R-:W3:Y:S01]  /*4550*/  LDG.E.128.CONSTANT R20, desc[UR8][R56.64+0x1c00] ;  /* 0x001c000838147981 */ /* 0x000ee2000c1e9d00 */
[-C--:B------:R-:W-:Y:S02]  /*4560*/  @!P1 ISETP.GE.AND P2, PT, R13, R52.reuse, PT ;  /* 0x000000340d00920c */ /* 0x080fe40003f46270 */
[C---:B------:R-:W-:Y:S02]  /*4570*/  @!P1 IADD3 R13, PT, PT, R51.reuse, 0x1, RZ ;  /* 0x00000001330d9810 */ /* 0x040fe40007ffe0ff */
[-C--:B------:R-:W-:Y:S02]  /*4580*/  @!P1 ISETP.GE.AND P6, PT, R51, R52.reuse, PT ;  /* 0x000000343300920c */ /* 0x080fe40003fc6270 */
[-C--:B------:R-:W-:Y:S02]  /*4590*/  @!P1 ISETP.GE.AND P4, PT, R13, R52.reuse, PT ;  /* 0x000000340d00920c */ /* 0x080fe40003f86270 */
[----:B------:R-:W-:Y:S02]  /*45a0*/  @!P1 ISETP.GE.AND P5, PT, R25, R52, PT ;  /* 0x000000341900920c */ /* 0x000fe40003fa6270 */
[----:B--2---:R-:W-:-:S02]  /*45b0*/  @!P1 FSEL R17, R17, RZ, !P6 ;  /* 0x000000ff11119208 */ /* 0x004fc40007000000 */
[----:B------:R-:W-:Y:S02]  /*45c0*/  @!P1 FSEL R18, R18, RZ, !P4 ;  /* 0x000000ff12129208 */ /* 0x000fe40006000000 */
[CC--:B------:R-:W-:Y:S02]  /*45d0*/  @!P1 ISETP.GE.AND P6, PT, R25.reuse, R52.reuse, PT ;  /* 0x000000341900920c */ /* 0x0c0fe40003fc6270 */
[----:B------:R-:W-:Y:S02]  /*45e0*/  @!P1 ISETP.GE.AND P4, PT, R25, R52, PT ;  /* 0x000000341900920c */ /* 0x000fe40003f86270 */
[----:B------:R-:W2:Y:S01]  /*45f0*/  LDG.E.128.CONSTANT R24, desc[UR8][R56.64+0x1e00] ;  /* 0x001e000838187981 */ /* 0x000ea2000c1e9d00 */
[----:B------:R-:W-:Y:S01]  /*4600*/  @!P1 VIADD R13, R51, 0x2 ;  /* 0x00000002330d9836 */ /* 0x000fe20000000000 */
[----:B------:R-:W-:Y:S01]  /*4610*/  @!P1 FSEL R16, R16, RZ, !P5 ;  /* 0x000000ff10109208 */ /* 0x000fe20006800000 */
[----:B------:R-:W-:-:S03]  /*4620*/  FMUL.FTZ R17, R9, R17 ;  /* 0x0000001109117220 */ /* 0x000fc60000410000 */
[----:B------:R-:W-:Y:S01]  /*4630*/  @!P1 ISETP.GE.AND P3, PT, R13, R52, PT ;  /* 0x000000340d00920c */ /* 0x000fe20003f66270 */
[----:B------:R-:W-:Y:S01]  /*4640*/  FFMA.FTZ R17, R8, R16, R17 ;  /* 0x0000001008117223 */ /* 0x000fe20000010011 */
[C---:B------:R-:W-:Y:S02]  /*4650*/  @!P1 IADD3 R13, PT, PT, R51.reuse, 0x1, RZ ;  /* 0x00000001330d9810 */ /* 0x040fe40007ffe0ff */
[----:B---3--:R-:W-:Y:S02]  /*4660*/  @!P1 FSEL R20, R20, RZ, !P6 ;  /* 0x000000ff14149208 */ /* 0x008fe40007000000 */
[----:B------:R-:W-:Y:S01]  /*4670*/  @!P1 ISETP.GE.AND P6, PT, R51, R52, PT ;  /* 0x000000343300920c */ /* 0x000fe20003fc6270 */
[----:B------:R-:W-:-:S03]  /*4680*/  FFMA.FTZ R18, R10, R18, R17 ;  /* 0x000000120a127223 */ /* 0x000fc60000010011 */
[----:B------:R-:W-:Y:S02]  /*4690*/  @!P1 FSEL R21, R21, RZ, !P6 ;  /* 0x000000ff15159208 */ /* 0x000fe40007000000 */
[CC--:B------:R-:W-:Y:S01]  /*46a0*/  @!P1 ISETP.GE.AND P6, PT, R51.reuse, R52.reuse, PT ;  /* 0x000000343300920c */ /* 0x0c0fe20003fc6270 */
[----:B------:R-:W-:Y:S01]  /*46b0*/  @!P1 VIADD R17, R51, 0x1 ;  /* 0x0000000133119836 */ /* 0x000fe20000000000 */
[-C--:B------:R-:W-:Y:S01]  /*46c0*/  @!P1 ISETP.GE.AND P5, PT, R13, R52.reuse, PT ;  /* 0x000000340d00920c */ /* 0x080fe20003fa6270 */
[----:B------:R-:W-:Y:S01]  /*46d0*/  FMUL.FTZ R21, R9, R21 ;  /* 0x0000001509157220 */ /* 0x000fe20000410000 */
[----:B------:R-:W-:Y:S02]  /*46e0*/  @!P1 IADD3 R13, PT, PT, R51, 0x2, RZ ;  /* 0x00000002330d9810 */ /* 0x000fe40007ffe0ff */
[----:B------:R-:W-:Y:S02]  /*46f0*/  @!P1 FSEL R22, R22, RZ, !P5 ;  /* 0x000000ff16169208 */ /* 0x000fe40006800000 */
[----:B------:R-:W-:Y:S01]  /*4700*/  @!P1 ISETP.GE.AND P5, PT, R17, R52, PT ;  /* 0x000000341100920c */ /* 0x000fe20003fa6270 */
[----:B------:R-:W-:Y:S01]  /*4710*/  FFMA.FTZ R21, R8, R20, R21 ;  /* 0x0000001408157223 */ /* 0x000fe20000010015 */
[----:B------:R-:W-:-:S02]  /*4720*/  @!P1 FSEL R15, R15, RZ, !P2 ;  /* 0x000000ff0f0f9208 */ /* 0x000fc40005000000 */
[----:B------:R-:W-:Y:S01]  /*4730*/  @!P1 FSEL R19, R19, RZ, !P3 ;  /* 0x000000ff13139208 */ /* 0x000fe20005800000 */
[----:B------:R-:W-:Y:S02]  /*4740*/  FFMA.FTZ R22, R10, R22, R21 ;  /* 0x000000160a167223 */ /* 0x000fe40000010015 */
[C---:B------:R-:W-:Y:S02]  /*4750*/  FFMA.FTZ R15, R11.reuse, R15, R14 ;  /* 0x0000000f0b0f7223 */ /* 0x040fe4000001000e */
[----:B------:R-:W-:Y:S02]  /*4760*/  FFMA.FTZ R18, R11, R19, R18 ;  /* 0x000000130b127223 */ /* 0x000fe40000010012 */
[----:B------:R-:W-:Y:S02]  /*4770*/  FADD.FTZ R34, R34, R15 ;  /* 0x0000000f22227221 */ /* 0x000fe40000010000 */
[----:B------:R-:W-:Y:S01]  /*4780*/  FADD.FTZ R33, R33, R18 ;  /* 0x0000001221217221 */ /* 0x000fe20000010000 */
[----:B--2---:R-:W-:-:S02]  /*4790*/  @!P1 FSEL R25, R25, RZ, !P6 ;  /* 0x000000ff19199208 */ /* 0x004fc40007000000 */
[----:B------:R-:W-:-:S03]  /*47a0*/  @!P1 FSEL R24, R24, RZ, !P4 ;  /* 0x000000ff18189208 */ /* 0x000fc60006000000 */
[----:B------:R-:W-:Y:S01]  /*47b0*/  FMUL.FTZ R9, R9, R25 ;  /* 0x0000001909097220 */ /* 0x000fe20000410000 */
[CC--:B------:R-:W-:Y:S02]  /*47c0*/  @!P1 ISETP.GE.AND P4, PT, R13.reuse, R52.reuse, PT ;  /* 0x000000340d00920c */ /* 0x0c0fe40003f86270 */
[----:B------:R-:W-:Y:S01]  /*47d0*/  @!P1 ISETP.GE.AND P6, PT, R13, R52, PT ;  /* 0x000000340d00920c */ /* 0x000fe20003fc6270 */
[----:B------:R-:W-:Y:S01]  /*47e0*/  FFMA.FTZ R9, R8, R24, R9 ;  /* 0x0000001808097223 */ /* 0x000fe20000010009 */
[----:B------:R-:W-:Y:S02]  /*47f0*/  @!P1 FSEL R26, R26, RZ, !P5 ;  /* 0x000000ff1a1a9208 */ /* 0x000fe40006800000 */
[----:B------:R-:W-:Y:S02]  /*4800*/  @!P1 FSEL R23, R23, RZ, !P4 ;  /* 0x000000ff17179208 */ /* 0x000fe40006000000 */
[----:B------:R-:W-:Y:S01]  /*4810*/  @!P1 FSEL R27, R27, RZ, !P6 ;  /* 0x000000ff1b1b9208 */ /* 0x000fe20007000000 */
[----:B------:R-:W-:-:S02]  /*4820*/  FFMA.FTZ R10, R10, R26, R9 ;  /* 0x0000001a0a0a7223 */ /* 0x000fc40000010009 */
[C---:B------:R-:W-:Y:S02]  /*4830*/  FFMA.FTZ R23, R11.reuse, R23, R22 ;  /* 0x000000170b177223 */ /* 0x040fe40000010016 */
[----:B------:R-:W-:Y:S02]  /*4840*/  FFMA.FTZ R10, R11, R27, R10 ;  /* 0x0000001b0b0a7223 */ /* 0x000fe4000001000a */
[----:B------:R-:W-:Y:S02]  /*4850*/  FADD.FTZ R32, R32, R23 ;  /* 0x0000001720207221 */ /* 0x000fe40000010000 */
[----:B------:R-:W-:-:S07]  /*4860*/  FADD.FTZ R31, R31, R10 ;  /* 0x0000000a1f1f7221 */ /* 0x000fce0000010000 */
.L_x_24403:
[----:B------:R-:W-:Y:S05]  /*4870*/  BSYNC.RECONVERGENT B1 ;  /* 0x0000000000017941 */ /* 0x000fea0003800200 */
.L_x_24402:
[----:B------:R-:W-:Y:S01]  /*4880*/  IADD3 R6, P1, PT, R6, 0x10, RZ ;  /* 0x0000001006067810 */ /* 0x000fe20007f3e0ff */
[----:B------:R-:W-:Y:S01]  /*4890*/  VIADD R51, R51, 0x40 ;  /* 0x0000004033337836 */ /* 0x000fe20000000000 */
[----:B------:R-:W-:Y:S02]  /*48a0*/  MOV R10, R2 ;  /* 0x00000002000a7202 */ /* 0x000fe40000000f00 */
[----:B------:R-:W-:Y:S02]  /*48b0*/  IADD3 R30, PT, PT, R30, 0x4, RZ ;  /* 0x000000041e1e7810 */ /* 0x000fe40007ffe0ff */
[----:B------:R-:W-:Y:S02]  /*48c0*/  IADD3 R28, PT, PT, R28, 0x100, RZ ;  /* 0x000001001c1c7810 */ /* 0x000fe40007ffe0ff */
[----:B------:R-:W-:Y:S01]  /*48d0*/  IADD3.X R7, PT, PT, RZ, R7, RZ, P1, !PT ;  /* 0x00000007ff077210 */ /* 0x000fe20000ffe4ff */
[----:B------:R-:W-:Y:S06]  /*48e0*/  @!P0 BRA `(.L_x_24404) ;  /* 0xffffffe800fc8947 */ /* 0x000fec000383ffff */
.L_x_24401:
[----:B---34-:R-:W-:Y:S05]  /*48f0*/  BSYNC.RECONVERGENT B0 ;  /* 0x0000000000007941 */ /* 0x018fea0003800200 */
.L_x_24400:
[----:B------:R-:W2:Y:S01]  /*4900*/  SHFL.BFLY PT, R0, R49, 0x2, 0x1f ;  /* 0x0c401f0031007f89 */ /* 0x000ea200000e0000 */
[C---:B------:R-:W-:Y:S01]  /*4910*/  LOP3.LUT P0, RZ, R41.reuse, 0x3, RZ, 0xc0, !PT ;  /* 0x0000000329ff7812 */ /* 0x040fe2000780c0ff */
[----:B------:R-:W-:Y:S01]  /*4920*/  BSSY.RECONVERGENT B0, `(.L_x_24405) ;  /* 0x000005b000007945 */ /* 0x000fe20003800200 */
[----:B------:R-:W-:Y:S01]  /*4930*/  LOP3.LUT R16, R41, 0x3c0, RZ, 0xc0, !PT ;  /* 0x000003c029107812 */ /* 0x000fe200078ec0ff */
[----:B------:R-:W3:Y:S01]  /*4940*/  SHFL.BFLY PT, R3, R48, 0x2, 0x1f ;  /* 0x0c401f0030037f89 */ /* 0x000ee200000e0000 */
[----:B------:R-:W-:Y:S02]  /*4950*/  SHF.R.U32.HI R50, RZ, 0x2, R50 ;  /* 0x00000002ff327819 */ /* 0x000fe40000011632 */
[----:B------:R-:W-:Y:S01]  /*4960*/  ISETP.NE.OR P1, PT, R16, 0x40, P0 ;  /* 0x000000401000780c */ /* 0x000fe20000725670 */
[----:B------:R-:W4:Y:S02]  /*4970*/  SHFL.BFLY PT, R2, R45, 0x2, 0x1f ;  /* 0x0c401f002d027f89 */ /* 0x000f2400000e0000 */
[----:B------:R-:W-:-:S02]  /*4980*/  IMAD R5, R5, 0x80, R50 ;  /* 0x0000008005057824 */ /* 0x000fc400078e0232 */
[----:B------:R-:W5:Y:S04]  /*4990*/  SHFL.BFLY PT, R7, R46, 0x2, 0x1f ;  /* 0x0c401f002e077f89 */ /* 0x000f6800000e0000 */
[----:B01----:R-:W0:Y:S04]  /*49a0*/  SHFL.BFLY PT, R9, R44, 0x2, 0x1f ;  /* 0x0c401f002c097f89 */ /* 0x003e2800000e0000 */
        /* <DEDUP_REMOVED lines=25> */
[----:B-1----:R-:W-:-:S03]  /*4b40*/  FADD.FTZ R34, R17, R34 ;  /* 0x0000002211227221 */ /* 0x002fc60000010000 */
[----:B------:R-:W1:Y:S01]  /*4b50*/  SHFL.BFLY PT, R2, R45, 0x1, 0x1f ;  /* 0x0c201f002d027f89 */ /* 0x000e6200000e0000 */
[----:B------:R-:W-:-:S03]  /*4b60*/  FADD.FTZ R12, R12, R33 ;  /* 0x000000210c0c7221 */ /* 0x000fc60000010000 */
[----:B------:R-:W5:Y:S01]  /*4b70*/  SHFL.BFLY PT, R7, R46, 0x1, 0x1f ;  /* 0x0c201f002e077f89 */ /* 0x000f6200000e0000 */
        /* <DEDUP_REMOVED lines=25> */
[----:B-----5:R-:W-:Y:S01]  /*4d10*/  FADD.FTZ R36, R36, R15 ;  /* 0x0000000f24247221 */ /* 0x020fe20000010000 */
        /* <DEDUP_REMOVED lines=27> */
.L_x_24406:
[----:B------:R-:W-:Y:S05]  /*4ed0*/  BSYNC.RECONVERGENT B0 ;  /* 0x0000000000007941 */ /* 0x000fea0003800200 */
.L_x_24405:
        /* <DEDUP_REMOVED lines=45> */
.L_x_24408:
[----:B------:R-:W-:Y:S05]  /*51b0*/  BSYNC.RECONVERGENT B0 ;  /* 0x0000000000007941 */ /* 0x000fea0003800200 */
.L_x_24407:
        /* <DEDUP_REMOVED lines=20> */
.L_x_24410:
[----:B------:R-:W-:Y:S05]  /*5300*/  BSYNC.RECONVERGENT B0 ;  /* 0x0000000000007941 */ /* 0x000fea0003800200 */
.L_x_24409:
        /* <DEDUP_REMOVED lines=35> */
.L_x_24412:
[----:B------:R-:W-:Y:S05]  /*5540*/  BSYNC.RECONVERGENT B0 ;  /* 0x0000000000007941 */ /* 0x000fea0003800200 */
.L_x_24411:
        /* <DEDUP_REMOVED lines=11> */
[----:B------:R-:W-:Y:S01]  /*5600*/  USHF.L.U32 UR5, UR4, 0x7, URZ ;  /* 0x0000000704057899 */ /* 0x000fe200080006ff */
[----:B--2---:R-:W-:-:S05]  /*5610*/  SHF.L.U32 R4, R4, 0x7, RZ ;  /* 0x0000000704047819 */ /* 0x004fca00000006ff */
[----:B------:R-:W-:-:S04]  /*5620*/  IADD3 R41, P0, P1, R41, UR5, R4 ;  /* 0x0000000529297c10 */ /* 0x000fc8000f91e004 */
[----:B------:R-:W-:Y:S02]  /*5630*/  IADD3.X R6, PT, PT, RZ, RZ, RZ, P0, P1 ;  /* 0x000000ffff067210 */ /* 0x000fe400007e24ff */
[----:B---3--:R-:W-:-:S04]  /*5640*/  LEA R4, P0, R41, UR6, 0x2 ;  /* 0x0000000629047c11 */ /* 0x008fc8000f8010ff */
[----:B-1----:R-:W-:-:S05]  /*5650*/  LEA.HI.X R5, R41, UR7, R6, 0x2, P0 ;  /* 0x0000000729057c11 */ /* 0x002fca00080f1406 */
        /* <DEDUP_REMOVED lines=17> */
.L_x_24377:
        /* <DEDUP_REMOVED lines=8> */
.L_x_24414:
[----:B------:R-:W-:Y:S05]  /*57f0*/  BSYNC B2 ;  /* 0x0000000000027941 */ /* 0x000fea0003800000 */
.L_x_24413:
[----:B------:R-:W-:Y:S05]  /*5800*/  BRA `(.L_x_24415) ;  /* 0xffffffbc00707947 */ /* 0x000fea000383ffff */
.L_x_24379:
        /* <DEDUP_REMOVED lines=8> */
.L_x_24417:
[----:B------:R-:W-:Y:S05]  /*5890*/  BSYNC B0 ;  /* 0x0000000000007941 */ /* 0x000fea0003800000 */
.L_x_24416:
        /* <DEDUP_REMOVED lines=9> */
.L_x_24418:
[----:B------:R-:W-:Y:S02]  /*5930*/  HFMA2 R10, -RZ, RZ, 0, 2.384185791015625e-07 ;  /* 0x00000004ff0a7431 */ /* 0x000fe400000001ff */
[----:B------:R-:W-:-:S05]  /*5940*/  IMAD.MOV.U32 R4, RZ, RZ, R7 ;  /* 0x000000ffff047224 */ /* 0x000fca00078e0007 */
[----:B------:R-:W-:-:S04]  /*5950*/  FMNMX.FTZ R4, R5, R4, !PT ;  /* 0x0000000405047209 */ /* 0x000fc80007810000 */
[----:B------:R-:W-:-:S07]  /*5960*/  MOV R11, R4 ;  /* 0x00000004000b7202 */ /* 0x000fce0000000f00 */
[----:B------:R-:W-:Y:S05]  /*5970*/  WARPSYNC.COLLECTIVE R8, `(.L_x_24419) ;  /* 0x0000000008087348 */ /* 0x000fea0003c00000 */
[----:B------:R0:W1:Y:S02]  /*5980*/  SHFL.BFLY P2, R7, R11, R10, R13 ;  /* 0x0c00000a0b077389 */ /* 0x000064000004000d */
[----:B01----:R-:W-:Y:S05]  /*5990*/  ENDCOLLECTIVE ;  /* 0x000000000000791b */ /* 0x003fea0003800000 */
.L_x_24419:
[----:B------:R-:W-:Y:S02]  /*59a0*/  MOV R10, 0x2 ;  /* 0x00000002000a7802 */ /* 0x000fe40000000f00 */
[----:B------:R-:W-:-:S05]  /*59b0*/  FMNMX.FTZ R6, R4, R7, !PT ;  /* 0x0000000704067209 */ /* 0x000fca0007810000 */
[----:B------:R-:W-:-:S07]  /*59c0*/  IMAD.MOV.U32 R11, RZ, RZ, R6 ;  /* 0x000000ffff0b7224 */ /* 0x000fce00078e0006 */
[----:B------:R-:W-:Y:S05]  /*59d0*/  WARPSYNC.COLLECTIVE R8, `(.L_x_24420) ;  /* 0x0000000008087348 */ /* 0x000fea0003c00000 */
[----:B------:R0:W1:Y:S02]  /*59e0*/  SHFL.BFLY P2, R7, R11, R10, R13 ;  /* 0x0c00000a0b077389 */ /* 0x000064000004000d */
[----:B01----:R-:W-:Y:S05]  /*59f0*/  ENDCOLLECTIVE ;  /* 0x000000000000791b */ /* 0x003fea0003800000 */
.L_x_24420:
[----:B------:R-:W-:Y:S01]  /*5a00*/  MOV R9, R7 ;  /* 0x0000000700097202 */ /* 0x000fe20000000f00 */
[----:B------:R-:W-:Y:S06]  /*5a10*/  BRA `(.L_x_24421) ;  /* 0xffffffbc006c7947 */ /* 0x000fec000383ffff */
.L_x_24422:
        /* <DEDUP_REMOVED lines=14> */
.L_x_26033:


//--------------------- .text._ZN4vllm25paged_attention_v1_kernelIffLi120ELi16ELi128ELNS_18Fp8KVCacheDataTypeE0ELb1EEEvPT_PKS2_PKT0_S8_ifPKiSA_iPKfiiiSC_SC_iiiii --------------------------
	.section	.text._ZN4vllm25paged_attention_v1_kernelIffLi120ELi16ELi128ELNS_18Fp8KVCacheDataTypeE0ELb1EEEvPT_PKS2_PKT0_S8_ifPKiSA_iPKfiiiSC_SC_iiiii,"ax",@progbits
	.align	128
        .global         _ZN4vllm25paged_attention_v1_kernelIffLi120ELi16ELi128ELNS_18Fp8KVCacheDataTypeE0ELb1EEEvPT_PKS2_PKT0_S8_ifPKiSA_iPKfiiiSC_SC_iiiii
        .type           _ZN4vllm25paged_attention_v1_kernelIffLi120ELi16ELi128ELNS_18Fp8KVCacheDataTypeE0ELb1EEEvPT_PKS2_PKT0_S8_ifPKiSA_iPKfiiiSC_SC_iiiii,@function
        .size           _ZN4vllm25paged_attention_v1_kernelIffLi120ELi16ELi128ELNS_18Fp8KVCacheDataTypeE0ELb1EEEvPT_PKS2_PKT0_S8_ifPKiSA_iPKfiiiSC_SC_iiiii,(.L_x_26034 - _ZN4vllm25paged_attention_v1_kernelIffLi120ELi16ELi128ELNS_18Fp8KVCacheDataTypeE0ELb1EEEvPT_PKS2_PKT0_S8_ifPKiSA_iPKfiiiSC_SC_iiiii)
        .other          _ZN4vllm25paged_attention_v1_kernelIffLi120ELi16ELi128ELNS_18Fp8KVCacheDataTypeE0ELb1EEEvPT_PKS2_PKT0_S8_ifPKiSA_iPKfiiiSC_SC_iiiii,@"STO_CUDA_ENTRY STV_DEFAULT"
_ZN4vllm25paged_attention_v1_kernelIffLi120ELi16ELi128ELNS_18Fp8KVCacheDataTypeE0ELb1EEEvPT_PKS2_PKT0_S8_ifPKiSA_iPKfiiiSC_SC_iiiii:
.text._ZN4vllm25paged_attention_v1_kernelIffLi120ELi16ELi128ELNS_18Fp8KVCacheDataTypeE0ELb1EEEvPT_PKS2_PKT0_S8_ifPKiSA_iPKfiiiSC_SC_iiiii:
        /* <DEDUP_REMOVED lines=30> */
[----:B------:R-:W-:Y:S02]  /*01e0*/  @!P1 IADD3.X R0, PT, PT, RZ, R0, RZ, P2, P3 ;  /* 0x00000000ff009210 */ /* 0x000fe400017e64ff */
[----:B-1----:R-:W-:-:S04]  /*01f0*/  @!P1 LEA R4, P2, R2, R8, 0x2 ;  /* 0x0000000802049211 */ /* 0x002fc800078410ff */
[----:B------:R-:W-:Y:S02]  /*0200*/  @!P1 LEA.HI.X R5, R2, R9, R0, 0x2, P2 ;  /* 0x0000000902059211 */ /* 0x000fe400010f1400 */
[----:B------:R-:W1:Y:S04]  /*0210*/  @P0 LDC.64 R8, c[0x0][0x3c0] ;  /* 0x0000f000ff080b82 */ /* 0x000e680000000a00 */
[----:B------:R-:W3:Y:S01]  /*0220*/  @!P1 LDG.E.64.CONSTANT R4, desc[UR6][R4.64] ;  /* 0x0000000604049981 */ /* 0x000ee2000c1e9b00 */
[----:B--2---:R-:W-:-:S04]  /*0230*/  IABS R13, R3 ;  /* 0x00000003000d7213 */ /* 0x004fc80000000000 */
[----:B------:R-:W2:Y:S08]  /*0240*/  I2F.RP R0, R13 ;  /* 0x0000000d00007306 */ /* 0x000eb00000209400 */
[----:B--2---:R-:W2:Y:S01]  /*0250*/  MUFU.RCP R0, R0 ;  /* 0x0000000000007308 */ /* 0x004ea20000001000 */
[----:B-1----:R-:W-:-:S05]  /*0260*/  @P0 IMAD.WIDE.U32 R8, R42, 0x4, R8 ;  /* 0x000000042a080825 */ /* 0x002fca00078e0008 */
[----:B------:R1:W5:Y:S01]  /*0270*/  @P0 LDG.E.CONSTANT R52, desc[UR6][R8.64] ;  /* 0x0000000608340981 */ /* 0x000362000c1e9900 */
[----:B------:R-:W-:Y:S01]  /*0280*/  IABS R14, R42 ;  /* 0x0000002a000e7213 */ /* 0x000fe20000000000 */
[----:B------:R-:W-:Y:S01]  /*0290*/  BSSY B0, `(.L_x_24423) ;  /* 0x000013f000007945 */ /* 0x000fe20003800000 */
[----:B------:R-:W-:Y:S01]  /*02a0*/  SHF.R.U32.HI R53, RZ, 0x5, R43 ;  /* 0x00000005ff357819 */ /* 0x000fe2000001162b */
[----:B------:R-:W-:Y:S01]  /*02b0*/  IMAD.MOV.U32 R48, RZ, RZ, -0x800001 ;  /* 0xff7fffffff307424 */ /* 0x000fe200078e00ff */
[----:B-1----:R-:W1:Y:S01]  /*02c0*/  LDC R8, c[0x0][0x3f4] ;  /* 0x0000fd00ff087b82 */ /* 0x002e620000000800 */
[----:B--2---:R-:W-:-:S04]  /*02d0*/  IADD3 R10, PT, PT, R0, 0xffffffe, RZ ;  /* 0x0ffffffe000a7810 */ /* 0x004fc80007ffe0ff */
[----:B------:R2:W4:Y:S02]  /*02e0*/  F2I.FTZ.U32.TRUNC.NTZ R11, R10 ;  /* 0x0000000a000b7305 */ /* 0x000524000021f000 */
[----:B--2---:R-:W-:Y:S02]  /*02f0*/  HFMA2 R10, -RZ, RZ, 0, 0 ;  /* 0x00000000ff0a7431 */ /* 0x004fe400000001ff */
[----:B----4-:R-:W-:-:S04]  /*0300*/  IMAD.MOV R2, RZ, RZ, -R11 ;  /* 0x000000ffff027224 */ /* 0x010fc800078e0a0b */
[----:B------:R-:W-:Y:S01]  /*0310*/  IMAD R15, R2, R13, RZ ;  /* 0x0000000d020f7224 */ /* 0x000fe200078e02ff */
[----:B------:R-:W-:-:S03]  /*0320*/  IABS R2, R7 ;  /* 0x0000000700027213 */ /* 0x000fc60000000000 */
        /* <DEDUP_REMOVED lines=13> */
[----:B------:R-:W-:-:S06]  /*0400*/  @P0 IADD3 R11, PT, PT, R11, 0x1, RZ ;  /* 0x000000010b0b0810 */ /* 0x000fcc0007ffe0ff */
[----:B------:R-:W-:Y:S01]  /*0410*/  @!P3 IMAD.MOV R11, RZ, RZ, -R11 ;  /* 0x000000ffff0bb224 */ /* 0x000fe200078e0a0b */
[----:B------:R-:W-:-:S04]  /*0420*/  @!P2 LOP3.LUT R11, RZ, R3, RZ, 0x33, !PT ;  /* 0x00000003ff0ba212 */ /* 0x000fc800078e33ff */
[----:B------:R-:W-:Y:S02]  /*0430*/  IABS R19, R11 ;  /* 0x0000000b00137213 */ /* 0x000fe40000000000 */
[----:B------:R-:W-:Y:S01]  /*0440*/  ISETP.NE.AND P5, PT, R11, RZ, PT ;  /* 0x000000ff0b00720c */ /* 0x000fe20003fa5270 */
[----:B-1----:R-:W1:Y:S08]  /*0450*/  MUFU.RCP R9, R9 ;  /* 0x0000000900097308 */ /* 0x002e700000001000 */
[----:B------:R-:W2:Y:S01]  /*0460*/  I2F.RP R2, R19 ;  /* 0x0000001300027306 */ /* 0x000ea20000209400 */
[----:B-1----:R-:W-:-:S07]  /*0470*/  VIADD R50, R9, 0xffffffe ;  /* 0x0ffffffe09327836 */ /* 0x002fce0000000000 */
[----:B------:R1:W-:Y:S08]  /*0480*/  F2I.FTZ.U32.TRUNC.NTZ R51, R50 ;  /* 0x0000003200337305 */ /* 0x0003f0000021f000 */
[----:B--2---:R-:W2:Y:S01]  /*0490*/  MUFU.RCP R2, R2 ;  /* 0x0000000200027308 */ /* 0x004ea20000001000 */
[----:B-1----:R-:W-:Y:S02]  /*04a0*/  MOV R50, RZ ;  /* 0x000000ff00327202 */ /* 0x002fe40000000f00 */
[----:B--2---:R-:W-:-:S02]  /*04b0*/  IADD3 R12, PT, PT, R2, 0xffffffe, RZ ;  /* 0x0ffffffe020c7810 */ /* 0x004fc40007ffe0ff */
[----:B------:R-:W-:-:S03]  /*04c0*/  IABS R2, R11 ;  /* 0x0000000b00027213 */ /* 0x000fc60000000000 */
[----:B------:R1:W2:Y:S01]  /*04d0*/  F2I.FTZ.U32.TRUNC.NTZ R13, R12 ;  /* 0x0000000c000d7305 */ /* 0x0002a2000021f000 */
[----:B------:R-:W-:Y:S01]  /*04e0*/  IADD3 R17, PT, PT, RZ, -R2, RZ ;  /* 0x80000002ff117210 */ /* 0x000fe20007ffe0ff */
[----:B-1----:R-:W-:Y:S01]  /*04f0*/  IMAD.MOV.U32 R12, RZ, RZ, RZ ;  /* 0x000000ffff0c7224 */ /* 0x002fe200078e00ff */
[----:B--2---:R-:W-:-:S05]  /*0500*/  IADD3 R10, PT, PT, RZ, -R13, RZ ;  /* 0x8000000dff0a7210 */ /* 0x004fca0007ffe0ff */
[----:B------:R-:W-:Y:S02]  /*0510*/  IMAD R15, R10, R19, RZ ;  /* 0x000000130a0f7224 */ /* 0x000fe400078e02ff */
[----:B------:R-:W-:Y:S02]  /*0520*/  IMAD R10, R51, R0, RZ ;  /* 0x00000000330a7224 */ /* 0x000fe400078e02ff */
[----:B------:R-:W-:-:S04]  /*0530*/  IMAD.HI.U32 R13, R13, R15, R12 ;  /* 0x0000000f0d0d7227 */ /* 0x000fc800078e000c */
[----:B------:R-:W-:Y:S02]  /*0540*/  IMAD.MOV.U32 R12, RZ, RZ, R14 ;  /* 0x000000ffff0c7224 */ /* 0x000fe400078e000e */
[----:B------:R-:W-:Y:S02]  /*0550*/  IMAD.MOV R9, RZ, RZ, -R10 ;  /* 0x000000ffff097224 */ /* 0x000fe400078e0a0a */
[----:B------:R-:W-:-:S04]  /*0560*/  IMAD.HI.U32 R2, R13, R12, RZ ;  /* 0x0000000c0d027227 */ /* 0x000fc800078e00ff */
[----:B------:R-:W-:Y:S01]  /*0570*/  IMAD.HI.U32 R50, R51, R9, R50 ;  /* 0x0000000933327227 */ /* 0x000fe200078e0032 */
[----:B------:R-:W-:Y:S01]  /*0580*/  MOV R51, R0 ;  /* 0x0000000000337202 */ /* 0x000fe20000000f00 */
[----:B------:R-:W1:Y:S01]  /*0590*/  S2R R9, SR_CgaCtaId ;  /* 0x0000000000097919 */ /* 0x000e620000008800 */
[C---:B------:R-:W-:Y:S01]  /*05a0*/  IADD3 R15, PT, PT, R54.reuse, -0x1, RZ ;  /* 0xffffffff360f7810 */ /* 0x040fe20007ffe0ff */
[----:B------:R-:W-:-:S03]  /*05b0*/  VIADD R16, R54, 0xf ;  /* 0x0000000f36107836 */ /* 0x000fc60000000000 */
[----:B------:R-:W-:Y:S02]  /*05c0*/  IABS R10, R15 ;  /* 0x0000000f000a7213 */ /* 0x000fe40000000000 */
[----:B------:R-:W-:-:S03]  /*05d0*/  LOP3.LUT R15, R15, R8, RZ, 0x3c, !PT ;  /* 0x000000080f0f7212 */ /* 0x000fc600078e3cff */
[----:B------:R-:W-:Y:S02]  /*05e0*/  IMAD.MOV.U32 R13, RZ, RZ, R10 ;  /* 0x000000ffff0d7224 */ /* 0x000fe400078e000a */
[----:B------:R-:W-:Y:S01]  /*05f0*/  IMAD R10, R2, R17, R12 ;  /* 0x00000011020a7224 */ /* 0x000fe200078e020c */
[----:B------:R-:W-:Y:S01]  /*0600*/  MOV R12, 0x400 ;  /* 0x00000400000c7802 */ /* 0x000fe20000000f00 */
[----:B------:R-:W-:-:S03]  /*0610*/  IMAD.HI.U32 R14, R50, R13, RZ ;  /* 0x0000000d320e7227 */ /* 0x000fc600078e00ff */
[----:B------:R-:W-:Y:S02]  /*0620*/  ISETP.GT.U32.AND P4, PT, R19, R10, PT ;  /* 0x0000000a1300720c */ /* 0x000fe40003f84070 */
[----:B------:R-:W-:-:S05]  /*0630*/  IADD3 R17, PT, PT, -R14, RZ, RZ ;  /* 0x000000ff0e117210 */ /* 0x000fca0007ffe1ff */
[----:B------:R-:W-:Y:S01]  /*0640*/  IMAD R17, R0, R17, R13 ;  /* 0x0000001100117224 */ /* 0x000fe200078e020d */
[----:B-1----:R-:W-:-:S04]  /*0650*/  LEA R13, R9, R12, 0x18 ;  /* 0x0000000c090d7211 */ /* 0x002fc800078ec0ff */
[----:B------:R-:W-:Y:S01]  /*0660*/  ISETP.GT.U32.AND P0, PT, R0, R17, PT ;  /* 0x000000110000720c */ /* 0x000fe20003f04070 */
[----:B------:R-:W-:Y:S01]  /*0670*/  @!P4 IMAD.IADD R10, R10, 0x1, -R19 ;  /* 0x000000010a0ac824 */ /* 0x000fe200078e0a13 */
[----:B------:R-:W-:-:S04]  /*0680*/  @!P4 IADD3 R2, PT, PT, R2, 0x1, RZ ;  /* 0x000000010202c810 */ /* 0x000fc80007ffe0ff */
[----:B------:R-:W-:Y:S02]  /*0690*/  ISETP.GE.U32.AND P3, PT, R10, R19, PT ;  /* 0x000000130a00720c */ /* 0x000fe40003f66070 */
[----:B------:R-:W-:-:S04]  /*06a0*/  LOP3.LUT R10, R42, R11, RZ, 0x3c, !PT ;  /* 0x0000000b2a0a7212 */ /* 0x000fc800078e3cff */
[----:B------:R-:W-:Y:S01]  /*06b0*/  ISETP.GE.AND P2, PT, R10, RZ, PT ;  /* 0x000000ff0a00720c */ /* 0x000fe20003f46270 */
[----:B------:R-:W-:Y:S01]  /*06c0*/  @!P0 IMAD.IADD R17, R17, 0x1, -R0 ;  /* 0x0000000111118824 */ /* 0x000fe200078e0a00 */
[----:B------:R-:W-:Y:S02]  /*06d0*/  LOP3.LUT R10, R43, 0x1, RZ, 0xc0, !PT ;  /* 0x000000012b0a7812 */ /* 0x000fe400078ec0ff */
[----:B------:R-:W-:Y:S02]  /*06e0*/  @!P0 IADD3 R14, PT, PT, R14, 0x1, RZ ;  /* 0x000000010e0e8810 */ /* 0x000fe40007ffe0ff */
[----:B------:R-:W-:Y:S01]  /*06f0*/  ISETP.GE.U32.AND P4, PT, R17, R0, PT ;  /* 0x000000001100720c */ /* 0x000fe20003f86070 */
[----:B------:R-:W-:Y:S01]  /*0700*/  IMAD R13, R10, 0xf0, R13 ;  /* 0x000000f00a0d7824 */ /* 0x000fe200078e020d */
[----:B------:R-:W-:Y:S02]  /*0710*/  @P3 IADD3 R2, PT, PT, R2, 0x1, RZ ;  /* 0x0000000102023810 */ /* 0x000fe40007ffe0ff */
[----:B------:R-:W-:-:S02]  /*0720*/  ISETP.GE.AND P3, PT, R18, RZ, PT ;  /* 0x000000ff1200720c */ /* 0x000fc40003f66270 */
[----:B------:R-:W-:Y:S02]  /*0730*/  SHF.R.S32.HI R17, RZ, 0x1f, R16 ;  /* 0x0000001fff117819 */ /* 0x000fe40000011410 */
[----:B------:R-:W-:Y:S02]  /*0740*/  SHF.R.U32.HI R10, RZ, 0x1, R43 ;  /* 0x00000001ff0a7819 */ /* 0x000fe4000001162b */
[----:B------:R-:W-:Y:S02]  /*0750*/  LEA.HI R17, R17, R16, RZ, 0x4 ;  /* 0x0000001011117211 */ /* 0x000fe400078f20ff */
[----:B------:R-:W-:Y:S01]  /*0760*/  @!P2 IADD3 R2, PT, PT, -R2, RZ, RZ ;  /* 0x000000ff0202a210 */ /* 0x000fe20007ffe1ff */
[----:B------:R-:W-:Y:S01]  /*0770*/  @!P1 IMAD R13, R10, 0x8, R13 ;  /* 0x000000080a0d9824 */ /* 0x000fe200078e020d */
[----:B------:R-:W-:Y:S01]  /*0780*/  @!P5 LOP3.LUT R2, RZ, R11, RZ, 0x33, !PT ;  /* 0x0000000bff02d212 */ /* 0x000fe200078e33ff */
[----:B------:R-:W-:Y:S01]  /*0790*/  @P4 VIADD R14, R14, 0x1 ;  /* 0x000000010e0e4836 */ /* 0x000fe20000000000 */
[----:B------:R-:W-:Y:S01]  /*07a0*/  ISETP.GE.AND P2, PT, R15, RZ, PT ;  /* 0x000000ff0f00720c */ /* 0x000fe20003f46270 */
[----:B------:R-:W-:Y:S01]  /*07b0*/  @P3 IMAD R49, R7, UR5, R42 ;  /* 0x0000000507313c24 */ /* 0x000fe2000f8e022a */
[----:B------:R-:W-:Y:S01]  /*07c0*/  SHF.R.S32.HI R7, RZ, 0x4, R17 ;  /* 0x00000004ff077819 */ /* 0x000fe20000011411 */
[----:B---3--:R1:W-:Y:S01]  /*07d0*/  @!P1 STS.64 [R13], R4 ;  /* 0x000000040d009388 */ /* 0x0083e20000000a00 */
[----:B------:R-:W-:Y:S02]  /*07e0*/  BAR.SYNC.DEFER_BLOCKING 0x0 ;  /* 0x0000000000007b1d */ /* 0x000fe40000010000 */
[----:B------:R-:W-:Y:S01]  /*07f0*/  ISETP.GE.AND P1, PT, R53, R7, PT ;  /* 0x000000073500720c */ /* 0x000fe20003f26270 */
[----:B------:R-:W-:Y:S01]  /*0800*/  @!P3 IMAD R11, R3, UR5, R2 ;  /* 0x00000005030bbc24 */ /* 0x000fe2000f8e0202 */
[----:B------:R-:W-:Y:S01]  /*0810*/  ISETP.NE.AND P0, PT, R8, RZ, PT ;  /* 0x000000ff0800720c */ /* 0x000fe20003f05270 */
[----:B------:R-:W-:Y:S01]  /*0820*/  @P3 IMAD R49, R49, R18, 0x1 ;  /* 0x0000000131313424 */ /* 0x000fe200078e0212 */
[----:B------:R-:W-:Y:S01]  /*0830*/  MOV R3, R14 ;  /* 0x0000000e00037202 */ /* 0x000fe20000000f00 */
[----:B------:R-:W-:-:S03]  /*0840*/  @!P3 IMAD.MOV R11, RZ, RZ, -R11 ;  /* 0x000000ffff0bb224 */ /* 0x000fc600078e0a0b */
[----:B------:R-:W-:Y:S01]  /*0850*/  @!P2 IADD3 R3, PT, PT, -R3, RZ, RZ ;  /* 0x000000ff0303a210 */ /* 0x000fe20007ffe1ff */
[----:B------:R-:W-:Y:S02]  /*0860*/  @!P3 IMAD R49, R18, R11, 0x1 ;  /* 0x000000011231b424 */ /* 0x000fe400078e020b */
[----:B0-----:R-:W-:-:S04]  /*0870*/  IMAD R11, R6, UR4, RZ ;  /* 0x00000004060b7c24 */ /* 0x001fc8000f8e02ff */
[----:B------:R-:W-:Y:S01]  /*0880*/  @!P0 LOP3.LUT R3, RZ, R8, RZ, 0x33, !PT ;  /* 0x00000008ff038212 */ /* 0x000fe200078e33ff */
[----:B-1----:R-:W-:Y:S06]  /*0890*/  @P1 BRA `(.L_x_24424) ;  /* 0x0000000c00781947 */ /* 0x002fec0003800000 */
[----:B------:R-:W0:Y:S01]  /*08a0*/  LDCU.64 UR4, c[0x0][0x3a8] ;  /* 0x00007500ff0477ac */ /* 0x000e220008000a00 */
[----:B------:R-:W-:Y:S01]  /*08b0*/  SHF.R.U32.HI R4, RZ, 0x3, R43 ;  /* 0x00000003ff047819 */ /* 0x000fe2000001162b */
[----:B------:R-:W-:Y:S01]  /*08c0*/  IMAD.SHL.U32 R0, R10, 0x4, RZ ;  /* 0x000000040a007824 */ /* 0x000fe200078e00ff */
[----:B------:R-:W-:Y:S01]  /*08d0*/  IADD3 R12, PT, PT, R12, 0x200, RZ ;  /* 0x000002000c0c7810 */ /* 0x000fe20007ffe0ff */
[----:B------:R-:W-:Y:S01]  /*08e0*/  IMAD.MOV.U32 R5, RZ, RZ, RZ ;  /* 0x000000ffff057224 */ /* 0x000fe200078e00ff */
[----:B------:R-:W-:Y:S01]  /*08f0*/  LOP3.LUT R4, R4, 0x7c, RZ, 0xc0, !PT ;  /* 0x0000007c04047812 */ /* 0x000fe200078ec0ff */
[----:B------:R-:W-:Y:S01]  /*0900*/  IMAD.MOV.U32 R48, RZ, RZ, -0x800001 ;  /* 0xff7fffffff307424 */ /* 0x000fe200078e00ff */
[----:B------:R-:W-:Y:S02]  /*0910*/  LOP3.LUT R0, R0, 0x3c, RZ, 0xc0, !PT ;  /* 0x0000003c00007812 */ /* 0x000fe400078ec0ff */
[----:B------:R-:W-:Y:S01]  /*0920*/  LEA R9, R9, R12, 0x18 ;  /* 0x0000000c09097211 */ /* 0x000fe200078ec0ff */
[----:B------:R-:W-:Y:S01]  /*0930*/  IMAD.WIDE R4, R11, 0x4, R4 ;  /* 0x000000040b047825 */ /* 0x000fe200078e0204 */
[----:B------:R-:W-:-:S03]  /*0940*/  SHF.L.U32 R11, R53, 0x4, RZ ;  /* 0x00000004350b7819 */ /* 0x000fc600000006ff */
[----:B------:R-:W-:Y:S01]  /*0950*/  IMAD R0, R53, 0x40, R0 ;  /* 0x0000004035007824 */ /* 0x000fe200078e0200 */
[C---:B------:R-:W-:Y:S02]  /*0960*/  LOP3.LUT R45, R11.reuse, 0xf, R10, 0xf8, !PT ;  /* 0x0000000f0b2d7812 */ /* 0x040fe400078ef80a */
[----:B------:R-:W-:Y:S02]  /*0970*/  IADD3 R44, PT, PT, R11, 0x1, RZ ;  /* 0x000000010b2c7810 */ /* 0x000fe40007ffe0ff */
[----:B0-----:R-:W-:Y:S01]  /*0980*/  IADD3 R4, P0, PT, R4, UR4, RZ ;  /* 0x0000000404047c10 */ /* 0x001fe2000ff1e0ff */
[----:B------:R-:W-:Y:S01]  /*0990*/  IMAD.IADD R46, R45, 0x1, -R54 ;  /* 0x000000012d2e7824 */ /* 0x000fe200078e0a36 */
[----:B------:R-:W-:Y:S02]  /*09a0*/  IADD3 R47, PT, PT, R0, R9, RZ ;  /* 0x00000009002f7210 */ /* 0x000fe40007ffe0ff */
[----:B------:R-:W-:Y:S02]  /*09b0*/  IADD3.X R5, PT, PT, R5, UR5, RZ, P0, !PT ;  /* 0x0000000505057c10 */ /* 0x000fe400087fe4ff */
[----:B------:R-:W-:-:S07]  /*09c0*/  IADD3 R45, PT, PT, R45, 0x1, RZ ;  /* 0x000000012d2d7810 */ /* 0x000fce0007ffe0ff */
.L_x_24429:
        /* <DEDUP_REMOVED lines=33> */
[----:B------:R-:W-:Y:S02]  /*0be0*/  MOV R9, R12 ;  /* 0x0000000c00097202 */ /* 0x000fe40000000f00 */
[----:B------:R-:W-:-:S03]  /*0bf0*/  IADD3 R6, PT, PT, R3, -UR8, RZ ;  /* 0x8000000803067c10 */ /* 0x000fc6000fffe0ff */
        /* <DEDUP_REMOVED lines=12> */
[----:B------:R-:W-:-:S04]  /*0cc0*/  LOP3.LUT R6, R43, 0x1, RZ, 0xc0, !PT ;  /* 0x000000012b067812 */ /* 0x000fc800078ec0ff */
[----:B------:R-:W-:-:S13]  /*0cd0*/  ISETP.NE.U32.AND P0, PT, R6, 0x1, PT ;  /* 0x000000010600780c */ /* 0x000fda0003f05070 */
[----:B------:R-:W-:Y:S05]  /*0ce0*/  @!P0 BRA `(.L_x_24427) ;  /* 0x00000008003c8947 */ /* 0x000fea0003800000 */
[----:B------:R-:W-:-:S05]  /*0cf0*/  MOV R6, 0xff7fffff ;  /* 0xff7fffff00067802 */ /* 0x000fca0000000f00 */
[----:B------:R0:W-:Y:S01]  /*0d00*/  STS [R47], R6 ;  /* 0x000000062f007388 */ /* 0x0001e20000000800 */
[----:B------:R-:W-:Y:S05]  /*0d10*/  BRA `(.L_x_24427) ;  /* 0x0000000800307947 */ /* 0x000fea0003800000 */
.L_x_24426:
[----:B------:R-:W2:Y:S01]  /*0d20*/  LDG.E.CONSTANT R11, desc[UR6][R4.64] ;  /* 0x00000006040b7981 */ /* 0x000ea2000c1e9900 */
[----:B------:R-:W-:Y:S01]  /*0d30*/  SHF.L.U32 R10, R43, 0x1, RZ ;  /* 0x000000012b0a7819 */ /* 0x000fe200000006ff */
[----:B------:R-:W-:-:S03]  /*0d40*/  IMAD R6, R2, UR9, RZ ;  /* 0x0000000902067c24 */ /* 0x000fc6000f8e02ff */
[----:B------:R-:W-:-:S04]  /*0d50*/  LOP3.LUT R9, R10, 0x3c, RZ, 0xc0, !PT ;  /* 0x0000003c0a097812 */ /* 0x000fc800078ec0ff */
[----:B------:R-:W-:-:S04]  /*0d60*/  IADD3 R8, P0, PT, R6, R9, RZ ;  /* 0x0000000906087210 */ /* 0x000fc80007f1e0ff */
[----:B------:R-:W-:Y:S02]  /*0d70*/  LEA.HI.X.SX32 R9, R6, RZ, 0x1, P0 ;  /* 0x000000ff06097211 */ /* 0x000fe400000f0eff */
[----:B------:R-:W-:Y:S01]  /*0d80*/  MOV R6, 0x400 ;  /* 0x0000040000067802 */ /* 0x000fe20000000f00 */
[----:B--2---:R-:W-:Y:S01]  /*0d90*/  IMAD.WIDE R8, R11, UR10, R8 ;  /* 0x0000000a0b087c25 */ /* 0x004fe2000f8e0208 */
[----:B------:R-:W-:-:S04]  /*0da0*/  LOP3.LUT R11, R10, 0x2, RZ, 0xc0, !PT ;  /* 0x000000020a0b7812 */ /* 0x000fc800078ec0ff */
[----:B------:R-:W-:-:S05]  /*0db0*/  IADD3 R11, P0, PT, R8, R11, RZ ;  /* 0x0000000b080b7210 */ /* 0x000fca0007f1e0ff */
        /* <DEDUP_REMOVED lines=15> */
[----:B------:R-:W4:Y:S01]  /*0eb0*/  LDG.E.64.CONSTANT R38, desc[UR6][R56.64+0x1400] ;  /* 0x0014000638267981 */ /* 0x000f22000c1e9b00 */
[----:B0-----:R-:W-:-:S02]  /*0ec0*/  LEA R9, R9, R6, 0x18 ;  /* 0x0000000609097211 */ /* 0x001fc400078ec0ff */
[----:B------:R-:W-:-:S05]  /*0ed0*/  LOP3.LUT R6, R43, 0x1, RZ, 0xc0, !PT ;  /* 0x000000012b067812 */ /* 0x000fca00078ec0ff */
[----:B------:R-:W-:-:S05]  /*0ee0*/  IMAD R55, R6, 0xf0, R9 ;  /* 0x000000f006377824 */ /* 0x000fca00078e0209 */
[----:B------:R-:W2:Y:S04]  /*0ef0*/  LDS.128 R12, [R55] ;  /* 0x00000000370c7984 */ /* 0x000ea80000000c00 */
[----:B------:R-:W4:Y:S01]  /*0f00*/  LDS.128 R8, [R55+0x10] ;  /* 0x0000100037087984 */ /* 0x000f220000000c00 */
[----:B--2---:R-:W-:Y:S01]  /*0f10*/  FMUL.FTZ R35, R28, R14 ;  /* 0x0000000e1c237220 */ /* 0x004fe20000410000 */
[----:B------:R-:W-:-:S03]  /*0f20*/  FMUL.FTZ R14, R29, R15 ;  /* 0x0000000f1d0e7220 */ /* 0x000fc60000410000 */
[----:B---3--:R-:W-:Y:S02]  /*0f30*/  FFMA.FTZ R15, R30, R12, R35 ;  /* 0x0000000c1e0f7223 */ /* 0x008fe40000010023 */
[----:B------:R-:W2:Y:S01]  /*0f40*/  LDG.E.64.CONSTANT R34, desc[UR6][R56.64+0xa00] ;  /* 0x000a000638227981 */ /* 0x000ea2000c1e9b00 */
[----:B------:R-:W-:Y:S01]  /*0f50*/  FFMA.FTZ R28, R31, R13, R14 ;  /* 0x0000000d1f1c7223 */ /* 0x000fe2000001000e */
[----:B----4-:R-:W-:Y:S02]  /*0f60*/  FFMA.FTZ R29, R26, R8, R15 ;  /* 0x000000081a1d7223 */ /* 0x010fe4000001000f */
[----:B------:R-:W0:Y:S01]  /*0f70*/  LDS.128 R12, [R55+0x20] ;  /* 0x00002000370c7984 */ /* 0x000e220000000c00 */
[----:B------:R-:W-:-:S03]  /*0f80*/  FFMA.FTZ R28, R27, R9, R28 ;  /* 0x000000091b1c7223 */ /* 0x000fc6000001001c */
[----:B------:R-:W3:Y:S01]  /*0f90*/  LDG.E.64.CONSTANT R26, desc[UR6][R56.64+0xb00] ;  /* 0x000b0006381a7981 */ /* 0x000ee2000c1e9b00 */
[----:B------:R-:W-:Y:S01]  /*0fa0*/  FFMA.FTZ R29, R16, R10, R29 ;  /* 0x0000000a101d7223 */ /* 0x000fe2000001001d */
[----:B------:R-:W-:Y:S02]  /*0fb0*/  FFMA.FTZ R28, R17, R11, R28 ;  /* 0x0000000b111c7223 */ /* 0x000fe4000001001c */
[----:B------:R-:W1:Y:S04]  /*0fc0*/  LDS.128 R8, [R55+0x30] ;  /* 0x0000300037087984 */ /* 0x000e680000000c00 */
[----:B------:R-:W4:Y:S04]  /*0fd0*/  LDG.E.64.CONSTANT R16, desc[UR6][R56.64+0xc00] ;  /* 0x000c000638107981 */ /* 0x000f28000c1e9b00 */
[----:B------:R-:W4:Y:S01]  /*0fe0*/  LDG.E.64.CONSTANT R30, desc[UR6][R56.64+0xf00] ;  /* 0x000f0006381e7981 */ /* 0x000f22000c1e9b00 */
[----:B0-----:R-:W-:Y:S01]  /*0ff0*/  FFMA.FTZ R29, R18, R12, R29 ;  /* 0x0000000c121d7223 */ /* 0x001fe2000001001d */
[----:B------:R-:W-:-:S02]  /*1000*/  FFMA.FTZ R28, R19, R13, R28 ;  /* 0x0000000d131c7223 */ /* 0x000fc4000001001c */
[----:B------:R-:W4:Y:S01]  /*1010*/  LDG.E.64.CONSTANT R18, desc[UR6][R56.64+0xd00] ;  /* 0x000d000638127981 */ /* 0x000f22000c1e9b00 */
[----:B------:R-:W-:Y:S01]  /*1020*/  FFMA.FTZ R29, R24, R14, R29 ;  /* 0x0000000e181d7223 */ /* 0x000fe2000001001d */
[----:B------:R-:W-:Y:S02]  /*1030*/  FFMA.FTZ R28, R25, R15, R28 ;  /* 0x0000000f191c7223 */ /* 0x000fe4000001001c */
        /* <DEDUP_REMOVED lines=8> */
[----:B------:R-:W0:Y:S02]  /*10c0*/  LDS.128 R12, [R55+0x40] ;  /* 0x00004000370c7984 */ /* 0x000e240000000c00 */
[----:B0-----:R-:W-:Y:S01]  /*10d0*/  FFMA.FTZ R9, R36, R12, R9 ;  /* 0x0000000c24097223 */ /* 0x001fe20000010009 */
[----:B------:R-:W-:Y:S02]  /*10e0*/  FFMA.FTZ R12, R37, R13, R8 ;  /* 0x0000000d250c7223 */ /* 0x000fe40000010008 */
[----:B------:R-:W4:Y:S01]  /*10f0*/  LDG.E.64.CONSTANT R36, desc[UR6][R56.64+0x1d00] ;  /* 0x001d000638247981 */ /* 0x000f22000c1e9b00 */
[----:B------:R-:W-:-:S03]  /*1100*/  FFMA.FTZ R13, R32, R14, R9 ;  /* 0x0000000e200d7223 */ /* 0x000fc60000010009 */
[----:B------:R-:W2:Y:S01]  /*1110*/  LDS.128 R8, [R55+0x50] ;  /* 0x0000500037087984 */ /* 0x000ea20000000c00 */
[----:B------:R-:W-:Y:S01]  /*1120*/  FFMA.FTZ R12, R33, R15, R12 ;  /* 0x0000000f210c7223 */ /* 0x000fe2000001000c */
[----:B--2---:R-:W-:-:S03]  /*1130*/  FFMA.FTZ R33, R34, R8, R13 ;  /* 0x0000000822217223 */ /* 0x004fc6000001000d */
[----:B------:R-:W-:Y:S02]  /*1140*/  FFMA.FTZ R8, R35, R9, R12 ;  /* 0x0000000923087223 */ /* 0x000fe4000001000c */
[----:B------:R-:W4:Y:S04]  /*1150*/  LDS.128 R12, [R55+0x60] ;  /* 0x00006000370c7984 */ /* 0x000f280000000c00 */
[----:B------:R-:W2:Y:S01]  /*1160*/  LDG.E.64.CONSTANT R34, desc[UR6][R56.64+0x1c00] ;  /* 0x001c000638227981 */ /* 0x000ea2000c1e9b00 */
[----:B---3--:R-:W-:Y:S01]  /*1170*/  FFMA.FTZ R33, R26, R10, R33 ;  /* 0x0000000a1a217223 */ /* 0x008fe20000010021 */
[----:B------:R-:W-:Y:S02]  /*1180*/  FFMA.FTZ R26, R27, R11, R8 ;  /* 0x0000000b1b1a7223 */ /* 0x000fe40000010008 */
[----:B------:R-:W0:Y:S01]  /*1190*/  LDS.128 R8, [R55+0x70] ;  /* 0x0000700037087984 */ /* 0x000e220000000c00 */
[----:B----4-:R-:W-:Y:S01]  /*11a0*/  FFMA.FTZ R33, R16, R12, R33 ;  /* 0x0000000c10217223 */ /* 0x010fe20000010021 */
[----:B------:R-:W-:-:S03]  /*11b0*/  FFMA.FTZ R26, R17, R13, R26 ;  /* 0x0000000d111a7223 */ /* 0x000fc6000001001a */
[----:B------:R-:W-:Y:S01]  /*11c0*/  FFMA.FTZ R33, R18, R14, R33 ;  /* 0x0000000e12217223 */ /* 0x000fe20000010021 */
[----:B------:R-:W-:Y:S02]  /*11d0*/  FFMA.FTZ R12, R19, R15, R26 ;  /* 0x0000000f130c7223 */ /* 0x000fe4000001001a */
[----:B------:R-:W1:Y:S04]  /*11e0*/  LDS.128 R16, [R55+0x80] ;  /* 0x0000800037107984 */ /* 0x000e680000000c00 */
[----:B------:R-:W3:Y:S01]  /*11f0*/  LDG.E.64.CONSTANT R26, desc[UR6][R56.64+0x1500] ;  /* 0x00150006381a7981 */ /* 0x000ee2000c1e9b00 */
[----:B0-----:R-:W-:Y:S01]  /*1200*/  FFMA.FTZ R33, R24, R8, R33 ;  /* 0x0000000818217223 */ /* 0x001fe20000010021 */
[----:B------:R-:W-:Y:S02]  /*1210*/  FFMA.FTZ R8, R25, R9, R12 ;  /* 0x0000000919087223 */ /* 0x000fe4000001000c */
[----:B------:R-:W0:Y:S04]  /*1220*/  LDS.128 R12, [R55+0x90] ;  /* 0x00009000370c7984 */ /* 0x000e280000000c00 */
[----:B------:R-:W4:Y:S01]  /*1230*/  LDG.E.64.CONSTANT R24, desc[UR6][R56.64+0x1600] ;  /* 0x0016000638187981 */ /* 0x000f22000c1e9b00 */
[----:B------:R-:W-:Y:S01]  /*1240*/  FFMA.FTZ R33, R30, R10, R33 ;  /* 0x0000000a1e217223 */ /* 0x000fe20000010021 */
[----:B------:R-:W-:-:S02]  /*1250*/  FFMA.FTZ R8, R31, R11, R8 ;  /* 0x0000000b1f087223 */ /* 0x000fc40000010008 */
[----:B------:R-:W2:Y:S04]  /*1260*/  LDG.E.64.CONSTANT R10, desc[UR6][R56.64+0x1700] ;  /* 0x00170006380a7981 */ /* 0x000ea8000c1e9b00 */
[----:B------:R-:W2:Y:S01]  /*1270*/  LDG.E.64.CONSTANT R30, desc[UR6][R56.64+0x1a00] ;  /* 0x001a0006381e7981 */ /* 0x000ea2000c1e9b00 */
[----:B-1----:R-:W-:Y:S01]  /*1280*/  FFMA.FTZ R33, R28, R16, R33 ;  /* 0x000000101c217223 */ /* 0x002fe20000010021 */
[----:B------:R-:W-:Y:S02]  /*1290*/  FFMA.FTZ R16, R29, R17, R8 ;  /* 0x000000111d107223 */ /* 0x000fe40000010008 */
[----:B------:R-:W2:Y:S01]  /*12a0*/  LDG.E.64.CONSTANT R28, desc[UR6][R56.64+0x1800] ;  /* 0x00180006381c7981 */ /* 0x000ea2000c1e9b00 */
[----:B------:R-:W-:-:S03]  /*12b0*/  FFMA.FTZ R33, R22, R18, R33 ;  /* 0x0000001216217223 */ /* 0x000fc60000010021 */
[----:B------:R-:W2:Y:S01]  /*12c0*/  LDG.E.64.CONSTANT R8, desc[UR6][R56.64+0x1900] ;  /* 0x0019000638087981 */ /* 0x000ea2000c1e9b00 */
[----:B0-----:R-:W-:-:S03]  /*12d0*/  FFMA.FTZ R17, R20, R12, R33 ;  /* 0x0000000c14117223 */ /* 0x001fc60000010021 */
[----:B------:R-:W2:Y:S01]  /*12e0*/  LDG.E.64.CONSTANT R32, desc[UR6][R56.64+0x1b00] ;  /* 0x001b000638207981 */ /* 0x000ea2000c1e9b00 */
[----:B------:R-:W-:-:S04]  /*12f0*/  FFMA.FTZ R16, R23, R19, R16 ;  /* 0x0000001317107223 */ /* 0x000fc80000010010 */
[----:B------:R-:W-:Y:S02]  /*1300*/  FFMA.FTZ R16, R21, R13, R16 ;  /* 0x0000000d15107223 */ /* 0x000fe40000010010 */
[----:B------:R-:W0:Y:S01]  /*1310*/  LDS.128 R20, [R55+0xa0] ;  /* 0x0000a00037147984 */ /* 0x000e220000000c00 */
[----:B------:R-:W-:Y:S01]  /*1320*/  FFMA.FTZ R17, R40, R14, R17 ;  /* 0x0000000e28117223 */ /* 0x000fe20000010011 */
[----:B------:R-:W-:Y:S02]  /*1330*/  FFMA.FTZ R16, R41, R15, R16 ;  /* 0x0000000f29107223 */ /* 0x000fe40000010010 */
[----:B------:R-:W4:Y:S01]  /*1340*/  LDS.128 R12, [R55+0xb0] ;  /* 0x0000b000370c7984 */ /* 0x000f220000000c00 */
[----:B0-----:R-:W-:Y:S01]  /*1350*/  FFMA.FTZ R17, R38, R20, R17 ;  /* 0x0000001426117223 */ /* 0x001fe20000010011 */
[----:B------:R-:W-:Y:S01]  /*1360*/  FFMA.FTZ R20, R39, R21, R16 ;  /* 0x0000001527147223 */ /* 0x000fe20000010010 */
[----:B------:R-:W-:Y:S01]  /*1370*/  UMOV UR4, 0xffffffff ;  /* 0xffffffff00047882 */ /* 0x000fe20000000000 */
[----:B------:R-:W-:-:S02]  /*1380*/  ISETP.NE.U32.AND P1, PT, R6, 0x1, PT ;  /* 0x000000010600780c */ /* 0x000fc40003f25070 */
[----:B-----5:R-:W-:Y:S01]  /*1390*/  FSETP.NEU.FTZ.AND P0, PT, R52, RZ, PT ;  /* 0x000000ff3400720b */ /* 0x020fe20003f1d000 */
[----:B---3--:R-:W-:Y:S02]  /*13a0*/  FFMA.FTZ R39, R26, R22, R17 ;  /* 0x000000161a277223 */ /* 0x008fe40000010011 */
[----:B------:R-:W0:Y:S01]  /*13b0*/  LDS.128 R16, [R55+0xc0] ;  /* 0x0000c00037107984 */ /* 0x000e220000000c00 */
[----:B------:R-:W-:-:S03]  /*13c0*/  FFMA.FTZ R26, R27, R23, R20 ;  /* 0x000000171b1a7223 */ /* 0x000fc60000010014 */
[----:B------:R-:W1:Y:S01]  /*13d0*/  LDS.128 R20, [R55+0xd0] ;  /* 0x0000d00037147984 */ /* 0x000e620000000c00 */
[----:B----4-:R-:W-:Y:S01]  /*13e0*/  FFMA.FTZ R39, R24, R12, R39 ;  /* 0x0000000c18277223 */ /* 0x010fe20000010027 */
[----:B------:R-:W-:Y:S02]  /*13f0*/  FFMA.FTZ R12, R25, R13, R26 ;  /* 0x0000000d190c7223 */ /* 0x000fe4000001001a */
[----:B------:R-:W3:Y:S01]  /*1400*/  LDS.128 R24, [R55+0xe0] ;  /* 0x0000e00037187984 */ /* 0x000ee20000000c00 */
[----:B--2---:R-:W-:Y:S01]  /*1410*/  FFMA.FTZ R39, R10, R14, R39 ;  /* 0x0000000e0a277223 */ /* 0x004fe20000010027 */
[----:B------:R-:W-:-:S03]  /*1420*/  FFMA.FTZ R12, R11, R15, R12 ;  /* 0x0000000f0b0c7223 */ /* 0x000fc6000001000c */
[----:B0-----:R-:W-:Y:S01]  /*1430*/  FFMA.FTZ R39, R28, R16, R39 ;  /* 0x000000101c277223 */ /* 0x001fe20000010027 */
[----:B------:R-:W-:-:S03]  /*1440*/  FFMA.FTZ R12, R29, R17, R12 ;  /* 0x000000111d0c7223 */ /* 0x000fc6000001000c */
[----:B------:R-:W-:Y:S01]  /*1450*/  FFMA.FTZ R39, R8, R18, R39 ;  /* 0x0000001208277223 */ /* 0x000fe20000010027 */
[----:B------:R-:W-:-:S03]  /*1460*/  FFMA.FTZ R12, R9, R19, R12 ;  /* 0x00000013090c7223 */ /* 0x000fc6000001000c */
[----:B-1----:R-:W-:Y:S01]  /*1470*/  FFMA.FTZ R39, R30, R20, R39 ;  /* 0x000000141e277223 */ /* 0x002fe20000010027 */
[----:B------:R-:W-:-:S03]  /*1480*/  FFMA.FTZ R12, R31, R21, R12 ;  /* 0x000000151f0c7223 */ /* 0x000fc6000001000c */
[----:B------:R-:W-:Y:S01]  /*1490*/  FFMA.FTZ R39, R32, R22, R39 ;  /* 0x0000001620277223 */ /* 0x000fe20000010027 */
[----:B------:R-:W-:-:S03]  /*14a0*/  FFMA.FTZ R12, R33, R23, R12 ;  /* 0x00000017210c7223 */ /* 0x000fc6000001000c */
[----:B---3--:R-:W-:Y:S01]  /*14b0*/  FFMA.FTZ R39, R34, R24, R39 ;  /* 0x0000001822277223 */ /* 0x008fe20000010027 */
[----:B------:R-:W-:-:S03]  /*14c0*/  FFMA.FTZ R12, R35, R25, R12 ;  /* 0x00000019230c7223 */ /* 0x000fc6000001000c */
[----:B------:R-:W-:Y:S01]  /*14d0*/  FFMA.FTZ R26, R36, R26, R39 ;  /* 0x0000001a241a7223 */ /* 0x000fe20000010027 */
[----:B------:R-:W-:-:S04]  /*14e0*/  FFMA.FTZ R27, R37, R27, R12 ;  /* 0x0000001b251b7223 */ /* 0x000fc8000001000c */
[----:B------:R-:W-:Y:S01]  /*14f0*/  FADD.FTZ R26, R26, R27 ;  /* 0x0000001b1a1a7221 */ /* 0x000fe20000010000 */
[----:B------:R-:W-:Y:S06]  /*1500*/  BRA.DIV UR4, `(.L_x_24428) ;  /* 0x0000003e04e87947 */ /* 0x000fec000b800000 */
[----:B------:R0:W1:Y:S02]  /*1510*/  SHFL.BFLY PT, R9, R26, 0x1, 0x1f ;  /* 0x0c201f001a097f89 */ /* 0x00006400000e0000 */
.L_x_24466:
        /* <DEDUP_REMOVED lines=12> */
.L_x_24427:
[----:B------:R-:W-:Y:S05]  /*15e0*/  BSYNC B1 ;  /* 0x0000000000017941 */ /* 0x000fea0003800000 */
.L_x_24425:
        /* <DEDUP_REMOVED lines=9> */
.L_x_24424:
[----:B------:R-:W-:Y:S05]  /*1680*/  BSYNC B0 ;  /* 0x0000000000007941 */ /* 0x000fea0003800000 */
.L_x_24423:
        /* <DEDUP_REMOVED lines=9> */
.L_x_24472:
[----:B------:R-:W2:Y:S01]  /*1720*/  S2R R5, SR_CgaCtaId ;  /* 0x0000000000057919 */ /* 0x000ea20000008800 */
[----:B------:R-:W-:Y:S01]  /*1730*/  MOV R6, 0x400 ;  /* 0x0000040000067802 */ /* 0x000fe20000000f00 */
[----:B------:R-:W-:Y:S05]  /*1740*/  WARPSYNC.ALL ;  /* 0x0000000000007948 */ /* 0x000fea0003800000 */
[----:B------:R-:W-:Y:S01]  /*1750*/  VIADD R10, R6, 0x1e0 ;  /* 0x000001e0060a7836 */ /* 0x000fe20000000000 */
[----:B------:R-:W-:Y:S02]  /*1760*/  LOP3.LUT P0, R50, R43, 0x1f, RZ, 0xc0, !PT ;  /* 0x0000001f2b327812 */ /* 0x000fe4000780c0ff */
[----:B------:R-:W-:-:S02]  /*1770*/  SHF.R.U32.HI R4, RZ, 0x5, R43 ;  /* 0x00000005ff047819 */ /* 0x000fc4000001162b */
        /* <DEDUP_REMOVED lines=16> */
[----:B------:R-:W-:-:S04]  /*1880*/  HFMA2 R12, -RZ, RZ, 0, 0 ;  /* 0x00000000ff0c7431 */ /* 0x000fc800000001ff */
        /* <DEDUP_REMOVED lines=23> */
.L_x_24435:
        /* <DEDUP_REMOVED lines=11> */
.L_x_24434:
[----:B------:R-:W-:Y:S05]  /*1ab0*/  BSYNC.RECONVERGENT B1 ;  /* 0x0000000000017941 */ /* 0x000fea0003800200 */
.L_x_24433:
        /* <DEDUP_REMOVED lines=12> */
.L_x_24438:
        /* <DEDUP_REMOVED lines=100> */
.L_x_24437:
[----:B------:R-:W-:Y:S05]  /*21c0*/  BSYNC.RECONVERGENT B1 ;  /* 0x0000000000017941 */ /* 0x000fea0003800200 */
.L_x_24436:
        /* <DEDUP_REMOVED lines=55> */
.L_x_24440:
[----:B------:R-:W-:Y:S05]  /*2540*/  BSYNC.RECONVERGENT B1 ;  /* 0x0000000000017941 */ /* 0x000fea0003800200 */
.L_x_24439:
        /* <DEDUP_REMOVED lines=26> */
.L_x_24432:
[----:B------:R-:W-:Y:S05]  /*26f0*/  BSYNC.RECONVERGENT B0 ;  /* 0x0000000000007941 */ /* 0x000fea0003800200 */
.L_x_24431:
        /* <DEDUP_REMOVED lines=33> */
[----:B------:R-:W-:Y:S01]  /*2910*/  IMAD.SHL.U32 R9, R11, 0x80, RZ ;  /* 0x000000800b097824 */ /* 0x000fe200078e00ff */
[----:B------:R-:W-:Y:S02]  /*2920*/  LEA R14, R5, R12, 0x18 ;  /* 0x0000000c050e7211 */ /* 0x000fe400078ec0ff */
[----:B------:R-:W-:Y:S02]  /*2930*/  LOP3.LUT R11, R11, 0x3, RZ, 0xc0, !PT ;  /* 0x000000030b0b7812 */ /* 0x000fe400078ec0ff */
[----:B------:R-:W-:Y:S02]  /*2940*/  LOP3.LUT R12, R9, 0x180, RZ, 0xc0, !PT ;  /* 0x00000180090c7812 */ /* 0x000fe400078ec0ff */
[----:B------:R-:W-:Y:S02]  /*2950*/  IADD3 R13, PT, PT, -R11, RZ, RZ ;  /* 0x000000ff0b0d7210 */ /* 0x000fe40007ffe1ff */
[----:B------:R-:W-:Y:S01]  /*2960*/  LEA R9, R43, R14, 0x2 ;  /* 0x0000000e2b097211 */ /* 0x000fe200078e10ff */
[----:B------:R-:W-:-:S07]  /*2970*/  IMAD.IADD R11, R12, 0x1, R43 ;  /* 0x000000010c0b7824 */ /* 0x000fce00078e022b */
.L_x_24445:
[----:B------:R-:W0:Y:S01]  /*2980*/  LDS R15, [R9] ;  /* 0x00000000090f7984 */ /* 0x000e220000000800 */
[----:B------:R-:W-:-:S04]  /*2990*/  IADD3 R13, PT, PT, R13, 0x1, RZ ;  /* 0x000000010d0d7810 */ /* 0x000fc80007ffe0ff */
[----:B------:R-:W-:Y:S01]  /*29a0*/  ISETP.NE.AND P0, PT, R13, RZ, PT ;  /* 0x000000ff0d00720c */ /* 0x000fe20003f05270 */
[----:B0-----:R-:W-:-:S05]  /*29b0*/  FMUL.FTZ R12, R15, R8 ;  /* 0x000000080f0c7220 */ /* 0x001fca0000410000 */
[----:B------:R0:W-:Y:S02]  /*29c0*/  STS [R9], R12 ;  /* 0x0000000c09007388 */ /* 0x0001e40000000800 */
[----:B0-----:R-:W-:-:S05]  /*29d0*/  IADD3 R9, PT, PT, R9, 0x200, RZ ;  /* 0x0000020009097810 */ /* 0x001fca0007ffe0ff */
[----:B------:R-:W-:Y:S05]  /*29e0*/  @P0 BRA `(.L_x_24445) ;  /* 0xfffffffc00e40947 */ /* 0x000fea000383ffff */
.L_x_24444:
[----:B------:R-:W-:Y:S05]  /*29f0*/  BSYNC.RECONVERGENT B1 ;  /* 0x0000000000017941 */ /* 0x000fea0003800200 */
.L_x_24443:
        /* <DEDUP_REMOVED lines=12> */
.L_x_24448:
        /* <DEDUP_REMOVED lines=52> */
.L_x_24447:
[----:B------:R-:W-:Y:S05]  /*2e00*/  BSYNC.RECONVERGENT B1 ;  /* 0x0000000000017941 */ /* 0x000fea0003800200 */
.L_x_24446:
        /* <DEDUP_REMOVED lines=31> */
.L_x_24450:
[----:B------:R-:W-:Y:S05]  /*3000*/  BSYNC.RECONVERGENT B1 ;  /* 0x0000000000017941 */ /* 0x000fea0003800200 */
.L_x_24449:
        /* <DEDUP_REMOVED lines=14> */
.L_x_24442:
[----:B------:R-:W-:Y:S05]  /*30f0*/  BSYNC.RECONVERGENT B0 ;  /* 0x0000000000007941 */ /* 0x000fea0003800200 */
.L_x_24441:
        /* <DEDUP_REMOVED lines=15> */
[----:B-1----:R-:W1:Y:S01]  /*31f0*/  I2F.RP R12, R0 ;  /* 0x00000000000c7306 */ /* 0x002e620000209400 */
[----:B------:R-:W2:Y:S01]  /*3200*/  LDC R9, c[0x0][0x3b8] ;  /* 0x0000ee00ff097b82 */ /* 0x000ea20000000800 */
[----:B------:R-:W0:Y:S01]  /*3210*/  LDCU UR10, c[0x0][0x3d0] ;  /* 0x00007a00ff0a77ac */ /* 0x000e220008000800 */
[----:B------:R-:W-:Y:S01]  /*3220*/  SHF.R.U32.HI R8, RZ, 0x3, R43 ;  /* 0x00000003ff087819 */ /* 0x000fe2000001162b */
[----:B------:R-:W-:Y:S01]  /*3230*/  IMAD.SHL.U32 R13, R43, 0x10, RZ ;  /* 0x000000102b0d7824 */ /* 0x000fe200078e00ff */
[----:B------:R-:W-:Y:S01]  /*3240*/  IADD3 R6, PT, PT, R6, 0x200, RZ ;  /* 0x0000020006067810 */ /* 0x000fe20007ffe0ff */
[----:B------:R-:W3:Y:S01]  /*3250*/  LDCU.64 UR12, c[0x0][0x3a8] ;  /* 0x00007500ff0c77ac */ /* 0x000ee20008000a00 */
[----:B------:R-:W-:Y:S02]  /*3260*/  LOP3.LUT R8, R8, 0x7c, RZ, 0xc0, !PT ;  /* 0x0000007c08087812 */ /* 0x000fe400078ec0ff */
[----:B------:R-:W-:Y:S01]  /*3270*/  LOP3.LUT R13, R13, 0x30, RZ, 0xe2, !PT ;  /* 0x000000300d0d7812 */ /* 0x000fe200078ee2ff */
[----:B------:R-:W4:Y:S01]  /*3280*/  LDCU UR9, c[0x0][0x3ec] ;  /* 0x00007d80ff0977ac */ /* 0x000f220008000800 */
[----:B------:R-:W-:-:S02]  /*3290*/  LEA R6, R5, R6, 0x18 ;  /* 0x0000000605067211 */ /* 0x000fc400078ec0ff */
[----:B------:R-:W-:Y:S01]  /*32a0*/  SHF.L.U32 R51, R43, 0x2, RZ ;  /* 0x000000022b337819 */ /* 0x000fe200000006ff */
[----:B-1----:R-:W1:Y:S01]  /*32b0*/  MUFU.RCP R12, R12 ;  /* 0x0000000c000c7308 */ /* 0x002e620000001000 */
[C---:B------:R-:W-:Y:S02]  /*32c0*/  LEA R13, R4.reuse, R13, 0x6 ;  /* 0x0000000d040d7211 */ /* 0x040fe400078e30ff */
[----:B------:R-:W-:Y:S01]  /*32d0*/  LEA R30, R4, 0x1, 0x4 ;  /* 0x00000001041e7811 */ /* 0x000fe200078e20ff */
[----:B0-----:R-:W-:Y:S01]  /*32e0*/  IMAD R56, R2, UR10, RZ ;  /* 0x0000000a02387c24 */ /* 0x001fe2000f8e02ff */
[----:B-----5:R-:W-:Y:S02]  /*32f0*/  LOP3.LUT R52, R51, 0x7c, RZ, 0xc0, !PT ;  /* 0x0000007c33347812 */ /* 0x020fe400078ec0ff */
[----:B------:R-:W-:Y:S01]  /*3300*/  IADD3 R6, PT, PT, R6, R13, RZ ;  /* 0x0000000d06067210 */ /* 0x000fe20007ffe0ff */
[----:B--2---:R-:W-:Y:S01]  /*3310*/  IMAD R15, R9, UR8, RZ ;  /* 0x00000008090f7c24 */ /* 0x004fe2000f8e02ff */
[----:B------:R-:W-:Y:S01]  /*3320*/  IADD3 R31, PT, PT, R4, -R7, RZ ;  /* 0x80000007041f7210 */ /* 0x000fe20007ffe0ff */
[----:B------:R-:W-:Y:S01]  /*3330*/  IMAD.MOV.U32 R9, RZ, RZ, RZ ;  /* 0x000000ffff097224 */ /* 0x000fe200078e00ff */
[----:B------:R-:W-:-:S02]  /*3340*/  MOV R48, RZ ;  /* 0x000000ff00307202 */ /* 0x000fc40000000f00 */
[----:B----4-:R-:W-:Y:S01]  /*3350*/  IADD3 R3, PT, PT, R3, -UR9, RZ ;  /* 0x8000000903037c10 */ /* 0x010fe2000fffe0ff */
[----:B------:R-:W-:Y:S01]  /*3360*/  IMAD.WIDE R8, R15, 0x4, R8 ;  /* 0x000000040f087825 */ /* 0x000fe200078e0208 */
[----:B------:R-:W-:Y:S02]  /*3370*/  LOP3.LUT R51, R30, 0xc, R51, 0xf8, !PT ;  /* 0x0000000c1e337812 */ /* 0x000fe400078ef833 */
[----:B-1----:R-:W-:Y:S02]  /*3380*/  IADD3 R10, PT, PT, R12, 0xffffffe, RZ ;  /* 0x0ffffffe0c0a7810 */ /* 0x002fe40007ffe0ff */
[----:B---3--:R-:W-:Y:S02]  /*3390*/  IADD3 R28, P0, PT, R8, UR12, RZ ;  /* 0x0000000c081c7c10 */ /* 0x008fe4000ff1e0ff */
[----:B------:R0:W1:Y:S01]  /*33a0*/  F2I.FTZ.U32.TRUNC.NTZ R11, R10 ;  /* 0x0000000a000b7305 */ /* 0x000062000021f000 */
[----:B------:R-:W-:Y:S02]  /*33b0*/  SHF.R.S32.HI R57, RZ, 0x1f, R56 ;  /* 0x0000001fff397819 */ /* 0x000fe40000011438 */
[----:B------:R-:W-:Y:S01]  /*33c0*/  IADD3.X R29, PT, PT, R9, UR13, RZ, P0, !PT ;  /* 0x0000000d091d7c10 */ /* 0x000fe200087fe4ff */
[----:B0-----:R-:W-:Y:S01]  /*33d0*/  IMAD.MOV.U32 R10, RZ, RZ, RZ ;  /* 0x000000ffff0a7224 */ /* 0x001fe200078e00ff */
[----:B-1----:R-:W-:-:S05]  /*33e0*/  IADD3 R17, PT, PT, RZ, -R11, RZ ;  /* 0x8000000bff117210 */ /* 0x002fca0007ffe0ff */
[----:B------:R-:W-:-:S04]  /*33f0*/  IMAD R5, R17, R0, RZ ;  /* 0x0000000011057224 */ /* 0x000fc800078e02ff */
[----:B------:R-:W-:-:S04]  /*3400*/  IMAD.HI.U32 R5, R11, R5, R10 ;  /* 0x000000050b057227 */ /* 0x000fc800078e000a */
[----:B------:R-:W-:-:S07]  /*3410*/  VIADD R10, R4, 0x1 ;  /* 0x00000001040a7836 */ /* 0x000fce0000000000 */
.L_x_24455:
[----:B------:R-:W0:Y:S01]  /*3420*/  LDC R14, c[0x0][0x3f0] ;  /* 0x0000fc00ff0e7b82 */ /* 0x000e220000000800 */
[C---:B------:R-:W-:Y:S01]  /*3430*/  VIADD R9, R30.reuse, 0xffffffff ;  /* 0xffffffff1e097836 */ /* 0x040fe20000000000 */
[----:B------:R-:W-:Y:S01]  /*3440*/  BSSY.RECONVERGENT B1, `(.L_x_24453) ;  /* 0x0000128000017945 */ /* 0x000fe20003800200 */
[----:B------:R-:W-:-:S03]  /*3450*/  VIADD R30, R30, 0x40 ;  /* 0x000000401e1e7836 */ /* 0x000fc60000000000 */
        /* <DEDUP_REMOVED lines=19> */
[----:B------:R-:W-:Y:S01]  /*3590*/  IMAD.MOV.U32 R12, RZ, RZ, R11 ;  /* 0x000000ffff0c7224 */ /* 0x000fe200078e000b */
[----:B0-----:R-:W-:-:S04]  /*35a0*/  IADD3 R15, PT, PT, RZ, -R9, RZ ;  /* 0x80000009ff0f7210 */ /* 0x001fc80007ffe0ff */
[----:B------:R-:W-:Y:S02]  /*35b0*/  @!P2 IADD3 R12, PT, PT, -R12, RZ, RZ ;  /* 0x000000ff0c0ca210 */ /* 0x000fe40007ffe1ff */
[----:B------:R-:W-:Y:S01]  /*35c0*/  @!P1 LOP3.LUT R12, RZ, R8, RZ, 0x33, !PT ;  /* 0x00000008ff0c9212 */ /* 0x000fe200078e33ff */
[----:B------:R-:W-:Y:S01]  /*35d0*/  IMAD R15, R15, R2, RZ ;  /* 0x000000020f0f7224 */ /* 0x000fe200078e02ff */
[----:B------:R-:W-:Y:S02]  /*35e0*/  MOV R8, RZ ;  /* 0x000000ff00087202 */ /* 0x000fe40000000f00 */
[----:B------:R-:W-:Y:S01]  /*35f0*/  ISETP.NE.AND P2, PT, R14, RZ, PT ;  /* 0x000000ff0e00720c */ /* 0x000fe20003f45270 */
        /* <DEDUP_REMOVED lines=12> */
[----:B------:R-:W-:-:S03]  /*36c0*/  IADD3 R2, PT, PT, R10, 0x3, RZ ;  /* 0x000000030a027810 */ /* 0x000fc60007ffe0ff */
[----:B------:R-:W-:Y:S01]  /*36d0*/  @!P1 IMAD.MOV R9, RZ, RZ, -R9 ;  /* 0x000000ffff099224 */ /* 0x000fe200078e0a09 */
[----:B------:R-:W-:Y:S02]  /*36e0*/  @!P2 LOP3.LUT R9, RZ, R14, RZ, 0x33, !PT ;  /* 0x0000000eff09a212 */ /* 0x000fe400078e33ff */
[----:B------:R-:W-:Y:S02]  /*36f0*/  ISETP.GT.AND P1, PT, R12, R3, PT ;  /* 0x000000030c00720c */ /* 0x000fe40003f24270 */
[----:B------:R-:W-:Y:S02]  /*3700*/  ISETP.NE.AND P2, PT, R9, RZ, PT ;  /* 0x000000ff0900720c */ /* 0x000fe40003f45270 */
[----:B------:R-:W-:Y:S02]  /*3710*/  ISETP.GE.AND P0, PT, R2, R7, PT ;  /* 0x000000070200720c */ /* 0x000fe40003f06270 */
[----:B------:R-:W-:-:S09]  /*3720*/  IADD3 R2, PT, PT, R10, 0x4, RZ ;  /* 0x000000040a027810 */ /* 0x000fd20007ffe0ff */
[----:B------:R-:W-:Y:S05]  /*3730*/  @!P1 BRA P2, `(.L_x_24454) ;  /* 0x0000000c00e09947 */ /* 0x000fea0001000000 */
[----:B------:R-:W2:Y:S02]  /*3740*/  LDG.E.CONSTANT R9, desc[UR6][R28.64] ;  /* 0x000000061c097981 */ /* 0x000ea4000c1e9900 */
[----:B--2---:R-:W-:-:S03]  /*3750*/  IMAD.WIDE R8, R9, UR11, R56 ;  /* 0x0000000b09087c25 */ /* 0x004fc6000f8e0238 */
[----:B------:R-:W-:-:S04]  /*3760*/  IADD3 R8, P1, PT, R52, R8, RZ ;  /* 0x0000000834087210 */ /* 0x000fc80007f3e0ff */
[----:B------:R-:W-:Y:S02]  /*3770*/  IADD3.X R9, PT, PT, RZ, R9, RZ, P1, !PT ;  /* 0x00000009ff097210 */ /* 0x000fe40000ffe4ff */
[----:B------:R-:W-:-:S04]  /*3780*/  LEA R58, P1, R8, UR4, 0x2 ;  /* 0x00000004083a7c11 */ /* 0x000fc8000f8210ff */
[----:B------:R-:W-:Y:S02]  /*3790*/  LEA.HI.X R59, R8, UR5, R9, 0x2, P1 ;  /* 0x00000005083b7c11 */ /* 0x000fe400088f1409 */
[----:B------:R-:W-:Y:S01]  /*37a0*/  IADD3 R25, PT, PT, R51, -0x1, RZ ;  /* 0xffffffff33197810 */ /* 0x000fe20007ffe0ff */
[----:B------:R-:W0:Y:S04]  /*37b0*/  LDS.128 R8, [R6] ;  /* 0x0000000006087984 */ /* 0x000e280000000c00 */
[----:B------:R-:W2:Y:S01]  /*37c0*/  LDG.E.128.CONSTANT R16, desc[UR6][R58.64] ;  /* 0x000000063a107981 */ /* 0x000ea2000c1e9d00 */
[----:B------:R-:W-:-:S03]  /*37d0*/  ISETP.NE.AND P1, PT, R31, -0x1, PT ;  /* 0xffffffff1f00780c */ /* 0x000fc60003f25270 */
[----:B------:R-:W3:Y:S10]  /*37e0*/  LDG.E.128.CONSTANT R20, desc[UR6][R58.64+0x200] ;  /* 0x000200063a147981 */ /* 0x000ef4000c1e9d00 */
[C---:B------:R-:W-:Y:S01]  /*37f0*/  @!P1 VIADD R13, R51.reuse, 0x1 ;  /* 0x00000001330d9836 */ /* 0x040fe20000000000 */
[----:B------:R-:W-:-:S02]  /*3800*/  @!P1 ISETP.GE.AND P3, PT, R51, R54, PT ;  /* 0x000000363300920c */ /* 0x000fc40003f66270 */
[-C--:B------:R-:W-:Y:S02]  /*3810*/  @!P1 ISETP.GE.AND P2, PT, R25, R54.reuse, PT ;  /* 0x000000361900920c */ /* 0x080fe40003f46270 */
[----:B------:R-:W-:Y:S02]  /*3820*/  @!P1 ISETP.GE.AND P4, PT, R13, R54, PT ;  /* 0x000000360d00920c */ /* 0x000fe40003f86270 */
[----:B------:R-:W-:-:S04]  /*3830*/  @!P1 IADD3 R13, PT, PT, R51, 0x2, RZ ;  /* 0x00000002330d9810 */ /* 0x000fc80007ffe0ff */
[-C--:B------:R-:W-:Y:S02]  /*3840*/  @!P1 ISETP.GE.AND P5, PT, R13, R54.reuse, PT ;  /* 0x000000360d00920c */ /* 0x080fe40003fa6270 */
[----:B------:R-:W-:Y:S02]  /*3850*/  @!P1 IADD3 R13, PT, PT, R51, 0x1, RZ ;  /* 0x00000001330d9810 */ /* 0x000fe40007ffe0ff */
[----:B--2---:R-:W-:Y:S02]  /*3860*/  @!P1 FSEL R17, R17, RZ, !P3 ;  /* 0x000000ff11119208 */ /* 0x004fe40005800000 */
[----:B------:R-:W-:Y:S01]  /*3870*/  @!P1 ISETP.GE.AND P3, PT, R13, R54, PT ;  /* 0x000000360d00920c */ /* 0x000fe20003f66270 */
[----:B------:R-:W-:Y:S01]  /*3880*/  @!P1 VIADD R13, R51, 0x2 ;  /* 0x00000002330d9836 */ /* 0x000fe20000000000 */
[----:B------:R-:W-:Y:S01]  /*3890*/  @!P1 FSEL R16, R16, RZ, !P2 ;  /* 0x000000ff10109208 */ /* 0x000fe20005000000 */
[----:B0-----:R-:W-:-:S03]  /*38a0*/  FMUL.FTZ R17, R9, R17 ;  /* 0x0000001109117220 */ /* 0x001fc60000410000 */
[----:B------:R-:W-:Y:S01]  /*38b0*/  @!P1 ISETP.GE.AND P2, PT, R13, R54, PT ;  /* 0x000000360d00920c */ /* 0x000fe20003f46270 */
[----:B------:R-:W-:Y:S01]  /*38c0*/  FFMA.FTZ R17, R8, R16, R17 ;  /* 0x0000001008117223 */ /* 0x000fe20000010011 */
[----:B------:R-:W2:Y:S01]  /*38d0*/  LDG.E.128.CONSTANT R12, desc[UR6][R58.64+0x400] ;  /* 0x000400063a0c7981 */ /* 0x000ea2000c1e9d00 */
[----:B------:R-:W-:Y:S02]  /*38e0*/  @!P1 FSEL R19, R19, RZ, !P5 ;  /* 0x000000ff13139208 */ /* 0x000fe40006800000 */
[-C--:B------:R-:W-:Y:S02]  /*38f0*/  @!P1 ISETP.GE.AND P5, PT, R51, R54.reuse, PT ;  /* 0x000000363300920c */ /* 0x080fe40003fa6270 */
[----:B------:R-:W-:Y:S02]  /*3900*/  @!P1 FSEL R18, R18, RZ, !P4 ;  /* 0x000000ff12129208 */ /* 0x000fe40006000000 */
[----:B------:R-:W-:Y:S02]  /*3910*/  @!P1 ISETP.GE.AND P4, PT, R25, R54, PT ;  /* 0x000000361900920c */ /* 0x000fe40003f86270 */
[----:B---3--:R-:W-:-:S02]  /*3920*/  @!P1 FSEL R21, R21, RZ, !P5 ;  /* 0x000000ff15159208 */ /* 0x008fc40006800000 */
[----:B------:R-:W-:-:S03]  /*3930*/  @!P1 FSEL R20, R20, RZ, !P4 ;  /* 0x000000ff14149208 */ /* 0x000fc60006000000 */
[----:B------:R-:W-:Y:S01]  /*3940*/  FMUL.FTZ R21, R9, R21 ;  /* 0x0000001509157220 */ /* 0x000fe20000410000 */
[----:B------:R-:W-:-:S03]  /*3950*/  @!P1 FSEL R22, R22, RZ, !P3 ;  /* 0x000000ff16169208 */ /* 0x000fc60005800000 */
[----:B------:R-:W-:Y:S01]  /*3960*/  FFMA.FTZ R21, R8, R20, R21 ;  /* 0x0000001408157223 */ /* 0x000fe20000010015 */
[----:B------:R-:W-:-:S03]  /*3970*/  @!P1 FSEL R23, R23, RZ, !P2 ;  /* 0x000000ff17179208 */ /* 0x000fc60005000000 */
[C---:B------:R-:W-:Y:S01]  /*3980*/  FFMA.FTZ R22, R10.reuse, R22, R21 ;  /* 0x000000160a167223 */ /* 0x040fe20000010015 */
[----:B------:R-:W-:-:S03]  /*3990*/  FFMA.FTZ R18, R10, R18, R17 ;  /* 0x000000120a127223 */ /* 0x000fc60000010011 */
[----:B------:R-:W-:Y:S01]  /*39a0*/  FFMA.FTZ R22, R11, R23, R22 ;  /* 0x000000170b167223 */ /* 0x000fe20000010016 */
[-C--:B------:R-:W-:Y:S02]  /*39b0*/  @!P1 ISETP.GE.AND P2, PT, R25, R54.reuse, PT ;  /* 0x000000361900920c */ /* 0x080fe40003f46270 */
[----:B------:R-:W-:Y:S01]  /*39c0*/  @!P1 IADD3 R17, PT, PT, R51, 0x1, RZ ;  /* 0x0000000133119810 */ /* 0x000fe20007ffe0ff */
[----:B------:R-:W-:Y:S02]  /*39d0*/  FADD.FTZ R47, R47, R22 ;  /* 0x000000162f2f7221 */ /* 0x000fe40000010000 */
[----:B------:R-:W3:Y:S01]  /*39e0*/  LDG.E.128.CONSTANT R20, desc[UR6][R58.64+0x600] ;  /* 0x000600063a147981 */ /* 0x000ee2000c1e9d00 */
[----:B------:R-:W-:Y:S01]  /*39f0*/  @!P1 ISETP.GE.AND P3, PT, R51, R54, PT ;  /* 0x000000363300920c */ /* 0x000fe20003f66270 */
[----:B------:R-:W-:-:S04]  /*3a00*/  FFMA.FTZ R19, R11, R19, R18 ;  /* 0x000000130b137223 */ /* 0x000fc80000010012 */
[----:B------:R-:W-:Y:S01]  /*3a10*/  FADD.FTZ R48, R48, R19 ;  /* 0x0000001330307221 */ /* 0x000fe20000010000 */
[----:B--2---:R-:W-:Y:S02]  /*3a20*/  @!P1 FSEL R12, R12, RZ, !P2 ;  /* 0x000000ff0c0c9208 */ /* 0x004fe40005000000 */
[-C--:B------:R-:W-:Y:S02]  /*3a30*/  @!P1 ISETP.GE.AND P2, PT, R17, R54.reuse, PT ;  /* 0x000000361100920c */ /* 0x080fe40003f46270 */
[----:B------:R-:W-:Y:S02]  /*3a40*/  @!P1 IADD3 R17, PT, PT, R51, 0x2, RZ ;  /* 0x0000000233119810 */ /* 0x000fe40007ffe0ff */
[----:B------:R-:W-:Y:S02]  /*3a50*/  @!P1 FSEL R13, R13, RZ, !P3 ;  /* 0x000000ff0d0d9208 */ /* 0x000fe40005800000 */
[----:B------:R-:W-:Y:S01]  /*3a60*/  @!P1 ISETP.GE.AND P3, PT, R17, R54, PT ;  /* 0x000000361100920c */ /* 0x000fe20003f66270 */
[----:B------:R-:W-:-:S05]  /*3a70*/  @!P1 VIADD R17, R51, 0x1 ;  /* 0x0000000133119836 */ /* 0x000fca0000000000 */
[-C--:B------:R-:W-:Y:S02]  /*3a80*/  @!P1 ISETP.GE.AND P4, PT, R17, R54.reuse, PT ;  /* 0x000000361100920c */ /* 0x080fe40003f86270 */
[----:B------:R-:W2:Y:S01]  /*3a90*/  LDG.E.128.CONSTANT R16, desc[UR6][R58.64+0x800] ;  /* 0x000800063a107981 */ /* 0x000ea2000c1e9d00 */
[----:B------:R-:W-:Y:S01]  /*3aa0*/  FMUL.FTZ R13, R9, R13 ;  /* 0x0000000d090d7220 */ /* 0x000fe20000410000 */
[----:B------:R-:W-:Y:S02]  /*3ab0*/  @!P1 FSEL R15, R15, RZ, !P3 ;  /* 0x000000ff0f0f9208 */ /* 0x000fe40005800000 */
[----:B------:R-:W-:Y:S01]  /*3ac0*/  @!P1 ISETP.GE.AND P3, PT, R51, R54, PT ;  /* 0x000000363300920c */ /* 0x000fe20003f66270 */
[----:B------:R-:W-:Y:S01]  /*3ad0*/  FFMA.FTZ R13, R8, R12, R13 ;  /* 0x0000000c080d7223 */ /* 0x000fe2000001000d */
[----:B------:R-:W-:Y:S02]  /*3ae0*/  @!P1 FSEL R14, R14, RZ, !P2 ;  /* 0x000000ff0e0e9208 */ /* 0x000fe40005000000 */
[----:B------:R-:W-:-:S03]  /*3af0*/  @!P1 ISETP.GE.AND P2, PT, R25, R54, PT ;  /* 0x000000361900920c */ /* 0x000fc60003f46270 */
[----:B------:R-:W-:Y:S01]  /*3b00*/  FFMA.FTZ R14, R10, R14, R13 ;  /* 0x0000000e0a0e7223 */ /* 0x000fe2000001000d */
[----:B------:R-:W-:Y:S02]  /*3b10*/  @!P1 IADD3 R13, PT, PT, R51, 0x2, RZ ;  /* 0x00000002330d9810 */ /* 0x000fe40007ffe0ff */
[----:B---3--:R-:W-:Y:S02]  /*3b20*/  @!P1 FSEL R21, R21, RZ, !P3 ;  /* 0x000000ff15159208 */ /* 0x008fe40005800000 */
[----:B------:R-:W-:-:S03]  /*3b30*/  @!P1 FSEL R20, R20, RZ, !P2 ;  /* 0x000000ff14149208 */ /* 0x000fc60005000000 */
[----:B------:R-:W-:Y:S01]  /*3b40*/  FMUL.FTZ R21, R9, R21 ;  /* 0x0000001509157220 */ /* 0x000fe20000410000 */
[----:B------:R-:W-:Y:S02]  /*3b50*/  @!P1 FSEL R22, R22, RZ, !P4 ;  /* 0x000000ff16169208 */ /* 0x000fe40006000000 */
[----:B------:R-:W-:Y:S01]  /*3b60*/  @!P1 ISETP.GE.AND P2, PT, R13, R54, PT ;  /* 0x000000360d00920c */ /* 0x000fe20003f46270 */
[----:B------:R-:W-:Y:S01]  /*3b70*/  FFMA.FTZ R21, R8, R20, R21 ;  /* 0x0000001408157223 */ /* 0x000fe20000010015 */
[C---:B------:R-:W-:Y:S02]  /*3b80*/  @!P1 ISETP.GE.AND P4, PT, R51.reuse, R54, PT ;  /* 0x000000363300920c */ /* 0x040fe40003f86270 */
[----:B------:R-:W-:Y:S01]  /*3b90*/  @!P1 IADD3 R13, PT, PT, R51, 0x1, RZ ;  /* 0x00000001330d9810 */ /* 0x000fe20007ffe0ff */
[----:B------:R-:W-:Y:S01]  /*3ba0*/  FFMA.FTZ R24, R10, R22, R21 ;  /* 0x000000160a187223 */ /* 0x000fe20000010015 */
[----:B------:R-:W-:-:S05]  /*3bb0*/  @!P1 FSEL R23, R23, RZ, !P2 ;  /* 0x000000ff17179208 */ /* 0x000fca0005000000 */
[C---:B------:R-:W-:Y:S02]  /*3bc0*/  FFMA.FTZ R24, R11.reuse, R23, R24 ;  /* 0x000000170b187223 */ /* 0x040fe40000010018 */
[----:B------:R-:W3:Y:S01]  /*3bd0*/  LDG.E.128.CONSTANT R20, desc[UR6][R58.64+0xa00] ;  /* 0x000a00063a147981 */ /* 0x000ee2000c1e9d00 */
[----:B------:R-:W-:-:S04]  /*3be0*/  FFMA.FTZ R15, R11, R15, R14 ;  /* 0x0000000f0b0f7223 */ /* 0x000fc8000001000e */
[----:B------:R-:W-:Y:S01]  /*3bf0*/  FADD.FTZ R46, R46, R15 ;  /* 0x0000000f2e2e7221 */ /* 0x000fe20000010000 */
[----:B--2---:R-:W-:Y:S02]  /*3c00*/  @!P1 FSEL R17, R17, RZ, !P4 ;  /* 0x000000ff11119208 */ /* 0x004fe40006000000 */
[----:B------:R-:W-:Y:S01]  /*3c10*/  @!P1 ISETP.GE.AND P4, PT, R13, R54, PT ;  /* 0x000000360d00920c */ /* 0x000fe20003f86270 */
[----:B------:R-:W-:-:S05]  /*3c20*/  @!P1 VIADD R13, R51, 0x2 ;  /* 0x00000002330d9836 */ /* 0x000fca0000000000 */
[-C--:B------:R-:W-:Y:S02]  /*3c30*/  @!P1 ISETP.GE.AND P2, PT, R13, R54.reuse, PT ;  /* 0x000000360d00920c */ /* 0x080fe40003f46270 */
[----:B------:R-:W-:Y:S02]  /*3c40*/  @!P1 IADD3 R13, PT, PT, R51, 0x1, RZ ;  /* 0x00000001330d9810 */ /* 0x000fe40007ffe0ff */
[----:B------:R-:W-:Y:S02]  /*3c50*/  @!P1 FSEL R18, R18, RZ, !P4 ;  /* 0x000000ff12129208 */ /* 0x000fe40006000000 */
[----:B------:R-:W-:Y:S02]  /*3c60*/  @!P1 ISETP.GE.AND P4, PT, R13, R54, PT ;  /* 0x000000360d00920c */ /* 0x000fe40003f86270 */
[----:B------:R-:W-:-:S04]  /*3c70*/  @!P1 IADD3 R13, PT, PT, R51, 0x2, RZ ;  /* 0x00000002330d9810 */ /* 0x000fc80007ffe0ff */
[-C--:B------:R-:W-:Y:S02]  /*3c80*/  @!P1 ISETP.GE.AND P5, PT, R13, R54.reuse, PT ;  /* 0x000000360d00920c */ /* 0x080fe40003fa6270 */
[----:B------:R-:W2:Y:S01]  /*3c90*/  LDG.E.128.CONSTANT R12, desc[UR6][R58.64+0xc00] ;  /* 0x000c00063a0c7981 */ /* 0x000ea2000c1e9d00 */
[----:B------:R-:W-:Y:S01]  /*3ca0*/  @!P1 ISETP.GE.AND P3, PT, R25, R54, PT ;  /* 0x000000361900920c */ /* 0x000fe20003f66270 */
[----:B------:R-:W-:-:S03]  /*3cb0*/  FMUL.FTZ R17, R9, R17 ;  /* 0x0000001109117220 */ /* 0x000fc60000410000 */
[----:B------:R-:W-:Y:S02]  /*3cc0*/  @!P1 FSEL R16, R16, RZ, !P3 ;  /* 0x000000ff10109208 */ /* 0x000fe40005800000 */
[----:B------:R-:W-:Y:S02]  /*3cd0*/  @!P1 ISETP.GE.AND P3, PT, R51, R54, PT ;  /* 0x000000363300920c */ /* 0x000fe40003f66270 */
[----:B------:R-:W-:Y:S01]  /*3ce0*/  @!P1 FSEL R19, R19, RZ, !P2 ;  /* 0x000000ff13139208 */ /* 0x000fe20005000000 */
[----:B------:R-:W-:Y:S01]  /*3cf0*/  FFMA.FTZ R17, R8, R16, R17 ;  /* 0x0000001008117223 */ /* 0x000fe20000010011 */
[----:B------:R-:W-:Y:S02]  /*3d00*/  @!P1 ISETP.GE.AND P2, PT, R25, R54, PT ;  /* 0x000000361900920c */ /* 0x000fe40003f46270 */
[----:B---3--:R-:W-:Y:S01]  /*3d10*/  @!P1 FSEL R21, R21, RZ, !P3 ;  /* 0x000000ff15159208 */ /* 0x008fe20005800000 */
[----:B------:R-:W-:Y:S01]  /*3d20*/  FFMA.FTZ R18, R10, R18, R17 ;  /* 0x000000120a127223 */ /* 0x000fe20000010011 */
[----:B------:R-:W-:Y:S01]  /*3d30*/  @!P1 FSEL R20, R20, RZ, !P2 ;  /* 0x000000ff14149208 */ /* 0x000fe20005000000 */
[----:B------:R-:W-:-:S02]  /*3d40*/  @!P1 VIADD R17, R51, 0x1 ;  /* 0x0000000133119836 */ /* 0x000fc40000000000 */
[----:B------:R-:W-:Y:S01]  /*3d50*/  FMUL.FTZ R21, R9, R21 ;  /* 0x0000001509157220 */ /* 0x000fe20000410000 */
[----:B------:R-:W-:Y:S02]  /*3d60*/  @!P1 FSEL R22, R22, RZ, !P4 ;  /* 0x000000ff16169208 */ /* 0x000fe40006000000 */
[----:B------:R-:W-:Y:S01]  /*3d70*/  @!P1 FSEL R23, R23, RZ, !P5 ;  /* 0x000000ff17179208 */ /* 0x000fe20006800000 */
[----:B------:R-:W-:Y:S01]  /*3d80*/  FFMA.FTZ R21, R8, R20, R21 ;  /* 0x0000001408157223 */ /* 0x000fe20000010015 */
[-C--:B------:R-:W-:Y:S02]  /*3d90*/  @!P1 ISETP.GE.AND P2, PT, R25, R54.reuse, PT ;  /* 0x000000361900920c */ /* 0x080fe40003f46270 */
[----:B------:R-:W-:Y:S01]  /*3da0*/  @!P1 ISETP.GE.AND P5, PT, R17, R54, PT ;  /* 0x000000361100920c */ /* 0x000fe20003fa6270 */
[----:B------:R-:W-:Y:S01]  /*3db0*/  FFMA.FTZ R22, R10, R22, R21 ;  /* 0x000000160a167223 */ /* 0x000fe20000010015 */
[----:B------:R-:W-:-:S03]  /*3dc0*/  @!P1 IADD3 R17, PT, PT, R51, 0x2, RZ ;  /* 0x0000000233119810 */ /* 0x000fc60007ffe0ff */
        /* <DEDUP_REMOVED lines=23> */
[----:B------:R-:W-:Y:S02]  /*3f40*/  @!P1 FSEL R15, R15, RZ, !P2 ;  /* 0x000000ff0f0f9208 */ /* 0x000fe40005000000 */
[----:B------:R-:W-:-:S04]  /*3f50*/  @!P1 ISETP.GE.AND P6, PT, R51, R54, PT ;  /* 0x000000363300920c */ /* 0x000fc80003fc6270 */
[----:B------:R-:W-:-:S05]  /*3f60*/  @!P1 FSEL R21, R21, RZ, !P6 ;  /* 0x000000ff15159208 */ /* 0x000fca0007000000 */
[----:B------:R-:W-:-:S04]  /*3f70*/  FMUL.FTZ R21, R9, R21 ;  /* 0x0000001509157220 */ /* 0x000fc80000410000 */
[----:B------:R-:W-:-:S04]  /*3f80*/  FFMA.FTZ R21, R8, R20, R21 ;  /* 0x0000001408157223 */ /* 0x000fc80000010015 */
[----:B------:R-:W-:Y:S01]  /*3f90*/  FFMA.FTZ R22, R10, R22, R21 ;  /* 0x000000160a167223 */ /* 0x000fe20000010015 */
[----:B------:R-:W-:Y:S01]  /*3fa0*/  @!P1 VIADD R21, R51, 0x1 ;  /* 0x0000000133159836 */ /* 0x000fe20000000000 */
[----:B------:R-:W-:Y:S02]  /*3fb0*/  @!P1 FSEL R23, R23, RZ, !P3 ;  /* 0x000000ff17179208 */ /* 0x000fe40005800000 */
[----:B--2---:R-:W-:Y:S02]  /*3fc0*/  @!P1 FSEL R17, R17, RZ, !P5 ;  /* 0x000000ff11119208 */ /* 0x004fe40006800000 */
[----:B------:R-:W-:-:S03]  /*3fd0*/  @!P1 FSEL R16, R16, RZ, !P4 ;  /* 0x000000ff10109208 */ /* 0x000fc60006000000 */
[----:B------:R-:W-:-:S04]  /*3fe0*/  FMUL.FTZ R17, R9, R17 ;  /* 0x0000001109117220 */ /* 0x000fc80000410000 */
[----:B------:R-:W-:Y:S01]  /*3ff0*/  FFMA.FTZ R13, R8, R16, R17 ;  /* 0x00000010080d7223 */ /* 0x000fe20000010011 */
[----:B------:R-:W-:-:S04]  /*4000*/  @!P1 IADD3 R17, PT, PT, R51, 0x1, RZ ;  /* 0x0000000133119810 */ /* 0x000fc80007ffe0ff */
[----:B------:R-:W-:-:S04]  /*4010*/  @!P1 ISETP.GE.AND P4, PT, R17, R54, PT ;  /* 0x000000361100920c */ /* 0x000fc80003f86270 */
[----:B------:R-:W-:-:S05]  /*4020*/  @!P1 FSEL R18, R18, RZ, !P4 ;  /* 0x000000ff12129208 */ /* 0x000fca0006000000 */
[----:B------:R-:W-:Y:S01]  /*4030*/  FFMA.FTZ R18, R10, R18, R13 ;  /* 0x000000120a127223 */ /* 0x000fe2000001000d */
[----:B------:R-:W-:Y:S01]  /*4040*/  @!P1 IADD3 R13, PT, PT, R51, 0x2, RZ ;  /* 0x00000002330d9810 */ /* 0x000fe20007ffe0ff */
[----:B------:R-:W-:-:S03]  /*4050*/  FFMA.FTZ R17, R11, R15, R14 ;  /* 0x0000000f0b117223 */ /* 0x000fc6000001000e */
[-C--:B------:R-:W-:Y:S02]  /*4060*/  @!P1 ISETP.GE.AND P2, PT, R13, R54.reuse, PT ;  /* 0x000000360d00920c */ /* 0x080fe40003f46270 */
[----:B------:R-:W2:Y:S01]  /*4070*/  LDG.E.128.CONSTANT R12, desc[UR6][R58.64+0x1200] ;  /* 0x001200063a0c7981 */ /* 0x000ea2000c1e9d00 */
[----:B------:R-:W-:Y:S02]  /*4080*/  @!P1 ISETP.GE.AND P4, PT, R21, R54, PT ;  /* 0x000000361500920c */ /* 0x000fe40003f86270 */
[----:B------:R-:W-:Y:S01]  /*4090*/  @!P1 IADD3 R21, PT, PT, R51, 0x2, RZ ;  /* 0x0000000233159810 */ /* 0x000fe20007ffe0ff */
[----:B------:R-:W-:-:S03]  /*40a0*/  FFMA.FTZ R16, R11, R23, R22 ;  /* 0x000000170b107223 */ /* 0x000fc60000010016 */
[-C--:B------:R-:W-:Y:S02]  /*40b0*/  @!P1 ISETP.GE.AND P5, PT, R21, R54.reuse, PT ;  /* 0x000000361500920c */ /* 0x080fe40003fa6270 */
[----:B------:R-:W3:Y:S01]  /*40c0*/  LDG.E.128.CONSTANT R20, desc[UR6][R58.64+0x1400] ;  /* 0x001400063a147981 */ /* 0x000ee2000c1e9d00 */
[-C--:B------:R-:W-:Y:S02]  /*40d0*/  @!P1 ISETP.GE.AND P3, PT, R51, R54.reuse, PT ;  /* 0x000000363300920c */ /* 0x080fe40003f66270 */
[----:B------:R-:W-:Y:S02]  /*40e0*/  @!P1 FSEL R19, R19, RZ, !P2 ;  /* 0x000000ff13139208 */ /* 0x000fe40005000000 */
[----:B------:R-:W-:Y:S01]  /*40f0*/  @!P1 ISETP.GE.AND P2, PT, R25, R54, PT ;  /* 0x000000361900920c */ /* 0x000fe20003f46270 */
[----:B------:R-:W-:Y:S01]  /*4100*/  FADD.FTZ R40, R40, R17 ;  /* 0x0000001128287221 */ /* 0x000fe20000010000 */
[----:B------:R-:W-:Y:S01]  /*4110*/  @!P1 IADD3 R17, PT, PT, R51, 0x1, RZ ;  /* 0x0000000133119810 */ /* 0x000fe20007ffe0ff */
[----:B------:R-:W-:Y:S01]  /*4120*/  FFMA.FTZ R19, R11, R19, R18 ;  /* 0x000000130b137223 */ /* 0x000fe20000010012 */
[----:B------:R-:W-:-:S03]  /*4130*/  FADD.FTZ R39, R39, R16 ;  /* 0x0000001027277221 */ /* 0x000fc60000010000 */
[----:B------:R-:W-:Y:S01]  /*4140*/  FADD.FTZ R38, R38, R19 ;  /* 0x0000001326267221 */ /* 0x000fe20000010000 */
[----:B--2---:R-:W-:Y:S02]  /*4150*/  @!P1 FSEL R13, R13, RZ, !P3 ;  /* 0x000000ff0d0d9208 */ /* 0x004fe40005800000 */
        /* <DEDUP_REMOVED lines=8> */
[----:B------:R-:W2:Y:S01]  /*41e0*/  LDG.E.128.CONSTANT R12, desc[UR6][R58.64+0x1600] ;  /* 0x001600063a0c7981 */ /* 0x000ea2000c1e9d00 */
[-C--:B------:R-:W-:Y:S02]  /*41f0*/  @!P1 ISETP.GE.AND P2, PT, R25, R54.reuse, PT ;  /* 0x000000361900920c */ /* 0x080fe40003f46270 */
[-C--:B------:R-:W-:Y:S02]  /*4200*/  @!P1 ISETP.GE.AND P3, PT, R51, R54.reuse, PT ;  /* 0x000000363300920c */ /* 0x080fe40003f66270 */
[----:B---3--:R-:W-:Y:S02]  /*4210*/  @!P1 FSEL R20, R20, RZ, !P2 ;  /* 0x000000ff14149208 */ /* 0x008fe40005000000 */
[----:B------:R-:W-:Y:S01]  /*4220*/  @!P1 ISETP.GE.AND P2, PT, R17, R54, PT ;  /* 0x000000361100920c */ /* 0x000fe20003f46270 */
[----:B------:R-:W-:Y:S01]  /*4230*/  @!P1 VIADD R17, R51, 0x2 ;  /* 0x0000000233119836 */ /* 0x000fe20000000000 */
[----:B------:R-:W-:-:S04]  /*4240*/  @!P1 FSEL R21, R21, RZ, !P3 ;  /* 0x000000ff15159208 */ /* 0x000fc80005800000 */
[----:B------:R-:W-:Y:S02]  /*4250*/  @!P1 ISETP.GE.AND P3, PT, R17, R54, PT ;  /* 0x000000361100920c */ /* 0x000fe40003f66270 */
[----:B------:R-:W-:-:S04]  /*4260*/  @!P1 IADD3 R17, PT, PT, R51, 0x1, RZ ;  /* 0x0000000133119810 */ /* 0x000fc80007ffe0ff */
[-C--:B------:R-:W-:Y:S02]  /*4270*/  @!P1 ISETP.GE.AND P4, PT, R17, R54.reuse, PT ;  /* 0x000000361100920c */ /* 0x080fe40003f86270 */
[----:B------:R-:W3:Y:S01]  /*4280*/  LDG.E.128.CONSTANT R16, desc[UR6][R58.64+0x1800] ;  /* 0x001800063a107981 */ /* 0x000ee2000c1e9d00 */
[----:B------:R-:W-:Y:S02]  /*4290*/  @!P1 FSEL R23, R23, RZ, !P3 ;  /* 0x000000ff17179208 */ /* 0x000fe40005800000 */
[-C--:B------:R-:W-:Y:S02]  /*42a0*/  @!P1 ISETP.GE.AND P3, PT, R51, R54.reuse, PT ;  /* 0x000000363300920c */ /* 0x080fe40003f66270 */
[----:B------:R-:W-:Y:S02]  /*42b0*/  @!P1 FSEL R22, R22, RZ, !P2 ;  /* 0x000000ff16169208 */ /* 0x000fe40005000000 */
[----:B------:R-:W-:Y:S01]  /*42c0*/  @!P1 ISETP.GE.AND P2, PT, R25, R54, PT ;  /* 0x000000361900920c */ /* 0x000fe20003f46270 */
[----:B------:R-:W-:-:S04]  /*42d0*/  FMUL.FTZ R21, R9, R21 ;  /* 0x0000001509157220 */ /* 0x000fc80000410000 */
[----:B------:R-:W-:-:S04]  /*42e0*/  FFMA.FTZ R21, R8, R20, R21 ;  /* 0x0000001408157223 */ /* 0x000fc80000010015 */
[----:B------:R-:W-:-:S04]  /*42f0*/  FFMA.FTZ R22, R10, R22, R21 ;  /* 0x000000160a167223 */ /* 0x000fc80000010015 */
[----:B------:R-:W-:-:S04]  /*4300*/  FFMA.FTZ R23, R11, R23, R22 ;  /* 0x000000170b177223 */ /* 0x000fc80000010016 */
[----:B------:R-:W-:Y:S02]  /*4310*/  FADD.FTZ R36, R36, R23 ;  /* 0x0000001724247221 */ /* 0x000fe40000010000 */
[----:B------:R-:W4:Y:S01]  /*4320*/  LDG.E.128.CONSTANT R20, desc[UR6][R58.64+0x1a00] ;  /* 0x001a00063a147981 */ /* 0x000f22000c1e9d00 */
[-C--:B------:R-:W-:Y:S01]  /*4330*/  @!P1 ISETP.GE.AND P6, PT, R51, R54.reuse, PT ;  /* 0x000000363300920c */ /* 0x080fe20003fc6270 */
[----:B------:R-:W-:Y:S01]  /*4340*/  FADD.FTZ R45, R45, R24 ;  /* 0x000000182d2d7221 */ /* 0x000fe20000010000 */
[----:B------:R-:W-:Y:S02]  /*4350*/  @!P1 ISETP.GE.AND P5, PT, R25, R54, PT ;  /* 0x000000361900920c */ /* 0x000fe40003fa6270 */
        /* <DEDUP_REMOVED lines=9> */
[-C--:B------:R-:W-:Y:S02]  /*43f0*/  @!P1 ISETP.GE.AND P4, PT, R13, R54.reuse, PT ;  /* 0x000000360d00920c */ /* 0x080fe40003f86270 */
[----:B---3--:R-:W-:Y:S02]  /*4400*/  @!P1 FSEL R17, R17, RZ, !P6 ;  /* 0x000000ff11119208 */ /* 0x008fe40007000000 */
[----:B------:R-:W-:Y:S02]  /*4410*/  @!P1 FSEL R18, R18, RZ, !P4 ;  /* 0x000000ff12129208 */ /* 0x000fe40006000000 */
[CC--:B------:R-:W-:Y:S02]  /*4420*/  @!P1 ISETP.GE.AND P6, PT, R25.reuse, R54.reuse, PT ;  /* 0x000000361900920c */ /* 0x0c0fe40003fc6270 */
[----:B------:R-:W-:Y:S02]  /*4430*/  @!P1 ISETP.GE.AND P4, PT, R25, R54, PT ;  /* 0x000000361900920c */ /* 0x000fe40003f86270 */
[----:B------:R-:W2:Y:S01]  /*4440*/  LDG.E.128.CONSTANT R24, desc[UR6][R58.64+0x1c00] ;  /* 0x001c00063a187981 */ /* 0x000ea2000c1e9d00 */
[----:B------:R-:W-:Y:S01]  /*4450*/  @!P1 IADD3 R13, PT, PT, R51, 0x2, RZ ;  /* 0x00000002330d9810 */ /* 0x000fe20007ffe0ff */
[----:B------:R-:W-:Y:S01]  /*4460*/  FMUL.FTZ R17, R9, R17 ;  /* 0x0000001109117220 */ /* 0x000fe20000410000 */
[----:B------:R-:W-:-:S02]  /*4470*/  @!P1 FSEL R16, R16, RZ, !P5 ;  /* 0x000000ff10109208 */ /* 0x000fc40006800000 */
[----:B------:R-:W-:Y:S02]  /*4480*/  @!P1 ISETP.GE.AND P3, PT, R13, R54, PT ;  /* 0x000000360d00920c */ /* 0x000fe40003f66270 */
[C---:B------:R-:W-:Y:S01]  /*4490*/  @!P1 IADD3 R13, PT, PT, R51.reuse, 0x1, RZ ;  /* 0x00000001330d9810 */ /* 0x040fe20007ffe0ff */
[----:B------:R-:W-:Y:S01]  /*44a0*/  FFMA.FTZ R17, R8, R16, R17 ;  /* 0x0000001008117223 */ /* 0x000fe20000010011 */
[----:B----4-:R-:W-:Y:S02]  /*44b0*/  @!P1 FSEL R20, R20, RZ, !P6 ;  /* 0x000000ff14149208 */ /* 0x010fe40007000000 */
[----:B------:R-:W-:-:S04]  /*44c0*/  @!P1 ISETP.GE.AND P6, PT, R51, R54, PT ;  /* 0x000000363300920c */ /* 0x000fc80003fc6270 */
[----:B------:R-:W-:Y:S02]  /*44d0*/  @!P1 FSEL R21, R21, RZ, !P6 ;  /* 0x000000ff15159208 */ /* 0x000fe40007000000 */
[----:B------:R-:W-:Y:S01]  /*44e0*/  @!P1 ISETP.GE.AND P6, PT, R51, R54, PT ;  /* 0x000000363300920c */ /* 0x000fe20003fc6270 */
[----:B------:R-:W-:Y:S01]  /*44f0*/  FFMA.FTZ R18, R10, R18, R17 ;  /* 0x000000120a127223 */ /* 0x000fe20000010011 */
[-C--:B------:R-:W-:Y:S02]  /*4500*/  @!P1 ISETP.GE.AND P5, PT, R13, R54.reuse, PT ;  /* 0x000000360d00920c */ /* 0x080fe40003fa6270 */
[C---:B------:R-:W-:Y:S01]  /*4510*/  @!P1 IADD3 R17, PT, PT, R51.reuse, 0x1, RZ ;  /* 0x0000000133119810 */ /* 0x040fe20007ffe0ff */
[----:B------:R-:W-:Y:S01]  /*4520*/  @!P1 VIADD R13, R51, 0x2 ;  /* 0x00000002330d9836 */ /* 0x000fe20000000000 */
[----:B------:R-:W-:Y:S01]  /*4530*/  @!P1 FSEL R22, R22, RZ, !P5 ;  /* 0x000000ff16169208 */ /* 0x000fe20006800000 */
[----:B------:R-:W-:Y:S01]  /*4540*/  FMUL.FTZ R21, R9, R21 ;  /* 0x0000001509157220 */ /* 0x000fe20000410000 */
[----:B------:R-:W-:-:S03]  /*4550*/  @!P1 ISETP.GE.AND P5, PT, R17, R54, PT ;  /* 0x000000361100920c */ /* 0x000fc60003fa6270 */
[----:B------:R-:W-:Y:S01]  /*4560*/  FFMA.FTZ R21, R8, R20, R21 ;  /* 0x0000001408157223 */ /* 0x000fe20000010015 */
[----:B------:R-:W-:Y:S02]  /*4570*/  @!P1 FSEL R15, R15, RZ, !P2 ;  /* 0x000000ff0f0f9208 */ /* 0x000fe40005000000 */
[----:B------:R-:W-:Y:S01]  /*4580*/  @!P1 FSEL R19, R19, RZ, !P3 ;  /* 0x000000ff13139208 */ /* 0x000fe20005800000 */
[----:B------:R-:W-:Y:S02]  /*4590*/  FFMA.FTZ R22, R10, R22, R21 ;  /* 0x000000160a167223 */ /* 0x000fe40000010015 */
[C---:B------:R-:W-:Y:S02]  /*45a0*/  FFMA.FTZ R14, R11.reuse, R15, R14 ;  /* 0x0000000f0b0e7223 */ /* 0x040fe4000001000e */
[----:B------:R-:W-:Y:S02]  /*45b0*/  FFMA.FTZ R19, R11, R19, R18 ;  /* 0x000000130b137223 */ /* 0x000fe40000010012 */
[----:B------:R-:W-:-:S02]  /*45c0*/  FADD.FTZ R35, R35, R14 ;  /* 0x0000000e23237221 */ /* 0x000fc40000010000 */
[----:B------:R-:W-:Y:S01]  /*45d0*/  FADD.FTZ R34, R34, R19 ;  /* 0x0000001322227221 */ /* 0x000fe20000010000 */
[----:B--2---:R-:W-:Y:S02]  /*45e0*/  @!P1 FSEL R25, R25, RZ, !P6 ;  /* 0x000000ff19199208 */ /* 0x004fe40007000000 */
        /* <DEDUP_REMOVED lines=13> */
.L_x_24454:
[----:B------:R-:W-:Y:S05]  /*46c0*/  BSYNC.RECONVERGENT B1 ;  /* 0x0000000000017941 */ /* 0x000fea0003800200 */
.L_x_24453:
[----:B------:R-:W-:Y:S01]  /*46d0*/  IADD3 R28, P1, PT, R28, 0x10, RZ ;  /* 0x000000101c1c7810 */ /* 0x000fe20007f3e0ff */
[----:B------:R-:W-:Y:S01]  /*46e0*/  VIADD R31, R31, 0x4 ;  /* 0x000000041f1f7836 */ /* 0x000fe20000000000 */
[----:B------:R-:W-:Y:S02]  /*46f0*/  MOV R10, R2 ;  /* 0x00000002000a7202 */ /* 0x000fe40000000f00 */
[----:B------:R-:W-:Y:S01]  /*4700*/  IADD3 R51, PT, PT, R51, 0x40, RZ ;  /* 0x0000004033337810 */ /* 0x000fe20007ffe0ff */
[----:B------:R-:W-:Y:S01]  /*4710*/  IMAD.X R29, RZ, RZ, R29, P1 ;  /* 0x000000ffff1d7224 */ /* 0x000fe200008e061d */
[----:B------:R-:W-:Y:S01]  /*4720*/  IADD3 R6, PT, PT, R6, 0x100, RZ ;  /* 0x0000010006067810 */ /* 0x000fe20007ffe0ff */
[----:B------:R-:W-:Y:S06]  /*4730*/  @!P0 BRA `(.L_x_24455) ;  /* 0xffffffec00388947 */ /* 0x000fec000383ffff */
.L_x_24452:
[----:B---34-:R-:W-:Y:S05]  /*4740*/  BSYNC.RECONVERGENT B0 ;  /* 0x0000000000007941 */ /* 0x018fea0003800200 */
.L_x_24451:
        /* <DEDUP_REMOVED lines=8> */
[----:B-1----:R-:W1:Y:S01]  /*47d0*/  SHFL.BFLY PT, R14, R33, 0x2, 0x1f ;  /* 0x0c401f00210e7f89 */ /* 0x002e6200000e0000 */
[----:B------:R-:W-:Y:S01]  /*47e0*/  BSSY.RECONVERGENT B0, `(.L_x_24456) ;  /* 0x0000055000007945 */ /* 0x000fe20003800200 */
[----:B------:R-:W-:Y:S01]  /*47f0*/  IMAD R21, R4, 0x78, R21 ;  /* 0x0000007804157824 */ /* 0x000fe200078e0215 */
[C---:B------:R-:W-:Y:S01]  /*4800*/  LOP3.LUT P0, RZ, R43.reuse, 0x3c3, RZ, 0xc0, !PT ;  /* 0x000003c32bff7812 */ /* 0x040fe2000780c0ff */
[----:B------:R-:W0:Y:S01]  /*4810*/  SHFL.BFLY PT, R5, R46, 0x2, 0x1f ;  /* 0x0c401f002e057f89 */ /* 0x000e2200000e0000 */
[----:B------:R-:W-:-:S02]  /*4820*/  LOP3.LUT P1, RZ, R43, 0x3e3, RZ, 0xc0, !PT ;  /* 0x000003e32bff7812 */ /* 0x000fc4000782c0ff */
[----:B------:R-:W-:Y:S01]  /*4830*/  ISETP.GT.U32.AND P3, PT, R43, 0x1f, PT ;  /* 0x0000001f2b00780c */ /* 0x000fe20003f64070 */
[----:B------:R-:W0:Y:S04]  /*4840*/  SHFL.BFLY PT, R2, R45, 0x2, 0x1f ;  /* 0x0c401f002d027f89 */ /* 0x000e2800000e0000 */
[----:B------:R-:W0:Y:S01]  /*4850*/  SHFL.BFLY PT, R7, R44, 0x2, 0x1f ;  /* 0x0c401f002c077f89 */ /* 0x000e2200000e0000 */
[----:B--2---:R-:W-:-:S03]  /*4860*/  FADD.FTZ R48, R3, R48 ;  /* 0x0000003003307221 */ /* 0x004fc60000010000 */
[----:B------:R-:W2:Y:S01]  /*4870*/  SHFL.BFLY PT, R6, R41, 0x2, 0x1f ;  /* 0x0c401f0029067f89 */ /* 0x000ea200000e0000 */
[----:B---3--:R-:W-:Y:S01]  /*4880*/  ULEA UR4, UR5, UR4, 0x18 ;  /* 0x0000000405047291 */ /* 0x008fe2000f8ec0ff */
[----:B----4-:R-:W-:Y:S02]  /*4890*/  FADD.FTZ R47, R0, R47 ;  /* 0x0000002f002f7221 */ /* 0x010fe40000010000 */
[----:B------:R-:W3:Y:S01]  /*48a0*/  SHFL.BFLY PT, R9, R40, 0x2, 0x1f ;  /* 0x0c401f0028097f89 */ /* 0x000ee200000e0000 */
[----:B-1----:R-:W-:-:S03]  /*48b0*/  FADD.FTZ R0, R14, R33 ;  /* 0x000000210e007221 */ /* 0x002fc60000010000 */
[----:B------:R-:W1:Y:S01]  /*48c0*/  SHFL.BFLY PT, R8, R39, 0x2, 0x1f ;  /* 0x0c401f0027087f89 */ /* 0x000e6200000e0000 */
[----:B------:R-:W-:Y:S01]  /*48d0*/  LOP3.LUT R14, R43, 0x3, RZ, 0xc0, !PT ;  /* 0x000000032b0e7812 */ /* 0x000fe200078ec0ff */
[----:B0-----:R-:W-:Y:S02]  /*48e0*/  FADD.FTZ R46, R5, R46 ;  /* 0x0000002e052e7221 */ /* 0x001fe40000010000 */
[----:B------:R-:W0:Y:S01]  /*48f0*/  SHFL.BFLY PT, R11, R38, 0x2, 0x1f ;  /* 0x0c401f00260b7f89 */ /* 0x000e2200000e0000 */
[----:B------:R-:W-:Y:S01]  /*4900*/  ISETP.NE.AND P2, PT, R14, RZ, PT ;  /* 0x000000ff0e00720c */ /* 0x000fe20003f45270 */
[----:B------:R-:W-:Y:S02]  /*4910*/  FADD.FTZ R45, R2, R45 ;  /* 0x0000002d022d7221 */ /* 0x000fe40000010000 */
[----:B------:R-:W4:Y:S01]  /*4920*/  SHFL.BFLY PT, R10, R37, 0x2, 0x1f ;  /* 0x0c401f00250a7f89 */ /* 0x000f2200000e0000 */
[----:B------:R-:W-:Y:S01]  /*4930*/  ISETP.NE.OR P5, PT, R16, 0x40, P2 ;  /* 0x000000401000780c */ /* 0x000fe200017a5670 */
[----:B------:R-:W-:-:S02]  /*4940*/  FADD.FTZ R44, R7, R44 ;  /* 0x0000002c072c7221 */ /* 0x000fc40000010000 */
[----:B------:R-:W4:Y:S01]  /*4950*/  SHFL.BFLY PT, R13, R36, 0x2, 0x1f ;  /* 0x0c401f00240d7f89 */ /* 0x000f2200000e0000 */
[----:B------:R-:W-:Y:S02]  /*4960*/  LEA R21, R21, UR4, 0x2 ;  /* 0x0000000415157c11 */ /* 0x000fe4000f8e10ff */
[----:B------:R-:W-:Y:S01]  /*4970*/  ISETP.NE.OR P4, PT, R18, 0x20, P2 ;  /* 0x000000201200780c */ /* 0x000fe20001785670 */
[----:B------:R-:W4:Y:S01]  /*4980*/  SHFL.BFLY PT, R12, R35, 0x2, 0x1f ;  /* 0x0c401f00230c7f89 */ /* 0x000f2200000e0000 */
[----:B--2---:R-:W-:-:S03]  /*4990*/  FADD.FTZ R41, R6, R41 ;  /* 0x0000002906297221 */ /* 0x004fc60000010000 */
[----:B------:R-:W2:Y:S01]  /*49a0*/  SHFL.BFLY PT, R15, R34, 0x2, 0x1f ;  /* 0x0c401f00220f7f89 */ /* 0x000ea200000e0000 */
[----:B---3--:R-:W-:-:S03]  /*49b0*/  FADD.FTZ R40, R9, R40 ;  /* 0x0000002809287221 */ /* 0x008fc60000010000 */
[----:B------:R-:W3:Y:S01]  /*49c0*/  SHFL.BFLY PT, R3, R32, 0x2, 0x1f ;  /* 0x0c401f0020037f89 */ /* 0x000ee200000e0000 */
[----:B-1----:R-:W-:Y:S01]  /*49d0*/  FADD.FTZ R39, R8, R39 ;  /* 0x0000002708277221 */ /* 0x002fe20000010000 */
[----:B0-----:R-:W-:Y:S02]  /*49e0*/  FADD.FTZ R38, R11, R38 ;  /* 0x000000260b267221 */ /* 0x001fe40000010000 */
        /* <DEDUP_REMOVED lines=29> */
[----:B------:R-:W-:Y:S01]  /*4bc0*/  BAR.SYNC.DEFER_BLOCKING 0x0 ;  /* 0x0000000000007b1d */ /* 0x000fe20000010000 */
[----:B----4-:R-:W-:Y:S01]  /*4bd0*/  FADD.FTZ R37, R37, R12 ;  /* 0x0000000c25257221 */ /* 0x010fe20000010000 */
[----:B------:R-:W-:Y:S01]  /*4be0*/  FADD.FTZ R36, R36, R3 ;  /* 0x0000000324247221 */ /* 0x000fe20000010000 */
[----:B--2---:R-:W-:Y:S01]  /*4bf0*/  FADD.FTZ R35, R35, R14 ;  /* 0x0000000e23237221 */ /* 0x004fe20000010000 */
[----:B---3--:R-:W-:Y:S01]  /*4c00*/  FADD.FTZ R34, R34, R15 ;  /* 0x0000000f22227221 */ /* 0x008fe20000010000 */
        /* <DEDUP_REMOVED lines=18> */
.L_x_24457:
[----:B------:R-:W-:Y:S05]  /*4d30*/  BSYNC.RECONVERGENT B0 ;  /* 0x0000000000007941 */ /* 0x000fea0003800200 */
.L_x_24456:
        /* <DEDUP_REMOVED lines=33> */
.L_x_24459:
[----:B------:R-:W-:Y:S05]  /*4f50*/  BSYNC.RECONVERGENT B0 ;  /* 0x0000000000007941 */ /* 0x000fea0003800200 */
.L_x_24458:
        /* <DEDUP_REMOVED lines=18> */
.L_x_24461:
[----:B------:R-:W-:Y:S05]  /*5080*/  BSYNC.RECONVERGENT B0 ;  /* 0x0000000000007941 */ /* 0x000fea0003800200 */
.L_x_24460:
        /* <DEDUP_REMOVED lines=33> */
.L_x_24463:
[----:B------:R-:W-:Y:S05]  /*52a0*/  BSYNC.RECONVERGENT B0 ;  /* 0x0000000000007941 */ /* 0x000fea0003800200 */
.L_x_24462:
        /* <DEDUP_REMOVED lines=32> */
.L_x_24428:
        /* <DEDUP_REMOVED lines=8> */
.L_x_24465:
[----:B------:R-:W-:Y:S05]  /*5530*/  BSYNC B2 ;  /* 0x0000000000027941 */ /* 0x000fea0003800000 */
.L_x_24464:
[----:B------:R-:W-:Y:S01]  /*5540*/  MOV R9, R8 ;  /* 0x0000000800097202 */ /* 0x000fe20000000f00 */
[----:B------:R-:W-:Y:S06]  /*5550*/  BRA `(.L_x_24466) ;  /* 0xffffffbc00f07947 */ /* 0x000fec000383ffff */
.L_x_24430:
        /* <DEDUP_REMOVED lines=8> */
.L_x_24468:
[----:B------:R-:W-:Y:S05]  /*55e0*/  BSYNC B0 ;  /* 0x0000000000007941 */ /* 0x000fea0003800000 */
.L_x_24467:
        /* <DEDUP_REMOVED lines=9> */
.L_x_24469:
[----:B------:R-:W-:Y:S02]  /*5680*/  HFMA2 R10, -RZ, RZ, 0, 2.384185791015625e-07 ;  /* 0x00000004ff0a7431 */ /* 0x000fe400000001ff */
[----:B------:R-:W-:-:S05]  /*5690*/  IMAD.MOV.U32 R4, RZ, RZ, R8 ;  /* 0x000000ffff047224 */ /* 0x000fca00078e0008 */
[----:B------:R-:W-:-:S04]  /*56a0*/  FMNMX.FTZ R4, R5, R4, !PT ;  /* 0x0000000405047209 */ /* 0x000fc80007810000 */
[----:B------:R-:W-:-:S07]  /*56b0*/  MOV R11, R4 ;  /* 0x00000004000b7202 */ /* 0x000fce0000000f00 */
[----:B------:R-:W-:Y:S05]  /*56c0*/  WARPSYNC.COLLECTIVE R6, `(.L_x_24470) ;  /* 0x0000000006087348 */ /* 0x000fea0003c00000 */
[----:B------:R0:W1:Y:S02]  /*56d0*/  SHFL.BFLY P2, R8, R11, R10, R13 ;  /* 0x0c00000a0b087389 */ /* 0x000064000004000d */
[----:B01----:R-:W-:Y:S05]  /*56e0*/  ENDCOLLECTIVE ;  /* 0x000000000000791b */ /* 0x003fea0003800000 */
.L_x_24470:
[----:B------:R-:W-:Y:S02]  /*56f0*/  HFMA2 R10, -RZ, RZ, 0, 1.1920928955078125e-07 ;  /* 0x00000002ff0a7431 */ /* 0x000fe400000001ff */
[----:B------:R-:W-:-:S05]  /*5700*/  IMAD.MOV.U32 R9, RZ, RZ, R8 ;  /* 0x000000ffff097224 */ /* 0x000fca00078e0008 */
[----:B------:R-:W-:-:S04]  /*5710*/  FMNMX.FTZ R9, R4, R9, !PT ;  /* 0x0000000904097209 */ /* 0x000fc80007810000 */
[----:B------:R-:W-:-:S07]  /*5720*/  MOV R11, R9 ;  /* 0x00000009000b7202 */ /* 0x000fce0000000f00 */
[----:B------:R-:W-:Y:S05]  /*5730*/  WARPSYNC.COLLECTIVE R6, `(.L_x_24471) ;  /* 0x0000000006087348 */ /* 0x000fea0003c00000 */
[----:B------:R0:W1:Y:S02]  /*5740*/  SHFL.BFLY P2, R8, R11, R10, R13 ;  /* 0x0c00000a0b087389 */ /* 0x000064000004000d */
[----:B01----:R-:W-:Y:S05]  /*5750*/  ENDCOLLECTIVE ;  /* 0x000000000000791b */ /* 0x003fea0003800000 */
.L_x_24471:
[----:B------:R-:W-:Y:S05]  /*5760*/  BRA `(.L_x_24472) ;  /* 0xffffffbc00ec7947 */ /* 0x000fea000383ffff */
.L_x_24473:
        /* <DEDUP_REMOVED lines=9> */
.L_x_26034:


//--------------------- .text._ZN4vllm25paged_attention_v1_kernelIffLi112ELi16ELi128ELNS_18Fp8KVCacheDataTypeE0ELb1EEEvPT_PKS2_PKT0_S8_ifPKiSA_iPKfiiiSC_SC_iiiii --------------------------
	.section	.text._ZN4vllm25paged_attention_v1_kernelIffLi112ELi16ELi128ELNS_18Fp8KVCacheDataTypeE0ELb1EEEvPT_PKS2_PKT0_S8_ifPKiSA_iPKfiiiSC_SC_iiiii,"ax",@progbits
	.align	128
        .global         _ZN4vllm25paged_attention_v1_kernelIffLi112ELi16ELi128ELNS_18Fp8KVCacheDataTypeE0ELb1EEEvPT_PKS2_PKT0_S8_ifPKiSA_iPKfiiiSC_SC_iiiii
        .type           _ZN4vllm25paged_attention_v1_kernelIffLi112ELi16ELi128ELNS_18Fp8KVCacheDataTypeE0ELb1EEEvPT_PKS2_PKT0_S8_ifPKiSA_iPKfiiiSC_SC_iiiii,@function
        .size           _ZN4vllm25paged_attention_v1_kernelIffLi112ELi16ELi128ELNS_18Fp8KVCacheDataTypeE0ELb1EEEvPT_PKS2_PKT0_S8_ifPKiSA_iPKfiiiSC_SC_iiiii,(.L_x_26035 - _ZN4vllm25paged_attention_v1_kernelIffLi112ELi16ELi128ELNS_18Fp8KVCacheDataTypeE0ELb1EEEvPT_PKS2_PKT0_S8_ifPKiSA_iPKfiiiSC_SC_iiiii)
        .other          _ZN4vllm25paged_attention_v1_kernelIffLi112ELi16ELi128ELNS_18Fp8KVCacheDataTypeE0ELb1EEEvPT_PKS2_PKT0_S8_ifPKiSA_iPKfiiiSC_SC_iiiii,@"STO_CUDA_ENTRY STV_DEFAULT"
_ZN4vllm25paged_attention_v1_kernelIffLi112ELi16ELi128ELNS_18Fp8KVCacheDataTypeE0ELb1EEEvPT_PKS2_PKT0_S8_ifPKiSA_iPKfiiiSC_SC_iiiii:
.text._ZN4vllm25paged_attention_v1_kernelIffLi112ELi16ELi128ELNS_18Fp8KVCacheDataTypeE0ELb1EEEvPT_PKS2_PKT0_S8_ifPKiSA_iPKfiiiSC_SC_iiiii:
        /* <DEDUP_REMOVED lines=9> */
[----:B------:R-:W0:Y:S01]  /*0090*/  LDCU UR5, c[0x0][0x3ec] ;  /* 0x00007d80ff0577ac */ /* 0x000e220008000800 */
[----:B------:R-:W4:Y:S01]  /*00a0*/  S2R R15, SR_CgaCtaId ;  /* 0x00000000000f7919 */ /* 0x000f220000008800 */
[----:B------:R-:W0:Y:S04]  /*00b0*/  LDCU UR10, c[0x0][0x3d0] ;  /* 0x00007a00ff0a77ac */ /* 0x000e280008000800 */
        /* <DEDUP_REMOVED lines=12> */
[----:B------:R-:W-:Y:S01]  /*0180*/  @!P1 IMAD R4, R39, 0x70, RZ ;  /* 0x0000007027049824 */ /* 0x000fe200078e02ff */
[----:B------:R-:W-:-:S04]  /*0190*/  @!P1 SHF.L.U32 R5, R38, 0x1, RZ ;  /* 0x0000000126059819 */ /* 0x000fc800000006ff */
[----:B------:R-:W-:Y:S02]  /*01a0*/  @!P1 IADD3 R4, P2, P3, R5, R0, R4 ;  /* 0x0000000005049210 */ /* 0x000fe40007b5e004 */
[----:B------:R-:W-:Y:S01]  /*01b0*/  SHF.R.S32.HI R0, RZ, 0x1f, R0 ;  /* 0x0000001fff007819 */ /* 0x000fe20000011400 */
[----:B------:R-:W3:Y:S03]  /*01c0*/  LDC R5, c[0x0][0x3a0] ;  /* 0x0000e800ff057b82 */ /* 0x000ee60000000800 */
[----:B------:R-:W-:-:S05]  /*01d0*/  @!P1 IADD3.X R0, PT, PT, RZ, R0, RZ, P2, P3 ;  /* 0x00000000ff009210 */ /* 0x000fca00017e64ff */
[----:B0-----:R-:W0:Y:S01]  /*01e0*/  @P0 LDC.64 R2, c[0x0][0x3c0] ;  /* 0x0000f000ff020b82 */ /* 0x001e220000000a00 */
[----:B--2---:R-:W-:-:S04]  /*01f0*/  @!P1 LEA R6, P2, R4, R8, 0x2 ;  /* 0x0000000804069211 */ /* 0x004fc800078410ff */
[----:B------:R-:W-:-:S06]  /*0200*/  @!P1 LEA.HI.X R7, R4, R9, R0, 0x2, P2 ;  /* 0x0000000904079211 */ /* 0x000fcc00010f1400 */
[----:B------:R-:W2:Y:S01]  /*0210*/  @!P1 LDG.E.64.CONSTANT R6, desc[UR6][R6.64] ;  /* 0x0000000606069981 */ /* 0x000ea2000c1e9b00 */
[----:B---3--:R-:W-:-:S04]  /*0220*/  IABS R11, R5 ;  /* 0x00000005000b7213 */ /* 0x008fc80000000000 */
[----:B------:R-:W3:Y:S01]  /*0230*/  I2F.RP R4, R11 ;  /* 0x0000000b00047306 */ /* 0x000ee20000209400 */
[----:B0-----:R-:W-:Y:S01]  /*0240*/  @P0 IMAD.WIDE.U32 R2, R39, 0x4, R2 ;  /* 0x0000000427020825 */ /* 0x001fe200078e0002 */
[----:B------:R-:W0:Y:S04]  /*0250*/  LDC R0, c[0x0][0x370] ;  /* 0x0000dc00ff007b82 */ /* 0x000e280000000800 */
[----:B------:R0:W5:Y:S01]  /*0260*/  @P0 LDG.E.CONSTANT R50, desc[UR6][R2.64] ;  /* 0x0000000602320981 */ /* 0x000162000c1e9900 */
[----:B------:R-:W-:Y:S01]  /*0270*/  LOP3.LUT R49, R38, 0x1, RZ, 0xc0, !PT ;  /* 0x0000000126317812 */ /* 0x000fe200078ec0ff */
[----:B------:R-:W-:Y:S01]  /*0280*/  BSSY B0, `(.L_x_24474) ;  /* 0x0000136000007945 */ /* 0x000fe20003800000 */
[----:B------:R-:W-:Y:S01]  /*0290*/  SHF.R.U32.HI R52, RZ, 0x5, R38 ;  /* 0x00000005ff347819 */ /* 0x000fe20000011626 */
[----:B------:R-:W-:Y:S01]  /*02a0*/  IMAD.MOV.U32 R45, RZ, RZ, -0x800001 ;  /* 0xff7fffffff2d7424 */ /* 0x000fe200078e00ff */
[----:B---3--:R-:W3:Y:S01]  /*02b0*/  MUFU.RCP R4, R4 ;  /* 0x0000000400047308 */ /* 0x008ee20000001000 */
[----:B0-----:R-:W-:-:S02]  /*02c0*/  IABS R2, R0 ;  /* 0x0000000000027213 */ /* 0x001fc40000000000 */
[----:B---3--:R-:W-:-:S05]  /*02d0*/  IADD3 R8, PT, PT, R4, 0xffffffe, RZ ;  /* 0x0ffffffe04087810 */ /* 0x008fca0007ffe0ff */
[----:B------:R0:W3:Y:S02]  /*02e0*/  F2I.FTZ.U32.TRUNC.NTZ R9, R8 ;  /* 0x0000000800097305 */ /* 0x0000e4000021f000 */
[----:B0-----:R-:W-:Y:S02]  /*02f0*/  HFMA2 R8, -RZ, RZ, 0, 0 ;  /* 0x00000000ff087431 */ /* 0x001fe400000001ff */
[----:B---3--:R-:W-:-:S04]  /*0300*/  IMAD.MOV R10, RZ, RZ, -R9 ;  /* 0x000000ffff0a7224 */ /* 0x008fc800078e0a09 */
[----:B------:R-:W-:-:S04]  /*0310*/  IMAD R13, R10, R11, RZ ;  /* 0x0000000b0a0d7224 */ /* 0x000fc800078e02ff */
[----:B------:R-:W-:Y:S02]  /*0320*/  IMAD.HI.U32 R9, R9, R13, R8 ;  /* 0x0000000d09097227 */ /* 0x000fe400078e0008 */
[----:B------:R-:W0:Y:S04]  /*0330*/  LDC R8, c[0x0][0x3f4] ;  /* 0x0000fd00ff087b82 */ /* 0x000e280000000800 */
        /* <DEDUP_REMOVED lines=13> */
[----:B------:R-:W-:-:S03]  /*0410*/  MOV R48, R2 ;  /* 0x0000000200307202 */ /* 0x000fc60000000f00 */
[----:B------:R-:W-:-:S05]  /*0420*/  IMAD.MOV.U32 R14, RZ, RZ, R9 ;  /* 0x000000ffff0e7224 */ /* 0x000fca00078e0009 */
[----:B------:R-:W-:Y:S02]  /*0430*/  @!P3 IADD3 R14, PT, PT, -R14, RZ, RZ ;  /* 0x000000ff0e0eb210 */ /* 0x000fe40007ffe1ff */
[----:B------:R-:W-:Y:S01]  /*0440*/  @!P2 LOP3.LUT R14, RZ, R5, RZ, 0x33, !PT ;  /* 0x00000005ff0ea212 */ /* 0x000fe200078e33ff */
[----:B0-----:R-:W0:Y:S03]  /*0450*/  MUFU.RCP R4, R4 ;  /* 0x0000000400047308 */ /* 0x001e260000001000 */
[----:B------:R-:W-:-:S05]  /*0460*/  IABS R17, R14 ;  /* 0x0000000e00117213 */ /* 0x000fca0000000000 */
[----:B------:R-:W3:Y:S01]  /*0470*/  I2F.RP R3, R17 ;  /* 0x0000001100037306 */ /* 0x000ee20000209400 */
[----:B0-----:R-:W-:Y:S01]  /*0480*/  VIADD R10, R4, 0xffffffe ;  /* 0x0ffffffe040a7836 */ /* 0x001fe20000000000 */
[----:B------:R-:W-:-:S06]  /*0490*/  IABS R4, R39 ;  /* 0x0000002700047213 */ /* 0x000fcc0000000000 */
[----:B------:R0:W-:Y:S08]  /*04a0*/  F2I.FTZ.U32.TRUNC.NTZ R11, R10 ;  /* 0x0000000a000b7305 */ /* 0x0001f0000021f000 */
[----:B---3--:R-:W3:Y:S01]  /*04b0*/  MUFU.RCP R3, R3 ;  /* 0x0000000300037308 */ /* 0x008ee20000001000 */
[----:B0-----:R-:W-:Y:S02]  /*04c0*/  HFMA2 R10, -RZ, RZ, 0, 0 ;  /* 0x00000000ff0a7431 */ /* 0x001fe400000001ff */
[----:B---3--:R-:W-:Y:S01]  /*04d0*/  VIADD R12, R3, 0xffffffe ;  /* 0x0ffffffe030c7836 */ /* 0x008fe20000000000 */
[----:B------:R-:W-:-:S04]  /*04e0*/  IABS R3, R14 ;  /* 0x0000000e00037213 */ /* 0x000fc80000000000 */
[----:B------:R0:W3:Y:S02]  /*04f0*/  F2I.FTZ.U32.TRUNC.NTZ R13, R12 ;  /* 0x0000000c000d7305 */ /* 0x0000e4000021f000 */
[----:B0-----:R-:W-:Y:S02]  /*0500*/  MOV R12, RZ ;  /* 0x000000ff000c7202 */ /* 0x001fe40000000f00 */
[----:B---3--:R-:W-:-:S05]  /*0510*/  IADD3 R16, PT, PT, RZ, -R13, RZ ;  /* 0x8000000dff107210 */ /* 0x008fca0007ffe0ff */
        /* <DEDUP_REMOVED lines=8> */
[----:B------:R-:W-:-:S12]  /*05a0*/  IMAD.HI.U32 R47, R11, R9, R10 ;  /* 0x000000090b2f7227 */ /* 0x000fd800078e000a */
[-C--:B------:R-:W-:Y:S02]  /*05b0*/  @!P3 IADD3 R4, PT, PT, R4, -R17.reuse, RZ ;  /* 0x800000110404b210 */ /* 0x080fe40007ffe0ff */
[----:B------:R-:W-:Y:S02]  /*05c0*/  @!P3 IADD3 R3, PT, PT, R3, 0x1, RZ ;  /* 0x000000010303b810 */ /* 0x000fe40007ffe0ff */
[----:B------:R-:W-:Y:S02]  /*05d0*/  ISETP.GE.U32.AND P2, PT, R4, R17, PT ;  /* 0x000000110400720c */ /* 0x000fe40003f46070 */
[----:B------:R-:W-:Y:S02]  /*05e0*/  LOP3.LUT R4, R39, R14, RZ, 0x3c, !PT ;  /* 0x0000000e27047212 */ /* 0x000fe400078e3cff */
[----:B------:R-:W-:Y:S02]  /*05f0*/  ISETP.NE.AND P3, PT, R14, RZ, PT ;  /* 0x000000ff0e00720c */ /* 0x000fe40003f65270 */
[----:B------:R-:W-:-:S07]  /*0600*/  ISETP.GE.AND P4, PT, R4, RZ, PT ;  /* 0x000000ff0400720c */ /* 0x000fce0003f86270 */
[----:B------:R-:W-:Y:S01]  /*0610*/  @P2 VIADD R3, R3, 0x1 ;  /* 0x0000000103032836 */ /* 0x000fe20000000000 */
[----:B------:R-:W-:-:S04]  /*0620*/  IADD3 R13, PT, PT, R51, -0x1, RZ ;  /* 0xffffffff330d7810 */ /* 0x000fc80007ffe0ff */
[----:B------:R-:W-:Y:S02]  /*0630*/  IABS R12, R13 ;  /* 0x0000000d000c7213 */ /* 0x000fe40000000000 */
[----:B------:R-:W-:Y:S02]  /*0640*/  @!P4 IADD3 R3, PT, PT, -R3, RZ, RZ ;  /* 0x000000ff0303c210 */ /* 0x000fe40007ffe1ff */
[----:B------:R-:W-:Y:S01]  /*0650*/  ISETP.GE.AND P4, PT, R19, RZ, PT ;  /* 0x000000ff1300720c */ /* 0x000fe20003f86270 */
[----:B------:R-:W-:Y:S01]  /*0660*/  IMAD.MOV.U32 R9, RZ, RZ, R12 ;  /* 0x000000ffff097224 */ /* 0x000fe200078e000c */
[----:B------:R-:W-:Y:S02]  /*0670*/  @!P3 LOP3.LUT R3, RZ, R14, RZ, 0x33, !PT ;  /* 0x0000000eff03b212 */ /* 0x000fe400078e33ff */
[----:B------:R-:W-:Y:S01]  /*0680*/  IADD3 R14, PT, PT, R51, 0xf, RZ ;  /* 0x0000000f330e7810 */ /* 0x000fe20007ffe0ff */
[----:B------:R-:W-:Y:S01]  /*0690*/  IMAD.HI.U32 R12, R47, R9, RZ ;  /* 0x000000092f0c7227 */ /* 0x000fe200078e00ff */
[----:B------:R-:W-:-:S02]  /*06a0*/  LOP3.LUT R13, R13, R8, RZ, 0x3c, !PT ;  /* 0x000000080d0d7212 */ /* 0x000fc400078e3cff */
[----:B------:R-:W-:Y:S01]  /*06b0*/  SHF.R.S32.HI R17, RZ, 0x1f, R14 ;  /* 0x0000001fff117819 */ /* 0x000fe2000001140e */
[----:B------:R-:W-:Y:S01]  /*06c0*/  IMAD.MOV R10, RZ, RZ, -R12 ;  /* 0x000000ffff0a7224 */ /* 0x000fe200078e0a0c */
[----:B------:R-:W-:Y:S02]  /*06d0*/  ISETP.GE.AND P3, PT, R13, RZ, PT ;  /* 0x000000ff0d00720c */ /* 0x000fe40003f66270 */
[----:B------:R-:W-:Y:S01]  /*06e0*/  LEA.HI R17, R17, R14, RZ, 0x4 ;  /* 0x0000000e11117211 */ /* 0x000fe200078f20ff */
[----:B------:R-:W-:Y:S01]  /*06f0*/  IMAD R9, R2, R10, R9 ;  /* 0x0000000a02097224 */ /* 0x000fe200078e0209 */
[----:B------:R-:W-:Y:S01]  /*0700*/  MOV R10, 0x400 ;  /* 0x00000400000a7802 */ /* 0x000fe20000000f00 */
[----:B-1----:R-:W-:-:S03]  /*0710*/  @P4 IMAD R46, R0, UR4, R39 ;  /* 0x00000004002e4c24 */ /* 0x002fc6000f8e0227 */
[----:B------:R-:W-:Y:S01]  /*0720*/  ISETP.GT.U32.AND P0, PT, R2, R9, PT ;  /* 0x000000090200720c */ /* 0x000fe20003f04070 */
[----:B------:R-:W-:Y:S01]  /*0730*/  @P4 IMAD R46, R46, R19, 0x1 ;  /* 0x000000012e2e4424 */ /* 0x000fe200078e0213 */
[----:B------:R-:W-:-:S05]  /*0740*/  LEA R4, R15, R10, 0x18 ;  /* 0x0000000a0f047211 */ /* 0x000fca00078ec0ff */
[----:B------:R-:W-:-:S06]  /*0750*/  IMAD R4, R49, 0xe0, R4 ;  /* 0x000000e031047824 */ /* 0x000fcc00078e0204 */
[----:B------:R-:W-:Y:S01]  /*0760*/  @!P0 IMAD.IADD R9, R9, 0x1, -R2 ;  /* 0x0000000109098824 */ /* 0x000fe200078e0a02 */
[----:B------:R-:W-:Y:S02]  /*0770*/  @!P0 IADD3 R12, PT, PT, R12, 0x1, RZ ;  /* 0x000000010c0c8810 */ /* 0x000fe40007ffe0ff */
[----:B------:R-:W-:Y:S02]  /*0780*/  ISETP.NE.AND P0, PT, R8, RZ, PT ;  /* 0x000000ff0800720c */ /* 0x000fe40003f05270 */
[----:B------:R-:W-:Y:S02]  /*0790*/  ISETP.GE.U32.AND P2, PT, R9, R2, PT ;  /* 0x000000020900720c */ /* 0x000fe40003f46070 */
[----:B------:R-:W-:-:S05]  /*07a0*/  SHF.R.U32.HI R9, RZ, 0x1, R38 ;  /* 0x00000001ff097819 */ /* 0x000fca0000011626 */
[----:B------:R-:W-:-:S05]  /*07b0*/  @!P1 IMAD R11, R9, 0x8, R4 ;  /* 0x00000008090b9824 */ /* 0x000fca00078e0204 */
[----:B--2---:R0:W-:Y:S01]  /*07c0*/  @!P1 STS.64 [R11], R6 ;  /* 0x000000060b009388 */ /* 0x0041e20000000a00 */
[----:B------:R-:W-:-:S05]  /*07d0*/  @P2 VIADD R12, R12, 0x1 ;  /* 0x000000010c0c2836 */ /* 0x000fca0000000000 */
[----:B------:R-:W-:Y:S01]  /*07e0*/  MOV R4, R12 ;  /* 0x0000000c00047202 */ /* 0x000fe20000000f00 */
[----:B------:R-:W-:Y:S01]  /*07f0*/  @!P4 IMAD R12, R5, UR4, R3 ;  /* 0x00000004050ccc24 */ /* 0x000fe2000f8e0203 */
[----:B------:R-:W-:-:S03]  /*0800*/  SHF.R.S32.HI R5, RZ, 0x4, R17 ;  /* 0x00000004ff057819 */ /* 0x000fc60000011411 */
[----:B------:R-:W-:Y:S01]  /*0810*/  @!P3 IMAD.MOV R4, RZ, RZ, -R4 ;  /* 0x000000ffff04b224 */ /* 0x000fe200078e0a04 */
[----:B------:R-:W-:Y:S01]  /*0820*/  BAR.SYNC.DEFER_BLOCKING 0x0 ;  /* 0x0000000000007b1d */ /* 0x000fe20000010000 */
[----:B------:R-:W-:Y:S02]  /*0830*/  ISETP.GE.AND P1, PT, R52, R5, PT ;  /* 0x000000053400720c */ /* 0x000fe40003f26270 */
[----:B------:R-:W-:Y:S02]  /*0840*/  @!P4 IADD3 R12, PT, PT, -R12, RZ, RZ ;  /* 0x000000ff0c0cc210 */ /* 0x000fe40007ffe1ff */
[----:B------:R-:W-:-:S03]  /*0850*/  @!P0 LOP3.LUT R4, RZ, R8, RZ, 0x33, !PT ;  /* 0x00000008ff048212 */ /* 0x000fc600078e33ff */
[----:B------:R-:W-:-:S06]  /*0860*/  @!P4 IMAD R46, R19, R12, 0x1 ;  /* 0x00000001132ec424 */ /* 0x000fcc00078e020c */
[----:B0-----:R-:W-:Y:S05]  /*0870*/  @P1 BRA `(.L_x_24475) ;  /* 0x0000000c00581947 */ /* 0x001fea0003800000 */
[----:B------:R-:W0:Y:S01]  /*0880*/  LDCU UR4, c[0x0][0x3b8] ;  /* 0x00007700ff0477ac */ /* 0x000e220008000800 */
[----:B------:R-:W-:Y:S01]  /*0890*/  SHF.R.U32.HI R6, RZ, 0x3, R38 ;  /* 0x00000003ff067819 */ /* 0x000fe20000011626 */
[----:B------:R-:W-:Y:S01]  /*08a0*/  IMAD.SHL.U32 R2, R9, 0x4, RZ ;  /* 0x0000000409027824 */ /* 0x000fe200078e00ff */
[----:B------:R-:W-:Y:S01]  /*08b0*/  IADD3 R10, PT, PT, R10, 0x1e0, RZ ;  /* 0x000001e00a0a7810 */ /* 0x000fe20007ffe0ff */
[----:B------:R-:W1:Y:S01]  /*08c0*/  LDCU.64 UR8, c[0x0][0x3a8] ;  /* 0x00007500ff0877ac */ /* 0x000e620008000a00 */
[----:B------:R-:W-:Y:S01]  /*08d0*/  LOP3.LUT R6, R6, 0x7c, RZ, 0xc0, !PT ;  /* 0x0000007c06067812 */ /* 0x000fe200078ec0ff */
[----:B------:R-:W-:Y:S01]  /*08e0*/  IMAD.MOV.U32 R7, RZ, RZ, RZ ;  /* 0x000000ffff077224 */ /* 0x000fe200078e00ff */
[----:B------:R-:W-:Y:S01]  /*08f0*/  LEA R10, R15, R10, 0x18 ;  /* 0x0000000a0f0a7211 */ /* 0x000fe200078ec0ff */
[----:B------:R-:W-:Y:S02]  /*0900*/  IMAD.MOV.U32 R45, RZ, RZ, -0x800001 ;  /* 0xff7fffffff2d7424 */ /* 0x000fe400078e00ff */
[----:B0-----:R-:W-:-:S04]  /*0910*/  IMAD R11, R40, UR4, RZ ;  /* 0x00000004280b7c24 */ /* 0x001fc8000f8e02ff */
[----:B------:R-:W-:Y:S01]  /*0920*/  IMAD.WIDE R6, R11, 0x4, R6 ;  /* 0x000000040b067825 */ /* 0x000fe200078e0206 */
[----:B------:R-:W-:Y:S02]  /*0930*/  LOP3.LUT R11, R2, 0x3c, RZ, 0xc0, !PT ;  /* 0x0000003c020b7812 */ /* 0x000fe400078ec0ff */
[----:B------:R-:W-:Y:S02]  /*0940*/  SHF.L.U32 R2, R52, 0x4, RZ ;  /* 0x0000000434027819 */ /* 0x000fe400000006ff */
[----:B-1----:R-:W-:Y:S01]  /*0950*/  IADD3 R6, P0, PT, R6, UR8, RZ ;  /* 0x0000000806067c10 */ /* 0x002fe2000ff1e0ff */
[----:B------:R-:W-:Y:S01]  /*0960*/  IMAD R11, R52, 0x40, R11 ;  /* 0x00000040340b7824 */ /* 0x000fe200078e020b */
[----:B------:R-:W-:Y:S02]  /*0970*/  LOP3.LUT R42, R2, 0xf, R9, 0xf8, !PT ;  /* 0x0000000f022a7812 */ /* 0x000fe400078ef809 */
[----:B------:R-:W-:Y:S02]  /*0980*/  IADD3.X R7, PT, PT, R7, UR9, RZ, P0, !PT ;  /* 0x0000000907077c10 */ /* 0x000fe400087fe4ff */
[----:B------:R-:W-:Y:S01]  /*0990*/  IADD3 R44, PT, PT, R11, R10, RZ ;  /* 0x0000000a0b2c7210 */ /* 0x000fe20007ffe0ff */
[----:B------:R-:W-:Y:S01]  /*09a0*/  IMAD.IADD R43, R42, 0x1, -R51 ;  /* 0x000000012a2b7824 */ /* 0x000fe200078e0a33 */
[----:B------:R-:W-:-:S02]  /*09b0*/  IADD3 R41, PT, PT, R2, 0x1, RZ ;  /* 0x0000000102297810 */ /* 0x000fc40007ffe0ff */
[----:B------:R-:W-:-:S07]  /*09c0*/  IADD3 R42, PT, PT, R42, 0x1, RZ ;  /* 0x000000012a2a7810 */ /* 0x000fce0007ffe0ff */
.L_x_24480:
        /* <DEDUP_REMOVED lines=52> */
.L_x_24477:
        /* <DEDUP_REMOVED lines=18> */
[----:B------:R-:W-:Y:S01]  /*0e30*/  MOV R8, 0x400 ;  /* 0x0000040000087802 */ /* 0x000fe20000000f00 */
[----:B------:R-:W0:Y:S02]  /*0e40*/  S2R R9, SR_CgaCtaId ;  /* 0x0000000000097919 */ /* 0x000e240000008800 */
[----:B------:R-:W4:Y:S04]  /*0e50*/  LDG.E.64.CONSTANT R34, desc[UR6][R36.64+0x700] ;  /* 0x0007000624227981 */ /* 0x000f28000c1e9b00 */
[----:B------:R-:W4:Y:S01]  /*0e60*/  LDG.E.64.CONSTANT R26, desc[UR6][R36.64+0x800] ;  /* 0x00080006241a7981 */ /* 0x000f22000c1e9b00 */
[----:B0-----:R-:W-:-:S05]  /*0e70*/  LEA R8, R9, R8, 0x18 ;  /* 0x0000000809087211 */ /* 0x001fca00078ec0ff */
[----:B------:R-:W-:-:S05]  /*0e80*/  IMAD R53, R49, 0xe0, R8 ;  /* 0x000000e031357824 */ /* 0x000fca00078e0208 */
[----:B------:R-:W2:Y:S04]  /*0e90*/  LDS.128 R12, [R53] ;  /* 0x00000000350c7984 */ /* 0x000ea80000000c00 */
[----:B------:R-:W4:Y:S01]  /*0ea0*/  LDS.128 R8, [R53+0x10] ;  /* 0x0000100035087984 */ /* 0x000f220000000c00 */
[----:B--2---:R-:W-:-:S04]  /*0eb0*/  FMUL.FTZ R25, R16, R14 ;  /* 0x0000000e10197220 */ /* 0x004fc80000410000 */
[----:B---3--:R-:W-:Y:S01]  /*0ec0*/  FFMA.FTZ R55, R18, R12, R25 ;  /* 0x0000000c12377223 */ /* 0x008fe20000010019 */
[----:B------:R-:W-:Y:S01]  /*0ed0*/  FMUL.FTZ R12, R17, R15 ;  /* 0x0000000f110c7220 */ /* 0x000fe20000410000 */
[----:B------:R-:W2:Y:S03]  /*0ee0*/  LDG.E.64.CONSTANT R24, desc[UR6][R36.64+0x900] ;  /* 0x0009000624187981 */ /* 0x000ea6000c1e9b00 */
[----:B------:R-:W-:Y:S01]  /*0ef0*/  FFMA.FTZ R12, R19, R13, R12 ;  /* 0x0000000d130c7223 */ /* 0x000fe2000001000c */
[----:B----4-:R-:W-:Y:S01]  /*0f00*/  FFMA.FTZ R55, R30, R8, R55 ;  /* 0x000000081e377223 */ /* 0x010fe20000010037 */
[----:B------:R-:W3:Y:S02]  /*0f10*/  LDG.E.64.CONSTANT R18, desc[UR6][R36.64+0xa00] ;  /* 0x000a000624127981 */ /* 0x000ee4000c1e9b00 */
[----:B------:R-:W-:Y:S02]  /*0f20*/  FFMA.FTZ R8, R31, R9, R12 ;  /* 0x000000091f087223 */ /* 0x000fe4000001000c */
[----:B------:R-:W0:Y:S01]  /*0f30*/  LDS.128 R12, [R53+0x20] ;  /* 0x00002000350c7984 */ /* 0x000e220000000c00 */
[----:B------:R-:W-:Y:S01]  /*0f40*/  FFMA.FTZ R55, R20, R10, R55 ;  /* 0x0000000a14377223 */ /* 0x000fe20000010037 */
[----:B------:R-:W-:-:S02]  /*0f50*/  FFMA.FTZ R8, R21, R11, R8 ;  /* 0x0000000b15087223 */ /* 0x000fc40000010008 */
[----:B------:R-:W4:Y:S04]  /*0f60*/  LDG.E.64.CONSTANT R16, desc[UR6][R36.64+0xb00] ;  /* 0x000b000624107981 */ /* 0x000f28000c1e9b00 */
[----:B------:R-:W4:Y:S04]  /*0f70*/  LDG.E.64.CONSTANT R20, desc[UR6][R36.64+0xd00] ;  /* 0x000d000624147981 */ /* 0x000f28000c1e9b00 */
[----:B------:R-:W4:Y:S01]  /*0f80*/  LDG.E.64.CONSTANT R30, desc[UR6][R36.64+0xe00] ;  /* 0x000e0006241e7981 */ /* 0x000f22000c1e9b00 */
[----:B0-----:R-:W-:Y:S01]  /*0f90*/  FFMA.FTZ R55, R22, R12, R55 ;  /* 0x0000000c16377223 */ /* 0x001fe20000010037 */
[----:B------:R-:W-:-:S02]  /*0fa0*/  FFMA.FTZ R12, R23, R13, R8 ;  /* 0x0000000d170c7223 */ /* 0x000fc40000010008 */
[----:B------:R-:W4:Y:S04]  /*0fb0*/  LDG.E.64.CONSTANT R22, desc[UR6][R36.64+0xc00] ;  /* 0x000c000624167981 */ /* 0x000f28000c1e9b00 */
[----:B------:R-:W0:Y:S01]  /*0fc0*/  LDS.128 R8, [R53+0x30] ;  /* 0x0000300035087984 */ /* 0x000e220000000c00 */
[----:B------:R-:W-:Y:S01]  /*0fd0*/  FFMA.FTZ R55, R28, R14, R55 ;  /* 0x0000000e1c377223 */ /* 0x000fe20000010037 */
[----:B------:R-:W-:Y:S02]  /*0fe0*/  FFMA.FTZ R12, R29, R15, R12 ;  /* 0x0000000f1d0c7223 */ /* 0x000fe4000001000c */
[----:B------:R-:W4:Y:S01]  /*0ff0*/  LDG.E.64.CONSTANT R28, desc[UR6][R36.64+0xf00] ;  /* 0x000f0006241c7981 */ /* 0x000f22000c1e9b00 */
[----:B0-----:R-:W-:Y:S01]  /*1000*/  FFMA.FTZ R55, R32, R8, R55 ;  /* 0x0000000820377223 */ /* 0x001fe20000010037 */
[----:B------:R-:W-:-:S02]  /*1010*/  FFMA.FTZ R12, R33, R9, R12 ;  /* 0x00000009210c7223 */ /* 0x000fc4000001000c */
[----:B------:R-:W4:Y:S01]  /*1020*/  LDG.E.64.CONSTANT R32, desc[UR6][R36.64+0x1000] ;  /* 0x0010000624207981 */ /* 0x000f22000c1e9b00 */
[----:B------:R-:W-:Y:S01]  /*1030*/  FFMA.FTZ R55, R34, R10, R55 ;  /* 0x0000000a22377223 */ /* 0x000fe20000010037 */
[----:B------:R-:W-:Y:S02]  /*1040*/  FFMA.FTZ R12, R35, R11, R12 ;  /* 0x0000000b230c7223 */ /* 0x000fe4000001000c */
[----:B------:R-:W0:Y:S04]  /*1050*/  LDS.128 R8, [R53+0x40] ;  /* 0x0000400035087984 */ /* 0x000e280000000c00 */
[----:B------:R-:W4:Y:S01]  /*1060*/  LDG.E.64.CONSTANT R34, desc[UR6][R36.64+0x1a00] ;  /* 0x001a000624227981 */ /* 0x000f22000c1e9b00 */
[----:B0-----:R-:W-:Y:S01]  /*1070*/  FFMA.FTZ R55, R26, R8, R55 ;  /* 0x000000081a377223 */ /* 0x001fe20000010037 */
[----:B------:R-:W-:-:S02]  /*1080*/  FFMA.FTZ R8, R27, R9, R12 ;  /* 0x000000091b087223 */ /* 0x000fc4000001000c */
[----:B------:R-:W3:Y:S04]  /*1090*/  LDS.128 R12, [R53+0x50] ;  /* 0x00005000350c7984 */ /* 0x000ee80000000c00 */
[----:B------:R-:W4:Y:S01]  /*10a0*/  LDG.E.64.CONSTANT R26, desc[UR6][R36.64+0x1100] ;  /* 0x00110006241a7981 */ /* 0x000f22000c1e9b00 */
[----:B--2---:R-:W-:Y:S01]  /*10b0*/  FFMA.FTZ R55, R24, R10, R55 ;  /* 0x0000000a18377223 */ /* 0x004fe20000010037 */
[----:B------:R-:W-:Y:S02]  /*10c0*/  FFMA.FTZ R24, R25, R11, R8 ;  /* 0x0000000b19187223 */ /* 0x000fe40000010008 */
[----:B------:R-:W0:Y:S01]  /*10d0*/  LDS.128 R8, [R53+0x60] ;  /* 0x0000600035087984 */ /* 0x000e220000000c00 */
[----:B---3--:R-:W-:Y:S01]  /*10e0*/  FFMA.FTZ R55, R18, R12, R55 ;  /* 0x0000000c12377223 */ /* 0x008fe20000010037 */
[----:B------:R-:W-:-:S02]  /*10f0*/  FFMA.FTZ R12, R19, R13, R24 ;  /* 0x0000000d130c7223 */ /* 0x000fc40000010018 */
[----:B------:R-:W2:Y:S01]  /*1100*/  LDG.E.64.CONSTANT R24, desc[UR6][R36.64+0x1200] ;  /* 0x0012000624187981 */ /* 0x000ea2000c1e9b00 */
[----:B----4-:R-:W-:Y:S01]  /*1110*/  FFMA.FTZ R55, R16, R14, R55 ;  /* 0x0000000e10377223 */ /* 0x010fe20000010037 */
[----:B------:R-:W-:Y:S02]  /*1120*/  FFMA.FTZ R12, R17, R15, R12 ;  /* 0x0000000f110c7223 */ /* 0x000fe4000001000c */
[----:B------:R-:W1:Y:S01]  /*1130*/  LDS.128 R16, [R53+0x70] ;  /* 0x0000700035107984 */ /* 0x000e620000000c00 */
[----:B0-----:R-:W-:Y:S01]  /*1140*/  FFMA.FTZ R55, R22, R8, R55 ;  /* 0x0000000816377223 */ /* 0x001fe20000010037 */
[----:B------:R-:W-:Y:S02]  /*1150*/  FFMA.FTZ R12, R23, R9, R12 ;  /* 0x00000009170c7223 */ /* 0x000fe4000001000c */
[----:B------:R-:W3:Y:S01]  /*1160*/  LDG.E.64.CONSTANT R22, desc[UR6][R36.64+0x1300] ;  /* 0x0013000624167981 */ /* 0x000ee2000c1e9b00 */
[----:B------:R-:W-:Y:S01]  /*1170*/  FFMA.FTZ R55, R20, R10, R55 ;  /* 0x0000000a14377223 */ /* 0x000fe20000010037 */
[----:B------:R-:W-:-:S02]  /*1180*/  FFMA.FTZ R10, R21, R11, R12 ;  /* 0x0000000b150a7223 */ /* 0x000fc4000001000c */
[----:B------:R-:W4:Y:S04]  /*1190*/  LDG.E.64.CONSTANT R20, desc[UR6][R36.64+0x1400] ;  /* 0x0014000624147981 */ /* 0x000f28000c1e9b00 */
[----:B------:R-:W0:Y:S04]  /*11a0*/  LDS.128 R12, [R53+0x80] ;  /* 0x00008000350c7984 */ /* 0x000e280000000c00 */
[----:B------:R-:W4:Y:S01]  /*11b0*/  LDG.E.64.CONSTANT R8, desc[UR6][R36.64+0x1500] ;  /* 0x0015000624087981 */ /* 0x000f22000c1e9b00 */
[----:B-1----:R-:W-:Y:S01]  /*11c0*/  FFMA.FTZ R55, R30, R16, R55 ;  /* 0x000000101e377223 */ /* 0x002fe20000010037 */
[----:B------:R-:W-:-:S02]  /*11d0*/  FFMA.FTZ R16, R31, R17, R10 ;  /* 0x000000111f107223 */ /* 0x000fc4000001000a */
[----:B------:R-:W4:Y:S01]  /*11e0*/  LDG.E.64.CONSTANT R10, desc[UR6][R36.64+0x1600] ;  /* 0x00160006240a7981 */ /* 0x000f22000c1e9b00 */
[----:B------:R-:W-:Y:S01]  /*11f0*/  FFMA.FTZ R17, R28, R18, R55 ;  /* 0x000000121c117223 */ /* 0x000fe20000010037 */
[----:B------:R-:W-:Y:S02]  /*1200*/  FFMA.FTZ R16, R29, R19, R16 ;  /* 0x000000131d107223 */ /* 0x000fe40000010010 */
[----:B------:R-:W4:Y:S04]  /*1210*/  LDG.E.64.CONSTANT R28, desc[UR6][R36.64+0x1700] ;  /* 0x00170006241c7981 */ /* 0x000f28000c1e9b00 */
[----:B------:R-:W4:Y:S01]  /*1220*/  LDG.E.64.CONSTANT R30, desc[UR6][R36.64+0x1800] ;  /* 0x00180006241e7981 */ /* 0x000f22000c1e9b00 */
[----:B0-----:R-:W-:Y:S01]  /*1230*/  FFMA.FTZ R17, R32, R12, R17 ;  /* 0x0000000c20117223 */ /* 0x001fe20000010011 */
[----:B------:R-:W-:-:S02]  /*1240*/  FFMA.FTZ R16, R33, R13, R16 ;  /* 0x0000000d21107223 */ /* 0x000fc40000010010 */
[----:B------:R-:W4:Y:S04]  /*1250*/  LDG.E.64.CONSTANT R32, desc[UR6][R36.64+0x1900] ;  /* 0x0019000624207981 */ /* 0x000f28000c1e9b00 */
[----:B------:R-:W4:Y:S01]  /*1260*/  LDG.E.64.CONSTANT R36, desc[UR6][R36.64+0x1b00] ;  /* 0x001b000624247981 */ /* 0x000f22000c1e9b00 */
[----:B------:R-:W-:Y:S01]  /*1270*/  FFMA.FTZ R13, R26, R14, R17 ;  /* 0x0000000e1a0d7223 */ /* 0x000fe20000010011 */
[----:B------:R-:W-:Y:S02]  /*1280*/  FFMA.FTZ R12, R27, R15, R16 ;  /* 0x0000000f1b0c7223 */ /* 0x000fe40000010010 */
[----:B------:R-:W2:Y:S01]  /*1290*/  LDS.128 R16, [R53+0x90] ;  /* 0x0000900035107984 */ /* 0x000ea20000000c00 */
[----:B------:R-:W-:Y:S01]  /*12a0*/  UMOV UR4, 0xffffffff ;  /* 0xffffffff00047882 */ /* 0x000fe20000000000 */
[----:B------:R-:W-:-:S02]  /*12b0*/  ISETP.NE.AND P1, PT, R49, RZ, PT ;  /* 0x000000ff3100720c */ /* 0x000fc40003f25270 */
[----:B-----5:R-:W-:Y:S01]  /*12c0*/  FSETP.NEU.FTZ.AND P0, PT, R50, RZ, PT ;  /* 0x000000ff3200720b */ /* 0x020fe20003f1d000 */
[----:B--2---:R-:W-:Y:S01]  /*12d0*/  FFMA.FTZ R27, R24, R16, R13 ;  /* 0x00000010181b7223 */ /* 0x004fe2000001000d */
[----:B------:R-:W-:Y:S02]  /*12e0*/  FFMA.FTZ R16, R25, R17, R12 ;  /* 0x0000001119107223 */ /* 0x000fe4000001000c */
[----:B------:R-:W4:Y:S01]  /*12f0*/  LDS.128 R12, [R53+0xa0] ;  /* 0x0000a000350c7984 */ /* 0x000f220000000c00 */
[----:B---3--:R-:W-:Y:S01]  /*1300*/  FFMA.FTZ R27, R22, R18, R27 ;  /* 0x00000012161b7223 */ /* 0x008fe2000001001b */
[----:B------:R-:W-:Y:S02]  /*1310*/  FFMA.FTZ R22, R23, R19, R16 ;  /* 0x0000001317167223 */ /* 0x000fe40000010010 */
[----:B------:R-:W0:Y:S01]  /*1320*/  LDS.128 R16, [R53+0xb0] ;  /* 0x0000b00035107984 */ /* 0x000e220000000c00 */
[----:B----4-:R-:W-:Y:S01]  /*1330*/  FFMA.FTZ R27, R20, R12, R27 ;  /* 0x0000000c141b7223 */ /* 0x010fe2000001001b */
[----:B------:R-:W-:-:S02]  /*1340*/  FFMA.FTZ R12, R21, R13, R22 ;  /* 0x0000000d150c7223 */ /* 0x000fc40000010016 */
[----:B------:R-:W1:Y:S01]  /*1350*/  LDS.128 R20, [R53+0xc0] ;  /* 0x0000c00035147984 */ /* 0x000e620000000c00 */
[----:B------:R-:W-:-:S03]  /*1360*/  FFMA.FTZ R13, R8, R14, R27 ;  /* 0x0000000e080d7223 */ /* 0x000fc6000001001b */
[----:B------:R-:W2:Y:S01]  /*1370*/  LDS.128 R24, [R53+0xd0] ;  /* 0x0000d00035187984 */ /* 0x000ea20000000c00 */
        /* <DEDUP_REMOVED lines=9> */
[----:B--2---:R-:W-:-:S03]  /*1410*/  FFMA.FTZ R13, R34, R24, R13 ;  /* 0x00000018220d7223 */ /* 0x004fc6000001000d */
[----:B------:R-:W-:Y:S01]  /*1420*/  FFMA.FTZ R12, R35, R25, R12 ;  /* 0x00000019230c7223 */ /* 0x000fe2000001000c */
[----:B------:R-:W-:-:S03]  /*1430*/  FFMA.FTZ R13, R36, R26, R13 ;  /* 0x0000001a240d7223 */ /* 0x000fc6000001000d */
[----:B------:R-:W-:-:S04]  /*1440*/  FFMA.FTZ R12, R37, R27, R12 ;  /* 0x0000001b250c7223 */ /* 0x000fc8000001000c */
[----:B------:R-:W-:Y:S01]  /*1450*/  FADD.FTZ R12, R13, R12 ;  /* 0x0000000c0d0c7221 */ /* 0x000fe20000010000 */
[----:B------:R-:W-:Y:S06]  /*1460*/  BRA.DIV UR4, `(.L_x_24479) ;  /* 0x0000003e04787947 */ /* 0x000fec000b800000 */
[----:B------:R0:W1:Y:S02]  /*1470*/  SHFL.BFLY PT, R9, R12, 0x1, 0x1f ;  /* 0x0c201f000c097f89 */ /* 0x00006400000e0000 */
.L_x_24517:
[----:B------:R-:W-:Y:S01]  /*1480*/  IADD3 R8, PT, PT, R43, 0x1, RZ ;  /* 0x000000012b087810 */ /* 0x000fe20007ffe0ff */
[----:B-1----:R-:W-:Y:S01]  /*1490*/  FADD.FTZ R9, R12, R9 ;  /* 0x000000090c097221 */ /* 0x002fe20000010000 */
[----:B------:R-:W-:Y:S02]  /*14a0*/  @!P1 IADD3 R10, PT, PT, R42, -0x1, RZ ;  /* 0xffffffff2a0a9810 */ /* 0x000fe40007ffe0ff */
        /* <DEDUP_REMOVED lines=9> */
.L_x_24478:
[----:B------:R-:W-:Y:S05]  /*1540*/  BSYNC B1 ;  /* 0x0000000000017941 */ /* 0x000fea0003800000 */
.L_x_24476:
        /* <DEDUP_REMOVED lines=9> */
.L_x_24475:
[----:B------:R-:W-:Y:S05]  /*15e0*/  BSYNC B0 ;  /* 0x0000000000007941 */ /* 0x000fea0003800000 */
.L_x_24474:
        /* <DEDUP_REMOVED lines=9> */
.L_x_24523:
        /* <DEDUP_REMOVED lines=17> */
[----:B0-----:R-:W-:Y:S01]  /*1790*/  FMNMX.FTZ R13, R9, R12, !PT ;  /* 0x0000000c090d7209 */ /* 0x001fe20007810000 */
[----:B------:R-:W-:Y:S01]  /*17a0*/  HFMA2 R12, -RZ, RZ, 0, 0 ;  /* 0x00000000ff0c7431 */ /* 0x000fe200000001ff */
        /* <DEDUP_REMOVED lines=27> */
.L_x_24486:
        /* <DEDUP_REMOVED lines=11> */
.L_x_24485:
[----:B------:R-:W-:Y:S05]  /*1a10*/  BSYNC.RECONVERGENT B1 ;  /* 0x0000000000017941 */ /* 0x000fea0003800200 */
.L_x_24484:
        /* <DEDUP_REMOVED lines=12> */
.L_x_24489:
        /* <DEDUP_REMOVED lines=100> */
.L_x_24488:
[----:B------:R-:W-:Y:S05]  /*2120*/  BSYNC.RECONVERGENT B1 ;  /* 0x0000000000017941 */ /* 0x000fea0003800200 */
.L_x_24487:
        /* <DEDUP_REMOVED lines=55> */
.L_x_24491:
[----:B------:R-:W-:Y:S05]  /*24a0*/  BSYNC.RECONVERGENT B1 ;  /* 0x0000000000017941 */ /* 0x000fea0003800200 */
.L_x_24490:
        /* <DEDUP_REMOVED lines=26> */
.L_x_24483:
[----:B------:R-:W-:Y:S05]  /*2650*/  BSYNC.RECONVERGENT B0 ;  /* 0x0000000000007941 */ /* 0x000fea0003800200 */
.L_x_24482:
        /* <DEDUP_REMOVED lines=40> */
.L_x_24496:
[----:B------:R-:W0:Y:S01]  /*28e0*/  LDS R7, [R11] ;  /* 0x000000000b077984 */ /* 0x000e220000000800 */
[----:B------:R-:W-:-:S04]  /*28f0*/  IADD3 R13, PT, PT, R13, 0x1, RZ ;  /* 0x000000010d0d7810 */ /* 0x000fc80007ffe0ff */
[----:B------:R-:W-:Y:S01]  /*2900*/  ISETP.NE.AND P0, PT, R13, RZ, PT ;  /* 0x000000ff0d00720c */ /* 0x000fe20003f05270 */
[----:B0-----:R-:W-:-:S05]  /*2910*/  FMUL.FTZ R14, R7, R6 ;  /* 0x00000006070e7220 */ /* 0x001fca0000410000 */
[----:B------:R0:W-:Y:S02]  /*2920*/  STS [R11], R14 ;  /* 0x0000000e0b007388 */ /* 0x0001e40000000800 */
[----:B0-----:R-:W-:-:S05]  /*2930*/  IADD3 R11, PT, PT, R11, 0x200, RZ ;  /* 0x000002000b0b7810 */ /* 0x001fca0007ffe0ff */
[----:B------:R-:W-:Y:S05]  /*2940*/  @P0 BRA `(.L_x_24496) ;  /* 0xfffffffc00e40947 */ /* 0x000fea000383ffff */
.L_x_24495:
[----:B------:R-:W-:Y:S05]  /*2950*/  BSYNC.RECONVERGENT B1 ;  /* 0x0000000000017941 */ /* 0x000fea0003800200 */
.L_x_24494:
        /* <DEDUP_REMOVED lines=12> */
.L_x_24499:
        /* <DEDUP_REMOVED lines=52> */
.L_x_24498:
[----:B------:R-:W-:Y:S05]  /*2d60*/  BSYNC.RECONVERGENT B1 ;  /* 0x0000000000017941 */ /* 0x000fea0003800200 */
.L_x_24497:
        /* <DEDUP_REMOVED lines=31> */
.L_x_24501:
[----:B------:R-:W-:Y:S05]  /*2f60*/  BSYNC.RECONVERGENT B1 ;  /* 0x0000000000017941 */ /* 0x000fea0003800200 */
.L_x_24500:
        /* <DEDUP_REMOVED lines=14> */
.L_x_24493:
[----:B------:R-:W-:Y:S05]  /*3050*/  BSYNC.RECONVERGENT B0 ;  /* 0x0000000000007941 */ /* 0x000fea0003800200 */
.L_x_24492:
        /* <DEDUP_REMOVED lines=12> */
[----:B------:R-:W-:Y:S01]  /*3120*/  MOV R29, RZ ;  /* 0x000000ff001d7202 */ /* 0x000fe20000000f00 */
[----:B------:R-:W-:Y:S06]  /*3130*/  @P0 BRA `(.L_x_24503) ;  /* 0x0000001400180947 */ /* 0x000fec0003800000 */
[----:B-1----:R-:W1:Y:S01]  /*3140*/  I2F.RP R12, R2 ;  /* 0x00000002000c7306 */ /* 0x002e620000209400 */
[----:B------:R-:W4:Y:S01]  /*3150*/  LDCU UR8, c[0x0][0x3b8] ;  /* 0x00007700ff0877ac */ /* 0x000f220008000800 */
[----:B0-----:R-:W-:Y:S01]  /*3160*/  SHF.R.U32.HI R6, RZ, 0x3, R38 ;  /* 0x00000003ff067819 */ /* 0x001fe20000011626 */
[----:B------:R-:W-:Y:S01]  /*3170*/  IMAD.IADD R28, R24, 0x1, -R5 ;  /* 0x00000001181c7824 */ /* 0x000fe200078e0a05 */
[----:B------:R-:W-:Y:S01]  /*3180*/  MOV R7, RZ ;  /* 0x000000ff00077202 */ /* 0x000fe20000000f00 */
[----:B------:R-:W0:Y:S01]  /*3190*/  LDCU UR9, c[0x0][0x3d0] ;  /* 0x00007a00ff0977ac */ /* 0x000e220008000800 */
[----:B------:R-:W-:Y:S02]  /*31a0*/  LOP3.LUT R6, R6, 0x7c, RZ, 0xc0, !PT ;  /* 0x0000007c06067812 */ /* 0x000fe400078ec0ff */
[----:B------:R-:W-:Y:S01]  /*31b0*/  IADD3 R13, PT, PT, R10, 0x1e0, RZ ;  /* 0x000001e00a0d7810 */ /* 0x000fe20007ffe0ff */
[----:B------:R-:W2:Y:S01]  /*31c0*/  LDCU.64 UR10, c[0x0][0x3a8] ;  /* 0x00007500ff0a77ac */ /* 0x000ea20008000a00 */
[----:B------:R-:W-:-:S02]  /*31d0*/  SHF.L.U32 R48, R38, 0x2, RZ ;  /* 0x0000000226307819 */ /* 0x000fc400000006ff */
[----:B------:R-:W-:Y:S02]  /*31e0*/  LEA R8, R8, R13, 0x18 ;  /* 0x0000000d08087211 */ /* 0x000fe400078ec0ff */
[----:B------:R-:W-:Y:S01]  /*31f0*/  LEA R27, R24, 0x1, 0x4 ;  /* 0x00000001181b7811 */ /* 0x000fe200078e20ff */
[----:B-1----:R-:W1:Y:S01]  /*3200*/  MUFU.RCP R12, R12 ;  /* 0x0000000c000c7308 */ /* 0x002e620000001000 */
[----:B------:R-:W-:Y:S02]  /*3210*/  LOP3.LUT R49, R48, 0x7c, RZ, 0xc0, !PT ;  /* 0x0000007c30317812 */ /* 0x000fe400078ec0ff */
[----:B------:R-:W-:Y:S01]  /*3220*/  IADD3 R10, PT, PT, R24, 0x1, RZ ;  /* 0x00000001180a7810 */ /* 0x000fe20007ffe0ff */
[----:B----4-:R-:W-:Y:S01]  /*3230*/  IMAD R11, R40, UR8, RZ ;  /* 0x00000008280b7c24 */ /* 0x010fe2000f8e02ff */
[----:B------:R-:W4:Y:S01]  /*3240*/  LDCU UR8, c[0x0][0x3ec] ;  /* 0x00007d80ff0877ac */ /* 0x000f220008000800 */
[----:B------:R-:W-:Y:S02]  /*3250*/  MOV R45, RZ ;  /* 0x000000ff002d7202 */ /* 0x000fe40000000f00 */
[----:B------:R-:W-:Y:S01]  /*3260*/  IMAD.WIDE R6, R11, 0x4, R6 ;  /* 0x000000040b067825 */ /* 0x000fe200078e0206 */
[----:B------:R-:W-:-:S02]  /*3270*/  SHF.L.U32 R11, R38, 0x4, RZ ;  /* 0x00000004260b7819 */ /* 0x000fc400000006ff */
[----:B------:R-:W-:Y:S01]  /*3280*/  LOP3.LUT R48, R27, 0xc, R48, 0xf8, !PT ;  /* 0x0000000c1b307812 */ /* 0x000fe200078ef830 */
[----:B0-----:R-:W-:Y:S01]  /*3290*/  IMAD R52, R3, UR9, RZ ;  /* 0x0000000903347c24 */ /* 0x001fe2000f8e02ff */
[----:B------:R-:W-:Y:S02]  /*32a0*/  LOP3.LUT R11, R11, 0x30, RZ, 0xe2, !PT ;  /* 0x000000300b0b7812 */ /* 0x000fe400078ee2ff */
[----:B--2---:R-:W-:Y:S02]  /*32b0*/  IADD3 R26, P0, PT, R6, UR10, RZ ;  /* 0x0000000a061a7c10 */ /* 0x004fe4000ff1e0ff */
[----:B------:R-:W-:Y:S01]  /*32c0*/  LEA R11, R24, R11, 0x6 ;  /* 0x0000000b180b7211 */ /* 0x000fe200078e30ff */
[----:B-1----:R-:W-:Y:S01]  /*32d0*/  VIADD R9, R12, 0xffffffe ;  /* 0x0ffffffe0c097836 */ /* 0x002fe20000000000 */
[----:B------:R-:W-:Y:S02]  /*32e0*/  IADD3.X R7, PT, PT, R7, UR11, RZ, P0, !PT ;  /* 0x0000000b07077c10 */ /* 0x000fe400087fe4ff */
[----:B------:R-:W-:Y:S01]  /*32f0*/  SHF.R.S32.HI R53, RZ, 0x1f, R52 ;  /* 0x0000001fff357819 */ /* 0x000fe20000011434 */
[----:B------:R-:W-:Y:S01]  /*3300*/  IMAD.IADD R25, R8, 0x1, R11 ;  /* 0x0000000108197824 */ /* 0x000fe200078e020b */
[----:B------:R-:W-:Y:S01]  /*3310*/  MOV R8, RZ ;  /* 0x000000ff00087202 */ /* 0x000fe20000000f00 */
[----:B------:R-:W0:Y:S01]  /*3320*/  F2I.FTZ.U32.TRUNC.NTZ R9, R9 ;  /* 0x0000000900097305 */ /* 0x000e22000021f000 */
[----:B----4-:R-:W-:-:S02]  /*3330*/  VIADD R4, R4, -UR8 ;  /* 0x8000000804047c36 */ /* 0x010fc40008000000 */
[----:B0-----:R-:W-:-:S04]  /*3340*/  IMAD.MOV R15, RZ, RZ, -R9 ;  /* 0x000000ffff0f7224 */ /* 0x001fc800078e0a09 */
[----:B------:R-:W-:-:S04]  /*3350*/  IMAD R13, R15, R2, RZ ;  /* 0x000000020f0d7224 */ /* 0x000fc800078e02ff */
[----:B------:R-:W-:-:S07]  /*3360*/  IMAD.HI.U32 R6, R9, R13, R8 ;  /* 0x0000000d09067227 */ /* 0x000fce00078e0008 */
.L_x_24506:
[----:B------:R-:W0:Y:S01]  /*3370*/  LDC R15, c[0x0][0x3f0] ;  /* 0x0000fc00ff0f7b82 */ /* 0x000e220000000800 */
[C---:B------:R-:W-:Y:S01]  /*3380*/  IADD3 R9, PT, PT, R27.reuse, -0x1, RZ ;  /* 0xffffffff1b097810 */ /* 0x040fe20007ffe0ff */
[----:B------:R-:W-:Y:S01]  /*3390*/  BSSY.RECONVERGENT B1, `(.L_x_24504) ;  /* 0x0000119000017945 */ /* 0x000fe20003800200 */
[----:B------:R-:W-:Y:S02]  /*33a0*/  VIADD R27, R27, 0x40 ;  /* 0x000000401b1b7836 */ /* 0x000fe40000000000 */
        /* <DEDUP_REMOVED lines=19> */
[----:B------:R-:W-:Y:S02]  /*34e0*/  @!P2 IADD3 R11, PT, PT, -R11, RZ, RZ ;  /* 0x000000ff0b0ba210 */ /* 0x000fe40007ffe1ff */
[----:B------:R-:W-:Y:S02]  /*34f0*/  @!P1 LOP3.LUT R11, RZ, R8, RZ, 0x33, !PT ;  /* 0x00000008ff0b9212 */ /* 0x000fe400078e33ff */
[----:B0-----:R-:W-:Y:S02]  /*3500*/  IADD3 R12, PT, PT, RZ, -R9, RZ ;  /* 0x80000009ff0c7210 */ /* 0x001fe40007ffe0ff */
[----:B------:R-:W-:-:S03]  /*3510*/  ISETP.NE.AND P2, PT, R15, RZ, PT ;  /* 0x000000ff0f00720c */ /* 0x000fc60003f45270 */
[----:B------:R-:W-:Y:S01]  /*3520*/  IMAD.MOV.U32 R8, RZ, RZ, R12 ;  /* 0x000000ffff087224 */ /* 0x000fe200078e000c */
[----:B------:R-:W-:-:S03]  /*3530*/  IADD3 R12, PT, PT, R11, R46, RZ ;  /* 0x0000002e0b0c7210 */ /* 0x000fc60007ffe0ff */
[----:B------:R-:W-:Y:S02]  /*3540*/  IMAD R17, R8, R3, RZ ;  /* 0x0000000308117224 */ /* 0x000fe400078e02ff */
[----:B------:R-:W-:Y:S01]  /*3550*/  HFMA2 R8, -RZ, RZ, 0, 0 ;  /* 0x00000000ff087431 */ /* 0x000fe200000001ff */
[----:B------:R-:W-:Y:S02]  /*3560*/  IABS R14, R12 ;  /* 0x0000000c000e7213 */ /* 0x000fe40000000000 */
[----:B------:R-:W-:Y:S02]  /*3570*/  ISETP.GE.AND P1, PT, R12, RZ, PT ;  /* 0x000000ff0c00720c */ /* 0x000fe40003f26270 */
[----:B------:R-:W-:Y:S01]  /*3580*/  IMAD.HI.U32 R17, R9, R17, R8 ;  /* 0x0000001109117227 */ /* 0x000fe200078e0008 */
[----:B------:R-:W-:-:S05]  /*3590*/  IADD3 R12, PT, PT, R10, 0x3, RZ ;  /* 0x000000030a0c7810 */ /* 0x000fca0007ffe0ff */
        /* <DEDUP_REMOVED lines=8> */
[----:B------:R-:W-:Y:S01]  /*3620*/  IADD3 R3, PT, PT, R10, 0x4, RZ ;  /* 0x000000040a037810 */ /* 0x000fe20007ffe0ff */
[----:B------:R-:W-:Y:S01]  /*3630*/  @!P1 IMAD.MOV R8, RZ, RZ, -R8 ;  /* 0x000000ffff089224 */ /* 0x000fe200078e0a08 */
        /* <DEDUP_REMOVED lines=8> */
[----:B------:R-:W-:-:S05]  /*36c0*/  IADD3 R8, P1, PT, R49, R8, RZ ;  /* 0x0000000831087210 */ /* 0x000fca0007f3e0ff */
[----:B------:R-:W-:Y:S01]  /*36d0*/  IMAD.X R9, RZ, RZ, R9, P1 ;  /* 0x000000ffff097224 */ /* 0x000fe200008e0609 */
[----:B---3--:R-:W-:-:S04]  /*36e0*/  LEA R54, P1, R8, UR4, 0x2 ;  /* 0x0000000408367c11 */ /* 0x008fc8000f8210ff */
[----:B------:R-:W-:-:S05]  /*36f0*/  LEA.HI.X R55, R8, UR5, R9, 0x2, P1 ;  /* 0x0000000508377c11 */ /* 0x000fca00088f1409 */
[----:B------:R-:W2:Y:S04]  /*3700*/  LDG.E.128.CONSTANT R8, desc[UR6][R54.64] ;  /* 0x0000000636087981 */ /* 0x000ea8000c1e9d00 */
[----:B------:R-:W3:Y:S01]  /*3710*/  LDG.E.128.CONSTANT R16, desc[UR6][R54.64+0x200] ;  /* 0x0002000636107981 */ /* 0x000ee2000c1e9d00 */
[----:B------:R-:W-:Y:S02]  /*3720*/  ISETP.NE.AND P1, PT, R28, -0x1, PT ;  /* 0xffffffff1c00780c */ /* 0x000fe40003f25270 */
[C---:B-----5:R-:W-:Y:S01]  /*3730*/  IADD3 R50, PT, PT, R48.reuse, -0x1, RZ ;  /* 0xffffffff30327810 */ /* 0x060fe20007ffe0ff */
[----:B------:R-:W4:Y:S10]  /*3740*/  LDG.E.128.CONSTANT R20, desc[UR6][R54.64+0x400] ;  /* 0x0004000636147981 */ /* 0x000f34000c1e9d00 */
[----:B------:R-:W-:-:S02]  /*3750*/  @!P1 IADD3 R14, PT, PT, R48, 0x1, RZ ;  /* 0x00000001300e9810 */ /* 0x000fc40007ffe0ff */
[-C--:B------:R-:W-:Y:S02]  /*3760*/  @!P1 ISETP.GE.AND P3, PT, R48, R51.reuse, PT ;  /* 0x000000333000920c */ /* 0x080fe40003f66270 */
[-C--:B------:R-:W-:Y:S02]  /*3770*/  @!P1 ISETP.GE.AND P4, PT, R14, R51.reuse, PT ;  /* 0x000000330e00920c */ /* 0x080fe40003f86270 */
[----:B------:R-:W0:Y:S01]  /*3780*/  LDS.128 R12, [R25] ;  /* 0x00000000190c7984 */ /* 0x000e220000000c00 */
[----:B------:R-:W-:Y:S02]  /*3790*/  @!P1 ISETP.GE.AND P2, PT, R50, R51, PT ;  /* 0x000000333200920c */ /* 0x000fe40003f46270 */
[----:B--2---:R-:W-:Y:S02]  /*37a0*/  @!P1 FSEL R9, R9, RZ, !P3 ;  /* 0x000000ff09099208 */ /* 0x004fe40005800000 */
[----:B------:R-:W-:Y:S02]  /*37b0*/  @!P1 FSEL R8, R8, RZ, !P2 ;  /* 0x000000ff08089208 */ /* 0x000fe40005000000 */
[----:B------:R-:W-:Y:S01]  /*37c0*/  @!P1 FSEL R10, R10, RZ, !P4 ;  /* 0x000000ff0a0a9208 */ /* 0x000fe20006000000 */
[----:B0-----:R-:W-:Y:S01]  /*37d0*/  FMUL.FTZ R9, R13, R9 ;  /* 0x000000090d097220 */ /* 0x001fe20000410000 */
[----:B------:R-:W-:-:S02]  /*37e0*/  @!P1 ISETP.GE.AND P4, PT, R48, R51, PT ;  /* 0x000000333000920c */ /* 0x000fc40003f86270 */
[-C--:B------:R-:W-:Y:S01]  /*37f0*/  @!P1 ISETP.GE.AND P3, PT, R50, R51.reuse, PT ;  /* 0x000000333200920c */ /* 0x080fe20003f66270 */
[----:B------:R-:W-:Y:S01]  /*3800*/  FFMA.FTZ R9, R12, R8, R9 ;  /* 0x000000080c097223 */ /* 0x000fe20000010009 */
[----:B------:R-:W-:Y:S01]  /*3810*/  @!P1 VIADD R8, R48, 0x2 ;  /* 0x0000000230089836 */ /* 0x000fe20000000000 */
[----:B---3--:R-:W-:Y:S02]  /*3820*/  @!P1 FSEL R17, R17, RZ, !P4 ;  /* 0x000000ff11119208 */ /* 0x008fe40006000000 */
[----:B------:R-:W-:Y:S01]  /*3830*/  FFMA.FTZ R10, R14, R10, R9 ;  /* 0x0000000a0e0a7223 */ /* 0x000fe20000010009 */
        /* <DEDUP_REMOVED lines=9> */
[----:B------:R-:W-:Y:S02]  /*38d0*/  @!P1 FSEL R18, R18, RZ, !P4 ;  /* 0x000000ff12129208 */ /* 0x000fe40006000000 */
[-C--:B------:R-:W-:Y:S01]  /*38e0*/  @!P1 ISETP.GE.AND P2, PT, R8, R51.reuse, PT ;  /* 0x000000330800920c */ /* 0x080fe20003f46270 */
[C---:B------:R-:W-:Y:S01]  /*38f0*/  @!P1 VIADD R8, R48.reuse, 0x1 ;  /* 0x0000000130089836 */ /* 0x040fe20000000000 */
[CC--:B------:R-:W-:Y:S01]  /*3900*/  @!P1 ISETP.GE.AND P3, PT, R48.reuse, R51.reuse, PT ;  /* 0x000000333000920c */ /* 0x0c0fe20003f66270 */
[----:B------:R-:W-:Y:S01]  /*3910*/  FADD.FTZ R45, R45, R10 ;  /* 0x0000000a2d2d7221 */ /* 0x000fe20000010000 */
[----:B------:R-:W-:Y:S01]  /*3920*/  @!P1 IADD3 R16, PT, PT, R48, 0x1, RZ ;  /* 0x0000000130109810 */ /* 0x000fe20007ffe0ff */
[----:B------:R-:W-:Y:S01]  /*3930*/  FFMA.FTZ R18, R14, R18, R17 ;  /* 0x000000120e127223 */ /* 0x000fe20000010011 */
[----:B------:R-:W-:-:S02]  /*3940*/  @!P1 ISETP.GE.AND P4, PT, R8, R51, PT ;  /* 0x000000330800920c */ /* 0x000fc40003f86270 */
[----:B------:R-:W-:Y:S02]  /*3950*/  @!P1 IADD3 R8, PT, PT, R48, 0x2, RZ ;  /* 0x0000000230089810 */ /* 0x000fe40007ffe0ff */
[----:B------:R-:W-:Y:S02]  /*3960*/  @!P1 FSEL R19, R19, RZ, !P2 ;  /* 0x000000ff13139208 */ /* 0x000fe40005000000 */
[-C--:B------:R-:W-:Y:S02]  /*3970*/  @!P1 ISETP.GE.AND P2, PT, R50, R51.reuse, PT ;  /* 0x000000333200920c */ /* 0x080fe40003f46270 */
[----:B----4-:R-:W-:Y:S02]  /*3980*/  @!P1 FSEL R21, R21, RZ, !P3 ;  /* 0x000000ff15159208 */ /* 0x010fe40005800000 */
[----:B------:R-:W-:Y:S02]  /*3990*/  @!P1 ISETP.GE.AND P5, PT, R8, R51, PT ;  /* 0x000000330800920c */ /* 0x000fe40003fa6270 */
[----:B------:R-:W2:Y:S01]  /*39a0*/  LDG.E.128.CONSTANT R8, desc[UR6][R54.64+0x600] ;  /* 0x0006000636087981 */ /* 0x000ea2000c1e9d00 */
[----:B------:R-:W-:Y:S01]  /*39b0*/  @!P1 FSEL R20, R20, RZ, !P2 ;  /* 0x000000ff14149208 */ /* 0x000fe20005000000 */
        /* <DEDUP_REMOVED lines=9> */
[----:B------:R-:W-:Y:S01]  /*3a50*/  @!P1 ISETP.GE.AND P2, PT, R50, R51, PT ;  /* 0x000000333200920c */ /* 0x000fe20003f46270 */
[----:B------:R-:W-:-:S04]  /*3a60*/  FFMA.FTZ R19, R15, R19, R18 ;  /* 0x000000130f137223 */ /* 0x000fc80000010012 */
[----:B------:R-:W-:Y:S01]  /*3a70*/  FADD.FTZ R44, R44, R19 ;  /* 0x000000132c2c7221 */ /* 0x000fe20000010000 */
[----:B--2---:R-:W-:Y:S02]  /*3a80*/  @!P1 FSEL R9, R9, RZ, !P3 ;  /* 0x000000ff09099208 */ /* 0x004fe40005800000 */
[----:B------:R-:W-:-:S03]  /*3a90*/  @!P1 FSEL R8, R8, RZ, !P2 ;  /* 0x000000ff08089208 */ /* 0x000fc60005000000 */
[----:B------:R-:W-:Y:S01]  /*3aa0*/  FMUL.FTZ R9, R13, R9 ;  /* 0x000000090d097220 */ /* 0x000fe20000410000 */
[-C--:B------:R-:W-:Y:S02]  /*3ab0*/  @!P1 ISETP.GE.AND P3, PT, R16, R51.reuse, PT ;  /* 0x000000331000920c */ /* 0x080fe40003f66270 */
[----:B------:R-:W2:Y:S01]  /*3ac0*/  LDG.E.128.CONSTANT R16, desc[UR6][R54.64+0xa00] ;  /* 0x000a000636107981 */ /* 0x000ea2000c1e9d00 */
[----:B------:R-:W-:Y:S01]  /*3ad0*/  FFMA.FTZ R9, R12, R8, R9 ;  /* 0x000000080c097223 */ /* 0x000fe20000010009 */
[----:B------:R-:W-:Y:S01]  /*3ae0*/  @!P1 VIADD R8, R48, 0x2 ;  /* 0x0000000230089836 */ /* 0x000fe20000000000 */
[----:B------:R-:W-:Y:S02]  /*3af0*/  @!P1 FSEL R10, R10, RZ, !P3 ;  /* 0x000000ff0a0a9208 */ /* 0x000fe40005800000 */
[-C--:B------:R-:W-:Y:S02]  /*3b00*/  @!P1 ISETP.GE.AND P3, PT, R48, R51.reuse, PT ;  /* 0x000000333000920c */ /* 0x080fe40003f66270 */
[----:B------:R-:W-:-:S02]  /*3b10*/  @!P1 ISETP.GE.AND P2, PT, R8, R51, PT ;  /* 0x000000330800920c */ /* 0x000fc40003f46270 */
[----:B------:R-:W-:Y:S02]  /*3b20*/  @!P1 IADD3 R8, PT, PT, R48, 0x1, RZ ;  /* 0x0000000130089810 */ /* 0x000fe40007ffe0ff */
[----:B------:R-:W-:Y:S02]  /*3b30*/  @!P1 FSEL R11, R11, RZ, !P2 ;  /* 0x000000ff0b0b9208 */ /* 0x000fe40005000000 */
[-C--:B------:R-:W-:Y:S02]  /*3b40*/  @!P1 ISETP.GE.AND P2, PT, R50, R51.reuse, PT ;  /* 0x000000333200920c */ /* 0x080fe40003f46270 */
[----:B---3--:R-:W-:Y:S02]  /*3b50*/  @!P1 FSEL R21, R21, RZ, !P3 ;  /* 0x000000ff15159208 */ /* 0x008fe40005800000 */
[----:B------:R-:W-:Y:S02]  /*3b60*/  @!P1 ISETP.GE.AND P4, PT, R8, R51, PT ;  /* 0x000000330800920c */ /* 0x000fe40003f86270 */
[----:B------:R-:W-:Y:S01]  /*3b70*/  @!P1 IADD3 R8, PT, PT, R48, 0x2, RZ ;  /* 0x0000000230089810 */ /* 0x000fe20007ffe0ff */
[----:B------:R-:W-:Y:S01]  /*3b80*/  FMUL.FTZ R21, R13, R21 ;  /* 0x000000150d157220 */ /* 0x000fe20000410000 */
[----:B------:R-:W-:-:S02]  /*3b90*/  @!P1 FSEL R20, R20, RZ, !P2 ;  /* 0x000000ff14149208 */ /* 0x000fc40005000000 */
[----:B------:R-:W-:Y:S02]  /*3ba0*/  @!P1 ISETP.GE.AND P5, PT, R8, R51, PT ;  /* 0x000000330800920c */ /* 0x000fe40003fa6270 */
[----:B------:R-:W-:Y:S01]  /*3bb0*/  @!P1 FSEL R22, R22, RZ, !P4 ;  /* 0x000000ff16169208 */ /* 0x000fe20006000000 */
[----:B------:R-:W-:Y:S01]  /*3bc0*/  FFMA.FTZ R21, R12, R20, R21 ;  /* 0x000000140c157223 */ /* 0x000fe20000010015 */
[----:B------:R-:W-:-:S03]  /*3bd0*/  @!P1 FSEL R23, R23, RZ, !P5 ;  /* 0x000000ff17179208 */ /* 0x000fc60006800000 */
[----:B------:R-:W-:-:S04]  /*3be0*/  FFMA.FTZ R22, R14, R22, R21 ;  /* 0x000000160e167223 */ /* 0x000fc80000010015 */
[----:B------:R-:W-:-:S04]  /*3bf0*/  FFMA.FTZ R22, R15, R23, R22 ;  /* 0x000000170f167223 */ /* 0x000fc80000010016 */
[----:B------:R-:W-:Y:S02]  /*3c00*/  FADD.FTZ R41, R41, R22 ;  /* 0x0000001629297221 */ /* 0x000fe40000010000 */
[----:B------:R-:W3:Y:S01]  /*3c10*/  LDG.E.128.CONSTANT R20, desc[UR6][R54.64+0xc00] ;  /* 0x000c000636147981 */ /* 0x000ee2000c1e9d00 */
[CC--:B------:R-:W-:Y:S01]  /*3c20*/  @!P1 ISETP.GE.AND P3, PT, R48.reuse, R51.reuse, PT ;  /* 0x000000333000920c */ /* 0x0c0fe20003f66270 */
[----:B------:R-:W-:Y:S01]  /*3c30*/  @!P1 VIADD R8, R48, 0x1 ;  /* 0x0000000130089836 */ /* 0x000fe20000000000 */
[----:B------:R-:W-:Y:S01]  /*3c40*/  @!P1 ISETP.GE.AND P2, PT, R50, R51, PT ;  /* 0x000000333200920c */ /* 0x000fe20003f46270 */
[----:B------:R-:W-:-:S04]  /*3c50*/  FFMA.FTZ R10, R14, R10, R9 ;  /* 0x0000000a0e0a7223 */ /* 0x000fc80000010009 */
        /* <DEDUP_REMOVED lines=9> */
[-C--:B------:R-:W-:Y:S02]  /*3cf0*/  @!P1 ISETP.GE.AND P3, PT, R48, R51.reuse, PT ;  /* 0x000000333000920c */ /* 0x080fe40003f66270 */
[-C--:B------:R-:W-:Y:S01]  /*3d00*/  @!P1 ISETP.GE.AND P4, PT, R8, R51.reuse, PT ;  /* 0x000000330800920c */ /* 0x080fe20003f86270 */
[----:B------:R-:W-:Y:S01]  /*3d10*/  @!P1 VIADD R8, R48, 0x2 ;  /* 0x0000000230089836 */ /* 0x000fe20000000000 */
[----:B------:R-:W-:Y:S02]  /*3d20*/  @!P1 FSEL R19, R19, RZ, !P2 ;  /* 0x000000ff13139208 */ /* 0x000fe40005000000 */
[-C--:B------:R-:W-:Y:S02]  /*3d30*/  @!P1 ISETP.GE.AND P2, PT, R50, R51.reuse, PT ;  /* 0x000000333200920c */ /* 0x080fe40003f46270 */
[----:B------:R-:W-:-:S02]  /*3d40*/  @!P1 ISETP.GE.AND P5, PT, R8, R51, PT ;  /* 0x000000330800920c */ /* 0x000fc40003fa6270 */
[----:B------:R-:W2:Y:S01]  /*3d50*/  LDG.E.128.CONSTANT R8, desc[UR6][R54.64+0xe00] ;  /* 0x000e000636087981 */ /* 0x000ea2000c1e9d00 */
        /* <DEDUP_REMOVED lines=11> */
[-C--:B------:R-:W-:Y:S02]  /*3e10*/  @!P1 ISETP.GE.AND P3, PT, R48, R51.reuse, PT ;  /* 0x000000333000920c */ /* 0x080fe40003f66270 */
[----:B------:R-:W-:Y:S01]  /*3e20*/  @!P1 ISETP.GE.AND P2, PT, R50, R51, PT ;  /* 0x000000333200920c */ /* 0x000fe20003f46270 */
[----:B------:R-:W-:-:S04]  /*3e30*/  FFMA.FTZ R17, R12, R16, R17 ;  /* 0x000000100c117223 */ /* 0x000fc80000010011 */
[----:B------:R-:W-:Y:S01]  /*3e40*/  FFMA.FTZ R16, R14, R18, R17 ;  /* 0x000000120e107223 */ /* 0x000fe20000010011 */
[----:B------:R-:W-:-:S03]  /*3e50*/  @!P1 IADD3 R18, PT, PT, R48, 0x1, RZ ;  /* 0x0000000130129810 */ /* 0x000fc60007ffe0ff */
[----:B------:R-:W-:Y:S01]  /*3e60*/  FFMA.FTZ R16, R15, R19, R16 ;  /* 0x000000130f107223 */ /* 0x000fe20000010010 */
[----:B------:R-:W-:-:S03]  /*3e70*/  @!P1 ISETP.GE.AND P4, PT, R48, R51, PT ;  /* 0x000000333000920c */ /* 0x000fc60003f86270 */
[----:B------:R-:W-:Y:S01]  /*3e80*/  FADD.FTZ R37, R37, R16 ;  /* 0x0000001025257221 */ /* 0x000fe20000010000 */
[----:B--2---:R-:W-:Y:S02]  /*3e90*/  @!P1 FSEL R9, R9, RZ, !P3 ;  /* 0x000000ff09099208 */ /* 0x004fe40005800000 */
[----:B------:R-:W-:-:S03]  /*3ea0*/  @!P1 FSEL R8, R8, RZ, !P2 ;  /* 0x000000ff08089208 */ /* 0x000fc60005000000 */
[----:B------:R-:W-:Y:S01]  /*3eb0*/  FMUL.FTZ R9, R13, R9 ;  /* 0x000000090d097220 */ /* 0x000fe20000410000 */
[-C--:B------:R-:W-:Y:S02]  /*3ec0*/  @!P1 ISETP.GE.AND P3, PT, R18, R51.reuse, PT ;  /* 0x000000331200920c */ /* 0x080fe40003f66270 */
[----:B------:R-:W2:Y:S01]  /*3ed0*/  LDG.E.128.CONSTANT R16, desc[UR6][R54.64+0x1200] ;  /* 0x0012000636107981 */ /* 0x000ea2000c1e9d00 */
[----:B------:R-:W-:Y:S01]  /*3ee0*/  FFMA.FTZ R9, R12, R8, R9 ;  /* 0x000000080c097223 */ /* 0x000fe20000010009 */
[----:B------:R-:W-:Y:S02]  /*3ef0*/  @!P1 IADD3 R8, PT, PT, R48, 0x2, RZ ;  /* 0x0000000230089810 */ /* 0x000fe40007ffe0ff */
[----:B------:R-:W-:Y:S02]  /*3f00*/  @!P1 FSEL R10, R10, RZ, !P3 ;  /* 0x000000ff0a0a9208 */ /* 0x000fe40005800000 */
[----:B------:R-:W-:Y:S01]  /*3f10*/  @!P1 ISETP.GE.AND P3, PT, R8, R51, PT ;  /* 0x000000330800920c */ /* 0x000fe20003f66270 */
[----:B------:R-:W-:-:S03]  /*3f20*/  @!P1 VIADD R8, R48, 0x1 ;  /* 0x0000000130089836 */ /* 0x000fc60000000000 */
[----:B------:R-:W-:Y:S02]  /*3f30*/  @!P1 FSEL R11, R11, RZ, !P3 ;  /* 0x000000ff0b0b9208 */ /* 0x000fe40005800000 */
[-C--:B------:R-:W-:Y:S02]  /*3f40*/  @!P1 ISETP.GE.AND P3, PT, R50, R51.reuse, PT ;  /* 0x000000333200920c */ /* 0x080fe40003f66270 */
[----:B------:R-:W-:Y:S02]  /*3f50*/  @!P1 ISETP.GE.AND P5, PT, R8, R51, PT ;  /* 0x000000330800920c */ /* 0x000fe40003fa6270 */
[----:B------:R-:W-:-:S04]  /*3f60*/  @!P1 IADD3 R8, PT, PT, R48, 0x2, RZ ;  /* 0x0000000230089810 */ /* 0x000fc80007ffe0ff */
        /* <DEDUP_REMOVED lines=15> */
[----:B------:R-:W-:-:S04]  /*4060*/  FFMA.FTZ R10, R15, R11, R10 ;  /* 0x0000000b0f0a7223 */ /* 0x000fc8000001000a */
[----:B------:R-:W-:Y:S01]  /*4070*/  FADD.FTZ R35, R35, R10 ;  /* 0x0000000a23237221 */ /* 0x000fe20000010000 */
[----:B--2---:R-:W-:Y:S02]  /*4080*/  @!P1 FSEL R17, R17, RZ, !P3 ;  /* 0x000000ff11119208 */ /* 0x004fe40005800000 */
[----:B------:R-:W-:Y:S02]  /*4090*/  @!P1 FSEL R16, R16, RZ, !P2 ;  /* 0x000000ff10109208 */ /* 0x000fe40005000000 */
[----:B------:R-:W-:Y:S01]  /*40a0*/  @!P1 ISETP.GE.AND P2, PT, R8, R51, PT ;  /* 0x000000330800920c */ /* 0x000fe20003f46270 */
[----:B------:R-:W-:Y:S02]  /*40b0*/  @!P1 VIADD R8, R48, 0x2 ;  /* 0x0000000230089836 */ /* 0x000fe40000000000 */
[----:B------:R-:W-:Y:S01]  /*40c0*/  FMUL.FTZ R17, R13, R17 ;  /* 0x000000110d117220 */ /* 0x000fe20000410000 */
[----:B------:R-:W-:Y:S02]  /*40d0*/  @!P1 FSEL R18, R18, RZ, !P2 ;  /* 0x000000ff12129208 */ /* 0x000fe40005000000 */
[----:B------:R-:W-:Y:S01]  /*40e0*/  @!P1 ISETP.GE.AND P2, PT, R8, R51, PT ;  /* 0x000000330800920c */ /* 0x000fe20003f46270 */
[----:B------:R-:W-:Y:S01]  /*40f0*/  FFMA.FTZ R17, R12, R16, R17 ;  /* 0x000000100c117223 */ /* 0x000fe20000010011 */
[----:B------:R-:W-:-:S02]  /*4100*/  @!P1 IADD3 R8, PT, PT, R48, 0x1, RZ ;  /* 0x0000000130089810 */ /* 0x000fc40007ffe0ff */
[----:B------:R-:W-:Y:S01]  /*4110*/  @!P1 FSEL R19, R19, RZ, !P2 ;  /* 0x000000ff13139208 */ /* 0x000fe20005000000 */
[----:B------:R-:W-:Y:S01]  /*4120*/  FFMA.FTZ R16, R14, R18, R17 ;  /* 0x000000120e107223 */ /* 0x000fe20000010011 */
[----:B------:R-:W-:Y:S02]  /*4130*/  @!P1 ISETP.GE.AND P4, PT, R8, R51, PT ;  /* 0x000000330800920c */ /* 0x000fe40003f86270 */
[C---:B------:R-:W-:Y:S01]  /*4140*/  @!P1 IADD3 R8, PT, PT, R48.reuse, 0x2, RZ ;  /* 0x0000000230089810 */ /* 0x040fe20007ffe0ff */
[----:B------:R-:W-:Y:S01]  /*4150*/  FFMA.FTZ R16, R15, R19, R16 ;  /* 0x000000130f107223 */ /* 0x000fe20000010010 */
[-C--:B------:R-:W-:Y:S02]  /*4160*/  @!P1 ISETP.GE.AND P3, PT, R48, R51.reuse, PT ;  /* 0x000000333000920c */ /* 0x080fe40003f66270 */
[-C--:B------:R-:W-:Y:S01]  /*4170*/  @!P1 ISETP.GE.AND P5, PT, R8, R51.reuse, PT ;  /* 0x000000330800920c */ /* 0x080fe20003fa6270 */
[----:B------:R-:W-:Y:S01]  /*4180*/  FADD.FTZ R33, R33, R16 ;  /* 0x0000001021217221 */ /* 0x000fe20000010000 */
[----:B------:R-:W-:Y:S01]  /*4190*/  @!P1 VIADD R16, R48, 0x1 ;  /* 0x0000000130109836 */ /* 0x000fe20000000000 */
[----:B------:R-:W-:Y:S01]  /*41a0*/  @!P1 ISETP.GE.AND P2, PT, R50, R51, PT ;  /* 0x000000333200920c */ /* 0x000fe20003f46270 */
[----:B------:R-:W2:Y:S01]  /*41b0*/  LDG.E.128.CONSTANT R8, desc[UR6][R54.64+0x1600] ;  /* 0x0016000636087981 */ /* 0x000ea2000c1e9d00 */
[----:B---3--:R-:W-:-:S02]  /*41c0*/  @!P1 FSEL R21, R21, RZ, !P3 ;  /* 0x000000ff15159208 */ /* 0x008fc40005800000 */
[----:B------:R-:W-:Y:S02]  /*41d0*/  @!P1 FSEL R23, R23, RZ, !P5 ;  /* 0x000000ff17179208 */ /* 0x000fe40006800000 */
[----:B------:R-:W-:Y:S02]  /*41e0*/  @!P1 ISETP.GE.AND P5, PT, R16, R51, PT ;  /* 0x000000331000920c */ /* 0x000fe40003fa6270 */
[----:B------:R-:W-:Y:S01]  /*41f0*/  @!P1 IADD3 R16, PT, PT, R48, 0x2, RZ ;  /* 0x0000000230109810 */ /* 0x000fe20007ffe0ff */
[----:B------:R-:W-:Y:S01]  /*4200*/  FMUL.FTZ R21, R13, R21 ;  /* 0x000000150d157220 */ /* 0x000fe20000410000 */
[----:B------:R-:W-:Y:S02]  /*4210*/  @!P1 FSEL R20, R20, RZ, !P2 ;  /* 0x000000ff14149208 */ /* 0x000fe40005000000 */
[----:B------:R-:W-:Y:S02]  /*4220*/  @!P1 ISETP.GE.AND P2, PT, R16, R51, PT ;  /* 0x000000331000920c */ /* 0x000fe40003f46270 */
[----:B------:R-:W-:Y:S01]  /*4230*/  @!P1 FSEL R22, R22, RZ, !P4 ;  /* 0x000000ff16169208 */ /* 0x000fe20006000000 */
[----:B------:R-:W-:Y:S01]  /*4240*/  FFMA.FTZ R21, R12, R20, R21 ;  /* 0x000000140c157223 */ /* 0x000fe20000010015 */
[----:B------:R-:W-:-:S03]  /*4250*/  @!P1 IADD3 R16, PT, PT, R48, 0x1, RZ ;  /* 0x0000000130109810 */ /* 0x000fc60007ffe0ff */
[----:B------:R-:W-:Y:S01]  /*4260*/  FFMA.FTZ R22, R14, R22, R21 ;  /* 0x000000160e167223 */ /* 0x000fe20000010015 */
[----:B------:R-:W-:Y:S02]  /*4270*/  @!P1 ISETP.GE.AND P3, PT, R16, R51, PT ;  /* 0x000000331000920c */ /* 0x000fe40003f66270 */
[----:B------:R-:W3:Y:S01]  /*4280*/  LDG.E.128.CONSTANT R16, desc[UR6][R54.64+0x1800] ;  /* 0x0018000636107981 */ /* 0x000ee2000c1e9d00 */
[----:B------:R-:W-:-:S03]  /*4290*/  FFMA.FTZ R57, R15, R23, R22 ;  /* 0x000000170f397223 */ /* 0x000fc60000010016 */
[----:B------:R-:W4:Y:S01]  /*42a0*/  LDG.E.128.CONSTANT R20, desc[UR6][R54.64+0x1a00] ;  /* 0x001a000636147981 */ /* 0x000f22000c1e9d00 */
[-C--:B------:R-:W-:Y:S02]  /*42b0*/  @!P1 ISETP.GE.AND P4, PT, R50, R51.reuse, PT ;  /* 0x000000333200920c */ /* 0x080fe40003f86270 */
[-C--:B------:R-:W-:Y:S01]  /*42c0*/  @!P1 ISETP.GE.AND P6, PT, R48, R51.reuse, PT ;  /* 0x000000333000920c */ /* 0x080fe20003fc6270 */
[----:B------:R-:W-:Y:S01]  /*42d0*/  FADD.FTZ R32, R32, R57 ;  /* 0x0000003920207221 */ /* 0x000fe20000010000 */
[----:B--2---:R-:W-:Y:S02]  /*42e0*/  @!P1 FSEL R8, R8, RZ, !P4 ;  /* 0x000000ff08089208 */ /* 0x004fe40006000000 */
[-C--:B------:R-:W-:Y:S02]  /*42f0*/  @!P1 ISETP.GE.AND P4, PT, R50, R51.reuse, PT ;  /* 0x000000333200920c */ /* 0x080fe40003f86270 */
[----:B------:R-:W-:Y:S02]  /*4300*/  @!P1 FSEL R10, R10, RZ, !P5 ;  /* 0x000000ff0a0a9208 */ /* 0x000fe40006800000 */
[----:B------:R-:W-:-:S02]  /*4310*/  @!P1 ISETP.GE.AND P5, PT, R48, R51, PT ;  /* 0x000000333000920c */ /* 0x000fc40003fa6270 */
[----:B------:R-:W-:Y:S02]  /*4320*/  @!P1 FSEL R9, R9, RZ, !P6 ;  /* 0x000000ff09099208 */ /* 0x000fe40007000000 */
[----:B------:R-:W-:-:S03]  /*4330*/  @!P1 ISETP.GE.AND P6, PT, R50, R51, PT ;  /* 0x000000333200920c */ /* 0x000fc60003fc6270 */
[----:B------:R-:W-:-:S04]  /*4340*/  FMUL.FTZ R9, R13, R9 ;  /* 0x000000090d097220 */ /* 0x000fc80000410000 */
[----:B------:R-:W-:Y:S01]  /*4350*/  FFMA.FTZ R9, R12, R8, R9 ;  /* 0x000000080c097223 */ /* 0x000fe20000010009 */
[----:B------:R-:W-:Y:S01]  /*4360*/  @!P1 VIADD R8, R48, 0x2 ;  /* 0x0000000230089836 */ /* 0x000fe20000000000 */
[----:B------:R-:W-:Y:S02]  /*4370*/  @!P1 FSEL R11, R11, RZ, !P2 ;  /* 0x000000ff0b0b9208 */ /* 0x000fe40005000000 */
[----:B------:R-:W-:Y:S01]  /*4380*/  FFMA.FTZ R10, R14, R10, R9 ;  /* 0x0000000a0e0a7223 */ /* 0x000fe20000010009 */
[----:B---3--:R-:W-:Y:S02]  /*4390*/  @!P1 FSEL R16, R16, RZ, !P4 ;  /* 0x000000ff10109208 */ /* 0x008fe40006000000 */
[----:B------:R-:W-:Y:S02]  /*43a0*/  @!P1 ISETP.GE.AND P4, PT, R48, R51, PT ;  /* 0x000000333000920c */ /* 0x000fe40003f86270 */
[----:B------:R-:W-:Y:S02]  /*43b0*/  @!P1 FSEL R17, R17, RZ, !P5 ;  /* 0x000000ff11119208 */ /* 0x000fe40006800000 */
[----:B----4-:R-:W-:-:S02]  /*43c0*/  @!P1 FSEL R21, R21, RZ, !P4 ;  /* 0x000000ff15159208 */ /* 0x010fc40006000000 */
[----:B------:R-:W-:Y:S01]  /*43d0*/  @!P1 FSEL R20, R20, RZ, !P6 ;  /* 0x000000ff14149208 */ /* 0x000fe20007000000 */
[C---:B------:R-:W-:Y:S02]  /*43e0*/  FMUL.FTZ R17, R13.reuse, R17 ;  /* 0x000000110d117220 */ /* 0x040fe40000410000 */
[----:B------:R-:W-:Y:S02]  /*43f0*/  FMUL.FTZ R13, R13, R21 ;  /* 0x000000150d0d7220 */ /* 0x000fe40000410000 */
[C---:B------:R-:W-:Y:S02]  /*4400*/  FFMA.FTZ R17, R12.reuse, R16, R17 ;  /* 0x000000100c117223 */ /* 0x040fe40000010011 */
[----:B------:R-:W-:Y:S01]  /*4410*/  FFMA.FTZ R13, R12, R20, R13 ;  /* 0x000000140c0d7223 */ /* 0x000fe2000001000d */
[----:B------:R-:W-:-:S04]  /*4420*/  @!P1 IADD3 R12, PT, PT, R48, 0x1, RZ ;  /* 0x00000001300c9810 */ /* 0x000fc80007ffe0ff */
[-C--:B------:R-:W-:Y:S02]  /*4430*/  @!P1 ISETP.GE.AND P4, PT, R12, R51.reuse, PT ;  /* 0x000000330c00920c */ /* 0x080fe40003f86270 */
[----:B------:R-:W-:Y:S02]  /*4440*/  @!P1 FSEL R18, R18, RZ, !P3 ;  /* 0x000000ff12129208 */ /* 0x000fe40005800000 */
[CC--:B------:R-:W-:Y:S02]  /*4450*/  @!P1 ISETP.GE.AND P3, PT, R8.reuse, R51.reuse, PT ;  /* 0x000000330800920c */ /* 0x0c0fe40003f66270 */
[----:B------:R-:W-:Y:S02]  /*4460*/  @!P1 ISETP.GE.AND P5, PT, R8, R51, PT ;  /* 0x000000330800920c */ /* 0x000fe40003fa6270 */
[----:B------:R-:W-:Y:S01]  /*4470*/  @!P1 FSEL R22, R22, RZ, !P4 ;  /* 0x000000ff16169208 */ /* 0x000fe20006000000 */
[----:B------:R-:W-:Y:S01]  /*4480*/  FFMA.FTZ R18, R14, R18, R17 ;  /* 0x000000120e127223 */ /* 0x000fe20000010011 */
[----:B------:R-:W-:-:S02]  /*4490*/  @!P1 FSEL R19, R19, RZ, !P3 ;  /* 0x000000ff13139208 */ /* 0x000fc40005800000 */
[----:B------:R-:W-:Y:S01]  /*44a0*/  @!P1 FSEL R23, R23, RZ, !P5 ;  /* 0x000000ff17179208 */ /* 0x000fe20006800000 */
[----:B------:R-:W-:Y:S01]  /*44b0*/  FFMA.FTZ R14, R14, R22, R13 ;  /* 0x000000160e0e7223 */ /* 0x000fe2000001000d */
[C---:B------:R-:W-:Y:S01]  /*44c0*/  FFMA.FTZ R10, R15.reuse, R11, R10 ;  /* 0x0000000b0f0a7223 */ /* 0x040fe2000001000a */
[C---:B------:R-:W-:Y:S02]  /*44d0*/  FFMA.FTZ R19, R15.reuse, R19, R18 ;  /* 0x000000130f137223 */ /* 0x040fe40000010012 */
[----:B------:R-:W-:Y:S01]  /*44e0*/  FFMA.FTZ R14, R15, R23, R14 ;  /* 0x000000170f0e7223 */ /* 0x000fe2000001000e */
[----:B------:R-:W-:Y:S01]  /*44f0*/  FADD.FTZ R31, R31, R10 ;  /* 0x0000000a1f1f7221 */ /* 0x000fe20000010000 */
[----:B------:R-:W-:Y:S02]  /*4500*/  FADD.FTZ R30, R30, R19 ;  /* 0x000000131e1e7221 */ /* 0x000fe40000010000 */
[----:B------:R-:W-:-:S07]  /*4510*/  FADD.FTZ R29, R29, R14 ;  /* 0x0000000e1d1d7221 */ /* 0x000fce0000010000 */
.L_x_24505:
[----:B---3--:R-:W-:Y:S05]  /*4520*/  BSYNC.RECONVERGENT B1 ;  /* 0x0000000000017941 */ /* 0x008fea0003800200 */
.L_x_24504:
[----:B------:R-:W-:Y:S01]  /*4530*/  IADD3 R26, P1, PT, R26, 0x10, RZ ;  /* 0x000000101a1a7810 */ /* 0x000fe20007f3e0ff */
[----:B------:R-:W-:Y:S01]  /*4540*/  VIADD R28, R28, 0x4 ;  /* 0x000000041c1c7836 */ /* 0x000fe20000000000 */
[----:B------:R-:W-:Y:S02]  /*4550*/  MOV R10, R3 ;  /* 0x00000003000a7202 */ /* 0x000fe40000000f00 */
[----:B------:R-:W-:Y:S01]  /*4560*/  IADD3 R48, PT, PT, R48, 0x40, RZ ;  /* 0x0000004030307810 */ /* 0x000fe20007ffe0ff */
[----:B------:R-:W-:Y:S01]  /*4570*/  IMAD.X R7, RZ, RZ, R7, P1 ;  /* 0x000000ffff077224 */ /* 0x000fe200008e0607 */
[----:B------:R-:W-:Y:S01]  /*4580*/  IADD3 R25, PT, PT, R25, 0x100, RZ ;  /* 0x0000010019197810 */ /* 0x000fe20007ffe0ff */
[----:B------:R-:W-:Y:S06]  /*4590*/  @!P0 BRA `(.L_x_24506) ;  /* 0xffffffec00748947 */ /* 0x000fec000383ffff */
.L_x_24503:
[----:B--23--:R-:W-:Y:S05]  /*45a0*/  BSYNC.RECONVERGENT B0 ;  /* 0x0000000000007941 */ /* 0x00cfea0003800200 */
.L_x_24502:
[----:B0-----:R-:W0:Y:S01]  /*45b0*/  SHFL.BFLY PT, R11, R32, 0x2, 0x1f ;  /* 0x0c401f00200b7f89 */ /* 0x001e2200000e0000 */
[----:B------:R-:W2:Y:S01]  /*45c0*/  S2UR UR5, SR_CgaCtaId ;  /* 0x00000000000579c3 */ /* 0x000ea20000008800 */
[C---:B------:R-:W-:Y:S01]  /*45d0*/  LOP3.LUT R15, R38.reuse, 0x3c0, RZ, 0xc0, !PT ;  /* 0x000003c0260f7812 */ /* 0x040fe200078ec0ff */
[----:B------:R-:W-:Y:S01]  /*45e0*/  UMOV UR4, 0x400 ;  /* 0x0000040000047882 */ /* 0x000fe20000000000 */
[----:B------:R-:W3:Y:S01]  /*45f0*/  SHFL.BFLY PT, R4, R45, 0x2, 0x1f ;  /* 0x0c401f002d047f89 */ /* 0x000ee200000e0000 */
[----:B------:R-:W-:Y:S01]  /*4600*/  SHF.R.U32.HI R47, RZ, 0x2, R47 ;  /* 0x00000002ff2f7819 */ /* 0x000fe2000001162f */
[----:B------:R-:W-:Y:S01]  /*4610*/  UIADD3 UR4, UPT, UPT, UR4, 0x1e0, URZ ;  /* 0x000001e004047890 */ /* 0x000fe2000fffe0ff */
[----:B------:R-:W-:Y:S01]  /*4620*/  LOP3.LUT R17, R38, 0x3e0, RZ, 0xc0, !PT ;  /* 0x000003e026117812 */ /* 0x000fe200078ec0ff */
[----:B------:R-:W4:Y:S01]  /*4630*/  SHFL.BFLY PT, R3, R44, 0x2, 0x1f ;  /* 0x0c401f002c037f89 */ /* 0x000f2200000e0000 */
[----:B------:R-:W-:Y:S01]  /*4640*/  BSSY.RECONVERGENT B0, `(.L_x_24507) ;  /* 0x0000050000007945 */ /* 0x000fe20003800200 */
[----:B------:R-:W-:Y:S01]  /*4650*/  IMAD R47, R24, 0x70, R47 ;  /* 0x00000070182f7824 */ /* 0x000fe200078e022f */
[C---:B------:R-:W-:Y:S01]  /*4660*/  LOP3.LUT P0, RZ, R38.reuse, 0x3c3, RZ, 0xc0, !PT ;  /* 0x000003c326ff7812 */ /* 0x040fe2000780c0ff */
[----:B-1----:R-:W1:Y:S01]  /*4670*/  SHFL.BFLY PT, R14, R33, 0x2, 0x1f ;  /* 0x0c401f00210e7f89 */ /* 0x002e6200000e0000 */
[----:B------:R-:W-:-:S02]  /*4680*/  LOP3.LUT P1, RZ, R38, 0x3e3, RZ, 0xc0, !PT ;  /* 0x000003e326ff7812 */ /* 0x000fc4000782c0ff */
[C---:B------:R-:W-:Y:S01]  /*4690*/  ISETP.GT.U32.AND P3, PT, R38.reuse, 0x1f, PT ;  /* 0x0000001f2600780c */ /* 0x040fe20003f64070 */
[----:B------:R-:W1:Y:S04]  /*46a0*/  SHFL.BFLY PT, R6, R43, 0x2, 0x1f ;  /* 0x0c401f002b067f89 */ /* 0x000e6800000e0000 */
[----:B------:R-:W1:Y:S04]  /*46b0*/  SHFL.BFLY PT, R5, R42, 0x2, 0x1f ;  /* 0x0c401f002a057f89 */ /* 0x000e6800000e0000 */
[----:B------:R-:W1:Y:S01]  /*46c0*/  SHFL.BFLY PT, R8, R41, 0x2, 0x1f ;  /* 0x0c401f0029087f89 */ /* 0x000e6200000e0000 */
[----:B0-----:R-:W-:Y:S01]  /*46d0*/  FADD.FTZ R32, R11, R32 ;  /* 0x000000200b207221 */ /* 0x001fe20000010000 */
[----:B------:R-:W-:Y:S01]  /*46e0*/  LOP3.LUT R11, R38, 0x3, RZ, 0xc0, !PT ;  /* 0x00000003260b7812 */ /* 0x000fe200078ec0ff */
[----:B--2---:R-:W-:Y:S01]  /*46f0*/  ULEA UR4, UR5, UR4, 0x18 ;  /* 0x0000000405047291 */ /* 0x004fe2000f8ec0ff */
[----:B------:R-:W0:Y:S01]  /*4700*/  SHFL.BFLY PT, R10, R37, 0x2, 0x1f ;  /* 0x0c401f00250a7f89 */ /* 0x000e2200000e0000 */
[----:B---3--:R-:W-:Y:S01]  /*4710*/  FADD.FTZ R45, R4, R45 ;  /* 0x0000002d042d7221 */ /* 0x008fe20000010000 */
[----:B------:R-:W-:-:S02]  /*4720*/  ISETP.NE.AND P2, PT, R11, RZ, PT ;  /* 0x000000ff0b00720c */ /* 0x000fc40003f45270 */
[----:B------:R-:W2:Y:S01]  /*4730*/  SHFL.BFLY PT, R7, R36, 0x2, 0x1f ;  /* 0x0c401f0024077f89 */ /* 0x000ea200000e0000 */
[----:B----4-:R-:W-:Y:S01]  /*4740*/  FADD.FTZ R44, R3, R44 ;  /* 0x0000002c032c7221 */ /* 0x010fe20000010000 */
[----:B------:R-:W-:Y:S02]  /*4750*/  ISETP.NE.OR P5, PT, R15, 0x40, P2 ;  /* 0x000000400f00780c */ /* 0x000fe400017a5670 */
[----:B------:R-:W3:Y:S01]  /*4760*/  SHFL.BFLY PT, R12, R35, 0x2, 0x1f ;  /* 0x0c401f00230c7f89 */ /* 0x000ee200000e0000 */
[----:B-1----:R-:W-:Y:S01]  /*4770*/  FADD.FTZ R33, R14, R33 ;  /* 0x000000210e217221 */ /* 0x002fe20000010000 */
[----:B------:R-:W-:Y:S02]  /*4780*/  LEA R47, R47, UR4, 0x2 ;  /* 0x000000042f2f7c11 */ /* 0x000fe4000f8e10ff */
[----:B------:R-:W1:Y:S01]  /*4790*/  SHFL.BFLY PT, R9, R34, 0x2, 0x1f ;  /* 0x0c401f0022097f89 */ /* 0x000e6200000e0000 */
        /* <DEDUP_REMOVED lines=38> */
[----:B-1----:R-:W-:Y:S01]  /*4a00*/  FADD.FTZ R34, R34, R9 ;  /* 0x0000000922227221 */ /* 0x002fe20000010000 */
        /* <DEDUP_REMOVED lines=19> */
.L_x_24508:
[----:B------:R-:W-:Y:S05]  /*4b40*/  BSYNC.RECONVERGENT B0 ;  /* 0x0000000000007941 */ /* 0x000fea0003800200 */
.L_x_24507:
        /* <DEDUP_REMOVED lines=31> */
.L_x_24510:
[----:B------:R-:W-:Y:S05]  /*4d40*/  BSYNC.RECONVERGENT B0 ;  /* 0x0000000000007941 */ /* 0x000fea0003800200 */
.L_x_24509:
        /* <DEDUP_REMOVED lines=17> */
.L_x_24512:
[----:B------:R-:W-:Y:S05]  /*4e60*/  BSYNC.RECONVERGENT B0 ;  /* 0x0000000000007941 */ /* 0x000fea0003800200 */
.L_x_24511:
        /* <DEDUP_REMOVED lines=31> */
.L_x_24514:
[----:B------:R-:W-:Y:S05]  /*5060*/  BSYNC.RECONVERGENT B0 ;  /* 0x0000000000007941 */ /* 0x000fea0003800200 */
.L_x_24513:
        /* <DEDUP_REMOVED lines=30> */
.L_x_24479:
        /* <DEDUP_REMOVED lines=8> */
.L_x_24516:
[----:B------:R-:W-:Y:S05]  /*52d0*/  BSYNC B2 ;  /* 0x0000000000027941 */ /* 0x000fea0003800000 */
.L_x_24515:
[----:B------:R-:W-:Y:S01]  /*52e0*/  MOV R9, R8 ;  /* 0x0000000800097202 */ /* 0x000fe20000000f00 */
[----:B------:R-:W-:Y:S06]  /*52f0*/  BRA `(.L_x_24517) ;  /* 0xffffffc000607947 */ /* 0x000fec000383ffff */
.L_x_24481:
        /* <DEDUP_REMOVED lines=8> */
.L_x_24519:
[----:B------:R-:W-:Y:S05]  /*5380*/  BSYNC B0 ;  /* 0x0000000000007941 */ /* 0x000fea0003800000 */
.L_x_24518:
        /* <DEDUP_REMOVED lines=9> */
.L_x_24520:
[----:B------:R-:W-:Y:S02]  /*5420*/  HFMA2 R13, -RZ, RZ, 0, 2.384185791015625e-07 ;  /* 0x00000004ff0d7431 */ /* 0x000fe400000001ff */
[----:B------:R-:W-:-:S05]  /*5430*/  IMAD.MOV.U32 R7, RZ, RZ, R8 ;  /* 0x000000ffff077224 */ /* 0x000fca00078e0008 */
[----:B------:R-:W-:-:S04]  /*5440*/  FMNMX.FTZ R7, R6, R7, !PT ;  /* 0x0000000706077209 */ /* 0x000fc80007810000 */
[----:B------:R-:W-:-:S07]  /*5450*/  MOV R11, R7 ;  /* 0x00000007000b7202 */ /* 0x000fce0000000f00 */
[----:B------:R-:W-:Y:S05]  /*5460*/  WARPSYNC.COLLECTIVE R10, `(.L_x_24521) ;  /* 0x000000000a087348 */ /* 0x000fea0003c00000 */
[----:B------:R0:W1:Y:S02]  /*5470*/  SHFL.BFLY P2, R8, R11, R13, R14 ;  /* 0x0c00000d0b087389 */ /* 0x000064000004000e */
[----:B01----:R-:W-:Y:S05]  /*5480*/  ENDCOLLECTIVE ;  /* 0x000000000000791b */ /* 0x003fea0003800000 */
.L_x_24521:
[----:B------:R-:W-:Y:S02]  /*5490*/  MOV R13, 0x2 ;  /* 0x00000002000d7802 */ /* 0x000fe40000000f00 */
[----:B------:R-:W-:-:S05]  /*54a0*/  FMNMX.FTZ R9, R7, R8, !PT ;  /* 0x0000000807097209 */ /* 0x000fca0007810000 */
[----:B------:R-:W-:-:S07]  /*54b0*/  IMAD.MOV.U32 R11, RZ, RZ, R9 ;  /* 0x000000ffff0b7224 */ /* 0x000fce00078e0009 */
[----:B------:R-:W-:Y:S05]  /*54c0*/  WARPSYNC.COLLECTIVE R10, `(.L_x_24522) ;  /* 0x000000000a087348 */ /* 0x000fea0003c00000 */
[----:B------:R0:W1:Y:S02]  /*54d0*/  SHFL.BFLY P2, R8, R11, R13, R14 ;  /* 0x0c00000d0b087389 */ /* 0x000064000004000e */
[----:B01----:R-:W-:Y:S05]  /*54e0*/  ENDCOLLECTIVE ;  /* 0x000000000000791b */ /* 0x003fea0003800000 */
.L_x_24522:
[----:B------:R-:W-:Y:S01]  /*54f0*/  MOV R12, R8 ;  /* 0x00000008000c7202 */ /* 0x000fe20000000f00 */
[----:B------:R-:W-:Y:S06]  /*5500*/  BRA `(.L_x_24523) ;  /* 0xffffffc0005c7947 */ /* 0x000fec000383ffff */
.L_x_24524:
        /* <DEDUP_REMOVED lines=15> */
.L_x_26035:


//--------------------- .text._ZN4vllm25paged_attention_v1_kernelIffLi96ELi16ELi128ELNS_18Fp8KVCacheDataTypeE0ELb1EEEvPT_PKS2_PKT0_S8_ifPKiSA_iPKfiiiSC_SC_iiiii --------------------------
	.section	.text._ZN4vllm25paged_attention_v1_kernelIffLi96ELi16ELi128ELNS_18Fp8KVCacheDataTypeE0ELb1EEEvPT_PKS2_PKT0_S8_ifPKiSA_iPKfiiiSC_SC_iiiii,"ax",@progbits
	.align	128
        .global         _ZN4vllm25paged_attention_v1_kernelIffLi96ELi16ELi128ELNS_18Fp8KVCacheDataTypeE0ELb1EEEvPT_PKS2_PKT0_S8_ifPKiSA_iPKfiiiSC_SC_iiiii
        .type           _ZN4vllm25paged_attention_v1_kernelIffLi96ELi16ELi128ELNS_18Fp8KVCacheDataTypeE0ELb1EEEvPT_PKS2_PKT0_S8_ifPKiSA_iPKfiiiSC_SC_iiiii,@function
        .size           _ZN4vllm25paged_attention_v1_kernelIffLi96ELi16ELi128ELNS_18Fp8KVCacheDataTypeE0ELb1EEEvPT_PKS2_PKT0_S8_ifPKiSA_iPKfiiiSC_SC_iiiii,(.L_x_26036 - _ZN4vllm25paged_attention_v1_kernelIffLi96ELi16ELi128ELNS_18Fp8KVCacheDataTypeE0ELb1EEEvPT_PKS2_PKT0_S8_ifPKiSA_iPKfiiiSC_SC_iiiii)
        .other          _ZN4vllm25paged_attention_v1_kernelIffLi96ELi16ELi128ELNS_18Fp8KVCacheDataTypeE0ELb1EEEvPT_PKS2_PKT0_S8_ifPKiSA_iPKfiiiSC_SC_iiiii,@"STO_CUDA_ENTRY STV_DEFAULT"
_ZN4vllm25paged_attention_v1_kernelIffLi96ELi16ELi128ELNS_18Fp8KVCacheDataTypeE0ELb1EEEvPT_PKS2_PKT0_S8_ifPKiSA_iPKfiiiSC_SC_iiiii:
.text._ZN4vllm25paged_attention_v1_kernelIffLi96ELi16ELi128ELNS_18Fp8KVCacheDataTypeE0ELb1EEEvPT_PKS2_PKT0_S8_ifPKiSA_iPKfiiiSC_SC_iiiii:
        /* <DEDUP_REMOVED lines=29> */
[C---:B-1----:R-:W-:Y:S02]  /*01d0*/  @!P1 LEA R4, P2, R2.reuse, R8, 0x2 ;  /* 0x0000000802049211 */ /* 0x042fe400078410ff */
[----:B------:R-:W1:Y:S02]  /*01e0*/  LDC R8, c[0x0][0x3a0] ;  /* 0x0000e800ff087b82 */ /* 0x000e640000000800 */
[----:B------:R-:W-:-:S06]  /*01f0*/  @!P1 LEA.HI.X R5, R2, R9, R0, 0x2, P2 ;  /* 0x0000000902059211 */ /* 0x000fcc00010f1400 */
[----:B------:R-:W2:Y:S01]  /*0200*/  @!P1 LDG.E.64.CONSTANT R4, desc[UR6][R4.64] ;  /* 0x0000000604049981 */ /* 0x000ea2000c1e9b00 */
[----:B------:R-:W3:Y:S01]  /*0210*/  @P0 LDC.64 R2, c[0x0][0x3c0] ;  /* 0x0000f000ff020b82 */ /* 0x000ee20000000a00 */
[----:B-1----:R-:W-:-:S04]  /*0220*/  IABS R9, R8 ;  /* 0x0000000800097213 */ /* 0x002fc80000000000 */
[----:B------:R-:W1:Y:S01]  /*0230*/  I2F.RP R0, R9 ;  /* 0x0000000900007306 */ /* 0x000e620000209400 */
[----:B---3--:R-:W-:-:S05]  /*0240*/  @P0 IMAD.WIDE.U32 R2, R42, 0x4, R2 ;  /* 0x000000042a020825 */ /* 0x008fca00078e0002 */
[----:B------:R3:W5:Y:S01]  /*0250*/  @P0 LDG.E.CONSTANT R52, desc[UR6][R2.64] ;  /* 0x0000000602340981 */ /* 0x000762000c1e9900 */
[----:B------:R-:W-:Y:S01]  /*0260*/  SHF.R.U32.HI R53, RZ, 0x5, R6 ;  /* 0x00000005ff357819 */ /* 0x000fe20000011606 */
[----:B------:R-:W-:Y:S01]  /*0270*/  BSSY B0, `(.L_x_24525) ;  /* 0x000012d000007945 */ /* 0x000fe20003800000 */
[----:B------:R-:W-:Y:S01]  /*0280*/  IMAD.MOV.U32 R48, RZ, RZ, -0x800001 ;  /* 0xff7fffffff307424 */ /* 0x000fe200078e00ff */
        /* <DEDUP_REMOVED lines=17> */
[----:B------:R-:W1:Y:S03]  /*03a0*/  LDC R9, c[0x0][0x3f4] ;  /* 0x0000fd00ff097b82 */ /* 0x000e660000000800 */
[----:B------:R-:W-:-:S07]  /*03b0*/  ISETP.GE.AND P3, PT, R0, RZ, PT ;  /* 0x000000ff0000720c */ /* 0x000fce0003f66270 */
[----:B------:R-:W-:-:S06]  /*03c0*/  @P0 IADD3 R3, PT, PT, R3, 0x1, RZ ;  /* 0x0000000103030810 */ /* 0x000fcc0007ffe0ff */
[----:B------:R-:W-:Y:S01]  /*03d0*/  @!P3 IMAD.MOV R3, RZ, RZ, -R3 ;  /* 0x000000ffff03b224 */ /* 0x000fe200078e0a03 */
[----:B------:R-:W-:-:S04]  /*03e0*/  @!P2 LOP3.LUT R3, RZ, R8, RZ, 0x33, !PT ;  /* 0x00000008ff03a212 */ /* 0x000fc800078e33ff */
[----:B------:R-:W-:Y:S02]  /*03f0*/  IABS R16, R3 ;  /* 0x0000000300107213 */ /* 0x000fe40000000000 */
[----:B-1----:R-:W-:Y:S02]  /*0400*/  IABS R0, R9 ;  /* 0x0000000900007213 */ /* 0x002fe40000000000 */
[----:B------:R-:W1:Y:S08]  /*0410*/  I2F.RP R2, R16 ;  /* 0x0000001000027306 */ /* 0x000e700000209400 */
[----:B------:R-:W3:Y:S08]  /*0420*/  I2F.RP R12, R0 ;  /* 0x00000000000c7306 */ /* 0x000ef00000209400 */
[----:B-1----:R-:W1:Y:S08]  /*0430*/  MUFU.RCP R2, R2 ;  /* 0x0000000200027308 */ /* 0x002e700000001000 */
[----:B---3--:R-:W3:Y:S01]  /*0440*/  MUFU.RCP R12, R12 ;  /* 0x0000000c000c7308 */ /* 0x008ee20000001000 */
[----:B-1----:R-:W-:-:S02]  /*0450*/  IADD3 R10, PT, PT, R2, 0xffffffe, RZ ;  /* 0x0ffffffe020a7810 */ /* 0x002fc40007ffe0ff */
[----:B------:R-:W-:-:S05]  /*0460*/  IABS R2, R3 ;  /* 0x0000000300027213 */ /* 0x000fca0000000000 */
[----:B------:R1:W4:Y:S01]  /*0470*/  F2I.FTZ.U32.TRUNC.NTZ R11, R10 ;  /* 0x0000000a000b7305 */ /* 0x000322000021f000 */
[----:B---3--:R-:W-:Y:S01]  /*0480*/  VIADD R50, R12, 0xffffffe ;  /* 0x0ffffffe0c327836 */ /* 0x008fe20000000000 */
[----:B------:R-:W-:-:S06]  /*0490*/  IABS R12, R42 ;  /* 0x0000002a000c7213 */ /* 0x000fcc0000000000 */
[----:B------:R3:W0:Y:S01]  /*04a0*/  F2I.FTZ.U32.TRUNC.NTZ R51, R50 ;  /* 0x0000003200337305 */ /* 0x000622000021f000 */
[----:B-1----:R-:W-:Y:S01]  /*04b0*/  IMAD.MOV.U32 R10, RZ, RZ, RZ ;  /* 0x000000ffff0a7224 */ /* 0x002fe200078e00ff */
[----:B----4-:R-:W-:Y:S01]  /*04c0*/  IADD3 R13, PT, PT, RZ, -R11, RZ ;  /* 0x8000000bff0d7210 */ /* 0x010fe20007ffe0ff */
[----:B---3--:R-:W-:-:S04]  /*04d0*/  IMAD.MOV.U32 R50, RZ, RZ, RZ ;  /* 0x000000ffff327224 */ /* 0x008fc800078e00ff */
[----:B------:R-:W-:-:S04]  /*04e0*/  IMAD R13, R13, R16, RZ ;  /* 0x000000100d0d7224 */ /* 0x000fc800078e02ff */
[----:B------:R-:W-:Y:S01]  /*04f0*/  IMAD.HI.U32 R11, R11, R13, R10 ;  /* 0x0000000d0b0b7227 */ /* 0x000fe200078e000a */
[----:B------:R-:W-:-:S03]  /*0500*/  IADD3 R13, PT, PT, RZ, -R2, RZ ;  /* 0x80000002ff0d7210 */ /* 0x000fc60007ffe0ff */
[----:B0-----:R-:W-:Y:S02]  /*0510*/  IMAD R10, R51, R0, RZ ;  /* 0x00000000330a7224 */ /* 0x001fe400078e02ff */
[----:B------:R-:W-:-:S03]  /*0520*/  IMAD.HI.U32 R2, R11, R12, RZ ;  /* 0x0000000c0b027227 */ /* 0x000fc600078e00ff */
[----:B------:R-:W-:Y:S01]  /*0530*/  IADD3 R15, PT, PT, -R10, RZ, RZ ;  /* 0x000000ff0a0f7210 */ /* 0x000fe20007ffe1ff */
[----:B------:R-:W-:Y:S01]  /*0540*/  IMAD R11, R2, R13, R12 ;  /* 0x0000000d020b7224 */ /* 0x000fe200078e020c */
[----:B------:R-:W0:Y:S01]  /*0550*/  S2R R10, SR_CgaCtaId ;  /* 0x00000000000a7919 */ /* 0x000e220000008800 */
[----:B------:R-:W-:Y:S02]  /*0560*/  MOV R13, 0x400 ;  /* 0x00000400000d7802 */ /* 0x000fe40000000f00 */
[----:B------:R-:W-:Y:S01]  /*0570*/  IMAD.HI.U32 R50, R51, R15, R50 ;  /* 0x0000000f33327227 */ /* 0x000fe200078e0032 */
[----:B------:R-:W-:Y:S02]  /*0580*/  ISETP.GT.U32.AND P3, PT, R16, R11, PT ;  /* 0x0000000b1000720c */ /* 0x000fe40003f64070 */
[----:B------:R-:W-:-:S11]  /*0590*/  MOV R51, R0 ;  /* 0x0000000000337202 */ /* 0x000fd60000000f00 */
[----:B------:R-:W-:Y:S01]  /*05a0*/  @!P3 IMAD.IADD R11, R11, 0x1, -R16 ;  /* 0x000000010b0bb824 */ /* 0x000fe200078e0a10 */
[----:B------:R-:W-:Y:S02]  /*05b0*/  @!P3 IADD3 R2, PT, PT, R2, 0x1, RZ ;  /* 0x000000010202b810 */ /* 0x000fe40007ffe0ff */
[----:B------:R-:W-:Y:S02]  /*05c0*/  ISETP.NE.AND P3, PT, R3, RZ, PT ;  /* 0x000000ff0300720c */ /* 0x000fe40003f65270 */
[----:B------:R-:W-:Y:S02]  /*05d0*/  ISETP.GE.U32.AND P2, PT, R11, R16, PT ;  /* 0x000000100b00720c */ /* 0x000fe40003f46070 */
[----:B------:R-:W-:Y:S01]  /*05e0*/  LOP3.LUT R11, R42, R3, RZ, 0x3c, !PT ;  /* 0x000000032a0b7212 */ /* 0x000fe200078e3cff */
[----:B------:R-:W1:Y:S03]  /*05f0*/  LDC R16, c[0x0][0x3f8] ;  /* 0x0000fe00ff107b82 */ /* 0x000e660000000800 */
[----:B------:R-:W-:-:S02]  /*0600*/  ISETP.GE.AND P4, PT, R11, RZ, PT ;  /* 0x000000ff0b00720c */ /* 0x000fc40003f86270 */
[----:B------:R-:W-:Y:S01]  /*0610*/  LOP3.LUT R11, R6, 0x1, RZ, 0xc0, !PT ;  /* 0x00000001060b7812 */ /* 0x000fe200078ec0ff */
[----:B------:R-:W-:-:S04]  /*0620*/  VIADD R14, R54, 0xffffffff ;  /* 0xffffffff360e7836 */ /* 0x000fc80000000000 */
[----:B------:R-:W-:Y:S01]  /*0630*/  @P2 VIADD R2, R2, 0x1 ;  /* 0x0000000102022836 */ /* 0x000fe20000000000 */
[----:B------:R-:W-:-:S05]  /*0640*/  IABS R17, R14 ;  /* 0x0000000e00117213 */ /* 0x000fca0000000000 */
[----:B------:R-:W-:Y:S01]  /*0650*/  @!P4 IMAD.MOV R2, RZ, RZ, -R2 ;  /* 0x000000ffff02c224 */ /* 0x000fe200078e0a02 */
[----:B------:R-:W-:Y:S01]  /*0660*/  @!P3 LOP3.LUT R2, RZ, R3, RZ, 0x33, !PT ;  /* 0x00000003ff02b212 */ /* 0x000fe200078e33ff */
[----:B------:R-:W-:Y:S01]  /*0670*/  VIADD R3, R54, 0xf ;  /* 0x0000000f36037836 */ /* 0x000fe20000000000 */
[----:B------:R-:W-:Y:S01]  /*0680*/  LOP3.LUT R14, R14, R9, RZ, 0x3c, !PT ;  /* 0x000000090e0e7212 */ /* 0x000fe200078e3cff */
[----:B------:R-:W-:-:S03]  /*0690*/  IMAD.HI.U32 R15, R50, R17, RZ ;  /* 0x00000011320f7227 */ /* 0x000fc600078e00ff */
[----:B------:R-:W-:Y:S02]  /*06a0*/  ISETP.GE.AND P3, PT, R14, RZ, PT ;  /* 0x000000ff0e00720c */ /* 0x000fe40003f66270 */
[----:B------:R-:W-:Y:S02]  /*06b0*/  IADD3 R12, PT, PT, -R15, RZ, RZ ;  /* 0x000000ff0f0c7210 */ /* 0x000fe40007ffe1ff */
[----:B------:R-:W-:Y:S02]  /*06c0*/  SHF.R.S32.HI R14, RZ, 0x1f, R3 ;  /* 0x0000001fff0e7819 */ /* 0x000fe40000011403 */
[----:B-1----:R-:W-:Y:S01]  /*06d0*/  ISETP.GE.AND P4, PT, R16, RZ, PT ;  /* 0x000000ff1000720c */ /* 0x002fe20003f86270 */
[----:B------:R-:W-:Y:S01]  /*06e0*/  IMAD R17, R0, R12, R17 ;  /* 0x0000000c00117224 */ /* 0x000fe200078e0211 */
[----:B0-----:R-:W-:Y:S02]  /*06f0*/  LEA R12, R10, R13, 0x18 ;  /* 0x0000000d0a0c7211 */ /* 0x001fe400078ec0ff */
[----:B------:R-:W-:-:S02]  /*0700*/  LEA.HI R14, R14, R3, RZ, 0x4 ;  /* 0x000000030e0e7211 */ /* 0x000fc400078f20ff */
[----:B------:R-:W-:Y:S01]  /*0710*/  ISETP.GT.U32.AND P0, PT, R0, R17, PT ;  /* 0x000000110000720c */ /* 0x000fe20003f04070 */
[----:B------:R-:W-:Y:S01]  /*0720*/  IMAD R12, R11, 0xc0, R12 ;  /* 0x000000c00b0c7824 */ /* 0x000fe200078e020c */
[----:B------:R-:W-:Y:S02]  /*0730*/  SHF.R.U32.HI R11, RZ, 0x1, R6 ;  /* 0x00000001ff0b7819 */ /* 0x000fe40000011606 */
[----:B------:R-:W-:Y:S02]  /*0740*/  SHF.R.S32.HI R14, RZ, 0x4, R14 ;  /* 0x00000004ff0e7819 */ /* 0x000fe4000001140e */
[----:B------:R-:W-:Y:S01]  /*0750*/  @!P1 LEA R12, R11, R12, 0x3 ;  /* 0x0000000c0b0c9211 */ /* 0x000fe200078e18ff */
[----:B------:R-:W-:Y:S02]  /*0760*/  @!P4 IMAD R8, R8, UR5, R2 ;  /* 0x000000050808cc24 */ /* 0x000fe4000f8e0202 */
[----:B------:R-:W-:-:S04]  /*0770*/  @P4 IMAD R49, R7, UR5, R42 ;  /* 0x0000000507314c24 */ /* 0x000fc8000f8e022a */
[----:B------:R-:W-:Y:S01]  /*0780*/  @!P0 IADD3 R17, PT, PT, R17, -R0, RZ ;  /* 0x8000000011118210 */ /* 0x000fe20007ffe0ff */
[----:B------:R-:W-:Y:S01]  /*0790*/  @P4 IMAD R49, R49, R16, 0x1 ;  /* 0x0000000131314424 */ /* 0x000fe200078e0210 */
[----:B------:R-:W-:Y:S02]  /*07a0*/  @!P0 IADD3 R15, PT, PT, R15, 0x1, RZ ;  /* 0x000000010f0f8810 */ /* 0x000fe40007ffe0ff */
[----:B------:R-:W-:Y:S02]  /*07b0*/  ISETP.GE.U32.AND P2, PT, R17, R0, PT ;  /* 0x000000001100720c */ /* 0x000fe40003f46070 */
[----:B------:R-:W-:Y:S01]  /*07c0*/  ISETP.NE.AND P0, PT, R9, RZ, PT ;  /* 0x000000ff0900720c */ /* 0x000fe20003f05270 */
[----:B--2---:R0:W-:Y:S01]  /*07d0*/  @!P1 STS.64 [R12], R4 ;  /* 0x000000040c009388 */ /* 0x0041e20000000a00 */
[----:B------:R-:W-:Y:S01]  /*07e0*/  BAR.SYNC.DEFER_BLOCKING 0x0 ;  /* 0x0000000000007b1d */ /* 0x000fe20000010000 */
[----:B------:R-:W-:-:S08]  /*07f0*/  ISETP.GE.AND P1, PT, R53, R14, PT ;  /* 0x0000000e3500720c */ /* 0x000fd00003f26270 */
[----:B------:R-:W-:-:S05]  /*0800*/  @P2 VIADD R15, R15, 0x1 ;  /* 0x000000010f0f2836 */ /* 0x000fca0000000000 */
[----:B------:R-:W-:Y:S02]  /*0810*/  MOV R3, R15 ;  /* 0x0000000f00037202 */ /* 0x000fe40000000f00 */
[----:B0-----:R-:W-:-:S03]  /*0820*/  @!P4 IADD3 R5, PT, PT, -R8, RZ, RZ ;  /* 0x000000ff0805c210 */ /* 0x001fc60007ffe1ff */
[----:B------:R-:W-:Y:S01]  /*0830*/  @!P3 IMAD.MOV R3, RZ, RZ, -R3 ;  /* 0x000000ffff03b224 */ /* 0x000fe200078e0a03 */
[----:B------:R-:W-:Y:S01]  /*0840*/  @!P0 LOP3.LUT R3, RZ, R9, RZ, 0x33, !PT ;  /* 0x00000009ff038212 */ /* 0x000fe200078e33ff */
[----:B------:R-:W-:Y:S02]  /*0850*/  IMAD R9, R43, UR4, RZ ;  /* 0x000000042b097c24 */ /* 0x000fe4000f8e02ff */
[----:B------:R-:W-:Y:S01]  /*0860*/  @!P4 IMAD R49, R16, R5, 0x1 ;  /* 0x000000011031c424 */ /* 0x000fe200078e0205 */
        /* <DEDUP_REMOVED lines=8> */
[----:B------:R-:W-:Y:S02]  /*08f0*/  LOP3.LUT R0, R0, 0x3c, RZ, 0xc0, !PT ;  /* 0x0000003c00007812 */ /* 0x000fe400078ec0ff */
[----:B------:R-:W-:Y:S01]  /*0900*/  IADD3 R13, PT, PT, R13, 0x1a0, RZ ;  /* 0x000001a00d0d7810 */ /* 0x000fe20007ffe0ff */
[----:B------:R-:W-:Y:S01]  /*0910*/  IMAD.WIDE R4, R9, 0x4, R4 ;  /* 0x0000000409047825 */ /* 0x000fe200078e0204 */
[----:B------:R-:W-:-:S02]  /*0920*/  LOP3.LUT R11, R44, 0xf, R11, 0xf8, !PT ;  /* 0x0000000f2c0b7812 */ /* 0x000fc400078ef80b */
[----:B------:R-:W-:Y:S01]  /*0930*/  LEA R13, R10, R13, 0x18 ;  /* 0x0000000d0a0d7211 */ /* 0x000fe200078ec0ff */
[----:B------:R-:W-:Y:S01]  /*0940*/  IMAD R0, R53, 0x40, R0 ;  /* 0x0000004035007824 */ /* 0x000fe200078e0200 */
[----:B------:R-:W-:Y:S01]  /*0950*/  IADD3 R44, PT, PT, R44, 0x1, RZ ;  /* 0x000000012c2c7810 */ /* 0x000fe20007ffe0ff */
[C---:B------:R-:W-:Y:S01]  /*0960*/  IMAD.IADD R46, R11.reuse, 0x1, -R54 ;  /* 0x000000010b2e7824 */ /* 0x040fe200078e0a36 */
[----:B------:R-:W-:Y:S02]  /*0970*/  IADD3 R45, PT, PT, R11, 0x1, RZ ;  /* 0x000000010b2d7810 */ /* 0x000fe40007ffe0ff */
[----:B0-----:R-:W-:Y:S02]  /*0980*/  IADD3 R4, P0, PT, R4, UR4, RZ ;  /* 0x0000000404047c10 */ /* 0x001fe4000ff1e0ff */
[----:B------:R-:W-:Y:S02]  /*0990*/  IADD3 R47, PT, PT, R0, R13, RZ ;  /* 0x0000000d002f7210 */ /* 0x000fe40007ffe0ff */
[----:B------:R-:W-:-:S09]  /*09a0*/  IADD3.X R5, PT, PT, R5, UR5, RZ, P0, !PT ;  /* 0x0000000505057c10 */ /* 0x000fd200087fe4ff */
.L_x_24531:
        /* <DEDUP_REMOVED lines=44> */
[----:B0-----:R-:W-:Y:S01]  /*0c70*/  LOP3.LUT R6, R9, 0x1, RZ, 0xc0, !PT ;  /* 0x0000000109067812 */ /* 0x001fe200078ec0ff */
        /* <DEDUP_REMOVED lines=9> */
.L_x_24528:
        /* <DEDUP_REMOVED lines=16> */
[----:B------:R-:W0:Y:S03]  /*0e10*/  S2R R9, SR_CgaCtaId ;  /* 0x0000000000097919 */ /* 0x000e260000008800 */
[----:B------:R-:W4:Y:S01]  /*0e20*/  LDG.E.64.CONSTANT R26, desc[UR6][R56.64+0x500] ;  /* 0x00050006381a7981 */ /* 0x000f22000c1e9b00 */
[----:B------:R-:W-:-:S03]  /*0e30*/  MOV R8, 0x400 ;  /* 0x0000040000087802 */ /* 0x000fc60000000f00 */
[----:B------:R-:W4:Y:S04]  /*0e40*/  LDG.E.64.CONSTANT R16, desc[UR6][R56.64+0x600] ;  /* 0x0006000638107981 */ /* 0x000f28000c1e9b00 */
[----:B------:R-:W4:Y:S04]  /*0e50*/  LDG.E.64.CONSTANT R18, desc[UR6][R56.64+0x700] ;  /* 0x0007000638127981 */ /* 0x000f28000c1e9b00 */
[----:B------:R-:W4:Y:S04]  /*0e60*/  LDG.E.64.CONSTANT R24, desc[UR6][R56.64+0x800] ;  /* 0x0008000638187981 */ /* 0x000f28000c1e9b00 */
[----:B------:R-:W4:Y:S04]  /*0e70*/  LDG.E.64.CONSTANT R30, desc[UR6][R56.64+0x900] ;  /* 0x00090006381e7981 */ /* 0x000f28000c1e9b00 */
        /* <DEDUP_REMOVED lines=8> */
[----:B------:R-:W-:Y:S02]  /*0f00*/  FMUL.FTZ R8, R23, R11 ;  /* 0x0000000b17087220 */ /* 0x000fe40000410000 */
[----:B------:R-:W2:Y:S02]  /*0f10*/  LDG.E.64.CONSTANT R22, desc[UR6][R56.64+0xb00] ;  /* 0x000b000638167981 */ /* 0x000ea4000c1e9b00 */
        /* <DEDUP_REMOVED lines=8> */
[----:B------:R-:W4:Y:S01]  /*0fa0*/  LDG.E.64.CONSTANT R36, desc[UR6][R56.64+0x1700] ;  /* 0x0017000638247981 */ /* 0x000f22000c1e9b00 */
[----:B0-----:R-:W-:Y:S01]  /*0fb0*/  FFMA.FTZ R39, R34, R8, R39 ;  /* 0x0000000822277223 */ /* 0x001fe20000010027 */
[----:B------:R-:W-:Y:S02]  /*0fc0*/  FFMA.FTZ R8, R35, R9, R12 ;  /* 0x0000000923087223 */ /* 0x000fe4000001000c */
[----:B------:R-:W0:Y:S01]  /*0fd0*/  LDS.128 R12, [R55+0x30] ;  /* 0x00003000370c7984 */ /* 0x000e220000000c00 */
[----:B------:R-:W-:Y:S01]  /*0fe0*/  FFMA.FTZ R39, R26, R10, R39 ;  /* 0x0000000a1a277223 */ /* 0x000fe20000010027 */
[----:B------:R-:W-:-:S02]  /*0ff0*/  FFMA.FTZ R26, R27, R11, R8 ;  /* 0x0000000b1b1a7223 */ /* 0x000fc40000010008 */
[----:B------:R-:W1:Y:S04]  /*1000*/  LDS.128 R8, [R55+0x40] ;  /* 0x0000400037087984 */ /* 0x000e680000000c00 */
[----:B------:R-:W4:Y:S01]  /*1010*/  LDG.E.64.CONSTANT R34, desc[UR6][R56.64+0x1600] ;  /* 0x0016000638227981 */ /* 0x000f22000c1e9b00 */
[----:B0-----:R-:W-:Y:S01]  /*1020*/  FFMA.FTZ R27, R16, R12, R39 ;  /* 0x0000000c101b7223 */ /* 0x001fe20000010027 */
[----:B------:R-:W-:Y:S02]  /*1030*/  FFMA.FTZ R26, R17, R13, R26 ;  /* 0x0000000d111a7223 */ /* 0x000fe4000001001a */
[----:B------:R-:W4:Y:S01]  /*1040*/  LDG.E.64.CONSTANT R38, desc[UR6][R56.64+0xe00] ;  /* 0x000e000638267981 */ /* 0x000f22000c1e9b00 */
[----:B------:R-:W-:Y:S01]  /*1050*/  FFMA.FTZ R13, R18, R14, R27 ;  /* 0x0000000e120d7223 */ /* 0x000fe2000001001b */
[----:B------:R-:W-:-:S02]  /*1060*/  FFMA.FTZ R12, R19, R15, R26 ;  /* 0x0000000f130c7223 */ /* 0x000fc4000001001a */
[----:B------:R-:W0:Y:S04]  /*1070*/  LDS.128 R16, [R55+0x50] ;  /* 0x0000500037107984 */ /* 0x000e280000000c00 */
[----:B------:R-:W4:Y:S01]  /*1080*/  LDG.E.64.CONSTANT R26, desc[UR6][R56.64+0xf00] ;  /* 0x000f0006381a7981 */ /* 0x000f22000c1e9b00 */
[----:B-1----:R-:W-:Y:S01]  /*1090*/  FFMA.FTZ R13, R24, R8, R13 ;  /* 0x00000008180d7223 */ /* 0x002fe2000001000d */
[----:B------:R-:W-:Y:S02]  /*10a0*/  FFMA.FTZ R8, R25, R9, R12 ;  /* 0x0000000919087223 */ /* 0x000fe4000001000c */
[----:B------:R-:W4:Y:S01]  /*10b0*/  LDG.E.64.CONSTANT R24, desc[UR6][R56.64+0x1000] ;  /* 0x0010000638187981 */ /* 0x000f22000c1e9b00 */
[----:B------:R-:W-:Y:S01]  /*10c0*/  FFMA.FTZ R9, R30, R10, R13 ;  /* 0x0000000a1e097223 */ /* 0x000fe2000001000d */
[----:B------:R-:W-:-:S02]  /*10d0*/  FFMA.FTZ R8, R31, R11, R8 ;  /* 0x0000000b1f087223 */ /* 0x000fc40000010008 */
[----:B------:R-:W4:Y:S04]  /*10e0*/  LDG.E.64.CONSTANT R10, desc[UR6][R56.64+0x1100] ;  /* 0x00110006380a7981 */ /* 0x000f28000c1e9b00 */
[----:B------:R-:W4:Y:S04]  /*10f0*/  LDG.E.64.CONSTANT R30, desc[UR6][R56.64+0x1400] ;  /* 0x00140006381e7981 */ /* 0x000f28000c1e9b00 */
[----:B------:R-:W3:Y:S01]  /*1100*/  LDS.128 R12, [R55+0x60] ;  /* 0x00006000370c7984 */ /* 0x000ee20000000c00 */
[----:B0-----:R-:W-:Y:S01]  /*1110*/  FFMA.FTZ R9, R28, R16, R9 ;  /* 0x000000101c097223 */ /* 0x001fe20000010009 */
[----:B------:R-:W-:-:S02]  /*1120*/  FFMA.FTZ R16, R29, R17, R8 ;  /* 0x000000111d107223 */ /* 0x000fc40000010008 */
[----:B------:R-:W4:Y:S01]  /*1130*/  LDG.E.64.CONSTANT R28, desc[UR6][R56.64+0x1200] ;  /* 0x00120006381c7981 */ /* 0x000f22000c1e9b00 */
[----:B--2---:R-:W-:-:S03]  /*1140*/  FFMA.FTZ R17, R22, R18, R9 ;  /* 0x0000001216117223 */ /* 0x004fc60000010009 */
[----:B------:R-:W2:Y:S01]  /*1150*/  LDG.E.64.CONSTANT R8, desc[UR6][R56.64+0x1300] ;  /* 0x0013000638087981 */ /* 0x000ea2000c1e9b00 */
[----:B------:R-:W-:Y:S01]  /*1160*/  FFMA.FTZ R16, R23, R19, R16 ;  /* 0x0000001317107223 */ /* 0x000fe20000010010 */
[----:B---3--:R-:W-:-:S03]  /*1170*/  FFMA.FTZ R17, R20, R12, R17 ;  /* 0x0000000c14117223 */ /* 0x008fc60000010011 */
[----:B------:R-:W-:Y:S02]  /*1180*/  FFMA.FTZ R16, R21, R13, R16 ;  /* 0x0000000d15107223 */ /* 0x000fe40000010010 */
[----:B------:R-:W4:Y:S01]  /*1190*/  LDS.128 R20, [R55+0x70] ;  /* 0x0000700037147984 */ /* 0x000f220000000c00 */
[----:B------:R-:W-:Y:S01]  /*11a0*/  FFMA.FTZ R17, R40, R14, R17 ;  /* 0x0000000e28117223 */ /* 0x000fe20000010011 */
[----:B------:R-:W-:Y:S02]  /*11b0*/  FFMA.FTZ R16, R41, R15, R16 ;  /* 0x0000000f29107223 */ /* 0x000fe40000010010 */
[----:B------:R-:W0:Y:S01]  /*11c0*/  LDS.128 R12, [R55+0x80] ;  /* 0x00008000370c7984 */ /* 0x000e220000000c00 */
[----:B------:R-:W-:Y:S01]  /*11d0*/  UMOV UR4, 0xffffffff ;  /* 0xffffffff00047882 */ /* 0x000fe20000000000 */
[----:B------:R-:W-:Y:S02]  /*11e0*/  ISETP.NE.AND P1, PT, R6, RZ, PT ;  /* 0x000000ff0600720c */ /* 0x000fe40003f25270 */
[----:B-----5:R-:W-:Y:S01]  /*11f0*/  FSETP.NEU.FTZ.AND P0, PT, R52, RZ, PT ;  /* 0x000000ff3400720b */ /* 0x020fe20003f1d000 */
[----:B----4-:R-:W-:Y:S01]  /*1200*/  FFMA.FTZ R17, R38, R20, R17 ;  /* 0x0000001426117223 */ /* 0x010fe20000010011 */
[----:B------:R-:W-:-:S03]  /*1210*/  FFMA.FTZ R20, R39, R21, R16 ;  /* 0x0000001527147223 */ /* 0x000fc60000010010 */
[----:B------:R-:W-:Y:S02]  /*1220*/  FFMA.FTZ R39, R26, R22, R17 ;  /* 0x000000161a277223 */ /* 0x000fe40000010011 */
[----:B------:R-:W1:Y:S01]  /*1230*/  LDS.128 R16, [R55+0x90] ;  /* 0x0000900037107984 */ /* 0x000e620000000c00 */
[----:B------:R-:W-:-:S03]  /*1240*/  FFMA.FTZ R26, R27, R23, R20 ;  /* 0x000000171b1a7223 */ /* 0x000fc60000010014 */
[----:B------:R-:W3:Y:S01]  /*1250*/  LDS.128 R20, [R55+0xa0] ;  /* 0x0000a00037147984 */ /* 0x000ee20000000c00 */
[----:B0-----:R-:W-:Y:S01]  /*1260*/  FFMA.FTZ R39, R24, R12, R39 ;  /* 0x0000000c18277223 */ /* 0x001fe20000010027 */
[----:B------:R-:W-:Y:S02]  /*1270*/  FFMA.FTZ R12, R25, R13, R26 ;  /* 0x0000000d190c7223 */ /* 0x000fe4000001001a */
[----:B------:R-:W0:Y:S01]  /*1280*/  LDS.128 R24, [R55+0xb0] ;  /* 0x0000b00037187984 */ /* 0x000e220000000c00 */
[----:B------:R-:W-:Y:S01]  /*1290*/  FFMA.FTZ R39, R10, R14, R39 ;  /* 0x0000000e0a277223 */ /* 0x000fe20000010027 */
[----:B------:R-:W-:-:S03]  /*12a0*/  FFMA.FTZ R12, R11, R15, R12 ;  /* 0x0000000f0b0c7223 */ /* 0x000fc6000001000c */
[----:B-1----:R-:W-:Y:S01]  /*12b0*/  FFMA.FTZ R39, R28, R16, R39 ;  /* 0x000000101c277223 */ /* 0x002fe20000010027 */
[----:B------:R-:W-:-:S03]  /*12c0*/  FFMA.FTZ R12, R29, R17, R12 ;  /* 0x000000111d0c7223 */ /* 0x000fc6000001000c */
[----:B--2---:R-:W-:Y:S01]  /*12d0*/  FFMA.FTZ R39, R8, R18, R39 ;  /* 0x0000001208277223 */ /* 0x004fe20000010027 */
[----:B------:R-:W-:-:S03]  /*12e0*/  FFMA.FTZ R12, R9, R19, R12 ;  /* 0x00000013090c7223 */ /* 0x000fc6000001000c */
[----:B---3--:R-:W-:Y:S01]  /*12f0*/  FFMA.FTZ R39, R30, R20, R39 ;  /* 0x000000141e277223 */ /* 0x008fe20000010027 */
[----:B------:R-:W-:-:S03]  /*1300*/  FFMA.FTZ R12, R31, R21, R12 ;  /* 0x000000151f0c7223 */ /* 0x000fc6000001000c */
[----:B------:R-:W-:Y:S01]  /*1310*/  FFMA.FTZ R39, R32, R22, R39 ;  /* 0x0000001620277223 */ /* 0x000fe20000010027 */
[----:B------:R-:W-:-:S03]  /*1320*/  FFMA.FTZ R12, R33, R23, R12 ;  /* 0x00000017210c7223 */ /* 0x000fc6000001000c */
[----:B0-----:R-:W-:Y:S01]  /*1330*/  FFMA.FTZ R39, R34, R24, R39 ;  /* 0x0000001822277223 */ /* 0x001fe20000010027 */
[----:B------:R-:W-:-:S03]  /*1340*/  FFMA.FTZ R12, R35, R25, R12 ;  /* 0x00000019230c7223 */ /* 0x000fc6000001000c */
[----:B------:R-:W-:Y:S01]  /*1350*/  FFMA.FTZ R26, R36, R26, R39 ;  /* 0x0000001a241a7223 */ /* 0x000fe20000010027 */
[----:B------:R-:W-:-:S04]  /*1360*/  FFMA.FTZ R27, R37, R27, R12 ;  /* 0x0000001b251b7223 */ /* 0x000fc8000001000c */
[----:B------:R-:W-:Y:S01]  /*1370*/  FADD.FTZ R26, R26, R27 ;  /* 0x0000001b1a1a7221 */ /* 0x000fe20000010000 */
[----:B------:R-:W-:Y:S06]  /*1380*/  BRA.DIV UR4, `(.L_x_24530) ;  /* 0x0000003a04b87947 */ /* 0x000fec000b800000 */
[----:B------:R0:W1:Y:S02]  /*1390*/  SHFL.BFLY PT, R9, R26, 0x1, 0x1f ;  /* 0x0c201f001a097f89 */ /* 0x00006400000e0000 */
.L_x_24568:
[----:B------:R-:W-:Y:S02]  /*13a0*/  VIADD R6, R46, 0x1 ;  /* 0x000000012e067836 */ /* 0x000fe40000000000 */
[----:B-1----:R-:W-:-:S03]  /*13b0*/  FADD.FTZ R9, R26, R9 ;  /* 0x000000091a097221 */ /* 0x002fc60000010000 */
[----:B------:R-:W-:-:S05]  /*13c0*/  I2FP.F32.S32 R11, R6 ;  /* 0x00000006000b7245 */ /* 0x000fca0000201400 */
[----:B------:R-:W-:-:S05]  /*13d0*/  FMUL.FTZ R11, R11, R52 ;  /* 0x000000340b0b7220 */ /* 0x000fca0000410000 */
[----:B------:R-:W-:Y:S02]  /*13e0*/  FSEL R6, R11, RZ, P0 ;  /* 0x000000ff0b067208 */ /* 0x000fe40000000000 */
[----:B------:R-:W-:-:S03]  /*13f0*/  @!P1 IADD3 R11, PT, PT, R45, -0x1, RZ ;  /* 0xffffffff2d0b9810 */ /* 0x000fc60007ffe0ff */
[----:B------:R-:W-:Y:S01]  /*1400*/  FFMA.FTZ R9, R9, UR11, R6 ;  /* 0x0000000b09097c23 */ /* 0x000fe20008010006 */
[----:B------:R-:W-:-:S04]  /*1410*/  @!P1 ISETP.GE.AND P0, PT, R11, R54, PT ;  /* 0x000000360b00920c */ /* 0x000fc80003f06270 */
[----:B------:R-:W-:Y:S02]  /*1420*/  @!P1 FSEL R6, R9, RZ, !P0 ;  /* 0x000000ff09069208 */ /* 0x000fe40004000000 */
[----:B------:R-:W-:-:S03]  /*1430*/  ISETP.GE.OR P0, PT, R11, R54, P1 ;  /* 0x000000360b00720c */ /* 0x000fc60000f06670 */
[----:B------:R1:W-:Y:S10]  /*1440*/  @!P1 STS [R47], R6 ;  /* 0x000000062f009388 */ /* 0x0003f40000000800 */
[----:B-1----:R-:W-:-:S07]  /*1450*/  @!P0 FMNMX.FTZ R48, R48, R9, !PT ;  /* 0x0000000930308209 */ /* 0x002fce0007810000 */
.L_x_24529:
[----:B------:R-:W-:Y:S05]  /*1460*/  BSYNC B1 ;  /* 0x0000000000017941 */ /* 0x000fea0003800000 */
.L_x_24527:
        /* <DEDUP_REMOVED lines=13> */
.L_x_24526:
[----:B------:R-:W-:Y:S05]  /*1540*/  BSYNC B0 ;  /* 0x0000000000007941 */ /* 0x000fea0003800000 */
.L_x_24525:
        /* <DEDUP_REMOVED lines=10> */
.L_x_24574:
[----:B------:R-:W3:Y:S01]  /*15f0*/  S2R R6, SR_CgaCtaId ;  /* 0x0000000000067919 */ /* 0x000ee20000008800 */
[----:B------:R-:W-:Y:S01]  /*1600*/  MOV R8, 0x400 ;  /* 0x0000040000087802 */ /* 0x000fe20000000f00 */
[----:B------:R-:W-:Y:S05]  /*1610*/  WARPSYNC.ALL ;  /* 0x0000000000007948 */ /* 0x000fea0003800000 */
[----:B------:R-:W-:Y:S02]  /*1620*/  IADD3 R5, PT, PT, R8, 0x180, RZ ;  /* 0x0000018008057810 */ /* 0x000fe40007ffe0ff */
[----:B0-----:R-:W-:Y:S02]  /*1630*/  LOP3.LUT P0, R48, R4, 0x1f, RZ, 0xc0, !PT ;  /* 0x0000001f04307812 */ /* 0x001fe4000780c0ff */
[----:B------:R-:W-:-:S02]  /*1640*/  SHF.R.U32.HI R28, RZ, 0x5, R4 ;  /* 0x00000005ff1c7819 */ /* 0x000fc40000011604 */
[----:B--2---:R-:W-:Y:S02]  /*1650*/  FMNMX.FTZ R10, R9, R10, !PT ;  /* 0x0000000a090a7209 */ /* 0x004fe40007810000 */
[----:B---3--:R-:W-:-:S05]  /*1660*/  LEA R11, R6, R5, 0x18 ;  /* 0x00000005060b7211 */ /* 0x008fca00078ec0ff */
[----:B------:R-:W-:-:S05]  /*1670*/  IMAD R5, R28, 0x4, R11 ;  /* 0x000000041c057824 */ /* 0x000fca00078e020b */
[----:B------:R-:W-:Y:S01]  /*1680*/  @!P0 STS [R5], R10 ;  /* 0x0000000a05008388 */ /* 0x000fe20000000800 */
[----:B------:R-:W-:Y:S01]  /*1690*/  BAR.SYNC.DEFER_BLOCKING 0x0 ;  /* 0x0000000000007b1d */ /* 0x000fe20000010000 */
[C---:B------:R-:W-:Y:S01]  /*16a0*/  ISETP.GT.U32.AND P1, PT, R48.reuse, 0x3, PT ;  /* 0x000000033000780c */ /* 0x040fe20003f24070 */
[----:B------:R-:W-:Y:S01]  /*16b0*/  IMAD.MOV.U32 R12, RZ, RZ, -0x800001 ;  /* 0xff7fffffff0c7424 */ /* 0x000fe200078e00ff */
[----:B-1----:R-:W-:-:S03]  /*16c0*/  LEA R9, R48, R11, 0x2 ;  /* 0x0000000b30097211 */ /* 0x002fc600078e10ff */
        /* <DEDUP_REMOVED lines=32> */
.L_x_24537:
        /* <DEDUP_REMOVED lines=11> */
.L_x_24536:
[----:B------:R-:W-:Y:S05]  /*1980*/  BSYNC.RECONVERGENT B1 ;  /* 0x0000000000017941 */ /* 0x000fea0003800200 */
.L_x_24535:
        /* <DEDUP_REMOVED lines=12> */
.L_x_24540:
        /* <DEDUP_REMOVED lines=100> */
.L_x_24539:
[----:B------:R-:W-:Y:S05]  /*2090*/  BSYNC.RECONVERGENT B1 ;  /* 0x0000000000017941 */ /* 0x000fea0003800200 */
.L_x_24538:
        /* <DEDUP_REMOVED lines=55> */
.L_x_24542:
[----:B------:R-:W-:Y:S05]  /*2410*/  BSYNC.RECONVERGENT B1 ;  /* 0x0000000000017941 */ /* 0x000fea0003800200 */
.L_x_24541:
        /* <DEDUP_REMOVED lines=26> */
.L_x_24534:
[----:B------:R-:W-:Y:S05]  /*25c0*/  BSYNC.RECONVERGENT B0 ;  /* 0x0000000000007941 */ /* 0x000fea0003800200 */
.L_x_24533:
        /* <DEDUP_REMOVED lines=40> */
.L_x_24547:
[----:B------:R-:W0:Y:S01]  /*2850*/  LDS R14, [R12] ;  /* 0x000000000c0e7984 */ /* 0x000e220000000800 */
[----:B------:R-:W-:-:S04]  /*2860*/  IADD3 R13, PT, PT, R13, 0x1, RZ ;  /* 0x000000010d0d7810 */ /* 0x000fc80007ffe0ff */
[----:B------:R-:W-:Y:S01]  /*2870*/  ISETP.NE.AND P0, PT, R13, RZ, PT ;  /* 0x000000ff0d00720c */ /* 0x000fe20003f05270 */
[----:B0-----:R-:W-:-:S05]  /*2880*/  FMUL.FTZ R9, R14, R5 ;  /* 0x000000050e097220 */ /* 0x001fca0000410000 */
[----:B------:R0:W-:Y:S02]  /*2890*/  STS [R12], R9 ;  /* 0x000000090c007388 */ /* 0x0001e40000000800 */
[----:B0-----:R-:W-:-:S05]  /*28a0*/  IADD3 R12, PT, PT, R12, 0x200, RZ ;  /* 0x000002000c0c7810 */ /* 0x001fca0007ffe0ff */
[----:B------:R-:W-:Y:S05]  /*28b0*/  @P0 BRA `(.L_x_24547) ;  /* 0xfffffffc00e40947 */ /* 0x000fea000383ffff */
.L_x_24546:
[----:B------:R-:W-:Y:S05]  /*28c0*/  BSYNC.RECONVERGENT B1 ;  /* 0x0000000000017941 */ /* 0x000fea0003800200 */
.L_x_24545:
        /* <DEDUP_REMOVED lines=12> */
.L_x_24550:
        /* <DEDUP_REMOVED lines=52> */
.L_x_24549:
[----:B------:R-:W-:Y:S05]  /*2cd0*/  BSYNC.RECONVERGENT B1 ;  /* 0x0000000000017941 */ /* 0x000fea0003800200 */
.L_x_24548:
        /* <DEDUP_REMOVED lines=31> */
.L_x_24552:
[----:B------:R-:W-:Y:S05]  /*2ed0*/  BSYNC.RECONVERGENT B1 ;  /* 0x0000000000017941 */ /* 0x000fea0003800200 */
.L_x_24551:
        /* <DEDUP_REMOVED lines=14> */
.L_x_24544:
[----:B------:R-:W-:Y:S05]  /*2fc0*/  BSYNC.RECONVERGENT B0 ;  /* 0x0000000000007941 */ /* 0x000fea0003800200 */
.L_x_24543:
[----:B------:R-:W-:Y:S01]  /*2fd0*/  IADD3 R5, PT, PT, R54, 0xf, RZ ;  /* 0x0000000f36057810 */ /* 0x000fe20007ffe0ff */
[----:B------:R-:W-:Y:S01]  /*2fe0*/  BAR.SYNC.DEFER_BLOCKING 0x0 ;  /* 0x0000000000007b1d */ /* 0x000fe20000010000 */
[----:B------:R-:W-:Y:S02]  /*2ff0*/  CS2R R46, SRZ ;  /* 0x00000000002e7805 */ /* 0x000fe4000001ff00 */
[----:B------:R-:W-:Y:S02]  /*3000*/  CS2R R44, SRZ ;  /* 0x00000000002c7805 */ /* 0x000fe4000001ff00 */
        /* <DEDUP_REMOVED lines=10> */
[----:B------:R-:W-:-:S13]  /*30b0*/  ISETP.GE.AND P0, PT, R28, R5, PT ;  /* 0x000000051c00720c */ /* 0x000fda0003f06270 */
[----:B01----:R-:W-:Y:S05]  /*30c0*/  @P0 BRA `(.L_x_24554) ;  /* 0x0000001000940947 */ /* 0x003fea0003800000 */
[----:B------:R-:W0:Y:S01]  /*30d0*/  I2F.RP R12, R0 ;  /* 0x00000000000c7306 */ /* 0x000e220000209400 */
[----:B------:R-:W1:Y:S01]  /*30e0*/  LDCU UR8, c[0x0][0x3b8] ;  /* 0x00007700ff0877ac */ /* 0x000e620008000800 */
[----:B------:R-:W-:Y:S01]  /*30f0*/  SHF.R.U32.HI R10, RZ, 0x3, R4 ;  /* 0x00000003ff0a7819 */ /* 0x000fe20000011604 */
[----:B------:R-:W-:Y:S01]  /*3100*/  IMAD.MOV.U32 R11, RZ, RZ, RZ ;  /* 0x000000ffff0b7224 */ /* 0x000fe200078e00ff */
[----:B------:R-:W-:Y:S01]  /*3110*/  SHF.L.U32 R51, R4, 0x2, RZ ;  /* 0x0000000204337819 */ /* 0x000fe200000006ff */
[----:B------:R-:W2:Y:S01]  /*3120*/  LDCU UR9, c[0x0][0x3d0] ;  /* 0x00007a00ff0977ac */ /* 0x000ea20008000800 */
[----:B------:R-:W-:Y:S01]  /*3130*/  LOP3.LUT R10, R10, 0x7c, RZ, 0xc0, !PT ;  /* 0x0000007c0a0a7812 */ /* 0x000fe200078ec0ff */
[----:B------:R-:W-:Y:S01]  /*3140*/  VIADD R15, R8, 0x1a0 ;  /* 0x000001a0080f7836 */ /* 0x000fe20000000000 */
[----:B------:R-:W-:Y:S01]  /*3150*/  LEA R32, R28, 0x1, 0x4 ;  /* 0x000000011c207811 */ /* 0x000fe200078e20ff */
[----:B------:R-:W3:Y:S01]  /*3160*/  LDCU.64 UR10, c[0x0][0x3a8] ;  /* 0x00007500ff0a77ac */ /* 0x000ee20008000a00 */
[----:B------:R-:W-:-:S02]  /*3170*/  IMAD.MOV.U32 R8, RZ, RZ, RZ ;  /* 0x000000ffff087224 */ /* 0x000fc400078e00ff */
[----:B------:R-:W-:Y:S01]  /*3180*/  HFMA2 R47, -RZ, RZ, 0, 0 ;  /* 0x00000000ff2f7431 */ /* 0x000fe200000001ff */
[----:B------:R-:W-:Y:S02]  /*3190*/  LEA R6, R6, R15, 0x18 ;  /* 0x0000000f06067211 */ /* 0x000fe400078ec0ff */
[----:B------:R-:W-:Y:S01]  /*31a0*/  LOP3.LUT R50, R51, 0x7c, RZ, 0xc0, !PT ;  /* 0x0000007c33327812 */ /* 0x000fe200078ec0ff */
[----:B0-----:R-:W0:Y:S01]  /*31b0*/  MUFU.RCP R12, R12 ;  /* 0x0000000c000c7308 */ /* 0x001e220000001000 */
[----:B------:R-:W-:Y:S02]  /*31c0*/  IADD3 R33, PT, PT, R28, -R5, RZ ;  /* 0x800000051c217210 */ /* 0x000fe40007ffe0ff */
[----:B------:R-:W-:Y:S01]  /*31d0*/  LOP3.LUT R51, R32, 0xc, R51, 0xf8, !PT ;  /* 0x0000000c20337812 */ /* 0x000fe200078ef833 */
[----:B-1----:R-:W-:Y:S01]  /*31e0*/  IMAD R13, R43, UR8, RZ ;  /* 0x000000082b0d7c24 */ /* 0x002fe2000f8e02ff */
[----:B------:R-:W1:Y:S03]  /*31f0*/  LDCU UR8, c[0x0][0x3ec] ;  /* 0x00007d80ff0877ac */ /* 0x000e660008000800 */
[----:B------:R-:W-:Y:S01]  /*3200*/  IMAD.WIDE R10, R13, 0x4, R10 ;  /* 0x000000040d0a7825 */ /* 0x000fe200078e020a */
[----:B------:R-:W-:-:S03]  /*3210*/  SHF.L.U32 R13, R4, 0x4, RZ ;  /* 0x00000004040d7819 */ /* 0x000fc600000006ff */
[----:B--2--5:R-:W-:Y:S01]  /*3220*/  IMAD R52, R2, UR9, RZ ;  /* 0x0000000902347c24 */ /* 0x024fe2000f8e02ff */
[----:B------:R-:W-:Y:S02]  /*3230*/  LOP3.LUT R13, R13, 0x30, RZ, 0xe2, !PT ;  /* 0x000000300d0d7812 */ /* 0x000fe400078ee2ff */
[----:B---3--:R-:W-:Y:S01]  /*3240*/  IADD3 R30, P0, PT, R10, UR10, RZ ;  /* 0x0000000a0a1e7c10 */ /* 0x008fe2000ff1e0ff */
[C---:B------:R-:W-:Y:S01]  /*3250*/  VIADD R10, R28.reuse, 0x1 ;  /* 0x000000011c0a7836 */ /* 0x040fe20000000000 */
[----:B------:R-:W-:Y:S02]  /*3260*/  LEA R13, R28, R13, 0x6 ;  /* 0x0000000d1c0d7211 */ /* 0x000fe400078e30ff */
[----:B0-----:R-:W-:Y:S02]  /*3270*/  IADD3 R9, PT, PT, R12, 0xffffffe, RZ ;  /* 0x0ffffffe0c097810 */ /* 0x001fe40007ffe0ff */
[----:B------:R-:W-:Y:S02]  /*3280*/  IADD3 R31, PT, PT, R6, R13, RZ ;  /* 0x0000000d061f7210 */ /* 0x000fe40007ffe0ff */
[----:B------:R-:W-:-:S02]  /*3290*/  IADD3.X R29, PT, PT, R11, UR11, RZ, P0, !PT ;  /* 0x0000000b0b1d7c10 */ /* 0x000fc400087fe4ff */
[----:B------:R-:W0:Y:S01]  /*32a0*/  F2I.FTZ.U32.TRUNC.NTZ R9, R9 ;  /* 0x0000000900097305 */ /* 0x000e22000021f000 */
[----:B-1----:R-:W-:Y:S02]  /*32b0*/  IADD3 R3, PT, PT, R3, -UR8, RZ ;  /* 0x8000000803037c10 */ /* 0x002fe4000fffe0ff */
[----:B------:R-:W-:Y:S02]  /*32c0*/  SHF.R.S32.HI R53, RZ, 0x1f, R52 ;  /* 0x0000001fff357819 */ /* 0x000fe40000011434 */
[----:B0-----:R-:W-:-:S05]  /*32d0*/  IADD3 R17, PT, PT, RZ, -R9, RZ ;  /* 0x80000009ff117210 */ /* 0x001fca0007ffe0ff */
[----:B------:R-:W-:-:S04]  /*32e0*/  IMAD R15, R17, R0, RZ ;  /* 0x00000000110f7224 */ /* 0x000fc800078e02ff */
[----:B------:R-:W-:-:S07]  /*32f0*/  IMAD.HI.U32 R6, R9, R15, R8 ;  /* 0x0000000f09067227 */ /* 0x000fce00078e0008 */
.L_x_24557:
        /* <DEDUP_REMOVED lines=50> */
[----:B------:R-:W-:Y:S02]  /*3620*/  MOV R12, R30 ;  /* 0x0000001e000c7202 */ /* 0x000fe40000000f00 */
[----:B------:R-:W-:-:S05]  /*3630*/  MOV R13, R29 ;  /* 0x0000001d000d7202 */ /* 0x000fca0000000f00 */
[----:B------:R-:W2:Y:S02]  /*3640*/  LDG.E.CONSTANT R9, desc[UR6][R12.64] ;  /* 0x000000060c097981 */ /* 0x000ea4000c1e9900 */
[----:B--2---:R-:W-:-:S03]  /*3650*/  IMAD.WIDE R8, R9, UR12, R52 ;  /* 0x0000000c09087c25 */ /* 0x004fc6000f8e0234 */
[----:B------:R-:W-:-:S05]  /*3660*/  IADD3 R8, P1, PT, R50, R8, RZ ;  /* 0x0000000832087210 */ /* 0x000fca0007f3e0ff */
[----:B------:R-:W-:Y:S01]  /*3670*/  IMAD.X R9, RZ, RZ, R9, P1 ;  /* 0x000000ffff097224 */ /* 0x000fe200008e0609 */
[----:B------:R-:W-:-:S04]  /*3680*/  LEA R56, P1, R8, UR4, 0x2 ;  /* 0x0000000408387c11 */ /* 0x000fc8000f8210ff */
[----:B------:R-:W-:Y:S02]  /*3690*/  LEA.HI.X R57, R8, UR5, R9, 0x2, P1 ;  /* 0x0000000508397c11 */ /* 0x000fe400088f1409 */
[----:B------:R-:W0:Y:S04]  /*36a0*/  LDS.128 R8, [R31] ;  /* 0x000000001f087984 */ /* 0x000e280000000c00 */
[----:B------:R-:W2:Y:S01]  /*36b0*/  LDG.E.128.CONSTANT R16, desc[UR6][R56.64] ;  /* 0x0000000638107981 */ /* 0x000ea2000c1e9d00 */
[----:B------:R-:W-:Y:S02]  /*36c0*/  ISETP.NE.AND P1, PT, R33, -0x1, PT ;  /* 0xffffffff2100780c */ /* 0x000fe40003f25270 */
[----:B------:R-:W-:-:S11]  /*36d0*/  IADD3 R25, PT, PT, R51, -0x1, RZ ;  /* 0xffffffff33197810 */ /* 0x000fd60007ffe0ff */
[CC--:B------:R-:W-:Y:S02]  /*36e0*/  @!P1 ISETP.GE.AND P3, PT, R51.reuse, R54.reuse, PT ;  /* 0x000000363300920c */ /* 0x0c0fe40003f66270 */
[----:B------:R-:W-:Y:S02]  /*36f0*/  @!P1 IADD3 R13, PT, PT, R51, 0x1, RZ ;  /* 0x00000001330d9810 */ /* 0x000fe40007ffe0ff */
[-C--:B------:R-:W-:Y:S02]  /*3700*/  @!P1 ISETP.GE.AND P2, PT, R25, R54.reuse, PT ;  /* 0x000000361900920c */ /* 0x080fe40003f46270 */
[----:B--2---:R-:W-:Y:S02]  /*3710*/  @!P1 FSEL R17, R17, RZ, !P3 ;  /* 0x000000ff11119208 */ /* 0x004fe40005800000 */
[----:B------:R-:W-:Y:S02]  /*3720*/  @!P1 ISETP.GE.AND P3, PT, R13, R54, PT ;  /* 0x000000360d00920c */ /* 0x000fe40003f66270 */
[----:B------:R-:W-:Y:S01]  /*3730*/  @!P1 FSEL R16, R16, RZ, !P2 ;  /* 0x000000ff10109208 */ /* 0x000fe20005000000 */
[----:B------:R-:W2:Y:S01]  /*3740*/  LDG.E.128.CONSTANT R12, desc[UR6][R56.64+0x200] ;  /* 0x00020006380c7981 */ /* 0x000ea2000c1e9d00 */
[----:B0-----:R-:W-:-:S04]  /*3750*/  FMUL.FTZ R17, R9, R17 ;  /* 0x0000001109117220 */ /* 0x001fc80000410000 */
[----:B------:R-:W-:Y:S01]  /*3760*/  FFMA.FTZ R21, R8, R16, R17 ;  /* 0x0000001008157223 */ /* 0x000fe20000010011 */
[----:B------:R-:W-:Y:S01]  /*3770*/  @!P1 VIADD R17, R51, 0x2 ;  /* 0x0000000233119836 */ /* 0x000fe20000000000 */
[----:B------:R-:W-:-:S04]  /*3780*/  @!P1 FSEL R18, R18, RZ, !P3 ;  /* 0x000000ff12129208 */ /* 0x000fc80005800000 */
[----:B------:R-:W-:Y:S02]  /*3790*/  @!P1 ISETP.GE.AND P2, PT, R17, R54, PT ;  /* 0x000000361100920c */ /* 0x000fe40003f46270 */
[----:B------:R-:W-:Y:S01]  /*37a0*/  @!P1 IADD3 R17, PT, PT, R51, 0x1, RZ ;  /* 0x0000000133119810 */ /* 0x000fe20007ffe0ff */
[----:B------:R-:W-:Y:S01]  /*37b0*/  FFMA.FTZ R18, R10, R18, R21 ;  /* 0x000000120a127223 */ /* 0x000fe20000010015 */
[----:B------:R-:W-:Y:S01]  /*37c0*/  @!P1 FSEL R19, R19, RZ, !P2 ;  /* 0x000000ff13139208 */ /* 0x000fe20005000000 */
[----:B------:R-:W3:Y:S01]  /*37d0*/  LDG.E.128.CONSTANT R20, desc[UR6][R56.64+0x400] ;  /* 0x0004000638147981 */ /* 0x000ee2000c1e9d00 */
[----:B------:R-:W-:Y:S02]  /*37e0*/  @!P1 ISETP.GE.AND P5, PT, R17, R54, PT ;  /* 0x000000361100920c */ /* 0x000fe40003fa6270 */
[----:B------:R-:W-:Y:S01]  /*37f0*/  @!P1 IADD3 R17, PT, PT, R51, 0x2, RZ ;  /* 0x0000000233119810 */ /* 0x000fe20007ffe0ff */
[----:B------:R-:W-:-:S03]  /*3800*/  FFMA.FTZ R18, R11, R19, R18 ;  /* 0x000000130b127223 */ /* 0x000fc60000010012 */
[----:B------:R-:W-:Y:S01]  /*3810*/  @!P1 ISETP.GE.AND P6, PT, R17, R54, PT ;  /* 0x000000361100920c */ /* 0x000fe20003fc6270 */
[----:B------:R-:W-:Y:S02]  /*3820*/  @!P1 VIADD R17, R51, 0x1 ;  /* 0x0000000133119836 */ /* 0x000fe40000000000 */
[----:B------:R-:W-:-:S03]  /*3830*/  FADD.FTZ R47, R47, R18 ;  /* 0x000000122f2f7221 */ /* 0x000fc60000010000 */
[-C--:B------:R-:W-:Y:S02]  /*3840*/  @!P1 ISETP.GE.AND P2, PT, R17, R54.reuse, PT ;  /* 0x000000361100920c */ /* 0x080fe40003f46270 */
[----:B------:R-:W4:Y:S01]  /*3850*/  LDG.E.128.CONSTANT R16, desc[UR6][R56.64+0x600] ;  /* 0x0006000638107981 */ /* 0x000f22000c1e9d00 */
[-C--:B------:R-:W-:Y:S02]  /*3860*/  @!P1 ISETP.GE.AND P4, PT, R51, R54.reuse, PT ;  /* 0x000000363300920c */ /* 0x080fe40003f86270 */
[----:B------:R-:W-:Y:S02]  /*3870*/  @!P1 ISETP.GE.AND P3, PT, R25, R54, PT ;  /* 0x000000361900920c */ /* 0x000fe40003f66270 */
[----:B--2---:R-:W-:Y:S02]  /*3880*/  @!P1 FSEL R13, R13, RZ, !P4 ;  /* 0x000000ff0d0d9208 */ /* 0x004fe40006000000 */
[----:B------:R-:W-:-:S03]  /*3890*/  @!P1 FSEL R12, R12, RZ, !P3 ;  /* 0x000000ff0c0c9208 */ /* 0x000fc60005800000 */
[----:B------:R-:W-:Y:S01]  /*38a0*/  FMUL.FTZ R13, R9, R13 ;  /* 0x0000000d090d7220 */ /* 0x000fe20000410000 */
[----:B------:R-:W-:-:S03]  /*38b0*/  @!P1 FSEL R14, R14, RZ, !P5 ;  /* 0x000000ff0e0e9208 */ /* 0x000fc60006800000 */
[----:B------:R-:W-:Y:S01]  /*38c0*/  FFMA.FTZ R13, R8, R12, R13 ;  /* 0x0000000c080d7223 */ /* 0x000fe2000001000d */
[----:B------:R-:W-:-:S03]  /*38d0*/  @!P1 ISETP.GE.AND P4, PT, R51, R54, PT ;  /* 0x000000363300920c */ /* 0x000fc60003f86270 */
[----:B------:R-:W-:Y:S01]  /*38e0*/  FFMA.FTZ R14, R10, R14, R13 ;  /* 0x0000000e0a0e7223 */ /* 0x000fe2000001000d */
[----:B------:R-:W-:Y:S02]  /*38f0*/  @!P1 IADD3 R13, PT, PT, R51, 0x2, RZ ;  /* 0x00000002330d9810 */ /* 0x000fe40007ffe0ff */
[----:B---3--:R-:W-:Y:S02]  /*3900*/  @!P1 FSEL R22, R22, RZ, !P2 ;  /* 0x000000ff16169208 */ /* 0x008fe40005000000 */
[-C--:B------:R-:W-:Y:S02]  /*3910*/  @!P1 ISETP.GE.AND P3, PT, R25, R54.reuse, PT ;  /* 0x000000361900920c */ /* 0x080fe40003f66270 */
[----:B------:R-:W-:Y:S02]  /*3920*/  @!P1 FSEL R21, R21, RZ, !P4 ;  /* 0x000000ff15159208 */ /* 0x000fe40006000000 */
[----:B------:R-:W-:Y:S02]  /*3930*/  @!P1 ISETP.GE.AND P2, PT, R13, R54, PT ;  /* 0x000000360d00920c */ /* 0x000fe40003f46270 */
[----:B------:R-:W-:Y:S01]  /*3940*/  @!P1 IADD3 R13, PT, PT, R51, 0x1, RZ ;  /* 0x00000001330d9810 */ /* 0x000fe20007ffe0ff */
[----:B------:R-:W-:Y:S01]  /*3950*/  FMUL.FTZ R21, R9, R21 ;  /* 0x0000001509157220 */ /* 0x000fe20000410000 */
[----:B------:R-:W-:-:S02]  /*3960*/  @!P1 FSEL R20, R20, RZ, !P3 ;  /* 0x000000ff14149208 */ /* 0x000fc40005800000 */
[----:B------:R-:W-:Y:S02]  /*3970*/  @!P1 FSEL R23, R23, RZ, !P2 ;  /* 0x000000ff17179208 */ /* 0x000fe40005000000 */
[-C--:B------:R-:W-:Y:S01]  /*3980*/  @!P1 ISETP.GE.AND P5, PT, R13, R54.reuse, PT ;  /* 0x000000360d00920c */ /* 0x080fe20003fa6270 */
[----:B------:R-:W-:Y:S01]  /*3990*/  @!P1 VIADD R13, R51, 0x2 ;  /* 0x00000002330d9836 */ /* 0x000fe20000000000 */
[----:B------:R-:W-:Y:S01]  /*39a0*/  @!P1 ISETP.GE.AND P2, PT, R25, R54, PT ;  /* 0x000000361900920c */ /* 0x000fe20003f46270 */
[----:B------:R-:W-:Y:S01]  /*39b0*/  FFMA.FTZ R21, R8, R20, R21 ;  /* 0x0000001408157223 */ /* 0x000fe20000010015 */
[----:B------:R-:W-:Y:S02]  /*39c0*/  @!P1 FSEL R15, R15, RZ, !P6 ;  /* 0x000000ff0f0f9208 */ /* 0x000fe40007000000 */
[----:B----4-:R-:W-:Y:S02]  /*39d0*/  @!P1 FSEL R16, R16, RZ, !P2 ;  /* 0x000000ff10109208 */ /* 0x010fe40005000000 */
[----:B------:R-:W-:Y:S01]  /*39e0*/  @!P1 ISETP.GE.AND P2, PT, R13, R54, PT ;  /* 0x000000360d00920c */ /* 0x000fe20003f46270 */
[----:B------:R-:W-:Y:S01]  /*39f0*/  FFMA.FTZ R24, R10, R22, R21 ;  /* 0x000000160a187223 */ /* 0x000fe20000010015 */
[----:B------:R-:W-:Y:S01]  /*3a00*/  @!P1 IADD3 R13, PT, PT, R51, 0x1, RZ ;  /* 0x00000001330d9810 */ /* 0x000fe20007ffe0ff */
[----:B------:R-:W-:Y:S01]  /*3a10*/  FFMA.FTZ R15, R11, R15, R14 ;  /* 0x0000000f0b0f7223 */ /* 0x000fe2000001000e */
[-C--:B------:R-:W-:Y:S01]  /*3a20*/  @!P1 ISETP.GE.AND P3, PT, R51, R54.reuse, PT ;  /* 0x000000363300920c */ /* 0x080fe20003f66270 */
[----:B------:R-:W-:Y:S01]  /*3a30*/  FFMA.FTZ R24, R11, R23, R24 ;  /* 0x000000170b187223 */ /* 0x000fe20000010018 */
[----:B------:R-:W-:Y:S01]  /*3a40*/  @!P1 ISETP.GE.AND P4, PT, R13, R54, PT ;  /* 0x000000360d00920c */ /* 0x000fe20003f86270 */
[----:B------:R-:W2:Y:S01]  /*3a50*/  LDG.E.128.CONSTANT R20, desc[UR6][R56.64+0x800] ;  /* 0x0008000638147981 */ /* 0x000ea2000c1e9d00 */
[----:B------:R-:W-:Y:S01]  /*3a60*/  @!P1 IADD3 R13, PT, PT, R51, 0x2, RZ ;  /* 0x00000002330d9810 */ /* 0x000fe20007ffe0ff */
[----:B------:R-:W-:Y:S01]  /*3a70*/  FADD.FTZ R46, R46, R15 ;  /* 0x0000000f2e2e7221 */ /* 0x000fe20000010000 */
[----:B------:R-:W-:-:S02]  /*3a80*/  @!P1 FSEL R17, R17, RZ, !P3 ;  /* 0x000000ff11119208 */ /* 0x000fc40005800000 */
[-C--:B------:R-:W-:Y:S02]  /*3a90*/  @!P1 ISETP.GE.AND P3, PT, R13, R54.reuse, PT ;  /* 0x000000360d00920c */ /* 0x080fe40003f66270 */
[----:B------:R-:W3:Y:S01]  /*3aa0*/  LDG.E.128.CONSTANT R12, desc[UR6][R56.64+0xa00] ;  /* 0x000a0006380c7981 */ /* 0x000ee2000c1e9d00 */
[----:B------:R-:W-:Y:S02]  /*3ab0*/  @!P1 FSEL R18, R18, RZ, !P5 ;  /* 0x000000ff12129208 */ /* 0x000fe40006800000 */
[----:B------:R-:W-:Y:S01]  /*3ac0*/  @!P1 ISETP.GE.AND P5, PT, R25, R54, PT ;  /* 0x000000361900920c */ /* 0x000fe20003fa6270 */
[----:B------:R-:W-:-:S04]  /*3ad0*/  FMUL.FTZ R17, R9, R17 ;  /* 0x0000001109117220 */ /* 0x000fc80000410000 */
[----:B------:R-:W-:-:S04]  /*3ae0*/  FFMA.FTZ R17, R8, R16, R17 ;  /* 0x0000001008117223 */ /* 0x000fc80000010011 */
[----:B------:R-:W-:Y:S01]  /*3af0*/  FFMA.FTZ R18, R10, R18, R17 ;  /* 0x000000120a127223 */ /* 0x000fe20000010011 */
[-C--:B------:R-:W-:Y:S02]  /*3b00*/  @!P1 ISETP.GE.AND P6, PT, R51, R54.reuse, PT ;  /* 0x000000363300920c */ /* 0x080fe40003fc6270 */
[----:B------:R-:W-:Y:S02]  /*3b10*/  @!P1 FSEL R19, R19, RZ, !P2 ;  /* 0x000000ff13139208 */ /* 0x000fe40005000000 */
[----:B--2---:R-:W-:Y:S02]  /*3b20*/  @!P1 FSEL R20, R20, RZ, !P5 ;  /* 0x000000ff14149208 */ /* 0x004fe40006800000 */
[-C--:B------:R-:W-:Y:S02]  /*3b30*/  @!P1 ISETP.GE.AND P5, PT, R51, R54.reuse, PT ;  /* 0x000000363300920c */ /* 0x080fe40003fa6270 */
[----:B------:R-:W-:Y:S02]  /*3b40*/  @!P1 FSEL R22, R22, RZ, !P4 ;  /* 0x000000ff16169208 */ /* 0x000fe40006000000 */
[----:B------:R-:W-:-:S02]  /*3b50*/  @!P1 ISETP.GE.AND P4, PT, R25, R54, PT ;  /* 0x000000361900920c */ /* 0x000fc40003f86270 */
[----:B---3--:R-:W-:Y:S02]  /*3b60*/  @!P1 FSEL R13, R13, RZ, !P5 ;  /* 0x000000ff0d0d9208 */ /* 0x008fe40006800000 */
[----:B------:R-:W-:-:S03]  /*3b70*/  @!P1 FSEL R12, R12, RZ, !P4 ;  /* 0x000000ff0c0c9208 */ /* 0x000fc60006000000 */
[----:B------:R-:W-:-:S04]  /*3b80*/  FMUL.FTZ R13, R9, R13 ;  /* 0x0000000d090d7220 */ /* 0x000fc80000410000 */
[----:B------:R-:W-:Y:S01]  /*3b90*/  FFMA.FTZ R17, R8, R12, R13 ;  /* 0x0000000c08117223 */ /* 0x000fe2000001000d */
[----:B------:R-:W-:-:S05]  /*3ba0*/  @!P1 VIADD R13, R51, 0x1 ;  /* 0x00000001330d9836 */ /* 0x000fca0000000000 */
[----:B------:R-:W-:-:S04]  /*3bb0*/  @!P1 ISETP.GE.AND P4, PT, R13, R54, PT ;  /* 0x000000360d00920c */ /* 0x000fc80003f86270 */
[----:B------:R-:W-:Y:S02]  /*3bc0*/  @!P1 FSEL R14, R14, RZ, !P4 ;  /* 0x000000ff0e0e9208 */ /* 0x000fe40006000000 */
[----:B------:R-:W-:-:S03]  /*3bd0*/  @!P1 FSEL R21, R21, RZ, !P6 ;  /* 0x000000ff15159208 */ /* 0x000fc60007000000 */
[----:B------:R-:W-:Y:S01]  /*3be0*/  FFMA.FTZ R14, R10, R14, R17 ;  /* 0x0000000e0a0e7223 */ /* 0x000fe20000010011 */
[----:B------:R-:W-:Y:S01]  /*3bf0*/  @!P1 IADD3 R17, PT, PT, R51, 0x2, RZ ;  /* 0x0000000233119810 */ /* 0x000fe20007ffe0ff */
[----:B------:R-:W-:Y:S01]  /*3c00*/  FMUL.FTZ R21, R9, R21 ;  /* 0x0000001509157220 */ /* 0x000fe20000410000 */
[----:B------:R-:W-:Y:S02]  /*3c10*/  FFMA.FTZ R13, R11, R19, R18 ;  /* 0x000000130b0d7223 */ /* 0x000fe40000010012 */
[----:B------:R-:W-:Y:S02]  /*3c20*/  @!P1 ISETP.GE.AND P2, PT, R17, R54, PT ;  /* 0x000000361100920c */ /* 0x000fe40003f46270 */
[----:B------:R-:W2:Y:S01]  /*3c30*/  LDG.E.128.CONSTANT R16, desc[UR6][R56.64+0xc00] ;  /* 0x000c000638107981 */ /* 0x000ea2000c1e9d00 */
[----:B------:R-:W-:Y:S01]  /*3c40*/  FFMA.FTZ R21, R8, R20, R21 ;  /* 0x0000001408157223 */ /* 0x000fe20000010015 */
[----:B------:R-:W-:-:S03]  /*3c50*/  @!P1 FSEL R23, R23, RZ, !P3 ;  /* 0x000000ff17179208 */ /* 0x000fc60005800000 */
[----:B------:R-:W-:-:S04]  /*3c60*/  FFMA.FTZ R22, R10, R22, R21 ;  /* 0x000000160a167223 */ /* 0x000fc80000010015 */
[----:B------:R-:W-:Y:S02]  /*3c70*/  FFMA.FTZ R12, R11, R23, R22 ;  /* 0x000000170b0c7223 */ /* 0x000fe40000010016 */
[----:B------:R-:W3:Y:S01]  /*3c80*/  LDG.E.128.CONSTANT R20, desc[UR6][R56.64+0xe00] ;  /* 0x000e000638147981 */ /* 0x000ee2000c1e9d00 */
[----:B------:R-:W-:Y:S01]  /*3c90*/  FADD.FTZ R44, R44, R13 ;  /* 0x0000000d2c2c7221 */ /* 0x000fe20000010000 */
[----:B------:R-:W-:Y:S02]  /*3ca0*/  @!P1 IADD3 R13, PT, PT, R51, 0x1, RZ ;  /* 0x00000001330d9810 */ /* 0x000fe40007ffe0ff */
[----:B------:R-:W-:Y:S02]  /*3cb0*/  @!P1 FSEL R15, R15, RZ, !P2 ;  /* 0x000000ff0f0f9208 */ /* 0x000fe40005000000 */
[----:B------:R-:W-:Y:S01]  /*3cc0*/  @!P1 ISETP.GE.AND P5, PT, R13, R54, PT ;  /* 0x000000360d00920c */ /* 0x000fe20003fa6270 */
[----:B------:R-:W-:Y:S02]  /*3cd0*/  @!P1 VIADD R13, R51, 0x2 ;  /* 0x00000002330d9836 */ /* 0x000fe40000000000 */
[----:B------:R-:W-:-:S03]  /*3ce0*/  FFMA.FTZ R15, R11, R15, R14 ;  /* 0x0000000f0b0f7223 */ /* 0x000fc6000001000e */
[-C--:B------:R-:W-:Y:S02]  /*3cf0*/  @!P1 ISETP.GE.AND P6, PT, R13, R54.reuse, PT ;  /* 0x000000360d00920c */ /* 0x080fe40003fc6270 */
[----:B------:R-:W-:Y:S01]  /*3d00*/  @!P1 IADD3 R13, PT, PT, R51, 0x1, RZ ;  /* 0x00000001330d9810 */ /* 0x000fe20007ffe0ff */
[----:B------:R-:W-:Y:S01]  /*3d10*/  FADD.FTZ R41, R41, R12 ;  /* 0x0000000c29297221 */ /* 0x000fe20000010000 */
[----:B------:R-:W-:Y:S02]  /*3d20*/  FADD.FTZ R40, R40, R15 ;  /* 0x0000000f28287221 */ /* 0x000fe40000010000 */
[-C--:B------:R-:W-:Y:S02]  /*3d30*/  @!P1 ISETP.GE.AND P2, PT, R13, R54.reuse, PT ;  /* 0x000000360d00920c */ /* 0x080fe40003f46270 */
[----:B------:R-:W4:Y:S01]  /*3d40*/  LDG.E.128.CONSTANT R12, desc[UR6][R56.64+0x1000] ;  /* 0x00100006380c7981 */ /* 0x000f22000c1e9d00 */
[-C--:B------:R-:W-:Y:S02]  /*3d50*/  @!P1 ISETP.GE.AND P4, PT, R51, R54.reuse, PT ;  /* 0x000000363300920c */ /* 0x080fe40003f86270 */
[----:B------:R-:W-:Y:S01]  /*3d60*/  @!P1 ISETP.GE.AND P3, PT, R25, R54, PT ;  /* 0x000000361900920c */ /* 0x000fe20003f66270 */
[----:B------:R-:W-:Y:S01]  /*3d70*/  FADD.FTZ R45, R45, R24 ;  /* 0x000000182d2d7221 */ /* 0x000fe20000010000 */
[----:B--2---:R-:W-:-:S02]  /*3d80*/  @!P1 FSEL R17, R17, RZ, !P4 ;  /* 0x000000ff11119208 */ /* 0x004fc40006000000 */
[----:B------:R-:W-:-:S03]  /*3d90*/  @!P1 FSEL R16, R16, RZ, !P3 ;  /* 0x000000ff10109208 */ /* 0x000fc60005800000 */
[----:B------:R-:W-:Y:S01]  /*3da0*/  FMUL.FTZ R17, R9, R17 ;  /* 0x0000001109117220 */ /* 0x000fe20000410000 */
[----:B------:R-:W-:Y:S02]  /*3db0*/  @!P1 FSEL R18, R18, RZ, !P5 ;  /* 0x000000ff12129208 */ /* 0x000fe40006800000 */
[----:B------:R-:W-:Y:S01]  /*3dc0*/  @!P1 ISETP.GE.AND P4, PT, R51, R54, PT ;  /* 0x000000363300920c */ /* 0x000fe20003f86270 */
[----:B------:R-:W-:Y:S01]  /*3dd0*/  FFMA.FTZ R17, R8, R16, R17 ;  /* 0x0000001008117223 */ /* 0x000fe20000010011 */
[----:B------:R-:W-:Y:S02]  /*3de0*/  @!P1 FSEL R19, R19, RZ, !P6 ;  /* 0x000000ff13139208 */ /* 0x000fe40007000000 */
[----:B------:R-:W-:Y:S01]  /*3df0*/  @!P1 ISETP.GE.AND P3, PT, R25, R54, PT ;  /* 0x000000361900920c */ /* 0x000fe20003f66270 */
[----:B------:R-:W-:Y:S01]  /*3e00*/  FFMA.FTZ R16, R10, R18, R17 ;  /* 0x000000120a107223 */ /* 0x000fe20000010011 */
[----:B---3--:R-:W-:Y:S02]  /*3e10*/  @!P1 FSEL R21, R21, RZ, !P4 ;  /* 0x000000ff15159208 */ /* 0x008fe40006000000 */
[----:B------:R-:W-:Y:S01]  /*3e20*/  @!P1 FSEL R20, R20, RZ, !P3 ;  /* 0x000000ff14149208 */ /* 0x000fe20005800000 */
[----:B------:R-:W-:Y:S01]  /*3e30*/  FFMA.FTZ R16, R11, R19, R16 ;  /* 0x000000130b107223 */ /* 0x000fe20000010010 */
[----:B------:R-:W-:Y:S01]  /*3e40*/  @!P1 IADD3 R17, PT, PT, R51, 0x2, RZ ;  /* 0x0000000233119810 */ /* 0x000fe20007ffe0ff */
[----:B------:R-:W-:Y:S01]  /*3e50*/  FMUL.FTZ R21, R9, R21 ;  /* 0x0000001509157220 */ /* 0x000fe20000410000 */
[----:B------:R-:W-:-:S02]  /*3e60*/  @!P1 FSEL R22, R22, RZ, !P2 ;  /* 0x000000ff16169208 */ /* 0x000fc40005000000 */
[----:B------:R-:W-:Y:S01]  /*3e70*/  @!P1 ISETP.GE.AND P2, PT, R17, R54, PT ;  /* 0x000000361100920c */ /* 0x000fe20003f46270 */
[----:B------:R-:W-:Y:S01]  /*3e80*/  FFMA.FTZ R21, R8, R20, R21 ;  /* 0x0000001408157223 */ /* 0x000fe20000010015 */
[----:B------:R-:W-:Y:S02]  /*3e90*/  FADD.FTZ R39, R39, R16 ;  /* 0x0000001027277221 */ /* 0x000fe40000010000 */
[----:B------:R-:W2:Y:S01]  /*3ea0*/  LDG.E.128.CONSTANT R16, desc[UR6][R56.64+0x1200] ;  /* 0x0012000638107981 */ /* 0x000ea2000c1e9d00 */
[----:B------:R-:W-:Y:S01]  /*3eb0*/  @!P1 FSEL R23, R23, RZ, !P2 ;  /* 0x000000ff17179208 */ /* 0x000fe20005000000 */
[----:B------:R-:W-:Y:S01]  /*3ec0*/  FFMA.FTZ R22, R10, R22, R21 ;  /* 0x000000160a167223 */ /* 0x000fe20000010015 */
[----:B------:R-:W-:Y:S01]  /*3ed0*/  @!P1 ISETP.GE.AND P2, PT, R25, R54, PT ;  /* 0x000000361900920c */ /* 0x000fe20003f46270 */
[----:B------:R-:W-:Y:S02]  /*3ee0*/  @!P1 VIADD R21, R51, 0x1 ;  /* 0x0000000133159836 */ /* 0x000fe40000000000 */
[----:B------:R-:W-:Y:S01]  /*3ef0*/  FFMA.FTZ R23, R11, R23, R22 ;  /* 0x000000170b177223 */ /* 0x000fe20000010016 */
[----:B----4-:R-:W-:-:S02]  /*3f00*/  @!P1 FSEL R12, R12, RZ, !P2 ;  /* 0x000000ff0c0c9208 */ /* 0x010fc40005000000 */
[-C--:B------:R-:W-:Y:S01]  /*3f10*/  @!P1 ISETP.GE.AND P3, PT, R51, R54.reuse, PT ;  /* 0x000000363300920c */ /* 0x080fe20003f66270 */
[----:B------:R-:W-:Y:S01]  /*3f20*/  FADD.FTZ R38, R38, R23 ;  /* 0x0000001726267221 */ /* 0x000fe20000010000 */
[CC--:B------:R-:W-:Y:S02]  /*3f30*/  @!P1 ISETP.GE.AND P6, PT, R21.reuse, R54.reuse, PT ;  /* 0x000000361500920c */ /* 0x0c0fe40003fc6270 */
[-C--:B------:R-:W-:Y:S02]  /*3f40*/  @!P1 ISETP.GE.AND P2, PT, R21, R54.reuse, PT ;  /* 0x000000361500920c */ /* 0x080fe40003f46270 */
[----:B------:R-:W3:Y:S01]  /*3f50*/  LDG.E.128.CONSTANT R20, desc[UR6][R56.64+0x1400] ;  /* 0x0014000638147981 */ /* 0x000ee2000c1e9d00 */
[----:B------:R-:W-:Y:S02]  /*3f60*/  @!P1 FSEL R13, R13, RZ, !P3 ;  /* 0x000000ff0d0d9208 */ /* 0x000fe40005800000 */
[CC--:B------:R-:W-:Y:S02]  /*3f70*/  @!P1 ISETP.GE.AND P5, PT, R25.reuse, R54.reuse, PT ;  /* 0x000000361900920c */ /* 0x0c0fe40003fa6270 */
[----:B------:R-:W-:-:S02]  /*3f80*/  @!P1 ISETP.GE.AND P4, PT, R25, R54, PT ;  /* 0x000000361900920c */ /* 0x000fc40003f86270 */
[-C--:B------:R-:W-:Y:S02]  /*3f90*/  @!P1 ISETP.GE.AND P3, PT, R25, R54.reuse, PT ;  /* 0x000000361900920c */ /* 0x080fe40003f66270 */
[----:B------:R-:W4:Y:S01]  /*3fa0*/  LDG.E.128.CONSTANT R24, desc[UR6][R56.64+0x1600] ;  /* 0x0016000638187981 */ /* 0x000f22000c1e9d00 */
[----:B------:R-:W-:Y:S01]  /*3fb0*/  @!P1 FSEL R14, R14, RZ, !P6 ;  /* 0x000000ff0e0e9208 */ /* 0x000fe20007000000 */
[----:B------:R-:W-:Y:S01]  /*3fc0*/  FMUL.FTZ R13, R9, R13 ;  /* 0x0000000d090d7220 */ /* 0x000fe20000410000 */
[----:B------:R-:W-:-:S03]  /*3fd0*/  @!P1 ISETP.GE.AND P6, PT, R51, R54, PT ;  /* 0x000000363300920c */ /* 0x000fc60003fc6270 */
[----:B------:R-:W-:-:S04]  /*3fe0*/  FFMA.FTZ R13, R8, R12, R13 ;  /* 0x0000000c080d7223 */ /* 0x000fc8000001000d */
[----:B------:R-:W-:Y:S01]  /*3ff0*/  FFMA.FTZ R14, R10, R14, R13 ;  /* 0x0000000e0a0e7223 */ /* 0x000fe2000001000d */
[----:B--2---:R-:W-:Y:S02]  /*4000*/  @!P1 FSEL R17, R17, RZ, !P6 ;  /* 0x000000ff11119208 */ /* 0x004fe40007000000 */
[----:B------:R-:W-:-:S03]  /*4010*/  @!P1 FSEL R16, R16, RZ, !P5 ;  /* 0x000000ff10109208 */ /* 0x000fc60006800000 */
[----:B------:R-:W-:Y:S01]  /*4020*/  FMUL.FTZ R13, R9, R17 ;  /* 0x00000011090d7220 */ /* 0x000fe20000410000 */
[----:B------:R-:W-:-:S03]  /*4030*/  @!P1 FSEL R18, R18, RZ, !P2 ;  /* 0x000000ff12129208 */ /* 0x000fc60005000000 */
[----:B------:R-:W-:Y:S01]  /*4040*/  FFMA.FTZ R13, R8, R16, R13 ;  /* 0x00000010080d7223 */ /* 0x000fe2000001000d */
[----:B------:R-:W-:-:S03]  /*4050*/  @!P1 ISETP.GE.AND P5, PT, R51, R54, PT ;  /* 0x000000363300920c */ /* 0x000fc60003fa6270 */
[----:B------:R-:W-:Y:S01]  /*4060*/  FFMA.FTZ R18, R10, R18, R13 ;  /* 0x000000120a127223 */ /* 0x000fe2000001000d */
[----:B---3--:R-:W-:Y:S02]  /*4070*/  @!P1 FSEL R20, R20, RZ, !P4 ;  /* 0x000000ff14149208 */ /* 0x008fe40006000000 */
[C---:B------:R-:W-:Y:S02]  /*4080*/  @!P1 ISETP.GE.AND P4, PT, R51.reuse, R54, PT ;  /* 0x000000363300920c */ /* 0x040fe40003f86270 */
[----:B------:R-:W-:Y:S02]  /*4090*/  @!P1 IADD3 R13, PT, PT, R51, 0x2, RZ ;  /* 0x00000002330d9810 */ /* 0x000fe40007ffe0ff */
[----:B------:R-:W-:Y:S02]  /*40a0*/  @!P1 FSEL R21, R21, RZ, !P5 ;  /* 0x000000ff15159208 */ /* 0x000fe40006800000 */
[----:B----4-:R-:W-:Y:S02]  /*40b0*/  @!P1 FSEL R25, R25, RZ, !P4 ;  /* 0x000000ff19199208 */ /* 0x010fe40006000000 */
[----:B------:R-:W-:-:S02]  /*40c0*/  @!P1 FSEL R24, R24, RZ, !P3 ;  /* 0x000000ff18189208 */ /* 0x000fc40005800000 */
[CC--:B------:R-:W-:Y:S02]  /*40d0*/  @!P1 ISETP.GE.AND P4, PT, R13.reuse, R54.reuse, PT ;  /* 0x000000360d00920c */ /* 0x0c0fe40003f86270 */
[-C--:B------:R-:W-:Y:S02]  /*40e0*/  @!P1 ISETP.GE.AND P3, PT, R13, R54.reuse, PT ;  /* 0x000000360d00920c */ /* 0x080fe40003f66270 */
[----:B------:R-:W-:Y:S01]  /*40f0*/  @!P1 IADD3 R13, PT, PT, R51, 0x1, RZ ;  /* 0x00000001330d9810 */ /* 0x000fe20007ffe0ff */
[----:B------:R-:W-:Y:S01]  /*4100*/  FMUL.FTZ R17, R9, R21 ;  /* 0x0000001509117220 */ /* 0x000fe20000410000 */
[----:B------:R-:W-:Y:S02]  /*4110*/  @!P1 IADD3 R21, PT, PT, R51, 0x1, RZ ;  /* 0x0000000133159810 */ /* 0x000fe40007ffe0ff */
[-C--:B------:R-:W-:Y:S01]  /*4120*/  @!P1 ISETP.GE.AND P6, PT, R13, R54.reuse, PT ;  /* 0x000000360d00920c */ /* 0x080fe20003fc6270 */
[----:B------:R-:W-:Y:S01]  /*4130*/  @!P1 VIADD R13, R51, 0x2 ;  /* 0x00000002330d9836 */ /* 0x000fe20000000000 */
[----:B------:R-:W-:Y:S01]  /*4140*/  @!P1 ISETP.GE.AND P5, PT, R21, R54, PT ;  /* 0x000000361500920c */ /* 0x000fe20003fa6270 */
[----:B------:R-:W-:Y:S01]  /*4150*/  FMUL.FTZ R9, R9, R25 ;  /* 0x0000001909097220 */ /* 0x000fe20000410000 */
[----:B------:R-:W-:Y:S01]  /*4160*/  @!P1 FSEL R22, R22, RZ, !P6 ;  /* 0x000000ff16169208 */ /* 0x000fe20007000000 */
[C---:B------:R-:W-:Y:S01]  /*4170*/  FFMA.FTZ R17, R8.reuse, R20, R17 ;  /* 0x0000001408117223 */ /* 0x040fe20000010011 */
[C---:B------:R-:W-:Y:S01]  /*4180*/  @!P1 ISETP.GE.AND P2, PT, R13.reuse, R54, PT ;  /* 0x000000360d00920c */ /* 0x040fe20003f46270 */
[----:B------:R-:W-:Y:S01]  /*4190*/  FFMA.FTZ R9, R8, R24, R9 ;  /* 0x0000001808097223 */ /* 0x000fe20000010009 */
[----:B------:R-:W-:-:S02]  /*41a0*/  @!P1 ISETP.GE.AND P6, PT, R13, R54, PT ;  /* 0x000000360d00920c */ /* 0x000fc40003fc6270 */
[----:B------:R-:W-:Y:S01]  /*41b0*/  @!P1 FSEL R26, R26, RZ, !P5 ;  /* 0x000000ff1a1a9208 */ /* 0x000fe20006800000 */
[C---:B------:R-:W-:Y:S01]  /*41c0*/  FFMA.FTZ R22, R10.reuse, R22, R17 ;  /* 0x000000160a167223 */ /* 0x040fe20000010011 */
[----:B------:R-:W-:Y:S02]  /*41d0*/  @!P1 FSEL R15, R15, RZ, !P4 ;  /* 0x000000ff0f0f9208 */ /* 0x000fe40006000000 */
[----:B------:R-:W-:Y:S02]  /*41e0*/  @!P1 FSEL R19, R19, RZ, !P3 ;  /* 0x000000ff13139208 */ /* 0x000fe40005800000 */
[----:B------:R-:W-:Y:S01]  /*41f0*/  @!P1 FSEL R23, R23, RZ, !P2 ;  /* 0x000000ff17179208 */ /* 0x000fe20005000000 */
[----:B------:R-:W-:Y:S01]  /*4200*/  FFMA.FTZ R10, R10, R26, R9 ;  /* 0x0000001a0a0a7223 */ /* 0x000fe20000010009 */
        /* <DEDUP_REMOVED lines=9> */
.L_x_24556:
[----:B------:R-:W-:Y:S05]  /*42a0*/  BSYNC.RECONVERGENT B1 ;  /* 0x0000000000017941 */ /* 0x000fea0003800200 */
.L_x_24555:
[----:B------:R-:W-:Y:S01]  /*42b0*/  IADD3 R30, P1, PT, R30, 0x10, RZ ;  /* 0x000000101e1e7810 */ /* 0x000fe20007f3e0ff */
[----:B------:R-:W-:Y:S01]  /*42c0*/  VIADD R33, R33, 0x4 ;  /* 0x0000000421217836 */ /* 0x000fe20000000000 */
[----:B------:R-:W-:Y:S02]  /*42d0*/  MOV R10, R2 ;  /* 0x00000002000a7202 */ /* 0x000fe40000000f00 */
[----:B------:R-:W-:Y:S01]  /*42e0*/  IADD3 R51, PT, PT, R51, 0x40, RZ ;  /* 0x0000004033337810 */ /* 0x000fe20007ffe0ff */
[----:B------:R-:W-:Y:S01]  /*42f0*/  IMAD.X R29, RZ, RZ, R29, P1 ;  /* 0x000000ffff1d7224 */ /* 0x000fe200008e061d */
[----:B------:R-:W-:Y:S01]  /*4300*/  IADD3 R31, PT, PT, R31, 0x100, RZ ;  /* 0x000001001f1f7810 */ /* 0x000fe20007ffe0ff */
[----:B------:R-:W-:Y:S06]  /*4310*/  @!P0 BRA `(.L_x_24557) ;  /* 0xffffffec00f88947 */ /* 0x000fec000383ffff */
.L_x_24554:
[----:B------:R-:W-:Y:S05]  /*4320*/  BSYNC.RECONVERGENT B0 ;  /* 0x0000000000007941 */ /* 0x000fea0003800200 */
.L_x_24553:
[----:B------:R-:W0:Y:S01]  /*4330*/  SHFL.BFLY PT, R0, R47, 0x2, 0x1f ;  /* 0x0c401f002f007f89 */ /* 0x000e2200000e0000 */
[----:B------:R-:W1:Y:S01]  /*4340*/  S2UR UR5, SR_CgaCtaId ;  /* 0x00000000000579c3 */ /* 0x000e620000008800 */
[----:B------:R-:W-:Y:S01]  /*4350*/  LOP3.LUT R14, R4, 0x3, RZ, 0xc0, !PT ;  /* 0x00000003040e7812 */ /* 0x000fe200078ec0ff */
[----:B------:R-:W-:Y:S01]  /*4360*/  UMOV UR4, 0x400 ;  /* 0x0000040000047882 */ /* 0x000fe20000000000 */
[----:B------:R-:W2:Y:S01]  /*4370*/  SHFL.BFLY PT, R3, R46, 0x2, 0x1f ;  /* 0x0c401f002e037f89 */ /* 0x000ea200000e0000 */
[----:B------:R-:W-:Y:S01]  /*4380*/  SHF.R.U32.HI R25, RZ, 0x2, R48 ;  /* 0x00000002ff197819 */ /* 0x000fe20000011630 */
[----:B------:R-:W-:Y:S01]  /*4390*/  UIADD3 UR4, UPT, UPT, UR4, 0x1a0, URZ ;  /* 0x000001a004047890 */ /* 0x000fe2000fffe0ff */
[----:B------:R-:W-:Y:S01]  /*43a0*/  ISETP.NE.AND P2, PT, R14, RZ, PT ;  /* 0x000000ff0e00720c */ /* 0x000fe20003f45270 */
[----:B------:R-:W3:Y:S01]  /*43b0*/  SHFL.BFLY PT, R2, R45, 0x2, 0x1f ;  /* 0x0c401f002d027f89 */ /* 0x000ee200000e0000 */
[----:B------:R-:W-:Y:S01]  /*43c0*/  LOP3.LUT R14, R4, 0x3c0, RZ, 0xc0, !PT ;  /* 0x000003c0040e7812 */ /* 0x000fe200078ec0ff */
[----:B------:R-:W-:Y:S01]  /*43d0*/  IMAD R25, R28, 0x60, R25 ;  /* 0x000000601c197824 */ /* 0x000fe200078e0219 */
[----:B------:R-:W-:Y:S01]  /*43e0*/  LOP3.LUT R16, R4, 0x3e0, RZ, 0xc0, !PT ;  /* 0x000003e004107812 */ /* 0x000fe200078ec0ff */
[----:B------:R-:W4:Y:S01]  /*43f0*/  SHFL.BFLY PT, R5, R44, 0x2, 0x1f ;  /* 0x0c401f002c057f89 */ /* 0x000f2200000e0000 */
[----:B------:R-:W-:Y:S01]  /*4400*/  ISETP.NE.OR P5, PT, R14, 0x40, P2 ;  /* 0x000000400e00780c */ /* 0x000fe200017a5670 */
[----:B------:R-:W-:Y:S01]  /*4410*/  BSSY.RECONVERGENT B0, `(.L_x_24558) ;  /* 0x0000041000007945 */ /* 0x000fe20003800200 */
[----:B------:R-:W-:Y:S01]  /*4420*/  ISETP.NE.OR P4, PT, R16, 0x20, P2 ;  /* 0x000000201000780c */ /* 0x000fe20001785670 */
[----:B------:R-:W4:Y:S01]  /*4430*/  SHFL.BFLY PT, R6, R41, 0x2, 0x1f ;  /* 0x0c401f0029067f89 */ /* 0x000f2200000e0000 */
[----:B------:R-:W-:-:S02]  /*4440*/  LOP3.LUT P0, RZ, R4, 0x3c3, RZ, 0xc0, !PT ;  /* 0x000003c304ff7812 */ /* 0x000fc4000780c0ff */
[C---:B------:R-:W-:Y:S01]  /*4450*/  LOP3.LUT P1, RZ, R4.reuse, 0x3e3, RZ, 0xc0, !PT ;  /* 0x000003e304ff7812 */ /* 0x040fe2000782c0ff */
[----:B------:R-:W4:Y:S01]  /*4460*/  SHFL.BFLY PT, R8, R39, 0x2, 0x1f ;  /* 0x0c401f0027087f89 */ /* 0x000f2200000e0000 */
[----:B------:R-:W-:-:S03]  /*4470*/  ISETP.GT.U32.AND P3, PT, R4, 0x1f, PT ;  /* 0x0000001f0400780c */ /* 0x000fc60003f64070 */
[----:B------:R-:W4:Y:S01]  /*4480*/  SHFL.BFLY PT, R9, R40, 0x2, 0x1f ;  /* 0x0c401f0028097f89 */ /* 0x000f2200000e0000 */
[----:B0-----:R-:W-:Y:S01]  /*4490*/  FADD.FTZ R47, R0, R47 ;  /* 0x0000002f002f7221 */ /* 0x001fe20000010000 */
[----:B-1----:R-:W-:Y:S02]  /*44a0*/  ULEA UR4, UR5, UR4, 0x18 ;  /* 0x0000000405047291 */ /* 0x002fe4000f8ec0ff */
[----:B------:R-:W0:Y:S01]  /*44b0*/  SHFL.BFLY PT, R11, R38, 0x2, 0x1f ;  /* 0x0c401f00260b7f89 */ /* 0x000e2200000e0000 */
[----:B--2---:R-:W-:-:S03]  /*44c0*/  FADD.FTZ R46, R3, R46 ;  /* 0x0000002e032e7221 */ /* 0x004fc60000010000 */
[----:B------:R-:W1:Y:S01]  /*44d0*/  SHFL.BFLY PT, R10, R37, 0x2, 0x1f ;  /* 0x0c401f00250a7f89 */ /* 0x000e6200000e0000 */
[----:B---3--:R-:W-:Y:S01]  /*44e0*/  FADD.FTZ R45, R2, R45 ;  /* 0x0000002d022d7221 */ /* 0x008fe20000010000 */
[----:B------:R-:W-:Y:S02]  /*44f0*/  LEA R25, R25, UR4, 0x2 ;  /* 0x0000000419197c11 */ /* 0x000fe4000f8e10ff */
[----:B------:R-:W2:Y:S01]  /*4500*/  SHFL.BFLY PT, R13, R36, 0x2, 0x1f ;  /* 0x0c401f00240d7f89 */ /* 0x000ea200000e0000 */
[----:B----4-:R-:W-:-:S03]  /*4510*/  FADD.FTZ R44, R5, R44 ;  /* 0x0000002c052c7221 */ /* 0x010fc60000010000 */
[----:B------:R-:W3:Y:S01]  /*4520*/  SHFL.BFLY PT, R12, R35, 0x2, 0x1f ;  /* 0x0c401f00230c7f89 */ /* 0x000ee200000e0000 */
[----:B------:R-:W-:-:S03]  /*4530*/  FADD.FTZ R6, R6, R41 ;  /* 0x0000002906067221 */ /* 0x000fc60000010000 */
        /* <DEDUP_REMOVED lines=46> */
.L_x_24559:
[----:B------:R-:W-:Y:S05]  /*4820*/  BSYNC.RECONVERGENT B0 ;  /* 0x0000000000007941 */ /* 0x000fea0003800200 */
.L_x_24558:
        /* <DEDUP_REMOVED lines=27> */
.L_x_24561:
[----:B------:R-:W-:Y:S05]  /*49e0*/  BSYNC.RECONVERGENT B0 ;  /* 0x0000000000007941 */ /* 0x000fea0003800200 */
.L_x_24560:
        /* <DEDUP_REMOVED lines=15> */
.L_x_24563:
[----:B------:R-:W-:Y:S05]  /*4ae0*/  BSYNC.RECONVERGENT B0 ;  /* 0x0000000000007941 */ /* 0x000fea0003800200 */
.L_x_24562:
        /* <DEDUP_REMOVED lines=27> */
.L_x_24565:
[----:B------:R-:W-:Y:S05]  /*4ca0*/  BSYNC.RECONVERGENT B0 ;  /* 0x0000000000007941 */ /* 0x000fea0003800200 */
.L_x_24564:
        /* <DEDUP_REMOVED lines=28> */
.L_x_24530:
        /* <DEDUP_REMOVED lines=8> */
.L_x_24567:
[----:B------:R-:W-:Y:S05]  /*4ef0*/  BSYNC B2 ;  /* 0x0000000000027941 */ /* 0x000fea0003800000 */
.L_x_24566:
[----:B------:R-:W-:Y:S01]  /*4f00*/  MOV R9, R10 ;  /* 0x0000000a00097202 */ /* 0x000fe20000000f00 */
[----:B------:R-:W-:Y:S06]  /*4f10*/  BRA `(.L_x_24568) ;  /* 0xffffffc400207947 */ /* 0x000fec000383ffff */
.L_x_24532:
[----:B------:R-:W-:Y:S01]  /*4f20*/  HFMA2 R12, -RZ, RZ, 0, 9.5367431640625e-07 ;  /* 0x00000010ff0c7431 */ /* 0x000fe200000001ff */
[----:B------:R-:W-:Y:S01]  /*4f30*/  BSSY B0, `(.L_x_24569) ;  /* 0x0000007000007945 */ /* 0x000fe20003800000 */
[----:B------:R-:W-:Y:S01]  /*4f40*/  IMAD.MOV.U32 R11, RZ, RZ, R48 ;  /* 0x000000ffff0b7224 */ /* 0x000fe200078e0030 */
[----:B------:R-:W-:Y:S01]  /*4f50*/  MOV R13, 0x1f ;  /* 0x0000001f000d7802 */ /* 0x000fe20000000f00 */
[----:B------:R-:W-:-:S07]  /*4f60*/  IMAD.MOV.U32 R8, RZ, RZ, -0x1 ;  /* 0xffffffffff087424 */ /* 0x000fce00078e00ff */
[----:B0----5:R-:W-:Y:S05]  /*4f70*/  WARPSYNC.COLLECTIVE R8, `(.L_x_24570) ;  /* 0x0000000008087348 */ /* 0x021fea0003c00000 */
[----:B------:R1:W2:Y:S02]  /*4f80*/  SHFL.BFLY P2, R10, R11, R12, R13 ;  /* 0x0c00000c0b0a7389 */ /* 0x0002a4000004000d */
[----:B012--5:R-:W-:Y:S05]  /*4f90*/  ENDCOLLECTIVE ;  /* 0x000000000000791b */ /* 0x027fea0003800000 */
.L_x_24570:
[----:B------:R-:W-:Y:S05]  /*4fa0*/  BSYNC B0 ;  /* 0x0000000000007941 */ /* 0x000fea0003800000 */
.L_x_24569:
        /* <DEDUP_REMOVED lines=9> */
.L_x_24571:
[----:B------:R-:W-:Y:S02]  /*5040*/  HFMA2 R12, -RZ, RZ, 0, 2.384185791015625e-07 ;  /* 0x00000004ff0c7431 */ /* 0x000fe400000001ff */
[----:B------:R-:W-:-:S05]  /*5050*/  IMAD.MOV.U32 R6, RZ, RZ, R10 ;  /* 0x000000ffff067224 */ /* 0x000fca00078e000a */
[----:B------:R-:W-:-:S04]  /*5060*/  FMNMX.FTZ R6, R5, R6, !PT ;  /* 0x0000000605067209 */ /* 0x000fc80007810000 */
[----:B------:R-:W-:-:S07]  /*5070*/  MOV R11, R6 ;  /* 0x00000006000b7202 */ /* 0x000fce0000000f00 */
[----:B------:R-:W-:Y:S05]  /*5080*/  WARPSYNC.COLLECTIVE R8, `(.L_x_24572) ;  /* 0x0000000008087348 */ /* 0x000fea0003c00000 */
[----:B------:R0:W1:Y:S02]  /*5090*/  SHFL.BFLY P2, R10, R11, R12, R13 ;  /* 0x0c00000c0b0a7389 */ /* 0x000064000004000d */
[----:B01----:R-:W-:Y:S05]  /*50a0*/  ENDCOLLECTIVE ;  /* 0x000000000000791b */ /* 0x003fea0003800000 */
.L_x_24572:
[----:B------:R-:W-:Y:S02]  /*50b0*/  HFMA2 R12, -RZ, RZ, 0, 1.1920928955078125e-07 ;  /* 0x00000002ff0c7431 */ /* 0x000fe400000001ff */
[----:B------:R-:W-:-:S05]  /*50c0*/  IMAD.MOV.U32 R9, RZ, RZ, R10 ;  /* 0x000000ffff097224 */ /* 0x000fca00078e000a */
[----:B------:R-:W-:-:S04]  /*50d0*/  FMNMX.FTZ R9, R6, R9, !PT ;  /* 0x0000000906097209 */ /* 0x000fc80007810000 */
[----:B------:R-:W-:-:S07]  /*50e0*/  MOV R11, R9 ;  /* 0x00000009000b7202 */ /* 0x000fce0000000f00 */
[----:B------:R-:W-:Y:S05]  /*50f0*/  WARPSYNC.COLLECTIVE R8, `(.L_x_24573) ;  /* 0x0000000008087348 */ /* 0x000fea0003c00000 */
[----:B------:R0:W1:Y:S02]  /*5100*/  SHFL.BFLY P2, R10, R11, R12, R13 ;  /* 0x0c00000c0b0a7389 */ /* 0x000064000004000d */
[----:B01----:R-:W-:Y:S05]  /*5110*/  ENDCOLLECTIVE ;  /* 0x000000000000791b */ /* 0x003fea0003800000 */
.L_x_24573:
[----:B------:R-:W-:Y:S05]  /*5120*/  BRA `(.L_x_24574) ;  /* 0xffffffc400307947 */ /* 0x000fea000383ffff */
.L_x_24575:
        /* <DEDUP_REMOVED lines=13> */
.L_x_26036:


//--------------------- .text._ZN4vllm25paged_attention_v1_kernelIffLi80ELi16ELi128ELNS_18Fp8KVCacheDataTypeE0ELb1EEEvPT_PKS2_PKT0_S8_ifPKiSA_iPKfiiiSC_SC_iiiii --------------------------
	.section	.text._ZN4vllm25paged_attention_v1_kernelIffLi80ELi16ELi128ELNS_18Fp8KVCacheDataTypeE0ELb1EEEvPT_PKS2_PKT0_S8_ifPKiSA_iPKfiiiSC_SC_iiiii,"ax",@progbits
	.align	128
        .global         _ZN4vllm25paged_attention_v1_kernelIffLi80ELi16ELi128ELNS_18Fp8KVCacheDataTypeE0ELb1EEEvPT_PKS2_PKT0_S8_ifPKiSA_iPKfiiiSC_SC_iiiii
        .type           _ZN4vllm25paged_attention_v1_kernelIffLi80ELi16ELi128ELNS_18Fp8KVCacheDataTypeE0ELb1EEEvPT_PKS2_PKT0_S8_ifPKiSA_iPKfiiiSC_SC_iiiii,@function
        .size           _ZN4vllm25paged_attention_v1_kernelIffLi80ELi16ELi128ELNS_18Fp8KVCacheDataTypeE0ELb1EEEvPT_PKS2_PKT0_S8_ifPKiSA_iPKfiiiSC_SC_iiiii,(.L_x_26037 - _ZN4vllm25paged_attention_v1_kernelIffLi80ELi16ELi128ELNS_18Fp8KVCacheDataTypeE0ELb1EEEvPT_PKS2_PKT0_S8_ifPKiSA_iPKfiiiSC_SC_iiiii)
        .other          _ZN4vllm25paged_attention_v1_kernelIffLi80ELi16ELi128ELNS_18Fp8KVCacheDataTypeE0ELb1EEEvPT_PKS2_PKT0_S8_ifPKiSA_iPKfiiiSC_SC_iiiii,@"STO_CUDA_ENTRY STV_DEFAULT"
_ZN4vllm25paged_attention_v1_kernelIffLi80ELi16ELi128ELNS_18Fp8KVCacheDataTypeE0ELb1EEEvPT_PKS2_PKT0_S8_ifPKiSA_iPKfiiiSC_SC_iiiii:
.text._ZN4vllm25paged_attention_v1_kernelIffLi80ELi16ELi128ELNS_18Fp8KVCacheDataTypeE0ELb1EEEvPT_PKS2_PKT0_S8_ifPKiSA_iPKfiiiSC_SC_iiiii:
        /* <DEDUP_REMOVED lines=10> */
[----:B------:R-:W4:Y:S01]  /*00a0*/  LDCU UR5, c[0x0][0x3e8] ;  /* 0x00007d00ff0577ac */ /* 0x000f220008000800 */
[----:B------:R-:W0:Y:S05]  /*00b0*/  LDCU UR10, c[0x0][0x3cc] ;  /* 0x00007980ff0a77ac */ /* 0x000e2a0008000800 */
[----:B------:R-:W4:Y:S01]  /*00c0*/  LDC R18, c[0x0][0x3f8] ;  /* 0x0000fe00ff127b82 */ /* 0x000f220000000800 */
[----:B------:R-:W0:Y:S01]  /*00d0*/  LDCU UR11, c[0x0][0x3a4] ;  /* 0x00007480ff0b77ac */ /* 0x000e220008000800 */
[----:B------:R-:W0:Y:S02]  /*00e0*/  LDCU.64 UR12, c[0x0][0x390] ;  /* 0x00007200ff0c77ac */ /* 0x000e240008000a00 */
[----:B0-----:R-:W-:Y:S01]  /*00f0*/  IMAD.WIDE.U32 R52, R40, 0x4, R52 ;  /* 0x0000000428347825 */ /* 0x001fe200078e0034 */
[----:B--2---:R-:W-:-:S05]  /*0100*/  ISETP.GT.U32.AND P1, PT, R5, 0x27, PT ;  /* 0x000000270500780c */ /* 0x004fca0003f24070 */
[----:B-1----:R-:W2:Y:S01]  /*0110*/  LDG.E.CONSTANT R52, desc[UR6][R52.64] ;  /* 0x0000000634347981 */ /* 0x002ea2000c1e9900 */
[----:B---3--:R-:W-:Y:S01]  /*0120*/  IMAD R0, R40, UR4, RZ ;  /* 0x0000000428007c24 */ /* 0x008fe2000f8e02ff */
[----:B----4-:R-:W-:Y:S01]  /*0130*/  ISETP.NE.U32.AND P0, PT, R6, RZ, PT ;  /* 0x000000ff0600720c */ /* 0x010fe20003f05070 */
[----:B------:R-:W0:Y:S03]  /*0140*/  LDCU UR4, c[0x0][0x3b8] ;  /* 0x00007700ff0477ac */ /* 0x000e260008000800 */
[----:B------:R-:W-:Y:S02]  /*0150*/  ISETP.NE.AND.EX P0, PT, R7, RZ, PT, P0 ;  /* 0x000000ff0700720c */ /* 0x000fe40003f05300 */
        /* <DEDUP_REMOVED lines=12> */
[----:B----4-:R-:W4:Y:S01]  /*0220*/  MUFU.RCP R4, R4 ;  /* 0x0000000400047308 */ /* 0x010f220000001000 */
[----:B------:R-:W0:Y:S01]  /*0230*/  LDC R0, c[0x0][0x370] ;  /* 0x0000dc00ff007b82 */ /* 0x000e220000000800 */
[----:B-1----:R-:W-:-:S05]  /*0240*/  @P0 IMAD.WIDE.U32 R2, R9, 0x4, R2 ;  /* 0x0000000409020825 */ /* 0x002fca00078e0002 */
[----:B------:R0:W5:Y:S01]  /*0250*/  @P0 LDG.E.CONSTANT R51, desc[UR6][R2.64] ;  /* 0x0000000602330981 */ /* 0x000162000c1e9900 */
[----:B------:R-:W-:Y:S01]  /*0260*/  LOP3.LUT R50, R5, 0x1, RZ, 0xc0, !PT ;  /* 0x0000000105327812 */ /* 0x000fe200078ec0ff */
[----:B------:R-:W-:Y:S01]  /*0270*/  BSSY B0, `(.L_x_24576) ;  /* 0x0000119000007945 */ /* 0x000fe20003800000 */
[----:B------:R-:W-:Y:S01]  /*0280*/  SHF.R.U32.HI R41, RZ, 0x5, R5 ;  /* 0x00000005ff297819 */ /* 0x000fe20000011605 */
[----:B------:R-:W-:Y:S01]  /*0290*/  IMAD.MOV.U32 R46, RZ, RZ, -0x800001 ;  /* 0xff7fffffff2e7424 */ /* 0x000fe200078e00ff */
[----:B----4-:R-:W-:-:S04]  /*02a0*/  IADD3 R10, PT, PT, R4, 0xffffffe, RZ ;  /* 0x0ffffffe040a7810 */ /* 0x010fc80007ffe0ff */
[----:B------:R1:W4:Y:S01]  /*02b0*/  F2I.FTZ.U32.TRUNC.NTZ R11, R10 ;  /* 0x0000000a000b7305 */ /* 0x000322000021f000 */
[----:B0-----:R-:W-:Y:S01]  /*02c0*/  IABS R2, R0 ;  /* 0x0000000000027213 */ /* 0x001fe20000000000 */
[----:B-1----:R-:W-:Y:S02]  /*02d0*/  HFMA2 R10, -RZ, RZ, 0, 0 ;  /* 0x00000000ff0a7431 */ /* 0x002fe400000001ff */
[----:B----4-:R-:W-:-:S04]  /*02e0*/  IMAD.MOV R12, RZ, RZ, -R11 ;  /* 0x000000ffff0c7224 */ /* 0x010fc800078e0a0b */
        /* <DEDUP_REMOVED lines=26> */
[----:B------:R-:W-:-:S05]  /*0490*/  IADD3 R11, PT, PT, -R11, RZ, RZ ;  /* 0x000000ff0b0b7210 */ /* 0x000fca0007ffe1ff */
[----:B------:R-:W-:Y:S01]  /*04a0*/  IMAD.HI.U32 R48, R49, R11, R48 ;  /* 0x0000000b31307227 */ /* 0x000fe200078e0030 */
[----:B-1----:R-:W-:Y:S01]  /*04b0*/  IADD3 R12, PT, PT, R3, 0xffffffe, RZ ;  /* 0x0ffffffe030c7810 */ /* 0x002fe20007ffe0ff */
[----:B------:R-:W0:Y:S01]  /*04c0*/  S2R R11, SR_CgaCtaId ;  /* 0x00000000000b7919 */ /* 0x000e220000008800 */
[----:B------:R-:W-:Y:S02]  /*04d0*/  IABS R3, R4 ;  /* 0x0000000400037213 */ /* 0x000fe40000000000 */
[----:B------:R1:W4:Y:S01]  /*04e0*/  F2I.FTZ.U32.TRUNC.NTZ R13, R12 ;  /* 0x0000000c000d7305 */ /* 0x000322000021f000 */
[----:B------:R-:W-:Y:S01]  /*04f0*/  MOV R49, R2 ;  /* 0x0000000200317202 */ /* 0x000fe20000000f00 */
[----:B-1----:R-:W-:Y:S01]  /*0500*/  IMAD.MOV.U32 R12, RZ, RZ, RZ ;  /* 0x000000ffff0c7224 */ /* 0x002fe200078e00ff */
[----:B----4-:R-:W-:-:S05]  /*0510*/  IADD3 R14, PT, PT, RZ, -R13, RZ ;  /* 0x8000000dff0e7210 */ /* 0x010fca0007ffe0ff */
        /* <DEDUP_REMOVED lines=13> */
[----:B------:R-:W-:-:S05]  /*05f0*/  MOV R12, 0x400 ;  /* 0x00000400000c7802 */ /* 0x000fca0000000f00 */
[----:B------:R-:W-:-:S06]  /*0600*/  @P2 VIADD R3, R3, 0x1 ;  /* 0x0000000103032836 */ /* 0x000fcc0000000000 */
[----:B------:R-:W-:Y:S01]  /*0610*/  @!P4 IMAD.MOV R3, RZ, RZ, -R3 ;  /* 0x000000ffff03c224 */ /* 0x000fe200078e0a03 */
[----:B------:R-:W-:Y:S01]  /*0620*/  @!P3 LOP3.LUT R3, RZ, R4, RZ, 0x33, !PT ;  /* 0x00000004ff03b212 */ /* 0x000fe200078e33ff */
[----:B--2---:R-:W-:Y:S01]  /*0630*/  VIADD R15, R52, 0xffffffff ;  /* 0xffffffff340f7836 */ /* 0x004fe20000000000 */
[----:B------:R-:W-:Y:S01]  /*0640*/  ISETP.GE.AND P4, PT, R18, RZ, PT ;  /* 0x000000ff1200720c */ /* 0x000fe20003f86270 */
[----:B------:R-:W-:-:S03]  /*0650*/  VIADD R4, R52, 0xf ;  /* 0x0000000f34047836 */ /* 0x000fc60000000000 */
[----:B------:R-:W-:Y:S02]  /*0660*/  IABS R17, R15 ;  /* 0x0000000f00117213 */ /* 0x000fe40000000000 */
[----:B------:R-:W-:-:S03]  /*0670*/  LOP3.LUT R15, R15, R10, RZ, 0x3c, !PT ;  /* 0x0000000a0f0f7212 */ /* 0x000fc600078e3cff */
[----:B------:R-:W-:Y:S01]  /*0680*/  IMAD.HI.U32 R16, R48, R17, RZ ;  /* 0x0000001130107227 */ /* 0x000fe200078e00ff */
[----:B------:R-:W-:Y:S02]  /*0690*/  ISETP.GE.AND P3, PT, R15, RZ, PT ;  /* 0x000000ff0f00720c */ /* 0x000fe40003f66270 */
[----:B------:R-:W-:Y:S01]  /*06a0*/  SHF.R.S32.HI R15, RZ, 0x1f, R4 ;  /* 0x0000001fff0f7819 */ /* 0x000fe20000011404 */
[----:B------:R-:W-:Y:S01]  /*06b0*/  @!P4 IMAD R8, R8, UR5, R3 ;  /* 0x000000050808cc24 */ /* 0x000fe2000f8e0203 */
[----:B------:R-:W-:Y:S01]  /*06c0*/  IADD3 R13, PT, PT, -R16, RZ, RZ ;  /* 0x000000ff100d7210 */ /* 0x000fe20007ffe1ff */
[----:B------:R-:W-:Y:S01]  /*06d0*/  @P4 IMAD R47, R0, UR5, R9 ;  /* 0x00000005002f4c24 */ /* 0x000fe2000f8e0209 */
[----:B------:R-:W-:-:S03]  /*06e0*/  LEA.HI R15, R15, R4, RZ, 0x4 ;  /* 0x000000040f0f7211 */ /* 0x000fc600078f20ff */
[----:B------:R-:W-:Y:S01]  /*06f0*/  IMAD R17, R2, R13, R17 ;  /* 0x0000000d02117224 */ /* 0x000fe200078e0211 */
[----:B0-----:R-:W-:Y:S01]  /*0700*/  LEA R13, R11, R12, 0x18 ;  /* 0x0000000c0b0d7211 */ /* 0x001fe200078ec0ff */
[----:B------:R-:W-:-:S03]  /*0710*/  @P4 IMAD R47, R47, R18, 0x1 ;  /* 0x000000012f2f4424 */ /* 0x000fc600078e0212 */
[----:B------:R-:W-:Y:S01]  /*0720*/  ISETP.GT.U32.AND P0, PT, R2, R17, PT ;  /* 0x000000110200720c */ /* 0x000fe20003f04070 */
[----:B------:R-:W-:Y:S01]  /*0730*/  IMAD R50, R50, 0xa0, R13 ;  /* 0x000000a032327824 */ /* 0x000fe200078e020d */
[----:B------:R-:W-:-:S04]  /*0740*/  SHF.R.U32.HI R13, RZ, 0x1, R5 ;  /* 0x00000001ff0d7819 */ /* 0x000fc80000011605 */
[----:B------:R-:W-:-:S07]  /*0750*/  @!P1 LEA R14, R13, R50, 0x3 ;  /* 0x000000320d0e9211 */ /* 0x000fce00078e18ff */
[-C--:B------:R-:W-:Y:S02]  /*0760*/  @!P0 IADD3 R17, PT, PT, R17, -R2.reuse, RZ ;  /* 0x8000000211118210 */ /* 0x080fe40007ffe0ff */
[----:B------:R-:W-:Y:S02]  /*0770*/  @!P0 IADD3 R16, PT, PT, R16, 0x1, RZ ;  /* 0x0000000110108810 */ /* 0x000fe40007ffe0ff */
[----:B------:R-:W-:Y:S02]  /*0780*/  ISETP.GE.U32.AND P2, PT, R17, R2, PT ;  /* 0x000000021100720c */ /* 0x000fe40003f46070 */
[----:B------:R-:W-:Y:S01]  /*0790*/  ISETP.NE.AND P0, PT, R10, RZ, PT ;  /* 0x000000ff0a00720c */ /* 0x000fe20003f05270 */
[----:B---3--:R0:W-:Y:S10]  /*07a0*/  @!P1 STS.64 [R14], R6 ;  /* 0x000000060e009388 */ /* 0x0081f40000000a00 */
[----:B------:R-:W-:Y:S01]  /*07b0*/  @P2 VIADD R16, R16, 0x1 ;  /* 0x0000000110102836 */ /* 0x000fe20000000000 */
[----:B0-----:R-:W-:Y:S01]  /*07c0*/  SHF.R.S32.HI R6, RZ, 0x4, R15 ;  /* 0x00000004ff067819 */ /* 0x001fe2000001140f */
[----:B------:R-:W-:Y:S01]  /*07d0*/  IMAD R15, R40, UR4, RZ ;  /* 0x00000004280f7c24 */ /* 0x000fe2000f8e02ff */
[----:B------:R-:W-:Y:S01]  /*07e0*/  @!P4 IADD3 R7, PT, PT, -R8, RZ, RZ ;  /* 0x000000ff0807c210 */ /* 0x000fe20007ffe1ff */
[----:B------:R-:W-:Y:S01]  /*07f0*/  BAR.SYNC.DEFER_BLOCKING 0x0 ;  /* 0x0000000000007b1d */ /* 0x000fe20000010000 */
[----:B------:R-:W-:-:S02]  /*0800*/  ISETP.GE.AND P1, PT, R41, R6, PT ;  /* 0x000000062900720c */ /* 0x000fc40003f26270 */
[----:B------:R-:W-:Y:S01]  /*0810*/  MOV R4, R16 ;  /* 0x0000001000047202 */ /* 0x000fe20000000f00 */
[----:B------:R-:W-:-:S04]  /*0820*/  @!P4 IMAD R47, R18, R7, 0x1 ;  /* 0x00000001122fc424 */ /* 0x000fc800078e0207 */
[----:B------:R-:W-:Y:S01]  /*0830*/  @!P3 IMAD.MOV R4, RZ, RZ, -R4 ;  /* 0x000000ffff04b224 */ /* 0x000fe200078e0a04 */
[----:B------:R-:W-:-:S05]  /*0840*/  @!P0 LOP3.LUT R4, RZ, R10, RZ, 0x33, !PT ;  /* 0x0000000aff048212 */ /* 0x000fca00078e33ff */
        /* <DEDUP_REMOVED lines=10> */
[----:B------:R-:W-:Y:S02]  /*08f0*/  VIADD R12, R12, 0x160 ;  /* 0x000001600c0c7836 */ /* 0x000fe40000000000 */
[----:B------:R-:W-:Y:S01]  /*0900*/  IMAD.WIDE R6, R15, 0x4, R6 ;  /* 0x000000040f067825 */ /* 0x000fe200078e0206 */
[----:B------:R-:W-:-:S02]  /*0910*/  LEA R45, R41, R54, 0x6 ;  /* 0x00000036292d7211 */ /* 0x000fc400078e30ff */
[----:B------:R-:W-:Y:S01]  /*0920*/  LOP3.LUT R13, R42, 0xf, R13, 0xf8, !PT ;  /* 0x0000000f2a0d7812 */ /* 0x000fe200078ef80d */
[----:B------:R-:W-:Y:S01]  /*0930*/  IMAD.MOV.U32 R46, RZ, RZ, -0x800001 ;  /* 0xff7fffffff2e7424 */ /* 0x000fe200078e00ff */
[----:B------:R-:W-:Y:S02]  /*0940*/  LEA R12, R11, R12, 0x18 ;  /* 0x0000000c0b0c7211 */ /* 0x000fe400078ec0ff */
[----:B0-----:R-:W-:Y:S01]  /*0950*/  IADD3 R6, P0, PT, R6, UR8, RZ ;  /* 0x0000000806067c10 */ /* 0x001fe2000ff1e0ff */
[----:B------:R-:W-:Y:S01]  /*0960*/  VIADD R43, R13, 0x1 ;  /* 0x000000010d2b7836 */ /* 0x000fe20000000000 */
[----:B------:R-:W-:Y:S01]  /*0970*/  IADD3 R45, PT, PT, R45, R12, RZ ;  /* 0x0000000c2d2d7210 */ /* 0x000fe20007ffe0ff */
[----:B-1----:R-:W-:Y:S01]  /*0980*/  IMAD R2, R3, UR5, RZ ;  /* 0x0000000503027c24 */ /* 0x002fe2000f8e02ff */
[----:B------:R-:W-:Y:S02]  /*0990*/  IADD3.X R7, PT, PT, R7, UR9, RZ, P0, !PT ;  /* 0x0000000907077c10 */ /* 0x000fe400087fe4ff */
[----:B------:R-:W-:Y:S01]  /*09a0*/  IADD3 R42, PT, PT, R42, 0x1, RZ ;  /* 0x000000012a2a7810 */ /* 0x000fe20007ffe0ff */
[----:B--2---:R-:W-:Y:S01]  /*09b0*/  VIADD R5, R4, -UR4 ;  /* 0x8000000404057c36 */ /* 0x004fe20008000000 */
[----:B------:R-:W-:-:S02]  /*09c0*/  IADD3 R54, P0, PT, R2, R54, RZ ;  /* 0x0000003602367210 */ /* 0x000fc40007f1e0ff */
[----:B------:R-:W-:Y:S02]  /*09d0*/  IADD3 R44, PT, PT, -R52, R13, RZ ;  /* 0x0000000d342c7210 */ /* 0x000fe40007ffe1ff */
[----:B------:R-:W-:-:S09]  /*09e0*/  LEA.HI.X.SX32 R55, R2, RZ, 0x1, P0 ;  /* 0x000000ff02377211 */ /* 0x000fd200000f0eff */
.L_x_24582:
        /* <DEDUP_REMOVED lines=36> */
[C---:B------:R-:W-:Y:S02]  /*0c30*/  IMAD R10, R15.reuse, R10, R11 ;  /* 0x0000000a0f0a7224 */ /* 0x040fe400078e020b */
[----:B------:R-:W0:Y:S03]  /*0c40*/  S2R R11, SR_TID.X ;  /* 0x00000000000b7919 */ /* 0x000e260000002100 */
[----:B------:R-:W-:-:S13]  /*0c50*/  ISETP.GT.U32.AND P0, PT, R15, R10, PT ;  /* 0x0000000a0f00720c */ /* 0x000fda0003f04070 */
[----:B------:R-:W-:-:S05]  /*0c60*/  @!P0 IMAD.IADD R10, R10, 0x1, -R15 ;  /* 0x000000010a0a8824 */ /* 0x000fca00078e0a0f */
[----:B------:R-:W-:Y:S02]  /*0c70*/  ISETP.GT.U32.AND P0, PT, R15, R10, PT ;  /* 0x0000000a0f00720c */ /* 0x000fe40003f04070 */
[----:B0-----:R-:W-:-:S11]  /*0c80*/  LOP3.LUT R8, R11, 0x1, RZ, 0xc0, !PT ;  /* 0x000000010b087812 */ /* 0x001fd600078ec0ff */
        /* <DEDUP_REMOVED lines=11> */
.L_x_24579:
[----:B------:R-:W2:Y:S04]  /*0d40*/  LDG.E.CONSTANT R11, desc[UR6][R6.64] ;  /* 0x00000006060b7981 */ /* 0x000ea8000c1e9900 */
[----:B------:R-:W0:Y:S01]  /*0d50*/  LDS.128 R12, [R50] ;  /* 0x00000000320c7984 */ /* 0x000e220000000c00 */
[----:B--2---:R-:W-:-:S03]  /*0d60*/  IMAD.WIDE R10, R11, UR10, R54 ;  /* 0x0000000a0b0a7c25 */ /* 0x004fc6000f8e0236 */
[----:B------:R-:W-:-:S05]  /*0d70*/  LEA R10, P0, R8, R10, 0x1 ;  /* 0x0000000a080a7211 */ /* 0x000fca00078008ff */
[----:B------:R-:W-:Y:S01]  /*0d80*/  IMAD.X R11, RZ, RZ, R11, P0 ;  /* 0x000000ffff0b7224 */ /* 0x000fe200000e060b */
[----:B------:R-:W-:-:S04]  /*0d90*/  LEA R56, P0, R10, UR12, 0x2 ;  /* 0x0000000c0a387c11 */ /* 0x000fc8000f8010ff */
[----:B------:R-:W-:-:S05]  /*0da0*/  LEA.HI.X R57, R10, UR13, R11, 0x2, P0 ;  /* 0x0000000d0a397c11 */ /* 0x000fca00080f140b */
[----:B------:R-:W0:Y:S04]  /*0db0*/  LDG.E.64.CONSTANT R22, desc[UR6][R56.64+0x100] ;  /* 0x0001000638167981 */ /* 0x000e28000c1e9b00 */
        /* <DEDUP_REMOVED lines=9> */
[----:B0-----:R-:W-:-:S04]  /*0e50*/  FMUL.FTZ R17, R22, R14 ;  /* 0x0000000e16117220 */ /* 0x001fc80000410000 */
[----:B--2---:R-:W-:Y:S01]  /*0e60*/  FFMA.FTZ R37, R20, R12, R17 ;  /* 0x0000000c14257223 */ /* 0x004fe20000010011 */
[----:B------:R-:W-:Y:S01]  /*0e70*/  FMUL.FTZ R12, R23, R15 ;  /* 0x0000000f170c7220 */ /* 0x000fe20000410000 */
[----:B------:R-:W3:Y:S04]  /*0e80*/  LDS.128 R16, [R50+0x10] ;  /* 0x0000100032107984 */ /* 0x000ee80000000c00 */
[----:B------:R-:W2:Y:S01]  /*0e90*/  LDG.E.64.CONSTANT R22, desc[UR6][R56.64+0x900] ;  /* 0x0009000638167981 */ /* 0x000ea2000c1e9b00 */
[----:B------:R-:W-:-:S03]  /*0ea0*/  FFMA.FTZ R12, R21, R13, R12 ;  /* 0x0000000d150c7223 */ /* 0x000fc6000001000c */
[----:B------:R-:W2:Y:S01]  /*0eb0*/  LDG.E.64.CONSTANT R20, desc[UR6][R56.64+0xa00] ;  /* 0x000a000638147981 */ /* 0x000ea2000c1e9b00 */
[----:B---3--:R-:W-:Y:S01]  /*0ec0*/  FFMA.FTZ R37, R34, R16, R37 ;  /* 0x0000001022257223 */ /* 0x008fe20000010025 */
[----:B------:R-:W-:Y:S02]  /*0ed0*/  FFMA.FTZ R16, R35, R17, R12 ;  /* 0x0000001123107223 */ /* 0x000fe4000001000c */
[----:B------:R-:W0:Y:S01]  /*0ee0*/  LDS.128 R12, [R50+0x20] ;  /* 0x00002000320c7984 */ /* 0x000e220000000c00 */
[----:B----4-:R-:W-:Y:S01]  /*0ef0*/  FFMA.FTZ R37, R32, R18, R37 ;  /* 0x0000001220257223 */ /* 0x010fe20000010025 */
[----:B------:R-:W-:Y:S02]  /*0f00*/  FFMA.FTZ R32, R33, R19, R16 ;  /* 0x0000001321207223 */ /* 0x000fe40000010010 */
[----:B------:R-:W1:Y:S04]  /*0f10*/  LDS.128 R16, [R50+0x30] ;  /* 0x0000300032107984 */ /* 0x000e680000000c00 */
[----:B------:R-:W3:Y:S01]  /*0f20*/  LDG.E.64.CONSTANT R34, desc[UR6][R56.64+0xd00] ;  /* 0x000d000638227981 */ /* 0x000ee2000c1e9b00 */
[----:B0-----:R-:W-:Y:S01]  /*0f30*/  FFMA.FTZ R37, R30, R12, R37 ;  /* 0x0000000c1e257223 */ /* 0x001fe20000010025 */
[----:B------:R-:W-:-:S02]  /*0f40*/  FFMA.FTZ R32, R31, R13, R32 ;  /* 0x0000000d1f207223 */ /* 0x000fc40000010020 */
[----:B------:R-:W4:Y:S01]  /*0f50*/  LDG.E.64.CONSTANT R30, desc[UR6][R56.64+0x1200] ;  /* 0x00120006381e7981 */ /* 0x000f22000c1e9b00 */
[----:B------:R-:W-:-:S03]  /*0f60*/  FFMA.FTZ R13, R28, R14, R37 ;  /* 0x0000000e1c0d7223 */ /* 0x000fc60000010025 */
[----:B------:R-:W3:Y:S01]  /*0f70*/  LDG.E.64.CONSTANT R36, desc[UR6][R56.64+0xc00] ;  /* 0x000c000638247981 */ /* 0x000ee2000c1e9b00 */
[----:B------:R-:W-:Y:S01]  /*0f80*/  FFMA.FTZ R32, R29, R15, R32 ;  /* 0x0000000f1d207223 */ /* 0x000fe20000010020 */
[----:B-1----:R-:W-:Y:S02]  /*0f90*/  FFMA.FTZ R29, R10, R16, R13 ;  /* 0x000000100a1d7223 */ /* 0x002fe4000001000d */
[----:B------:R-:W0:Y:S01]  /*0fa0*/  LDS.128 R12, [R50+0x40] ;  /* 0x00004000320c7984 */ /* 0x000e220000000c00 */
[----:B------:R-:W-:Y:S01]  /*0fb0*/  FFMA.FTZ R32, R11, R17, R32 ;  /* 0x000000110b207223 */ /* 0x000fe20000010020 */
[----:B------:R-:W-:Y:S02]  /*0fc0*/  FFMA.FTZ R17, R24, R18, R29 ;  /* 0x0000001218117223 */ /* 0x000fe4000001001d */
[----:B------:R-:W4:Y:S01]  /*0fd0*/  LDG.E.64.CONSTANT R10, desc[UR6][R56.64+0xe00] ;  /* 0x000e0006380a7981 */ /* 0x000f22000c1e9b00 */
[----:B------:R-:W-:-:S03]  /*0fe0*/  FFMA.FTZ R32, R25, R19, R32 ;  /* 0x0000001319207223 */ /* 0x000fc60000010020 */
[----:B------:R-:W4:Y:S04]  /*0ff0*/  LDG.E.64.CONSTANT R24, desc[UR6][R56.64+0xf00] ;  /* 0x000f000638187981 */ /* 0x000f28000c1e9b00 */
[----:B------:R-:W4:Y:S01]  /*1000*/  LDG.E.64.CONSTANT R28, desc[UR6][R56.64+0x1100] ;  /* 0x00110006381c7981 */ /* 0x000f22000c1e9b00 */
[----:B0-----:R-:W-:Y:S01]  /*1010*/  FFMA.FTZ R17, R26, R12, R17 ;  /* 0x0000000c1a117223 */ /* 0x001fe20000010011 */
[----:B------:R-:W-:Y:S02]  /*1020*/  FFMA.FTZ R12, R27, R13, R32 ;  /* 0x0000000d1b0c7223 */ /* 0x000fe40000010020 */
[----:B------:R-:W4:Y:S04]  /*1030*/  LDG.E.64.CONSTANT R26, desc[UR6][R56.64+0x1000] ;  /* 0x00100006381a7981 */ /* 0x000f28000c1e9b00 */
[----:B------:R-:W4:Y:S01]  /*1040*/  LDG.E.64.CONSTANT R32, desc[UR6][R56.64+0x1300] ;  /* 0x0013000638207981 */ /* 0x000f22000c1e9b00 */
[----:B------:R-:W-:Y:S01]  /*1050*/  UMOV UR4, 0xffffffff ;  /* 0xffffffff00047882 */ /* 0x000fe20000000000 */
[----:B------:R-:W-:-:S02]  /*1060*/  ISETP.NE.AND P1, PT, R8, RZ, PT ;  /* 0x000000ff0800720c */ /* 0x000fc40003f25270 */
[----:B-----5:R-:W-:Y:S01]  /*1070*/  FSETP.NEU.FTZ.AND P0, PT, R51, RZ, PT ;  /* 0x000000ff3300720b */ /* 0x020fe20003f1d000 */
[----:B--2---:R-:W-:Y:S01]  /*1080*/  FFMA.FTZ R17, R22, R14, R17 ;  /* 0x0000000e16117223 */ /* 0x004fe20000010011 */
[----:B------:R-:W-:Y:S02]  /*1090*/  FFMA.FTZ R16, R23, R15, R12 ;  /* 0x0000000f17107223 */ /* 0x000fe4000001000c */
[----:B------:R-:W0:Y:S02]  /*10a0*/  LDS.128 R12, [R50+0x50] ;  /* 0x00005000320c7984 */ /* 0x000e240000000c00 */
[----:B0-----:R-:W-:Y:S01]  /*10b0*/  FFMA.FTZ R17, R20, R12, R17 ;  /* 0x0000000c14117223 */ /* 0x001fe20000010011 */
[----:B------:R-:W-:Y:S02]  /*10c0*/  FFMA.FTZ R16, R21, R13, R16 ;  /* 0x0000000d15107223 */ /* 0x000fe40000010010 */
[----:B------:R-:W3:Y:S01]  /*10d0*/  LDS.128 R20, [R50+0x60] ;  /* 0x0000600032147984 */ /* 0x000ee20000000c00 */
[----:B------:R-:W-:Y:S01]  /*10e0*/  FFMA.FTZ R17, R38, R14, R17 ;  /* 0x0000000e26117223 */ /* 0x000fe20000010011 */
[----:B------:R-:W-:-:S03]  /*10f0*/  FFMA.FTZ R12, R39, R15, R16 ;  /* 0x0000000f270c7223 */ /* 0x000fc60000010010 */
[----:B---3--:R-:W-:Y:S02]  /*1100*/  FFMA.FTZ R13, R36, R20, R17 ;  /* 0x00000014240d7223 */ /* 0x008fe40000010011 */
[----:B------:R-:W4:Y:S01]  /*1110*/  LDS.128 R16, [R50+0x70] ;  /* 0x0000700032107984 */ /* 0x000f220000000c00 */
[----:B------:R-:W-:Y:S01]  /*1120*/  FFMA.FTZ R20, R37, R21, R12 ;  /* 0x0000001525147223 */ /* 0x000fe2000001000c */
[----:B------:R-:W-:Y:S02]  /*1130*/  FFMA.FTZ R37, R34, R22, R13 ;  /* 0x0000001622257223 */ /* 0x000fe4000001000d */
[----:B------:R-:W0:Y:S01]  /*1140*/  LDS.128 R12, [R50+0x80] ;  /* 0x00008000320c7984 */ /* 0x000e220000000c00 */
[----:B------:R-:W-:-:S03]  /*1150*/  FFMA.FTZ R34, R35, R23, R20 ;  /* 0x0000001723227223 */ /* 0x000fc60000010014 */
[----:B------:R-:W1:Y:S01]  /*1160*/  LDS.128 R20, [R50+0x90] ;  /* 0x0000900032147984 */ /* 0x000e620000000c00 */
[----:B----4-:R-:W-:Y:S01]  /*1170*/  FFMA.FTZ R37, R10, R16, R37 ;  /* 0x000000100a257223 */ /* 0x010fe20000010025 */
[----:B------:R-:W-:-:S03]  /*1180*/  FFMA.FTZ R34, R11, R17, R34 ;  /* 0x000000110b227223 */ /* 0x000fc60000010022 */
[----:B------:R-:W-:Y:S01]  /*1190*/  FFMA.FTZ R37, R24, R18, R37 ;  /* 0x0000001218257223 */ /* 0x000fe20000010025 */
        /* <DEDUP_REMOVED lines=8> */
[----:B------:R-:W-:-:S04]  /*1220*/  FFMA.FTZ R23, R33, R23, R34 ;  /* 0x0000001721177223 */ /* 0x000fc80000010022 */
[----:B------:R-:W-:Y:S01]  /*1230*/  FADD.FTZ R22, R22, R23 ;  /* 0x0000001716167221 */ /* 0x000fe20000010000 */
[----:B------:R-:W-:Y:S06]  /*1240*/  BRA.DIV UR4, `(.L_x_24581) ;  /* 0x0000003604d47947 */ /* 0x000fec000b800000 */
[----:B------:R0:W1:Y:S02]  /*1250*/  SHFL.BFLY PT, R11, R22, 0x1, 0x1f ;  /* 0x0c201f00160b7f89 */ /* 0x00006400000e0000 */
.L_x_24619:
[----:B------:R-:W-:Y:S01]  /*1260*/  IADD3 R8, PT, PT, R44, 0x1, RZ ;  /* 0x000000012c087810 */ /* 0x000fe20007ffe0ff */
[----:B-1----:R-:W-:Y:S01]  /*1270*/  FADD.FTZ R11, R22, R11 ;  /* 0x0000000b160b7221 */ /* 0x002fe20000010000 */
[----:B------:R-:W-:Y:S02]  /*1280*/  @!P1 VIADD R13, R43, 0xffffffff ;  /* 0xffffffff2b0d9836 */ /* 0x000fe40000000000 */
        /* <DEDUP_REMOVED lines=9> */
.L_x_24580:
[----:B------:R-:W-:Y:S05]  /*1320*/  BSYNC B1 ;  /* 0x0000000000017941 */ /* 0x000fea0003800000 */
.L_x_24578:
        /* <DEDUP_REMOVED lines=13> */
.L_x_24577:
[----:B------:R-:W-:Y:S05]  /*1400*/  BSYNC B0 ;  /* 0x0000000000007941 */ /* 0x000fea0003800000 */
.L_x_24576:
        /* <DEDUP_REMOVED lines=12> */
.L_x_24625:
[----:B------:R-:W2:Y:S01]  /*14d0*/  S2R R8, SR_CgaCtaId ;  /* 0x0000000000087919 */ /* 0x000ea20000008800 */
[----:B------:R-:W-:Y:S01]  /*14e0*/  MOV R10, 0x400 ;  /* 0x00000400000a7802 */ /* 0x000fe20000000f00 */
[----:B------:R-:W-:Y:S05]  /*14f0*/  WARPSYNC.ALL ;  /* 0x0000000000007948 */ /* 0x000fea0003800000 */
[----:B------:R-:W-:Y:S01]  /*1500*/  VIADD R11, R10, 0x140 ;  /* 0x000001400a0b7836 */ /* 0x000fe20000000000 */
[----:B------:R-:W-:Y:S02]  /*1510*/  ISETP.NE.AND P3, PT, R5, RZ, PT ;  /* 0x000000ff0500720c */ /* 0x000fe40003f65270 */
[----:B-1----:R-:W-:-:S02]  /*1520*/  FMNMX.FTZ R12, R13, R12, !PT ;  /* 0x0000000c0d0c7209 */ /* 0x002fc40007810000 */
[----:B--2---:R-:W-:-:S04]  /*1530*/  LEA R14, R8, R11, 0x18 ;  /* 0x0000000b080e7211 */ /* 0x004fc800078ec0ff */
        /* <DEDUP_REMOVED lines=10> */
[----:B------:R-:W-:-:S02]  /*15e0*/  VIADD R14, R52, 0xf ;  /* 0x0000000f340e7836 */ /* 0x000fc40000000000 */
[----:B------:R-:W-:Y:S02]  /*15f0*/  HFMA2 R15, -RZ, RZ, 0, 0 ;  /* 0x00000000ff0f7431 */ /* 0x000fe400000001ff */
[----:B0-----:R-:W0:Y:S01]  /*1600*/  SHFL.BFLY PT, R13, R16, 0x1, 0x1f ;  /* 0x0c201f00100d7f89 */ /* 0x001e2200000e0000 */
        /* <DEDUP_REMOVED lines=24> */
[----:B------:R-:W-:-:S07]  /*1790*/  IADD3 R16, PT, PT, -R16, RZ, RZ ;  /* 0x000000ff10107210 */ /* 0x000fce0007ffe1ff */
.L_x_24588:
        /* <DEDUP_REMOVED lines=11> */
.L_x_24587:
[----:B------:R-:W-:Y:S05]  /*1850*/  BSYNC.RECONVERGENT B1 ;  /* 0x0000000000017941 */ /* 0x000fea0003800200 */
.L_x_24586:
        /* <DEDUP_REMOVED lines=12> */
.L_x_24591:
        /* <DEDUP_REMOVED lines=100> */
.L_x_24590:
[----:B------:R-:W-:Y:S05]  /*1f60*/  BSYNC.RECONVERGENT B1 ;  /* 0x0000000000017941 */ /* 0x000fea0003800200 */
.L_x_24589:
        /* <DEDUP_REMOVED lines=55> */
.L_x_24593:
[----:B------:R-:W-:Y:S05]  /*22e0*/  BSYNC.RECONVERGENT B1 ;  /* 0x0000000000017941 */ /* 0x000fea0003800200 */
.L_x_24592:
        /* <DEDUP_REMOVED lines=26> */
.L_x_24585:
[----:B------:R-:W-:Y:S05]  /*2490*/  BSYNC.RECONVERGENT B0 ;  /* 0x0000000000007941 */ /* 0x000fea0003800200 */
.L_x_24584:
        /* <DEDUP_REMOVED lines=39> */
.L_x_24598:
[----:B------:R-:W0:Y:S01]  /*2710*/  LDS R12, [R15] ;  /* 0x000000000f0c7984 */ /* 0x000e220000000800 */
[----:B------:R-:W-:-:S05]  /*2720*/  VIADD R16, R16, 0x1 ;  /* 0x0000000110107836 */ /* 0x000fca0000000000 */
[----:B------:R-:W-:Y:S01]  /*2730*/  ISETP.NE.AND P0, PT, R16, RZ, PT ;  /* 0x000000ff1000720c */ /* 0x000fe20003f05270 */
[----:B0-----:R-:W-:-:S05]  /*2740*/  FMUL.FTZ R12, R12, R11 ;  /* 0x0000000b0c0c7220 */ /* 0x001fca0000410000 */
[----:B------:R0:W-:Y:S02]  /*2750*/  STS [R15], R12 ;  /* 0x0000000c0f007388 */ /* 0x0001e40000000800 */
[----:B0-----:R-:W-:-:S05]  /*2760*/  IADD3 R15, PT, PT, R15, 0x200, RZ ;  /* 0x000002000f0f7810 */ /* 0x001fca0007ffe0ff */
[----:B------:R-:W-:Y:S05]  /*2770*/  @P0 BRA `(.L_x_24598) ;  /* 0xfffffffc00e40947 */ /* 0x000fea000383ffff */
.L_x_24597:
[----:B------:R-:W-:Y:S05]  /*2780*/  BSYNC.RECONVERGENT B1 ;  /* 0x0000000000017941 */ /* 0x000fea0003800200 */
.L_x_24596:
        /* <DEDUP_REMOVED lines=12> */
.L_x_24601:
        /* <DEDUP_REMOVED lines=52> */
.L_x_24600:
[----:B------:R-:W-:Y:S05]  /*2b90*/  BSYNC.RECONVERGENT B1 ;  /* 0x0000000000017941 */ /* 0x000fea0003800200 */
.L_x_24599:
        /* <DEDUP_REMOVED lines=31> */
.L_x_24603:
[----:B------:R-:W-:Y:S05]  /*2d90*/  BSYNC.RECONVERGENT B1 ;  /* 0x0000000000017941 */ /* 0x000fea0003800200 */
.L_x_24602:
        /* <DEDUP_REMOVED lines=14> */
.L_x_24595:
[----:B------:R-:W-:Y:S05]  /*2e80*/  BSYNC.RECONVERGENT B0 ;  /* 0x0000000000007941 */ /* 0x000fea0003800200 */
.L_x_24594:
[----:B01----:R-:W-:Y:S01]  /*2e90*/  IADD3 R11, PT, PT, R52, 0xf, RZ ;  /* 0x0000000f340b7810 */ /* 0x003fe20007ffe0ff */
[----:B------:R-:W-:Y:S01]  /*2ea0*/  BAR.SYNC.DEFER_BLOCKING 0x0 ;  /* 0x0000000000007b1d */ /* 0x000fe20000010000 */
[----:B------:R-:W-:Y:S01]  /*2eb0*/  HFMA2 R46, -RZ, RZ, 0, 0 ;  /* 0x00000000ff2e7431 */ /* 0x000fe200000001ff */
[----:B------:R-:W-:Y:S02]  /*2ec0*/  CS2R R44, SRZ ;  /* 0x00000000002c7805 */ /* 0x000fe4000001ff00 */
[----:B------:R-:W-:Y:S02]  /*2ed0*/  SHF.R.S32.HI R12, RZ, 0x1f, R11 ;  /* 0x0000001fff0c7819 */ /* 0x000fe4000001140b */
[----:B------:R-:W-:Y:S01]  /*2ee0*/  CS2R R42, SRZ ;  /* 0x00000000002a7805 */ /* 0x000fe2000001ff00 */
[----:B------:R-:W-:Y:S01]  /*2ef0*/  IMAD.MOV.U32 R41, RZ, RZ, RZ ;  /* 0x000000ffff297224 */ /* 0x000fe200078e00ff */
        /* <DEDUP_REMOVED lines=12> */
[----:B------:R-:W-:Y:S01]  /*2fc0*/  IMAD.SHL.U32 R49, R7, 0x4, RZ ;  /* 0x0000000407317824 */ /* 0x000fe200078e00ff */
[----:B------:R-:W-:Y:S01]  /*2fd0*/  MOV R15, RZ ;  /* 0x000000ff000f7202 */ /* 0x000fe20000000f00 */
[----:B------:R-:W2:Y:S01]  /*2fe0*/  LDCU UR9, c[0x0][0x3d0] ;  /* 0x00007a00ff0977ac */ /* 0x000ea20008000800 */
[----:B------:R-:W-:Y:S01]  /*2ff0*/  LOP3.LUT R14, R14, 0x7c, RZ, 0xc0, !PT ;  /* 0x0000007c0e0e7812 */ /* 0x000fe200078ec0ff */
[----:B------:R-:W-:Y:S01]  /*3000*/  IMAD.MOV.U32 R46, RZ, RZ, RZ ;  /* 0x000000ffff2e7224 */ /* 0x000fe200078e00ff */
[----:B------:R-:W-:Y:S01]  /*3010*/  IADD3 R19, PT, PT, R10, 0x160, RZ ;  /* 0x000001600a137810 */ /* 0x000fe20007ffe0ff */
[----:B------:R-:W3:Y:S01]  /*3020*/  LDCU.64 UR10, c[0x0][0x3a8] ;  /* 0x00007500ff0a77ac */ /* 0x000ee20008000a00 */
[----:B------:R-:W-:-:S02]  /*3030*/  LEA R34, R6, 0x1, 0x4 ;  /* 0x0000000106227811 */ /* 0x000fc400078e20ff */
[----:B------:R-:W-:Y:S02]  /*3040*/  LEA R8, R8, R19, 0x18 ;  /* 0x0000001308087211 */ /* 0x000fe400078ec0ff */
[----:B------:R-:W-:Y:S01]  /*3050*/  LOP3.LUT R48, R49, 0x7c, RZ, 0xc0, !PT ;  /* 0x0000007c31307812 */ /* 0x000fe200078ec0ff */
[----:B0-----:R-:W0:Y:S01]  /*3060*/  MUFU.RCP R16, R16 ;  /* 0x0000001000107308 */ /* 0x001e220000001000 */
[----:B------:R-:W-:Y:S02]  /*3070*/  IADD3 R35, PT, PT, R6, -R11, RZ ;  /* 0x8000000b06237210 */ /* 0x000fe40007ffe0ff */
[----:B------:R-:W-:Y:S01]  /*3080*/  LOP3.LUT R49, R34, 0xc, R49, 0xf8, !PT ;  /* 0x0000000c22317812 */ /* 0x000fe200078ef831 */
[----:B-1----:R-:W-:Y:S01]  /*3090*/  IMAD R17, R40, UR8, RZ ;  /* 0x0000000828117c24 */ /* 0x002fe2000f8e02ff */
[----:B------:R-:W1:Y:S03]  /*30a0*/  LDCU UR8, c[0x0][0x3ec] ;  /* 0x00007d80ff0877ac */ /* 0x000e660008000800 */
[----:B------:R-:W-:-:S04]  /*30b0*/  IMAD.WIDE R14, R17, 0x4, R14 ;  /* 0x00000004110e7825 */ /* 0x000fc800078e020e */
[----:B------:R-:W-:Y:S01]  /*30c0*/  IMAD.SHL.U32 R17, R7, 0x10, RZ ;  /* 0x0000001007117824 */ /* 0x000fe200078e00ff */
[----:B---3--:R-:W-:Y:S01]  /*30d0*/  IADD3 R32, P0, PT, R14, UR10, RZ ;  /* 0x0000000a0e207c10 */ /* 0x008fe2000ff1e0ff */
[----:B--2---:R-:W-:Y:S01]  /*30e0*/  IMAD R54, R3, UR9, RZ ;  /* 0x0000000903367c24 */ /* 0x004fe2000f8e02ff */
[----:B------:R-:W-:Y:S02]  /*30f0*/  IADD3 R14, PT, PT, R6, 0x1, RZ ;  /* 0x00000001060e7810 */ /* 0x000fe40007ffe0ff */
[----:B------:R-:W-:Y:S02]  /*3100*/  LOP3.LUT R17, R17, 0x30, RZ, 0xe2, !PT ;  /* 0x0000003011117812 */ /* 0x000fe400078ee2ff */
[----:B0-----:R-:W-:Y:S02]  /*3110*/  IADD3 R12, PT, PT, R16, 0xffffffe, RZ ;  /* 0x0ffffffe100c7810 */ /* 0x001fe40007ffe0ff */
[----:B------:R-:W-:Y:S01]  /*3120*/  IADD3.X R33, PT, PT, R15, UR11, RZ, P0, !PT ;  /* 0x0000000b0f217c10 */ /* 0x000fe200087fe4ff */
[----:B------:R-:W-:Y:S01]  /*3130*/  IMAD R17, R6, 0x40, R17 ;  /* 0x0000004006117824 */ /* 0x000fe200078e0211 */
[----:B------:R0:W2:Y:S01]  /*3140*/  F2I.FTZ.U32.TRUNC.NTZ R13, R12 ;  /* 0x0000000c000d7305 */ /* 0x0000a2000021f000 */
[----:B-1----:R-:W-:-:S02]  /*3150*/  IADD3 R4, PT, PT, R4, -UR8, RZ ;  /* 0x8000000804047c10 */ /* 0x002fc4000fffe0ff */
[----:B------:R-:W-:Y:S02]  /*3160*/  SHF.R.S32.HI R55, RZ, 0x1f, R54 ;  /* 0x0000001fff377819 */ /* 0x000fe40000011436 */
[----:B------:R-:W-:Y:S02]  /*3170*/  IADD3 R10, PT, PT, R8, R17, RZ ;  /* 0x00000011080a7210 */ /* 0x000fe40007ffe0ff */
[----:B0-----:R-:W-:Y:S02]  /*3180*/  MOV R12, RZ ;  /* 0x000000ff000c7202 */ /* 0x001fe40000000f00 */
[----:B--2---:R-:W-:-:S05]  /*3190*/  IADD3 R21, PT, PT, RZ, -R13, RZ ;  /* 0x8000000dff157210 */ /* 0x004fca0007ffe0ff */
[----:B------:R-:W-:-:S04]  /*31a0*/  IMAD R19, R21, R2, RZ ;  /* 0x0000000215137224 */ /* 0x000fc800078e02ff */
[----:B------:R-:W-:-:S07]  /*31b0*/  IMAD.HI.U32 R8, R13, R19, R12 ;  /* 0x000000130d087227 */ /* 0x000fce00078e000c */
.L_x_24608:
        /* <DEDUP_REMOVED lines=30> */
[----:B------:R-:W-:-:S03]  /*33a0*/  IMAD.MOV.U32 R12, RZ, RZ, RZ ;  /* 0x000000ffff0c7224 */ /* 0x000fc600078e00ff */
[----:B------:R-:W-:Y:S01]  /*33b0*/  IABS R16, R15 ;  /* 0x0000000f00107213 */ /* 0x000fe20000000000 */
[----:B------:R-:W-:Y:S01]  /*33c0*/  IMAD.HI.U32 R19, R13, R19, R12 ;  /* 0x000000130d137227 */ /* 0x000fe200078e000c */
[----:B------:R-:W-:-:S05]  /*33d0*/  ISETP.GE.AND P1, PT, R15, RZ, PT ;  /* 0x000000ff0f00720c */ /* 0x000fca0003f26270 */
[----:B------:R-:W-:-:S05]  /*33e0*/  IMAD.HI.U32 R12, R19, R16, RZ ;  /* 0x00000010130c7227 */ /* 0x000fca00078e00ff */
[----:B------:R-:W-:-:S05]  /*33f0*/  IADD3 R12, PT, PT, -R12, RZ, RZ ;  /* 0x000000ff0c0c7210 */ /* 0x000fca0007ffe1ff */
[----:B------:R-:W-:Y:S01]  /*3400*/  IMAD R12, R3, R12, R16 ;  /* 0x0000000c030c7224 */ /* 0x000fe200078e0210 */
[----:B------:R-:W-:-:S04]  /*3410*/  IADD3 R16, PT, PT, R14, 0x3, RZ ;  /* 0x000000030e107810 */ /* 0x000fc80007ffe0ff */
        /* <DEDUP_REMOVED lines=19> */
[----:B------:R-:W4:Y:S01]  /*3550*/  LDG.E.128.CONSTANT R28, desc[UR6][R56.64+0x400] ;  /* 0x00040006381c7981 */ /* 0x000f22000c1e9d00 */
[----:B------:R-:W-:Y:S01]  /*3560*/  ISETP.NE.AND P1, PT, R35, -0x1, PT ;  /* 0xffffffff2300780c */ /* 0x000fe20003f25270 */
[----:B-----5:R-:W-:-:S02]  /*3570*/  VIADD R51, R49, 0xffffffff ;  /* 0xffffffff31337836 */ /* 0x020fc40000000000 */
[----:B------:R-:W4:Y:S10]  /*3580*/  LDG.E.128.CONSTANT R24, desc[UR6][R56.64+0x600] ;  /* 0x0006000638187981 */ /* 0x000f34000c1e9d00 */
[C---:B------:R-:W-:Y:S01]  /*3590*/  @!P1 VIADD R21, R49.reuse, 0x1 ;  /* 0x0000000131159836 */ /* 0x040fe20000000000 */
[----:B------:R-:W-:-:S02]  /*35a0*/  @!P1 IADD3 R23, PT, PT, R49, 0x1, RZ ;  /* 0x0000000131179810 */ /* 0x000fc40007ffe0ff */
[-C--:B------:R-:W-:Y:S02]  /*35b0*/  @!P1 ISETP.GE.AND P6, PT, R49, R52.reuse, PT ;  /* 0x000000343100920c */ /* 0x080fe40003fc6270 */
[-C--:B------:R-:W-:Y:S02]  /*35c0*/  @!P1 ISETP.GE.AND P4, PT, R21, R52.reuse, PT ;  /* 0x000000341500920c */ /* 0x080fe40003f86270 */
[----:B------:R-:W-:Y:S02]  /*35d0*/  @!P1 IADD3 R21, PT, PT, R49, 0x2, RZ ;  /* 0x0000000231159810 */ /* 0x000fe40007ffe0ff */
[-C--:B------:R-:W-:Y:S02]  /*35e0*/  @!P1 ISETP.GE.AND P2, PT, R23, R52.reuse, PT ;  /* 0x000000341700920c */ /* 0x080fe40003f46270 */
[-C--:B------:R-:W-:Y:S02]  /*35f0*/  @!P1 ISETP.GE.AND P3, PT, R21, R52.reuse, PT ;  /* 0x000000341500920c */ /* 0x080fe40003f66270 */
[----:B------:R-:W0:Y:S01]  /*3600*/  LDS.128 R20, [R10] ;  /* 0x000000000a147984 */ /* 0x000e220000000c00 */
[----:B------:R-:W-:-:S02]  /*3610*/  @!P1 ISETP.GE.AND P5, PT, R51, R52, PT ;  /* 0x000000343300920c */ /* 0x000fc40003fa6270 */
[----:B--2---:R-:W-:Y:S02]  /*3620*/  @!P1 FSEL R13, R13, RZ, !P6 ;  /* 0x000000ff0d0d9208 */ /* 0x004fe40007000000 */
[----:B------:R-:W-:Y:S02]  /*3630*/  @!P1 FSEL R12, R12, RZ, !P5 ;  /* 0x000000ff0c0c9208 */ /* 0x000fe40006800000 */
[-C--:B------:R-:W-:Y:S01]  /*3640*/  @!P1 ISETP.GE.AND P6, PT, R49, R52.reuse, PT ;  /* 0x000000343100920c */ /* 0x080fe20003fc6270 */
[----:B0-----:R-:W-:Y:S01]  /*3650*/  FMUL.FTZ R13, R21, R13 ;  /* 0x0000000d150d7220 */ /* 0x001fe20000410000 */
[----:B------:R-:W-:Y:S02]  /*3660*/  @!P1 FSEL R14, R14, RZ, !P4 ;  /* 0x000000ff0e0e9208 */ /* 0x000fe40006000000 */
[----:B------:R-:W-:Y:S01]  /*3670*/  @!P1 ISETP.GE.AND P5, PT, R51, R52, PT ;  /* 0x000000343300920c */ /* 0x000fe20003fa6270 */
[----:B------:R-:W-:Y:S01]  /*3680*/  FFMA.FTZ R13, R20, R12, R13 ;  /* 0x0000000c140d7223 */ /* 0x000fe2000001000d */
[----:B---3--:R-:W-:-:S02]  /*3690*/  @!P1 FSEL R17, R17, RZ, !P6 ;  /* 0x000000ff11119208 */ /* 0x008fc40007000000 */
[----:B------:R-:W-:Y:S01]  /*36a0*/  @!P1 FSEL R16, R16, RZ, !P5 ;  /* 0x000000ff10109208 */ /* 0x000fe20006800000 */
[----:B------:R-:W-:Y:S01]  /*36b0*/  FFMA.FTZ R14, R22, R14, R13 ;  /* 0x0000000e160e7223 */ /* 0x000fe2000001000d */
[----:B------:R-:W-:Y:S01]  /*36c0*/  @!P1 IADD3 R13, PT, PT, R49, 0x2, RZ ;  /* 0x00000002310d9810 */ /* 0x000fe20007ffe0ff */
[----:B------:R-:W-:Y:S01]  /*36d0*/  FMUL.FTZ R17, R21, R17 ;  /* 0x0000001115117220 */ /* 0x000fe20000410000 */
[----:B------:R-:W-:Y:S02]  /*36e0*/  @!P1 FSEL R15, R15, RZ, !P3 ;  /* 0x000000ff0f0f9208 */ /* 0x000fe40005800000 */
[----:B------:R-:W-:Y:S01]  /*36f0*/  @!P1 FSEL R18, R18, RZ, !P2 ;  /* 0x000000ff12129208 */ /* 0x000fe20005000000 */
[----:B------:R-:W-:Y:S01]  /*3700*/  FFMA.FTZ R17, R20, R16, R17 ;  /* 0x0000001014117223 */ /* 0x000fe20000010011 */
[-C--:B------:R-:W-:Y:S01]  /*3710*/  @!P1 ISETP.GE.AND P2, PT, R13, R52.reuse, PT ;  /* 0x000000340d00920c */ /* 0x080fe20003f46270 */
[----:B------:R-:W-:Y:S01]  /*3720*/  FFMA.FTZ R15, R23, R15, R14 ;  /* 0x0000000f170f7223 */ /* 0x000fe2000001000e */
[C---:B------:R-:W-:Y:S01]  /*3730*/  @!P1 ISETP.GE.AND P3, PT, R49.reuse, R52, PT ;  /* 0x000000343100920c */ /* 0x040fe20003f66270 */
[----:B------:R-:W-:Y:S01]  /*3740*/  FFMA.FTZ R18, R22, R18, R17 ;  /* 0x0000001216127223 */ /* 0x000fe20000010011 */
[C---:B------:R-:W-:Y:S01]  /*3750*/  @!P1 IADD3 R13, PT, PT, R49.reuse, 0x1, RZ ;  /* 0x00000001310d9810 */ /* 0x040fe20007ffe0ff */
[----:B------:R-:W-:Y:S01]  /*3760*/  @!P1 VIADD R17, R49, 0x2 ;  /* 0x0000000231119836 */ /* 0x000fe20000000000 */
[----:B----4-:R-:W-:-:S02]  /*3770*/  @!P1 FSEL R29, R29, RZ, !P3 ;  /* 0x000000ff1d1d9208 */ /* 0x010fc40005800000 */
[-C--:B------:R-:W-:Y:S02]  /*3780*/  @!P1 ISETP.GE.AND P3, PT, R13, R52.reuse, PT ;  /* 0x000000340d00920c */ /* 0x080fe40003f66270 */
[----:B------:R-:W-:Y:S01]  /*3790*/  @!P1 FSEL R19, R19, RZ, !P2 ;  /* 0x000000ff13139208 */ /* 0x000fe20005000000 */
[----:B------:R-:W-:Y:S01]  /*37a0*/  FADD.FTZ R46, R46, R15 ;  /* 0x0000000f2e2e7221 */ /* 0x000fe20000010000 */
[----:B------:R-:W-:Y:S01]  /*37b0*/  @!P1 FSEL R30, R30, RZ, !P3 ;  /* 0x000000ff1e1e9208 */ /* 0x000fe20005800000 */
[----:B------:R-:W2:Y:S01]  /*37c0*/  LDG.E.128.CONSTANT R12, desc[UR6][R56.64+0x800] ;  /* 0x00080006380c7981 */ /* 0x000ea2000c1e9d00 */
[-C--:B------:R-:W-:Y:S01]  /*37d0*/  @!P1 ISETP.GE.AND P3, PT, R17, R52.reuse, PT ;  /* 0x000000341100920c */ /* 0x080fe20003f66270 */
[----:B------:R-:W-:Y:S01]  /*37e0*/  FFMA.FTZ R18, R23, R19, R18 ;  /* 0x0000001317127223 */ /* 0x000fe20000010012 */
[----:B------:R-:W-:Y:S01]  /*37f0*/  @!P1 ISETP.GE.AND P2, PT, R51, R52, PT ;  /* 0x000000343300920c */ /* 0x000fe20003f46270 */
[----:B------:R-:W-:Y:S01]  /*3800*/  FMUL.FTZ R29, R21, R29 ;  /* 0x0000001d151d7220 */ /* 0x000fe20000410000 */
[----:B------:R-:W-:Y:S01]  /*3810*/  @!P1 IADD3 R17, PT, PT, R49, 0x1, RZ ;  /* 0x0000000131119810 */ /* 0x000fe20007ffe0ff */
[----:B------:R-:W-:Y:S01]  /*3820*/  FADD.FTZ R45, R45, R18 ;  /* 0x000000122d2d7221 */ /* 0x000fe20000010000 */
[----:B------:R-:W-:-:S02]  /*3830*/  @!P1 FSEL R28, R28, RZ, !P2 ;  /* 0x000000ff1c1c9208 */ /* 0x000fc40005000000 */
[-C--:B------:R-:W-:Y:S02]  /*3840*/  @!P1 ISETP.GE.AND P2, PT, R17, R52.reuse, PT ;  /* 0x000000341100920c */ /* 0x080fe40003f46270 */
[----:B------:R-:W3:Y:S01]  /*3850*/  LDG.E.128.CONSTANT R16, desc[UR6][R56.64+0xa00] ;  /* 0x000a000638107981 */ /* 0x000ee2000c1e9d00 */
[-C--:B------:R-:W-:Y:S02]  /*3860*/  @!P1 ISETP.GE.AND P4, PT, R49, R52.reuse, PT ;  /* 0x000000343100920c */ /* 0x080fe40003f86270 */
[----:B------:R-:W-:Y:S02]  /*3870*/  @!P1 FSEL R31, R31, RZ, !P3 ;  /* 0x000000ff1f1f9208 */ /* 0x000fe40005800000 */
[----:B------:R-:W-:Y:S02]  /*3880*/  @!P1 ISETP.GE.AND P3, PT, R51, R52, PT ;  /* 0x000000343300920c */ /* 0x000fe40003f66270 */
[----:B------:R-:W-:Y:S02]  /*3890*/  @!P1 FSEL R25, R25, RZ, !P4 ;  /* 0x000000ff19199208 */ /* 0x000fe40006000000 */
[----:B------:R-:W-:-:S03]  /*38a0*/  @!P1 FSEL R24, R24, RZ, !P3 ;  /* 0x000000ff18189208 */ /* 0x000fc60005800000 */
[----:B------:R-:W-:Y:S01]  /*38b0*/  FMUL.FTZ R25, R21, R25 ;  /* 0x0000001915197220 */ /* 0x000fe20000410000 */
[----:B------:R-:W-:Y:S02]  /*38c0*/  @!P1 FSEL R26, R26, RZ, !P2 ;  /* 0x000000ff1a1a9208 */ /* 0x000fe40005000000 */
[----:B------:R-:W-:Y:S01]  /*38d0*/  @!P1 ISETP.GE.AND P4, PT, R49, R52, PT ;  /* 0x000000343100920c */ /* 0x000fe20003f86270 */
[----:B------:R-:W-:Y:S01]  /*38e0*/  FFMA.FTZ R25, R20, R24, R25 ;  /* 0x0000001814197223 */ /* 0x000fe20000010019 */
[----:B------:R-:W-:-:S03]  /*38f0*/  @!P1 ISETP.GE.AND P3, PT, R51, R52, PT ;  /* 0x000000343300920c */ /* 0x000fc60003f66270 */
[----:B------:R-:W-:Y:S01]  /*3900*/  FFMA.FTZ R26, R22, R26, R25 ;  /* 0x0000001a161a7223 */ /* 0x000fe20000010019 */
[----:B------:R-:W-:-:S04]  /*3910*/  @!P1 IADD3 R25, PT, PT, R49, 0x1, RZ ;  /* 0x0000000131199810 */ /* 0x000fc80007ffe0ff */
[----:B------:R-:W-:Y:S01]  /*3920*/  @!P1 ISETP.GE.AND P2, PT, R25, R52, PT ;  /* 0x000000341900920c */ /* 0x000fe20003f46270 */
[----:B------:R-:W-:Y:S01]  /*3930*/  FFMA.FTZ R29, R20, R28, R29 ;  /* 0x0000001c141d7223 */ /* 0x000fe2000001001d */
[----:B------:R-:W-:-:S03]  /*3940*/  @!P1 IADD3 R25, PT, PT, R49, 0x2, RZ ;  /* 0x0000000231199810 */ /* 0x000fc60007ffe0ff */
[----:B------:R-:W-:Y:S01]  /*3950*/  FFMA.FTZ R30, R22, R30, R29 ;  /* 0x0000001e161e7223 */ /* 0x000fe2000001001d */
[----:B------:R-:W-:Y:S02]  /*3960*/  @!P1 ISETP.GE.AND P5, PT, R25, R52, PT ;  /* 0x000000341900920c */ /* 0x000fe40003fa6270 */
[----:B------:R-:W-:Y:S01]  /*3970*/  @!P1 IADD3 R25, PT, PT, R49, 0x1, RZ ;  /* 0x0000000131199810 */ /* 0x000fe20007ffe0ff */
[----:B------:R-:W-:-:S03]  /*3980*/  FFMA.FTZ R31, R23, R31, R30 ;  /* 0x0000001f171f7223 */ /* 0x000fc6000001001e */
[-C--:B------:R-:W-:Y:S01]  /*3990*/  @!P1 ISETP.GE.AND P6, PT, R25, R52.reuse, PT ;  /* 0x000000341900920c */ /* 0x080fe20003fc6270 */
[----:B------:R-:W-:Y:S02]  /*39a0*/  FADD.FTZ R44, R44, R31 ;  /* 0x0000001f2c2c7221 */ /* 0x000fe40000010000 */
[----:B------:R-:W4:Y:S01]  /*39b0*/  LDG.E.128.CONSTANT R28, desc[UR6][R56.64+0xc00] ;  /* 0x000c0006381c7981 */ /* 0x000f22000c1e9d00 */
[----:B--2---:R-:W-:Y:S02]  /*39c0*/  @!P1 FSEL R13, R13, RZ, !P4 ;  /* 0x000000ff0d0d9208 */ /* 0x004fe40006000000 */
[-C--:B------:R-:W-:Y:S02]  /*39d0*/  @!P1 ISETP.GE.AND P4, PT, R49, R52.reuse, PT ;  /* 0x000000343100920c */ /* 0x080fe40003f86270 */
[----:B------:R-:W-:Y:S01]  /*39e0*/  @!P1 FSEL R12, R12, RZ, !P3 ;  /* 0x000000ff0c0c9208 */ /* 0x000fe20005800000 */
[----:B------:R-:W-:Y:S01]  /*39f0*/  FMUL.FTZ R13, R21, R13 ;  /* 0x0000000d150d7220 */ /* 0x000fe20000410000 */
[----:B------:R-:W-:-:S02]  /*3a00*/  @!P1 ISETP.GE.AND P3, PT, R51, R52, PT ;  /* 0x000000343300920c */ /* 0x000fc40003f66270 */
[----:B------:R-:W-:Y:S02]  /*3a10*/  @!P1 FSEL R14, R14, RZ, !P2 ;  /* 0x000000ff0e0e9208 */ /* 0x000fe40005000000 */
[----:B---3--:R-:W-:Y:S01]  /*3a20*/  @!P1 FSEL R17, R17, RZ, !P4 ;  /* 0x000000ff11119208 */ /* 0x008fe20006000000 */
[----:B------:R-:W-:Y:S01]  /*3a30*/  FFMA.FTZ R13, R20, R12, R13 ;  /* 0x0000000c140d7223 */ /* 0x000fe2000001000d */
[----:B------:R-:W-:-:S03]  /*3a40*/  @!P1 FSEL R16, R16, RZ, !P3 ;  /* 0x000000ff10109208 */ /* 0x000fc60005800000 */
[----:B------:R-:W-:Y:S01]  /*3a50*/  FMUL.FTZ R17, R21, R17 ;  /* 0x0000001115117220 */ /* 0x000fe20000410000 */
[----:B------:R-:W-:-:S03]  /*3a60*/  FFMA.FTZ R14, R22, R14, R13 ;  /* 0x0000000e160e7223 */ /* 0x000fc6000001000d */
[----:B------:R-:W-:Y:S01]  /*3a70*/  FFMA.FTZ R13, R20, R16, R17 ;  /* 0x00000010140d7223 */ /* 0x000fe20000010011 */
[----:B------:R-:W-:Y:S01]  /*3a80*/  @!P1 VIADD R17, R49, 0x2 ;  /* 0x0000000231119836 */ /* 0x000fe20000000000 */
[----:B------:R-:W-:Y:S02]  /*3a90*/  @!P1 FSEL R15, R15, RZ, !P5 ;  /* 0x000000ff0f0f9208 */ /* 0x000fe40006800000 */
[----:B------:R-:W-:Y:S02]  /*3aa0*/  @!P1 FSEL R18, R18, RZ, !P6 ;  /* 0x000000ff12129208 */ /* 0x000fe40007000000 */
[CC--:B------:R-:W-:Y:S02]  /*3ab0*/  @!P1 ISETP.GE.AND P2, PT, R17.reuse, R52.reuse, PT ;  /* 0x000000341100920c */ /* 0x0c0fe40003f46270 */
[----:B------:R-:W-:Y:S01]  /*3ac0*/  @!P1 ISETP.GE.AND P4, PT, R17, R52, PT ;  /* 0x000000341100920c */ /* 0x000fe20003f86270 */
[----:B------:R-:W-:Y:S01]  /*3ad0*/  FFMA.FTZ R17, R23, R15, R14 ;  /* 0x0000000f17117223 */ /* 0x000fe2000001000e */
[----:B------:R-:W-:Y:S01]  /*3ae0*/  @!P1 FSEL R19, R19, RZ, !P2 ;  /* 0x000000ff13139208 */ /* 0x000fe20005000000 */
[----:B------:R-:W-:Y:S01]  /*3af0*/  FFMA.FTZ R18, R22, R18, R13 ;  /* 0x0000001216127223 */ /* 0x000fe2000001000d */
[----:B------:R-:W-:Y:S01]  /*3b00*/  @!P1 FSEL R27, R27, RZ, !P4 ;  /* 0x000000ff1b1b9208 */ /* 0x000fe20006000000 */
[----:B------:R-:W-:Y:S01]  /*3b10*/  FADD.FTZ R42, R42, R17 ;  /* 0x000000112a2a7221 */ /* 0x000fe20000010000 */
[----:B------:R-:W-:-:S02]  /*3b20*/  @!P1 VIADD R17, R49, 0x1 ;  /* 0x0000000131119836 */ /* 0x000fc40000000000 */
[C---:B------:R-:W-:Y:S01]  /*3b30*/  FFMA.FTZ R18, R23.reuse, R19, R18 ;  /* 0x0000001317127223 */ /* 0x040fe20000010012 */
[----:B------:R-:W2:Y:S01]  /*3b40*/  LDG.E.128.CONSTANT R12, desc[UR6][R56.64+0xe00] ;  /* 0x000e0006380c7981 */ /* 0x000ea2000c1e9d00 */
[----:B------:R-:W-:Y:S02]  /*3b50*/  FFMA.FTZ R26, R23, R27, R26 ;  /* 0x0000001b171a7223 */ /* 0x000fe4000001001a */
[----:B------:R-:W-:Y:S01]  /*3b60*/  FADD.FTZ R41, R41, R18 ;  /* 0x0000001229297221 */ /* 0x000fe20000010000 */
[-C--:B------:R-:W-:Y:S01]  /*3b70*/  @!P1 ISETP.GE.AND P2, PT, R17, R52.reuse, PT ;  /* 0x000000341100920c */ /* 0x080fe20003f46270 */
[----:B------:R-:W-:Y:S01]  /*3b80*/  FADD.FTZ R43, R43, R26 ;  /* 0x0000001a2b2b7221 */ /* 0x000fe20000010000 */
[----:B------:R-:W3:Y:S04]  /*3b90*/  LDG.E.128.CONSTANT R16, desc[UR6][R56.64+0x1000] ;  /* 0x0010000638107981 */ /* 0x000ee8000c1e9d00 */
[----:B------:R-:W3:Y:S01]  /*3ba0*/  LDG.E.128.CONSTANT R24, desc[UR6][R56.64+0x1200] ;  /* 0x0012000638187981 */ /* 0x000ee2000c1e9d00 */
[----:B------:R-:W-:-:S04]  /*3bb0*/  @!P1 ISETP.GE.AND P3, PT, R51, R52, PT ;  /* 0x000000343300920c */ /* 0x000fc80003f66270 */
[----:B----4-:R-:W-:Y:S02]  /*3bc0*/  @!P1 FSEL R28, R28, RZ, !P3 ;  /* 0x000000ff1c1c9208 */ /* 0x010fe40005800000 */
[-C--:B------:R-:W-:Y:S02]  /*3bd0*/  @!P1 ISETP.GE.AND P3, PT, R49, R52.reuse, PT ;  /* 0x000000343100920c */ /* 0x080fe40003f66270 */
[-C--:B------:R-:W-:Y:S02]  /*3be0*/  @!P1 ISETP.GE.AND P4, PT, R51, R52.reuse, PT ;  /* 0x000000343300920c */ /* 0x080fe40003f86270 */
[----:B------:R-:W-:Y:S02]  /*3bf0*/  @!P1 FSEL R29, R29, RZ, !P3 ;  /* 0x000000ff1d1d9208 */ /* 0x000fe40005800000 */
[----:B------:R-:W-:Y:S02]  /*3c00*/  @!P1 FSEL R30, R30, RZ, !P2 ;  /* 0x000000ff1e1e9208 */ /* 0x000fe40005000000 */
[-C--:B------:R-:W-:Y:S01]  /*3c10*/  @!P1 ISETP.GE.AND P2, PT, R49, R52.reuse, PT ;  /* 0x000000343100920c */ /* 0x080fe20003f46270 */
[----:B------:R-:W-:Y:S01]  /*3c20*/  FMUL.FTZ R29, R21, R29 ;  /* 0x0000001d151d7220 */ /* 0x000fe20000410000 */
[----:B------:R-:W-:-:S03]  /*3c30*/  @!P1 ISETP.GE.AND P3, PT, R49, R52, PT ;  /* 0x000000343100920c */ /* 0x000fc60003f66270 */
[----:B------:R-:W-:Y:S01]  /*3c40*/  FFMA.FTZ R29, R20, R28, R29 ;  /* 0x0000001c141d7223 */ /* 0x000fe2000001001d */
[----:B------:R-:W-:-:S03]  /*3c50*/  @!P1 ISETP.GE.AND P6, PT, R51, R52, PT ;  /* 0x000000343300920c */ /* 0x000fc60003fc6270 */
[----:B------:R-:W-:Y:S01]  /*3c60*/  FFMA.FTZ R30, R22, R30, R29 ;  /* 0x0000001e161e7223 */ /* 0x000fe2000001001d */
[----:B------:R-:W-:Y:S02]  /*3c70*/  @!P1 IADD3 R29, PT, PT, R49, 0x1, RZ ;  /* 0x00000001311d9810 */ /* 0x000fe40007ffe0ff */
[-C--:B------:R-:W-:Y:S02]  /*3c80*/  @!P1 ISETP.GE.AND P5, PT, R51, R52.reuse, PT ;  /* 0x000000343300920c */ /* 0x080fe40003fa6270 */
[----:B--2---:R-:W-:Y:S02]  /*3c90*/  @!P1 FSEL R12, R12, RZ, !P4 ;  /* 0x000000ff0c0c9208 */ /* 0x004fe40006000000 */
[----:B------:R-:W-:Y:S02]  /*3ca0*/  @!P1 ISETP.GE.AND P4, PT, R49, R52, PT ;  /* 0x000000343100920c */ /* 0x000fe40003f86270 */
[----:B------:R-:W-:Y:S02]  /*3cb0*/  @!P1 FSEL R13, R13, RZ, !P2 ;  /* 0x000000ff0d0d9208 */ /* 0x000fe40005000000 */
[----:B---3--:R-:W-:-:S02]  /*3cc0*/  @!P1 FSEL R17, R17, RZ, !P3 ;  /* 0x000000ff11119208 */ /* 0x008fc40005800000 */
[----:B------:R-:W-:Y:S01]  /*3cd0*/  @!P1 FSEL R25, R25, RZ, !P4 ;  /* 0x000000ff19199208 */ /* 0x000fe20006000000 */
[C---:B------:R-:W-:Y:S02]  /*3ce0*/  FMUL.FTZ R13, R21.reuse, R13 ;  /* 0x0000000d150d7220 */ /* 0x040fe40000410000 */
[C---:B------:R-:W-:Y:S02]  /*3cf0*/  FMUL.FTZ R17, R21.reuse, R17 ;  /* 0x0000001115117220 */ /* 0x040fe40000410000 */
[----:B------:R-:W-:Y:S01]  /*3d00*/  FMUL.FTZ R21, R21, R25 ;  /* 0x0000001915157220 */ /* 0x000fe20000410000 */
[----:B------:R-:W-:Y:S01]  /*3d10*/  @!P1 VIADD R25, R49, 0x1 ;  /* 0x0000000131199836 */ /* 0x000fe20000000000 */
[-C--:B------:R-:W-:Y:S02]  /*3d20*/  @!P1 ISETP.GE.AND P2, PT, R29, R52.reuse, PT ;  /* 0x000000341d00920c */ /* 0x080fe40003f46270 */
[----:B------:R-:W-:Y:S02]  /*3d30*/  @!P1 FSEL R16, R16, RZ, !P6 ;  /* 0x000000ff10109208 */ /* 0x000fe40007000000 */
[----:B------:R-:W-:-:S02]  /*3d40*/  @!P1 ISETP.GE.AND P6, PT, R25, R52, PT ;  /* 0x000000341900920c */ /* 0x000fc40003fc6270 */
[----:B------:R-:W-:Y:S01]  /*3d50*/  @!P1 IADD3 R25, PT, PT, R49, 0x2, RZ ;  /* 0x0000000231199810 */ /* 0x000fe20007ffe0ff */
[----:B------:R-:W-:Y:S01]  /*3d60*/  FFMA.FTZ R13, R20, R12, R13 ;  /* 0x0000000c140d7223 */ /* 0x000fe2000001000d */
[----:B------:R-:W-:Y:S02]  /*3d70*/  @!P1 FSEL R14, R14, RZ, !P2 ;  /* 0x000000ff0e0e9208 */ /* 0x000fe40005000000 */
[----:B------:R-:W-:Y:S02]  /*3d80*/  @!P1 ISETP.GE.AND P2, PT, R25, R52, PT ;  /* 0x000000341900920c */ /* 0x000fe40003f46270 */
[C---:B------:R-:W-:Y:S01]  /*3d90*/  @!P1 IADD3 R25, PT, PT, R49.reuse, 0x1, RZ ;  /* 0x0000000131199810 */ /* 0x040fe20007ffe0ff */
[----:B------:R-:W-:Y:S01]  /*3da0*/  FFMA.FTZ R14, R22, R14, R13 ;  /* 0x0000000e160e7223 */ /* 0x000fe2000001000d */
[----:B------:R-:W-:Y:S01]  /*3db0*/  FFMA.FTZ R13, R20, R16, R17 ;  /* 0x00000010140d7223 */ /* 0x000fe20000010011 */
[----:B------:R-:W-:Y:S02]  /*3dc0*/  @!P1 IADD3 R17, PT, PT, R49, 0x2, RZ ;  /* 0x0000000231119810 */ /* 0x000fe40007ffe0ff */
[----:B------:R-:W-:-:S02]  /*3dd0*/  @!P1 FSEL R24, R24, RZ, !P5 ;  /* 0x000000ff18189208 */ /* 0x000fc40006800000 */
[-C--:B------:R-:W-:Y:S02]  /*3de0*/  @!P1 ISETP.GE.AND P5, PT, R25, R52.reuse, PT ;  /* 0x000000341900920c */ /* 0x080fe40003fa6270 */
[CC--:B------:R-:W-:Y:S02]  /*3df0*/  @!P1 ISETP.GE.AND P4, PT, R17.reuse, R52.reuse, PT ;  /* 0x000000341100920c */ /* 0x0c0fe40003f86270 */
[C---:B------:R-:W-:Y:S02]  /*3e00*/  @!P1 ISETP.GE.AND P3, PT, R17.reuse, R52, PT ;  /* 0x000000341100920c */ /* 0x040fe40003f66270 */
[----:B------:R-:W-:Y:S01]  /*3e10*/  @!P1 FSEL R18, R18, RZ, !P6 ;  /* 0x000000ff12129208 */ /* 0x000fe20007000000 */
[----:B------:R-:W-:Y:S01]  /*3e20*/  FFMA.FTZ R21, R20, R24, R21 ;  /* 0x0000001814157223 */ /* 0x000fe20000010015 */
[----:B------:R-:W-:Y:S02]  /*3e30*/  @!P1 ISETP.GE.AND P6, PT, R17, R52, PT ;  /* 0x000000341100920c */ /* 0x000fe40003fc6270 */
[----:B------:R-:W-:Y:S01]  /*3e40*/  @!P1 FSEL R26, R26, RZ, !P5 ;  /* 0x000000ff1a1a9208 */ /* 0x000fe20006800000 */
[----:B------:R-:W-:Y:S01]  /*3e50*/  FFMA.FTZ R18, R22, R18, R13 ;  /* 0x0000001216127223 */ /* 0x000fe2000001000d */
[----:B------:R-:W-:-:S02]  /*3e60*/  @!P1 FSEL R31, R31, RZ, !P4 ;  /* 0x000000ff1f1f9208 */ /* 0x000fc40006000000 */
[----:B------:R-:W-:Y:S02]  /*3e70*/  @!P1 FSEL R15, R15, RZ, !P3 ;  /* 0x000000ff0f0f9208 */ /* 0x000fe40005800000 */
[----:B------:R-:W-:Y:S01]  /*3e80*/  @!P1 FSEL R19, R19, RZ, !P2 ;  /* 0x000000ff13139208 */ /* 0x000fe20005000000 */
[----:B------:R-:W-:Y:S01]  /*3e90*/  FFMA.FTZ R22, R22, R26, R21 ;  /* 0x0000001a16167223 */ /* 0x000fe20000010015 */
[----:B------:R-:W-:Y:S01]  /*3ea0*/  @!P1 FSEL R27, R27, RZ, !P6 ;  /* 0x000000ff1b1b9208 */ /* 0x000fe20007000000 */
[C---:B------:R-:W-:Y:S01]  /*3eb0*/  FFMA.FTZ R30, R23.reuse, R31, R30 ;  /* 0x0000001f171e7223 */ /* 0x040fe2000001001e */
[C---:B------:R-:W-:Y:S01]  /*3ec0*/  FFMA.FTZ R15, R23.reuse, R15, R14 ;  /* 0x0000000f170f7223 */ /* 0x040fe2000001000e */
[C---:B------:R-:W-:Y:S02]  /*3ed0*/  FFMA.FTZ R18, R23.reuse, R19, R18 ;  /* 0x0000001317127223 */ /* 0x040fe40000010012 */
[----:B------:R-:W-:Y:S01]  /*3ee0*/  FFMA.FTZ R23, R23, R27, R22 ;  /* 0x0000001b17177223 */ /* 0x000fe20000010016 */
[----:B------:R-:W-:Y:S01]  /*3ef0*/  FADD.FTZ R39, R39, R30 ;  /* 0x0000001e27277221 */ /* 0x000fe20000010000 */
[----:B------:R-:W-:Y:S01]  /*3f00*/  FADD.FTZ R38, R38, R15 ;  /* 0x0000000f26267221 */ /* 0x000fe20000010000 */
[----:B------:R-:W-:Y:S01]  /*3f10*/  FADD.FTZ R37, R37, R18 ;  /* 0x0000001225257221 */ /* 0x000fe20000010000 */
[----:B------:R-:W-:-:S07]  /*3f20*/  FADD.FTZ R36, R36, R23 ;  /* 0x0000001724247221 */ /* 0x000fce0000010000 */
.L_x_24607:
[----:B------:R-:W-:Y:S05]  /*3f30*/  BSYNC.RECONVERGENT B1 ;  /* 0x0000000000017941 */ /* 0x000fea0003800200 */
.L_x_24606:
[----:B------:R-:W-:Y:S01]  /*3f40*/  IADD3 R32, P1, PT, R32, 0x10, RZ ;  /* 0x0000001020207810 */ /* 0x000fe20007f3e0ff */
[----:B------:R-:W-:Y:S01]  /*3f50*/  IMAD.MOV.U32 R14, RZ, RZ, R3 ;  /* 0x000000ffff0e7224 */ /* 0x000fe200078e0003 */
[----:B------:R-:W-:Y:S01]  /*3f60*/  IADD3 R35, PT, PT, R35, 0x4, RZ ;  /* 0x0000000423237810 */ /* 0x000fe20007ffe0ff */
[----:B------:R-:W-:Y:S01]  /*3f70*/  VIADD R10, R10, 0x100 ;  /* 0x000001000a0a7836 */ /* 0x000fe20000000000 */
[----:B------:R-:W-:Y:S02]  /*3f80*/  IADD3 R49, PT, PT, R49, 0x40, RZ ;  /* 0x0000004031317810 */ /* 0x000fe40007ffe0ff */
[----:B------:R-:W-:Y:S01]  /*3f90*/  IADD3.X R33, PT, PT, RZ, R33, RZ, P1, !PT ;  /* 0x00000021ff217210 */ /* 0x000fe20000ffe4ff */
[----:B------:R-:W-:Y:S06]  /*3fa0*/  @!P0 BRA `(.L_x_24608) ;  /* 0xfffffff000848947 */ /* 0x000fec000383ffff */
.L_x_24605:
[----:B------:R-:W-:Y:S05]  /*3fb0*/  BSYNC.RECONVERGENT B0 ;  /* 0x0000000000007941 */ /* 0x000fea0003800200 */
.L_x_24604:
[----:B------:R-:W0:Y:S01]  /*3fc0*/  SHFL.BFLY PT, R3, R46, 0x2, 0x1f ;  /* 0x0c401f002e037f89 */ /* 0x000e2200000e0000 */
[----:B------:R-:W1:Y:S01]  /*3fd0*/  S2UR UR5, SR_CgaCtaId ;  /* 0x00000000000579c3 */ /* 0x000e620000008800 */
[C---:B------:R-:W-:Y:S01]  /*3fe0*/  LOP3.LUT R20, R7.reuse, 0x3, RZ, 0xc0, !PT ;  /* 0x0000000307147812 */ /* 0x040fe200078ec0ff */
[----:B------:R-:W-:Y:S01]  /*3ff0*/  UMOV UR4, 0x400 ;  /* 0x0000040000047882 */ /* 0x000fe20000000000 */
[----:B------:R-:W2:Y:S01]  /*4000*/  SHFL.BFLY PT, R2, R45, 0x2, 0x1f ;  /* 0x0c401f002d027f89 */ /* 0x000ea200000e0000 */
[C---:B------:R-:W-:Y:S01]  /*4010*/  LOP3.LUT R22, R7.reuse, 0x3c0, RZ, 0xc0, !PT ;  /* 0x000003c007167812 */ /* 0x040fe200078ec0ff */
[----:B------:R-:W-:Y:S01]  /*4020*/  UIADD3 UR4, UPT, UPT, UR4, 0x160, URZ ;  /* 0x0000016004047890 */ /* 0x000fe2000fffe0ff */
[----:B------:R-:W-:Y:S01]  /*4030*/  ISETP.NE.AND P2, PT, R20, RZ, PT ;  /* 0x000000ff1400720c */ /* 0x000fe20003f45270 */
[----:B------:R-:W3:Y:S01]  /*4040*/  SHFL.BFLY PT, R11, R44, 0x2, 0x1f ;  /* 0x0c401f002c0b7f89 */ /* 0x000ee200000e0000 */
[----:B------:R-:W-:Y:S01]  /*4050*/  SHF.R.U32.HI R5, RZ, 0x2, R5 ;  /* 0x00000002ff057819 */ /* 0x000fe20000011605 */
[----:B------:R-:W-:Y:S01]  /*4060*/  BSSY.RECONVERGENT B0, `(.L_x_24609) ;  /* 0x000003b000007945 */ /* 0x000fe20003800200 */
[----:B------:R-:W-:Y:S01]  /*4070*/  ISETP.NE.OR P5, PT, R22, 0x40, P2 ;  /* 0x000000401600780c */ /* 0x000fe200017a5670 */
[----:B------:R-:W4:Y:S01]  /*4080*/  SHFL.BFLY PT, R10, R43, 0x2, 0x1f ;  /* 0x0c401f002b0a7f89 */ /* 0x000f2200000e0000 */
[C---:B------:R-:W-:Y:S01]  /*4090*/  LOP3.LUT R24, R7.reuse, 0x3e0, RZ, 0xc0, !PT ;  /* 0x000003e007187812 */ /* 0x040fe200078ec0ff */
[----:B------:R-:W-:Y:S01]  /*40a0*/  IMAD R20, R6, 0x50, R5 ;  /* 0x0000005006147824 */ /* 0x000fe200078e0205 */
[----:B------:R-:W-:Y:S01]  /*40b0*/  LOP3.LUT P0, RZ, R7, 0x3c3, RZ, 0xc0, !PT ;  /* 0x000003c307ff7812 */ /* 0x000fe2000780c0ff */
[----:B------:R-:W4:Y:S01]  /*40c0*/  SHFL.BFLY PT, R13, R42, 0x2, 0x1f ;  /* 0x0c401f002a0d7f89 */ /* 0x000f2200000e0000 */
[----:B------:R-:W-:-:S02]  /*40d0*/  ISETP.NE.OR P4, PT, R24, 0x20, P2 ;  /* 0x000000201800780c */ /* 0x000fc40001785670 */
        /* <DEDUP_REMOVED lines=12> */
[----:B----4-:R-:W-:Y:S01]  /*41a0*/  FADD.FTZ R10, R10, R43 ;  /* 0x0000002b0a0a7221 */ /* 0x010fe20000010000 */
[----:B------:R-:W-:Y:S02]  /*41b0*/  FADD.FTZ R12, R13, R42 ;  /* 0x0000002a0d0c7221 */ /* 0x000fe40000010000 */
        /* <DEDUP_REMOVED lines=37> */
.L_x_24610:
[----:B------:R-:W-:Y:S05]  /*4410*/  BSYNC.RECONVERGENT B0 ;  /* 0x0000000000007941 */ /* 0x000fea0003800200 */
.L_x_24609:
        /* <DEDUP_REMOVED lines=23> */
.L_x_24612:
[----:B------:R-:W-:Y:S05]  /*4590*/  BSYNC.RECONVERGENT B0 ;  /* 0x0000000000007941 */ /* 0x000fea0003800200 */
.L_x_24611:
        /* <DEDUP_REMOVED lines=13> */
.L_x_24614:
[----:B------:R-:W-:Y:S05]  /*4670*/  BSYNC.RECONVERGENT B0 ;  /* 0x0000000000007941 */ /* 0x000fea0003800200 */
.L_x_24613:
        /* <DEDUP_REMOVED lines=23> */
.L_x_24616:
[----:B------:R-:W-:Y:S05]  /*47f0*/  BSYNC.RECONVERGENT B0 ;  /* 0x0000000000007941 */ /* 0x000fea0003800200 */
.L_x_24615:
        /* <DEDUP_REMOVED lines=26> */
.L_x_24581:
        /* <DEDUP_REMOVED lines=8> */
.L_x_24618:
[----:B------:R-:W-:Y:S05]  /*4a20*/  BSYNC B2 ;  /* 0x0000000000027941 */ /* 0x000fea0003800000 */
.L_x_24617:
[----:B------:R-:W-:Y:S01]  /*4a30*/  IMAD.MOV.U32 R11, RZ, RZ, R12 ;  /* 0x000000ffff0b7224 */ /* 0x000fe200078e000c */
[----:B------:R-:W-:Y:S06]  /*4a40*/  BRA `(.L_x_24619) ;  /* 0xffffffc800047947 */ /* 0x000fec000383ffff */
.L_x_24583:
        /* <DEDUP_REMOVED lines=8> */
.L_x_24621:
[----:B------:R-:W-:Y:S05]  /*4ad0*/  BSYNC B0 ;  /* 0x0000000000007941 */ /* 0x000fea0003800000 */
.L_x_24620:
        /* <DEDUP_REMOVED lines=8> */
.L_x_24622:
[----:B------:R-:W-:Y:S02]  /*4b60*/  HFMA2 R14, -RZ, RZ, 0, 2.384185791015625e-07 ;  /* 0x00000004ff0e7431 */ /* 0x000fe400000001ff */
[----:B------:R-:W-:-:S05]  /*4b70*/  IMAD.MOV.U32 R8, RZ, RZ, R12 ;  /* 0x000000ffff087224 */ /* 0x000fca00078e000c */
[----:B------:R-:W-:-:S04]  /*4b80*/  FMNMX.FTZ R8, R11, R8, !PT ;  /* 0x000000080b087209 */ /* 0x000fc80007810000 */
[----:B------:R-:W-:-:S07]  /*4b90*/  MOV R11, R8 ;  /* 0x00000008000b7202 */ /* 0x000fce0000000f00 */
[----:B------:R-:W-:Y:S05]  /*4ba0*/  WARPSYNC.COLLECTIVE R10, `(.L_x_24623) ;  /* 0x000000000a087348 */ /* 0x000fea0003c00000 */
[----:B------:R0:W1:Y:S02]  /*4bb0*/  SHFL.BFLY P2, R12, R11, R14, R15 ;  /* 0x0c00000e0b0c7389 */ /* 0x000064000004000f */
[----:B01----:R-:W-:Y:S05]  /*4bc0*/  ENDCOLLECTIVE ;  /* 0x000000000000791b */ /* 0x003fea0003800000 */
.L_x_24623:
[----:B------:R-:W-:Y:S02]  /*4bd0*/  HFMA2 R14, -RZ, RZ, 0, 1.1920928955078125e-07 ;  /* 0x00000002ff0e7431 */ /* 0x000fe400000001ff */
[----:B------:R-:W-:-:S05]  /*4be0*/  IMAD.MOV.U32 R13, RZ, RZ, R12 ;  /* 0x000000ffff0d7224 */ /* 0x000fca00078e000c */
[----:B------:R-:W-:-:S04]  /*4bf0*/  FMNMX.FTZ R13, R8, R13, !PT ;  /* 0x0000000d080d7209 */ /* 0x000fc80007810000 */
[----:B------:R-:W-:-:S07]  /*4c00*/  MOV R11, R13 ;  /* 0x0000000d000b7202 */ /* 0x000fce0000000f00 */
[----:B------:R-:W-:Y:S05]  /*4c10*/  WARPSYNC.COLLECTIVE R10, `(.L_x_24624) ;  /* 0x000000000a087348 */ /* 0x000fea0003c00000 */
[----:B------:R0:W1:Y:S02]  /*4c20*/  SHFL.BFLY P2, R12, R11, R14, R15 ;  /* 0x0c00000e0b0c7389 */ /* 0x000064000004000f */
[----:B01----:R-:W-:Y:S05]  /*4c30*/  ENDCOLLECTIVE ;  /* 0x000000000000791b */ /* 0x003fea0003800000 */
.L_x_24624:
[----:B------:R-:W-:Y:S05]  /*4c40*/  BRA `(.L_x_24625) ;  /* 0xffffffc800207947 */ /* 0x000fea000383ffff */
.L_x_24626:
        /* <DEDUP_REMOVED lines=11> */
.L_x_26037:


//--------------------- .text._ZN4vllm25paged_attention_v1_kernelIffLi64ELi16ELi128ELNS_18Fp8KVCacheDataTypeE0ELb1EEEvPT_PKS2_PKT0_S8_ifPKiSA_iPKfiiiSC_SC_iiiii --------------------------
	.section	.text._ZN4vllm25paged_attention_v1_kernelIffLi64ELi16ELi128ELNS_18Fp8KVCacheDataTypeE0ELb1EEEvPT_PKS2_PKT0_S8_ifPKiSA_iPKfiiiSC_SC_iiiii,"ax",@progbits
	.align	128
        .global         _ZN4vllm25paged_attention_v1_kernelIffLi64ELi16ELi128ELNS_18Fp8KVCacheDataTypeE0ELb1EEEvPT_PKS2_PKT0_S8_ifPKiSA_iPKfiiiSC_SC_iiiii
        .type           _ZN4vllm25paged_attention_v1_kernelIffLi64ELi16ELi128ELNS_18Fp8KVCacheDataTypeE0ELb1EEEvPT_PKS2_PKT0_S8_ifPKiSA_iPKfiiiSC_SC_iiiii,@function
        .size           _ZN4vllm25paged_attention_v1_kernelIffLi64ELi16ELi128ELNS_18Fp8KVCacheDataTypeE0ELb1EEEvPT_PKS2_PKT0_S8_ifPKiSA_iPKfiiiSC_SC_iiiii,(.L_x_26038 - _ZN4vllm25paged_attention_v1_kernelIffLi64ELi16ELi128ELNS_18Fp8KVCacheDataTypeE0ELb1EEEvPT_PKS2_PKT0_S8_ifPKiSA_iPKfiiiSC_SC_iiiii)
        .other          _ZN4vllm25paged_attention_v1_kernelIffLi64ELi16ELi128ELNS_18Fp8KVCacheDataTypeE0ELb1EEEvPT_PKS2_PKT0_S8_ifPKiSA_iPKfiiiSC_SC_iiiii,@"STO_CUDA_ENTRY STV_DEFAULT"
_ZN4vllm25paged_attention_v1_kernelIffLi64ELi16ELi128ELNS_18Fp8KVCacheDataTypeE0ELb1EEEvPT_PKS2_PKT0_S8_ifPKiSA_iPKfiiiSC_SC_iiiii:
.text._ZN4vllm25paged_attention_v1_kernelIffLi64ELi16ELi128ELNS_18Fp8KVCacheDataTypeE0ELb1EEEvPT_PKS2_PKT0_S8_ifPKiSA_iPKfiiiSC_SC_iiiii:
        /* <DEDUP_REMOVED lines=13> */
[----:B------:R-:W4:Y:S01]  /*00d0*/  LDCU UR5, c[0x0][0x3b8] ;  /* 0x00007700ff0577ac */ /* 0x000f220008000800 */
[----:B0-----:R-:W-:Y:S01]  /*00e0*/  IMAD.WIDE.U32 R44, R32, 0x4, R44 ;  /* 0x00000004202c7825 */ /* 0x001fe200078e002c */
[----:B------:R-:W0:Y:S01]  /*00f0*/  LDCU UR11, c[0x0][0x3ec] ;  /* 0x00007d80ff0b77ac */ /* 0x000e220008000800 */
[----:B--2---:R-:W-:-:S04]  /*0100*/  ISETP.GT.U32.AND P1, PT, R6, 0x1f, PT ;  /* 0x0000001f0600780c */ /* 0x004fc80003f24070 */
[----:B-1----:R-:W2:Y:S01]  /*0110*/  LDG.E.CONSTANT R44, desc[UR6][R44.64] ;  /* 0x000000062c2c7981 */ /* 0x002ea2000c1e9900 */
[----:B---3--:R-:W-:Y:S01]  /*0120*/  IMAD R0, R32, UR4, RZ ;  /* 0x0000000420007c24 */ /* 0x008fe2000f8e02ff */
[----:B----4-:R-:W-:Y:S01]  /*0130*/  ISETP.NE.U32.AND P0, PT, R4, RZ, PT ;  /* 0x000000ff0400720c */ /* 0x010fe20003f05070 */
[----:B------:R-:W1:Y:S03]  /*0140*/  LDCU UR12, c[0x0][0x3d0] ;  /* 0x00007a00ff0c77ac */ /* 0x000e660008000800 */
[----:B------:R-:W-:Y:S01]  /*0150*/  ISETP.NE.AND.EX P0, PT, R5, RZ, PT, P0 ;  /* 0x000000ff0500720c */ /* 0x000fe20003f05300 */
[----:B------:R-:W3:Y:S02]  /*0160*/  LDCU UR13, c[0x0][0x3cc] ;  /* 0x00007980ff0d77ac */ /* 0x000ee40008000800 */
[----:B------:R-:W4:Y:S01]  /*0170*/  @!P1 LDC.64 R8, c[0x0][0x388] ;  /* 0x0000e200ff089b82 */ /* 0x000f220000000a00 */
[----:B------:R-:W-:Y:S01]  /*0180*/  @!P1 IMAD.SHL.U32 R2, R33, 0x40, RZ ;  /* 0x0000004021029824 */ /* 0x000fe200078e00ff */
[----:B------:R-:W-:Y:S01]  /*0190*/  @!P1 SHF.L.U32 R3, R6, 0x1, RZ ;  /* 0x0000000106039819 */ /* 0x000fe200000006ff */
[----:B------:R-:W0:Y:S03]  /*01a0*/  LDCU UR16, c[0x0][0x3a4] ;  /* 0x00007480ff1077ac */ /* 0x000e260008000800 */
[----:B------:R-:W-:Y:S01]  /*01b0*/  @!P1 IADD3 R2, P2, P3, R3, R0, R2 ;  /* 0x0000000003029210 */ /* 0x000fe20007b5e002 */
[----:B------:R-:W0:Y:S01]  /*01c0*/  LDCU.64 UR14, c[0x0][0x390] ;  /* 0x00007200ff0e77ac */ /* 0x000e220008000a00 */
[----:B------:R-:W-:-:S04]  /*01d0*/  SHF.R.S32.HI R0, RZ, 0x1f, R0 ;  /* 0x0000001fff007819 */ /* 0x000fc80000011400 */
[----:B------:R-:W-:Y:S02]  /*01e0*/  @!P1 IADD3.X R0, PT, PT, RZ, R0, RZ, P2, P3 ;  /* 0x00000000ff009210 */ /* 0x000fe400017e64ff */
[----:B----4-:R-:W-:-:S04]  /*01f0*/  @!P1 LEA R4, P2, R2, R8, 0x2 ;  /* 0x0000000802049211 */ /* 0x010fc800078410ff */
[----:B------:R-:W-:Y:S02]  /*0200*/  @!P1 LEA.HI.X R5, R2, R9, R0, 0x2, P2 ;  /* 0x0000000902059211 */ /* 0x000fe400010f1400 */
[----:B------:R-:W-:Y:S01]  /*0210*/  IABS R11, R7 ;  /* 0x00000007000b7213 */ /* 0x000fe20000000000 */
[----:B------:R-:W4:Y:S03]  /*0220*/  @P0 LDC.64 R2, c[0x0][0x3c0] ;  /* 0x0000f000ff020b82 */ /* 0x000f260000000a00 */
[----:B------:R-:W3:Y:S01]  /*0230*/  @!P1 LDG.E.64.CONSTANT R4, desc[UR6][R4.64] ;  /* 0x0000000604049981 */ /* 0x000ee2000c1e9b00 */
[----:B------:R-:W1:Y:S08]  /*0240*/  I2F.RP R10, R11 ;  /* 0x0000000b000a7306 */ /* 0x000e700000209400 */
[----:B-1----:R-:W1:Y:S01]  /*0250*/  MUFU.RCP R10, R10 ;  /* 0x0000000a000a7308 */ /* 0x002e620000001000 */
[----:B------:R-:W0:Y:S01]  /*0260*/  LDC R0, c[0x0][0x370] ;  /* 0x0000dc00ff007b82 */ /* 0x000e220000000800 */
[----:B----4-:R-:W-:-:S05]  /*0270*/  @P0 IMAD.WIDE.U32 R2, R33, 0x4, R2 ;  /* 0x0000000421020825 */ /* 0x010fca00078e0002 */
[----:B------:R0:W5:Y:S01]  /*0280*/  @P0 LDG.E.CONSTANT R42, desc[UR6][R2.64] ;  /* 0x00000006022a0981 */ /* 0x000162000c1e9900 */
[----:B------:R-:W-:Y:S01]  /*0290*/  IABS R14, R33 ;  /* 0x00000021000e7213 */ /* 0x000fe20000000000 */
[----:B------:R-:W-:Y:S01]  /*02a0*/  ULEA UR4, UR9, UR8, 0x18 ;  /* 0x0000000809047291 */ /* 0x000fe2000f8ec0ff */
[----:B------:R-:W-:Y:S01]  /*02b0*/  SHF.R.U32.HI R43, RZ, 0x5, R6 ;  /* 0x00000005ff2b7819 */ /* 0x000fe20000011606 */
[----:B------:R-:W-:Y:S01]  /*02c0*/  BSSY B0, `(.L_x_24627) ;  /* 0x000010d000007945 */ /* 0x000fe20003800000 */
[----:B------:R-:W-:Y:S01]  /*02d0*/  MOV R38, 0xff7fffff ;  /* 0xff7fffff00267802 */ /* 0x000fe20000000f00 */
[----:B-1----:R-:W-:-:S04]  /*02e0*/  VIADD R8, R10, 0xffffffe ;  /* 0x0ffffffe0a087836 */ /* 0x002fc80000000000 */
[----:B------:R1:W4:Y:S01]  /*02f0*/  F2I.FTZ.U32.TRUNC.NTZ R9, R8 ;  /* 0x0000000800097305 */ /* 0x000322000021f000 */
[----:B0-----:R-:W-:Y:S01]  /*0300*/  IABS R2, R0 ;  /* 0x0000000000027213 */ /* 0x001fe20000000000 */
[----:B-1----:R-:W-:Y:S01]  /*0310*/  IMAD.MOV.U32 R8, RZ, RZ, RZ ;  /* 0x000000ffff087224 */ /* 0x002fe200078e00ff */
[----:B----4-:R-:W-:-:S05]  /*0320*/  IADD3 R12, PT, PT, RZ, -R9, RZ ;  /* 0x80000009ff0c7210 */ /* 0x010fca0007ffe0ff */
        /* <DEDUP_REMOVED lines=16> */
[----:B------:R-:W-:Y:S02]  /*0430*/  @!P3 IADD3 R10, PT, PT, -R10, RZ, RZ ;  /* 0x000000ff0a0ab210 */ /* 0x000fe40007ffe1ff */
[----:B------:R-:W-:-:S04]  /*0440*/  @!P2 LOP3.LUT R10, RZ, R7, RZ, 0x33, !PT ;  /* 0x00000007ff0aa212 */ /* 0x000fc800078e33ff */
[----:B------:R-:W-:Y:S01]  /*0450*/  IABS R16, R10 ;  /* 0x0000000a00107213 */ /* 0x000fe20000000000 */
[----:B0-----:R-:W0:Y:S08]  /*0460*/  MUFU.RCP R9, R9 ;  /* 0x0000000900097308 */ /* 0x001e300000001000 */
[----:B------:R-:W1:Y:S01]  /*0470*/  I2F.RP R3, R16 ;  /* 0x0000001000037306 */ /* 0x000e620000209400 */
[----:B0-----:R-:W-:-:S07]  /*0480*/  IADD3 R40, PT, PT, R9, 0xffffffe, RZ ;  /* 0x0ffffffe09287810 */ /* 0x001fce0007ffe0ff */
[----:B------:R0:W-:Y:S08]  /*0490*/  F2I.FTZ.U32.TRUNC.NTZ R41, R40 ;  /* 0x0000002800297305 */ /* 0x0001f0000021f000 */
[----:B-1----:R-:W1:Y:S01]  /*04a0*/  MUFU.RCP R3, R3 ;  /* 0x0000000300037308 */ /* 0x002e620000001000 */
[----:B0-----:R-:W-:Y:S02]  /*04b0*/  HFMA2 R40, -RZ, RZ, 0, 0 ;  /* 0x00000000ff287431 */ /* 0x001fe400000001ff */
[----:B-1----:R-:W-:Y:S01]  /*04c0*/  VIADD R12, R3, 0xffffffe ;  /* 0x0ffffffe030c7836 */ /* 0x002fe20000000000 */
[----:B------:R-:W-:-:S04]  /*04d0*/  IABS R3, R10 ;  /* 0x0000000a00037213 */ /* 0x000fc80000000000 */
[----:B------:R0:W1:Y:S01]  /*04e0*/  F2I.FTZ.U32.TRUNC.NTZ R13, R12 ;  /* 0x0000000c000d7305 */ /* 0x000062000021f000 */
[----:B------:R-:W-:Y:S01]  /*04f0*/  IMAD.MOV R9, RZ, RZ, -R3 ;  /* 0x000000ffff097224 */ /* 0x000fe200078e0a03 */
[----:B0-----:R-:W-:Y:S01]  /*0500*/  MOV R12, RZ ;  /* 0x000000ff000c7202 */ /* 0x001fe20000000f00 */
[----:B-1----:R-:W-:-:S04]  /*0510*/  IMAD.MOV R11, RZ, RZ, -R13 ;  /* 0x000000ffff0b7224 */ /* 0x002fc800078e0a0d */
[----:B------:R-:W-:-:S04]  /*0520*/  IMAD R11, R11, R16, RZ ;  /* 0x000000100b0b7224 */ /* 0x000fc800078e02ff */
[----:B------:R-:W-:-:S04]  /*0530*/  IMAD.HI.U32 R13, R13, R11, R12 ;  /* 0x0000000b0d0d7227 */ /* 0x000fc800078e000c */
[----:B------:R-:W-:Y:S02]  /*0540*/  IMAD R11, R41, R2, RZ ;  /* 0x00000002290b7224 */ /* 0x000fe400078e02ff */
[----:B------:R-:W-:-:S04]  /*0550*/  IMAD.HI.U32 R3, R13, R14, RZ ;  /* 0x0000000e0d037227 */ /* 0x000fc800078e00ff */
[----:B------:R-:W-:Y:S02]  /*0560*/  IMAD.MOV R11, RZ, RZ, -R11 ;  /* 0x000000ffff0b7224 */ /* 0x000fe400078e0a0b */
[----:B------:R-:W-:Y:S02]  /*0570*/  IMAD R9, R3, R9, R14 ;  /* 0x0000000903097224 */ /* 0x000fe400078e020e */
[----:B------:R-:W-:-:S03]  /*0580*/  IMAD.HI.U32 R40, R41, R11, R40 ;  /* 0x0000000b29287227 */ /* 0x000fc600078e0028 */
[----:B------:R-:W-:Y:S01]  /*0590*/  ISETP.GT.U32.AND P3, PT, R16, R9, PT ;  /* 0x000000091000720c */ /* 0x000fe20003f64070 */
[----:B------:R-:W-:-:S12]  /*05a0*/  IMAD.MOV.U32 R41, RZ, RZ, R2 ;  /* 0x000000ffff297224 */ /* 0x000fd800078e0002 */
[-C--:B------:R-:W-:Y:S01]  /*05b0*/  @!P3 IADD3 R9, PT, PT, R9, -R16.reuse, RZ ;  /* 0x800000100909b210 */ /* 0x080fe20007ffe0ff */
[----:B------:R-:W-:Y:S01]  /*05c0*/  @!P3 VIADD R3, R3, 0x1 ;  /* 0x000000010303b836 */ /* 0x000fe20000000000 */
[----:B------:R-:W-:Y:S02]  /*05d0*/  ISETP.NE.AND P3, PT, R10, RZ, PT ;  /* 0x000000ff0a00720c */ /* 0x000fe40003f65270 */
[----:B------:R-:W-:Y:S02]  /*05e0*/  ISETP.GE.U32.AND P2, PT, R9, R16, PT ;  /* 0x000000100900720c */ /* 0x000fe40003f46070 */
[----:B------:R-:W-:Y:S01]  /*05f0*/  LOP3.LUT R9, R33, R10, RZ, 0x3c, !PT ;  /* 0x0000000a21097212 */ /* 0x000fe200078e3cff */
[----:B------:R-:W0:Y:S03]  /*0600*/  LDC R16, c[0x0][0x3f8] ;  /* 0x0000fe00ff107b82 */ /* 0x000e260000000800 */
[----:B------:R-:W-:-:S02]  /*0610*/  ISETP.GE.AND P4, PT, R9, RZ, PT ;  /* 0x000000ff0900720c */ /* 0x000fc40003f86270 */
[----:B------:R-:W-:-:S05]  /*0620*/  SHF.L.U32 R9, R6, 0x7, RZ ;  /* 0x0000000706097819 */ /* 0x000fca00000006ff */
[----:B------:R-:W-:Y:S01]  /*0630*/  @P2 VIADD R3, R3, 0x1 ;  /* 0x0000000103032836 */ /* 0x000fe20000000000 */
[----:B--2---:R-:W-:-:S05]  /*0640*/  IADD3 R13, PT, PT, R44, -0x1, RZ ;  /* 0xffffffff2c0d7810 */ /* 0x004fca0007ffe0ff */
[----:B------:R-:W-:Y:S02]  /*0650*/  @!P4 IADD3 R3, PT, PT, -R3, RZ, RZ ;  /* 0x000000ff0303c210 */ /* 0x000fe40007ffe1ff */
[----:B------:R-:W-:Y:S02]  /*0660*/  IABS R15, R13 ;  /* 0x0000000d000f7213 */ /* 0x000fe40000000000 */
[----:B------:R-:W-:Y:S02]  /*0670*/  LOP3.LUT R13, R13, R8, RZ, 0x3c, !PT ;  /* 0x000000080d0d7212 */ /* 0x000fe400078e3cff */
[----:B------:R-:W-:Y:S01]  /*0680*/  @!P3 LOP3.LUT R3, RZ, R10, RZ, 0x33, !PT ;  /* 0x0000000aff03b212 */ /* 0x000fe200078e33ff */
[----:B------:R-:W-:Y:S01]  /*0690*/  IMAD.HI.U32 R14, R40, R15, RZ ;  /* 0x0000000f280e7227 */ /* 0x000fe200078e00ff */
[----:B------:R-:W-:Y:S02]  /*06a0*/  IADD3 R10, PT, PT, R44, 0xf, RZ ;  /* 0x0000000f2c0a7810 */ /* 0x000fe40007ffe0ff */
[----:B0-----:R-:W-:Y:S01]  /*06b0*/  ISETP.GE.AND P3, PT, R16, RZ, PT ;  /* 0x000000ff1000720c */ /* 0x001fe20003f66270 */
[----:B------:R-:W-:-:S04]  /*06c0*/  IMAD.MOV R11, RZ, RZ, -R14 ;  /* 0x000000ffff0b7224 */ /* 0x000fc800078e0a0e */
[C---:B------:R-:W-:Y:S01]  /*06d0*/  IMAD R15, R2.reuse, R11, R15 ;  /* 0x0000000b020f7224 */ /* 0x040fe200078e020f */
[----:B------:R-:W-:Y:S02]  /*06e0*/  LOP3.LUT R11, R9, 0x80, RZ, 0xc0, !PT ;  /* 0x00000080090b7812 */ /* 0x000fe400078ec0ff */
[----:B------:R-:W-:Y:S02]  /*06f0*/  SHF.R.U32.HI R9, RZ, 0x1, R6 ;  /* 0x00000001ff097819 */ /* 0x000fe40000011606 */
[----:B------:R-:W-:Y:S02]  /*0700*/  ISETP.GT.U32.AND P0, PT, R2, R15, PT ;  /* 0x0000000f0200720c */ /* 0x000fe40003f04070 */
[----:B------:R-:W-:Y:S01]  /*0710*/  IADD3 R12, PT, PT, R11, UR4, RZ ;  /* 0x000000040b0c7c10 */ /* 0x000fe2000fffe0ff */
[----:B------:R-:W-:Y:S01]  /*0720*/  @!P3 IMAD R7, R7, UR10, R3 ;  /* 0x0000000a0707bc24 */ /* 0x000fe2000f8e0203 */
[----:B------:R-:W-:Y:S01]  /*0730*/  SHF.R.S32.HI R11, RZ, 0x1f, R10 ;  /* 0x0000001fff0b7819 */ /* 0x000fe2000001140a */
[----:B------:R-:W-:-:S02]  /*0740*/  @P3 IMAD R39, R0, UR10, R33 ;  /* 0x0000000a00273c24 */ /* 0x000fc4000f8e0221 */
[----:B------:R-:W-:Y:S01]  /*0750*/  @!P1 IMAD R12, R9, 0x8, R12 ;  /* 0x00000008090c9824 */ /* 0x000fe200078e020c */
[----:B------:R-:W-:Y:S01]  /*0760*/  LEA.HI R11, R11, R10, RZ, 0x4 ;  /* 0x0000000a0b0b7211 */ /* 0x000fe200078f20ff */
[----:B------:R-:W-:Y:S02]  /*0770*/  @!P3 IMAD.MOV R7, RZ, RZ, -R7 ;  /* 0x000000ffff07b224 */ /* 0x000fe400078e0a07 */
[----:B------:R-:W-:Y:S01]  /*0780*/  @P3 IMAD R39, R39, R16, 0x1 ;  /* 0x0000000127273424 */ /* 0x000fe200078e0210 */
[----:B------:R-:W-:Y:S01]  /*0790*/  SHF.R.S32.HI R10, RZ, 0x4, R11 ;  /* 0x00000004ff0a7819 */ /* 0x000fe2000001140b */
[----:B------:R-:W-:Y:S02]  /*07a0*/  @!P0 IMAD.IADD R15, R15, 0x1, -R2 ;  /* 0x000000010f0f8824 */ /* 0x000fe400078e0a02 */
[----:B------:R-:W-:Y:S01]  /*07b0*/  @!P0 VIADD R14, R14, 0x1 ;  /* 0x000000010e0e8836 */ /* 0x000fe20000000000 */
[----:B------:R-:W-:Y:S01]  /*07c0*/  ISETP.NE.AND P0, PT, R8, RZ, PT ;  /* 0x000000ff0800720c */ /* 0x000fe20003f05270 */
[----:B------:R-:W-:Y:S01]  /*07d0*/  @!P3 IMAD R39, R16, R7, 0x1 ;  /* 0x000000011027b424 */ /* 0x000fe200078e0207 */
[----:B------:R-:W-:Y:S01]  /*07e0*/  ISETP.GE.U32.AND P2, PT, R15, R2, PT ;  /* 0x000000020f00720c */ /* 0x000fe20003f46070 */
[----:B---3--:R0:W-:Y:S01]  /*07f0*/  @!P1 STS.64 [R12], R4 ;  /* 0x000000040c009388 */ /* 0x0081e20000000a00 */
[----:B------:R-:W-:Y:S01]  /*0800*/  BAR.SYNC.DEFER_BLOCKING 0x0 ;  /* 0x0000000000007b1d */ /* 0x000fe20000010000 */
[----:B------:R-:W-:-:S10]  /*0810*/  ISETP.GE.AND P1, PT, R13, RZ, PT ;  /* 0x000000ff0d00720c */ /* 0x000fd40003f26270 */
[----:B------:R-:W-:Y:S01]  /*0820*/  @P2 IADD3 R14, PT, PT, R14, 0x1, RZ ;  /* 0x000000010e0e2810 */ /* 0x000fe20007ffe0ff */
[----:B0-----:R-:W-:-:S04]  /*0830*/  IMAD R5, R32, UR5, RZ ;  /* 0x0000000520057c24 */ /* 0x001fc8000f8e02ff */
[----:B------:R-:W-:-:S05]  /*0840*/  IMAD.MOV.U32 R4, RZ, RZ, R14 ;  /* 0x000000ffff047224 */ /* 0x000fca00078e000e */
[----:B------:R-:W-:Y:S02]  /*0850*/  @!P1 IADD3 R4, PT, PT, -R4, RZ, RZ ;  /* 0x000000ff04049210 */ /* 0x000fe40007ffe1ff */
[----:B------:R-:W-:Y:S02]  /*0860*/  ISETP.GE.AND P1, PT, R43, R10, PT ;  /* 0x0000000a2b00720c */ /* 0x000fe40003f26270 */
[----:B------:R-:W-:-:S11]  /*0870*/  @!P0 LOP3.LUT R4, RZ, R8, RZ, 0x33, !PT ;  /* 0x00000008ff048212 */ /* 0x000fd600078e33ff */
        /* <DEDUP_REMOVED lines=20> */
.L_x_24633:
        /* <DEDUP_REMOVED lines=42> */
[----:B------:R-:W-:-:S03]  /*0c60*/  IADD3 R5, PT, PT, R4, -UR11, RZ ;  /* 0x8000000b04057c10 */ /* 0x000fc6000fffe0ff */
[----:B------:R-:W-:Y:S01]  /*0c70*/  @!P2 IMAD.MOV R8, RZ, RZ, -R8 ;  /* 0x000000ffff08a224 */ /* 0x000fe200078e0a08 */
[----:B------:R-:W-:Y:S02]  /*0c80*/  ISETP.GT.AND P0, PT, R12, R5, PT ;  /* 0x000000050c00720c */ /* 0x000fe40003f04270 */
[----:B------:R-:W-:Y:S02]  /*0c90*/  @!P1 LOP3.LUT R8, RZ, R14, RZ, 0x33, !PT ;  /* 0x0000000eff089212 */ /* 0x000fe400078e33ff */
[----:B0-----:R-:W-:Y:S02]  /*0ca0*/  LOP3.LUT R5, R9, 0x1, RZ, 0xc0, !PT ;  /* 0x0000000109057812 */ /* 0x001fe400078ec0ff */
[----:B------:R-:W-:-:S13]  /*0cb0*/  ISETP.EQ.OR P0, PT, R8, RZ, P0 ;  /* 0x000000ff0800720c */ /* 0x000fda0000702670 */
[----:B------:R-:W-:Y:S05]  /*0cc0*/  @P0 BRA `(.L_x_24630) ;  /* 0x0000000000140947 */ /* 0x000fea0003800000 */
[----:B------:R-:W-:-:S13]  /*0cd0*/  ISETP.NE.AND P0, PT, R5, RZ, PT ;  /* 0x000000ff0500720c */ /* 0x000fda0003f05270 */
[----:B------:R-:W-:Y:S05]  /*0ce0*/  @P0 BRA `(.L_x_24631) ;  /* 0x0000000400700947 */ /* 0x000fea0003800000 */
[----:B------:R-:W-:-:S05]  /*0cf0*/  MOV R8, 0xff7fffff ;  /* 0xff7fffff00087802 */ /* 0x000fca0000000f00 */
[----:B------:R0:W-:Y:S01]  /*0d00*/  STS [R37], R8 ;  /* 0x0000000825007388 */ /* 0x0001e20000000800 */
[----:B------:R-:W-:Y:S05]  /*0d10*/  BRA `(.L_x_24631) ;  /* 0x0000000400647947 */ /* 0x000fea0003800000 */
.L_x_24630:
[----:B------:R-:W2:Y:S01]  /*0d20*/  LDG.E.CONSTANT R11, desc[UR6][R6.64] ;  /* 0x00000006060b7981 */ /* 0x000ea2000c1e9900 */
[----:B------:R-:W-:Y:S02]  /*0d30*/  IMAD.SHL.U32 R8, R9, 0x2, RZ ;  /* 0x0000000209087824 */ /* 0x000fe400078e00ff */
[----:B------:R-:W-:-:S03]  /*0d40*/  IMAD R9, R3, UR12, RZ ;  /* 0x0000000c03097c24 */ /* 0x000fc6000f8e02ff */
[----:B------:R-:W-:-:S04]  /*0d50*/  LOP3.LUT R8, R8, 0x3c, RZ, 0xc0, !PT ;  /* 0x0000003c08087812 */ /* 0x000fc800078ec0ff */
[----:B------:R-:W-:-:S04]  /*0d60*/  IADD3 R8, P0, PT, R9, R8, RZ ;  /* 0x0000000809087210 */ /* 0x000fc80007f1e0ff */
[----:B------:R-:W-:Y:S01]  /*0d70*/  LEA.HI.X.SX32 R9, R9, RZ, 0x1, P0 ;  /* 0x000000ff09097211 */ /* 0x000fe200000f0eff */
[----:B------:R-:W0:Y:S01]  /*0d80*/  S2UR UR5, SR_CgaCtaId ;  /* 0x00000000000579c3 */ /* 0x000e220000008800 */
        /* <DEDUP_REMOVED lines=10> */
[----:B0-----:R-:W-:-:S03]  /*0e30*/  ULEA UR4, UR5, UR4, 0x18 ;  /* 0x0000000405047291 */ /* 0x001fc6000f8ec0ff */
[----:B------:R-:W4:Y:S03]  /*0e40*/  LDG.E.64.CONSTANT R16, desc[UR6][R46.64+0x400] ;  /* 0x000400062e107981 */ /* 0x000f26000c1e9b00 */
[----:B------:R-:W-:Y:S01]  /*0e50*/  LEA R45, R5, UR4, 0x7 ;  /* 0x00000004052d7c11 */ /* 0x000fe2000f8e38ff */
[----:B------:R-:W4:Y:S04]  /*0e60*/  LDG.E.64.CONSTANT R24, desc[UR6][R46.64+0x500] ;  /* 0x000500062e187981 */ /* 0x000f28000c1e9b00 */
[----:B------:R-:W2:Y:S04]  /*0e70*/  LDS.128 R12, [R45] ;  /* 0x000000002d0c7984 */ /* 0x000ea80000000c00 */
[----:B------:R-:W4:Y:S04]  /*0e80*/  LDG.E.64.CONSTANT R20, desc[UR6][R46.64+0x600] ;  /* 0x000600062e147981 */ /* 0x000f28000c1e9b00 */
        /* <DEDUP_REMOVED lines=8> */
[----:B------:R-:W-:Y:S01]  /*0f10*/  FFMA.FTZ R8, R27, R9, R12 ;  /* 0x000000091b087223 */ /* 0x000fe2000001000c */
[----:B------:R-:W-:Y:S01]  /*0f20*/  FFMA.FTZ R9, R18, R10, R13 ;  /* 0x0000000a12097223 */ /* 0x000fe2000001000d */
[----:B------:R-:W4:Y:S04]  /*0f30*/  LDG.E.64.CONSTANT R30, desc[UR6][R46.64+0x800] ;  /* 0x000800062e1e7981 */ /* 0x000f28000c1e9b00 */
[----:B------:R-:W0:Y:S01]  /*0f40*/  LDS.128 R12, [R45+0x20] ;  /* 0x000020002d0c7984 */ /* 0x000e220000000c00 */
[----:B------:R-:W-:-:S03]  /*0f50*/  FFMA.FTZ R8, R19, R11, R8 ;  /* 0x0000000b13087223 */ /* 0x000fc60000010008 */
[----:B------:R-:W3:Y:S01]  /*0f60*/  LDG.E.64.CONSTANT R18, desc[UR6][R46.64+0x900] ;  /* 0x000900062e127981 */ /* 0x000ee2000c1e9b00 */
[----:B0-----:R-:W-:Y:S01]  /*0f70*/  FFMA.FTZ R27, R16, R12, R9 ;  /* 0x0000000c101b7223 */ /* 0x001fe20000010009 */
[----:B------:R-:W-:Y:S02]  /*0f80*/  FFMA.FTZ R12, R17, R13, R8 ;  /* 0x0000000d110c7223 */ /* 0x000fe40000010008 */
[----:B------:R-:W0:Y:S04]  /*0f90*/  LDS.128 R8, [R45+0x30] ;  /* 0x000030002d087984 */ /* 0x000e280000000c00 */
[----:B------:R-:W3:Y:S01]  /*0fa0*/  LDG.E.64.CONSTANT R16, desc[UR6][R46.64+0xa00] ;  /* 0x000a00062e107981 */ /* 0x000ee2000c1e9b00 */
[----:B------:R-:W-:Y:S01]  /*0fb0*/  FFMA.FTZ R27, R24, R14, R27 ;  /* 0x0000000e181b7223 */ /* 0x000fe2000001001b */
[----:B------:R-:W-:-:S02]  /*0fc0*/  FFMA.FTZ R24, R25, R15, R12 ;  /* 0x0000000f19187223 */ /* 0x000fc4000001000c */
[----:B------:R-:W4:Y:S01]  /*0fd0*/  LDS.128 R12, [R45+0x40] ;  /* 0x000040002d0c7984 */ /* 0x000f220000000c00 */
[----:B0-----:R-:W-:Y:S01]  /*0fe0*/  FFMA.FTZ R27, R20, R8, R27 ;  /* 0x00000008141b7223 */ /* 0x001fe2000001001b */
[----:B------:R-:W-:Y:S02]  /*0ff0*/  FFMA.FTZ R8, R21, R9, R24 ;  /* 0x0000000915087223 */ /* 0x000fe40000010018 */
[----:B------:R-:W3:Y:S04]  /*1000*/  LDG.E.64.CONSTANT R20, desc[UR6][R46.64+0xb00] ;  /* 0x000b00062e147981 */ /* 0x000ee8000c1e9b00 */
[----:B------:R-:W3:Y:S01]  /*1010*/  LDG.E.64.CONSTANT R24, desc[UR6][R46.64+0xf00] ;  /* 0x000f00062e187981 */ /* 0x000ee2000c1e9b00 */
[----:B--2---:R-:W-:-:S03]  /*1020*/  FFMA.FTZ R9, R22, R10, R27 ;  /* 0x0000000a16097223 */ /* 0x004fc6000001001b */
[----:B------:R-:W2:Y:S01]  /*1030*/  LDG.E.64.CONSTANT R26, desc[UR6][R46.64+0xc00] ;  /* 0x000c00062e1a7981 */ /* 0x000ea2000c1e9b00 */
[----:B------:R-:W-:-:S03]  /*1040*/  FFMA.FTZ R8, R23, R11, R8 ;  /* 0x0000000b17087223 */ /* 0x000fc60000010008 */
[----:B------:R-:W2:Y:S01]  /*1050*/  LDG.E.64.CONSTANT R22, desc[UR6][R46.64+0xe00] ;  /* 0x000e00062e167981 */ /* 0x000ea2000c1e9b00 */
[----:B----4-:R-:W-:Y:S01]  /*1060*/  FFMA.FTZ R9, R30, R12, R9 ;  /* 0x0000000c1e097223 */ /* 0x010fe20000010009 */
[----:B------:R-:W-:-:S03]  /*1070*/  FFMA.FTZ R12, R31, R13, R8 ;  /* 0x0000000d1f0c7223 */ /* 0x000fc60000010008 */
[----:B---3--:R-:W-:Y:S02]  /*1080*/  FFMA.FTZ R31, R18, R14, R9 ;  /* 0x0000000e121f7223 */ /* 0x008fe40000010009 */
[----:B------:R-:W0:Y:S01]  /*1090*/  LDS.128 R8, [R45+0x50] ;  /* 0x000050002d087984 */ /* 0x000e220000000c00 */
[----:B------:R-:W-:-:S03]  /*10a0*/  FFMA.FTZ R18, R19, R15, R12 ;  /* 0x0000000f13127223 */ /* 0x000fc6000001000c */
[----:B------:R-:W2:Y:S01]  /*10b0*/  LDS.128 R12, [R45+0x60] ;  /* 0x000060002d0c7984 */ /* 0x000ea20000000c00 */
[----:B0-----:R-:W-:Y:S01]  /*10c0*/  FFMA.FTZ R31, R16, R8, R31 ;  /* 0x00000008101f7223 */ /* 0x001fe2000001001f */
[----:B------:R-:W-:Y:S02]  /*10d0*/  FFMA.FTZ R8, R17, R9, R18 ;  /* 0x0000000911087223 */ /* 0x000fe40000010012 */
[----:B------:R-:W0:Y:S01]  /*10e0*/  LDS.128 R16, [R45+0x70] ;  /* 0x000070002d107984 */ /* 0x000e220000000c00 */
[----:B------:R-:W-:Y:S01]  /*10f0*/  UMOV UR4, 0xffffffff ;  /* 0xffffffff00047882 */ /* 0x000fe20000000000 */
[----:B------:R-:W-:Y:S02]  /*1100*/  ISETP.NE.AND P1, PT, R5, RZ, PT ;  /* 0x000000ff0500720c */ /* 0x000fe40003f25270 */
[----:B-----5:R-:W-:Y:S01]  /*1110*/  FSETP.NEU.FTZ.AND P0, PT, R42, RZ, PT ;  /* 0x000000ff2a00720b */ /* 0x020fe20003f1d000 */
[----:B------:R-:W-:Y:S01]  /*1120*/  FFMA.FTZ R31, R20, R10, R31 ;  /* 0x0000000a141f7223 */ /* 0x000fe2000001001f */
[----:B------:R-:W-:-:S03]  /*1130*/  FFMA.FTZ R8, R21, R11, R8 ;  /* 0x0000000b15087223 */ /* 0x000fc60000010008 */
[----:B--2---:R-:W-:Y:S01]  /*1140*/  FFMA.FTZ R31, R26, R12, R31 ;  /* 0x0000000c1a1f7223 */ /* 0x004fe2000001001f */
        /* <DEDUP_REMOVED lines=10> */
.L_x_24670:
        /* <DEDUP_REMOVED lines=12> */
.L_x_24631:
[----:B------:R-:W-:Y:S05]  /*12b0*/  BSYNC B1 ;  /* 0x0000000000017941 */ /* 0x000fea0003800000 */
.L_x_24629:
        /* <DEDUP_REMOVED lines=13> */
.L_x_24628:
[----:B------:R-:W-:Y:S05]  /*1390*/  BSYNC B0 ;  /* 0x0000000000007941 */ /* 0x000fea0003800000 */
.L_x_24627:
        /* <DEDUP_REMOVED lines=10> */
.L_x_24676:
        /* <DEDUP_REMOVED lines=9> */
[----:B------:R-:W-:Y:S01]  /*14d0*/  @!P0 STS [R8], R7 ;  /* 0x0000000708008388 */ /* 0x000fe20000000800 */
[----:B------:R-:W-:Y:S01]  /*14e0*/  BAR.SYNC.DEFER_BLOCKING 0x0 ;  /* 0x0000000000007b1d */ /* 0x000fe20000010000 */
[C---:B------:R-:W-:Y:S01]  /*14f0*/  ISETP.GT.U32.AND P1, PT, R40.reuse, 0x3, PT ;  /* 0x000000032800780c */ /* 0x040fe20003f24070 */
[----:B------:R-:W-:Y:S01]  /*1500*/  IMAD.MOV.U32 R11, RZ, RZ, -0x800001 ;  /* 0xff7fffffff0b7424 */ /* 0x000fe200078e00ff */
[----:B------:R-:W-:Y:S01]  /*1510*/  LEA R9, R40, R9, 0x2 ;  /* 0x0000000928097211 */ /* 0x000fe200078e10ff */
[----:B------:R-:W-:Y:S01]  /*1520*/  IMAD.MOV.U32 R15, RZ, RZ, RZ ;  /* 0x000000ffff0f7224 */ /* 0x000fe200078e00ff */
        /* <DEDUP_REMOVED lines=31> */
.L_x_24639:
        /* <DEDUP_REMOVED lines=11> */
.L_x_24638:
[----:B------:R-:W-:Y:S05]  /*17d0*/  BSYNC.RECONVERGENT B1 ;  /* 0x0000000000017941 */ /* 0x000fea0003800200 */
.L_x_24637:
        /* <DEDUP_REMOVED lines=12> */
.L_x_24642:
        /* <DEDUP_REMOVED lines=100> */
.L_x_24641:
[----:B------:R-:W-:Y:S05]  /*1ee0*/  BSYNC.RECONVERGENT B1 ;  /* 0x0000000000017941 */ /* 0x000fea0003800200 */
.L_x_24640:
        /* <DEDUP_REMOVED lines=55> */
.L_x_24644:
[----:B------:R-:W-:Y:S05]  /*2260*/  BSYNC.RECONVERGENT B1 ;  /* 0x0000000000017941 */ /* 0x000fea0003800200 */
.L_x_24643:
        /* <DEDUP_REMOVED lines=26> */
.L_x_24636:
[----:B------:R-:W-:Y:S05]  /*2410*/  BSYNC.RECONVERGENT B0 ;  /* 0x0000000000007941 */ /* 0x000fea0003800200 */
.L_x_24635:
        /* <DEDUP_REMOVED lines=40> */
.L_x_24649:
[----:B------:R-:W0:Y:S01]  /*26a0*/  LDS R9, [R11] ;  /* 0x000000000b097984 */ /* 0x000e220000000800 */
[----:B------:R-:W-:-:S04]  /*26b0*/  IADD3 R12, PT, PT, R12, 0x1, RZ ;  /* 0x000000010c0c7810 */ /* 0x000fc80007ffe0ff */
[----:B------:R-:W-:Y:S01]  /*26c0*/  ISETP.NE.AND P0, PT, R12, RZ, PT ;  /* 0x000000ff0c00720c */ /* 0x000fe20003f05270 */
[----:B0-----:R-:W-:-:S05]  /*26d0*/  FMUL.FTZ R14, R9, R8 ;  /* 0x00000008090e7220 */ /* 0x001fca0000410000 */
[----:B------:R0:W-:Y:S02]  /*26e0*/  STS [R11], R14 ;  /* 0x0000000e0b007388 */ /* 0x0001e40000000800 */
[----:B0-----:R-:W-:-:S05]  /*26f0*/  VIADD R11, R11, 0x200 ;  /* 0x000002000b0b7836 */ /* 0x001fca0000000000 */
[----:B------:R-:W-:Y:S05]  /*2700*/  @P0 BRA `(.L_x_24649) ;  /* 0xfffffffc00e40947 */ /* 0x000fea000383ffff */
.L_x_24648:
[----:B------:R-:W-:Y:S05]  /*2710*/  BSYNC.RECONVERGENT B1 ;  /* 0x0000000000017941 */ /* 0x000fea0003800200 */
.L_x_24647:
        /* <DEDUP_REMOVED lines=12> */
.L_x_24652:
        /* <DEDUP_REMOVED lines=52> */
.L_x_24651:
[----:B------:R-:W-:Y:S05]  /*2b20*/  BSYNC.RECONVERGENT B1 ;  /* 0x0000000000017941 */ /* 0x000fea0003800200 */
.L_x_24650:
        /* <DEDUP_REMOVED lines=31> */
.L_x_24654:
[----:B------:R-:W-:Y:S05]  /*2d20*/  BSYNC.RECONVERGENT B1 ;  /* 0x0000000000017941 */ /* 0x000fea0003800200 */
.L_x_24653:
        /* <DEDUP_REMOVED lines=14> */
.L_x_24646:
[----:B------:R-:W-:Y:S05]  /*2e10*/  BSYNC.RECONVERGENT B0 ;  /* 0x0000000000007941 */ /* 0x000fea0003800200 */
.L_x_24645:
[----:B------:R-:W-:Y:S01]  /*2e20*/  IADD3 R7, PT, PT, R44, 0xf, RZ ;  /* 0x0000000f2c077810 */ /* 0x000fe20007ffe0ff */
[----:B------:R-:W-:Y:S01]  /*2e30*/  BAR.SYNC.DEFER_BLOCKING 0x0 ;  /* 0x0000000000007b1d */ /* 0x000fe20000010000 */
[----:B------:R-:W-:Y:S02]  /*2e40*/  HFMA2 R29, -RZ, RZ, 0, 0 ;  /* 0x00000000ff1d7431 */ /* 0x000fe400000001ff */
[----:B------:R-:W-:Y:S01]  /*2e50*/  IMAD.MOV.U32 R38, RZ, RZ, RZ ;  /* 0x000000ffff267224 */ /* 0x000fe200078e00ff */
        /* <DEDUP_REMOVED lines=8> */
[----:B------:R-:W-:-:S04]  /*2ee0*/  SHF.R.S32.HI R21, RZ, 0x4, R8 ;  /* 0x00000004ff157819 */ /* 0x000fc80000011408 */
[----:B------:R-:W-:-:S13]  /*2ef0*/  ISETP.GE.AND P0, PT, R24, R21, PT ;  /* 0x000000151800720c */ /* 0x000fda0003f06270 */
[----:B01----:R-:W-:Y:S05]  /*2f00*/  @P0 BRA `(.L_x_24656) ;  /* 0x0000000c00940947 */ /* 0x003fea0003800000 */
[----:B------:R-:W0:Y:S01]  /*2f10*/  I2F.RP R10, R2 ;  /* 0x00000002000a7306 */ /* 0x000e220000209400 */
[----:B------:R-:W1:Y:S01]  /*2f20*/  LDCU UR8, c[0x0][0x3b8] ;  /* 0x00007700ff0877ac */ /* 0x000e620008000800 */
[----:B------:R-:W-:Y:S01]  /*2f30*/  SHF.R.U32.HI R8, RZ, 0x3, R20 ;  /* 0x00000003ff087819 */ /* 0x000fe20000011614 */
[----:B------:R-:W-:Y:S01]  /*2f40*/  VIADD R6, R6, 0x120 ;  /* 0x0000012006067836 */ /* 0x000fe20000000000 */
[----:B------:R-:W-:Y:S01]  /*2f50*/  MOV R9, RZ ;  /* 0x000000ff00097202 */ /* 0x000fe20000000f00 */
[----:B------:R-:W2:Y:S01]  /*2f60*/  LDCU UR9, c[0x0][0x3d0] ;  /* 0x00007a00ff0977ac */ /* 0x000ea20008000800 */
[----:B------:R-:W-:Y:S01]  /*2f70*/  LOP3.LUT R8, R8, 0x7c, RZ, 0xc0, !PT ;  /* 0x0000007c08087812 */ /* 0x000fe200078ec0ff */
[C---:B------:R-:W-:Y:S01]  /*2f80*/  VIADD R41, R24.reuse, 0x1 ;  /* 0x0000000118297836 */ /* 0x040fe20000000000 */
[----:B------:R-:W-:Y:S01]  /*2f90*/  LEA R6, R5, R6, 0x18 ;  /* 0x0000000605067211 */ /* 0x000fe200078ec0ff */
[----:B------:R-:W3:Y:S01]  /*2fa0*/  LDCU.64 UR10, c[0x0][0x3a8] ;  /* 0x00007500ff0a77ac */ /* 0x000ee20008000a00 */
[----:B------:R-:W-:-:S02]  /*2fb0*/  LEA R27, R24, 0x1, 0x4 ;  /* 0x00000001181b7811 */ /* 0x000fc400078e20ff */
[----:B------:R-:W-:Y:S02]  /*2fc0*/  IADD3 R28, PT, PT, R24, -R21, RZ ;  /* 0x80000015181c7210 */ /* 0x000fe40007ffe0ff */
[----:B------:R-:W-:Y:S01]  /*2fd0*/  MOV R38, RZ ;  /* 0x000000ff00267202 */ /* 0x000fe20000000f00 */
[----:B0-----:R-:W0:Y:S01]  /*2fe0*/  MUFU.RCP R10, R10 ;  /* 0x0000000a000a7308 */ /* 0x001e220000001000 */
[----:B-1----:R-:W-:Y:S01]  /*2ff0*/  IMAD R11, R32, UR8, RZ ;  /* 0x00000008200b7c24 */ /* 0x002fe2000f8e02ff */
[----:B------:R-:W1:Y:S03]  /*3000*/  LDCU UR8, c[0x0][0x3ec] ;  /* 0x00007d80ff0877ac */ /* 0x000e660008000800 */
[----:B------:R-:W-:-:S04]  /*3010*/  IMAD.WIDE R8, R11, 0x4, R8 ;  /* 0x000000040b087825 */ /* 0x000fc800078e0208 */
[----:B------:R-:W-:Y:S01]  /*3020*/  IMAD.SHL.U32 R11, R20, 0x10, RZ ;  /* 0x00000010140b7824 */ /* 0x000fe200078e00ff */
[----:B---3--:R-:W-:Y:S01]  /*3030*/  IADD3 R26, P0, PT, R8, UR10, RZ ;  /* 0x0000000a081a7c10 */ /* 0x008fe2000ff1e0ff */
[----:B--2---:R-:W-:-:S03]  /*3040*/  IMAD R46, R3, UR9, RZ ;  /* 0x00000009032e7c24 */ /* 0x004fc6000f8e02ff */
[----:B------:R-:W-:Y:S01]  /*3050*/  LOP3.LUT R11, R11, 0x30, RZ, 0xe2, !PT ;  /* 0x000000300b0b7812 */ /* 0x000fe200078ee2ff */
[----:B0-----:R-:W-:Y:S01]  /*3060*/  VIADD R7, R10, 0xffffffe ;  /* 0x0ffffffe0a077836 */ /* 0x001fe20000000000 */
[----:B------:R-:W-:Y:S02]  /*3070*/  IADD3.X R23, PT, PT, R9, UR11, RZ, P0, !PT ;  /* 0x0000000b09177c10 */ /* 0x000fe400087fe4ff */
[----:B------:R-:W-:Y:S01]  /*3080*/  LEA R11, R24, R11, 0x6 ;  /* 0x0000000b180b7211 */ /* 0x000fe200078e30ff */
[----:B-1----:R-:W-:Y:S02]  /*3090*/  VIADD R3, R4, -UR8 ;  /* 0x8000000804037c36 */ /* 0x002fe40008000000 */
[----:B------:R-:W0:Y:S01]  /*30a0*/  F2I.FTZ.U32.TRUNC.NTZ R7, R7 ;  /* 0x0000000700077305 */ /* 0x000e22000021f000 */
[----:B------:R-:W-:Y:S01]  /*30b0*/  SHF.R.S32.HI R47, RZ, 0x1f, R46 ;  /* 0x0000001fff2f7819 */ /* 0x000fe2000001142e */
[----:B------:R-:W-:Y:S01]  /*30c0*/  IMAD.IADD R25, R6, 0x1, R11 ;  /* 0x0000000106197824 */ /* 0x000fe200078e020b */
[----:B------:R-:W-:-:S02]  /*30d0*/  MOV R6, RZ ;  /* 0x000000ff00067202 */ /* 0x000fc40000000f00 */
[----:B0-----:R-:W-:-:S05]  /*30e0*/  IADD3 R13, PT, PT, RZ, -R7, RZ ;  /* 0x80000007ff0d7210 */ /* 0x001fca0007ffe0ff */
[----:B------:R-:W-:-:S04]  /*30f0*/  IMAD R5, R13, R2, RZ ;  /* 0x000000020d057224 */ /* 0x000fc800078e02ff */
[----:B------:R-:W-:-:S04]  /*3100*/  IMAD.HI.U32 R22, R7, R5, R6 ;  /* 0x0000000507167227 */ /* 0x000fc800078e0006 */
[----:B------:R-:W-:-:S05]  /*3110*/  IMAD.SHL.U32 R6, R20, 0x4, RZ ;  /* 0x0000000414067824 */ /* 0x000fca00078e00ff */
[----:B-----5:R-:W-:Y:S02]  /*3120*/  LOP3.LUT R42, R6, 0x7c, RZ, 0xc0, !PT ;  /* 0x0000007c062a7812 */ /* 0x020fe400078ec0ff */
[----:B------:R-:W-:-:S07]  /*3130*/  LOP3.LUT R43, R27, 0xc, R6, 0xf8, !PT ;  /* 0x0000000c1b2b7812 */ /* 0x000fce00078ef806 */
.L_x_24659:
[----:B------:R-:W0:Y:S01]  /*3140*/  LDC R10, c[0x0][0x3f0] ;  /* 0x0000fc00ff0a7b82 */ /* 0x000e220000000800 */
[C---:B------:R-:W-:Y:S01]  /*3150*/  IADD3 R5, PT, PT, R27.reuse, -0x1, RZ ;  /* 0xffffffff1b057810 */ /* 0x040fe20007ffe0ff */
[----:B------:R-:W-:Y:S01]  /*3160*/  BSSY.RECONVERGENT B1, `(.L_x_24657) ;  /* 0x00000b9000017945 */ /* 0x000fe20003800200 */
[----:B------:R-:W-:Y:S02]  /*3170*/  VIADD R27, R27, 0x40 ;  /* 0x000000401b1b7836 */ /* 0x000fe40000000000 */
        /* <DEDUP_REMOVED lines=19> */
[----:B------:R-:W-:Y:S02]  /*32b0*/  @!P2 IADD3 R7, PT, PT, -R7, RZ, RZ ;  /* 0x000000ff0707a210 */ /* 0x000fe40007ffe1ff */
        /* <DEDUP_REMOVED lines=13> */
[C---:B------:R-:W-:Y:S01]  /*3390*/  VIADD R4, R41.reuse, 0x3 ;  /* 0x0000000329047836 */ /* 0x040fe20000000000 */
[----:B------:R-:W-:Y:S02]  /*33a0*/  IADD3 R41, PT, PT, R41, 0x4, RZ ;  /* 0x0000000429297810 */ /* 0x000fe40007ffe0ff */
[----:B------:R-:W-:-:S13]  /*33b0*/  ISETP.GT.U32.AND P0, PT, R6, R5, PT ;  /* 0x000000050600720c */ /* 0x000fda0003f04070 */
[----:B------:R-:W-:-:S04]  /*33c0*/  @!P0 IADD3 R5, PT, PT, R5, -R6, RZ ;  /* 0x8000000605058210 */ /* 0x000fc80007ffe0ff */
[----:B------:R-:W-:-:S13]  /*33d0*/  ISETP.GT.U32.AND P0, PT, R6, R5, PT ;  /* 0x000000050600720c */ /* 0x000fda0003f04070 */
[----:B------:R-:W-:Y:S01]  /*33e0*/  @!P0 IMAD.IADD R5, R5, 0x1, -R6 ;  /* 0x0000000105058824 */ /* 0x000fe200078e0a06 */
[----:B------:R-:W-:-:S04]  /*33f0*/  ISETP.GE.AND P0, PT, R4, R21, PT ;  /* 0x000000150400720c */ /* 0x000fc80003f06270 */
        /* <DEDUP_REMOVED lines=12> */
[----:B------:R-:W-:-:S05]  /*34c0*/  LEA.HI.X R49, R6, UR5, R7, 0x2, P1 ;  /* 0x0000000506317c11 */ /* 0x000fca00088f1407 */
[----:B------:R-:W2:Y:S04]  /*34d0*/  LDG.E.128.CONSTANT R8, desc[UR6][R48.64] ;  /* 0x0000000630087981 */ /* 0x000ea8000c1e9d00 */
[----:B------:R-:W3:Y:S01]  /*34e0*/  LDG.E.128.CONSTANT R12, desc[UR6][R48.64+0x200] ;  /* 0x00020006300c7981 */ /* 0x000ee2000c1e9d00 */
[----:B------:R-:W-:Y:S01]  /*34f0*/  ISETP.NE.AND P1, PT, R28, -0x1, PT ;  /* 0xffffffff1c00780c */ /* 0x000fe20003f25270 */
[----:B------:R-:W-:-:S12]  /*3500*/  VIADD R17, R43, 0xffffffff ;  /* 0xffffffff2b117836 */ /* 0x000fd80000000000 */
[C---:B------:R-:W-:Y:S02]  /*3510*/  @!P1 IADD3 R7, PT, PT, R43.reuse, 0x1, RZ ;  /* 0x000000012b079810 */ /* 0x040fe40007ffe0ff */
[----:B------:R-:W-:Y:S02]  /*3520*/  @!P1 IADD3 R5, PT, PT, R43, 0x2, RZ ;  /* 0x000000022b059810 */ /* 0x000fe40007ffe0ff */
[-C--:B------:R-:W-:Y:S02]  /*3530*/  @!P1 ISETP.GE.AND P4, PT, R7, R44.reuse, PT ;  /* 0x0000002c0700920c */ /* 0x080fe40003f86270 */
[-C--:B------:R-:W-:Y:S02]  /*3540*/  @!P1 ISETP.GE.AND P5, PT, R5, R44.reuse, PT ;  /* 0x0000002c0500920c */ /* 0x080fe40003fa6270 */
[----:B------:R-:W0:Y:S01]  /*3550*/  LDS.128 R4, [R25] ;  /* 0x0000000019047984 */ /* 0x000e220000000c00 */
[-C--:B------:R-:W-:Y:S02]  /*3560*/  @!P1 ISETP.GE.AND P3, PT, R43, R44.reuse, PT ;  /* 0x0000002c2b00920c */ /* 0x080fe40003f66270 */
[----:B------:R-:W-:-:S02]  /*3570*/  @!P1 ISETP.GE.AND P2, PT, R17, R44, PT ;  /* 0x0000002c1100920c */ /* 0x000fc40003f46270 */
[----:B--2---:R-:W-:Y:S02]  /*3580*/  @!P1 FSEL R9, R9, RZ, !P3 ;  /* 0x000000ff09099208 */ /* 0x004fe40005800000 */
[----:B------:R-:W-:Y:S02]  /*3590*/  @!P1 FSEL R8, R8, RZ, !P2 ;  /* 0x000000ff08089208 */ /* 0x000fe40005000000 */
[----:B------:R-:W-:Y:S01]  /*35a0*/  @!P1 FSEL R10, R10, RZ, !P4 ;  /* 0x000000ff0a0a9208 */ /* 0x000fe20006000000 */
[----:B0-----:R-:W-:Y:S01]  /*35b0*/  FMUL.FTZ R9, R5, R9 ;  /* 0x0000000905097220 */ /* 0x001fe20000410000 */
[-C--:B------:R-:W-:Y:S02]  /*35c0*/  @!P1 ISETP.GE.AND P3, PT, R43, R44.reuse, PT ;  /* 0x0000002c2b00920c */ /* 0x080fe40003f66270 */
[----:B------:R-:W-:Y:S01]  /*35d0*/  @!P1 ISETP.GE.AND P2, PT, R17, R44, PT ;  /* 0x0000002c1100920c */ /* 0x000fe20003f46270 */
[----:B------:R-:W-:Y:S01]  /*35e0*/  FFMA.FTZ R9, R4, R8, R9 ;  /* 0x0000000804097223 */ /* 0x000fe20000010009 */
[----:B------:R-:W-:-:S02]  /*35f0*/  @!P1 FSEL R11, R11, RZ, !P5 ;  /* 0x000000ff0b0b9208 */ /* 0x000fc40006800000 */
[----:B---3--:R-:W-:Y:S01]  /*3600*/  @!P1 FSEL R13, R13, RZ, !P3 ;  /* 0x000000ff0d0d9208 */ /* 0x008fe20005800000 */
[----:B------:R-:W-:Y:S01]  /*3610*/  FFMA.FTZ R10, R6, R10, R9 ;  /* 0x0000000a060a7223 */ /* 0x000fe20000010009 */
[----:B------:R-:W-:Y:S02]  /*3620*/  @!P1 IADD3 R9, PT, PT, R43, 0x1, RZ ;  /* 0x000000012b099810 */ /* 0x000fe40007ffe0ff */
[----:B------:R-:W-:Y:S01]  /*3630*/  @!P1 FSEL R12, R12, RZ, !P2 ;  /* 0x000000ff0c0c9208 */ /* 0x000fe20005000000 */
[----:B------:R-:W-:Y:S01]  /*3640*/  FFMA.FTZ R11, R7, R11, R10 ;  /* 0x0000000b070b7223 */ /* 0x000fe2000001000a */
[----:B------:R-:W-:Y:S01]  /*3650*/  @!P1 ISETP.GE.AND P2, PT, R9, R44, PT ;  /* 0x0000002c0900920c */ /* 0x000fe20003f46270 */
[----:B------:R-:W-:Y:S01]  /*3660*/  FMUL.FTZ R13, R5, R13 ;  /* 0x0000000d050d7220 */ /* 0x000fe20000410000 */
[----:B------:R-:W-:Y:S01]  /*3670*/  @!P1 IADD3 R9, PT, PT, R43, 0x2, RZ ;  /* 0x000000022b099810 */ /* 0x000fe20007ffe0ff */
[----:B------:R-:W-:Y:S01]  /*3680*/  FADD.FTZ R38, R38, R11 ;  /* 0x0000000b26267221 */ /* 0x000fe20000010000 */
[----:B------:R-:W-:Y:S01]  /*3690*/  @!P1 FSEL R14, R14, RZ, !P2 ;  /* 0x000000ff0e0e9208 */ /* 0x000fe20005000000 */
[----:B------:R-:W-:Y:S01]  /*36a0*/  FFMA.FTZ R13, R4, R12, R13 ;  /* 0x0000000c040d7223 */ /* 0x000fe2000001000d */
[----:B------:R-:W-:-:S02]  /*36b0*/  @!P1 ISETP.GE.AND P2, PT, R9, R44, PT ;  /* 0x0000002c0900920c */ /* 0x000fc40003f46270 */
[----:B------:R-:W2:Y:S01]  /*36c0*/  LDG.E.128.CONSTANT R8, desc[UR6][R48.64+0x400] ;  /* 0x0004000630087981 */ /* 0x000ea2000c1e9d00 */
[----:B------:R-:W-:Y:S01]  /*36d0*/  FFMA.FTZ R14, R6, R14, R13 ;  /* 0x0000000e060e7223 */ /* 0x000fe2000001000d */
[----:B------:R-:W-:Y:S01]  /*36e0*/  @!P1 VIADD R13, R43, 0x1 ;  /* 0x000000012b0d9836 */ /* 0x000fe20000000000 */
[----:B------:R-:W-:-:S04]  /*36f0*/  @!P1 FSEL R15, R15, RZ, !P2 ;  /* 0x000000ff0f0f9208 */ /* 0x000fc80005000000 */
[----:B------:R-:W-:Y:S01]  /*3700*/  @!P1 ISETP.GE.AND P4, PT, R13, R44, PT ;  /* 0x0000002c0d00920c */ /* 0x000fe20003f86270 */
[----:B------:R-:W-:Y:S01]  /*3710*/  FFMA.FTZ R14, R7, R15, R14 ;  /* 0x0000000f070e7223 */ /* 0x000fe2000001000e */
[----:B------:R-:W-:-:S03]  /*3720*/  @!P1 IADD3 R13, PT, PT, R43, 0x2, RZ ;  /* 0x000000022b0d9810 */ /* 0x000fc60007ffe0ff */
[----:B------:R-:W-:Y:S01]  /*3730*/  FADD.FTZ R37, R37, R14 ;  /* 0x0000000e25257221 */ /* 0x000fe20000010000 */
[-C--:B------:R-:W-:Y:S02]  /*3740*/  @!P1 ISETP.GE.AND P5, PT, R13, R44.reuse, PT ;  /* 0x0000002c0d00920c */ /* 0x080fe40003fa6270 */
[----:B------:R-:W3:Y:S01]  /*3750*/  LDG.E.128.CONSTANT R12, desc[UR6][R48.64+0x600] ;  /* 0x00060006300c7981 */ /* 0x000ee2000c1e9d00 */
[-C--:B------:R-:W-:Y:S02]  /*3760*/  @!P1 ISETP.GE.AND P3, PT, R43, R44.reuse, PT ;  /* 0x0000002c2b00920c */ /* 0x080fe40003f66270 */
[----:B------:R-:W-:Y:S02]  /*3770*/  @!P1 ISETP.GE.AND P2, PT, R17, R44, PT ;  /* 0x0000002c1100920c */ /* 0x000fe40003f46270 */
[----:B--2---:R-:W-:Y:S02]  /*3780*/  @!P1 FSEL R9, R9, RZ, !P3 ;  /* 0x000000ff09099208 */ /* 0x004fe40005800000 */
[----:B------:R-:W-:-:S03]  /*3790*/  @!P1 FSEL R8, R8, RZ, !P2 ;  /* 0x000000ff08089208 */ /* 0x000fc60005000000 */
[----:B------:R-:W-:Y:S01]  /*37a0*/  FMUL.FTZ R9, R5, R9 ;  /* 0x0000000905097220 */ /* 0x000fe20000410000 */
[----:B------:R-:W-:-:S03]  /*37b0*/  @!P1 FSEL R10, R10, RZ, !P4 ;  /* 0x000000ff0a0a9208 */ /* 0x000fc60006000000 */
[----:B------:R-:W-:Y:S01]  /*37c0*/  FFMA.FTZ R9, R4, R8, R9 ;  /* 0x0000000804097223 */ /* 0x000fe20000010009 */
[-C--:B------:R-:W-:Y:S02]  /*37d0*/  @!P1 ISETP.GE.AND P3, PT, R43, R44.reuse, PT ;  /* 0x0000002c2b00920c */ /* 0x080fe40003f66270 */
[----:B------:R-:W-:Y:S01]  /*37e0*/  @!P1 ISETP.GE.AND P2, PT, R17, R44, PT ;  /* 0x0000002c1100920c */ /* 0x000fe20003f46270 */
[----:B------:R-:W-:Y:S01]  /*37f0*/  FFMA.FTZ R10, R6, R10, R9 ;  /* 0x0000000a060a7223 */ /* 0x000fe20000010009 */
[----:B------:R-:W-:Y:S02]  /*3800*/  @!P1 IADD3 R9, PT, PT, R43, 0x1, RZ ;  /* 0x000000012b099810 */ /* 0x000fe40007ffe0ff */
[----:B---3--:R-:W-:Y:S02]  /*3810*/  @!P1 FSEL R13, R13, RZ, !P3 ;  /* 0x000000ff0d0d9208 */ /* 0x008fe40005800000 */
[----:B------:R-:W-:Y:S02]  /*3820*/  @!P1 FSEL R12, R12, RZ, !P2 ;  /* 0x000000ff0c0c9208 */ /* 0x000fe40005000000 */
[----:B------:R-:W-:Y:S01]  /*3830*/  @!P1 ISETP.GE.AND P2, PT, R9, R44, PT ;  /* 0x0000002c0900920c */ /* 0x000fe20003f46270 */
[----:B------:R-:W-:-:S02]  /*3840*/  @!P1 VIADD R9, R43, 0x2 ;  /* 0x000000022b099836 */ /* 0x000fc40000000000 */
[----:B------:R-:W-:Y:S01]  /*3850*/  FMUL.FTZ R13, R5, R13 ;  /* 0x0000000d050d7220 */ /* 0x000fe20000410000 */
[----:B------:R-:W-:-:S03]  /*3860*/  @!P1 FSEL R14, R14, RZ, !P2 ;  /* 0x000000ff0e0e9208 */ /* 0x000fc60005000000 */
[----:B------:R-:W-:Y:S01]  /*3870*/  FFMA.FTZ R13, R4, R12, R13 ;  /* 0x0000000c040d7223 */ /* 0x000fe2000001000d */
[----:B------:R-:W-:-:S03]  /*3880*/  @!P1 ISETP.GE.AND P2, PT, R9, R44, PT ;  /* 0x0000002c0900920c */ /* 0x000fc60003f46270 */
[----:B------:R-:W-:Y:S01]  /*3890*/  FFMA.FTZ R14, R6, R14, R13 ;  /* 0x0000000e060e7223 */ /* 0x000fe2000001000d */
[----:B------:R-:W-:-:S05]  /*38a0*/  @!P1 FSEL R15, R15, RZ, !P2 ;  /* 0x000000ff0f0f9208 */ /* 0x000fca0005000000 */
[----:B------:R-:W-:Y:S02]  /*38b0*/  FFMA.FTZ R8, R7, R15, R14 ;  /* 0x0000000f07087223 */ /* 0x000fe4000001000e */
[----:B------:R-:W2:Y:S01]  /*38c0*/  LDG.E.128.CONSTANT R12, desc[UR6][R48.64+0x800] ;  /* 0x00080006300c7981 */ /* 0x000ea2000c1e9d00 */
[----:B------:R-:W-:Y:S02]  /*38d0*/  @!P1 FSEL R11, R11, RZ, !P5 ;  /* 0x000000ff0b0b9208 */ /* 0x000fe40006800000 */
[----:B------:R-:W-:-:S03]  /*38e0*/  @!P1 IADD3 R9, PT, PT, R43, 0x1, RZ ;  /* 0x000000012b099810 */ /* 0x000fc60007ffe0ff */
[----:B------:R-:W-:Y:S01]  /*38f0*/  FFMA.FTZ R11, R7, R11, R10 ;  /* 0x0000000b070b7223 */ /* 0x000fe2000001000a */
[-C--:B------:R-:W-:Y:S02]  /*3900*/  @!P1 ISETP.GE.AND P4, PT, R9, R44.reuse, PT ;  /* 0x0000002c0900920c */ /* 0x080fe40003f86270 */
[----:B------:R-:W-:Y:S01]  /*3910*/  @!P1 IADD3 R9, PT, PT, R43, 0x2, RZ ;  /* 0x000000022b099810 */ /* 0x000fe20007ffe0ff */
[----:B------:R-:W-:Y:S01]  /*3920*/  FADD.FTZ R36, R36, R11 ;  /* 0x0000000b24247221 */ /* 0x000fe20000010000 */
[----:B------:R-:W-:Y:S02]  /*3930*/  FADD.FTZ R35, R35, R8 ;  /* 0x0000000823237221 */ /* 0x000fe40000010000 */
[-C--:B------:R-:W-:Y:S02]  /*3940*/  @!P1 ISETP.GE.AND P5, PT, R9, R44.reuse, PT ;  /* 0x0000002c0900920c */ /* 0x080fe40003fa6270 */
[----:B------:R-:W3:Y:S01]  /*3950*/  LDG.E.128.CONSTANT R8, desc[UR6][R48.64+0xa00] ;  /* 0x000a000630087981 */ /* 0x000ee2000c1e9d00 */
[----:B------:R-:W-:-:S02]  /*3960*/  @!P1 ISETP.GE.AND P3, PT, R43, R44, PT ;  /* 0x0000002c2b00920c */ /* 0x000fc40003f66270 */
[----:B------:R-:W-:Y:S02]  /*3970*/  @!P1 ISETP.GE.AND P2, PT, R17, R44, PT ;  /* 0x0000002c1100920c */ /* 0x000fe40003f46270 */
[----:B------:R-:W-:Y:S02]  /*3980*/  @!P1 IADD3 R19, PT, PT, R43, 0x1, RZ ;  /* 0x000000012b139810 */ /* 0x000fe40007ffe0ff */
[----:B--2---:R-:W-:Y:S02]  /*3990*/  @!P1 FSEL R13, R13, RZ, !P3 ;  /* 0x000000ff0d0d9208 */ /* 0x004fe40005800000 */
[----:B------:R-:W-:-:S03]  /*39a0*/  @!P1 FSEL R12, R12, RZ, !P2 ;  /* 0x000000ff0c0c9208 */ /* 0x000fc60005000000 */
[----:B------:R-:W-:Y:S01]  /*39b0*/  FMUL.FTZ R13, R5, R13 ;  /* 0x0000000d050d7220 */ /* 0x000fe20000410000 */
[----:B------:R-:W-:-:S03]  /*39c0*/  @!P1 FSEL R14, R14, RZ, !P4 ;  /* 0x000000ff0e0e9208 */ /* 0x000fc60006000000 */
[----:B------:R-:W-:Y:S01]  /*39d0*/  FFMA.FTZ R13, R4, R12, R13 ;  /* 0x0000000c040d7223 */ /* 0x000fe2000001000d */
[----:B------:R-:W-:-:S03]  /*39e0*/  @!P1 FSEL R15, R15, RZ, !P5 ;  /* 0x000000ff0f0f9208 */ /* 0x000fc60006800000 */
[----:B------:R-:W-:Y:S01]  /*39f0*/  FFMA.FTZ R14, R6, R14, R13 ;  /* 0x0000000e060e7223 */ /* 0x000fe2000001000d */
[----:B------:R-:W-:-:S03]  /*3a00*/  @!P1 VIADD R13, R43, 0x1 ;  /* 0x000000012b0d9836 */ /* 0x000fc60000000000 */
[----:B------:R-:W-:Y:S02]  /*3a10*/  FFMA.FTZ R15, R7, R15, R14 ;  /* 0x0000000f070f7223 */ /* 0x000fe4000001000e */
[-C--:B------:R-:W-:Y:S02]  /*3a20*/  @!P1 ISETP.GE.AND P5, PT, R13, R44.reuse, PT ;  /* 0x0000002c0d00920c */ /* 0x080fe40003fa6270 */
[C---:B------:R-:W-:Y:S01]  /*3a30*/  @!P1 IADD3 R13, PT, PT, R43.reuse, 0x2, RZ ;  /* 0x000000022b0d9810 */ /* 0x040fe20007ffe0ff */
[----:B------:R-:W-:Y:S01]  /*3a40*/  FADD.FTZ R34, R34, R15 ;  /* 0x0000000f22227221 */ /* 0x000fe20000010000 */
[-C--:B------:R-:W-:Y:S02]  /*3a50*/  @!P1 ISETP.GE.AND P3, PT, R43, R44.reuse, PT ;  /* 0x0000002c2b00920c */ /* 0x080fe40003f66270 */
[-C--:B------:R-:W-:Y:S02]  /*3a60*/  @!P1 ISETP.GE.AND P2, PT, R17, R44.reuse, PT ;  /* 0x0000002c1100920c */ /* 0x080fe40003f46270 */
[----:B------:R-:W-:-:S02]  /*3a70*/  @!P1 ISETP.GE.AND P6, PT, R13, R44, PT ;  /* 0x0000002c0d00920c */ /* 0x000fc40003fc6270 */
[----:B------:R-:W2:Y:S01]  /*3a80*/  LDG.E.128.CONSTANT R12, desc[UR6][R48.64+0xc00] ;  /* 0x000c0006300c7981 */ /* 0x000ea2000c1e9d00 */
[----:B---3--:R-:W-:Y:S02]  /*3a90*/  @!P1 FSEL R9, R9, RZ, !P3 ;  /* 0x000000ff09099208 */ /* 0x008fe40005800000 */
[----:B------:R-:W-:Y:S02]  /*3aa0*/  @!P1 FSEL R8, R8, RZ, !P2 ;  /* 0x000000ff08089208 */ /* 0x000fe40005000000 */
[-C--:B------:R-:W-:Y:S02]  /*3ab0*/  @!P1 ISETP.GE.AND P2, PT, R19, R44.reuse, PT ;  /* 0x0000002c1300920c */ /* 0x080fe40003f46270 */
[CC--:B------:R-:W-:Y:S02]  /*3ac0*/  @!P1 ISETP.GE.AND P4, PT, R17.reuse, R44.reuse, PT ;  /* 0x0000002c1100920c */ /* 0x0c0fe40003f86270 */
[----:B------:R-:W-:Y:S02]  /*3ad0*/  @!P1 ISETP.GE.AND P3, PT, R17, R44, PT ;  /* 0x0000002c1100920c */ /* 0x000fe40003f66270 */
[----:B------:R-:W3:Y:S01]  /*3ae0*/  LDG.E.128.CONSTANT R16, desc[UR6][R48.64+0xe00] ;  /* 0x000e000630107981 */ /* 0x000ee2000c1e9d00 */
[----:B------:R-:W-:Y:S01]  /*3af0*/  FMUL.FTZ R9, R5, R9 ;  /* 0x0000000905097220 */ /* 0x000fe20000410000 */
[----:B------:R-:W-:-:S03]  /*3b00*/  @!P1 FSEL R10, R10, RZ, !P5 ;  /* 0x000000ff0a0a9208 */ /* 0x000fc60006800000 */
[----:B------:R-:W-:Y:S01]  /*3b10*/  FFMA.FTZ R9, R4, R8, R9 ;  /* 0x0000000804097223 */ /* 0x000fe20000010009 */
[----:B------:R-:W-:Y:S02]  /*3b20*/  @!P1 FSEL R11, R11, RZ, !P6 ;  /* 0x000000ff0b0b9208 */ /* 0x000fe40007000000 */
[----:B------:R-:W-:Y:S01]  /*3b30*/  @!P1 ISETP.GE.AND P5, PT, R43, R44, PT ;  /* 0x0000002c2b00920c */ /* 0x000fe20003fa6270 */
[----:B------:R-:W-:-:S04]  /*3b40*/  FFMA.FTZ R8, R6, R10, R9 ;  /* 0x0000000a06087223 */ /* 0x000fc80000010009 */
[----:B------:R-:W-:Y:S01]  /*3b50*/  FFMA.FTZ R8, R7, R11, R8 ;  /* 0x0000000b07087223 */ /* 0x000fe20000010008 */
[C---:B------:R-:W-:Y:S01]  /*3b60*/  @!P1 IADD3 R11, PT, PT, R43.reuse, 0x1, RZ ;  /* 0x000000012b0b9810 */ /* 0x040fe20007ffe0ff */
[----:B------:R-:W-:Y:S02]  /*3b70*/  @!P1 VIADD R9, R43, 0x2 ;  /* 0x000000022b099836 */ /* 0x000fe40000000000 */
[----:B------:R-:W-:Y:S01]  /*3b80*/  FADD.FTZ R31, R31, R8 ;  /* 0x000000081f1f7221 */ /* 0x000fe20000010000 */
[----:B--2---:R-:W-:Y:S02]  /*3b90*/  @!P1 FSEL R12, R12, RZ, !P4 ;  /* 0x000000ff0c0c9208 */ /* 0x004fe40006000000 */
[----:B------:R-:W-:Y:S02]  /*3ba0*/  @!P1 ISETP.GE.AND P4, PT, R43, R44, PT ;  /* 0x0000002c2b00920c */ /* 0x000fe40003f86270 */
[----:B------:R-:W-:Y:S02]  /*3bb0*/  @!P1 FSEL R13, R13, RZ, !P5 ;  /* 0x000000ff0d0d9208 */ /* 0x000fe40006800000 */
[----:B---3--:R-:W-:-:S03]  /*3bc0*/  @!P1 FSEL R17, R17, RZ, !P4 ;  /* 0x000000ff11119208 */ /* 0x008fc60006000000 */
[----:B------:R-:W-:Y:S01]  /*3bd0*/  FMUL.FTZ R13, R5, R13 ;  /* 0x0000000d050d7220 */ /* 0x000fe20000410000 */
[----:B------:R-:W-:Y:S02]  /*3be0*/  @!P1 FSEL R16, R16, RZ, !P3 ;  /* 0x000000ff10109208 */ /* 0x000fe40005800000 */
[----:B------:R-:W-:Y:S01]  /*3bf0*/  @!P1 ISETP.GE.AND P3, PT, R11, R44, PT ;  /* 0x0000002c0b00920c */ /* 0x000fe20003f66270 */
[----:B------:R-:W-:Y:S01]  /*3c00*/  FMUL.FTZ R5, R5, R17 ;  /* 0x0000001105057220 */ /* 0x000fe20000410000 */
[----:B------:R-:W-:Y:S01]  /*3c10*/  @!P1 FSEL R14, R14, RZ, !P2 ;  /* 0x000000ff0e0e9208 */ /* 0x000fe20005000000 */
[C---:B------:R-:W-:Y:S01]  /*3c20*/  FFMA.FTZ R13, R4.reuse, R12, R13 ;  /* 0x0000000c040d7223 */ /* 0x040fe2000001000d */
[C---:B------:R-:W-:Y:S01]  /*3c30*/  @!P1 ISETP.GE.AND P2, PT, R9.reuse, R44, PT ;  /* 0x0000002c0900920c */ /* 0x040fe20003f46270 */
[----:B------:R-:W-:Y:S01]  /*3c40*/  FFMA.FTZ R5, R4, R16, R5 ;  /* 0x0000001004057223 */ /* 0x000fe20000010005 */
[----:B------:R-:W-:Y:S02]  /*3c50*/  @!P1 ISETP.GE.AND P4, PT, R9, R44, PT ;  /* 0x0000002c0900920c */ /* 0x000fe40003f86270 */
[----:B------:R-:W-:Y:S01]  /*3c60*/  @!P1 FSEL R18, R18, RZ, !P3 ;  /* 0x000000ff12129208 */ /* 0x000fe20005800000 */
[----:B------:R-:W-:Y:S01]  /*3c70*/  FFMA.FTZ R14, R6, R14, R13 ;  /* 0x0000000e060e7223 */ /* 0x000fe2000001000d */
[----:B------:R-:W-:-:S02]  /*3c80*/  @!P1 FSEL R15, R15, RZ, !P2 ;  /* 0x000000ff0f0f9208 */ /* 0x000fc40005000000 */
[----:B------:R-:W-:Y:S01]  /*3c90*/  @!P1 FSEL R19, R19, RZ, !P4 ;  /* 0x000000ff13139208 */ /* 0x000fe20006000000 */
[----:B------:R-:W-:Y:S02]  /*3ca0*/  FFMA.FTZ R6, R6, R18, R5 ;  /* 0x0000001206067223 */ /* 0x000fe40000010005 */
[C---:B------:R-:W-:Y:S02]  /*3cb0*/  FFMA.FTZ R15, R7.reuse, R15, R14 ;  /* 0x0000000f070f7223 */ /* 0x040fe4000001000e */
[----:B------:R-:W-:Y:S02]  /*3cc0*/  FFMA.FTZ R6, R7, R19, R6 ;  /* 0x0000001307067223 */ /* 0x000fe40000010006 */
[----:B------:R-:W-:Y:S02]  /*3cd0*/  FADD.FTZ R30, R30, R15 ;  /* 0x0000000f1e1e7221 */ /* 0x000fe40000010000 */
[----:B------:R-:W-:-:S07]  /*3ce0*/  FADD.FTZ R29, R29, R6 ;  /* 0x000000061d1d7221 */ /* 0x000fce0000010000 */
.L_x_24658:
[----:B------:R-:W-:Y:S05]  /*3cf0*/  BSYNC.RECONVERGENT B1 ;  /* 0x0000000000017941 */ /* 0x000fea0003800200 */
.L_x_24657:
[----:B------:R-:W-:Y:S01]  /*3d00*/  IADD3 R26, P1, PT, R26, 0x10, RZ ;  /* 0x000000101a1a7810 */ /* 0x000fe20007f3e0ff */
[----:B------:R-:W-:Y:S01]  /*3d10*/  VIADD R43, R43, 0x40 ;  /* 0x000000402b2b7836 */ /* 0x000fe20000000000 */
[----:B------:R-:W-:Y:S02]  /*3d20*/  IADD3 R28, PT, PT, R28, 0x4, RZ ;  /* 0x000000041c1c7810 */ /* 0x000fe40007ffe0ff */
[----:B------:R-:W-:Y:S02]  /*3d30*/  IADD3 R25, PT, PT, R25, 0x100, RZ ;  /* 0x0000010019197810 */ /* 0x000fe40007ffe0ff */
[----:B------:R-:W-:Y:S01]  /*3d40*/  IADD3.X R23, PT, PT, RZ, R23, RZ, P1, !PT ;  /* 0x00000017ff177210 */ /* 0x000fe20000ffe4ff */
[----:B------:R-:W-:Y:S06]  /*3d50*/  @!P0 BRA `(.L_x_24659) ;  /* 0xfffffff000f88947 */ /* 0x000fec000383ffff */
.L_x_24656:
[----:B------:R-:W-:Y:S05]  /*3d60*/  BSYNC.RECONVERGENT B0 ;  /* 0x0000000000007941 */ /* 0x000fea0003800200 */
.L_x_24655:
        /* <DEDUP_REMOVED lines=13> */
[----:B-1----:R-:W-:Y:S01]  /*3e40*/  FADD.FTZ R4, R2, R37 ;  /* 0x0000002502047221 */ /* 0x002fe20000010000 */
[----:B--2---:R-:W-:Y:S02]  /*3e50*/  FADD.FTZ R8, R8, R35 ;  /* 0x0000002308087221 */ /* 0x004fe40000010000 */
[----:B------:R-:W1:Y:S01]  /*3e60*/  SHFL.BFLY PT, R2, R3, 0x1, 0x1f ;  /* 0x0c201f0003027f89 */ /* 0x000e6200000e0000 */
[----:B---3--:R-:W-:Y:S01]  /*3e70*/  FADD.FTZ R6, R5, R36 ;  /* 0x0000002405067221 */ /* 0x008fe20000010000 */
[----:B------:R-:W-:Y:S01]  /*3e80*/  BAR.SYNC.DEFER_BLOCKING 0x0 ;  /* 0x0000000000007b1d */ /* 0x000fe20000010000 */
[----:B----4-:R-:W-:Y:S01]  /*3e90*/  FADD.FTZ R14, R9, R30 ;  /* 0x0000001e090e7221 */ /* 0x010fe20000010000 */
[----:B------:R-:W-:-:S04]  /*3ea0*/  FADD.FTZ R10, R7, R34 ;  /* 0x00000022070a7221 */ /* 0x000fc80000010000 */
[----:B------:R-:W2:Y:S01]  /*3eb0*/  SHFL.BFLY PT, R5, R4, 0x1, 0x1f ;  /* 0x0c201f0004057f89 */ /* 0x000ea200000e0000 */
[----:B------:R-:W-:-:S03]  /*3ec0*/  FADD.FTZ R12, R12, R31 ;  /* 0x0000001f0c0c7221 */ /* 0x000fc60000010000 */
[----:B------:R-:W3:Y:S01]  /*3ed0*/  SHFL.BFLY PT, R9, R8, 0x1, 0x1f ;  /* 0x0c201f0008097f89 */ /* 0x000ee200000e0000 */
[----:B0-----:R-:W-:-:S03]  /*3ee0*/  FADD.FTZ R16, R16, R29 ;  /* 0x0000001d10107221 */ /* 0x001fc60000010000 */
[----:B------:R-:W0:Y:S04]  /*3ef0*/  SHFL.BFLY PT, R7, R6, 0x1, 0x1f ;  /* 0x0c201f0006077f89 */ /* 0x000e2800000e0000 */
[----:B------:R-:W4:Y:S01]  /*3f00*/  SHFL.BFLY PT, R11, R10, 0x1, 0x1f ;  /* 0x0c201f000a0b7f89 */ /* 0x000f2200000e0000 */
[----:B-1----:R-:W-:-:S03]  /*3f10*/  FADD.FTZ R2, R3, R2 ;  /* 0x0000000203027221 */ /* 0x002fc60000010000 */
[----:B------:R-:W1:Y:S04]  /*3f20*/  SHFL.BFLY PT, R13, R12, 0x1, 0x1f ;  /* 0x0c201f000c0d7f89 */ /* 0x000e6800000e0000 */
[----:B------:R-:W1:Y:S04]  /*3f30*/  SHFL.BFLY PT, R15, R14, 0x1, 0x1f ;  /* 0x0c201f000e0f7f89 */ /* 0x000e6800000e0000 */
[----:B------:R-:W1:Y:S01]  /*3f40*/  SHFL.BFLY PT, R17, R16, 0x1, 0x1f ;  /* 0x0c201f0010117f89 */ /* 0x000e6200000e0000 */
[----:B--2---:R-:W-:Y:S01]  /*3f50*/  FADD.FTZ R3, R4, R5 ;  /* 0x0000000504037221 */ /* 0x004fe20000010000 */
[----:B---3--:R-:W-:Y:S01]  /*3f60*/  FADD.FTZ R5, R8, R9 ;  /* 0x0000000908057221 */ /* 0x008fe20000010000 */
[----:B------:R-:W-:Y:S01]  /*3f70*/  SHF.R.U32.HI R9, RZ, 0x2, R40 ;  /* 0x00000002ff097819 */ /* 0x000fe20000011628 */
[----:B0-----:R-:W-:-:S04]  /*3f80*/  FADD.FTZ R4, R6, R7 ;  /* 0x0000000706047221 */ /* 0x001fc80000010000 */
[----:B------:R-:W-:Y:S02]  /*3f90*/  IMAD R24, R24, 0x40, R9 ;  /* 0x0000004018187824 */ /* 0x000fe400078e0209 */
        /* <DEDUP_REMOVED lines=18> */
.L_x_24661:
[----:B------:R-:W-:Y:S05]  /*40c0*/  BSYNC.RECONVERGENT B0 ;  /* 0x0000000000007941 */ /* 0x000fea0003800200 */
.L_x_24660:
        /* <DEDUP_REMOVED lines=29> */
.L_x_24663:
[----:B------:R-:W-:Y:S05]  /*42a0*/  BSYNC.RECONVERGENT B0 ;  /* 0x0000000000007941 */ /* 0x000fea0003800200 */
.L_x_24662:
        /* <DEDUP_REMOVED lines=12> */
.L_x_24665:
[----:B------:R-:W-:Y:S05]  /*4370*/  BSYNC.RECONVERGENT B0 ;  /* 0x0000000000007941 */ /* 0x000fea0003800200 */
.L_x_24664:
        /* <DEDUP_REMOVED lines=19> */
.L_x_24667:
[----:B------:R-:W-:Y:S05]  /*44b0*/  BSYNC.RECONVERGENT B0 ;  /* 0x0000000000007941 */ /* 0x000fea0003800200 */
.L_x_24666:
        /* <DEDUP_REMOVED lines=24> */
.L_x_24632:
[----:B------:R-:W-:Y:S01]  /*4640*/  HFMA2 R10, -RZ, RZ, 0, 5.9604644775390625e-08 ;  /* 0x00000001ff0a7431 */ /* 0x000fe200000001ff */
[----:B------:R-:W-:Y:S01]  /*4650*/  BSSY B2, `(.L_x_24668) ;  /* 0x0000006000027945 */ /* 0x000fe20003800000 */
[----:B------:R-:W-:Y:S01]  /*4660*/  IMAD.MOV.U32 R11, RZ, RZ, 0x1f ;  /* 0x0000001fff0b7424 */ /* 0x000fe200078e00ff */
[----:B------:R-:W-:-:S07]  /*4670*/  MOV R9, 0xffffffff ;  /* 0xffffffff00097802 */ /* 0x000fce0000000f00 */
[----:B------:R-:W-:Y:S05]  /*4680*/  WARPSYNC.COLLECTIVE R9, `(.L_x_24669) ;  /* 0x0000000009087348 */ /* 0x000fea0003c00000 */
[----:B------:R0:W1:Y:S02]  /*4690*/  SHFL.BFLY P2, R8, R18, R10, R11 ;  /* 0x0c00000a12087389 */ /* 0x000064000004000b */
[----:B01----:R-:W-:Y:S05]  /*46a0*/  ENDCOLLECTIVE ;  /* 0x000000000000791b */ /* 0x003fea0003800000 */
.L_x_24669:
[----:B------:R-:W-:Y:S05]  /*46b0*/  BSYNC B2 ;  /* 0x0000000000027941 */ /* 0x000fea0003800000 */
.L_x_24668:
[----:B------:R-:W-:Y:S01]  /*46c0*/  MOV R5, R8 ;  /* 0x0000000800057202 */ /* 0x000fe20000000f00 */
[----:B------:R-:W-:Y:S06]  /*46d0*/  BRA `(.L_x_24670) ;  /* 0xffffffc800c47947 */ /* 0x000fec000383ffff */
.L_x_24634:
        /* <DEDUP_REMOVED lines=8> */
.L_x_24672:
[----:B------:R-:W-:Y:S05]  /*4760*/  BSYNC B0 ;  /* 0x0000000000007941 */ /* 0x000fea0003800000 */
.L_x_24671:
        /* <DEDUP_REMOVED lines=9> */
.L_x_24673:
[----:B------:R-:W-:Y:S02]  /*4800*/  HFMA2 R10, -RZ, RZ, 0, 2.384185791015625e-07 ;  /* 0x00000004ff0a7431 */ /* 0x000fe400000001ff */
[----:B------:R-:W-:-:S05]  /*4810*/  IMAD.MOV.U32 R6, RZ, RZ, R8 ;  /* 0x000000ffff067224 */ /* 0x000fca00078e0008 */
[----:B------:R-:W-:-:S04]  /*4820*/  FMNMX.FTZ R6, R5, R6, !PT ;  /* 0x0000000605067209 */ /* 0x000fc80007810000 */
[----:B------:R-:W-:-:S07]  /*4830*/  MOV R18, R6 ;  /* 0x0000000600127202 */ /* 0x000fce0000000f00 */
[----:B------:R-:W-:Y:S05]  /*4840*/  WARPSYNC.COLLECTIVE R9, `(.L_x_24674) ;  /* 0x0000000009087348 */ /* 0x000fea0003c00000 */
[----:B------:R0:W1:Y:S02]  /*4850*/  SHFL.BFLY P2, R8, R18, R10, R11 ;  /* 0x0c00000a12087389 */ /* 0x000064000004000b */
[----:B01----:R-:W-:Y:S05]  /*4860*/  ENDCOLLECTIVE ;  /* 0x000000000000791b */ /* 0x003fea0003800000 */
.L_x_24674:
[----:B------:R-:W-:Y:S02]  /*4870*/  HFMA2 R10, -RZ, RZ, 0, 1.1920928955078125e-07 ;  /* 0x00000002ff0a7431 */ /* 0x000fe400000001ff */
[----:B------:R-:W-:-:S05]  /*4880*/  IMAD.MOV.U32 R7, RZ, RZ, R8 ;  /* 0x000000ffff077224 */ /* 0x000fca00078e0008 */
[----:B------:R-:W-:-:S04]  /*4890*/  FMNMX.FTZ R7, R6, R7, !PT ;  /* 0x0000000706077209 */ /* 0x000fc80007810000 */
[----:B------:R-:W-:-:S07]  /*48a0*/  MOV R18, R7 ;  /* 0x0000000700127202 */ /* 0x000fce0000000f00 */
[----:B------:R-:W-:Y:S05]  /*48b0*/  WARPSYNC.COLLECTIVE R9, `(.L_x_24675) ;  /* 0x0000000009087348 */ /* 0x000fea0003c00000 */
[----:B------:R0:W1:Y:S02]  /*48c0*/  SHFL.BFLY P2, R8, R18, R10, R11 ;  /* 0x0c00000a12087389 */ /* 0x000064000004000b */
[----:B01----:R-:W-:Y:S05]  /*48d0*/  ENDCOLLECTIVE ;  /* 0x000000000000791b */ /* 0x003fea0003800000 */
.L_x_24675:
[----:B------:R-:W-:Y:S05]  /*48e0*/  BRA `(.L_x_24676) ;  /* 0xffffffc800d47947 */ /* 0x000fea000383ffff */
.L_x_24677:
        /* <DEDUP_REMOVED lines=9> */
.L_x_26038:


//--------------------- .text._ZN4vllm25paged_attention_v1_kernelIffLi32ELi16ELi128ELNS_18Fp8KVCacheDataTypeE0ELb1EEEvPT_PKS2_PKT0_S8_ifPKiSA_iPKfiiiSC_SC_iiiii --------------------------
	.section	.text._ZN4vllm25paged_attention_v1_kernelIffLi32ELi16ELi128ELNS_18Fp8KVCacheDataTypeE0ELb1EEEvPT_PKS2_PKT0_S8_ifPKiSA_iPKfiiiSC_SC_iiiii,"ax",@progbits
	.align	128
        .global         _ZN4vllm25paged_attention_v1_kernelIffLi32ELi16ELi128ELNS_18Fp8KVCacheDataTypeE0ELb1EEEvPT_PKS2_PKT0_S8_ifPKiSA_iPKfiiiSC_SC_iiiii
        .type           _ZN4vllm25paged_attention_v1_kernelIffLi32ELi16ELi128ELNS_18Fp8KVCacheDataTypeE0ELb1EEEvPT_PKS2_PKT0_S8_ifPKiSA_iPKfiiiSC_SC_iiiii,@function
        .size           _ZN4vllm25paged_attention_v1_kernelIffLi32ELi16ELi128ELNS_18Fp8KVCacheDataTypeE0ELb1EEEvPT_PKS2_PKT0_S8_ifPKiSA_iPKfiiiSC_SC_iiiii,(.L_x_26039 - _ZN4vllm25paged_attention_v1_kernelIffLi32ELi16ELi128ELNS_18Fp8KVCacheDataTypeE0ELb1EEEvPT_PKS2_PKT0_S8_ifPKiSA_iPKfiiiSC_SC_iiiii)
        .other          _ZN4vllm25paged_attention_v1_kernelIffLi32ELi16ELi128ELNS_18Fp8KVCacheDataTypeE0ELb1EEEvPT_PKS2_PKT0_S8_ifPKiSA_iPKfiiiSC_SC_iiiii,@"STO_CUDA_ENTRY STV_DEFAULT"
_ZN4vllm25paged_attention_v1_kernelIffLi32ELi16ELi128ELNS_18Fp8KVCacheDataTypeE0ELb1EEEvPT_PKS2_PKT0_S8_ifPKiSA_iPKfiiiSC_SC_iiiii:
.text._ZN4vllm25paged_attention_v1_kernelIffLi32ELi16ELi128ELNS_18Fp8KVCacheDataTypeE0ELb1EEEvPT_PKS2_PKT0_S8_ifPKiSA_iPKfiiiSC_SC_iiiii:
        /* <DEDUP_REMOVED lines=12> */
[----:B------:R-:W4:Y:S05]  /*00c0*/  LDCU UR5, c[0x0][0x3b8] ;  /* 0x00007700ff0577ac */ /* 0x000f2a0008000800 */
        /* <DEDUP_REMOVED lines=8> */
[----:B----4-:R-:W-:Y:S01]  /*0150*/  ISETP.NE.U32.AND P0, PT, R10, RZ, PT ;  /* 0x000000ff0a00720c */ /* 0x010fe20003f05070 */
[----:B------:R-:W3:Y:S03]  /*0160*/  LDCU UR16, c[0x0][0x3a4] ;  /* 0x00007480ff1077ac */ /* 0x000ee60008000800 */
[----:B------:R-:W-:Y:S01]  /*0170*/  ISETP.NE.AND.EX P0, PT, R11, RZ, PT, P0 ;  /* 0x000000ff0b00720c */ /* 0x000fe20003f05300 */
[----:B------:R-:W4:Y:S02]  /*0180*/  LDCU.64 UR14, c[0x0][0x390] ;  /* 0x00007200ff0e77ac */ /* 0x000f240008000a00 */
[----:B------:R-:W1:Y:S01]  /*0190*/  @!P1 LDC.64 R12, c[0x0][0x388] ;  /* 0x0000e200ff0c9b82 */ /* 0x000e620000000a00 */
[----:B------:R-:W-:-:S02]  /*01a0*/  @!P1 IMAD.SHL.U32 R7, R2, 0x2, RZ ;  /* 0x0000000202079824 */ /* 0x000fc400078e00ff */
[----:B------:R-:W-:-:S05]  /*01b0*/  @!P1 IMAD.SHL.U32 R8, R3, 0x20, RZ ;  /* 0x0000002003089824 */ /* 0x000fca00078e00ff */
[----:B------:R-:W-:Y:S02]  /*01c0*/  @!P1 IADD3 R7, P2, P3, R7, R6, R8 ;  /* 0x0000000607079210 */ /* 0x000fe40007b5e008 */
[----:B------:R-:W0:Y:S01]  /*01d0*/  @P0 LDC.64 R10, c[0x0][0x3c0] ;  /* 0x0000f000ff0a0b82 */ /* 0x000e220000000a00 */
[----:B------:R-:W-:-:S04]  /*01e0*/  SHF.R.S32.HI R6, RZ, 0x1f, R6 ;  /* 0x0000001fff067819 */ /* 0x000fc80000011406 */
[----:B------:R-:W-:Y:S02]  /*01f0*/  @!P1 IADD3.X R6, PT, PT, RZ, R6, RZ, P2, P3 ;  /* 0x00000006ff069210 */ /* 0x000fe400017e64ff */
[----:B-1----:R-:W-:-:S04]  /*0200*/  @!P1 LEA R8, P2, R7, R12, 0x2 ;  /* 0x0000000c07089211 */ /* 0x002fc800078410ff */
[----:B------:R-:W-:Y:S02]  /*0210*/  @!P1 LEA.HI.X R9, R7, R13, R6, 0x2, P2 ;  /* 0x0000000d07099211 */ /* 0x000fe400010f1406 */
[----:B------:R-:W1:Y:S04]  /*0220*/  LDC R7, c[0x0][0x3a0] ;  /* 0x0000e800ff077b82 */ /* 0x000e680000000800 */
[----:B------:R-:W3:Y:S01]  /*0230*/  @!P1 LDG.E.64.CONSTANT R8, desc[UR6][R8.64] ;  /* 0x0000000608089981 */ /* 0x000ee2000c1e9b00 */
[----:B0-----:R-:W-:-:S03]  /*0240*/  @P0 IMAD.WIDE.U32 R10, R3, 0x4, R10 ;  /* 0x00000004030a0825 */ /* 0x001fc600078e000a */
[----:B------:R-:W0:Y:S02]  /*0250*/  LDC R6, c[0x0][0x370] ;  /* 0x0000dc00ff067b82 */ /* 0x000e240000000800 */
        /* <DEDUP_REMOVED lines=11> */
[----:B------:R-:W-:-:S05]  /*0310*/  IMAD.HI.U32 R12, R13, R10, RZ ;  /* 0x0000000a0d0c7227 */ /* 0x000fca00078e00ff */
[----:B------:R-:W-:-:S05]  /*0320*/  IADD3 R5, PT, PT, -R12, RZ, RZ ;  /* 0x000000ff0c057210 */ /* 0x000fca0007ffe1ff */
[C---:B------:R-:W-:Y:S02]  /*0330*/  IMAD R5, R14.reuse, R5, R10 ;  /* 0x000000050e057224 */ /* 0x040fe400078e020a */
[----:B------:R-:W0:Y:S03]  /*0340*/  LDC R10, c[0x0][0x3f4] ;  /* 0x0000fd00ff0a7b82 */ /* 0x000e260000000800 */
        /* <DEDUP_REMOVED lines=8> */
[----:B------:R-:W-:Y:S02]  /*03d0*/  @!P3 IADD3 R12, PT, PT, -R12, RZ, RZ ;  /* 0x000000ff0c0cb210 */ /* 0x000fe40007ffe1ff */
        /* <DEDUP_REMOVED lines=10> */
[----:B------:R0:W2:Y:S01]  /*0480*/  F2I.FTZ.U32.TRUNC.NTZ R33, R32 ;  /* 0x0000002000217305 */ /* 0x0000a2000021f000 */
        /* <DEDUP_REMOVED lines=9> */
[----:B--2---:R-:W-:Y:S02]  /*0520*/  IMAD R13, R33, R5, RZ ;  /* 0x00000005210d7224 */ /* 0x004fe400078e02ff */
[----:B------:R-:W-:Y:S02]  /*0530*/  IMAD R14, R17, R14, R16 ;  /* 0x0000000e110e7224 */ /* 0x000fe400078e0210 */
[----:B------:R-:W-:-:S03]  /*0540*/  IMAD.MOV R13, RZ, RZ, -R13 ;  /* 0x000000ffff0d7224 */ /* 0x000fc600078e0a0d */
[----:B------:R-:W-:Y:S01]  /*0550*/  ISETP.GT.U32.AND P3, PT, R11, R14, PT ;  /* 0x0000000e0b00720c */ /* 0x000fe20003f64070 */
[----:B------:R-:W-:Y:S01]  /*0560*/  IMAD.HI.U32 R32, R33, R13, R32 ;  /* 0x0000000d21207227 */ /* 0x000fe200078e0020 */
[----:B------:R-:W-:-:S04]  /*0570*/  IADD3 R15, PT, PT, R4, -0x1, RZ ;  /* 0xffffffff040f7810 */ /* 0x000fc80007ffe0ff */
[----:B------:R-:W-:-:S05]  /*0580*/  IABS R18, R15 ;  /* 0x0000000f00127213 */ /* 0x000fca0000000000 */
[----:B------:R-:W-:Y:S02]  /*0590*/  IMAD.HI.U32 R16, R32, R18, RZ ;  /* 0x0000001220107227 */ /* 0x000fe400078e00ff */
[-C--:B------:R-:W-:Y:S02]  /*05a0*/  @!P3 IADD3 R14, PT, PT, R14, -R11.reuse, RZ ;  /* 0x8000000b0e0eb210 */ /* 0x080fe40007ffe0ff */
[----:B------:R-:W-:Y:S02]  /*05b0*/  IMAD.MOV R13, RZ, RZ, -R16 ;  /* 0x000000ffff0d7224 */ /* 0x000fe400078e0a10 */
[----:B------:R-:W-:Y:S02]  /*05c0*/  ISETP.GE.U32.AND P2, PT, R14, R11, PT ;  /* 0x0000000b0e00720c */ /* 0x000fe40003f46070 */
[----:B------:R-:W-:Y:S01]  /*05d0*/  IMAD R18, R5, R13, R18 ;  /* 0x0000000d05127224 */ /* 0x000fe200078e0212 */
[----:B------:R-:W-:-:S04]  /*05e0*/  LOP3.LUT R11, R3, R12, RZ, 0x3c, !PT ;  /* 0x0000000c030b7212 */ /* 0x000fc800078e3cff */
[----:B------:R-:W-:Y:S02]  /*05f0*/  ISETP.GT.U32.AND P0, PT, R5, R18, PT ;  /* 0x000000120500720c */ /* 0x000fe40003f04070 */
[----:B------:R-:W-:Y:S02]  /*0600*/  ISETP.GE.AND P4, PT, R11, RZ, PT ;  /* 0x000000ff0b00720c */ /* 0x000fe40003f86270 */
[----:B------:R-:W-:Y:S01]  /*0610*/  SHF.L.U32 R11, R2, 0x6, RZ ;  /* 0x00000006020b7819 */ /* 0x000fe200000006ff */
[----:B------:R-:W-:Y:S01]  /*0620*/  @!P3 VIADD R17, R17, 0x1 ;  /* 0x000000011111b836 */ /* 0x000fe20000000000 */
[----:B------:R-:W-:Y:S01]  /*0630*/  ULEA UR4, UR9, UR8, 0x18 ;  /* 0x0000000809047291 */ /* 0x000fe2000f8ec0ff */
[----:B------:R-:W-:Y:S02]  /*0640*/  ISETP.NE.AND P3, PT, R12, RZ, PT ;  /* 0x000000ff0c00720c */ /* 0x000fe40003f65270 */
[----:B------:R-:W-:Y:S02]  /*0650*/  LOP3.LUT R13, R11, 0x40, RZ, 0xc0, !PT ;  /* 0x000000400b0d7812 */ /* 0x000fe400078ec0ff */
[----:B------:R-:W-:-:S02]  /*0660*/  SHF.R.U32.HI R11, RZ, 0x1, R2 ;  /* 0x00000001ff0b7819 */ /* 0x000fc40000011602 */
[----:B------:R-:W-:Y:S01]  /*0670*/  IADD3 R14, PT, PT, R13, UR4, RZ ;  /* 0x000000040d0e7c10 */ /* 0x000fe2000fffe0ff */
[----:B------:R-:W-:Y:S02]  /*0680*/  @!P0 IMAD.IADD R18, R18, 0x1, -R5 ;  /* 0x0000000112128824 */ /* 0x000fe400078e0a05 */
[----:B------:R-:W-:Y:S02]  /*0690*/  @P2 VIADD R17, R17, 0x1 ;  /* 0x0000000111112836 */ /* 0x000fe40000000000 */
[----:B------:R-:W-:Y:S01]  /*06a0*/  @!P1 IMAD R14, R11, 0x8, R14 ;  /* 0x000000080b0e9824 */ /* 0x000fe200078e020e */
[----:B------:R-:W-:Y:S02]  /*06b0*/  ISETP.GE.U32.AND P2, PT, R18, R5, PT ;  /* 0x000000051200720c */ /* 0x000fe40003f46070 */
[----:B------:R-:W-:Y:S02]  /*06c0*/  @!P4 IADD3 R17, PT, PT, -R17, RZ, RZ ;  /* 0x000000ff1111c210 */ /* 0x000fe40007ffe1ff */
[----:B------:R-:W-:-:S02]  /*06d0*/  LOP3.LUT R15, R15, R10, RZ, 0x3c, !PT ;  /* 0x0000000a0f0f7212 */ /* 0x000fc400078e3cff */
[----:B------:R-:W-:Y:S01]  /*06e0*/  @!P3 LOP3.LUT R17, RZ, R12, RZ, 0x33, !PT ;  /* 0x0000000cff11b212 */ /* 0x000fe200078e33ff */
[----:B---3--:R0:W-:Y:S01]  /*06f0*/  @!P1 STS.64 [R14], R8 ;  /* 0x000000080e009388 */ /* 0x0081e20000000a00 */
[----:B------:R-:W-:Y:S02]  /*0700*/  IADD3 R12, PT, PT, R4, 0xf, RZ ;  /* 0x0000000f040c7810 */ /* 0x000fe40007ffe0ff */
[----:B------:R-:W-:Y:S01]  /*0710*/  ISETP.GE.AND P1, PT, R15, RZ, PT ;  /* 0x000000ff0f00720c */ /* 0x000fe20003f26270 */
[----:B------:R-:W-:Y:S01]  /*0720*/  @!P0 VIADD R16, R16, 0x1 ;  /* 0x0000000110108836 */ /* 0x000fe20000000000 */
[----:B------:R-:W-:Y:S02]  /*0730*/  SHF.R.S32.HI R13, RZ, 0x1f, R12 ;  /* 0x0000001fff0d7819 */ /* 0x000fe4000001140c */
[----:B------:R-:W-:Y:S02]  /*0740*/  ISETP.GE.AND P3, PT, R20, RZ, PT ;  /* 0x000000ff1400720c */ /* 0x000fe40003f66270 */
[----:B------:R-:W-:-:S02]  /*0750*/  LEA.HI R13, R13, R12, RZ, 0x4 ;  /* 0x0000000c0d0d7211 */ /* 0x000fc400078f20ff */
[----:B------:R-:W-:Y:S02]  /*0760*/  @P2 IADD3 R16, PT, PT, R16, 0x1, RZ ;  /* 0x0000000110102810 */ /* 0x000fe40007ffe0ff */
[----:B------:R-:W-:Y:S02]  /*0770*/  SHF.R.U32.HI R35, RZ, 0x5, R2 ;  /* 0x00000005ff237819 */ /* 0x000fe40000011602 */
[----:B------:R-:W-:Y:S01]  /*0780*/  SHF.R.S32.HI R12, RZ, 0x4, R13 ;  /* 0x00000004ff0c7819 */ /* 0x000fe2000001140d */
[----:B------:R-:W-:Y:S01]  /*0790*/  @!P1 IMAD.MOV R16, RZ, RZ, -R16 ;  /* 0x000000ffff109224 */ /* 0x000fe200078e0a10 */
[----:B------:R-:W-:Y:S02]  /*07a0*/  BAR.SYNC.DEFER_BLOCKING 0x0 ;  /* 0x0000000000007b1d */ /* 0x000fe40000010000 */
[----:B------:R-:W-:Y:S02]  /*07b0*/  ISETP.GE.AND P1, PT, R35, R12, PT ;  /* 0x0000000c2300720c */ /* 0x000fe40003f26270 */
[----:B------:R-:W-:Y:S01]  /*07c0*/  ISETP.NE.AND P0, PT, R10, RZ, PT ;  /* 0x000000ff0a00720c */ /* 0x000fe20003f05270 */
[----:B0-----:R-:W-:-:S02]  /*07d0*/  @!P3 IMAD R8, R7, UR10, R17 ;  /* 0x0000000a0708bc24 */ /* 0x001fc4000f8e0211 */
[----:B------:R-:W-:Y:S01]  /*07e0*/  @P3 IMAD R7, R6, UR10, R3 ;  /* 0x0000000a06073c24 */ /* 0x000fe2000f8e0203 */
[----:B------:R-:W-:Y:S02]  /*07f0*/  BSSY B0, `(.L_x_24678) ;  /* 0x000009d000007945 */ /* 0x000fe40003800000 */
[----:B------:R-:W-:Y:S01]  /*0800*/  @!P3 IADD3 R9, PT, PT, -R8, RZ, RZ ;  /* 0x000000ff0809b210 */ /* 0x000fe20007ffe1ff */
[----:B------:R-:W-:Y:S01]  /*0810*/  IMAD R13, R0, UR5, RZ ;  /* 0x00000005000d7c24 */ /* 0x000fe2000f8e02ff */
[----:B------:R-:W-:Y:S01]  /*0820*/  MOV R33, R5 ;  /* 0x0000000500217202 */ /* 0x000fe20000000f00 */
[----:B------:R-:W-:Y:S02]  /*0830*/  @P3 IMAD R7, R7, R20, 0x1 ;  /* 0x0000000107073424 */ /* 0x000fe400078e0214 */
[----:B------:R-:W-:Y:S02]  /*0840*/  @!P3 IMAD R7, R20, R9, 0x1 ;  /* 0x000000011407b424 */ /* 0x000fe400078e0209 */
[----:B------:R-:W-:Y:S01]  /*0850*/  @!P0 LOP3.LUT R16, RZ, R10, RZ, 0x33, !PT ;  /* 0x0000000aff108212 */ /* 0x000fe200078e33ff */
[----:B------:R-:W-:Y:S01]  /*0860*/  IMAD.MOV.U32 R31, RZ, RZ, -0x800001 ;  /* 0xff7fffffff1f7424 */ /* 0x000fe200078e00ff */
[----:B------:R-:W-:Y:S06]  /*0870*/  @P1 BRA `(.L_x_24679) ;  /* 0x0000000800501947 */ /* 0x000fec0003800000 */
[----:B------:R-:W0:Y:S01]  /*0880*/  LDCU.64 UR4, c[0x0][0x3a8] ;  /* 0x00007500ff0477ac */ /* 0x000e220008000a00 */
[----:B------:R-:W-:Y:S01]  /*0890*/  SHF.R.U32.HI R8, RZ, 0x3, R2 ;  /* 0x00000003ff087819 */ /* 0x000fe20000011602 */
[----:B------:R-:W-:Y:S01]  /*08a0*/  IMAD.MOV.U32 R9, RZ, RZ, RZ ;  /* 0x000000ffff097224 */ /* 0x000fe200078e00ff */
[----:B------:R-:W-:Y:S01]  /*08b0*/  SHF.L.U32 R5, R11, 0x2, RZ ;  /* 0x000000020b057819 */ /* 0x000fe200000006ff */
[----:B------:R-:W-:Y:S01]  /*08c0*/  IMAD.SHL.U32 R10, R35, 0x10, RZ ;  /* 0x00000010230a7824 */ /* 0x000fe200078e00ff */
[----:B------:R-:W-:Y:S02]  /*08d0*/  LOP3.LUT R8, R8, 0x7c, RZ, 0xc0, !PT ;  /* 0x0000007c08087812 */ /* 0x000fe400078ec0ff */
[----:B------:R-:W-:Y:S02]  /*08e0*/  MOV R31, 0xff7fffff ;  /* 0xff7fffff001f7802 */ /* 0x000fe40000000f00 */
[C---:B------:R-:W-:Y:S01]  /*08f0*/  LOP3.LUT R11, R10.reuse, 0xf, R11, 0xf8, !PT ;  /* 0x0000000f0a0b7812 */ /* 0x040fe200078ef80b */
[----:B------:R-:W-:Y:S01]  /*0900*/  IMAD.WIDE R8, R13, 0x4, R8 ;  /* 0x000000040d087825 */ /* 0x000fe200078e0208 */
[----:B------:R-:W-:-:S02]  /*0910*/  IADD3 R27, PT, PT, R10, 0x1, RZ ;  /* 0x000000010a1b7810 */ /* 0x000fc40007ffe0ff */
[C---:B------:R-:W-:Y:S01]  /*0920*/  IADD3 R28, PT, PT, R11.reuse, 0x1, RZ ;  /* 0x000000010b1c7810 */ /* 0x040fe20007ffe0ff */
[----:B------:R-:W-:Y:S01]  /*0930*/  IMAD.IADD R29, R11, 0x1, -R4 ;  /* 0x000000010b1d7824 */ /* 0x000fe200078e0a04 */
[----:B0-----:R-:W-:Y:S01]  /*0940*/  IADD3 R26, P0, PT, R8, UR4, RZ ;  /* 0x00000004081a7c10 */ /* 0x001fe2000ff1e0ff */
[----:B------:R-:W-:Y:S01]  /*0950*/  UIADD3 UR4, UPT, UPT, UR8, 0xa0, URZ ;  /* 0x000000a008047890 */ /* 0x000fe2000fffe0ff */
[----:B------:R-:W-:Y:S02]  /*0960*/  LOP3.LUT R8, R5, 0x3c, RZ, 0xc0, !PT ;  /* 0x0000003c05087812 */ /* 0x000fe400078ec0ff */
[----:B------:R-:W-:Y:S01]  /*0970*/  IADD3.X R19, PT, PT, R9, UR5, RZ, P0, !PT ;  /* 0x0000000509137c10 */ /* 0x000fe200087fe4ff */
[----:B------:R-:W-:Y:S02]  /*0980*/  ULEA UR4, UR9, UR4, 0x18 ;  /* 0x0000000409047291 */ /* 0x000fe4000f8ec0ff */
[----:B------:R-:W-:-:S04]  /*0990*/  IMAD R8, R35, 0x40, R8 ;  /* 0x0000004023087824 */ /* 0x000fc800078e0208 */
[----:B------:R-:W-:-:S07]  /*09a0*/  VIADD R30, R8, UR4 ;  /* 0x00000004081e7c36 */ /* 0x000fce0008000000 */
.L_x_24684:
        /* <DEDUP_REMOVED lines=33> */
[----:B------:R-:W-:Y:S02]  /*0bc0*/  MOV R9, R13 ;  /* 0x0000000d00097202 */ /* 0x000fe40000000f00 */
[----:B------:R-:W-:-:S03]  /*0bd0*/  IADD3 R11, PT, PT, R16, -UR11, RZ ;  /* 0x8000000b100b7c10 */ /* 0x000fc6000fffe0ff */
        /* <DEDUP_REMOVED lines=17> */
.L_x_24681:
[----:B------:R-:W-:Y:S01]  /*0cf0*/  MOV R11, R19 ;  /* 0x00000013000b7202 */ /* 0x000fe20000000f00 */
[----:B------:R-:W-:-:S05]  /*0d00*/  IMAD.MOV.U32 R10, RZ, RZ, R26 ;  /* 0x000000ffff0a7224 */ /* 0x000fca00078e001a */
        /* <DEDUP_REMOVED lines=16> */
[----:B0-----:R-:W-:-:S03]  /*0e10*/  ULEA UR4, UR5, UR4, 0x18 ;  /* 0x0000000405047291 */ /* 0x001fc6000f8ec0ff */
[----:B------:R-:W4:Y:S03]  /*0e20*/  LDG.E.64.CONSTANT R12, desc[UR6][R38.64+0x300] ;  /* 0x00030006260c7981 */ /* 0x000f26000c1e9b00 */
[----:B------:R-:W-:-:S05]  /*0e30*/  LEA R36, R18, UR4, 0x6 ;  /* 0x0000000412247c11 */ /* 0x000fca000f8e30ff */
[----:B------:R-:W2:Y:S02]  /*0e40*/  LDS.128 R8, [R36] ;  /* 0x0000000024087984 */ /* 0x000ea40000000c00 */
[----:B--2---:R-:W-:Y:S01]  /*0e50*/  FMUL.FTZ R25, R20, R10 ;  /* 0x0000000a14197220 */ /* 0x004fe20000410000 */
[----:B------:R-:W-:-:S03]  /*0e60*/  FMUL.FTZ R10, R21, R11 ;  /* 0x0000000b150a7220 */ /* 0x000fc60000410000 */
[----:B---3--:R-:W-:Y:S01]  /*0e70*/  FFMA.FTZ R25, R22, R8, R25 ;  /* 0x0000000816197223 */ /* 0x008fe20000010019 */
[----:B------:R-:W-:Y:S02]  /*0e80*/  FFMA.FTZ R20, R23, R9, R10 ;  /* 0x0000000917147223 */ /* 0x000fe4000001000a */
[----:B------:R-:W4:Y:S04]  /*0e90*/  LDS.128 R8, [R36+0x10] ;  /* 0x0000100024087984 */ /* 0x000f280000000c00 */
[----:B------:R-:W2:Y:S01]  /*0ea0*/  LDG.E.64.CONSTANT R22, desc[UR6][R38.64+0x700] ;  /* 0x0007000626167981 */ /* 0x000ea2000c1e9b00 */
[----:B----4-:R-:W-:Y:S01]  /*0eb0*/  FFMA.FTZ R37, R14, R8, R25 ;  /* 0x000000080e257223 */ /* 0x010fe20000010019 */
[----:B------:R-:W-:Y:S02]  /*0ec0*/  FFMA.FTZ R8, R15, R9, R20 ;  /* 0x000000090f087223 */ /* 0x000fe40000010014 */
[----:B------:R-:W3:Y:S04]  /*0ed0*/  LDG.E.64.CONSTANT R24, desc[UR6][R38.64+0x500] ;  /* 0x0005000626187981 */ /* 0x000ee8000c1e9b00 */
[----:B------:R-:W4:Y:S04]  /*0ee0*/  LDG.E.64.CONSTANT R14, desc[UR6][R38.64+0x400] ;  /* 0x00040006260e7981 */ /* 0x000f28000c1e9b00 */
[----:B------:R-:W2:Y:S01]  /*0ef0*/  LDG.E.64.CONSTANT R20, desc[UR6][R38.64+0x600] ;  /* 0x0006000626147981 */ /* 0x000ea2000c1e9b00 */
[----:B------:R-:W-:Y:S01]  /*0f00*/  FFMA.FTZ R37, R12, R10, R37 ;  /* 0x0000000a0c257223 */ /* 0x000fe20000010025 */
[----:B------:R-:W-:-:S02]  /*0f10*/  FFMA.FTZ R12, R13, R11, R8 ;  /* 0x0000000b0d0c7223 */ /* 0x000fc40000010008 */
[----:B------:R-:W4:Y:S01]  /*0f20*/  LDS.128 R8, [R36+0x20] ;  /* 0x0000200024087984 */ /* 0x000f220000000c00 */
[----:B------:R-:W-:Y:S01]  /*0f30*/  UMOV UR4, 0xffffffff ;  /* 0xffffffff00047882 */ /* 0x000fe20000000000 */
[----:B------:R-:W-:Y:S02]  /*0f40*/  ISETP.NE.AND P1, PT, R18, RZ, PT ;  /* 0x000000ff1200720c */ /* 0x000fe40003f25270 */
[----:B-----5:R-:W-:Y:S01]  /*0f50*/  FSETP.NEU.FTZ.AND P0, PT, R34, RZ, PT ;  /* 0x000000ff2200720b */ /* 0x020fe20003f1d000 */
[----:B----4-:R-:W-:Y:S01]  /*0f60*/  FFMA.FTZ R37, R14, R8, R37 ;  /* 0x000000080e257223 */ /* 0x010fe20000010025 */
[----:B------:R-:W-:Y:S02]  /*0f70*/  FFMA.FTZ R8, R15, R9, R12 ;  /* 0x000000090f087223 */ /* 0x000fe4000001000c */
[----:B------:R-:W2:Y:S01]  /*0f80*/  LDS.128 R12, [R36+0x30] ;  /* 0x00003000240c7984 */ /* 0x000ea20000000c00 */
[----:B---3--:R-:W-:Y:S01]  /*0f90*/  FFMA.FTZ R37, R24, R10, R37 ;  /* 0x0000000a18257223 */ /* 0x008fe20000010025 */
[----:B------:R-:W-:-:S03]  /*0fa0*/  FFMA.FTZ R8, R25, R11, R8 ;  /* 0x0000000b19087223 */ /* 0x000fc60000010008 */
[----:B--2---:R-:W-:Y:S01]  /*0fb0*/  FFMA.FTZ R37, R20, R12, R37 ;  /* 0x0000000c14257223 */ /* 0x004fe20000010025 */
[----:B------:R-:W-:-:S03]  /*0fc0*/  FFMA.FTZ R8, R21, R13, R8 ;  /* 0x0000000d15087223 */ /* 0x000fc60000010008 */
[----:B------:R-:W-:Y:S01]  /*0fd0*/  FFMA.FTZ R14, R22, R14, R37 ;  /* 0x0000000e160e7223 */ /* 0x000fe20000010025 */
[----:B------:R-:W-:-:S04]  /*0fe0*/  FFMA.FTZ R15, R23, R15, R8 ;  /* 0x0000000f170f7223 */ /* 0x000fc80000010008 */
[----:B------:R-:W-:Y:S01]  /*0ff0*/  FADD.FTZ R14, R14, R15 ;  /* 0x0000000f0e0e7221 */ /* 0x000fe20000010000 */
[----:B------:R-:W-:Y:S06]  /*1000*/  BRA.DIV UR4, `(.L_x_24683) ;  /* 0x0000002e04387947 */ /* 0x000fec000b800000 */
[----:B------:R0:W1:Y:S02]  /*1010*/  SHFL.BFLY PT, R9, R14, 0x1, 0x1f ;  /* 0x0c201f000e097f89 */ /* 0x00006400000e0000 */
.L_x_24715:
        /* <DEDUP_REMOVED lines=12> */
.L_x_24682:
[----:B------:R-:W-:Y:S05]  /*10e0*/  BSYNC B1 ;  /* 0x0000000000017941 */ /* 0x000fea0003800000 */
.L_x_24680:
        /* <DEDUP_REMOVED lines=13> */
.L_x_24679:
[----:B------:R-:W-:Y:S05]  /*11c0*/  BSYNC B0 ;  /* 0x0000000000007941 */ /* 0x000fea0003800000 */
.L_x_24678:
        /* <DEDUP_REMOVED lines=9> */
.L_x_24721:
        /* <DEDUP_REMOVED lines=46> */
.L_x_24690:
        /* <DEDUP_REMOVED lines=11> */
.L_x_24689:
[----:B------:R-:W-:Y:S05]  /*15f0*/  BSYNC.RECONVERGENT B1 ;  /* 0x0000000000017941 */ /* 0x000fea0003800200 */
.L_x_24688:
        /* <DEDUP_REMOVED lines=12> */
.L_x_24693:
[----:B------:R-:W0:Y:S01]  /*16c0*/  LDS R25, [R18+-0x400] ;  /* 0xfffc000012197984 */ /* 0x000e220000000800 */
[----:B------:R-:W-:-:S03]  /*16d0*/  IADD3 R20, PT, PT, R20, 0x800, RZ ;  /* 0x0000080014147810 */ /* 0x000fc60007ffe0ff */
[----:B------:R-:W1:Y:S01]  /*16e0*/  LDS R29, [R18] ;  /* 0x00000000121d7984 */ /* 0x000e620000000800 */
[----:B------:R-:W-:-:S03]  /*16f0*/  ISETP.GE.AND P3, PT, R20, R15, PT ;  /* 0x0000000f1400720c */ /* 0x000fc60003f66270 */
[----:B------:R-:W2:Y:S04]  /*1700*/  LDS R27, [R18+-0x200] ;  /* 0xfffe0000121b7984 */ /* 0x000ea80000000800 */
[----:B------:R-:W3:Y:S04]  /*1710*/  LDS R23, [R18+0x200] ;  /* 0x0002000012177984 */ /* 0x000ee80000000800 */
[----:B------:R-:W4:Y:S04]  /*1720*/  LDS R21, [R18+0x400] ;  /* 0x0004000012157984 */ /* 0x000f280000000800 */
[----:B------:R-:W4:Y:S04]  /*1730*/  LDS R33, [R18+0x800] ;  /* 0x0008000012217984 */ /* 0x000f280000000800 */
[----:B------:R-:W4:Y:S04]  /*1740*/  LDS R35, [R18+0xa00] ;  /* 0x000a000012237984 */ /* 0x000f280000000800 */
[----:B------:R-:W4:Y:S04]  /*1750*/  LDS R37, [R18+0xc00] ;  /* 0x000c000012257984 */ /* 0x000f280000000800 */
[----:B------:R-:W4:Y:S04]  /*1760*/  LDS R39, [R18+0xe00] ;  /* 0x000e000012277984 */ /* 0x000f280000000800 */
[----:B------:R-:W4:Y:S01]  /*1770*/  LDS R41, [R18+0x1000] ;  /* 0x0010000012297984 */ /* 0x000f220000000800 */
        /* <DEDUP_REMOVED lines=8> */
[C---:B---3--:R-:W-:Y:S02]  /*1800*/  FADD.FTZ R23, -R14.reuse, R23 ;  /* 0x000000170e177221 */ /* 0x048fe40000010100 */
[----:B------:R-:W-:Y:S01]  /*1810*/  MUFU.EX2 R43, R43 ;  /* 0x0000002b002b7308 */ /* 0x000fe20000000800 */
[----:B----4-:R-:W-:Y:S01]  /*1820*/  FADD.FTZ R21, -R14, R21 ;  /* 0x000000150e157221 */ /* 0x010fe20000010100 */
[----:B------:R-:W-:-:S02]  /*1830*/  FMUL.FTZ R45, R23, 1.4426950216293334961 ;  /* 0x3fb8aa3b172d7820 */ /* 0x000fc40000410000 */
[----:B------:R-:W2:Y:S01]  /*1840*/  MUFU.EX2 R27, R27 ;  /* 0x0000001b001b7308 */ /* 0x000ea20000000800 */
[----:B------:R-:W3:Y:S01]  /*1850*/  LDS R23, [R18+0x1800] ;  /* 0x0018000012177984 */ /* 0x000ee20000000800 */
[----:B------:R-:W-:Y:S01]  /*1860*/  FMUL.FTZ R24, R21, 1.4426950216293334961 ;  /* 0x3fb8aa3b15187820 */ /* 0x000fe20000410000 */
[C---:B------:R-:W-:Y:S01]  /*1870*/  FADD.FTZ R33, -R14.reuse, R33 ;  /* 0x000000210e217221 */ /* 0x040fe20000010100 */
[----:B------:R-:W4:Y:S01]  /*1880*/  MUFU.EX2 R45, R45 ;  /* 0x0000002d002d7308 */ /* 0x000f220000000800 */
[----:B-1----:R-:W-:Y:S01]  /*1890*/  FADD.FTZ R19, R25, R19 ;  /* 0x0000001319137221 */ /* 0x002fe20000010000 */
[----:B------:R-:W-:Y:S01]  /*18a0*/  STS [R18+-0x400], R25 ;  /* 0xfffc001912007388 */ /* 0x000fe20000000800 */
[C---:B------:R-:W-:Y:S01]  /*18b0*/  FADD.FTZ R35, -R14.reuse, R35 ;  /* 0x000000230e237221 */ /* 0x040fe20000010100 */
[----:B------:R-:W1:Y:S01]  /*18c0*/  MUFU.EX2 R24, R24 ;  /* 0x0000001800187308 */ /* 0x000e620000000800 */
[----:B------:R-:W-:Y:S01]  /*18d0*/  FMUL.FTZ R33, R33, 1.4426950216293334961 ;  /* 0x3fb8aa3b21217820 */ /* 0x000fe20000410000 */
[----:B------:R-:W3:Y:S01]  /*18e0*/  LDS R25, [R18+0x1600] ;  /* 0x0016000012197984 */ /* 0x000ee20000000800 */
[C---:B------:R-:W-:Y:S01]  /*18f0*/  FADD.FTZ R37, -R14.reuse, R37 ;  /* 0x000000250e257221 */ /* 0x040fe20000010100 */
[----:B------:R-:W-:Y:S01]  /*1900*/  FMUL.FTZ R35, R35, 1.4426950216293334961 ;  /* 0x3fb8aa3b23237820 */ /* 0x000fe20000410000 */
[----:B------:R-:W-:Y:S01]  /*1910*/  FADD.FTZ R39, -R14, R39 ;  /* 0x000000270e277221 */ /* 0x000fe20000010100 */
[----:B--2---:R-:W-:Y:S01]  /*1920*/  FADD.FTZ R22, R19, R27 ;  /* 0x0000001b13167221 */ /* 0x004fe20000010000 */
[----:B------:R-:W-:Y:S01]  /*1930*/  STS [R18+-0x200], R27 ;  /* 0xfffe001b12007388 */ /* 0x000fe20000000800 */
[----:B------:R-:W2:Y:S01]  /*1940*/  MUFU.EX2 R33, R33 ;  /* 0x0000002100217308 */ /* 0x000ea20000000800 */
[----:B------:R-:W-:Y:S01]  /*1950*/  FMUL.FTZ R37, R37, 1.4426950216293334961 ;  /* 0x3fb8aa3b25257820 */ /* 0x000fe20000410000 */
[----:B------:R-:W-:Y:S01]  /*1960*/  FADD.FTZ R22, R22, R43 ;  /* 0x0000002b16167221 */ /* 0x000fe20000010000 */
[----:B------:R-:W2:Y:S01]  /*1970*/  LDS R19, [R18+0x1200] ;  /* 0x0012000012137984 */ /* 0x000ea20000000800 */
[----:B------:R-:W2:Y:S01]  /*1980*/  MUFU.EX2 R35, R35 ;  /* 0x0000002300237308 */ /* 0x000ea20000000800 */
[----:B------:R-:W-:Y:S01]  /*1990*/  FADD.FTZ R41, -R14, R41 ;  /* 0x000000290e297221 */ /* 0x000fe20000010100 */
[----:B----4-:R-:W-:Y:S01]  /*19a0*/  FADD.FTZ R22, R22, R45 ;  /* 0x0000002d16167221 */ /* 0x010fe20000010000 */
[----:B------:R-:W4:Y:S01]  /*19b0*/  LDS R27, [R18+0x1400] ;  /* 0x00140000121b7984 */ /* 0x000f220000000800 */
[----:B------:R-:W-:Y:S01]  /*19c0*/  FMUL.FTZ R39, R39, 1.4426950216293334961 ;  /* 0x3fb8aa3b27277820 */ /* 0x000fe20000410000 */
[----:B------:R-:W2:Y:S01]  /*19d0*/  MUFU.EX2 R37, R37 ;  /* 0x0000002500257308 */ /* 0x000ea20000000800 */
[----:B-1----:R-:W-:Y:S01]  /*19e0*/  FADD.FTZ R22, R22, R24 ;  /* 0x0000001816167221 */ /* 0x002fe20000010000 */
[----:B------:R-:W1:Y:S01]  /*19f0*/  LDS R21, [R18+0x1a00] ;  /* 0x001a000012157984 */ /* 0x000e620000000800 */
[----:B0-----:R-:W-:Y:S01]  /*1a00*/  FADD.FTZ R29, -R14, R29 ;  /* 0x0000001d0e1d7221 */ /* 0x001fe20000010100 */
[----:B------:R-:W-:-:S02]  /*1a10*/  FMUL.FTZ R41, R41, 1.4426950216293334961 ;  /* 0x3fb8aa3b29297820 */ /* 0x000fc40000410000 */
[----:B------:R0:W-:Y:S01]  /*1a20*/  STS [R18+0x400], R24 ;  /* 0x0004001812007388 */ /* 0x0001e20000000800 */
[----:B------:R-:W-:-:S03]  /*1a30*/  FMUL.FTZ R29, R29, 1.4426950216293334961 ;  /* 0x3fb8aa3b1d1d7820 */ /* 0x000fc60000410000 */
[----:B------:R-:W-:Y:S03]  /*1a40*/  STS [R18], R43 ;  /* 0x0000002b12007388 */ /* 0x000fe60000000800 */
[----:B------:R-:W0:Y:S01]  /*1a50*/  MUFU.EX2 R29, R29 ;  /* 0x0000001d001d7308 */ /* 0x000e220000000800 */
[----:B------:R-:W-:Y:S01]  /*1a60*/  STS [R18+0x200], R45 ;  /* 0x0002002d12007388 */ /* 0x000fe20000000800 */
[----:B---3--:R-:W-:-:S03]  /*1a70*/  FADD.FTZ R30, -R14, R23 ;  /* 0x000000170e1e7221 */ /* 0x008fc60000010100 */
[----:B--2---:R-:W-:Y:S01]  /*1a80*/  STS [R18+0x800], R33 ;  /* 0x0008002112007388 */ /* 0x004fe20000000800 */
[----:B------:R-:W-:-:S03]  /*1a90*/  FMUL.FTZ R30, R30, 1.4426950216293334961 ;  /* 0x3fb8aa3b1e1e7820 */ /* 0x000fc60000410000 */
[----:B------:R-:W-:Y:S01]  /*1aa0*/  STS [R18+0xa00], R35 ;  /* 0x000a002312007388 */ /* 0x000fe20000000800 */
[----:B------:R-:W-:-:S03]  /*1ab0*/  FADD.FTZ R28, -R14, R25 ;  /* 0x000000190e1c7221 */ /* 0x000fc60000010100 */
[----:B------:R-:W-:Y:S01]  /*1ac0*/  STS [R18+0xc00], R37 ;  /* 0x000c002512007388 */ /* 0x000fe20000000800 */
[----:B0-----:R-:W-:Y:S01]  /*1ad0*/  FADD.FTZ R22, R22, R29 ;  /* 0x0000001d16167221 */ /* 0x001fe20000010000 */
[----:B------:R-:W-:Y:S02]  /*1ae0*/  FMUL.FTZ R28, R28, 1.4426950216293334961 ;  /* 0x3fb8aa3b1c1c7820 */ /* 0x000fe40000410000 */
[----:B------:R-:W-:Y:S01]  /*1af0*/  STS [R18+0x600], R29 ;  /* 0x0006001d12007388 */ /* 0x000fe20000000800 */
[----:B------:R-:W-:Y:S01]  /*1b00*/  FADD.FTZ R22, R22, R33 ;  /* 0x0000002116167221 */ /* 0x000fe20000010000 */
[----:B------:R-:W-:-:S03]  /*1b10*/  FADD.FTZ R24, -R14, R19 ;  /* 0x000000130e187221 */ /* 0x000fc60000010100 */
[----:B------:R-:W-:Y:S01]  /*1b20*/  FADD.FTZ R22, R22, R35 ;  /* 0x0000002316167221 */ /* 0x000fe20000010000 */
[----:B------:R-:W0:Y:S01]  /*1b30*/  MUFU.EX2 R19, R39 ;  /* 0x0000002700137308 */ /* 0x000e220000000800 */
[----:B----4-:R-:W-:Y:S01]  /*1b40*/  FADD.FTZ R26, -R14, R27 ;  /* 0x0000001b0e1a7221 */ /* 0x010fe20000010100 */
[----:B------:R-:W-:Y:S02]  /*1b50*/  FMUL.FTZ R24, R24, 1.4426950216293334961 ;  /* 0x3fb8aa3b18187820 */ /* 0x000fe40000410000 */
[----:B------:R-:W2:Y:S01]  /*1b60*/  MUFU.EX2 R27, R41 ;  /* 0x00000029001b7308 */ /* 0x000ea20000000800 */
[----:B------:R-:W-:Y:S01]  /*1b70*/  FADD.FTZ R22, R22, R37 ;  /* 0x0000002516167221 */ /* 0x000fe20000010000 */
[----:B------:R-:W-:Y:S01]  /*1b80*/  FMUL.FTZ R26, R26, 1.4426950216293334961 ;  /* 0x3fb8aa3b1a1a7820 */ /* 0x000fe20000410000 */
[----:B-1----:R-:W-:Y:S01]  /*1b90*/  FADD.FTZ R32, -R14, R21 ;  /* 0x000000150e207221 */ /* 0x002fe20000010100 */
[----:B------:R-:W1:Y:S03]  /*1ba0*/  MUFU.EX2 R25, R24 ;  /* 0x0000001800197308 */ /* 0x000e660000000800 */
[----:B------:R-:W-:Y:S01]  /*1bb0*/  FMUL.FTZ R32, R32, 1.4426950216293334961 ;  /* 0x3fb8aa3b20207820 */ /* 0x000fe20000410000 */
[----:B------:R-:W3:Y:S01]  /*1bc0*/  MUFU.EX2 R23, R26 ;  /* 0x0000001a00177308 */ /* 0x000ee20000000800 */
[----:B0-----:R-:W-:Y:S01]  /*1bd0*/  FADD.FTZ R22, R22, R19 ;  /* 0x0000001316167221 */ /* 0x001fe20000010000 */
[----:B------:R0:W-:Y:S02]  /*1be0*/  STS [R18+0xe00], R19 ;  /* 0x000e001312007388 */ /* 0x0001e40000000800 */
[----:B------:R-:W4:Y:S01]  /*1bf0*/  MUFU.EX2 R21, R28 ;  /* 0x0000001c00157308 */ /* 0x000f220000000800 */
[----:B--2---:R-:W-:Y:S01]  /*1c00*/  FADD.FTZ R22, R22, R27 ;  /* 0x0000001b16167221 */ /* 0x004fe20000010000 */
[----:B------:R-:W-:Y:S02]  /*1c10*/  STS [R18+0x1000], R27 ;  /* 0x0010001b12007388 */ /* 0x000fe40000000800 */
[----:B------:R-:W2:Y:S01]  /*1c20*/  MUFU.EX2 R39, R30 ;  /* 0x0000001e00277308 */ /* 0x000ea20000000800 */
[----:B-1----:R-:W-:Y:S01]  /*1c30*/  FADD.FTZ R22, R22, R25 ;  /* 0x0000001916167221 */ /* 0x002fe20000010000 */
[----:B------:R-:W-:Y:S02]  /*1c40*/  STS [R18+0x1200], R25 ;  /* 0x0012001912007388 */ /* 0x000fe40000000800 */
[----:B------:R-:W0:Y:S01]  /*1c50*/  MUFU.EX2 R41, R32 ;  /* 0x0000002000297308 */ /* 0x000e220000000800 */
[----:B---3--:R-:W-:Y:S01]  /*1c60*/  FADD.FTZ R22, R22, R23 ;  /* 0x0000001716167221 */ /* 0x008fe20000010000 */
[----:B------:R-:W-:Y:S03]  /*1c70*/  STS [R18+0x1400], R23 ;  /* 0x0014001712007388 */ /* 0x000fe60000000800 */
[----:B----4-:R-:W-:Y:S01]  /*1c80*/  FADD.FTZ R22, R22, R21 ;  /* 0x0000001516167221 */ /* 0x010fe20000010000 */
[----:B------:R-:W-:Y:S03]  /*1c90*/  STS [R18+0x1600], R21 ;  /* 0x0016001512007388 */ /* 0x000fe60000000800 */
[----:B--2---:R-:W-:Y:S01]  /*1ca0*/  FADD.FTZ R22, R22, R39 ;  /* 0x0000002716167221 */ /* 0x004fe20000010000 */
[----:B------:R-:W-:Y:S03]  /*1cb0*/  STS [R18+0x1800], R39 ;  /* 0x0018002712007388 */ /* 0x000fe60000000800 */
[----:B0-----:R-:W-:Y:S01]  /*1cc0*/  FADD.FTZ R19, R22, R41 ;  /* 0x0000002916137221 */ /* 0x001fe20000010000 */
[----:B------:R0:W-:Y:S02]  /*1cd0*/  STS [R18+0x1a00], R41 ;  /* 0x001a002912007388 */ /* 0x0001e40000000800 */
[----:B0-----:R-:W-:Y:S01]  /*1ce0*/  VIADD R18, R18, 0x2000 ;  /* 0x0000200012127836 */ /* 0x001fe20000000000 */
[----:B------:R-:W-:Y:S06]  /*1cf0*/  @!P3 BRA `(.L_x_24693) ;  /* 0xfffffff80070b947 */ /* 0x000fec000383ffff */
.L_x_24692:
[----:B------:R-:W-:Y:S05]  /*1d00*/  BSYNC.RECONVERGENT B1 ;  /* 0x0000000000017941 */ /* 0x000fea0003800200 */
.L_x_24691:
        /* <DEDUP_REMOVED lines=55> */
.L_x_24695:
[----:B------:R-:W-:Y:S05]  /*2080*/  BSYNC.RECONVERGENT B1 ;  /* 0x0000000000017941 */ /* 0x000fea0003800200 */
.L_x_24694:
        /* <DEDUP_REMOVED lines=26> */
.L_x_24687:
[----:B------:R-:W-:Y:S05]  /*2230*/  BSYNC.RECONVERGENT B0 ;  /* 0x0000000000007941 */ /* 0x000fea0003800200 */
.L_x_24686:
        /* <DEDUP_REMOVED lines=40> */
.L_x_24700:
[----:B------:R-:W0:Y:S01]  /*24c0*/  LDS R11, [R15] ;  /* 0x000000000f0b7984 */ /* 0x000e220000000800 */
[----:B------:R-:W-:-:S04]  /*24d0*/  IADD3 R18, PT, PT, R18, 0x1, RZ ;  /* 0x0000000112127810 */ /* 0x000fc80007ffe0ff */
[----:B------:R-:W-:Y:S01]  /*24e0*/  ISETP.NE.AND P0, PT, R18, RZ, PT ;  /* 0x000000ff1200720c */ /* 0x000fe20003f05270 */
[----:B0-----:R-:W-:-:S05]  /*24f0*/  FMUL.FTZ R20, R11, R10 ;  /* 0x0000000a0b147220 */ /* 0x001fca0000410000 */
[----:B------:R0:W-:Y:S02]  /*2500*/  STS [R15], R20 ;  /* 0x000000140f007388 */ /* 0x0001e40000000800 */
[----:B0-----:R-:W-:-:S05]  /*2510*/  VIADD R15, R15, 0x200 ;  /* 0x000002000f0f7836 */ /* 0x001fca0000000000 */
[----:B------:R-:W-:Y:S05]  /*2520*/  @P0 BRA `(.L_x_24700) ;  /* 0xfffffffc00e40947 */ /* 0x000fea000383ffff */
.L_x_24699:
[----:B------:R-:W-:Y:S05]  /*2530*/  BSYNC.RECONVERGENT B1 ;  /* 0x0000000000017941 */ /* 0x000fea0003800200 */
.L_x_24698:
        /* <DEDUP_REMOVED lines=12> */
.L_x_24703:
        /* <DEDUP_REMOVED lines=28> */
[----:B0-----:R-:W-:-:S03]  /*27c0*/  FMUL.FTZ R18, R10, R29 ;  /* 0x0000001d0a127220 */ /* 0x001fc60000410000 */
[----:B------:R0:W-:Y:S01]  /*27d0*/  STS [R11+0x200], R24 ;  /* 0x000200180b007388 */ /* 0x0001e20000000800 */
[C---:B------:R-:W-:Y:S01]  /*27e0*/  FMUL.FTZ R32, R10.reuse, R35 ;  /* 0x000000230a207220 */ /* 0x040fe20000410000 */
[C---:B------:R-:W-:Y:S02]  /*27f0*/  FMUL.FTZ R20, R10.reuse, R37 ;  /* 0x000000250a147220 */ /* 0x040fe40000410000 */
[----:B------:R2:W-:Y:S01]  /*2800*/  STS [R11+0x400], R26 ;  /* 0x0004001a0b007388 */ /* 0x0005e20000000800 */
[----:B-----5:R-:W-:-:S03]  /*2810*/  FMUL.FTZ R34, R10, R33 ;  /* 0x000000210a227220 */ /* 0x020fc60000410000 */
[----:B------:R3:W-:Y:S01]  /*2820*/  STS [R11+0x600], R28 ;  /* 0x0006001c0b007388 */ /* 0x0007e20000000800 */
[C---:B-1----:R-:W-:Y:S01]  /*2830*/  FMUL.FTZ R22, R10.reuse, R27 ;  /* 0x0000001b0a167220 */ /* 0x042fe20000410000 */
[C---:B0-----:R-:W-:Y:S02]  /*2840*/  FMUL.FTZ R24, R10.reuse, R19 ;  /* 0x000000130a187220 */ /* 0x041fe40000410000 */
        /* <DEDUP_REMOVED lines=15> */
.L_x_24702:
[----:B------:R-:W-:Y:S05]  /*2940*/  BSYNC.RECONVERGENT B1 ;  /* 0x0000000000017941 */ /* 0x000fea0003800200 */
.L_x_24701:
        /* <DEDUP_REMOVED lines=31> */
.L_x_24705:
[----:B------:R-:W-:Y:S05]  /*2b40*/  BSYNC.RECONVERGENT B1 ;  /* 0x0000000000017941 */ /* 0x000fea0003800200 */
.L_x_24704:
        /* <DEDUP_REMOVED lines=14> */
.L_x_24697:
[----:B------:R-:W-:Y:S05]  /*2c30*/  BSYNC.RECONVERGENT B0 ;  /* 0x0000000000007941 */ /* 0x000fea0003800200 */
.L_x_24696:
[----:B------:R-:W-:Y:S01]  /*2c40*/  IADD3 R9, PT, PT, R4, 0xf, RZ ;  /* 0x0000000f04097810 */ /* 0x000fe20007ffe0ff */
[----:B------:R-:W-:Y:S01]  /*2c50*/  BAR.SYNC.DEFER_BLOCKING 0x0 ;  /* 0x0000000000007b1d */ /* 0x000fe20000010000 */
[----:B------:R-:W-:Y:S02]  /*2c60*/  HFMA2 R21, -RZ, RZ, 0, 0 ;  /* 0x00000000ff157431 */ /* 0x000fe400000001ff */
[----:B------:R-:W-:Y:S01]  /*2c70*/  IMAD.MOV.U32 R30, RZ, RZ, RZ ;  /* 0x000000ffff1e7224 */ /* 0x000fe200078e00ff */
[----:B01----:R-:W-:Y:S02]  /*2c80*/  SHF.R.S32.HI R10, RZ, 0x1f, R9 ;  /* 0x0000001fff0a7819 */ /* 0x003fe40000011409 */
        /* <DEDUP_REMOVED lines=11> */
[C---:B------:R-:W-:Y:S01]  /*2d40*/  VIADD R33, R13.reuse, 0x1 ;  /* 0x000000010d217836 */ /* 0x040fe20000000000 */
[----:B------:R-:W-:Y:S01]  /*2d50*/  MOV R11, RZ ;  /* 0x000000ff000b7202 */ /* 0x000fe20000000f00 */
[----:B------:R-:W2:Y:S01]  /*2d60*/  LDCU UR9, c[0x0][0x3d0] ;  /* 0x00007a00ff0977ac */ /* 0x000ea20008000800 */
[----:B------:R-:W-:Y:S01]  /*2d70*/  LOP3.LUT R10, R10, 0x7c, RZ, 0xc0, !PT ;  /* 0x0000007c0a0a7812 */ /* 0x000fe200078ec0ff */
[----:B------:R-:W-:Y:S01]  /*2d80*/  IMAD.MOV.U32 R30, RZ, RZ, RZ ;  /* 0x000000ffff1e7224 */ /* 0x000fe200078e00ff */
[----:B------:R-:W-:Y:S01]  /*2d90*/  SHF.L.U32 R35, R2, 0x2, RZ ;  /* 0x0000000202237819 */ /* 0x000fe200000006ff */
[----:B------:R-:W3:Y:S01]  /*2da0*/  LDCU.64 UR10, c[0x0][0x3a8] ;  /* 0x00007500ff0a77ac */ /* 0x000ee20008000a00 */
[----:B------:R-:W-:-:S02]  /*2db0*/  LEA R26, R13, 0x1, 0x4 ;  /* 0x000000010d1a7811 */ /* 0x000fc400078e20ff */
[----:B-----5:R-:W-:Y:S02]  /*2dc0*/  LOP3.LUT R34, R35, 0x7c, RZ, 0xc0, !PT ;  /* 0x0000007c23227812 */ /* 0x020fe400078ec0ff */
[----:B------:R-:W-:Y:S01]  /*2dd0*/  IADD3 R27, PT, PT, R13, -R20, RZ ;  /* 0x800000140d1b7210 */ /* 0x000fe20007ffe0ff */
[----:B0-----:R-:W0:Y:S01]  /*2de0*/  MUFU.RCP R14, R14 ;  /* 0x0000000e000e7308 */ /* 0x001e220000001000 */
[----:B------:R-:W-:Y:S01]  /*2df0*/  LOP3.LUT R35, R26, 0xc, R35, 0xf8, !PT ;  /* 0x0000000c1a237812 */ /* 0x000fe200078ef823 */
[----:B-1----:R-:W-:Y:S01]  /*2e00*/  IMAD R15, R0, UR8, RZ ;  /* 0x00000008000f7c24 */ /* 0x002fe2000f8e02ff */
[----:B------:R-:W1:Y:S03]  /*2e10*/  LDCU UR8, c[0x0][0x3ec] ;  /* 0x00007d80ff0877ac */ /* 0x000e660008000800 */
[----:B------:R-:W-:-:S04]  /*2e20*/  IMAD.WIDE R10, R15, 0x4, R10 ;  /* 0x000000040f0a7825 */ /* 0x000fc800078e020a */
[----:B------:R-:W-:Y:S01]  /*2e30*/  VIADD R15, R12, 0xa0 ;  /* 0x000000a00c0f7836 */ /* 0x000fe20000000000 */
[----:B---3--:R-:W-:Y:S01]  /*2e40*/  IADD3 R22, P0, PT, R10, UR10, RZ ;  /* 0x0000000a0a167c10 */ /* 0x008fe2000ff1e0ff */
[----:B--2---:R-:W-:-:S03]  /*2e50*/  IMAD R36, R17, UR9, RZ ;  /* 0x0000000911247c24 */ /* 0x004fc6000f8e02ff */
[----:B------:R-:W-:Y:S01]  /*2e60*/  LEA R15, R8, R15, 0x18 ;  /* 0x0000000f080f7211 */ /* 0x000fe200078ec0ff */
[----:B0-----:R-:W-:Y:S01]  /*2e70*/  VIADD R9, R14, 0xffffffe ;  /* 0x0ffffffe0e097836 */ /* 0x001fe20000000000 */
[----:B------:R-:W-:Y:S01]  /*2e80*/  IADD3.X R25, PT, PT, R11, UR11, RZ, P0, !PT ;  /* 0x0000000b0b197c10 */ /* 0x000fe200087fe4ff */
[----:B------:R-:W-:Y:S01]  /*2e90*/  IMAD.SHL.U32 R14, R2, 0x10, RZ ;  /* 0x00000010020e7824 */ /* 0x000fe200078e00ff */
[----:B------:R-:W-:Y:S01]  /*2ea0*/  SHF.R.S32.HI R37, RZ, 0x1f, R36 ;  /* 0x0000001fff257819 */ /* 0x000fe20000011424 */
[----:B------:R-:W-:Y:S01]  /*2eb0*/  IMAD.MOV.U32 R8, RZ, RZ, RZ ;  /* 0x000000ffff087224 */ /* 0x000fe200078e00ff */
[----:B-1----:R-:W-:Y:S01]  /*2ec0*/  IADD3 R32, PT, PT, R16, -UR8, RZ ;  /* 0x8000000810207c10 */ /* 0x002fe2000fffe0ff */
[----:B------:R-:W0:Y:S01]  /*2ed0*/  F2I.FTZ.U32.TRUNC.NTZ R9, R9 ;  /* 0x0000000900097305 */ /* 0x000e22000021f000 */
[----:B------:R-:W-:-:S05]  /*2ee0*/  LOP3.LUT R12, R14, 0x30, RZ, 0xe2, !PT ;  /* 0x000000300e0c7812 */ /* 0x000fca00078ee2ff */
[----:B------:R-:W-:-:S05]  /*2ef0*/  IMAD R12, R13, 0x40, R12 ;  /* 0x000000400d0c7824 */ /* 0x000fca00078e020c */
[----:B------:R-:W-:Y:S02]  /*2f00*/  IADD3 R23, PT, PT, R15, R12, RZ ;  /* 0x0000000c0f177210 */ /* 0x000fe40007ffe0ff */
[----:B0-----:R-:W-:-:S04]  /*2f10*/  IADD3 R18, PT, PT, RZ, -R9, RZ ;  /* 0x80000009ff127210 */ /* 0x001fc80007ffe0ff */
[----:B------:R-:W-:-:S05]  /*2f20*/  MOV R14, R18 ;  /* 0x00000012000e7202 */ /* 0x000fca0000000f00 */
[----:B------:R-:W-:-:S04]  /*2f30*/  IMAD R19, R14, R5, RZ ;  /* 0x000000050e137224 */ /* 0x000fc800078e02ff */
[----:B------:R-:W-:-:S07]  /*2f40*/  IMAD.HI.U32 R24, R9, R19, R8 ;  /* 0x0000001309187227 */ /* 0x000fce00078e0008 */
.L_x_24710:
        /* <DEDUP_REMOVED lines=22> */
[----:B------:R-:W-:-:S04]  /*30b0*/  @P0 IADD3 R11, PT, PT, R11, 0x1, RZ ;  /* 0x000000010b0b0810 */ /* 0x000fc80007ffe0ff */
[----:B------:R-:W-:Y:S02]  /*30c0*/  @!P2 IADD3 R11, PT, PT, -R11, RZ, RZ ;  /* 0x000000ff0b0ba210 */ /* 0x000fe40007ffe1ff */
        /* <DEDUP_REMOVED lines=8> */
[----:B------:R-:W-:-:S03]  /*3150*/  IABS R9, R12 ;  /* 0x0000000c00097213 */ /* 0x000fc60000000000 */
[C---:B------:R-:W-:Y:S01]  /*3160*/  VIADD R13, R33.reuse, 0x3 ;  /* 0x00000003210d7836 */ /* 0x040fe20000000000 */
[----:B------:R-:W-:Y:S01]  /*3170*/  IADD3 R33, PT, PT, R33, 0x4, RZ ;  /* 0x0000000421217810 */ /* 0x000fe20007ffe0ff */
[----:B------:R-:W-:-:S04]  /*3180*/  IMAD.HI.U32 R8, R8, R9, RZ ;  /* 0x0000000908087227 */ /* 0x000fc800078e00ff */
[----:B------:R-:W-:-:S04]  /*3190*/  IMAD.MOV R8, RZ, RZ, -R8 ;  /* 0x000000ffff087224 */ /* 0x000fc800078e0a08 */
[----:B------:R-:W-:-:S05]  /*31a0*/  IMAD R9, R10, R8, R9 ;  /* 0x000000080a097224 */ /* 0x000fca00078e0209 */
        /* <DEDUP_REMOVED lines=18> */
[----:B------:R-:W2:Y:S01]  /*32d0*/  LDG.E.128.CONSTANT R12, desc[UR6][R18.64] ;  /* 0x00000006120c7981 */ /* 0x000ea2000c1e9d00 */
[----:B------:R-:W-:-:S13]  /*32e0*/  ISETP.NE.AND P1, PT, R27, -0x1, PT ;  /* 0xffffffff1b00780c */ /* 0x000fda0003f25270 */
[C---:B------:R-:W-:Y:S01]  /*32f0*/  @!P1 IADD3 R11, PT, PT, R35.reuse, 0x2, RZ ;  /* 0x00000002230b9810 */ /* 0x040fe20007ffe0ff */
[C---:B------:R-:W-:Y:S01]  /*3300*/  @!P1 VIADD R17, R35.reuse, 0x1 ;  /* 0x0000000123119836 */ /* 0x040fe20000000000 */
[-C--:B------:R-:W-:Y:S02]  /*3310*/  @!P1 ISETP.GE.AND P3, PT, R35, R4.reuse, PT ;  /* 0x000000042300920c */ /* 0x080fe40003f66270 */
[-C--:B------:R-:W-:Y:S02]  /*3320*/  @!P1 ISETP.GE.AND P5, PT, R11, R4.reuse, PT ;  /* 0x000000040b00920c */ /* 0x080fe40003fa6270 */
[----:B------:R-:W0:Y:S01]  /*3330*/  LDS.128 R8, [R23] ;  /* 0x0000000017087984 */ /* 0x000e220000000c00 */
[----:B------:R-:W-:Y:S01]  /*3340*/  @!P1 ISETP.GE.AND P4, PT, R17, R4, PT ;  /* 0x000000041100920c */ /* 0x000fe20003f86270 */
[----:B------:R-:W-:-:S05]  /*3350*/  VIADD R17, R35, 0xffffffff ;  /* 0xffffffff23117836 */ /* 0x000fca0000000000 */
[----:B------:R-:W-:Y:S02]  /*3360*/  @!P1 ISETP.GE.AND P2, PT, R17, R4, PT ;  /* 0x000000041100920c */ /* 0x000fe40003f46270 */
[----:B--2---:R-:W-:Y:S02]  /*3370*/  @!P1 FSEL R13, R13, RZ, !P3 ;  /* 0x000000ff0d0d9208 */ /* 0x004fe40005800000 */
[----:B------:R-:W-:Y:S02]  /*3380*/  @!P1 FSEL R12, R12, RZ, !P2 ;  /* 0x000000ff0c0c9208 */ /* 0x000fe40005000000 */
[----:B------:R-:W-:Y:S01]  /*3390*/  @!P1 FSEL R14, R14, RZ, !P4 ;  /* 0x000000ff0e0e9208 */ /* 0x000fe20006000000 */
[----:B0-----:R-:W-:Y:S01]  /*33a0*/  FMUL.FTZ R13, R9, R13 ;  /* 0x0000000d090d7220 */ /* 0x001fe20000410000 */
[----:B------:R-:W-:-:S03]  /*33b0*/  @!P1 FSEL R15, R15, RZ, !P5 ;  /* 0x000000ff0f0f9208 */ /* 0x000fc60006800000 */
[----:B------:R-:W-:-:S04]  /*33c0*/  FFMA.FTZ R13, R8, R12, R13 ;  /* 0x0000000c080d7223 */ /* 0x000fc8000001000d */
[----:B------:R-:W-:-:S04]  /*33d0*/  FFMA.FTZ R14, R10, R14, R13 ;  /* 0x0000000e0a0e7223 */ /* 0x000fc8000001000d */
[----:B------:R-:W-:Y:S02]  /*33e0*/  FFMA.FTZ R39, R11, R15, R14 ;  /* 0x0000000f0b277223 */ /* 0x000fe4000001000e */
[----:B------:R-:W2:Y:S01]  /*33f0*/  LDG.E.128.CONSTANT R12, desc[UR6][R18.64+0x200] ;  /* 0x00020006120c7981 */ /* 0x000ea2000c1e9d00 */
[-C--:B------:R-:W-:Y:S01]  /*3400*/  @!P1 ISETP.GE.AND P3, PT, R35, R4.reuse, PT ;  /* 0x000000042300920c */ /* 0x080fe20003f66270 */
[----:B------:R-:W-:Y:S01]  /*3410*/  FADD.FTZ R30, R30, R39 ;  /* 0x000000271e1e7221 */ /* 0x000fe20000010000 */
[-C--:B------:R-:W-:Y:S02]  /*3420*/  @!P1 ISETP.GE.AND P2, PT, R17, R4.reuse, PT ;  /* 0x000000041100920c */ /* 0x080fe40003f46270 */
[----:B------:R-:W-:Y:S02]  /*3430*/  @!P1 IADD3 R39, PT, PT, R35, 0x1, RZ ;  /* 0x0000000123279810 */ /* 0x000fe40007ffe0ff */
[----:B------:R-:W-:Y:S02]  /*3440*/  @!P1 ISETP.GE.AND P4, PT, R17, R4, PT ;  /* 0x000000041100920c */ /* 0x000fe40003f86270 */
[----:B--2---:R-:W-:-:S02]  /*3450*/  @!P1 FSEL R13, R13, RZ, !P3 ;  /* 0x000000ff0d0d9208 */ /* 0x004fc40005800000 */
[----:B------:R-:W-:Y:S02]  /*3460*/  @!P1 FSEL R12, R12, RZ, !P2 ;  /* 0x000000ff0c0c9208 */ /* 0x000fe40005000000 */
[----:B------:R-:W-:Y:S01]  /*3470*/  @!P1 ISETP.GE.AND P2, PT, R39, R4, PT ;  /* 0x000000042700920c */ /* 0x000fe20003f46270 */
[----:B------:R-:W-:-:S03]  /*3480*/  FMUL.FTZ R13, R9, R13 ;  /* 0x0000000d090d7220 */ /* 0x000fc60000410000 */
[----:B------:R-:W-:Y:S01]  /*3490*/  @!P1 FSEL R14, R14, RZ, !P2 ;  /* 0x000000ff0e0e9208 */ /* 0x000fe20005000000 */
[----:B------:R-:W-:-:S04]  /*34a0*/  FFMA.FTZ R13, R8, R12, R13 ;  /* 0x0000000c080d7223 */ /* 0x000fc8000001000d */
[----:B------:R-:W-:Y:S01]  /*34b0*/  FFMA.FTZ R14, R10, R14, R13 ;  /* 0x0000000e0a0e7223 */ /* 0x000fe2000001000d */
[----:B------:R-:W-:-:S05]  /*34c0*/  @!P1 VIADD R13, R35, 0x2 ;  /* 0x00000002230d9836 */ /* 0x000fca0000000000 */
[----:B------:R-:W-:-:S04]  /*34d0*/  @!P1 ISETP.GE.AND P2, PT, R13, R4, PT ;  /* 0x000000040d00920c */ /* 0x000fc80003f46270 */
[----:B------:R-:W-:-:S05]  /*34e0*/  @!P1 FSEL R15, R15, RZ, !P2 ;  /* 0x000000ff0f0f9208 */ /* 0x000fca0005000000 */
[----:B------:R-:W-:Y:S02]  /*34f0*/  FFMA.FTZ R16, R11, R15, R14 ;  /* 0x0000000f0b107223 */ /* 0x000fe4000001000e */
[----:B------:R-:W2:Y:S01]  /*3500*/  LDG.E.128.CONSTANT R12, desc[UR6][R18.64+0x400] ;  /* 0x00040006120c7981 */ /* 0x000ea2000c1e9d00 */
[-C--:B------:R-:W-:Y:S01]  /*3510*/  @!P1 ISETP.GE.AND P2, PT, R17, R4.reuse, PT ;  /* 0x000000041100920c */ /* 0x080fe20003f46270 */
[----:B------:R-:W-:Y:S01]  /*3520*/  FADD.FTZ R29, R29, R16 ;  /* 0x000000101d1d7221 */ /* 0x000fe20000010000 */
[----:B------:R-:W-:Y:S01]  /*3530*/  @!P1 ISETP.GE.AND P3, PT, R35, R4, PT ;  /* 0x000000042300920c */ /* 0x000fe20003f66270 */
[----:B------:R-:W3:Y:S03]  /*3540*/  LDG.E.128.CONSTANT R16, desc[UR6][R18.64+0x600] ;  /* 0x0006000612107981 */ /* 0x000ee6000c1e9d00 */
[----:B--2---:R-:W-:Y:S02]  /*3550*/  @!P1 FSEL R13, R13, RZ, !P3 ;  /* 0x000000ff0d0d9208 */ /* 0x004fe40005800000 */
[----:B------:R-:W-:-:S02]  /*3560*/  @!P1 FSEL R12, R12, RZ, !P2 ;  /* 0x000000ff0c0c9208 */ /* 0x000fc40005000000 */
[----:B------:R-:W-:Y:S01]  /*3570*/  @!P1 ISETP.GE.AND P2, PT, R39, R4, PT ;  /* 0x000000042700920c */ /* 0x000fe20003f46270 */
[----:B------:R-:W-:Y:S01]  /*3580*/  FMUL.FTZ R13, R9, R13 ;  /* 0x0000000d090d7220 */ /* 0x000fe20000410000 */
[C---:B------:R-:W-:Y:S02]  /*3590*/  @!P1 IADD3 R39, PT, PT, R35.reuse, 0x2, RZ ;  /* 0x0000000223279810 */ /* 0x040fe40007ffe0ff */
[----:B------:R-:W-:Y:S01]  /*35a0*/  @!P1 FSEL R14, R14, RZ, !P2 ;  /* 0x000000ff0e0e9208 */ /* 0x000fe20005000000 */
[----:B------:R-:W-:Y:S01]  /*35b0*/  FFMA.FTZ R13, R8, R12, R13 ;  /* 0x0000000c080d7223 */ /* 0x000fe2000001000d */
[-C--:B------:R-:W-:Y:S02]  /*35c0*/  @!P1 ISETP.GE.AND P2, PT, R35, R4.reuse, PT ;  /* 0x000000042300920c */ /* 0x080fe40003f46270 */
[----:B------:R-:W-:Y:S01]  /*35d0*/  @!P1 ISETP.GE.AND P3, PT, R39, R4, PT ;  /* 0x000000042700920c */ /* 0x000fe20003f66270 */
[----:B------:R-:W-:Y:S01]  /*35e0*/  FFMA.FTZ R14, R10, R14, R13 ;  /* 0x0000000e0a0e7223 */ /* 0x000fe2000001000d */
[----:B------:R-:W-:Y:S01]  /*35f0*/  @!P1 VIADD R13, R35, 0x1 ;  /* 0x00000001230d9836 */ /* 0x000fe20000000000 */
[----:B---3--:R-:W-:-:S02]  /*3600*/  @!P1 FSEL R17, R17, RZ, !P2 ;  /* 0x000000ff11119208 */ /* 0x008fc40005000000 */
[----:B------:R-:W-:Y:S02]  /*3610*/  @!P1 FSEL R16, R16, RZ, !P4 ;  /* 0x000000ff10109208 */ /* 0x000fe40006000000 */
[----:B------:R-:W-:Y:S01]  /*3620*/  @!P1 ISETP.GE.AND P2, PT, R13, R4, PT ;  /* 0x000000040d00920c */ /* 0x000fe20003f46270 */
[----:B------:R-:W-:Y:S01]  /*3630*/  FMUL.FTZ R9, R9, R17 ;  /* 0x0000001109097220 */ /* 0x000fe20000410000 */
[----:B------:R-:W-:Y:S02]  /*3640*/  @!P1 IADD3 R13, PT, PT, R35, 0x2, RZ ;  /* 0x00000002230d9810 */ /* 0x000fe40007ffe0ff */
[----:B------:R-:W-:Y:S01]  /*3650*/  @!P1 FSEL R15, R15, RZ, !P3 ;  /* 0x000000ff0f0f9208 */ /* 0x000fe20005800000 */
[----:B------:R-:W-:Y:S01]  /*3660*/  FFMA.FTZ R9, R8, R16, R9 ;  /* 0x0000001008097223 */ /* 0x000fe20000010009 */
[----:B------:R-:W-:Y:S02]  /*3670*/  @!P1 ISETP.GE.AND P3, PT, R13, R4, PT ;  /* 0x000000040d00920c */ /* 0x000fe40003f66270 */
[----:B------:R-:W-:-:S02]  /*3680*/  @!P1 FSEL R18, R18, RZ, !P2 ;  /* 0x000000ff12129208 */ /* 0x000fc40005000000 */
[----:B------:R-:W-:-:S03]  /*3690*/  @!P1 FSEL R19, R19, RZ, !P3 ;  /* 0x000000ff13139208 */ /* 0x000fc60005800000 */
[----:B------:R-:W-:Y:S01]  /*36a0*/  FFMA.FTZ R10, R10, R18, R9 ;  /* 0x000000120a0a7223 */ /* 0x000fe20000010009 */
[----:B------:R-:W-:-:S03]  /*36b0*/  FFMA.FTZ R15, R11, R15, R14 ;  /* 0x0000000f0b0f7223 */ /* 0x000fc6000001000e */
[----:B------:R-:W-:Y:S01]  /*36c0*/  FFMA.FTZ R10, R11, R19, R10 ;  /* 0x000000130b0a7223 */ /* 0x000fe2000001000a */
[----:B------:R-:W-:-:S03]  /*36d0*/  FADD.FTZ R28, R28, R15 ;  /* 0x0000000f1c1c7221 */ /* 0x000fc60000010000 */
[----:B------:R-:W-:-:S07]  /*36e0*/  FADD.FTZ R21, R21, R10 ;  /* 0x0000000a15157221 */ /* 0x000fce0000010000 */
.L_x_24709:
[----:B------:R-:W-:Y:S05]  /*36f0*/  BSYNC.RECONVERGENT B1 ;  /* 0x0000000000017941 */ /* 0x000fea0003800200 */
.L_x_24708:
[----:B------:R-:W-:Y:S01]  /*3700*/  IADD3 R22, P1, PT, R22, 0x10, RZ ;  /* 0x0000001016167810 */ /* 0x000fe20007f3e0ff */
[----:B------:R-:W-:Y:S01]  /*3710*/  VIADD R27, R27, 0x4 ;  /* 0x000000041b1b7836 */ /* 0x000fe20000000000 */
[----:B------:R-:W-:Y:S01]  /*3720*/  IADD3 R35, PT, PT, R35, 0x40, RZ ;  /* 0x0000004023237810 */ /* 0x000fe20007ffe0ff */
[----:B------:R-:W-:Y:S01]  /*3730*/  VIADD R23, R23, 0x100 ;  /* 0x0000010017177836 */ /* 0x000fe20000000000 */
[----:B------:R-:W-:Y:S01]  /*3740*/  IADD3.X R25, PT, PT, RZ, R25, RZ, P1, !PT ;  /* 0x00000019ff197210 */ /* 0x000fe20000ffe4ff */
[----:B------:R-:W-:Y:S08]  /*3750*/  @!P0 BRA `(.L_x_24710) ;  /* 0xfffffff400fc8947 */ /* 0x000ff0000383ffff */
.L_x_24707:
[----:B------:R-:W-:Y:S05]  /*3760*/  BSYNC.RECONVERGENT B0 ;  /* 0x0000000000007941 */ /* 0x000fea0003800200 */
.L_x_24706:
[----:B------:R-:W0:Y:S01]  /*3770*/  SHFL.BFLY PT, R5, R30, 0x2, 0x1f ;  /* 0x0c401f001e057f89 */ /* 0x000e2200000e0000 */
[----:B------:R-:W-:Y:S01]  /*3780*/  BAR.SYNC.DEFER_BLOCKING 0x0 ;  /* 0x0000000000007b1d */ /* 0x000fe20000010000 */
[----:B------:R-:W-:Y:S02]  /*3790*/  LOP3.LUT P1, RZ, R2, 0x3, RZ, 0xc0, !PT ;  /* 0x0000000302ff7812 */ /* 0x000fe4000782c0ff */
[----:B------:R-:W-:-:S03]  /*37a0*/  SHF.R.U32.HI R31, RZ, 0x2, R31 ;  /* 0x00000002ff1f7819 */ /* 0x000fc6000001161f */
[----:B------:R-:W-:Y:S01]  /*37b0*/  BSSY.RECONVERGENT B0, `(.L_x_24711) ;  /* 0x000001d000007945 */ /* 0x000fe20003800200 */
[----:B------:R-:W1:Y:S04]  /*37c0*/  SHFL.BFLY PT, R4, R29, 0x2, 0x1f ;  /* 0x0c401f001d047f89 */ /* 0x000e6800000e0000 */
[----:B------:R-:W2:Y:S04]  /*37d0*/  SHFL.BFLY PT, R7, R28, 0x2, 0x1f ;  /* 0x0c401f001c077f89 */ /* 0x000ea800000e0000 */
[----:B------:R-:W3:Y:S01]  /*37e0*/  SHFL.BFLY PT, R12, R21, 0x2, 0x1f ;  /* 0x0c401f00150c7f89 */ /* 0x000ee200000e0000 */
[----:B0-----:R-:W-:Y:S01]  /*37f0*/  FADD.FTZ R5, R5, R30 ;  /* 0x0000001e05057221 */ /* 0x001fe20000010000 */
[----:B-1----:R-:W-:-:S04]  /*3800*/  FADD.FTZ R8, R4, R29 ;  /* 0x0000001d04087221 */ /* 0x002fc80000010000 */
[----:B------:R-:W0:Y:S01]  /*3810*/  SHFL.BFLY PT, R4, R5, 0x1, 0x1f ;  /* 0x0c201f0005047f89 */ /* 0x000e2200000e0000 */
[----:B--2---:R-:W-:Y:S01]  /*3820*/  FADD.FTZ R10, R7, R28 ;  /* 0x0000001c070a7221 */ /* 0x004fe20000010000 */
[----:B------:R-:W-:Y:S02]  /*3830*/  LOP3.LUT R7, R2, 0x3c0, RZ, 0xc0, !PT ;  /* 0x000003c002077812 */ /* 0x000fe400078ec0ff */
[----:B------:R-:W1:Y:S01]  /*3840*/  SHFL.BFLY PT, R9, R8, 0x1, 0x1f ;  /* 0x0c201f0008097f89 */ /* 0x000e6200000e0000 */
[----:B---3--:R-:W-:Y:S01]  /*3850*/  FADD.FTZ R12, R12, R21 ;  /* 0x000000150c0c7221 */ /* 0x008fe20000010000 */
[----:B------:R-:W-:Y:S02]  /*3860*/  ISETP.NE.OR P0, PT, R7, 0x40, P1 ;  /* 0x000000400700780c */ /* 0x000fe40000f05670 */
[----:B------:R-:W2:Y:S04]  /*3870*/  SHFL.BFLY PT, R11, R10, 0x1, 0x1f ;  /* 0x0c201f000a0b7f89 */ /* 0x000ea800000e0000 */
[----:B------:R-:W3:Y:S01]  /*3880*/  SHFL.BFLY PT, R13, R12, 0x1, 0x1f ;  /* 0x0c201f000c0d7f89 */ /* 0x000ee200000e0000 */
[----:B0-----:R-:W-:Y:S01]  /*3890*/  FADD.FTZ R7, R5, R4 ;  /* 0x0000000405077221 */ /* 0x001fe20000010000 */
[----:B------:R-:W-:Y:S01]  /*38a0*/  LOP3.LUT R4, R31, 0x3e0, R2, 0xf8, !PT ;  /* 0x000003e01f047812 */ /* 0x000fe200078ef802 */
[----:B-1----:R-:W-:Y:S01]  /*38b0*/  FADD.FTZ R9, R8, R9 ;  /* 0x0000000908097221 */ /* 0x002fe20000010000 */
[----:B--2---:R-:W-:Y:S01]  /*38c0*/  FADD.FTZ R11, R10, R11 ;  /* 0x0000000b0a0b7221 */ /* 0x004fe20000010000 */
[----:B---3--:R-:W-:-:S02]  /*38d0*/  FADD.FTZ R13, R12, R13 ;  /* 0x0000000d0c0d7221 */ /* 0x008fc40000010000 */
        /* <DEDUP_REMOVED lines=10> */
.L_x_24712:
[----:B------:R-:W-:Y:S05]  /*3980*/  BSYNC.RECONVERGENT B0 ;  /* 0x0000000000007941 */ /* 0x000fea0003800200 */
.L_x_24711:
        /* <DEDUP_REMOVED lines=38> */
[----:B------:R-:W-:Y:S01]  /*3bf0*/  IMAD.SHL.U32 R0, R0, 0x20, RZ ;  /* 0x0000002000007824 */ /* 0x000fe200078e00ff */
[----:B------:R-:W-:Y:S01]  /*3c00*/  SHF.R.U32.HI R3, RZ, 0x2, R2 ;  /* 0x00000002ff037819 */ /* 0x000fe20000011602 */
[----:B-1----:R-:W-:Y:S01]  /*3c10*/  @!P0 FADD.FTZ R7, R7, R8 ;  /* 0x0000000807078221 */ /* 0x002fe20000010000 */
[----:B--2---:R-:W-:Y:S01]  /*3c20*/  @!P0 FADD.FTZ R9, R9, R10 ;  /* 0x0000000a09098221 */ /* 0x004fe20000010000 */
[----:B---3--:R-:W-:Y:S01]  /*3c30*/  @!P0 FADD.FTZ R11, R11, R12 ;  /* 0x0000000c0b0b8221 */ /* 0x008fe20000010000 */
[----:B----4-:R-:W-:Y:S01]  /*3c40*/  @!P0 FADD.FTZ R13, R13, R14 ;  /* 0x0000000e0d0d8221 */ /* 0x010fe20000010000 */
[----:B0-----:R-:W-:-:S06]  /*3c50*/  USHF.L.U32 UR4, UR4, 0x5, URZ ;  /* 0x0000000504047899 */ /* 0x001fcc00080006ff */
        /* <DEDUP_REMOVED lines=9> */
.L_x_24683:
        /* <DEDUP_REMOVED lines=8> */
.L_x_24714:
[----:B------:R-:W-:Y:S05]  /*3d70*/  BSYNC B2 ;  /* 0x0000000000027941 */ /* 0x000fea0003800000 */
.L_x_24713:
[----:B------:R-:W-:Y:S01]  /*3d80*/  MOV R9, R11 ;  /* 0x0000000b00097202 */ /* 0x000fe20000000f00 */
[----:B------:R-:W-:Y:S06]  /*3d90*/  BRA `(.L_x_24715) ;  /* 0xffffffd000a07947 */ /* 0x000fec000383ffff */
.L_x_24685:
        /* <DEDUP_REMOVED lines=8> */
.L_x_24717:
[----:B------:R-:W-:Y:S05]  /*3e20*/  BSYNC B0 ;  /* 0x0000000000007941 */ /* 0x000fea0003800000 */
.L_x_24716:
        /* <DEDUP_REMOVED lines=8> */
.L_x_24718:
[----:B------:R-:W-:Y:S02]  /*3eb0*/  IMAD.MOV.U32 R13, RZ, RZ, 0x4 ;  /* 0x00000004ff0d7424 */ /* 0x000fe400078e00ff */
[----:B------:R-:W-:-:S05]  /*3ec0*/  IMAD.MOV.U32 R9, RZ, RZ, R11 ;  /* 0x000000ffff097224 */ /* 0x000fca00078e000b */
[----:B------:R-:W-:-:S04]  /*3ed0*/  FMNMX.FTZ R9, R8, R9, !PT ;  /* 0x0000000908097209 */ /* 0x000fc80007810000 */
[----:B------:R-:W-:-:S07]  /*3ee0*/  MOV R8, R9 ;  /* 0x0000000900087202 */ /* 0x000fce0000000f00 */
[----:B------:R-:W-:Y:S05]  /*3ef0*/  WARPSYNC.COLLECTIVE R12, `(.L_x_24719) ;  /* 0x000000000c087348 */ /* 0x000fea0003c00000 */
[----:B------:R0:W1:Y:S02]  /*3f00*/  SHFL.BFLY P2, R11, R8, R13, R15 ;  /* 0x0c00000d080b7389 */ /* 0x000064000004000f */
[----:B01----:R-:W-:Y:S05]  /*3f10*/  ENDCOLLECTIVE ;  /* 0x000000000000791b */ /* 0x003fea0003800000 */
.L_x_24719:
[----:B------:R-:W-:Y:S01]  /*3f20*/  HFMA2 R13, -RZ, RZ, 0, 1.1920928955078125e-07 ;  /* 0x00000002ff0d7431 */ /* 0x000fe200000001ff */
[----:B------:R-:W-:-:S04]  /*3f30*/  MOV R10, R11 ;  /* 0x0000000b000a7202 */ /* 0x000fc80000000f00 */
[----:B------:R-:W-:-:S05]  /*3f40*/  FMNMX.FTZ R10, R9, R10, !PT ;  /* 0x0000000a090a7209 */ /* 0x000fca0007810000 */
[----:B------:R-:W-:-:S07]  /*3f50*/  IMAD.MOV.U32 R8, RZ, RZ, R10 ;  /* 0x000000ffff087224 */ /* 0x000fce00078e000a */
[----:B------:R-:W-:Y:S05]  /*3f60*/  WARPSYNC.COLLECTIVE R12, `(.L_x_24720) ;  /* 0x000000000c087348 */ /* 0x000fea0003c00000 */
[----:B------:R0:W1:Y:S02]  /*3f70*/  SHFL.BFLY P2, R11, R8, R13, R15 ;  /* 0x0c00000d080b7389 */ /* 0x000064000004000f */
[----:B01----:R-:W-:Y:S05]  /*3f80*/  ENDCOLLECTIVE ;  /* 0x000000000000791b */ /* 0x003fea0003800000 */
.L_x_24720:
[----:B------:R-:W-:Y:S05]  /*3f90*/  BRA `(.L_x_24721) ;  /* 0xffffffd000b07947 */ /* 0x000fea000383ffff */
.L_x_24722:
        /* <DEDUP_REMOVED lines=14> */
.L_x_26039:


//--------------------- .text._ZN4vllm25paged_attention_v1_kernelIffLi256ELi8ELi128ELNS_18Fp8KVCacheDataTypeE0ELb0EEEvPT_PKS2_PKT0_S8_ifPKiSA_iPKfiiiSC_SC_iiiii --------------------------
	.section	.text._ZN4vllm25paged_attention_v1_kernelIffLi256ELi8ELi128ELNS_18Fp8KVCacheDataTypeE0ELb0EEEvPT_PKS2_PKT0_S8_ifPKiSA_iPKfiiiSC_SC_iiiii,"ax",@progbits
	.align	128
        .global         _ZN4vllm25paged_attention_v1_kernelIffLi256ELi8ELi128ELNS_18Fp8KVCacheDataTypeE0ELb0EEEvPT_PKS2_PKT0_S8_ifPKiSA_iPKfiiiSC_SC_iiiii
        .type           _ZN4vllm25paged_attention_v1_kernelIffLi256ELi8ELi128ELNS_18Fp8KVCacheDataTypeE0ELb0EEEvPT_PKS2_PKT0_S8_ifPKiSA_iPKfiiiSC_SC_iiiii,@function
        .size           _ZN4vllm25paged_attention_v1_kernelIffLi256ELi8ELi128ELNS_18Fp8KVCacheDataTypeE0ELb0EEEvPT_PKS2_PKT0_S8_ifPKiSA_iPKfiiiSC_SC_iiiii,(.L_x_26040 - _ZN4vllm25paged_attention_v1_kernelIffLi256ELi8ELi128ELNS_18Fp8KVCacheDataTypeE0ELb0EEEvPT_PKS2_PKT0_S8_ifPKiSA_iPKfiiiSC_SC_iiiii)
        .other          _ZN4vllm25paged_attention_v1_kernelIffLi256ELi8ELi128ELNS_18Fp8KVCacheDataTypeE0ELb0EEEvPT_PKS2_PKT0_S8_ifPKiSA_iPKfiiiSC_SC_iiiii,@"STO_CUDA_ENTRY STV_DEFAULT"
_ZN4vllm25paged_attention_v1_kernelIffLi256ELi8ELi128ELNS_18Fp8KVCacheDataTypeE0ELb0EEEvPT_PKS2_PKT0_S8_ifPKiSA_iPKfiiiSC_SC_iiiii:
.text._ZN4vllm25paged_attention_v1_kernelIffLi256ELi8ELi128ELNS_18Fp8KVCacheDataTypeE0ELb0EEEvPT_PKS2_PKT0_S8_ifPKiSA_iPKfiiiSC_SC_iiiii:
[----:B------:R-:W-:Y:S01]  /*0000*/  LDC R1, c[0x0][0x37c] ;  /* 0x0000df00ff017b82 */ /* 0x000fe20000000800 */
[----:B------:R-:W0:Y:S07]  /*0010*/  S2R R73, SR_CTAID.Y ;  /* 0x0000000000497919 */ /* 0x000e2e0000002600 */
[----:B------:R-:W0:Y:S01]  /*0020*/  LDC.64 R88, c[0x0][0x3b0] ;  /* 0x0000ec00ff587b82 */ /* 0x000e220000000a00 */
[----:B------:R-:W1:Y:S01]  /*0030*/  LDCU.64 UR8, c[0x0][0x358] ;  /* 0x00006b00ff0877ac */ /* 0x000e620008000a00 */
[----:B------:R-:W2:Y:S06]  /*0040*/  S2R R7, SR_CTAID.X ;  /* 0x0000000000077919 */ /* 0x000eac0000002500 */
[----:B------:R-:W3:Y:S08]  /*0050*/  LDC R11, c[0x0][0x3a0] ;  /* 0x0000e800ff0b7b82 */ /* 0x000ef00000000800 */
[----:B------:R-:W4:Y:S08]  /*0060*/  LDC.64 R2, c[0x0][0x3c0] ;  /* 0x0000f000ff027b82 */ /* 0x000f300000000a00 */
[----:B------:R-:W2:Y:S01]  /*0070*/  LDC R8, c[0x0][0x370] ;  /* 0x0000dc00ff087b82 */ /* 0x000ea20000000800 */
[----:B------:R-:W-:-:S07]  /*0080*/  HFMA2 R0, -RZ, RZ, 0, 0 ;  /* 0x00000000ff007431 */ /* 0x000fce00000001ff */
[----:B------:R-:W2:Y:S01]  /*0090*/  S2UR UR7, SR_CgaCtaId ;  /* 0x00000000000779c3 */ /* 0x000ea20000008800 */
[----:B0-----:R-:W-:Y:S01]  /*00a0*/  IMAD.WIDE.U32 R88, R73, 0x4, R88 ;  /* 0x0000000449587825 */ /* 0x001fe200078e0058 */
[----:B------:R-:W-:Y:S01]  /*00b0*/  UMOV UR5, 0x400 ;  /* 0x0000040000057882 */ /* 0x000fe20000000000 */
[----:B------:R-:W0:Y:S04]  /*00c0*/  LDCU UR13, c[0x0][0x3cc] ;  /* 0x00007980ff0d77ac */ /* 0x000e280008000800 */
[----:B-1----:R-:W2:Y:S01]  /*00d0*/  LDG.E.CONSTANT R88, desc[UR8][R88.64] ;  /* 0x0000000858587981 */ /* 0x002ea2000c1e9900 */
[----:B---3--:R-:W-:Y:S01]  /*00e0*/  IABS R9, R11 ;  /* 0x0000000b00097213 */ /* 0x008fe20000000000 */
[----:B------:R-:W1:Y:S01]  /*00f0*/  LDCU UR16, c[0x0][0x3a4] ;  /* 0x00007480ff1077ac */ /* 0x000e620008000800 */
[----:B----4-:R-:W-:-:S02]  /*0100*/  ISETP.NE.U32.AND P0, PT, R2, RZ, PT ;  /* 0x000000ff0200720c */ /* 0x010fc40003f05070 */
[----:B------:R-:W3:Y:S02]  /*0110*/  I2F.RP R6, R9 ;  /* 0x0000000900067306 */ /* 0x000ee40000209400 */
[----:B------:R-:W-:-:S06]  /*0120*/  ISETP.NE.AND.EX P0, PT, R3, RZ, PT, P0 ;  /* 0x000000ff0300720c */ /* 0x000fcc0003f05300 */
[----:B---3--:R-:W3:Y:S07]  /*0130*/  MUFU.RCP R6, R6 ;  /* 0x0000000600067308 */ /* 0x008eee0000001000 */
[----:B------:R-:W2:Y:S01]  /*0140*/  @P0 LDC.64 R2, c[0x0][0x3c0] ;  /* 0x0000f000ff020b82 */ /* 0x000ea20000000a00 */
[----:B---3--:R-:W-:-:S04]  /*0150*/  IADD3 R4, PT, PT, R6, 0xffffffe, RZ ;  /* 0x0ffffffe06047810 */ /* 0x008fc80007ffe0ff */
[----:B------:R3:W4:Y:S01]  /*0160*/  F2I.FTZ.U32.TRUNC.NTZ R5, R4 ;  /* 0x0000000400057305 */ /* 0x000722000021f000 */
[----:B--2---:R-:W-:-:S05]  /*0170*/  @P0 IMAD.WIDE.U32 R2, R7, 0x4, R2 ;  /* 0x0000000407020825 */ /* 0x004fca00078e0002 */
[----:B------:R2:W5:Y:S01]  /*0180*/  @P0 LDG.E.CONSTANT R0, desc[UR8][R2.64] ;  /* 0x0000000802000981 */ /* 0x000562000c1e9900 */
[----:B---3--:R-:W-:Y:S01]  /*0190*/  MOV R4, RZ ;  /* 0x000000ff00047202 */ /* 0x008fe20000000f00 */
[----:B----4-:R-:W-:-:S04]  /*01a0*/  IMAD.MOV R10, RZ, RZ, -R5 ;  /* 0x000000ffff0a7224 */ /* 0x010fc800078e0a05 */
[----:B--2---:R-:W-:Y:S01]  /*01b0*/  IMAD R3, R10, R9, RZ ;  /* 0x000000090a037224 */ /* 0x004fe200078e02ff */
[----:B------:R-:W-:-:S03]  /*01c0*/  IABS R2, R8 ;  /* 0x0000000800027213 */ /* 0x000fc60000000000 */
        /* <DEDUP_REMOVED lines=11> */
[----:B------:R-:W-:-:S05]  /*0280*/  @P0 IADD3 R5, PT, PT, R5, 0x1, RZ ;  /* 0x0000000105050810 */ /* 0x000fca0007ffe0ff */
[----:B------:R-:W-:-:S05]  /*0290*/  IMAD.MOV.U32 R14, RZ, RZ, R5 ;  /* 0x000000ffff0e7224 */ /* 0x000fca00078e0005 */
[----:B------:R-:W-:Y:S02]  /*02a0*/  @!P2 IADD3 R14, PT, PT, -R14, RZ, RZ ;  /* 0x000000ff0e0ea210 */ /* 0x000fe40007ffe1ff */
[----:B------:R-:W-:-:S04]  /*02b0*/  @!P1 LOP3.LUT R14, RZ, R11, RZ, 0x33, !PT ;  /* 0x0000000bff0e9212 */ /* 0x000fc800078e33ff */
[----:B------:R-:W-:-:S04]  /*02c0*/  IABS R6, R14 ;  /* 0x0000000e00067213 */ /* 0x000fc80000000000 */
[----:B------:R-:W2:Y:S08]  /*02d0*/  I2F.RP R3, R6 ;  /* 0x0000000600037306 */ /* 0x000eb00000209400 */
[----:B--2---:R-:W2:Y:S01]  /*02e0*/  MUFU.RCP R3, R3 ;  /* 0x0000000300037308 */ /* 0x004ea20000001000 */
[----:B------:R-:W3:Y:S01]  /*02f0*/  S2R R2, SR_TID.X ;  /* 0x0000000000027919 */ /* 0x000ee20000002100 */
[----:B--2---:R-:W-:-:S06]  /*0300*/  IADD3 R4, PT, PT, R3, 0xffffffe, RZ ;  /* 0x0ffffffe03047810 */ /* 0x004fcc0007ffe0ff */
[----:B------:R2:W4:Y:S01]  /*0310*/  F2I.FTZ.U32.TRUNC.NTZ R5, R4 ;  /* 0x0000000400057305 */ /* 0x000522000021f000 */
[----:B------:R-:W-:Y:S01]  /*0320*/  IABS R8, R14 ;  /* 0x0000000e00087213 */ /* 0x000fe20000000000 */
[----:B--2---:R-:W-:Y:S02]  /*0330*/  HFMA2 R4, -RZ, RZ, 0, 0 ;  /* 0x00000000ff047431 */ /* 0x004fe400000001ff */
[----:B----4-:R-:W-:-:S04]  /*0340*/  IMAD.MOV R9, RZ, RZ, -R5 ;  /* 0x000000ffff097224 */ /* 0x010fc800078e0a05 */
[----:B------:R-:W-:Y:S01]  /*0350*/  IMAD R9, R9, R6, RZ ;  /* 0x0000000609097224 */ /* 0x000fe200078e02ff */
[----:B------:R-:W-:-:S03]  /*0360*/  IABS R3, R7 ;  /* 0x0000000700037213 */ /* 0x000fc60000000000 */
[----:B------:R-:W-:Y:S01]  /*0370*/  IMAD.HI.U32 R5, R5, R9, R4 ;  /* 0x0000000905057227 */ /* 0x000fe200078e0004 */
[----:B------:R-:W-:Y:S02]  /*0380*/  IADD3 R4, PT, PT, RZ, -R8, RZ ;  /* 0x80000008ff047210 */ /* 0x000fe40007ffe0ff */
[----:B------:R-:W2:Y:S03]  /*0390*/  LDC R8, c[0x0][0x3c8] ;  /* 0x0000f200ff087b82 */ /* 0x000ea60000000800 */
[----:B------:R-:W-:-:S04]  /*03a0*/  IMAD.HI.U32 R90, R5, R3, RZ ;  /* 0x00000003055a7227 */ /* 0x000fc800078e00ff */
[----:B------:R-:W-:Y:S01]  /*03b0*/  IMAD R3, R90, R4, R3 ;  /* 0x000000045a037224 */ /* 0x000fe200078e0203 */
[----:B---3--:R-:W-:-:S04]  /*03c0*/  ISETP.GT.U32.AND P3, PT, R2, 0xff, PT ;  /* 0x000000ff0200780c */ /* 0x008fc80003f64070 */
[----:B------:R-:W-:Y:S02]  /*03d0*/  ISETP.GT.U32.AND P2, PT, R6, R3, PT ;  /* 0x000000030600720c */ /* 0x000fe40003f44070 */
[----:B------:R-:W-:Y:S02]  /*03e0*/  LOP3.LUT R4, R7, R14, RZ, 0x3c, !PT ;  /* 0x0000000e07047212 */ /* 0x000fe400078e3cff */
[----:B------:R-:W-:Y:S02]  /*03f0*/  SHF.L.U32 R69, R2, 0x8, RZ ;  /* 0x0000000802457819 */ /* 0x000fe400000006ff */
[----:B------:R-:W-:Y:S01]  /*0400*/  ISETP.GE.AND P0, PT, R4, RZ, PT ;  /* 0x000000ff0400720c */ /* 0x000fe20003f06270 */
[----:B------:R-:W-:Y:S01]  /*0410*/  ULEA UR6, UR7, UR5, 0x18 ;  /* 0x0000000507067291 */ /* 0x000fe2000f8ec0ff */
[----:B--2---:R-:W-:-:S05]  /*0420*/  IMAD R4, R73, R8, RZ ;  /* 0x0000000849047224 */ /* 0x004fca00078e02ff */
[----:B------:R-:W-:Y:S01]  /*0430*/  @!P2 IMAD.IADD R3, R3, 0x1, -R6 ;  /* 0x000000010303a824 */ /* 0x000fe200078e0a06 */
[----:B------:R-:W-:Y:S01]  /*0440*/  LOP3.LUT R69, R69, 0x300, RZ, 0xc0, !PT ;  /* 0x0000030045457812 */ /* 0x000fe200078ec0ff */
[----:B------:R-:W-:Y:S01]  /*0450*/  BSSY.RECONVERGENT B0, `(.L_x_24723) ;  /* 0x000001c000007945 */ /* 0x000fe20003800200 */
[----:B------:R-:W-:Y:S02]  /*0460*/  LEA R7, P4, R7, R4, 0x8 ;  /* 0x0000000407077211 */ /* 0x000fe400078840ff */
[----:B------:R-:W-:Y:S02]  /*0470*/  ISETP.GE.U32.AND P1, PT, R3, R6, PT ;  /* 0x000000060300720c */ /* 0x000fe40003f26070 */
[----:B------:R-:W-:Y:S02]  /*0480*/  SHF.R.U32.HI R68, RZ, 0x2, R2 ;  /* 0x00000002ff447819 */ /* 0x000fe40000011602 */
[----:B------:R-:W-:Y:S02]  /*0490*/  IADD3 R3, PT, PT, R69, UR6, RZ ;  /* 0x0000000645037c10 */ /* 0x000fe4000fffe0ff */
[----:B------:R-:W-:Y:S01]  /*04a0*/  LEA.HI.X.SX32 R10, R4, RZ, 0x1, P4 ;  /* 0x000000ff040a7211 */ /* 0x000fe200020f0eff */
[----:B------:R-:W-:Y:S01]  /*04b0*/  VIADD R9, R88, 0x7 ;  /* 0x0000000758097836 */ /* 0x000fe20000000000 */
[----:B01----:R-:W-:Y:S06]  /*04c0*/  @P3 BRA `(.L_x_24724) ;  /* 0x0000000000503947 */ /* 0x003fec0003800000 */
[----:B------:R-:W-:Y:S01]  /*04d0*/  ISETP.GT.U32.AND P3, PT, R2, 0x7f, PT ;  /* 0x0000007f0200780c */ /* 0x000fe20003f64070 */
[----:B------:R-:W0:Y:S01]  /*04e0*/  LDCU.64 UR10, c[0x0][0x388] ;  /* 0x00007100ff0a77ac */ /* 0x000e220008000a00 */
[----:B------:R-:W-:Y:S02]  /*04f0*/  SHF.L.U32 R8, R68, 0x2, RZ ;  /* 0x0000000244087819 */ /* 0x000fe400000006ff */
[----:B------:R-:W-:-:S04]  /*0500*/  LOP3.LUT R5, R2, 0xfc, RZ, 0xc0, !PT ;  /* 0x000000fc02057812 */ /* 0x000fc800078ec0ff */
[----:B------:R-:W-:-:S04]  /*0510*/  LOP3.LUT R5, R5, 0x3, R2, 0xf8, !PT ;  /* 0x0000000305057812 */ /* 0x000fc800078ef802 */
[----:B------:R-:W-:Y:S02]  /*0520*/  IADD3 R5, P4, PT, R5, R7, RZ ;  /* 0x0000000705057210 */ /* 0x000fe40007f9e0ff */
[----:B------:R-:W-:-:S03]  /*0530*/  @!P3 LOP3.LUT R4, R8, 0x3, R2, 0xf8, !PT ;  /* 0x000000030804b812 */ /* 0x000fc600078ef802 */
[----:B------:R-:W-:Y:S01]  /*0540*/  IMAD.X R12, RZ, RZ, R10, P4 ;  /* 0x000000ffff0c7224 */ /* 0x000fe200020e060a */
[----:B------:R-:W-:-:S04]  /*0550*/  @!P3 IADD3 R4, PT, PT, R4, 0x80, RZ ;  /* 0x000000800404b810 */ /* 0x000fc80007ffe0ff */
[----:B------:R-:W-:Y:S02]  /*0560*/  @!P3 IADD3 R7, P5, PT, R4, R7, RZ ;  /* 0x000000070407b210 */ /* 0x000fe40007fbe0ff */
[----:B0-----:R-:W-:Y:S02]  /*0570*/  LEA R4, P4, R5, UR10, 0x2 ;  /* 0x0000000a05047c11 */ /* 0x001fe4000f8810ff */
[----:B------:R-:W-:Y:S02]  /*0580*/  @!P3 IADD3.X R10, PT, PT, RZ, R10, RZ, P5, !PT ;  /* 0x0000000aff0ab210 */ /* 0x000fe40002ffe4ff */
[----:B------:R-:W-:Y:S02]  /*0590*/  @!P3 LEA R6, P5, R7, UR10, 0x2 ;  /* 0x0000000a0706bc11 */ /* 0x000fe4000f8a10ff */
[----:B------:R-:W-:Y:S02]  /*05a0*/  LEA.HI.X R5, R5, UR11, R12, 0x2, P4 ;  /* 0x0000000b05057c11 */ /* 0x000fe4000a0f140c */
[----:B------:R-:W-:-:S03]  /*05b0*/  @!P3 LEA.HI.X R7, R7, UR11, R10, 0x2, P5 ;  /* 0x0000000b0707bc11 */ /* 0x000fc6000a8f140a */
[----:B------:R-:W2:Y:S04]  /*05c0*/  LDG.E.CONSTANT R4, desc[UR8][R4.64] ;  /* 0x0000000804047981 */ /* 0x000ea8000c1e9900 */
[----:B------:R-:W3:Y:S01]  /*05d0*/  @!P3 LDG.E.CONSTANT R6, desc[UR8][R6.64] ;  /* 0x000000080606b981 */ /* 0x000ee2000c1e9900 */
[----:B------:R-:W-:-:S05]  /*05e0*/  IADD3 R3, PT, PT, R3, R8, RZ ;  /* 0x0000000803037210 */ /* 0x000fca0007ffe0ff */
[----:B--2---:R0:W-:Y:S04]  /*05f0*/  STS [R3], R4 ;  /* 0x0000000403007388 */ /* 0x0041e80000000800 */
[----:B---3--:R0:W-:Y:S02]  /*0600*/  @!P3 STS [R3+0x80], R6 ;  /* 0x000080060300b388 */ /* 0x0081e40000000800 */
.L_x_24724:
[----:B------:R-:W-:Y:S05]  /*0610*/  BSYNC.RECONVERGENT B0 ;  /* 0x0000000000007941 */ /* 0x000fea0003800200 */
.L_x_24723:
[----:B0-----:R-:W-:Y:S01]  /*0620*/  SHF.R.S32.HI R4, RZ, 0x1f, R9 ;  /* 0x0000001fff047819 */ /* 0x001fe20000011409 */
[----:B------:R-:W0:Y:S01]  /*0630*/  LDCU UR4, c[0x0][0x3b8] ;  /* 0x00007700ff0477ac */ /* 0x000e220008000800 */
[----:B------:R-:W-:Y:S01]  /*0640*/  @!P2 VIADD R90, R90, 0x1 ;  /* 0x000000015a5aa836 */ /* 0x000fe20000000000 */
[----:B------:R-:W-:Y:S01]  /*0650*/  SHF.R.U32.HI R74, RZ, 0x5, R2 ;  /* 0x00000005ff4a7819 */ /* 0x000fe20000011602 */
[----:B------:R-:W-:Y:S01]  /*0660*/  BSSY B0, `(.L_x_24725) ;  /* 0x00000d3000007945 */ /* 0x000fe20003800000 */
[----:B------:R-:W-:Y:S01]  /*0670*/  LEA.HI R3, R4, R9, RZ, 0x3 ;  /* 0x0000000904037211 */ /* 0x000fe200078f18ff */
[----:B------:R-:W1:Y:S01]  /*0680*/  LDCU.64 UR14, c[0x0][0x390] ;  /* 0x00007200ff0e77ac */ /* 0x000e620008000a00 */
[----:B------:R-:W-:Y:S01]  /*0690*/  @P1 IADD3 R90, PT, PT, R90, 0x1, RZ ;  /* 0x000000015a5a1810 */ /* 0x000fe20007ffe0ff */
[----:B------:R-:W-:Y:S01]  /*06a0*/  IMAD.MOV.U32 R75, RZ, RZ, -0x800001 ;  /* 0xff7fffffff4b7424 */ /* 0x000fe200078e00ff */
[----:B------:R-:W-:Y:S01]  /*06b0*/  SHF.R.S32.HI R3, RZ, 0x3, R3 ;  /* 0x00000003ff037819 */ /* 0x000fe20000011403 */
[----:B------:R-:W-:Y:S01]  /*06c0*/  BAR.SYNC.DEFER_BLOCKING 0x0 ;  /* 0x0000000000007b1d */ /* 0x000fe20000010000 */
[----:B------:R-:W-:-:S02]  /*06d0*/  ISETP.NE.AND P2, PT, R14, RZ, PT ;  /* 0x000000ff0e00720c */ /* 0x000fc40003f45270 */
[----:B------:R-:W-:Y:S02]  /*06e0*/  ISETP.GE.AND P1, PT, R74, R3, PT ;  /* 0x000000034a00720c */ /* 0x000fe40003f26270 */
[----:B------:R-:W-:Y:S01]  /*06f0*/  @!P0 IADD3 R90, PT, PT, -R90, RZ, RZ ;  /* 0x000000ff5a5a8210 */ /* 0x000fe20007ffe1ff */
[----:B0-----:R-:W-:-:S08]  /*0700*/  IMAD R73, R73, UR4, RZ ;  /* 0x0000000449497c24 */ /* 0x001fd0000f8e02ff */
[----:B------:R-:W-:Y:S02]  /*0710*/  @!P2 LOP3.LUT R90, RZ, R14, RZ, 0x33, !PT ;  /* 0x0000000eff5aa212 */ /* 0x000fe400078e33ff */
[----:B-1----:R-:W-:Y:S05]  /*0720*/  @P1 BRA `(.L_x_24726) ;  /* 0x0000000c00181947 */ /* 0x002fea0003800000 */
[----:B------:R-:W0:Y:S01]  /*0730*/  LDCU.64 UR10, c[0x0][0x3a8] ;  /* 0x00007500ff0a77ac */ /* 0x000e220008000a00 */
[----:B------:R-:W-:Y:S01]  /*0740*/  SHF.R.U32.HI R70, RZ, 0x3, R2 ;  /* 0x00000003ff467819 */ /* 0x000fe20000011602 */
[----:B------:R-:W1:Y:S01]  /*0750*/  LDS.128 R4, [R69+UR6] ;  /* 0x0000000645047984 */ /* 0x000e620008000c00 */
[----:B------:R-:W-:Y:S01]  /*0760*/  MOV R71, RZ ;  /* 0x000000ff00477202 */ /* 0x000fe20000000f00 */
[----:B------:R-:W2:Y:S01]  /*0770*/  LDCU UR12, c[0x0][0x3d0] ;  /* 0x00007a00ff0c77ac */ /* 0x000ea20008000800 */
[----:B------:R-:W-:Y:S01]  /*0780*/  LOP3.LUT R70, R70, 0x7c, RZ, 0xc0, !PT ;  /* 0x0000007c46467812 */ /* 0x000fe200078ec0ff */
[----:B------:R-:W3:Y:S01]  /*0790*/  LDS.128 R8, [R69+UR6+0x10] ;  /* 0x0000100645087984 */ /* 0x000ee20008000c00 */
[----:B------:R-:W-:Y:S01]  /*07a0*/  MOV R75, 0xff7fffff ;  /* 0xff7fffff004b7802 */ /* 0x000fe20000000f00 */
[----:B------:R-:W-:Y:S02]  /*07b0*/  UIADD3 UR4, UPT, UPT, UR5, 0x420, URZ ;  /* 0x0000042005047890 */ /* 0x000fe4000fffe0ff */
[----:B------:R-:W-:Y:S01]  /*07c0*/  IMAD.WIDE R70, R73, 0x4, R70 ;  /* 0x0000000449467825 */ /* 0x000fe200078e0246 */
[----:B------:R-:W4:Y:S01]  /*07d0*/  LDS.128 R12, [R69+UR6+0x20] ;  /* 0x00002006450c7984 */ /* 0x000f220008000c00 */
[----:B------:R-:W-:-:S03]  /*07e0*/  ULEA UR4, UR7, UR4, 0x18 ;  /* 0x0000000407047291 */ /* 0x000fc6000f8ec0ff */
[----:B------:R-:W1:Y:S01]  /*07f0*/  LDS.128 R16, [R69+UR6+0x30] ;  /* 0x0000300645107984 */ /* 0x000e620008000c00 */
[----:B0-----:R-:W-:-:S03]  /*0800*/  IADD3 R76, P0, PT, R70, UR10, RZ ;  /* 0x0000000a464c7c10 */ /* 0x001fc6000ff1e0ff */
[----:B------:R-:W0:Y:S01]  /*0810*/  LDS.128 R20, [R69+UR6+0x40] ;  /* 0x0000400645147984 */ /* 0x000e220008000c00 */
[C---:B------:R-:W-:Y:S02]  /*0820*/  SHF.L.U32 R70, R68.reuse, 0x2, RZ ;  /* 0x0000000244467819 */ /* 0x040fe400000006ff */
[----:B------:R-:W-:Y:S01]  /*0830*/  IADD3.X R77, PT, PT, R71, UR11, RZ, P0, !PT ;  /* 0x0000000b474d7c10 */ /* 0x000fe200087fe4ff */
[----:B------:R-:W0:Y:S01]  /*0840*/  LDS.128 R24, [R69+UR6+0x50] ;  /* 0x0000500645187984 */ /* 0x000e220008000c00 */
[----:B------:R-:W-:Y:S01]  /*0850*/  LOP3.LUT R71, R68, 0x7, RZ, 0xc0, !PT ;  /* 0x0000000744477812 */ /* 0x000fe200078ec0ff */
[----:B--2---:R-:W-:Y:S01]  /*0860*/  IMAD R73, R90, UR12, RZ ;  /* 0x0000000c5a497c24 */ /* 0x004fe2000f8e02ff */
[----:B------:R-:W-:Y:S01]  /*0870*/  LOP3.LUT R68, R2, 0x1f, RZ, 0xc0, !PT ;  /* 0x0000001f02447812 */ /* 0x000fe200078ec0ff */
[----:B------:R-:W2:Y:S01]  /*0880*/  LDS.128 R28, [R69+UR6+0x60] ;  /* 0x00006006451c7984 */ /* 0x000ea20008000c00 */
[----:B-----5:R-:W-:Y:S01]  /*0890*/  FSETP.NEU.FTZ.AND P0, PT, R0, RZ, PT ;  /* 0x000000ff0000720b */ /* 0x020fe20003f1d000 */
[----:B------:R-:W-:Y:S01]  /*08a0*/  IMAD R71, R74, 0x8, R71 ;  /* 0x000000084a477824 */ /* 0x000fe200078e0247 */
[----:B------:R-:W-:Y:S01]  /*08b0*/  IADD3 R68, P1, PT, R68, R73, RZ ;  /* 0x0000004944447210 */ /* 0x000fe20007f3e0ff */
[----:B------:R-:W0:Y:S02]  /*08c0*/  LDS.128 R32, [R69+UR6+0x70] ;  /* 0x0000700645207984 */ /* 0x000e240008000c00 */
[C---:B------:R-:W-:Y:S01]  /*08d0*/  IMAD.IADD R78, R71.reuse, 0x1, -R88 ;  /* 0x00000001474e7824 */ /* 0x040fe200078e0a58 */
[----:B------:R-:W-:Y:S01]  /*08e0*/  IADD3 R79, PT, PT, R71, 0x1, RZ ;  /* 0x00000001474f7810 */ /* 0x000fe20007ffe0ff */
        /* <DEDUP_REMOVED lines=8> */
[----:B---3--:R-:W-:-:S04]  /*0970*/  LOP3.LUT R69, R70, 0x1c, RZ, 0xc0, !PT ;  /* 0x0000001c46457812 */ /* 0x008fc800078ec0ff */
[----:B------:R-:W-:-:S04]  /*0980*/  LEA R69, R74, R69, 0x5 ;  /* 0x000000454a457211 */ /* 0x000fc800078e28ff */
[----:B------:R-:W-:Y:S02]  /*0990*/  IADD3 R80, PT, PT, R69, UR4, RZ ;  /* 0x0000000445507c10 */ /* 0x000fe4000fffe0ff */
[----:B-12-4-:R-:W-:-:S07]  /*09a0*/  LEA.HI.X.SX32 R69, R73, RZ, 0x1, P1 ;  /* 0x000000ff49457211 */ /* 0x016fce00008f0eff */
.L_x_24728:
[----:B------:R-:W2:Y:S02]  /*09b0*/  LDG.E.CONSTANT R71, desc[UR8][R76.64] ;  /* 0x000000084c477981 */ /* 0x000ea4000c1e9900 */
[----:B0-2---:R-:W-:-:S03]  /*09c0*/  IMAD.WIDE R70, R71, UR13, R68 ;  /* 0x0000000d47467c25 */ /* 0x005fc6000f8e0244 */
        /* <DEDUP_REMOVED lines=10> */
[----:B------:R-:W5:Y:S01]  /*0a70*/  LDG.E.CONSTANT R92, desc[UR8][R72.64+0x1f80] ;  /* 0x001f8008485c7981 */ /* 0x000f62000c1e9900 */
[----:B--2---:R-:W-:-:S04]  /*0a80*/  FMUL.FTZ R87, R82, R5 ;  /* 0x0000000552577220 */ /* 0x004fc80000410000 */
[----:B---3--:R-:W-:Y:S02]  /*0a90*/  FFMA.FTZ R82, R4, R81, R87 ;  /* 0x0000005104527223 */ /* 0x008fe40000010057 */
[----:B------:R-:W2:Y:S02]  /*0aa0*/  LDG.E.CONSTANT R81, desc[UR8][R72.64+0x400] ;  /* 0x0004000848517981 */ /* 0x000ea4000c1e9900 */
[----:B----4-:R-:W-:Y:S02]  /*0ab0*/  FFMA.FTZ R83, R83, R6, R82 ;  /* 0x0000000653537223 */ /* 0x010fe40000010052 */
[----:B------:R-:W3:Y:S02]  /*0ac0*/  LDG.E.CONSTANT R82, desc[UR8][R72.64+0x380] ;  /* 0x0003800848527981 */ /* 0x000ee4000c1e9900 */
[----:B-----5:R-:W-:Y:S02]  /*0ad0*/  FFMA.FTZ R83, R84, R7, R83 ;  /* 0x0000000754537223 */ /* 0x020fe40000010053 */
[----:B------:R-:W4:Y:S02]  /*0ae0*/  LDG.E.CONSTANT R84, desc[UR8][R72.64+0x480] ;  /* 0x0004800848547981 */ /* 0x000f24000c1e9900 */
[----:B------:R-:W-:-:S02]  /*0af0*/  FFMA.FTZ R83, R8, R85, R83 ;  /* 0x0000005508537223 */ /* 0x000fc40000010053 */
[----:B------:R-:W5:Y:S02]  /*0b00*/  LDG.E.CONSTANT R85, desc[UR8][R72.64+0x500] ;  /* 0x0005000848557981 */ /* 0x000f64000c1e9900 */
[----:B------:R-:W-:Y:S02]  /*0b10*/  FFMA.FTZ R70, R70, R9, R83 ;  /* 0x0000000946467223 */ /* 0x000fe40000010053 */
[----:B------:R-:W5:Y:S02]  /*0b20*/  LDG.E.CONSTANT R83, desc[UR8][R72.64+0x600] ;  /* 0x0006000848537981 */ /* 0x000f64000c1e9900 */
[----:B------:R-:W-:Y:S02]  /*0b30*/  FFMA.FTZ R87, R71, R10, R70 ;  /* 0x0000000a47577223 */ /* 0x000fe40000010046 */
[----:B------:R-:W5:Y:S04]  /*0b40*/  LDG.E.CONSTANT R70, desc[UR8][R72.64+0x680] ;  /* 0x0006800848467981 */ /* 0x000f68000c1e9900 */
[----:B------:R-:W5:Y:S01]  /*0b50*/  LDG.E.CONSTANT R71, desc[UR8][R72.64+0x700] ;  /* 0x0007000848477981 */ /* 0x000f62000c1e9900 */
[----:B---3--:R-:W-:-:S03]  /*0b60*/  FFMA.FTZ R87, R82, R11, R87 ;  /* 0x0000000b52577223 */ /* 0x008fc60000010057 */
[----:B------:R-:W3:Y:S01]  /*0b70*/  LDG.E.CONSTANT R82, desc[UR8][R72.64+0x780] ;  /* 0x0007800848527981 */ /* 0x000ee2000c1e9900 */
[----:B--2---:R-:W-:-:S04]  /*0b80*/  FFMA.FTZ R81, R12, R81, R87 ;  /* 0x000000510c517223 */ /* 0x004fc80000010057 */
[----:B----4-:R-:W-:Y:S02]  /*0b90*/  FFMA.FTZ R84, R84, R13, R81 ;  /* 0x0000000d54547223 */ /* 0x010fe40000010051 */
[----:B------:R-:W0:Y:S02]  /*0ba0*/  LDG.E.CONSTANT R81, desc[UR8][R72.64+0x800] ;  /* 0x0008000848517981 */ /* 0x000e24000c1e9900 */
[----:B-----5:R-:W-:Y:S02]  /*0bb0*/  FFMA.FTZ R85, R85, R14, R84 ;  /* 0x0000000e55557223 */ /* 0x020fe40000010054 */
[----:B------:R-:W2:Y:S02]  /*0bc0*/  LDG.E.CONSTANT R84, desc[UR8][R72.64+0x880] ;  /* 0x0008800848547981 */ /* 0x000ea4000c1e9900 */
[----:B------:R-:W-:Y:S02]  /*0bd0*/  FFMA.FTZ R85, R86, R15, R85 ;  /* 0x0000000f56557223 */ /* 0x000fe40000010055 */
[----:B------:R-:W4:Y:S02]  /*0be0*/  LDG.E.CONSTANT R86, desc[UR8][R72.64+0x980] ;  /* 0x0009800848567981 */ /* 0x000f24000c1e9900 */
[----:B------:R-:W-:-:S02]  /*0bf0*/  FFMA.FTZ R83, R16, R83, R85 ;  /* 0x0000005310537223 */ /* 0x000fc40000010055 */
[----:B------:R-:W5:Y:S02]  /*0c00*/  LDG.E.CONSTANT R85, desc[UR8][R72.64+0x900] ;  /* 0x0009000848557981 */ /* 0x000f64000c1e9900 */
[----:B------:R-:W-:Y:S02]  /*0c10*/  FFMA.FTZ R70, R70, R17, R83 ;  /* 0x0000001146467223 */ /* 0x000fe40000010053 */
[----:B------:R-:W4:Y:S02]  /*0c20*/  LDG.E.CONSTANT R83, desc[UR8][R72.64+0xa00] ;  /* 0x000a000848537981 */ /* 0x000f24000c1e9900 */
[----:B------:R-:W-:Y:S02]  /*0c30*/  FFMA.FTZ R87, R71, R18, R70 ;  /* 0x0000001247577223 */ /* 0x000fe40000010046 */
[----:B------:R-:W4:Y:S04]  /*0c40*/  LDG.E.CONSTANT R70, desc[UR8][R72.64+0xa80] ;  /* 0x000a800848467981 */ /* 0x000f28000c1e9900 */
[----:B------:R-:W4:Y:S01]  /*0c50*/  LDG.E.CONSTANT R71, desc[UR8][R72.64+0xb00] ;  /* 0x000b000848477981 */ /* 0x000f22000c1e9900 */
[----:B---3--:R-:W-:-:S03]  /*0c60*/  FFMA.FTZ R87, R82, R19, R87 ;  /* 0x0000001352577223 */ /* 0x008fc60000010057 */
[----:B------:R-:W3:Y:S01]  /*0c70*/  LDG.E.CONSTANT R82, desc[UR8][R72.64+0xb80] ;  /* 0x000b800848527981 */ /* 0x000ee2000c1e9900 */
[----:B0-----:R-:W-:-:S04]  /*0c80*/  FFMA.FTZ R81, R20, R81, R87 ;  /* 0x0000005114517223 */ /* 0x001fc80000010057 */
[----:B--2---:R-:W-:Y:S02]  /*0c90*/  FFMA.FTZ R84, R84, R21, R81 ;  /* 0x0000001554547223 */ /* 0x004fe40000010051 */
[----:B------:R-:W2:Y:S02]  /*0ca0*/  LDG.E.CONSTANT R81, desc[UR8][R72.64+0xc00] ;  /* 0x000c000848517981 */ /* 0x000ea4000c1e9900 */
[----:B-----5:R-:W-:Y:S02]  /*0cb0*/  FFMA.FTZ R85, R85, R22, R84 ;  /* 0x0000001655557223 */ /* 0x020fe40000010054 */
[----:B------:R-:W5:Y:S02]  /*0cc0*/  LDG.E.CONSTANT R84, desc[UR8][R72.64+0xc80] ;  /* 0x000c800848547981 */ /* 0x000f64000c1e9900 */
[----:B----4-:R-:W-:Y:S02]  /*0cd0*/  FFMA.FTZ R85, R86, R23, R85 ;  /* 0x0000001756557223 */ /* 0x010fe40000010055 */
[----:B------:R-:W4:Y:S02]  /*0ce0*/  LDG.E.CONSTANT R86, desc[UR8][R72.64+0xd80] ;  /* 0x000d800848567981 */ /* 0x000f24000c1e9900 */
[----:B------:R-:W-:-:S02]  /*0cf0*/  FFMA.FTZ R83, R24, R83, R85 ;  /* 0x0000005318537223 */ /* 0x000fc40000010055 */
[----:B------:R-:W4:Y:S02]  /*0d00*/  LDG.E.CONSTANT R85, desc[UR8][R72.64+0xd00] ;  /* 0x000d000848557981 */ /* 0x000f24000c1e9900 */
[----:B------:R-:W-:Y:S02]  /*0d10*/  FFMA.FTZ R70, R70, R25, R83 ;  /* 0x0000001946467223 */ /* 0x000fe40000010053 */
[----:B------:R-:W4:Y:S02]  /*0d20*/  LDG.E.CONSTANT R83, desc[UR8][R72.64+0xe00] ;  /* 0x000e000848537981 */ /* 0x000f24000c1e9900 */
[----:B------:R-:W-:Y:S02]  /*0d30*/  FFMA.FTZ R87, R71, R26, R70 ;  /* 0x0000001a47577223 */ /* 0x000fe40000010046 */
[----:B------:R-:W4:Y:S04]  /*0d40*/  LDG.E.CONSTANT R70, desc[UR8][R72.64+0xe80] ;  /* 0x000e800848467981 */ /* 0x000f28000c1e9900 */
[----:B------:R-:W4:Y:S01]  /*0d50*/  LDG.E.CONSTANT R71, desc[UR8][R72.64+0xf00] ;  /* 0x000f000848477981 */ /* 0x000f22000c1e9900 */
[----:B---3--:R-:W-:-:S03]  /*0d60*/  FFMA.FTZ R87, R82, R27, R87 ;  /* 0x0000001b52577223 */ /* 0x008fc60000010057 */
[----:B------:R-:W3:Y:S01]  /*0d70*/  LDG.E.CONSTANT R82, desc[UR8][R72.64+0xf80] ;  /* 0x000f800848527981 */ /* 0x000ee2000c1e9900 */
[----:B--2---:R-:W-:-:S04]  /*0d80*/  FFMA.FTZ R81, R28, R81, R87 ;  /* 0x000000511c517223 */ /* 0x004fc80000010057 */
[----:B-----5:R-:W-:Y:S02]  /*0d90*/  FFMA.FTZ R84, R84, R29, R81 ;  /* 0x0000001d54547223 */ /* 0x020fe40000010051 */
[----:B------:R-:W2:Y:S02]  /*0da0*/  LDG.E.CONSTANT R81, desc[UR8][R72.64+0x1000] ;  /* 0x0010000848517981 */ /* 0x000ea4000c1e9900 */
[----:B----4-:R-:W-:Y:S02]  /*0db0*/  FFMA.FTZ R85, R85, R30, R84 ;  /* 0x0000001e55557223 */ /* 0x010fe40000010054 */
[----:B------:R-:W4:Y:S02]  /*0dc0*/  LDG.E.CONSTANT R84, desc[UR8][R72.64+0x1080] ;  /* 0x0010800848547981 */ /* 0x000f24000c1e9900 */
[----:B------:R-:W-:Y:S02]  /*0dd0*/  FFMA.FTZ R85, R86, R31, R85 ;  /* 0x0000001f56557223 */ /* 0x000fe40000010055 */
[----:B------:R-:W5:Y:S02]  /*0de0*/  LDG.E.CONSTANT R86, desc[UR8][R72.64+0x1180] ;  /* 0x0011800848567981 */ /* 0x000f64000c1e9900 */
        /* <DEDUP_REMOVED lines=11> */
[----:B------:R-:W2:Y:S02]  /*0ea0*/  LDG.E.CONSTANT R81, desc[UR8][R72.64+0x1400] ;  /* 0x0014000848517981 */ /* 0x000ea4000c1e9900 */
[----:B-----5:R-:W-:Y:S02]  /*0eb0*/  FFMA.FTZ R85, R85, R38, R84 ;  /* 0x0000002655557223 */ /* 0x020fe40000010054 */
        /* <DEDUP_REMOVED lines=31> */
[----:B-----5:R-:W-:-:S04]  /*10b0*/  FFMA.FTZ R85, R85, R54, R84 ;  /* 0x0000003655557223 */ /* 0x020fc80000010054 */
[----:B------:R-:W-:Y:S02]  /*10c0*/  FFMA.FTZ R85, R86, R55, R85 ;  /* 0x0000003756557223 */ /* 0x000fe40000010055 */
[----:B------:R-:W4:Y:S02]  /*10d0*/  LDG.E.CONSTANT R86, desc[UR8][R72.64+0x1d80] ;  /* 0x001d800848567981 */ /* 0x000f24000c1e9900 */
[----:B------:R-:W-:Y:S02]  /*10e0*/  FFMA.FTZ R83, R56, R83, R85 ;  /* 0x0000005338537223 */ /* 0x000fe40000010055 */
[----:B------:R-:W5:Y:S02]  /*10f0*/  LDG.E.CONSTANT R85, desc[UR8][R72.64+0x1d00] ;  /* 0x001d000848557981 */ /* 0x000f64000c1e9900 */
[----:B------:R-:W-:Y:S02]  /*1100*/  FFMA.FTZ R84, R70, R57, R83 ;  /* 0x0000003946547223 */ /* 0x000fe40000010053 */
[----:B------:R-:W4:Y:S04]  /*1110*/  LDG.E.CONSTANT R70, desc[UR8][R72.64+0x1c80] ;  /* 0x001c800848467981 */ /* 0x000f28000c1e9900 */
[----:B------:R-:W5:Y:S01]  /*1120*/  LDG.E.CONSTANT R83, desc[UR8][R72.64+0x1e00] ;  /* 0x001e000848537981 */ /* 0x000f62000c1e9900 */
[----:B------:R-:W-:-:S03]  /*1130*/  FFMA.FTZ R87, R71, R58, R84 ;  /* 0x0000003a47577223 */ /* 0x000fc60000010054 */
[----:B------:R-:W5:Y:S04]  /*1140*/  LDG.E.CONSTANT R84, desc[UR8][R72.64+0x1e80] ;  /* 0x001e800848547981 */ /* 0x000f68000c1e9900 */
[----:B------:R-:W5:Y:S01]  /*1150*/  LDG.E.CONSTANT R71, desc[UR8][R72.64+0x1f00] ;  /* 0x001f000848477981 */ /* 0x000f62000c1e9900 */
[----:B------:R-:W-:Y:S01]  /*1160*/  UMOV UR4, 0xffffffff ;  /* 0xffffffff00047882 */ /* 0x000fe20000000000 */
[----:B---3--:R-:W-:-:S04]  /*1170*/  FFMA.FTZ R87, R82, R59, R87 ;  /* 0x0000003b52577223 */ /* 0x008fc80000010057 */
[----:B--2---:R-:W-:-:S04]  /*1180*/  FFMA.FTZ R81, R60, R81, R87 ;  /* 0x000000513c517223 */ /* 0x004fc80000010057 */
[----:B----4-:R-:W-:-:S04]  /*1190*/  FFMA.FTZ R70, R70, R61, R81 ;  /* 0x0000003d46467223 */ /* 0x010fc80000010051 */
[----:B-----5:R-:W-:-:S04]  /*11a0*/  FFMA.FTZ R85, R85, R62, R70 ;  /* 0x0000003e55557223 */ /* 0x020fc80000010046 */
[----:B------:R-:W-:-:S04]  /*11b0*/  FFMA.FTZ R85, R86, R63, R85 ;  /* 0x0000003f56557223 */ /* 0x000fc80000010055 */
[----:B------:R-:W-:-:S04]  /*11c0*/  FFMA.FTZ R83, R64, R83, R85 ;  /* 0x0000005340537223 */ /* 0x000fc80000010055 */
[----:B------:R-:W-:-:S04]  /*11d0*/  FFMA.FTZ R84, R84, R65, R83 ;  /* 0x0000004154547223 */ /* 0x000fc80000010053 */
[----:B------:R-:W-:-:S04]  /*11e0*/  FFMA.FTZ R71, R71, R66, R84 ;  /* 0x0000004247477223 */ /* 0x000fc80000010054 */
[----:B------:R-:W-:Y:S01]  /*11f0*/  FFMA.FTZ R71, R92, R67, R71 ;  /* 0x000000435c477223 */ /* 0x000fe20000010047 */
[----:B------:R-:W-:Y:S06]  /*1200*/  BRA.DIV UR4, `(.L_x_24727) ;  /* 0x0000003a04f07947 */ /* 0x000fec000b800000 */
[----:B------:R-:W0:Y:S02]  /*1210*/  SHFL.BFLY PT, R70, R71, 0x2, 0x1f ;  /* 0x0c401f0047467f89 */ /* 0x000e2400000e0000 */
[----:B0-----:R-:W-:-:S05]  /*1220*/  FADD.FTZ R70, R71, R70 ;  /* 0x0000004647467221 */ /* 0x001fca0000010000 */
[----:B------:R0:W1:Y:S02]  /*1230*/  SHFL.BFLY PT, R73, R70, 0x1, 0x1f ;  /* 0x0c201f0046497f89 */ /* 0x00006400000e0000 */
.L_x_24764:
[----:B------:R-:W-:Y:S01]  /*1240*/  VIADD R71, R78, 0x1 ;  /* 0x000000014e477836 */ /* 0x000fe20000000000 */
[----:B------:R-:W-:Y:S01]  /*1250*/  LOP3.LUT P3, RZ, R2, 0x3, RZ, 0xc0, !PT ;  /* 0x0000000302ff7812 */ /* 0x000fe2000786c0ff */
        /* <DEDUP_REMOVED lines=8> */
[C---:B------:R-:W-:Y:S02]  /*12e0*/  @!P3 IADD3 R71, PT, PT, R79.reuse, -0x1, RZ ;  /* 0xffffffff4f47b810 */ /* 0x040fe40007ffe0ff */
[----:B------:R-:W-:Y:S01]  /*12f0*/  IADD3 R79, PT, PT, R79, 0x20, RZ ;  /* 0x000000204f4f7810 */ /* 0x000fe20007ffe0ff */
[----:B------:R-:W-:Y:S01]  /*1300*/  FFMA.FTZ R72, R73, UR16, R72 ;  /* 0x0000001049487c23 */ /* 0x000fe20008010048 */
[CC--:B------:R-:W-:Y:S02]  /*1310*/  @!P3 ISETP.GE.AND P1, PT, R71.reuse, R88.reuse, PT ;  /* 0x000000584700b20c */ /* 0x0c0fe40003f26270 */
[----:B------:R-:W-:Y:S02]  /*1320*/  ISETP.GE.OR P4, PT, R71, R88, P3 ;  /* 0x000000584700720c */ /* 0x000fe40001f86670 */
[----:B------:R-:W-:-:S02]  /*1330*/  @!P3 FSEL R73, R72, RZ, !P1 ;  /* 0x000000ff4849b208 */ /* 0x000fc40004800000 */
[----:B------:R-:W-:-:S03]  /*1340*/  ISETP.GE.AND P1, PT, R74, R3, PT ;  /* 0x000000034a00720c */ /* 0x000fc60003f26270 */
[----:B------:R1:W-:Y:S06]  /*1350*/  @!P3 STS [R80], R73 ;  /* 0x000000495000b388 */ /* 0x0003ec0000000800 */
[----:B------:R-:W-:Y:S01]  /*1360*/  @!P4 FMNMX.FTZ R75, R75, R72, !PT ;  /* 0x000000484b4bc209 */ /* 0x000fe20007810000 */
[----:B-1----:R-:W-:-:S03]  /*1370*/  VIADD R80, R80, 0x80 ;  /* 0x0000008050507836 */ /* 0x002fc60000000000 */
[----:B------:R-:W-:Y:S05]  /*1380*/  @!P1 BRA `(.L_x_24728) ;  /* 0xfffffff400889947 */ /* 0x000fea000383ffff */
.L_x_24726:
[----:B------:R-:W-:Y:S05]  /*1390*/  BSYNC B0 ;  /* 0x0000000000007941 */ /* 0x000fea0003800000 */
.L_x_24725:
[----:B------:R-:W-:-:S03]  /*13a0*/  UMOV UR4, 0xffffffff ;  /* 0xffffffff00047882 */ /* 0x000fc60000000000 */
[----:B------:R-:W-:Y:S05]  /*13b0*/  BRA.DIV UR4, `(.L_x_24729) ;  /* 0x0000003a04cc7947 */ /* 0x000fea000b800000 */
[----:B-----5:R-:W1:Y:S02]  /*13c0*/  SHFL.BFLY PT, R0, R75, 0x10, 0x1f ;  /* 0x0e001f004b007f89 */ /* 0x020e6400000e0000 */
[----:B-1----:R-:W-:-:S05]  /*13d0*/  FMNMX.FTZ R0, R0, R75, !PT ;  /* 0x0000004b00007209 */ /* 0x002fca0007810000 */
[----:B------:R-:W1:Y:S02]  /*13e0*/  SHFL.BFLY PT, R5, R0, 0x8, 0x1f ;  /* 0x0d001f0000057f89 */ /* 0x000e6400000e0000 */
[----:B-1----:R-:W-:-:S05]  /*13f0*/  FMNMX.FTZ R5, R0, R5, !PT ;  /* 0x0000000500057209 */ /* 0x002fca0007810000 */
[----:B------:R1:W2:Y:S02]  /*1400*/  SHFL.BFLY PT, R4, R5, 0x4, 0x1f ;  /* 0x0c801f0005047f89 */ /* 0x0002a400000e0000 */
.L_x_24769:
        /* <DEDUP_REMOVED lines=14> */
[----:B------:R-:W-:Y:S01]  /*14f0*/  MOV R10, 0xff7fffff ;  /* 0xff7fffff000a7802 */ /* 0x000fe20000000f00 */
[----:B------:R-:W-:Y:S02]  /*1500*/  IMAD.MOV.U32 R13, RZ, RZ, RZ ;  /* 0x000000ffff0d7224 */ /* 0x000fe400078e00ff */
[----:B------:R-:W-:Y:S08]  /*1510*/  BSSY.RECONVERGENT B0, `(.L_x_24730) ;  /* 0x00000ee000007945 */ /* 0x000ff00003800200 */
[----:B------:R-:W1:Y:S04]  /*1520*/  @!P1 LDS R10, [R6] ;  /* 0x00000000060a9984 */ /* 0x000e680000000800 */
[----:B-1----:R-:W1:Y:S02]  /*1530*/  SHFL.BFLY PT, R5, R10, 0x2, 0x1f ;  /* 0x0c401f000a057f89 */ /* 0x002e6400000e0000 */
[----:B-1----:R-:W-:-:S02]  /*1540*/  FMNMX.FTZ R11, R5, R10, !PT ;  /* 0x0000000a050b7209 */ /* 0x002fc40007810000 */
        /* <DEDUP_REMOVED lines=27> */
.L_x_24734:
        /* <DEDUP_REMOVED lines=11> */
.L_x_24733:
[----:B------:R-:W-:Y:S05]  /*17b0*/  BSYNC.RECONVERGENT B1 ;  /* 0x0000000000017941 */ /* 0x000fea0003800200 */
.L_x_24732:
        /* <DEDUP_REMOVED lines=12> */
.L_x_24737:
        /* <DEDUP_REMOVED lines=100> */
.L_x_24736:
[----:B------:R-:W-:Y:S05]  /*1ec0*/  BSYNC.RECONVERGENT B1 ;  /* 0x0000000000017941 */ /* 0x000fea0003800200 */
.L_x_24735:
        /* <DEDUP_REMOVED lines=55> */
.L_x_24739:
[----:B------:R-:W-:Y:S05]  /*2240*/  BSYNC.RECONVERGENT B1 ;  /* 0x0000000000017941 */ /* 0x000fea0003800200 */
.L_x_24738:
        /* <DEDUP_REMOVED lines=26> */
.L_x_24731:
[----:B------:R-:W-:Y:S05]  /*23f0*/  BSYNC.RECONVERGENT B0 ;  /* 0x0000000000007941 */ /* 0x000fea0003800200 */
.L_x_24730:
        /* <DEDUP_REMOVED lines=40> */
.L_x_24744:
[----:B------:R-:W1:Y:S01]  /*2680*/  LDS R7, [R6] ;  /* 0x0000000006077984 */ /* 0x000e620000000800 */
[----:B------:R-:W-:-:S04]  /*2690*/  IADD3 R10, PT, PT, R10, 0x1, RZ ;  /* 0x000000010a0a7810 */ /* 0x000fc80007ffe0ff */
[----:B------:R-:W-:Y:S01]  /*26a0*/  ISETP.NE.AND P0, PT, R10, RZ, PT ;  /* 0x000000ff0a00720c */ /* 0x000fe20003f05270 */
[----:B-1----:R-:W-:-:S05]  /*26b0*/  FMUL.FTZ R7, R7, R33 ;  /* 0x0000002107077220 */ /* 0x002fca0000410000 */
[----:B------:R1:W-:Y:S02]  /*26c0*/  STS [R6], R7 ;  /* 0x0000000706007388 */ /* 0x0003e40000000800 */
[----:B-1----:R-:W-:-:S05]  /*26d0*/  VIADD R6, R6, 0x200 ;  /* 0x0000020006067836 */ /* 0x002fca0000000000 */
[----:B------:R-:W-:Y:S05]  /*26e0*/  @P0 BRA `(.L_x_24744) ;  /* 0xfffffffc00e40947 */ /* 0x000fea000383ffff */
.L_x_24743:
[----:B------:R-:W-:Y:S05]  /*26f0*/  BSYNC.RECONVERGENT B1 ;  /* 0x0000000000017941 */ /* 0x000fea0003800200 */
.L_x_24742:
        /* <DEDUP_REMOVED lines=12> */
.L_x_24747:
        /* <DEDUP_REMOVED lines=52> */
.L_x_24746:
[----:B------:R-:W-:Y:S05]  /*2b00*/  BSYNC.RECONVERGENT B1 ;  /* 0x0000000000017941 */ /* 0x000fea0003800200 */
.L_x_24745:
        /* <DEDUP_REMOVED lines=31> */
.L_x_24749:
[----:B------:R-:W-:Y:S05]  /*2d00*/  BSYNC.RECONVERGENT B1 ;  /* 0x0000000000017941 */ /* 0x000fea0003800200 */
.L_x_24748:
        /* <DEDUP_REMOVED lines=14> */
.L_x_24741:
[----:B------:R-:W-:Y:S05]  /*2df0*/  BSYNC.RECONVERGENT B0 ;  /* 0x0000000000007941 */ /* 0x000fea0003800200 */
.L_x_24740:
[----:B------:R-:W-:Y:S01]  /*2e00*/  ISETP.GE.AND P0, PT, R0, R3, PT ;  /* 0x000000030000720c */ /* 0x000fe20003f06270 */
[----:B------:R-:W3:Y:S08]  /*2e10*/  S2UR UR7, SR_CTAID.Y ;  /* 0x00000000000779c3 */ /* 0x000ef00000002600 */
[----:B------:R-:W-:Y:S01]  /*2e20*/  BAR.SYNC.DEFER_BLOCKING 0x0 ;  /* 0x0000000000007b1d */ /* 0x000fe20000010000 */
[----:B------:R-:W-:Y:S01]  /*2e30*/  HFMA2 R86, -RZ, RZ, 0, 0 ;  /* 0x00000000ff567431 */ /* 0x000fe200000001ff */
[----:B--2---:R-:W-:-:S02]  /*2e40*/  CS2R R4, SRZ ;  /* 0x0000000000047805 */ /* 0x004fc4000001ff00 */
[----:B-1----:R-:W-:Y:S02]  /*2e50*/  CS2R R6, SRZ ;  /* 0x0000000000067805 */ /* 0x002fe4000001ff00 */
[----:B------:R-:W-:Y:S02]  /*2e60*/  CS2R R68, SRZ ;  /* 0x0000000000447805 */ /* 0x000fe4000001ff00 */
[----:B0-----:R-:W-:Y:S01]  /*2e70*/  CS2R R70, SRZ ;  /* 0x0000000000467805 */ /* 0x001fe2000001ff00 */
[----:B------:R-:W0:Y:S01]  /*2e80*/  LDCU UR12, c[0x0][0x3cc] ;  /* 0x00007980ff0c77ac */ /* 0x000e220008000800 */
[----:B------:R-:W-:Y:S01]  /*2e90*/  BSSY.RECONVERGENT B0, `(.L_x_24750) ;  /* 0x000012b000007945 */ /* 0x000fe20003800200 */
[----:B------:R-:W-:Y:S02]  /*2ea0*/  CS2R R72, SRZ ;  /* 0x0000000000487805 */ /* 0x000fe4000001ff00 */
[----:B------:R-:W-:Y:S01]  /*2eb0*/  CS2R R74, SRZ ;  /* 0x00000000004a7805 */ /* 0x000fe2000001ff00 */
[----:B------:R-:W1:Y:S01]  /*2ec0*/  LDCU.64 UR4, c[0x0][0x398] ;  /* 0x00007300ff0477ac */ /* 0x000e620008000a00 */
[----:B------:R-:W-:Y:S01]  /*2ed0*/  CS2R R76, SRZ ;  /* 0x00000000004c7805 */ /* 0x000fe2000001ff00 */
[----:B------:R-:W-:Y:S01]  /*2ee0*/  IMAD.MOV.U32 R78, RZ, RZ, RZ ;  /* 0x000000ffff4e7224 */ /* 0x000fe200078e00ff */
[----:B---3--:R-:W-:Y:S06]  /*2ef0*/  @P0 BRA `(.L_x_24751) ;  /* 0x0000001000900947 */ /* 0x008fec0003800000 */
[----:B------:R-:W2:Y:S01]  /*2f00*/  LDC R11, c[0x0][0x3b8] ;  /* 0x0000ee00ff0b7b82 */ /* 0x000ea20000000800 */
[----:B------:R-:W-:Y:S01]  /*2f10*/  SHF.R.U32.HI R10, RZ, 0x3, R2 ;  /* 0x00000003ff0a7819 */ /* 0x000fe20000011602 */
[----:B------:R-:W3:Y:S01]  /*2f20*/  LDCU UR6, c[0x0][0x3d0] ;  /* 0x00007a00ff0677ac */ /* 0x000ee20008000800 */
[----:B------:R-:W-:Y:S02]  /*2f30*/  SHF.L.U32 R12, R2, 0x4, RZ ;  /* 0x00000004020c7819 */ /* 0x000fe400000006ff */
[----:B------:R-:W-:Y:S01]  /*2f40*/  LOP3.LUT R10, R10, 0x7c, RZ, 0xc0, !PT ;  /* 0x0000007c0a0a7812 */ /* 0x000fe200078ec0ff */
[----:B------:R-:W4:Y:S01]  /*2f50*/  LDCU.64 UR10, c[0x0][0x3a8] ;  /* 0x00007500ff0a77ac */ /* 0x000f220008000a00 */
[----:B------:R-:W-:Y:S02]  /*2f60*/  SHF.L.U32 R84, R2, 0x2, RZ ;  /* 0x0000000202547819 */ /* 0x000fe400000006ff */
[C---:B------:R-:W-:Y:S02]  /*2f70*/  IADD3 R82, PT, PT, R0.reuse, 0x1, RZ ;  /* 0x0000000100527810 */ /* 0x040fe40007ffe0ff */
[----:B------:R-:W-:-:S02]  /*2f80*/  IADD3 R83, PT, PT, R0, -R3, RZ ;  /* 0x8000000300537210 */ /* 0x000fc40007ffe0ff */
[----:B------:R-:W-:Y:S01]  /*2f90*/  MOV R86, RZ ;  /* 0x000000ff00567202 */ /* 0x000fe20000000f00 */
[----:B---3--:R-:W-:Y:S02]  /*2fa0*/  IMAD R90, R90, UR6, RZ ;  /* 0x000000065a5a7c24 */ /* 0x008fe4000f8e02ff */
[----:B--2---:R-:W-:Y:S01]  /*2fb0*/  IMAD R13, R11, UR7, RZ ;  /* 0x000000070b0d7c24 */ /* 0x004fe2000f8e02ff */
[----:B------:R-:W-:Y:S02]  /*2fc0*/  MOV R11, RZ ;  /* 0x000000ff000b7202 */ /* 0x000fe40000000f00 */
[----:B------:R-:W-:Y:S01]  /*2fd0*/  SHF.R.S32.HI R91, RZ, 0x1f, R90 ;  /* 0x0000001fff5b7819 */ /* 0x000fe2000001145a */
[----:B------:R-:W-:-:S04]  /*2fe0*/  IMAD.WIDE R10, R13, 0x4, R10 ;  /* 0x000000040d0a7825 */ /* 0x000fc800078e020a */
[----:B------:R-:W-:Y:S01]  /*2ff0*/  VIADD R13, R9, 0x420 ;  /* 0x00000420090d7836 */ /* 0x000fe20000000000 */
[----:B------:R-:W-:Y:S02]  /*3000*/  LOP3.LUT R9, R12, 0x10, RZ, 0xe2, !PT ;  /* 0x000000100c097812 */ /* 0x000fe400078ee2ff */
[----:B----4-:R-:W-:Y:S02]  /*3010*/  IADD3 R80, P0, PT, R10, UR10, RZ ;  /* 0x0000000a0a507c10 */ /* 0x010fe4000ff1e0ff */
[----:B------:R-:W-:Y:S02]  /*3020*/  LEA R8, R8, R13, 0x18 ;  /* 0x0000000d08087211 */ /* 0x000fe400078ec0ff */
[----:B------:R-:W-:Y:S02]  /*3030*/  LEA R9, R0, R9, 0x5 ;  /* 0x0000000900097211 */ /* 0x000fe400078e28ff */
[----:B------:R-:W-:-:S03]  /*3040*/  IADD3.X R81, PT, PT, R11, UR11, RZ, P0, !PT ;  /* 0x0000000b0b517c10 */ /* 0x000fc600087fe4ff */
[----:B------:R-:W-:Y:S01]  /*3050*/  IMAD.IADD R79, R8, 0x1, R9 ;  /* 0x00000001084f7824 */ /* 0x000fe200078e0209 */
[C---:B------:R-:W-:Y:S02]  /*3060*/  LOP3.LUT R9, R84.reuse, 0x4, RZ, 0xc0, !PT ;  /* 0x0000000454097812 */ /* 0x040fe400078ec0ff */
[----:B------:R-:W-:-:S03]  /*3070*/  LOP3.LUT R84, R84, 0x7c, RZ, 0xc0, !PT ;  /* 0x0000007c54547812 */ /* 0x000fc600078ec0ff */
[----:B------:R-:W-:-:S05]  /*3080*/  IMAD R9, R0, 0x8, R9 ;  /* 0x0000000800097824 */ /* 0x000fca00078e0209 */
[----:B------:R-:W-:-:S07]  /*3090*/  IADD3 R85, PT, PT, R9, 0x1, RZ ;  /* 0x0000000109557810 */ /* 0x000fce0007ffe0ff */
.L_x_24752:
[----:B------:R-:W0:Y:S01]  /*30a0*/  LDG.E.CONSTANT R9, desc[UR8][R80.64] ;  /* 0x0000000850097981 */ /* 0x000e22000c1e9900 */
[----:B------:R-:W-:Y:S01]  /*30b0*/  ISETP.NE.AND P2, PT, R83, -0x1, PT ;  /* 0xffffffff5300780c */ /* 0x000fe20003f45270 */
[----:B0-----:R-:W-:-:S03]  /*30c0*/  IMAD.WIDE R8, R9, UR12, R90 ;  /* 0x0000000c09087c25 */ /* 0x001fc6000f8e025a */
[----:B------:R-:W-:-:S05]  /*30d0*/  IADD3 R8, P0, PT, R84, R8, RZ ;  /* 0x0000000854087210 */ /* 0x000fca0007f1e0ff */
[----:B------:R-:W-:Y:S01]  /*30e0*/  IMAD.X R9, RZ, RZ, R9, P0 ;  /* 0x000000ffff097224 */ /* 0x000fe200000e0609 */
        /* <DEDUP_REMOVED lines=13> */
[C---:B------:R-:W-:Y:S01]  /*31c0*/  VIADD R65, R85.reuse, 0xffffffff ;  /* 0xffffffff55417836 */ /* 0x040fe20000000000 */
[C---:B------:R-:W-:Y:S01]  /*31d0*/  @!P2 IADD3 R43, PT, PT, R85.reuse, 0x1, RZ ;  /* 0x00000001552ba810 */ /* 0x040fe20007ffe0ff */
        /* <DEDUP_REMOVED lines=11> */
[C---:B------:R-:W-:Y:S02]  /*3290*/  @!P2 IADD3 R51, PT, PT, R85.reuse, 0x1, RZ ;  /* 0x000000015533a810 */ /* 0x040fe40007ffe0ff */
[----:B------:R-:W-:Y:S02]  /*32a0*/  @!P2 IADD3 R61, PT, PT, R85, 0x2, RZ ;  /* 0x00000002553da810 */ /* 0x000fe40007ffe0ff */
[----:B--2---:R-:W-:Y:S02]  /*32b0*/  @!P2 FSEL R54, R54, RZ, !P4 ;  /* 0x000000ff3636a208 */ /* 0x004fe40006000000 */
[----:B------:R-:W-:-:S02]  /*32c0*/  @!P2 FSEL R52, R52, RZ, !P5 ;  /* 0x000000ff3434a208 */ /* 0x000fc40006800000 */
[----:B------:R-:W-:Y:S02]  /*32d0*/  @!P2 FSEL R55, R55, RZ, !P6 ;  /* 0x000000ff3737a208 */ /* 0x000fe40007000000 */
[CC--:B------:R-:W-:Y:S02]  /*32e0*/  @!P2 ISETP.GE.AND P4, PT, R85.reuse, R88.reuse, PT ;  /* 0x000000585500a20c */ /* 0x0c0fe40003f86270 */
[-C--:B------:R-:W-:Y:S02]  /*32f0*/  @!P2 ISETP.GE.AND P5, PT, R85, R88.reuse, PT ;  /* 0x000000585500a20c */ /* 0x080fe40003fa6270 */
[----:B------:R-:W-:Y:S02]  /*3300*/  @!P2 ISETP.GE.AND P6, PT, R45, R88, PT ;  /* 0x000000582d00a20c */ /* 0x000fe40003fc6270 */
[----:B---3--:R-:W-:Y:S02]  /*3310*/  @!P2 FSEL R57, R57, RZ, !P4 ;  /* 0x000000ff3939a208 */ /* 0x008fe40006000000 */
[----:B------:R-:W-:-:S02]  /*3320*/  @!P2 FSEL R53, R53, RZ, !P5 ;  /* 0x000000ff3535a208 */ /* 0x000fc40006800000 */
[-C--:B------:R-:W-:Y:S02]  /*3330*/  @!P2 ISETP.GE.AND P4, PT, R45, R88.reuse, PT ;  /* 0x000000582d00a20c */ /* 0x080fe40003f86270 */
[----:B------:R-:W-:Y:S02]  /*3340*/  @!P2 FSEL R58, R58, RZ, !P0 ;  /* 0x000000ff3a3aa208 */ /* 0x000fe40004000000 */
[----:B------:R-:W-:Y:S02]  /*3350*/  @!P2 FSEL R59, R59, RZ, !P3 ;  /* 0x000000ff3b3ba208 */ /* 0x000fe40005800000 */
[----:B----4-:R-:W-:Y:S02]  /*3360*/  @!P2 FSEL R10, R10, RZ, !P1 ;  /* 0x000000ff0a0aa208 */ /* 0x010fe40004800000 */
[----:B------:R-:W-:Y:S02]  /*3370*/  @!P2 FSEL R11, R11, RZ, !P6 ;  /* 0x000000ff0b0ba208 */ /* 0x000fe40007000000 */
[----:B------:R-:W-:-:S02]  /*3380*/  @!P2 ISETP.GE.AND P5, PT, R65, R88, PT ;  /* 0x000000584100a20c */ /* 0x000fc40003fa6270 */
[-C--:B------:R-:W-:Y:S02]  /*3390*/  @!P2 ISETP.GE.AND P0, PT, R65, R88.reuse, PT ;  /* 0x000000584100a20c */ /* 0x080fe40003f06270 */
[-C--:B------:R-:W-:Y:S02]  /*33a0*/  @!P2 ISETP.GE.AND P3, PT, R85, R88.reuse, PT ;  /* 0x000000585500a20c */ /* 0x080fe40003f66270 */
[-C--:B------:R-:W-:Y:S02]  /*33b0*/  @!P2 ISETP.GE.AND P1, PT, R65, R88.reuse, PT ;  /* 0x000000584100a20c */ /* 0x080fe40003f26270 */
[----:B------:R-:W-:Y:S02]  /*33c0*/  @!P2 ISETP.GE.AND P6, PT, R85, R88, PT ;  /* 0x000000585500a20c */ /* 0x000fe40003fc6270 */
[----:B-----5:R-:W-:Y:S02]  /*33d0*/  @!P2 FSEL R15, R15, RZ, !P4 ;  /* 0x000000ff0f0fa208 */ /* 0x020fe40006000000 */
[----:B------:R-:W-:-:S02]  /*33e0*/  @!P2 FSEL R56, R56, RZ, !P5 ;  /* 0x000000ff3838a208 */ /* 0x000fc40006800000 */
[----:B------:R-:W-:Y:S02]  /*33f0*/  @!P2 FSEL R8, R8, RZ, !P0 ;  /* 0x000000ff0808a208 */ /* 0x000fe40004000000 */
[----:B------:R-:W-:Y:S02]  /*3400*/  @!P2 FSEL R9, R9, RZ, !P3 ;  /* 0x000000ff0909a208 */ /* 0x000fe40005800000 */
[----:B------:R-:W-:Y:S02]  /*3410*/  @!P2 FSEL R12, R12, RZ, !P1 ;  /* 0x000000ff0c0ca208 */ /* 0x000fe40004800000 */
[----:B------:R-:W-:Y:S02]  /*3420*/  @!P2 FSEL R13, R13, RZ, !P6 ;  /* 0x000000ff0d0da208 */ /* 0x000fe40007000000 */
[-C--:B------:R-:W-:Y:S02]  /*3430*/  @!P2 ISETP.GE.AND P4, PT, R85, R88.reuse, PT ;  /* 0x000000585500a20c */ /* 0x080fe40003f86270 */
[----:B------:R-:W-:-:S02]  /*3440*/  @!P2 ISETP.GE.AND P5, PT, R47, R88, PT ;  /* 0x000000582f00a20c */ /* 0x000fc40003fa6270 */
[-C--:B------:R-:W-:Y:S02]  /*3450*/  @!P2 ISETP.GE.AND P0, PT, R47, R88.reuse, PT ;  /* 0x000000582f00a20c */ /* 0x080fe40003f06270 */
[-C--:B------:R-:W-:Y:S02]  /*3460*/  @!P2 ISETP.GE.AND P3, PT, R45, R88.reuse, PT ;  /* 0x000000582d00a20c */ /* 0x080fe40003f66270 */
[-C--:B------:R-:W-:Y:S02]  /*3470*/  @!P2 ISETP.GE.AND P1, PT, R47, R88.reuse, PT ;  /* 0x000000582f00a20c */ /* 0x080fe40003f26270 */
[----:B------:R-:W-:Y:S02]  /*3480*/  @!P2 ISETP.GE.AND P6, PT, R45, R88, PT ;  /* 0x000000582d00a20c */ /* 0x000fe40003fc6270 */
[----:B------:R-:W2:Y:S01]  /*3490*/  LDG.E.128.CONSTANT R44, desc[UR8][R66.64+0x1400] ;  /* 0x00140008422c7981 */ /* 0x000ea2000c1e9d00 */
[----:B------:R-:W-:Y:S02]  /*34a0*/  @!P2 FSEL R17, R17, RZ, !P4 ;  /* 0x000000ff1111a208 */ /* 0x000fe40006000000 */
[----:B------:R-:W-:-:S02]  /*34b0*/  @!P2 FSEL R14, R14, RZ, !P5 ;  /* 0x000000ff0e0ea208 */ /* 0x000fc40006800000 */
[-C--:B------:R-:W-:Y:S01]  /*34c0*/  @!P2 ISETP.GE.AND P4, PT, R49, R88.reuse, PT ;  /* 0x000000583100a20c */ /* 0x080fe20003f86270 */
[----:B------:R-:W-:Y:S01]  /*34d0*/  @!P2 VIADD R49, R85, 0x1 ;  /* 0x000000015531a836 */ /* 0x000fe20000000000 */
[----:B------:R-:W-:Y:S01]  /*34e0*/  @!P2 ISETP.GE.AND P5, PT, R65, R88, PT ;  /* 0x000000584100a20c */ /* 0x000fe20003fa6270 */
[----:B0-----:R-:W-:Y:S01]  /*34f0*/  FMUL.FTZ R53, R41, R53 ;  /* 0x0000003529357220 */ /* 0x001fe20000410000 */
[----:B------:R-:W-:Y:S02]  /*3500*/  @!P2 FSEL R18, R18, RZ, !P0 ;  /* 0x000000ff1212a208 */ /* 0x000fe40004000000 */
[----:B------:R-:W-:Y:S02]  /*3510*/  @!P2 FSEL R16, R16, RZ, !P5 ;  /* 0x000000ff1010a208 */ /* 0x000fe40006800000 */
[----:B------:R-:W-:Y:S01]  /*3520*/  @!P2 FSEL R19, R19, RZ, !P3 ;  /* 0x000000ff1313a208 */ /* 0x000fe20005800000 */
[----:B------:R-:W-:Y:S01]  /*3530*/  FFMA.FTZ R53, R40, R52, R53 ;  /* 0x0000003428357223 */ /* 0x000fe20000010035 */
[----:B------:R-:W-:-:S02]  /*3540*/  @!P2 ISETP.GE.AND P5, PT, R51, R88, PT ;  /* 0x000000583300a20c */ /* 0x000fc40003fa6270 */
[-C--:B------:R-:W-:Y:S02]  /*3550*/  @!P2 ISETP.GE.AND P0, PT, R65, R88.reuse, PT ;  /* 0x000000584100a20c */ /* 0x080fe40003f06270 */
[----:B------:R-:W-:Y:S02]  /*3560*/  @!P2 ISETP.GE.AND P3, PT, R49, R88, PT ;  /* 0x000000583100a20c */ /* 0x000fe40003f66270 */
[----:B------:R-:W3:Y:S01]  /*3570*/  LDG.E.128.CONSTANT R48, desc[UR8][R66.64+0x1600] ;  /* 0x0016000842307981 */ /* 0x000ee2000c1e9d00 */
[----:B------:R-:W-:Y:S01]  /*3580*/  @!P2 FSEL R20, R20, RZ, !P0 ;  /* 0x000000ff1414a208 */ /* 0x000fe20004000000 */
[----:B------:R-:W-:Y:S01]  /*3590*/  FFMA.FTZ R54, R42, R54, R53 ;  /* 0x000000362a367223 */ /* 0x000fe20000010035 */
[CC--:B------:R-:W-:Y:S02]  /*35a0*/  @!P2 ISETP.GE.AND P0, PT, R85.reuse, R88.reuse, PT ;  /* 0x000000585500a20c */ /* 0x0c0fe40003f06270 */
[----:B------:R-:W-:Y:S02]  /*35b0*/  @!P2 IADD3 R53, PT, PT, R85, 0x2, RZ ;  /* 0x000000025535a810 */ /* 0x000fe40007ffe0ff */
[----:B------:R-:W-:Y:S01]  /*35c0*/  @!P2 FSEL R21, R21, RZ, !P0 ;  /* 0x000000ff1515a208 */ /* 0x000fe20004000000 */
[----:B------:R-:W-:Y:S01]  /*35d0*/  FMUL.FTZ R57, R41, R57 ;  /* 0x0000003929397220 */ /* 0x000fe20000410000 */
[----:B------:R-:W-:-:S02]  /*35e0*/  @!P2 ISETP.GE.AND P0, PT, R53, R88, PT ;  /* 0x000000583500a20c */ /* 0x000fc40003f06270 */
[----:B------:R-:W-:Y:S01]  /*35f0*/  @!P2 IADD3 R53, PT, PT, R85, 0x1, RZ ;  /* 0x000000015535a810 */ /* 0x000fe20007ffe0ff */
[----:B------:R-:W-:Y:S01]  /*3600*/  FFMA.FTZ R57, R40, R56, R57 ;  /* 0x0000003828397223 */ /* 0x000fe20000010039 */
[----:B------:R-:W-:Y:S01]  /*3610*/  @!P2 FSEL R22, R22, RZ, !P1 ;  /* 0x000000ff1616a208 */ /* 0x000fe20004800000 */
[----:B------:R-:W-:Y:S01]  /*3620*/  FFMA.FTZ R89, R43, R55, R54 ;  /* 0x000000372b597223 */ /* 0x000fe20000010036 */
[----:B------:R-:W-:Y:S01]  /*3630*/  @!P2 FSEL R23, R23, RZ, !P6 ;  /* 0x000000ff1717a208 */ /* 0x000fe20007000000 */
[----:B------:R-:W-:Y:S01]  /*3640*/  FMUL.FTZ R9, R41, R9 ;  /* 0x0000000929097220 */ /* 0x000fe20000410000 */
[-C--:B------:R-:W-:Y:S02]  /*3650*/  @!P2 ISETP.GE.AND P1, PT, R53, R88.reuse, PT ;  /* 0x000000583500a20c */ /* 0x080fe40003f26270 */
[----:B------:R-:W-:Y:S01]  /*3660*/  @!P2 ISETP.GE.AND P6, PT, R65, R88, PT ;  /* 0x000000584100a20c */ /* 0x000fe20003fc6270 */
[----:B------:R-:W4:Y:S01]  /*3670*/  LDG.E.128.CONSTANT R52, desc[UR8][R66.64+0x1800] ;  /* 0x0018000842347981 */ /* 0x000f22000c1e9d00 */
[----:B------:R-:W-:Y:S01]  /*3680*/  FFMA.FTZ R58, R42, R58, R57 ;  /* 0x0000003a2a3a7223 */ /* 0x000fe20000010039 */
[----:B------:R-:W-:Y:S01]  /*3690*/  FFMA.FTZ R57, R40, R8, R9 ;  /* 0x0000000828397223 */ /* 0x000fe20000010009 */
[----:B------:R-:W-:Y:S01]  /*36a0*/  @!P2 FSEL R24, R24, RZ, !P6 ;  /* 0x000000ff1818a208 */ /* 0x000fe20007000000 */
[C---:B------:R-:W-:Y:S01]  /*36b0*/  @!P2 VIADD R9, R85.reuse, 0x2 ;  /* 0x000000025509a836 */ /* 0x040fe20000000000 */
[----:B------:R-:W-:-:S02]  /*36c0*/  @!P2 ISETP.GE.AND P6, PT, R85, R88, PT ;  /* 0x000000585500a20c */ /* 0x000fc40003fc6270 */
[----:B------:R-:W-:Y:S02]  /*36d0*/  @!P2 FSEL R27, R27, RZ, !P4 ;  /* 0x000000ff1b1ba208 */ /* 0x000fe40006000000 */
[-C--:B------:R-:W-:Y:S02]  /*36e0*/  @!P2 ISETP.GE.AND P4, PT, R65, R88.reuse, PT ;  /* 0x000000584100a20c */ /* 0x080fe40003f86270 */
[----:B------:R-:W-:Y:S02]  /*36f0*/  @!P2 FSEL R25, R25, RZ, !P6 ;  /* 0x000000ff1919a208 */ /* 0x000fe40007000000 */
[----:B------:R-:W-:Y:S02]  /*3700*/  @!P2 ISETP.GE.AND P6, PT, R9, R88, PT ;  /* 0x000000580900a20c */ /* 0x000fe40003fc6270 */
[----:B------:R-:W-:Y:S02]  /*3710*/  @!P2 IADD3 R9, PT, PT, R85, 0x1, RZ ;  /* 0x000000015509a810 */ /* 0x000fe40007ffe0ff */
[----:B------:R-:W-:-:S02]  /*3720*/  @!P2 FSEL R28, R28, RZ, !P4 ;  /* 0x000000ff1c1ca208 */ /* 0x000fc40006000000 */
[----:B------:R-:W-:Y:S02]  /*3730*/  @!P2 FSEL R30, R30, RZ, !P3 ;  /* 0x000000ff1e1ea208 */ /* 0x000fe40005800000 */
[----:B------:R-:W-:Y:S02]  /*3740*/  @!P2 FSEL R31, R31, RZ, !P0 ;  /* 0x000000ff1f1fa208 */ /* 0x000fe40004000000 */
[-C--:B------:R-:W-:Y:S02]  /*3750*/  @!P2 ISETP.GE.AND P4, PT, R85, R88.reuse, PT ;  /* 0x000000585500a20c */ /* 0x080fe40003f86270 */
[-C--:B------:R-:W-:Y:S02]  /*3760*/  @!P2 ISETP.GE.AND P3, PT, R65, R88.reuse, PT ;  /* 0x000000584100a20c */ /* 0x080fe40003f66270 */
[----:B------:R-:W-:Y:S02]  /*3770*/  @!P2 ISETP.GE.AND P0, PT, R85, R88, PT ;  /* 0x000000585500a20c */ /* 0x000fe40003f06270 */
[----:B------:R-:W-:Y:S01]  /*3780*/  @!P2 FSEL R26, R26, RZ, !P5 ;  /* 0x000000ff1a1aa208 */ /* 0x000fe20006800000 */
        /* <DEDUP_REMOVED lines=25> */
[----:B------:R-:W-:Y:S01]  /*3920*/  @!P2 VIADD R9, R85, 0x1 ;  /* 0x000000015509a836 */ /* 0x000fe20000000000 */
[----:B------:R-:W-:Y:S01]  /*3930*/  IADD3 R8, PT, PT, R82, 0x3, RZ ;  /* 0x0000000352087810 */ /* 0x000fe20007ffe0ff */
        /* <DEDUP_REMOVED lines=48> */
[----:B------:R-:W-:-:S02]  /*3c40*/  @!P2 IADD3 R9, PT, PT, R85, 0x1, RZ ;  /* 0x000000015509a810 */ /* 0x000fc40007ffe0ff */
[----:B---3--:R-:W-:Y:S02]  /*3c50*/  @!P2 FSEL R48, R48, RZ, !P6 ;  /* 0x000000ff3030a208 */ /* 0x008fe40007000000 */
        /* <DEDUP_REMOVED lines=17> */
[----:B------:R-:W-:Y:S01]  /*3d70*/  @!P2 VIADD R9, R85, 0x2 ;  /* 0x000000025509a836 */ /* 0x000fe20000000000 */
[----:B------:R-:W-:-:S04]  /*3d80*/  @!P2 FSEL R55, R55, RZ, !P3 ;  /* 0x000000ff3737a208 */ /* 0x000fc80005800000 */
[-C--:B------:R-:W-:Y:S02]  /*3d90*/  @!P2 ISETP.GE.AND P3, PT, R9, R88.reuse, PT ;  /* 0x000000580900a20c */ /* 0x080fe40003f66270 */
[C---:B------:R-:W-:Y:S02]  /*3da0*/  @!P2 IADD3 R9, PT, PT, R85.reuse, 0x1, RZ ;  /* 0x000000015509a810 */ /* 0x040fe40007ffe0ff */
[----:B-----5:R-:W-:Y:S02]  /*3db0*/  @!P2 FSEL R56, R56, RZ, !P0 ;  /* 0x000000ff3838a208 */ /* 0x020fe40004000000 */
        /* <DEDUP_REMOVED lines=20> */
[----:B------:R-:W-:Y:S01]  /*3f00*/  FMUL.FTZ R61, R41, R61 ;  /* 0x0000003d293d7220 */ /* 0x000fe20000410000 */
[----:B------:R-:W-:Y:S01]  /*3f10*/  @!P2 FSEL R47, R47, RZ, !P1 ;  /* 0x000000ff2f2fa208 */ /* 0x000fe20004800000 */
[----:B------:R-:W-:Y:S01]  /*3f20*/  FMUL.FTZ R41, R41, R65 ;  /* 0x0000004129297220 */ /* 0x000fe20000410000 */
[----:B------:R-:W-:Y:S01]  /*3f30*/  ISETP.GE.AND P1, PT, R8, R3, PT ;  /* 0x000000030800720c */ /* 0x000fe20003f26270 */
        /* <DEDUP_REMOVED lines=28> */
[----:B------:R-:W-:Y:S01]  /*4100*/  FADD.FTZ R78, R43, R78 ;  /* 0x0000004e2b4e7221 */ /* 0x000fe20000010000 */
[----:B------:R-:W-:Y:S01]  /*4110*/  IADD3 R85, PT, PT, R85, 0x20, RZ ;  /* 0x0000002055557810 */ /* 0x000fe20007ffe0ff */
[----:B------:R-:W-:Y:S01]  /*4120*/  IMAD.X R81, RZ, RZ, R81, P0 ;  /* 0x000000ffff517224 */ /* 0x000fe200000e0651 */
[----:B------:R-:W-:Y:S06]  /*4130*/  @!P1 BRA `(.L_x_24752) ;  /* 0xffffffec00d89947 */ /* 0x000fec000383ffff */
.L_x_24751:
[----:B01----:R-:W-:Y:S05]  /*4140*/  BSYNC.RECONVERGENT B0 ;  /* 0x0000000000007941 */ /* 0x003fea0003800200 */
.L_x_24750:
[----:B------:R-:W0:Y:S01]  /*4150*/  SHFL.BFLY PT, R3, R86, 0x1, 0x1f ;  /* 0x0c201f0056037f89 */ /* 0x000e2200000e0000 */
[----:B------:R-:W-:Y:S01]  /*4160*/  LOP3.LUT R22, R2, 0x1, RZ, 0xc0, !PT ;  /* 0x0000000102167812 */ /* 0x000fe200078ec0ff */
[----:B------:R-:W-:Y:S01]  /*4170*/  BSSY.RECONVERGENT B0, `(.L_x_24753) ;  /* 0x000003c000007945 */ /* 0x000fe20003800200 */
[----:B------:R-:W-:Y:S01]  /*4180*/  SHF.R.U32.HI R87, RZ, 0x1, R87 ;  /* 0x00000001ff577819 */ /* 0x000fe20000011657 */
[----:B------:R-:W1:Y:S01]  /*4190*/  SHFL.BFLY PT, R9, R4, 0x1, 0x1f ;  /* 0x0c201f0004097f89 */ /* 0x000e6200000e0000 */
[----:B------:R-:W-:Y:S02]  /*41a0*/  ISETP.NE.U32.AND P1, PT, R22, 0x1, PT ;  /* 0x000000011600780c */ /* 0x000fe40003f25070 */
[----:B------:R-:W-:Y:S01]  /*41b0*/  LOP3.LUT R22, R2, 0x3c0, RZ, 0xc0, !PT ;  /* 0x000003c002167812 */ /* 0x000fe200078ec0ff */
[----:B------:R-:W2:Y:S01]  /*41c0*/  SHFL.BFLY PT, R8, R5, 0x1, 0x1f ;  /* 0x0c201f0005087f89 */ /* 0x000ea200000e0000 */
[----:B------:R-:W-:Y:S02]  /*41d0*/  LEA R0, R0, R87, 0x8 ;  /* 0x0000005700007211 */ /* 0x000fe400078e40ff */
[----:B------:R-:W-:Y:S01]  /*41e0*/  ISETP.NE.OR P0, PT, R22, 0x40, !P1 ;  /* 0x000000401600780c */ /* 0x000fe20004f05670 */
        /* <DEDUP_REMOVED lines=26> */
[----:B-----5:R-:W-:Y:S01]  /*4390*/  FADD.FTZ R75, R18, R75 ;  /* 0x0000004b124b7221 */ /* 0x020fe20000010000 */
        /* <DEDUP_REMOVED lines=25> */
.L_x_24754:
[----:B------:R-:W-:Y:S05]  /*4530*/  BSYNC.RECONVERGENT B0 ;  /* 0x0000000000007941 */ /* 0x000fea0003800200 */
.L_x_24753:
        /* <DEDUP_REMOVED lines=45> */
.L_x_24756:
[----:B------:R-:W-:Y:S05]  /*4810*/  BSYNC.RECONVERGENT B0 ;  /* 0x0000000000007941 */ /* 0x000fea0003800200 */
.L_x_24755:
        /* <DEDUP_REMOVED lines=20> */
.L_x_24758:
[----:B------:R-:W-:Y:S05]  /*4960*/  BSYNC.RECONVERGENT B0 ;  /* 0x0000000000007941 */ /* 0x000fea0003800200 */
.L_x_24757:
        /* <DEDUP_REMOVED lines=35> */
.L_x_24760:
[----:B------:R-:W-:Y:S05]  /*4ba0*/  BSYNC.RECONVERGENT B0 ;  /* 0x0000000000007941 */ /* 0x000fea0003800200 */
.L_x_24759:
[----:B------:R-:W-:Y:S06]  /*4bb0*/  BAR.SYNC.DEFER_BLOCKING 0x0 ;  /* 0x0000000000007b1d */ /* 0x000fec0000010000 */
[----:B------:R-:W-:Y:S05]  /*4bc0*/  @P4 EXIT ;  /* 0x000000000000494d */ /* 0x000fea0003800000 */
[----:B------:R-:W2:Y:S01]  /*4bd0*/  S2UR UR6, SR_CTAID.X ;  /* 0x00000000000679c3 */ /* 0x000ea20000002500 */
[----:B------:R-:W2:Y:S01]  /*4be0*/  LDCU UR4, c[0x0][0x370] ;  /* 0x00006e00ff0477ac */ /* 0x000ea20008000800 */
[----:B------:R-:W3:Y:S01]  /*4bf0*/  LDCU UR5, c[0x0][0x378] ;  /* 0x00006f00ff0577ac */ /* 0x000ee20008000800 */
[----:B--2---:R-:W-:-:S04]  /*4c00*/  UIMAD UR4, UR7, UR4, UR6 ;  /* 0x00000004070472a4 */ /* 0x004fc8000f8e0206 */
[----:B---3--:R-:W-:Y:S01]  /*4c10*/  UIMAD UR4, UR4, UR5, URZ ;  /* 0x00000005040472a4 */ /* 0x008fe2000f8e02ff */
[----:B------:R-:W-:Y:S11]  /*4c20*/  @!P1 EXIT ;  /* 0x000000000000994d */ /* 0x000ff60003800000 */
[----:B------:R-:W2:Y:S01]  /*4c30*/  S2R R3, SR_CTAID.Z ;  /* 0x0000000000037919 */ /* 0x000ea20000002700 */
[----:B------:R-:W3:Y:S01]  /*4c40*/  LDCU.64 UR6, c[0x0][0x380] ;  /* 0x00007000ff0677ac */ /* 0x000ee20008000a00 */
[----:B------:R-:W-:Y:S01]  /*4c50*/  SHF.R.U32.HI R2, RZ, 0x1, R2 ;  /* 0x00000001ff027819 */ /* 0x000fe20000011602 */
[----:B------:R-:W-:Y:S01]  /*4c60*/  USHF.L.U32 UR5, UR4, 0x8, URZ ;  /* 0x0000000804057899 */ /* 0x000fe200080006ff */
[----:B--2---:R-:W-:-:S05]  /*4c70*/  SHF.L.U32 R3, R3, 0x8, RZ ;  /* 0x0000000803037819 */ /* 0x004fca00000006ff */
[----:B------:R-:W-:-:S04]  /*4c80*/  IADD3 R3, P0, P1, R2, UR5, R3 ;  /* 0x0000000502037c10 */ /* 0x000fc8000f91e003 */
[----:B-1----:R-:W-:Y:S02]  /*4c90*/  IADD3.X R0, PT, PT, RZ, RZ, RZ, P0, P1 ;  /* 0x000000ffff007210 */ /* 0x002fe400007e24ff */
        /* <DEDUP_REMOVED lines=19> */
.L_x_24727:
[----:B------:R-:W-:Y:S01]  /*4dd0*/  BSSY B1, `(.L_x_24761) ;  /* 0x0000007000017945 */ /* 0x000fe20003800000 */
[----:B------:R-:W-:Y:S01]  /*4de0*/  MOV R81, 0x2 ;  /* 0x0000000200517802 */ /* 0x000fe20000000f00 */
[----:B------:R-:W-:Y:S01]  /*4df0*/  IMAD.MOV.U32 R82, RZ, RZ, 0x1f ;  /* 0x0000001fff527424 */ /* 0x000fe200078e00ff */
[----:B------:R-:W-:-:S07]  /*4e00*/  MOV R72, 0xffffffff ;  /* 0xffffffff00487802 */ /* 0x000fce0000000f00 */
[----:B------:R-:W-:Y:S05]  /*4e10*/  WARPSYNC.COLLECTIVE R72, `(.L_x_24762) ;  /* 0x0000000048087348 */ /* 0x000fea0003c00000 */
[----:B------:R0:W1:Y:S02]  /*4e20*/  SHFL.BFLY P1, R73, R71, R81, R82 ;  /* 0x0c00005147497389 */ /* 0x0000640000020052 */
[----:B01----:R-:W-:Y:S05]  /*4e30*/  ENDCOLLECTIVE ;  /* 0x000000000000791b */ /* 0x003fea0003800000 */
.L_x_24762:
[----:B------:R-:W-:Y:S05]  /*4e40*/  BSYNC B1 ;  /* 0x0000000000017941 */ /* 0x000fea0003800000 */
.L_x_24761:
        /* <DEDUP_REMOVED lines=9> */
.L_x_24763:
[----:B------:R-:W-:Y:S05]  /*4ee0*/  BRA `(.L_x_24764) ;  /* 0xffffffc000d47947 */ /* 0x000fea000383ffff */
.L_x_24729:
        /* <DEDUP_REMOVED lines=8> */
.L_x_24766:
[----:B------:R-:W-:Y:S05]  /*4f70*/  BSYNC B0 ;  /* 0x0000000000007941 */ /* 0x000fea0003800000 */
.L_x_24765:
        /* <DEDUP_REMOVED lines=9> */
.L_x_24767:
[----:B------:R-:W-:Y:S02]  /*5010*/  HFMA2 R81, -RZ, RZ, 0, 2.384185791015625e-07 ;  /* 0x00000004ff517431 */ /* 0x000fe400000001ff */
[----:B------:R-:W-:-:S05]  /*5020*/  IMAD.MOV.U32 R5, RZ, RZ, R73 ;  /* 0x000000ffff057224 */ /* 0x000fca00078e0049 */
[----:B------:R-:W-:-:S04]  /*5030*/  FMNMX.FTZ R5, R0, R5, !PT ;  /* 0x0000000500057209 */ /* 0x000fc80007810000 */
[----:B------:R-:W-:-:S07]  /*5040*/  MOV R71, R5 ;  /* 0x0000000500477202 */ /* 0x000fce0000000f00 */
[----:B------:R-:W-:Y:S05]  /*5050*/  WARPSYNC.COLLECTIVE R72, `(.L_x_24768) ;  /* 0x0000000048087348 */ /* 0x000fea0003c00000 */
[----:B------:R0:W1:Y:S02]  /*5060*/  SHFL.BFLY P1, R73, R71, R81, R82 ;  /* 0x0c00005147497389 */ /* 0x0000640000020052 */
[----:B01----:R-:W-:Y:S05]  /*5070*/  ENDCOLLECTIVE ;  /* 0x000000000000791b */ /* 0x003fea0003800000 */
.L_x_24768:
[----:B------:R-:W-:Y:S01]  /*5080*/  MOV R4, R73 ;  /* 0x0000004900047202 */ /* 0x000fe20000000f00 */
[----:B------:R-:W-:Y:S06]  /*5090*/  BRA `(.L_x_24769) ;  /* 0xffffffc000dc7947 */ /* 0x000fec000383ffff */
.L_x_24770:
        /* <DEDUP_REMOVED lines=14> */
.L_x_26040:


//--------------------- .text._ZN4vllm25paged_attention_v1_kernelIffLi192ELi8ELi128ELNS_18Fp8KVCacheDataTypeE0ELb0EEEvPT_PKS2_PKT0_S8_ifPKiSA_iPKfiiiSC_SC_iiiii --------------------------
	.section	.text._ZN4vllm25paged_attention_v1_kernelIffLi192ELi8ELi128ELNS_18Fp8KVCacheDataTypeE0ELb0EEEvPT_PKS2_PKT0_S8_ifPKiSA_iPKfiiiSC_SC_iiiii,"ax",@progbits
	.align	128
        .global         _ZN4vllm25paged_attention_v1_kernelIffLi192ELi8ELi128ELNS_18Fp8KVCacheDataTypeE0ELb0EEEvPT_PKS2_PKT0_S8_ifPKiSA_iPKfiiiSC_SC_iiiii
        .type           _ZN4vllm25paged_attention_v1_kernelIffLi192ELi8ELi128ELNS_18Fp8KVCacheDataTypeE0ELb0EEEvPT_PKS2_PKT0_S8_ifPKiSA_iPKfiiiSC_SC_iiiii,@function
        .size           _ZN4vllm25paged_attention_v1_kernelIffLi192ELi8ELi128ELNS_18Fp8KVCacheDataTypeE0ELb0EEEvPT_PKS2_PKT0_S8_ifPKiSA_iPKfiiiSC_SC_iiiii,(.L_x_26041 - _ZN4vllm25paged_attention_v1_kernelIffLi192ELi8ELi128ELNS_18Fp8KVCacheDataTypeE0ELb0EEEvPT_PKS2_PKT0_S8_ifPKiSA_iPKfiiiSC_SC_iiiii)
        .other          _ZN4vllm25paged_attention_v1_kernelIffLi192ELi8ELi128ELNS_18Fp8KVCacheDataTypeE0ELb0EEEvPT_PKS2_PKT0_S8_ifPKiSA_iPKfiiiSC_SC_iiiii,@"STO_CUDA_ENTRY STV_DEFAULT"
_ZN4vllm25paged_attention_v1_kernelIffLi192ELi8ELi128ELNS_18Fp8KVCacheDataTypeE0ELb0EEEvPT_PKS2_PKT0_S8_ifPKiSA_iPKfiiiSC_SC_iiiii:
.text._ZN4vllm25paged_attention_v1_kernelIffLi192ELi8ELi128ELNS_18Fp8KVCacheDataTypeE0ELb0EEEvPT_PKS2_PKT0_S8_ifPKiSA_iPKfiiiSC_SC_iiiii:
[----:B------:R-:W-:Y:S01]  /*0000*/  LDC R1, c[0x0][0x37c] ;  /* 0x0000df00ff017b82 */ /* 0x000fe20000000800 */
[----:B------:R-:W0:Y:S07]  /*0010*/  S2R R6, SR_CTAID.Y ;  /* 0x0000000000067919 */ /* 0x000e2e0000002600 */
[----:B------:R-:W0:Y:S01]  /*0020*/  LDC.64 R72, c[0x0][0x3b0] ;  /* 0x0000ec00ff487b82 */ /* 0x000e220000000a00 */
[----:B------:R-:W1:Y:S01]  /*0030*/  LDCU.64 UR6, c[0x0][0x358] ;  /* 0x00006b00ff0677ac */ /* 0x000e620008000a00 */
[----:B------:R-:W2:Y:S06]  /*0040*/  S2R R7, SR_CTAID.X ;  /* 0x0000000000077919 */ /* 0x000eac0000002500 */
[----:B------:R-:W3:Y:S01]  /*0050*/  LDC.64 R2, c[0x0][0x3c0] ;  /* 0x0000f000ff027b82 */ /* 0x000ee20000000a00 */
[----:B------:R-:W-:Y:S01]  /*0060*/  HFMA2 R60, -RZ, RZ, 0, 0 ;  /* 0x00000000ff3c7431 */ /* 0x000fe200000001ff */
[----:B------:R-:W4:Y:S01]  /*0070*/  LDCU UR10, c[0x0][0x3cc] ;  /* 0x00007980ff0a77ac */ /* 0x000f220008000800 */
[----:B------:R-:W0:Y:S05]  /*0080*/  LDCU UR11, c[0x0][0x3a4] ;  /* 0x00007480ff0b77ac */ /* 0x000e2a0008000800 */
[----:B------:R-:W4:Y:S01]  /*0090*/  LDC R11, c[0x0][0x3a0] ;  /* 0x0000e800ff0b7b82 */ /* 0x000f220000000800 */
[----:B0-----:R-:W-:Y:S01]  /*00a0*/  IMAD.WIDE.U32 R72, R6, 0x4, R72 ;  /* 0x0000000406487825 */ /* 0x001fe200078e0048 */
[----:B---3--:R-:W-:-:S04]  /*00b0*/  ISETP.NE.U32.AND P0, PT, R2, RZ, PT ;  /* 0x000000ff0200720c */ /* 0x008fc80003f05070 */
[----:B------:R-:W-:Y:S01]  /*00c0*/  ISETP.NE.AND.EX P0, PT, R3, RZ, PT, P0 ;  /* 0x000000ff0300720c */ /* 0x000fe20003f05300 */
[----:B-1----:R-:W3:Y:S01]  /*00d0*/  LDG.E.CONSTANT R72, desc[UR6][R72.64] ;  /* 0x0000000648487981 */ /* 0x002ee2000c1e9900 */
[----:B----4-:R-:W-:-:S04]  /*00e0*/  IABS R5, R11 ;  /* 0x0000000b00057213 */ /* 0x010fc80000000000 */
[----:B------:R-:W0:Y:S07]  /*00f0*/  I2F.RP R0, R5 ;  /* 0x0000000500007306 */ /* 0x000e2e0000209400 */
[----:B------:R-:W2:Y:S01]  /*0100*/  @P0 LDC.64 R2, c[0x0][0x3c0] ;  /* 0x0000f000ff020b82 */ /* 0x000ea20000000a00 */
[----:B0-----:R-:W0:Y:S07]  /*0110*/  MUFU.RCP R0, R0 ;  /* 0x0000000000007308 */ /* 0x001e2e0000001000 */
[----:B------:R-:W1:Y:S01]  /*0120*/  LDC R4, c[0x0][0x370] ;  /* 0x0000dc00ff047b82 */ /* 0x000e620000000800 */
[----:B0-----:R-:W-:-:S04]  /*0130*/  IADD3 R8, PT, PT, R0, 0xffffffe, RZ ;  /* 0x0ffffffe00087810 */ /* 0x001fc80007ffe0ff */
[----:B------:R0:W4:Y:S01]  /*0140*/  F2I.FTZ.U32.TRUNC.NTZ R9, R8 ;  /* 0x0000000800097305 */ /* 0x000122000021f000 */
[----:B--2---:R-:W-:-:S05]  /*0150*/  @P0 IMAD.WIDE.U32 R2, R7, 0x4, R2 ;  /* 0x0000000407020825 */ /* 0x004fca00078e0002 */
[----:B------:R2:W5:Y:S01]  /*0160*/  @P0 LDG.E.CONSTANT R60, desc[UR6][R2.64] ;  /* 0x00000006023c0981 */ /* 0x000562000c1e9900 */
[----:B0-----:R-:W-:Y:S01]  /*0170*/  MOV R8, RZ ;  /* 0x000000ff00087202 */ /* 0x001fe20000000f00 */
[----:B----4-:R-:W-:-:S04]  /*0180*/  IMAD.MOV R10, RZ, RZ, -R9 ;  /* 0x000000ffff0a7224 */ /* 0x010fc800078e0a09 */
[----:B--2---:R-:W-:Y:S01]  /*0190*/  IMAD R3, R10, R5, RZ ;  /* 0x000000050a037224 */ /* 0x004fe200078e02ff */
        /* <DEDUP_REMOVED lines=20> */
[----:B------:R0:W1:Y:S02]  /*02e0*/  F2I.FTZ.U32.TRUNC.NTZ R3, R2 ;  /* 0x0000000200037305 */ /* 0x000064000021f000 */
[----:B0-----:R-:W-:Y:S01]  /*02f0*/  IMAD.MOV.U32 R2, RZ, RZ, RZ ;  /* 0x000000ffff027224 */ /* 0x001fe200078e00ff */
[----:B-1----:R-:W-:-:S05]  /*0300*/  IADD3 R8, PT, PT, RZ, -R3, RZ ;  /* 0x80000003ff087210 */ /* 0x002fca0007ffe0ff */
[----:B------:R-:W-:-:S04]  /*0310*/  IMAD R5, R8, R9, RZ ;  /* 0x0000000908057224 */ /* 0x000fc800078e02ff */
[----:B------:R-:W-:Y:S02]  /*0320*/  IMAD.HI.U32 R5, R3, R5, R2 ;  /* 0x0000000503057227 */ /* 0x000fe400078e0002 */
[----:B------:R-:W0:Y:S01]  /*0330*/  S2R R3, SR_TID.X ;  /* 0x0000000000037919 */ /* 0x000e220000002100 */
[----:B------:R-:W-:Y:S02]  /*0340*/  IABS R8, R7 ;  /* 0x0000000700087213 */ /* 0x000fe40000000000 */
[----:B------:R-:W-:Y:S01]  /*0350*/  IABS R10, R18 ;  /* 0x00000012000a7213 */ /* 0x000fe20000000000 */
[----:B------:R-:W1:Y:S02]  /*0360*/  S2R R2, SR_CgaCtaId ;  /* 0x0000000000027919 */ /* 0x000e640000008800 */
[----:B------:R-:W-:Y:S01]  /*0370*/  IMAD.HI.U32 R74, R5, R8, RZ ;  /* 0x00000008054a7227 */ /* 0x000fe200078e00ff */
[----:B------:R-:W-:Y:S01]  /*0380*/  IADD3 R11, PT, PT, RZ, -R10, RZ ;  /* 0x8000000aff0b7210 */ /* 0x000fe20007ffe0ff */
[----:B------:R-:W2:Y:S04]  /*0390*/  LDC R5, c[0x0][0x3c8] ;  /* 0x0000f200ff057b82 */ /* 0x000ea80000000800 */
[----:B------:R-:W-:-:S05]  /*03a0*/  IMAD R0, R74, R11, R8 ;  /* 0x0000000b4a007224 */ /* 0x000fca00078e0208 */
[----:B------:R-:W-:Y:S02]  /*03b0*/  ISETP.GT.U32.AND P2, PT, R9, R0, PT ;  /* 0x000000000900720c */ /* 0x000fe40003f44070 */
[C---:B------:R-:W-:Y:S02]  /*03c0*/  LOP3.LUT R8, R7.reuse, R18, RZ, 0x3c, !PT ;  /* 0x0000001207087212 */ /* 0x040fe400078e3cff */
[----:B------:R-:W-:Y:S02]  /*03d0*/  MOV R57, 0x400 ;  /* 0x0000040000397802 */ /* 0x000fe40000000f00 */
[----:B------:R-:W-:Y:S01]  /*03e0*/  ISETP.GE.AND P0, PT, R8, RZ, PT ;  /* 0x000000ff0800720c */ /* 0x000fe20003f06270 */
[----:B------:R-:W-:Y:S01]  /*03f0*/  IMAD R8, R7, 0xc0, RZ ;  /* 0x000000c007087824 */ /* 0x000fe200078e02ff */
[----:B0-----:R-:W-:Y:S01]  /*0400*/  ISETP.GT.U32.AND P3, PT, R3, 0xbf, PT ;  /* 0x000000bf0300780c */ /* 0x001fe20003f64070 */
[----:B--2---:R-:W-:-:S04]  /*0410*/  IMAD R5, R6, R5, RZ ;  /* 0x0000000506057224 */ /* 0x004fc800078e02ff */
[-C--:B------:R-:W-:Y:S01]  /*0420*/  @!P2 IADD3 R0, PT, PT, R0, -R9.reuse, RZ ;  /* 0x800000090000a210 */ /* 0x080fe20007ffe0ff */
[----:B------:R-:W-:Y:S03]  /*0430*/  BSSY.RECONVERGENT B0, `(.L_x_24771) ;  /* 0x000001e000007945 */ /* 0x000fe60003800200 */
[----:B------:R-:W-:Y:S02]  /*0440*/  ISETP.GE.U32.AND P1, PT, R0, R9, PT ;  /* 0x000000090000720c */ /* 0x000fe40003f26070 */
[----:B------:R-:W-:Y:S02]  /*0450*/  LOP3.LUT R0, R3, 0x3, RZ, 0xc0, !PT ;  /* 0x0000000303007812 */ /* 0x000fe400078ec0ff */
[----:B-1----:R-:W-:Y:S02]  /*0460*/  LEA R9, R2, R57, 0x18 ;  /* 0x0000003902097211 */ /* 0x002fe400078ec0ff */
[----:B------:R-:W-:-:S02]  /*0470*/  IADD3 R11, P4, PT, R8, R5, RZ ;  /* 0x00000005080b7210 */ /* 0x000fc40007f9e0ff */
[----:B------:R-:W-:Y:S01]  /*0480*/  SHF.R.U32.HI R56, RZ, 0x2, R3 ;  /* 0x00000002ff387819 */ /* 0x000fe20000011603 */
[----:B------:R-:W-:Y:S01]  /*0490*/  IMAD R62, R0, 0xc0, R9 ;  /* 0x000000c0003e7824 */ /* 0x000fe200078e0209 */
[----:B------:R-:W-:Y:S01]  /*04a0*/  LEA.HI.X.SX32 R14, R5, RZ, 0x1, P4 ;  /* 0x000000ff050e7211 */ /* 0x000fe200020f0eff */
[----:B---3--:R-:W-:Y:S01]  /*04b0*/  VIADD R12, R72, 0x7 ;  /* 0x00000007480c7836 */ /* 0x008fe20000000000 */
[----:B------:R-:W-:Y:S07]  /*04c0*/  @P3 BRA `(.L_x_24772) ;  /* 0x0000000000503947 */ /* 0x000fee0003800000 */
[C---:B------:R-:W-:Y:S01]  /*04d0*/  ISETP.GT.U32.AND P3, PT, R3.reuse, 0x3f, PT ;  /* 0x0000003f0300780c */ /* 0x040fe20003f64070 */
[----:B------:R-:W0:Y:S01]  /*04e0*/  LDCU.64 UR4, c[0x0][0x388] ;  /* 0x00007100ff0477ac */ /* 0x000e220008000a00 */
[----:B------:R-:W-:Y:S02]  /*04f0*/  SHF.L.U32 R5, R56, 0x2, RZ ;  /* 0x0000000238057819 */ /* 0x000fe400000006ff */
[----:B------:R-:W-:-:S04]  /*0500*/  LOP3.LUT R8, R3, 0xfc, RZ, 0xc0, !PT ;  /* 0x000000fc03087812 */ /* 0x000fc800078ec0ff */
[----:B------:R-:W-:-:S04]  /*0510*/  LOP3.LUT R8, R8, 0x3, R3, 0xf8, !PT ;  /* 0x0000000308087812 */ /* 0x000fc800078ef803 */
[----:B------:R-:W-:Y:S02]  /*0520*/  IADD3 R13, P4, PT, R8, R11, RZ ;  /* 0x0000000b080d7210 */ /* 0x000fe40007f9e0ff */
[----:B------:R-:W-:-:S03]  /*0530*/  @!P3 LOP3.LUT R9, R5, 0x3, R3, 0xf8, !PT ;  /* 0x000000030509b812 */ /* 0x000fc600078ef803 */
[----:B------:R-:W-:Y:S01]  /*0540*/  IMAD.X R16, RZ, RZ, R14, P4 ;  /* 0x000000ffff107224 */ /* 0x000fe200020e060e */
[----:B------:R-:W-:Y:S02]  /*0550*/  @!P3 IADD3 R9, PT, PT, R9, 0x80, RZ ;  /* 0x000000800909b810 */ /* 0x000fe40007ffe0ff */
[----:B0-----:R-:W-:Y:S02]  /*0560*/  LEA R8, P4, R13, UR4, 0x2 ;  /* 0x000000040d087c11 */ /* 0x001fe4000f8810ff */
[----:B------:R-:W-:Y:S02]  /*0570*/  @!P3 IADD3 R11, P5, PT, R9, R11, RZ ;  /* 0x0000000b090bb210 */ /* 0x000fe40007fbe0ff */
[----:B------:R-:W-:Y:S02]  /*0580*/  LEA.HI.X R9, R13, UR5, R16, 0x2, P4 ;  /* 0x000000050d097c11 */ /* 0x000fe4000a0f1410 */
[----:B------:R-:W-:Y:S02]  /*0590*/  @!P3 IADD3.X R14, PT, PT, RZ, R14, RZ, P5, !PT ;  /* 0x0000000eff0eb210 */ /* 0x000fe40002ffe4ff */
[C---:B------:R-:W-:Y:S01]  /*05a0*/  @!P3 LEA R10, P5, R11.reuse, UR4, 0x2 ;  /* 0x000000040b0abc11 */ /* 0x040fe2000f8a10ff */
[----:B------:R-:W2:Y:S03]  /*05b0*/  LDG.E.CONSTANT R8, desc[UR6][R8.64] ;  /* 0x0000000608087981 */ /* 0x000ea6000c1e9900 */
[----:B------:R-:W-:-:S05]  /*05c0*/  @!P3 LEA.HI.X R11, R11, UR5, R14, 0x2, P5 ;  /* 0x000000050b0bbc11 */ /* 0x000fca000a8f140e */
[----:B------:R-:W3:Y:S01]  /*05d0*/  @!P3 LDG.E.CONSTANT R10, desc[UR6][R10.64] ;  /* 0x000000060a0ab981 */ /* 0x000ee2000c1e9900 */
[----:B------:R-:W-:-:S05]  /*05e0*/  IADD3 R5, PT, PT, R62, R5, RZ ;  /* 0x000000053e057210 */ /* 0x000fca0007ffe0ff */
[----:B--2---:R0:W-:Y:S04]  /*05f0*/  STS [R5], R8 ;  /* 0x0000000805007388 */ /* 0x0041e80000000800 */
[----:B---3--:R0:W-:Y:S02]  /*0600*/  @!P3 STS [R5+0x80], R10 ;  /* 0x0000800a0500b388 */ /* 0x0081e40000000800 */
.L_x_24772:
[----:B------:R-:W-:Y:S05]  /*0610*/  BSYNC.RECONVERGENT B0 ;  /* 0x0000000000007941 */ /* 0x000fea0003800200 */
.L_x_24771:
[----:B0-----:R-:W-:Y:S01]  /*0620*/  SHF.R.S32.HI R5, RZ, 0x1f, R12 ;  /* 0x0000001fff057819 */ /* 0x001fe2000001140c */
[----:B------:R-:W-:Y:S01]  /*0630*/  @!P2 VIADD R74, R74, 0x1 ;  /* 0x000000014a4aa836 */ /* 0x000fe20000000000 */
[----:B------:R-:W0:Y:S01]  /*0640*/  LDCU UR4, c[0x0][0x3b8] ;  /* 0x00007700ff0477ac */ /* 0x000e220008000800 */
[----:B------:R-:W-:Y:S01]  /*0650*/  SHF.R.U32.HI R58, RZ, 0x5, R3 ;  /* 0x00000005ff3a7819 */ /* 0x000fe20000011603 */
[----:B------:R-:W-:Y:S01]  /*0660*/  BSSY B0, `(.L_x_24773) ;  /* 0x00000b0000007945 */ /* 0x000fe20003800000 */
[----:B------:R-:W-:Y:S01]  /*0670*/  LEA.HI R5, R5, R12, RZ, 0x3 ;  /* 0x0000000c05057211 */ /* 0x000fe200078f18ff */
[----:B------:R-:W1:Y:S01]  /*0680*/  LDCU.64 UR12, c[0x0][0x390] ;  /* 0x00007200ff0c77ac */ /* 0x000e620008000a00 */
[----:B------:R-:W-:Y:S01]  /*0690*/  @P1 IADD3 R74, PT, PT, R74, 0x1, RZ ;  /* 0x000000014a4a1810 */ /* 0x000fe20007ffe0ff */
[----:B------:R-:W-:Y:S01]  /*06a0*/  IMAD.MOV.U32 R61, RZ, RZ, -0x800001 ;  /* 0xff7fffffff3d7424 */ /* 0x000fe200078e00ff */
[----:B------:R-:W-:Y:S02]  /*06b0*/  SHF.R.S32.HI R5, RZ, 0x3, R5 ;  /* 0x00000003ff057819 */ /* 0x000fe40000011405 */
[----:B------:R-:W-:Y:S01]  /*06c0*/  @!P0 IADD3 R74, PT, PT, -R74, RZ, RZ ;  /* 0x000000ff4a4a8210 */ /* 0x000fe20007ffe1ff */
[----:B------:R-:W-:Y:S01]  /*06d0*/  BAR.SYNC.DEFER_BLOCKING 0x0 ;  /* 0x0000000000007b1d */ /* 0x000fe20000010000 */
[----:B------:R-:W-:-:S02]  /*06e0*/  ISETP.GE.AND P0, PT, R58, R5, PT ;  /* 0x000000053a00720c */ /* 0x000fc40003f06270 */
[----:B------:R-:W-:Y:S02]  /*06f0*/  ISETP.NE.AND P2, PT, R18, RZ, PT ;  /* 0x000000ff1200720c */ /* 0x000fe40003f45270 */
[----:B------:R-:W-:Y:S01]  /*0700*/  LOP3.LUT R59, R3, 0x1f, RZ, 0xc0, !PT ;  /* 0x0000001f033b7812 */ /* 0x000fe200078ec0ff */
[----:B0-----:R-:W-:-:S10]  /*0710*/  IMAD R63, R6, UR4, RZ ;  /* 0x00000004063f7c24 */ /* 0x001fd4000f8e02ff */
[----:B------:R-:W-:Y:S01]  /*0720*/  @!P2 LOP3.LUT R74, RZ, R18, RZ, 0x33, !PT ;  /* 0x00000012ff4aa212 */ /* 0x000fe200078e33ff */
[----:B-1----:R-:W-:Y:S06]  /*0730*/  @P0 BRA `(.L_x_24774) ;  /* 0x0000000800880947 */ /* 0x002fec0003800000 */
[----:B------:R-:W0:Y:S01]  /*0740*/  LDCU UR4, c[0x0][0x3d0] ;  /* 0x00007a00ff0477ac */ /* 0x000e220008000800 */
[----:B------:R-:W-:Y:S01]  /*0750*/  SHF.R.U32.HI R3, RZ, 0x3, R3 ;  /* 0x00000003ff037819 */ /* 0x000fe20000011603 */
[----:B------:R-:W-:Y:S01]  /*0760*/  IMAD.MOV.U32 R65, RZ, RZ, RZ ;  /* 0x000000ffff417224 */ /* 0x000fe200078e00ff */
[----:B------:R-:W-:Y:S01]  /*0770*/  IADD3 R57, PT, PT, R57, 0x320, RZ ;  /* 0x0000032039397810 */ /* 0x000fe20007ffe0ff */
[----:B------:R-:W1:Y:S01]  /*0780*/  LDCU.64 UR8, c[0x0][0x3a8] ;  /* 0x00007500ff0877ac */ /* 0x000e620008000a00 */
[----:B------:R-:W-:Y:S01]  /*0790*/  LOP3.LUT R64, R3, 0x7c, RZ, 0xc0, !PT ;  /* 0x0000007c03407812 */ /* 0x000fe200078ec0ff */
[----:B------:R-:W2:Y:S01]  /*07a0*/  LDS.128 R8, [R62] ;  /* 0x000000003e087984 */ /* 0x000ea20000000c00 */
[----:B------:R-:W-:Y:S02]  /*07b0*/  SHF.L.U32 R61, R56, 0x2, RZ ;  /* 0x00000002383d7819 */ /* 0x000fe400000006ff */
[----:B------:R-:W-:Y:S01]  /*07c0*/  LEA R66, R2, R57, 0x18 ;  /* 0x0000003902427211 */ /* 0x000fe200078ec0ff */
[----:B------:R-:W-:Y:S01]  /*07d0*/  IMAD.WIDE R2, R63, 0x4, R64 ;  /* 0x000000043f027825 */ /* 0x000fe200078e0240 */
[----:B------:R-:W-:Y:S01]  /*07e0*/  LOP3.LUT R57, R56, 0x7, RZ, 0xc0, !PT ;  /* 0x0000000738397812 */ /* 0x000fe200078ec0ff */
[----:B------:R-:W3:Y:S01]  /*07f0*/  LDS.128 R12, [R62+0x10] ;  /* 0x000010003e0c7984 */ /* 0x000ee20000000c00 */
[----:B------:R-:W-:-:S03]  /*0800*/  LOP3.LUT R61, R61, 0x1c, RZ, 0xc0, !PT ;  /* 0x0000001c3d3d7812 */ /* 0x000fc600078ec0ff */
[C---:B------:R-:W-:Y:S01]  /*0810*/  IMAD R57, R58.reuse, 0x8, R57 ;  /* 0x000000083a397824 */ /* 0x040fe200078e0239 */
[----:B------:R-:W-:Y:S01]  /*0820*/  LEA R61, R58, R61, 0x5 ;  /* 0x0000003d3a3d7211 */ /* 0x000fe200078e28ff */
[----:B0-----:R-:W-:Y:S01]  /*0830*/  IMAD R56, R74, UR4, RZ ;  /* 0x000000044a387c24 */ /* 0x001fe2000f8e02ff */
[----:B------:R-:W0:Y:S01]  /*0840*/  LDS.128 R16, [R62+0x20] ;  /* 0x000020003e107984 */ /* 0x000e220000000c00 */
[C---:B------:R-:W-:Y:S01]  /*0850*/  IMAD.IADD R67, R57.reuse, 0x1, -R72 ;  /* 0x0000000139437824 */ /* 0x040fe200078e0a48 */
[----:B------:R-:W-:Y:S02]  /*0860*/  IADD3 R68, PT, PT, R57, 0x1, RZ ;  /* 0x0000000139447810 */ /* 0x000fe40007ffe0ff */
[----:B-1----:R-:W-:Y:S01]  /*0870*/  IADD3 R64, P1, PT, R2, UR8, RZ ;  /* 0x0000000802407c10 */ /* 0x002fe2000ff3e0ff */
[----:B------:R-:W1:Y:S01]  /*0880*/  LDS.128 R20, [R62+0x30] ;  /* 0x000030003e147984 */ /* 0x000e620000000c00 */
[----:B------:R-:W-:Y:S02]  /*0890*/  IADD3 R2, P0, PT, R59, R56, RZ ;  /* 0x000000383b027210 */ /* 0x000fe40007f1e0ff */
[----:B------:R-:W-:Y:S01]  /*08a0*/  IADD3.X R65, PT, PT, R3, UR9, RZ, P1, !PT ;  /* 0x0000000903417c10 */ /* 0x000fe20008ffe4ff */
[----:B------:R-:W4:Y:S01]  /*08b0*/  LDS.128 R24, [R62+0x40] ;  /* 0x000040003e187984 */ /* 0x000f220000000c00 */
[----:B------:R-:W-:-:S03]  /*08c0*/  LEA.HI.X.SX32 R3, R56, RZ, 0x1, P0 ;  /* 0x000000ff38037211 */ /* 0x000fc600000f0eff */
[----:B------:R-:W0:Y:S04]  /*08d0*/  LDS.128 R28, [R62+0x50] ;  /* 0x000050003e1c7984 */ /* 0x000e280000000c00 */
[----:B------:R-:W0:Y:S04]  /*08e0*/  LDS.128 R32, [R62+0x60] ;  /* 0x000060003e207984 */ /* 0x000e280000000c00 */
[----:B------:R-:W0:Y:S04]  /*08f0*/  LDS.128 R36, [R62+0x70] ;  /* 0x000070003e247984 */ /* 0x000e280000000c00 */
[----:B------:R-:W0:Y:S04]  /*0900*/  LDS.128 R40, [R62+0x80] ;  /* 0x000080003e287984 */ /* 0x000e280000000c00 */
[----:B------:R-:W0:Y:S04]  /*0910*/  LDS.128 R44, [R62+0x90] ;  /* 0x000090003e2c7984 */ /* 0x000e280000000c00 */
[----:B------:R-:W0:Y:S04]  /*0920*/  LDS.128 R48, [R62+0xa0] ;  /* 0x0000a0003e307984 */ /* 0x000e280000000c00 */
[----:B------:R2:W0:Y:S02]  /*0930*/  LDS.128 R52, [R62+0xb0] ;  /* 0x0000b0003e347984 */ /* 0x0004240000000c00 */
[----:B--2---:R-:W-:-:S02]  /*0940*/  IADD3 R62, PT, PT, R61, R66, RZ ;  /* 0x000000423d3e7210 */ /* 0x004fc40007ffe0ff */
[----:B------:R-:W-:Y:S02]  /*0950*/  MOV R66, R58 ;  /* 0x0000003a00427202 */ /* 0x000fe40000000f00 */
[----:B-1-34-:R-:W-:-:S07]  /*0960*/  MOV R61, 0xff7fffff ;  /* 0xff7fffff003d7802 */ /* 0x01afce0000000f00 */
.L_x_24776:
        /* <DEDUP_REMOVED lines=8> */
[----:B------:R-:W4:Y:S01]  /*09f0*/  LDG.E.CONSTANT R76, desc[UR6][R58.64+0x1780] ;  /* 0x001780063a4c7981 */ /* 0x000f22000c1e9900 */
[----:B--2---:R-:W-:-:S04]  /*0a00*/  FMUL.FTZ R71, R56, R9 ;  /* 0x0000000938477220 */ /* 0x004fc80000410000 */
[----:B---3--:R-:W-:Y:S02]  /*0a10*/  FFMA.FTZ R56, R8, R57, R71 ;  /* 0x0000003908387223 */ /* 0x008fe40000010047 */
[----:B------:R-:W2:Y:S02]  /*0a20*/  LDG.E.CONSTANT R57, desc[UR6][R58.64+0x200] ;  /* 0x000200063a397981 */ /* 0x000ea4000c1e9900 */
[----:B----4-:R-:W-:Y:S02]  /*0a30*/  FFMA.FTZ R71, R69, R10, R56 ;  /* 0x0000000a45477223 */ /* 0x010fe40000010038 */
[----:B------:R-:W3:Y:S04]  /*0a40*/  LDG.E.CONSTANT R56, desc[UR6][R58.64+0x180] ;  /* 0x000180063a387981 */ /* 0x000ee8000c1e9900 */
[----:B------:R-:W4:Y:S01]  /*0a50*/  LDG.E.CONSTANT R69, desc[UR6][R58.64+0x300] ;  /* 0x000300063a457981 */ /* 0x000f22000c1e9900 */
[----:B---3--:R-:W-:-:S03]  /*0a60*/  FFMA.FTZ R71, R56, R11, R71 ;  /* 0x0000000b38477223 */ /* 0x008fc60000010047 */
[----:B------:R-:W3:Y:S01]  /*0a70*/  LDG.E.CONSTANT R56, desc[UR6][R58.64+0x380] ;  /* 0x000380063a387981 */ /* 0x000ee2000c1e9900 */
[----:B--2---:R-:W-:-:S04]  /*0a80*/  FFMA.FTZ R57, R12, R57, R71 ;  /* 0x000000390c397223 */ /* 0x004fc80000010047 */
[----:B------:R-:W-:Y:S02]  /*0a90*/  FFMA.FTZ R70, R70, R13, R57 ;  /* 0x0000000d46467223 */ /* 0x000fe40000010039 */
[----:B------:R-:W0:Y:S02]  /*0aa0*/  LDG.E.CONSTANT R57, desc[UR6][R58.64+0x400] ;  /* 0x000400063a397981 */ /* 0x000e24000c1e9900 */
[----:B----4-:R-:W-:Y:S02]  /*0ab0*/  FFMA.FTZ R71, R69, R14, R70 ;  /* 0x0000000e45477223 */ /* 0x010fe40000010046 */
[----:B------:R-:W2:Y:S04]  /*0ac0*/  LDG.E.CONSTANT R70, desc[UR6][R58.64+0x480] ;  /* 0x000480063a467981 */ /* 0x000ea8000c1e9900 */
[----:B------:R-:W4:Y:S01]  /*0ad0*/  LDG.E.CONSTANT R69, desc[UR6][R58.64+0x500] ;  /* 0x000500063a457981 */ /* 0x000f22000c1e9900 */
[----:B---3--:R-:W-:-:S03]  /*0ae0*/  FFMA.FTZ R71, R56, R15, R71 ;  /* 0x0000000f38477223 */ /* 0x008fc60000010047 */
[----:B------:R-:W3:Y:S01]  /*0af0*/  LDG.E.CONSTANT R56, desc[UR6][R58.64+0x580] ;  /* 0x000580063a387981 */ /* 0x000ee2000c1e9900 */
[----:B0-----:R-:W-:-:S04]  /*0b00*/  FFMA.FTZ R57, R16, R57, R71 ;  /* 0x0000003910397223 */ /* 0x001fc80000010047 */
[----:B--2---:R-:W-:Y:S02]  /*0b10*/  FFMA.FTZ R70, R70, R17, R57 ;  /* 0x0000001146467223 */ /* 0x004fe40000010039 */
[----:B------:R-:W2:Y:S02]  /*0b20*/  LDG.E.CONSTANT R57, desc[UR6][R58.64+0x600] ;  /* 0x000600063a397981 */ /* 0x000ea4000c1e9900 */
[----:B----4-:R-:W-:Y:S02]  /*0b30*/  FFMA.FTZ R71, R69, R18, R70 ;  /* 0x0000001245477223 */ /* 0x010fe40000010046 */
[----:B------:R-:W4:Y:S04]  /*0b40*/  LDG.E.CONSTANT R70, desc[UR6][R58.64+0x680] ;  /* 0x000680063a467981 */ /* 0x000f28000c1e9900 */
[----:B------:R-:W4:Y:S01]  /*0b50*/  LDG.E.CONSTANT R69, desc[UR6][R58.64+0x700] ;  /* 0x000700063a457981 */ /* 0x000f22000c1e9900 */
[----:B---3--:R-:W-:-:S03]  /*0b60*/  FFMA.FTZ R71, R56, R19, R71 ;  /* 0x0000001338477223 */ /* 0x008fc60000010047 */
[----:B------:R-:W3:Y:S01]  /*0b70*/  LDG.E.CONSTANT R56, desc[UR6][R58.64+0x780] ;  /* 0x000780063a387981 */ /* 0x000ee2000c1e9900 */
[----:B--2---:R-:W-:-:S04]  /*0b80*/  FFMA.FTZ R57, R20, R57, R71 ;  /* 0x0000003914397223 */ /* 0x004fc80000010047 */
[----:B----4-:R-:W-:Y:S02]  /*0b90*/  FFMA.FTZ R70, R70, R21, R57 ;  /* 0x0000001546467223 */ /* 0x010fe40000010039 */
[----:B------:R-:W2:Y:S02]  /*0ba0*/  LDG.E.CONSTANT R57, desc[UR6][R58.64+0x800] ;  /* 0x000800063a397981 */ /* 0x000ea4000c1e9900 */
[----:B------:R-:W-:Y:S02]  /*0bb0*/  FFMA.FTZ R71, R69, R22, R70 ;  /* 0x0000001645477223 */ /* 0x000fe40000010046 */
        /* <DEDUP_REMOVED lines=58> */
[----:B------:R-:W-:Y:S01]  /*0f60*/  UMOV UR4, 0xffffffff ;  /* 0xffffffff00047882 */ /* 0x000fe20000000000 */
[----:B------:R-:W-:-:S02]  /*0f70*/  ISETP.NE.AND P1, PT, R0, RZ, PT ;  /* 0x000000ff0000720c */ /* 0x000fc40003f25270 */
[----:B-----5:R-:W-:Y:S01]  /*0f80*/  FSETP.NEU.FTZ.AND P0, PT, R60, RZ, PT ;  /* 0x000000ff3c00720b */ /* 0x020fe20003f1d000 */
[----:B---3--:R-:W-:-:S04]  /*0f90*/  FFMA.FTZ R71, R56, R51, R71 ;  /* 0x0000003338477223 */ /* 0x008fc80000010047 */
[----:B--2---:R-:W-:-:S04]  /*0fa0*/  FFMA.FTZ R57, R52, R57, R71 ;  /* 0x0000003934397223 */ /* 0x004fc80000010047 */
[----:B----4-:R-:W-:-:S04]  /*0fb0*/  FFMA.FTZ R70, R70, R53, R57 ;  /* 0x0000003546467223 */ /* 0x010fc80000010039 */
[----:B------:R-:W-:-:S04]  /*0fc0*/  FFMA.FTZ R69, R69, R54, R70 ;  /* 0x0000003645457223 */ /* 0x000fc80000010046 */
[----:B------:R-:W-:Y:S01]  /*0fd0*/  FFMA.FTZ R69, R76, R55, R69 ;  /* 0x000000374c457223 */ /* 0x000fe20000010045 */
[----:B------:R-:W-:Y:S06]  /*0fe0*/  BRA.DIV UR4, `(.L_x_24775) ;  /* 0x0000003604447947 */ /* 0x000fec000b800000 */
[----:B------:R-:W0:Y:S02]  /*0ff0*/  SHFL.BFLY PT, R56, R69, 0x2, 0x1f ;  /* 0x0c401f0045387f89 */ /* 0x000e2400000e0000 */
[----:B0-----:R-:W-:-:S05]  /*1000*/  FADD.FTZ R56, R69, R56 ;  /* 0x0000003845387221 */ /* 0x001fca0000010000 */
[----:B------:R0:W1:Y:S02]  /*1010*/  SHFL.BFLY PT, R57, R56, 0x1, 0x1f ;  /* 0x0c201f0038397f89 */ /* 0x00006400000e0000 */
.L_x_24812:
[C---:B------:R-:W-:Y:S01]  /*1020*/  IADD3 R58, PT, PT, R67.reuse, 0x1, RZ ;  /* 0x00000001433a7810 */ /* 0x040fe20007ffe0ff */
[----:B-1----:R-:W-:Y:S01]  /*1030*/  FADD.FTZ R57, R56, R57 ;  /* 0x0000003938397221 */ /* 0x002fe20000010000 */
[----:B------:R-:W-:Y:S02]  /*1040*/  IADD3 R66, PT, PT, R66, 0x4, RZ ;  /* 0x0000000442427810 */ /* 0x000fe40007ffe0ff */
[----:B------:R-:W-:Y:S02]  /*1050*/  I2FP.F32.S32 R59, R58 ;  /* 0x0000003a003b7245 */ /* 0x000fe40000201400 */
[----:B------:R-:W-:Y:S02]  /*1060*/  ISETP.GE.AND P2, PT, R66, R5, PT ;  /* 0x000000054200720c */ /* 0x000fe40003f46270 */
[----:B------:R-:W-:Y:S01]  /*1070*/  IADD3 R67, PT, PT, R67, 0x20, RZ ;  /* 0x0000002043437810 */ /* 0x000fe20007ffe0ff */
[----:B------:R-:W-:-:S05]  /*1080*/  FMUL.FTZ R59, R59, R60 ;  /* 0x0000003c3b3b7220 */ /* 0x000fca0000410000 */
[----:B0-----:R-:W-:Y:S01]  /*1090*/  FSEL R56, R59, RZ, P0 ;  /* 0x000000ff3b387208 */ /* 0x001fe20000000000 */
[C---:B------:R-:W-:Y:S02]  /*10a0*/  @!P1 VIADD R59, R68.reuse, 0xffffffff ;  /* 0xffffffff443b9836 */ /* 0x040fe40000000000 */
[----:B------:R-:W-:Y:S02]  /*10b0*/  VIADD R68, R68, 0x20 ;  /* 0x0000002044447836 */ /* 0x000fe40000000000 */
[----:B------:R-:W-:Y:S01]  /*10c0*/  FFMA.FTZ R56, R57, UR11, R56 ;  /* 0x0000000b39387c23 */ /* 0x000fe20008010038 */
[CC--:B------:R-:W-:Y:S02]  /*10d0*/  ISETP.GE.OR P3, PT, R59.reuse, R72.reuse, P1 ;  /* 0x000000483b00720c */ /* 0x0c0fe40000f66670 */
[----:B------:R-:W-:-:S04]  /*10e0*/  @!P1 ISETP.GE.AND P0, PT, R59, R72, PT ;  /* 0x000000483b00920c */ /* 0x000fc80003f06270 */
[----:B------:R-:W-:Y:S02]  /*10f0*/  @!P1 FSEL R57, R56, RZ, !P0 ;  /* 0x000000ff38399208 */ /* 0x000fe40004000000 */
[----:B------:R-:W-:-:S03]  /*1100*/  IADD3 R64, P0, PT, R64, 0x10, RZ ;  /* 0x0000001040407810 */ /* 0x000fc60007f1e0ff */
[----:B------:R0:W-:Y:S01]  /*1110*/  @!P1 STS [R62], R57 ;  /* 0x000000393e009388 */ /* 0x0001e20000000800 */
[----:B------:R-:W-:Y:S02]  /*1120*/  IADD3.X R65, PT, PT, RZ, R65, RZ, P0, !PT ;  /* 0x00000041ff417210 */ /* 0x000fe400007fe4ff */
[----:B------:R-:W-:Y:S02]  /*1130*/  @!P3 FMNMX.FTZ R61, R61, R56, !PT ;  /* 0x000000383d3db209 */ /* 0x000fe40007810000 */
[----:B0-----:R-:W-:Y:S01]  /*1140*/  IADD3 R62, PT, PT, R62, 0x80, RZ ;  /* 0x000000803e3e7810 */ /* 0x001fe20007ffe0ff */
[----:B------:R-:W-:Y:S06]  /*1150*/  @!P2 BRA `(.L_x_24776) ;  /* 0xfffffff80004a947 */ /* 0x000fec000383ffff */
.L_x_24774:
[----:B------:R-:W-:Y:S05]  /*1160*/  BSYNC B0 ;  /* 0x0000000000007941 */ /* 0x000fea0003800000 */
.L_x_24773:
        /* <DEDUP_REMOVED lines=10> */
.L_x_24817:
        /* <DEDUP_REMOVED lines=11> */
[----:B------:R-:W-:Y:S01]  /*12c0*/  IMAD.MOV.U32 R14, RZ, RZ, -0x800001 ;  /* 0xff7fffffff0e7424 */ /* 0x000fe200078e00ff */
[----:B------:R-:W-:Y:S02]  /*12d0*/  LEA R12, R0, R13, 0x2 ;  /* 0x0000000d000c7211 */ /* 0x000fe400078e10ff */
        /* <DEDUP_REMOVED lines=32> */
.L_x_24782:
        /* <DEDUP_REMOVED lines=11> */
.L_x_24781:
[----:B------:R-:W-:Y:S05]  /*1590*/  BSYNC.RECONVERGENT B1 ;  /* 0x0000000000017941 */ /* 0x000fea0003800200 */
.L_x_24780:
        /* <DEDUP_REMOVED lines=12> */
.L_x_24785:
        /* <DEDUP_REMOVED lines=100> */
.L_x_24784:
[----:B------:R-:W-:Y:S05]  /*1ca0*/  BSYNC.RECONVERGENT B1 ;  /* 0x0000000000017941 */ /* 0x000fea0003800200 */
.L_x_24783:
        /* <DEDUP_REMOVED lines=55> */
.L_x_24787:
[----:B------:R-:W-:Y:S05]  /*2020*/  BSYNC.RECONVERGENT B1 ;  /* 0x0000000000017941 */ /* 0x000fea0003800200 */
.L_x_24786:
        /* <DEDUP_REMOVED lines=26> */
.L_x_24779:
[----:B------:R-:W-:Y:S05]  /*21d0*/  BSYNC.RECONVERGENT B0 ;  /* 0x0000000000007941 */ /* 0x000fea0003800200 */
.L_x_24778:
        /* <DEDUP_REMOVED lines=39> */
.L_x_24792:
[----:B------:R-:W0:Y:S01]  /*2450*/  LDS R12, [R14] ;  /* 0x000000000e0c7984 */ /* 0x000e220000000800 */
[----:B------:R-:W-:-:S04]  /*2460*/  IADD3 R15, PT, PT, R15, 0x1, RZ ;  /* 0x000000010f0f7810 */ /* 0x000fc80007ffe0ff */
[----:B------:R-:W-:Y:S01]  /*2470*/  ISETP.NE.AND P0, PT, R15, RZ, PT ;  /* 0x000000ff0f00720c */ /* 0x000fe20003f05270 */
[----:B0-----:R-:W-:-:S05]  /*2480*/  FMUL.FTZ R17, R12, R11 ;  /* 0x0000000b0c117220 */ /* 0x001fca0000410000 */
[----:B------:R0:W-:Y:S02]  /*2490*/  STS [R14], R17 ;  /* 0x000000110e007388 */ /* 0x0001e40000000800 */
[----:B0-----:R-:W-:-:S05]  /*24a0*/  IADD3 R14, PT, PT, R14, 0x200, RZ ;  /* 0x000002000e0e7810 */ /* 0x001fca0007ffe0ff */
[----:B------:R-:W-:Y:S05]  /*24b0*/  @P0 BRA `(.L_x_24792) ;  /* 0xfffffffc00e40947 */ /* 0x000fea000383ffff */
.L_x_24791:
[----:B------:R-:W-:Y:S05]  /*24c0*/  BSYNC.RECONVERGENT B1 ;  /* 0x0000000000017941 */ /* 0x000fea0003800200 */
.L_x_24790:
        /* <DEDUP_REMOVED lines=12> */
.L_x_24795:
        /* <DEDUP_REMOVED lines=52> */
.L_x_24794:
[----:B------:R-:W-:Y:S05]  /*28d0*/  BSYNC.RECONVERGENT B1 ;  /* 0x0000000000017941 */ /* 0x000fea0003800200 */
.L_x_24793:
        /* <DEDUP_REMOVED lines=31> */
.L_x_24797:
[----:B------:R-:W-:Y:S05]  /*2ad0*/  BSYNC.RECONVERGENT B1 ;  /* 0x0000000000017941 */ /* 0x000fea0003800200 */
.L_x_24796:
        /* <DEDUP_REMOVED lines=14> */
.L_x_24789:
[----:B------:R-:W-:Y:S05]  /*2bc0*/  BSYNC.RECONVERGENT B0 ;  /* 0x0000000000007941 */ /* 0x000fea0003800200 */
.L_x_24788:
        /* <DEDUP_REMOVED lines=9> */
[----:B-----5:R-:W-:-:S02]  /*2c60*/  CS2R R60, SRZ ;  /* 0x00000000003c7805 */ /* 0x020fc4000001ff00 */
[----:B------:R-:W-:Y:S01]  /*2c70*/  MOV R62, RZ ;  /* 0x000000ff003e7202 */ /* 0x000fe20000000f00 */
[----:B------:R-:W3:Y:S01]  /*2c80*/  LDCU.64 UR4, c[0x0][0x398] ;  /* 0x00007300ff0477ac */ /* 0x000ee20008000a00 */
[----:B------:R-:W-:Y:S05]  /*2c90*/  @P0 BRA `(.L_x_24799) ;  /* 0x0000000c00a40947 */ /* 0x000fea0003800000 */
[----:B-1----:R-:W-:Y:S01]  /*2ca0*/  IMAD.SHL.U32 R12, R3, 0x10, RZ ;  /* 0x00000010030c7824 */ /* 0x002fe200078e00ff */
[----:B------:R-:W1:Y:S01]  /*2cb0*/  LDCU UR8, c[0x0][0x3d0] ;  /* 0x00007a00ff0877ac */ /* 0x000e620008000800 */
[----:B------:R-:W-:Y:S01]  /*2cc0*/  IADD3 R13, PT, PT, R9, 0x320, RZ ;  /* 0x00000320090d7810 */ /* 0x000fe20007ffe0ff */
[----:B------:R-:W-:Y:S01]  /*2cd0*/  VIADD R66, R2, 0x1 ;  /* 0x0000000102427836 */ /* 0x000fe20000000000 */
[----:B------:R-:W-:Y:S01]  /*2ce0*/  SHF.R.U32.HI R10, RZ, 0x3, R3 ;  /* 0x00000003ff0a7819 */ /* 0x000fe20000011603 */
[----:B------:R-:W4:Y:S01]  /*2cf0*/  LDCU.64 UR10, c[0x0][0x3a8] ;  /* 0x00007500ff0a77ac */ /* 0x000f220008000a00 */
[----:B------:R-:W-:Y:S01]  /*2d00*/  LOP3.LUT R9, R12, 0x10, RZ, 0xe2, !PT ;  /* 0x000000100c097812 */ /* 0x000fe200078ee2ff */
[----:B------:R-:W-:Y:S01]  /*2d10*/  IMAD.MOV.U32 R70, RZ, RZ, RZ ;  /* 0x000000ffff467224 */ /* 0x000fe200078e00ff */
[----:B------:R-:W-:Y:S02]  /*2d20*/  LOP3.LUT R10, R10, 0x7c, RZ, 0xc0, !PT ;  /* 0x0000007c0a0a7812 */ /* 0x000fe400078ec0ff */
[----:B0-----:R-:W-:Y:S01]  /*2d30*/  MOV R11, RZ ;  /* 0x000000ff000b7202 */ /* 0x001fe20000000f00 */
[----:B------:R-:W-:Y:S01]  /*2d40*/  IMAD R9, R2, 0x20, R9 ;  /* 0x0000002002097824 */ /* 0x000fe200078e0209 */
[----:B------:R-:W-:-:S02]  /*2d50*/  LEA R8, R8, R13, 0x18 ;  /* 0x0000000d08087211 */ /* 0x000fc400078ec0ff */
[----:B------:R-:W-:Y:S01]  /*2d60*/  SHF.L.U32 R68, R3, 0x2, RZ ;  /* 0x0000000203447819 */ /* 0x000fe200000006ff */
[----:B------:R-:W-:Y:S01]  /*2d70*/  IMAD.WIDE R10, R63, 0x4, R10 ;  /* 0x000000043f0a7825 */ /* 0x000fe200078e020a */
[----:B------:R-:W-:Y:S02]  /*2d80*/  IADD3 R63, PT, PT, R8, R9, RZ ;  /* 0x00000009083f7210 */ /* 0x000fe40007ffe0ff */
[----:B------:R-:W-:Y:S01]  /*2d90*/  LOP3.LUT R9, R68, 0x4, RZ, 0xc0, !PT ;  /* 0x0000000444097812 */ /* 0x000fe200078ec0ff */
[----:B-1----:R-:W-:Y:S01]  /*2da0*/  IMAD R74, R74, UR8, RZ ;  /* 0x000000084a4a7c24 */ /* 0x002fe2000f8e02ff */
[C---:B------:R-:W-:Y:S02]  /*2db0*/  IADD3 R67, PT, PT, R2.reuse, -R5, RZ ;  /* 0x8000000502437210 */ /* 0x040fe40007ffe0ff */
[----:B------:R-:W-:Y:S02]  /*2dc0*/  LEA R9, R2, R9, 0x3 ;  /* 0x0000000902097211 */ /* 0x000fe400078e18ff */
[----:B----4-:R-:W-:-:S02]  /*2dd0*/  IADD3 R64, P0, PT, R10, UR10, RZ ;  /* 0x0000000a0a407c10 */ /* 0x010fc4000ff1e0ff */
[----:B------:R-:W-:Y:S02]  /*2de0*/  LOP3.LUT R68, R68, 0x7c, RZ, 0xc0, !PT ;  /* 0x0000007c44447812 */ /* 0x000fe400078ec0ff */
[----:B------:R-:W-:Y:S02]  /*2df0*/  IADD3.X R65, PT, PT, R11, UR11, RZ, P0, !PT ;  /* 0x0000000b0b417c10 */ /* 0x000fe400087fe4ff */
[----:B------:R-:W-:Y:S02]  /*2e00*/  SHF.R.S32.HI R75, RZ, 0x1f, R74 ;  /* 0x0000001fff4b7819 */ /* 0x000fe4000001144a */
[----:B------:R-:W-:-:S07]  /*2e10*/  IADD3 R69, PT, PT, R9, 0x1, RZ ;  /* 0x0000000109457810 */ /* 0x000fce0007ffe0ff */
.L_x_24800:
[----:B------:R-:W2:Y:S01]  /*2e20*/  LDG.E.CONSTANT R9, desc[UR6][R64.64] ;  /* 0x0000000640097981 */ /* 0x000ea2000c1e9900 */
[----:B------:R-:W-:-:S03]  /*2e30*/  ISETP.NE.AND P1, PT, R67, -0x1, PT ;  /* 0xffffffff4300780c */ /* 0x000fc60003f25270 */
        /* <DEDUP_REMOVED lines=11> */
[----:B------:R-:W5:Y:S01]  /*2ef0*/  LDG.E.128.CONSTANT R20, desc[UR6][R50.64+0xa00] ;  /* 0x000a000632147981 */ /* 0x000f62000c1e9d00 */
[C---:B------:R-:W-:Y:S01]  /*2f00*/  @!P1 VIADD R29, R69.reuse, 0x2 ;  /* 0x00000002451d9836 */ /* 0x040fe20000000000 */
[C---:B------:R-:W-:Y:S01]  /*2f10*/  @!P1 IADD3 R33, PT, PT, R69.reuse, 0x1, RZ ;  /* 0x0000000145219810 */ /* 0x040fe20007ffe0ff */
[C---:B------:R-:W-:Y:S01]  /*2f20*/  VIADD R49, R69.reuse, 0xffffffff ;  /* 0xffffffff45317836 */ /* 0x040fe20000000000 */
[----:B------:R-:W-:-:S02]  /*2f30*/  @!P1 ISETP.GE.AND P4, PT, R69, R72, PT ;  /* 0x000000484500920c */ /* 0x000fc40003f86270 */
[-C--:B------:R-:W-:Y:S02]  /*2f40*/  @!P1 ISETP.GE.AND P3, PT, R33, R72.reuse, PT ;  /* 0x000000482100920c */ /* 0x080fe40003f66270 */
[-C--:B------:R-:W-:Y:S02]  /*2f50*/  @!P1 ISETP.GE.AND P0, PT, R29, R72.reuse, PT ;  /* 0x000000481d00920c */ /* 0x080fe40003f06270 */
[-C--:B------:R-:W-:Y:S01]  /*2f60*/  @!P1 ISETP.GE.AND P2, PT, R49, R72.reuse, PT ;  /* 0x000000483100920c */ /* 0x080fe20003f46270 */
[----:B------:R-:W5:Y:S01]  /*2f70*/  LDG.E.128.CONSTANT R28, desc[UR6][R50.64+0xc00] ;  /* 0x000c0006321c7981 */ /* 0x000f62000c1e9d00 */
[C---:B------:R-:W-:Y:S02]  /*2f80*/  @!P1 IADD3 R33, PT, PT, R69.reuse, 0x2, RZ ;  /* 0x0000000245219810 */ /* 0x040fe40007ffe0ff */
[C---:B------:R-:W-:Y:S02]  /*2f90*/  @!P1 IADD3 R35, PT, PT, R69.reuse, 0x1, RZ ;  /* 0x0000000145239810 */ /* 0x040fe40007ffe0ff */
[----:B------:R-:W-:-:S02]  /*2fa0*/  @!P1 ISETP.GE.AND P6, PT, R69, R72, PT ;  /* 0x000000484500920c */ /* 0x000fc40003fc6270 */
[-C--:B------:R-:W-:Y:S01]  /*2fb0*/  @!P1 ISETP.GE.AND P5, PT, R35, R72.reuse, PT ;  /* 0x000000482300920c */ /* 0x080fe20003fa6270 */
[C---:B------:R-:W-:Y:S01]  /*2fc0*/  @!P1 VIADD R37, R69.reuse, 0x2 ;  /* 0x0000000245259836 */ /* 0x040fe20000000000 */
[C---:B------:R-:W-:Y:S02]  /*2fd0*/  @!P1 IADD3 R39, PT, PT, R69.reuse, 0x2, RZ ;  /* 0x0000000245279810 */ /* 0x040fe40007ffe0ff */
[----:B------:R-:W-:Y:S02]  /*2fe0*/  @!P1 IADD3 R71, PT, PT, R69, 0x1, RZ ;  /* 0x0000000145479810 */ /* 0x000fe40007ffe0ff */
[----:B--2---:R-:W-:Y:S02]  /*2ff0*/  @!P1 FSEL R41, R41, RZ, !P4 ;  /* 0x000000ff29299208 */ /* 0x004fe40006000000 */
[----:B------:R-:W-:Y:S02]  /*3000*/  @!P1 FSEL R40, R40, RZ, !P2 ;  /* 0x000000ff28289208 */ /* 0x000fe40005000000 */
[----:B------:R-:W-:-:S02]  /*3010*/  @!P1 ISETP.GE.AND P4, PT, R33, R72, PT ;  /* 0x000000482100920c */ /* 0x000fc40003f86270 */
        /* <DEDUP_REMOVED lines=9> */
[----:B------:R-:W-:Y:S01]  /*30b0*/  @!P1 FSEL R42, R42, RZ, !P3 ;  /* 0x000000ff2a2a9208 */ /* 0x000fe20005800000 */
[C---:B------:R-:W-:Y:S01]  /*30c0*/  FFMA.FTZ R41, R24.reuse, R40, R41 ;  /* 0x0000002818297223 */ /* 0x040fe20000010029 */
[----:B------:R-:W-:Y:S01]  /*30d0*/  @!P1 ISETP.GE.AND P3, PT, R37, R72, PT ;  /* 0x000000482500920c */ /* 0x000fe20003f66270 */
[----:B------:R-:W-:Y:S01]  /*30e0*/  FFMA.FTZ R45, R24, R44, R45 ;  /* 0x0000002c182d7223 */ /* 0x000fe2000001002d */
[----:B------:R-:W-:Y:S02]  /*30f0*/  @!P1 ISETP.GE.AND P5, PT, R39, R72, PT ;  /* 0x000000482700920c */ /* 0x000fe40003fa6270 */
[----:B------:R-:W-:Y:S01]  /*3100*/  @!P1 FSEL R47, R47, RZ, !P4 ;  /* 0x000000ff2f2f9208 */ /* 0x000fe20006000000 */
[----:B------:R-:W3:Y:S01]  /*3110*/  LDG.E.128.CONSTANT R36, desc[UR6][R50.64+0x1000] ;  /* 0x0010000632247981 */ /* 0x000ee2000c1e9d00 */
[----:B------:R-:W-:Y:S01]  /*3120*/  @!P1 FSEL R43, R43, RZ, !P0 ;  /* 0x000000ff2b2b9208 */ /* 0x000fe20004000000 */
[C---:B------:R-:W-:Y:S01]  /*3130*/  FFMA.FTZ R46, R26.reuse, R46, R45 ;  /* 0x0000002e1a2e7223 */ /* 0x040fe2000001002d */
[----:B------:R-:W-:Y:S01]  /*3140*/  @!P1 ISETP.GE.AND P4, PT, R69, R72, PT ;  /* 0x000000484500920c */ /* 0x000fe20003f86270 */
[----:B------:R-:W-:Y:S01]  /*3150*/  FFMA.FTZ R42, R26, R42, R41 ;  /* 0x0000002a1a2a7223 */ /* 0x000fe20000010029 */
[----:B------:R-:W-:Y:S01]  /*3160*/  @!P1 ISETP.GE.AND P0, PT, R49, R72, PT ;  /* 0x000000483100920c */ /* 0x000fe20003f06270 */
[C---:B------:R-:W-:Y:S01]  /*3170*/  @!P1 VIADD R41, R69.reuse, 0x1 ;  /* 0x0000000145299836 */ /* 0x040fe20000000000 */
[----:B------:R-:W-:-:S02]  /*3180*/  @!P1 IADD3 R45, PT, PT, R69, 0x2, RZ ;  /* 0x00000002452d9810 */ /* 0x000fc40007ffe0ff */
[----:B----4-:R-:W-:Y:S02]  /*3190*/  @!P1 FSEL R9, R9, RZ, !P4 ;  /* 0x000000ff09099208 */ /* 0x010fe40006000000 */
[----:B------:R-:W-:Y:S02]  /*31a0*/  @!P1 FSEL R8, R8, RZ, !P0 ;  /* 0x000000ff08089208 */ /* 0x000fe40004000000 */
[-C--:B------:R-:W-:Y:S02]  /*31b0*/  @!P1 ISETP.GE.AND P0, PT, R45, R72.reuse, PT ;  /* 0x000000482d00920c */ /* 0x080fe40003f06270 */
[----:B------:R-:W-:Y:S02]  /*31c0*/  @!P1 FSEL R10, R10, RZ, !P2 ;  /* 0x000000ff0a0a9208 */ /* 0x000fe40005000000 */
[-C--:B------:R-:W-:Y:S02]  /*31d0*/  @!P1 ISETP.GE.AND P6, PT, R71, R72.reuse, PT ;  /* 0x000000484700920c */ /* 0x080fe40003fc6270 */
[----:B------:R-:W-:-:S02]  /*31e0*/  @!P1 ISETP.GE.AND P2, PT, R49, R72, PT ;  /* 0x000000483100920c */ /* 0x000fc40003f46270 */
[----:B------:R-:W-:Y:S02]  /*31f0*/  @!P1 IADD3 R45, PT, PT, R69, 0x1, RZ ;  /* 0x00000001452d9810 */ /* 0x000fe40007ffe0ff */
[-C--:B------:R-:W-:Y:S01]  /*3200*/  @!P1 ISETP.GE.AND P4, PT, R41, R72.reuse, PT ;  /* 0x000000482900920c */ /* 0x080fe20003f86270 */
[----:B------:R-:W-:Y:S01]  /*3210*/  FMUL.FTZ R41, R25, R9 ;  /* 0x0000000919297220 */ /* 0x000fe20000410000 */
[----:B------:R-:W-:Y:S02]  /*3220*/  @!P1 FSEL R11, R11, RZ, !P3 ;  /* 0x000000ff0b0b9208 */ /* 0x000fe40005800000 */
[----:B------:R-:W-:Y:S01]  /*3230*/  @!P1 ISETP.GE.AND P3, PT, R45, R72, PT ;  /* 0x000000482d00920c */ /* 0x000fe20003f66270 */
[----:B------:R-:W-:Y:S01]  /*3240*/  @!P1 VIADD R45, R69, 0x2 ;  /* 0x00000002452d9836 */ /* 0x000fe20000000000 */
[----:B-----5:R-:W-:Y:S02]  /*3250*/  @!P1 FSEL R12, R12, RZ, !P2 ;  /* 0x000000ff0c0c9208 */ /* 0x020fe40005000000 */
[----:B------:R-:W-:-:S02]  /*3260*/  @!P1 FSEL R14, R14, RZ, !P6 ;  /* 0x000000ff0e0e9208 */ /* 0x000fc40007000000 */
[----:B------:R-:W-:Y:S02]  /*3270*/  @!P1 FSEL R15, R15, RZ, !P5 ;  /* 0x000000ff0f0f9208 */ /* 0x000fe40006800000 */
[-C--:B------:R-:W-:Y:S02]  /*3280*/  @!P1 ISETP.GE.AND P2, PT, R69, R72.reuse, PT ;  /* 0x000000484500920c */ /* 0x080fe40003f46270 */
[-C--:B------:R-:W-:Y:S02]  /*3290*/  @!P1 ISETP.GE.AND P6, PT, R49, R72.reuse, PT ;  /* 0x000000483100920c */ /* 0x080fe40003fc6270 */
[----:B------:R-:W-:Y:S01]  /*32a0*/  @!P1 ISETP.GE.AND P5, PT, R69, R72, PT ;  /* 0x000000484500920c */ /* 0x000fe20003fa6270 */
        /* <DEDUP_REMOVED lines=24> */
[----:B------:R-:W-:Y:S01]  /*3430*/  FFMA.FTZ R10, R26, R10, R73 ;  /* 0x0000000a1a0a7223 */ /* 0x000fe20000010049 */
[----:B------:R-:W-:-:S02]  /*3440*/  @!P1 FSEL R28, R28, RZ, !P4 ;  /* 0x000000ff1c1c9208 */ /* 0x000fc40006000000 */
[-C--:B------:R-:W-:Y:S01]  /*3450*/  @!P1 ISETP.GE.AND P4, PT, R69, R72.reuse, PT ;  /* 0x000000484500920c */ /* 0x080fe20003f86270 */
[----:B------:R-:W-:Y:S01]  /*3460*/  FFMA.FTZ R10, R27, R11, R10 ;  /* 0x0000000b1b0a7223 */ /* 0x000fe2000001000a */
[----:B------:R-:W-:Y:S02]  /*3470*/  @!P1 IADD3 R11, PT, PT, R69, 0x1, RZ ;  /* 0x00000001450b9810 */ /* 0x000fe40007ffe0ff */
[----:B------:R-:W-:Y:S02]  /*3480*/  @!P1 FSEL R29, R29, RZ, !P4 ;  /* 0x000000ff1d1d9208 */ /* 0x000fe40006000000 */
[----:B------:R-:W-:Y:S02]  /*3490*/  @!P1 ISETP.GE.AND P4, PT, R11, R72, PT ;  /* 0x000000480b00920c */ /* 0x000fe40003f86270 */
[----:B------:R-:W-:Y:S02]  /*34a0*/  @!P1 IADD3 R11, PT, PT, R69, 0x2, RZ ;  /* 0x00000002450b9810 */ /* 0x000fe40007ffe0ff */
[----:B------:R-:W-:-:S02]  /*34b0*/  @!P1 FSEL R30, R30, RZ, !P4 ;  /* 0x000000ff1e1e9208 */ /* 0x000fc40006000000 */
[----:B------:R-:W-:Y:S02]  /*34c0*/  @!P1 ISETP.GE.AND P4, PT, R11, R72, PT ;  /* 0x000000480b00920c */ /* 0x000fe40003f86270 */
[----:B------:R-:W-:Y:S01]  /*34d0*/  @!P1 IADD3 R11, PT, PT, R69, 0x1, RZ ;  /* 0x00000001450b9810 */ /* 0x000fe20007ffe0ff */
[----:B------:R-:W-:Y:S02]  /*34e0*/  VIADD R8, R66, 0x3 ;  /* 0x0000000342087836 */ /* 0x000fe40000000000 */
[----:B------:R-:W-:Y:S01]  /*34f0*/  FADD.FTZ R70, R9, R70 ;  /* 0x0000004609467221 */ /* 0x000fe20000010000 */
        /* <DEDUP_REMOVED lines=44> */
[----:B------:R-:W-:Y:S01]  /*37c0*/  @!P1 ISETP.GE.AND P0, PT, R11, R72, PT ;  /* 0x000000480b00920c */ /* 0x000fe20003f06270 */
[----:B------:R-:W-:Y:S01]  /*37d0*/  @!P1 VIADD R11, R69, 0x2 ;  /* 0x00000002450b9836 */ /* 0x000fe20000000000 */
[----:B------:R-:W-:-:S04]  /*37e0*/  @!P1 FSEL R39, R39, RZ, !P6 ;  /* 0x000000ff27279208 */ /* 0x000fc80007000000 */
[-C--:B------:R-:W-:Y:S02]  /*37f0*/  @!P1 ISETP.GE.AND P6, PT, R11, R72.reuse, PT ;  /* 0x000000480b00920c */ /* 0x080fe40003fc6270 */
[C---:B------:R-:W-:Y:S02]  /*3800*/  @!P1 IADD3 R11, PT, PT, R69.reuse, 0x1, RZ ;  /* 0x00000001450b9810 */ /* 0x040fe40007ffe0ff */
[----:B----4-:R-:W-:Y:S02]  /*3810*/  @!P1 FSEL R40, R40, RZ, !P5 ;  /* 0x000000ff28289208 */ /* 0x010fe40006800000 */
[----:B------:R-:W-:-:S04]  /*3820*/  @!P1 ISETP.GE.AND P5, PT, R69, R72, PT ;  /* 0x000000484500920c */ /* 0x000fc80003fa6270 */
[----:B------:R-:W-:Y:S02]  /*3830*/  @!P1 FSEL R41, R41, RZ, !P5 ;  /* 0x000000ff29299208 */ /* 0x000fe40006800000 */
[-C--:B------:R-:W-:Y:S02]  /*3840*/  @!P1 ISETP.GE.AND P5, PT, R11, R72.reuse, PT ;  /* 0x000000480b00920c */ /* 0x080fe40003fa6270 */
[C---:B------:R-:W-:Y:S02]  /*3850*/  @!P1 IADD3 R11, PT, PT, R69.reuse, 0x2, RZ ;  /* 0x00000002450b9810 */ /* 0x040fe40007ffe0ff */
[----:B-----5:R-:W-:Y:S02]  /*3860*/  @!P1 FSEL R44, R44, RZ, !P3 ;  /* 0x000000ff2c2c9208 */ /* 0x020fe40005800000 */
[----:B------:R-:W-:Y:S02]  /*3870*/  @!P1 ISETP.GE.AND P3, PT, R69, R72, PT ;  /* 0x000000484500920c */ /* 0x000fe40003f66270 */
        /* <DEDUP_REMOVED lines=13> */
[C---:B------:R-:W-:Y:S02]  /*3950*/  FMUL.FTZ R45, R25.reuse, R45 ;  /* 0x0000002d192d7220 */ /* 0x040fe40000410000 */
        /* <DEDUP_REMOVED lines=29> */
.L_x_24799:
[----:B--23--:R-:W-:Y:S05]  /*3b30*/  BSYNC.RECONVERGENT B0 ;  /* 0x0000000000007941 */ /* 0x00cfea0003800200 */
.L_x_24798:
[----:B------:R-:W2:Y:S01]  /*3b40*/  S2UR UR5, SR_CgaCtaId ;  /* 0x00000000000579c3 */ /* 0x000ea20000008800 */
[C---:B0-----:R-:W-:Y:S01]  /*3b50*/  LOP3.LUT R14, R3.reuse, 0x1, RZ, 0xc0, !PT ;  /* 0x00000001030e7812 */ /* 0x041fe200078ec0ff */
[----:B------:R-:W0:Y:S01]  /*3b60*/  SHFL.BFLY PT, R5, R70, 0x1, 0x1f ;  /* 0x0c201f0046057f89 */ /* 0x000e2200000e0000 */
[----:B------:R-:W-:Y:S01]  /*3b70*/  SHF.R.U32.HI R21, RZ, 0x1, R0 ;  /* 0x00000001ff157819 */ /* 0x000fe20000011600 */
[----:B------:R-:W-:Y:S01]  /*3b80*/  UMOV UR4, 0x400 ;  /* 0x0000040000047882 */ /* 0x000fe20000000000 */
[----:B------:R-:W-:Y:S01]  /*3b90*/  ISETP.NE.AND P2, PT, R14, RZ, PT ;  /* 0x000000ff0e00720c */ /* 0x000fe20003f45270 */
[----:B------:R-:W3:Y:S01]  /*3ba0*/  SHFL.BFLY PT, R0, R59, 0x1, 0x1f ;  /* 0x0c201f003b007f89 */ /* 0x000ee200000e0000 */
[C---:B------:R-:W-:Y:S01]  /*3bb0*/  LOP3.LUT R16, R3.reuse, 0x3c0, RZ, 0xc0, !PT ;  /* 0x000003c003107812 */ /* 0x040fe200078ec0ff */
[----:B------:R-:W-:Y:S01]  /*3bc0*/  UIADD3 UR4, UPT, UPT, UR4, 0x320, URZ ;  /* 0x0000032004047890 */ /* 0x000fe2000fffe0ff */
[----:B------:R-:W-:Y:S01]  /*3bd0*/  IMAD R21, R2, 0xc0, R21 ;  /* 0x000000c002157824 */ /* 0x000fe200078e0215 */
[----:B------:R-:W4:Y:S01]  /*3be0*/  SHFL.BFLY PT, R9, R52, 0x1, 0x1f ;  /* 0x0c201f0034097f89 */ /* 0x000f2200000e0000 */
[----:B------:R-:W-:Y:S01]  /*3bf0*/  ISETP.NE.OR P5, PT, R16, 0x40, P2 ;  /* 0x000000401000780c */ /* 0x000fe200017a5670 */
[----:B------:R-:W-:Y:S01]  /*3c00*/  BSSY.RECONVERGENT B0, `(.L_x_24801) ;  /* 0x000002b000007945 */ /* 0x000fe20003800200 */
[C---:B------:R-:W-:Y:S01]  /*3c10*/  LOP3.LUT R18, R3.reuse, 0x3e0, RZ, 0xc0, !PT ;  /* 0x000003e003127812 */ /* 0x040fe200078ec0ff */
[----:B------:R-:W5:Y:S01]  /*3c20*/  SHFL.BFLY PT, R8, R53, 0x1, 0x1f ;  /* 0x0c201f0035087f89 */ /* 0x000f6200000e0000 */
[----:B------:R-:W-:-:S02]  /*3c30*/  LOP3.LUT P0, RZ, R3, 0x3c1, RZ, 0xc0, !PT ;  /* 0x000003c103ff7812 */ /* 0x000fc4000780c0ff */
[----:B------:R-:W-:Y:S01]  /*3c40*/  ISETP.NE.OR P4, PT, R18, 0x20, P2 ;  /* 0x000000201200780c */ /* 0x000fe20001785670 */
[----:B-1----:R-:W1:Y:S01]  /*3c50*/  SHFL.BFLY PT, R11, R54, 0x1, 0x1f ;  /* 0x0c201f00360b7f89 */ /* 0x002e6200000e0000 */
[C---:B------:R-:W-:Y:S02]  /*3c60*/  LOP3.LUT P1, RZ, R3.reuse, 0x3e1, RZ, 0xc0, !PT ;  /* 0x000003e103ff7812 */ /* 0x040fe4000782c0ff */
[----:B------:R-:W-:Y:S01]  /*3c70*/  ISETP.GT.U32.AND P3, PT, R3, 0x1f, PT ;  /* 0x0000001f0300780c */ /* 0x000fe20003f64070 */
[----:B------:R-:W1:Y:S01]  /*3c80*/  SHFL.BFLY PT, R10, R55, 0x1, 0x1f ;  /* 0x0c201f00370a7f89 */ /* 0x000e6200000e0000 */
[----:B--2---:R-:W-:-:S03]  /*3c90*/  ULEA UR4, UR5, UR4, 0x18 ;  /* 0x0000000405047291 */ /* 0x004fc6000f8ec0ff */
[----:B------:R-:W2:Y:S01]  /*3ca0*/  SHFL.BFLY PT, R13, R56, 0x1, 0x1f ;  /* 0x0c201f00380d7f89 */ /* 0x000ea200000e0000 */
[----:B0-----:R-:W-:-:S03]  /*3cb0*/  FADD.FTZ R5, R5, R70 ;  /* 0x0000004605057221 */ /* 0x001fc60000010000 */
[----:B------:R-:W0:Y:S01]  /*3cc0*/  SHFL.BFLY PT, R12, R57, 0x1, 0x1f ;  /* 0x0c201f00390c7f89 */ /* 0x000e2200000e0000 */
[----:B---3--:R-:W-:Y:S01]  /*3cd0*/  FADD.FTZ R59, R0, R59 ;  /* 0x0000003b003b7221 */ /* 0x008fe20000010000 */
[----:B------:R-:W-:Y:S02]  /*3ce0*/  LEA R0, R21, UR4, 0x2 ;  /* 0x0000000415007c11 */ /* 0x000fe4000f8e10ff */
        /* <DEDUP_REMOVED lines=8> */
[----:B------:R-:W-:Y:S01]  /*3d70*/  BAR.SYNC.DEFER_BLOCKING 0x0 ;  /* 0x0000000000007b1d */ /* 0x000fe20000010000 */
[----:B--2---:R-:W-:Y:S01]  /*3d80*/  FADD.FTZ R13, R13, R56 ;  /* 0x000000380d0d7221 */ /* 0x004fe20000010000 */
[----:B0-----:R-:W-:Y:S01]  /*3d90*/  FADD.FTZ R57, R12, R57 ;  /* 0x000000390c397221 */ /* 0x001fe20000010000 */
[----:B---3--:R-:W-:Y:S01]  /*3da0*/  FADD.FTZ R15, R15, R58 ;  /* 0x0000003a0f0f7221 */ /* 0x008fe20000010000 */
[----:B----4-:R-:W-:Y:S01]  /*3db0*/  FADD.FTZ R17, R17, R60 ;  /* 0x0000003c11117221 */ /* 0x010fe20000010000 */
[----:B-----5:R-:W-:Y:S01]  /*3dc0*/  FADD.FTZ R61, R14, R61 ;  /* 0x0000003d0e3d7221 */ /* 0x020fe20000010000 */
        /* <DEDUP_REMOVED lines=14> */
.L_x_24802:
[----:B------:R-:W-:Y:S05]  /*3eb0*/  BSYNC.RECONVERGENT B0 ;  /* 0x0000000000007941 */ /* 0x000fea0003800200 */
.L_x_24801:
        /* <DEDUP_REMOVED lines=27> */
.L_x_24804:
[----:B------:R-:W-:Y:S05]  /*4070*/  BSYNC.RECONVERGENT B0 ;  /* 0x0000000000007941 */ /* 0x000fea0003800200 */
.L_x_24803:
        /* <DEDUP_REMOVED lines=15> */
.L_x_24806:
[----:B------:R-:W-:Y:S05]  /*4170*/  BSYNC.RECONVERGENT B0 ;  /* 0x0000000000007941 */ /* 0x000fea0003800200 */
.L_x_24805:
        /* <DEDUP_REMOVED lines=27> */
.L_x_24808:
[----:B------:R-:W-:Y:S05]  /*4330*/  BSYNC.RECONVERGENT B0 ;  /* 0x0000000000007941 */ /* 0x000fea0003800200 */
.L_x_24807:
        /* <DEDUP_REMOVED lines=28> */
.L_x_24775:
[----:B------:R-:W-:Y:S01]  /*4500*/  HFMA2 R70, -RZ, RZ, 0, 1.847743988037109375e-06 ;  /* 0x0000001fff467431 */ /* 0x000fe200000001ff */
[----:B------:R-:W-:Y:S01]  /*4510*/  BSSY B1, `(.L_x_24809) ;  /* 0x0000006000017945 */ /* 0x000fe20003800000 */
[----:B------:R-:W-:Y:S01]  /*4520*/  IMAD.MOV.U32 R59, RZ, RZ, 0x2 ;  /* 0x00000002ff3b7424 */ /* 0x000fe200078e00ff */
[----:B------:R-:W-:-:S07]  /*4530*/  MOV R58, 0xffffffff ;  /* 0xffffffff003a7802 */ /* 0x000fce0000000f00 */
[----:B------:R-:W-:Y:S05]  /*4540*/  WARPSYNC.COLLECTIVE R58, `(.L_x_24810) ;  /* 0x000000003a087348 */ /* 0x000fea0003c00000 */
[----:B------:R0:W1:Y:S02]  /*4550*/  SHFL.BFLY P2, R57, R69, R59, R70 ;  /* 0x0c00003b45397389 */ /* 0x0000640000040046 */
[----:B01----:R-:W-:Y:S05]  /*4560*/  ENDCOLLECTIVE ;  /* 0x000000000000791b */ /* 0x003fea0003800000 */
.L_x_24810:
[----:B------:R-:W-:Y:S05]  /*4570*/  BSYNC B1 ;  /* 0x0000000000017941 */ /* 0x000fea0003800000 */
.L_x_24809:
        /* <DEDUP_REMOVED lines=9> */
.L_x_24811:
[----:B------:R-:W-:Y:S05]  /*4610*/  BRA `(.L_x_24812) ;  /* 0xffffffc800807947 */ /* 0x000fea000383ffff */
.L_x_24777:
        /* <DEDUP_REMOVED lines=8> */
.L_x_24814:
[----:B------:R-:W-:Y:S05]  /*46a0*/  BSYNC B0 ;  /* 0x0000000000007941 */ /* 0x000fea0003800000 */
.L_x_24813:
        /* <DEDUP_REMOVED lines=9> */
.L_x_24815:
[----:B------:R-:W-:Y:S01]  /*4740*/  HFMA2 R59, -RZ, RZ, 0, 2.384185791015625e-07 ;  /* 0x00000004ff3b7431 */ /* 0x000fe200000001ff */
[----:B------:R-:W-:-:S04]  /*4750*/  MOV R9, R57 ;  /* 0x0000003900097202 */ /* 0x000fc80000000f00 */
[----:B------:R-:W-:-:S05]  /*4760*/  FMNMX.FTZ R10, R8, R9, !PT ;  /* 0x00000009080a7209 */ /* 0x000fca0007810000 */
[----:B------:R-:W-:-:S07]  /*4770*/  IMAD.MOV.U32 R69, RZ, RZ, R10 ;  /* 0x000000ffff457224 */ /* 0x000fce00078e000a */
[----:B------:R-:W-:Y:S05]  /*4780*/  WARPSYNC.COLLECTIVE R58, `(.L_x_24816) ;  /* 0x000000003a087348 */ /* 0x000fea0003c00000 */
[----:B------:R0:W1:Y:S02]  /*4790*/  SHFL.BFLY P2, R57, R69, R59, R70 ;  /* 0x0c00003b45397389 */ /* 0x0000640000040046 */
[----:B01----:R-:W-:Y:S05]  /*47a0*/  ENDCOLLECTIVE ;  /* 0x000000000000791b */ /* 0x003fea0003800000 */
.L_x_24816:
[----:B------:R-:W-:Y:S01]  /*47b0*/  MOV R11, R57 ;  /* 0x00000039000b7202 */ /* 0x000fe20000000f00 */
[----:B------:R-:W-:Y:S06]  /*47c0*/  BRA `(.L_x_24817) ;  /* 0xffffffc800907947 */ /* 0x000fec000383ffff */
.L_x_24818:
        /* <DEDUP_REMOVED lines=11> */
.L_x_26041:


//--------------------- .text._ZN4vllm25paged_attention_v1_kernelIffLi128ELi8ELi128ELNS_18Fp8KVCacheDataTypeE0ELb0EEEvPT_PKS2_PKT0_S8_ifPKiSA_iPKfiiiSC_SC_iiiii --------------------------
	.section	.text._ZN4vllm25paged_attention_v1_kernelIffLi128ELi8ELi128ELNS_18Fp8KVCacheDataTypeE0ELb0EEEvPT_PKS2_PKT0_S8_ifPKiSA_iPKfiiiSC_SC_iiiii,"ax",@progbits
	.align	128
        .global         _ZN4vllm25paged_attention_v1_kernelIffLi128ELi8ELi128ELNS_18Fp8KVCacheDataTypeE0ELb0EEEvPT_PKS2_PKT0_S8_ifPKiSA_iPKfiiiSC_SC_iiiii
        .type           _ZN4vllm25paged_attention_v1_kernelIffLi128ELi8ELi128ELNS_18Fp8KVCacheDataTypeE0ELb0EEEvPT_PKS2_PKT0_S8_ifPKiSA_iPKfiiiSC_SC_iiiii,@function
        .size           _ZN4vllm25paged_attention_v1_kernelIffLi128ELi8ELi128ELNS_18Fp8KVCacheDataTypeE0ELb0EEEvPT_PKS2_PKT0_S8_ifPKiSA_iPKfiiiSC_SC_iiiii,(.L_x_26042 - _ZN4vllm25paged_attention_v1_kernelIffLi128ELi8ELi128ELNS_18Fp8KVCacheDataTypeE0ELb0EEEvPT_PKS2_PKT0_S8_ifPKiSA_iPKfiiiSC_SC_iiiii)
        .other          _ZN4vllm25paged_attention_v1_kernelIffLi128ELi8ELi128ELNS_18Fp8KVCacheDataTypeE0ELb0EEEvPT_PKS2_PKT0_S8_ifPKiSA_iPKfiiiSC_SC_iiiii,@"STO_CUDA_ENTRY STV_DEFAULT"
_ZN4vllm25paged_attention_v1_kernelIffLi128ELi8ELi128ELNS_18Fp8KVCacheDataTypeE0ELb0EEEvPT_PKS2_PKT0_S8_ifPKiSA_iPKfiiiSC_SC_iiiii:
.text._ZN4vllm25paged_attention_v1_kernelIffLi128ELi8ELi128ELNS_18Fp8KVCacheDataTypeE0ELb0EEEvPT_PKS2_PKT0_S8_ifPKiSA_iPKfiiiSC_SC_iiiii:
        /* <DEDUP_REMOVED lines=9> */
[----:B------:R-:W-:-:S07]  /*0090*/  IMAD.MOV.U32 R42, RZ, RZ, RZ ;  /* 0x000000ffff2a7224 */ /* 0x000fce00078e00ff */
        /* <DEDUP_REMOVED lines=13> */
[----:B------:R-:W-:Y:S02]  /*0170*/  @!P1 LOP3.LUT R5, R2, 0x7c, RZ, 0xc0, !PT ;  /* 0x0000007c02059812 */ /* 0x000fe400078ec0ff */
[----:B------:R-:W-:-:S02]  /*0180*/  @!P1 SHF.L.U32 R7, R0, 0x7, RZ ;  /* 0x0000000700079819 */ /* 0x000fc400000006ff */
[----:B------:R-:W-:Y:S02]  /*0190*/  @!P1 LOP3.LUT R6, R5, 0x3, R2, 0xf8, !PT ;  /* 0x0000000305069812 */ /* 0x000fe400078ef802 */
[----:B------:R-:W-:Y:S02]  /*01a0*/  ISETP.NE.AND.EX P0, PT, R11, RZ, PT, P0 ;  /* 0x000000ff0b00720c */ /* 0x000fe40003f05300 */
[----:B------:R-:W-:Y:S02]  /*01b0*/  @!P1 IADD3 R6, P2, P3, R6, R3, R7 ;  /* 0x0000000306069210 */ /* 0x000fe40007b5e007 */
[----:B------:R-:W-:-:S04]  /*01c0*/  SHF.R.S32.HI R3, RZ, 0x1f, R3 ;  /* 0x0000001fff037819 */ /* 0x000fc80000011403 */
[----:B------:R-:W-:Y:S02]  /*01d0*/  @!P1 IADD3.X R3, PT, PT, RZ, R3, RZ, P2, P3 ;  /* 0x00000003ff039210 */ /* 0x000fe400017e64ff */
[----:B---3--:R-:W-:-:S04]  /*01e0*/  @!P1 LEA R8, P2, R6, R8, 0x2 ;  /* 0x0000000806089211 */ /* 0x008fc800078410ff */
[----:B------:R-:W-:Y:S02]  /*01f0*/  @!P1 LEA.HI.X R9, R6, R9, R3, 0x2, P2 ;  /* 0x0000000906099211 */ /* 0x000fe400010f1403 */
[----:B------:R-:W3:Y:S03]  /*0200*/  @P0 LDC.64 R6, c[0x0][0x3c0] ;  /* 0x0000f000ff060b82 */ /* 0x000ee60000000a00 */
[----:B------:R4:W2:Y:S01]  /*0210*/  @!P1 LDG.E.CONSTANT R5, desc[UR8][R8.64] ;  /* 0x0000000808059981 */ /* 0x0008a2000c1e9900 */
[----:B------:R-:W0:Y:S08]  /*0220*/  I2F.RP R3, R12 ;  /* 0x0000000c00037306 */ /* 0x000e300000209400 */
[----:B0-----:R-:W0:Y:S01]  /*0230*/  MUFU.RCP R3, R3 ;  /* 0x0000000300037308 */ /* 0x001e220000001000 */
[----:B----4-:R-:W4:Y:S01]  /*0240*/  LDC R8, c[0x0][0x370] ;  /* 0x0000dc00ff087b82 */ /* 0x010f220000000800 */
[----:B0-----:R-:W-:-:S06]  /*0250*/  IADD3 R10, PT, PT, R3, 0xffffffe, RZ ;  /* 0x0ffffffe030a7810 */ /* 0x001fcc0007ffe0ff */
[----:B------:R0:W1:Y:S01]  /*0260*/  F2I.FTZ.U32.TRUNC.NTZ R11, R10 ;  /* 0x0000000a000b7305 */ /* 0x000062000021f000 */
[----:B---3--:R-:W-:-:S05]  /*0270*/  @P0 IMAD.WIDE.U32 R6, R0, 0x4, R6 ;  /* 0x0000000400060825 */ /* 0x008fca00078e0006 */
[----:B------:R4:W5:Y:S01]  /*0280*/  @P0 LDG.E.CONSTANT R42, desc[UR8][R6.64] ;  /* 0x00000008062a0981 */ /* 0x000962000c1e9900 */
[----:B0-----:R-:W-:Y:S02]  /*0290*/  HFMA2 R10, -RZ, RZ, 0, 0 ;  /* 0x00000000ff0a7431 */ /* 0x001fe400000001ff */
[----:B-1----:R-:W-:-:S04]  /*02a0*/  IMAD.MOV R9, RZ, RZ, -R11 ;  /* 0x000000ffff097224 */ /* 0x002fc800078e0a0b */
        /* <DEDUP_REMOVED lines=33> */
[----:B------:R-:W-:-:S11]  /*04c0*/  ULEA UR6, UR7, UR5, 0x18 ;  /* 0x0000000507067291 */ /* 0x000fd6000f8ec0ff */
[----:B------:R-:W-:-:S04]  /*04d0*/  @!P2 IADD3 R6, PT, PT, R6, -R9, RZ ;  /* 0x800000090606a210 */ /* 0x000fc80007ffe0ff */
[----:B------:R-:W-:Y:S02]  /*04e0*/  ISETP.GE.U32.AND P0, PT, R6, R9, PT ;  /* 0x000000090600720c */ /* 0x000fe40003f06070 */
[----:B------:R-:W-:Y:S02]  /*04f0*/  LOP3.LUT R38, R3, 0x180, RZ, 0xc0, !PT ;  /* 0x0000018003267812 */ /* 0x000fe400078ec0ff */
[----:B------:R-:W-:Y:S02]  /*0500*/  LOP3.LUT R0, R0, R15, RZ, 0x3c, !PT ;  /* 0x0000000f00007212 */ /* 0x000fe400078e3cff */
[----:B------:R-:W-:Y:S01]  /*0510*/  SHF.R.U32.HI R3, RZ, 0x2, R2 ;  /* 0x00000002ff037819 */ /* 0x000fe20000011602 */
[----:B------:R-:W-:Y:S01]  /*0520*/  VIADD R8, R38, UR6 ;  /* 0x0000000626087c36 */ /* 0x000fe20008000000 */
[----:B------:R-:W-:Y:S02]  /*0530*/  @!P2 IADD3 R50, PT, PT, R50, 0x1, RZ ;  /* 0x000000013232a810 */ /* 0x000fe40007ffe0ff */
[----:B------:R-:W-:-:S02]  /*0540*/  ISETP.GE.AND P3, PT, R0, RZ, PT ;  /* 0x000000ff0000720c */ /* 0x000fc40003f66270 */
        /* <DEDUP_REMOVED lines=8> */
[----:B------:R-:W-:Y:S01]  /*05d0*/  IMAD R39, R4, UR4, RZ ;  /* 0x0000000404277c24 */ /* 0x000fe2000f8e02ff */
[----:B------:R-:W-:Y:S01]  /*05e0*/  BSSY B0, `(.L_x_24819) ;  /* 0x000008b000007945 */ /* 0x000fe20003800000 */
[----:B------:R-:W-:Y:S01]  /*05f0*/  @!P3 IADD3 R50, PT, PT, -R50, RZ, RZ ;  /* 0x000000ff3232b210 */ /* 0x000fe20007ffe1ff */
[----:B------:R-:W-:Y:S01]  /*0600*/  IMAD.MOV.U32 R0, RZ, RZ, -0x800001 ;  /* 0xff7fffffff007424 */ /* 0x000fe200078e00ff */
[----:B------:R0:W-:Y:S01]  /*0610*/  @!P1 STS [R8], R5 ;  /* 0x0000000508009388 */ /* 0x0001e20000000800 */
[----:B------:R-:W-:Y:S01]  /*0620*/  BAR.SYNC.DEFER_BLOCKING 0x0 ;  /* 0x0000000000007b1d */ /* 0x000fe20000010000 */
[----:B------:R-:W-:-:S13]  /*0630*/  ISETP.NE.AND P1, PT, R15, RZ, PT ;  /* 0x000000ff0f00720c */ /* 0x000fda0003f25270 */
[----:B------:R-:W-:Y:S01]  /*0640*/  @!P1 LOP3.LUT R50, RZ, R15, RZ, 0x33, !PT ;  /* 0x0000000fff329212 */ /* 0x000fe200078e33ff */
[----:B0-----:R-:W-:Y:S06]  /*0650*/  @P0 BRA `(.L_x_24820) ;  /* 0x00000008000c0947 */ /* 0x001fec0003800000 */
[----:B------:R0:W1:Y:S01]  /*0660*/  LDS.128 R4, [R38+UR6] ;  /* 0x0000000626047984 */ /* 0x0000620008000c00 */
[----:B------:R-:W2:Y:S01]  /*0670*/  LDCU.64 UR10, c[0x0][0x3a8] ;  /* 0x00007500ff0a77ac */ /* 0x000ea20008000a00 */
[----:B------:R-:W-:Y:S02]  /*0680*/  SHF.R.U32.HI R36, RZ, 0x3, R2 ;  /* 0x00000003ff247819 */ /* 0x000fe40000011602 */
[----:B------:R0:W3:Y:S01]  /*0690*/  LDS.128 R8, [R38+UR6+0x10] ;  /* 0x0000100626087984 */ /* 0x0000e20008000c00 */
[----:B------:R-:W4:Y:S01]  /*06a0*/  LDCU UR12, c[0x0][0x3d0] ;  /* 0x00007a00ff0c77ac */ /* 0x000f220008000800 */
[----:B------:R-:W-:Y:S02]  /*06b0*/  LOP3.LUT R36, R36, 0x7c, RZ, 0xc0, !PT ;  /* 0x0000007c24247812 */ /* 0x000fe400078ec0ff */
[----:B------:R0:W0:Y:S01]  /*06c0*/  LDS.128 R12, [R38+UR6+0x20] ;  /* 0x00002006260c7984 */ /* 0x0000220008000c00 */
[----:B------:R-:W-:Y:S01]  /*06d0*/  MOV R37, RZ ;  /* 0x000000ff00257202 */ /* 0x000fe20000000f00 */
[----:B------:R-:W-:Y:S01]  /*06e0*/  UIADD3 UR4, UPT, UPT, UR5, 0x220, URZ ;  /* 0x0000022005047890 */ /* 0x000fe2000fffe0ff */
[----:B------:R-:W-:Y:S01]  /*06f0*/  LOP3.LUT R0, R3, 0x7, RZ, 0xc0, !PT ;  /* 0x0000000703007812 */ /* 0x000fe200078ec0ff */
[----:B------:R0:W0:Y:S01]  /*0700*/  LDS.128 R16, [R38+UR6+0x30] ;  /* 0x0000300626107984 */ /* 0x0000220008000c00 */
[----:B------:R-:W-:Y:S01]  /*0710*/  LOP3.LUT R2, R2, 0x1f, RZ, 0xc0, !PT ;  /* 0x0000001f02027812 */ /* 0x000fe200078ec0ff */
[----:B------:R-:W-:Y:S01]  /*0720*/  IMAD.WIDE R36, R39, 0x4, R36 ;  /* 0x0000000427247825 */ /* 0x000fe200078e0224 */
[----:B------:R-:W-:Y:S01]  /*0730*/  ULEA UR4, UR7, UR4, 0x18 ;  /* 0x0000000407047291 */ /* 0x000fe2000f8ec0ff */
[----:B------:R0:W0:Y:S01]  /*0740*/  LDS.128 R20, [R38+UR6+0x40] ;  /* 0x0000400626147984 */ /* 0x0000220008000c00 */
[----:B------:R-:W-:-:S02]  /*0750*/  LEA R45, R43, R0, 0x3 ;  /* 0x000000002b2d7211 */ /* 0x000fc400078e18ff */
[----:B--2---:R-:W-:Y:S01]  /*0760*/  IADD3 R40, P0, PT, R36, UR10, RZ ;  /* 0x0000000a24287c10 */ /* 0x004fe2000ff1e0ff */
[----:B------:R2:W0:Y:S01]  /*0770*/  LDS.128 R24, [R38+UR6+0x50] ;  /* 0x0000500626187984 */ /* 0x0004220008000c00 */
[----:B------:R-:W-:Y:S01]  /*0780*/  IMAD.SHL.U32 R36, R3, 0x4, RZ ;  /* 0x0000000403247824 */ /* 0x000fe200078e00ff */
[----:B------:R-:W-:Y:S01]  /*0790*/  MOV R0, 0xff7fffff ;  /* 0xff7fffff00007802 */ /* 0x000fe20000000f00 */
[----:B----4-:R-:W-:Y:S01]  /*07a0*/  IMAD R3, R50, UR12, RZ ;  /* 0x0000000c32037c24 */ /* 0x010fe2000f8e02ff */
[----:B------:R2:W4:Y:S01]  /*07b0*/  LDS.128 R28, [R38+UR6+0x60] ;  /* 0x00006006261c7984 */ /* 0x0005220008000c00 */
[----:B------:R-:W-:Y:S01]  /*07c0*/  IADD3.X R41, PT, PT, R37, UR11, RZ, P0, !PT ;  /* 0x0000000b25297c10 */ /* 0x000fe200087fe4ff */
[----:B------:R-:W-:Y:S01]  /*07d0*/  IMAD.IADD R44, R45, 0x1, -R48 ;  /* 0x000000012d2c7824 */ /* 0x000fe200078e0a30 */
[----:B------:R-:W-:Y:S01]  /*07e0*/  LOP3.LUT R36, R36, 0x1c, RZ, 0xc0, !PT ;  /* 0x0000001c24247812 */ /* 0x000fe200078ec0ff */
[----:B------:R2:W0:Y:S01]  /*07f0*/  LDS.128 R32, [R38+UR6+0x70] ;  /* 0x0000700626207984 */ /* 0x0004220008000c00 */
[----:B------:R-:W-:-:S02]  /*0800*/  IADD3 R2, P1, PT, R2, R3, RZ ;  /* 0x0000000302027210 */ /* 0x000fc40007f3e0ff */
[----:B-----5:R-:W-:Y:S01]  /*0810*/  FSETP.NEU.FTZ.AND P0, PT, R42, RZ, PT ;  /* 0x000000ff2a00720b */ /* 0x020fe20003f1d000 */
[----:B------:R-:W-:Y:S01]  /*0820*/  IMAD R36, R43, 0x20, R36 ;  /* 0x000000202b247824 */ /* 0x000fe200078e0224 */
[----:B------:R-:W-:Y:S02]  /*0830*/  IADD3 R45, PT, PT, R45, 0x1, RZ ;  /* 0x000000012d2d7810 */ /* 0x000fe40007ffe0ff */
[----:B------:R-:W-:Y:S01]  /*0840*/  LEA.HI.X.SX32 R3, R3, RZ, 0x1, P1 ;  /* 0x000000ff03037211 */ /* 0x000fe200008f0eff */
[----:B--2---:R-:W-:-:S08]  /*0850*/  VIADD R46, R36, UR4 ;  /* 0x00000004242e7c36 */ /* 0x004fd00008000000 */
.L_x_24822:
[----:B------:R-:W2:Y:S02]  /*0860*/  LDG.E.CONSTANT R37, desc[UR8][R40.64] ;  /* 0x0000000828257981 */ /* 0x000ea4000c1e9900 */
[----:B--2---:R-:W-:-:S03]  /*0870*/  IMAD.WIDE R36, R37, UR13, R2 ;  /* 0x0000000d25247c25 */ /* 0x004fc6000f8e0202 */
[----:B0-----:R-:W-:-:S04]  /*0880*/  LEA R38, P1, R36, UR14, 0x2 ;  /* 0x0000000e24267c11 */ /* 0x001fc8000f8210ff */
[----:B------:R-:W-:-:S05]  /*0890*/  LEA.HI.X R39, R36, UR15, R37, 0x2, P1 ;  /* 0x0000000f24277c11 */ /* 0x000fca00088f1425 */
[----:B------:R-:W1:Y:S04]  /*08a0*/  LDG.E.CONSTANT R36, desc[UR8][R38.64+0x80] ;  /* 0x0000800826247981 */ /* 0x000e68000c1e9900 */
[----:B------:R-:W2:Y:S04]  /*08b0*/  LDG.E.CONSTANT R37, desc[UR8][R38.64] ;  /* 0x0000000826257981 */ /* 0x000ea8000c1e9900 */
[----:B------:R-:W5:Y:S04]  /*08c0*/  LDG.E.CONSTANT R47, desc[UR8][R38.64+0x100] ;  /* 0x00010008262f7981 */ /* 0x000f68000c1e9900 */
[----:B------:R-:W3:Y:S01]  /*08d0*/  LDG.E.CONSTANT R52, desc[UR8][R38.64+0x180] ;  /* 0x0001800826347981 */ /* 0x000ee2000c1e9900 */
[----:B-1----:R-:W-:-:S04]  /*08e0*/  FMUL.FTZ R49, R36, R5 ;  /* 0x0000000524317220 */ /* 0x002fc80000410000 */
[----:B--2---:R-:W-:Y:S02]  /*08f0*/  FFMA.FTZ R36, R4, R37, R49 ;  /* 0x0000002504247223 */ /* 0x004fe40000010031 */
[----:B------:R-:W2:Y:S02]  /*0900*/  LDG.E.CONSTANT R37, desc[UR8][R38.64+0x200] ;  /* 0x0002000826257981 */ /* 0x000ea4000c1e9900 */
[----:B-----5:R-:W-:Y:S02]  /*0910*/  FFMA.FTZ R47, R47, R6, R36 ;  /* 0x000000062f2f7223 */ /* 0x020fe40000010024 */
[----:B------:R-:W5:Y:S02]  /*0920*/  LDG.E.CONSTANT R36, desc[UR8][R38.64+0x380] ;  /* 0x0003800826247981 */ /* 0x000f64000c1e9900 */
[----:B---3--:R-:W-:Y:S02]  /*0930*/  FFMA.FTZ R49, R52, R7, R47 ;  /* 0x0000000734317223 */ /* 0x008fe4000001002f */
[----:B------:R-:W3:Y:S04]  /*0940*/  LDG.E.CONSTANT R52, desc[UR8][R38.64+0x280] ;  /* 0x0002800826347981 */ /* 0x000ee8000c1e9900 */
[----:B------:R-:W4:Y:S01]  /*0950*/  LDG.E.CONSTANT R47, desc[UR8][R38.64+0x300] ;  /* 0x00030008262f7981 */ /* 0x000f22000c1e9900 */
[----:B--2---:R-:W-:-:S04]  /*0960*/  FFMA.FTZ R37, R8, R37, R49 ;  /* 0x0000002508257223 */ /* 0x004fc80000010031 */
[----:B---3--:R-:W-:Y:S02]  /*0970*/  FFMA.FTZ R52, R52, R9, R37 ;  /* 0x0000000934347223 */ /* 0x008fe40000010025 */
[----:B------:R-:W2:Y:S02]  /*0980*/  LDG.E.CONSTANT R37, desc[UR8][R38.64+0x400] ;  /* 0x0004000826257981 */ /* 0x000ea4000c1e9900 */
[----:B----4-:R-:W-:Y:S02]  /*0990*/  FFMA.FTZ R47, R47, R10, R52 ;  /* 0x0000000a2f2f7223 */ /* 0x010fe40000010034 */
[----:B------:R-:W3:Y:S02]  /*09a0*/  LDG.E.CONSTANT R52, desc[UR8][R38.64+0x480] ;  /* 0x0004800826347981 */ /* 0x000ee4000c1e9900 */
[----:B-----5:R-:W-:Y:S02]  /*09b0*/  FFMA.FTZ R49, R36, R11, R47 ;  /* 0x0000000b24317223 */ /* 0x020fe4000001002f */
[----:B------:R-:W4:Y:S04]  /*09c0*/  LDG.E.CONSTANT R47, desc[UR8][R38.64+0x500] ;  /* 0x00050008262f7981 */ /* 0x000f28000c1e9900 */
[----:B------:R-:W5:Y:S01]  /*09d0*/  LDG.E.CONSTANT R36, desc[UR8][R38.64+0x580] ;  /* 0x0005800826247981 */ /* 0x000f62000c1e9900 */
        /* <DEDUP_REMOVED lines=25> */
[----:B---3--:R-:W-:-:S04]  /*0b70*/  FFMA.FTZ R52, R52, R25, R37 ;  /* 0x0000001934347223 */ /* 0x008fc80000010025 */
[----:B----4-:R-:W-:Y:S02]  /*0b80*/  FFMA.FTZ R37, R47, R26, R52 ;  /* 0x0000001a2f257223 */ /* 0x010fe40000010034 */
[----:B------:R-:W2:Y:S04]  /*0b90*/  LDG.E.CONSTANT R47, desc[UR8][R38.64+0xc00] ;  /* 0x000c0008262f7981 */ /* 0x000ea8000c1e9900 */
[----:B------:R-:W3:Y:S01]  /*0ba0*/  LDG.E.CONSTANT R52, desc[UR8][R38.64+0xc80] ;  /* 0x000c800826347981 */ /* 0x000ee2000c1e9900 */
[----:B-----5:R-:W-:-:S03]  /*0bb0*/  FFMA.FTZ R49, R36, R27, R37 ;  /* 0x0000001b24317223 */ /* 0x020fc60000010025 */
[----:B------:R-:W4:Y:S04]  /*0bc0*/  LDG.E.CONSTANT R37, desc[UR8][R38.64+0xd00] ;  /* 0x000d000826257981 */ /* 0x000f28000c1e9900 */
[----:B------:R-:W5:Y:S01]  /*0bd0*/  LDG.E.CONSTANT R36, desc[UR8][R38.64+0xd80] ;  /* 0x000d800826247981 */ /* 0x000f62000c1e9900 */
[----:B--2---:R-:W-:-:S03]  /*0be0*/  FFMA.FTZ R47, R28, R47, R49 ;  /* 0x0000002f1c2f7223 */ /* 0x004fc60000010031 */
[----:B------:R-:W2:Y:S01]  /*0bf0*/  LDG.E.CONSTANT R49, desc[UR8][R38.64+0xe80] ;  /* 0x000e800826317981 */ /* 0x000ea2000c1e9900 */
[----:B---3--:R-:W-:-:S03]  /*0c00*/  FFMA.FTZ R52, R52, R29, R47 ;  /* 0x0000001d34347223 */ /* 0x008fc6000001002f */
[----:B------:R-:W3:Y:S01]  /*0c10*/  LDG.E.CONSTANT R47, desc[UR8][R38.64+0xe00] ;  /* 0x000e0008262f7981 */ /* 0x000ee2000c1e9900 */
[----:B----4-:R-:W-:-:S03]  /*0c20*/  FFMA.FTZ R37, R37, R30, R52 ;  /* 0x0000001e25257223 */ /* 0x010fc60000010034 */
[----:B------:R-:W4:Y:S01]  /*0c30*/  LDG.E.CONSTANT R52, desc[UR8][R38.64+0xf80] ;  /* 0x000f800826347981 */ /* 0x000f22000c1e9900 */
[----:B-----5:R-:W-:-:S03]  /*0c40*/  FFMA.FTZ R51, R36, R31, R37 ;  /* 0x0000001f24337223 */ /* 0x020fc60000010025 */
[----:B------:R-:W5:Y:S01]  /*0c50*/  LDG.E.CONSTANT R37, desc[UR8][R38.64+0xf00] ;  /* 0x000f000826257981 */ /* 0x000f62000c1e9900 */
[----:B------:R-:W0:Y:S01]  /*0c60*/  S2R R36, SR_TID.X ;  /* 0x0000000000247919 */ /* 0x000e220000002100 */
[----:B------:R-:W-:Y:S01]  /*0c70*/  UMOV UR4, 0xffffffff ;  /* 0xffffffff00047882 */ /* 0x000fe20000000000 */
[----:B---3--:R-:W-:-:S04]  /*0c80*/  FFMA.FTZ R47, R32, R47, R51 ;  /* 0x0000002f202f7223 */ /* 0x008fc80000010033 */
[----:B--2---:R-:W-:-:S04]  /*0c90*/  FFMA.FTZ R47, R49, R33, R47 ;  /* 0x00000021312f7223 */ /* 0x004fc8000001002f */
[----:B-----5:R-:W-:Y:S01]  /*0ca0*/  FFMA.FTZ R37, R37, R34, R47 ;  /* 0x0000002225257223 */ /* 0x020fe2000001002f */
[----:B------:R-:W-:-:S04]  /*0cb0*/  IADD3 R47, PT, PT, R48, 0x7, RZ ;  /* 0x00000007302f7810 */ /* 0x000fc80007ffe0ff */
[----:B------:R-:W-:-:S04]  /*0cc0*/  SHF.R.S32.HI R49, RZ, 0x1f, R47 ;  /* 0x0000001fff317819 */ /* 0x000fc8000001142f */
[----:B------:R-:W-:Y:S01]  /*0cd0*/  LEA.HI R47, R49, R47, RZ, 0x3 ;  /* 0x0000002f312f7211 */ /* 0x000fe200078f18ff */
[----:B----4-:R-:W-:-:S03]  /*0ce0*/  FFMA.FTZ R49, R52, R35, R37 ;  /* 0x0000002334317223 */ /* 0x010fc60000010025 */
[----:B------:R-:W-:Y:S01]  /*0cf0*/  SHF.R.S32.HI R38, RZ, 0x3, R47 ;  /* 0x00000003ff267819 */ /* 0x000fe2000001142f */
[----:B0-----:R-:W-:Y:S06]  /*0d00*/  BRA.DIV UR4, `(.L_x_24821) ;  /* 0x0000002e04ec7947 */ /* 0x001fec000b800000 */
[----:B------:R-:W0:Y:S02]  /*0d10*/  SHFL.BFLY PT, R52, R49, 0x2, 0x1f ;  /* 0x0c401f0031347f89 */ /* 0x000e2400000e0000 */
[----:B0-----:R-:W-:-:S05]  /*0d20*/  FADD.FTZ R37, R49, R52 ;  /* 0x0000003431257221 */ /* 0x001fca0000010000 */
[----:B------:R0:W1:Y:S02]  /*0d30*/  SHFL.BFLY PT, R51, R37, 0x1, 0x1f ;  /* 0x0c201f0025337f89 */ /* 0x00006400000e0000 */
.L_x_24858:
[----:B------:R-:W-:Y:S01]  /*0d40*/  VIADD R39, R44, 0x1 ;  /* 0x000000012c277836 */ /* 0x000fe20000000000 */
[----:B------:R-:W-:Y:S01]  /*0d50*/  LOP3.LUT P3, RZ, R36, 0x3, RZ, 0xc0, !PT ;  /* 0x0000000324ff7812 */ /* 0x000fe2000786c0ff */
[----:B-1----:R-:W-:Y:S01]  /*0d60*/  FADD.FTZ R51, R37, R51 ;  /* 0x0000003325337221 */ /* 0x002fe20000010000 */
[----:B------:R-:W-:Y:S01]  /*0d70*/  VIADD R43, R43, 0x4 ;  /* 0x000000042b2b7836 */ /* 0x000fe20000000000 */
[----:B------:R-:W-:Y:S02]  /*0d80*/  IADD3 R40, P2, PT, R40, 0x10, RZ ;  /* 0x0000001028287810 */ /* 0x000fe40007f5e0ff */
[----:B------:R-:W-:Y:S02]  /*0d90*/  I2FP.F32.S32 R39, R39 ;  /* 0x0000002700277245 */ /* 0x000fe40000201400 */
[----:B------:R-:W-:Y:S01]  /*0da0*/  IADD3 R44, PT, PT, R44, 0x20, RZ ;  /* 0x000000202c2c7810 */ /* 0x000fe20007ffe0ff */
[----:B------:R-:W-:Y:S02]  /*0db0*/  IMAD.X R41, RZ, RZ, R41, P2 ;  /* 0x000000ffff297224 */ /* 0x000fe400010e0629 */
[----:B------:R-:W-:-:S03]  /*0dc0*/  FMUL.FTZ R39, R39, R42 ;  /* 0x0000002a27277220 */ /* 0x000fc60000410000 */
        /* <DEDUP_REMOVED lines=8> */
[----:B------:R0:W-:Y:S02]  /*0e50*/  @!P3 STS [R46], R39 ;  /* 0x000000272e00b388 */ /* 0x0001e40000000800 */
[----:B------:R-:W-:Y:S01]  /*0e60*/  @!P4 FMNMX.FTZ R0, R0, R51, !PT ;  /* 0x000000330000c209 */ /* 0x000fe20007810000 */
[----:B0-----:R-:W-:-:S07]  /*0e70*/  VIADD R46, R46, 0x80 ;  /* 0x000000802e2e7836 */ /* 0x001fce0000000000 */
[----:B------:R-:W-:Y:S05]  /*0e80*/  @!P1 BRA `(.L_x_24822) ;  /* 0xfffffff800749947 */ /* 0x000fea000383ffff */
.L_x_24820:
[----:B------:R-:W-:Y:S05]  /*0e90*/  BSYNC B0 ;  /* 0x0000000000007941 */ /* 0x000fea0003800000 */
.L_x_24819:
[----:B------:R-:W0:Y:S01]  /*0ea0*/  S2R R2, SR_TID.X ;  /* 0x0000000000027919 */ /* 0x000e220000002100 */
[----:B------:R-:W-:-:S03]  /*0eb0*/  UMOV UR4, 0xffffffff ;  /* 0xffffffff00047882 */ /* 0x000fc60000000000 */
[----:B------:R-:W-:Y:S05]  /*0ec0*/  BRA.DIV UR4, `(.L_x_24823) ;  /* 0x0000002e04c47947 */ /* 0x000fea000b800000 */
[----:B------:R-:W1:Y:S02]  /*0ed0*/  SHFL.BFLY PT, R3, R0, 0x10, 0x1f ;  /* 0x0e001f0000037f89 */ /* 0x000e6400000e0000 */
[----:B-1----:R-:W-:-:S05]  /*0ee0*/  FMNMX.FTZ R3, R3, R0, !PT ;  /* 0x0000000003037209 */ /* 0x002fca0007810000 */
[----:B------:R-:W1:Y:S02]  /*0ef0*/  SHFL.BFLY PT, R4, R3, 0x8, 0x1f ;  /* 0x0d001f0003047f89 */ /* 0x000e6400000e0000 */
[----:B-1----:R-:W-:-:S05]  /*0f00*/  FMNMX.FTZ R4, R3, R4, !PT ;  /* 0x0000000403047209 */ /* 0x002fca0007810000 */
[----:B------:R1:W2:Y:S02]  /*0f10*/  SHFL.BFLY PT, R5, R4, 0x4, 0x1f ;  /* 0x0c801f0004057f89 */ /* 0x0002a400000e0000 */
.L_x_24863:
        /* <DEDUP_REMOVED lines=11> */
[C---:B------:R-:W-:Y:S02]  /*0fd0*/  ISETP.GT.U32.AND P1, PT, R47.reuse, 0x3, PT ;  /* 0x000000032f00780c */ /* 0x040fe40003f24070 */
[----:B-1----:R-:W-:Y:S01]  /*0fe0*/  LEA R4, R47, R6, 0x2 ;  /* 0x000000062f047211 */ /* 0x002fe200078e10ff */
[----:B------:R-:W-:Y:S01]  /*0ff0*/  IMAD.MOV.U32 R6, RZ, RZ, -0x800001 ;  /* 0xff7fffffff067424 */ /* 0x000fe200078e00ff */
[----:B------:R-:W-:Y:S01]  /*1000*/  IADD3 R11, PT, PT, R48, 0x7, RZ ;  /* 0x00000007300b7810 */ /* 0x000fe20007ffe0ff */
[----:B------:R-:W-:Y:S03]  /*1010*/  BSSY.RECONVERGENT B0, `(.L_x_24824) ;  /* 0x00000ee000007945 */ /* 0x000fe60003800200 */
[----:B------:R-:W-:-:S05]  /*1020*/  SHF.R.S32.HI R12, RZ, 0x1f, R11 ;  /* 0x0000001fff0c7819 */ /* 0x000fca000001140b */
[----:B------:R-:W0:Y:S04]  /*1030*/  @!P1 LDS R6, [R4] ;  /* 0x0000000004069984 */ /* 0x000e280000000800 */
[----:B0-----:R-:W0:Y:S02]  /*1040*/  SHFL.BFLY PT, R5, R6, 0x2, 0x1f ;  /* 0x0c401f0006057f89 */ /* 0x001e2400000e0000 */
[----:B0-----:R-:W-:Y:S01]  /*1050*/  FMNMX.FTZ R10, R5, R6, !PT ;  /* 0x00000006050a7209 */ /* 0x001fe20007810000 */
[----:B------:R-:W-:-:S04]  /*1060*/  IMAD.MOV.U32 R6, RZ, RZ, RZ ;  /* 0x000000ffff067224 */ /* 0x000fc800078e00ff */
        /* <DEDUP_REMOVED lines=25> */
.L_x_24828:
        /* <DEDUP_REMOVED lines=11> */
.L_x_24827:
[----:B------:R-:W-:Y:S05]  /*12b0*/  BSYNC.RECONVERGENT B1 ;  /* 0x0000000000017941 */ /* 0x000fea0003800200 */
.L_x_24826:
        /* <DEDUP_REMOVED lines=12> */
.L_x_24831:
        /* <DEDUP_REMOVED lines=100> */
.L_x_24830:
[----:B------:R-:W-:Y:S05]  /*19c0*/  BSYNC.RECONVERGENT B1 ;  /* 0x0000000000017941 */ /* 0x000fea0003800200 */
.L_x_24829:
        /* <DEDUP_REMOVED lines=55> */
.L_x_24833:
[----:B------:R-:W-:Y:S05]  /*1d40*/  BSYNC.RECONVERGENT B1 ;  /* 0x0000000000017941 */ /* 0x000fea0003800200 */
.L_x_24832:
        /* <DEDUP_REMOVED lines=26> */
.L_x_24825:
[----:B------:R-:W-:Y:S05]  /*1ef0*/  BSYNC.RECONVERGENT B0 ;  /* 0x0000000000007941 */ /* 0x000fea0003800200 */
.L_x_24824:
        /* <DEDUP_REMOVED lines=40> */
.L_x_24838:
[----:B------:R-:W0:Y:S01]  /*2180*/  LDS R7, [R4] ;  /* 0x0000000004077984 */ /* 0x000e220000000800 */
[----:B------:R-:W-:-:S05]  /*2190*/  VIADD R10, R10, 0x1 ;  /* 0x000000010a0a7836 */ /* 0x000fca0000000000 */
[----:B------:R-:W-:Y:S01]  /*21a0*/  ISETP.NE.AND P0, PT, R10, RZ, PT ;  /* 0x000000ff0a00720c */ /* 0x000fe20003f05270 */
[----:B0-----:R-:W-:-:S05]  /*21b0*/  FMUL.FTZ R7, R7, R0 ;  /* 0x0000000007077220 */ /* 0x001fca0000410000 */
[----:B------:R0:W-:Y:S02]  /*21c0*/  STS [R4], R7 ;  /* 0x0000000704007388 */ /* 0x0001e40000000800 */
[----:B0-----:R-:W-:-:S05]  /*21d0*/  IADD3 R4, PT, PT, R4, 0x200, RZ ;  /* 0x0000020004047810 */ /* 0x001fca0007ffe0ff */
[----:B------:R-:W-:Y:S05]  /*21e0*/  @P0 BRA `(.L_x_24838) ;  /* 0xfffffffc00e40947 */ /* 0x000fea000383ffff */
.L_x_24837:
[----:B------:R-:W-:Y:S05]  /*21f0*/  BSYNC.RECONVERGENT B1 ;  /* 0x0000000000017941 */ /* 0x000fea0003800200 */
.L_x_24836:
        /* <DEDUP_REMOVED lines=12> */
.L_x_24841:
        /* <DEDUP_REMOVED lines=52> */
.L_x_24840:
[----:B------:R-:W-:Y:S05]  /*2600*/  BSYNC.RECONVERGENT B1 ;  /* 0x0000000000017941 */ /* 0x000fea0003800200 */
.L_x_24839:
        /* <DEDUP_REMOVED lines=31> */
.L_x_24843:
[----:B------:R-:W-:Y:S05]  /*2800*/  BSYNC.RECONVERGENT B1 ;  /* 0x0000000000017941 */ /* 0x000fea0003800200 */
.L_x_24842:
        /* <DEDUP_REMOVED lines=14> */
.L_x_24835:
[----:B------:R-:W-:Y:S05]  /*28f0*/  BSYNC.RECONVERGENT B0 ;  /* 0x0000000000007941 */ /* 0x000fea0003800200 */
.L_x_24834:
[----:B0-----:R-:W-:Y:S01]  /*2900*/  VIADD R0, R48, 0x7 ;  /* 0x0000000730007836 */ /* 0x001fe20000000000 */
[----:B------:R-:W0:Y:S08]  /*2910*/  S2UR UR7, SR_CTAID.Y ;  /* 0x00000000000779c3 */ /* 0x000e300000002600 */
[----:B------:R-:W-:Y:S01]  /*2920*/  BAR.SYNC.DEFER_BLOCKING 0x0 ;  /* 0x0000000000007b1d */ /* 0x000fe20000010000 */
[----:B------:R-:W-:Y:S01]  /*2930*/  HFMA2 R46, -RZ, RZ, 0, 0 ;  /* 0x00000000ff2e7431 */ /* 0x000fe200000001ff */
[----:B-1----:R-:W-:-:S02]  /*2940*/  CS2R R6, SRZ ;  /* 0x0000000000067805 */ /* 0x002fc4000001ff00 */
[----:B------:R-:W-:Y:S02]  /*2950*/  SHF.R.S32.HI R5, RZ, 0x1f, R0 ;  /* 0x0000001fff057819 */ /* 0x000fe40000011400 */
[----:B------:R-:W-:Y:S02]  /*2960*/  CS2R R36, SRZ ;  /* 0x0000000000247805 */ /* 0x000fe4000001ff00 */
[----:B------:R-:W-:Y:S01]  /*2970*/  MOV R38, RZ ;  /* 0x000000ff00267202 */ /* 0x000fe20000000f00 */
[----:B------:R-:W1:Y:S01]  /*2980*/  LDCU UR12, c[0x0][0x3cc] ;  /* 0x00007980ff0c77ac */ /* 0x000e620008000800 */
[----:B------:R-:W-:Y:S01]  /*2990*/  LEA.HI R0, R5, R0, RZ, 0x3 ;  /* 0x0000000005007211 */ /* 0x000fe200078f18ff */
[----:B------:R-:W-:Y:S01]  /*29a0*/  BSSY.RECONVERGENT B0, `(.L_x_24844) ;  /* 0x00000b1000007945 */ /* 0x000fe20003800200 */
[----:B------:R-:W-:Y:S01]  /*29b0*/  CS2R R4, SRZ ;  /* 0x0000000000047805 */ /* 0x000fe2000001ff00 */
[----:B------:R-:W2:Y:S01]  /*29c0*/  LDCU.64 UR4, c[0x0][0x398] ;  /* 0x00007300ff0477ac */ /* 0x000ea20008000a00 */
[----:B------:R-:W-:-:S04]  /*29d0*/  SHF.R.S32.HI R0, RZ, 0x3, R0 ;  /* 0x00000003ff007819 */ /* 0x000fc80000011400 */
[----:B------:R-:W-:-:S13]  /*29e0*/  ISETP.GE.AND P0, PT, R3, R0, PT ;  /* 0x000000000300720c */ /* 0x000fda0003f06270 */
[----:B012---:R-:W-:Y:S05]  /*29f0*/  @P0 BRA `(.L_x_24845) ;  /* 0x0000000800ac0947 */ /* 0x007fea0003800000 */
[----:B------:R-:W0:Y:S01]  /*2a00*/  LDC R11, c[0x0][0x3b8] ;  /* 0x0000ee00ff0b7b82 */ /* 0x000e220000000800 */
[----:B------:R-:W1:Y:S01]  /*2a10*/  LDCU UR6, c[0x0][0x3d0] ;  /* 0x00007a00ff0677ac */ /* 0x000e620008000800 */
[----:B------:R-:W-:Y:S01]  /*2a20*/  SHF.R.U32.HI R10, RZ, 0x3, R2 ;  /* 0x00000003ff0a7819 */ /* 0x000fe20000011602 */
[----:B------:R-:W-:Y:S01]  /*2a30*/  IMAD.SHL.U32 R12, R2, 0x10, RZ ;  /* 0x00000010020c7824 */ /* 0x000fe200078e00ff */
[----:B------:R-:W-:Y:S01]  /*2a40*/  IADD3 R9, PT, PT, R9, 0x220, RZ ;  /* 0x0000022009097810 */ /* 0x000fe20007ffe0ff */
[----:B------:R-:W2:Y:S01]  /*2a50*/  LDCU.64 UR10, c[0x0][0x3a8] ;  /* 0x00007500ff0a77ac */ /* 0x000ea20008000a00 */
[----:B------:R-:W-:Y:S01]  /*2a60*/  LOP3.LUT R10, R10, 0x7c, RZ, 0xc0, !PT ;  /* 0x0000007c0a0a7812 */ /* 0x000fe200078ec0ff */
[----:B-----5:R-:W-:Y:S01]  /*2a70*/  VIADD R42, R3, 0x1 ;  /* 0x00000001032a7836 */ /* 0x020fe20000000000 */
[----:B------:R-:W-:Y:S01]  /*2a80*/  SHF.L.U32 R44, R2, 0x2, RZ ;  /* 0x00000002022c7819 */ /* 0x000fe200000006ff */
[----:B------:R-:W-:Y:S01]  /*2a90*/  IMAD.MOV.U32 R46, RZ, RZ, RZ ;  /* 0x000000ffff2e7224 */ /* 0x000fe200078e00ff */
[----:B------:R-:W-:-:S02]  /*2aa0*/  LOP3.LUT R12, R12, 0x10, RZ, 0xe2, !PT ;  /* 0x000000100c0c7812 */ /* 0x000fc400078ee2ff */
[----:B------:R-:W-:Y:S02]  /*2ab0*/  LEA R9, R8, R9, 0x18 ;  /* 0x0000000908097211 */ /* 0x000fe400078ec0ff */
[----:B------:R-:W-:Y:S01]  /*2ac0*/  LOP3.LUT R8, R44, 0x4, RZ, 0xc0, !PT ;  /* 0x000000042c087812 */ /* 0x000fe200078ec0ff */
[C---:B------:R-:W-:Y:S01]  /*2ad0*/  IMAD R12, R3.reuse, 0x20, R12 ;  /* 0x00000020030c7824 */ /* 0x040fe200078e020c */
[C---:B------:R-:W-:Y:S02]  /*2ae0*/  IADD3 R43, PT, PT, R3.reuse, -R0, RZ ;  /* 0x80000000032b7210 */ /* 0x040fe40007ffe0ff */
[----:B------:R-:W-:Y:S01]  /*2af0*/  LEA R8, R3, R8, 0x3 ;  /* 0x0000000803087211 */ /* 0x000fe200078e18ff */
[----:B-1----:R-:W-:Y:S01]  /*2b00*/  IMAD R50, R50, UR6, RZ ;  /* 0x0000000632327c24 */ /* 0x002fe2000f8e02ff */
[----:B------:R-:W-:Y:S02]  /*2b10*/  IADD3 R39, PT, PT, R9, R12, RZ ;  /* 0x0000000c09277210 */ /* 0x000fe40007ffe0ff */
[----:B------:R-:W-:Y:S01]  /*2b20*/  LOP3.LUT R44, R44, 0x7c, RZ, 0xc0, !PT ;  /* 0x0000007c2c2c7812 */ /* 0x000fe200078ec0ff */
[----:B0-----:R-:W-:Y:S01]  /*2b30*/  IMAD R13, R11, UR7, RZ ;  /* 0x000000070b0d7c24 */ /* 0x001fe2000f8e02ff */
[----:B------:R-:W-:-:S02]  /*2b40*/  MOV R11, RZ ;  /* 0x000000ff000b7202 */ /* 0x000fc40000000f00 */
[----:B------:R-:W-:Y:S02]  /*2b50*/  SHF.R.S32.HI R51, RZ, 0x1f, R50 ;  /* 0x0000001fff337819 */ /* 0x000fe40000011432 */
[----:B------:R-:W-:Y:S01]  /*2b60*/  IADD3 R45, PT, PT, R8, 0x1, RZ ;  /* 0x00000001082d7810 */ /* 0x000fe20007ffe0ff */
[----:B------:R-:W-:-:S03]  /*2b70*/  IMAD.WIDE R10, R13, 0x4, R10 ;  /* 0x000000040d0a7825 */ /* 0x000fc600078e020a */
[----:B--2---:R-:W-:-:S04]  /*2b80*/  IADD3 R40, P0, PT, R10, UR10, RZ ;  /* 0x0000000a0a287c10 */ /* 0x004fc8000ff1e0ff */
[----:B------:R-:W-:-:S09]  /*2b90*/  IADD3.X R41, PT, PT, R11, UR11, RZ, P0, !PT ;  /* 0x0000000b0b297c10 */ /* 0x000fd200087fe4ff */
.L_x_24846:
        /* <DEDUP_REMOVED lines=10> */
[----:B------:R-:W-:-:S03]  /*2c40*/  ISETP.NE.AND P1, PT, R43, -0x1, PT ;  /* 0xffffffff2b00780c */ /* 0x000fc60003f25270 */
[----:B------:R-:W5:Y:S01]  /*2c50*/  LDG.E.128.CONSTANT R16, desc[UR8][R52.64+0x600] ;  /* 0x0006000834107981 */ /* 0x000f62000c1e9d00 */
[----:B------:R-:W-:-:S09]  /*2c60*/  IADD3 R33, PT, PT, R45, -0x1, RZ ;  /* 0xffffffff2d217810 */ /* 0x000fd20007ffe0ff */
[C---:B------:R-:W-:Y:S01]  /*2c70*/  @!P1 VIADD R21, R45.reuse, 0x2 ;  /* 0x000000022d159836 */ /* 0x040fe20000000000 */
[CC--:B------:R-:W-:Y:S01]  /*2c80*/  @!P1 ISETP.GE.AND P3, PT, R45.reuse, R48.reuse, PT ;  /* 0x000000302d00920c */ /* 0x0c0fe20003f66270 */
[----:B------:R-:W-:Y:S01]  /*2c90*/  @!P1 VIADD R23, R45, 0x1 ;  /* 0x000000012d179836 */ /* 0x000fe20000000000 */
[-C--:B------:R-:W-:Y:S02]  /*2ca0*/  @!P1 ISETP.GE.AND P2, PT, R33, R48.reuse, PT ;  /* 0x000000302100920c */ /* 0x080fe40003f46270 */
[-C--:B------:R-:W-:Y:S02]  /*2cb0*/  @!P1 ISETP.GE.AND P0, PT, R21, R48.reuse, PT ;  /* 0x000000301500920c */ /* 0x080fe40003f06270 */
[C---:B------:R-:W-:Y:S02]  /*2cc0*/  @!P1 IADD3 R21, PT, PT, R45.reuse, 0x1, RZ ;  /* 0x000000012d159810 */ /* 0x040fe40007ffe0ff */
[-C--:B------:R-:W-:Y:S02]  /*2cd0*/  @!P1 ISETP.GE.AND P5, PT, R45, R48.reuse, PT ;  /* 0x000000302d00920c */ /* 0x080fe40003fa6270 */
[----:B------:R-:W-:-:S02]  /*2ce0*/  @!P1 ISETP.GE.AND P4, PT, R33, R48, PT ;  /* 0x000000302100920c */ /* 0x000fc40003f86270 */
[----:B------:R-:W-:Y:S02]  /*2cf0*/  @!P1 IADD3 R35, PT, PT, R45, 0x2, RZ ;  /* 0x000000022d239810 */ /* 0x000fe40007ffe0ff */
[-C--:B------:R-:W-:Y:S02]  /*2d00*/  @!P1 ISETP.GE.AND P6, PT, R33, R48.reuse, PT ;  /* 0x000000302100920c */ /* 0x080fe40003fc6270 */
[----:B--2---:R-:W-:Y:S02]  /*2d10*/  @!P1 FSEL R25, R25, RZ, !P3 ;  /* 0x000000ff19199208 */ /* 0x004fe40005800000 */
[----:B------:R-:W-:Y:S02]  /*2d20*/  @!P1 FSEL R24, R24, RZ, !P2 ;  /* 0x000000ff18189208 */ /* 0x000fe40005000000 */
[----:B---3--:R-:W-:Y:S01]  /*2d30*/  @!P1 FSEL R29, R29, RZ, !P5 ;  /* 0x000000ff1d1d9208 */ /* 0x008fe20006800000 */
[----:B0-----:R-:W-:Y:S01]  /*2d40*/  FMUL.FTZ R25, R13, R25 ;  /* 0x000000190d197220 */ /* 0x001fe20000410000 */
[----:B------:R-:W-:-:S02]  /*2d50*/  @!P1 ISETP.GE.AND P2, PT, R21, R48, PT ;  /* 0x000000301500920c */ /* 0x000fc40003f46270 */
[----:B------:R-:W-:Y:S01]  /*2d60*/  @!P1 ISETP.GE.AND P3, PT, R23, R48, PT ;  /* 0x000000301700920c */ /* 0x000fe20003f66270 */
[----:B------:R-:W-:Y:S01]  /*2d70*/  FMUL.FTZ R29, R13, R29 ;  /* 0x0000001d0d1d7220 */ /* 0x000fe20000410000 */
[----:B------:R-:W2:Y:S01]  /*2d80*/  LDG.E.128.CONSTANT R20, desc[UR8][R52.64+0x800] ;  /* 0x0008000834147981 */ /* 0x000ea2000c1e9d00 */
[----:B------:R-:W-:Y:S01]  /*2d90*/  @!P1 FSEL R28, R28, RZ, !P4 ;  /* 0x000000ff1c1c9208 */ /* 0x000fe20006000000 */
[----:B------:R-:W-:Y:S01]  /*2da0*/  FFMA.FTZ R25, R12, R24, R25 ;  /* 0x000000180c197223 */ /* 0x000fe20000010019 */
[----:B------:R-:W-:Y:S02]  /*2db0*/  @!P1 FSEL R26, R26, RZ, !P2 ;  /* 0x000000ff1a1a9208 */ /* 0x000fe40005000000 */
[----:B------:R-:W-:Y:S01]  /*2dc0*/  @!P1 ISETP.GE.AND P2, PT, R35, R48, PT ;  /* 0x000000302300920c */ /* 0x000fe20003f46270 */
[----:B------:R-:W-:Y:S01]  /*2dd0*/  FFMA.FTZ R29, R12, R28, R29 ;  /* 0x0000001c0c1d7223 */ /* 0x000fe2000001001d */
[----:B------:R-:W-:Y:S02]  /*2de0*/  @!P1 FSEL R30, R30, RZ, !P3 ;  /* 0x000000ff1e1e9208 */ /* 0x000fe40005800000 */
[----:B------:R-:W-:Y:S01]  /*2df0*/  @!P1 ISETP.GE.AND P5, PT, R33, R48, PT ;  /* 0x000000302100920c */ /* 0x000fe20003fa6270 */
[C---:B------:R-:W-:Y:S01]  /*2e00*/  FFMA.FTZ R26, R14.reuse, R26, R25 ;  /* 0x0000001a0e1a7223 */ /* 0x040fe20000010019 */
[----:B------:R-:W-:Y:S01]  /*2e10*/  @!P1 FSEL R27, R27, RZ, !P0 ;  /* 0x000000ff1b1b9208 */ /* 0x000fe20004000000 */
[----:B------:R-:W-:Y:S01]  /*2e20*/  FFMA.FTZ R30, R14, R30, R29 ;  /* 0x0000001e0e1e7223 */ /* 0x000fe2000001001d */
[----:B------:R-:W-:-:S02]  /*2e30*/  @!P1 FSEL R31, R31, RZ, !P2 ;  /* 0x000000ff1f1f9208 */ /* 0x000fc40005000000 */
[----:B----4-:R-:W-:Y:S02]  /*2e40*/  @!P1 FSEL R8, R8, RZ, !P5 ;  /* 0x000000ff08089208 */ /* 0x010fe40006800000 */
[CC--:B------:R-:W-:Y:S02]  /*2e50*/  @!P1 ISETP.GE.AND P0, PT, R33.reuse, R48.reuse, PT ;  /* 0x000000302100920c */ /* 0x0c0fe40003f06270 */
[CC--:B------:R-:W-:Y:S02]  /*2e60*/  @!P1 ISETP.GE.AND P3, PT, R33.reuse, R48.reuse, PT ;  /* 0x000000302100920c */ /* 0x0c0fe40003f66270 */
[CC--:B------:R-:W-:Y:S02]  /*2e70*/  @!P1 ISETP.GE.AND P2, PT, R33.reuse, R48.reuse, PT ;  /* 0x000000302100920c */ /* 0x0c0fe40003f46270 */
[-C--:B------:R-:W-:Y:S02]  /*2e80*/  @!P1 ISETP.GE.AND P4, PT, R33, R48.reuse, PT ;  /* 0x000000302100920c */ /* 0x080fe40003f86270 */
[----:B------:R-:W-:-:S02]  /*2e90*/  @!P1 ISETP.GE.AND P5, PT, R45, R48, PT ;  /* 0x000000302d00920c */ /* 0x000fc40003fa6270 */
[----:B------:R-:W-:Y:S01]  /*2ea0*/  @!P1 IADD3 R33, PT, PT, R45, 0x1, RZ ;  /* 0x000000012d219810 */ /* 0x000fe20007ffe0ff */
[C---:B------:R-:W-:Y:S01]  /*2eb0*/  FFMA.FTZ R29, R15.reuse, R27, R26 ;  /* 0x0000001b0f1d7223 */ /* 0x040fe2000001001a */
[----:B------:R-:W-:Y:S01]  /*2ec0*/  FFMA.FTZ R31, R15, R31, R30 ;  /* 0x0000001f0f1f7223 */ /* 0x000fe2000001001e */
[----:B------:R-:W3:Y:S01]  /*2ed0*/  LDG.E.128.CONSTANT R24, desc[UR8][R52.64+0xa00] ;  /* 0x000a000834187981 */ /* 0x000ee2000c1e9d00 */
[----:B------:R-:W-:Y:S02]  /*2ee0*/  @!P1 FSEL R9, R9, RZ, !P5 ;  /* 0x000000ff09099208 */ /* 0x000fe40006800000 */
[-C--:B------:R-:W-:Y:S01]  /*2ef0*/  @!P1 ISETP.GE.AND P5, PT, R33, R48.reuse, PT ;  /* 0x000000302100920c */ /* 0x080fe20003fa6270 */
[----:B------:R-:W-:Y:S02]  /*2f00*/  @!P1 VIADD R33, R45, 0x2 ;  /* 0x000000022d219836 */ /* 0x000fe40000000000 */
[----:B------:R-:W-:Y:S01]  /*2f10*/  FADD.FTZ R46, R29, R46 ;  /* 0x0000002e1d2e7221 */ /* 0x000fe20000010000 */
[----:B------:R-:W-:Y:S01]  /*2f20*/  FADD.FTZ R4, R31, R4 ;  /* 0x000000041f047221 */ /* 0x000fe20000010000 */
[----:B------:R-:W-:Y:S01]  /*2f30*/  @!P1 FSEL R10, R10, RZ, !P5 ;  /* 0x000000ff0a0a9208 */ /* 0x000fe20006800000 */
[----:B------:R-:W4:Y:S01]  /*2f40*/  LDG.E.128.CONSTANT R28, desc[UR8][R52.64+0xc00] ;  /* 0x000c0008341c7981 */ /* 0x000f22000c1e9d00 */
[----:B------:R-:W-:-:S03]  /*2f50*/  @!P1 ISETP.GE.AND P5, PT, R33, R48, PT ;  /* 0x000000302100920c */ /* 0x000fc60003fa6270 */
[----:B------:R-:W4:Y:S01]  /*2f60*/  LDG.E.128.CONSTANT R32, desc[UR8][R52.64+0xe00] ;  /* 0x000e000834207981 */ /* 0x000f22000c1e9d00 */
[----:B------:R-:W-:Y:S01]  /*2f70*/  FMUL.FTZ R9, R13, R9 ;  /* 0x000000090d097220 */ /* 0x000fe20000410000 */
[----:B------:R-:W-:Y:S02]  /*2f80*/  @!P1 FSEL R11, R11, RZ, !P5 ;  /* 0x000000ff0b0b9208 */ /* 0x000fe40006800000 */
[----:B------:R-:W-:Y:S01]  /*2f90*/  @!P1 ISETP.GE.AND P5, PT, R45, R48, PT ;  /* 0x000000302d00920c */ /* 0x000fe20003fa6270 */
[----:B------:R-:W-:-:S03]  /*2fa0*/  FFMA.FTZ R9, R12, R8, R9 ;  /* 0x000000080c097223 */ /* 0x000fc60000010009 */
[----:B-----5:R-:W-:Y:S01]  /*2fb0*/  @!P1 FSEL R17, R17, RZ, !P5 ;  /* 0x000000ff11119208 */ /* 0x020fe20006800000 */
[----:B------:R-:W-:-:S04]  /*2fc0*/  FFMA.FTZ R8, R14, R10, R9 ;  /* 0x0000000a0e087223 */ /* 0x000fc80000010009 */
[----:B------:R-:W-:Y:S01]  /*2fd0*/  FFMA.FTZ R8, R15, R11, R8 ;  /* 0x0000000b0f087223 */ /* 0x000fe20000010008 */
[----:B------:R-:W-:Y:S01]  /*2fe0*/  FMUL.FTZ R9, R13, R17 ;  /* 0x000000110d097220 */ /* 0x000fe20000410000 */
[----:B------:R-:W-:Y:S02]  /*2ff0*/  IADD3 R11, PT, PT, R42, 0x3, RZ ;  /* 0x000000032a0b7810 */ /* 0x000fe40007ffe0ff */
[----:B------:R-:W-:Y:S02]  /*3000*/  @!P1 IADD3 R17, PT, PT, R45, 0x1, RZ ;  /* 0x000000012d119810 */ /* 0x000fe40007ffe0ff */
[----:B------:R-:W-:Y:S02]  /*3010*/  @!P1 FSEL R16, R16, RZ, !P0 ;  /* 0x000000ff10109208 */ /* 0x000fe40004000000 */
[----:B------:R-:W-:Y:S01]  /*3020*/  ISETP.GE.AND P0, PT, R11, R0, PT ;  /* 0x000000000b00720c */ /* 0x000fe20003f06270 */
[----:B------:R-:W-:Y:S01]  /*3030*/  @!P1 VIADD R11, R45, 0x2 ;  /* 0x000000022d0b9836 */ /* 0x000fe20000000000 */
[----:B------:R-:W-:-:S04]  /*3040*/  @!P1 ISETP.GE.AND P5, PT, R17, R48, PT ;  /* 0x000000301100920c */ /* 0x000fc80003fa6270 */
[----:B------:R-:W-:Y:S02]  /*3050*/  @!P1 FSEL R18, R18, RZ, !P5 ;  /* 0x000000ff12129208 */ /* 0x000fe40006800000 */
[-C--:B------:R-:W-:Y:S02]  /*3060*/  @!P1 ISETP.GE.AND P5, PT, R11, R48.reuse, PT ;  /* 0x000000300b00920c */ /* 0x080fe40003fa6270 */
[----:B------:R-:W-:Y:S02]  /*3070*/  @!P1 IADD3 R11, PT, PT, R45, 0x1, RZ ;  /* 0x000000012d0b9810 */ /* 0x000fe40007ffe0ff */
[----:B------:R-:W-:Y:S02]  /*3080*/  @!P1 FSEL R19, R19, RZ, !P5 ;  /* 0x000000ff13139208 */ /* 0x000fe40006800000 */
[----:B------:R-:W-:Y:S02]  /*3090*/  @!P1 ISETP.GE.AND P5, PT, R11, R48, PT ;  /* 0x000000300b00920c */ /* 0x000fe40003fa6270 */
[----:B------:R-:W-:Y:S01]  /*30a0*/  @!P1 IADD3 R11, PT, PT, R45, 0x2, RZ ;  /* 0x000000022d0b9810 */ /* 0x000fe20007ffe0ff */
[----:B------:R-:W-:-:S04]  /*30b0*/  FFMA.FTZ R9, R12, R16, R9 ;  /* 0x000000100c097223 */ /* 0x000fc80000010009 */
[----:B------:R-:W-:-:S04]  /*30c0*/  FFMA.FTZ R18, R14, R18, R9 ;  /* 0x000000120e127223 */ /* 0x000fc80000010009 */
[----:B------:R-:W-:Y:S01]  /*30d0*/  FFMA.FTZ R19, R15, R19, R18 ;  /* 0x000000130f137223 */ /* 0x000fe20000010012 */
[----:B------:R-:W-:Y:S01]  /*30e0*/  FADD.FTZ R5, R8, R5 ;  /* 0x0000000508057221 */ /* 0x000fe20000010000 */
[----:B------:R-:W-:Y:S01]  /*30f0*/  IADD3 R42, PT, PT, R42, 0x4, RZ ;  /* 0x000000042a2a7810 */ /* 0x000fe20007ffe0ff */
[----:B------:R-:W-:Y:S02]  /*3100*/  VIADD R43, R43, 0x4 ;  /* 0x000000042b2b7836 */ /* 0x000fe40000000000 */
[----:B------:R-:W-:Y:S01]  /*3110*/  FADD.FTZ R6, R19, R6 ;  /* 0x0000000613067221 */ /* 0x000fe20000010000 */
[----:B------:R-:W-:Y:S02]  /*3120*/  IADD3 R39, PT, PT, R39, 0x80, RZ ;  /* 0x0000008027277810 */ /* 0x000fe40007ffe0ff */
[----:B--2---:R-:W-:Y:S02]  /*3130*/  @!P1 FSEL R20, R20, RZ, !P6 ;  /* 0x000000ff14149208 */ /* 0x004fe40007000000 */
[----:B------:R-:W-:-:S04]  /*3140*/  @!P1 ISETP.GE.AND P6, PT, R45, R48, PT ;  /* 0x000000302d00920c */ /* 0x000fc80003fc6270 */
[----:B------:R-:W-:Y:S02]  /*3150*/  @!P1 FSEL R21, R21, RZ, !P6 ;  /* 0x000000ff15159208 */ /* 0x000fe40007000000 */
        /* <DEDUP_REMOVED lines=8> */
[----:B---3--:R-:W-:-:S02]  /*31e0*/  @!P1 FSEL R24, R24, RZ, !P3 ;  /* 0x000000ff18189208 */ /* 0x008fc40005800000 */
[----:B------:R-:W-:-:S04]  /*31f0*/  @!P1 ISETP.GE.AND P3, PT, R45, R48, PT ;  /* 0x000000302d00920c */ /* 0x000fc80003f66270 */
[----:B------:R-:W-:Y:S02]  /*3200*/  @!P1 FSEL R25, R25, RZ, !P3 ;  /* 0x000000ff19199208 */ /* 0x000fe40005800000 */
[-C--:B------:R-:W-:Y:S01]  /*3210*/  @!P1 ISETP.GE.AND P3, PT, R11, R48.reuse, PT ;  /* 0x000000300b00920c */ /* 0x080fe20003f66270 */
[C---:B------:R-:W-:Y:S01]  /*3220*/  @!P1 VIADD R11, R45.reuse, 0x2 ;  /* 0x000000022d0b9836 */ /* 0x040fe20000000000 */
[----:B----4-:R-:W-:Y:S02]  /*3230*/  @!P1 FSEL R28, R28, RZ, !P2 ;  /* 0x000000ff1c1c9208 */ /* 0x010fe40005000000 */
[CC--:B------:R-:W-:Y:S02]  /*3240*/  @!P1 ISETP.GE.AND P2, PT, R45.reuse, R48.reuse, PT ;  /* 0x000000302d00920c */ /* 0x0c0fe40003f46270 */
[----:B------:R-:W-:Y:S02]  /*3250*/  @!P1 FSEL R32, R32, RZ, !P4 ;  /* 0x000000ff20209208 */ /* 0x000fe40006000000 */
[----:B------:R-:W-:-:S02]  /*3260*/  @!P1 ISETP.GE.AND P4, PT, R45, R48, PT ;  /* 0x000000302d00920c */ /* 0x000fc40003f86270 */
[----:B------:R-:W-:Y:S02]  /*3270*/  @!P1 FSEL R26, R26, RZ, !P5 ;  /* 0x000000ff1a1a9208 */ /* 0x000fe40006800000 */
[----:B------:R-:W-:Y:S02]  /*3280*/  @!P1 FSEL R29, R29, RZ, !P2 ;  /* 0x000000ff1d1d9208 */ /* 0x000fe40005000000 */
[CC--:B------:R-:W-:Y:S02]  /*3290*/  @!P1 ISETP.GE.AND P5, PT, R11.reuse, R48.reuse, PT ;  /* 0x000000300b00920c */ /* 0x0c0fe40003fa6270 */
[-C--:B------:R-:W-:Y:S02]  /*32a0*/  @!P1 ISETP.GE.AND P2, PT, R11, R48.reuse, PT ;  /* 0x000000300b00920c */ /* 0x080fe40003f46270 */
[----:B------:R-:W-:Y:S02]  /*32b0*/  @!P1 IADD3 R11, PT, PT, R45, 0x1, RZ ;  /* 0x000000012d0b9810 */ /* 0x000fe40007ffe0ff */
[----:B------:R-:W-:Y:S01]  /*32c0*/  @!P1 FSEL R33, R33, RZ, !P4 ;  /* 0x000000ff21219208 */ /* 0x000fe20006000000 */
[C---:B------:R-:W-:Y:S01]  /*32d0*/  FMUL.FTZ R21, R13.reuse, R21 ;  /* 0x000000150d157220 */ /* 0x040fe20000410000 */
[----:B------:R-:W-:Y:S01]  /*32e0*/  @!P1 FSEL R30, R30, RZ, !P3 ;  /* 0x000000ff1e1e9208 */ /* 0x000fe20005800000 */
[----:B------:R-:W-:Y:S01]  /*32f0*/  FMUL.FTZ R25, R13, R25 ;  /* 0x000000190d197220 */ /* 0x000fe20000410000 */
[----:B------:R-:W-:Y:S01]  /*3300*/  @!P1 ISETP.GE.AND P3, PT, R11, R48, PT ;  /* 0x000000300b00920c */ /* 0x000fe20003f66270 */
        /* <DEDUP_REMOVED lines=23> */
[----:B------:R-:W-:Y:S01]  /*3480*/  IADD3 R45, PT, PT, R45, 0x20, RZ ;  /* 0x000000202d2d7810 */ /* 0x000fe20007ffe0ff */
[----:B------:R-:W-:Y:S01]  /*3490*/  IMAD.X R41, RZ, RZ, R41, P1 ;  /* 0x000000ffff297224 */ /* 0x000fe200008e0629 */
[----:B------:R-:W-:Y:S06]  /*34a0*/  @!P0 BRA `(.L_x_24846) ;  /* 0xfffffff400bc8947 */ /* 0x000fec000383ffff */
.L_x_24845:
[----:B------:R-:W-:Y:S05]  /*34b0*/  BSYNC.RECONVERGENT B0 ;  /* 0x0000000000007941 */ /* 0x000fea0003800200 */
.L_x_24844:
[----:B------:R-:W0:Y:S01]  /*34c0*/  SHFL.BFLY PT, R0, R5, 0x1, 0x1f ;  /* 0x0c201f0005007f89 */ /* 0x000e2200000e0000 */
[----:B------:R-:W-:Y:S01]  /*34d0*/  LOP3.LUT R12, R2, 0x1, RZ, 0xc0, !PT ;  /* 0x00000001020c7812 */ /* 0x000fe200078ec0ff */
[----:B------:R-:W-:Y:S02]  /*34e0*/  BSSY.RECONVERGENT B0, `(.L_x_24847) ;  /* 0x0000024000007945 */ /* 0x000fe40003800200 */
[----:B------:R-:W1:Y:S01]  /*34f0*/  SHFL.BFLY PT, R9, R46, 0x1, 0x1f ;  /* 0x0c201f002e097f89 */ /* 0x000e6200000e0000 */
[----:B------:R-:W-:Y:S02]  /*3500*/  ISETP.NE.U32.AND P1, PT, R12, 0x1, PT ;  /* 0x000000010c00780c */ /* 0x000fe40003f25070 */
[----:B------:R-:W-:Y:S01]  /*3510*/  LOP3.LUT R12, R2, 0x3c0, RZ, 0xc0, !PT ;  /* 0x000003c0020c7812 */ /* 0x000fe200078ec0ff */
[----:B------:R-:W2:Y:S03]  /*3520*/  SHFL.BFLY PT, R11, R4, 0x1, 0x1f ;  /* 0x0c201f00040b7f89 */ /* 0x000ea600000e0000 */
[----:B------:R-:W-:Y:S01]  /*3530*/  ISETP.NE.OR P0, PT, R12, 0x40, !P1 ;  /* 0x000000400c00780c */ /* 0x000fe20004f05670 */
[----:B------:R-:W3:Y:S04]  /*3540*/  SHFL.BFLY PT, R13, R6, 0x1, 0x1f ;  /* 0x0c201f00060d7f89 */ /* 0x000ee800000e0000 */
[----:B------:R-:W4:Y:S04]  /*3550*/  SHFL.BFLY PT, R8, R7, 0x1, 0x1f ;  /* 0x0c201f0007087f89 */ /* 0x000f2800000e0000 */
[----:B------:R-:W4:Y:S04]  /*3560*/  SHFL.BFLY PT, R15, R36, 0x1, 0x1f ;  /* 0x0c201f00240f7f89 */ /* 0x000f2800000e0000 */
[----:B------:R-:W4:Y:S01]  /*3570*/  SHFL.BFLY PT, R10, R37, 0x1, 0x1f ;  /* 0x0c201f00250a7f89 */ /* 0x000f2200000e0000 */
[----:B0-----:R-:W-:Y:S01]  /*3580*/  FADD.FTZ R5, R0, R5 ;  /* 0x0000000500057221 */ /* 0x001fe20000010000 */
[----:B------:R-:W-:-:S02]  /*3590*/  SHF.R.U32.HI R0, RZ, 0x1, R47 ;  /* 0x00000001ff007819 */ /* 0x000fc4000001162f */
[----:B------:R-:W0:Y:S01]  /*35a0*/  SHFL.BFLY PT, R17, R38, 0x1, 0x1f ;  /* 0x0c201f0026117f89 */ /* 0x000e2200000e0000 */
[----:B-1----:R-:W-:Y:S01]  /*35b0*/  FADD.FTZ R46, R9, R46 ;  /* 0x0000002e092e7221 */ /* 0x002fe20000010000 */
[----:B------:R-:W-:Y:S01]  /*35c0*/  LEA R3, R3, R0, 0x7 ;  /* 0x0000000003037211 */ /* 0x000fe200078e38ff */
        /* <DEDUP_REMOVED lines=21> */
.L_x_24848:
[----:B------:R-:W-:Y:S05]  /*3720*/  BSYNC.RECONVERGENT B0 ;  /* 0x0000000000007941 */ /* 0x000fea0003800200 */
.L_x_24847:
        /* <DEDUP_REMOVED lines=29> */
.L_x_24850:
[----:B------:R-:W-:Y:S05]  /*3900*/  BSYNC.RECONVERGENT B0 ;  /* 0x0000000000007941 */ /* 0x000fea0003800200 */
.L_x_24849:
        /* <DEDUP_REMOVED lines=12> */
.L_x_24852:
[----:B------:R-:W-:Y:S05]  /*39d0*/  BSYNC.RECONVERGENT B0 ;  /* 0x0000000000007941 */ /* 0x000fea0003800200 */
.L_x_24851:
        /* <DEDUP_REMOVED lines=19> */
.L_x_24854:
[----:B------:R-:W-:Y:S05]  /*3b10*/  BSYNC.RECONVERGENT B0 ;  /* 0x0000000000007941 */ /* 0x000fea0003800200 */
.L_x_24853:
[----:B------:R-:W-:Y:S06]  /*3b20*/  BAR.SYNC.DEFER_BLOCKING 0x0 ;  /* 0x0000000000007b1d */ /* 0x000fec0000010000 */
[----:B------:R-:W-:Y:S05]  /*3b30*/  @P4 EXIT ;  /* 0x000000000000494d */ /* 0x000fea0003800000 */
[----:B------:R-:W1:Y:S01]  /*3b40*/  S2UR UR6, SR_CTAID.X ;  /* 0x00000000000679c3 */ /* 0x000e620000002500 */
[----:B------:R-:W1:Y:S01]  /*3b50*/  LDCU UR4, c[0x0][0x370] ;  /* 0x00006e00ff0477ac */ /* 0x000e620008000800 */
[----:B------:R-:W2:Y:S01]  /*3b60*/  LDCU UR5, c[0x0][0x378] ;  /* 0x00006f00ff0577ac */ /* 0x000ea20008000800 */
[----:B-1----:R-:W-:-:S04]  /*3b70*/  UIMAD UR4, UR7, UR4, UR6 ;  /* 0x00000004070472a4 */ /* 0x002fc8000f8e0206 */
[----:B--2---:R-:W-:Y:S01]  /*3b80*/  UIMAD UR4, UR4, UR5, URZ ;  /* 0x00000005040472a4 */ /* 0x004fe2000f8e02ff */
[----:B------:R-:W-:Y:S11]  /*3b90*/  @!P1 EXIT ;  /* 0x000000000000994d */ /* 0x000ff60003800000 */
[----:B------:R-:W1:Y:S01]  /*3ba0*/  S2R R3, SR_CTAID.Z ;  /* 0x0000000000037919 */ /* 0x000e620000002700 */
[----:B------:R-:W2:Y:S01]  /*3bb0*/  LDCU.64 UR6, c[0x0][0x380] ;  /* 0x00007000ff0677ac */ /* 0x000ea20008000a00 */
[----:B------:R-:W-:Y:S01]  /*3bc0*/  SHF.R.U32.HI R2, RZ, 0x1, R2 ;  /* 0x00000001ff027819 */ /* 0x000fe20000011602 */
[----:B------:R-:W-:Y:S01]  /*3bd0*/  USHF.L.U32 UR5, UR4, 0x7, URZ ;  /* 0x0000000704057899 */ /* 0x000fe200080006ff */
[----:B-1----:R-:W-:-:S05]  /*3be0*/  SHF.L.U32 R3, R3, 0x7, RZ ;  /* 0x0000000703037819 */ /* 0x002fca00000006ff */
        /* <DEDUP_REMOVED lines=13> */
.L_x_24821:
[----:B------:R-:W-:Y:S01]  /*3cc0*/  HFMA2 R47, -RZ, RZ, 0, 1.1920928955078125e-07 ;  /* 0x00000002ff2f7431 */ /* 0x000fe200000001ff */
[----:B------:R-:W-:Y:S01]  /*3cd0*/  BSSY B1, `(.L_x_24855) ;  /* 0x0000007000017945 */ /* 0x000fe20003800000 */
[----:B------:R-:W-:Y:S01]  /*3ce0*/  IMAD.MOV.U32 R37, RZ, RZ, R49 ;  /* 0x000000ffff257224 */ /* 0x000fe200078e0031 */
[----:B------:R-:W-:Y:S01]  /*3cf0*/  MOV R52, 0x1f ;  /* 0x0000001f00347802 */ /* 0x000fe20000000f00 */
[----:B------:R-:W-:-:S07]  /*3d00*/  IMAD.MOV.U32 R39, RZ, RZ, -0x1 ;  /* 0xffffffffff277424 */ /* 0x000fce00078e00ff */
[----:B------:R-:W-:Y:S05]  /*3d10*/  WARPSYNC.COLLECTIVE R39, `(.L_x_24856) ;  /* 0x0000000027087348 */ /* 0x000fea0003c00000 */
[----:B------:R0:W1:Y:S02]  /*3d20*/  SHFL.BFLY P1, R51, R37, R47, R52 ;  /* 0x0c00002f25337389 */ /* 0x0000640000020034 */
[----:B01----:R-:W-:Y:S05]  /*3d30*/  ENDCOLLECTIVE ;  /* 0x000000000000791b */ /* 0x003fea0003800000 */
.L_x_24856:
[----:B------:R-:W-:Y:S05]  /*3d40*/  BSYNC B1 ;  /* 0x0000000000017941 */ /* 0x000fea0003800000 */
.L_x_24855:
[----:B------:R-:W-:Y:S01]  /*3d50*/  MOV R52, R51 ;  /* 0x0000003300347202 */ /* 0x000fe20000000f00 */
[----:B------:R-:W-:Y:S01]  /*3d60*/  HFMA2 R47, -RZ, RZ, 0, 5.9604644775390625e-08 ;  /* 0x00000001ff2f7431 */ /* 0x000fe200000001ff */
[----:B------:R-:W-:-:S03]  /*3d70*/  MOV R39, 0xffffffff ;  /* 0xffffffff00277802 */ /* 0x000fc60000000f00 */
[----:B------:R-:W-:Y:S01]  /*3d80*/  FADD.FTZ R37, R49, R52 ;  /* 0x0000003431257221 */ /* 0x000fe20000010000 */
[----:B------:R-:W-:-:S07]  /*3d90*/  IMAD.MOV.U32 R52, RZ, RZ, 0x1f ;  /* 0x0000001fff347424 */ /* 0x000fce00078e00ff */
[----:B------:R-:W-:Y:S05]  /*3da0*/  WARPSYNC.COLLECTIVE R39, `(.L_x_24857) ;  /* 0x0000000027087348 */ /* 0x000fea0003c00000 */
[----:B------:R0:W1:Y:S02]  /*3db0*/  SHFL.BFLY P1, R51, R37, R47, R52 ;  /* 0x0c00002f25337389 */ /* 0x0000640000020034 */
[----:B01----:R-:W-:Y:S05]  /*3dc0*/  ENDCOLLECTIVE ;  /* 0x000000000000791b */ /* 0x003fea0003800000 */
.L_x_24857:
[----:B------:R-:W-:Y:S05]  /*3dd0*/  BRA `(.L_x_24858) ;  /* 0xffffffcc00d87947 */ /* 0x000fea000383ffff */
.L_x_24823:
        /* <DEDUP_REMOVED lines=8> */
.L_x_24860:
[----:B------:R-:W-:Y:S05]  /*3e60*/  BSYNC B0 ;  /* 0x0000000000007941 */ /* 0x000fea0003800000 */
.L_x_24859:
        /* <DEDUP_REMOVED lines=9> */
.L_x_24861:
[----:B------:R-:W-:Y:S01]  /*3f00*/  HFMA2 R47, -RZ, RZ, 0, 2.384185791015625e-07 ;  /* 0x00000004ff2f7431 */ /* 0x000fe200000001ff */
[----:B------:R-:W-:-:S04]  /*3f10*/  MOV R4, R51 ;  /* 0x0000003300047202 */ /* 0x000fc80000000f00 */
[----:B------:R-:W-:-:S05]  /*3f20*/  FMNMX.FTZ R4, R3, R4, !PT ;  /* 0x0000000403047209 */ /* 0x000fca0007810000 */
[----:B------:R-:W-:-:S07]  /*3f30*/  IMAD.MOV.U32 R37, RZ, RZ, R4 ;  /* 0x000000ffff257224 */ /* 0x000fce00078e0004 */
[----:B------:R-:W-:Y:S05]  /*3f40*/  WARPSYNC.COLLECTIVE R39, `(.L_x_24862) ;  /* 0x0000000027087348 */ /* 0x000fea0003c00000 */
[----:B------:R0:W1:Y:S02]  /*3f50*/  SHFL.BFLY P1, R51, R37, R47, R52 ;  /* 0x0c00002f25337389 */ /* 0x0000640000020034 */
[----:B01----:R-:W-:Y:S05]  /*3f60*/  ENDCOLLECTIVE ;  /* 0x000000000000791b */ /* 0x003fea0003800000 */
.L_x_24862:
[----:B------:R-:W-:Y:S01]  /*3f70*/  MOV R5, R51 ;  /* 0x0000003300057202 */ /* 0x000fe20000000f00 */
[----:B------:R-:W-:Y:S06]  /*3f80*/  BRA `(.L_x_24863) ;  /* 0xffffffcc00e47947 */ /* 0x000fec000383ffff */
.L_x_24864:
        /* <DEDUP_REMOVED lines=15> */
.L_x_26042:


//--------------------- .text._ZN4vllm25paged_attention_v1_kernelIffLi120ELi8ELi128ELNS_18Fp8KVCacheDataTypeE0ELb0EEEvPT_PKS2_PKT0_S8_ifPKiSA_iPKfiiiSC_SC_iiiii --------------------------
	.section	.text._ZN4vllm25paged_attention_v1_kernelIffLi120ELi8ELi128ELNS_18Fp8KVCacheDataTypeE0ELb0EEEvPT_PKS2_PKT0_S8_ifPKiSA_iPKfiiiSC_SC_iiiii,"ax",@progbits
	.align	128
        .global         _ZN4vllm25paged_attention_v1_kernelIffLi120ELi8ELi128ELNS_18Fp8KVCacheDataTypeE0ELb0EEEvPT_PKS2_PKT0_S8_ifPKiSA_iPKfiiiSC_SC_iiiii
        .type           _ZN4vllm25paged_attention_v1_kernelIffLi120ELi8ELi128ELNS_18Fp8KVCacheDataTypeE0ELb0EEEvPT_PKS2_PKT0_S8_ifPKiSA_iPKfiiiSC_SC_iiiii,@function
        .size           _ZN4vllm25paged_attention_v1_kernelIffLi120ELi8ELi128ELNS_18Fp8KVCacheDataTypeE0ELb0EEEvPT_PKS2_PKT0_S8_ifPKiSA_iPKfiiiSC_SC_iiiii,(.L_x_26043 - _ZN4vllm25paged_attention_v1_kernelIffLi120ELi8ELi128ELNS_18Fp8KVCacheDataTypeE0ELb0EEEvPT_PKS2_PKT0_S8_ifPKiSA_iPKfiiiSC_SC_iiiii)
        .other          _ZN4vllm25paged_attention_v1_kernelIffLi120ELi8ELi128ELNS_18Fp8KVCacheDataTypeE0ELb0EEEvPT_PKS2_PKT0_S8_ifPKiSA_iPKfiiiSC_SC_iiiii,@"STO_CUDA_ENTRY STV_DEFAULT"
_ZN4vllm25paged_attention_v1_kernelIffLi120ELi8ELi128ELNS_18Fp8KVCacheDataTypeE0ELb0EEEvPT_PKS2_PKT0_S8_ifPKiSA_iPKfiiiSC_SC_iiiii:
.text._ZN4vllm25paged_attention_v1_kernelIffLi120ELi8ELi128ELNS_18Fp8KVCacheDataTypeE0ELb0EEEvPT_PKS2_PKT0_S8_ifPKiSA_iPKfiiiSC_SC_iiiii:
        /* <DEDUP_REMOVED lines=21> */
[----:B------:R-:W-:Y:S01]  /*0150*/  @!P1 LOP3.LUT R3, R38, 0x7c, RZ, 0xc0, !PT ;  /* 0x0000007c26039812 */ /* 0x000fe200078ec0ff */
[----:B------:R-:W-:Y:S01]  /*0160*/  @!P1 IMAD R2, R28, 0x78, RZ ;  /* 0x000000781c029824 */ /* 0x000fe200078e02ff */
[----:B------:R-:W-:Y:S02]  /*0170*/  ISETP.NE.AND.EX P0, PT, R9, RZ, PT, P0 ;  /* 0x000000ff0900720c */ /* 0x000fe40003f05300 */
[----:B------:R-:W-:-:S04]  /*0180*/  @!P1 LOP3.LUT R3, R3, 0x3, R38, 0xf8, !PT ;  /* 0x0000000303039812 */ /* 0x000fc800078ef826 */
[----:B------:R-:W-:Y:S02]  /*0190*/  @!P1 IADD3 R3, P2, P3, R3, R0, R2 ;  /* 0x0000000003039210 */ /* 0x000fe40007b5e002 */
[----:B------:R-:W-:-:S04]  /*01a0*/  SHF.R.S32.HI R0, RZ, 0x1f, R0 ;  /* 0x0000001fff007819 */ /* 0x000fc80000011400 */
[----:B------:R-:W-:Y:S02]  /*01b0*/  @!P1 IADD3.X R0, PT, PT, RZ, R0, RZ, P2, P3 ;  /* 0x00000000ff009210 */ /* 0x000fe400017e64ff */
[----:B-1----:R-:W-:-:S04]  /*01c0*/  @!P1 LEA R2, P2, R3, R6, 0x2 ;  /* 0x0000000603029211 */ /* 0x002fc800078410ff */
[----:B------:R-:W-:Y:S02]  /*01d0*/  @!P1 LEA.HI.X R3, R3, R7, R0, 0x2, P2 ;  /* 0x0000000703039211 */ /* 0x000fe400010f1400 */
[----:B------:R-:W1:Y:S03]  /*01e0*/  @P0 LDC.64 R6, c[0x0][0x3c0] ;  /* 0x0000f000ff060b82 */ /* 0x000e660000000a00 */
[----:B------:R3:W4:Y:S01]  /*01f0*/  @!P1 LDG.E.CONSTANT R2, desc[UR6][R2.64] ;  /* 0x0000000602029981 */ /* 0x000722000c1e9900 */
[----:B------:R-:W0:Y:S08]  /*0200*/  I2F.RP R0, R11 ;  /* 0x0000000b00007306 */ /* 0x000e300000209400 */
[----:B0-----:R-:W0:Y:S01]  /*0210*/  MUFU.RCP R0, R0 ;  /* 0x0000000000007308 */ /* 0x001e220000001000 */
[----:B------:R-:W3:Y:S01]  /*0220*/  LDC R9, c[0x0][0x370] ;  /* 0x0000dc00ff097b82 */ /* 0x000ee20000000800 */
[----:B0-----:R-:W-:-:S06]  /*0230*/  VIADD R4, R0, 0xffffffe ;  /* 0x0ffffffe00047836 */ /* 0x001fcc0000000000 */
[----:B------:R0:W0:Y:S01]  /*0240*/  F2I.FTZ.U32.TRUNC.NTZ R5, R4 ;  /* 0x0000000400057305 */ /* 0x000022000021f000 */
[----:B------:R-:W-:Y:S02]  /*0250*/  IMAD.MOV.U32 R8, RZ, RZ, RZ ;  /* 0x000000ffff087224 */ /* 0x000fe400078e00ff */
[----:B-1----:R-:W-:-:S05]  /*0260*/  @P0 IMAD.WIDE.U32 R6, R28, 0x4, R6 ;  /* 0x000000041c060825 */ /* 0x002fca00078e0006 */
[----:B------:R1:W5:Y:S01]  /*0270*/  @P0 LDG.E.CONSTANT R8, desc[UR6][R6.64] ;  /* 0x0000000606080981 */ /* 0x000362000c1e9900 */
[----:B0-----:R-:W-:Y:S01]  /*0280*/  IMAD.MOV.U32 R4, RZ, RZ, RZ ;  /* 0x000000ffff047224 */ /* 0x001fe200078e00ff */
[----:B------:R-:W-:-:S05]  /*0290*/  IADD3 R12, PT, PT, RZ, -R5, RZ ;  /* 0x80000005ff0c7210 */ /* 0x000fca0007ffe0ff */
[----:B---3--:R-:W-:Y:S01]  /*02a0*/  IMAD R3, R12, R11, RZ ;  /* 0x0000000b0c037224 */ /* 0x008fe200078e02ff */
        /* <DEDUP_REMOVED lines=34> */
[----:B------:R-:W-:Y:S01]  /*04d0*/  ISETP.GE.U32.AND P2, PT, R0, R7, PT ;  /* 0x000000070000720c */ /* 0x000fe20003f46070 */
[----:B------:R-:W-:Y:S01]  /*04e0*/  IMAD R40, R3, 0x78, R4 ;  /* 0x0000007803287824 */ /* 0x000fe200078e0204 */
[----:B------:R-:W-:Y:S02]  /*04f0*/  SHF.R.U32.HI R39, RZ, 0x2, R38 ;  /* 0x00000002ff277819 */ /* 0x000fe40000011626 */
[----:B------:R-:W-:Y:S02]  /*0500*/  @!P3 IADD3 R50, PT, PT, R50, 0x1, RZ ;  /* 0x000000013232b810 */ /* 0x000fe40007ffe0ff */
[----:B------:R-:W-:Y:S01]  /*0510*/  LOP3.LUT R4, R28, R11, RZ, 0x3c, !PT ;  /* 0x0000000b1c047212 */ /* 0x000fe200078e3cff */
[----:B------:R-:W-:-:S03]  /*0520*/  @!P1 IMAD R3, R39, 0x4, R40 ;  /* 0x0000000427039824 */ /* 0x000fc600078e0228 */
[----:B------:R-:W-:-:S03]  /*0530*/  ISETP.GE.AND P0, PT, R4, RZ, PT ;  /* 0x000000ff0400720c */ /* 0x000fc60003f06270 */
[----:B------:R-:W-:Y:S02]  /*0540*/  @P2 VIADD R50, R50, 0x1 ;  /* 0x0000000132322836 */ /* 0x000fe40000000000 */
[----:B--2---:R-:W-:-:S05]  /*0550*/  VIADD R0, R49, 0x7 ;  /* 0x0000000731007836 */ /* 0x004fca0000000000 */
[----:B------:R-:W-:-:S04]  /*0560*/  SHF.R.S32.HI R5, RZ, 0x1f, R0 ;  /* 0x0000001fff057819 */ /* 0x000fc80000011400 */
[----:B------:R-:W-:Y:S02]  /*0570*/  LEA.HI R5, R5, R0, RZ, 0x3 ;  /* 0x0000000005057211 */ /* 0x000fe400078f18ff */
[----:B------:R-:W-:Y:S02]  /*0580*/  SHF.R.U32.HI R0, RZ, 0x5, R38 ;  /* 0x00000005ff007819 */ /* 0x000fe40000011626 */
[----:B------:R-:W-:-:S04]  /*0590*/  SHF.R.S32.HI R5, RZ, 0x3, R5 ;  /* 0x00000003ff057819 */ /* 0x000fc80000011405 */
[----:B------:R-:W-:Y:S01]  /*05a0*/  ISETP.GE.AND P2, PT, R0, R5, PT ;  /* 0x000000050000720c */ /* 0x000fe20003f46270 */
[----:B------:R-:W-:Y:S01]  /*05b0*/  BSSY B0, `(.L_x_24865) ;  /* 0x0000091000007945 */ /* 0x000fe20003800000 */
[----:B------:R-:W-:Y:S01]  /*05c0*/  @!P0 IADD3 R50, PT, PT, -R50, RZ, RZ ;  /* 0x000000ff32328210 */ /* 0x000fe20007ffe1ff */
[----:B------:R-:W-:Y:S01]  /*05d0*/  IMAD.MOV.U32 R44, RZ, RZ, -0x800001 ;  /* 0xff7fffffff2c7424 */ /* 0x000fe200078e00ff */
[----:B----4-:R0:W-:Y:S01]  /*05e0*/  @!P1 STS [R3], R2 ;  /* 0x0000000203009388 */ /* 0x0101e20000000800 */
[----:B------:R-:W-:Y:S01]  /*05f0*/  BAR.SYNC.DEFER_BLOCKING 0x0 ;  /* 0x0000000000007b1d */ /* 0x000fe20000010000 */
[----:B------:R-:W-:-:S13]  /*0600*/  ISETP.NE.AND P1, PT, R11, RZ, PT ;  /* 0x000000ff0b00720c */ /* 0x000fda0003f25270 */
[----:B------:R-:W-:Y:S01]  /*0610*/  @!P1 LOP3.LUT R50, RZ, R11, RZ, 0x33, !PT ;  /* 0x0000000bff329212 */ /* 0x000fe200078e33ff */
[----:B0-----:R-:W-:Y:S06]  /*0620*/  @P2 BRA `(.L_x_24866) ;  /* 0x0000000800242947 */ /* 0x001fec0003800000 */
[----:B------:R-:W0:Y:S01]  /*0630*/  LDCU UR4, c[0x0][0x3b8] ;  /* 0x00007700ff0477ac */ /* 0x000e220008000800 */
[----:B------:R-:W-:Y:S01]  /*0640*/  IADD3 R42, PT, PT, R36, 0x200, RZ ;  /* 0x00000200242a7810 */ /* 0x000fe20007ffe0ff */
[----:B------:R-:W1:Y:S01]  /*0650*/  LDS.64 R2, [R40] ;  /* 0x0000000028027984 */ /* 0x000e620000000a00 */
[----:B------:R-:W-:Y:S01]  /*0660*/  SHF.R.U32.HI R41, RZ, 0x3, R38 ;  /* 0x00000003ff297819 */ /* 0x000fe20000011626 */
[----:B------:R-:W2:Y:S01]  /*0670*/  LDCU UR5, c[0x0][0x3d0] ;  /* 0x00007a00ff0577ac */ /* 0x000ea20008000800 */
[----:B------:R-:W-:Y:S01]  /*0680*/  LEA R45, R37, R42, 0x18 ;  /* 0x0000002a252d7211 */ /* 0x000fe200078ec0ff */
[----:B------:R-:W-:Y:S01]  /*0690*/  HFMA2 R37, -RZ, RZ, 0, 0 ;  /* 0x00000000ff257431 */ /* 0x000fe200000001ff */
[----:B------:R-:W-:Y:S01]  /*06a0*/  LOP3.LUT R36, R41, 0x7c, RZ, 0xc0, !PT ;  /* 0x0000007c29247812 */ /* 0x000fe200078ec0ff */
[----:B------:R-:W3:Y:S01]  /*06b0*/  LDCU.64 UR8, c[0x0][0x3a8] ;  /* 0x00007500ff0877ac */ /* 0x000ee20008000a00 */
[----:B------:R-:W-:Y:S01]  /*06c0*/  IMAD.SHL.U32 R42, R39, 0x4, RZ ;  /* 0x00000004272a7824 */ /* 0x000fe200078e00ff */
[----:B------:R-:W-:Y:S01]  /*06d0*/  LOP3.LUT R44, R38, 0x1f, RZ, 0xc0, !PT ;  /* 0x0000001f262c7812 */ /* 0x000fe200078ec0ff */
[----:B------:R-:W4:Y:S01]  /*06e0*/  LDS.64 R4, [R40+0x8] ;  /* 0x0000080028047984 */ /* 0x000f220000000a00 */
[----:B-----5:R-:W-:-:S02]  /*06f0*/  FSETP.NEU.FTZ.AND P0, PT, R8, RZ, PT ;  /* 0x000000ff0800720b */ /* 0x020fc40003f1d000 */
[----:B------:R-:W-:Y:S01]  /*0700*/  LOP3.LUT R43, R42, 0x1c, RZ, 0xc0, !PT ;  /* 0x0000001c2a2b7812 */ /* 0x000fe200078ec0ff */
[----:B------:R-:W1:Y:S01]  /*0710*/  LDS.64 R6, [R40+0x10] ;  /* 0x0000100028067984 */ /* 0x000e620000000a00 */
[----:B0-----:R-:W-:-:S03]  /*0720*/  IMAD R41, R29, UR4, RZ ;  /* 0x000000041d297c24 */ /* 0x001fc6000f8e02ff */
[----:B------:R-:W0:Y:S01]  /*0730*/  LDS.64 R10, [R40+0x18] ;  /* 0x00001800280a7984 */ /* 0x000e220000000a00 */
[----:B------:R-:W-:Y:S01]  /*0740*/  IMAD.WIDE R36, R41, 0x4, R36 ;  /* 0x0000000429247825 */ /* 0x000fe200078e0224 */
[----:B------:R-:W-:Y:S02]  /*0750*/  LOP3.LUT R41, R39, 0x7, RZ, 0xc0, !PT ;  /* 0x0000000727297812 */ /* 0x000fe400078ec0ff */
[----:B------:R-:W0:Y:S01]  /*0760*/  LDS.64 R12, [R40+0x20] ;  /* 0x00002000280c7984 */ /* 0x000e220000000a00 */
[----:B--2---:R-:W-:Y:S01]  /*0770*/  IMAD R39, R50, UR5, RZ ;  /* 0x0000000532277c24 */ /* 0x004fe2000f8e02ff */
[----:B---3--:R-:W-:Y:S02]  /*0780*/  IADD3 R42, P1, PT, R36, UR8, RZ ;  /* 0x00000008242a7c10 */ /* 0x008fe4000ff3e0ff */
[----:B------:R-:W2:Y:S01]  /*0790*/  LDS.64 R14, [R40+0x28] ;  /* 0x00002800280e7984 */ /* 0x000ea20000000a00 */
[----:B------:R-:W-:Y:S02]  /*07a0*/  LEA R38, R0, R41, 0x3 ;  /* 0x0000002900267211 */ /* 0x000fe400078e18ff */
[----:B------:R-:W-:Y:S01]  /*07b0*/  IADD3 R36, P2, PT, R44, R39, RZ ;  /* 0x000000272c247210 */ /* 0x000fe20007f5e0ff */
[----:B------:R-:W3:Y:S01]  /*07c0*/  LDS.64 R16, [R40+0x30] ;  /* 0x0000300028107984 */ /* 0x000ee20000000a00 */
[----:B------:R-:W-:Y:S01]  /*07d0*/  MOV R44, 0xff7fffff ;  /* 0xff7fffff002c7802 */ /* 0x000fe20000000f00 */
[C---:B------:R-:W-:Y:S01]  /*07e0*/  IMAD.IADD R46, R38.reuse, 0x1, -R49 ;  /* 0x00000001262e7824 */ /* 0x040fe200078e0a31 */
[----:B------:R-:W-:Y:S01]  /*07f0*/  IADD3 R47, PT, PT, R38, 0x1, RZ ;  /* 0x00000001262f7810 */ /* 0x000fe20007ffe0ff */
[----:B------:R-:W0:Y:S04]  /*0800*/  LDS.64 R18, [R40+0x38] ;  /* 0x0000380028127984 */ /* 0x000e280000000a00 */
[----:B------:R-:W0:Y:S04]  /*0810*/  LDS.64 R20, [R40+0x40] ;  /* 0x0000400028147984 */ /* 0x000e280000000a00 */
[----:B------:R-:W0:Y:S04]  /*0820*/  LDS.64 R22, [R40+0x48] ;  /* 0x0000480028167984 */ /* 0x000e280000000a00 */
[----:B------:R-:W0:Y:S04]  /*0830*/  LDS.64 R24, [R40+0x50] ;  /* 0x0000500028187984 */ /* 0x000e280000000a00 */
[----:B------:R-:W0:Y:S04]  /*0840*/  LDS.64 R26, [R40+0x58] ;  /* 0x00005800281a7984 */ /* 0x000e280000000a00 */
[----:B------:R-:W0:Y:S04]  /*0850*/  LDS.64 R30, [R40+0x60] ;  /* 0x00006000281e7984 */ /* 0x000e280000000a00 */
[----:B------:R-:W0:Y:S04]  /*0860*/  LDS.64 R32, [R40+0x68] ;  /* 0x0000680028207984 */ /* 0x000e280000000a00 */
[----:B------:R4:W0:Y:S02]  /*0870*/  LDS.64 R34, [R40+0x70] ;  /* 0x0000700028227984 */ /* 0x0008240000000a00 */
[----:B----4-:R-:W-:Y:S01]  /*0880*/  IMAD R40, R0, 0x20, R43 ;  /* 0x0000002000287824 */ /* 0x010fe200078e022b */
[----:B------:R-:W-:-:S02]  /*0890*/  IADD3.X R43, PT, PT, R37, UR9, RZ, P1, !PT ;  /* 0x00000009252b7c10 */ /* 0x000fc40008ffe4ff */
[----:B------:R-:W-:Y:S01]  /*08a0*/  LEA.HI.X.SX32 R37, R39, RZ, 0x1, P2 ;  /* 0x000000ff27257211 */ /* 0x000fe200010f0eff */
[----:B-123--:R-:W-:-:S07]  /*08b0*/  IMAD.IADD R45, R40, 0x1, R45 ;  /* 0x00000001282d7824 */ /* 0x00efce00078e022d */
.L_x_24868:
[----:B------:R-:W2:Y:S02]  /*08c0*/  LDG.E.CONSTANT R39, desc[UR6][R42.64] ;  /* 0x000000062a277981 */ /* 0x000ea4000c1e9900 */
[----:B--2---:R-:W-:-:S03]  /*08d0*/  IMAD.WIDE R38, R39, UR10, R36 ;  /* 0x0000000a27267c25 */ /* 0x004fc6000f8e0224 */
[----:B0-----:R-:W-:-:S04]  /*08e0*/  LEA R40, P1, R38, UR12, 0x2 ;  /* 0x0000000c26287c11 */ /* 0x001fc8000f8210ff */
[----:B------:R-:W-:-:S05]  /*08f0*/  LEA.HI.X R41, R38, UR13, R39, 0x2, P1 ;  /* 0x0000000d26297c11 */ /* 0x000fca00088f1427 */
[----:B------:R-:W2:Y:S04]  /*0900*/  LDG.E.CONSTANT R38, desc[UR6][R40.64+0x80] ;  /* 0x0000800628267981 */ /* 0x000ea8000c1e9900 */
[----:B------:R-:W3:Y:S04]  /*0910*/  LDG.E.CONSTANT R39, desc[UR6][R40.64] ;  /* 0x0000000628277981 */ /* 0x000ee8000c1e9900 */
[----:B------:R-:W4:Y:S04]  /*0920*/  LDG.E.CONSTANT R51, desc[UR6][R40.64+0x100] ;  /* 0x0001000628337981 */ /* 0x000f28000c1e9900 */
[----:B------:R-:W5:Y:S04]  /*0930*/  LDG.E.CONSTANT R48, desc[UR6][R40.64+0x180] ;  /* 0x0001800628307981 */ /* 0x000f68000c1e9900 */
[----:B------:R-:W5:Y:S01]  /*0940*/  LDG.E.CONSTANT R52, desc[UR6][R40.64+0xd80] ;  /* 0x000d800628347981 */ /* 0x000f62000c1e9900 */
[----:B--2---:R-:W-:-:S03]  /*0950*/  FMUL.FTZ R53, R38, R3 ;  /* 0x0000000326357220 */ /* 0x004fc60000410000 */
[----:B------:R-:W2:Y:S01]  /*0960*/  LDG.E.CONSTANT R38, desc[UR6][R40.64+0x280] ;  /* 0x0002800628267981 */ /* 0x000ea2000c1e9900 */
[----:B---3--:R-:W-:-:S04]  /*0970*/  FFMA.FTZ R39, R2, R39, R53 ;  /* 0x0000002702277223 */ /* 0x008fc80000010035 */
[----:B----4-:R-:W-:Y:S02]  /*0980*/  FFMA.FTZ R53, R4, R51, R39 ;  /* 0x0000003304357223 */ /* 0x010fe40000010027 */
[----:B------:R-:W3:Y:S04]  /*0990*/  LDG.E.CONSTANT R51, desc[UR6][R40.64+0x200] ;  /* 0x0002000628337981 */ /* 0x000ee8000c1e9900 */
[----:B------:R-:W0:Y:S01]  /*09a0*/  LDG.E.CONSTANT R39, desc[UR6][R40.64+0x300] ;  /* 0x0003000628277981 */ /* 0x000e22000c1e9900 */
[----:B-----5:R-:W-:-:S03]  /*09b0*/  FFMA.FTZ R53, R48, R5, R53 ;  /* 0x0000000530357223 */ /* 0x020fc60000010035 */
[----:B------:R-:W4:Y:S01]  /*09c0*/  LDG.E.CONSTANT R48, desc[UR6][R40.64+0x380] ;  /* 0x0003800628307981 */ /* 0x000f22000c1e9900 */
[----:B---3--:R-:W-:-:S04]  /*09d0*/  FFMA.FTZ R51, R6, R51, R53 ;  /* 0x0000003306337223 */ /* 0x008fc80000010035 */
[----:B--2---:R-:W-:Y:S02]  /*09e0*/  FFMA.FTZ R51, R38, R7, R51 ;  /* 0x0000000726337223 */ /* 0x004fe40000010033 */
[----:B------:R-:W2:Y:S02]  /*09f0*/  LDG.E.CONSTANT R38, desc[UR6][R40.64+0x480] ;  /* 0x0004800628267981 */ /* 0x000ea4000c1e9900 */
[----:B0-----:R-:W-:Y:S02]  /*0a00*/  FFMA.FTZ R53, R10, R39, R51 ;  /* 0x000000270a357223 */ /* 0x001fe40000010033 */
[----:B------:R-:W3:Y:S04]  /*0a10*/  LDG.E.CONSTANT R51, desc[UR6][R40.64+0x400] ;  /* 0x0004000628337981 */ /* 0x000ee8000c1e9900 */
[----:B------:R-:W5:Y:S01]  /*0a20*/  LDG.E.CONSTANT R39, desc[UR6][R40.64+0x500] ;  /* 0x0005000628277981 */ /* 0x000f62000c1e9900 */
[----:B----4-:R-:W-:-:S03]  /*0a30*/  FFMA.FTZ R53, R48, R11, R53 ;  /* 0x0000000b30357223 */ /* 0x010fc60000010035 */
[----:B------:R-:W4:Y:S01]  /*0a40*/  LDG.E.CONSTANT R48, desc[UR6][R40.64+0x580] ;  /* 0x0005800628307981 */ /* 0x000f22000c1e9900 */
[----:B---3--:R-:W-:-:S04]  /*0a50*/  FFMA.FTZ R51, R12, R51, R53 ;  /* 0x000000330c337223 */ /* 0x008fc80000010035 */
[----:B--2---:R-:W-:Y:S02]  /*0a60*/  FFMA.FTZ R51, R38, R13, R51 ;  /* 0x0000000d26337223 */ /* 0x004fe40000010033 */
[----:B------:R-:W2:Y:S02]  /*0a70*/  LDG.E.CONSTANT R38, desc[UR6][R40.64+0x680] ;  /* 0x0006800628267981 */ /* 0x000ea4000c1e9900 */
[----:B-----5:R-:W-:Y:S02]  /*0a80*/  FFMA.FTZ R53, R14, R39, R51 ;  /* 0x000000270e357223 */ /* 0x020fe40000010033 */
        /* <DEDUP_REMOVED lines=29> */
[----:B--2---:R-:W-:-:S04]  /*0c60*/  FFMA.FTZ R51, R38, R31, R51 ;  /* 0x0000001f26337223 */ /* 0x004fc80000010033 */
[----:B-----5:R-:W-:Y:S02]  /*0c70*/  FFMA.FTZ R51, R32, R39, R51 ;  /* 0x0000002720337223 */ /* 0x020fe40000010033 */
[----:B------:R-:W2:Y:S01]  /*0c80*/  LDG.E.CONSTANT R39, desc[UR6][R40.64+0xe00] ;  /* 0x000e000628277981 */ /* 0x000ea2000c1e9900 */
[----:B------:R-:W0:Y:S01]  /*0c90*/  S2R R38, SR_TID.X ;  /* 0x0000000000267919 */ /* 0x000e220000002100 */
[----:B------:R-:W-:Y:S01]  /*0ca0*/  FFMA.FTZ R51, R52, R33, R51 ;  /* 0x0000002134337223 */ /* 0x000fe20000010033 */
[----:B------:R-:W-:Y:S01]  /*0cb0*/  UMOV UR4, 0xffffffff ;  /* 0xffffffff00047882 */ /* 0x000fe20000000000 */
[----:B0-----:R-:W-:Y:S02]  /*0cc0*/  LOP3.LUT R38, R38, 0x3, RZ, 0xc0, !PT ;  /* 0x0000000326267812 */ /* 0x001fe400078ec0ff */
[----:B--2---:R-:W-:Y:S01]  /*0cd0*/  FFMA.FTZ R39, R34, R39, R51 ;  /* 0x0000002722277223 */ /* 0x004fe20000010033 */
[----:B------:R-:W-:-:S05]  /*0ce0*/  VIADD R51, R49, 0x7 ;  /* 0x0000000731337836 */ /* 0x000fca0000000000 */
[----:B------:R-:W-:-:S04]  /*0cf0*/  SHF.R.S32.HI R52, RZ, 0x1f, R51 ;  /* 0x0000001fff347819 */ /* 0x000fc80000011433 */
[----:B------:R-:W-:Y:S01]  /*0d00*/  LEA.HI R51, R52, R51, RZ, 0x3 ;  /* 0x0000003334337211 */ /* 0x000fe200078f18ff */
[----:B----4-:R-:W-:-:S03]  /*0d10*/  FFMA.FTZ R52, R48, R35, R39 ;  /* 0x0000002330347223 */ /* 0x010fc60000010027 */
[----:B------:R-:W-:Y:S01]  /*0d20*/  SHF.R.S32.HI R39, RZ, 0x3, R51 ;  /* 0x00000003ff277819 */ /* 0x000fe20000011433 */
[----:B------:R-:W-:Y:S06]  /*0d30*/  BRA.DIV UR4, `(.L_x_24867) ;  /* 0x0000003204f47947 */ /* 0x000fec000b800000 */
[----:B------:R-:W0:Y:S02]  /*0d40*/  SHFL.BFLY PT, R41, R52, 0x2, 0x1f ;  /* 0x0c401f0034297f89 */ /* 0x000e2400000e0000 */
[----:B0-----:R-:W-:-:S05]  /*0d50*/  FADD.FTZ R40, R52, R41 ;  /* 0x0000002934287221 */ /* 0x001fca0000010000 */
[----:B------:R0:W1:Y:S02]  /*0d60*/  SHFL.BFLY PT, R53, R40, 0x1, 0x1f ;  /* 0x0c201f0028357f89 */ /* 0x00006400000e0000 */
.L_x_24910:
[----:B------:R-:W-:Y:S01]  /*0d70*/  IADD3 R41, PT, PT, R46, 0x1, RZ ;  /* 0x000000012e297810 */ /* 0x000fe20007ffe0ff */
[----:B-1----:R-:W-:Y:S01]  /*0d80*/  FADD.FTZ R53, R40, R53 ;  /* 0x0000003528357221 */ /* 0x002fe20000010000 */
[----:B------:R-:W-:Y:S01]  /*0d90*/  ISETP.NE.AND P1, PT, R38, RZ, PT ;  /* 0x000000ff2600720c */ /* 0x000fe20003f25270 */
[----:B------:R-:W-:Y:S01]  /*0da0*/  VIADD R46, R46, 0x20 ;  /* 0x000000202e2e7836 */ /* 0x000fe20000000000 */
[----:B------:R-:W-:Y:S02]  /*0db0*/  I2FP.F32.S32 R41, R41 ;  /* 0x0000002900297245 */ /* 0x000fe40000201400 */
[----:B------:R-:W-:Y:S02]  /*0dc0*/  IADD3 R0, PT, PT, R0, 0x4, RZ ;  /* 0x0000000400007810 */ /* 0x000fe40007ffe0ff */
[----:B------:R-:W-:Y:S01]  /*0dd0*/  IADD3 R42, P4, PT, R42, 0x10, RZ ;  /* 0x000000102a2a7810 */ /* 0x000fe20007f9e0ff */
[----:B------:R-:W-:-:S03]  /*0de0*/  FMUL.FTZ R41, R41, R8 ;  /* 0x0000000829297220 */ /* 0x000fc60000410000 */
[----:B------:R-:W-:Y:S02]  /*0df0*/  IADD3.X R43, PT, PT, RZ, R43, RZ, P4, !PT ;  /* 0x0000002bff2b7210 */ /* 0x000fe400027fe4ff */
[----:B------:R-:W-:-:S05]  /*0e00*/  FSEL R38, R41, RZ, P0 ;  /* 0x000000ff29267208 */ /* 0x000fca0000000000 */
[----:B------:R-:W-:Y:S01]  /*0e10*/  FFMA.FTZ R53, R53, UR11, R38 ;  /* 0x0000000b35357c23 */ /* 0x000fe20008010026 */
[C---:B------:R-:W-:Y:S02]  /*0e20*/  @!P1 VIADD R38, R47.reuse, 0xffffffff ;  /* 0xffffffff2f269836 */ /* 0x040fe40000000000 */
[----:B------:R-:W-:-:S03]  /*0e30*/  VIADD R47, R47, 0x20 ;  /* 0x000000202f2f7836 */ /* 0x000fc60000000000 */
[CC--:B------:R-:W-:Y:S02]  /*0e40*/  @!P1 ISETP.GE.AND P3, PT, R38.reuse, R49.reuse, PT ;  /* 0x000000312600920c */ /* 0x0c0fe40003f66270 */
[----:B------:R-:W-:Y:S02]  /*0e50*/  ISETP.GE.OR P2, PT, R38, R49, P1 ;  /* 0x000000312600720c */ /* 0x000fe40000f46670 */
[----:B------:R-:W-:Y:S02]  /*0e60*/  @!P1 FSEL R38, R53, RZ, !P3 ;  /* 0x000000ff35269208 */ /* 0x000fe40005800000 */
[----:B------:R-:W-:-:S03]  /*0e70*/  ISETP.GE.AND P3, PT, R0, R39, PT ;  /* 0x000000270000720c */ /* 0x000fc60003f66270 */
[----:B------:R1:W-:Y:S06]  /*0e80*/  @!P1 STS [R45], R38 ;  /* 0x000000262d009388 */ /* 0x0003ec0000000800 */
[----:B------:R-:W-:Y:S02]  /*0e90*/  @!P2 FMNMX.FTZ R44, R44, R53, !PT ;  /* 0x000000352c2ca209 */ /* 0x000fe40007810000 */
[----:B-1----:R-:W-:Y:S02]  /*0ea0*/  IADD3 R45, PT, PT, R45, 0x80, RZ ;  /* 0x000000802d2d7810 */ /* 0x002fe40007ffe0ff */
[----:B------:R-:W-:Y:S05]  /*0eb0*/  @!P3 BRA `(.L_x_24868) ;  /* 0xfffffff80080b947 */ /* 0x000fea000383ffff */
.L_x_24866:
[----:B------:R-:W-:Y:S05]  /*0ec0*/  BSYNC B0 ;  /* 0x0000000000007941 */ /* 0x000fea0003800000 */
.L_x_24865:
[----:B------:R-:W1:Y:S01]  /*0ed0*/  S2R R7, SR_TID.X ;  /* 0x0000000000077919 */ /* 0x000e620000002100 */
[----:B------:R-:W-:-:S03]  /*0ee0*/  UMOV UR4, 0xffffffff ;  /* 0xffffffff00047882 */ /* 0x000fc60000000000 */
[----:B------:R-:W-:Y:S05]  /*0ef0*/  BRA.DIV UR4, `(.L_x_24869) ;  /* 0x0000003204cc7947 */ /* 0x000fea000b800000 */
[----:B------:R-:W2:Y:S02]  /*0f00*/  SHFL.BFLY PT, R3, R44, 0x10, 0x1f ;  /* 0x0e001f002c037f89 */ /* 0x000ea400000e0000 */
[----:B--2---:R-:W-:-:S05]  /*0f10*/  FMNMX.FTZ R3, R3, R44, !PT ;  /* 0x0000002c03037209 */ /* 0x004fca0007810000 */
[----:B------:R-:W2:Y:S02]  /*0f20*/  SHFL.BFLY PT, R0, R3, 0x8, 0x1f ;  /* 0x0d001f0003007f89 */ /* 0x000ea400000e0000 */
[----:B--2---:R-:W-:-:S05]  /*0f30*/  FMNMX.FTZ R4, R3, R0, !PT ;  /* 0x0000000003047209 */ /* 0x004fca0007810000 */
[----:B------:R2:W3:Y:S02]  /*0f40*/  SHFL.BFLY PT, R5, R4, 0x4, 0x1f ;  /* 0x0c801f0004057f89 */ /* 0x0004e400000e0000 */
.L_x_24915:
[----:B------:R-:W4:Y:S01]  /*0f50*/  S2R R0, SR_CgaCtaId ;  /* 0x0000000000007919 */ /* 0x000f220000008800 */
[----:B------:R-:W-:Y:S01]  /*0f60*/  MOV R2, 0x400 ;  /* 0x0000040000027802 */ /* 0x000fe20000000f00 */
[----:B------:R-:W-:Y:S05]  /*0f70*/  WARPSYNC.ALL ;  /* 0x0000000000007948 */ /* 0x000fea0003800000 */
[----:B------:R-:W-:Y:S01]  /*0f80*/  VIADD R3, R2, 0x1e0 ;  /* 0x000001e002037836 */ /* 0x000fe20000000000 */
[----:B-1----:R-:W-:Y:S02]  /*0f90*/  LOP3.LUT P0, R48, R7, 0x1f, RZ, 0xc0, !PT ;  /* 0x0000001f07307812 */ /* 0x002fe4000780c0ff */
[----:B-----5:R-:W-:-:S02]  /*0fa0*/  SHF.R.U32.HI R8, RZ, 0x5, R7 ;  /* 0x00000005ff087819 */ /* 0x020fc40000011607 */
[----:B--23--:R-:W-:Y:S02]  /*0fb0*/  FMNMX.FTZ R4, R4, R5, !PT ;  /* 0x0000000504047209 */ /* 0x00cfe40007810000 */
[----:B----4-:R-:W-:-:S04]  /*0fc0*/  LEA R11, R0, R3, 0x18 ;  /* 0x00000003000b7211 */ /* 0x010fc800078ec0ff */
[----:B------:R-:W-:-:S05]  /*0fd0*/  LEA R3, R8, R11, 0x2 ;  /* 0x0000000b08037211 */ /* 0x000fca00078e10ff */
[----:B------:R1:W-:Y:S01]  /*0fe0*/  @!P0 STS [R3], R4 ;  /* 0x0000000403008388 */ /* 0x0003e20000000800 */
[----:B------:R-:W-:Y:S01]  /*0ff0*/  BAR.SYNC.DEFER_BLOCKING 0x0 ;  /* 0x0000000000007b1d */ /* 0x000fe20000010000 */
[C---:B------:R-:W-:Y:S01]  /*1000*/  ISETP.GT.U32.AND P1, PT, R48.reuse, 0x3, PT ;  /* 0x000000033000780c */ /* 0x040fe20003f24070 */
[----:B-1----:R-:W-:Y:S01]  /*1010*/  IMAD R4, R48, 0x4, R11 ;  /* 0x0000000430047824 */ /* 0x002fe200078e020b */
[----:B------:R-:W-:Y:S01]  /*1020*/  MOV R10, 0xff7fffff ;  /* 0xff7fffff000a7802 */ /* 0x000fe20000000f00 */
[----:B------:R-:W-:Y:S02]  /*1030*/  VIADD R12, R49, 0x7 ;  /* 0x00000007310c7836 */ /* 0x000fe40000000000 */
[----:B------:R-:W-:Y:S03]  /*1040*/  BSSY.RECONVERGENT B0, `(.L_x_24870) ;  /* 0x00000ee000007945 */ /* 0x000fe60003800200 */
[----:B------:R-:W-:-:S05]  /*1050*/  SHF.R.S32.HI R13, RZ, 0x1f, R12 ;  /* 0x0000001fff0d7819 */ /* 0x000fca000001140c */
        /* <DEDUP_REMOVED lines=29> */
.L_x_24874:
[----:B------:R-:W1:Y:S01]  /*1230*/  LDS R14, [R12] ;  /* 0x000000000c0e7984 */ /* 0x000e620000000800 */
[----:B------:R-:W-:Y:S01]  /*1240*/  VIADD R11, R11, 0x1 ;  /* 0x000000010b0b7836 */ /* 0x000fe20000000000 */
[----:B------:R-:W-:-:S04]  /*1250*/  IADD3 R13, PT, PT, R13, 0x80, RZ ;  /* 0x000000800d0d7810 */ /* 0x000fc80007ffe0ff */
        /* <DEDUP_REMOVED lines=8> */
.L_x_24873:
[----:B------:R-:W-:Y:S05]  /*12e0*/  BSYNC.RECONVERGENT B1 ;  /* 0x0000000000017941 */ /* 0x000fea0003800200 */
.L_x_24872:
        /* <DEDUP_REMOVED lines=12> */
.L_x_24877:
[----:B------:R-:W1:Y:S01]  /*13b0*/  LDS R14, [R11+-0x400] ;  /* 0xfffc00000b0e7984 */ /* 0x000e620000000800 */
[----:B------:R-:W-:-:S03]  /*13c0*/  VIADD R13, R13, 0x800 ;  /* 0x000008000d0d7836 */ /* 0x000fc60000000000 */
[----:B------:R-:W2:Y:S02]  /*13d0*/  LDS R16, [R11+-0x200] ;  /* 0xfffe00000b107984 */ /* 0x000ea40000000800 */
[----:B------:R-:W-:Y:S02]  /*13e0*/  ISETP.GE.AND P3, PT, R13, R12, PT ;  /* 0x0000000c0d00720c */ /* 0x000fe40003f66270 */
[----:B------:R-:W3:Y:S04]  /*13f0*/  LDS R22, [R11] ;  /* 0x000000000b167984 */ /* 0x000ee80000000800 */
[----:B------:R-:W4:Y:S04]  /*1400*/  LDS R24, [R11+0x200] ;  /* 0x000200000b187984 */ /* 0x000f280000000800 */
[----:B------:R-:W5:Y:S04]  /*1410*/  LDS R32, [R11+0x400] ;  /* 0x000400000b207984 */ /* 0x000f680000000800 */
[----:B0-----:R-:W0:Y:S04]  /*1420*/  LDS R40, [R11+0xa00] ;  /* 0x000a00000b287984 */ /* 0x001e280000000800 */
[----:B------:R-:W0:Y:S04]  /*1430*/  LDS R34, [R11+0x600] ;  /* 0x000600000b227984 */ /* 0x000e280000000800 */
[----:B------:R-:W0:Y:S04]  /*1440*/  LDS R38, [R11+0x800] ;  /* 0x000800000b267984 */ /* 0x000e280000000800 */
[----:B------:R-:W0:Y:S04]  /*1450*/  LDS R30, [R11+0xc00] ;  /* 0x000c00000b1e7984 */ /* 0x000e280000000800 */
[----:B------:R-:W0:Y:S04]  /*1460*/  LDS R26, [R11+0xe00] ;  /* 0x000e00000b1a7984 */ /* 0x000e280000000800 */
[----:B------:R-:W0:Y:S01]  /*1470*/  LDS R20, [R11+0x1000] ;  /* 0x001000000b147984 */ /* 0x000e220000000800 */
[----:B-1----:R-:W-:-:S03]  /*1480*/  FADD.FTZ R15, -R5, R14 ;  /* 0x0000000e050f7221 */ /* 0x002fc60000010100 */
[----:B------:R-:W1:Y:S01]  /*1490*/  LDS R18, [R11+0x1200] ;  /* 0x001200000b127984 */ /* 0x000e620000000800 */
[----:B------:R-:W-:Y:S01]  /*14a0*/  FMUL.FTZ R15, R15, 1.4426950216293334961 ;  /* 0x3fb8aa3b0f0f7820 */ /* 0x000fe20000410000 */
[C---:B--2---:R-:W-:Y:S02]  /*14b0*/  FADD.FTZ R17, -R5.reuse, R16 ;  /* 0x0000001005117221 */ /* 0x044fe40000010100 */
[----:B------:R-:W2:Y:S01]  /*14c0*/  LDS R14, [R11+0x1400] ;  /* 0x001400000b0e7984 */ /* 0x000ea20000000800 */
[----:B---3--:R-:W-:Y:S01]  /*14d0*/  FADD.FTZ R19, -R5, R22 ;  /* 0x0000001605137221 */ /* 0x008fe20000010100 */
[----:B------:R-:W-:Y:S01]  /*14e0*/  FMUL.FTZ R17, R17, 1.4426950216293334961 ;  /* 0x3fb8aa3b11117820 */ /* 0x000fe20000410000 */
[----:B------:R-:W3:Y:S01]  /*14f0*/  MUFU.EX2 R15, R15 ;  /* 0x0000000f000f7308 */ /* 0x000ee20000000800 */
[----:B------:R-:W2:Y:S01]  /*1500*/  LDS R16, [R11+0x1600] ;  /* 0x001600000b107984 */ /* 0x000ea20000000800 */
[----:B----4-:R-:W-:Y:S01]  /*1510*/  FADD.FTZ R21, -R5, R24 ;  /* 0x0000001805157221 */ /* 0x010fe20000010100 */
[----:B------:R-:W-:Y:S01]  /*1520*/  FMUL.FTZ R19, R19, 1.4426950216293334961 ;  /* 0x3fb8aa3b13137820 */ /* 0x000fe20000410000 */
[----:B------:R0:W4:Y:S01]  /*1530*/  MUFU.EX2 R36, R17 ;  /* 0x0000001100247308 */ /* 0x0001220000000800 */
[----:B------:R-:W2:Y:S01]  /*1540*/  LDS R22, [R11+0x1800] ;  /* 0x001800000b167984 */ /* 0x000ea20000000800 */
[----:B-----5:R-:W-:Y:S01]  /*1550*/  FADD.FTZ R23, -R5, R32 ;  /* 0x0000002005177221 */ /* 0x020fe20000010100 */
[----:B------:R-:W-:Y:S01]  /*1560*/  FMUL.FTZ R21, R21, 1.4426950216293334961 ;  /* 0x3fb8aa3b15157820 */ /* 0x000fe20000410000 */
[----:B------:R5:W4:Y:S01]  /*1570*/  MUFU.EX2 R32, R19 ;  /* 0x0000001300207308 */ /* 0x000b220000000800 */
[----:B------:R-:W2:Y:S01]  /*1580*/  LDS R24, [R11+0x1a00] ;  /* 0x001a00000b187984 */ /* 0x000ea20000000800 */
[----:B------:R-:W-:Y:S01]  /*1590*/  FMUL.FTZ R23, R23, 1.4426950216293334961 ;  /* 0x3fb8aa3b17177820 */ /* 0x000fe20000410000 */
[C---:B0-----:R-:W-:Y:S01]  /*15a0*/  FADD.FTZ R17, -R5.reuse, R40 ;  /* 0x0000002805117221 */ /* 0x041fe20000010100 */
[----:B------:R-:W-:Y:S01]  /*15b0*/  FADD.FTZ R25, -R5, R34 ;  /* 0x0000002205197221 */ /* 0x000fe20000010100 */
[----:B---3--:R0:W-:Y:S01]  /*15c0*/  STS [R11+-0x400], R15 ;  /* 0xfffc000f0b007388 */ /* 0x0081e20000000800 */
[----:B------:R-:W3:Y:S01]  /*15d0*/  MUFU.EX2 R34, R21 ;  /* 0x0000001500227308 */ /* 0x000ee20000000800 */
[----:B-----5:R-:W-:Y:S01]  /*15e0*/  FMUL.FTZ R19, R17, 1.4426950216293334961 ;  /* 0x3fb8aa3b11137820 */ /* 0x020fe20000410000 */
[----:B------:R-:W-:Y:S01]  /*15f0*/  FADD.FTZ R17, R15, R10 ;  /* 0x0000000a0f117221 */ /* 0x000fe20000010000 */
[----:B------:R-:W-:Y:S01]  /*1600*/  FADD.FTZ R27, -R5, R38 ;  /* 0x00000026051b7221 */ /* 0x000fe20000010100 */
[----:B------:R-:W-:Y:S01]  /*1610*/  FMUL.FTZ R25, R25, 1.4426950216293334961 ;  /* 0x3fb8aa3b19197820 */ /* 0x000fe20000410000 */
[----:B------:R-:W5:Y:S01]  /*1620*/  MUFU.EX2 R38, R23 ;  /* 0x0000001700267308 */ /* 0x000f620000000800 */
[----:B----4-:R-:W-:Y:S01]  /*1630*/  FADD.FTZ R17, R17, R36 ;  /* 0x0000002411117221 */ /* 0x010fe20000010000 */
[----:B------:R-:W-:Y:S01]  /*1640*/  FMUL.FTZ R27, R27, 1.4426950216293334961 ;  /* 0x3fb8aa3b1b1b7820 */ /* 0x000fe20000410000 */
[----:B------:R-:W-:Y:S01]  /*1650*/  FADD.FTZ R31, -R5, R30 ;  /* 0x0000001e051f7221 */ /* 0x000fe20000010100 */
[----:B------:R-:W4:Y:S01]  /*1660*/  MUFU.EX2 R40, R25 ;  /* 0x0000001900287308 */ /* 0x000f220000000800 */
[----:B------:R-:W-:Y:S01]  /*1670*/  FADD.FTZ R17, R17, R32 ;  /* 0x0000002011117221 */ /* 0x000fe20000010000 */
[----:B------:R-:W-:Y:S01]  /*1680*/  FADD.FTZ R33, -R5, R26 ;  /* 0x0000001a05217221 */ /* 0x000fe20000010100 */
[----:B------:R-:W-:Y:S01]  /*1690*/  FMUL.FTZ R31, R31, 1.4426950216293334961 ;  /* 0x3fb8aa3b1f1f7820 */ /* 0x000fe20000410000 */
[----:B------:R-:W0:Y:S01]  /*16a0*/  MUFU.EX2 R30, R27 ;  /* 0x0000001b001e7308 */ /* 0x000e220000000800 */
[----:B---3--:R-:W-:Y:S01]  /*16b0*/  FADD.FTZ R17, R17, R34 ;  /* 0x0000002211117221 */ /* 0x008fe20000010000 */
[----:B------:R-:W-:Y:S01]  /*16c0*/  FADD.FTZ R20, -R5, R20 ;  /* 0x0000001405147221 */ /* 0x000fe20000010100 */
[----:B------:R-:W-:Y:S01]  /*16d0*/  FMUL.FTZ R33, R33, 1.4426950216293334961 ;  /* 0x3fb8aa3b21217820 */ /* 0x000fe20000410000 */
[----:B------:R-:W3:Y:S01]  /*16e0*/  MUFU.EX2 R26, R19 ;  /* 0x00000013001a7308 */ /* 0x000ee20000000800 */
[----:B-1----:R-:W-:Y:S01]  /*16f0*/  FADD.FTZ R21, -R5, R18 ;  /* 0x0000001205157221 */ /* 0x002fe20000010100 */
[----:B-----5:R-:W-:Y:S01]  /*1700*/  FADD.FTZ R17, R17, R38 ;  /* 0x0000002611117221 */ /* 0x020fe20000010000 */
[----:B------:R-:W-:Y:S01]  /*1710*/  FMUL.FTZ R20, R20, 1.4426950216293334961 ;  /* 0x3fb8aa3b14147820 */ /* 0x000fe20000410000 */
[----:B------:R-:W1:Y:S01]  /*1720*/  MUFU.EX2 R10, R31 ;  /* 0x0000001f000a7308 */ /* 0x000e620000000800 */
[----:B--2---:R-:W-:Y:S01]  /*1730*/  FADD.FTZ R14, -R5, R14 ;  /* 0x0000000e050e7221 */ /* 0x004fe20000010100 */
[----:B----4-:R-:W-:Y:S01]  /*1740*/  FADD.FTZ R17, R17, R40 ;  /* 0x0000002811117221 */ /* 0x010fe20000010000 */
[----:B------:R-:W-:Y:S01]  /*1750*/  FMUL.FTZ R21, R21, 1.4426950216293334961 ;  /* 0x3fb8aa3b15157820 */ /* 0x000fe20000410000 */
[----:B------:R-:W2:Y:S01]  /*1760*/  MUFU.EX2 R18, R33 ;  /* 0x0000002100127308 */ /* 0x000ea20000000800 */
[----:B------:R-:W-:Y:S01]  /*1770*/  FADD.FTZ R16, -R5, R16 ;  /* 0x0000001005107221 */ /* 0x000fe20000010100 */
[----:B0-----:R-:W-:Y:S01]  /*1780*/  FADD.FTZ R17, R17, R30 ;  /* 0x0000001e11117221 */ /* 0x001fe20000010000 */
[----:B------:R-:W-:Y:S01]  /*1790*/  FMUL.FTZ R15, R14, 1.4426950216293334961 ;  /* 0x3fb8aa3b0e0f7820 */ /* 0x000fe20000410000 */
[----:B------:R-:W0:Y:S01]  /*17a0*/  MUFU.EX2 R20, R20 ;  /* 0x0000001400147308 */ /* 0x000e220000000800 */
[----:B------:R-:W-:Y:S01]  /*17b0*/  FADD.FTZ R22, -R5, R22 ;  /* 0x0000001605167221 */ /* 0x000fe20000010100 */
[----:B---3--:R-:W-:Y:S01]  /*17c0*/  FADD.FTZ R17, R17, R26 ;  /* 0x0000001a11117221 */ /* 0x008fe20000010000 */
[----:B------:R-:W-:Y:S01]  /*17d0*/  FMUL.FTZ R19, R16, 1.4426950216293334961 ;  /* 0x3fb8aa3b10137820 */ /* 0x000fe20000410000 */
[----:B------:R3:W4:Y:S01]  /*17e0*/  MUFU.EX2 R14, R21 ;  /* 0x00000015000e7308 */ /* 0x0007220000000800 */
[----:B------:R-:W-:Y:S01]  /*17f0*/  FADD.FTZ R24, -R5, R24 ;  /* 0x0000001805187221 */ /* 0x000fe20000010100 */
[----:B-1----:R-:W-:Y:S01]  /*1800*/  FADD.FTZ R17, R17, R10 ;  /* 0x0000000a11117221 */ /* 0x002fe20000010000 */
[----:B------:R-:W-:Y:S01]  /*1810*/  FMUL.FTZ R23, R22, 1.4426950216293334961 ;  /* 0x3fb8aa3b16177820 */ /* 0x000fe20000410000 */
[----:B------:R-:W1:Y:S01]  /*1820*/  MUFU.EX2 R16, R15 ;  /* 0x0000000f00107308 */ /* 0x000e620000000800 */
[----:B------:R5:W-:Y:S01]  /*1830*/  STS [R11+-0x200], R36 ;  /* 0xfffe00240b007388 */ /* 0x000be20000000800 */
[----:B--2---:R-:W-:-:S02]  /*1840*/  FADD.FTZ R17, R17, R18 ;  /* 0x0000001211117221 */ /* 0x004fc40000010000 */
[----:B------:R-:W2:Y:S01]  /*1850*/  MUFU.EX2 R22, R19 ;  /* 0x0000001300167308 */ /* 0x000ea20000000800 */
[----:B---3--:R-:W-:Y:S01]  /*1860*/  FMUL.FTZ R21, R24, 1.4426950216293334961 ;  /* 0x3fb8aa3b18157820 */ /* 0x008fe20000410000 */
[----:B0-----:R-:W-:Y:S01]  /*1870*/  FADD.FTZ R17, R17, R20 ;  /* 0x0000001411117221 */ /* 0x001fe20000010000 */
[----:B------:R-:W-:Y:S01]  /*1880*/  STS [R11], R32 ;  /* 0x000000200b007388 */ /* 0x000fe20000000800 */
[----:B------:R-:W0:Y:S02]  /*1890*/  MUFU.EX2 R24, R23 ;  /* 0x0000001700187308 */ /* 0x000e240000000800 */
[----:B----4-:R-:W-:Y:S01]  /*18a0*/  FADD.FTZ R17, R17, R14 ;  /* 0x0000000e11117221 */ /* 0x010fe20000010000 */
[----:B------:R-:W-:Y:S01]  /*18b0*/  STS [R11+0x200], R34 ;  /* 0x000200220b007388 */ /* 0x000fe20000000800 */
[----:B-----5:R-:W3:Y:S02]  /*18c0*/  MUFU.EX2 R36, R21 ;  /* 0x0000001500247308 */ /* 0x020ee40000000800 */
[----:B-1----:R-:W-:Y:S01]  /*18d0*/  FADD.FTZ R17, R17, R16 ;  /* 0x0000001011117221 */ /* 0x002fe20000010000 */
[----:B------:R-:W-:Y:S03]  /*18e0*/  STS [R11+0x400], R38 ;  /* 0x000400260b007388 */ /* 0x000fe60000000800 */
[----:B--2---:R-:W-:Y:S01]  /*18f0*/  FADD.FTZ R17, R17, R22 ;  /* 0x0000001611117221 */ /* 0x004fe20000010000 */
[----:B------:R-:W-:Y:S03]  /*1900*/  STS [R11+0x600], R40 ;  /* 0x000600280b007388 */ /* 0x000fe60000000800 */
[----:B0-----:R-:W-:Y:S01]  /*1910*/  FADD.FTZ R17, R17, R24 ;  /* 0x0000001811117221 */ /* 0x001fe20000010000 */
        /* <DEDUP_REMOVED lines=13> */
.L_x_24876:
[----:B------:R-:W-:Y:S05]  /*19f0*/  BSYNC.RECONVERGENT B1 ;  /* 0x0000000000017941 */ /* 0x000fea0003800200 */
.L_x_24875:
        /* <DEDUP_REMOVED lines=55> */
.L_x_24879:
[----:B------:R-:W-:Y:S05]  /*1d70*/  BSYNC.RECONVERGENT B1 ;  /* 0x0000000000017941 */ /* 0x000fea0003800200 */
.L_x_24878:
        /* <DEDUP_REMOVED lines=26> */
.L_x_24871:
[----:B------:R-:W-:Y:S05]  /*1f20*/  BSYNC.RECONVERGENT B0 ;  /* 0x0000000000007941 */ /* 0x000fea0003800200 */
.L_x_24870:
        /* <DEDUP_REMOVED lines=40> */
.L_x_24884:
[----:B------:R-:W1:Y:S01]  /*21b0*/  LDS R4, [R10] ;  /* 0x000000000a047984 */ /* 0x000e620000000800 */
[----:B------:R-:W-:-:S05]  /*21c0*/  VIADD R11, R11, 0x1 ;  /* 0x000000010b0b7836 */ /* 0x000fca0000000000 */
[----:B------:R-:W-:Y:S01]  /*21d0*/  ISETP.NE.AND P0, PT, R11, RZ, PT ;  /* 0x000000ff0b00720c */ /* 0x000fe20003f05270 */
[----:B-1----:R-:W-:-:S05]  /*21e0*/  FMUL.FTZ R13, R4, R3 ;  /* 0x00000003040d7220 */ /* 0x002fca0000410000 */
[----:B------:R1:W-:Y:S02]  /*21f0*/  STS [R10], R13 ;  /* 0x0000000d0a007388 */ /* 0x0003e40000000800 */
[----:B-1----:R-:W-:-:S05]  /*2200*/  IADD3 R10, PT, PT, R10, 0x200, RZ ;  /* 0x000002000a0a7810 */ /* 0x002fca0007ffe0ff */
[----:B------:R-:W-:Y:S05]  /*2210*/  @P0 BRA `(.L_x_24884) ;  /* 0xfffffffc00e40947 */ /* 0x000fea000383ffff */
.L_x_24883:
[----:B------:R-:W-:Y:S05]  /*2220*/  BSYNC.RECONVERGENT B1 ;  /* 0x0000000000017941 */ /* 0x000fea0003800200 */
.L_x_24882:
        /* <DEDUP_REMOVED lines=12> */
.L_x_24887:
[----:B------:R-:W1:Y:S01]  /*22f0*/  LDS R10, [R4+-0x400] ;  /* 0xfffc0000040a7984 */ /* 0x000e620000000800 */
        /* <DEDUP_REMOVED lines=12> */
[----:B-1----:R-:W-:-:S03]  /*23c0*/  FMUL.FTZ R11, R3, R10 ;  /* 0x0000000a030b7220 */ /* 0x002fc60000410000 */
[----:B------:R-:W1:Y:S01]  /*23d0*/  LDS R34, [R4+0x1200] ;  /* 0x0012000004227984 */ /* 0x000e620000000800 */
[----:B--2---:R-:W-:-:S03]  /*23e0*/  FMUL.FTZ R13, R3, R12 ;  /* 0x0000000c030d7220 */ /* 0x004fc60000410000 */
[----:B------:R-:W2:Y:S01]  /*23f0*/  LDS R36, [R4+0x1400] ;  /* 0x0014000004247984 */ /* 0x000ea20000000800 */
[----:B---3--:R-:W-:-:S03]  /*2400*/  FMUL.FTZ R15, R3, R14 ;  /* 0x0000000e030f7220 */ /* 0x008fc60000410000 */
[----:B------:R-:W3:Y:S01]  /*2410*/  LDS R38, [R4+0x1600] ;  /* 0x0016000004267984 */ /* 0x000ee20000000800 */
[----:B----4-:R-:W-:-:S03]  /*2420*/  FMUL.FTZ R17, R3, R16 ;  /* 0x0000001003117220 */ /* 0x010fc60000410000 */
[----:B0-----:R-:W0:Y:S01]  /*2430*/  LDS R40, [R4+0x1800] ;  /* 0x0018000004287984 */ /* 0x001e220000000800 */
        /* <DEDUP_REMOVED lines=19> */
[----:B0-----:R-:W-:-:S03]  /*2570*/  FMUL.FTZ R19, R3, R40 ;  /* 0x0000002803137220 */ /* 0x001fc60000410000 */
        /* <DEDUP_REMOVED lines=11> */
.L_x_24886:
[----:B------:R-:W-:Y:S05]  /*2630*/  BSYNC.RECONVERGENT B1 ;  /* 0x0000000000017941 */ /* 0x000fea0003800200 */
.L_x_24885:
        /* <DEDUP_REMOVED lines=31> */
.L_x_24889:
[----:B------:R-:W-:Y:S05]  /*2830*/  BSYNC.RECONVERGENT B1 ;  /* 0x0000000000017941 */ /* 0x000fea0003800200 */
.L_x_24888:
        /* <DEDUP_REMOVED lines=14> */
.L_x_24881:
[----:B------:R-:W-:Y:S05]  /*2920*/  BSYNC.RECONVERGENT B0 ;  /* 0x0000000000007941 */ /* 0x000fea0003800200 */
.L_x_24880:
[----:B-12---:R-:W-:Y:S01]  /*2930*/  VIADD R3, R49, 0x7 ;  /* 0x0000000731037836 */ /* 0x006fe20000000000 */
[----:B------:R-:W-:Y:S01]  /*2940*/  BAR.SYNC.DEFER_BLOCKING 0x0 ;  /* 0x0000000000007b1d */ /* 0x000fe20000010000 */
[----:B------:R-:W-:Y:S02]  /*2950*/  CS2R R46, SRZ ;  /* 0x00000000002e7805 */ /* 0x000fe4000001ff00 */
[----:B------:R-:W-:Y:S02]  /*2960*/  CS2R R44, SRZ ;  /* 0x00000000002c7805 */ /* 0x000fe4000001ff00 */
[----:B------:R-:W-:Y:S02]  /*2970*/  CS2R R42, SRZ ;  /* 0x00000000002a7805 */ /* 0x000fe4000001ff00 */
[----:B------:R-:W-:Y:S02]  /*2980*/  SHF.R.S32.HI R4, RZ, 0x1f, R3 ;  /* 0x0000001fff047819 */ /* 0x000fe40000011403 */
[----:B0-----:R-:W-:Y:S01]  /*2990*/  CS2R R40, SRZ ;  /* 0x0000000000287805 */ /* 0x001fe2000001ff00 */
[----:B------:R-:W0:Y:S01]  /*29a0*/  LDCU UR10, c[0x0][0x3cc] ;  /* 0x00007980ff0a77ac */ /* 0x000e220008000800 */
[----:B------:R-:W-:Y:S01]  /*29b0*/  BSSY.RECONVERGENT B0, `(.L_x_24890) ;  /* 0x00000d9000007945 */ /* 0x000fe20003800200 */
[----:B------:R-:W-:-:S04]  /*29c0*/  LEA.HI R4, R4, R3, RZ, 0x3 ;  /* 0x0000000304047211 */ /* 0x000fc800078f18ff */
[----:B------:R-:W-:-:S04]  /*29d0*/  SHF.R.S32.HI R5, RZ, 0x3, R4 ;  /* 0x00000003ff057819 */ /* 0x000fc80000011404 */
[----:B------:R-:W-:-:S13]  /*29e0*/  ISETP.GE.AND P0, PT, R8, R5, PT ;  /* 0x000000050800720c */ /* 0x000fda0003f06270 */
[----:B0-----:R-:W-:Y:S05]  /*29f0*/  @P0 BRA `(.L_x_24891) ;  /* 0x0000000c00500947 */ /* 0x001fea0003800000 */
[----:B------:R-:W0:Y:S01]  /*2a00*/  LDCU UR4, c[0x0][0x3b8] ;  /* 0x00007700ff0477ac */ /* 0x000e220008000800 */
[----:B------:R-:W-:Y:S01]  /*2a10*/  SHF.R.U32.HI R10, RZ, 0x3, R7 ;  /* 0x00000003ff0a7819 */ /* 0x000fe20000011607 */
[----:B------:R-:W-:Y:S01]  /*2a20*/  HFMA2 R11, -RZ, RZ, 0, 0 ;  /* 0x00000000ff0b7431 */ /* 0x000fe200000001ff */
[----:B------:R-:W-:Y:S01]  /*2a30*/  SHF.L.U32 R3, R7, 0x4, RZ ;  /* 0x0000000407037819 */ /* 0x000fe200000006ff */
[----:B------:R-:W1:Y:S01]  /*2a40*/  LDCU.64 UR8, c[0x0][0x3a8] ;  /* 0x00007500ff0877ac */ /* 0x000e620008000a00 */
[----:B------:R-:W-:Y:S01]  /*2a50*/  LOP3.LUT R10, R10, 0x7c, RZ, 0xc0, !PT ;  /* 0x0000007c0a0a7812 */ /* 0x000fe200078ec0ff */
[----:B------:R-:W-:Y:S01]  /*2a60*/  VIADD R15, R2, 0x200 ;  /* 0x00000200020f7836 */ /* 0x000fe20000000000 */
[----:B------:R-:W-:Y:S01]  /*2a70*/  LOP3.LUT R3, R3, 0x10, RZ, 0xe2, !PT ;  /* 0x0000001003037812 */ /* 0x000fe200078ee2ff */
[----:B------:R-:W2:Y:S01]  /*2a80*/  LDCU UR5, c[0x0][0x3d0] ;  /* 0x00007a00ff0577ac */ /* 0x000ea20008000800 */
[----:B------:R-:W-:Y:S01]  /*2a90*/  IMAD.SHL.U32 R39, R7, 0x4, RZ ;  /* 0x0000000407277824 */ /* 0x000fe200078e00ff */
[----:B------:R-:W-:-:S02]  /*2aa0*/  IADD3 R2, PT, PT, R8, 0x1, RZ ;  /* 0x0000000108027810 */ /* 0x000fc40007ffe0ff */
[----:B------:R-:W-:Y:S01]  /*2ab0*/  IMAD R3, R8, 0x20, R3 ;  /* 0x0000002008037824 */ /* 0x000fe200078e0203 */
[----:B------:R-:W-:Y:S02]  /*2ac0*/  LEA R0, R0, R15, 0x18 ;  /* 0x0000000f00007211 */ /* 0x000fe400078ec0ff */
[----:B------:R-:W-:Y:S02]  /*2ad0*/  MOV R47, RZ ;  /* 0x000000ff002f7202 */ /* 0x000fe40000000f00 */
[----:B------:R-:W-:Y:S01]  /*2ae0*/  IADD3 R4, PT, PT, R0, R3, RZ ;  /* 0x0000000300047210 */ /* 0x000fe20007ffe0ff */
[----:B0-----:R-:W-:Y:S02]  /*2af0*/  IMAD R13, R29, UR4, RZ ;  /* 0x000000041d0d7c24 */ /* 0x001fe4000f8e02ff */
[----:B------:R-:W-:Y:S02]  /*2b00*/  IMAD.IADD R0, R8, 0x1, -R5 ;  /* 0x0000000108007824 */ /* 0x000fe400078e0a05 */
[----:B------:R-:W-:-:S04]  /*2b10*/  IMAD.WIDE R10, R13, 0x4, R10 ;  /* 0x000000040d0a7825 */ /* 0x000fc800078e020a */
[----:B--2---:R-:W-:Y:S01]  /*2b20*/  IMAD R50, R50, UR5, RZ ;  /* 0x0000000532327c24 */ /* 0x004fe2000f8e02ff */
[----:B-1----:R-:W-:-:S04]  /*2b30*/  IADD3 R6, P0, PT, R10, UR8, RZ ;  /* 0x000000080a067c10 */ /* 0x002fc8000ff1e0ff */
[----:B------:R-:W-:Y:S02]  /*2b40*/  IADD3.X R3, PT, PT, R11, UR9, RZ, P0, !PT ;  /* 0x000000090b037c10 */ /* 0x000fe400087fe4ff */
[C---:B------:R-:W-:Y:S02]  /*2b50*/  LOP3.LUT R11, R39.reuse, 0x4, RZ, 0xc0, !PT ;  /* 0x00000004270b7812 */ /* 0x040fe400078ec0ff */
[----:B------:R-:W-:Y:S02]  /*2b60*/  LOP3.LUT R39, R39, 0x7c, RZ, 0xc0, !PT ;  /* 0x0000007c27277812 */ /* 0x000fe400078ec0ff */
[----:B------:R-:W-:Y:S01]  /*2b70*/  SHF.R.S32.HI R51, RZ, 0x1f, R50 ;  /* 0x0000001fff337819 */ /* 0x000fe20000011432 */
[----:B------:R-:W-:Y:S01]  /*2b80*/  IMAD R11, R8, 0x8, R11 ;  /* 0x00000008080b7824 */ /* 0x000fe200078e020b */
        /* <DEDUP_REMOVED lines=8> */
.L_x_24894:
[----:B------:R-:W-:Y:S01]  /*2c10*/  IMAD.MOV.U32 R16, RZ, RZ, R6 ;  /* 0x000000ffff107224 */ /* 0x000fe200078e0006 */
[----:B------:R-:W-:Y:S01]  /*2c20*/  MOV R17, R3 ;  /* 0x0000000300117202 */ /* 0x000fe20000000f00 */
[----:B------:R-:W0:Y:S04]  /*2c30*/  LDC.64 R10, c[0x0][0x398] ;  /* 0x0000e600ff0a7b82 */ /* 0x000e280000000a00 */
[----:B------:R-:W2:Y:S02]  /*2c40*/  LDG.E.CONSTANT R53, desc[UR6][R16.64] ;  /* 0x0000000610357981 */ /* 0x000ea4000c1e9900 */
[----:B--2---:R-:W-:-:S03]  /*2c50*/  IMAD.WIDE R52, R53, UR10, R50 ;  /* 0x0000000a35347c25 */ /* 0x004fc6000f8e0232 */
[----:B------:R-:W-:-:S05]  /*2c60*/  IADD3 R12, P0, PT, R39, R52, RZ ;  /* 0x00000034270c7210 */ /* 0x000fca0007f1e0ff */
[----:B------:R-:W-:Y:S01]  /*2c70*/  IMAD.X R13, RZ, RZ, R53, P0 ;  /* 0x000000ffff0d7224 */ /* 0x000fe200000e0635 */
[----:B0-----:R-:W-:-:S04]  /*2c80*/  LEA R22, P0, R12, R10, 0x2 ;  /* 0x0000000a0c167211 */ /* 0x001fc800078010ff */
[----:B------:R-:W-:Y:S02]  /*2c90*/  LEA.HI.X R23, R12, R11, R13, 0x2, P0 ;  /* 0x0000000b0c177211 */ /* 0x000fe400000f140d */
[----:B------:R-:W0:Y:S04]  /*2ca0*/  LDS.128 R12, [R4] ;  /* 0x00000000040c7984 */ /* 0x000e280000000c00 */
[----:B------:R-:W2:Y:S01]  /*2cb0*/  LDG.E.128.CONSTANT R20, desc[UR6][R22.64] ;  /* 0x0000000616147981 */ /* 0x000ea2000c1e9d00 */
[----:B------:R-:W-:Y:S02]  /*2cc0*/  ISETP.NE.AND P0, PT, R0, -0x1, PT ;  /* 0xffffffff0000780c */ /* 0x000fe40003f05270 */
[----:B------:R-:W-:-:S11]  /*2cd0*/  IADD3 R33, PT, PT, R32, -0x1, RZ ;  /* 0xffffffff20217810 */ /* 0x000fd60007ffe0ff */
[CC--:B------:R-:W-:Y:S01]  /*2ce0*/  @!P0 ISETP.GE.AND P2, PT, R32.reuse, R49.reuse, PT ;  /* 0x000000312000820c */ /* 0x0c0fe20003f46270 */
[C---:B------:R-:W-:Y:S01]  /*2cf0*/  @!P0 VIADD R16, R32.reuse, 0x1 ;  /* 0x0000000120108836 */ /* 0x040fe20000000000 */
[----:B------:R-:W-:Y:S01]  /*2d00*/  @!P0 ISETP.GE.AND P1, PT, R33, R49, PT ;  /* 0x000000312100820c */ /* 0x000fe20003f26270 */
[----:B------:R-:W-:Y:S01]  /*2d10*/  @!P0 VIADD R18, R32, 0x2 ;  /* 0x0000000220128836 */ /* 0x000fe20000000000 */
[----:B------:R-:W-:-:S04]  /*2d20*/  IADD3 R25, P3, PT, R36, R52, RZ ;  /* 0x0000003424197210 */ /* 0x000fc80007f7e0ff */
[----:B------:R-:W-:Y:S02]  /*2d30*/  IADD3.X R26, PT, PT, RZ, R53, RZ, P3, !PT ;  /* 0x00000035ff1a7210 */ /* 0x000fe40001ffe4ff */
[----:B--2---:R-:W-:Y:S02]  /*2d40*/  @!P0 FSEL R21, R21, RZ, !P2 ;  /* 0x000000ff15158208 */ /* 0x004fe40005000000 */
[----:B------:R-:W-:Y:S02]  /*2d50*/  @!P0 FSEL R20, R20, RZ, !P1 ;  /* 0x000000ff14148208 */ /* 0x000fe40004800000 */
[----:B------:R-:W-:Y:S01]  /*2d60*/  @!P0 ISETP.GE.AND P1, PT, R16, R49, PT ;  /* 0x000000311000820c */ /* 0x000fe20003f26270 */
[----:B0-----:R-:W-:Y:S01]  /*2d70*/  FMUL.FTZ R21, R13, R21 ;  /* 0x000000150d157220 */ /* 0x001fe20000410000 */
[----:B------:R-:W-:Y:S02]  /*2d80*/  IADD3 R17, P2, PT, R38, R52, RZ ;  /* 0x0000003426117210 */ /* 0x000fe40007f5e0ff */
[----:B------:R-:W-:Y:S01]  /*2d90*/  @!P0 FSEL R22, R22, RZ, !P1 ;  /* 0x000000ff16168208 */ /* 0x000fe20004800000 */
[----:B------:R-:W-:Y:S01]  /*2da0*/  FFMA.FTZ R21, R12, R20, R21 ;  /* 0x000000140c157223 */ /* 0x000fe20000010015 */
[----:B------:R-:W-:-:S02]  /*2db0*/  IADD3.X R20, PT, PT, RZ, R53, RZ, P2, !PT ;  /* 0x00000035ff147210 */ /* 0x000fc400017fe4ff */
[----:B------:R-:W-:Y:S01]  /*2dc0*/  LEA R16, P2, R17, R10, 0x2 ;  /* 0x0000000a11107211 */ /* 0x000fe200078410ff */
[----:B------:R-:W-:Y:S01]  /*2dd0*/  FFMA.FTZ R22, R14, R22, R21 ;  /* 0x000000160e167223 */ /* 0x000fe20000010015 */
[----:B------:R-:W-:Y:S02]  /*2de0*/  IADD3 R21, P1, PT, R37, R52, RZ ;  /* 0x0000003425157210 */ /* 0x000fe40007f3e0ff */
[----:B------:R-:W-:Y:S02]  /*2df0*/  LEA.HI.X R17, R17, R11, R20, 0x2, P2 ;  /* 0x0000000b11117211 */ /* 0x000fe400010f1414 */
[----:B------:R-:W-:Y:S02]  /*2e00*/  IADD3.X R24, PT, PT, RZ, R53, RZ, P1, !PT ;  /* 0x00000035ff187210 */ /* 0x000fe40000ffe4ff */
[----:B------:R-:W-:Y:S02]  /*2e10*/  LEA R20, P1, R21, R10, 0x2 ;  /* 0x0000000a15147211 */ /* 0x000fe400078210ff */
[----:B------:R-:W-:-:S02]  /*2e20*/  @!P0 ISETP.GE.AND P2, PT, R18, R49, PT ;  /* 0x000000311200820c */ /* 0x000fc40003f46270 */
[----:B------:R-:W2:Y:S01]  /*2e30*/  LDG.E.128.CONSTANT R16, desc[UR6][R16.64] ;  /* 0x0000000610107981 */ /* 0x000ea2000c1e9d00 */
[----:B------:R-:W-:Y:S01]  /*2e40*/  LEA.HI.X R21, R21, R11, R24, 0x2, P1 ;  /* 0x0000000b15157211 */ /* 0x000fe200008f1418 */
[----:B------:R-:W-:Y:S01]  /*2e50*/  @!P0 VIADD R24, R32, 0x1 ;  /* 0x0000000120188836 */ /* 0x000fe20000000000 */
[----:B------:R-:W-:-:S04]  /*2e60*/  @!P0 FSEL R23, R23, RZ, !P2 ;  /* 0x000000ff17178208 */ /* 0x000fc80005000000 */
[C---:B------:R-:W-:Y:S01]  /*2e70*/  @!P0 ISETP.GE.AND P2, PT, R24.reuse, R49, PT ;  /* 0x000000311800820c */ /* 0x040fe20003f46270 */
[----:B------:R-:W-:Y:S01]  /*2e80*/  FFMA.FTZ R22, R15, R23, R22 ;  /* 0x000000170f167223 */ /* 0x000fe20000010016 */
[----:B------:R-:W-:Y:S02]  /*2e90*/  @!P0 ISETP.GE.AND P1, PT, R24, R49, PT ;  /* 0x000000311800820c */ /* 0x000fe40003f26270 */
[C---:B------:R-:W-:Y:S01]  /*2ea0*/  LEA R24, P3, R25.reuse, R10, 0x2 ;  /* 0x0000000a19187211 */ /* 0x040fe200078610ff */
[----:B------:R-:W-:Y:S02]  /*2eb0*/  FADD.FTZ R47, R22, R47 ;  /* 0x0000002f162f7221 */ /* 0x000fe40000010000 */
[----:B------:R-:W3:Y:S01]  /*2ec0*/  LDG.E.128.CONSTANT R20, desc[UR6][R20.64] ;  /* 0x0000000614147981 */ /* 0x000ee2000c1e9d00 */
[----:B------:R-:W-:-:S06]  /*2ed0*/  LEA.HI.X R25, R25, R11, R26, 0x2, P3 ;  /* 0x0000000b19197211 */ /* 0x000fcc00018f141a */
[----:B------:R-:W4:Y:S01]  /*2ee0*/  LDG.E.128.CONSTANT R24, desc[UR6][R24.64] ;  /* 0x0000000618187981 */ /* 0x000f22000c1e9d00 */
[-C--:B------:R-:W-:Y:S02]  /*2ef0*/  @!P0 ISETP.GE.AND P4, PT, R32, R49.reuse, PT ;  /* 0x000000312000820c */ /* 0x080fe40003f86270 */
[----:B------:R-:W-:Y:S02]  /*2f00*/  @!P0 ISETP.GE.AND P3, PT, R33, R49, PT ;  /* 0x000000312100820c */ /* 0x000fe40003f66270 */
[----:B--2---:R-:W-:Y:S02]  /*2f10*/  @!P0 FSEL R17, R17, RZ, !P4 ;  /* 0x000000ff11118208 */ /* 0x004fe40006000000 */
[----:B------:R-:W-:-:S03]  /*2f20*/  @!P0 FSEL R16, R16, RZ, !P3 ;  /* 0x000000ff10108208 */ /* 0x000fc60005800000 */
[----:B------:R-:W-:Y:S01]  /*2f30*/  FMUL.FTZ R17, R13, R17 ;  /* 0x000000110d117220 */ /* 0x000fe20000410000 */
[----:B------:R-:W-:Y:S02]  /*2f40*/  @!P0 FSEL R18, R18, RZ, !P2 ;  /* 0x000000ff12128208 */ /* 0x000fe40005000000 */
[-C--:B------:R-:W-:Y:S01]  /*2f50*/  @!P0 ISETP.GE.AND P2, PT, R33, R49.reuse, PT ;  /* 0x000000312100820c */ /* 0x080fe20003f46270 */
[----:B------:R-:W-:Y:S01]  /*2f60*/  FFMA.FTZ R17, R12, R16, R17 ;  /* 0x000000100c117223 */ /* 0x000fe20000010011 */
[C---:B------:R-:W-:Y:S01]  /*2f70*/  @!P0 VIADD R16, R32.reuse, 0x2 ;  /* 0x0000000220108836 */ /* 0x040fe20000000000 */
[CC--:B------:R-:W-:Y:S02]  /*2f80*/  @!P0 ISETP.GE.AND P3, PT, R32.reuse, R49.reuse, PT ;  /* 0x000000312000820c */ /* 0x0c0fe40003f66270 */
[----:B------:R-:W-:Y:S02]  /*2f90*/  @!P0 ISETP.GE.AND P4, PT, R32, R49, PT ;  /* 0x000000312000820c */ /* 0x000fe40003f86270 */
[----:B---3--:R-:W-:-:S02]  /*2fa0*/  @!P0 FSEL R20, R20, RZ, !P2 ;  /* 0x000000ff14148208 */ /* 0x008fc40005000000 */
[----:B------:R-:W-:Y:S02]  /*2fb0*/  @!P0 FSEL R22, R22, RZ, !P1 ;  /* 0x000000ff16168208 */ /* 0x000fe40004800000 */
[CC--:B------:R-:W-:Y:S02]  /*2fc0*/  @!P0 ISETP.GE.AND P2, PT, R16.reuse, R49.reuse, PT ;  /* 0x000000311000820c */ /* 0x0c0fe40003f46270 */
[----:B------:R-:W-:Y:S02]  /*2fd0*/  @!P0 ISETP.GE.AND P1, PT, R16, R49, PT ;  /* 0x000000311000820c */ /* 0x000fe40003f26270 */
[----:B------:R-:W-:Y:S02]  /*2fe0*/  @!P0 IADD3 R16, PT, PT, R32, 0x1, RZ ;  /* 0x0000000120108810 */ /* 0x000fe40007ffe0ff */
[----:B------:R-:W-:Y:S02]  /*2ff0*/  @!P0 FSEL R21, R21, RZ, !P3 ;  /* 0x000000ff15158208 */ /* 0x000fe40005800000 */
[----:B----4-:R-:W-:-:S02]  /*3000*/  @!P0 FSEL R25, R25, RZ, !P4 ;  /* 0x000000ff19198208 */ /* 0x010fc40006000000 */
[----:B------:R-:W-:Y:S01]  /*3010*/  @!P0 ISETP.GE.AND P4, PT, R16, R49, PT ;  /* 0x000000311000820c */ /* 0x000fe20003f86270 */
[----:B------:R-:W-:Y:S01]  /*3020*/  FFMA.FTZ R18, R14, R18, R17 ;  /* 0x000000120e127223 */ /* 0x000fe20000010011 */
[----:B------:R-:W-:Y:S01]  /*3030*/  FMUL.FTZ R21, R13, R21 ;  /* 0x000000150d157220 */ /* 0x000fe20000410000 */
[-C--:B------:R-:W-:Y:S01]  /*3040*/  @!P0 ISETP.GE.AND P3, PT, R33, R49.reuse, PT ;  /* 0x000000312100820c */ /* 0x080fe20003f66270 */
[----:B------:R-:W-:Y:S01]  /*3050*/  @!P0 VIADD R16, R32, 0x2 ;  /* 0x0000000220108836 */ /* 0x000fe20000000000 */
[----:B------:R-:W-:Y:S02]  /*3060*/  @!P0 FSEL R26, R26, RZ, !P4 ;  /* 0x000000ff1a1a8208 */ /* 0x000fe40006000000 */
[----:B------:R-:W-:Y:S01]  /*3070*/  IADD3 R17, P4, PT, R35, R52, RZ ;  /* 0x0000003423117210 */ /* 0x000fe20007f9e0ff */
[----:B------:R-:W-:Y:S01]  /*3080*/  FFMA.FTZ R21, R12, R20, R21 ;  /* 0x000000140c157223 */ /* 0x000fe20000010015 */
[----:B------:R-:W-:Y:S02]  /*3090*/  @!P0 FSEL R24, R24, RZ, !P3 ;  /* 0x000000ff18188208 */ /* 0x000fe40005800000 */
[----:B------:R-:W-:-:S02]  /*30a0*/  @!P0 ISETP.GE.AND P3, PT, R16, R49, PT ;  /* 0x000000311000820c */ /* 0x000fc40003f66270 */
[----:B------:R-:W-:Y:S02]  /*30b0*/  IADD3.X R20, PT, PT, RZ, R53, RZ, P4, !PT ;  /* 0x00000035ff147210 */ /* 0x000fe400027fe4ff */
[----:B------:R-:W-:Y:S02]  /*30c0*/  LEA R16, P4, R17, R10, 0x2 ;  /* 0x0000000a11107211 */ /* 0x000fe400078810ff */
[----:B------:R-:W-:Y:S02]  /*30d0*/  @!P0 FSEL R19, R19, RZ, !P2 ;  /* 0x000000ff13138208 */ /* 0x000fe40005000000 */
[----:B------:R-:W-:Y:S01]  /*30e0*/  LEA.HI.X R17, R17, R11, R20, 0x2, P4 ;  /* 0x0000000b11117211 */ /* 0x000fe200020f1414 */
[----:B------:R-:W-:Y:S01]  /*30f0*/  FFMA.FTZ R22, R14, R22, R21 ;  /* 0x000000160e167223 */ /* 0x000fe20000010015 */
[----:B------:R-:W-:Y:S01]  /*3100*/  @!P0 FSEL R23, R23, RZ, !P1 ;  /* 0x000000ff17178208 */ /* 0x000fe20004800000 */
[----:B------:R-:W-:Y:S01]  /*3110*/  FFMA.FTZ R21, R15, R19, R18 ;  /* 0x000000130f157223 */ /* 0x000fe20000010012 */
[----:B------:R-:W-:-:S02]  /*3120*/  @!P0 VIADD R20, R32, 0x1 ;  /* 0x0000000120148836 */ /* 0x000fc40000000000 */
[----:B------:R-:W2:Y:S01]  /*3130*/  LDG.E.128.CONSTANT R16, desc[UR6][R16.64] ;  /* 0x0000000610107981 */ /* 0x000ea2000c1e9d00 */
[----:B------:R-:W-:Y:S01]  /*3140*/  FFMA.FTZ R22, R15, R23, R22 ;  /* 0x000000170f167223 */ /* 0x000fe20000010016 */
[----:B------:R-:W-:Y:S01]  /*3150*/  FADD.FTZ R46, R21, R46 ;  /* 0x0000002e152e7221 */ /* 0x000fe20000010000 */
[----:B------:R-:W-:Y:S01]  /*3160*/  IADD3 R21, P2, PT, R34, R52, RZ ;  /* 0x0000003422157210 */ /* 0x000fe20007f5e0ff */
[----:B------:R-:W-:Y:S01]  /*3170*/  FMUL.FTZ R25, R13, R25 ;  /* 0x000000190d197220 */ /* 0x000fe20000410000 */
[----:B------:R-:W-:Y:S01]  /*3180*/  FADD.FTZ R45, R22, R45 ;  /* 0x0000002d162d7221 */ /* 0x000fe20000010000 */
[----:B------:R-:W-:Y:S02]  /*3190*/  @!P0 ISETP.GE.AND P1, PT, R20, R49, PT ;  /* 0x000000311400820c */ /* 0x000fe40003f26270 */
[----:B------:R-:W-:Y:S02]  /*31a0*/  IADD3.X R22, PT, PT, RZ, R53, RZ, P2, !PT ;  /* 0x00000035ff167210 */ /* 0x000fe400017fe4ff */
[----:B------:R-:W-:Y:S01]  /*31b0*/  LEA R20, P2, R21, R10, 0x2 ;  /* 0x0000000a15147211 */ /* 0x000fe200078410ff */
[----:B------:R-:W-:Y:S01]  /*31c0*/  FFMA.FTZ R25, R12, R24, R25 ;  /* 0x000000180c197223 */ /* 0x000fe20000010019 */
[----:B------:R-:W-:-:S02]  /*31d0*/  @!P0 FSEL R27, R27, RZ, !P3 ;  /* 0x000000ff1b1b8208 */ /* 0x000fc40005800000 */
[----:B------:R-:W-:Y:S01]  /*31e0*/  LEA.HI.X R21, R21, R11, R22, 0x2, P2 ;  /* 0x0000000b15157211 */ /* 0x000fe200010f1416 */
[----:B------:R-:W-:Y:S02]  /*31f0*/  @!P0 VIADD R22, R32, 0x2 ;  /* 0x0000000220168836 */ /* 0x000fe40000000000 */
[----:B------:R-:W-:Y:S01]  /*3200*/  FFMA.FTZ R26, R14, R26, R25 ;  /* 0x0000001a0e1a7223 */ /* 0x000fe20000010019 */
[----:B------:R-:W-:-:S03]  /*3210*/  IADD3 R25, P3, PT, R30, R52, RZ ;  /* 0x000000341e197210 */ /* 0x000fc60007f7e0ff */
[----:B------:R-:W-:Y:S01]  /*3220*/  FFMA.FTZ R27, R15, R27, R26 ;  /* 0x0000001b0f1b7223 */ /* 0x000fe2000001001a */
[----:B------:R-:W-:Y:S02]  /*3230*/  @!P0 ISETP.GE.AND P2, PT, R22, R49, PT ;  /* 0x000000311600820c */ /* 0x000fe40003f46270 */
[----:B------:R-:W3:Y:S01]  /*3240*/  LDG.E.128.CONSTANT R20, desc[UR6][R20.64] ;  /* 0x0000000614147981 */ /* 0x000ee2000c1e9d00 */
[----:B------:R-:W-:Y:S02]  /*3250*/  IADD3.X R26, PT, PT, RZ, R53, RZ, P3, !PT ;  /* 0x00000035ff1a7210 */ /* 0x000fe40001ffe4ff */
[----:B------:R-:W-:-:S04]  /*3260*/  LEA R24, P3, R25, R10, 0x2 ;  /* 0x0000000a19187211 */ /* 0x000fc800078610ff */
[----:B------:R-:W-:Y:S01]  /*3270*/  LEA.HI.X R25, R25, R11, R26, 0x2, P3 ;  /* 0x0000000b19197211 */ /* 0x000fe200018f141a */
[----:B------:R-:W-:-:S05]  /*3280*/  FADD.FTZ R44, R27, R44 ;  /* 0x0000002c1b2c7221 */ /* 0x000fca0000010000 */
[----:B------:R-:W4:Y:S01]  /*3290*/  LDG.E.128.CONSTANT R24, desc[UR6][R24.64] ;  /* 0x0000000618187981 */ /* 0x000f22000c1e9d00 */
[-C--:B------:R-:W-:Y:S02]  /*32a0*/  @!P0 ISETP.GE.AND P4, PT, R32, R49.reuse, PT ;  /* 0x000000312000820c */ /* 0x080fe40003f86270 */
[----:B------:R-:W-:Y:S01]  /*32b0*/  @!P0 ISETP.GE.AND P3, PT, R33, R49, PT ;  /* 0x000000312100820c */ /* 0x000fe20003f66270 */
[----:B------:R-:W-:Y:S01]  /*32c0*/  BSSY.RECONVERGENT B1, `(.L_x_24892) ;  /* 0x000003d000017945 */ /* 0x000fe20003800200 */
        /* <DEDUP_REMOVED lines=8> */
[----:B------:R-:W-:Y:S02]  /*3350*/  @!P0 FSEL R19, R19, RZ, !P2 ;  /* 0x000000ff13138208 */ /* 0x000fe40005000000 */
[-C--:B------:R-:W-:Y:S02]  /*3360*/  @!P0 ISETP.GE.AND P2, PT, R32, R49.reuse, PT ;  /* 0x000000312000820c */ /* 0x080fe40003f46270 */
[----:B---3--:R-:W-:Y:S02]  /*3370*/  @!P0 FSEL R20, R20, RZ, !P1 ;  /* 0x000000ff14148208 */ /* 0x008fe40004800000 */
[----:B------:R-:W-:Y:S02]  /*3380*/  @!P0 ISETP.GE.AND P1, PT, R18, R49, PT ;  /* 0x000000311200820c */ /* 0x000fe40003f26270 */
[----:B------:R-:W-:-:S02]  /*3390*/  IADD3 R18, PT, PT, R2, 0x3, RZ ;  /* 0x0000000302127810 */ /* 0x000fc40007ffe0ff */
[----:B------:R-:W-:Y:S02]  /*33a0*/  @!P0 FSEL R22, R22, RZ, !P1 ;  /* 0x000000ff16168208 */ /* 0x000fe40004800000 */
[----:B------:R-:W-:Y:S02]  /*33b0*/  @!P0 FSEL R21, R21, RZ, !P2 ;  /* 0x000000ff15158208 */ /* 0x000fe40005000000 */
[----:B------:R-:W-:Y:S01]  /*33c0*/  ISETP.GE.AND P1, PT, R18, R5, PT ;  /* 0x000000051200720c */ /* 0x000fe20003f26270 */
[C---:B------:R-:W-:Y:S01]  /*33d0*/  @!P0 VIADD R18, R32.reuse, 0x2 ;  /* 0x0000000220128836 */ /* 0x040fe20000000000 */
[-C--:B------:R-:W-:Y:S02]  /*33e0*/  @!P0 ISETP.GE.AND P3, PT, R32, R49.reuse, PT ;  /* 0x000000312000820c */ /* 0x080fe40003f66270 */
[----:B------:R-:W-:Y:S02]  /*33f0*/  @!P0 ISETP.GE.AND P2, PT, R33, R49, PT ;  /* 0x000000312100820c */ /* 0x000fe40003f46270 */
[----:B----4-:R-:W-:-:S02]  /*3400*/  @!P0 FSEL R25, R25, RZ, !P3 ;  /* 0x000000ff19198208 */ /* 0x010fc40005800000 */
[----:B------:R-:W-:Y:S02]  /*3410*/  @!P0 FSEL R24, R24, RZ, !P2 ;  /* 0x000000ff18188208 */ /* 0x000fe40005000000 */
[----:B------:R-:W-:Y:S02]  /*3420*/  @!P0 ISETP.GE.AND P3, PT, R18, R49, PT ;  /* 0x000000311200820c */ /* 0x000fe40003f66270 */
[----:B------:R-:W-:Y:S02]  /*3430*/  ISETP.GT.U32.AND P2, PT, R48, 0xf, PT ;  /* 0x0000000f3000780c */ /* 0x000fe40003f44070 */
[----:B------:R-:W-:Y:S01]  /*3440*/  @!P0 IADD3 R18, PT, PT, R32, 0x1, RZ ;  /* 0x0000000120128810 */ /* 0x000fe20007ffe0ff */
[C---:B------:R-:W-:Y:S01]  /*3450*/  FMUL.FTZ R21, R13.reuse, R21 ;  /* 0x000000150d157220 */ /* 0x040fe20000410000 */
[----:B------:R-:W-:Y:S02]  /*3460*/  FMUL.FTZ R25, R13, R25 ;  /* 0x000000190d197220 */ /* 0x000fe40000410000 */
[----:B------:R-:W-:Y:S01]  /*3470*/  @!P0 ISETP.GE.AND P4, PT, R18, R49, PT ;  /* 0x000000311200820c */ /* 0x000fe20003f86270 */
[----:B------:R-:W-:-:S02]  /*3480*/  @!P0 VIADD R18, R32, 0x2 ;  /* 0x0000000220128836 */ /* 0x000fc40000000000 */
[----:B------:R-:W-:Y:S01]  /*3490*/  FFMA.FTZ R21, R12, R20, R21 ;  /* 0x000000140c157223 */ /* 0x000fe20000010015 */
[----:B------:R-:W-:Y:S01]  /*34a0*/  @!P0 FSEL R23, R23, RZ, !P3 ;  /* 0x000000ff17178208 */ /* 0x000fe20005800000 */
[C---:B------:R-:W-:Y:S01]  /*34b0*/  FFMA.FTZ R16, R15.reuse, R19, R16 ;  /* 0x000000130f107223 */ /* 0x040fe20000010010 */
[----:B------:R-:W-:Y:S01]  /*34c0*/  @!P0 FSEL R26, R26, RZ, !P4 ;  /* 0x000000ff1a1a8208 */ /* 0x000fe20006000000 */
[----:B------:R-:W-:Y:S01]  /*34d0*/  FFMA.FTZ R22, R14, R22, R21 ;  /* 0x000000160e167223 */ /* 0x000fe20000010015 */
[----:B------:R-:W-:Y:S01]  /*34e0*/  FFMA.FTZ R25, R12, R24, R25 ;  /* 0x000000180c197223 */ /* 0x000fe20000010019 */
[----:B------:R-:W-:Y:S01]  /*34f0*/  @!P0 ISETP.GE.AND P3, PT, R18, R49, PT ;  /* 0x000000311200820c */ /* 0x000fe20003f66270 */
[----:B------:R-:W-:Y:S01]  /*3500*/  FADD.FTZ R43, R16, R43 ;  /* 0x0000002b102b7221 */ /* 0x000fe20000010000 */
[----:B------:R-:W-:Y:S01]  /*3510*/  FFMA.FTZ R23, R15, R23, R22 ;  /* 0x000000170f177223 */ /* 0x000fe20000010016 */
[----:B------:R-:W-:Y:S01]  /*3520*/  FFMA.FTZ R26, R14, R26, R25 ;  /* 0x0000001a0e1a7223 */ /* 0x000fe20000010019 */
[----:B------:R-:W-:Y:S01]  /*3530*/  @!P0 FSEL R27, R27, RZ, !P3 ;  /* 0x000000ff1b1b8208 */ /* 0x000fe20005800000 */
[----:B------:R-:W-:Y:S08]  /*3540*/  @P2 BRA `(.L_x_24893) ;  /* 0x0000000000502947 */ /* 0x000ff00003800000 */
[----:B------:R-:W-:-:S04]  /*3550*/  IADD3 R16, P2, PT, R31, R52, RZ ;  /* 0x000000341f107210 */ /* 0x000fc80007f5e0ff */
[----:B------:R-:W-:Y:S02]  /*3560*/  IADD3.X R52, PT, PT, RZ, R53, RZ, P2, !PT ;  /* 0x00000035ff347210 */ /* 0x000fe400017fe4ff */
[----:B------:R-:W-:-:S04]  /*3570*/  LEA R10, P2, R16, R10, 0x2 ;  /* 0x0000000a100a7211 */ /* 0x000fc800078410ff */
[----:B------:R-:W-:-:S05]  /*3580*/  LEA.HI.X R11, R16, R11, R52, 0x2, P2 ;  /* 0x0000000b100b7211 */ /* 0x000fca00010f1434 */
[----:B------:R-:W2:Y:S01]  /*3590*/  LDG.E.128.CONSTANT R16, desc[UR6][R10.64] ;  /* 0x000000060a107981 */ /* 0x000ea2000c1e9d00 */
[CC--:B------:R-:W-:Y:S01]  /*35a0*/  @!P0 ISETP.GE.AND P3, PT, R32.reuse, R49.reuse, PT ;  /* 0x000000312000820c */ /* 0x0c0fe20003f66270 */
[----:B------:R-:W-:Y:S01]  /*35b0*/  @!P0 VIADD R20, R32, 0x1 ;  /* 0x0000000120148836 */ /* 0x000fe20000000000 */
[-C--:B------:R-:W-:Y:S02]  /*35c0*/  @!P0 ISETP.GE.AND P2, PT, R33, R49.reuse, PT ;  /* 0x000000312100820c */ /* 0x080fe40003f46270 */
[----:B--2---:R-:W-:Y:S02]  /*35d0*/  @!P0 FSEL R17, R17, RZ, !P3 ;  /* 0x000000ff11118208 */ /* 0x004fe40005800000 */
        /* <DEDUP_REMOVED lines=10> */
[----:B------:R-:W-:-:S07]  /*3680*/  FADD.FTZ R40, R40, R19 ;  /* 0x0000001328287221 */ /* 0x000fce0000010000 */
.L_x_24893:
[----:B------:R-:W-:Y:S05]  /*3690*/  BSYNC.RECONVERGENT B1 ;  /* 0x0000000000017941 */ /* 0x000fea0003800200 */
.L_x_24892:
[----:B------:R-:W-:Y:S01]  /*36a0*/  FFMA.FTZ R26, R15, R27, R26 ;  /* 0x0000001b0f1a7223 */ /* 0x000fe2000001001a */
[----:B------:R-:W-:Y:S01]  /*36b0*/  IADD3 R6, P0, PT, R6, 0x10, RZ ;  /* 0x0000001006067810 */ /* 0x000fe20007f1e0ff */
[----:B------:R-:W-:Y:S01]  /*36c0*/  FADD.FTZ R42, R23, R42 ;  /* 0x0000002a172a7221 */ /* 0x000fe20000010000 */
[----:B------:R-:W-:Y:S02]  /*36d0*/  VIADD R2, R2, 0x4 ;  /* 0x0000000402027836 */ /* 0x000fe40000000000 */
[----:B------:R-:W-:Y:S01]  /*36e0*/  FADD.FTZ R41, R26, R41 ;  /* 0x000000291a297221 */ /* 0x000fe20000010000 */
[----:B------:R-:W-:Y:S01]  /*36f0*/  IADD3 R0, PT, PT, R0, 0x4, RZ ;  /* 0x0000000400007810 */ /* 0x000fe20007ffe0ff */
[----:B------:R-:W-:Y:S01]  /*3700*/  VIADD R4, R4, 0x80 ;  /* 0x0000008004047836 */ /* 0x000fe20000000000 */
[----:B------:R-:W-:Y:S01]  /*3710*/  IADD3.X R3, PT, PT, RZ, R3, RZ, P0, !PT ;  /* 0x00000003ff037210 */ /* 0x000fe200007fe4ff */
[----:B------:R-:W-:Y:S01]  /*3720*/  VIADD R32, R32, 0x20 ;  /* 0x0000002020207836 */ /* 0x000fe20000000000 */
[----:B------:R-:W-:Y:S06]  /*3730*/  @!P1 BRA `(.L_x_24894) ;  /* 0xfffffff400349947 */ /* 0x000fec000383ffff */
.L_x_24891:
[----:B------:R-:W-:Y:S05]  /*3740*/  BSYNC.RECONVERGENT B0 ;  /* 0x0000000000007941 */ /* 0x000fea0003800200 */
.L_x_24890:
[----:B------:R-:W0:Y:S01]  /*3750*/  SHFL.BFLY PT, R3, R46, 0x1, 0x1f ;  /* 0x0c201f002e037f89 */ /* 0x000e2200000e0000 */
[C---:B------:R-:W-:Y:S01]  /*3760*/  LOP3.LUT R12, R7.reuse, 0x3c0, RZ, 0xc0, !PT ;  /* 0x000003c0070c7812 */ /* 0x040fe200078ec0ff */
[----:B------:R-:W-:Y:S01]  /*3770*/  BSSY.RECONVERGENT B0, `(.L_x_24895) ;  /* 0x0000026000007945 */ /* 0x000fe20003800200 */
[----:B------:R-:W-:Y:S01]  /*3780*/  SHF.R.U32.HI R17, RZ, 0x1, R48 ;  /* 0x00000001ff117819 */ /* 0x000fe20000011630 */
[----:B------:R-:W1:Y:S01]  /*3790*/  SHFL.BFLY PT, R4, R45, 0x1, 0x1f ;  /* 0x0c201f002d047f89 */ /* 0x000e6200000e0000 */
[----:B------:R-:W-:Y:S02]  /*37a0*/  ISETP.NE.AND P0, PT, R12, 0x40, PT ;  /* 0x000000400c00780c */ /* 0x000fe40003f05270 */
[----:B------:R-:W-:Y:S01]  /*37b0*/  LOP3.LUT R20, R7, 0x1, RZ, 0xc0, !PT ;  /* 0x0000000107147812 */ /* 0x000fe200078ec0ff */
[----:B------:R-:W2:Y:S04]  /*37c0*/  SHFL.BFLY PT, R5, R44, 0x1, 0x1f ;  /* 0x0c201f002c057f89 */ /* 0x000ea800000e0000 */
[----:B------:R-:W3:Y:S04]  /*37d0*/  SHFL.BFLY PT, R0, R47, 0x1, 0x1f ;  /* 0x0c201f002f007f89 */ /* 0x000ee800000e0000 */
[----:B------:R-:W4:Y:S04]  /*37e0*/  SHFL.BFLY PT, R6, R43, 0x1, 0x1f ;  /* 0x0c201f002b067f89 */ /* 0x000f2800000e0000 */
[----:B------:R-:W5:Y:S04]  /*37f0*/  SHFL.BFLY PT, R11, R42, 0x1, 0x1f ;  /* 0x0c201f002a0b7f89 */ /* 0x000f6800000e0000 */
        /* <DEDUP_REMOVED lines=29> */
.L_x_24896:
[----:B------:R-:W-:Y:S05]  /*39d0*/  BSYNC.RECONVERGENT B0 ;  /* 0x0000000000007941 */ /* 0x000fea0003800200 */
.L_x_24895:
        /* <DEDUP_REMOVED lines=30> */
.L_x_24900:
[----:B------:R-:W-:Y:S05]  /*3bc0*/  BSYNC.RECONVERGENT B1 ;  /* 0x0000000000017941 */ /* 0x000fea0003800200 */
.L_x_24899:
[----:B-1----:R-:W-:-:S07]  /*3bd0*/  @!P0 FADD.FTZ R13, R13, R16 ;  /* 0x000000100d0d8221 */ /* 0x002fce0000010000 */
.L_x_24898:
[----:B------:R-:W-:Y:S05]  /*3be0*/  BSYNC.RECONVERGENT B0 ;  /* 0x0000000000007941 */ /* 0x000fea0003800200 */
.L_x_24897:
        /* <DEDUP_REMOVED lines=22> */
.L_x_24902:
[----:B------:R-:W-:Y:S05]  /*3d50*/  BSYNC.RECONVERGENT B0 ;  /* 0x0000000000007941 */ /* 0x000fea0003800200 */
.L_x_24901:
        /* <DEDUP_REMOVED lines=19> */
[----:B------:R-:W5:Y:S04]  /*3e90*/  LDS R21, [R16+0xc0] ;  /* 0x0000c00010157984 */ /* 0x000f680000000800 */
[----:B------:R-:W1:Y:S04]  /*3ea0*/  LDS R8, [R16+0x100] ;  /* 0x0001000010087984 */ /* 0x000e680000000800 */
[----:B------:R-:W2:Y:S04]  /*3eb0*/  LDS R10, [R16+0x140] ;  /* 0x00014000100a7984 */ /* 0x000ea80000000800 */
[----:B------:R-:W2:Y:S01]  /*3ec0*/  LDS R12, [R16+0x180] ;  /* 0x00018000100c7984 */ /* 0x000ea20000000800 */
[----:B---3--:R-:W-:Y:S01]  /*3ed0*/  FADD.FTZ R0, R0, R17 ;  /* 0x0000001100007221 */ /* 0x008fe20000010000 */
[----:B----4-:R-:W-:Y:S01]  /*3ee0*/  FADD.FTZ R2, R2, R19 ;  /* 0x0000001302027221 */ /* 0x010fe20000010000 */
[----:B0-----:R-:W-:Y:S01]  /*3ef0*/  FADD.FTZ R3, R3, R6 ;  /* 0x0000000603037221 */ /* 0x001fe20000010000 */
[----:B-----5:R-:W-:Y:S01]  /*3f00*/  FADD.FTZ R4, R4, R21 ;  /* 0x0000001504047221 */ /* 0x020fe20000010000 */
[----:B-1----:R-:W-:Y:S01]  /*3f10*/  FADD.FTZ R5, R5, R8 ;  /* 0x0000000805057221 */ /* 0x002fe20000010000 */
[----:B--2---:R-:W-:Y:S01]  /*3f20*/  FADD.FTZ R11, R11, R10 ;  /* 0x0000000a0b0b7221 */ /* 0x004fe20000010000 */
[----:B------:R-:W-:-:S07]  /*3f30*/  FADD.FTZ R15, R15, R12 ;  /* 0x0000000c0f0f7221 */ /* 0x000fce0000010000 */
.L_x_24906:
[----:B------:R-:W-:Y:S05]  /*3f40*/  BSYNC.RECONVERGENT B1 ;  /* 0x0000000000017941 */ /* 0x000fea0003800200 */
.L_x_24905:
[----:B0-2---:R-:W-:-:S07]  /*3f50*/  @!P0 FADD.FTZ R13, R13, R14 ;  /* 0x0000000e0d0d8221 */ /* 0x005fce0000010000 */
.L_x_24904:
[----:B------:R-:W-:Y:S05]  /*3f60*/  BSYNC.RECONVERGENT B0 ;  /* 0x0000000000007941 */ /* 0x000fea0003800200 */
.L_x_24903:
[----:B------:R-:W-:Y:S06]  /*3f70*/  BAR.SYNC.DEFER_BLOCKING 0x0 ;  /* 0x0000000000007b1d */ /* 0x000fec0000010000 */
[----:B------:R-:W-:Y:S05]  /*3f80*/  @P1 EXIT ;  /* 0x000000000000194d */ /* 0x000fea0003800000 */
[----:B------:R-:W2:Y:S01]  /*3f90*/  S2UR UR4, SR_CTAID.Z ;  /* 0x00000000000479c3 */ /* 0x000ea20000002700 */
[----:B------:R-:W3:Y:S01]  /*3fa0*/  LDCU UR5, c[0x0][0x378] ;  /* 0x00006f00ff0577ac */ /* 0x000ee20008000800 */
[----:B------:R-:W-:Y:S01]  /*3fb0*/  IMAD R9, R29, R9, R28 ;  /* 0x000000091d097224 */ /* 0x000fe200078e021c */
[----:B0-----:R-:W-:Y:S01]  /*3fc0*/  SHF.R.U32.HI R6, RZ, 0x1, R7 ;  /* 0x00000001ff067819 */ /* 0x001fe20000011607 */
[----:B------:R-:W0:Y:S01]  /*3fd0*/  LDCU.64 UR8, c[0x0][0x380] ;  /* 0x00007000ff0877ac */ /* 0x000e220008000a00 */
[----:B------:R-:W-:Y:S01]  /*3fe0*/  ISETP.NE.AND P2, PT, R20, RZ, PT ;  /* 0x000000ff1400720c */ /* 0x000fe20003f45270 */
[----:B---3--:R-:W-:-:S04]  /*3ff0*/  IMAD R9, R9, UR5, RZ ;  /* 0x0000000509097c24 */ /* 0x008fc8000f8e02ff */
[----:B------:R-:W-:Y:S01]  /*4000*/  IMAD R9, R9, 0x78, RZ ;  /* 0x0000007809097824 */ /* 0x000fe200078e02ff */
[----:B--2---:R-:W-:-:S06]  /*4010*/  UIMAD UR4, UR4, 0x78, URZ ;  /* 0x00000078040478a4 */ /* 0x004fcc000f8e02ff */
[----:B------:R-:W-:-:S04]  /*4020*/  IADD3 R6, P0, P1, R6, UR4, R9 ;  /* 0x0000000406067c10 */ /* 0x000fc8000f91e009 */
[----:B------:R-:W-:Y:S02]  /*4030*/  IADD3.X R9, PT, PT, RZ, RZ, RZ, P0, P1 ;  /* 0x000000ffff097210 */ /* 0x000fe400007e24ff */
[----:B0-----:R-:W-:-:S04]  /*4040*/  LEA R8, P0, R6, UR8, 0x2 ;  /* 0x0000000806087c11 */ /* 0x001fc8000f8010ff */
        /* <DEDUP_REMOVED lines=12> */
.L_x_24867:
        /* <DEDUP_REMOVED lines=8> */
.L_x_24908:
[----:B------:R-:W-:Y:S05]  /*4190*/  BSYNC B1 ;  /* 0x0000000000017941 */ /* 0x000fea0003800000 */
.L_x_24907:
[----:B------:R-:W-:Y:S01]  /*41a0*/  MOV R41, R53 ;  /* 0x0000003500297202 */ /* 0x000fe20000000f00 */
[----:B------:R-:W-:Y:S02]  /*41b0*/  IMAD.MOV.U32 R51, RZ, RZ, 0x1 ;  /* 0x00000001ff337424 */ /* 0x000fe400078e00ff */
[----:B------:R-:W-:Y:S02]  /*41c0*/  HFMA2 R48, -RZ, RZ, 0, 1.847743988037109375e-06 ;  /* 0x0000001fff307431 */ /* 0x000fe400000001ff */
[----:B------:R-:W-:Y:S01]  /*41d0*/  FADD.FTZ R40, R52, R41 ;  /* 0x0000002934287221 */ /* 0x000fe20000010000 */
[----:B------:R-:W-:-:S07]  /*41e0*/  IMAD.MOV.U32 R41, RZ, RZ, -0x1 ;  /* 0xffffffffff297424 */ /* 0x000fce00078e00ff */
[----:B------:R-:W-:Y:S05]  /*41f0*/  WARPSYNC.COLLECTIVE R41, `(.L_x_24909) ;  /* 0x0000000029087348 */ /* 0x000fea0003c00000 */
[----:B------:R0:W1:Y:S02]  /*4200*/  SHFL.BFLY P1, R53, R40, R51, R48 ;  /* 0x0c00003328357389 */ /* 0x0000640000020030 */
[----:B01----:R-:W-:Y:S05]  /*4210*/  ENDCOLLECTIVE ;  /* 0x000000000000791b */ /* 0x003fea0003800000 */
.L_x_24909:
[----:B------:R-:W-:Y:S05]  /*4220*/  BRA `(.L_x_24910) ;  /* 0xffffffc800d07947 */ /* 0x000fea000383ffff */
.L_x_24869:
[----:B------:R-:W-:Y:S01]  /*4230*/  HFMA2 R48, -RZ, RZ, 0, 1.847743988037109375e-06 ;  /* 0x0000001fff307431 */ /* 0x000fe200000001ff */
[----:B------:R-:W-:Y:S01]  /*4240*/  BSSY B0, `(.L_x_24911) ;  /* 0x0000007000007945 */ /* 0x000fe20003800000 */
[----:B0-----:R-:W-:Y:S01]  /*4250*/  MOV R40, R44 ;  /* 0x0000002c00287202 */ /* 0x001fe20000000f00 */
[----:B------:R-:W-:Y:S02]  /*4260*/  IMAD.MOV.U32 R51, RZ, RZ, 0x10 ;  /* 0x00000010ff337424 */ /* 0x000fe400078e00ff */
[----:B------:R-:W-:-:S07]  /*4270*/  IMAD.MOV.U32 R41, RZ, RZ, -0x1 ;  /* 0xffffffffff297424 */ /* 0x000fce00078e00ff */
[----:B-1---5:R-:W-:Y:S05]  /*4280*/  WARPSYNC.COLLECTIVE R41, `(.L_x_24912) ;  /* 0x0000000029087348 */ /* 0x022fea0003c00000 */
[----:B------:R0:W2:Y:S02]  /*4290*/  SHFL.BFLY P1, R53, R40, R51, R48 ;  /* 0x0c00003328357389 */ /* 0x0000a40000020030 */
[----:B012--5:R-:W-:Y:S05]  /*42a0*/  ENDCOLLECTIVE ;  /* 0x000000000000791b */ /* 0x027fea0003800000 */
.L_x_24912:
[----:B------:R-:W-:Y:S05]  /*42b0*/  BSYNC B0 ;  /* 0x0000000000007941 */ /* 0x000fea0003800000 */
.L_x_24911:
        /* <DEDUP_REMOVED lines=9> */
.L_x_24913:
[----:B------:R-:W-:Y:S02]  /*4350*/  IMAD.MOV.U32 R51, RZ, RZ, 0x4 ;  /* 0x00000004ff337424 */ /* 0x000fe400078e00ff */
[----:B------:R-:W-:-:S05]  /*4360*/  IMAD.MOV.U32 R0, RZ, RZ, R53 ;  /* 0x000000ffff007224 */ /* 0x000fca00078e0035 */
[----:B------:R-:W-:-:S04]  /*4370*/  FMNMX.FTZ R4, R3, R0, !PT ;  /* 0x0000000003047209 */ /* 0x000fc80007810000 */
[----:B------:R-:W-:-:S07]  /*4380*/  MOV R40, R4 ;  /* 0x0000000400287202 */ /* 0x000fce0000000f00 */
[----:B------:R-:W-:Y:S05]  /*4390*/  WARPSYNC.COLLECTIVE R41, `(.L_x_24914) ;  /* 0x0000000029087348 */ /* 0x000fea0003c00000 */
[----:B------:R0:W1:Y:S02]  /*43a0*/  SHFL.BFLY P1, R53, R40, R51, R48 ;  /* 0x0c00003328357389 */ /* 0x0000640000020030 */
[----:B01----:R-:W-:Y:S05]  /*43b0*/  ENDCOLLECTIVE ;  /* 0x000000000000791b */ /* 0x003fea0003800000 */
.L_x_24914:
[----:B------:R-:W-:Y:S01]  /*43c0*/  MOV R5, R53 ;  /* 0x0000003500057202 */ /* 0x000fe20000000f00 */
[----:B------:R-:W-:Y:S06]  /*43d0*/  BRA `(.L_x_24915) ;  /* 0xffffffc800dc7947 */ /* 0x000fec000383ffff */
.L_x_24916:
        /* <DEDUP_REMOVED lines=10> */
.L_x_26043:


//--------------------- .text._ZN4vllm25paged_attention_v1_kernelIffLi112ELi8ELi128ELNS_18Fp8KVCacheDataTypeE0ELb0EEEvPT_PKS2_PKT0_S8_ifPKiSA_iPKfiiiSC_SC_iiiii --------------------------
	.section	.text._ZN4vllm25paged_attention_v1_kernelIffLi112ELi8ELi128ELNS_18Fp8KVCacheDataTypeE0ELb0EEEvPT_PKS2_PKT0_S8_ifPKiSA_iPKfiiiSC_SC_iiiii,"ax",@progbits
	.align	128
        .global         _ZN4vllm25paged_attention_v1_kernelIffLi112ELi8ELi128ELNS_18Fp8KVCacheDataTypeE0ELb0EEEvPT_PKS2_PKT0_S8_ifPKiSA_iPKfiiiSC_SC_iiiii
        .type           _ZN4vllm25paged_attention_v1_kernelIffLi112ELi8ELi128ELNS_18Fp8KVCacheDataTypeE0ELb0EEEvPT_PKS2_PKT0_S8_ifPKiSA_iPKfiiiSC_SC_iiiii,@function
        .size           _ZN4vllm25paged_attention_v1_kernelIffLi112ELi8ELi128ELNS_18Fp8KVCacheDataTypeE0ELb0EEEvPT_PKS2_PKT0_S8_ifPKiSA_iPKfiiiSC_SC_iiiii,(.L_x_26044 - _ZN4vllm25paged_attention_v1_kernelIffLi112ELi8ELi128ELNS_18Fp8KVCacheDataTypeE0ELb0EEEvPT_PKS2_PKT0_S8_ifPKiSA_iPKfiiiSC_SC_iiiii)
        .other          _ZN4vllm25paged_attention_v1_kernelIffLi112ELi8ELi128ELNS_18Fp8KVCacheDataTypeE0ELb0EEEvPT_PKS2_PKT0_S8_ifPKiSA_iPKfiiiSC_SC_iiiii,@"STO_CUDA_ENTRY STV_DEFAULT"
_ZN4vllm25paged_attention_v1_kernelIffLi112ELi8ELi128ELNS_18Fp8KVCacheDataTypeE0ELb0EEEvPT_PKS2_PKT0_S8_ifPKiSA_iPKfiiiSC_SC_iiiii:
.text._ZN4vllm25paged_attention_v1_kernelIffLi112ELi8ELi128ELNS_18Fp8KVCacheDataTypeE0ELb0EEEvPT_PKS2_PKT0_S8_ifPKiSA_iPKfiiiSC_SC_iiiii:
[----:B------:R-:W-:Y:S01]  /*0000*/  LDC R1, c[0x0][0x37c] ;  /* 0x0000df00ff017b82 */ /* 0x000fe20000000800 */
[----:B------:R-:W0:Y:S07]  /*0010*/  S2R R2, SR_TID.X ;  /* 0x0000000000027919 */ /* 0x000e2e0000002100 */
[----:B------:R-:W1:Y:S01]  /*0020*/  S2UR UR11, SR_CTAID.Y ;  /* 0x00000000000b79c3 */ /* 0x000e620000002600 */
[----:B------:R-:W1:Y:S01]  /*0030*/  LDCU.64 UR4, c[0x0][0x3b0] ;  /* 0x00007600ff0477ac */ /* 0x000e620008000a00 */
[----:B------:R-:W2:Y:S06]  /*0040*/  LDCU.64 UR8, c[0x0][0x358] ;  /* 0x00006b00ff0877ac */ /* 0x000eac0008000a00 */
[----:B------:R-:W3:Y:S01]  /*0050*/  S2UR UR12, SR_CTAID.X ;  /* 0x00000000000c79c3 */ /* 0x000ee20000002500 */
[----:B------:R-:W4:Y:S01]  /*0060*/  LDCU UR6, c[0x0][0x3c8] ;  /* 0x00007900ff0677ac */ /* 0x000f220008000800 */
[----:B------:R-:W2:Y:S01]  /*0070*/  LDCU.64 UR14, c[0x0][0x3c0] ;  /* 0x00007800ff0e77ac */ /* 0x000ea20008000a00 */
[----:B------:R-:W4:Y:S01]  /*0080*/  LDCU UR13, c[0x0][0x370] ;  /* 0x00006e00ff0d77ac */ /* 0x000f220008000800 */
[----:B------:R-:W-:Y:S01]  /*0090*/  MOV R32, 0x400 ;  /* 0x0000040000207802 */ /* 0x000fe20000000f00 */
[----:B------:R-:W2:Y:S01]  /*00a0*/  LDCU UR18, c[0x0][0x3a4] ;  /* 0x00007480ff1277ac */ /* 0x000ea20008000800 */
[----:B-1----:R-:W-:Y:S01]  /*00b0*/  UIMAD.WIDE.U32 UR4, UR11, 0x4, UR4 ;  /* 0x000000040b0478a5 */ /* 0x002fe2000f8e0004 */
[----:B------:R-:W1:Y:S01]  /*00c0*/  LDCU.64 UR16, c[0x0][0x390] ;  /* 0x00007200ff1077ac */ /* 0x000e620008000a00 */
[----:B0-----:R-:W-:-:S04]  /*00d0*/  ISETP.GT.U32.AND P0, PT, R2, 0x6f, PT ;  /* 0x0000006f0200780c */ /* 0x001fc80003f04070 */
[----:B------:R-:W-:Y:S01]  /*00e0*/  IMAD.U32 R5, RZ, RZ, UR5 ;  /* 0x00000005ff057e24 */ /* 0x000fe2000f8e00ff */
[----:B------:R-:W-:Y:S01]  /*00f0*/  MOV R4, UR4 ;  /* 0x0000000400047c02 */ /* 0x000fe20008000f00 */
[----:B--2---:R-:W-:Y:S01]  /*0100*/  UISETP.NE.U32.AND UP0, UPT, UR14, URZ, UPT ;  /* 0x000000ff0e00728c */ /* 0x004fe2000bf05070 */
[----:B---3--:R-:W-:-:S04]  /*0110*/  MOV R0, UR12 ;  /* 0x0000000c00007c02 */ /* 0x008fc80008000f00 */
[----:B------:R0:W2:Y:S02]  /*0120*/  LDG.E.CONSTANT R4, desc[UR8][R4.64] ;  /* 0x0000000804047981 */ /* 0x0000a4000c1e9900 */
[----:B------:R-:W3:Y:S01]  /*0130*/  @!P0 LDC.64 R6, c[0x0][0x388] ;  /* 0x0000e200ff068b82 */ /* 0x000ee20000000a00 */
[----:B------:R-:W-:Y:S01]  /*0140*/  @!P0 LOP3.LUT R3, R2, 0x7c, RZ, 0xc0, !PT ;  /* 0x0000007c02038812 */ /* 0x000fe200078ec0ff */
[----:B----4-:R-:W-:Y:S01]  /*0150*/  UIMAD UR4, UR11, UR6, URZ ;  /* 0x000000060b0472a4 */ /* 0x010fe2000f8e02ff */
[----:B------:R-:W-:Y:S01]  /*0160*/  @!P0 IMAD R0, R0, 0x70, RZ ;  /* 0x0000007000008824 */ /* 0x000fe200078e02ff */
[----:B------:R-:W-:Y:S01]  /*0170*/  UISETP.NE.AND.EX UP0, UPT, UR15, URZ, UPT, UP0 ;  /* 0x000000ff0f00728c */ /* 0x000fe2000bf05300 */
[----:B------:R-:W-:Y:S01]  /*0180*/  @!P0 LOP3.LUT R3, R3, 0x3, R2, 0xf8, !PT ;  /* 0x0000000303038812 */ /* 0x000fe200078ef802 */
[----:B------:R-:W-:Y:S02]  /*0190*/  USHF.R.S32.HI UR5, URZ, 0x1f, UR4 ;  /* 0x0000001fff057899 */ /* 0x000fe40008011404 */
[----:B0-----:R-:W0:Y:S01]  /*01a0*/  LDC R5, c[0x0][0x3a0] ;  /* 0x0000e800ff057b82 */ /* 0x001e220000000800 */
[----:B------:R-:W-:Y:S01]  /*01b0*/  @!P0 IADD3 R0, P1, P2, R3, UR4, R0 ;  /* 0x0000000403008c10 */ /* 0x000fe2000fa3e000 */
[----:B------:R-:W4:Y:S03]  /*01c0*/  LDCU UR6, c[0x0][0x3b8] ;  /* 0x00007700ff0677ac */ /* 0x000f260008000800 */
[----:B------:R-:W-:Y:S01]  /*01d0*/  @!P0 IADD3.X R3, PT, PT, RZ, UR5, RZ, P1, P2 ;  /* 0x00000005ff038c10 */ /* 0x000fe20008fe44ff */
[----:B------:R-:W0:Y:S03]  /*01e0*/  LDCU UR15, c[0x0][0x3cc] ;  /* 0x00007980ff0f77ac */ /* 0x000e260008000800 */
[----:B------:R-:W1:Y:S01]  /*01f0*/  @UP0 LDCU.64 UR4, c[0x0][0x3c0] ;  /* 0x00007800ff0407ac */ /* 0x000e620008000a00 */
[----:B---3--:R-:W-:-:S04]  /*0200*/  @!P0 LEA R6, P1, R0, R6, 0x2 ;  /* 0x0000000600068211 */ /* 0x008fc800078210ff */
[----:B------:R-:W-:-:S05]  /*0210*/  @!P0 LEA.HI.X R7, R0, R7, R3, 0x2, P1 ;  /* 0x0000000700078211 */ /* 0x000fca00008f1403 */
[----:B------:R3:W4:Y:S01]  /*0220*/  @!P0 LDG.E.CONSTANT R10, desc[UR8][R6.64] ;  /* 0x00000008060a8981 */ /* 0x000722000c1e9900 */
[----:B0-----:R-:W-:-:S04]  /*0230*/  IABS R12, R5 ;  /* 0x00000005000c7213 */ /* 0x001fc80000000000 */
[----:B------:R-:W0:Y:S08]  /*0240*/  I2F.RP R3, R12 ;  /* 0x0000000c00037306 */ /* 0x000e300000209400 */
[----:B0-----:R-:W3:Y:S01]  /*0250*/  MUFU.RCP R3, R3 ;  /* 0x0000000300037308 */ /* 0x001ee20000001000 */
[----:B------:R-:W-:Y:S01]  /*0260*/  PLOP3.LUT P1, PT, PT, PT, UP0, 0x80, 0x8 ;  /* 0x000000000008781c */ /* 0x000fe20003f2f008 */
[----:B-1----:R-:W-:Y:S01]  /*0270*/  @UP0 UIMAD.WIDE.U32 UR4, UR12, 0x4, UR4 ;  /* 0x000000040c0408a5 */ /* 0x002fe2000f8e0004 */
[----:B---3--:R-:W-:-:S05]  /*0280*/  IADD3 R6, PT, PT, R3, 0xffffffe, RZ ;  /* 0x0ffffffe03067810 */ /* 0x008fca0007ffe0ff */
[----:B------:R0:W1:Y:S01]  /*0290*/  F2I.FTZ.U32.TRUNC.NTZ R7, R6 ;  /* 0x0000000600077305 */ /* 0x000062000021f000 */
[----:B------:R-:W-:Y:S01]  /*02a0*/  IMAD.MOV.U32 R0, RZ, RZ, RZ ;  /* 0x000000ffff007224 */ /* 0x000fe200078e00ff */
[----:B------:R-:W-:Y:S01]  /*02b0*/  MOV R8, UR4 ;  /* 0x0000000400087c02 */ /* 0x000fe20008000f00 */
[----:B------:R-:W-:-:S05]  /*02c0*/  IMAD.U32 R9, RZ, RZ, UR5 ;  /* 0x00000005ff097e24 */ /* 0x000fca000f8e00ff */
[----:B------:R3:W5:Y:S01]  /*02d0*/  @P1 LDG.E.CONSTANT R0, desc[UR8][R8.64] ;  /* 0x0000000808001981 */ /* 0x000762000c1e9900 */
[----:B0-----:R-:W-:Y:S02]  /*02e0*/  HFMA2 R6, -RZ, RZ, 0, 0 ;  /* 0x00000000ff067431 */ /* 0x001fe400000001ff */
[----:B-1----:R-:W-:-:S04]  /*02f0*/  IMAD.MOV R11, RZ, RZ, -R7 ;  /* 0x000000ffff0b7224 */ /* 0x002fc800078e0a07 */
[----:B------:R-:W-:Y:S01]  /*0300*/  IMAD R11, R11, R12, RZ ;  /* 0x0000000c0b0b7224 */ /* 0x000fe200078e02ff */
[----:B---3--:R-:W-:-:S03]  /*0310*/  IABS R8, UR13 ;  /* 0x0000000d00087c13 */ /* 0x008fc60008000000 */
[----:B------:R-:W-:-:S06]  /*0320*/  IMAD.HI.U32 R7, R7, R11, R6 ;  /* 0x0000000b07077227 */ /* 0x000fcc00078e0006 */
[----:B------:R-:W-:-:S04]  /*0330*/  IMAD.HI.U32 R7, R7, R8, RZ ;  /* 0x0000000807077227 */ /* 0x000fc800078e00ff */
[----:B------:R-:W-:-:S04]  /*0340*/  IMAD.MOV R3, RZ, RZ, -R7 ;  /* 0x000000ffff037224 */ /* 0x000fc800078e0a07 */
[----:B------:R-:W-:-:S05]  /*0350*/  IMAD R3, R12, R3, R8 ;  /* 0x000000030c037224 */ /* 0x000fca00078e0208 */
[----:B------:R-:W-:-:S13]  /*0360*/  ISETP.GT.U32.AND P2, PT, R12, R3, PT ;  /* 0x000000030c00720c */ /* 0x000fda0003f44070 */
[----:B------:R-:W-:-:S04]  /*0370*/  @!P2 IADD3 R3, PT, PT, R3, -R12, RZ ;  /* 0x8000000c0303a210 */ /* 0x000fc80007ffe0ff */
[----:B------:R-:W-:Y:S02]  /*0380*/  ISETP.GE.U32.AND P1, PT, R3, R12, PT ;  /* 0x0000000c0300720c */ /* 0x000fe40003f26070 */
[----:B------:R-:W-:Y:S01]  /*0390*/  LOP3.LUT R3, R5, UR13, RZ, 0x3c, !PT ;  /* 0x0000000d05037c12 */ /* 0x000fe2000f8e3cff */
        /* <DEDUP_REMOVED lines=12> */
[----:B------:R-:W3:Y:S01]  /*0460*/  S2R R3, SR_CgaCtaId ;  /* 0x0000000000037919 */ /* 0x000ee20000008800 */
[----:B------:R-:W-:Y:S02]  /*0470*/  IABS R5, UR12 ;  /* 0x0000000c00057c13 */ /* 0x000fe40008000000 */
        /* <DEDUP_REMOVED lines=8> */
[----:B------:R-:W-:Y:S02]  /*0500*/  ISETP.GT.U32.AND P2, PT, R8, R5, PT ;  /* 0x000000050800720c */ /* 0x000fe40003f44070 */
[----:B------:R-:W-:Y:S02]  /*0510*/  LOP3.LUT R36, R2, 0x3, RZ, 0xc0, !PT ;  /* 0x0000000302247812 */ /* 0x000fe400078ec0ff */
[----:B---3--:R-:W-:-:S09]  /*0520*/  LEA R7, R3, R32, 0x18 ;  /* 0x0000002003077211 */ /* 0x008fd200078ec0ff */
[----:B------:R-:W-:-:S05]  /*0530*/  @!P2 IMAD.IADD R5, R5, 0x1, -R8 ;  /* 0x000000010505a824 */ /* 0x000fca00078e0a08 */
[----:B------:R-:W-:Y:S01]  /*0540*/  ISETP.GE.U32.AND P1, PT, R5, R8, PT ;  /* 0x000000080500720c */ /* 0x000fe20003f26070 */
[----:B------:R-:W-:Y:S01]  /*0550*/  IMAD R35, R36, 0x70, R7 ;  /* 0x0000007024237824 */ /* 0x000fe200078e0207 */
[--C-:B------:R-:W-:Y:S01]  /*0560*/  SHF.R.U32.HI R34, RZ, 0x2, R2.reuse ;  /* 0x00000002ff227819 */ /* 0x100fe20000011602 */
[----:B------:R-:W-:Y:S01]  /*0570*/  @!P2 VIADD R42, R42, 0x1 ;  /* 0x000000012a2aa836 */ /* 0x000fe20000000000 */
[----:B------:R-:W-:Y:S02]  /*0580*/  SHF.R.U32.HI R37, RZ, 0x5, R2 ;  /* 0x00000005ff257819 */ /* 0x000fe40000011602 */
[----:B------:R-:W-:Y:S02]  /*0590*/  @!P0 LEA R5, R34, R35, 0x2 ;  /* 0x0000002322058211 */ /* 0x000fe400078e10ff */
[----:B--2---:R-:W-:-:S13]  /*05a0*/  R2UR UR10, R4 ;  /* 0x00000000040a72ca */ /* 0x004fda00000e0000 */
[----:B------:R-:W-:-:S04]  /*05b0*/  UIADD3 UR4, UPT, UPT, UR10, 0x7, URZ ;  /* 0x000000070a047890 */ /* 0x000fc8000fffe0ff */
[----:B------:R-:W-:-:S04]  /*05c0*/  USHF.R.S32.HI UR5, URZ, 0x1f, UR4 ;  /* 0x0000001fff057899 */ /* 0x000fc80008011404 */
[----:B------:R-:W-:Y:S01]  /*05d0*/  ULEA.HI UR5, UR5, UR4, URZ, 0x3 ;  /* 0x0000000405057291 */ /* 0x000fe2000f8f18ff */
[----:B------:R-:W-:-:S03]  /*05e0*/  LOP3.LUT R4, R11, UR12, RZ, 0x3c, !PT ;  /* 0x0000000c0b047c12 */ /* 0x000fc6000f8e3cff */
[----:B------:R-:W-:Y:S01]  /*05f0*/  USHF.R.S32.HI UR5, URZ, 0x3, UR5 ;  /* 0x00000003ff057899 */ /* 0x000fe20008011405 */
[----:B------:R-:W-:Y:S02]  /*0600*/  @P1 IADD3 R42, PT, PT, R42, 0x1, RZ ;  /* 0x000000012a2a1810 */ /* 0x000fe40007ffe0ff */
[----:B------:R-:W-:-:S03]  /*0610*/  ISETP.GE.AND P3, PT, R4, RZ, PT ;  /* 0x000000ff0400720c */ /* 0x000fc60003f66270 */
[----:B------:R-:W-:Y:S01]  /*0620*/  ISETP.GE.AND P1, PT, R37, UR5, PT ;  /* 0x0000000525007c0c */ /* 0x000fe2000bf26270 */
[----:B----4-:R0:W-:Y:S01]  /*0630*/  @!P0 STS [R5], R10 ;  /* 0x0000000a05008388 */ /* 0x0101e20000000800 */
[----:B------:R-:W-:Y:S01]  /*0640*/  BAR.SYNC.DEFER_BLOCKING 0x0 ;  /* 0x0000000000007b1d */ /* 0x000fe20000010000 */
[----:B------:R-:W-:Y:S01]  /*0650*/  ISETP.NE.AND P0, PT, R11, RZ, PT ;  /* 0x000000ff0b00720c */ /* 0x000fe20003f05270 */
[----:B------:R-:W-:-:S06]  /*0660*/  UIMAD UR4, UR11, UR6, URZ ;  /* 0x000000060b0472a4 */ /* 0x000fcc000f8e02ff */
[----:B------:R-:W-:Y:S01]  /*0670*/  @!P3 IMAD.MOV R42, RZ, RZ, -R42 ;  /* 0x000000ffff2ab224 */ /* 0x000fe200078e0a2a */
[----:B------:R-:W-:Y:S01]  /*0680*/  BSSY B0, `(.L_x_24917) ;  /* 0x000007a000007945 */ /* 0x000fe20003800000 */
[----:B------:R-:W-:-:S04]  /*0690*/  MOV R38, 0xff7fffff ;  /* 0xff7fffff00267802 */ /* 0x000fc80000000f00 */
[----:B------:R-:W-:Y:S01]  /*06a0*/  @!P0 LOP3.LUT R42, RZ, R11, RZ, 0x33, !PT ;  /* 0x0000000bff2a8212 */ /* 0x000fe200078e33ff */
[----:B0-----:R-:W-:Y:S06]  /*06b0*/  @P1 BRA `(.L_x_24918) ;  /* 0x0000000400d81947 */ /* 0x001fec0003800000 */
[----:B------:R0:W1:Y:S01]  /*06c0*/  LDS.128 R4, [R35] ;  /* 0x0000000023047984 */ /* 0x0000620000000c00 */
[----:B------:R-:W2:Y:S01]  /*06d0*/  LDCU UR14, c[0x0][0x3d0] ;  /* 0x00007a00ff0e77ac */ /* 0x000ea20008000800 */
[----:B------:R-:W-:Y:S01]  /*06e0*/  VIADD R38, R32, 0x1e0 ;  /* 0x000001e020267836 */ /* 0x000fe20000000000 */
[----:B------:R-:W-:Y:S01]  /*06f0*/  SHF.R.U32.HI R33, RZ, 0x3, R2 ;  /* 0x00000003ff217819 */ /* 0x000fe20000011602 */
[----:B------:R0:W3:Y:S01]  /*0700*/  LDS.128 R8, [R35+0x10] ;  /* 0x0000100023087984 */ /* 0x0000e20000000c00 */
[----:B------:R-:W4:Y:S01]  /*0710*/  LDCU.64 UR6, c[0x0][0x3a8] ;  /* 0x00007500ff0677ac */ /* 0x000f220008000a00 */
[----:B------:R-:W-:Y:S02]  /*0720*/  MOV R41, UR4 ;  /* 0x0000000400297c02 */ /* 0x000fe40008000f00 */
[----:B------:R0:W0:Y:S01]  /*0730*/  LDS.128 R12, [R35+0x20] ;  /* 0x00002000230c7984 */ /* 0x0000220000000c00 */
[----:B------:R-:W-:Y:S01]  /*0740*/  LEA R39, R3, R38, 0x18 ;  /* 0x0000002603277211 */ /* 0x000fe200078ec0ff */
[----:B------:R-:W-:Y:S01]  /*0750*/  IMAD.SHL.U32 R3, R34, 0x4, RZ ;  /* 0x0000000422037824 */ /* 0x000fe200078e00ff */
[----:B------:R-:W-:Y:S01]  /*0760*/  LOP3.LUT R32, R33, 0x7c, RZ, 0xc0, !PT ;  /* 0x0000007c21207812 */ /* 0x000fe200078ec0ff */
[----:B------:R0:W0:Y:S01]  /*0770*/  LDS.128 R16, [R35+0x30] ;  /* 0x0000300023107984 */ /* 0x0000220000000c00 */
[----:B------:R-:W-:-:S02]  /*0780*/  MOV R33, RZ ;  /* 0x000000ff00217202 */ /* 0x000fc40000000f00 */
[----:B------:R-:W-:Y:S01]  /*0790*/  LOP3.LUT R38, R3, 0x1c, RZ, 0xc0, !PT ;  /* 0x0000001c03267812 */ /* 0x000fe200078ec0ff */
[----:B------:R0:W0:Y:S01]  /*07a0*/  LDS.128 R20, [R35+0x40] ;  /* 0x0000400023147984 */ /* 0x0000220000000c00 */
[----:B------:R-:W-:Y:S01]  /*07b0*/  LOP3.LUT R34, R34, 0x7, RZ, 0xc0, !PT ;  /* 0x0000000722227812 */ /* 0x000fe200078ec0ff */
[----:B------:R-:W-:Y:S01]  /*07c0*/  IMAD.WIDE R32, R41, 0x4, R32 ;  /* 0x0000000429207825 */ /* 0x000fe200078e0220 */
[----:B------:R-:W-:Y:S01]  /*07d0*/  LOP3.LUT R2, R2, 0x1f, RZ, 0xc0, !PT ;  /* 0x0000001f02027812 */ /* 0x000fe200078ec0ff */
[----:B------:R0:W0:Y:S01]  /*07e0*/  LDS.128 R24, [R35+0x50] ;  /* 0x0000500023187984 */ /* 0x0000220000000c00 */
[C---:B------:R-:W-:Y:S01]  /*07f0*/  LEA R34, R37.reuse, R34, 0x3 ;  /* 0x0000002225227211 */ /* 0x040fe200078e18ff */
[----:B--2---:R-:W-:Y:S01]  /*0800*/  IMAD R3, R42, UR14, RZ ;  /* 0x0000000e2a037c24 */ /* 0x004fe2000f8e02ff */
[----:B----4-:R-:W-:Y:S01]  /*0810*/  IADD3 R40, P1, PT, R32, UR6, RZ ;  /* 0x0000000620287c10 */ /* 0x010fe2000ff3e0ff */
[----:B------:R2:W4:Y:S01]  /*0820*/  LDS.128 R28, [R35+0x60] ;  /* 0x00006000231c7984 */ /* 0x0005220000000c00 */
[----:B------:R-:W-:Y:S01]  /*0830*/  IMAD R38, R37, 0x20, R38 ;  /* 0x0000002025267824 */ /* 0x000fe200078e0226 */
[----:B-----5:R-:W-:Y:S01]  /*0840*/  FSETP.NEU.FTZ.AND P0, PT, R0, RZ, PT ;  /* 0x000000ff0000720b */ /* 0x020fe20003f1d000 */
[----:B------:R-:W-:Y:S01]  /*0850*/  VIADD R43, R34, -UR10 ;  /* 0x8000000a222b7c36 */ /* 0x000fe20008000000 */
[----:B------:R-:W-:Y:S01]  /*0860*/  IADD3 R2, P2, PT, R2, R3, RZ ;  /* 0x0000000302027210 */ /* 0x000fe20007f5e0ff */
[----:B------:R-:W-:Y:S01]  /*0870*/  IMAD.IADD R39, R38, 0x1, R39 ;  /* 0x0000000126277824 */ /* 0x000fe200078e0227 */
[----:B------:R-:W-:-:S02]  /*0880*/  IADD3.X R41, PT, PT, R33, UR7, RZ, P1, !PT ;  /* 0x0000000721297c10 */ /* 0x000fc40008ffe4ff */
[----:B------:R-:W-:Y:S02]  /*0890*/  MOV R38, 0xff7fffff ;  /* 0xff7fffff00267802 */ /* 0x000fe40000000f00 */
[----:B------:R-:W-:Y:S02]  /*08a0*/  IADD3 R44, PT, PT, R34, 0x1, RZ ;  /* 0x00000001222c7810 */ /* 0x000fe40007ffe0ff */
[----:B--2---:R-:W-:-:S07]  /*08b0*/  LEA.HI.X.SX32 R3, R3, RZ, 0x1, P2 ;  /* 0x000000ff03037211 */ /* 0x004fce00010f0eff */
.L_x_24920:
[----:B------:R-:W2:Y:S02]  /*08c0*/  LDG.E.CONSTANT R33, desc[UR8][R40.64] ;  /* 0x0000000828217981 */ /* 0x000ea4000c1e9900 */
[----:B--2---:R-:W-:-:S03]  /*08d0*/  IMAD.WIDE R32, R33, UR15, R2 ;  /* 0x0000000f21207c25 */ /* 0x004fc6000f8e0202 */
[----:B------:R-:W-:-:S04]  /*08e0*/  LEA R34, P1, R32, UR16, 0x2 ;  /* 0x0000001020227c11 */ /* 0x000fc8000f8210ff */
[----:B0-----:R-:W-:-:S05]  /*08f0*/  LEA.HI.X R35, R32, UR17, R33, 0x2, P1 ;  /* 0x0000001120237c11 */ /* 0x001fca00088f1421 */
[----:B------:R-:W1:Y:S04]  /*0900*/  LDG.E.CONSTANT R46, desc[UR8][R34.64+0x80] ;  /* 0x00008008222e7981 */ /* 0x000e68000c1e9900 */
[----:B------:R-:W2:Y:S04]  /*0910*/  LDG.E.CONSTANT R33, desc[UR8][R34.64] ;  /* 0x0000000822217981 */ /* 0x000ea8000c1e9900 */
[----:B------:R-:W5:Y:S04]  /*0920*/  LDG.E.CONSTANT R47, desc[UR8][R34.64+0x100] ;  /* 0x00010008222f7981 */ /* 0x000f68000c1e9900 */
[----:B------:R-:W3:Y:S04]  /*0930*/  LDG.E.CONSTANT R48, desc[UR8][R34.64+0x180] ;  /* 0x0001800822307981 */ /* 0x000ee8000c1e9900 */
[----:B------:R-:W4:Y:S04]  /*0940*/  LDG.E.CONSTANT R45, desc[UR8][R34.64+0x200] ;  /* 0x00020008222d7981 */ /* 0x000f28000c1e9900 */
[----:B------:R-:W4:Y:S01]  /*0950*/  LDG.E.CONSTANT R32, desc[UR8][R34.64+0x280] ;  /* 0x0002800822207981 */ /* 0x000f22000c1e9900 */
[----:B-1----:R-:W-:-:S04]  /*0960*/  FMUL.FTZ R49, R46, R5 ;  /* 0x000000052e317220 */ /* 0x002fc80000410000 */
[----:B--2---:R-:W-:Y:S02]  /*0970*/  FFMA.FTZ R46, R4, R33, R49 ;  /* 0x00000021042e7223 */ /* 0x004fe40000010031 */
[----:B------:R-:W2:Y:S02]  /*0980*/  LDG.E.CONSTANT R33, desc[UR8][R34.64+0x300] ;  /* 0x0003000822217981 */ /* 0x000ea4000c1e9900 */
[----:B-----5:R-:W-:Y:S02]  /*0990*/  FFMA.FTZ R47, R47, R6, R46 ;  /* 0x000000062f2f7223 */ /* 0x020fe4000001002e */
[----:B------:R-:W5:Y:S02]  /*09a0*/  LDG.E.CONSTANT R46, desc[UR8][R34.64+0x380] ;  /* 0x00038008222e7981 */ /* 0x000f64000c1e9900 */
[----:B---3--:R-:W-:Y:S02]  /*09b0*/  FFMA.FTZ R49, R48, R7, R47 ;  /* 0x0000000730317223 */ /* 0x008fe4000001002f */
[----:B------:R-:W3:Y:S02]  /*09c0*/  LDG.E.CONSTANT R47, desc[UR8][R34.64+0x400] ;  /* 0x00040008222f7981 */ /* 0x000ee4000c1e9900 */
[----:B----4-:R-:W-:-:S02]  /*09d0*/  FFMA.FTZ R45, R8, R45, R49 ;  /* 0x0000002d082d7223 */ /* 0x010fc40000010031 */
[----:B------:R-:W4:Y:S02]  /*09e0*/  LDG.E.CONSTANT R48, desc[UR8][R34.64+0x480] ;  /* 0x0004800822307981 */ /* 0x000f24000c1e9900 */
[----:B------:R-:W-:Y:S02]  /*09f0*/  FFMA.FTZ R50, R32, R9, R45 ;  /* 0x0000000920327223 */ /* 0x000fe4000001002d */
[----:B------:R-:W4:Y:S04]  /*0a00*/  LDG.E.CONSTANT R49, desc[UR8][R34.64+0x500] ;  /* 0x0005000822317981 */ /* 0x000f28000c1e9900 */
[----:B------:R-:W4:Y:S04]  /*0a10*/  LDG.E.CONSTANT R32, desc[UR8][R34.64+0x580] ;  /* 0x0005800822207981 */ /* 0x000f28000c1e9900 */
[----:B------:R-:W4:Y:S01]  /*0a20*/  LDG.E.CONSTANT R45, desc[UR8][R34.64+0x600] ;  /* 0x00060008222d7981 */ /* 0x000f22000c1e9900 */
[----:B--2---:R-:W-:-:S03]  /*0a30*/  FFMA.FTZ R33, R33, R10, R50 ;  /* 0x0000000a21217223 */ /* 0x004fc60000010032 */
[----:B------:R-:W2:Y:S01]  /*0a40*/  LDG.E.CONSTANT R50, desc[UR8][R34.64+0x880] ;  /* 0x0008800822327981 */ /* 0x000ea2000c1e9900 */
[----:B-----5:R-:W-:-:S03]  /*0a50*/  FFMA.FTZ R33, R46, R11, R33 ;  /* 0x0000000b2e217223 */ /* 0x020fc60000010021 */
[----:B------:R-:W5:Y:S01]  /*0a60*/  LDG.E.CONSTANT R46, desc[UR8][R34.64+0x680] ;  /* 0x00068008222e7981 */ /* 0x000f62000c1e9900 */
[----:B---3--:R-:W-:-:S03]  /*0a70*/  FFMA.FTZ R33, R12, R47, R33 ;  /* 0x0000002f0c217223 */ /* 0x008fc60000010021 */
[----:B------:R-:W3:Y:S01]  /*0a80*/  LDG.E.CONSTANT R47, desc[UR8][R34.64+0x800] ;  /* 0x00080008222f7981 */ /* 0x000ee2000c1e9900 */
[----:B----4-:R-:W-:-:S03]  /*0a90*/  FFMA.FTZ R48, R48, R13, R33 ;  /* 0x0000000d30307223 */ /* 0x010fc60000010021 */
[----:B------:R-:W4:Y:S01]  /*0aa0*/  LDG.E.CONSTANT R33, desc[UR8][R34.64+0x700] ;  /* 0x0007000822217981 */ /* 0x000f22000c1e9900 */
[----:B------:R-:W-:-:S03]  /*0ab0*/  FFMA.FTZ R49, R49, R14, R48 ;  /* 0x0000000e31317223 */ /* 0x000fc60000010030 */
[----:B------:R-:W2:Y:S01]  /*0ac0*/  LDG.E.CONSTANT R48, desc[UR8][R34.64+0x780] ;  /* 0x0007800822307981 */ /* 0x000ea2000c1e9900 */
[----:B------:R-:W-:-:S03]  /*0ad0*/  FFMA.FTZ R49, R32, R15, R49 ;  /* 0x0000000f20317223 */ /* 0x000fc60000010031 */
[----:B------:R-:W3:Y:S01]  /*0ae0*/  LDG.E.CONSTANT R32, desc[UR8][R34.64+0x980] ;  /* 0x0009800822207981 */ /* 0x000ee2000c1e9900 */
[----:B------:R-:W-:-:S03]  /*0af0*/  FFMA.FTZ R49, R16, R45, R49 ;  /* 0x0000002d10317223 */ /* 0x000fc60000010031 */
[----:B------:R-:W3:Y:S01]  /*0b00*/  LDG.E.CONSTANT R45, desc[UR8][R34.64+0x900] ;  /* 0x00090008222d7981 */ /* 0x000ee2000c1e9900 */
[----:B-----5:R-:W-:-:S04]  /*0b10*/  FFMA.FTZ R46, R46, R17, R49 ;  /* 0x000000112e2e7223 */ /* 0x020fc80000010031 */
[----:B----4-:R-:W-:Y:S02]  /*0b20*/  FFMA.FTZ R33, R33, R18, R46 ;  /* 0x0000001221217223 */ /* 0x010fe4000001002e */
[----:B------:R-:W4:Y:S02]  /*0b30*/  LDG.E.CONSTANT R46, desc[UR8][R34.64+0xa80] ;  /* 0x000a8008222e7981 */ /* 0x000f24000c1e9900 */
[----:B--2---:R-:W-:Y:S02]  /*0b40*/  FFMA.FTZ R49, R48, R19, R33 ;  /* 0x0000001330317223 */ /* 0x004fe40000010021 */
[----:B------:R-:W2:Y:S02]  /*0b50*/  LDG.E.CONSTANT R33, desc[UR8][R34.64+0xa00] ;  /* 0x000a000822217981 */ /* 0x000ea4000c1e9900 */
[----:B---3--:R-:W-:Y:S02]  /*0b60*/  FFMA.FTZ R47, R20, R47, R49 ;  /* 0x0000002f142f7223 */ /* 0x008fe40000010031 */
[----:B------:R-:W3:Y:S02]  /*0b70*/  LDG.E.CONSTANT R48, desc[UR8][R34.64+0xb80] ;  /* 0x000b800822307981 */ /* 0x000ee4000c1e9900 */
[----:B------:R-:W-:-:S02]  /*0b80*/  FFMA.FTZ R50, R50, R21, R47 ;  /* 0x0000001532327223 */ /* 0x000fc4000001002f */
[----:B------:R-:W5:Y:S02]  /*0b90*/  LDG.E.CONSTANT R47, desc[UR8][R34.64+0xb00] ;  /* 0x000b0008222f7981 */ /* 0x000f64000c1e9900 */
[----:B------:R-:W-:Y:S02]  /*0ba0*/  FFMA.FTZ R45, R45, R22, R50 ;  /* 0x000000162d2d7223 */ /* 0x000fe40000010032 */
[----:B------:R-:W3:Y:S02]  /*0bb0*/  LDG.E.CONSTANT R49, desc[UR8][R34.64+0xc00] ;  /* 0x000c000822317981 */ /* 0x000ee4000c1e9900 */
[----:B------:R-:W-:Y:S02]  /*0bc0*/  FFMA.FTZ R51, R32, R23, R45 ;  /* 0x0000001720337223 */ /* 0x000fe4000001002d */
[----:B------:R-:W3:Y:S04]  /*0bd0*/  LDG.E.CONSTANT R32, desc[UR8][R34.64+0xc80] ;  /* 0x000c800822207981 */ /* 0x000ee8000c1e9900 */
[----:B------:R-:W3:Y:S04]  /*0be0*/  LDG.E.CONSTANT R45, desc[UR8][R34.64+0xd00] ;  /* 0x000d0008222d7981 */ /* 0x000ee8000c1e9900 */
[----:B------:R-:W3:Y:S01]  /*0bf0*/  LDG.E.CONSTANT R50, desc[UR8][R34.64+0xd80] ;  /* 0x000d800822327981 */ /* 0x000ee2000c1e9900 */
[----:B------:R-:W-:Y:S01]  /*0c00*/  UMOV UR6, 0xffffffff ;  /* 0xffffffff00067882 */ /* 0x000fe20000000000 */
[----:B--2---:R-:W-:-:S04]  /*0c10*/  FFMA.FTZ R33, R24, R33, R51 ;  /* 0x0000002118217223 */ /* 0x004fc80000010033 */
[----:B----4-:R-:W-:-:S04]  /*0c20*/  FFMA.FTZ R46, R46, R25, R33 ;  /* 0x000000192e2e7223 */ /* 0x010fc80000010021 */
[----:B-----5:R-:W-:-:S04]  /*0c30*/  FFMA.FTZ R47, R47, R26, R46 ;  /* 0x0000001a2f2f7223 */ /* 0x020fc8000001002e */
[----:B---3--:R-:W-:-:S04]  /*0c40*/  FFMA.FTZ R47, R48, R27, R47 ;  /* 0x0000001b302f7223 */ /* 0x008fc8000001002f */
        /* <DEDUP_REMOVED lines=8> */
.L_x_24952:
[----:B------:R-:W-:Y:S01]  /*0cd0*/  VIADD R34, R43, 0x1 ;  /* 0x000000012b227836 */ /* 0x000fe20000000000 */
[----:B------:R-:W-:Y:S01]  /*0ce0*/  ISETP.NE.AND P3, PT, R36, RZ, PT ;  /* 0x000000ff2400720c */ /* 0x000fe20003f65270 */
[----:B-1----:R-:W-:Y:S01]  /*0cf0*/  FADD.FTZ R33, R32, R33 ;  /* 0x0000002120217221 */ /* 0x002fe20000010000 */
[----:B------:R-:W-:Y:S01]  /*0d00*/  VIADD R37, R37, 0x4 ;  /* 0x0000000425257836 */ /* 0x000fe20000000000 */
[----:B------:R-:W-:Y:S02]  /*0d10*/  IADD3 R40, P2, PT, R40, 0x10, RZ ;  /* 0x0000001028287810 */ /* 0x000fe40007f5e0ff */
[----:B------:R-:W-:Y:S02]  /*0d20*/  I2FP.F32.S32 R35, R34 ;  /* 0x0000002200237245 */ /* 0x000fe40000201400 */
[----:B------:R-:W-:Y:S01]  /*0d30*/  IADD3 R43, PT, PT, R43, 0x20, RZ ;  /* 0x000000202b2b7810 */ /* 0x000fe20007ffe0ff */
[----:B------:R-:W-:Y:S02]  /*0d40*/  IMAD.X R41, RZ, RZ, R41, P2 ;  /* 0x000000ffff297224 */ /* 0x000fe400010e0629 */
[----:B------:R-:W-:-:S05]  /*0d50*/  FMUL.FTZ R35, R35, R0 ;  /* 0x0000000023237220 */ /* 0x000fca0000410000 */
[----:B------:R-:W-:Y:S02]  /*0d60*/  FSEL R34, R35, RZ, P0 ;  /* 0x000000ff23227208 */ /* 0x000fe40000000000 */
[C---:B------:R-:W-:Y:S02]  /*0d70*/  @!P3 IADD3 R35, PT, PT, R44.reuse, -0x1, RZ ;  /* 0xffffffff2c23b810 */ /* 0x040fe40007ffe0ff */
[----:B------:R-:W-:Y:S01]  /*0d80*/  IADD3 R44, PT, PT, R44, 0x20, RZ ;  /* 0x000000202c2c7810 */ /* 0x000fe20007ffe0ff */
[----:B------:R-:W-:Y:S01]  /*0d90*/  FFMA.FTZ R33, R33, UR18, R34 ;  /* 0x0000001221217c23 */ /* 0x000fe20008010022 */
[C---:B------:R-:W-:Y:S02]  /*0da0*/  @!P3 ISETP.GE.AND P1, PT, R35.reuse, UR10, PT ;  /* 0x0000000a2300bc0c */ /* 0x040fe4000bf26270 */
[----:B------:R-:W-:Y:S02]  /*0db0*/  ISETP.GE.OR P4, PT, R35, UR10, P3 ;  /* 0x0000000a23007c0c */ /* 0x000fe40009f86670 */
[----:B0-----:R-:W-:-:S02]  /*0dc0*/  @!P3 FSEL R32, R33, RZ, !P1 ;  /* 0x000000ff2120b208 */ /* 0x001fc40004800000 */
[----:B------:R-:W-:-:S03]  /*0dd0*/  ISETP.GE.AND P1, PT, R37, UR5, PT ;  /* 0x0000000525007c0c */ /* 0x000fc6000bf26270 */
[----:B------:R0:W-:Y:S06]  /*0de0*/  @!P3 STS [R39], R32 ;  /* 0x000000202700b388 */ /* 0x0001ec0000000800 */
[----:B------:R-:W-:Y:S01]  /*0df0*/  @!P4 FMNMX.FTZ R38, R38, R33, !PT ;  /* 0x000000212626c209 */ /* 0x000fe20007810000 */
[----:B0-----:R-:W-:-:S03]  /*0e00*/  VIADD R39, R39, 0x80 ;  /* 0x0000008027277836 */ /* 0x001fc60000000000 */
[----:B------:R-:W-:Y:S05]  /*0e10*/  @!P1 BRA `(.L_x_24920) ;  /* 0xfffffff800a89947 */ /* 0x000fea000383ffff */
.L_x_24918:
[----:B------:R-:W-:Y:S05]  /*0e20*/  BSYNC B0 ;  /* 0x0000000000007941 */ /* 0x000fea0003800000 */
.L_x_24917:
[----:B-----5:R-:W0:Y:S01]  /*0e30*/  S2R R0, SR_TID.X ;  /* 0x0000000000007919 */ /* 0x020e220000002100 */
[----:B------:R-:W-:-:S03]  /*0e40*/  UMOV UR6, 0xffffffff ;  /* 0xffffffff00067882 */ /* 0x000fc60000000000 */
[----:B------:R-:W-:Y:S05]  /*0e50*/  BRA.DIV UR6, `(.L_x_24921) ;  /* 0x0000002e06287947 */ /* 0x000fea000b800000 */
[----:B------:R-:W1:Y:S02]  /*0e60*/  SHFL.BFLY PT, R3, R38, 0x10, 0x1f ;  /* 0x0e001f0026037f89 */ /* 0x000e6400000e0000 */
[----:B-1----:R-:W-:-:S05]  /*0e70*/  FMNMX.FTZ R3, R3, R38, !PT ;  /* 0x0000002603037209 */ /* 0x002fca0007810000 */
[----:B------:R-:W1:Y:S02]  /*0e80*/  SHFL.BFLY PT, R2, R3, 0x8, 0x1f ;  /* 0x0d001f0003027f89 */ /* 0x000e6400000e0000 */
[----:B-1----:R-:W-:-:S05]  /*0e90*/  FMNMX.FTZ R4, R3, R2, !PT ;  /* 0x0000000203047209 */ /* 0x002fca0007810000 */
[----:B------:R1:W2:Y:S02]  /*0ea0*/  SHFL.BFLY PT, R5, R4, 0x4, 0x1f ;  /* 0x0c801f0004057f89 */ /* 0x0002a400000e0000 */
.L_x_24957:
        /* <DEDUP_REMOVED lines=8> */
[----:B-1----:R-:W-:-:S05]  /*0f30*/  IMAD R4, R3, 0x4, R6 ;  /* 0x0000000403047824 */ /* 0x002fca00078e0206 */
[----:B------:R0:W-:Y:S01]  /*0f40*/  @!P0 STS [R4], R5 ;  /* 0x0000000504008388 */ /* 0x0001e20000000800 */
[----:B------:R-:W-:Y:S01]  /*0f50*/  BAR.SYNC.DEFER_BLOCKING 0x0 ;  /* 0x0000000000007b1d */ /* 0x000fe20000010000 */
[C---:B------:R-:W-:Y:S01]  /*0f60*/  ISETP.GT.U32.AND P1, PT, R2.reuse, 0x3, PT ;  /* 0x000000030200780c */ /* 0x040fe20003f24070 */
[----:B------:R-:W-:Y:S01]  /*0f70*/  UIADD3 UR6, UPT, UPT, UR10, 0x7, URZ ;  /* 0x000000070a067890 */ /* 0x000fe2000fffe0ff */
[----:B0-----:R-:W-:Y:S02]  /*0f80*/  LEA R5, R2, R6, 0x2 ;  /* 0x0000000602057211 */ /* 0x001fe400078e10ff */
[----:B------:R-:W-:Y:S01]  /*0f90*/  MOV R6, 0xff7fffff ;  /* 0xff7fffff00067802 */ /* 0x000fe20000000f00 */
        /* <DEDUP_REMOVED lines=16> */
[----:B------:R-:W-:Y:S01]  /*10a0*/  BSSY.RECONVERGENT B1, `(.L_x_24924) ;  /* 0x000001b000017945 */ /* 0x000fe20003800200 */
[----:B------:R-:W-:Y:S02]  /*10b0*/  IMAD.MOV.U32 R11, RZ, RZ, R0 ;  /* 0x000000ffff0b7224 */ /* 0x000fe400078e0000 */
[----:B------:R-:W-:-:S04]  /*10c0*/  IADD3 R10, PT, PT, R6, UR6, RZ ;  /* 0x00000006060a7c10 */ /* 0x000fc8000fffe0ff */
        /* <DEDUP_REMOVED lines=13> */
.L_x_24926:
        /* <DEDUP_REMOVED lines=11> */
.L_x_24925:
[----:B------:R-:W-:Y:S05]  /*1250*/  BSYNC.RECONVERGENT B1 ;  /* 0x0000000000017941 */ /* 0x000fea0003800200 */
.L_x_24924:
[----:B------:R-:W-:Y:S05]  /*1260*/  @!P3 BRA `(.L_x_24923) ;  /* 0x0000000c000cb947 */ /* 0x000fea0003800000 */
[----:B------:R-:W-:Y:S01]  /*1270*/  IADD3 R12, PT, PT, -R11, UR6, RZ ;  /* 0x000000060b0c7c10 */ /* 0x000fe2000fffe1ff */
        /* <DEDUP_REMOVED lines=8> */
[----:B------:R-:W-:Y:S01]  /*1300*/  IMAD.U32 R12, RZ, RZ, UR6 ;  /* 0x00000006ff0c7e24 */ /* 0x000fe2000f8e00ff */
[----:B------:R-:W-:-:S04]  /*1310*/  PLOP3.LUT P0, PT, PT, PT, PT, 0x8, 0x80 ;  /* 0x000000000080781c */ /* 0x000fc80003f0e170 */
[----:B------:R-:W-:-:S09]  /*1320*/  IADD3 R12, PT, PT, R12, -0x600, RZ ;  /* 0xfffffa000c0c7810 */ /* 0x000fd20007ffe0ff */
.L_x_24929:
        /* <DEDUP_REMOVED lines=46> */
[----:B-----5:R-:W-:Y:S01]  /*1610*/  FADD.FTZ R6, R6, R15 ;  /* 0x0000000f06067221 */ /* 0x020fe20000010000 */
[C---:B------:R-:W-:Y:S01]  /*1620*/  FADD.FTZ R36, -R7.reuse, R36 ;  /* 0x0000002407247221 */ /* 0x040fe20000010100 */
        /* <DEDUP_REMOVED lines=52> */
.L_x_24928:
[----:B------:R-:W-:Y:S05]  /*1970*/  BSYNC.RECONVERGENT B1 ;  /* 0x0000000000017941 */ /* 0x000fea0003800200 */
.L_x_24927:
        /* <DEDUP_REMOVED lines=55> */
.L_x_24931:
[----:B------:R-:W-:Y:S05]  /*1cf0*/  BSYNC.RECONVERGENT B1 ;  /* 0x0000000000017941 */ /* 0x000fea0003800200 */
.L_x_24930:
        /* <DEDUP_REMOVED lines=26> */
.L_x_24923:
[----:B------:R-:W-:Y:S05]  /*1ea0*/  BSYNC.RECONVERGENT B0 ;  /* 0x0000000000007941 */ /* 0x000fea0003800200 */
.L_x_24922:
        /* <DEDUP_REMOVED lines=40> */
.L_x_24936:
[----:B------:R-:W0:Y:S01]  /*2130*/  LDS R5, [R7] ;  /* 0x0000000007057984 */ /* 0x000e220000000800 */
[----:B------:R-:W-:-:S04]  /*2140*/  IADD3 R10, PT, PT, R10, 0x1, RZ ;  /* 0x000000010a0a7810 */ /* 0x000fc80007ffe0ff */
[----:B------:R-:W-:Y:S01]  /*2150*/  ISETP.NE.AND P0, PT, R10, RZ, PT ;  /* 0x000000ff0a00720c */ /* 0x000fe20003f05270 */
[----:B0-----:R-:W-:-:S05]  /*2160*/  FMUL.FTZ R12, R5, R4 ;  /* 0x00000004050c7220 */ /* 0x001fca0000410000 */
[----:B------:R0:W-:Y:S02]  /*2170*/  STS [R7], R12 ;  /* 0x0000000c07007388 */ /* 0x0001e40000000800 */
[----:B0-----:R-:W-:-:S05]  /*2180*/  IADD3 R7, PT, PT, R7, 0x200, RZ ;  /* 0x0000020007077810 */ /* 0x001fca0007ffe0ff */
[----:B------:R-:W-:Y:S05]  /*2190*/  @P0 BRA `(.L_x_24936) ;  /* 0xfffffffc00e40947 */ /* 0x000fea000383ffff */
.L_x_24935:
[----:B------:R-:W-:Y:S05]  /*21a0*/  BSYNC.RECONVERGENT B1 ;  /* 0x0000000000017941 */ /* 0x000fea0003800200 */
.L_x_24934:
        /* <DEDUP_REMOVED lines=13> */
.L_x_24939:
        /* <DEDUP_REMOVED lines=52> */
.L_x_24938:
[----:B------:R-:W-:Y:S05]  /*25c0*/  BSYNC.RECONVERGENT B1 ;  /* 0x0000000000017941 */ /* 0x000fea0003800200 */
.L_x_24937:
        /* <DEDUP_REMOVED lines=31> */
.L_x_24941:
[----:B------:R-:W-:Y:S05]  /*27c0*/  BSYNC.RECONVERGENT B1 ;  /* 0x0000000000017941 */ /* 0x000fea0003800200 */
.L_x_24940:
        /* <DEDUP_REMOVED lines=14> */
.L_x_24933:
[----:B------:R-:W-:Y:S05]  /*28b0*/  BSYNC.RECONVERGENT B0 ;  /* 0x0000000000007941 */ /* 0x000fea0003800200 */
.L_x_24932:
[----:B------:R-:W-:Y:S01]  /*28c0*/  ISETP.GE.AND P0, PT, R3, UR5, PT ;  /* 0x0000000503007c0c */ /* 0x000fe2000bf06270 */
[----:B------:R-:W-:Y:S01]  /*28d0*/  BAR.SYNC.DEFER_BLOCKING 0x0 ;  /* 0x0000000000007b1d */ /* 0x000fe20000010000 */
[----:B------:R-:W-:Y:S01]  /*28e0*/  HFMA2 R49, -RZ, RZ, 0, 0 ;  /* 0x00000000ff317431 */ /* 0x000fe200000001ff */
[----:B01----:R-:W-:Y:S02]  /*28f0*/  CS2R R6, SRZ ;  /* 0x0000000000067805 */ /* 0x003fe4000001ff00 */
[----:B------:R-:W-:Y:S01]  /*2900*/  CS2R R4, SRZ ;  /* 0x0000000000047805 */ /* 0x000fe2000001ff00 */
[----:B------:R-:W-:Y:S01]  /*2910*/  IMAD.MOV.U32 R50, RZ, RZ, RZ ;  /* 0x000000ffff327224 */ /* 0x000fe200078e00ff */
[----:B------:R-:W-:Y:S01]  /*2920*/  MOV R41, RZ ;  /* 0x000000ff00297202 */ /* 0x000fe20000000f00 */
[----:B------:R-:W0:Y:S01]  /*2930*/  LDCU UR15, c[0x0][0x3cc] ;  /* 0x00007980ff0f77ac */ /* 0x000e220008000800 */
[----:B------:R-:W-:Y:S01]  /*2940*/  BSSY.RECONVERGENT B0, `(.L_x_24942) ;  /* 0x000009f000007945 */ /* 0x000fe20003800200 */
[----:B------:R-:W1:Y:S03]  /*2950*/  LDCU.64 UR6, c[0x0][0x398] ;  /* 0x00007300ff0677ac */ /* 0x000e660008000a00 */
[----:B------:R-:W-:Y:S05]  /*2960*/  @P0 BRA `(.L_x_24943) ;  /* 0x0000000800700947 */ /* 0x000fea0003800000 */
[----:B------:R-:W-:Y:S01]  /*2970*/  SHF.L.U32 R6, R0, 0x4, RZ ;  /* 0x0000000400067819 */ /* 0x000fe200000006ff */
[----:B------:R-:W2:Y:S01]  /*2980*/  LDCU UR14, c[0x0][0x3d0] ;  /* 0x00007a00ff0e77ac */ /* 0x000ea20008000800 */
[----:B------:R-:W-:Y:S01]  /*2990*/  VIADD R8, R8, 0x1e0 ;  /* 0x000001e008087836 */ /* 0x000fe20000000000 */
[----:B------:R-:W-:Y:S01]  /*29a0*/  SHF.R.U32.HI R10, RZ, 0x3, R0 ;  /* 0x00000003ff0a7819 */ /* 0x000fe20000011600 */
[----:B------:R-:W-:Y:S01]  /*29b0*/  IMAD.U32 R13, RZ, RZ, UR4 ;  /* 0x00000004ff0d7e24 */ /* 0x000fe2000f8e00ff */
[----:B------:R-:W3:Y:S01]  /*29c0*/  LDCU.64 UR16, c[0x0][0x3a8] ;  /* 0x00007500ff1077ac */ /* 0x000ee20008000a00 */
[----:B------:R-:W-:Y:S02]  /*29d0*/  LOP3.LUT R6, R6, 0x10, RZ, 0xe2, !PT ;  /* 0x0000001006067812 */ /* 0x000fe400078ee2ff */
[----:B------:R-:W-:Y:S02]  /*29e0*/  LEA R9, R9, R8, 0x18 ;  /* 0x0000000809097211 */ /* 0x000fe400078ec0ff */
[----:B------:R-:W-:-:S02]  /*29f0*/  LEA R6, R3, R6, 0x5 ;  /* 0x0000000603067211 */ /* 0x000fc400078e28ff */
[----:B------:R-:W-:Y:S02]  /*2a00*/  LOP3.LUT R10, R10, 0x7c, RZ, 0xc0, !PT ;  /* 0x0000007c0a0a7812 */ /* 0x000fe400078ec0ff */
[----:B------:R-:W-:Y:S01]  /*2a10*/  MOV R11, RZ ;  /* 0x000000ff000b7202 */ /* 0x000fe20000000f00 */
[----:B------:R-:W-:Y:S01]  /*2a20*/  IMAD.IADD R46, R9, 0x1, R6 ;  /* 0x00000001092e7824 */ /* 0x000fe200078e0206 */
[----:B------:R-:W-:Y:S02]  /*2a30*/  SHF.L.U32 R47, R0, 0x2, RZ ;  /* 0x00000002002f7819 */ /* 0x000fe400000006ff */
[----:B------:R-:W-:Y:S01]  /*2a40*/  IADD3 R40, PT, PT, R3, 0x1, RZ ;  /* 0x0000000103287810 */ /* 0x000fe20007ffe0ff */
[----:B------:R-:W-:Y:S01]  /*2a50*/  IMAD.WIDE R10, R13, 0x4, R10 ;  /* 0x000000040d0a7825 */ /* 0x000fe200078e020a */
[----:B------:R-:W-:Y:S02]  /*2a60*/  LOP3.LUT R6, R47, 0x4, RZ, 0xc0, !PT ;  /* 0x000000042f067812 */ /* 0x000fe400078ec0ff */
[C---:B------:R-:W-:Y:S01]  /*2a70*/  IADD3 R52, PT, PT, R3.reuse, -UR5, RZ ;  /* 0x8000000503347c10 */ /* 0x040fe2000fffe0ff */
[----:B--2---:R-:W-:Y:S01]  /*2a80*/  IMAD R42, R42, UR14, RZ ;  /* 0x0000000e2a2a7c24 */ /* 0x004fe2000f8e02ff */
[----:B---3--:R-:W-:Y:S01]  /*2a90*/  IADD3 R48, P0, PT, R10, UR16, RZ ;  /* 0x000000100a307c10 */ /* 0x008fe2000ff1e0ff */
[----:B------:R-:W-:Y:S01]  /*2aa0*/  IMAD R44, R3, 0x8, R6 ;  /* 0x00000008032c7824 */ /* 0x000fe200078e0206 */
[----:B------:R-:W-:-:S02]  /*2ab0*/  MOV R6, RZ ;  /* 0x000000ff00067202 */ /* 0x000fc40000000f00 */
[----:B------:R-:W-:Y:S02]  /*2ac0*/  IADD3.X R45, PT, PT, R11, UR17, RZ, P0, !PT ;  /* 0x000000110b2d7c10 */ /* 0x000fe400087fe4ff */
[----:B------:R-:W-:Y:S02]  /*2ad0*/  LOP3.LUT R47, R47, 0x7c, RZ, 0xc0, !PT ;  /* 0x0000007c2f2f7812 */ /* 0x000fe400078ec0ff */
[----:B------:R-:W-:Y:S02]  /*2ae0*/  SHF.R.S32.HI R43, RZ, 0x1f, R42 ;  /* 0x0000001fff2b7819 */ /* 0x000fe4000001142a */
[----:B------:R-:W-:-:S07]  /*2af0*/  IADD3 R44, PT, PT, R44, 0x1, RZ ;  /* 0x000000012c2c7810 */ /* 0x000fce0007ffe0ff */
.L_x_24944:
[----:B------:R-:W-:Y:S01]  /*2b00*/  IMAD.MOV.U32 R28, RZ, RZ, R48 ;  /* 0x000000ffff1c7224 */ /* 0x000fe200078e0030 */
[----:B------:R-:W-:Y:S01]  /*2b10*/  MOV R29, R45 ;  /* 0x0000002d001d7202 */ /* 0x000fe20000000f00 */
[----:B------:R-:W2:Y:S04]  /*2b20*/  LDS.128 R20, [R46] ;  /* 0x000000002e147984 */ /* 0x000ea80000000c00 */
[----:B------:R-:W0:Y:S02]  /*2b30*/  LDG.E.CONSTANT R9, desc[UR8][R28.64] ;  /* 0x000000081c097981 */ /* 0x000e24000c1e9900 */
[----:B0-----:R-:W-:-:S03]  /*2b40*/  IMAD.WIDE R8, R9, UR15, R42 ;  /* 0x0000000f09087c25 */ /* 0x001fc6000f8e022a */
[----:B------:R-:W-:-:S04]  /*2b50*/  IADD3 R8, P0, PT, R47, R8, RZ ;  /* 0x000000082f087210 */ /* 0x000fc80007f1e0ff */
[----:B------:R-:W-:Y:S02]  /*2b60*/  IADD3.X R9, PT, PT, RZ, R9, RZ, P0, !PT ;  /* 0x00000009ff097210 */ /* 0x000fe400007fe4ff */
[----:B-1----:R-:W-:-:S04]  /*2b70*/  LEA R36, P0, R8, UR6, 0x2 ;  /* 0x0000000608247c11 */ /* 0x002fc8000f8010ff */
[----:B------:R-:W-:-:S05]  /*2b80*/  LEA.HI.X R37, R8, UR7, R9, 0x2, P0 ;  /* 0x0000000708257c11 */ /* 0x000fca00080f1409 */
[----:B------:R-:W3:Y:S04]  /*2b90*/  LDG.E.128.CONSTANT R8, desc[UR8][R36.64] ;  /* 0x0000000824087981 */ /* 0x000ee8000c1e9d00 */
[----:B------:R-:W4:Y:S04]  /*2ba0*/  LDG.E.128.CONSTANT R12, desc[UR8][R36.64+0x200] ;  /* 0x00020008240c7981 */ /* 0x000f28000c1e9d00 */
[----:B------:R-:W5:Y:S01]  /*2bb0*/  LDG.E.128.CONSTANT R16, desc[UR8][R36.64+0x400] ;  /* 0x0004000824107981 */ /* 0x000f62000c1e9d00 */
[----:B------:R-:W-:-:S03]  /*2bc0*/  ISETP.NE.AND P1, PT, R52, -0x1, PT ;  /* 0xffffffff3400780c */ /* 0x000fc60003f25270 */
[----:B------:R-:W5:Y:S01]  /*2bd0*/  LDG.E.128.CONSTANT R24, desc[UR8][R36.64+0x600] ;  /* 0x0006000824187981 */ /* 0x000f62000c1e9d00 */
[----:B------:R-:W-:-:S03]  /*2be0*/  VIADD R51, R44, 0xffffffff ;  /* 0xffffffff2c337836 */ /* 0x000fc60000000000 */
[----:B------:R-:W5:Y:S06]  /*2bf0*/  LDG.E.128.CONSTANT R28, desc[UR8][R36.64+0x800] ;  /* 0x00080008241c7981 */ /* 0x000f6c000c1e9d00 */
[C---:B------:R-:W-:Y:S02]  /*2c00*/  @!P1 ISETP.GE.AND P2, PT, R44.reuse, UR10, PT ;  /* 0x0000000a2c009c0c */ /* 0x040fe4000bf46270 */
[----:B------:R-:W-:Y:S02]  /*2c10*/  @!P1 IADD3 R32, PT, PT, R44, 0x1, RZ ;  /* 0x000000012c209810 */ /* 0x000fe40007ffe0ff */
[----:B------:R-:W-:-:S02]  /*2c20*/  @!P1 ISETP.GE.AND P0, PT, R51, UR10, PT ;  /* 0x0000000a33009c0c */ /* 0x000fc4000bf06270 */
[----:B------:R-:W-:Y:S02]  /*2c30*/  @!P1 ISETP.GE.AND P5, PT, R51, UR10, PT ;  /* 0x0000000a33009c0c */ /* 0x000fe4000bfa6270 */
[----:B---3--:R-:W-:Y:S02]  /*2c40*/  @!P1 FSEL R9, R9, RZ, !P2 ;  /* 0x000000ff09099208 */ /* 0x008fe40005000000 */
[----:B------:R-:W-:Y:S02]  /*2c50*/  @!P1 ISETP.GE.AND P2, PT, R32, UR10, PT ;  /* 0x0000000a20009c0c */ /* 0x000fe4000bf46270 */
[----:B------:R-:W3:Y:S01]  /*2c60*/  LDG.E.128.CONSTANT R32, desc[UR8][R36.64+0xa00] ;  /* 0x000a000824207981 */ /* 0x000ee2000c1e9d00 */
[----:B------:R-:W-:Y:S01]  /*2c70*/  @!P1 FSEL R8, R8, RZ, !P0 ;  /* 0x000000ff08089208 */ /* 0x000fe20004000000 */
[----:B--2---:R-:W-:Y:S02]  /*2c80*/  FMUL.FTZ R9, R21, R9 ;  /* 0x0000000915097220 */ /* 0x004fe40000410000 */
[----:B------:R-:W2:Y:S02]  /*2c90*/  LDG.E.128.CONSTANT R36, desc[UR8][R36.64+0xc00] ;  /* 0x000c000824247981 */ /* 0x000ea4000c1e9d00 */
[----:B------:R-:W-:Y:S01]  /*2ca0*/  FFMA.FTZ R9, R20, R8, R9 ;  /* 0x0000000814097223 */ /* 0x000fe20000010009 */
[----:B------:R-:W-:-:S02]  /*2cb0*/  @!P1 ISETP.GE.AND P0, PT, R51, UR10, PT ;  /* 0x0000000a33009c0c */ /* 0x000fc4000bf06270 */
[----:B------:R-:W-:Y:S02]  /*2cc0*/  @!P1 IADD3 R8, PT, PT, R44, 0x2, RZ ;  /* 0x000000022c089810 */ /* 0x000fe40007ffe0ff */
[----:B----4-:R-:W-:Y:S02]  /*2cd0*/  @!P1 FSEL R12, R12, RZ, !P0 ;  /* 0x000000ff0c0c9208 */ /* 0x010fe40004000000 */
[----:B------:R-:W-:Y:S02]  /*2ce0*/  @!P1 FSEL R10, R10, RZ, !P2 ;  /* 0x000000ff0a0a9208 */ /* 0x000fe40005000000 */
[----:B------:R-:W-:Y:S01]  /*2cf0*/  @!P1 ISETP.GE.AND P0, PT, R8, UR10, PT ;  /* 0x0000000a08009c0c */ /* 0x000fe2000bf06270 */
[C---:B------:R-:W-:Y:S01]  /*2d00*/  @!P1 VIADD R8, R44.reuse, 0x1 ;  /* 0x000000012c089836 */ /* 0x040fe20000000000 */
[----:B------:R-:W-:-:S04]  /*2d10*/  @!P1 ISETP.GE.AND P2, PT, R44, UR10, PT ;  /* 0x0000000a2c009c0c */ /* 0x000fc8000bf46270 */
[----:B------:R-:W-:Y:S02]  /*2d20*/  @!P1 FSEL R13, R13, RZ, !P2 ;  /* 0x000000ff0d0d9208 */ /* 0x000fe40005000000 */
[----:B------:R-:W-:Y:S02]  /*2d30*/  @!P1 ISETP.GE.AND P2, PT, R8, UR10, PT ;  /* 0x0000000a08009c0c */ /* 0x000fe4000bf46270 */
[----:B------:R-:W-:Y:S02]  /*2d40*/  @!P1 IADD3 R8, PT, PT, R44, 0x2, RZ ;  /* 0x000000022c089810 */ /* 0x000fe40007ffe0ff */
[----:B------:R-:W-:Y:S02]  /*2d50*/  @!P1 FSEL R11, R11, RZ, !P0 ;  /* 0x000000ff0b0b9208 */ /* 0x000fe40004000000 */
[----:B------:R-:W-:Y:S02]  /*2d60*/  @!P1 ISETP.GE.AND P0, PT, R8, UR10, PT ;  /* 0x0000000a08009c0c */ /* 0x000fe4000bf06270 */
[----:B------:R-:W-:-:S02]  /*2d70*/  IADD3 R8, PT, PT, R40, 0x3, RZ ;  /* 0x0000000328087810 */ /* 0x000fc40007ffe0ff */
[----:B------:R-:W-:Y:S02]  /*2d80*/  @!P1 FSEL R15, R15, RZ, !P0 ;  /* 0x000000ff0f0f9208 */ /* 0x000fe40004000000 */
[----:B------:R-:W-:Y:S01]  /*2d90*/  ISETP.GE.AND P0, PT, R8, UR5, PT ;  /* 0x0000000508007c0c */ /* 0x000fe2000bf06270 */
[----:B------:R-:W-:Y:S01]  /*2da0*/  @!P1 VIADD R8, R44, 0x1 ;  /* 0x000000012c089836 */ /* 0x000fe20000000000 */
[----:B-----5:R-:W-:Y:S02]  /*2db0*/  @!P1 FSEL R16, R16, RZ, !P5 ;  /* 0x000000ff10109208 */ /* 0x020fe40006800000 */
[----:B------:R-:W-:-:S04]  /*2dc0*/  @!P1 ISETP.GE.AND P5, PT, R44, UR10, PT ;  /* 0x0000000a2c009c0c */ /* 0x000fc8000bfa6270 */
[----:B------:R-:W-:Y:S02]  /*2dd0*/  @!P1 FSEL R17, R17, RZ, !P5 ;  /* 0x000000ff11119208 */ /* 0x000fe40006800000 */
[----:B------:R-:W-:Y:S02]  /*2de0*/  @!P1 ISETP.GE.AND P5, PT, R8, UR10, PT ;  /* 0x0000000a08009c0c */ /* 0x000fe4000bfa6270 */
[----:B------:R-:W-:Y:S02]  /*2df0*/  @!P1 IADD3 R8, PT, PT, R44, 0x2, RZ ;  /* 0x000000022c089810 */ /* 0x000fe40007ffe0ff */
[----:B------:R-:W-:Y:S02]  /*2e00*/  @!P1 FSEL R18, R18, RZ, !P5 ;  /* 0x000000ff12129208 */ /* 0x000fe40006800000 */
[----:B------:R-:W-:Y:S02]  /*2e10*/  @!P1 ISETP.GE.AND P5, PT, R8, UR10, PT ;  /* 0x0000000a08009c0c */ /* 0x000fe4000bfa6270 */
[----:B------:R-:W-:-:S02]  /*2e20*/  @!P1 ISETP.GE.AND P6, PT, R51, UR10, PT ;  /* 0x0000000a33009c0c */ /* 0x000fc4000bfc6270 */
[----:B------:R-:W-:Y:S02]  /*2e30*/  @!P1 IADD3 R8, PT, PT, R44, 0x1, RZ ;  /* 0x000000012c089810 */ /* 0x000fe40007ffe0ff */
[----:B------:R-:W-:Y:S02]  /*2e40*/  @!P1 FSEL R19, R19, RZ, !P5 ;  /* 0x000000ff13139208 */ /* 0x000fe40006800000 */
[----:B------:R-:W-:Y:S01]  /*2e50*/  @!P1 ISETP.GE.AND P5, PT, R8, UR10, PT ;  /* 0x0000000a08009c0c */ /* 0x000fe2000bfa6270 */
[----:B------:R-:W-:Y:S01]  /*2e60*/  @!P1 VIADD R8, R44, 0x2 ;  /* 0x000000022c089836 */ /* 0x000fe20000000000 */
[----:B------:R-:W-:Y:S02]  /*2e70*/  @!P1 FSEL R24, R24, RZ, !P6 ;  /* 0x000000ff18189208 */ /* 0x000fe40007000000 */
[----:B------:R-:W-:-:S04]  /*2e80*/  @!P1 ISETP.GE.AND P6, PT, R44, UR10, PT ;  /* 0x0000000a2c009c0c */ /* 0x000fc8000bfc6270 */
[----:B------:R-:W-:Y:S02]  /*2e90*/  @!P1 FSEL R25, R25, RZ, !P6 ;  /* 0x000000ff19199208 */ /* 0x000fe40007000000 */
[----:B------:R-:W-:Y:S02]  /*2ea0*/  @!P1 ISETP.GE.AND P6, PT, R8, UR10, PT ;  /* 0x0000000a08009c0c */ /* 0x000fe4000bfc6270 */
[----:B------:R-:W-:Y:S02]  /*2eb0*/  @!P1 IADD3 R8, PT, PT, R44, 0x1, RZ ;  /* 0x000000012c089810 */ /* 0x000fe40007ffe0ff */
[----:B------:R-:W-:Y:S02]  /*2ec0*/  @!P1 FSEL R26, R26, RZ, !P5 ;  /* 0x000000ff1a1a9208 */ /* 0x000fe40006800000 */
[----:B------:R-:W-:Y:S02]  /*2ed0*/  @!P1 ISETP.GE.AND P5, PT, R8, UR10, PT ;  /* 0x0000000a08009c0c */ /* 0x000fe4000bfa6270 */
[----:B------:R-:W-:-:S02]  /*2ee0*/  @!P1 FSEL R14, R14, RZ, !P2 ;  /* 0x000000ff0e0e9208 */ /* 0x000fc40005000000 */
[C---:B------:R-:W-:Y:S02]  /*2ef0*/  @!P1 ISETP.GE.AND P3, PT, R51.reuse, UR10, PT ;  /* 0x0000000a33009c0c */ /* 0x040fe4000bf66270 */
[----:B------:R-:W-:Y:S02]  /*2f00*/  @!P1 IADD3 R8, PT, PT, R44, 0x2, RZ ;  /* 0x000000022c089810 */ /* 0x000fe40007ffe0ff */
[C---:B------:R-:W-:Y:S02]  /*2f10*/  @!P1 ISETP.GE.AND P2, PT, R51.reuse, UR10, PT ;  /* 0x0000000a33009c0c */ /* 0x040fe4000bf46270 */
[----:B------:R-:W-:Y:S02]  /*2f20*/  @!P1 ISETP.GE.AND P4, PT, R51, UR10, PT ;  /* 0x0000000a33009c0c */ /* 0x000fe4000bf86270 */
[----:B------:R-:W-:Y:S02]  /*2f30*/  @!P1 FSEL R27, R27, RZ, !P6 ;  /* 0x000000ff1b1b9208 */ /* 0x000fe40007000000 */
[----:B------:R-:W-:Y:S01]  /*2f40*/  @!P1 ISETP.GE.AND P6, PT, R8, UR10, PT ;  /* 0x0000000a08009c0c */ /* 0x000fe2000bfc6270 */
[----:B------:R-:W-:Y:S01]  /*2f50*/  @!P1 VIADD R8, R44, 0x1 ;  /* 0x000000012c089836 */ /* 0x000fe20000000000 */
[----:B------:R-:W-:-:S02]  /*2f60*/  @!P1 FSEL R28, R28, RZ, !P3 ;  /* 0x000000ff1c1c9208 */ /* 0x000fc40005800000 */
[----:B------:R-:W-:Y:S01]  /*2f70*/  @!P1 ISETP.GE.AND P3, PT, R44, UR10, PT ;  /* 0x0000000a2c009c0c */ /* 0x000fe2000bf66270 */
[----:B------:R-:W-:Y:S01]  /*2f80*/  FFMA.FTZ R10, R22, R10, R9 ;  /* 0x0000000a160a7223 */ /* 0x000fe20000010009 */
[----:B------:R-:W-:Y:S02]  /*2f90*/  @!P1 IADD3 R9, PT, PT, R44, 0x1, RZ ;  /* 0x000000012c099810 */ /* 0x000fe40007ffe0ff */
[----:B------:R-:W-:Y:S02]  /*2fa0*/  @!P1 FSEL R29, R29, RZ, !P3 ;  /* 0x000000ff1d1d9208 */ /* 0x000fe40005800000 */
[----:B------:R-:W-:Y:S01]  /*2fb0*/  @!P1 ISETP.GE.AND P3, PT, R8, UR10, PT ;  /* 0x0000000a08009c0c */ /* 0x000fe2000bf66270 */
[C---:B------:R-:W-:Y:S01]  /*2fc0*/  FMUL.FTZ R13, R21.reuse, R13 ;  /* 0x0000000d150d7220 */ /* 0x040fe20000410000 */
[----:B------:R-:W-:Y:S01]  /*2fd0*/  @!P1 IADD3 R8, PT, PT, R44, 0x2, RZ ;  /* 0x000000022c089810 */ /* 0x000fe20007ffe0ff */
[C---:B------:R-:W-:Y:S01]  /*2fe0*/  FMUL.FTZ R17, R21.reuse, R17 ;  /* 0x0000001115117220 */ /* 0x040fe20000410000 */
[C---:B------:R-:W-:Y:S01]  /*2ff0*/  FMUL.FTZ R25, R21.reuse, R25 ;  /* 0x0000001915197220 */ /* 0x040fe20000410000 */
[----:B------:R-:W-:Y:S01]  /*3000*/  FMUL.FTZ R29, R21, R29 ;  /* 0x0000001d151d7220 */ /* 0x000fe20000410000 */
[----:B------:R-:W-:Y:S01]  /*3010*/  @!P1 FSEL R30, R30, RZ, !P5 ;  /* 0x000000ff1e1e9208 */ /* 0x000fe20006800000 */
[----:B------:R-:W-:Y:S01]  /*3020*/  FFMA.FTZ R13, R20, R12, R13 ;  /* 0x0000000c140d7223 */ /* 0x000fe2000001000d */
[----:B------:R-:W-:Y:S01]  /*3030*/  @!P1 ISETP.GE.AND P5, PT, R8, UR10, PT ;  /* 0x0000000a08009c0c */ /* 0x000fe2000bfa6270 */
[C---:B------:R-:W-:Y:S01]  /*3040*/  FFMA.FTZ R17, R20.reuse, R16, R17 ;  /* 0x0000001014117223 */ /* 0x040fe20000010011 */
[C---:B------:R-:W-:Y:S01]  /*3050*/  FFMA.FTZ R25, R20.reuse, R24, R25 ;  /* 0x0000001814197223 */ /* 0x040fe20000010019 */
[----:B------:R-:W-:Y:S01]  /*3060*/  FFMA.FTZ R29, R20, R28, R29 ;  /* 0x0000001c141d7223 */ /* 0x000fe2000001001d */
[C---:B------:R-:W-:Y:S01]  /*3070*/  FFMA.FTZ R14, R22.reuse, R14, R13 ;  /* 0x0000000e160e7223 */ /* 0x040fe2000001000d */
[C---:B------:R-:W-:Y:S01]  /*3080*/  FFMA.FTZ R18, R22.reuse, R18, R17 ;  /* 0x0000001216127223 */ /* 0x040fe20000010011 */
[C---:B------:R-:W-:Y:S01]  /*3090*/  FFMA.FTZ R26, R22.reuse, R26, R25 ;  /* 0x0000001a161a7223 */ /* 0x040fe20000010019 */
[----:B------:R-:W-:Y:S01]  /*30a0*/  FFMA.FTZ R30, R22, R30, R29 ;  /* 0x0000001e161e7223 */ /* 0x000fe2000001001d */
[----:B------:R-:W-:Y:S01]  /*30b0*/  @!P1 FSEL R31, R31, RZ, !P6 ;  /* 0x000000ff1f1f9208 */ /* 0x000fe20007000000 */
        /* <DEDUP_REMOVED lines=13> */
[----:B---3--:R-:W-:Y:S02]  /*3190*/  @!P1 FSEL R32, R32, RZ, !P2 ;  /* 0x000000ff20209208 */ /* 0x008fe40005000000 */
[----:B------:R-:W-:-:S04]  /*31a0*/  @!P1 ISETP.GE.AND P2, PT, R44, UR10, PT ;  /* 0x0000000a2c009c0c */ /* 0x000fc8000bf46270 */
[----:B------:R-:W-:Y:S02]  /*31b0*/  @!P1 FSEL R33, R33, RZ, !P2 ;  /* 0x000000ff21219208 */ /* 0x000fe40005000000 */
[----:B--2---:R-:W-:Y:S02]  /*31c0*/  @!P1 FSEL R36, R36, RZ, !P4 ;  /* 0x000000ff24249208 */ /* 0x004fe40006000000 */
[----:B------:R-:W-:-:S04]  /*31d0*/  @!P1 ISETP.GE.AND P4, PT, R44, UR10, PT ;  /* 0x0000000a2c009c0c */ /* 0x000fc8000bf86270 */
[----:B------:R-:W-:Y:S01]  /*31e0*/  @!P1 FSEL R37, R37, RZ, !P4 ;  /* 0x000000ff25259208 */ /* 0x000fe20006000000 */
[----:B------:R-:W-:Y:S01]  /*31f0*/  FMUL.FTZ R33, R21, R33 ;  /* 0x0000002115217220 */ /* 0x000fe20000410000 */
[----:B------:R-:W-:Y:S02]  /*3200*/  @!P1 FSEL R34, R34, RZ, !P3 ;  /* 0x000000ff22229208 */ /* 0x000fe40005800000 */
[----:B------:R-:W-:Y:S01]  /*3210*/  @!P1 ISETP.GE.AND P3, PT, R9, UR10, PT ;  /* 0x0000000a09009c0c */ /* 0x000fe2000bf66270 */
[----:B------:R-:W-:Y:S01]  /*3220*/  FMUL.FTZ R21, R21, R37 ;  /* 0x0000002515157220 */ /* 0x000fe20000410000 */
[----:B------:R-:W-:Y:S01]  /*3230*/  @!P1 ISETP.GE.AND P2, PT, R8, UR10, PT ;  /* 0x0000000a08009c0c */ /* 0x000fe2000bf46270 */
[----:B------:R-:W-:Y:S01]  /*3240*/  FFMA.FTZ R33, R20, R32, R33 ;  /* 0x0000002014217223 */ /* 0x000fe20000010021 */
[----:B------:R-:W-:Y:S01]  /*3250*/  @!P1 FSEL R38, R38, RZ, !P3 ;  /* 0x000000ff26269208 */ /* 0x000fe20005800000 */
[----:B------:R-:W-:Y:S01]  /*3260*/  FFMA.FTZ R21, R20, R36, R21 ;  /* 0x0000002414157223 */ /* 0x000fe20000010015 */
[----:B------:R-:W-:Y:S01]  /*3270*/  @!P1 FSEL R35, R35, RZ, !P5 ;  /* 0x000000ff23239208 */ /* 0x000fe20006800000 */
[C---:B------:R-:W-:Y:S01]  /*3280*/  FFMA.FTZ R34, R22.reuse, R34, R33 ;  /* 0x0000002216227223 */ /* 0x040fe20000010021 */
[----:B------:R-:W-:Y:S01]  /*3290*/  @!P1 FSEL R39, R39, RZ, !P2 ;  /* 0x000000ff27279208 */ /* 0x000fe20005000000 */
[----:B------:R-:W-:Y:S01]  /*32a0*/  FFMA.FTZ R22, R22, R38, R21 ;  /* 0x0000002616167223 */ /* 0x000fe20000010015 */
[----:B------:R-:W-:Y:S01]  /*32b0*/  IADD3 R48, P1, PT, R48, 0x10, RZ ;  /* 0x0000001030307810 */ /* 0x000fe20007f3e0ff */
[----:B------:R-:W-:-:S02]  /*32c0*/  FFMA.FTZ R34, R23, R35, R34 ;  /* 0x0000002317227223 */ /* 0x000fc40000010022 */
[----:B------:R-:W-:Y:S01]  /*32d0*/  FFMA.FTZ R22, R23, R39, R22 ;  /* 0x0000002717167223 */ /* 0x000fe20000010016 */
[----:B------:R-:W-:Y:S02]  /*32e0*/  VIADD R44, R44, 0x20 ;  /* 0x000000202c2c7836 */ /* 0x000fe40000000000 */
[----:B------:R-:W-:Y:S01]  /*32f0*/  FADD.FTZ R7, R34, R7 ;  /* 0x0000000722077221 */ /* 0x000fe20000010000 */
[----:B------:R-:W-:Y:S01]  /*3300*/  IADD3.X R45, PT, PT, RZ, R45, RZ, P1, !PT ;  /* 0x0000002dff2d7210 */ /* 0x000fe20000ffe4ff */
[----:B------:R-:W-:Y:S01]  /*3310*/  FADD.FTZ R41, R22, R41 ;  /* 0x0000002916297221 */ /* 0x000fe20000010000 */
[----:B------:R-:W-:Y:S06]  /*3320*/  @!P0 BRA `(.L_x_24944) ;  /* 0xfffffff400f48947 */ /* 0x000fec000383ffff */
.L_x_24943:
[----:B01----:R-:W-:Y:S05]  /*3330*/  BSYNC.RECONVERGENT B0 ;  /* 0x0000000000007941 */ /* 0x003fea0003800200 */
.L_x_24942:
[----:B------:R-:W0:Y:S01]  /*3340*/  S2UR UR5, SR_CgaCtaId ;  /* 0x00000000000579c3 */ /* 0x000e220000008800 */
[----:B------:R-:W1:Y:S01]  /*3350*/  SHFL.BFLY PT, R9, R6, 0x1, 0x1f ;  /* 0x0c201f0006097f89 */ /* 0x000e6200000e0000 */
[C---:B------:R-:W-:Y:S01]  /*3360*/  LOP3.LUT R15, R0.reuse, 0x1, RZ, 0xc0, !PT ;  /* 0x00000001000f7812 */ /* 0x040fe200078ec0ff */
[----:B------:R-:W-:Y:S01]  /*3370*/  UMOV UR4, 0x400 ;  /* 0x0000040000047882 */ /* 0x000fe20000000000 */
[----:B------:R-:W-:Y:S01]  /*3380*/  SHF.R.U32.HI R2, RZ, 0x1, R2 ;  /* 0x00000001ff027819 */ /* 0x000fe20000011602 */
[----:B------:R-:W2:Y:S01]  /*3390*/  SHFL.BFLY PT, R11, R4, 0x1, 0x1f ;  /* 0x0c201f00040b7f89 */ /* 0x000ea200000e0000 */
[----:B------:R-:W-:Y:S01]  /*33a0*/  ISETP.NE.AND P2, PT, R15, RZ, PT ;  /* 0x000000ff0f00720c */ /* 0x000fe20003f45270 */
[----:B------:R-:W-:Y:S01]  /*33b0*/  UIADD3 UR4, UPT, UPT, UR4, 0x1e0, URZ ;  /* 0x000001e004047890 */ /* 0x000fe2000fffe0ff */
[C---:B------:R-:W-:Y:S01]  /*33c0*/  LOP3.LUT R15, R0.reuse, 0x3c0, RZ, 0xc0, !PT ;  /* 0x000003c0000f7812 */ /* 0x040fe200078ec0ff */
[----:B------:R-:W3:Y:S01]  /*33d0*/  SHFL.BFLY PT, R8, R5, 0x1, 0x1f ;  /* 0x0c201f0005087f89 */ /* 0x000ee200000e0000 */
[C---:B------:R-:W-:Y:S01]  /*33e0*/  LOP3.LUT P0, RZ, R0.reuse, 0x3c1, RZ, 0xc0, !PT ;  /* 0x000003c100ff7812 */ /* 0x040fe2000780c0ff */
[----:B------:R-:W-:Y:S01]  /*33f0*/  IMAD R2, R3, 0x70, R2 ;  /* 0x0000007003027824 */ /* 0x000fe200078e0202 */
[----:B------:R-:W-:Y:S01]  /*3400*/  ISETP.NE.OR P5, PT, R15, 0x40, P2 ;  /* 0x000000400f00780c */ /* 0x000fe200017a5670 */
[----:B------:R-:W4:Y:S01]  /*3410*/  SHFL.BFLY PT, R13, R50, 0x1, 0x1f ;  /* 0x0c201f00320d7f89 */ /* 0x000f2200000e0000 */
[C---:B------:R-:W-:Y:S01]  /*3420*/  LOP3.LUT R3, R0.reuse, 0x3e0, RZ, 0xc0, !PT ;  /* 0x000003e000037812 */ /* 0x040fe200078ec0ff */
[----:B------:R-:W-:Y:S01]  /*3430*/  BSSY.RECONVERGENT B0, `(.L_x_24945) ;  /* 0x0000028000007945 */ /* 0x000fe20003800200 */
[----:B------:R-:W-:Y:S01]  /*3440*/  LOP3.LUT P1, RZ, R0, 0x3e1, RZ, 0xc0, !PT ;  /* 0x000003e100ff7812 */ /* 0x000fe2000782c0ff */
[----:B------:R-:W5:Y:S01]  /*3450*/  SHFL.BFLY PT, R10, R49, 0x1, 0x1f ;  /* 0x0c201f00310a7f89 */ /* 0x000f6200000e0000 */
[----:B------:R-:W-:-:S02]  /*3460*/  ISETP.NE.OR P4, PT, R3, 0x20, P2 ;  /* 0x000000200300780c */ /* 0x000fc40001785670 */
[----:B------:R-:W-:Y:S01]  /*3470*/  ISETP.GT.U32.AND P3, PT, R0, 0x1f, PT ;  /* 0x0000001f0000780c */ /* 0x000fe20003f64070 */
[----:B------:R-:W5:Y:S01]  /*3480*/  SHFL.BFLY PT, R12, R7, 0x1, 0x1f ;  /* 0x0c201f00070c7f89 */ /* 0x000f6200000e0000 */
[----:B0-----:R-:W-:-:S03]  /*3490*/  ULEA UR4, UR5, UR4, 0x18 ;  /* 0x0000000405047291 */ /* 0x001fc6000f8ec0ff */
[----:B------:R-:W0:Y:S01]  /*34a0*/  SHFL.BFLY PT, R14, R41, 0x1, 0x1f ;  /* 0x0c201f00290e7f89 */ /* 0x000e2200000e0000 */
[----:B-1----:R-:W-:Y:S01]  /*34b0*/  FADD.FTZ R9, R9, R6 ;  /* 0x0000000609097221 */ /* 0x002fe20000010000 */
[----:B------:R-:W-:Y:S01]  /*34c0*/  BAR.SYNC.DEFER_BLOCKING 0x0 ;  /* 0x0000000000007b1d */ /* 0x000fe20000010000 */
[----:B--2---:R-:W-:Y:S01]  /*34d0*/  FADD.FTZ R11, R11, R4 ;  /* 0x000000040b0b7221 */ /* 0x004fe20000010000 */
[----:B------:R-:W-:Y:S01]  /*34e0*/  LEA R2, R2, UR4, 0x2 ;  /* 0x0000000402027c11 */ /* 0x000fe2000f8e10ff */
[----:B---3--:R-:W-:Y:S01]  /*34f0*/  FADD.FTZ R5, R8, R5 ;  /* 0x0000000508057221 */ /* 0x008fe20000010000 */
[----:B----4-:R-:W-:Y:S01]  /*3500*/  FADD.FTZ R13, R13, R50 ;  /* 0x000000320d0d7221 */ /* 0x010fe20000010000 */
[----:B-----5:R-:W-:Y:S01]  /*3510*/  FADD.FTZ R49, R10, R49 ;  /* 0x000000310a317221 */ /* 0x020fe20000010000 */
[----:B------:R-:W-:Y:S01]  /*3520*/  FADD.FTZ R7, R12, R7 ;  /* 0x000000070c077221 */ /* 0x000fe20000010000 */
[----:B0-----:R-:W-:Y:S01]  /*3530*/  FADD.FTZ R41, R14, R41 ;  /* 0x000000290e297221 */ /* 0x001fe20000010000 */
        /* <DEDUP_REMOVED lines=23> */
.L_x_24946:
[----:B------:R-:W-:Y:S05]  /*36b0*/  BSYNC.RECONVERGENT B0 ;  /* 0x0000000000007941 */ /* 0x000fea0003800200 */
.L_x_24945:
        /* <DEDUP_REMOVED lines=25> */
.L_x_24948:
[----:B------:R-:W-:Y:S05]  /*3850*/  BSYNC.RECONVERGENT B0 ;  /* 0x0000000000007941 */ /* 0x000fea0003800200 */
.L_x_24947:
[----:B------:R-:W-:Y:S06]  /*3860*/  BAR.SYNC.DEFER_BLOCKING 0x0 ;  /* 0x0000000000007b1d */ /* 0x000fec0000010000 */
[----:B------:R-:W-:Y:S05]  /*3870*/  @P3 EXIT ;  /* 0x000000000000394d */ /* 0x000fea0003800000 */
[----:B------:R-:W2:Y:S01]  /*3880*/  LDCU UR5, c[0x0][0x378] ;  /* 0x00006f00ff0577ac */ /* 0x000ea20008000800 */
[----:B------:R-:W-:-:S04]  /*3890*/  UIMAD UR4, UR11, UR13, UR12 ;  /* 0x0000000d0b0472a4 */ /* 0x000fc8000f8e020c */
[----:B--2---:R-:W-:Y:S01]  /*38a0*/  UIMAD UR4, UR4, UR5, URZ ;  /* 0x00000005040472a4 */ /* 0x004fe2000f8e02ff */
[----:B------:R-:W-:Y:S11]  /*38b0*/  @P2 EXIT ;  /* 0x000000000000294d */ /* 0x000ff60003800000 */
[----:B------:R-:W2:Y:S01]  /*38c0*/  S2UR UR5, SR_CTAID.Z ;  /* 0x00000000000579c3 */ /* 0x000ea20000002700 */
[----:B------:R-:W0:Y:S01]  /*38d0*/  LDCU.64 UR10, c[0x0][0x380] ;  /* 0x00007000ff0a77ac */ /* 0x000e220008000a00 */
[----:B------:R-:W-:Y:S01]  /*38e0*/  SHF.R.U32.HI R0, RZ, 0x1, R0 ;  /* 0x00000001ff007819 */ /* 0x000fe20000011600 */
[----:B------:R-:W-:Y:S02]  /*38f0*/  UIMAD UR6, UR4, 0x70, URZ ;  /* 0x00000070040678a4 */ /* 0x000fe4000f8e02ff */
[----:B--2---:R-:W-:-:S06]  /*3900*/  UIMAD UR5, UR5, 0x70, URZ ;  /* 0x00000070050578a4 */ /* 0x004fcc000f8e02ff */
[----:B------:R-:W-:-:S04]  /*3910*/  MOV R3, UR5 ;  /* 0x0000000500037c02 */ /* 0x000fc80008000f00 */
        /* <DEDUP_REMOVED lines=12> */
.L_x_24919:
[----:B------:R-:W-:Y:S01]  /*39e0*/  HFMA2 R46, -RZ, RZ, 0, 1.847743988037109375e-06 ;  /* 0x0000001fff2e7431 */ /* 0x000fe200000001ff */
[----:B------:R-:W-:Y:S01]  /*39f0*/  BSSY B1, `(.L_x_24949) ;  /* 0x0000006000017945 */ /* 0x000fe20003800000 */
[----:B------:R-:W-:Y:S01]  /*3a00*/  IMAD.MOV.U32 R35, RZ, RZ, 0x2 ;  /* 0x00000002ff237424 */ /* 0x000fe200078e00ff */
[----:B------:R-:W-:-:S07]  /*3a10*/  MOV R34, 0xffffffff ;  /* 0xffffffff00227802 */ /* 0x000fce0000000f00 */
[----:B------:R-:W-:Y:S05]  /*3a20*/  WARPSYNC.COLLECTIVE R34, `(.L_x_24950) ;  /* 0x0000000022087348 */ /* 0x000fea0003c00000 */
[----:B------:R0:W1:Y:S02]  /*3a30*/  SHFL.BFLY P1, R33, R45, R35, R46 ;  /* 0x0c0000232d217389 */ /* 0x000064000002002e */
[----:B01----:R-:W-:Y:S05]  /*3a40*/  ENDCOLLECTIVE ;  /* 0x000000000000791b */ /* 0x003fea0003800000 */
.L_x_24950:
[----:B------:R-:W-:Y:S05]  /*3a50*/  BSYNC B1 ;  /* 0x0000000000017941 */ /* 0x000fea0003800000 */
.L_x_24949:
        /* <DEDUP_REMOVED lines=9> */
.L_x_24951:
[----:B------:R-:W-:Y:S05]  /*3af0*/  BRA `(.L_x_24952) ;  /* 0xffffffd000747947 */ /* 0x000fea000383ffff */
.L_x_24921:
        /* <DEDUP_REMOVED lines=8> */
.L_x_24954:
[----:B------:R-:W-:Y:S05]  /*3b80*/  BSYNC B0 ;  /* 0x0000000000007941 */ /* 0x000fea0003800000 */
.L_x_24953:
        /* <DEDUP_REMOVED lines=9> */
.L_x_24955:
[----:B------:R-:W-:Y:S01]  /*3c20*/  HFMA2 R35, -RZ, RZ, 0, 2.384185791015625e-07 ;  /* 0x00000004ff237431 */ /* 0x000fe200000001ff */
[----:B------:R-:W-:-:S04]  /*3c30*/  MOV R2, R33 ;  /* 0x0000002100027202 */ /* 0x000fc80000000f00 */
[----:B------:R-:W-:-:S05]  /*3c40*/  FMNMX.FTZ R4, R3, R2, !PT ;  /* 0x0000000203047209 */ /* 0x000fca0007810000 */
[----:B------:R-:W-:-:S07]  /*3c50*/  IMAD.MOV.U32 R45, RZ, RZ, R4 ;  /* 0x000000ffff2d7224 */ /* 0x000fce00078e0004 */
[----:B------:R-:W-:Y:S05]  /*3c60*/  WARPSYNC.COLLECTIVE R34, `(.L_x_24956) ;  /* 0x0000000022087348 */ /* 0x000fea0003c00000 */
[----:B------:R0:W1:Y:S02]  /*3c70*/  SHFL.BFLY P1, R33, R45, R35, R46 ;  /* 0x0c0000232d217389 */ /* 0x000064000002002e */
[----:B01----:R-:W-:Y:S05]  /*3c80*/  ENDCOLLECTIVE ;  /* 0x000000000000791b */ /* 0x003fea0003800000 */
.L_x_24956:
[----:B------:R-:W-:Y:S01]  /*3c90*/  MOV R5, R33 ;  /* 0x0000002100057202 */ /* 0x000fe20000000f00 */
[----:B------:R-:W-:Y:S06]  /*3ca0*/  BRA `(.L_x_24957) ;  /* 0xffffffd000807947 */ /* 0x000fec000383ffff */
.L_x_24958:
        /* <DEDUP_REMOVED lines=13> */
.L_x_26044:


//--------------------- .text._ZN4vllm25paged_attention_v1_kernelIffLi96ELi8ELi128ELNS_18Fp8KVCacheDataTypeE0ELb0EEEvPT_PKS2_PKT0_S8_ifPKiSA_iPKfiiiSC_SC_iiiii --------------------------
	.section	.text._ZN4vllm25paged_attention_v1_kernelIffLi96ELi8ELi128ELNS_18Fp8KVCacheDataTypeE0ELb0EEEvPT_PKS2_PKT0_S8_ifPKiSA_iPKfiiiSC_SC_iiiii,"ax",@progbits
	.align	128
        .global         _ZN4vllm25paged_attention_v1_kernelIffLi96ELi8ELi128ELNS_18Fp8KVCacheDataTypeE0ELb0EEEvPT_PKS2_PKT0_S8_ifPKiSA_iPKfiiiSC_SC_iiiii
        .type           _ZN4vllm25paged_attention_v1_kernelIffLi96ELi8ELi128ELNS_18Fp8KVCacheDataTypeE0ELb0EEEvPT_PKS2_PKT0_S8_ifPKiSA_iPKfiiiSC_SC_iiiii,@function
        .size           _ZN4vllm25paged_attention_v1_kernelIffLi96ELi8ELi128ELNS_18Fp8KVCacheDataTypeE0ELb0EEEvPT_PKS2_PKT0_S8_ifPKiSA_iPKfiiiSC_SC_iiiii,(.L_x_26045 - _ZN4vllm25paged_attention_v1_kernelIffLi96ELi8ELi128ELNS_18Fp8KVCacheDataTypeE0ELb0EEEvPT_PKS2_PKT0_S8_ifPKiSA_iPKfiiiSC_SC_iiiii)
        .other          _ZN4vllm25paged_attention_v1_kernelIffLi96ELi8ELi128ELNS_18Fp8KVCacheDataTypeE0ELb0EEEvPT_PKS2_PKT0_S8_ifPKiSA_iPKfiiiSC_SC_iiiii,@"STO_CUDA_ENTRY STV_DEFAULT"
_ZN4vllm25paged_attention_v1_kernelIffLi96ELi8ELi128ELNS_18Fp8KVCacheDataTypeE0ELb0EEEvPT_PKS2_PKT0_S8_ifPKiSA_iPKfiiiSC_SC_iiiii:
.text._ZN4vllm25paged_attention_v1_kernelIffLi96ELi8ELi128ELNS_18Fp8KVCacheDataTypeE0ELb0EEEvPT_PKS2_PKT0_S8_ifPKiSA_iPKfiiiSC_SC_iiiii:
        /* <DEDUP_REMOVED lines=9> */
[----:B------:R-:W-:Y:S01]  /*0090*/  HFMA2 R38, -RZ, RZ, 0, 0 ;  /* 0x00000000ff267431 */ /* 0x000fe200000001ff */
        /* <DEDUP_REMOVED lines=20> */
[----:B------:R1:W2:Y:S01]  /*01e0*/  LDG.E.CONSTANT R2, desc[UR6][R4.64] ;  /* 0x0000000604027981 */ /* 0x0002a2000c1e9900 */
[----:B------:R-:W3:Y:S01]  /*01f0*/  I2F.RP R7, R14 ;  /* 0x0000000e00077306 */ /* 0x000ee20000209400 */
[----:B------:R-:W4:Y:S02]  /*0200*/  @P0 LDC.64 R10, c[0x0][0x3c0] ;  /* 0x0000f000ff0a0b82 */ /* 0x000f240000000a00 */
[----:B------:R0:W2:Y:S05]  /*0210*/  @!P1 LDG.E.CONSTANT R8, desc[UR6][R8.64] ;  /* 0x0000000608089981 */ /* 0x0000aa000c1e9900 */
[----:B---3--:R-:W3:Y:S01]  /*0220*/  MUFU.RCP R7, R7 ;  /* 0x0000000700077308 */ /* 0x008ee20000001000 */
[----:B-1----:R-:W1:Y:S01]  /*0230*/  LDC R4, c[0x0][0x370] ;  /* 0x0000dc00ff047b82 */ /* 0x002e620000000800 */
[----:B----4-:R-:W-:-:S05]  /*0240*/  @P0 IMAD.WIDE.U32 R10, R3, 0x4, R10 ;  /* 0x00000004030a0825 */ /* 0x010fca00078e000a */
[----:B------:R4:W5:Y:S01]  /*0250*/  @P0 LDG.E.CONSTANT R38, desc[UR6][R10.64] ;  /* 0x000000060a260981 */ /* 0x000962000c1e9900 */
[--C-:B------:R-:W-:Y:S01]  /*0260*/  SHF.R.U32.HI R33, RZ, 0x2, R6.reuse ;  /* 0x00000002ff217819 */ /* 0x100fe20000011606 */
[----:B0-----:R-:W-:Y:S01]  /*0270*/  IMAD R35, R0, UR4, RZ ;  /* 0x0000000400237c24 */ /* 0x001fe2000f8e02ff */
[----:B------:R-:W-:Y:S01]  /*0280*/  SHF.R.U32.HI R40, RZ, 0x5, R6 ;  /* 0x00000005ff287819 */ /* 0x000fe20000011606 */
[----:B---3--:R-:W-:Y:S01]  /*0290*/  VIADD R12, R7, 0xffffffe ;  /* 0x0ffffffe070c7836 */ /* 0x008fe20000000000 */
[----:B------:R-:W-:Y:S01]  /*02a0*/  BSSY B0, `(.L_x_24959) ;  /* 0x00000ad000007945 */ /* 0x000fe20003800000 */
[----:B------:R-:W-:Y:S02]  /*02b0*/  MOV R41, 0xff7fffff ;  /* 0xff7fffff00297802 */ /* 0x000fe40000000f00 */
[----:B------:R0:W3:Y:S01]  /*02c0*/  F2I.FTZ.U32.TRUNC.NTZ R13, R12 ;  /* 0x0000000c000d7305 */ /* 0x0000e2000021f000 */
[----:B------:R-:W-:Y:S02]  /*02d0*/  LOP3.LUT R32, R6, 0x1f, RZ, 0xc0, !PT ;  /* 0x0000001f06207812 */ /* 0x000fe400078ec0ff */
[----:B-1----:R-:W-:Y:S01]  /*02e0*/  IABS R9, R4 ;  /* 0x0000000400097213 */ /* 0x002fe20000000000 */
[----:B0-----:R-:W-:Y:S01]  /*02f0*/  IMAD.MOV.U32 R12, RZ, RZ, RZ ;  /* 0x000000ffff0c7224 */ /* 0x001fe200078e00ff */
[----:B---3--:R-:W-:-:S05]  /*0300*/  IADD3 R5, PT, PT, RZ, -R13, RZ ;  /* 0x8000000dff057210 */ /* 0x008fca0007ffe0ff */
[----:B------:R-:W-:-:S04]  /*0310*/  IMAD R5, R5, R14, RZ ;  /* 0x0000000e05057224 */ /* 0x000fc800078e02ff */
[----:B------:R-:W-:Y:S01]  /*0320*/  IMAD.HI.U32 R13, R13, R5, R12 ;  /* 0x000000050d0d7227 */ /* 0x000fe200078e000c */
[----:B------:R-:W-:-:S05]  /*0330*/  MOV R5, R9 ;  /* 0x0000000900057202 */ /* 0x000fca0000000f00 */
[----:B------:R-:W-:-:S04]  /*0340*/  IMAD.HI.U32 R13, R13, R5, RZ ;  /* 0x000000050d0d7227 */ /* 0x000fc800078e00ff */
[----:B------:R-:W-:-:S04]  /*0350*/  IMAD.MOV R7, RZ, RZ, -R13 ;  /* 0x000000ffff077224 */ /* 0x000fc800078e0a0d */
[C---:B------:R-:W-:Y:S02]  /*0360*/  IMAD R5, R14.reuse, R7, R5 ;  /* 0x000000070e057224 */ /* 0x040fe400078e0205 */
[----:B------:R-:W0:Y:S03]  /*0370*/  S2R R7, SR_CgaCtaId ;  /* 0x0000000000077919 */ /* 0x000e260000008800 */
[----:B------:R-:W-:-:S13]  /*0380*/  ISETP.GT.U32.AND P2, PT, R14, R5, PT ;  /* 0x000000050e00720c */ /* 0x000fda0003f44070 */
[-C--:B------:R-:W-:Y:S01]  /*0390*/  @!P2 IADD3 R5, PT, PT, R5, -R14.reuse, RZ ;  /* 0x8000000e0505a210 */ /* 0x080fe20007ffe0ff */
[----:B------:R-:W-:Y:S01]  /*03a0*/  @!P2 VIADD R13, R13, 0x1 ;  /* 0x000000010d0da836 */ /* 0x000fe20000000000 */
[----:B------:R-:W-:Y:S02]  /*03b0*/  ISETP.NE.AND P2, PT, R15, RZ, PT ;  /* 0x000000ff0f00720c */ /* 0x000fe40003f45270 */
[----:B------:R-:W-:Y:S02]  /*03c0*/  ISETP.GE.U32.AND P0, PT, R5, R14, PT ;  /* 0x0000000e0500720c */ /* 0x000fe40003f06070 */
[----:B------:R-:W-:Y:S02]  /*03d0*/  LOP3.LUT R5, R4, R15, RZ, 0x3c, !PT ;  /* 0x0000000f04057212 */ /* 0x000fe400078e3cff */
[----:B------:R-:W-:Y:S02]  /*03e0*/  IABS R14, R3 ;  /* 0x00000003000e7213 */ /* 0x000fe40000000000 */
[----:B------:R-:W-:-:S07]  /*03f0*/  ISETP.GE.AND P3, PT, R5, RZ, PT ;  /* 0x000000ff0500720c */ /* 0x000fce0003f66270 */
[----:B------:R-:W-:-:S06]  /*0400*/  @P0 IADD3 R13, PT, PT, R13, 0x1, RZ ;  /* 0x000000010d0d0810 */ /* 0x000fcc0007ffe0ff */
[----:B------:R-:W-:Y:S01]  /*0410*/  @!P3 IMAD.MOV R13, RZ, RZ, -R13 ;  /* 0x000000ffff0db224 */ /* 0x000fe200078e0a0d */
[----:B------:R-:W-:-:S04]  /*0420*/  @!P2 LOP3.LUT R13, RZ, R15, RZ, 0x33, !PT ;  /* 0x0000000fff0da212 */ /* 0x000fc800078e33ff */
[-C--:B------:R-:W-:Y:S02]  /*0430*/  IABS R12, R13.reuse ;  /* 0x0000000d000c7213 */ /* 0x080fe40000000000 */
[----:B------:R-:W-:Y:S02]  /*0440*/  IABS R15, R13 ;  /* 0x0000000d000f7213 */ /* 0x000fe40000000000 */
[----:B------:R-:W1:Y:S08]  /*0450*/  I2F.RP R5, R12 ;  /* 0x0000000c00057306 */ /* 0x000e700000209400 */
[----:B-1----:R-:W4:Y:S02]  /*0460*/  MUFU.RCP R5, R5 ;  /* 0x0000000500057308 */ /* 0x002f240000001000 */
[----:B----4-:R-:W-:-:S06]  /*0470*/  IADD3 R10, PT, PT, R5, 0xffffffe, RZ ;  /* 0x0ffffffe050a7810 */ /* 0x010fcc0007ffe0ff */
[----:B------:R1:W3:Y:S02]  /*0480*/  F2I.FTZ.U32.TRUNC.NTZ R11, R10 ;  /* 0x0000000a000b7305 */ /* 0x0002e4000021f000 */
[----:B-1----:R-:W-:Y:S02]  /*0490*/  HFMA2 R10, -RZ, RZ, 0, 0 ;  /* 0x00000000ff0a7431 */ /* 0x002fe400000001ff */
[----:B---3--:R-:W-:-:S04]  /*04a0*/  IMAD.MOV R9, RZ, RZ, -R11 ;  /* 0x000000ffff097224 */ /* 0x008fc800078e0a0b */
[----:B------:R-:W-:-:S04]  /*04b0*/  IMAD R9, R9, R12, RZ ;  /* 0x0000000c09097224 */ /* 0x000fc800078e02ff */
[----:B------:R-:W-:Y:S01]  /*04c0*/  IMAD.HI.U32 R11, R11, R9, R10 ;  /* 0x000000090b0b7227 */ /* 0x000fe200078e000a */
[----:B------:R-:W-:-:S03]  /*04d0*/  LOP3.LUT R10, R6, 0x3, RZ, 0xc0, !PT ;  /* 0x00000003060a7812 */ /* 0x000fc600078ec0ff */
[----:B------:R-:W-:Y:S02]  /*04e0*/  IMAD.MOV R9, RZ, RZ, -R15 ;  /* 0x000000ffff097224 */ /* 0x000fe400078e0a0f */
[----:B------:R-:W-:Y:S01]  /*04f0*/  IMAD.HI.U32 R5, R11, R14, RZ ;  /* 0x0000000e0b057227 */ /* 0x000fe200078e00ff */
[----:B0-----:R-:W-:-:S03]  /*0500*/  LEA R11, R7, R34, 0x18 ;  /* 0x00000022070b7211 */ /* 0x001fc600078ec0ff */
[----:B------:R-:W-:Y:S02]  /*0510*/  IMAD R9, R5, R9, R14 ;  /* 0x0000000905097224 */ /* 0x000fe400078e020e */
[----:B------:R-:W-:Y:S01]  /*0520*/  IMAD R36, R10, 0x60, R11 ;  /* 0x000000600a247824 */ /* 0x000fe200078e020b */
[----:B------:R-:W-:Y:S02]  /*0530*/  LOP3.LUT R10, R3, R13, RZ, 0x3c, !PT ;  /* 0x0000000d030a7212 */ /* 0x000fe400078e3cff */
[----:B------:R-:W-:Y:S02]  /*0540*/  ISETP.GT.U32.AND P2, PT, R12, R9, PT ;  /* 0x000000090c00720c */ /* 0x000fe40003f44070 */
[----:B------:R-:W-:-:S11]  /*0550*/  ISETP.GE.AND P3, PT, R10, RZ, PT ;  /* 0x000000ff0a00720c */ /* 0x000fd60003f66270 */
[----:B------:R-:W-:Y:S01]  /*0560*/  @!P2 IADD3 R9, PT, PT, R9, -R12, RZ ;  /* 0x8000000c0909a210 */ /* 0x000fe20007ffe0ff */
[----:B------:R-:W-:-:S03]  /*0570*/  @!P2 VIADD R5, R5, 0x1 ;  /* 0x000000010505a836 */ /* 0x000fc60000000000 */
[----:B------:R-:W-:Y:S01]  /*0580*/  ISETP.GE.U32.AND P0, PT, R9, R12, PT ;  /* 0x0000000c0900720c */ /* 0x000fe20003f06070 */
[----:B------:R-:W-:-:S12]  /*0590*/  @!P1 IMAD R9, R33, 0x4, R36 ;  /* 0x0000000421099824 */ /* 0x000fd800078e0224 */
[----:B------:R-:W-:-:S05]  /*05a0*/  @P0 IADD3 R5, PT, PT, R5, 0x1, RZ ;  /* 0x0000000105050810 */ /* 0x000fca0007ffe0ff */
[----:B------:R-:W-:Y:S01]  /*05b0*/  @!P3 IMAD.MOV R5, RZ, RZ, -R5 ;  /* 0x000000ffff05b224 */ /* 0x000fe200078e0a05 */
[----:B--2---:R-:W-:-:S04]  /*05c0*/  IADD3 R10, PT, PT, R2, 0x7, RZ ;  /* 0x00000007020a7810 */ /* 0x004fc80007ffe0ff */
[----:B------:R-:W-:Y:S01]  /*05d0*/  SHF.R.S32.HI R11, RZ, 0x1f, R10 ;  /* 0x0000001fff0b7819 */ /* 0x000fe2000001140a */
[----:B------:R0:W-:Y:S01]  /*05e0*/  @!P1 STS [R9], R8 ;  /* 0x0000000809009388 */ /* 0x0001e20000000800 */
[----:B------:R-:W-:Y:S02]  /*05f0*/  BAR.SYNC.DEFER_BLOCKING 0x0 ;  /* 0x0000000000007b1d */ /* 0x000fe40000010000 */
[----:B------:R-:W-:Y:S02]  /*0600*/  LEA.HI R11, R11, R10, RZ, 0x3 ;  /* 0x0000000a0b0b7211 */ /* 0x000fe400078f18ff */
[----:B------:R-:W-:Y:S02]  /*0610*/  ISETP.NE.AND P1, PT, R13, RZ, PT ;  /* 0x000000ff0d00720c */ /* 0x000fe40003f25270 */
[----:B------:R-:W-:-:S04]  /*0620*/  SHF.R.S32.HI R11, RZ, 0x3, R11 ;  /* 0x00000003ff0b7819 */ /* 0x000fc8000001140b */
[----:B------:R-:W-:-:S07]  /*0630*/  ISETP.GE.AND P0, PT, R40, R11, PT ;  /* 0x0000000b2800720c */ /* 0x000fce0003f06270 */
[----:B------:R-:W-:-:S06]  /*0640*/  @!P1 LOP3.LUT R5, RZ, R13, RZ, 0x33, !PT ;  /* 0x0000000dff059212 */ /* 0x000fcc00078e33ff */
[----:B0-----:R-:W-:Y:S05]  /*0650*/  @P0 BRA `(.L_x_24960) ;  /* 0x0000000400c40947 */ /* 0x001fea0003800000 */
[----:B------:R-:W0:Y:S01]  /*0660*/  LDCU UR4, c[0x0][0x3d0] ;  /* 0x00007a00ff0477ac */ /* 0x000e220008000800 */
[----:B------:R-:W-:Y:S01]  /*0670*/  VIADD R42, R34, 0x1a0 ;  /* 0x000001a0222a7836 */ /* 0x000fe20000000000 */
[----:B------:R-:W-:Y:S01]  /*0680*/  SHF.R.U32.HI R6, RZ, 0x3, R6 ;  /* 0x00000003ff067819 */ /* 0x000fe20000011606 */
[----:B------:R-:W1:Y:S01]  /*0690*/  LDS.128 R8, [R36] ;  /* 0x0000000024087984 */ /* 0x000e620000000c00 */
[----:B------:R-:W2:Y:S01]  /*06a0*/  LDCU.64 UR8, c[0x0][0x3a8] ;  /* 0x00007500ff0877ac */ /* 0x000ea20008000a00 */
[----:B------:R-:W-:Y:S01]  /*06b0*/  SHF.L.U32 R34, R33, 0x2, RZ ;  /* 0x0000000221227819 */ /* 0x000fe200000006ff */
[----:B------:R-:W-:Y:S01]  /*06c0*/  IMAD.MOV.U32 R41, RZ, RZ, -0x800001 ;  /* 0xff7fffffff297424 */ /* 0x000fe200078e00ff */
[----:B------:R-:W-:Y:S01]  /*06d0*/  LOP3.LUT R6, R6, 0x7c, RZ, 0xc0, !PT ;  /* 0x0000007c06067812 */ /* 0x000fe200078ec0ff */
[----:B------:R-:W3:Y:S01]  /*06e0*/  LDS.128 R12, [R36+0x10] ;  /* 0x00001000240c7984 */ /* 0x000ee20000000c00 */
[----:B------:R-:W-:Y:S01]  /*06f0*/  LEA R42, R7, R42, 0x18 ;  /* 0x0000002a072a7211 */ /* 0x000fe200078ec0ff */
[----:B------:R-:W-:Y:S01]  /*0700*/  IMAD.MOV.U32 R7, RZ, RZ, RZ ;  /* 0x000000ffff077224 */ /* 0x000fe200078e00ff */
[----:B------:R-:W-:Y:S01]  /*0710*/  LOP3.LUT R37, R34, 0x1c, RZ, 0xc0, !PT ;  /* 0x0000001c22257812 */ /* 0x000fe200078ec0ff */
[----:B------:R-:W4:Y:S01]  /*0720*/  LDS.128 R16, [R36+0x20] ;  /* 0x0000200024107984 */ /* 0x000f220000000c00 */
[----:B------:R-:W-:Y:S01]  /*0730*/  LOP3.LUT R33, R33, 0x7, RZ, 0xc0, !PT ;  /* 0x0000000721217812 */ /* 0x000fe200078ec0ff */
[----:B------:R-:W-:Y:S01]  /*0740*/  IMAD.WIDE R6, R35, 0x4, R6 ;  /* 0x0000000423067825 */ /* 0x000fe200078e0206 */
[C---:B------:R-:W-:Y:S01]  /*0750*/  LEA R37, R40.reuse, R37, 0x5 ;  /* 0x0000002528257211 */ /* 0x040fe200078e28ff */
[----:B------:R-:W1:Y:S01]  /*0760*/  LDS.128 R20, [R36+0x30] ;  /* 0x0000300024147984 */ /* 0x000e620000000c00 */
[----:B------:R-:W-:Y:S01]  /*0770*/  LEA R33, R40, R33, 0x3 ;  /* 0x0000002128217211 */ /* 0x000fe200078e18ff */
[----:B0-----:R-:W-:-:S02]  /*0780*/  IMAD R35, R5, UR4, RZ ;  /* 0x0000000405237c24 */ /* 0x001fc4000f8e02ff */
[----:B------:R-:W0:Y:S01]  /*0790*/  LDS.128 R24, [R36+0x40] ;  /* 0x0000400024187984 */ /* 0x000e220000000c00 */
[----:B------:R-:W-:Y:S01]  /*07a0*/  IMAD.IADD R39, R37, 0x1, R42 ;  /* 0x0000000125277824 */ /* 0x000fe200078e022a */
[----:B------:R-:W-:Y:S01]  /*07b0*/  IADD3 R42, PT, PT, -R2, R33, RZ ;  /* 0x00000021022a7210 */ /* 0x000fe20007ffe1ff */
[----:B------:R-:W-:Y:S01]  /*07c0*/  VIADD R43, R33, 0x1 ;  /* 0x00000001212b7836 */ /* 0x000fe20000000000 */
[----:B------:R2:W0:Y:S02]  /*07d0*/  LDS.128 R28, [R36+0x50] ;  /* 0x00005000241c7984 */ /* 0x0004240000000c00 */
[----:B--2---:R-:W-:Y:S02]  /*07e0*/  IADD3 R36, P1, PT, R6, UR8, RZ ;  /* 0x0000000806247c10 */ /* 0x004fe4000ff3e0ff */
[----:B------:R-:W-:Y:S02]  /*07f0*/  IADD3 R6, P0, PT, R32, R35, RZ ;  /* 0x0000002320067210 */ /* 0x000fe40007f1e0ff */
[----:B------:R-:W-:-:S02]  /*0800*/  IADD3.X R37, PT, PT, R7, UR9, RZ, P1, !PT ;  /* 0x0000000907257c10 */ /* 0x000fc40008ffe4ff */
[----:B------:R-:W-:-:S09]  /*0810*/  LEA.HI.X.SX32 R7, R35, RZ, 0x1, P0 ;  /* 0x000000ff23077211 */ /* 0x000fd200000f0eff */
.L_x_24962:
[----:B------:R-:W2:Y:S02]  /*0820*/  LDG.E.CONSTANT R33, desc[UR6][R36.64] ;  /* 0x0000000624217981 */ /* 0x000ea4000c1e9900 */
[----:B--2---:R-:W-:-:S03]  /*0830*/  IMAD.WIDE R32, R33, UR5, R6 ;  /* 0x0000000521207c25 */ /* 0x004fc6000f8e0206 */
[----:B------:R-:W-:-:S04]  /*0840*/  LEA R34, P0, R32, UR10, 0x2 ;  /* 0x0000000a20227c11 */ /* 0x000fc8000f8010ff */
[----:B------:R-:W-:-:S05]  /*0850*/  LEA.HI.X R35, R32, UR11, R33, 0x2, P0 ;  /* 0x0000000b20237c11 */ /* 0x000fca00080f1421 */
[----:B------:R-:W1:Y:S04]  /*0860*/  LDG.E.CONSTANT R32, desc[UR6][R34.64+0x80] ;  /* 0x0000800622207981 */ /* 0x000e68000c1e9900 */
[----:B------:R-:W2:Y:S04]  /*0870*/  LDG.E.CONSTANT R47, desc[UR6][R34.64] ;  /* 0x00000006222f7981 */ /* 0x000ea8000c1e9900 */
[----:B------:R-:W3:Y:S04]  /*0880*/  LDG.E.CONSTANT R49, desc[UR6][R34.64+0x100] ;  /* 0x0001000622317981 */ /* 0x000ee8000c1e9900 */
[----:B------:R-:W4:Y:S04]  /*0890*/  LDG.E.CONSTANT R46, desc[UR6][R34.64+0x180] ;  /* 0x00018006222e7981 */ /* 0x000f28000c1e9900 */
[----:B------:R-:W4:Y:S04]  /*08a0*/  LDG.E.CONSTANT R45, desc[UR6][R34.64+0x200] ;  /* 0x00020006222d7981 */ /* 0x000f28000c1e9900 */
[----:B------:R-:W4:Y:S04]  /*08b0*/  LDG.E.CONSTANT R44, desc[UR6][R34.64+0x280] ;  /* 0x00028006222c7981 */ /* 0x000f28000c1e9900 */
[----:B------:R-:W4:Y:S04]  /*08c0*/  LDG.E.CONSTANT R33, desc[UR6][R34.64+0x300] ;  /* 0x0003000622217981 */ /* 0x000f28000c1e9900 */
[----:B------:R-:W4:Y:S01]  /*08d0*/  LDG.E.CONSTANT R52, desc[UR6][R34.64+0xb80] ;  /* 0x000b800622347981 */ /* 0x000f22000c1e9900 */
[----:B-1----:R-:W-:-:S03]  /*08e0*/  FMUL.FTZ R51, R32, R9 ;  /* 0x0000000920337220 */ /* 0x002fc60000410000 */
[----:B------:R-:W4:Y:S01]  /*08f0*/  LDG.E.CONSTANT R32, desc[UR6][R34.64+0x380] ;  /* 0x0003800622207981 */ /* 0x000f22000c1e9900 */
[----:B--2---:R-:W-:-:S03]  /*0900*/  FFMA.FTZ R48, R8, R47, R51 ;  /* 0x0000002f08307223 */ /* 0x004fc60000010033 */
[----:B------:R-:W2:Y:S01]  /*0910*/  LDG.E.CONSTANT R47, desc[UR6][R34.64+0x400] ;  /* 0x00040006222f7981 */ /* 0x000ea2000c1e9900 */
[----:B---3--:R-:W-:-:S04]  /*0920*/  FFMA.FTZ R49, R49, R10, R48 ;  /* 0x0000000a31317223 */ /* 0x008fc80000010030 */
[----:B----4-:R-:W-:Y:S02]  /*0930*/  FFMA.FTZ R49, R46, R11, R49 ;  /* 0x0000000b2e317223 */ /* 0x010fe40000010031 */
[----:B------:R-:W3:Y:S02]  /*0940*/  LDG.E.CONSTANT R46, desc[UR6][R34.64+0x480] ;  /* 0x00048006222e7981 */ /* 0x000ee4000c1e9900 */
[----:B------:R-:W-:Y:S02]  /*0950*/  FFMA.FTZ R49, R12, R45, R49 ;  /* 0x0000002d0c317223 */ /* 0x000fe40000010031 */
[----:B------:R-:W4:Y:S02]  /*0960*/  LDG.E.CONSTANT R45, desc[UR6][R34.64+0x500] ;  /* 0x00050006222d7981 */ /* 0x000f24000c1e9900 */
[----:B------:R-:W-:Y:S02]  /*0970*/  FFMA.FTZ R48, R44, R13, R49 ;  /* 0x0000000d2c307223 */ /* 0x000fe40000010031 */
[----:B------:R-:W4:Y:S04]  /*0980*/  LDG.E.CONSTANT R44, desc[UR6][R34.64+0x580] ;  /* 0x00058006222c7981 */ /* 0x000f28000c1e9900 */
[----:B------:R-:W4:Y:S01]  /*0990*/  LDG.E.CONSTANT R49, desc[UR6][R34.64+0x600] ;  /* 0x0006000622317981 */ /* 0x000f22000c1e9900 */
[----:B------:R-:W-:-:S03]  /*09a0*/  FFMA.FTZ R51, R33, R14, R48 ;  /* 0x0000000e21337223 */ /* 0x000fc60000010030 */
[----:B------:R-:W4:Y:S04]  /*09b0*/  LDG.E.CONSTANT R48, desc[UR6][R34.64+0x680] ;  /* 0x0006800622307981 */ /* 0x000f28000c1e9900 */
[----:B------:R-:W4:Y:S01]  /*09c0*/  LDG.E.CONSTANT R33, desc[UR6][R34.64+0x700] ;  /* 0x0007000622217981 */ /* 0x000f22000c1e9900 */
[----:B------:R-:W-:-:S03]  /*09d0*/  FFMA.FTZ R51, R32, R15, R51 ;  /* 0x0000000f20337223 */ /* 0x000fc60000010033 */
[----:B------:R-:W4:Y:S01]  /*09e0*/  LDG.E.CONSTANT R32, desc[UR6][R34.64+0x780] ;  /* 0x0007800622207981 */ /* 0x000f22000c1e9900 */
[----:B--2---:R-:W-:-:S04]  /*09f0*/  FFMA.FTZ R47, R16, R47, R51 ;  /* 0x0000002f102f7223 */ /* 0x004fc80000010033 */
[----:B---3--:R-:W-:-:S04]  /*0a00*/  FFMA.FTZ R46, R46, R17, R47 ;  /* 0x000000112e2e7223 */ /* 0x008fc8000001002f */
[----:B----4-:R-:W-:Y:S02]  /*0a10*/  FFMA.FTZ R47, R45, R18, R46 ;  /* 0x000000122d2f7223 */ /* 0x010fe4000001002e */
[----:B------:R-:W0:Y:S02]  /*0a20*/  LDG.E.CONSTANT R45, desc[UR6][R34.64+0x800] ;  /* 0x00080006222d7981 */ /* 0x000e24000c1e9900 */
[----:B------:R-:W-:Y:S02]  /*0a30*/  FFMA.FTZ R47, R44, R19, R47 ;  /* 0x000000132c2f7223 */ /* 0x000fe4000001002f */
[----:B------:R-:W2:Y:S02]  /*0a40*/  LDG.E.CONSTANT R44, desc[UR6][R34.64+0x880] ;  /* 0x00088006222c7981 */ /* 0x000ea4000c1e9900 */
[----:B------:R-:W-:Y:S02]  /*0a50*/  FFMA.FTZ R49, R20, R49, R47 ;  /* 0x0000003114317223 */ /* 0x000fe4000001002f */
[----:B------:R-:W3:Y:S02]  /*0a60*/  LDG.E.CONSTANT R47, desc[UR6][R34.64+0x900] ;  /* 0x00090006222f7981 */ /* 0x000ee4000c1e9900 */
[----:B------:R-:W-:-:S02]  /*0a70*/  FFMA.FTZ R48, R48, R21, R49 ;  /* 0x0000001530307223 */ /* 0x000fc40000010031 */
[----:B------:R-:W4:Y:S04]  /*0a80*/  LDG.E.CONSTANT R46, desc[UR6][R34.64+0x980] ;  /* 0x00098006222e7981 */ /* 0x000f28000c1e9900 */
[----:B------:R-:W4:Y:S01]  /*0a90*/  LDG.E.CONSTANT R49, desc[UR6][R34.64+0xa00] ;  /* 0x000a000622317981 */ /* 0x000f22000c1e9900 */
[----:B------:R-:W-:-:S03]  /*0aa0*/  FFMA.FTZ R51, R33, R22, R48 ;  /* 0x0000001621337223 */ /* 0x000fc60000010030 */
[----:B------:R-:W4:Y:S04]  /*0ab0*/  LDG.E.CONSTANT R48, desc[UR6][R34.64+0xa80] ;  /* 0x000a800622307981 */ /* 0x000f28000c1e9900 */
[----:B------:R1:W4:Y:S01]  /*0ac0*/  LDG.E.CONSTANT R33, desc[UR6][R34.64+0xb00] ;  /* 0x000b000622217981 */ /* 0x000322000c1e9900 */
[----:B------:R-:W1:Y:S01]  /*0ad0*/  S2R R50, SR_TID.X ;  /* 0x0000000000327919 */ /* 0x000e620000002100 */
[----:B------:R-:W-:Y:S01]  /*0ae0*/  UMOV UR4, 0xffffffff ;  /* 0xffffffff00047882 */ /* 0x000fe20000000000 */
[----:B-----5:R-:W-:Y:S02]  /*0af0*/  FSETP.NEU.FTZ.AND P0, PT, R38, RZ, PT ;  /* 0x000000ff2600720b */ /* 0x020fe40003f1d000 */
[----:B-1----:R-:W-:-:S04]  /*0b00*/  LOP3.LUT R50, R50, 0x3, RZ, 0xc0, !PT ;  /* 0x0000000332327812 */ /* 0x002fc800078ec0ff */
[----:B------:R-:W-:Y:S01]  /*0b10*/  ISETP.NE.AND P1, PT, R50, RZ, PT ;  /* 0x000000ff3200720c */ /* 0x000fe20003f25270 */
[----:B------:R-:W-:-:S04]  /*0b20*/  FFMA.FTZ R51, R32, R23, R51 ;  /* 0x0000001720337223 */ /* 0x000fc80000010033 */
[----:B0-----:R-:W-:-:S04]  /*0b30*/  FFMA.FTZ R45, R24, R45, R51 ;  /* 0x0000002d182d7223 */ /* 0x001fc80000010033 */
[----:B--2---:R-:W-:-:S04]  /*0b40*/  FFMA.FTZ R44, R44, R25, R45 ;  /* 0x000000192c2c7223 */ /* 0x004fc8000001002d */
[----:B---3--:R-:W-:-:S04]  /*0b50*/  FFMA.FTZ R47, R47, R26, R44 ;  /* 0x0000001a2f2f7223 */ /* 0x008fc8000001002c */
[----:B----4-:R-:W-:Y:S01]  /*0b60*/  FFMA.FTZ R47, R46, R27, R47 ;  /* 0x0000001b2e2f7223 */ /* 0x010fe2000001002f */
[----:B------:R-:W-:-:S03]  /*0b70*/  IADD3 R32, PT, PT, R2, 0x7, RZ ;  /* 0x0000000702207810 */ /* 0x000fc60007ffe0ff */
[----:B------:R-:W-:Y:S01]  /*0b80*/  FFMA.FTZ R47, R28, R49, R47 ;  /* 0x000000311c2f7223 */ /* 0x000fe2000001002f */
[----:B------:R-:W-:-:S03]  /*0b90*/  SHF.R.S32.HI R35, RZ, 0x1f, R32 ;  /* 0x0000001fff237819 */ /* 0x000fc60000011420 */
[----:B------:R-:W-:Y:S01]  /*0ba0*/  FFMA.FTZ R48, R48, R29, R47 ;  /* 0x0000001d30307223 */ /* 0x000fe2000001002f */
[----:B------:R-:W-:-:S03]  /*0bb0*/  LEA.HI R35, R35, R32, RZ, 0x3 ;  /* 0x0000002023237211 */ /* 0x000fc600078f18ff */
[----:B------:R-:W-:-:S04]  /*0bc0*/  FFMA.FTZ R33, R33, R30, R48 ;  /* 0x0000001e21217223 */ /* 0x000fc80000010030 */
[----:B------:R-:W-:Y:S01]  /*0bd0*/  FFMA.FTZ R52, R52, R31, R33 ;  /* 0x0000001f34347223 */ /* 0x000fe20000010021 */
[----:B------:R-:W-:Y:S01]  /*0be0*/  SHF.R.S32.HI R33, RZ, 0x3, R35 ;  /* 0x00000003ff217819 */ /* 0x000fe20000011423 */
[----:B------:R-:W-:Y:S06]  /*0bf0*/  BRA.DIV UR4, `(.L_x_24961) ;  /* 0x0000002a04ec7947 */ /* 0x000fec000b800000 */
[----:B------:R-:W0:Y:S02]  /*0c00*/  SHFL.BFLY PT, R35, R52, 0x2, 0x1f ;  /* 0x0c401f0034237f89 */ /* 0x000e2400000e0000 */
[----:B0-----:R-:W-:-:S05]  /*0c10*/  FADD.FTZ R35, R52, R35 ;  /* 0x0000002334237221 */ /* 0x001fca0000010000 */
[----:B------:R0:W1:Y:S02]  /*0c20*/  SHFL.BFLY PT, R32, R35, 0x1, 0x1f ;  /* 0x0c201f0023207f89 */ /* 0x00006400000e0000 */
.L_x_24994:
[----:B------:R-:W-:Y:S02]  /*0c30*/  VIADD R34, R42, 0x1 ;  /* 0x000000012a227836 */ /* 0x000fe40000000000 */
[----:B-1----:R-:W-:Y:S01]  /*0c40*/  FADD.FTZ R32, R35, R32 ;  /* 0x0000002023207221 */ /* 0x002fe20000010000 */
[----:B------:R-:W-:Y:S01]  /*0c50*/  VIADD R40, R40, 0x4 ;  /* 0x0000000428287836 */ /* 0x000fe20000000000 */
[C---:B0-----:R-:W-:Y:S01]  /*0c60*/  @!P1 IADD3 R35, PT, PT, R43.reuse, -0x1, RZ ;  /* 0xffffffff2b239810 */ /* 0x041fe20007ffe0ff */
[----:B------:R-:W-:Y:S01]  /*0c70*/  VIADD R43, R43, 0x20 ;  /* 0x000000202b2b7836 */ /* 0x000fe20000000000 */
[----:B------:R-:W-:Y:S02]  /*0c80*/  I2FP.F32.S32 R45, R34 ;  /* 0x00000022002d7245 */ /* 0x000fe40000201400 */
[----:B------:R-:W-:Y:S02]  /*0c90*/  ISETP.GE.AND P2, PT, R40, R33, PT ;  /* 0x000000212800720c */ /* 0x000fe40003f46270 */
[----:B------:R-:W-:Y:S01]  /*0ca0*/  ISETP.GE.OR P3, PT, R35, R2, P1 ;  /* 0x000000022300720c */ /* 0x000fe20000f66670 */
        /* <DEDUP_REMOVED lines=9> */
[----:B------:R-:W-:Y:S01]  /*0d40*/  IADD3.X R37, PT, PT, RZ, R37, RZ, P0, !PT ;  /* 0x00000025ff257210 */ /* 0x000fe200007fe4ff */
[----:B0-----:R-:W-:Y:S01]  /*0d50*/  VIADD R39, R39, 0x80 ;  /* 0x0000008027277836 */ /* 0x001fe20000000000 */
[----:B------:R-:W-:Y:S07]  /*0d60*/  @!P2 BRA `(.L_x_24962) ;  /* 0xfffffff800aca947 */ /* 0x000fee000383ffff */
.L_x_24960:
[----:B------:R-:W-:Y:S05]  /*0d70*/  BSYNC B0 ;  /* 0x0000000000007941 */ /* 0x000fea0003800000 */
.L_x_24959:
        /* <DEDUP_REMOVED lines=10> */
.L_x_24999:
        /* <DEDUP_REMOVED lines=45> */
.L_x_24968:
        /* <DEDUP_REMOVED lines=11> */
.L_x_24967:
[----:B------:R-:W-:Y:S05]  /*11a0*/  BSYNC.RECONVERGENT B1 ;  /* 0x0000000000017941 */ /* 0x000fea0003800200 */
.L_x_24966:
        /* <DEDUP_REMOVED lines=10> */
[----:B------:R-:W-:Y:S02]  /*1250*/  PLOP3.LUT P0, PT, PT, PT, PT, 0x8, 0x80 ;  /* 0x000000000080781c */ /* 0x000fe40003f0e170 */
[----:B------:R-:W-:-:S11]  /*1260*/  IADD3 R15, PT, PT, R11, -0x600, RZ ;  /* 0xfffffa000b0f7810 */ /* 0x000fd60007ffe0ff */
.L_x_24971:
        /* <DEDUP_REMOVED lines=100> */
.L_x_24970:
[----:B------:R-:W-:Y:S05]  /*18b0*/  BSYNC.RECONVERGENT B1 ;  /* 0x0000000000017941 */ /* 0x000fea0003800200 */
.L_x_24969:
        /* <DEDUP_REMOVED lines=55> */
.L_x_24973:
[----:B------:R-:W-:Y:S05]  /*1c30*/  BSYNC.RECONVERGENT B1 ;  /* 0x0000000000017941 */ /* 0x000fea0003800200 */
.L_x_24972:
        /* <DEDUP_REMOVED lines=26> */
.L_x_24965:
[----:B------:R-:W-:Y:S05]  /*1de0*/  BSYNC.RECONVERGENT B0 ;  /* 0x0000000000007941 */ /* 0x000fea0003800200 */
.L_x_24964:
        /* <DEDUP_REMOVED lines=39> */
.L_x_24978:
[----:B------:R-:W0:Y:S01]  /*2060*/  LDS R9, [R12] ;  /* 0x000000000c097984 */ /* 0x000e220000000800 */
[----:B------:R-:W-:-:S05]  /*2070*/  VIADD R13, R13, 0x1 ;  /* 0x000000010d0d7836 */ /* 0x000fca0000000000 */
[----:B------:R-:W-:Y:S01]  /*2080*/  ISETP.NE.AND P0, PT, R13, RZ, PT ;  /* 0x000000ff0d00720c */ /* 0x000fe20003f05270 */
[----:B0-----:R-:W-:-:S05]  /*2090*/  FMUL.FTZ R9, R9, R8 ;  /* 0x0000000809097220 */ /* 0x001fca0000410000 */
[----:B------:R0:W-:Y:S02]  /*20a0*/  STS [R12], R9 ;  /* 0x000000090c007388 */ /* 0x0001e40000000800 */
[----:B0-----:R-:W-:-:S05]  /*20b0*/  IADD3 R12, PT, PT, R12, 0x200, RZ ;  /* 0x000002000c0c7810 */ /* 0x001fca0007ffe0ff */
[----:B------:R-:W-:Y:S05]  /*20c0*/  @P0 BRA `(.L_x_24978) ;  /* 0xfffffffc00e40947 */ /* 0x000fea000383ffff */
.L_x_24977:
[----:B------:R-:W-:Y:S05]  /*20d0*/  BSYNC.RECONVERGENT B1 ;  /* 0x0000000000017941 */ /* 0x000fea0003800200 */
.L_x_24976:
        /* <DEDUP_REMOVED lines=12> */
.L_x_24981:
        /* <DEDUP_REMOVED lines=52> */
.L_x_24980:
[----:B------:R-:W-:Y:S05]  /*24e0*/  BSYNC.RECONVERGENT B1 ;  /* 0x0000000000017941 */ /* 0x000fea0003800200 */
.L_x_24979:
        /* <DEDUP_REMOVED lines=31> */
.L_x_24983:
[----:B------:R-:W-:Y:S05]  /*26e0*/  BSYNC.RECONVERGENT B1 ;  /* 0x0000000000017941 */ /* 0x000fea0003800200 */
.L_x_24982:
        /* <DEDUP_REMOVED lines=14> */
.L_x_24975:
[----:B------:R-:W-:Y:S05]  /*27d0*/  BSYNC.RECONVERGENT B0 ;  /* 0x0000000000007941 */ /* 0x000fea0003800200 */
.L_x_24974:
[----:B01----:R-:W-:Y:S01]  /*27e0*/  VIADD R8, R2, 0x7 ;  /* 0x0000000702087836 */ /* 0x003fe20000000000 */
[----:B------:R-:W-:Y:S01]  /*27f0*/  BAR.SYNC.DEFER_BLOCKING 0x0 ;  /* 0x0000000000007b1d */ /* 0x000fe20000010000 */
[----:B------:R-:W-:Y:S01]  /*2800*/  HFMA2 R41, -RZ, RZ, 0, 0 ;  /* 0x00000000ff297431 */ /* 0x000fe200000001ff */
[----:B------:R-:W-:Y:S02]  /*2810*/  MOV R43, RZ ;  /* 0x000000ff002b7202 */ /* 0x000fe40000000f00 */
        /* <DEDUP_REMOVED lines=18> */
[----:B------:R-:W2:Y:S01]  /*2940*/  LDCU UR8, c[0x0][0x3d0] ;  /* 0x00007a00ff0877ac */ /* 0x000ea20008000800 */
[----:B------:R-:W-:Y:S01]  /*2950*/  LOP3.LUT R6, R12, 0x10, RZ, 0xe2, !PT ;  /* 0x000000100c067812 */ /* 0x000fe200078ee2ff */
[----:B------:R-:W-:Y:S01]  /*2960*/  IMAD.MOV.U32 R41, RZ, RZ, RZ ;  /* 0x000000ffff297224 */ /* 0x000fe200078e00ff */
[----:B------:R-:W-:-:S02]  /*2970*/  SHF.L.U32 R51, R40, 0x2, RZ ;  /* 0x0000000228337819 */ /* 0x000fc400000006ff */
[----:B------:R-:W-:Y:S01]  /*2980*/  LEA R7, R7, R10, 0x18 ;  /* 0x0000000a07077211 */ /* 0x000fe200078ec0ff */
[C---:B------:R-:W-:Y:S01]  /*2990*/  IMAD R6, R39.reuse, 0x20, R6 ;  /* 0x0000002027067824 */ /* 0x040fe200078e0206 */
[----:B------:R-:W-:Y:S01]  /*29a0*/  IADD3 R53, PT, PT, R39, -R42, RZ ;  /* 0x8000002a27357210 */ /* 0x000fe20007ffe0ff */
[----:B0-----:R-:W-:-:S03]  /*29b0*/  IMAD R11, R0, UR12, RZ ;  /* 0x0000000c000b7c24 */ /* 0x001fc6000f8e02ff */
[----:B------:R-:W-:Y:S01]  /*29c0*/  IADD3 R50, PT, PT, R7, R6, RZ ;  /* 0x0000000607327210 */ /* 0x000fe20007ffe0ff */
[----:B------:R-:W-:-:S04]  /*29d0*/  IMAD.WIDE R8, R11, 0x4, R8 ;  /* 0x000000040b087825 */ /* 0x000fc800078e0208 */
[----:B--2---:R-:W-:Y:S01]  /*29e0*/  IMAD R6, R5, UR8, RZ ;  /* 0x0000000805067c24 */ /* 0x004fe2000f8e02ff */
[----:B-1----:R-:W-:Y:S02]  /*29f0*/  IADD3 R52, P0, PT, R8, UR10, RZ ;  /* 0x0000000a08347c10 */ /* 0x002fe4000ff1e0ff */
[----:B------:R-:W-:Y:S02]  /*2a00*/  LOP3.LUT R8, R51, 0x4, RZ, 0xc0, !PT ;  /* 0x0000000433087812 */ /* 0x000fe400078ec0ff */
[----:B------:R-:W-:Y:S02]  /*2a10*/  IADD3.X R49, PT, PT, R9, UR11, RZ, P0, !PT ;  /* 0x0000000b09317c10 */ /* 0x000fe400087fe4ff */
[----:B------:R-:W-:Y:S02]  /*2a20*/  LEA R8, R39, R8, 0x3 ;  /* 0x0000000827087211 */ /* 0x000fe400078e18ff */
[----:B------:R-:W-:Y:S02]  /*2a30*/  LOP3.LUT R51, R51, 0x7c, RZ, 0xc0, !PT ;  /* 0x0000007c33337812 */ /* 0x000fe400078ec0ff */
[----:B------:R-:W-:-:S02]  /*2a40*/  SHF.R.S32.HI R7, RZ, 0x1f, R6 ;  /* 0x0000001fff077819 */ /* 0x000fc40000011406 */
[----:B------:R-:W-:-:S07]  /*2a50*/  IADD3 R5, PT, PT, R8, 0x1, RZ ;  /* 0x0000000108057810 */ /* 0x000fce0007ffe0ff */
.L_x_24986:
[----:B------:R-:W-:Y:S01]  /*2a60*/  MOV R24, R52 ;  /* 0x0000003400187202 */ /* 0x000fe20000000f00 */
[----:B------:R-:W-:Y:S01]  /*2a70*/  IMAD.MOV.U32 R25, RZ, RZ, R49 ;  /* 0x000000ffff197224 */ /* 0x000fe200078e0031 */
[----:B------:R-:W0:Y:S04]  /*2a80*/  LDS.128 R16, [R50] ;  /* 0x0000000032107984 */ /* 0x000e280000000c00 */
        /* <DEDUP_REMOVED lines=10> */
[C---:B------:R-:W-:Y:S01]  /*2b30*/  @!P2 VIADD R33, R5.reuse, 0x2 ;  /* 0x000000020521a836 */ /* 0x040fe20000000000 */
[----:B------:R-:W-:-:S02]  /*2b40*/  IADD3 R29, PT, PT, R5, -0x1, RZ ;  /* 0xffffffff051d7810 */ /* 0x000fc40007ffe0ff */
[----:B------:R-:W5:Y:S01]  /*2b50*/  LDG.E.128.CONSTANT R24, desc[UR6][R36.64+0x600] ;  /* 0x0006000624187981 */ /* 0x000f62000c1e9d00 */
[-C--:B------:R-:W-:Y:S02]  /*2b60*/  @!P2 ISETP.GE.AND P0, PT, R5, R2.reuse, PT ;  /* 0x000000020500a20c */ /* 0x080fe40003f06270 */
[-C--:B------:R-:W-:Y:S02]  /*2b70*/  @!P2 ISETP.GE.AND P1, PT, R29, R2.reuse, PT ;  /* 0x000000021d00a20c */ /* 0x080fe40003f26270 */
[-C--:B------:R-:W-:Y:S02]  /*2b80*/  @!P2 ISETP.GE.AND P5, PT, R33, R2.reuse, PT ;  /* 0x000000022100a20c */ /* 0x080fe40003fa6270 */
[----:B------:R-:W-:Y:S02]  /*2b90*/  @!P2 IADD3 R33, PT, PT, R5, 0x1, RZ ;  /* 0x000000010521a810 */ /* 0x000fe40007ffe0ff */
[CC--:B------:R-:W-:Y:S02]  /*2ba0*/  @!P2 ISETP.GE.AND P6, PT, R29.reuse, R2.reuse, PT ;  /* 0x000000021d00a20c */ /* 0x0c0fe40003fc6270 */
[----:B------:R-:W-:-:S02]  /*2bb0*/  @!P2 ISETP.GE.AND P4, PT, R29, R2, PT ;  /* 0x000000021d00a20c */ /* 0x000fc40003f86270 */
[-C--:B------:R-:W-:Y:S02]  /*2bc0*/  @!P2 ISETP.GE.AND P3, PT, R29, R2.reuse, PT ;  /* 0x000000021d00a20c */ /* 0x080fe40003f66270 */
[----:B--2---:R-:W-:Y:S02]  /*2bd0*/  @!P2 FSEL R9, R9, RZ, !P0 ;  /* 0x000000ff0909a208 */ /* 0x004fe40004000000 */
[----:B------:R-:W-:Y:S02]  /*2be0*/  @!P2 FSEL R8, R8, RZ, !P1 ;  /* 0x000000ff0808a208 */ /* 0x000fe40004800000 */
[CC--:B------:R-:W-:Y:S02]  /*2bf0*/  @!P2 ISETP.GE.AND P0, PT, R29.reuse, R2.reuse, PT ;  /* 0x000000021d00a20c */ /* 0x0c0fe40003f06270 */
[-C--:B------:R-:W-:Y:S02]  /*2c00*/  @!P2 ISETP.GE.AND P1, PT, R29, R2.reuse, PT ;  /* 0x000000021d00a20c */ /* 0x080fe40003f26270 */
[----:B------:R-:W-:Y:S01]  /*2c10*/  @!P2 FSEL R11, R11, RZ, !P5 ;  /* 0x000000ff0b0ba208 */ /* 0x000fe20006800000 */
[----:B------:R-:W2:Y:S01]  /*2c20*/  LDG.E.128.CONSTANT R28, desc[UR6][R36.64+0x800] ;  /* 0x00080006241c7981 */ /* 0x000ea2000c1e9d00 */
[----:B------:R-:W-:-:S03]  /*2c30*/  @!P2 ISETP.GE.AND P5, PT, R33, R2, PT ;  /* 0x000000022100a20c */ /* 0x000fc60003fa6270 */
[----:B------:R-:W2:Y:S01]  /*2c40*/  LDG.E.128.CONSTANT R32, desc[UR6][R36.64+0xa00] ;  /* 0x000a000624207981 */ /* 0x000ea2000c1e9d00 */
[----:B0-----:R-:W-:Y:S01]  /*2c50*/  FMUL.FTZ R9, R17, R9 ;  /* 0x0000000911097220 */ /* 0x001fe20000410000 */
[----:B------:R-:W-:Y:S02]  /*2c60*/  @!P2 FSEL R10, R10, RZ, !P5 ;  /* 0x000000ff0a0aa208 */ /* 0x000fe40006800000 */
[----:B------:R-:W-:Y:S01]  /*2c70*/  @!P2 ISETP.GE.AND P5, PT, R5, R2, PT ;  /* 0x000000020500a20c */ /* 0x000fe20003fa6270 */
[----:B------:R-:W-:-:S03]  /*2c80*/  FFMA.FTZ R9, R16, R8, R9 ;  /* 0x0000000810097223 */ /* 0x000fc60000010009 */
[----:B---3--:R-:W-:Y:S01]  /*2c90*/  @!P2 FSEL R13, R13, RZ, !P5 ;  /* 0x000000ff0d0da208 */ /* 0x008fe20006800000 */
[----:B------:R-:W-:-:S04]  /*2ca0*/  FFMA.FTZ R10, R18, R10, R9 ;  /* 0x0000000a120a7223 */ /* 0x000fc80000010009 */
[----:B------:R-:W-:Y:S01]  /*2cb0*/  FMUL.FTZ R9, R17, R13 ;  /* 0x0000000d11097220 */ /* 0x000fe20000410000 */
[----:B------:R-:W-:Y:S01]  /*2cc0*/  FFMA.FTZ R10, R19, R11, R10 ;  /* 0x0000000b130a7223 */ /* 0x000fe2000001000a */
[----:B------:R-:W-:Y:S01]  /*2cd0*/  @!P2 VIADD R13, R5, 0x1 ;  /* 0x00000001050da836 */ /* 0x000fe20000000000 */
[----:B------:R-:W-:Y:S02]  /*2ce0*/  IADD3 R11, PT, PT, R48, 0x3, RZ ;  /* 0x00000003300b7810 */ /* 0x000fe40007ffe0ff */
[----:B------:R-:W-:Y:S02]  /*2cf0*/  @!P2 FSEL R12, R12, RZ, !P0 ;  /* 0x000000ff0c0ca208 */ /* 0x000fe40004000000 */
[----:B------:R-:W-:Y:S02]  /*2d00*/  ISETP.GE.AND P0, PT, R11, R42, PT ;  /* 0x0000002a0b00720c */ /* 0x000fe40003f06270 */
[----:B------:R-:W-:Y:S02]  /*2d10*/  @!P2 ISETP.GE.AND P5, PT, R13, R2, PT ;  /* 0x000000020d00a20c */ /* 0x000fe40003fa6270 */
[----:B------:R-:W-:-:S02]  /*2d20*/  @!P2 IADD3 R11, PT, PT, R5, 0x2, RZ ;  /* 0x00000002050ba810 */ /* 0x000fc40007ffe0ff */
[----:B------:R-:W-:Y:S02]  /*2d30*/  @!P2 FSEL R14, R14, RZ, !P5 ;  /* 0x000000ff0e0ea208 */ /* 0x000fe40006800000 */
[-C--:B------:R-:W-:Y:S02]  /*2d40*/  @!P2 ISETP.GE.AND P5, PT, R11, R2.reuse, PT ;  /* 0x000000020b00a20c */ /* 0x080fe40003fa6270 */
[----:B------:R-:W-:Y:S02]  /*2d50*/  @!P2 IADD3 R11, PT, PT, R5, 0x1, RZ ;  /* 0x00000001050ba810 */ /* 0x000fe40007ffe0ff */
[----:B------:R-:W-:Y:S02]  /*2d60*/  @!P2 FSEL R15, R15, RZ, !P5 ;  /* 0x000000ff0f0fa208 */ /* 0x000fe40006800000 */
[----:B------:R-:W-:Y:S01]  /*2d70*/  @!P2 ISETP.GE.AND P5, PT, R11, R2, PT ;  /* 0x000000020b00a20c */ /* 0x000fe20003fa6270 */
[----:B------:R-:W-:Y:S01]  /*2d80*/  @!P2 VIADD R11, R5, 0x2 ;  /* 0x00000002050ba836 */ /* 0x000fe20000000000 */
[----:B----4-:R-:W-:-:S02]  /*2d90*/  @!P2 FSEL R20, R20, RZ, !P6 ;  /* 0x000000ff1414a208 */ /* 0x010fc40007000000 */
        /* <DEDUP_REMOVED lines=17> */
[----:B------:R-:W-:Y:S01]  /*2eb0*/  @!P2 IADD3 R11, PT, PT, R5, 0x1, RZ ;  /* 0x00000001050ba810 */ /* 0x000fe20007ffe0ff */
[C---:B------:R-:W-:Y:S01]  /*2ec0*/  FMUL.FTZ R21, R17.reuse, R21 ;  /* 0x0000001511157220 */ /* 0x040fe20000410000 */
[----:B------:R-:W-:Y:S01]  /*2ed0*/  FMUL.FTZ R25, R17, R25 ;  /* 0x0000001911197220 */ /* 0x000fe20000410000 */
[----:B------:R-:W-:-:S02]  /*2ee0*/  FFMA.FTZ R9, R16, R12, R9 ;  /* 0x0000000c10097223 */ /* 0x000fc40000010009 */
[C---:B------:R-:W-:Y:S01]  /*2ef0*/  FFMA.FTZ R21, R16.reuse, R20, R21 ;  /* 0x0000001410157223 */ /* 0x040fe20000010015 */
[----:B------:R-:W-:Y:S01]  /*2f00*/  FFMA.FTZ R25, R16, R24, R25 ;  /* 0x0000001810197223 */ /* 0x000fe20000010019 */
[C---:B------:R-:W-:Y:S01]  /*2f10*/  FFMA.FTZ R14, R18.reuse, R14, R9 ;  /* 0x0000000e120e7223 */ /* 0x040fe20000010009 */
[----:B------:R-:W-:Y:S01]  /*2f20*/  @!P2 FSEL R27, R27, RZ, !P6 ;  /* 0x000000ff1b1ba208 */ /* 0x000fe20007000000 */
[C---:B------:R-:W-:Y:S01]  /*2f30*/  FFMA.FTZ R22, R18.reuse, R22, R21 ;  /* 0x0000001612167223 */ /* 0x040fe20000010015 */
[----:B------:R-:W-:Y:S01]  /*2f40*/  FFMA.FTZ R26, R18, R26, R25 ;  /* 0x0000001a121a7223 */ /* 0x000fe20000010019 */
[C---:B------:R-:W-:Y:S02]  /*2f50*/  FFMA.FTZ R14, R19.reuse, R15, R14 ;  /* 0x0000000f130e7223 */ /* 0x040fe4000001000e */
[C---:B------:R-:W-:Y:S01]  /*2f60*/  FFMA.FTZ R23, R19.reuse, R23, R22 ;  /* 0x0000001713177223 */ /* 0x040fe20000010016 */
[----:B------:R-:W-:Y:S01]  /*2f70*/  FFMA.FTZ R26, R19, R27, R26 ;  /* 0x0000001b131a7223 */ /* 0x000fe2000001001a */
        /* <DEDUP_REMOVED lines=8> */
[CC--:B------:R-:W-:Y:S02]  /*3000*/  @!P2 ISETP.GE.AND P3, PT, R5.reuse, R2.reuse, PT ;  /* 0x000000020500a20c */ /* 0x0c0fe40003f66270 */
[----:B------:R-:W-:Y:S02]  /*3010*/  @!P2 FSEL R32, R32, RZ, !P1 ;  /* 0x000000ff2020a208 */ /* 0x000fe40004800000 */
[----:B------:R-:W-:Y:S02]  /*3020*/  @!P2 ISETP.GE.AND P1, PT, R5, R2, PT ;  /* 0x000000020500a20c */ /* 0x000fe40003f26270 */
[----:B------:R-:W-:Y:S02]  /*3030*/  @!P2 FSEL R29, R29, RZ, !P3 ;  /* 0x000000ff1d1da208 */ /* 0x000fe40005800000 */
[----:B------:R-:W-:-:S02]  /*3040*/  @!P2 FSEL R33, R33, RZ, !P1 ;  /* 0x000000ff2121a208 */ /* 0x000fc40004800000 */
[-C--:B------:R-:W-:Y:S01]  /*3050*/  @!P2 ISETP.GE.AND P3, PT, R11, R2.reuse, PT ;  /* 0x000000020b00a20c */ /* 0x080fe20003f66270 */
[----:B------:R-:W-:Y:S02]  /*3060*/  @!P2 VIADD R11, R5, 0x2 ;  /* 0x00000002050ba836 */ /* 0x000fe40000000000 */
[C---:B------:R-:W-:Y:S01]  /*3070*/  FMUL.FTZ R29, R17.reuse, R29 ;  /* 0x0000001d111d7220 */ /* 0x040fe20000410000 */
[----:B------:R-:W-:Y:S01]  /*3080*/  FMUL.FTZ R17, R17, R33 ;  /* 0x0000002111117220 */ /* 0x000fe20000410000 */
[----:B------:R-:W-:Y:S02]  /*3090*/  @!P2 FSEL R30, R30, RZ, !P4 ;  /* 0x000000ff1e1ea208 */ /* 0x000fe40006000000 */
[----:B------:R-:W-:Y:S01]  /*30a0*/  @!P2 ISETP.GE.AND P4, PT, R11, R2, PT ;  /* 0x000000020b00a20c */ /* 0x000fe20003f86270 */
        /* <DEDUP_REMOVED lines=10> */
[----:B------:R-:W-:Y:S01]  /*3150*/  IADD3 R5, PT, PT, R5, 0x20, RZ ;  /* 0x0000002005057810 */ /* 0x000fe20007ffe0ff */
[----:B------:R-:W-:Y:S01]  /*3160*/  FADD.FTZ R46, R31, R46 ;  /* 0x0000002e1f2e7221 */ /* 0x000fe20000010000 */
[----:B------:R-:W-:Y:S01]  /*3170*/  IADD3.X R49, PT, PT, RZ, R49, RZ, P1, !PT ;  /* 0x00000031ff317210 */ /* 0x000fe20000ffe4ff */
[----:B------:R-:W-:Y:S01]  /*3180*/  FADD.FTZ R47, R18, R47 ;  /* 0x0000002f122f7221 */ /* 0x000fe20000010000 */
[----:B------:R-:W-:Y:S06]  /*3190*/  @!P0 BRA `(.L_x_24986) ;  /* 0xfffffff800308947 */ /* 0x000fec000383ffff */
.L_x_24985:
[----:B------:R-:W-:Y:S05]  /*31a0*/  BSYNC.RECONVERGENT B0 ;  /* 0x0000000000007941 */ /* 0x000fea0003800200 */
.L_x_24984:
        /* <DEDUP_REMOVED lines=21> */
[----:B0-----:R-:W-:Y:S01]  /*3300*/  ULEA UR4, UR5, UR4, 0x18 ;  /* 0x0000000405047291 */ /* 0x001fe2000f8ec0ff */
[----:B------:R-:W-:Y:S01]  /*3310*/  BAR.SYNC.DEFER_BLOCKING 0x0 ;  /* 0x0000000000007b1d */ /* 0x000fe20000010000 */
[----:B-1----:R-:W-:Y:S01]  /*3320*/  FADD.FTZ R41, R2, R41 ;  /* 0x0000002902297221 */ /* 0x002fe20000010000 */
[----:B--2---:R-:W-:-:S03]  /*3330*/  FADD.FTZ R43, R6, R43 ;  /* 0x0000002b062b7221 */ /* 0x004fc60000010000 */
[----:B------:R-:W-:Y:S01]  /*3340*/  LEA R38, R38, UR4, 0x2 ;  /* 0x0000000426267c11 */ /* 0x000fe2000f8e10ff */
[----:B---3--:R-:W-:Y:S01]  /*3350*/  FADD.FTZ R5, R5, R44 ;  /* 0x0000002c05057221 */ /* 0x008fe20000010000 */
[----:B----4-:R-:W-:Y:S01]  /*3360*/  FADD.FTZ R45, R8, R45 ;  /* 0x0000002d082d7221 */ /* 0x010fe20000010000 */
[----:B-----5:R-:W-:Y:S01]  /*3370*/  FADD.FTZ R7, R7, R46 ;  /* 0x0000002e07077221 */ /* 0x020fe20000010000 */
        /* <DEDUP_REMOVED lines=21> */
.L_x_24988:
[----:B------:R-:W-:Y:S05]  /*34d0*/  BSYNC.RECONVERGENT B0 ;  /* 0x0000000000007941 */ /* 0x000fea0003800200 */
.L_x_24987:
        /* <DEDUP_REMOVED lines=22> */
.L_x_24990:
[----:B------:R-:W-:Y:S05]  /*3640*/  BSYNC.RECONVERGENT B0 ;  /* 0x0000000000007941 */ /* 0x000fea0003800200 */
.L_x_24989:
        /* <DEDUP_REMOVED lines=22> */
.L_x_24961:
        /* <DEDUP_REMOVED lines=8> */
.L_x_24992:
[----:B------:R-:W-:Y:S05]  /*3830*/  BSYNC B1 ;  /* 0x0000000000017941 */ /* 0x000fea0003800000 */
.L_x_24991:
[----:B------:R-:W-:Y:S01]  /*3840*/  MOV R35, R32 ;  /* 0x0000002000237202 */ /* 0x000fe20000000f00 */
[----:B------:R-:W-:Y:S02]  /*3850*/  HFMA2 R44, -RZ, RZ, 0, 5.9604644775390625e-08 ;  /* 0x00000001ff2c7431 */ /* 0x000fe400000001ff */
[----:B------:R-:W-:Y:S01]  /*3860*/  IMAD.MOV.U32 R45, RZ, RZ, 0x1f ;  /* 0x0000001fff2d7424 */ /* 0x000fe200078e00ff */
[----:B------:R-:W-:Y:S01]  /*3870*/  MOV R34, 0xffffffff ;  /* 0xffffffff00227802 */ /* 0x000fe20000000f00 */
[----:B------:R-:W-:-:S07]  /*3880*/  FADD.FTZ R35, R52, R35 ;  /* 0x0000002334237221 */ /* 0x000fce0000010000 */
[----:B------:R-:W-:Y:S05]  /*3890*/  WARPSYNC.COLLECTIVE R34, `(.L_x_24993) ;  /* 0x0000000022087348 */ /* 0x000fea0003c00000 */
[----:B------:R0:W1:Y:S02]  /*38a0*/  SHFL.BFLY P2, R32, R35, R44, R45 ;  /* 0x0c00002c23207389 */ /* 0x000064000004002d */
[----:B01----:R-:W-:Y:S05]  /*38b0*/  ENDCOLLECTIVE ;  /* 0x000000000000791b */ /* 0x003fea0003800000 */
.L_x_24993:
[----:B------:R-:W-:Y:S05]  /*38c0*/  BRA `(.L_x_24994) ;  /* 0xffffffd000d87947 */ /* 0x000fea000383ffff */
.L_x_24963:
        /* <DEDUP_REMOVED lines=8> */
.L_x_24996:
[----:B------:R-:W-:Y:S05]  /*3950*/  BSYNC B0 ;  /* 0x0000000000007941 */ /* 0x000fea0003800000 */
.L_x_24995:
        /* <DEDUP_REMOVED lines=9> */
.L_x_24997:
[----:B------:R-:W-:Y:S01]  /*39f0*/  HFMA2 R44, -RZ, RZ, 0, 2.384185791015625e-07 ;  /* 0x00000004ff2c7431 */ /* 0x000fe200000001ff */
[----:B------:R-:W-:-:S04]  /*3a00*/  MOV R7, R32 ;  /* 0x0000002000077202 */ /* 0x000fc80000000f00 */
[----:B------:R-:W-:-:S05]  /*3a10*/  FMNMX.FTZ R8, R6, R7, !PT ;  /* 0x0000000706087209 */ /* 0x000fca0007810000 */
[----:B------:R-:W-:-:S07]  /*3a20*/  IMAD.MOV.U32 R35, RZ, RZ, R8 ;  /* 0x000000ffff237224 */ /* 0x000fce00078e0008 */
[----:B------:R-:W-:Y:S05]  /*3a30*/  WARPSYNC.COLLECTIVE R34, `(.L_x_24998) ;  /* 0x0000000022087348 */ /* 0x000fea0003c00000 */
[----:B------:R0:W1:Y:S02]  /*3a40*/  SHFL.BFLY P2, R32, R35, R44, R45 ;  /* 0x0c00002c23207389 */ /* 0x000064000004002d */
[----:B01----:R-:W-:Y:S05]  /*3a50*/  ENDCOLLECTIVE ;  /* 0x000000000000791b */ /* 0x003fea0003800000 */
.L_x_24998:
[----:B------:R-:W-:Y:S01]  /*3a60*/  MOV R9, R32 ;  /* 0x0000002000097202 */ /* 0x000fe20000000f00 */
[----:B------:R-:W-:Y:S06]  /*3a70*/  BRA `(.L_x_24999) ;  /* 0xffffffd000e87947 */ /* 0x000fec000383ffff */
.L_x_25000:
        /* <DEDUP_REMOVED lines=16> */
.L_x_26045:


//--------------------- .text._ZN4vllm25paged_attention_v1_kernelIffLi80ELi8ELi128ELNS_18Fp8KVCacheDataTypeE0ELb0EEEvPT_PKS2_PKT0_S8_ifPKiSA_iPKfiiiSC_SC_iiiii --------------------------
	.section	.text._ZN4vllm25paged_attention_v1_kernelIffLi80ELi8ELi128ELNS_18Fp8KVCacheDataTypeE0ELb0EEEvPT_PKS2_PKT0_S8_ifPKiSA_iPKfiiiSC_SC_iiiii,"ax",@progbits
	.align	128
        .global         _ZN4vllm25paged_attention_v1_kernelIffLi80ELi8ELi128ELNS_18Fp8KVCacheDataTypeE0ELb0EEEvPT_PKS2_PKT0_S8_ifPKiSA_iPKfiiiSC_SC_iiiii
        .type           _ZN4vllm25paged_attention_v1_kernelIffLi80ELi8ELi128ELNS_18Fp8KVCacheDataTypeE0ELb0EEEvPT_PKS2_PKT0_S8_ifPKiSA_iPKfiiiSC_SC_iiiii,@function
        .size           _ZN4vllm25paged_attention_v1_kernelIffLi80ELi8ELi128ELNS_18Fp8KVCacheDataTypeE0ELb0EEEvPT_PKS2_PKT0_S8_ifPKiSA_iPKfiiiSC_SC_iiiii,(.L_x_26046 - _ZN4vllm25paged_attention_v1_kernelIffLi80ELi8ELi128ELNS_18Fp8KVCacheDataTypeE0ELb0EEEvPT_PKS2_PKT0_S8_ifPKiSA_iPKfiiiSC_SC_iiiii)
        .other          _ZN4vllm25paged_attention_v1_kernelIffLi80ELi8ELi128ELNS_18Fp8KVCacheDataTypeE0ELb0EEEvPT_PKS2_PKT0_S8_ifPKiSA_iPKfiiiSC_SC_iiiii,@"STO_CUDA_ENTRY STV_DEFAULT"
_ZN4vllm25paged_attention_v1_kernelIffLi80ELi8ELi128ELNS_18Fp8KVCacheDataTypeE0ELb0EEEvPT_PKS2_PKT0_S8_ifPKiSA_iPKfiiiSC_SC_iiiii:
.text._ZN4vllm25paged_attention_v1_kernelIffLi80ELi8ELi128ELNS_18Fp8KVCacheDataTypeE0ELb0EEEvPT_PKS2_PKT0_S8_ifPKiSA_iPKfiiiSC_SC_iiiii:
        /* <DEDUP_REMOVED lines=9> */
[----:B------:R-:W-:Y:S01]  /*0090*/  IMAD.MOV.U32 R28, RZ, RZ, RZ ;  /* 0x000000ffff1c7224 */ /* 0x000fe200078e00ff */
        /* <DEDUP_REMOVED lines=8> */
[----:B---3--:R-:W-:-:S03]  /*0120*/  MOV R4, UR12 ;  /* 0x0000000c00047c02 */ /* 0x008fc60008000f00 */
[----:B------:R0:W2:Y:S03]  /*0130*/  LDG.E.CONSTANT R0, desc[UR8][R6.64] ;  /* 0x0000000806007981 */ /* 0x0000a6000c1e9900 */
[----:B------:R-:W3:Y:S01]  /*0140*/  @!P0 LDC.64 R10, c[0x0][0x388] ;  /* 0x0000e200ff0a8b82 */ /* 0x000ee20000000a00 */
[----:B------:R-:W-:Y:S01]  /*0150*/  @!P0 LOP3.LUT R3, R2, 0x7c, RZ, 0xc0, !PT ;  /* 0x0000007c02038812 */ /* 0x000fe200078ec0ff */
[----:B----4-:R-:W-:Y:S01]  /*0160*/  UIMAD UR4, UR11, UR6, URZ ;  /* 0x000000060b0472a4 */ /* 0x010fe2000f8e02ff */
[----:B------:R-:W-:Y:S01]  /*0170*/  @!P0 IMAD R4, R4, 0x50, RZ ;  /* 0x0000005004048824 */ /* 0x000fe200078e02ff */
[----:B------:R-:W-:Y:S01]  /*0180*/  UISETP.NE.AND.EX UP0, UPT, UR15, URZ, UPT, UP0 ;  /* 0x000000ff0f00728c */ /* 0x000fe2000bf05300 */
[----:B------:R-:W-:Y:S01]  /*0190*/  @!P0 LOP3.LUT R3, R3, 0x3, R2, 0xf8, !PT ;  /* 0x0000000303038812 */ /* 0x000fe200078ef802 */
[----:B------:R-:W-:Y:S01]  /*01a0*/  USHF.R.S32.HI UR5, URZ, 0x1f, UR4 ;  /* 0x0000001fff057899 */ /* 0x000fe20008011404 */
[----:B------:R-:W-:Y:S01]  /*01b0*/  LOP3.LUT R29, R2, 0x3, RZ, 0xc0, !PT ;  /* 0x00000003021d7812 */ /* 0x000fe200078ec0ff */
[----:B------:R-:W4:Y:S01]  /*01c0*/  LDCU UR6, c[0x0][0x3b8] ;  /* 0x00007700ff0677ac */ /* 0x000f220008000800 */
[----:B------:R-:W-:-:S02]  /*01d0*/  @!P0 IADD3 R3, P1, P2, R3, UR4, R4 ;  /* 0x0000000403038c10 */ /* 0x000fc4000fa3e004 */
[----:B------:R-:W-:Y:S01]  /*01e0*/  SHF.R.U32.HI R26, RZ, 0x2, R2 ;  /* 0x00000002ff1a7819 */ /* 0x000fe20000011602 */
[----:B------:R-:W0:Y:S01]  /*01f0*/  LDCU UR15, c[0x0][0x3cc] ;  /* 0x00007980ff0f77ac */ /* 0x000e220008000800 */
[----:B------:R-:W-:-:S04]  /*0200*/  @!P0 IADD3.X R8, PT, PT, RZ, UR5, RZ, P1, P2 ;  /* 0x00000005ff088c10 */ /* 0x000fc80008fe44ff */
[----:B------:R-:W1:Y:S01]  /*0210*/  @UP0 LDCU.64 UR4, c[0x0][0x3c0] ;  /* 0x00007800ff0407ac */ /* 0x000e620008000a00 */
[----:B---3--:R-:W-:-:S04]  /*0220*/  @!P0 LEA R4, P1, R3, R10, 0x2 ;  /* 0x0000000a03048211 */ /* 0x008fc800078210ff */
[----:B------:R-:W-:Y:S02]  /*0230*/  @!P0 LEA.HI.X R5, R3, R11, R8, 0x2, P1 ;  /* 0x0000000b03058211 */ /* 0x000fe400008f1408 */
[----:B------:R-:W3:Y:S03]  /*0240*/  LDC R11, c[0x0][0x3a0] ;  /* 0x0000e800ff0b7b82 */ /* 0x000ee60000000800 */
[----:B------:R4:W2:Y:S01]  /*0250*/  @!P0 LDG.E.CONSTANT R4, desc[UR8][R4.64] ;  /* 0x0000000804048981 */ /* 0x0008a2000c1e9900 */
[----:B---3--:R-:W-:-:S04]  /*0260*/  IABS R10, R11 ;  /* 0x0000000b000a7213 */ /* 0x008fc80000000000 */
[----:B------:R-:W3:Y:S08]  /*0270*/  I2F.RP R3, R10 ;  /* 0x0000000a00037306 */ /* 0x000ef00000209400 */
[----:B---3--:R-:W3:Y:S01]  /*0280*/  MUFU.RCP R3, R3 ;  /* 0x0000000300037308 */ /* 0x008ee20000001000 */
[----:B------:R-:W-:Y:S01]  /*0290*/  PLOP3.LUT P1, PT, PT, PT, UP0, 0x80, 0x8 ;  /* 0x000000000008781c */ /* 0x000fe20003f2f008 */
[----:B-1----:R-:W-:Y:S01]  /*02a0*/  @UP0 UIMAD.WIDE.U32 UR4, UR12, 0x4, UR4 ;  /* 0x000000040c0408a5 */ /* 0x002fe2000f8e0004 */
[----:B---3--:R-:W-:-:S05]  /*02b0*/  IADD3 R8, PT, PT, R3, 0xffffffe, RZ ;  /* 0x0ffffffe03087810 */ /* 0x008fca0007ffe0ff */
[----:B------:R1:W4:Y:S01]  /*02c0*/  F2I.FTZ.U32.TRUNC.NTZ R9, R8 ;  /* 0x0000000800097305 */ /* 0x000322000021f000 */
[----:B0-----:R-:W-:Y:S01]  /*02d0*/  MOV R6, UR4 ;  /* 0x0000000400067c02 */ /* 0x001fe20008000f00 */
[----:B------:R-:W-:-:S05]  /*02e0*/  IMAD.U32 R7, RZ, RZ, UR5 ;  /* 0x00000005ff077e24 */ /* 0x000fca000f8e00ff */
[----:B------:R0:W5:Y:S01]  /*02f0*/  @P1 LDG.E.CONSTANT R28, desc[UR8][R6.64] ;  /* 0x00000008061c1981 */ /* 0x000162000c1e9900 */
[----:B-1----:R-:W-:Y:S02]  /*0300*/  HFMA2 R8, -RZ, RZ, 0, 0 ;  /* 0x00000000ff087431 */ /* 0x002fe400000001ff */
[----:B----4-:R-:W-:Y:S01]  /*0310*/  IMAD.MOV R5, RZ, RZ, -R9 ;  /* 0x000000ffff057224 */ /* 0x010fe200078e0a09 */
[----:B0-----:R-:W-:-:S03]  /*0320*/  IABS R6, UR13 ;  /* 0x0000000d00067c13 */ /* 0x001fc60008000000 */
[----:B------:R-:W-:-:S04]  /*0330*/  IMAD R5, R5, R10, RZ ;  /* 0x0000000a05057224 */ /* 0x000fc800078e02ff */
[----:B------:R-:W-:-:S04]  /*0340*/  IMAD.HI.U32 R9, R9, R5, R8 ;  /* 0x0000000509097227 */ /* 0x000fc800078e0008 */
[----:B------:R-:W-:-:S04]  /*0350*/  IMAD.MOV.U32 R5, RZ, RZ, R6 ;  /* 0x000000ffff057224 */ /* 0x000fc800078e0006 */
[----:B------:R-:W-:-:S05]  /*0360*/  IMAD.HI.U32 R9, R9, R5, RZ ;  /* 0x0000000509097227 */ /* 0x000fca00078e00ff */
[----:B------:R-:W-:-:S05]  /*0370*/  IADD3 R3, PT, PT, -R9, RZ, RZ ;  /* 0x000000ff09037210 */ /* 0x000fca0007ffe1ff */
        /* <DEDUP_REMOVED lines=17> */
[----:B------:R-:W3:Y:S01]  /*0490*/  S2R R3, SR_CgaCtaId ;  /* 0x0000000000037919 */ /* 0x000ee20000008800 */
[----:B------:R-:W-:Y:S01]  /*04a0*/  IABS R10, UR12 ;  /* 0x0000000c000a7c13 */ /* 0x000fe20008000000 */
        /* <DEDUP_REMOVED lines=8> */
[----:B------:R-:W-:-:S13]  /*0530*/  ISETP.GT.U32.AND P2, PT, R8, R5, PT ;  /* 0x000000050800720c */ /* 0x000fda0003f44070 */
[-C--:B------:R-:W-:Y:S02]  /*0540*/  @!P2 IADD3 R5, PT, PT, R5, -R8.reuse, RZ ;  /* 0x800000080505a210 */ /* 0x080fe40007ffe0ff */
[----:B--2---:R-:W-:Y:S02]  /*0550*/  R2UR UR10, R0 ;  /* 0x00000000000a72ca */ /* 0x004fe400000e0000 */
[----:B------:R-:W-:Y:S02]  /*0560*/  ISETP.GE.U32.AND P1, PT, R5, R8, PT ;  /* 0x000000080500720c */ /* 0x000fe40003f26070 */
[----:B---3--:R-:W-:-:S09]  /*0570*/  LEA R0, R3, R24, 0x18 ;  /* 0x0000001803007211 */ /* 0x008fd200078ec0ff */
[----:B------:R-:W-:-:S04]  /*0580*/  UIADD3 UR4, UPT, UPT, UR10, 0x7, URZ ;  /* 0x000000070a047890 */ /* 0x000fc8000fffe0ff */
[----:B------:R-:W-:Y:S01]  /*0590*/  USHF.R.S32.HI UR5, URZ, 0x1f, UR4 ;  /* 0x0000001fff057899 */ /* 0x000fe20008011404 */
[----:B------:R-:W-:-:S03]  /*05a0*/  IMAD R27, R29, 0x50, R0 ;  /* 0x000000501d1b7824 */ /* 0x000fc600078e0200 */
[----:B------:R-:W-:Y:S01]  /*05b0*/  ULEA.HI UR5, UR5, UR4, URZ, 0x3 ;  /* 0x0000000405057291 */ /* 0x000fe2000f8f18ff */
[----:B------:R-:W-:Y:S01]  /*05c0*/  @!P2 IADD3 R7, PT, PT, R7, 0x1, RZ ;  /* 0x000000010707a810 */ /* 0x000fe20007ffe0ff */
[----:B------:R-:W-:Y:S02]  /*05d0*/  @!P0 IMAD R5, R26, 0x4, R27 ;  /* 0x000000041a058824 */ /* 0x000fe400078e021b */
[----:B------:R-:W-:Y:S01]  /*05e0*/  USHF.R.S32.HI UR5, URZ, 0x3, UR5 ;  /* 0x00000003ff057899 */ /* 0x000fe20008011405 */
[----:B------:R-:W-:Y:S02]  /*05f0*/  SHF.R.U32.HI R30, RZ, 0x5, R2 ;  /* 0x00000005ff1e7819 */ /* 0x000fe40000011602 */
[----:B------:R-:W-:Y:S01]  /*0600*/  LOP3.LUT R0, R12, UR12, RZ, 0x3c, !PT ;  /* 0x0000000c0c007c12 */ /* 0x000fe2000f8e3cff */
[----:B------:R-:W-:Y:S02]  /*0610*/  @P1 VIADD R7, R7, 0x1 ;  /* 0x0000000107071836 */ /* 0x000fe40000000000 */
[----:B------:R-:W-:-:S02]  /*0620*/  ISETP.GE.AND P1, PT, R30, UR5, PT ;  /* 0x000000051e007c0c */ /* 0x000fc4000bf26270 */
[----:B------:R-:W-:Y:S01]  /*0630*/  ISETP.GE.AND P3, PT, R0, RZ, PT ;  /* 0x000000ff0000720c */ /* 0x000fe20003f66270 */
[----:B------:R0:W-:Y:S01]  /*0640*/  @!P0 STS [R5], R4 ;  /* 0x0000000405008388 */ /* 0x0001e20000000800 */
[----:B------:R-:W-:Y:S01]  /*0650*/  BAR.SYNC.DEFER_BLOCKING 0x0 ;  /* 0x0000000000007b1d */ /* 0x000fe20000010000 */
[----:B------:R-:W-:Y:S02]  /*0660*/  ISETP.NE.AND P0, PT, R12, RZ, PT ;  /* 0x000000ff0c00720c */ /* 0x000fe40003f05270 */
[----:B------:R-:W-:Y:S01]  /*0670*/  MOV R0, R7 ;  /* 0x0000000700007202 */ /* 0x000fe20000000f00 */
[----:B------:R-:W-:Y:S02]  /*0680*/  UIMAD UR4, UR11, UR6, URZ ;  /* 0x000000060b0472a4 */ /* 0x000fe4000f8e02ff */
[----:B------:R-:W-:Y:S01]  /*0690*/  BSSY B0, `(.L_x_25001) ;  /* 0x000006b000007945 */ /* 0x000fe20003800000 */
[----:B------:R-:W-:-:S04]  /*06a0*/  MOV R31, 0xff7fffff ;  /* 0xff7fffff001f7802 */ /* 0x000fc80000000f00 */
[----:B------:R-:W-:-:S03]  /*06b0*/  @!P3 IMAD.MOV R0, RZ, RZ, -R0 ;  /* 0x000000ffff00b224 */ /* 0x000fc600078e0a00 */
[----:B------:R-:W-:Y:S01]  /*06c0*/  @!P0 LOP3.LUT R0, RZ, R12, RZ, 0x33, !PT ;  /* 0x0000000cff008212 */ /* 0x000fe200078e33ff */
[----:B0-----:R-:W-:Y:S06]  /*06d0*/  @P1 BRA `(.L_x_25002) ;  /* 0x0000000400981947 */ /* 0x001fec0003800000 */
[----:B------:R-:W0:Y:S01]  /*06e0*/  LDCU UR14, c[0x0][0x3d0] ;  /* 0x00007a00ff0e77ac */ /* 0x000e220008000800 */
[----:B------:R-:W-:Y:S01]  /*06f0*/  VIADD R32, R24, 0x160 ;  /* 0x0000016018207836 */ /* 0x000fe20000000000 */
[----:B------:R-:W-:Y:S01]  /*0700*/  SHF.R.U32.HI R25, RZ, 0x3, R2 ;  /* 0x00000003ff197819 */ /* 0x000fe20000011602 */
[----:B------:R-:W1:Y:S01]  /*0710*/  LDS.128 R4, [R27] ;  /* 0x000000001b047984 */ /* 0x000e620000000c00 */
[----:B------:R-:W2:Y:S01]  /*0720*/  LDCU.64 UR6, c[0x0][0x3a8] ;  /* 0x00007500ff0677ac */ /* 0x000ea20008000a00 */
[----:B------:R-:W-:Y:S02]  /*0730*/  MOV R31, UR4 ;  /* 0x00000004001f7c02 */ /* 0x000fe40008000f00 */
[----:B------:R-:W-:Y:S01]  /*0740*/  LEA R34, R3, R32, 0x18 ;  /* 0x0000002003227211 */ /* 0x000fe200078ec0ff */
[----:B------:R-:W-:Y:S01]  /*0750*/  IMAD.SHL.U32 R3, R26, 0x4, RZ ;  /* 0x000000041a037824 */ /* 0x000fe200078e00ff */
[----:B------:R-:W-:Y:S01]  /*0760*/  LOP3.LUT R24, R25, 0x7c, RZ, 0xc0, !PT ;  /* 0x0000007c19187812 */ /* 0x000fe200078ec0ff */
[----:B------:R-:W3:Y:S01]  /*0770*/  LDS.128 R8, [R27+0x10] ;  /* 0x000010001b087984 */ /* 0x000ee20000000c00 */
[----:B------:R-:W-:-:S02]  /*0780*/  MOV R25, RZ ;  /* 0x000000ff00197202 */ /* 0x000fc40000000f00 */
[----:B------:R-:W-:Y:S01]  /*0790*/  LOP3.LUT R2, R2, 0x1f, RZ, 0xc0, !PT ;  /* 0x0000001f02027812 */ /* 0x000fe200078ec0ff */
[----:B------:R-:W4:Y:S01]  /*07a0*/  LDS.128 R12, [R27+0x20] ;  /* 0x000020001b0c7984 */ /* 0x000f220000000c00 */
[----:B-----5:R-:W-:Y:S01]  /*07b0*/  FSETP.NEU.FTZ.AND P0, PT, R28, RZ, PT ;  /* 0x000000ff1c00720b */ /* 0x020fe20003f1d000 */
[----:B------:R-:W-:Y:S01]  /*07c0*/  IMAD.WIDE R24, R31, 0x4, R24 ;  /* 0x000000041f187825 */ /* 0x000fe200078e0218 */
[----:B------:R-:W-:Y:S01]  /*07d0*/  MOV R31, 0xff7fffff ;  /* 0xff7fffff001f7802 */ /* 0x000fe20000000f00 */
[----:B------:R-:W1:Y:S02]  /*07e0*/  LDS.128 R16, [R27+0x30] ;  /* 0x000030001b107984 */ /* 0x000e640000000c00 */
[----:B0-----:R-:W-:Y:S02]  /*07f0*/  IMAD R37, R0, UR14, RZ ;  /* 0x0000000e00257c24 */ /* 0x001fe4000f8e02ff */
[----:B------:R0:W1:Y:S01]  /*0800*/  LDS.128 R20, [R27+0x40] ;  /* 0x000040001b147984 */ /* 0x0000620000000c00 */
[----:B--2---:R-:W-:-:S02]  /*0810*/  IADD3 R32, P1, PT, R24, UR6, RZ ;  /* 0x0000000618207c10 */ /* 0x004fc4000ff3e0ff */
[----:B------:R-:W-:Y:S02]  /*0820*/  IADD3 R2, P2, PT, R2, R37, RZ ;  /* 0x0000002502027210 */ /* 0x000fe40007f5e0ff */
[----:B------:R-:W-:Y:S02]  /*0830*/  IADD3.X R35, PT, PT, R25, UR7, RZ, P1, !PT ;  /* 0x0000000719237c10 */ /* 0x000fe40008ffe4ff */
[----:B0-----:R-:W-:Y:S02]  /*0840*/  LOP3.LUT R27, R3, 0x1c, RZ, 0xc0, !PT ;  /* 0x0000001c031b7812 */ /* 0x001fe400078ec0ff */
[----:B------:R-:W-:-:S03]  /*0850*/  LOP3.LUT R3, R26, 0x7, RZ, 0xc0, !PT ;  /* 0x000000071a037812 */ /* 0x000fc600078ec0ff */
[C---:B------:R-:W-:Y:S01]  /*0860*/  IMAD R27, R30.reuse, 0x20, R27 ;  /* 0x000000201e1b7824 */ /* 0x040fe200078e021b */
[----:B------:R-:W-:-:S03]  /*0870*/  LEA R3, R30, R3, 0x3 ;  /* 0x000000031e037211 */ /* 0x000fc600078e18ff */
[----:B------:R-:W-:Y:S01]  /*0880*/  IMAD.IADD R33, R27, 0x1, R34 ;  /* 0x000000011b217824 */ /* 0x000fe200078e0222 */
[C---:B------:R-:W-:Y:S01]  /*0890*/  IADD3 R36, PT, PT, R3.reuse, 0x1, RZ ;  /* 0x0000000103247810 */ /* 0x040fe20007ffe0ff */
[----:B------:R-:W-:Y:S01]  /*08a0*/  VIADD R34, R3, -UR10 ;  /* 0x8000000a03227c36 */ /* 0x000fe20008000000 */
[----:B------:R-:W-:-:S07]  /*08b0*/  LEA.HI.X.SX32 R3, R37, RZ, 0x1, P2 ;  /* 0x000000ff25037211 */ /* 0x000fce00010f0eff */
.L_x_25004:
[----:B------:R-:W-:Y:S01]  /*08c0*/  IMAD.MOV.U32 R40, RZ, RZ, R32 ;  /* 0x000000ffff287224 */ /* 0x000fe200078e0020 */
[----:B------:R-:W-:-:S05]  /*08d0*/  MOV R41, R35 ;  /* 0x0000002300297202 */ /* 0x000fca0000000f00 */
[----:B------:R-:W2:Y:S02]  /*08e0*/  LDG.E.CONSTANT R25, desc[UR8][R40.64] ;  /* 0x0000000828197981 */ /* 0x000ea4000c1e9900 */
[----:B--2---:R-:W-:-:S03]  /*08f0*/  IMAD.WIDE R24, R25, UR15, R2 ;  /* 0x0000000f19187c25 */ /* 0x004fc6000f8e0202 */
[----:B------:R-:W-:-:S04]  /*0900*/  LEA R26, P1, R24, UR16, 0x2 ;  /* 0x00000010181a7c11 */ /* 0x000fc8000f8210ff */
[----:B------:R-:W-:-:S05]  /*0910*/  LEA.HI.X R27, R24, UR17, R25, 0x2, P1 ;  /* 0x00000011181b7c11 */ /* 0x000fca00088f1419 */
[----:B------:R-:W1:Y:S04]  /*0920*/  LDG.E.CONSTANT R42, desc[UR8][R26.64+0x80] ;  /* 0x000080081a2a7981 */ /* 0x000e68000c1e9900 */
[----:B------:R-:W2:Y:S04]  /*0930*/  LDG.E.CONSTANT R39, desc[UR8][R26.64] ;  /* 0x000000081a277981 */ /* 0x000ea8000c1e9900 */
[----:B------:R-:W5:Y:S04]  /*0940*/  LDG.E.CONSTANT R43, desc[UR8][R26.64+0x100] ;  /* 0x000100081a2b7981 */ /* 0x000f68000c1e9900 */
[----:B------:R-:W3:Y:S04]  /*0950*/  LDG.E.CONSTANT R24, desc[UR8][R26.64+0x180] ;  /* 0x000180081a187981 */ /* 0x000ee8000c1e9900 */
[----:B------:R-:W4:Y:S04]  /*0960*/  LDG.E.CONSTANT R37, desc[UR8][R26.64+0x200] ;  /* 0x000200081a257981 */ /* 0x000f28000c1e9900 */
[----:B------:R-:W4:Y:S04]  /*0970*/  LDG.E.CONSTANT R38, desc[UR8][R26.64+0x280] ;  /* 0x000280081a267981 */ /* 0x000f28000c1e9900 */
        /* <DEDUP_REMOVED lines=11> */
[----:B------:R-:W-:-:S04]  /*0a30*/  FFMA.FTZ R38, R38, R9, R43 ;  /* 0x0000000926267223 */ /* 0x000fc8000001002b */
[----:B------:R-:W-:Y:S02]  /*0a40*/  FFMA.FTZ R41, R25, R10, R38 ;  /* 0x0000000a19297223 */ /* 0x000fe40000010026 */
[----:B------:R-:W3:Y:S02]  /*0a50*/  LDG.E.CONSTANT R25, desc[UR8][R26.64+0x600] ;  /* 0x000600081a197981 */ /* 0x000ee4000c1e9900 */
[----:B------:R-:W-:Y:S02]  /*0a60*/  FFMA.FTZ R41, R40, R11, R41 ;  /* 0x0000000b28297223 */ /* 0x000fe40000010029 */
[----:B------:R-:W3:Y:S04]  /*0a70*/  LDG.E.CONSTANT R38, desc[UR8][R26.64+0x680] ;  /* 0x000680081a267981 */ /* 0x000ee8000c1e9900 */
[----:B------:R-:W3:Y:S01]  /*0a80*/  LDG.E.CONSTANT R40, desc[UR8][R26.64+0x780] ;  /* 0x000780081a287981 */ /* 0x000ee2000c1e9900 */
[----:B--2---:R-:W-:-:S03]  /*0a90*/  FFMA.FTZ R41, R12, R39, R41 ;  /* 0x000000270c297223 */ /* 0x004fc60000010029 */
[----:B------:R-:W2:Y:S01]  /*0aa0*/  LDG.E.CONSTANT R39, desc[UR8][R26.64+0x700] ;  /* 0x000700081a277981 */ /* 0x000ea2000c1e9900 */
[----:B-----5:R-:W-:-:S04]  /*0ab0*/  FFMA.FTZ R42, R42, R13, R41 ;  /* 0x0000000d2a2a7223 */ /* 0x020fc80000010029 */
[----:B----4-:R-:W-:Y:S02]  /*0ac0*/  FFMA.FTZ R41, R37, R14, R42 ;  /* 0x0000000e25297223 */ /* 0x010fe4000001002a */
[----:B------:R-:W4:Y:S02]  /*0ad0*/  LDG.E.CONSTANT R37, desc[UR8][R26.64+0x800] ;  /* 0x000800081a257981 */ /* 0x000f24000c1e9900 */
[----:B---3--:R-:W-:Y:S02]  /*0ae0*/  FFMA.FTZ R43, R24, R15, R41 ;  /* 0x0000000f182b7223 */ /* 0x008fe40000010029 */
[----:B------:R-:W3:Y:S04]  /*0af0*/  LDG.E.CONSTANT R24, desc[UR8][R26.64+0x880] ;  /* 0x000880081a187981 */ /* 0x000ee8000c1e9900 */
[----:B------:R-:W5:Y:S04]  /*0b00*/  LDG.E.CONSTANT R41, desc[UR8][R26.64+0x900] ;  /* 0x000900081a297981 */ /* 0x000f68000c1e9900 */
[----:B------:R-:W5:Y:S01]  /*0b10*/  LDG.E.CONSTANT R42, desc[UR8][R26.64+0x980] ;  /* 0x000980081a2a7981 */ /* 0x000f62000c1e9900 */
[----:B------:R-:W-:-:S04]  /*0b20*/  FFMA.FTZ R25, R16, R25, R43 ;  /* 0x0000001910197223 */ /* 0x000fc8000001002b */
[----:B------:R-:W-:Y:S01]  /*0b30*/  FFMA.FTZ R38, R38, R17, R25 ;  /* 0x0000001126267223 */ /* 0x000fe20000010019 */
[----:B------:R-:W-:-:S03]  /*0b40*/  UMOV UR6, 0xffffffff ;  /* 0xffffffff00067882 */ /* 0x000fc60000000000 */
[----:B--2---:R-:W-:-:S04]  /*0b50*/  FFMA.FTZ R39, R39, R18, R38 ;  /* 0x0000001227277223 */ /* 0x004fc80000010026 */
[----:B------:R-:W-:-:S04]  /*0b60*/  FFMA.FTZ R39, R40, R19, R39 ;  /* 0x0000001328277223 */ /* 0x000fc80000010027 */
[----:B----4-:R-:W-:-:S04]  /*0b70*/  FFMA.FTZ R37, R20, R37, R39 ;  /* 0x0000002514257223 */ /* 0x010fc80000010027 */
[----:B---3--:R-:W-:-:S04]  /*0b80*/  FFMA.FTZ R24, R24, R21, R37 ;  /* 0x0000001518187223 */ /* 0x008fc80000010025 */
[----:B-----5:R-:W-:-:S04]  /*0b90*/  FFMA.FTZ R41, R41, R22, R24 ;  /* 0x0000001629297223 */ /* 0x020fc80000010018 */
[----:B------:R-:W-:Y:S01]  /*0ba0*/  FFMA.FTZ R41, R42, R23, R41 ;  /* 0x000000172a297223 */ /* 0x000fe20000010029 */
[----:B------:R-:W-:Y:S06]  /*0bb0*/  BRA.DIV UR6, `(.L_x_25003) ;  /* 0x0000002a06847947 */ /* 0x000fec000b800000 */
[----:B------:R-:W0:Y:S02]  /*0bc0*/  SHFL.BFLY PT, R24, R41, 0x2, 0x1f ;  /* 0x0c401f0029187f89 */ /* 0x000e2400000e0000 */
[----:B0-----:R-:W-:-:S05]  /*0bd0*/  FADD.FTZ R24, R41, R24 ;  /* 0x0000001829187221 */ /* 0x001fca0000010000 */
[----:B------:R0:W1:Y:S02]  /*0be0*/  SHFL.BFLY PT, R25, R24, 0x1, 0x1f ;  /* 0x0c201f0018197f89 */ /* 0x00006400000e0000 */
.L_x_25036:
        /* <DEDUP_REMOVED lines=21> */
.L_x_25002:
[----:B------:R-:W-:Y:S05]  /*0d40*/  BSYNC B0 ;  /* 0x0000000000007941 */ /* 0x000fea0003800000 */
.L_x_25001:
        /* <DEDUP_REMOVED lines=8> */
.L_x_25041:
        /* <DEDUP_REMOVED lines=47> */
.L_x_25010:
        /* <DEDUP_REMOVED lines=11> */
.L_x_25009:
[----:B------:R-:W-:Y:S05]  /*1170*/  BSYNC.RECONVERGENT B1 ;  /* 0x0000000000017941 */ /* 0x000fea0003800200 */
.L_x_25008:
        /* <DEDUP_REMOVED lines=13> */
.L_x_25013:
        /* <DEDUP_REMOVED lines=45> */
[----:B-----5:R-:W-:Y:S01]  /*1520*/  FADD.FTZ R28, -R6, R23 ;  /* 0x00000017061c7221 */ /* 0x020fe20000010100 */
        /* <DEDUP_REMOVED lines=54> */
.L_x_25012:
[----:B------:R-:W-:Y:S05]  /*1890*/  BSYNC.RECONVERGENT B1 ;  /* 0x0000000000017941 */ /* 0x000fea0003800200 */
.L_x_25011:
        /* <DEDUP_REMOVED lines=55> */
.L_x_25015:
[----:B------:R-:W-:Y:S05]  /*1c10*/  BSYNC.RECONVERGENT B1 ;  /* 0x0000000000017941 */ /* 0x000fea0003800200 */
.L_x_25014:
        /* <DEDUP_REMOVED lines=26> */
.L_x_25007:
[----:B------:R-:W-:Y:S05]  /*1dc0*/  BSYNC.RECONVERGENT B0 ;  /* 0x0000000000007941 */ /* 0x000fea0003800200 */
.L_x_25006:
        /* <DEDUP_REMOVED lines=40> */
.L_x_25020:
[----:B------:R-:W0:Y:S01]  /*2050*/  LDS R5, [R7] ;  /* 0x0000000007057984 */ /* 0x000e220000000800 */
[----:B------:R-:W-:-:S05]  /*2060*/  VIADD R8, R8, 0x1 ;  /* 0x0000000108087836 */ /* 0x000fca0000000000 */
[----:B------:R-:W-:Y:S01]  /*2070*/  ISETP.NE.AND P0, PT, R8, RZ, PT ;  /* 0x000000ff0800720c */ /* 0x000fe20003f05270 */
[----:B0-----:R-:W-:-:S05]  /*2080*/  FMUL.FTZ R10, R5, R4 ;  /* 0x00000004050a7220 */ /* 0x001fca0000410000 */
[----:B------:R0:W-:Y:S02]  /*2090*/  STS [R7], R10 ;  /* 0x0000000a07007388 */ /* 0x0001e40000000800 */
[----:B0-----:R-:W-:-:S05]  /*20a0*/  IADD3 R7, PT, PT, R7, 0x200, RZ ;  /* 0x0000020007077810 */ /* 0x001fca0007ffe0ff */
[----:B------:R-:W-:Y:S05]  /*20b0*/  @P0 BRA `(.L_x_25020) ;  /* 0xfffffffc00e40947 */ /* 0x000fea000383ffff */
.L_x_25019:
[----:B------:R-:W-:Y:S05]  /*20c0*/  BSYNC.RECONVERGENT B1 ;  /* 0x0000000000017941 */ /* 0x000fea0003800200 */
.L_x_25018:
        /* <DEDUP_REMOVED lines=13> */
.L_x_25023:
        /* <DEDUP_REMOVED lines=52> */
.L_x_25022:
[----:B------:R-:W-:Y:S05]  /*24e0*/  BSYNC.RECONVERGENT B1 ;  /* 0x0000000000017941 */ /* 0x000fea0003800200 */
.L_x_25021:
        /* <DEDUP_REMOVED lines=31> */
.L_x_25025:
[----:B------:R-:W-:Y:S05]  /*26e0*/  BSYNC.RECONVERGENT B1 ;  /* 0x0000000000017941 */ /* 0x000fea0003800200 */
.L_x_25024:
        /* <DEDUP_REMOVED lines=14> */
.L_x_25017:
[----:B------:R-:W-:Y:S05]  /*27d0*/  BSYNC.RECONVERGENT B0 ;  /* 0x0000000000007941 */ /* 0x000fea0003800200 */
.L_x_25016:
[----:B------:R-:W-:Y:S01]  /*27e0*/  BAR.SYNC.DEFER_BLOCKING 0x0 ;  /* 0x0000000000007b1d */ /* 0x000fe20000010000 */
[----:B------:R-:W-:Y:S01]  /*27f0*/  ISETP.GE.AND P0, PT, R31, UR5, PT ;  /* 0x000000051f007c0c */ /* 0x000fe2000bf06270 */
[----:B------:R-:W-:Y:S01]  /*2800*/  HFMA2 R33, -RZ, RZ, 0, 0 ;  /* 0x00000000ff217431 */ /* 0x000fe200000001ff */
[----:B------:R-:W-:Y:S02]  /*2810*/  CS2R R36, SRZ ;  /* 0x0000000000247805 */ /* 0x000fe4000001ff00 */
[----:B------:R-:W-:Y:S01]  /*2820*/  CS2R R34, SRZ ;  /* 0x0000000000227805 */ /* 0x000fe2000001ff00 */
        /* <DEDUP_REMOVED lines=11> */
[C---:B------:R-:W-:Y:S02]  /*28e0*/  SHF.L.U32 R6, R30.reuse, 0x4, RZ ;  /* 0x000000041e067819 */ /* 0x040fe400000006ff */
[----:B------:R-:W-:Y:S01]  /*28f0*/  SHF.L.U32 R41, R30, 0x2, RZ ;  /* 0x000000021e297819 */ /* 0x000fe200000006ff */
[----:B------:R-:W-:Y:S01]  /*2900*/  IMAD.WIDE R4, R7, 0x4, R4 ;  /* 0x0000000407047825 */ /* 0x000fe200078e0204 */
[----:B------:R-:W-:-:S02]  /*2910*/  LOP3.LUT R6, R6, 0x10, RZ, 0xe2, !PT ;  /* 0x0000001006067812 */ /* 0x000fc400078ee2ff */
[----:B------:R-:W-:Y:S02]  /*2920*/  LEA R3, R2, R3, 0x18 ;  /* 0x0000000302037211 */ /* 0x000fe400078ec0ff */
[C---:B------:R-:W-:Y:S02]  /*2930*/  LEA R6, R31.reuse, R6, 0x5 ;  /* 0x000000061f067211 */ /* 0x040fe400078e28ff */
[----:B------:R-:W-:Y:S02]  /*2940*/  IADD3 R38, PT, PT, R31, 0x1, RZ ;  /* 0x000000011f267810 */ /* 0x000fe40007ffe0ff */
[----:B----4-:R-:W-:Y:S01]  /*2950*/  IADD3 R42, P0, PT, R4, UR16, RZ ;  /* 0x00000010042a7c10 */ /* 0x010fe2000ff1e0ff */
[----:B------:R-:W-:Y:S01]  /*2960*/  IMAD.IADD R40, R3, 0x1, R6 ;  /* 0x0000000103287824 */ /* 0x000fe200078e0206 */
[----:B------:R-:W-:Y:S01]  /*2970*/  LOP3.LUT R4, R41, 0x4, RZ, 0xc0, !PT ;  /* 0x0000000429047812 */ /* 0x000fe200078ec0ff */
[----:B0-----:R-:W-:Y:S01]  /*2980*/  IMAD R2, R0, UR14, RZ ;  /* 0x0000000e00027c24 */ /* 0x001fe2000f8e02ff */
[----:B------:R-:W-:-:S02]  /*2990*/  IADD3.X R39, PT, PT, R5, UR17, RZ, P0, !PT ;  /* 0x0000001105277c10 */ /* 0x000fc400087fe4ff */
[C---:B------:R-:W-:Y:S01]  /*29a0*/  IADD3 R43, PT, PT, R31.reuse, -UR5, RZ ;  /* 0x800000051f2b7c10 */ /* 0x040fe2000fffe0ff */
[----:B------:R-:W-:Y:S01]  /*29b0*/  IMAD R4, R31, 0x8, R4 ;  /* 0x000000081f047824 */ /* 0x000fe200078e0204 */
[----:B------:R-:W-:Y:S02]  /*29c0*/  MOV R37, RZ ;  /* 0x000000ff00257202 */ /* 0x000fe40000000f00 */
[----:B------:R-:W-:Y:S02]  /*29d0*/  LOP3.LUT R41, R41, 0x7c, RZ, 0xc0, !PT ;  /* 0x0000007c29297812 */ /* 0x000fe400078ec0ff */
[----:B------:R-:W-:Y:S02]  /*29e0*/  SHF.R.S32.HI R3, RZ, 0x1f, R2 ;  /* 0x0000001fff037819 */ /* 0x000fe40000011402 */
[----:B------:R-:W-:-:S07]  /*29f0*/  IADD3 R0, PT, PT, R4, 0x1, RZ ;  /* 0x0000000104007810 */ /* 0x000fce0007ffe0ff */
.L_x_25028:
[----:B------:R-:W-:Y:S01]  /*2a00*/  IMAD.MOV.U32 R24, RZ, RZ, R42 ;  /* 0x000000ffff187224 */ /* 0x000fe200078e002a */
[----:B------:R-:W-:-:S05]  /*2a10*/  MOV R25, R39 ;  /* 0x0000002700197202 */ /* 0x000fca0000000f00 */
[----:B------:R0:W2:Y:S04]  /*2a20*/  LDG.E.CONSTANT R5, desc[UR8][R24.64] ;  /* 0x0000000818057981 */ /* 0x0000a8000c1e9900 */
[----:B0-----:R0:W1:Y:S01]  /*2a30*/  LDS.128 R24, [R40] ;  /* 0x0000000028187984 */ /* 0x0010620000000c00 */
[----:B--2---:R-:W-:-:S03]  /*2a40*/  IMAD.WIDE R4, R5, UR15, R2 ;  /* 0x0000000f05047c25 */ /* 0x004fc6000f8e0202 */
[----:B------:R-:W-:-:S04]  /*2a50*/  IADD3 R4, P0, PT, R41, R4, RZ ;  /* 0x0000000429047210 */ /* 0x000fc80007f1e0ff */
[----:B------:R-:W-:Y:S02]  /*2a60*/  IADD3.X R5, PT, PT, RZ, R5, RZ, P0, !PT ;  /* 0x00000005ff057210 */ /* 0x000fe400007fe4ff */
[----:B---3-5:R-:W-:-:S04]  /*2a70*/  LEA R28, P0, R4, UR6, 0x2 ;  /* 0x00000006041c7c11 */ /* 0x028fc8000f8010ff */
[----:B------:R-:W-:-:S05]  /*2a80*/  LEA.HI.X R29, R4, UR7, R5, 0x2, P0 ;  /* 0x00000007041d7c11 */ /* 0x000fca00080f1405 */
[----:B------:R-:W2:Y:S04]  /*2a90*/  LDG.E.128.CONSTANT R4, desc[UR8][R28.64] ;  /* 0x000000081c047981 */ /* 0x000ea8000c1e9d00 */
[----:B------:R-:W3:Y:S04]  /*2aa0*/  LDG.E.128.CONSTANT R8, desc[UR8][R28.64+0x200] ;  /* 0x000200081c087981 */ /* 0x000ee8000c1e9d00 */
[----:B------:R-:W4:Y:S04]  /*2ab0*/  LDG.E.128.CONSTANT R12, desc[UR8][R28.64+0x400] ;  /* 0x000400081c0c7981 */ /* 0x000f28000c1e9d00 */
[----:B------:R-:W4:Y:S04]  /*2ac0*/  LDG.E.128.CONSTANT R16, desc[UR8][R28.64+0x600] ;  /* 0x000600081c107981 */ /* 0x000f28000c1e9d00 */
[----:B------:R-:W4:Y:S01]  /*2ad0*/  LDG.E.128.CONSTANT R20, desc[UR8][R28.64+0x800] ;  /* 0x000800081c147981 */ /* 0x000f22000c1e9d00 */
[----:B------:R-:W-:-:S02]  /*2ae0*/  ISETP.NE.AND P2, PT, R43, -0x1, PT ;  /* 0xffffffff2b00780c */ /* 0x000fc40003f45270 */
[----:B------:R-:W-:Y:S02]  /*2af0*/  IADD3 R43, PT, PT, R43, 0x4, RZ ;  /* 0x000000042b2b7810 */ /* 0x000fe40007ffe0ff */
[----:B0-----:R-:W-:-:S09]  /*2b00*/  IADD3 R40, PT, PT, R40, 0x80, RZ ;  /* 0x0000008028287810 */ /* 0x001fd20007ffe0ff */
[C---:B------:R-:W-:Y:S01]  /*2b10*/  @!P2 VIADD R44, R0.reuse, 0x1 ;  /* 0x00000001002ca836 */ /* 0x040fe20000000000 */
[----:B------:R-:W-:-:S04]  /*2b20*/  @!P2 ISETP.GE.AND P1, PT, R0, UR10, PT ;  /* 0x0000000a0000ac0c */ /* 0x000fc8000bf26270 */
[----:B------:R-:W-:Y:S02]  /*2b30*/  @!P2 ISETP.GE.AND P3, PT, R44, UR10, PT ;  /* 0x0000000a2c00ac0c */ /* 0x000fe4000bf66270 */
[----:B------:R-:W-:-:S04]  /*2b40*/  IADD3 R44, PT, PT, R0, -0x1, RZ ;  /* 0xffffffff002c7810 */ /* 0x000fc80007ffe0ff */
[C---:B------:R-:W-:Y:S02]  /*2b50*/  @!P2 ISETP.GE.AND P0, PT, R44.reuse, UR10, PT ;  /* 0x0000000a2c00ac0c */ /* 0x040fe4000bf06270 */
[C---:B------:R-:W-:Y:S02]  /*2b60*/  @!P2 ISETP.GE.AND P4, PT, R44.reuse, UR10, PT ;  /* 0x0000000a2c00ac0c */ /* 0x040fe4000bf86270 */
[----:B------:R-:W-:Y:S02]  /*2b70*/  @!P2 ISETP.GE.AND P6, PT, R44, UR10, PT ;  /* 0x0000000a2c00ac0c */ /* 0x000fe4000bfc6270 */
[----:B--2---:R-:W-:Y:S02]  /*2b80*/  @!P2 FSEL R5, R5, RZ, !P1 ;  /* 0x000000ff0505a208 */ /* 0x004fe40004800000 */
[----:B------:R-:W-:Y:S02]  /*2b90*/  @!P2 FSEL R4, R4, RZ, !P0 ;  /* 0x000000ff0404a208 */ /* 0x000fe40004000000 */
[----:B---3--:R-:W-:Y:S01]  /*2ba0*/  @!P2 FSEL R8, R8, RZ, !P4 ;  /* 0x000000ff0808a208 */ /* 0x008fe20006000000 */
[----:B-1----:R-:W-:Y:S01]  /*2bb0*/  FMUL.FTZ R5, R25, R5 ;  /* 0x0000000519057220 */ /* 0x002fe20000410000 */
[----:B------:R-:W-:-:S02]  /*2bc0*/  @!P2 ISETP.GE.AND P4, PT, R0, UR10, PT ;  /* 0x0000000a0000ac0c */ /* 0x000fc4000bf86270 */
[----:B----4-:R-:W-:Y:S01]  /*2bd0*/  @!P2 FSEL R12, R12, RZ, !P6 ;  /* 0x000000ff0c0ca208 */ /* 0x010fe20007000000 */
[----:B------:R-:W-:Y:S01]  /*2be0*/  FFMA.FTZ R5, R24, R4, R5 ;  /* 0x0000000418057223 */ /* 0x000fe20000010005 */
[C---:B------:R-:W-:Y:S01]  /*2bf0*/  @!P2 VIADD R4, R0.reuse, 0x2 ;  /* 0x000000020004a836 */ /* 0x040fe20000000000 */
[----:B------:R-:W-:Y:S02]  /*2c00*/  @!P2 FSEL R9, R9, RZ, !P4 ;  /* 0x000000ff0909a208 */ /* 0x000fe40006000000 */
[----:B------:R-:W-:Y:S02]  /*2c10*/  @!P2 ISETP.GE.AND P6, PT, R0, UR10, PT ;  /* 0x0000000a0000ac0c */ /* 0x000fe4000bfc6270 */
[----:B------:R-:W-:Y:S01]  /*2c20*/  @!P2 ISETP.GE.AND P5, PT, R4, UR10, PT ;  /* 0x0000000a0400ac0c */ /* 0x000fe2000bfa6270 */
[----:B------:R-:W-:Y:S01]  /*2c30*/  FMUL.FTZ R9, R25, R9 ;  /* 0x0000000919097220 */ /* 0x000fe20000410000 */
[----:B------:R-:W-:Y:S02]  /*2c40*/  @!P2 IADD3 R4, PT, PT, R0, 0x1, RZ ;  /* 0x000000010004a810 */ /* 0x000fe40007ffe0ff */
[----:B------:R-:W-:Y:S01]  /*2c50*/  @!P2 FSEL R7, R7, RZ, !P5 ;  /* 0x000000ff0707a208 */ /* 0x000fe20006800000 */
[----:B------:R-:W-:Y:S01]  /*2c60*/  FFMA.FTZ R9, R24, R8, R9 ;  /* 0x0000000818097223 */ /* 0x000fe20000010009 */
[----:B------:R-:W-:-:S02]  /*2c70*/  @!P2 ISETP.GE.AND P5, PT, R4, UR10, PT ;  /* 0x0000000a0400ac0c */ /* 0x000fc4000bfa6270 */
[----:B------:R-:W-:Y:S02]  /*2c80*/  @!P2 IADD3 R4, PT, PT, R0, 0x2, RZ ;  /* 0x000000020004a810 */ /* 0x000fe40007ffe0ff */
[----:B------:R-:W-:Y:S02]  /*2c90*/  @!P2 FSEL R10, R10, RZ, !P5 ;  /* 0x000000ff0a0aa208 */ /* 0x000fe40006800000 */
[----:B------:R-:W-:Y:S01]  /*2ca0*/  @!P2 ISETP.GE.AND P4, PT, R4, UR10, PT ;  /* 0x0000000a0400ac0c */ /* 0x000fe2000bf86270 */
[----:B------:R-:W-:Y:S01]  /*2cb0*/  @!P2 VIADD R4, R0, 0x1 ;  /* 0x000000010004a836 */ /* 0x000fe20000000000 */
[----:B------:R-:W-:Y:S01]  /*2cc0*/  @!P2 FSEL R6, R6, RZ, !P3 ;  /* 0x000000ff0606a208 */ /* 0x000fe20005800000 */
[----:B------:R-:W-:Y:S01]  /*2cd0*/  FFMA.FTZ R10, R26, R10, R9 ;  /* 0x0000000a1a0a7223 */ /* 0x000fe20000010009 */
[----:B------:R-:W-:Y:S02]  /*2ce0*/  @!P2 FSEL R11, R11, RZ, !P4 ;  /* 0x000000ff0b0ba208 */ /* 0x000fe40006000000 */
[----:B------:R-:W-:Y:S01]  /*2cf0*/  @!P2 ISETP.GE.AND P5, PT, R4, UR10, PT ;  /* 0x0000000a0400ac0c */ /* 0x000fe2000bfa6270 */
[----:B------:R-:W-:Y:S01]  /*2d00*/  FFMA.FTZ R6, R26, R6, R5 ;  /* 0x000000061a067223 */ /* 0x000fe20000010005 */
[----:B------:R-:W-:Y:S01]  /*2d10*/  @!P2 IADD3 R4, PT, PT, R0, 0x2, RZ ;  /* 0x000000020004a810 */ /* 0x000fe20007ffe0ff */
[C---:B------:R-:W-:Y:S01]  /*2d20*/  FFMA.FTZ R11, R27.reuse, R11, R10 ;  /* 0x0000000b1b0b7223 */ /* 0x040fe2000001000a */
[----:B------:R-:W-:Y:S01]  /*2d30*/  @!P2 ISETP.GE.AND P3, PT, R44, UR10, PT ;  /* 0x0000000a2c00ac0c */ /* 0x000fe2000bf66270 */
[----:B------:R-:W-:Y:S01]  /*2d40*/  FFMA.FTZ R6, R27, R7, R6 ;  /* 0x000000071b067223 */ /* 0x000fe20000010006 */
[----:B------:R-:W-:Y:S01]  /*2d50*/  @!P2 ISETP.GE.AND P4, PT, R4, UR10, PT ;  /* 0x0000000a0400ac0c */ /* 0x000fe2000bf86270 */
[----:B------:R-:W-:Y:S01]  /*2d60*/  FADD.FTZ R36, R11, R36 ;  /* 0x000000240b247221 */ /* 0x000fe20000010000 */
[----:B------:R-:W-:Y:S01]  /*2d70*/  @!P2 IADD3 R4, PT, PT, R0, 0x1, RZ ;  /* 0x000000010004a810 */ /* 0x000fe20007ffe0ff */
[----:B------:R-:W-:Y:S01]  /*2d80*/  FADD.FTZ R37, R6, R37 ;  /* 0x0000002506257221 */ /* 0x000fe20000010000 */
[----:B------:R-:W-:-:S02]  /*2d90*/  @!P2 ISETP.GE.AND P1, PT, R44, UR10, PT ;  /* 0x0000000a2c00ac0c */ /* 0x000fc4000bf26270 */
[----:B------:R-:W-:Y:S02]  /*2da0*/  @!P2 FSEL R13, R13, RZ, !P6 ;  /* 0x000000ff0d0da208 */ /* 0x000fe40007000000 */
[----:B------:R-:W-:Y:S01]  /*2db0*/  @!P2 ISETP.GE.AND P6, PT, R4, UR10, PT ;  /* 0x0000000a0400ac0c */ /* 0x000fe2000bfc6270 */
[----:B------:R-:W-:Y:S01]  /*2dc0*/  @!P2 VIADD R4, R0, 0x2 ;  /* 0x000000020004a836 */ /* 0x000fe20000000000 */
[----:B------:R-:W-:Y:S01]  /*2dd0*/  @!P2 FSEL R16, R16, RZ, !P3 ;  /* 0x000000ff1010a208 */ /* 0x000fe20005800000 */
[----:B------:R-:W-:Y:S01]  /*2de0*/  FMUL.FTZ R13, R25, R13 ;  /* 0x0000000d190d7220 */ /* 0x000fe20000410000 */
[----:B------:R-:W-:Y:S02]  /*2df0*/  @!P2 FSEL R20, R20, RZ, !P1 ;  /* 0x000000ff1414a208 */ /* 0x000fe40004800000 */
[----:B------:R-:W-:Y:S01]  /*2e00*/  @!P2 ISETP.GE.AND P3, PT, R0, UR10, PT ;  /* 0x0000000a0000ac0c */ /* 0x000fe2000bf66270 */
[----:B------:R-:W-:Y:S01]  /*2e10*/  FFMA.FTZ R13, R24, R12, R13 ;  /* 0x0000000c180d7223 */ /* 0x000fe2000001000d */
[----:B------:R-:W-:-:S02]  /*2e20*/  @!P2 ISETP.GE.AND P1, PT, R0, UR10, PT ;  /* 0x0000000a0000ac0c */ /* 0x000fc4000bf26270 */
[----:B------:R-:W-:Y:S02]  /*2e30*/  @!P2 FSEL R14, R14, RZ, !P5 ;  /* 0x000000ff0e0ea208 */ /* 0x000fe40006800000 */
[----:B------:R-:W-:Y:S02]  /*2e40*/  @!P2 ISETP.GE.AND P5, PT, R4, UR10, PT ;  /* 0x0000000a0400ac0c */ /* 0x000fe4000bfa6270 */
[----:B------:R-:W-:Y:S01]  /*2e50*/  @!P2 IADD3 R4, PT, PT, R0, 0x1, RZ ;  /* 0x000000010004a810 */ /* 0x000fe20007ffe0ff */
[----:B------:R-:W-:Y:S01]  /*2e60*/  FFMA.FTZ R14, R26, R14, R13 ;  /* 0x0000000e1a0e7223 */ /* 0x000fe2000001000d */
[----:B------:R-:W-:Y:S02]  /*2e70*/  @!P2 FSEL R17, R17, RZ, !P3 ;  /* 0x000000ff1111a208 */ /* 0x000fe40005800000 */
[----:B------:R-:W-:Y:S02]  /*2e80*/  @!P2 FSEL R21, R21, RZ, !P1 ;  /* 0x000000ff1515a208 */ /* 0x000fe40004800000 */
[----:B------:R-:W-:Y:S01]  /*2e90*/  IADD3 R5, PT, PT, R38, 0x3, RZ ;  /* 0x0000000326057810 */ /* 0x000fe20007ffe0ff */
[C---:B------:R-:W-:Y:S01]  /*2ea0*/  FMUL.FTZ R17, R25.reuse, R17 ;  /* 0x0000001119117220 */ /* 0x040fe20000410000 */
[----:B------:R-:W-:Y:S01]  /*2eb0*/  @!P2 ISETP.GE.AND P3, PT, R4, UR10, PT ;  /* 0x0000000a0400ac0c */ /* 0x000fe2000bf66270 */
[----:B------:R-:W-:Y:S01]  /*2ec0*/  FMUL.FTZ R21, R25, R21 ;  /* 0x0000001519157220 */ /* 0x000fe20000410000 */
[----:B------:R-:W-:Y:S01]  /*2ed0*/  @!P2 IADD3 R4, PT, PT, R0, 0x2, RZ ;  /* 0x000000020004a810 */ /* 0x000fe20007ffe0ff */
[C---:B------:R-:W-:Y:S01]  /*2ee0*/  FFMA.FTZ R17, R24.reuse, R16, R17 ;  /* 0x0000001018117223 */ /* 0x040fe20000010011 */
[----:B------:R-:W-:Y:S01]  /*2ef0*/  ISETP.GE.AND P0, PT, R5, UR5, PT ;  /* 0x0000000505007c0c */ /* 0x000fe2000bf06270 */
[----:B------:R-:W-:Y:S01]  /*2f00*/  FFMA.FTZ R21, R24, R20, R21 ;  /* 0x0000001418157223 */ /* 0x000fe20000010015 */
[----:B------:R-:W-:Y:S01]  /*2f10*/  @!P2 FSEL R18, R18, RZ, !P6 ;  /* 0x000000ff1212a208 */ /* 0x000fe20007000000 */
[----:B------:R-:W-:Y:S01]  /*2f20*/  VIADD R38, R38, 0x4 ;  /* 0x0000000426267836 */ /* 0x000fe20000000000 */
[----:B------:R-:W-:Y:S01]  /*2f30*/  @!P2 ISETP.GE.AND P6, PT, R4, UR10, PT ;  /* 0x0000000a0400ac0c */ /* 0x000fe2000bfc6270 */
[----:B------:R-:W-:Y:S01]  /*2f40*/  VIADD R0, R0, 0x20 ;  /* 0x0000002000007836 */ /* 0x000fe20000000000 */
[----:B------:R-:W-:Y:S01]  /*2f50*/  @!P2 FSEL R22, R22, RZ, !P3 ;  /* 0x000000ff1616a208 */ /* 0x000fe20005800000 */
[----:B------:R-:W-:Y:S01]  /*2f60*/  FFMA.FTZ R18, R26, R18, R17 ;  /* 0x000000121a127223 */ /* 0x000fe20000010011 */
[----:B------:R-:W-:-:S02]  /*2f70*/  @!P2 FSEL R15, R15, RZ, !P4 ;  /* 0x000000ff0f0fa208 */ /* 0x000fc40006000000 */
[----:B------:R-:W-:Y:S01]  /*2f80*/  @!P2 FSEL R19, R19, RZ, !P5 ;  /* 0x000000ff1313a208 */ /* 0x000fe20006800000 */
[----:B------:R-:W-:Y:S01]  /*2f90*/  FFMA.FTZ R22, R26, R22, R21 ;  /* 0x000000161a167223 */ /* 0x000fe20000010015 */
[----:B------:R-:W-:Y:S01]  /*2fa0*/  @!P2 FSEL R23, R23, RZ, !P6 ;  /* 0x000000ff1717a208 */ /* 0x000fe20007000000 */
[C---:B------:R-:W-:Y:S01]  /*2fb0*/  FFMA.FTZ R14, R27.reuse, R15, R14 ;  /* 0x0000000f1b0e7223 */ /* 0x040fe2000001000e */
[----:B------:R-:W-:Y:S01]  /*2fc0*/  IADD3 R42, P1, PT, R42, 0x10, RZ ;  /* 0x000000102a2a7810 */ /* 0x000fe20007f3e0ff */
[C---:B------:R-:W-:Y:S02]  /*2fd0*/  FFMA.FTZ R18, R27.reuse, R19, R18 ;  /* 0x000000131b127223 */ /* 0x040fe40000010012 */
[----:B------:R-:W-:Y:S01]  /*2fe0*/  FFMA.FTZ R23, R27, R23, R22 ;  /* 0x000000171b177223 */ /* 0x000fe20000010016 */
[----:B------:R-:W-:Y:S01]  /*2ff0*/  FADD.FTZ R35, R14, R35 ;  /* 0x000000230e237221 */ /* 0x000fe20000010000 */
[----:B------:R-:W-:Y:S01]  /*3000*/  FADD.FTZ R33, R18, R33 ;  /* 0x0000002112217221 */ /* 0x000fe20000010000 */
[----:B------:R-:W-:Y:S01]  /*3010*/  IADD3.X R39, PT, PT, RZ, R39, RZ, P1, !PT ;  /* 0x00000027ff277210 */ /* 0x000fe20000ffe4ff */
[----:B------:R-:W-:Y:S01]  /*3020*/  FADD.FTZ R34, R23, R34 ;  /* 0x0000002217227221 */ /* 0x000fe20000010000 */
[----:B------:R-:W-:Y:S06]  /*3030*/  @!P0 BRA `(.L_x_25028) ;  /* 0xfffffff800708947 */ /* 0x000fec000383ffff */
.L_x_25027:
[----:B--23--:R-:W-:Y:S05]  /*3040*/  BSYNC.RECONVERGENT B0 ;  /* 0x0000000000007941 */ /* 0x00cfea0003800200 */
.L_x_25026:
[----:B------:R-:W2:Y:S01]  /*3050*/  S2UR UR5, SR_CgaCtaId ;  /* 0x00000000000579c3 */ /* 0x000ea20000008800 */
[----:B------:R-:W3:Y:S01]  /*3060*/  SHFL.BFLY PT, R0, R37, 0x1, 0x1f ;  /* 0x0c201f0025007f89 */ /* 0x000ee200000e0000 */
[C---:B-1----:R-:W-:Y:S01]  /*3070*/  LOP3.LUT R5, R30.reuse, 0x1, RZ, 0xc0, !PT ;  /* 0x000000011e057812 */ /* 0x042fe200078ec0ff */
[----:B------:R-:W-:Y:S01]  /*3080*/  UMOV UR4, 0x400 ;  /* 0x0000040000047882 */ /* 0x000fe20000000000 */
[----:B------:R-:W-:Y:S01]  /*3090*/  SHF.R.U32.HI R32, RZ, 0x1, R32 ;  /* 0x00000001ff207819 */ /* 0x000fe20000011620 */
[----:B------:R-:W1:Y:S01]  /*30a0*/  SHFL.BFLY PT, R3, R36, 0x1, 0x1f ;  /* 0x0c201f0024037f89 */ /* 0x000e6200000e0000 */
[----:B------:R-:W-:Y:S01]  /*30b0*/  ISETP.NE.AND P2, PT, R5, RZ, PT ;  /* 0x000000ff0500720c */ /* 0x000fe20003f45270 */
[----:B------:R-:W-:Y:S01]  /*30c0*/  UIADD3 UR4, UPT, UPT, UR4, 0x160, URZ ;  /* 0x0000016004047890 */ /* 0x000fe2000fffe0ff */
[C---:B------:R-:W-:Y:S01]  /*30d0*/  LOP3.LUT R5, R30.reuse, 0x3c0, RZ, 0xc0, !PT ;  /* 0x000003c01e057812 */ /* 0x040fe200078ec0ff */
[----:B------:R-:W4:Y:S01]  /*30e0*/  SHFL.BFLY PT, R2, R35, 0x1, 0x1f ;  /* 0x0c201f0023027f89 */ /* 0x000f2200000e0000 */
[C---:B------:R-:W-:Y:S01]  /*30f0*/  LOP3.LUT P0, RZ, R30.reuse, 0x3c1, RZ, 0xc0, !PT ;  /* 0x000003c11eff7812 */ /* 0x040fe2000780c0ff */
[----:B------:R-:W-:Y:S01]  /*3100*/  IMAD R32, R31, 0x50, R32 ;  /* 0x000000501f207824 */ /* 0x000fe200078e0220 */
[----:B------:R-:W-:Y:S01]  /*3110*/  ISETP.NE.OR P5, PT, R5, 0x40, P2 ;  /* 0x000000400500780c */ /* 0x000fe200017a5670 */
[----:B0-----:R-:W0:Y:S01]  /*3120*/  SHFL.BFLY PT, R4, R33, 0x1, 0x1f ;  /* 0x0c201f0021047f89 */ /* 0x001e2200000e0000 */
[C---:B------:R-:W-:Y:S01]  /*3130*/  LOP3.LUT R6, R30.reuse, 0x3e0, RZ, 0xc0, !PT ;  /* 0x000003e01e067812 */ /* 0x040fe200078ec0ff */
[----:B------:R-:W-:Y:S01]  /*3140*/  BSSY.RECONVERGENT B0, `(.L_x_25029) ;  /* 0x000001e000007945 */ /* 0x000fe20003800200 */
[----:B------:R-:W-:Y:S01]  /*3150*/  LOP3.LUT P1, RZ, R30, 0x3e1, RZ, 0xc0, !PT ;  /* 0x000003e11eff7812 */ /* 0x000fe2000782c0ff */
[----:B------:R-:W0:Y:S01]  /*3160*/  SHFL.BFLY PT, R7, R34, 0x1, 0x1f ;  /* 0x0c201f0022077f89 */ /* 0x000e2200000e0000 */
[----:B------:R-:W-:Y:S01]  /*3170*/  ISETP.NE.OR P4, PT, R6, 0x20, P2 ;  /* 0x000000200600780c */ /* 0x000fe20001785670 */
[----:B------:R-:W-:Y:S01]  /*3180*/  BAR.SYNC.DEFER_BLOCKING 0x0 ;  /* 0x0000000000007b1d */ /* 0x000fe20000010000 */
[----:B------:R-:W-:Y:S01]  /*3190*/  ISETP.GT.U32.AND P3, PT, R30, 0x1f, PT ;  /* 0x0000001f1e00780c */ /* 0x000fe20003f64070 */
[----:B--2---:R-:W-:Y:S01]  /*31a0*/  ULEA UR4, UR5, UR4, 0x18 ;  /* 0x0000000405047291 */ /* 0x004fe2000f8ec0ff */
[----:B---3--:R-:W-:Y:S01]  /*31b0*/  FADD.FTZ R37, R0, R37 ;  /* 0x0000002500257221 */ /* 0x008fe20000010000 */
[----:B-1----:R-:W-:-:S04]  /*31c0*/  FADD.FTZ R5, R3, R36 ;  /* 0x0000002403057221 */ /* 0x002fc80000010000 */
[----:B------:R-:W-:Y:S01]  /*31d0*/  LEA R32, R32, UR4, 0x2 ;  /* 0x0000000420207c11 */ /* 0x000fe2000f8e10ff */
[----:B----4-:R-:W-:Y:S01]  /*31e0*/  FADD.FTZ R35, R2, R35 ;  /* 0x0000002302237221 */ /* 0x010fe20000010000 */
[----:B0-----:R-:W-:Y:S01]  /*31f0*/  FADD.FTZ R33, R4, R33 ;  /* 0x0000002104217221 */ /* 0x001fe20000010000 */
        /* <DEDUP_REMOVED lines=18> */
.L_x_25030:
[----:B------:R-:W-:Y:S05]  /*3320*/  BSYNC.RECONVERGENT B0 ;  /* 0x0000000000007941 */ /* 0x000fea0003800200 */
.L_x_25029:
        /* <DEDUP_REMOVED lines=19> */
.L_x_25032:
[----:B------:R-:W-:Y:S05]  /*3460*/  BSYNC.RECONVERGENT B0 ;  /* 0x0000000000007941 */ /* 0x000fea0003800200 */
.L_x_25031:
        /* <DEDUP_REMOVED lines=20> */
[----:B------:R-:W-:Y:S01]  /*35b0*/  STG.E desc[UR8][R2.64+0x100], R7 ;  /* 0x0001000702007986 */ /* 0x000fe2000c101908 */
[----:B------:R-:W-:Y:S05]  /*35c0*/  EXIT ;  /* 0x000000000000794d */ /* 0x000fea0003800000 */
.L_x_25003:
[----:B------:R-:W-:Y:S01]  /*35d0*/  HFMA2 R38, -RZ, RZ, 0, 1.847743988037109375e-06 ;  /* 0x0000001fff267431 */ /* 0x000fe200000001ff */
[----:B------:R-:W-:Y:S01]  /*35e0*/  BSSY B1, `(.L_x_25033) ;  /* 0x0000006000017945 */ /* 0x000fe20003800000 */
[----:B------:R-:W-:Y:S01]  /*35f0*/  IMAD.MOV.U32 R27, RZ, RZ, 0x2 ;  /* 0x00000002ff1b7424 */ /* 0x000fe200078e00ff */
[----:B------:R-:W-:-:S07]  /*3600*/  MOV R26, 0xffffffff ;  /* 0xffffffff001a7802 */ /* 0x000fce0000000f00 */
[----:B------:R-:W-:Y:S05]  /*3610*/  WARPSYNC.COLLECTIVE R26, `(.L_x_25034) ;  /* 0x000000001a087348 */ /* 0x000fea0003c00000 */
[----:B------:R0:W1:Y:S02]  /*3620*/  SHFL.BFLY P1, R25, R41, R27, R38 ;  /* 0x0c00001b29197389 */ /* 0x0000640000020026 */
[----:B01----:R-:W-:Y:S05]  /*3630*/  ENDCOLLECTIVE ;  /* 0x000000000000791b */ /* 0x003fea0003800000 */
.L_x_25034:
[----:B------:R-:W-:Y:S05]  /*3640*/  BSYNC B1 ;  /* 0x0000000000017941 */ /* 0x000fea0003800000 */
.L_x_25033:
        /* <DEDUP_REMOVED lines=9> */
.L_x_25035:
[----:B------:R-:W-:Y:S05]  /*36e0*/  BRA `(.L_x_25036) ;  /* 0xffffffd400407947 */ /* 0x000fea000383ffff */
.L_x_25005:
        /* <DEDUP_REMOVED lines=8> */
.L_x_25038:
[----:B------:R-:W-:Y:S05]  /*3770*/  BSYNC B0 ;  /* 0x0000000000007941 */ /* 0x000fea0003800000 */
.L_x_25037:
        /* <DEDUP_REMOVED lines=9> */
.L_x_25039:
[----:B------:R-:W-:Y:S01]  /*3810*/  HFMA2 R27, -RZ, RZ, 0, 2.384185791015625e-07 ;  /* 0x00000004ff1b7431 */ /* 0x000fe200000001ff */
[----:B------:R-:W-:-:S04]  /*3820*/  MOV R3, R25 ;  /* 0x0000001900037202 */ /* 0x000fc80000000f00 */
[----:B------:R-:W-:-:S05]  /*3830*/  FMNMX.FTZ R4, R2, R3, !PT ;  /* 0x0000000302047209 */ /* 0x000fca0007810000 */
[----:B------:R-:W-:-:S07]  /*3840*/  IMAD.MOV.U32 R41, RZ, RZ, R4 ;  /* 0x000000ffff297224 */ /* 0x000fce00078e0004 */
[----:B------:R-:W-:Y:S05]  /*3850*/  WARPSYNC.COLLECTIVE R26, `(.L_x_25040) ;  /* 0x000000001a087348 */ /* 0x000fea0003c00000 */
[----:B------:R0:W1:Y:S02]  /*3860*/  SHFL.BFLY P1, R25, R41, R27, R38 ;  /* 0x0c00001b29197389 */ /* 0x0000640000020026 */
[----:B01----:R-:W-:Y:S05]  /*3870*/  ENDCOLLECTIVE ;  /* 0x000000000000791b */ /* 0x003fea0003800000 */
.L_x_25040:
[----:B------:R-:W-:Y:S01]  /*3880*/  MOV R5, R25 ;  /* 0x0000001900057202 */ /* 0x000fe20000000f00 */
[----:B------:R-:W-:Y:S06]  /*3890*/  BRA `(.L_x_25041) ;  /* 0xffffffd4004c7947 */ /* 0x000fec000383ffff */
.L_x_25042:
        /* <DEDUP_REMOVED lines=14> */
.L_x_26046:


//--------------------- .text._ZN4vllm25paged_attention_v1_kernelIffLi64ELi8ELi128ELNS_18Fp8KVCacheDataTypeE0ELb0EEEvPT_PKS2_PKT0_S8_ifPKiSA_iPKfiiiSC_SC_iiiii --------------------------
	.section	.text._ZN4vllm25paged_attention_v1_kernelIffLi64ELi8ELi128ELNS_18Fp8KVCacheDataTypeE0ELb0EEEvPT_PKS2_PKT0_S8_ifPKiSA_iPKfiiiSC_SC_iiiii,"ax",@progbits
	.align	128
        .global         _ZN4vllm25paged_attention_v1_kernelIffLi64ELi8ELi128ELNS_18Fp8KVCacheDataTypeE0ELb0EEEvPT_PKS2_PKT0_S8_ifPKiSA_iPKfiiiSC_SC_iiiii
        .type           _ZN4vllm25paged_attention_v1_kernelIffLi64ELi8ELi128ELNS_18Fp8KVCacheDataTypeE0ELb0EEEvPT_PKS2_PKT0_S8_ifPKiSA_iPKfiiiSC_SC_iiiii,@function
        .size           _ZN4vllm25paged_attention_v1_kernelIffLi64ELi8ELi128ELNS_18Fp8KVCacheDataTypeE0ELb0EEEvPT_PKS2_PKT0_S8_ifPKiSA_iPKfiiiSC_SC_iiiii,(.L_x_26047 - _ZN4vllm25paged_attention_v1_kernelIffLi64ELi8ELi128ELNS_18Fp8KVCacheDataTypeE0ELb0EEEvPT_PKS2_PKT0_S8_ifPKiSA_iPKfiiiSC_SC_iiiii)
        .other          _ZN4vllm25paged_attention_v1_kernelIffLi64ELi8ELi128ELNS_18Fp8KVCacheDataTypeE0ELb0EEEvPT_PKS2_PKT0_S8_ifPKiSA_iPKfiiiSC_SC_iiiii,@"STO_CUDA_ENTRY STV_DEFAULT"
_ZN4vllm25paged_attention_v1_kernelIffLi64ELi8ELi128ELNS_18Fp8KVCacheDataTypeE0ELb0EEEvPT_PKS2_PKT0_S8_ifPKiSA_iPKfiiiSC_SC_iiiii:
.text._ZN4vllm25paged_attention_v1_kernelIffLi64ELi8ELi128ELNS_18Fp8KVCacheDataTypeE0ELb0EEEvPT_PKS2_PKT0_S8_ifPKiSA_iPKfiiiSC_SC_iiiii:
        /* <DEDUP_REMOVED lines=9> */
[----:B------:R-:W-:-:S07]  /*0090*/  IMAD.MOV.U32 R30, RZ, RZ, RZ ;  /* 0x000000ffff1e7224 */ /* 0x000fce00078e00ff */
[----:B------:R-:W4:Y:S01]  /*00a0*/  S2UR UR7, SR_CgaCtaId ;  /* 0x00000000000779c3 */ /* 0x000f220000008800 */
[----:B------:R-:W-:Y:S01]  /*00b0*/  UMOV UR5, 0x400 ;  /* 0x0000040000057882 */ /* 0x000fe20000000000 */
[----:B------:R-:W2:Y:S01]  /*00c0*/  LDCU UR11, c[0x0][0x3cc] ;  /* 0x00007980ff0b77ac */ /* 0x000ea20008000800 */
[----:B0-----:R-:W-:Y:S01]  /*00d0*/  ISETP.GT.U32.AND P1, PT, R6, 0x3f, PT ;  /* 0x0000003f0600780c */ /* 0x001fe20003f24070 */
[----:B------:R-:W0:Y:S01]  /*00e0*/  LDCU UR16, c[0x0][0x3a4] ;  /* 0x00007480ff1077ac */ /* 0x000e220008000800 */
[C---:B-1----:R-:W-:Y:S01]  /*00f0*/  IMAD R2, R0.reuse, UR4, RZ ;  /* 0x0000000400027c24 */ /* 0x042fe2000f8e02ff */
[----:B------:R-:W1:Y:S01]  /*0100*/  LDCU.64 UR14, c[0x0][0x390] ;  /* 0x00007200ff0e77ac */ /* 0x000e620008000a00 */
[----:B--2---:R-:W-:Y:S01]  /*0110*/  IMAD.WIDE.U32 R4, R0, 0x4, R4 ;  /* 0x0000000400047825 */ /* 0x004fe200078e0004 */
[----:B---3--:R-:W-:Y:S01]  /*0120*/  IABS R14, R15 ;  /* 0x0000000f000e7213 */ /* 0x008fe20000000000 */
[----:B------:R-:W2:Y:S01]  /*0130*/  LDCU UR4, c[0x0][0x3b8] ;  /* 0x00007700ff0477ac */ /* 0x000ea20008000800 */
[----:B----4-:R-:W-:-:S06]  /*0140*/  ISETP.NE.U32.AND P0, PT, R12, RZ, PT ;  /* 0x000000ff0c00720c */ /* 0x010fcc0003f05070 */
[----:B------:R-:W3:Y:S01]  /*0150*/  @!P1 LDC.64 R10, c[0x0][0x388] ;  /* 0x0000e200ff0a9b82 */ /* 0x000ee20000000a00 */
[----:B------:R-:W-:Y:S02]  /*0160*/  @!P1 LOP3.LUT R7, R6, 0x3c, RZ, 0xc0, !PT ;  /* 0x0000003c06079812 */ /* 0x000fe400078ec0ff */
[----:B------:R-:W-:Y:S02]  /*0170*/  @!P1 SHF.L.U32 R8, R3, 0x6, RZ ;  /* 0x0000000603089819 */ /* 0x000fe400000006ff */
[----:B------:R-:W-:Y:S02]  /*0180*/  @!P1 LOP3.LUT R7, R7, 0x3, R6, 0xf8, !PT ;  /* 0x0000000307079812 */ /* 0x000fe400078ef806 */
[----:B------:R-:W-:Y:S02]  /*0190*/  ISETP.NE.AND.EX P0, PT, R13, RZ, PT, P0 ;  /* 0x000000ff0d00720c */ /* 0x000fe40003f05300 */
[----:B------:R-:W-:Y:S02]  /*01a0*/  @!P1 IADD3 R7, P2, P3, R7, R2, R8 ;  /* 0x0000000207079210 */ /* 0x000fe40007b5e008 */
[----:B------:R-:W-:-:S04]  /*01b0*/  SHF.R.S32.HI R2, RZ, 0x1f, R2 ;  /* 0x0000001fff027819 */ /* 0x000fc80000011402 */
[----:B------:R-:W-:Y:S02]  /*01c0*/  @!P1 IADD3.X R2, PT, PT, RZ, R2, RZ, P2, P3 ;  /* 0x00000002ff029210 */ /* 0x000fe400017e64ff */
[----:B---3--:R-:W-:-:S04]  /*01d0*/  @!P1 LEA R8, P2, R7, R10, 0x2 ;  /* 0x0000000a07089211 */ /* 0x008fc800078410ff */
[----:B------:R-:W-:Y:S02]  /*01e0*/  @!P1 LEA.HI.X R9, R7, R11, R2, 0x2, P2 ;  /* 0x0000000b07099211 */ /* 0x000fe400010f1402 */
[----:B------:R3:W4:Y:S01]  /*01f0*/  LDG.E.CONSTANT R2, desc[UR8][R4.64] ;  /* 0x0000000804027981 */ /* 0x000722000c1e9900 */
[----:B------:R-:W0:Y:S01]  /*0200*/  I2F.RP R7, R14 ;  /* 0x0000000e00077306 */ /* 0x000e220000209400 */
[----:B------:R-:W1:Y:S02]  /*0210*/  @P0 LDC.64 R10, c[0x0][0x3c0] ;  /* 0x0000f000ff0a0b82 */ /* 0x000e640000000a00 */
[----:B------:R2:W4:Y:S05]  /*0220*/  @!P1 LDG.E.CONSTANT R8, desc[UR8][R8.64] ;  /* 0x0000000808089981 */ /* 0x00052a000c1e9900 */
[----:B0-----:R-:W0:Y:S01]  /*0230*/  MUFU.RCP R7, R7 ;  /* 0x0000000700077308 */ /* 0x001e220000001000 */
[----:B---3--:R-:W3:Y:S01]  /*0240*/  LDC R4, c[0x0][0x370] ;  /* 0x0000dc00ff047b82 */ /* 0x008ee20000000800 */
[----:B-1----:R-:W-:-:S05]  /*0250*/  @P0 IMAD.WIDE.U32 R10, R3, 0x4, R10 ;  /* 0x00000004030a0825 */ /* 0x002fca00078e000a */
[----:B------:R1:W5:Y:S01]  /*0260*/  @P0 LDG.E.CONSTANT R30, desc[UR8][R10.64] ;  /* 0x000000080a1e0981 */ /* 0x000362000c1e9900 */
[----:B------:R-:W-:Y:S01]  /*0270*/  ULEA UR6, UR7, UR5, 0x18 ;  /* 0x0000000507067291 */ /* 0x000fe2000f8ec0ff */
[----:B------:R-:W-:Y:S01]  /*0280*/  SHF.R.U32.HI R31, RZ, 0x5, R6 ;  /* 0x00000005ff1f7819 */ /* 0x000fe20000011606 */
[----:B--2---:R-:W-:Y:S01]  /*0290*/  IMAD R29, R0, UR4, RZ ;  /* 0x00000004001d7c24 */ /* 0x004fe2000f8e02ff */
[----:B0-----:R-:W-:Y:S01]  /*02a0*/  IADD3 R12, PT, PT, R7, 0xffffffe, RZ ;  /* 0x0ffffffe070c7810 */ /* 0x001fe20007ffe0ff */
[----:B------:R-:W-:Y:S01]  /*02b0*/  BSSY B0, `(.L_x_25043) ;  /* 0x000009b000007945 */ /* 0x000fe20003800000 */
[----:B------:R-:W-:Y:S01]  /*02c0*/  IMAD.MOV.U32 R33, RZ, RZ, -0x800001 ;  /* 0xff7fffffff217424 */ /* 0x000fe200078e00ff */
[----:B------:R-:W-:Y:S01]  /*02d0*/  LOP3.LUT R26, R6, 0x1f, RZ, 0xc0, !PT ;  /* 0x0000001f061a7812 */ /* 0x000fe200078ec0ff */
[----:B------:R0:W2:Y:S01]  /*02e0*/  F2I.FTZ.U32.TRUNC.NTZ R13, R12 ;  /* 0x0000000c000d7305 */ /* 0x0000a2000021f000 */
[----:B---3--:R-:W-:Y:S01]  /*02f0*/  IABS R9, R4 ;  /* 0x0000000400097213 */ /* 0x008fe20000000000 */
[----:B0-----:R-:W-:-:S02]  /*0300*/  HFMA2 R12, -RZ, RZ, 0, 0 ;  /* 0x00000000ff0c7431 */ /* 0x001fc400000001ff */
        /* <DEDUP_REMOVED lines=12> */
[----:B------:R-:W-:Y:S02]  /*03d0*/  LOP3.LUT R5, R4, R15, RZ, 0x3c, !PT ;  /* 0x0000000f04057212 */ /* 0x000fe400078e3cff */
[----:B------:R-:W-:Y:S02]  /*03e0*/  IABS R14, R3 ;  /* 0x00000003000e7213 */ /* 0x000fe40000000000 */
[----:B------:R-:W-:-:S07]  /*03f0*/  ISETP.GE.AND P3, PT, R5, RZ, PT ;  /* 0x000000ff0500720c */ /* 0x000fce0003f66270 */
[----:B------:R-:W-:-:S06]  /*0400*/  @P0 VIADD R13, R13, 0x1 ;  /* 0x000000010d0d0836 */ /* 0x000fcc0000000000 */
[----:B------:R-:W-:Y:S02]  /*0410*/  @!P3 IADD3 R13, PT, PT, -R13, RZ, RZ ;  /* 0x000000ff0d0db210 */ /* 0x000fe40007ffe1ff */
[----:B------:R-:W-:-:S04]  /*0420*/  @!P2 LOP3.LUT R13, RZ, R15, RZ, 0x33, !PT ;  /* 0x0000000fff0da212 */ /* 0x000fc800078e33ff */
[-C--:B------:R-:W-:Y:S02]  /*0430*/  IABS R12, R13.reuse ;  /* 0x0000000d000c7213 */ /* 0x080fe40000000000 */
[----:B------:R-:W-:Y:S02]  /*0440*/  IABS R9, R13 ;  /* 0x0000000d00097213 */ /* 0x000fe40000000000 */
[----:B------:R-:W0:Y:S02]  /*0450*/  I2F.RP R5, R12 ;  /* 0x0000000c00057306 */ /* 0x000e240000209400 */
[----:B------:R-:W-:-:S06]  /*0460*/  IADD3 R9, PT, PT, RZ, -R9, RZ ;  /* 0x80000009ff097210 */ /* 0x000fcc0007ffe0ff */
[----:B0-----:R-:W1:Y:S02]  /*0470*/  MUFU.RCP R5, R5 ;  /* 0x0000000500057308 */ /* 0x001e640000001000 */
[----:B-1----:R-:W-:-:S06]  /*0480*/  VIADD R10, R5, 0xffffffe ;  /* 0x0ffffffe050a7836 */ /* 0x002fcc0000000000 */
[----:B------:R0:W1:Y:S02]  /*0490*/  F2I.FTZ.U32.TRUNC.NTZ R11, R10 ;  /* 0x0000000a000b7305 */ /* 0x000064000021f000 */
[----:B0-----:R-:W-:Y:S01]  /*04a0*/  IMAD.MOV.U32 R10, RZ, RZ, RZ ;  /* 0x000000ffff0a7224 */ /* 0x001fe200078e00ff */
[----:B-1----:R-:W-:-:S05]  /*04b0*/  IADD3 R7, PT, PT, RZ, -R11, RZ ;  /* 0x8000000bff077210 */ /* 0x002fca0007ffe0ff */
[----:B------:R-:W-:-:S04]  /*04c0*/  IMAD R7, R7, R12, RZ ;  /* 0x0000000c07077224 */ /* 0x000fc800078e02ff */
[----:B------:R-:W-:-:S04]  /*04d0*/  IMAD.HI.U32 R11, R11, R7, R10 ;  /* 0x000000070b0b7227 */ /* 0x000fc800078e000a */
[----:B------:R-:W-:Y:S02]  /*04e0*/  IMAD.SHL.U32 R7, R6, 0x40, RZ ;  /* 0x0000004006077824 */ /* 0x000fe400078e00ff */
[----:B------:R-:W-:Y:S01]  /*04f0*/  IMAD.HI.U32 R5, R11, R14, RZ ;  /* 0x0000000e0b057227 */ /* 0x000fe200078e00ff */
[----:B------:R-:W-:Y:S02]  /*0500*/  LOP3.LUT R11, R3, R13, RZ, 0x3c, !PT ;  /* 0x0000000d030b7212 */ /* 0x000fe400078e3cff */
[----:B------:R-:W-:Y:S01]  /*0510*/  LOP3.LUT R27, R7, 0xc0, RZ, 0xc0, !PT ;  /* 0x000000c0071b7812 */ /* 0x000fe200078ec0ff */
[----:B------:R-:W-:Y:S01]  /*0520*/  IMAD R9, R5, R9, R14 ;  /* 0x0000000905097224 */ /* 0x000fe200078e020e */
[----:B------:R-:W-:Y:S02]  /*0530*/  SHF.R.U32.HI R7, RZ, 0x2, R6 ;  /* 0x00000002ff077819 */ /* 0x000fe40000011606 */
[----:B------:R-:W-:Y:S01]  /*0540*/  ISETP.GE.AND P3, PT, R11, RZ, PT ;  /* 0x000000ff0b00720c */ /* 0x000fe20003f66270 */
[----:B------:R-:W-:Y:S01]  /*0550*/  VIADD R10, R27, UR6 ;  /* 0x000000061b0a7c36 */ /* 0x000fe20008000000 */
[----:B------:R-:W-:-:S13]  /*0560*/  ISETP.GT.U32.AND P2, PT, R12, R9, PT ;  /* 0x000000090c00720c */ /* 0x000fda0003f44070 */
[-C--:B------:R-:W-:Y:S02]  /*0570*/  @!P2 IADD3 R9, PT, PT, R9, -R12.reuse, RZ ;  /* 0x8000000c0909a210 */ /* 0x080fe40007ffe0ff */
[----:B------:R-:W-:Y:S02]  /*0580*/  @!P2 IADD3 R5, PT, PT, R5, 0x1, RZ ;  /* 0x000000010505a810 */ /* 0x000fe40007ffe0ff */
[----:B------:R-:W-:Y:S02]  /*0590*/  ISETP.GE.U32.AND P0, PT, R9, R12, PT ;  /* 0x0000000c0900720c */ /* 0x000fe40003f06070 */
[----:B------:R-:W-:-:S11]  /*05a0*/  @!P1 LEA R9, R7, R10, 0x2 ;  /* 0x0000000a07099211 */ /* 0x000fd600078e10ff */
[----:B------:R-:W-:-:S05]  /*05b0*/  @P0 VIADD R5, R5, 0x1 ;  /* 0x0000000105050836 */ /* 0x000fca0000000000 */
[----:B------:R-:W-:Y:S01]  /*05c0*/  @!P3 IADD3 R5, PT, PT, -R5, RZ, RZ ;  /* 0x000000ff0505b210 */ /* 0x000fe20007ffe1ff */
[----:B----4-:R-:W-:Y:S01]  /*05d0*/  VIADD R10, R2, 0x7 ;  /* 0x00000007020a7836 */ /* 0x010fe20000000000 */
[----:B------:R0:W-:Y:S04]  /*05e0*/  @!P1 STS [R9], R8 ;  /* 0x0000000809009388 */ /* 0x0001e80000000800 */
[----:B------:R-:W-:Y:S01]  /*05f0*/  SHF.R.S32.HI R11, RZ, 0x1f, R10 ;  /* 0x0000001fff0b7819 */ /* 0x000fe2000001140a */
[----:B------:R-:W-:Y:S03]  /*0600*/  BAR.SYNC.DEFER_BLOCKING 0x0 ;  /* 0x0000000000007b1d */ /* 0x000fe60000010000 */
[----:B------:R-:W-:-:S02]  /*0610*/  LEA.HI R11, R11, R10, RZ, 0x3 ;  /* 0x0000000a0b0b7211 */ /* 0x000fc400078f18ff */
[----:B------:R-:W-:Y:S02]  /*0620*/  ISETP.NE.AND P1, PT, R13, RZ, PT ;  /* 0x000000ff0d00720c */ /* 0x000fe40003f25270 */
[----:B0-----:R-:W-:-:S04]  /*0630*/  SHF.R.S32.HI R8, RZ, 0x3, R11 ;  /* 0x00000003ff087819 */ /* 0x001fc8000001140b */
[----:B------:R-:W-:-:S07]  /*0640*/  ISETP.GE.AND P0, PT, R31, R8, PT ;  /* 0x000000081f00720c */ /* 0x000fce0003f06270 */
[----:B------:R-:W-:-:S06]  /*0650*/  @!P1 LOP3.LUT R5, RZ, R13, RZ, 0x33, !PT ;  /* 0x0000000dff059212 */ /* 0x000fcc00078e33ff */
[----:B------:R-:W-:Y:S05]  /*0660*/  @P0 BRA `(.L_x_25044) ;  /* 0x00000004007c0947 */ /* 0x000fea0003800000 */
        /* <DEDUP_REMOVED lines=11> */
[----:B------:R-:W-:Y:S01]  /*0720*/  MOV R33, 0xff7fffff ;  /* 0xff7fffff00217802 */ /* 0x000fe20000000f00 */
[----:B------:R-:W-:Y:S01]  /*0730*/  IMAD.WIDE R24, R29, 0x4, R24 ;  /* 0x000000041d187825 */ /* 0x000fe200078e0218 */
[----:B------:R-:W-:-:S02]  /*0740*/  ULEA UR4, UR7, UR4, 0x18 ;  /* 0x0000000407047291 */ /* 0x000fc4000f8ec0ff */
[----:B--2---:R-:W-:Y:S01]  /*0750*/  IADD3 R28, P0, PT, R24, UR12, RZ ;  /* 0x0000000c181c7c10 */ /* 0x004fe2000ff1e0ff */
[----:B------:R-:W-:Y:S02]  /*0760*/  IMAD.SHL.U32 R24, R7, 0x4, RZ ;  /* 0x0000000407187824 */ /* 0x000fe400078e00ff */
[----:B----4-:R-:W-:Y:S01]  /*0770*/  IMAD R7, R5, UR10, RZ ;  /* 0x0000000a05077c24 */ /* 0x010fe2000f8e02ff */
[----:B------:R-:W-:Y:S02]  /*0780*/  IADD3.X R29, PT, PT, R25, UR13, RZ, P0, !PT ;  /* 0x0000000d191d7c10 */ /* 0x000fe400087fe4ff */
[----:B------:R-:W-:Y:S02]  /*0790*/  LOP3.LUT R24, R24, 0x1c, RZ, 0xc0, !PT ;  /* 0x0000001c18187812 */ /* 0x000fe400078ec0ff */
[C---:B------:R-:W-:Y:S02]  /*07a0*/  LEA R25, R31.reuse, R6, 0x3 ;  /* 0x000000061f197211 */ /* 0x040fe400078e18ff */
[----:B------:R-:W-:Y:S01]  /*07b0*/  IADD3 R6, P0, PT, R26, R7, RZ ;  /* 0x000000071a067210 */ /* 0x000fe20007f1e0ff */
[----:B------:R-:W-:Y:S01]  /*07c0*/  IMAD R24, R31, 0x20, R24 ;  /* 0x000000201f187824 */ /* 0x000fe200078e0218 */
[C---:B------:R-:W-:Y:S01]  /*07d0*/  IADD3 R34, PT, PT, R25.reuse, 0x1, RZ ;  /* 0x0000000119227810 */ /* 0x040fe20007ffe0ff */
[----:B------:R-:W-:Y:S01]  /*07e0*/  IMAD.IADD R32, R25, 0x1, -R2 ;  /* 0x0000000119207824 */ /* 0x000fe200078e0a02 */
[----:B------:R-:W-:Y:S01]  /*07f0*/  LEA.HI.X.SX32 R7, R7, RZ, 0x1, P0 ;  /* 0x000000ff07077211 */ /* 0x000fe200000f0eff */
[----:B------:R-:W-:-:S08]  /*0800*/  VIADD R35, R24, UR4 ;  /* 0x0000000418237c36 */ /* 0x000fd00008000000 */
.L_x_25046:
[----:B------:R-:W2:Y:S02]  /*0810*/  LDG.E.CONSTANT R25, desc[UR8][R28.64] ;  /* 0x000000081c197981 */ /* 0x000ea4000c1e9900 */
[----:B--2---:R-:W-:-:S03]  /*0820*/  IMAD.WIDE R24, R25, UR11, R6 ;  /* 0x0000000b19187c25 */ /* 0x004fc6000f8e0206 */
[----:B------:R-:W-:-:S04]  /*0830*/  LEA R26, P0, R24, UR14, 0x2 ;  /* 0x0000000e181a7c11 */ /* 0x000fc8000f8010ff */
[----:B0-----:R-:W-:-:S05]  /*0840*/  LEA.HI.X R27, R24, UR15, R25, 0x2, P0 ;  /* 0x0000000f181b7c11 */ /* 0x001fca00080f1419 */
[----:B------:R-:W1:Y:S04]  /*0850*/  LDG.E.CONSTANT R24, desc[UR8][R26.64+0x80] ;  /* 0x000080081a187981 */ /* 0x000e68000c1e9900 */
[----:B------:R-:W2:Y:S04]  /*0860*/  LDG.E.CONSTANT R25, desc[UR8][R26.64] ;  /* 0x000000081a197981 */ /* 0x000ea8000c1e9900 */
[----:B------:R-:W4:Y:S04]  /*0870*/  LDG.E.CONSTANT R37, desc[UR8][R26.64+0x100] ;  /* 0x000100081a257981 */ /* 0x000f28000c1e9900 */
[----:B------:R-:W3:Y:S04]  /*0880*/  LDG.E.CONSTANT R40, desc[UR8][R26.64+0x180] ;  /* 0x000180081a287981 */ /* 0x000ee8000c1e9900 */
[----:B------:R-:W3:Y:S04]  /*0890*/  LDG.E.CONSTANT R41, desc[UR8][R26.64+0x200] ;  /* 0x000200081a297981 */ /* 0x000ee8000c1e9900 */
[----:B------:R-:W3:Y:S04]  /*08a0*/  LDG.E.CONSTANT R38, desc[UR8][R26.64+0x280] ;  /* 0x000280081a267981 */ /* 0x000ee8000c1e9900 */
[----:B------:R-:W3:Y:S04]  /*08b0*/  LDG.E.CONSTANT R39, desc[UR8][R26.64+0x300] ;  /* 0x000300081a277981 */ /* 0x000ee8000c1e9900 */
[----:B------:R-:W3:Y:S04]  /*08c0*/  LDG.E.CONSTANT R36, desc[UR8][R26.64+0x380] ;  /* 0x000380081a247981 */ /* 0x000ee8000c1e9900 */
[----:B------:R-:W3:Y:S01]  /*08d0*/  LDG.E.CONSTANT R44, desc[UR8][R26.64+0x780] ;  /* 0x000780081a2c7981 */ /* 0x000ee2000c1e9900 */
[----:B-1----:R-:W-:-:S04]  /*08e0*/  FMUL.FTZ R43, R24, R9 ;  /* 0x00000009182b7220 */ /* 0x002fc80000410000 */
[----:B--2---:R-:W-:Y:S02]  /*08f0*/  FFMA.FTZ R24, R8, R25, R43 ;  /* 0x0000001908187223 */ /* 0x004fe4000001002b */
[----:B------:R-:W2:Y:S02]  /*0900*/  LDG.E.CONSTANT R25, desc[UR8][R26.64+0x400] ;  /* 0x000400081a197981 */ /* 0x000ea4000c1e9900 */
[----:B----4-:R-:W-:Y:S02]  /*0910*/  FFMA.FTZ R37, R37, R10, R24 ;  /* 0x0000000a25257223 */ /* 0x010fe40000010018 */
[----:B------:R-:W4:Y:S02]  /*0920*/  LDG.E.CONSTANT R24, desc[UR8][R26.64+0x480] ;  /* 0x000480081a187981 */ /* 0x000f24000c1e9900 */
[----:B---3--:R-:W-:Y:S02]  /*0930*/  FFMA.FTZ R43, R40, R11, R37 ;  /* 0x0000000b282b7223 */ /* 0x008fe40000010025 */
[----:B------:R-:W3:Y:S02]  /*0940*/  LDG.E.CONSTANT R37, desc[UR8][R26.64+0x500] ;  /* 0x000500081a257981 */ /* 0x000ee4000c1e9900 */
[----:B------:R-:W-:-:S02]  /*0950*/  FFMA.FTZ R41, R12, R41, R43 ;  /* 0x000000290c297223 */ /* 0x000fc4000001002b */
[----:B------:R-:W3:Y:S02]  /*0960*/  LDG.E.CONSTANT R40, desc[UR8][R26.64+0x580] ;  /* 0x000580081a287981 */ /* 0x000ee4000c1e9900 */
[----:B------:R-:W-:Y:S02]  /*0970*/  FFMA.FTZ R38, R38, R13, R41 ;  /* 0x0000000d26267223 */ /* 0x000fe40000010029 */
[----:B------:R-:W3:Y:S02]  /*0980*/  LDG.E.CONSTANT R41, desc[UR8][R26.64+0x600] ;  /* 0x000600081a297981 */ /* 0x000ee4000c1e9900 */
[----:B------:R-:W-:Y:S02]  /*0990*/  FFMA.FTZ R43, R39, R14, R38 ;  /* 0x0000000e272b7223 */ /* 0x000fe40000010026 */
[----:B------:R-:W3:Y:S04]  /*09a0*/  LDG.E.CONSTANT R38, desc[UR8][R26.64+0x680] ;  /* 0x000680081a267981 */ /* 0x000ee8000c1e9900 */
[----:B------:R-:W3:Y:S01]  /*09b0*/  LDG.E.CONSTANT R39, desc[UR8][R26.64+0x700] ;  /* 0x000700081a277981 */ /* 0x000ee2000c1e9900 */
[----:B------:R-:W0:Y:S01]  /*09c0*/  S2R R42, SR_TID.X ;  /* 0x00000000002a7919 */ /* 0x000e220000002100 */
[----:B------:R-:W-:Y:S01]  /*09d0*/  FFMA.FTZ R43, R36, R15, R43 ;  /* 0x0000000f242b7223 */ /* 0x000fe2000001002b */
[----:B------:R-:W-:Y:S01]  /*09e0*/  UMOV UR4, 0xffffffff ;  /* 0xffffffff00047882 */ /* 0x000fe20000000000 */
[----:B-----5:R-:W-:-:S02]  /*09f0*/  FSETP.NEU.FTZ.AND P0, PT, R30, RZ, PT ;  /* 0x000000ff1e00720b */ /* 0x020fc40003f1d000 */
[----:B0-----:R-:W-:-:S04]  /*0a00*/  LOP3.LUT R42, R42, 0x3, RZ, 0xc0, !PT ;  /* 0x000000032a2a7812 */ /* 0x001fc800078ec0ff */
[----:B------:R-:W-:Y:S01]  /*0a10*/  ISETP.NE.AND P1, PT, R42, RZ, PT ;  /* 0x000000ff2a00720c */ /* 0x000fe20003f25270 */
[----:B--2---:R-:W-:-:S04]  /*0a20*/  FFMA.FTZ R25, R16, R25, R43 ;  /* 0x0000001910197223 */ /* 0x004fc8000001002b */
[----:B----4-:R-:W-:-:S04]  /*0a30*/  FFMA.FTZ R24, R24, R17, R25 ;  /* 0x0000001118187223 */ /* 0x010fc80000010019 */
[----:B---3--:R-:W-:-:S04]  /*0a40*/  FFMA.FTZ R37, R37, R18, R24 ;  /* 0x0000001225257223 */ /* 0x008fc80000010018 */
[----:B------:R-:W-:Y:S01]  /*0a50*/  FFMA.FTZ R37, R40, R19, R37 ;  /* 0x0000001328257223 */ /* 0x000fe20000010025 */
[----:B------:R-:W-:-:S03]  /*0a60*/  IADD3 R24, PT, PT, R2, 0x7, RZ ;  /* 0x0000000702187810 */ /* 0x000fc60007ffe0ff */
[----:B------:R-:W-:Y:S01]  /*0a70*/  FFMA.FTZ R37, R20, R41, R37 ;  /* 0x0000002914257223 */ /* 0x000fe20000010025 */
[----:B------:R-:W-:-:S03]  /*0a80*/  SHF.R.S32.HI R25, RZ, 0x1f, R24 ;  /* 0x0000001fff197819 */ /* 0x000fc60000011418 */
[----:B------:R-:W-:Y:S01]  /*0a90*/  FFMA.FTZ R38, R38, R21, R37 ;  /* 0x0000001526267223 */ /* 0x000fe20000010025 */
[----:B------:R-:W-:-:S03]  /*0aa0*/  LEA.HI R24, R25, R24, RZ, 0x3 ;  /* 0x0000001819187211 */ /* 0x000fc600078f18ff */
[----:B------:R-:W-:Y:S01]  /*0ab0*/  FFMA.FTZ R39, R39, R22, R38 ;  /* 0x0000001627277223 */ /* 0x000fe20000010026 */
[----:B------:R-:W-:-:S03]  /*0ac0*/  SHF.R.S32.HI R24, RZ, 0x3, R24 ;  /* 0x00000003ff187819 */ /* 0x000fc60000011418 */
[----:B------:R-:W-:Y:S01]  /*0ad0*/  FFMA.FTZ R39, R44, R23, R39 ;  /* 0x000000172c277223 */ /* 0x000fe20000010027 */
[----:B------:R-:W-:Y:S06]  /*0ae0*/  BRA.DIV UR4, `(.L_x_25045) ;  /* 0x0000002a041c7947 */ /* 0x000fec000b800000 */
[----:B------:R-:W0:Y:S02]  /*0af0*/  SHFL.BFLY PT, R26, R39, 0x2, 0x1f ;  /* 0x0c401f00271a7f89 */ /* 0x000e2400000e0000 */
[----:B0-----:R-:W-:-:S05]  /*0b00*/  FADD.FTZ R26, R39, R26 ;  /* 0x0000001a271a7221 */ /* 0x001fca0000010000 */
[----:B------:R0:W1:Y:S02]  /*0b10*/  SHFL.BFLY PT, R25, R26, 0x1, 0x1f ;  /* 0x0c201f001a197f89 */ /* 0x00006400000e0000 */
.L_x_25076:
[----:B------:R-:W-:Y:S02]  /*0b20*/  VIADD R27, R32, 0x1 ;  /* 0x00000001201b7836 */ /* 0x000fe40000000000 */
[----:B-1----:R-:W-:Y:S01]  /*0b30*/  FADD.FTZ R25, R26, R25 ;  /* 0x000000191a197221 */ /* 0x002fe20000010000 */
[----:B------:R-:W-:Y:S01]  /*0b40*/  VIADD R31, R31, 0x4 ;  /* 0x000000041f1f7836 */ /* 0x000fe20000000000 */
[----:B------:R-:W-:Y:S02]  /*0b50*/  IADD3 R32, PT, PT, R32, 0x20, RZ ;  /* 0x0000002020207810 */ /* 0x000fe40007ffe0ff */
[----:B------:R-:W-:Y:S02]  /*0b60*/  I2FP.F32.S32 R27, R27 ;  /* 0x0000001b001b7245 */ /* 0x000fe40000201400 */
[----:B------:R-:W-:-:S03]  /*0b70*/  ISETP.GE.AND P2, PT, R31, R24, PT ;  /* 0x000000181f00720c */ /* 0x000fc60003f46270 */
[----:B------:R-:W-:-:S05]  /*0b80*/  FMUL.FTZ R27, R27, R30 ;  /* 0x0000001e1b1b7220 */ /* 0x000fca0000410000 */
[----:B------:R-:W-:Y:S02]  /*0b90*/  FSEL R36, R27, RZ, P0 ;  /* 0x000000ff1b247208 */ /* 0x000fe40000000000 */
[C---:B------:R-:W-:Y:S01]  /*0ba0*/  @!P1 IADD3 R27, PT, PT, R34.reuse, -0x1, RZ ;  /* 0xffffffff221b9810 */ /* 0x040fe20007ffe0ff */
[----:B------:R-:W-:Y:S02]  /*0bb0*/  VIADD R34, R34, 0x20 ;  /* 0x0000002022227836 */ /* 0x000fe40000000000 */
[----:B------:R-:W-:Y:S01]  /*0bc0*/  FFMA.FTZ R36, R25, UR16, R36 ;  /* 0x0000001019247c23 */ /* 0x000fe20008010024 */
[CC--:B------:R-:W-:Y:S02]  /*0bd0*/  ISETP.GE.OR P3, PT, R27.reuse, R2.reuse, P1 ;  /* 0x000000021b00720c */ /* 0x0c0fe40000f66670 */
[----:B------:R-:W-:-:S04]  /*0be0*/  @!P1 ISETP.GE.AND P0, PT, R27, R2, PT ;  /* 0x000000021b00920c */ /* 0x000fc80003f06270 */
[----:B0-----:R-:W-:Y:S02]  /*0bf0*/  @!P1 FSEL R26, R36, RZ, !P0 ;  /* 0x000000ff241a9208 */ /* 0x001fe40004000000 */
[----:B------:R-:W-:-:S03]  /*0c00*/  IADD3 R28, P0, PT, R28, 0x10, RZ ;  /* 0x000000101c1c7810 */ /* 0x000fc60007f1e0ff */
[----:B------:R0:W-:Y:S01]  /*0c10*/  @!P1 STS [R35], R26 ;  /* 0x0000001a23009388 */ /* 0x0001e20000000800 */
[----:B------:R-:W-:Y:S02]  /*0c20*/  IADD3.X R29, PT, PT, RZ, R29, RZ, P0, !PT ;  /* 0x0000001dff1d7210 */ /* 0x000fe400007fe4ff */
[----:B------:R-:W-:Y:S01]  /*0c30*/  @!P3 FMNMX.FTZ R33, R33, R36, !PT ;  /* 0x000000242121b209 */ /* 0x000fe20007810000 */
[----:B0-----:R-:W-:Y:S01]  /*0c40*/  VIADD R35, R35, 0x80 ;  /* 0x0000008023237836 */ /* 0x001fe20000000000 */
[----:B------:R-:W-:Y:S06]  /*0c50*/  @!P2 BRA `(.L_x_25046) ;  /* 0xfffffff800eca947 */ /* 0x000fec000383ffff */
.L_x_25044:
[----:B------:R-:W-:Y:S05]  /*0c60*/  BSYNC B0 ;  /* 0x0000000000007941 */ /* 0x000fea0003800000 */
.L_x_25043:
[----:B------:R-:W0:Y:S01]  /*0c70*/  S2R R32, SR_TID.X ;  /* 0x0000000000207919 */ /* 0x000e220000002100 */
[----:B------:R-:W-:Y:S01]  /*0c80*/  UMOV UR4, 0xffffffff ;  /* 0xffffffff00047882 */ /* 0x000fe20000000000 */
        /* <DEDUP_REMOVED lines=8> */
.L_x_25081:
        /* <DEDUP_REMOVED lines=45> */
.L_x_25052:
        /* <DEDUP_REMOVED lines=11> */
.L_x_25051:
[----:B------:R-:W-:Y:S05]  /*1090*/  BSYNC.RECONVERGENT B1 ;  /* 0x0000000000017941 */ /* 0x000fea0003800200 */
.L_x_25050:
        /* <DEDUP_REMOVED lines=12> */
.L_x_25055:
        /* <DEDUP_REMOVED lines=100> */
.L_x_25054:
[----:B------:R-:W-:Y:S05]  /*17a0*/  BSYNC.RECONVERGENT B1 ;  /* 0x0000000000017941 */ /* 0x000fea0003800200 */
.L_x_25053:
        /* <DEDUP_REMOVED lines=55> */
.L_x_25057:
[----:B------:R-:W-:Y:S05]  /*1b20*/  BSYNC.RECONVERGENT B1 ;  /* 0x0000000000017941 */ /* 0x000fea0003800200 */
.L_x_25056:
        /* <DEDUP_REMOVED lines=26> */
.L_x_25049:
[----:B------:R-:W-:Y:S05]  /*1cd0*/  BSYNC.RECONVERGENT B0 ;  /* 0x0000000000007941 */ /* 0x000fea0003800200 */
.L_x_25048:
        /* <DEDUP_REMOVED lines=39> */
.L_x_25062:
[----:B------:R-:W0:Y:S01]  /*1f50*/  LDS R11, [R10] ;  /* 0x000000000a0b7984 */ /* 0x000e220000000800 */
[----:B------:R-:W-:-:S04]  /*1f60*/  IADD3 R13, PT, PT, R13, 0x1, RZ ;  /* 0x000000010d0d7810 */ /* 0x000fc80007ffe0ff */
[----:B------:R-:W-:Y:S01]  /*1f70*/  ISETP.NE.AND P0, PT, R13, RZ, PT ;  /* 0x000000ff0d00720c */ /* 0x000fe20003f05270 */
[----:B0-----:R-:W-:-:S05]  /*1f80*/  FMUL.FTZ R11, R11, R8 ;  /* 0x000000080b0b7220 */ /* 0x001fca0000410000 */
[----:B------:R0:W-:Y:S02]  /*1f90*/  STS [R10], R11 ;  /* 0x0000000b0a007388 */ /* 0x0001e40000000800 */
[----:B0-----:R-:W-:-:S05]  /*1fa0*/  VIADD R10, R10, 0x200 ;  /* 0x000002000a0a7836 */ /* 0x001fca0000000000 */
[----:B------:R-:W-:Y:S05]  /*1fb0*/  @P0 BRA `(.L_x_25062) ;  /* 0xfffffffc00e40947 */ /* 0x000fea000383ffff */
.L_x_25061:
[----:B------:R-:W-:Y:S05]  /*1fc0*/  BSYNC.RECONVERGENT B1 ;  /* 0x0000000000017941 */ /* 0x000fea0003800200 */
.L_x_25060:
        /* <DEDUP_REMOVED lines=12> */
.L_x_25065:
        /* <DEDUP_REMOVED lines=52> */
.L_x_25064:
[----:B------:R-:W-:Y:S05]  /*23d0*/  BSYNC.RECONVERGENT B1 ;  /* 0x0000000000017941 */ /* 0x000fea0003800200 */
.L_x_25063:
        /* <DEDUP_REMOVED lines=31> */
.L_x_25067:
[----:B------:R-:W-:Y:S05]  /*25d0*/  BSYNC.RECONVERGENT B1 ;  /* 0x0000000000017941 */ /* 0x000fea0003800200 */
.L_x_25066:
        /* <DEDUP_REMOVED lines=14> */
.L_x_25059:
[----:B------:R-:W-:Y:S05]  /*26c0*/  BSYNC.RECONVERGENT B0 ;  /* 0x0000000000007941 */ /* 0x000fea0003800200 */
.L_x_25058:
[----:B0-----:R-:W-:Y:S01]  /*26d0*/  IADD3 R8, PT, PT, R2, 0x7, RZ ;  /* 0x0000000702087810 */ /* 0x001fe20007ffe0ff */
[----:B------:R-:W-:Y:S01]  /*26e0*/  BAR.SYNC.DEFER_BLOCKING 0x0 ;  /* 0x0000000000007b1d */ /* 0x000fe20000010000 */
[----:B------:R-:W-:Y:S02]  /*26f0*/  CS2R R36, SRZ ;  /* 0x0000000000247805 */ /* 0x000fe4000001ff00 */
[----:B------:R-:W-:Y:S02]  /*2700*/  CS2R R34, SRZ ;  /* 0x0000000000227805 */ /* 0x000fe4000001ff00 */
[----:B-1----:R-:W-:Y:S01]  /*2710*/  SHF.R.S32.HI R9, RZ, 0x1f, R8 ;  /* 0x0000001fff097819 */ /* 0x002fe20000011408 */
[----:B------:R-:W0:Y:S03]  /*2720*/  LDCU UR7, c[0x0][0x3cc] ;  /* 0x00007980ff0777ac */ /* 0x000e260008000800 */
[----:B------:R-:W-:Y:S01]  /*2730*/  LEA.HI R9, R9, R8, RZ, 0x3 ;  /* 0x0000000809097211 */ /* 0x000fe200078f18ff */
[----:B------:R-:W-:Y:S01]  /*2740*/  BSSY.RECONVERGENT B0, `(.L_x_25068) ;  /* 0x0000070000007945 */ /* 0x000fe20003800200 */
[----:B------:R-:W1:Y:S02]  /*2750*/  LDCU.64 UR4, c[0x0][0x398] ;  /* 0x00007300ff0477ac */ /* 0x000e640008000a00 */
[----:B------:R-:W-:-:S04]  /*2760*/  SHF.R.S32.HI R33, RZ, 0x3, R9 ;  /* 0x00000003ff217819 */ /* 0x000fc80000011409 */
[----:B------:R-:W-:-:S13]  /*2770*/  ISETP.GE.AND P0, PT, R30, R33, PT ;  /* 0x000000211e00720c */ /* 0x000fda0003f06270 */
[----:B01----:R-:W-:Y:S05]  /*2780*/  @P0 BRA `(.L_x_25069) ;  /* 0x0000000400ac0947 */ /* 0x003fea0003800000 */
[----:B------:R-:W0:Y:S01]  /*2790*/  LDCU UR12, c[0x0][0x3b8] ;  /* 0x00007700ff0c77ac */ /* 0x000e220008000800 */
[----:B------:R-:W-:Y:S01]  /*27a0*/  SHF.R.U32.HI R8, RZ, 0x3, R32 ;  /* 0x00000003ff087819 */ /* 0x000fe20000011620 */
[----:B------:R-:W-:Y:S01]  /*27b0*/  IMAD.MOV.U32 R9, RZ, RZ, RZ ;  /* 0x000000ffff097224 */ /* 0x000fe200078e00ff */
[----:B------:R-:W-:Y:S01]  /*27c0*/  SHF.L.U32 R10, R32, 0x4, RZ ;  /* 0x00000004200a7819 */ /* 0x000fe200000006ff */
[----:B------:R-:W1:Y:S01]  /*27d0*/  LDCU UR6, c[0x0][0x3d0] ;  /* 0x00007a00ff0677ac */ /* 0x000e620008000800 */
[----:B------:R-:W-:Y:S01]  /*27e0*/  LOP3.LUT R8, R8, 0x7c, RZ, 0xc0, !PT ;  /* 0x0000007c08087812 */ /* 0x000fe200078ec0ff */
[----:B------:R-:W-:Y:S02]  /*27f0*/  IMAD.SHL.U32 R42, R32, 0x4, RZ ;  /* 0x00000004202a7824 */ /* 0x000fe400078e00ff */
[----:B------:R-:W-:Y:S01]  /*2800*/  HFMA2 R37, -RZ, RZ, 0, 0 ;  /* 0x00000000ff257431 */ /* 0x000fe200000001ff */
[----:B------:R-:W2:Y:S01]  /*2810*/  LDCU.64 UR10, c[0x0][0x3a8] ;  /* 0x00007500ff0a77ac */ /* 0x000ea20008000a00 */
[C---:B------:R-:W-:Y:S01]  /*2820*/  IADD3 R39, PT, PT, R30.reuse, 0x1, RZ ;  /* 0x000000011e277810 */ /* 0x040fe20007ffe0ff */
[----:B------:R-:W-:-:S02]  /*2830*/  IMAD.IADD R43, R30, 0x1, -R33 ;  /* 0x000000011e2b7824 */ /* 0x000fc400078e0a21 */
[----:B0-----:R-:W-:-:S04]  /*2840*/  IMAD R11, R0, UR12, RZ ;  /* 0x0000000c000b7c24 */ /* 0x001fc8000f8e02ff */
[----:B------:R-:W-:Y:S01]  /*2850*/  IMAD.WIDE R8, R11, 0x4, R8 ;  /* 0x000000040b087825 */ /* 0x000fe200078e0208 */
[----:B------:R-:W-:Y:S02]  /*2860*/  IADD3 R11, PT, PT, R7, 0x120, RZ ;  /* 0x00000120070b7810 */ /* 0x000fe40007ffe0ff */
[----:B------:R-:W-:Y:S02]  /*2870*/  LOP3.LUT R7, R10, 0x10, RZ, 0xe2, !PT ;  /* 0x000000100a077812 */ /* 0x000fe400078ee2ff */
[----:B------:R-:W-:Y:S02]  /*2880*/  LEA R6, R6, R11, 0x18 ;  /* 0x0000000b06067211 */ /* 0x000fe400078ec0ff */
[----:B------:R-:W-:Y:S02]  /*2890*/  LEA R7, R30, R7, 0x5 ;  /* 0x000000071e077211 */ /* 0x000fe400078e28ff */
[----:B--2---:R-:W-:Y:S02]  /*28a0*/  IADD3 R40, P0, PT, R8, UR10, RZ ;  /* 0x0000000a08287c10 */ /* 0x004fe4000ff1e0ff */
[----:B------:R-:W-:Y:S01]  /*28b0*/  IADD3 R38, PT, PT, R6, R7, RZ ;  /* 0x0000000706267210 */ /* 0x000fe20007ffe0ff */
[----:B-1----:R-:W-:Y:S01]  /*28c0*/  IMAD R6, R5, UR6, RZ ;  /* 0x0000000605067c24 */ /* 0x002fe2000f8e02ff */
[----:B------:R-:W-:-:S02]  /*28d0*/  LOP3.LUT R7, R42, 0x4, RZ, 0xc0, !PT ;  /* 0x000000042a077812 */ /* 0x000fc400078ec0ff */
[----:B------:R-:W-:Y:S02]  /*28e0*/  IADD3.X R41, PT, PT, R9, UR11, RZ, P0, !PT ;  /* 0x0000000b09297c10 */ /* 0x000fe400087fe4ff */
[----:B------:R-:W-:Y:S02]  /*28f0*/  LEA R5, R30, R7, 0x3 ;  /* 0x000000071e057211 */ /* 0x000fe400078e18ff */
[----:B------:R-:W-:Y:S02]  /*2900*/  LOP3.LUT R42, R42, 0x7c, RZ, 0xc0, !PT ;  /* 0x0000007c2a2a7812 */ /* 0x000fe400078ec0ff */
[----:B------:R-:W-:Y:S01]  /*2910*/  SHF.R.S32.HI R7, RZ, 0x1f, R6 ;  /* 0x0000001fff077819 */ /* 0x000fe20000011406 */
[----:B------:R-:W-:-:S07]  /*2920*/  VIADD R5, R5, 0x1 ;  /* 0x0000000105057836 */ /* 0x000fce0000000000 */
.L_x_25070:
        /* <DEDUP_REMOVED lines=13> */
[----:B0-----:R-:W-:-:S11]  /*2a00*/  IADD3 R38, PT, PT, R38, 0x80, RZ ;  /* 0x0000008026267810 */ /* 0x001fd60007ffe0ff */
[C---:B------:R-:W-:Y:S01]  /*2a10*/  @!P2 IADD3 R45, PT, PT, R5.reuse, 0x1, RZ ;  /* 0x00000001052da810 */ /* 0x040fe20007ffe0ff */
[C---:B-----5:R-:W-:Y:S01]  /*2a20*/  @!P2 VIADD R29, R5.reuse, 0x1 ;  /* 0x00000001051da836 */ /* 0x060fe20000000000 */
[-C--:B------:R-:W-:Y:S02]  /*2a30*/  @!P2 ISETP.GE.AND P1, PT, R5, R2.reuse, PT ;  /* 0x000000020500a20c */ /* 0x080fe40003f26270 */
[-C--:B------:R-:W-:Y:S01]  /*2a40*/  @!P2 ISETP.GE.AND P3, PT, R45, R2.reuse, PT ;  /* 0x000000022d00a20c */ /* 0x080fe20003f66270 */
[----:B------:R-:W-:Y:S01]  /*2a50*/  VIADD R45, R5, 0xffffffff ;  /* 0xffffffff052d7836 */ /* 0x000fe20000000000 */
[----:B------:R-:W-:-:S04]  /*2a60*/  @!P2 ISETP.GE.AND P5, PT, R29, R2, PT ;  /* 0x000000021d00a20c */ /* 0x000fc80003fa6270 */
[CC--:B------:R-:W-:Y:S02]  /*2a70*/  @!P2 ISETP.GE.AND P0, PT, R45.reuse, R2.reuse, PT ;  /* 0x000000022d00a20c */ /* 0x0c0fe40003f06270 */
[CC--:B------:R-:W-:Y:S02]  /*2a80*/  @!P2 ISETP.GE.AND P6, PT, R45.reuse, R2.reuse, PT ;  /* 0x000000022d00a20c */ /* 0x0c0fe40003fc6270 */
[-C--:B------:R-:W-:Y:S02]  /*2a90*/  @!P2 ISETP.GE.AND P4, PT, R45, R2.reuse, PT ;  /* 0x000000022d00a20c */ /* 0x080fe40003f86270 */
[----:B--2---:R-:W-:Y:S02]  /*2aa0*/  @!P2 FSEL R9, R9, RZ, !P1 ;  /* 0x000000ff0909a208 */ /* 0x004fe40004800000 */
[----:B------:R-:W-:Y:S02]  /*2ab0*/  @!P2 FSEL R8, R8, RZ, !P0 ;  /* 0x000000ff0808a208 */ /* 0x000fe40004000000 */
[----:B------:R-:W-:Y:S01]  /*2ac0*/  @!P2 FSEL R10, R10, RZ, !P3 ;  /* 0x000000ff0a0aa208 */ /* 0x000fe20005800000 */
[----:B-1----:R-:W-:Y:S01]  /*2ad0*/  FMUL.FTZ R9, R25, R9 ;  /* 0x0000000919097220 */ /* 0x002fe20000410000 */
[----:B------:R-:W-:-:S02]  /*2ae0*/  @!P2 ISETP.GE.AND P1, PT, R45, R2, PT ;  /* 0x000000022d00a20c */ /* 0x000fc40003f26270 */
[----:B---3--:R-:W-:Y:S01]  /*2af0*/  @!P2 FSEL R14, R14, RZ, !P5 ;  /* 0x000000ff0e0ea208 */ /* 0x008fe20006800000 */
[----:B------:R-:W-:Y:S01]  /*2b00*/  FFMA.FTZ R9, R24, R8, R9 ;  /* 0x0000000818097223 */ /* 0x000fe20000010009 */
[----:B------:R-:W-:Y:S02]  /*2b10*/  @!P2 FSEL R12, R12, RZ, !P1 ;  /* 0x000000ff0c0ca208 */ /* 0x000fe40004800000 */
[C---:B------:R-:W-:Y:S01]  /*2b20*/  @!P2 ISETP.GE.AND P1, PT, R5.reuse, R2, PT ;  /* 0x000000020500a20c */ /* 0x040fe20003f26270 */
[----:B------:R-:W-:Y:S01]  /*2b30*/  FFMA.FTZ R10, R26, R10, R9 ;  /* 0x0000000a1a0a7223 */ /* 0x000fe20000010009 */
[----:B------:R-:W-:Y:S02]  /*2b40*/  @!P2 IADD3 R9, PT, PT, R5, 0x2, RZ ;  /* 0x000000020509a810 */ /* 0x000fe40007ffe0ff */
[----:B------:R-:W-:Y:S02]  /*2b50*/  @!P2 FSEL R13, R13, RZ, !P1 ;  /* 0x000000ff0d0da208 */ /* 0x000fe40004800000 */
[----:B------:R-:W-:-:S02]  /*2b60*/  @!P2 ISETP.GE.AND P3, PT, R9, R2, PT ;  /* 0x000000020900a20c */ /* 0x000fc40003f66270 */
[-C--:B------:R-:W-:Y:S01]  /*2b70*/  @!P2 ISETP.GE.AND P5, PT, R5, R2.reuse, PT ;  /* 0x000000020500a20c */ /* 0x080fe20003fa6270 */
[----:B------:R-:W-:Y:S01]  /*2b80*/  FMUL.FTZ R13, R25, R13 ;  /* 0x0000000d190d7220 */ /* 0x000fe20000410000 */
[----:B------:R-:W-:Y:S02]  /*2b90*/  @!P2 FSEL R11, R11, RZ, !P3 ;  /* 0x000000ff0b0ba208 */ /* 0x000fe40005800000 */
[----:B------:R-:W-:Y:S01]  /*2ba0*/  @!P2 ISETP.GE.AND P3, PT, R9, R2, PT ;  /* 0x000000020900a20c */ /* 0x000fe20003f66270 */
[----:B------:R-:W-:Y:S01]  /*2bb0*/  FFMA.FTZ R13, R24, R12, R13 ;  /* 0x0000000c180d7223 */ /* 0x000fe2000001000d */
[----:B------:R-:W-:Y:S01]  /*2bc0*/  @!P2 IADD3 R9, PT, PT, R5, 0x1, RZ ;  /* 0x000000010509a810 */ /* 0x000fe20007ffe0ff */
[----:B------:R-:W-:Y:S01]  /*2bd0*/  FFMA.FTZ R10, R27, R11, R10 ;  /* 0x0000000b1b0a7223 */ /* 0x000fe2000001000a */
[----:B----4-:R-:W-:Y:S01]  /*2be0*/  @!P2 FSEL R17, R17, RZ, !P5 ;  /* 0x000000ff1111a208 */ /* 0x010fe20006800000 */
[----:B------:R-:W-:Y:S01]  /*2bf0*/  FFMA.FTZ R14, R26, R14, R13 ;  /* 0x0000000e1a0e7223 */ /* 0x000fe2000001000d */
[----:B------:R-:W-:Y:S01]  /*2c00*/  @!P2 ISETP.GE.AND P1, PT, R9, R2, PT ;  /* 0x000000020900a20c */ /* 0x000fe20003f26270 */
[----:B------:R-:W-:Y:S01]  /*2c10*/  FADD.FTZ R37, R10, R37 ;  /* 0x000000250a257221 */ /* 0x000fe20000010000 */
[----:B------:R-:W-:Y:S01]  /*2c20*/  @!P2 IADD3 R9, PT, PT, R5, 0x2, RZ ;  /* 0x000000020509a810 */ /* 0x000fe20007ffe0ff */
[----:B------:R-:W-:Y:S01]  /*2c30*/  FMUL.FTZ R17, R25, R17 ;  /* 0x0000001119117220 */ /* 0x000fe20000410000 */
[----:B------:R-:W-:-:S02]  /*2c40*/  @!P2 FSEL R16, R16, RZ, !P6 ;  /* 0x000000ff1010a208 */ /* 0x000fc40007000000 */
[-C--:B------:R-:W-:Y:S02]  /*2c50*/  @!P2 ISETP.GE.AND P5, PT, R5, R2.reuse, PT ;  /* 0x000000020500a20c */ /* 0x080fe40003fa6270 */
[----:B------:R-:W-:Y:S01]  /*2c60*/  @!P2 ISETP.GE.AND P6, PT, R9, R2, PT ;  /* 0x000000020900a20c */ /* 0x000fe20003fc6270 */
[----:B------:R-:W-:Y:S01]  /*2c70*/  @!P2 VIADD R9, R5, 0x1 ;  /* 0x000000010509a836 */ /* 0x000fe20000000000 */
[----:B------:R-:W-:Y:S01]  /*2c80*/  @!P2 FSEL R21, R21, RZ, !P5 ;  /* 0x000000ff1515a208 */ /* 0x000fe20006800000 */
[----:B------:R-:W-:Y:S01]  /*2c90*/  FFMA.FTZ R17, R24, R16, R17 ;  /* 0x0000001018117223 */ /* 0x000fe20000010011 */
[----:B------:R-:W-:Y:S02]  /*2ca0*/  IADD3 R8, PT, PT, R39, 0x3, RZ ;  /* 0x0000000327087810 */ /* 0x000fe40007ffe0ff */
[----:B------:R-:W-:Y:S01]  /*2cb0*/  @!P2 FSEL R18, R18, RZ, !P1 ;  /* 0x000000ff1212a208 */ /* 0x000fe20004800000 */
[----:B------:R-:W-:Y:S01]  /*2cc0*/  FMUL.FTZ R21, R25, R21 ;  /* 0x0000001519157220 */ /* 0x000fe20000410000 */
[----:B------:R-:W-:-:S02]  /*2cd0*/  @!P2 ISETP.GE.AND P1, PT, R9, R2, PT ;  /* 0x000000020900a20c */ /* 0x000fc40003f26270 */
[----:B------:R-:W-:Y:S01]  /*2ce0*/  @!P2 IADD3 R9, PT, PT, R5, 0x2, RZ ;  /* 0x000000020509a810 */ /* 0x000fe20007ffe0ff */
[----:B------:R-:W-:Y:S01]  /*2cf0*/  FFMA.FTZ R18, R26, R18, R17 ;  /* 0x000000121a127223 */ /* 0x000fe20000010011 */
[----:B------:R-:W-:Y:S02]  /*2d00*/  @!P2 FSEL R20, R20, RZ, !P4 ;  /* 0x000000ff1414a208 */ /* 0x000fe40006000000 */
[----:B------:R-:W-:Y:S02]  /*2d10*/  ISETP.GE.AND P0, PT, R8, R33, PT ;  /* 0x000000210800720c */ /* 0x000fe40003f06270 */
[----:B------:R-:W-:Y:S01]  /*2d20*/  @!P2 ISETP.GE.AND P4, PT, R9, R2, PT ;  /* 0x000000020900a20c */ /* 0x000fe20003f86270 */
[----:B------:R-:W-:Y:S01]  /*2d30*/  FFMA.FTZ R21, R24, R20, R21 ;  /* 0x0000001418157223 */ /* 0x000fe20000010015 */
[----:B------:R-:W-:Y:S02]  /*2d40*/  @!P2 FSEL R22, R22, RZ, !P1 ;  /* 0x000000ff1616a208 */ /* 0x000fe40004800000 */
[----:B------:R-:W-:-:S02]  /*2d50*/  @!P2 FSEL R15, R15, RZ, !P3 ;  /* 0x000000ff0f0fa208 */ /* 0x000fc40005800000 */
[----:B------:R-:W-:Y:S01]  /*2d60*/  @!P2 FSEL R19, R19, RZ, !P6 ;  /* 0x000000ff1313a208 */ /* 0x000fe20007000000 */
[----:B------:R-:W-:Y:S01]  /*2d70*/  FFMA.FTZ R22, R26, R22, R21 ;  /* 0x000000161a167223 */ /* 0x000fe20000010015 */
[----:B------:R-:W-:Y:S01]  /*2d80*/  @!P2 FSEL R23, R23, RZ, !P4 ;  /* 0x000000ff1717a208 */ /* 0x000fe20006000000 */
[C---:B------:R-:W-:Y:S01]  /*2d90*/  FFMA.FTZ R15, R27.reuse, R15, R14 ;  /* 0x0000000f1b0f7223 */ /* 0x040fe2000001000e */
[----:B------:R-:W-:Y:S01]  /*2da0*/  IADD3 R40, P1, PT, R40, 0x10, RZ ;  /* 0x0000001028287810 */ /* 0x000fe20007f3e0ff */
[----:B------:R-:W-:Y:S01]  /*2db0*/  FFMA.FTZ R19, R27, R19, R18 ;  /* 0x000000131b137223 */ /* 0x000fe20000010012 */
[----:B------:R-:W-:Y:S01]  /*2dc0*/  IADD3 R39, PT, PT, R39, 0x4, RZ ;  /* 0x0000000427277810 */ /* 0x000fe20007ffe0ff */
[----:B------:R-:W-:Y:S01]  /*2dd0*/  FFMA.FTZ R22, R27, R23, R22 ;  /* 0x000000171b167223 */ /* 0x000fe20000010016 */
[----:B------:R-:W-:Y:S01]  /*2de0*/  FADD.FTZ R36, R15, R36 ;  /* 0x000000240f247221 */ /* 0x000fe20000010000 */
[----:B------:R-:W-:Y:S01]  /*2df0*/  FADD.FTZ R34, R19, R34 ;  /* 0x0000002213227221 */ /* 0x000fe20000010000 */
[----:B------:R-:W-:Y:S01]  /*2e00*/  IADD3 R5, PT, PT, R5, 0x20, RZ ;  /* 0x0000002005057810 */ /* 0x000fe20007ffe0ff */
[----:B------:R-:W-:Y:S01]  /*2e10*/  FADD.FTZ R35, R22, R35 ;  /* 0x0000002316237221 */ /* 0x000fe20000010000 */
[----:B------:R-:W-:Y:S01]  /*2e20*/  IMAD.X R41, RZ, RZ, R41, P1 ;  /* 0x000000ffff297224 */ /* 0x000fe200008e0629 */
[----:B------:R-:W-:Y:S06]  /*2e30*/  @!P0 BRA `(.L_x_25070) ;  /* 0xfffffff800bc8947 */ /* 0x000fec000383ffff */
.L_x_25069:
[----:B------:R-:W-:Y:S05]  /*2e40*/  BSYNC.RECONVERGENT B0 ;  /* 0x0000000000007941 */ /* 0x000fea0003800200 */
.L_x_25068:
[----:B------:R-:W0:Y:S01]  /*2e50*/  SHFL.BFLY PT, R2, R37, 0x1, 0x1f ;  /* 0x0c201f0025027f89 */ /* 0x000e2200000e0000 */
[C---:B------:R-:W-:Y:S01]  /*2e60*/  LOP3.LUT R7, R32.reuse, 0x1, RZ, 0xc0, !PT ;  /* 0x0000000120077812 */ /* 0x040fe200078ec0ff */
[----:B------:R-:W-:Y:S01]  /*2e70*/  BSSY.RECONVERGENT B0, `(.L_x_25071) ;  /* 0x0000018000007945 */ /* 0x000fe20003800200 */
[----:B------:R-:W-:Y:S01]  /*2e80*/  SHF.R.U32.HI R31, RZ, 0x1, R31 ;  /* 0x00000001ff1f7819 */ /* 0x000fe2000001161f */
[----:B------:R-:W1:Y:S01]  /*2e90*/  SHFL.BFLY PT, R5, R36, 0x1, 0x1f ;  /* 0x0c201f0024057f89 */ /* 0x000e6200000e0000 */
[----:B------:R-:W-:Y:S01]  /*2ea0*/  BAR.SYNC.DEFER_BLOCKING 0x0 ;  /* 0x0000000000007b1d */ /* 0x000fe20000010000 */
[----:B------:R-:W-:Y:S02]  /*2eb0*/  ISETP.NE.U32.AND P2, PT, R7, 0x1, PT ;  /* 0x000000010700780c */ /* 0x000fe40003f45070 */
[----:B------:R-:W-:Y:S02]  /*2ec0*/  LOP3.LUT R7, R32, 0x3c0, RZ, 0xc0, !PT ;  /* 0x000003c020077812 */ /* 0x000fe400078ec0ff */
[----:B------:R-:W-:-:S02]  /*2ed0*/  LEA R30, R30, R31, 0x6 ;  /* 0x0000001f1e1e7211 */ /* 0x000fc400078e30ff */
[----:B------:R-:W-:Y:S01]  /*2ee0*/  ISETP.NE.OR P0, PT, R7, 0x40, !P2 ;  /* 0x000000400700780c */ /* 0x000fe20005705670 */
[----:B------:R-:W2:Y:S04]  /*2ef0*/  SHFL.BFLY PT, R9, R34, 0x1, 0x1f ;  /* 0x0c201f0022097f89 */ /* 0x000ea800000e0000 */
[----:B------:R-:W3:Y:S01]  /*2f00*/  SHFL.BFLY PT, R6, R35, 0x1, 0x1f ;  /* 0x0c201f0023067f89 */ /* 0x000ee200000e0000 */
[----:B0-----:R-:W-:Y:S01]  /*2f10*/  FADD.FTZ R7, R2, R37 ;  /* 0x0000002502077221 */ /* 0x001fe20000010000 */
[----:B-1----:R-:W-:Y:S01]  /*2f20*/  FADD.FTZ R5, R5, R36 ;  /* 0x0000002405057221 */ /* 0x002fe20000010000 */
[----:B--2---:R-:W-:Y:S01]  /*2f30*/  FADD.FTZ R9, R9, R34 ;  /* 0x0000002209097221 */ /* 0x004fe20000010000 */
        /* <DEDUP_REMOVED lines=11> */
.L_x_25072:
[----:B------:R-:W-:Y:S05]  /*2ff0*/  BSYNC.RECONVERGENT B0 ;  /* 0x0000000000007941 */ /* 0x000fea0003800200 */
.L_x_25071:
        /* <DEDUP_REMOVED lines=38> */
[----:B------:R-:W-:Y:S01]  /*3260*/  SHF.L.U32 R0, R0, 0x6, RZ ;  /* 0x0000000600007819 */ /* 0x000fe200000006ff */
[----:B01----:R-:W-:Y:S01]  /*3270*/  @!P0 FADD.FTZ R7, R7, R6 ;  /* 0x0000000607078221 */ /* 0x003fe20000010000 */
[----:B------:R-:W-:Y:S01]  /*3280*/  SHF.R.U32.HI R3, RZ, 0x1, R32 ;  /* 0x00000001ff037819 */ /* 0x000fe20000011620 */
        /* <DEDUP_REMOVED lines=13> */
.L_x_25045:
        /* <DEDUP_REMOVED lines=8> */
.L_x_25074:
[----:B------:R-:W-:Y:S05]  /*33e0*/  BSYNC B1 ;  /* 0x0000000000017941 */ /* 0x000fea0003800000 */
.L_x_25073:
        /* <DEDUP_REMOVED lines=8> */
.L_x_25075:
[----:B------:R-:W-:Y:S05]  /*3470*/  BRA `(.L_x_25076) ;  /* 0xffffffd400a87947 */ /* 0x000fea000383ffff */
.L_x_25047:
        /* <DEDUP_REMOVED lines=8> */
.L_x_25078:
[----:B------:R-:W-:Y:S05]  /*3500*/  BSYNC B0 ;  /* 0x0000000000007941 */ /* 0x000fea0003800000 */
.L_x_25077:
        /* <DEDUP_REMOVED lines=9> */
.L_x_25079:
[----:B------:R-:W-:Y:S01]  /*35a0*/  HFMA2 R36, -RZ, RZ, 0, 2.384185791015625e-07 ;  /* 0x00000004ff247431 */ /* 0x000fe200000001ff */
[----:B------:R-:W-:-:S04]  /*35b0*/  MOV R7, R25 ;  /* 0x0000001900077202 */ /* 0x000fc80000000f00 */
[----:B------:R-:W-:-:S05]  /*35c0*/  FMNMX.FTZ R8, R6, R7, !PT ;  /* 0x0000000706087209 */ /* 0x000fca0007810000 */
[----:B------:R-:W-:-:S07]  /*35d0*/  IMAD.MOV.U32 R26, RZ, RZ, R8 ;  /* 0x000000ffff1a7224 */ /* 0x000fce00078e0008 */
[----:B------:R-:W-:Y:S05]  /*35e0*/  WARPSYNC.COLLECTIVE R27, `(.L_x_25080) ;  /* 0x000000001b087348 */ /* 0x000fea0003c00000 */
[----:B------:R0:W1:Y:S02]  /*35f0*/  SHFL.BFLY P2, R25, R26, R36, R37 ;  /* 0x0c0000241a197389 */ /* 0x0000640000040025 */
[----:B01----:R-:W-:Y:S05]  /*3600*/  ENDCOLLECTIVE ;  /* 0x000000000000791b */ /* 0x003fea0003800000 */
.L_x_25080:
[----:B------:R-:W-:Y:S01]  /*3610*/  MOV R9, R25 ;  /* 0x0000001900097202 */ /* 0x000fe20000000f00 */
[----:B------:R-:W-:Y:S06]  /*3620*/  BRA `(.L_x_25081) ;  /* 0xffffffd400b87947 */ /* 0x000fec000383ffff */
.L_x_25082:
        /* <DEDUP_REMOVED lines=13> */
.L_x_26047:


//--------------------- .text._ZN4vllm25paged_attention_v1_kernelIffLi32ELi8ELi128ELNS_18Fp8KVCacheDataTypeE0ELb0EEEvPT_PKS2_PKT0_S8_ifPKiSA_iPKfiiiSC_SC_iiiii --------------------------
	.section	.text._ZN4vllm25paged_attention_v1_kernelIffLi32ELi8ELi128ELNS_18Fp8KVCacheDataTypeE0ELb0EEEvPT_PKS2_PKT0_S8_ifPKiSA_iPKfiiiSC_SC_iiiii,"ax",@progbits
	.align	128
        .global         _ZN4vllm25paged_attention_v1_kernelIffLi32ELi8ELi128ELNS_18Fp8KVCacheDataTypeE0ELb0EEEvPT_PKS2_PKT0_S8_ifPKiSA_iPKfiiiSC_SC_iiiii
        .type           _ZN4vllm25paged_attention_v1_kernelIffLi32ELi8ELi128ELNS_18Fp8KVCacheDataTypeE0ELb0EEEvPT_PKS2_PKT0_S8_ifPKiSA_iPKfiiiSC_SC_iiiii,@function
        .size           _ZN4vllm25paged_attention_v1_kernelIffLi32ELi8ELi128ELNS_18Fp8KVCacheDataTypeE0ELb0EEEvPT_PKS2_PKT0_S8_ifPKiSA_iPKfiiiSC_SC_iiiii,(.L_x_26048 - _ZN4vllm25paged_attention_v1_kernelIffLi32ELi8ELi128ELNS_18Fp8KVCacheDataTypeE0ELb0EEEvPT_PKS2_PKT0_S8_ifPKiSA_iPKfiiiSC_SC_iiiii)
        .other          _ZN4vllm25paged_attention_v1_kernelIffLi32ELi8ELi128ELNS_18Fp8KVCacheDataTypeE0ELb0EEEvPT_PKS2_PKT0_S8_ifPKiSA_iPKfiiiSC_SC_iiiii,@"STO_CUDA_ENTRY STV_DEFAULT"
_ZN4vllm25paged_attention_v1_kernelIffLi32ELi8ELi128ELNS_18Fp8KVCacheDataTypeE0ELb0EEEvPT_PKS2_PKT0_S8_ifPKiSA_iPKfiiiSC_SC_iiiii:
.text._ZN4vllm25paged_attention_v1_kernelIffLi32ELi8ELi128ELNS_18Fp8KVCacheDataTypeE0ELb0EEEvPT_PKS2_PKT0_S8_ifPKiSA_iPKfiiiSC_SC_iiiii:
        /* <DEDUP_REMOVED lines=9> */
[----:B-1----:R-:W-:-:S06]  /*0090*/  UIMAD.WIDE.U32 UR4, UR12, 0x4, UR4 ;  /* 0x000000040c0478a5 */ /* 0x002fcc000f8e0004 */
[----:B------:R-:W-:Y:S01]  /*00a0*/  MOV R4, UR4 ;  /* 0x0000000400047c02 */ /* 0x000fe20008000f00 */
[----:B------:R-:W-:Y:S01]  /*00b0*/  IMAD.U32 R5, RZ, RZ, UR5 ;  /* 0x00000005ff057e24 */ /* 0x000fe2000f8e00ff */
[C---:B0-----:R-:W-:Y:S01]  /*00c0*/  ISETP.GT.U32.AND P0, PT, R0.reuse, 0x1f, PT ;  /* 0x0000001f0000780c */ /* 0x041fe20003f04070 */
[----:B--2---:R-:W-:Y:S01]  /*00d0*/  UISETP.NE.U32.AND UP0, UPT, UR8, URZ, UPT ;  /* 0x000000ff0800728c */ /* 0x004fe2000bf05070 */
[----:B---3--:R-:W-:Y:S01]  /*00e0*/  MOV R2, UR13 ;  /* 0x0000000d00027c02 */ /* 0x008fe20008000f00 */
[----:B----4-:R-:W-:Y:S01]  /*00f0*/  UIMAD UR4, UR12, UR6, URZ ;  /* 0x000000060c0472a4 */ /* 0x010fe2000f8e02ff */
[----:B------:R0:W2:Y:S01]  /*0100*/  LDG.E.CONSTANT R4, desc[UR10][R4.64] ;  /* 0x0000000a04047981 */ /* 0x0000a2000c1e9900 */
[----:B------:R-:W1:Y:S08]  /*0110*/  LDCU UR14, c[0x0][0x370] ;  /* 0x00006e00ff0e77ac */ /* 0x000e700008000800 */
[----:B------:R-:W3:Y:S01]  /*0120*/  @!P0 LDC.64 R6, c[0x0][0x388] ;  /* 0x0000e200ff068b82 */ /* 0x000ee20000000a00 */
[----:B------:R-:W-:Y:S01]  /*0130*/  @!P0 LOP3.LUT R3, R0, 0x1c, RZ, 0xc0, !PT ;  /* 0x0000001c00038812 */ /* 0x000fe200078ec0ff */
[----:B------:R-:W-:Y:S01]  /*0140*/  @!P0 IMAD.SHL.U32 R2, R2, 0x20, RZ ;  /* 0x0000002002028824 */ /* 0x000fe200078e00ff */
[----:B------:R-:W-:-:S02]  /*0150*/  USHF.R.S32.HI UR5, URZ, 0x1f, UR4 ;  /* 0x0000001fff057899 */ /* 0x000fc40008011404 */
[----:B------:R-:W-:Y:S01]  /*0160*/  @!P0 LOP3.LUT R3, R3, 0x3, R0, 0xf8, !PT ;  /* 0x0000000303038812 */ /* 0x000fe200078ef800 */
[----:B------:R-:W4:Y:S01]  /*0170*/  S2R R22, SR_CgaCtaId ;  /* 0x0000000000167919 */ /* 0x000f220000008800 */
[----:B------:R-:W-:Y:S01]  /*0180*/  IABS R11, R10 ;  /* 0x0000000a000b7213 */ /* 0x000fe20000000000 */
[----:B------:R-:W2:Y:S01]  /*0190*/  LDCU UR8, c[0x0][0x3b8] ;  /* 0x00007700ff0877ac */ /* 0x000ea20008000800 */
[----:B------:R-:W-:-:S04]  /*01a0*/  @!P0 IADD3 R2, P1, P2, R3, UR4, R2 ;  /* 0x0000000403028c10 */ /* 0x000fc8000fa3e002 */
[----:B------:R-:W-:Y:S02]  /*01b0*/  @!P0 IADD3.X R3, PT, PT, RZ, UR5, RZ, P1, P2 ;  /* 0x00000005ff038c10 */ /* 0x000fe40008fe44ff */
[----:B---3--:R-:W-:-:S04]  /*01c0*/  @!P0 LEA R6, P1, R2, R6, 0x2 ;  /* 0x0000000602068211 */ /* 0x008fc800078210ff */
[----:B------:R-:W-:-:S05]  /*01d0*/  @!P0 LEA.HI.X R7, R2, R7, R3, 0x2, P1 ;  /* 0x0000000702078211 */ /* 0x000fca00008f1403 */
[----:B------:R3:W2:Y:S01]  /*01e0*/  @!P0 LDG.E.CONSTANT R3, desc[UR10][R6.64] ;  /* 0x0000000a06038981 */ /* 0x0006a2000c1e9900 */
[----:B0-----:R-:W0:Y:S01]  /*01f0*/  I2F.RP R5, R11 ;  /* 0x0000000b00057306 */ /* 0x001e220000209400 */
[----:B------:R-:W-:-:S11]  /*0200*/  UISETP.NE.AND.EX UP0, UPT, UR9, URZ, UPT, UP0 ;  /* 0x000000ff0900728c */ /* 0x000fd6000bf05300 */
[----:B------:R-:W1:Y:S01]  /*0210*/  @UP0 LDCU.64 UR4, c[0x0][0x3c0] ;  /* 0x00007800ff0407ac */ /* 0x000e620008000a00 */
[----:B0-----:R-:W3:Y:S01]  /*0220*/  MUFU.RCP R5, R5 ;  /* 0x0000000500057308 */ /* 0x001ee20000001000 */
[----:B------:R-:W-:Y:S01]  /*0230*/  PLOP3.LUT P1, PT, PT, PT, UP0, 0x80, 0x8 ;  /* 0x000000000008781c */ /* 0x000fe20003f2f008 */
[----:B---3--:R-:W-:-:S06]  /*0240*/  VIADD R6, R5, 0xffffffe ;  /* 0x0ffffffe05067836 */ /* 0x008fcc0000000000 */
[----:B------:R0:W3:Y:S01]  /*0250*/  F2I.FTZ.U32.TRUNC.NTZ R7, R6 ;  /* 0x0000000600077305 */ /* 0x0000e2000021f000 */
[----:B-1----:R-:W-:Y:S01]  /*0260*/  @UP0 UIMAD.WIDE.U32 UR4, UR13, 0x4, UR4 ;  /* 0x000000040d0408a5 */ /* 0x002fe2000f8e0004 */
[----:B------:R-:W-:-:S05]  /*0270*/  HFMA2 R2, -RZ, RZ, 0, 0 ;  /* 0x00000000ff027431 */ /* 0x000fca00000001ff */
[----:B------:R-:W-:Y:S01]  /*0280*/  IMAD.U32 R8, RZ, RZ, UR4 ;  /* 0x00000004ff087e24 */ /* 0x000fe2000f8e00ff */
[----:B------:R-:W-:Y:S01]  /*0290*/  MOV R9, UR5 ;  /* 0x0000000500097c02 */ /* 0x000fe20008000f00 */
[----:B0-----:R-:W-:Y:S01]  /*02a0*/  IMAD.MOV.U32 R6, RZ, RZ, RZ ;  /* 0x000000ffff067224 */ /* 0x001fe200078e00ff */
[----:B------:R-:W-:Y:S02]  /*02b0*/  MOV R19, 0x400 ;  /* 0x0000040000137802 */ /* 0x000fe40000000f00 */
[----:B------:R-:W0:Y:S01]  /*02c0*/  LDCU.64 UR4, c[0x0][0x3a8] ;  /* 0x00007500ff0477ac */ /* 0x000e220008000a00 */
[----:B------:R1:W5:Y:S01]  /*02d0*/  @P1 LDG.E.CONSTANT R2, desc[UR10][R8.64] ;  /* 0x0000000a08021981 */ /* 0x000362000c1e9900 */
[----:B---3--:R-:W-:-:S05]  /*02e0*/  IADD3 R12, PT, PT, RZ, -R7, RZ ;  /* 0x80000007ff0c7210 */ /* 0x008fca0007ffe0ff */
[----:B------:R-:W-:Y:S01]  /*02f0*/  IMAD R13, R12, R11, RZ ;  /* 0x0000000b0c0d7224 */ /* 0x000fe200078e02ff */
[----:B-1----:R-:W-:-:S03]  /*0300*/  IABS R8, UR14 ;  /* 0x0000000e00087c13 */ /* 0x002fc60008000000 */
[----:B------:R-:W-:-:S06]  /*0310*/  IMAD.HI.U32 R7, R7, R13, R6 ;  /* 0x0000000d07077227 */ /* 0x000fcc00078e0006 */
        /* <DEDUP_REMOVED lines=11> */
[----:B------:R-:W-:Y:S02]  /*03d0*/  @!P3 IADD3 R5, PT, PT, -R5, RZ, RZ ;  /* 0x000000ff0505b210 */ /* 0x000fe40007ffe1ff */
[----:B------:R-:W-:-:S04]  /*03e0*/  @!P2 LOP3.LUT R5, RZ, R10, RZ, 0x33, !PT ;  /* 0x0000000aff05a212 */ /* 0x000fc800078e33ff */
[----:B------:R-:W-:-:S04]  /*03f0*/  IABS R9, R5 ;  /* 0x0000000500097213 */ /* 0x000fc80000000000 */
[----:B------:R-:W1:Y:S08]  /*0400*/  I2F.RP R8, R9 ;  /* 0x0000000900087306 */ /* 0x000e700000209400 */
[----:B-1----:R-:W1:Y:S02]  /*0410*/  MUFU.RCP R8, R8 ;  /* 0x0000000800087308 */ /* 0x002e640000001000 */
[----:B-1----:R-:W-:-:S06]  /*0420*/  VIADD R6, R8, 0xffffffe ;  /* 0x0ffffffe08067836 */ /* 0x002fcc0000000000 */
[----:B------:R1:W3:Y:S01]  /*0430*/  F2I.FTZ.U32.TRUNC.NTZ R7, R6 ;  /* 0x0000000600077305 */ /* 0x0002e2000021f000 */
[----:B------:R-:W-:Y:S01]  /*0440*/  IABS R8, UR13 ;  /* 0x0000000d00087c13 */ /* 0x000fe20008000000 */
[----:B-1----:R-:W-:Y:S01]  /*0450*/  IMAD.MOV.U32 R6, RZ, RZ, RZ ;  /* 0x000000ffff067224 */ /* 0x002fe200078e00ff */
        /* <DEDUP_REMOVED lines=8> */
[----:B----4-:R-:W-:-:S11]  /*04e0*/  LEA R21, R22, R19, 0x18 ;  /* 0x0000001316157211 */ /* 0x010fd600078ec0ff */
[----:B------:R-:W-:-:S04]  /*04f0*/  @!P2 IADD3 R6, PT, PT, R6, -R9, RZ ;  /* 0x800000090606a210 */ /* 0x000fc80007ffe0ff */
[----:B------:R-:W-:Y:S02]  /*0500*/  ISETP.GE.U32.AND P1, PT, R6, R9, PT ;  /* 0x000000090600720c */ /* 0x000fe40003f26070 */
[--C-:B------:R-:W-:Y:S01]  /*0510*/  SHF.R.U32.HI R8, RZ, 0x2, R0.reuse ;  /* 0x00000002ff087819 */ /* 0x100fe20000011600 */
[----:B------:R-:W-:Y:S01]  /*0520*/  @!P2 VIADD R32, R32, 0x1 ;  /* 0x000000012020a836 */ /* 0x000fe20000000000 */
[----:B------:R-:W-:Y:S02]  /*0530*/  SHF.R.U32.HI R26, RZ, 0x5, R0 ;  /* 0x00000005ff1a7819 */ /* 0x000fe40000011600 */
[----:B------:R-:W-:Y:S02]  /*0540*/  LOP3.LUT R6, R5, UR13, RZ, 0x3c, !PT ;  /* 0x0000000d05067c12 */ /* 0x000fe4000f8e3cff */
[----:B--2---:R-:W-:Y:S01]  /*0550*/  R2UR UR9, R4 ;  /* 0x00000000040972ca */ /* 0x004fe200000e0000 */
[----:B------:R-:W-:-:S05]  /*0560*/  IMAD.SHL.U32 R4, R0, 0x20, RZ ;  /* 0x0000002000047824 */ /* 0x000fca00078e00ff */
[----:B------:R-:W-:-:S07]  /*0570*/  LOP3.LUT R4, R4, 0x60, RZ, 0xc0, !PT ;  /* 0x0000006004047812 */ /* 0x000fce00078ec0ff */
[----:B------:R-:W-:-:S04]  /*0580*/  UIADD3 UR6, UPT, UPT, UR9, 0x7, URZ ;  /* 0x0000000709067890 */ /* 0x000fc8000fffe0ff */
[----:B------:R-:W-:Y:S01]  /*0590*/  USHF.R.S32.HI UR7, URZ, 0x1f, UR6 ;  /* 0x0000001fff077899 */ /* 0x000fe20008011406 */
[----:B------:R-:W-:-:S03]  /*05a0*/  IMAD.IADD R21, R4, 0x1, R21 ;  /* 0x0000000104157824 */ /* 0x000fc600078e0215 */
[----:B------:R-:W-:Y:S02]  /*05b0*/  ULEA.HI UR7, UR7, UR6, URZ, 0x3 ;  /* 0x0000000607077291 */ /* 0x000fe4000f8f18ff */
[----:B------:R-:W-:Y:S02]  /*05c0*/  @!P0 LEA R4, R8, R21, 0x2 ;  /* 0x0000001508048211 */ /* 0x000fe400078e10ff */
[----:B------:R-:W-:Y:S01]  /*05d0*/  USHF.R.S32.HI UR7, URZ, 0x3, UR7 ;  /* 0x00000003ff077899 */ /* 0x000fe20008011407 */
[----:B------:R-:W-:Y:S02]  /*05e0*/  @P1 IADD3 R32, PT, PT, R32, 0x1, RZ ;  /* 0x0000000120201810 */ /* 0x000fe40007ffe0ff */
[----:B------:R-:W-:-:S03]  /*05f0*/  ISETP.GE.AND P3, PT, R6, RZ, PT ;  /* 0x000000ff0600720c */ /* 0x000fc60003f66270 */
[----:B------:R-:W-:Y:S01]  /*0600*/  ISETP.GE.AND P1, PT, R26, UR7, PT ;  /* 0x000000071a007c0c */ /* 0x000fe2000bf26270 */
[----:B------:R-:W-:Y:S01]  /*0610*/  UIMAD UR6, UR12, UR8, URZ ;  /* 0x000000080c0672a4 */ /* 0x000fe2000f8e02ff */
[----:B------:R1:W-:Y:S01]  /*0620*/  @!P0 STS [R4], R3 ;  /* 0x0000000304008388 */ /* 0x0003e20000000800 */
[----:B------:R-:W-:Y:S01]  /*0630*/  BAR.SYNC.DEFER_BLOCKING 0x0 ;  /* 0x0000000000007b1d */ /* 0x000fe20000010000 */
[----:B------:R-:W-:Y:S01]  /*0640*/  ISETP.NE.AND P0, PT, R5, RZ, PT ;  /* 0x000000ff0500720c */ /* 0x000fe20003f05270 */
[----:B0-----:R-:W-:-:S05]  /*0650*/  UIMAD.WIDE UR4, UR6, 0x4, UR4 ;  /* 0x00000004060478a5 */ /* 0x001fca000f8e0204 */
[----:B------:R-:W-:Y:S01]  /*0660*/  @!P3 IMAD.MOV R32, RZ, RZ, -R32 ;  /* 0x000000ffff20b224 */ /* 0x000fe200078e0a20 */
[----:B------:R-:W-:Y:S01]  /*0670*/  BSSY B0, `(.L_x_25083) ;  /* 0x00000aa000007945 */ /* 0x000fe20003800000 */
[----:B-1----:R-:W-:Y:S02]  /*0680*/  MOV R3, 0xff7fffff ;  /* 0xff7fffff00037802 */ /* 0x002fe40000000f00 */
[----:B------:R-:W-:-:S03]  /*0690*/  LOP3.LUT R16, R0, 0x1f, RZ, 0xc0, !PT ;  /* 0x0000001f00107812 */ /* 0x000fc600078ec0ff */
[----:B------:R-:W-:Y:S01]  /*06a0*/  @!P0 LOP3.LUT R32, RZ, R5, RZ, 0x33, !PT ;  /* 0x00000005ff208212 */ /* 0x000fe200078e33ff */
[----:B------:R-:W-:Y:S06]  /*06b0*/  @P1 BRA `(.L_x_25084) ;  /* 0x0000000800941947 */ /* 0x000fec0003800000 */
[----:B------:R0:W1:Y:S01]  /*06c0*/  LDS.128 R4, [R21] ;  /* 0x0000000015047984 */ /* 0x0000620000000c00 */
[----:B------:R-:W2:Y:S01]  /*06d0*/  LDCU UR6, c[0x0][0x3d0] ;  /* 0x00007a00ff0677ac */ /* 0x000ea20008000800 */
[----:B------:R-:W-:Y:S01]  /*06e0*/  LOP3.LUT R12, RZ, R26, RZ, 0x33, !PT ;  /* 0x0000001aff0c7212 */ /* 0x000fe200078e33ff */
[----:B------:R-:W-:Y:S01]  /*06f0*/  BSSY B1, `(.L_x_25085) ;  /* 0x000003e000017945 */ /* 0x000fe20003800000 */
[----:B------:R-:W-:Y:S01]  /*0700*/  LOP3.LUT R13, R8, 0x7, RZ, 0xc0, !PT ;  /* 0x00000007080d7812 */ /* 0x000fe200078ec0ff */
[----:B------:R-:W-:Y:S01]  /*0710*/  IMAD.MOV.U32 R20, RZ, RZ, R26 ;  /* 0x000000ffff147224 */ /* 0x000fe200078e001a */
[----:B------:R-:W-:Y:S01]  /*0720*/  LOP3.LUT R18, R0, 0x3, RZ, 0xc0, !PT ;  /* 0x0000000300127812 */ /* 0x000fe200078ec0ff */
[----:B------:R-:W-:-:S05]  /*0730*/  VIADD R12, R12, UR7 ;  /* 0x000000070c0c7c36 */ /* 0x000fca0008000000 */
[----:B------:R-:W-:Y:S01]  /*0740*/  LOP3.LUT P0, RZ, R12, 0x4, RZ, 0xc0, !PT ;  /* 0x000000040cff7812 */ /* 0x000fe2000780c0ff */
[----:B--2---:R-:W-:-:S05]  /*0750*/  IMAD R3, R32, UR6, RZ ;  /* 0x0000000620037c24 */ /* 0x004fca000f8e02ff */
[----:B------:R-:W-:-:S04]  /*0760*/  IADD3 R16, P1, PT, R16, R3, RZ ;  /* 0x0000000310107210 */ /* 0x000fc80007f3e0ff */
[----:B------:R-:W-:Y:S02]  /*0770*/  LEA.HI.X.SX32 R17, R3, RZ, 0x1, P1 ;  /* 0x000000ff03117211 */ /* 0x000fe400008f0eff */
[----:B------:R-:W-:Y:S01]  /*0780*/  MOV R3, 0xff7fffff ;  /* 0xff7fffff00037802 */ /* 0x000fe20000000f00 */
[----:B0-----:R-:W-:Y:S06]  /*0790*/  @P0 BRA `(.L_x_25086) ;  /* 0x0000000000cc0947 */ /* 0x001fec0003800000 */
[----:B------:R-:W-:Y:S01]  /*07a0*/  HFMA2 R11, -RZ, RZ, 0, 2.384185791015625e-07 ;  /* 0x00000004ff0b7431 */ /* 0x000fe200000001ff */
[----:B------:R-:W0:Y:S04]  /*07b0*/  LDCU UR6, c[0x0][0x3cc] ;  /* 0x00007980ff0677ac */ /* 0x000e280008000800 */
[----:B------:R-:W-:Y:S01]  /*07c0*/  IMAD.WIDE.U32 R10, R26, R11, UR4 ;  /* 0x000000041a0a7e25 */ /* 0x000fe2000f8e000b */
[----:B------:R-:W2:Y:S04]  /*07d0*/  LDCU.64 UR16, c[0x0][0x390] ;  /* 0x00007200ff1077ac */ /* 0x000ea80008000a00 */
[----:B------:R-:W0:Y:S02]  /*07e0*/  LDG.E.CONSTANT R9, desc[UR10][R10.64] ;  /* 0x0000000a0a097981 */ /* 0x000e24000c1e9900 */
[----:B0-----:R-:W-:-:S03]  /*07f0*/  IMAD.WIDE R8, R9, UR6, R16 ;  /* 0x0000000609087c25 */ /* 0x001fc6000f8e0210 */
[----:B--2---:R-:W-:-:S04]  /*0800*/  LEA R14, P0, R8, UR16, 0x2 ;  /* 0x00000010080e7c11 */ /* 0x004fc8000f8010ff */
        /* <DEDUP_REMOVED lines=9> */
[----:B------:R-:W-:Y:S01]  /*08a0*/  UMOV UR6, 0xffffffff ;  /* 0xffffffff00067882 */ /* 0x000fe20000000000 */
[----:B------:R-:W-:Y:S01]  /*08b0*/  ISETP.NE.AND P1, PT, R18, RZ, PT ;  /* 0x000000ff1200720c */ /* 0x000fe20003f25270 */
[----:B------:R-:W-:Y:S01]  /*08c0*/  IMAD R13, R26, 0x8, R13 ;  /* 0x000000081a0d7824 */ /* 0x000fe200078e020d */
[----:B-----5:R-:W-:Y:S01]  /*08d0*/  FSETP.NEU.FTZ.AND P0, PT, R2, RZ, PT ;  /* 0x000000ff0200720b */ /* 0x020fe20003f1d000 */
[----:B-1----:R-:W-:-:S04]  /*08e0*/  FMUL.FTZ R5, R8, R5 ;  /* 0x0000000508057220 */ /* 0x002fc80000410000 */
[----:B--2---:R-:W-:-:S04]  /*08f0*/  FFMA.FTZ R8, R4, R9, R5 ;  /* 0x0000000904087223 */ /* 0x004fc80000010005 */
[----:B---3--:R-:W-:Y:S02]  /*0900*/  FFMA.FTZ R25, R25, R6, R8 ;  /* 0x0000000619197223 */ /* 0x008fe40000010008 */
[----:B------:R-:W0:Y:S02]  /*0910*/  LDS.128 R8, [R21+0x10] ;  /* 0x0000100015087984 */ /* 0x000e240000000c00 */
[----:B----4-:R-:W-:-:S04]  /*0920*/  FFMA.FTZ R20, R20, R7, R25 ;  /* 0x0000000714147223 */ /* 0x010fc80000010019 */
[----:B0-----:R-:W-:-:S04]  /*0930*/  FFMA.FTZ R3, R3, R8, R20 ;  /* 0x0000000803037223 */ /* 0x001fc80000010014 */
[----:B------:R-:W-:-:S04]  /*0940*/  FFMA.FTZ R24, R24, R9, R3 ;  /* 0x0000000918187223 */ /* 0x000fc80000010003 */
[----:B------:R-:W-:-:S04]  /*0950*/  FFMA.FTZ R23, R23, R10, R24 ;  /* 0x0000000a17177223 */ /* 0x000fc80000010018 */
[----:B------:R-:W-:Y:S01]  /*0960*/  FFMA.FTZ R28, R28, R11, R23 ;  /* 0x0000000b1c1c7223 */ /* 0x000fe20000010017 */
[----:B------:R-:W-:Y:S06]  /*0970*/  BRA.DIV UR6, `(.L_x_25087) ;  /* 0x0000003206107947 */ /* 0x000fec000b800000 */
[----:B------:R-:W0:Y:S02]  /*0980*/  SHFL.BFLY PT, R6, R28, 0x2, 0x1f ;  /* 0x0c401f001c067f89 */ /* 0x000e2400000e0000 */
[----:B0-----:R-:W-:-:S05]  /*0990*/  FADD.FTZ R3, R28, R6 ;  /* 0x000000061c037221 */ /* 0x001fca0000010000 */
[----:B------:R0:W1:Y:S02]  /*09a0*/  SHFL.BFLY PT, R6, R3, 0x1, 0x1f ;  /* 0x0c201f0003067f89 */ /* 0x00006400000e0000 */
.L_x_25118:
[----:B------:R-:W-:Y:S01]  /*09b0*/  MOV R8, UR9 ;  /* 0x0000000900087c02 */ /* 0x000fe20008000f00 */
[----:B------:R-:W2:Y:S01]  /*09c0*/  LDCU UR6, c[0x0][0x3a4] ;  /* 0x00007480ff0677ac */ /* 0x000ea20008000800 */
[----:B------:R-:W-:Y:S02]  /*09d0*/  @!P1 VIADD R7, R19, 0xa0 ;  /* 0x000000a013079836 */ /* 0x000fe40000000000 */
[----:B-1----:R-:W-:Y:S01]  /*09e0*/  FADD.FTZ R6, R3, R6 ;  /* 0x0000000603067221 */ /* 0x002fe20000010000 */
[----:B------:R-:W-:Y:S01]  /*09f0*/  IADD3 R5, PT, PT, R13, 0x1, -R8 ;  /* 0x000000010d057810 */ /* 0x000fe20007ffe808 */
[----:B0-----:R-:W-:Y:S01]  /*0a00*/  IMAD.MOV.U32 R3, RZ, RZ, -0x800001 ;  /* 0xff7fffffff037424 */ /* 0x001fe200078e00ff */
[----:B------:R-:W-:Y:S02]  /*0a10*/  IADD3 R20, PT, PT, R26, 0x4, RZ ;  /* 0x000000041a147810 */ /* 0x000fe40007ffe0ff */
[----:B------:R-:W-:Y:S02]  /*0a20*/  I2FP.F32.S32 R5, R5 ;  /* 0x0000000500057245 */ /* 0x000fe40000201400 */
[----:B------:R-:W-:-:S03]  /*0a30*/  @!P1 LEA R8, R22, R7, 0x18 ;  /* 0x0000000716089211 */ /* 0x000fc600078ec0ff */
[----:B------:R-:W-:Y:S01]  /*0a40*/  FMUL.FTZ R5, R5, R2 ;  /* 0x0000000205057220 */ /* 0x000fe20000410000 */
[----:B------:R-:W-:-:S04]  /*0a50*/  @!P1 LEA R8, R13, R8, 0x2 ;  /* 0x000000080d089211 */ /* 0x000fc800078e10ff */
[----:B------:R-:W-:Y:S02]  /*0a60*/  FSEL R5, R5, RZ, P0 ;  /* 0x000000ff05057208 */ /* 0x000fe40000000000 */
[----:B------:R-:W-:-:S03]  /*0a70*/  @!P1 ISETP.GE.AND P0, PT, R13, UR9, PT ;  /* 0x000000090d009c0c */ /* 0x000fc6000bf06270 */
[----:B--2---:R-:W-:-:S05]  /*0a80*/  FFMA.FTZ R6, R6, UR6, R5 ;  /* 0x0000000606067c23 */ /* 0x004fca0008010005 */
[C---:B------:R-:W-:Y:S02]  /*0a90*/  @!P1 FSEL R5, R6.reuse, RZ, !P0 ;  /* 0x000000ff06059208 */ /* 0x040fe40004000000 */
[----:B------:R-:W-:-:S03]  /*0aa0*/  @!P1 FMNMX.FTZ R6, R6, -3.40282346638528859812e+38, !PT ;  /* 0xff7fffff06069809 */ /* 0x000fc60007810000 */
[----:B------:R0:W-:Y:S01]  /*0ab0*/  @!P1 STS [R8], R5 ;  /* 0x0000000508009388 */ /* 0x0001e20000000800 */
[----:B------:R-:W-:-:S07]  /*0ac0*/  @!P1 FSEL R3, R6, -3.40282346638528859812e+38, !P0 ;  /* 0xff7fffff06039808 */ /* 0x000fce0004000000 */
.L_x_25086:
[----:B------:R-:W-:Y:S05]  /*0ad0*/  BSYNC B1 ;  /* 0x0000000000017941 */ /* 0x000fea0003800000 */
.L_x_25085:
[----:B------:R-:W-:-:S13]  /*0ae0*/  ISETP.GE.U32.AND P0, PT, R12, 0x4, PT ;  /* 0x000000040c00780c */ /* 0x000fda0003f06070 */
[----:B------:R-:W-:Y:S05]  /*0af0*/  @!P0 BRA `(.L_x_25084) ;  /* 0x0000000400848947 */ /* 0x000fea0003800000 */
[----:B------:R2:W3:Y:S01]  /*0b00*/  LDS.128 R12, [R21] ;  /* 0x00000000150c7984 */ /* 0x0004e20000000c00 */
[----:B------:R-:W-:Y:S01]  /*0b10*/  VIADD R19, R19, 0xa0 ;  /* 0x000000a013137836 */ /* 0x000fe20000000000 */
[----:B------:R-:W-:Y:S02]  /*0b20*/  ISETP.NE.AND P0, PT, R18, RZ, PT ;  /* 0x000000ff1200720c */ /* 0x000fe40003f05270 */
[----:B0-----:R2:W0:Y:S01]  /*0b30*/  LDS.128 R8, [R21+0x10] ;  /* 0x0000100015087984 */ /* 0x0014220000000c00 */
[----:B-----5:R-:W-:Y:S02]  /*0b40*/  FSETP.NEU.FTZ.AND P1, PT, R2, RZ, PT ;  /* 0x000000ff0200720b */ /* 0x020fe40003f3d000 */
[----:B------:R-:W-:-:S11]  /*0b50*/  LEA R22, R22, R19, 0x18 ;  /* 0x0000001316167211 */ /* 0x000fd600078ec0ff */
.L_x_25089:
[----:B------:R-:W-:Y:S01]  /*0b60*/  HFMA2 R29, -RZ, RZ, 0, 2.384185791015625e-07 ;  /* 0x00000004ff1d7431 */ /* 0x000fe200000001ff */
[----:B------:R-:W4:Y:S04]  /*0b70*/  LDC R23, c[0x0][0x3cc] ;  /* 0x0000f300ff177b82 */ /* 0x000f280000000800 */
[----:B------:R-:W-:-:S04]  /*0b80*/  IMAD.WIDE.U32 R28, R20, R29, UR4 ;  /* 0x00000004141c7e25 */ /* 0x000fc8000f8e001d */
[----:B-1----:R-:W1:Y:S01]  /*0b90*/  LDC.64 R6, c[0x0][0x390] ;  /* 0x0000e400ff067b82 */ /* 0x002e620000000a00 */
[----:B------:R-:W4:Y:S02]  /*0ba0*/  LDG.E.CONSTANT R24, desc[UR10][R28.64] ;  /* 0x0000000a1c187981 */ /* 0x000f24000c1e9900 */
[----:B----4-:R-:W-:-:S03]  /*0bb0*/  IMAD.WIDE R24, R24, R23, R16 ;  /* 0x0000001718187225 */ /* 0x010fc600078e0210 */
[----:B-1----:R-:W-:-:S04]  /*0bc0*/  LEA R18, P2, R24, R6, 0x2 ;  /* 0x0000000618127211 */ /* 0x002fc800078410ff */
[----:B------:R-:W-:-:S05]  /*0bd0*/  LEA.HI.X R19, R24, R7, R25, 0x2, P2 ;  /* 0x0000000718137211 */ /* 0x000fca00010f1419 */
[----:B------:R-:W4:Y:S04]  /*0be0*/  LDG.E.CONSTANT R24, desc[UR10][R18.64+0x80] ;  /* 0x0000800a12187981 */ /* 0x000f28000c1e9900 */
[----:B0-----:R-:W5:Y:S04]  /*0bf0*/  LDG.E.CONSTANT R5, desc[UR10][R18.64] ;  /* 0x0000000a12057981 */ /* 0x001f68000c1e9900 */
[----:B--2---:R-:W2:Y:S04]  /*0c00*/  LDG.E.CONSTANT R21, desc[UR10][R18.64+0x100] ;  /* 0x0001000a12157981 */ /* 0x004ea8000c1e9900 */
[----:B---3--:R-:W3:Y:S04]  /*0c10*/  LDG.E.CONSTANT R12, desc[UR10][R18.64+0x180] ;  /* 0x0001800a120c7981 */ /* 0x008ee8000c1e9900 */
[----:B------:R-:W3:Y:S01]  /*0c20*/  LDG.E.CONSTANT R28, desc[UR10][R18.64+0x380] ;  /* 0x0003800a121c7981 */ /* 0x000ee2000c1e9900 */
[----:B----4-:R-:W-:-:S04]  /*0c30*/  FMUL.FTZ R25, R13, R24 ;  /* 0x000000180d197220 */ /* 0x010fc80000410000 */
[----:B-----5:R-:W-:Y:S02]  /*0c40*/  FFMA.FTZ R24, R4, R5, R25 ;  /* 0x0000000504187223 */ /* 0x020fe40000010019 */
[----:B------:R-:W0:Y:S02]  /*0c50*/  LDG.E.CONSTANT R5, desc[UR10][R18.64+0x200] ;  /* 0x0002000a12057981 */ /* 0x000e24000c1e9900 */
[----:B--2---:R-:W-:Y:S02]  /*0c60*/  FFMA.FTZ R21, R21, R14, R24 ;  /* 0x0000000e15157223 */ /* 0x004fe40000010018 */
[----:B------:R-:W2:Y:S02]  /*0c70*/  LDG.E.CONSTANT R24, desc[UR10][R18.64+0x280] ;  /* 0x0002800a12187981 */ /* 0x000ea4000c1e9900 */
[----:B---3--:R-:W-:Y:S02]  /*0c80*/  FFMA.FTZ R25, R12, R15, R21 ;  /* 0x0000000f0c197223 */ /* 0x008fe40000010015 */
[----:B------:R-:W3:Y:S01]  /*0c90*/  LDG.E.CONSTANT R21, desc[UR10][R18.64+0x300] ;  /* 0x0003000a12157981 */ /* 0x000ee2000c1e9900 */
[----:B------:R-:W-:Y:S01]  /*0ca0*/  UMOV UR6, 0xffffffff ;  /* 0xffffffff00067882 */ /* 0x000fe20000000000 */
[----:B------:R-:W-:-:S02]  /*0cb0*/  IMAD.MOV.U32 R12, RZ, RZ, R20 ;  /* 0x000000ffff0c7224 */ /* 0x000fc400078e0014 */
[----:B0-----:R-:W-:-:S04]  /*0cc0*/  FFMA.FTZ R5, R8, R5, R25 ;  /* 0x0000000508057223 */ /* 0x001fc80000010019 */
[----:B--2---:R-:W-:Y:S01]  /*0cd0*/  FFMA.FTZ R24, R24, R9, R5 ;  /* 0x0000000918187223 */ /* 0x004fe20000010005 */
[----:B------:R-:W-:-:S03]  /*0ce0*/  SHF.R.U32.HI R5, RZ, 0x2, R0 ;  /* 0x00000002ff057819 */ /* 0x000fc60000011600 */
[----:B---3--:R-:W-:Y:S01]  /*0cf0*/  FFMA.FTZ R21, R21, R10, R24 ;  /* 0x0000000a15157223 */ /* 0x008fe20000010018 */
[----:B------:R-:W-:-:S03]  /*0d00*/  LOP3.LUT R5, R5, 0x7, RZ, 0xc0, !PT ;  /* 0x0000000705057812 */ /* 0x000fc600078ec0ff */
[----:B------:R-:W-:Y:S01]  /*0d10*/  FFMA.FTZ R21, R28, R11, R21 ;  /* 0x0000000b1c157223 */ /* 0x000fe20000010015 */
[----:B------:R-:W-:Y:S01]  /*0d20*/  LEA R5, R20, R5, 0x3 ;  /* 0x0000000514057211 */ /* 0x000fe200078e18ff */
[----:B------:R-:W-:Y:S06]  /*0d30*/  BRA.DIV UR6, `(.L_x_25088) ;  /* 0x0000002e06547947 */ /* 0x000fec000b800000 */
[----:B------:R-:W-:-:S04]  /*0d40*/  IMAD.MOV.U32 R25, RZ, RZ, 0x4 ;  /* 0x00000004ff197424 */ /* 0x000fc800078e00ff */
[----:B------:R-:W-:-:S05]  /*0d50*/  IMAD.WIDE.U32 R24, R12, R25, UR4 ;  /* 0x000000040c187e25 */ /* 0x000fca000f8e0019 */
[----:B------:R-:W2:Y:S02]  /*0d60*/  LDG.E.CONSTANT R18, desc[UR10][R24.64+0x10] ;  /* 0x0000100a18127981 */ /* 0x000ea4000c1e9900 */
[----:B--2---:R-:W-:-:S03]  /*0d70*/  IMAD.WIDE R18, R18, R23, R16 ;  /* 0x0000001712127225 */ /* 0x004fc600078e0210 */
[----:B------:R-:W-:-:S04]  /*0d80*/  LEA R6, P2, R18, R6, 0x2 ;  /* 0x0000000612067211 */ /* 0x000fc800078410ff */
[----:B------:R-:W-:-:S05]  /*0d90*/  LEA.HI.X R7, R18, R7, R19, 0x2, P2 ;  /* 0x0000000712077211 */ /* 0x000fca00010f1413 */
[----:B------:R-:W2:Y:S04]  /*0da0*/  LDG.E.CONSTANT R28, desc[UR10][R6.64+0x80] ;  /* 0x0000800a061c7981 */ /* 0x000ea8000c1e9900 */
[----:B------:R-:W3:Y:S04]  /*0db0*/  LDG.E.CONSTANT R19, desc[UR10][R6.64] ;  /* 0x0000000a06137981 */ /* 0x000ee8000c1e9900 */
[----:B------:R-:W4:Y:S04]  /*0dc0*/  LDG.E.CONSTANT R23, desc[UR10][R6.64+0x100] ;  /* 0x0001000a06177981 */ /* 0x000f28000c1e9900 */
[----:B------:R-:W5:Y:S04]  /*0dd0*/  LDG.E.CONSTANT R18, desc[UR10][R6.64+0x180] ;  /* 0x0001800a06127981 */ /* 0x000f68000c1e9900 */
[----:B------:R-:W5:Y:S01]  /*0de0*/  LDG.E.CONSTANT R24, desc[UR10][R6.64+0x280] ;  /* 0x0002800a06187981 */ /* 0x000f62000c1e9900 */
[----:B--2---:R-:W-:-:S04]  /*0df0*/  FMUL.FTZ R27, R13, R28 ;  /* 0x0000001c0d1b7220 */ /* 0x004fc80000410000 */
[----:B---3--:R-:W-:Y:S02]  /*0e00*/  FFMA.FTZ R28, R4, R19, R27 ;  /* 0x00000013041c7223 */ /* 0x008fe4000001001b */
[----:B------:R-:W2:Y:S02]  /*0e10*/  LDG.E.CONSTANT R19, desc[UR10][R6.64+0x200] ;  /* 0x0002000a06137981 */ /* 0x000ea4000c1e9900 */
[----:B----4-:R-:W-:-:S04]  /*0e20*/  FFMA.FTZ R23, R23, R14, R28 ;  /* 0x0000000e17177223 */ /* 0x010fc8000001001c */
[----:B-----5:R-:W-:Y:S02]  /*0e30*/  FFMA.FTZ R25, R18, R15, R23 ;  /* 0x0000000f12197223 */ /* 0x020fe40000010017 */
[----:B------:R-:W3:Y:S04]  /*0e40*/  LDG.E.CONSTANT R23, desc[UR10][R6.64+0x300] ;  /* 0x0003000a06177981 */ /* 0x000ee8000c1e9900 */
[----:B------:R0:W4:Y:S04]  /*0e50*/  LDG.E.CONSTANT R18, desc[UR10][R6.64+0x380] ;  /* 0x0003800a06127981 */ /* 0x000128000c1e9900 */
[----:B------:R-:W1:Y:S02]  /*0e60*/  SHFL.BFLY PT, R28, R21, 0x2, 0x1f ;  /* 0x0c401f00151c7f89 */ /* 0x000e6400000e0000 */
[----:B-1----:R-:W-:-:S05]  /*0e70*/  FADD.FTZ R28, R21, R28 ;  /* 0x0000001c151c7221 */ /* 0x002fca0000010000 */
[----:B------:R-:W1:Y:S01]  /*0e80*/  SHFL.BFLY PT, R27, R28, 0x1, 0x1f ;  /* 0x0c201f001c1b7f89 */ /* 0x000e6200000e0000 */
[C---:B------:R-:W-:Y:S02]  /*0e90*/  @!P0 ISETP.GE.AND P2, PT, R5.reuse, UR9, PT ;  /* 0x0000000905008c0c */ /* 0x040fe4000bf46270 */
[----:B------:R-:W-:Y:S02]  /*0ea0*/  ISETP.GE.OR P3, PT, R5, UR9, P0 ;  /* 0x0000000905007c0c */ /* 0x000fe40008766670 */
[----:B0-----:R-:W-:-:S04]  /*0eb0*/  SHF.R.U32.HI R7, RZ, 0x2, R0 ;  /* 0x00000002ff077819 */ /* 0x001fc80000011600 */
[----:B------:R-:W-:Y:S01]  /*0ec0*/  LOP3.LUT R7, R7, 0x7, RZ, 0xc0, !PT ;  /* 0x0000000707077812 */ /* 0x000fe200078ec0ff */
[----:B------:R-:W-:-:S03]  /*0ed0*/  VIADD R20, R20, 0x8 ;  /* 0x0000000814147836 */ /* 0x000fc60000000000 */
[----:B------:R-:W-:-:S05]  /*0ee0*/  LEA R7, R12, R7, 0x3 ;  /* 0x000000070c077211 */ /* 0x000fca00078e18ff */
[----:B------:R-:W-:Y:S02]  /*0ef0*/  VIADD R12, R7, -UR9 ;  /* 0x80000009070c7c36 */ /* 0x000fe40008000000 */
[----:B--2---:R-:W-:-:S04]  /*0f00*/  FFMA.FTZ R19, R8, R19, R25 ;  /* 0x0000001308137223 */ /* 0x004fc80000010019 */
[----:B------:R-:W-:Y:S02]  /*0f10*/  FFMA.FTZ R24, R24, R9, R19 ;  /* 0x0000000918187223 */ /* 0x000fe40000010013 */
[----:B------:R-:W0:Y:S02]  /*0f20*/  LDC R19, c[0x0][0x3a4] ;  /* 0x0000e900ff137b82 */ /* 0x000e240000000800 */
[----:B---3--:R-:W-:-:S04]  /*0f30*/  FFMA.FTZ R23, R23, R10, R24 ;  /* 0x0000000a17177223 */ /* 0x008fc80000010018 */
[----:B----4-:R-:W-:Y:S01]  /*0f40*/  FFMA.FTZ R18, R18, R11, R23 ;  /* 0x0000000b12127223 */ /* 0x010fe20000010017 */
[----:B------:R-:W-:-:S04]  /*0f50*/  IADD3 R23, PT, PT, R5, -UR9, RZ ;  /* 0x8000000905177c10 */ /* 0x000fc8000fffe0ff */
[----:B------:R-:W2:Y:S01]  /*0f60*/  SHFL.BFLY PT, R6, R18, 0x2, 0x1f ;  /* 0x0c401f0012067f89 */ /* 0x000ea200000e0000 */
[----:B------:R-:W-:-:S05]  /*0f70*/  VIADD R23, R23, 0x1 ;  /* 0x0000000117177836 */ /* 0x000fca0000000000 */
[----:B------:R-:W-:-:S05]  /*0f80*/  I2FP.F32.S32 R23, R23 ;  /* 0x0000001700177245 */ /* 0x000fca0000201400 */
[----:B------:R-:W-:Y:S01]  /*0f90*/  FMUL.FTZ R23, R23, R2 ;  /* 0x0000000217177220 */ /* 0x000fe20000410000 */
[----:B-1----:R-:W-:-:S04]  /*0fa0*/  FADD.FTZ R24, R28, R27 ;  /* 0x0000001b1c187221 */ /* 0x002fc80000010000 */
[----:B------:R-:W-:-:S05]  /*0fb0*/  FSEL R23, R23, RZ, P1 ;  /* 0x000000ff17177208 */ /* 0x000fca0000800000 */
[----:B0-----:R-:W-:Y:S01]  /*0fc0*/  FFMA.FTZ R24, R24, R19, R23 ;  /* 0x0000001318187223 */ /* 0x001fe20000010017 */
[----:B------:R-:W-:Y:S01]  /*0fd0*/  LEA R5, R5, R22, 0x2 ;  /* 0x0000001605057211 */ /* 0x000fe200078e10ff */
[----:B--2---:R-:W-:-:S03]  /*0fe0*/  FADD.FTZ R21, R18, R6 ;  /* 0x0000000612157221 */ /* 0x004fc60000010000 */
[----:B------:R-:W-:Y:S02]  /*0ff0*/  @!P0 FSEL R30, R24, RZ, !P2 ;  /* 0x000000ff181e8208 */ /* 0x000fe40005000000 */
[----:B------:R0:W1:Y:S04]  /*1000*/  SHFL.BFLY PT, R6, R21, 0x1, 0x1f ;  /* 0x0c201f0015067f89 */ /* 0x00006800000e0000 */
[----:B------:R0:W-:Y:S01]  /*1010*/  @!P0 STS [R5], R30 ;  /* 0x0000001e05008388 */ /* 0x0001e20000000800 */
[----:B------:R-:W-:Y:S02]  /*1020*/  @!P3 FMNMX.FTZ R3, R3, R24, !PT ;  /* 0x000000180303b209 */ /* 0x000fe40007810000 */
[----:B------:R-:W-:-:S13]  /*1030*/  ISETP.GE.AND P3, PT, R20, UR7, PT ;  /* 0x0000000714007c0c */ /* 0x000fda000bf66270 */
.L_x_25124:
[----:B------:R-:W-:Y:S01]  /*1040*/  IADD3 R12, PT, PT, R12, 0x21, RZ ;  /* 0x000000210c0c7810 */ /* 0x000fe20007ffe0ff */
[----:B-1----:R-:W-:Y:S01]  /*1050*/  FADD.FTZ R6, R21, R6 ;  /* 0x0000000615067221 */ /* 0x002fe20000010000 */
[----:B------:R-:W-:Y:S02]  /*1060*/  @!P0 VIADD R7, R7, 0x20 ;  /* 0x0000002007078836 */ /* 0x000fe40000000000 */
[----:B------:R-:W-:-:S03]  /*1070*/  I2FP.F32.S32 R23, R12 ;  /* 0x0000000c00177245 */ /* 0x000fc60000201400 */
[----:B------:R-:W-:Y:S02]  /*1080*/  @!P0 ISETP.GE.AND P2, PT, R7, UR9, PT ;  /* 0x0000000907008c0c */ /* 0x000fe4000bf46270 */
[----:B------:R-:W-:-:S05]  /*1090*/  FMUL.FTZ R23, R23, R2 ;  /* 0x0000000217177220 */ /* 0x000fca0000410000 */
[----:B------:R-:W-:-:S05]  /*10a0*/  FSEL R23, R23, RZ, P1 ;  /* 0x000000ff17177208 */ /* 0x000fca0000800000 */
[----:B------:R-:W-:-:S05]  /*10b0*/  FFMA.FTZ R12, R6, R19, R23 ;  /* 0x00000013060c7223 */ /* 0x000fca0000010017 */
[----:B------:R-:W-:Y:S02]  /*10c0*/  @!P0 FSEL R6, R12, RZ, !P2 ;  /* 0x000000ff0c068208 */ /* 0x000fe40005000000 */
[----:B------:R-:W-:-:S03]  /*10d0*/  ISETP.GE.OR P2, PT, R7, UR9, P0 ;  /* 0x0000000907007c0c */ /* 0x000fc60008746670 */
[----:B------:R4:W-:Y:S10]  /*10e0*/  @!P0 STS [R5+0x80], R6 ;  /* 0x0000800605008388 */ /* 0x0009f40000000800 */
[----:B------:R-:W-:Y:S01]  /*10f0*/  @!P2 FMNMX.FTZ R3, R3, R12, !PT ;  /* 0x0000000c0303a209 */ /* 0x000fe20007810000 */
[----:B----4-:R-:W-:Y:S06]  /*1100*/  @!P3 BRA `(.L_x_25089) ;  /* 0xfffffff80094b947 */ /* 0x010fec000383ffff */
.L_x_25084:
[----:B------:R-:W-:Y:S05]  /*1110*/  BSYNC B0 ;  /* 0x0000000000007941 */ /* 0x000fea0003800000 */
.L_x_25083:
[----:B------:R-:W-:Y:S01]  /*1120*/  UMOV UR6, 0xffffffff ;  /* 0xffffffff00067882 */ /* 0x000fe20000000000 */
[----:B-----5:R-:W-:Y:S02]  /*1130*/  LOP3.LUT R2, R0, 0x1f, RZ, 0xc0, !PT ;  /* 0x0000001f00027812 */ /* 0x020fe400078ec0ff */
[----:B------:R-:W-:Y:S05]  /*1140*/  BRA.DIV UR6, `(.L_x_25090) ;  /* 0x0000002e06707947 */ /* 0x000fea000b800000 */
[----:B-1----:R-:W1:Y:S02]  /*1150*/  SHFL.BFLY PT, R6, R3, 0x10, 0x1f ;  /* 0x0e001f0003067f89 */ /* 0x002e6400000e0000 */
[----:B-1----:R-:W-:-:S05]  /*1160*/  FMNMX.FTZ R28, R6, R3, !PT ;  /* 0x00000003061c7209 */ /* 0x002fca0007810000 */
[----:B------:R-:W1:Y:S02]  /*1170*/  SHFL.BFLY PT, R6, R28, 0x8, 0x1f ;  /* 0x0d001f001c067f89 */ /* 0x000e6400000e0000 */
[----:B-1----:R-:W-:-:S05]  /*1180*/  FMNMX.FTZ R4, R28, R6, !PT ;  /* 0x000000061c047209 */ /* 0x002fca0007810000 */
[----:B------:R1:W2:Y:S02]  /*1190*/  SHFL.BFLY PT, R6, R4, 0x4, 0x1f ;  /* 0x0c801f0004067f89 */ /* 0x0002a400000e0000 */
.L_x_25129:
[----:B------:R-:W3:Y:S01]  /*11a0*/  S2R R27, SR_CgaCtaId ;  /* 0x00000000001b7919 */ /* 0x000ee20000008800 */
[----:B------:R-:W-:Y:S01]  /*11b0*/  MOV R16, 0x400 ;  /* 0x0000040000107802 */ /* 0x000fe20000000f00 */
[----:B------:R-:W-:Y:S05]  /*11c0*/  WARPSYNC.ALL ;  /* 0x0000000000007948 */ /* 0x000fea0003800000 */
[----:B0-----:R-:W-:Y:S02]  /*11d0*/  IADD3 R8, PT, PT, R16, 0x80, RZ ;  /* 0x0000008010087810 */ /* 0x001fe40007ffe0ff */
[----:B------:R-:W-:Y:S02]  /*11e0*/  ISETP.NE.AND P3, PT, R2, RZ, PT ;  /* 0x000000ff0200720c */ /* 0x000fe40003f65270 */
[----:B--2---:R-:W-:-:S02]  /*11f0*/  FMNMX.FTZ R6, R4, R6, !PT ;  /* 0x0000000604067209 */ /* 0x004fc40007810000 */
[----:B---3--:R-:W-:-:S05]  /*1200*/  LEA R5, R27, R8, 0x18 ;  /* 0x000000081b057211 */ /* 0x008fca00078ec0ff */
[----:B------:R-:W-:-:S05]  /*1210*/  IMAD R3, R26, 0x4, R5 ;  /* 0x000000041a037824 */ /* 0x000fca00078e0205 */
[----:B------:R0:W-:Y:S01]  /*1220*/  @!P3 STS [R3], R6 ;  /* 0x000000060300b388 */ /* 0x0001e20000000800 */
[----:B------:R-:W-:Y:S01]  /*1230*/  BAR.SYNC.DEFER_BLOCKING 0x0 ;  /* 0x0000000000007b1d */ /* 0x000fe20000010000 */
[C---:B------:R-:W-:Y:S01]  /*1240*/  ISETP.GT.U32.AND P2, PT, R2.reuse, 0x3, PT ;  /* 0x000000030200780c */ /* 0x040fe20003f44070 */
[----:B0-----:R-:W-:Y:S01]  /*1250*/  IMAD.MOV.U32 R6, RZ, RZ, -0x800001 ;  /* 0xff7fffffff067424 */ /* 0x001fe200078e00ff */
[----:B-1----:R-:W-:Y:S01]  /*1260*/  LEA R4, R2, R5, 0x2 ;  /* 0x0000000502047211 */ /* 0x002fe200078e10ff */
        /* <DEDUP_REMOVED lines=33> */
.L_x_25095:
        /* <DEDUP_REMOVED lines=11> */
.L_x_25094:
[----:B------:R-:W-:Y:S05]  /*1530*/  BSYNC.RECONVERGENT B1 ;  /* 0x0000000000017941 */ /* 0x000fea0003800200 */
.L_x_25093:
        /* <DEDUP_REMOVED lines=13> */
.L_x_25098:
        /* <DEDUP_REMOVED lines=8> */
[----:B------:R-:W5:Y:S04]  /*1690*/  LDS R34, [R7+0x800] ;  /* 0x0008000007227984 */ /* 0x000f680000000800 */
[----:B------:R-:W5:Y:S04]  /*16a0*/  LDS R28, [R7+0xa00] ;  /* 0x000a0000071c7984 */ /* 0x000f680000000800 */
[----:B------:R-:W-:Y:S04]  /*16b0*/  LDS R24, [R7+0xc00] ;  /* 0x000c000007187984 */ /* 0x000fe80000000800 */
[----:B------:R-:W-:Y:S01]  /*16c0*/  LDS R22, [R7+0xe00] ;  /* 0x000e000007167984 */ /* 0x000fe20000000800 */
[----:B0-----:R-:W-:-:S03]  /*16d0*/  FADD.FTZ R12, -R5, R12 ;  /* 0x0000000c050c7221 */ /* 0x001fc60000010100 */
[----:B------:R-:W0:Y:S01]  /*16e0*/  LDS R20, [R7+0x1000] ;  /* 0x0010000007147984 */ /* 0x000e220000000800 */
[----:B------:R-:W-:Y:S01]  /*16f0*/  FMUL.FTZ R11, R12, 1.4426950216293334961 ;  /* 0x3fb8aa3b0c0b7820 */ /* 0x000fe20000410000 */
[C---:B-1----:R-:W-:Y:S02]  /*1700*/  FADD.FTZ R14, -R5.reuse, R14 ;  /* 0x0000000e050e7221 */ /* 0x042fe40000010100 */
[----:B------:R-:W1:Y:S01]  /*1710*/  LDS R12, [R7+0x1600] ;  /* 0x00160000070c7984 */ /* 0x000e620000000800 */
[C---:B--2---:R-:W-:Y:S01]  /*1720*/  FADD.FTZ R18, -R5.reuse, R18 ;  /* 0x0000001205127221 */ /* 0x044fe20000010100 */
[----:B------:R-:W-:Y:S01]  /*1730*/  FMUL.FTZ R14, R14, 1.4426950216293334961 ;  /* 0x3fb8aa3b0e0e7820 */ /* 0x000fe20000410000 */
[----:B------:R-:W2:Y:S02]  /*1740*/  MUFU.EX2 R11, R11 ;  /* 0x0000000b000b7308 */ /* 0x000ea40000000800 */
[----:B------:R-:W-:Y:S01]  /*1750*/  FMUL.FTZ R17, R18, 1.4426950216293334961 ;  /* 0x3fb8aa3b12117820 */ /* 0x000fe20000410000 */
[C---:B---3--:R-:W-:Y:S01]  /*1760*/  FADD.FTZ R10, -R5.reuse, R10 ;  /* 0x0000000a050a7221 */ /* 0x048fe20000010100 */
[----:B------:R3:W5:Y:S01]  /*1770*/  MUFU.EX2 R15, R14 ;  /* 0x0000000e000f7308 */ /* 0x0007620000000800 */
[----:B------:R-:W1:Y:S01]  /*1780*/  LDS R18, [R7+0x1200] ;  /* 0x0012000007127984 */ /* 0x000e620000000800 */
[----:B----4-:R-:W-:Y:S01]  /*1790*/  FADD.FTZ R36, -R5, R36 ;  /* 0x0000002405247221 */ /* 0x010fe20000010100 */
[----:B------:R-:W-:Y:S01]  /*17a0*/  FMUL.FTZ R13, R10, 1.4426950216293334961 ;  /* 0x3fb8aa3b0a0d7820 */ /* 0x000fe20000410000 */
[----:B------:R-:W4:Y:S01]  /*17b0*/  MUFU.EX2 R17, R17 ;  /* 0x0000001100117308 */ /* 0x000f220000000800 */
[----:B------:R-:W-:Y:S04]  /*17c0*/  LDS R10, [R7+0x1800] ;  /* 0x00180000070a7984 */ /* 0x000fe80000000800 */
[----:B------:R-:W0:Y:S01]  /*17d0*/  MUFU.EX2 R13, R13 ;  /* 0x0000000d000d7308 */ /* 0x000e220000000800 */
[----:B--2---:R-:W-:Y:S01]  /*17e0*/  FADD.FTZ R8, R11, R8 ;  /* 0x000000080b087221 */ /* 0x004fe20000010000 */
[----:B---3--:R-:W2:Y:S01]  /*17f0*/  LDS R14, [R7+0x1400] ;  /* 0x00140000070e7984 */ /* 0x008ea20000000800 */
[----:B-----5:R-:W-:-:S02]  /*1800*/  FADD.FTZ R34, -R5, R34 ;  /* 0x0000002205227221 */ /* 0x020fc40000010100 */
[----:B------:R-:W-:Y:S01]  /*1810*/  FADD.FTZ R8, R8, R15 ;  /* 0x0000000f08087221 */ /* 0x000fe20000010000 */
[----:B------:R0:W-:Y:S01]  /*1820*/  STS [R7+-0x400], R11 ;  /* 0xfffc000b07007388 */ /* 0x0001e20000000800 */
[----:B------:R-:W-:Y:S02]  /*1830*/  FMUL.FTZ R34, R34, 1.4426950216293334961 ;  /* 0x3fb8aa3b22227820 */ /* 0x000fe40000410000 */
[----:B----4-:R-:W-:Y:S01]  /*1840*/  FADD.FTZ R19, R8, R17 ;  /* 0x0000001108137221 */ /* 0x010fe20000010000 */
[----:B------:R3:W-:Y:S04]  /*1850*/  STS [R7+-0x200], R15 ;  /* 0xfffe000f07007388 */ /* 0x0007e80000000800 */
[----:B------:R-:W4:Y:S01]  /*1860*/  LDS R8, [R7+0x1a00] ;  /* 0x001a000007087984 */ /* 0x000f220000000800 */
[----:B0-----:R-:W-:Y:S01]  /*1870*/  FADD.FTZ R11, R19, R13 ;  /* 0x0000000d130b7221 */ /* 0x001fe20000010000 */
[C---:B------:R-:W-:Y:S01]  /*1880*/  FADD.FTZ R19, -R5.reuse, R30 ;  /* 0x0000001e05137221 */ /* 0x040fe20000010100 */
[----:B------:R-:W-:Y:S01]  /*1890*/  FMUL.FTZ R30, R36, 1.4426950216293334961 ;  /* 0x3fb8aa3b241e7820 */ /* 0x000fe20000410000 */
[----:B------:R0:W-:Y:S01]  /*18a0*/  STS [R7+0x200], R13 ;  /* 0x0002000d07007388 */ /* 0x0001e20000000800 */
[----:B---3--:R-:W-:Y:S01]  /*18b0*/  FADD.FTZ R15, -R5, R28 ;  /* 0x0000001c050f7221 */ /* 0x008fe20000010100 */
[----:B------:R-:W-:Y:S01]  /*18c0*/  FMUL.FTZ R19, R19, 1.4426950216293334961 ;  /* 0x3fb8aa3b13137820 */ /* 0x000fe20000410000 */
[----:B------:R-:W-:Y:S01]  /*18d0*/  FADD.FTZ R21, -R5, R20 ;  /* 0x0000001405157221 */ /* 0x000fe20000010100 */
[----:B------:R3:W-:Y:S01]  /*18e0*/  STS [R7], R17 ;  /* 0x0000001107007388 */ /* 0x0007e20000000800 */
[----:B------:R-:W5:Y:S01]  /*18f0*/  MUFU.EX2 R30, R30 ;  /* 0x0000001e001e7308 */ /* 0x000f620000000800 */
[----:B------:R-:W-:Y:S01]  /*1900*/  FMUL.FTZ R15, R15, 1.4426950216293334961 ;  /* 0x3fb8aa3b0f0f7820 */ /* 0x000fe20000410000 */
[----:B------:R-:W-:Y:S01]  /*1910*/  FMUL.FTZ R21, R21, 1.4426950216293334961 ;  /* 0x3fb8aa3b15157820 */ /* 0x000fe20000410000 */
[C---:B-1----:R-:W-:Y:S01]  /*1920*/  FADD.FTZ R25, -R5.reuse, R12 ;  /* 0x0000000c05197221 */ /* 0x042fe20000010100 */
[----:B------:R-:W1:Y:S01]  /*1930*/  MUFU.EX2 R28, R19 ;  /* 0x00000013001c7308 */ /* 0x000e620000000800 */
[----:B0-----:R-:W-:-:S02]  /*1940*/  FADD.FTZ R13, -R5, R24 ;  /* 0x00000018050d7221 */ /* 0x001fc40000010100 */
[----:B------:R-:W-:Y:S01]  /*1950*/  FMUL.FTZ R25, R25, 1.4426950216293334961 ;  /* 0x3fb8aa3b19197820 */ /* 0x000fe20000410000 */
[----:B------:R-:W0:Y:S01]  /*1960*/  MUFU.EX2 R24, R34 ;  /* 0x0000002200187308 */ /* 0x000e220000000800 */
[----:B---3--:R-:W-:Y:S01]  /*1970*/  FADD.FTZ R17, -R5, R22 ;  /* 0x0000001605117221 */ /* 0x008fe20000010100 */
[----:B------:R-:W-:Y:S01]  /*1980*/  FMUL.FTZ R13, R13, 1.4426950216293334961 ;  /* 0x3fb8aa3b0d0d7820 */ /* 0x000fe20000410000 */
[----:B------:R-:W-:Y:S01]  /*1990*/  FADD.FTZ R23, -R5, R18 ;  /* 0x0000001205177221 */ /* 0x000fe20000010100 */
[----:B------:R-:W3:Y:S01]  /*19a0*/  MUFU.EX2 R22, R15 ;  /* 0x0000000f00167308 */ /* 0x000ee20000000800 */
[----:B------:R-:W-:Y:S01]  /*19b0*/  FMUL.FTZ R17, R17, 1.4426950216293334961 ;  /* 0x3fb8aa3b11117820 */ /* 0x000fe20000410000 */
[----:B-----5:R-:W-:Y:S01]  /*19c0*/  FADD.FTZ R11, R11, R30 ;  /* 0x0000001e0b0b7221 */ /* 0x020fe20000010000 */
[----:B------:R-:W-:Y:S01]  /*19d0*/  FMUL.FTZ R23, R23, 1.4426950216293334961 ;  /* 0x3fb8aa3b17177820 */ /* 0x000fe20000410000 */
[----:B------:R5:W4:Y:S01]  /*19e0*/  MUFU.EX2 R20, R13 ;  /* 0x0000000d00147308 */ /* 0x000b220000000800 */
[----:B------:R-:W-:Y:S01]  /*19f0*/  STS [R7+0x400], R30 ;  /* 0x0004001e07007388 */ /* 0x000fe20000000800 */
[----:B-1----:R-:W-:Y:S01]  /*1a00*/  FADD.FTZ R11, R11, R28 ;  /* 0x0000001c0b0b7221 */ /* 0x002fe20000010000 */
[----:B--2---:R-:W-:Y:S01]  /*1a10*/  FADD.FTZ R19, -R5, R14 ;  /* 0x0000000e05137221 */ /* 0x004fe20000010100 */
[----:B------:R-:W1:Y:S01]  /*1a20*/  MUFU.EX2 R18, R17 ;  /* 0x0000001100127308 */ /* 0x000e620000000800 */
[----:B------:R-:W-:Y:S01]  /*1a30*/  STS [R7+0x600], R28 ;  /* 0x0006001c07007388 */ /* 0x000fe20000000800 */
[----:B0-----:R-:W-:Y:S01]  /*1a40*/  FADD.FTZ R11, R11, R24 ;  /* 0x000000180b0b7221 */ /* 0x001fe20000010000 */
[----:B------:R-:W-:Y:S01]  /*1a50*/  FMUL.FTZ R19, R19, 1.4426950216293334961 ;  /* 0x3fb8aa3b13137820 */ /* 0x000fe20000410000 */
[----:B------:R-:W0:Y:S01]  /*1a60*/  MUFU.EX2 R14, R21 ;  /* 0x00000015000e7308 */ /* 0x000e220000000800 */
[----:B-----5:R-:W-:Y:S01]  /*1a70*/  FADD.FTZ R13, -R5, R10 ;  /* 0x0000000a050d7221 */ /* 0x020fe20000010100 */
[----:B------:R-:W-:Y:S02]  /*1a80*/  STS [R7+0x800], R24 ;  /* 0x0008001807007388 */ /* 0x000fe40000000800 */
[----:B------:R-:W2:Y:S01]  /*1a90*/  MUFU.EX2 R12, R23 ;  /* 0x00000017000c7308 */ /* 0x000ea20000000800 */
[----:B------:R-:W-:Y:S01]  /*1aa0*/  FMUL.FTZ R36, R13, 1.4426950216293334961 ;  /* 0x3fb8aa3b0d247820 */ /* 0x000fe20000410000 */
[----:B---3--:R-:W-:Y:S01]  /*1ab0*/  FADD.FTZ R13, R11, R22 ;  /* 0x000000160b0d7221 */ /* 0x008fe20000010000 */
[----:B----4-:R-:W-:Y:S01]  /*1ac0*/  FADD.FTZ R8, -R5, R8 ;  /* 0x0000000805087221 */ /* 0x010fe20000010100 */
[----:B------:R-:W3:Y:S01]  /*1ad0*/  MUFU.EX2 R10, R19 ;  /* 0x00000013000a7308 */ /* 0x000ee20000000800 */
[----:B------:R-:W-:Y:S01]  /*1ae0*/  STS [R7+0xa00], R22 ;  /* 0x000a001607007388 */ /* 0x000fe20000000800 */
[----:B------:R-:W-:Y:S01]  /*1af0*/  FADD.FTZ R13, R13, R20 ;  /* 0x000000140d0d7221 */ /* 0x000fe20000010000 */
[----:B------:R-:W-:Y:S01]  /*1b00*/  FMUL.FTZ R8, R8, 1.4426950216293334961 ;  /* 0x3fb8aa3b08087820 */ /* 0x000fe20000410000 */
[----:B------:R-:W4:Y:S01]  /*1b10*/  MUFU.EX2 R34, R25 ;  /* 0x0000001900227308 */ /* 0x000f220000000800 */
[----:B------:R-:W-:Y:S01]  /*1b20*/  STS [R7+0xc00], R20 ;  /* 0x000c001407007388 */ /* 0x000fe20000000800 */
[----:B-1----:R-:W-:-:S02]  /*1b30*/  FADD.FTZ R13, R13, R18 ;  /* 0x000000120d0d7221 */ /* 0x002fc40000010000 */
[----:B------:R-:W1:Y:S01]  /*1b40*/  MUFU.EX2 R36, R36 ;  /* 0x0000002400247308 */ /* 0x000e620000000800 */
[----:B------:R-:W-:Y:S01]  /*1b50*/  STS [R7+0xe00], R18 ;  /* 0x000e001207007388 */ /* 0x000fe20000000800 */
[----:B0-----:R-:W-:Y:S02]  /*1b60*/  FADD.FTZ R13, R13, R14 ;  /* 0x0000000e0d0d7221 */ /* 0x001fe40000010000 */
[----:B------:R1:W0:Y:S01]  /*1b70*/  MUFU.EX2 R11, R8 ;  /* 0x00000008000b7308 */ /* 0x0002220000000800 */
[----:B------:R-:W-:Y:S01]  /*1b80*/  STS [R7+0x1000], R14 ;  /* 0x0010000e07007388 */ /* 0x000fe20000000800 */
[----:B--2---:R-:W-:-:S03]  /*1b90*/  FADD.FTZ R13, R13, R12 ;  /* 0x0000000c0d0d7221 */ /* 0x004fc60000010000 */
[----:B------:R-:W-:Y:S01]  /*1ba0*/  STS [R7+0x1200], R12 ;  /* 0x0012000c07007388 */ /* 0x000fe20000000800 */
[----:B---3--:R-:W-:-:S03]  /*1bb0*/  FADD.FTZ R13, R13, R10 ;  /* 0x0000000a0d0d7221 */ /* 0x008fc60000010000 */
[----:B------:R-:W-:Y:S01]  /*1bc0*/  STS [R7+0x1400], R10 ;  /* 0x0014000a07007388 */ /* 0x000fe20000000800 */
[----:B----4-:R-:W-:-:S03]  /*1bd0*/  FADD.FTZ R13, R13, R34 ;  /* 0x000000220d0d7221 */ /* 0x010fc60000010000 */
[----:B------:R-:W-:Y:S01]  /*1be0*/  STS [R7+0x1600], R34 ;  /* 0x0016002207007388 */ /* 0x000fe20000000800 */
[----:B-1----:R-:W-:-:S03]  /*1bf0*/  FADD.FTZ R8, R13, R36 ;  /* 0x000000240d087221 */ /* 0x002fc60000010000 */
[----:B------:R-:W-:Y:S01]  /*1c00*/  STS [R7+0x1800], R36 ;  /* 0x0018002407007388 */ /* 0x000fe20000000800 */
[----:B0-----:R-:W-:-:S03]  /*1c10*/  FADD.FTZ R8, R8, R11 ;  /* 0x0000000b08087221 */ /* 0x001fc60000010000 */
[----:B------:R0:W-:Y:S02]  /*1c20*/  STS [R7+0x1a00], R11 ;  /* 0x001a000b07007388 */ /* 0x0001e40000000800 */
[----:B0-----:R-:W-:Y:S01]  /*1c30*/  IADD3 R7, PT, PT, R7, 0x2000, RZ ;  /* 0x0000200007077810 */ /* 0x001fe20007ffe0ff */
[----:B------:R-:W-:Y:S06]  /*1c40*/  @!P4 BRA `(.L_x_25098) ;  /* 0xfffffff80070c947 */ /* 0x000fec000383ffff */
.L_x_25097:
[----:B------:R-:W-:Y:S05]  /*1c50*/  BSYNC.RECONVERGENT B1 ;  /* 0x0000000000017941 */ /* 0x000fea0003800200 */
.L_x_25096:
        /* <DEDUP_REMOVED lines=55> */
.L_x_25100:
[----:B------:R-:W-:Y:S05]  /*1fd0*/  BSYNC.RECONVERGENT B1 ;  /* 0x0000000000017941 */ /* 0x000fea0003800200 */
.L_x_25099:
        /* <DEDUP_REMOVED lines=26> */
.L_x_25092:
[----:B------:R-:W-:Y:S05]  /*2180*/  BSYNC.RECONVERGENT B0 ;  /* 0x0000000000007941 */ /* 0x000fea0003800200 */
.L_x_25091:
        /* <DEDUP_REMOVED lines=39> */
.L_x_25105:
[----:B------:R-:W0:Y:S01]  /*2400*/  LDS R8, [R4] ;  /* 0x0000000004087984 */ /* 0x000e220000000800 */
[----:B------:R-:W-:-:S04]  /*2410*/  IADD3 R6, PT, PT, R6, 0x1, RZ ;  /* 0x0000000106067810 */ /* 0x000fc80007ffe0ff */
[----:B------:R-:W-:Y:S01]  /*2420*/  ISETP.NE.AND P0, PT, R6, RZ, PT ;  /* 0x000000ff0600720c */ /* 0x000fe20003f05270 */
[----:B0-----:R-:W-:-:S05]  /*2430*/  FMUL.FTZ R7, R8, R3 ;  /* 0x0000000308077220 */ /* 0x001fca0000410000 */
[----:B------:R0:W-:Y:S02]  /*2440*/  STS [R4], R7 ;  /* 0x0000000704007388 */ /* 0x0001e40000000800 */
[----:B0-----:R-:W-:-:S05]  /*2450*/  VIADD R4, R4, 0x200 ;  /* 0x0000020004047836 */ /* 0x001fca0000000000 */
[----:B------:R-:W-:Y:S05]  /*2460*/  @P0 BRA `(.L_x_25105) ;  /* 0xfffffffc00e40947 */ /* 0x000fea000383ffff */
.L_x_25104:
[----:B------:R-:W-:Y:S05]  /*2470*/  BSYNC.RECONVERGENT B1 ;  /* 0x0000000000017941 */ /* 0x000fea0003800200 */
.L_x_25103:
        /* <DEDUP_REMOVED lines=13> */
.L_x_25108:
        /* <DEDUP_REMOVED lines=28> */
[----:B-----5:R-:W-:-:S03]  /*2710*/  FMUL.FTZ R7, R3, R20 ;  /* 0x0000001403077220 */ /* 0x020fc60000410000 */
[----:B------:R1:W-:Y:S01]  /*2720*/  STS [R4+0x200], R13 ;  /* 0x0002000d04007388 */ /* 0x0003e20000000800 */
[C---:B------:R-:W-:Y:S01]  /*2730*/  FMUL.FTZ R21, R3.reuse, R24 ;  /* 0x0000001803157220 */ /* 0x040fe20000410000 */
[C---:B------:R-:W-:Y:S02]  /*2740*/  FMUL.FTZ R9, R3.reuse, R28 ;  /* 0x0000001c03097220 */ /* 0x040fe40000410000 */
        /* <DEDUP_REMOVED lines=20> */
.L_x_25107:
[----:B------:R-:W-:Y:S05]  /*2890*/  BSYNC.RECONVERGENT B1 ;  /* 0x0000000000017941 */ /* 0x000fea0003800200 */
.L_x_25106:
        /* <DEDUP_REMOVED lines=31> */
.L_x_25110:
[----:B------:R-:W-:Y:S05]  /*2a90*/  BSYNC.RECONVERGENT B1 ;  /* 0x0000000000017941 */ /* 0x000fea0003800200 */
.L_x_25109:
        /* <DEDUP_REMOVED lines=14> */
.L_x_25102:
[----:B------:R-:W-:Y:S05]  /*2b80*/  BSYNC.RECONVERGENT B0 ;  /* 0x0000000000007941 */ /* 0x000fea0003800200 */
.L_x_25101:
        /* <DEDUP_REMOVED lines=8> */
[----:B01----:R-:W-:Y:S01]  /*2c10*/  LOP3.LUT R3, RZ, R26, RZ, 0x33, !PT ;  /* 0x0000001aff037212 */ /* 0x003fe200078e33ff */
[----:B------:R-:W0:Y:S01]  /*2c20*/  LDCU UR6, c[0x0][0x3d0] ;  /* 0x00007a00ff0677ac */ /* 0x000e220008000800 */
[----:B------:R-:W-:Y:S01]  /*2c30*/  SHF.L.U32 R24, R0, 0x2, RZ ;  /* 0x0000000200187819 */ /* 0x000fe200000006ff */
[----:B------:R-:W-:Y:S01]  /*2c40*/  BSSY.RECONVERGENT B1, `(.L_x_25113) ;  /* 0x000003f000017945 */ /* 0x000fe20003800200 */
[----:B------:R-:W-:Y:S01]  /*2c50*/  MOV R30, RZ ;  /* 0x000000ff001e7202 */ /* 0x000fe20000000f00 */
[----:B------:R-:W-:Y:S01]  /*2c60*/  VIADD R3, R3, UR7 ;  /* 0x0000000703037c36 */ /* 0x000fe20008000000 */
[C---:B------:R-:W-:Y:S02]  /*2c70*/  LOP3.LUT R25, R24.reuse, 0x4, RZ, 0xc0, !PT ;  /* 0x0000000418197812 */ /* 0x040fe400078ec0ff */
[----:B------:R-:W-:Y:S02]  /*2c80*/  LOP3.LUT R24, R24, 0x7c, RZ, 0xc0, !PT ;  /* 0x0000007c18187812 */ /* 0x000fe400078ec0ff */
[----:B------:R-:W-:-:S02]  /*2c90*/  LOP3.LUT P1, RZ, R3, 0x4, RZ, 0xc0, !PT ;  /* 0x0000000403ff7812 */ /* 0x000fc4000782c0ff */
[----:B------:R-:W-:Y:S01]  /*2ca0*/  ISETP.GE.U32.AND P0, PT, R3, 0x4, PT ;  /* 0x000000040300780c */ /* 0x000fe20003f06070 */
[----:B------:R-:W-:-:S04]  /*2cb0*/  IMAD.U32 R3, RZ, RZ, UR7 ;  /* 0x00000007ff037e24 */ /* 0x000fc8000f8e00ff */
[----:B------:R-:W-:Y:S02]  /*2cc0*/  VIADD R3, R3, 0xffffffff ;  /* 0xffffffff03037836 */ /* 0x000fe40000000000 */
[----:B0-----:R-:W-:-:S05]  /*2cd0*/  IMAD R32, R32, UR6, RZ ;  /* 0x0000000620207c24 */ /* 0x001fca000f8e02ff */
[----:B------:R-:W-:Y:S01]  /*2ce0*/  SHF.R.S32.HI R33, RZ, 0x1f, R32 ;  /* 0x0000001fff217819 */ /* 0x000fe20000011420 */
[----:B------:R-:W-:Y:S06]  /*2cf0*/  @P1 BRA `(.L_x_25114) ;  /* 0x0000000000cc1947 */ /* 0x000fec0003800000 */
[----:B------:R-:W-:Y:S01]  /*2d00*/  MOV R13, 0x4 ;  /* 0x00000004000d7802 */ /* 0x000fe20000000f00 */
[----:B------:R-:W0:Y:S04]  /*2d10*/  LDCU UR6, c[0x0][0x3cc] ;  /* 0x00007980ff0677ac */ /* 0x000e280008000800 */
[----:B------:R-:W-:Y:S01]  /*2d20*/  IMAD.WIDE.U32 R12, R26, R13, UR4 ;  /* 0x000000041a0c7e25 */ /* 0x000fe2000f8e000d */
[----:B------:R-:W1:Y:S04]  /*2d30*/  LDCU.64 UR16, c[0x0][0x398] ;  /* 0x00007300ff1077ac */ /* 0x000e680008000a00 */
[----:B------:R4:W0:Y:S01]  /*2d40*/  LDG.E.CONSTANT R5, desc[UR10][R12.64] ;  /* 0x0000000a0c057981 */ /* 0x000822000c1e9900 */
[----:B------:R-:W-:Y:S01]  /*2d50*/  IADD3 R14, PT, PT, R16, 0xa0, RZ ;  /* 0x000000a0100e7810 */ /* 0x000fe20007ffe0ff */
[----:B------:R-:W-:-:S03]  /*2d60*/  IMAD R17, R26, 0x8, R25 ;  /* 0x000000081a117824 */ /* 0x000fc600078e0219 */
[----:B----4-:R-:W-:-:S04]  /*2d70*/  LEA R12, R27, R14, 0x18 ;  /* 0x0000000e1b0c7211 */ /* 0x010fc800078ec0ff */
[----:B------:R-:W-:-:S06]  /*2d80*/  LEA R12, R17, R12, 0x2 ;  /* 0x0000000c110c7211 */ /* 0x000fcc00078e10ff */
[----:B------:R-:W4:Y:S01]  /*2d90*/  LDS.128 R12, [R12] ;  /* 0x000000000c0c7984 */ /* 0x000f220000000c00 */
[----:B0-----:R-:W-:-:S03]  /*2da0*/  IMAD.WIDE R4, R5, UR6, R32 ;  /* 0x0000000605047c25 */ /* 0x001fc6000f8e0220 */
[----:B------:R-:W-:-:S05]  /*2db0*/  IADD3 R4, P1, PT, R24, R4, RZ ;  /* 0x0000000418047210 */ /* 0x000fca0007f3e0ff */
[----:B------:R-:W-:Y:S01]  /*2dc0*/  IMAD.X R5, RZ, RZ, R5, P1 ;  /* 0x000000ffff057224 */ /* 0x000fe200008e0605 */
[----:B-1----:R-:W-:-:S04]  /*2dd0*/  LEA R18, P1, R4, UR16, 0x2 ;  /* 0x0000001004127c11 */ /* 0x002fc8000f8210ff */
[----:B------:R-:W-:-:S05]  /*2de0*/  LEA.HI.X R19, R4, UR17, R5, 0x2, P1 ;  /* 0x0000001104137c11 */ /* 0x000fca00088f1405 */
[----:B------:R-:W5:Y:S04]  /*2df0*/  LDG.E.128.CONSTANT R4, desc[UR10][R18.64] ;  /* 0x0000000a12047981 */ /* 0x000f68000c1e9d00 */
[----:B------:R0:W2:Y:S01]  /*2e00*/  LDG.E.128.CONSTANT R8, desc[UR10][R18.64+0x200] ;  /* 0x0002000a12087981 */ /* 0x0000a2000c1e9d00 */
[C---:B------:R-:W-:Y:S01]  /*2e10*/  ISETP.NE.AND P1, PT, R26.reuse, R3, PT ;  /* 0x000000031a00720c */ /* 0x040fe20003f25270 */
[----:B------:R-:W-:-:S12]  /*2e20*/  VIADD R26, R26, 0x4 ;  /* 0x000000041a1a7836 */ /* 0x000fd80000000000 */
[C---:B------:R-:W-:Y:S01]  /*2e30*/  @!P1 VIADD R20, R17.reuse, 0x1 ;  /* 0x0000000111149836 */ /* 0x040fe20000000000 */
[C---:B0-----:R-:W-:Y:S01]  /*2e40*/  @!P1 IADD3 R19, PT, PT, R17.reuse, 0x1, RZ ;  /* 0x0000000111139810 */ /* 0x041fe20007ffe0ff */
[C---:B------:R-:W-:Y:S01]  /*2e50*/  @!P1 VIADD R18, R17.reuse, 0x3 ;  /* 0x0000000311129836 */ /* 0x040fe20000000000 */
[----:B------:R-:W-:Y:S02]  /*2e60*/  @!P1 ISETP.GE.AND P4, PT, R17, UR9, PT ;  /* 0x0000000911009c0c */ /* 0x000fe4000bf86270 */
[----:B------:R-:W-:Y:S02]  /*2e70*/  @!P1 ISETP.GE.AND P5, PT, R20, UR9, PT ;  /* 0x0000000914009c0c */ /* 0x000fe4000bfa6270 */
[----:B------:R-:W-:Y:S02]  /*2e80*/  @!P1 ISETP.GE.AND P6, PT, R19, UR9, PT ;  /* 0x0000000913009c0c */ /* 0x000fe4000bfc6270 */
[----:B------:R-:W-:Y:S01]  /*2e90*/  @!P1 ISETP.GE.AND P2, PT, R18, UR9, PT ;  /* 0x0000000912009c0c */ /* 0x000fe2000bf46270 */
[C---:B------:R-:W-:Y:S01]  /*2ea0*/  @!P1 VIADD R18, R17.reuse, 0x2 ;  /* 0x0000000211129836 */ /* 0x040fe20000000000 */
[----:B------:R-:W-:-:S04]  /*2eb0*/  @!P1 IADD3 R21, PT, PT, R17, 0x2, RZ ;  /* 0x0000000211159810 */ /* 0x000fc80007ffe0ff */
[----:B------:R-:W-:Y:S02]  /*2ec0*/  @!P1 ISETP.GE.AND P3, PT, R21, UR9, PT ;  /* 0x0000000915009c0c */ /* 0x000fe4000bf66270 */
[----:B-----5:R-:W-:Y:S02]  /*2ed0*/  @!P1 FSEL R4, R4, RZ, !P4 ;  /* 0x000000ff04049208 */ /* 0x020fe40006000000 */
[----:B------:R-:W-:Y:S02]  /*2ee0*/  @!P1 FSEL R5, R5, RZ, !P5 ;  /* 0x000000ff05059208 */ /* 0x000fe40006800000 */
[----:B--2---:R-:W-:Y:S02]  /*2ef0*/  @!P1 FSEL R9, R9, RZ, !P6 ;  /* 0x000000ff09099208 */ /* 0x004fe40007000000 */
[----:B------:R-:W-:Y:S01]  /*2f00*/  @!P1 ISETP.GE.AND P4, PT, R17, UR9, PT ;  /* 0x0000000911009c0c */ /* 0x000fe2000bf86270 */
[C---:B----4-:R-:W-:Y:S01]  /*2f10*/  FMUL.FTZ R5, R13.reuse, R5 ;  /* 0x000000050d057220 */ /* 0x050fe20000410000 */
[----:B------:R-:W-:Y:S01]  /*2f20*/  @!P1 ISETP.GE.AND P5, PT, R18, UR9, PT ;  /* 0x0000000912009c0c */ /* 0x000fe2000bfa6270 */
[----:B------:R-:W-:Y:S01]  /*2f30*/  FMUL.FTZ R9, R13, R9 ;  /* 0x000000090d097220 */ /* 0x000fe20000410000 */
[----:B------:R-:W-:Y:S01]  /*2f40*/  @!P1 IADD3 R17, PT, PT, R17, 0x3, RZ ;  /* 0x0000000311119810 */ /* 0x000fe20007ffe0ff */
[----:B------:R-:W-:Y:S01]  /*2f50*/  FFMA.FTZ R5, R12, R4, R5 ;  /* 0x000000040c057223 */ /* 0x000fe20000010005 */
[----:B------:R-:W-:-:S02]  /*2f60*/  @!P1 FSEL R8, R8, RZ, !P4 ;  /* 0x000000ff08089208 */ /* 0x000fc40006000000 */
[----:B------:R-:W-:Y:S02]  /*2f70*/  @!P1 FSEL R6, R6, RZ, !P3 ;  /* 0x000000ff06069208 */ /* 0x000fe40005800000 */
[----:B------:R-:W-:Y:S01]  /*2f80*/  @!P1 ISETP.GE.AND P3, PT, R17, UR9, PT ;  /* 0x0000000911009c0c */ /* 0x000fe2000bf66270 */
[----:B------:R-:W-:Y:S01]  /*2f90*/  FFMA.FTZ R9, R12, R8, R9 ;  /* 0x000000080c097223 */ /* 0x000fe20000010009 */
[----:B------:R-:W-:Y:S01]  /*2fa0*/  @!P1 FSEL R10, R10, RZ, !P5 ;  /* 0x000000ff0a0a9208 */ /* 0x000fe20006800000 */
[C---:B------:R-:W-:Y:S01]  /*2fb0*/  FFMA.FTZ R6, R14.reuse, R6, R5 ;  /* 0x000000060e067223 */ /* 0x040fe20000010005 */
[----:B------:R-:W-:Y:S02]  /*2fc0*/  @!P1 FSEL R7, R7, RZ, !P2 ;  /* 0x000000ff07079208 */ /* 0x000fe40005000000 */
[----:B------:R-:W-:Y:S01]  /*2fd0*/  @!P1 FSEL R11, R11, RZ, !P3 ;  /* 0x000000ff0b0b9208 */ /* 0x000fe20005800000 */
[----:B------:R-:W-:Y:S02]  /*2fe0*/  FFMA.FTZ R10, R14, R10, R9 ;  /* 0x0000000a0e0a7223 */ /* 0x000fe40000010009 */
[----:B------:R-:W-:-:S02]  /*2ff0*/  FFMA.FTZ R6, R15, R7, R6 ;  /* 0x000000070f067223 */ /* 0x000fc40000010006 */
[----:B------:R-:W-:Y:S02]  /*3000*/  FFMA.FTZ R10, R15, R11, R10 ;  /* 0x0000000b0f0a7223 */ /* 0x000fe4000001000a */
[----:B------:R-:W-:Y:S02]  /*3010*/  FADD.FTZ R29, RZ, R6 ;  /* 0x00000006ff1d7221 */ /* 0x000fe40000010000 */
[----:B------:R-:W-:-:S07]  /*3020*/  FADD.FTZ R30, RZ, R10 ;  /* 0x0000000aff1e7221 */ /* 0x000fce0000010000 */
.L_x_25114:
[----:B--23--:R-:W-:Y:S05]  /*3030*/  BSYNC.RECONVERGENT B1 ;  /* 0x0000000000017941 */ /* 0x00cfea0003800200 */
.L_x_25113:
[----:B------:R-:W-:Y:S05]  /*3040*/  @!P0 BRA `(.L_x_25112) ;  /* 0x0000000400788947 */ /* 0x000fea0003800000 */
[----:B------:R-:W-:-:S04]  /*3050*/  IADD3 R16, PT, PT, R16, 0xa0, RZ ;  /* 0x000000a010107810 */ /* 0x000fc80007ffe0ff */
[----:B------:R-:W-:-:S07]  /*3060*/  LEA R27, R27, R16, 0x18 ;  /* 0x000000101b1b7211 */ /* 0x000fce00078ec0ff */
.L_x_25115:
[----:B------:R-:W-:-:S04]  /*3070*/  IMAD.MOV.U32 R13, RZ, RZ, 0x4 ;  /* 0x00000004ff0d7424 */ /* 0x000fc800078e00ff */
[----:B------:R-:W-:-:S05]  /*3080*/  IMAD.WIDE.U32 R12, R26, R13, UR4 ;  /* 0x000000041a0c7e25 */ /* 0x000fca000f8e000d */
[----:B------:R-:W2:Y:S04]  /*3090*/  LDG.E.CONSTANT R5, desc[UR10][R12.64] ;  /* 0x0000000a0c057981 */ /* 0x000ea8000c1e9900 */
[----:B------:R0:W3:Y:S01]  /*30a0*/  LDG.E.CONSTANT R17, desc[UR10][R12.64+0x10] ;  /* 0x0000100a0c117981 */ /* 0x0000e2000c1e9900 */
[C---:B------:R-:W-:Y:S01]  /*30b0*/  ISETP.NE.AND P1, PT, R26.reuse, R3, PT ;  /* 0x000000031a00720c */ /* 0x040fe20003f25270 */
[----:B------:R-:W-:-:S04]  /*30c0*/  IMAD R28, R26, 0x8, R25 ;  /* 0x000000081a1c7824 */ /* 0x000fc800078e0219 */
[----:B------:R-:W-:-:S08]  /*30d0*/  IMAD R31, R28, 0x4, R27 ;  /* 0x000000041c1f7824 */ /* 0x000fd000078e021b */
[----:B0-----:R-:W-:Y:S01]  /*30e0*/  @!P1 IADD3 R12, PT, PT, R28, 0x3, RZ ;  /* 0x000000031c0c9810 */ /* 0x001fe20007ffe0ff */
[----:B--2---:R-:W-:-:S03]  /*30f0*/  IMAD.WIDE R4, R5, UR15, R32 ;  /* 0x0000000f05047c25 */ /* 0x004fc6000f8e0220 */
[----:B------:R-:W-:-:S04]  /*3100*/  IADD3 R4, P0, PT, R24, R4, RZ ;  /* 0x0000000418047210 */ /* 0x000fc80007f1e0ff */
[----:B------:R-:W-:Y:S02]  /*3110*/  IADD3.X R5, PT, PT, RZ, R5, RZ, P0, !PT ;  /* 0x00000005ff057210 */ /* 0x000fe400007fe4ff */
[----:B------:R-:W-:-:S04]  /*3120*/  LEA R14, P0, R4, UR18, 0x2 ;  /* 0x00000012040e7c11 */ /* 0x000fc8000f8010ff */
[----:B------:R-:W-:-:S05]  /*3130*/  LEA.HI.X R15, R4, UR19, R5, 0x2, P0 ;  /* 0x00000013040f7c11 */ /* 0x000fca00080f1405 */
[----:B------:R-:W2:Y:S04]  /*3140*/  LDG.E.128.CONSTANT R4, desc[UR10][R14.64] ;  /* 0x0000000a0e047981 */ /* 0x000ea8000c1e9d00 */
[----:B------:R0:W4:Y:S01]  /*3150*/  LDG.E.128.CONSTANT R8, desc[UR10][R14.64+0x200] ;  /* 0x0002000a0e087981 */ /* 0x000122000c1e9d00 */
[----:B------:R-:W-:Y:S01]  /*3160*/  @!P1 ISETP.GE.AND P3, PT, R12, UR9, PT ;  /* 0x000000090c009c0c */ /* 0x000fe2000bf66270 */
[----:B0-----:R-:W-:-:S05]  /*3170*/  @!P1 VIADD R14, R28, 0x2 ;  /* 0x000000021c0e9836 */ /* 0x001fca0000000000 */
[----:B------:R-:W-:Y:S02]  /*3180*/  @!P1 ISETP.GE.AND P0, PT, R14, UR9, PT ;  /* 0x000000090e009c0c */ /* 0x000fe4000bf06270 */
[----:B------:R-:W0:Y:S01]  /*3190*/  LDS.128 R12, [R31] ;  /* 0x000000001f0c7984 */ /* 0x000e220000000c00 */
[----:B------:R-:W-:-:S04]  /*31a0*/  @!P1 IADD3 R16, PT, PT, R28, 0x1, RZ ;  /* 0x000000011c109810 */ /* 0x000fc80007ffe0ff */
[C---:B------:R-:W-:Y:S02]  /*31b0*/  @!P1 ISETP.GE.AND P5, PT, R16.reuse, UR9, PT ;  /* 0x0000000910009c0c */ /* 0x040fe4000bfa6270 */
[----:B------:R-:W-:Y:S01]  /*31c0*/  @!P1 ISETP.GE.AND P6, PT, R16, UR9, PT ;  /* 0x0000000910009c0c */ /* 0x000fe2000bfc6270 */
[----:B---3--:R-:W-:Y:S01]  /*31d0*/  IMAD.WIDE R16, R17, UR15, R32 ;  /* 0x0000000f11107c25 */ /* 0x008fe2000f8e0220 */
[----:B------:R-:W-:-:S03]  /*31e0*/  @!P1 IADD3 R19, PT, PT, R28, 0x3, RZ ;  /* 0x000000031c139810 */ /* 0x000fc60007ffe0ff */
[----:B------:R-:W-:Y:S01]  /*31f0*/  @!P1 VIADD R18, R28, 0x2 ;  /* 0x000000021c129836 */ /* 0x000fe20000000000 */
[----:B------:R-:W-:-:S04]  /*3200*/  @!P1 ISETP.GE.AND P2, PT, R19, UR9, PT ;  /* 0x0000000913009c0c */ /* 0x000fc8000bf46270 */
[----:B------:R-:W-:Y:S02]  /*3210*/  @!P1 ISETP.GE.AND P4, PT, R18, UR9, PT ;  /* 0x0000000912009c0c */ /* 0x000fe4000bf86270 */
[----:B--2---:R-:W-:Y:S02]  /*3220*/  @!P1 FSEL R5, R5, RZ, !P5 ;  /* 0x000000ff05059208 */ /* 0x004fe40006800000 */
[----:B------:R-:W-:Y:S02]  /*3230*/  @!P1 ISETP.GE.AND P5, PT, R28, UR9, PT ;  /* 0x000000091c009c0c */ /* 0x000fe4000bfa6270 */
[----:B----4-:R-:W-:Y:S01]  /*3240*/  @!P1 FSEL R9, R9, RZ, !P6 ;  /* 0x000000ff09099208 */ /* 0x010fe20007000000 */
[----:B0-----:R-:W-:Y:S01]  /*3250*/  FMUL.FTZ R5, R13, R5 ;  /* 0x000000050d057220 */ /* 0x001fe20000410000 */
[----:B------:R-:W-:-:S03]  /*3260*/  @!P1 FSEL R4, R4, RZ, !P5 ;  /* 0x000000ff04049208 */ /* 0x000fc60006800000 */
[----:B------:R-:W-:Y:S02]  /*3270*/  FMUL.FTZ R9, R13, R9 ;  /* 0x000000090d097220 */ /* 0x000fe40000410000 */
[----:B------:R-:W-:Y:S01]  /*3280*/  FFMA.FTZ R13, R12, R4, R5 ;  /* 0x000000040c0d7223 */ /* 0x000fe20000010005 */
[----:B------:R-:W-:-:S04]  /*3290*/  IADD3 R5, P5, PT, R24, R16, RZ ;  /* 0x0000001018057210 */ /* 0x000fc80007fbe0ff */
[----:B------:R-:W-:Y:S02]  /*32a0*/  IADD3.X R16, PT, PT, RZ, R17, RZ, P5, !PT ;  /* 0x00000011ff107210 */ /* 0x000fe40002ffe4ff */
[----:B------:R-:W-:-:S04]  /*32b0*/  LEA R4, P5, R5, UR18, 0x2 ;  /* 0x0000001205047c11 */ /* 0x000fc8000f8a10ff */
[----:B------:R-:W-:-:S05]  /*32c0*/  LEA.HI.X R5, R5, UR19, R16, 0x2, P5 ;  /* 0x0000001305057c11 */ /* 0x000fca000a8f1410 */
[----:B------:R-:W2:Y:S04]  /*32d0*/  LDG.E.128.CONSTANT R16, desc[UR10][R4.64] ;  /* 0x0000000a04107981 */ /* 0x000ea8000c1e9d00 */
[----:B------:R0:W3:Y:S01]  /*32e0*/  LDG.E.128.CONSTANT R20, desc[UR10][R4.64+0x200] ;  /* 0x0002000a04147981 */ /* 0x0000e2000c1e9d00 */
[----:B------:R-:W-:Y:S01]  /*32f0*/  UIADD3 UR6, UPT, UPT, UR7, -0x5, URZ ;  /* 0xfffffffb07067890 */ /* 0x000fe2000fffe0ff */
[----:B------:R-:W-:Y:S02]  /*3300*/  @!P1 FSEL R10, R10, RZ, !P0 ;  /* 0x000000ff0a0a9208 */ /* 0x000fe40004000000 */
[----:B------:R-:W-:-:S03]  /*3310*/  @!P1 ISETP.GE.AND P6, PT, R28, UR9, PT ;  /* 0x000000091c009c0c */ /* 0x000fc6000bfc6270 */
[----:B------:R-:W-:Y:S02]  /*3320*/  ISETP.NE.AND P0, PT, R26, UR6, PT ;  /* 0x000000061a007c0c */ /* 0x000fe4000bf05270 */
[----:B------:R-:W-:Y:S02]  /*3330*/  @!P1 FSEL R6, R6, RZ, !P4 ;  /* 0x000000ff06069208 */ /* 0x000fe40006000000 */
[----:B------:R-:W-:Y:S02]  /*3340*/  @!P1 FSEL R8, R8, RZ, !P6 ;  /* 0x000000ff08089208 */ /* 0x000fe40007000000 */
[----:B------:R-:W-:Y:S01]  /*3350*/  @!P1 FSEL R7, R7, RZ, !P2 ;  /* 0x000000ff07079208 */ /* 0x000fe20005000000 */
[----:B------:R-:W-:Y:S02]  /*3360*/  FFMA.FTZ R6, R14, R6, R13 ;  /* 0x000000060e067223 */ /* 0x000fe4000001000d */
[----:B------:R-:W-:Y:S02]  /*3370*/  FFMA.FTZ R9, R12, R8, R9 ;  /* 0x000000080c097223 */ /* 0x000fe40000010009 */
[----:B------:R-:W-:Y:S01]  /*3380*/  FFMA.FTZ R8, R15, R7, R6 ;  /* 0x000000070f087223 */ /* 0x000fe20000010006 */
[C---:B------:R-:W-:Y:S01]  /*3390*/  VIADD R7, R28.reuse, 0x20 ;  /* 0x000000201c077836 */ /* 0x040fe20000000000 */
[C---:B0-----:R-:W-:Y:S01]  /*33a0*/  @!P0 IADD3 R5, PT, PT, R28.reuse, 0x23, RZ ;  /* 0x000000231c058810 */ /* 0x041fe20007ffe0ff */
[----:B------:R-:W-:Y:S01]  /*33b0*/  @!P0 VIADD R4, R28, 0x22 ;  /* 0x000000221c048836 */ /* 0x000fe20000000000 */
[----:B------:R-:W-:-:S02]  /*33c0*/  @!P1 FSEL R11, R11, RZ, !P3 ;  /* 0x000000ff0b0b9208 */ /* 0x000fc40005800000 */
[----:B------:R-:W-:Y:S02]  /*33d0*/  @!P0 ISETP.GE.AND P4, PT, R5, UR9, PT ;  /* 0x0000000905008c0c */ /* 0x000fe4000bf86270 */
[----:B------:R-:W-:Y:S01]  /*33e0*/  @!P0 ISETP.GE.AND P3, PT, R4, UR9, PT ;  /* 0x0000000904008c0c */ /* 0x000fe2000bf66270 */
[C---:B------:R-:W-:Y:S01]  /*33f0*/  @!P0 VIADD R4, R28.reuse, 0x21 ;  /* 0x000000211c048836 */ /* 0x040fe20000000000 */
[C---:B------:R-:W-:Y:S02]  /*3400*/  @!P0 IADD3 R6, PT, PT, R28.reuse, 0x21, RZ ;  /* 0x000000211c068810 */ /* 0x040fe40007ffe0ff */
[C---:B------:R-:W-:Y:S02]  /*3410*/  @!P0 ISETP.GE.AND P6, PT, R7.reuse, UR9, PT ;  /* 0x0000000907008c0c */ /* 0x040fe4000bfc6270 */
[----:B------:R-:W-:Y:S02]  /*3420*/  @!P0 IADD3 R5, PT, PT, R28, 0x22, RZ ;  /* 0x000000221c058810 */ /* 0x000fe40007ffe0ff */
[----:B------:R-:W-:-:S02]  /*3430*/  @!P0 ISETP.GE.AND P1, PT, R7, UR9, PT ;  /* 0x0000000907008c0c */ /* 0x000fc4000bf26270 */
[----:B------:R-:W-:Y:S02]  /*3440*/  @!P0 ISETP.GE.AND P2, PT, R6, UR9, PT ;  /* 0x0000000906008c0c */ /* 0x000fe4000bf46270 */
[----:B------:R-:W-:Y:S01]  /*3450*/  @!P0 ISETP.GE.AND P5, PT, R4, UR9, PT ;  /* 0x0000000904008c0c */ /* 0x000fe2000bfa6270 */
[----:B------:R-:W-:Y:S01]  /*3460*/  @!P0 VIADD R28, R28, 0x23 ;  /* 0x000000231c1c8836 */ /* 0x000fe20000000000 */
[----:B------:R-:W-:Y:S01]  /*3470*/  IADD3 R26, PT, PT, R26, 0x8, RZ ;  /* 0x000000081a1a7810 */ /* 0x000fe20007ffe0ff */
[----:B------:R-:W-:-:S04]  /*3480*/  FFMA.FTZ R10, R14, R10, R9 ;  /* 0x0000000a0e0a7223 */ /* 0x000fc80000010009 */
[----:B------:R-:W-:Y:S01]  /*3490*/  FFMA.FTZ R11, R15, R11, R10 ;  /* 0x0000000b0f0b7223 */ /* 0x000fe2000001000a */
[----:B------:R-:W-:-:S03]  /*34a0*/  FADD.FTZ R29, R8, R29 ;  /* 0x0000001d081d7221 */ /* 0x000fc60000010000 */
[----:B------:R-:W-:Y:S01]  /*34b0*/  FADD.FTZ R11, R11, R30 ;  /* 0x0000001e0b0b7221 */ /* 0x000fe20000010000 */
[----:B--2---:R-:W-:Y:S02]  /*34c0*/  @!P0 FSEL R16, R16, RZ, !P6 ;  /* 0x000000ff10108208 */ /* 0x004fe40007000000 */
[----:B------:R-:W-:Y:S02]  /*34d0*/  @!P0 ISETP.GE.AND P6, PT, R5, UR9, PT ;  /* 0x0000000905008c0c */ /* 0x000fe4000bfc6270 */
[----:B------:R-:W0:Y:S01]  /*34e0*/  LDS.128 R4, [R31+0x80] ;  /* 0x000080001f047984 */ /* 0x000e220000000c00 */
[----:B------:R-:W-:Y:S02]  /*34f0*/  @!P0 FSEL R17, R17, RZ, !P2 ;  /* 0x000000ff11118208 */ /* 0x000fe40005000000 */
[----:B---3--:R-:W-:Y:S02]  /*3500*/  @!P0 FSEL R21, R21, RZ, !P5 ;  /* 0x000000ff15158208 */ /* 0x008fe40006800000 */
[----:B------:R-:W-:-:S02]  /*3510*/  @!P0 ISETP.GE.AND P2, PT, R28, UR9, PT ;  /* 0x000000091c008c0c */ /* 0x000fc4000bf46270 */
[----:B------:R-:W-:Y:S02]  /*3520*/  @!P0 FSEL R20, R20, RZ, !P1 ;  /* 0x000000ff14148208 */ /* 0x000fe40004800000 */
[----:B------:R-:W-:Y:S02]  /*3530*/  @!P0 FSEL R18, R18, RZ, !P3 ;  /* 0x000000ff12128208 */ /* 0x000fe40005800000 */
[----:B------:R-:W-:Y:S02]  /*3540*/  @!P0 FSEL R22, R22, RZ, !P6 ;  /* 0x000000ff16168208 */ /* 0x000fe40007000000 */
[----:B------:R-:W-:Y:S02]  /*3550*/  @!P0 FSEL R19, R19, RZ, !P4 ;  /* 0x000000ff13138208 */ /* 0x000fe40006000000 */
[----:B------:R-:W-:Y:S02]  /*3560*/  @!P0 FSEL R23, R23, RZ, !P2 ;  /* 0x000000ff17178208 */ /* 0x000fe40005000000 */
[----:B------:R-:W-:Y:S01]  /*3570*/  ISETP.GE.AND P0, PT, R26, UR7, PT ;  /* 0x000000071a007c0c */ /* 0x000fe2000bf06270 */
[C---:B0-----:R-:W-:Y:S01]  /*3580*/  FMUL.FTZ R17, R5.reuse, R17 ;  /* 0x0000001105117220 */ /* 0x041fe20000410000 */
[----:B------:R-:W-:-:S03]  /*3590*/  FMUL.FTZ R5, R5, R21 ;  /* 0x0000001505057220 */ /* 0x000fc60000410000 */
[C---:B------:R-:W-:Y:S01]  /*35a0*/  FFMA.FTZ R17, R4.reuse, R16, R17 ;  /* 0x0000001004117223 */ /* 0x040fe20000010011 */
[----:B------:R-:W-:-:S03]  /*35b0*/  FFMA.FTZ R5, R4, R20, R5 ;  /* 0x0000001404057223 */ /* 0x000fc60000010005 */
[C---:B------:R-:W-:Y:S01]  /*35c0*/  FFMA.FTZ R18, R6.reuse, R18, R17 ;  /* 0x0000001206127223 */ /* 0x040fe20000010011 */
[----:B------:R-:W-:-:S03]  /*35d0*/  FFMA.FTZ R6, R6, R22, R5 ;  /* 0x0000001606067223 */ /* 0x000fc60000010005 */
[C---:B------:R-:W-:Y:S01]  /*35e0*/  FFMA.FTZ R18, R7.reuse, R19, R18 ;  /* 0x0000001307127223 */ /* 0x040fe20000010012 */
[----:B------:R-:W-:-:S03]  /*35f0*/  FFMA.FTZ R6, R7, R23, R6 ;  /* 0x0000001707067223 */ /* 0x000fc60000010006 */
[----:B------:R-:W-:Y:S01]  /*3600*/  FADD.FTZ R29, R29, R18 ;  /* 0x000000121d1d7221 */ /* 0x000fe20000010000 */
[----:B------:R-:W-:Y:S01]  /*3610*/  FADD.FTZ R30, R11, R6 ;  /* 0x000000060b1e7221 */ /* 0x000fe20000010000 */
[----:B------:R-:W-:Y:S06]  /*3620*/  @!P0 BRA `(.L_x_25115) ;  /* 0xfffffff800908947 */ /* 0x000fec000383ffff */
.L_x_25112:
[----:B--23--:R-:W-:Y:S05]  /*3630*/  BSYNC.RECONVERGENT B0 ;  /* 0x0000000000007941 */ /* 0x00cfea0003800200 */
.L_x_25111:
[----:B------:R-:W2:Y:S01]  /*3640*/  S2UR UR8, SR_CgaCtaId ;  /* 0x00000000000879c3 */ /* 0x000ea20000008800 */
[----:B-1----:R-:W1:Y:S01]  /*3650*/  SHFL.BFLY PT, R4, R29, 0x1, 0x1f ;  /* 0x0c201f001d047f89 */ /* 0x002e6200000e0000 */
[C---:B------:R-:W-:Y:S01]  /*3660*/  LOP3.LUT R5, R0.reuse, 0x1, RZ, 0xc0, !PT ;  /* 0x0000000100057812 */ /* 0x040fe200078ec0ff */
[----:B------:R-:W-:Y:S01]  /*3670*/  UMOV UR6, 0x400 ;  /* 0x0000040000067882 */ /* 0x000fe20000000000 */
[----:B------:R-:W-:Y:S01]  /*3680*/  SHF.R.U32.HI R7, RZ, 0x1, R2 ;  /* 0x00000001ff077819 */ /* 0x000fe20000011602 */
[----:B0-----:R-:W0:Y:S03]  /*3690*/  SHFL.BFLY PT, R3, R30, 0x1, 0x1f ;  /* 0x0c201f001e037f89 */ /* 0x001e2600000e0000 */
[----:B------:R-:W-:Y:S01]  /*36a0*/  BAR.SYNC.DEFER_BLOCKING 0x0 ;  /* 0x0000000000007b1d */ /* 0x000fe20000010000 */
[----:B------:R-:W-:Y:S01]  /*36b0*/  ISETP.NE.U32.AND P2, PT, R5, 0x1, PT ;  /* 0x000000010500780c */ /* 0x000fe20003f45070 */
[----:B------:R-:W-:Y:S01]  /*36c0*/  UIADD3 UR6, UPT, UPT, UR6, 0xa0, URZ ;  /* 0x000000a006067890 */ /* 0x000fe2000fffe0ff */
[----:B------:R-:W-:-:S02]  /*36d0*/  LOP3.LUT R5, R0, 0x3c0, RZ, 0xc0, !PT ;  /* 0x000003c000057812 */ /* 0x000fc400078ec0ff */
[----:B------:R-:W-:Y:S02]  /*36e0*/  LOP3.LUT R2, R7, 0x3e0, R0, 0xf8, !PT ;  /* 0x000003e007027812 */ /* 0x000fe400078ef800 */
[----:B------:R-:W-:Y:S02]  /*36f0*/  ISETP.NE.OR P0, PT, R5, 0x40, !P2 ;  /* 0x000000400500780c */ /* 0x000fe40005705670 */
[----:B------:R-:W-:Y:S01]  /*3700*/  LOP3.LUT P1, RZ, R0, 0x3c1, RZ, 0xc0, !PT ;  /* 0x000003c100ff7812 */ /* 0x000fe2000782c0ff */
[----:B--2---:R-:W-:Y:S01]  /*3710*/  ULEA UR6, UR8, UR6, 0x18 ;  /* 0x0000000608067291 */ /* 0x004fe2000f8ec0ff */
[----:B-1----:R-:W-:Y:S01]  /*3720*/  FADD.FTZ R29, R4, R29 ;  /* 0x0000001d041d7221 */ /* 0x002fe20000010000 */
[----:B0-----:R-:W-:-:S04]  /*3730*/  FADD.FTZ R5, R3, R30 ;  /* 0x0000001e03057221 */ /* 0x001fc80000010000 */
[----:B------:R-:W-:Y:S02]  /*3740*/  LEA R2, R2, UR6, 0x2 ;  /* 0x0000000602027c11 */ /* 0x000fe4000f8e10ff */
[----:B------:R-:W-:-:S03]  /*3750*/  LOP3.LUT R3, R0, 0x3e1, RZ, 0xc0, !PT ;  /* 0x000003e100037812 */ /* 0x000fc600078ec0ff */
[----:B------:R-:W-:Y:S01]  /*3760*/  @!P0 STS [R2+-0x100], R29 ;  /* 0xffff001d02008388 */ /* 0x000fe20000000800 */
[----:B------:R-:W-:-:S03]  /*3770*/  ISETP.NE.AND P3, PT, R3, 0x20, PT ;  /* 0x000000200300780c */ /* 0x000fc60003f65270 */
[----:B------:R-:W-:Y:S01]  /*3780*/  @!P0 STS [R2+-0xc0], R5 ;  /* 0xffff400502008388 */ /* 0x000fe20000000800 */
[----:B------:R-:W-:Y:S01]  /*3790*/  BAR.SYNC.DEFER_BLOCKING 0x0 ;  /* 0x0000000000007b1d */ /* 0x000fe20000010000 */
[----:B------:R-:W-:-:S05]  /*37a0*/  ISETP.NE.AND P0, PT, R3, RZ, PT ;  /* 0x000000ff0300720c */ /* 0x000fca0003f05270 */
[----:B------:R-:W0:Y:S04]  /*37b0*/  @!P1 LDS R4, [R2] ;  /* 0x0000000002049984 */ /* 0x000e280000000800 */
[----:B------:R-:W1:Y:S01]  /*37c0*/  @!P1 LDS R6, [R2+0x40] ;  /* 0x0000400002069984 */ /* 0x000e620000000800 */
[----:B0-----:R-:W-:Y:S01]  /*37d0*/  @!P1 FADD.FTZ R29, R29, R4 ;  /* 0x000000041d1d9221 */ /* 0x001fe20000010000 */
[----:B------:R-:W-:Y:S01]  /*37e0*/  @!P3 LEA R4, R7, UR6, 0x2 ;  /* 0x000000060704bc11 */ /* 0x000fe2000f8e10ff */
        /* <DEDUP_REMOVED lines=11> */
[----:B------:R-:W-:-:S04]  /*38a0*/  UIMAD UR4, UR12, UR14, UR13 ;  /* 0x0000000e0c0472a4 */ /* 0x000fc8000f8e020d */
[----:B---3--:R-:W-:Y:S01]  /*38b0*/  UIMAD UR4, UR4, UR5, URZ ;  /* 0x00000005040472a4 */ /* 0x008fe2000f8e02ff */
[----:B------:R-:W-:Y:S11]  /*38c0*/  @!P2 EXIT ;  /* 0x000000000000a94d */ /* 0x000ff60003800000 */
[----:B------:R-:W3:Y:S01]  /*38d0*/  S2UR UR5, SR_CTAID.Z ;  /* 0x00000000000579c3 */ /* 0x000ee20000002700 */
[----:B------:R-:W4:Y:S01]  /*38e0*/  LDCU.64 UR8, c[0x0][0x380] ;  /* 0x00007000ff0877ac */ /* 0x000f220008000a00 */
[----:B------:R-:W-:Y:S01]  /*38f0*/  SHF.R.U32.HI R0, RZ, 0x1, R0 ;  /* 0x00000001ff007819 */ /* 0x000fe20000011600 */
[----:B01----:R-:W-:Y:S01]  /*3900*/  @!P0 FADD.FTZ R29, R29, R6 ;  /* 0x000000061d1d8221 */ /* 0x003fe20000010000 */
[----:B--2---:R-:W-:Y:S01]  /*3910*/  @!P0 FADD.FTZ R5, R5, R8 ;  /* 0x0000000805058221 */ /* 0x004fe20000010000 */
[----:B------:R-:W-:Y:S02]  /*3920*/  USHF.L.U32 UR6, UR4, 0x5, URZ ;  /* 0x0000000504067899 */ /* 0x000fe400080006ff */
[----:B---3--:R-:W-:-:S06]  /*3930*/  USHF.L.U32 UR5, UR5, 0x5, URZ ;  /* 0x0000000505057899 */ /* 0x008fcc00080006ff */
[----:B------:R-:W-:-:S05]  /*3940*/  IMAD.U32 R3, RZ, RZ, UR5 ;  /* 0x00000005ff037e24 */ /* 0x000fca000f8e00ff */
[----:B------:R-:W-:-:S04]  /*3950*/  IADD3 R0, P1, P2, R0, UR6, R3 ;  /* 0x0000000600007c10 */ /* 0x000fc8000fa3e003 */
[----:B------:R-:W-:Y:S02]  /*3960*/  IADD3.X R3, PT, PT, RZ, RZ, RZ, P1, P2 ;  /* 0x000000ffff037210 */ /* 0x000fe40000fe44ff */
[----:B----4-:R-:W-:-:S04]  /*3970*/  LEA R2, P1, R0, UR8, 0x2 ;  /* 0x0000000800027c11 */ /* 0x010fc8000f8210ff */
[----:B------:R-:W-:-:S05]  /*3980*/  LEA.HI.X R3, R0, UR9, R3, 0x2, P1 ;  /* 0x0000000900037c11 */ /* 0x000fca00088f1403 */
[----:B------:R-:W-:Y:S04]  /*3990*/  STG.E desc[UR10][R2.64], R29 ;  /* 0x0000001d02007986 */ /* 0x000fe8000c10190a */
[----:B------:R-:W-:Y:S01]  /*39a0*/  STG.E desc[UR10][R2.64+0x40], R5 ;  /* 0x0000400502007986 */ /* 0x000fe2000c10190a */
[----:B------:R-:W-:Y:S05]  /*39b0*/  EXIT ;  /* 0x000000000000794d */ /* 0x000fea0003800000 */
.L_x_25087:
[----:B------:R-:W-:Y:S01]  /*39c0*/  MOV R23, 0x2 ;  /* 0x0000000200177802 */ /* 0x000fe20000000f00 */
[----:B------:R-:W-:Y:S01]  /*39d0*/  IMAD.MOV.U32 R24, RZ, RZ, 0x1f ;  /* 0x0000001fff187424 */ /* 0x000fe200078e00ff */
[----:B------:R-:W-:-:S07]  /*39e0*/  MOV R25, 0xffffffff ;  /* 0xffffffff00197802 */ /* 0x000fce0000000f00 */
[----:B------:R-:W-:Y:S05]  /*39f0*/  WARPSYNC.COLLECTIVE R25, `(.L_x_25116) ;  /* 0x0000000019087348 */ /* 0x000fea0003c00000 */
[----:B------:R0:W1:Y:S02]  /*3a00*/  SHFL.BFLY P2, R6, R28, R23, R24 ;  /* 0x0c0000171c067389 */ /* 0x0000640000040018 */
[----:B01----:R-:W-:Y:S05]  /*3a10*/  ENDCOLLECTIVE ;  /* 0x000000000000791b */ /* 0x003fea0003800000 */
.L_x_25116:
[----:B------:R-:W-:Y:S01]  /*3a20*/  MOV R23, 0x1 ;  /* 0x0000000100177802 */ /* 0x000fe20000000f00 */
[----:B------:R-:W-:-:S04]  /*3a30*/  FADD.FTZ R3, R28, R6 ;  /* 0x000000061c037221 */ /* 0x000fc80000010000 */
[----:B------:R-:W-:-:S07]  /*3a40*/  IMAD.MOV.U32 R28, RZ, RZ, R3 ;  /* 0x000000ffff1c7224 */ /* 0x000fce00078e0003 */
[----:B------:R-:W-:Y:S05]  /*3a50*/  WARPSYNC.COLLECTIVE R25, `(.L_x_25117) ;  /* 0x0000000019087348 */ /* 0x000fea0003c00000 */
[----:B------:R0:W1:Y:S02]  /*3a60*/  SHFL.BFLY P2, R6, R28, R23, R24 ;  /* 0x0c0000171c067389 */ /* 0x0000640000040018 */
[----:B01----:R-:W-:Y:S05]  /*3a70*/  ENDCOLLECTIVE ;  /* 0x000000000000791b */ /* 0x003fea0003800000 */
.L_x_25117:
[----:B------:R-:W-:Y:S05]  /*3a80*/  BRA `(.L_x_25118) ;  /* 0xffffffcc00c87947 */ /* 0x000fea000383ffff */
.L_x_25088:
[----:B------:R-:W-:-:S04]  /*3a90*/  IMAD.MOV.U32 R25, RZ, RZ, 0x4 ;  /* 0x00000004ff197424 */ /* 0x000fc800078e00ff */
[----:B------:R-:W-:-:S05]  /*3aa0*/  IMAD.WIDE.U32 R24, R12, R25, UR4 ;  /* 0x000000040c187e25 */ /* 0x000fca000f8e0019 */
[----:B------:R-:W2:Y:S02]  /*3ab0*/  LDG.E.CONSTANT R18, desc[UR10][R24.64+0x10] ;  /* 0x0000100a18127981 */ /* 0x000ea4000c1e9900 */
[----:B--2---:R-:W-:-:S03]  /*3ac0*/  IMAD.WIDE R18, R18, R23, R16 ;  /* 0x0000001712127225 */ /* 0x004fc600078e0210 */
[----:B------:R-:W-:-:S04]  /*3ad0*/  LEA R6, P2, R18, R6, 0x2 ;  /* 0x0000000612067211 */ /* 0x000fc800078410ff */
[----:B------:R-:W-:-:S05]  /*3ae0*/  LEA.HI.X R7, R18, R7, R19, 0x2, P2 ;  /* 0x0000000712077211 */ /* 0x000fca00010f1413 */
[----:B------:R-:W2:Y:S04]  /*3af0*/  LDG.E.CONSTANT R18, desc[UR10][R6.64+0x80] ;  /* 0x0000800a06127981 */ /* 0x000ea8000c1e9900 */
[----:B------:R-:W3:Y:S01]  /*3b00*/  LDG.E.CONSTANT R19, desc[UR10][R6.64] ;  /* 0x0000000a06137981 */ /* 0x000ee2000c1e9900 */
[----:B--2---:R-:W-:-:S04]  /*3b10*/  FMUL.FTZ R23, R13, R18 ;  /* 0x000000120d177220 */ /* 0x004fc80000410000 */
[----:B---3--:R-:W-:Y:S02]  /*3b20*/  FFMA.FTZ R18, R4, R19, R23 ;  /* 0x0000001304127223 */ /* 0x008fe40000010017 */
[----:B------:R-:W2:Y:S02]  /*3b30*/  LDG.E.CONSTANT R19, desc[UR10][R6.64+0x100] ;  /* 0x0001000a06137981 */ /* 0x000ea4000c1e9900 */
[----:B--2---:R-:W-:Y:S02]  /*3b40*/  FFMA.FTZ R19, R19, R14, R18 ;  /* 0x0000000e13137223 */ /* 0x004fe40000010012 */
[----:B------:R-:W2:Y:S02]  /*3b50*/  LDG.E.CONSTANT R18, desc[UR10][R6.64+0x180] ;  /* 0x0001800a06127981 */ /* 0x000ea4000c1e9900 */
[----:B--2---:R-:W-:Y:S02]  /*3b60*/  FFMA.FTZ R23, R18, R15, R19 ;  /* 0x0000000f12177223 */ /* 0x004fe40000010013 */
[----:B------:R-:W2:Y:S04]  /*3b70*/  LDG.E.CONSTANT R19, desc[UR10][R6.64+0x200] ;  /* 0x0002000a06137981 */ /* 0x000ea8000c1e9900 */
[----:B------:R-:W3:Y:S01]  /*3b80*/  LDG.E.CONSTANT R18, desc[UR10][R6.64+0x280] ;  /* 0x0002800a06127981 */ /* 0x000ee2000c1e9900 */
[----:B--2---:R-:W-:-:S04]  /*3b90*/  FFMA.FTZ R19, R8, R19, R23 ;  /* 0x0000001308137223 */ /* 0x004fc80000010017 */
[----:B---3--:R-:W-:Y:S02]  /*3ba0*/  FFMA.FTZ R24, R18, R9, R19 ;  /* 0x0000000912187223 */ /* 0x008fe40000010013 */
[----:B------:R-:W2:Y:S04]  /*3bb0*/  LDG.E.CONSTANT R19, desc[UR10][R6.64+0x300] ;  /* 0x0003000a06137981 */ /* 0x000ea8000c1e9900 */
[----:B------:R-:W3:Y:S01]  /*3bc0*/  LDG.E.CONSTANT R18, desc[UR10][R6.64+0x380] ;  /* 0x0003800a06127981 */ /* 0x000ee2000c1e9900 */
[----:B------:R-:W-:Y:S01]  /*3bd0*/  BSSY B1, `(.L_x_25119) ;  /* 0x000000a000017945 */ /* 0x000fe20003800000 */
[----:B------:R-:W-:Y:S01]  /*3be0*/  MOV R28, R21 ;  /* 0x00000015001c7202 */ /* 0x000fe20000000f00 */
[----:B------:R-:W-:Y:S02]  /*3bf0*/  IMAD.MOV.U32 R23, RZ, RZ, 0x2 ;  /* 0x00000002ff177424 */ /* 0x000fe400078e00ff */
[----:B------:R-:W-:-:S02]  /*3c00*/  IMAD.MOV.U32 R25, RZ, RZ, -0x1 ;  /* 0xffffffffff197424 */ /* 0x000fc400078e00ff */
[----:B--2---:R-:W-:Y:S01]  /*3c10*/  FFMA.FTZ R19, R19, R10, R24 ;  /* 0x0000000a13137223 */ /* 0x004fe20000010018 */
[----:B------:R-:W-:-:S03]  /*3c20*/  MOV R24, 0x1f ;  /* 0x0000001f00187802 */ /* 0x000fc60000000f00 */
[----:B---3--:R-:W-:-:S07]  /*3c30*/  FFMA.FTZ R18, R18, R11, R19 ;  /* 0x0000000b12127223 */ /* 0x008fce0000010013 */
[----:B------:R-:W-:Y:S05]  /*3c40*/  WARPSYNC.COLLECTIVE R25, `(.L_x_25120) ;  /* 0x0000000019087348 */ /* 0x000fea0003c00000 */
[----:B------:R0:W1:Y:S02]  /*3c50*/  SHFL.BFLY P2, R6, R28, R23, R24 ;  /* 0x0c0000171c067389 */ /* 0x0000640000040018 */
[----:B01----:R-:W-:Y:S05]  /*3c60*/  ENDCOLLECTIVE ;  /* 0x000000000000791b */ /* 0x003fea0003800000 */
.L_x_25120:
[----:B------:R-:W-:Y:S05]  /*3c70*/  BSYNC B1 ;  /* 0x0000000000017941 */ /* 0x000fea0003800000 */
.L_x_25119:
[----:B------:R-:W-:Y:S01]  /*3c80*/  MOV R28, R6 ;  /* 0x00000006001c7202 */ /* 0x000fe20000000f00 */
[----:B------:R-:W-:Y:S02]  /*3c90*/  IMAD.MOV.U32 R23, RZ, RZ, 0x1 ;  /* 0x00000001ff177424 */ /* 0x000fe400078e00ff */
[----:B------:R-:W-:Y:S02]  /*3ca0*/  HFMA2 R24, -RZ, RZ, 0, 1.847743988037109375e-06 ;  /* 0x0000001fff187431 */ /* 0x000fe400000001ff */
[----:B------:R-:W-:Y:S01]  /*3cb0*/  IMAD.MOV.U32 R25, RZ, RZ, -0x1 ;  /* 0xffffffffff197424 */ /* 0x000fe200078e00ff */
[----:B------:R-:W-:Y:S01]  /*3cc0*/  IADD3 R7, PT, PT, R5, -UR9, RZ ;  /* 0x8000000905077c10 */ /* 0x000fe2000fffe0ff */
[----:B------:R-:W-:Y:S01]  /*3cd0*/  FADD.FTZ R28, R21, R28 ;  /* 0x0000001c151c7221 */ /* 0x000fe20000010000 */
[----:B------:R-:W0:Y:S01]  /*3ce0*/  LDC R19, c[0x0][0x3a4] ;  /* 0x0000e900ff137b82 */ /* 0x000e220000000800 */
[----:B------:R-:W-:Y:S02]  /*3cf0*/  ISETP.GE.OR P3, PT, R5, UR9, P0 ;  /* 0x0000000905007c0c */ /* 0x000fe40008766670 */
[----:B------:R-:W-:-:S11]  /*3d00*/  VIADD R7, R7, 0x1 ;  /* 0x0000000107077836 */ /* 0x000fd60000000000 */
[----:B0-----:R-:W-:Y:S05]  /*3d10*/  WARPSYNC.COLLECTIVE R25, `(.L_x_25121) ;  /* 0x0000000019087348 */ /* 0x001fea0003c00000 */
[----:B------:R1:W2:Y:S02]  /*3d20*/  SHFL.BFLY P2, R6, R28, R23, R24 ;  /* 0x0c0000171c067389 */ /* 0x0002a40000040018 */
[----:B012---:R-:W-:Y:S05]  /*3d30*/  ENDCOLLECTIVE ;  /* 0x000000000000791b */ /* 0x007fea0003800000 */
.L_x_25121:
[----:B------:R-:W-:Y:S02]  /*3d40*/  IADD3 R20, PT, PT, R20, 0x8, RZ ;  /* 0x0000000814147810 */ /* 0x000fe40007ffe0ff */
[----:B------:R-:W-:-:S05]  /*3d50*/  I2FP.F32.S32 R7, R7 ;  /* 0x0000000700077245 */ /* 0x000fca0000201400 */
[----:B------:R-:W-:-:S05]  /*3d60*/  FMUL.FTZ R7, R7, R2 ;  /* 0x0000000207077220 */ /* 0x000fca0000410000 */
[----:B------:R-:W-:Y:S01]  /*3d70*/  FSEL R7, R7, RZ, P1 ;  /* 0x000000ff07077208 */ /* 0x000fe20000800000 */
[----:B------:R-:W-:Y:S01]  /*3d80*/  HFMA2 R23, -RZ, RZ, 0, 1.1920928955078125e-07 ;  /* 0x00000002ff177431 */ /* 0x000fe200000001ff */
[----:B------:R-:W-:Y:S02]  /*3d90*/  MOV R27, R6 ;  /* 0x00000006001b7202 */ /* 0x000fe40000000f00 */
[C---:B------:R-:W-:Y:S02]  /*3da0*/  @!P0 ISETP.GE.AND P2, PT, R5.reuse, UR9, PT ;  /* 0x0000000905008c0c */ /* 0x040fe4000bf46270 */
[----:B------:R-:W-:Y:S01]  /*3db0*/  LEA R5, R5, R22, 0x2 ;  /* 0x0000001605057211 */ /* 0x000fe200078e10ff */
[----:B------:R-:W-:Y:S01]  /*3dc0*/  FADD.FTZ R6, R28, R27 ;  /* 0x0000001b1c067221 */ /* 0x000fe20000010000 */
[----:B------:R-:W-:-:S03]  /*3dd0*/  IMAD.MOV.U32 R28, RZ, RZ, R18 ;  /* 0x000000ffff1c7224 */ /* 0x000fc600078e0012 */
[----:B------:R-:W-:-:S05]  /*3de0*/  FFMA.FTZ R6, R6, R19, R7 ;  /* 0x0000001306067223 */ /* 0x000fca0000010007 */
[----:B------:R-:W-:Y:S02]  /*3df0*/  @!P0 FSEL R30, R6, RZ, !P2 ;  /* 0x000000ff061e8208 */ /* 0x000fe40005000000 */
[----:B------:R-:W-:Y:S02]  /*3e00*/  @!P3 FMNMX.FTZ R3, R3, R6, !PT ;  /* 0x000000060303b209 */ /* 0x000fe40007810000 */
[----:B------:R-:W-:Y:S01]  /*3e10*/  SHF.R.U32.HI R6, RZ, 0x2, R0 ;  /* 0x00000002ff067819 */ /* 0x000fe20000011600 */
[----:B------:R0:W-:Y:S01]  /*3e20*/  @!P0 STS [R5], R30 ;  /* 0x0000001e05008388 */ /* 0x0001e20000000800 */
[----:B------:R-:W-:Y:S02]  /*3e30*/  ISETP.GE.AND P3, PT, R20, UR7, PT ;  /* 0x0000000714007c0c */ /* 0x000fe4000bf66270 */
[----:B------:R-:W-:-:S11]  /*3e40*/  LOP3.LUT R7, R6, 0x7, RZ, 0xc0, !PT ;  /* 0x0000000706077812 */ /* 0x000fd600078ec0ff */
[----:B0-----:R-:W-:Y:S05]  /*3e50*/  WARPSYNC.COLLECTIVE R25, `(.L_x_25122) ;  /* 0x0000000019087348 */ /* 0x001fea0003c00000 */
[----:B------:R1:W2:Y:S02]  /*3e60*/  SHFL.BFLY P2, R6, R28, R23, R24 ;  /* 0x0c0000171c067389 */ /* 0x0002a40000040018 */
[----:B012---:R-:W-:Y:S05]  /*3e70*/  ENDCOLLECTIVE ;  /* 0x000000000000791b */ /* 0x007fea0003800000 */
.L_x_25122:
[----:B------:R-:W-:-:S04]  /*3e80*/  LEA R7, R12, R7, 0x3 ;  /* 0x000000070c077211 */ /* 0x000fc800078e18ff */
[----:B------:R-:W-:Y:S01]  /*3e90*/  IADD3 R12, PT, PT, R7, -UR9, RZ ;  /* 0x80000009070c7c10 */ /* 0x000fe2000fffe0ff */
[----:B------:R-:W-:Y:S02]  /*3ea0*/  IMAD.MOV.U32 R23, RZ, RZ, 0x1 ;  /* 0x00000001ff177424 */ /* 0x000fe400078e00ff */
[----:B------:R-:W-:-:S05]  /*3eb0*/  FADD.FTZ R21, R18, R6 ;  /* 0x0000000612157221 */ /* 0x000fca0000010000 */
[----:B------:R-:W-:-:S07]  /*3ec0*/  MOV R28, R21 ;  /* 0x00000015001c7202 */ /* 0x000fce0000000f00 */
[----:B------:R-:W-:Y:S05]  /*3ed0*/  WARPSYNC.COLLECTIVE R25, `(.L_x_25123) ;  /* 0x0000000019087348 */ /* 0x000fea0003c00000 */
[----:B------:R0:W1:Y:S02]  /*3ee0*/  SHFL.BFLY P2, R6, R28, R23, R24 ;  /* 0x0c0000171c067389 */ /* 0x0000640000040018 */
[----:B01----:R-:W-:Y:S05]  /*3ef0*/  ENDCOLLECTIVE ;  /* 0x000000000000791b */ /* 0x003fea0003800000 */
.L_x_25123:
[----:B------:R-:W-:Y:S05]  /*3f00*/  BRA `(.L_x_25124) ;  /* 0xffffffd0004c7947 */ /* 0x000fea000383ffff */
.L_x_25090:
[----:B------:R-:W-:Y:S01]  /*3f10*/  HFMA2 R23, -RZ, RZ, 0, 9.5367431640625e-07 ;  /* 0x00000010ff177431 */ /* 0x000fe200000001ff */
[----:B------:R-:W-:Y:S01]  /*3f20*/  BSSY B0, `(.L_x_25125) ;  /* 0x0000007000007945 */ /* 0x000fe20003800000 */
[----:B------:R-:W-:Y:S01]  /*3f30*/  IMAD.MOV.U32 R28, RZ, RZ, R3 ;  /* 0x000000ffff1c7224 */ /* 0x000fe200078e0003 */
[----:B------:R-:W-:Y:S01]  /*3f40*/  MOV R24, 0x1f ;  /* 0x0000001f00187802 */ /* 0x000fe20000000f00 */
[----:B------:R-:W-:-:S07]  /*3f50*/  IMAD.MOV.U32 R25, RZ, RZ, -0x1 ;  /* 0xffffffffff197424 */ /* 0x000fce00078e00ff */
[----:B01----:R-:W-:Y:S05]  /*3f60*/  WARPSYNC.COLLECTIVE R25, `(.L_x_25126) ;  /* 0x0000000019087348 */ /* 0x003fea0003c00000 */
[----:B-1----:R1:W2:Y:S02]  /*3f70*/  SHFL.BFLY P2, R6, R28, R23, R24 ;  /* 0x0c0000171c067389 */ /* 0x0022a40000040018 */
[----:B012---:R-:W-:Y:S05]  /*3f80*/  ENDCOLLECTIVE ;  /* 0x000000000000791b */ /* 0x007fea0003800000 */
.L_x_25126:
[----:B------:R-:W-:Y:S05]  /*3f90*/  BSYNC B0 ;  /* 0x0000000000007941 */ /* 0x000fea0003800000 */
.L_x_25125:
[----:B------:R-:W-:Y:S01]  /*3fa0*/  FMNMX.FTZ R28, R6, R3, !PT ;  /* 0x00000003061c7209 */ /* 0x000fe20007810000 */
[----:B------:R-:W-:Y:S01]  /*3fb0*/  HFMA2 R23, -RZ, RZ, 0, 4.76837158203125e-07 ;  /* 0x00000008ff177431 */ /* 0x000fe200000001ff */
[----:B------:R-:W-:Y:S01]  /*3fc0*/  MOV R24, 0x1f ;  /* 0x0000001f00187802 */ /* 0x000fe20000000f00 */
[----:B------:R-:W-:-:S07]  /*3fd0*/  IMAD.MOV.U32 R25, RZ, RZ, -0x1 ;  /* 0xffffffffff197424 */ /* 0x000fce00078e00ff */
[----:B------:R-:W-:Y:S05]  /*3fe0*/  WARPSYNC.COLLECTIVE R25, `(.L_x_25127) ;  /* 0x0000000019087348 */ /* 0x000fea0003c00000 */
[----:B------:R0:W1:Y:S02]  /*3ff0*/  SHFL.BFLY P2, R6, R28, R23, R24 ;  /* 0x0c0000171c067389 */ /* 0x0000640000040018 */
[----:B01----:R-:W-:Y:S05]  /*4000*/  ENDCOLLECTIVE ;  /* 0x000000000000791b */ /* 0x003fea0003800000 */
.L_x_25127:
[----:B------:R-:W-:Y:S01]  /*4010*/  HFMA2 R23, -RZ, RZ, 0, 2.384185791015625e-07 ;  /* 0x00000004ff177431 */ /* 0x000fe200000001ff */
[----:B------:R-:W-:-:S04]  /*4020*/  FMNMX.FTZ R4, R28, R6, !PT ;  /* 0x000000061c047209 */ /* 0x000fc80007810000 */
[----:B------:R-:W-:-:S07]  /*4030*/  MOV R28, R4 ;  /* 0x00000004001c7202 */ /* 0x000fce0000000f00 */
[----:B------:R-:W-:Y:S05]  /*4040*/  WARPSYNC.COLLECTIVE R25, `(.L_x_25128) ;  /* 0x0000000019087348 */ /* 0x000fea0003c00000 */
[----:B------:R0:W1:Y:S02]  /*4050*/  SHFL.BFLY P2, R6, R28, R23, R24 ;  /* 0x0c0000171c067389 */ /* 0x0000640000040018 */
[----:B01----:R-:W-:Y:S05]  /*4060*/  ENDCOLLECTIVE ;  /* 0x000000000000791b */ /* 0x003fea0003800000 */
.L_x_25128:
[----:B------:R-:W-:Y:S05]  /*4070*/  BRA `(.L_x_25129) ;  /* 0xffffffd000487947 */ /* 0x000fea000383ffff */
.L_x_25130:
        /* <DEDUP_REMOVED lines=16> */
.L_x_26048:


//--------------------- .text._ZN4vllm25paged_attention_v1_kernelIffLi256ELi8ELi128ELNS_18Fp8KVCacheDataTypeE0ELb1EEEvPT_PKS2_PKT0_S8_ifPKiSA_iPKfiiiSC_SC_iiiii --------------------------
	.section	.text._ZN4vllm25paged_attention_v1_kernelIffLi256ELi8ELi128ELNS_18Fp8KVCacheDataTypeE0ELb1EEEvPT_PKS2_PKT0_S8_ifPKiSA_iPKfiiiSC_SC_iiiii,"ax",@progbits
	.align	128
        .global         _ZN4vllm25paged_attention_v1_kernelIffLi256ELi8ELi128ELNS_18Fp8KVCacheDataTypeE0ELb1EEEvPT_PKS2_PKT0_S8_ifPKiSA_iPKfiiiSC_SC_iiiii
        .type           _ZN4vllm25paged_attention_v1_kernelIffLi256ELi8ELi128ELNS_18Fp8KVCacheDataTypeE0ELb1EEEvPT_PKS2_PKT0_S8_ifPKiSA_iPKfiiiSC_SC_iiiii,@function
        .size           _ZN4vllm25paged_attention_v1_kernelIffLi256ELi8ELi128ELNS_18Fp8KVCacheDataTypeE0ELb1EEEvPT_PKS2_PKT0_S8_ifPKiSA_iPKfiiiSC_SC_iiiii,(.L_x_26049 - _ZN4vllm25paged_attention_v1_kernelIffLi256ELi8ELi128ELNS_18Fp8KVCacheDataTypeE0ELb1EEEvPT_PKS2_PKT0_S8_ifPKiSA_iPKfiiiSC_SC_iiiii)
        .other          _ZN4vllm25paged_attention_v1_kernelIffLi256ELi8ELi128ELNS_18Fp8KVCacheDataTypeE0ELb1EEEvPT_PKS2_PKT0_S8_ifPKiSA_iPKfiiiSC_SC_iiiii,@"STO_CUDA_ENTRY STV_DEFAULT"
_ZN4vllm25paged_attention_v1_kernelIffLi256ELi8ELi128ELNS_18Fp8KVCacheDataTypeE0ELb1EEEvPT_PKS2_PKT0_S8_ifPKiSA_iPKfiiiSC_SC_iiiii:
.text._ZN4vllm25paged_attention_v1_kernelIffLi256ELi8ELi128ELNS_18Fp8KVCacheDataTypeE0ELb1EEEvPT_PKS2_PKT0_S8_ifPKiSA_iPKfiiiSC_SC_iiiii:
[----:B------:R-:W-:Y:S01]  /*0000*/  LDC R1, c[0x0][0x37c] ;  /* 0x0000df00ff017b82 */ /* 0x000fe20000000800 */
[----:B------:R-:W0:Y:S07]  /*0010*/  S2R R4, SR_CTAID.Y ;  /* 0x0000000000047919 */ /* 0x000e2e0000002600 */
[----:B------:R-:W0:Y:S01]  /*0020*/  LDC.64 R6, c[0x0][0x3b0] ;  /* 0x0000ec00ff067b82 */ /* 0x000e220000000a00 */
[----:B------:R-:W1:Y:S07]  /*0030*/  LDCU.64 UR8, c[0x0][0x358] ;  /* 0x00006b00ff0877ac */ /* 0x000e6e0008000a00 */
[----:B------:R-:W2:Y:S08]  /*0040*/  LDC R5, c[0x0][0x3a0] ;  /* 0x0000e800ff057b82 */ /* 0x000eb00000000800 */
[----:B------:R-:W3:Y:S01]  /*0050*/  LDC.64 R2, c[0x0][0x3c0] ;  /* 0x0000f000ff027b82 */ /* 0x000ee20000000a00 */
[----:B0-----:R-:W-:-:S05]  /*0060*/  IMAD.WIDE.U32 R6, R4, 0x4, R6 ;  /* 0x0000000404067825 */ /* 0x001fca00078e0006 */
[----:B-1----:R0:W4:Y:S01]  /*0070*/  LDG.E.CONSTANT R53, desc[UR8][R6.64] ;  /* 0x0000000806357981 */ /* 0x002122000c1e9900 */
[----:B--2---:R-:W-:Y:S02]  /*0080*/  IABS R11, R5 ;  /* 0x00000005000b7213 */ /* 0x004fe40000000000 */
[----:B---3--:R-:W-:Y:S02]  /*0090*/  ISETP.NE.U32.AND P0, PT, R2, RZ, PT ;  /* 0x000000ff0200720c */ /* 0x008fe40003f05070 */
[----:B------:R-:W1:Y:S02]  /*00a0*/  I2F.RP R0, R11 ;  /* 0x0000000b00007306 */ /* 0x000e640000209400 */
[----:B------:R-:W-:Y:S02]  /*00b0*/  ISETP.NE.AND.EX P0, PT, R3, RZ, PT, P0 ;  /* 0x000000ff0300720c */ /* 0x000fe40003f05300 */
[----:B------:R-:W2:Y:S04]  /*00c0*/  S2R R3, SR_CTAID.X ;  /* 0x0000000000037919 */ /* 0x000ea80000002500 */
[----:B-1----:R-:W0:Y:S07]  /*00d0*/  MUFU.RCP R0, R0 ;  /* 0x0000000000007308 */ /* 0x002e2e0000001000 */
[----:B------:R-:W2:Y:S08]  /*00e0*/  @P0 LDC.64 R8, c[0x0][0x3c0] ;  /* 0x0000f000ff080b82 */ /* 0x000eb00000000a00 */
[----:B------:R-:W1:Y:S01]  /*00f0*/  LDC R10, c[0x0][0x370] ;  /* 0x0000dc00ff0a7b82 */ /* 0x000e620000000800 */
[----:B0-----:R-:W-:-:S04]  /*0100*/  VIADD R6, R0, 0xffffffe ;  /* 0x0ffffffe00067836 */ /* 0x001fc80000000000 */
[----:B------:R0:W3:Y:S01]  /*0110*/  F2I.FTZ.U32.TRUNC.NTZ R7, R6 ;  /* 0x0000000600077305 */ /* 0x0000e2000021f000 */
[----:B------:R-:W-:Y:S02]  /*0120*/  HFMA2 R31, -RZ, RZ, 0, 0 ;  /* 0x00000000ff1f7431 */ /* 0x000fe400000001ff */
[----:B--2---:R-:W-:-:S05]  /*0130*/  @P0 IMAD.WIDE.U32 R8, R3, 0x4, R8 ;  /* 0x0000000403080825 */ /* 0x004fca00078e0008 */
[----:B------:R2:W5:Y:S01]  /*0140*/  @P0 LDG.E.CONSTANT R31, desc[UR8][R8.64] ;  /* 0x00000008081f0981 */ /* 0x000562000c1e9900 */
[----:B0-----:R-:W-:Y:S01]  /*0150*/  IMAD.MOV.U32 R6, RZ, RZ, RZ ;  /* 0x000000ffff067224 */ /* 0x001fe200078e00ff */
[----:B---3--:R-:W-:-:S05]  /*0160*/  IADD3 R2, PT, PT, RZ, -R7, RZ ;  /* 0x80000007ff027210 */ /* 0x008fca0007ffe0ff */
[----:B--2---:R-:W-:Y:S01]  /*0170*/  IMAD R9, R2, R11, RZ ;  /* 0x0000000b02097224 */ /* 0x004fe200078e02ff */
[----:B-1----:R-:W-:-:S03]  /*0180*/  IABS R2, R10 ;  /* 0x0000000a00027213 */ /* 0x002fc60000000000 */
[----:B------:R-:W-:Y:S02]  /*0190*/  IMAD.HI.U32 R7, R7, R9, R6 ;  /* 0x0000000907077227 */ /* 0x000fe400078e0006 */
[----:B------:R-:W0:Y:S04]  /*01a0*/  LDC R6, c[0x0][0x3f4] ;  /* 0x0000fd00ff067b82 */ /* 0x000e280000000800 */
        /* <DEDUP_REMOVED lines=20> */
[----:B------:R1:W2:Y:S01]  /*02f0*/  F2I.FTZ.U32.TRUNC.NTZ R15, R14 ;  /* 0x0000000e000f7305 */ /* 0x0002a2000021f000 */
[----:B------:R-:W-:Y:S02]  /*0300*/  IABS R2, R12 ;  /* 0x0000000c00027213 */ /* 0x000fe40000000000 */
[----:B0-----:R-:W-:-:S03]  /*0310*/  IADD3 R8, PT, PT, R7, 0xffffffe, RZ ;  /* 0x0ffffffe07087810 */ /* 0x001fc60007ffe0ff */
[----:B------:R-:W-:Y:S02]  /*0320*/  IMAD.MOV R7, RZ, RZ, -R2 ;  /* 0x000000ffff077224 */ /* 0x000fe400078e0a02 */
[----:B------:R0:W3:Y:S01]  /*0330*/  F2I.FTZ.U32.TRUNC.NTZ R9, R8 ;  /* 0x0000000800097305 */ /* 0x0000e2000021f000 */
[----:B------:R-:W3:Y:S01]  /*0340*/  S2R R2, SR_TID.X ;  /* 0x0000000000027919 */ /* 0x000ee20000002100 */
[----:B-1----:R-:W-:Y:S01]  /*0350*/  MOV R14, RZ ;  /* 0x000000ff000e7202 */ /* 0x002fe20000000f00 */
[----:B--2---:R-:W-:-:S04]  /*0360*/  IMAD.MOV R11, RZ, RZ, -R15 ;  /* 0x000000ffff0b7224 */ /* 0x004fc800078e0a0f */
[----:B------:R-:W-:Y:S01]  /*0370*/  IMAD R11, R11, R16, RZ ;  /* 0x000000100b0b7224 */ /* 0x000fe200078e02ff */
[----:B------:R-:W-:-:S03]  /*0380*/  IABS R18, R3 ;  /* 0x0000000300127213 */ /* 0x000fc60000000000 */
[----:B------:R-:W-:-:S04]  /*0390*/  IMAD.HI.U32 R15, R15, R11, R14 ;  /* 0x0000000b0f0f7227 */ /* 0x000fc800078e000e */
[----:B0-----:R-:W-:Y:S02]  /*03a0*/  HFMA2 R8, -RZ, RZ, 0, 0 ;  /* 0x00000000ff087431 */ /* 0x001fe400000001ff */
[----:B---3--:R-:W-:Y:S02]  /*03b0*/  IMAD R14, R9, R0, RZ ;  /* 0x00000000090e7224 */ /* 0x008fe400078e02ff */
[----:B------:R-:W-:Y:S02]  /*03c0*/  IMAD.HI.U32 R13, R15, R18, RZ ;  /* 0x000000120f0d7227 */ /* 0x000fe400078e00ff */
[----:B------:R-:W0:Y:S02]  /*03d0*/  LDC R15, c[0x0][0x3c8] ;  /* 0x0000f200ff0f7b82 */ /* 0x000e240000000800 */
[----:B------:R-:W-:Y:S02]  /*03e0*/  IMAD.MOV R29, RZ, RZ, -R14 ;  /* 0x000000ffff1d7224 */ /* 0x000fe400078e0a0e */
[----:B------:R-:W-:-:S02]  /*03f0*/  IMAD R7, R13, R7, R18 ;  /* 0x000000070d077224 */ /* 0x000fc400078e0212 */
[----:B------:R-:W-:Y:S02]  /*0400*/  IMAD.HI.U32 R29, R9, R29, R8 ;  /* 0x0000001d091d7227 */ /* 0x000fe400078e0008 */
[----:B------:R-:W1:Y:S01]  /*0410*/  LDC R9, c[0x0][0x3f8] ;  /* 0x0000fe00ff097b82 */ /* 0x000e620000000800 */
[----:B------:R-:W-:Y:S02]  /*0420*/  ISETP.GT.U32.AND P3, PT, R16, R7, PT ;  /* 0x000000071000720c */ /* 0x000fe40003f64070 */
[----:B------:R-:W-:Y:S02]  /*0430*/  ISETP.GT.U32.AND P4, PT, R2, 0xff, PT ;  /* 0x000000ff0200780c */ /* 0x000fe40003f84070 */
[----:B------:R-:W-:Y:S01]  /*0440*/  LOP3.LUT R14, R3, R12, RZ, 0x3c, !PT ;  /* 0x0000000c030e7212 */ /* 0x000fe200078e3cff */
[----:B------:R-:W-:Y:S01]  /*0450*/  UMOV UR6, 0x400 ;  /* 0x0000040000067882 */ /* 0x000fe20000000000 */
[----:B------:R-:W-:Y:S02]  /*0460*/  BSSY.RECONVERGENT B0, `(.L_x_25131) ;  /* 0x0000028000007945 */ /* 0x000fe40003800200 */
[----:B------:R-:W-:Y:S01]  /*0470*/  ISETP.GE.AND P1, PT, R14, RZ, PT ;  /* 0x000000ff0e00720c */ /* 0x000fe20003f26270 */
[----:B------:R-:W2:Y:S04]  /*0480*/  S2UR UR7, SR_CgaCtaId ;  /* 0x00000000000779c3 */ /* 0x000ea80000008800 */
[----:B------:R-:W-:Y:S01]  /*0490*/  @!P3 IADD3 R7, PT, PT, R7, -R16, RZ ;  /* 0x800000100707b210 */ /* 0x000fe20007ffe0ff */
[----:B------:R-:W-:-:S03]  /*04a0*/  @!P3 VIADD R13, R13, 0x1 ;  /* 0x000000010d0db836 */ /* 0x000fc60000000000 */
[----:B------:R-:W-:Y:S02]  /*04b0*/  ISETP.GE.U32.AND P2, PT, R7, R16, PT ;  /* 0x000000100700720c */ /* 0x000fe40003f46070 */
[----:B------:R-:W-:Y:S02]  /*04c0*/  SHF.R.U32.HI R7, RZ, 0x2, R2 ;  /* 0x00000002ff077819 */ /* 0x000fe40000011602 */
[----:B----4-:R-:W-:-:S04]  /*04d0*/  IADD3 R11, PT, PT, R53, -0x1, RZ ;  /* 0xffffffff350b7810 */ /* 0x010fc80007ffe0ff */
[----:B------:R-:W-:-:S05]  /*04e0*/  IABS R21, R11 ;  /* 0x0000000b00157213 */ /* 0x000fca0000000000 */
[----:B------:R-:W-:-:S04]  /*04f0*/  IMAD.HI.U32 R28, R29, R21, RZ ;  /* 0x000000151d1c7227 */ /* 0x000fc800078e00ff */
[----:B------:R-:W-:-:S04]  /*0500*/  IMAD.MOV R8, RZ, RZ, -R28 ;  /* 0x000000ffff087224 */ /* 0x000fc800078e0a1c */
[----:B------:R-:W-:Y:S02]  /*0510*/  IMAD R21, R0, R8, R21 ;  /* 0x0000000800157224 */ /* 0x000fe400078e0215 */
[----:B0-----:R-:W-:-:S05]  /*0520*/  IMAD R8, R4, R15, RZ ;  /* 0x0000000f04087224 */ /* 0x001fca00078e02ff */
[----:B------:R-:W-:Y:S02]  /*0530*/  LEA R14, P5, R3, R8, 0x8 ;  /* 0x00000008030e7211 */ /* 0x000fe400078a40ff */
[----:B------:R-:W-:Y:S02]  /*0540*/  ISETP.GT.U32.AND P0, PT, R0, R21, PT ;  /* 0x000000150000720c */ /* 0x000fe40003f04070 */
[----:B------:R-:W-:Y:S01]  /*0550*/  LEA.HI.X.SX32 R17, R8, RZ, 0x1, P5 ;  /* 0x000000ff08117211 */ /* 0x000fe200028f0eff */
[----:B-12---:R-:W-:Y:S10]  /*0560*/  @P4 BRA `(.L_x_25132) ;  /* 0x00000000005c4947 */ /* 0x006ff40003800000 */
[C---:B------:R-:W-:Y:S01]  /*0570*/  ISETP.GT.U32.AND P3, PT, R2.reuse, 0x7f, PT ;  /* 0x0000007f0200780c */ /* 0x040fe20003f64070 */
[----:B------:R-:W0:Y:S01]  /*0580*/  LDCU.64 UR4, c[0x0][0x388] ;  /* 0x00007100ff0477ac */ /* 0x000e220008000a00 */
[----:B------:R-:W-:Y:S02]  /*0590*/  LOP3.LUT R15, R2, 0x3, RZ, 0xc0, !PT ;  /* 0x00000003020f7812 */ /* 0x000fe400078ec0ff */
[----:B------:R-:W-:-:S09]  /*05a0*/  SHF.L.U32 R18, R7, 0x2, RZ ;  /* 0x0000000207127819 */ /* 0x000fd200000006ff */
[----:B------:R-:W-:Y:S02]  /*05b0*/  @!P3 LOP3.LUT R8, R18, R15, RZ, 0xfc, !PT ;  /* 0x0000000f1208b212 */ /* 0x000fe400078efcff */
[----:B------:R-:W-:-:S03]  /*05c0*/  LOP3.LUT R15, R15, 0xfc, R2, 0xf8, !PT ;  /* 0x000000fc0f0f7812 */ /* 0x000fc600078ef802 */
[----:B------:R-:W-:Y:S01]  /*05d0*/  @!P3 VIADD R8, R8, 0x80 ;  /* 0x000000800808b836 */ /* 0x000fe20000000000 */
[----:B------:R-:W-:-:S04]  /*05e0*/  IADD3 R15, P4, PT, R15, R14, RZ ;  /* 0x0000000e0f0f7210 */ /* 0x000fc80007f9e0ff */
[----:B------:R-:W-:Y:S02]  /*05f0*/  @!P3 IADD3 R8, P5, PT, R8, R14, RZ ;  /* 0x0000000e0808b210 */ /* 0x000fe40007fbe0ff */
[----:B------:R-:W-:Y:S02]  /*0600*/  IADD3.X R20, PT, PT, RZ, R17, RZ, P4, !PT ;  /* 0x00000011ff147210 */ /* 0x000fe400027fe4ff */
[C---:B0-----:R-:W-:Y:S01]  /*0610*/  LEA R14, P4, R15.reuse, UR4, 0x2 ;  /* 0x000000040f0e7c11 */ /* 0x041fe2000f8810ff */
[----:B------:R-:W-:Y:S01]  /*0620*/  @!P3 IMAD.X R17, RZ, RZ, R17, P5 ;  /* 0x000000ffff11b224 */ /* 0x000fe200028e0611 */
[C---:B------:R-:W-:Y:S02]  /*0630*/  @!P3 LEA R16, P5, R8.reuse, UR4, 0x2 ;  /* 0x000000040810bc11 */ /* 0x040fe4000f8a10ff */
[----:B------:R-:W-:Y:S02]  /*0640*/  LEA.HI.X R15, R15, UR5, R20, 0x2, P4 ;  /* 0x000000050f0f7c11 */ /* 0x000fe4000a0f1414 */
[----:B------:R-:W-:-:S03]  /*0650*/  @!P3 LEA.HI.X R17, R8, UR5, R17, 0x2, P5 ;  /* 0x000000050811bc11 */ /* 0x000fc6000a8f1411 */
[----:B------:R-:W2:Y:S04]  /*0660*/  LDG.E.CONSTANT R14, desc[UR8][R14.64] ;  /* 0x000000080e0e7981 */ /* 0x000ea8000c1e9900 */
[----:B------:R-:W3:Y:S01]  /*0670*/  @!P3 LDG.E.CONSTANT R16, desc[UR8][R16.64] ;  /* 0x000000081010b981 */ /* 0x000ee2000c1e9900 */
[----:B------:R-:W-:Y:S01]  /*0680*/  SHF.L.U32 R8, R2, 0x8, RZ ;  /* 0x0000000802087819 */ /* 0x000fe200000006ff */
[----:B------:R-:W-:-:S03]  /*0690*/  ULEA UR4, UR7, UR6, 0x18 ;  /* 0x0000000607047291 */ /* 0x000fc6000f8ec0ff */
[----:B------:R-:W-:-:S04]  /*06a0*/  LOP3.LUT R8, R8, 0x300, RZ, 0xc0, !PT ;  /* 0x0000030008087812 */ /* 0x000fc800078ec0ff */
[----:B------:R-:W-:-:S05]  /*06b0*/  IADD3 R19, PT, PT, R18, UR4, R8 ;  /* 0x0000000412137c10 */ /* 0x000fca000fffe008 */
[----:B--2---:R0:W-:Y:S04]  /*06c0*/  STS [R19], R14 ;  /* 0x0000000e13007388 */ /* 0x0041e80000000800 */
[----:B---3--:R0:W-:Y:S02]  /*06d0*/  @!P3 STS [R19+0x80], R16 ;  /* 0x000080101300b388 */ /* 0x0081e40000000800 */
.L_x_25132:
[----:B------:R-:W-:Y:S05]  /*06e0*/  BSYNC.RECONVERGENT B0 ;  /* 0x0000000000007941 */ /* 0x000fea0003800200 */
.L_x_25131:
[----:B------:R-:W-:Y:S01]  /*06f0*/  @P2 VIADD R13, R13, 0x1 ;  /* 0x000000010d0d2836 */ /* 0x000fe20000000000 */
[----:B------:R-:W1:Y:S01]  /*0700*/  LDCU UR5, c[0x0][0x3e8] ;  /* 0x00007d00ff0577ac */ /* 0x000e620008000800 */
[--C-:B------:R-:W-:Y:S01]  /*0710*/  @!P0 IMAD.IADD R21, R21, 0x1, -R0.reuse ;  /* 0x0000000115158824 */ /* 0x100fe200078e0a00 */
[----:B------:R-:W-:Y:S01]  /*0720*/  ISETP.GE.AND P2, PT, R9, RZ, PT ;  /* 0x000000ff0900720c */ /* 0x000fe20003f46270 */
[----:B------:R-:W-:Y:S01]  /*0730*/  BSSY B0, `(.L_x_25133) ;  /* 0x0000126000007945 */ /* 0x000fe20003800000 */
[----:B------:R-:W-:Y:S01]  /*0740*/  MOV R8, R13 ;  /* 0x0000000d00087202 */ /* 0x000fe20000000f00 */
[----:B------:R-:W2:Y:S01]  /*0750*/  LDCU UR4, c[0x0][0x3b8] ;  /* 0x00007700ff0477ac */ /* 0x000ea20008000800 */
[----:B------:R-:W-:Y:S01]  /*0760*/  ISETP.NE.AND P3, PT, R12, RZ, PT ;  /* 0x000000ff0c00720c */ /* 0x000fe20003f65270 */
[----:B------:R-:W-:Y:S01]  /*0770*/  IMAD.MOV.U32 R30, RZ, RZ, R0 ;  /* 0x000000ffff1e7224 */ /* 0x000fe200078e0000 */
[----:B------:R-:W-:Y:S01]  /*0780*/  IADD3 R13, PT, PT, R53, 0x7, RZ ;  /* 0x00000007350d7810 */ /* 0x000fe20007ffe0ff */
[----:B------:R-:W-:Y:S01]  /*0790*/  @!P1 IMAD.MOV R8, RZ, RZ, -R8 ;  /* 0x000000ffff089224 */ /* 0x000fe200078e0a08 */
[----:B------:R-:W-:Y:S01]  /*07a0*/  ISETP.GE.U32.AND P1, PT, R21, R0, PT ;  /* 0x000000001500720c */ /* 0x000fe20003f26070 */
[----:B------:R-:W3:Y:S01]  /*07b0*/  LDCU UR10, c[0x0][0x3ec] ;  /* 0x00007d80ff0a77ac */ /* 0x000ee20008000800 */
[----:B0-----:R-:W-:-:S02]  /*07c0*/  SHF.R.S32.HI R14, RZ, 0x1f, R13 ;  /* 0x0000001fff0e7819 */ /* 0x001fc4000001140d */
[----:B------:R-:W-:Y:S01]  /*07d0*/  @!P0 IADD3 R28, PT, PT, R28, 0x1, RZ ;  /* 0x000000011c1c8810 */ /* 0x000fe20007ffe0ff */
[----:B------:R-:W0:Y:S01]  /*07e0*/  LDCU UR11, c[0x0][0x3d0] ;  /* 0x00007a00ff0b77ac */ /* 0x000e220008000800 */
[----:B------:R-:W-:Y:S01]  /*07f0*/  LEA.HI R14, R14, R13, RZ, 0x3 ;  /* 0x0000000d0e0e7211 */ /* 0x000fe200078f18ff */
[----:B-1----:R-:W-:Y:S02]  /*0800*/  @P2 IMAD R10, R10, UR5, R3 ;  /* 0x000000050a0a2c24 */ /* 0x002fe4000f8e0203 */
[----:B------:R-:W-:Y:S01]  /*0810*/  @!P3 LOP3.LUT R8, RZ, R12, RZ, 0x33, !PT ;  /* 0x0000000cff08b212 */ /* 0x000fe200078e33ff */
[----:B------:R-:W1:Y:S01]  /*0820*/  LDCU UR12, c[0x0][0x3cc] ;  /* 0x00007980ff0c77ac */ /* 0x000e620008000800 */
[----:B------:R-:W-:Y:S01]  /*0830*/  SHF.R.U32.HI R32, RZ, 0x5, R2 ;  /* 0x00000005ff207819 */ /* 0x000fe20000011602 */
[----:B------:R-:W-:Y:S01]  /*0840*/  @P2 IMAD R52, R10, R9, 0x1 ;  /* 0x000000010a342424 */ /* 0x000fe200078e0209 */
[----:B------:R-:W-:Y:S01]  /*0850*/  SHF.R.S32.HI R3, RZ, 0x3, R14 ;  /* 0x00000003ff037819 */ /* 0x000fe2000001140e */
[----:B------:R-:W-:Y:S01]  /*0860*/  @P1 VIADD R28, R28, 0x1 ;  /* 0x000000011c1c1836 */ /* 0x000fe20000000000 */
[----:B------:R-:W-:Y:S01]  /*0870*/  LOP3.LUT R11, R11, R6, RZ, 0x3c, !PT ;  /* 0x000000060b0b7212 */ /* 0x000fe200078e3cff */
[----:B------:R-:W-:Y:S01]  /*0880*/  @!P2 IMAD R5, R5, UR5, R8 ;  /* 0x000000050505ac24 */ /* 0x000fe2000f8e0208 */
[----:B------:R-:W-:Y:S01]  /*0890*/  BAR.SYNC.DEFER_BLOCKING 0x0 ;  /* 0x0000000000007b1d */ /* 0x000fe20000010000 */
[----:B------:R-:W-:-:S02]  /*08a0*/  ISETP.GE.AND P1, PT, R32, R3, PT ;  /* 0x000000032000720c */ /* 0x000fc40003f26270 */
[----:B------:R-:W-:Y:S02]  /*08b0*/  ISETP.GE.AND P3, PT, R11, RZ, PT ;  /* 0x000000ff0b00720c */ /* 0x000fe40003f66270 */
[----:B------:R-:W-:Y:S01]  /*08c0*/  ISETP.NE.AND P0, PT, R6, RZ, PT ;  /* 0x000000ff0600720c */ /* 0x000fe20003f05270 */
[----:B------:R-:W4:Y:S01]  /*08d0*/  LDCU UR13, c[0x0][0x3a4] ;  /* 0x00007480ff0d77ac */ /* 0x000f220008000800 */
[----:B------:R-:W-:Y:S02]  /*08e0*/  @!P2 IADD3 R12, PT, PT, -R5, RZ, RZ ;  /* 0x000000ff050ca210 */ /* 0x000fe40007ffe1ff */
[----:B------:R-:W-:Y:S01]  /*08f0*/  MOV R11, 0xff7fffff ;  /* 0xff7fffff000b7802 */ /* 0x000fe20000000f00 */
[----:B------:R-:W0:Y:S02]  /*0900*/  LDCU.64 UR14, c[0x0][0x390] ;  /* 0x00007200ff0e77ac */ /* 0x000e240008000a00 */
[----:B------:R-:W-:Y:S02]  /*0910*/  @!P2 IMAD R52, R9, R12, 0x1 ;  /* 0x000000010934a424 */ /* 0x000fe400078e020c */
[----:B--2---:R-:W-:-:S02]  /*0920*/  IMAD R9, R4, UR4, RZ ;  /* 0x0000000404097c24 */ /* 0x004fc4000f8e02ff */
[----:B------:R-:W-:Y:S02]  /*0930*/  @!P3 IMAD.MOV R28, RZ, RZ, -R28 ;  /* 0x000000ffff1cb224 */ /* 0x000fe400078e0a1c */
[----:B------:R-:W-:Y:S01]  /*0940*/  @!P0 LOP3.LUT R28, RZ, R6, RZ, 0x33, !PT ;  /* 0x00000006ff1c8212 */ /* 0x000fe200078e33ff */
[----:B-1-3--:R-:W-:Y:S06]  /*0950*/  @P1 BRA `(.L_x_25134) ;  /* 0x00000010000c1947 */ /* 0x00afec0003800000 */
[----:B------:R-:W1:Y:S01]  /*0960*/  LDCU.64 UR4, c[0x0][0x3a8] ;  /* 0x00007500ff0477ac */ /* 0x000e620008000a00 */
[----:B------:R-:W-:Y:S01]  /*0970*/  SHF.R.U32.HI R2, RZ, 0x3, R2 ;  /* 0x00000003ff027819 */ /* 0x000fe20000011602 */
[----:B------:R-:W-:Y:S01]  /*0980*/  HFMA2 R5, -RZ, RZ, 0, 0 ;  /* 0x00000000ff057431 */ /* 0x000fe200000001ff */
[----:B------:R-:W-:Y:S01]  /*0990*/  SHF.L.U32 R6, R32, 0x3, RZ ;  /* 0x0000000320067819 */ /* 0x000fe200000006ff */
[----:B------:R-:W-:Y:S01]  /*09a0*/  IMAD.MOV.U32 R11, RZ, RZ, -0x800001 ;  /* 0xff7fffffff0b7424 */ /* 0x000fe200078e00ff */
[----:B------:R-:W-:Y:S02]  /*09b0*/  LOP3.LUT R4, R2, 0x7c, RZ, 0xc0, !PT ;  /* 0x0000007c02047812 */ /* 0x000fe400078ec0ff */
[C---:B------:R-:W-:Y:S01]  /*09c0*/  LOP3.LUT R0, R6.reuse, 0x7, R7, 0xf8, !PT ;  /* 0x0000000706007812 */ /* 0x040fe200078ef807 */
[----:B------:R-:W-:Y:S02]  /*09d0*/  VIADD R6, R6, 0x1 ;  /* 0x0000000106067836 */ /* 0x000fe40000000000 */
[----:B------:R-:W-:-:S04]  /*09e0*/  IMAD.WIDE R4, R9, 0x4, R4 ;  /* 0x0000000409047825 */ /* 0x000fc800078e0204 */
[----:B------:R-:W-:Y:S02]  /*09f0*/  IMAD.SHL.U32 R9, R7, 0x4, RZ ;  /* 0x0000000407097824 */ /* 0x000fe400078e00ff */
[----:B------:R-:W-:Y:S01]  /*0a00*/  VIADD R7, R0, 0x1 ;  /* 0x0000000100077836 */ /* 0x000fe20000000000 */
[----:B-1----:R-:W-:Y:S01]  /*0a10*/  IADD3 R4, P0, PT, R4, UR4, RZ ;  /* 0x0000000404047c10 */ /* 0x002fe2000ff1e0ff */
[----:B------:R-:W-:Y:S01]  /*0a20*/  UIADD3 UR4, UPT, UPT, UR6, 0x420, URZ ;  /* 0x0000042006047890 */ /* 0x000fe2000fffe0ff */
[----:B------:R-:W-:Y:S02]  /*0a30*/  LOP3.LUT R9, R9, 0x1c, RZ, 0xc0, !PT ;  /* 0x0000001c09097812 */ /* 0x000fe400078ec0ff */
[----:B------:R-:W-:Y:S01]  /*0a40*/  IADD3.X R5, PT, PT, R5, UR5, RZ, P0, !PT ;  /* 0x0000000505057c10 */ /* 0x000fe200087fe4ff */
[----:B------:R-:W-:Y:S01]  /*0a50*/  ULEA UR4, UR7, UR4, 0x18 ;  /* 0x0000000407047291 */ /* 0x000fe2000f8ec0ff */
[----:B------:R-:W-:Y:S02]  /*0a60*/  LEA R10, R32, R9, 0x5 ;  /* 0x00000009200a7211 */ /* 0x000fe400078e28ff */
[----:B------:R-:W-:-:S03]  /*0a70*/  IADD3 R9, PT, PT, -R53, R0, RZ ;  /* 0x0000000035097210 */ /* 0x000fc60007ffe1ff */
[----:B------:R-:W-:-:S07]  /*0a80*/  IADD3 R10, PT, PT, R10, UR4, RZ ;  /* 0x000000040a0a7c10 */ /* 0x000fce000fffe0ff */
.L_x_25139:
[----:B------:R-:W1:Y:S01]  /*0a90*/  LDC R16, c[0x0][0x3f0] ;  /* 0x0000fc00ff107b82 */ /* 0x000e620000000800 */
[----:B------:R-:W-:Y:S01]  /*0aa0*/  VIADD R2, R6, 0xffffffff ;  /* 0xffffffff06027836 */ /* 0x000fe20000000000 */
[----:B------:R-:W-:Y:S04]  /*0ab0*/  BSSY B1, `(.L_x_25135) ;  /* 0x00000e4000017945 */ /* 0x000fe80003800000 */
        /* <DEDUP_REMOVED lines=44> */
[----:B------:R-:W1:Y:S02]  /*0d80*/  S2R R2, SR_TID.X ;  /* 0x0000000000027919 */ /* 0x000e640000002100 */
[----:B-1----:R-:W-:-:S13]  /*0d90*/  LOP3.LUT P0, RZ, R2, 0x3, RZ, 0xc0, !PT ;  /* 0x0000000302ff7812 */ /* 0x002fda000780c0ff */
[----:B------:R-:W-:Y:S05]  /*0da0*/  @P0 BRA `(.L_x_25137) ;  /* 0x0000000800d00947 */ /* 0x000fea0003800000 */
[----:B------:R-:W-:-:S05]  /*0db0*/  MOV R13, 0xff7fffff ;  /* 0xff7fffff000d7802 */ /* 0x000fca0000000f00 */
[----:B------:R1:W-:Y:S01]  /*0dc0*/  STS [R10], R13 ;  /* 0x0000000d0a007388 */ /* 0x0003e20000000800 */
[----:B------:R-:W-:Y:S05]  /*0dd0*/  BRA `(.L_x_25137) ;  /* 0x0000000800c47947 */ /* 0x000fea0003800000 */
.L_x_25136:
[----:B------:R-:W2:Y:S01]  /*0de0*/  LDG.E.CONSTANT R15, desc[UR8][R4.64] ;  /* 0x00000008040f7981 */ /* 0x000ea2000c1e9900 */
[----:B0-----:R-:W-:Y:S01]  /*0df0*/  IMAD R13, R8, UR11, RZ ;  /* 0x0000000b080d7c24 */ /* 0x001fe2000f8e02ff */
[----:B------:R-:W0:Y:S02]  /*0e00*/  S2R R2, SR_TID.X ;  /* 0x0000000000027919 */ /* 0x000e240000002100 */
[----:B0-----:R-:W-:-:S04]  /*0e10*/  LOP3.LUT R12, R2, 0x1f, RZ, 0xc0, !PT ;  /* 0x0000001f020c7812 */ /* 0x001fc800078ec0ff */
[----:B------:R-:W-:-:S04]  /*0e20*/  IADD3 R12, P0, PT, R12, R13, RZ ;  /* 0x0000000d0c0c7210 */ /* 0x000fc80007f1e0ff */
[----:B------:R-:W-:Y:S01]  /*0e30*/  LEA.HI.X.SX32 R13, R13, RZ, 0x1, P0 ;  /* 0x000000ff0d0d7211 */ /* 0x000fe200000f0eff */
[----:B------:R-:W0:Y:S02]  /*0e40*/  S2UR UR5, SR_CgaCtaId ;  /* 0x00000000000579c3 */ /* 0x000e240000008800 */
        /* <DEDUP_REMOVED lines=17> */
[----:B------:R-:W-:Y:S01]  /*0f60*/  UMOV UR4, 0x400 ;  /* 0x0000040000047882 */ /* 0x000fe20000000000 */
[----:B------:R-:W-:Y:S01]  /*0f70*/  IMAD.SHL.U32 R33, R2, 0x100, RZ ;  /* 0x0000010002217824 */ /* 0x000fe200078e00ff */
[----:B0-----:R-:W-:Y:S01]  /*0f80*/  ULEA UR4, UR5, UR4, 0x18 ;  /* 0x0000000405047291 */ /* 0x001fe2000f8ec0ff */
[----:B------:R-:W4:Y:S03]  /*0f90*/  LDG.E.CONSTANT R49, desc[UR8][R58.64+0x700] ;  /* 0x000700083a317981 */ /* 0x000f26000c1e9900 */
[----:B------:R-:W-:Y:S01]  /*0fa0*/  LOP3.LUT R33, R33, 0x300, RZ, 0xc0, !PT ;  /* 0x0000030021217812 */ /* 0x000fe200078ec0ff */
[----:B------:R-:W4:Y:S04]  /*0fb0*/  LDG.E.CONSTANT R48, desc[UR8][R58.64+0x780] ;  /* 0x000780083a307981 */ /* 0x000f28000c1e9900 */
[----:B------:R-:W2:Y:S04]  /*0fc0*/  LDS.128 R12, [R33+UR4] ;  /* 0x00000004210c7984 */ /* 0x000ea80008000c00 */
[----:B------:R-:W4:Y:S04]  /*0fd0*/  LDG.E.CONSTANT R47, desc[UR8][R58.64+0x800] ;  /* 0x000800083a2f7981 */ /* 0x000f28000c1e9900 */
[----:B------:R-:W4:Y:S04]  /*0fe0*/  LDG.E.CONSTANT R46, desc[UR8][R58.64+0x880] ;  /* 0x000880083a2e7981 */ /* 0x000f28000c1e9900 */
[----:B------:R-:W4:Y:S04]  /*0ff0*/  LDG.E.CONSTANT R45, desc[UR8][R58.64+0x900] ;  /* 0x000900083a2d7981 */ /* 0x000f28000c1e9900 */
[----:B------:R-:W4:Y:S04]  /*1000*/  LDG.E.CONSTANT R44, desc[UR8][R58.64+0x980] ;  /* 0x000980083a2c7981 */ /* 0x000f28000c1e9900 */
[----:B------:R-:W0:Y:S04]  /*1010*/  LDS.128 R16, [R33+UR4+0x10] ;  /* 0x0000100421107984 */ /* 0x000e280008000c00 */
        /* <DEDUP_REMOVED lines=9> */
[----:B--2---:R-:W-:-:S03]  /*10b0*/  FMUL.FTZ R36, R22, R13 ;  /* 0x0000000d16247220 */ /* 0x004fc60000410000 */
[----:B------:R-:W2:Y:S01]  /*10c0*/  LDG.E.CONSTANT R22, desc[UR8][R58.64+0xa80] ;  /* 0x000a80083a167981 */ /* 0x000ea2000c1e9900 */
[----:B---3--:R-:W-:-:S03]  /*10d0*/  FFMA.FTZ R12, R37, R12, R36 ;  /* 0x0000000c250c7223 */ /* 0x008fc60000010024 */
[----:B------:R-:W3:Y:S01]  /*10e0*/  LDG.E.CONSTANT R36, desc[UR8][R58.64+0xf80] ;  /* 0x000f80083a247981 */ /* 0x000ee2000c1e9900 */
[----:B----4-:R-:W-:-:S03]  /*10f0*/  FFMA.FTZ R23, R23, R14, R12 ;  /* 0x0000000e17177223 */ /* 0x010fc6000001000c */
[----:B------:R-:W4:Y:S01]  /*1100*/  LDG.E.CONSTANT R37, desc[UR8][R58.64+0x1100] ;  /* 0x001100083a257981 */ /* 0x000f22000c1e9900 */
[----:B------:R-:W-:-:S03]  /*1110*/  FFMA.FTZ R20, R20, R15, R23 ;  /* 0x0000000f14147223 */ /* 0x000fc60000010017 */
[----:B------:R-:W1:Y:S04]  /*1120*/  LDS.128 R12, [R33+UR4+0x20] ;  /* 0x00002004210c7984 */ /* 0x000e680008000c00 */
[----:B------:R-:W3:Y:S01]  /*1130*/  LDG.E.CONSTANT R23, desc[UR8][R58.64+0xc00] ;  /* 0x000c00083a177981 */ /* 0x000ee2000c1e9900 */
[----:B0-----:R-:W-:-:S03]  /*1140*/  FFMA.FTZ R21, R21, R16, R20 ;  /* 0x0000001015157223 */ /* 0x001fc60000010014 */
[----:B------:R-:W4:Y:S01]  /*1150*/  LDG.E.CONSTANT R20, desc[UR8][R58.64+0xc80] ;  /* 0x000c80083a147981 */ /* 0x000f22000c1e9900 */
[----:B------:R-:W-:-:S03]  /*1160*/  FFMA.FTZ R16, R26, R17, R21 ;  /* 0x000000111a107223 */ /* 0x000fc60000010015 */
[----:B------:R-:W4:Y:S01]  /*1170*/  LDG.E.CONSTANT R21, desc[UR8][R58.64+0xd00] ;  /* 0x000d00083a157981 */ /* 0x000f22000c1e9900 */
[----:B------:R-:W-:-:S03]  /*1180*/  FFMA.FTZ R35, R35, R18, R16 ;  /* 0x0000001223237223 */ /* 0x000fc60000010010 */
[----:B------:R-:W4:Y:S01]  /*1190*/  LDG.E.CONSTANT R26, desc[UR8][R58.64+0xd80] ;  /* 0x000d80083a1a7981 */ /* 0x000f22000c1e9900 */
[----:B------:R-:W-:-:S03]  /*11a0*/  FFMA.FTZ R24, R24, R19, R35 ;  /* 0x0000001318187223 */ /* 0x000fc60000010023 */
[----:B------:R-:W4:Y:S04]  /*11b0*/  LDG.E.CONSTANT R35, desc[UR8][R58.64+0xe00] ;  /* 0x000e00083a237981 */ /* 0x000f28000c1e9900 */
[----:B------:R-:W0:Y:S01]  /*11c0*/  LDS.128 R16, [R33+UR4+0x30] ;  /* 0x0000300421107984 */ /* 0x000e220008000c00 */
[----:B-1----:R-:W-:-:S03]  /*11d0*/  FFMA.FTZ R25, R25, R12, R24 ;  /* 0x0000000c19197223 */ /* 0x002fc60000010018 */
[----:B------:R-:W4:Y:S01]  /*11e0*/  LDG.E.CONSTANT R24, desc[UR8][R58.64+0xe80] ;  /* 0x000e80083a187981 */ /* 0x000f22000c1e9900 */
[----:B------:R-:W-:-:S03]  /*11f0*/  FFMA.FTZ R34, R34, R13, R25 ;  /* 0x0000000d22227223 */ /* 0x000fc60000010019 */
[----:B------:R-:W4:Y:S01]  /*1200*/  LDG.E.CONSTANT R25, desc[UR8][R58.64+0xf00] ;  /* 0x000f00083a197981 */ /* 0x000f22000c1e9900 */
[----:B------:R-:W-:-:S03]  /*1210*/  FFMA.FTZ R13, R27, R14, R34 ;  /* 0x0000000e1b0d7223 */ /* 0x000fc60000010022 */
[----:B------:R-:W4:Y:S04]  /*1220*/  LDG.E.CONSTANT R27, desc[UR8][R58.64+0x1000] ;  /* 0x001000083a1b7981 */ /* 0x000f28000c1e9900 */
[----:B------:R-:W4:Y:S01]  /*1230*/  LDG.E.CONSTANT R34, desc[UR8][R58.64+0x1080] ;  /* 0x001080083a227981 */ /* 0x000f22000c1e9900 */
[----:B------:R-:W-:-:S03]  /*1240*/  FFMA.FTZ R12, R38, R15, R13 ;  /* 0x0000000f260c7223 */ /* 0x000fc6000001000d */
[----:B------:R-:W4:Y:S01]  /*1250*/  LDG.E.CONSTANT R38, desc[UR8][R58.64+0x1180] ;  /* 0x001180083a267981 */ /* 0x000f22000c1e9900 */
[----:B0-----:R-:W-:-:S03]  /*1260*/  FFMA.FTZ R13, R41, R16, R12 ;  /* 0x00000010290d7223 */ /* 0x001fc6000001000c */
[----:B------:R-:W4:Y:S01]  /*1270*/  LDG.E.CONSTANT R41, desc[UR8][R58.64+0x1200] ;  /* 0x001200083a297981 */ /* 0x000f22000c1e9900 */
[----:B------:R-:W-:-:S03]  /*1280*/  FFMA.FTZ R50, R50, R17, R13 ;  /* 0x0000001132327223 */ /* 0x000fc6000001000d */
[----:B------:R-:W0:Y:S01]  /*1290*/  LDS.128 R12, [R33+UR4+0x40] ;  /* 0x00004004210c7984 */ /* 0x000e220008000c00 */
[----:B------:R-:W-:-:S03]  /*12a0*/  FFMA.FTZ R49, R49, R18, R50 ;  /* 0x0000001231317223 */ /* 0x000fc60000010032 */
[----:B------:R-:W4:Y:S01]  /*12b0*/  LDG.E.CONSTANT R50, desc[UR8][R58.64+0x1580] ;  /* 0x001580083a327981 */ /* 0x000f22000c1e9900 */
[----:B------:R-:W-:-:S03]  /*12c0*/  FFMA.FTZ R48, R48, R19, R49 ;  /* 0x0000001330307223 */ /* 0x000fc60000010031 */
[----:B------:R-:W1:Y:S04]  /*12d0*/  LDS.128 R16, [R33+UR4+0x50] ;  /* 0x0000500421107984 */ /* 0x000e680008000c00 */
[----:B------:R-:W4:Y:S01]  /*12e0*/  LDG.E.CONSTANT R49, desc[UR8][R58.64+0x1600] ;  /* 0x001600083a317981 */ /* 0x000f22000c1e9900 */
[----:B0-----:R-:W-:-:S03]  /*12f0*/  FFMA.FTZ R47, R47, R12, R48 ;  /* 0x0000000c2f2f7223 */ /* 0x001fc60000010030 */
[----:B------:R-:W4:Y:S01]  /*1300*/  LDG.E.CONSTANT R48, desc[UR8][R58.64+0x1680] ;  /* 0x001680083a307981 */ /* 0x000f22000c1e9900 */
[----:B------:R-:W-:-:S03]  /*1310*/  FFMA.FTZ R46, R46, R13, R47 ;  /* 0x0000000d2e2e7223 */ /* 0x000fc6000001002f */
[----:B------:R-:W4:Y:S01]  /*1320*/  LDG.E.CONSTANT R47, desc[UR8][R58.64+0x1e00] ;  /* 0x001e00083a2f7981 */ /* 0x000f22000c1e9900 */
[----:B------:R-:W-:-:S03]  /*1330*/  FFMA.FTZ R45, R45, R14, R46 ;  /* 0x0000000e2d2d7223 */ /* 0x000fc6000001002e */
[----:B------:R-:W4:Y:S01]  /*1340*/  LDG.E.CONSTANT R46, desc[UR8][R58.64+0x1d80] ;  /* 0x001d80083a2e7981 */ /* 0x000f22000c1e9900 */
[----:B------:R-:W-:-:S03]  /*1350*/  FFMA.FTZ R44, R44, R15, R45 ;  /* 0x0000000f2c2c7223 */ /* 0x000fc6000001002d */
[----:B------:R-:W3:Y:S01]  /*1360*/  LDS.128 R12, [R33+UR4+0x60] ;  /* 0x00006004210c7984 */ /* 0x000ee20008000c00 */
[----:B-1----:R-:W-:-:S03]  /*1370*/  FFMA.FTZ R43, R43, R16, R44 ;  /* 0x000000102b2b7223 */ /* 0x002fc6000001002c */
[----:B------:R-:W4:Y:S04]  /*1380*/  LDG.E.CONSTANT R44, desc[UR8][R58.64+0x1e80] ;  /* 0x001e80083a2c7981 */ /* 0x000f28000c1e9900 */
[----:B------:R-:W4:Y:S01]  /*1390*/  LDG.E.CONSTANT R45, desc[UR8][R58.64+0x1f00] ;  /* 0x001f00083a2d7981 */ /* 0x000f22000c1e9900 */
[----:B--2---:R-:W-:-:S03]  /*13a0*/  FFMA.FTZ R22, R22, R17, R43 ;  /* 0x0000001116167223 */ /* 0x004fc6000001002b */
[----:B------:R-:W2:Y:S01]  /*13b0*/  LDG.E.CONSTANT R43, desc[UR8][R58.64+0x1700] ;  /* 0x001700083a2b7981 */ /* 0x000ea2000c1e9900 */
[----:B------:R-:W-:-:S04]  /*13c0*/  FFMA.FTZ R39, R39, R18, R22 ;  /* 0x0000001227277223 */ /* 0x000fc80000010016 */
[----:B------:R-:W-:Y:S02]  /*13d0*/  FFMA.FTZ R40, R40, R19, R39 ;  /* 0x0000001328287223 */ /* 0x000fe40000010027 */
[----:B------:R-:W0:Y:S04]  /*13e0*/  LDS.128 R16, [R33+UR4+0x70] ;  /* 0x0000700421107984 */ /* 0x000e280008000c00 */
[----:B------:R-:W2:Y:S01]  /*13f0*/  LDG.E.CONSTANT R39, desc[UR8][R58.64+0x1c00] ;  /* 0x001c00083a277981 */ /* 0x000ea2000c1e9900 */
[----:B---3--:R-:W-:-:S03]  /*1400*/  FFMA.FTZ R23, R23, R12, R40 ;  /* 0x0000000c17177223 */ /* 0x008fc60000010028 */
[----:B------:R-:W3:Y:S01]  /*1410*/  LDG.E.CONSTANT R40, desc[UR8][R58.64+0x1b80] ;  /* 0x001b80083a287981 */ /* 0x000ee2000c1e9900 */
[----:B----4-:R-:W-:-:S04]  /*1420*/  FFMA.FTZ R20, R20, R13, R23 ;  /* 0x0000000d14147223 */ /* 0x010fc80000010017 */
[----:B------:R-:W-:Y:S02]  /*1430*/  FFMA.FTZ R13, R21, R14, R20 ;  /* 0x0000000e150d7223 */ /* 0x000fe40000010014 */
[----:B------:R-:W1:Y:S02]  /*1440*/  LDS.128 R20, [R33+UR4+0x80] ;  /* 0x0000800421147984 */ /* 0x000e640008000c00 */
[----:B------:R-:W-:Y:S02]  /*1450*/  FFMA.FTZ R26, R26, R15, R13 ;  /* 0x0000000f1a1a7223 */ /* 0x000fe4000001000d */
[----:B------:R-:W4:Y:S02]  /*1460*/  LDS.128 R12, [R33+UR4+0x90] ;  /* 0x00009004210c7984 */ /* 0x000f240008000c00 */
[----:B0-----:R-:W-:Y:S02]  /*1470*/  FFMA.FTZ R35, R35, R16, R26 ;  /* 0x0000001023237223 */ /* 0x001fe4000001001a */
[----:B------:R-:W3:Y:S02]  /*1480*/  LDG.E.CONSTANT R26, desc[UR8][R58.64+0x1780] ;  /* 0x001780083a1a7981 */ /* 0x000ee4000c1e9900 */
[----:B------:R-:W-:-:S02]  /*1490*/  FFMA.FTZ R24, R24, R17, R35 ;  /* 0x0000001118187223 */ /* 0x000fc40000010023 */
[----:B------:R-:W3:Y:S02]  /*14a0*/  LDG.E.CONSTANT R35, desc[UR8][R58.64+0x1a00] ;  /* 0x001a00083a237981 */ /* 0x000ee4000c1e9900 */
[----:B------:R-:W-:Y:S02]  /*14b0*/  FFMA.FTZ R25, R25, R18, R24 ;  /* 0x0000001219197223 */ /* 0x000fe40000010018 */
[----:B------:R-:W3:Y:S02]  /*14c0*/  LDG.E.CONSTANT R24, desc[UR8][R58.64+0x1880] ;  /* 0x001880083a187981 */ /* 0x000ee4000c1e9900 */
[----:B------:R-:W-:Y:S02]  /*14d0*/  FFMA.FTZ R36, R36, R19, R25 ;  /* 0x0000001324247223 */ /* 0x000fe40000010019 */
[----:B------:R-:W3:Y:S02]  /*14e0*/  LDG.E.CONSTANT R25, desc[UR8][R58.64+0x1800] ;  /* 0x001800083a197981 */ /* 0x000ee4000c1e9900 */
[----:B-1----:R-:W-:-:S02]  /*14f0*/  FFMA.FTZ R17, R27, R20, R36 ;  /* 0x000000141b117223 */ /* 0x002fc40000010024 */
[----:B------:R-:W3:Y:S02]  /*1500*/  LDG.E.CONSTANT R27, desc[UR8][R58.64+0x1900] ;  /* 0x001900083a1b7981 */ /* 0x000ee4000c1e9900 */
[----:B------:R-:W-:Y:S02]  /*1510*/  FFMA.FTZ R16, R34, R21, R17 ;  /* 0x0000001522107223 */ /* 0x000fe40000010011 */
[----:B------:R-:W3:Y:S04]  /*1520*/  LDG.E.CONSTANT R34, desc[UR8][R58.64+0x1980] ;  /* 0x001980083a227981 */ /* 0x000ee8000c1e9900 */
[----:B------:R-:W3:Y:S01]  /*1530*/  LDG.E.CONSTANT R36, desc[UR8][R58.64+0x1a80] ;  /* 0x001a80083a247981 */ /* 0x000ee2000c1e9900 */
[----:B------:R-:W-:-:S03]  /*1540*/  FFMA.FTZ R17, R37, R22, R16 ;  /* 0x0000001625117223 */ /* 0x000fc60000010010 */
[----:B------:R-:W3:Y:S01]  /*1550*/  LDG.E.CONSTANT R37, desc[UR8][R58.64+0x1b00] ;  /* 0x001b00083a257981 */ /* 0x000ee2000c1e9900 */
[----:B------:R-:W-:-:S03]  /*1560*/  FFMA.FTZ R16, R38, R23, R17 ;  /* 0x0000001726107223 */ /* 0x000fc60000010011 */
[----:B------:R-:W3:Y:S01]  /*1570*/  LDG.E.CONSTANT R38, desc[UR8][R58.64+0x1c80] ;  /* 0x001c80083a267981 */ /* 0x000ee2000c1e9900 */
[----:B----4-:R-:W-:-:S03]  /*1580*/  FFMA.FTZ R17, R41, R12, R16 ;  /* 0x0000000c29117223 */ /* 0x010fc60000010010 */
[----:B------:R-:W4:Y:S01]  /*1590*/  LDG.E.CONSTANT R41, desc[UR8][R58.64+0x1d00] ;  /* 0x001d00083a297981 */ /* 0x000f22000c1e9900 */
[----:B------:R-:W-:-:S03]  /*15a0*/  FFMA.FTZ R12, R42, R13, R17 ;  /* 0x0000000d2a0c7223 */ /* 0x000fc60000010011 */
[----:B------:R-:W4:Y:S01]  /*15b0*/  LDG.E.CONSTANT R42, desc[UR8][R58.64+0x1f80] ;  /* 0x001f80083a2a7981 */ /* 0x000f22000c1e9900 */
[----:B------:R-:W-:-:S03]  /*15c0*/  FFMA.FTZ R57, R57, R14, R12 ;  /* 0x0000000e39397223 */ /* 0x000fc6000001000c */
[----:B------:R-:W-:Y:S01]  /*15d0*/  LDS.128 R20, [R33+UR4+0xb0] ;  /* 0x0000b00421147984 */ /* 0x000fe20008000c00 */
[----:B------:R-:W-:-:S03]  /*15e0*/  FFMA.FTZ R56, R56, R15, R57 ;  /* 0x0000000f38387223 */ /* 0x000fc60000010039 */
[----:B------:R-:W0:Y:S04]  /*15f0*/  LDS.128 R12, [R33+UR4+0xa0] ;  /* 0x0000a004210c7984 */ /* 0x000e280008000c00 */
[----:B------:R-:W-:Y:S01]  /*1600*/  LDS.128 R16, [R33+UR4+0xd0] ;  /* 0x0000d00421107984 */ /* 0x000fe20008000c00 */
[----:B0-----:R-:W-:-:S04]  /*1610*/  FFMA.FTZ R55, R55, R12, R56 ;  /* 0x0000000c37377223 */ /* 0x001fc80000010038 */
[----:B------:R-:W-:-:S04]  /*1620*/  FFMA.FTZ R54, R54, R13, R55 ;  /* 0x0000000d36367223 */ /* 0x000fc80000010037 */
[----:B------:R-:W-:-:S04]  /*1630*/  FFMA.FTZ R51, R51, R14, R54 ;  /* 0x0000000e33337223 */ /* 0x000fc80000010036 */
[----:B------:R-:W-:Y:S02]  /*1640*/  FFMA.FTZ R50, R50, R15, R51 ;  /* 0x0000000f32327223 */ /* 0x000fe40000010033 */
[----:B------:R-:W0:Y:S02]  /*1650*/  LDS.128 R12, [R33+UR4+0xc0] ;  /* 0x0000c004210c7984 */ /* 0x000e240008000c00 */
[----:B------:R-:W-:-:S04]  /*1660*/  FFMA.FTZ R49, R49, R20, R50 ;  /* 0x0000001431317223 */ /* 0x000fc80000010032 */
[----:B------:R-:W-:Y:S01]  /*1670*/  FFMA.FTZ R48, R48, R21, R49 ;  /* 0x0000001530307223 */ /* 0x000fe20000010031 */
[----:B-----5:R-:W-:Y:S02]  /*1680*/  FSETP.NEU.FTZ.AND P0, PT, R31, RZ, PT ;  /* 0x000000ff1f00720b */ /* 0x020fe40003f1d000 */
[----:B------:R-:W-:Y:S01]  /*1690*/  LOP3.LUT P1, RZ, R2, 0x3, RZ, 0xc0, !PT ;  /* 0x0000000302ff7812 */ /* 0x000fe2000782c0ff */
[----:B--2---:R-:W-:-:S04]  /*16a0*/  FFMA.FTZ R43, R43, R22, R48 ;  /* 0x000000162b2b7223 */ /* 0x004fc80000010030 */
[----:B---3--:R-:W-:Y:S02]  /*16b0*/  FFMA.FTZ R26, R26, R23, R43 ;  /* 0x000000171a1a7223 */ /* 0x008fe4000001002b */
[----:B------:R-:W1:Y:S02]  /*16c0*/  LDS.128 R20, [R33+UR4+0xe0] ;  /* 0x0000e00421147984 */ /* 0x000e640008000c00 */
[----:B0-----:R-:W-:-:S04]  /*16d0*/  FFMA.FTZ R25, R25, R12, R26 ;  /* 0x0000000c19197223 */ /* 0x001fc8000001001a */
[----:B------:R-:W-:-:S04]  /*16e0*/  FFMA.FTZ R24, R24, R13, R25 ;  /* 0x0000000d18187223 */ /* 0x000fc80000010019 */
[----:B------:R-:W-:Y:S02]  /*16f0*/  FFMA.FTZ R13, R27, R14, R24 ;  /* 0x0000000e1b0d7223 */ /* 0x000fe40000010018 */
[----:B------:R-:W0:Y:S02]  /*1700*/  LDS.128 R24, [R33+UR4+0xf0] ;  /* 0x0000f00421187984 */ /* 0x000e240008000c00 */
[----:B------:R-:W-:-:S04]  /*1710*/  FFMA.FTZ R34, R34, R15, R13 ;  /* 0x0000000f22227223 */ /* 0x000fc8000001000d */
[----:B------:R-:W-:-:S04]  /*1720*/  FFMA.FTZ R35, R35, R16, R34 ;  /* 0x0000001023237223 */ /* 0x000fc80000010022 */
[----:B------:R-:W-:-:S04]  /*1730*/  FFMA.FTZ R36, R36, R17, R35 ;  /* 0x0000001124247223 */ /* 0x000fc80000010023 */
[----:B------:R-:W-:-:S04]  /*1740*/  FFMA.FTZ R37, R37, R18, R36 ;  /* 0x0000001225257223 */ /* 0x000fc80000010024 */
[----:B------:R-:W-:-:S04]  /*1750*/  FFMA.FTZ R40, R40, R19, R37 ;  /* 0x0000001328287223 */ /* 0x000fc80000010025 */
[----:B-1----:R-:W-:-:S04]  /*1760*/  FFMA.FTZ R39, R39, R20, R40 ;  /* 0x0000001427277223 */ /* 0x002fc80000010028 */
[----:B------:R-:W-:-:S04]  /*1770*/  FFMA.FTZ R38, R38, R21, R39 ;  /* 0x0000001526267223 */ /* 0x000fc80000010027 */
[----:B----4-:R-:W-:-:S04]  /*1780*/  FFMA.FTZ R41, R41, R22, R38 ;  /* 0x0000001629297223 */ /* 0x010fc80000010026 */
[----:B------:R-:W-:-:S04]  /*1790*/  FFMA.FTZ R46, R46, R23, R41 ;  /* 0x000000172e2e7223 */ /* 0x000fc80000010029 */
[----:B0-----:R-:W-:Y:S01]  /*17a0*/  FFMA.FTZ R47, R47, R24, R46 ;  /* 0x000000182f2f7223 */ /* 0x001fe2000001002e */
[----:B------:R-:W-:-:S03]  /*17b0*/  UMOV UR4, 0xffffffff ;  /* 0xffffffff00047882 */ /* 0x000fc60000000000 */
[----:B------:R-:W-:-:S04]  /*17c0*/  FFMA.FTZ R44, R44, R25, R47 ;  /* 0x000000192c2c7223 */ /* 0x000fc8000001002f */
[----:B------:R-:W-:-:S04]  /*17d0*/  FFMA.FTZ R45, R45, R26, R44 ;  /* 0x0000001a2d2d7223 */ /* 0x000fc8000001002c */
[----:B------:R-:W-:Y:S01]  /*17e0*/  FFMA.FTZ R27, R42, R27, R45 ;  /* 0x0000001b2a1b7223 */ /* 0x000fe2000001002d */
[----:B------:R-:W-:Y:S06]  /*17f0*/  BRA.DIV UR4, `(.L_x_25138) ;  /* 0x0000003e04e87947 */ /* 0x000fec000b800000 */
[----:B------:R-:W0:Y:S02]  /*1800*/  SHFL.BFLY PT, R12, R27, 0x2, 0x1f ;  /* 0x0c401f001b0c7f89 */ /* 0x000e2400000e0000 */
[----:B0-----:R-:W-:-:S05]  /*1810*/  FADD.FTZ R12, R27, R12 ;  /* 0x0000000c1b0c7221 */ /* 0x001fca0000010000 */
[----:B------:R0:W1:Y:S02]  /*1820*/  SHFL.BFLY PT, R13, R12, 0x1, 0x1f ;  /* 0x0c201f000c0d7f89 */ /* 0x00006400000e0000 */
.L_x_25177:
        /* <DEDUP_REMOVED lines=11> */
[----:B0-----:R-:W-:-:S07]  /*18e0*/  @!P0 FMNMX.FTZ R11, R11, R14, !PT ;  /* 0x0000000e0b0b8209 */ /* 0x001fce0007810000 */
.L_x_25137:
[----:B0---4-:R-:W-:Y:S05]  /*18f0*/  BSYNC B1 ;  /* 0x0000000000017941 */ /* 0x011fea0003800000 */
.L_x_25135:
[----:B------:R-:W-:Y:S01]  /*1900*/  IADD3 R32, PT, PT, R32, 0x4, RZ ;  /* 0x0000000420207810 */ /* 0x000fe20007ffe0ff */
[----:B-1----:R-:W-:Y:S01]  /*1910*/  VIADD R10, R10, 0x80 ;  /* 0x000000800a0a7836 */ /* 0x002fe20000000000 */
[----:B------:R-:W-:Y:S01]  /*1920*/  IADD3 R4, P1, PT, R4, 0x10, RZ ;  /* 0x0000001004047810 */ /* 0x000fe20007f3e0ff */
[----:B------:R-:W-:Y:S01]  /*1930*/  VIADD R7, R7, 0x20 ;  /* 0x0000002007077836 */ /* 0x000fe20000000000 */
[----:B------:R-:W-:Y:S02]  /*1940*/  ISETP.GE.AND P0, PT, R32, R3, PT ;  /* 0x000000032000720c */ /* 0x000fe40003f06270 */
[----:B------:R-:W-:Y:S01]  /*1950*/  IADD3 R9, PT, PT, R9, 0x20, RZ ;  /* 0x0000002009097810 */ /* 0x000fe20007ffe0ff */
[----:B------:R-:W-:Y:S01]  /*1960*/  IMAD.X R5, RZ, RZ, R5, P1 ;  /* 0x000000ffff057224 */ /* 0x000fe200008e0605 */
[----:B------:R-:W-:-:S09]  /*1970*/  IADD3 R6, PT, PT, R6, 0x20, RZ ;  /* 0x0000002006067810 */ /* 0x000fd20007ffe0ff */
[----:B------:R-:W-:Y:S05]  /*1980*/  @!P0 BRA `(.L_x_25139) ;  /* 0xfffffff000408947 */ /* 0x000fea000383ffff */
.L_x_25134:
[----:B0---4-:R-:W-:Y:S05]  /*1990*/  BSYNC B0 ;  /* 0x0000000000007941 */ /* 0x011fea0003800000 */
.L_x_25133:
[----:B------:R-:W-:-:S03]  /*19a0*/  UMOV UR4, 0xffffffff ;  /* 0xffffffff00047882 */ /* 0x000fc60000000000 */
[----:B------:R-:W-:Y:S05]  /*19b0*/  BRA.DIV UR4, `(.L_x_25140) ;  /* 0x0000003e04c07947 */ /* 0x000fea000b800000 */
[----:B------:R-:W0:Y:S02]  /*19c0*/  SHFL.BFLY PT, R4, R11, 0x10, 0x1f ;  /* 0x0e001f000b047f89 */ /* 0x000e2400000e0000 */
[----:B0-----:R-:W-:-:S05]  /*19d0*/  FMNMX.FTZ R4, R4, R11, !PT ;  /* 0x0000000b04047209 */ /* 0x001fca0007810000 */
[----:B------:R-:W0:Y:S02]  /*19e0*/  SHFL.BFLY PT, R5, R4, 0x8, 0x1f ;  /* 0x0d001f0004057f89 */ /* 0x000e2400000e0000 */
[----:B0-----:R-:W-:-:S05]  /*19f0*/  FMNMX.FTZ R6, R4, R5, !PT ;  /* 0x0000000504067209 */ /* 0x001fca0007810000 */
[----:B------:R0:W1:Y:S02]  /*1a00*/  SHFL.BFLY PT, R9, R6, 0x4, 0x1f ;  /* 0x0c801f0006097f89 */ /* 0x00006400000e0000 */
.L_x_25182:
        /* <DEDUP_REMOVED lines=46> */
.L_x_25145:
        /* <DEDUP_REMOVED lines=11> */
.L_x_25144:
[----:B------:R-:W-:Y:S05]  /*1da0*/  BSYNC.RECONVERGENT B1 ;  /* 0x0000000000017941 */ /* 0x000fea0003800200 */
.L_x_25143:
        /* <DEDUP_REMOVED lines=12> */
.L_x_25148:
        /* <DEDUP_REMOVED lines=11> */
[----:B-----5:R-:W4:Y:S01]  /*1f20*/  LDS R31, [R13+0xc00] ;  /* 0x000c00000d1f7984 */ /* 0x020f220000000800 */
        /* <DEDUP_REMOVED lines=88> */
.L_x_25147:
[----:B------:R-:W-:Y:S05]  /*24b0*/  BSYNC.RECONVERGENT B1 ;  /* 0x0000000000017941 */ /* 0x000fea0003800200 */
.L_x_25146:
        /* <DEDUP_REMOVED lines=55> */
.L_x_25150:
[----:B------:R-:W-:Y:S05]  /*2830*/  BSYNC.RECONVERGENT B1 ;  /* 0x0000000000017941 */ /* 0x000fea0003800200 */
.L_x_25149:
        /* <DEDUP_REMOVED lines=26> */
.L_x_25142:
[----:B------:R-:W-:Y:S05]  /*29e0*/  BSYNC.RECONVERGENT B0 ;  /* 0x0000000000007941 */ /* 0x000fea0003800200 */
.L_x_25141:
        /* <DEDUP_REMOVED lines=40> */
.L_x_25155:
[----:B------:R-:W0:Y:S01]  /*2c70*/  LDS R9, [R12] ;  /* 0x000000000c097984 */ /* 0x000e220000000800 */
[----:B------:R-:W-:-:S04]  /*2c80*/  IADD3 R13, PT, PT, R13, 0x1, RZ ;  /* 0x000000010d0d7810 */ /* 0x000fc80007ffe0ff */
[----:B------:R-:W-:Y:S01]  /*2c90*/  ISETP.NE.AND P0, PT, R13, RZ, PT ;  /* 0x000000ff0d00720c */ /* 0x000fe20003f05270 */
[----:B0-----:R-:W-:-:S05]  /*2ca0*/  FMUL.FTZ R9, R9, R6 ;  /* 0x0000000609097220 */ /* 0x001fca0000410000 */
[----:B------:R0:W-:Y:S02]  /*2cb0*/  STS [R12], R9 ;  /* 0x000000090c007388 */ /* 0x0001e40000000800 */
[----:B0-----:R-:W-:-:S05]  /*2cc0*/  IADD3 R12, PT, PT, R12, 0x200, RZ ;  /* 0x000002000c0c7810 */ /* 0x001fca0007ffe0ff */
[----:B------:R-:W-:Y:S05]  /*2cd0*/  @P0 BRA `(.L_x_25155) ;  /* 0xfffffffc00e40947 */ /* 0x000fea000383ffff */
.L_x_25154:
[----:B------:R-:W-:Y:S05]  /*2ce0*/  BSYNC.RECONVERGENT B1 ;  /* 0x0000000000017941 */ /* 0x000fea0003800200 */
.L_x_25153:
        /* <DEDUP_REMOVED lines=12> */
.L_x_25158:
        /* <DEDUP_REMOVED lines=52> */
.L_x_25157:
[----:B------:R-:W-:Y:S05]  /*30f0*/  BSYNC.RECONVERGENT B1 ;  /* 0x0000000000017941 */ /* 0x000fea0003800200 */
.L_x_25156:
        /* <DEDUP_REMOVED lines=31> */
.L_x_25160:
[----:B------:R-:W-:Y:S05]  /*32f0*/  BSYNC.RECONVERGENT B1 ;  /* 0x0000000000017941 */ /* 0x000fea0003800200 */
.L_x_25159:
        /* <DEDUP_REMOVED lines=14> */
.L_x_25152:
[----:B------:R-:W-:Y:S05]  /*33e0*/  BSYNC.RECONVERGENT B0 ;  /* 0x0000000000007941 */ /* 0x000fea0003800200 */
.L_x_25151:
        /* <DEDUP_REMOVED lines=16> */
[----:B-1----:R-:W1:Y:S01]  /*34f0*/  I2F.RP R12, R0 ;  /* 0x00000000000c7306 */ /* 0x002e620000209400 */
[----:B------:R-:W2:Y:S01]  /*3500*/  LDC R9, c[0x0][0x3b8] ;  /* 0x0000ee00ff097b82 */ /* 0x000ea20000000800 */
[----:B------:R-:W3:Y:S01]  /*3510*/  LDCU UR10, c[0x0][0x3d0] ;  /* 0x00007a00ff0a77ac */ /* 0x000ee20008000800 */
[----:B------:R-:W-:Y:S01]  /*3520*/  SHF.L.U32 R14, R2, 0x4, RZ ;  /* 0x00000004020e7819 */ /* 0x000fe200000006ff */
[----:B------:R-:W-:Y:S01]  /*3530*/  IMAD.IADD R33, R4, 0x1, -R3 ;  /* 0x0000000104217824 */ /* 0x000fe200078e0a03 */
[----:B0-----:R-:W-:Y:S01]  /*3540*/  SHF.R.U32.HI R6, RZ, 0x3, R2 ;  /* 0x00000003ff067819 */ /* 0x001fe20000011602 */
[----:B------:R-:W0:Y:S01]  /*3550*/  LDCU.64 UR12, c[0x0][0x3a8] ;  /* 0x00007500ff0c77ac */ /* 0x000e220008000a00 */
[----:B------:R-:W-:Y:S02]  /*3560*/  IADD3 R10, PT, PT, R7, 0x420, RZ ;  /* 0x00000420070a7810 */ /* 0x000fe40007ffe0ff */
[----:B------:R-:W-:Y:S01]  /*3570*/  LOP3.LUT R6, R6, 0x7c, RZ, 0xc0, !PT ;  /* 0x0000007c06067812 */ /* 0x000fe200078ec0ff */
[----:B------:R-:W4:Y:S01]  /*3580*/  LDCU UR6, c[0x0][0x3ec] ;  /* 0x00007d80ff0677ac */ /* 0x000f220008000800 */
[----:B------:R-:W-:-:S02]  /*3590*/  MOV R7, RZ ;  /* 0x000000ff00077202 */ /* 0x000fc40000000f00 */
[----:B------:R-:W-:Y:S01]  /*35a0*/  LEA R10, R5, R10, 0x18 ;  /* 0x0000000a050a7211 */ /* 0x000fe200078ec0ff */
[----:B-1----:R-:W1:Y:S01]  /*35b0*/  MUFU.RCP R12, R12 ;  /* 0x0000000c000c7308 */ /* 0x002e620000001000 */
[----:B-----5:R-:W-:Y:S02]  /*35c0*/  SHF.L.U32 R31, R2, 0x2, RZ ;  /* 0x00000002021f7819 */ /* 0x020fe400000006ff */
[----:B------:R-:W-:Y:S01]  /*35d0*/  LEA R32, R4, 0x1, 0x3 ;  /* 0x0000000104207811 */ /* 0x000fe200078e18ff */
[----:B---3--:R-:W-:Y:S01]  /*35e0*/  IMAD R54, R8, UR10, RZ ;  /* 0x0000000a08367c24 */ /* 0x008fe2000f8e02ff */
[----:B------:R-:W-:Y:S02]  /*35f0*/  LOP3.LUT R34, R31, 0x7c, RZ, 0xc0, !PT ;  /* 0x0000007c1f227812 */ /* 0x000fe400078ec0ff */
[----:B------:R-:W-:Y:S01]  /*3600*/  IADD3 R29, PT, PT, R4, 0x1, RZ ;  /* 0x00000001041d7810 */ /* 0x000fe20007ffe0ff */
[----:B--2---:R-:W-:Y:S01]  /*3610*/  IMAD R13, R9, UR7, RZ ;  /* 0x00000007090d7c24 */ /* 0x004fe2000f8e02ff */
[----:B------:R-:W-:-:S02]  /*3620*/  LOP3.LUT R9, R14, 0x10, RZ, 0xe2, !PT ;  /* 0x000000100e097812 */ /* 0x000fc400078ee2ff */
[----:B------:R-:W-:Y:S01]  /*3630*/  MOV R50, RZ ;  /* 0x000000ff00327202 */ /* 0x000fe20000000f00 */
[----:B------:R-:W-:Y:S01]  /*3640*/  IMAD.WIDE R6, R13, 0x4, R6 ;  /* 0x000000040d067825 */ /* 0x000fe200078e0206 */
[----:B------:R-:W-:Y:S02]  /*3650*/  LEA R9, R4, R9, 0x5 ;  /* 0x0000000904097211 */ /* 0x000fe400078e28ff */
[----:B------:R-:W-:Y:S01]  /*3660*/  LOP3.LUT R31, R32, 0x4, R31, 0xf8, !PT ;  /* 0x00000004201f7812 */ /* 0x000fe200078ef81f */
[----:B-1----:R-:W-:Y:S01]  /*3670*/  VIADD R11, R12, 0xffffffe ;  /* 0x0ffffffe0c0b7836 */ /* 0x002fe20000000000 */
[----:B0-----:R-:W-:Y:S01]  /*3680*/  IADD3 R6, P0, PT, R6, UR12, RZ ;  /* 0x0000000c06067c10 */ /* 0x001fe2000ff1e0ff */
[----:B------:R-:W-:Y:S01]  /*3690*/  IMAD.IADD R30, R10, 0x1, R9 ;  /* 0x000000010a1e7824 */ /* 0x000fe200078e0209 */
[----:B------:R-:W-:Y:S01]  /*36a0*/  MOV R10, RZ ;  /* 0x000000ff000a7202 */ /* 0x000fe20000000f00 */
[----:B----4-:R-:W-:Y:S01]  /*36b0*/  VIADD R28, R28, -UR6 ;  /* 0x800000061c1c7c36 */ /* 0x010fe20008000000 */
[----:B------:R-:W-:Y:S01]  /*36c0*/  IADD3.X R7, PT, PT, R7, UR13, RZ, P0, !PT ;  /* 0x0000000d07077c10 */ /* 0x000fe200087fe4ff */
[----:B------:R-:W0:Y:S01]  /*36d0*/  F2I.FTZ.U32.TRUNC.NTZ R11, R11 ;  /* 0x0000000b000b7305 */ /* 0x000e22000021f000 */
[----:B------:R-:W-:Y:S01]  /*36e0*/  SHF.R.S32.HI R55, RZ, 0x1f, R54 ;  /* 0x0000001fff377819 */ /* 0x000fe20000011436 */
[----:B0-----:R-:W-:-:S04]  /*36f0*/  IMAD.MOV R15, RZ, RZ, -R11 ;  /* 0x000000ffff0f7224 */ /* 0x001fc800078e0a0b */
[----:B------:R-:W-:-:S04]  /*3700*/  IMAD R5, R15, R0, RZ ;  /* 0x000000000f057224 */ /* 0x000fc800078e02ff */
[----:B------:R-:W-:-:S07]  /*3710*/  IMAD.HI.U32 R5, R11, R5, R10 ;  /* 0x000000050b057227 */ /* 0x000fce00078e000a */
.L_x_25165:
        /* <DEDUP_REMOVED lines=33> */
[----:B------:R-:W-:-:S03]  /*3930*/  ISETP.GE.AND P1, PT, R11, RZ, PT ;  /* 0x000000ff0b00720c */ /* 0x000fc60003f26270 */
[----:B------:R-:W-:-:S04]  /*3940*/  IMAD.MOV.U32 R9, RZ, RZ, R12 ;  /* 0x000000ffff097224 */ /* 0x000fc800078e000c */
[----:B------:R-:W-:-:S05]  /*3950*/  IMAD.HI.U32 R8, R8, R9, RZ ;  /* 0x0000000908087227 */ /* 0x000fca00078e00ff */
[----:B------:R-:W-:-:S05]  /*3960*/  IADD3 R8, PT, PT, -R8, RZ, RZ ;  /* 0x000000ff08087210 */ /* 0x000fca0007ffe1ff */
[----:B------:R-:W-:Y:S01]  /*3970*/  IMAD R9, R10, R8, R9 ;  /* 0x000000080a097224 */ /* 0x000fe200078e0209 */
[C---:B------:R-:W-:Y:S01]  /*3980*/  IADD3 R8, PT, PT, R29.reuse, 0x3, RZ ;  /* 0x000000031d087810 */ /* 0x040fe20007ffe0ff */
[----:B------:R-:W-:-:S03]  /*3990*/  VIADD R29, R29, 0x4 ;  /* 0x000000041d1d7836 */ /* 0x000fc60000000000 */
        /* <DEDUP_REMOVED lines=21> */
[CC--:B------:R-:W-:Y:S02]  /*3af0*/  @!P1 ISETP.GE.AND P3, PT, R31.reuse, R53.reuse, PT ;  /* 0x000000351f00920c */ /* 0x0c0fe40003f66270 */
[CC--:B------:R-:W-:Y:S02]  /*3b00*/  @!P1 ISETP.GE.AND P2, PT, R24.reuse, R53.reuse, PT ;  /* 0x000000351800920c */ /* 0x0c0fe40003f46270 */
[C---:B------:R-:W-:Y:S02]  /*3b10*/  @!P1 IADD3 R12, PT, PT, R31.reuse, 0x1, RZ ;  /* 0x000000011f0c9810 */ /* 0x040fe40007ffe0ff */
[-C--:B------:R-:W-:Y:S02]  /*3b20*/  @!P1 ISETP.GE.AND P5, PT, R31, R53.reuse, PT ;  /* 0x000000351f00920c */ /* 0x080fe40003fa6270 */
[----:B------:R-:W-:Y:S02]  /*3b30*/  @!P1 ISETP.GE.AND P4, PT, R24, R53, PT ;  /* 0x000000351800920c */ /* 0x000fe40003f86270 */
[----:B--2---:R-:W-:-:S02]  /*3b40*/  @!P1 FSEL R21, R21, RZ, !P3 ;  /* 0x000000ff15159208 */ /* 0x004fc40005800000 */
[----:B------:R-:W-:Y:S02]  /*3b50*/  @!P1 FSEL R20, R20, RZ, !P2 ;  /* 0x000000ff14149208 */ /* 0x000fe40005000000 */
[C---:B------:R-:W-:Y:S01]  /*3b60*/  @!P1 ISETP.GE.AND P2, PT, R12.reuse, R53, PT ;  /* 0x000000350c00920c */ /* 0x040fe20003f46270 */
[----:B0-----:R-:W-:Y:S01]  /*3b70*/  FMUL.FTZ R21, R9, R21 ;  /* 0x0000001509157220 */ /* 0x001fe20000410000 */
[----:B------:R-:W-:Y:S02]  /*3b80*/  @!P1 ISETP.GE.AND P3, PT, R12, R53, PT ;  /* 0x000000350c00920c */ /* 0x000fe40003f66270 */
[----:B------:R-:W-:Y:S01]  /*3b90*/  @!P1 IADD3 R12, PT, PT, R31, 0x2, RZ ;  /* 0x000000021f0c9810 */ /* 0x000fe20007ffe0ff */
[----:B------:R-:W-:Y:S01]  /*3ba0*/  FFMA.FTZ R21, R8, R20, R21 ;  /* 0x0000001408157223 */ /* 0x000fe20000010015 */
[----:B------:R-:W-:Y:S02]  /*3bb0*/  @!P1 FSEL R22, R22, RZ, !P2 ;  /* 0x000000ff16169208 */ /* 0x000fe40005000000 */
[----:B---3--:R-:W-:-:S02]  /*3bc0*/  @!P1 FSEL R17, R17, RZ, !P5 ;  /* 0x000000ff11119208 */ /* 0x008fc40006800000 */
[----:B------:R-:W-:Y:S01]  /*3bd0*/  @!P1 ISETP.GE.AND P2, PT, R12, R53, PT ;  /* 0x000000350c00920c */ /* 0x000fe20003f46270 */
[----:B------:R-:W-:Y:S01]  /*3be0*/  FFMA.FTZ R22, R10, R22, R21 ;  /* 0x000000160a167223 */ /* 0x000fe20000010015 */
[----:B------:R-:W2:Y:S01]  /*3bf0*/  LDG.E.128.CONSTANT R12, desc[UR8][R56.64+0x400] ;  /* 0x00040008380c7981 */ /* 0x000ea2000c1e9d00 */
[----:B------:R-:W-:Y:S01]  /*3c00*/  @!P1 FSEL R16, R16, RZ, !P4 ;  /* 0x000000ff10109208 */ /* 0x000fe20006000000 */
[----:B------:R-:W-:Y:S01]  /*3c10*/  FMUL.FTZ R17, R9, R17 ;  /* 0x0000001109117220 */ /* 0x000fe20000410000 */
[----:B------:R-:W-:Y:S02]  /*3c20*/  @!P1 FSEL R18, R18, RZ, !P3 ;  /* 0x000000ff12129208 */ /* 0x000fe40005800000 */
[----:B------:R-:W-:Y:S01]  /*3c30*/  @!P1 FSEL R23, R23, RZ, !P2 ;  /* 0x000000ff17179208 */ /* 0x000fe20005000000 */
[----:B------:R-:W-:-:S04]  /*3c40*/  FFMA.FTZ R17, R8, R16, R17 ;  /* 0x0000001008117223 */ /* 0x000fc80000010011 */
        /* <DEDUP_REMOVED lines=19> */
[----:B------:R-:W-:-:S03]  /*3d80*/  @!P1 ISETP.GE.AND P2, PT, R24, R53, PT ;  /* 0x000000351800920c */ /* 0x000fc60003f46270 */
[----:B------:R-:W-:Y:S01]  /*3d90*/  FFMA.FTZ R13, R8, R12, R13 ;  /* 0x0000000c080d7223 */ /* 0x000fe2000001000d */
[C---:B------:R-:W-:Y:S01]  /*3da0*/  @!P1 VIADD R12, R31.reuse, 0x1 ;  /* 0x000000011f0c9836 */ /* 0x040fe20000000000 */
[----:B------:R-:W-:Y:S02]  /*3db0*/  @!P1 FSEL R14, R14, RZ, !P4 ;  /* 0x000000ff0e0e9208 */ /* 0x000fe40006000000 */
[----:B---3--:R-:W-:Y:S02]  /*3dc0*/  @!P1 FSEL R20, R20, RZ, !P2 ;  /* 0x000000ff14149208 */ /* 0x008fe40005000000 */
[-C--:B------:R-:W-:Y:S02]  /*3dd0*/  @!P1 ISETP.GE.AND P3, PT, R31, R53.reuse, PT ;  /* 0x000000351f00920c */ /* 0x080fe40003f66270 */
[----:B------:R-:W-:Y:S01]  /*3de0*/  @!P1 ISETP.GE.AND P2, PT, R12, R53, PT ;  /* 0x000000350c00920c */ /* 0x000fe20003f46270 */
[----:B------:R-:W-:Y:S01]  /*3df0*/  FFMA.FTZ R14, R10, R14, R13 ;  /* 0x0000000e0a0e7223 */ /* 0x000fe2000001000d */
[----:B------:R-:W-:-:S02]  /*3e00*/  @!P1 FSEL R15, R15, RZ, !P5 ;  /* 0x000000ff0f0f9208 */ /* 0x000fc40006800000 */
[----:B------:R-:W-:Y:S02]  /*3e10*/  @!P1 IADD3 R12, PT, PT, R31, 0x2, RZ ;  /* 0x000000021f0c9810 */ /* 0x000fe40007ffe0ff */
[----:B------:R-:W-:Y:S01]  /*3e20*/  @!P1 FSEL R21, R21, RZ, !P3 ;  /* 0x000000ff15159208 */ /* 0x000fe20005800000 */
[----:B------:R-:W-:Y:S01]  /*3e30*/  FFMA.FTZ R15, R11, R15, R14 ;  /* 0x0000000f0b0f7223 */ /* 0x000fe2000001000e */
[----:B------:R-:W-:Y:S02]  /*3e40*/  @!P1 ISETP.GE.AND P3, PT, R12, R53, PT ;  /* 0x000000350c00920c */ /* 0x000fe40003f66270 */
[----:B------:R-:W-:Y:S01]  /*3e50*/  @!P1 IADD3 R12, PT, PT, R31, 0x1, RZ ;  /* 0x000000011f0c9810 */ /* 0x000fe20007ffe0ff */
[----:B------:R-:W-:-:S03]  /*3e60*/  FADD.FTZ R48, R48, R15 ;  /* 0x0000000f30307221 */ /* 0x000fc60000010000 */
[----:B------:R-:W-:Y:S02]  /*3e70*/  @!P1 ISETP.GE.AND P4, PT, R12, R53, PT ;  /* 0x000000350c00920c */ /* 0x000fe40003f86270 */
[----:B------:R-:W2:Y:S01]  /*3e80*/  LDG.E.128.CONSTANT R12, desc[UR8][R56.64+0xa00] ;  /* 0x000a0008380c7981 */ /* 0x000ea2000c1e9d00 */
[----:B------:R-:W-:Y:S01]  /*3e90*/  @!P1 FSEL R23, R23, RZ, !P3 ;  /* 0x000000ff17179208 */ /* 0x000fe20005800000 */
[----:B------:R-:W-:Y:S01]  /*3ea0*/  FMUL.FTZ R21, R9, R21 ;  /* 0x0000001509157220 */ /* 0x000fe20000410000 */
[-C--:B------:R-:W-:Y:S02]  /*3eb0*/  @!P1 ISETP.GE.AND P3, PT, R31, R53.reuse, PT ;  /* 0x000000351f00920c */ /* 0x080fe40003f66270 */
[----:B------:R-:W-:Y:S01]  /*3ec0*/  @!P1 FSEL R22, R22, RZ, !P2 ;  /* 0x000000ff16169208 */ /* 0x000fe20005000000 */
[----:B------:R-:W-:Y:S01]  /*3ed0*/  FFMA.FTZ R21, R8, R20, R21 ;  /* 0x0000001408157223 */ /* 0x000fe20000010015 */
[----:B------:R-:W-:Y:S02]  /*3ee0*/  @!P1 ISETP.GE.AND P2, PT, R24, R53, PT ;  /* 0x000000351800920c */ /* 0x000fe40003f46270 */
[----:B----4-:R-:W-:Y:S01]  /*3ef0*/  @!P1 FSEL R17, R17, RZ, !P3 ;  /* 0x000000ff11119208 */ /* 0x010fe20005800000 */
[----:B------:R-:W-:Y:S01]  /*3f00*/  FFMA.FTZ R22, R10, R22, R21 ;  /* 0x000000160a167223 */ /* 0x000fe20000010015 */
[----:B------:R-:W-:-:S03]  /*3f10*/  @!P1 FSEL R16, R16, RZ, !P2 ;  /* 0x000000ff10109208 */ /* 0x000fc60005000000 */
[----:B------:R-:W-:Y:S01]  /*3f20*/  FMUL.FTZ R17, R9, R17 ;  /* 0x0000001109117220 */ /* 0x000fe20000410000 */
[----:B------:R-:W-:Y:S01]  /*3f30*/  FFMA.FTZ R22, R11, R23, R22 ;  /* 0x000000170b167223 */ /* 0x000fe20000010016 */
[----:B------:R-:W-:Y:S02]  /*3f40*/  @!P1 FSEL R18, R18, RZ, !P4 ;  /* 0x000000ff12129208 */ /* 0x000fe40006000000 */
[----:B------:R-:W-:Y:S01]  /*3f50*/  FFMA.FTZ R17, R8, R16, R17 ;  /* 0x0000001008117223 */ /* 0x000fe20000010011 */
[C---:B------:R-:W-:Y:S01]  /*3f60*/  @!P1 VIADD R16, R31.reuse, 0x2 ;  /* 0x000000021f109836 */ /* 0x040fe20000000000 */
[-C--:B------:R-:W-:Y:S01]  /*3f70*/  @!P1 ISETP.GE.AND P4, PT, R31, R53.reuse, PT ;  /* 0x000000351f00920c */ /* 0x080fe20003f86270 */
[----:B------:R-:W-:Y:S01]  /*3f80*/  FADD.FTZ R47, R47, R22 ;  /* 0x000000162f2f7221 */ /* 0x000fe20000010000 */
[-C--:B------:R-:W-:Y:S01]  /*3f90*/  @!P1 ISETP.GE.AND P3, PT, R24, R53.reuse, PT ;  /* 0x000000351800920c */ /* 0x080fe20003f66270 */
[----:B------:R-:W3:Y:S01]  /*3fa0*/  LDG.E.128.CONSTANT R20, desc[UR8][R56.64+0xc00] ;  /* 0x000c000838147981 */ /* 0x000ee2000c1e9d00 */
[----:B------:R-:W-:-:S02]  /*3fb0*/  @!P1 ISETP.GE.AND P2, PT, R16, R53, PT ;  /* 0x000000351000920c */ /* 0x000fc40003f46270 */
[----:B------:R-:W-:Y:S01]  /*3fc0*/  @!P1 IADD3 R16, PT, PT, R31, 0x1, RZ ;  /* 0x000000011f109810 */ /* 0x000fe20007ffe0ff */
[----:B------:R-:W-:Y:S01]  /*3fd0*/  FFMA.FTZ R18, R10, R18, R17 ;  /* 0x000000120a127223 */ /* 0x000fe20000010011 */
[----:B------:R-:W-:Y:S02]  /*3fe0*/  @!P1 FSEL R19, R19, RZ, !P2 ;  /* 0x000000ff13139208 */ /* 0x000fe40005000000 */
[----:B--2---:R-:W-:Y:S02]  /*3ff0*/  @!P1 FSEL R13, R13, RZ, !P4 ;  /* 0x000000ff0d0d9208 */ /* 0x004fe40006000000 */
[----:B------:R-:W-:Y:S02]  /*4000*/  @!P1 FSEL R12, R12, RZ, !P3 ;  /* 0x000000ff0c0c9208 */ /* 0x000fe40005800000 */
[----:B------:R-:W-:Y:S01]  /*4010*/  @!P1 ISETP.GE.AND P4, PT, R16, R53, PT ;  /* 0x000000351000920c */ /* 0x000fe20003f86270 */
[----:B------:R-:W-:-:S03]  /*4020*/  FMUL.FTZ R17, R9, R13 ;  /* 0x0000000d09117220 */ /* 0x000fc60000410000 */
[----:B------:R-:W-:Y:S01]  /*4030*/  @!P1 FSEL R14, R14, RZ, !P4 ;  /* 0x000000ff0e0e9208 */ /* 0x000fe20006000000 */
[----:B------:R-:W-:Y:S01]  /*4040*/  FFMA.FTZ R17, R8, R12, R17 ;  /* 0x0000000c08117223 */ /* 0x000fe20000010011 */
[----:B------:R-:W-:-:S03]  /*4050*/  FFMA.FTZ R13, R11, R19, R18 ;  /* 0x000000130b0d7223 */ /* 0x000fc60000010012 */
[----:B------:R-:W-:Y:S02]  /*4060*/  FFMA.FTZ R12, R10, R14, R17 ;  /* 0x0000000e0a0c7223 */ /* 0x000fe40000010011 */
[----:B------:R-:W2:Y:S01]  /*4070*/  LDG.E.128.CONSTANT R16, desc[UR8][R56.64+0xe00] ;  /* 0x000e000838107981 */ /* 0x000ea2000c1e9d00 */
[----:B------:R-:W-:-:S04]  /*4080*/  @!P1 IADD3 R14, PT, PT, R31, 0x2, RZ ;  /* 0x000000021f0e9810 */ /* 0x000fc80007ffe0ff */
[-C--:B------:R-:W-:Y:S01]  /*4090*/  @!P1 ISETP.GE.AND P2, PT, R14, R53.reuse, PT ;  /* 0x000000350e00920c */ /* 0x080fe20003f46270 */
[C---:B------:R-:W-:Y:S01]  /*40a0*/  @!P1 VIADD R14, R31.reuse, 0x1 ;  /* 0x000000011f0e9836 */ /* 0x040fe20000000000 */
[-C--:B------:R-:W-:Y:S02]  /*40b0*/  @!P1 ISETP.GE.AND P3, PT, R31, R53.reuse, PT ;  /* 0x000000351f00920c */ /* 0x080fe40003f66270 */
[----:B------:R-:W-:Y:S02]  /*40c0*/  @!P1 FSEL R15, R15, RZ, !P2 ;  /* 0x000000ff0f0f9208 */ /* 0x000fe40005000000 */
[-C--:B------:R-:W-:Y:S02]  /*40d0*/  @!P1 ISETP.GE.AND P4, PT, R14, R53.reuse, PT ;  /* 0x000000350e00920c */ /* 0x080fe40003f86270 */
[----:B------:R-:W-:Y:S01]  /*40e0*/  @!P1 ISETP.GE.AND P2, PT, R24, R53, PT ;  /* 0x000000351800920c */ /* 0x000fe20003f46270 */
[----:B------:R-:W-:Y:S01]  /*40f0*/  FFMA.FTZ R12, R11, R15, R12 ;  /* 0x0000000f0b0c7223 */ /* 0x000fe2000001000c */
[----:B---3--:R-:W-:-:S02]  /*4100*/  @!P1 FSEL R21, R21, RZ, !P3 ;  /* 0x000000ff15159208 */ /* 0x008fc40005800000 */
[----:B------:R-:W-:Y:S01]  /*4110*/  @!P1 IADD3 R14, PT, PT, R31, 0x2, RZ ;  /* 0x000000021f0e9810 */ /* 0x000fe20007ffe0ff */
[----:B------:R-:W-:Y:S01]  /*4120*/  FADD.FTZ R45, R45, R12 ;  /* 0x0000000c2d2d7221 */ /* 0x000fe20000010000 */
[----:B------:R-:W-:Y:S01]  /*4130*/  @!P1 FSEL R20, R20, RZ, !P2 ;  /* 0x000000ff14149208 */ /* 0x000fe20005000000 */
[----:B------:R-:W-:Y:S01]  /*4140*/  FMUL.FTZ R21, R9, R21 ;  /* 0x0000001509157220 */ /* 0x000fe20000410000 */
[----:B------:R-:W-:Y:S02]  /*4150*/  @!P1 ISETP.GE.AND P5, PT, R14, R53, PT ;  /* 0x000000350e00920c */ /* 0x000fe40003fa6270 */
[----:B------:R-:W-:Y:S01]  /*4160*/  @!P1 IADD3 R12, PT, PT, R31, 0x1, RZ ;  /* 0x000000011f0c9810 */ /* 0x000fe20007ffe0ff */
[----:B------:R-:W-:Y:S01]  /*4170*/  FFMA.FTZ R21, R8, R20, R21 ;  /* 0x0000001408157223 */ /* 0x000fe20000010015 */
[----:B------:R-:W-:Y:S02]  /*4180*/  @!P1 FSEL R22, R22, RZ, !P4 ;  /* 0x000000ff16169208 */ /* 0x000fe40006000000 */
[----:B------:R-:W-:-:S02]  /*4190*/  @!P1 FSEL R23, R23, RZ, !P5 ;  /* 0x000000ff17179208 */ /* 0x000fc40006800000 */
[-C--:B------:R-:W-:Y:S01]  /*41a0*/  @!P1 ISETP.GE.AND P5, PT, R12, R53.reuse, PT ;  /* 0x000000350c00920c */ /* 0x080fe20003fa6270 */
[----:B------:R-:W-:Y:S01]  /*41b0*/  @!P1 VIADD R12, R31, 0x2 ;  /* 0x000000021f0c9836 */ /* 0x000fe20000000000 */
[----:B------:R-:W-:Y:S01]  /*41c0*/  @!P1 ISETP.GE.AND P2, PT, R24, R53, PT ;  /* 0x000000351800920c */ /* 0x000fe20003f46270 */
[----:B------:R-:W-:-:S04]  /*41d0*/  FFMA.FTZ R22, R10, R22, R21 ;  /* 0x000000160a167223 */ /* 0x000fc80000010015 */
[----:B------:R-:W-:Y:S01]  /*41e0*/  FFMA.FTZ R23, R11, R23, R22 ;  /* 0x000000170b177223 */ /* 0x000fe20000010016 */
[----:B------:R-:W-:-:S03]  /*41f0*/  @!P1 ISETP.GE.AND P3, PT, R31, R53, PT ;  /* 0x000000351f00920c */ /* 0x000fc60003f66270 */
[----:B------:R-:W-:Y:S02]  /*4200*/  FADD.FTZ R44, R44, R23 ;  /* 0x000000172c2c7221 */ /* 0x000fe40000010000 */
[----:B------:R-:W3:Y:S01]  /*4210*/  LDG.E.128.CONSTANT R20, desc[UR8][R56.64+0x1000] ;  /* 0x0010000838147981 */ /* 0x000ee2000c1e9d00 */
[----:B------:R-:W-:Y:S01]  /*4220*/  FADD.FTZ R46, R46, R13 ;  /* 0x0000000d2e2e7221 */ /* 0x000fe20000010000 */
[----:B--2---:R-:W-:Y:S02]  /*4230*/  @!P1 FSEL R16, R16, RZ, !P2 ;  /* 0x000000ff10109208 */ /* 0x004fe40005000000 */
[----:B------:R-:W-:Y:S02]  /*4240*/  @!P1 ISETP.GE.AND P2, PT, R12, R53, PT ;  /* 0x000000350c00920c */ /* 0x000fe40003f46270 */
        /* <DEDUP_REMOVED lines=9> */
[----:B------:R-:W-:-:S04]  /*42e0*/  FFMA.FTZ R17, R8, R16, R17 ;  /* 0x0000001008117223 */ /* 0x000fc80000010011 */
[----:B------:R-:W-:Y:S01]  /*42f0*/  FFMA.FTZ R18, R10, R18, R17 ;  /* 0x000000120a127223 */ /* 0x000fe20000010011 */
[----:B---3--:R-:W-:Y:S02]  /*4300*/  @!P1 FSEL R20, R20, RZ, !P5 ;  /* 0x000000ff14149208 */ /* 0x008fe40006800000 */
[CC--:B------:R-:W-:Y:S02]  /*4310*/  @!P1 ISETP.GE.AND P5, PT, R31.reuse, R53.reuse, PT ;  /* 0x000000351f00920c */ /* 0x0c0fe40003fa6270 */
[----:B------:R-:W-:Y:S02]  /*4320*/  @!P1 FSEL R22, R22, RZ, !P4 ;  /* 0x000000ff16169208 */ /* 0x000fe40006000000 */
[-C--:B------:R-:W-:Y:S02]  /*4330*/  @!P1 ISETP.GE.AND P4, PT, R24, R53.reuse, PT ;  /* 0x000000351800920c */ /* 0x080fe40003f86270 */
[----:B------:R-:W-:Y:S02]  /*4340*/  @!P1 ISETP.GE.AND P6, PT, R31, R53, PT ;  /* 0x000000351f00920c */ /* 0x000fe40003fc6270 */
[----:B------:R-:W-:-:S02]  /*4350*/  @!P1 FSEL R19, R19, RZ, !P2 ;  /* 0x000000ff13139208 */ /* 0x000fc40005000000 */
[----:B------:R-:W-:Y:S02]  /*4360*/  @!P1 FSEL R21, R21, RZ, !P6 ;  /* 0x000000ff15159208 */ /* 0x000fe40007000000 */
[----:B------:R-:W-:-:S03]  /*4370*/  @!P1 IADD3 R16, PT, PT, R31, 0x2, RZ ;  /* 0x000000021f109810 */ /* 0x000fc60007ffe0ff */
[----:B------:R-:W-:Y:S01]  /*4380*/  FMUL.FTZ R21, R9, R21 ;  /* 0x0000001509157220 */ /* 0x000fe20000410000 */
[----:B------:R-:W-:-:S03]  /*4390*/  @!P1 ISETP.GE.AND P2, PT, R16, R53, PT ;  /* 0x000000351000920c */ /* 0x000fc60003f46270 */
[----:B------:R-:W-:Y:S01]  /*43a0*/  FFMA.FTZ R21, R8, R20, R21 ;  /* 0x0000001408157223 */ /* 0x000fe20000010015 */
[----:B------:R-:W-:Y:S02]  /*43b0*/  @!P1 IADD3 R20, PT, PT, R31, 0x1, RZ ;  /* 0x000000011f149810 */ /* 0x000fe40007ffe0ff */
[----:B------:R-:W-:Y:S01]  /*43c0*/  @!P1 FSEL R23, R23, RZ, !P3 ;  /* 0x000000ff17179208 */ /* 0x000fe20005800000 */
[----:B------:R-:W-:Y:S01]  /*43d0*/  FFMA.FTZ R22, R10, R22, R21 ;  /* 0x000000160a167223 */ /* 0x000fe20000010015 */
[----:B--2---:R-:W-:Y:S02]  /*43e0*/  @!P1 FSEL R13, R13, RZ, !P5 ;  /* 0x000000ff0d0d9208 */ /* 0x004fe40006800000 */
[----:B------:R-:W-:-:S03]  /*43f0*/  @!P1 FSEL R12, R12, RZ, !P4 ;  /* 0x000000ff0c0c9208 */ /* 0x000fc60006000000 */
[----:B------:R-:W-:-:S04]  /*4400*/  FMUL.FTZ R13, R9, R13 ;  /* 0x0000000d090d7220 */ /* 0x000fc80000410000 */
[----:B------:R-:W-:Y:S01]  /*4410*/  FFMA.FTZ R17, R8, R12, R13 ;  /* 0x0000000c08117223 */ /* 0x000fe2000001000d */
[----:B------:R-:W-:-:S05]  /*4420*/  @!P1 VIADD R12, R31, 0x1 ;  /* 0x000000011f0c9836 */ /* 0x000fca0000000000 */
[----:B------:R-:W-:-:S04]  /*4430*/  @!P1 ISETP.GE.AND P4, PT, R12, R53, PT ;  /* 0x000000350c00920c */ /* 0x000fc80003f86270 */
[----:B------:R-:W-:Y:S01]  /*4440*/  @!P1 FSEL R14, R14, RZ, !P4 ;  /* 0x000000ff0e0e9208 */ /* 0x000fe20006000000 */
[----:B------:R-:W-:-:S04]  /*4450*/  FFMA.FTZ R12, R11, R19, R18 ;  /* 0x000000130b0c7223 */ /* 0x000fc80000010012 */
[----:B------:R-:W-:Y:S02]  /*4460*/  FFMA.FTZ R14, R10, R14, R17 ;  /* 0x0000000e0a0e7223 */ /* 0x000fe40000010011 */
[----:B------:R-:W2:Y:S01]  /*4470*/  LDG.E.128.CONSTANT R16, desc[UR8][R56.64+0x1400] ;  /* 0x0014000838107981 */ /* 0x000ea2000c1e9d00 */
[----:B------:R-:W-:Y:S01]  /*4480*/  @!P1 ISETP.GE.AND P4, PT, R20, R53, PT ;  /* 0x000000351400920c */ /* 0x000fe20003f86270 */
[----:B------:R-:W-:Y:S02]  /*4490*/  @!P1 VIADD R20, R31, 0x2 ;  /* 0x000000021f149836 */ /* 0x000fe40000000000 */
[----:B------:R-:W-:-:S03]  /*44a0*/  FFMA.FTZ R13, R11, R23, R22 ;  /* 0x000000170b0d7223 */ /* 0x000fc60000010016 */
[-C--:B------:R-:W-:Y:S02]  /*44b0*/  @!P1 ISETP.GE.AND P5, PT, R20, R53.reuse, PT ;  /* 0x000000351400920c */ /* 0x080fe40003fa6270 */
[----:B------:R-:W3:Y:S01]  /*44c0*/  LDG.E.128.CONSTANT R20, desc[UR8][R56.64+0x1600] ;  /* 0x0016000838147981 */ /* 0x000ee2000c1e9d00 */
[----:B------:R-:W-:Y:S02]  /*44d0*/  @!P1 FSEL R15, R15, RZ, !P2 ;  /* 0x000000ff0f0f9208 */ /* 0x000fe40005000000 */
[----:B------:R-:W-:-:S03]  /*44e0*/  @!P1 ISETP.GE.AND P3, PT, R31, R53, PT ;  /* 0x000000351f00920c */ /* 0x000fc60003f66270 */
[----:B------:R-:W-:Y:S01]  /*44f0*/  FFMA.FTZ R14, R11, R15, R14 ;  /* 0x0000000f0b0e7223 */ /* 0x000fe2000001000e */
[----:B------:R-:W-:Y:S01]  /*4500*/  @!P1 ISETP.GE.AND P2, PT, R24, R53, PT ;  /* 0x000000351800920c */ /* 0x000fe20003f46270 */
[----:B------:R-:W-:Y:S01]  /*4510*/  FADD.FTZ R43, R43, R12 ;  /* 0x0000000c2b2b7221 */ /* 0x000fe20000010000 */
[----:B------:R-:W-:Y:S01]  /*4520*/  FADD.FTZ R42, R42, R13 ;  /* 0x0000000d2a2a7221 */ /* 0x000fe20000010000 */
[----:B------:R-:W-:Y:S02]  /*4530*/  FADD.FTZ R41, R41, R14 ;  /* 0x0000000e29297221 */ /* 0x000fe40000010000 */
[----:B------:R-:W4:Y:S01]  /*4540*/  LDG.E.128.CONSTANT R12, desc[UR8][R56.64+0x1800] ;  /* 0x00180008380c7981 */ /* 0x000f22000c1e9d00 */
[----:B--2---:R-:W-:Y:S02]  /*4550*/  @!P1 FSEL R17, R17, RZ, !P3 ;  /* 0x000000ff11119208 */ /* 0x004fe40005800000 */
[----:B------:R-:W-:-:S03]  /*4560*/  @!P1 FSEL R16, R16, RZ, !P2 ;  /* 0x000000ff10109208 */ /* 0x000fc60005000000 */
[----:B------:R-:W-:Y:S01]  /*4570*/  FMUL.FTZ R17, R9, R17 ;  /* 0x0000001109117220 */ /* 0x000fe20000410000 */
[----:B------:R-:W-:-:S03]  /*4580*/  @!P1 ISETP.GE.AND P2, PT, R24, R53, PT ;  /* 0x000000351800920c */ /* 0x000fc60003f46270 */
[----:B------:R-:W-:Y:S01]  /*4590*/  FFMA.FTZ R17, R8, R16, R17 ;  /* 0x0000001008117223 */ /* 0x000fe20000010011 */
[C---:B------:R-:W-:Y:S02]  /*45a0*/  @!P1 IADD3 R16, PT, PT, R31.reuse, 0x1, RZ ;  /* 0x000000011f109810 */ /* 0x040fe40007ffe0ff */
        /* <DEDUP_REMOVED lines=9> */
[----:B------:R-:W-:Y:S01]  /*4640*/  @!P1 ISETP.GE.AND P3, PT, R16, R53, PT ;  /* 0x000000351000920c */ /* 0x000fe20003f66270 */
[----:B------:R-:W-:Y:S02]  /*4650*/  @!P1 VIADD R16, R31, 0x1 ;  /* 0x000000011f109836 */ /* 0x000fe40000000000 */
        /* <DEDUP_REMOVED lines=13> */
[----:B------:R-:W-:-:S03]  /*4730*/  FFMA.FTZ R22, R11, R23, R22 ;  /* 0x000000170b167223 */ /* 0x000fc60000010016 */
[----:B------:R-:W-:Y:S01]  /*4740*/  FFMA.FTZ R13, R8, R12, R13 ;  /* 0x0000000c080d7223 */ /* 0x000fe2000001000d */
[----:B------:R-:W-:Y:S01]  /*4750*/  @!P1 IADD3 R12, PT, PT, R31, 0x2, RZ ;  /* 0x000000021f0c9810 */ /* 0x000fe20007ffe0ff */
[----:B------:R-:W-:Y:S02]  /*4760*/  FADD.FTZ R39, R39, R22 ;  /* 0x0000001627277221 */ /* 0x000fe40000010000 */
[----:B------:R-:W3:Y:S01]  /*4770*/  LDG.E.128.CONSTANT R20, desc[UR8][R56.64+0x1c00] ;  /* 0x001c000838147981 */ /* 0x000ee2000c1e9d00 */
[-C--:B------:R-:W-:Y:S02]  /*4780*/  @!P1 ISETP.GE.AND P2, PT, R12, R53.reuse, PT ;  /* 0x000000350c00920c */ /* 0x080fe40003f46270 */
[----:B------:R-:W-:Y:S02]  /*4790*/  @!P1 IADD3 R12, PT, PT, R31, 0x1, RZ ;  /* 0x000000011f0c9810 */ /* 0x000fe40007ffe0ff */
[----:B------:R-:W-:Y:S02]  /*47a0*/  @!P1 FSEL R14, R14, RZ, !P4 ;  /* 0x000000ff0e0e9208 */ /* 0x000fe40006000000 */
[----:B------:R-:W-:-:S02]  /*47b0*/  @!P1 ISETP.GE.AND P4, PT, R12, R53, PT ;  /* 0x000000350c00920c */ /* 0x000fc40003f86270 */
[-C--:B------:R-:W-:Y:S02]  /*47c0*/  @!P1 ISETP.GE.AND P6, PT, R31, R53.reuse, PT ;  /* 0x000000351f00920c */ /* 0x080fe40003fc6270 */
[-C--:B------:R-:W-:Y:S02]  /*47d0*/  @!P1 ISETP.GE.AND P5, PT, R24, R53.reuse, PT ;  /* 0x000000351800920c */ /* 0x080fe40003fa6270 */
[----:B--2---:R-:W-:Y:S02]  /*47e0*/  @!P1 FSEL R17, R17, RZ, !P6 ;  /* 0x000000ff11119208 */ /* 0x004fe40007000000 */
[----:B------:R-:W-:Y:S02]  /*47f0*/  @!P1 FSEL R18, R18, RZ, !P4 ;  /* 0x000000ff12129208 */ /* 0x000fe40006000000 */
[CC--:B------:R-:W-:Y:S02]  /*4800*/  @!P1 ISETP.GE.AND P6, PT, R24.reuse, R53.reuse, PT ;  /* 0x000000351800920c */ /* 0x0c0fe40003fc6270 */
[----:B------:R-:W-:-:S02]  /*4810*/  @!P1 ISETP.GE.AND P4, PT, R24, R53, PT ;  /* 0x000000351800920c */ /* 0x000fc40003f86270 */
[----:B------:R-:W2:Y:S01]  /*4820*/  LDG.E.128.CONSTANT R24, desc[UR8][R56.64+0x1e00] ;  /* 0x001e000838187981 */ /* 0x000ea2000c1e9d00 */
[C---:B------:R-:W-:Y:S01]  /*4830*/  @!P1 VIADD R12, R31.reuse, 0x2 ;  /* 0x000000021f0c9836 */ /* 0x040fe20000000000 */
[----:B---3--:R-:W-:Y:S02]  /*4840*/  @!P1 FSEL R20, R20, RZ, !P6 ;  /* 0x000000ff14149208 */ /* 0x008fe40007000000 */
[----:B------:R-:W-:-:S04]  /*4850*/  @!P1 ISETP.GE.AND P6, PT, R31, R53, PT ;  /* 0x000000351f00920c */ /* 0x000fc80003fc6270 */
[----:B------:R-:W-:Y:S02]  /*4860*/  @!P1 FSEL R21, R21, RZ, !P6 ;  /* 0x000000ff15159208 */ /* 0x000fe40007000000 */
[CC--:B------:R-:W-:Y:S02]  /*4870*/  @!P1 ISETP.GE.AND P6, PT, R31.reuse, R53.reuse, PT ;  /* 0x000000351f00920c */ /* 0x0c0fe40003fc6270 */
[----:B------:R-:W-:Y:S02]  /*4880*/  @!P1 ISETP.GE.AND P3, PT, R12, R53, PT ;  /* 0x000000350c00920c */ /* 0x000fe40003f66270 */
[----:B------:R-:W-:Y:S01]  /*4890*/  @!P1 IADD3 R12, PT, PT, R31, 0x1, RZ ;  /* 0x000000011f0c9810 */ /* 0x000fe20007ffe0ff */
[C---:B------:R-:W-:Y:S01]  /*48a0*/  FMUL.FTZ R17, R9.reuse, R17 ;  /* 0x0000001109117220 */ /* 0x040fe20000410000 */
[----:B------:R-:W-:Y:S01]  /*48b0*/  @!P1 FSEL R16, R16, RZ, !P5 ;  /* 0x000000ff10109208 */ /* 0x000fe20006800000 */
[----:B------:R-:W-:Y:S01]  /*48c0*/  FMUL.FTZ R21, R9, R21 ;  /* 0x0000001509157220 */ /* 0x000fe20000410000 */
[----:B------:R-:W-:-:S03]  /*48d0*/  @!P1 ISETP.GE.AND P5, PT, R12, R53, PT ;  /* 0x000000350c00920c */ /* 0x000fc60003fa6270 */
[C---:B------:R-:W-:Y:S01]  /*48e0*/  FFMA.FTZ R17, R8.reuse, R16, R17 ;  /* 0x0000001008117223 */ /* 0x040fe20000010011 */
[----:B------:R-:W-:Y:S01]  /*48f0*/  FFMA.FTZ R21, R8, R20, R21 ;  /* 0x0000001408157223 */ /* 0x000fe20000010015 */
[----:B------:R-:W-:Y:S02]  /*4900*/  @!P1 FSEL R22, R22, RZ, !P5 ;  /* 0x000000ff16169208 */ /* 0x000fe40006800000 */
[----:B------:R-:W-:Y:S01]  /*4910*/  @!P1 ISETP.GE.AND P5, PT, R12, R53, PT ;  /* 0x000000350c00920c */ /* 0x000fe20003fa6270 */
[C---:B------:R-:W-:Y:S01]  /*4920*/  FFMA.FTZ R14, R10.reuse, R14, R13 ;  /* 0x0000000e0a0e7223 */ /* 0x040fe2000001000d */
[C---:B------:R-:W-:Y:S01]  /*4930*/  FFMA.FTZ R18, R10.reuse, R18, R17 ;  /* 0x000000120a127223 */ /* 0x040fe20000010011 */
[----:B------:R-:W-:Y:S01]  /*4940*/  FFMA.FTZ R22, R10, R22, R21 ;  /* 0x000000160a167223 */ /* 0x000fe20000010015 */
[----:B------:R-:W-:Y:S02]  /*4950*/  @!P1 FSEL R15, R15, RZ, !P2 ;  /* 0x000000ff0f0f9208 */ /* 0x000fe40005000000 */
[----:B------:R-:W-:-:S03]  /*4960*/  @!P1 FSEL R19, R19, RZ, !P3 ;  /* 0x000000ff13139208 */ /* 0x000fc60005800000 */
[C---:B------:R-:W-:Y:S02]  /*4970*/  FFMA.FTZ R15, R11.reuse, R15, R14 ;  /* 0x0000000f0b0f7223 */ /* 0x040fe4000001000e */
[----:B------:R-:W-:Y:S02]  /*4980*/  FFMA.FTZ R18, R11, R19, R18 ;  /* 0x000000130b127223 */ /* 0x000fe40000010012 */
[----:B------:R-:W-:Y:S02]  /*4990*/  FADD.FTZ R38, R38, R15 ;  /* 0x0000000f26267221 */ /* 0x000fe40000010000 */
[----:B------:R-:W-:Y:S01]  /*49a0*/  FADD.FTZ R37, R37, R18 ;  /* 0x0000001225257221 */ /* 0x000fe20000010000 */
[----:B--2---:R-:W-:Y:S02]  /*49b0*/  @!P1 FSEL R25, R25, RZ, !P6 ;  /* 0x000000ff19199208 */ /* 0x004fe40007000000 */
[----:B------:R-:W-:-:S03]  /*49c0*/  @!P1 FSEL R24, R24, RZ, !P4 ;  /* 0x000000ff18189208 */ /* 0x000fc60006000000 */
[----:B------:R-:W-:-:S04]  /*49d0*/  FMUL.FTZ R9, R9, R25 ;  /* 0x0000001909097220 */ /* 0x000fc80000410000 */
[----:B------:R-:W-:Y:S01]  /*49e0*/  FFMA.FTZ R9, R8, R24, R9 ;  /* 0x0000001808097223 */ /* 0x000fe20000010009 */
[----:B------:R-:W-:Y:S02]  /*49f0*/  @!P1 IADD3 R8, PT, PT, R31, 0x2, RZ ;  /* 0x000000021f089810 */ /* 0x000fe40007ffe0ff */
[----:B------:R-:W-:Y:S02]  /*4a00*/  @!P1 FSEL R26, R26, RZ, !P5 ;  /* 0x000000ff1a1a9208 */ /* 0x000fe40006800000 */
[CC--:B------:R-:W-:Y:S02]  /*4a10*/  @!P1 ISETP.GE.AND P4, PT, R8.reuse, R53.reuse, PT ;  /* 0x000000350800920c */ /* 0x0c0fe40003f86270 */
        /* <DEDUP_REMOVED lines=8> */
.L_x_25164:
[----:B------:R-:W-:Y:S05]  /*4aa0*/  BSYNC.RECONVERGENT B1 ;  /* 0x0000000000017941 */ /* 0x000fea0003800200 */
.L_x_25163:
[----:B------:R-:W-:Y:S01]  /*4ab0*/  IADD3 R6, P1, PT, R6, 0x10, RZ ;  /* 0x0000001006067810 */ /* 0x000fe20007f3e0ff */
[----:B------:R-:W-:Y:S01]  /*4ac0*/  VIADD R33, R33, 0x4 ;  /* 0x0000000421217836 */ /* 0x000fe20000000000 */
[----:B------:R-:W-:Y:S02]  /*4ad0*/  IADD3 R31, PT, PT, R31, 0x20, RZ ;  /* 0x000000201f1f7810 */ /* 0x000fe40007ffe0ff */
[----:B------:R-:W-:Y:S01]  /*4ae0*/  IADD3 R30, PT, PT, R30, 0x80, RZ ;  /* 0x000000801e1e7810 */ /* 0x000fe20007ffe0ff */
[----:B------:R-:W-:Y:S01]  /*4af0*/  IMAD.X R7, RZ, RZ, R7, P1 ;  /* 0x000000ffff077224 */ /* 0x000fe200008e0607 */
[----:B------:R-:W-:Y:S07]  /*4b00*/  @!P0 BRA `(.L_x_25165) ;  /* 0xffffffec00048947 */ /* 0x000fee000383ffff */
.L_x_25162:
[----:B---34-:R-:W-:Y:S05]  /*4b10*/  BSYNC.RECONVERGENT B0 ;  /* 0x0000000000007941 */ /* 0x018fea0003800200 */
.L_x_25161:
[----:B------:R-:W2:Y:S01]  /*4b20*/  SHFL.BFLY PT, R0, R49, 0x1, 0x1f ;  /* 0x0c201f0031007f89 */ /* 0x000ea200000e0000 */
[----:B------:R-:W-:Y:S01]  /*4b30*/  SHF.R.U32.HI R51, RZ, 0x1, R51 ;  /* 0x00000001ff337819 */ /* 0x000fe20000011633 */
[----:B------:R-:W-:Y:S02]  /*4b40*/  BSSY.RECONVERGENT B0, `(.L_x_25166) ;  /* 0x000003c000007945 */ /* 0x000fe40003800200 */
[----:B------:R-:W3:Y:S01]  /*4b50*/  SHFL.BFLY PT, R3, R50, 0x1, 0x1f ;  /* 0x0c201f0032037f89 */ /* 0x000ee200000e0000 */
[----:B------:R-:W-:-:S03]  /*4b60*/  LEA R4, R4, R51, 0x8 ;  /* 0x0000003304047211 */ /* 0x000fc600078e40ff */
[----:B------:R-:W4:Y:S04]  /*4b70*/  SHFL.BFLY PT, R5, R48, 0x1, 0x1f ;  /* 0x0c201f0030057f89 */ /* 0x000f2800000e0000 */
[----:B01----:R-:W0:Y:S04]  /*4b80*/  SHFL.BFLY PT, R6, R47, 0x1, 0x1f ;  /* 0x0c201f002f067f89 */ /* 0x003e2800000e0000 */
[----:B------:R-:W1:Y:S04]  /*4b90*/  SHFL.BFLY PT, R7, R46, 0x1, 0x1f ;  /* 0x0c201f002e077f89 */ /* 0x000e6800000e0000 */
[----:B------:R-:W1:Y:S01]  /*4ba0*/  SHFL.BFLY PT, R8, R45, 0x1, 0x1f ;  /* 0x0c201f002d087f89 */ /* 0x000e6200000e0000 */
[----:B--2---:R-:W-:-:S03]  /*4bb0*/  FADD.FTZ R49, R0, R49 ;  /* 0x0000003100317221 */ /* 0x004fc60000010000 */
[----:B------:R-:W2:Y:S01]  /*4bc0*/  SHFL.BFLY PT, R9, R44, 0x1, 0x1f ;  /* 0x0c201f002c097f89 */ /* 0x000ea200000e0000 */
[----:B------:R-:W-:Y:S01]  /*4bd0*/  LOP3.LUT R0, R2, 0x1, RZ, 0xc0, !PT ;  /* 0x0000000102007812 */ /* 0x000fe200078ec0ff */
[----:B---3--:R-:W-:Y:S02]  /*4be0*/  FADD.FTZ R50, R3, R50 ;  /* 0x0000003203327221 */ /* 0x008fe40000010000 */
[----:B------:R-:W3:Y:S01]  /*4bf0*/  SHFL.BFLY PT, R10, R43, 0x1, 0x1f ;  /* 0x0c201f002b0a7f89 */ /* 0x000ee200000e0000 */
[----:B------:R-:W-:Y:S02]  /*4c00*/  ISETP.NE.U32.AND P1, PT, R0, 0x1, PT ;  /* 0x000000010000780c */ /* 0x000fe40003f25070 */
[----:B------:R-:W-:Y:S01]  /*4c10*/  LOP3.LUT R0, R2, 0x3c0, RZ, 0xc0, !PT ;  /* 0x000003c002007812 */ /* 0x000fe200078ec0ff */
[----:B------:R-:W3:Y:S01]  /*4c20*/  SHFL.BFLY PT, R11, R42, 0x1, 0x1f ;  /* 0x0c201f002a0b7f89 */ /* 0x000ee200000e0000 */
[----:B----4-:R-:W-:Y:S02]  /*4c30*/  FADD.FTZ R48, R5, R48 ;  /* 0x0000003005307221 */ /* 0x010fe40000010000 */
[----:B------:R-:W-:Y:S01]  /*4c40*/  ISETP.NE.OR P0, PT, R0, 0x40, !P1 ;  /* 0x000000400000780c */ /* 0x000fe20004f05670 */
[----:B------:R-:W4:Y:S01]  /*4c50*/  SHFL.BFLY PT, R12, R41, 0x1, 0x1f ;  /* 0x0c201f00290c7f89 */ /* 0x000f2200000e0000 */
[----:B0-----:R-:W-:Y:S01]  /*4c60*/  FADD.FTZ R47, R6, R47 ;  /* 0x0000002f062f7221 */ /* 0x001fe20000010000 */
[----:B-1----:R-:W-:-:S02]  /*4c70*/  FADD.FTZ R46, R7, R46 ;  /* 0x0000002e072e7221 */ /* 0x002fc40000010000 */
[----:B------:R-:W0:Y:S01]  /*4c80*/  SHFL.BFLY PT, R13, R40, 0x1, 0x1f ;  /* 0x0c201f00280d7f89 */ /* 0x000e2200000e0000 */
[----:B------:R-:W-:-:S03]  /*4c90*/  FADD.FTZ R45, R8, R45 ;  /* 0x0000002d082d7221 */ /* 0x000fc60000010000 */
[----:B------:R-:W1:Y:S04]  /*4ca0*/  SHFL.BFLY PT, R14, R39, 0x1, 0x1f ;  /* 0x0c201f00270e7f89 */ /* 0x000e6800000e0000 */
[----:B------:R-:W1:Y:S01]  /*4cb0*/  SHFL.BFLY PT, R15, R38, 0x1, 0x1f ;  /* 0x0c201f00260f7f89 */ /* 0x000e6200000e0000 */
[----:B--2---:R-:W-:-:S03]  /*4cc0*/  FADD.FTZ R44, R9, R44 ;  /* 0x0000002c092c7221 */ /* 0x004fc60000010000 */
[----:B------:R-:W2:Y:S01]  /*4cd0*/  SHFL.BFLY PT, R16, R37, 0x1, 0x1f ;  /* 0x0c201f0025107f89 */ /* 0x000ea200000e0000 */
[----:B---3--:R-:W-:-:S03]  /*4ce0*/  FADD.FTZ R43, R10, R43 ;  /* 0x0000002b0a2b7221 */ /* 0x008fc60000010000 */
[----:B------:R-:W3:Y:S01]  /*4cf0*/  SHFL.BFLY PT, R17, R36, 0x1, 0x1f ;  /* 0x0c201f0024117f89 */ /* 0x000ee200000e0000 */
[----:B------:R-:W-:-:S03]  /*4d00*/  FADD.FTZ R42, R11, R42 ;  /* 0x0000002a0b2a7221 */ /* 0x000fc60000010000 */
[----:B------:R-:W3:Y:S01]  /*4d10*/  SHFL.BFLY PT, R18, R35, 0x1, 0x1f ;  /* 0x0c201f0023127f89 */ /* 0x000ee200000e0000 */
[----:B----4-:R-:W-:Y:S01]  /*4d20*/  FADD.FTZ R41, R12, R41 ;  /* 0x000000290c297221 */ /* 0x010fe20000010000 */
[----:B------:R-:W-:Y:S01]  /*4d30*/  BAR.SYNC.DEFER_BLOCKING 0x0 ;  /* 0x0000000000007b1d */ /* 0x000fe20000010000 */
[----:B0-----:R-:W-:Y:S01]  /*4d40*/  FADD.FTZ R40, R13, R40 ;  /* 0x000000280d287221 */ /* 0x001fe20000010000 */
[----:B-1----:R-:W-:Y:S01]  /*4d50*/  FADD.FTZ R39, R14, R39 ;  /* 0x000000270e277221 */ /* 0x002fe20000010000 */
[----:B------:R-:W-:Y:S01]  /*4d60*/  FADD.FTZ R38, R15, R38 ;  /* 0x000000260f267221 */ /* 0x000fe20000010000 */
[----:B--2---:R-:W-:Y:S01]  /*4d70*/  FADD.FTZ R37, R16, R37 ;  /* 0x0000002510257221 */ /* 0x004fe20000010000 */
        /* <DEDUP_REMOVED lines=24> */
.L_x_25167:
[----:B------:R-:W-:Y:S05]  /*4f00*/  BSYNC.RECONVERGENT B0 ;  /* 0x0000000000007941 */ /* 0x000fea0003800200 */
.L_x_25166:
        /* <DEDUP_REMOVED lines=45> */
.L_x_25169:
[----:B------:R-:W-:Y:S05]  /*51e0*/  BSYNC.RECONVERGENT B0 ;  /* 0x0000000000007941 */ /* 0x000fea0003800200 */
.L_x_25168:
        /* <DEDUP_REMOVED lines=20> */
.L_x_25171:
[----:B------:R-:W-:Y:S05]  /*5330*/  BSYNC.RECONVERGENT B0 ;  /* 0x0000000000007941 */ /* 0x000fea0003800200 */
.L_x_25170:
        /* <DEDUP_REMOVED lines=35> */
.L_x_25173:
[----:B------:R-:W-:Y:S05]  /*5570*/  BSYNC.RECONVERGENT B0 ;  /* 0x0000000000007941 */ /* 0x000fea0003800200 */
.L_x_25172:
        /* <DEDUP_REMOVED lines=34> */
.L_x_25138:
[----:B------:R-:W-:Y:S01]  /*57a0*/  BSSY B2, `(.L_x_25174) ;  /* 0x0000007000027945 */ /* 0x000fe20003800000 */
[----:B------:R-:W-:Y:S01]  /*57b0*/  IMAD.MOV.U32 R15, RZ, RZ, 0x2 ;  /* 0x00000002ff0f7424 */ /* 0x000fe200078e00ff */
[----:B------:R-:W-:Y:S02]  /*57c0*/  MOV R16, 0x1f ;  /* 0x0000001f00107802 */ /* 0x000fe40000000f00 */
[----:B------:R-:W-:-:S07]  /*57d0*/  MOV R14, 0xffffffff ;  /* 0xffffffff000e7802 */ /* 0x000fce0000000f00 */
[----:B------:R-:W-:Y:S05]  /*57e0*/  WARPSYNC.COLLECTIVE R14, `(.L_x_25175) ;  /* 0x000000000e087348 */ /* 0x000fea0003c00000 */
[----:B------:R0:W1:Y:S02]  /*57f0*/  SHFL.BFLY P2, R13, R27, R15, R16 ;  /* 0x0c00000f1b0d7389 */ /* 0x0000640000040010 */
[----:B01----:R-:W-:Y:S05]  /*5800*/  ENDCOLLECTIVE ;  /* 0x000000000000791b */ /* 0x003fea0003800000 */
.L_x_25175:
[----:B------:R-:W-:Y:S05]  /*5810*/  BSYNC B2 ;  /* 0x0000000000027941 */ /* 0x000fea0003800000 */
.L_x_25174:
        /* <DEDUP_REMOVED lines=9> */
.L_x_25176:
[----:B------:R-:W-:Y:S05]  /*58b0*/  BRA `(.L_x_25177) ;  /* 0xffffffbc00dc7947 */ /* 0x000fea000383ffff */
.L_x_25140:
        /* <DEDUP_REMOVED lines=8> */
.L_x_25179:
[----:B------:R-:W-:Y:S05]  /*5940*/  BSYNC B0 ;  /* 0x0000000000007941 */ /* 0x000fea0003800000 */
.L_x_25178:
        /* <DEDUP_REMOVED lines=9> */
.L_x_25180:
[----:B------:R-:W-:Y:S01]  /*59e0*/  HFMA2 R15, -RZ, RZ, 0, 2.384185791015625e-07 ;  /* 0x00000004ff0f7431 */ /* 0x000fe200000001ff */
[----:B------:R-:W-:-:S04]  /*59f0*/  MOV R5, R13 ;  /* 0x0000000d00057202 */ /* 0x000fc80000000f00 */
[----:B------:R-:W-:-:S05]  /*5a00*/  FMNMX.FTZ R6, R4, R5, !PT ;  /* 0x0000000504067209 */ /* 0x000fca0007810000 */
[----:B------:R-:W-:-:S07]  /*5a10*/  IMAD.MOV.U32 R27, RZ, RZ, R6 ;  /* 0x000000ffff1b7224 */ /* 0x000fce00078e0006 */
[----:B------:R-:W-:Y:S05]  /*5a20*/  WARPSYNC.COLLECTIVE R14, `(.L_x_25181) ;  /* 0x000000000e087348 */ /* 0x000fea0003c00000 */
[----:B------:R0:W1:Y:S02]  /*5a30*/  SHFL.BFLY P2, R13, R27, R15, R16 ;  /* 0x0c00000f1b0d7389 */ /* 0x0000640000040010 */
[----:B01----:R-:W-:Y:S05]  /*5a40*/  ENDCOLLECTIVE ;  /* 0x000000000000791b */ /* 0x003fea0003800000 */
.L_x_25181:
[----:B------:R-:W-:Y:S01]  /*5a50*/  MOV R9, R13 ;  /* 0x0000000d00097202 */ /* 0x000fe20000000f00 */
[----:B------:R-:W-:Y:S06]  /*5a60*/  BRA `(.L_x_25182) ;  /* 0xffffffbc00e87947 */ /* 0x000fec000383ffff */
.L_x_25183:
        /* <DEDUP_REMOVED lines=9> */
.L_x_26049:


//--------------------- .text._ZN4vllm25paged_attention_v1_kernelIffLi192ELi8ELi128ELNS_18Fp8KVCacheDataTypeE0ELb1EEEvPT_PKS2_PKT0_S8_ifPKiSA_iPKfiiiSC_SC_iiiii --------------------------
	.section	.text._ZN4vllm25paged_attention_v1_kernelIffLi192ELi8ELi128ELNS_18Fp8KVCacheDataTypeE0ELb1EEEvPT_PKS2_PKT0_S8_ifPKiSA_iPKfiiiSC_SC_iiiii,"ax",@progbits
	.align	128
        .global         _ZN4vllm25paged_attention_v1_kernelIffLi192ELi8ELi128ELNS_18Fp8KVCacheDataTypeE0ELb1EEEvPT_PKS2_PKT0_S8_ifPKiSA_iPKfiiiSC_SC_iiiii
        .type           _ZN4vllm25paged_attention_v1_kernelIffLi192ELi8ELi128ELNS_18Fp8KVCacheDataTypeE0ELb1EEEvPT_PKS2_PKT0_S8_ifPKiSA_iPKfiiiSC_SC_iiiii,@function
        .size           _ZN4vllm25paged_attention_v1_kernelIffLi192ELi8ELi128ELNS_18Fp8KVCacheDataTypeE0ELb1EEEvPT_PKS2_PKT0_S8_ifPKiSA_iPKfiiiSC_SC_iiiii,(.L_x_26050 - _ZN4vllm25paged_attention_v1_kernelIffLi192ELi8ELi128ELNS_18Fp8KVCacheDataTypeE0ELb1EEEvPT_PKS2_PKT0_S8_ifPKiSA_iPKfiiiSC_SC_iiiii)
        .other          _ZN4vllm25paged_attention_v1_kernelIffLi192ELi8ELi128ELNS_18Fp8KVCacheDataTypeE0ELb1EEEvPT_PKS2_PKT0_S8_ifPKiSA_iPKfiiiSC_SC_iiiii,@"STO_CUDA_ENTRY STV_DEFAULT"
_ZN4vllm25paged_attention_v1_kernelIffLi192ELi8ELi128ELNS_18Fp8KVCacheDataTypeE0ELb1EEEvPT_PKS2_PKT0_S8_ifPKiSA_iPKfiiiSC_SC_iiiii:
.text._ZN4vllm25paged_attention_v1_kernelIffLi192ELi8ELi128ELNS_18Fp8KVCacheDataTypeE0ELb1EEEvPT_PKS2_PKT0_S8_ifPKiSA_iPKfiiiSC_SC_iiiii:
[----:B------:R-:W-:Y:S01]  /*0000*/  LDC R1, c[0x0][0x37c] ;  /* 0x0000df00ff017b82 */ /* 0x000fe20000000800 */
[----:B------:R-:W0:Y:S07]  /*0010*/  S2R R31, SR_CTAID.Y ;  /* 0x00000000001f7919 */ /* 0x000e2e0000002600 */
[----:B------:R-:W0:Y:S01]  /*0020*/  LDC.64 R52, c[0x0][0x3b0] ;  /* 0x0000ec00ff347b82 */ /* 0x000e220000000a00 */
[----:B------:R-:W1:Y:S07]  /*0030*/  LDCU.64 UR6, c[0x0][0x358] ;  /* 0x00006b00ff0677ac */ /* 0x000e6e0008000a00 */
[----:B------:R-:W2:Y:S01]  /*0040*/  LDC.64 R2, c[0x0][0x3c0] ;  /* 0x0000f000ff027b82 */ /* 0x000ea20000000a00 */
[----:B------:R-:W3:Y:S01]  /*0050*/  S2R R32, SR_CTAID.X ;  /* 0x0000000000207919 */ /* 0x000ee20000002500 */
[----:B------:R-:W-:Y:S01]  /*0060*/  HFMA2 R33, -RZ, RZ, 0, 0 ;  /* 0x00000000ff217431 */ /* 0x000fe200000001ff */
[----:B------:R-:W4:Y:S01]  /*0070*/  LDCU UR8, c[0x0][0x3ec] ;  /* 0x00007d80ff0877ac */ /* 0x000f220008000800 */
[----:B------:R-:W0:Y:S02]  /*0080*/  LDCU UR9, c[0x0][0x3d0] ;  /* 0x00007a00ff0977ac */ /* 0x000e240008000800 */
[----:B0-----:R-:W-:-:S06]  /*0090*/  IMAD.WIDE.U32 R52, R31, 0x4, R52 ;  /* 0x000000041f347825 */ /* 0x001fcc00078e0034 */
[----:B-1----:R-:W4:Y:S01]  /*00a0*/  LDG.E.CONSTANT R52, desc[UR6][R52.64] ;  /* 0x0000000634347981 */ /* 0x002f22000c1e9900 */
[----:B--2---:R-:W-:Y:S02]  /*00b0*/  ISETP.NE.U32.AND P0, PT, R2, RZ, PT ;  /* 0x000000ff0200720c */ /* 0x004fe40003f05070 */
[----:B------:R-:W0:Y:S02]  /*00c0*/  LDC R2, c[0x0][0x3a0] ;  /* 0x0000e800ff027b82 */ /* 0x000e240000000800 */
[----:B------:R-:W-:-:S06]  /*00d0*/  ISETP.NE.AND.EX P0, PT, R3, RZ, PT, P0 ;  /* 0x000000ff0300720c */ /* 0x000fcc0003f05300 */
[----:B------:R-:W1:Y:S08]  /*00e0*/  LDC R29, c[0x0][0x370] ;  /* 0x0000dc00ff1d7b82 */ /* 0x000e700000000800 */
[----:B------:R-:W3:Y:S01]  /*00f0*/  @P0 LDC.64 R4, c[0x0][0x3c0] ;  /* 0x0000f000ff040b82 */ /* 0x000ee20000000a00 */
[----:B0-----:R-:W-:-:S04]  /*0100*/  IABS R3, R2 ;  /* 0x0000000200037213 */ /* 0x001fc80000000000 */
[----:B------:R-:W0:Y:S01]  /*0110*/  I2F.RP R0, R3 ;  /* 0x0000000300007306 */ /* 0x000e220000209400 */
[----:B---3--:R-:W-:-:S07]  /*0120*/  @P0 IMAD.WIDE.U32 R4, R32, 0x4, R4 ;  /* 0x0000000420040825 */ /* 0x008fce00078e0004 */
[----:B0-----:R-:W0:Y:S01]  /*0130*/  MUFU.RCP R0, R0 ;  /* 0x0000000000007308 */ /* 0x001e220000001000 */
[----:B------:R1:W5:Y:S01]  /*0140*/  @P0 LDG.E.CONSTANT R33, desc[UR6][R4.64] ;  /* 0x0000000604210981 */ /* 0x000362000c1e9900 */
[----:B------:R-:W-:Y:S01]  /*0150*/  BSSY.RECONVERGENT B0, `(.L_x_25184) ;  /* 0x000005f000007945 */ /* 0x000fe20003800200 */
[----:B-1----:R-:W-:Y:S01]  /*0160*/  IABS R4, R29 ;  /* 0x0000001d00047213 */ /* 0x002fe20000000000 */
[----:B0-----:R-:W-:-:S04]  /*0170*/  VIADD R6, R0, 0xffffffe ;  /* 0x0ffffffe00067836 */ /* 0x001fc80000000000 */
[----:B------:R0:W1:Y:S02]  /*0180*/  F2I.FTZ.U32.TRUNC.NTZ R7, R6 ;  /* 0x0000000600077305 */ /* 0x000064000021f000 */
[----:B0-----:R-:W-:Y:S01]  /*0190*/  IMAD.MOV.U32 R6, RZ, RZ, RZ ;  /* 0x000000ffff067224 */ /* 0x001fe200078e00ff */
[----:B-1----:R-:W-:-:S05]  /*01a0*/  IADD3 R8, PT, PT, RZ, -R7, RZ ;  /* 0x80000007ff087210 */ /* 0x002fca0007ffe0ff */
[----:B------:R-:W-:-:S04]  /*01b0*/  IMAD R9, R8, R3, RZ ;  /* 0x0000000308097224 */ /* 0x000fc800078e02ff */
        /* <DEDUP_REMOVED lines=13> */
[----:B------:R-:W-:Y:S02]  /*0290*/  @!P2 IADD3 R7, PT, PT, -R7, RZ, RZ ;  /* 0x000000ff0707a210 */ /* 0x000fe40007ffe1ff */
[----:B------:R-:W-:-:S04]  /*02a0*/  @!P1 LOP3.LUT R7, RZ, R2, RZ, 0x33, !PT ;  /* 0x00000002ff079212 */ /* 0x000fc800078e33ff */
[----:B------:R-:W-:Y:S02]  /*02b0*/  IABS R12, R7 ;  /* 0x00000007000c7213 */ /* 0x000fe40000000000 */
[----:B0-----:R-:W-:Y:S02]  /*02c0*/  IABS R0, R3 ;  /* 0x0000000300007213 */ /* 0x001fe40000000000 */
[----:B------:R-:W0:Y:S08]  /*02d0*/  I2F.RP R6, R12 ;  /* 0x0000000c00067306 */ /* 0x000e300000209400 */
        /* <DEDUP_REMOVED lines=10> */
[----:B--2---:R-:W-:Y:S02]  /*0380*/  IMAD.MOV R11, RZ, RZ, -R9 ;  /* 0x000000ffff0b7224 */ /* 0x004fe400078e0a09 */
[----:B-1----:R-:W-:Y:S02]  /*0390*/  HFMA2 R4, -RZ, RZ, 0, 0 ;  /* 0x00000000ff047431 */ /* 0x002fe400000001ff */
[----:B------:R-:W-:-:S04]  /*03a0*/  IMAD R11, R11, R12, RZ ;  /* 0x0000000c0b0b7224 */ /* 0x000fc800078e02ff */
[----:B------:R-:W-:-:S04]  /*03b0*/  IMAD.HI.U32 R9, R9, R11, R8 ;  /* 0x0000000b09097227 */ /* 0x000fc800078e0008 */
[----:B------:R-:W-:Y:S02]  /*03c0*/  IMAD.MOV R11, RZ, RZ, -R6 ;  /* 0x000000ffff0b7224 */ /* 0x000fe400078e0a06 */
[----:B---3--:R-:W-:Y:S02]  /*03d0*/  IMAD R6, R5, R0, RZ ;  /* 0x0000000005067224 */ /* 0x008fe400078e02ff */
[----:B------:R-:W-:-:S04]  /*03e0*/  IMAD.HI.U32 R8, R9, R10, RZ ;  /* 0x0000000a09087227 */ /* 0x000fc800078e00ff */
[----:B------:R-:W-:Y:S02]  /*03f0*/  IMAD.MOV R27, RZ, RZ, -R6 ;  /* 0x000000ffff1b7224 */ /* 0x000fe400078e0a06 */
[----:B------:R-:W0:Y:S01]  /*0400*/  S2R R6, SR_TID.X ;  /* 0x0000000000067919 */ /* 0x000e220000002100 */
[----:B------:R-:W-:Y:S01]  /*0410*/  IMAD R9, R8, R11, R10 ;  /* 0x0000000b08097224 */ /* 0x000fe200078e020a */
[----:B------:R-:W-:Y:S01]  /*0420*/  MOV R10, 0x400 ;  /* 0x00000400000a7802 */ /* 0x000fe20000000f00 */
[----:B------:R-:W-:Y:S02]  /*0430*/  IMAD.HI.U32 R27, R5, R27, R4 ;  /* 0x0000001b051b7227 */ /* 0x000fe400078e0004 */
[----:B------:R-:W1:Y:S01]  /*0440*/  LDC R4, c[0x0][0x3c8] ;  /* 0x0000f200ff047b82 */ /* 0x000e620000000800 */
[----:B------:R-:W-:Y:S01]  /*0450*/  ISETP.GT.U32.AND P2, PT, R12, R9, PT ;  /* 0x000000090c00720c */ /* 0x000fe20003f44070 */
[----:B------:R-:W-:-:S12]  /*0460*/  IMAD R11, R32, 0xc0, RZ ;  /* 0x000000c0200b7824 */ /* 0x000fd800078e02ff */
[-C--:B------:R-:W-:Y:S01]  /*0470*/  @!P2 IADD3 R9, PT, PT, R9, -R12.reuse, RZ ;  /* 0x8000000c0909a210 */ /* 0x080fe20007ffe0ff */
[----:B------:R-:W-:Y:S01]  /*0480*/  @!P2 VIADD R8, R8, 0x1 ;  /* 0x000000010808a836 */ /* 0x000fe20000000000 */
[----:B------:R-:W-:Y:S02]  /*0490*/  ISETP.NE.AND P2, PT, R7, RZ, PT ;  /* 0x000000ff0700720c */ /* 0x000fe40003f45270 */
[----:B------:R-:W-:Y:S02]  /*04a0*/  ISETP.GE.U32.AND P3, PT, R9, R12, PT ;  /* 0x0000000c0900720c */ /* 0x000fe40003f66070 */
[----:B------:R-:W2:Y:S01]  /*04b0*/  LDC R9, c[0x0][0x3f8] ;  /* 0x0000fe00ff097b82 */ /* 0x000ea20000000800 */
[----:B-1----:R-:W-:Y:S01]  /*04c0*/  IMAD R12, R31, R4, RZ ;  /* 0x000000041f0c7224 */ /* 0x002fe200078e02ff */
[----:B0-----:R-:W-:Y:S02]  /*04d0*/  ISETP.GT.U32.AND P4, PT, R6, 0xbf, PT ;  /* 0x000000bf0600780c */ /* 0x001fe40003f84070 */
[----:B------:R-:W-:-:S07]  /*04e0*/  SHF.R.U32.HI R4, RZ, 0x2, R6 ;  /* 0x00000002ff047819 */ /* 0x000fce0000011606 */
[----:B------:R-:W-:Y:S02]  /*04f0*/  @P3 IADD3 R8, PT, PT, R8, 0x1, RZ ;  /* 0x0000000108083810 */ /* 0x000fe40007ffe0ff */
[----:B------:R-:W-:Y:S02]  /*0500*/  IADD3 R14, P3, PT, R11, R12, RZ ;  /* 0x0000000c0b0e7210 */ /* 0x000fe40007f7e0ff */
[----:B------:R-:W-:Y:S02]  /*0510*/  LOP3.LUT R11, R6, 0x3, RZ, 0xc0, !PT ;  /* 0x00000003060b7812 */ /* 0x000fe400078ec0ff */
[----:B------:R-:W-:Y:S02]  /*0520*/  LEA.HI.X.SX32 R18, R12, RZ, 0x1, P3 ;  /* 0x000000ff0c127211 */ /* 0x000fe400018f0eff */
[----:B----4-:R-:W-:-:S04]  /*0530*/  IADD3 R16, PT, PT, R52, -0x1, RZ ;  /* 0xffffffff34107810 */ /* 0x010fc80007ffe0ff */
[----:B------:R-:W-:-:S05]  /*0540*/  IABS R19, R16 ;  /* 0x0000001000137213 */ /* 0x000fca0000000000 */
[----:B------:R-:W-:-:S04]  /*0550*/  IMAD.HI.U32 R28, R27, R19, RZ ;  /* 0x000000131b1c7227 */ /* 0x000fc800078e00ff */
[----:B------:R-:W-:-:S04]  /*0560*/  IMAD.MOV R5, RZ, RZ, -R28 ;  /* 0x000000ffff057224 */ /* 0x000fc800078e0a1c */
[----:B------:R-:W-:Y:S01]  /*0570*/  IMAD R19, R0, R5, R19 ;  /* 0x0000000500137224 */ /* 0x000fe200078e0213 */
[----:B------:R-:W-:-:S04]  /*0580*/  LOP3.LUT R5, R32, R7, RZ, 0x3c, !PT ;  /* 0x0000000720057212 */ /* 0x000fc800078e3cff */
[----:B------:R-:W-:Y:S02]  /*0590*/  ISETP.GE.AND P0, PT, R5, RZ, PT ;  /* 0x000000ff0500720c */ /* 0x000fe40003f06270 */
[----:B------:R-:W0:Y:S01]  /*05a0*/  S2R R5, SR_CgaCtaId ;  /* 0x0000000000057919 */ /* 0x000e220000008800 */
[----:B------:R-:W-:-:S13]  /*05b0*/  ISETP.GT.U32.AND P1, PT, R0, R19, PT ;  /* 0x000000130000720c */ /* 0x000fda0003f24070 */
[----:B------:R-:W-:Y:S01]  /*05c0*/  @!P1 IMAD.IADD R19, R19, 0x1, -R0 ;  /* 0x0000000113139824 */ /* 0x000fe200078e0a00 */
[----:B--2---:R-:W-:Y:S06]  /*05d0*/  @P4 BRA `(.L_x_25185) ;  /* 0x0000000000584947 */ /* 0x004fec0003800000 */
[----:B------:R-:W-:Y:S01]  /*05e0*/  ISETP.GT.U32.AND P3, PT, R6, 0x3f, PT ;  /* 0x0000003f0600780c */ /* 0x000fe20003f64070 */
[----:B------:R-:W1:Y:S01]  /*05f0*/  LDCU.64 UR4, c[0x0][0x388] ;  /* 0x00007100ff0477ac */ /* 0x000e620008000a00 */
[----:B------:R-:W-:Y:S02]  /*0600*/  SHF.L.U32 R17, R4, 0x2, RZ ;  /* 0x0000000204117819 */ /* 0x000fe400000006ff */
[----:B------:R-:W-:-:S04]  /*0610*/  LOP3.LUT R13, R6, 0xfc, RZ, 0xc0, !PT ;  /* 0x000000fc060d7812 */ /* 0x000fc800078ec0ff */
[----:B------:R-:W-:-:S04]  /*0620*/  LOP3.LUT R13, R13, 0x3, R6, 0xf8, !PT ;  /* 0x000000030d0d7812 */ /* 0x000fc800078ef806 */
[----:B------:R-:W-:Y:S02]  /*0630*/  IADD3 R15, P4, PT, R13, R14, RZ ;  /* 0x0000000e0d0f7210 */ /* 0x000fe40007f9e0ff */
[----:B------:R-:W-:Y:S02]  /*0640*/  @!P3 LOP3.LUT R12, R17, 0x3, R6, 0xf8, !PT ;  /* 0x00000003110cb812 */ /* 0x000fe400078ef806 */
[----:B------:R-:W-:-:S03]  /*0650*/  IADD3.X R20, PT, PT, RZ, R18, RZ, P4, !PT ;  /* 0x00000012ff147210 */ /* 0x000fc600027fe4ff */
[----:B------:R-:W-:-:S05]  /*0660*/  @!P3 VIADD R12, R12, 0x80 ;  /* 0x000000800c0cb836 */ /* 0x000fca0000000000 */
[----:B------:R-:W-:Y:S02]  /*0670*/  @!P3 IADD3 R13, P5, PT, R12, R14, RZ ;  /* 0x0000000e0c0db210 */ /* 0x000fe40007fbe0ff */
[----:B-1----:R-:W-:-:S03]  /*0680*/  LEA R14, P4, R15, UR4, 0x2 ;  /* 0x000000040f0e7c11 */ /* 0x002fc6000f8810ff */
[----:B------:R-:W-:Y:S01]  /*0690*/  @!P3 IMAD.X R18, RZ, RZ, R18, P5 ;  /* 0x000000ffff12b224 */ /* 0x000fe200028e0612 */
[----:B------:R-:W-:Y:S02]  /*06a0*/  @!P3 LEA R12, P5, R13, UR4, 0x2 ;  /* 0x000000040d0cbc11 */ /* 0x000fe4000f8a10ff */
[----:B------:R-:W-:Y:S02]  /*06b0*/  LEA.HI.X R15, R15, UR5, R20, 0x2, P4 ;  /* 0x000000050f0f7c11 */ /* 0x000fe4000a0f1414 */
[----:B------:R-:W-:-:S03]  /*06c0*/  @!P3 LEA.HI.X R13, R13, UR5, R18, 0x2, P5 ;  /* 0x000000050d0dbc11 */ /* 0x000fc6000a8f1412 */
[----:B------:R-:W2:Y:S04]  /*06d0*/  LDG.E.CONSTANT R14, desc[UR6][R14.64] ;  /* 0x000000060e0e7981 */ /* 0x000ea8000c1e9900 */
[----:B------:R-:W3:Y:S01]  /*06e0*/  @!P3 LDG.E.CONSTANT R12, desc[UR6][R12.64] ;  /* 0x000000060c0cb981 */ /* 0x000ee2000c1e9900 */
[----:B0-----:R-:W-:-:S05]  /*06f0*/  LEA R18, R5, R10, 0x18 ;  /* 0x0000000a05127211 */ /* 0x001fca00078ec0ff */
[----:B------:R-:W-:-:S05]  /*0700*/  IMAD R11, R11, 0xc0, R18 ;  /* 0x000000c00b0b7824 */ /* 0x000fca00078e0212 */
[----:B------:R-:W-:-:S05]  /*0710*/  IADD3 R11, PT, PT, R11, R17, RZ ;  /* 0x000000110b0b7210 */ /* 0x000fca0007ffe0ff */
[----:B--2---:R1:W-:Y:S04]  /*0720*/  STS [R11], R14 ;  /* 0x0000000e0b007388 */ /* 0x0043e80000000800 */
[----:B---3--:R1:W-:Y:S02]  /*0730*/  @!P3 STS [R11+0x80], R12 ;  /* 0x0000800c0b00b388 */ /* 0x0083e40000000800 */
.L_x_25185:
[----:B------:R-:W-:Y:S05]  /*0740*/  BSYNC.RECONVERGENT B0 ;  /* 0x0000000000007941 */ /* 0x000fea0003800200 */
.L_x_25184:
[----:B------:R-:W-:Y:S01]  /*0750*/  @!P0 IMAD.MOV R8, RZ, RZ, -R8 ;  /* 0x000000ffff088224 */ /* 0x000fe200078e0a08 */
[----:B------:R-:W-:Y:S01]  /*0760*/  @!P2 LOP3.LUT R8, RZ, R7, RZ, 0x33, !PT ;  /* 0x00000007ff08a212 */ /* 0x000fe200078e33ff */
[----:B------:R-:W2:Y:S01]  /*0770*/  LDCU UR5, c[0x0][0x3e8] ;  /* 0x00007d00ff0577ac */ /* 0x000ea20008000800 */
[----:B------:R-:W-:Y:S01]  /*0780*/  IADD3 R7, PT, PT, R52, 0x7, RZ ;  /* 0x0000000734077810 */ /* 0x000fe20007ffe0ff */
[----:B------:R-:W-:Y:S01]  /*0790*/  @!P1 VIADD R28, R28, 0x1 ;  /* 0x000000011c1c9836 */ /* 0x000fe20000000000 */
[----:B------:R-:W-:Y:S01]  /*07a0*/  ISETP.GE.AND P4, PT, R9, RZ, PT ;  /* 0x000000ff0900720c */ /* 0x000fe20003f86270 */
[----:B------:R-:W3:Y:S01]  /*07b0*/  LDCU UR4, c[0x0][0x3b8] ;  /* 0x00007700ff0477ac */ /* 0x000ee20008000800 */
[----:B-1----:R-:W-:Y:S01]  /*07c0*/  SHF.R.S32.HI R12, RZ, 0x1f, R7 ;  /* 0x0000001fff0c7819 */ /* 0x002fe20000011407 */
[----:B------:R-:W-:Y:S01]  /*07d0*/  BSSY B0, `(.L_x_25186) ;  /* 0x00000fd000007945 */ /* 0x000fe20003800000 */
[----:B------:R-:W-:Y:S01]  /*07e0*/  ISETP.GE.U32.AND P3, PT, R19, R0, PT ;  /* 0x000000001300720c */ /* 0x000fe20003f66070 */
[----:B------:R-:W1:Y:S01]  /*07f0*/  LDCU UR10, c[0x0][0x3cc] ;  /* 0x00007980ff0a77ac */ /* 0x000e620008000800 */
[----:B------:R-:W-:-:S02]  /*0800*/  LEA.HI R12, R12, R7, RZ, 0x3 ;  /* 0x000000070c0c7211 */ /* 0x000fc400078f18ff */
[----:B------:R-:W-:Y:S01]  /*0810*/  SHF.R.U32.HI R34, RZ, 0x5, R6 ;  /* 0x00000005ff227819 */ /* 0x000fe20000011606 */
[----:B------:R-:W4:Y:S01]  /*0820*/  LDCU UR11, c[0x0][0x3a4] ;  /* 0x00007480ff0b77ac */ /* 0x000f220008000800 */
[----:B------:R-:W-:Y:S02]  /*0830*/  SHF.R.S32.HI R11, RZ, 0x3, R12 ;  /* 0x00000003ff0b7819 */ /* 0x000fe4000001140c */
[----:B------:R-:W-:Y:S01]  /*0840*/  LOP3.LUT R16, R16, R3, RZ, 0x3c, !PT ;  /* 0x0000000310107212 */ /* 0x000fe200078e3cff */
[----:B------:R-:W0:Y:S01]  /*0850*/  LDCU.64 UR12, c[0x0][0x390] ;  /* 0x00007200ff0c77ac */ /* 0x000e220008000a00 */
[----:B------:R-:W-:Y:S01]  /*0860*/  BAR.SYNC.DEFER_BLOCKING 0x0 ;  /* 0x0000000000007b1d */ /* 0x000fe20000010000 */
[----:B------:R-:W-:Y:S01]  /*0870*/  ISETP.GE.AND P1, PT, R34, R11, PT ;  /* 0x0000000b2200720c */ /* 0x000fe20003f26270 */
[----:B--2---:R-:W-:Y:S01]  /*0880*/  @!P4 IMAD R7, R2, UR5, R8 ;  /* 0x000000050207cc24 */ /* 0x004fe2000f8e0208 */
[----:B------:R-:W-:Y:S01]  /*0890*/  ISETP.GE.AND P2, PT, R16, RZ, PT ;  /* 0x000000ff1000720c */ /* 0x000fe20003f46270 */
[----:B------:R-:W-:Y:S01]  /*08a0*/  @P4 IMAD R2, R29, UR5, R32 ;  /* 0x000000051d024c24 */ /* 0x000fe2000f8e0220 */
[----:B------:R-:W-:-:S02]  /*08b0*/  ISETP.NE.AND P0, PT, R3, RZ, PT ;  /* 0x000000ff0300720c */ /* 0x000fc40003f05270 */
[----:B------:R-:W-:Y:S01]  /*08c0*/  @P3 IADD3 R28, PT, PT, R28, 0x1, RZ ;  /* 0x000000011c1c3810 */ /* 0x000fe20007ffe0ff */
[----:B------:R-:W-:Y:S01]  /*08d0*/  @P4 IMAD R51, R2, R9, 0x1 ;  /* 0x0000000102334424 */ /* 0x000fe200078e0209 */
[----:B------:R-:W-:Y:S01]  /*08e0*/  @!P4 IADD3 R12, PT, PT, -R7, RZ, RZ ;  /* 0x000000ff070cc210 */ /* 0x000fe20007ffe1ff */
[----:B---3--:R-:W-:Y:S01]  /*08f0*/  IMAD R7, R31, UR4, RZ ;  /* 0x000000041f077c24 */ /* 0x008fe2000f8e02ff */
[----:B------:R-:W-:-:S03]  /*0900*/  MOV R30, R0 ;  /* 0x00000000001e7202 */ /* 0x000fc60000000f00 */
[----:B------:R-:W-:Y:S02]  /*0910*/  @!P4 IMAD R51, R9, R12, 0x1 ;  /* 0x000000010933c424 */ /* 0x000fe400078e020c */
[----:B------:R-:W-:Y:S02]  /*0920*/  @!P2 IMAD.MOV R28, RZ, RZ, -R28 ;  /* 0x000000ffff1ca224 */ /* 0x000fe400078e0a1c */
[----:B------:R-:W-:Y:S01]  /*0930*/  @!P0 LOP3.LUT R28, RZ, R3, RZ, 0x33, !PT ;  /* 0x00000003ff1c8212 */ /* 0x000fe200078e33ff */
[----:B------:R-:W-:Y:S01]  /*0940*/  IMAD.MOV.U32 R9, RZ, RZ, -0x800001 ;  /* 0xff7fffffff097424 */ /* 0x000fe200078e00ff */
[----:B01--4-:R-:W-:Y:S06]  /*0950*/  @P1 BRA `(.L_x_25187) ;  /* 0x0000000c00901947 */ /* 0x013fec0003800000 */
[----:B------:R-:W0:Y:S01]  /*0960*/  LDCU.64 UR4, c[0x0][0x3a8] ;  /* 0x00007500ff0477ac */ /* 0x000e220008000a00 */
[----:B------:R-:W-:Y:S01]  /*0970*/  SHF.R.U32.HI R2, RZ, 0x3, R6 ;  /* 0x00000003ff027819 */ /* 0x000fe20000011606 */
[----:B------:R-:W-:Y:S01]  /*0980*/  IMAD.SHL.U32 R0, R4, 0x4, RZ ;  /* 0x0000000404007824 */ /* 0x000fe200078e00ff */
[----:B------:R-:W-:Y:S01]  /*0990*/  IADD3 R10, PT, PT, R10, 0x320, RZ ;  /* 0x000003200a0a7810 */ /* 0x000fe20007ffe0ff */
[----:B------:R-:W-:Y:S01]  /*09a0*/  IMAD.MOV.U32 R3, RZ, RZ, RZ ;  /* 0x000000ffff037224 */ /* 0x000fe200078e00ff */
[----:B------:R-:W-:Y:S01]  /*09b0*/  LOP3.LUT R2, R2, 0x7c, RZ, 0xc0, !PT ;  /* 0x0000007c02027812 */ /* 0x000fe200078ec0ff */
[----:B------:R-:W-:Y:S01]  /*09c0*/  IMAD.MOV.U32 R9, RZ, RZ, -0x800001 ;  /* 0xff7fffffff097424 */ /* 0x000fe200078e00ff */
[----:B------:R-:W-:Y:S02]  /*09d0*/  SHF.L.U32 R11, R34, 0x3, RZ ;  /* 0x00000003220b7819 */ /* 0x000fe400000006ff */
[----:B------:R-:W-:Y:S01]  /*09e0*/  LEA R26, R5, R10, 0x18 ;  /* 0x0000000a051a7211 */ /* 0x000fe200078ec0ff */
[----:B------:R-:W-:Y:S01]  /*09f0*/  IMAD.WIDE R2, R7, 0x4, R2 ;  /* 0x0000000407027825 */ /* 0x000fe200078e0202 */
[----:B------:R-:W-:-:S02]  /*0a00*/  LOP3.LUT R7, R0, 0x1c, RZ, 0xc0, !PT ;  /* 0x0000001c00077812 */ /* 0x000fc400078ec0ff */
[C---:B------:R-:W-:Y:S02]  /*0a10*/  LOP3.LUT R5, R11.reuse, 0x7, R4, 0xf8, !PT ;  /* 0x000000070b057812 */ /* 0x040fe400078ef804 */
[----:B------:R-:W-:Y:S01]  /*0a20*/  IADD3 R11, PT, PT, R11, 0x1, RZ ;  /* 0x000000010b0b7810 */ /* 0x000fe20007ffe0ff */
[----:B------:R-:W-:Y:S01]  /*0a30*/  IMAD R7, R34, 0x20, R7 ;  /* 0x0000002022077824 */ /* 0x000fe200078e0207 */
[C---:B------:R-:W-:Y:S01]  /*0a40*/  IADD3 R24, PT, PT, R5.reuse, 0x1, RZ ;  /* 0x0000000105187810 */ /* 0x040fe20007ffe0ff */
[----:B------:R-:W-:Y:S01]  /*0a50*/  IMAD.IADD R25, R5, 0x1, -R52 ;  /* 0x0000000105197824 */ /* 0x000fe200078e0a34 */
[----:B0-----:R-:W-:Y:S02]  /*0a60*/  IADD3 R10, P0, PT, R2, UR4, RZ ;  /* 0x00000004020a7c10 */ /* 0x001fe4000ff1e0ff */
[----:B------:R-:W-:Y:S02]  /*0a70*/  IADD3 R26, PT, PT, R7, R26, RZ ;  /* 0x0000001a071a7210 */ /* 0x000fe40007ffe0ff */
[----:B------:R-:W-:-:S09]  /*0a80*/  IADD3.X R3, PT, PT, R3, UR5, RZ, P0, !PT ;  /* 0x0000000503037c10 */ /* 0x000fd200087fe4ff */
.L_x_25192:
[----:B------:R-:W0:Y:S01]  /*0a90*/  LDC R16, c[0x0][0x3f0] ;  /* 0x0000fc00ff107b82 */ /* 0x000e220000000800 */
[----:B------:R-:W-:Y:S01]  /*0aa0*/  VIADD R2, R11, 0xffffffff ;  /* 0xffffffff0b027836 */ /* 0x000fe20000000000 */
[----:B------:R-:W1:Y:S01]  /*0ab0*/  S2R R14, SR_TID.X ;  /* 0x00000000000e7919 */ /* 0x000e620000002100 */
[----:B------:R-:W-:Y:S03]  /*0ac0*/  BSSY B1, `(.L_x_25188) ;  /* 0x00000c0000017945 */ /* 0x000fe60003800000 */
[----:B------:R-:W-:Y:S02]  /*0ad0*/  IABS R5, R2 ;  /* 0x0000000200057213 */ /* 0x000fe40000000000 */
[----:B------:R-:W2:Y:S03]  /*0ae0*/  LDC R15, c[0x0][0x3f4] ;  /* 0x0000fd00ff0f7b82 */ /* 0x000ea60000000800 */
        /* <DEDUP_REMOVED lines=37> */
[----:B------:R-:W-:Y:S02]  /*0d40*/  ISETP.GT.AND P0, PT, R12, R2, PT ;  /* 0x000000020c00720c */ /* 0x000fe40003f04270 */
[----:B-1----:R-:W-:Y:S01]  /*0d50*/  LOP3.LUT R2, R14, 0x3, RZ, 0xc0, !PT ;  /* 0x000000030e027812 */ /* 0x002fe200078ec0ff */
        /* <DEDUP_REMOVED lines=9> */
.L_x_25189:
[----:B------:R-:W-:Y:S01]  /*0df0*/  MOV R7, R3 ;  /* 0x0000000300077202 */ /* 0x000fe20000000f00 */
[----:B------:R-:W-:-:S05]  /*0e00*/  IMAD.MOV.U32 R6, RZ, RZ, R10 ;  /* 0x000000ffff067224 */ /* 0x000fca00078e000a */
[----:B------:R-:W2:Y:S01]  /*0e10*/  LDG.E.CONSTANT R7, desc[UR6][R6.64] ;  /* 0x0000000606077981 */ /* 0x000ea2000c1e9900 */
[----:B------:R-:W-:Y:S01]  /*0e20*/  IMAD R5, R8, UR9, RZ ;  /* 0x0000000908057c24 */ /* 0x000fe2000f8e02ff */
        /* <DEDUP_REMOVED lines=41> */
[----:B------:R-:W2:Y:S02]  /*10c0*/  LDS.128 R4, [R35] ;  /* 0x0000000023047984 */ /* 0x000ea40000000c00 */
[----:B--2---:R-:W-:-:S04]  /*10d0*/  FMUL.FTZ R14, R14, R5 ;  /* 0x000000050e0e7220 */ /* 0x004fc80000410000 */
[----:B---3--:R-:W-:-:S04]  /*10e0*/  FFMA.FTZ R4, R15, R4, R14 ;  /* 0x000000040f047223 */ /* 0x008fc8000001000e */
[----:B----4-:R-:W-:-:S04]  /*10f0*/  FFMA.FTZ R13, R13, R6, R4 ;  /* 0x000000060d0d7223 */ /* 0x010fc80000010004 */
[----:B------:R-:W-:Y:S02]  /*1100*/  FFMA.FTZ R4, R12, R7, R13 ;  /* 0x000000070c047223 */ /* 0x000fe4000001000d */
[----:B------:R-:W0:Y:S02]  /*1110*/  LDS.128 R12, [R35+0x10] ;  /* 0x00001000230c7984 */ /* 0x000e240000000c00 */
[----:B0-----:R-:W-:Y:S02]  /*1120*/  FFMA.FTZ R49, R49, R12, R4 ;  /* 0x0000000c31317223 */ /* 0x001fe40000010004 */
[----:B------:R-:W0:Y:S02]  /*1130*/  LDS.128 R4, [R35+0x20] ;  /* 0x0000200023047984 */ /* 0x000e240000000c00 */
[----:B------:R-:W-:Y:S02]  /*1140*/  FFMA.FTZ R46, R46, R13, R49 ;  /* 0x0000000d2e2e7223 */ /* 0x000fe40000010031 */
[----:B------:R-:W2:Y:S02]  /*1150*/  LDG.E.CONSTANT R49, desc[UR6][R58.64+0xf00] ;  /* 0x000f00063a317981 */ /* 0x000ea4000c1e9900 */
[----:B------:R-:W-:-:S02]  /*1160*/  FFMA.FTZ R47, R47, R14, R46 ;  /* 0x0000000e2f2f7223 */ /* 0x000fc4000001002e */
[----:B------:R-:W3:Y:S02]  /*1170*/  LDG.E.CONSTANT R46, desc[UR6][R58.64+0x1780] ;  /* 0x001780063a2e7981 */ /* 0x000ee4000c1e9900 */
[----:B------:R-:W-:Y:S02]  /*1180*/  FFMA.FTZ R44, R44, R15, R47 ;  /* 0x0000000f2c2c7223 */ /* 0x000fe4000001002f */
[----:B------:R-:W1:Y:S04]  /*1190*/  LDS.128 R12, [R35+0x30] ;  /* 0x00003000230c7984 */ /* 0x000e680000000c00 */
[----:B------:R-:W4:Y:S01]  /*11a0*/  LDG.E.CONSTANT R47, desc[UR6][R58.64+0x1600] ;  /* 0x001600063a2f7981 */ /* 0x000f22000c1e9900 */
[----:B0-----:R-:W-:-:S03]  /*11b0*/  FFMA.FTZ R19, R19, R4, R44 ;  /* 0x0000000413137223 */ /* 0x001fc6000001002c */
[----:B------:R-:W3:Y:S01]  /*11c0*/  LDG.E.CONSTANT R44, desc[UR6][R58.64+0x1480] ;  /* 0x001480063a2c7981 */ /* 0x000ee2000c1e9900 */
[----:B------:R-:W-:-:S04]  /*11d0*/  FFMA.FTZ R18, R18, R5, R19 ;  /* 0x0000000512127223 */ /* 0x000fc80000010013 */
[----:B------:R-:W-:-:S04]  /*11e0*/  FFMA.FTZ R17, R17, R6, R18 ;  /* 0x0000000611117223 */ /* 0x000fc80000010012 */
[----:B------:R-:W-:Y:S02]  /*11f0*/  FFMA.FTZ R4, R16, R7, R17 ;  /* 0x0000000710047223 */ /* 0x000fe40000010011 */
[----:B------:R-:W0:Y:S02]  /*1200*/  LDS.128 R16, [R35+0x40] ;  /* 0x0000400023107984 */ /* 0x000e240000000c00 */
[----:B-1----:R-:W-:Y:S02]  /*1210*/  FFMA.FTZ R43, R43, R12, R4 ;  /* 0x0000000c2b2b7223 */ /* 0x002fe40000010004 */
[----:B------:R-:W1:Y:S02]  /*1220*/  LDS.128 R4, [R35+0x50] ;  /* 0x0000500023047984 */ /* 0x000e640000000c00 */
[----:B------:R-:W-:Y:S02]  /*1230*/  FFMA.FTZ R40, R40, R13, R43 ;  /* 0x0000000d28287223 */ /* 0x000fe4000001002b */
[----:B------:R-:W4:Y:S02]  /*1240*/  LDG.E.CONSTANT R43, desc[UR6][R58.64+0x1500] ;  /* 0x001500063a2b7981 */ /* 0x000f24000c1e9900 */
[----:B------:R-:W-:-:S02]  /*1250*/  FFMA.FTZ R39, R39, R14, R40 ;  /* 0x0000000e27277223 */ /* 0x000fc40000010028 */
[----:B------:R-:W3:Y:S02]  /*1260*/  LDG.E.CONSTANT R40, desc[UR6][R58.64+0x1380] ;  /* 0x001380063a287981 */ /* 0x000ee4000c1e9900 */
[----:B------:R-:W-:Y:S02]  /*1270*/  FFMA.FTZ R12, R22, R15, R39 ;  /* 0x0000000f160c7223 */ /* 0x000fe40000010027 */
[----:B------:R-:W4:Y:S04]  /*1280*/  LDG.E.CONSTANT R22, desc[UR6][R58.64+0xf80] ;  /* 0x000f80063a167981 */ /* 0x000f28000c1e9900 */
[----:B------:R-:W3:Y:S01]  /*1290*/  LDG.E.CONSTANT R39, desc[UR6][R58.64+0x1300] ;  /* 0x001300063a277981 */ /* 0x000ee2000c1e9900 */
[----:B0-----:R-:W-:-:S03]  /*12a0*/  FFMA.FTZ R13, R23, R16, R12 ;  /* 0x00000010170d7223 */ /* 0x001fc6000001000c */
[----:B------:R-:W3:Y:S01]  /*12b0*/  LDG.E.CONSTANT R23, desc[UR6][R58.64+0x1000] ;  /* 0x001000063a177981 */ /* 0x000ee2000c1e9900 */
[----:B------:R-:W-:-:S03]  /*12c0*/  FFMA.FTZ R20, R20, R17, R13 ;  /* 0x0000001114147223 */ /* 0x000fc6000001000d */
[----:B------:R-:W0:Y:S01]  /*12d0*/  LDS.128 R12, [R35+0x60] ;  /* 0x00006000230c7984 */ /* 0x000e220000000c00 */
[----:B------:R-:W-:-:S03]  /*12e0*/  FFMA.FTZ R21, R21, R18, R20 ;  /* 0x0000001215157223 */ /* 0x000fc60000010014 */
[----:B------:R-:W3:Y:S01]  /*12f0*/  LDG.E.CONSTANT R20, desc[UR6][R58.64+0x1080] ;  /* 0x001080063a147981 */ /* 0x000ee2000c1e9900 */
[----:B------:R-:W-:-:S03]  /*1300*/  FFMA.FTZ R16, R36, R19, R21 ;  /* 0x0000001324107223 */ /* 0x000fc60000010015 */
[----:B------:R-:W3:Y:S04]  /*1310*/  LDG.E.CONSTANT R21, desc[UR6][R58.64+0x1100] ;  /* 0x001100063a157981 */ /* 0x000ee8000c1e9900 */
[----:B------:R-:W3:Y:S01]  /*1320*/  LDG.E.CONSTANT R36, desc[UR6][R58.64+0x1180] ;  /* 0x001180063a247981 */ /* 0x000ee2000c1e9900 */
[----:B-1----:R-:W-:-:S03]  /*1330*/  FFMA.FTZ R17, R37, R4, R16 ;  /* 0x0000000425117223 */ /* 0x002fc60000010010 */
[----:B------:R-:W3:Y:S01]  /*1340*/  LDG.E.CONSTANT R37, desc[UR6][R58.64+0x1200] ;  /* 0x001200063a257981 */ /* 0x000ee2000c1e9900 */
[----:B------:R-:W-:-:S03]  /*1350*/  FFMA.FTZ R4, R38, R5, R17 ;  /* 0x0000000526047223 */ /* 0x000fc60000010011 */
[----:B------:R-:W3:Y:S01]  /*1360*/  LDG.E.CONSTANT R38, desc[UR6][R58.64+0x1280] ;  /* 0x001280063a267981 */ /* 0x000ee2000c1e9900 */
[----:B------:R-:W-:-:S03]  /*1370*/  FFMA.FTZ R5, R41, R6, R4 ;  /* 0x0000000629057223 */ /* 0x000fc60000010004 */
[----:B------:R-:W3:Y:S01]  /*1380*/  LDG.E.CONSTANT R41, desc[UR6][R58.64+0x1400] ;  /* 0x001400063a297981 */ /* 0x000ee2000c1e9900 */
[----:B------:R-:W-:-:S03]  /*1390*/  FFMA.FTZ R4, R42, R7, R5 ;  /* 0x000000072a047223 */ /* 0x000fc60000010005 */
[----:B------:R-:W3:Y:S04]  /*13a0*/  LDG.E.CONSTANT R42, desc[UR6][R58.64+0x1580] ;  /* 0x001580063a2a7981 */ /* 0x000ee8000c1e9900 */
[----:B------:R-:W1:Y:S01]  /*13b0*/  LDS.128 R16, [R35+0x70] ;  /* 0x0000700023107984 */ /* 0x000e620000000c00 */
[----:B0-----:R-:W-:-:S03]  /*13c0*/  FFMA.FTZ R5, R45, R12, R4 ;  /* 0x0000000c2d057223 */ /* 0x001fc60000010004 */
[----:B------:R-:W3:Y:S01]  /*13d0*/  LDG.E.CONSTANT R45, desc[UR6][R58.64+0x1700] ;  /* 0x001700063a2d7981 */ /* 0x000ee2000c1e9900 */
[----:B------:R-:W-:-:S04]  /*13e0*/  FFMA.FTZ R5, R56, R13, R5 ;  /* 0x0000000d38057223 */ /* 0x000fc80000010005 */
[----:B------:R-:W-:Y:S02]  /*13f0*/  FFMA.FTZ R14, R54, R14, R5 ;  /* 0x0000000e360e7223 */ /* 0x000fe40000010005 */
[----:B------:R-:W3:Y:S02]  /*1400*/  LDS.128 R4, [R35+0x80] ;  /* 0x0000800023047984 */ /* 0x000ee40000000c00 */
[----:B------:R-:W-:-:S04]  /*1410*/  FFMA.FTZ R14, R53, R15, R14 ;  /* 0x0000000f350e7223 */ /* 0x000fc8000001000e */
[----:B-1----:R-:W-:Y:S02]  /*1420*/  FFMA.FTZ R55, R55, R16, R14 ;  /* 0x0000001037377223 */ /* 0x002fe4000001000e */
[----:B------:R-:W0:Y:S02]  /*1430*/  LDS.128 R12, [R35+0x90] ;  /* 0x00009000230c7984 */ /* 0x000e240000000c00 */
[----:B------:R-:W-:Y:S01]  /*1440*/  FFMA.FTZ R50, R50, R17, R55 ;  /* 0x0000001132327223 */ /* 0x000fe20000010037 */
[----:B------:R-:W-:Y:S01]  /*1450*/  UMOV UR4, 0xffffffff ;  /* 0xffffffff00047882 */ /* 0x000fe20000000000 */
[----:B------:R-:W-:Y:S02]  /*1460*/  ISETP.NE.AND P1, PT, R2, RZ, PT ;  /* 0x000000ff0200720c */ /* 0x000fe40003f25270 */
[----:B-----5:R-:W-:Y:S01]  /*1470*/  FSETP.NEU.FTZ.AND P0, PT, R33, RZ, PT ;  /* 0x000000ff2100720b */ /* 0x020fe20003f1d000 */
[----:B--2---:R-:W-:-:S04]  /*1480*/  FFMA.FTZ R49, R49, R18, R50 ;  /* 0x0000001231317223 */ /* 0x004fc80000010032 */
[----:B----4-:R-:W-:Y:S02]  /*1490*/  FFMA.FTZ R22, R22, R19, R49 ;  /* 0x0000001316167223 */ /* 0x010fe40000010031 */
[----:B------:R-:W1:Y:S02]  /*14a0*/  LDS.128 R16, [R35+0xa0] ;  /* 0x0000a00023107984 */ /* 0x000e640000000c00 */
[----:B---3--:R-:W-:-:S04]  /*14b0*/  FFMA.FTZ R23, R23, R4, R22 ;  /* 0x0000000417177223 */ /* 0x008fc80000010016 */
[----:B------:R-:W-:-:S04]  /*14c0*/  FFMA.FTZ R20, R20, R5, R23 ;  /* 0x0000000514147223 */ /* 0x000fc80000010017 */
[----:B------:R-:W-:Y:S02]  /*14d0*/  FFMA.FTZ R5, R21, R6, R20 ;  /* 0x0000000615057223 */ /* 0x000fe40000010014 */
[----:B------:R-:W2:Y:S02]  /*14e0*/  LDS.128 R20, [R35+0xb0] ;  /* 0x0000b00023147984 */ /* 0x000ea40000000c00 */
[----:B------:R-:W-:-:S04]  /*14f0*/  FFMA.FTZ R36, R36, R7, R5 ;  /* 0x0000000724247223 */ /* 0x000fc80000010005 */
[----:B0-----:R-:W-:-:S04]  /*1500*/  FFMA.FTZ R37, R37, R12, R36 ;  /* 0x0000000c25257223 */ /* 0x001fc80000010024 */
[----:B------:R-:W-:-:S04]  /*1510*/  FFMA.FTZ R38, R38, R13, R37 ;  /* 0x0000000d26267223 */ /* 0x000fc80000010025 */
[----:B------:R-:W-:-:S04]  /*1520*/  FFMA.FTZ R39, R39, R14, R38 ;  /* 0x0000000e27277223 */ /* 0x000fc80000010026 */
[----:B------:R-:W-:-:S04]  /*1530*/  FFMA.FTZ R40, R40, R15, R39 ;  /* 0x0000000f28287223 */ /* 0x000fc80000010027 */
[----:B-1----:R-:W-:-:S04]  /*1540*/  FFMA.FTZ R41, R41, R16, R40 ;  /* 0x0000001029297223 */ /* 0x002fc80000010028 */
[----:B------:R-:W-:-:S04]  /*1550*/  FFMA.FTZ R44, R44, R17, R41 ;  /* 0x000000112c2c7223 */ /* 0x000fc80000010029 */
[----:B------:R-:W-:-:S04]  /*1560*/  FFMA.FTZ R43, R43, R18, R44 ;  /* 0x000000122b2b7223 */ /* 0x000fc8000001002c */
[----:B------:R-:W-:-:S04]  /*1570*/  FFMA.FTZ R42, R42, R19, R43 ;  /* 0x000000132a2a7223 */ /* 0x000fc8000001002b */
[----:B--2---:R-:W-:-:S04]  /*1580*/  FFMA.FTZ R47, R47, R20, R42 ;  /* 0x000000142f2f7223 */ /* 0x004fc8000001002a */
[----:B------:R-:W-:-:S04]  /*1590*/  FFMA.FTZ R48, R48, R21, R47 ;  /* 0x0000001530307223 */ /* 0x000fc8000001002f */
[----:B------:R-:W-:-:S04]  /*15a0*/  FFMA.FTZ R45, R45, R22, R48 ;  /* 0x000000162d2d7223 */ /* 0x000fc80000010030 */
[----:B------:R-:W-:Y:S01]  /*15b0*/  FFMA.FTZ R23, R46, R23, R45 ;  /* 0x000000172e177223 */ /* 0x000fe2000001002d */
[----:B------:R-:W-:Y:S06]  /*15c0*/  BRA.DIV UR4, `(.L_x_25191) ;  /* 0x0000003a04587947 */ /* 0x000fec000b800000 */
[----:B------:R-:W0:Y:S02]  /*15d0*/  SHFL.BFLY PT, R2, R23, 0x2, 0x1f ;  /* 0x0c401f0017027f89 */ /* 0x000e2400000e0000 */
[----:B0-----:R-:W-:-:S05]  /*15e0*/  FADD.FTZ R2, R23, R2 ;  /* 0x0000000217027221 */ /* 0x001fca0000010000 */
[----:B------:R0:W1:Y:S02]  /*15f0*/  SHFL.BFLY PT, R5, R2, 0x1, 0x1f ;  /* 0x0c201f0002057f89 */ /* 0x00006400000e0000 */
.L_x_25230:
        /* <DEDUP_REMOVED lines=12> */
.L_x_25190:
[----:B------:R-:W-:Y:S05]  /*16c0*/  BSYNC B1 ;  /* 0x0000000000017941 */ /* 0x000fea0003800000 */
.L_x_25188:
[----:B0-----:R-:W-:Y:S01]  /*16d0*/  VIADD R2, R52, 0x7 ;  /* 0x0000000734027836 */ /* 0x001fe20000000000 */
[----:B------:R-:W-:Y:S01]  /*16e0*/  IADD3 R34, PT, PT, R34, 0x4, RZ ;  /* 0x0000000422227810 */ /* 0x000fe20007ffe0ff */
[----:B-1----:R-:W-:Y:S01]  /*16f0*/  VIADD R26, R26, 0x80 ;  /* 0x000000801a1a7836 */ /* 0x002fe20000000000 */
        /* <DEDUP_REMOVED lines=10> */
.L_x_25187:
[----:B------:R-:W-:Y:S05]  /*17a0*/  BSYNC B0 ;  /* 0x0000000000007941 */ /* 0x000fea0003800000 */
.L_x_25186:
        /* <DEDUP_REMOVED lines=9> */
.L_x_25235:
        /* <DEDUP_REMOVED lines=11> */
[C---:B------:R-:W-:Y:S02]  /*18f0*/  ISETP.GT.U32.AND P2, PT, R3.reuse, 0x3, PT ;  /* 0x000000030300780c */ /* 0x040fe40003f44070 */
[----:B0-----:R-:W-:Y:S01]  /*1900*/  LEA R6, R3, R12, 0x2 ;  /* 0x0000000c03067211 */ /* 0x001fe200078e10ff */
[----:B------:R-:W-:Y:S02]  /*1910*/  IMAD.MOV.U32 R12, RZ, RZ, -0x800001 ;  /* 0xff7fffffff0c7424 */ /* 0x000fe400078e00ff */
        /* <DEDUP_REMOVED lines=32> */
.L_x_25198:
        /* <DEDUP_REMOVED lines=11> */
.L_x_25197:
[----:B------:R-:W-:Y:S05]  /*1bd0*/  BSYNC.RECONVERGENT B1 ;  /* 0x0000000000017941 */ /* 0x000fea0003800200 */
.L_x_25196:
        /* <DEDUP_REMOVED lines=12> */
.L_x_25201:
        /* <DEDUP_REMOVED lines=37> */
[----:B-----5:R-:W-:Y:S01]  /*1ef0*/  FADD.FTZ R33, -R11, R44 ;  /* 0x0000002c0b217221 */ /* 0x020fe20000010100 */
        /* <DEDUP_REMOVED lines=62> */
.L_x_25200:
[----:B------:R-:W-:Y:S05]  /*22e0*/  BSYNC.RECONVERGENT B1 ;  /* 0x0000000000017941 */ /* 0x000fea0003800200 */
.L_x_25199:
        /* <DEDUP_REMOVED lines=55> */
.L_x_25203:
[----:B------:R-:W-:Y:S05]  /*2660*/  BSYNC.RECONVERGENT B1 ;  /* 0x0000000000017941 */ /* 0x000fea0003800200 */
.L_x_25202:
        /* <DEDUP_REMOVED lines=26> */
.L_x_25195:
[----:B------:R-:W-:Y:S05]  /*2810*/  BSYNC.RECONVERGENT B0 ;  /* 0x0000000000007941 */ /* 0x000fea0003800200 */
.L_x_25194:
        /* <DEDUP_REMOVED lines=39> */
.L_x_25208:
[----:B------:R-:W0:Y:S01]  /*2a90*/  LDS R14, [R6] ;  /* 0x00000000060e7984 */ /* 0x000e220000000800 */
[----:B------:R-:W-:-:S04]  /*2aa0*/  IADD3 R13, PT, PT, R13, 0x1, RZ ;  /* 0x000000010d0d7810 */ /* 0x000fc80007ffe0ff */
[----:B------:R-:W-:Y:S01]  /*2ab0*/  ISETP.NE.AND P0, PT, R13, RZ, PT ;  /* 0x000000ff0d00720c */ /* 0x000fe20003f05270 */
[----:B0-----:R-:W-:-:S05]  /*2ac0*/  FMUL.FTZ R11, R14, R5 ;  /* 0x000000050e0b7220 */ /* 0x001fca0000410000 */
[----:B------:R0:W-:Y:S02]  /*2ad0*/  STS [R6], R11 ;  /* 0x0000000b06007388 */ /* 0x0001e40000000800 */
[----:B0-----:R-:W-:-:S05]  /*2ae0*/  VIADD R6, R6, 0x200 ;  /* 0x0000020006067836 */ /* 0x001fca0000000000 */
[----:B------:R-:W-:Y:S05]  /*2af0*/  @P0 BRA `(.L_x_25208) ;  /* 0xfffffffc00e40947 */ /* 0x000fea000383ffff */
.L_x_25207:
[----:B------:R-:W-:Y:S05]  /*2b00*/  BSYNC.RECONVERGENT B1 ;  /* 0x0000000000017941 */ /* 0x000fea0003800200 */
.L_x_25206:
        /* <DEDUP_REMOVED lines=12> */
.L_x_25211:
        /* <DEDUP_REMOVED lines=52> */
.L_x_25210:
[----:B------:R-:W-:Y:S05]  /*2f10*/  BSYNC.RECONVERGENT B1 ;  /* 0x0000000000017941 */ /* 0x000fea0003800200 */
.L_x_25209:
        /* <DEDUP_REMOVED lines=31> */
.L_x_25213:
[----:B------:R-:W-:Y:S05]  /*3110*/  BSYNC.RECONVERGENT B1 ;  /* 0x0000000000017941 */ /* 0x000fea0003800200 */
.L_x_25212:
        /* <DEDUP_REMOVED lines=14> */
.L_x_25205:
[----:B------:R-:W-:Y:S05]  /*3200*/  BSYNC.RECONVERGENT B0 ;  /* 0x0000000000007941 */ /* 0x000fea0003800200 */
.L_x_25204:
        /* <DEDUP_REMOVED lines=10> */
[----:B------:R-:W-:Y:S01]  /*32b0*/  CS2R R44, SRZ ;  /* 0x00000000002c7805 */ /* 0x000fe2000001ff00 */
[----:B------:R-:W2:Y:S01]  /*32c0*/  LDCU.64 UR4, c[0x0][0x398] ;  /* 0x00007300ff0477ac */ /* 0x000ea20008000a00 */
[----:B------:R-:W-:-:S02]  /*32d0*/  SHF.R.S32.HI R5, RZ, 0x3, R5 ;  /* 0x00000003ff057819 */ /* 0x000fc40000011405 */
[----:B------:R-:W-:Y:S02]  /*32e0*/  CS2R R42, SRZ ;  /* 0x00000000002a7805 */ /* 0x000fe4000001ff00 */
[----:B------:R-:W-:Y:S02]  /*32f0*/  CS2R R40, SRZ ;  /* 0x0000000000287805 */ /* 0x000fe4000001ff00 */
[----:B------:R-:W-:-:S13]  /*3300*/  ISETP.GE.AND P0, PT, R4, R5, PT ;  /* 0x000000050400720c */ /* 0x000fda0003f06270 */
[----:B-12---:R-:W-:Y:S05]  /*3310*/  @P0 BRA `(.L_x_25215) ;  /* 0x0000001000900947 */ /* 0x006fea0003800000 */
[----:B0-----:R-:W0:Y:S01]  /*3320*/  I2F.RP R12, R0 ;  /* 0x00000000000c7306 */ /* 0x001e220000209400 */
[----:B------:R-:W1:Y:S01]  /*3330*/  LDCU UR8, c[0x0][0x3b8] ;  /* 0x00007700ff0877ac */ /* 0x000e620008000800 */
[----:B------:R-:W-:Y:S01]  /*3340*/  SHF.R.U32.HI R6, RZ, 0x3, R2 ;  /* 0x00000003ff067819 */ /* 0x000fe20000011602 */
[----:B------:R-:W-:Y:S01]  /*3350*/  VIADD R10, R10, 0x320 ;  /* 0x000003200a0a7836 */ /* 0x000fe20000000000 */
[----:B------:R-:W-:Y:S01]  /*3360*/  MOV R7, RZ ;  /* 0x000000ff00077202 */ /* 0x000fe20000000f00 */
[----:B------:R-:W2:Y:S01]  /*3370*/  LDCU UR9, c[0x0][0x3d0] ;  /* 0x00007a00ff0977ac */ /* 0x000ea20008000800 */
[----:B------:R-:W-:Y:S01]  /*3380*/  LOP3.LUT R6, R6, 0x7c, RZ, 0xc0, !PT ;  /* 0x0000007c06067812 */ /* 0x000fe200078ec0ff */
[----:B------:R-:W-:Y:S01]  /*3390*/  IMAD.SHL.U32 R35, R2, 0x4, RZ ;  /* 0x0000000402237824 */ /* 0x000fe200078e00ff */
[----:B------:R-:W-:Y:S01]  /*33a0*/  LEA R10, R9, R10, 0x18 ;  /* 0x0000000a090a7211 */ /* 0x000fe200078ec0ff */
[----:B------:R-:W3:Y:S01]  /*33b0*/  LDCU.64 UR10, c[0x0][0x3a8] ;  /* 0x00007500ff0a77ac */ /* 0x000ee20008000a00 */
[C---:B------:R-:W-:Y:S01]  /*33c0*/  LEA R36, R4.reuse, 0x1, 0x3 ;  /* 0x0000000104247811 */ /* 0x040fe200078e18ff */
[----:B-----5:R-:W-:Y:S01]  /*33d0*/  VIADD R33, R4, 0x1 ;  /* 0x0000000104217836 */ /* 0x020fe20000000000 */
[----:B------:R-:W-:-:S02]  /*33e0*/  LOP3.LUT R38, R35, 0x7c, RZ, 0xc0, !PT ;  /* 0x0000007c23267812 */ /* 0x000fc400078ec0ff */
[----:B------:R-:W-:Y:S01]  /*33f0*/  IADD3 R37, PT, PT, R4, -R5, RZ ;  /* 0x8000000504257210 */ /* 0x000fe20007ffe0ff */
[----:B0-----:R-:W0:Y:S01]  /*3400*/  MUFU.RCP R12, R12 ;  /* 0x0000000c000c7308 */ /* 0x001e220000001000 */
[----:B------:R-:W-:Y:S02]  /*3410*/  MOV R50, RZ ;  /* 0x000000ff00327202 */ /* 0x000fe40000000f00 */
[----:B------:R-:W-:Y:S01]  /*3420*/  LOP3.LUT R35, R36, 0x4, R35, 0xf8, !PT ;  /* 0x0000000424237812 */ /* 0x000fe200078ef823 */
        /* <DEDUP_REMOVED lines=17> */
[----:B------:R-:W-:-:S07]  /*3540*/  IMAD.HI.U32 R6, R11, R9, R10 ;  /* 0x000000090b067227 */ /* 0x000fce00078e000a */
.L_x_25218:
        /* <DEDUP_REMOVED lines=27> */
[----:B------:R-:W-:Y:S02]  /*3700*/  HFMA2 R8, -RZ, RZ, 0, 0 ;  /* 0x00000000ff087431 */ /* 0x000fe400000001ff */
[----:B------:R-:W-:Y:S01]  /*3710*/  IMAD R17, R17, R10, RZ ;  /* 0x0000000a11117224 */ /* 0x000fe200078e02ff */
        /* <DEDUP_REMOVED lines=67> */
[-C--:B------:R-:W-:Y:S02]  /*3b50*/  @!P1 ISETP.GE.AND P3, PT, R25, R52.reuse, PT ;  /* 0x000000341900920c */ /* 0x080fe40003f66270 */
[----:B---3--:R-:W-:Y:S02]  /*3b60*/  @!P1 FSEL R21, R21, RZ, !P4 ;  /* 0x000000ff15159208 */ /* 0x008fe40006000000 */
        /* <DEDUP_REMOVED lines=11> */
[----:B----4-:R-:W-:Y:S01]  /*3c20*/  @!P1 FSEL R16, R16, RZ, !P2 ;  /* 0x000000ff10109208 */ /* 0x010fe20005000000 */
[----:B------:R-:W-:Y:S01]  /*3c30*/  FFMA.FTZ R22, R10, R22, R21 ;  /* 0x000000160a167223 */ /* 0x000fe20000010015 */
[----:B------:R-:W-:-:S02]  /*3c40*/  @!P1 ISETP.GE.AND P2, PT, R13, R52, PT ;  /* 0x000000340d00920c */ /* 0x000fc40003f46270 */
[----:B------:R-:W-:Y:S01]  /*3c50*/  @!P1 IADD3 R13, PT, PT, R35, 0x1, RZ ;  /* 0x00000001230d9810 */ /* 0x000fe20007ffe0ff */
[----:B------:R-:W-:Y:S01]  /*3c60*/  FFMA.FTZ R14, R11, R15, R14 ;  /* 0x0000000f0b0e7223 */ /* 0x000fe2000001000e */
[-C--:B------:R-:W-:Y:S01]  /*3c70*/  @!P1 ISETP.GE.AND P3, PT, R35, R52.reuse, PT ;  /* 0x000000342300920c */ /* 0x080fe20003f66270 */
[----:B------:R-:W-:Y:S01]  /*3c80*/  FFMA.FTZ R27, R11, R23, R22 ;  /* 0x000000170b1b7223 */ /* 0x000fe20000010016 */
[-C--:B------:R-:W-:Y:S01]  /*3c90*/  @!P1 ISETP.GE.AND P4, PT, R13, R52.reuse, PT ;  /* 0x000000340d00920c */ /* 0x080fe20003f86270 */
[----:B------:R-:W2:Y:S01]  /*3ca0*/  LDG.E.128.CONSTANT R20, desc[UR6][R56.64+0x800] ;  /* 0x0008000638147981 */ /* 0x000ea2000c1e9d00 */
[----:B------:R-:W-:Y:S01]  /*3cb0*/  @!P1 IADD3 R13, PT, PT, R35, 0x2, RZ ;  /* 0x00000002230d9810 */ /* 0x000fe20007ffe0ff */
[----:B------:R-:W-:Y:S01]  /*3cc0*/  FADD.FTZ R49, R49, R14 ;  /* 0x0000000e31317221 */ /* 0x000fe20000010000 */
[----:B------:R-:W-:Y:S02]  /*3cd0*/  @!P1 FSEL R17, R17, RZ, !P3 ;  /* 0x000000ff11119208 */ /* 0x000fe40005800000 */
[----:B------:R-:W-:-:S02]  /*3ce0*/  @!P1 ISETP.GE.AND P3, PT, R13, R52, PT ;  /* 0x000000340d00920c */ /* 0x000fc40003f66270 */
[----:B------:R-:W3:Y:S01]  /*3cf0*/  LDG.E.128.CONSTANT R12, desc[UR6][R56.64+0xa00] ;  /* 0x000a0006380c7981 */ /* 0x000ee2000c1e9d00 */
[----:B------:R-:W-:Y:S02]  /*3d00*/  @!P1 FSEL R18, R18, RZ, !P5 ;  /* 0x000000ff12129208 */ /* 0x000fe40006800000 */
[-C--:B------:R-:W-:Y:S01]  /*3d10*/  @!P1 ISETP.GE.AND P5, PT, R25, R52.reuse, PT ;  /* 0x000000341900920c */ /* 0x080fe20003fa6270 */
[----:B------:R-:W-:Y:S01]  /*3d20*/  FMUL.FTZ R17, R9, R17 ;  /* 0x0000001109117220 */ /* 0x000fe20000410000 */
[----:B------:R-:W-:-:S03]  /*3d30*/  @!P1 ISETP.GE.AND P6, PT, R35, R52, PT ;  /* 0x000000342300920c */ /* 0x000fc60003fc6270 */
[----:B------:R-:W-:Y:S01]  /*3d40*/  FFMA.FTZ R17, R8, R16, R17 ;  /* 0x0000001008117223 */ /* 0x000fe20000010011 */
[----:B------:R-:W-:-:S03]  /*3d50*/  @!P1 FSEL R19, R19, RZ, !P2 ;  /* 0x000000ff13139208 */ /* 0x000fc60005000000 */
[----:B------:R-:W-:Y:S01]  /*3d60*/  FFMA.FTZ R18, R10, R18, R17 ;  /* 0x000000120a127223 */ /* 0x000fe20000010011 */
[C---:B------:R-:W-:Y:S01]  /*3d70*/  @!P1 VIADD R17, R35.reuse, 0x1 ;  /* 0x0000000123119836 */ /* 0x040fe20000000000 */
[----:B--2---:R-:W-:Y:S02]  /*3d80*/  @!P1 FSEL R20, R20, RZ, !P5 ;  /* 0x000000ff14149208 */ /* 0x004fe40006800000 */
[-C--:B------:R-:W-:Y:S02]  /*3d90*/  @!P1 ISETP.GE.AND P5, PT, R35, R52.reuse, PT ;  /* 0x000000342300920c */ /* 0x080fe40003fa6270 */
[----:B------:R-:W-:Y:S02]  /*3da0*/  @!P1 FSEL R22, R22, RZ, !P4 ;  /* 0x000000ff16169208 */ /* 0x000fe40006000000 */
[----:B------:R-:W-:Y:S02]  /*3db0*/  @!P1 FSEL R21, R21, RZ, !P6 ;  /* 0x000000ff15159208 */ /* 0x000fe40007000000 */
[----:B------:R-:W-:-:S02]  /*3dc0*/  @!P1 ISETP.GE.AND P4, PT, R25, R52, PT ;  /* 0x000000341900920c */ /* 0x000fc40003f86270 */
[----:B---3--:R-:W-:Y:S01]  /*3dd0*/  @!P1 FSEL R13, R13, RZ, !P5 ;  /* 0x000000ff0d0d9208 */ /* 0x008fe20006800000 */
[----:B------:R-:W-:Y:S01]  /*3de0*/  FMUL.FTZ R21, R9, R21 ;  /* 0x0000001509157220 */ /* 0x000fe20000410000 */
[----:B------:R-:W-:-:S03]  /*3df0*/  @!P1 FSEL R12, R12, RZ, !P4 ;  /* 0x000000ff0c0c9208 */ /* 0x000fc60006000000 */
[----:B------:R-:W-:Y:S01]  /*3e00*/  FMUL.FTZ R13, R9, R13 ;  /* 0x0000000d090d7220 */ /* 0x000fe20000410000 */
[C---:B------:R-:W-:Y:S01]  /*3e10*/  FFMA.FTZ R21, R8.reuse, R20, R21 ;  /* 0x0000001408157223 */ /* 0x040fe20000010015 */
[----:B------:R-:W-:Y:S02]  /*3e20*/  @!P1 ISETP.GE.AND P4, PT, R17, R52, PT ;  /* 0x000000341100920c */ /* 0x000fe40003f86270 */
[----:B------:R-:W-:Y:S01]  /*3e30*/  FFMA.FTZ R13, R8, R12, R13 ;  /* 0x0000000c080d7223 */ /* 0x000fe2000001000d */
[----:B------:R-:W-:Y:S01]  /*3e40*/  FFMA.FTZ R12, R11, R19, R18 ;  /* 0x000000130b0c7223 */ /* 0x000fe20000010012 */
[----:B------:R-:W-:Y:S01]  /*3e50*/  @!P1 FSEL R23, R23, RZ, !P3 ;  /* 0x000000ff17179208 */ /* 0x000fe20005800000 */
[----:B------:R-:W2:Y:S01]  /*3e60*/  LDG.E.128.CONSTANT R16, desc[UR6][R56.64+0xc00] ;  /* 0x000c000638107981 */ /* 0x000ea2000c1e9d00 */
[----:B------:R-:W-:Y:S01]  /*3e70*/  FFMA.FTZ R22, R10, R22, R21 ;  /* 0x000000160a167223 */ /* 0x000fe20000010015 */
[----:B------:R-:W-:-:S03]  /*3e80*/  @!P1 FSEL R14, R14, RZ, !P4 ;  /* 0x000000ff0e0e9208 */ /* 0x000fc60006000000 */
[----:B------:R-:W-:Y:S02]  /*3e90*/  FFMA.FTZ R23, R11, R23, R22 ;  /* 0x000000170b177223 */ /* 0x000fe40000010016 */
[----:B------:R-:W-:Y:S01]  /*3ea0*/  FFMA.FTZ R14, R10, R14, R13 ;  /* 0x0000000e0a0e7223 */ /* 0x000fe2000001000d */
[----:B------:R-:W-:Y:S01]  /*3eb0*/  @!P1 IADD3 R13, PT, PT, R35, 0x2, RZ ;  /* 0x00000002230d9810 */ /* 0x000fe20007ffe0ff */
[----:B------:R-:W-:Y:S02]  /*3ec0*/  FADD.FTZ R46, R46, R23 ;  /* 0x000000172e2e7221 */ /* 0x000fe40000010000 */
[----:B------:R-:W3:Y:S01]  /*3ed0*/  LDG.E.128.CONSTANT R20, desc[UR6][R56.64+0xe00] ;  /* 0x000e000638147981 */ /* 0x000ee2000c1e9d00 */
[----:B------:R-:W-:Y:S02]  /*3ee0*/  @!P1 ISETP.GE.AND P2, PT, R13, R52, PT ;  /* 0x000000340d00920c */ /* 0x000fe40003f46270 */
[----:B------:R-:W-:Y:S02]  /*3ef0*/  @!P1 IADD3 R13, PT, PT, R35, 0x1, RZ ;  /* 0x00000001230d9810 */ /* 0x000fe40007ffe0ff */
[----:B------:R-:W-:-:S02]  /*3f00*/  @!P1 FSEL R15, R15, RZ, !P2 ;  /* 0x000000ff0f0f9208 */ /* 0x000fc40005000000 */
        /* <DEDUP_REMOVED lines=66> */
[-C--:B------:R-:W-:Y:S01]  /*4330*/  @!P1 ISETP.GE.AND P3, PT, R13, R52.reuse, PT ;  /* 0x000000340d00920c */ /* 0x080fe20003f66270 */
[----:B------:R-:W-:Y:S01]  /*4340*/  FMUL.FTZ R17, R9, R21 ;  /* 0x0000001509117220 */ /* 0x000fe20000410000 */
[C---:B------:R-:W-:Y:S02]  /*4350*/  @!P1 IADD3 R13, PT, PT, R35.reuse, 0x1, RZ ;  /* 0x00000001230d9810 */ /* 0x040fe40007ffe0ff */
        /* <DEDUP_REMOVED lines=25> */
.L_x_25217:
[----:B------:R-:W-:Y:S05]  /*44f0*/  BSYNC.RECONVERGENT B1 ;  /* 0x0000000000017941 */ /* 0x000fea0003800200 */
.L_x_25216:
[----:B------:R-:W-:Y:S01]  /*4500*/  IADD3 R30, P1, PT, R30, 0x10, RZ ;  /* 0x000000101e1e7810 */ /* 0x000fe20007f3e0ff */
[----:B------:R-:W-:Y:S01]  /*4510*/  VIADD R35, R35, 0x20 ;  /* 0x0000002023237836 */ /* 0x000fe20000000000 */
[----:B------:R-:W-:Y:S02]  /*4520*/  IADD3 R37, PT, PT, R37, 0x4, RZ ;  /* 0x0000000425257810 */ /* 0x000fe40007ffe0ff */
[----:B------:R-:W-:Y:S02]  /*4530*/  IADD3 R34, PT, PT, R34, 0x80, RZ ;  /* 0x0000008022227810 */ /* 0x000fe40007ffe0ff */
[----:B------:R-:W-:Y:S01]  /*4540*/  IADD3.X R7, PT, PT, RZ, R7, RZ, P1, !PT ;  /* 0x00000007ff077210 */ /* 0x000fe20000ffe4ff */
[----:B------:R-:W-:Y:S06]  /*4550*/  @!P0 BRA `(.L_x_25218) ;  /* 0xffffffec00fc8947 */ /* 0x000fec000383ffff */
.L_x_25215:
[----:B------:R-:W-:Y:S05]  /*4560*/  BSYNC.RECONVERGENT B0 ;  /* 0x0000000000007941 */ /* 0x000fea0003800200 */
.L_x_25214:
[----:B------:R-:W1:Y:S01]  /*4570*/  SHFL.BFLY PT, R0, R49, 0x1, 0x1f ;  /* 0x0c201f0031007f89 */ /* 0x000e6200000e0000 */
[----:B------:R-:W2:Y:S01]  /*4580*/  S2UR UR5, SR_CgaCtaId ;  /* 0x00000000000579c3 */ /* 0x000ea20000008800 */
[----:B------:R-:W-:Y:S01]  /*4590*/  SHF.R.U32.HI R3, RZ, 0x1, R3 ;  /* 0x00000001ff037819 */ /* 0x000fe20000011603 */
[----:B------:R-:W-:Y:S01]  /*45a0*/  UMOV UR4, 0x400 ;  /* 0x0000040000047882 */ /* 0x000fe20000000000 */
[----:B------:R-:W3:Y:S01]  /*45b0*/  SHFL.BFLY PT, R5, R50, 0x1, 0x1f ;  /* 0x0c201f0032057f89 */ /* 0x000ee200000e0000 */
[----:B------:R-:W-:Y:S01]  /*45c0*/  UIADD3 UR4, UPT, UPT, UR4, 0x320, URZ ;  /* 0x0000032004047890 */ /* 0x000fe2000fffe0ff */
[----:B------:R-:W-:Y:S01]  /*45d0*/  BSSY.RECONVERGENT B0, `(.L_x_25219) ;  /* 0x0000031000007945 */ /* 0x000fe20003800200 */
[----:B------:R-:W-:Y:S01]  /*45e0*/  IMAD R14, R4, 0xc0, R3 ;  /* 0x000000c0040e7824 */ /* 0x000fe200078e0203 */
[----:B------:R-:W4:Y:S01]  /*45f0*/  SHFL.BFLY PT, R7, R48, 0x1, 0x1f ;  /* 0x0c201f0030077f89 */ /* 0x000f2200000e0000 */
[C---:B------:R-:W-:Y:S02]  /*4600*/  LOP3.LUT P0, RZ, R2.reuse, 0x3c1, RZ, 0xc0, !PT ;  /* 0x000003c102ff7812 */ /* 0x040fe4000780c0ff */
[C---:B------:R-:W-:Y:S01]  /*4610*/  LOP3.LUT P1, RZ, R2.reuse, 0x3e1, RZ, 0xc0, !PT ;  /* 0x000003e102ff7812 */ /* 0x040fe2000782c0ff */
[----:B------:R-:W0:Y:S01]  /*4620*/  SHFL.BFLY PT, R6, R47, 0x1, 0x1f ;  /* 0x0c201f002f067f89 */ /* 0x000e2200000e0000 */
[----:B------:R-:W-:-:S03]  /*4630*/  ISETP.GT.U32.AND P3, PT, R2, 0x1f, PT ;  /* 0x0000001f0200780c */ /* 0x000fc60003f64070 */
[----:B------:R-:W0:Y:S04]  /*4640*/  SHFL.BFLY PT, R9, R46, 0x1, 0x1f ;  /* 0x0c201f002e097f89 */ /* 0x000e2800000e0000 */
[----:B------:R-:W0:Y:S01]  /*4650*/  SHFL.BFLY PT, R8, R45, 0x1, 0x1f ;  /* 0x0c201f002d087f89 */ /* 0x000e2200000e0000 */
[----:B-1----:R-:W-:-:S03]  /*4660*/  FADD.FTZ R49, R0, R49 ;  /* 0x0000003100317221 */ /* 0x002fc60000010000 */
[----:B------:R-:W1:Y:S01]  /*4670*/  SHFL.BFLY PT, R11, R44, 0x1, 0x1f ;  /* 0x0c201f002c0b7f89 */ /* 0x000e6200000e0000 */
[----:B------:R-:W-:Y:S01]  /*4680*/  LOP3.LUT R0, R2, 0x1, RZ, 0xc0, !PT ;  /* 0x0000000102007812 */ /* 0x000fe200078ec0ff */
[----:B--2---:R-:W-:Y:S01]  /*4690*/  ULEA UR4, UR5, UR4, 0x18 ;  /* 0x0000000405047291 */ /* 0x004fe2000f8ec0ff */
[----:B---3--:R-:W-:Y:S01]  /*46a0*/  FADD.FTZ R50, R5, R50 ;  /* 0x0000003205327221 */ /* 0x008fe20000010000 */
[----:B------:R-:W2:Y:S01]  /*46b0*/  SHFL.BFLY PT, R10, R43, 0x1, 0x1f ;  /* 0x0c201f002b0a7f89 */ /* 0x000ea200000e0000 */
[----:B------:R-:W-:Y:S02]  /*46c0*/  ISETP.NE.AND P2, PT, R0, RZ, PT ;  /* 0x000000ff0000720c */ /* 0x000fe40003f45270 */
[C---:B------:R-:W-:Y:S01]  /*46d0*/  LOP3.LUT R0, R2.reuse, 0x3c0, RZ, 0xc0, !PT ;  /* 0x000003c002007812 */ /* 0x040fe200078ec0ff */
[----:B------:R-:W3:Y:S01]  /*46e0*/  SHFL.BFLY PT, R3, R42, 0x1, 0x1f ;  /* 0x0c201f002a037f89 */ /* 0x000ee200000e0000 */
[----:B------:R-:W-:Y:S01]  /*46f0*/  LOP3.LUT R5, R2, 0x3e0, RZ, 0xc0, !PT ;  /* 0x000003e002057812 */ /* 0x000fe200078ec0ff */
[----:B----4-:R-:W-:Y:S01]  /*4700*/  FADD.FTZ R48, R7, R48 ;  /* 0x0000003007307221 */ /* 0x010fe20000010000 */
[----:B------:R-:W-:Y:S01]  /*4710*/  ISETP.NE.OR P5, PT, R0, 0x40, P2 ;  /* 0x000000400000780c */ /* 0x000fe200017a5670 */
[----:B------:R-:W4:Y:S01]  /*4720*/  SHFL.BFLY PT, R4, R41, 0x1, 0x1f ;  /* 0x0c201f0029047f89 */ /* 0x000f2200000e0000 */
[----:B------:R-:W-:Y:S01]  /*4730*/  LEA R14, R14, UR4, 0x2 ;  /* 0x000000040e0e7c11 */ /* 0x000fe2000f8e10ff */
[----:B0-----:R-:W-:Y:S01]  /*4740*/  FADD.FTZ R47, R6, R47 ;  /* 0x0000002f062f7221 */ /* 0x001fe20000010000 */
[----:B------:R-:W-:Y:S01]  /*4750*/  FADD.FTZ R46, R9, R46 ;  /* 0x0000002e092e7221 */ /* 0x000fe20000010000 */
[----:B------:R-:W0:Y:S01]  /*4760*/  SHFL.BFLY PT, R13, R40, 0x1, 0x1f ;  /* 0x0c201f00280d7f89 */ /* 0x000e2200000e0000 */
[----:B------:R-:W-:Y:S01]  /*4770*/  ISETP.NE.OR P4, PT, R5, 0x20, P2 ;  /* 0x000000200500780c */ /* 0x000fe20001785670 */
[----:B------:R-:W-:-:S02]  /*4780*/  FADD.FTZ R45, R8, R45 ;  /* 0x0000002d082d7221 */ /* 0x000fc40000010000 */
[----:B------:R-:W0:Y:S01]  /*4790*/  SHFL.BFLY PT, R12, R39, 0x1, 0x1f ;  /* 0x0c201f00270c7f89 */ /* 0x000e2200000e0000 */
[----:B------:R-:W-:Y:S01]  /*47a0*/  BAR.SYNC.DEFER_BLOCKING 0x0 ;  /* 0x0000000000007b1d */ /* 0x000fe20000010000 */
[----:B-1----:R-:W-:Y:S01]  /*47b0*/  FADD.FTZ R44, R11, R44 ;  /* 0x0000002c0b2c7221 */ /* 0x002fe20000010000 */
[----:B--2---:R-:W-:Y:S01]  /*47c0*/  FADD.FTZ R43, R10, R43 ;  /* 0x0000002b0a2b7221 */ /* 0x004fe20000010000 */
[----:B---3--:R-:W-:Y:S01]  /*47d0*/  FADD.FTZ R42, R3, R42 ;  /* 0x0000002a032a7221 */ /* 0x008fe20000010000 */
[----:B----4-:R-:W-:Y:S01]  /*47e0*/  FADD.FTZ R41, R4, R41 ;  /* 0x0000002904297221 */ /* 0x010fe20000010000 */
        /* <DEDUP_REMOVED lines=15> */
.L_x_25220:
[----:B------:R-:W-:Y:S05]  /*48e0*/  BSYNC.RECONVERGENT B0 ;  /* 0x0000000000007941 */ /* 0x000fea0003800200 */
.L_x_25219:
        /* <DEDUP_REMOVED lines=27> */
.L_x_25222:
[----:B------:R-:W-:Y:S05]  /*4aa0*/  BSYNC.RECONVERGENT B0 ;  /* 0x0000000000007941 */ /* 0x000fea0003800200 */
.L_x_25221:
        /* <DEDUP_REMOVED lines=15> */
.L_x_25224:
[----:B------:R-:W-:Y:S05]  /*4ba0*/  BSYNC.RECONVERGENT B0 ;  /* 0x0000000000007941 */ /* 0x000fea0003800200 */
.L_x_25223:
        /* <DEDUP_REMOVED lines=27> */
.L_x_25226:
[----:B------:R-:W-:Y:S05]  /*4d60*/  BSYNC.RECONVERGENT B0 ;  /* 0x0000000000007941 */ /* 0x000fea0003800200 */
.L_x_25225:
        /* <DEDUP_REMOVED lines=28> */
.L_x_25191:
        /* <DEDUP_REMOVED lines=8> */
.L_x_25228:
[----:B------:R-:W-:Y:S05]  /*4fb0*/  BSYNC B2 ;  /* 0x0000000000027941 */ /* 0x000fea0003800000 */
.L_x_25227:
        /* <DEDUP_REMOVED lines=9> */
.L_x_25229:
[----:B------:R-:W-:Y:S01]  /*5050*/  IMAD.MOV.U32 R5, RZ, RZ, R6 ;  /* 0x000000ffff057224 */ /* 0x000fe200078e0006 */
[----:B------:R-:W-:Y:S06]  /*5060*/  BRA `(.L_x_25230) ;  /* 0xffffffc400647947 */ /* 0x000fec000383ffff */
.L_x_25193:
        /* <DEDUP_REMOVED lines=8> */
.L_x_25232:
[----:B------:R-:W-:Y:S05]  /*50f0*/  BSYNC B0 ;  /* 0x0000000000007941 */ /* 0x000fea0003800000 */
.L_x_25231:
        /* <DEDUP_REMOVED lines=8> */
.L_x_25233:
[----:B------:R-:W-:Y:S02]  /*5180*/  HFMA2 R12, -RZ, RZ, 0, 2.384185791015625e-07 ;  /* 0x00000004ff0c7431 */ /* 0x000fe400000001ff */
[----:B------:R-:W-:-:S05]  /*5190*/  IMAD.MOV.U32 R5, RZ, RZ, R6 ;  /* 0x000000ffff057224 */ /* 0x000fca00078e0006 */
[----:B------:R-:W-:-:S04]  /*51a0*/  FMNMX.FTZ R5, R4, R5, !PT ;  /* 0x0000000504057209 */ /* 0x000fc80007810000 */
[----:B------:R-:W-:-:S07]  /*51b0*/  MOV R4, R5 ;  /* 0x0000000500047202 */ /* 0x000fce0000000f00 */
[----:B------:R-:W-:Y:S05]  /*51c0*/  WARPSYNC.COLLECTIVE R7, `(.L_x_25234) ;  /* 0x0000000007087348 */ /* 0x000fea0003c00000 */
[----:B------:R0:W1:Y:S02]  /*51d0*/  SHFL.BFLY P2, R6, R4, R12, R13 ;  /* 0x0c00000c04067389 */ /* 0x000064000004000d */
[----:B01----:R-:W-:Y:S05]  /*51e0*/  ENDCOLLECTIVE ;  /* 0x000000000000791b */ /* 0x003fea0003800000 */
.L_x_25234:
[----:B------:R-:W-:Y:S05]  /*51f0*/  BRA `(.L_x_25235) ;  /* 0xffffffc400907947 */ /* 0x000fea000383ffff */
.L_x_25236:
        /* <DEDUP_REMOVED lines=16> */
.L_x_26050:


//--------------------- .text._ZN4vllm25paged_attention_v1_kernelIffLi128ELi8ELi128ELNS_18Fp8KVCacheDataTypeE0ELb1EEEvPT_PKS2_PKT0_S8_ifPKiSA_iPKfiiiSC_SC_iiiii --------------------------
	.section	.text._ZN4vllm25paged_attention_v1_kernelIffLi128ELi8ELi128ELNS_18Fp8KVCacheDataTypeE0ELb1EEEvPT_PKS2_PKT0_S8_ifPKiSA_iPKfiiiSC_SC_iiiii,"ax",@progbits
	.align	128
        .global         _ZN4vllm25paged_attention_v1_kernelIffLi128ELi8ELi128ELNS_18Fp8KVCacheDataTypeE0ELb1EEEvPT_PKS2_PKT0_S8_ifPKiSA_iPKfiiiSC_SC_iiiii
        .type           _ZN4vllm25paged_attention_v1_kernelIffLi128ELi8ELi128ELNS_18Fp8KVCacheDataTypeE0ELb1EEEvPT_PKS2_PKT0_S8_ifPKiSA_iPKfiiiSC_SC_iiiii,@function
        .size           _ZN4vllm25paged_attention_v1_kernelIffLi128ELi8ELi128ELNS_18Fp8KVCacheDataTypeE0ELb1EEEvPT_PKS2_PKT0_S8_ifPKiSA_iPKfiiiSC_SC_iiiii,(.L_x_26051 - _ZN4vllm25paged_attention_v1_kernelIffLi128ELi8ELi128ELNS_18Fp8KVCacheDataTypeE0ELb1EEEvPT_PKS2_PKT0_S8_ifPKiSA_iPKfiiiSC_SC_iiiii)
        .other          _ZN4vllm25paged_attention_v1_kernelIffLi128ELi8ELi128ELNS_18Fp8KVCacheDataTypeE0ELb1EEEvPT_PKS2_PKT0_S8_ifPKiSA_iPKfiiiSC_SC_iiiii,@"STO_CUDA_ENTRY STV_DEFAULT"
_ZN4vllm25paged_attention_v1_kernelIffLi128ELi8ELi128ELNS_18Fp8KVCacheDataTypeE0ELb1EEEvPT_PKS2_PKT0_S8_ifPKiSA_iPKfiiiSC_SC_iiiii:
.text._ZN4vllm25paged_attention_v1_kernelIffLi128ELi8ELi128ELNS_18Fp8KVCacheDataTypeE0ELb1EEEvPT_PKS2_PKT0_S8_ifPKiSA_iPKfiiiSC_SC_iiiii:
        /* <DEDUP_REMOVED lines=13> */
[----:B------:R-:W4:Y:S01]  /*00d0*/  LDCU UR5, c[0x0][0x3b8] ;  /* 0x00007700ff0577ac */ /* 0x000f220008000800 */
[----:B0-----:R-:W-:Y:S01]  /*00e0*/  IMAD.WIDE.U32 R44, R28, 0x4, R44 ;  /* 0x000000041c2c7825 */ /* 0x001fe200078e002c */
[----:B------:R-:W0:Y:S05]  /*00f0*/  LDCU UR11, c[0x0][0x3ec] ;  /* 0x00007d80ff0b77ac */ /* 0x000e2a0008000800 */
        /* <DEDUP_REMOVED lines=9> */
[----:B------:R-:W-:Y:S01]  /*0190*/  @!P1 LOP3.LUT R3, R2, 0x7c, RZ, 0xc0, !PT ;  /* 0x0000007c02039812 */ /* 0x000fe200078ec0ff */
[----:B------:R-:W0:Y:S01]  /*01a0*/  LDCU.64 UR14, c[0x0][0x390] ;  /* 0x00007200ff0e77ac */ /* 0x000e220008000a00 */
[----:B------:R-:W-:-:S02]  /*01b0*/  @!P1 SHF.L.U32 R4, R27, 0x7, RZ ;  /* 0x000000071b049819 */ /* 0x000fc400000006ff */
[----:B------:R-:W-:-:S03]  /*01c0*/  @!P1 LOP3.LUT R3, R3, 0x3, R2, 0xf8, !PT ;  /* 0x0000000303039812 */ /* 0x000fc600078ef802 */
[----:B------:R-:W1:Y:S01]  /*01d0*/  @P0 LDC.64 R6, c[0x0][0x3c0] ;  /* 0x0000f000ff060b82 */ /* 0x000e620000000a00 */
[----:B------:R-:W-:Y:S02]  /*01e0*/  @!P1 IADD3 R3, P2, P3, R3, R0, R4 ;  /* 0x0000000003039210 */ /* 0x000fe40007b5e004 */
[----:B------:R-:W-:-:S04]  /*01f0*/  SHF.R.S32.HI R0, RZ, 0x1f, R0 ;  /* 0x0000001fff007819 */ /* 0x000fc80000011400 */
[----:B------:R-:W-:Y:S02]  /*0200*/  @!P1 IADD3.X R0, PT, PT, RZ, R0, RZ, P2, P3 ;  /* 0x00000000ff009210 */ /* 0x000fe400017e64ff */
[----:B----4-:R-:W-:-:S04]  /*0210*/  @!P1 LEA R4, P2, R3, R8, 0x2 ;  /* 0x0000000803049211 */ /* 0x010fc800078410ff */
[----:B------:R-:W-:Y:S02]  /*0220*/  @!P1 LEA.HI.X R5, R3, R9, R0, 0x2, P2 ;  /* 0x0000000903059211 */ /* 0x000fe400010f1400 */
[----:B------:R-:W4:Y:S03]  /*0230*/  LDC R3, c[0x0][0x3a0] ;  /* 0x0000e800ff037b82 */ /* 0x000f260000000800 */
[----:B------:R-:W2:Y:S01]  /*0240*/  @!P1 LDG.E.CONSTANT R4, desc[UR6][R4.64] ;  /* 0x0000000604049981 */ /* 0x000ea2000c1e9900 */
[----:B-1----:R-:W-:-:S05]  /*0250*/  @P0 IMAD.WIDE.U32 R6, R27, 0x4, R6 ;  /* 0x000000041b060825 */ /* 0x002fca00078e0006 */
[----:B------:R1:W5:Y:S01]  /*0260*/  @P0 LDG.E.CONSTANT R29, desc[UR6][R6.64] ;  /* 0x00000006061d0981 */ /* 0x000362000c1e9900 */
[----:B----4-:R-:W-:-:S04]  /*0270*/  IABS R11, R3 ;  /* 0x00000003000b7213 */ /* 0x010fc80000000000 */
[----:B------:R-:W4:Y:S08]  /*0280*/  I2F.RP R0, R11 ;  /* 0x0000000b00007306 */ /* 0x000f300000209400 */
[----:B----4-:R-:W4:Y:S02]  /*0290*/  MUFU.RCP R0, R0 ;  /* 0x0000000000007308 */ /* 0x010f240000001000 */
[----:B----4-:R-:W-:-:S06]  /*02a0*/  IADD3 R8, PT, PT, R0, 0xffffffe, RZ ;  /* 0x0ffffffe00087810 */ /* 0x010fcc0007ffe0ff */
[----:B------:R4:W3:Y:S01]  /*02b0*/  F2I.FTZ.U32.TRUNC.NTZ R9, R8 ;  /* 0x0000000800097305 */ /* 0x0008e2000021f000 */
[----:B-1----:R-:W-:Y:S01]  /*02c0*/  IABS R6, R26 ;  /* 0x0000001a00067213 */ /* 0x002fe20000000000 */
[----:B----4-:R-:W-:Y:S02]  /*02d0*/  HFMA2 R8, -RZ, RZ, 0, 0 ;  /* 0x00000000ff087431 */ /* 0x010fe400000001ff */
[----:B---3--:R-:W-:-:S04]  /*02e0*/  IMAD.MOV R10, RZ, RZ, -R9 ;  /* 0x000000ffff0a7224 */ /* 0x008fc800078e0a09 */
        /* <DEDUP_REMOVED lines=18> */
[----:B-1----:R-:W-:-:S07]  /*0410*/  IABS R0, R5 ;  /* 0x0000000500007213 */ /* 0x002fce0000000000 */
[----:B------:R-:W1:Y:S08]  /*0420*/  I2F.RP R12, R0 ;  /* 0x00000000000c7306 */ /* 0x000e700000209400 */
[----:B---3--:R-:W3:Y:S08]  /*0430*/  MUFU.RCP R11, R11 ;  /* 0x0000000b000b7308 */ /* 0x008ef00000001000 */
[----:B-1----:R-:W1:Y:S01]  /*0440*/  MUFU.RCP R12, R12 ;  /* 0x0000000c000c7308 */ /* 0x002e620000001000 */
[----:B---3--:R-:W-:-:S07]  /*0450*/  IADD3 R8, PT, PT, R11, 0xffffffe, RZ ;  /* 0x0ffffffe0b087810 */ /* 0x008fce0007ffe0ff */
[----:B------:R3:W4:Y:S01]  /*0460*/  F2I.FTZ.U32.TRUNC.NTZ R9, R8 ;  /* 0x0000000800097305 */ /* 0x000722000021f000 */
[----:B-1----:R-:W-:Y:S01]  /*0470*/  VIADD R6, R12, 0xffffffe ;  /* 0x0ffffffe0c067836 */ /* 0x002fe20000000000 */
[----:B------:R-:W-:-:S06]  /*0480*/  IABS R11, R27 ;  /* 0x0000001b000b7213 */ /* 0x000fcc0000000000 */
[----:B------:R1:W0:Y:S01]  /*0490*/  F2I.FTZ.U32.TRUNC.NTZ R7, R6 ;  /* 0x0000000600077305 */ /* 0x000222000021f000 */
[----:B---3--:R-:W-:Y:S01]  /*04a0*/  IMAD.MOV.U32 R8, RZ, RZ, RZ ;  /* 0x000000ffff087224 */ /* 0x008fe200078e00ff */
[----:B----4-:R-:W-:-:S05]  /*04b0*/  IADD3 R13, PT, PT, RZ, -R9, RZ ;  /* 0x80000009ff0d7210 */ /* 0x010fca0007ffe0ff */
[----:B------:R-:W-:Y:S01]  /*04c0*/  IMAD R13, R13, R14, RZ ;  /* 0x0000000e0d0d7224 */ /* 0x000fe200078e02ff */
[----:B------:R-:W-:-:S03]  /*04d0*/  IABS R15, R10 ;  /* 0x0000000a000f7213 */ /* 0x000fc60000000000 */
[----:B------:R-:W-:Y:S01]  /*04e0*/  IMAD.HI.U32 R9, R9, R13, R8 ;  /* 0x0000000d09097227 */ /* 0x000fe200078e0008 */
[----:B------:R-:W-:-:S03]  /*04f0*/  MOV R13, R11 ;  /* 0x0000000b000d7202 */ /* 0x000fc60000000f00 */
[----:B------:R-:W-:Y:S02]  /*0500*/  IMAD.MOV R15, RZ, RZ, -R15 ;  /* 0x000000ffff0f7224 */ /* 0x000fe400078e0a0f */
[----:B------:R-:W-:-:S04]  /*0510*/  IMAD.HI.U32 R8, R9, R13, RZ ;  /* 0x0000000d09087227 */ /* 0x000fc800078e00ff */
[----:B-1----:R-:W-:Y:S02]  /*0520*/  HFMA2 R6, -RZ, RZ, 0, 0 ;  /* 0x00000000ff067431 */ /* 0x002fe400000001ff */
[----:B0-----:R-:W-:Y:S02]  /*0530*/  IMAD R11, R7, R0, RZ ;  /* 0x00000000070b7224 */ /* 0x001fe400078e02ff */
[----:B------:R-:W-:Y:S02]  /*0540*/  IMAD R9, R8, R15, R13 ;  /* 0x0000000f08097224 */ /* 0x000fe400078e020d */
[----:B------:R-:W-:-:S03]  /*0550*/  IMAD.MOV R11, RZ, RZ, -R11 ;  /* 0x000000ffff0b7224 */ /* 0x000fc600078e0a0b */
[----:B------:R-:W-:Y:S01]  /*0560*/  ISETP.GT.U32.AND P3, PT, R14, R9, PT ;  /* 0x000000090e00720c */ /* 0x000fe20003f64070 */
[----:B------:R-:W-:Y:S01]  /*0570*/  IMAD.HI.U32 R23, R7, R11, R6 ;  /* 0x0000000b07177227 */ /* 0x000fe200078e0006 */
[----:B------:R-:W-:-:S04]  /*0580*/  IADD3 R12, PT, PT, R44, -0x1, RZ ;  /* 0xffffffff2c0c7810 */ /* 0x000fc80007ffe0ff */
[----:B------:R-:W-:-:S05]  /*0590*/  IABS R13, R12 ;  /* 0x0000000c000d7213 */ /* 0x000fca0000000000 */
[----:B------:R-:W-:-:S04]  /*05a0*/  IMAD.MOV.U32 R6, RZ, RZ, R13 ;  /* 0x000000ffff067224 */ /* 0x000fc800078e000d */
[----:B------:R-:W-:-:S04]  /*05b0*/  IMAD.HI.U32 R25, R23, R6, RZ ;  /* 0x0000000617197227 */ /* 0x000fc800078e00ff */
[----:B------:R-:W-:Y:S01]  /*05c0*/  @!P3 IMAD.IADD R9, R9, 0x1, -R14 ;  /* 0x000000010909b824 */ /* 0x000fe200078e0a0e */
[----:B------:R-:W-:-:S04]  /*05d0*/  IADD3 R7, PT, PT, -R25, RZ, RZ ;  /* 0x000000ff19077210 */ /* 0x000fc80007ffe1ff */
[----:B------:R-:W-:Y:S01]  /*05e0*/  ISETP.GE.U32.AND P2, PT, R9, R14, PT ;  /* 0x0000000e0900720c */ /* 0x000fe20003f46070 */
[----:B------:R-:W-:Y:S01]  /*05f0*/  IMAD R9, R0, R7, R6 ;  /* 0x0000000700097224 */ /* 0x000fe200078e0206 */
[----:B------:R-:W-:Y:S01]  /*0600*/  LOP3.LUT R6, R27, R10, RZ, 0x3c, !PT ;  /* 0x0000000a1b067212 */ /* 0x000fe200078e3cff */
[----:B------:R-:W-:Y:S01]  /*0610*/  ULEA UR4, UR9, UR8, 0x18 ;  /* 0x0000000809047291 */ /* 0x000fe2000f8ec0ff */
[----:B------:R-:W0:Y:S02]  /*0620*/  LDC R14, c[0x0][0x3f8] ;  /* 0x0000fe00ff0e7b82 */ /* 0x000e240000000800 */
[----:B------:R-:W-:Y:S01]  /*0630*/  ISETP.GE.AND P4, PT, R6, RZ, PT ;  /* 0x000000ff0600720c */ /* 0x000fe20003f86270 */
[----:B------:R-:W-:Y:S01]  /*0640*/  IMAD.SHL.U32 R6, R2, 0x80, RZ ;  /* 0x0000008002067824 */ /* 0x000fe200078e00ff */
[----:B------:R-:W-:-:S04]  /*0650*/  ISETP.GT.U32.AND P0, PT, R0, R9, PT ;  /* 0x000000090000720c */ /* 0x000fc80003f04070 */
[----:B------:R-:W-:Y:S02]  /*0660*/  LOP3.LUT R7, R6, 0x180, RZ, 0xc0, !PT ;  /* 0x0000018006077812 */ /* 0x000fe400078ec0ff */
[----:B------:R-:W-:Y:S02]  /*0670*/  @!P3 IADD3 R8, PT, PT, R8, 0x1, RZ ;  /* 0x000000010808b810 */ /* 0x000fe40007ffe0ff */
[----:B------:R-:W-:Y:S01]  /*0680*/  ISETP.NE.AND P3, PT, R10, RZ, PT ;  /* 0x000000ff0a00720c */ /* 0x000fe20003f65270 */
[----:B------:R-:W-:Y:S01]  /*0690*/  VIADD R7, R7, UR4 ;  /* 0x0000000407077c36 */ /* 0x000fe20008000000 */
[----:B------:R-:W-:-:S03]  /*06a0*/  SHF.R.U32.HI R6, RZ, 0x2, R2 ;  /* 0x00000002ff067819 */ /* 0x000fc60000011602 */
[-C--:B------:R-:W-:Y:S02]  /*06b0*/  @!P0 IADD3 R9, PT, PT, R9, -R0.reuse, RZ ;  /* 0x8000000009098210 */ /* 0x080fe40007ffe0ff */
[----:B------:R-:W-:Y:S02]  /*06c0*/  @P2 IADD3 R8, PT, PT, R8, 0x1, RZ ;  /* 0x0000000108082810 */ /* 0x000fe40007ffe0ff */
[----:B------:R-:W-:Y:S02]  /*06d0*/  @!P1 LEA R7, R6, R7, 0x2 ;  /* 0x0000000706079211 */ /* 0x000fe400078e10ff */
[----:B------:R-:W-:Y:S01]  /*06e0*/  ISETP.GE.U32.AND P2, PT, R9, R0, PT ;  /* 0x000000000900720c */ /* 0x000fe20003f46070 */
[----:B------:R-:W-:Y:S01]  /*06f0*/  VIADD R9, R44, 0x7 ;  /* 0x000000072c097836 */ /* 0x000fe20000000000 */
[----:B------:R-:W-:Y:S01]  /*0700*/  LOP3.LUT R12, R12, R5, RZ, 0x3c, !PT ;  /* 0x000000050c0c7212 */ /* 0x000fe200078e3cff */
[----:B--2---:R1:W-:Y:S01]  /*0710*/  @!P1 STS [R7], R4 ;  /* 0x0000000407009388 */ /* 0x0043e20000000800 */
[----:B------:R-:W-:Y:S01]  /*0720*/  @!P4 IMAD.MOV R8, RZ, RZ, -R8 ;  /* 0x000000ffff08c224 */ /* 0x000fe200078e0a08 */
[----:B------:R-:W-:Y:S01]  /*0730*/  @!P3 LOP3.LUT R8, RZ, R10, RZ, 0x33, !PT ;  /* 0x0000000aff08b212 */ /* 0x000fe200078e33ff */
[----:B------:R-:W-:Y:S01]  /*0740*/  BAR.SYNC.DEFER_BLOCKING 0x0 ;  /* 0x0000000000007b1d */ /* 0x000fe20000010000 */
[----:B------:R-:W-:-:S02]  /*0750*/  ISETP.GE.AND P1, PT, R12, RZ, PT ;  /* 0x000000ff0c00720c */ /* 0x000fc40003f26270 */
[----:B------:R-:W-:Y:S02]  /*0760*/  SHF.R.S32.HI R10, RZ, 0x1f, R9 ;  /* 0x0000001fff0a7819 */ /* 0x000fe40000011409 */
[----:B------:R-:W-:Y:S02]  /*0770*/  @!P0 IADD3 R25, PT, PT, R25, 0x1, RZ ;  /* 0x0000000119198810 */ /* 0x000fe40007ffe0ff */
[----:B------:R-:W-:Y:S02]  /*0780*/  LEA.HI R10, R10, R9, RZ, 0x3 ;  /* 0x000000090a0a7211 */ /* 0x000fe400078f18ff */
[----:B0-----:R-:W-:Y:S01]  /*0790*/  ISETP.GE.AND P3, PT, R14, RZ, PT ;  /* 0x000000ff0e00720c */ /* 0x001fe20003f66270 */
[----:B------:R-:W-:Y:S01]  /*07a0*/  @P2 VIADD R25, R25, 0x1 ;  /* 0x0000000119192836 */ /* 0x000fe20000000000 */
[----:B------:R-:W-:Y:S02]  /*07b0*/  SHF.R.U32.HI R30, RZ, 0x5, R2 ;  /* 0x00000005ff1e7819 */ /* 0x000fe40000011602 */
[----:B-1----:R-:W-:-:S02]  /*07c0*/  SHF.R.S32.HI R7, RZ, 0x3, R10 ;  /* 0x00000003ff077819 */ /* 0x002fc4000001140a */
[----:B------:R-:W-:Y:S02]  /*07d0*/  ISETP.NE.AND P0, PT, R5, RZ, PT ;  /* 0x000000ff0500720c */ /* 0x000fe40003f05270 */
[----:B------:R-:W-:Y:S02]  /*07e0*/  @!P1 IADD3 R25, PT, PT, -R25, RZ, RZ ;  /* 0x000000ff19199210 */ /* 0x000fe40007ffe1ff */
[----:B------:R-:W-:-:S03]  /*07f0*/  ISETP.GE.AND P1, PT, R30, R7, PT ;  /* 0x000000071e00720c */ /* 0x000fc60003f26270 */
[----:B------:R-:W-:Y:S02]  /*0800*/  @!P3 IMAD R3, R3, UR10, R8 ;  /* 0x0000000a0303bc24 */ /* 0x000fe4000f8e0208 */
[----:B------:R-:W-:Y:S01]  /*0810*/  @P3 IMAD R43, R26, UR10, R27 ;  /* 0x0000000a1a2b3c24 */ /* 0x000fe2000f8e021b */
[----:B------:R-:W-:Y:S01]  /*0820*/  BSSY B0, `(.L_x_25237) ;  /* 0x00000c9000007945 */ /* 0x000fe20003800000 */
[----:B------:R-:W-:Y:S02]  /*0830*/  @!P3 IMAD.MOV R3, RZ, RZ, -R3 ;  /* 0x000000ffff03b224 */ /* 0x000fe400078e0a03 */
[----:B------:R-:W-:Y:S01]  /*0840*/  @!P0 LOP3.LUT R25, RZ, R5, RZ, 0x33, !PT ;  /* 0x00000005ff198212 */ /* 0x000fe200078e33ff */
[----:B------:R-:W-:Y:S01]  /*0850*/  IMAD R5, R28, UR5, RZ ;  /* 0x000000051c057c24 */ /* 0x000fe2000f8e02ff */
[----:B------:R-:W-:Y:S01]  /*0860*/  MOV R9, 0xff7fffff ;  /* 0xff7fffff00097802 */ /* 0x000fe20000000f00 */
[----:B------:R-:W-:Y:S02]  /*0870*/  @P3 IMAD R43, R43, R14, 0x1 ;  /* 0x000000012b2b3424 */ /* 0x000fe400078e020e */
[----:B------:R-:W-:-:S02]  /*0880*/  @!P3 IMAD R43, R14, R3, 0x1 ;  /* 0x000000010e2bb424 */ /* 0x000fc400078e0203 */
[----:B------:R-:W-:Y:S01]  /*0890*/  IMAD.MOV.U32 R24, RZ, RZ, R0 ;  /* 0x000000ffff187224 */ /* 0x000fe200078e0000 */
[----:B------:R-:W-:Y:S06]  /*08a0*/  @P1 BRA `(.L_x_25238) ;  /* 0x0000000c00001947 */ /* 0x000fec0003800000 */
[----:B------:R-:W0:Y:S01]  /*08b0*/  LDCU.64 UR4, c[0x0][0x3a8] ;  /* 0x00007500ff0477ac */ /* 0x000e220008000a00 */
[----:B------:R-:W-:Y:S01]  /*08c0*/  SHF.R.U32.HI R2, RZ, 0x3, R2 ;  /* 0x00000003ff027819 */ /* 0x000fe20000011602 */
[----:B------:R-:W-:Y:S01]  /*08d0*/  IMAD.SHL.U32 R0, R6, 0x4, RZ ;  /* 0x0000000406007824 */ /* 0x000fe200078e00ff */
[----:B------:R-:W-:Y:S01]  /*08e0*/  MOV R3, RZ ;  /* 0x000000ff00037202 */ /* 0x000fe20000000f00 */
[----:B------:R-:W-:Y:S01]  /*08f0*/  IMAD.MOV.U32 R9, RZ, RZ, -0x800001 ;  /* 0xff7fffffff097424 */ /* 0x000fe200078e00ff */
[----:B------:R-:W-:Y:S02]  /*0900*/  LOP3.LUT R2, R2, 0x7c, RZ, 0xc0, !PT ;  /* 0x0000007c02027812 */ /* 0x000fe400078ec0ff */
[----:B------:R-:W-:-:S03]  /*0910*/  SHF.L.U32 R7, R30, 0x3, RZ ;  /* 0x000000031e077819 */ /* 0x000fc600000006ff */
[----:B------:R-:W-:Y:S01]  /*0920*/  IMAD.WIDE R2, R5, 0x4, R2 ;  /* 0x0000000405027825 */ /* 0x000fe200078e0202 */
[----:B------:R-:W-:Y:S02]  /*0930*/  LOP3.LUT R5, R0, 0x1c, RZ, 0xc0, !PT ;  /* 0x0000001c00057812 */ /* 0x000fe400078ec0ff */
[----:B------:R-:W-:Y:S02]  /*0940*/  LOP3.LUT R11, R7, 0x7, R6, 0xf8, !PT ;  /* 0x00000007070b7812 */ /* 0x000fe400078ef806 */
[----:B------:R-:W-:Y:S02]  /*0950*/  LEA R5, R30, R5, 0x5 ;  /* 0x000000051e057211 */ /* 0x000fe400078e28ff */
[----:B------:R-:W-:Y:S01]  /*0960*/  IADD3 R21, PT, PT, -R44, R11, RZ ;  /* 0x0000000b2c157210 */ /* 0x000fe20007ffe1ff */
[----:B------:R-:W-:Y:S01]  /*0970*/  VIADD R20, R11, 0x1 ;  /* 0x000000010b147836 */ /* 0x000fe20000000000 */
[----:B0-----:R-:W-:Y:S01]  /*0980*/  IADD3 R10, P0, PT, R2, UR4, RZ ;  /* 0x00000004020a7c10 */ /* 0x001fe2000ff1e0ff */
[----:B------:R-:W-:Y:S01]  /*0990*/  UIADD3 UR4, UPT, UPT, UR8, 0x220, URZ ;  /* 0x0000022008047890 */ /* 0x000fe2000fffe0ff */
[----:B------:R-:W-:-:S02]  /*09a0*/  VIADD R2, R7, 0x1 ;  /* 0x0000000107027836 */ /* 0x000fc40000000000 */
[----:B------:R-:W-:Y:S01]  /*09b0*/  IADD3.X R3, PT, PT, R3, UR5, RZ, P0, !PT ;  /* 0x0000000503037c10 */ /* 0x000fe200087fe4ff */
[----:B------:R-:W-:-:S06]  /*09c0*/  ULEA UR4, UR9, UR4, 0x18 ;  /* 0x0000000409047291 */ /* 0x000fcc000f8ec0ff */
[----:B------:R-:W-:-:S07]  /*09d0*/  IADD3 R22, PT, PT, R5, UR4, RZ ;  /* 0x0000000405167c10 */ /* 0x000fce000fffe0ff */
.L_x_25243:
        /* <DEDUP_REMOVED lines=33> */
[----:B------:R-:W-:Y:S02]  /*0bf0*/  MOV R5, R13 ;  /* 0x0000000d00057202 */ /* 0x000fe40000000f00 */
[----:B------:R-:W0:Y:S03]  /*0c00*/  S2R R13, SR_TID.X ;  /* 0x00000000000d7919 */ /* 0x000e260000002100 */
[----:B------:R-:W-:-:S04]  /*0c10*/  IMAD.HI.U32 R4, R4, R5, RZ ;  /* 0x0000000504047227 */ /* 0x000fc800078e00ff */
[----:B------:R-:W-:-:S04]  /*0c20*/  IMAD.MOV R4, RZ, RZ, -R4 ;  /* 0x000000ffff047224 */ /* 0x000fc800078e0a04 */
[----:B------:R-:W-:Y:S01]  /*0c30*/  IMAD R5, R6, R4, R5 ;  /* 0x0000000406057224 */ /* 0x000fe200078e0205 */
[----:B------:R-:W-:-:S04]  /*0c40*/  IADD3 R4, PT, PT, R25, -UR11, RZ ;  /* 0x8000000b19047c10 */ /* 0x000fc8000fffe0ff */
[----:B------:R-:W-:-:S13]  /*0c50*/  ISETP.GT.U32.AND P0, PT, R6, R5, PT ;  /* 0x000000050600720c */ /* 0x000fda0003f04070 */
[----:B------:R-:W-:Y:S02]  /*0c60*/  @!P0 IADD3 R5, PT, PT, R5, -R6, RZ ;  /* 0x8000000605058210 */ /* 0x000fe40007ffe0ff */
[----:B0-----:R-:W-:Y:S02]  /*0c70*/  LOP3.LUT R11, R13, 0x3, RZ, 0xc0, !PT ;  /* 0x000000030d0b7812 */ /* 0x001fe400078ec0ff */
        /* <DEDUP_REMOVED lines=12> */
.L_x_25240:
[----:B------:R-:W-:Y:S01]  /*0d40*/  MOV R7, R3 ;  /* 0x0000000300077202 */ /* 0x000fe20000000f00 */
[----:B------:R-:W-:-:S05]  /*0d50*/  IMAD.MOV.U32 R6, RZ, RZ, R10 ;  /* 0x000000ffff067224 */ /* 0x000fca00078e000a */
[----:B------:R-:W2:Y:S01]  /*0d60*/  LDG.E.CONSTANT R7, desc[UR6][R6.64] ;  /* 0x0000000606077981 */ /* 0x000ea2000c1e9900 */
[----:B------:R-:W-:Y:S01]  /*0d70*/  IMAD R5, R8, UR12, RZ ;  /* 0x0000000c08057c24 */ /* 0x000fe2000f8e02ff */
[----:B------:R-:W-:-:S04]  /*0d80*/  LOP3.LUT R4, R13, 0x1f, RZ, 0xc0, !PT ;  /* 0x0000001f0d047812 */ /* 0x000fc800078ec0ff */
[----:B------:R-:W-:-:S04]  /*0d90*/  IADD3 R4, P0, PT, R4, R5, RZ ;  /* 0x0000000504047210 */ /* 0x000fc80007f1e0ff */
[----:B------:R-:W-:Y:S01]  /*0da0*/  LEA.HI.X.SX32 R5, R5, RZ, 0x1, P0 ;  /* 0x000000ff05057211 */ /* 0x000fe200000f0eff */
[----:B------:R-:W0:Y:S01]  /*0db0*/  S2UR UR5, SR_CgaCtaId ;  /* 0x00000000000579c3 */ /* 0x000e220000008800 */
[----:B------:R-:W-:Y:S02]  /*0dc0*/  UMOV UR4, 0x400 ;  /* 0x0000040000047882 */ /* 0x000fe40000000000 */
[----:B0-----:R-:W-:Y:S01]  /*0dd0*/  ULEA UR4, UR5, UR4, 0x18 ;  /* 0x0000000405047291 */ /* 0x001fe2000f8ec0ff */
        /* <DEDUP_REMOVED lines=12> */
[----:B------:R-:W-:-:S03]  /*0ea0*/  LEA R31, R11, UR4, 0x7 ;  /* 0x000000040b1f7c11 */ /* 0x000fc6000f8e38ff */
[----:B------:R-:W4:Y:S04]  /*0eb0*/  LDG.E.CONSTANT R16, desc[UR6][R46.64+0x480] ;  /* 0x000480062e107981 */ /* 0x000f28000c1e9900 */
[----:B------:R-:W2:Y:S04]  /*0ec0*/  LDS.128 R4, [R31] ;  /* 0x000000001f047984 */ /* 0x000ea80000000c00 */
        /* <DEDUP_REMOVED lines=16> */
[----:B------:R-:W0:Y:S02]  /*0fd0*/  LDS.128 R4, [R31+0x10] ;  /* 0x000010001f047984 */ /* 0x000e240000000c00 */
[----:B0-----:R-:W-:-:S04]  /*0fe0*/  FFMA.FTZ R13, R13, R4, R14 ;  /* 0x000000040d0d7223 */ /* 0x001fc8000001000e */
[----:B------:R-:W-:Y:S02]  /*0ff0*/  FFMA.FTZ R4, R12, R5, R13 ;  /* 0x000000050c047223 */ /* 0x000fe4000001000d */
[----:B------:R-:W0:Y:S02]  /*1000*/  LDS.128 R12, [R31+0x20] ;  /* 0x000020001f0c7984 */ /* 0x000e240000000c00 */
[----:B------:R-:W-:-:S04]  /*1010*/  FFMA.FTZ R39, R39, R6, R4 ;  /* 0x0000000627277223 */ /* 0x000fc80000010004 */
[----:B------:R-:W-:Y:S02]  /*1020*/  FFMA.FTZ R18, R18, R7, R39 ;  /* 0x0000000712127223 */ /* 0x000fe40000010027 */
[----:B------:R-:W1:Y:S04]  /*1030*/  LDS.128 R4, [R31+0x30] ;  /* 0x000030001f047984 */ /* 0x000e680000000c00 */
        /* <DEDUP_REMOVED lines=8> */
[----:B------:R-:W4:Y:S01]  /*10c0*/  LDG.E.CONSTANT R37, desc[UR6][R46.64+0xe00] ;  /* 0x000e00062e257981 */ /* 0x000f22000c1e9900 */
[----:B-1----:R-:W-:-:S03]  /*10d0*/  FFMA.FTZ R33, R33, R4, R34 ;  /* 0x0000000421217223 */ /* 0x002fc60000010022 */
[----:B------:R-:W4:Y:S01]  /*10e0*/  LDG.E.CONSTANT R34, desc[UR6][R46.64+0xc80] ;  /* 0x000c80062e227981 */ /* 0x000f22000c1e9900 */
[----:B------:R-:W-:-:S03]  /*10f0*/  FFMA.FTZ R4, R32, R5, R33 ;  /* 0x0000000520047223 */ /* 0x000fc60000010021 */
[----:B------:R-:W4:Y:S04]  /*1100*/  LDG.E.CONSTANT R33, desc[UR6][R46.64+0xb00] ;  /* 0x000b00062e217981 */ /* 0x000f28000c1e9900 */
[----:B------:R-:W4:Y:S01]  /*1110*/  LDG.E.CONSTANT R32, desc[UR6][R46.64+0xb80] ;  /* 0x000b80062e207981 */ /* 0x000f22000c1e9900 */
[----:B------:R-:W-:-:S03]  /*1120*/  FFMA.FTZ R5, R35, R6, R4 ;  /* 0x0000000623057223 */ /* 0x000fc60000010004 */
[----:B------:R-:W4:Y:S04]  /*1130*/  LDG.E.CONSTANT R35, desc[UR6][R46.64+0xc00] ;  /* 0x000c00062e237981 */ /* 0x000f28000c1e9900 */
[----:B------:R-:W3:Y:S01]  /*1140*/  LDS.128 R12, [R31+0x40] ;  /* 0x000040001f0c7984 */ /* 0x000ee20000000c00 */
[----:B--2---:R-:W-:-:S03]  /*1150*/  FFMA.FTZ R4, R36, R7, R5 ;  /* 0x0000000724047223 */ /* 0x004fc60000010005 */
[----:B------:R-:W2:Y:S01]  /*1160*/  LDG.E.CONSTANT R36, desc[UR6][R46.64+0xd80] ;  /* 0x000d80062e247981 */ /* 0x000ea2000c1e9900 */
[----:B---3--:R-:W-:-:S03]  /*1170*/  FFMA.FTZ R17, R17, R12, R4 ;  /* 0x0000000c11117223 */ /* 0x008fc60000010004 */
[----:B------:R-:W0:Y:S01]  /*1180*/  LDS.128 R4, [R31+0x50] ;  /* 0x000050001f047984 */ /* 0x000e220000000c00 */
[----:B------:R-:W-:-:S04]  /*1190*/  FFMA.FTZ R42, R42, R13, R17 ;  /* 0x0000000d2a2a7223 */ /* 0x000fc80000010011 */
[----:B------:R-:W-:Y:S01]  /*11a0*/  FFMA.FTZ R45, R45, R14, R42 ;  /* 0x0000000e2d2d7223 */ /* 0x000fe2000001002a */
[----:B------:R-:W-:Y:S01]  /*11b0*/  UMOV UR4, 0xffffffff ;  /* 0xffffffff00047882 */ /* 0x000fe20000000000 */
[----:B------:R-:W-:Y:S02]  /*11c0*/  ISETP.NE.AND P1, PT, R11, RZ, PT ;  /* 0x000000ff0b00720c */ /* 0x000fe40003f25270 */
[----:B-----5:R-:W-:Y:S01]  /*11d0*/  FSETP.NEU.FTZ.AND P0, PT, R29, RZ, PT ;  /* 0x000000ff1d00720b */ /* 0x020fe20003f1d000 */
[----:B----4-:R-:W-:Y:S02]  /*11e0*/  FFMA.FTZ R18, R18, R15, R45 ;  /* 0x0000000f12127223 */ /* 0x010fe4000001002d */
[----:B------:R-:W1:Y:S02]  /*11f0*/  LDS.128 R12, [R31+0x60] ;  /* 0x000060001f0c7984 */ /* 0x000e640000000c00 */
[----:B0-----:R-:W-:-:S04]  /*1200*/  FFMA.FTZ R19, R19, R4, R18 ;  /* 0x0000000413137223 */ /* 0x001fc80000010012 */
[----:B------:R-:W-:Y:S02]  /*1210*/  FFMA.FTZ R4, R16, R5, R19 ;  /* 0x0000000510047223 */ /* 0x000fe40000010013 */
[----:B------:R-:W0:Y:S02]  /*1220*/  LDS.128 R16, [R31+0x70] ;  /* 0x000070001f107984 */ /* 0x000e240000000c00 */
[----:B------:R-:W-:-:S04]  /*1230*/  FFMA.FTZ R33, R33, R6, R4 ;  /* 0x0000000621217223 */ /* 0x000fc80000010004 */
[----:B------:R-:W-:-:S04]  /*1240*/  FFMA.FTZ R32, R32, R7, R33 ;  /* 0x0000000720207223 */ /* 0x000fc80000010021 */
[----:B-1----:R-:W-:-:S04]  /*1250*/  FFMA.FTZ R35, R35, R12, R32 ;  /* 0x0000000c23237223 */ /* 0x002fc80000010020 */
[----:B------:R-:W-:-:S04]  /*1260*/  FFMA.FTZ R34, R34, R13, R35 ;  /* 0x0000000d22227223 */ /* 0x000fc80000010023 */
[----:B------:R-:W-:-:S04]  /*1270*/  FFMA.FTZ R39, R39, R14, R34 ;  /* 0x0000000e27277223 */ /* 0x000fc80000010022 */
[----:B--2---:R-:W-:-:S04]  /*1280*/  FFMA.FTZ R36, R36, R15, R39 ;  /* 0x0000000f24247223 */ /* 0x004fc80000010027 */
        /* <DEDUP_REMOVED lines=8> */
.L_x_25281:
        /* <DEDUP_REMOVED lines=12> */
.L_x_25241:
[----:B------:R-:W-:Y:S05]  /*13d0*/  BSYNC B1 ;  /* 0x0000000000017941 */ /* 0x000fea0003800000 */
.L_x_25239:
        /* <DEDUP_REMOVED lines=13> */
.L_x_25238:
[----:B------:R-:W-:Y:S05]  /*14b0*/  BSYNC B0 ;  /* 0x0000000000007941 */ /* 0x000fea0003800000 */
.L_x_25237:
        /* <DEDUP_REMOVED lines=9> */
.L_x_25286:
        /* <DEDUP_REMOVED lines=12> */
[----:B------:R-:W-:Y:S01]  /*1610*/  IMAD.MOV.U32 R15, RZ, RZ, RZ ;  /* 0x000000ffff0f7224 */ /* 0x000fe200078e00ff */
[----:B------:R-:W-:Y:S01]  /*1620*/  LEA R7, R3, R12, 0x2 ;  /* 0x0000000c03077211 */ /* 0x000fe200078e10ff */
[----:B------:R-:W-:Y:S02]  /*1630*/  IMAD.MOV.U32 R12, RZ, RZ, -0x800001 ;  /* 0xff7fffffff0c7424 */ /* 0x000fe400078e00ff */
        /* <DEDUP_REMOVED lines=31> */
.L_x_25249:
        /* <DEDUP_REMOVED lines=11> */
.L_x_25248:
[----:B------:R-:W-:Y:S05]  /*18e0*/  BSYNC.RECONVERGENT B1 ;  /* 0x0000000000017941 */ /* 0x000fea0003800200 */
.L_x_25247:
        /* <DEDUP_REMOVED lines=12> */
.L_x_25252:
        /* <DEDUP_REMOVED lines=37> */
[----:B-----5:R-:W-:Y:S01]  /*1c00*/  FADD.FTZ R29, -R11, R40 ;  /* 0x000000280b1d7221 */ /* 0x020fe20000010100 */
        /* <DEDUP_REMOVED lines=62> */
.L_x_25251:
[----:B------:R-:W-:Y:S05]  /*1ff0*/  BSYNC.RECONVERGENT B1 ;  /* 0x0000000000017941 */ /* 0x000fea0003800200 */
.L_x_25250:
        /* <DEDUP_REMOVED lines=55> */
.L_x_25254:
[----:B------:R-:W-:Y:S05]  /*2370*/  BSYNC.RECONVERGENT B1 ;  /* 0x0000000000017941 */ /* 0x000fea0003800200 */
.L_x_25253:
        /* <DEDUP_REMOVED lines=26> */
.L_x_25246:
[----:B------:R-:W-:Y:S05]  /*2520*/  BSYNC.RECONVERGENT B0 ;  /* 0x0000000000007941 */ /* 0x000fea0003800200 */
.L_x_25245:
        /* <DEDUP_REMOVED lines=39> */
.L_x_25259:
[----:B------:R-:W0:Y:S01]  /*27a0*/  LDS R7, [R11] ;  /* 0x000000000b077984 */ /* 0x000e220000000800 */
[----:B------:R-:W-:-:S04]  /*27b0*/  IADD3 R13, PT, PT, R13, 0x1, RZ ;  /* 0x000000010d0d7810 */ /* 0x000fc80007ffe0ff */
[----:B------:R-:W-:Y:S01]  /*27c0*/  ISETP.NE.AND P0, PT, R13, RZ, PT ;  /* 0x000000ff0d00720c */ /* 0x000fe20003f05270 */
[----:B0-----:R-:W-:-:S05]  /*27d0*/  FMUL.FTZ R14, R7, R6 ;  /* 0x00000006070e7220 */ /* 0x001fca0000410000 */
[----:B------:R0:W-:Y:S02]  /*27e0*/  STS [R11], R14 ;  /* 0x0000000e0b007388 */ /* 0x0001e40000000800 */
[----:B0-----:R-:W-:-:S05]  /*27f0*/  VIADD R11, R11, 0x200 ;  /* 0x000002000b0b7836 */ /* 0x001fca0000000000 */
[----:B------:R-:W-:Y:S05]  /*2800*/  @P0 BRA `(.L_x_25259) ;  /* 0xfffffffc00e40947 */ /* 0x000fea000383ffff */
.L_x_25258:
[----:B------:R-:W-:Y:S05]  /*2810*/  BSYNC.RECONVERGENT B1 ;  /* 0x0000000000017941 */ /* 0x000fea0003800200 */
.L_x_25257:
        /* <DEDUP_REMOVED lines=12> */
.L_x_25262:
        /* <DEDUP_REMOVED lines=52> */
.L_x_25261:
[----:B------:R-:W-:Y:S05]  /*2c20*/  BSYNC.RECONVERGENT B1 ;  /* 0x0000000000017941 */ /* 0x000fea0003800200 */
.L_x_25260:
        /* <DEDUP_REMOVED lines=31> */
.L_x_25264:
[----:B------:R-:W-:Y:S05]  /*2e20*/  BSYNC.RECONVERGENT B1 ;  /* 0x0000000000017941 */ /* 0x000fea0003800200 */
.L_x_25263:
        /* <DEDUP_REMOVED lines=14> */
.L_x_25256:
[----:B------:R-:W-:Y:S05]  /*2f10*/  BSYNC.RECONVERGENT B0 ;  /* 0x0000000000007941 */ /* 0x000fea0003800200 */
.L_x_25255:
        /* <DEDUP_REMOVED lines=50> */
.L_x_25269:
        /* <DEDUP_REMOVED lines=57> */
[----:B------:R-:W-:Y:S01]  /*35d0*/  ISETP.NE.AND P1, PT, R33, -0x1, PT ;  /* 0xffffffff2100780c */ /* 0x000fe20003f25270 */
[----:B------:R-:W-:-:S12]  /*35e0*/  VIADD R21, R31, 0xffffffff ;  /* 0xffffffff1f157836 */ /* 0x000fd80000000000 */
[C---:B------:R-:W-:Y:S01]  /*35f0*/  @!P1 VIADD R9, R31.reuse, 0x1 ;  /* 0x000000011f099836 */ /* 0x040fe20000000000 */
[-C--:B------:R-:W-:Y:S02]  /*3600*/  @!P1 ISETP.GE.AND P3, PT, R31, R44.reuse, PT ;  /* 0x0000002c1f00920c */ /* 0x080fe40003f66270 */
[-C--:B------:R-:W-:Y:S02]  /*3610*/  @!P1 ISETP.GE.AND P2, PT, R21, R44.reuse, PT ;  /* 0x0000002c1500920c */ /* 0x080fe40003f46270 */
[----:B------:R-:W-:Y:S02]  /*3620*/  @!P1 ISETP.GE.AND P4, PT, R9, R44, PT ;  /* 0x0000002c0900920c */ /* 0x000fe40003f86270 */
[----:B------:R-:W-:-:S04]  /*3630*/  @!P1 IADD3 R9, PT, PT, R31, 0x2, RZ ;  /* 0x000000021f099810 */ /* 0x000fc80007ffe0ff */
[-C--:B------:R-:W-:Y:S02]  /*3640*/  @!P1 ISETP.GE.AND P5, PT, R9, R44.reuse, PT ;  /* 0x0000002c0900920c */ /* 0x080fe40003fa6270 */
[----:B------:R-:W0:Y:S01]  /*3650*/  LDS.128 R8, [R30] ;  /* 0x000000001e087984 */ /* 0x000e220000000c00 */
        /* <DEDUP_REMOVED lines=14> */
[----:B------:R-:W-:Y:S02]  /*3740*/  @!P1 VIADD R13, R31, 0x2 ;  /* 0x000000021f0d9836 */ /* 0x000fe40000000000 */
[----:B------:R-:W-:Y:S01]  /*3750*/  FMUL.FTZ R17, R9, R17 ;  /* 0x0000001109117220 */ /* 0x000fe20000410000 */
[----:B------:R-:W-:Y:S01]  /*3760*/  FADD.FTZ R42, R42, R15 ;  /* 0x0000000f2a2a7221 */ /* 0x000fe20000010000 */
[----:B------:R-:W-:-:S02]  /*3770*/  @!P1 FSEL R18, R18, RZ, !P2 ;  /* 0x000000ff12129208 */ /* 0x000fc40005000000 */
[----:B------:R-:W-:Y:S01]  /*3780*/  FFMA.FTZ R17, R8, R16, R17 ;  /* 0x0000001008117223 */ /* 0x000fe20000010011 */
[----:B------:R-:W-:Y:S02]  /*3790*/  @!P1 ISETP.GE.AND P2, PT, R13, R44, PT ;  /* 0x0000002c0d00920c */ /* 0x000fe40003f46270 */
[----:B------:R-:W2:Y:S01]  /*37a0*/  LDG.E.128.CONSTANT R12, desc[UR6][R48.64+0x400] ;  /* 0x00040006300c7981 */ /* 0x000ea2000c1e9d00 */
[----:B------:R-:W-:Y:S01]  /*37b0*/  FFMA.FTZ R18, R10, R18, R17 ;  /* 0x000000120a127223 */ /* 0x000fe20000010011 */
[----:B------:R-:W-:Y:S02]  /*37c0*/  @!P1 FSEL R19, R19, RZ, !P2 ;  /* 0x000000ff13139208 */ /* 0x000fe40005000000 */
[----:B------:R-:W-:-:S03]  /*37d0*/  @!P1 IADD3 R17, PT, PT, R31, 0x1, RZ ;  /* 0x000000011f119810 */ /* 0x000fc60007ffe0ff */
[----:B------:R-:W-:Y:S01]  /*37e0*/  FFMA.FTZ R18, R11, R19, R18 ;  /* 0x000000130b127223 */ /* 0x000fe20000010012 */
[----:B------:R-:W-:Y:S01]  /*37f0*/  @!P1 ISETP.GE.AND P4, PT, R17, R44, PT ;  /* 0x0000002c1100920c */ /* 0x000fe20003f86270 */
[----:B------:R-:W-:Y:S02]  /*3800*/  @!P1 VIADD R17, R31, 0x2 ;  /* 0x000000021f119836 */ /* 0x000fe40000000000 */
[----:B------:R-:W-:-:S03]  /*3810*/  FADD.FTZ R41, R41, R18 ;  /* 0x0000001229297221 */ /* 0x000fc60000010000 */
        /* <DEDUP_REMOVED lines=28> */
[-C--:B------:R-:W-:Y:S01]  /*39e0*/  @!P1 ISETP.GE.AND P4, PT, R13, R44.reuse, PT ;  /* 0x0000002c0d00920c */ /* 0x080fe20003f86270 */
[----:B------:R-:W-:Y:S02]  /*39f0*/  @!P1 VIADD R13, R31, 0x2 ;  /* 0x000000021f0d9836 */ /* 0x000fe40000000000 */
        /* <DEDUP_REMOVED lines=14> */
[----:B------:R-:W-:-:S03]  /*3ae0*/  @!P1 IADD3 R17, PT, PT, R31, 0x1, RZ ;  /* 0x000000011f119810 */ /* 0x000fc60007ffe0ff */
[----:B------:R-:W-:Y:S01]  /*3af0*/  FFMA.FTZ R19, R11, R19, R18 ;  /* 0x000000130b137223 */ /* 0x000fe20000010012 */
[-C--:B------:R-:W-:Y:S01]  /*3b00*/  @!P1 ISETP.GE.AND P5, PT, R17, R44.reuse, PT ;  /* 0x0000002c1100920c */ /* 0x080fe20003fa6270 */
[C---:B------:R-:W-:Y:S01]  /*3b10*/  @!P1 VIADD R17, R31.reuse, 0x2 ;  /* 0x000000021f119836 */ /* 0x040fe20000000000 */
[-C--:B------:R-:W-:Y:S01]  /*3b20*/  @!P1 ISETP.GE.AND P3, PT, R31, R44.reuse, PT ;  /* 0x0000002c1f00920c */ /* 0x080fe20003f66270 */
[----:B------:R-:W-:Y:S01]  /*3b30*/  FADD.FTZ R38, R38, R19 ;  /* 0x0000001326267221 */ /* 0x000fe20000010000 */
[-C--:B------:R-:W-:Y:S02]  /*3b40*/  @!P1 ISETP.GE.AND P2, PT, R21, R44.reuse, PT ;  /* 0x0000002c1500920c */ /* 0x080fe40003f46270 */
[----:B------:R-:W-:Y:S02]  /*3b50*/  @!P1 ISETP.GE.AND P6, PT, R17, R44, PT ;  /* 0x0000002c1100920c */ /* 0x000fe40003fc6270 */
[----:B------:R-:W2:Y:S01]  /*3b60*/  LDG.E.128.CONSTANT R16, desc[UR6][R48.64+0xc00] ;  /* 0x000c000630107981 */ /* 0x000ea2000c1e9d00 */
[----:B---3--:R-:W-:-:S02]  /*3b70*/  @!P1 FSEL R13, R13, RZ, !P3 ;  /* 0x000000ff0d0d9208 */ /* 0x008fc40005800000 */
        /* <DEDUP_REMOVED lines=37> */
.L_x_25268:
[----:B------:R-:W-:Y:S05]  /*3dd0*/  BSYNC.RECONVERGENT B1 ;  /* 0x0000000000017941 */ /* 0x000fea0003800200 */
.L_x_25267:
[----:B------:R-:W-:Y:S01]  /*3de0*/  IADD3 R6, P1, PT, R6, 0x10, RZ ;  /* 0x0000001006067810 */ /* 0x000fe20007f3e0ff */
[----:B------:R-:W-:Y:S01]  /*3df0*/  VIADD R33, R33, 0x4 ;  /* 0x0000000421217836 */ /* 0x000fe20000000000 */
[----:B------:R-:W-:Y:S01]  /*3e00*/  IADD3 R31, PT, PT, R31, 0x20, RZ ;  /* 0x000000201f1f7810 */ /* 0x000fe20007ffe0ff */
[----:B------:R-:W-:Y:S01]  /*3e10*/  VIADD R30, R30, 0x80 ;  /* 0x000000801e1e7836 */ /* 0x000fe20000000000 */
[----:B------:R-:W-:Y:S01]  /*3e20*/  IADD3.X R7, PT, PT, RZ, R7, RZ, P1, !PT ;  /* 0x00000007ff077210 */ /* 0x000fe20000ffe4ff */
[----:B------:R-:W-:Y:S08]  /*3e30*/  @!P0 BRA `(.L_x_25269) ;  /* 0xfffffff400008947 */ /* 0x000ff0000383ffff */
.L_x_25266:
[----:B------:R-:W-:Y:S05]  /*3e40*/  BSYNC.RECONVERGENT B0 ;  /* 0x0000000000007941 */ /* 0x000fea0003800200 */
.L_x_25265:
        /* <DEDUP_REMOVED lines=38> */
.L_x_25271:
[----:B------:R-:W-:Y:S05]  /*40b0*/  BSYNC.RECONVERGENT B0 ;  /* 0x0000000000007941 */ /* 0x000fea0003800200 */
.L_x_25270:
        /* <DEDUP_REMOVED lines=29> */
.L_x_25273:
[----:B------:R-:W-:Y:S05]  /*4290*/  BSYNC.RECONVERGENT B0 ;  /* 0x0000000000007941 */ /* 0x000fea0003800200 */
.L_x_25272:
        /* <DEDUP_REMOVED lines=12> */
.L_x_25275:
[----:B------:R-:W-:Y:S05]  /*4360*/  BSYNC.RECONVERGENT B0 ;  /* 0x0000000000007941 */ /* 0x000fea0003800200 */
.L_x_25274:
        /* <DEDUP_REMOVED lines=19> */
.L_x_25277:
[----:B------:R-:W-:Y:S05]  /*44a0*/  BSYNC.RECONVERGENT B0 ;  /* 0x0000000000007941 */ /* 0x000fea0003800200 */
.L_x_25276:
        /* <DEDUP_REMOVED lines=8> */
[----:B------:R-:W-:Y:S01]  /*4530*/  IMAD.SHL.U32 R26, R26, 0x80, RZ ;  /* 0x000000801a1a7824 */ /* 0x000fe200078e00ff */
        /* <DEDUP_REMOVED lines=15> */
.L_x_25242:
        /* <DEDUP_REMOVED lines=8> */
.L_x_25279:
[----:B------:R-:W-:Y:S05]  /*46b0*/  BSYNC B2 ;  /* 0x0000000000027941 */ /* 0x000fea0003800000 */
.L_x_25278:
        /* <DEDUP_REMOVED lines=8> */
.L_x_25280:
[----:B------:R-:W-:Y:S01]  /*4740*/  IMAD.MOV.U32 R5, RZ, RZ, R6 ;  /* 0x000000ffff057224 */ /* 0x000fe200078e0006 */
[----:B------:R-:W-:Y:S06]  /*4750*/  BRA `(.L_x_25281) ;  /* 0xffffffc800ec7947 */ /* 0x000fec000383ffff */
.L_x_25244:
        /* <DEDUP_REMOVED lines=8> */
.L_x_25283:
[----:B------:R-:W-:Y:S05]  /*47e0*/  BSYNC B0 ;  /* 0x0000000000007941 */ /* 0x000fea0003800000 */
.L_x_25282:
        /* <DEDUP_REMOVED lines=8> */
.L_x_25284:
[----:B------:R-:W-:Y:S02]  /*4870*/  HFMA2 R11, -RZ, RZ, 0, 2.384185791015625e-07 ;  /* 0x00000004ff0b7431 */ /* 0x000fe400000001ff */
[----:B------:R-:W-:-:S05]  /*4880*/  IMAD.MOV.U32 R5, RZ, RZ, R6 ;  /* 0x000000ffff057224 */ /* 0x000fca00078e0006 */
[----:B------:R-:W-:-:S04]  /*4890*/  FMNMX.FTZ R5, R4, R5, !PT ;  /* 0x0000000504057209 */ /* 0x000fc80007810000 */
[----:B------:R-:W-:-:S07]  /*48a0*/  MOV R4, R5 ;  /* 0x0000000500047202 */ /* 0x000fce0000000f00 */
[----:B------:R-:W-:Y:S05]  /*48b0*/  WARPSYNC.COLLECTIVE R7, `(.L_x_25285) ;  /* 0x0000000007087348 */ /* 0x000fea0003c00000 */
[----:B------:R0:W1:Y:S02]  /*48c0*/  SHFL.BFLY P2, R6, R4, R11, R12 ;  /* 0x0c00000b04067389 */ /* 0x000064000004000c */
[----:B01----:R-:W-:Y:S05]  /*48d0*/  ENDCOLLECTIVE ;  /* 0x000000000000791b */ /* 0x003fea0003800000 */
.L_x_25285:
[----:B------:R-:W-:Y:S05]  /*48e0*/  BRA `(.L_x_25286) ;  /* 0xffffffcc00187947 */ /* 0x000fea000383ffff */
.L_x_25287:
        /* <DEDUP_REMOVED lines=9> */
.L_x_26051:


//--------------------- .text._ZN4vllm25paged_attention_v1_kernelIffLi120ELi8ELi128ELNS_18Fp8KVCacheDataTypeE0ELb1EEEvPT_PKS2_PKT0_S8_ifPKiSA_iPKfiiiSC_SC_iiiii --------------------------
	.section	.text._ZN4vllm25paged_attention_v1_kernelIffLi120ELi8ELi128ELNS_18Fp8KVCacheDataTypeE0ELb1EEEvPT_PKS2_PKT0_S8_ifPKiSA_iPKfiiiSC_SC_iiiii,"ax",@progbits
	.align	128
        .global         _ZN4vllm25paged_attention_v1_kernelIffLi120ELi8ELi128ELNS_18Fp8KVCacheDataTypeE0ELb1EEEvPT_PKS2_PKT0_S8_ifPKiSA_iPKfiiiSC_SC_iiiii
        .type           _ZN4vllm25paged_attention_v1_kernelIffLi120ELi8ELi128ELNS_18Fp8KVCacheDataTypeE0ELb1EEEvPT_PKS2_PKT0_S8_ifPKiSA_iPKfiiiSC_SC_iiiii,@function
        .size           _ZN4vllm25paged_attention_v1_kernelIffLi120ELi8ELi128ELNS_18Fp8KVCacheDataTypeE0ELb1EEEvPT_PKS2_PKT0_S8_ifPKiSA_iPKfiiiSC_SC_iiiii,(.L_x_26052 - _ZN4vllm25paged_attention_v1_kernelIffLi120ELi8ELi128ELNS_18Fp8KVCacheDataTypeE0ELb1EEEvPT_PKS2_PKT0_S8_ifPKiSA_iPKfiiiSC_SC_iiiii)
        .other          _ZN4vllm25paged_attention_v1_kernelIffLi120ELi8ELi128ELNS_18Fp8KVCacheDataTypeE0ELb1EEEvPT_PKS2_PKT0_S8_ifPKiSA_iPKfiiiSC_SC_iiiii,@"STO_CUDA_ENTRY STV_DEFAULT"
_ZN4vllm25paged_attention_v1_kernelIffLi120ELi8ELi128ELNS_18Fp8KVCacheDataTypeE0ELb1EEEvPT_PKS2_PKT0_S8_ifPKiSA_iPKfiiiSC_SC_iiiii:
.text._ZN4vllm25paged_attention_v1_kernelIffLi120ELi8ELi128ELNS_18Fp8KVCacheDataTypeE0ELb1EEEvPT_PKS2_PKT0_S8_ifPKiSA_iPKfiiiSC_SC_iiiii:
        /* <DEDUP_REMOVED lines=9> */
[----:B------:R-:W4:Y:S01]  /*0090*/  S2R R17, SR_CgaCtaId ;  /* 0x0000000000117919 */ /* 0x000f220000008800 */
[----:B------:R-:W0:Y:S01]  /*00a0*/  LDCU UR8, c[0x0][0x3ec] ;  /* 0x00007d80ff0877ac */ /* 0x000e220008000800 */
        /* <DEDUP_REMOVED lines=12> */
[----:B------:R-:W-:Y:S01]  /*0170*/  @!P1 LOP3.LUT R3, R6, 0x7c, RZ, 0xc0, !PT ;  /* 0x0000007c06039812 */ /* 0x000fe200078ec0ff */
[----:B------:R-:W-:-:S03]  /*0180*/  @!P1 IMAD R2, R24, 0x78, RZ ;  /* 0x0000007818029824 */ /* 0x000fc600078e02ff */
[----:B------:R-:W-:-:S03]  /*0190*/  @!P1 LOP3.LUT R3, R3, 0x3, R6, 0xf8, !PT ;  /* 0x0000000303039812 */ /* 0x000fc600078ef806 */
[----:B------:R-:W2:Y:S01]  /*01a0*/  @P0 LDC.64 R10, c[0x0][0x3c0] ;  /* 0x0000f000ff0a0b82 */ /* 0x000ea20000000a00 */
[----:B------:R-:W-:Y:S02]  /*01b0*/  @!P1 IADD3 R2, P2, P3, R3, R0, R2 ;  /* 0x0000000003029210 */ /* 0x000fe40007b5e002 */
[----:B------:R-:W-:-:S04]  /*01c0*/  SHF.R.S32.HI R0, RZ, 0x1f, R0 ;  /* 0x0000001fff007819 */ /* 0x000fc80000011400 */
[----:B------:R-:W-:Y:S02]  /*01d0*/  @!P1 IADD3.X R0, PT, PT, RZ, R0, RZ, P2, P3 ;  /* 0x00000000ff009210 */ /* 0x000fe400017e64ff */
[----:B-1----:R-:W-:-:S04]  /*01e0*/  @!P1 LEA R4, P2, R2, R8, 0x2 ;  /* 0x0000000802049211 */ /* 0x002fc800078410ff */
[----:B------:R-:W-:Y:S02]  /*01f0*/  @!P1 LEA.HI.X R5, R2, R9, R0, 0x2, P2 ;  /* 0x0000000902059211 */ /* 0x000fe400010f1400 */
[----:B------:R-:W1:Y:S03]  /*0200*/  LDC R0, c[0x0][0x3a0] ;  /* 0x0000e800ff007b82 */ /* 0x000e660000000800 */
[----:B------:R3:W4:Y:S01]  /*0210*/  @!P1 LDG.E.CONSTANT R4, desc[UR6][R4.64] ;  /* 0x0000000604049981 */ /* 0x000722000c1e9900 */
[----:B------:R-:W-:Y:S02]  /*0220*/  IMAD.MOV.U32 R2, RZ, RZ, RZ ;  /* 0x000000ffff027224 */ /* 0x000fe400078e00ff */
[----:B--2---:R-:W-:Y:S02]  /*0230*/  @P0 IMAD.WIDE.U32 R10, R24, 0x4, R10 ;  /* 0x00000004180a0825 */ /* 0x004fe400078e000a */
[----:B------:R-:W2:Y:S03]  /*0240*/  LDC R9, c[0x0][0x370] ;  /* 0x0000dc00ff097b82 */ /* 0x000ea60000000800 */
[----:B------:R0:W5:Y:S01]  /*0250*/  @P0 LDG.E.CONSTANT R2, desc[UR6][R10.64] ;  /* 0x000000060a020981 */ /* 0x000162000c1e9900 */
[----:B-1----:R-:W-:-:S04]  /*0260*/  IABS R8, R0 ;  /* 0x0000000000087213 */ /* 0x002fc80000000000 */
[----:B------:R-:W1:Y:S08]  /*0270*/  I2F.RP R3, R8 ;  /* 0x0000000800037306 */ /* 0x000e700000209400 */
[----:B-1----:R-:W1:Y:S02]  /*0280*/  MUFU.RCP R3, R3 ;  /* 0x0000000300037308 */ /* 0x002e640000001000 */
[----:B-1----:R-:W-:-:S06]  /*0290*/  VIADD R12, R3, 0xffffffe ;  /* 0x0ffffffe030c7836 */ /* 0x002fcc0000000000 */
[----:B------:R1:W3:Y:S01]  /*02a0*/  F2I.FTZ.U32.TRUNC.NTZ R13, R12 ;  /* 0x0000000c000d7305 */ /* 0x0002e2000021f000 */
[----:B--2---:R-:W-:Y:S01]  /*02b0*/  IABS R7, R9 ;  /* 0x0000000900077213 */ /* 0x004fe20000000000 */
[----:B-1----:R-:W-:Y:S01]  /*02c0*/  IMAD.MOV.U32 R12, RZ, RZ, RZ ;  /* 0x000000ffff0c7224 */ /* 0x002fe200078e00ff */
[----:B---3--:R-:W-:-:S05]  /*02d0*/  IADD3 R5, PT, PT, RZ, -R13, RZ ;  /* 0x8000000dff057210 */ /* 0x008fca0007ffe0ff */
[----:B------:R-:W-:-:S04]  /*02e0*/  IMAD R5, R5, R8, RZ ;  /* 0x0000000805057224 */ /* 0x000fc800078e02ff */
[----:B------:R-:W-:-:S04]  /*02f0*/  IMAD.HI.U32 R13, R13, R5, R12 ;  /* 0x000000050d0d7227 */ /* 0x000fc800078e000c */
[----:B------:R-:W-:-:S04]  /*0300*/  IMAD.MOV.U32 R5, RZ, RZ, R7 ;  /* 0x000000ffff057224 */ /* 0x000fc800078e0007 */
[----:B------:R-:W-:-:S05]  /*0310*/  IMAD.HI.U32 R7, R13, R5, RZ ;  /* 0x000000050d077227 */ /* 0x000fca00078e00ff */
[----:B------:R-:W-:-:S05]  /*0320*/  IADD3 R3, PT, PT, -R7, RZ, RZ ;  /* 0x000000ff07037210 */ /* 0x000fca0007ffe1ff */
[C---:B------:R-:W-:Y:S02]  /*0330*/  IMAD R3, R8.reuse, R3, R5 ;  /* 0x0000000308037224 */ /* 0x040fe400078e0205 */
[----:B------:R-:W1:Y:S03]  /*0340*/  LDC R5, c[0x0][0x3f4] ;  /* 0x0000fd00ff057b82 */ /* 0x000e660000000800 */
        /* <DEDUP_REMOVED lines=13> */
[----:B--2---:R-:W1:Y:S08]  /*0420*/  MUFU.RCP R3, R3 ;  /* 0x0000000300037308 */ /* 0x004e700000001000 */
[----:B------:R-:W2:Y:S01]  /*0430*/  I2F.RP R14, R8 ;  /* 0x00000008000e7306 */ /* 0x000ea20000209400 */
[----:B-1----:R-:W-:-:S07]  /*0440*/  VIADD R12, R3, 0xffffffe ;  /* 0x0ffffffe030c7836 */ /* 0x002fce0000000000 */
[----:B------:R1:W3:Y:S08]  /*0450*/  F2I.FTZ.U32.TRUNC.NTZ R13, R12 ;  /* 0x0000000c000d7305 */ /* 0x0002f0000021f000 */
[----:B--2---:R-:W0:Y:S01]  /*0460*/  MUFU.RCP R14, R14 ;  /* 0x0000000e000e7308 */ /* 0x004e220000001000 */
[----:B-1----:R-:W-:Y:S02]  /*0470*/  IMAD.MOV.U32 R12, RZ, RZ, RZ ;  /* 0x000000ffff0c7224 */ /* 0x002fe400078e00ff */
[----:B---3--:R-:W-:-:S04]  /*0480*/  IMAD.MOV R16, RZ, RZ, -R13 ;  /* 0x000000ffff107224 */ /* 0x008fc800078e0a0d */
[----:B------:R-:W-:Y:S01]  /*0490*/  IMAD R15, R16, R19, RZ ;  /* 0x00000013100f7224 */ /* 0x000fe200078e02ff */
[----:B------:R-:W-:-:S03]  /*04a0*/  IABS R3, R7 ;  /* 0x0000000700037213 */ /* 0x000fc60000000000 */
[----:B------:R-:W-:Y:S01]  /*04b0*/  IMAD.HI.U32 R13, R13, R15, R12 ;  /* 0x0000000f0d0d7227 */ /* 0x000fe200078e000c */
[----:B0-----:R-:W-:Y:S02]  /*04c0*/  IADD3 R10, PT, PT, R14, 0xffffffe, RZ ;  /* 0x0ffffffe0e0a7810 */ /* 0x001fe40007ffe0ff */
[----:B------:R-:W-:Y:S02]  /*04d0*/  IABS R14, R24 ;  /* 0x00000018000e7213 */ /* 0x000fe40000000000 */
[----:B------:R-:W0:Y:S01]  /*04e0*/  F2I.FTZ.U32.TRUNC.NTZ R11, R10 ;  /* 0x0000000a000b7305 */ /* 0x000e22000021f000 */
[----:B------:R-:W-:Y:S02]  /*04f0*/  IADD3 R12, PT, PT, RZ, -R3, RZ ;  /* 0x80000003ff0c7210 */ /* 0x000fe40007ffe0ff */
[----:B------:R-:W-:-:S04]  /*0500*/  IMAD.HI.U32 R13, R13, R14, RZ ;  /* 0x0000000e0d0d7227 */ /* 0x000fc800078e00ff */
[----:B------:R-:W-:-:S05]  /*0510*/  IMAD R12, R13, R12, R14 ;  /* 0x0000000c0d0c7224 */ /* 0x000fca00078e020e */
[----:B------:R-:W-:Y:S01]  /*0520*/  ISETP.GT.U32.AND P4, PT, R19, R12, PT ;  /* 0x0000000c1300720c */ /* 0x000fe20003f84070 */
[----:B0-----:R-:W-:Y:S02]  /*0530*/  IMAD R3, R11, R8, RZ ;  /* 0x000000080b037224 */ /* 0x001fe400078e02ff */
[----:B------:R-:W-:Y:S02]  /*0540*/  HFMA2 R10, -RZ, RZ, 0, 0 ;  /* 0x00000000ff0a7431 */ /* 0x000fe400000001ff */
[----:B------:R-:W-:-:S04]  /*0550*/  IMAD.MOV R3, RZ, RZ, -R3 ;  /* 0x000000ffff037224 */ /* 0x000fc800078e0a03 */
[----:B------:R-:W-:-:S04]  /*0560*/  IMAD.HI.U32 R3, R11, R3, R10 ;  /* 0x000000030b037227 */ /* 0x000fc800078e000a */
[----:B------:R-:W-:Y:S02]  /*0570*/  VIADD R16, R50, 0xffffffff ;  /* 0xffffffff32107836 */ /* 0x000fe40000000000 */
[----:B------:R-:W-:-:S03]  /*0580*/  @!P4 IMAD.IADD R12, R12, 0x1, -R19 ;  /* 0x000000010c0cc824 */ /* 0x000fc600078e0a13 */
[----:B------:R-:W-:Y:S02]  /*0590*/  IABS R15, R16 ;  /* 0x00000010000f7213 */ /* 0x000fe40000000000 */
[----:B------:R-:W-:Y:S02]  /*05a0*/  ISETP.GE.U32.AND P0, PT, R12, R19, PT ;  /* 0x000000130c00720c */ /* 0x000fe40003f06070 */
[----:B------:R-:W-:Y:S01]  /*05b0*/  @!P4 IADD3 R13, PT, PT, R13, 0x1, RZ ;  /* 0x000000010d0dc810 */ /* 0x000fe20007ffe0ff */
[----:B------:R-:W-:Y:S01]  /*05c0*/  IMAD.HI.U32 R26, R3, R15, RZ ;  /* 0x0000000f031a7227 */ /* 0x000fe200078e00ff */
[----:B------:R-:W-:Y:S01]  /*05d0*/  MOV R14, 0x400 ;  /* 0x00000400000e7802 */ /* 0x000fe20000000f00 */
[----:B------:R-:W0:Y:S02]  /*05e0*/  LDC R19, c[0x0][0x3f8] ;  /* 0x0000fe00ff137b82 */ /* 0x000e240000000800 */
[----:B------:R-:W-:-:S04]  /*05f0*/  IMAD.MOV R10, RZ, RZ, -R26 ;  /* 0x000000ffff0a7224 */ /* 0x000fc800078e0a1a */
[----:B------:R-:W-:Y:S01]  /*0600*/  IMAD R15, R8, R10, R15 ;  /* 0x0000000a080f7224 */ /* 0x000fe200078e020f */
[----:B------:R-:W-:Y:S02]  /*0610*/  LOP3.LUT R10, R24, R7, RZ, 0x3c, !PT ;  /* 0x00000007180a7212 */ /* 0x000fe400078e3cff */
[----:B------:R-:W-:Y:S02]  /*0620*/  ISETP.NE.AND P4, PT, R7, RZ, PT ;  /* 0x000000ff0700720c */ /* 0x000fe40003f85270 */
[----:B------:R-:W-:Y:S02]  /*0630*/  ISETP.GT.U32.AND P2, PT, R8, R15, PT ;  /* 0x0000000f0800720c */ /* 0x000fe40003f44070 */
[----:B------:R-:W-:Y:S01]  /*0640*/  ISETP.GE.AND P3, PT, R10, RZ, PT ;  /* 0x000000ff0a00720c */ /* 0x000fe20003f66270 */
[----:B------:R-:W-:Y:S01]  /*0650*/  @P0 VIADD R13, R13, 0x1 ;  /* 0x000000010d0d0836 */ /* 0x000fe20000000000 */
[----:B------:R-:W-:Y:S02]  /*0660*/  LOP3.LUT R11, R6, 0x3, RZ, 0xc0, !PT ;  /* 0x00000003060b7812 */ /* 0x000fe400078ec0ff */
[----:B------:R-:W-:-:S02]  /*0670*/  LEA R12, R17, R14, 0x18 ;  /* 0x0000000e110c7211 */ /* 0x000fc400078ec0ff */
[----:B------:R-:W-:-:S03]  /*0680*/  MOV R10, R13 ;  /* 0x0000000d000a7202 */ /* 0x000fc60000000f00 */
[----:B------:R-:W-:Y:S01]  /*0690*/  IMAD R12, R11, 0x78, R12 ;  /* 0x000000780b0c7824 */ /* 0x000fe200078e020c */
[----:B------:R-:W-:Y:S01]  /*06a0*/  SHF.R.U32.HI R11, RZ, 0x2, R6 ;  /* 0x00000002ff0b7819 */ /* 0x000fe20000011606 */
[----:B------:R-:W-:Y:S02]  /*06b0*/  @!P2 IMAD.IADD R15, R15, 0x1, -R8 ;  /* 0x000000010f0fa824 */ /* 0x000fe400078e0a08 */
[----:B------:R-:W-:Y:S01]  /*06c0*/  @!P3 IMAD.MOV R10, RZ, RZ, -R10 ;  /* 0x000000ffff0ab224 */ /* 0x000fe200078e0a0a */
[----:B------:R-:W-:Y:S01]  /*06d0*/  @!P4 LOP3.LUT R10, RZ, R7, RZ, 0x33, !PT ;  /* 0x00000007ff0ac212 */ /* 0x000fe200078e33ff */
[----:B------:R-:W-:Y:S01]  /*06e0*/  @!P1 IMAD R7, R11, 0x4, R12 ;  /* 0x000000040b079824 */ /* 0x000fe200078e020c */
[----:B------:R-:W-:Y:S02]  /*06f0*/  IADD3 R12, PT, PT, R50, 0x7, RZ ;  /* 0x00000007320c7810 */ /* 0x000fe40007ffe0ff */
[----:B------:R-:W-:Y:S02]  /*0700*/  ISETP.GE.U32.AND P0, PT, R15, R8, PT ;  /* 0x000000080f00720c */ /* 0x000fe40003f06070 */
[----:B------:R-:W-:-:S02]  /*0710*/  SHF.R.S32.HI R13, RZ, 0x1f, R12 ;  /* 0x0000001fff0d7819 */ /* 0x000fc4000001140c */
[----:B0-----:R-:W-:Y:S02]  /*0720*/  ISETP.GE.AND P3, PT, R19, RZ, PT ;  /* 0x000000ff1300720c */ /* 0x001fe40003f66270 */
[----:B------:R-:W-:Y:S01]  /*0730*/  LEA.HI R13, R13, R12, RZ, 0x3 ;  /* 0x0000000c0d0d7211 */ /* 0x000fe200078f18ff */
[----:B----4-:R0:W-:Y:S01]  /*0740*/  @!P1 STS [R7], R4 ;  /* 0x0000000407009388 */ /* 0x0101e20000000800 */
[----:B------:R-:W-:Y:S01]  /*0750*/  @!P2 VIADD R26, R26, 0x1 ;  /* 0x000000011a1aa836 */ /* 0x000fe20000000000 */
[----:B------:R-:W-:Y:S02]  /*0760*/  LOP3.LUT R16, R16, R5, RZ, 0x3c, !PT ;  /* 0x0000000510107212 */ /* 0x000fe400078e3cff */
[----:B------:R-:W-:Y:S02]  /*0770*/  SHF.R.S32.HI R13, RZ, 0x3, R13 ;  /* 0x00000003ff0d7819 */ /* 0x000fe4000001140d */
[----:B------:R-:W-:Y:S01]  /*0780*/  @P0 VIADD R26, R26, 0x1 ;  /* 0x000000011a1a0836 */ /* 0x000fe20000000000 */
[----:B0-----:R-:W-:Y:S01]  /*0790*/  SHF.R.U32.HI R4, RZ, 0x5, R6 ;  /* 0x00000005ff047819 */ /* 0x001fe20000011606 */
[----:B------:R-:W-:Y:S01]  /*07a0*/  BAR.SYNC.DEFER_BLOCKING 0x0 ;  /* 0x0000000000007b1d */ /* 0x000fe20000010000 */
[----:B------:R-:W-:-:S02]  /*07b0*/  ISETP.GE.AND P4, PT, R16, RZ, PT ;  /* 0x000000ff1000720c */ /* 0x000fc40003f86270 */
[----:B------:R-:W-:Y:S02]  /*07c0*/  ISETP.GE.AND P0, PT, R4, R13, PT ;  /* 0x0000000d0400720c */ /* 0x000fe40003f06270 */
[----:B------:R-:W-:Y:S01]  /*07d0*/  ISETP.NE.AND P1, PT, R5, RZ, PT ;  /* 0x000000ff0500720c */ /* 0x000fe20003f25270 */
[----:B------:R-:W-:Y:S02]  /*07e0*/  @!P3 IMAD R0, R0, UR5, R10 ;  /* 0x000000050000bc24 */ /* 0x000fe4000f8e020a */
[----:B------:R-:W-:Y:S02]  /*07f0*/  @P3 IMAD R48, R9, UR5, R24 ;  /* 0x0000000509303c24 */ /* 0x000fe4000f8e0218 */
[----:B------:R-:W-:Y:S01]  /*0800*/  @!P3 IMAD.MOV R0, RZ, RZ, -R0 ;  /* 0x000000ffff00b224 */ /* 0x000fe200078e0a00 */
[----:B------:R-:W-:Y:S01]  /*0810*/  BSSY B0, `(.L_x_25288) ;  /* 0x00000cc000007945 */ /* 0x000fe20003800000 */
[----:B------:R-:W-:Y:S02]  /*0820*/  IMAD R7, R25, UR4, RZ ;  /* 0x0000000419077c24 */ /* 0x000fe4000f8e02ff */
[----:B------:R-:W-:Y:S01]  /*0830*/  @!P4 IADD3 R26, PT, PT, -R26, RZ, RZ ;  /* 0x000000ff1a1ac210 */ /* 0x000fe20007ffe1ff */
[----:B------:R-:W-:-:S02]  /*0840*/  @P3 IMAD R48, R48, R19, 0x1 ;  /* 0x0000000130303424 */ /* 0x000fc400078e0213 */
[----:B------:R-:W-:Y:S01]  /*0850*/  @!P3 IMAD R48, R19, R0, 0x1 ;  /* 0x000000011330b424 */ /* 0x000fe200078e0200 */
[----:B------:R-:W-:Y:S01]  /*0860*/  @!P1 LOP3.LUT R26, RZ, R5, RZ, 0x33, !PT ;  /* 0x00000005ff1a9212 */ /* 0x000fe200078e33ff */
[----:B------:R-:W-:Y:S01]  /*0870*/  IMAD.MOV.U32 R0, RZ, RZ, -0x800001 ;  /* 0xff7fffffff007424 */ /* 0x000fe200078e00ff */
[----:B------:R-:W-:Y:S01]  /*0880*/  MOV R5, R8 ;  /* 0x0000000800057202 */ /* 0x000fe20000000f00 */
[----:B------:R-:W-:Y:S06]  /*0890*/  @P0 BRA `(.L_x_25289) ;  /* 0x0000000c000c0947 */ /* 0x000fec0003800000 */
[----:B------:R-:W0:Y:S01]  /*08a0*/  LDCU.64 UR4, c[0x0][0x3a8] ;  /* 0x00007500ff0477ac */ /* 0x000e220008000a00 */
[----:B------:R-:W-:Y:S01]  /*08b0*/  SHF.R.U32.HI R6, RZ, 0x3, R6 ;  /* 0x00000003ff067819 */ /* 0x000fe20000011606 */
[----:B------:R-:W-:Y:S01]  /*08c0*/  IMAD.SHL.U32 R0, R11, 0x4, RZ ;  /* 0x000000040b007824 */ /* 0x000fe200078e00ff */
[----:B------:R-:W-:Y:S01]  /*08d0*/  MOV R13, RZ ;  /* 0x000000ff000d7202 */ /* 0x000fe20000000f00 */
[----:B------:R-:W-:Y:S01]  /*08e0*/  VIADD R14, R14, 0x200 ;  /* 0x000002000e0e7836 */ /* 0x000fe20000000000 */
[----:B------:R-:W-:Y:S01]  /*08f0*/  LOP3.LUT R12, R6, 0x7c, RZ, 0xc0, !PT ;  /* 0x0000007c060c7812 */ /* 0x000fe200078ec0ff */
[----:B------:R-:W-:-:S03]  /*0900*/  IMAD.SHL.U32 R8, R4, 0x8, RZ ;  /* 0x0000000804087824 */ /* 0x000fc600078e00ff */
[----:B------:R-:W-:Y:S01]  /*0910*/  LEA R14, R17, R14, 0x18 ;  /* 0x0000000e110e7211 */ /* 0x000fe200078ec0ff */
[----:B------:R-:W-:Y:S01]  /*0920*/  IMAD.WIDE R12, R7, 0x4, R12 ;  /* 0x00000004070c7825 */ /* 0x000fe200078e020c */
[----:B------:R-:W-:Y:S02]  /*0930*/  LOP3.LUT R7, R0, 0x1c, RZ, 0xc0, !PT ;  /* 0x0000001c00077812 */ /* 0x000fe400078ec0ff */
[----:B------:R-:W-:Y:S01]  /*0940*/  LOP3.LUT R15, R8, 0x7, R11, 0xf8, !PT ;  /* 0x00000007080f7812 */ /* 0x000fe200078ef80b */
[----:B------:R-:W-:Y:S02]  /*0950*/  IMAD.MOV.U32 R0, RZ, RZ, -0x800001 ;  /* 0xff7fffffff007424 */ /* 0x000fe400078e00ff */
[----:B------:R-:W-:Y:S01]  /*0960*/  IMAD R7, R4, 0x20, R7 ;  /* 0x0000002004077824 */ /* 0x000fe200078e0207 */
[----:B0-----:R-:W-:Y:S01]  /*0970*/  IADD3 R6, P0, PT, R12, UR4, RZ ;  /* 0x000000040c067c10 */ /* 0x001fe2000ff1e0ff */
[----:B------:R-:W-:-:S03]  /*0980*/  VIADD R12, R8, 0x1 ;  /* 0x00000001080c7836 */ /* 0x000fc60000000000 */
[----:B------:R-:W-:Y:S01]  /*0990*/  IADD3 R7, PT, PT, R7, R14, RZ ;  /* 0x0000000e07077210 */ /* 0x000fe20007ffe0ff */
[----:B------:R-:W-:Y:S01]  /*09a0*/  VIADD R14, R15, 0x1 ;  /* 0x000000010f0e7836 */ /* 0x000fe20000000000 */
[----:B------:R-:W-:Y:S02]  /*09b0*/  IADD3.X R11, PT, PT, R13, UR5, RZ, P0, !PT ;  /* 0x000000050d0b7c10 */ /* 0x000fe400087fe4ff */
[----:B------:R-:W-:-:S07]  /*09c0*/  IADD3 R13, PT, PT, -R50, R15, RZ ;  /* 0x0000000f320d7210 */ /* 0x000fce0007ffe1ff */
.L_x_25294:
        /* <DEDUP_REMOVED lines=23> */
[----:B------:R-:W-:Y:S01]  /*0b40*/  @!P2 IADD3 R18, PT, PT, -R18, RZ, RZ ;  /* 0x000000ff1212a210 */ /* 0x000fe20007ffe1ff */
        /* <DEDUP_REMOVED lines=8> */
[----:B------:R-:W-:Y:S01]  /*0bd0*/  ISETP.GE.AND P2, PT, R15, RZ, PT ;  /* 0x000000ff0f00720c */ /* 0x000fe20003f46270 */
[----:B------:R-:W-:Y:S02]  /*0be0*/  VIADD R15, R26, -UR8 ;  /* 0x800000081a0f7c36 */ /* 0x000fe40008000000 */
[----:B------:R-:W-:Y:S02]  /*0bf0*/  IMAD.MOV.U32 R17, RZ, RZ, R20 ;  /* 0x000000ffff117224 */ /* 0x000fe400078e0014 */
[----:B------:R-:W0:Y:S02]  /*0c00*/  S2R R20, SR_TID.X ;  /* 0x0000000000147919 */ /* 0x000e240000002100 */
        /* <DEDUP_REMOVED lines=18> */
.L_x_25291:
        /* <DEDUP_REMOVED lines=18> */
[----:B------:R-:W0:Y:S03]  /*0e50*/  S2R R17, SR_CgaCtaId ;  /* 0x0000000000117919 */ /* 0x000e260000008800 */
[----:B------:R-:W4:Y:S04]  /*0e60*/  LDG.E.CONSTANT R31, desc[UR6][R56.64+0x400] ;  /* 0x00040006381f7981 */ /* 0x000f28000c1e9900 */
[----:B------:R-:W4:Y:S01]  /*0e70*/  LDG.E.CONSTANT R30, desc[UR6][R56.64+0x480] ;  /* 0x00048006381e7981 */ /* 0x000f22000c1e9900 */
[----:B------:R-:W-:-:S03]  /*0e80*/  MOV R16, 0x400 ;  /* 0x0000040000107802 */ /* 0x000fc60000000f00 */
[----:B------:R-:W4:Y:S04]  /*0e90*/  LDG.E.CONSTANT R29, desc[UR6][R56.64+0x500] ;  /* 0x00050006381d7981 */ /* 0x000f28000c1e9900 */
[----:B------:R-:W4:Y:S04]  /*0ea0*/  LDG.E.CONSTANT R28, desc[UR6][R56.64+0x580] ;  /* 0x00058006381c7981 */ /* 0x000f28000c1e9900 */
[----:B------:R-:W4:Y:S04]  /*0eb0*/  LDG.E.CONSTANT R23, desc[UR6][R56.64+0x600] ;  /* 0x0006000638177981 */ /* 0x000f28000c1e9900 */
[----:B------:R-:W4:Y:S04]  /*0ec0*/  LDG.E.CONSTANT R22, desc[UR6][R56.64+0x680] ;  /* 0x0006800638167981 */ /* 0x000f28000c1e9900 */
[----:B------:R-:W4:Y:S01]  /*0ed0*/  LDG.E.CONSTANT R47, desc[UR6][R56.64+0x700] ;  /* 0x00070006382f7981 */ /* 0x000f22000c1e9900 */
[----:B0-----:R-:W-:-:S03]  /*0ee0*/  LEA R16, R17, R16, 0x18 ;  /* 0x0000001011107211 */ /* 0x001fc600078ec0ff */
[----:B------:R-:W4:Y:S02]  /*0ef0*/  LDG.E.CONSTANT R46, desc[UR6][R56.64+0x780] ;  /* 0x00078006382e7981 */ /* 0x000f24000c1e9900 */
[----:B------:R-:W-:Y:S02]  /*0f00*/  IMAD R35, R15, 0x78, R16 ;  /* 0x000000780f237824 */ /* 0x000fe400078e0210 */
[----:B------:R-:W4:Y:S04]  /*0f10*/  LDG.E.CONSTANT R41, desc[UR6][R56.64+0x800] ;  /* 0x0008000638297981 */ /* 0x000f28000c1e9900 */
[----:B------:R-:W2:Y:S04]  /*0f20*/  LDS.64 R20, [R35] ;  /* 0x0000000023147984 */ /* 0x000ea80000000a00 */
[----:B------:R-:W4:Y:S04]  /*0f30*/  LDS.64 R16, [R35+0x8] ;  /* 0x0000080023107984 */ /* 0x000f280000000a00 */
[----:B------:R-:W4:Y:S04]  /*0f40*/  LDG.E.CONSTANT R40, desc[UR6][R56.64+0x880] ;  /* 0x0008800638287981 */ /* 0x000f28000c1e9900 */
[----:B------:R-:W0:Y:S04]  /*0f50*/  LDS.64 R18, [R35+0x10] ;  /* 0x0000100023127984 */ /* 0x000e280000000a00 */
[----:B------:R-:W4:Y:S04]  /*0f60*/  LDG.E.CONSTANT R39, desc[UR6][R56.64+0x900] ;  /* 0x0009000638277981 */ /* 0x000f28000c1e9900 */
[----:B------:R-:W4:Y:S04]  /*0f70*/  LDG.E.CONSTANT R34, desc[UR6][R56.64+0x980] ;  /* 0x0009800638227981 */ /* 0x000f28000c1e9900 */
[----:B------:R-:W4:Y:S04]  /*0f80*/  LDG.E.CONSTANT R38, desc[UR6][R56.64+0xb80] ;  /* 0x000b800638267981 */ /* 0x000f28000c1e9900 */
[----:B------:R-:W4:Y:S04]  /*0f90*/  LDG.E.CONSTANT R37, desc[UR6][R56.64+0xc00] ;  /* 0x000c000638257981 */ /* 0x000f28000c1e9900 */
[----:B------:R-:W4:Y:S04]  /*0fa0*/  LDG.E.CONSTANT R45, desc[UR6][R56.64+0xd00] ;  /* 0x000d0006382d7981 */ /* 0x000f28000c1e9900 */
[----:B------:R-:W4:Y:S04]  /*0fb0*/  LDG.E.CONSTANT R44, desc[UR6][R56.64+0xd80] ;  /* 0x000d8006382c7981 */ /* 0x000f28000c1e9900 */
[----:B------:R-:W4:Y:S01]  /*0fc0*/  LDG.E.CONSTANT R42, desc[UR6][R56.64+0xe80] ;  /* 0x000e8006382a7981 */ /* 0x000f22000c1e9900 */
[----:B--2---:R-:W-:-:S04]  /*0fd0*/  FMUL.FTZ R32, R32, R21 ;  /* 0x0000001520207220 */ /* 0x004fc80000410000 */
[----:B---3--:R-:W-:Y:S02]  /*0fe0*/  FFMA.FTZ R20, R27, R20, R32 ;  /* 0x000000141b147223 */ /* 0x008fe40000010020 */
[----:B------:R-:W2:Y:S04]  /*0ff0*/  LDG.E.CONSTANT R27, desc[UR6][R56.64+0xa00] ;  /* 0x000a0006381b7981 */ /* 0x000ea8000c1e9900 */
[----:B------:R-:W3:Y:S01]  /*1000*/  LDG.E.CONSTANT R32, desc[UR6][R56.64+0xa80] ;  /* 0x000a800638207981 */ /* 0x000ee2000c1e9900 */
[----:B----4-:R-:W-:-:S03]  /*1010*/  FFMA.FTZ R21, R33, R16, R20 ;  /* 0x0000001021157223 */ /* 0x010fc60000010014 */
[----:B------:R-:W4:Y:S01]  /*1020*/  LDG.E.CONSTANT R33, desc[UR6][R56.64+0xb00] ;  /* 0x000b000638217981 */ /* 0x000f22000c1e9900 */
[----:B------:R-:W-:-:S03]  /*1030*/  FFMA.FTZ R16, R36, R17, R21 ;  /* 0x0000001124107223 */ /* 0x000fc60000010015 */
[----:B------:R-:W4:Y:S01]  /*1040*/  LDG.E.CONSTANT R36, desc[UR6][R56.64+0xc80] ;  /* 0x000c800638247981 */ /* 0x000f22000c1e9900 */
[----:B0-----:R-:W-:-:S03]  /*1050*/  FFMA.FTZ R17, R43, R18, R16 ;  /* 0x000000122b117223 */ /* 0x001fc60000010010 */
[----:B------:R-:W4:Y:S01]  /*1060*/  LDG.E.CONSTANT R43, desc[UR6][R56.64+0xe00] ;  /* 0x000e0006382b7981 */ /* 0x000f22000c1e9900 */
[----:B------:R-:W-:-:S03]  /*1070*/  FFMA.FTZ R54, R54, R19, R17 ;  /* 0x0000001336367223 */ /* 0x000fc60000010011 */
[----:B------:R-:W0:Y:S04]  /*1080*/  LDS.64 R16, [R35+0x18] ;  /* 0x0000180023107984 */ /* 0x000e280000000a00 */
[----:B------:R-:W1:Y:S04]  /*1090*/  LDS.64 R18, [R35+0x20] ;  /* 0x0000200023127984 */ /* 0x000e680000000a00 */
[----:B------:R-:W-:Y:S01]  /*10a0*/  LDS.64 R20, [R35+0x30] ;  /* 0x0000300023147984 */ /* 0x000fe20000000a00 */
[----:B0-----:R-:W-:-:S04]  /*10b0*/  FFMA.FTZ R49, R49, R16, R54 ;  /* 0x0000001031317223 */ /* 0x001fc80000010036 */
[----:B------:R-:W-:Y:S02]  /*10c0*/  FFMA.FTZ R52, R52, R17, R49 ;  /* 0x0000001134347223 */ /* 0x000fe40000010031 */
[----:B------:R-:W0:Y:S02]  /*10d0*/  LDS.64 R16, [R35+0x28] ;  /* 0x0000280023107984 */ /* 0x000e240000000a00 */
[----:B-1----:R-:W-:-:S04]  /*10e0*/  FFMA.FTZ R31, R31, R18, R52 ;  /* 0x000000121f1f7223 */ /* 0x002fc80000010034 */
[----:B------:R-:W-:Y:S02]  /*10f0*/  FFMA.FTZ R30, R30, R19, R31 ;  /* 0x000000131e1e7223 */ /* 0x000fe4000001001f */
[----:B------:R-:W1:Y:S02]  /*1100*/  LDS.64 R18, [R35+0x38] ;  /* 0x0000380023127984 */ /* 0x000e640000000a00 */
[----:B0-----:R-:W-:Y:S02]  /*1110*/  FFMA.FTZ R29, R29, R16, R30 ;  /* 0x000000101d1d7223 */ /* 0x001fe4000001001e */
[----:B------:R-:W0:Y:S02]  /*1120*/  LDS.64 R30, [R35+0x40] ;  /* 0x00004000231e7984 */ /* 0x000e240000000a00 */
[----:B------:R-:W-:Y:S02]  /*1130*/  FFMA.FTZ R28, R28, R17, R29 ;  /* 0x000000111c1c7223 */ /* 0x000fe4000001001d */
[----:B------:R-:W0:Y:S02]  /*1140*/  LDS.64 R16, [R35+0x48] ;  /* 0x0000480023107984 */ /* 0x000e240000000a00 */
[----:B------:R-:W-:-:S02]  /*1150*/  FFMA.FTZ R23, R23, R20, R28 ;  /* 0x0000001417177223 */ /* 0x000fc4000001001c */
[----:B------:R-:W2:Y:S02]  /*1160*/  LDS.64 R28, [R35+0x50] ;  /* 0x00005000231c7984 */ /* 0x000ea40000000a00 */
[----:B------:R-:W-:Y:S02]  /*1170*/  FFMA.FTZ R20, R22, R21, R23 ;  /* 0x0000001516147223 */ /* 0x000fe40000010017 */
[----:B------:R-:W4:Y:S02]  /*1180*/  LDS.64 R22, [R35+0x58] ;  /* 0x0000580023167984 */ /* 0x000f240000000a00 */
[----:B-1----:R-:W-:Y:S02]  /*1190*/  FFMA.FTZ R47, R47, R18, R20 ;  /* 0x000000122f2f7223 */ /* 0x002fe40000010014 */
[----:B------:R-:W1:Y:S02]  /*11a0*/  LDS.64 R20, [R35+0x60] ;  /* 0x0000600023147984 */ /* 0x000e640000000a00 */
[----:B------:R-:W-:-:S02]  /*11b0*/  FFMA.FTZ R46, R46, R19, R47 ;  /* 0x000000132e2e7223 */ /* 0x000fc4000001002f */
[----:B------:R-:W1:Y:S02]  /*11c0*/  LDS.64 R18, [R35+0x68] ;  /* 0x0000680023127984 */ /* 0x000e640000000a00 */
[----:B0-----:R-:W-:-:S04]  /*11d0*/  FFMA.FTZ R41, R41, R30, R46 ;  /* 0x0000001e29297223 */ /* 0x001fc8000001002e */
[----:B------:R-:W-:Y:S02]  /*11e0*/  FFMA.FTZ R40, R40, R31, R41 ;  /* 0x0000001f28287223 */ /* 0x000fe40000010029 */
[----:B------:R-:W0:Y:S02]  /*11f0*/  LDS.64 R30, [R35+0x70] ;  /* 0x00007000231e7984 */ /* 0x000e240000000a00 */
[----:B------:R-:W-:-:S04]  /*1200*/  FFMA.FTZ R39, R39, R16, R40 ;  /* 0x0000001027277223 */ /* 0x000fc80000010028 */
[----:B------:R-:W-:Y:S01]  /*1210*/  FFMA.FTZ R34, R34, R17, R39 ;  /* 0x0000001122227223 */ /* 0x000fe20000010027 */
[----:B------:R-:W-:Y:S01]  /*1220*/  UMOV UR4, 0xffffffff ;  /* 0xffffffff00047882 */ /* 0x000fe20000000000 */
[----:B------:R-:W-:Y:S02]  /*1230*/  ISETP.NE.AND P1, PT, R15, RZ, PT ;  /* 0x000000ff0f00720c */ /* 0x000fe40003f25270 */
[----:B-----5:R-:W-:Y:S01]  /*1240*/  FSETP.NEU.FTZ.AND P0, PT, R2, RZ, PT ;  /* 0x000000ff0200720b */ /* 0x020fe20003f1d000 */
[----:B--2---:R-:W-:-:S04]  /*1250*/  FFMA.FTZ R27, R27, R28, R34 ;  /* 0x0000001c1b1b7223 */ /* 0x004fc80000010022 */
[----:B---3--:R-:W-:-:S04]  /*1260*/  FFMA.FTZ R32, R32, R29, R27 ;  /* 0x0000001d20207223 */ /* 0x008fc8000001001b */
[----:B----4-:R-:W-:-:S04]  /*1270*/  FFMA.FTZ R33, R33, R22, R32 ;  /* 0x0000001621217223 */ /* 0x010fc80000010020 */
[----:B------:R-:W-:-:S04]  /*1280*/  FFMA.FTZ R38, R38, R23, R33 ;  /* 0x0000001726267223 */ /* 0x000fc80000010021 */
[----:B-1----:R-:W-:-:S04]  /*1290*/  FFMA.FTZ R37, R37, R20, R38 ;  /* 0x0000001425257223 */ /* 0x002fc80000010026 */
[----:B------:R-:W-:-:S04]  /*12a0*/  FFMA.FTZ R36, R36, R21, R37 ;  /* 0x0000001524247223 */ /* 0x000fc80000010025 */
[----:B------:R-:W-:-:S04]  /*12b0*/  FFMA.FTZ R45, R45, R18, R36 ;  /* 0x000000122d2d7223 */ /* 0x000fc80000010024 */
[----:B------:R-:W-:-:S04]  /*12c0*/  FFMA.FTZ R44, R44, R19, R45 ;  /* 0x000000132c2c7223 */ /* 0x000fc8000001002d */
[----:B0-----:R-:W-:-:S04]  /*12d0*/  FFMA.FTZ R43, R43, R30, R44 ;  /* 0x0000001e2b2b7223 */ /* 0x001fc8000001002c */
[----:B------:R-:W-:Y:S01]  /*12e0*/  FFMA.FTZ R31, R42, R31, R43 ;  /* 0x0000001f2a1f7223 */ /* 0x000fe2000001002b */
[----:B------:R-:W-:Y:S06]  /*12f0*/  BRA.DIV UR4, `(.L_x_25293) ;  /* 0x0000003604ec7947 */ /* 0x000fec000b800000 */
[----:B------:R-:W0:Y:S02]  /*1300*/  SHFL.BFLY PT, R16, R31, 0x2, 0x1f ;  /* 0x0c401f001f107f89 */ /* 0x000e2400000e0000 */
[----:B0-----:R-:W-:-:S05]  /*1310*/  FADD.FTZ R16, R31, R16 ;  /* 0x000000101f107221 */ /* 0x001fca0000010000 */
[----:B------:R0:W1:Y:S02]  /*1320*/  SHFL.BFLY PT, R15, R16, 0x1, 0x1f ;  /* 0x0c201f00100f7f89 */ /* 0x00006400000e0000 */
.L_x_25336:
        /* <DEDUP_REMOVED lines=12> */
.L_x_25292:
[----:B------:R-:W-:Y:S05]  /*13f0*/  BSYNC B1 ;  /* 0x0000000000017941 */ /* 0x000fea0003800000 */
.L_x_25290:
[----:B------:R-:W-:Y:S01]  /*1400*/  IADD3 R15, PT, PT, R50, 0x7, RZ ;  /* 0x00000007320f7810 */ /* 0x000fe20007ffe0ff */
[----:B------:R-:W-:Y:S01]  /*1410*/  VIADD R4, R4, 0x4 ;  /* 0x0000000404047836 */ /* 0x000fe20000000000 */
[----:B------:R-:W-:Y:S01]  /*1420*/  IADD3 R6, P1, PT, R6, 0x10, RZ ;  /* 0x0000001006067810 */ /* 0x000fe20007f3e0ff */
[----:B0-----:R-:W-:Y:S01]  /*1430*/  VIADD R7, R7, 0x80 ;  /* 0x0000008007077836 */ /* 0x001fe20000000000 */
[----:B------:R-:W-:Y:S01]  /*1440*/  SHF.R.S32.HI R16, RZ, 0x1f, R15 ;  /* 0x0000001fff107819 */ /* 0x000fe2000001140f */
[----:B------:R-:W-:Y:S01]  /*1450*/  VIADD R14, R14, 0x20 ;  /* 0x000000200e0e7836 */ /* 0x000fe20000000000 */
[----:B------:R-:W-:Y:S01]  /*1460*/  IADD3 R13, PT, PT, R13, 0x20, RZ ;  /* 0x000000200d0d7810 */ /* 0x000fe20007ffe0ff */
[----:B------:R-:W-:Y:S01]  /*1470*/  VIADD R12, R12, 0x20 ;  /* 0x000000200c0c7836 */ /* 0x000fe20000000000 */
[----:B------:R-:W-:Y:S02]  /*1480*/  LEA.HI R16, R16, R15, RZ, 0x3 ;  /* 0x0000000f10107211 */ /* 0x000fe400078f18ff */
[----:B------:R-:W-:-:S02]  /*1490*/  IADD3.X R11, PT, PT, RZ, R11, RZ, P1, !PT ;  /* 0x0000000bff0b7210 */ /* 0x000fc40000ffe4ff */
[----:B------:R-:W-:-:S04]  /*14a0*/  SHF.R.S32.HI R15, RZ, 0x3, R16 ;  /* 0x00000003ff0f7819 */ /* 0x000fc80000011410 */
[----:B------:R-:W-:-:S13]  /*14b0*/  ISETP.GE.AND P0, PT, R4, R15, PT ;  /* 0x0000000f0400720c */ /* 0x000fda0003f06270 */
[----:B------:R-:W-:Y:S05]  /*14c0*/  @!P0 BRA `(.L_x_25294) ;  /* 0xfffffff400408947 */ /* 0x000fea000383ffff */
.L_x_25289:
[----:B------:R-:W-:Y:S05]  /*14d0*/  BSYNC B0 ;  /* 0x0000000000007941 */ /* 0x000fea0003800000 */
.L_x_25288:
[----:B------:R-:W0:Y:S01]  /*14e0*/  S2R R7, SR_TID.X ;  /* 0x0000000000077919 */ /* 0x000e220000002100 */
[----:B------:R-:W-:Y:S01]  /*14f0*/  UMOV UR4, 0xffffffff ;  /* 0xffffffff00047882 */ /* 0x000fe20000000000 */
[----:B0-----:R-:W-:Y:S02]  /*1500*/  LOP3.LUT R6, R7, 0x1f, RZ, 0xc0, !PT ;  /* 0x0000001f07067812 */ /* 0x001fe400078ec0ff */
[----:B------:R-:W-:Y:S05]  /*1510*/  BRA.DIV UR4, `(.L_x_25295) ;  /* 0x0000003604ac7947 */ /* 0x000fea000b800000 */
[----:B------:R-:W0:Y:S02]  /*1520*/  SHFL.BFLY PT, R3, R0, 0x10, 0x1f ;  /* 0x0e001f0000037f89 */ /* 0x000e2400000e0000 */
[----:B0-----:R-:W-:-:S05]  /*1530*/  FMNMX.FTZ R3, R3, R0, !PT ;  /* 0x0000000003037209 */ /* 0x001fca0007810000 */
[----:B-----5:R-:W0:Y:S02]  /*1540*/  SHFL.BFLY PT, R2, R3, 0x8, 0x1f ;  /* 0x0d001f0003027f89 */ /* 0x020e2400000e0000 */
[----:B0-----:R-:W-:-:S05]  /*1550*/  FMNMX.FTZ R4, R3, R2, !PT ;  /* 0x0000000203047209 */ /* 0x001fca0007810000 */
[----:B------:R0:W1:Y:S02]  /*1560*/  SHFL.BFLY PT, R5, R4, 0x4, 0x1f ;  /* 0x0c801f0004057f89 */ /* 0x00006400000e0000 */
.L_x_25341:
        /* <DEDUP_REMOVED lines=11> */
[----:B------:R-:W-:Y:S01]  /*1620*/  ISETP.GT.U32.AND P2, PT, R6, 0x3, PT ;  /* 0x000000030600780c */ /* 0x000fe20003f44070 */
[----:B------:R-:W-:Y:S01]  /*1630*/  VIADD R15, R50, 0x7 ;  /* 0x00000007320f7836 */ /* 0x000fe20000000000 */
[----:B0-----:R-:W-:Y:S01]  /*1640*/  LEA R4, R6, R11, 0x2 ;  /* 0x0000000b06047211 */ /* 0x001fe200078e10ff */
[----:B------:R-:W-:Y:S02]  /*1650*/  IMAD.MOV.U32 R11, RZ, RZ, -0x800001 ;  /* 0xff7fffffff0b7424 */ /* 0x000fe400078e00ff */
[----:B------:R-:W-:Y:S01]  /*1660*/  BSSY.RECONVERGENT B0, `(.L_x_25296) ;  /* 0x00000ee000007945 */ /* 0x000fe20003800200 */
        /* <DEDUP_REMOVED lines=30> */
.L_x_25300:
        /* <DEDUP_REMOVED lines=11> */
.L_x_25299:
[----:B------:R-:W-:Y:S05]  /*1900*/  BSYNC.RECONVERGENT B1 ;  /* 0x0000000000017941 */ /* 0x000fea0003800200 */
.L_x_25298:
        /* <DEDUP_REMOVED lines=12> */
.L_x_25303:
        /* <DEDUP_REMOVED lines=19> */
[----:B------:R-:W-:Y:S01]  /*1b00*/  FMUL.FTZ R19, R19, 1.4426950216293334961 ;  /* 0x3fb8aa3b13137820 */ /* 0x000fe20000410000 */
[----:B------:R2:W2:Y:S01]  /*1b10*/  MUFU.EX2 R44, R17 ;  /* 0x00000011002c7308 */ /* 0x0004a20000000800 */
[----:B------:R-:W1:Y:S01]  /*1b20*/  LDS R20, [R13+0x1600] ;  /* 0x001600000d147984 */ /* 0x000e620000000800 */
[----:B---3--:R-:W-:Y:S01]  /*1b30*/  FADD.FTZ R23, -R5, R32 ;  /* 0x0000002005177221 */ /* 0x008fe20000010100 */
[----:B------:R-:W-:Y:S01]  /*1b40*/  FMUL.FTZ R21, R21, 1.4426950216293334961 ;  /* 0x3fb8aa3b15157820 */ /* 0x000fe20000410000 */
[----:B------:R3:W3:Y:S01]  /*1b50*/  MUFU.EX2 R46, R19 ;  /* 0x00000013002e7308 */ /* 0x0006e20000000800 */
[----:B------:R-:W1:Y:S01]  /*1b60*/  LDS R28, [R13+0x1800] ;  /* 0x001800000d1c7984 */ /* 0x000e620000000800 */
[----:B----4-:R-:W-:Y:S01]  /*1b70*/  FADD.FTZ R27, -R5, R40 ;  /* 0x00000028051b7221 */ /* 0x010fe20000010100 */
[----:B------:R-:W-:Y:S01]  /*1b80*/  FMUL.FTZ R23, R23, 1.4426950216293334961 ;  /* 0x3fb8aa3b17177820 */ /* 0x000fe20000410000 */
[----:B------:R-:W4:Y:S01]  /*1b90*/  MUFU.EX2 R40, R21 ;  /* 0x0000001500287308 */ /* 0x000f220000000800 */
[----:B------:R-:W1:Y:S01]  /*1ba0*/  LDS R32, [R13+0x1a00] ;  /* 0x001a00000d207984 */ /* 0x000e620000000800 */
[----:B-----5:R-:W-:Y:S01]  /*1bb0*/  FADD.FTZ R29, -R5, R42 ;  /* 0x0000002a051d7221 */ /* 0x020fe20000010100 */
[----:B------:R-:W-:Y:S01]  /*1bc0*/  FMUL.FTZ R27, R27, 1.4426950216293334961 ;  /* 0x3fb8aa3b1b1b7820 */ /* 0x000fe20000410000 */
[----:B------:R-:W5:Y:S01]  /*1bd0*/  MUFU.EX2 R42, R23 ;  /* 0x00000017002a7308 */ /* 0x000f620000000800 */
[----:B--2---:R-:W-:Y:S01]  /*1be0*/  FADD.FTZ R17, -R5, R52 ;  /* 0x0000003405117221 */ /* 0x004fe20000010100 */
[----:B------:R-:W-:Y:S01]  /*1bf0*/  FADD.FTZ R11, R44, R11 ;  /* 0x0000000b2c0b7221 */ /* 0x000fe20000010000 */
[----:B------:R-:W-:Y:S01]  /*1c00*/  FMUL.FTZ R29, R29, 1.4426950216293334961 ;  /* 0x3fb8aa3b1d1d7820 */ /* 0x000fe20000410000 */
[----:B------:R-:W2:Y:S01]  /*1c10*/  MUFU.EX2 R52, R27 ;  /* 0x0000001b00347308 */ /* 0x000ea20000000800 */
[----:B---3--:R-:W-:Y:S01]  /*1c20*/  FADD.FTZ R19, -R5, R38 ;  /* 0x0000002605137221 */ /* 0x008fe20000010100 */
[----:B------:R-:W-:Y:S01]  /*1c30*/  FADD.FTZ R11, R11, R46 ;  /* 0x0000002e0b0b7221 */ /* 0x000fe20000010000 */
[----:B------:R-:W-:Y:S01]  /*1c40*/  FMUL.FTZ R17, R17, 1.4426950216293334961 ;  /* 0x3fb8aa3b11117820 */ /* 0x000fe20000410000 */
[----:B------:R-:W3:Y:S01]  /*1c50*/  MUFU.EX2 R38, R29 ;  /* 0x0000001d00267308 */ /* 0x000ee20000000800 */
[----:B------:R-:W-:Y:S01]  /*1c60*/  FADD.FTZ R31, -R5, R36 ;  /* 0x00000024051f7221 */ /* 0x000fe20000010100 */
[----:B----4-:R-:W-:Y:S01]  /*1c70*/  FADD.FTZ R11, R11, R40 ;  /* 0x000000280b0b7221 */ /* 0x010fe20000010000 */
[----:B------:R-:W-:Y:S01]  /*1c80*/  FMUL.FTZ R19, R19, 1.4426950216293334961 ;  /* 0x3fb8aa3b13137820 */ /* 0x000fe20000410000 */
[----:B------:R0:W4:Y:S01]  /*1c90*/  MUFU.EX2 R36, R17 ;  /* 0x0000001100247308 */ /* 0x0001220000000800 */
[----:B------:R-:W-:Y:S01]  /*1ca0*/  FADD.FTZ R21, -R5, R34 ;  /* 0x0000002205157221 */ /* 0x000fe20000010100 */
[----:B-----5:R-:W-:Y:S01]  /*1cb0*/  FADD.FTZ R11, R11, R42 ;  /* 0x0000002a0b0b7221 */ /* 0x020fe20000010000 */
[----:B------:R-:W-:Y:S01]  /*1cc0*/  FMUL.FTZ R31, R31, 1.4426950216293334961 ;  /* 0x3fb8aa3b1f1f7820 */ /* 0x000fe20000410000 */
[----:B------:R1:W5:Y:S01]  /*1cd0*/  MUFU.EX2 R34, R19 ;  /* 0x0000001300227308 */ /* 0x0003620000000800 */
[----:B------:R-:W-:Y:S01]  /*1ce0*/  FADD.FTZ R23, -R5, R30 ;  /* 0x0000001e05177221 */ /* 0x000fe20000010100 */
[----:B--2---:R-:W-:Y:S01]  /*1cf0*/  FADD.FTZ R11, R11, R52 ;  /* 0x000000340b0b7221 */ /* 0x004fe20000010000 */
[----:B------:R-:W-:Y:S01]  /*1d00*/  FMUL.FTZ R21, R21, 1.4426950216293334961 ;  /* 0x3fb8aa3b15157820 */ /* 0x000fe20000410000 */
[----:B------:R-:W2:Y:S01]  /*1d10*/  MUFU.EX2 R30, R31 ;  /* 0x0000001f001e7308 */ /* 0x000ea20000000800 */
[----:B0-----:R-:W-:Y:S01]  /*1d20*/  FADD.FTZ R17, -R5, R22 ;  /* 0x0000001605117221 */ /* 0x001fe20000010100 */
[----:B---3--:R-:W-:Y:S01]  /*1d30*/  FADD.FTZ R11, R11, R38 ;  /* 0x000000260b0b7221 */ /* 0x008fe20000010000 */
[----:B------:R-:W-:Y:S01]  /*1d40*/  FMUL.FTZ R23, R23, 1.4426950216293334961 ;  /* 0x3fb8aa3b17177820 */ /* 0x000fe20000410000 */
[----:B------:R0:W3:Y:S01]  /*1d50*/  MUFU.EX2 R22, R21 ;  /* 0x0000001500167308 */ /* 0x0000e20000000800 */
[----:B-1----:R-:W-:Y:S01]  /*1d60*/  FADD.FTZ R19, -R5, R18 ;  /* 0x0000001205137221 */ /* 0x002fe20000010100 */
[----:B----4-:R-:W-:Y:S01]  /*1d70*/  FADD.FTZ R11, R11, R36 ;  /* 0x000000240b0b7221 */ /* 0x010fe20000010000 */
[----:B------:R-:W-:Y:S01]  /*1d80*/  FMUL.FTZ R17, R17, 1.4426950216293334961 ;  /* 0x3fb8aa3b11117820 */ /* 0x000fe20000410000 */
[----:B------:R-:W1:Y:S01]  /*1d90*/  MUFU.EX2 R18, R23 ;  /* 0x0000001700127308 */ /* 0x000e620000000800 */
[----:B------:R-:W-:Y:S01]  /*1da0*/  FADD.FTZ R27, -R5, R20 ;  /* 0x00000014051b7221 */ /* 0x000fe20000010100 */
[----:B-----5:R-:W-:Y:S01]  /*1db0*/  FADD.FTZ R11, R11, R34 ;  /* 0x000000220b0b7221 */ /* 0x020fe20000010000 */
[----:B------:R-:W-:Y:S01]  /*1dc0*/  FMUL.FTZ R19, R19, 1.4426950216293334961 ;  /* 0x3fb8aa3b13137820 */ /* 0x000fe20000410000 */
[----:B------:R-:W4:Y:S01]  /*1dd0*/  MUFU.EX2 R20, R17 ;  /* 0x0000001100147308 */ /* 0x000f220000000800 */
[----:B------:R-:W-:Y:S01]  /*1de0*/  FADD.FTZ R29, -R5, R28 ;  /* 0x0000001c051d7221 */ /* 0x000fe20000010100 */
[----:B--2---:R-:W-:Y:S01]  /*1df0*/  FADD.FTZ R11, R11, R30 ;  /* 0x0000001e0b0b7221 */ /* 0x004fe20000010000 */
[----:B------:R-:W-:Y:S01]  /*1e00*/  FMUL.FTZ R27, R27, 1.4426950216293334961 ;  /* 0x3fb8aa3b1b1b7820 */ /* 0x000fe20000410000 */
[----:B------:R-:W2:Y:S01]  /*1e10*/  MUFU.EX2 R28, R19 ;  /* 0x00000013001c7308 */ /* 0x000ea20000000800 */
[----:B0-----:R-:W-:Y:S01]  /*1e20*/  FADD.FTZ R21, -R5, R32 ;  /* 0x0000002005157221 */ /* 0x001fe20000010100 */
[----:B---3--:R-:W-:Y:S01]  /*1e30*/  FADD.FTZ R11, R11, R22 ;  /* 0x000000160b0b7221 */ /* 0x008fe20000010000 */
[----:B------:R-:W-:Y:S01]  /*1e40*/  FMUL.FTZ R29, R29, 1.4426950216293334961 ;  /* 0x3fb8aa3b1d1d7820 */ /* 0x000fe20000410000 */
[----:B------:R-:W0:Y:S01]  /*1e50*/  MUFU.EX2 R32, R27 ;  /* 0x0000001b00207308 */ /* 0x000e220000000800 */
[----:B------:R3:W-:Y:S01]  /*1e60*/  STS [R13+-0x400], R44 ;  /* 0xfffc002c0d007388 */ /* 0x0007e20000000800 */
[----:B-1----:R-:W-:Y:S01]  /*1e70*/  FADD.FTZ R11, R11, R18 ;  /* 0x000000120b0b7221 */ /* 0x002fe20000010000 */
[----:B------:R-:W-:-:S02]  /*1e80*/  FMUL.FTZ R21, R21, 1.4426950216293334961 ;  /* 0x3fb8aa3b15157820 */ /* 0x000fc40000410000 */
[----:B------:R1:W-:Y:S01]  /*1e90*/  STS [R13+-0x200], R46 ;  /* 0xfffe002e0d007388 */ /* 0x0003e20000000800 */
[----:B----4-:R-:W-:-:S03]  /*1ea0*/  FADD.FTZ R11, R11, R20 ;  /* 0x000000140b0b7221 */ /* 0x010fc60000010000 */
[----:B------:R-:W-:Y:S01]  /*1eb0*/  STS [R13], R40 ;  /* 0x000000280d007388 */ /* 0x000fe20000000800 */
[----:B--2---:R-:W-:Y:S01]  /*1ec0*/  FADD.FTZ R11, R11, R28 ;  /* 0x0000001c0b0b7221 */ /* 0x004fe20000010000 */
[----:B---3--:R-:W2:Y:S02]  /*1ed0*/  MUFU.EX2 R44, R29 ;  /* 0x0000001d002c7308 */ /* 0x008ea40000000800 */
[----:B------:R-:W-:Y:S01]  /*1ee0*/  STS [R13+0x200], R42 ;  /* 0x0002002a0d007388 */ /* 0x000fe20000000800 */
[----:B0-----:R-:W-:Y:S01]  /*1ef0*/  FADD.FTZ R11, R11, R32 ;  /* 0x000000200b0b7221 */ /* 0x001fe20000010000 */
[----:B-1----:R-:W0:Y:S02]  /*1f00*/  MUFU.EX2 R46, R21 ;  /* 0x00000015002e7308 */ /* 0x002e240000000800 */
[----:B------:R-:W-:Y:S04]  /*1f10*/  STS [R13+0x400], R52 ;  /* 0x000400340d007388 */ /* 0x000fe80000000800 */
[----:B------:R-:W-:Y:S01]  /*1f20*/  STS [R13+0x600], R38 ;  /* 0x000600260d007388 */ /* 0x000fe20000000800 */
[----:B--2---:R-:W-:-:S03]  /*1f30*/  FADD.FTZ R11, R11, R44 ;  /* 0x0000002c0b0b7221 */ /* 0x004fc60000010000 */
[----:B------:R-:W-:Y:S01]  /*1f40*/  STS [R13+0x800], R36 ;  /* 0x000800240d007388 */ /* 0x000fe20000000800 */
[----:B0-----:R-:W-:-:S03]  /*1f50*/  FADD.FTZ R11, R11, R46 ;  /* 0x0000002e0b0b7221 */ /* 0x001fc60000010000 */
        /* <DEDUP_REMOVED lines=11> */
.L_x_25302:
[----:B------:R-:W-:Y:S05]  /*2010*/  BSYNC.RECONVERGENT B1 ;  /* 0x0000000000017941 */ /* 0x000fea0003800200 */
.L_x_25301:
        /* <DEDUP_REMOVED lines=55> */
.L_x_25305:
[----:B------:R-:W-:Y:S05]  /*2390*/  BSYNC.RECONVERGENT B1 ;  /* 0x0000000000017941 */ /* 0x000fea0003800200 */
.L_x_25304:
        /* <DEDUP_REMOVED lines=26> */
.L_x_25297:
[----:B------:R-:W-:Y:S05]  /*2540*/  BSYNC.RECONVERGENT B0 ;  /* 0x0000000000007941 */ /* 0x000fea0003800200 */
.L_x_25296:
        /* <DEDUP_REMOVED lines=39> */
.L_x_25310:
[----:B------:R-:W0:Y:S01]  /*27c0*/  LDS R4, [R11] ;  /* 0x000000000b047984 */ /* 0x000e220000000800 */
[----:B------:R-:W-:-:S05]  /*27d0*/  VIADD R13, R13, 0x1 ;  /* 0x000000010d0d7836 */ /* 0x000fca0000000000 */
[----:B------:R-:W-:Y:S01]  /*27e0*/  ISETP.NE.AND P0, PT, R13, RZ, PT ;  /* 0x000000ff0d00720c */ /* 0x000fe20003f05270 */
[----:B0-----:R-:W-:-:S05]  /*27f0*/  FMUL.FTZ R4, R4, R3 ;  /* 0x0000000304047220 */ /* 0x001fca0000410000 */
[----:B------:R0:W-:Y:S02]  /*2800*/  STS [R11], R4 ;  /* 0x000000040b007388 */ /* 0x0001e40000000800 */
[----:B0-----:R-:W-:-:S05]  /*2810*/  IADD3 R11, PT, PT, R11, 0x200, RZ ;  /* 0x000002000b0b7810 */ /* 0x001fca0007ffe0ff */
[----:B------:R-:W-:Y:S05]  /*2820*/  @P0 BRA `(.L_x_25310) ;  /* 0xfffffffc00e40947 */ /* 0x000fea000383ffff */
.L_x_25309:
[----:B------:R-:W-:Y:S05]  /*2830*/  BSYNC.RECONVERGENT B1 ;  /* 0x0000000000017941 */ /* 0x000fea0003800200 */
.L_x_25308:
        /* <DEDUP_REMOVED lines=12> */
.L_x_25313:
        /* <DEDUP_REMOVED lines=52> */
.L_x_25312:
[----:B------:R-:W-:Y:S05]  /*2c40*/  BSYNC.RECONVERGENT B1 ;  /* 0x0000000000017941 */ /* 0x000fea0003800200 */
.L_x_25311:
        /* <DEDUP_REMOVED lines=31> */
.L_x_25315:
[----:B------:R-:W-:Y:S05]  /*2e40*/  BSYNC.RECONVERGENT B1 ;  /* 0x0000000000017941 */ /* 0x000fea0003800200 */
.L_x_25314:
        /* <DEDUP_REMOVED lines=14> */
.L_x_25307:
[----:B------:R-:W-:Y:S05]  /*2f30*/  BSYNC.RECONVERGENT B0 ;  /* 0x0000000000007941 */ /* 0x000fea0003800200 */
.L_x_25306:
[----:B01----:R-:W-:Y:S01]  /*2f40*/  VIADD R3, R50, 0x7 ;  /* 0x0000000732037836 */ /* 0x003fe20000000000 */
[----:B------:R-:W-:Y:S01]  /*2f50*/  BAR.SYNC.DEFER_BLOCKING 0x0 ;  /* 0x0000000000007b1d */ /* 0x000fe20000010000 */
[----:B------:R-:W-:Y:S02]  /*2f60*/  CS2R R46, SRZ ;  /* 0x00000000002e7805 */ /* 0x000fe4000001ff00 */
[----:B------:R-:W-:Y:S02]  /*2f70*/  CS2R R44, SRZ ;  /* 0x00000000002c7805 */ /* 0x000fe4000001ff00 */
[----:B------:R-:W-:Y:S02]  /*2f80*/  CS2R R42, SRZ ;  /* 0x00000000002a7805 */ /* 0x000fe4000001ff00 */
[----:B------:R-:W-:Y:S02]  /*2f90*/  SHF.R.S32.HI R4, RZ, 0x1f, R3 ;  /* 0x0000001fff047819 */ /* 0x000fe40000011403 */
[----:B------:R-:W-:Y:S01]  /*2fa0*/  CS2R R40, SRZ ;  /* 0x0000000000287805 */ /* 0x000fe2000001ff00 */
[----:B------:R-:W0:Y:S01]  /*2fb0*/  LDCU UR10, c[0x0][0x3cc] ;  /* 0x00007980ff0a77ac */ /* 0x000e220008000800 */
[----:B------:R-:W-:Y:S01]  /*2fc0*/  BSSY.RECONVERGENT B0, `(.L_x_25316) ;  /* 0x0000111000007945 */ /* 0x000fe20003800200 */
[----:B------:R-:W-:-:S04]  /*2fd0*/  LEA.HI R4, R4, R3, RZ, 0x3 ;  /* 0x0000000304047211 */ /* 0x000fc800078f18ff */
[----:B------:R-:W-:-:S04]  /*2fe0*/  SHF.R.S32.HI R5, RZ, 0x3, R4 ;  /* 0x00000003ff057819 */ /* 0x000fc80000011404 */
[----:B------:R-:W-:-:S13]  /*2ff0*/  ISETP.GE.AND P0, PT, R12, R5, PT ;  /* 0x000000050c00720c */ /* 0x000fda0003f06270 */
[----:B0-----:R-:W-:Y:S05]  /*3000*/  @P0 BRA `(.L_x_25317) ;  /* 0x0000001000300947 */ /* 0x001fea0003800000 */
[----:B------:R-:W0:Y:S01]  /*3010*/  I2F.RP R3, R8 ;  /* 0x0000000800037306 */ /* 0x000e220000209400 */
[----:B------:R-:W1:Y:S01]  /*3020*/  LDCU UR4, c[0x0][0x3b8] ;  /* 0x00007700ff0477ac */ /* 0x000e620008000800 */
[----:B------:R-:W-:Y:S01]  /*3030*/  SHF.R.U32.HI R16, RZ, 0x3, R7 ;  /* 0x00000003ff107819 */ /* 0x000fe20000011607 */
[----:B------:R-:W-:Y:S01]  /*3040*/  IMAD.MOV.U32 R17, RZ, RZ, RZ ;  /* 0x000000ffff117224 */ /* 0x000fe200078e00ff */
[C---:B------:R-:W-:Y:S01]  /*3050*/  SHF.L.U32 R4, R7.reuse, 0x4, RZ ;  /* 0x0000000407047819 */ /* 0x040fe200000006ff */
[----:B------:R-:W2:Y:S01]  /*3060*/  LDCU UR5, c[0x0][0x3d0] ;  /* 0x00007a00ff0577ac */ /* 0x000ea20008000800 */
[----:B------:R-:W-:Y:S01]  /*3070*/  LOP3.LUT R16, R16, 0x7c, RZ, 0xc0, !PT ;  /* 0x0000007c10107812 */ /* 0x000fe200078ec0ff */
[C---:B------:R-:W-:Y:S01]  /*3080*/  IMAD.IADD R31, R12.reuse, 0x1, -R5 ;  /* 0x000000010c1f7824 */ /* 0x040fe200078e0a05 */
[----:B------:R-:W-:Y:S01]  /*3090*/  SHF.L.U32 R27, R7, 0x2, RZ ;  /* 0x00000002071b7819 */ /* 0x000fe200000006ff */
[----:B------:R-:W3:Y:S01]  /*30a0*/  LDCU.64 UR8, c[0x0][0x3a8] ;  /* 0x00007500ff0877ac */ /* 0x000ee20008000a00 */
[----:B------:R-:W-:Y:S01]  /*30b0*/  LEA R30, R12, 0x1, 0x3 ;  /* 0x000000010c1e7811 */ /* 0x000fe200078e18ff */
[----:B------:R-:W-:Y:S01]  /*30c0*/  IMAD.MOV.U32 R47, RZ, RZ, RZ ;  /* 0x000000ffff2f7224 */ /* 0x000fe200078e00ff */
[----:B------:R-:W-:-:S02]  /*30d0*/  LOP3.LUT R39, R27, 0x7c, RZ, 0xc0, !PT ;  /* 0x0000007c1b277812 */ /* 0x000fc400078ec0ff */
[----:B------:R-:W-:Y:S01]  /*30e0*/  IADD3 R28, PT, PT, R12, 0x1, RZ ;  /* 0x000000010c1c7810 */ /* 0x000fe20007ffe0ff */
[----:B0-----:R-:W0:Y:S01]  /*30f0*/  MUFU.RCP R3, R3 ;  /* 0x0000000300037308 */ /* 0x001e220000001000 */
[----:B------:R-:W-:Y:S02]  /*3100*/  LOP3.LUT R27, R30, 0x4, R27, 0xf8, !PT ;  /* 0x000000041e1b7812 */ /* 0x000fe400078ef81b */
[----:B------:R-:W-:Y:S01]  /*3110*/  LOP3.LUT R38, R39, 0x80, RZ, 0xfc, !PT ;  /* 0x0000008027267812 */ /* 0x000fe200078efcff */
[----:B-1----:R-:W-:Y:S01]  /*3120*/  IMAD R11, R25, UR4, RZ ;  /* 0x00000004190b7c24 */ /* 0x002fe2000f8e02ff */
[----:B------:R-:W1:Y:S01]  /*3130*/  LDCU UR4, c[0x0][0x3ec] ;  /* 0x00007d80ff0477ac */ /* 0x000e620008000800 */
[----:B------:R-:W-:Y:S02]  /*3140*/  LOP3.LUT R37, R39, 0x100, RZ, 0xfc, !PT ;  /* 0x0000010027257812 */ /* 0x000fe400078efcff */
[----:B------:R-:W-:Y:S01]  /*3150*/  IMAD.WIDE R16, R11, 0x4, R16 ;  /* 0x000000040b107825 */ /* 0x000fe200078e0210 */
[----:B------:R-:W-:-:S02]  /*3160*/  IADD3 R11, PT, PT, R2, 0x200, RZ ;  /* 0x00000200020b7810 */ /* 0x000fc40007ffe0ff */
[C---:B------:R-:W-:Y:S01]  /*3170*/  LOP3.LUT R36, R39.reuse, 0x180, RZ, 0xfc, !PT ;  /* 0x0000018027247812 */ /* 0x040fe200078efcff */
[----:B--2---:R-:W-:Y:S01]  /*3180*/  IMAD R52, R10, UR5, RZ ;  /* 0x000000050a347c24 */ /* 0x004fe2000f8e02ff */
[----:B------:R-:W-:Y:S02]  /*3190*/  LEA R0, R0, R11, 0x18 ;  /* 0x0000000b00007211 */ /* 0x000fe400078ec0ff */
[----:B------:R-:W-:Y:S02]  /*31a0*/  LOP3.LUT R35, R39, 0x200, RZ, 0xfc, !PT ;  /* 0x0000020027237812 */ /* 0x000fe400078efcff */
[----:B------:R-:W-:Y:S02]  /*31b0*/  SHF.R.S32.HI R53, RZ, 0x1f, R52 ;  /* 0x0000001fff357819 */ /* 0x000fe40000011434 */
[----:B0-----:R-:W-:Y:S02]  /*31c0*/  IADD3 R14, PT, PT, R3, 0xffffffe, RZ ;  /* 0x0ffffffe030e7810 */ /* 0x001fe40007ffe0ff */
[----:B------:R-:W-:-:S02]  /*31d0*/  LOP3.LUT R3, R4, 0x10, RZ, 0xe2, !PT ;  /* 0x0000001004037812 */ /* 0x000fc400078ee2ff */
[----:B------:R0:W2:Y:S01]  /*31e0*/  F2I.FTZ.U32.TRUNC.NTZ R15, R14 ;  /* 0x0000000e000f7305 */ /* 0x0000a2000021f000 */
[----:B---3--:R-:W-:Y:S02]  /*31f0*/  IADD3 R4, P0, PT, R16, UR8, RZ ;  /* 0x0000000810047c10 */ /* 0x008fe4000ff1e0ff */
[----:B------:R-:W-:Y:S01]  /*3200*/  IMAD R3, R12, 0x20, R3 ;  /* 0x000000200c037824 */ /* 0x000fe200078e0203 */
[----:B-1----:R-:W-:Y:S02]  /*3210*/  IADD3 R26, PT, PT, R26, -UR4, RZ ;  /* 0x800000041a1a7c10 */ /* 0x002fe4000fffe0ff */
[----:B------:R-:W-:Y:S02]  /*3220*/  LOP3.LUT R34, R39, 0x280, RZ, 0xfc, !PT ;  /* 0x0000028027227812 */ /* 0x000fe400078efcff */
[----:B------:R-:W-:Y:S01]  /*3230*/  IADD3 R2, PT, PT, R0, R3, RZ ;  /* 0x0000000300027210 */ /* 0x000fe20007ffe0ff */
[----:B0-----:R-:W-:Y:S01]  /*3240*/  IMAD.MOV.U32 R14, RZ, RZ, RZ ;  /* 0x000000ffff0e7224 */ /* 0x001fe200078e00ff */
[----:B------:R-:W-:-:S02]  /*3250*/  IADD3.X R3, PT, PT, R17, UR9, RZ, P0, !PT ;  /* 0x0000000911037c10 */ /* 0x000fc400087fe4ff */
[C---:B------:R-:W-:Y:S02]  /*3260*/  LOP3.LUT R33, R39.reuse, 0x300, RZ, 0xfc, !PT ;  /* 0x0000030027217812 */ /* 0x040fe400078efcff */
[----:B------:R-:W-:Y:S01]  /*3270*/  LOP3.LUT R32, R39, 0x380, RZ, 0xfc, !PT ;  /* 0x0000038027207812 */ /* 0x000fe200078efcff */
[----:B--2---:R-:W-:-:S04]  /*3280*/  IMAD.MOV R13, RZ, RZ, -R15 ;  /* 0x000000ffff0d7224 */ /* 0x004fc800078e0a0f */
[----:B------:R-:W-:-:S04]  /*3290*/  IMAD R11, R13, R8, RZ ;  /* 0x000000080d0b7224 */ /* 0x000fc800078e02ff */
[----:B------:R-:W-:-:S07]  /*32a0*/  IMAD.HI.U32 R0, R15, R11, R14 ;  /* 0x0000000b0f007227 */ /* 0x000fce00078e000e */
.L_x_25320:
[----:B------:R-:W0:Y:S01]  /*32b0*/  LDC R16, c[0x0][0x3f0] ;  /* 0x0000fc00ff107b82 */ /* 0x000e220000000800 */
[----:B------:R-:W-:Y:S01]  /*32c0*/  VIADD R11, R30, 0xffffffff ;  /* 0xffffffff1e0b7836 */ /* 0x000fe20000000000 */
[----:B------:R-:W-:Y:S04]  /*32d0*/  BSSY.RECONVERGENT B1, `(.L_x_25318) ;  /* 0x00000d8000017945 */ /* 0x000fe80003800200 */
        /* <DEDUP_REMOVED lines=36> */
[----:B------:R-:W-:-:S05]  /*3520*/  @!P0 IMAD.IADD R11, R11, 0x1, -R12 ;  /* 0x000000010b0b8824 */ /* 0x000fca00078e0a0c */
        /* <DEDUP_REMOVED lines=8> */
[----:B------:R-:W-:Y:S01]  /*35b0*/  MOV R12, R4 ;  /* 0x00000004000c7202 */ /* 0x000fe20000000f00 */
[----:B------:R-:W-:Y:S01]  /*35c0*/  IMAD.MOV.U32 R13, RZ, RZ, R3 ;  /* 0x000000ffff0d7224 */ /* 0x000fe200078e0003 */
[----:B------:R-:W0:Y:S01]  /*35d0*/  LDC.64 R10, c[0x0][0x398] ;  /* 0x0000e600ff0a7b82 */ /* 0x000e220000000a00 */
[----:B------:R-:W1:Y:S04]  /*35e0*/  LDS.128 R16, [R2] ;  /* 0x0000000002107984 */ /* 0x000e680000000c00 */
[----:B------:R-:W2:Y:S02]  /*35f0*/  LDG.E.CONSTANT R55, desc[UR6][R12.64] ;  /* 0x000000060c377981 */ /* 0x000ea4000c1e9900 */
[----:B--2---:R-:W-:-:S03]  /*3600*/  IMAD.WIDE R54, R55, UR10, R52 ;  /* 0x0000000a37367c25 */ /* 0x004fc6000f8e0234 */
[----:B------:R-:W-:-:S04]  /*3610*/  IADD3 R14, P1, PT, R39, R54, RZ ;  /* 0x00000036270e7210 */ /* 0x000fc80007f3e0ff */
[----:B------:R-:W-:Y:S02]  /*3620*/  IADD3.X R15, PT, PT, RZ, R55, RZ, P1, !PT ;  /* 0x00000037ff0f7210 */ /* 0x000fe40000ffe4ff */
[----:B0-----:R-:W-:-:S04]  /*3630*/  LEA R22, P1, R14, R10, 0x2 ;  /* 0x0000000a0e167211 */ /* 0x001fc800078210ff */
[----:B------:R-:W-:-:S06]  /*3640*/  LEA.HI.X R23, R14, R11, R15, 0x2, P1 ;  /* 0x0000000b0e177211 */ /* 0x000fcc00008f140f */
[----:B------:R-:W2:Y:S01]  /*3650*/  LDG.E.128.CONSTANT R20, desc[UR6][R22.64] ;  /* 0x0000000616147981 */ /* 0x000ea2000c1e9d00 */
[----:B------:R-:W-:Y:S01]  /*3660*/  ISETP.NE.AND P1, PT, R31, -0x1, PT ;  /* 0xffffffff1f00780c */ /* 0x000fe20003f25270 */
[----:B------:R-:W-:Y:S01]  /*3670*/  VIADD R29, R27, 0xffffffff ;  /* 0xffffffff1b1d7836 */ /* 0x000fe20000000000 */
[----:B------:R-:W-:-:S11]  /*3680*/  IADD3 R12, P4, PT, R38, R54, RZ ;  /* 0x00000036260c7210 */ /* 0x000fd60007f9e0ff */
[CC--:B------:R-:W-:Y:S02]  /*3690*/  @!P1 ISETP.GE.AND P3, PT, R27.reuse, R50.reuse, PT ;  /* 0x000000321b00920c */ /* 0x0c0fe40003f66270 */
[----:B------:R-:W-:Y:S02]  /*36a0*/  @!P1 IADD3 R13, PT, PT, R27, 0x1, RZ ;  /* 0x000000011b0d9810 */ /* 0x000fe40007ffe0ff */
[-C--:B------:R-:W-:Y:S02]  /*36b0*/  @!P1 ISETP.GE.AND P2, PT, R29, R50.reuse, PT ;  /* 0x000000321d00920c */ /* 0x080fe40003f46270 */
[----:B--2---:R-:W-:Y:S02]  /*36c0*/  @!P1 FSEL R21, R21, RZ, !P3 ;  /* 0x000000ff15159208 */ /* 0x004fe40005800000 */
[----:B------:R-:W-:Y:S01]  /*36d0*/  @!P1 ISETP.GE.AND P3, PT, R13, R50, PT ;  /* 0x000000320d00920c */ /* 0x000fe20003f66270 */
[----:B------:R-:W-:Y:S01]  /*36e0*/  @!P1 VIADD R13, R27, 0x2 ;  /* 0x000000021b0d9836 */ /* 0x000fe20000000000 */
[----:B------:R-:W-:Y:S01]  /*36f0*/  @!P1 FSEL R20, R20, RZ, !P2 ;  /* 0x000000ff14149208 */ /* 0x000fe20005000000 */
[----:B-1----:R-:W-:-:S03]  /*3700*/  FMUL.FTZ R21, R17, R21 ;  /* 0x0000001511157220 */ /* 0x002fc60000410000 */
[----:B------:R-:W-:Y:S01]  /*3710*/  @!P1 ISETP.GE.AND P2, PT, R13, R50, PT ;  /* 0x000000320d00920c */ /* 0x000fe20003f46270 */
[----:B------:R-:W-:Y:S01]  /*3720*/  FFMA.FTZ R21, R16, R20, R21 ;  /* 0x0000001410157223 */ /* 0x000fe20000010015 */
[----:B------:R-:W-:Y:S02]  /*3730*/  IADD3.X R13, PT, PT, RZ, R55, RZ, P4, !PT ;  /* 0x00000037ff0d7210 */ /* 0x000fe400027fe4ff */
[----:B------:R-:W-:-:S04]  /*3740*/  LEA R14, P4, R12, R10, 0x2 ;  /* 0x0000000a0c0e7211 */ /* 0x000fc800078810ff */
[----:B------:R-:W-:-:S06]  /*3750*/  LEA.HI.X R15, R12, R11, R13, 0x2, P4 ;  /* 0x0000000b0c0f7211 */ /* 0x000fcc00020f140d */
[----:B------:R-:W2:Y:S01]  /*3760*/  LDG.E.128.CONSTANT R12, desc[UR6][R14.64] ;  /* 0x000000060e0c7981 */ /* 0x000ea2000c1e9d00 */
[----:B------:R-:W-:Y:S02]  /*3770*/  @!P1 FSEL R22, R22, RZ, !P3 ;  /* 0x000000ff16169208 */ /* 0x000fe40005800000 */
[----:B------:R-:W-:Y:S02]  /*3780*/  @!P1 ISETP.GE.AND P3, PT, R27, R50, PT ;  /* 0x000000321b00920c */ /* 0x000fe40003f66270 */
[----:B------:R-:W-:Y:S01]  /*3790*/  @!P1 FSEL R23, R23, RZ, !P2 ;  /* 0x000000ff17179208 */ /* 0x000fe20005000000 */
[----:B------:R-:W-:Y:S01]  /*37a0*/  FFMA.FTZ R22, R18, R22, R21 ;  /* 0x0000001612167223 */ /* 0x000fe20000010015 */
[----:B------:R-:W-:Y:S01]  /*37b0*/  @!P1 ISETP.GE.AND P2, PT, R29, R50, PT ;  /* 0x000000321d00920c */ /* 0x000fe20003f46270 */
[----:B------:R-:W-:Y:S02]  /*37c0*/  @!P1 VIADD R21, R27, 0x1 ;  /* 0x000000011b159836 */ /* 0x000fe40000000000 */
[----:B------:R-:W-:-:S04]  /*37d0*/  FFMA.FTZ R22, R19, R23, R22 ;  /* 0x0000001713167223 */ /* 0x000fc80000010016 */
[----:B------:R-:W-:Y:S01]  /*37e0*/  FADD.FTZ R47, R47, R22 ;  /* 0x000000162f2f7221 */ /* 0x000fe20000010000 */
[----:B--2---:R-:W-:Y:S02]  /*37f0*/  @!P1 FSEL R13, R13, RZ, !P3 ;  /* 0x000000ff0d0d9208 */ /* 0x004fe40005800000 */
[----:B------:R-:W-:Y:S02]  /*3800*/  @!P1 FSEL R12, R12, RZ, !P2 ;  /* 0x000000ff0c0c9208 */ /* 0x000fe40005000000 */
[----:B------:R-:W-:Y:S01]  /*3810*/  @!P1 ISETP.GE.AND P3, PT, R21, R50, PT ;  /* 0x000000321500920c */ /* 0x000fe20003f66270 */
[----:B------:R-:W-:Y:S01]  /*3820*/  FMUL.FTZ R13, R17, R13 ;  /* 0x0000000d110d7220 */ /* 0x000fe20000410000 */
[----:B------:R-:W-:-:S03]  /*3830*/  @!P1 IADD3 R21, PT, PT, R27, 0x2, RZ ;  /* 0x000000021b159810 */ /* 0x000fc60007ffe0ff */
[----:B------:R-:W-:Y:S01]  /*3840*/  FFMA.FTZ R13, R16, R12, R13 ;  /* 0x0000000c100d7223 */ /* 0x000fe2000001000d */
[----:B------:R-:W-:Y:S02]  /*3850*/  IADD3 R12, P4, PT, R37, R54, RZ ;  /* 0x00000036250c7210 */ /* 0x000fe40007f9e0ff */
[----:B------:R-:W-:-:S03]  /*3860*/  @!P1 ISETP.GE.AND P2, PT, R21, R50, PT ;  /* 0x000000321500920c */ /* 0x000fc60003f46270 */
[----:B------:R-:W-:Y:S01]  /*3870*/  IMAD.X R20, RZ, RZ, R55, P4 ;  /* 0x000000ffff147224 */ /* 0x000fe200020e0637 */
[----:B------:R-:W-:-:S04]  /*3880*/  LEA R22, P4, R12, R10, 0x2 ;  /* 0x0000000a0c167211 */ /* 0x000fc800078810ff */
[----:B------:R-:W-:-:S06]  /*3890*/  LEA.HI.X R23, R12, R11, R20, 0x2, P4 ;  /* 0x0000000b0c177211 */ /* 0x000fcc00020f1414 */
[----:B------:R-:W2:Y:S01]  /*38a0*/  LDG.E.128.CONSTANT R20, desc[UR6][R22.64] ;  /* 0x0000000616147981 */ /* 0x000ea2000c1e9d00 */
[----:B------:R-:W-:Y:S02]  /*38b0*/  @!P1 FSEL R14, R14, RZ, !P3 ;  /* 0x000000ff0e0e9208 */ /* 0x000fe40005800000 */
[----:B------:R-:W-:Y:S02]  /*38c0*/  @!P1 ISETP.GE.AND P3, PT, R27, R50, PT ;  /* 0x000000321b00920c */ /* 0x000fe40003f66270 */
[----:B------:R-:W-:Y:S01]  /*38d0*/  @!P1 FSEL R15, R15, RZ, !P2 ;  /* 0x000000ff0f0f9208 */ /* 0x000fe20005000000 */
[----:B------:R-:W-:Y:S01]  /*38e0*/  FFMA.FTZ R14, R18, R14, R13 ;  /* 0x0000000e120e7223 */ /* 0x000fe2000001000d */
[----:B------:R-:W-:Y:S02]  /*38f0*/  @!P1 IADD3 R13, PT, PT, R27, 0x1, RZ ;  /* 0x000000011b0d9810 */ /* 0x000fe40007ffe0ff */
[----:B------:R-:W-:Y:S01]  /*3900*/  @!P1 ISETP.GE.AND P2, PT, R29, R50, PT ;  /* 0x000000321d00920c */ /* 0x000fe20003f46270 */
[----:B------:R-:W-:Y:S01]  /*3910*/  FFMA.FTZ R15, R19, R15, R14 ;  /* 0x0000000f130f7223 */ /* 0x000fe2000001000e */
[----:B------:R-:W-:-:S03]  /*3920*/  IADD3 R12, P4, PT, R36, R54, RZ ;  /* 0x00000036240c7210 */ /* 0x000fc60007f9e0ff */
[----:B------:R-:W-:Y:S01]  /*3930*/  FADD.FTZ R46, R46, R15 ;  /* 0x0000000f2e2e7221 */ /* 0x000fe20000010000 */
[----:B--2---:R-:W-:Y:S02]  /*3940*/  @!P1 FSEL R21, R21, RZ, !P3 ;  /* 0x000000ff15159208 */ /* 0x004fe40005800000 */
[----:B------:R-:W-:Y:S01]  /*3950*/  @!P1 ISETP.GE.AND P3, PT, R13, R50, PT ;  /* 0x000000320d00920c */ /* 0x000fe20003f66270 */
[----:B------:R-:W-:Y:S01]  /*3960*/  @!P1 VIADD R13, R27, 0x2 ;  /* 0x000000021b0d9836 */ /* 0x000fe20000000000 */
[----:B------:R-:W-:Y:S01]  /*3970*/  @!P1 FSEL R20, R20, RZ, !P2 ;  /* 0x000000ff14149208 */ /* 0x000fe20005000000 */
[----:B------:R-:W-:-:S03]  /*3980*/  FMUL.FTZ R21, R17, R21 ;  /* 0x0000001511157220 */ /* 0x000fc60000410000 */
        /* <DEDUP_REMOVED lines=67> */
[----:B------:R-:W-:Y:S02]  /*3dc0*/  @!P1 FSEL R15, R15, RZ, !P2 ;  /* 0x000000ff0f0f9208 */ /* 0x000fe40005000000 */
[----:B------:R-:W-:Y:S01]  /*3dd0*/  @!P1 ISETP.GE.AND P2, PT, R29, R50, PT ;  /* 0x000000321d00920c */ /* 0x000fe20003f46270 */
[----:B------:R-:W-:Y:S01]  /*3de0*/  FFMA.FTZ R14, R18, R14, R13 ;  /* 0x0000000e120e7223 */ /* 0x000fe2000001000d */
[C---:B------:R-:W-:Y:S02]  /*3df0*/  @!P1 IADD3 R13, PT, PT, R27.reuse, 0x1, RZ ;  /* 0x000000011b0d9810 */ /* 0x040fe40007ffe0ff */
[----:B------:R-:W-:Y:S01]  /*3e00*/  @!P1 ISETP.GE.AND P3, PT, R27, R50, PT ;  /* 0x000000321b00920c */ /* 0x000fe20003f66270 */
[----:B------:R-:W-:-:S04]  /*3e10*/  FFMA.FTZ R15, R19, R15, R14 ;  /* 0x0000000f130f7223 */ /* 0x000fc8000001000e */
[----:B------:R-:W-:Y:S01]  /*3e20*/  FADD.FTZ R42, R42, R15 ;  /* 0x0000000f2a2a7221 */ /* 0x000fe20000010000 */
[----:B--2---:R-:W-:Y:S02]  /*3e30*/  @!P1 FSEL R20, R20, RZ, !P2 ;  /* 0x000000ff14149208 */ /* 0x004fe40005000000 */
[-C--:B------:R-:W-:Y:S01]  /*3e40*/  @!P1 ISETP.GE.AND P2, PT, R13, R50.reuse, PT ;  /* 0x000000320d00920c */ /* 0x080fe20003f46270 */
[----:B------:R-:W-:Y:S01]  /*3e50*/  @!P1 VIADD R13, R27, 0x2 ;  /* 0x000000021b0d9836 */ /* 0x000fe20000000000 */
[----:B------:R-:W-:Y:S02]  /*3e60*/  @!P1 FSEL R21, R21, RZ, !P3 ;  /* 0x000000ff15159208 */ /* 0x000fe40005800000 */
[----:B------:R-:W-:Y:S02]  /*3e70*/  @!P1 FSEL R22, R22, RZ, !P2 ;  /* 0x000000ff16169208 */ /* 0x000fe40005000000 */
[----:B------:R-:W-:Y:S01]  /*3e80*/  @!P1 ISETP.GE.AND P2, PT, R13, R50, PT ;  /* 0x000000320d00920c */ /* 0x000fe20003f46270 */
[----:B------:R-:W-:-:S03]  /*3e90*/  FMUL.FTZ R21, R17, R21 ;  /* 0x0000001511157220 */ /* 0x000fc60000410000 */
[----:B------:R-:W-:Y:S01]  /*3ea0*/  @!P1 FSEL R23, R23, RZ, !P2 ;  /* 0x000000ff17179208 */ /* 0x000fe20005000000 */
[----:B------:R-:W-:Y:S01]  /*3eb0*/  FFMA.FTZ R21, R16, R20, R21 ;  /* 0x0000001410157223 */ /* 0x000fe20000010015 */
[----:B------:R-:W-:-:S03]  /*3ec0*/  ISETP.GT.U32.AND P2, PT, R6, 0xf, PT ;  /* 0x0000000f0600780c */ /* 0x000fc60003f44070 */
[----:B------:R-:W-:-:S04]  /*3ed0*/  FFMA.FTZ R22, R18, R22, R21 ;  /* 0x0000001612167223 */ /* 0x000fc80000010015 */
[----:B------:R-:W-:-:S04]  /*3ee0*/  FFMA.FTZ R22, R19, R23, R22 ;  /* 0x0000001713167223 */ /* 0x000fc80000010016 */
[----:B------:R-:W-:Y:S02]  /*3ef0*/  FADD.FTZ R41, R41, R22 ;  /* 0x0000001629297221 */ /* 0x000fe40000010000 */
[----:B------:R-:W-:Y:S05]  /*3f00*/  @P2 BRA `(.L_x_25319) ;  /* 0x0000000000502947 */ /* 0x000fea0003800000 */
        /* <DEDUP_REMOVED lines=20> */
.L_x_25319:
[----:B------:R-:W-:Y:S05]  /*4050*/  BSYNC.RECONVERGENT B1 ;  /* 0x0000000000017941 */ /* 0x000fea0003800200 */
.L_x_25318:
[----:B------:R-:W-:Y:S01]  /*4060*/  IADD3 R4, P1, PT, R4, 0x10, RZ ;  /* 0x0000001004047810 */ /* 0x000fe20007f3e0ff */
[----:B------:R-:W-:Y:S01]  /*4070*/  VIADD R30, R30, 0x20 ;  /* 0x000000201e1e7836 */ /* 0x000fe20000000000 */
[----:B------:R-:W-:Y:S01]  /*4080*/  IADD3 R31, PT, PT, R31, 0x4, RZ ;  /* 0x000000041f1f7810 */ /* 0x000fe20007ffe0ff */
[----:B------:R-:W-:Y:S01]  /*4090*/  VIADD R27, R27, 0x20 ;  /* 0x000000201b1b7836 */ /* 0x000fe20000000000 */
[----:B------:R-:W-:Y:S01]  /*40a0*/  IADD3 R2, PT, PT, R2, 0x80, RZ ;  /* 0x0000008002027810 */ /* 0x000fe20007ffe0ff */
[----:B------:R-:W-:Y:S01]  /*40b0*/  IMAD.X R3, RZ, RZ, R3, P1 ;  /* 0x000000ffff037224 */ /* 0x000fe200008e0603 */
[----:B------:R-:W-:Y:S07]  /*40c0*/  @!P0 BRA `(.L_x_25320) ;  /* 0xfffffff000788947 */ /* 0x000fee000383ffff */
.L_x_25317:
[----:B------:R-:W-:Y:S05]  /*40d0*/  BSYNC.RECONVERGENT B0 ;  /* 0x0000000000007941 */ /* 0x000fea0003800200 */
.L_x_25316:
[----:B------:R-:W0:Y:S01]  /*40e0*/  SHFL.BFLY PT, R3, R46, 0x1, 0x1f ;  /* 0x0c201f002e037f89 */ /* 0x000e2200000e0000 */
[C---:B------:R-:W-:Y:S01]  /*40f0*/  LOP3.LUT R12, R7.reuse, 0x3c0, RZ, 0xc0, !PT ;  /* 0x000003c0070c7812 */ /* 0x040fe200078ec0ff */
[----:B------:R-:W-:Y:S01]  /*4100*/  BSSY.RECONVERGENT B0, `(.L_x_25321) ;  /* 0x0000027000007945 */ /* 0x000fe20003800200 */
[----:B------:R-:W-:Y:S01]  /*4110*/  LOP3.LUT R22, R7, 0x1, RZ, 0xc0, !PT ;  /* 0x0000000107167812 */ /* 0x000fe200078ec0ff */
[----:B------:R-:W1:Y:S01]  /*4120*/  SHFL.BFLY PT, R4, R45, 0x1, 0x1f ;  /* 0x0c201f002d047f89 */ /* 0x000e6200000e0000 */
[----:B------:R-:W-:Y:S02]  /*4130*/  ISETP.NE.AND P0, PT, R12, 0x40, PT ;  /* 0x000000400c00780c */ /* 0x000fe40003f05270 */
[----:B------:R-:W-:Y:S01]  /*4140*/  SHF.R.U32.HI R23, RZ, 0x5, R7 ;  /* 0x00000005ff177819 */ /* 0x000fe20000011607 */
        /* <DEDUP_REMOVED lines=11> */
[----:B------:R-:W-:Y:S01]  /*4200*/  SHF.R.U32.HI R8, RZ, 0x1, R6 ;  /* 0x00000001ff087819 */ /* 0x000fe20000011606 */
        /* <DEDUP_REMOVED lines=22> */
.L_x_25322:
[----:B------:R-:W-:Y:S05]  /*4370*/  BSYNC.RECONVERGENT B0 ;  /* 0x0000000000007941 */ /* 0x000fea0003800200 */
.L_x_25321:
        /* <DEDUP_REMOVED lines=30> */
.L_x_25326:
[----:B------:R-:W-:Y:S05]  /*4560*/  BSYNC.RECONVERGENT B1 ;  /* 0x0000000000017941 */ /* 0x000fea0003800200 */
.L_x_25325:
[----:B-1----:R-:W-:-:S07]  /*4570*/  @!P0 FADD.FTZ R13, R13, R18 ;  /* 0x000000120d0d8221 */ /* 0x002fce0000010000 */
.L_x_25324:
[----:B------:R-:W-:Y:S05]  /*4580*/  BSYNC.RECONVERGENT B0 ;  /* 0x0000000000007941 */ /* 0x000fea0003800200 */
.L_x_25323:
        /* <DEDUP_REMOVED lines=22> */
.L_x_25328:
[----:B------:R-:W-:Y:S05]  /*46f0*/  BSYNC.RECONVERGENT B0 ;  /* 0x0000000000007941 */ /* 0x000fea0003800200 */
.L_x_25327:
        /* <DEDUP_REMOVED lines=18> */
[----:B------:R-:W5:Y:S04]  /*4820*/  LDS R6, [R16+0x80] ;  /* 0x0000800010067984 */ /* 0x000f680000000800 */
[----:B------:R-:W1:Y:S04]  /*4830*/  LDS R21, [R16+0xc0] ;  /* 0x0000c00010157984 */ /* 0x000e680000000800 */
[----:B------:R-:W2:Y:S04]  /*4840*/  LDS R8, [R16+0x100] ;  /* 0x0001000010087984 */ /* 0x000ea80000000800 */
[----:B0-----:R-:W0:Y:S04]  /*4850*/  LDS R10, [R16+0x140] ;  /* 0x00014000100a7984 */ /* 0x001e280000000800 */
[----:B------:R-:W0:Y:S01]  /*4860*/  LDS R12, [R16+0x180] ;  /* 0x00018000100c7984 */ /* 0x000e220000000800 */
[----:B---3--:R-:W-:Y:S01]  /*4870*/  FADD.FTZ R0, R0, R17 ;  /* 0x0000001100007221 */ /* 0x008fe20000010000 */
[----:B----4-:R-:W-:Y:S01]  /*4880*/  FADD.FTZ R2, R2, R19 ;  /* 0x0000001302027221 */ /* 0x010fe20000010000 */
[----:B-----5:R-:W-:Y:S01]  /*4890*/  FADD.FTZ R3, R3, R6 ;  /* 0x0000000603037221 */ /* 0x020fe20000010000 */
[----:B-1----:R-:W-:Y:S01]  /*48a0*/  FADD.FTZ R4, R4, R21 ;  /* 0x0000001504047221 */ /* 0x002fe20000010000 */
[----:B--2---:R-:W-:Y:S01]  /*48b0*/  FADD.FTZ R5, R5, R8 ;  /* 0x0000000805057221 */ /* 0x004fe20000010000 */
[----:B0-----:R-:W-:Y:S01]  /*48c0*/  FADD.FTZ R11, R11, R10 ;  /* 0x0000000a0b0b7221 */ /* 0x001fe20000010000 */
[----:B------:R-:W-:-:S07]  /*48d0*/  FADD.FTZ R15, R15, R12 ;  /* 0x0000000c0f0f7221 */ /* 0x000fce0000010000 */
.L_x_25332:
[----:B------:R-:W-:Y:S05]  /*48e0*/  BSYNC.RECONVERGENT B1 ;  /* 0x0000000000017941 */ /* 0x000fea0003800200 */
.L_x_25331:
[----:B0-2---:R-:W-:-:S07]  /*48f0*/  @!P0 FADD.FTZ R13, R13, R14 ;  /* 0x0000000e0d0d8221 */ /* 0x005fce0000010000 */
.L_x_25330:
[----:B------:R-:W-:Y:S05]  /*4900*/  BSYNC.RECONVERGENT B0 ;  /* 0x0000000000007941 */ /* 0x000fea0003800200 */
.L_x_25329:
[----:B------:R-:W-:Y:S06]  /*4910*/  BAR.SYNC.DEFER_BLOCKING 0x0 ;  /* 0x0000000000007b1d */ /* 0x000fec0000010000 */
[----:B------:R-:W-:Y:S05]  /*4920*/  @P1 EXIT ;  /* 0x000000000000194d */ /* 0x000fea0003800000 */
[----:B------:R-:W2:Y:S01]  /*4930*/  S2UR UR4, SR_CTAID.Z ;  /* 0x00000000000479c3 */ /* 0x000ea20000002700 */
[----:B------:R-:W3:Y:S01]  /*4940*/  LDCU UR5, c[0x0][0x378] ;  /* 0x00006f00ff0577ac */ /* 0x000ee20008000800 */
[----:B------:R-:W-:Y:S01]  /*4950*/  IMAD R9, R25, R9, R24 ;  /* 0x0000000919097224 */ /* 0x000fe200078e0218 */
[----:B------:R-:W-:Y:S01]  /*4960*/  SHF.R.U32.HI R6, RZ, 0x1, R7 ;  /* 0x00000001ff067819 */ /* 0x000fe20000011607 */
[----:B------:R-:W4:Y:S01]  /*4970*/  LDCU.64 UR8, c[0x0][0x380] ;  /* 0x00007000ff0877ac */ /* 0x000f220008000a00 */
[----:B------:R-:W-:Y:S01]  /*4980*/  ISETP.NE.AND P2, PT, R22, RZ, PT ;  /* 0x000000ff1600720c */ /* 0x000fe20003f45270 */
[----:B---3--:R-:W-:-:S04]  /*4990*/  IMAD R9, R9, UR5, RZ ;  /* 0x0000000509097c24 */ /* 0x008fc8000f8e02ff */
[----:B------:R-:W-:Y:S01]  /*49a0*/  IMAD R9, R9, 0x78, RZ ;  /* 0x0000007809097824 */ /* 0x000fe200078e02ff */
[----:B--2---:R-:W-:-:S06]  /*49b0*/  UIMAD UR4, UR4, 0x78, URZ ;  /* 0x00000078040478a4 */ /* 0x004fcc000f8e02ff */
[----:B------:R-:W-:-:S04]  /*49c0*/  IADD3 R6, P0, P1, R6, UR4, R9 ;  /* 0x0000000406067c10 */ /* 0x000fc8000f91e009 */
[----:B------:R-:W-:Y:S02]  /*49d0*/  IADD3.X R9, PT, PT, RZ, RZ, RZ, P0, P1 ;  /* 0x000000ffff097210 */ /* 0x000fe400007e24ff */
[----:B----4-:R-:W-:-:S04]  /*49e0*/  LEA R8, P0, R6, UR8, 0x2 ;  /* 0x0000000806087c11 */ /* 0x010fc8000f8010ff */
        /* <DEDUP_REMOVED lines=12> */
.L_x_25293:
        /* <DEDUP_REMOVED lines=8> */
.L_x_25334:
[----:B------:R-:W-:Y:S05]  /*4b30*/  BSYNC B2 ;  /* 0x0000000000027941 */ /* 0x000fea0003800000 */
.L_x_25333:
        /* <DEDUP_REMOVED lines=8> */
.L_x_25335:
[----:B------:R-:W-:Y:S05]  /*4bc0*/  BRA `(.L_x_25336) ;  /* 0xffffffc400d87947 */ /* 0x000fea000383ffff */
.L_x_25295:
        /* <DEDUP_REMOVED lines=8> */
.L_x_25338:
[----:B------:R-:W-:Y:S05]  /*4c50*/  BSYNC B0 ;  /* 0x0000000000007941 */ /* 0x000fea0003800000 */
.L_x_25337:
        /* <DEDUP_REMOVED lines=9> */
.L_x_25339:
[----:B------:R-:W-:Y:S02]  /*4cf0*/  IMAD.MOV.U32 R18, RZ, RZ, 0x4 ;  /* 0x00000004ff127424 */ /* 0x000fe400078e00ff */
[----:B------:R-:W-:-:S05]  /*4d00*/  IMAD.MOV.U32 R2, RZ, RZ, R15 ;  /* 0x000000ffff027224 */ /* 0x000fca00078e000f */
[----:B------:R-:W-:-:S04]  /*4d10*/  FMNMX.FTZ R4, R3, R2, !PT ;  /* 0x0000000203047209 */ /* 0x000fc80007810000 */
[----:B------:R-:W-:-:S07]  /*4d20*/  MOV R16, R4 ;  /* 0x0000000400107202 */ /* 0x000fce0000000f00 */
[----:B------:R-:W-:Y:S05]  /*4d30*/  WARPSYNC.COLLECTIVE R17, `(.L_x_25340) ;  /* 0x0000000011087348 */ /* 0x000fea0003c00000 */
[----:B------:R0:W1:Y:S02]  /*4d40*/  SHFL.BFLY P2, R15, R16, R18, R19 ;  /* 0x0c000012100f7389 */ /* 0x0000640000040013 */
[----:B01----:R-:W-:Y:S05]  /*4d50*/  ENDCOLLECTIVE ;  /* 0x000000000000791b */ /* 0x003fea0003800000 */
.L_x_25340:
[----:B------:R-:W-:Y:S01]  /*4d60*/  MOV R5, R15 ;  /* 0x0000000f00057202 */ /* 0x000fe20000000f00 */
[----:B------:R-:W-:Y:S06]  /*4d70*/  BRA `(.L_x_25341) ;  /* 0xffffffc400fc7947 */ /* 0x000fec000383ffff */
.L_x_25342:
        /* <DEDUP_REMOVED lines=16> */
.L_x_26052:


//--------------------- .text._ZN4vllm25paged_attention_v1_kernelIffLi112ELi8ELi128ELNS_18Fp8KVCacheDataTypeE0ELb1EEEvPT_PKS2_PKT0_S8_ifPKiSA_iPKfiiiSC_SC_iiiii --------------------------
	.section	.text._ZN4vllm25paged_attention_v1_kernelIffLi112ELi8ELi128ELNS_18Fp8KVCacheDataTypeE0ELb1EEEvPT_PKS2_PKT0_S8_ifPKiSA_iPKfiiiSC_SC_iiiii,"ax",@progbits
	.align	128
        .global         _ZN4vllm25paged_attention_v1_kernelIffLi112ELi8ELi128ELNS_18Fp8KVCacheDataTypeE0ELb1EEEvPT_PKS2_PKT0_S8_ifPKiSA_iPKfiiiSC_SC_iiiii
        .type           _ZN4vllm25paged_attention_v1_kernelIffLi112ELi8ELi128ELNS_18Fp8KVCacheDataTypeE0ELb1EEEvPT_PKS2_PKT0_S8_ifPKiSA_iPKfiiiSC_SC_iiiii,@function
        .size           _ZN4vllm25paged_attention_v1_kernelIffLi112ELi8ELi128ELNS_18Fp8KVCacheDataTypeE0ELb1EEEvPT_PKS2_PKT0_S8_ifPKiSA_iPKfiiiSC_SC_iiiii,(.L_x_26053 - _ZN4vllm25paged_attention_v1_kernelIffLi112ELi8ELi128ELNS_18Fp8KVCacheDataTypeE0ELb1EEEvPT_PKS2_PKT0_S8_ifPKiSA_iPKfiiiSC_SC_iiiii)
        .other          _ZN4vllm25paged_attention_v1_kernelIffLi112ELi8ELi128ELNS_18Fp8KVCacheDataTypeE0ELb1EEEvPT_PKS2_PKT0_S8_ifPKiSA_iPKfiiiSC_SC_iiiii,@"STO_CUDA_ENTRY STV_DEFAULT"
_ZN4vllm25paged_attention_v1_kernelIffLi112ELi8ELi128ELNS_18Fp8KVCacheDataTypeE0ELb1EEEvPT_PKS2_PKT0_S8_ifPKiSA_iPKfiiiSC_SC_iiiii:
.text._ZN4vllm25paged_attention_v1_kernelIffLi112ELi8ELi128ELNS_18Fp8KVCacheDataTypeE0ELb1EEEvPT_PKS2_PKT0_S8_ifPKiSA_iPKfiiiSC_SC_iiiii:
        /* <DEDUP_REMOVED lines=24> */
[----:B------:R-:W-:-:S04]  /*0180*/  @!P1 LOP3.LUT R3, R3, 0x3, R2, 0xf8, !PT ;  /* 0x0000000303039812 */ /* 0x000fc800078ef802 */
[----:B------:R-:W-:Y:S02]  /*0190*/  @!P1 IADD3 R4, P2, P3, R3, R0, R4 ;  /* 0x0000000003049210 */ /* 0x000fe40007b5e004 */
[----:B------:R-:W-:Y:S02]  /*01a0*/  SHF.R.S32.HI R3, RZ, 0x1f, R0 ;  /* 0x0000001fff037819 */ /* 0x000fe40000011400 */
[----:B------:R-:W2:Y:S02]  /*01b0*/  LDC R0, c[0x0][0x3a0] ;  /* 0x0000e800ff007b82 */ /* 0x000ea40000000800 */
[----:B------:R-:W-:Y:S02]  /*01c0*/  @!P1 IADD3.X R3, PT, PT, RZ, R3, RZ, P2, P3 ;  /* 0x00000003ff039210 */ /* 0x000fe400017e64ff */
[----:B-1----:R-:W-:-:S04]  /*01d0*/  @!P1 LEA R8, P2, R4, R8, 0x2 ;  /* 0x0000000804089211 */ /* 0x002fc800078410ff */
[----:B------:R-:W-:Y:S02]  /*01e0*/  @!P1 LEA.HI.X R9, R4, R9, R3, 0x2, P2 ;  /* 0x0000000904099211 */ /* 0x000fe400010f1403 */
[----:B------:R-:W1:Y:S03]  /*01f0*/  @P0 LDC.64 R4, c[0x0][0x3c0] ;  /* 0x0000f000ff040b82 */ /* 0x000e660000000a00 */
[----:B------:R-:W3:Y:S01]  /*0200*/  @!P1 LDG.E.CONSTANT R3, desc[UR6][R8.64] ;  /* 0x0000000608039981 */ /* 0x000ee2000c1e9900 */
[----:B--2---:R-:W-:-:S04]  /*0210*/  IABS R13, R0 ;  /* 0x00000000000d7213 */ /* 0x004fc80000000000 */
[----:B------:R-:W2:Y:S01]  /*0220*/  I2F.RP R6, R13 ;  /* 0x0000000d00067306 */ /* 0x000ea20000209400 */
[----:B------:R-:W4:Y:S01]  /*0230*/  LDC R7, c[0x0][0x370] ;  /* 0x0000dc00ff077b82 */ /* 0x000f220000000800 */
[----:B-1----:R-:W-:-:S06]  /*0240*/  @P0 IMAD.WIDE.U32 R4, R24, 0x4, R4 ;  /* 0x0000000418040825 */ /* 0x002fcc00078e0004 */
[----:B--2---:R-:W1:Y:S01]  /*0250*/  MUFU.RCP R6, R6 ;  /* 0x0000000600067308 */ /* 0x004e620000001000 */
[----:B------:R4:W5:Y:S01]  /*0260*/  @P0 LDG.E.CONSTANT R26, desc[UR6][R4.64] ;  /* 0x00000006041a0981 */ /* 0x000962000c1e9900 */
[----:B------:R-:W-:Y:S01]  /*0270*/  BSSY B0, `(.L_x_25343) ;  /* 0x0000117000007945 */ /* 0x000fe20003800000 */
[----:B------:R-:W-:Y:S02]  /*0280*/  LOP3.LUT R38, R2, 0x1f, RZ, 0xc0, !PT ;  /* 0x0000001f02267812 */ /* 0x000fe400078ec0ff */
[----:B----4-:R-:W-:Y:S01]  /*0290*/  IABS R4, R7 ;  /* 0x0000000700047213 */ /* 0x010fe20000000000 */
[----:B-1----:R-:W-:-:S04]  /*02a0*/  VIADD R10, R6, 0xffffffe ;  /* 0x0ffffffe060a7836 */ /* 0x002fc80000000000 */
[----:B------:R1:W2:Y:S02]  /*02b0*/  F2I.FTZ.U32.TRUNC.NTZ R11, R10 ;  /* 0x0000000a000b7305 */ /* 0x0002a4000021f000 */
[----:B-1----:R-:W-:Y:S01]  /*02c0*/  IMAD.MOV.U32 R10, RZ, RZ, RZ ;  /* 0x000000ffff0a7224 */ /* 0x002fe200078e00ff */
[----:B--2---:R-:W-:-:S05]  /*02d0*/  IADD3 R8, PT, PT, RZ, -R11, RZ ;  /* 0x8000000bff087210 */ /* 0x004fca0007ffe0ff */
[----:B------:R-:W-:-:S04]  /*02e0*/  IMAD R9, R8, R13, RZ ;  /* 0x0000000d08097224 */ /* 0x000fc800078e02ff */
[----:B------:R-:W-:Y:S02]  /*02f0*/  IMAD.HI.U32 R11, R11, R9, R10 ;  /* 0x000000090b0b7227 */ /* 0x000fe400078e000a */
[----:B------:R-:W1:Y:S04]  /*0300*/  LDC R9, c[0x0][0x3f4] ;  /* 0x0000fd00ff097b82 */ /* 0x000e680000000800 */
[----:B------:R-:W-:-:S05]  /*0310*/  IMAD.HI.U32 R5, R11, R4, RZ ;  /* 0x000000040b057227 */ /* 0x000fca00078e00ff */
[----:B------:R-:W-:-:S05]  /*0320*/  IADD3 R6, PT, PT, -R5, RZ, RZ ;  /* 0x000000ff05067210 */ /* 0x000fca0007ffe1ff */
[----:B------:R-:W-:-:S05]  /*0330*/  IMAD R4, R13, R6, R4 ;  /* 0x000000060d047224 */ /* 0x000fca00078e0204 */
[----:B------:R-:W-:Y:S02]  /*0340*/  ISETP.GT.U32.AND P2, PT, R13, R4, PT ;  /* 0x000000040d00720c */ /* 0x000fe40003f44070 */
[----:B-1----:R-:W-:-:S04]  /*0350*/  IABS R6, R9 ;  /* 0x0000000900067213 */ /* 0x002fc80000000000 */
[----:B------:R-:W1:Y:S07]  /*0360*/  I2F.RP R8, R6 ;  /* 0x0000000600087306 */ /* 0x000e6e0000209400 */
[----:B------:R-:W-:Y:S01]  /*0370*/  @!P2 IMAD.IADD R4, R4, 0x1, -R13 ;  /* 0x000000010404a824 */ /* 0x000fe200078e0a0d */
[----:B------:R-:W-:Y:S02]  /*0380*/  @!P2 IADD3 R5, PT, PT, R5, 0x1, RZ ;  /* 0x000000010505a810 */ /* 0x000fe40007ffe0ff */
[----:B------:R-:W-:-:S02]  /*0390*/  ISETP.NE.AND P2, PT, R0, RZ, PT ;  /* 0x000000ff0000720c */ /* 0x000fc40003f45270 */
[----:B------:R-:W-:Y:S02]  /*03a0*/  ISETP.GE.U32.AND P0, PT, R4, R13, PT ;  /* 0x0000000d0400720c */ /* 0x000fe40003f06070 */
[----:B------:R-:W-:-:S04]  /*03b0*/  LOP3.LUT R4, R7, R0, RZ, 0x3c, !PT ;  /* 0x0000000007047212 */ /* 0x000fc800078e3cff */
[----:B------:R-:W-:Y:S01]  /*03c0*/  ISETP.GE.AND P3, PT, R4, RZ, PT ;  /* 0x000000ff0400720c */ /* 0x000fe20003f66270 */
[----:B-1----:R-:W1:Y:S06]  /*03d0*/  MUFU.RCP R8, R8 ;  /* 0x0000000800087308 */ /* 0x002e6c0000001000 */
[----:B------:R-:W-:-:S06]  /*03e0*/  @P0 VIADD R5, R5, 0x1 ;  /* 0x0000000105050836 */ /* 0x000fcc0000000000 */
[----:B------:R-:W-:Y:S02]  /*03f0*/  @!P3 IADD3 R5, PT, PT, -R5, RZ, RZ ;  /* 0x000000ff0505b210 */ /* 0x000fe40007ffe1ff */
[----:B------:R-:W-:-:S04]  /*0400*/  @!P2 LOP3.LUT R5, RZ, R0, RZ, 0x33, !PT ;  /* 0x00000000ff05a212 */ /* 0x000fc800078e33ff */
[----:B------:R-:W-:Y:S01]  /*0410*/  IABS R13, R5 ;  /* 0x00000005000d7213 */ /* 0x000fe20000000000 */
[----:B-1----:R-:W-:-:S03]  /*0420*/  VIADD R22, R8, 0xffffffe ;  /* 0x0ffffffe08167836 */ /* 0x002fc60000000000 */
[----:B------:R-:W1:Y:S08]  /*0430*/  I2F.RP R4, R13 ;  /* 0x0000000d00047306 */ /* 0x000e700000209400 */
[----:B------:R2:W-:Y:S08]  /*0440*/  F2I.FTZ.U32.TRUNC.NTZ R23, R22 ;  /* 0x0000001600177305 */ /* 0x0005f0000021f000 */
[----:B-1----:R-:W1:Y:S01]  /*0450*/  MUFU.RCP R4, R4 ;  /* 0x0000000400047308 */ /* 0x002e620000001000 */
[----:B--2---:R-:W-:-:S02]  /*0460*/  HFMA2 R22, -RZ, RZ, 0, 0 ;  /* 0x00000000ff167431 */ /* 0x004fc400000001ff */
[----:B-1----:R-:W-:Y:S01]  /*0470*/  VIADD R10, R4, 0xffffffe ;  /* 0x0ffffffe040a7836 */ /* 0x002fe20000000000 */
[----:B------:R-:W-:-:S04]  /*0480*/  IABS R4, R5 ;  /* 0x0000000500047213 */ /* 0x000fc80000000000 */
[----:B------:R1:W2:Y:S02]  /*0490*/  F2I.FTZ.U32.TRUNC.NTZ R11, R10 ;  /* 0x0000000a000b7305 */ /* 0x0002a4000021f000 */
[----:B-1----:R-:W-:Y:S02]  /*04a0*/  MOV R10, RZ ;  /* 0x000000ff000a7202 */ /* 0x002fe40000000f00 */
[----:B--2---:R-:W-:-:S05]  /*04b0*/  IADD3 R12, PT, PT, RZ, -R11, RZ ;  /* 0x8000000bff0c7210 */ /* 0x004fca0007ffe0ff */
[----:B------:R-:W-:Y:S01]  /*04c0*/  IMAD R15, R12, R13, RZ ;  /* 0x0000000d0c0f7224 */ /* 0x000fe200078e02ff */
[----:B------:R-:W-:-:S03]  /*04d0*/  IABS R12, R24 ;  /* 0x00000018000c7213 */ /* 0x000fc60000000000 */
[----:B------:R-:W-:-:S04]  /*04e0*/  IMAD.HI.U32 R11, R11, R15, R10 ;  /* 0x0000000f0b0b7227 */ /* 0x000fc800078e000a */
[----:B------:R-:W-:Y:S02]  /*04f0*/  IMAD.MOV R15, RZ, RZ, -R4 ;  /* 0x000000ffff0f7224 */ /* 0x000fe400078e0a04 */
[----:B------:R-:W-:-:S04]  /*0500*/  IMAD.HI.U32 R8, R11, R12, RZ ;  /* 0x0000000c0b087227 */ /* 0x000fc800078e00ff */
[----:B------:R-:W-:Y:S02]  /*0510*/  IMAD R4, R23, R6, RZ ;  /* 0x0000000617047224 */ /* 0x000fe400078e02ff */
[----:B------:R-:W-:Y:S02]  /*0520*/  IMAD R10, R8, R15, R12 ;  /* 0x0000000f080a7224 */ /* 0x000fe400078e020c */
[----:B------:R-:W-:Y:S02]  /*0530*/  IMAD.MOV R11, RZ, RZ, -R4 ;  /* 0x000000ffff0b7224 */ /* 0x000fe400078e0a04 */
[----:B------:R-:W1:Y:S01]  /*0540*/  S2R R4, SR_CgaCtaId ;  /* 0x0000000000047919 */ /* 0x000e620000008800 */
[----:B------:R-:W-:Y:S01]  /*0550*/  ISETP.GT.U32.AND P3, PT, R13, R10, PT ;  /* 0x0000000a0d00720c */ /* 0x000fe20003f64070 */
[----:B------:R-:W-:Y:S01]  /*0560*/  IMAD.HI.U32 R22, R23, R11, R22 ;  /* 0x0000000b17167227 */ /* 0x000fe200078e0016 */
[----:B------:R-:W-:-:S11]  /*0570*/  MOV R23, R6 ;  /* 0x0000000600177202 */ /* 0x000fd60000000f00 */
[----:B------:R-:W-:Y:S02]  /*0580*/  @!P3 IMAD.IADD R10, R10, 0x1, -R13 ;  /* 0x000000010a0ab824 */ /* 0x000fe400078e0a0d */
[----:B------:R-:W-:Y:S01]  /*0590*/  @!P3 VIADD R8, R8, 0x1 ;  /* 0x000000010808b836 */ /* 0x000fe20000000000 */
[----:B------:R-:W-:Y:S02]  /*05a0*/  ISETP.NE.AND P3, PT, R5, RZ, PT ;  /* 0x000000ff0500720c */ /* 0x000fe40003f65270 */
[----:B------:R-:W-:Y:S02]  /*05b0*/  ISETP.GE.U32.AND P2, PT, R10, R13, PT ;  /* 0x0000000d0a00720c */ /* 0x000fe40003f46070 */
[----:B------:R-:W-:-:S04]  /*05c0*/  LOP3.LUT R10, R24, R5, RZ, 0x3c, !PT ;  /* 0x00000005180a7212 */ /* 0x000fc800078e3cff */
[----:B------:R-:W-:Y:S02]  /*05d0*/  ISETP.GE.AND P4, PT, R10, RZ, PT ;  /* 0x000000ff0a00720c */ /* 0x000fe40003f86270 */
[----:B------:R-:W-:-:S05]  /*05e0*/  LOP3.LUT R10, R2, 0x3, RZ, 0xc0, !PT ;  /* 0x00000003020a7812 */ /* 0x000fca00078ec0ff */
[----:B------:R-:W-:Y:S02]  /*05f0*/  @P2 IADD3 R8, PT, PT, R8, 0x1, RZ ;  /* 0x0000000108082810 */ /* 0x000fe40007ffe0ff */
[C---:B------:R-:W-:Y:S01]  /*0600*/  IADD3 R12, PT, PT, R44.reuse, -0x1, RZ ;  /* 0xffffffff2c0c7810 */ /* 0x040fe20007ffe0ff */
[----:B------:R-:W-:-:S03]  /*0610*/  VIADD R14, R44, 0x7 ;  /* 0x000000072c0e7836 */ /* 0x000fc60000000000 */
[----:B------:R-:W-:Y:S01]  /*0620*/  @!P4 IMAD.MOV R8, RZ, RZ, -R8 ;  /* 0x000000ffff08c224 */ /* 0x000fe200078e0a08 */
[----:B------:R-:W-:Y:S02]  /*0630*/  IABS R15, R12 ;  /* 0x0000000c000f7213 */ /* 0x000fe40000000000 */
[----:B------:R-:W-:Y:S02]  /*0640*/  @!P3 LOP3.LUT R8, RZ, R5, RZ, 0x33, !PT ;  /* 0x00000005ff08b212 */ /* 0x000fe400078e33ff */
[----:B------:R-:W-:Y:S01]  /*0650*/  SHF.R.U32.HI R5, RZ, 0x2, R2 ;  /* 0x00000002ff057819 */ /* 0x000fe20000011602 */
[----:B------:R-:W-:Y:S01]  /*0660*/  IMAD.HI.U32 R28, R22, R15, RZ ;  /* 0x0000000f161c7227 */ /* 0x000fe200078e00ff */
[----:B------:R-:W-:-:S04]  /*0670*/  ISETP.GE.AND P4, PT, R17, RZ, PT ;  /* 0x000000ff1100720c */ /* 0x000fc80003f86270 */
[----:B------:R-:W-:-:S05]  /*0680*/  IADD3 R11, PT, PT, -R28, RZ, RZ ;  /* 0x000000ff1c0b7210 */ /* 0x000fca0007ffe1ff */
[----:B------:R-:W-:Y:S01]  /*0690*/  IMAD R15, R6, R11, R15 ;  /* 0x0000000b060f7224 */ /* 0x000fe200078e020f */
[----:B------:R-:W-:-:S03]  /*06a0*/  MOV R11, 0x400 ;  /* 0x00000400000b7802 */ /* 0x000fc60000000f00 */
[----:B------:R-:W-:Y:S01]  /*06b0*/  @!P4 IMAD R0, R0, UR5, R8 ;  /* 0x000000050000cc24 */ /* 0x000fe2000f8e0208 */
[----:B------:R-:W-:Y:S01]  /*06c0*/  ISETP.GT.U32.AND P0, PT, R6, R15, PT ;  /* 0x0000000f0600720c */ /* 0x000fe20003f04070 */
[----:B------:R-:W-:Y:S01]  /*06d0*/  @P4 IMAD R42, R7, UR5, R24 ;  /* 0x00000005072a4c24 */ /* 0x000fe2000f8e0218 */
[----:B-1----:R-:W-:Y:S02]  /*06e0*/  LEA R13, R4, R11, 0x18 ;  /* 0x0000000b040d7211 */ /* 0x002fe400078ec0ff */
[----:B------:R-:W-:Y:S01]  /*06f0*/  @!P4 IADD3 R0, PT, PT, -R0, RZ, RZ ;  /* 0x000000ff0000c210 */ /* 0x000fe20007ffe1ff */
[----:B------:R-:W-:Y:S02]  /*0700*/  @P4 IMAD R42, R42, R17, 0x1 ;  /* 0x000000012a2a4424 */ /* 0x000fe400078e0211 */
[----:B------:R-:W-:Y:S01]  /*0710*/  IMAD R10, R10, 0x70, R13 ;  /* 0x000000700a0a7824 */ /* 0x000fe200078e020d */
[----:B------:R-:W-:Y:S01]  /*0720*/  LOP3.LUT R13, R12, R9, RZ, 0x3c, !PT ;  /* 0x000000090c0d7212 */ /* 0x000fe200078e3cff */
[----:B------:R-:W-:-:S02]  /*0730*/  @!P4 IMAD R42, R17, R0, 0x1 ;  /* 0x00000001112ac424 */ /* 0x000fc400078e0200 */
[----:B------:R-:W-:Y:S01]  /*0740*/  IMAD.MOV.U32 R0, RZ, RZ, -0x800001 ;  /* 0xff7fffffff007424 */ /* 0x000fe200078e00ff */
[----:B------:R-:W-:Y:S01]  /*0750*/  @!P1 LEA R12, R5, R10, 0x2 ;  /* 0x0000000a050c9211 */ /* 0x000fe200078e10ff */
[----:B------:R-:W-:Y:S01]  /*0760*/  @!P0 VIADD R28, R28, 0x1 ;  /* 0x000000011c1c8836 */ /* 0x000fe20000000000 */
[-C--:B------:R-:W-:Y:S02]  /*0770*/  @!P0 IADD3 R15, PT, PT, R15, -R6.reuse, RZ ;  /* 0x800000060f0f8210 */ /* 0x080fe40007ffe0ff */
[----:B------:R-:W-:Y:S02]  /*0780*/  SHF.R.U32.HI R10, RZ, 0x5, R2 ;  /* 0x00000005ff0a7819 */ /* 0x000fe40000011602 */
[----:B------:R-:W-:Y:S02]  /*0790*/  ISETP.GE.U32.AND P2, PT, R15, R6, PT ;  /* 0x000000060f00720c */ /* 0x000fe40003f46070 */
[----:B------:R-:W-:Y:S02]  /*07a0*/  SHF.R.S32.HI R15, RZ, 0x1f, R14 ;  /* 0x0000001fff0f7819 */ /* 0x000fe4000001140e */
[----:B------:R-:W-:Y:S01]  /*07b0*/  ISETP.GE.AND P3, PT, R13, RZ, PT ;  /* 0x000000ff0d00720c */ /* 0x000fe20003f66270 */
[----:B---3--:R1:W-:Y:S01]  /*07c0*/  @!P1 STS [R12], R3 ;  /* 0x000000030c009388 */ /* 0x0083e20000000800 */
[----:B------:R-:W-:Y:S01]  /*07d0*/  LEA.HI R15, R15, R14, RZ, 0x3 ;  /* 0x0000000e0f0f7211 */ /* 0x000fe200078f18ff */
[----:B------:R-:W-:Y:S03]  /*07e0*/  BAR.SYNC.DEFER_BLOCKING 0x0 ;  /* 0x0000000000007b1d */ /* 0x000fe60000010000 */
[----:B------:R-:W-:-:S02]  /*07f0*/  SHF.R.S32.HI R15, RZ, 0x3, R15 ;  /* 0x00000003ff0f7819 */ /* 0x000fc4000001140f */
[----:B------:R-:W-:Y:S02]  /*0800*/  ISETP.NE.AND P0, PT, R9, RZ, PT ;  /* 0x000000ff0900720c */ /* 0x000fe40003f05270 */
[----:B------:R-:W-:Y:S02]  /*0810*/  ISETP.GE.AND P1, PT, R10, R15, PT ;  /* 0x0000000f0a00720c */ /* 0x000fe40003f26270 */
[----:B------:R-:W-:-:S05]  /*0820*/  @P2 IADD3 R28, PT, PT, R28, 0x1, RZ ;  /* 0x000000011c1c2810 */ /* 0x000fca0007ffe0ff */
[----:B------:R-:W-:-:S04]  /*0830*/  @!P3 IMAD.MOV R28, RZ, RZ, -R28 ;  /* 0x000000ffff1cb224 */ /* 0x000fc800078e0a1c */
[----:B------:R-:W-:Y:S01]  /*0840*/  @!P0 LOP3.LUT R28, RZ, R9, RZ, 0x33, !PT ;  /* 0x00000009ff1c8212 */ /* 0x000fe200078e33ff */
[----:B0-----:R-:W-:Y:S01]  /*0850*/  IMAD R9, R25, UR4, RZ ;  /* 0x0000000419097c24 */ /* 0x001fe2000f8e02ff */
[----:B-1----:R-:W-:Y:S06]  /*0860*/  @P1 BRA `(.L_x_25344) ;  /* 0x0000000800dc1947 */ /* 0x002fec0003800000 */
[----:B------:R-:W0:Y:S01]  /*0870*/  LDCU.64 UR8, c[0x0][0x3a8] ;  /* 0x00007500ff0877ac */ /* 0x000e220008000a00 */
[----:B------:R-:W-:Y:S01]  /*0880*/  SHF.R.U32.HI R2, RZ, 0x3, R2 ;  /* 0x00000003ff027819 */ /* 0x000fe20000011602 */
[----:B------:R-:W-:Y:S01]  /*0890*/  IMAD.SHL.U32 R0, R5, 0x4, RZ ;  /* 0x0000000405007824 */ /* 0x000fe200078e00ff */
[----:B------:R-:W-:Y:S01]  /*08a0*/  MOV R3, RZ ;  /* 0x000000ff00037202 */ /* 0x000fe20000000f00 */
[----:B------:R-:W1:Y:S01]  /*08b0*/  LDCU UR5, c[0x0][0x3d0] ;  /* 0x00007a00ff0577ac */ /* 0x000e620008000800 */
[----:B------:R-:W-:Y:S01]  /*08c0*/  LOP3.LUT R2, R2, 0x7c, RZ, 0xc0, !PT ;  /* 0x0000007c02027812 */ /* 0x000fe200078ec0ff */
[----:B------:R-:W-:Y:S01]  /*08d0*/  VIADD R11, R11, 0x1e0 ;  /* 0x000001e00b0b7836 */ /* 0x000fe20000000000 */
[----:B------:R-:W2:Y:S01]  /*08e0*/  LDCU UR4, c[0x0][0x3ec] ;  /* 0x00007d80ff0477ac */ /* 0x000ea20008000800 */
[----:B------:R-:W-:Y:S02]  /*08f0*/  IMAD.SHL.U32 R6, R10, 0x8, RZ ;  /* 0x000000080a067824 */ /* 0x000fe400078e00ff */
[----:B------:R-:W-:Y:S01]  /*0900*/  IMAD.WIDE R2, R9, 0x4, R2 ;  /* 0x0000000409027825 */ /* 0x000fe200078e0202 */
[----:B------:R-:W-:-:S02]  /*0910*/  LOP3.LUT R9, R0, 0x1c, RZ, 0xc0, !PT ;  /* 0x0000001c00097812 */ /* 0x000fc400078ec0ff */
[----:B------:R-:W-:Y:S02]  /*0920*/  LEA R4, R4, R11, 0x18 ;  /* 0x0000000b04047211 */ /* 0x000fe400078ec0ff */
[----:B------:R-:W-:Y:S02]  /*0930*/  LEA R9, R10, R9, 0x5 ;  /* 0x000000090a097211 */ /* 0x000fe400078e28ff */
[----:B0-----:R-:W-:Y:S02]  /*0940*/  IADD3 R2, P0, PT, R2, UR8, RZ ;  /* 0x0000000802027c10 */ /* 0x001fe4000ff1e0ff */
[C---:B------:R-:W-:Y:S01]  /*0950*/  LOP3.LUT R11, R6.reuse, 0x7, R5, 0xf8, !PT ;  /* 0x00000007060b7812 */ /* 0x040fe200078ef805 */
[----:B------:R-:W-:Y:S01]  /*0960*/  VIADD R5, R6, 0x1 ;  /* 0x0000000106057836 */ /* 0x000fe20000000000 */
[----:B------:R-:W-:Y:S01]  /*0970*/  IADD3.X R3, PT, PT, R3, UR9, RZ, P0, !PT ;  /* 0x0000000903037c10 */ /* 0x000fe200087fe4ff */
[----:B-1----:R-:W-:Y:S01]  /*0980*/  IMAD R13, R8, UR5, RZ ;  /* 0x00000005080d7c24 */ /* 0x002fe2000f8e02ff */
[----:B------:R-:W-:Y:S01]  /*0990*/  IADD3 R21, PT, PT, R9, R4, RZ ;  /* 0x0000000409157210 */ /* 0x000fe20007ffe0ff */
[----:B------:R-:W-:Y:S01]  /*09a0*/  IMAD.MOV.U32 R4, RZ, RZ, R10 ;  /* 0x000000ffff047224 */ /* 0x000fe200078e000a */
[----:B------:R-:W-:Y:S01]  /*09b0*/  MOV R0, 0xff7fffff ;  /* 0xff7fffff00007802 */ /* 0x000fe20000000f00 */
[----:B------:R-:W-:Y:S01]  /*09c0*/  IMAD.IADD R10, R11, 0x1, -R44 ;  /* 0x000000010b0a7824 */ /* 0x000fe200078e0a2c */
[----:B------:R-:W-:-:S02]  /*09d0*/  IADD3 R38, P0, PT, R38, R13, RZ ;  /* 0x0000000d26267210 */ /* 0x000fc40007f1e0ff */
[----:B--2---:R-:W-:Y:S02]  /*09e0*/  IADD3 R9, PT, PT, R28, -UR4, RZ ;  /* 0x800000041c097c10 */ /* 0x004fe4000fffe0ff */
[----:B------:R-:W-:Y:S02]  /*09f0*/  IADD3 R11, PT, PT, R11, 0x1, RZ ;  /* 0x000000010b0b7810 */ /* 0x000fe40007ffe0ff */
[----:B------:R-:W-:-:S07]  /*0a00*/  LEA.HI.X.SX32 R39, R13, RZ, 0x1, P0 ;  /* 0x000000ff0d277211 */ /* 0x000fce00000f0eff */
.L_x_25349:
        /* <DEDUP_REMOVED lines=53> */
.L_x_25346:
        /* <DEDUP_REMOVED lines=41> */
[----:B------:R-:W2:Y:S01]  /*0ff0*/  LDG.E.CONSTANT R12, desc[UR6][R46.64+0x880] ;  /* 0x000880062e0c7981 */ /* 0x000ea2000c1e9900 */
[----:B------:R-:W-:-:S03]  /*1000*/  FFMA.FTZ R34, R34, R13, R33 ;  /* 0x0000000d22227223 */ /* 0x000fc60000010021 */
[----:B------:R-:W4:Y:S01]  /*1010*/  LDG.E.CONSTANT R33, desc[UR6][R46.64+0xc00] ;  /* 0x000c00062e217981 */ /* 0x000f22000c1e9900 */
[----:B------:R-:W-:-:S03]  /*1020*/  FFMA.FTZ R29, R29, R14, R34 ;  /* 0x0000000e1d1d7223 */ /* 0x000fc60000010022 */
[----:B------:R-:W4:Y:S01]  /*1030*/  LDG.E.CONSTANT R34, desc[UR6][R46.64+0xc80] ;  /* 0x000c80062e227981 */ /* 0x000f22000c1e9900 */
[----:B------:R-:W-:-:S03]  /*1040*/  FFMA.FTZ R14, R30, R15, R29 ;  /* 0x0000000f1e0e7223 */ /* 0x000fc6000001001d */
[----:B------:R-:W4:Y:S04]  /*1050*/  LDG.E.CONSTANT R29, desc[UR6][R46.64+0xa00] ;  /* 0x000a00062e1d7981 */ /* 0x000f28000c1e9900 */
[----:B------:R-:W4:Y:S01]  /*1060*/  LDG.E.CONSTANT R30, desc[UR6][R46.64+0xa80] ;  /* 0x000a80062e1e7981 */ /* 0x000f22000c1e9900 */
[----:B-1----:R-:W-:-:S03]  /*1070*/  FFMA.FTZ R13, R31, R16, R14 ;  /* 0x000000101f0d7223 */ /* 0x002fc6000001000e */
[----:B------:R-:W4:Y:S01]  /*1080*/  LDG.E.CONSTANT R31, desc[UR6][R46.64+0xb00] ;  /* 0x000b00062e1f7981 */ /* 0x000f22000c1e9900 */
[----:B------:R-:W-:-:S03]  /*1090*/  FFMA.FTZ R14, R32, R17, R13 ;  /* 0x00000011200e7223 */ /* 0x000fc6000001000d */
[----:B------:R-:W4:Y:S04]  /*10a0*/  LDG.E.CONSTANT R32, desc[UR6][R46.64+0xb80] ;  /* 0x000b80062e207981 */ /* 0x000f28000c1e9900 */
[----:B------:R-:W4:Y:S01]  /*10b0*/  LDG.E.CONSTANT R36, desc[UR6][R46.64+0xd80] ;  /* 0x000d80062e247981 */ /* 0x000f22000c1e9900 */
[----:B------:R-:W-:-:S04]  /*10c0*/  FFMA.FTZ R14, R43, R18, R14 ;  /* 0x000000122b0e7223 */ /* 0x000fc8000001000e */
[----:B------:R-:W-:Y:S02]  /*10d0*/  FFMA.FTZ R14, R45, R19, R14 ;  /* 0x000000132d0e7223 */ /* 0x000fe4000001000e */
[----:B------:R-:W0:Y:S02]  /*10e0*/  LDS.128 R16, [R27+0x40] ;  /* 0x000040001b107984 */ /* 0x000e240000000c00 */
[----:B0-----:R-:W-:Y:S01]  /*10f0*/  FFMA.FTZ R41, R41, R16, R14 ;  /* 0x0000001029297223 */ /* 0x001fe2000001000e */
[----:B------:R-:W-:Y:S01]  /*1100*/  UMOV UR4, 0xffffffff ;  /* 0xffffffff00047882 */ /* 0x000fe20000000000 */
[----:B------:R-:W-:Y:S02]  /*1110*/  ISETP.NE.AND P1, PT, R20, RZ, PT ;  /* 0x000000ff1400720c */ /* 0x000fe40003f25270 */
[----:B-----5:R-:W-:Y:S01]  /*1120*/  FSETP.NEU.FTZ.AND P0, PT, R26, RZ, PT ;  /* 0x000000ff1a00720b */ /* 0x020fe20003f1d000 */
[----:B--2---:R-:W-:Y:S02]  /*1130*/  FFMA.FTZ R16, R12, R17, R41 ;  /* 0x000000110c107223 */ /* 0x004fe40000010029 */
[----:B------:R-:W4:Y:S02]  /*1140*/  LDS.128 R12, [R27+0x50] ;  /* 0x000050001b0c7984 */ /* 0x000f240000000c00 */
[----:B------:R-:W-:-:S04]  /*1150*/  FFMA.FTZ R37, R37, R18, R16 ;  /* 0x0000001225257223 */ /* 0x000fc80000010010 */
[----:B---3--:R-:W-:Y:S02]  /*1160*/  FFMA.FTZ R40, R40, R19, R37 ;  /* 0x0000001328287223 */ /* 0x008fe40000010025 */
[----:B------:R-:W0:Y:S02]  /*1170*/  LDS.128 R16, [R27+0x60] ;  /* 0x000060001b107984 */ /* 0x000e240000000c00 */
[----:B----4-:R-:W-:-:S04]  /*1180*/  FFMA.FTZ R29, R29, R12, R40 ;  /* 0x0000000c1d1d7223 */ /* 0x010fc80000010028 */
[----:B------:R-:W-:-:S04]  /*1190*/  FFMA.FTZ R30, R30, R13, R29 ;  /* 0x0000000d1e1e7223 */ /* 0x000fc8000001001d */
[----:B------:R-:W-:-:S04]  /*11a0*/  FFMA.FTZ R31, R31, R14, R30 ;  /* 0x0000000e1f1f7223 */ /* 0x000fc8000001001e */
[----:B------:R-:W-:-:S04]  /*11b0*/  FFMA.FTZ R32, R32, R15, R31 ;  /* 0x0000000f20207223 */ /* 0x000fc8000001001f */
        /* <DEDUP_REMOVED lines=8> */
.L_x_25383:
        /* <DEDUP_REMOVED lines=12> */
.L_x_25347:
[----:B------:R-:W-:Y:S05]  /*1300*/  BSYNC B1 ;  /* 0x0000000000017941 */ /* 0x000fea0003800000 */
.L_x_25345:
        /* <DEDUP_REMOVED lines=13> */
.L_x_25344:
[----:B------:R-:W-:Y:S05]  /*13e0*/  BSYNC B0 ;  /* 0x0000000000007941 */ /* 0x000fea0003800000 */
.L_x_25343:
        /* <DEDUP_REMOVED lines=10> */
.L_x_25388:
        /* <DEDUP_REMOVED lines=45> */
.L_x_25355:
        /* <DEDUP_REMOVED lines=11> */
.L_x_25354:
[----:B------:R-:W-:Y:S05]  /*1810*/  BSYNC.RECONVERGENT B1 ;  /* 0x0000000000017941 */ /* 0x000fea0003800200 */
.L_x_25353:
        /* <DEDUP_REMOVED lines=12> */
.L_x_25358:
        /* <DEDUP_REMOVED lines=33> */
[----:B-----5:R-:W-:Y:S01]  /*1af0*/  FADD.FTZ R26, -R12, R41 ;  /* 0x000000290c1a7221 */ /* 0x020fe20000010100 */
        /* <DEDUP_REMOVED lines=66> */
.L_x_25357:
[----:B------:R-:W-:Y:S05]  /*1f20*/  BSYNC.RECONVERGENT B1 ;  /* 0x0000000000017941 */ /* 0x000fea0003800200 */
.L_x_25356:
        /* <DEDUP_REMOVED lines=55> */
.L_x_25360:
[----:B------:R-:W-:Y:S05]  /*22a0*/  BSYNC.RECONVERGENT B1 ;  /* 0x0000000000017941 */ /* 0x000fea0003800200 */
.L_x_25359:
        /* <DEDUP_REMOVED lines=26> */
.L_x_25352:
[----:B------:R-:W-:Y:S05]  /*2450*/  BSYNC.RECONVERGENT B0 ;  /* 0x0000000000007941 */ /* 0x000fea0003800200 */
.L_x_25351:
        /* <DEDUP_REMOVED lines=35> */
[----:B------:R-:W-:Y:S02]  /*2690*/  IADD3 R14, PT, PT, -R14, RZ, RZ ;  /* 0x000000ff0e0e7210 */ /* 0x000fe40007ffe1ff */
[----:B------:R-:W-:Y:S01]  /*26a0*/  LOP3.LUT R12, R11, 0x180, RZ, 0xc0, !PT ;  /* 0x000001800b0c7812 */ /* 0x000fe200078ec0ff */
[----:B------:R-:W-:-:S03]  /*26b0*/  IMAD R11, R5, 0x4, R16 ;  /* 0x00000004050b7824 */ /* 0x000fc600078e0210 */
[----:B------:R-:W-:-:S07]  /*26c0*/  IADD3 R13, PT, PT, R12, R5, RZ ;  /* 0x000000050c0d7210 */ /* 0x000fce0007ffe0ff */
.L_x_25365:
[----:B------:R-:W0:Y:S01]  /*26d0*/  LDS R15, [R11] ;  /* 0x000000000b0f7984 */ /* 0x000e220000000800 */
[----:B------:R-:W-:-:S05]  /*26e0*/  VIADD R14, R14, 0x1 ;  /* 0x000000010e0e7836 */ /* 0x000fca0000000000 */
[----:B------:R-:W-:Y:S01]  /*26f0*/  ISETP.NE.AND P0, PT, R14, RZ, PT ;  /* 0x000000ff0e00720c */ /* 0x000fe20003f05270 */
[----:B0-----:R-:W-:-:S05]  /*2700*/  FMUL.FTZ R12, R15, R10 ;  /* 0x0000000a0f0c7220 */ /* 0x001fca0000410000 */
[----:B------:R0:W-:Y:S02]  /*2710*/  STS [R11], R12 ;  /* 0x0000000c0b007388 */ /* 0x0001e40000000800 */
[----:B0-----:R-:W-:-:S05]  /*2720*/  IADD3 R11, PT, PT, R11, 0x200, RZ ;  /* 0x000002000b0b7810 */ /* 0x001fca0007ffe0ff */
[----:B------:R-:W-:Y:S05]  /*2730*/  @P0 BRA `(.L_x_25365) ;  /* 0xfffffffc00e40947 */ /* 0x000fea000383ffff */
.L_x_25364:
[----:B------:R-:W-:Y:S05]  /*2740*/  BSYNC.RECONVERGENT B1 ;  /* 0x0000000000017941 */ /* 0x000fea0003800200 */
.L_x_25363:
        /* <DEDUP_REMOVED lines=12> */
.L_x_25368:
        /* <DEDUP_REMOVED lines=52> */
.L_x_25367:
[----:B------:R-:W-:Y:S05]  /*2b50*/  BSYNC.RECONVERGENT B1 ;  /* 0x0000000000017941 */ /* 0x000fea0003800200 */
.L_x_25366:
        /* <DEDUP_REMOVED lines=31> */
.L_x_25370:
[----:B------:R-:W-:Y:S05]  /*2d50*/  BSYNC.RECONVERGENT B1 ;  /* 0x0000000000017941 */ /* 0x000fea0003800200 */
.L_x_25369:
        /* <DEDUP_REMOVED lines=14> */
.L_x_25362:
[----:B------:R-:W-:Y:S05]  /*2e40*/  BSYNC.RECONVERGENT B0 ;  /* 0x0000000000007941 */ /* 0x000fea0003800200 */
.L_x_25361:
[----:B-1----:R-:W-:Y:S01]  /*2e50*/  VIADD R2, R44, 0x7 ;  /* 0x000000072c027836 */ /* 0x002fe20000000000 */
[----:B------:R-:W-:Y:S01]  /*2e60*/  BAR.SYNC.DEFER_BLOCKING 0x0 ;  /* 0x0000000000007b1d */ /* 0x000fe20000010000 */
[----:B------:R-:W-:Y:S01]  /*2e70*/  HFMA2 R35, -RZ, RZ, 0, 0 ;  /* 0x00000000ff237431 */ /* 0x000fe200000001ff */
[----:B------:R-:W-:Y:S02]  /*2e80*/  CS2R R40, SRZ ;  /* 0x0000000000287805 */ /* 0x000fe4000001ff00 */
[----:B------:R-:W-:Y:S02]  /*2e90*/  CS2R R38, SRZ ;  /* 0x0000000000267805 */ /* 0x000fe4000001ff00 */
[----:B------:R-:W-:Y:S02]  /*2ea0*/  SHF.R.S32.HI R11, RZ, 0x1f, R2 ;  /* 0x0000001fff0b7819 */ /* 0x000fe40000011402 */
[----:B------:R-:W-:Y:S01]  /*2eb0*/  CS2R R36, SRZ ;  /* 0x0000000000247805 */ /* 0x000fe2000001ff00 */
[----:B------:R-:W1:Y:S01]  /*2ec0*/  LDCU UR12, c[0x0][0x3cc] ;  /* 0x00007980ff0c77ac */ /* 0x000e620008000800 */
[----:B------:R-:W-:Y:S01]  /*2ed0*/  BSSY.RECONVERGENT B0, `(.L_x_25371) ;  /* 0x00000db000007945 */ /* 0x000fe20003800200 */
[----:B------:R-:W-:Y:S01]  /*2ee0*/  LEA.HI R2, R11, R2, RZ, 0x3 ;  /* 0x000000020b027211 */ /* 0x000fe200078f18ff */
[----:B------:R-:W2:Y:S03]  /*2ef0*/  LDCU.64 UR4, c[0x0][0x398] ;  /* 0x00007300ff0477ac */ /* 0x000ea60008000a00 */
[----:B------:R-:W-:-:S04]  /*2f00*/  SHF.R.S32.HI R2, RZ, 0x3, R2 ;  /* 0x00000003ff027819 */ /* 0x000fc80000011402 */
[----:B------:R-:W-:-:S13]  /*2f10*/  ISETP.GE.AND P0, PT, R3, R2, PT ;  /* 0x000000020300720c */ /* 0x000fda0003f06270 */
[----:B-12---:R-:W-:Y:S05]  /*2f20*/  @P0 BRA `(.L_x_25372) ;  /* 0x0000000c00540947 */ /* 0x006fea0003800000 */
[----:B------:R-:W1:Y:S01]  /*2f30*/  I2F.RP R14, R6 ;  /* 0x00000006000e7306 */ /* 0x000e620000209400 */
[----:B------:R-:W2:Y:S01]  /*2f40*/  LDCU UR8, c[0x0][0x3b8] ;  /* 0x00007700ff0877ac */ /* 0x000ea20008000800 */
[----:B------:R-:W-:Y:S01]  /*2f50*/  SHF.R.U32.HI R12, RZ, 0x3, R5 ;  /* 0x00000003ff0c7819 */ /* 0x000fe20000011605 */
[----:B------:R-:W-:Y:S01]  /*2f60*/  VIADD R9, R9, 0x1e0 ;  /* 0x000001e009097836 */ /* 0x000fe20000000000 */
[----:B0-----:R-:W-:Y:S01]  /*2f70*/  MOV R13, RZ ;  /* 0x000000ff000d7202 */ /* 0x001fe20000000f00 */
[----:B------:R-:W0:Y:S01]  /*2f80*/  LDCU UR9, c[0x0][0x3d0] ;  /* 0x00007a00ff0977ac */ /* 0x000e220008000800 */
[----:B------:R-:W-:Y:S01]  /*2f90*/  LOP3.LUT R12, R12, 0x7c, RZ, 0xc0, !PT ;  /* 0x0000007c0c0c7812 */ /* 0x000fe200078ec0ff */
[----:B------:R-:W-:Y:S01]  /*2fa0*/  IMAD.SHL.U32 R31, R5, 0x4, RZ ;  /* 0x00000004051f7824 */ /* 0x000fe200078e00ff */
[----:B------:R-:W-:Y:S01]  /*2fb0*/  LEA R9, R0, R9, 0x18 ;  /* 0x0000000900097211 */ /* 0x000fe200078ec0ff */
[----:B------:R-:W3:Y:S01]  /*2fc0*/  LDCU.64 UR10, c[0x0][0x3a8] ;  /* 0x00007500ff0a77ac */ /* 0x000ee20008000a00 */
[C---:B------:R-:W-:Y:S01]  /*2fd0*/  LEA R32, R3.reuse, 0x1, 0x3 ;  /* 0x0000000103207811 */ /* 0x040fe200078e18ff */
[----:B------:R-:W-:Y:S01]  /*2fe0*/  VIADD R29, R3, 0x1 ;  /* 0x00000001031d7836 */ /* 0x000fe20000000000 */
[----:B------:R-:W-:-:S02]  /*2ff0*/  LOP3.LUT R34, R31, 0x7c, RZ, 0xc0, !PT ;  /* 0x0000007c1f227812 */ /* 0x000fc400078ec0ff */
[----:B------:R-:W-:Y:S01]  /*3000*/  IADD3 R33, PT, PT, R3, -R2, RZ ;  /* 0x8000000203217210 */ /* 0x000fe20007ffe0ff */
[----:B-1----:R-:W1:Y:S01]  /*3010*/  MUFU.RCP R14, R14 ;  /* 0x0000000e000e7308 */ /* 0x002e620000001000 */
[----:B------:R-:W-:Y:S02]  /*3020*/  MOV R41, RZ ;  /* 0x000000ff00297202 */ /* 0x000fe40000000f00 */
[----:B------:R-:W-:Y:S01]  /*3030*/  LOP3.LUT R31, R32, 0x4, R31, 0xf8, !PT ;  /* 0x00000004201f7812 */ /* 0x000fe200078ef81f */
[----:B--2---:R-:W-:Y:S01]  /*3040*/  IMAD R15, R25, UR8, RZ ;  /* 0x00000008190f7c24 */ /* 0x004fe2000f8e02ff */
[----:B------:R-:W2:Y:S03]  /*3050*/  LDCU UR8, c[0x0][0x3ec] ;  /* 0x00007d80ff0877ac */ /* 0x000ea60008000800 */
[----:B------:R-:W-:-:S04]  /*3060*/  IMAD.WIDE R12, R15, 0x4, R12 ;  /* 0x000000040f0c7825 */ /* 0x000fc800078e020c */
[----:B0-----:R-:W-:Y:S01]  /*3070*/  IMAD R46, R8, UR9, RZ ;  /* 0x00000009082e7c24 */ /* 0x001fe2000f8e02ff */
[----:B---3--:R-:W-:-:S04]  /*3080*/  IADD3 R0, P0, PT, R12, UR10, RZ ;  /* 0x0000000a0c007c10 */ /* 0x008fc8000ff1e0ff */
[----:B------:R-:W-:Y:S01]  /*3090*/  IADD3.X R27, PT, PT, R13, UR11, RZ, P0, !PT ;  /* 0x0000000b0d1b7c10 */ /* 0x000fe200087fe4ff */
[----:B-1----:R-:W-:Y:S01]  /*30a0*/  VIADD R10, R14, 0xffffffe ;  /* 0x0ffffffe0e0a7836 */ /* 0x002fe20000000000 */
[----:B------:R-:W-:Y:S01]  /*30b0*/  SHF.R.S32.HI R47, RZ, 0x1f, R46 ;  /* 0x0000001fff2f7819 */ /* 0x000fe2000001142e */
[----:B------:R-:W-:Y:S02]  /*30c0*/  IMAD.SHL.U32 R14, R5, 0x10, RZ ;  /* 0x00000010050e7824 */ /* 0x000fe400078e00ff */
[----:B------:R0:W1:Y:S01]  /*30d0*/  F2I.FTZ.U32.TRUNC.NTZ R11, R10 ;  /* 0x0000000a000b7305 */ /* 0x000062000021f000 */
[----:B--2---:R-:W-:Y:S02]  /*30e0*/  VIADD R28, R28, -UR8 ;  /* 0x800000081c1c7c36 */ /* 0x004fe40008000000 */
[----:B0-----:R-:W-:-:S04]  /*30f0*/  LOP3.LUT R10, R14, 0x10, RZ, 0xe2, !PT ;  /* 0x000000100e0a7812 */ /* 0x001fc800078ee2ff */
[----:B------:R-:W-:Y:S02]  /*3100*/  LEA R10, R3, R10, 0x5 ;  /* 0x0000000a030a7211 */ /* 0x000fe400078e28ff */
[----:B-1----:R-:W-:-:S03]  /*3110*/  IADD3 R15, PT, PT, RZ, -R11, RZ ;  /* 0x8000000bff0f7210 */ /* 0x002fc60007ffe0ff */
[----:B------:R-:W-:Y:S01]  /*3120*/  IMAD.IADD R30, R9, 0x1, R10 ;  /* 0x00000001091e7824 */ /* 0x000fe200078e020a */
[----:B------:R-:W-:Y:S01]  /*3130*/  MOV R10, RZ ;  /* 0x000000ff000a7202 */ /* 0x000fe20000000f00 */
[----:B------:R-:W-:-:S04]  /*3140*/  IMAD R15, R15, R6, RZ ;  /* 0x000000060f0f7224 */ /* 0x000fc800078e02ff */
[----:B-----5:R-:W-:-:S07]  /*3150*/  IMAD.HI.U32 R26, R11, R15, R10 ;  /* 0x0000000f0b1a7227 */ /* 0x020fce00078e000a */
.L_x_25375:
        /* <DEDUP_REMOVED lines=33> */
[----:B------:R-:W-:Y:S01]  /*3370*/  MOV R9, R13 ;  /* 0x0000000d00097202 */ /* 0x000fe20000000f00 */
[C---:B------:R-:W-:Y:S01]  /*3380*/  VIADD R13, R29.reuse, 0x3 ;  /* 0x000000031d0d7836 */ /* 0x040fe20000000000 */
[----:B------:R-:W-:-:S03]  /*3390*/  IADD3 R29, PT, PT, R29, 0x4, RZ ;  /* 0x000000041d1d7810 */ /* 0x000fc60007ffe0ff */
        /* <DEDUP_REMOVED lines=20> */
[----:B------:R-:W-:Y:S02]  /*34e0*/  LEA.HI.X R49, R8, UR5, R9, 0x2, P1 ;  /* 0x0000000508317c11 */ /* 0x000fe400088f1409 */
[----:B------:R-:W0:Y:S04]  /*34f0*/  LDS.128 R8, [R30] ;  /* 0x000000001e087984 */ /* 0x000e280000000c00 */
[----:B------:R-:W2:Y:S01]  /*3500*/  LDG.E.128.CONSTANT R12, desc[UR6][R48.64] ;  /* 0x00000006300c7981 */ /* 0x000ea2000c1e9d00 */
[----:B------:R-:W-:Y:S01]  /*3510*/  ISETP.NE.AND P1, PT, R33, -0x1, PT ;  /* 0xffffffff2100780c */ /* 0x000fe20003f25270 */
[----:B------:R-:W-:-:S12]  /*3520*/  VIADD R21, R31, 0xffffffff ;  /* 0xffffffff1f157836 */ /* 0x000fd80000000000 */
[-C--:B------:R-:W-:Y:S02]  /*3530*/  @!P1 ISETP.GE.AND P3, PT, R31, R44.reuse, PT ;  /* 0x0000002c1f00920c */ /* 0x080fe40003f66270 */
[-C--:B------:R-:W-:Y:S02]  /*3540*/  @!P1 ISETP.GE.AND P2, PT, R21, R44.reuse, PT ;  /* 0x0000002c1500920c */ /* 0x080fe40003f46270 */
[----:B------:R-:W-:Y:S02]  /*3550*/  @!P1 IADD3 R17, PT, PT, R31, 0x1, RZ ;  /* 0x000000011f119810 */ /* 0x000fe40007ffe0ff */
[----:B--2---:R-:W-:Y:S02]  /*3560*/  @!P1 FSEL R13, R13, RZ, !P3 ;  /* 0x000000ff0d0d9208 */ /* 0x004fe40005800000 */
[----:B------:R-:W-:Y:S02]  /*3570*/  @!P1 FSEL R12, R12, RZ, !P2 ;  /* 0x000000ff0c0c9208 */ /* 0x000fe40005000000 */
[----:B------:R-:W-:Y:S01]  /*3580*/  @!P1 ISETP.GE.AND P3, PT, R17, R44, PT ;  /* 0x0000002c1100920c */ /* 0x000fe20003f66270 */
[----:B0-----:R-:W-:-:S03]  /*3590*/  FMUL.FTZ R13, R9, R13 ;  /* 0x0000000d090d7220 */ /* 0x001fc60000410000 */
[----:B------:R-:W-:Y:S01]  /*35a0*/  @!P1 FSEL R14, R14, RZ, !P3 ;  /* 0x000000ff0e0e9208 */ /* 0x000fe20005800000 */
[----:B------:R-:W-:Y:S01]  /*35b0*/  FFMA.FTZ R17, R8, R12, R13 ;  /* 0x0000000c08117223 */ /* 0x000fe2000001000d */
[----:B------:R-:W-:-:S03]  /*35c0*/  @!P1 VIADD R13, R31, 0x2 ;  /* 0x000000021f0d9836 */ /* 0x000fc60000000000 */
[----:B------:R-:W-:Y:S02]  /*35d0*/  FFMA.FTZ R20, R10, R14, R17 ;  /* 0x0000000e0a147223 */ /* 0x000fe40000010011 */
[----:B------:R-:W2:Y:S01]  /*35e0*/  LDG.E.128.CONSTANT R16, desc[UR6][R48.64+0x200] ;  /* 0x0002000630107981 */ /* 0x000ea2000c1e9d00 */
[-C--:B------:R-:W-:Y:S02]  /*35f0*/  @!P1 ISETP.GE.AND P2, PT, R13, R44.reuse, PT ;  /* 0x0000002c0d00920c */ /* 0x080fe40003f46270 */
[----:B------:R-:W-:Y:S02]  /*3600*/  @!P1 IADD3 R13, PT, PT, R31, 0x1, RZ ;  /* 0x000000011f0d9810 */ /* 0x000fe40007ffe0ff */
[----:B------:R-:W-:Y:S02]  /*3610*/  @!P1 FSEL R15, R15, RZ, !P2 ;  /* 0x000000ff0f0f9208 */ /* 0x000fe40005000000 */
[----:B------:R-:W-:Y:S01]  /*3620*/  @!P1 ISETP.GE.AND P4, PT, R13, R44, PT ;  /* 0x0000002c0d00920c */ /* 0x000fe20003f86270 */
[----:B------:R-:W-:-:S02]  /*3630*/  @!P1 VIADD R13, R31, 0x2 ;  /* 0x000000021f0d9836 */ /* 0x000fc40000000000 */
[----:B------:R-:W-:-:S03]  /*3640*/  FFMA.FTZ R20, R11, R15, R20 ;  /* 0x0000000f0b147223 */ /* 0x000fc60000010014 */
[-C--:B------:R-:W-:Y:S02]  /*3650*/  @!P1 ISETP.GE.AND P5, PT, R13, R44.reuse, PT ;  /* 0x0000002c0d00920c */ /* 0x080fe40003fa6270 */
[----:B------:R-:W3:Y:S01]  /*3660*/  LDG.E.128.CONSTANT R12, desc[UR6][R48.64+0x400] ;  /* 0x00040006300c7981 */ /* 0x000ee2000c1e9d00 */
[-C--:B------:R-:W-:Y:S02]  /*3670*/  @!P1 ISETP.GE.AND P3, PT, R31, R44.reuse, PT ;  /* 0x0000002c1f00920c */ /* 0x080fe40003f66270 */
[----:B------:R-:W-:Y:S01]  /*3680*/  @!P1 ISETP.GE.AND P2, PT, R21, R44, PT ;  /* 0x0000002c1500920c */ /* 0x000fe20003f46270 */
[----:B------:R-:W-:Y:S01]  /*3690*/  FADD.FTZ R41, R41, R20 ;  /* 0x0000001429297221 */ /* 0x000fe20000010000 */
[----:B--2---:R-:W-:Y:S02]  /*36a0*/  @!P1 FSEL R17, R17, RZ, !P3 ;  /* 0x000000ff11119208 */ /* 0x004fe40005800000 */
[----:B------:R-:W-:-:S03]  /*36b0*/  @!P1 FSEL R16, R16, RZ, !P2 ;  /* 0x000000ff10109208 */ /* 0x000fc60005000000 */
[----:B------:R-:W-:Y:S01]  /*36c0*/  FMUL.FTZ R17, R9, R17 ;  /* 0x0000001109117220 */ /* 0x000fe20000410000 */
[----:B------:R-:W-:-:S03]  /*36d0*/  @!P1 FSEL R18, R18, RZ, !P4 ;  /* 0x000000ff12129208 */ /* 0x000fc60006000000 */
[----:B------:R-:W-:Y:S01]  /*36e0*/  FFMA.FTZ R17, R8, R16, R17 ;  /* 0x0000001008117223 */ /* 0x000fe20000010011 */
[----:B------:R-:W-:Y:S02]  /*36f0*/  @!P1 ISETP.GE.AND P2, PT, R21, R44, PT ;  /* 0x0000002c1500920c */ /* 0x000fe40003f46270 */
[----:B------:R-:W-:Y:S01]  /*3700*/  @!P1 FSEL R19, R19, RZ, !P5 ;  /* 0x000000ff13139208 */ /* 0x000fe20006800000 */
[----:B------:R-:W-:Y:S01]  /*3710*/  FFMA.FTZ R18, R10, R18, R17 ;  /* 0x000000120a127223 */ /* 0x000fe20000010011 */
[C---:B------:R-:W-:Y:S02]  /*3720*/  @!P1 ISETP.GE.AND P3, PT, R31.reuse, R44, PT ;  /* 0x0000002c1f00920c */ /* 0x040fe40003f66270 */
[----:B------:R-:W-:Y:S02]  /*3730*/  @!P1 IADD3 R17, PT, PT, R31, 0x1, RZ ;  /* 0x000000011f119810 */ /* 0x000fe40007ffe0ff */
[----:B---3--:R-:W-:Y:S01]  /*3740*/  @!P1 FSEL R12, R12, RZ, !P2 ;  /* 0x000000ff0c0c9208 */ /* 0x008fe20005000000 */
[----:B------:R-:W-:Y:S01]  /*3750*/  FFMA.FTZ R19, R11, R19, R18 ;  /* 0x000000130b137223 */ /* 0x000fe20000010012 */
[----:B------:R-:W-:-:S02]  /*3760*/  @!P1 FSEL R13, R13, RZ, !P3 ;  /* 0x000000ff0d0d9208 */ /* 0x000fc40005800000 */
[-C--:B------:R-:W-:Y:S01]  /*3770*/  @!P1 ISETP.GE.AND P2, PT, R17, R44.reuse, PT ;  /* 0x0000002c1100920c */ /* 0x080fe20003f46270 */
[----:B------:R-:W-:Y:S02]  /*3780*/  @!P1 VIADD R17, R31, 0x2 ;  /* 0x000000021f119836 */ /* 0x000fe40000000000 */
[----:B------:R-:W-:Y:S01]  /*3790*/  FADD.FTZ R40, R40, R19 ;  /* 0x0000001328287221 */ /* 0x000fe20000010000 */
[----:B------:R-:W-:Y:S01]  /*37a0*/  FMUL.FTZ R13, R9, R13 ;  /* 0x0000000d090d7220 */ /* 0x000fe20000410000 */
[----:B------:R-:W-:Y:S02]  /*37b0*/  @!P1 FSEL R14, R14, RZ, !P2 ;  /* 0x000000ff0e0e9208 */ /* 0x000fe40005000000 */
[----:B------:R-:W-:Y:S02]  /*37c0*/  @!P1 ISETP.GE.AND P2, PT, R17, R44, PT ;  /* 0x0000002c1100920c */ /* 0x000fe40003f46270 */
[----:B------:R-:W2:Y:S01]  /*37d0*/  LDG.E.128.CONSTANT R16, desc[UR6][R48.64+0x600] ;  /* 0x0006000630107981 */ /* 0x000ea2000c1e9d00 */
[----:B------:R-:W-:-:S04]  /*37e0*/  FFMA.FTZ R13, R8, R12, R13 ;  /* 0x0000000c080d7223 */ /* 0x000fc8000001000d */
[----:B------:R-:W-:Y:S01]  /*37f0*/  FFMA.FTZ R20, R10, R14, R13 ;  /* 0x0000000e0a147223 */ /* 0x000fe2000001000d */
[----:B------:R-:W-:Y:S02]  /*3800*/  @!P1 IADD3 R13, PT, PT, R31, 0x1, RZ ;  /* 0x000000011f0d9810 */ /* 0x000fe40007ffe0ff */
[----:B------:R-:W-:Y:S02]  /*3810*/  @!P1 FSEL R15, R15, RZ, !P2 ;  /* 0x000000ff0f0f9208 */ /* 0x000fe40005000000 */
[----:B------:R-:W-:Y:S01]  /*3820*/  @!P1 ISETP.GE.AND P5, PT, R13, R44, PT ;  /* 0x0000002c0d00920c */ /* 0x000fe20003fa6270 */
[----:B------:R-:W-:Y:S02]  /*3830*/  @!P1 VIADD R13, R31, 0x2 ;  /* 0x000000021f0d9836 */ /* 0x000fe40000000000 */
[----:B------:R-:W-:-:S03]  /*3840*/  FFMA.FTZ R20, R11, R15, R20 ;  /* 0x0000000f0b147223 */ /* 0x000fc60000010014 */
[-C--:B------:R-:W-:Y:S02]  /*3850*/  @!P1 ISETP.GE.AND P2, PT, R13, R44.reuse, PT ;  /* 0x0000002c0d00920c */ /* 0x080fe40003f46270 */
[----:B------:R-:W3:Y:S01]  /*3860*/  LDG.E.128.CONSTANT R12, desc[UR6][R48.64+0x800] ;  /* 0x00080006300c7981 */ /* 0x000ee2000c1e9d00 */
[-C--:B------:R-:W-:Y:S02]  /*3870*/  @!P1 ISETP.GE.AND P4, PT, R31, R44.reuse, PT ;  /* 0x0000002c1f00920c */ /* 0x080fe40003f86270 */
[----:B------:R-:W-:Y:S02]  /*3880*/  @!P1 ISETP.GE.AND P3, PT, R21, R44, PT ;  /* 0x0000002c1500920c */ /* 0x000fe40003f66270 */
[----:B------:R-:W-:Y:S01]  /*3890*/  @!P1 IADD3 R23, PT, PT, R31, 0x1, RZ ;  /* 0x000000011f179810 */ /* 0x000fe20007ffe0ff */
[----:B------:R-:W-:Y:S01]  /*38a0*/  FADD.FTZ R39, R39, R20 ;  /* 0x0000001427277221 */ /* 0x000fe20000010000 */
        /* <DEDUP_REMOVED lines=8> */
[----:B------:R-:W-:Y:S02]  /*3930*/  @!P1 FSEL R19, R19, RZ, !P2 ;  /* 0x000000ff13139208 */ /* 0x000fe40005000000 */
[----:B---3--:R-:W-:Y:S02]  /*3940*/  @!P1 FSEL R13, R13, RZ, !P4 ;  /* 0x000000ff0d0d9208 */ /* 0x008fe40006000000 */
[----:B------:R-:W-:Y:S01]  /*3950*/  @!P1 ISETP.GE.AND P5, PT, R17, R44, PT ;  /* 0x0000002c1100920c */ /* 0x000fe20003fa6270 */
[----:B------:R-:W-:Y:S02]  /*3960*/  @!P1 VIADD R17, R31, 0x2 ;  /* 0x000000021f119836 */ /* 0x000fe40000000000 */
[----:B------:R-:W-:Y:S01]  /*3970*/  FMUL.FTZ R43, R9, R13 ;  /* 0x0000000d092b7220 */ /* 0x000fe20000410000 */
[----:B------:R-:W-:-:S02]  /*3980*/  FFMA.FTZ R13, R11, R19, R18 ;  /* 0x000000130b0d7223 */ /* 0x000fc40000010012 */
[-C--:B------:R-:W-:Y:S02]  /*3990*/  @!P1 ISETP.GE.AND P6, PT, R17, R44.reuse, PT ;  /* 0x0000002c1100920c */ /* 0x080fe40003fc6270 */
[----:B------:R-:W2:Y:S01]  /*39a0*/  LDG.E.128.CONSTANT R16, desc[UR6][R48.64+0xa00] ;  /* 0x000a000630107981 */ /* 0x000ea2000c1e9d00 */
[-C--:B------:R-:W-:Y:S02]  /*39b0*/  @!P1 ISETP.GE.AND P3, PT, R21, R44.reuse, PT ;  /* 0x0000002c1500920c */ /* 0x080fe40003f66270 */
[-C--:B------:R-:W-:Y:S02]  /*39c0*/  @!P1 ISETP.GE.AND P2, PT, R23, R44.reuse, PT ;  /* 0x0000002c1700920c */ /* 0x080fe40003f46270 */
[----:B------:R-:W-:Y:S02]  /*39d0*/  @!P1 FSEL R12, R12, RZ, !P3 ;  /* 0x000000ff0c0c9208 */ /* 0x000fe40005800000 */
[CC--:B------:R-:W-:Y:S02]  /*39e0*/  @!P1 ISETP.GE.AND P4, PT, R21.reuse, R44.reuse, PT ;  /* 0x0000002c1500920c */ /* 0x0c0fe40003f86270 */
[----:B------:R-:W-:-:S02]  /*39f0*/  @!P1 ISETP.GE.AND P3, PT, R21, R44, PT ;  /* 0x0000002c1500920c */ /* 0x000fc40003f66270 */
[----:B------:R-:W3:Y:S01]  /*3a00*/  LDG.E.128.CONSTANT R20, desc[UR6][R48.64+0xc00] ;  /* 0x000c000630147981 */ /* 0x000ee2000c1e9d00 */
[----:B------:R-:W-:Y:S02]  /*3a10*/  @!P1 FSEL R14, R14, RZ, !P5 ;  /* 0x000000ff0e0e9208 */ /* 0x000fe40006800000 */
[----:B------:R-:W-:Y:S01]  /*3a20*/  @!P1 ISETP.GE.AND P5, PT, R31, R44, PT ;  /* 0x0000002c1f00920c */ /* 0x000fe20003fa6270 */
[----:B------:R-:W-:Y:S01]  /*3a30*/  FFMA.FTZ R43, R8, R12, R43 ;  /* 0x0000000c082b7223 */ /* 0x000fe2000001002b */
[----:B------:R-:W-:-:S03]  /*3a40*/  @!P1 FSEL R15, R15, RZ, !P6 ;  /* 0x000000ff0f0f9208 */ /* 0x000fc60007000000 */
[----:B------:R-:W-:-:S04]  /*3a50*/  FFMA.FTZ R12, R10, R14, R43 ;  /* 0x0000000e0a0c7223 */ /* 0x000fc8000001002b */
[----:B------:R-:W-:Y:S01]  /*3a60*/  FFMA.FTZ R12, R11, R15, R12 ;  /* 0x0000000f0b0c7223 */ /* 0x000fe2000001000c */
[----:B------:R-:W-:Y:S02]  /*3a70*/  @!P1 VIADD R15, R31, 0x2 ;  /* 0x000000021f0f9836 */ /* 0x000fe40000000000 */
[----:B------:R-:W-:Y:S01]  /*3a80*/  FADD.FTZ R38, R38, R13 ;  /* 0x0000000d26267221 */ /* 0x000fe20000010000 */
[----:B------:R-:W-:Y:S01]  /*3a90*/  FADD.FTZ R37, R37, R12 ;  /* 0x0000000c25257221 */ /* 0x000fe20000010000 */
[----:B--2---:R-:W-:Y:S02]  /*3aa0*/  @!P1 FSEL R17, R17, RZ, !P5 ;  /* 0x000000ff11119208 */ /* 0x004fe40006800000 */
[----:B------:R-:W-:-:S03]  /*3ab0*/  @!P1 FSEL R16, R16, RZ, !P4 ;  /* 0x000000ff10109208 */ /* 0x000fc60006000000 */
[----:B------:R-:W-:Y:S01]  /*3ac0*/  FMUL.FTZ R17, R9, R17 ;  /* 0x0000001109117220 */ /* 0x000fe20000410000 */
[----:B------:R-:W-:Y:S02]  /*3ad0*/  @!P1 FSEL R18, R18, RZ, !P2 ;  /* 0x000000ff12129208 */ /* 0x000fe40005000000 */
[----:B------:R-:W-:Y:S01]  /*3ae0*/  @!P1 ISETP.GE.AND P4, PT, R31, R44, PT ;  /* 0x0000002c1f00920c */ /* 0x000fe20003f86270 */
[----:B------:R-:W-:-:S03]  /*3af0*/  FFMA.FTZ R17, R8, R16, R17 ;  /* 0x0000001008117223 */ /* 0x000fc60000010011 */
[----:B---3--:R-:W-:Y:S01]  /*3b00*/  @!P1 FSEL R21, R21, RZ, !P4 ;  /* 0x000000ff15159208 */ /* 0x008fe20006000000 */
[----:B------:R-:W-:Y:S01]  /*3b10*/  FFMA.FTZ R18, R10, R18, R17 ;  /* 0x000000120a127223 */ /* 0x000fe20000010011 */
[----:B------:R-:W-:Y:S02]  /*3b20*/  @!P1 IADD3 R17, PT, PT, R31, 0x1, RZ ;  /* 0x000000011f119810 */ /* 0x000fe40007ffe0ff */
[----:B------:R-:W-:Y:S01]  /*3b30*/  @!P1 FSEL R20, R20, RZ, !P3 ;  /* 0x000000ff14149208 */ /* 0x000fe20005800000 */
[----:B------:R-:W-:Y:S01]  /*3b40*/  FMUL.FTZ R9, R9, R21 ;  /* 0x0000001509097220 */ /* 0x000fe20000410000 */
[-C--:B------:R-:W-:Y:S02]  /*3b50*/  @!P1 ISETP.GE.AND P3, PT, R17, R44.reuse, PT ;  /* 0x0000002c1100920c */ /* 0x080fe40003f66270 */
[C---:B------:R-:W-:Y:S01]  /*3b60*/  @!P1 ISETP.GE.AND P2, PT, R15.reuse, R44, PT ;  /* 0x0000002c0f00920c */ /* 0x040fe20003f46270 */
[----:B------:R-:W-:Y:S01]  /*3b70*/  FFMA.FTZ R9, R8, R20, R9 ;  /* 0x0000001408097223 */ /* 0x000fe20000010009 */
[----:B------:R-:W-:-:S02]  /*3b80*/  @!P1 ISETP.GE.AND P4, PT, R15, R44, PT ;  /* 0x0000002c0f00920c */ /* 0x000fc40003f86270 */
[----:B------:R-:W-:Y:S02]  /*3b90*/  @!P1 FSEL R22, R22, RZ, !P3 ;  /* 0x000000ff16169208 */ /* 0x000fe40005800000 */
[----:B------:R-:W-:Y:S02]  /*3ba0*/  @!P1 FSEL R19, R19, RZ, !P2 ;  /* 0x000000ff13139208 */ /* 0x000fe40005000000 */
[----:B------:R-:W-:Y:S01]  /*3bb0*/  @!P1 FSEL R23, R23, RZ, !P4 ;  /* 0x000000ff17179208 */ /* 0x000fe20006000000 */
[----:B------:R-:W-:Y:S02]  /*3bc0*/  FFMA.FTZ R10, R10, R22, R9 ;  /* 0x000000160a0a7223 */ /* 0x000fe40000010009 */
[C---:B------:R-:W-:Y:S02]  /*3bd0*/  FFMA.FTZ R19, R11.reuse, R19, R18 ;  /* 0x000000130b137223 */ /* 0x040fe40000010012 */
[----:B------:R-:W-:Y:S02]  /*3be0*/  FFMA.FTZ R10, R11, R23, R10 ;  /* 0x000000170b0a7223 */ /* 0x000fe4000001000a */
[----:B------:R-:W-:-:S02]  /*3bf0*/  FADD.FTZ R36, R36, R19 ;  /* 0x0000001324247221 */ /* 0x000fc40000010000 */
[----:B------:R-:W-:-:S07]  /*3c00*/  FADD.FTZ R35, R35, R10 ;  /* 0x0000000a23237221 */ /* 0x000fce0000010000 */
.L_x_25374:
[----:B------:R-:W-:Y:S05]  /*3c10*/  BSYNC.RECONVERGENT B1 ;  /* 0x0000000000017941 */ /* 0x000fea0003800200 */
.L_x_25373:
[----:B------:R-:W-:Y:S01]  /*3c20*/  IADD3 R0, P1, PT, R0, 0x10, RZ ;  /* 0x0000001000007810 */ /* 0x000fe20007f3e0ff */
[----:B------:R-:W-:Y:S01]  /*3c30*/  VIADD R33, R33, 0x4 ;  /* 0x0000000421217836 */ /* 0x000fe20000000000 */
[----:B------:R-:W-:Y:S01]  /*3c40*/  IADD3 R31, PT, PT, R31, 0x20, RZ ;  /* 0x000000201f1f7810 */ /* 0x000fe20007ffe0ff */
[----:B------:R-:W-:Y:S01]  /*3c50*/  VIADD R30, R30, 0x80 ;  /* 0x000000801e1e7836 */ /* 0x000fe20000000000 */
[----:B------:R-:W-:Y:S01]  /*3c60*/  IADD3.X R27, PT, PT, RZ, R27, RZ, P1, !PT ;  /* 0x0000001bff1b7210 */ /* 0x000fe20000ffe4ff */
[----:B------:R-:W-:Y:S08]  /*3c70*/  @!P0 BRA `(.L_x_25375) ;  /* 0xfffffff400388947 */ /* 0x000ff0000383ffff */
.L_x_25372:
[----:B------:R-:W-:Y:S05]  /*3c80*/  BSYNC.RECONVERGENT B0 ;  /* 0x0000000000007941 */ /* 0x000fea0003800200 */
.L_x_25371:
[----:B------:R-:W1:Y:S01]  /*3c90*/  SHFL.BFLY PT, R0, R41, 0x1, 0x1f ;  /* 0x0c201f0029007f89 */ /* 0x000e6200000e0000 */
[----:B------:R-:W2:Y:S01]  /*3ca0*/  S2UR UR5, SR_CgaCtaId ;  /* 0x00000000000579c3 */ /* 0x000ea20000008800 */
[----:B------:R-:W-:Y:S01]  /*3cb0*/  SHF.R.U32.HI R10, RZ, 0x1, R4 ;  /* 0x00000001ff0a7819 */ /* 0x000fe20000011604 */
[----:B------:R-:W-:Y:S01]  /*3cc0*/  UMOV UR4, 0x400 ;  /* 0x0000040000047882 */ /* 0x000fe20000000000 */
[----:B------:R-:W3:Y:S01]  /*3cd0*/  SHFL.BFLY PT, R9, R40, 0x1, 0x1f ;  /* 0x0c201f0028097f89 */ /* 0x000ee200000e0000 */
[C---:B------:R-:W-:Y:S01]  /*3ce0*/  LOP3.LUT R4, R5.reuse, 0x1, RZ, 0xc0, !PT ;  /* 0x0000000105047812 */ /* 0x040fe200078ec0ff */
[----:B------:R-:W-:Y:S01]  /*3cf0*/  UIADD3 UR4, UPT, UPT, UR4, 0x1e0, URZ ;  /* 0x000001e004047890 */ /* 0x000fe2000fffe0ff */
[----:B------:R-:W-:Y:S01]  /*3d00*/  LOP3.LUT P0, RZ, R5, 0x3c1, RZ, 0xc0, !PT ;  /* 0x000003c105ff7812 */ /* 0x000fe2000780c0ff */
[----:B------:R-:W4:Y:S01]  /*3d10*/  SHFL.BFLY PT, R2, R39, 0x1, 0x1f ;  /* 0x0c201f0027027f89 */ /* 0x000f2200000e0000 */
[----:B------:R-:W-:Y:S01]  /*3d20*/  ISETP.NE.AND P2, PT, R4, RZ, PT ;  /* 0x000000ff0400720c */ /* 0x000fe20003f45270 */
[----:B------:R-:W-:Y:S01]  /*3d30*/  IMAD R10, R3, 0x70, R10 ;  /* 0x00000070030a7824 */ /* 0x000fe200078e020a */
[----:B------:R-:W-:Y:S01]  /*3d40*/  BSSY.RECONVERGENT B0, `(.L_x_25376) ;  /* 0x000002c000007945 */ /* 0x000fe20003800200 */
[----:B------:R-:W4:Y:S01]  /*3d50*/  SHFL.BFLY PT, R11, R38, 0x1, 0x1f ;  /* 0x0c201f00260b7f89 */ /* 0x000f2200000e0000 */
[----:B------:R-:W-:-:S02]  /*3d60*/  LOP3.LUT P1, RZ, R5, 0x3e1, RZ, 0xc0, !PT ;  /* 0x000003e105ff7812 */ /* 0x000fc4000782c0ff */
[C---:B------:R-:W-:Y:S01]  /*3d70*/  ISETP.GT.U32.AND P3, PT, R5.reuse, 0x1f, PT ;  /* 0x0000001f0500780c */ /* 0x040fe20003f64070 */
[----:B------:R-:W4:Y:S04]  /*3d80*/  SHFL.BFLY PT, R6, R37, 0x1, 0x1f ;  /* 0x0c201f0025067f89 */ /* 0x000f2800000e0000 */
[----:B0-----:R-:W0:Y:S04]  /*3d90*/  SHFL.BFLY PT, R13, R36, 0x1, 0x1f ;  /* 0x0c201f00240d7f89 */ /* 0x001e2800000e0000 */
[----:B------:R-:W0:Y:S01]  /*3da0*/  SHFL.BFLY PT, R8, R35, 0x1, 0x1f ;  /* 0x0c201f0023087f89 */ /* 0x000e2200000e0000 */
[----:B-1----:R-:W-:Y:S01]  /*3db0*/  FADD.FTZ R41, R0, R41 ;  /* 0x0000002900297221 */ /* 0x002fe20000010000 */
[----:B------:R-:W-:Y:S01]  /*3dc0*/  LOP3.LUT R0, R5, 0x3c0, RZ, 0xc0, !PT ;  /* 0x000003c005007812 */ /* 0x000fe200078ec0ff */
[----:B--2---:R-:W-:Y:S01]  /*3dd0*/  ULEA UR4, UR5, UR4, 0x18 ;  /* 0x0000000405047291 */ /* 0x004fe2000f8ec0ff */
[----:B------:R-:W-:Y:S01]  /*3de0*/  BAR.SYNC.DEFER_BLOCKING 0x0 ;  /* 0x0000000000007b1d */ /* 0x000fe20000010000 */
[----:B---3--:R-:W-:Y:S01]  /*3df0*/  FADD.FTZ R40, R9, R40 ;  /* 0x0000002809287221 */ /* 0x008fe20000010000 */
[----:B------:R-:W-:Y:S01]  /*3e00*/  ISETP.NE.OR P5, PT, R0, 0x40, P2 ;  /* 0x000000400000780c */ /* 0x000fe200017a5670 */
[----:B----4-:R-:W-:-:S02]  /*3e10*/  FADD.FTZ R39, R2, R39 ;  /* 0x0000002702277221 */ /* 0x010fc40000010000 */
[----:B------:R-:W-:Y:S02]  /*3e20*/  LEA R10, R10, UR4, 0x2 ;  /* 0x000000040a0a7c11 */ /* 0x000fe4000f8e10ff */
[----:B------:R-:W-:Y:S01]  /*3e30*/  LOP3.LUT R0, R5, 0x3e0, RZ, 0xc0, !PT ;  /* 0x000003e005007812 */ /* 0x000fe200078ec0ff */
[----:B------:R-:W-:-:S03]  /*3e40*/  FADD.FTZ R11, R11, R38 ;  /* 0x000000260b0b7221 */ /* 0x000fc60000010000 */
[----:B------:R-:W-:Y:S01]  /*3e50*/  ISETP.NE.OR P4, PT, R0, 0x20, P2 ;  /* 0x000000200000780c */ /* 0x000fe20001785670 */
[----:B------:R-:W-:Y:S01]  /*3e60*/  FADD.FTZ R37, R6, R37 ;  /* 0x0000002506257221 */ /* 0x000fe20000010000 */
[----:B0-----:R-:W-:Y:S01]  /*3e70*/  FADD.FTZ R13, R13, R36 ;  /* 0x000000240d0d7221 */ /* 0x001fe20000010000 */
        /* <DEDUP_REMOVED lines=24> */
.L_x_25377:
[----:B------:R-:W-:Y:S05]  /*4000*/  BSYNC.RECONVERGENT B0 ;  /* 0x0000000000007941 */ /* 0x000fea0003800200 */
.L_x_25376:
        /* <DEDUP_REMOVED lines=25> */
.L_x_25379:
[----:B------:R-:W-:Y:S05]  /*41a0*/  BSYNC.RECONVERGENT B0 ;  /* 0x0000000000007941 */ /* 0x000fea0003800200 */
.L_x_25378:
        /* <DEDUP_REMOVED lines=23> */
.L_x_25348:
[----:B------:R-:W-:Y:S01]  /*4320*/  HFMA2 R16, -RZ, RZ, 0, 1.847743988037109375e-06 ;  /* 0x0000001fff107431 */ /* 0x000fe200000001ff */
[----:B------:R-:W-:Y:S01]  /*4330*/  BSSY B2, `(.L_x_25380) ;  /* 0x0000006000027945 */ /* 0x000fe20003800000 */
[----:B------:R-:W-:Y:S01]  /*4340*/  IMAD.MOV.U32 R15, RZ, RZ, 0x2 ;  /* 0x00000002ff0f7424 */ /* 0x000fe200078e00ff */
[----:B------:R-:W-:-:S07]  /*4350*/  MOV R14, 0xffffffff ;  /* 0xffffffff000e7802 */ /* 0x000fce0000000f00 */
[----:B------:R-:W-:Y:S05]  /*4360*/  WARPSYNC.COLLECTIVE R14, `(.L_x_25381) ;  /* 0x000000000e087348 */ /* 0x000fea0003c00000 */
[----:B------:R0:W1:Y:S02]  /*4370*/  SHFL.BFLY P2, R13, R19, R15, R16 ;  /* 0x0c00000f130d7389 */ /* 0x0000640000040010 */
[----:B01----:R-:W-:Y:S05]  /*4380*/  ENDCOLLECTIVE ;  /* 0x000000000000791b */ /* 0x003fea0003800000 */
.L_x_25381:
[----:B------:R-:W-:Y:S05]  /*4390*/  BSYNC B2 ;  /* 0x0000000000027941 */ /* 0x000fea0003800000 */
.L_x_25380:
        /* <DEDUP_REMOVED lines=9> */
.L_x_25382:
[----:B------:R-:W-:Y:S05]  /*4430*/  BRA `(.L_x_25383) ;  /* 0xffffffcc00807947 */ /* 0x000fea000383ffff */
.L_x_25350:
        /* <DEDUP_REMOVED lines=8> */
.L_x_25385:
[----:B------:R-:W-:Y:S05]  /*44c0*/  BSYNC B0 ;  /* 0x0000000000007941 */ /* 0x000fea0003800000 */
.L_x_25384:
        /* <DEDUP_REMOVED lines=9> */
.L_x_25386:
[----:B------:R-:W-:Y:S01]  /*4560*/  HFMA2 R15, -RZ, RZ, 0, 2.384185791015625e-07 ;  /* 0x00000004ff0f7431 */ /* 0x000fe200000001ff */
[----:B------:R-:W-:-:S04]  /*4570*/  MOV R2, R13 ;  /* 0x0000000d00027202 */ /* 0x000fc80000000f00 */
[----:B------:R-:W-:-:S05]  /*4580*/  FMNMX.FTZ R2, R9, R2, !PT ;  /* 0x0000000209027209 */ /* 0x000fca0007810000 */
[----:B------:R-:W-:-:S07]  /*4590*/  IMAD.MOV.U32 R19, RZ, RZ, R2 ;  /* 0x000000ffff137224 */ /* 0x000fce00078e0002 */
[----:B------:R-:W-:Y:S05]  /*45a0*/  WARPSYNC.COLLECTIVE R14, `(.L_x_25387) ;  /* 0x000000000e087348 */ /* 0x000fea0003c00000 */
[----:B------:R0:W1:Y:S02]  /*45b0*/  SHFL.BFLY P2, R13, R19, R15, R16 ;  /* 0x0c00000f130d7389 */ /* 0x0000640000040010 */
[----:B01----:R-:W-:Y:S05]  /*45c0*/  ENDCOLLECTIVE ;  /* 0x000000000000791b */ /* 0x003fea0003800000 */
.L_x_25387:
[----:B------:R-:W-:Y:S01]  /*45d0*/  MOV R11, R13 ;  /* 0x0000000d000b7202 */ /* 0x000fe20000000f00 */
[----:B------:R-:W-:Y:S06]  /*45e0*/  BRA `(.L_x_25388) ;  /* 0xffffffcc00a87947 */ /* 0x000fec000383ffff */
.L_x_25389:
        /* <DEDUP_REMOVED lines=9> */
.L_x_26053:


//--------------------- .text._ZN4vllm25paged_attention_v1_kernelIffLi96ELi8ELi128ELNS_18Fp8KVCacheDataTypeE0ELb1EEEvPT_PKS2_PKT0_S8_ifPKiSA_iPKfiiiSC_SC_iiiii --------------------------
	.section	.text._ZN4vllm25paged_attention_v1_kernelIffLi96ELi8ELi128ELNS_18Fp8KVCacheDataTypeE0ELb1EEEvPT_PKS2_PKT0_S8_ifPKiSA_iPKfiiiSC_SC_iiiii,"ax",@progbits
	.align	128
        .global         _ZN4vllm25paged_attention_v1_kernelIffLi96ELi8ELi128ELNS_18Fp8KVCacheDataTypeE0ELb1EEEvPT_PKS2_PKT0_S8_ifPKiSA_iPKfiiiSC_SC_iiiii
        .type           _ZN4vllm25paged_attention_v1_kernelIffLi96ELi8ELi128ELNS_18Fp8KVCacheDataTypeE0ELb1EEEvPT_PKS2_PKT0_S8_ifPKiSA_iPKfiiiSC_SC_iiiii,@function
        .size           _ZN4vllm25paged_attention_v1_kernelIffLi96ELi8ELi128ELNS_18Fp8KVCacheDataTypeE0ELb1EEEvPT_PKS2_PKT0_S8_ifPKiSA_iPKfiiiSC_SC_iiiii,(.L_x_26054 - _ZN4vllm25paged_attention_v1_kernelIffLi96ELi8ELi128ELNS_18Fp8KVCacheDataTypeE0ELb1EEEvPT_PKS2_PKT0_S8_ifPKiSA_iPKfiiiSC_SC_iiiii)
        .other          _ZN4vllm25paged_attention_v1_kernelIffLi96ELi8ELi128ELNS_18Fp8KVCacheDataTypeE0ELb1EEEvPT_PKS2_PKT0_S8_ifPKiSA_iPKfiiiSC_SC_iiiii,@"STO_CUDA_ENTRY STV_DEFAULT"
_ZN4vllm25paged_attention_v1_kernelIffLi96ELi8ELi128ELNS_18Fp8KVCacheDataTypeE0ELb1EEEvPT_PKS2_PKT0_S8_ifPKiSA_iPKfiiiSC_SC_iiiii:
.text._ZN4vllm25paged_attention_v1_kernelIffLi96ELi8ELi128ELNS_18Fp8KVCacheDataTypeE0ELb1EEEvPT_PKS2_PKT0_S8_ifPKiSA_iPKfiiiSC_SC_iiiii:
        /* <DEDUP_REMOVED lines=13> */
[----:B------:R-:W0:Y:S06]  /*00d0*/  LDCU.64 UR12, c[0x0][0x390] ;  /* 0x00007200ff0c77ac */ /* 0x000e2c0008000a00 */
[----:B------:R-:W4:Y:S01]  /*00e0*/  LDC R16, c[0x0][0x3f8] ;  /* 0x0000fe00ff107b82 */ /* 0x000f220000000800 */
[----:B0-----:R-:W-:-:S05]  /*00f0*/  IMAD.WIDE.U32 R2, R31, 0x4, R2 ;  /* 0x000000041f027825 */ /* 0x001fca00078e0002 */
[----:B-1----:R0:W4:Y:S01]  /*0100*/  LDG.E.CONSTANT R43, desc[UR6][R2.64] ;  /* 0x00000006022b7981 */ /* 0x002122000c1e9900 */
[----:B--2---:R-:W-:Y:S01]  /*0110*/  ISETP.GT.U32.AND P1, PT, R4, 0x5f, PT ;  /* 0x0000005f0400780c */ /* 0x004fe20003f24070 */
[----:B---3--:R-:W-:Y:S01]  /*0120*/  IMAD R0, R31, UR4, RZ ;  /* 0x000000041f007c24 */ /* 0x008fe2000f8e02ff */
[----:B----4-:R-:W-:Y:S01]  /*0130*/  ISETP.NE.U32.AND P0, PT, R8, RZ, PT ;  /* 0x000000ff0800720c */ /* 0x010fe20003f05070 */
[----:B------:R-:W1:Y:S03]  /*0140*/  LDCU UR4, c[0x0][0x3b8] ;  /* 0x00007700ff0477ac */ /* 0x000e660008000800 */
[----:B------:R-:W-:Y:S01]  /*0150*/  ISETP.NE.AND.EX P0, PT, R9, RZ, PT, P0 ;  /* 0x000000ff0900720c */ /* 0x000fe20003f05300 */
[----:B0-----:R-:W0:Y:S06]  /*0160*/  LDC R2, c[0x0][0x3a0] ;  /* 0x0000e800ff027b82 */ /* 0x001e2c0000000800 */
[----:B------:R-:W-:Y:S01]  /*0170*/  @!P1 LOP3.LUT R5, R4, 0x7c, RZ, 0xc0, !PT ;  /* 0x0000007c04059812 */ /* 0x000fe200078ec0ff */
[----:B------:R-:W-:Y:S01]  /*0180*/  @!P1 IMAD R6, R30, 0x60, RZ ;  /* 0x000000601e069824 */ /* 0x000fe200078e02ff */
[----:B------:R-:W2:Y:S02]  /*0190*/  @!P1 LDC.64 R10, c[0x0][0x388] ;  /* 0x0000e200ff0a9b82 */ /* 0x000ea40000000a00 */
[----:B------:R-:W-:-:S04]  /*01a0*/  @!P1 LOP3.LUT R5, R5, 0x3, R4, 0xf8, !PT ;  /* 0x0000000305059812 */ /* 0x000fc800078ef804 */
[----:B------:R-:W-:Y:S02]  /*01b0*/  @!P1 IADD3 R5, P2, P3, R5, R0, R6 ;  /* 0x0000000005059210 */ /* 0x000fe40007b5e006 */
[----:B------:R-:W-:Y:S01]  /*01c0*/  SHF.R.S32.HI R0, RZ, 0x1f, R0 ;  /* 0x0000001fff007819 */ /* 0x000fe20000011400 */
[----:B------:R-:W3:Y:S03]  /*01d0*/  @P0 LDC.64 R6, c[0x0][0x3c0] ;  /* 0x0000f000ff060b82 */ /* 0x000ee60000000a00 */
[----:B------:R-:W-:Y:S02]  /*01e0*/  @!P1 IADD3.X R0, PT, PT, RZ, R0, RZ, P2, P3 ;  /* 0x00000000ff009210 */ /* 0x000fe400017e64ff */
[----:B--2---:R-:W-:-:S04]  /*01f0*/  @!P1 LEA R8, P2, R5, R10, 0x2 ;  /* 0x0000000a05089211 */ /* 0x004fc800078410ff */
[----:B------:R-:W-:-:S05]  /*0200*/  @!P1 LEA.HI.X R9, R5, R11, R0, 0x2, P2 ;  /* 0x0000000b05099211 */ /* 0x000fca00010f1400 */
[----:B------:R-:W2:Y:S01]  /*0210*/  @!P1 LDG.E.CONSTANT R5, desc[UR6][R8.64] ;  /* 0x0000000608059981 */ /* 0x000ea2000c1e9900 */
[----:B0-----:R-:W-:Y:S01]  /*0220*/  IABS R3, R2 ;  /* 0x0000000200037213 */ /* 0x001fe20000000000 */
[----:B---3--:R-:W-:-:S03]  /*0230*/  @P0 IMAD.WIDE.U32 R6, R30, 0x4, R6 ;  /* 0x000000041e060825 */ /* 0x008fc600078e0006 */
[----:B------:R-:W0:Y:S02]  /*0240*/  I2F.RP R0, R3 ;  /* 0x0000000300007306 */ /* 0x000e240000209400 */
[----:B------:R3:W5:Y:S01]  /*0250*/  @P0 LDG.E.CONSTANT R24, desc[UR6][R6.64] ;  /* 0x0000000606180981 */ /* 0x000762000c1e9900 */
[----:B------:R-:W-:Y:S01]  /*0260*/  SHF.R.U32.HI R18, RZ, 0x5, R4 ;  /* 0x00000005ff127819 */ /* 0x000fe20000011604 */
[----:B------:R-:W-:Y:S01]  /*0270*/  BSSY B0, `(.L_x_25390) ;  /* 0x000010b000007945 */ /* 0x000fe20003800000 */
[----:B------:R-:W-:Y:S02]  /*0280*/  LOP3.LUT R44, R4, 0x1f, RZ, 0xc0, !PT ;  /* 0x0000001f042c7812 */ /* 0x000fe400078ec0ff */
[----:B---3--:R-:W-:Y:S01]  /*0290*/  IABS R6, R29 ;  /* 0x0000001d00067213 */ /* 0x008fe20000000000 */
[----:B0-----:R-:W0:Y:S02]  /*02a0*/  MUFU.RCP R0, R0 ;  /* 0x0000000000007308 */ /* 0x001e240000001000 */
[----:B0-----:R-:W-:-:S06]  /*02b0*/  VIADD R10, R0, 0xffffffe ;  /* 0x0ffffffe000a7836 */ /* 0x001fcc0000000000 */
[----:B------:R0:W3:Y:S02]  /*02c0*/  F2I.FTZ.U32.TRUNC.NTZ R11, R10 ;  /* 0x0000000a000b7305 */ /* 0x0000e4000021f000 */
[----:B0-----:R-:W-:Y:S01]  /*02d0*/  IMAD.MOV.U32 R10, RZ, RZ, RZ ;  /* 0x000000ffff0a7224 */ /* 0x001fe200078e00ff */
[----:B---3--:R-:W-:-:S05]  /*02e0*/  IADD3 R8, PT, PT, RZ, -R11, RZ ;  /* 0x8000000bff087210 */ /* 0x008fca0007ffe0ff */
[----:B------:R-:W-:-:S04]  /*02f0*/  IMAD R9, R8, R3, RZ ;  /* 0x0000000308097224 */ /* 0x000fc800078e02ff */
[----:B------:R-:W-:Y:S02]  /*0300*/  IMAD.HI.U32 R11, R11, R9, R10 ;  /* 0x000000090b0b7227 */ /* 0x000fe400078e000a */
[----:B------:R-:W0:Y:S04]  /*0310*/  LDC R10, c[0x0][0x3f4] ;  /* 0x0000fd00ff0a7b82 */ /* 0x000e280000000800 */
[----:B------:R-:W-:-:S05]  /*0320*/  IMAD.HI.U32 R11, R11, R6, RZ ;  /* 0x000000060b0b7227 */ /* 0x000fca00078e00ff */
[----:B------:R-:W-:-:S05]  /*0330*/  IADD3 R0, PT, PT, -R11, RZ, RZ ;  /* 0x000000ff0b007210 */ /* 0x000fca0007ffe1ff */
[----:B------:R-:W-:-:S05]  /*0340*/  IMAD R0, R3, R0, R6 ;  /* 0x0000000003007224 */ /* 0x000fca00078e0206 */
[----:B------:R-:W-:Y:S02]  /*0350*/  ISETP.GT.U32.AND P2, PT, R3, R0, PT ;  /* 0x000000000300720c */ /* 0x000fe40003f44070 */
[----:B0-----:R-:W-:-:S11]  /*0360*/  IABS R28, R10 ;  /* 0x0000000a001c7213 */ /* 0x001fd60000000000 */
[----:B------:R-:W-:Y:S01]  /*0370*/  @!P2 IMAD.IADD R0, R0, 0x1, -R3 ;  /* 0x000000010000a824 */ /* 0x000fe200078e0a03 */
[----:B------:R-:W-:Y:S02]  /*0380*/  @!P2 IADD3 R11, PT, PT, R11, 0x1, RZ ;  /* 0x000000010b0ba810 */ /* 0x000fe40007ffe0ff */
[----:B------:R-:W-:Y:S02]  /*0390*/  ISETP.NE.AND P2, PT, R2, RZ, PT ;  /* 0x000000ff0200720c */ /* 0x000fe40003f45270 */
[----:B------:R-:W-:Y:S02]  /*03a0*/  ISETP.GE.U32.AND P0, PT, R0, R3, PT ;  /* 0x000000030000720c */ /* 0x000fe40003f06070 */
[----:B------:R-:W-:Y:S01]  /*03b0*/  LOP3.LUT R0, R29, R2, RZ, 0x3c, !PT ;  /* 0x000000021d007212 */ /* 0x000fe200078e3cff */
[----:B------:R-:W0:Y:S03]  /*03c0*/  I2F.RP R3, R28 ;  /* 0x0000001c00037306 */ /* 0x000e260000209400 */
[----:B------:R-:W-:-:S07]  /*03d0*/  ISETP.GE.AND P3, PT, R0, RZ, PT ;  /* 0x000000ff0000720c */ /* 0x000fce0003f66270 */
[----:B------:R-:W-:Y:S01]  /*03e0*/  @P0 VIADD R11, R11, 0x1 ;  /* 0x000000010b0b0836 */ /* 0x000fe20000000000 */
[----:B0-----:R-:W0:Y:S05]  /*03f0*/  MUFU.RCP R3, R3 ;  /* 0x0000000300037308 */ /* 0x001e2a0000001000 */
[----:B------:R-:W-:Y:S02]  /*0400*/  @!P3 IADD3 R11, PT, PT, -R11, RZ, RZ ;  /* 0x000000ff0b0bb210 */ /* 0x000fe40007ffe1ff */
[----:B------:R-:W-:-:S04]  /*0410*/  @!P2 LOP3.LUT R11, RZ, R2, RZ, 0x33, !PT ;  /* 0x00000002ff0ba212 */ /* 0x000fc800078e33ff */
[----:B------:R-:W-:-:S04]  /*0420*/  IABS R17, R11 ;  /* 0x0000000b00117213 */ /* 0x000fc80000000000 */
[----:B------:R-:W3:Y:S01]  /*0430*/  I2F.RP R0, R17 ;  /* 0x0000001100007306 */ /* 0x000ee20000209400 */
[----:B0-----:R-:W-:-:S07]  /*0440*/  VIADD R6, R3, 0xffffffe ;  /* 0x0ffffffe03067836 */ /* 0x001fce0000000000 */
[----:B------:R0:W4:Y:S08]  /*0450*/  F2I.FTZ.U32.TRUNC.NTZ R7, R6 ;  /* 0x0000000600077305 */ /* 0x000130000021f000 */
[----:B---3--:R-:W3:Y:S01]  /*0460*/  MUFU.RCP R0, R0 ;  /* 0x0000000000007308 */ /* 0x008ee20000001000 */
[----:B0-----:R-:W-:Y:S02]  /*0470*/  HFMA2 R6, -RZ, RZ, 0, 0 ;  /* 0x00000000ff067431 */ /* 0x001fe400000001ff */
[----:B----4-:R-:W-:-:S04]  /*0480*/  IMAD R3, R7, R28, RZ ;  /* 0x0000001c07037224 */ /* 0x010fc800078e02ff */
[----:B------:R-:W-:-:S04]  /*0490*/  IMAD.MOV R3, RZ, RZ, -R3 ;  /* 0x000000ffff037224 */ /* 0x000fc800078e0a03 */
[----:B------:R-:W-:Y:S02]  /*04a0*/  IMAD.HI.U32 R3, R7, R3, R6 ;  /* 0x0000000307037227 */ /* 0x000fe400078e0006 */
[----:B------:R-:W0:Y:S02]  /*04b0*/  S2R R7, SR_CgaCtaId ;  /* 0x0000000000077919 */ /* 0x000e240000008800 */
[----:B---3--:R-:W-:Y:S01]  /*04c0*/  VIADD R8, R0, 0xffffffe ;  /* 0x0ffffffe00087836 */ /* 0x008fe20000000000 */
[----:B------:R-:W-:-:S03]  /*04d0*/  IABS R0, R11 ;  /* 0x0000000b00007213 */ /* 0x000fc60000000000 */
[----:B------:R3:W4:Y:S02]  /*04e0*/  F2I.FTZ.U32.TRUNC.NTZ R9, R8 ;  /* 0x0000000800097305 */ /* 0x000724000021f000 */
[----:B---3--:R-:W-:Y:S02]  /*04f0*/  MOV R8, RZ ;  /* 0x000000ff00087202 */ /* 0x008fe40000000f00 */
[----:B----4-:R-:W-:-:S05]  /*0500*/  IADD3 R12, PT, PT, RZ, -R9, RZ ;  /* 0x80000009ff0c7210 */ /* 0x010fca0007ffe0ff */
[----:B------:R-:W-:Y:S01]  /*0510*/  IMAD R13, R12, R17, RZ ;  /* 0x000000110c0d7224 */ /* 0x000fe200078e02ff */
[----:B------:R-:W-:-:S03]  /*0520*/  IABS R12, R30 ;  /* 0x0000001e000c7213 */ /* 0x000fc60000000000 */
[----:B------:R-:W-:-:S04]  /*0530*/  IMAD.HI.U32 R9, R9, R13, R8 ;  /* 0x0000000d09097227 */ /* 0x000fc800078e0008 */
[----:B------:R-:W-:Y:S02]  /*0540*/  IMAD.MOV R13, RZ, RZ, -R0 ;  /* 0x000000ffff0d7224 */ /* 0x000fe400078e0a00 */
[----:B------:R-:W-:-:S04]  /*0550*/  IMAD.HI.U32 R0, R9, R12, RZ ;  /* 0x0000000c09007227 */ /* 0x000fc800078e00ff */
[----:B------:R-:W-:Y:S01]  /*0560*/  IMAD R8, R0, R13, R12 ;  /* 0x0000000d00087224 */ /* 0x000fe200078e020c */
[----:B------:R-:W-:-:S04]  /*0570*/  MOV R12, 0x400 ;  /* 0x00000400000c7802 */ /* 0x000fc80000000f00 */
[----:B------:R-:W-:-:S13]  /*0580*/  ISETP.GT.U32.AND P3, PT, R17, R8, PT ;  /* 0x000000081100720c */ /* 0x000fda0003f64070 */
[-C--:B------:R-:W-:Y:S02]  /*0590*/  @!P3 IADD3 R8, PT, PT, R8, -R17.reuse, RZ ;  /* 0x800000110808b210 */ /* 0x080fe40007ffe0ff */
[----:B------:R-:W-:Y:S02]  /*05a0*/  @!P3 IADD3 R0, PT, PT, R0, 0x1, RZ ;  /* 0x000000010000b810 */ /* 0x000fe40007ffe0ff */
[----:B------:R-:W-:Y:S02]  /*05b0*/  ISETP.GE.U32.AND P2, PT, R8, R17, PT ;  /* 0x000000110800720c */ /* 0x000fe40003f46070 */
[----:B------:R-:W-:Y:S02]  /*05c0*/  LOP3.LUT R8, R30, R11, RZ, 0x3c, !PT ;  /* 0x0000000b1e087212 */ /* 0x000fe400078e3cff */
[----:B------:R-:W-:Y:S02]  /*05d0*/  ISETP.NE.AND P3, PT, R11, RZ, PT ;  /* 0x000000ff0b00720c */ /* 0x000fe40003f65270 */
[----:B------:R-:W-:-:S07]  /*05e0*/  ISETP.GE.AND P4, PT, R8, RZ, PT ;  /* 0x000000ff0800720c */ /* 0x000fce0003f86270 */
[----:B------:R-:W-:Y:S01]  /*05f0*/  @P2 VIADD R0, R0, 0x1 ;  /* 0x0000000100002836 */ /* 0x000fe20000000000 */
[C---:B------:R-:W-:Y:S02]  /*0600*/  IADD3 R13, PT, PT, R43.reuse, -0x1, RZ ;  /* 0xffffffff2b0d7810 */ /* 0x040fe40007ffe0ff */
[----:B------:R-:W-:Y:S02]  /*0610*/  IADD3 R8, PT, PT, R43, 0x7, RZ ;  /* 0x000000072b087810 */ /* 0x000fe40007ffe0ff */
[----:B------:R-:W-:Y:S02]  /*0620*/  IABS R9, R13 ;  /* 0x0000000d00097213 */ /* 0x000fe40000000000 */
[----:B------:R-:W-:Y:S02]  /*0630*/  @!P4 IADD3 R0, PT, PT, -R0, RZ, RZ ;  /* 0x000000ff0000c210 */ /* 0x000fe40007ffe1ff */
[----:B------:R-:W-:Y:S01]  /*0640*/  @!P3 LOP3.LUT R0, RZ, R11, RZ, 0x33, !PT ;  /* 0x0000000bff00b212 */ /* 0x000fe200078e33ff */
[----:B------:R-:W-:Y:S01]  /*0650*/  IMAD.MOV.U32 R6, RZ, RZ, R9 ;  /* 0x000000ffff067224 */ /* 0x000fe200078e0009 */
[----:B------:R-:W-:-:S02]  /*0660*/  SHF.R.S32.HI R11, RZ, 0x1f, R8 ;  /* 0x0000001fff0b7819 */ /* 0x000fc40000011408 */
[----:B------:R-:W-:Y:S01]  /*0670*/  ISETP.GE.AND P4, PT, R16, RZ, PT ;  /* 0x000000ff1000720c */ /* 0x000fe20003f86270 */
[----:B------:R-:W-:Y:S01]  /*0680*/  IMAD.HI.U32 R15, R3, R6, RZ ;  /* 0x00000006030f7227 */ /* 0x000fe200078e00ff */
[----:B------:R-:W-:Y:S02]  /*0690*/  LEA.HI R11, R11, R8, RZ, 0x3 ;  /* 0x000000080b0b7211 */ /* 0x000fe400078f18ff */
[----:B------:R-:W-:Y:S01]  /*06a0*/  LOP3.LUT R13, R13, R10, RZ, 0x3c, !PT ;  /* 0x0000000a0d0d7212 */ /* 0x000fe200078e3cff */
[----:B------:R-:W-:Y:S01]  /*06b0*/  IMAD.MOV R9, RZ, RZ, -R15 ;  /* 0x000000ffff097224 */ /* 0x000fe200078e0a0f */
[----:B------:R-:W-:Y:S02]  /*06c0*/  SHF.R.S32.HI R11, RZ, 0x3, R11 ;  /* 0x00000003ff0b7819 */ /* 0x000fe4000001140b */
[----:B------:R-:W-:Y:S01]  /*06d0*/  ISETP.GE.AND P3, PT, R13, RZ, PT ;  /* 0x000000ff0d00720c */ /* 0x000fe20003f66270 */
[----:B------:R-:W-:Y:S01]  /*06e0*/  IMAD R17, R28, R9, R6 ;  /* 0x000000091c117224 */ /* 0x000fe200078e0206 */
[----:B------:R-:W-:-:S02]  /*06f0*/  LOP3.LUT R9, R4, 0x3, RZ, 0xc0, !PT ;  /* 0x0000000304097812 */ /* 0x000fc400078ec0ff */
[----:B0-----:R-:W-:Y:S01]  /*0700*/  LEA R6, R7, R12, 0x18 ;  /* 0x0000000c07067211 */ /* 0x001fe200078ec0ff */
[----:B------:R-:W-:Y:S01]  /*0710*/  @!P4 IMAD R2, R2, UR5, R0 ;  /* 0x000000050202cc24 */ /* 0x000fe2000f8e0200 */
[----:B------:R-:W-:Y:S01]  /*0720*/  ISETP.GT.U32.AND P0, PT, R28, R17, PT ;  /* 0x000000111c00720c */ /* 0x000fe20003f04070 */
[----:B------:R-:W-:Y:S02]  /*0730*/  @P4 IMAD R41, R29, UR5, R30 ;  /* 0x000000051d294c24 */ /* 0x000fe4000f8e021e */
[----:B------:R-:W-:Y:S01]  /*0740*/  IMAD R9, R9, 0x60, R6 ;  /* 0x0000006009097824 */ /* 0x000fe200078e0206 */
[----:B------:R-:W-:Y:S01]  /*0750*/  SHF.R.U32.HI R6, RZ, 0x2, R4 ;  /* 0x00000002ff067819 */ /* 0x000fe20000011604 */
[----:B------:R-:W-:-:S04]  /*0760*/  @P4 IMAD R41, R41, R16, 0x1 ;  /* 0x0000000129294424 */ /* 0x000fc800078e0210 */
[----:B------:R-:W-:-:S04]  /*0770*/  @!P1 IMAD R14, R6, 0x4, R9 ;  /* 0x00000004060e9824 */ /* 0x000fc800078e0209 */
[----:B------:R-:W-:Y:S01]  /*0780*/  @!P0 IMAD.IADD R17, R17, 0x1, -R28 ;  /* 0x0000000111118824 */ /* 0x000fe200078e0a1c */
[----:B------:R-:W-:Y:S02]  /*0790*/  @!P0 IADD3 R15, PT, PT, R15, 0x1, RZ ;  /* 0x000000010f0f8810 */ /* 0x000fe40007ffe0ff */
[----:B------:R-:W-:Y:S02]  /*07a0*/  ISETP.NE.AND P0, PT, R10, RZ, PT ;  /* 0x000000ff0a00720c */ /* 0x000fe40003f05270 */
[----:B------:R-:W-:Y:S01]  /*07b0*/  ISETP.GE.U32.AND P2, PT, R17, R28, PT ;  /* 0x0000001c1100720c */ /* 0x000fe20003f46070 */
[----:B--2---:R0:W-:Y:S01]  /*07c0*/  @!P1 STS [R14], R5 ;  /* 0x000000050e009388 */ /* 0x0041e20000000800 */
[----:B------:R-:W-:Y:S01]  /*07d0*/  BAR.SYNC.DEFER_BLOCKING 0x0 ;  /* 0x0000000000007b1d */ /* 0x000fe20000010000 */
[----:B------:R-:W-:-:S10]  /*07e0*/  ISETP.GE.AND P1, PT, R18, R11, PT ;  /* 0x0000000b1200720c */ /* 0x000fd40003f26270 */
[----:B------:R-:W-:Y:S02]  /*07f0*/  @P2 VIADD R15, R15, 0x1 ;  /* 0x000000010f0f2836 */ /* 0x000fe40000000000 */
[----:B-1----:R-:W-:Y:S01]  /*0800*/  IMAD R11, R31, UR4, RZ ;  /* 0x000000041f0b7c24 */ /* 0x002fe2000f8e02ff */
[----:B0-----:R-:W-:Y:S01]  /*0810*/  @!P4 IADD3 R5, PT, PT, -R2, RZ, RZ ;  /* 0x000000ff0205c210 */ /* 0x001fe20007ffe1ff */
[----:B------:R-:W-:Y:S01]  /*0820*/  IMAD.MOV.U32 R2, RZ, RZ, -0x800001 ;  /* 0xff7fffffff027424 */ /* 0x000fe200078e00ff */
[----:B------:R-:W-:-:S03]  /*0830*/  MOV R8, R15 ;  /* 0x0000000f00087202 */ /* 0x000fc60000000f00 */
[----:B------:R-:W-:Y:S02]  /*0840*/  @!P4 IMAD R41, R16, R5, 0x1 ;  /* 0x000000011029c424 */ /* 0x000fe400078e0205 */
[----:B------:R-:W-:Y:S01]  /*0850*/  @!P3 IMAD.MOV R8, RZ, RZ, -R8 ;  /* 0x000000ffff08b224 */ /* 0x000fe200078e0a08 */
[----:B------:R-:W-:Y:S02]  /*0860*/  @!P0 LOP3.LUT R8, RZ, R10, RZ, 0x33, !PT ;  /* 0x0000000aff088212 */ /* 0x000fe400078e33ff */
[----:B------:R-:W-:Y:S01]  /*0870*/  MOV R10, R28 ;  /* 0x0000001c000a7202 */ /* 0x000fe20000000f00 */
[----:B------:R-:W-:Y:S06]  /*0880*/  @P1 BRA `(.L_x_25391) ;  /* 0x0000000800a41947 */ /* 0x000fec0003800000 */
[----:B------:R-:W0:Y:S01]  /*0890*/  LDCU.64 UR8, c[0x0][0x3a8] ;  /* 0x00007500ff0877ac */ /* 0x000e220008000a00 */
[----:B------:R-:W-:Y:S01]  /*08a0*/  SHF.R.U32.HI R4, RZ, 0x3, R4 ;  /* 0x00000003ff047819 */ /* 0x000fe20000011604 */
[----:B------:R-:W-:Y:S01]  /*08b0*/  VIADD R12, R12, 0x1a0 ;  /* 0x000001a00c0c7836 */ /* 0x000fe20000000000 */
[----:B------:R-:W-:Y:S01]  /*08c0*/  MOV R5, RZ ;  /* 0x000000ff00057202 */ /* 0x000fe20000000f00 */
[----:B------:R-:W1:Y:S01]  /*08d0*/  LDCU UR5, c[0x0][0x3d0] ;  /* 0x00007a00ff0577ac */ /* 0x000e620008000800 */
[----:B------:R-:W-:Y:S01]  /*08e0*/  LOP3.LUT R4, R4, 0x7c, RZ, 0xc0, !PT ;  /* 0x0000007c04047812 */ /* 0x000fe200078ec0ff */
[----:B------:R-:W-:Y:S01]  /*08f0*/  IMAD.SHL.U32 R2, R6, 0x4, RZ ;  /* 0x0000000406027824 */ /* 0x000fe200078e00ff */
[----:B------:R-:W-:Y:S01]  /*0900*/  LEA R12, R7, R12, 0x18 ;  /* 0x0000000c070c7211 */ /* 0x000fe200078ec0ff */
[----:B------:R-:W2:Y:S01]  /*0910*/  LDCU UR4, c[0x0][0x3ec] ;  /* 0x00007d80ff0477ac */ /* 0x000ea20008000800 */
[----:B------:R-:W-:Y:S02]  /*0920*/  IMAD.SHL.U32 R19, R18, 0x8, RZ ;  /* 0x0000000812137824 */ /* 0x000fe400078e00ff */
[----:B------:R-:W-:Y:S01]  /*0930*/  IMAD.WIDE R4, R11, 0x4, R4 ;  /* 0x000000040b047825 */ /* 0x000fe200078e0204 */
[----:B------:R-:W-:-:S02]  /*0940*/  LOP3.LUT R11, R2, 0x1c, RZ, 0xc0, !PT ;  /* 0x0000001c020b7812 */ /* 0x000fc400078ec0ff */
        /* <DEDUP_REMOVED lines=13> */
.L_x_25396:
        /* <DEDUP_REMOVED lines=26> */
[----:B0-----:R-:W-:Y:S01]  /*0bc0*/  IADD3 R13, PT, PT, RZ, -R5, RZ ;  /* 0x80000005ff0d7210 */ /* 0x001fe20007ffe0ff */
[----:B------:R-:W0:Y:S01]  /*0bd0*/  S2R R23, SR_TID.X ;  /* 0x0000000000177919 */ /* 0x000e220000002100 */
        /* <DEDUP_REMOVED lines=25> */
.L_x_25393:
[----:B------:R-:W2:Y:S04]  /*0d70*/  LDG.E.CONSTANT R5, desc[UR6][R16.64] ;  /* 0x0000000610057981 */ /* 0x000ea8000c1e9900 */
[----:B------:R-:W0:Y:S01]  /*0d80*/  LDS.128 R12, [R9] ;  /* 0x00000000090c7984 */ /* 0x000e220000000c00 */
[----:B--2---:R-:W-:-:S03]  /*0d90*/  IMAD.WIDE R4, R5, UR10, R44 ;  /* 0x0000000a05047c25 */ /* 0x004fc6000f8e022c */
[----:B------:R-:W-:-:S04]  /*0da0*/  LEA R46, P0, R4, UR12, 0x2 ;  /* 0x0000000c042e7c11 */ /* 0x000fc8000f8010ff */
[----:B------:R-:W-:-:S05]  /*0db0*/  LEA.HI.X R47, R4, UR13, R5, 0x2, P0 ;  /* 0x0000000d042f7c11 */ /* 0x000fca00080f1405 */
[----:B------:R-:W0:Y:S04]  /*0dc0*/  LDG.E.CONSTANT R4, desc[UR6][R46.64+0x80] ;  /* 0x000080062e047981 */ /* 0x000e28000c1e9900 */
        /* <DEDUP_REMOVED lines=15> */
[----:B0-----:R-:W-:-:S04]  /*0ec0*/  FMUL.FTZ R4, R4, R13 ;  /* 0x0000000d04047220 */ /* 0x001fc80000410000 */
[----:B--2---:R-:W-:-:S04]  /*0ed0*/  FFMA.FTZ R4, R5, R12, R4 ;  /* 0x0000000c05047223 */ /* 0x004fc80000010004 */
[----:B---3--:R-:W-:Y:S02]  /*0ee0*/  FFMA.FTZ R13, R7, R14, R4 ;  /* 0x0000000e070d7223 */ /* 0x008fe40000010004 */
[----:B------:R-:W0:Y:S02]  /*0ef0*/  LDS.128 R4, [R9+0x10] ;  /* 0x0000100009047984 */ /* 0x000e240000000c00 */
[----:B----4-:R-:W-:Y:S02]  /*0f00*/  FFMA.FTZ R36, R36, R15, R13 ;  /* 0x0000000f24247223 */ /* 0x010fe4000001000d */
[----:B------:R-:W1:Y:S02]  /*0f10*/  LDS.128 R12, [R9+0x20] ;  /* 0x00002000090c7984 */ /* 0x000e640000000c00 */
[----:B0-----:R-:W-:Y:S02]  /*0f20*/  FFMA.FTZ R33, R33, R4, R36 ;  /* 0x0000000421217223 */ /* 0x001fe40000010024 */
[----:B------:R-:W2:Y:S02]  /*0f30*/  LDG.E.CONSTANT R4, desc[UR6][R46.64+0x680] ;  /* 0x000680062e047981 */ /* 0x000ea4000c1e9900 */
[----:B------:R-:W-:-:S02]  /*0f40*/  FFMA.FTZ R34, R34, R5, R33 ;  /* 0x0000000522227223 */ /* 0x000fc40000010021 */
[----:B------:R-:W3:Y:S02]  /*0f50*/  LDG.E.CONSTANT R33, desc[UR6][R46.64+0xa00] ;  /* 0x000a00062e217981 */ /* 0x000ee4000c1e9900 */
[----:B------:R-:W-:Y:S02]  /*0f60*/  FFMA.FTZ R25, R25, R6, R34 ;  /* 0x0000000619197223 */ /* 0x000fe40000010022 */
[----:B------:R-:W4:Y:S02]  /*0f70*/  LDG.E.CONSTANT R34, desc[UR6][R46.64+0xa80] ;  /* 0x000a80062e227981 */ /* 0x000f24000c1e9900 */
[----:B------:R-:W-:Y:S02]  /*0f80*/  FFMA.FTZ R6, R26, R7, R25 ;  /* 0x000000071a067223 */ /* 0x000fe40000010019 */
[----:B------:R-:W3:Y:S04]  /*0f90*/  LDG.E.CONSTANT R25, desc[UR6][R46.64+0x800] ;  /* 0x000800062e197981 */ /* 0x000ee8000c1e9900 */
        /* <DEDUP_REMOVED lines=14> */
[----:B------:R-:W3:Y:S02]  /*1080*/  LDS.128 R4, [R9+0x40] ;  /* 0x0000400009047984 */ /* 0x000ee40000000c00 */
[----:B------:R-:W-:-:S04]  /*1090*/  FFMA.FTZ R37, R37, R14, R12 ;  /* 0x0000000e25257223 */ /* 0x000fc8000001000c */
[----:B------:R-:W-:Y:S02]  /*10a0*/  FFMA.FTZ R38, R38, R15, R37 ;  /* 0x0000000f26267223 */ /* 0x000fe40000010025 */
[----:B------:R-:W0:Y:S02]  /*10b0*/  LDS.128 R12, [R9+0x50] ;  /* 0x00005000090c7984 */ /* 0x000e240000000c00 */
[----:B---3--:R-:W-:-:S04]  /*10c0*/  FFMA.FTZ R25, R25, R4, R38 ;  /* 0x0000000419197223 */ /* 0x008fc80000010026 */
[----:B----4-:R-:W-:-:S04]  /*10d0*/  FFMA.FTZ R26, R26, R5, R25 ;  /* 0x000000051a1a7223 */ /* 0x010fc80000010019 */
        /* <DEDUP_REMOVED lines=10> */
.L_x_25430:
        /* <DEDUP_REMOVED lines=12> */
.L_x_25394:
[----:B------:R-:W-:Y:S05]  /*1240*/  BSYNC B1 ;  /* 0x0000000000017941 */ /* 0x000fea0003800000 */
.L_x_25392:
        /* <DEDUP_REMOVED lines=13> */
.L_x_25391:
[----:B------:R-:W-:Y:S05]  /*1320*/  BSYNC B0 ;  /* 0x0000000000007941 */ /* 0x000fea0003800000 */
.L_x_25390:
        /* <DEDUP_REMOVED lines=10> */
.L_x_25435:
        /* <DEDUP_REMOVED lines=45> */
.L_x_25402:
        /* <DEDUP_REMOVED lines=11> */
.L_x_25401:
[----:B------:R-:W-:Y:S05]  /*1750*/  BSYNC.RECONVERGENT B1 ;  /* 0x0000000000017941 */ /* 0x000fea0003800200 */
.L_x_25400:
        /* <DEDUP_REMOVED lines=12> */
.L_x_25405:
        /* <DEDUP_REMOVED lines=100> */
.L_x_25404:
[----:B------:R-:W-:Y:S05]  /*1e60*/  BSYNC.RECONVERGENT B1 ;  /* 0x0000000000017941 */ /* 0x000fea0003800200 */
.L_x_25403:
        /* <DEDUP_REMOVED lines=55> */
.L_x_25407:
[----:B------:R-:W-:Y:S05]  /*21e0*/  BSYNC.RECONVERGENT B1 ;  /* 0x0000000000017941 */ /* 0x000fea0003800200 */
.L_x_25406:
        /* <DEDUP_REMOVED lines=26> */
.L_x_25399:
[----:B------:R-:W-:Y:S05]  /*2390*/  BSYNC.RECONVERGENT B0 ;  /* 0x0000000000007941 */ /* 0x000fea0003800200 */
.L_x_25398:
        /* <DEDUP_REMOVED lines=39> */
.L_x_25412:
[----:B------:R-:W0:Y:S01]  /*2610*/  LDS R10, [R5] ;  /* 0x00000000050a7984 */ /* 0x000e220000000800 */
[----:B------:R-:W-:-:S04]  /*2620*/  IADD3 R9, PT, PT, R9, 0x1, RZ ;  /* 0x0000000109097810 */ /* 0x000fc80007ffe0ff */
[----:B------:R-:W-:Y:S01]  /*2630*/  ISETP.NE.AND P0, PT, R9, RZ, PT ;  /* 0x000000ff0900720c */ /* 0x000fe20003f05270 */
[----:B0-----:R-:W-:-:S05]  /*2640*/  FMUL.FTZ R10, R10, R3 ;  /* 0x000000030a0a7220 */ /* 0x001fca0000410000 */
[----:B------:R0:W-:Y:S02]  /*2650*/  STS [R5], R10 ;  /* 0x0000000a05007388 */ /* 0x0001e40000000800 */
[----:B0-----:R-:W-:-:S05]  /*2660*/  VIADD R5, R5, 0x200 ;  /* 0x0000020005057836 */ /* 0x001fca0000000000 */
[----:B------:R-:W-:Y:S05]  /*2670*/  @P0 BRA `(.L_x_25412) ;  /* 0xfffffffc00e40947 */ /* 0x000fea000383ffff */
.L_x_25411:
[----:B------:R-:W-:Y:S05]  /*2680*/  BSYNC.RECONVERGENT B1 ;  /* 0x0000000000017941 */ /* 0x000fea0003800200 */
.L_x_25410:
        /* <DEDUP_REMOVED lines=12> */
.L_x_25415:
        /* <DEDUP_REMOVED lines=52> */
.L_x_25414:
[----:B------:R-:W-:Y:S05]  /*2a90*/  BSYNC.RECONVERGENT B1 ;  /* 0x0000000000017941 */ /* 0x000fea0003800200 */
.L_x_25413:
        /* <DEDUP_REMOVED lines=31> */
.L_x_25417:
[----:B------:R-:W-:Y:S05]  /*2c90*/  BSYNC.RECONVERGENT B1 ;  /* 0x0000000000017941 */ /* 0x000fea0003800200 */
.L_x_25416:
        /* <DEDUP_REMOVED lines=14> */
.L_x_25409:
[----:B------:R-:W-:Y:S05]  /*2d80*/  BSYNC.RECONVERGENT B0 ;  /* 0x0000000000007941 */ /* 0x000fea0003800200 */
.L_x_25408:
[----:B0-----:R-:W-:Y:S01]  /*2d90*/  IADD3 R3, PT, PT, R43, 0x7, RZ ;  /* 0x000000072b037810 */ /* 0x001fe20007ffe0ff */
[----:B------:R-:W-:Y:S01]  /*2da0*/  BAR.SYNC.DEFER_BLOCKING 0x0 ;  /* 0x0000000000007b1d */ /* 0x000fe20000010000 */
[----:B------:R-:W-:Y:S02]  /*2db0*/  HFMA2 R35, -RZ, RZ, 0, 0 ;  /* 0x00000000ff237431 */ /* 0x000fe400000001ff */
[----:B------:R-:W-:Y:S01]  /*2dc0*/  IMAD.MOV.U32 R40, RZ, RZ, RZ ;  /* 0x000000ffff287224 */ /* 0x000fe200078e00ff */
[----:B-1----:R-:W-:Y:S02]  /*2dd0*/  SHF.R.S32.HI R4, RZ, 0x1f, R3 ;  /* 0x0000001fff047819 */ /* 0x002fe40000011403 */
[----:B------:R-:W-:Y:S02]  /*2de0*/  CS2R R38, SRZ ;  /* 0x0000000000267805 */ /* 0x000fe4000001ff00 */
        /* <DEDUP_REMOVED lines=11> */
[----:B------:R-:W-:Y:S01]  /*2ea0*/  IMAD.SHL.U32 R32, R27, 0x4, RZ ;  /* 0x000000041b207824 */ /* 0x000fe200078e00ff */
[----:B------:R-:W-:Y:S01]  /*2eb0*/  MOV R5, RZ ;  /* 0x000000ff00057202 */ /* 0x000fe20000000f00 */
[----:B------:R-:W2:Y:S01]  /*2ec0*/  LDCU.64 UR10, c[0x0][0x3a8] ;  /* 0x00007500ff0a77ac */ /* 0x000ea20008000a00 */
[----:B------:R-:W-:Y:S01]  /*2ed0*/  LOP3.LUT R4, R4, 0x7c, RZ, 0xc0, !PT ;  /* 0x0000007c04047812 */ /* 0x000fe200078ec0ff */
[----:B------:R-:W-:Y:S01]  /*2ee0*/  VIADD R33, R26, 0x1 ;  /* 0x000000011a217836 */ /* 0x000fe20000000000 */
[----:B------:R-:W-:Y:S01]  /*2ef0*/  LOP3.LUT R34, R32, 0x7c, RZ, 0xc0, !PT ;  /* 0x0000007c20227812 */ /* 0x000fe200078ec0ff */
[----:B------:R-:W3:Y:S01]  /*2f00*/  LDCU UR9, c[0x0][0x3d0] ;  /* 0x00007a00ff0977ac */ /* 0x000ee20008000800 */
[----:B------:R-:W-:Y:S01]  /*2f10*/  MOV R40, RZ ;  /* 0x000000ff00287202 */ /* 0x000fe20000000f00 */
[----:B0-----:R-:W0:Y:S01]  /*2f20*/  MUFU.RCP R9, R9 ;  /* 0x0000000900097308 */ /* 0x001e220000001000 */
[----:B-1----:R-:W-:Y:S01]  /*2f30*/  IMAD R11, R31, UR8, RZ ;  /* 0x000000081f0b7c24 */ /* 0x002fe2000f8e02ff */
[----:B------:R-:W1:Y:S03]  /*2f40*/  LDCU UR8, c[0x0][0x3ec] ;  /* 0x00007d80ff0877ac */ /* 0x000e660008000800 */
[----:B------:R-:W-:-:S04]  /*2f50*/  IMAD.WIDE R4, R11, 0x4, R4 ;  /* 0x000000040b047825 */ /* 0x000fc800078e0204 */
[----:B------:R-:W-:Y:S01]  /*2f60*/  VIADD R11, R6, 0x1a0 ;  /* 0x000001a0060b7836 */ /* 0x000fe20000000000 */
[----:B--2--5:R-:W-:Y:S01]  /*2f70*/  IADD3 R24, P0, PT, R4, UR10, RZ ;  /* 0x0000000a04187c10 */ /* 0x024fe2000ff1e0ff */
[----:B---3--:R-:W-:-:S03]  /*2f80*/  IMAD R46, R0, UR9, RZ ;  /* 0x00000009002e7c24 */ /* 0x008fc6000f8e02ff */
[----:B------:R-:W-:Y:S01]  /*2f90*/  LEA R2, R2, R11, 0x18 ;  /* 0x0000000b02027211 */ /* 0x000fe200078ec0ff */
[----:B0-----:R-:W-:Y:S01]  /*2fa0*/  VIADD R3, R9, 0xffffffe ;  /* 0x0ffffffe09037836 */ /* 0x001fe20000000000 */
[----:B------:R-:W-:Y:S01]  /*2fb0*/  IADD3.X R5, PT, PT, R5, UR11, RZ, P0, !PT ;  /* 0x0000000b05057c10 */ /* 0x000fe200087fe4ff */
[----:B------:R-:W-:Y:S01]  /*2fc0*/  IMAD.SHL.U32 R9, R27, 0x10, RZ ;  /* 0x000000101b097824 */ /* 0x000fe200078e00ff */
[----:B------:R-:W-:Y:S01]  /*2fd0*/  SHF.R.S32.HI R47, RZ, 0x1f, R46 ;  /* 0x0000001fff2f7819 */ /* 0x000fe2000001142e */
[----:B-1----:R-:W-:Y:S02]  /*2fe0*/  VIADD R0, R8, -UR8 ;  /* 0x8000000808007c36 */ /* 0x002fe40008000000 */
[----:B------:R-:W0:Y:S01]  /*2ff0*/  F2I.FTZ.U32.TRUNC.NTZ R3, R3 ;  /* 0x0000000300037305 */ /* 0x000e22000021f000 */
[----:B------:R-:W-:-:S04]  /*3000*/  LOP3.LUT R9, R9, 0x10, RZ, 0xe2, !PT ;  /* 0x0000001009097812 */ /* 0x000fc800078ee2ff */
[----:B------:R-:W-:-:S05]  /*3010*/  LEA R9, R26, R9, 0x5 ;  /* 0x000000091a097211 */ /* 0x000fca00078e28ff */
[----:B------:R-:W-:Y:S01]  /*3020*/  IMAD.IADD R6, R2, 0x1, R9 ;  /* 0x0000000102067824 */ /* 0x000fe200078e0209 */
[----:B------:R-:W-:Y:S02]  /*3030*/  MOV R2, RZ ;  /* 0x000000ff00027202 */ /* 0x000fe40000000f00 */
[----:B0-----:R-:W-:-:S05]  /*3040*/  IADD3 R13, PT, PT, RZ, -R3, RZ ;  /* 0x80000003ff0d7210 */ /* 0x001fca0007ffe0ff */
[----:B------:R-:W-:-:S04]  /*3050*/  IMAD R11, R13, R28, RZ ;  /* 0x0000001c0d0b7224 */ /* 0x000fc800078e02ff */
[----:B------:R-:W-:Y:S01]  /*3060*/  IMAD.HI.U32 R4, R3, R11, R2 ;  /* 0x0000000b03047227 */ /* 0x000fe200078e0002 */
[C---:B------:R-:W-:Y:S02]  /*3070*/  LEA R3, R26.reuse, 0x1, 0x3 ;  /* 0x000000011a037811 */ /* 0x040fe400078e18ff */
[----:B------:R-:W-:Y:S02]  /*3080*/  IADD3 R2, PT, PT, R26, -R7, RZ ;  /* 0x800000071a027210 */ /* 0x000fe40007ffe0ff */
[----:B------:R-:W-:-:S07]  /*3090*/  LOP3.LUT R32, R3, 0x4, R32, 0xf8, !PT ;  /* 0x0000000403207812 */ /* 0x000fce00078ef820 */
.L_x_25422:
        /* <DEDUP_REMOVED lines=59> */
[----:B------:R-:W3:Y:S01]  /*3450*/  LDG.E.128.CONSTANT R16, desc[UR6][R48.64+0x200] ;  /* 0x0002000630107981 */ /* 0x000ee2000c1e9d00 */
[C---:B------:R-:W-:Y:S01]  /*3460*/  @!P2 VIADD R10, R32.reuse, 0x1 ;  /* 0x00000001200aa836 */ /* 0x040fe20000000000 */
[CC--:B------:R-:W-:Y:S02]  /*3470*/  @!P2 ISETP.GE.AND P3, PT, R32.reuse, R43.reuse, PT ;  /* 0x0000002b2000a20c */ /* 0x0c0fe40003f66270 */
[----:B------:R-:W-:Y:S01]  /*3480*/  IADD3 R42, PT, PT, R32, -0x1, RZ ;  /* 0xffffffff202a7810 */ /* 0x000fe20007ffe0ff */
[----:B------:R-:W4:Y:S01]  /*3490*/  LDG.E.128.CONSTANT R20, desc[UR6][R48.64+0x400] ;  /* 0x0004000630147981 */ /* 0x000f22000c1e9d00 */
[----:B------:R-:W-:-:S02]  /*34a0*/  @!P2 ISETP.GE.AND P4, PT, R10, R43, PT ;  /* 0x0000002b0a00a20c */ /* 0x000fc40003f86270 */
[----:B------:R-:W-:Y:S01]  /*34b0*/  @!P2 ISETP.GE.AND P1, PT, R42, R43, PT ;  /* 0x0000002b2a00a20c */ /* 0x000fe20003f26270 */
        /* <DEDUP_REMOVED lines=8> */
[----:B------:R-:W-:Y:S01]  /*3540*/  @!P2 VIADD R12, R32, 0x2 ;  /* 0x00000002200ca836 */ /* 0x000fe20000000000 */
[----:B---3--:R-:W-:-:S02]  /*3550*/  @!P2 FSEL R17, R17, RZ, !P4 ;  /* 0x000000ff1111a208 */ /* 0x008fc40006000000 */
[----:B------:R-:W-:Y:S01]  /*3560*/  FFMA.FTZ R14, R10, R14, R13 ;  /* 0x0000000e0a0e7223 */ /* 0x000fe2000001000d */
[----:B------:R-:W-:Y:S02]  /*3570*/  @!P2 FSEL R16, R16, RZ, !P3 ;  /* 0x000000ff1010a208 */ /* 0x000fe40005800000 */
[----:B------:R-:W-:Y:S01]  /*3580*/  @!P2 ISETP.GE.AND P1, PT, R12, R43, PT ;  /* 0x0000002b0c00a20c */ /* 0x000fe20003f26270 */
[----:B------:R-:W-:Y:S01]  /*3590*/  FMUL.FTZ R17, R9, R17 ;  /* 0x0000001109117220 */ /* 0x000fe20000410000 */
[----:B------:R-:W-:Y:S02]  /*35a0*/  @!P2 IADD3 R12, PT, PT, R32, 0x1, RZ ;  /* 0x00000001200ca810 */ /* 0x000fe40007ffe0ff */
[----:B------:R-:W-:Y:S01]  /*35b0*/  @!P2 FSEL R15, R15, RZ, !P1 ;  /* 0x000000ff0f0fa208 */ /* 0x000fe20004800000 */
[----:B------:R-:W-:Y:S01]  /*35c0*/  FFMA.FTZ R17, R8, R16, R17 ;  /* 0x0000001008117223 */ /* 0x000fe20000010011 */
[----:B------:R-:W-:Y:S01]  /*35d0*/  @!P2 ISETP.GE.AND P4, PT, R12, R43, PT ;  /* 0x0000002b0c00a20c */ /* 0x000fe20003f86270 */
[----:B------:R-:W-:-:S02]  /*35e0*/  @!P2 VIADD R12, R32, 0x2 ;  /* 0x00000002200ca836 */ /* 0x000fc40000000000 */
[----:B------:R-:W-:Y:S01]  /*35f0*/  FFMA.FTZ R15, R11, R15, R14 ;  /* 0x0000000f0b0f7223 */ /* 0x000fe2000001000e */
[----:B------:R-:W-:Y:S02]  /*3600*/  @!P2 FSEL R18, R18, RZ, !P4 ;  /* 0x000000ff1212a208 */ /* 0x000fe40006000000 */
[-C--:B------:R-:W-:Y:S02]  /*3610*/  @!P2 ISETP.GE.AND P1, PT, R12, R43.reuse, PT ;  /* 0x0000002b0c00a20c */ /* 0x080fe40003f26270 */
[----:B------:R-:W-:Y:S01]  /*3620*/  @!P2 IADD3 R12, PT, PT, R32, 0x1, RZ ;  /* 0x00000001200ca810 */ /* 0x000fe20007ffe0ff */
[----:B------:R-:W-:Y:S01]  /*3630*/  FADD.FTZ R40, R40, R15 ;  /* 0x0000000f28287221 */ /* 0x000fe20000010000 */
[----:B------:R-:W-:Y:S01]  /*3640*/  @!P2 IADD3 R16, PT, PT, R32, 0x1, RZ ;  /* 0x000000012010a810 */ /* 0x000fe20007ffe0ff */
[----:B------:R-:W-:Y:S01]  /*3650*/  FFMA.FTZ R18, R10, R18, R17 ;  /* 0x000000120a127223 */ /* 0x000fe20000010011 */
[----:B------:R-:W-:Y:S01]  /*3660*/  @!P2 ISETP.GE.AND P4, PT, R12, R43, PT ;  /* 0x0000002b0c00a20c */ /* 0x000fe20003f86270 */
[----:B------:R-:W-:-:S05]  /*3670*/  @!P2 VIADD R12, R32, 0x2 ;  /* 0x00000002200ca836 */ /* 0x000fca0000000000 */
[-C--:B------:R-:W-:Y:S02]  /*3680*/  @!P2 ISETP.GE.AND P5, PT, R12, R43.reuse, PT ;  /* 0x0000002b0c00a20c */ /* 0x080fe40003fa6270 */
[----:B------:R-:W2:Y:S01]  /*3690*/  LDG.E.128.CONSTANT R12, desc[UR6][R48.64+0x600] ;  /* 0x00060006300c7981 */ /* 0x000ea2000c1e9d00 */
[----:B----4-:R-:W-:Y:S02]  /*36a0*/  @!P2 FSEL R22, R22, RZ, !P4 ;  /* 0x000000ff1616a208 */ /* 0x010fe40006000000 */
[----:B------:R-:W-:Y:S02]  /*36b0*/  @!P2 FSEL R19, R19, RZ, !P1 ;  /* 0x000000ff1313a208 */ /* 0x000fe40004800000 */
[-C--:B------:R-:W-:Y:S02]  /*36c0*/  @!P2 ISETP.GE.AND P3, PT, R32, R43.reuse, PT ;  /* 0x0000002b2000a20c */ /* 0x080fe40003f66270 */
[-C--:B------:R-:W-:Y:S01]  /*36d0*/  @!P2 ISETP.GE.AND P4, PT, R16, R43.reuse, PT ;  /* 0x0000002b1000a20c */ /* 0x080fe20003f86270 */
[----:B------:R-:W-:Y:S01]  /*36e0*/  @!P2 VIADD R16, R32, 0x2 ;  /* 0x000000022010a836 */ /* 0x000fe20000000000 */
[----:B------:R-:W-:-:S02]  /*36f0*/  @!P2 ISETP.GE.AND P1, PT, R42, R43, PT ;  /* 0x0000002b2a00a20c */ /* 0x000fc40003f26270 */
[----:B------:R-:W-:Y:S02]  /*3700*/  @!P2 FSEL R21, R21, RZ, !P3 ;  /* 0x000000ff1515a208 */ /* 0x000fe40005800000 */
[----:B------:R-:W-:Y:S01]  /*3710*/  @!P2 FSEL R20, R20, RZ, !P1 ;  /* 0x000000ff1414a208 */ /* 0x000fe20004800000 */
[----:B------:R-:W-:Y:S01]  /*3720*/  FFMA.FTZ R18, R11, R19, R18 ;  /* 0x000000130b127223 */ /* 0x000fe20000010012 */
[----:B------:R-:W-:Y:S02]  /*3730*/  @!P2 ISETP.GE.AND P1, PT, R16, R43, PT ;  /* 0x0000002b1000a20c */ /* 0x000fe40003f26270 */
[----:B------:R-:W-:Y:S01]  /*3740*/  @!P2 IADD3 R16, PT, PT, R32, 0x1, RZ ;  /* 0x000000012010a810 */ /* 0x000fe20007ffe0ff */
[----:B------:R-:W-:Y:S01]  /*3750*/  FMUL.FTZ R21, R9, R21 ;  /* 0x0000001509157220 */ /* 0x000fe20000410000 */
[----:B------:R-:W-:Y:S02]  /*3760*/  FADD.FTZ R39, R39, R18 ;  /* 0x0000001227277221 */ /* 0x000fe40000010000 */
[----:B------:R-:W-:Y:S01]  /*3770*/  @!P2 ISETP.GE.AND P3, PT, R16, R43, PT ;  /* 0x0000002b1000a20c */ /* 0x000fe20003f66270 */
[----:B------:R-:W-:Y:S01]  /*3780*/  FFMA.FTZ R21, R8, R20, R21 ;  /* 0x0000001408157223 */ /* 0x000fe20000010015 */
[----:B------:R-:W3:Y:S01]  /*3790*/  LDG.E.128.CONSTANT R16, desc[UR6][R48.64+0x800] ;  /* 0x0008000630107981 */ /* 0x000ee2000c1e9d00 */
[----:B------:R-:W-:Y:S01]  /*37a0*/  @!P2 FSEL R23, R23, RZ, !P5 ;  /* 0x000000ff1717a208 */ /* 0x000fe20006800000 */
[----:B------:R-:W-:-:S02]  /*37b0*/  @!P2 VIADD R20, R32, 0x2 ;  /* 0x000000022014a836 */ /* 0x000fc40000000000 */
[----:B------:R-:W-:Y:S01]  /*37c0*/  FFMA.FTZ R22, R10, R22, R21 ;  /* 0x000000160a167223 */ /* 0x000fe20000010015 */
[----:B------:R-:W-:-:S03]  /*37d0*/  @!P2 ISETP.GE.AND P5, PT, R42, R43, PT ;  /* 0x0000002b2a00a20c */ /* 0x000fc60003fa6270 */
[----:B------:R-:W-:Y:S01]  /*37e0*/  FFMA.FTZ R45, R11, R23, R22 ;  /* 0x000000170b2d7223 */ /* 0x000fe20000010016 */
[----:B--2---:R-:W-:Y:S02]  /*37f0*/  @!P2 FSEL R12, R12, RZ, !P5 ;  /* 0x000000ff0c0ca208 */ /* 0x004fe40006800000 */
[-C--:B------:R-:W-:Y:S02]  /*3800*/  @!P2 ISETP.GE.AND P5, PT, R20, R43.reuse, PT ;  /* 0x0000002b1400a20c */ /* 0x080fe40003fa6270 */
[----:B------:R-:W2:Y:S01]  /*3810*/  LDG.E.128.CONSTANT R20, desc[UR6][R48.64+0xa00] ;  /* 0x000a000630147981 */ /* 0x000ea2000c1e9d00 */
[----:B------:R-:W-:-:S04]  /*3820*/  @!P2 ISETP.GE.AND P6, PT, R32, R43, PT ;  /* 0x0000002b2000a20c */ /* 0x000fc80003fc6270 */
[----:B------:R-:W-:Y:S02]  /*3830*/  @!P2 FSEL R13, R13, RZ, !P6 ;  /* 0x000000ff0d0da208 */ /* 0x000fe40007000000 */
[-C--:B------:R-:W-:Y:S02]  /*3840*/  @!P2 ISETP.GE.AND P6, PT, R42, R43.reuse, PT ;  /* 0x0000002b2a00a20c */ /* 0x080fe40003fc6270 */
[----:B------:R-:W-:Y:S02]  /*3850*/  @!P2 FSEL R14, R14, RZ, !P4 ;  /* 0x000000ff0e0ea208 */ /* 0x000fe40006000000 */
[----:B---3--:R-:W-:Y:S02]  /*3860*/  @!P2 FSEL R16, R16, RZ, !P6 ;  /* 0x000000ff1010a208 */ /* 0x008fe40007000000 */
[----:B------:R-:W-:-:S04]  /*3870*/  @!P2 ISETP.GE.AND P6, PT, R32, R43, PT ;  /* 0x0000002b2000a20c */ /* 0x000fc80003fc6270 */
[----:B------:R-:W-:Y:S02]  /*3880*/  @!P2 FSEL R17, R17, RZ, !P6 ;  /* 0x000000ff1111a208 */ /* 0x000fe40007000000 */
[-C--:B------:R-:W-:Y:S02]  /*3890*/  @!P2 ISETP.GE.AND P6, PT, R32, R43.reuse, PT ;  /* 0x0000002b2000a20c */ /* 0x080fe40003fc6270 */
[----:B------:R-:W-:Y:S01]  /*38a0*/  @!P2 ISETP.GE.AND P4, PT, R42, R43, PT ;  /* 0x0000002b2a00a20c */ /* 0x000fe20003f86270 */
[C---:B------:R-:W-:Y:S01]  /*38b0*/  FMUL.FTZ R13, R9.reuse, R13 ;  /* 0x0000000d090d7220 */ /* 0x040fe20000410000 */
[----:B------:R-:W-:-:S03]  /*38c0*/  FMUL.FTZ R17, R9, R17 ;  /* 0x0000001109117220 */ /* 0x000fc60000410000 */
[C---:B------:R-:W-:Y:S01]  /*38d0*/  FFMA.FTZ R13, R8.reuse, R12, R13 ;  /* 0x0000000c080d7223 */ /* 0x040fe2000001000d */
[----:B------:R-:W-:Y:S01]  /*38e0*/  FFMA.FTZ R17, R8, R16, R17 ;  /* 0x0000001008117223 */ /* 0x000fe20000010011 */
[----:B------:R-:W-:Y:S02]  /*38f0*/  @!P2 FSEL R18, R18, RZ, !P3 ;  /* 0x000000ff1212a208 */ /* 0x000fe40005800000 */
[C---:B------:R-:W-:Y:S01]  /*3900*/  FFMA.FTZ R14, R10.reuse, R14, R13 ;  /* 0x0000000e0a0e7223 */ /* 0x040fe2000001000d */
[----:B------:R-:W-:Y:S02]  /*3910*/  @!P2 FSEL R15, R15, RZ, !P1 ;  /* 0x000000ff0f0fa208 */ /* 0x000fe40004800000 */
[----:B------:R-:W-:Y:S01]  /*3920*/  FFMA.FTZ R18, R10, R18, R17 ;  /* 0x000000120a127223 */ /* 0x000fe20000010011 */
[----:B------:R-:W-:Y:S02]  /*3930*/  @!P2 FSEL R19, R19, RZ, !P5 ;  /* 0x000000ff1313a208 */ /* 0x000fe40006800000 */
[----:B------:R-:W-:-:S03]  /*3940*/  FFMA.FTZ R14, R11, R15, R14 ;  /* 0x0000000f0b0e7223 */ /* 0x000fc6000001000e */
[----:B------:R-:W-:Y:S01]  /*3950*/  FFMA.FTZ R19, R11, R19, R18 ;  /* 0x000000130b137223 */ /* 0x000fe20000010012 */
[----:B------:R-:W-:Y:S01]  /*3960*/  FADD.FTZ R38, R38, R45 ;  /* 0x0000002d26267221 */ /* 0x000fe20000010000 */
[----:B------:R-:W-:Y:S02]  /*3970*/  FADD.FTZ R37, R37, R14 ;  /* 0x0000000e25257221 */ /* 0x000fe40000010000 */
[----:B------:R-:W-:Y:S01]  /*3980*/  FADD.FTZ R36, R36, R19 ;  /* 0x0000001324247221 */ /* 0x000fe20000010000 */
[----:B--2---:R-:W-:Y:S02]  /*3990*/  @!P2 FSEL R21, R21, RZ, !P6 ;  /* 0x000000ff1515a208 */ /* 0x004fe40007000000 */
[----:B------:R-:W-:-:S03]  /*39a0*/  @!P2 FSEL R20, R20, RZ, !P4 ;  /* 0x000000ff1414a208 */ /* 0x000fc60006000000 */
[----:B------:R-:W-:-:S04]  /*39b0*/  FMUL.FTZ R9, R9, R21 ;  /* 0x0000001509097220 */ /* 0x000fc80000410000 */
        /* <DEDUP_REMOVED lines=8> */
[----:B------:R-:W-:-:S04]  /*3a40*/  FFMA.FTZ R10, R11, R23, R10 ;  /* 0x000000170b0a7223 */ /* 0x000fc8000001000a */
[----:B------:R-:W-:-:S07]  /*3a50*/  FADD.FTZ R35, R35, R10 ;  /* 0x0000000a23237221 */ /* 0x000fce0000010000 */
.L_x_25421:
[----:B------:R-:W-:Y:S05]  /*3a60*/  BSYNC.RECONVERGENT B1 ;  /* 0x0000000000017941 */ /* 0x000fea0003800200 */
.L_x_25420:
[----:B------:R-:W-:Y:S01]  /*3a70*/  IADD3 R24, P1, PT, R24, 0x10, RZ ;  /* 0x0000001018187810 */ /* 0x000fe20007f3e0ff */
[----:B------:R-:W-:Y:S01]  /*3a80*/  VIADD R32, R32, 0x20 ;  /* 0x0000002020207836 */ /* 0x000fe20000000000 */
[----:B------:R-:W-:Y:S02]  /*3a90*/  IADD3 R2, PT, PT, R2, 0x4, RZ ;  /* 0x0000000402027810 */ /* 0x000fe40007ffe0ff */
[----:B------:R-:W-:Y:S01]  /*3aa0*/  IADD3 R6, PT, PT, R6, 0x80, RZ ;  /* 0x0000008006067810 */ /* 0x000fe20007ffe0ff */
[----:B------:R-:W-:Y:S01]  /*3ab0*/  IMAD.X R5, RZ, RZ, R5, P1 ;  /* 0x000000ffff057224 */ /* 0x000fe200008e0605 */
[----:B------:R-:W-:Y:S07]  /*3ac0*/  @!P0 BRA `(.L_x_25422) ;  /* 0xfffffff400748947 */ /* 0x000fee000383ffff */
.L_x_25419:
[----:B------:R-:W-:Y:S05]  /*3ad0*/  BSYNC.RECONVERGENT B0 ;  /* 0x0000000000007941 */ /* 0x000fea0003800200 */
.L_x_25418:
[----:B------:R-:W0:Y:S01]  /*3ae0*/  SHFL.BFLY PT, R0, R39, 0x1, 0x1f ;  /* 0x0c201f0027007f89 */ /* 0x000e2200000e0000 */
[----:B------:R-:W1:Y:S01]  /*3af0*/  S2UR UR5, SR_CgaCtaId ;  /* 0x00000000000579c3 */ /* 0x000e620000008800 */
[C---:B------:R-:W-:Y:S01]  /*3b00*/  LOP3.LUT R5, R27.reuse, 0x1, RZ, 0xc0, !PT ;  /* 0x000000011b057812 */ /* 0x040fe200078ec0ff */
[----:B------:R-:W-:Y:S01]  /*3b10*/  UMOV UR4, 0x400 ;  /* 0x0000040000047882 */ /* 0x000fe20000000000 */
[----:B------:R-:W2:Y:S01]  /*3b20*/  SHFL.BFLY PT, R3, R40, 0x1, 0x1f ;  /* 0x0c201f0028037f89 */ /* 0x000ea200000e0000 */
[----:B------:R-:W-:Y:S01]  /*3b30*/  LOP3.LUT R6, R27, 0x3c0, RZ, 0xc0, !PT ;  /* 0x000003c01b067812 */ /* 0x000fe200078ec0ff */
[----:B------:R-:W-:Y:S01]  /*3b40*/  UIADD3 UR4, UPT, UPT, UR4, 0x1a0, URZ ;  /* 0x000001a004047890 */ /* 0x000fe2000fffe0ff */
[----:B------:R-:W-:Y:S01]  /*3b50*/  ISETP.NE.AND P2, PT, R5, RZ, PT ;  /* 0x000000ff0500720c */ /* 0x000fe20003f45270 */
[----:B------:R-:W3:Y:S01]  /*3b60*/  SHFL.BFLY PT, R7, R38, 0x1, 0x1f ;  /* 0x0c201f0026077f89 */ /* 0x000ee200000e0000 */
[----:B------:R-:W-:Y:S01]  /*3b70*/  SHF.R.U32.HI R25, RZ, 0x1, R25 ;  /* 0x00000001ff197819 */ /* 0x000fe20000011619 */
[----:B------:R-:W-:Y:S01]  /*3b80*/  BSSY.RECONVERGENT B0, `(.L_x_25423) ;  /* 0x0000028000007945 */ /* 0x000fe20003800200 */
[----:B------:R-:W-:Y:S01]  /*3b90*/  ISETP.NE.OR P5, PT, R6, 0x40, P2 ;  /* 0x000000400600780c */ /* 0x000fe200017a5670 */
[----:B------:R-:W4:Y:S01]  /*3ba0*/  SHFL.BFLY PT, R2, R37, 0x1, 0x1f ;  /* 0x0c201f0025027f89 */ /* 0x000f2200000e0000 */
[C---:B------:R-:W-:Y:S01]  /*3bb0*/  LOP3.LUT P0, RZ, R27.reuse, 0x3c1, RZ, 0xc0, !PT ;  /* 0x000003c11bff7812 */ /* 0x040fe2000780c0ff */
[----:B------:R-:W-:Y:S01]  /*3bc0*/  IMAD R25, R26, 0x60, R25 ;  /* 0x000000601a197824 */ /* 0x000fe200078e0219 */
[C---:B------:R-:W-:Y:S01]  /*3bd0*/  LOP3.LUT P1, RZ, R27.reuse, 0x3e1, RZ, 0xc0, !PT ;  /* 0x000003e11bff7812 */ /* 0x040fe2000782c0ff */
[----:B------:R-:W4:Y:S01]  /*3be0*/  SHFL.BFLY PT, R9, R36, 0x1, 0x1f ;  /* 0x0c201f0024097f89 */ /* 0x000f2200000e0000 */
[----:B------:R-:W-:-:S03]  /*3bf0*/  ISETP.GT.U32.AND P3, PT, R27, 0x1f, PT ;  /* 0x0000001f1b00780c */ /* 0x000fc60003f64070 */
[----:B------:R-:W4:Y:S01]  /*3c00*/  SHFL.BFLY PT, R4, R35, 0x1, 0x1f ;  /* 0x0c201f0023047f89 */ /* 0x000f2200000e0000 */
[----:B------:R-:W-:Y:S01]  /*3c10*/  BAR.SYNC.DEFER_BLOCKING 0x0 ;  /* 0x0000000000007b1d */ /* 0x000fe20000010000 */
[----:B0-----:R-:W-:Y:S01]  /*3c20*/  FADD.FTZ R39, R0, R39 ;  /* 0x0000002700277221 */ /* 0x001fe20000010000 */
[----:B-1----:R-:W-:Y:S01]  /*3c30*/  ULEA UR4, UR5, UR4, 0x18 ;  /* 0x0000000405047291 */ /* 0x002fe2000f8ec0ff */
[----:B------:R-:W-:Y:S01]  /*3c40*/  LOP3.LUT R0, R27, 0x3e0, RZ, 0xc0, !PT ;  /* 0x000003e01b007812 */ /* 0x000fe200078ec0ff */
[----:B--2---:R-:W-:-:S03]  /*3c50*/  FADD.FTZ R5, R3, R40 ;  /* 0x0000002803057221 */ /* 0x004fc60000010000 */
[----:B------:R-:W-:Y:S01]  /*3c60*/  ISETP.NE.OR P4, PT, R0, 0x20, P2 ;  /* 0x000000200000780c */ /* 0x000fe20001785670 */
[----:B---3--:R-:W-:Y:S01]  /*3c70*/  FADD.FTZ R7, R7, R38 ;  /* 0x0000002607077221 */ /* 0x008fe20000010000 */
[----:B------:R-:W-:Y:S01]  /*3c80*/  LEA R0, R25, UR4, 0x2 ;  /* 0x0000000419007c11 */ /* 0x000fe2000f8e10ff */
[----:B----4-:R-:W-:Y:S01]  /*3c90*/  FADD.FTZ R37, R2, R37 ;  /* 0x0000002502257221 */ /* 0x010fe20000010000 */
[----:B------:R-:W-:Y:S01]  /*3ca0*/  FADD.FTZ R9, R9, R36 ;  /* 0x0000002409097221 */ /* 0x000fe20000010000 */
[----:B------:R-:W-:Y:S02]  /*3cb0*/  FADD.FTZ R35, R4, R35 ;  /* 0x0000002304237221 */ /* 0x000fe40000010000 */
        /* <DEDUP_REMOVED lines=20> */
.L_x_25424:
[----:B------:R-:W-:Y:S05]  /*3e00*/  BSYNC.RECONVERGENT B0 ;  /* 0x0000000000007941 */ /* 0x000fea0003800200 */
.L_x_25423:
        /* <DEDUP_REMOVED lines=22> */
.L_x_25426:
[----:B------:R-:W-:Y:S05]  /*3f70*/  BSYNC.RECONVERGENT B0 ;  /* 0x0000000000007941 */ /* 0x000fea0003800200 */
.L_x_25425:
        /* <DEDUP_REMOVED lines=22> */
.L_x_25395:
[----:B------:R-:W-:Y:S01]  /*40e0*/  HFMA2 R7, -RZ, RZ, 0, 1.1920928955078125e-07 ;  /* 0x00000002ff077431 */ /* 0x000fe200000001ff */
[----:B------:R-:W-:Y:S01]  /*40f0*/  BSSY B2, `(.L_x_25427) ;  /* 0x0000006000027945 */ /* 0x000fe20003800000 */
[----:B------:R-:W-:Y:S01]  /*4100*/  IMAD.MOV.U32 R12, RZ, RZ, 0x1f ;  /* 0x0000001fff0c7424 */ /* 0x000fe200078e00ff */
[----:B------:R-:W-:-:S07]  /*4110*/  MOV R6, 0xffffffff ;  /* 0xffffffff00067802 */ /* 0x000fce0000000f00 */
[----:B------:R-:W-:Y:S05]  /*4120*/  WARPSYNC.COLLECTIVE R6, `(.L_x_25428) ;  /* 0x0000000006087348 */ /* 0x000fea0003c00000 */
[----:B------:R0:W1:Y:S02]  /*4130*/  SHFL.BFLY P2, R5, R15, R7, R12 ;  /* 0x0c0000070f057389 */ /* 0x000064000004000c */
[----:B01----:R-:W-:Y:S05]  /*4140*/  ENDCOLLECTIVE ;  /* 0x000000000000791b */ /* 0x003fea0003800000 */
.L_x_25428:
[----:B------:R-:W-:Y:S05]  /*4150*/  BSYNC B2 ;  /* 0x0000000000027941 */ /* 0x000fea0003800000 */
.L_x_25427:
[----:B------:R-:W-:Y:S02]  /*4160*/  IMAD.MOV.U32 R4, RZ, RZ, R5 ;  /* 0x000000ffff047224 */ /* 0x000fe400078e0005 */
[----:B------:R-:W-:Y:S02]  /*4170*/  HFMA2 R12, -RZ, RZ, 0, 1.847743988037109375e-06 ;  /* 0x0000001fff0c7431 */ /* 0x000fe400000001ff */
[----:B------:R-:W-:Y:S01]  /*4180*/  IMAD.MOV.U32 R7, RZ, RZ, 0x1 ;  /* 0x00000001ff077424 */ /* 0x000fe200078e00ff */
[----:B------:R-:W-:Y:S01]  /*4190*/  MOV R6, 0xffffffff ;  /* 0xffffffff00067802 */ /* 0x000fe20000000f00 */
[----:B------:R-:W-:-:S05]  /*41a0*/  FADD.FTZ R4, R15, R4 ;  /* 0x000000040f047221 */ /* 0x000fca0000010000 */
[----:B------:R-:W-:-:S07]  /*41b0*/  MOV R15, R4 ;  /* 0x00000004000f7202 */ /* 0x000fce0000000f00 */
[----:B------:R-:W-:Y:S05]  /*41c0*/  WARPSYNC.COLLECTIVE R6, `(.L_x_25429) ;  /* 0x0000000006087348 */ /* 0x000fea0003c00000 */
[----:B------:R0:W1:Y:S02]  /*41d0*/  SHFL.BFLY P2, R5, R15, R7, R12 ;  /* 0x0c0000070f057389 */ /* 0x000064000004000c */
[----:B01----:R-:W-:Y:S05]  /*41e0*/  ENDCOLLECTIVE ;  /* 0x000000000000791b */ /* 0x003fea0003800000 */
.L_x_25429:
[----:B------:R-:W-:Y:S05]  /*41f0*/  BRA `(.L_x_25430) ;  /* 0xffffffcc00e07947 */ /* 0x000fea000383ffff */
.L_x_25397:
        /* <DEDUP_REMOVED lines=8> */
.L_x_25432:
[----:B------:R-:W-:Y:S05]  /*4280*/  BSYNC B0 ;  /* 0x0000000000007941 */ /* 0x000fea0003800000 */
.L_x_25431:
        /* <DEDUP_REMOVED lines=9> */
.L_x_25433:
[----:B------:R-:W-:Y:S02]  /*4320*/  HFMA2 R7, -RZ, RZ, 0, 2.384185791015625e-07 ;  /* 0x00000004ff077431 */ /* 0x000fe400000001ff */
[----:B------:R-:W-:-:S05]  /*4330*/  IMAD.MOV.U32 R4, RZ, RZ, R5 ;  /* 0x000000ffff047224 */ /* 0x000fca00078e0005 */
[----:B------:R-:W-:-:S04]  /*4340*/  FMNMX.FTZ R4, R3, R4, !PT ;  /* 0x0000000403047209 */ /* 0x000fc80007810000 */
[----:B------:R-:W-:-:S07]  /*4350*/  MOV R15, R4 ;  /* 0x00000004000f7202 */ /* 0x000fce0000000f00 */
[----:B------:R-:W-:Y:S05]  /*4360*/  WARPSYNC.COLLECTIVE R6, `(.L_x_25434) ;  /* 0x0000000006087348 */ /* 0x000fea0003c00000 */
[----:B------:R0:W1:Y:S02]  /*4370*/  SHFL.BFLY P2, R5, R15, R7, R12 ;  /* 0x0c0000070f057389 */ /* 0x000064000004000c */
[----:B01----:R-:W-:Y:S05]  /*4380*/  ENDCOLLECTIVE ;  /* 0x000000000000791b */ /* 0x003fea0003800000 */
.L_x_25434:
[----:B------:R-:W-:Y:S05]  /*4390*/  BRA `(.L_x_25435) ;  /* 0xffffffd0000c7947 */ /* 0x000fea000383ffff */
.L_x_25436:
        /* <DEDUP_REMOVED lines=14> */
.L_x_26054:


//--------------------- .text._ZN4vllm25paged_attention_v1_kernelIffLi80ELi8ELi128ELNS_18Fp8KVCacheDataTypeE0ELb1EEEvPT_PKS2_PKT0_S8_ifPKiSA_iPKfiiiSC_SC_iiiii --------------------------
	.section	.text._ZN4vllm25paged_attention_v1_kernelIffLi80ELi8ELi128ELNS_18Fp8KVCacheDataTypeE0ELb1EEEvPT_PKS2_PKT0_S8_ifPKiSA_iPKfiiiSC_SC_iiiii,"ax",@progbits
	.align	128
        .global         _ZN4vllm25paged_attention_v1_kernelIffLi80ELi8ELi128ELNS_18Fp8KVCacheDataTypeE0ELb1EEEvPT_PKS2_PKT0_S8_ifPKiSA_iPKfiiiSC_SC_iiiii
        .type           _ZN4vllm25paged_attention_v1_kernelIffLi80ELi8ELi128ELNS_18Fp8KVCacheDataTypeE0ELb1EEEvPT_PKS2_PKT0_S8_ifPKiSA_iPKfiiiSC_SC_iiiii,@function
        .size           _ZN4vllm25paged_attention_v1_kernelIffLi80ELi8ELi128ELNS_18Fp8KVCacheDataTypeE0ELb1EEEvPT_PKS2_PKT0_S8_ifPKiSA_iPKfiiiSC_SC_iiiii,(.L_x_26055 - _ZN4vllm25paged_attention_v1_kernelIffLi80ELi8ELi128ELNS_18Fp8KVCacheDataTypeE0ELb1EEEvPT_PKS2_PKT0_S8_ifPKiSA_iPKfiiiSC_SC_iiiii)
        .other          _ZN4vllm25paged_attention_v1_kernelIffLi80ELi8ELi128ELNS_18Fp8KVCacheDataTypeE0ELb1EEEvPT_PKS2_PKT0_S8_ifPKiSA_iPKfiiiSC_SC_iiiii,@"STO_CUDA_ENTRY STV_DEFAULT"
_ZN4vllm25paged_attention_v1_kernelIffLi80ELi8ELi128ELNS_18Fp8KVCacheDataTypeE0ELb1EEEvPT_PKS2_PKT0_S8_ifPKiSA_iPKfiiiSC_SC_iiiii:
.text._ZN4vllm25paged_attention_v1_kernelIffLi80ELi8ELi128ELNS_18Fp8KVCacheDataTypeE0ELb1EEEvPT_PKS2_PKT0_S8_ifPKiSA_iPKfiiiSC_SC_iiiii:
        /* <DEDUP_REMOVED lines=30> */
[----:B------:R-:W-:-:S04]  /*01e0*/  SHF.R.S32.HI R0, RZ, 0x1f, R0 ;  /* 0x0000001fff007819 */ /* 0x000fc80000011400 */
[----:B------:R-:W-:Y:S02]  /*01f0*/  @!P1 IADD3.X R0, PT, PT, RZ, R0, RZ, P2, P3 ;  /* 0x00000000ff009210 */ /* 0x000fe400017e64ff */
[----:B--2---:R-:W-:-:S04]  /*0200*/  @!P1 LEA R8, P2, R6, R10, 0x2 ;  /* 0x0000000a06089211 */ /* 0x004fc800078410ff */
[----:B------:R-:W-:Y:S02]  /*0210*/  @!P1 LEA.HI.X R9, R6, R11, R0, 0x2, P2 ;  /* 0x0000000b06099211 */ /* 0x000fe400010f1400 */
[----:B0-----:R-:W-:Y:S01]  /*0220*/  IABS R13, R5 ;  /* 0x00000005000d7213 */ /* 0x001fe20000000000 */
[----:B------:R-:W0:Y:S02]  /*0230*/  @P0 LDC.64 R6, c[0x0][0x3c0] ;  /* 0x0000f000ff060b82 */ /* 0x000e240000000a00 */
[----:B------:R2:W3:Y:S01]  /*0240*/  @!P1 LDG.E.CONSTANT R0, desc[UR6][R8.64] ;  /* 0x0000000608009981 */ /* 0x0004e2000c1e9900 */
[----:B------:R-:W4:Y:S08]  /*0250*/  I2F.RP R2, R13 ;  /* 0x0000000d00027306 */ /* 0x000f300000209400 */
[----:B----4-:R-:W4:Y:S01]  /*0260*/  MUFU.RCP R2, R2 ;  /* 0x0000000200027308 */ /* 0x010f220000001000 */
[----:B0-----:R-:W-:-:S05]  /*0270*/  @P0 IMAD.WIDE.U32 R6, R21, 0x4, R6 ;  /* 0x0000000415060825 */ /* 0x001fca00078e0006 */
[----:B------:R0:W5:Y:S01]  /*0280*/  @P0 LDG.E.CONSTANT R25, desc[UR6][R6.64] ;  /* 0x0000000606190981 */ /* 0x000162000c1e9900 */
[----:B------:R-:W-:Y:S01]  /*0290*/  SHF.R.U32.HI R26, RZ, 0x5, R3 ;  /* 0x00000005ff1a7819 */ /* 0x000fe20000011603 */
[----:B------:R-:W-:Y:S01]  /*02a0*/  BSSY B0, `(.L_x_25437) ;  /* 0x0000100000007945 */ /* 0x000fe20003800000 */
[----:B----4-:R-:W-:-:S04]  /*02b0*/  VIADD R10, R2, 0xffffffe ;  /* 0x0ffffffe020a7836 */ /* 0x010fc80000000000 */
[----:B------:R4:W1:Y:S02]  /*02c0*/  F2I.FTZ.U32.TRUNC.NTZ R11, R10 ;  /* 0x0000000a000b7305 */ /* 0x000864000021f000 */
[----:B----4-:R-:W-:Y:S01]  /*02d0*/  IMAD.MOV.U32 R10, RZ, RZ, RZ ;  /* 0x000000ffff0a7224 */ /* 0x010fe200078e00ff */
[----:B-1----:R-:W-:-:S05]  /*02e0*/  IADD3 R4, PT, PT, RZ, -R11, RZ ;  /* 0x8000000bff047210 */ /* 0x002fca0007ffe0ff */
[----:B--2---:R-:W-:Y:S01]  /*02f0*/  IMAD R9, R4, R13, RZ ;  /* 0x0000000d04097224 */ /* 0x004fe200078e02ff */
[----:B------:R-:W-:-:S03]  /*0300*/  IABS R4, R20 ;  /* 0x0000001400047213 */ /* 0x000fc60000000000 */
[----:B------:R-:W-:-:S06]  /*0310*/  IMAD.HI.U32 R11, R11, R9, R10 ;  /* 0x000000090b0b7227 */ /* 0x000fcc00078e000a */
[----:B0-----:R-:W-:-:S05]  /*0320*/  IMAD.HI.U32 R6, R11, R4, RZ ;  /* 0x000000040b067227 */ /* 0x001fca00078e00ff */
[----:B------:R-:W-:-:S05]  /*0330*/  IADD3 R2, PT, PT, -R6, RZ, RZ ;  /* 0x000000ff06027210 */ /* 0x000fca0007ffe1ff */
[C---:B------:R-:W-:Y:S02]  /*0340*/  IMAD R2, R13.reuse, R2, R4 ;  /* 0x000000020d027224 */ /* 0x040fe400078e0204 */
[----:B------:R-:W0:Y:S03]  /*0350*/  LDC R4, c[0x0][0x3f4] ;  /* 0x0000fd00ff047b82 */ /* 0x000e260000000800 */
        /* <DEDUP_REMOVED lines=8> */
[----:B------:R-:W0:Y:S01]  /*03e0*/  I2F.RP R11, R7 ;  /* 0x00000007000b7306 */ /* 0x000e220000209400 */
[----:B------:R-:W-:-:S04]  /*03f0*/  MOV R24, R7 ;  /* 0x0000000700187202 */ /* 0x000fc80000000f00 */
[----:B------:R-:W-:-:S06]  /*0400*/  @P0 VIADD R6, R6, 0x1 ;  /* 0x0000000106060836 */ /* 0x000fcc0000000000 */
[----:B------:R-:W-:Y:S02]  /*0410*/  @!P3 IADD3 R6, PT, PT, -R6, RZ, RZ ;  /* 0x000000ff0606b210 */ /* 0x000fe40007ffe1ff */
[----:B------:R-:W-:Y:S01]  /*0420*/  @!P2 LOP3.LUT R6, RZ, R5, RZ, 0x33, !PT ;  /* 0x00000005ff06a212 */ /* 0x000fe200078e33ff */
[----:B0-----:R-:W0:Y:S03]  /*0430*/  MUFU.RCP R11, R11 ;  /* 0x0000000b000b7308 */ /* 0x001e260000001000 */
[----:B------:R-:W-:-:S05]  /*0440*/  IABS R10, R6 ;  /* 0x00000006000a7213 */ /* 0x000fca0000000000 */
[----:B------:R-:W1:Y:S01]  /*0450*/  I2F.RP R2, R10 ;  /* 0x0000000a00027306 */ /* 0x000e620000209400 */
[----:B0-----:R-:W-:Y:S02]  /*0460*/  IADD3 R8, PT, PT, R11, 0xffffffe, RZ ;  /* 0x0ffffffe0b087810 */ /* 0x001fe40007ffe0ff */
[----:B------:R-:W-:-:S05]  /*0470*/  IABS R11, R21 ;  /* 0x00000015000b7213 */ /* 0x000fca0000000000 */
        /* <DEDUP_REMOVED lines=17> */
[----:B------:R-:W0:Y:S10]  /*0590*/  S2R R8, SR_CgaCtaId ;  /* 0x0000000000087919 */ /* 0x000e340000008800 */
[----:B------:R-:W-:Y:S01]  /*05a0*/  @!P4 IADD3 R11, PT, PT, R11, -R10, RZ ;  /* 0x8000000a0b0bc210 */ /* 0x000fe20007ffe0ff */
[----:B------:R-:W-:Y:S01]  /*05b0*/  @!P4 VIADD R16, R16, 0x1 ;  /* 0x000000011010c836 */ /* 0x000fe20000000000 */
[----:B------:R-:W-:-:S02]  /*05c0*/  ISETP.NE.AND P4, PT, R6, RZ, PT ;  /* 0x000000ff0600720c */ /* 0x000fc40003f85270 */
[----:B------:R-:W-:Y:S02]  /*05d0*/  ISETP.GE.U32.AND P2, PT, R11, R10, PT ;  /* 0x0000000a0b00720c */ /* 0x000fe40003f46070 */
[----:B------:R-:W-:-:S11]  /*05e0*/  MOV R11, 0x400 ;  /* 0x00000400000b7802 */ /* 0x000fd60000000f00 */
[----:B------:R-:W-:Y:S02]  /*05f0*/  @P2 IADD3 R16, PT, PT, R16, 0x1, RZ ;  /* 0x0000000110102810 */ /* 0x000fe40007ffe0ff */
[----:B------:R-:W-:Y:S02]  /*0600*/  IADD3 R13, PT, PT, R37, -0x1, RZ ;  /* 0xffffffff250d7810 */ /* 0x000fe40007ffe0ff */
[----:B0-----:R-:W-:Y:S02]  /*0610*/  LEA R10, R8, R11, 0x18 ;  /* 0x0000000b080a7211 */ /* 0x001fe400078ec0ff */
[----:B------:R-:W-:-:S05]  /*0620*/  IABS R12, R13 ;  /* 0x0000000d000c7213 */ /* 0x000fca0000000000 */
[----:B------:R-:W-:-:S04]  /*0630*/  IMAD.HI.U32 R23, R2, R12, RZ ;  /* 0x0000000c02177227 */ /* 0x000fc800078e00ff */
[----:B------:R-:W-:-:S04]  /*0640*/  IMAD.MOV R9, RZ, RZ, -R23 ;  /* 0x000000ffff097224 */ /* 0x000fc800078e0a17 */
[----:B------:R-:W-:Y:S01]  /*0650*/  IMAD R12, R7, R9, R12 ;  /* 0x00000009070c7224 */ /* 0x000fe200078e020c */
[----:B------:R-:W-:-:S04]  /*0660*/  LOP3.LUT R9, R21, R6, RZ, 0x3c, !PT ;  /* 0x0000000615097212 */ /* 0x000fc800078e3cff */
[----:B------:R-:W-:Y:S02]  /*0670*/  ISETP.GE.AND P3, PT, R9, RZ, PT ;  /* 0x000000ff0900720c */ /* 0x000fe40003f66270 */
[----:B------:R-:W-:Y:S02]  /*0680*/  ISETP.GT.U32.AND P0, PT, R7, R12, PT ;  /* 0x0000000c0700720c */ /* 0x000fe40003f04070 */
[----:B------:R-:W-:-:S05]  /*0690*/  LOP3.LUT R9, R3, 0x3, RZ, 0xc0, !PT ;  /* 0x0000000303097812 */ /* 0x000fca00078ec0ff */
[----:B------:R-:W-:Y:S01]  /*06a0*/  IMAD R10, R9, 0x50, R10 ;  /* 0x00000050090a7824 */ /* 0x000fe200078e020a */
[----:B------:R-:W-:-:S03]  /*06b0*/  SHF.R.U32.HI R9, RZ, 0x2, R3 ;  /* 0x00000002ff097819 */ /* 0x000fc60000011603 */
[----:B------:R-:W-:Y:S02]  /*06c0*/  @!P3 IADD3 R16, PT, PT, -R16, RZ, RZ ;  /* 0x000000ff1010b210 */ /* 0x000fe40007ffe1ff */
[----:B------:R-:W-:Y:S01]  /*06d0*/  @!P4 LOP3.LUT R16, RZ, R6, RZ, 0x33, !PT ;  /* 0x00000006ff10c212 */ /* 0x000fe200078e33ff */
[----:B------:R-:W-:Y:S01]  /*06e0*/  @!P0 IMAD.IADD R12, R12, 0x1, -R7 ;  /* 0x000000010c0c8824 */ /* 0x000fe200078e0a07 */
[----:B------:R-:W-:Y:S01]  /*06f0*/  IADD3 R6, PT, PT, R37, 0x7, RZ ;  /* 0x0000000725067810 */ /* 0x000fe20007ffe0ff */
[----:B------:R-:W-:Y:S01]  /*0700*/  @!P0 VIADD R23, R23, 0x1 ;  /* 0x0000000117178836 */ /* 0x000fe20000000000 */
[----:B------:R-:W-:Y:S02]  /*0710*/  ISETP.GE.AND P3, PT, R14, RZ, PT ;  /* 0x000000ff0e00720c */ /* 0x000fe40003f66270 */
[----:B------:R-:W-:Y:S02]  /*0720*/  SHF.R.S32.HI R15, RZ, 0x1f, R6 ;  /* 0x0000001fff0f7819 */ /* 0x000fe40000011406 */
[----:B------:R-:W-:-:S02]  /*0730*/  ISETP.GE.U32.AND P2, PT, R12, R7, PT ;  /* 0x000000070c00720c */ /* 0x000fc40003f46070 */
[----:B------:R-:W-:Y:S02]  /*0740*/  LEA.HI R15, R15, R6, RZ, 0x3 ;  /* 0x000000060f0f7211 */ /* 0x000fe400078f18ff */
[----:B------:R-:W-:Y:S01]  /*0750*/  LOP3.LUT R12, R13, R4, RZ, 0x3c, !PT ;  /* 0x000000040d0c7212 */ /* 0x000fe200078e3cff */
[----:B------:R-:W-:Y:S01]  /*0760*/  @!P1 IMAD R13, R9, 0x4, R10 ;  /* 0x00000004090d9824 */ /* 0x000fe200078e020a */
[----:B------:R-:W-:Y:S02]  /*0770*/  SHF.R.S32.HI R15, RZ, 0x3, R15 ;  /* 0x00000003ff0f7819 */ /* 0x000fe4000001140f */
[----:B------:R-:W-:Y:S01]  /*0780*/  ISETP.GE.AND P4, PT, R12, RZ, PT ;  /* 0x000000ff0c00720c */ /* 0x000fe20003f86270 */
[----:B------:R-:W-:Y:S01]  /*0790*/  @!P3 IMAD R5, R5, UR5, R16 ;  /* 0x000000050505bc24 */ /* 0x000fe2000f8e0210 */
[----:B---3--:R0:W-:Y:S01]  /*07a0*/  @!P1 STS [R13], R0 ;  /* 0x000000000d009388 */ /* 0x0081e20000000800 */
[----:B------:R-:W-:Y:S01]  /*07b0*/  BAR.SYNC.DEFER_BLOCKING 0x0 ;  /* 0x0000000000007b1d */ /* 0x000fe20000010000 */
[----:B------:R-:W-:Y:S01]  /*07c0*/  ISETP.GE.AND P1, PT, R26, R15, PT ;  /* 0x0000000f1a00720c */ /* 0x000fe20003f26270 */
[----:B------:R-:W-:Y:S01]  /*07d0*/  @P3 IMAD R35, R20, UR5, R21 ;  /* 0x0000000514233c24 */ /* 0x000fe2000f8e0215 */
[----:B------:R-:W-:-:S02]  /*07e0*/  ISETP.NE.AND P0, PT, R4, RZ, PT ;  /* 0x000000ff0400720c */ /* 0x000fc40003f05270 */
[----:B------:R-:W-:Y:S01]  /*07f0*/  @P2 IADD3 R23, PT, PT, R23, 0x1, RZ ;  /* 0x0000000117172810 */ /* 0x000fe20007ffe0ff */
[----:B0-----:R-:W-:Y:S01]  /*0800*/  IMAD R13, R22, UR4, RZ ;  /* 0x00000004160d7c24 */ /* 0x001fe2000f8e02ff */
[----:B------:R-:W-:Y:S01]  /*0810*/  @!P3 IADD3 R5, PT, PT, -R5, RZ, RZ ;  /* 0x000000ff0505b210 */ /* 0x000fe20007ffe1ff */
[----:B------:R-:W-:Y:S02]  /*0820*/  @P3 IMAD R35, R35, R14, 0x1 ;  /* 0x0000000123233424 */ /* 0x000fe400078e020e */
[----:B------:R-:W-:Y:S02]  /*0830*/  @!P4 IMAD.MOV R23, RZ, RZ, -R23 ;  /* 0x000000ffff17c224 */ /* 0x000fe400078e0a17 */
[----:B------:R-:W-:Y:S02]  /*0840*/  @!P3 IMAD R35, R14, R5, 0x1 ;  /* 0x000000010e23b424 */ /* 0x000fe400078e0205 */
[----:B------:R-:W-:Y:S02]  /*0850*/  IMAD.MOV.U32 R0, RZ, RZ, -0x800001 ;  /* 0xff7fffffff007424 */ /* 0x000fe400078e00ff */
[----:B------:R-:W-:Y:S01]  /*0860*/  @!P0 LOP3.LUT R23, RZ, R4, RZ, 0x33, !PT ;  /* 0x00000004ff178212 */ /* 0x000fe200078e33ff */
[----:B------:R-:W-:Y:S06]  /*0870*/  @P1 BRA `(.L_x_25438) ;  /* 0x0000000800881947 */ /* 0x000fec0003800000 */
[----:B------:R-:W0:Y:S01]  /*0880*/  LDCU.64 UR4, c[0x0][0x3a8] ;  /* 0x00007500ff0477ac */ /* 0x000e220008000a00 */
[----:B------:R-:W-:Y:S01]  /*0890*/  SHF.R.U32.HI R3, RZ, 0x3, R3 ;  /* 0x00000003ff037819 */ /* 0x000fe20000011603 */
[----:B------:R-:W-:Y:S01]  /*08a0*/  IMAD.SHL.U32 R0, R9, 0x4, RZ ;  /* 0x0000000409007824 */ /* 0x000fe200078e00ff */
[----:B------:R-:W-:Y:S01]  /*08b0*/  SHF.L.U32 R6, R26, 0x3, RZ ;  /* 0x000000031a067819 */ /* 0x000fe200000006ff */
[----:B------:R-:W-:Y:S01]  /*08c0*/  IMAD.MOV.U32 R5, RZ, RZ, RZ ;  /* 0x000000ffff057224 */ /* 0x000fe200078e00ff */
[----:B------:R-:W-:Y:S02]  /*08d0*/  LOP3.LUT R4, R3, 0x7c, RZ, 0xc0, !PT ;  /* 0x0000007c03047812 */ /* 0x000fe400078ec0ff */
[----:B------:R-:W-:Y:S01]  /*08e0*/  LOP3.LUT R3, R0, 0x1c, RZ, 0xc0, !PT ;  /* 0x0000001c00037812 */ /* 0x000fe200078ec0ff */
[----:B------:R-:W-:Y:S01]  /*08f0*/  IMAD.MOV.U32 R0, RZ, RZ, -0x800001 ;  /* 0xff7fffffff007424 */ /* 0x000fe200078e00ff */
        /* <DEDUP_REMOVED lines=11> */
.L_x_25443:
        /* <DEDUP_REMOVED lines=43> */
[----:B------:R-:W-:Y:S02]  /*0c60*/  ISETP.GT.AND P0, PT, R12, R11, PT ;  /* 0x0000000b0c00720c */ /* 0x000fe40003f04270 */
        /* <DEDUP_REMOVED lines=9> */
.L_x_25440:
        /* <DEDUP_REMOVED lines=24> */
[----:B----4-:R-:W-:Y:S02]  /*0e80*/  FFMA.FTZ R9, R13, R10, R8 ;  /* 0x0000000a0d097223 */ /* 0x010fe40000010008 */
[----:B------:R-:W0:Y:S02]  /*0e90*/  LDS.128 R12, [R27+0x10] ;  /* 0x000010001b0c7984 */ /* 0x000e240000000c00 */
[----:B------:R-:W-:Y:S02]  /*0ea0*/  FFMA.FTZ R28, R28, R11, R9 ;  /* 0x0000000b1c1c7223 */ /* 0x000fe40000010009 */
[----:B------:R-:W2:Y:S04]  /*0eb0*/  LDG.E.CONSTANT R9, desc[UR6][R38.64+0x400] ;  /* 0x0004000626097981 */ /* 0x000ea8000c1e9900 */
[----:B------:R-:W3:Y:S01]  /*0ec0*/  LDG.E.CONSTANT R8, desc[UR6][R38.64+0x480] ;  /* 0x0004800626087981 */ /* 0x000ee2000c1e9900 */
[----:B0-----:R-:W-:-:S03]  /*0ed0*/  FFMA.FTZ R11, R29, R12, R28 ;  /* 0x0000000c1d0b7223 */ /* 0x001fc6000001001c */
[----:B------:R-:W4:Y:S04]  /*0ee0*/  LDG.E.CONSTANT R29, desc[UR6][R38.64+0x500] ;  /* 0x00050006261d7981 */ /* 0x000f28000c1e9900 */
[----:B------:R-:W4:Y:S01]  /*0ef0*/  LDG.E.CONSTANT R28, desc[UR6][R38.64+0x580] ;  /* 0x00058006261c7981 */ /* 0x000f22000c1e9900 */
[----:B------:R-:W-:-:S04]  /*0f00*/  FFMA.FTZ R30, R30, R13, R11 ;  /* 0x0000000d1e1e7223 */ /* 0x000fc8000001000b */
[----:B------:R-:W-:-:S04]  /*0f10*/  FFMA.FTZ R33, R33, R14, R30 ;  /* 0x0000000e21217223 */ /* 0x000fc8000001001e */
[----:B------:R-:W-:Y:S02]  /*0f20*/  FFMA.FTZ R32, R32, R15, R33 ;  /* 0x0000000f20207223 */ /* 0x000fe40000010021 */
[----:B------:R-:W2:Y:S04]  /*0f30*/  LDS.128 R12, [R27+0x20] ;  /* 0x000020001b0c7984 */ /* 0x000ea80000000c00 */
[----:B------:R-:W4:Y:S01]  /*0f40*/  LDG.E.CONSTANT R33, desc[UR6][R38.64+0x800] ;  /* 0x0008000626217981 */ /* 0x000f22000c1e9900 */
[----:B--2---:R-:W-:-:S03]  /*0f50*/  FFMA.FTZ R9, R9, R12, R32 ;  /* 0x0000000c09097223 */ /* 0x004fc60000010020 */
[----:B------:R-:W2:Y:S01]  /*0f60*/  LDG.E.CONSTANT R12, desc[UR6][R38.64+0x680] ;  /* 0x00068006260c7981 */ /* 0x000ea2000c1e9900 */
[----:B---3--:R-:W-:-:S03]  /*0f70*/  FFMA.FTZ R30, R8, R13, R9 ;  /* 0x0000000d081e7223 */ /* 0x008fc60000010009 */
[----:B------:R-:W0:Y:S01]  /*0f80*/  LDS.128 R8, [R27+0x30] ;  /* 0x000030001b087984 */ /* 0x000e220000000c00 */
[----:B----4-:R-:W-:-:S03]  /*0f90*/  FFMA.FTZ R29, R29, R14, R30 ;  /* 0x0000000e1d1d7223 */ /* 0x010fc6000001001e */
[----:B------:R-:W3:Y:S01]  /*0fa0*/  LDG.E.CONSTANT R30, desc[UR6][R38.64+0x980] ;  /* 0x00098006261e7981 */ /* 0x000ee2000c1e9900 */
[----:B------:R-:W-:-:S03]  /*0fb0*/  FFMA.FTZ R14, R28, R15, R29 ;  /* 0x0000000f1c0e7223 */ /* 0x000fc6000001001d */
[----:B------:R-:W4:Y:S04]  /*0fc0*/  LDG.E.CONSTANT R29, desc[UR6][R38.64+0x700] ;  /* 0x00070006261d7981 */ /* 0x000f28000c1e9900 */
[----:B------:R-:W3:Y:S01]  /*0fd0*/  LDG.E.CONSTANT R28, desc[UR6][R38.64+0x780] ;  /* 0x00078006261c7981 */ /* 0x000ee2000c1e9900 */
[----:B0-----:R-:W-:-:S03]  /*0fe0*/  FFMA.FTZ R13, R31, R8, R14 ;  /* 0x000000081f0d7223 */ /* 0x001fc6000001000e */
[----:B------:R-:W3:Y:S04]  /*0ff0*/  LDG.E.CONSTANT R8, desc[UR6][R38.64+0x880] ;  /* 0x0008800626087981 */ /* 0x000ee8000c1e9900 */
[----:B------:R-:W3:Y:S01]  /*1000*/  LDG.E.CONSTANT R31, desc[UR6][R38.64+0x900] ;  /* 0x00090006261f7981 */ /* 0x000ee2000c1e9900 */
[----:B------:R-:W-:Y:S01]  /*1010*/  UMOV UR4, 0xffffffff ;  /* 0xffffffff00047882 */ /* 0x000fe20000000000 */
[----:B------:R-:W-:Y:S02]  /*1020*/  ISETP.NE.AND P1, PT, R19, RZ, PT ;  /* 0x000000ff1300720c */ /* 0x000fe40003f25270 */
[----:B-----5:R-:W-:Y:S01]  /*1030*/  FSETP.NEU.FTZ.AND P0, PT, R25, RZ, PT ;  /* 0x000000ff1900720b */ /* 0x020fe20003f1d000 */
[----:B--2---:R-:W-:Y:S02]  /*1040*/  FFMA.FTZ R32, R12, R9, R13 ;  /* 0x000000090c207223 */ /* 0x004fe4000001000d */
[----:B------:R-:W0:Y:S02]  /*1050*/  LDS.128 R12, [R27+0x40] ;  /* 0x000040001b0c7984 */ /* 0x000e240000000c00 */
[----:B----4-:R-:W-:-:S04]  /*1060*/  FFMA.FTZ R29, R29, R10, R32 ;  /* 0x0000000a1d1d7223 */ /* 0x010fc80000010020 */
[----:B---3--:R-:W-:-:S04]  /*1070*/  FFMA.FTZ R28, R28, R11, R29 ;  /* 0x0000000b1c1c7223 */ /* 0x008fc8000001001d */
        /* <DEDUP_REMOVED lines=8> */
.L_x_25477:
        /* <DEDUP_REMOVED lines=12> */
.L_x_25441:
[----:B------:R-:W-:Y:S05]  /*11c0*/  BSYNC B1 ;  /* 0x0000000000017941 */ /* 0x000fea0003800000 */
.L_x_25439:
        /* <DEDUP_REMOVED lines=13> */
.L_x_25438:
[----:B------:R-:W-:Y:S05]  /*12a0*/  BSYNC B0 ;  /* 0x0000000000007941 */ /* 0x000fea0003800000 */
.L_x_25437:
        /* <DEDUP_REMOVED lines=8> */
.L_x_25482:
[----:B------:R-:W3:Y:S01]  /*1330*/  S2R R0, SR_CgaCtaId ;  /* 0x0000000000007919 */ /* 0x000ee20000008800 */
[----:B------:R-:W-:Y:S01]  /*1340*/  MOV R4, 0x400 ;  /* 0x0000040000047802 */ /* 0x000fe20000000f00 */
[----:B------:R-:W-:Y:S05]  /*1350*/  WARPSYNC.ALL ;  /* 0x0000000000007948 */ /* 0x000fea0003800000 */
[----:B------:R-:W-:Y:S01]  /*1360*/  VIADD R3, R4, 0x140 ;  /* 0x0000014004037836 */ /* 0x000fe20000000000 */
[----:B0-----:R-:W-:Y:S02]  /*1370*/  LOP3.LUT P0, R34, R6, 0x1f, RZ, 0xc0, !PT ;  /* 0x0000001f06227812 */ /* 0x001fe4000780c0ff */
[----:B------:R-:W-:-:S02]  /*1380*/  SHF.R.U32.HI R10, RZ, 0x5, R6 ;  /* 0x00000005ff0a7819 */ /* 0x000fc40000011606 */
[----:B--2---:R-:W-:Y:S02]  /*1390*/  FMNMX.FTZ R5, R2, R5, !PT ;  /* 0x0000000502057209 */ /* 0x004fe40007810000 */
[----:B---3--:R-:W-:-:S04]  /*13a0*/  LEA R3, R0, R3, 0x18 ;  /* 0x0000000300037211 */ /* 0x008fc800078ec0ff */
[----:B-1----:R-:W-:-:S05]  /*13b0*/  LEA R2, R10, R3, 0x2 ;  /* 0x000000030a027211 */ /* 0x002fca00078e10ff */
        /* <DEDUP_REMOVED lines=23> */
[----:B------:R-:W-:Y:S02]  /*1530*/  IMAD.IADD R9, R12, 0x1, R3 ;  /* 0x000000010c097824 */ /* 0x000fe400078e0203 */
[----:B------:R-:W-:-:S03]  /*1540*/  IMAD.MOV.U32 R12, RZ, RZ, R6 ;  /* 0x000000ffff0c7224 */ /* 0x000fc600078e0006 */
        /* <DEDUP_REMOVED lines=12> */
.L_x_25449:
        /* <DEDUP_REMOVED lines=11> */
.L_x_25448:
[----:B------:R-:W-:Y:S05]  /*16c0*/  BSYNC.RECONVERGENT B1 ;  /* 0x0000000000017941 */ /* 0x000fea0003800200 */
.L_x_25447:
        /* <DEDUP_REMOVED lines=12> */
.L_x_25452:
[----:B------:R-:W0:Y:S01]  /*1790*/  LDS R19, [R11+-0x400] ;  /* 0xfffc00000b137984 */ /* 0x000e220000000800 */
[----:B------:R-:W-:-:S03]  /*17a0*/  VIADD R12, R12, 0x800 ;  /* 0x000008000c0c7836 */ /* 0x000fc60000000000 */
[----:B-----5:R-:W1:Y:S02]  /*17b0*/  LDS R25, [R11+-0x200] ;  /* 0xfffe00000b197984 */ /* 0x020e640000000800 */
[----:B------:R-:W-:Y:S02]  /*17c0*/  ISETP.GE.AND P3, PT, R12, R9, PT ;  /* 0x000000090c00720c */ /* 0x000fe40003f66270 */
[----:B------:R-:W2:Y:S04]  /*17d0*/  LDS R27, [R11] ;  /* 0x000000000b1b7984 */ /* 0x000ea80000000800 */
[----:B------:R-:W-:Y:S04]  /*17e0*/  LDS R17, [R11+0x200] ;  /* 0x000200000b117984 */ /* 0x000fe80000000800 */
[----:B------:R-:W3:Y:S04]  /*17f0*/  LDS R15, [R11+0x400] ;  /* 0x000400000b0f7984 */ /* 0x000ee80000000800 */
[----:B------:R-:W4:Y:S04]  /*1800*/  LDS R29, [R11+0x800] ;  /* 0x000800000b1d7984 */ /* 0x000f280000000800 */
[----:B------:R-:W4:Y:S04]  /*1810*/  LDS R31, [R11+0xa00] ;  /* 0x000a00000b1f7984 */ /* 0x000f280000000800 */
[----:B------:R-:W4:Y:S04]  /*1820*/  LDS R33, [R11+0xc00] ;  /* 0x000c00000b217984 */ /* 0x000f280000000800 */
[----:B------:R-:W4:Y:S04]  /*1830*/  LDS R39, [R11+0xe00] ;  /* 0x000e00000b277984 */ /* 0x000f280000000800 */
[----:B------:R-:W4:Y:S01]  /*1840*/  LDS R41, [R11+0x1000] ;  /* 0x001000000b297984 */ /* 0x000f220000000800 */
[----:B0-----:R-:W-:-:S04]  /*1850*/  FADD.FTZ R19, -R8, R19 ;  /* 0x0000001308137221 */ /* 0x001fc80000010100 */
[----:B------:R-:W-:Y:S01]  /*1860*/  FMUL.FTZ R19, R19, 1.4426950216293334961 ;  /* 0x3fb8aa3b13137820 */ /* 0x000fe20000410000 */
[----:B-1----:R-:W-:-:S03]  /*1870*/  FADD.FTZ R25, -R8, R25 ;  /* 0x0000001908197221 */ /* 0x002fc60000010100 */
[----:B------:R0:W1:Y:S01]  /*1880*/  MUFU.EX2 R14, R19 ;  /* 0x00000013000e7308 */ /* 0x0000620000000800 */
[----:B--2---:R-:W-:Y:S01]  /*1890*/  FADD.FTZ R18, -R8, R27 ;  /* 0x0000001b08127221 */ /* 0x004fe20000010100 */
[----:B------:R-:W-:Y:S01]  /*18a0*/  FMUL.FTZ R25, R25, 1.4426950216293334961 ;  /* 0x3fb8aa3b19197820 */ /* 0x000fe20000410000 */
[----:B------:R-:W2:Y:S02]  /*18b0*/  LDS R27, [R11+0x600] ;  /* 0x000600000b1b7984 */ /* 0x000ea40000000800 */
[----:B------:R-:W-:Y:S01]  /*18c0*/  FMUL.FTZ R18, R18, 1.4426950216293334961 ;  /* 0x3fb8aa3b12127820 */ /* 0x000fe20000410000 */
[----:B------:R1:W4:Y:S01]  /*18d0*/  MUFU.EX2 R26, R25 ;  /* 0x00000019001a7308 */ /* 0x0003220000000800 */
[C---:B---3--:R-:W-:Y:S01]  /*18e0*/  FADD.FTZ R15, -R8.reuse, R15 ;  /* 0x0000000f080f7221 */ /* 0x048fe20000010100 */
[----:B0-----:R-:W-:-:S03]  /*18f0*/  FADD.FTZ R19, -R8, R17 ;  /* 0x0000001108137221 */ /* 0x001fc60000010100 */
[----:B------:R-:W0:Y:S01]  /*1900*/  MUFU.EX2 R18, R18 ;  /* 0x0000001200127308 */ /* 0x000e220000000800 */
[----:B------:R-:W-:Y:S01]  /*1910*/  FMUL.FTZ R28, R15, 1.4426950216293334961 ;  /* 0x3fb8aa3b0f1c7820 */ /* 0x000fe20000410000 */
[----:B------:R-:W-:Y:S01]  /*1920*/  FMUL.FTZ R24, R19, 1.4426950216293334961 ;  /* 0x3fb8aa3b13187820 */ /* 0x000fe20000410000 */
[----:B-1----:R-:W-:Y:S01]  /*1930*/  FADD.FTZ R13, R14, R13 ;  /* 0x0000000d0e0d7221 */ /* 0x002fe20000010000 */
[----:B------:R-:W1:Y:S01]  /*1940*/  LDS R25, [R11+0x1400] ;  /* 0x001400000b197984 */ /* 0x000e620000000800 */
[C---:B----4-:R-:W-:Y:S01]  /*1950*/  FADD.FTZ R29, -R8.reuse, R29 ;  /* 0x0000001d081d7221 */ /* 0x050fe20000010100 */
[C---:B------:R-:W-:Y:S01]  /*1960*/  FADD.FTZ R31, -R8.reuse, R31 ;  /* 0x0000001f081f7221 */ /* 0x040fe20000010100 */
[----:B------:R-:W-:Y:S01]  /*1970*/  MUFU.EX2 R28, R28 ;  /* 0x0000001c001c7308 */ /* 0x000fe20000000800 */
[----:B------:R-:W3:Y:S01]  /*1980*/  LDS R19, [R11+0x1600] ;  /* 0x001600000b137984 */ /* 0x000ee20000000800 */
[----:B------:R-:W-:Y:S01]  /*1990*/  FADD.FTZ R17, R13, R26 ;  /* 0x0000001a0d117221 */ /* 0x000fe20000010000 */
[----:B------:R-:W-:Y:S01]  /*19a0*/  FMUL.FTZ R29, R29, 1.4426950216293334961 ;  /* 0x3fb8aa3b1d1d7820 */ /* 0x000fe20000410000 */
[----:B------:R-:W4:Y:S01]  /*19b0*/  MUFU.EX2 R24, R24 ;  /* 0x0000001800187308 */ /* 0x000f220000000800 */
[----:B------:R-:W3:Y:S01]  /*19c0*/  LDS R13, [R11+0x1200] ;  /* 0x001200000b0d7984 */ /* 0x000ee20000000800 */
[C---:B------:R-:W-:Y:S01]  /*19d0*/  FADD.FTZ R33, -R8.reuse, R33 ;  /* 0x0000002108217221 */ /* 0x040fe20000010100 */
[----:B0-----:R-:W-:Y:S01]  /*19e0*/  FADD.FTZ R43, R17, R18 ;  /* 0x00000012112b7221 */ /* 0x001fe20000010000 */
[C---:B------:R-:W-:Y:S01]  /*19f0*/  FADD.FTZ R39, -R8.reuse, R39 ;  /* 0x0000002708277221 */ /* 0x040fe20000010100 */
[----:B------:R-:W0:Y:S01]  /*1a00*/  LDS R17, [R11+0x1800] ;  /* 0x001800000b117984 */ /* 0x000e220000000800 */
[----:B------:R-:W-:-:S02]  /*1a10*/  FADD.FTZ R41, -R8, R41 ;  /* 0x0000002908297221 */ /* 0x000fc40000010100 */
[----:B------:R-:W-:Y:S01]  /*1a20*/  FMUL.FTZ R30, R39, 1.4426950216293334961 ;  /* 0x3fb8aa3b271e7820 */ /* 0x000fe20000410000 */
[----:B------:R-:W0:Y:S01]  /*1a30*/  LDS R15, [R11+0x1a00] ;  /* 0x001a00000b0f7984 */ /* 0x000e220000000800 */
[----:B------:R-:W-:-:S03]  /*1a40*/  FMUL.FTZ R32, R41, 1.4426950216293334961 ;  /* 0x3fb8aa3b29207820 */ /* 0x000fc60000410000 */
[----:B------:R4:W-:Y:S01]  /*1a50*/  STS [R11], R18 ;  /* 0x000000120b007388 */ /* 0x0009e20000000800 */
[----:B------:R-:W1:Y:S03]  /*1a60*/  MUFU.EX2 R30, R30 ;  /* 0x0000001e001e7308 */ /* 0x000e660000000800 */
[----:B------:R4:W-:Y:S01]  /*1a70*/  STS [R11+-0x400], R14 ;  /* 0xfffc000e0b007388 */ /* 0x0009e20000000800 */
[----:B------:R-:W3:Y:S01]  /*1a80*/  MUFU.EX2 R32, R32 ;  /* 0x0000002000207308 */ /* 0x000ee20000000800 */
[----:B--2---:R-:W-:Y:S02]  /*1a90*/  FADD.FTZ R27, -R8, R27 ;  /* 0x0000001b081b7221 */ /* 0x004fe40000010100 */
[----:B------:R2:W-:Y:S02]  /*1aa0*/  STS [R11+-0x200], R26 ;  /* 0xfffe001a0b007388 */ /* 0x0005e40000000800 */
[----:B----4-:R-:W-:-:S02]  /*1ab0*/  FMUL.FTZ R18, R27, 1.4426950216293334961 ;  /* 0x3fb8aa3b1b127820 */ /* 0x010fc40000410000 */
[----:B------:R4:W-:Y:S01]  /*1ac0*/  STS [R11+0x200], R24 ;  /* 0x000200180b007388 */ /* 0x0009e20000000800 */
[----:B------:R-:W-:-:S03]  /*1ad0*/  FADD.FTZ R14, R43, R24 ;  /* 0x000000182b0e7221 */ /* 0x000fc60000010000 */
[----:B------:R3:W-:Y:S01]  /*1ae0*/  STS [R11+0x400], R28 ;  /* 0x0004001c0b007388 */ /* 0x0007e20000000800 */
[----:B------:R-:W0:Y:S01]  /*1af0*/  MUFU.EX2 R18, R18 ;  /* 0x0000001200127308 */ /* 0x000e220000000800 */
[----:B--2---:R-:W-:Y:S01]  /*1b00*/  FMUL.FTZ R26, R31, 1.4426950216293334961 ;  /* 0x3fb8aa3b1f1a7820 */ /* 0x004fe20000410000 */
[----:B------:R-:W-:Y:S01]  /*1b10*/  FADD.FTZ R14, R14, R28 ;  /* 0x0000001c0e0e7221 */ /* 0x000fe20000010000 */
[C---:B-1----:R-:W-:Y:S01]  /*1b20*/  FADD.FTZ R25, -R8.reuse, R25 ;  /* 0x0000001908197221 */ /* 0x042fe20000010100 */
[----:B------:R-:W-:Y:S01]  /*1b30*/  STS [R11+0xe00], R30 ;  /* 0x000e001e0b007388 */ /* 0x000fe20000000800 */
[----:B----4-:R-:W1:Y:S01]  /*1b40*/  MUFU.EX2 R24, R29 ;  /* 0x0000001d00187308 */ /* 0x010e620000000800 */
[C---:B---3--:R-:W-:Y:S01]  /*1b50*/  FADD.FTZ R19, -R8.reuse, R19 ;  /* 0x0000001308137221 */ /* 0x048fe20000010100 */
[----:B------:R-:W-:Y:S01]  /*1b60*/  FMUL.FTZ R25, R25, 1.4426950216293334961 ;  /* 0x3fb8aa3b19197820 */ /* 0x000fe20000410000 */
[----:B------:R-:W-:Y:S01]  /*1b70*/  STS [R11+0x1000], R32 ;  /* 0x001000200b007388 */ /* 0x000fe20000000800 */
[----:B------:R-:W-:Y:S01]  /*1b80*/  FMUL.FTZ R28, R33, 1.4426950216293334961 ;  /* 0x3fb8aa3b211c7820 */ /* 0x000fe20000410000 */
[----:B------:R-:W2:Y:S01]  /*1b90*/  MUFU.EX2 R26, R26 ;  /* 0x0000001a001a7308 */ /* 0x000ea20000000800 */
[C---:B------:R-:W-:Y:S01]  /*1ba0*/  FADD.FTZ R13, -R8.reuse, R13 ;  /* 0x0000000d080d7221 */ /* 0x040fe20000010100 */
[----:B------:R-:W-:Y:S01]  /*1bb0*/  FMUL.FTZ R19, R19, 1.4426950216293334961 ;  /* 0x3fb8aa3b13137820 */ /* 0x000fe20000410000 */
[----:B0-----:R-:W-:-:S02]  /*1bc0*/  FADD.FTZ R17, -R8, R17 ;  /* 0x0000001108117221 */ /* 0x001fc40000010100 */
[----:B------:R-:W0:Y:S01]  /*1bd0*/  MUFU.EX2 R28, R28 ;  /* 0x0000001c001c7308 */ /* 0x000e220000000800 */
[----:B------:R-:W-:Y:S01]  /*1be0*/  FMUL.FTZ R36, R13, 1.4426950216293334961 ;  /* 0x3fb8aa3b0d247820 */ /* 0x000fe20000410000 */
[----:B------:R-:W-:Y:S01]  /*1bf0*/  FADD.FTZ R13, R14, R18 ;  /* 0x000000120e0d7221 */ /* 0x000fe20000010000 */
[----:B------:R-:W-:Y:S01]  /*1c00*/  FADD.FTZ R15, -R8, R15 ;  /* 0x0000000f080f7221 */ /* 0x000fe20000010100 */
[----:B------:R-:W-:Y:S01]  /*1c10*/  MUFU.EX2 R38, R25 ;  /* 0x0000001900267308 */ /* 0x000fe20000000800 */
[----:B------:R-:W-:Y:S01]  /*1c20*/  FMUL.FTZ R17, R17, 1.4426950216293334961 ;  /* 0x3fb8aa3b11117820 */ /* 0x000fe20000410000 */
[----:B-1----:R-:W-:Y:S01]  /*1c30*/  FADD.FTZ R13, R13, R24 ;  /* 0x000000180d0d7221 */ /* 0x002fe20000010000 */
[----:B------:R-:W-:Y:S01]  /*1c40*/  FMUL.FTZ R15, R15, 1.4426950216293334961 ;  /* 0x3fb8aa3b0f0f7820 */ /* 0x000fe20000410000 */
[----:B------:R-:W1:Y:S01]  /*1c50*/  MUFU.EX2 R36, R36 ;  /* 0x0000002400247308 */ /* 0x000e620000000800 */
[----:B------:R-:W-:Y:S01]  /*1c60*/  STS [R11+0x600], R18 ;  /* 0x000600120b007388 */ /* 0x000fe20000000800 */
[----:B--2---:R-:W-:-:S02]  /*1c70*/  FADD.FTZ R13, R13, R26 ;  /* 0x0000001a0d0d7221 */ /* 0x004fc40000010000 */
[----:B------:R-:W2:Y:S01]  /*1c80*/  MUFU.EX2 R14, R19 ;  /* 0x00000013000e7308 */ /* 0x000ea20000000800 */
[----:B------:R-:W-:Y:S01]  /*1c90*/  STS [R11+0x800], R24 ;  /* 0x000800180b007388 */ /* 0x000fe20000000800 */
[----:B0-----:R-:W-:Y:S02]  /*1ca0*/  FADD.FTZ R13, R13, R28 ;  /* 0x0000001c0d0d7221 */ /* 0x001fe40000010000 */
[----:B------:R-:W0:Y:S01]  /*1cb0*/  MUFU.EX2 R40, R17 ;  /* 0x0000001100287308 */ /* 0x000e220000000800 */
[----:B------:R-:W-:Y:S01]  /*1cc0*/  STS [R11+0xa00], R26 ;  /* 0x000a001a0b007388 */ /* 0x000fe20000000800 */
[----:B------:R-:W-:Y:S02]  /*1cd0*/  FADD.FTZ R13, R13, R30 ;  /* 0x0000001e0d0d7221 */ /* 0x000fe40000010000 */
[----:B------:R-:W3:Y:S01]  /*1ce0*/  MUFU.EX2 R42, R15 ;  /* 0x0000000f002a7308 */ /* 0x000ee20000000800 */
[----:B------:R-:W-:Y:S01]  /*1cf0*/  STS [R11+0xc00], R28 ;  /* 0x000c001c0b007388 */ /* 0x000fe20000000800 */
[----:B------:R-:W-:-:S03]  /*1d00*/  FADD.FTZ R13, R13, R32 ;  /* 0x000000200d0d7221 */ /* 0x000fc60000010000 */
[----:B-1----:R-:W-:Y:S01]  /*1d10*/  STS [R11+0x1200], R36 ;  /* 0x001200240b007388 */ /* 0x002fe20000000800 */
[----:B------:R-:W-:-:S03]  /*1d20*/  FADD.FTZ R13, R13, R36 ;  /* 0x000000240d0d7221 */ /* 0x000fc60000010000 */
[----:B------:R-:W-:Y:S01]  /*1d30*/  STS [R11+0x1400], R38 ;  /* 0x001400260b007388 */ /* 0x000fe20000000800 */
[----:B------:R-:W-:-:S03]  /*1d40*/  FADD.FTZ R13, R13, R38 ;  /* 0x000000260d0d7221 */ /* 0x000fc60000010000 */
[----:B--2---:R-:W-:Y:S01]  /*1d50*/  STS [R11+0x1600], R14 ;  /* 0x0016000e0b007388 */ /* 0x004fe20000000800 */
[----:B------:R-:W-:-:S03]  /*1d60*/  FADD.FTZ R13, R13, R14 ;  /* 0x0000000e0d0d7221 */ /* 0x000fc60000010000 */
[----:B0-----:R-:W-:Y:S01]  /*1d70*/  STS [R11+0x1800], R40 ;  /* 0x001800280b007388 */ /* 0x001fe20000000800 */
[----:B------:R-:W-:-:S03]  /*1d80*/  FADD.FTZ R13, R13, R40 ;  /* 0x000000280d0d7221 */ /* 0x000fc60000010000 */
[----:B---3--:R0:W-:Y:S01]  /*1d90*/  STS [R11+0x1a00], R42 ;  /* 0x001a002a0b007388 */ /* 0x0081e20000000800 */
[----:B------:R-:W-:Y:S01]  /*1da0*/  FADD.FTZ R13, R13, R42 ;  /* 0x0000002a0d0d7221 */ /* 0x000fe20000010000 */
[----:B0-----:R-:W-:Y:S01]  /*1db0*/  IADD3 R11, PT, PT, R11, 0x2000, RZ ;  /* 0x000020000b0b7810 */ /* 0x001fe20007ffe0ff */
[----:B------:R-:W-:Y:S06]  /*1dc0*/  @!P3 BRA `(.L_x_25452) ;  /* 0xfffffff80070b947 */ /* 0x000fec000383ffff */
.L_x_25451:
[----:B------:R-:W-:Y:S05]  /*1dd0*/  BSYNC.RECONVERGENT B1 ;  /* 0x0000000000017941 */ /* 0x000fea0003800200 */
.L_x_25450:
[----:B------:R-:W-:Y:S01]  /*1de0*/  IMAD.IADD R9, R3, 0x1, -R12 ;  /* 0x0000000103097824 */ /* 0x000fe200078e0a0c */
[----:B------:R-:W-:Y:S04]  /*1df0*/  BSSY.RECONVERGENT B1, `(.L_x_25453) ;  /* 0x0000036000017945 */ /* 0x000fe80003800200 */
        /* <DEDUP_REMOVED lines=24> */
[----:B------:R-:W-:Y:S01]  /*1f80*/  FMUL.FTZ R28, R31, 1.4426950216293334961 ;  /* 0x3fb8aa3b1f1c7820 */ /* 0x000fe20000410000 */
[----:B------:R-:W-:-:S02]  /*1f90*/  FADD.FTZ R17, -R8, R17 ;  /* 0x0000001108117221 */ /* 0x000fc40000010100 */
        /* <DEDUP_REMOVED lines=27> */
.L_x_25454:
[----:B------:R-:W-:Y:S05]  /*2150*/  BSYNC.RECONVERGENT B1 ;  /* 0x0000000000017941 */ /* 0x000fea0003800200 */
.L_x_25453:
        /* <DEDUP_REMOVED lines=26> */
.L_x_25446:
[----:B------:R-:W-:Y:S05]  /*2300*/  BSYNC.RECONVERGENT B0 ;  /* 0x0000000000007941 */ /* 0x000fea0003800200 */
.L_x_25445:
        /* <DEDUP_REMOVED lines=40> */
.L_x_25459:
[----:B------:R-:W0:Y:S01]  /*2590*/  LDS R5, [R9] ;  /* 0x0000000009057984 */ /* 0x000e220000000800 */
[----:B------:R-:W-:-:S05]  /*25a0*/  VIADD R11, R11, 0x1 ;  /* 0x000000010b0b7836 */ /* 0x000fca0000000000 */
[----:B------:R-:W-:Y:S01]  /*25b0*/  ISETP.NE.AND P0, PT, R11, RZ, PT ;  /* 0x000000ff0b00720c */ /* 0x000fe20003f05270 */
[----:B0-----:R-:W-:-:S05]  /*25c0*/  FMUL.FTZ R12, R5, R2 ;  /* 0x00000002050c7220 */ /* 0x001fca0000410000 */
[----:B------:R0:W-:Y:S02]  /*25d0*/  STS [R9], R12 ;  /* 0x0000000c09007388 */ /* 0x0001e40000000800 */
[----:B0-----:R-:W-:-:S05]  /*25e0*/  IADD3 R9, PT, PT, R9, 0x200, RZ ;  /* 0x0000020009097810 */ /* 0x001fca0007ffe0ff */
[----:B------:R-:W-:Y:S05]  /*25f0*/  @P0 BRA `(.L_x_25459) ;  /* 0xfffffffc00e40947 */ /* 0x000fea000383ffff */
.L_x_25458:
[----:B------:R-:W-:Y:S05]  /*2600*/  BSYNC.RECONVERGENT B1 ;  /* 0x0000000000017941 */ /* 0x000fea0003800200 */
.L_x_25457:
        /* <DEDUP_REMOVED lines=12> */
.L_x_25462:
        /* <DEDUP_REMOVED lines=33> */
[----:B------:R-:W-:-:S03]  /*28e0*/  FMUL.FTZ R36, R2, R27 ;  /* 0x0000001b02247220 */ /* 0x000fc60000410000 */
        /* <DEDUP_REMOVED lines=18> */
.L_x_25461:
[----:B------:R-:W-:Y:S05]  /*2a10*/  BSYNC.RECONVERGENT B1 ;  /* 0x0000000000017941 */ /* 0x000fea0003800200 */
.L_x_25460:
        /* <DEDUP_REMOVED lines=31> */
.L_x_25464:
[----:B------:R-:W-:Y:S05]  /*2c10*/  BSYNC.RECONVERGENT B1 ;  /* 0x0000000000017941 */ /* 0x000fea0003800200 */
.L_x_25463:
        /* <DEDUP_REMOVED lines=14> */
.L_x_25456:
[----:B------:R-:W-:Y:S05]  /*2d00*/  BSYNC.RECONVERGENT B0 ;  /* 0x0000000000007941 */ /* 0x000fea0003800200 */
.L_x_25455:
[----:B01----:R-:W-:Y:S01]  /*2d10*/  VIADD R2, R37, 0x7 ;  /* 0x0000000725027836 */ /* 0x003fe20000000000 */
[----:B------:R-:W-:Y:S01]  /*2d20*/  BAR.SYNC.DEFER_BLOCKING 0x0 ;  /* 0x0000000000007b1d */ /* 0x000fe20000010000 */
[----:B------:R-:W-:Y:S01]  /*2d30*/  HFMA2 R29, -RZ, RZ, 0, 0 ;  /* 0x00000000ff1d7431 */ /* 0x000fe200000001ff */
[----:B------:R-:W-:Y:S02]  /*2d40*/  CS2R R32, SRZ ;  /* 0x0000000000207805 */ /* 0x000fe4000001ff00 */
[----:B------:R-:W-:Y:S02]  /*2d50*/  CS2R R30, SRZ ;  /* 0x00000000001e7805 */ /* 0x000fe4000001ff00 */
[----:B------:R-:W-:Y:S01]  /*2d60*/  SHF.R.S32.HI R3, RZ, 0x1f, R2 ;  /* 0x0000001fff037819 */ /* 0x000fe20000011402 */
        /* <DEDUP_REMOVED lines=10> */
[----:B------:R-:W-:Y:S01]  /*2e10*/  IMAD.IADD R27, R10, 0x1, -R5 ;  /* 0x000000010a1b7824 */ /* 0x000fe200078e0a05 */
[----:B------:R-:W-:Y:S01]  /*2e20*/  MOV R3, RZ ;  /* 0x000000ff00037202 */ /* 0x000fe20000000f00 */
[----:B------:R-:W2:Y:S01]  /*2e30*/  LDCU.64 UR10, c[0x0][0x3a8] ;  /* 0x00007500ff0a77ac */ /* 0x000ea20008000a00 */
[----:B------:R-:W-:Y:S02]  /*2e40*/  LOP3.LUT R2, R2, 0x7c, RZ, 0xc0, !PT ;  /* 0x0000007c02027812 */ /* 0x000fe400078ec0ff */
[C---:B------:R-:W-:Y:S01]  /*2e50*/  LEA R26, R10.reuse, 0x1, 0x3 ;  /* 0x000000010a1a7811 */ /* 0x040fe200078e18ff */
[----:B------:R-:W3:Y:S01]  /*2e60*/  LDCU UR9, c[0x0][0x3d0] ;  /* 0x00007a00ff0977ac */ /* 0x000ee20008000800 */
[----:B-----5:R-:W-:-:S02]  /*2e70*/  IADD3 R25, PT, PT, R10, 0x1, RZ ;  /* 0x000000010a197810 */ /* 0x020fc40007ffe0ff */
[----:B------:R-:W-:Y:S01]  /*2e80*/  MOV R33, RZ ;  /* 0x000000ff00217202 */ /* 0x000fe20000000f00 */
[----:B0-----:R-:W0:Y:S01]  /*2e90*/  MUFU.RCP R11, R11 ;  /* 0x0000000b000b7308 */ /* 0x001e220000001000 */
[----:B-1----:R-:W-:Y:S01]  /*2ea0*/  IMAD R13, R22, UR8, RZ ;  /* 0x00000008160d7c24 */ /* 0x002fe2000f8e02ff */
[----:B------:R-:W1:Y:S03]  /*2eb0*/  LDCU UR8, c[0x0][0x3ec] ;  /* 0x00007d80ff0877ac */ /* 0x000e660008000800 */
[----:B------:R-:W-:-:S04]  /*2ec0*/  IMAD.WIDE R2, R13, 0x4, R2 ;  /* 0x000000040d027825 */ /* 0x000fc800078e0202 */
[----:B------:R-:W-:Y:S01]  /*2ed0*/  VIADD R13, R4, 0x160 ;  /* 0x00000160040d7836 */ /* 0x000fe20000000000 */
[----:B--2---:R-:W-:Y:S01]  /*2ee0*/  IADD3 R4, P0, PT, R2, UR10, RZ ;  /* 0x0000000a02047c10 */ /* 0x004fe2000ff1e0ff */
[----:B---3--:R-:W-:-:S03]  /*2ef0*/  IMAD R38, R16, UR9, RZ ;  /* 0x0000000910267c24 */ /* 0x008fc6000f8e02ff */
[----:B------:R-:W-:Y:S01]  /*2f00*/  LEA R0, R0, R13, 0x18 ;  /* 0x0000000d00007211 */ /* 0x000fe200078ec0ff */
[----:B0-----:R-:W-:Y:S01]  /*2f10*/  VIADD R8, R11, 0xffffffe ;  /* 0x0ffffffe0b087836 */ /* 0x001fe20000000000 */
[----:B------:R-:W-:Y:S01]  /*2f20*/  IADD3.X R3, PT, PT, R3, UR11, RZ, P0, !PT ;  /* 0x0000000b03037c10 */ /* 0x000fe200087fe4ff */
[----:B------:R-:W-:Y:S01]  /*2f30*/  IMAD.SHL.U32 R11, R6, 0x10, RZ ;  /* 0x00000010060b7824 */ /* 0x000fe200078e00ff */
[----:B------:R-:W-:Y:S01]  /*2f40*/  SHF.R.S32.HI R39, RZ, 0x1f, R38 ;  /* 0x0000001fff277819 */ /* 0x000fe20000011426 */
[----:B------:R-:W0:Y:S01]  /*2f50*/  F2I.FTZ.U32.TRUNC.NTZ R9, R8 ;  /* 0x0000000800097305 */ /* 0x000e22000021f000 */
[----:B-1----:R-:W-:Y:S02]  /*2f60*/  VIADD R23, R23, -UR8 ;  /* 0x8000000817177c36 */ /* 0x002fe40008000000 */
[----:B------:R-:W-:-:S04]  /*2f70*/  LOP3.LUT R11, R11, 0x10, RZ, 0xe2, !PT ;  /* 0x000000100b0b7812 */ /* 0x000fc800078ee2ff */
[----:B------:R-:W-:-:S05]  /*2f80*/  LEA R11, R10, R11, 0x5 ;  /* 0x0000000b0a0b7211 */ /* 0x000fca00078e28ff */
[----:B------:R-:W-:Y:S01]  /*2f90*/  IMAD.IADD R2, R0, 0x1, R11 ;  /* 0x0000000100027824 */ /* 0x000fe200078e020b */
[----:B0-----:R-:W-:-:S05]  /*2fa0*/  IADD3 R8, PT, PT, RZ, -R9, RZ ;  /* 0x80000009ff087210 */ /* 0x001fca0007ffe0ff */
[----:B------:R-:W-:Y:S01]  /*2fb0*/  IMAD R13, R8, R7, RZ ;  /* 0x00000007080d7224 */ /* 0x000fe200078e02ff */
[----:B------:R-:W-:-:S05]  /*2fc0*/  MOV R8, RZ ;  /* 0x000000ff00087202 */ /* 0x000fca0000000f00 */
[----:B------:R-:W-:-:S04]  /*2fd0*/  IMAD.HI.U32 R0, R9, R13, R8 ;  /* 0x0000000d09007227 */ /* 0x000fc800078e0008 */
[----:B------:R-:W-:-:S05]  /*2fe0*/  IMAD.SHL.U32 R9, R6, 0x4, RZ ;  /* 0x0000000406097824 */ /* 0x000fca00078e00ff */
[----:B------:R-:W-:Y:S02]  /*2ff0*/  LOP3.LUT R28, R9, 0x7c, RZ, 0xc0, !PT ;  /* 0x0000007c091c7812 */ /* 0x000fe400078ec0ff */
[----:B------:R-:W-:-:S07]  /*3000*/  LOP3.LUT R24, R26, 0x4, R9, 0xf8, !PT ;  /* 0x000000041a187812 */ /* 0x000fce00078ef809 */
.L_x_25469:
        /* <DEDUP_REMOVED lines=17> */
[----:B------:R-:W-:Y:S01]  /*3120*/  @!P1 IADD3 R12, PT, PT, R12, 0x1, RZ ;  /* 0x000000010c0c9810 */ /* 0x000fe20007ffe0ff */
[----:B------:R-:W-:Y:S01]  /*3130*/  IMAD.MOV.U32 R8, RZ, RZ, RZ ;  /* 0x000000ffff087224 */ /* 0x000fe200078e00ff */
[----:B------:R-:W-:Y:S02]  /*3140*/  ISETP.NE.AND P1, PT, R11, RZ, PT ;  /* 0x000000ff0b00720c */ /* 0x000fe40003f25270 */
[----:B------:R-:W-:Y:S02]  /*3150*/  ISETP.GE.U32.AND P0, PT, R16, R7, PT ;  /* 0x000000071000720c */ /* 0x000fe40003f06070 */
[----:B0-----:R-:W-:-:S06]  /*3160*/  IADD3 R9, PT, PT, R15, 0xffffffe, RZ ;  /* 0x0ffffffe0f097810 */ /* 0x001fcc0007ffe0ff */
[----:B------:R-:W0:Y:S05]  /*3170*/  F2I.FTZ.U32.TRUNC.NTZ R9, R9 ;  /* 0x0000000900097305 */ /* 0x000e2a000021f000 */
[----:B------:R-:W-:-:S05]  /*3180*/  @P0 VIADD R12, R12, 0x1 ;  /* 0x000000010c0c0836 */ /* 0x000fca0000000000 */
[----:B------:R-:W-:Y:S02]  /*3190*/  @!P2 IADD3 R12, PT, PT, -R12, RZ, RZ ;  /* 0x000000ff0c0ca210 */ /* 0x000fe40007ffe1ff */
[----:B------:R-:W-:Y:S02]  /*31a0*/  @!P1 LOP3.LUT R12, RZ, R11, RZ, 0x33, !PT ;  /* 0x0000000bff0c9212 */ /* 0x000fe400078e33ff */
        /* <DEDUP_REMOVED lines=26> */
[----:B------:R-:W-:-:S05]  /*3350*/  IADD3 R10, P1, PT, R28, R10, RZ ;  /* 0x0000000a1c0a7210 */ /* 0x000fca0007f3e0ff */
[----:B------:R-:W-:Y:S01]  /*3360*/  IMAD.X R11, RZ, RZ, R11, P1 ;  /* 0x000000ffff0b7224 */ /* 0x000fe200008e060b */
[----:B------:R-:W-:-:S04]  /*3370*/  LEA R18, P1, R10, UR4, 0x2 ;  /* 0x000000040a127c11 */ /* 0x000fc8000f8210ff */
[----:B------:R-:W-:-:S05]  /*3380*/  LEA.HI.X R19, R10, UR5, R11, 0x2, P1 ;  /* 0x000000050a137c11 */ /* 0x000fca00088f140b */
[----:B------:R-:W2:Y:S01]  /*3390*/  LDG.E.128.CONSTANT R12, desc[UR6][R18.64] ;  /* 0x00000006120c7981 */ /* 0x000ea2000c1e9d00 */
[----:B------:R-:W-:Y:S02]  /*33a0*/  ISETP.NE.AND P1, PT, R27, -0x1, PT ;  /* 0xffffffff1b00780c */ /* 0x000fe40003f25270 */
[----:B------:R-:W-:-:S11]  /*33b0*/  IADD3 R16, PT, PT, R24, -0x1, RZ ;  /* 0xffffffff18107810 */ /* 0x000fd60007ffe0ff */
[C---:B------:R-:W-:Y:S02]  /*33c0*/  @!P1 IADD3 R10, PT, PT, R24.reuse, 0x1, RZ ;  /* 0x00000001180a9810 */ /* 0x040fe40007ffe0ff */
[-C--:B------:R-:W-:Y:S02]  /*33d0*/  @!P1 ISETP.GE.AND P3, PT, R24, R37.reuse, PT ;  /* 0x000000251800920c */ /* 0x080fe40003f66270 */
[-C--:B------:R-:W-:Y:S01]  /*33e0*/  @!P1 ISETP.GE.AND P4, PT, R10, R37.reuse, PT ;  /* 0x000000250a00920c */ /* 0x080fe20003f86270 */
[----:B------:R-:W-:Y:S01]  /*33f0*/  @!P1 VIADD R10, R24, 0x2 ;  /* 0x00000002180a9836 */ /* 0x000fe20000000000 */
[----:B------:R-:W-:-:S04]  /*3400*/  @!P1 ISETP.GE.AND P2, PT, R16, R37, PT ;  /* 0x000000251000920c */ /* 0x000fc80003f46270 */
[----:B------:R-:W-:Y:S02]  /*3410*/  @!P1 ISETP.GE.AND P5, PT, R10, R37, PT ;  /* 0x000000250a00920c */ /* 0x000fe40003fa6270 */
[----:B------:R-:W0:Y:S01]  /*3420*/  LDS.128 R8, [R2] ;  /* 0x0000000002087984 */ /* 0x000e220000000c00 */
[----:B--2---:R-:W-:Y:S02]  /*3430*/  @!P1 FSEL R13, R13, RZ, !P3 ;  /* 0x000000ff0d0d9208 */ /* 0x004fe40005800000 */
[----:B------:R-:W-:Y:S02]  /*3440*/  @!P1 FSEL R12, R12, RZ, !P2 ;  /* 0x000000ff0c0c9208 */ /* 0x000fe40005000000 */
[----:B------:R-:W-:Y:S01]  /*3450*/  @!P1 FSEL R14, R14, RZ, !P4 ;  /* 0x000000ff0e0e9208 */ /* 0x000fe20006000000 */
[----:B0-----:R-:W-:Y:S01]  /*3460*/  FMUL.FTZ R13, R9, R13 ;  /* 0x0000000d090d7220 */ /* 0x001fe20000410000 */
[----:B------:R-:W-:-:S03]  /*3470*/  @!P1 FSEL R15, R15, RZ, !P5 ;  /* 0x000000ff0f0f9208 */ /* 0x000fc60006800000 */
[----:B------:R-:W-:-:S04]  /*3480*/  FFMA.FTZ R13, R8, R12, R13 ;  /* 0x0000000c080d7223 */ /* 0x000fc8000001000d */
[----:B------:R-:W-:-:S04]  /*3490*/  FFMA.FTZ R14, R10, R14, R13 ;  /* 0x0000000e0a0e7223 */ /* 0x000fc8000001000d */
[----:B------:R-:W-:-:S04]  /*34a0*/  FFMA.FTZ R14, R11, R15, R14 ;  /* 0x0000000f0b0e7223 */ /* 0x000fc8000001000e */
[----:B------:R-:W-:Y:S02]  /*34b0*/  FADD.FTZ R33, R33, R14 ;  /* 0x0000000e21217221 */ /* 0x000fe40000010000 */
[----:B------:R-:W2:Y:S01]  /*34c0*/  LDG.E.128.CONSTANT R12, desc[UR6][R18.64+0x200] ;  /* 0x00020006120c7981 */ /* 0x000ea2000c1e9d00 */
[-C--:B------:R-:W-:Y:S02]  /*34d0*/  @!P1 ISETP.GE.AND P3, PT, R24, R37.reuse, PT ;  /* 0x000000251800920c */ /* 0x080fe40003f66270 */
[----:B------:R-:W-:Y:S02]  /*34e0*/  @!P1 ISETP.GE.AND P2, PT, R16, R37, PT ;  /* 0x000000251000920c */ /* 0x000fe40003f46270 */
[----:B--2---:R-:W-:Y:S02]  /*34f0*/  @!P1 FSEL R13, R13, RZ, !P3 ;  /* 0x000000ff0d0d9208 */ /* 0x004fe40005800000 */
[----:B------:R-:W-:-:S03]  /*3500*/  @!P1 FSEL R12, R12, RZ, !P2 ;  /* 0x000000ff0c0c9208 */ /* 0x000fc60005000000 */
[----:B------:R-:W-:-:S04]  /*3510*/  FMUL.FTZ R13, R9, R13 ;  /* 0x0000000d090d7220 */ /* 0x000fc80000410000 */
[----:B------:R-:W-:Y:S01]  /*3520*/  FFMA.FTZ R13, R8, R12, R13 ;  /* 0x0000000c080d7223 */ /* 0x000fe2000001000d */
[----:B------:R-:W-:-:S05]  /*3530*/  @!P1 VIADD R12, R24, 0x1 ;  /* 0x00000001180c9836 */ /* 0x000fca0000000000 */
[-C--:B------:R-:W-:Y:S02]  /*3540*/  @!P1 ISETP.GE.AND P2, PT, R12, R37.reuse, PT ;  /* 0x000000250c00920c */ /* 0x080fe40003f46270 */
[----:B------:R-:W-:Y:S02]  /*3550*/  @!P1 IADD3 R12, PT, PT, R24, 0x2, RZ ;  /* 0x00000002180c9810 */ /* 0x000fe40007ffe0ff */
[----:B------:R-:W-:Y:S02]  /*3560*/  @!P1 FSEL R14, R14, RZ, !P2 ;  /* 0x000000ff0e0e9208 */ /* 0x000fe40005000000 */
[----:B------:R-:W-:-:S03]  /*3570*/  @!P1 ISETP.GE.AND P2, PT, R12, R37, PT ;  /* 0x000000250c00920c */ /* 0x000fc60003f46270 */
[----:B------:R-:W-:Y:S01]  /*3580*/  FFMA.FTZ R14, R10, R14, R13 ;  /* 0x0000000e0a0e7223 */ /* 0x000fe2000001000d */
[----:B------:R-:W-:-:S05]  /*3590*/  @!P1 FSEL R15, R15, RZ, !P2 ;  /* 0x000000ff0f0f9208 */ /* 0x000fca0005000000 */
        /* <DEDUP_REMOVED lines=20> */
[CC--:B------:R-:W-:Y:S02]  /*36e0*/  @!P1 ISETP.GE.AND P2, PT, R16.reuse, R37.reuse, PT ;  /* 0x000000251000920c */ /* 0x0c0fe40003f46270 */
[----:B--2---:R-:W-:Y:S02]  /*36f0*/  @!P1 FSEL R13, R13, RZ, !P3 ;  /* 0x000000ff0d0d9208 */ /* 0x004fe40005800000 */
[----:B------:R-:W-:Y:S02]  /*3700*/  @!P1 ISETP.GE.AND P3, PT, R16, R37, PT ;  /* 0x000000251000920c */ /* 0x000fe40003f66270 */
[----:B------:R-:W2:Y:S01]  /*3710*/  LDG.E.128.CONSTANT R16, desc[UR6][R18.64+0x800] ;  /* 0x0008000612107981 */ /* 0x000ea2000c1e9d00 */
[----:B------:R-:W-:Y:S01]  /*3720*/  @!P1 FSEL R12, R12, RZ, !P2 ;  /* 0x000000ff0c0c9208 */ /* 0x000fe20005000000 */
        /* <DEDUP_REMOVED lines=8> */
[----:B------:R-:W-:Y:S02]  /*37b0*/  @!P1 FSEL R15, R15, RZ, !P2 ;  /* 0x000000ff0f0f9208 */ /* 0x000fe40005000000 */
[----:B------:R-:W-:-:S03]  /*37c0*/  @!P1 ISETP.GE.AND P2, PT, R24, R37, PT ;  /* 0x000000251800920c */ /* 0x000fc60003f46270 */
[----:B------:R-:W-:-:S04]  /*37d0*/  FFMA.FTZ R15, R11, R15, R14 ;  /* 0x0000000f0b0f7223 */ /* 0x000fc8000001000e */
[----:B------:R-:W-:Y:S01]  /*37e0*/  FADD.FTZ R30, R30, R15 ;  /* 0x0000000f1e1e7221 */ /* 0x000fe20000010000 */
        /* <DEDUP_REMOVED lines=12> */
[----:B------:R-:W-:-:S07]  /*38b0*/  FADD.FTZ R29, R29, R10 ;  /* 0x0000000a1d1d7221 */ /* 0x000fce0000010000 */
.L_x_25468:
[----:B------:R-:W-:Y:S05]  /*38c0*/  BSYNC.RECONVERGENT B1 ;  /* 0x0000000000017941 */ /* 0x000fea0003800200 */
.L_x_25467:
[----:B------:R-:W-:Y:S01]  /*38d0*/  IADD3 R4, P1, PT, R4, 0x10, RZ ;  /* 0x0000001004047810 */ /* 0x000fe20007f3e0ff */
[----:B------:R-:W-:Y:S01]  /*38e0*/  VIADD R27, R27, 0x4 ;  /* 0x000000041b1b7836 */ /* 0x000fe20000000000 */
[----:B------:R-:W-:Y:S01]  /*38f0*/  IADD3 R24, PT, PT, R24, 0x20, RZ ;  /* 0x0000002018187810 */ /* 0x000fe20007ffe0ff */
[----:B------:R-:W-:Y:S01]  /*3900*/  VIADD R2, R2, 0x80 ;  /* 0x0000008002027836 */ /* 0x000fe20000000000 */
[----:B------:R-:W-:Y:S01]  /*3910*/  IADD3.X R3, PT, PT, RZ, R3, RZ, P1, !PT ;  /* 0x00000003ff037210 */ /* 0x000fe20000ffe4ff */
[----:B------:R-:W-:Y:S08]  /*3920*/  @!P0 BRA `(.L_x_25469) ;  /* 0xfffffff400b88947 */ /* 0x000ff0000383ffff */
.L_x_25466:
[----:B------:R-:W-:Y:S05]  /*3930*/  BSYNC.RECONVERGENT B0 ;  /* 0x0000000000007941 */ /* 0x000fea0003800200 */
.L_x_25465:
        /* <DEDUP_REMOVED lines=18> */
[----:B------:R-:W-:Y:S01]  /*3a60*/  BAR.SYNC.DEFER_BLOCKING 0x0 ;  /* 0x0000000000007b1d */ /* 0x000fe20000010000 */
[----:B------:R-:W-:Y:S01]  /*3a70*/  ISETP.GT.U32.AND P3, PT, R6, 0x1f, PT ;  /* 0x0000001f0600780c */ /* 0x000fe20003f64070 */
[----:B0-----:R-:W-:Y:S01]  /*3a80*/  ULEA UR4, UR5, UR4, 0x18 ;  /* 0x0000000405047291 */ /* 0x001fe2000f8ec0ff */
[----:B-1----:R-:W-:Y:S01]  /*3a90*/  FADD.FTZ R33, R0, R33 ;  /* 0x0000002100217221 */ /* 0x002fe20000010000 */
[----:B------:R-:W-:Y:S01]  /*3aa0*/  LOP3.LUT R0, R6, 0x3e0, RZ, 0xc0, !PT ;  /* 0x000003e006007812 */ /* 0x000fe200078ec0ff */
[----:B--2---:R-:W-:-:S03]  /*3ab0*/  FADD.FTZ R32, R3, R32 ;  /* 0x0000002003207221 */ /* 0x004fc60000010000 */
[----:B------:R-:W-:Y:S02]  /*3ac0*/  LEA R34, R34, UR4, 0x2 ;  /* 0x0000000422227c11 */ /* 0x000fe4000f8e10ff */
[----:B------:R-:W-:Y:S01]  /*3ad0*/  ISETP.NE.OR P4, PT, R0, 0x20, P2 ;  /* 0x000000200000780c */ /* 0x000fe20001785670 */
[----:B---3--:R-:W-:Y:S01]  /*3ae0*/  FADD.FTZ R31, R2, R31 ;  /* 0x0000001f021f7221 */ /* 0x008fe20000010000 */
[----:B----4-:R-:W-:Y:S01]  /*3af0*/  FADD.FTZ R5, R5, R30 ;  /* 0x0000001e05057221 */ /* 0x010fe20000010000 */
[----:B------:R-:W-:Y:S01]  /*3b00*/  FADD.FTZ R29, R4, R29 ;  /* 0x0000001d041d7221 */ /* 0x000fe20000010000 */
        /* <DEDUP_REMOVED lines=17> */
.L_x_25471:
[----:B------:R-:W-:Y:S05]  /*3c20*/  BSYNC.RECONVERGENT B0 ;  /* 0x0000000000007941 */ /* 0x000fea0003800200 */
.L_x_25470:
        /* <DEDUP_REMOVED lines=19> */
.L_x_25473:
[----:B------:R-:W-:Y:S05]  /*3d60*/  BSYNC.RECONVERGENT B0 ;  /* 0x0000000000007941 */ /* 0x000fea0003800200 */
.L_x_25472:
        /* <DEDUP_REMOVED lines=21> */
.L_x_25442:
[----:B------:R-:W-:Y:S01]  /*3ec0*/  HFMA2 R12, -RZ, RZ, 0, 1.847743988037109375e-06 ;  /* 0x0000001fff0c7431 */ /* 0x000fe200000001ff */
[----:B------:R-:W-:Y:S01]  /*3ed0*/  BSSY B2, `(.L_x_25474) ;  /* 0x0000006000027945 */ /* 0x000fe20003800000 */
[----:B------:R-:W-:Y:S02]  /*3ee0*/  IMAD.MOV.U32 R11, RZ, RZ, 0x2 ;  /* 0x00000002ff0b7424 */ /* 0x000fe400078e00ff */
[----:B------:R-:W-:-:S07]  /*3ef0*/  IMAD.MOV.U32 R10, RZ, RZ, -0x1 ;  /* 0xffffffffff0a7424 */ /* 0x000fce00078e00ff */
[----:B------:R-:W-:Y:S05]  /*3f00*/  WARPSYNC.COLLECTIVE R10, `(.L_x_25475) ;  /* 0x000000000a087348 */ /* 0x000fea0003c00000 */
[----:B------:R0:W1:Y:S02]  /*3f10*/  SHFL.BFLY P2, R9, R15, R11, R12 ;  /* 0x0c00000b0f097389 */ /* 0x000064000004000c */
[----:B01----:R-:W-:Y:S05]  /*3f20*/  ENDCOLLECTIVE ;  /* 0x000000000000791b */ /* 0x003fea0003800000 */
.L_x_25475:
[----:B------:R-:W-:Y:S05]  /*3f30*/  BSYNC B2 ;  /* 0x0000000000027941 */ /* 0x000fea0003800000 */
.L_x_25474:
        /* <DEDUP_REMOVED lines=9> */
.L_x_25476:
[----:B------:R-:W-:Y:S05]  /*3fd0*/  BRA `(.L_x_25477) ;  /* 0xffffffd000487947 */ /* 0x000fea000383ffff */
.L_x_25444:
        /* <DEDUP_REMOVED lines=8> */
.L_x_25479:
[----:B------:R-:W-:Y:S05]  /*4060*/  BSYNC B0 ;  /* 0x0000000000007941 */ /* 0x000fea0003800000 */
.L_x_25478:
        /* <DEDUP_REMOVED lines=9> */
.L_x_25480:
[----:B------:R-:W-:Y:S01]  /*4100*/  HFMA2 R11, -RZ, RZ, 0, 2.384185791015625e-07 ;  /* 0x00000004ff0b7431 */ /* 0x000fe200000001ff */
[----:B------:R-:W-:-:S04]  /*4110*/  MOV R2, R9 ;  /* 0x0000000900027202 */ /* 0x000fc80000000f00 */
[----:B------:R-:W-:-:S05]  /*4120*/  FMNMX.FTZ R2, R3, R2, !PT ;  /* 0x0000000203027209 */ /* 0x000fca0007810000 */
[----:B------:R-:W-:-:S07]  /*4130*/  IMAD.MOV.U32 R15, RZ, RZ, R2 ;  /* 0x000000ffff0f7224 */ /* 0x000fce00078e0002 */
[----:B------:R-:W-:Y:S05]  /*4140*/  WARPSYNC.COLLECTIVE R10, `(.L_x_25481) ;  /* 0x000000000a087348 */ /* 0x000fea0003c00000 */
[----:B------:R0:W1:Y:S02]  /*4150*/  SHFL.BFLY P2, R9, R15, R11, R12 ;  /* 0x0c00000b0f097389 */ /* 0x000064000004000c */
[----:B01----:R-:W-:Y:S05]  /*4160*/  ENDCOLLECTIVE ;  /* 0x000000000000791b */ /* 0x003fea0003800000 */
.L_x_25481:
[----:B------:R-:W-:Y:S01]  /*4170*/  MOV R5, R9 ;  /* 0x0000000900057202 */ /* 0x000fe20000000f00 */
[----:B------:R-:W-:Y:S06]  /*4180*/  BRA `(.L_x_25482) ;  /* 0xffffffd000687947 */ /* 0x000fec000383ffff */
.L_x_25483:
        /* <DEDUP_REMOVED lines=15> */
.L_x_26055:


//--------------------- .text._ZN4vllm25paged_attention_v1_kernelIffLi64ELi8ELi128ELNS_18Fp8KVCacheDataTypeE0ELb1EEEvPT_PKS2_PKT0_S8_ifPKiSA_iPKfiiiSC_SC_iiiii --------------------------
	.section	.text._ZN4vllm25paged_attention_v1_kernelIffLi64ELi8ELi128ELNS_18Fp8KVCacheDataTypeE0ELb1EEEvPT_PKS2_PKT0_S8_ifPKiSA_iPKfiiiSC_SC_iiiii,"ax",@progbits
	.align	128
        .global         _ZN4vllm25paged_attention_v1_kernelIffLi64ELi8ELi128ELNS_18Fp8KVCacheDataTypeE0ELb1EEEvPT_PKS2_PKT0_S8_ifPKiSA_iPKfiiiSC_SC_iiiii
        .type           _ZN4vllm25paged_attention_v1_kernelIffLi64ELi8ELi128ELNS_18Fp8KVCacheDataTypeE0ELb1EEEvPT_PKS2_PKT0_S8_ifPKiSA_iPKfiiiSC_SC_iiiii,@function
        .size           _ZN4vllm25paged_attention_v1_kernelIffLi64ELi8ELi128ELNS_18Fp8KVCacheDataTypeE0ELb1EEEvPT_PKS2_PKT0_S8_ifPKiSA_iPKfiiiSC_SC_iiiii,(.L_x_26056 - _ZN4vllm25paged_attention_v1_kernelIffLi64ELi8ELi128ELNS_18Fp8KVCacheDataTypeE0ELb1EEEvPT_PKS2_PKT0_S8_ifPKiSA_iPKfiiiSC_SC_iiiii)
        .other          _ZN4vllm25paged_attention_v1_kernelIffLi64ELi8ELi128ELNS_18Fp8KVCacheDataTypeE0ELb1EEEvPT_PKS2_PKT0_S8_ifPKiSA_iPKfiiiSC_SC_iiiii,@"STO_CUDA_ENTRY STV_DEFAULT"
_ZN4vllm25paged_attention_v1_kernelIffLi64ELi8ELi128ELNS_18Fp8KVCacheDataTypeE0ELb1EEEvPT_PKS2_PKT0_S8_ifPKiSA_iPKfiiiSC_SC_iiiii:
.text._ZN4vllm25paged_attention_v1_kernelIffLi64ELi8ELi128ELNS_18Fp8KVCacheDataTypeE0ELb1EEEvPT_PKS2_PKT0_S8_ifPKiSA_iPKfiiiSC_SC_iiiii:
        /* <DEDUP_REMOVED lines=12> */
[----:B------:R-:W4:Y:S01]  /*00c0*/  LDCU UR5, c[0x0][0x3b8] ;  /* 0x00007700ff0577ac */ /* 0x000f220008000800 */
[----:B------:R-:W0:Y:S01]  /*00d0*/  LDCU UR11, c[0x0][0x3ec] ;  /* 0x00007d80ff0b77ac */ /* 0x000e220008000800 */
[----:B------:R-:W0:Y:S02]  /*00e0*/  LDCU UR12, c[0x0][0x3d0] ;  /* 0x00007a00ff0c77ac */ /* 0x000e240008000800 */
        /* <DEDUP_REMOVED lines=9> */
[----:B------:R-:W1:Y:S01]  /*0180*/  @!P1 LDC.64 R12, c[0x0][0x388] ;  /* 0x0000e200ff0c9b82 */ /* 0x000e620000000a00 */
[----:B------:R-:W-:Y:S01]  /*0190*/  @!P1 LOP3.LUT R7, R8, 0x3c, RZ, 0xc0, !PT ;  /* 0x0000003c08079812 */ /* 0x000fe200078ec0ff */
[----:B------:R-:W-:-:S03]  /*01a0*/  @!P1 IMAD.SHL.U32 R9, R2, 0x40, RZ ;  /* 0x0000004002099824 */ /* 0x000fc600078e00ff */
[----:B------:R-:W-:-:S03]  /*01b0*/  @!P1 LOP3.LUT R7, R7, 0x3, R8, 0xf8, !PT ;  /* 0x0000000307079812 */ /* 0x000fc600078ef808 */
[----:B------:R-:W4:Y:S01]  /*01c0*/  @P0 LDC.64 R10, c[0x0][0x3c0] ;  /* 0x0000f000ff0a0b82 */ /* 0x000f220000000a00 */
[----:B------:R-:W-:Y:S02]  /*01d0*/  @!P1 IADD3 R7, P2, P3, R7, R6, R9 ;  /* 0x0000000607079210 */ /* 0x000fe40007b5e009 */
[----:B------:R-:W-:-:S04]  /*01e0*/  SHF.R.S32.HI R6, RZ, 0x1f, R6 ;  /* 0x0000001fff067819 */ /* 0x000fc80000011406 */
[----:B------:R-:W-:Y:S02]  /*01f0*/  @!P1 IADD3.X R6, PT, PT, RZ, R6, RZ, P2, P3 ;  /* 0x00000006ff069210 */ /* 0x000fe400017e64ff */
[----:B-1----:R-:W-:-:S04]  /*0200*/  @!P1 LEA R4, P2, R7, R12, 0x2 ;  /* 0x0000000c07049211 */ /* 0x002fc800078410ff */
[----:B------:R-:W-:Y:S02]  /*0210*/  @!P1 LEA.HI.X R5, R7, R13, R6, 0x2, P2 ;  /* 0x0000000d07059211 */ /* 0x000fe400010f1406 */
[----:B------:R-:W1:Y:S03]  /*0220*/  LDC R6, c[0x0][0x3a0] ;  /* 0x0000e800ff067b82 */ /* 0x000e660000000800 */
[----:B------:R0:W2:Y:S01]  /*0230*/  @!P1 LDG.E.CONSTANT R7, desc[UR6][R4.64] ;  /* 0x0000000604079981 */ /* 0x0000a2000c1e9900 */
[----:B----4-:R-:W-:-:S05]  /*0240*/  @P0 IMAD.WIDE.U32 R10, R2, 0x4, R10 ;  /* 0x00000004020a0825 */ /* 0x010fca00078e000a */
[----:B------:R4:W5:Y:S01]  /*0250*/  @P0 LDG.E.CONSTANT R22, desc[UR6][R10.64] ;  /* 0x000000060a160981 */ /* 0x000962000c1e9900 */
[----:B-1----:R-:W-:-:S04]  /*0260*/  IABS R15, R6 ;  /* 0x00000006000f7213 */ /* 0x002fc80000000000 */
[----:B------:R-:W1:Y:S08]  /*0270*/  I2F.RP R9, R15 ;  /* 0x0000000f00097306 */ /* 0x000e700000209400 */
[----:B-1----:R-:W1:Y:S01]  /*0280*/  MUFU.RCP R9, R9 ;  /* 0x0000000900097308 */ /* 0x002e620000001000 */
[----:B0-----:R-:W0:Y:S01]  /*0290*/  LDC R5, c[0x0][0x370] ;  /* 0x0000dc00ff057b82 */ /* 0x001e220000000800 */
[----:B-1----:R-:W-:-:S06]  /*02a0*/  IADD3 R12, PT, PT, R9, 0xffffffe, RZ ;  /* 0x0ffffffe090c7810 */ /* 0x002fcc0007ffe0ff */
[----:B------:R1:W3:Y:S02]  /*02b0*/  F2I.FTZ.U32.TRUNC.NTZ R13, R12 ;  /* 0x0000000c000d7305 */ /* 0x0002e4000021f000 */
[----:B-1----:R-:W-:Y:S02]  /*02c0*/  IMAD.MOV.U32 R12, RZ, RZ, RZ ;  /* 0x000000ffff0c7224 */ /* 0x002fe400078e00ff */
[----:B---3--:R-:W-:-:S04]  /*02d0*/  IMAD.MOV R4, RZ, RZ, -R13 ;  /* 0x000000ffff047224 */ /* 0x008fc800078e0a0d */
[----:B------:R-:W-:Y:S01]  /*02e0*/  IMAD R17, R4, R15, RZ ;  /* 0x0000000f04117224 */ /* 0x000fe200078e02ff */
[----:B0-----:R-:W-:-:S03]  /*02f0*/  IABS R4, R5 ;  /* 0x0000000500047213 */ /* 0x001fc60000000000 */
        /* <DEDUP_REMOVED lines=16> */
[----:B------:R-:W1:Y:S01]  /*0400*/  I2F.RP R12, R17 ;  /* 0x00000011000c7306 */ /* 0x000e620000209400 */
[----:B0-----:R-:W-:-:S07]  /*0410*/  IABS R4, R9 ;  /* 0x0000000900047213 */ /* 0x001fce0000000000 */
[----:B------:R-:W0:Y:S08]  /*0420*/  I2F.RP R16, R4 ;  /* 0x0000000400107306 */ /* 0x000e300000209400 */
[----:B-1----:R-:W1:Y:S08]  /*0430*/  MUFU.RCP R12, R12 ;  /* 0x0000000c000c7308 */ /* 0x002e700000001000 */
[----:B0-----:R-:W4:Y:S01]  /*0440*/  MUFU.RCP R16, R16 ;  /* 0x0000001000107308 */ /* 0x001f220000001000 */
[----:B-1----:R-:W-:-:S07]  /*0450*/  VIADD R14, R12, 0xffffffe ;  /* 0x0ffffffe0c0e7836 */ /* 0x002fce0000000000 */
[----:B------:R0:W1:Y:S01]  /*0460*/  F2I.FTZ.U32.TRUNC.NTZ R15, R14 ;  /* 0x0000000e000f7305 */ /* 0x000062000021f000 */
[----:B----4-:R-:W-:-:S07]  /*0470*/  IADD3 R10, PT, PT, R16, 0xffffffe, RZ ;  /* 0x0ffffffe100a7810 */ /* 0x010fce0007ffe0ff */
[----:B------:R3:W4:Y:S01]  /*0480*/  F2I.FTZ.U32.TRUNC.NTZ R11, R10 ;  /* 0x0000000a000b7305 */ /* 0x000722000021f000 */
[----:B0-----:R-:W-:Y:S02]  /*0490*/  HFMA2 R14, -RZ, RZ, 0, 0 ;  /* 0x00000000ff0e7431 */ /* 0x001fe400000001ff */
[----:B-1----:R-:W-:-:S04]  /*04a0*/  IMAD.MOV R18, RZ, RZ, -R15 ;  /* 0x000000ffff127224 */ /* 0x002fc800078e0a0f */
[----:B------:R-:W-:Y:S01]  /*04b0*/  IMAD R19, R18, R17, RZ ;  /* 0x0000001112137224 */ /* 0x000fe200078e02ff */
[----:B------:R-:W-:Y:S02]  /*04c0*/  IABS R12, R2 ;  /* 0x00000002000c7213 */ /* 0x000fe40000000000 */
[----:B------:R-:W-:Y:S01]  /*04d0*/  IABS R18, R13 ;  /* 0x0000000d00127213 */ /* 0x000fe20000000000 */
[----:B------:R-:W-:-:S04]  /*04e0*/  IMAD.HI.U32 R15, R15, R19, R14 ;  /* 0x000000130f0f7227 */ /* 0x000fc800078e000e */
[----:B------:R-:W-:Y:S02]  /*04f0*/  IMAD.MOV R19, RZ, RZ, -R18 ;  /* 0x000000ffff137224 */ /* 0x000fe400078e0a12 */
[----:B------:R-:W-:Y:S01]  /*0500*/  IMAD.HI.U32 R20, R15, R12, RZ ;  /* 0x0000000c0f147227 */ /* 0x000fe200078e00ff */
[----:B---3--:R-:W-:-:S03]  /*0510*/  MOV R10, RZ ;  /* 0x000000ff000a7202 */ /* 0x008fc60000000f00 */
[----:B----4-:R-:W-:Y:S02]  /*0520*/  IMAD R16, R11, R4, RZ ;  /* 0x000000040b107224 */ /* 0x010fe400078e02ff */
[----:B------:R-:W-:Y:S02]  /*0530*/  IMAD R12, R20, R19, R12 ;  /* 0x00000013140c7224 */ /* 0x000fe400078e020c */
[----:B------:R-:W-:Y:S01]  /*0540*/  IMAD.MOV R21, RZ, RZ, -R16 ;  /* 0x000000ffff157224 */ /* 0x000fe200078e0a10 */
[----:B------:R-:W0:Y:S02]  /*0550*/  LDC R19, c[0x0][0x3f8] ;  /* 0x0000fe00ff137b82 */ /* 0x000e240000000800 */
        /* <DEDUP_REMOVED lines=10> */
[----:B------:R-:W-:-:S04]  /*0600*/  LOP3.LUT R10, R2, R13, RZ, 0x3c, !PT ;  /* 0x0000000d020a7212 */ /* 0x000fc800078e3cff */
[----:B------:R-:W-:Y:S02]  /*0610*/  ISETP.GT.U32.AND P0, PT, R4, R17, PT ;  /* 0x000000110400720c */ /* 0x000fe40003f04070 */
[----:B------:R-:W-:Y:S01]  /*0620*/  ISETP.GE.AND P4, PT, R10, RZ, PT ;  /* 0x000000ff0a00720c */ /* 0x000fe20003f86270 */
[----:B------:R-:W-:Y:S01]  /*0630*/  IMAD.SHL.U32 R10, R8, 0x40, RZ ;  /* 0x00000040080a7824 */ /* 0x000fe200078e00ff */
[----:B------:R-:W-:Y:S01]  /*0640*/  ULEA UR4, UR9, UR8, 0x18 ;  /* 0x0000000809047291 */ /* 0x000fe2000f8ec0ff */
[----:B------:R-:W-:-:S03]  /*0650*/  @!P3 IADD3 R20, PT, PT, R20, 0x1, RZ ;  /* 0x000000011414b810 */ /* 0x000fc60007ffe0ff */
[----:B------:R-:W-:Y:S02]  /*0660*/  LOP3.LUT R11, R10, 0xc0, RZ, 0xc0, !PT ;  /* 0x000000c00a0b7812 */ /* 0x000fe400078ec0ff */
[----:B------:R-:W-:-:S03]  /*0670*/  @P2 IADD3 R20, PT, PT, R20, 0x1, RZ ;  /* 0x0000000114142810 */ /* 0x000fc60007ffe0ff */
[-C--:B------:R-:W-:Y:S01]  /*0680*/  @!P0 IADD3 R17, PT, PT, R17, -R4.reuse, RZ ;  /* 0x8000000411118210 */ /* 0x080fe20007ffe0ff */
[----:B------:R-:W-:Y:S01]  /*0690*/  VIADD R11, R11, UR4 ;  /* 0x000000040b0b7c36 */ /* 0x000fe20008000000 */
[----:B------:R-:W-:Y:S02]  /*06a0*/  SHF.R.U32.HI R10, RZ, 0x2, R8 ;  /* 0x00000002ff0a7819 */ /* 0x000fe40000011608 */
[----:B------:R-:W-:Y:S02]  /*06b0*/  ISETP.GE.U32.AND P2, PT, R17, R4, PT ;  /* 0x000000041100720c */ /* 0x000fe40003f46070 */
[----:B------:R-:W-:Y:S02]  /*06c0*/  ISETP.NE.AND P3, PT, R13, RZ, PT ;  /* 0x000000ff0d00720c */ /* 0x000fe40003f65270 */
[----:B------:R-:W-:Y:S01]  /*06d0*/  @!P1 LEA R12, R10, R11, 0x2 ;  /* 0x0000000b0a0c9211 */ /* 0x000fe200078e10ff */
[----:B------:R-:W-:Y:S01]  /*06e0*/  VIADD R11, R0, 0x7 ;  /* 0x00000007000b7836 */ /* 0x000fe20000000000 */
[----:B------:R-:W-:-:S02]  /*06f0*/  LOP3.LUT R14, R14, R9, RZ, 0x3c, !PT ;  /* 0x000000090e0e7212 */ /* 0x000fc400078e3cff */
[----:B------:R-:W-:Y:S01]  /*0700*/  @!P0 IADD3 R15, PT, PT, R15, 0x1, RZ ;  /* 0x000000010f0f8810 */ /* 0x000fe20007ffe0ff */
[----:B--2---:R1:W-:Y:S01]  /*0710*/  @!P1 STS [R12], R7 ;  /* 0x000000070c009388 */ /* 0x0043e20000000800 */
[----:B------:R-:W-:Y:S02]  /*0720*/  ISETP.GE.AND P1, PT, R14, RZ, PT ;  /* 0x000000ff0e00720c */ /* 0x000fe40003f26270 */
[----:B------:R-:W-:Y:S01]  /*0730*/  SHF.R.S32.HI R14, RZ, 0x1f, R11 ;  /* 0x0000001fff0e7819 */ /* 0x000fe2000001140b */
[----:B------:R-:W-:Y:S02]  /*0740*/  @P2 VIADD R15, R15, 0x1 ;  /* 0x000000010f0f2836 */ /* 0x000fe40000000000 */
[----:B------:R-:W-:Y:S01]  /*0750*/  @!P4 IMAD.MOV R20, RZ, RZ, -R20 ;  /* 0x000000ffff14c224 */ /* 0x000fe200078e0a14 */
[----:B------:R-:W-:Y:S02]  /*0760*/  @!P3 LOP3.LUT R20, RZ, R13, RZ, 0x33, !PT ;  /* 0x0000000dff14b212 */ /* 0x000fe400078e33ff */
[----:B0-----:R-:W-:-:S02]  /*0770*/  ISETP.GE.AND P3, PT, R19, RZ, PT ;  /* 0x000000ff1300720c */ /* 0x001fc40003f66270 */
[----:B------:R-:W-:Y:S02]  /*0780*/  LEA.HI R14, R14, R11, RZ, 0x3 ;  /* 0x0000000b0e0e7211 */ /* 0x000fe400078f18ff */
[----:B-1----:R-:W-:Y:S02]  /*0790*/  MOV R7, R15 ;  /* 0x0000000f00077202 */ /* 0x002fe40000000f00 */
[----:B------:R-:W-:Y:S02]  /*07a0*/  SHF.R.U32.HI R42, RZ, 0x5, R8 ;  /* 0x00000005ff2a7819 */ /* 0x000fe40000011608 */
[----:B------:R-:W-:Y:S01]  /*07b0*/  SHF.R.S32.HI R13, RZ, 0x3, R14 ;  /* 0x00000003ff0d7819 */ /* 0x000fe2000001140e */
[----:B------:R-:W-:Y:S01]  /*07c0*/  @!P1 IMAD.MOV R7, RZ, RZ, -R7 ;  /* 0x000000ffff079224 */ /* 0x000fe200078e0a07 */
[----:B------:R-:W-:Y:S02]  /*07d0*/  BAR.SYNC.DEFER_BLOCKING 0x0 ;  /* 0x0000000000007b1d */ /* 0x000fe40000010000 */
[----:B------:R-:W-:-:S02]  /*07e0*/  ISETP.GE.AND P1, PT, R42, R13, PT ;  /* 0x0000000d2a00720c */ /* 0x000fc40003f26270 */
[----:B------:R-:W-:Y:S01]  /*07f0*/  ISETP.NE.AND P0, PT, R9, RZ, PT ;  /* 0x000000ff0900720c */ /* 0x000fe20003f05270 */
[----:B------:R-:W-:Y:S02]  /*0800*/  @!P3 IMAD R11, R6, UR10, R20 ;  /* 0x0000000a060bbc24 */ /* 0x000fe4000f8e0214 */
[----:B------:R-:W-:Y:S01]  /*0810*/  @P3 IMAD R6, R5, UR10, R2 ;  /* 0x0000000a05063c24 */ /* 0x000fe2000f8e0202 */
[----:B------:R-:W-:Y:S02]  /*0820*/  BSSY B0, `(.L_x_25484) ;  /* 0x00000a3000007945 */ /* 0x000fe40003800000 */
[----:B------:R-:W-:Y:S01]  /*0830*/  @!P3 IADD3 R12, PT, PT, -R11, RZ, RZ ;  /* 0x000000ff0b0cb210 */ /* 0x000fe20007ffe1ff */
[----:B------:R-:W-:Y:S01]  /*0840*/  IMAD R11, R3, UR5, RZ ;  /* 0x00000005030b7c24 */ /* 0x000fe2000f8e02ff */
[----:B------:R-:W-:Y:S01]  /*0850*/  MOV R24, R4 ;  /* 0x0000000400187202 */ /* 0x000fe20000000f00 */
[----:B------:R-:W-:Y:S02]  /*0860*/  @P3 IMAD R6, R6, R19, 0x1 ;  /* 0x0000000106063424 */ /* 0x000fe400078e0213 */
[----:B------:R-:W-:-:S02]  /*0870*/  @!P3 IMAD R6, R19, R12, 0x1 ;  /* 0x000000011306b424 */ /* 0x000fc400078e020c */
        /* <DEDUP_REMOVED lines=10> */
[----:B------:R-:W-:Y:S01]  /*0920*/  LOP3.LUT R29, R25, 0x7, R10, 0xf8, !PT ;  /* 0x00000007191d7812 */ /* 0x000fe200078ef80a */
[----:B------:R-:W-:Y:S01]  /*0930*/  IMAD.WIDE R8, R11, 0x4, R8 ;  /* 0x000000040b087825 */ /* 0x000fe200078e0208 */
[----:B------:R-:W-:-:S03]  /*0940*/  IADD3 R25, PT, PT, R25, 0x1, RZ ;  /* 0x0000000119197810 */ /* 0x000fc60007ffe0ff */
[C---:B------:R-:W-:Y:S01]  /*0950*/  IMAD.IADD R28, R29.reuse, 0x1, -R0 ;  /* 0x000000011d1c7824 */ /* 0x040fe200078e0a00 */
[----:B------:R-:W-:Y:S02]  /*0960*/  IADD3 R29, PT, PT, R29, 0x1, RZ ;  /* 0x000000011d1d7810 */ /* 0x000fe40007ffe0ff */
[----:B0-----:R-:W-:Y:S01]  /*0970*/  IADD3 R26, P0, PT, R8, UR4, RZ ;  /* 0x00000004081a7c10 */ /* 0x001fe2000ff1e0ff */
[----:B------:R-:W-:-:S03]  /*0980*/  UIADD3 UR4, UPT, UPT, UR8, 0x120, URZ ;  /* 0x0000012008047890 */ /* 0x000fc6000fffe0ff */
[----:B------:R-:W-:Y:S01]  /*0990*/  IADD3.X R27, PT, PT, R9, UR5, RZ, P0, !PT ;  /* 0x00000005091b7c10 */ /* 0x000fe200087fe4ff */
[----:B------:R-:W-:Y:S01]  /*09a0*/  ULEA UR4, UR9, UR4, 0x18 ;  /* 0x0000000409047291 */ /* 0x000fe2000f8ec0ff */
[----:B------:R-:W-:-:S05]  /*09b0*/  LOP3.LUT R9, R4, 0x1c, RZ, 0xc0, !PT ;  /* 0x0000001c04097812 */ /* 0x000fca00078ec0ff */
[----:B------:R-:W-:-:S04]  /*09c0*/  IMAD R9, R42, 0x20, R9 ;  /* 0x000000202a097824 */ /* 0x000fc800078e0209 */
[----:B------:R-:W-:-:S07]  /*09d0*/  VIADD R30, R9, UR4 ;  /* 0x00000004091e7c36 */ /* 0x000fce0008000000 */
.L_x_25490:
        /* <DEDUP_REMOVED lines=36> */
[----:B------:R-:W-:-:S05]  /*0c20*/  IADD3 R8, PT, PT, -R8, RZ, RZ ;  /* 0x000000ff08087210 */ /* 0x000fca0007ffe1ff */
        /* <DEDUP_REMOVED lines=17> */
.L_x_25487:
        /* <DEDUP_REMOVED lines=26> */
[----:B------:R0:W4:Y:S01]  /*0ee0*/  LDG.E.CONSTANT R40, desc[UR6][R16.64+0x780] ;  /* 0x0007800610287981 */ /* 0x000122000c1e9900 */
[C---:B------:R-:W-:Y:S01]  /*0ef0*/  LEA R43, R31.reuse, UR4, 0x6 ;  /* 0x000000041f2b7c11 */ /* 0x040fe2000f8e30ff */
[----:B------:R-:W-:Y:S01]  /*0f00*/  UMOV UR4, 0xffffffff ;  /* 0xffffffff00047882 */ /* 0x000fe20000000000 */
[----:B------:R-:W-:-:S02]  /*0f10*/  ISETP.NE.AND P1, PT, R31, RZ, PT ;  /* 0x000000ff1f00720c */ /* 0x000fc40003f25270 */
[----:B-----5:R-:W-:Y:S01]  /*0f20*/  FSETP.NEU.FTZ.AND P0, PT, R22, RZ, PT ;  /* 0x000000ff1600720b */ /* 0x020fe20003f1d000 */
[----:B------:R-:W2:Y:S02]  /*0f30*/  LDS.128 R12, [R43] ;  /* 0x000000002b0c7984 */ /* 0x000ea40000000c00 */
[----:B--2---:R-:W-:-:S04]  /*0f40*/  FMUL.FTZ R8, R8, R13 ;  /* 0x0000000d08087220 */ /* 0x004fc80000410000 */
[----:B---3--:R-:W-:-:S04]  /*0f50*/  FFMA.FTZ R8, R9, R12, R8 ;  /* 0x0000000c09087223 */ /* 0x008fc80000010008 */
[----:B----4-:R-:W-:Y:S02]  /*0f60*/  FFMA.FTZ R13, R11, R14, R8 ;  /* 0x0000000e0b0d7223 */ /* 0x010fe40000010008 */
[----:B------:R-:W1:Y:S02]  /*0f70*/  LDS.128 R8, [R43+0x10] ;  /* 0x000010002b087984 */ /* 0x000e640000000c00 */
[----:B------:R-:W-:Y:S02]  /*0f80*/  FFMA.FTZ R44, R44, R15, R13 ;  /* 0x0000000f2c2c7223 */ /* 0x000fe4000001000d */
[----:B------:R-:W2:Y:S02]  /*0f90*/  LDS.128 R12, [R43+0x20] ;  /* 0x000020002b0c7984 */ /* 0x000ea40000000c00 */
[----:B-1----:R-:W-:-:S04]  /*0fa0*/  FFMA.FTZ R19, R19, R8, R44 ;  /* 0x0000000813137223 */ /* 0x002fc8000001002c */
[----:B------:R-:W-:Y:S02]  /*0fb0*/  FFMA.FTZ R8, R18, R9, R19 ;  /* 0x0000000912087223 */ /* 0x000fe40000010013 */
[----:B0-----:R-:W0:Y:S02]  /*0fc0*/  LDS.128 R16, [R43+0x30] ;  /* 0x000030002b107984 */ /* 0x001e240000000c00 */
[----:B------:R-:W-:-:S04]  /*0fd0*/  FFMA.FTZ R33, R33, R10, R8 ;  /* 0x0000000a21217223 */ /* 0x000fc80000010008 */
[----:B------:R-:W-:-:S04]  /*0fe0*/  FFMA.FTZ R32, R32, R11, R33 ;  /* 0x0000000b20207223 */ /* 0x000fc80000010021 */
[----:B--2---:R-:W-:-:S04]  /*0ff0*/  FFMA.FTZ R35, R35, R12, R32 ;  /* 0x0000000c23237223 */ /* 0x004fc80000010020 */
        /* <DEDUP_REMOVED lines=11> */
.L_x_25522:
        /* <DEDUP_REMOVED lines=12> */
.L_x_25488:
[----:B------:R-:W-:Y:S05]  /*1170*/  BSYNC B1 ;  /* 0x0000000000017941 */ /* 0x000fea0003800000 */
.L_x_25486:
        /* <DEDUP_REMOVED lines=13> */
.L_x_25485:
[----:B------:R-:W-:Y:S05]  /*1250*/  BSYNC B0 ;  /* 0x0000000000007941 */ /* 0x000fea0003800000 */
.L_x_25484:
        /* <DEDUP_REMOVED lines=9> */
.L_x_25527:
        /* <DEDUP_REMOVED lines=46> */
.L_x_25496:
        /* <DEDUP_REMOVED lines=11> */
.L_x_25495:
[----:B------:R-:W-:Y:S05]  /*1680*/  BSYNC.RECONVERGENT B1 ;  /* 0x0000000000017941 */ /* 0x000fea0003800200 */
.L_x_25494:
        /* <DEDUP_REMOVED lines=12> */
.L_x_25499:
[----:B------:R-:W0:Y:S01]  /*1750*/  LDS R16, [R15+-0x400] ;  /* 0xfffc00000f107984 */ /* 0x000e220000000800 */
[----:B------:R-:W-:-:S03]  /*1760*/  VIADD R17, R17, 0x800 ;  /* 0x0000080011117836 */ /* 0x000fc60000000000 */
[----:B------:R-:W1:Y:S02]  /*1770*/  LDS R24, [R15+-0x200] ;  /* 0xfffe00000f187984 */ /* 0x000e640000000800 */
[----:B------:R-:W-:Y:S02]  /*1780*/  ISETP.GE.AND P4, PT, R17, R14, PT ;  /* 0x0000000e1100720c */ /* 0x000fe40003f86270 */
        /* <DEDUP_REMOVED lines=96> */
.L_x_25498:
[----:B------:R-:W-:Y:S05]  /*1d90*/  BSYNC.RECONVERGENT B1 ;  /* 0x0000000000017941 */ /* 0x000fea0003800200 */
.L_x_25497:
        /* <DEDUP_REMOVED lines=55> */
.L_x_25501:
[----:B------:R-:W-:Y:S05]  /*2110*/  BSYNC.RECONVERGENT B1 ;  /* 0x0000000000017941 */ /* 0x000fea0003800200 */
.L_x_25500:
        /* <DEDUP_REMOVED lines=26> */
.L_x_25493:
[----:B------:R-:W-:Y:S05]  /*22c0*/  BSYNC.RECONVERGENT B0 ;  /* 0x0000000000007941 */ /* 0x000fea0003800200 */
.L_x_25492:
        /* <DEDUP_REMOVED lines=39> */
.L_x_25506:
[----:B------:R-:W0:Y:S01]  /*2540*/  LDS R12, [R14] ;  /* 0x000000000e0c7984 */ /* 0x000e220000000800 */
[----:B------:R-:W-:-:S05]  /*2550*/  VIADD R15, R15, 0x1 ;  /* 0x000000010f0f7836 */ /* 0x000fca0000000000 */
[----:B------:R-:W-:Y:S01]  /*2560*/  ISETP.NE.AND P0, PT, R15, RZ, PT ;  /* 0x000000ff0f00720c */ /* 0x000fe20003f05270 */
[----:B0-----:R-:W-:-:S05]  /*2570*/  FMUL.FTZ R17, R12, R11 ;  /* 0x0000000b0c117220 */ /* 0x001fca0000410000 */
[----:B------:R0:W-:Y:S02]  /*2580*/  STS [R14], R17 ;  /* 0x000000110e007388 */ /* 0x0001e40000000800 */
[----:B0-----:R-:W-:-:S05]  /*2590*/  IADD3 R14, PT, PT, R14, 0x200, RZ ;  /* 0x000002000e0e7810 */ /* 0x001fca0007ffe0ff */
[----:B------:R-:W-:Y:S05]  /*25a0*/  @P0 BRA `(.L_x_25506) ;  /* 0xfffffffc00e40947 */ /* 0x000fea000383ffff */
.L_x_25505:
[----:B------:R-:W-:Y:S05]  /*25b0*/  BSYNC.RECONVERGENT B1 ;  /* 0x0000000000017941 */ /* 0x000fea0003800200 */
.L_x_25504:
        /* <DEDUP_REMOVED lines=12> */
.L_x_25509:
        /* <DEDUP_REMOVED lines=52> */
.L_x_25508:
[----:B------:R-:W-:Y:S05]  /*29c0*/  BSYNC.RECONVERGENT B1 ;  /* 0x0000000000017941 */ /* 0x000fea0003800200 */
.L_x_25507:
        /* <DEDUP_REMOVED lines=31> */
.L_x_25511:
[----:B------:R-:W-:Y:S05]  /*2bc0*/  BSYNC.RECONVERGENT B1 ;  /* 0x0000000000017941 */ /* 0x000fea0003800200 */
.L_x_25510:
        /* <DEDUP_REMOVED lines=14> */
.L_x_25503:
[----:B------:R-:W-:Y:S05]  /*2cb0*/  BSYNC.RECONVERGENT B0 ;  /* 0x0000000000007941 */ /* 0x000fea0003800200 */
.L_x_25502:
[----:B------:R-:W-:Y:S01]  /*2cc0*/  VIADD R10, R0, 0x7 ;  /* 0x00000007000a7836 */ /* 0x000fe20000000000 */
[----:B------:R-:W-:Y:S01]  /*2cd0*/  BAR.SYNC.DEFER_BLOCKING 0x0 ;  /* 0x0000000000007b1d */ /* 0x000fe20000010000 */
[----:B------:R-:W-:Y:S01]  /*2ce0*/  HFMA2 R37, -RZ, RZ, 0, 0 ;  /* 0x00000000ff257431 */ /* 0x000fe200000001ff */
[----:B------:R-:W-:Y:S01]  /*2cf0*/  CS2R R38, SRZ ;  /* 0x0000000000267805 */ /* 0x000fe2000001ff00 */
[----:B------:R-:W-:Y:S01]  /*2d00*/  IMAD.MOV.U32 R35, RZ, RZ, RZ ;  /* 0x000000ffff237224 */ /* 0x000fe200078e00ff */
        /* <DEDUP_REMOVED lines=15> */
[----:B------:R-:W-:Y:S01]  /*2e00*/  IMAD.IADD R30, R41, 0x1, -R40 ;  /* 0x00000001291e7824 */ /* 0x000fe200078e0a28 */
[----:B------:R-:W-:Y:S01]  /*2e10*/  LEA R9, R8, R9, 0x18 ;  /* 0x0000000908097211 */ /* 0x000fe200078ec0ff */
[----:B------:R-:W3:Y:S01]  /*2e20*/  LDCU.64 UR10, c[0x0][0x3a8] ;  /* 0x00007500ff0a77ac */ /* 0x000ee20008000a00 */
[----:B------:R-:W-:Y:S01]  /*2e30*/  SHF.L.U32 R8, R29, 0x2, RZ ;  /* 0x000000021d087819 */ /* 0x000fe200000006ff */
[----:B------:R-:W-:Y:S01]  /*2e40*/  IMAD.MOV.U32 R39, RZ, RZ, RZ ;  /* 0x000000ffff277224 */ /* 0x000fe200078e00ff */
[----:B------:R-:W-:-:S02]  /*2e50*/  LEA R31, R41, 0x1, 0x3 ;  /* 0x00000001291f7811 */ /* 0x000fc400078e18ff */
[----:B------:R-:W-:Y:S01]  /*2e60*/  IADD3 R44, PT, PT, R41, 0x1, RZ ;  /* 0x00000001292c7810 */ /* 0x000fe20007ffe0ff */
[----:B0-----:R-:W0:Y:S01]  /*2e70*/  MUFU.RCP R14, R14 ;  /* 0x0000000e000e7308 */ /* 0x001e220000001000 */
[----:B------:R-:W-:Y:S02]  /*2e80*/  LOP3.LUT R42, R8, 0x7c, RZ, 0xc0, !PT ;  /* 0x0000007c082a7812 */ /* 0x000fe400078ec0ff */
[----:B------:R-:W-:Y:S01]  /*2e90*/  LOP3.LUT R43, R31, 0x4, R8, 0xf8, !PT ;  /* 0x000000041f2b7812 */ /* 0x000fe200078ef808 */
        /* <DEDUP_REMOVED lines=10> */
[----:B------:R-:W-:Y:S02]  /*2f40*/  SHF.R.S32.HI R47, RZ, 0x1f, R46 ;  /* 0x0000001fff2f7819 */ /* 0x000fe4000001142e */
[----:B0-----:R-:W-:-:S05]  /*2f50*/  LOP3.LUT R10, R14, 0x10, RZ, 0xe2, !PT ;  /* 0x000000100e0a7812 */ /* 0x001fca00078ee2ff */
[----:B------:R-:W-:Y:S02]  /*2f60*/  IMAD R10, R41, 0x20, R10 ;  /* 0x00000020290a7824 */ /* 0x000fe400078e020a */
[----:B--2---:R-:W-:-:S03]  /*2f70*/  IMAD.MOV R15, RZ, RZ, -R11 ;  /* 0x000000ffff0f7224 */ /* 0x004fc600078e0a0b */
[----:B------:R-:W-:Y:S01]  /*2f80*/  IADD3 R34, PT, PT, R9, R10, RZ ;  /* 0x0000000a09227210 */ /* 0x000fe20007ffe0ff */
[----:B------:R-:W-:Y:S02]  /*2f90*/  IMAD R15, R15, R4, RZ ;  /* 0x000000040f0f7224 */ /* 0x000fe400078e02ff */
[----:B------:R-:W-:-:S04]  /*2fa0*/  IMAD.MOV.U32 R10, RZ, RZ, RZ ;  /* 0x000000ffff0a7224 */ /* 0x000fc800078e00ff */
[----:B------:R-:W-:-:S07]  /*2fb0*/  IMAD.HI.U32 R32, R11, R15, R10 ;  /* 0x0000000f0b207227 */ /* 0x000fce00078e000a */
.L_x_25516:
        /* <DEDUP_REMOVED lines=26> */
[----:B------:R-:W-:Y:S01]  /*3160*/  @!P1 LOP3.LUT R12, RZ, R8, RZ, 0x33, !PT ;  /* 0x00000008ff0c9212 */ /* 0x000fe200078e33ff */
[----:B------:R-:W-:Y:S01]  /*3170*/  IMAD R17, R17, R10, RZ ;  /* 0x0000000a11117224 */ /* 0x000fe200078e02ff */
[----:B------:R-:W-:Y:S01]  /*3180*/  ISETP.NE.AND P2, PT, R15, RZ, PT ;  /* 0x000000ff0f00720c */ /* 0x000fe20003f45270 */
[----:B------:R-:W-:Y:S01]  /*3190*/  IMAD.MOV.U32 R8, RZ, RZ, RZ ;  /* 0x000000ffff087224 */ /* 0x000fe200078e00ff */
[----:B------:R-:W-:-:S03]  /*31a0*/  IADD3 R11, PT, PT, R12, R6, RZ ;  /* 0x000000060c0b7210 */ /* 0x000fc60007ffe0ff */
[----:B------:R-:W-:Y:S01]  /*31b0*/  IMAD.HI.U32 R8, R9, R17, R8 ;  /* 0x0000001109087227 */ /* 0x000fe200078e0008 */
[----:B------:R-:W-:Y:S02]  /*31c0*/  IABS R13, R11 ;  /* 0x0000000b000d7213 */ /* 0x000fe40000000000 */
[----:B------:R-:W-:Y:S01]  /*31d0*/  ISETP.GE.AND P1, PT, R11, RZ, PT ;  /* 0x000000ff0b00720c */ /* 0x000fe20003f26270 */
[C---:B------:R-:W-:Y:S01]  /*31e0*/  VIADD R11, R44.reuse, 0x3 ;  /* 0x000000032c0b7836 */ /* 0x040fe20000000000 */
[----:B------:R-:W-:Y:S02]  /*31f0*/  MOV R9, R13 ;  /* 0x0000000d00097202 */ /* 0x000fe40000000f00 */
        /* <DEDUP_REMOVED lines=23> */
[----:B------:R-:W2:Y:S01]  /*3370*/  LDG.E.128.CONSTANT R8, desc[UR6][R48.64] ;  /* 0x0000000630087981 */ /* 0x000ea2000c1e9d00 */
[----:B------:R-:W-:Y:S01]  /*3380*/  ISETP.NE.AND P2, PT, R30, -0x1, PT ;  /* 0xffffffff1e00780c */ /* 0x000fe20003f45270 */
[C---:B------:R-:W-:Y:S02]  /*3390*/  VIADD R25, R43.reuse, 0xffffffff ;  /* 0xffffffff2b197836 */ /* 0x040fe40000000000 */
[----:B------:R-:W3:Y:S10]  /*33a0*/  LDG.E.128.CONSTANT R16, desc[UR6][R48.64+0x200] ;  /* 0x0002000630107981 */ /* 0x000ef4000c1e9d00 */
[----:B------:R-:W-:-:S02]  /*33b0*/  @!P2 ISETP.GE.AND P3, PT, R43, R0, PT ;  /* 0x000000002b00a20c */ /* 0x000fc40003f66270 */
[----:B------:R-:W-:Y:S02]  /*33c0*/  @!P2 ISETP.GE.AND P1, PT, R25, R0, PT ;  /* 0x000000001900a20c */ /* 0x000fe40003f26270 */
[----:B------:R-:W-:-:S04]  /*33d0*/  @!P2 IADD3 R21, PT, PT, R43, 0x1, RZ ;  /* 0x000000012b15a810 */ /* 0x000fc80007ffe0ff */
[-C--:B------:R-:W-:Y:S02]  /*33e0*/  @!P2 ISETP.GE.AND P4, PT, R21, R0.reuse, PT ;  /* 0x000000001500a20c */ /* 0x080fe40003f86270 */
[CC--:B------:R-:W-:Y:S02]  /*33f0*/  @!P2 ISETP.GE.AND P5, PT, R25.reuse, R0.reuse, PT ;  /* 0x000000001900a20c */ /* 0x0c0fe40003fa6270 */
        /* <DEDUP_REMOVED lines=9> */
[-C--:B------:R-:W-:Y:S02]  /*3490*/  @!P2 ISETP.GE.AND P1, PT, R25, R0.reuse, PT ;  /* 0x000000001900a20c */ /* 0x080fe40003f26270 */
[----:B------:R-:W4:Y:S01]  /*34a0*/  LDG.E.128.CONSTANT R24, desc[UR6][R48.64+0x600] ;  /* 0x0006000630187981 */ /* 0x000f22000c1e9d00 */
[----:B---3--:R-:W-:Y:S02]  /*34b0*/  @!P2 FSEL R16, R16, RZ, !P5 ;  /* 0x000000ff1010a208 */ /* 0x008fe40006800000 */
[----:B------:R-:W-:-:S04]  /*34c0*/  @!P2 ISETP.GE.AND P5, PT, R43, R0, PT ;  /* 0x000000002b00a20c */ /* 0x000fc80003fa6270 */
[----:B------:R-:W-:Y:S02]  /*34d0*/  @!P2 FSEL R17, R17, RZ, !P5 ;  /* 0x000000ff1111a208 */ /* 0x000fe40006800000 */
[----:B------:R-:W-:-:S03]  /*34e0*/  @!P2 ISETP.GE.AND P5, PT, R43, R0, PT ;  /* 0x000000002b00a20c */ /* 0x000fc60003fa6270 */
[----:B------:R-:W-:Y:S01]  /*34f0*/  FMUL.FTZ R17, R13, R17 ;  /* 0x000000110d117220 */ /* 0x000fe20000410000 */
[----:B------:R-:W-:-:S03]  /*3500*/  @!P2 FSEL R18, R18, RZ, !P3 ;  /* 0x000000ff1212a208 */ /* 0x000fc60005800000 */
[----:B------:R-:W-:-:S04]  /*3510*/  FFMA.FTZ R17, R12, R16, R17 ;  /* 0x000000100c117223 */ /* 0x000fc80000010011 */
[C---:B------:R-:W-:Y:S01]  /*3520*/  FFMA.FTZ R18, R14.reuse, R18, R17 ;  /* 0x000000120e127223 */ /* 0x040fe20000010011 */
[C---:B------:R-:W-:Y:S01]  /*3530*/  @!P2 IADD3 R17, PT, PT, R43.reuse, 0x1, RZ ;  /* 0x000000012b11a810 */ /* 0x040fe20007ffe0ff */
[----:B------:R-:W-:Y:S01]  /*3540*/  FFMA.FTZ R10, R14, R10, R9 ;  /* 0x0000000a0e0a7223 */ /* 0x000fe20000010009 */
[----:B------:R-:W-:-:S05]  /*3550*/  @!P2 VIADD R9, R43, 0x2 ;  /* 0x000000022b09a836 */ /* 0x000fca0000000000 */
[----:B------:R-:W-:-:S04]  /*3560*/  @!P2 ISETP.GE.AND P3, PT, R9, R0, PT ;  /* 0x000000000900a20c */ /* 0x000fc80003f66270 */
[----:B------:R-:W-:-:S05]  /*3570*/  @!P2 FSEL R19, R19, RZ, !P3 ;  /* 0x000000ff1313a208 */ /* 0x000fca0005800000 */
[----:B------:R-:W-:-:S04]  /*3580*/  FFMA.FTZ R19, R15, R19, R18 ;  /* 0x000000130f137223 */ /* 0x000fc80000010012 */
[----:B------:R-:W-:Y:S01]  /*3590*/  FADD.FTZ R38, R38, R19 ;  /* 0x0000001326267221 */ /* 0x000fe20000010000 */
[----:B--2---:R-:W-:Y:S02]  /*35a0*/  @!P2 FSEL R21, R21, RZ, !P5 ;  /* 0x000000ff1515a208 */ /* 0x004fe40006800000 */
[----:B------:R-:W-:-:S04]  /*35b0*/  @!P2 ISETP.GE.AND P5, PT, R43, R0, PT ;  /* 0x000000002b00a20c */ /* 0x000fc80003fa6270 */
[----:B----4-:R-:W-:Y:S02]  /*35c0*/  @!P2 FSEL R25, R25, RZ, !P5 ;  /* 0x000000ff1919a208 */ /* 0x010fe40006800000 */
[----:B------:R-:W-:Y:S01]  /*35d0*/  @!P2 ISETP.GE.AND P5, PT, R17, R0, PT ;  /* 0x000000001100a20c */ /* 0x000fe20003fa6270 */
[----:B------:R-:W-:Y:S01]  /*35e0*/  @!P2 VIADD R17, R43, 0x2 ;  /* 0x000000022b11a836 */ /* 0x000fe20000000000 */
[----:B------:R-:W-:Y:S01]  /*35f0*/  @!P2 FSEL R20, R20, RZ, !P6 ;  /* 0x000000ff1414a208 */ /* 0x000fe20007000000 */
[C---:B------:R-:W-:Y:S01]  /*3600*/  FMUL.FTZ R21, R13.reuse, R21 ;  /* 0x000000150d157220 */ /* 0x040fe20000410000 */
[----:B------:R-:W-:Y:S01]  /*3610*/  @!P2 FSEL R24, R24, RZ, !P1 ;  /* 0x000000ff1818a208 */ /* 0x000fe20004800000 */
        /* <DEDUP_REMOVED lines=12> */
[----:B------:R-:W-:Y:S01]  /*36e0*/  @!P2 FSEL R27, R27, RZ, !P6 ;  /* 0x000000ff1b1ba208 */ /* 0x000fe20007000000 */
[C---:B------:R-:W-:Y:S02]  /*36f0*/  FFMA.FTZ R10, R15.reuse, R11, R10 ;  /* 0x0000000b0f0a7223 */ /* 0x040fe4000001000a */
[----:B------:R-:W-:-:S02]  /*3700*/  FFMA.FTZ R22, R15, R23, R22 ;  /* 0x000000170f167223 */ /* 0x000fc40000010016 */
[----:B------:R-:W-:Y:S01]  /*3710*/  FFMA.FTZ R14, R15, R27, R14 ;  /* 0x0000001b0f0e7223 */ /* 0x000fe2000001000e */
[----:B------:R-:W-:Y:S01]  /*3720*/  FADD.FTZ R39, R39, R10 ;  /* 0x0000000a27277221 */ /* 0x000fe20000010000 */
[----:B------:R-:W-:Y:S02]  /*3730*/  FADD.FTZ R37, R37, R22 ;  /* 0x0000001625257221 */ /* 0x000fe40000010000 */
[----:B------:R-:W-:-:S07]  /*3740*/  FADD.FTZ R35, R35, R14 ;  /* 0x0000000e23237221 */ /* 0x000fce0000010000 */
.L_x_25515:
[----:B------:R-:W-:Y:S05]  /*3750*/  BSYNC.RECONVERGENT B1 ;  /* 0x0000000000017941 */ /* 0x000fea0003800200 */
.L_x_25514:
[----:B------:R-:W-:Y:S01]  /*3760*/  IADD3 R36, P1, PT, R36, 0x10, RZ ;  /* 0x0000001024247810 */ /* 0x000fe20007f3e0ff */
[----:B------:R-:W-:Y:S01]  /*3770*/  VIADD R43, R43, 0x20 ;  /* 0x000000202b2b7836 */ /* 0x000fe20000000000 */
[----:B------:R-:W-:Y:S02]  /*3780*/  IADD3 R30, PT, PT, R30, 0x4, RZ ;  /* 0x000000041e1e7810 */ /* 0x000fe40007ffe0ff */
[----:B------:R-:W-:Y:S01]  /*3790*/  IADD3 R34, PT, PT, R34, 0x80, RZ ;  /* 0x0000008022227810 */ /* 0x000fe20007ffe0ff */
[----:B------:R-:W-:Y:S01]  /*37a0*/  IMAD.X R33, RZ, RZ, R33, P1 ;  /* 0x000000ffff217224 */ /* 0x000fe200008e0621 */
[----:B------:R-:W-:Y:S07]  /*37b0*/  @!P0 BRA `(.L_x_25516) ;  /* 0xfffffff800008947 */ /* 0x000fee000383ffff */
.L_x_25513:
[----:B------:R-:W-:Y:S05]  /*37c0*/  BSYNC.RECONVERGENT B0 ;  /* 0x0000000000007941 */ /* 0x000fea0003800200 */
.L_x_25512:
        /* <DEDUP_REMOVED lines=26> */
.L_x_25518:
[----:B------:R-:W-:Y:S05]  /*3970*/  BSYNC.RECONVERGENT B0 ;  /* 0x0000000000007941 */ /* 0x000fea0003800200 */
.L_x_25517:
        /* <DEDUP_REMOVED lines=54> */
.L_x_25489:
        /* <DEDUP_REMOVED lines=8> */
.L_x_25520:
[----:B------:R-:W-:Y:S05]  /*3d60*/  BSYNC B2 ;  /* 0x0000000000027941 */ /* 0x000fea0003800000 */
.L_x_25519:
        /* <DEDUP_REMOVED lines=8> */
.L_x_25521:
[----:B------:R-:W-:Y:S05]  /*3df0*/  BRA `(.L_x_25522) ;  /* 0xffffffd000ac7947 */ /* 0x000fea000383ffff */
.L_x_25491:
        /* <DEDUP_REMOVED lines=8> */
.L_x_25524:
[----:B------:R-:W-:Y:S05]  /*3e80*/  BSYNC B0 ;  /* 0x0000000000007941 */ /* 0x000fea0003800000 */
.L_x_25523:
        /* <DEDUP_REMOVED lines=8> */
.L_x_25525:
[----:B------:R-:W-:Y:S01]  /*3f10*/  IMAD.MOV.U32 R13, RZ, RZ, 0x4 ;  /* 0x00000004ff0d7424 */ /* 0x000fe200078e00ff */
[----:B------:R-:W-:-:S04]  /*3f20*/  FMNMX.FTZ R10, R8, R9, !PT ;  /* 0x00000009080a7209 */ /* 0x000fc80007810000 */
[----:B------:R-:W-:-:S07]  /*3f30*/  MOV R8, R10 ;  /* 0x0000000a00087202 */ /* 0x000fce0000000f00 */
[----:B------:R-:W-:Y:S05]  /*3f40*/  WARPSYNC.COLLECTIVE R12, `(.L_x_25526) ;  /* 0x000000000c087348 */ /* 0x000fea0003c00000 */
[----:B------:R0:W1:Y:S02]  /*3f50*/  SHFL.BFLY P2, R9, R8, R13, R15 ;  /* 0x0c00000d08097389 */ /* 0x000064000004000f */
[----:B01----:R-:W-:Y:S05]  /*3f60*/  ENDCOLLECTIVE ;  /* 0x000000000000791b */ /* 0x003fea0003800000 */
.L_x_25526:
[----:B------:R-:W-:Y:S01]  /*3f70*/  MOV R11, R9 ;  /* 0x00000009000b7202 */ /* 0x000fe20000000f00 */
[----:B------:R-:W-:Y:S06]  /*3f80*/  BRA `(.L_x_25527) ;  /* 0xffffffd000d87947 */ /* 0x000fec000383ffff */
.L_x_25528:
        /* <DEDUP_REMOVED lines=15> */
.L_x_26056:


//--------------------- .text._ZN4vllm25paged_attention_v1_kernelIffLi32ELi8ELi128ELNS_18Fp8KVCacheDataTypeE0ELb1EEEvPT_PKS2_PKT0_S8_ifPKiSA_iPKfiiiSC_SC_iiiii --------------------------
	.section	.text._ZN4vllm25paged_attention_v1_kernelIffLi32ELi8ELi128ELNS_18Fp8KVCacheDataTypeE0ELb1EEEvPT_PKS2_PKT0_S8_ifPKiSA_iPKfiiiSC_SC_iiiii,"ax",@progbits
	.align	128
        .global         _ZN4vllm25paged_attention_v1_kernelIffLi32ELi8ELi128ELNS_18Fp8KVCacheDataTypeE0ELb1EEEvPT_PKS2_PKT0_S8_ifPKiSA_iPKfiiiSC_SC_iiiii
        .type           _ZN4vllm25paged_attention_v1_kernelIffLi32ELi8ELi128ELNS_18Fp8KVCacheDataTypeE0ELb1EEEvPT_PKS2_PKT0_S8_ifPKiSA_iPKfiiiSC_SC_iiiii,@function
        .size           _ZN4vllm25paged_attention_v1_kernelIffLi32ELi8ELi128ELNS_18Fp8KVCacheDataTypeE0ELb1EEEvPT_PKS2_PKT0_S8_ifPKiSA_iPKfiiiSC_SC_iiiii,(.L_x_26057 - _ZN4vllm25paged_attention_v1_kernelIffLi32ELi8ELi128ELNS_18Fp8KVCacheDataTypeE0ELb1EEEvPT_PKS2_PKT0_S8_ifPKiSA_iPKfiiiSC_SC_iiiii)
        .other          _ZN4vllm25paged_attention_v1_kernelIffLi32ELi8ELi128ELNS_18Fp8KVCacheDataTypeE0ELb1EEEvPT_PKS2_PKT0_S8_ifPKiSA_iPKfiiiSC_SC_iiiii,@"STO_CUDA_ENTRY STV_DEFAULT"
_ZN4vllm25paged_attention_v1_kernelIffLi32ELi8ELi128ELNS_18Fp8KVCacheDataTypeE0ELb1EEEvPT_PKS2_PKT0_S8_ifPKiSA_iPKfiiiSC_SC_iiiii:
.text._ZN4vllm25paged_attention_v1_kernelIffLi32ELi8ELi128ELNS_18Fp8KVCacheDataTypeE0ELb1EEEvPT_PKS2_PKT0_S8_ifPKiSA_iPKfiiiSC_SC_iiiii:
        /* <DEDUP_REMOVED lines=8> */
[----:B------:R-:W4:Y:S08]  /*0080*/  S2UR UR7, SR_CgaCtaId ;  /* 0x00000000000779c3 */ /* 0x000f300000008800 */
[----:B------:R-:W4:Y:S01]  /*0090*/  LDC R21, c[0x0][0x3f8] ;  /* 0x0000fe00ff157b82 */ /* 0x000f220000000800 */
        /* <DEDUP_REMOVED lines=9> */
[----:B------:R-:W2:Y:S03]  /*0130*/  LDCU.64 UR16, c[0x0][0x390] ;  /* 0x00007200ff1077ac */ /* 0x000ea60008000a00 */
[----:B------:R-:W-:-:S02]  /*0140*/  ISETP.NE.AND.EX P0, PT, R11, RZ, PT, P0 ;  /* 0x000000ff0b00720c */ /* 0x000fc40003f05300 */
[----:B------:R-:W-:Y:S01]  /*0150*/  IABS R20, R3 ;  /* 0x0000000300147213 */ /* 0x000fe20000000000 */
[----:B------:R-:W-:Y:S01]  /*0160*/  ULEA UR6, UR7, UR5, 0x18 ;  /* 0x0000000507067291 */ /* 0x000fe2000f8ec0ff */
[----:B-1----:R-:W-:Y:S01]  /*0170*/  SHF.R.S32.HI R4, RZ, 0x1f, R6 ;  /* 0x0000001fff047819 */ /* 0x002fe20000011406 */
[----:B------:R-:W1:Y:S02]  /*0180*/  LDCU UR4, c[0x0][0x3b8] ;  /* 0x00007700ff0477ac */ /* 0x000e640008000800 */
[----:B------:R-:W3:Y:S01]  /*0190*/  @!P1 LDC.64 R12, c[0x0][0x388] ;  /* 0x0000e200ff0c9b82 */ /* 0x000ee20000000a00 */
[----:B------:R-:W-:Y:S01]  /*01a0*/  @!P1 LOP3.LUT R7, R8, 0x1c, RZ, 0xc0, !PT ;  /* 0x0000001c08079812 */ /* 0x000fe200078ec0ff */
[----:B------:R-:W-:-:S03]  /*01b0*/  @!P1 IMAD.SHL.U32 R9, R3, 0x20, RZ ;  /* 0x0000002003099824 */ /* 0x000fc600078e00ff */
[----:B------:R-:W-:-:S03]  /*01c0*/  @!P1 LOP3.LUT R7, R7, 0x3, R8, 0xf8, !PT ;  /* 0x0000000307079812 */ /* 0x000fc600078ef808 */
[----:B------:R-:W4:Y:S01]  /*01d0*/  @P0 LDC.64 R10, c[0x0][0x3c0] ;  /* 0x0000f000ff0a0b82 */ /* 0x000f220000000a00 */
[----:B------:R-:W-:-:S04]  /*01e0*/  @!P1 IADD3 R7, P2, P3, R7, R6, R9 ;  /* 0x0000000607079210 */ /* 0x000fc80007b5e009 */
[----:B------:R-:W-:-:S03]  /*01f0*/  @!P1 IADD3.X R4, PT, PT, RZ, R4, RZ, P2, P3 ;  /* 0x00000004ff049210 */ /* 0x000fc600017e64ff */
[----:B------:R-:W0:Y:S01]  /*0200*/  LDC R6, c[0x0][0x3a0] ;  /* 0x0000e800ff067b82 */ /* 0x000e220000000800 */
[----:B---3--:R-:W-:-:S04]  /*0210*/  @!P1 LEA R12, P2, R7, R12, 0x2 ;  /* 0x0000000c070c9211 */ /* 0x008fc800078410ff */
[----:B------:R-:W-:-:S05]  /*0220*/  @!P1 LEA.HI.X R13, R7, R13, R4, 0x2, P2 ;  /* 0x0000000d070d9211 */ /* 0x000fca00010f1404 */
[----:B------:R-:W3:Y:S01]  /*0230*/  @!P1 LDG.E.CONSTANT R9, desc[UR8][R12.64] ;  /* 0x000000080c099981 */ /* 0x000ee2000c1e9900 */
[----:B----4-:R-:W-:Y:S01]  /*0240*/  @P0 IMAD.WIDE.U32 R10, R3, 0x4, R10 ;  /* 0x00000004030a0825 */ /* 0x010fe200078e000a */
[----:B0-----:R-:W-:-:S03]  /*0250*/  IABS R16, R6 ;  /* 0x0000000600107213 */ /* 0x001fc60000000000 */
[----:B------:R-:W-:Y:S01]  /*0260*/  IMAD.MOV.U32 R7, RZ, RZ, RZ ;  /* 0x000000ffff077224 */ /* 0x000fe200078e00ff */
[----:B------:R-:W0:Y:S01]  /*0270*/  I2F.RP R5, R16 ;  /* 0x0000001000057306 */ /* 0x000e220000209400 */
[----:B------:R-:W4:Y:S04]  /*0280*/  LDC R4, c[0x0][0x370] ;  /* 0x0000dc00ff047b82 */ /* 0x000f280000000800 */
[----:B------:R4:W5:Y:S01]  /*0290*/  @P0 LDG.E.CONSTANT R7, desc[UR8][R10.64] ;  /* 0x000000080a070981 */ /* 0x000962000c1e9900 */
[----:B------:R-:W-:Y:S01]  /*02a0*/  SHF.R.U32.HI R24, RZ, 0x5, R8 ;  /* 0x00000005ff187819 */ /* 0x000fe20000011608 */
[----:B------:R-:W-:Y:S01]  /*02b0*/  BSSY B0, `(.L_x_25529) ;  /* 0x00000e5000007945 */ /* 0x000fe20003800000 */
[----:B0-----:R-:W0:Y:S01]  /*02c0*/  MUFU.RCP R5, R5 ;  /* 0x0000000500057308 */ /* 0x001e220000001000 */
[----:B----4-:R-:W-:-:S02]  /*02d0*/  IABS R10, R4 ;  /* 0x00000004000a7213 */ /* 0x010fc40000000000 */
[----:B0-----:R-:W-:-:S05]  /*02e0*/  IADD3 R14, PT, PT, R5, 0xffffffe, RZ ;  /* 0x0ffffffe050e7810 */ /* 0x001fca0007ffe0ff */
[----:B------:R0:W4:Y:S02]  /*02f0*/  F2I.FTZ.U32.TRUNC.NTZ R15, R14 ;  /* 0x0000000e000f7305 */ /* 0x000124000021f000 */
[----:B0-----:R-:W-:Y:S02]  /*0300*/  IMAD.MOV.U32 R14, RZ, RZ, RZ ;  /* 0x000000ffff0e7224 */ /* 0x001fe400078e00ff */
[----:B----4-:R-:W-:-:S04]  /*0310*/  IMAD.MOV R13, RZ, RZ, -R15 ;  /* 0x000000ffff0d7224 */ /* 0x010fc800078e0a0f */
[----:B------:R-:W-:-:S04]  /*0320*/  IMAD R13, R13, R16, RZ ;  /* 0x000000100d0d7224 */ /* 0x000fc800078e02ff */
[----:B------:R-:W-:-:S06]  /*0330*/  IMAD.HI.U32 R15, R15, R13, R14 ;  /* 0x0000000d0f0f7227 */ /* 0x000fcc00078e000e */
[----:B------:R-:W-:-:S05]  /*0340*/  IMAD.HI.U32 R14, R15, R10, RZ ;  /* 0x0000000a0f0e7227 */ /* 0x000fca00078e00ff */
[----:B------:R-:W-:-:S05]  /*0350*/  IADD3 R5, PT, PT, -R14, RZ, RZ ;  /* 0x000000ff0e057210 */ /* 0x000fca0007ffe1ff */
        /* <DEDUP_REMOVED lines=14> */
[----:B------:R-:W-:Y:S02]  /*0440*/  IABS R11, R14 ;  /* 0x0000000e000b7213 */ /* 0x000fe40000000000 */
[----:B------:R-:W-:Y:S01]  /*0450*/  ISETP.NE.AND P3, PT, R14, RZ, PT ;  /* 0x000000ff0e00720c */ /* 0x000fe20003f65270 */
[----:B0-----:R-:W0:Y:S08]  /*0460*/  MUFU.RCP R15, R15 ;  /* 0x0000000f000f7308 */ /* 0x001e300000001000 */
[----:B------:R-:W4:Y:S01]  /*0470*/  I2F.RP R12, R11 ;  /* 0x0000000b000c7306 */ /* 0x000f220000209400 */
[----:B0-----:R-:W-:-:S07]  /*0480*/  VIADD R13, R15, 0xffffffe ;  /* 0x0ffffffe0f0d7836 */ /* 0x001fce0000000000 */
[----:B----4-:R-:W0:Y:S08]  /*0490*/  MUFU.RCP R12, R12 ;  /* 0x0000000c000c7308 */ /* 0x010e300000001000 */
[----:B------:R-:W-:Y:S01]  /*04a0*/  F2I.FTZ.U32.TRUNC.NTZ R13, R13 ;  /* 0x0000000d000d7305 */ /* 0x000fe2000021f000 */
[----:B0-----:R-:W-:Y:S01]  /*04b0*/  VIADD R16, R12, 0xffffffe ;  /* 0x0ffffffe0c107836 */ /* 0x001fe20000000000 */
[----:B------:R-:W-:-:S06]  /*04c0*/  IABS R12, R14 ;  /* 0x0000000e000c7213 */ /* 0x000fcc0000000000 */
[----:B------:R0:W4:Y:S01]  /*04d0*/  F2I.FTZ.U32.TRUNC.NTZ R17, R16 ;  /* 0x0000001000117305 */ /* 0x000122000021f000 */
[----:B------:R-:W-:Y:S02]  /*04e0*/  IMAD.MOV R12, RZ, RZ, -R12 ;  /* 0x000000ffff0c7224 */ /* 0x000fe400078e0a0c */
[----:B0-----:R-:W-:Y:S01]  /*04f0*/  IMAD.MOV.U32 R16, RZ, RZ, RZ ;  /* 0x000000ffff107224 */ /* 0x001fe200078e00ff */
[----:B----4-:R-:W-:-:S05]  /*0500*/  IADD3 R18, PT, PT, RZ, -R17, RZ ;  /* 0x80000011ff127210 */ /* 0x010fca0007ffe0ff */
[----:B------:R-:W-:-:S04]  /*0510*/  IMAD R19, R18, R11, RZ ;  /* 0x0000000b12137224 */ /* 0x000fc800078e02ff */
[----:B------:R-:W-:Y:S01]  /*0520*/  IMAD.HI.U32 R17, R17, R19, R16 ;  /* 0x0000001311117227 */ /* 0x000fe200078e0010 */
[----:B------:R-:W-:-:S05]  /*0530*/  MOV R16, R20 ;  /* 0x0000001400107202 */ /* 0x000fca0000000f00 */
[----:B------:R-:W-:-:S04]  /*0540*/  IMAD.HI.U32 R17, R17, R16, RZ ;  /* 0x0000001011117227 */ /* 0x000fc800078e00ff */
[----:B------:R-:W-:Y:S02]  /*0550*/  IMAD R16, R17, R12, R16 ;  /* 0x0000000c11107224 */ /* 0x000fe400078e0210 */
[----:B------:R-:W-:-:S03]  /*0560*/  IMAD R12, R13, R5, RZ ;  /* 0x000000050d0c7224 */ /* 0x000fc600078e02ff */
[----:B------:R-:W-:Y:S02]  /*0570*/  ISETP.GT.U32.AND P0, PT, R11, R16, PT ;  /* 0x000000100b00720c */ /* 0x000fe40003f04070 */
[----:B------:R-:W-:Y:S01]  /*0580*/  IADD3 R19, PT, PT, -R12, RZ, RZ ;  /* 0x000000ff0c137210 */ /* 0x000fe20007ffe1ff */
[----:B------:R-:W-:-:S04]  /*0590*/  IMAD.MOV.U32 R12, RZ, RZ, RZ ;  /* 0x000000ffff0c7224 */ /* 0x000fc800078e00ff */
[----:B------:R-:W-:-:S06]  /*05a0*/  IMAD.HI.U32 R12, R13, R19, R12 ;  /* 0x000000130d0c7227 */ /* 0x000fcc00078e000c */
[----:B------:R-:W-:Y:S01]  /*05b0*/  @!P0 IADD3 R16, PT, PT, R16, -R11, RZ ;  /* 0x8000000b10108210 */ /* 0x000fe20007ffe0ff */
[----:B------:R-:W-:-:S03]  /*05c0*/  @!P0 VIADD R17, R17, 0x1 ;  /* 0x0000000111118836 */ /* 0x000fc60000000000 */
[----:B------:R-:W-:Y:S02]  /*05d0*/  ISETP.GE.U32.AND P2, PT, R16, R11, PT ;  /* 0x0000000b1000720c */ /* 0x000fe40003f46070 */
[----:B------:R-:W-:-:S04]  /*05e0*/  LOP3.LUT R11, R3, R14, RZ, 0x3c, !PT ;  /* 0x0000000e030b7212 */ /* 0x000fc800078e3cff */
[----:B------:R-:W-:Y:S02]  /*05f0*/  ISETP.GE.AND P4, PT, R11, RZ, PT ;  /* 0x000000ff0b00720c */ /* 0x000fe40003f86270 */
[----:B------:R-:W-:-:S05]  /*0600*/  SHF.L.U32 R11, R8, 0x5, RZ ;  /* 0x00000005080b7819 */ /* 0x000fca00000006ff */
[----:B------:R-:W-:Y:S01]  /*0610*/  @P2 IADD3 R17, PT, PT, R17, 0x1, RZ ;  /* 0x0000000111112810 */ /* 0x000fe20007ffe0ff */
[----:B------:R-:W-:-:S05]  /*0620*/  VIADD R15, R2, 0xffffffff ;  /* 0xffffffff020f7836 */ /* 0x000fca0000000000 */
[----:B------:R-:W-:Y:S02]  /*0630*/  IABS R18, R15 ;  /* 0x0000000f00127213 */ /* 0x000fe40000000000 */
[----:B------:R-:W-:-:S03]  /*0640*/  LOP3.LUT R15, R15, R10, RZ, 0x3c, !PT ;  /* 0x0000000a0f0f7212 */ /* 0x000fc600078e3cff */
[----:B------:R-:W-:-:S04]  /*0650*/  IMAD.MOV.U32 R13, RZ, RZ, R18 ;  /* 0x000000ffff0d7224 */ /* 0x000fc800078e0012 */
[----:B------:R-:W-:-:S04]  /*0660*/  IMAD.HI.U32 R18, R12, R13, RZ ;  /* 0x0000000d0c127227 */ /* 0x000fc800078e00ff */
[----:B------:R-:W-:-:S04]  /*0670*/  IMAD.MOV R16, RZ, RZ, -R18 ;  /* 0x000000ffff107224 */ /* 0x000fc800078e0a12 */
[C---:B------:R-:W-:Y:S02]  /*0680*/  IMAD R16, R5.reuse, R16, R13 ;  /* 0x0000001005107224 */ /* 0x040fe400078e020d */
[----:B------:R-:W-:Y:S01]  /*0690*/  IMAD.MOV.U32 R13, RZ, RZ, R17 ;  /* 0x000000ffff0d7224 */ /* 0x000fe200078e0011 */
[----:B------:R-:W-:Y:S02]  /*06a0*/  IADD3 R17, PT, PT, R2, 0x7, RZ ;  /* 0x0000000702117810 */ /* 0x000fe40007ffe0ff */
[----:B------:R-:W-:Y:S01]  /*06b0*/  ISETP.GT.U32.AND P0, PT, R5, R16, PT ;  /* 0x000000100500720c */ /* 0x000fe20003f04070 */
[----:B------:R-:W-:Y:S01]  /*06c0*/  @!P4 IMAD.MOV R13, RZ, RZ, -R13 ;  /* 0x000000ffff0dc224 */ /* 0x000fe200078e0a0d */
[----:B------:R-:W-:Y:S02]  /*06d0*/  @!P3 LOP3.LUT R13, RZ, R14, RZ, 0x33, !PT ;  /* 0x0000000eff0db212 */ /* 0x000fe400078e33ff */
[----:B------:R-:W-:Y:S02]  /*06e0*/  LOP3.LUT R14, R11, 0x60, RZ, 0xc0, !PT ;  /* 0x000000600b0e7812 */ /* 0x000fe400078ec0ff */
[----:B------:R-:W-:-:S02]  /*06f0*/  SHF.R.S32.HI R20, RZ, 0x1f, R17 ;  /* 0x0000001fff147819 */ /* 0x000fc40000011411 */
[----:B------:R-:W-:Y:S02]  /*0700*/  SHF.R.U32.HI R11, RZ, 0x2, R8 ;  /* 0x00000002ff0b7819 */ /* 0x000fe40000011608 */
[----:B------:R-:W-:Y:S02]  /*0710*/  ISETP.GE.AND P4, PT, R21, RZ, PT ;  /* 0x000000ff1500720c */ /* 0x000fe40003f86270 */
[----:B------:R-:W-:Y:S01]  /*0720*/  LEA.HI R20, R20, R17, RZ, 0x3 ;  /* 0x0000001114147211 */ /* 0x000fe200078f18ff */
[----:B------:R-:W-:Y:S01]  /*0730*/  @!P0 IMAD.IADD R16, R16, 0x1, -R5 ;  /* 0x0000000110108824 */ /* 0x000fe200078e0a05 */
[----:B------:R-:W-:Y:S02]  /*0740*/  @!P0 IADD3 R18, PT, PT, R18, 0x1, RZ ;  /* 0x0000000112128810 */ /* 0x000fe40007ffe0ff */
[----:B------:R-:W-:Y:S02]  /*0750*/  SHF.R.S32.HI R19, RZ, 0x3, R20 ;  /* 0x00000003ff137819 */ /* 0x000fe40000011414 */
[----:B------:R-:W-:Y:S01]  /*0760*/  ISETP.GE.U32.AND P2, PT, R16, R5, PT ;  /* 0x000000051000720c */ /* 0x000fe20003f46070 */
[----:B------:R-:W-:Y:S01]  /*0770*/  VIADD R16, R14, UR6 ;  /* 0x000000060e107c36 */ /* 0x000fe20008000000 */
[----:B------:R-:W-:-:S02]  /*0780*/  ISETP.GE.AND P3, PT, R15, RZ, PT ;  /* 0x000000ff0f00720c */ /* 0x000fc40003f66270 */
[----:B------:R-:W-:Y:S01]  /*0790*/  ISETP.NE.AND P0, PT, R10, RZ, PT ;  /* 0x000000ff0a00720c */ /* 0x000fe20003f05270 */
[----:B------:R-:W-:Y:S02]  /*07a0*/  @!P1 IMAD R16, R11, 0x4, R16 ;  /* 0x000000040b109824 */ /* 0x000fe400078e0210 */
[----:B------:R-:W-:Y:S02]  /*07b0*/  @!P4 IMAD R17, R6, UR10, R13 ;  /* 0x0000000a0611cc24 */ /* 0x000fe4000f8e020d */
[----:B------:R-:W-:Y:S01]  /*07c0*/  @P4 IMAD R6, R4, UR10, R3 ;  /* 0x0000000a04064c24 */ /* 0x000fe2000f8e0203 */
[----:B---3--:R0:W-:Y:S01]  /*07d0*/  @!P1 STS [R16], R9 ;  /* 0x0000000910009388 */ /* 0x0081e20000000800 */
[----:B------:R-:W-:Y:S01]  /*07e0*/  BAR.SYNC.DEFER_BLOCKING 0x0 ;  /* 0x0000000000007b1d */ /* 0x000fe20000010000 */
[----:B------:R-:W-:Y:S01]  /*07f0*/  ISETP.GE.AND P1, PT, R24, R19, PT ;  /* 0x000000131800720c */ /* 0x000fe20003f26270 */
[----:B------:R-:W-:Y:S02]  /*0800*/  @P2 VIADD R18, R18, 0x1 ;  /* 0x0000000112122836 */ /* 0x000fe40000000000 */
[----:B-1----:R-:W-:Y:S01]  /*0810*/  IMAD R19, R0, UR4, RZ ;  /* 0x0000000400137c24 */ /* 0x002fe2000f8e02ff */
[----:B0-----:R-:W-:Y:S01]  /*0820*/  @!P4 IADD3 R16, PT, PT, -R17, RZ, RZ ;  /* 0x000000ff1110c210 */ /* 0x001fe20007ffe1ff */
[----:B------:R-:W-:Y:S01]  /*0830*/  @P4 IMAD R6, R6, R21, 0x1 ;  /* 0x0000000106064424 */ /* 0x000fe200078e0215 */
[----:B------:R-:W-:-:S02]  /*0840*/  MOV R15, R18 ;  /* 0x00000012000f7202 */ /* 0x000fc40000000f00 */
[----:B------:R-:W-:Y:S01]  /*0850*/  LOP3.LUT R18, R8, 0x1f, RZ, 0xc0, !PT ;  /* 0x0000001f08127812 */ /* 0x000fe200078ec0ff */
[----:B------:R-:W-:Y:S01]  /*0860*/  @!P4 IMAD R6, R21, R16, 0x1 ;  /* 0x000000011506c424 */ /* 0x000fe200078e0210 */
[----:B------:R-:W-:Y:S01]  /*0870*/  MOV R17, R5 ;  /* 0x0000000500117202 */ /* 0x000fe20000000f00 */
[----:B------:R-:W-:Y:S01]  /*0880*/  @!P3 IMAD.MOV R15, RZ, RZ, -R15 ;  /* 0x000000ffff0fb224 */ /* 0x000fe200078e0a0f */
[----:B------:R-:W-:Y:S01]  /*0890*/  @!P0 LOP3.LUT R15, RZ, R10, RZ, 0x33, !PT ;  /* 0x0000000aff0f8212 */ /* 0x000fe200078e33ff */
[----:B------:R-:W-:Y:S01]  /*08a0*/  IMAD.MOV.U32 R16, RZ, RZ, -0x800001 ;  /* 0xff7fffffff107424 */ /* 0x000fe200078e00ff */
[----:B--2---:R-:W-:Y:S06]  /*08b0*/  @P1 BRA `(.L_x_25530) ;  /* 0x0000000800101947 */ /* 0x004fec0003800000 */
[----:B------:R-:W0:Y:S01]  /*08c0*/  LDCU.64 UR12, c[0x0][0x3a8] ;  /* 0x00007500ff0c77ac */ /* 0x000e220008000a00 */
[----:B------:R-:W-:Y:S01]  /*08d0*/  SHF.R.U32.HI R8, RZ, 0x3, R8 ;  /* 0x00000003ff087819 */ /* 0x000fe20000011608 */
[----:B------:R-:W-:Y:S01]  /*08e0*/  IMAD.MOV.U32 R9, RZ, RZ, RZ ;  /* 0x000000ffff097224 */ /* 0x000fe200078e00ff */
[----:B------:R-:W-:Y:S01]  /*08f0*/  SHF.L.U32 R5, R11, 0x2, RZ ;  /* 0x000000020b057819 */ /* 0x000fe200000006ff */
[----:B------:R-:W1:Y:S01]  /*0900*/  LDCU UR11, c[0x0][0x3d0] ;  /* 0x00007a00ff0b77ac */ /* 0x000e620008000800 */
[----:B------:R-:W-:Y:S01]  /*0910*/  LOP3.LUT R8, R8, 0x7c, RZ, 0xc0, !PT ;  /* 0x0000007c08087812 */ /* 0x000fe200078ec0ff */
[----:B------:R-:W-:Y:S01]  /*0920*/  IMAD.MOV.U32 R16, RZ, RZ, -0x800001 ;  /* 0xff7fffffff107424 */ /* 0x000fe200078e00ff */
[----:B------:R-:W2:Y:S03]  /*0930*/  LDCU UR10, c[0x0][0x3ec] ;  /* 0x00007d80ff0a77ac */ /* 0x000ea60008000800 */
[----:B------:R-:W-:Y:S01]  /*0940*/  IMAD.WIDE R8, R19, 0x4, R8 ;  /* 0x0000000413087825 */ /* 0x000fe200078e0208 */
[----:B------:R-:W-:-:S04]  /*0950*/  UIADD3 UR4, UPT, UPT, UR5, 0xa0, URZ ;  /* 0x000000a005047890 */ /* 0x000fc8000fffe0ff */
[----:B------:R-:W-:Y:S01]  /*0960*/  ULEA UR4, UR7, UR4, 0x18 ;  /* 0x0000000407047291 */ /* 0x000fe2000f8ec0ff */
[----:B0-----:R-:W-:Y:S01]  /*0970*/  IADD3 R20, P0, PT, R8, UR12, RZ ;  /* 0x0000000c08147c10 */ /* 0x001fe2000ff1e0ff */
[----:B------:R-:W-:-:S03]  /*0980*/  IMAD.SHL.U32 R8, R24, 0x8, RZ ;  /* 0x0000000818087824 */ /* 0x000fc600078e00ff */
[----:B------:R-:W-:Y:S02]  /*0990*/  IADD3.X R21, PT, PT, R9, UR13, RZ, P0, !PT ;  /* 0x0000000d09157c10 */ /* 0x000fe400087fe4ff */
[----:B------:R-:W-:Y:S01]  /*09a0*/  LOP3.LUT R9, R5, 0x1c, RZ, 0xc0, !PT ;  /* 0x0000001c05097812 */ /* 0x000fe200078ec0ff */
[----:B-1----:R-:W-:Y:S01]  /*09b0*/  IMAD R5, R13, UR11, RZ ;  /* 0x0000000b0d057c24 */ /* 0x002fe2000f8e02ff */
[----:B------:R-:W-:Y:S01]  /*09c0*/  LOP3.LUT R11, R8, 0x7, R11, 0xf8, !PT ;  /* 0x00000007080b7812 */ /* 0x000fe200078ef80b */
[----:B--2---:R-:W-:Y:S01]  /*09d0*/  VIADD R26, R15, -UR10 ;  /* 0x8000000a0f1a7c36 */ /* 0x004fe20008000000 */
[----:B------:R-:W-:Y:S02]  /*09e0*/  LEA R9, R24, R9, 0x5 ;  /* 0x0000000918097211 */ /* 0x000fe400078e28ff */
[----:B------:R-:W-:Y:S01]  /*09f0*/  IADD3 R18, P0, PT, R18, R5, RZ ;  /* 0x0000000512127210 */ /* 0x000fe20007f1e0ff */
[----:B------:R-:W-:Y:S01]  /*0a00*/  VIADD R28, R11, 0x1 ;  /* 0x000000010b1c7836 */ /* 0x000fe20000000000 */
[----:B------:R-:W-:-:S02]  /*0a10*/  IADD3 R25, PT, PT, R8, 0x1, RZ ;  /* 0x0000000108197810 */ /* 0x000fc40007ffe0ff */
[----:B------:R-:W-:Y:S02]  /*0a20*/  IADD3 R27, PT, PT, -R2, R11, RZ ;  /* 0x0000000b021b7210 */ /* 0x000fe40007ffe1ff */
[----:B------:R-:W-:Y:S02]  /*0a30*/  LEA.HI.X.SX32 R19, R5, RZ, 0x1, P0 ;  /* 0x000000ff05137211 */ /* 0x000fe400000f0eff */
[----:B------:R-:W-:-:S07]  /*0a40*/  IADD3 R29, PT, PT, R9, UR4, RZ ;  /* 0x00000004091d7c10 */ /* 0x000fce000fffe0ff */
.L_x_25535:
        /* <DEDUP_REMOVED lines=36> */
[----:B------:R-:W-:-:S05]  /*0c90*/  IMAD R9, R10, R8, R9 ;  /* 0x000000080a097224 */ /* 0x000fca00078e0209 */
        /* <DEDUP_REMOVED lines=15> */
.L_x_25532:
[----:B------:R-:W2:Y:S02]  /*0d90*/  LDG.E.CONSTANT R9, desc[UR8][R20.64] ;  /* 0x0000000814097981 */ /* 0x000ea4000c1e9900 */
[----:B--2---:R-:W-:-:S03]  /*0da0*/  IMAD.WIDE R8, R9, UR14, R18 ;  /* 0x0000000e09087c25 */ /* 0x004fc6000f8e0212 */
[----:B------:R-:W-:-:S04]  /*0db0*/  LEA R22, P0, R8, UR16, 0x2 ;  /* 0x0000001008167c11 */ /* 0x000fc8000f8010ff */
[----:B------:R-:W-:Y:S02]  /*0dc0*/  LEA.HI.X R23, R8, UR17, R9, 0x2, P0 ;  /* 0x0000001108177c11 */ /* 0x000fe400080f1409 */
[----:B------:R-:W0:Y:S04]  /*0dd0*/  LDS.128 R8, [R14+UR6] ;  /* 0x000000060e087984 */ /* 0x000e280008000c00 */
[----:B------:R-:W0:Y:S04]  /*0de0*/  LDG.E.CONSTANT R32, desc[UR8][R22.64+0x80] ;  /* 0x0000800816207981 */ /* 0x000e28000c1e9900 */
[----:B------:R-:W2:Y:S04]  /*0df0*/  LDG.E.CONSTANT R31, desc[UR8][R22.64] ;  /* 0x00000008161f7981 */ /* 0x000ea8000c1e9900 */
[----:B------:R-:W3:Y:S04]  /*0e00*/  LDG.E.CONSTANT R35, desc[UR8][R22.64+0x100] ;  /* 0x0001000816237981 */ /* 0x000ee8000c1e9900 */
[----:B------:R-:W4:Y:S04]  /*0e10*/  LDG.E.CONSTANT R34, desc[UR8][R22.64+0x180] ;  /* 0x0001800816227981 */ /* 0x000f28000c1e9900 */
[----:B------:R-:W4:Y:S04]  /*0e20*/  LDG.E.CONSTANT R33, desc[UR8][R22.64+0x200] ;  /* 0x0002000816217981 */ /* 0x000f28000c1e9900 */
[----:B------:R-:W4:Y:S01]  /*0e30*/  LDG.E.CONSTANT R36, desc[UR8][R22.64+0x380] ;  /* 0x0003800816247981 */ /* 0x000f22000c1e9900 */
[----:B0-----:R-:W-:-:S04]  /*0e40*/  FMUL.FTZ R32, R32, R9 ;  /* 0x0000000920207220 */ /* 0x001fc80000410000 */
[----:B--2---:R-:W-:Y:S02]  /*0e50*/  FFMA.FTZ R8, R31, R8, R32 ;  /* 0x000000081f087223 */ /* 0x004fe40000010020 */
[----:B------:R-:W2:Y:S04]  /*0e60*/  LDG.E.CONSTANT R32, desc[UR8][R22.64+0x280] ;  /* 0x0002800816207981 */ /* 0x000ea8000c1e9900 */
[----:B------:R-:W2:Y:S01]  /*0e70*/  LDG.E.CONSTANT R31, desc[UR8][R22.64+0x300] ;  /* 0x00030008161f7981 */ /* 0x000ea2000c1e9900 */
[----:B---3--:R-:W-:-:S04]  /*0e80*/  FFMA.FTZ R35, R35, R10, R8 ;  /* 0x0000000a23237223 */ /* 0x008fc80000010008 */
[----:B----4-:R-:W-:Y:S02]  /*0e90*/  FFMA.FTZ R34, R34, R11, R35 ;  /* 0x0000000b22227223 */ /* 0x010fe40000010023 */
[----:B------:R-:W0:Y:S01]  /*0ea0*/  LDS.128 R8, [R14+UR6+0x10] ;  /* 0x000010060e087984 */ /* 0x000e220008000c00 */
[----:B------:R-:W-:Y:S01]  /*0eb0*/  UMOV UR4, 0xffffffff ;  /* 0xffffffff00047882 */ /* 0x000fe20000000000 */
[----:B------:R-:W-:Y:S02]  /*0ec0*/  ISETP.NE.AND P1, PT, R30, RZ, PT ;  /* 0x000000ff1e00720c */ /* 0x000fe40003f25270 */
[----:B-----5:R-:W-:Y:S01]  /*0ed0*/  FSETP.NEU.FTZ.AND P0, PT, R7, RZ, PT ;  /* 0x000000ff0700720b */ /* 0x020fe20003f1d000 */
[----:B0-----:R-:W-:-:S04]  /*0ee0*/  FFMA.FTZ R33, R33, R8, R34 ;  /* 0x0000000821217223 */ /* 0x001fc80000010022 */
[----:B--2---:R-:W-:-:S04]  /*0ef0*/  FFMA.FTZ R32, R32, R9, R33 ;  /* 0x0000000920207223 */ /* 0x004fc80000010021 */
[----:B------:R-:W-:-:S04]  /*0f00*/  FFMA.FTZ R31, R31, R10, R32 ;  /* 0x0000000a1f1f7223 */ /* 0x000fc80000010020 */
[----:B------:R-:W-:Y:S01]  /*0f10*/  FFMA.FTZ R11, R36, R11, R31 ;  /* 0x0000000b240b7223 */ /* 0x000fe2000001001f */
[----:B------:R-:W-:Y:S06]  /*0f20*/  BRA.DIV UR4, `(.L_x_25534) ;  /* 0x0000002a043c7947 */ /* 0x000fec000b800000 */
[----:B------:R-:W0:Y:S02]  /*0f30*/  SHFL.BFLY PT, R8, R11, 0x2, 0x1f ;  /* 0x0c401f000b087f89 */ /* 0x000e2400000e0000 */
[----:B0-----:R-:W-:-:S05]  /*0f40*/  FADD.FTZ R8, R11, R8 ;  /* 0x000000080b087221 */ /* 0x001fca0000010000 */
[----:B------:R0:W1:Y:S02]  /*0f50*/  SHFL.BFLY PT, R9, R8, 0x1, 0x1f ;  /* 0x0c201f0008097f89 */ /* 0x00006400000e0000 */
.L_x_25565:
        /* <DEDUP_REMOVED lines=8> */
[----:B0-----:R-:W-:Y:S02]  /*0fe0*/  @!P1 FSEL R8, R9, RZ, !P0 ;  /* 0x000000ff09089208 */ /* 0x001fe40004000000 */
[----:B------:R-:W-:-:S03]  /*0ff0*/  ISETP.GE.OR P0, PT, R11, R2, P1 ;  /* 0x000000020b00720c */ /* 0x000fc60000f06670 */
[----:B------:R1:W-:Y:S10]  /*1000*/  @!P1 STS [R29], R8 ;  /* 0x000000081d009388 */ /* 0x0003f40000000800 */
[----:B-1----:R-:W-:-:S07]  /*1010*/  @!P0 FMNMX.FTZ R16, R16, R9, !PT ;  /* 0x0000000910108209 */ /* 0x002fce0007810000 */
.L_x_25533:
[----:B------:R-:W-:Y:S05]  /*1020*/  BSYNC B1 ;  /* 0x0000000000017941 */ /* 0x000fea0003800000 */
.L_x_25531:
        /* <DEDUP_REMOVED lines=13> */
.L_x_25530:
[----:B------:R-:W-:Y:S05]  /*1100*/  BSYNC B0 ;  /* 0x0000000000007941 */ /* 0x000fea0003800000 */
.L_x_25529:
        /* <DEDUP_REMOVED lines=10> */
.L_x_25570:
        /* <DEDUP_REMOVED lines=45> */
.L_x_25541:
        /* <DEDUP_REMOVED lines=11> */
.L_x_25540:
[----:B------:R-:W-:Y:S05]  /*1530*/  BSYNC.RECONVERGENT B1 ;  /* 0x0000000000017941 */ /* 0x000fea0003800200 */
.L_x_25539:
        /* <DEDUP_REMOVED lines=12> */
.L_x_25544:
[----:B------:R-:W0:Y:S01]  /*1600*/  LDS R25, [R18+-0x400] ;  /* 0xfffc000012197984 */ /* 0x000e220000000800 */
[----:B------:R-:W-:-:S03]  /*1610*/  IADD3 R22, PT, PT, R22, 0x800, RZ ;  /* 0x0000080016167810 */ /* 0x000fc60007ffe0ff */
[----:B------:R-:W1:Y:S01]  /*1620*/  LDS R29, [R18] ;  /* 0x00000000121d7984 */ /* 0x000e620000000800 */
[----:B------:R-:W-:-:S03]  /*1630*/  ISETP.GE.AND P4, PT, R22, R17, PT ;  /* 0x000000111600720c */ /* 0x000fc60003f86270 */
[----:B------:R-:W2:Y:S04]  /*1640*/  LDS R27, [R18+-0x200] ;  /* 0xfffe0000121b7984 */ /* 0x000ea80000000800 */
[----:B------:R-:W3:Y:S04]  /*1650*/  LDS R23, [R18+0x200] ;  /* 0x0002000012177984 */ /* 0x000ee80000000800 */
[----:B------:R-:W4:Y:S04]  /*1660*/  LDS R21, [R18+0x400] ;  /* 0x0004000012157984 */ /* 0x000f280000000800 */
        /* <DEDUP_REMOVED lines=17> */
[----:B------:R-:W3:Y:S01]  /*1780*/  LDS R26, [R18+0x1000] ;  /* 0x00100000121a7984 */ /* 0x000ee20000000800 */
[----:B------:R-:W-:Y:S01]  /*1790*/  FMUL.FTZ R32, R21, 1.4426950216293334961 ;  /* 0x3fb8aa3b15207820 */ /* 0x000fe20000410000 */
[C---:B-----5:R-:W-:Y:S02]  /*17a0*/  FADD.FTZ R31, -R16.reuse, R31 ;  /* 0x0000001f101f7221 */ /* 0x060fe40000010100 */
[----:B------:R-:W4:Y:S01]  /*17b0*/  LDS R21, [R18+0x1a00] ;  /* 0x001a000012157984 */ /* 0x000f220000000800 */
[----:B-1----:R-:W-:Y:S01]  /*17c0*/  FADD.FTZ R19, R25, R19 ;  /* 0x0000001319137221 */ /* 0x002fe20000010000 */
[----:B------:R-:W1:Y:S01]  /*17d0*/  MUFU.EX2 R30, R30 ;  /* 0x0000001e001e7308 */ /* 0x000e620000000800 */
[C---:B------:R-:W-:Y:S01]  /*17e0*/  FADD.FTZ R33, -R16.reuse, R33 ;  /* 0x0000002110217221 */ /* 0x040fe20000010100 */
[----:B------:R-:W-:Y:S01]  /*17f0*/  STS [R18+-0x400], R25 ;  /* 0xfffc001912007388 */ /* 0x000fe20000000800 */
[----:B------:R-:W-:Y:S01]  /*1800*/  FMUL.FTZ R31, R31, 1.4426950216293334961 ;  /* 0x3fb8aa3b1f1f7820 */ /* 0x000fe20000410000 */
[----:B------:R-:W5:Y:S01]  /*1810*/  MUFU.EX2 R32, R32 ;  /* 0x0000002000207308 */ /* 0x000f620000000800 */
[C---:B------:R-:W-:Y:S01]  /*1820*/  FADD.FTZ R35, -R16.reuse, R35 ;  /* 0x0000002310237221 */ /* 0x040fe20000010100 */
[----:B------:R-:W4:Y:S01]  /*1830*/  LDS R25, [R18+0x1600] ;  /* 0x0016000012197984 */ /* 0x000f220000000800 */
[----:B--2---:R-:W-:Y:S01]  /*1840*/  FADD.FTZ R23, R19, R27 ;  /* 0x0000001b13177221 */ /* 0x004fe20000010000 */
[----:B------:R-:W-:Y:S01]  /*1850*/  FMUL.FTZ R33, R33, 1.4426950216293334961 ;  /* 0x3fb8aa3b21217820 */ /* 0x000fe20000410000 */
[----:B------:R-:W2:Y:S01]  /*1860*/  MUFU.EX2 R31, R31 ;  /* 0x0000001f001f7308 */ /* 0x000ea20000000800 */
[----:B------:R-:W2:Y:S01]  /*1870*/  LDS R19, [R18+0x1200] ;  /* 0x0012000012137984 */ /* 0x000ea20000000800 */
[----:B------:R-:W-:Y:S01]  /*1880*/  FADD.FTZ R24, R23, R28 ;  /* 0x0000001c17187221 */ /* 0x000fe20000010000 */
[----:B------:R-:W-:Y:S01]  /*1890*/  FMUL.FTZ R35, R35, 1.4426950216293334961 ;  /* 0x3fb8aa3b23237820 */ /* 0x000fe20000410000 */
[----:B------:R-:W-:Y:S01]  /*18a0*/  FADD.FTZ R37, -R16, R37 ;  /* 0x0000002510257221 */ /* 0x000fe20000010100 */
[----:B------:R-:W-:Y:S01]  /*18b0*/  STS [R18+-0x200], R27 ;  /* 0xfffe001b12007388 */ /* 0x000fe20000000800 */
[----:B-1----:R-:W-:Y:S01]  /*18c0*/  FADD.FTZ R24, R24, R30 ;  /* 0x0000001e18187221 */ /* 0x002fe20000010000 */
[----:B------:R-:W1:Y:S01]  /*18d0*/  MUFU.EX2 R33, R33 ;  /* 0x0000002100217308 */ /* 0x000e620000000800 */
[----:B------:R-:W-:Y:S01]  /*18e0*/  FMUL.FTZ R37, R37, 1.4426950216293334961 ;  /* 0x3fb8aa3b25257820 */ /* 0x000fe20000410000 */
[----:B------:R-:W1:Y:S01]  /*18f0*/  LDS R27, [R18+0x1400] ;  /* 0x00140000121b7984 */ /* 0x000e620000000800 */
[----:B-----5:R-:W-:Y:S01]  /*1900*/  FADD.FTZ R24, R24, R32 ;  /* 0x0000002018187221 */ /* 0x020fe20000010000 */
[----:B------:R-:W-:Y:S02]  /*1910*/  MUFU.EX2 R35, R35 ;  /* 0x0000002300237308 */ /* 0x000fe40000000800 */
[----:B------:R-:W5:Y:S01]  /*1920*/  LDS R23, [R18+0x1800] ;  /* 0x0018000012177984 */ /* 0x000f620000000800 */
[----:B0-----:R-:W-:-:S03]  /*1930*/  FADD.FTZ R29, -R16, R29 ;  /* 0x0000001d101d7221 */ /* 0x001fc60000010100 */
[----:B------:R-:W-:Y:S01]  /*1940*/  STS [R18], R28 ;  /* 0x0000001c12007388 */ /* 0x000fe20000000800 */
[----:B------:R-:W-:-:S03]  /*1950*/  FMUL.FTZ R29, R29, 1.4426950216293334961 ;  /* 0x3fb8aa3b1d1d7820 */ /* 0x000fc60000410000 */
[----:B------:R-:W-:Y:S03]  /*1960*/  STS [R18+0x200], R30 ;  /* 0x0002001e12007388 */ /* 0x000fe60000000800 */
[----:B------:R-:W0:Y:S01]  /*1970*/  MUFU.EX2 R29, R29 ;  /* 0x0000001d001d7308 */ /* 0x000e220000000800 */
[----:B---3--:R-:W-:Y:S01]  /*1980*/  FADD.FTZ R26, -R16, R26 ;  /* 0x0000001a101a7221 */ /* 0x008fe20000010100 */
[----:B------:R3:W-:Y:S03]  /*1990*/  STS [R18+0x400], R32 ;  /* 0x0004002012007388 */ /* 0x0007e60000000800 */
[----:B------:R-:W-:Y:S01]  /*19a0*/  FMUL.FTZ R26, R26, 1.4426950216293334961 ;  /* 0x3fb8aa3b1a1a7820 */ /* 0x000fe20000410000 */
[----:B----4-:R-:W-:Y:S01]  /*19b0*/  FADD.FTZ R36, -R16, R21 ;  /* 0x0000001510247221 */ /* 0x010fe20000010100 */
[----:B--2---:R-:W-:Y:S03]  /*19c0*/  STS [R18+0x800], R31 ;  /* 0x0008001f12007388 */ /* 0x004fe60000000800 */
[----:B------:R-:W-:Y:S01]  /*19d0*/  FMUL.FTZ R36, R36, 1.4426950216293334961 ;  /* 0x3fb8aa3b24247820 */ /* 0x000fe20000410000 */
[----:B-1----:R-:W-:Y:S01]  /*19e0*/  STS [R18+0xa00], R33 ;  /* 0x000a002112007388 */ /* 0x002fe20000000800 */
[----:B---3--:R-:W-:Y:S01]  /*19f0*/  FADD.FTZ R32, -R16, R25 ;  /* 0x0000001910207221 */ /* 0x008fe20000010100 */
[----:B0-----:R-:W-:-:S02]  /*1a00*/  FADD.FTZ R24, R24, R29 ;  /* 0x0000001d18187221 */ /* 0x001fc40000010000 */
[----:B------:R-:W-:Y:S01]  /*1a10*/  STS [R18+0x600], R29 ;  /* 0x0006001d12007388 */ /* 0x000fe20000000800 */
[----:B------:R-:W-:Y:S01]  /*1a20*/  FADD.FTZ R28, -R16, R19 ;  /* 0x00000013101c7221 */ /* 0x000fe20000010100 */
[----:B------:R-:W-:Y:S01]  /*1a30*/  FADD.FTZ R24, R24, R31 ;  /* 0x0000001f18187221 */ /* 0x000fe20000010000 */
[----:B------:R-:W0:Y:S01]  /*1a40*/  MUFU.EX2 R19, R37 ;  /* 0x0000002500137308 */ /* 0x000e220000000800 */
[----:B------:R-:W-:Y:S01]  /*1a50*/  FMUL.FTZ R32, R32, 1.4426950216293334961 ;  /* 0x3fb8aa3b20207820 */ /* 0x000fe20000410000 */
[----:B------:R-:W-:Y:S01]  /*1a60*/  FMUL.FTZ R28, R28, 1.4426950216293334961 ;  /* 0x3fb8aa3b1c1c7820 */ /* 0x000fe20000410000 */
[----:B------:R-:W-:Y:S02]  /*1a70*/  STS [R18+0xc00], R35 ;  /* 0x000c002312007388 */ /* 0x000fe40000000800 */
[----:B------:R-:W1:Y:S01]  /*1a80*/  MUFU.EX2 R21, R32 ;  /* 0x0000002000157308 */ /* 0x000e620000000800 */
[----:B------:R-:W-:-:S03]  /*1a90*/  FADD.FTZ R30, -R16, R27 ;  /* 0x0000001b101e7221 */ /* 0x000fc60000010100 */
[----:B------:R2:W3:Y:S01]  /*1aa0*/  MUFU.EX2 R27, R26 ;  /* 0x0000001a001b7308 */ /* 0x0004e20000000800 */
[----:B------:R-:W-:Y:S01]  /*1ab0*/  FMUL.FTZ R30, R30, 1.4426950216293334961 ;  /* 0x3fb8aa3b1e1e7820 */ /* 0x000fe20000410000 */
[----:B-----5:R-:W-:Y:S02]  /*1ac0*/  FADD.FTZ R34, -R16, R23 ;  /* 0x0000001710227221 */ /* 0x020fe40000010100 */
[----:B------:R-:W4:Y:S01]  /*1ad0*/  MUFU.EX2 R25, R28 ;  /* 0x0000001c00197308 */ /* 0x000f220000000800 */
[----:B0-----:R0:W-:Y:S01]  /*1ae0*/  STS [R18+0xe00], R19 ;  /* 0x000e001312007388 */ /* 0x0011e20000000800 */
[----:B------:R-:W-:Y:S02]  /*1af0*/  FMUL.FTZ R34, R34, 1.4426950216293334961 ;  /* 0x3fb8aa3b22227820 */ /* 0x000fe40000410000 */
[----:B------:R-:W5:Y:S01]  /*1b00*/  MUFU.EX2 R23, R30 ;  /* 0x0000001e00177308 */ /* 0x000f620000000800 */
[----:B--2---:R-:W-:Y:S01]  /*1b10*/  FADD.FTZ R26, R24, R33 ;  /* 0x00000021181a7221 */ /* 0x004fe20000010000 */
[----:B-1----:R-:W-:Y:S02]  /*1b20*/  STS [R18+0x1600], R21 ;  /* 0x0016001512007388 */ /* 0x002fe40000000800 */
[----:B------:R-:W1:Y:S01]  /*1b30*/  MUFU.EX2 R37, R34 ;  /* 0x0000002200257308 */ /* 0x000e620000000800 */
[----:B------:R-:W-:Y:S01]  /*1b40*/  FADD.FTZ R26, R26, R35 ;  /* 0x000000231a1a7221 */ /* 0x000fe20000010000 */
[----:B---3--:R-:W-:Y:S02]  /*1b50*/  STS [R18+0x1000], R27 ;  /* 0x0010001b12007388 */ /* 0x008fe40000000800 */
[----:B------:R-:W2:Y:S01]  /*1b60*/  MUFU.EX2 R24, R36 ;  /* 0x0000002400187308 */ /* 0x000ea20000000800 */
[----:B------:R-:W-:Y:S01]  /*1b70*/  FADD.FTZ R26, R26, R19 ;  /* 0x000000131a1a7221 */ /* 0x000fe20000010000 */
[----:B----4-:R-:W-:Y:S03]  /*1b80*/  STS [R18+0x1200], R25 ;  /* 0x0012001912007388 */ /* 0x010fe60000000800 */
[----:B------:R-:W-:Y:S01]  /*1b90*/  FADD.FTZ R26, R26, R27 ;  /* 0x0000001b1a1a7221 */ /* 0x000fe20000010000 */
[----:B-----5:R-:W-:Y:S03]  /*1ba0*/  STS [R18+0x1400], R23 ;  /* 0x0014001712007388 */ /* 0x020fe60000000800 */
[----:B------:R-:W-:Y:S01]  /*1bb0*/  FADD.FTZ R26, R26, R25 ;  /* 0x000000191a1a7221 */ /* 0x000fe20000010000 */
[----:B-1----:R-:W-:Y:S03]  /*1bc0*/  STS [R18+0x1800], R37 ;  /* 0x0018002512007388 */ /* 0x002fe60000000800 */
[----:B------:R-:W-:Y:S01]  /*1bd0*/  FADD.FTZ R26, R26, R23 ;  /* 0x000000171a1a7221 */ /* 0x000fe20000010000 */
[----:B--2---:R1:W-:Y:S03]  /*1be0*/  STS [R18+0x1a00], R24 ;  /* 0x001a001812007388 */ /* 0x0043e60000000800 */
[----:B------:R-:W-:-:S04]  /*1bf0*/  FADD.FTZ R26, R26, R21 ;  /* 0x000000151a1a7221 */ /* 0x000fc80000010000 */
[----:B0-----:R-:W-:Y:S01]  /*1c00*/  FADD.FTZ R19, R26, R37 ;  /* 0x000000251a137221 */ /* 0x001fe20000010000 */
[----:B-1----:R-:W-:-:S03]  /*1c10*/  VIADD R18, R18, 0x2000 ;  /* 0x0000200012127836 */ /* 0x002fc60000000000 */
[----:B------:R-:W-:Y:S01]  /*1c20*/  FADD.FTZ R19, R19, R24 ;  /* 0x0000001813137221 */ /* 0x000fe20000010000 */
[----:B------:R-:W-:Y:S06]  /*1c30*/  @!P4 BRA `(.L_x_25544) ;  /* 0xfffffff80070c947 */ /* 0x000fec000383ffff */
.L_x_25543:
[----:B------:R-:W-:Y:S05]  /*1c40*/  BSYNC.RECONVERGENT B1 ;  /* 0x0000000000017941 */ /* 0x000fea0003800200 */
.L_x_25542:
        /* <DEDUP_REMOVED lines=55> */
.L_x_25546:
[----:B------:R-:W-:Y:S05]  /*1fc0*/  BSYNC.RECONVERGENT B1 ;  /* 0x0000000000017941 */ /* 0x000fea0003800200 */
.L_x_25545:
        /* <DEDUP_REMOVED lines=26> */
.L_x_25538:
[----:B------:R-:W-:Y:S05]  /*2170*/  BSYNC.RECONVERGENT B0 ;  /* 0x0000000000007941 */ /* 0x000fea0003800200 */
.L_x_25537:
        /* <DEDUP_REMOVED lines=39> */
.L_x_25551:
[----:B------:R-:W0:Y:S01]  /*23f0*/  LDS R11, [R17] ;  /* 0x00000000110b7984 */ /* 0x000e220000000800 */
[----:B------:R-:W-:-:S04]  /*2400*/  IADD3 R18, PT, PT, R18, 0x1, RZ ;  /* 0x0000000112127810 */ /* 0x000fc80007ffe0ff */
[----:B------:R-:W-:Y:S01]  /*2410*/  ISETP.NE.AND P0, PT, R18, RZ, PT ;  /* 0x000000ff1200720c */ /* 0x000fe20003f05270 */
[----:B0-----:R-:W-:-:S05]  /*2420*/  FMUL.FTZ R22, R11, R10 ;  /* 0x0000000a0b167220 */ /* 0x001fca0000410000 */
[----:B------:R0:W-:Y:S02]  /*2430*/  STS [R17], R22 ;  /* 0x0000001611007388 */ /* 0x0001e40000000800 */
[----:B0-----:R-:W-:-:S05]  /*2440*/  VIADD R17, R17, 0x200 ;  /* 0x0000020011117836 */ /* 0x001fca0000000000 */
[----:B------:R-:W-:Y:S05]  /*2450*/  @P0 BRA `(.L_x_25551) ;  /* 0xfffffffc00e40947 */ /* 0x000fea000383ffff */
.L_x_25550:
[----:B------:R-:W-:Y:S05]  /*2460*/  BSYNC.RECONVERGENT B1 ;  /* 0x0000000000017941 */ /* 0x000fea0003800200 */
.L_x_25549:
        /* <DEDUP_REMOVED lines=12> */
.L_x_25554:
        /* <DEDUP_REMOVED lines=52> */
.L_x_25553:
[----:B------:R-:W-:Y:S05]  /*2870*/  BSYNC.RECONVERGENT B1 ;  /* 0x0000000000017941 */ /* 0x000fea0003800200 */
.L_x_25552:
        /* <DEDUP_REMOVED lines=31> */
.L_x_25556:
[----:B------:R-:W-:Y:S05]  /*2a70*/  BSYNC.RECONVERGENT B1 ;  /* 0x0000000000017941 */ /* 0x000fea0003800200 */
.L_x_25555:
        /* <DEDUP_REMOVED lines=14> */
.L_x_25548:
[----:B------:R-:W-:Y:S05]  /*2b60*/  BSYNC.RECONVERGENT B0 ;  /* 0x0000000000007941 */ /* 0x000fea0003800200 */
.L_x_25547:
[----:B------:R-:W-:Y:S01]  /*2b70*/  IADD3 R9, PT, PT, R2, 0x7, RZ ;  /* 0x0000000702097810 */ /* 0x000fe20007ffe0ff */
[----:B------:R-:W-:Y:S01]  /*2b80*/  BAR.SYNC.DEFER_BLOCKING 0x0 ;  /* 0x0000000000007b1d */ /* 0x000fe20000010000 */
[----:B------:R-:W-:Y:S02]  /*2b90*/  HFMA2 R29, -RZ, RZ, 0, 0 ;  /* 0x00000000ff1d7431 */ /* 0x000fe400000001ff */
[----:B------:R-:W-:Y:S01]  /*2ba0*/  IMAD.MOV.U32 R32, RZ, RZ, RZ ;  /* 0x000000ffff207224 */ /* 0x000fe200078e00ff */
[----:B01----:R-:W-:Y:S02]  /*2bb0*/  SHF.R.S32.HI R10, RZ, 0x1f, R9 ;  /* 0x0000001fff0a7819 */ /* 0x003fe40000011409 */
        /* <DEDUP_REMOVED lines=14> */
[----:B------:R-:W-:Y:S01]  /*2ca0*/  VIADD R34, R12, 0x1 ;  /* 0x000000010c227836 */ /* 0x000fe20000000000 */
[----:B------:R-:W-:Y:S01]  /*2cb0*/  SHF.L.U32 R37, R20, 0x2, RZ ;  /* 0x0000000214257819 */ /* 0x000fe200000006ff */
[----:B------:R-:W3:Y:S01]  /*2cc0*/  LDCU.64 UR10, c[0x0][0x3a8] ;  /* 0x00007500ff0a77ac */ /* 0x000ee20008000a00 */
[----:B------:R-:W-:Y:S01]  /*2cd0*/  LEA R14, R14, R19, 0x18 ;  /* 0x000000130e0e7211 */ /* 0x000fe200078ec0ff */
[----:B------:R-:W-:Y:S01]  /*2ce0*/  IMAD.MOV.U32 R32, RZ, RZ, RZ ;  /* 0x000000ffff207224 */ /* 0x000fe200078e00ff */
[----:B------:R-:W-:-:S02]  /*2cf0*/  LEA R22, R12, 0x1, 0x3 ;  /* 0x000000010c167811 */ /* 0x000fc400078e18ff */
        /* <DEDUP_REMOVED lines=13> */
[----:B------:R-:W-:Y:S01]  /*2dd0*/  SHF.R.S32.HI R25, RZ, 0x1f, R24 ;  /* 0x0000001fff197819 */ /* 0x000fe20000011418 */
[----:B------:R-:W-:Y:S01]  /*2de0*/  IMAD R17, R12, 0x20, R17 ;  /* 0x000000200c117824 */ /* 0x000fe200078e0211 */
[----:B-1----:R-:W-:Y:S01]  /*2df0*/  IADD3 R35, PT, PT, R15, -UR4, RZ ;  /* 0x800000040f237c10 */ /* 0x002fe2000fffe0ff */
[----:B------:R-:W0:Y:S03]  /*2e00*/  F2I.FTZ.U32.TRUNC.NTZ R9, R9 ;  /* 0x0000000900097305 */ /* 0x000e26000021f000 */
[----:B------:R-:W-:-:S02]  /*2e10*/  IADD3 R26, PT, PT, R14, R17, RZ ;  /* 0x000000110e1a7210 */ /* 0x000fc40007ffe0ff */
[----:B0-----:R-:W-:-:S04]  /*2e20*/  IADD3 R16, PT, PT, RZ, -R9, RZ ;  /* 0x80000009ff107210 */ /* 0x001fc80007ffe0ff */
[----:B------:R-:W-:-:S05]  /*2e30*/  MOV R8, R16 ;  /* 0x0000001000087202 */ /* 0x000fca0000000f00 */
[----:B------:R-:W-:Y:S02]  /*2e40*/  IMAD R23, R8, R5, RZ ;  /* 0x0000000508177224 */ /* 0x000fe400078e02ff */
[----:B------:R-:W-:-:S04]  /*2e50*/  IMAD.MOV.U32 R8, RZ, RZ, RZ ;  /* 0x000000ffff087224 */ /* 0x000fc800078e00ff */
[----:B------:R-:W-:-:S07]  /*2e60*/  IMAD.HI.U32 R23, R9, R23, R8 ;  /* 0x0000001709177227 */ /* 0x000fce00078e0008 */
.L_x_25561:
        /* <DEDUP_REMOVED lines=23> */
[----:B------:R-:W-:Y:S02]  /*2fe0*/  @!P1 LOP3.LUT R11, RZ, R8, RZ, 0x33, !PT ;  /* 0x00000008ff0b9212 */ /* 0x000fe400078e33ff */
[----:B0-----:R-:W-:Y:S02]  /*2ff0*/  IADD3 R17, PT, PT, RZ, -R9, RZ ;  /* 0x80000009ff117210 */ /* 0x001fe40007ffe0ff */
[----:B------:R-:W-:Y:S01]  /*3000*/  MOV R8, RZ ;  /* 0x000000ff00087202 */ /* 0x000fe20000000f00 */
[----:B------:R-:W-:Y:S01]  /*3010*/  IMAD.IADD R12, R11, 0x1, R6 ;  /* 0x000000010b0c7824 */ /* 0x000fe200078e0206 */
[----:B------:R-:W-:Y:S01]  /*3020*/  ISETP.NE.AND P2, PT, R13, RZ, PT ;  /* 0x000000ff0d00720c */ /* 0x000fe20003f45270 */
        /* <DEDUP_REMOVED lines=21> */
[----:B------:R-:W-:-:S05]  /*3180*/  IMAD.MOV.U32 R17, RZ, RZ, R27 ;  /* 0x000000ffff117224 */ /* 0x000fca00078e001b */
[----:B------:R0:W2:Y:S01]  /*3190*/  LDG.E.CONSTANT R9, desc[UR8][R16.64] ;  /* 0x0000000810097981 */ /* 0x0000a2000c1e9900 */
[----:B------:R-:W-:Y:S01]  /*31a0*/  ISETP.NE.AND P2, PT, R21, -0x1, PT ;  /* 0xffffffff1500780c */ /* 0x000fe20003f45270 */
[----:B------:R-:W-:-:S12]  /*31b0*/  VIADD R19, R37, 0xffffffff ;  /* 0xffffffff25137836 */ /* 0x000fd80000000000 */
[-C--:B------:R-:W-:Y:S01]  /*31c0*/  @!P2 ISETP.GE.AND P5, PT, R19, R2.reuse, PT ;  /* 0x000000021300a20c */ /* 0x080fe20003fa6270 */
[----:B0-----:R-:W-:Y:S01]  /*31d0*/  @!P2 VIADD R17, R37, 0x2 ;  /* 0x000000022511a836 */ /* 0x001fe20000000000 */
[----:B------:R-:W-:Y:S02]  /*31e0*/  @!P2 ISETP.GE.AND P4, PT, R19, R2, PT ;  /* 0x000000021300a20c */ /* 0x000fe40003f86270 */
[----:B------:R-:W-:Y:S01]  /*31f0*/  @!P2 IADD3 R19, PT, PT, R37, 0x1, RZ ;  /* 0x000000012513a810 */ /* 0x000fe20007ffe0ff */
[----:B--2---:R-:W-:-:S03]  /*3200*/  IMAD.WIDE R8, R9, UR12, R24 ;  /* 0x0000000c09087c25 */ /* 0x004fc6000f8e0218 */
[----:B------:R-:W-:-:S04]  /*3210*/  IADD3 R8, P1, PT, R36, R8, RZ ;  /* 0x0000000824087210 */ /* 0x000fc80007f3e0ff */
[----:B------:R-:W-:Y:S02]  /*3220*/  IADD3.X R9, PT, PT, RZ, R9, RZ, P1, !PT ;  /* 0x00000009ff097210 */ /* 0x000fe40000ffe4ff */
[----:B------:R-:W-:-:S04]  /*3230*/  LEA R30, P1, R8, UR6, 0x2 ;  /* 0x00000006081e7c11 */ /* 0x000fc8000f8210ff */
[----:B------:R-:W-:-:S05]  /*3240*/  LEA.HI.X R31, R8, UR7, R9, 0x2, P1 ;  /* 0x00000007081f7c11 */ /* 0x000fca00088f1409 */
[----:B------:R-:W2:Y:S04]  /*3250*/  LDG.E.128.CONSTANT R8, desc[UR8][R30.64] ;  /* 0x000000081e087981 */ /* 0x000ea8000c1e9d00 */
[----:B------:R-:W3:Y:S01]  /*3260*/  LDG.E.128.CONSTANT R12, desc[UR8][R30.64+0x200] ;  /* 0x000200081e0c7981 */ /* 0x000ee2000c1e9d00 */
[-C--:B------:R-:W-:Y:S02]  /*3270*/  @!P2 ISETP.GE.AND P3, PT, R19, R2.reuse, PT ;  /* 0x000000021300a20c */ /* 0x080fe40003f66270 */
[-C--:B------:R-:W-:Y:S02]  /*3280*/  @!P2 ISETP.GE.AND P1, PT, R17, R2.reuse, PT ;  /* 0x000000021100a20c */ /* 0x080fe40003f26270 */
[----:B------:R-:W0:Y:S01]  /*3290*/  LDS.128 R16, [R26] ;  /* 0x000000001a107984 */ /* 0x000e220000000c00 */
[----:B------:R-:W-:-:S04]  /*32a0*/  @!P2 ISETP.GE.AND P6, PT, R37, R2, PT ;  /* 0x000000022500a20c */ /* 0x000fc80003fc6270 */
[----:B--2---:R-:W-:Y:S02]  /*32b0*/  @!P2 FSEL R9, R9, RZ, !P6 ;  /* 0x000000ff0909a208 */ /* 0x004fe40007000000 */
[----:B------:R-:W-:Y:S02]  /*32c0*/  @!P2 FSEL R8, R8, RZ, !P5 ;  /* 0x000000ff0808a208 */ /* 0x000fe40006800000 */
[----:B------:R-:W-:Y:S01]  /*32d0*/  @!P2 FSEL R10, R10, RZ, !P3 ;  /* 0x000000ff0a0aa208 */ /* 0x000fe20005800000 */
[----:B0-----:R-:W-:Y:S01]  /*32e0*/  FMUL.FTZ R9, R17, R9 ;  /* 0x0000000911097220 */ /* 0x001fe20000410000 */
[----:B------:R-:W-:Y:S02]  /*32f0*/  @!P2 ISETP.GE.AND P5, PT, R37, R2, PT ;  /* 0x000000022500a20c */ /* 0x000fe40003fa6270 */
[----:B---3--:R-:W-:Y:S01]  /*3300*/  @!P2 FSEL R12, R12, RZ, !P4 ;  /* 0x000000ff0c0ca208 */ /* 0x008fe20006000000 */
[----:B------:R-:W-:Y:S01]  /*3310*/  FFMA.FTZ R9, R16, R8, R9 ;  /* 0x0000000810097223 */ /* 0x000fe20000010009 */
[----:B------:R-:W-:-:S02]  /*3320*/  @!P2 FSEL R13, R13, RZ, !P5 ;  /* 0x000000ff0d0da208 */ /* 0x000fc40006800000 */
[----:B------:R-:W-:Y:S01]  /*3330*/  @!P2 FSEL R11, R11, RZ, !P1 ;  /* 0x000000ff0b0ba208 */ /* 0x000fe20004800000 */
[----:B------:R-:W-:Y:S01]  /*3340*/  FFMA.FTZ R10, R18, R10, R9 ;  /* 0x0000000a120a7223 */ /* 0x000fe20000010009 */
[----:B------:R-:W-:Y:S01]  /*3350*/  @!P2 IADD3 R9, PT, PT, R37, 0x1, RZ ;  /* 0x000000012509a810 */ /* 0x000fe20007ffe0ff */
[----:B------:R-:W-:Y:S02]  /*3360*/  FMUL.FTZ R13, R17, R13 ;  /* 0x0000000d110d7220 */ /* 0x000fe40000410000 */
[----:B------:R-:W-:Y:S01]  /*3370*/  FFMA.FTZ R11, R19, R11, R10 ;  /* 0x0000000b130b7223 */ /* 0x000fe2000001000a */
[----:B------:R-:W-:Y:S01]  /*3380*/  @!P2 ISETP.GE.AND P3, PT, R9, R2, PT ;  /* 0x000000020900a20c */ /* 0x000fe20003f66270 */
[----:B------:R-:W-:Y:S02]  /*3390*/  @!P2 VIADD R9, R37, 0x2 ;  /* 0x000000022509a836 */ /* 0x000fe40000000000 */
[----:B------:R-:W-:Y:S01]  /*33a0*/  FFMA.FTZ R13, R16, R12, R13 ;  /* 0x0000000c100d7223 */ /* 0x000fe2000001000d */
[----:B------:R-:W-:Y:S01]  /*33b0*/  FADD.FTZ R32, R32, R11 ;  /* 0x0000000b20207221 */ /* 0x000fe20000010000 */
[----:B------:R-:W-:-:S02]  /*33c0*/  @!P2 FSEL R14, R14, RZ, !P3 ;  /* 0x000000ff0e0ea208 */ /* 0x000fc40005800000 */
[----:B------:R-:W-:-:S03]  /*33d0*/  @!P2 ISETP.GE.AND P4, PT, R9, R2, PT ;  /* 0x000000020900a20c */ /* 0x000fc60003f86270 */
[----:B------:R-:W-:Y:S01]  /*33e0*/  FFMA.FTZ R14, R18, R14, R13 ;  /* 0x0000000e120e7223 */ /* 0x000fe2000001000d */
[----:B------:R-:W-:-:S05]  /*33f0*/  @!P2 FSEL R15, R15, RZ, !P4 ;  /* 0x000000ff0f0fa208 */ /* 0x000fca0006000000 */
[----:B------:R-:W-:-:S04]  /*3400*/  FFMA.FTZ R14, R19, R15, R14 ;  /* 0x0000000f130e7223 */ /* 0x000fc8000001000e */
[----:B------:R-:W-:-:S07]  /*3410*/  FADD.FTZ R29, R29, R14 ;  /* 0x0000000e1d1d7221 */ /* 0x000fce0000010000 */
.L_x_25560:
[----:B------:R-:W-:Y:S05]  /*3420*/  BSYNC.RECONVERGENT B1 ;  /* 0x0000000000017941 */ /* 0x000fea0003800200 */
.L_x_25559:
[----:B------:R-:W-:Y:S01]  /*3430*/  IADD3 R28, P1, PT, R28, 0x10, RZ ;  /* 0x000000101c1c7810 */ /* 0x000fe20007f3e0ff */
[----:B------:R-:W-:Y:S01]  /*3440*/  VIADD R21, R21, 0x4 ;  /* 0x0000000415157836 */ /* 0x000fe20000000000 */
[----:B------:R-:W-:Y:S01]  /*3450*/  IADD3 R22, PT, PT, R22, 0x20, RZ ;  /* 0x0000002016167810 */ /* 0x000fe20007ffe0ff */
[----:B------:R-:W-:Y:S01]  /*3460*/  VIADD R26, R26, 0x80 ;  /* 0x000000801a1a7836 */ /* 0x000fe20000000000 */
[----:B------:R-:W-:Y:S02]  /*3470*/  IADD3 R37, PT, PT, R37, 0x20, RZ ;  /* 0x0000002025257810 */ /* 0x000fe40007ffe0ff */
[----:B------:R-:W-:Y:S01]  /*3480*/  IADD3.X R27, PT, PT, RZ, R27, RZ, P1, !PT ;  /* 0x0000001bff1b7210 */ /* 0x000fe20000ffe4ff */
[----:B------:R-:W-:Y:S06]  /*3490*/  @!P0 BRA `(.L_x_25561) ;  /* 0xfffffff800748947 */ /* 0x000fec000383ffff */
.L_x_25558:
[----:B------:R-:W-:Y:S05]  /*34a0*/  BSYNC.RECONVERGENT B0 ;  /* 0x0000000000007941 */ /* 0x000fea0003800200 */
.L_x_25557:
[----:B------:R-:W0:Y:S01]  /*34b0*/  S2UR UR5, SR_CgaCtaId ;  /* 0x00000000000579c3 */ /* 0x000e220000008800 */
[----:B------:R-:W1:Y:S01]  /*34c0*/  SHFL.BFLY PT, R5, R32, 0x1, 0x1f ;  /* 0x0c201f0020057f89 */ /* 0x000e6200000e0000 */
[----:B------:R-:W-:Y:S01]  /*34d0*/  LOP3.LUT R6, R20, 0x1, RZ, 0xc0, !PT ;  /* 0x0000000114067812 */ /* 0x000fe200078ec0ff */
[----:B------:R-:W-:Y:S01]  /*34e0*/  UMOV UR4, 0x400 ;  /* 0x0000040000047882 */ /* 0x000fe20000000000 */
[----:B------:R-:W-:Y:S01]  /*34f0*/  SHF.R.U32.HI R7, RZ, 0x1, R7 ;  /* 0x00000001ff077819 */ /* 0x000fe20000011607 */
[----:B------:R-:W2:Y:S03]  /*3500*/  SHFL.BFLY PT, R2, R29, 0x1, 0x1f ;  /* 0x0c201f001d027f89 */ /* 0x000ea600000e0000 */
[----:B------:R-:W-:Y:S01]  /*3510*/  BAR.SYNC.DEFER_BLOCKING 0x0 ;  /* 0x0000000000007b1d */ /* 0x000fe20000010000 */
[----:B------:R-:W-:Y:S01]  /*3520*/  ISETP.NE.U32.AND P2, PT, R6, 0x1, PT ;  /* 0x000000010600780c */ /* 0x000fe20003f45070 */
[----:B------:R-:W-:Y:S01]  /*3530*/  UIADD3 UR4, UPT, UPT, UR4, 0xa0, URZ ;  /* 0x000000a004047890 */ /* 0x000fe2000fffe0ff */
[----:B------:R-:W-:-:S02]  /*3540*/  LOP3.LUT R6, R20, 0x3c0, RZ, 0xc0, !PT ;  /* 0x000003c014067812 */ /* 0x000fc400078ec0ff */
[----:B------:R-:W-:Y:S02]  /*3550*/  LOP3.LUT P1, RZ, R20, 0x3c1, RZ, 0xc0, !PT ;  /* 0x000003c114ff7812 */ /* 0x000fe4000782c0ff */
[----:B------:R-:W-:Y:S02]  /*3560*/  ISETP.NE.OR P0, PT, R6, 0x40, !P2 ;  /* 0x000000400600780c */ /* 0x000fe40005705670 */
[----:B------:R-:W-:Y:S02]  /*3570*/  LOP3.LUT R6, R7, 0x3e0, R20, 0xf8, !PT ;  /* 0x000003e007067812 */ /* 0x000fe400078ef814 */
[----:B------:R-:W-:Y:S01]  /*3580*/  LOP3.LUT R9, R20, 0x3e1, RZ, 0xc0, !PT ;  /* 0x000003e114097812 */ /* 0x000fe200078ec0ff */
[----:B0-----:R-:W-:Y:S01]  /*3590*/  ULEA UR4, UR5, UR4, 0x18 ;  /* 0x0000000405047291 */ /* 0x001fe2000f8ec0ff */
[----:B-1----:R-:W-:Y:S02]  /*35a0*/  FADD.FTZ R5, R5, R32 ;  /* 0x0000002005057221 */ /* 0x002fe40000010000 */
[----:B------:R-:W-:Y:S01]  /*35b0*/  ISETP.NE.AND P3, PT, R9, 0x20, PT ;  /* 0x000000200900780c */ /* 0x000fe20003f65270 */
[----:B--2---:R-:W-:-:S02]  /*35c0*/  FADD.FTZ R29, R2, R29 ;  /* 0x0000001d021d7221 */ /* 0x004fc40000010000 */
[----:B------:R-:W-:-:S05]  /*35d0*/  LEA R6, R6, UR4, 0x2 ;  /* 0x0000000406067c11 */ /* 0x000fca000f8e10ff */
[----:B------:R-:W-:Y:S04]  /*35e0*/  @!P0 STS [R6+-0x100], R5 ;  /* 0xffff000506008388 */ /* 0x000fe80000000800 */
        /* <DEDUP_REMOVED lines=23> */
[----:B------:R-:W-:Y:S01]  /*3760*/  IMAD.SHL.U32 R0, R0, 0x20, RZ ;  /* 0x0000002000007824 */ /* 0x000fe200078e00ff */
[----:B------:R-:W-:Y:S01]  /*3770*/  SHF.R.U32.HI R3, RZ, 0x1, R20 ;  /* 0x00000001ff037819 */ /* 0x000fe20000011614 */
[----:B01----:R-:W-:Y:S01]  /*3780*/  @!P0 FADD.FTZ R5, R5, R8 ;  /* 0x0000000805058221 */ /* 0x003fe20000010000 */
[----:B--2---:R-:W-:Y:S01]  /*3790*/  @!P0 FADD.FTZ R29, R29, R10 ;  /* 0x0000000a1d1d8221 */ /* 0x004fe20000010000 */
[----:B---3--:R-:W-:-:S06]  /*37a0*/  USHF.L.U32 UR4, UR4, 0x5, URZ ;  /* 0x0000000504047899 */ /* 0x008fcc00080006ff */
[----:B------:R-:W-:-:S04]  /*37b0*/  IADD3 R0, P1, P2, R3, UR4, R0 ;  /* 0x0000000403007c10 */ /* 0x000fc8000fa3e000 */
[----:B------:R-:W-:Y:S02]  /*37c0*/  IADD3.X R3, PT, PT, RZ, RZ, RZ, P1, P2 ;  /* 0x000000ffff037210 */ /* 0x000fe40000fe44ff */
[----:B----4-:R-:W-:-:S04]  /*37d0*/  LEA R2, P1, R0, UR6, 0x2 ;  /* 0x0000000600027c11 */ /* 0x010fc8000f8210ff */
[----:B------:R-:W-:-:S05]  /*37e0*/  LEA.HI.X R3, R0, UR7, R3, 0x2, P1 ;  /* 0x0000000700037c11 */ /* 0x000fca00088f1403 */
[----:B------:R-:W-:Y:S04]  /*37f0*/  STG.E desc[UR8][R2.64], R5 ;  /* 0x0000000502007986 */ /* 0x000fe8000c101908 */
[----:B------:R-:W-:Y:S01]  /*3800*/  STG.E desc[UR8][R2.64+0x40], R29 ;  /* 0x0000401d02007986 */ /* 0x000fe2000c101908 */
[----:B------:R-:W-:Y:S05]  /*3810*/  EXIT ;  /* 0x000000000000794d */ /* 0x000fea0003800000 */
.L_x_25534:
        /* <DEDUP_REMOVED lines=8> */
.L_x_25563:
[----:B------:R-:W-:Y:S05]  /*38a0*/  BSYNC B2 ;  /* 0x0000000000027941 */ /* 0x000fea0003800000 */
.L_x_25562:
        /* <DEDUP_REMOVED lines=9> */
.L_x_25564:
[----:B------:R-:W-:Y:S01]  /*3940*/  IMAD.MOV.U32 R9, RZ, RZ, R23 ;  /* 0x000000ffff097224 */ /* 0x000fe200078e0017 */
[----:B------:R-:W-:Y:S06]  /*3950*/  BRA `(.L_x_25565) ;  /* 0xffffffd400807947 */ /* 0x000fec000383ffff */
.L_x_25536:
        /* <DEDUP_REMOVED lines=8> */
.L_x_25567:
[----:B------:R-:W-:Y:S05]  /*39e0*/  BSYNC B0 ;  /* 0x0000000000007941 */ /* 0x000fea0003800000 */
.L_x_25566:
        /* <DEDUP_REMOVED lines=9> */
.L_x_25568:
[----:B------:R-:W-:Y:S02]  /*3a80*/  IMAD.MOV.U32 R30, RZ, RZ, 0x4 ;  /* 0x00000004ff1e7424 */ /* 0x000fe400078e00ff */
[----:B------:R-:W-:-:S05]  /*3a90*/  IMAD.MOV.U32 R8, RZ, RZ, R23 ;  /* 0x000000ffff087224 */ /* 0x000fca00078e0017 */
[----:B------:R-:W-:-:S04]  /*3aa0*/  FMNMX.FTZ R10, R9, R8, !PT ;  /* 0x00000008090a7209 */ /* 0x000fc80007810000 */
[----:B------:R-:W-:-:S07]  /*3ab0*/  MOV R31, R10 ;  /* 0x0000000a001f7202 */ /* 0x000fce0000000f00 */
[----:B------:R-:W-:Y:S05]  /*3ac0*/  WARPSYNC.COLLECTIVE R22, `(.L_x_25569) ;  /* 0x0000000016087348 */ /* 0x000fea0003c00000 */
[----:B------:R0:W1:Y:S02]  /*3ad0*/  SHFL.BFLY P2, R23, R31, R30, R33 ;  /* 0x0c00001e1f177389 */ /* 0x0000640000040021 */
[----:B01----:R-:W-:Y:S05]  /*3ae0*/  ENDCOLLECTIVE ;  /* 0x000000000000791b */ /* 0x003fea0003800000 */
.L_x_25569:
[----:B------:R-:W-:Y:S01]  /*3af0*/  MOV R11, R23 ;  /* 0x00000017000b7202 */ /* 0x000fe20000000f00 */
[----:B------:R-:W-:Y:S06]  /*3b00*/  BRA `(.L_x_25570) ;  /* 0xffffffd400a87947 */ /* 0x000fec000383ffff */
.L_x_25571:
        /* <DEDUP_REMOVED lines=15> */
.L_x_26057:


//--------------------- .nv.global.init           --------------------------
	.section	.nv.global.init,"aw",@progbits
.nv.global.init:
	.type		$str,@object
	.size		$str,($str$1 - $str)
$str:
        /*0000*/ 	.byte	0x66, 0x61, 0x6c, 0x73, 0x65, 0x00
	.type		$str$1,@object
	.size		$str$1,(__unnamed_5 - $str$1)
$str$1:
        /*0006*/ 	.byte	0x2f, 0x74, 0x6d, 0x70, 0x2f, 0x6f, 0x73, 0x73, 0x5f, 0x6b, 0x65, 0x72, 0x6e, 0x65, 0x6c, 0x73
        /*0016*/ 	.byte	0x5f, 0x73, 0x72, 0x63, 0x2f, 0x76, 0x6c, 0x6c, 0x6d, 0x2f, 0x63, 0x73, 0x72, 0x63, 0x2f, 0x61
        /*0026*/ 	.byte	0x74, 0x74, 0x65, 0x6e, 0x74, 0x69, 0x6f, 0x6e, 0x2f, 0x2e, 0x2e, 0x2f, 0x71, 0x75, 0x61, 0x6e
        /*0036*/ 	.byte	0x74, 0x69, 0x7a, 0x61, 0x74, 0x69, 0x6f, 0x6e, 0x2f, 0x77, 0x38, 0x61, 0x38, 0x2f, 0x66, 0x70
        /*0046*/ 	.byte	0x38, 0x2f, 0x6e, 0x76, 0x69, 0x64, 0x69, 0x61, 0x2f, 0x71, 0x75, 0x61, 0x6e, 0x74, 0x5f, 0x75
        /*0056*/ 	.byte	0x74, 0x69, 0x6c, 0x73, 0x2e, 0x63, 0x75, 0x68, 0x00
	.type		__unnamed_5,@object
	.size		__unnamed_5,(__unnamed_14 - __unnamed_5)
__unnamed_5:
        /* <DEDUP_REMOVED lines=9> */
        /*00ef*/ 	.byte	0x46, 0x70, 0x38, 0x45, 0x34, 0x4d, 0x33, 0x5d, 0x00
	.type		__unnamed_14,@object
	.size		__unnamed_14,(__unnamed_15 - __unnamed_14)
__unnamed_14:
        /* <DEDUP_REMOVED lines=10> */
	.type		__unnamed_15,@object
	.size		__unnamed_15,(__unnamed_6 - __unnamed_15)
__unnamed_15:
        /* <DEDUP_REMOVED lines=10> */
	.type		__unnamed_6,@object
	.size		__unnamed_6,(__unnamed_11 - __unnamed_6)
__unnamed_6:
        /* <DEDUP_REMOVED lines=10> */
	.type		__unnamed_11,@object
	.size		__unnamed_11,(__unnamed_1 - __unnamed_11)
__unnamed_11:
        /* <DEDUP_REMOVED lines=10> */
        /*0371*/ 	.byte	0x00
	.type		__unnamed_1,@object
	.size		__unnamed_1,(__unnamed_2 - __unnamed_1)
__unnamed_1:
        /* <DEDUP_REMOVED lines=11> */
	.type		__unnamed_2,@object
	.size		__unnamed_2,(__unnamed_10 - __unnamed_2)
__unnamed_2:
        /* <DEDUP_REMOVED lines=11> */
	.type		__unnamed_10,@object
	.size		__unnamed_10,(__unnamed_17 - __unnamed_10)
__unnamed_10:
        /* <DEDUP_REMOVED lines=11> */
	.type		__unnamed_17,@object
	.size		__unnamed_17,(__unnamed_8 - __unnamed_17)
__unnamed_17:
        /* <DEDUP_REMOVED lines=10> */
        /*05f5*/ 	.byte	0x5d, 0x00
	.type		__unnamed_8,@object
	.size		__unnamed_8,(__unnamed_3 - __unnamed_8)
__unnamed_8:
        /* <DEDUP_REMOVED lines=11> */
	.type		__unnamed_3,@object
	.size		__unnamed_3,(__unnamed_12 - __unnamed_3)
__unnamed_3:
        /* <DEDUP_REMOVED lines=10> */
        /*0739*/ 	.byte	0x33, 0x5d, 0x00
	.type		__unnamed_12,@object
	.size		__unnamed_12,(__unnamed_9 - __unnamed_12)
__unnamed_12:
        /* <DEDUP_REMOVED lines=11> */
	.type		__unnamed_9,@object
	.size		__unnamed_9,(__unnamed_13 - __unnamed_9)
__unnamed_9:
        /* <DEDUP_REMOVED lines=11> */
	.type		__unnamed_13,@object
	.size		__unnamed_13,(__unnamed_4 - __unnamed_13)
__unnamed_13:
        /* <DEDUP_REMOVED lines=11> */
	.type		__unnamed_4,@object
	.size		__unnamed_4,(__unnamed_18 - __unnamed_4)
__unnamed_4:
        /* <DEDUP_REMOVED lines=11> */
	.type		__unnamed_18,@object
	.size		__unnamed_18,(__unnamed_7 - __unnamed_18)
__unnamed_18:
        /* <DEDUP_REMOVED lines=11> */
	.type		__unnamed_7,@object
	.size		__unnamed_7,(__unnamed_16 - __unnamed_7)
__unnamed_7:
        /* <DEDUP_REMOVED lines=10> */
        /*0b23*/ 	.byte	0x3a, 0x6b, 0x46, 0x70, 0x38, 0x45, 0x34, 0x4d, 0x33, 0x5d, 0x00
	.type		__unnamed_16,@object
	.size		__unnamed_16,(.L_15 - __unnamed_16)
__unnamed_16:
        /* <DEDUP_REMOVED lines=11> */
.L_15:


//--------------------- .nv.shared._ZN4vllm25paged_attention_v1_kernelI13__nv_bfloat16hLi256ELi32ELi128ELNS_18Fp8KVCacheDataTypeE2ELb0EEEvPT_PKS3_PKT0_S9_ifPKiSB_iPKfiiiSD_SD_iiiii --------------------------
	.section	.nv.shared._ZN4vllm25paged_attention_v1_kernelI13__nv_bfloat16hLi256ELi32ELi128ELNS_18Fp8KVCacheDataTypeE2ELb0EEEvPT_PKS3_PKT0_S9_ifPKiSB_iPKfiiiSD_SD_iiiii,"aw",@nobits
	.sectionflags	@""
	.align	16
.nv.shared._ZN4vllm25paged_attention_v1_kernelI13__nv_bfloat16hLi256ELi32ELi128ELNS_18Fp8KVCacheDataTypeE2ELb0EEEvPT_PKS3_PKT0_S9_ifPKiSB_iPKfiiiSD_SD_iiiii:
	.zero		1056


//--------------------- .nv.shared.reserved.0     --------------------------
	.section	.nv.shared.reserved.0,"aw",@nobits
	.weak		__nv_reservedSMEM_offset_0_alias
	.size		__nv_reservedSMEM_offset_0_alias, 0, 64
	.other		__nv_reservedSMEM_offset_0_alias,@"STO_CUDA_RESERVED_SHARED STV_DEFAULT"
__nv_reservedSMEM_offset_0_alias:
	.zero		0
	.zero		64


//--------------------- .nv.global                --------------------------
	.section	.nv.global,"aw",@nobits
.nv.global:
	.type		_ZN52_INTERNAL_98d2e5be_21_paged_attention_v1_cu_d115ef7d4cuda3std3__48in_placeE,@object
	.size		_ZN52_INTERNAL_98d2e5be_21_paged_attention_v1_cu_d115ef7d4cuda3std3__48in_placeE,(_ZN52_INTERNAL_98d2e5be_21_paged_attention_v1_cu_d115ef7d4cuda3std6ranges3__45__cpo8distanceE - _ZN52_INTERNAL_98d2e5be_21_paged_attention_v1_cu_d115ef7d4cuda3std3__48in_placeE)
_ZN52_INTERNAL_98d2e5be_21_paged_attention_v1_cu_d115ef7d4cuda3std3__48in_placeE:
	.zero		1
	.type		_ZN52_INTERNAL_98d2e5be_21_paged_attention_v1_cu_d115ef7d4cuda3std6ranges3__45__cpo8distanceE,@object
	.size		_ZN52_INTERNAL_98d2e5be_21_paged_attention_v1_cu_d115ef7d4cuda3std6ranges3__45__cpo8distanceE,(_ZN52_INTERNAL_98d2e5be_21_paged_attention_v1_cu_d115ef7d4cuda3std3__45__cpo6cbeginE - _ZN52_INTERNAL_98d2e5be_21_paged_attention_v1_cu_d115ef7d4cuda3std6ranges3__45__cpo8distanceE)
_ZN52_INTERNAL_98d2e5be_21_paged_attention_v1_cu_d115ef7d4cuda3std6ranges3__45__cpo8distanceE:
	.zero		1
	.type		_ZN52_INTERNAL_98d2e5be_21_paged_attention_v1_cu_d115ef7d4cuda3std3__45__cpo6cbeginE,@object
	.size		_ZN52_INTERNAL_98d2e5be_21_paged_attention_v1_cu_d115ef7d4cuda3std3__45__cpo6cbeginE,(_ZN52_INTERNAL_98d2e5be_21_paged_attention_v1_cu_d115ef7d4cuda3std6ranges3__45__cpo7advanceE - _ZN52_INTERNAL_98d2e5be_21_paged_attention_v1_cu_d115ef7d4cuda3std3__45__cpo6cbeginE)
_ZN52_INTERNAL_98d2e5be_21_paged_attention_v1_cu_d115ef7d4cuda3std3__45__cpo6cbeginE:
	.zero		1
	.type		_ZN52_INTERNAL_98d2e5be_21_paged_attention_v1_cu_d115ef7d4cuda3std6ranges3__45__cpo7advanceE,@object
	.size		_ZN52_INTERNAL_98d2e5be_21_paged_attention_v1_cu_d115ef7d4cuda3std6ranges3__45__cpo7advanceE,(_ZN52_INTERNAL_98d2e5be_21_paged_attention_v1_cu_d115ef7d4cuda3std3__45__cpo7crbeginE - _ZN52_INTERNAL_98d2e5be_21_paged_attention_v1_cu_d115ef7d4cuda3std6ranges3__45__cpo7advanceE)
_ZN52_INTERNAL_98d2e5be_21_paged_attention_v1_cu_d115ef7d4cuda3std6ranges3__45__cpo7advanceE:
	.zero		1
	.type		_ZN52_INTERNAL_98d2e5be_21_paged_attention_v1_cu_d115ef7d4cuda3std3__45__cpo7crbeginE,@object
	.size		_ZN52_INTERNAL_98d2e5be_21_paged_attention_v1_cu_d115ef7d4cuda3std3__45__cpo7crbeginE,(_ZN52_INTERNAL_98d2e5be_21_paged_attention_v1_cu_d115ef7d4cuda3std6ranges3__45__cpo4dataE - _ZN52_INTERNAL_98d2e5be_21_paged_attention_v1_cu_d115ef7d4cuda3std3__45__cpo7crbeginE)
_ZN52_INTERNAL_98d2e5be_21_paged_attention_v1_cu_d115ef7d4cuda3std3__45__cpo7crbeginE:
	.zero		1
	.type		_ZN52_INTERNAL_98d2e5be_21_paged_attention_v1_cu_d115ef7d4cuda3std6ranges3__45__cpo4dataE,@object
	.size		_ZN52_INTERNAL_98d2e5be_21_paged_attention_v1_cu_d115ef7d4cuda3std6ranges3__45__cpo4dataE,(_ZN52_INTERNAL_98d2e5be_21_paged_attention_v1_cu_d115ef7d4cuda3std6ranges3__45__cpo5beginE - _ZN52_INTERNAL_98d2e5be_21_paged_attention_v1_cu_d115ef7d4cuda3std6ranges3__45__cpo4dataE)
_ZN52_INTERNAL_98d2e5be_21_paged_attention_v1_cu_d115ef7d4cuda3std6ranges3__45__cpo4dataE:
	.zero		1
	.type		_ZN52_INTERNAL_98d2e5be_21_paged_attention_v1_cu_d115ef7d4cuda3std6ranges3__45__cpo5beginE,@object
	.size		_ZN52_INTERNAL_98d2e5be_21_paged_attention_v1_cu_d115ef7d4cuda3std6ranges3__45__cpo5beginE,(_ZN52_INTERNAL_98d2e5be_21_paged_attention_v1_cu_d115ef7d4cuda3std3__454_GLOBAL__N__98d2e5be_21_paged_attention_v1_cu_d115ef7d6ignoreE - _ZN52_INTERNAL_98d2e5be_21_paged_attention_v1_cu_d115ef7d4cuda3std6ranges3__45__cpo5beginE)
_ZN52_INTERNAL_98d2e5be_21_paged_attention_v1_cu_d115ef7d4cuda3std6ranges3__45__cpo5beginE:
	.zero		1
	.type		_ZN52_INTERNAL_98d2e5be_21_paged_attention_v1_cu_d115ef7d4cuda3std3__454_GLOBAL__N__98d2e5be_21_paged_attention_v1_cu_d115ef7d6ignoreE,@object
	.size		_ZN52_INTERNAL_98d2e5be_21_paged_attention_v1_cu_d115ef7d4cuda3std3__454_GLOBAL__N__98d2e5be_21_paged_attention_v1_cu_d115ef7d6ignoreE,(_ZN52_INTERNAL_98d2e5be_21_paged_attention_v1_cu_d115ef7d4cuda3std6ranges3__45__cpo4sizeE - _ZN52_INTERNAL_98d2e5be_21_paged_attention_v1_cu_d115ef7d4cuda3std3__454_GLOBAL__N__98d2e5be_21_paged_attention_v1_cu_d115ef7d6ignoreE)
_ZN52_INTERNAL_98d2e5be_21_paged_attention_v1_cu_d115ef7d4cuda3std3__454_GLOBAL__N__98d2e5be_21_paged_attention_v1_cu_d115ef7d6ignoreE:
	.zero		1
	.type		_ZN52_INTERNAL_98d2e5be_21_paged_attention_v1_cu_d115ef7d4cuda3std6ranges3__45__cpo4sizeE,@object
	.size		_ZN52_INTERNAL_98d2e5be_21_paged_attention_v1_cu_d115ef7d4cuda3std6ranges3__45__cpo4sizeE,(_ZN52_INTERNAL_98d2e5be_21_paged_attention_v1_cu_d115ef7d4cuda3std3__45__cpo5beginE - _ZN52_INTERNAL_98d2e5be_21_paged_attention_v1_cu_d115ef7d4cuda3std6ranges3__45__cpo4sizeE)
_ZN52_INTERNAL_98d2e5be_21_paged_attention_v1_cu_d115ef7d4cuda3std6ranges3__45__cpo4sizeE:
	.zero		1
	.type		_ZN52_INTERNAL_98d2e5be_21_paged_attention_v1_cu_d115ef7d4cuda3std3__45__cpo5beginE,@object
	.size		_ZN52_INTERNAL_98d2e5be_21_paged_attention_v1_cu_d115ef7d4cuda3std3__45__cpo5beginE,(_ZN52_INTERNAL_98d2e5be_21_paged_attention_v1_cu_d115ef7d4cuda3std6ranges3__45__cpo6cbeginE - _ZN52_INTERNAL_98d2e5be_21_paged_attention_v1_cu_d115ef7d4cuda3std3__45__cpo5beginE)
_ZN52_INTERNAL_98d2e5be_21_paged_attention_v1_cu_d115ef7d4cuda3std3__45__cpo5beginE:
	.zero		1
	.type		_ZN52_INTERNAL_98d2e5be_21_paged_attention_v1_cu_d115ef7d4cuda3std6ranges3__45__cpo6cbeginE,@object
	.size		_ZN52_INTERNAL_98d2e5be_21_paged_attention_v1_cu_d115ef7d4cuda3std6ranges3__45__cpo6cbeginE,(_ZN52_INTERNAL_98d2e5be_21_paged_attention_v1_cu_d115ef7d4cuda3std3__45__cpo6rbeginE - _ZN52_INTERNAL_98d2e5be_21_paged_attention_v1_cu_d115ef7d4cuda3std6ranges3__45__cpo6cbeginE)
_ZN52_INTERNAL_98d2e5be_21_paged_attention_v1_cu_d115ef7d4cuda3std6ranges3__45__cpo6cbeginE:
	.zero		1
	.type		_ZN52_INTERNAL_98d2e5be_21_paged_attention_v1_cu_d115ef7d4cuda3std3__45__cpo6rbeginE,@object
	.size		_ZN52_INTERNAL_98d2e5be_21_paged_attention_v1_cu_d115ef7d4cuda3std3__45__cpo6rbeginE,(_ZN52_INTERNAL_98d2e5be_21_paged_attention_v1_cu_d115ef7d4cuda3std6ranges3__45__cpo4nextE - _ZN52_INTERNAL_98d2e5be_21_paged_attention_v1_cu_d115ef7d4cuda3std3__45__cpo6rbeginE)
_ZN52_INTERNAL_98d2e5be_21_paged_attention_v1_cu_d115ef7d4cuda3std3__45__cpo6rbeginE:
	.zero		1
	.type		_ZN52_INTERNAL_98d2e5be_21_paged_attention_v1_cu_d115ef7d4cuda3std6ranges3__45__cpo4nextE,@object
	.size		_ZN52_INTERNAL_98d2e5be_21_paged_attention_v1_cu_d115ef7d4cuda3std6ranges3__45__cpo4nextE,(_ZN52_INTERNAL_98d2e5be_21_paged_attention_v1_cu_d115ef7d4cuda3std6ranges3__45__cpo4swapE - _ZN52_INTERNAL_98d2e5be_21_paged_attention_v1_cu_d115ef7d4cuda3std6ranges3__45__cpo4nextE)
_ZN52_INTERNAL_98d2e5be_21_paged_attention_v1_cu_d115ef7d4cuda3std6ranges3__45__cpo4nextE:
	.zero		1
	.type		_ZN52_INTERNAL_98d2e5be_21_paged_attention_v1_cu_d115ef7d4cuda3std6ranges3__45__cpo4swapE,@object
	.size		_ZN52_INTERNAL_98d2e5be_21_paged_attention_v1_cu_d115ef7d4cuda3std6ranges3__45__cpo4swapE,(_ZN52_INTERNAL_98d2e5be_21_paged_attention_v1_cu_d115ef7d4cuda3std3__420unreachable_sentinelE - _ZN52_INTERNAL_98d2e5be_21_paged_attention_v1_cu_d115ef7d4cuda3std6ranges3__45__cpo4swapE)
_ZN52_INTERNAL_98d2e5be_21_paged_attention_v1_cu_d115ef7d4cuda3std6ranges3__45__cpo4swapE:
	.zero		1
	.type		_ZN52_INTERNAL_98d2e5be_21_paged_attention_v1_cu_d115ef7d4cuda3std3__420unreachable_sentinelE,@object
	.size		_ZN52_INTERNAL_98d2e5be_21_paged_attention_v1_cu_d115ef7d4cuda3std3__420unreachable_sentinelE,(_ZN52_INTERNAL_98d2e5be_21_paged_attention_v1_cu_d115ef7d6thrust24THRUST_300001_SM_1030_NS6system6detail10sequential3seqE - _ZN52_INTERNAL_98d2e5be_21_paged_attention_v1_cu_d115ef7d4cuda3std3__420unreachable_sentinelE)
_ZN52_INTERNAL_98d2e5be_21_paged_attention_v1_cu_d115ef7d4cuda3std3__420unreachable_sentinelE:
	.zero		1
	.type		_ZN52_INTERNAL_98d2e5be_21_paged_attention_v1_cu_d115ef7d6thrust24THRUST_300001_SM_1030_NS6system6detail10sequential3seqE,@object
	.size		_ZN52_INTERNAL_98d2e5be_21_paged_attention_v1_cu_d115ef7d6thrust24THRUST_300001_SM_1030_NS6system6detail10sequential3seqE,(_ZN52_INTERNAL_98d2e5be_21_paged_attention_v1_cu_d115ef7d4cuda3std3__45__cpo4cendE - _ZN52_INTERNAL_98d2e5be_21_paged_attention_v1_cu_d115ef7d6thrust24THRUST_300001_SM_1030_NS6system6detail10sequential3seqE)
_ZN52_INTERNAL_98d2e5be_21_paged_attention_v1_cu_d115ef7d6thrust24THRUST_300001_SM_1030_NS6system6detail10sequential3seqE:
	.zero		1
	.type		_ZN52_INTERNAL_98d2e5be_21_paged_attention_v1_cu_d115ef7d4cuda3std3__45__cpo4cendE,@object
	.size		_ZN52_INTERNAL_98d2e5be_21_paged_attention_v1_cu_d115ef7d4cuda3std3__45__cpo4cendE,(_ZN52_INTERNAL_98d2e5be_21_paged_attention_v1_cu_d115ef7d4cuda3std6ranges3__45__cpo9iter_swapE - _ZN52_INTERNAL_98d2e5be_21_paged_attention_v1_cu_d115ef7d4cuda3std3__45__cpo4cendE)
_ZN52_INTERNAL_98d2e5be_21_paged_attention_v1_cu_d115ef7d4cuda3std3__45__cpo4cendE:
	.zero		1
	.type		_ZN52_INTERNAL_98d2e5be_21_paged_attention_v1_cu_d115ef7d4cuda3std6ranges3__45__cpo9iter_swapE,@object
	.size		_ZN52_INTERNAL_98d2e5be_21_paged_attention_v1_cu_d115ef7d4cuda3std6ranges3__45__cpo9iter_swapE,(_ZN52_INTERNAL_98d2e5be_21_paged_attention_v1_cu_d115ef7d4cuda3std3__45__cpo5crendE - _ZN52_INTERNAL_98d2e5be_21_paged_attention_v1_cu_d115ef7d4cuda3std6ranges3__45__cpo9iter_swapE)
_ZN52_INTERNAL_98d2e5be_21_paged_attention_v1_cu_d115ef7d4cuda3std6ranges3__45__cpo9iter_swapE:
	.zero		1
	.type		_ZN52_INTERNAL_98d2e5be_21_paged_attention_v1_cu_d115ef7d4cuda3std3__45__cpo5crendE,@object
	.size		_ZN52_INTERNAL_98d2e5be_21_paged_attention_v1_cu_d115ef7d4cuda3std3__45__cpo5crendE,(_ZN52_INTERNAL_98d2e5be_21_paged_attention_v1_cu_d115ef7d4cuda3std6ranges3__45__cpo5cdataE - _ZN52_INTERNAL_98d2e5be_21_paged_attention_v1_cu_d115ef7d4cuda3std3__45__cpo5crendE)
_ZN52_INTERNAL_98d2e5be_21_paged_attention_v1_cu_d115ef7d4cuda3std3__45__cpo5crendE:
	.zero		1
	.type		_ZN52_INTERNAL_98d2e5be_21_paged_attention_v1_cu_d115ef7d4cuda3std6ranges3__45__cpo5cdataE,@object
	.size		_ZN52_INTERNAL_98d2e5be_21_paged_attention_v1_cu_d115ef7d4cuda3std6ranges3__45__cpo5cdataE,(_ZN52_INTERNAL_98d2e5be_21_paged_attention_v1_cu_d115ef7d4cuda3std6ranges3__45__cpo3endE - _ZN52_INTERNAL_98d2e5be_21_paged_attention_v1_cu_d115ef7d4cuda3std6ranges3__45__cpo5cdataE)
_ZN52_INTERNAL_98d2e5be_21_paged_attention_v1_cu_d115ef7d4cuda3std6ranges3__45__cpo5cdataE:
	.zero		1
	.type		_ZN52_INTERNAL_98d2e5be_21_paged_attention_v1_cu_d115ef7d4cuda3std6ranges3__45__cpo3endE,@object
	.size		_ZN52_INTERNAL_98d2e5be_21_paged_attention_v1_cu_d115ef7d4cuda3std6ranges3__45__cpo3endE,(_ZN52_INTERNAL_98d2e5be_21_paged_attention_v1_cu_d115ef7d4cuda3std3__419piecewise_constructE - _ZN52_INTERNAL_98d2e5be_21_paged_attention_v1_cu_d115ef7d4cuda3std6ranges3__45__cpo3endE)
_ZN52_INTERNAL_98d2e5be_21_paged_attention_v1_cu_d115ef7d4cuda3std6ranges3__45__cpo3endE:
	.zero		1
	.type		_ZN52_INTERNAL_98d2e5be_21_paged_attention_v1_cu_d115ef7d4cuda3std3__419piecewise_constructE,@object
	.size		_ZN52_INTERNAL_98d2e5be_21_paged_attention_v1_cu_d115ef7d4cuda3std3__419piecewise_constructE,(_ZN52_INTERNAL_98d2e5be_21_paged_attention_v1_cu_d115ef7d4cuda3std6ranges3__45__cpo5ssizeE - _ZN52_INTERNAL_98d2e5be_21_paged_attention_v1_cu_d115ef7d4cuda3std3__419piecewise_constructE)
_ZN52_INTERNAL_98d2e5be_21_paged_attention_v1_cu_d115ef7d4cuda3std3__419piecewise_constructE:
	.zero		1
	.type		_ZN52_INTERNAL_98d2e5be_21_paged_attention_v1_cu_d115ef7d4cuda3std6ranges3__45__cpo5ssizeE,@object
	.size		_ZN52_INTERNAL_98d2e5be_21_paged_attention_v1_cu_d115ef7d4cuda3std6ranges3__45__cpo5ssizeE,(_ZN52_INTERNAL_98d2e5be_21_paged_attention_v1_cu_d115ef7d4cuda3std3__45__cpo3endE - _ZN52_INTERNAL_98d2e5be_21_paged_attention_v1_cu_d115ef7d4cuda3std6ranges3__45__cpo5ssizeE)
_ZN52_INTERNAL_98d2e5be_21_paged_attention_v1_cu_d115ef7d4cuda3std6ranges3__45__cpo5ssizeE:
	.zero		1
	.type		_ZN52_INTERNAL_98d2e5be_21_paged_attention_v1_cu_d115ef7d4cuda3std3__45__cpo3endE,@object
	.size		_ZN52_INTERNAL_98d2e5be_21_paged_attention_v1_cu_d115ef7d4cuda3std3__45__cpo3endE,(_ZN52_INTERNAL_98d2e5be_21_paged_attention_v1_cu_d115ef7d4cuda3std6ranges3__45__cpo4cendE - _ZN52_INTERNAL_98d2e5be_21_paged_attention_v1_cu_d115ef7d4cuda3std3__45__cpo3endE)
_ZN52_INTERNAL_98d2e5be_21_paged_attention_v1_cu_d115ef7d4cuda3std3__45__cpo3endE:
	.zero		1
	.type		_ZN52_INTERNAL_98d2e5be_21_paged_attention_v1_cu_d115ef7d4cuda3std6ranges3__45__cpo4cendE,@object
	.size		_ZN52_INTERNAL_98d2e5be_21_paged_attention_v1_cu_d115ef7d4cuda3std6ranges3__45__cpo4cendE,(_ZN52_INTERNAL_98d2e5be_21_paged_attention_v1_cu_d115ef7d4cuda3std3__45__cpo4rendE - _ZN52_INTERNAL_98d2e5be_21_paged_attention_v1_cu_d115ef7d4cuda3std6ranges3__45__cpo4cendE)
_ZN52_INTERNAL_98d2e5be_21_paged_attention_v1_cu_d115ef7d4cuda3std6ranges3__45__cpo4cendE:
	.zero		1
	.type		_ZN52_INTERNAL_98d2e5be_21_paged_attention_v1_cu_d115ef7d4cuda3std3__45__cpo4rendE,@object
	.size		_ZN52_INTERNAL_98d2e5be_21_paged_attention_v1_cu_d115ef7d4cuda3std3__45__cpo4rendE,(_ZN52_INTERNAL_98d2e5be_21_paged_attention_v1_cu_d115ef7d4cuda3std6ranges3__45__cpo4prevE - _ZN52_INTERNAL_98d2e5be_21_paged_attention_v1_cu_d115ef7d4cuda3std3__45__cpo4rendE)
_ZN52_INTERNAL_98d2e5be_21_paged_attention_v1_cu_d115ef7d4cuda3std3__45__cpo4rendE:
	.zero		1
	.type		_ZN52_INTERNAL_98d2e5be_21_paged_attention_v1_cu_d115ef7d4cuda3std6ranges3__45__cpo4prevE,@object
	.size		_ZN52_INTERNAL_98d2e5be_21_paged_attention_v1_cu_d115ef7d4cuda3std6ranges3__45__cpo4prevE,(_ZN52_INTERNAL_98d2e5be_21_paged_attention_v1_cu_d115ef7d4cuda3std6ranges3__45__cpo9iter_moveE - _ZN52_INTERNAL_98d2e5be_21_paged_attention_v1_cu_d115ef7d4cuda3std6ranges3__45__cpo4prevE)
_ZN52_INTERNAL_98d2e5be_21_paged_attention_v1_cu_d115ef7d4cuda3std6ranges3__45__cpo4prevE:
	.zero		1
	.type		_ZN52_INTERNAL_98d2e5be_21_paged_attention_v1_cu_d115ef7d4cuda3std6ranges3__45__cpo9iter_moveE,@object
	.size		_ZN52_INTERNAL_98d2e5be_21_paged_attention_v1_cu_d115ef7d4cuda3std6ranges3__45__cpo9iter_moveE,(.L_31 - _ZN52_INTERNAL_98d2e5be_21_paged_attention_v1_cu_d115ef7d4cuda3std6ranges3__45__cpo9iter_moveE)
_ZN52_INTERNAL_98d2e5be_21_paged_attention_v1_cu_d115ef7d4cuda3std6ranges3__45__cpo9iter_moveE:
	.zero		1
.L_31:


//--------------------- .nv.shared._ZN4vllm25paged_attention_v1_kernelI13__nv_bfloat16hLi192ELi32ELi128ELNS_18Fp8KVCacheDataTypeE2ELb0EEEvPT_PKS3_PKT0_S9_ifPKiSB_iPKfiiiSD_SD_iiiii --------------------------
	.section	.nv.shared._ZN4vllm25paged_attention_v1_kernelI13__nv_bfloat16hLi192ELi32ELi128ELNS_18Fp8KVCacheDataTypeE2ELb0EEEvPT_PKS3_PKT0_S9_ifPKiSB_iPKfiiiSD_SD_iiiii,"aw",@nobits
	.sectionflags	@""
	.align	16
.nv.shared._ZN4vllm25paged_attention_v1_kernelI13__nv_bfloat16hLi192ELi32ELi128ELNS_18Fp8KVCacheDataTypeE2ELb0EEEvPT_PKS3_PKT0_S9_ifPKiSB_iPKfiiiSD_SD_iiiii:
	.zero		1056


//--------------------- .nv.shared._ZN4vllm25paged_attention_v1_kernelI13__nv_bfloat16hLi128ELi32ELi128ELNS_18Fp8KVCacheDataTypeE2ELb0EEEvPT_PKS3_PKT0_S9_ifPKiSB_iPKfiiiSD_SD_iiiii --------------------------
	.section	.nv.shared._ZN4vllm25paged_attention_v1_kernelI13__nv_bfloat16hLi128ELi32ELi128ELNS_18Fp8KVCacheDataTypeE2ELb0EEEvPT_PKS3_PKT0_S9_ifPKiSB_iPKfiiiSD_SD_iiiii,"aw",@nobits
	.sectionflags	@""
	.align	16
.nv.shared._ZN4vllm25paged_attention_v1_kernelI13__nv_bfloat16hLi128ELi32ELi128ELNS_18Fp8KVCacheDataTypeE2ELb0EEEvPT_PKS3_PKT0_S9_ifPKiSB_iPKfiiiSD_SD_iiiii:
	.zero		1056


//--------------------- .nv.shared._ZN4vllm25paged_attention_v1_kernelI13__nv_bfloat16hLi120ELi32ELi128ELNS_18Fp8KVCacheDataTypeE2ELb0EEEvPT_PKS3_PKT0_S9_ifPKiSB_iPKfiiiSD_SD_iiiii --------------------------
	.section	.nv.shared._ZN4vllm25paged_attention_v1_kernelI13__nv_bfloat16hLi120ELi32ELi128ELNS_18Fp8KVCacheDataTypeE2ELb0EEEvPT_PKS3_PKT0_S9_ifPKiSB_iPKfiiiSD_SD_iiiii,"aw",@nobits
	.sectionflags	@""
	.align	16
.nv.shared._ZN4vllm25paged_attention_v1_kernelI13__nv_bfloat16hLi120ELi32ELi128ELNS_18Fp8KVCacheDataTypeE2ELb0EEEvPT_PKS3_PKT0_S9_ifPKiSB_iPKfiiiSD_SD_iiiii:
	.zero		1056


//--------------------- .nv.shared._ZN4vllm25paged_attention_v1_kernelI13__nv_bfloat16hLi112ELi32ELi128ELNS_18Fp8KVCacheDataTypeE2ELb0EEEvPT_PKS3_PKT0_S9_ifPKiSB_iPKfiiiSD_SD_iiiii --------------------------
	.section	.nv.shared._ZN4vllm25paged_attention_v1_kernelI13__nv_bfloat16hLi112ELi32ELi128ELNS_18Fp8KVCacheDataTypeE2ELb0EEEvPT_PKS3_PKT0_S9_ifPKiSB_iPKfiiiSD_SD_iiiii,"aw",@nobits
	.sectionflags	@""
	.align	16
.nv.shared._ZN4vllm25paged_attention_v1_kernelI13__nv_bfloat16hLi112ELi32ELi128ELNS_18Fp8KVCacheDataTypeE2ELb0EEEvPT_PKS3_PKT0_S9_ifPKiSB_iPKfiiiSD_SD_iiiii:
	.zero		1056


//--------------------- .nv.shared._ZN4vllm25paged_attention_v1_kernelI13__nv_bfloat16hLi96ELi32ELi128ELNS_18Fp8KVCacheDataTypeE2ELb0EEEvPT_PKS3_PKT0_S9_ifPKiSB_iPKfiiiSD_SD_iiiii --------------------------
	.section	.nv.shared._ZN4vllm25paged_attention_v1_kernelI13__nv_bfloat16hLi96ELi32ELi128ELNS_18Fp8KVCacheDataTypeE2ELb0EEEvPT_PKS3_PKT0_S9_ifPKiSB_iPKfiiiSD_SD_iiiii,"aw",@nobits
	.sectionflags	@""
	.align	16
.nv.shared._ZN4vllm25paged_attention_v1_kernelI13__nv_bfloat16hLi96ELi32ELi128ELNS_18Fp8KVCacheDataTypeE2ELb0EEEvPT_PKS3_PKT0_S9_ifPKiSB_iPKfiiiSD_SD_iiiii:
	.zero		1056


//--------------------- .nv.shared._ZN4vllm25paged_attention_v1_kernelI13__nv_bfloat16hLi80ELi32ELi128ELNS_18Fp8KVCacheDataTypeE2ELb0EEEvPT_PKS3_PKT0_S9_ifPKiSB_iPKfiiiSD_SD_iiiii --------------------------
	.section	.nv.shared._ZN4vllm25paged_attention_v1_kernelI13__nv_bfloat16hLi80ELi32ELi128ELNS_18Fp8KVCacheDataTypeE2ELb0EEEvPT_PKS3_PKT0_S9_ifPKiSB_iPKfiiiSD_SD_iiiii,"aw",@nobits
	.sectionflags	@""
	.align	16
.nv.shared._ZN4vllm25paged_attention_v1_kernelI13__nv_bfloat16hLi80ELi32ELi128ELNS_18Fp8KVCacheDataTypeE2ELb0EEEvPT_PKS3_PKT0_S9_ifPKiSB_iPKfiiiSD_SD_iiiii:
	.zero		1056


//--------------------- .nv.shared._ZN4vllm25paged_attention_v1_kernelI13__nv_bfloat16hLi64ELi32ELi128ELNS_18Fp8KVCacheDataTypeE2ELb0EEEvPT_PKS3_PKT0_S9_ifPKiSB_iPKfiiiSD_SD_iiiii --------------------------
	.section	.nv.shared._ZN4vllm25paged_attention_v1_kernelI13__nv_bfloat16hLi64ELi32ELi128ELNS_18Fp8KVCacheDataTypeE2ELb0EEEvPT_PKS3_PKT0_S9_ifPKiSB_iPKfiiiSD_SD_iiiii,"aw",@nobits
	.sectionflags	@""
	.align	16
.nv.shared._ZN4vllm25paged_attention_v1_kernelI13__nv_bfloat16hLi64ELi32ELi128ELNS_18Fp8KVCacheDataTypeE2ELb0EEEvPT_PKS3_PKT0_S9_ifPKiSB_iPKfiiiSD_SD_iiiii:
	.zero		1056


//--------------------- .nv.shared._ZN4vllm25paged_attention_v1_kernelI13__nv_bfloat16hLi32ELi32ELi128ELNS_18Fp8KVCacheDataTypeE2ELb0EEEvPT_PKS3_PKT0_S9_ifPKiSB_iPKfiiiSD_SD_iiiii --------------------------
	.section	.nv.shared._ZN4vllm25paged_attention_v1_kernelI13__nv_bfloat16hLi32ELi32ELi128ELNS_18Fp8KVCacheDataTypeE2ELb0EEEvPT_PKS3_PKT0_S9_ifPKiSB_iPKfiiiSD_SD_iiiii,"aw",@nobits
	.sectionflags	@""
	.align	16
.nv.shared._ZN4vllm25paged_attention_v1_kernelI13__nv_bfloat16hLi32ELi32ELi128ELNS_18Fp8KVCacheDataTypeE2ELb0EEEvPT_PKS3_PKT0_S9_ifPKiSB_iPKfiiiSD_SD_iiiii:
	.zero		1056


//--------------------- .nv.shared._ZN4vllm25paged_attention_v1_kernelI13__nv_bfloat16hLi256ELi32ELi128ELNS_18Fp8KVCacheDataTypeE2ELb1EEEvPT_PKS3_PKT0_S9_ifPKiSB_iPKfiiiSD_SD_iiiii --------------------------
	.section	.nv.shared._ZN4vllm25paged_attention_v1_kernelI13__nv_bfloat16hLi256ELi32ELi128ELNS_18Fp8KVCacheDataTypeE2ELb1EEEvPT_PKS3_PKT0_S9_ifPKiSB_iPKfiiiSD_SD_iiiii,"aw",@nobits
	.sectionflags	@""
	.align	16
.nv.shared._ZN4vllm25paged_attention_v1_kernelI13__nv_bfloat16hLi256ELi32ELi128ELNS_18Fp8KVCacheDataTypeE2ELb1EEEvPT_PKS3_PKT0_S9_ifPKiSB_iPKfiiiSD_SD_iiiii:
	.zero		1056


//--------------------- .nv.shared._ZN4vllm25paged_attention_v1_kernelI13__nv_bfloat16hLi192ELi32ELi128ELNS_18Fp8KVCacheDataTypeE2ELb1EEEvPT_PKS3_PKT0_S9_ifPKiSB_iPKfiiiSD_SD_iiiii --------------------------
	.section	.nv.shared._ZN4vllm25paged_attention_v1_kernelI13__nv_bfloat16hLi192ELi32ELi128ELNS_18Fp8KVCacheDataTypeE2ELb1EEEvPT_PKS3_PKT0_S9_ifPKiSB_iPKfiiiSD_SD_iiiii,"aw",@nobits
	.sectionflags	@""
	.align	16
.nv.shared._ZN4vllm25paged_attention_v1_kernelI13__nv_bfloat16hLi192ELi32ELi128ELNS_18Fp8KVCacheDataTypeE2ELb1EEEvPT_PKS3_PKT0_S9_ifPKiSB_iPKfiiiSD_SD_iiiii:
	.zero		1056


//--------------------- .nv.shared._ZN4vllm25paged_attention_v1_kernelI13__nv_bfloat16hLi128ELi32ELi128ELNS_18Fp8KVCacheDataTypeE2ELb1EEEvPT_PKS3_PKT0_S9_ifPKiSB_iPKfiiiSD_SD_iiiii --------------------------
	.section	.nv.shared._ZN4vllm25paged_attention_v1_kernelI13__nv_bfloat16hLi128ELi32ELi128ELNS_18Fp8KVCacheDataTypeE2ELb1EEEvPT_PKS3_PKT0_S9_ifPKiSB_iPKfiiiSD_SD_iiiii,"aw",@nobits
	.sectionflags	@""
	.align	16
.nv.shared._ZN4vllm25paged_attention_v1_kernelI13__nv_bfloat16hLi128ELi32ELi128ELNS_18Fp8KVCacheDataTypeE2ELb1EEEvPT_PKS3_PKT0_S9_ifPKiSB_iPKfiiiSD_SD_iiiii:
	.zero		1056


//--------------------- .nv.shared._ZN4vllm25paged_attention_v1_kernelI13__nv_bfloat16hLi120ELi32ELi128ELNS_18Fp8KVCacheDataTypeE2ELb1EEEvPT_PKS3_PKT0_S9_ifPKiSB_iPKfiiiSD_SD_iiiii --------------------------
	.section	.nv.shared._ZN4vllm25paged_attention_v1_kernelI13__nv_bfloat16hLi120ELi32ELi128ELNS_18Fp8KVCacheDataTypeE2ELb1EEEvPT_PKS3_PKT0_S9_ifPKiSB_iPKfiiiSD_SD_iiiii,"aw",@nobits
	.sectionflags	@""
	.align	16
.nv.shared._ZN4vllm25paged_attention_v1_kernelI13__nv_bfloat16hLi120ELi32ELi128ELNS_18Fp8KVCacheDataTypeE2ELb1EEEvPT_PKS3_PKT0_S9_ifPKiSB_iPKfiiiSD_SD_iiiii:
	.zero		1056


//--------------------- .nv.shared._ZN4vllm25paged_attention_v1_kernelI13__nv_bfloat16hLi112ELi32ELi128ELNS_18Fp8KVCacheDataTypeE2ELb1EEEvPT_PKS3_PKT0_S9_ifPKiSB_iPKfiiiSD_SD_iiiii --------------------------
	.section	.nv.shared._ZN4vllm25paged_attention_v1_kernelI13__nv_bfloat16hLi112ELi32ELi128ELNS_18Fp8KVCacheDataTypeE2ELb1EEEvPT_PKS3_PKT0_S9_ifPKiSB_iPKfiiiSD_SD_iiiii,"aw",@nobits
	.sectionflags	@""
	.align	16
.nv.shared._ZN4vllm25paged_attention_v1_kernelI13__nv_bfloat16hLi112ELi32ELi128ELNS_18Fp8KVCacheDataTypeE2ELb1EEEvPT_PKS3_PKT0_S9_ifPKiSB_iPKfiiiSD_SD_iiiii:
	.zero		1056


//--------------------- .nv.shared._ZN4vllm25paged_attention_v1_kernelI13__nv_bfloat16hLi96ELi32ELi128ELNS_18Fp8KVCacheDataTypeE2ELb1EEEvPT_PKS3_PKT0_S9_ifPKiSB_iPKfiiiSD_SD_iiiii --------------------------
	.section	.nv.shared._ZN4vllm25paged_attention_v1_kernelI13__nv_bfloat16hLi96ELi32ELi128ELNS_18Fp8KVCacheDataTypeE2ELb1EEEvPT_PKS3_PKT0_S9_ifPKiSB_iPKfiiiSD_SD_iiiii,"aw",@nobits
	.sectionflags	@""
	.align	16
.nv.shared._ZN4vllm25paged_attention_v1_kernelI13__nv_bfloat16hLi96ELi32ELi128ELNS_18Fp8KVCacheDataTypeE2ELb1EEEvPT_PKS3_PKT0_S9_ifPKiSB_iPKfiiiSD_SD_iiiii:
	.zero		1056


//--------------------- .nv.shared._ZN4vllm25paged_attention_v1_kernelI13__nv_bfloat16hLi80ELi32ELi128ELNS_18Fp8KVCacheDataTypeE2ELb1EEEvPT_PKS3_PKT0_S9_ifPKiSB_iPKfiiiSD_SD_iiiii --------------------------
	.section	.nv.shared._ZN4vllm25paged_attention_v1_kernelI13__nv_bfloat16hLi80ELi32ELi128ELNS_18Fp8KVCacheDataTypeE2ELb1EEEvPT_PKS3_PKT0_S9_ifPKiSB_iPKfiiiSD_SD_iiiii,"aw",@nobits
	.sectionflags	@""
	.align	16
.nv.shared._ZN4vllm25paged_attention_v1_kernelI13__nv_bfloat16hLi80ELi32ELi128ELNS_18Fp8KVCacheDataTypeE2ELb1EEEvPT_PKS3_PKT0_S9_ifPKiSB_iPKfiiiSD_SD_iiiii:
	.zero		1056


//--------------------- .nv.shared._ZN4vllm25paged_attention_v1_kernelI13__nv_bfloat16hLi64ELi32ELi128ELNS_18Fp8KVCacheDataTypeE2ELb1EEEvPT_PKS3_PKT0_S9_ifPKiSB_iPKfiiiSD_SD_iiiii --------------------------
	.section	.nv.shared._ZN4vllm25paged_attention_v1_kernelI13__nv_bfloat16hLi64ELi32ELi128ELNS_18Fp8KVCacheDataTypeE2ELb1EEEvPT_PKS3_PKT0_S9_ifPKiSB_iPKfiiiSD_SD_iiiii,"aw",@nobits
	.sectionflags	@""
	.align	16
.nv.shared._ZN4vllm25paged_attention_v1_kernelI13__nv_bfloat16hLi64ELi32ELi128ELNS_18Fp8KVCacheDataTypeE2ELb1EEEvPT_PKS3_PKT0_S9_ifPKiSB_iPKfiiiSD_SD_iiiii:
	.zero		1056


//--------------------- .nv.shared._ZN4vllm25paged_attention_v1_kernelI13__nv_bfloat16hLi32ELi32ELi128ELNS_18Fp8KVCacheDataTypeE2ELb1EEEvPT_PKS3_PKT0_S9_ifPKiSB_iPKfiiiSD_SD_iiiii --------------------------
	.section	.nv.shared._ZN4vllm25paged_attention_v1_kernelI13__nv_bfloat16hLi32ELi32ELi128ELNS_18Fp8KVCacheDataTypeE2ELb1EEEvPT_PKS3_PKT0_S9_ifPKiSB_iPKfiiiSD_SD_iiiii,"aw",@nobits
	.sectionflags	@""
	.align	16
.nv.shared._ZN4vllm25paged_attention_v1_kernelI13__nv_bfloat16hLi32ELi32ELi128ELNS_18Fp8KVCacheDataTypeE2ELb1EEEvPT_PKS3_PKT0_S9_ifPKiSB_iPKfiiiSD_SD_iiiii:
	.zero		1056


//--------------------- .nv.shared._ZN4vllm25paged_attention_v1_kernelI13__nv_bfloat16hLi256ELi16ELi128ELNS_18Fp8KVCacheDataTypeE2ELb0EEEvPT_PKS3_PKT0_S9_ifPKiSB_iPKfiiiSD_SD_iiiii --------------------------
	.section	.nv.shared._ZN4vllm25paged_attention_v1_kernelI13__nv_bfloat16hLi256ELi16ELi128ELNS_18Fp8KVCacheDataTypeE2ELb0EEEvPT_PKS3_PKT0_S9_ifPKiSB_iPKfiiiSD_SD_iiiii,"aw",@nobits
	.sectionflags	@""
	.align	16
.nv.shared._ZN4vllm25paged_attention_v1_kernelI13__nv_bfloat16hLi256ELi16ELi128ELNS_18Fp8KVCacheDataTypeE2ELb0EEEvPT_PKS3_PKT0_S9_ifPKiSB_iPKfiiiSD_SD_iiiii:
	.zero		1056


//--------------------- .nv.shared._ZN4vllm25paged_attention_v1_kernelI13__nv_bfloat16hLi192ELi16ELi128ELNS_18Fp8KVCacheDataTypeE2ELb0EEEvPT_PKS3_PKT0_S9_ifPKiSB_iPKfiiiSD_SD_iiiii --------------------------
	.section	.nv.shared._ZN4vllm25paged_attention_v1_kernelI13__nv_bfloat16hLi192ELi16ELi128ELNS_18Fp8KVCacheDataTypeE2ELb0EEEvPT_PKS3_PKT0_S9_ifPKiSB_iPKfiiiSD_SD_iiiii,"aw",@nobits
	.sectionflags	@""
	.align	16
.nv.shared._ZN4vllm25paged_attention_v1_kernelI13__nv_bfloat16hLi192ELi16ELi128ELNS_18Fp8KVCacheDataTypeE2ELb0EEEvPT_PKS3_PKT0_S9_ifPKiSB_iPKfiiiSD_SD_iiiii:
	.zero		1056


//--------------------- .nv.shared._ZN4vllm25paged_attention_v1_kernelI13__nv_bfloat16hLi128ELi16ELi128ELNS_18Fp8KVCacheDataTypeE2ELb0EEEvPT_PKS3_PKT0_S9_ifPKiSB_iPKfiiiSD_SD_iiiii --------------------------
	.section	.nv.shared._ZN4vllm25paged_attention_v1_kernelI13__nv_bfloat16hLi128ELi16ELi128ELNS_18Fp8KVCacheDataTypeE2ELb0EEEvPT_PKS3_PKT0_S9_ifPKiSB_iPKfiiiSD_SD_iiiii,"aw",@nobits
	.sectionflags	@""
	.align	16
.nv.shared._ZN4vllm25paged_attention_v1_kernelI13__nv_bfloat16hLi128ELi16ELi128ELNS_18Fp8KVCacheDataTypeE2ELb0EEEvPT_PKS3_PKT0_S9_ifPKiSB_iPKfiiiSD_SD_iiiii:
	.zero		1056


//--------------------- .nv.shared._ZN4vllm25paged_attention_v1_kernelI13__nv_bfloat16hLi120ELi16ELi128ELNS_18Fp8KVCacheDataTypeE2ELb0EEEvPT_PKS3_PKT0_S9_ifPKiSB_iPKfiiiSD_SD_iiiii --------------------------
	.section	.nv.shared._ZN4vllm25paged_attention_v1_kernelI13__nv_bfloat16hLi120ELi16ELi128ELNS_18Fp8KVCacheDataTypeE2ELb0EEEvPT_PKS3_PKT0_S9_ifPKiSB_iPKfiiiSD_SD_iiiii,"aw",@nobits
	.sectionflags	@""
	.align	16
.nv.shared._ZN4vllm25paged_attention_v1_kernelI13__nv_bfloat16hLi120ELi16ELi128ELNS_18Fp8KVCacheDataTypeE2ELb0EEEvPT_PKS3_PKT0_S9_ifPKiSB_iPKfiiiSD_SD_iiiii:
	.zero		1056


//--------------------- .nv.shared._ZN4vllm25paged_attention_v1_kernelI13__nv_bfloat16hLi112ELi16ELi128ELNS_18Fp8KVCacheDataTypeE2ELb0EEEvPT_PKS3_PKT0_S9_ifPKiSB_iPKfiiiSD_SD_iiiii --------------------------
	.section	.nv.shared._ZN4vllm25paged_attention_v1_kernelI13__nv_bfloat16hLi112ELi16ELi128ELNS_18Fp8KVCacheDataTypeE2ELb0EEEvPT_PKS3_PKT0_S9_ifPKiSB_iPKfiiiSD_SD_iiiii,"aw",@nobits
	.sectionflags	@""
	.align	16
.nv.shared._ZN4vllm25paged_attention_v1_kernelI13__nv_bfloat16hLi112ELi16ELi128ELNS_18Fp8KVCacheDataTypeE2ELb0EEEvPT_PKS3_PKT0_S9_ifPKiSB_iPKfiiiSD_SD_iiiii:
	.zero		1056


//--------------------- .nv.shared._ZN4vllm25paged_attention_v1_kernelI13__nv_bfloat16hLi96ELi16ELi128ELNS_18Fp8KVCacheDataTypeE2ELb0EEEvPT_PKS3_PKT0_S9_ifPKiSB_iPKfiiiSD_SD_iiiii --------------------------
	.section	.nv.shared._ZN4vllm25paged_attention_v1_kernelI13__nv_bfloat16hLi96ELi16ELi128ELNS_18Fp8KVCacheDataTypeE2ELb0EEEvPT_PKS3_PKT0_S9_ifPKiSB_iPKfiiiSD_SD_iiiii,"aw",@nobits
	.sectionflags	@""
	.align	16
.nv.shared._ZN4vllm25paged_attention_v1_kernelI13__nv_bfloat16hLi96ELi16ELi128ELNS_18Fp8KVCacheDataTypeE2ELb0EEEvPT_PKS3_PKT0_S9_ifPKiSB_iPKfiiiSD_SD_iiiii:
	.zero		1056


//--------------------- .nv.shared._ZN4vllm25paged_attention_v1_kernelI13__nv_bfloat16hLi80ELi16ELi128ELNS_18Fp8KVCacheDataTypeE2ELb0EEEvPT_PKS3_PKT0_S9_ifPKiSB_iPKfiiiSD_SD_iiiii --------------------------
	.section	.nv.shared._ZN4vllm25paged_attention_v1_kernelI13__nv_bfloat16hLi80ELi16ELi128ELNS_18Fp8KVCacheDataTypeE2ELb0EEEvPT_PKS3_PKT0_S9_ifPKiSB_iPKfiiiSD_SD_iiiii,"aw",@nobits
	.sectionflags	@""
	.align	16
.nv.shared._ZN4vllm25paged_attention_v1_kernelI13__nv_bfloat16hLi80ELi16ELi128ELNS_18Fp8KVCacheDataTypeE2ELb0EEEvPT_PKS3_PKT0_S9_ifPKiSB_iPKfiiiSD_SD_iiiii:
	.zero		1056


//--------------------- .nv.shared._ZN4vllm25paged_attention_v1_kernelI13__nv_bfloat16hLi64ELi16ELi128ELNS_18Fp8KVCacheDataTypeE2ELb0EEEvPT_PKS3_PKT0_S9_ifPKiSB_iPKfiiiSD_SD_iiiii --------------------------
	.section	.nv.shared._ZN4vllm25paged_attention_v1_kernelI13__nv_bfloat16hLi64ELi16ELi128ELNS_18Fp8KVCacheDataTypeE2ELb0EEEvPT_PKS3_PKT0_S9_ifPKiSB_iPKfiiiSD_SD_iiiii,"aw",@nobits
	.sectionflags	@""
	.align	16
.nv.shared._ZN4vllm25paged_attention_v1_kernelI13__nv_bfloat16hLi64ELi16ELi128ELNS_18Fp8KVCacheDataTypeE2ELb0EEEvPT_PKS3_PKT0_S9_ifPKiSB_iPKfiiiSD_SD_iiiii:
	.zero		1056


//--------------------- .nv.shared._ZN4vllm25paged_attention_v1_kernelI13__nv_bfloat16hLi32ELi16ELi128ELNS_18Fp8KVCacheDataTypeE2ELb0EEEvPT_PKS3_PKT0_S9_ifPKiSB_iPKfiiiSD_SD_iiiii --------------------------
	.section	.nv.shared._ZN4vllm25paged_attention_v1_kernelI13__nv_bfloat16hLi32ELi16ELi128ELNS_18Fp8KVCacheDataTypeE2ELb0EEEvPT_PKS3_PKT0_S9_ifPKiSB_iPKfiiiSD_SD_iiiii,"aw",@nobits
	.sectionflags	@""
	.align	16
.nv.shared._ZN4vllm25paged_attention_v1_kernelI13__nv_bfloat16hLi32ELi16ELi128ELNS_18Fp8KVCacheDataTypeE2ELb0EEEvPT_PKS3_PKT0_S9_ifPKiSB_iPKfiiiSD_SD_iiiii:
	.zero		1056


//--------------------- .nv.shared._ZN4vllm25paged_attention_v1_kernelI13__nv_bfloat16hLi256ELi16ELi128ELNS_18Fp8KVCacheDataTypeE2ELb1EEEvPT_PKS3_PKT0_S9_ifPKiSB_iPKfiiiSD_SD_iiiii --------------------------
	.section	.nv.shared._ZN4vllm25paged_attention_v1_kernelI13__nv_bfloat16hLi256ELi16ELi128ELNS_18Fp8KVCacheDataTypeE2ELb1EEEvPT_PKS3_PKT0_S9_ifPKiSB_iPKfiiiSD_SD_iiiii,"aw",@nobits
	.sectionflags	@""
	.align	16
.nv.shared._ZN4vllm25paged_attention_v1_kernelI13__nv_bfloat16hLi256ELi16ELi128ELNS_18Fp8KVCacheDataTypeE2ELb1EEEvPT_PKS3_PKT0_S9_ifPKiSB_iPKfiiiSD_SD_iiiii:
	.zero		1056


//--------------------- .nv.shared._ZN4vllm25paged_attention_v1_kernelI13__nv_bfloat16hLi192ELi16ELi128ELNS_18Fp8KVCacheDataTypeE2ELb1EEEvPT_PKS3_PKT0_S9_ifPKiSB_iPKfiiiSD_SD_iiiii --------------------------
	.section	.nv.shared._ZN4vllm25paged_attention_v1_kernelI13__nv_bfloat16hLi192ELi16ELi128ELNS_18Fp8KVCacheDataTypeE2ELb1EEEvPT_PKS3_PKT0_S9_ifPKiSB_iPKfiiiSD_SD_iiiii,"aw",@nobits
	.sectionflags	@""
	.align	16
.nv.shared._ZN4vllm25paged_attention_v1_kernelI13__nv_bfloat16hLi192ELi16ELi128ELNS_18Fp8KVCacheDataTypeE2ELb1EEEvPT_PKS3_PKT0_S9_ifPKiSB_iPKfiiiSD_SD_iiiii:
	.zero		1056


//--------------------- .nv.shared._ZN4vllm25paged_attention_v1_kernelI13__nv_bfloat16hLi128ELi16ELi128ELNS_18Fp8KVCacheDataTypeE2ELb1EEEvPT_PKS3_PKT0_S9_ifPKiSB_iPKfiiiSD_SD_iiiii --------------------------
	.section	.nv.shared._ZN4vllm25paged_attention_v1_kernelI13__nv_bfloat16hLi128ELi16ELi128ELNS_18Fp8KVCacheDataTypeE2ELb1EEEvPT_PKS3_PKT0_S9_ifPKiSB_iPKfiiiSD_SD_iiiii,"aw",@nobits
	.sectionflags	@""
	.align	16
.nv.shared._ZN4vllm25paged_attention_v1_kernelI13__nv_bfloat16hLi128ELi16ELi128ELNS_18Fp8KVCacheDataTypeE2ELb1EEEvPT_PKS3_PKT0_S9_ifPKiSB_iPKfiiiSD_SD_iiiii:
	.zero		1056


//--------------------- .nv.shared._ZN4vllm25paged_attention_v1_kernelI13__nv_bfloat16hLi120ELi16ELi128ELNS_18Fp8KVCacheDataTypeE2ELb1EEEvPT_PKS3_PKT0_S9_ifPKiSB_iPKfiiiSD_SD_iiiii --------------------------
	.section	.nv.shared._ZN4vllm25paged_attention_v1_kernelI13__nv_bfloat16hLi120ELi16ELi128ELNS_18Fp8KVCacheDataTypeE2ELb1EEEvPT_PKS3_PKT0_S9_ifPKiSB_iPKfiiiSD_SD_iiiii,"aw",@nobits
	.sectionflags	@""
	.align	16
.nv.shared._ZN4vllm25paged_attention_v1_kernelI13__nv_bfloat16hLi120ELi16ELi128ELNS_18Fp8KVCacheDataTypeE2ELb1EEEvPT_PKS3_PKT0_S9_ifPKiSB_iPKfiiiSD_SD_iiiii:
	.zero		1056


//--------------------- .nv.shared._ZN4vllm25paged_attention_v1_kernelI13__nv_bfloat16hLi112ELi16ELi128ELNS_18Fp8KVCacheDataTypeE2ELb1EEEvPT_PKS3_PKT0_S9_ifPKiSB_iPKfiiiSD_SD_iiiii --------------------------
	.section	.nv.shared._ZN4vllm25paged_attention_v1_kernelI13__nv_bfloat16hLi112ELi16ELi128ELNS_18Fp8KVCacheDataTypeE2ELb1EEEvPT_PKS3_PKT0_S9_ifPKiSB_iPKfiiiSD_SD_iiiii,"aw",@nobits
	.sectionflags	@""
	.align	16
.nv.shared._ZN4vllm25paged_attention_v1_kernelI13__nv_bfloat16hLi112ELi16ELi128ELNS_18Fp8KVCacheDataTypeE2ELb1EEEvPT_PKS3_PKT0_S9_ifPKiSB_iPKfiiiSD_SD_iiiii:
	.zero		1056


//--------------------- .nv.shared._ZN4vllm25paged_attention_v1_kernelI13__nv_bfloat16hLi96ELi16ELi128ELNS_18Fp8KVCacheDataTypeE2ELb1EEEvPT_PKS3_PKT0_S9_ifPKiSB_iPKfiiiSD_SD_iiiii --------------------------
	.section	.nv.shared._ZN4vllm25paged_attention_v1_kernelI13__nv_bfloat16hLi96ELi16ELi128ELNS_18Fp8KVCacheDataTypeE2ELb1EEEvPT_PKS3_PKT0_S9_ifPKiSB_iPKfiiiSD_SD_iiiii,"aw",@nobits
	.sectionflags	@""
	.align	16
.nv.shared._ZN4vllm25paged_attention_v1_kernelI13__nv_bfloat16hLi96ELi16ELi128ELNS_18Fp8KVCacheDataTypeE2ELb1EEEvPT_PKS3_PKT0_S9_ifPKiSB_iPKfiiiSD_SD_iiiii:
	.zero		1056


//--------------------- .nv.shared._ZN4vllm25paged_attention_v1_kernelI13__nv_bfloat16hLi80ELi16ELi128ELNS_18Fp8KVCacheDataTypeE2ELb1EEEvPT_PKS3_PKT0_S9_ifPKiSB_iPKfiiiSD_SD_iiiii --------------------------
	.section	.nv.shared._ZN4vllm25paged_attention_v1_kernelI13__nv_bfloat16hLi80ELi16ELi128ELNS_18Fp8KVCacheDataTypeE2ELb1EEEvPT_PKS3_PKT0_S9_ifPKiSB_iPKfiiiSD_SD_iiiii,"aw",@nobits
	.sectionflags	@""
	.align	16
.nv.shared._ZN4vllm25paged_attention_v1_kernelI13__nv_bfloat16hLi80ELi16ELi128ELNS_18Fp8KVCacheDataTypeE2ELb1EEEvPT_PKS3_PKT0_S9_ifPKiSB_iPKfiiiSD_SD_iiiii:
	.zero		1056


//--------------------- .nv.shared._ZN4vllm25paged_attention_v1_kernelI13__nv_bfloat16hLi64ELi16ELi128ELNS_18Fp8KVCacheDataTypeE2ELb1EEEvPT_PKS3_PKT0_S9_ifPKiSB_iPKfiiiSD_SD_iiiii --------------------------
	.section	.nv.shared._ZN4vllm25paged_attention_v1_kernelI13__nv_bfloat16hLi64ELi16ELi128ELNS_18Fp8KVCacheDataTypeE2ELb1EEEvPT_PKS3_PKT0_S9_ifPKiSB_iPKfiiiSD_SD_iiiii,"aw",@nobits
	.sectionflags	@""
	.align	16
.nv.shared._ZN4vllm25paged_attention_v1_kernelI13__nv_bfloat16hLi64ELi16ELi128ELNS_18Fp8KVCacheDataTypeE2ELb1EEEvPT_PKS3_PKT0_S9_ifPKiSB_iPKfiiiSD_SD_iiiii:
	.zero		1056


//--------------------- .nv.shared._ZN4vllm25paged_attention_v1_kernelI13__nv_bfloat16hLi32ELi16ELi128ELNS_18Fp8KVCacheDataTypeE2ELb1EEEvPT_PKS3_PKT0_S9_ifPKiSB_iPKfiiiSD_SD_iiiii --------------------------
	.section	.nv.shared._ZN4vllm25paged_attention_v1_kernelI13__nv_bfloat16hLi32ELi16ELi128ELNS_18Fp8KVCacheDataTypeE2ELb1EEEvPT_PKS3_PKT0_S9_ifPKiSB_iPKfiiiSD_SD_iiiii,"aw",@nobits
	.sectionflags	@""
	.align	16
.nv.shared._ZN4vllm25paged_attention_v1_kernelI13__nv_bfloat16hLi32ELi16ELi128ELNS_18Fp8KVCacheDataTypeE2ELb1EEEvPT_PKS3_PKT0_S9_ifPKiSB_iPKfiiiSD_SD_iiiii:
	.zero		1056


//--------------------- .nv.shared._ZN4vllm25paged_attention_v1_kernelI13__nv_bfloat16hLi256ELi8ELi128ELNS_18Fp8KVCacheDataTypeE2ELb0EEEvPT_PKS3_PKT0_S9_ifPKiSB_iPKfiiiSD_SD_iiiii --------------------------
	.section	.nv.shared._ZN4vllm25paged_attention_v1_kernelI13__nv_bfloat16hLi256ELi8ELi128ELNS_18Fp8KVCacheDataTypeE2ELb0EEEvPT_PKS3_PKT0_S9_ifPKiSB_iPKfiiiSD_SD_iiiii,"aw",@nobits
	.sectionflags	@""
	.align	16
.nv.shared._ZN4vllm25paged_attention_v1_kernelI13__nv_bfloat16hLi256ELi8ELi128ELNS_18Fp8KVCacheDataTypeE2ELb0EEEvPT_PKS3_PKT0_S9_ifPKiSB_iPKfiiiSD_SD_iiiii:
	.zero		1056


//--------------------- .nv.shared._ZN4vllm25paged_attention_v1_kernelI13__nv_bfloat16hLi192ELi8ELi128ELNS_18Fp8KVCacheDataTypeE2ELb0EEEvPT_PKS3_PKT0_S9_ifPKiSB_iPKfiiiSD_SD_iiiii --------------------------
	.section	.nv.shared._ZN4vllm25paged_attention_v1_kernelI13__nv_bfloat16hLi192ELi8ELi128ELNS_18Fp8KVCacheDataTypeE2ELb0EEEvPT_PKS3_PKT0_S9_ifPKiSB_iPKfiiiSD_SD_iiiii,"aw",@nobits
	.sectionflags	@""
	.align	16
.nv.shared._ZN4vllm25paged_attention_v1_kernelI13__nv_bfloat16hLi192ELi8ELi128ELNS_18Fp8KVCacheDataTypeE2ELb0EEEvPT_PKS3_PKT0_S9_ifPKiSB_iPKfiiiSD_SD_iiiii:
	.zero		1056


//--------------------- .nv.shared._ZN4vllm25paged_attention_v1_kernelI13__nv_bfloat16hLi128ELi8ELi128ELNS_18Fp8KVCacheDataTypeE2ELb0EEEvPT_PKS3_PKT0_S9_ifPKiSB_iPKfiiiSD_SD_iiiii --------------------------
	.section	.nv.shared._ZN4vllm25paged_attention_v1_kernelI13__nv_bfloat16hLi128ELi8ELi128ELNS_18Fp8KVCacheDataTypeE2ELb0EEEvPT_PKS3_PKT0_S9_ifPKiSB_iPKfiiiSD_SD_iiiii,"aw",@nobits
	.sectionflags	@""
	.align	16
.nv.shared._ZN4vllm25paged_attention_v1_kernelI13__nv_bfloat16hLi128ELi8ELi128ELNS_18Fp8KVCacheDataTypeE2ELb0EEEvPT_PKS3_PKT0_S9_ifPKiSB_iPKfiiiSD_SD_iiiii:
	.zero		1056


//--------------------- .nv.shared._ZN4vllm25paged_attention_v1_kernelI13__nv_bfloat16hLi120ELi8ELi128ELNS_18Fp8KVCacheDataTypeE2ELb0EEEvPT_PKS3_PKT0_S9_ifPKiSB_iPKfiiiSD_SD_iiiii --------------------------
	.section	.nv.shared._ZN4vllm25paged_attention_v1_kernelI13__nv_bfloat16hLi120ELi8ELi128ELNS_18Fp8KVCacheDataTypeE2ELb0EEEvPT_PKS3_PKT0_S9_ifPKiSB_iPKfiiiSD_SD_iiiii,"aw",@nobits
	.sectionflags	@""
	.align	16
.nv.shared._ZN4vllm25paged_attention_v1_kernelI13__nv_bfloat16hLi120ELi8ELi128ELNS_18Fp8KVCacheDataTypeE2ELb0EEEvPT_PKS3_PKT0_S9_ifPKiSB_iPKfiiiSD_SD_iiiii:
	.zero		1056


//--------------------- .nv.shared._ZN4vllm25paged_attention_v1_kernelI13__nv_bfloat16hLi112ELi8ELi128ELNS_18Fp8KVCacheDataTypeE2ELb0EEEvPT_PKS3_PKT0_S9_ifPKiSB_iPKfiiiSD_SD_iiiii --------------------------
	.section	.nv.shared._ZN4vllm25paged_attention_v1_kernelI13__nv_bfloat16hLi112ELi8ELi128ELNS_18Fp8KVCacheDataTypeE2ELb0EEEvPT_PKS3_PKT0_S9_ifPKiSB_iPKfiiiSD_SD_iiiii,"aw",@nobits
	.sectionflags	@""
	.align	16
.nv.shared._ZN4vllm25paged_attention_v1_kernelI13__nv_bfloat16hLi112ELi8ELi128ELNS_18Fp8KVCacheDataTypeE2ELb0EEEvPT_PKS3_PKT0_S9_ifPKiSB_iPKfiiiSD_SD_iiiii:
	.zero		1056


//--------------------- .nv.shared._ZN4vllm25paged_attention_v1_kernelI13__nv_bfloat16hLi96ELi8ELi128ELNS_18Fp8KVCacheDataTypeE2ELb0EEEvPT_PKS3_PKT0_S9_ifPKiSB_iPKfiiiSD_SD_iiiii --------------------------
	.section	.nv.shared._ZN4vllm25paged_attention_v1_kernelI13__nv_bfloat16hLi96ELi8ELi128ELNS_18Fp8KVCacheDataTypeE2ELb0EEEvPT_PKS3_PKT0_S9_ifPKiSB_iPKfiiiSD_SD_iiiii,"aw",@nobits
	.sectionflags	@""
	.align	16
.nv.shared._ZN4vllm25paged_attention_v1_kernelI13__nv_bfloat16hLi96ELi8ELi128ELNS_18Fp8KVCacheDataTypeE2ELb0EEEvPT_PKS3_PKT0_S9_ifPKiSB_iPKfiiiSD_SD_iiiii:
	.zero		1056


//--------------------- .nv.shared._ZN4vllm25paged_attention_v1_kernelI13__nv_bfloat16hLi80ELi8ELi128ELNS_18Fp8KVCacheDataTypeE2ELb0EEEvPT_PKS3_PKT0_S9_ifPKiSB_iPKfiiiSD_SD_iiiii --------------------------
	.section	.nv.shared._ZN4vllm25paged_attention_v1_kernelI13__nv_bfloat16hLi80ELi8ELi128ELNS_18Fp8KVCacheDataTypeE2ELb0EEEvPT_PKS3_PKT0_S9_ifPKiSB_iPKfiiiSD_SD_iiiii,"aw",@nobits
	.sectionflags	@""
	.align	16
.nv.shared._ZN4vllm25paged_attention_v1_kernelI13__nv_bfloat16hLi80ELi8ELi128ELNS_18Fp8KVCacheDataTypeE2ELb0EEEvPT_PKS3_PKT0_S9_ifPKiSB_iPKfiiiSD_SD_iiiii:
	.zero		1056


//--------------------- .nv.shared._ZN4vllm25paged_attention_v1_kernelI13__nv_bfloat16hLi64ELi8ELi128ELNS_18Fp8KVCacheDataTypeE2ELb0EEEvPT_PKS3_PKT0_S9_ifPKiSB_iPKfiiiSD_SD_iiiii --------------------------
	.section	.nv.shared._ZN4vllm25paged_attention_v1_kernelI13__nv_bfloat16hLi64ELi8ELi128ELNS_18Fp8KVCacheDataTypeE2ELb0EEEvPT_PKS3_PKT0_S9_ifPKiSB_iPKfiiiSD_SD_iiiii,"aw",@nobits
	.sectionflags	@""
	.align	16
.nv.shared._ZN4vllm25paged_attention_v1_kernelI13__nv_bfloat16hLi64ELi8ELi128ELNS_18Fp8KVCacheDataTypeE2ELb0EEEvPT_PKS3_PKT0_S9_ifPKiSB_iPKfiiiSD_SD_iiiii:
	.zero		1056


//--------------------- .nv.shared._ZN4vllm25paged_attention_v1_kernelI13__nv_bfloat16hLi32ELi8ELi128ELNS_18Fp8KVCacheDataTypeE2ELb0EEEvPT_PKS3_PKT0_S9_ifPKiSB_iPKfiiiSD_SD_iiiii --------------------------
	.section	.nv.shared._ZN4vllm25paged_attention_v1_kernelI13__nv_bfloat16hLi32ELi8ELi128ELNS_18Fp8KVCacheDataTypeE2ELb0EEEvPT_PKS3_PKT0_S9_ifPKiSB_iPKfiiiSD_SD_iiiii,"aw",@nobits
	.sectionflags	@""
	.align	16
.nv.shared._ZN4vllm25paged_attention_v1_kernelI13__nv_bfloat16hLi32ELi8ELi128ELNS_18Fp8KVCacheDataTypeE2ELb0EEEvPT_PKS3_PKT0_S9_ifPKiSB_iPKfiiiSD_SD_iiiii:
	.zero		1056


//--------------------- .nv.shared._ZN4vllm25paged_attention_v1_kernelI13__nv_bfloat16hLi256ELi8ELi128ELNS_18Fp8KVCacheDataTypeE2ELb1EEEvPT_PKS3_PKT0_S9_ifPKiSB_iPKfiiiSD_SD_iiiii --------------------------
	.section	.nv.shared._ZN4vllm25paged_attention_v1_kernelI13__nv_bfloat16hLi256ELi8ELi128ELNS_18Fp8KVCacheDataTypeE2ELb1EEEvPT_PKS3_PKT0_S9_ifPKiSB_iPKfiiiSD_SD_iiiii,"aw",@nobits
	.sectionflags	@""
	.align	16
.nv.shared._ZN4vllm25paged_attention_v1_kernelI13__nv_bfloat16hLi256ELi8ELi128ELNS_18Fp8KVCacheDataTypeE2ELb1EEEvPT_PKS3_PKT0_S9_ifPKiSB_iPKfiiiSD_SD_iiiii:
	.zero		1056


//--------------------- .nv.shared._ZN4vllm25paged_attention_v1_kernelI13__nv_bfloat16hLi192ELi8ELi128ELNS_18Fp8KVCacheDataTypeE2ELb1EEEvPT_PKS3_PKT0_S9_ifPKiSB_iPKfiiiSD_SD_iiiii --------------------------
	.section	.nv.shared._ZN4vllm25paged_attention_v1_kernelI13__nv_bfloat16hLi192ELi8ELi128ELNS_18Fp8KVCacheDataTypeE2ELb1EEEvPT_PKS3_PKT0_S9_ifPKiSB_iPKfiiiSD_SD_iiiii,"aw",@nobits
	.sectionflags	@""
	.align	16
.nv.shared._ZN4vllm25paged_attention_v1_kernelI13__nv_bfloat16hLi192ELi8ELi128ELNS_18Fp8KVCacheDataTypeE2ELb1EEEvPT_PKS3_PKT0_S9_ifPKiSB_iPKfiiiSD_SD_iiiii:
	.zero		1056


//--------------------- .nv.shared._ZN4vllm25paged_attention_v1_kernelI13__nv_bfloat16hLi128ELi8ELi128ELNS_18Fp8KVCacheDataTypeE2ELb1EEEvPT_PKS3_PKT0_S9_ifPKiSB_iPKfiiiSD_SD_iiiii --------------------------
	.section	.nv.shared._ZN4vllm25paged_attention_v1_kernelI13__nv_bfloat16hLi128ELi8ELi128ELNS_18Fp8KVCacheDataTypeE2ELb1EEEvPT_PKS3_PKT0_S9_ifPKiSB_iPKfiiiSD_SD_iiiii,"aw",@nobits
	.sectionflags	@""
	.align	16
.nv.shared._ZN4vllm25paged_attention_v1_kernelI13__nv_bfloat16hLi128ELi8ELi128ELNS_18Fp8KVCacheDataTypeE2ELb1EEEvPT_PKS3_PKT0_S9_ifPKiSB_iPKfiiiSD_SD_iiiii:
	.zero		1056


//--------------------- .nv.shared._ZN4vllm25paged_attention_v1_kernelI13__nv_bfloat16hLi120ELi8ELi128ELNS_18Fp8KVCacheDataTypeE2ELb1EEEvPT_PKS3_PKT0_S9_ifPKiSB_iPKfiiiSD_SD_iiiii --------------------------
	.section	.nv.shared._ZN4vllm25paged_attention_v1_kernelI13__nv_bfloat16hLi120ELi8ELi128ELNS_18Fp8KVCacheDataTypeE2ELb1EEEvPT_PKS3_PKT0_S9_ifPKiSB_iPKfiiiSD_SD_iiiii,"aw",@nobits
	.sectionflags	@""
	.align	16
.nv.shared._ZN4vllm25paged_attention_v1_kernelI13__nv_bfloat16hLi120ELi8ELi128ELNS_18Fp8KVCacheDataTypeE2ELb1EEEvPT_PKS3_PKT0_S9_ifPKiSB_iPKfiiiSD_SD_iiiii:
	.zero		1056


//--------------------- .nv.shared._ZN4vllm25paged_attention_v1_kernelI13__nv_bfloat16hLi112ELi8ELi128ELNS_18Fp8KVCacheDataTypeE2ELb1EEEvPT_PKS3_PKT0_S9_ifPKiSB_iPKfiiiSD_SD_iiiii --------------------------
	.section	.nv.shared._ZN4vllm25paged_attention_v1_kernelI13__nv_bfloat16hLi112ELi8ELi128ELNS_18Fp8KVCacheDataTypeE2ELb1EEEvPT_PKS3_PKT0_S9_ifPKiSB_iPKfiiiSD_SD_iiiii,"aw",@nobits
	.sectionflags	@""
	.align	16
.nv.shared._ZN4vllm25paged_attention_v1_kernelI13__nv_bfloat16hLi112ELi8ELi128ELNS_18Fp8KVCacheDataTypeE2ELb1EEEvPT_PKS3_PKT0_S9_ifPKiSB_iPKfiiiSD_SD_iiiii:
	.zero		1056


//--------------------- .nv.shared._ZN4vllm25paged_attention_v1_kernelI13__nv_bfloat16hLi96ELi8ELi128ELNS_18Fp8KVCacheDataTypeE2ELb1EEEvPT_PKS3_PKT0_S9_ifPKiSB_iPKfiiiSD_SD_iiiii --------------------------
	.section	.nv.shared._ZN4vllm25paged_attention_v1_kernelI13__nv_bfloat16hLi96ELi8ELi128ELNS_18Fp8KVCacheDataTypeE2ELb1EEEvPT_PKS3_PKT0_S9_ifPKiSB_iPKfiiiSD_SD_iiiii,"aw",@nobits
	.sectionflags	@""
	.align	16
.nv.shared._ZN4vllm25paged_attention_v1_kernelI13__nv_bfloat16hLi96ELi8ELi128ELNS_18Fp8KVCacheDataTypeE2ELb1EEEvPT_PKS3_PKT0_S9_ifPKiSB_iPKfiiiSD_SD_iiiii:
	.zero		1056


//--------------------- .nv.shared._ZN4vllm25paged_attention_v1_kernelI13__nv_bfloat16hLi80ELi8ELi128ELNS_18Fp8KVCacheDataTypeE2ELb1EEEvPT_PKS3_PKT0_S9_ifPKiSB_iPKfiiiSD_SD_iiiii --------------------------
	.section	.nv.shared._ZN4vllm25paged_attention_v1_kernelI13__nv_bfloat16hLi80ELi8ELi128ELNS_18Fp8KVCacheDataTypeE2ELb1EEEvPT_PKS3_PKT0_S9_ifPKiSB_iPKfiiiSD_SD_iiiii,"aw",@nobits
	.sectionflags	@""
	.align	16
.nv.shared._ZN4vllm25paged_attention_v1_kernelI13__nv_bfloat16hLi80ELi8ELi128ELNS_18Fp8KVCacheDataTypeE2ELb1EEEvPT_PKS3_PKT0_S9_ifPKiSB_iPKfiiiSD_SD_iiiii:
	.zero		1056


//--------------------- .nv.shared._ZN4vllm25paged_attention_v1_kernelI13__nv_bfloat16hLi64ELi8ELi128ELNS_18Fp8KVCacheDataTypeE2ELb1EEEvPT_PKS3_PKT0_S9_ifPKiSB_iPKfiiiSD_SD_iiiii --------------------------
	.section	.nv.shared._ZN4vllm25paged_attention_v1_kernelI13__nv_bfloat16hLi64ELi8ELi128ELNS_18Fp8KVCacheDataTypeE2ELb1EEEvPT_PKS3_PKT0_S9_ifPKiSB_iPKfiiiSD_SD_iiiii,"aw",@nobits
	.sectionflags	@""
	.align	16
.nv.shared._ZN4vllm25paged_attention_v1_kernelI13__nv_bfloat16hLi64ELi8ELi128ELNS_18Fp8KVCacheDataTypeE2ELb1EEEvPT_PKS3_PKT0_S9_ifPKiSB_iPKfiiiSD_SD_iiiii:
	.zero		1056


//--------------------- .nv.shared._ZN4vllm25paged_attention_v1_kernelI13__nv_bfloat16hLi32ELi8ELi128ELNS_18Fp8KVCacheDataTypeE2ELb1EEEvPT_PKS3_PKT0_S9_ifPKiSB_iPKfiiiSD_SD_iiiii --------------------------
	.section	.nv.shared._ZN4vllm25paged_attention_v1_kernelI13__nv_bfloat16hLi32ELi8ELi128ELNS_18Fp8KVCacheDataTypeE2ELb1EEEvPT_PKS3_PKT0_S9_ifPKiSB_iPKfiiiSD_SD_iiiii,"aw",@nobits
	.sectionflags	@""
	.align	16
.nv.shared._ZN4vllm25paged_attention_v1_kernelI13__nv_bfloat16hLi32ELi8ELi128ELNS_18Fp8KVCacheDataTypeE2ELb1EEEvPT_PKS3_PKT0_S9_ifPKiSB_iPKfiiiSD_SD_iiiii:
	.zero		1056


//--------------------- .nv.shared._ZN4vllm25paged_attention_v1_kernelIthLi256ELi32ELi128ELNS_18Fp8KVCacheDataTypeE2ELb0EEEvPT_PKS2_PKT0_S8_ifPKiSA_iPKfiiiSC_SC_iiiii --------------------------
	.section	.nv.shared._ZN4vllm25paged_attention_v1_kernelIthLi256ELi32ELi128ELNS_18Fp8KVCacheDataTypeE2ELb0EEEvPT_PKS2_PKT0_S8_ifPKiSA_iPKfiiiSC_SC_iiiii,"aw",@nobits
	.sectionflags	@""
	.align	16
.nv.shared._ZN4vllm25paged_attention_v1_kernelIthLi256ELi32ELi128ELNS_18Fp8KVCacheDataTypeE2ELb0EEEvPT_PKS2_PKT0_S8_ifPKiSA_iPKfiiiSC_SC_iiiii:
	.zero		1056


//--------------------- .nv.shared._ZN4vllm25paged_attention_v1_kernelIthLi192ELi32ELi128ELNS_18Fp8KVCacheDataTypeE2ELb0EEEvPT_PKS2_PKT0_S8_ifPKiSA_iPKfiiiSC_SC_iiiii --------------------------
	.section	.nv.shared._ZN4vllm25paged_attention_v1_kernelIthLi192ELi32ELi128ELNS_18Fp8KVCacheDataTypeE2ELb0EEEvPT_PKS2_PKT0_S8_ifPKiSA_iPKfiiiSC_SC_iiiii,"aw",@nobits
	.sectionflags	@""
	.align	16
.nv.shared._ZN4vllm25paged_attention_v1_kernelIthLi192ELi32ELi128ELNS_18Fp8KVCacheDataTypeE2ELb0EEEvPT_PKS2_PKT0_S8_ifPKiSA_iPKfiiiSC_SC_iiiii:
	.zero		1056


//--------------------- .nv.shared._ZN4vllm25paged_attention_v1_kernelIthLi128ELi32ELi128ELNS_18Fp8KVCacheDataTypeE2ELb0EEEvPT_PKS2_PKT0_S8_ifPKiSA_iPKfiiiSC_SC_iiiii --------------------------
	.section	.nv.shared._ZN4vllm25paged_attention_v1_kernelIthLi128ELi32ELi128ELNS_18Fp8KVCacheDataTypeE2ELb0EEEvPT_PKS2_PKT0_S8_ifPKiSA_iPKfiiiSC_SC_iiiii,"aw",@nobits
	.sectionflags	@""
	.align	16
.nv.shared._ZN4vllm25paged_attention_v1_kernelIthLi128ELi32ELi128ELNS_18Fp8KVCacheDataTypeE2ELb0EEEvPT_PKS2_PKT0_S8_ifPKiSA_iPKfiiiSC_SC_iiiii:
	.zero		1056


//--------------------- .nv.shared._ZN4vllm25paged_attention_v1_kernelIthLi120ELi32ELi128ELNS_18Fp8KVCacheDataTypeE2ELb0EEEvPT_PKS2_PKT0_S8_ifPKiSA_iPKfiiiSC_SC_iiiii --------------------------
	.section	.nv.shared._ZN4vllm25paged_attention_v1_kernelIthLi120ELi32ELi128ELNS_18Fp8KVCacheDataTypeE2ELb0EEEvPT_PKS2_PKT0_S8_ifPKiSA_iPKfiiiSC_SC_iiiii,"aw",@nobits
	.sectionflags	@""
	.align	16
.nv.shared._ZN4vllm25paged_attention_v1_kernelIthLi120ELi32ELi128ELNS_18Fp8KVCacheDataTypeE2ELb0EEEvPT_PKS2_PKT0_S8_ifPKiSA_iPKfiiiSC_SC_iiiii:
	.zero		1056


//--------------------- .nv.shared._ZN4vllm25paged_attention_v1_kernelIthLi112ELi32ELi128ELNS_18Fp8KVCacheDataTypeE2ELb0EEEvPT_PKS2_PKT0_S8_ifPKiSA_iPKfiiiSC_SC_iiiii --------------------------
	.section	.nv.shared._ZN4vllm25paged_attention_v1_kernelIthLi112ELi32ELi128ELNS_18Fp8KVCacheDataTypeE2ELb0EEEvPT_PKS2_PKT0_S8_ifPKiSA_iPKfiiiSC_SC_iiiii,"aw",@nobits
	.sectionflags	@""
	.align	16
.nv.shared._ZN4vllm25paged_attention_v1_kernelIthLi112ELi32ELi128ELNS_18Fp8KVCacheDataTypeE2ELb0EEEvPT_PKS2_PKT0_S8_ifPKiSA_iPKfiiiSC_SC_iiiii:
	.zero		1056


//--------------------- .nv.shared._ZN4vllm25paged_attention_v1_kernelIthLi96ELi32ELi128ELNS_18Fp8KVCacheDataTypeE2ELb0EEEvPT_PKS2_PKT0_S8_ifPKiSA_iPKfiiiSC_SC_iiiii --------------------------
	.section	.nv.shared._ZN4vllm25paged_attention_v1_kernelIthLi96ELi32ELi128ELNS_18Fp8KVCacheDataTypeE2ELb0EEEvPT_PKS2_PKT0_S8_ifPKiSA_iPKfiiiSC_SC_iiiii,"aw",@nobits
	.sectionflags	@""
	.align	16
.nv.shared._ZN4vllm25paged_attention_v1_kernelIthLi96ELi32ELi128ELNS_18Fp8KVCacheDataTypeE2ELb0EEEvPT_PKS2_PKT0_S8_ifPKiSA_iPKfiiiSC_SC_iiiii:
	.zero		1056


//--------------------- .nv.shared._ZN4vllm25paged_attention_v1_kernelIthLi80ELi32ELi128ELNS_18Fp8KVCacheDataTypeE2ELb0EEEvPT_PKS2_PKT0_S8_ifPKiSA_iPKfiiiSC_SC_iiiii --------------------------
	.section	.nv.shared._ZN4vllm25paged_attention_v1_kernelIthLi80ELi32ELi128ELNS_18Fp8KVCacheDataTypeE2ELb0EEEvPT_PKS2_PKT0_S8_ifPKiSA_iPKfiiiSC_SC_iiiii,"aw",@nobits
	.sectionflags	@""
	.align	16
.nv.shared._ZN4vllm25paged_attention_v1_kernelIthLi80ELi32ELi128ELNS_18Fp8KVCacheDataTypeE2ELb0EEEvPT_PKS2_PKT0_S8_ifPKiSA_iPKfiiiSC_SC_iiiii:
	.zero		1056


//--------------------- .nv.shared._ZN4vllm25paged_attention_v1_kernelIthLi64ELi32ELi128ELNS_18Fp8KVCacheDataTypeE2ELb0EEEvPT_PKS2_PKT0_S8_ifPKiSA_iPKfiiiSC_SC_iiiii --------------------------
	.section	.nv.shared._ZN4vllm25paged_attention_v1_kernelIthLi64ELi32ELi128ELNS_18Fp8KVCacheDataTypeE2ELb0EEEvPT_PKS2_PKT0_S8_ifPKiSA_iPKfiiiSC_SC_iiiii,"aw",@nobits
	.sectionflags	@""
	.align	16
.nv.shared._ZN4vllm25paged_attention_v1_kernelIthLi64ELi32ELi128ELNS_18Fp8KVCacheDataTypeE2ELb0EEEvPT_PKS2_PKT0_S8_ifPKiSA_iPKfiiiSC_SC_iiiii:
	.zero		1056


//--------------------- .nv.shared._ZN4vllm25paged_attention_v1_kernelIthLi32ELi32ELi128ELNS_18Fp8KVCacheDataTypeE2ELb0EEEvPT_PKS2_PKT0_S8_ifPKiSA_iPKfiiiSC_SC_iiiii --------------------------
	.section	.nv.shared._ZN4vllm25paged_attention_v1_kernelIthLi32ELi32ELi128ELNS_18Fp8KVCacheDataTypeE2ELb0EEEvPT_PKS2_PKT0_S8_ifPKiSA_iPKfiiiSC_SC_iiiii,"aw",@nobits
	.sectionflags	@""
	.align	16
.nv.shared._ZN4vllm25paged_attention_v1_kernelIthLi32ELi32ELi128ELNS_18Fp8KVCacheDataTypeE2ELb0EEEvPT_PKS2_PKT0_S8_ifPKiSA_iPKfiiiSC_SC_iiiii:
	.zero		1056


//--------------------- .nv.shared._ZN4vllm25paged_attention_v1_kernelIthLi256ELi32ELi128ELNS_18Fp8KVCacheDataTypeE2ELb1EEEvPT_PKS2_PKT0_S8_ifPKiSA_iPKfiiiSC_SC_iiiii --------------------------
	.section	.nv.shared._ZN4vllm25paged_attention_v1_kernelIthLi256ELi32ELi128ELNS_18Fp8KVCacheDataTypeE2ELb1EEEvPT_PKS2_PKT0_S8_ifPKiSA_iPKfiiiSC_SC_iiiii,"aw",@nobits
	.sectionflags	@""
	.align	16
.nv.shared._ZN4vllm25paged_attention_v1_kernelIthLi256ELi32ELi128ELNS_18Fp8KVCacheDataTypeE2ELb1EEEvPT_PKS2_PKT0_S8_ifPKiSA_iPKfiiiSC_SC_iiiii:
	.zero		1056


//--------------------- .nv.shared._ZN4vllm25paged_attention_v1_kernelIthLi192ELi32ELi128ELNS_18Fp8KVCacheDataTypeE2ELb1EEEvPT_PKS2_PKT0_S8_ifPKiSA_iPKfiiiSC_SC_iiiii --------------------------
	.section	.nv.shared._ZN4vllm25paged_attention_v1_kernelIthLi192ELi32ELi128ELNS_18Fp8KVCacheDataTypeE2ELb1EEEvPT_PKS2_PKT0_S8_ifPKiSA_iPKfiiiSC_SC_iiiii,"aw",@nobits
	.sectionflags	@""
	.align	16
.nv.shared._ZN4vllm25paged_attention_v1_kernelIthLi192ELi32ELi128ELNS_18Fp8KVCacheDataTypeE2ELb1EEEvPT_PKS2_PKT0_S8_ifPKiSA_iPKfiiiSC_SC_iiiii:
	.zero		1056


//--------------------- .nv.shared._ZN4vllm25paged_attention_v1_kernelIthLi128ELi32ELi128ELNS_18Fp8KVCacheDataTypeE2ELb1EEEvPT_PKS2_PKT0_S8_ifPKiSA_iPKfiiiSC_SC_iiiii --------------------------
	.section	.nv.shared._ZN4vllm25paged_attention_v1_kernelIthLi128ELi32ELi128ELNS_18Fp8KVCacheDataTypeE2ELb1EEEvPT_PKS2_PKT0_S8_ifPKiSA_iPKfiiiSC_SC_iiiii,"aw",@nobits
	.sectionflags	@""
	.align	16
.nv.shared._ZN4vllm25paged_attention_v1_kernelIthLi128ELi32ELi128ELNS_18Fp8KVCacheDataTypeE2ELb1EEEvPT_PKS2_PKT0_S8_ifPKiSA_iPKfiiiSC_SC_iiiii:
	.zero		1056


//--------------------- .nv.shared._ZN4vllm25paged_attention_v1_kernelIthLi120ELi32ELi128ELNS_18Fp8KVCacheDataTypeE2ELb1EEEvPT_PKS2_PKT0_S8_ifPKiSA_iPKfiiiSC_SC_iiiii --------------------------
	.section	.nv.shared._ZN4vllm25paged_attention_v1_kernelIthLi120ELi32ELi128ELNS_18Fp8KVCacheDataTypeE2ELb1EEEvPT_PKS2_PKT0_S8_ifPKiSA_iPKfiiiSC_SC_iiiii,"aw",@nobits
	.sectionflags	@""
	.align	16
.nv.shared._ZN4vllm25paged_attention_v1_kernelIthLi120ELi32ELi128ELNS_18Fp8KVCacheDataTypeE2ELb1EEEvPT_PKS2_PKT0_S8_ifPKiSA_iPKfiiiSC_SC_iiiii:
	.zero		1056


//--------------------- .nv.shared._ZN4vllm25paged_attention_v1_kernelIthLi112ELi32ELi128ELNS_18Fp8KVCacheDataTypeE2ELb1EEEvPT_PKS2_PKT0_S8_ifPKiSA_iPKfiiiSC_SC_iiiii --------------------------
	.section	.nv.shared._ZN4vllm25paged_attention_v1_kernelIthLi112ELi32ELi128ELNS_18Fp8KVCacheDataTypeE2ELb1EEEvPT_PKS2_PKT0_S8_ifPKiSA_iPKfiiiSC_SC_iiiii,"aw",@nobits
	.sectionflags	@""
	.align	16
.nv.shared._ZN4vllm25paged_attention_v1_kernelIthLi112ELi32ELi128ELNS_18Fp8KVCacheDataTypeE2ELb1EEEvPT_PKS2_PKT0_S8_ifPKiSA_iPKfiiiSC_SC_iiiii:
	.zero		1056


//--------------------- .nv.shared._ZN4vllm25paged_attention_v1_kernelIthLi96ELi32ELi128ELNS_18Fp8KVCacheDataTypeE2ELb1EEEvPT_PKS2_PKT0_S8_ifPKiSA_iPKfiiiSC_SC_iiiii --------------------------
	.section	.nv.shared._ZN4vllm25paged_attention_v1_kernelIthLi96ELi32ELi128ELNS_18Fp8KVCacheDataTypeE2ELb1EEEvPT_PKS2_PKT0_S8_ifPKiSA_iPKfiiiSC_SC_iiiii,"aw",@nobits
	.sectionflags	@""
	.align	16
.nv.shared._ZN4vllm25paged_attention_v1_kernelIthLi96ELi32ELi128ELNS_18Fp8KVCacheDataTypeE2ELb1EEEvPT_PKS2_PKT0_S8_ifPKiSA_iPKfiiiSC_SC_iiiii:
	.zero		1056


//--------------------- .nv.shared._ZN4vllm25paged_attention_v1_kernelIthLi80ELi32ELi128ELNS_18Fp8KVCacheDataTypeE2ELb1EEEvPT_PKS2_PKT0_S8_ifPKiSA_iPKfiiiSC_SC_iiiii --------------------------
	.section	.nv.shared._ZN4vllm25paged_attention_v1_kernelIthLi80ELi32ELi128ELNS_18Fp8KVCacheDataTypeE2ELb1EEEvPT_PKS2_PKT0_S8_ifPKiSA_iPKfiiiSC_SC_iiiii,"aw",@nobits
	.sectionflags	@""
	.align	16
.nv.shared._ZN4vllm25paged_attention_v1_kernelIthLi80ELi32ELi128ELNS_18Fp8KVCacheDataTypeE2ELb1EEEvPT_PKS2_PKT0_S8_ifPKiSA_iPKfiiiSC_SC_iiiii:
	.zero		1056


//--------------------- .nv.shared._ZN4vllm25paged_attention_v1_kernelIthLi64ELi32ELi128ELNS_18Fp8KVCacheDataTypeE2ELb1EEEvPT_PKS2_PKT0_S8_ifPKiSA_iPKfiiiSC_SC_iiiii --------------------------
	.section	.nv.shared._ZN4vllm25paged_attention_v1_kernelIthLi64ELi32ELi128ELNS_18Fp8KVCacheDataTypeE2ELb1EEEvPT_PKS2_PKT0_S8_ifPKiSA_iPKfiiiSC_SC_iiiii,"aw",@nobits
	.sectionflags	@""
	.align	16
.nv.shared._ZN4vllm25paged_attention_v1_kernelIthLi64ELi32ELi128ELNS_18Fp8KVCacheDataTypeE2ELb1EEEvPT_PKS2_PKT0_S8_ifPKiSA_iPKfiiiSC_SC_iiiii:
	.zero		1056


//--------------------- .nv.shared._ZN4vllm25paged_attention_v1_kernelIthLi32ELi32ELi128ELNS_18Fp8KVCacheDataTypeE2ELb1EEEvPT_PKS2_PKT0_S8_ifPKiSA_iPKfiiiSC_SC_iiiii --------------------------
	.section	.nv.shared._ZN4vllm25paged_attention_v1_kernelIthLi32ELi32ELi128ELNS_18Fp8KVCacheDataTypeE2ELb1EEEvPT_PKS2_PKT0_S8_ifPKiSA_iPKfiiiSC_SC_iiiii,"aw",@nobits
	.sectionflags	@""
	.align	16
.nv.shared._ZN4vllm25paged_attention_v1_kernelIthLi32ELi32ELi128ELNS_18Fp8KVCacheDataTypeE2ELb1EEEvPT_PKS2_PKT0_S8_ifPKiSA_iPKfiiiSC_SC_iiiii:
	.zero		1056


//--------------------- .nv.shared._ZN4vllm25paged_attention_v1_kernelIthLi256ELi16ELi128ELNS_18Fp8KVCacheDataTypeE2ELb0EEEvPT_PKS2_PKT0_S8_ifPKiSA_iPKfiiiSC_SC_iiiii --------------------------
	.section	.nv.shared._ZN4vllm25paged_attention_v1_kernelIthLi256ELi16ELi128ELNS_18Fp8KVCacheDataTypeE2ELb0EEEvPT_PKS2_PKT0_S8_ifPKiSA_iPKfiiiSC_SC_iiiii,"aw",@nobits
	.sectionflags	@""
	.align	16
.nv.shared._ZN4vllm25paged_attention_v1_kernelIthLi256ELi16ELi128ELNS_18Fp8KVCacheDataTypeE2ELb0EEEvPT_PKS2_PKT0_S8_ifPKiSA_iPKfiiiSC_SC_iiiii:
	.zero		1056


//--------------------- .nv.shared._ZN4vllm25paged_attention_v1_kernelIthLi192ELi16ELi128ELNS_18Fp8KVCacheDataTypeE2ELb0EEEvPT_PKS2_PKT0_S8_ifPKiSA_iPKfiiiSC_SC_iiiii --------------------------
	.section	.nv.shared._ZN4vllm25paged_attention_v1_kernelIthLi192ELi16ELi128ELNS_18Fp8KVCacheDataTypeE2ELb0EEEvPT_PKS2_PKT0_S8_ifPKiSA_iPKfiiiSC_SC_iiiii,"aw",@nobits
	.sectionflags	@""
	.align	16
.nv.shared._ZN4vllm25paged_attention_v1_kernelIthLi192ELi16ELi128ELNS_18Fp8KVCacheDataTypeE2ELb0EEEvPT_PKS2_PKT0_S8_ifPKiSA_iPKfiiiSC_SC_iiiii:
	.zero		1056


//--------------------- .nv.shared._ZN4vllm25paged_attention_v1_kernelIthLi128ELi16ELi128ELNS_18Fp8KVCacheDataTypeE2ELb0EEEvPT_PKS2_PKT0_S8_ifPKiSA_iPKfiiiSC_SC_iiiii --------------------------
	.section	.nv.shared._ZN4vllm25paged_attention_v1_kernelIthLi128ELi16ELi128ELNS_18Fp8KVCacheDataTypeE2ELb0EEEvPT_PKS2_PKT0_S8_ifPKiSA_iPKfiiiSC_SC_iiiii,"aw",@nobits
	.sectionflags	@""
	.align	16
.nv.shared._ZN4vllm25paged_attention_v1_kernelIthLi128ELi16ELi128ELNS_18Fp8KVCacheDataTypeE2ELb0EEEvPT_PKS2_PKT0_S8_ifPKiSA_iPKfiiiSC_SC_iiiii:
	.zero		1056


//--------------------- .nv.shared._ZN4vllm25paged_attention_v1_kernelIthLi120ELi16ELi128ELNS_18Fp8KVCacheDataTypeE2ELb0EEEvPT_PKS2_PKT0_S8_ifPKiSA_iPKfiiiSC_SC_iiiii --------------------------
	.section	.nv.shared._ZN4vllm25paged_attention_v1_kernelIthLi120ELi16ELi128ELNS_18Fp8KVCacheDataTypeE2ELb0EEEvPT_PKS2_PKT0_S8_ifPKiSA_iPKfiiiSC_SC_iiiii,"aw",@nobits
	.sectionflags	@""
	.align	16
.nv.shared._ZN4vllm25paged_attention_v1_kernelIthLi120ELi16ELi128ELNS_18Fp8KVCacheDataTypeE2ELb0EEEvPT_PKS2_PKT0_S8_ifPKiSA_iPKfiiiSC_SC_iiiii:
	.zero		1056


//--------------------- .nv.shared._ZN4vllm25paged_attention_v1_kernelIthLi112ELi16ELi128ELNS_18Fp8KVCacheDataTypeE2ELb0EEEvPT_PKS2_PKT0_S8_ifPKiSA_iPKfiiiSC_SC_iiiii --------------------------
	.section	.nv.shared._ZN4vllm25paged_attention_v1_kernelIthLi112ELi16ELi128ELNS_18Fp8KVCacheDataTypeE2ELb0EEEvPT_PKS2_PKT0_S8_ifPKiSA_iPKfiiiSC_SC_iiiii,"aw",@nobits
	.sectionflags	@""
	.align	16
.nv.shared._ZN4vllm25paged_attention_v1_kernelIthLi112ELi16ELi128ELNS_18Fp8KVCacheDataTypeE2ELb0EEEvPT_PKS2_PKT0_S8_ifPKiSA_iPKfiiiSC_SC_iiiii:
	.zero		1056


//--------------------- .nv.shared._ZN4vllm25paged_attention_v1_kernelIthLi96ELi16ELi128ELNS_18Fp8KVCacheDataTypeE2ELb0EEEvPT_PKS2_PKT0_S8_ifPKiSA_iPKfiiiSC_SC_iiiii --------------------------
	.section	.nv.shared._ZN4vllm25paged_attention_v1_kernelIthLi96ELi16ELi128ELNS_18Fp8KVCacheDataTypeE2ELb0EEEvPT_PKS2_PKT0_S8_ifPKiSA_iPKfiiiSC_SC_iiiii,"aw",@nobits
	.sectionflags	@""
	.align	16
.nv.shared._ZN4vllm25paged_attention_v1_kernelIthLi96ELi16ELi128ELNS_18Fp8KVCacheDataTypeE2ELb0EEEvPT_PKS2_PKT0_S8_ifPKiSA_iPKfiiiSC_SC_iiiii:
	.zero		1056


//--------------------- .nv.shared._ZN4vllm25paged_attention_v1_kernelIthLi80ELi16ELi128ELNS_18Fp8KVCacheDataTypeE2ELb0EEEvPT_PKS2_PKT0_S8_ifPKiSA_iPKfiiiSC_SC_iiiii --------------------------
	.section	.nv.shared._ZN4vllm25paged_attention_v1_kernelIthLi80ELi16ELi128ELNS_18Fp8KVCacheDataTypeE2ELb0EEEvPT_PKS2_PKT0_S8_ifPKiSA_iPKfiiiSC_SC_iiiii,"aw",@nobits
	.sectionflags	@""
	.align	16
.nv.shared._ZN4vllm25paged_attention_v1_kernelIthLi80ELi16ELi128ELNS_18Fp8KVCacheDataTypeE2ELb0EEEvPT_PKS2_PKT0_S8_ifPKiSA_iPKfiiiSC_SC_iiiii:
	.zero		1056


//--------------------- .nv.shared._ZN4vllm25paged_attention_v1_kernelIthLi64ELi16ELi128ELNS_18Fp8KVCacheDataTypeE2ELb0EEEvPT_PKS2_PKT0_S8_ifPKiSA_iPKfiiiSC_SC_iiiii --------------------------
	.section	.nv.shared._ZN4vllm25paged_attention_v1_kernelIthLi64ELi16ELi128ELNS_18Fp8KVCacheDataTypeE2ELb0EEEvPT_PKS2_PKT0_S8_ifPKiSA_iPKfiiiSC_SC_iiiii,"aw",@nobits
	.sectionflags	@""
	.align	16
.nv.shared._ZN4vllm25paged_attention_v1_kernelIthLi64ELi16ELi128ELNS_18Fp8KVCacheDataTypeE2ELb0EEEvPT_PKS2_PKT0_S8_ifPKiSA_iPKfiiiSC_SC_iiiii:
	.zero		1056


//--------------------- .nv.shared._ZN4vllm25paged_attention_v1_kernelIthLi32ELi16ELi128ELNS_18Fp8KVCacheDataTypeE2ELb0EEEvPT_PKS2_PKT0_S8_ifPKiSA_iPKfiiiSC_SC_iiiii --------------------------
	.section	.nv.shared._ZN4vllm25paged_attention_v1_kernelIthLi32ELi16ELi128ELNS_18Fp8KVCacheDataTypeE2ELb0EEEvPT_PKS2_PKT0_S8_ifPKiSA_iPKfiiiSC_SC_iiiii,"aw",@nobits
	.sectionflags	@""
	.align	16
.nv.shared._ZN4vllm25paged_attention_v1_kernelIthLi32ELi16ELi128ELNS_18Fp8KVCacheDataTypeE2ELb0EEEvPT_PKS2_PKT0_S8_ifPKiSA_iPKfiiiSC_SC_iiiii:
	.zero		1056


//--------------------- .nv.shared._ZN4vllm25paged_attention_v1_kernelIthLi256ELi16ELi128ELNS_18Fp8KVCacheDataTypeE2ELb1EEEvPT_PKS2_PKT0_S8_ifPKiSA_iPKfiiiSC_SC_iiiii --------------------------
	.section	.nv.shared._ZN4vllm25paged_attention_v1_kernelIthLi256ELi16ELi128ELNS_18Fp8KVCacheDataTypeE2ELb1EEEvPT_PKS2_PKT0_S8_ifPKiSA_iPKfiiiSC_SC_iiiii,"aw",@nobits
	.sectionflags	@""
	.align	16
.nv.shared._ZN4vllm25paged_attention_v1_kernelIthLi256ELi16ELi128ELNS_18Fp8KVCacheDataTypeE2ELb1EEEvPT_PKS2_PKT0_S8_ifPKiSA_iPKfiiiSC_SC_iiiii:
	.zero		1056


//--------------------- .nv.shared._ZN4vllm25paged_attention_v1_kernelIthLi192ELi16ELi128ELNS_18Fp8KVCacheDataTypeE2ELb1EEEvPT_PKS2_PKT0_S8_ifPKiSA_iPKfiiiSC_SC_iiiii --------------------------
	.section	.nv.shared._ZN4vllm25paged_attention_v1_kernelIthLi192ELi16ELi128ELNS_18Fp8KVCacheDataTypeE2ELb1EEEvPT_PKS2_PKT0_S8_ifPKiSA_iPKfiiiSC_SC_iiiii,"aw",@nobits
	.sectionflags	@""
	.align	16
.nv.shared._ZN4vllm25paged_attention_v1_kernelIthLi192ELi16ELi128ELNS_18Fp8KVCacheDataTypeE2ELb1EEEvPT_PKS2_PKT0_S8_ifPKiSA_iPKfiiiSC_SC_iiiii:
	.zero		1056


//--------------------- .nv.shared._ZN4vllm25paged_attention_v1_kernelIthLi128ELi16ELi128ELNS_18Fp8KVCacheDataTypeE2ELb1EEEvPT_PKS2_PKT0_S8_ifPKiSA_iPKfiiiSC_SC_iiiii --------------------------
	.section	.nv.shared._ZN4vllm25paged_attention_v1_kernelIthLi128ELi16ELi128ELNS_18Fp8KVCacheDataTypeE2ELb1EEEvPT_PKS2_PKT0_S8_ifPKiSA_iPKfiiiSC_SC_iiiii,"aw",@nobits
	.sectionflags	@""
	.align	16
.nv.shared._ZN4vllm25paged_attention_v1_kernelIthLi128ELi16ELi128ELNS_18Fp8KVCacheDataTypeE2ELb1EEEvPT_PKS2_PKT0_S8_ifPKiSA_iPKfiiiSC_SC_iiiii:
	.zero		1056


//--------------------- .nv.shared._ZN4vllm25paged_attention_v1_kernelIthLi120ELi16ELi128ELNS_18Fp8KVCacheDataTypeE2ELb1EEEvPT_PKS2_PKT0_S8_ifPKiSA_iPKfiiiSC_SC_iiiii --------------------------
	.section	.nv.shared._ZN4vllm25paged_attention_v1_kernelIthLi120ELi16ELi128ELNS_18Fp8KVCacheDataTypeE2ELb1EEEvPT_PKS2_PKT0_S8_ifPKiSA_iPKfiiiSC_SC_iiiii,"aw",@nobits
	.sectionflags	@""
	.align	16
.nv.shared._ZN4vllm25paged_attention_v1_kernelIthLi120ELi16ELi128ELNS_18Fp8KVCacheDataTypeE2ELb1EEEvPT_PKS2_PKT0_S8_ifPKiSA_iPKfiiiSC_SC_iiiii:
	.zero		1056


//--------------------- .nv.shared._ZN4vllm25paged_attention_v1_kernelIthLi112ELi16ELi128ELNS_18Fp8KVCacheDataTypeE2ELb1EEEvPT_PKS2_PKT0_S8_ifPKiSA_iPKfiiiSC_SC_iiiii --------------------------
	.section	.nv.shared._ZN4vllm25paged_attention_v1_kernelIthLi112ELi16ELi128ELNS_18Fp8KVCacheDataTypeE2ELb1EEEvPT_PKS2_PKT0_S8_ifPKiSA_iPKfiiiSC_SC_iiiii,"aw",@nobits
	.sectionflags	@""
	.align	16
.nv.shared._ZN4vllm25paged_attention_v1_kernelIthLi112ELi16ELi128ELNS_18Fp8KVCacheDataTypeE2ELb1EEEvPT_PKS2_PKT0_S8_ifPKiSA_iPKfiiiSC_SC_iiiii:
	.zero		1056


//--------------------- .nv.shared._ZN4vllm25paged_attention_v1_kernelIthLi96ELi16ELi128ELNS_18Fp8KVCacheDataTypeE2ELb1EEEvPT_PKS2_PKT0_S8_ifPKiSA_iPKfiiiSC_SC_iiiii --------------------------
	.section	.nv.shared._ZN4vllm25paged_attention_v1_kernelIthLi96ELi16ELi128ELNS_18Fp8KVCacheDataTypeE2ELb1EEEvPT_PKS2_PKT0_S8_ifPKiSA_iPKfiiiSC_SC_iiiii,"aw",@nobits
	.sectionflags	@""
	.align	16
.nv.shared._ZN4vllm25paged_attention_v1_kernelIthLi96ELi16ELi128ELNS_18Fp8KVCacheDataTypeE2ELb1EEEvPT_PKS2_PKT0_S8_ifPKiSA_iPKfiiiSC_SC_iiiii:
	.zero		1056


//--------------------- .nv.shared._ZN4vllm25paged_attention_v1_kernelIthLi80ELi16ELi128ELNS_18Fp8KVCacheDataTypeE2ELb1EEEvPT_PKS2_PKT0_S8_ifPKiSA_iPKfiiiSC_SC_iiiii --------------------------
	.section	.nv.shared._ZN4vllm25paged_attention_v1_kernelIthLi80ELi16ELi128ELNS_18Fp8KVCacheDataTypeE2ELb1EEEvPT_PKS2_PKT0_S8_ifPKiSA_iPKfiiiSC_SC_iiiii,"aw",@nobits
	.sectionflags	@""
	.align	16
.nv.shared._ZN4vllm25paged_attention_v1_kernelIthLi80ELi16ELi128ELNS_18Fp8KVCacheDataTypeE2ELb1EEEvPT_PKS2_PKT0_S8_ifPKiSA_iPKfiiiSC_SC_iiiii:
	.zero		1056


//--------------------- .nv.shared._ZN4vllm25paged_attention_v1_kernelIthLi64ELi16ELi128ELNS_18Fp8KVCacheDataTypeE2ELb1EEEvPT_PKS2_PKT0_S8_ifPKiSA_iPKfiiiSC_SC_iiiii --------------------------
	.section	.nv.shared._ZN4vllm25paged_attention_v1_kernelIthLi64ELi16ELi128ELNS_18Fp8KVCacheDataTypeE2ELb1EEEvPT_PKS2_PKT0_S8_ifPKiSA_iPKfiiiSC_SC_iiiii,"aw",@nobits
	.sectionflags	@""
	.align	16
.nv.shared._ZN4vllm25paged_attention_v1_kernelIthLi64ELi16ELi128ELNS_18Fp8KVCacheDataTypeE2ELb1EEEvPT_PKS2_PKT0_S8_ifPKiSA_iPKfiiiSC_SC_iiiii:
	.zero		1056


//--------------------- .nv.shared._ZN4vllm25paged_attention_v1_kernelIthLi32ELi16ELi128ELNS_18Fp8KVCacheDataTypeE2ELb1EEEvPT_PKS2_PKT0_S8_ifPKiSA_iPKfiiiSC_SC_iiiii --------------------------
	.section	.nv.shared._ZN4vllm25paged_attention_v1_kernelIthLi32ELi16ELi128ELNS_18Fp8KVCacheDataTypeE2ELb1EEEvPT_PKS2_PKT0_S8_ifPKiSA_iPKfiiiSC_SC_iiiii,"aw",@nobits
	.sectionflags	@""
	.align	16
.nv.shared._ZN4vllm25paged_attention_v1_kernelIthLi32ELi16ELi128ELNS_18Fp8KVCacheDataTypeE2ELb1EEEvPT_PKS2_PKT0_S8_ifPKiSA_iPKfiiiSC_SC_iiiii:
	.zero		1056


//--------------------- .nv.shared._ZN4vllm25paged_attention_v1_kernelIthLi256ELi8ELi128ELNS_18Fp8KVCacheDataTypeE2ELb0EEEvPT_PKS2_PKT0_S8_ifPKiSA_iPKfiiiSC_SC_iiiii --------------------------
	.section	.nv.shared._ZN4vllm25paged_attention_v1_kernelIthLi256ELi8ELi128ELNS_18Fp8KVCacheDataTypeE2ELb0EEEvPT_PKS2_PKT0_S8_ifPKiSA_iPKfiiiSC_SC_iiiii,"aw",@nobits
	.sectionflags	@""
	.align	16
.nv.shared._ZN4vllm25paged_attention_v1_kernelIthLi256ELi8ELi128ELNS_18Fp8KVCacheDataTypeE2ELb0EEEvPT_PKS2_PKT0_S8_ifPKiSA_iPKfiiiSC_SC_iiiii:
	.zero		1056


//--------------------- .nv.shared._ZN4vllm25paged_attention_v1_kernelIthLi192ELi8ELi128ELNS_18Fp8KVCacheDataTypeE2ELb0EEEvPT_PKS2_PKT0_S8_ifPKiSA_iPKfiiiSC_SC_iiiii --------------------------
	.section	.nv.shared._ZN4vllm25paged_attention_v1_kernelIthLi192ELi8ELi128ELNS_18Fp8KVCacheDataTypeE2ELb0EEEvPT_PKS2_PKT0_S8_ifPKiSA_iPKfiiiSC_SC_iiiii,"aw",@nobits
	.sectionflags	@""
	.align	16
.nv.shared._ZN4vllm25paged_attention_v1_kernelIthLi192ELi8ELi128ELNS_18Fp8KVCacheDataTypeE2ELb0EEEvPT_PKS2_PKT0_S8_ifPKiSA_iPKfiiiSC_SC_iiiii:
	.zero		1056


//--------------------- .nv.shared._ZN4vllm25paged_attention_v1_kernelIthLi128ELi8ELi128ELNS_18Fp8KVCacheDataTypeE2ELb0EEEvPT_PKS2_PKT0_S8_ifPKiSA_iPKfiiiSC_SC_iiiii --------------------------
	.section	.nv.shared._ZN4vllm25paged_attention_v1_kernelIthLi128ELi8ELi128ELNS_18Fp8KVCacheDataTypeE2ELb0EEEvPT_PKS2_PKT0_S8_ifPKiSA_iPKfiiiSC_SC_iiiii,"aw",@nobits
	.sectionflags	@""
	.align	16
.nv.shared._ZN4vllm25paged_attention_v1_kernelIthLi128ELi8ELi128ELNS_18Fp8KVCacheDataTypeE2ELb0EEEvPT_PKS2_PKT0_S8_ifPKiSA_iPKfiiiSC_SC_iiiii:
	.zero		1056


//--------------------- .nv.shared._ZN4vllm25paged_attention_v1_kernelIthLi120ELi8ELi128ELNS_18Fp8KVCacheDataTypeE2ELb0EEEvPT_PKS2_PKT0_S8_ifPKiSA_iPKfiiiSC_SC_iiiii --------------------------
	.section	.nv.shared._ZN4vllm25paged_attention_v1_kernelIthLi120ELi8ELi128ELNS_18Fp8KVCacheDataTypeE2ELb0EEEvPT_PKS2_PKT0_S8_ifPKiSA_iPKfiiiSC_SC_iiiii,"aw",@nobits
	.sectionflags	@""
	.align	16
.nv.shared._ZN4vllm25paged_attention_v1_kernelIthLi120ELi8ELi128ELNS_18Fp8KVCacheDataTypeE2ELb0EEEvPT_PKS2_PKT0_S8_ifPKiSA_iPKfiiiSC_SC_iiiii:
	.zero		1056


//--------------------- .nv.shared._ZN4vllm25paged_attention_v1_kernelIthLi112ELi8ELi128ELNS_18Fp8KVCacheDataTypeE2ELb0EEEvPT_PKS2_PKT0_S8_ifPKiSA_iPKfiiiSC_SC_iiiii --------------------------
	.section	.nv.shared._ZN4vllm25paged_attention_v1_kernelIthLi112ELi8ELi128ELNS_18Fp8KVCacheDataTypeE2ELb0EEEvPT_PKS2_PKT0_S8_ifPKiSA_iPKfiiiSC_SC_iiiii,"aw",@nobits
	.sectionflags	@""
	.align	16
.nv.shared._ZN4vllm25paged_attention_v1_kernelIthLi112ELi8ELi128ELNS_18Fp8KVCacheDataTypeE2ELb0EEEvPT_PKS2_PKT0_S8_ifPKiSA_iPKfiiiSC_SC_iiiii:
	.zero		1056


//--------------------- .nv.shared._ZN4vllm25paged_attention_v1_kernelIthLi96ELi8ELi128ELNS_18Fp8KVCacheDataTypeE2ELb0EEEvPT_PKS2_PKT0_S8_ifPKiSA_iPKfiiiSC_SC_iiiii --------------------------
	.section	.nv.shared._ZN4vllm25paged_attention_v1_kernelIthLi96ELi8ELi128ELNS_18Fp8KVCacheDataTypeE2ELb0EEEvPT_PKS2_PKT0_S8_ifPKiSA_iPKfiiiSC_SC_iiiii,"aw",@nobits
	.sectionflags	@""
	.align	16
.nv.shared._ZN4vllm25paged_attention_v1_kernelIthLi96ELi8ELi128ELNS_18Fp8KVCacheDataTypeE2ELb0EEEvPT_PKS2_PKT0_S8_ifPKiSA_iPKfiiiSC_SC_iiiii:
	.zero		1056


//--------------------- .nv.shared._ZN4vllm25paged_attention_v1_kernelIthLi80ELi8ELi128ELNS_18Fp8KVCacheDataTypeE2ELb0EEEvPT_PKS2_PKT0_S8_ifPKiSA_iPKfiiiSC_SC_iiiii --------------------------
	.section	.nv.shared._ZN4vllm25paged_attention_v1_kernelIthLi80ELi8ELi128ELNS_18Fp8KVCacheDataTypeE2ELb0EEEvPT_PKS2_PKT0_S8_ifPKiSA_iPKfiiiSC_SC_iiiii,"aw",@nobits
	.sectionflags	@""
	.align	16
.nv.shared._ZN4vllm25paged_attention_v1_kernelIthLi80ELi8ELi128ELNS_18Fp8KVCacheDataTypeE2ELb0EEEvPT_PKS2_PKT0_S8_ifPKiSA_iPKfiiiSC_SC_iiiii:
	.zero		1056


//--------------------- .nv.shared._ZN4vllm25paged_attention_v1_kernelIthLi64ELi8ELi128ELNS_18Fp8KVCacheDataTypeE2ELb0EEEvPT_PKS2_PKT0_S8_ifPKiSA_iPKfiiiSC_SC_iiiii --------------------------
	.section	.nv.shared._ZN4vllm25paged_attention_v1_kernelIthLi64ELi8ELi128ELNS_18Fp8KVCacheDataTypeE2ELb0EEEvPT_PKS2_PKT0_S8_ifPKiSA_iPKfiiiSC_SC_iiiii,"aw",@nobits
	.sectionflags	@""
	.align	16
.nv.shared._ZN4vllm25paged_attention_v1_kernelIthLi64ELi8ELi128ELNS_18Fp8KVCacheDataTypeE2ELb0EEEvPT_PKS2_PKT0_S8_ifPKiSA_iPKfiiiSC_SC_iiiii:
	.zero		1056


//--------------------- .nv.shared._ZN4vllm25paged_attention_v1_kernelIthLi32ELi8ELi128ELNS_18Fp8KVCacheDataTypeE2ELb0EEEvPT_PKS2_PKT0_S8_ifPKiSA_iPKfiiiSC_SC_iiiii --------------------------
	.section	.nv.shared._ZN4vllm25paged_attention_v1_kernelIthLi32ELi8ELi128ELNS_18Fp8KVCacheDataTypeE2ELb0EEEvPT_PKS2_PKT0_S8_ifPKiSA_iPKfiiiSC_SC_iiiii,"aw",@nobits
	.sectionflags	@""
	.align	16
.nv.shared._ZN4vllm25paged_attention_v1_kernelIthLi32ELi8ELi128ELNS_18Fp8KVCacheDataTypeE2ELb0EEEvPT_PKS2_PKT0_S8_ifPKiSA_iPKfiiiSC_SC_iiiii:
	.zero		1056


//--------------------- .nv.shared._ZN4vllm25paged_attention_v1_kernelIthLi256ELi8ELi128ELNS_18Fp8KVCacheDataTypeE2ELb1EEEvPT_PKS2_PKT0_S8_ifPKiSA_iPKfiiiSC_SC_iiiii --------------------------
	.section	.nv.shared._ZN4vllm25paged_attention_v1_kernelIthLi256ELi8ELi128ELNS_18Fp8KVCacheDataTypeE2ELb1EEEvPT_PKS2_PKT0_S8_ifPKiSA_iPKfiiiSC_SC_iiiii,"aw",@nobits
	.sectionflags	@""
	.align	16
.nv.shared._ZN4vllm25paged_attention_v1_kernelIthLi256ELi8ELi128ELNS_18Fp8KVCacheDataTypeE2ELb1EEEvPT_PKS2_PKT0_S8_ifPKiSA_iPKfiiiSC_SC_iiiii:
	.zero		1056


//--------------------- .nv.shared._ZN4vllm25paged_attention_v1_kernelIthLi192ELi8ELi128ELNS_18Fp8KVCacheDataTypeE2ELb1EEEvPT_PKS2_PKT0_S8_ifPKiSA_iPKfiiiSC_SC_iiiii --------------------------
	.section	.nv.shared._ZN4vllm25paged_attention_v1_kernelIthLi192ELi8ELi128ELNS_18Fp8KVCacheDataTypeE2ELb1EEEvPT_PKS2_PKT0_S8_ifPKiSA_iPKfiiiSC_SC_iiiii,"aw",@nobits
	.sectionflags	@""
	.align	16
.nv.shared._ZN4vllm25paged_attention_v1_kernelIthLi192ELi8ELi128ELNS_18Fp8KVCacheDataTypeE2ELb1EEEvPT_PKS2_PKT0_S8_ifPKiSA_iPKfiiiSC_SC_iiiii:
	.zero		1056


//--------------------- .nv.shared._ZN4vllm25paged_attention_v1_kernelIthLi128ELi8ELi128ELNS_18Fp8KVCacheDataTypeE2ELb1EEEvPT_PKS2_PKT0_S8_ifPKiSA_iPKfiiiSC_SC_iiiii --------------------------
	.section	.nv.shared._ZN4vllm25paged_attention_v1_kernelIthLi128ELi8ELi128ELNS_18Fp8KVCacheDataTypeE2ELb1EEEvPT_PKS2_PKT0_S8_ifPKiSA_iPKfiiiSC_SC_iiiii,"aw",@nobits
	.sectionflags	@""
	.align	16
.nv.shared._ZN4vllm25paged_attention_v1_kernelIthLi128ELi8ELi128ELNS_18Fp8KVCacheDataTypeE2ELb1EEEvPT_PKS2_PKT0_S8_ifPKiSA_iPKfiiiSC_SC_iiiii:
	.zero		1056


//--------------------- .nv.shared._ZN4vllm25paged_attention_v1_kernelIthLi120ELi8ELi128ELNS_18Fp8KVCacheDataTypeE2ELb1EEEvPT_PKS2_PKT0_S8_ifPKiSA_iPKfiiiSC_SC_iiiii --------------------------
	.section	.nv.shared._ZN4vllm25paged_attention_v1_kernelIthLi120ELi8ELi128ELNS_18Fp8KVCacheDataTypeE2ELb1EEEvPT_PKS2_PKT0_S8_ifPKiSA_iPKfiiiSC_SC_iiiii,"aw",@nobits
	.sectionflags	@""
	.align	16
.nv.shared._ZN4vllm25paged_attention_v1_kernelIthLi120ELi8ELi128ELNS_18Fp8KVCacheDataTypeE2ELb1EEEvPT_PKS2_PKT0_S8_ifPKiSA_iPKfiiiSC_SC_iiiii:
	.zero		1056


//--------------------- .nv.shared._ZN4vllm25paged_attention_v1_kernelIthLi112ELi8ELi128ELNS_18Fp8KVCacheDataTypeE2ELb1EEEvPT_PKS2_PKT0_S8_ifPKiSA_iPKfiiiSC_SC_iiiii --------------------------
	.section	.nv.shared._ZN4vllm25paged_attention_v1_kernelIthLi112ELi8ELi128ELNS_18Fp8KVCacheDataTypeE2ELb1EEEvPT_PKS2_PKT0_S8_ifPKiSA_iPKfiiiSC_SC_iiiii,"aw",@nobits
	.sectionflags	@""
	.align	16
.nv.shared._ZN4vllm25paged_attention_v1_kernelIthLi112ELi8ELi128ELNS_18Fp8KVCacheDataTypeE2ELb1EEEvPT_PKS2_PKT0_S8_ifPKiSA_iPKfiiiSC_SC_iiiii:
	.zero		1056


//--------------------- .nv.shared._ZN4vllm25paged_attention_v1_kernelIthLi96ELi8ELi128ELNS_18Fp8KVCacheDataTypeE2ELb1EEEvPT_PKS2_PKT0_S8_ifPKiSA_iPKfiiiSC_SC_iiiii --------------------------
	.section	.nv.shared._ZN4vllm25paged_attention_v1_kernelIthLi96ELi8ELi128ELNS_18Fp8KVCacheDataTypeE2ELb1EEEvPT_PKS2_PKT0_S8_ifPKiSA_iPKfiiiSC_SC_iiiii,"aw",@nobits
	.sectionflags	@""
	.align	16
.nv.shared._ZN4vllm25paged_attention_v1_kernelIthLi96ELi8ELi128ELNS_18Fp8KVCacheDataTypeE2ELb1EEEvPT_PKS2_PKT0_S8_ifPKiSA_iPKfiiiSC_SC_iiiii:
	.zero		1056


//--------------------- .nv.shared._ZN4vllm25paged_attention_v1_kernelIthLi80ELi8ELi128ELNS_18Fp8KVCacheDataTypeE2ELb1EEEvPT_PKS2_PKT0_S8_ifPKiSA_iPKfiiiSC_SC_iiiii --------------------------
	.section	.nv.shared._ZN4vllm25paged_attention_v1_kernelIthLi80ELi8ELi128ELNS_18Fp8KVCacheDataTypeE2ELb1EEEvPT_PKS2_PKT0_S8_ifPKiSA_iPKfiiiSC_SC_iiiii,"aw",@nobits
	.sectionflags	@""
	.align	16
.nv.shared._ZN4vllm25paged_attention_v1_kernelIthLi80ELi8ELi128ELNS_18Fp8KVCacheDataTypeE2ELb1EEEvPT_PKS2_PKT0_S8_ifPKiSA_iPKfiiiSC_SC_iiiii:
	.zero		1056


//--------------------- .nv.shared._ZN4vllm25paged_attention_v1_kernelIthLi64ELi8ELi128ELNS_18Fp8KVCacheDataTypeE2ELb1EEEvPT_PKS2_PKT0_S8_ifPKiSA_iPKfiiiSC_SC_iiiii --------------------------
	.section	.nv.shared._ZN4vllm25paged_attention_v1_kernelIthLi64ELi8ELi128ELNS_18Fp8KVCacheDataTypeE2ELb1EEEvPT_PKS2_PKT0_S8_ifPKiSA_iPKfiiiSC_SC_iiiii,"aw",@nobits
	.sectionflags	@""
	.align	16
.nv.shared._ZN4vllm25paged_attention_v1_kernelIthLi64ELi8ELi128ELNS_18Fp8KVCacheDataTypeE2ELb1EEEvPT_PKS2_PKT0_S8_ifPKiSA_iPKfiiiSC_SC_iiiii:
	.zero		1056


//--------------------- .nv.shared._ZN4vllm25paged_attention_v1_kernelIthLi32ELi8ELi128ELNS_18Fp8KVCacheDataTypeE2ELb1EEEvPT_PKS2_PKT0_S8_ifPKiSA_iPKfiiiSC_SC_iiiii --------------------------
	.section	.nv.shared._ZN4vllm25paged_attention_v1_kernelIthLi32ELi8ELi128ELNS_18Fp8KVCacheDataTypeE2ELb1EEEvPT_PKS2_PKT0_S8_ifPKiSA_iPKfiiiSC_SC_iiiii,"aw",@nobits
	.sectionflags	@""
	.align	16
.nv.shared._ZN4vllm25paged_attention_v1_kernelIthLi32ELi8ELi128ELNS_18Fp8KVCacheDataTypeE2ELb1EEEvPT_PKS2_PKT0_S8_ifPKiSA_iPKfiiiSC_SC_iiiii:
	.zero		1056


//--------------------- .nv.shared._ZN4vllm25paged_attention_v1_kernelIfhLi256ELi32ELi128ELNS_18Fp8KVCacheDataTypeE2ELb0EEEvPT_PKS2_PKT0_S8_ifPKiSA_iPKfiiiSC_SC_iiiii --------------------------
	.section	.nv.shared._ZN4vllm25paged_attention_v1_kernelIfhLi256ELi32ELi128ELNS_18Fp8KVCacheDataTypeE2ELb0EEEvPT_PKS2_PKT0_S8_ifPKiSA_iPKfiiiSC_SC_iiiii,"aw",@nobits
	.sectionflags	@""
	.align	16
.nv.shared._ZN4vllm25paged_attention_v1_kernelIfhLi256ELi32ELi128ELNS_18Fp8KVCacheDataTypeE2ELb0EEEvPT_PKS2_PKT0_S8_ifPKiSA_iPKfiiiSC_SC_iiiii:
	.zero		1056


//--------------------- .nv.shared._ZN4vllm25paged_attention_v1_kernelIfhLi192ELi32ELi128ELNS_18Fp8KVCacheDataTypeE2ELb0EEEvPT_PKS2_PKT0_S8_ifPKiSA_iPKfiiiSC_SC_iiiii --------------------------
	.section	.nv.shared._ZN4vllm25paged_attention_v1_kernelIfhLi192ELi32ELi128ELNS_18Fp8KVCacheDataTypeE2ELb0EEEvPT_PKS2_PKT0_S8_ifPKiSA_iPKfiiiSC_SC_iiiii,"aw",@nobits
	.sectionflags	@""
	.align	16
.nv.shared._ZN4vllm25paged_attention_v1_kernelIfhLi192ELi32ELi128ELNS_18Fp8KVCacheDataTypeE2ELb0EEEvPT_PKS2_PKT0_S8_ifPKiSA_iPKfiiiSC_SC_iiiii:
	.zero		1056


//--------------------- .nv.shared._ZN4vllm25paged_attention_v1_kernelIfhLi128ELi32ELi128ELNS_18Fp8KVCacheDataTypeE2ELb0EEEvPT_PKS2_PKT0_S8_ifPKiSA_iPKfiiiSC_SC_iiiii --------------------------
	.section	.nv.shared._ZN4vllm25paged_attention_v1_kernelIfhLi128ELi32ELi128ELNS_18Fp8KVCacheDataTypeE2ELb0EEEvPT_PKS2_PKT0_S8_ifPKiSA_iPKfiiiSC_SC_iiiii,"aw",@nobits
	.sectionflags	@""
	.align	16
.nv.shared._ZN4vllm25paged_attention_v1_kernelIfhLi128ELi32ELi128ELNS_18Fp8KVCacheDataTypeE2ELb0EEEvPT_PKS2_PKT0_S8_ifPKiSA_iPKfiiiSC_SC_iiiii:
	.zero		1056


//--------------------- .nv.shared._ZN4vllm25paged_attention_v1_kernelIfhLi120ELi32ELi128ELNS_18Fp8KVCacheDataTypeE2ELb0EEEvPT_PKS2_PKT0_S8_ifPKiSA_iPKfiiiSC_SC_iiiii --------------------------
	.section	.nv.shared._ZN4vllm25paged_attention_v1_kernelIfhLi120ELi32ELi128ELNS_18Fp8KVCacheDataTypeE2ELb0EEEvPT_PKS2_PKT0_S8_ifPKiSA_iPKfiiiSC_SC_iiiii,"aw",@nobits
	.sectionflags	@""
	.align	16
.nv.shared._ZN4vllm25paged_attention_v1_kernelIfhLi120ELi32ELi128ELNS_18Fp8KVCacheDataTypeE2ELb0EEEvPT_PKS2_PKT0_S8_ifPKiSA_iPKfiiiSC_SC_iiiii:
	.zero		1056


//--------------------- .nv.shared._ZN4vllm25paged_attention_v1_kernelIfhLi112ELi32ELi128ELNS_18Fp8KVCacheDataTypeE2ELb0EEEvPT_PKS2_PKT0_S8_ifPKiSA_iPKfiiiSC_SC_iiiii --------------------------
	.section	.nv.shared._ZN4vllm25paged_attention_v1_kernelIfhLi112ELi32ELi128ELNS_18Fp8KVCacheDataTypeE2ELb0EEEvPT_PKS2_PKT0_S8_ifPKiSA_iPKfiiiSC_SC_iiiii,"aw",@nobits
	.sectionflags	@""
	.align	16
.nv.shared._ZN4vllm25paged_attention_v1_kernelIfhLi112ELi32ELi128ELNS_18Fp8KVCacheDataTypeE2ELb0EEEvPT_PKS2_PKT0_S8_ifPKiSA_iPKfiiiSC_SC_iiiii:
	.zero		1056


//--------------------- .nv.shared._ZN4vllm25paged_attention_v1_kernelIfhLi96ELi32ELi128ELNS_18Fp8KVCacheDataTypeE2ELb0EEEvPT_PKS2_PKT0_S8_ifPKiSA_iPKfiiiSC_SC_iiiii --------------------------
	.section	.nv.shared._ZN4vllm25paged_attention_v1_kernelIfhLi96ELi32ELi128ELNS_18Fp8KVCacheDataTypeE2ELb0EEEvPT_PKS2_PKT0_S8_ifPKiSA_iPKfiiiSC_SC_iiiii,"aw",@nobits
	.sectionflags	@""
	.align	16
.nv.shared._ZN4vllm25paged_attention_v1_kernelIfhLi96ELi32ELi128ELNS_18Fp8KVCacheDataTypeE2ELb0EEEvPT_PKS2_PKT0_S8_ifPKiSA_iPKfiiiSC_SC_iiiii:
	.zero		1056


//--------------------- .nv.shared._ZN4vllm25paged_attention_v1_kernelIfhLi80ELi32ELi128ELNS_18Fp8KVCacheDataTypeE2ELb0EEEvPT_PKS2_PKT0_S8_ifPKiSA_iPKfiiiSC_SC_iiiii --------------------------
	.section	.nv.shared._ZN4vllm25paged_attention_v1_kernelIfhLi80ELi32ELi128ELNS_18Fp8KVCacheDataTypeE2ELb0EEEvPT_PKS2_PKT0_S8_ifPKiSA_iPKfiiiSC_SC_iiiii,"aw",@nobits
	.sectionflags	@""
	.align	16
.nv.shared._ZN4vllm25paged_attention_v1_kernelIfhLi80ELi32ELi128ELNS_18Fp8KVCacheDataTypeE2ELb0EEEvPT_PKS2_PKT0_S8_ifPKiSA_iPKfiiiSC_SC_iiiii:
	.zero		1056


//--------------------- .nv.shared._ZN4vllm25paged_attention_v1_kernelIfhLi64ELi32ELi128ELNS_18Fp8KVCacheDataTypeE2ELb0EEEvPT_PKS2_PKT0_S8_ifPKiSA_iPKfiiiSC_SC_iiiii --------------------------
	.section	.nv.shared._ZN4vllm25paged_attention_v1_kernelIfhLi64ELi32ELi128ELNS_18Fp8KVCacheDataTypeE2ELb0EEEvPT_PKS2_PKT0_S8_ifPKiSA_iPKfiiiSC_SC_iiiii,"aw",@nobits
	.sectionflags	@""
	.align	16
.nv.shared._ZN4vllm25paged_attention_v1_kernelIfhLi64ELi32ELi128ELNS_18Fp8KVCacheDataTypeE2ELb0EEEvPT_PKS2_PKT0_S8_ifPKiSA_iPKfiiiSC_SC_iiiii:
	.zero		1056


//--------------------- .nv.shared._ZN4vllm25paged_attention_v1_kernelIfhLi32ELi32ELi128ELNS_18Fp8KVCacheDataTypeE2ELb0EEEvPT_PKS2_PKT0_S8_ifPKiSA_iPKfiiiSC_SC_iiiii --------------------------
	.section	.nv.shared._ZN4vllm25paged_attention_v1_kernelIfhLi32ELi32ELi128ELNS_18Fp8KVCacheDataTypeE2ELb0EEEvPT_PKS2_PKT0_S8_ifPKiSA_iPKfiiiSC_SC_iiiii,"aw",@nobits
	.sectionflags	@""
	.align	16
.nv.shared._ZN4vllm25paged_attention_v1_kernelIfhLi32ELi32ELi128ELNS_18Fp8KVCacheDataTypeE2ELb0EEEvPT_PKS2_PKT0_S8_ifPKiSA_iPKfiiiSC_SC_iiiii:
	.zero		1056


//--------------------- .nv.shared._ZN4vllm25paged_attention_v1_kernelIfhLi256ELi32ELi128ELNS_18Fp8KVCacheDataTypeE2ELb1EEEvPT_PKS2_PKT0_S8_ifPKiSA_iPKfiiiSC_SC_iiiii --------------------------
	.section	.nv.shared._ZN4vllm25paged_attention_v1_kernelIfhLi256ELi32ELi128ELNS_18Fp8KVCacheDataTypeE2ELb1EEEvPT_PKS2_PKT0_S8_ifPKiSA_iPKfiiiSC_SC_iiiii,"aw",@nobits
	.sectionflags	@""
	.align	16
.nv.shared._ZN4vllm25paged_attention_v1_kernelIfhLi256ELi32ELi128ELNS_18Fp8KVCacheDataTypeE2ELb1EEEvPT_PKS2_PKT0_S8_ifPKiSA_iPKfiiiSC_SC_iiiii:
	.zero		1056


//--------------------- .nv.shared._ZN4vllm25paged_attention_v1_kernelIfhLi192ELi32ELi128ELNS_18Fp8KVCacheDataTypeE2ELb1EEEvPT_PKS2_PKT0_S8_ifPKiSA_iPKfiiiSC_SC_iiiii --------------------------
	.section	.nv.shared._ZN4vllm25paged_attention_v1_kernelIfhLi192ELi32ELi128ELNS_18Fp8KVCacheDataTypeE2ELb1EEEvPT_PKS2_PKT0_S8_ifPKiSA_iPKfiiiSC_SC_iiiii,"aw",@nobits
	.sectionflags	@""
	.align	16
.nv.shared._ZN4vllm25paged_attention_v1_kernelIfhLi192ELi32ELi128ELNS_18Fp8KVCacheDataTypeE2ELb1EEEvPT_PKS2_PKT0_S8_ifPKiSA_iPKfiiiSC_SC_iiiii:
	.zero		1056


//--------------------- .nv.shared._ZN4vllm25paged_attention_v1_kernelIfhLi128ELi32ELi128ELNS_18Fp8KVCacheDataTypeE2ELb1EEEvPT_PKS2_PKT0_S8_ifPKiSA_iPKfiiiSC_SC_iiiii --------------------------
	.section	.nv.shared._ZN4vllm25paged_attention_v1_kernelIfhLi128ELi32ELi128ELNS_18Fp8KVCacheDataTypeE2ELb1EEEvPT_PKS2_PKT0_S8_ifPKiSA_iPKfiiiSC_SC_iiiii,"aw",@nobits
	.sectionflags	@""
	.align	16
.nv.shared._ZN4vllm25paged_attention_v1_kernelIfhLi128ELi32ELi128ELNS_18Fp8KVCacheDataTypeE2ELb1EEEvPT_PKS2_PKT0_S8_ifPKiSA_iPKfiiiSC_SC_iiiii:
	.zero		1056


//--------------------- .nv.shared._ZN4vllm25paged_attention_v1_kernelIfhLi120ELi32ELi128ELNS_18Fp8KVCacheDataTypeE2ELb1EEEvPT_PKS2_PKT0_S8_ifPKiSA_iPKfiiiSC_SC_iiiii --------------------------
	.section	.nv.shared._ZN4vllm25paged_attention_v1_kernelIfhLi120ELi32ELi128ELNS_18Fp8KVCacheDataTypeE2ELb1EEEvPT_PKS2_PKT0_S8_ifPKiSA_iPKfiiiSC_SC_iiiii,"aw",@nobits
	.sectionflags	@""
	.align	16
.nv.shared._ZN4vllm25paged_attention_v1_kernelIfhLi120ELi32ELi128ELNS_18Fp8KVCacheDataTypeE2ELb1EEEvPT_PKS2_PKT0_S8_ifPKiSA_iPKfiiiSC_SC_iiiii:
	.zero		1056


//--------------------- .nv.shared._ZN4vllm25paged_attention_v1_kernelIfhLi112ELi32ELi128ELNS_18Fp8KVCacheDataTypeE2ELb1EEEvPT_PKS2_PKT0_S8_ifPKiSA_iPKfiiiSC_SC_iiiii --------------------------
	.section	.nv.shared._ZN4vllm25paged_attention_v1_kernelIfhLi112ELi32ELi128ELNS_18Fp8KVCacheDataTypeE2ELb1EEEvPT_PKS2_PKT0_S8_ifPKiSA_iPKfiiiSC_SC_iiiii,"aw",@nobits
	.sectionflags	@""
	.align	16
.nv.shared._ZN4vllm25paged_attention_v1_kernelIfhLi112ELi32ELi128ELNS_18Fp8KVCacheDataTypeE2ELb1EEEvPT_PKS2_PKT0_S8_ifPKiSA_iPKfiiiSC_SC_iiiii:
	.zero		1056


//--------------------- .nv.shared._ZN4vllm25paged_attention_v1_kernelIfhLi96ELi32ELi128ELNS_18Fp8KVCacheDataTypeE2ELb1EEEvPT_PKS2_PKT0_S8_ifPKiSA_iPKfiiiSC_SC_iiiii --------------------------
	.section	.nv.shared._ZN4vllm25paged_attention_v1_kernelIfhLi96ELi32ELi128ELNS_18Fp8KVCacheDataTypeE2ELb1EEEvPT_PKS2_PKT0_S8_ifPKiSA_iPKfiiiSC_SC_iiiii,"aw",@nobits
	.sectionflags	@""
	.align	16
.nv.shared._ZN4vllm25paged_attention_v1_kernelIfhLi96ELi32ELi128ELNS_18Fp8KVCacheDataTypeE2ELb1EEEvPT_PKS2_PKT0_S8_ifPKiSA_iPKfiiiSC_SC_iiiii:
	.zero		1056


//--------------------- .nv.shared._ZN4vllm25paged_attention_v1_kernelIfhLi80ELi32ELi128ELNS_18Fp8KVCacheDataTypeE2ELb1EEEvPT_PKS2_PKT0_S8_ifPKiSA_iPKfiiiSC_SC_iiiii --------------------------
	.section	.nv.shared._ZN4vllm25paged_attention_v1_kernelIfhLi80ELi32ELi128ELNS_18Fp8KVCacheDataTypeE2ELb1EEEvPT_PKS2_PKT0_S8_ifPKiSA_iPKfiiiSC_SC_iiiii,"aw",@nobits
	.sectionflags	@""
	.align	16
.nv.shared._ZN4vllm25paged_attention_v1_kernelIfhLi80ELi32ELi128ELNS_18Fp8KVCacheDataTypeE2ELb1EEEvPT_PKS2_PKT0_S8_ifPKiSA_iPKfiiiSC_SC_iiiii:
	.zero		1056


//--------------------- .nv.shared._ZN4vllm25paged_attention_v1_kernelIfhLi64ELi32ELi128ELNS_18Fp8KVCacheDataTypeE2ELb1EEEvPT_PKS2_PKT0_S8_ifPKiSA_iPKfiiiSC_SC_iiiii --------------------------
	.section	.nv.shared._ZN4vllm25paged_attention_v1_kernelIfhLi64ELi32ELi128ELNS_18Fp8KVCacheDataTypeE2ELb1EEEvPT_PKS2_PKT0_S8_ifPKiSA_iPKfiiiSC_SC_iiiii,"aw",@nobits
	.sectionflags	@""
	.align	16
.nv.shared._ZN4vllm25paged_attention_v1_kernelIfhLi64ELi32ELi128ELNS_18Fp8KVCacheDataTypeE2ELb1EEEvPT_PKS2_PKT0_S8_ifPKiSA_iPKfiiiSC_SC_iiiii:
	.zero		1056


//--------------------- .nv.shared._ZN4vllm25paged_attention_v1_kernelIfhLi32ELi32ELi128ELNS_18Fp8KVCacheDataTypeE2ELb1EEEvPT_PKS2_PKT0_S8_ifPKiSA_iPKfiiiSC_SC_iiiii --------------------------
	.section	.nv.shared._ZN4vllm25paged_attention_v1_kernelIfhLi32ELi32ELi128ELNS_18Fp8KVCacheDataTypeE2ELb1EEEvPT_PKS2_PKT0_S8_ifPKiSA_iPKfiiiSC_SC_iiiii,"aw",@nobits
	.sectionflags	@""
	.align	16
.nv.shared._ZN4vllm25paged_attention_v1_kernelIfhLi32ELi32ELi128ELNS_18Fp8KVCacheDataTypeE2ELb1EEEvPT_PKS2_PKT0_S8_ifPKiSA_iPKfiiiSC_SC_iiiii:
	.zero		1056


//--------------------- .nv.shared._ZN4vllm25paged_attention_v1_kernelIfhLi256ELi16ELi128ELNS_18Fp8KVCacheDataTypeE2ELb0EEEvPT_PKS2_PKT0_S8_ifPKiSA_iPKfiiiSC_SC_iiiii --------------------------
	.section	.nv.shared._ZN4vllm25paged_attention_v1_kernelIfhLi256ELi16ELi128ELNS_18Fp8KVCacheDataTypeE2ELb0EEEvPT_PKS2_PKT0_S8_ifPKiSA_iPKfiiiSC_SC_iiiii,"aw",@nobits
	.sectionflags	@""
	.align	16
.nv.shared._ZN4vllm25paged_attention_v1_kernelIfhLi256ELi16ELi128ELNS_18Fp8KVCacheDataTypeE2ELb0EEEvPT_PKS2_PKT0_S8_ifPKiSA_iPKfiiiSC_SC_iiiii:
	.zero		1056


//--------------------- .nv.shared._ZN4vllm25paged_attention_v1_kernelIfhLi192ELi16ELi128ELNS_18Fp8KVCacheDataTypeE2ELb0EEEvPT_PKS2_PKT0_S8_ifPKiSA_iPKfiiiSC_SC_iiiii --------------------------
	.section	.nv.shared._ZN4vllm25paged_attention_v1_kernelIfhLi192ELi16ELi128ELNS_18Fp8KVCacheDataTypeE2ELb0EEEvPT_PKS2_PKT0_S8_ifPKiSA_iPKfiiiSC_SC_iiiii,"aw",@nobits
	.sectionflags	@""
	.align	16
.nv.shared._ZN4vllm25paged_attention_v1_kernelIfhLi192ELi16ELi128ELNS_18Fp8KVCacheDataTypeE2ELb0EEEvPT_PKS2_PKT0_S8_ifPKiSA_iPKfiiiSC_SC_iiiii:
	.zero		1056


//--------------------- .nv.shared._ZN4vllm25paged_attention_v1_kernelIfhLi128ELi16ELi128ELNS_18Fp8KVCacheDataTypeE2ELb0EEEvPT_PKS2_PKT0_S8_ifPKiSA_iPKfiiiSC_SC_iiiii --------------------------
	.section	.nv.shared._ZN4vllm25paged_attention_v1_kernelIfhLi128ELi16ELi128ELNS_18Fp8KVCacheDataTypeE2ELb0EEEvPT_PKS2_PKT0_S8_ifPKiSA_iPKfiiiSC_SC_iiiii,"aw",@nobits
	.sectionflags	@""
	.align	16
.nv.shared._ZN4vllm25paged_attention_v1_kernelIfhLi128ELi16ELi128ELNS_18Fp8KVCacheDataTypeE2ELb0EEEvPT_PKS2_PKT0_S8_ifPKiSA_iPKfiiiSC_SC_iiiii:
	.zero		1056


//--------------------- .nv.shared._ZN4vllm25paged_attention_v1_kernelIfhLi120ELi16ELi128ELNS_18Fp8KVCacheDataTypeE2ELb0EEEvPT_PKS2_PKT0_S8_ifPKiSA_iPKfiiiSC_SC_iiiii --------------------------
	.section	.nv.shared._ZN4vllm25paged_attention_v1_kernelIfhLi120ELi16ELi128ELNS_18Fp8KVCacheDataTypeE2ELb0EEEvPT_PKS2_PKT0_S8_ifPKiSA_iPKfiiiSC_SC_iiiii,"aw",@nobits
	.sectionflags	@""
	.align	16
.nv.shared._ZN4vllm25paged_attention_v1_kernelIfhLi120ELi16ELi128ELNS_18Fp8KVCacheDataTypeE2ELb0EEEvPT_PKS2_PKT0_S8_ifPKiSA_iPKfiiiSC_SC_iiiii:
	.zero		1056


//--------------------- .nv.shared._ZN4vllm25paged_attention_v1_kernelIfhLi112ELi16ELi128ELNS_18Fp8KVCacheDataTypeE2ELb0EEEvPT_PKS2_PKT0_S8_ifPKiSA_iPKfiiiSC_SC_iiiii --------------------------
	.section	.nv.shared._ZN4vllm25paged_attention_v1_kernelIfhLi112ELi16ELi128ELNS_18Fp8KVCacheDataTypeE2ELb0EEEvPT_PKS2_PKT0_S8_ifPKiSA_iPKfiiiSC_SC_iiiii,"aw",@nobits
	.sectionflags	@""
	.align	16
.nv.shared._ZN4vllm25paged_attention_v1_kernelIfhLi112ELi16ELi128ELNS_18Fp8KVCacheDataTypeE2ELb0EEEvPT_PKS2_PKT0_S8_ifPKiSA_iPKfiiiSC_SC_iiiii:
	.zero		1056


//--------------------- .nv.shared._ZN4vllm25paged_attention_v1_kernelIfhLi96ELi16ELi128ELNS_18Fp8KVCacheDataTypeE2ELb0EEEvPT_PKS2_PKT0_S8_ifPKiSA_iPKfiiiSC_SC_iiiii --------------------------
	.section	.nv.shared._ZN4vllm25paged_attention_v1_kernelIfhLi96ELi16ELi128ELNS_18Fp8KVCacheDataTypeE2ELb0EEEvPT_PKS2_PKT0_S8_ifPKiSA_iPKfiiiSC_SC_iiiii,"aw",@nobits
	.sectionflags	@""
	.align	16
.nv.shared._ZN4vllm25paged_attention_v1_kernelIfhLi96ELi16ELi128ELNS_18Fp8KVCacheDataTypeE2ELb0EEEvPT_PKS2_PKT0_S8_ifPKiSA_iPKfiiiSC_SC_iiiii:
	.zero		1056


//--------------------- .nv.shared._ZN4vllm25paged_attention_v1_kernelIfhLi80ELi16ELi128ELNS_18Fp8KVCacheDataTypeE2ELb0EEEvPT_PKS2_PKT0_S8_ifPKiSA_iPKfiiiSC_SC_iiiii --------------------------
	.section	.nv.shared._ZN4vllm25paged_attention_v1_kernelIfhLi80ELi16ELi128ELNS_18Fp8KVCacheDataTypeE2ELb0EEEvPT_PKS2_PKT0_S8_ifPKiSA_iPKfiiiSC_SC_iiiii,"aw",@nobits
	.sectionflags	@""
	.align	16
.nv.shared._ZN4vllm25paged_attention_v1_kernelIfhLi80ELi16ELi128ELNS_18Fp8KVCacheDataTypeE2ELb0EEEvPT_PKS2_PKT0_S8_ifPKiSA_iPKfiiiSC_SC_iiiii:
	.zero		1056


//--------------------- .nv.shared._ZN4vllm25paged_attention_v1_kernelIfhLi64ELi16ELi128ELNS_18Fp8KVCacheDataTypeE2ELb0EEEvPT_PKS2_PKT0_S8_ifPKiSA_iPKfiiiSC_SC_iiiii --------------------------
	.section	.nv.shared._ZN4vllm25paged_attention_v1_kernelIfhLi64ELi16ELi128ELNS_18Fp8KVCacheDataTypeE2ELb0EEEvPT_PKS2_PKT0_S8_ifPKiSA_iPKfiiiSC_SC_iiiii,"aw",@nobits
	.sectionflags	@""
	.align	16
.nv.shared._ZN4vllm25paged_attention_v1_kernelIfhLi64ELi16ELi128ELNS_18Fp8KVCacheDataTypeE2ELb0EEEvPT_PKS2_PKT0_S8_ifPKiSA_iPKfiiiSC_SC_iiiii:
	.zero		1056


//--------------------- .nv.shared._ZN4vllm25paged_attention_v1_kernelIfhLi32ELi16ELi128ELNS_18Fp8KVCacheDataTypeE2ELb0EEEvPT_PKS2_PKT0_S8_ifPKiSA_iPKfiiiSC_SC_iiiii --------------------------
	.section	.nv.shared._ZN4vllm25paged_attention_v1_kernelIfhLi32ELi16ELi128ELNS_18Fp8KVCacheDataTypeE2ELb0EEEvPT_PKS2_PKT0_S8_ifPKiSA_iPKfiiiSC_SC_iiiii,"aw",@nobits
	.sectionflags	@""
	.align	16
.nv.shared._ZN4vllm25paged_attention_v1_kernelIfhLi32ELi16ELi128ELNS_18Fp8KVCacheDataTypeE2ELb0EEEvPT_PKS2_PKT0_S8_ifPKiSA_iPKfiiiSC_SC_iiiii:
	.zero		1056


//--------------------- .nv.shared._ZN4vllm25paged_attention_v1_kernelIfhLi256ELi16ELi128ELNS_18Fp8KVCacheDataTypeE2ELb1EEEvPT_PKS2_PKT0_S8_ifPKiSA_iPKfiiiSC_SC_iiiii --------------------------
	.section	.nv.shared._ZN4vllm25paged_attention_v1_kernelIfhLi256ELi16ELi128ELNS_18Fp8KVCacheDataTypeE2ELb1EEEvPT_PKS2_PKT0_S8_ifPKiSA_iPKfiiiSC_SC_iiiii,"aw",@nobits
	.sectionflags	@""
	.align	16
.nv.shared._ZN4vllm25paged_attention_v1_kernelIfhLi256ELi16ELi128ELNS_18Fp8KVCacheDataTypeE2ELb1EEEvPT_PKS2_PKT0_S8_ifPKiSA_iPKfiiiSC_SC_iiiii:
	.zero		1056


//--------------------- .nv.shared._ZN4vllm25paged_attention_v1_kernelIfhLi192ELi16ELi128ELNS_18Fp8KVCacheDataTypeE2ELb1EEEvPT_PKS2_PKT0_S8_ifPKiSA_iPKfiiiSC_SC_iiiii --------------------------
	.section	.nv.shared._ZN4vllm25paged_attention_v1_kernelIfhLi192ELi16ELi128ELNS_18Fp8KVCacheDataTypeE2ELb1EEEvPT_PKS2_PKT0_S8_ifPKiSA_iPKfiiiSC_SC_iiiii,"aw",@nobits
	.sectionflags	@""
	.align	16
.nv.shared._ZN4vllm25paged_attention_v1_kernelIfhLi192ELi16ELi128ELNS_18Fp8KVCacheDataTypeE2ELb1EEEvPT_PKS2_PKT0_S8_ifPKiSA_iPKfiiiSC_SC_iiiii:
	.zero		1056


//--------------------- .nv.shared._ZN4vllm25paged_attention_v1_kernelIfhLi128ELi16ELi128ELNS_18Fp8KVCacheDataTypeE2ELb1EEEvPT_PKS2_PKT0_S8_ifPKiSA_iPKfiiiSC_SC_iiiii --------------------------
	.section	.nv.shared._ZN4vllm25paged_attention_v1_kernelIfhLi128ELi16ELi128ELNS_18Fp8KVCacheDataTypeE2ELb1EEEvPT_PKS2_PKT0_S8_ifPKiSA_iPKfiiiSC_SC_iiiii,"aw",@nobits
	.sectionflags	@""
	.align	16
.nv.shared._ZN4vllm25paged_attention_v1_kernelIfhLi128ELi16ELi128ELNS_18Fp8KVCacheDataTypeE2ELb1EEEvPT_PKS2_PKT0_S8_ifPKiSA_iPKfiiiSC_SC_iiiii:
	.zero		1056


//--------------------- .nv.shared._ZN4vllm25paged_attention_v1_kernelIfhLi120ELi16ELi128ELNS_18Fp8KVCacheDataTypeE2ELb1EEEvPT_PKS2_PKT0_S8_ifPKiSA_iPKfiiiSC_SC_iiiii --------------------------
	.section	.nv.shared._ZN4vllm25paged_attention_v1_kernelIfhLi120ELi16ELi128ELNS_18Fp8KVCacheDataTypeE2ELb1EEEvPT_PKS2_PKT0_S8_ifPKiSA_iPKfiiiSC_SC_iiiii,"aw",@nobits
	.sectionflags	@""
	.align	16
.nv.shared._ZN4vllm25paged_attention_v1_kernelIfhLi120ELi16ELi128ELNS_18Fp8KVCacheDataTypeE2ELb1EEEvPT_PKS2_PKT0_S8_ifPKiSA_iPKfiiiSC_SC_iiiii:
	.zero		1056


//--------------------- .nv.shared._ZN4vllm25paged_attention_v1_kernelIfhLi112ELi16ELi128ELNS_18Fp8KVCacheDataTypeE2ELb1EEEvPT_PKS2_PKT0_S8_ifPKiSA_iPKfiiiSC_SC_iiiii --------------------------
	.section	.nv.shared._ZN4vllm25paged_attention_v1_kernelIfhLi112ELi16ELi128ELNS_18Fp8KVCacheDataTypeE2ELb1EEEvPT_PKS2_PKT0_S8_ifPKiSA_iPKfiiiSC_SC_iiiii,"aw",@nobits
	.sectionflags	@""
	.align	16
.nv.shared._ZN4vllm25paged_attention_v1_kernelIfhLi112ELi16ELi128ELNS_18Fp8KVCacheDataTypeE2ELb1EEEvPT_PKS2_PKT0_S8_ifPKiSA_iPKfiiiSC_SC_iiiii:
	.zero		1056


//--------------------- .nv.shared._ZN4vllm25paged_attention_v1_kernelIfhLi96ELi16ELi128ELNS_18Fp8KVCacheDataTypeE2ELb1EEEvPT_PKS2_PKT0_S8_ifPKiSA_iPKfiiiSC_SC_iiiii --------------------------
	.section	.nv.shared._ZN4vllm25paged_attention_v1_kernelIfhLi96ELi16ELi128ELNS_18Fp8KVCacheDataTypeE2ELb1EEEvPT_PKS2_PKT0_S8_ifPKiSA_iPKfiiiSC_SC_iiiii,"aw",@nobits
	.sectionflags	@""
	.align	16
.nv.shared._ZN4vllm25paged_attention_v1_kernelIfhLi96ELi16ELi128ELNS_18Fp8KVCacheDataTypeE2ELb1EEEvPT_PKS2_PKT0_S8_ifPKiSA_iPKfiiiSC_SC_iiiii:
	.zero		1056


//--------------------- .nv.shared._ZN4vllm25paged_attention_v1_kernelIfhLi80ELi16ELi128ELNS_18Fp8KVCacheDataTypeE2ELb1EEEvPT_PKS2_PKT0_S8_ifPKiSA_iPKfiiiSC_SC_iiiii --------------------------
	.section	.nv.shared._ZN4vllm25paged_attention_v1_kernelIfhLi80ELi16ELi128ELNS_18Fp8KVCacheDataTypeE2ELb1EEEvPT_PKS2_PKT0_S8_ifPKiSA_iPKfiiiSC_SC_iiiii,"aw",@nobits
	.sectionflags	@""
	.align	16
.nv.shared._ZN4vllm25paged_attention_v1_kernelIfhLi80ELi16ELi128ELNS_18Fp8KVCacheDataTypeE2ELb1EEEvPT_PKS2_PKT0_S8_ifPKiSA_iPKfiiiSC_SC_iiiii:
	.zero		1056


//--------------------- .nv.shared._ZN4vllm25paged_attention_v1_kernelIfhLi64ELi16ELi128ELNS_18Fp8KVCacheDataTypeE2ELb1EEEvPT_PKS2_PKT0_S8_ifPKiSA_iPKfiiiSC_SC_iiiii --------------------------
	.section	.nv.shared._ZN4vllm25paged_attention_v1_kernelIfhLi64ELi16ELi128ELNS_18Fp8KVCacheDataTypeE2ELb1EEEvPT_PKS2_PKT0_S8_ifPKiSA_iPKfiiiSC_SC_iiiii,"aw",@nobits
	.sectionflags	@""
	.align	16
.nv.shared._ZN4vllm25paged_attention_v1_kernelIfhLi64ELi16ELi128ELNS_18Fp8KVCacheDataTypeE2ELb1EEEvPT_PKS2_PKT0_S8_ifPKiSA_iPKfiiiSC_SC_iiiii:
	.zero		1056


//--------------------- .nv.shared._ZN4vllm25paged_attention_v1_kernelIfhLi32ELi16ELi128ELNS_18Fp8KVCacheDataTypeE2ELb1EEEvPT_PKS2_PKT0_S8_ifPKiSA_iPKfiiiSC_SC_iiiii --------------------------
	.section	.nv.shared._ZN4vllm25paged_attention_v1_kernelIfhLi32ELi16ELi128ELNS_18Fp8KVCacheDataTypeE2ELb1EEEvPT_PKS2_PKT0_S8_ifPKiSA_iPKfiiiSC_SC_iiiii,"aw",@nobits
	.sectionflags	@""
	.align	16
.nv.shared._ZN4vllm25paged_attention_v1_kernelIfhLi32ELi16ELi128ELNS_18Fp8KVCacheDataTypeE2ELb1EEEvPT_PKS2_PKT0_S8_ifPKiSA_iPKfiiiSC_SC_iiiii:
	.zero		1056


//--------------------- .nv.shared._ZN4vllm25paged_attention_v1_kernelIfhLi256ELi8ELi128ELNS_18Fp8KVCacheDataTypeE2ELb0EEEvPT_PKS2_PKT0_S8_ifPKiSA_iPKfiiiSC_SC_iiiii --------------------------
	.section	.nv.shared._ZN4vllm25paged_attention_v1_kernelIfhLi256ELi8ELi128ELNS_18Fp8KVCacheDataTypeE2ELb0EEEvPT_PKS2_PKT0_S8_ifPKiSA_iPKfiiiSC_SC_iiiii,"aw",@nobits
	.sectionflags	@""
	.align	16
.nv.shared._ZN4vllm25paged_attention_v1_kernelIfhLi256ELi8ELi128ELNS_18Fp8KVCacheDataTypeE2ELb0EEEvPT_PKS2_PKT0_S8_ifPKiSA_iPKfiiiSC_SC_iiiii:
	.zero		1056


//--------------------- .nv.shared._ZN4vllm25paged_attention_v1_kernelIfhLi192ELi8ELi128ELNS_18Fp8KVCacheDataTypeE2ELb0EEEvPT_PKS2_PKT0_S8_ifPKiSA_iPKfiiiSC_SC_iiiii --------------------------
	.section	.nv.shared._ZN4vllm25paged_attention_v1_kernelIfhLi192ELi8ELi128ELNS_18Fp8KVCacheDataTypeE2ELb0EEEvPT_PKS2_PKT0_S8_ifPKiSA_iPKfiiiSC_SC_iiiii,"aw",@nobits
	.sectionflags	@""
	.align	16
.nv.shared._ZN4vllm25paged_attention_v1_kernelIfhLi192ELi8ELi128ELNS_18Fp8KVCacheDataTypeE2ELb0EEEvPT_PKS2_PKT0_S8_ifPKiSA_iPKfiiiSC_SC_iiiii:
	.zero		1056


//--------------------- .nv.shared._ZN4vllm25paged_attention_v1_kernelIfhLi128ELi8ELi128ELNS_18Fp8KVCacheDataTypeE2ELb0EEEvPT_PKS2_PKT0_S8_ifPKiSA_iPKfiiiSC_SC_iiiii --------------------------
	.section	.nv.shared._ZN4vllm25paged_attention_v1_kernelIfhLi128ELi8ELi128ELNS_18Fp8KVCacheDataTypeE2ELb0EEEvPT_PKS2_PKT0_S8_ifPKiSA_iPKfiiiSC_SC_iiiii,"aw",@nobits
	.sectionflags	@""
	.align	16
.nv.shared._ZN4vllm25paged_attention_v1_kernelIfhLi128ELi8ELi128ELNS_18Fp8KVCacheDataTypeE2ELb0EEEvPT_PKS2_PKT0_S8_ifPKiSA_iPKfiiiSC_SC_iiiii:
	.zero		1056


//--------------------- .nv.shared._ZN4vllm25paged_attention_v1_kernelIfhLi120ELi8ELi128ELNS_18Fp8KVCacheDataTypeE2ELb0EEEvPT_PKS2_PKT0_S8_ifPKiSA_iPKfiiiSC_SC_iiiii --------------------------
	.section	.nv.shared._ZN4vllm25paged_attention_v1_kernelIfhLi120ELi8ELi128ELNS_18Fp8KVCacheDataTypeE2ELb0EEEvPT_PKS2_PKT0_S8_ifPKiSA_iPKfiiiSC_SC_iiiii,"aw",@nobits
	.sectionflags	@""
	.align	16
.nv.shared._ZN4vllm25paged_attention_v1_kernelIfhLi120ELi8ELi128ELNS_18Fp8KVCacheDataTypeE2ELb0EEEvPT_PKS2_PKT0_S8_ifPKiSA_iPKfiiiSC_SC_iiiii:
	.zero		1056


//--------------------- .nv.shared._ZN4vllm25paged_attention_v1_kernelIfhLi112ELi8ELi128ELNS_18Fp8KVCacheDataTypeE2ELb0EEEvPT_PKS2_PKT0_S8_ifPKiSA_iPKfiiiSC_SC_iiiii --------------------------
	.section	.nv.shared._ZN4vllm25paged_attention_v1_kernelIfhLi112ELi8ELi128ELNS_18Fp8KVCacheDataTypeE2ELb0EEEvPT_PKS2_PKT0_S8_ifPKiSA_iPKfiiiSC_SC_iiiii,"aw",@nobits
	.sectionflags	@""
	.align	16
.nv.shared._ZN4vllm25paged_attention_v1_kernelIfhLi112ELi8ELi128ELNS_18Fp8KVCacheDataTypeE2ELb0EEEvPT_PKS2_PKT0_S8_ifPKiSA_iPKfiiiSC_SC_iiiii:
	.zero		1056


//--------------------- .nv.shared._ZN4vllm25paged_attention_v1_kernelIfhLi96ELi8ELi128ELNS_18Fp8KVCacheDataTypeE2ELb0EEEvPT_PKS2_PKT0_S8_ifPKiSA_iPKfiiiSC_SC_iiiii --------------------------
	.section	.nv.shared._ZN4vllm25paged_attention_v1_kernelIfhLi96ELi8ELi128ELNS_18Fp8KVCacheDataTypeE2ELb0EEEvPT_PKS2_PKT0_S8_ifPKiSA_iPKfiiiSC_SC_iiiii,"aw",@nobits
	.sectionflags	@""
	.align	16
.nv.shared._ZN4vllm25paged_attention_v1_kernelIfhLi96ELi8ELi128ELNS_18Fp8KVCacheDataTypeE2ELb0EEEvPT_PKS2_PKT0_S8_ifPKiSA_iPKfiiiSC_SC_iiiii:
	.zero		1056


//--------------------- .nv.shared._ZN4vllm25paged_attention_v1_kernelIfhLi80ELi8ELi128ELNS_18Fp8KVCacheDataTypeE2ELb0EEEvPT_PKS2_PKT0_S8_ifPKiSA_iPKfiiiSC_SC_iiiii --------------------------
	.section	.nv.shared._ZN4vllm25paged_attention_v1_kernelIfhLi80ELi8ELi128ELNS_18Fp8KVCacheDataTypeE2ELb0EEEvPT_PKS2_PKT0_S8_ifPKiSA_iPKfiiiSC_SC_iiiii,"aw",@nobits
	.sectionflags	@""
	.align	16
.nv.shared._ZN4vllm25paged_attention_v1_kernelIfhLi80ELi8ELi128ELNS_18Fp8KVCacheDataTypeE2ELb0EEEvPT_PKS2_PKT0_S8_ifPKiSA_iPKfiiiSC_SC_iiiii:
	.zero		1056


//--------------------- .nv.shared._ZN4vllm25paged_attention_v1_kernelIfhLi64ELi8ELi128ELNS_18Fp8KVCacheDataTypeE2ELb0EEEvPT_PKS2_PKT0_S8_ifPKiSA_iPKfiiiSC_SC_iiiii --------------------------
	.section	.nv.shared._ZN4vllm25paged_attention_v1_kernelIfhLi64ELi8ELi128ELNS_18Fp8KVCacheDataTypeE2ELb0EEEvPT_PKS2_PKT0_S8_ifPKiSA_iPKfiiiSC_SC_iiiii,"aw",@nobits
	.sectionflags	@""
	.align	16
.nv.shared._ZN4vllm25paged_attention_v1_kernelIfhLi64ELi8ELi128ELNS_18Fp8KVCacheDataTypeE2ELb0EEEvPT_PKS2_PKT0_S8_ifPKiSA_iPKfiiiSC_SC_iiiii:
	.zero		1056


//--------------------- .nv.shared._ZN4vllm25paged_attention_v1_kernelIfhLi32ELi8ELi128ELNS_18Fp8KVCacheDataTypeE2ELb0EEEvPT_PKS2_PKT0_S8_ifPKiSA_iPKfiiiSC_SC_iiiii --------------------------
	.section	.nv.shared._ZN4vllm25paged_attention_v1_kernelIfhLi32ELi8ELi128ELNS_18Fp8KVCacheDataTypeE2ELb0EEEvPT_PKS2_PKT0_S8_ifPKiSA_iPKfiiiSC_SC_iiiii,"aw",@nobits
	.sectionflags	@""
	.align	16
.nv.shared._ZN4vllm25paged_attention_v1_kernelIfhLi32ELi8ELi128ELNS_18Fp8KVCacheDataTypeE2ELb0EEEvPT_PKS2_PKT0_S8_ifPKiSA_iPKfiiiSC_SC_iiiii:
	.zero		1056


//--------------------- .nv.shared._ZN4vllm25paged_attention_v1_kernelIfhLi256ELi8ELi128ELNS_18Fp8KVCacheDataTypeE2ELb1EEEvPT_PKS2_PKT0_S8_ifPKiSA_iPKfiiiSC_SC_iiiii --------------------------
	.section	.nv.shared._ZN4vllm25paged_attention_v1_kernelIfhLi256ELi8ELi128ELNS_18Fp8KVCacheDataTypeE2ELb1EEEvPT_PKS2_PKT0_S8_ifPKiSA_iPKfiiiSC_SC_iiiii,"aw",@nobits
	.sectionflags	@""
	.align	16
.nv.shared._ZN4vllm25paged_attention_v1_kernelIfhLi256ELi8ELi128ELNS_18Fp8KVCacheDataTypeE2ELb1EEEvPT_PKS2_PKT0_S8_ifPKiSA_iPKfiiiSC_SC_iiiii:
	.zero		1056


//--------------------- .nv.shared._ZN4vllm25paged_attention_v1_kernelIfhLi192ELi8ELi128ELNS_18Fp8KVCacheDataTypeE2ELb1EEEvPT_PKS2_PKT0_S8_ifPKiSA_iPKfiiiSC_SC_iiiii --------------------------
	.section	.nv.shared._ZN4vllm25paged_attention_v1_kernelIfhLi192ELi8ELi128ELNS_18Fp8KVCacheDataTypeE2ELb1EEEvPT_PKS2_PKT0_S8_ifPKiSA_iPKfiiiSC_SC_iiiii,"aw",@nobits
	.sectionflags	@""
	.align	16
.nv.shared._ZN4vllm25paged_attention_v1_kernelIfhLi192ELi8ELi128ELNS_18Fp8KVCacheDataTypeE2ELb1EEEvPT_PKS2_PKT0_S8_ifPKiSA_iPKfiiiSC_SC_iiiii:
	.zero		1056


//--------------------- .nv.shared._ZN4vllm25paged_attention_v1_kernelIfhLi128ELi8ELi128ELNS_18Fp8KVCacheDataTypeE2ELb1EEEvPT_PKS2_PKT0_S8_ifPKiSA_iPKfiiiSC_SC_iiiii --------------------------
	.section	.nv.shared._ZN4vllm25paged_attention_v1_kernelIfhLi128ELi8ELi128ELNS_18Fp8KVCacheDataTypeE2ELb1EEEvPT_PKS2_PKT0_S8_ifPKiSA_iPKfiiiSC_SC_iiiii,"aw",@nobits
	.sectionflags	@""
	.align	16
.nv.shared._ZN4vllm25paged_attention_v1_kernelIfhLi128ELi8ELi128ELNS_18Fp8KVCacheDataTypeE2ELb1EEEvPT_PKS2_PKT0_S8_ifPKiSA_iPKfiiiSC_SC_iiiii:
	.zero		1056


//--------------------- .nv.shared._ZN4vllm25paged_attention_v1_kernelIfhLi120ELi8ELi128ELNS_18Fp8KVCacheDataTypeE2ELb1EEEvPT_PKS2_PKT0_S8_ifPKiSA_iPKfiiiSC_SC_iiiii --------------------------
	.section	.nv.shared._ZN4vllm25paged_attention_v1_kernelIfhLi120ELi8ELi128ELNS_18Fp8KVCacheDataTypeE2ELb1EEEvPT_PKS2_PKT0_S8_ifPKiSA_iPKfiiiSC_SC_iiiii,"aw",@nobits
	.sectionflags	@""
	.align	16
.nv.shared._ZN4vllm25paged_attention_v1_kernelIfhLi120ELi8ELi128ELNS_18Fp8KVCacheDataTypeE2ELb1EEEvPT_PKS2_PKT0_S8_ifPKiSA_iPKfiiiSC_SC_iiiii:
	.zero		1056


//--------------------- .nv.shared._ZN4vllm25paged_attention_v1_kernelIfhLi112ELi8ELi128ELNS_18Fp8KVCacheDataTypeE2ELb1EEEvPT_PKS2_PKT0_S8_ifPKiSA_iPKfiiiSC_SC_iiiii --------------------------
	.section	.nv.shared._ZN4vllm25paged_attention_v1_kernelIfhLi112ELi8ELi128ELNS_18Fp8KVCacheDataTypeE2ELb1EEEvPT_PKS2_PKT0_S8_ifPKiSA_iPKfiiiSC_SC_iiiii,"aw",@nobits
	.sectionflags	@""
	.align	16
.nv.shared._ZN4vllm25paged_attention_v1_kernelIfhLi112ELi8ELi128ELNS_18Fp8KVCacheDataTypeE2ELb1EEEvPT_PKS2_PKT0_S8_ifPKiSA_iPKfiiiSC_SC_iiiii:
	.zero		1056


//--------------------- .nv.shared._ZN4vllm25paged_attention_v1_kernelIfhLi96ELi8ELi128ELNS_18Fp8KVCacheDataTypeE2ELb1EEEvPT_PKS2_PKT0_S8_ifPKiSA_iPKfiiiSC_SC_iiiii --------------------------
	.section	.nv.shared._ZN4vllm25paged_attention_v1_kernelIfhLi96ELi8ELi128ELNS_18Fp8KVCacheDataTypeE2ELb1EEEvPT_PKS2_PKT0_S8_ifPKiSA_iPKfiiiSC_SC_iiiii,"aw",@nobits
	.sectionflags	@""
	.align	16
.nv.shared._ZN4vllm25paged_attention_v1_kernelIfhLi96ELi8ELi128ELNS_18Fp8KVCacheDataTypeE2ELb1EEEvPT_PKS2_PKT0_S8_ifPKiSA_iPKfiiiSC_SC_iiiii:
	.zero		1056


//--------------------- .nv.shared._ZN4vllm25paged_attention_v1_kernelIfhLi80ELi8ELi128ELNS_18Fp8KVCacheDataTypeE2ELb1EEEvPT_PKS2_PKT0_S8_ifPKiSA_iPKfiiiSC_SC_iiiii --------------------------
	.section	.nv.shared._ZN4vllm25paged_attention_v1_kernelIfhLi80ELi8ELi128ELNS_18Fp8KVCacheDataTypeE2ELb1EEEvPT_PKS2_PKT0_S8_ifPKiSA_iPKfiiiSC_SC_iiiii,"aw",@nobits
	.sectionflags	@""
	.align	16
.nv.shared._ZN4vllm25paged_attention_v1_kernelIfhLi80ELi8ELi128ELNS_18Fp8KVCacheDataTypeE2ELb1EEEvPT_PKS2_PKT0_S8_ifPKiSA_iPKfiiiSC_SC_iiiii:
	.zero		1056


//--------------------- .nv.shared._ZN4vllm25paged_attention_v1_kernelIfhLi64ELi8ELi128ELNS_18Fp8KVCacheDataTypeE2ELb1EEEvPT_PKS2_PKT0_S8_ifPKiSA_iPKfiiiSC_SC_iiiii --------------------------
	.section	.nv.shared._ZN4vllm25paged_attention_v1_kernelIfhLi64ELi8ELi128ELNS_18Fp8KVCacheDataTypeE2ELb1EEEvPT_PKS2_PKT0_S8_ifPKiSA_iPKfiiiSC_SC_iiiii,"aw",@nobits
	.sectionflags	@""
	.align	16
.nv.shared._ZN4vllm25paged_attention_v1_kernelIfhLi64ELi8ELi128ELNS_18Fp8KVCacheDataTypeE2ELb1EEEvPT_PKS2_PKT0_S8_ifPKiSA_iPKfiiiSC_SC_iiiii:
	.zero		1056


//--------------------- .nv.shared._ZN4vllm25paged_attention_v1_kernelIfhLi32ELi8ELi128ELNS_18Fp8KVCacheDataTypeE2ELb1EEEvPT_PKS2_PKT0_S8_ifPKiSA_iPKfiiiSC_SC_iiiii --------------------------
	.section	.nv.shared._ZN4vllm25paged_attention_v1_kernelIfhLi32ELi8ELi128ELNS_18Fp8KVCacheDataTypeE2ELb1EEEvPT_PKS2_PKT0_S8_ifPKiSA_iPKfiiiSC_SC_iiiii,"aw",@nobits
	.sectionflags	@""
	.align	16
.nv.shared._ZN4vllm25paged_attention_v1_kernelIfhLi32ELi8ELi128ELNS_18Fp8KVCacheDataTypeE2ELb1EEEvPT_PKS2_PKT0_S8_ifPKiSA_iPKfiiiSC_SC_iiiii:
	.zero		1056


//--------------------- .nv.shared._ZN4vllm25paged_attention_v1_kernelI13__nv_bfloat16hLi256ELi32ELi128ELNS_18Fp8KVCacheDataTypeE1ELb0EEEvPT_PKS3_PKT0_S9_ifPKiSB_iPKfiiiSD_SD_iiiii --------------------------
	.section	.nv.shared._ZN4vllm25paged_attention_v1_kernelI13__nv_bfloat16hLi256ELi32ELi128ELNS_18Fp8KVCacheDataTypeE1ELb0EEEvPT_PKS3_PKT0_S9_ifPKiSB_iPKfiiiSD_SD_iiiii,"aw",@nobits
	.sectionflags	@""
	.align	16
.nv.shared._ZN4vllm25paged_attention_v1_kernelI13__nv_bfloat16hLi256ELi32ELi128ELNS_18Fp8KVCacheDataTypeE1ELb0EEEvPT_PKS3_PKT0_S9_ifPKiSB_iPKfiiiSD_SD_iiiii:
	.zero		1056


//--------------------- .nv.shared._ZN4vllm25paged_attention_v1_kernelI13__nv_bfloat16hLi192ELi32ELi128ELNS_18Fp8KVCacheDataTypeE1ELb0EEEvPT_PKS3_PKT0_S9_ifPKiSB_iPKfiiiSD_SD_iiiii --------------------------
	.section	.nv.shared._ZN4vllm25paged_attention_v1_kernelI13__nv_bfloat16hLi192ELi32ELi128ELNS_18Fp8KVCacheDataTypeE1ELb0EEEvPT_PKS3_PKT0_S9_ifPKiSB_iPKfiiiSD_SD_iiiii,"aw",@nobits
	.sectionflags	@""
	.align	16
.nv.shared._ZN4vllm25paged_attention_v1_kernelI13__nv_bfloat16hLi192ELi32ELi128ELNS_18Fp8KVCacheDataTypeE1ELb0EEEvPT_PKS3_PKT0_S9_ifPKiSB_iPKfiiiSD_SD_iiiii:
	.zero		1056


//--------------------- .nv.shared._ZN4vllm25paged_attention_v1_kernelI13__nv_bfloat16hLi128ELi32ELi128ELNS_18Fp8KVCacheDataTypeE1ELb0EEEvPT_PKS3_PKT0_S9_ifPKiSB_iPKfiiiSD_SD_iiiii --------------------------
	.section	.nv.shared._ZN4vllm25paged_attention_v1_kernelI13__nv_bfloat16hLi128ELi32ELi128ELNS_18Fp8KVCacheDataTypeE1ELb0EEEvPT_PKS3_PKT0_S9_ifPKiSB_iPKfiiiSD_SD_iiiii,"aw",@nobits
	.sectionflags	@""
	.align	16
.nv.shared._ZN4vllm25paged_attention_v1_kernelI13__nv_bfloat16hLi128ELi32ELi128ELNS_18Fp8KVCacheDataTypeE1ELb0EEEvPT_PKS3_PKT0_S9_ifPKiSB_iPKfiiiSD_SD_iiiii:
	.zero		1056


//--------------------- .nv.shared._ZN4vllm25paged_attention_v1_kernelI13__nv_bfloat16hLi120ELi32ELi128ELNS_18Fp8KVCacheDataTypeE1ELb0EEEvPT_PKS3_PKT0_S9_ifPKiSB_iPKfiiiSD_SD_iiiii --------------------------
	.section	.nv.shared._ZN4vllm25paged_attention_v1_kernelI13__nv_bfloat16hLi120ELi32ELi128ELNS_18Fp8KVCacheDataTypeE1ELb0EEEvPT_PKS3_PKT0_S9_ifPKiSB_iPKfiiiSD_SD_iiiii,"aw",@nobits
	.sectionflags	@""
	.align	16
.nv.shared._ZN4vllm25paged_attention_v1_kernelI13__nv_bfloat16hLi120ELi32ELi128ELNS_18Fp8KVCacheDataTypeE1ELb0EEEvPT_PKS3_PKT0_S9_ifPKiSB_iPKfiiiSD_SD_iiiii:
	.zero		1056


//--------------------- .nv.shared._ZN4vllm25paged_attention_v1_kernelI13__nv_bfloat16hLi112ELi32ELi128ELNS_18Fp8KVCacheDataTypeE1ELb0EEEvPT_PKS3_PKT0_S9_ifPKiSB_iPKfiiiSD_SD_iiiii --------------------------
	.section	.nv.shared._ZN4vllm25paged_attention_v1_kernelI13__nv_bfloat16hLi112ELi32ELi128ELNS_18Fp8KVCacheDataTypeE1ELb0EEEvPT_PKS3_PKT0_S9_ifPKiSB_iPKfiiiSD_SD_iiiii,"aw",@nobits
	.sectionflags	@""
	.align	16
.nv.shared._ZN4vllm25paged_attention_v1_kernelI13__nv_bfloat16hLi112ELi32ELi128ELNS_18Fp8KVCacheDataTypeE1ELb0EEEvPT_PKS3_PKT0_S9_ifPKiSB_iPKfiiiSD_SD_iiiii:
	.zero		1056


//--------------------- .nv.shared._ZN4vllm25paged_attention_v1_kernelI13__nv_bfloat16hLi96ELi32ELi128ELNS_18Fp8KVCacheDataTypeE1ELb0EEEvPT_PKS3_PKT0_S9_ifPKiSB_iPKfiiiSD_SD_iiiii --------------------------
	.section	.nv.shared._ZN4vllm25paged_attention_v1_kernelI13__nv_bfloat16hLi96ELi32ELi128ELNS_18Fp8KVCacheDataTypeE1ELb0EEEvPT_PKS3_PKT0_S9_ifPKiSB_iPKfiiiSD_SD_iiiii,"aw",@nobits
	.sectionflags	@""
	.align	16
.nv.shared._ZN4vllm25paged_attention_v1_kernelI13__nv_bfloat16hLi96ELi32ELi128ELNS_18Fp8KVCacheDataTypeE1ELb0EEEvPT_PKS3_PKT0_S9_ifPKiSB_iPKfiiiSD_SD_iiiii:
	.zero		1056


//--------------------- .nv.shared._ZN4vllm25paged_attention_v1_kernelI13__nv_bfloat16hLi80ELi32ELi128ELNS_18Fp8KVCacheDataTypeE1ELb0EEEvPT_PKS3_PKT0_S9_ifPKiSB_iPKfiiiSD_SD_iiiii --------------------------
	.section	.nv.shared._ZN4vllm25paged_attention_v1_kernelI13__nv_bfloat16hLi80ELi32ELi128ELNS_18Fp8KVCacheDataTypeE1ELb0EEEvPT_PKS3_PKT0_S9_ifPKiSB_iPKfiiiSD_SD_iiiii,"aw",@nobits
	.sectionflags	@""
	.align	16
.nv.shared._ZN4vllm25paged_attention_v1_kernelI13__nv_bfloat16hLi80ELi32ELi128ELNS_18Fp8KVCacheDataTypeE1ELb0EEEvPT_PKS3_PKT0_S9_ifPKiSB_iPKfiiiSD_SD_iiiii:
	.zero		1056


//--------------------- .nv.shared._ZN4vllm25paged_attention_v1_kernelI13__nv_bfloat16hLi64ELi32ELi128ELNS_18Fp8KVCacheDataTypeE1ELb0EEEvPT_PKS3_PKT0_S9_ifPKiSB_iPKfiiiSD_SD_iiiii --------------------------
	.section	.nv.shared._ZN4vllm25paged_attention_v1_kernelI13__nv_bfloat16hLi64ELi32ELi128ELNS_18Fp8KVCacheDataTypeE1ELb0EEEvPT_PKS3_PKT0_S9_ifPKiSB_iPKfiiiSD_SD_iiiii,"aw",@nobits
	.sectionflags	@""
	.align	16
.nv.shared._ZN4vllm25paged_attention_v1_kernelI13__nv_bfloat16hLi64ELi32ELi128ELNS_18Fp8KVCacheDataTypeE1ELb0EEEvPT_PKS3_PKT0_S9_ifPKiSB_iPKfiiiSD_SD_iiiii:
	.zero		1056


//--------------------- .nv.shared._ZN4vllm25paged_attention_v1_kernelI13__nv_bfloat16hLi32ELi32ELi128ELNS_18Fp8KVCacheDataTypeE1ELb0EEEvPT_PKS3_PKT0_S9_ifPKiSB_iPKfiiiSD_SD_iiiii --------------------------
	.section	.nv.shared._ZN4vllm25paged_attention_v1_kernelI13__nv_bfloat16hLi32ELi32ELi128ELNS_18Fp8KVCacheDataTypeE1ELb0EEEvPT_PKS3_PKT0_S9_ifPKiSB_iPKfiiiSD_SD_iiiii,"aw",@nobits
	.sectionflags	@""
	.align	16
.nv.shared._ZN4vllm25paged_attention_v1_kernelI13__nv_bfloat16hLi32ELi32ELi128ELNS_18Fp8KVCacheDataTypeE1ELb0EEEvPT_PKS3_PKT0_S9_ifPKiSB_iPKfiiiSD_SD_iiiii:
	.zero		1056


//--------------------- .nv.shared._ZN4vllm25paged_attention_v1_kernelI13__nv_bfloat16hLi256ELi32ELi128ELNS_18Fp8KVCacheDataTypeE1ELb1EEEvPT_PKS3_PKT0_S9_ifPKiSB_iPKfiiiSD_SD_iiiii --------------------------
	.section	.nv.shared._ZN4vllm25paged_attention_v1_kernelI13__nv_bfloat16hLi256ELi32ELi128ELNS_18Fp8KVCacheDataTypeE1ELb1EEEvPT_PKS3_PKT0_S9_ifPKiSB_iPKfiiiSD_SD_iiiii,"aw",@nobits
	.sectionflags	@""
	.align	16
.nv.shared._ZN4vllm25paged_attention_v1_kernelI13__nv_bfloat16hLi256ELi32ELi128ELNS_18Fp8KVCacheDataTypeE1ELb1EEEvPT_PKS3_PKT0_S9_ifPKiSB_iPKfiiiSD_SD_iiiii:
	.zero		1056


//--------------------- .nv.shared._ZN4vllm25paged_attention_v1_kernelI13__nv_bfloat16hLi192ELi32ELi128ELNS_18Fp8KVCacheDataTypeE1ELb1EEEvPT_PKS3_PKT0_S9_ifPKiSB_iPKfiiiSD_SD_iiiii --------------------------
	.section	.nv.shared._ZN4vllm25paged_attention_v1_kernelI13__nv_bfloat16hLi192ELi32ELi128ELNS_18Fp8KVCacheDataTypeE1ELb1EEEvPT_PKS3_PKT0_S9_ifPKiSB_iPKfiiiSD_SD_iiiii,"aw",@nobits
	.sectionflags	@""
	.align	16
.nv.shared._ZN4vllm25paged_attention_v1_kernelI13__nv_bfloat16hLi192ELi32ELi128ELNS_18Fp8KVCacheDataTypeE1ELb1EEEvPT_PKS3_PKT0_S9_ifPKiSB_iPKfiiiSD_SD_iiiii:
	.zero		1056


//--------------------- .nv.shared._ZN4vllm25paged_attention_v1_kernelI13__nv_bfloat16hLi128ELi32ELi128ELNS_18Fp8KVCacheDataTypeE1ELb1EEEvPT_PKS3_PKT0_S9_ifPKiSB_iPKfiiiSD_SD_iiiii --------------------------
	.section	.nv.shared._ZN4vllm25paged_attention_v1_kernelI13__nv_bfloat16hLi128ELi32ELi128ELNS_18Fp8KVCacheDataTypeE1ELb1EEEvPT_PKS3_PKT0_S9_ifPKiSB_iPKfiiiSD_SD_iiiii,"aw",@nobits
	.sectionflags	@""
	.align	16
.nv.shared._ZN4vllm25paged_attention_v1_kernelI13__nv_bfloat16hLi128ELi32ELi128ELNS_18Fp8KVCacheDataTypeE1ELb1EEEvPT_PKS3_PKT0_S9_ifPKiSB_iPKfiiiSD_SD_iiiii:
	.zero		1056


//--------------------- .nv.shared._ZN4vllm25paged_attention_v1_kernelI13__nv_bfloat16hLi120ELi32ELi128ELNS_18Fp8KVCacheDataTypeE1ELb1EEEvPT_PKS3_PKT0_S9_ifPKiSB_iPKfiiiSD_SD_iiiii --------------------------
	.section	.nv.shared._ZN4vllm25paged_attention_v1_kernelI13__nv_bfloat16hLi120ELi32ELi128ELNS_18Fp8KVCacheDataTypeE1ELb1EEEvPT_PKS3_PKT0_S9_ifPKiSB_iPKfiiiSD_SD_iiiii,"aw",@nobits
	.sectionflags	@""
	.align	16
.nv.shared._ZN4vllm25paged_attention_v1_kernelI13__nv_bfloat16hLi120ELi32ELi128ELNS_18Fp8KVCacheDataTypeE1ELb1EEEvPT_PKS3_PKT0_S9_ifPKiSB_iPKfiiiSD_SD_iiiii:
	.zero		1056


//--------------------- .nv.shared._ZN4vllm25paged_attention_v1_kernelI13__nv_bfloat16hLi112ELi32ELi128ELNS_18Fp8KVCacheDataTypeE1ELb1EEEvPT_PKS3_PKT0_S9_ifPKiSB_iPKfiiiSD_SD_iiiii --------------------------
	.section	.nv.shared._ZN4vllm25paged_attention_v1_kernelI13__nv_bfloat16hLi112ELi32ELi128ELNS_18Fp8KVCacheDataTypeE1ELb1EEEvPT_PKS3_PKT0_S9_ifPKiSB_iPKfiiiSD_SD_iiiii,"aw",@nobits
	.sectionflags	@""
	.align	16
.nv.shared._ZN4vllm25paged_attention_v1_kernelI13__nv_bfloat16hLi112ELi32ELi128ELNS_18Fp8KVCacheDataTypeE1ELb1EEEvPT_PKS3_PKT0_S9_ifPKiSB_iPKfiiiSD_SD_iiiii:
	.zero		1056


//--------------------- .nv.shared._ZN4vllm25paged_attention_v1_kernelI13__nv_bfloat16hLi96ELi32ELi128ELNS_18Fp8KVCacheDataTypeE1ELb1EEEvPT_PKS3_PKT0_S9_ifPKiSB_iPKfiiiSD_SD_iiiii --------------------------
	.section	.nv.shared._ZN4vllm25paged_attention_v1_kernelI13__nv_bfloat16hLi96ELi32ELi128ELNS_18Fp8KVCacheDataTypeE1ELb1EEEvPT_PKS3_PKT0_S9_ifPKiSB_iPKfiiiSD_SD_iiiii,"aw",@nobits
	.sectionflags	@""
	.align	16
.nv.shared._ZN4vllm25paged_attention_v1_kernelI13__nv_bfloat16hLi96ELi32ELi128ELNS_18Fp8KVCacheDataTypeE1ELb1EEEvPT_PKS3_PKT0_S9_ifPKiSB_iPKfiiiSD_SD_iiiii:
	.zero		1056


//--------------------- .nv.shared._ZN4vllm25paged_attention_v1_kernelI13__nv_bfloat16hLi80ELi32ELi128ELNS_18Fp8KVCacheDataTypeE1ELb1EEEvPT_PKS3_PKT0_S9_ifPKiSB_iPKfiiiSD_SD_iiiii --------------------------
	.section	.nv.shared._ZN4vllm25paged_attention_v1_kernelI13__nv_bfloat16hLi80ELi32ELi128ELNS_18Fp8KVCacheDataTypeE1ELb1EEEvPT_PKS3_PKT0_S9_ifPKiSB_iPKfiiiSD_SD_iiiii,"aw",@nobits
	.sectionflags	@""
	.align	16
.nv.shared._ZN4vllm25paged_attention_v1_kernelI13__nv_bfloat16hLi80ELi32ELi128ELNS_18Fp8KVCacheDataTypeE1ELb1EEEvPT_PKS3_PKT0_S9_ifPKiSB_iPKfiiiSD_SD_iiiii:
	.zero		1056


//--------------------- .nv.shared._ZN4vllm25paged_attention_v1_kernelI13__nv_bfloat16hLi64ELi32ELi128ELNS_18Fp8KVCacheDataTypeE1ELb1EEEvPT_PKS3_PKT0_S9_ifPKiSB_iPKfiiiSD_SD_iiiii --------------------------
	.section	.nv.shared._ZN4vllm25paged_attention_v1_kernelI13__nv_bfloat16hLi64ELi32ELi128ELNS_18Fp8KVCacheDataTypeE1ELb1EEEvPT_PKS3_PKT0_S9_ifPKiSB_iPKfiiiSD_SD_iiiii,"aw",@nobits
	.sectionflags	@""
	.align	16
.nv.shared._ZN4vllm25paged_attention_v1_kernelI13__nv_bfloat16hLi64ELi32ELi128ELNS_18Fp8KVCacheDataTypeE1ELb1EEEvPT_PKS3_PKT0_S9_ifPKiSB_iPKfiiiSD_SD_iiiii:
	.zero		1056


//--------------------- .nv.shared._ZN4vllm25paged_attention_v1_kernelI13__nv_bfloat16hLi32ELi32ELi128ELNS_18Fp8KVCacheDataTypeE1ELb1EEEvPT_PKS3_PKT0_S9_ifPKiSB_iPKfiiiSD_SD_iiiii --------------------------
	.section	.nv.shared._ZN4vllm25paged_attention_v1_kernelI13__nv_bfloat16hLi32ELi32ELi128ELNS_18Fp8KVCacheDataTypeE1ELb1EEEvPT_PKS3_PKT0_S9_ifPKiSB_iPKfiiiSD_SD_iiiii,"aw",@nobits
	.sectionflags	@""
	.align	16
.nv.shared._ZN4vllm25paged_attention_v1_kernelI13__nv_bfloat16hLi32ELi32ELi128ELNS_18Fp8KVCacheDataTypeE1ELb1EEEvPT_PKS3_PKT0_S9_ifPKiSB_iPKfiiiSD_SD_iiiii:
	.zero		1056


//--------------------- .nv.shared._ZN4vllm25paged_attention_v1_kernelI13__nv_bfloat16hLi256ELi16ELi128ELNS_18Fp8KVCacheDataTypeE1ELb0EEEvPT_PKS3_PKT0_S9_ifPKiSB_iPKfiiiSD_SD_iiiii --------------------------
	.section	.nv.shared._ZN4vllm25paged_attention_v1_kernelI13__nv_bfloat16hLi256ELi16ELi128ELNS_18Fp8KVCacheDataTypeE1ELb0EEEvPT_PKS3_PKT0_S9_ifPKiSB_iPKfiiiSD_SD_iiiii,"aw",@nobits
	.sectionflags	@""
	.align	16
.nv.shared._ZN4vllm25paged_attention_v1_kernelI13__nv_bfloat16hLi256ELi16ELi128ELNS_18Fp8KVCacheDataTypeE1ELb0EEEvPT_PKS3_PKT0_S9_ifPKiSB_iPKfiiiSD_SD_iiiii:
	.zero		1056


//--------------------- .nv.shared._ZN4vllm25paged_attention_v1_kernelI13__nv_bfloat16hLi192ELi16ELi128ELNS_18Fp8KVCacheDataTypeE1ELb0EEEvPT_PKS3_PKT0_S9_ifPKiSB_iPKfiiiSD_SD_iiiii --------------------------
	.section	.nv.shared._ZN4vllm25paged_attention_v1_kernelI13__nv_bfloat16hLi192ELi16ELi128ELNS_18Fp8KVCacheDataTypeE1ELb0EEEvPT_PKS3_PKT0_S9_ifPKiSB_iPKfiiiSD_SD_iiiii,"aw",@nobits
	.sectionflags	@""
	.align	16
.nv.shared._ZN4vllm25paged_attention_v1_kernelI13__nv_bfloat16hLi192ELi16ELi128ELNS_18Fp8KVCacheDataTypeE1ELb0EEEvPT_PKS3_PKT0_S9_ifPKiSB_iPKfiiiSD_SD_iiiii:
	.zero		1056


//--------------------- .nv.shared._ZN4vllm25paged_attention_v1_kernelI13__nv_bfloat16hLi128ELi16ELi128ELNS_18Fp8KVCacheDataTypeE1ELb0EEEvPT_PKS3_PKT0_S9_ifPKiSB_iPKfiiiSD_SD_iiiii --------------------------
	.section	.nv.shared._ZN4vllm25paged_attention_v1_kernelI13__nv_bfloat16hLi128ELi16ELi128ELNS_18Fp8KVCacheDataTypeE1ELb0EEEvPT_PKS3_PKT0_S9_ifPKiSB_iPKfiiiSD_SD_iiiii,"aw",@nobits
	.sectionflags	@""
	.align	16
.nv.shared._ZN4vllm25paged_attention_v1_kernelI13__nv_bfloat16hLi128ELi16ELi128ELNS_18Fp8KVCacheDataTypeE1ELb0EEEvPT_PKS3_PKT0_S9_ifPKiSB_iPKfiiiSD_SD_iiiii:
	.zero		1056


//--------------------- .nv.shared._ZN4vllm25paged_attention_v1_kernelI13__nv_bfloat16hLi120ELi16ELi128ELNS_18Fp8KVCacheDataTypeE1ELb0EEEvPT_PKS3_PKT0_S9_ifPKiSB_iPKfiiiSD_SD_iiiii --------------------------
	.section	.nv.shared._ZN4vllm25paged_attention_v1_kernelI13__nv_bfloat16hLi120ELi16ELi128ELNS_18Fp8KVCacheDataTypeE1ELb0EEEvPT_PKS3_PKT0_S9_ifPKiSB_iPKfiiiSD_SD_iiiii,"aw",@nobits
	.sectionflags	@""
	.align	16
.nv.shared._ZN4vllm25paged_attention_v1_kernelI13__nv_bfloat16hLi120ELi16ELi128ELNS_18Fp8KVCacheDataTypeE1ELb0EEEvPT_PKS3_PKT0_S9_ifPKiSB_iPKfiiiSD_SD_iiiii:
	.zero		1056


//--------------------- .nv.shared._ZN4vllm25paged_attention_v1_kernelI13__nv_bfloat16hLi112ELi16ELi128ELNS_18Fp8KVCacheDataTypeE1ELb0EEEvPT_PKS3_PKT0_S9_ifPKiSB_iPKfiiiSD_SD_iiiii --------------------------
	.section	.nv.shared._ZN4vllm25paged_attention_v1_kernelI13__nv_bfloat16hLi112ELi16ELi128ELNS_18Fp8KVCacheDataTypeE1ELb0EEEvPT_PKS3_PKT0_S9_ifPKiSB_iPKfiiiSD_SD_iiiii,"aw",@nobits
	.sectionflags	@""
	.align	16
.nv.shared._ZN4vllm25paged_attention_v1_kernelI13__nv_bfloat16hLi112ELi16ELi128ELNS_18Fp8KVCacheDataTypeE1ELb0EEEvPT_PKS3_PKT0_S9_ifPKiSB_iPKfiiiSD_SD_iiiii:
	.zero		1056


//--------------------- .nv.shared._ZN4vllm25paged_attention_v1_kernelI13__nv_bfloat16hLi96ELi16ELi128ELNS_18Fp8KVCacheDataTypeE1ELb0EEEvPT_PKS3_PKT0_S9_ifPKiSB_iPKfiiiSD_SD_iiiii --------------------------
	.section	.nv.shared._ZN4vllm25paged_attention_v1_kernelI13__nv_bfloat16hLi96ELi16ELi128ELNS_18Fp8KVCacheDataTypeE1ELb0EEEvPT_PKS3_PKT0_S9_ifPKiSB_iPKfiiiSD_SD_iiiii,"aw",@nobits
	.sectionflags	@""
	.align	16
.nv.shared._ZN4vllm25paged_attention_v1_kernelI13__nv_bfloat16hLi96ELi16ELi128ELNS_18Fp8KVCacheDataTypeE1ELb0EEEvPT_PKS3_PKT0_S9_ifPKiSB_iPKfiiiSD_SD_iiiii:
	.zero		1056


//--------------------- .nv.shared._ZN4vllm25paged_attention_v1_kernelI13__nv_bfloat16hLi80ELi16ELi128ELNS_18Fp8KVCacheDataTypeE1ELb0EEEvPT_PKS3_PKT0_S9_ifPKiSB_iPKfiiiSD_SD_iiiii --------------------------
	.section	.nv.shared._ZN4vllm25paged_attention_v1_kernelI13__nv_bfloat16hLi80ELi16ELi128ELNS_18Fp8KVCacheDataTypeE1ELb0EEEvPT_PKS3_PKT0_S9_ifPKiSB_iPKfiiiSD_SD_iiiii,"aw",@nobits
	.sectionflags	@""
	.align	16
.nv.shared._ZN4vllm25paged_attention_v1_kernelI13__nv_bfloat16hLi80ELi16ELi128ELNS_18Fp8KVCacheDataTypeE1ELb0EEEvPT_PKS3_PKT0_S9_ifPKiSB_iPKfiiiSD_SD_iiiii:
	.zero		1056


//--------------------- .nv.shared._ZN4vllm25paged_attention_v1_kernelI13__nv_bfloat16hLi64ELi16ELi128ELNS_18Fp8KVCacheDataTypeE1ELb0EEEvPT_PKS3_PKT0_S9_ifPKiSB_iPKfiiiSD_SD_iiiii --------------------------
	.section	.nv.shared._ZN4vllm25paged_attention_v1_kernelI13__nv_bfloat16hLi64ELi16ELi128ELNS_18Fp8KVCacheDataTypeE1ELb0EEEvPT_PKS3_PKT0_S9_ifPKiSB_iPKfiiiSD_SD_iiiii,"aw",@nobits
	.sectionflags	@""
	.align	16
.nv.shared._ZN4vllm25paged_attention_v1_kernelI13__nv_bfloat16hLi64ELi16ELi128ELNS_18Fp8KVCacheDataTypeE1ELb0EEEvPT_PKS3_PKT0_S9_ifPKiSB_iPKfiiiSD_SD_iiiii:
	.zero		1056


//--------------------- .nv.shared._ZN4vllm25paged_attention_v1_kernelI13__nv_bfloat16hLi32ELi16ELi128ELNS_18Fp8KVCacheDataTypeE1ELb0EEEvPT_PKS3_PKT0_S9_ifPKiSB_iPKfiiiSD_SD_iiiii --------------------------
	.section	.nv.shared._ZN4vllm25paged_attention_v1_kernelI13__nv_bfloat16hLi32ELi16ELi128ELNS_18Fp8KVCacheDataTypeE1ELb0EEEvPT_PKS3_PKT0_S9_ifPKiSB_iPKfiiiSD_SD_iiiii,"aw",@nobits
	.sectionflags	@""
	.align	16
.nv.shared._ZN4vllm25paged_attention_v1_kernelI13__nv_bfloat16hLi32ELi16ELi128ELNS_18Fp8KVCacheDataTypeE1ELb0EEEvPT_PKS3_PKT0_S9_ifPKiSB_iPKfiiiSD_SD_iiiii:
	.zero		1056


//--------------------- .nv.shared._ZN4vllm25paged_attention_v1_kernelI13__nv_bfloat16hLi256ELi16ELi128ELNS_18Fp8KVCacheDataTypeE1ELb1EEEvPT_PKS3_PKT0_S9_ifPKiSB_iPKfiiiSD_SD_iiiii --------------------------
	.section	.nv.shared._ZN4vllm25paged_attention_v1_kernelI13__nv_bfloat16hLi256ELi16ELi128ELNS_18Fp8KVCacheDataTypeE1ELb1EEEvPT_PKS3_PKT0_S9_ifPKiSB_iPKfiiiSD_SD_iiiii,"aw",@nobits
	.sectionflags	@""
	.align	16
.nv.shared._ZN4vllm25paged_attention_v1_kernelI13__nv_bfloat16hLi256ELi16ELi128ELNS_18Fp8KVCacheDataTypeE1ELb1EEEvPT_PKS3_PKT0_S9_ifPKiSB_iPKfiiiSD_SD_iiiii:
	.zero		1056


//--------------------- .nv.shared._ZN4vllm25paged_attention_v1_kernelI13__nv_bfloat16hLi192ELi16ELi128ELNS_18Fp8KVCacheDataTypeE1ELb1EEEvPT_PKS3_PKT0_S9_ifPKiSB_iPKfiiiSD_SD_iiiii --------------------------
	.section	.nv.shared._ZN4vllm25paged_attention_v1_kernelI13__nv_bfloat16hLi192ELi16ELi128ELNS_18Fp8KVCacheDataTypeE1ELb1EEEvPT_PKS3_PKT0_S9_ifPKiSB_iPKfiiiSD_SD_iiiii,"aw",@nobits
	.sectionflags	@""
	.align	16
.nv.shared._ZN4vllm25paged_attention_v1_kernelI13__nv_bfloat16hLi192ELi16ELi128ELNS_18Fp8KVCacheDataTypeE1ELb1EEEvPT_PKS3_PKT0_S9_ifPKiSB_iPKfiiiSD_SD_iiiii:
	.zero		1056


//--------------------- .nv.shared._ZN4vllm25paged_attention_v1_kernelI13__nv_bfloat16hLi128ELi16ELi128ELNS_18Fp8KVCacheDataTypeE1ELb1EEEvPT_PKS3_PKT0_S9_ifPKiSB_iPKfiiiSD_SD_iiiii --------------------------
	.section	.nv.shared._ZN4vllm25paged_attention_v1_kernelI13__nv_bfloat16hLi128ELi16ELi128ELNS_18Fp8KVCacheDataTypeE1ELb1EEEvPT_PKS3_PKT0_S9_ifPKiSB_iPKfiiiSD_SD_iiiii,"aw",@nobits
	.sectionflags	@""
	.align	16
.nv.shared._ZN4vllm25paged_attention_v1_kernelI13__nv_bfloat16hLi128ELi16ELi128ELNS_18Fp8KVCacheDataTypeE1ELb1EEEvPT_PKS3_PKT0_S9_ifPKiSB_iPKfiiiSD_SD_iiiii:
	.zero		1056


//--------------------- .nv.shared._ZN4vllm25paged_attention_v1_kernelI13__nv_bfloat16hLi120ELi16ELi128ELNS_18Fp8KVCacheDataTypeE1ELb1EEEvPT_PKS3_PKT0_S9_ifPKiSB_iPKfiiiSD_SD_iiiii --------------------------
	.section	.nv.shared._ZN4vllm25paged_attention_v1_kernelI13__nv_bfloat16hLi120ELi16ELi128ELNS_18Fp8KVCacheDataTypeE1ELb1EEEvPT_PKS3_PKT0_S9_ifPKiSB_iPKfiiiSD_SD_iiiii,"aw",@nobits
	.sectionflags	@""
	.align	16
.nv.shared._ZN4vllm25paged_attention_v1_kernelI13__nv_bfloat16hLi120ELi16ELi128ELNS_18Fp8KVCacheDataTypeE1ELb1EEEvPT_PKS3_PKT0_S9_ifPKiSB_iPKfiiiSD_SD_iiiii:
	.zero		1056


//--------------------- .nv.shared._ZN4vllm25paged_attention_v1_kernelI13__nv_bfloat16hLi112ELi16ELi128ELNS_18Fp8KVCacheDataTypeE1ELb1EEEvPT_PKS3_PKT0_S9_ifPKiSB_iPKfiiiSD_SD_iiiii --------------------------
	.section	.nv.shared._ZN4vllm25paged_attention_v1_kernelI13__nv_bfloat16hLi112ELi16ELi128ELNS_18Fp8KVCacheDataTypeE1ELb1EEEvPT_PKS3_PKT0_S9_ifPKiSB_iPKfiiiSD_SD_iiiii,"aw",@nobits
	.sectionflags	@""
	.align	16
.nv.shared._ZN4vllm25paged_attention_v1_kernelI13__nv_bfloat16hLi112ELi16ELi128ELNS_18Fp8KVCacheDataTypeE1ELb1EEEvPT_PKS3_PKT0_S9_ifPKiSB_iPKfiiiSD_SD_iiiii:
	.zero		1056


//--------------------- .nv.shared._ZN4vllm25paged_attention_v1_kernelI13__nv_bfloat16hLi96ELi16ELi128ELNS_18Fp8KVCacheDataTypeE1ELb1EEEvPT_PKS3_PKT0_S9_ifPKiSB_iPKfiiiSD_SD_iiiii --------------------------
	.section	.nv.shared._ZN4vllm25paged_attention_v1_kernelI13__nv_bfloat16hLi96ELi16ELi128ELNS_18Fp8KVCacheDataTypeE1ELb1EEEvPT_PKS3_PKT0_S9_ifPKiSB_iPKfiiiSD_SD_iiiii,"aw",@nobits
	.sectionflags	@""
	.align	16
.nv.shared._ZN4vllm25paged_attention_v1_kernelI13__nv_bfloat16hLi96ELi16ELi128ELNS_18Fp8KVCacheDataTypeE1ELb1EEEvPT_PKS3_PKT0_S9_ifPKiSB_iPKfiiiSD_SD_iiiii:
	.zero		1056


//--------------------- .nv.shared._ZN4vllm25paged_attention_v1_kernelI13__nv_bfloat16hLi80ELi16ELi128ELNS_18Fp8KVCacheDataTypeE1ELb1EEEvPT_PKS3_PKT0_S9_ifPKiSB_iPKfiiiSD_SD_iiiii --------------------------
	.section	.nv.shared._ZN4vllm25paged_attention_v1_kernelI13__nv_bfloat16hLi80ELi16ELi128ELNS_18Fp8KVCacheDataTypeE1ELb1EEEvPT_PKS3_PKT0_S9_ifPKiSB_iPKfiiiSD_SD_iiiii,"aw",@nobits
	.sectionflags	@""
	.align	16
.nv.shared._ZN4vllm25paged_attention_v1_kernelI13__nv_bfloat16hLi80ELi16ELi128ELNS_18Fp8KVCacheDataTypeE1ELb1EEEvPT_PKS3_PKT0_S9_ifPKiSB_iPKfiiiSD_SD_iiiii:
	.zero		1056


//--------------------- .nv.shared._ZN4vllm25paged_attention_v1_kernelI13__nv_bfloat16hLi64ELi16ELi128ELNS_18Fp8KVCacheDataTypeE1ELb1EEEvPT_PKS3_PKT0_S9_ifPKiSB_iPKfiiiSD_SD_iiiii --------------------------
	.section	.nv.shared._ZN4vllm25paged_attention_v1_kernelI13__nv_bfloat16hLi64ELi16ELi128ELNS_18Fp8KVCacheDataTypeE1ELb1EEEvPT_PKS3_PKT0_S9_ifPKiSB_iPKfiiiSD_SD_iiiii,"aw",@nobits
	.sectionflags	@""
	.align	16
.nv.shared._ZN4vllm25paged_attention_v1_kernelI13__nv_bfloat16hLi64ELi16ELi128ELNS_18Fp8KVCacheDataTypeE1ELb1EEEvPT_PKS3_PKT0_S9_ifPKiSB_iPKfiiiSD_SD_iiiii:
	.zero		1056


//--------------------- .nv.shared._ZN4vllm25paged_attention_v1_kernelI13__nv_bfloat16hLi32ELi16ELi128ELNS_18Fp8KVCacheDataTypeE1ELb1EEEvPT_PKS3_PKT0_S9_ifPKiSB_iPKfiiiSD_SD_iiiii --------------------------
	.section	.nv.shared._ZN4vllm25paged_attention_v1_kernelI13__nv_bfloat16hLi32ELi16ELi128ELNS_18Fp8KVCacheDataTypeE1ELb1EEEvPT_PKS3_PKT0_S9_ifPKiSB_iPKfiiiSD_SD_iiiii,"aw",@nobits
	.sectionflags	@""
	.align	16
.nv.shared._ZN4vllm25paged_attention_v1_kernelI13__nv_bfloat16hLi32ELi16ELi128ELNS_18Fp8KVCacheDataTypeE1ELb1EEEvPT_PKS3_PKT0_S9_ifPKiSB_iPKfiiiSD_SD_iiiii:
	.zero		1056


//--------------------- .nv.shared._ZN4vllm25paged_attention_v1_kernelI13__nv_bfloat16hLi256ELi8ELi128ELNS_18Fp8KVCacheDataTypeE1ELb0EEEvPT_PKS3_PKT0_S9_ifPKiSB_iPKfiiiSD_SD_iiiii --------------------------
	.section	.nv.shared._ZN4vllm25paged_attention_v1_kernelI13__nv_bfloat16hLi256ELi8ELi128ELNS_18Fp8KVCacheDataTypeE1ELb0EEEvPT_PKS3_PKT0_S9_ifPKiSB_iPKfiiiSD_SD_iiiii,"aw",@nobits
	.sectionflags	@""
	.align	16
.nv.shared._ZN4vllm25paged_attention_v1_kernelI13__nv_bfloat16hLi256ELi8ELi128ELNS_18Fp8KVCacheDataTypeE1ELb0EEEvPT_PKS3_PKT0_S9_ifPKiSB_iPKfiiiSD_SD_iiiii:
	.zero		1056


//--------------------- .nv.shared._ZN4vllm25paged_attention_v1_kernelI13__nv_bfloat16hLi192ELi8ELi128ELNS_18Fp8KVCacheDataTypeE1ELb0EEEvPT_PKS3_PKT0_S9_ifPKiSB_iPKfiiiSD_SD_iiiii --------------------------
	.section	.nv.shared._ZN4vllm25paged_attention_v1_kernelI13__nv_bfloat16hLi192ELi8ELi128ELNS_18Fp8KVCacheDataTypeE1ELb0EEEvPT_PKS3_PKT0_S9_ifPKiSB_iPKfiiiSD_SD_iiiii,"aw",@nobits
	.sectionflags	@""
	.align	16
.nv.shared._ZN4vllm25paged_attention_v1_kernelI13__nv_bfloat16hLi192ELi8ELi128ELNS_18Fp8KVCacheDataTypeE1ELb0EEEvPT_PKS3_PKT0_S9_ifPKiSB_iPKfiiiSD_SD_iiiii:
	.zero		1056


//--------------------- .nv.shared._ZN4vllm25paged_attention_v1_kernelI13__nv_bfloat16hLi128ELi8ELi128ELNS_18Fp8KVCacheDataTypeE1ELb0EEEvPT_PKS3_PKT0_S9_ifPKiSB_iPKfiiiSD_SD_iiiii --------------------------
	.section	.nv.shared._ZN4vllm25paged_attention_v1_kernelI13__nv_bfloat16hLi128ELi8ELi128ELNS_18Fp8KVCacheDataTypeE1ELb0EEEvPT_PKS3_PKT0_S9_ifPKiSB_iPKfiiiSD_SD_iiiii,"aw",@nobits
	.sectionflags	@""
	.align	16
.nv.shared._ZN4vllm25paged_attention_v1_kernelI13__nv_bfloat16hLi128ELi8ELi128ELNS_18Fp8KVCacheDataTypeE1ELb0EEEvPT_PKS3_PKT0_S9_ifPKiSB_iPKfiiiSD_SD_iiiii:
	.zero		1056


//--------------------- .nv.shared._ZN4vllm25paged_attention_v1_kernelI13__nv_bfloat16hLi120ELi8ELi128ELNS_18Fp8KVCacheDataTypeE1ELb0EEEvPT_PKS3_PKT0_S9_ifPKiSB_iPKfiiiSD_SD_iiiii --------------------------
	.section	.nv.shared._ZN4vllm25paged_attention_v1_kernelI13__nv_bfloat16hLi120ELi8ELi128ELNS_18Fp8KVCacheDataTypeE1ELb0EEEvPT_PKS3_PKT0_S9_ifPKiSB_iPKfiiiSD_SD_iiiii,"aw",@nobits
	.sectionflags	@""
	.align	16
.nv.shared._ZN4vllm25paged_attention_v1_kernelI13__nv_bfloat16hLi120ELi8ELi128ELNS_18Fp8KVCacheDataTypeE1ELb0EEEvPT_PKS3_PKT0_S9_ifPKiSB_iPKfiiiSD_SD_iiiii:
	.zero		1056


//--------------------- .nv.shared._ZN4vllm25paged_attention_v1_kernelI13__nv_bfloat16hLi112ELi8ELi128ELNS_18Fp8KVCacheDataTypeE1ELb0EEEvPT_PKS3_PKT0_S9_ifPKiSB_iPKfiiiSD_SD_iiiii --------------------------
	.section	.nv.shared._ZN4vllm25paged_attention_v1_kernelI13__nv_bfloat16hLi112ELi8ELi128ELNS_18Fp8KVCacheDataTypeE1ELb0EEEvPT_PKS3_PKT0_S9_ifPKiSB_iPKfiiiSD_SD_iiiii,"aw",@nobits
	.sectionflags	@""
	.align	16
.nv.shared._ZN4vllm25paged_attention_v1_kernelI13__nv_bfloat16hLi112ELi8ELi128ELNS_18Fp8KVCacheDataTypeE1ELb0EEEvPT_PKS3_PKT0_S9_ifPKiSB_iPKfiiiSD_SD_iiiii:
	.zero		1056


//--------------------- .nv.shared._ZN4vllm25paged_attention_v1_kernelI13__nv_bfloat16hLi96ELi8ELi128ELNS_18Fp8KVCacheDataTypeE1ELb0EEEvPT_PKS3_PKT0_S9_ifPKiSB_iPKfiiiSD_SD_iiiii --------------------------
	.section	.nv.shared._ZN4vllm25paged_attention_v1_kernelI13__nv_bfloat16hLi96ELi8ELi128ELNS_18Fp8KVCacheDataTypeE1ELb0EEEvPT_PKS3_PKT0_S9_ifPKiSB_iPKfiiiSD_SD_iiiii,"aw",@nobits
	.sectionflags	@""
	.align	16
.nv.shared._ZN4vllm25paged_attention_v1_kernelI13__nv_bfloat16hLi96ELi8ELi128ELNS_18Fp8KVCacheDataTypeE1ELb0EEEvPT_PKS3_PKT0_S9_ifPKiSB_iPKfiiiSD_SD_iiiii:
	.zero		1056


//--------------------- .nv.shared._ZN4vllm25paged_attention_v1_kernelI13__nv_bfloat16hLi80ELi8ELi128ELNS_18Fp8KVCacheDataTypeE1ELb0EEEvPT_PKS3_PKT0_S9_ifPKiSB_iPKfiiiSD_SD_iiiii --------------------------
	.section	.nv.shared._ZN4vllm25paged_attention_v1_kernelI13__nv_bfloat16hLi80ELi8ELi128ELNS_18Fp8KVCacheDataTypeE1ELb0EEEvPT_PKS3_PKT0_S9_ifPKiSB_iPKfiiiSD_SD_iiiii,"aw",@nobits
	.sectionflags	@""
	.align	16
.nv.shared._ZN4vllm25paged_attention_v1_kernelI13__nv_bfloat16hLi80ELi8ELi128ELNS_18Fp8KVCacheDataTypeE1ELb0EEEvPT_PKS3_PKT0_S9_ifPKiSB_iPKfiiiSD_SD_iiiii:
	.zero		1056


//--------------------- .nv.shared._ZN4vllm25paged_attention_v1_kernelI13__nv_bfloat16hLi64ELi8ELi128ELNS_18Fp8KVCacheDataTypeE1ELb0EEEvPT_PKS3_PKT0_S9_ifPKiSB_iPKfiiiSD_SD_iiiii --------------------------
	.section	.nv.shared._ZN4vllm25paged_attention_v1_kernelI13__nv_bfloat16hLi64ELi8ELi128ELNS_18Fp8KVCacheDataTypeE1ELb0EEEvPT_PKS3_PKT0_S9_ifPKiSB_iPKfiiiSD_SD_iiiii,"aw",@nobits
	.sectionflags	@""
	.align	16
.nv.shared._ZN4vllm25paged_attention_v1_kernelI13__nv_bfloat16hLi64ELi8ELi128ELNS_18Fp8KVCacheDataTypeE1ELb0EEEvPT_PKS3_PKT0_S9_ifPKiSB_iPKfiiiSD_SD_iiiii:
	.zero		1056


//--------------------- .nv.shared._ZN4vllm25paged_attention_v1_kernelI13__nv_bfloat16hLi32ELi8ELi128ELNS_18Fp8KVCacheDataTypeE1ELb0EEEvPT_PKS3_PKT0_S9_ifPKiSB_iPKfiiiSD_SD_iiiii --------------------------
	.section	.nv.shared._ZN4vllm25paged_attention_v1_kernelI13__nv_bfloat16hLi32ELi8ELi128ELNS_18Fp8KVCacheDataTypeE1ELb0EEEvPT_PKS3_PKT0_S9_ifPKiSB_iPKfiiiSD_SD_iiiii,"aw",@nobits
	.sectionflags	@""
	.align	16
.nv.shared._ZN4vllm25paged_attention_v1_kernelI13__nv_bfloat16hLi32ELi8ELi128ELNS_18Fp8KVCacheDataTypeE1ELb0EEEvPT_PKS3_PKT0_S9_ifPKiSB_iPKfiiiSD_SD_iiiii:
	.zero		1056


//--------------------- .nv.shared._ZN4vllm25paged_attention_v1_kernelI13__nv_bfloat16hLi256ELi8ELi128ELNS_18Fp8KVCacheDataTypeE1ELb1EEEvPT_PKS3_PKT0_S9_ifPKiSB_iPKfiiiSD_SD_iiiii --------------------------
	.section	.nv.shared._ZN4vllm25paged_attention_v1_kernelI13__nv_bfloat16hLi256ELi8ELi128ELNS_18Fp8KVCacheDataTypeE1ELb1EEEvPT_PKS3_PKT0_S9_ifPKiSB_iPKfiiiSD_SD_iiiii,"aw",@nobits
	.sectionflags	@""
	.align	16
.nv.shared._ZN4vllm25paged_attention_v1_kernelI13__nv_bfloat16hLi256ELi8ELi128ELNS_18Fp8KVCacheDataTypeE1ELb1EEEvPT_PKS3_PKT0_S9_ifPKiSB_iPKfiiiSD_SD_iiiii:
	.zero		1056


//--------------------- .nv.shared._ZN4vllm25paged_attention_v1_kernelI13__nv_bfloat16hLi192ELi8ELi128ELNS_18Fp8KVCacheDataTypeE1ELb1EEEvPT_PKS3_PKT0_S9_ifPKiSB_iPKfiiiSD_SD_iiiii --------------------------
	.section	.nv.shared._ZN4vllm25paged_attention_v1_kernelI13__nv_bfloat16hLi192ELi8ELi128ELNS_18Fp8KVCacheDataTypeE1ELb1EEEvPT_PKS3_PKT0_S9_ifPKiSB_iPKfiiiSD_SD_iiiii,"aw",@nobits
	.sectionflags	@""
	.align	16
.nv.shared._ZN4vllm25paged_attention_v1_kernelI13__nv_bfloat16hLi192ELi8ELi128ELNS_18Fp8KVCacheDataTypeE1ELb1EEEvPT_PKS3_PKT0_S9_ifPKiSB_iPKfiiiSD_SD_iiiii:
	.zero		1056


//--------------------- .nv.shared._ZN4vllm25paged_attention_v1_kernelI13__nv_bfloat16hLi128ELi8ELi128ELNS_18Fp8KVCacheDataTypeE1ELb1EEEvPT_PKS3_PKT0_S9_ifPKiSB_iPKfiiiSD_SD_iiiii --------------------------
	.section	.nv.shared._ZN4vllm25paged_attention_v1_kernelI13__nv_bfloat16hLi128ELi8ELi128ELNS_18Fp8KVCacheDataTypeE1ELb1EEEvPT_PKS3_PKT0_S9_ifPKiSB_iPKfiiiSD_SD_iiiii,"aw",@nobits
	.sectionflags	@""
	.align	16
.nv.shared._ZN4vllm25paged_attention_v1_kernelI13__nv_bfloat16hLi128ELi8ELi128ELNS_18Fp8KVCacheDataTypeE1ELb1EEEvPT_PKS3_PKT0_S9_ifPKiSB_iPKfiiiSD_SD_iiiii:
	.zero		1056


//--------------------- .nv.shared._ZN4vllm25paged_attention_v1_kernelI13__nv_bfloat16hLi120ELi8ELi128ELNS_18Fp8KVCacheDataTypeE1ELb1EEEvPT_PKS3_PKT0_S9_ifPKiSB_iPKfiiiSD_SD_iiiii --------------------------
	.section	.nv.shared._ZN4vllm25paged_attention_v1_kernelI13__nv_bfloat16hLi120ELi8ELi128ELNS_18Fp8KVCacheDataTypeE1ELb1EEEvPT_PKS3_PKT0_S9_ifPKiSB_iPKfiiiSD_SD_iiiii,"aw",@nobits
	.sectionflags	@""
	.align	16
.nv.shared._ZN4vllm25paged_attention_v1_kernelI13__nv_bfloat16hLi120ELi8ELi128ELNS_18Fp8KVCacheDataTypeE1ELb1EEEvPT_PKS3_PKT0_S9_ifPKiSB_iPKfiiiSD_SD_iiiii:
	.zero		1056


//--------------------- .nv.shared._ZN4vllm25paged_attention_v1_kernelI13__nv_bfloat16hLi112ELi8ELi128ELNS_18Fp8KVCacheDataTypeE1ELb1EEEvPT_PKS3_PKT0_S9_ifPKiSB_iPKfiiiSD_SD_iiiii --------------------------
	.section	.nv.shared._ZN4vllm25paged_attention_v1_kernelI13__nv_bfloat16hLi112ELi8ELi128ELNS_18Fp8KVCacheDataTypeE1ELb1EEEvPT_PKS3_PKT0_S9_ifPKiSB_iPKfiiiSD_SD_iiiii,"aw",@nobits
	.sectionflags	@""
	.align	16
.nv.shared._ZN4vllm25paged_attention_v1_kernelI13__nv_bfloat16hLi112ELi8ELi128ELNS_18Fp8KVCacheDataTypeE1ELb1EEEvPT_PKS3_PKT0_S9_ifPKiSB_iPKfiiiSD_SD_iiiii:
	.zero		1056


//--------------------- .nv.shared._ZN4vllm25paged_attention_v1_kernelI13__nv_bfloat16hLi96ELi8ELi128ELNS_18Fp8KVCacheDataTypeE1ELb1EEEvPT_PKS3_PKT0_S9_ifPKiSB_iPKfiiiSD_SD_iiiii --------------------------
	.section	.nv.shared._ZN4vllm25paged_attention_v1_kernelI13__nv_bfloat16hLi96ELi8ELi128ELNS_18Fp8KVCacheDataTypeE1ELb1EEEvPT_PKS3_PKT0_S9_ifPKiSB_iPKfiiiSD_SD_iiiii,"aw",@nobits
	.sectionflags	@""
	.align	16
.nv.shared._ZN4vllm25paged_attention_v1_kernelI13__nv_bfloat16hLi96ELi8ELi128ELNS_18Fp8KVCacheDataTypeE1ELb1EEEvPT_PKS3_PKT0_S9_ifPKiSB_iPKfiiiSD_SD_iiiii:
	.zero		1056


//--------------------- .nv.shared._ZN4vllm25paged_attention_v1_kernelI13__nv_bfloat16hLi80ELi8ELi128ELNS_18Fp8KVCacheDataTypeE1ELb1EEEvPT_PKS3_PKT0_S9_ifPKiSB_iPKfiiiSD_SD_iiiii --------------------------
	.section	.nv.shared._ZN4vllm25paged_attention_v1_kernelI13__nv_bfloat16hLi80ELi8ELi128ELNS_18Fp8KVCacheDataTypeE1ELb1EEEvPT_PKS3_PKT0_S9_ifPKiSB_iPKfiiiSD_SD_iiiii,"aw",@nobits
	.sectionflags	@""
	.align	16
.nv.shared._ZN4vllm25paged_attention_v1_kernelI13__nv_bfloat16hLi80ELi8ELi128ELNS_18Fp8KVCacheDataTypeE1ELb1EEEvPT_PKS3_PKT0_S9_ifPKiSB_iPKfiiiSD_SD_iiiii:
	.zero		1056


//--------------------- .nv.shared._ZN4vllm25paged_attention_v1_kernelI13__nv_bfloat16hLi64ELi8ELi128ELNS_18Fp8KVCacheDataTypeE1ELb1EEEvPT_PKS3_PKT0_S9_ifPKiSB_iPKfiiiSD_SD_iiiii --------------------------
	.section	.nv.shared._ZN4vllm25paged_attention_v1_kernelI13__nv_bfloat16hLi64ELi8ELi128ELNS_18Fp8KVCacheDataTypeE1ELb1EEEvPT_PKS3_PKT0_S9_ifPKiSB_iPKfiiiSD_SD_iiiii,"aw",@nobits
	.sectionflags	@""
	.align	16
.nv.shared._ZN4vllm25paged_attention_v1_kernelI13__nv_bfloat16hLi64ELi8ELi128ELNS_18Fp8KVCacheDataTypeE1ELb1EEEvPT_PKS3_PKT0_S9_ifPKiSB_iPKfiiiSD_SD_iiiii:
	.zero		1056


//--------------------- .nv.shared._ZN4vllm25paged_attention_v1_kernelI13__nv_bfloat16hLi32ELi8ELi128ELNS_18Fp8KVCacheDataTypeE1ELb1EEEvPT_PKS3_PKT0_S9_ifPKiSB_iPKfiiiSD_SD_iiiii --------------------------
	.section	.nv.shared._ZN4vllm25paged_attention_v1_kernelI13__nv_bfloat16hLi32ELi8ELi128ELNS_18Fp8KVCacheDataTypeE1ELb1EEEvPT_PKS3_PKT0_S9_ifPKiSB_iPKfiiiSD_SD_iiiii,"aw",@nobits
	.sectionflags	@""
	.align	16
.nv.shared._ZN4vllm25paged_attention_v1_kernelI13__nv_bfloat16hLi32ELi8ELi128ELNS_18Fp8KVCacheDataTypeE1ELb1EEEvPT_PKS3_PKT0_S9_ifPKiSB_iPKfiiiSD_SD_iiiii:
	.zero		1056


//--------------------- .nv.shared._ZN4vllm25paged_attention_v1_kernelIthLi256ELi32ELi128ELNS_18Fp8KVCacheDataTypeE1ELb0EEEvPT_PKS2_PKT0_S8_ifPKiSA_iPKfiiiSC_SC_iiiii --------------------------
	.section	.nv.shared._ZN4vllm25paged_attention_v1_kernelIthLi256ELi32ELi128ELNS_18Fp8KVCacheDataTypeE1ELb0EEEvPT_PKS2_PKT0_S8_ifPKiSA_iPKfiiiSC_SC_iiiii,"aw",@nobits
	.sectionflags	@""
	.align	16
.nv.shared._ZN4vllm25paged_attention_v1_kernelIthLi256ELi32ELi128ELNS_18Fp8KVCacheDataTypeE1ELb0EEEvPT_PKS2_PKT0_S8_ifPKiSA_iPKfiiiSC_SC_iiiii:
	.zero		1056


//--------------------- .nv.shared._ZN4vllm25paged_attention_v1_kernelIthLi192ELi32ELi128ELNS_18Fp8KVCacheDataTypeE1ELb0EEEvPT_PKS2_PKT0_S8_ifPKiSA_iPKfiiiSC_SC_iiiii --------------------------
	.section	.nv.shared._ZN4vllm25paged_attention_v1_kernelIthLi192ELi32ELi128ELNS_18Fp8KVCacheDataTypeE1ELb0EEEvPT_PKS2_PKT0_S8_ifPKiSA_iPKfiiiSC_SC_iiiii,"aw",@nobits
	.sectionflags	@""
	.align	16
.nv.shared._ZN4vllm25paged_attention_v1_kernelIthLi192ELi32ELi128ELNS_18Fp8KVCacheDataTypeE1ELb0EEEvPT_PKS2_PKT0_S8_ifPKiSA_iPKfiiiSC_SC_iiiii:
	.zero		1056


//--------------------- .nv.shared._ZN4vllm25paged_attention_v1_kernelIthLi128ELi32ELi128ELNS_18Fp8KVCacheDataTypeE1ELb0EEEvPT_PKS2_PKT0_S8_ifPKiSA_iPKfiiiSC_SC_iiiii --------------------------
	.section	.nv.shared._ZN4vllm25paged_attention_v1_kernelIthLi128ELi32ELi128ELNS_18Fp8KVCacheDataTypeE1ELb0EEEvPT_PKS2_PKT0_S8_ifPKiSA_iPKfiiiSC_SC_iiiii,"aw",@nobits
	.sectionflags	@""
	.align	16
.nv.shared._ZN4vllm25paged_attention_v1_kernelIthLi128ELi32ELi128ELNS_18Fp8KVCacheDataTypeE1ELb0EEEvPT_PKS2_PKT0_S8_ifPKiSA_iPKfiiiSC_SC_iiiii:
	.zero		1056


//--------------------- .nv.shared._ZN4vllm25paged_attention_v1_kernelIthLi120ELi32ELi128ELNS_18Fp8KVCacheDataTypeE1ELb0EEEvPT_PKS2_PKT0_S8_ifPKiSA_iPKfiiiSC_SC_iiiii --------------------------
	.section	.nv.shared._ZN4vllm25paged_attention_v1_kernelIthLi120ELi32ELi128ELNS_18Fp8KVCacheDataTypeE1ELb0EEEvPT_PKS2_PKT0_S8_ifPKiSA_iPKfiiiSC_SC_iiiii,"aw",@nobits
	.sectionflags	@""
	.align	16
.nv.shared._ZN4vllm25paged_attention_v1_kernelIthLi120ELi32ELi128ELNS_18Fp8KVCacheDataTypeE1ELb0EEEvPT_PKS2_PKT0_S8_ifPKiSA_iPKfiiiSC_SC_iiiii:
	.zero		1056


//--------------------- .nv.shared._ZN4vllm25paged_attention_v1_kernelIthLi112ELi32ELi128ELNS_18Fp8KVCacheDataTypeE1ELb0EEEvPT_PKS2_PKT0_S8_ifPKiSA_iPKfiiiSC_SC_iiiii --------------------------
	.section	.nv.shared._ZN4vllm25paged_attention_v1_kernelIthLi112ELi32ELi128ELNS_18Fp8KVCacheDataTypeE1ELb0EEEvPT_PKS2_PKT0_S8_ifPKiSA_iPKfiiiSC_SC_iiiii,"aw",@nobits
	.sectionflags	@""
	.align	16
.nv.shared._ZN4vllm25paged_attention_v1_kernelIthLi112ELi32ELi128ELNS_18Fp8KVCacheDataTypeE1ELb0EEEvPT_PKS2_PKT0_S8_ifPKiSA_iPKfiiiSC_SC_iiiii:
	.zero		1056


//--------------------- .nv.shared._ZN4vllm25paged_attention_v1_kernelIthLi96ELi32ELi128ELNS_18Fp8KVCacheDataTypeE1ELb0EEEvPT_PKS2_PKT0_S8_ifPKiSA_iPKfiiiSC_SC_iiiii --------------------------
	.section	.nv.shared._ZN4vllm25paged_attention_v1_kernelIthLi96ELi32ELi128ELNS_18Fp8KVCacheDataTypeE1ELb0EEEvPT_PKS2_PKT0_S8_ifPKiSA_iPKfiiiSC_SC_iiiii,"aw",@nobits
	.sectionflags	@""
	.align	16
.nv.shared._ZN4vllm25paged_attention_v1_kernelIthLi96ELi32ELi128ELNS_18Fp8KVCacheDataTypeE1ELb0EEEvPT_PKS2_PKT0_S8_ifPKiSA_iPKfiiiSC_SC_iiiii:
	.zero		1056


//--------------------- .nv.shared._ZN4vllm25paged_attention_v1_kernelIthLi80ELi32ELi128ELNS_18Fp8KVCacheDataTypeE1ELb0EEEvPT_PKS2_PKT0_S8_ifPKiSA_iPKfiiiSC_SC_iiiii --------------------------
	.section	.nv.shared._ZN4vllm25paged_attention_v1_kernelIthLi80ELi32ELi128ELNS_18Fp8KVCacheDataTypeE1ELb0EEEvPT_PKS2_PKT0_S8_ifPKiSA_iPKfiiiSC_SC_iiiii,"aw",@nobits
	.sectionflags	@""
	.align	16
.nv.shared._ZN4vllm25paged_attention_v1_kernelIthLi80ELi32ELi128ELNS_18Fp8KVCacheDataTypeE1ELb0EEEvPT_PKS2_PKT0_S8_ifPKiSA_iPKfiiiSC_SC_iiiii:
	.zero		1056


//--------------------- .nv.shared._ZN4vllm25paged_attention_v1_kernelIthLi64ELi32ELi128ELNS_18Fp8KVCacheDataTypeE1ELb0EEEvPT_PKS2_PKT0_S8_ifPKiSA_iPKfiiiSC_SC_iiiii --------------------------
	.section	.nv.shared._ZN4vllm25paged_attention_v1_kernelIthLi64ELi32ELi128ELNS_18Fp8KVCacheDataTypeE1ELb0EEEvPT_PKS2_PKT0_S8_ifPKiSA_iPKfiiiSC_SC_iiiii,"aw",@nobits
	.sectionflags	@""
	.align	16
.nv.shared._ZN4vllm25paged_attention_v1_kernelIthLi64ELi32ELi128ELNS_18Fp8KVCacheDataTypeE1ELb0EEEvPT_PKS2_PKT0_S8_ifPKiSA_iPKfiiiSC_SC_iiiii:
	.zero		1056


//--------------------- .nv.shared._ZN4vllm25paged_attention_v1_kernelIthLi32ELi32ELi128ELNS_18Fp8KVCacheDataTypeE1ELb0EEEvPT_PKS2_PKT0_S8_ifPKiSA_iPKfiiiSC_SC_iiiii --------------------------
	.section	.nv.shared._ZN4vllm25paged_attention_v1_kernelIthLi32ELi32ELi128ELNS_18Fp8KVCacheDataTypeE1ELb0EEEvPT_PKS2_PKT0_S8_ifPKiSA_iPKfiiiSC_SC_iiiii,"aw",@nobits
	.sectionflags	@""
	.align	16
.nv.shared._ZN4vllm25paged_attention_v1_kernelIthLi32ELi32ELi128ELNS_18Fp8KVCacheDataTypeE1ELb0EEEvPT_PKS2_PKT0_S8_ifPKiSA_iPKfiiiSC_SC_iiiii:
	.zero		1056


//--------------------- .nv.shared._ZN4vllm25paged_attention_v1_kernelIthLi256ELi32ELi128ELNS_18Fp8KVCacheDataTypeE1ELb1EEEvPT_PKS2_PKT0_S8_ifPKiSA_iPKfiiiSC_SC_iiiii --------------------------
	.section	.nv.shared._ZN4vllm25paged_attention_v1_kernelIthLi256ELi32ELi128ELNS_18Fp8KVCacheDataTypeE1ELb1EEEvPT_PKS2_PKT0_S8_ifPKiSA_iPKfiiiSC_SC_iiiii,"aw",@nobits
	.sectionflags	@""
	.align	16
.nv.shared._ZN4vllm25paged_attention_v1_kernelIthLi256ELi32ELi128ELNS_18Fp8KVCacheDataTypeE1ELb1EEEvPT_PKS2_PKT0_S8_ifPKiSA_iPKfiiiSC_SC_iiiii:
	.zero		1056


//--------------------- .nv.shared._ZN4vllm25paged_attention_v1_kernelIthLi192ELi32ELi128ELNS_18Fp8KVCacheDataTypeE1ELb1EEEvPT_PKS2_PKT0_S8_ifPKiSA_iPKfiiiSC_SC_iiiii --------------------------
	.section	.nv.shared._ZN4vllm25paged_attention_v1_kernelIthLi192ELi32ELi128ELNS_18Fp8KVCacheDataTypeE1ELb1EEEvPT_PKS2_PKT0_S8_ifPKiSA_iPKfiiiSC_SC_iiiii,"aw",@nobits
	.sectionflags	@""
	.align	16
.nv.shared._ZN4vllm25paged_attention_v1_kernelIthLi192ELi32ELi128ELNS_18Fp8KVCacheDataTypeE1ELb1EEEvPT_PKS2_PKT0_S8_ifPKiSA_iPKfiiiSC_SC_iiiii:
	.zero		1056


//--------------------- .nv.shared._ZN4vllm25paged_attention_v1_kernelIthLi128ELi32ELi128ELNS_18Fp8KVCacheDataTypeE1ELb1EEEvPT_PKS2_PKT0_S8_ifPKiSA_iPKfiiiSC_SC_iiiii --------------------------
	.section	.nv.shared._ZN4vllm25paged_attention_v1_kernelIthLi128ELi32ELi128ELNS_18Fp8KVCacheDataTypeE1ELb1EEEvPT_PKS2_PKT0_S8_ifPKiSA_iPKfiiiSC_SC_iiiii,"aw",@nobits
	.sectionflags	@""
	.align	16
.nv.shared._ZN4vllm25paged_attention_v1_kernelIthLi128ELi32ELi128ELNS_18Fp8KVCacheDataTypeE1ELb1EEEvPT_PKS2_PKT0_S8_ifPKiSA_iPKfiiiSC_SC_iiiii:
	.zero		1056


//--------------------- .nv.shared._ZN4vllm25paged_attention_v1_kernelIthLi120ELi32ELi128ELNS_18Fp8KVCacheDataTypeE1ELb1EEEvPT_PKS2_PKT0_S8_ifPKiSA_iPKfiiiSC_SC_iiiii --------------------------
	.section	.nv.shared._ZN4vllm25paged_attention_v1_kernelIthLi120ELi32ELi128ELNS_18Fp8KVCacheDataTypeE1ELb1EEEvPT_PKS2_PKT0_S8_ifPKiSA_iPKfiiiSC_SC_iiiii,"aw",@nobits
	.sectionflags	@""
	.align	16
.nv.shared._ZN4vllm25paged_attention_v1_kernelIthLi120ELi32ELi128ELNS_18Fp8KVCacheDataTypeE1ELb1EEEvPT_PKS2_PKT0_S8_ifPKiSA_iPKfiiiSC_SC_iiiii:
	.zero		1056


//--------------------- .nv.shared._ZN4vllm25paged_attention_v1_kernelIthLi112ELi32ELi128ELNS_18Fp8KVCacheDataTypeE1ELb1EEEvPT_PKS2_PKT0_S8_ifPKiSA_iPKfiiiSC_SC_iiiii --------------------------
	.section	.nv.shared._ZN4vllm25paged_attention_v1_kernelIthLi112ELi32ELi128ELNS_18Fp8KVCacheDataTypeE1ELb1EEEvPT_PKS2_PKT0_S8_ifPKiSA_iPKfiiiSC_SC_iiiii,"aw",@nobits
	.sectionflags	@""
	.align	16
.nv.shared._ZN4vllm25paged_attention_v1_kernelIthLi112ELi32ELi128ELNS_18Fp8KVCacheDataTypeE1ELb1EEEvPT_PKS2_PKT0_S8_ifPKiSA_iPKfiiiSC_SC_iiiii:
	.zero		1056


//--------------------- .nv.shared._ZN4vllm25paged_attention_v1_kernelIthLi96ELi32ELi128ELNS_18Fp8KVCacheDataTypeE1ELb1EEEvPT_PKS2_PKT0_S8_ifPKiSA_iPKfiiiSC_SC_iiiii --------------------------
	.section	.nv.shared._ZN4vllm25paged_attention_v1_kernelIthLi96ELi32ELi128ELNS_18Fp8KVCacheDataTypeE1ELb1EEEvPT_PKS2_PKT0_S8_ifPKiSA_iPKfiiiSC_SC_iiiii,"aw",@nobits
	.sectionflags	@""
	.align	16
.nv.shared._ZN4vllm25paged_attention_v1_kernelIthLi96ELi32ELi128ELNS_18Fp8KVCacheDataTypeE1ELb1EEEvPT_PKS2_PKT0_S8_ifPKiSA_iPKfiiiSC_SC_iiiii:
	.zero		1056


//--------------------- .nv.shared._ZN4vllm25paged_attention_v1_kernelIthLi80ELi32ELi128ELNS_18Fp8KVCacheDataTypeE1ELb1EEEvPT_PKS2_PKT0_S8_ifPKiSA_iPKfiiiSC_SC_iiiii --------------------------
	.section	.nv.shared._ZN4vllm25paged_attention_v1_kernelIthLi80ELi32ELi128ELNS_18Fp8KVCacheDataTypeE1ELb1EEEvPT_PKS2_PKT0_S8_ifPKiSA_iPKfiiiSC_SC_iiiii,"aw",@nobits
	.sectionflags	@""
	.align	16
.nv.shared._ZN4vllm25paged_attention_v1_kernelIthLi80ELi32ELi128ELNS_18Fp8KVCacheDataTypeE1ELb1EEEvPT_PKS2_PKT0_S8_ifPKiSA_iPKfiiiSC_SC_iiiii:
	.zero		1056


//--------------------- .nv.shared._ZN4vllm25paged_attention_v1_kernelIthLi64ELi32ELi128ELNS_18Fp8KVCacheDataTypeE1ELb1EEEvPT_PKS2_PKT0_S8_ifPKiSA_iPKfiiiSC_SC_iiiii --------------------------
	.section	.nv.shared._ZN4vllm25paged_attention_v1_kernelIthLi64ELi32ELi128ELNS_18Fp8KVCacheDataTypeE1ELb1EEEvPT_PKS2_PKT0_S8_ifPKiSA_iPKfiiiSC_SC_iiiii,"aw",@nobits
	.sectionflags	@""
	.align	16
.nv.shared._ZN4vllm25paged_attention_v1_kernelIthLi64ELi32ELi128ELNS_18Fp8KVCacheDataTypeE1ELb1EEEvPT_PKS2_PKT0_S8_ifPKiSA_iPKfiiiSC_SC_iiiii:
	.zero		1056


//--------------------- .nv.shared._ZN4vllm25paged_attention_v1_kernelIthLi32ELi32ELi128ELNS_18Fp8KVCacheDataTypeE1ELb1EEEvPT_PKS2_PKT0_S8_ifPKiSA_iPKfiiiSC_SC_iiiii --------------------------
	.section	.nv.shared._ZN4vllm25paged_attention_v1_kernelIthLi32ELi32ELi128ELNS_18Fp8KVCacheDataTypeE1ELb1EEEvPT_PKS2_PKT0_S8_ifPKiSA_iPKfiiiSC_SC_iiiii,"aw",@nobits
	.sectionflags	@""
	.align	16
.nv.shared._ZN4vllm25paged_attention_v1_kernelIthLi32ELi32ELi128ELNS_18Fp8KVCacheDataTypeE1ELb1EEEvPT_PKS2_PKT0_S8_ifPKiSA_iPKfiiiSC_SC_iiiii:
	.zero		1056


//--------------------- .nv.shared._ZN4vllm25paged_attention_v1_kernelIthLi256ELi16ELi128ELNS_18Fp8KVCacheDataTypeE1ELb0EEEvPT_PKS2_PKT0_S8_ifPKiSA_iPKfiiiSC_SC_iiiii --------------------------
	.section	.nv.shared._ZN4vllm25paged_attention_v1_kernelIthLi256ELi16ELi128ELNS_18Fp8KVCacheDataTypeE1ELb0EEEvPT_PKS2_PKT0_S8_ifPKiSA_iPKfiiiSC_SC_iiiii,"aw",@nobits
	.sectionflags	@""
	.align	16
.nv.shared._ZN4vllm25paged_attention_v1_kernelIthLi256ELi16ELi128ELNS_18Fp8KVCacheDataTypeE1ELb0EEEvPT_PKS2_PKT0_S8_ifPKiSA_iPKfiiiSC_SC_iiiii:
	.zero		1056


//--------------------- .nv.shared._ZN4vllm25paged_attention_v1_kernelIthLi192ELi16ELi128ELNS_18Fp8KVCacheDataTypeE1ELb0EEEvPT_PKS2_PKT0_S8_ifPKiSA_iPKfiiiSC_SC_iiiii --------------------------
	.section	.nv.shared._ZN4vllm25paged_attention_v1_kernelIthLi192ELi16ELi128ELNS_18Fp8KVCacheDataTypeE1ELb0EEEvPT_PKS2_PKT0_S8_ifPKiSA_iPKfiiiSC_SC_iiiii,"aw",@nobits
	.sectionflags	@""
	.align	16
.nv.shared._ZN4vllm25paged_attention_v1_kernelIthLi192ELi16ELi128ELNS_18Fp8KVCacheDataTypeE1ELb0EEEvPT_PKS2_PKT0_S8_ifPKiSA_iPKfiiiSC_SC_iiiii:
	.zero		1056


//--------------------- .nv.shared._ZN4vllm25paged_attention_v1_kernelIthLi128ELi16ELi128ELNS_18Fp8KVCacheDataTypeE1ELb0EEEvPT_PKS2_PKT0_S8_ifPKiSA_iPKfiiiSC_SC_iiiii --------------------------
	.section	.nv.shared._ZN4vllm25paged_attention_v1_kernelIthLi128ELi16ELi128ELNS_18Fp8KVCacheDataTypeE1ELb0EEEvPT_PKS2_PKT0_S8_ifPKiSA_iPKfiiiSC_SC_iiiii,"aw",@nobits
	.sectionflags	@""
	.align	16
.nv.shared._ZN4vllm25paged_attention_v1_kernelIthLi128ELi16ELi128ELNS_18Fp8KVCacheDataTypeE1ELb0EEEvPT_PKS2_PKT0_S8_ifPKiSA_iPKfiiiSC_SC_iiiii:
	.zero		1056


//--------------------- .nv.shared._ZN4vllm25paged_attention_v1_kernelIthLi120ELi16ELi128ELNS_18Fp8KVCacheDataTypeE1ELb0EEEvPT_PKS2_PKT0_S8_ifPKiSA_iPKfiiiSC_SC_iiiii --------------------------
	.section	.nv.shared._ZN4vllm25paged_attention_v1_kernelIthLi120ELi16ELi128ELNS_18Fp8KVCacheDataTypeE1ELb0EEEvPT_PKS2_PKT0_S8_ifPKiSA_iPKfiiiSC_SC_iiiii,"aw",@nobits
	.sectionflags	@""
	.align	16
.nv.shared._ZN4vllm25paged_attention_v1_kernelIthLi120ELi16ELi128ELNS_18Fp8KVCacheDataTypeE1ELb0EEEvPT_PKS2_PKT0_S8_ifPKiSA_iPKfiiiSC_SC_iiiii:
	.zero		1056


//--------------------- .nv.shared._ZN4vllm25paged_attention_v1_kernelIthLi112ELi16ELi128ELNS_18Fp8KVCacheDataTypeE1ELb0EEEvPT_PKS2_PKT0_S8_ifPKiSA_iPKfiiiSC_SC_iiiii --------------------------
	.section	.nv.shared._ZN4vllm25paged_attention_v1_kernelIthLi112ELi16ELi128ELNS_18Fp8KVCacheDataTypeE1ELb0EEEvPT_PKS2_PKT0_S8_ifPKiSA_iPKfiiiSC_SC_iiiii,"aw",@nobits
	.sectionflags	@""
	.align	16
.nv.shared._ZN4vllm25paged_attention_v1_kernelIthLi112ELi16ELi128ELNS_18Fp8KVCacheDataTypeE1ELb0EEEvPT_PKS2_PKT0_S8_ifPKiSA_iPKfiiiSC_SC_iiiii:
	.zero		1056


//--------------------- .nv.shared._ZN4vllm25paged_attention_v1_kernelIthLi96ELi16ELi128ELNS_18Fp8KVCacheDataTypeE1ELb0EEEvPT_PKS2_PKT0_S8_ifPKiSA_iPKfiiiSC_SC_iiiii --------------------------
	.section	.nv.shared._ZN4vllm25paged_attention_v1_kernelIthLi96ELi16ELi128ELNS_18Fp8KVCacheDataTypeE1ELb0EEEvPT_PKS2_PKT0_S8_ifPKiSA_iPKfiiiSC_SC_iiiii,"aw",@nobits
	.sectionflags	@""
	.align	16
.nv.shared._ZN4vllm25paged_attention_v1_kernelIthLi96ELi16ELi128ELNS_18Fp8KVCacheDataTypeE1ELb0EEEvPT_PKS2_PKT0_S8_ifPKiSA_iPKfiiiSC_SC_iiiii:
	.zero		1056


//--------------------- .nv.shared._ZN4vllm25paged_attention_v1_kernelIthLi80ELi16ELi128ELNS_18Fp8KVCacheDataTypeE1ELb0EEEvPT_PKS2_PKT0_S8_ifPKiSA_iPKfiiiSC_SC_iiiii --------------------------
	.section	.nv.shared._ZN4vllm25paged_attention_v1_kernelIthLi80ELi16ELi128ELNS_18Fp8KVCacheDataTypeE1ELb0EEEvPT_PKS2_PKT0_S8_ifPKiSA_iPKfiiiSC_SC_iiiii,"aw",@nobits
	.sectionflags	@""
	.align	16
.nv.shared._ZN4vllm25paged_attention_v1_kernelIthLi80ELi16ELi128ELNS_18Fp8KVCacheDataTypeE1ELb0EEEvPT_PKS2_PKT0_S8_ifPKiSA_iPKfiiiSC_SC_iiiii:
	.zero		1056


//--------------------- .nv.shared._ZN4vllm25paged_attention_v1_kernelIthLi64ELi16ELi128ELNS_18Fp8KVCacheDataTypeE1ELb0EEEvPT_PKS2_PKT0_S8_ifPKiSA_iPKfiiiSC_SC_iiiii --------------------------
	.section	.nv.shared._ZN4vllm25paged_attention_v1_kernelIthLi64ELi16ELi128ELNS_18Fp8KVCacheDataTypeE1ELb0EEEvPT_PKS2_PKT0_S8_ifPKiSA_iPKfiiiSC_SC_iiiii,"aw",@nobits
	.sectionflags	@""
	.align	16
.nv.shared._ZN4vllm25paged_attention_v1_kernelIthLi64ELi16ELi128ELNS_18Fp8KVCacheDataTypeE1ELb0EEEvPT_PKS2_PKT0_S8_ifPKiSA_iPKfiiiSC_SC_iiiii:
	.zero		1056


//--------------------- .nv.shared._ZN4vllm25paged_attention_v1_kernelIthLi32ELi16ELi128ELNS_18Fp8KVCacheDataTypeE1ELb0EEEvPT_PKS2_PKT0_S8_ifPKiSA_iPKfiiiSC_SC_iiiii --------------------------
	.section	.nv.shared._ZN4vllm25paged_attention_v1_kernelIthLi32ELi16ELi128ELNS_18Fp8KVCacheDataTypeE1ELb0EEEvPT_PKS2_PKT0_S8_ifPKiSA_iPKfiiiSC_SC_iiiii,"aw",@nobits
	.sectionflags	@""
	.align	16
.nv.shared._ZN4vllm25paged_attention_v1_kernelIthLi32ELi16ELi128ELNS_18Fp8KVCacheDataTypeE1ELb0EEEvPT_PKS2_PKT0_S8_ifPKiSA_iPKfiiiSC_SC_iiiii:
	.zero		1056


//--------------------- .nv.shared._ZN4vllm25paged_attention_v1_kernelIthLi256ELi16ELi128ELNS_18Fp8KVCacheDataTypeE1ELb1EEEvPT_PKS2_PKT0_S8_ifPKiSA_iPKfiiiSC_SC_iiiii --------------------------
	.section	.nv.shared._ZN4vllm25paged_attention_v1_kernelIthLi256ELi16ELi128ELNS_18Fp8KVCacheDataTypeE1ELb1EEEvPT_PKS2_PKT0_S8_ifPKiSA_iPKfiiiSC_SC_iiiii,"aw",@nobits
	.sectionflags	@""
	.align	16
.nv.shared._ZN4vllm25paged_attention_v1_kernelIthLi256ELi16ELi128ELNS_18Fp8KVCacheDataTypeE1ELb1EEEvPT_PKS2_PKT0_S8_ifPKiSA_iPKfiiiSC_SC_iiiii:
	.zero		1056


//--------------------- .nv.shared._ZN4vllm25paged_attention_v1_kernelIthLi192ELi16ELi128ELNS_18Fp8KVCacheDataTypeE1ELb1EEEvPT_PKS2_PKT0_S8_ifPKiSA_iPKfiiiSC_SC_iiiii --------------------------
	.section	.nv.shared._ZN4vllm25paged_attention_v1_kernelIthLi192ELi16ELi128ELNS_18Fp8KVCacheDataTypeE1ELb1EEEvPT_PKS2_PKT0_S8_ifPKiSA_iPKfiiiSC_SC_iiiii,"aw",@nobits
	.sectionflags	@""
	.align	16
.nv.shared._ZN4vllm25paged_attention_v1_kernelIthLi192ELi16ELi128ELNS_18Fp8KVCacheDataTypeE1ELb1EEEvPT_PKS2_PKT0_S8_ifPKiSA_iPKfiiiSC_SC_iiiii:
	.zero		1056


//--------------------- .nv.shared._ZN4vllm25paged_attention_v1_kernelIthLi128ELi16ELi128ELNS_18Fp8KVCacheDataTypeE1ELb1EEEvPT_PKS2_PKT0_S8_ifPKiSA_iPKfiiiSC_SC_iiiii --------------------------
	.section	.nv.shared._ZN4vllm25paged_attention_v1_kernelIthLi128ELi16ELi128ELNS_18Fp8KVCacheDataTypeE1ELb1EEEvPT_PKS2_PKT0_S8_ifPKiSA_iPKfiiiSC_SC_iiiii,"aw",@nobits
	.sectionflags	@""
	.align	16
.nv.shared._ZN4vllm25paged_attention_v1_kernelIthLi128ELi16ELi128ELNS_18Fp8KVCacheDataTypeE1ELb1EEEvPT_PKS2_PKT0_S8_ifPKiSA_iPKfiiiSC_SC_iiiii:
	.zero		1056


//--------------------- .nv.shared._ZN4vllm25paged_attention_v1_kernelIthLi120ELi16ELi128ELNS_18Fp8KVCacheDataTypeE1ELb1EEEvPT_PKS2_PKT0_S8_ifPKiSA_iPKfiiiSC_SC_iiiii --------------------------
	.section	.nv.shared._ZN4vllm25paged_attention_v1_kernelIthLi120ELi16ELi128ELNS_18Fp8KVCacheDataTypeE1ELb1EEEvPT_PKS2_PKT0_S8_ifPKiSA_iPKfiiiSC_SC_iiiii,"aw",@nobits
	.sectionflags	@""
	.align	16
.nv.shared._ZN4vllm25paged_attention_v1_kernelIthLi120ELi16ELi128ELNS_18Fp8KVCacheDataTypeE1ELb1EEEvPT_PKS2_PKT0_S8_ifPKiSA_iPKfiiiSC_SC_iiiii:
	.zero		1056


//--------------------- .nv.shared._ZN4vllm25paged_attention_v1_kernelIthLi112ELi16ELi128ELNS_18Fp8KVCacheDataTypeE1ELb1EEEvPT_PKS2_PKT0_S8_ifPKiSA_iPKfiiiSC_SC_iiiii --------------------------
	.section	.nv.shared._ZN4vllm25paged_attention_v1_kernelIthLi112ELi16ELi128ELNS_18Fp8KVCacheDataTypeE1ELb1EEEvPT_PKS2_PKT0_S8_ifPKiSA_iPKfiiiSC_SC_iiiii,"aw",@nobits
	.sectionflags	@""
	.align	16
.nv.shared._ZN4vllm25paged_attention_v1_kernelIthLi112ELi16ELi128ELNS_18Fp8KVCacheDataTypeE1ELb1EEEvPT_PKS2_PKT0_S8_ifPKiSA_iPKfiiiSC_SC_iiiii:
	.zero		1056


//--------------------- .nv.shared._ZN4vllm25paged_attention_v1_kernelIthLi96ELi16ELi128ELNS_18Fp8KVCacheDataTypeE1ELb1EEEvPT_PKS2_PKT0_S8_ifPKiSA_iPKfiiiSC_SC_iiiii --------------------------
	.section	.nv.shared._ZN4vllm25paged_attention_v1_kernelIthLi96ELi16ELi128ELNS_18Fp8KVCacheDataTypeE1ELb1EEEvPT_PKS2_PKT0_S8_ifPKiSA_iPKfiiiSC_SC_iiiii,"aw",@nobits
	.sectionflags	@""
	.align	16
.nv.shared._ZN4vllm25paged_attention_v1_kernelIthLi96ELi16ELi128ELNS_18Fp8KVCacheDataTypeE1ELb1EEEvPT_PKS2_PKT0_S8_ifPKiSA_iPKfiiiSC_SC_iiiii:
	.zero		1056


//--------------------- .nv.shared._ZN4vllm25paged_attention_v1_kernelIthLi80ELi16ELi128ELNS_18Fp8KVCacheDataTypeE1ELb1EEEvPT_PKS2_PKT0_S8_ifPKiSA_iPKfiiiSC_SC_iiiii --------------------------
	.section	.nv.shared._ZN4vllm25paged_attention_v1_kernelIthLi80ELi16ELi128ELNS_18Fp8KVCacheDataTypeE1ELb1EEEvPT_PKS2_PKT0_S8_ifPKiSA_iPKfiiiSC_SC_iiiii,"aw",@nobits
	.sectionflags	@""
	.align	16
.nv.shared._ZN4vllm25paged_attention_v1_kernelIthLi80ELi16ELi128ELNS_18Fp8KVCacheDataTypeE1ELb1EEEvPT_PKS2_PKT0_S8_ifPKiSA_iPKfiiiSC_SC_iiiii:
	.zero		1056


//--------------------- .nv.shared._ZN4vllm25paged_attention_v1_kernelIthLi64ELi16ELi128ELNS_18Fp8KVCacheDataTypeE1ELb1EEEvPT_PKS2_PKT0_S8_ifPKiSA_iPKfiiiSC_SC_iiiii --------------------------
	.section	.nv.shared._ZN4vllm25paged_attention_v1_kernelIthLi64ELi16ELi128ELNS_18Fp8KVCacheDataTypeE1ELb1EEEvPT_PKS2_PKT0_S8_ifPKiSA_iPKfiiiSC_SC_iiiii,"aw",@nobits
	.sectionflags	@""
	.align	16
.nv.shared._ZN4vllm25paged_attention_v1_kernelIthLi64ELi16ELi128ELNS_18Fp8KVCacheDataTypeE1ELb1EEEvPT_PKS2_PKT0_S8_ifPKiSA_iPKfiiiSC_SC_iiiii:
	.zero		1056


//--------------------- .nv.shared._ZN4vllm25paged_attention_v1_kernelIthLi32ELi16ELi128ELNS_18Fp8KVCacheDataTypeE1ELb1EEEvPT_PKS2_PKT0_S8_ifPKiSA_iPKfiiiSC_SC_iiiii --------------------------
	.section	.nv.shared._ZN4vllm25paged_attention_v1_kernelIthLi32ELi16ELi128ELNS_18Fp8KVCacheDataTypeE1ELb1EEEvPT_PKS2_PKT0_S8_ifPKiSA_iPKfiiiSC_SC_iiiii,"aw",@nobits
	.sectionflags	@""
	.align	16
.nv.shared._ZN4vllm25paged_attention_v1_kernelIthLi32ELi16ELi128ELNS_18Fp8KVCacheDataTypeE1ELb1EEEvPT_PKS2_PKT0_S8_ifPKiSA_iPKfiiiSC_SC_iiiii:
	.zero		1056


//--------------------- .nv.shared._ZN4vllm25paged_attention_v1_kernelIthLi256ELi8ELi128ELNS_18Fp8KVCacheDataTypeE1ELb0EEEvPT_PKS2_PKT0_S8_ifPKiSA_iPKfiiiSC_SC_iiiii --------------------------
	.section	.nv.shared._ZN4vllm25paged_attention_v1_kernelIthLi256ELi8ELi128ELNS_18Fp8KVCacheDataTypeE1ELb0EEEvPT_PKS2_PKT0_S8_ifPKiSA_iPKfiiiSC_SC_iiiii,"aw",@nobits
	.sectionflags	@""
	.align	16
.nv.shared._ZN4vllm25paged_attention_v1_kernelIthLi256ELi8ELi128ELNS_18Fp8KVCacheDataTypeE1ELb0EEEvPT_PKS2_PKT0_S8_ifPKiSA_iPKfiiiSC_SC_iiiii:
	.zero		1056


//--------------------- .nv.shared._ZN4vllm25paged_attention_v1_kernelIthLi192ELi8ELi128ELNS_18Fp8KVCacheDataTypeE1ELb0EEEvPT_PKS2_PKT0_S8_ifPKiSA_iPKfiiiSC_SC_iiiii --------------------------
	.section	.nv.shared._ZN4vllm25paged_attention_v1_kernelIthLi192ELi8ELi128ELNS_18Fp8KVCacheDataTypeE1ELb0EEEvPT_PKS2_PKT0_S8_ifPKiSA_iPKfiiiSC_SC_iiiii,"aw",@nobits
	.sectionflags	@""
	.align	16
.nv.shared._ZN4vllm25paged_attention_v1_kernelIthLi192ELi8ELi128ELNS_18Fp8KVCacheDataTypeE1ELb0EEEvPT_PKS2_PKT0_S8_ifPKiSA_iPKfiiiSC_SC_iiiii:
	.zero		1056


//--------------------- .nv.shared._ZN4vllm25paged_attention_v1_kernelIthLi128ELi8ELi128ELNS_18Fp8KVCacheDataTypeE1ELb0EEEvPT_PKS2_PKT0_S8_ifPKiSA_iPKfiiiSC_SC_iiiii --------------------------
	.section	.nv.shared._ZN4vllm25paged_attention_v1_kernelIthLi128ELi8ELi128ELNS_18Fp8KVCacheDataTypeE1ELb0EEEvPT_PKS2_PKT0_S8_ifPKiSA_iPKfiiiSC_SC_iiiii,"aw",@nobits
	.sectionflags	@""
	.align	16
.nv.shared._ZN4vllm25paged_attention_v1_kernelIthLi128ELi8ELi128ELNS_18Fp8KVCacheDataTypeE1ELb0EEEvPT_PKS2_PKT0_S8_ifPKiSA_iPKfiiiSC_SC_iiiii:
	.zero		1056


//--------------------- .nv.shared._ZN4vllm25paged_attention_v1_kernelIthLi120ELi8ELi128ELNS_18Fp8KVCacheDataTypeE1ELb0EEEvPT_PKS2_PKT0_S8_ifPKiSA_iPKfiiiSC_SC_iiiii --------------------------
	.section	.nv.shared._ZN4vllm25paged_attention_v1_kernelIthLi120ELi8ELi128ELNS_18Fp8KVCacheDataTypeE1ELb0EEEvPT_PKS2_PKT0_S8_ifPKiSA_iPKfiiiSC_SC_iiiii,"aw",@nobits
	.sectionflags	@""
	.align	16
.nv.shared._ZN4vllm25paged_attention_v1_kernelIthLi120ELi8ELi128ELNS_18Fp8KVCacheDataTypeE1ELb0EEEvPT_PKS2_PKT0_S8_ifPKiSA_iPKfiiiSC_SC_iiiii:
	.zero		1056


//--------------------- .nv.shared._ZN4vllm25paged_attention_v1_kernelIthLi112ELi8ELi128ELNS_18Fp8KVCacheDataTypeE1ELb0EEEvPT_PKS2_PKT0_S8_ifPKiSA_iPKfiiiSC_SC_iiiii --------------------------
	.section	.nv.shared._ZN4vllm25paged_attention_v1_kernelIthLi112ELi8ELi128ELNS_18Fp8KVCacheDataTypeE1ELb0EEEvPT_PKS2_PKT0_S8_ifPKiSA_iPKfiiiSC_SC_iiiii,"aw",@nobits
	.sectionflags	@""
	.align	16
.nv.shared._ZN4vllm25paged_attention_v1_kernelIthLi112ELi8ELi128ELNS_18Fp8KVCacheDataTypeE1ELb0EEEvPT_PKS2_PKT0_S8_ifPKiSA_iPKfiiiSC_SC_iiiii:
	.zero		1056


//--------------------- .nv.shared._ZN4vllm25paged_attention_v1_kernelIthLi96ELi8ELi128ELNS_18Fp8KVCacheDataTypeE1ELb0EEEvPT_PKS2_PKT0_S8_ifPKiSA_iPKfiiiSC_SC_iiiii --------------------------
	.section	.nv.shared._ZN4vllm25paged_attention_v1_kernelIthLi96ELi8ELi128ELNS_18Fp8KVCacheDataTypeE1ELb0EEEvPT_PKS2_PKT0_S8_ifPKiSA_iPKfiiiSC_SC_iiiii,"aw",@nobits
	.sectionflags	@""
	.align	16
.nv.shared._ZN4vllm25paged_attention_v1_kernelIthLi96ELi8ELi128ELNS_18Fp8KVCacheDataTypeE1ELb0EEEvPT_PKS2_PKT0_S8_ifPKiSA_iPKfiiiSC_SC_iiiii:
	.zero		1056


//--------------------- .nv.shared._ZN4vllm25paged_attention_v1_kernelIthLi80ELi8ELi128ELNS_18Fp8KVCacheDataTypeE1ELb0EEEvPT_PKS2_PKT0_S8_ifPKiSA_iPKfiiiSC_SC_iiiii --------------------------
	.section	.nv.shared._ZN4vllm25paged_attention_v1_kernelIthLi80ELi8ELi128ELNS_18Fp8KVCacheDataTypeE1ELb0EEEvPT_PKS2_PKT0_S8_ifPKiSA_iPKfiiiSC_SC_iiiii,"aw",@nobits
	.sectionflags	@""
	.align	16
.nv.shared._ZN4vllm25paged_attention_v1_kernelIthLi80ELi8ELi128ELNS_18Fp8KVCacheDataTypeE1ELb0EEEvPT_PKS2_PKT0_S8_ifPKiSA_iPKfiiiSC_SC_iiiii:
	.zero		1056


//--------------------- .nv.shared._ZN4vllm25paged_attention_v1_kernelIthLi64ELi8ELi128ELNS_18Fp8KVCacheDataTypeE1ELb0EEEvPT_PKS2_PKT0_S8_ifPKiSA_iPKfiiiSC_SC_iiiii --------------------------
	.section	.nv.shared._ZN4vllm25paged_attention_v1_kernelIthLi64ELi8ELi128ELNS_18Fp8KVCacheDataTypeE1ELb0EEEvPT_PKS2_PKT0_S8_ifPKiSA_iPKfiiiSC_SC_iiiii,"aw",@nobits
	.sectionflags	@""
	.align	16
.nv.shared._ZN4vllm25paged_attention_v1_kernelIthLi64ELi8ELi128ELNS_18Fp8KVCacheDataTypeE1ELb0EEEvPT_PKS2_PKT0_S8_ifPKiSA_iPKfiiiSC_SC_iiiii:
	.zero		1056


//--------------------- .nv.shared._ZN4vllm25paged_attention_v1_kernelIthLi32ELi8ELi128ELNS_18Fp8KVCacheDataTypeE1ELb0EEEvPT_PKS2_PKT0_S8_ifPKiSA_iPKfiiiSC_SC_iiiii --------------------------
	.section	.nv.shared._ZN4vllm25paged_attention_v1_kernelIthLi32ELi8ELi128ELNS_18Fp8KVCacheDataTypeE1ELb0EEEvPT_PKS2_PKT0_S8_ifPKiSA_iPKfiiiSC_SC_iiiii,"aw",@nobits
	.sectionflags	@""
	.align	16
.nv.shared._ZN4vllm25paged_attention_v1_kernelIthLi32ELi8ELi128ELNS_18Fp8KVCacheDataTypeE1ELb0EEEvPT_PKS2_PKT0_S8_ifPKiSA_iPKfiiiSC_SC_iiiii:
	.zero		1056


//--------------------- .nv.shared._ZN4vllm25paged_attention_v1_kernelIthLi256ELi8ELi128ELNS_18Fp8KVCacheDataTypeE1ELb1EEEvPT_PKS2_PKT0_S8_ifPKiSA_iPKfiiiSC_SC_iiiii --------------------------
	.section	.nv.shared._ZN4vllm25paged_attention_v1_kernelIthLi256ELi8ELi128ELNS_18Fp8KVCacheDataTypeE1ELb1EEEvPT_PKS2_PKT0_S8_ifPKiSA_iPKfiiiSC_SC_iiiii,"aw",@nobits
	.sectionflags	@""
	.align	16
.nv.shared._ZN4vllm25paged_attention_v1_kernelIthLi256ELi8ELi128ELNS_18Fp8KVCacheDataTypeE1ELb1EEEvPT_PKS2_PKT0_S8_ifPKiSA_iPKfiiiSC_SC_iiiii:
	.zero		1056


//--------------------- .nv.shared._ZN4vllm25paged_attention_v1_kernelIthLi192ELi8ELi128ELNS_18Fp8KVCacheDataTypeE1ELb1EEEvPT_PKS2_PKT0_S8_ifPKiSA_iPKfiiiSC_SC_iiiii --------------------------
	.section	.nv.shared._ZN4vllm25paged_attention_v1_kernelIthLi192ELi8ELi128ELNS_18Fp8KVCacheDataTypeE1ELb1EEEvPT_PKS2_PKT0_S8_ifPKiSA_iPKfiiiSC_SC_iiiii,"aw",@nobits
	.sectionflags	@""
	.align	16
.nv.shared._ZN4vllm25paged_attention_v1_kernelIthLi192ELi8ELi128ELNS_18Fp8KVCacheDataTypeE1ELb1EEEvPT_PKS2_PKT0_S8_ifPKiSA_iPKfiiiSC_SC_iiiii:
	.zero		1056


//--------------------- .nv.shared._ZN4vllm25paged_attention_v1_kernelIthLi128ELi8ELi128ELNS_18Fp8KVCacheDataTypeE1ELb1EEEvPT_PKS2_PKT0_S8_ifPKiSA_iPKfiiiSC_SC_iiiii --------------------------
	.section	.nv.shared._ZN4vllm25paged_attention_v1_kernelIthLi128ELi8ELi128ELNS_18Fp8KVCacheDataTypeE1ELb1EEEvPT_PKS2_PKT0_S8_ifPKiSA_iPKfiiiSC_SC_iiiii,"aw",@nobits
	.sectionflags	@""
	.align	16
.nv.shared._ZN4vllm25paged_attention_v1_kernelIthLi128ELi8ELi128ELNS_18Fp8KVCacheDataTypeE1ELb1EEEvPT_PKS2_PKT0_S8_ifPKiSA_iPKfiiiSC_SC_iiiii:
	.zero		1056


//--------------------- .nv.shared._ZN4vllm25paged_attention_v1_kernelIthLi120ELi8ELi128ELNS_18Fp8KVCacheDataTypeE1ELb1EEEvPT_PKS2_PKT0_S8_ifPKiSA_iPKfiiiSC_SC_iiiii --------------------------
	.section	.nv.shared._ZN4vllm25paged_attention_v1_kernelIthLi120ELi8ELi128ELNS_18Fp8KVCacheDataTypeE1ELb1EEEvPT_PKS2_PKT0_S8_ifPKiSA_iPKfiiiSC_SC_iiiii,"aw",@nobits
	.sectionflags	@""
	.align	16
.nv.shared._ZN4vllm25paged_attention_v1_kernelIthLi120ELi8ELi128ELNS_18Fp8KVCacheDataTypeE1ELb1EEEvPT_PKS2_PKT0_S8_ifPKiSA_iPKfiiiSC_SC_iiiii:
	.zero		1056


//--------------------- .nv.shared._ZN4vllm25paged_attention_v1_kernelIthLi112ELi8ELi128ELNS_18Fp8KVCacheDataTypeE1ELb1EEEvPT_PKS2_PKT0_S8_ifPKiSA_iPKfiiiSC_SC_iiiii --------------------------
	.section	.nv.shared._ZN4vllm25paged_attention_v1_kernelIthLi112ELi8ELi128ELNS_18Fp8KVCacheDataTypeE1ELb1EEEvPT_PKS2_PKT0_S8_ifPKiSA_iPKfiiiSC_SC_iiiii,"aw",@nobits
	.sectionflags	@""
	.align	16
.nv.shared._ZN4vllm25paged_attention_v1_kernelIthLi112ELi8ELi128ELNS_18Fp8KVCacheDataTypeE1ELb1EEEvPT_PKS2_PKT0_S8_ifPKiSA_iPKfiiiSC_SC_iiiii:
	.zero		1056


//--------------------- .nv.shared._ZN4vllm25paged_attention_v1_kernelIthLi96ELi8ELi128ELNS_18Fp8KVCacheDataTypeE1ELb1EEEvPT_PKS2_PKT0_S8_ifPKiSA_iPKfiiiSC_SC_iiiii --------------------------
	.section	.nv.shared._ZN4vllm25paged_attention_v1_kernelIthLi96ELi8ELi128ELNS_18Fp8KVCacheDataTypeE1ELb1EEEvPT_PKS2_PKT0_S8_ifPKiSA_iPKfiiiSC_SC_iiiii,"aw",@nobits
	.sectionflags	@""
	.align	16
.nv.shared._ZN4vllm25paged_attention_v1_kernelIthLi96ELi8ELi128ELNS_18Fp8KVCacheDataTypeE1ELb1EEEvPT_PKS2_PKT0_S8_ifPKiSA_iPKfiiiSC_SC_iiiii:
	.zero		1056


//--------------------- .nv.shared._ZN4vllm25paged_attention_v1_kernelIthLi80ELi8ELi128ELNS_18Fp8KVCacheDataTypeE1ELb1EEEvPT_PKS2_PKT0_S8_ifPKiSA_iPKfiiiSC_SC_iiiii --------------------------
	.section	.nv.shared._ZN4vllm25paged_attention_v1_kernelIthLi80ELi8ELi128ELNS_18Fp8KVCacheDataTypeE1ELb1EEEvPT_PKS2_PKT0_S8_ifPKiSA_iPKfiiiSC_SC_iiiii,"aw",@nobits
	.sectionflags	@""
	.align	16
.nv.shared._ZN4vllm25paged_attention_v1_kernelIthLi80ELi8ELi128ELNS_18Fp8KVCacheDataTypeE1ELb1EEEvPT_PKS2_PKT0_S8_ifPKiSA_iPKfiiiSC_SC_iiiii:
	.zero		1056


//--------------------- .nv.shared._ZN4vllm25paged_attention_v1_kernelIthLi64ELi8ELi128ELNS_18Fp8KVCacheDataTypeE1ELb1EEEvPT_PKS2_PKT0_S8_ifPKiSA_iPKfiiiSC_SC_iiiii --------------------------
	.section	.nv.shared._ZN4vllm25paged_attention_v1_kernelIthLi64ELi8ELi128ELNS_18Fp8KVCacheDataTypeE1ELb1EEEvPT_PKS2_PKT0_S8_ifPKiSA_iPKfiiiSC_SC_iiiii,"aw",@nobits
	.sectionflags	@""
	.align	16
.nv.shared._ZN4vllm25paged_attention_v1_kernelIthLi64ELi8ELi128ELNS_18Fp8KVCacheDataTypeE1ELb1EEEvPT_PKS2_PKT0_S8_ifPKiSA_iPKfiiiSC_SC_iiiii:
	.zero		1056


//--------------------- .nv.shared._ZN4vllm25paged_attention_v1_kernelIthLi32ELi8ELi128ELNS_18Fp8KVCacheDataTypeE1ELb1EEEvPT_PKS2_PKT0_S8_ifPKiSA_iPKfiiiSC_SC_iiiii --------------------------
	.section	.nv.shared._ZN4vllm25paged_attention_v1_kernelIthLi32ELi8ELi128ELNS_18Fp8KVCacheDataTypeE1ELb1EEEvPT_PKS2_PKT0_S8_ifPKiSA_iPKfiiiSC_SC_iiiii,"aw",@nobits
	.sectionflags	@""
	.align	16
.nv.shared._ZN4vllm25paged_attention_v1_kernelIthLi32ELi8ELi128ELNS_18Fp8KVCacheDataTypeE1ELb1EEEvPT_PKS2_PKT0_S8_ifPKiSA_iPKfiiiSC_SC_iiiii:
	.zero		1056


//--------------------- .nv.shared._ZN4vllm25paged_attention_v1_kernelIfhLi256ELi32ELi128ELNS_18Fp8KVCacheDataTypeE1ELb0EEEvPT_PKS2_PKT0_S8_ifPKiSA_iPKfiiiSC_SC_iiiii --------------------------
	.section	.nv.shared._ZN4vllm25paged_attention_v1_kernelIfhLi256ELi32ELi128ELNS_18Fp8KVCacheDataTypeE1ELb0EEEvPT_PKS2_PKT0_S8_ifPKiSA_iPKfiiiSC_SC_iiiii,"aw",@nobits
	.sectionflags	@""
	.align	16
.nv.shared._ZN4vllm25paged_attention_v1_kernelIfhLi256ELi32ELi128ELNS_18Fp8KVCacheDataTypeE1ELb0EEEvPT_PKS2_PKT0_S8_ifPKiSA_iPKfiiiSC_SC_iiiii:
	.zero		1056


//--------------------- .nv.shared._ZN4vllm25paged_attention_v1_kernelIfhLi192ELi32ELi128ELNS_18Fp8KVCacheDataTypeE1ELb0EEEvPT_PKS2_PKT0_S8_ifPKiSA_iPKfiiiSC_SC_iiiii --------------------------
	.section	.nv.shared._ZN4vllm25paged_attention_v1_kernelIfhLi192ELi32ELi128ELNS_18Fp8KVCacheDataTypeE1ELb0EEEvPT_PKS2_PKT0_S8_ifPKiSA_iPKfiiiSC_SC_iiiii,"aw",@nobits
	.sectionflags	@""
	.align	16
.nv.shared._ZN4vllm25paged_attention_v1_kernelIfhLi192ELi32ELi128ELNS_18Fp8KVCacheDataTypeE1ELb0EEEvPT_PKS2_PKT0_S8_ifPKiSA_iPKfiiiSC_SC_iiiii:
	.zero		1056


//--------------------- .nv.shared._ZN4vllm25paged_attention_v1_kernelIfhLi128ELi32ELi128ELNS_18Fp8KVCacheDataTypeE1ELb0EEEvPT_PKS2_PKT0_S8_ifPKiSA_iPKfiiiSC_SC_iiiii --------------------------
	.section	.nv.shared._ZN4vllm25paged_attention_v1_kernelIfhLi128ELi32ELi128ELNS_18Fp8KVCacheDataTypeE1ELb0EEEvPT_PKS2_PKT0_S8_ifPKiSA_iPKfiiiSC_SC_iiiii,"aw",@nobits
	.sectionflags	@""
	.align	16
.nv.shared._ZN4vllm25paged_attention_v1_kernelIfhLi128ELi32ELi128ELNS_18Fp8KVCacheDataTypeE1ELb0EEEvPT_PKS2_PKT0_S8_ifPKiSA_iPKfiiiSC_SC_iiiii:
	.zero		1056


//--------------------- .nv.shared._ZN4vllm25paged_attention_v1_kernelIfhLi120ELi32ELi128ELNS_18Fp8KVCacheDataTypeE1ELb0EEEvPT_PKS2_PKT0_S8_ifPKiSA_iPKfiiiSC_SC_iiiii --------------------------
	.section	.nv.shared._ZN4vllm25paged_attention_v1_kernelIfhLi120ELi32ELi128ELNS_18Fp8KVCacheDataTypeE1ELb0EEEvPT_PKS2_PKT0_S8_ifPKiSA_iPKfiiiSC_SC_iiiii,"aw",@nobits
	.sectionflags	@""
	.align	16
.nv.shared._ZN4vllm25paged_attention_v1_kernelIfhLi120ELi32ELi128ELNS_18Fp8KVCacheDataTypeE1ELb0EEEvPT_PKS2_PKT0_S8_ifPKiSA_iPKfiiiSC_SC_iiiii:
	.zero		1056


//--------------------- .nv.shared._ZN4vllm25paged_attention_v1_kernelIfhLi112ELi32ELi128ELNS_18Fp8KVCacheDataTypeE1ELb0EEEvPT_PKS2_PKT0_S8_ifPKiSA_iPKfiiiSC_SC_iiiii --------------------------
	.section	.nv.shared._ZN4vllm25paged_attention_v1_kernelIfhLi112ELi32ELi128ELNS_18Fp8KVCacheDataTypeE1ELb0EEEvPT_PKS2_PKT0_S8_ifPKiSA_iPKfiiiSC_SC_iiiii,"aw",@nobits
	.sectionflags	@""
	.align	16
.nv.shared._ZN4vllm25paged_attention_v1_kernelIfhLi112ELi32ELi128ELNS_18Fp8KVCacheDataTypeE1ELb0EEEvPT_PKS2_PKT0_S8_ifPKiSA_iPKfiiiSC_SC_iiiii:
	.zero		1056


//--------------------- .nv.shared._ZN4vllm25paged_attention_v1_kernelIfhLi96ELi32ELi128ELNS_18Fp8KVCacheDataTypeE1ELb0EEEvPT_PKS2_PKT0_S8_ifPKiSA_iPKfiiiSC_SC_iiiii --------------------------
	.section	.nv.shared._ZN4vllm25paged_attention_v1_kernelIfhLi96ELi32ELi128ELNS_18Fp8KVCacheDataTypeE1ELb0EEEvPT_PKS2_PKT0_S8_ifPKiSA_iPKfiiiSC_SC_iiiii,"aw",@nobits
	.sectionflags	@""
	.align	16
.nv.shared._ZN4vllm25paged_attention_v1_kernelIfhLi96ELi32ELi128ELNS_18Fp8KVCacheDataTypeE1ELb0EEEvPT_PKS2_PKT0_S8_ifPKiSA_iPKfiiiSC_SC_iiiii:
	.zero		1056


//--------------------- .nv.shared._ZN4vllm25paged_attention_v1_kernelIfhLi80ELi32ELi128ELNS_18Fp8KVCacheDataTypeE1ELb0EEEvPT_PKS2_PKT0_S8_ifPKiSA_iPKfiiiSC_SC_iiiii --------------------------
	.section	.nv.shared._ZN4vllm25paged_attention_v1_kernelIfhLi80ELi32ELi128ELNS_18Fp8KVCacheDataTypeE1ELb0EEEvPT_PKS2_PKT0_S8_ifPKiSA_iPKfiiiSC_SC_iiiii,"aw",@nobits
	.sectionflags	@""
	.align	16
.nv.shared._ZN4vllm25paged_attention_v1_kernelIfhLi80ELi32ELi128ELNS_18Fp8KVCacheDataTypeE1ELb0EEEvPT_PKS2_PKT0_S8_ifPKiSA_iPKfiiiSC_SC_iiiii:
	.zero		1056


//--------------------- .nv.shared._ZN4vllm25paged_attention_v1_kernelIfhLi64ELi32ELi128ELNS_18Fp8KVCacheDataTypeE1ELb0EEEvPT_PKS2_PKT0_S8_ifPKiSA_iPKfiiiSC_SC_iiiii --------------------------
	.section	.nv.shared._ZN4vllm25paged_attention_v1_kernelIfhLi64ELi32ELi128ELNS_18Fp8KVCacheDataTypeE1ELb0EEEvPT_PKS2_PKT0_S8_ifPKiSA_iPKfiiiSC_SC_iiiii,"aw",@nobits
	.sectionflags	@""
	.align	16
.nv.shared._ZN4vllm25paged_attention_v1_kernelIfhLi64ELi32ELi128ELNS_18Fp8KVCacheDataTypeE1ELb0EEEvPT_PKS2_PKT0_S8_ifPKiSA_iPKfiiiSC_SC_iiiii:
	.zero		1056


//--------------------- .nv.shared._ZN4vllm25paged_attention_v1_kernelIfhLi32ELi32ELi128ELNS_18Fp8KVCacheDataTypeE1ELb0EEEvPT_PKS2_PKT0_S8_ifPKiSA_iPKfiiiSC_SC_iiiii --------------------------
	.section	.nv.shared._ZN4vllm25paged_attention_v1_kernelIfhLi32ELi32ELi128ELNS_18Fp8KVCacheDataTypeE1ELb0EEEvPT_PKS2_PKT0_S8_ifPKiSA_iPKfiiiSC_SC_iiiii,"aw",@nobits
	.sectionflags	@""
	.align	16
.nv.shared._ZN4vllm25paged_attention_v1_kernelIfhLi32ELi32ELi128ELNS_18Fp8KVCacheDataTypeE1ELb0EEEvPT_PKS2_PKT0_S8_ifPKiSA_iPKfiiiSC_SC_iiiii:
	.zero		1056


//--------------------- .nv.shared._ZN4vllm25paged_attention_v1_kernelIfhLi256ELi32ELi128ELNS_18Fp8KVCacheDataTypeE1ELb1EEEvPT_PKS2_PKT0_S8_ifPKiSA_iPKfiiiSC_SC_iiiii --------------------------
	.section	.nv.shared._ZN4vllm25paged_attention_v1_kernelIfhLi256ELi32ELi128ELNS_18Fp8KVCacheDataTypeE1ELb1EEEvPT_PKS2_PKT0_S8_ifPKiSA_iPKfiiiSC_SC_iiiii,"aw",@nobits
	.sectionflags	@""
	.align	16
.nv.shared._ZN4vllm25paged_attention_v1_kernelIfhLi256ELi32ELi128ELNS_18Fp8KVCacheDataTypeE1ELb1EEEvPT_PKS2_PKT0_S8_ifPKiSA_iPKfiiiSC_SC_iiiii:
	.zero		1056


//--------------------- .nv.shared._ZN4vllm25paged_attention_v1_kernelIfhLi192ELi32ELi128ELNS_18Fp8KVCacheDataTypeE1ELb1EEEvPT_PKS2_PKT0_S8_ifPKiSA_iPKfiiiSC_SC_iiiii --------------------------
	.section	.nv.shared._ZN4vllm25paged_attention_v1_kernelIfhLi192ELi32ELi128ELNS_18Fp8KVCacheDataTypeE1ELb1EEEvPT_PKS2_PKT0_S8_ifPKiSA_iPKfiiiSC_SC_iiiii,"aw",@nobits
	.sectionflags	@""
	.align	16
.nv.shared._ZN4vllm25paged_attention_v1_kernelIfhLi192ELi32ELi128ELNS_18Fp8KVCacheDataTypeE1ELb1EEEvPT_PKS2_PKT0_S8_ifPKiSA_iPKfiiiSC_SC_iiiii:
	.zero		1056


//--------------------- .nv.shared._ZN4vllm25paged_attention_v1_kernelIfhLi128ELi32ELi128ELNS_18Fp8KVCacheDataTypeE1ELb1EEEvPT_PKS2_PKT0_S8_ifPKiSA_iPKfiiiSC_SC_iiiii --------------------------
	.section	.nv.shared._ZN4vllm25paged_attention_v1_kernelIfhLi128ELi32ELi128ELNS_18Fp8KVCacheDataTypeE1ELb1EEEvPT_PKS2_PKT0_S8_ifPKiSA_iPKfiiiSC_SC_iiiii,"aw",@nobits
	.sectionflags	@""
	.align	16
.nv.shared._ZN4vllm25paged_attention_v1_kernelIfhLi128ELi32ELi128ELNS_18Fp8KVCacheDataTypeE1ELb1EEEvPT_PKS2_PKT0_S8_ifPKiSA_iPKfiiiSC_SC_iiiii:
	.zero		1056


//--------------------- .nv.shared._ZN4vllm25paged_attention_v1_kernelIfhLi120ELi32ELi128ELNS_18Fp8KVCacheDataTypeE1ELb1EEEvPT_PKS2_PKT0_S8_ifPKiSA_iPKfiiiSC_SC_iiiii --------------------------
	.section	.nv.shared._ZN4vllm25paged_attention_v1_kernelIfhLi120ELi32ELi128ELNS_18Fp8KVCacheDataTypeE1ELb1EEEvPT_PKS2_PKT0_S8_ifPKiSA_iPKfiiiSC_SC_iiiii,"aw",@nobits
	.sectionflags	@""
	.align	16
.nv.shared._ZN4vllm25paged_attention_v1_kernelIfhLi120ELi32ELi128ELNS_18Fp8KVCacheDataTypeE1ELb1EEEvPT_PKS2_PKT0_S8_ifPKiSA_iPKfiiiSC_SC_iiiii:
	.zero		1056


//--------------------- .nv.shared._ZN4vllm25paged_attention_v1_kernelIfhLi112ELi32ELi128ELNS_18Fp8KVCacheDataTypeE1ELb1EEEvPT_PKS2_PKT0_S8_ifPKiSA_iPKfiiiSC_SC_iiiii --------------------------
	.section	.nv.shared._ZN4vllm25paged_attention_v1_kernelIfhLi112ELi32ELi128ELNS_18Fp8KVCacheDataTypeE1ELb1EEEvPT_PKS2_PKT0_S8_ifPKiSA_iPKfiiiSC_SC_iiiii,"aw",@nobits
	.sectionflags	@""
	.align	16
.nv.shared._ZN4vllm25paged_attention_v1_kernelIfhLi112ELi32ELi128ELNS_18Fp8KVCacheDataTypeE1ELb1EEEvPT_PKS2_PKT0_S8_ifPKiSA_iPKfiiiSC_SC_iiiii:
	.zero		1056


//--------------------- .nv.shared._ZN4vllm25paged_attention_v1_kernelIfhLi96ELi32ELi128ELNS_18Fp8KVCacheDataTypeE1ELb1EEEvPT_PKS2_PKT0_S8_ifPKiSA_iPKfiiiSC_SC_iiiii --------------------------
	.section	.nv.shared._ZN4vllm25paged_attention_v1_kernelIfhLi96ELi32ELi128ELNS_18Fp8KVCacheDataTypeE1ELb1EEEvPT_PKS2_PKT0_S8_ifPKiSA_iPKfiiiSC_SC_iiiii,"aw",@nobits
	.sectionflags	@""
	.align	16
.nv.shared._ZN4vllm25paged_attention_v1_kernelIfhLi96ELi32ELi128ELNS_18Fp8KVCacheDataTypeE1ELb1EEEvPT_PKS2_PKT0_S8_ifPKiSA_iPKfiiiSC_SC_iiiii:
	.zero		1056


//--------------------- .nv.shared._ZN4vllm25paged_attention_v1_kernelIfhLi80ELi32ELi128ELNS_18Fp8KVCacheDataTypeE1ELb1EEEvPT_PKS2_PKT0_S8_ifPKiSA_iPKfiiiSC_SC_iiiii --------------------------
	.section	.nv.shared._ZN4vllm25paged_attention_v1_kernelIfhLi80ELi32ELi128ELNS_18Fp8KVCacheDataTypeE1ELb1EEEvPT_PKS2_PKT0_S8_ifPKiSA_iPKfiiiSC_SC_iiiii,"aw",@nobits
	.sectionflags	@""
	.align	16
.nv.shared._ZN4vllm25paged_attention_v1_kernelIfhLi80ELi32ELi128ELNS_18Fp8KVCacheDataTypeE1ELb1EEEvPT_PKS2_PKT0_S8_ifPKiSA_iPKfiiiSC_SC_iiiii:
	.zero		1056


//--------------------- .nv.shared._ZN4vllm25paged_attention_v1_kernelIfhLi64ELi32ELi128ELNS_18Fp8KVCacheDataTypeE1ELb1EEEvPT_PKS2_PKT0_S8_ifPKiSA_iPKfiiiSC_SC_iiiii --------------------------
	.section	.nv.shared._ZN4vllm25paged_attention_v1_kernelIfhLi64ELi32ELi128ELNS_18Fp8KVCacheDataTypeE1ELb1EEEvPT_PKS2_PKT0_S8_ifPKiSA_iPKfiiiSC_SC_iiiii,"aw",@nobits
	.sectionflags	@""
	.align	16
.nv.shared._ZN4vllm25paged_attention_v1_kernelIfhLi64ELi32ELi128ELNS_18Fp8KVCacheDataTypeE1ELb1EEEvPT_PKS2_PKT0_S8_ifPKiSA_iPKfiiiSC_SC_iiiii:
	.zero		1056


//--------------------- .nv.shared._ZN4vllm25paged_attention_v1_kernelIfhLi32ELi32ELi128ELNS_18Fp8KVCacheDataTypeE1ELb1EEEvPT_PKS2_PKT0_S8_ifPKiSA_iPKfiiiSC_SC_iiiii --------------------------
	.section	.nv.shared._ZN4vllm25paged_attention_v1_kernelIfhLi32ELi32ELi128ELNS_18Fp8KVCacheDataTypeE1ELb1EEEvPT_PKS2_PKT0_S8_ifPKiSA_iPKfiiiSC_SC_iiiii,"aw",@nobits
	.sectionflags	@""
	.align	16
.nv.shared._ZN4vllm25paged_attention_v1_kernelIfhLi32ELi32ELi128ELNS_18Fp8KVCacheDataTypeE1ELb1EEEvPT_PKS2_PKT0_S8_ifPKiSA_iPKfiiiSC_SC_iiiii:
	.zero		1056


//--------------------- .nv.shared._ZN4vllm25paged_attention_v1_kernelIfhLi256ELi16ELi128ELNS_18Fp8KVCacheDataTypeE1ELb0EEEvPT_PKS2_PKT0_S8_ifPKiSA_iPKfiiiSC_SC_iiiii --------------------------
	.section	.nv.shared._ZN4vllm25paged_attention_v1_kernelIfhLi256ELi16ELi128ELNS_18Fp8KVCacheDataTypeE1ELb0EEEvPT_PKS2_PKT0_S8_ifPKiSA_iPKfiiiSC_SC_iiiii,"aw",@nobits
	.sectionflags	@""
	.align	16
.nv.shared._ZN4vllm25paged_attention_v1_kernelIfhLi256ELi16ELi128ELNS_18Fp8KVCacheDataTypeE1ELb0EEEvPT_PKS2_PKT0_S8_ifPKiSA_iPKfiiiSC_SC_iiiii:
	.zero		1056


//--------------------- .nv.shared._ZN4vllm25paged_attention_v1_kernelIfhLi192ELi16ELi128ELNS_18Fp8KVCacheDataTypeE1ELb0EEEvPT_PKS2_PKT0_S8_ifPKiSA_iPKfiiiSC_SC_iiiii --------------------------
	.section	.nv.shared._ZN4vllm25paged_attention_v1_kernelIfhLi192ELi16ELi128ELNS_18Fp8KVCacheDataTypeE1ELb0EEEvPT_PKS2_PKT0_S8_ifPKiSA_iPKfiiiSC_SC_iiiii,"aw",@nobits
	.sectionflags	@""
	.align	16
.nv.shared._ZN4vllm25paged_attention_v1_kernelIfhLi192ELi16ELi128ELNS_18Fp8KVCacheDataTypeE1ELb0EEEvPT_PKS2_PKT0_S8_ifPKiSA_iPKfiiiSC_SC_iiiii:
	.zero		1056


//--------------------- .nv.shared._ZN4vllm25paged_attention_v1_kernelIfhLi128ELi16ELi128ELNS_18Fp8KVCacheDataTypeE1ELb0EEEvPT_PKS2_PKT0_S8_ifPKiSA_iPKfiiiSC_SC_iiiii --------------------------
	.section	.nv.shared._ZN4vllm25paged_attention_v1_kernelIfhLi128ELi16ELi128ELNS_18Fp8KVCacheDataTypeE1ELb0EEEvPT_PKS2_PKT0_S8_ifPKiSA_iPKfiiiSC_SC_iiiii,"aw",@nobits
	.sectionflags	@""
	.align	16
.nv.shared._ZN4vllm25paged_attention_v1_kernelIfhLi128ELi16ELi128ELNS_18Fp8KVCacheDataTypeE1ELb0EEEvPT_PKS2_PKT0_S8_ifPKiSA_iPKfiiiSC_SC_iiiii:
	.zero		1056


//--------------------- .nv.shared._ZN4vllm25paged_attention_v1_kernelIfhLi120ELi16ELi128ELNS_18Fp8KVCacheDataTypeE1ELb0EEEvPT_PKS2_PKT0_S8_ifPKiSA_iPKfiiiSC_SC_iiiii --------------------------
	.section	.nv.shared._ZN4vllm25paged_attention_v1_kernelIfhLi120ELi16ELi128ELNS_18Fp8KVCacheDataTypeE1ELb0EEEvPT_PKS2_PKT0_S8_ifPKiSA_iPKfiiiSC_SC_iiiii,"aw",@nobits
	.sectionflags	@""
	.align	16
.nv.shared._ZN4vllm25paged_attention_v1_kernelIfhLi120ELi16ELi128ELNS_18Fp8KVCacheDataTypeE1ELb0EEEvPT_PKS2_PKT0_S8_ifPKiSA_iPKfiiiSC_SC_iiiii:
	.zero		1056


//--------------------- .nv.shared._ZN4vllm25paged_attention_v1_kernelIfhLi112ELi16ELi128ELNS_18Fp8KVCacheDataTypeE1ELb0EEEvPT_PKS2_PKT0_S8_ifPKiSA_iPKfiiiSC_SC_iiiii --------------------------
	.section	.nv.shared._ZN4vllm25paged_attention_v1_kernelIfhLi112ELi16ELi128ELNS_18Fp8KVCacheDataTypeE1ELb0EEEvPT_PKS2_PKT0_S8_ifPKiSA_iPKfiiiSC_SC_iiiii,"aw",@nobits
	.sectionflags	@""
	.align	16
.nv.shared._ZN4vllm25paged_attention_v1_kernelIfhLi112ELi16ELi128ELNS_18Fp8KVCacheDataTypeE1ELb0EEEvPT_PKS2_PKT0_S8_ifPKiSA_iPKfiiiSC_SC_iiiii:
	.zero		1056


//--------------------- .nv.shared._ZN4vllm25paged_attention_v1_kernelIfhLi96ELi16ELi128ELNS_18Fp8KVCacheDataTypeE1ELb0EEEvPT_PKS2_PKT0_S8_ifPKiSA_iPKfiiiSC_SC_iiiii --------------------------
	.section	.nv.shared._ZN4vllm25paged_attention_v1_kernelIfhLi96ELi16ELi128ELNS_18Fp8KVCacheDataTypeE1ELb0EEEvPT_PKS2_PKT0_S8_ifPKiSA_iPKfiiiSC_SC_iiiii,"aw",@nobits
	.sectionflags	@""
	.align	16
.nv.shared._ZN4vllm25paged_attention_v1_kernelIfhLi96ELi16ELi128ELNS_18Fp8KVCacheDataTypeE1ELb0EEEvPT_PKS2_PKT0_S8_ifPKiSA_iPKfiiiSC_SC_iiiii:
	.zero		1056


//--------------------- .nv.shared._ZN4vllm25paged_attention_v1_kernelIfhLi80ELi16ELi128ELNS_18Fp8KVCacheDataTypeE1ELb0EEEvPT_PKS2_PKT0_S8_ifPKiSA_iPKfiiiSC_SC_iiiii --------------------------
	.section	.nv.shared._ZN4vllm25paged_attention_v1_kernelIfhLi80ELi16ELi128ELNS_18Fp8KVCacheDataTypeE1ELb0EEEvPT_PKS2_PKT0_S8_ifPKiSA_iPKfiiiSC_SC_iiiii,"aw",@nobits
	.sectionflags	@""
	.align	16
.nv.shared._ZN4vllm25paged_attention_v1_kernelIfhLi80ELi16ELi128ELNS_18Fp8KVCacheDataTypeE1ELb0EEEvPT_PKS2_PKT0_S8_ifPKiSA_iPKfiiiSC_SC_iiiii:
	.zero		1056


//--------------------- .nv.shared._ZN4vllm25paged_attention_v1_kernelIfhLi64ELi16ELi128ELNS_18Fp8KVCacheDataTypeE1ELb0EEEvPT_PKS2_PKT0_S8_ifPKiSA_iPKfiiiSC_SC_iiiii --------------------------
	.section	.nv.shared._ZN4vllm25paged_attention_v1_kernelIfhLi64ELi16ELi128ELNS_18Fp8KVCacheDataTypeE1ELb0EEEvPT_PKS2_PKT0_S8_ifPKiSA_iPKfiiiSC_SC_iiiii,"aw",@nobits
	.sectionflags	@""
	.align	16
.nv.shared._ZN4vllm25paged_attention_v1_kernelIfhLi64ELi16ELi128ELNS_18Fp8KVCacheDataTypeE1ELb0EEEvPT_PKS2_PKT0_S8_ifPKiSA_iPKfiiiSC_SC_iiiii:
	.zero		1056


//--------------------- .nv.shared._ZN4vllm25paged_attention_v1_kernelIfhLi32ELi16ELi128ELNS_18Fp8KVCacheDataTypeE1ELb0EEEvPT_PKS2_PKT0_S8_ifPKiSA_iPKfiiiSC_SC_iiiii --------------------------
	.section	.nv.shared._ZN4vllm25paged_attention_v1_kernelIfhLi32ELi16ELi128ELNS_18Fp8KVCacheDataTypeE1ELb0EEEvPT_PKS2_PKT0_S8_ifPKiSA_iPKfiiiSC_SC_iiiii,"aw",@nobits
	.sectionflags	@""
	.align	16
.nv.shared._ZN4vllm25paged_attention_v1_kernelIfhLi32ELi16ELi128ELNS_18Fp8KVCacheDataTypeE1ELb0EEEvPT_PKS2_PKT0_S8_ifPKiSA_iPKfiiiSC_SC_iiiii:
	.zero		1056


//--------------------- .nv.shared._ZN4vllm25paged_attention_v1_kernelIfhLi256ELi16ELi128ELNS_18Fp8KVCacheDataTypeE1ELb1EEEvPT_PKS2_PKT0_S8_ifPKiSA_iPKfiiiSC_SC_iiiii --------------------------
	.section	.nv.shared._ZN4vllm25paged_attention_v1_kernelIfhLi256ELi16ELi128ELNS_18Fp8KVCacheDataTypeE1ELb1EEEvPT_PKS2_PKT0_S8_ifPKiSA_iPKfiiiSC_SC_iiiii,"aw",@nobits
	.sectionflags	@""
	.align	16
.nv.shared._ZN4vllm25paged_attention_v1_kernelIfhLi256ELi16ELi128ELNS_18Fp8KVCacheDataTypeE1ELb1EEEvPT_PKS2_PKT0_S8_ifPKiSA_iPKfiiiSC_SC_iiiii:
	.zero		1056


//--------------------- .nv.shared._ZN4vllm25paged_attention_v1_kernelIfhLi192ELi16ELi128ELNS_18Fp8KVCacheDataTypeE1ELb1EEEvPT_PKS2_PKT0_S8_ifPKiSA_iPKfiiiSC_SC_iiiii --------------------------
	.section	.nv.shared._ZN4vllm25paged_attention_v1_kernelIfhLi192ELi16ELi128ELNS_18Fp8KVCacheDataTypeE1ELb1EEEvPT_PKS2_PKT0_S8_ifPKiSA_iPKfiiiSC_SC_iiiii,"aw",@nobits
	.sectionflags	@""
	.align	16
.nv.shared._ZN4vllm25paged_attention_v1_kernelIfhLi192ELi16ELi128ELNS_18Fp8KVCacheDataTypeE1ELb1EEEvPT_PKS2_PKT0_S8_ifPKiSA_iPKfiiiSC_SC_iiiii:
	.zero		1056


//--------------------- .nv.shared._ZN4vllm25paged_attention_v1_kernelIfhLi128ELi16ELi128ELNS_18Fp8KVCacheDataTypeE1ELb1EEEvPT_PKS2_PKT0_S8_ifPKiSA_iPKfiiiSC_SC_iiiii --------------------------
	.section	.nv.shared._ZN4vllm25paged_attention_v1_kernelIfhLi128ELi16ELi128ELNS_18Fp8KVCacheDataTypeE1ELb1EEEvPT_PKS2_PKT0_S8_ifPKiSA_iPKfiiiSC_SC_iiiii,"aw",@nobits
	.sectionflags	@""
	.align	16
.nv.shared._ZN4vllm25paged_attention_v1_kernelIfhLi128ELi16ELi128ELNS_18Fp8KVCacheDataTypeE1ELb1EEEvPT_PKS2_PKT0_S8_ifPKiSA_iPKfiiiSC_SC_iiiii:
	.zero		1056


//--------------------- .nv.shared._ZN4vllm25paged_attention_v1_kernelIfhLi120ELi16ELi128ELNS_18Fp8KVCacheDataTypeE1ELb1EEEvPT_PKS2_PKT0_S8_ifPKiSA_iPKfiiiSC_SC_iiiii --------------------------
	.section	.nv.shared._ZN4vllm25paged_attention_v1_kernelIfhLi120ELi16ELi128ELNS_18Fp8KVCacheDataTypeE1ELb1EEEvPT_PKS2_PKT0_S8_ifPKiSA_iPKfiiiSC_SC_iiiii,"aw",@nobits
	.sectionflags	@""
	.align	16
.nv.shared._ZN4vllm25paged_attention_v1_kernelIfhLi120ELi16ELi128ELNS_18Fp8KVCacheDataTypeE1ELb1EEEvPT_PKS2_PKT0_S8_ifPKiSA_iPKfiiiSC_SC_iiiii:
	.zero		1056


//--------------------- .nv.shared._ZN4vllm25paged_attention_v1_kernelIfhLi112ELi16ELi128ELNS_18Fp8KVCacheDataTypeE1ELb1EEEvPT_PKS2_PKT0_S8_ifPKiSA_iPKfiiiSC_SC_iiiii --------------------------
	.section	.nv.shared._ZN4vllm25paged_attention_v1_kernelIfhLi112ELi16ELi128ELNS_18Fp8KVCacheDataTypeE1ELb1EEEvPT_PKS2_PKT0_S8_ifPKiSA_iPKfiiiSC_SC_iiiii,"aw",@nobits
	.sectionflags	@""
	.align	16
.nv.shared._ZN4vllm25paged_attention_v1_kernelIfhLi112ELi16ELi128ELNS_18Fp8KVCacheDataTypeE1ELb1EEEvPT_PKS2_PKT0_S8_ifPKiSA_iPKfiiiSC_SC_iiiii:
	.zero		1056


//--------------------- .nv.shared._ZN4vllm25paged_attention_v1_kernelIfhLi96ELi16ELi128ELNS_18Fp8KVCacheDataTypeE1ELb1EEEvPT_PKS2_PKT0_S8_ifPKiSA_iPKfiiiSC_SC_iiiii --------------------------
	.section	.nv.shared._ZN4vllm25paged_attention_v1_kernelIfhLi96ELi16ELi128ELNS_18Fp8KVCacheDataTypeE1ELb1EEEvPT_PKS2_PKT0_S8_ifPKiSA_iPKfiiiSC_SC_iiiii,"aw",@nobits
	.sectionflags	@""
	.align	16
.nv.shared._ZN4vllm25paged_attention_v1_kernelIfhLi96ELi16ELi128ELNS_18Fp8KVCacheDataTypeE1ELb1EEEvPT_PKS2_PKT0_S8_ifPKiSA_iPKfiiiSC_SC_iiiii:
	.zero		1056


//--------------------- .nv.shared._ZN4vllm25paged_attention_v1_kernelIfhLi80ELi16ELi128ELNS_18Fp8KVCacheDataTypeE1ELb1EEEvPT_PKS2_PKT0_S8_ifPKiSA_iPKfiiiSC_SC_iiiii --------------------------
	.section	.nv.shared._ZN4vllm25paged_attention_v1_kernelIfhLi80ELi16ELi128ELNS_18Fp8KVCacheDataTypeE1ELb1EEEvPT_PKS2_PKT0_S8_ifPKiSA_iPKfiiiSC_SC_iiiii,"aw",@nobits
	.sectionflags	@""
	.align	16
.nv.shared._ZN4vllm25paged_attention_v1_kernelIfhLi80ELi16ELi128ELNS_18Fp8KVCacheDataTypeE1ELb1EEEvPT_PKS2_PKT0_S8_ifPKiSA_iPKfiiiSC_SC_iiiii:
	.zero		1056


//--------------------- .nv.shared._ZN4vllm25paged_attention_v1_kernelIfhLi64ELi16ELi128ELNS_18Fp8KVCacheDataTypeE1ELb1EEEvPT_PKS2_PKT0_S8_ifPKiSA_iPKfiiiSC_SC_iiiii --------------------------
	.section	.nv.shared._ZN4vllm25paged_attention_v1_kernelIfhLi64ELi16ELi128ELNS_18Fp8KVCacheDataTypeE1ELb1EEEvPT_PKS2_PKT0_S8_ifPKiSA_iPKfiiiSC_SC_iiiii,"aw",@nobits
	.sectionflags	@""
	.align	16
.nv.shared._ZN4vllm25paged_attention_v1_kernelIfhLi64ELi16ELi128ELNS_18Fp8KVCacheDataTypeE1ELb1EEEvPT_PKS2_PKT0_S8_ifPKiSA_iPKfiiiSC_SC_iiiii:
	.zero		1056


//--------------------- .nv.shared._ZN4vllm25paged_attention_v1_kernelIfhLi32ELi16ELi128ELNS_18Fp8KVCacheDataTypeE1ELb1EEEvPT_PKS2_PKT0_S8_ifPKiSA_iPKfiiiSC_SC_iiiii --------------------------
	.section	.nv.shared._ZN4vllm25paged_attention_v1_kernelIfhLi32ELi16ELi128ELNS_18Fp8KVCacheDataTypeE1ELb1EEEvPT_PKS2_PKT0_S8_ifPKiSA_iPKfiiiSC_SC_iiiii,"aw",@nobits
	.sectionflags	@""
	.align	16
.nv.shared._ZN4vllm25paged_attention_v1_kernelIfhLi32ELi16ELi128ELNS_18Fp8KVCacheDataTypeE1ELb1EEEvPT_PKS2_PKT0_S8_ifPKiSA_iPKfiiiSC_SC_iiiii:
	.zero		1056


//--------------------- .nv.shared._ZN4vllm25paged_attention_v1_kernelIfhLi256ELi8ELi128ELNS_18Fp8KVCacheDataTypeE1ELb0EEEvPT_PKS2_PKT0_S8_ifPKiSA_iPKfiiiSC_SC_iiiii --------------------------
	.section	.nv.shared._ZN4vllm25paged_attention_v1_kernelIfhLi256ELi8ELi128ELNS_18Fp8KVCacheDataTypeE1ELb0EEEvPT_PKS2_PKT0_S8_ifPKiSA_iPKfiiiSC_SC_iiiii,"aw",@nobits
	.sectionflags	@""
	.align	16
.nv.shared._ZN4vllm25paged_attention_v1_kernelIfhLi256ELi8ELi128ELNS_18Fp8KVCacheDataTypeE1ELb0EEEvPT_PKS2_PKT0_S8_ifPKiSA_iPKfiiiSC_SC_iiiii:
	.zero		1056


//--------------------- .nv.shared._ZN4vllm25paged_attention_v1_kernelIfhLi192ELi8ELi128ELNS_18Fp8KVCacheDataTypeE1ELb0EEEvPT_PKS2_PKT0_S8_ifPKiSA_iPKfiiiSC_SC_iiiii --------------------------
	.section	.nv.shared._ZN4vllm25paged_attention_v1_kernelIfhLi192ELi8ELi128ELNS_18Fp8KVCacheDataTypeE1ELb0EEEvPT_PKS2_PKT0_S8_ifPKiSA_iPKfiiiSC_SC_iiiii,"aw",@nobits
	.sectionflags	@""
	.align	16
.nv.shared._ZN4vllm25paged_attention_v1_kernelIfhLi192ELi8ELi128ELNS_18Fp8KVCacheDataTypeE1ELb0EEEvPT_PKS2_PKT0_S8_ifPKiSA_iPKfiiiSC_SC_iiiii:
	.zero		1056


//--------------------- .nv.shared._ZN4vllm25paged_attention_v1_kernelIfhLi128ELi8ELi128ELNS_18Fp8KVCacheDataTypeE1ELb0EEEvPT_PKS2_PKT0_S8_ifPKiSA_iPKfiiiSC_SC_iiiii --------------------------
	.section	.nv.shared._ZN4vllm25paged_attention_v1_kernelIfhLi128ELi8ELi128ELNS_18Fp8KVCacheDataTypeE1ELb0EEEvPT_PKS2_PKT0_S8_ifPKiSA_iPKfiiiSC_SC_iiiii,"aw",@nobits
	.sectionflags	@""
	.align	16
.nv.shared._ZN4vllm25paged_attention_v1_kernelIfhLi128ELi8ELi128ELNS_18Fp8KVCacheDataTypeE1ELb0EEEvPT_PKS2_PKT0_S8_ifPKiSA_iPKfiiiSC_SC_iiiii:
	.zero		1056


//--------------------- .nv.shared._ZN4vllm25paged_attention_v1_kernelIfhLi120ELi8ELi128ELNS_18Fp8KVCacheDataTypeE1ELb0EEEvPT_PKS2_PKT0_S8_ifPKiSA_iPKfiiiSC_SC_iiiii --------------------------
	.section	.nv.shared._ZN4vllm25paged_attention_v1_kernelIfhLi120ELi8ELi128ELNS_18Fp8KVCacheDataTypeE1ELb0EEEvPT_PKS2_PKT0_S8_ifPKiSA_iPKfiiiSC_SC_iiiii,"aw",@nobits
	.sectionflags	@""
	.align	16
.nv.shared._ZN4vllm25paged_attention_v1_kernelIfhLi120ELi8ELi128ELNS_18Fp8KVCacheDataTypeE1ELb0EEEvPT_PKS2_PKT0_S8_ifPKiSA_iPKfiiiSC_SC_iiiii:
	.zero		1056


//--------------------- .nv.shared._ZN4vllm25paged_attention_v1_kernelIfhLi112ELi8ELi128ELNS_18Fp8KVCacheDataTypeE1ELb0EEEvPT_PKS2_PKT0_S8_ifPKiSA_iPKfiiiSC_SC_iiiii --------------------------
	.section	.nv.shared._ZN4vllm25paged_attention_v1_kernelIfhLi112ELi8ELi128ELNS_18Fp8KVCacheDataTypeE1ELb0EEEvPT_PKS2_PKT0_S8_ifPKiSA_iPKfiiiSC_SC_iiiii,"aw",@nobits
	.sectionflags	@""
	.align	16
.nv.shared._ZN4vllm25paged_attention_v1_kernelIfhLi112ELi8ELi128ELNS_18Fp8KVCacheDataTypeE1ELb0EEEvPT_PKS2_PKT0_S8_ifPKiSA_iPKfiiiSC_SC_iiiii:
	.zero		1056


//--------------------- .nv.shared._ZN4vllm25paged_attention_v1_kernelIfhLi96ELi8ELi128ELNS_18Fp8KVCacheDataTypeE1ELb0EEEvPT_PKS2_PKT0_S8_ifPKiSA_iPKfiiiSC_SC_iiiii --------------------------
	.section	.nv.shared._ZN4vllm25paged_attention_v1_kernelIfhLi96ELi8ELi128ELNS_18Fp8KVCacheDataTypeE1ELb0EEEvPT_PKS2_PKT0_S8_ifPKiSA_iPKfiiiSC_SC_iiiii,"aw",@nobits
	.sectionflags	@""
	.align	16
.nv.shared._ZN4vllm25paged_attention_v1_kernelIfhLi96ELi8ELi128ELNS_18Fp8KVCacheDataTypeE1ELb0EEEvPT_PKS2_PKT0_S8_ifPKiSA_iPKfiiiSC_SC_iiiii:
	.zero		1056


//--------------------- .nv.shared._ZN4vllm25paged_attention_v1_kernelIfhLi80ELi8ELi128ELNS_18Fp8KVCacheDataTypeE1ELb0EEEvPT_PKS2_PKT0_S8_ifPKiSA_iPKfiiiSC_SC_iiiii --------------------------
	.section	.nv.shared._ZN4vllm25paged_attention_v1_kernelIfhLi80ELi8ELi128ELNS_18Fp8KVCacheDataTypeE1ELb0EEEvPT_PKS2_PKT0_S8_ifPKiSA_iPKfiiiSC_SC_iiiii,"aw",@nobits
	.sectionflags	@""
	.align	16
.nv.shared._ZN4vllm25paged_attention_v1_kernelIfhLi80ELi8ELi128ELNS_18Fp8KVCacheDataTypeE1ELb0EEEvPT_PKS2_PKT0_S8_ifPKiSA_iPKfiiiSC_SC_iiiii:
	.zero		1056


//--------------------- .nv.shared._ZN4vllm25paged_attention_v1_kernelIfhLi64ELi8ELi128ELNS_18Fp8KVCacheDataTypeE1ELb0EEEvPT_PKS2_PKT0_S8_ifPKiSA_iPKfiiiSC_SC_iiiii --------------------------
	.section	.nv.shared._ZN4vllm25paged_attention_v1_kernelIfhLi64ELi8ELi128ELNS_18Fp8KVCacheDataTypeE1ELb0EEEvPT_PKS2_PKT0_S8_ifPKiSA_iPKfiiiSC_SC_iiiii,"aw",@nobits
	.sectionflags	@""
	.align	16
.nv.shared._ZN4vllm25paged_attention_v1_kernelIfhLi64ELi8ELi128ELNS_18Fp8KVCacheDataTypeE1ELb0EEEvPT_PKS2_PKT0_S8_ifPKiSA_iPKfiiiSC_SC_iiiii:
	.zero		1056


//--------------------- .nv.shared._ZN4vllm25paged_attention_v1_kernelIfhLi32ELi8ELi128ELNS_18Fp8KVCacheDataTypeE1ELb0EEEvPT_PKS2_PKT0_S8_ifPKiSA_iPKfiiiSC_SC_iiiii --------------------------
	.section	.nv.shared._ZN4vllm25paged_attention_v1_kernelIfhLi32ELi8ELi128ELNS_18Fp8KVCacheDataTypeE1ELb0EEEvPT_PKS2_PKT0_S8_ifPKiSA_iPKfiiiSC_SC_iiiii,"aw",@nobits
	.sectionflags	@""
	.align	16
.nv.shared._ZN4vllm25paged_attention_v1_kernelIfhLi32ELi8ELi128ELNS_18Fp8KVCacheDataTypeE1ELb0EEEvPT_PKS2_PKT0_S8_ifPKiSA_iPKfiiiSC_SC_iiiii:
	.zero		1056


//--------------------- .nv.shared._ZN4vllm25paged_attention_v1_kernelIfhLi256ELi8ELi128ELNS_18Fp8KVCacheDataTypeE1ELb1EEEvPT_PKS2_PKT0_S8_ifPKiSA_iPKfiiiSC_SC_iiiii --------------------------
	.section	.nv.shared._ZN4vllm25paged_attention_v1_kernelIfhLi256ELi8ELi128ELNS_18Fp8KVCacheDataTypeE1ELb1EEEvPT_PKS2_PKT0_S8_ifPKiSA_iPKfiiiSC_SC_iiiii,"aw",@nobits
	.sectionflags	@""
	.align	16
.nv.shared._ZN4vllm25paged_attention_v1_kernelIfhLi256ELi8ELi128ELNS_18Fp8KVCacheDataTypeE1ELb1EEEvPT_PKS2_PKT0_S8_ifPKiSA_iPKfiiiSC_SC_iiiii:
	.zero		1056


//--------------------- .nv.shared._ZN4vllm25paged_attention_v1_kernelIfhLi192ELi8ELi128ELNS_18Fp8KVCacheDataTypeE1ELb1EEEvPT_PKS2_PKT0_S8_ifPKiSA_iPKfiiiSC_SC_iiiii --------------------------
	.section	.nv.shared._ZN4vllm25paged_attention_v1_kernelIfhLi192ELi8ELi128ELNS_18Fp8KVCacheDataTypeE1ELb1EEEvPT_PKS2_PKT0_S8_ifPKiSA_iPKfiiiSC_SC_iiiii,"aw",@nobits
	.sectionflags	@""
	.align	16
.nv.shared._ZN4vllm25paged_attention_v1_kernelIfhLi192ELi8ELi128ELNS_18Fp8KVCacheDataTypeE1ELb1EEEvPT_PKS2_PKT0_S8_ifPKiSA_iPKfiiiSC_SC_iiiii:
	.zero		1056


//--------------------- .nv.shared._ZN4vllm25paged_attention_v1_kernelIfhLi128ELi8ELi128ELNS_18Fp8KVCacheDataTypeE1ELb1EEEvPT_PKS2_PKT0_S8_ifPKiSA_iPKfiiiSC_SC_iiiii --------------------------
	.section	.nv.shared._ZN4vllm25paged_attention_v1_kernelIfhLi128ELi8ELi128ELNS_18Fp8KVCacheDataTypeE1ELb1EEEvPT_PKS2_PKT0_S8_ifPKiSA_iPKfiiiSC_SC_iiiii,"aw",@nobits
	.sectionflags	@""
	.align	16
.nv.shared._ZN4vllm25paged_attention_v1_kernelIfhLi128ELi8ELi128ELNS_18Fp8KVCacheDataTypeE1ELb1EEEvPT_PKS2_PKT0_S8_ifPKiSA_iPKfiiiSC_SC_iiiii:
	.zero		1056


//--------------------- .nv.shared._ZN4vllm25paged_attention_v1_kernelIfhLi120ELi8ELi128ELNS_18Fp8KVCacheDataTypeE1ELb1EEEvPT_PKS2_PKT0_S8_ifPKiSA_iPKfiiiSC_SC_iiiii --------------------------
	.section	.nv.shared._ZN4vllm25paged_attention_v1_kernelIfhLi120ELi8ELi128ELNS_18Fp8KVCacheDataTypeE1ELb1EEEvPT_PKS2_PKT0_S8_ifPKiSA_iPKfiiiSC_SC_iiiii,"aw",@nobits
	.sectionflags	@""
	.align	16
.nv.shared._ZN4vllm25paged_attention_v1_kernelIfhLi120ELi8ELi128ELNS_18Fp8KVCacheDataTypeE1ELb1EEEvPT_PKS2_PKT0_S8_ifPKiSA_iPKfiiiSC_SC_iiiii:
	.zero		1056


//--------------------- .nv.shared._ZN4vllm25paged_attention_v1_kernelIfhLi112ELi8ELi128ELNS_18Fp8KVCacheDataTypeE1ELb1EEEvPT_PKS2_PKT0_S8_ifPKiSA_iPKfiiiSC_SC_iiiii --------------------------
	.section	.nv.shared._ZN4vllm25paged_attention_v1_kernelIfhLi112ELi8ELi128ELNS_18Fp8KVCacheDataTypeE1ELb1EEEvPT_PKS2_PKT0_S8_ifPKiSA_iPKfiiiSC_SC_iiiii,"aw",@nobits
	.sectionflags	@""
	.align	16
.nv.shared._ZN4vllm25paged_attention_v1_kernelIfhLi112ELi8ELi128ELNS_18Fp8KVCacheDataTypeE1ELb1EEEvPT_PKS2_PKT0_S8_ifPKiSA_iPKfiiiSC_SC_iiiii:
	.zero		1056


//--------------------- .nv.shared._ZN4vllm25paged_attention_v1_kernelIfhLi96ELi8ELi128ELNS_18Fp8KVCacheDataTypeE1ELb1EEEvPT_PKS2_PKT0_S8_ifPKiSA_iPKfiiiSC_SC_iiiii --------------------------
	.section	.nv.shared._ZN4vllm25paged_attention_v1_kernelIfhLi96ELi8ELi128ELNS_18Fp8KVCacheDataTypeE1ELb1EEEvPT_PKS2_PKT0_S8_ifPKiSA_iPKfiiiSC_SC_iiiii,"aw",@nobits
	.sectionflags	@""
	.align	16
.nv.shared._ZN4vllm25paged_attention_v1_kernelIfhLi96ELi8ELi128ELNS_18Fp8KVCacheDataTypeE1ELb1EEEvPT_PKS2_PKT0_S8_ifPKiSA_iPKfiiiSC_SC_iiiii:
	.zero		1056


//--------------------- .nv.shared._ZN4vllm25paged_attention_v1_kernelIfhLi80ELi8ELi128ELNS_18Fp8KVCacheDataTypeE1ELb1EEEvPT_PKS2_PKT0_S8_ifPKiSA_iPKfiiiSC_SC_iiiii --------------------------
	.section	.nv.shared._ZN4vllm25paged_attention_v1_kernelIfhLi80ELi8ELi128ELNS_18Fp8KVCacheDataTypeE1ELb1EEEvPT_PKS2_PKT0_S8_ifPKiSA_iPKfiiiSC_SC_iiiii,"aw",@nobits
	.sectionflags	@""
	.align	16
.nv.shared._ZN4vllm25paged_attention_v1_kernelIfhLi80ELi8ELi128ELNS_18Fp8KVCacheDataTypeE1ELb1EEEvPT_PKS2_PKT0_S8_ifPKiSA_iPKfiiiSC_SC_iiiii:
	.zero		1056


//--------------------- .nv.shared._ZN4vllm25paged_attention_v1_kernelIfhLi64ELi8ELi128ELNS_18Fp8KVCacheDataTypeE1ELb1EEEvPT_PKS2_PKT0_S8_ifPKiSA_iPKfiiiSC_SC_iiiii --------------------------
	.section	.nv.shared._ZN4vllm25paged_attention_v1_kernelIfhLi64ELi8ELi128ELNS_18Fp8KVCacheDataTypeE1ELb1EEEvPT_PKS2_PKT0_S8_ifPKiSA_iPKfiiiSC_SC_iiiii,"aw",@nobits
	.sectionflags	@""
	.align	16
.nv.shared._ZN4vllm25paged_attention_v1_kernelIfhLi64ELi8ELi128ELNS_18Fp8KVCacheDataTypeE1ELb1EEEvPT_PKS2_PKT0_S8_ifPKiSA_iPKfiiiSC_SC_iiiii:
	.zero		1056


//--------------------- .nv.shared._ZN4vllm25paged_attention_v1_kernelIfhLi32ELi8ELi128ELNS_18Fp8KVCacheDataTypeE1ELb1EEEvPT_PKS2_PKT0_S8_ifPKiSA_iPKfiiiSC_SC_iiiii --------------------------
	.section	.nv.shared._ZN4vllm25paged_attention_v1_kernelIfhLi32ELi8ELi128ELNS_18Fp8KVCacheDataTypeE1ELb1EEEvPT_PKS2_PKT0_S8_ifPKiSA_iPKfiiiSC_SC_iiiii,"aw",@nobits
	.sectionflags	@""
	.align	16
.nv.shared._ZN4vllm25paged_attention_v1_kernelIfhLi32ELi8ELi128ELNS_18Fp8KVCacheDataTypeE1ELb1EEEvPT_PKS2_PKT0_S8_ifPKiSA_iPKfiiiSC_SC_iiiii:
	.zero		1056


//--------------------- .nv.shared._ZN4vllm25paged_attention_v1_kernelI13__nv_bfloat16S1_Li256ELi32ELi128ELNS_18Fp8KVCacheDataTypeE0ELb0EEEvPT_PKS3_PKT0_S9_ifPKiSB_iPKfiiiSD_SD_iiiii --------------------------
	.section	.nv.shared._ZN4vllm25paged_attention_v1_kernelI13__nv_bfloat16S1_Li256ELi32ELi128ELNS_18Fp8KVCacheDataTypeE0ELb0EEEvPT_PKS3_PKT0_S9_ifPKiSB_iPKfiiiSD_SD_iiiii,"aw",@nobits
	.sectionflags	@""
	.align	16
.nv.shared._ZN4vllm25paged_attention_v1_kernelI13__nv_bfloat16S1_Li256ELi32ELi128ELNS_18Fp8KVCacheDataTypeE0ELb0EEEvPT_PKS3_PKT0_S9_ifPKiSB_iPKfiiiSD_SD_iiiii:
	.zero		1568


//--------------------- .nv.shared._ZN4vllm25paged_attention_v1_kernelI13__nv_bfloat16S1_Li192ELi32ELi128ELNS_18Fp8KVCacheDataTypeE0ELb0EEEvPT_PKS3_PKT0_S9_ifPKiSB_iPKfiiiSD_SD_iiiii --------------------------
	.section	.nv.shared._ZN4vllm25paged_attention_v1_kernelI13__nv_bfloat16S1_Li192ELi32ELi128ELNS_18Fp8KVCacheDataTypeE0ELb0EEEvPT_PKS3_PKT0_S9_ifPKiSB_iPKfiiiSD_SD_iiiii,"aw",@nobits
	.sectionflags	@""
	.align	16
.nv.shared._ZN4vllm25paged_attention_v1_kernelI13__nv_bfloat16S1_Li192ELi32ELi128ELNS_18Fp8KVCacheDataTypeE0ELb0EEEvPT_PKS3_PKT0_S9_ifPKiSB_iPKfiiiSD_SD_iiiii:
	.zero		1440


//--------------------- .nv.shared._ZN4vllm25paged_attention_v1_kernelI13__nv_bfloat16S1_Li128ELi32ELi128ELNS_18Fp8KVCacheDataTypeE0ELb0EEEvPT_PKS3_PKT0_S9_ifPKiSB_iPKfiiiSD_SD_iiiii --------------------------
	.section	.nv.shared._ZN4vllm25paged_attention_v1_kernelI13__nv_bfloat16S1_Li128ELi32ELi128ELNS_18Fp8KVCacheDataTypeE0ELb0EEEvPT_PKS3_PKT0_S9_ifPKiSB_iPKfiiiSD_SD_iiiii,"aw",@nobits
	.sectionflags	@""
	.align	16
.nv.shared._ZN4vllm25paged_attention_v1_kernelI13__nv_bfloat16S1_Li128ELi32ELi128ELNS_18Fp8KVCacheDataTypeE0ELb0EEEvPT_PKS3_PKT0_S9_ifPKiSB_iPKfiiiSD_SD_iiiii:
	.zero		1312


//--------------------- .nv.shared._ZN4vllm25paged_attention_v1_kernelI13__nv_bfloat16S1_Li120ELi32ELi128ELNS_18Fp8KVCacheDataTypeE0ELb0EEEvPT_PKS3_PKT0_S9_ifPKiSB_iPKfiiiSD_SD_iiiii --------------------------
	.section	.nv.shared._ZN4vllm25paged_attention_v1_kernelI13__nv_bfloat16S1_Li120ELi32ELi128ELNS_18Fp8KVCacheDataTypeE0ELb0EEEvPT_PKS3_PKT0_S9_ifPKiSB_iPKfiiiSD_SD_iiiii,"aw",@nobits
	.sectionflags	@""
	.align	16
.nv.shared._ZN4vllm25paged_attention_v1_kernelI13__nv_bfloat16S1_Li120ELi32ELi128ELNS_18Fp8KVCacheDataTypeE0ELb0EEEvPT_PKS3_PKT0_S9_ifPKiSB_iPKfiiiSD_SD_iiiii:
	.zero		1296


//--------------------- .nv.shared._ZN4vllm25paged_attention_v1_kernelI13__nv_bfloat16S1_Li112ELi32ELi128ELNS_18Fp8KVCacheDataTypeE0ELb0EEEvPT_PKS3_PKT0_S9_ifPKiSB_iPKfiiiSD_SD_iiiii --------------------------
	.section	.nv.shared._ZN4vllm25paged_attention_v1_kernelI13__nv_bfloat16S1_Li112ELi32ELi128ELNS_18Fp8KVCacheDataTypeE0ELb0EEEvPT_PKS3_PKT0_S9_ifPKiSB_iPKfiiiSD_SD_iiiii,"aw",@nobits
	.sectionflags	@""
	.align	16
.nv.shared._ZN4vllm25paged_attention_v1_kernelI13__nv_bfloat16S1_Li112ELi32ELi128ELNS_18Fp8KVCacheDataTypeE0ELb0EEEvPT_PKS3_PKT0_S9_ifPKiSB_iPKfiiiSD_SD_iiiii:
	.zero		1280


//--------------------- .nv.shared._ZN4vllm25paged_attention_v1_kernelI13__nv_bfloat16S1_Li96ELi32ELi128ELNS_18Fp8KVCacheDataTypeE0ELb0EEEvPT_PKS3_PKT0_S9_ifPKiSB_iPKfiiiSD_SD_iiiii --------------------------
	.section	.nv.shared._ZN4vllm25paged_attention_v1_kernelI13__nv_bfloat16S1_Li96ELi32ELi128ELNS_18Fp8KVCacheDataTypeE0ELb0EEEvPT_PKS3_PKT0_S9_ifPKiSB_iPKfiiiSD_SD_iiiii,"aw",@nobits
	.sectionflags	@""
	.align	16
.nv.shared._ZN4vllm25paged_attention_v1_kernelI13__nv_bfloat16S1_Li96ELi32ELi128ELNS_18Fp8KVCacheDataTypeE0ELb0EEEvPT_PKS3_PKT0_S9_ifPKiSB_iPKfiiiSD_SD_iiiii:
	.zero		1248


//--------------------- .nv.shared._ZN4vllm25paged_attention_v1_kernelI13__nv_bfloat16S1_Li80ELi32ELi128ELNS_18Fp8KVCacheDataTypeE0ELb0EEEvPT_PKS3_PKT0_S9_ifPKiSB_iPKfiiiSD_SD_iiiii --------------------------
	.section	.nv.shared._ZN4vllm25paged_attention_v1_kernelI13__nv_bfloat16S1_Li80ELi32ELi128ELNS_18Fp8KVCacheDataTypeE0ELb0EEEvPT_PKS3_PKT0_S9_ifPKiSB_iPKfiiiSD_SD_iiiii,"aw",@nobits
	.sectionflags	@""
	.align	16
.nv.shared._ZN4vllm25paged_attention_v1_kernelI13__nv_bfloat16S1_Li80ELi32ELi128ELNS_18Fp8KVCacheDataTypeE0ELb0EEEvPT_PKS3_PKT0_S9_ifPKiSB_iPKfiiiSD_SD_iiiii:
	.zero		1216


//--------------------- .nv.shared._ZN4vllm25paged_attention_v1_kernelI13__nv_bfloat16S1_Li64ELi32ELi128ELNS_18Fp8KVCacheDataTypeE0ELb0EEEvPT_PKS3_PKT0_S9_ifPKiSB_iPKfiiiSD_SD_iiiii --------------------------
	.section	.nv.shared._ZN4vllm25paged_attention_v1_kernelI13__nv_bfloat16S1_Li64ELi32ELi128ELNS_18Fp8KVCacheDataTypeE0ELb0EEEvPT_PKS3_PKT0_S9_ifPKiSB_iPKfiiiSD_SD_iiiii,"aw",@nobits
	.sectionflags	@""
	.align	16
.nv.shared._ZN4vllm25paged_attention_v1_kernelI13__nv_bfloat16S1_Li64ELi32ELi128ELNS_18Fp8KVCacheDataTypeE0ELb0EEEvPT_PKS3_PKT0_S9_ifPKiSB_iPKfiiiSD_SD_iiiii:
	.zero		1184


//--------------------- .nv.shared._ZN4vllm25paged_attention_v1_kernelI13__nv_bfloat16S1_Li32ELi32ELi128ELNS_18Fp8KVCacheDataTypeE0ELb0EEEvPT_PKS3_PKT0_S9_ifPKiSB_iPKfiiiSD_SD_iiiii --------------------------
	.section	.nv.shared._ZN4vllm25paged_attention_v1_kernelI13__nv_bfloat16S1_Li32ELi32ELi128ELNS_18Fp8KVCacheDataTypeE0ELb0EEEvPT_PKS3_PKT0_S9_ifPKiSB_iPKfiiiSD_SD_iiiii,"aw",@nobits
	.sectionflags	@""
	.align	16
.nv.shared._ZN4vllm25paged_attention_v1_kernelI13__nv_bfloat16S1_Li32ELi32ELi128ELNS_18Fp8KVCacheDataTypeE0ELb0EEEvPT_PKS3_PKT0_S9_ifPKiSB_iPKfiiiSD_SD_iiiii:
	.zero		1120


//--------------------- .nv.shared._ZN4vllm25paged_attention_v1_kernelI13__nv_bfloat16S1_Li256ELi32ELi128ELNS_18Fp8KVCacheDataTypeE0ELb1EEEvPT_PKS3_PKT0_S9_ifPKiSB_iPKfiiiSD_SD_iiiii --------------------------
	.section	.nv.shared._ZN4vllm25paged_attention_v1_kernelI13__nv_bfloat16S1_Li256ELi32ELi128ELNS_18Fp8KVCacheDataTypeE0ELb1EEEvPT_PKS3_PKT0_S9_ifPKiSB_iPKfiiiSD_SD_iiiii,"aw",@nobits
	.sectionflags	@""
	.align	16
.nv.shared._ZN4vllm25paged_attention_v1_kernelI13__nv_bfloat16S1_Li256ELi32ELi128ELNS_18Fp8KVCacheDataTypeE0ELb1EEEvPT_PKS3_PKT0_S9_ifPKiSB_iPKfiiiSD_SD_iiiii:
	.zero		1568


//--------------------- .nv.shared._ZN4vllm25paged_attention_v1_kernelI13__nv_bfloat16S1_Li192ELi32ELi128ELNS_18Fp8KVCacheDataTypeE0ELb1EEEvPT_PKS3_PKT0_S9_ifPKiSB_iPKfiiiSD_SD_iiiii --------------------------
	.section	.nv.shared._ZN4vllm25paged_attention_v1_kernelI13__nv_bfloat16S1_Li192ELi32ELi128ELNS_18Fp8KVCacheDataTypeE0ELb1EEEvPT_PKS3_PKT0_S9_ifPKiSB_iPKfiiiSD_SD_iiiii,"aw",@nobits
	.sectionflags	@""
	.align	16
.nv.shared._ZN4vllm25paged_attention_v1_kernelI13__nv_bfloat16S1_Li192ELi32ELi128ELNS_18Fp8KVCacheDataTypeE0ELb1EEEvPT_PKS3_PKT0_S9_ifPKiSB_iPKfiiiSD_SD_iiiii:
	.zero		1440


//--------------------- .nv.shared._ZN4vllm25paged_attention_v1_kernelI13__nv_bfloat16S1_Li128ELi32ELi128ELNS_18Fp8KVCacheDataTypeE0ELb1EEEvPT_PKS3_PKT0_S9_ifPKiSB_iPKfiiiSD_SD_iiiii --------------------------
	.section	.nv.shared._ZN4vllm25paged_attention_v1_kernelI13__nv_bfloat16S1_Li128ELi32ELi128ELNS_18Fp8KVCacheDataTypeE0ELb1EEEvPT_PKS3_PKT0_S9_ifPKiSB_iPKfiiiSD_SD_iiiii,"aw",@nobits
	.sectionflags	@""
	.align	16
.nv.shared._ZN4vllm25paged_attention_v1_kernelI13__nv_bfloat16S1_Li128ELi32ELi128ELNS_18Fp8KVCacheDataTypeE0ELb1EEEvPT_PKS3_PKT0_S9_ifPKiSB_iPKfiiiSD_SD_iiiii:
	.zero		1312


//--------------------- .nv.shared._ZN4vllm25paged_attention_v1_kernelI13__nv_bfloat16S1_Li120ELi32ELi128ELNS_18Fp8KVCacheDataTypeE0ELb1EEEvPT_PKS3_PKT0_S9_ifPKiSB_iPKfiiiSD_SD_iiiii --------------------------
	.section	.nv.shared._ZN4vllm25paged_attention_v1_kernelI13__nv_bfloat16S1_Li120ELi32ELi128ELNS_18Fp8KVCacheDataTypeE0ELb1EEEvPT_PKS3_PKT0_S9_ifPKiSB_iPKfiiiSD_SD_iiiii,"aw",@nobits
	.sectionflags	@""
	.align	16
.nv.shared._ZN4vllm25paged_attention_v1_kernelI13__nv_bfloat16S1_Li120ELi32ELi128ELNS_18Fp8KVCacheDataTypeE0ELb1EEEvPT_PKS3_PKT0_S9_ifPKiSB_iPKfiiiSD_SD_iiiii:
	.zero		1296


//--------------------- .nv.shared._ZN4vllm25paged_attention_v1_kernelI13__nv_bfloat16S1_Li112ELi32ELi128ELNS_18Fp8KVCacheDataTypeE0ELb1EEEvPT_PKS3_PKT0_S9_ifPKiSB_iPKfiiiSD_SD_iiiii --------------------------
	.section	.nv.shared._ZN4vllm25paged_attention_v1_kernelI13__nv_bfloat16S1_Li112ELi32ELi128ELNS_18Fp8KVCacheDataTypeE0ELb1EEEvPT_PKS3_PKT0_S9_ifPKiSB_iPKfiiiSD_SD_iiiii,"aw",@nobits
	.sectionflags	@""
	.align	16
.nv.shared._ZN4vllm25paged_attention_v1_kernelI13__nv_bfloat16S1_Li112ELi32ELi128ELNS_18Fp8KVCacheDataTypeE0ELb1EEEvPT_PKS3_PKT0_S9_ifPKiSB_iPKfiiiSD_SD_iiiii:
	.zero		1280


//--------------------- .nv.shared._ZN4vllm25paged_attention_v1_kernelI13__nv_bfloat16S1_Li96ELi32ELi128ELNS_18Fp8KVCacheDataTypeE0ELb1EEEvPT_PKS3_PKT0_S9_ifPKiSB_iPKfiiiSD_SD_iiiii --------------------------
	.section	.nv.shared._ZN4vllm25paged_attention_v1_kernelI13__nv_bfloat16S1_Li96ELi32ELi128ELNS_18Fp8KVCacheDataTypeE0ELb1EEEvPT_PKS3_PKT0_S9_ifPKiSB_iPKfiiiSD_SD_iiiii,"aw",@nobits
	.sectionflags	@""
	.align	16
.nv.shared._ZN4vllm25paged_attention_v1_kernelI13__nv_bfloat16S1_Li96ELi32ELi128ELNS_18Fp8KVCacheDataTypeE0ELb1EEEvPT_PKS3_PKT0_S9_ifPKiSB_iPKfiiiSD_SD_iiiii:
	.zero		1248


//--------------------- .nv.shared._ZN4vllm25paged_attention_v1_kernelI13__nv_bfloat16S1_Li80ELi32ELi128ELNS_18Fp8KVCacheDataTypeE0ELb1EEEvPT_PKS3_PKT0_S9_ifPKiSB_iPKfiiiSD_SD_iiiii --------------------------
	.section	.nv.shared._ZN4vllm25paged_attention_v1_kernelI13__nv_bfloat16S1_Li80ELi32ELi128ELNS_18Fp8KVCacheDataTypeE0ELb1EEEvPT_PKS3_PKT0_S9_ifPKiSB_iPKfiiiSD_SD_iiiii,"aw",@nobits
	.sectionflags	@""
	.align	16
.nv.shared._ZN4vllm25paged_attention_v1_kernelI13__nv_bfloat16S1_Li80ELi32ELi128ELNS_18Fp8KVCacheDataTypeE0ELb1EEEvPT_PKS3_PKT0_S9_ifPKiSB_iPKfiiiSD_SD_iiiii:
	.zero		1216


//--------------------- .nv.shared._ZN4vllm25paged_attention_v1_kernelI13__nv_bfloat16S1_Li64ELi32ELi128ELNS_18Fp8KVCacheDataTypeE0ELb1EEEvPT_PKS3_PKT0_S9_ifPKiSB_iPKfiiiSD_SD_iiiii --------------------------
	.section	.nv.shared._ZN4vllm25paged_attention_v1_kernelI13__nv_bfloat16S1_Li64ELi32ELi128ELNS_18Fp8KVCacheDataTypeE0ELb1EEEvPT_PKS3_PKT0_S9_ifPKiSB_iPKfiiiSD_SD_iiiii,"aw",@nobits
	.sectionflags	@""
	.align	16
.nv.shared._ZN4vllm25paged_attention_v1_kernelI13__nv_bfloat16S1_Li64ELi32ELi128ELNS_18Fp8KVCacheDataTypeE0ELb1EEEvPT_PKS3_PKT0_S9_ifPKiSB_iPKfiiiSD_SD_iiiii:
	.zero		1184


//--------------------- .nv.shared._ZN4vllm25paged_attention_v1_kernelI13__nv_bfloat16S1_Li32ELi32ELi128ELNS_18Fp8KVCacheDataTypeE0ELb1EEEvPT_PKS3_PKT0_S9_ifPKiSB_iPKfiiiSD_SD_iiiii --------------------------
	.section	.nv.shared._ZN4vllm25paged_attention_v1_kernelI13__nv_bfloat16S1_Li32ELi32ELi128ELNS_18Fp8KVCacheDataTypeE0ELb1EEEvPT_PKS3_PKT0_S9_ifPKiSB_iPKfiiiSD_SD_iiiii,"aw",@nobits
	.sectionflags	@""
	.align	16
.nv.shared._ZN4vllm25paged_attention_v1_kernelI13__nv_bfloat16S1_Li32ELi32ELi128ELNS_18Fp8KVCacheDataTypeE0ELb1EEEvPT_PKS3_PKT0_S9_ifPKiSB_iPKfiiiSD_SD_iiiii:
	.zero		1120


//--------------------- .nv.shared._ZN4vllm25paged_attention_v1_kernelI13__nv_bfloat16S1_Li256ELi16ELi128ELNS_18Fp8KVCacheDataTypeE0ELb0EEEvPT_PKS3_PKT0_S9_ifPKiSB_iPKfiiiSD_SD_iiiii --------------------------
	.section	.nv.shared._ZN4vllm25paged_attention_v1_kernelI13__nv_bfloat16S1_Li256ELi16ELi128ELNS_18Fp8KVCacheDataTypeE0ELb0EEEvPT_PKS3_PKT0_S9_ifPKiSB_iPKfiiiSD_SD_iiiii,"aw",@nobits
	.sectionflags	@""
	.align	16
.nv.shared._ZN4vllm25paged_attention_v1_kernelI13__nv_bfloat16S1_Li256ELi16ELi128ELNS_18Fp8KVCacheDataTypeE0ELb0EEEvPT_PKS3_PKT0_S9_ifPKiSB_iPKfiiiSD_SD_iiiii:
	.zero		1568


//--------------------- .nv.shared._ZN4vllm25paged_attention_v1_kernelI13__nv_bfloat16S1_Li192ELi16ELi128ELNS_18Fp8KVCacheDataTypeE0ELb0EEEvPT_PKS3_PKT0_S9_ifPKiSB_iPKfiiiSD_SD_iiiii --------------------------
	.section	.nv.shared._ZN4vllm25paged_attention_v1_kernelI13__nv_bfloat16S1_Li192ELi16ELi128ELNS_18Fp8KVCacheDataTypeE0ELb0EEEvPT_PKS3_PKT0_S9_ifPKiSB_iPKfiiiSD_SD_iiiii,"aw",@nobits
	.sectionflags	@""
	.align	16
.nv.shared._ZN4vllm25paged_attention_v1_kernelI13__nv_bfloat16S1_Li192ELi16ELi128ELNS_18Fp8KVCacheDataTypeE0ELb0EEEvPT_PKS3_PKT0_S9_ifPKiSB_iPKfiiiSD_SD_iiiii:
	.zero		1440


//--------------------- .nv.shared._ZN4vllm25paged_attention_v1_kernelI13__nv_bfloat16S1_Li128ELi16ELi128ELNS_18Fp8KVCacheDataTypeE0ELb0EEEvPT_PKS3_PKT0_S9_ifPKiSB_iPKfiiiSD_SD_iiiii --------------------------
	.section	.nv.shared._ZN4vllm25paged_attention_v1_kernelI13__nv_bfloat16S1_Li128ELi16ELi128ELNS_18Fp8KVCacheDataTypeE0ELb0EEEvPT_PKS3_PKT0_S9_ifPKiSB_iPKfiiiSD_SD_iiiii,"aw",@nobits
	.sectionflags	@""
	.align	16
.nv.shared._ZN4vllm25paged_attention_v1_kernelI13__nv_bfloat16S1_Li128ELi16ELi128ELNS_18Fp8KVCacheDataTypeE0ELb0EEEvPT_PKS3_PKT0_S9_ifPKiSB_iPKfiiiSD_SD_iiiii:
	.zero		1312


//--------------------- .nv.shared._ZN4vllm25paged_attention_v1_kernelI13__nv_bfloat16S1_Li120ELi16ELi128ELNS_18Fp8KVCacheDataTypeE0ELb0EEEvPT_PKS3_PKT0_S9_ifPKiSB_iPKfiiiSD_SD_iiiii --------------------------
	.section	.nv.shared._ZN4vllm25paged_attention_v1_kernelI13__nv_bfloat16S1_Li120ELi16ELi128ELNS_18Fp8KVCacheDataTypeE0ELb0EEEvPT_PKS3_PKT0_S9_ifPKiSB_iPKfiiiSD_SD_iiiii,"aw",@nobits
	.sectionflags	@""
	.align	16
.nv.shared._ZN4vllm25paged_attention_v1_kernelI13__nv_bfloat16S1_Li120ELi16ELi128ELNS_18Fp8KVCacheDataTypeE0ELb0EEEvPT_PKS3_PKT0_S9_ifPKiSB_iPKfiiiSD_SD_iiiii:
	.zero		1296


//--------------------- .nv.shared._ZN4vllm25paged_attention_v1_kernelI13__nv_bfloat16S1_Li112ELi16ELi128ELNS_18Fp8KVCacheDataTypeE0ELb0EEEvPT_PKS3_PKT0_S9_ifPKiSB_iPKfiiiSD_SD_iiiii --------------------------
	.section	.nv.shared._ZN4vllm25paged_attention_v1_kernelI13__nv_bfloat16S1_Li112ELi16ELi128ELNS_18Fp8KVCacheDataTypeE0ELb0EEEvPT_PKS3_PKT0_S9_ifPKiSB_iPKfiiiSD_SD_iiiii,"aw",@nobits
	.sectionflags	@""
	.align	16
.nv.shared._ZN4vllm25paged_attention_v1_kernelI13__nv_bfloat16S1_Li112ELi16ELi128ELNS_18Fp8KVCacheDataTypeE0ELb0EEEvPT_PKS3_PKT0_S9_ifPKiSB_iPKfiiiSD_SD_iiiii:
	.zero		1280


//--------------------- .nv.shared._ZN4vllm25paged_attention_v1_kernelI13__nv_bfloat16S1_Li96ELi16ELi128ELNS_18Fp8KVCacheDataTypeE0ELb0EEEvPT_PKS3_PKT0_S9_ifPKiSB_iPKfiiiSD_SD_iiiii --------------------------
	.section	.nv.shared._ZN4vllm25paged_attention_v1_kernelI13__nv_bfloat16S1_Li96ELi16ELi128ELNS_18Fp8KVCacheDataTypeE0ELb0EEEvPT_PKS3_PKT0_S9_ifPKiSB_iPKfiiiSD_SD_iiiii,"aw",@nobits
	.sectionflags	@""
	.align	16
.nv.shared._ZN4vllm25paged_attention_v1_kernelI13__nv_bfloat16S1_Li96ELi16ELi128ELNS_18Fp8KVCacheDataTypeE0ELb0EEEvPT_PKS3_PKT0_S9_ifPKiSB_iPKfiiiSD_SD_iiiii:
	.zero		1248


//--------------------- .nv.shared._ZN4vllm25paged_attention_v1_kernelI13__nv_bfloat16S1_Li80ELi16ELi128ELNS_18Fp8KVCacheDataTypeE0ELb0EEEvPT_PKS3_PKT0_S9_ifPKiSB_iPKfiiiSD_SD_iiiii --------------------------
	.section	.nv.shared._ZN4vllm25paged_attention_v1_kernelI13__nv_bfloat16S1_Li80ELi16ELi128ELNS_18Fp8KVCacheDataTypeE0ELb0EEEvPT_PKS3_PKT0_S9_ifPKiSB_iPKfiiiSD_SD_iiiii,"aw",@nobits
	.sectionflags	@""
	.align	16
.nv.shared._ZN4vllm25paged_attention_v1_kernelI13__nv_bfloat16S1_Li80ELi16ELi128ELNS_18Fp8KVCacheDataTypeE0ELb0EEEvPT_PKS3_PKT0_S9_ifPKiSB_iPKfiiiSD_SD_iiiii:
	.zero		1216


//--------------------- .nv.shared._ZN4vllm25paged_attention_v1_kernelI13__nv_bfloat16S1_Li64ELi16ELi128ELNS_18Fp8KVCacheDataTypeE0ELb0EEEvPT_PKS3_PKT0_S9_ifPKiSB_iPKfiiiSD_SD_iiiii --------------------------
	.section	.nv.shared._ZN4vllm25paged_attention_v1_kernelI13__nv_bfloat16S1_Li64ELi16ELi128ELNS_18Fp8KVCacheDataTypeE0ELb0EEEvPT_PKS3_PKT0_S9_ifPKiSB_iPKfiiiSD_SD_iiiii,"aw",@nobits
	.sectionflags	@""
	.align	16
.nv.shared._ZN4vllm25paged_attention_v1_kernelI13__nv_bfloat16S1_Li64ELi16ELi128ELNS_18Fp8KVCacheDataTypeE0ELb0EEEvPT_PKS3_PKT0_S9_ifPKiSB_iPKfiiiSD_SD_iiiii:
	.zero		1184


//--------------------- .nv.shared._ZN4vllm25paged_attention_v1_kernelI13__nv_bfloat16S1_Li32ELi16ELi128ELNS_18Fp8KVCacheDataTypeE0ELb0EEEvPT_PKS3_PKT0_S9_ifPKiSB_iPKfiiiSD_SD_iiiii --------------------------
	.section	.nv.shared._ZN4vllm25paged_attention_v1_kernelI13__nv_bfloat16S1_Li32ELi16ELi128ELNS_18Fp8KVCacheDataTypeE0ELb0EEEvPT_PKS3_PKT0_S9_ifPKiSB_iPKfiiiSD_SD_iiiii,"aw",@nobits
	.sectionflags	@""
	.align	16
.nv.shared._ZN4vllm25paged_attention_v1_kernelI13__nv_bfloat16S1_Li32ELi16ELi128ELNS_18Fp8KVCacheDataTypeE0ELb0EEEvPT_PKS3_PKT0_S9_ifPKiSB_iPKfiiiSD_SD_iiiii:
	.zero		1120


//--------------------- .nv.shared._ZN4vllm25paged_attention_v1_kernelI13__nv_bfloat16S1_Li256ELi16ELi128ELNS_18Fp8KVCacheDataTypeE0ELb1EEEvPT_PKS3_PKT0_S9_ifPKiSB_iPKfiiiSD_SD_iiiii --------------------------
	.section	.nv.shared._ZN4vllm25paged_attention_v1_kernelI13__nv_bfloat16S1_Li256ELi16ELi128ELNS_18Fp8KVCacheDataTypeE0ELb1EEEvPT_PKS3_PKT0_S9_ifPKiSB_iPKfiiiSD_SD_iiiii,"aw",@nobits
	.sectionflags	@""
	.align	16
.nv.shared._ZN4vllm25paged_attention_v1_kernelI13__nv_bfloat16S1_Li256ELi16ELi128ELNS_18Fp8KVCacheDataTypeE0ELb1EEEvPT_PKS3_PKT0_S9_ifPKiSB_iPKfiiiSD_SD_iiiii:
	.zero		1568


//--------------------- .nv.shared._ZN4vllm25paged_attention_v1_kernelI13__nv_bfloat16S1_Li192ELi16ELi128ELNS_18Fp8KVCacheDataTypeE0ELb1EEEvPT_PKS3_PKT0_S9_ifPKiSB_iPKfiiiSD_SD_iiiii --------------------------
	.section	.nv.shared._ZN4vllm25paged_attention_v1_kernelI13__nv_bfloat16S1_Li192ELi16ELi128ELNS_18Fp8KVCacheDataTypeE0ELb1EEEvPT_PKS3_PKT0_S9_ifPKiSB_iPKfiiiSD_SD_iiiii,"aw",@nobits
	.sectionflags	@""
	.align	16
.nv.shared._ZN4vllm25paged_attention_v1_kernelI13__nv_bfloat16S1_Li192ELi16ELi128ELNS_18Fp8KVCacheDataTypeE0ELb1EEEvPT_PKS3_PKT0_S9_ifPKiSB_iPKfiiiSD_SD_iiiii:
	.zero		1440


//--------------------- .nv.shared._ZN4vllm25paged_attention_v1_kernelI13__nv_bfloat16S1_Li128ELi16ELi128ELNS_18Fp8KVCacheDataTypeE0ELb1EEEvPT_PKS3_PKT0_S9_ifPKiSB_iPKfiiiSD_SD_iiiii --------------------------
	.section	.nv.shared._ZN4vllm25paged_attention_v1_kernelI13__nv_bfloat16S1_Li128ELi16ELi128ELNS_18Fp8KVCacheDataTypeE0ELb1EEEvPT_PKS3_PKT0_S9_ifPKiSB_iPKfiiiSD_SD_iiiii,"aw",@nobits
	.sectionflags	@""
	.align	16
.nv.shared._ZN4vllm25paged_attention_v1_kernelI13__nv_bfloat16S1_Li128ELi16ELi128ELNS_18Fp8KVCacheDataTypeE0ELb1EEEvPT_PKS3_PKT0_S9_ifPKiSB_iPKfiiiSD_SD_iiiii:
	.zero		1312


//--------------------- .nv.shared._ZN4vllm25paged_attention_v1_kernelI13__nv_bfloat16S1_Li120ELi16ELi128ELNS_18Fp8KVCacheDataTypeE0ELb1EEEvPT_PKS3_PKT0_S9_ifPKiSB_iPKfiiiSD_SD_iiiii --------------------------
	.section	.nv.shared._ZN4vllm25paged_attention_v1_kernelI13__nv_bfloat16S1_Li120ELi16ELi128ELNS_18Fp8KVCacheDataTypeE0ELb1EEEvPT_PKS3_PKT0_S9_ifPKiSB_iPKfiiiSD_SD_iiiii,"aw",@nobits
	.sectionflags	@""
	.align	16
.nv.shared._ZN4vllm25paged_attention_v1_kernelI13__nv_bfloat16S1_Li120ELi16ELi128ELNS_18Fp8KVCacheDataTypeE0ELb1EEEvPT_PKS3_PKT0_S9_ifPKiSB_iPKfiiiSD_SD_iiiii:
	.zero		1296


//--------------------- .nv.shared._ZN4vllm25paged_attention_v1_kernelI13__nv_bfloat16S1_Li112ELi16ELi128ELNS_18Fp8KVCacheDataTypeE0ELb1EEEvPT_PKS3_PKT0_S9_ifPKiSB_iPKfiiiSD_SD_iiiii --------------------------
	.section	.nv.shared._ZN4vllm25paged_attention_v1_kernelI13__nv_bfloat16S1_Li112ELi16ELi128ELNS_18Fp8KVCacheDataTypeE0ELb1EEEvPT_PKS3_PKT0_S9_ifPKiSB_iPKfiiiSD_SD_iiiii,"aw",@nobits
	.sectionflags	@""
	.align	16
.nv.shared._ZN4vllm25paged_attention_v1_kernelI13__nv_bfloat16S1_Li112ELi16ELi128ELNS_18Fp8KVCacheDataTypeE0ELb1EEEvPT_PKS3_PKT0_S9_ifPKiSB_iPKfiiiSD_SD_iiiii:
	.zero		1280


//--------------------- .nv.shared._ZN4vllm25paged_attention_v1_kernelI13__nv_bfloat16S1_Li96ELi16ELi128ELNS_18Fp8KVCacheDataTypeE0ELb1EEEvPT_PKS3_PKT0_S9_ifPKiSB_iPKfiiiSD_SD_iiiii --------------------------
	.section	.nv.shared._ZN4vllm25paged_attention_v1_kernelI13__nv_bfloat16S1_Li96ELi16ELi128ELNS_18Fp8KVCacheDataTypeE0ELb1EEEvPT_PKS3_PKT0_S9_ifPKiSB_iPKfiiiSD_SD_iiiii,"aw",@nobits
	.sectionflags	@""
	.align	16
.nv.shared._ZN4vllm25paged_attention_v1_kernelI13__nv_bfloat16S1_Li96ELi16ELi128ELNS_18Fp8KVCacheDataTypeE0ELb1EEEvPT_PKS3_PKT0_S9_ifPKiSB_iPKfiiiSD_SD_iiiii:
	.zero		1248


//--------------------- .nv.shared._ZN4vllm25paged_attention_v1_kernelI13__nv_bfloat16S1_Li80ELi16ELi128ELNS_18Fp8KVCacheDataTypeE0ELb1EEEvPT_PKS3_PKT0_S9_ifPKiSB_iPKfiiiSD_SD_iiiii --------------------------
	.section	.nv.shared._ZN4vllm25paged_attention_v1_kernelI13__nv_bfloat16S1_Li80ELi16ELi128ELNS_18Fp8KVCacheDataTypeE0ELb1EEEvPT_PKS3_PKT0_S9_ifPKiSB_iPKfiiiSD_SD_iiiii,"aw",@nobits
	.sectionflags	@""
	.align	16
.nv.shared._ZN4vllm25paged_attention_v1_kernelI13__nv_bfloat16S1_Li80ELi16ELi128ELNS_18Fp8KVCacheDataTypeE0ELb1EEEvPT_PKS3_PKT0_S9_ifPKiSB_iPKfiiiSD_SD_iiiii:
	.zero		1216


//--------------------- .nv.shared._ZN4vllm25paged_attention_v1_kernelI13__nv_bfloat16S1_Li64ELi16ELi128ELNS_18Fp8KVCacheDataTypeE0ELb1EEEvPT_PKS3_PKT0_S9_ifPKiSB_iPKfiiiSD_SD_iiiii --------------------------
	.section	.nv.shared._ZN4vllm25paged_attention_v1_kernelI13__nv_bfloat16S1_Li64ELi16ELi128ELNS_18Fp8KVCacheDataTypeE0ELb1EEEvPT_PKS3_PKT0_S9_ifPKiSB_iPKfiiiSD_SD_iiiii,"aw",@nobits
	.sectionflags	@""
	.align	16
.nv.shared._ZN4vllm25paged_attention_v1_kernelI13__nv_bfloat16S1_Li64ELi16ELi128ELNS_18Fp8KVCacheDataTypeE0ELb1EEEvPT_PKS3_PKT0_S9_ifPKiSB_iPKfiiiSD_SD_iiiii:
	.zero		1184


//--------------------- .nv.shared._ZN4vllm25paged_attention_v1_kernelI13__nv_bfloat16S1_Li32ELi16ELi128ELNS_18Fp8KVCacheDataTypeE0ELb1EEEvPT_PKS3_PKT0_S9_ifPKiSB_iPKfiiiSD_SD_iiiii --------------------------
	.section	.nv.shared._ZN4vllm25paged_attention_v1_kernelI13__nv_bfloat16S1_Li32ELi16ELi128ELNS_18Fp8KVCacheDataTypeE0ELb1EEEvPT_PKS3_PKT0_S9_ifPKiSB_iPKfiiiSD_SD_iiiii,"aw",@nobits
	.sectionflags	@""
	.align	16
.nv.shared._ZN4vllm25paged_attention_v1_kernelI13__nv_bfloat16S1_Li32ELi16ELi128ELNS_18Fp8KVCacheDataTypeE0ELb1EEEvPT_PKS3_PKT0_S9_ifPKiSB_iPKfiiiSD_SD_iiiii:
	.zero		1120


//--------------------- .nv.shared._ZN4vllm25paged_attention_v1_kernelI13__nv_bfloat16S1_Li256ELi8ELi128ELNS_18Fp8KVCacheDataTypeE0ELb0EEEvPT_PKS3_PKT0_S9_ifPKiSB_iPKfiiiSD_SD_iiiii --------------------------
	.section	.nv.shared._ZN4vllm25paged_attention_v1_kernelI13__nv_bfloat16S1_Li256ELi8ELi128ELNS_18Fp8KVCacheDataTypeE0ELb0EEEvPT_PKS3_PKT0_S9_ifPKiSB_iPKfiiiSD_SD_iiiii,"aw",@nobits
	.sectionflags	@""
	.align	16
.nv.shared._ZN4vllm25paged_attention_v1_kernelI13__nv_bfloat16S1_Li256ELi8ELi128ELNS_18Fp8KVCacheDataTypeE0ELb0EEEvPT_PKS3_PKT0_S9_ifPKiSB_iPKfiiiSD_SD_iiiii:
	.zero		1568


//--------------------- .nv.shared._ZN4vllm25paged_attention_v1_kernelI13__nv_bfloat16S1_Li192ELi8ELi128ELNS_18Fp8KVCacheDataTypeE0ELb0EEEvPT_PKS3_PKT0_S9_ifPKiSB_iPKfiiiSD_SD_iiiii --------------------------
	.section	.nv.shared._ZN4vllm25paged_attention_v1_kernelI13__nv_bfloat16S1_Li192ELi8ELi128ELNS_18Fp8KVCacheDataTypeE0ELb0EEEvPT_PKS3_PKT0_S9_ifPKiSB_iPKfiiiSD_SD_iiiii,"aw",@nobits
	.sectionflags	@""
	.align	16
.nv.shared._ZN4vllm25paged_attention_v1_kernelI13__nv_bfloat16S1_Li192ELi8ELi128ELNS_18Fp8KVCacheDataTypeE0ELb0EEEvPT_PKS3_PKT0_S9_ifPKiSB_iPKfiiiSD_SD_iiiii:
	.zero		1440


//--------------------- .nv.shared._ZN4vllm25paged_attention_v1_kernelI13__nv_bfloat16S1_Li128ELi8ELi128ELNS_18Fp8KVCacheDataTypeE0ELb0EEEvPT_PKS3_PKT0_S9_ifPKiSB_iPKfiiiSD_SD_iiiii --------------------------
	.section	.nv.shared._ZN4vllm25paged_attention_v1_kernelI13__nv_bfloat16S1_Li128ELi8ELi128ELNS_18Fp8KVCacheDataTypeE0ELb0EEEvPT_PKS3_PKT0_S9_ifPKiSB_iPKfiiiSD_SD_iiiii,"aw",@nobits
	.sectionflags	@""
	.align	16
.nv.shared._ZN4vllm25paged_attention_v1_kernelI13__nv_bfloat16S1_Li128ELi8ELi128ELNS_18Fp8KVCacheDataTypeE0ELb0EEEvPT_PKS3_PKT0_S9_ifPKiSB_iPKfiiiSD_SD_iiiii:
	.zero		1312


//--------------------- .nv.shared._ZN4vllm25paged_attention_v1_kernelI13__nv_bfloat16S1_Li120ELi8ELi128ELNS_18Fp8KVCacheDataTypeE0ELb0EEEvPT_PKS3_PKT0_S9_ifPKiSB_iPKfiiiSD_SD_iiiii --------------------------
	.section	.nv.shared._ZN4vllm25paged_attention_v1_kernelI13__nv_bfloat16S1_Li120ELi8ELi128ELNS_18Fp8KVCacheDataTypeE0ELb0EEEvPT_PKS3_PKT0_S9_ifPKiSB_iPKfiiiSD_SD_iiiii,"aw",@nobits
	.sectionflags	@""
	.align	16
.nv.shared._ZN4vllm25paged_attention_v1_kernelI13__nv_bfloat16S1_Li120ELi8ELi128ELNS_18Fp8KVCacheDataTypeE0ELb0EEEvPT_PKS3_PKT0_S9_ifPKiSB_iPKfiiiSD_SD_iiiii:
	.zero		1296


//--------------------- .nv.shared._ZN4vllm25paged_attention_v1_kernelI13__nv_bfloat16S1_Li112ELi8ELi128ELNS_18Fp8KVCacheDataTypeE0ELb0EEEvPT_PKS3_PKT0_S9_ifPKiSB_iPKfiiiSD_SD_iiiii --------------------------
	.section	.nv.shared._ZN4vllm25paged_attention_v1_kernelI13__nv_bfloat16S1_Li112ELi8ELi128ELNS_18Fp8KVCacheDataTypeE0ELb0EEEvPT_PKS3_PKT0_S9_ifPKiSB_iPKfiiiSD_SD_iiiii,"aw",@nobits
	.sectionflags	@""
	.align	16
.nv.shared._ZN4vllm25paged_attention_v1_kernelI13__nv_bfloat16S1_Li112ELi8ELi128ELNS_18Fp8KVCacheDataTypeE0ELb0EEEvPT_PKS3_PKT0_S9_ifPKiSB_iPKfiiiSD_SD_iiiii:
	.zero		1280


//--------------------- .nv.shared._ZN4vllm25paged_attention_v1_kernelI13__nv_bfloat16S1_Li96ELi8ELi128ELNS_18Fp8KVCacheDataTypeE0ELb0EEEvPT_PKS3_PKT0_S9_ifPKiSB_iPKfiiiSD_SD_iiiii --------------------------
	.section	.nv.shared._ZN4vllm25paged_attention_v1_kernelI13__nv_bfloat16S1_Li96ELi8ELi128ELNS_18Fp8KVCacheDataTypeE0ELb0EEEvPT_PKS3_PKT0_S9_ifPKiSB_iPKfiiiSD_SD_iiiii,"aw",@nobits
	.sectionflags	@""
	.align	16
.nv.shared._ZN4vllm25paged_attention_v1_kernelI13__nv_bfloat16S1_Li96ELi8ELi128ELNS_18Fp8KVCacheDataTypeE0ELb0EEEvPT_PKS3_PKT0_S9_ifPKiSB_iPKfiiiSD_SD_iiiii:
	.zero		1248


//--------------------- .nv.shared._ZN4vllm25paged_attention_v1_kernelI13__nv_bfloat16S1_Li80ELi8ELi128ELNS_18Fp8KVCacheDataTypeE0ELb0EEEvPT_PKS3_PKT0_S9_ifPKiSB_iPKfiiiSD_SD_iiiii --------------------------
	.section	.nv.shared._ZN4vllm25paged_attention_v1_kernelI13__nv_bfloat16S1_Li80ELi8ELi128ELNS_18Fp8KVCacheDataTypeE0ELb0EEEvPT_PKS3_PKT0_S9_ifPKiSB_iPKfiiiSD_SD_iiiii,"aw",@nobits
	.sectionflags	@""
	.align	16
.nv.shared._ZN4vllm25paged_attention_v1_kernelI13__nv_bfloat16S1_Li80ELi8ELi128ELNS_18Fp8KVCacheDataTypeE0ELb0EEEvPT_PKS3_PKT0_S9_ifPKiSB_iPKfiiiSD_SD_iiiii:
	.zero		1216


//--------------------- .nv.shared._ZN4vllm25paged_attention_v1_kernelI13__nv_bfloat16S1_Li64ELi8ELi128ELNS_18Fp8KVCacheDataTypeE0ELb0EEEvPT_PKS3_PKT0_S9_ifPKiSB_iPKfiiiSD_SD_iiiii --------------------------
	.section	.nv.shared._ZN4vllm25paged_attention_v1_kernelI13__nv_bfloat16S1_Li64ELi8ELi128ELNS_18Fp8KVCacheDataTypeE0ELb0EEEvPT_PKS3_PKT0_S9_ifPKiSB_iPKfiiiSD_SD_iiiii,"aw",@nobits
	.sectionflags	@""
	.align	16
.nv.shared._ZN4vllm25paged_attention_v1_kernelI13__nv_bfloat16S1_Li64ELi8ELi128ELNS_18Fp8KVCacheDataTypeE0ELb0EEEvPT_PKS3_PKT0_S9_ifPKiSB_iPKfiiiSD_SD_iiiii:
	.zero		1184


//--------------------- .nv.shared._ZN4vllm25paged_attention_v1_kernelI13__nv_bfloat16S1_Li32ELi8ELi128ELNS_18Fp8KVCacheDataTypeE0ELb0EEEvPT_PKS3_PKT0_S9_ifPKiSB_iPKfiiiSD_SD_iiiii --------------------------
	.section	.nv.shared._ZN4vllm25paged_attention_v1_kernelI13__nv_bfloat16S1_Li32ELi8ELi128ELNS_18Fp8KVCacheDataTypeE0ELb0EEEvPT_PKS3_PKT0_S9_ifPKiSB_iPKfiiiSD_SD_iiiii,"aw",@nobits
	.sectionflags	@""
	.align	16
.nv.shared._ZN4vllm25paged_attention_v1_kernelI13__nv_bfloat16S1_Li32ELi8ELi128ELNS_18Fp8KVCacheDataTypeE0ELb0EEEvPT_PKS3_PKT0_S9_ifPKiSB_iPKfiiiSD_SD_iiiii:
	.zero		1120


//--------------------- .nv.shared._ZN4vllm25paged_attention_v1_kernelI13__nv_bfloat16S1_Li256ELi8ELi128ELNS_18Fp8KVCacheDataTypeE0ELb1EEEvPT_PKS3_PKT0_S9_ifPKiSB_iPKfiiiSD_SD_iiiii --------------------------
	.section	.nv.shared._ZN4vllm25paged_attention_v1_kernelI13__nv_bfloat16S1_Li256ELi8ELi128ELNS_18Fp8KVCacheDataTypeE0ELb1EEEvPT_PKS3_PKT0_S9_ifPKiSB_iPKfiiiSD_SD_iiiii,"aw",@nobits
	.sectionflags	@""
	.align	16
.nv.shared._ZN4vllm25paged_attention_v1_kernelI13__nv_bfloat16S1_Li256ELi8ELi128ELNS_18Fp8KVCacheDataTypeE0ELb1EEEvPT_PKS3_PKT0_S9_ifPKiSB_iPKfiiiSD_SD_iiiii:
	.zero		1568


//--------------------- .nv.shared._ZN4vllm25paged_attention_v1_kernelI13__nv_bfloat16S1_Li192ELi8ELi128ELNS_18Fp8KVCacheDataTypeE0ELb1EEEvPT_PKS3_PKT0_S9_ifPKiSB_iPKfiiiSD_SD_iiiii --------------------------
	.section	.nv.shared._ZN4vllm25paged_attention_v1_kernelI13__nv_bfloat16S1_Li192ELi8ELi128ELNS_18Fp8KVCacheDataTypeE0ELb1EEEvPT_PKS3_PKT0_S9_ifPKiSB_iPKfiiiSD_SD_iiiii,"aw",@nobits
	.sectionflags	@""
	.align	16
.nv.shared._ZN4vllm25paged_attention_v1_kernelI13__nv_bfloat16S1_Li192ELi8ELi128ELNS_18Fp8KVCacheDataTypeE0ELb1EEEvPT_PKS3_PKT0_S9_ifPKiSB_iPKfiiiSD_SD_iiiii:
	.zero		1440


//--------------------- .nv.shared._ZN4vllm25paged_attention_v1_kernelI13__nv_bfloat16S1_Li128ELi8ELi128ELNS_18Fp8KVCacheDataTypeE0ELb1EEEvPT_PKS3_PKT0_S9_ifPKiSB_iPKfiiiSD_SD_iiiii --------------------------
	.section	.nv.shared._ZN4vllm25paged_attention_v1_kernelI13__nv_bfloat16S1_Li128ELi8ELi128ELNS_18Fp8KVCacheDataTypeE0ELb1EEEvPT_PKS3_PKT0_S9_ifPKiSB_iPKfiiiSD_SD_iiiii,"aw",@nobits
	.sectionflags	@""
	.align	16
.nv.shared._ZN4vllm25paged_attention_v1_kernelI13__nv_bfloat16S1_Li128ELi8ELi128ELNS_18Fp8KVCacheDataTypeE0ELb1EEEvPT_PKS3_PKT0_S9_ifPKiSB_iPKfiiiSD_SD_iiiii:
	.zero		1312


//--------------------- .nv.shared._ZN4vllm25paged_attention_v1_kernelI13__nv_bfloat16S1_Li120ELi8ELi128ELNS_18Fp8KVCacheDataTypeE0ELb1EEEvPT_PKS3_PKT0_S9_ifPKiSB_iPKfiiiSD_SD_iiiii --------------------------
	.section	.nv.shared._ZN4vllm25paged_attention_v1_kernelI13__nv_bfloat16S1_Li120ELi8ELi128ELNS_18Fp8KVCacheDataTypeE0ELb1EEEvPT_PKS3_PKT0_S9_ifPKiSB_iPKfiiiSD_SD_iiiii,"aw",@nobits
	.sectionflags	@""
	.align	16
.nv.shared._ZN4vllm25paged_attention_v1_kernelI13__nv_bfloat16S1_Li120ELi8ELi128ELNS_18Fp8KVCacheDataTypeE0ELb1EEEvPT_PKS3_PKT0_S9_ifPKiSB_iPKfiiiSD_SD_iiiii:
	.zero		1296


//--------------------- .nv.shared._ZN4vllm25paged_attention_v1_kernelI13__nv_bfloat16S1_Li112ELi8ELi128ELNS_18Fp8KVCacheDataTypeE0ELb1EEEvPT_PKS3_PKT0_S9_ifPKiSB_iPKfiiiSD_SD_iiiii --------------------------
	.section	.nv.shared._ZN4vllm25paged_attention_v1_kernelI13__nv_bfloat16S1_Li112ELi8ELi128ELNS_18Fp8KVCacheDataTypeE0ELb1EEEvPT_PKS3_PKT0_S9_ifPKiSB_iPKfiiiSD_SD_iiiii,"aw",@nobits
	.sectionflags	@""
	.align	16
.nv.shared._ZN4vllm25paged_attention_v1_kernelI13__nv_bfloat16S1_Li112ELi8ELi128ELNS_18Fp8KVCacheDataTypeE0ELb1EEEvPT_PKS3_PKT0_S9_ifPKiSB_iPKfiiiSD_SD_iiiii:
	.zero		1280


//--------------------- .nv.shared._ZN4vllm25paged_attention_v1_kernelI13__nv_bfloat16S1_Li96ELi8ELi128ELNS_18Fp8KVCacheDataTypeE0ELb1EEEvPT_PKS3_PKT0_S9_ifPKiSB_iPKfiiiSD_SD_iiiii --------------------------
	.section	.nv.shared._ZN4vllm25paged_attention_v1_kernelI13__nv_bfloat16S1_Li96ELi8ELi128ELNS_18Fp8KVCacheDataTypeE0ELb1EEEvPT_PKS3_PKT0_S9_ifPKiSB_iPKfiiiSD_SD_iiiii,"aw",@nobits
	.sectionflags	@""
	.align	16
.nv.shared._ZN4vllm25paged_attention_v1_kernelI13__nv_bfloat16S1_Li96ELi8ELi128ELNS_18Fp8KVCacheDataTypeE0ELb1EEEvPT_PKS3_PKT0_S9_ifPKiSB_iPKfiiiSD_SD_iiiii:
	.zero		1248


//--------------------- .nv.shared._ZN4vllm25paged_attention_v1_kernelI13__nv_bfloat16S1_Li80ELi8ELi128ELNS_18Fp8KVCacheDataTypeE0ELb1EEEvPT_PKS3_PKT0_S9_ifPKiSB_iPKfiiiSD_SD_iiiii --------------------------
	.section	.nv.shared._ZN4vllm25paged_attention_v1_kernelI13__nv_bfloat16S1_Li80ELi8ELi128ELNS_18Fp8KVCacheDataTypeE0ELb1EEEvPT_PKS3_PKT0_S9_ifPKiSB_iPKfiiiSD_SD_iiiii,"aw",@nobits
	.sectionflags	@""
	.align	16
.nv.shared._ZN4vllm25paged_attention_v1_kernelI13__nv_bfloat16S1_Li80ELi8ELi128ELNS_18Fp8KVCacheDataTypeE0ELb1EEEvPT_PKS3_PKT0_S9_ifPKiSB_iPKfiiiSD_SD_iiiii:
	.zero		1216


//--------------------- .nv.shared._ZN4vllm25paged_attention_v1_kernelI13__nv_bfloat16S1_Li64ELi8ELi128ELNS_18Fp8KVCacheDataTypeE0ELb1EEEvPT_PKS3_PKT0_S9_ifPKiSB_iPKfiiiSD_SD_iiiii --------------------------
	.section	.nv.shared._ZN4vllm25paged_attention_v1_kernelI13__nv_bfloat16S1_Li64ELi8ELi128ELNS_18Fp8KVCacheDataTypeE0ELb1EEEvPT_PKS3_PKT0_S9_ifPKiSB_iPKfiiiSD_SD_iiiii,"aw",@nobits
	.sectionflags	@""
	.align	16
.nv.shared._ZN4vllm25paged_attention_v1_kernelI13__nv_bfloat16S1_Li64ELi8ELi128ELNS_18Fp8KVCacheDataTypeE0ELb1EEEvPT_PKS3_PKT0_S9_ifPKiSB_iPKfiiiSD_SD_iiiii:
	.zero		1184


//--------------------- .nv.shared._ZN4vllm25paged_attention_v1_kernelI13__nv_bfloat16S1_Li32ELi8ELi128ELNS_18Fp8KVCacheDataTypeE0ELb1EEEvPT_PKS3_PKT0_S9_ifPKiSB_iPKfiiiSD_SD_iiiii --------------------------
	.section	.nv.shared._ZN4vllm25paged_attention_v1_kernelI13__nv_bfloat16S1_Li32ELi8ELi128ELNS_18Fp8KVCacheDataTypeE0ELb1EEEvPT_PKS3_PKT0_S9_ifPKiSB_iPKfiiiSD_SD_iiiii,"aw",@nobits
	.sectionflags	@""
	.align	16
.nv.shared._ZN4vllm25paged_attention_v1_kernelI13__nv_bfloat16S1_Li32ELi8ELi128ELNS_18Fp8KVCacheDataTypeE0ELb1EEEvPT_PKS3_PKT0_S9_ifPKiSB_iPKfiiiSD_SD_iiiii:
	.zero		1120


//--------------------- .nv.shared._ZN4vllm25paged_attention_v1_kernelIttLi256ELi32ELi128ELNS_18Fp8KVCacheDataTypeE0ELb0EEEvPT_PKS2_PKT0_S8_ifPKiSA_iPKfiiiSC_SC_iiiii --------------------------
	.section	.nv.shared._ZN4vllm25paged_attention_v1_kernelIttLi256ELi32ELi128ELNS_18Fp8KVCacheDataTypeE0ELb0EEEvPT_PKS2_PKT0_S8_ifPKiSA_iPKfiiiSC_SC_iiiii,"aw",@nobits
	.sectionflags	@""
	.align	16
.nv.shared._ZN4vllm25paged_attention_v1_kernelIttLi256ELi32ELi128ELNS_18Fp8KVCacheDataTypeE0ELb0EEEvPT_PKS2_PKT0_S8_ifPKiSA_iPKfiiiSC_SC_iiiii:
	.zero		1568


//--------------------- .nv.shared._ZN4vllm25paged_attention_v1_kernelIttLi192ELi32ELi128ELNS_18Fp8KVCacheDataTypeE0ELb0EEEvPT_PKS2_PKT0_S8_ifPKiSA_iPKfiiiSC_SC_iiiii --------------------------
	.section	.nv.shared._ZN4vllm25paged_attention_v1_kernelIttLi192ELi32ELi128ELNS_18Fp8KVCacheDataTypeE0ELb0EEEvPT_PKS2_PKT0_S8_ifPKiSA_iPKfiiiSC_SC_iiiii,"aw",@nobits
	.sectionflags	@""
	.align	16
.nv.shared._ZN4vllm25paged_attention_v1_kernelIttLi192ELi32ELi128ELNS_18Fp8KVCacheDataTypeE0ELb0EEEvPT_PKS2_PKT0_S8_ifPKiSA_iPKfiiiSC_SC_iiiii:
	.zero		1440


//--------------------- .nv.shared._ZN4vllm25paged_attention_v1_kernelIttLi128ELi32ELi128ELNS_18Fp8KVCacheDataTypeE0ELb0EEEvPT_PKS2_PKT0_S8_ifPKiSA_iPKfiiiSC_SC_iiiii --------------------------
	.section	.nv.shared._ZN4vllm25paged_attention_v1_kernelIttLi128ELi32ELi128ELNS_18Fp8KVCacheDataTypeE0ELb0EEEvPT_PKS2_PKT0_S8_ifPKiSA_iPKfiiiSC_SC_iiiii,"aw",@nobits
	.sectionflags	@""
	.align	16
.nv.shared._ZN4vllm25paged_attention_v1_kernelIttLi128ELi32ELi128ELNS_18Fp8KVCacheDataTypeE0ELb0EEEvPT_PKS2_PKT0_S8_ifPKiSA_iPKfiiiSC_SC_iiiii:
	.zero		1312


//--------------------- .nv.shared._ZN4vllm25paged_attention_v1_kernelIttLi120ELi32ELi128ELNS_18Fp8KVCacheDataTypeE0ELb0EEEvPT_PKS2_PKT0_S8_ifPKiSA_iPKfiiiSC_SC_iiiii --------------------------
	.section	.nv.shared._ZN4vllm25paged_attention_v1_kernelIttLi120ELi32ELi128ELNS_18Fp8KVCacheDataTypeE0ELb0EEEvPT_PKS2_PKT0_S8_ifPKiSA_iPKfiiiSC_SC_iiiii,"aw",@nobits
	.sectionflags	@""
	.align	16
.nv.shared._ZN4vllm25paged_attention_v1_kernelIttLi120ELi32ELi128ELNS_18Fp8KVCacheDataTypeE0ELb0EEEvPT_PKS2_PKT0_S8_ifPKiSA_iPKfiiiSC_SC_iiiii:
	.zero		1296


//--------------------- .nv.shared._ZN4vllm25paged_attention_v1_kernelIttLi112ELi32ELi128ELNS_18Fp8KVCacheDataTypeE0ELb0EEEvPT_PKS2_PKT0_S8_ifPKiSA_iPKfiiiSC_SC_iiiii --------------------------
	.section	.nv.shared._ZN4vllm25paged_attention_v1_kernelIttLi112ELi32ELi128ELNS_18Fp8KVCacheDataTypeE0ELb0EEEvPT_PKS2_PKT0_S8_ifPKiSA_iPKfiiiSC_SC_iiiii,"aw",@nobits
	.sectionflags	@""
	.align	16
.nv.shared._ZN4vllm25paged_attention_v1_kernelIttLi112ELi32ELi128ELNS_18Fp8KVCacheDataTypeE0ELb0EEEvPT_PKS2_PKT0_S8_ifPKiSA_iPKfiiiSC_SC_iiiii:
	.zero		1280


//--------------------- .nv.shared._ZN4vllm25paged_attention_v1_kernelIttLi96ELi32ELi128ELNS_18Fp8KVCacheDataTypeE0ELb0EEEvPT_PKS2_PKT0_S8_ifPKiSA_iPKfiiiSC_SC_iiiii --------------------------
	.section	.nv.shared._ZN4vllm25paged_attention_v1_kernelIttLi96ELi32ELi128ELNS_18Fp8KVCacheDataTypeE0ELb0EEEvPT_PKS2_PKT0_S8_ifPKiSA_iPKfiiiSC_SC_iiiii,"aw",@nobits
	.sectionflags	@""
	.align	16
.nv.shared._ZN4vllm25paged_attention_v1_kernelIttLi96ELi32ELi128ELNS_18Fp8KVCacheDataTypeE0ELb0EEEvPT_PKS2_PKT0_S8_ifPKiSA_iPKfiiiSC_SC_iiiii:
	.zero		1248


//--------------------- .nv.shared._ZN4vllm25paged_attention_v1_kernelIttLi80ELi32ELi128ELNS_18Fp8KVCacheDataTypeE0ELb0EEEvPT_PKS2_PKT0_S8_ifPKiSA_iPKfiiiSC_SC_iiiii --------------------------
	.section	.nv.shared._ZN4vllm25paged_attention_v1_kernelIttLi80ELi32ELi128ELNS_18Fp8KVCacheDataTypeE0ELb0EEEvPT_PKS2_PKT0_S8_ifPKiSA_iPKfiiiSC_SC_iiiii,"aw",@nobits
	.sectionflags	@""
	.align	16
.nv.shared._ZN4vllm25paged_attention_v1_kernelIttLi80ELi32ELi128ELNS_18Fp8KVCacheDataTypeE0ELb0EEEvPT_PKS2_PKT0_S8_ifPKiSA_iPKfiiiSC_SC_iiiii:
	.zero		1216


//--------------------- .nv.shared._ZN4vllm25paged_attention_v1_kernelIttLi64ELi32ELi128ELNS_18Fp8KVCacheDataTypeE0ELb0EEEvPT_PKS2_PKT0_S8_ifPKiSA_iPKfiiiSC_SC_iiiii --------------------------
	.section	.nv.shared._ZN4vllm25paged_attention_v1_kernelIttLi64ELi32ELi128ELNS_18Fp8KVCacheDataTypeE0ELb0EEEvPT_PKS2_PKT0_S8_ifPKiSA_iPKfiiiSC_SC_iiiii,"aw",@nobits
	.sectionflags	@""
	.align	16
.nv.shared._ZN4vllm25paged_attention_v1_kernelIttLi64ELi32ELi128ELNS_18Fp8KVCacheDataTypeE0ELb0EEEvPT_PKS2_PKT0_S8_ifPKiSA_iPKfiiiSC_SC_iiiii:
	.zero		1184


//--------------------- .nv.shared._ZN4vllm25paged_attention_v1_kernelIttLi32ELi32ELi128ELNS_18Fp8KVCacheDataTypeE0ELb0EEEvPT_PKS2_PKT0_S8_ifPKiSA_iPKfiiiSC_SC_iiiii --------------------------
	.section	.nv.shared._ZN4vllm25paged_attention_v1_kernelIttLi32ELi32ELi128ELNS_18Fp8KVCacheDataTypeE0ELb0EEEvPT_PKS2_PKT0_S8_ifPKiSA_iPKfiiiSC_SC_iiiii,"aw",@nobits
	.sectionflags	@""
	.align	16
.nv.shared._ZN4vllm25paged_attention_v1_kernelIttLi32ELi32ELi128ELNS_18Fp8KVCacheDataTypeE0ELb0EEEvPT_PKS2_PKT0_S8_ifPKiSA_iPKfiiiSC_SC_iiiii:
	.zero		1120


//--------------------- .nv.shared._ZN4vllm25paged_attention_v1_kernelIttLi256ELi32ELi128ELNS_18Fp8KVCacheDataTypeE0ELb1EEEvPT_PKS2_PKT0_S8_ifPKiSA_iPKfiiiSC_SC_iiiii --------------------------
	.section	.nv.shared._ZN4vllm25paged_attention_v1_kernelIttLi256ELi32ELi128ELNS_18Fp8KVCacheDataTypeE0ELb1EEEvPT_PKS2_PKT0_S8_ifPKiSA_iPKfiiiSC_SC_iiiii,"aw",@nobits
	.sectionflags	@""
	.align	16
.nv.shared._ZN4vllm25paged_attention_v1_kernelIttLi256ELi32ELi128ELNS_18Fp8KVCacheDataTypeE0ELb1EEEvPT_PKS2_PKT0_S8_ifPKiSA_iPKfiiiSC_SC_iiiii:
	.zero		1568


//--------------------- .nv.shared._ZN4vllm25paged_attention_v1_kernelIttLi192ELi32ELi128ELNS_18Fp8KVCacheDataTypeE0ELb1EEEvPT_PKS2_PKT0_S8_ifPKiSA_iPKfiiiSC_SC_iiiii --------------------------
	.section	.nv.shared._ZN4vllm25paged_attention_v1_kernelIttLi192ELi32ELi128ELNS_18Fp8KVCacheDataTypeE0ELb1EEEvPT_PKS2_PKT0_S8_ifPKiSA_iPKfiiiSC_SC_iiiii,"aw",@nobits
	.sectionflags	@""
	.align	16
.nv.shared._ZN4vllm25paged_attention_v1_kernelIttLi192ELi32ELi128ELNS_18Fp8KVCacheDataTypeE0ELb1EEEvPT_PKS2_PKT0_S8_ifPKiSA_iPKfiiiSC_SC_iiiii:
	.zero		1440


//--------------------- .nv.shared._ZN4vllm25paged_attention_v1_kernelIttLi128ELi32ELi128ELNS_18Fp8KVCacheDataTypeE0ELb1EEEvPT_PKS2_PKT0_S8_ifPKiSA_iPKfiiiSC_SC_iiiii --------------------------
	.section	.nv.shared._ZN4vllm25paged_attention_v1_kernelIttLi128ELi32ELi128ELNS_18Fp8KVCacheDataTypeE0ELb1EEEvPT_PKS2_PKT0_S8_ifPKiSA_iPKfiiiSC_SC_iiiii,"aw",@nobits
	.sectionflags	@""
	.align	16
.nv.shared._ZN4vllm25paged_attention_v1_kernelIttLi128ELi32ELi128ELNS_18Fp8KVCacheDataTypeE0ELb1EEEvPT_PKS2_PKT0_S8_ifPKiSA_iPKfiiiSC_SC_iiiii:
	.zero		1312


//--------------------- .nv.shared._ZN4vllm25paged_attention_v1_kernelIttLi120ELi32ELi128ELNS_18Fp8KVCacheDataTypeE0ELb1EEEvPT_PKS2_PKT0_S8_ifPKiSA_iPKfiiiSC_SC_iiiii --------------------------
	.section	.nv.shared._ZN4vllm25paged_attention_v1_kernelIttLi120ELi32ELi128ELNS_18Fp8KVCacheDataTypeE0ELb1EEEvPT_PKS2_PKT0_S8_ifPKiSA_iPKfiiiSC_SC_iiiii,"aw",@nobits
	.sectionflags	@""
	.align	16
.nv.shared._ZN4vllm25paged_attention_v1_kernelIttLi120ELi32ELi128ELNS_18Fp8KVCacheDataTypeE0ELb1EEEvPT_PKS2_PKT0_S8_ifPKiSA_iPKfiiiSC_SC_iiiii:
	.zero		1296


//--------------------- .nv.shared._ZN4vllm25paged_attention_v1_kernelIttLi112ELi32ELi128ELNS_18Fp8KVCacheDataTypeE0ELb1EEEvPT_PKS2_PKT0_S8_ifPKiSA_iPKfiiiSC_SC_iiiii --------------------------
	.section	.nv.shared._ZN4vllm25paged_attention_v1_kernelIttLi112ELi32ELi128ELNS_18Fp8KVCacheDataTypeE0ELb1EEEvPT_PKS2_PKT0_S8_ifPKiSA_iPKfiiiSC_SC_iiiii,"aw",@nobits
	.sectionflags	@""
	.align	16
.nv.shared._ZN4vllm25paged_attention_v1_kernelIttLi112ELi32ELi128ELNS_18Fp8KVCacheDataTypeE0ELb1EEEvPT_PKS2_PKT0_S8_ifPKiSA_iPKfiiiSC_SC_iiiii:
	.zero		1280


//--------------------- .nv.shared._ZN4vllm25paged_attention_v1_kernelIttLi96ELi32ELi128ELNS_18Fp8KVCacheDataTypeE0ELb1EEEvPT_PKS2_PKT0_S8_ifPKiSA_iPKfiiiSC_SC_iiiii --------------------------
	.section	.nv.shared._ZN4vllm25paged_attention_v1_kernelIttLi96ELi32ELi128ELNS_18Fp8KVCacheDataTypeE0ELb1EEEvPT_PKS2_PKT0_S8_ifPKiSA_iPKfiiiSC_SC_iiiii,"aw",@nobits
	.sectionflags	@""
	.align	16
.nv.shared._ZN4vllm25paged_attention_v1_kernelIttLi96ELi32ELi128ELNS_18Fp8KVCacheDataTypeE0ELb1EEEvPT_PKS2_PKT0_S8_ifPKiSA_iPKfiiiSC_SC_iiiii:
	.zero		1248


//--------------------- .nv.shared._ZN4vllm25paged_attention_v1_kernelIttLi80ELi32ELi128ELNS_18Fp8KVCacheDataTypeE0ELb1EEEvPT_PKS2_PKT0_S8_ifPKiSA_iPKfiiiSC_SC_iiiii --------------------------
	.section	.nv.shared._ZN4vllm25paged_attention_v1_kernelIttLi80ELi32ELi128ELNS_18Fp8KVCacheDataTypeE0ELb1EEEvPT_PKS2_PKT0_S8_ifPKiSA_iPKfiiiSC_SC_iiiii,"aw",@nobits
	.sectionflags	@""
	.align	16
.nv.shared._ZN4vllm25paged_attention_v1_kernelIttLi80ELi32ELi128ELNS_18Fp8KVCacheDataTypeE0ELb1EEEvPT_PKS2_PKT0_S8_ifPKiSA_iPKfiiiSC_SC_iiiii:
	.zero		1216


//--------------------- .nv.shared._ZN4vllm25paged_attention_v1_kernelIttLi64ELi32ELi128ELNS_18Fp8KVCacheDataTypeE0ELb1EEEvPT_PKS2_PKT0_S8_ifPKiSA_iPKfiiiSC_SC_iiiii --------------------------
	.section	.nv.shared._ZN4vllm25paged_attention_v1_kernelIttLi64ELi32ELi128ELNS_18Fp8KVCacheDataTypeE0ELb1EEEvPT_PKS2_PKT0_S8_ifPKiSA_iPKfiiiSC_SC_iiiii,"aw",@nobits
	.sectionflags	@""
	.align	16
.nv.shared._ZN4vllm25paged_attention_v1_kernelIttLi64ELi32ELi128ELNS_18Fp8KVCacheDataTypeE0ELb1EEEvPT_PKS2_PKT0_S8_ifPKiSA_iPKfiiiSC_SC_iiiii:
	.zero		1184


//--------------------- .nv.shared._ZN4vllm25paged_attention_v1_kernelIttLi32ELi32ELi128ELNS_18Fp8KVCacheDataTypeE0ELb1EEEvPT_PKS2_PKT0_S8_ifPKiSA_iPKfiiiSC_SC_iiiii --------------------------
	.section	.nv.shared._ZN4vllm25paged_attention_v1_kernelIttLi32ELi32ELi128ELNS_18Fp8KVCacheDataTypeE0ELb1EEEvPT_PKS2_PKT0_S8_ifPKiSA_iPKfiiiSC_SC_iiiii,"aw",@nobits
	.sectionflags	@""
	.align	16
.nv.shared._ZN4vllm25paged_attention_v1_kernelIttLi32ELi32ELi128ELNS_18Fp8KVCacheDataTypeE0ELb1EEEvPT_PKS2_PKT0_S8_ifPKiSA_iPKfiiiSC_SC_iiiii:
	.zero		1120


//--------------------- .nv.shared._ZN4vllm25paged_attention_v1_kernelIttLi256ELi16ELi128ELNS_18Fp8KVCacheDataTypeE0ELb0EEEvPT_PKS2_PKT0_S8_ifPKiSA_iPKfiiiSC_SC_iiiii --------------------------
	.section	.nv.shared._ZN4vllm25paged_attention_v1_kernelIttLi256ELi16ELi128ELNS_18Fp8KVCacheDataTypeE0ELb0EEEvPT_PKS2_PKT0_S8_ifPKiSA_iPKfiiiSC_SC_iiiii,"aw",@nobits
	.sectionflags	@""
	.align	16
.nv.shared._ZN4vllm25paged_attention_v1_kernelIttLi256ELi16ELi128ELNS_18Fp8KVCacheDataTypeE0ELb0EEEvPT_PKS2_PKT0_S8_ifPKiSA_iPKfiiiSC_SC_iiiii:
	.zero		1568


//--------------------- .nv.shared._ZN4vllm25paged_attention_v1_kernelIttLi192ELi16ELi128ELNS_18Fp8KVCacheDataTypeE0ELb0EEEvPT_PKS2_PKT0_S8_ifPKiSA_iPKfiiiSC_SC_iiiii --------------------------
	.section	.nv.shared._ZN4vllm25paged_attention_v1_kernelIttLi192ELi16ELi128ELNS_18Fp8KVCacheDataTypeE0ELb0EEEvPT_PKS2_PKT0_S8_ifPKiSA_iPKfiiiSC_SC_iiiii,"aw",@nobits
	.sectionflags	@""
	.align	16
.nv.shared._ZN4vllm25paged_attention_v1_kernelIttLi192ELi16ELi128ELNS_18Fp8KVCacheDataTypeE0ELb0EEEvPT_PKS2_PKT0_S8_ifPKiSA_iPKfiiiSC_SC_iiiii:
	.zero		1440


//--------------------- .nv.shared._ZN4vllm25paged_attention_v1_kernelIttLi128ELi16ELi128ELNS_18Fp8KVCacheDataTypeE0ELb0EEEvPT_PKS2_PKT0_S8_ifPKiSA_iPKfiiiSC_SC_iiiii --------------------------
	.section	.nv.shared._ZN4vllm25paged_attention_v1_kernelIttLi128ELi16ELi128ELNS_18Fp8KVCacheDataTypeE0ELb0EEEvPT_PKS2_PKT0_S8_ifPKiSA_iPKfiiiSC_SC_iiiii,"aw",@nobits
	.sectionflags	@""
	.align	16
.nv.shared._ZN4vllm25paged_attention_v1_kernelIttLi128ELi16ELi128ELNS_18Fp8KVCacheDataTypeE0ELb0EEEvPT_PKS2_PKT0_S8_ifPKiSA_iPKfiiiSC_SC_iiiii:
	.zero		1312


//--------------------- .nv.shared._ZN4vllm25paged_attention_v1_kernelIttLi120ELi16ELi128ELNS_18Fp8KVCacheDataTypeE0ELb0EEEvPT_PKS2_PKT0_S8_ifPKiSA_iPKfiiiSC_SC_iiiii --------------------------
	.section	.nv.shared._ZN4vllm25paged_attention_v1_kernelIttLi120ELi16ELi128ELNS_18Fp8KVCacheDataTypeE0ELb0EEEvPT_PKS2_PKT0_S8_ifPKiSA_iPKfiiiSC_SC_iiiii,"aw",@nobits
	.sectionflags	@""
	.align	16
.nv.shared._ZN4vllm25paged_attention_v1_kernelIttLi120ELi16ELi128ELNS_18Fp8KVCacheDataTypeE0ELb0EEEvPT_PKS2_PKT0_S8_ifPKiSA_iPKfiiiSC_SC_iiiii:
	.zero		1296


//--------------------- .nv.shared._ZN4vllm25paged_attention_v1_kernelIttLi112ELi16ELi128ELNS_18Fp8KVCacheDataTypeE0ELb0EEEvPT_PKS2_PKT0_S8_ifPKiSA_iPKfiiiSC_SC_iiiii --------------------------
	.section	.nv.shared._ZN4vllm25paged_attention_v1_kernelIttLi112ELi16ELi128ELNS_18Fp8KVCacheDataTypeE0ELb0EEEvPT_PKS2_PKT0_S8_ifPKiSA_iPKfiiiSC_SC_iiiii,"aw",@nobits
	.sectionflags	@""
	.align	16
.nv.shared._ZN4vllm25paged_attention_v1_kernelIttLi112ELi16ELi128ELNS_18Fp8KVCacheDataTypeE0ELb0EEEvPT_PKS2_PKT0_S8_ifPKiSA_iPKfiiiSC_SC_iiiii:
	.zero		1280


//--------------------- .nv.shared._ZN4vllm25paged_attention_v1_kernelIttLi96ELi16ELi128ELNS_18Fp8KVCacheDataTypeE0ELb0EEEvPT_PKS2_PKT0_S8_ifPKiSA_iPKfiiiSC_SC_iiiii --------------------------
	.section	.nv.shared._ZN4vllm25paged_attention_v1_kernelIttLi96ELi16ELi128ELNS_18Fp8KVCacheDataTypeE0ELb0EEEvPT_PKS2_PKT0_S8_ifPKiSA_iPKfiiiSC_SC_iiiii,"aw",@nobits
	.sectionflags	@""
	.align	16
.nv.shared._ZN4vllm25paged_attention_v1_kernelIttLi96ELi16ELi128ELNS_18Fp8KVCacheDataTypeE0ELb0EEEvPT_PKS2_PKT0_S8_ifPKiSA_iPKfiiiSC_SC_iiiii:
	.zero		1248


//--------------------- .nv.shared._ZN4vllm25paged_attention_v1_kernelIttLi80ELi16ELi128ELNS_18Fp8KVCacheDataTypeE0ELb0EEEvPT_PKS2_PKT0_S8_ifPKiSA_iPKfiiiSC_SC_iiiii --------------------------
	.section	.nv.shared._ZN4vllm25paged_attention_v1_kernelIttLi80ELi16ELi128ELNS_18Fp8KVCacheDataTypeE0ELb0EEEvPT_PKS2_PKT0_S8_ifPKiSA_iPKfiiiSC_SC_iiiii,"aw",@nobits
	.sectionflags	@""
	.align	16
.nv.shared._ZN4vllm25paged_attention_v1_kernelIttLi80ELi16ELi128ELNS_18Fp8KVCacheDataTypeE0ELb0EEEvPT_PKS2_PKT0_S8_ifPKiSA_iPKfiiiSC_SC_iiiii:
	.zero		1216


//--------------------- .nv.shared._ZN4vllm25paged_attention_v1_kernelIttLi64ELi16ELi128ELNS_18Fp8KVCacheDataTypeE0ELb0EEEvPT_PKS2_PKT0_S8_ifPKiSA_iPKfiiiSC_SC_iiiii --------------------------
	.section	.nv.shared._ZN4vllm25paged_attention_v1_kernelIttLi64ELi16ELi128ELNS_18Fp8KVCacheDataTypeE0ELb0EEEvPT_PKS2_PKT0_S8_ifPKiSA_iPKfiiiSC_SC_iiiii,"aw",@nobits
	.sectionflags	@""
	.align	16
.nv.shared._ZN4vllm25paged_attention_v1_kernelIttLi64ELi16ELi128ELNS_18Fp8KVCacheDataTypeE0ELb0EEEvPT_PKS2_PKT0_S8_ifPKiSA_iPKfiiiSC_SC_iiiii:
	.zero		1184


//--------------------- .nv.shared._ZN4vllm25paged_attention_v1_kernelIttLi32ELi16ELi128ELNS_18Fp8KVCacheDataTypeE0ELb0EEEvPT_PKS2_PKT0_S8_ifPKiSA_iPKfiiiSC_SC_iiiii --------------------------
	.section	.nv.shared._ZN4vllm25paged_attention_v1_kernelIttLi32ELi16ELi128ELNS_18Fp8KVCacheDataTypeE0ELb0EEEvPT_PKS2_PKT0_S8_ifPKiSA_iPKfiiiSC_SC_iiiii,"aw",@nobits
	.sectionflags	@""
	.align	16
.nv.shared._ZN4vllm25paged_attention_v1_kernelIttLi32ELi16ELi128ELNS_18Fp8KVCacheDataTypeE0ELb0EEEvPT_PKS2_PKT0_S8_ifPKiSA_iPKfiiiSC_SC_iiiii:
	.zero		1120


//--------------------- .nv.shared._ZN4vllm25paged_attention_v1_kernelIttLi256ELi16ELi128ELNS_18Fp8KVCacheDataTypeE0ELb1EEEvPT_PKS2_PKT0_S8_ifPKiSA_iPKfiiiSC_SC_iiiii --------------------------
	.section	.nv.shared._ZN4vllm25paged_attention_v1_kernelIttLi256ELi16ELi128ELNS_18Fp8KVCacheDataTypeE0ELb1EEEvPT_PKS2_PKT0_S8_ifPKiSA_iPKfiiiSC_SC_iiiii,"aw",@nobits
	.sectionflags	@""
	.align	16
.nv.shared._ZN4vllm25paged_attention_v1_kernelIttLi256ELi16ELi128ELNS_18Fp8KVCacheDataTypeE0ELb1EEEvPT_PKS2_PKT0_S8_ifPKiSA_iPKfiiiSC_SC_iiiii:
	.zero		1568


//--------------------- .nv.shared._ZN4vllm25paged_attention_v1_kernelIttLi192ELi16ELi128ELNS_18Fp8KVCacheDataTypeE0ELb1EEEvPT_PKS2_PKT0_S8_ifPKiSA_iPKfiiiSC_SC_iiiii --------------------------
	.section	.nv.shared._ZN4vllm25paged_attention_v1_kernelIttLi192ELi16ELi128ELNS_18Fp8KVCacheDataTypeE0ELb1EEEvPT_PKS2_PKT0_S8_ifPKiSA_iPKfiiiSC_SC_iiiii,"aw",@nobits
	.sectionflags	@""
	.align	16
.nv.shared._ZN4vllm25paged_attention_v1_kernelIttLi192ELi16ELi128ELNS_18Fp8KVCacheDataTypeE0ELb1EEEvPT_PKS2_PKT0_S8_ifPKiSA_iPKfiiiSC_SC_iiiii:
	.zero		1440


//--------------------- .nv.shared._ZN4vllm25paged_attention_v1_kernelIttLi128ELi16ELi128ELNS_18Fp8KVCacheDataTypeE0ELb1EEEvPT_PKS2_PKT0_S8_ifPKiSA_iPKfiiiSC_SC_iiiii --------------------------
	.section	.nv.shared._ZN4vllm25paged_attention_v1_kernelIttLi128ELi16ELi128ELNS_18Fp8KVCacheDataTypeE0ELb1EEEvPT_PKS2_PKT0_S8_ifPKiSA_iPKfiiiSC_SC_iiiii,"aw",@nobits
	.sectionflags	@""
	.align	16
.nv.shared._ZN4vllm25paged_attention_v1_kernelIttLi128ELi16ELi128ELNS_18Fp8KVCacheDataTypeE0ELb1EEEvPT_PKS2_PKT0_S8_ifPKiSA_iPKfiiiSC_SC_iiiii:
	.zero		1312


//--------------------- .nv.shared._ZN4vllm25paged_attention_v1_kernelIttLi120ELi16ELi128ELNS_18Fp8KVCacheDataTypeE0ELb1EEEvPT_PKS2_PKT0_S8_ifPKiSA_iPKfiiiSC_SC_iiiii --------------------------
	.section	.nv.shared._ZN4vllm25paged_attention_v1_kernelIttLi120ELi16ELi128ELNS_18Fp8KVCacheDataTypeE0ELb1EEEvPT_PKS2_PKT0_S8_ifPKiSA_iPKfiiiSC_SC_iiiii,"aw",@nobits
	.sectionflags	@""
	.align	16
.nv.shared._ZN4vllm25paged_attention_v1_kernelIttLi120ELi16ELi128ELNS_18Fp8KVCacheDataTypeE0ELb1EEEvPT_PKS2_PKT0_S8_ifPKiSA_iPKfiiiSC_SC_iiiii:
	.zero		1296


//--------------------- .nv.shared._ZN4vllm25paged_attention_v1_kernelIttLi112ELi16ELi128ELNS_18Fp8KVCacheDataTypeE0ELb1EEEvPT_PKS2_PKT0_S8_ifPKiSA_iPKfiiiSC_SC_iiiii --------------------------
	.section	.nv.shared._ZN4vllm25paged_attention_v1_kernelIttLi112ELi16ELi128ELNS_18Fp8KVCacheDataTypeE0ELb1EEEvPT_PKS2_PKT0_S8_ifPKiSA_iPKfiiiSC_SC_iiiii,"aw",@nobits
	.sectionflags	@""
	.align	16
.nv.shared._ZN4vllm25paged_attention_v1_kernelIttLi112ELi16ELi128ELNS_18Fp8KVCacheDataTypeE0ELb1EEEvPT_PKS2_PKT0_S8_ifPKiSA_iPKfiiiSC_SC_iiiii:
	.zero		1280


//--------------------- .nv.shared._ZN4vllm25paged_attention_v1_kernelIttLi96ELi16ELi128ELNS_18Fp8KVCacheDataTypeE0ELb1EEEvPT_PKS2_PKT0_S8_ifPKiSA_iPKfiiiSC_SC_iiiii --------------------------
	.section	.nv.shared._ZN4vllm25paged_attention_v1_kernelIttLi96ELi16ELi128ELNS_18Fp8KVCacheDataTypeE0ELb1EEEvPT_PKS2_PKT0_S8_ifPKiSA_iPKfiiiSC_SC_iiiii,"aw",@nobits
	.sectionflags	@""
	.align	16
.nv.shared._ZN4vllm25paged_attention_v1_kernelIttLi96ELi16ELi128ELNS_18Fp8KVCacheDataTypeE0ELb1EEEvPT_PKS2_PKT0_S8_ifPKiSA_iPKfiiiSC_SC_iiiii:
	.zero		1248


//--------------------- .nv.shared._ZN4vllm25paged_attention_v1_kernelIttLi80ELi16ELi128ELNS_18Fp8KVCacheDataTypeE0ELb1EEEvPT_PKS2_PKT0_S8_ifPKiSA_iPKfiiiSC_SC_iiiii --------------------------
	.section	.nv.shared._ZN4vllm25paged_attention_v1_kernelIttLi80ELi16ELi128ELNS_18Fp8KVCacheDataTypeE0ELb1EEEvPT_PKS2_PKT0_S8_ifPKiSA_iPKfiiiSC_SC_iiiii,"aw",@nobits
	.sectionflags	@""
	.align	16
.nv.shared._ZN4vllm25paged_attention_v1_kernelIttLi80ELi16ELi128ELNS_18Fp8KVCacheDataTypeE0ELb1EEEvPT_PKS2_PKT0_S8_ifPKiSA_iPKfiiiSC_SC_iiiii:
	.zero		1216


//--------------------- .nv.shared._ZN4vllm25paged_attention_v1_kernelIttLi64ELi16ELi128ELNS_18Fp8KVCacheDataTypeE0ELb1EEEvPT_PKS2_PKT0_S8_ifPKiSA_iPKfiiiSC_SC_iiiii --------------------------
	.section	.nv.shared._ZN4vllm25paged_attention_v1_kernelIttLi64ELi16ELi128ELNS_18Fp8KVCacheDataTypeE0ELb1EEEvPT_PKS2_PKT0_S8_ifPKiSA_iPKfiiiSC_SC_iiiii,"aw",@nobits
	.sectionflags	@""
	.align	16
.nv.shared._ZN4vllm25paged_attention_v1_kernelIttLi64ELi16ELi128ELNS_18Fp8KVCacheDataTypeE0ELb1EEEvPT_PKS2_PKT0_S8_ifPKiSA_iPKfiiiSC_SC_iiiii:
	.zero		1184


//--------------------- .nv.shared._ZN4vllm25paged_attention_v1_kernelIttLi32ELi16ELi128ELNS_18Fp8KVCacheDataTypeE0ELb1EEEvPT_PKS2_PKT0_S8_ifPKiSA_iPKfiiiSC_SC_iiiii --------------------------
	.section	.nv.shared._ZN4vllm25paged_attention_v1_kernelIttLi32ELi16ELi128ELNS_18Fp8KVCacheDataTypeE0ELb1EEEvPT_PKS2_PKT0_S8_ifPKiSA_iPKfiiiSC_SC_iiiii,"aw",@nobits
	.sectionflags	@""
	.align	16
.nv.shared._ZN4vllm25paged_attention_v1_kernelIttLi32ELi16ELi128ELNS_18Fp8KVCacheDataTypeE0ELb1EEEvPT_PKS2_PKT0_S8_ifPKiSA_iPKfiiiSC_SC_iiiii:
	.zero		1120


//--------------------- .nv.shared._ZN4vllm25paged_attention_v1_kernelIttLi256ELi8ELi128ELNS_18Fp8KVCacheDataTypeE0ELb0EEEvPT_PKS2_PKT0_S8_ifPKiSA_iPKfiiiSC_SC_iiiii --------------------------
	.section	.nv.shared._ZN4vllm25paged_attention_v1_kernelIttLi256ELi8ELi128ELNS_18Fp8KVCacheDataTypeE0ELb0EEEvPT_PKS2_PKT0_S8_ifPKiSA_iPKfiiiSC_SC_iiiii,"aw",@nobits
	.sectionflags	@""
	.align	16
.nv.shared._ZN4vllm25paged_attention_v1_kernelIttLi256ELi8ELi128ELNS_18Fp8KVCacheDataTypeE0ELb0EEEvPT_PKS2_PKT0_S8_ifPKiSA_iPKfiiiSC_SC_iiiii:
	.zero		1568


//--------------------- .nv.shared._ZN4vllm25paged_attention_v1_kernelIttLi192ELi8ELi128ELNS_18Fp8KVCacheDataTypeE0ELb0EEEvPT_PKS2_PKT0_S8_ifPKiSA_iPKfiiiSC_SC_iiiii --------------------------
	.section	.nv.shared._ZN4vllm25paged_attention_v1_kernelIttLi192ELi8ELi128ELNS_18Fp8KVCacheDataTypeE0ELb0EEEvPT_PKS2_PKT0_S8_ifPKiSA_iPKfiiiSC_SC_iiiii,"aw",@nobits
	.sectionflags	@""
	.align	16
.nv.shared._ZN4vllm25paged_attention_v1_kernelIttLi192ELi8ELi128ELNS_18Fp8KVCacheDataTypeE0ELb0EEEvPT_PKS2_PKT0_S8_ifPKiSA_iPKfiiiSC_SC_iiiii:
	.zero		1440


//--------------------- .nv.shared._ZN4vllm25paged_attention_v1_kernelIttLi128ELi8ELi128ELNS_18Fp8KVCacheDataTypeE0ELb0EEEvPT_PKS2_PKT0_S8_ifPKiSA_iPKfiiiSC_SC_iiiii --------------------------
	.section	.nv.shared._ZN4vllm25paged_attention_v1_kernelIttLi128ELi8ELi128ELNS_18Fp8KVCacheDataTypeE0ELb0EEEvPT_PKS2_PKT0_S8_ifPKiSA_iPKfiiiSC_SC_iiiii,"aw",@nobits
	.sectionflags	@""
	.align	16
.nv.shared._ZN4vllm25paged_attention_v1_kernelIttLi128ELi8ELi128ELNS_18Fp8KVCacheDataTypeE0ELb0EEEvPT_PKS2_PKT0_S8_ifPKiSA_iPKfiiiSC_SC_iiiii:
	.zero		1312


//--------------------- .nv.shared._ZN4vllm25paged_attention_v1_kernelIttLi120ELi8ELi128ELNS_18Fp8KVCacheDataTypeE0ELb0EEEvPT_PKS2_PKT0_S8_ifPKiSA_iPKfiiiSC_SC_iiiii --------------------------
	.section	.nv.shared._ZN4vllm25paged_attention_v1_kernelIttLi120ELi8ELi128ELNS_18Fp8KVCacheDataTypeE0ELb0EEEvPT_PKS2_PKT0_S8_ifPKiSA_iPKfiiiSC_SC_iiiii,"aw",@nobits
	.sectionflags	@""
	.align	16
.nv.shared._ZN4vllm25paged_attention_v1_kernelIttLi120ELi8ELi128ELNS_18Fp8KVCacheDataTypeE0ELb0EEEvPT_PKS2_PKT0_S8_ifPKiSA_iPKfiiiSC_SC_iiiii:
	.zero		1296


//--------------------- .nv.shared._ZN4vllm25paged_attention_v1_kernelIttLi112ELi8ELi128ELNS_18Fp8KVCacheDataTypeE0ELb0EEEvPT_PKS2_PKT0_S8_ifPKiSA_iPKfiiiSC_SC_iiiii --------------------------
	.section	.nv.shared._ZN4vllm25paged_attention_v1_kernelIttLi112ELi8ELi128ELNS_18Fp8KVCacheDataTypeE0ELb0EEEvPT_PKS2_PKT0_S8_ifPKiSA_iPKfiiiSC_SC_iiiii,"aw",@nobits
	.sectionflags	@""
	.align	16
.nv.shared._ZN4vllm25paged_attention_v1_kernelIttLi112ELi8ELi128ELNS_18Fp8KVCacheDataTypeE0ELb0EEEvPT_PKS2_PKT0_S8_ifPKiSA_iPKfiiiSC_SC_iiiii:
	.zero		1280


//--------------------- .nv.shared._ZN4vllm25paged_attention_v1_kernelIttLi96ELi8ELi128ELNS_18Fp8KVCacheDataTypeE0ELb0EEEvPT_PKS2_PKT0_S8_ifPKiSA_iPKfiiiSC_SC_iiiii --------------------------
	.section	.nv.shared._ZN4vllm25paged_attention_v1_kernelIttLi96ELi8ELi128ELNS_18Fp8KVCacheDataTypeE0ELb0EEEvPT_PKS2_PKT0_S8_ifPKiSA_iPKfiiiSC_SC_iiiii,"aw",@nobits
	.sectionflags	@""
	.align	16
.nv.shared._ZN4vllm25paged_attention_v1_kernelIttLi96ELi8ELi128ELNS_18Fp8KVCacheDataTypeE0ELb0EEEvPT_PKS2_PKT0_S8_ifPKiSA_iPKfiiiSC_SC_iiiii:
	.zero		1248


//--------------------- .nv.shared._ZN4vllm25paged_attention_v1_kernelIttLi80ELi8ELi128ELNS_18Fp8KVCacheDataTypeE0ELb0EEEvPT_PKS2_PKT0_S8_ifPKiSA_iPKfiiiSC_SC_iiiii --------------------------
	.section	.nv.shared._ZN4vllm25paged_attention_v1_kernelIttLi80ELi8ELi128ELNS_18Fp8KVCacheDataTypeE0ELb0EEEvPT_PKS2_PKT0_S8_ifPKiSA_iPKfiiiSC_SC_iiiii,"aw",@nobits
	.sectionflags	@""
	.align	16
.nv.shared._ZN4vllm25paged_attention_v1_kernelIttLi80ELi8ELi128ELNS_18Fp8KVCacheDataTypeE0ELb0EEEvPT_PKS2_PKT0_S8_ifPKiSA_iPKfiiiSC_SC_iiiii:
	.zero		1216


//--------------------- .nv.shared._ZN4vllm25paged_attention_v1_kernelIttLi64ELi8ELi128ELNS_18Fp8KVCacheDataTypeE0ELb0EEEvPT_PKS2_PKT0_S8_ifPKiSA_iPKfiiiSC_SC_iiiii --------------------------
	.section	.nv.shared._ZN4vllm25paged_attention_v1_kernelIttLi64ELi8ELi128ELNS_18Fp8KVCacheDataTypeE0ELb0EEEvPT_PKS2_PKT0_S8_ifPKiSA_iPKfiiiSC_SC_iiiii,"aw",@nobits
	.sectionflags	@""
	.align	16
.nv.shared._ZN4vllm25paged_attention_v1_kernelIttLi64ELi8ELi128ELNS_18Fp8KVCacheDataTypeE0ELb0EEEvPT_PKS2_PKT0_S8_ifPKiSA_iPKfiiiSC_SC_iiiii:
	.zero		1184


//--------------------- .nv.shared._ZN4vllm25paged_attention_v1_kernelIttLi32ELi8ELi128ELNS_18Fp8KVCacheDataTypeE0ELb0EEEvPT_PKS2_PKT0_S8_ifPKiSA_iPKfiiiSC_SC_iiiii --------------------------
	.section	.nv.shared._ZN4vllm25paged_attention_v1_kernelIttLi32ELi8ELi128ELNS_18Fp8KVCacheDataTypeE0ELb0EEEvPT_PKS2_PKT0_S8_ifPKiSA_iPKfiiiSC_SC_iiiii,"aw",@nobits
	.sectionflags	@""
	.align	16
.nv.shared._ZN4vllm25paged_attention_v1_kernelIttLi32ELi8ELi128ELNS_18Fp8KVCacheDataTypeE0ELb0EEEvPT_PKS2_PKT0_S8_ifPKiSA_iPKfiiiSC_SC_iiiii:
	.zero		1120


//--------------------- .nv.shared._ZN4vllm25paged_attention_v1_kernelIttLi256ELi8ELi128ELNS_18Fp8KVCacheDataTypeE0ELb1EEEvPT_PKS2_PKT0_S8_ifPKiSA_iPKfiiiSC_SC_iiiii --------------------------
	.section	.nv.shared._ZN4vllm25paged_attention_v1_kernelIttLi256ELi8ELi128ELNS_18Fp8KVCacheDataTypeE0ELb1EEEvPT_PKS2_PKT0_S8_ifPKiSA_iPKfiiiSC_SC_iiiii,"aw",@nobits
	.sectionflags	@""
	.align	16
.nv.shared._ZN4vllm25paged_attention_v1_kernelIttLi256ELi8ELi128ELNS_18Fp8KVCacheDataTypeE0ELb1EEEvPT_PKS2_PKT0_S8_ifPKiSA_iPKfiiiSC_SC_iiiii:
	.zero		1568


//--------------------- .nv.shared._ZN4vllm25paged_attention_v1_kernelIttLi192ELi8ELi128ELNS_18Fp8KVCacheDataTypeE0ELb1EEEvPT_PKS2_PKT0_S8_ifPKiSA_iPKfiiiSC_SC_iiiii --------------------------
	.section	.nv.shared._ZN4vllm25paged_attention_v1_kernelIttLi192ELi8ELi128ELNS_18Fp8KVCacheDataTypeE0ELb1EEEvPT_PKS2_PKT0_S8_ifPKiSA_iPKfiiiSC_SC_iiiii,"aw",@nobits
	.sectionflags	@""
	.align	16
.nv.shared._ZN4vllm25paged_attention_v1_kernelIttLi192ELi8ELi128ELNS_18Fp8KVCacheDataTypeE0ELb1EEEvPT_PKS2_PKT0_S8_ifPKiSA_iPKfiiiSC_SC_iiiii:
	.zero		1440


//--------------------- .nv.shared._ZN4vllm25paged_attention_v1_kernelIttLi128ELi8ELi128ELNS_18Fp8KVCacheDataTypeE0ELb1EEEvPT_PKS2_PKT0_S8_ifPKiSA_iPKfiiiSC_SC_iiiii --------------------------
	.section	.nv.shared._ZN4vllm25paged_attention_v1_kernelIttLi128ELi8ELi128ELNS_18Fp8KVCacheDataTypeE0ELb1EEEvPT_PKS2_PKT0_S8_ifPKiSA_iPKfiiiSC_SC_iiiii,"aw",@nobits
	.sectionflags	@""
	.align	16
.nv.shared._ZN4vllm25paged_attention_v1_kernelIttLi128ELi8ELi128ELNS_18Fp8KVCacheDataTypeE0ELb1EEEvPT_PKS2_PKT0_S8_ifPKiSA_iPKfiiiSC_SC_iiiii:
	.zero		1312


//--------------------- .nv.shared._ZN4vllm25paged_attention_v1_kernelIttLi120ELi8ELi128ELNS_18Fp8KVCacheDataTypeE0ELb1EEEvPT_PKS2_PKT0_S8_ifPKiSA_iPKfiiiSC_SC_iiiii --------------------------
	.section	.nv.shared._ZN4vllm25paged_attention_v1_kernelIttLi120ELi8ELi128ELNS_18Fp8KVCacheDataTypeE0ELb1EEEvPT_PKS2_PKT0_S8_ifPKiSA_iPKfiiiSC_SC_iiiii,"aw",@nobits
	.sectionflags	@""
	.align	16
.nv.shared._ZN4vllm25paged_attention_v1_kernelIttLi120ELi8ELi128ELNS_18Fp8KVCacheDataTypeE0ELb1EEEvPT_PKS2_PKT0_S8_ifPKiSA_iPKfiiiSC_SC_iiiii:
	.zero		1296


//--------------------- .nv.shared._ZN4vllm25paged_attention_v1_kernelIttLi112ELi8ELi128ELNS_18Fp8KVCacheDataTypeE0ELb1EEEvPT_PKS2_PKT0_S8_ifPKiSA_iPKfiiiSC_SC_iiiii --------------------------
	.section	.nv.shared._ZN4vllm25paged_attention_v1_kernelIttLi112ELi8ELi128ELNS_18Fp8KVCacheDataTypeE0ELb1EEEvPT_PKS2_PKT0_S8_ifPKiSA_iPKfiiiSC_SC_iiiii,"aw",@nobits
	.sectionflags	@""
	.align	16
.nv.shared._ZN4vllm25paged_attention_v1_kernelIttLi112ELi8ELi128ELNS_18Fp8KVCacheDataTypeE0ELb1EEEvPT_PKS2_PKT0_S8_ifPKiSA_iPKfiiiSC_SC_iiiii:
	.zero		1280


//--------------------- .nv.shared._ZN4vllm25paged_attention_v1_kernelIttLi96ELi8ELi128ELNS_18Fp8KVCacheDataTypeE0ELb1EEEvPT_PKS2_PKT0_S8_ifPKiSA_iPKfiiiSC_SC_iiiii --------------------------
	.section	.nv.shared._ZN4vllm25paged_attention_v1_kernelIttLi96ELi8ELi128ELNS_18Fp8KVCacheDataTypeE0ELb1EEEvPT_PKS2_PKT0_S8_ifPKiSA_iPKfiiiSC_SC_iiiii,"aw",@nobits
	.sectionflags	@""
	.align	16
.nv.shared._ZN4vllm25paged_attention_v1_kernelIttLi96ELi8ELi128ELNS_18Fp8KVCacheDataTypeE0ELb1EEEvPT_PKS2_PKT0_S8_ifPKiSA_iPKfiiiSC_SC_iiiii:
	.zero		1248


//--------------------- .nv.shared._ZN4vllm25paged_attention_v1_kernelIttLi80ELi8ELi128ELNS_18Fp8KVCacheDataTypeE0ELb1EEEvPT_PKS2_PKT0_S8_ifPKiSA_iPKfiiiSC_SC_iiiii --------------------------
	.section	.nv.shared._ZN4vllm25paged_attention_v1_kernelIttLi80ELi8ELi128ELNS_18Fp8KVCacheDataTypeE0ELb1EEEvPT_PKS2_PKT0_S8_ifPKiSA_iPKfiiiSC_SC_iiiii,"aw",@nobits
	.sectionflags	@""
	.align	16
.nv.shared._ZN4vllm25paged_attention_v1_kernelIttLi80ELi8ELi128ELNS_18Fp8KVCacheDataTypeE0ELb1EEEvPT_PKS2_PKT0_S8_ifPKiSA_iPKfiiiSC_SC_iiiii:
	.zero		1216


//--------------------- .nv.shared._ZN4vllm25paged_attention_v1_kernelIttLi64ELi8ELi128ELNS_18Fp8KVCacheDataTypeE0ELb1EEEvPT_PKS2_PKT0_S8_ifPKiSA_iPKfiiiSC_SC_iiiii --------------------------
	.section	.nv.shared._ZN4vllm25paged_attention_v1_kernelIttLi64ELi8ELi128ELNS_18Fp8KVCacheDataTypeE0ELb1EEEvPT_PKS2_PKT0_S8_ifPKiSA_iPKfiiiSC_SC_iiiii,"aw",@nobits
	.sectionflags	@""
	.align	16
.nv.shared._ZN4vllm25paged_attention_v1_kernelIttLi64ELi8ELi128ELNS_18Fp8KVCacheDataTypeE0ELb1EEEvPT_PKS2_PKT0_S8_ifPKiSA_iPKfiiiSC_SC_iiiii:
	.zero		1184


//--------------------- .nv.shared._ZN4vllm25paged_attention_v1_kernelIttLi32ELi8ELi128ELNS_18Fp8KVCacheDataTypeE0ELb1EEEvPT_PKS2_PKT0_S8_ifPKiSA_iPKfiiiSC_SC_iiiii --------------------------
	.section	.nv.shared._ZN4vllm25paged_attention_v1_kernelIttLi32ELi8ELi128ELNS_18Fp8KVCacheDataTypeE0ELb1EEEvPT_PKS2_PKT0_S8_ifPKiSA_iPKfiiiSC_SC_iiiii,"aw",@nobits
	.sectionflags	@""
	.align	16
.nv.shared._ZN4vllm25paged_attention_v1_kernelIttLi32ELi8ELi128ELNS_18Fp8KVCacheDataTypeE0ELb1EEEvPT_PKS2_PKT0_S8_ifPKiSA_iPKfiiiSC_SC_iiiii:
	.zero		1120


//--------------------- .nv.shared._ZN4vllm25paged_attention_v1_kernelIffLi256ELi32ELi128ELNS_18Fp8KVCacheDataTypeE0ELb0EEEvPT_PKS2_PKT0_S8_ifPKiSA_iPKfiiiSC_SC_iiiii --------------------------
	.section	.nv.shared._ZN4vllm25paged_attention_v1_kernelIffLi256ELi32ELi128ELNS_18Fp8KVCacheDataTypeE0ELb0EEEvPT_PKS2_PKT0_S8_ifPKiSA_iPKfiiiSC_SC_iiiii,"aw",@nobits
	.sectionflags	@""
	.align	16
.nv.shared._ZN4vllm25paged_attention_v1_kernelIffLi256ELi32ELi128ELNS_18Fp8KVCacheDataTypeE0ELb0EEEvPT_PKS2_PKT0_S8_ifPKiSA_iPKfiiiSC_SC_iiiii:
	.zero		2080


//--------------------- .nv.shared._ZN4vllm25paged_attention_v1_kernelIffLi192ELi32ELi128ELNS_18Fp8KVCacheDataTypeE0ELb0EEEvPT_PKS2_PKT0_S8_ifPKiSA_iPKfiiiSC_SC_iiiii --------------------------
	.section	.nv.shared._ZN4vllm25paged_attention_v1_kernelIffLi192ELi32ELi128ELNS_18Fp8KVCacheDataTypeE0ELb0EEEvPT_PKS2_PKT0_S8_ifPKiSA_iPKfiiiSC_SC_iiiii,"aw",@nobits
	.sectionflags	@""
	.align	16
.nv.shared._ZN4vllm25paged_attention_v1_kernelIffLi192ELi32ELi128ELNS_18Fp8KVCacheDataTypeE0ELb0EEEvPT_PKS2_PKT0_S8_ifPKiSA_iPKfiiiSC_SC_iiiii:
	.zero		1824


//--------------------- .nv.shared._ZN4vllm25paged_attention_v1_kernelIffLi128ELi32ELi128ELNS_18Fp8KVCacheDataTypeE0ELb0EEEvPT_PKS2_PKT0_S8_ifPKiSA_iPKfiiiSC_SC_iiiii --------------------------
	.section	.nv.shared._ZN4vllm25paged_attention_v1_kernelIffLi128ELi32ELi128ELNS_18Fp8KVCacheDataTypeE0ELb0EEEvPT_PKS2_PKT0_S8_ifPKiSA_iPKfiiiSC_SC_iiiii,"aw",@nobits
	.sectionflags	@""
	.align	16
.nv.shared._ZN4vllm25paged_attention_v1_kernelIffLi128ELi32ELi128ELNS_18Fp8KVCacheDataTypeE0ELb0EEEvPT_PKS2_PKT0_S8_ifPKiSA_iPKfiiiSC_SC_iiiii:
	.zero		1568


//--------------------- .nv.shared._ZN4vllm25paged_attention_v1_kernelIffLi120ELi32ELi128ELNS_18Fp8KVCacheDataTypeE0ELb0EEEvPT_PKS2_PKT0_S8_ifPKiSA_iPKfiiiSC_SC_iiiii --------------------------
	.section	.nv.shared._ZN4vllm25paged_attention_v1_kernelIffLi120ELi32ELi128ELNS_18Fp8KVCacheDataTypeE0ELb0EEEvPT_PKS2_PKT0_S8_ifPKiSA_iPKfiiiSC_SC_iiiii,"aw",@nobits
	.sectionflags	@""
	.align	16
.nv.shared._ZN4vllm25paged_attention_v1_kernelIffLi120ELi32ELi128ELNS_18Fp8KVCacheDataTypeE0ELb0EEEvPT_PKS2_PKT0_S8_ifPKiSA_iPKfiiiSC_SC_iiiii:
	.zero		1536


//--------------------- .nv.shared._ZN4vllm25paged_attention_v1_kernelIffLi112ELi32ELi128ELNS_18Fp8KVCacheDataTypeE0ELb0EEEvPT_PKS2_PKT0_S8_ifPKiSA_iPKfiiiSC_SC_iiiii --------------------------
	.section	.nv.shared._ZN4vllm25paged_attention_v1_kernelIffLi112ELi32ELi128ELNS_18Fp8KVCacheDataTypeE0ELb0EEEvPT_PKS2_PKT0_S8_ifPKiSA_iPKfiiiSC_SC_iiiii,"aw",@nobits
	.sectionflags	@""
	.align	16
.nv.shared._ZN4vllm25paged_attention_v1_kernelIffLi112ELi32ELi128ELNS_18Fp8KVCacheDataTypeE0ELb0EEEvPT_PKS2_PKT0_S8_ifPKiSA_iPKfiiiSC_SC_iiiii:
	.zero		1504


//--------------------- .nv.shared._ZN4vllm25paged_attention_v1_kernelIffLi96ELi32ELi128ELNS_18Fp8KVCacheDataTypeE0ELb0EEEvPT_PKS2_PKT0_S8_ifPKiSA_iPKfiiiSC_SC_iiiii --------------------------
	.section	.nv.shared._ZN4vllm25paged_attention_v1_kernelIffLi96ELi32ELi128ELNS_18Fp8KVCacheDataTypeE0ELb0EEEvPT_PKS2_PKT0_S8_ifPKiSA_iPKfiiiSC_SC_iiiii,"aw",@nobits
	.sectionflags	@""
	.align	16
.nv.shared._ZN4vllm25paged_attention_v1_kernelIffLi96ELi32ELi128ELNS_18Fp8KVCacheDataTypeE0ELb0EEEvPT_PKS2_PKT0_S8_ifPKiSA_iPKfiiiSC_SC_iiiii:
	.zero		1440


//--------------------- .nv.shared._ZN4vllm25paged_attention_v1_kernelIffLi80ELi32ELi128ELNS_18Fp8KVCacheDataTypeE0ELb0EEEvPT_PKS2_PKT0_S8_ifPKiSA_iPKfiiiSC_SC_iiiii --------------------------
	.section	.nv.shared._ZN4vllm25paged_attention_v1_kernelIffLi80ELi32ELi128ELNS_18Fp8KVCacheDataTypeE0ELb0EEEvPT_PKS2_PKT0_S8_ifPKiSA_iPKfiiiSC_SC_iiiii,"aw",@nobits
	.sectionflags	@""
	.align	16
.nv.shared._ZN4vllm25paged_attention_v1_kernelIffLi80ELi32ELi128ELNS_18Fp8KVCacheDataTypeE0ELb0EEEvPT_PKS2_PKT0_S8_ifPKiSA_iPKfiiiSC_SC_iiiii:
	.zero		1376


//--------------------- .nv.shared._ZN4vllm25paged_attention_v1_kernelIffLi64ELi32ELi128ELNS_18Fp8KVCacheDataTypeE0ELb0EEEvPT_PKS2_PKT0_S8_ifPKiSA_iPKfiiiSC_SC_iiiii --------------------------
	.section	.nv.shared._ZN4vllm25paged_attention_v1_kernelIffLi64ELi32ELi128ELNS_18Fp8KVCacheDataTypeE0ELb0EEEvPT_PKS2_PKT0_S8_ifPKiSA_iPKfiiiSC_SC_iiiii,"aw",@nobits
	.sectionflags	@""
	.align	16
.nv.shared._ZN4vllm25paged_attention_v1_kernelIffLi64ELi32ELi128ELNS_18Fp8KVCacheDataTypeE0ELb0EEEvPT_PKS2_PKT0_S8_ifPKiSA_iPKfiiiSC_SC_iiiii:
	.zero		1312


//--------------------- .nv.shared._ZN4vllm25paged_attention_v1_kernelIffLi32ELi32ELi128ELNS_18Fp8KVCacheDataTypeE0ELb0EEEvPT_PKS2_PKT0_S8_ifPKiSA_iPKfiiiSC_SC_iiiii --------------------------
	.section	.nv.shared._ZN4vllm25paged_attention_v1_kernelIffLi32ELi32ELi128ELNS_18Fp8KVCacheDataTypeE0ELb0EEEvPT_PKS2_PKT0_S8_ifPKiSA_iPKfiiiSC_SC_iiiii,"aw",@nobits
	.sectionflags	@""
	.align	16
.nv.shared._ZN4vllm25paged_attention_v1_kernelIffLi32ELi32ELi128ELNS_18Fp8KVCacheDataTypeE0ELb0EEEvPT_PKS2_PKT0_S8_ifPKiSA_iPKfiiiSC_SC_iiiii:
	.zero		1184


//--------------------- .nv.shared._ZN4vllm25paged_attention_v1_kernelIffLi256ELi32ELi128ELNS_18Fp8KVCacheDataTypeE0ELb1EEEvPT_PKS2_PKT0_S8_ifPKiSA_iPKfiiiSC_SC_iiiii --------------------------
	.section	.nv.shared._ZN4vllm25paged_attention_v1_kernelIffLi256ELi32ELi128ELNS_18Fp8KVCacheDataTypeE0ELb1EEEvPT_PKS2_PKT0_S8_ifPKiSA_iPKfiiiSC_SC_iiiii,"aw",@nobits
	.sectionflags	@""
	.align	16
.nv.shared._ZN4vllm25paged_attention_v1_kernelIffLi256ELi32ELi128ELNS_18Fp8KVCacheDataTypeE0ELb1EEEvPT_PKS2_PKT0_S8_ifPKiSA_iPKfiiiSC_SC_iiiii:
	.zero		2080


//--------------------- .nv.shared._ZN4vllm25paged_attention_v1_kernelIffLi192ELi32ELi128ELNS_18Fp8KVCacheDataTypeE0ELb1EEEvPT_PKS2_PKT0_S8_ifPKiSA_iPKfiiiSC_SC_iiiii --------------------------
	.section	.nv.shared._ZN4vllm25paged_attention_v1_kernelIffLi192ELi32ELi128ELNS_18Fp8KVCacheDataTypeE0ELb1EEEvPT_PKS2_PKT0_S8_ifPKiSA_iPKfiiiSC_SC_iiiii,"aw",@nobits
	.sectionflags	@""
	.align	16
.nv.shared._ZN4vllm25paged_attention_v1_kernelIffLi192ELi32ELi128ELNS_18Fp8KVCacheDataTypeE0ELb1EEEvPT_PKS2_PKT0_S8_ifPKiSA_iPKfiiiSC_SC_iiiii:
	.zero		1824


//--------------------- .nv.shared._ZN4vllm25paged_attention_v1_kernelIffLi128ELi32ELi128ELNS_18Fp8KVCacheDataTypeE0ELb1EEEvPT_PKS2_PKT0_S8_ifPKiSA_iPKfiiiSC_SC_iiiii --------------------------
	.section	.nv.shared._ZN4vllm25paged_attention_v1_kernelIffLi128ELi32ELi128ELNS_18Fp8KVCacheDataTypeE0ELb1EEEvPT_PKS2_PKT0_S8_ifPKiSA_iPKfiiiSC_SC_iiiii,"aw",@nobits
	.sectionflags	@""
	.align	16
.nv.shared._ZN4vllm25paged_attention_v1_kernelIffLi128ELi32ELi128ELNS_18Fp8KVCacheDataTypeE0ELb1EEEvPT_PKS2_PKT0_S8_ifPKiSA_iPKfiiiSC_SC_iiiii:
	.zero		1568


//--------------------- .nv.shared._ZN4vllm25paged_attention_v1_kernelIffLi120ELi32ELi128ELNS_18Fp8KVCacheDataTypeE0ELb1EEEvPT_PKS2_PKT0_S8_ifPKiSA_iPKfiiiSC_SC_iiiii --------------------------
	.section	.nv.shared._ZN4vllm25paged_attention_v1_kernelIffLi120ELi32ELi128ELNS_18Fp8KVCacheDataTypeE0ELb1EEEvPT_PKS2_PKT0_S8_ifPKiSA_iPKfiiiSC_SC_iiiii,"aw",@nobits
	.sectionflags	@""
	.align	16
.nv.shared._ZN4vllm25paged_attention_v1_kernelIffLi120ELi32ELi128ELNS_18Fp8KVCacheDataTypeE0ELb1EEEvPT_PKS2_PKT0_S8_ifPKiSA_iPKfiiiSC_SC_iiiii:
	.zero		1536


//--------------------- .nv.shared._ZN4vllm25paged_attention_v1_kernelIffLi112ELi32ELi128ELNS_18Fp8KVCacheDataTypeE0ELb1EEEvPT_PKS2_PKT0_S8_ifPKiSA_iPKfiiiSC_SC_iiiii --------------------------
	.section	.nv.shared._ZN4vllm25paged_attention_v1_kernelIffLi112ELi32ELi128ELNS_18Fp8KVCacheDataTypeE0ELb1EEEvPT_PKS2_PKT0_S8_ifPKiSA_iPKfiiiSC_SC_iiiii,"aw",@nobits
	.sectionflags	@""
	.align	16
.nv.shared._ZN4vllm25paged_attention_v1_kernelIffLi112ELi32ELi128ELNS_18Fp8KVCacheDataTypeE0ELb1EEEvPT_PKS2_PKT0_S8_ifPKiSA_iPKfiiiSC_SC_iiiii:
	.zero		1504


//--------------------- .nv.shared._ZN4vllm25paged_attention_v1_kernelIffLi96ELi32ELi128ELNS_18Fp8KVCacheDataTypeE0ELb1EEEvPT_PKS2_PKT0_S8_ifPKiSA_iPKfiiiSC_SC_iiiii --------------------------
	.section	.nv.shared._ZN4vllm25paged_attention_v1_kernelIffLi96ELi32ELi128ELNS_18Fp8KVCacheDataTypeE0ELb1EEEvPT_PKS2_PKT0_S8_ifPKiSA_iPKfiiiSC_SC_iiiii,"aw",@nobits
	.sectionflags	@""
	.align	16
.nv.shared._ZN4vllm25paged_attention_v1_kernelIffLi96ELi32ELi128ELNS_18Fp8KVCacheDataTypeE0ELb1EEEvPT_PKS2_PKT0_S8_ifPKiSA_iPKfiiiSC_SC_iiiii:
	.zero		1440


//--------------------- .nv.shared._ZN4vllm25paged_attention_v1_kernelIffLi80ELi32ELi128ELNS_18Fp8KVCacheDataTypeE0ELb1EEEvPT_PKS2_PKT0_S8_ifPKiSA_iPKfiiiSC_SC_iiiii --------------------------
	.section	.nv.shared._ZN4vllm25paged_attention_v1_kernelIffLi80ELi32ELi128ELNS_18Fp8KVCacheDataTypeE0ELb1EEEvPT_PKS2_PKT0_S8_ifPKiSA_iPKfiiiSC_SC_iiiii,"aw",@nobits
	.sectionflags	@""
	.align	16
.nv.shared._ZN4vllm25paged_attention_v1_kernelIffLi80ELi32ELi128ELNS_18Fp8KVCacheDataTypeE0ELb1EEEvPT_PKS2_PKT0_S8_ifPKiSA_iPKfiiiSC_SC_iiiii:
	.zero		1376


//--------------------- .nv.shared._ZN4vllm25paged_attention_v1_kernelIffLi64ELi32ELi128ELNS_18Fp8KVCacheDataTypeE0ELb1EEEvPT_PKS2_PKT0_S8_ifPKiSA_iPKfiiiSC_SC_iiiii --------------------------
	.section	.nv.shared._ZN4vllm25paged_attention_v1_kernelIffLi64ELi32ELi128ELNS_18Fp8KVCacheDataTypeE0ELb1EEEvPT_PKS2_PKT0_S8_ifPKiSA_iPKfiiiSC_SC_iiiii,"aw",@nobits
	.sectionflags	@""
	.align	16
.nv.shared._ZN4vllm25paged_attention_v1_kernelIffLi64ELi32ELi128ELNS_18Fp8KVCacheDataTypeE0ELb1EEEvPT_PKS2_PKT0_S8_ifPKiSA_iPKfiiiSC_SC_iiiii:
	.zero		1312


//--------------------- .nv.shared._ZN4vllm25paged_attention_v1_kernelIffLi32ELi32ELi128ELNS_18Fp8KVCacheDataTypeE0ELb1EEEvPT_PKS2_PKT0_S8_ifPKiSA_iPKfiiiSC_SC_iiiii --------------------------
	.section	.nv.shared._ZN4vllm25paged_attention_v1_kernelIffLi32ELi32ELi128ELNS_18Fp8KVCacheDataTypeE0ELb1EEEvPT_PKS2_PKT0_S8_ifPKiSA_iPKfiiiSC_SC_iiiii,"aw",@nobits
	.sectionflags	@""
	.align	16
.nv.shared._ZN4vllm25paged_attention_v1_kernelIffLi32ELi32ELi128ELNS_18Fp8KVCacheDataTypeE0ELb1EEEvPT_PKS2_PKT0_S8_ifPKiSA_iPKfiiiSC_SC_iiiii:
	.zero		1184


//--------------------- .nv.shared._ZN4vllm25paged_attention_v1_kernelIffLi256ELi16ELi128ELNS_18Fp8KVCacheDataTypeE0ELb0EEEvPT_PKS2_PKT0_S8_ifPKiSA_iPKfiiiSC_SC_iiiii --------------------------
	.section	.nv.shared._ZN4vllm25paged_attention_v1_kernelIffLi256ELi16ELi128ELNS_18Fp8KVCacheDataTypeE0ELb0EEEvPT_PKS2_PKT0_S8_ifPKiSA_iPKfiiiSC_SC_iiiii,"aw",@nobits
	.sectionflags	@""
	.align	16
.nv.shared._ZN4vllm25paged_attention_v1_kernelIffLi256ELi16ELi128ELNS_18Fp8KVCacheDataTypeE0ELb0EEEvPT_PKS2_PKT0_S8_ifPKiSA_iPKfiiiSC_SC_iiiii:
	.zero		2080


//--------------------- .nv.shared._ZN4vllm25paged_attention_v1_kernelIffLi192ELi16ELi128ELNS_18Fp8KVCacheDataTypeE0ELb0EEEvPT_PKS2_PKT0_S8_ifPKiSA_iPKfiiiSC_SC_iiiii --------------------------
	.section	.nv.shared._ZN4vllm25paged_attention_v1_kernelIffLi192ELi16ELi128ELNS_18Fp8KVCacheDataTypeE0ELb0EEEvPT_PKS2_PKT0_S8_ifPKiSA_iPKfiiiSC_SC_iiiii,"aw",@nobits
	.sectionflags	@""
	.align	16
.nv.shared._ZN4vllm25paged_attention_v1_kernelIffLi192ELi16ELi128ELNS_18Fp8KVCacheDataTypeE0ELb0EEEvPT_PKS2_PKT0_S8_ifPKiSA_iPKfiiiSC_SC_iiiii:
	.zero		1824


//--------------------- .nv.shared._ZN4vllm25paged_attention_v1_kernelIffLi128ELi16ELi128ELNS_18Fp8KVCacheDataTypeE0ELb0EEEvPT_PKS2_PKT0_S8_ifPKiSA_iPKfiiiSC_SC_iiiii --------------------------
	.section	.nv.shared._ZN4vllm25paged_attention_v1_kernelIffLi128ELi16ELi128ELNS_18Fp8KVCacheDataTypeE0ELb0EEEvPT_PKS2_PKT0_S8_ifPKiSA_iPKfiiiSC_SC_iiiii,"aw",@nobits
	.sectionflags	@""
	.align	16
.nv.shared._ZN4vllm25paged_attention_v1_kernelIffLi128ELi16ELi128ELNS_18Fp8KVCacheDataTypeE0ELb0EEEvPT_PKS2_PKT0_S8_ifPKiSA_iPKfiiiSC_SC_iiiii:
	.zero		1568


//--------------------- .nv.shared._ZN4vllm25paged_attention_v1_kernelIffLi120ELi16ELi128ELNS_18Fp8KVCacheDataTypeE0ELb0EEEvPT_PKS2_PKT0_S8_ifPKiSA_iPKfiiiSC_SC_iiiii --------------------------
	.section	.nv.shared._ZN4vllm25paged_attention_v1_kernelIffLi120ELi16ELi128ELNS_18Fp8KVCacheDataTypeE0ELb0EEEvPT_PKS2_PKT0_S8_ifPKiSA_iPKfiiiSC_SC_iiiii,"aw",@nobits
	.sectionflags	@""
	.align	16
.nv.shared._ZN4vllm25paged_attention_v1_kernelIffLi120ELi16ELi128ELNS_18Fp8KVCacheDataTypeE0ELb0EEEvPT_PKS2_PKT0_S8_ifPKiSA_iPKfiiiSC_SC_iiiii:
	.zero		1536


//--------------------- .nv.shared._ZN4vllm25paged_attention_v1_kernelIffLi112ELi16ELi128ELNS_18Fp8KVCacheDataTypeE0ELb0EEEvPT_PKS2_PKT0_S8_ifPKiSA_iPKfiiiSC_SC_iiiii --------------------------
	.section	.nv.shared._ZN4vllm25paged_attention_v1_kernelIffLi112ELi16ELi128ELNS_18Fp8KVCacheDataTypeE0ELb0EEEvPT_PKS2_PKT0_S8_ifPKiSA_iPKfiiiSC_SC_iiiii,"aw",@nobits
	.sectionflags	@""
	.align	16
.nv.shared._ZN4vllm25paged_attention_v1_kernelIffLi112ELi16ELi128ELNS_18Fp8KVCacheDataTypeE0ELb0EEEvPT_PKS2_PKT0_S8_ifPKiSA_iPKfiiiSC_SC_iiiii:
	.zero		1504


//--------------------- .nv.shared._ZN4vllm25paged_attention_v1_kernelIffLi96ELi16ELi128ELNS_18Fp8KVCacheDataTypeE0ELb0EEEvPT_PKS2_PKT0_S8_ifPKiSA_iPKfiiiSC_SC_iiiii --------------------------
	.section	.nv.shared._ZN4vllm25paged_attention_v1_kernelIffLi96ELi16ELi128ELNS_18Fp8KVCacheDataTypeE0ELb0EEEvPT_PKS2_PKT0_S8_ifPKiSA_iPKfiiiSC_SC_iiiii,"aw",@nobits
	.sectionflags	@""
	.align	16
.nv.shared._ZN4vllm25paged_attention_v1_kernelIffLi96ELi16ELi128ELNS_18Fp8KVCacheDataTypeE0ELb0EEEvPT_PKS2_PKT0_S8_ifPKiSA_iPKfiiiSC_SC_iiiii:
	.zero		1440


//--------------------- .nv.shared._ZN4vllm25paged_attention_v1_kernelIffLi80ELi16ELi128ELNS_18Fp8KVCacheDataTypeE0ELb0EEEvPT_PKS2_PKT0_S8_ifPKiSA_iPKfiiiSC_SC_iiiii --------------------------
	.section	.nv.shared._ZN4vllm25paged_attention_v1_kernelIffLi80ELi16ELi128ELNS_18Fp8KVCacheDataTypeE0ELb0EEEvPT_PKS2_PKT0_S8_ifPKiSA_iPKfiiiSC_SC_iiiii,"aw",@nobits
	.sectionflags	@""
	.align	16
.nv.shared._ZN4vllm25paged_attention_v1_kernelIffLi80ELi16ELi128ELNS_18Fp8KVCacheDataTypeE0ELb0EEEvPT_PKS2_PKT0_S8_ifPKiSA_iPKfiiiSC_SC_iiiii:
	.zero		1376


//--------------------- .nv.shared._ZN4vllm25paged_attention_v1_kernelIffLi64ELi16ELi128ELNS_18Fp8KVCacheDataTypeE0ELb0EEEvPT_PKS2_PKT0_S8_ifPKiSA_iPKfiiiSC_SC_iiiii --------------------------
	.section	.nv.shared._ZN4vllm25paged_attention_v1_kernelIffLi64ELi16ELi128ELNS_18Fp8KVCacheDataTypeE0ELb0EEEvPT_PKS2_PKT0_S8_ifPKiSA_iPKfiiiSC_SC_iiiii,"aw",@nobits
	.sectionflags	@""
	.align	16
.nv.shared._ZN4vllm25paged_attention_v1_kernelIffLi64ELi16ELi128ELNS_18Fp8KVCacheDataTypeE0ELb0EEEvPT_PKS2_PKT0_S8_ifPKiSA_iPKfiiiSC_SC_iiiii:
	.zero		1312


//--------------------- .nv.shared._ZN4vllm25paged_attention_v1_kernelIffLi32ELi16ELi128ELNS_18Fp8KVCacheDataTypeE0ELb0EEEvPT_PKS2_PKT0_S8_ifPKiSA_iPKfiiiSC_SC_iiiii --------------------------
	.section	.nv.shared._ZN4vllm25paged_attention_v1_kernelIffLi32ELi16ELi128ELNS_18Fp8KVCacheDataTypeE0ELb0EEEvPT_PKS2_PKT0_S8_ifPKiSA_iPKfiiiSC_SC_iiiii,"aw",@nobits
	.sectionflags	@""
	.align	16
.nv.shared._ZN4vllm25paged_attention_v1_kernelIffLi32ELi16ELi128ELNS_18Fp8KVCacheDataTypeE0ELb0EEEvPT_PKS2_PKT0_S8_ifPKiSA_iPKfiiiSC_SC_iiiii:
	.zero		1184


//--------------------- .nv.shared._ZN4vllm25paged_attention_v1_kernelIffLi256ELi16ELi128ELNS_18Fp8KVCacheDataTypeE0ELb1EEEvPT_PKS2_PKT0_S8_ifPKiSA_iPKfiiiSC_SC_iiiii --------------------------
	.section	.nv.shared._ZN4vllm25paged_attention_v1_kernelIffLi256ELi16ELi128ELNS_18Fp8KVCacheDataTypeE0ELb1EEEvPT_PKS2_PKT0_S8_ifPKiSA_iPKfiiiSC_SC_iiiii,"aw",@nobits
	.sectionflags	@""
	.align	16
.nv.shared._ZN4vllm25paged_attention_v1_kernelIffLi256ELi16ELi128ELNS_18Fp8KVCacheDataTypeE0ELb1EEEvPT_PKS2_PKT0_S8_ifPKiSA_iPKfiiiSC_SC_iiiii:
	.zero		2080


//--------------------- .nv.shared._ZN4vllm25paged_attention_v1_kernelIffLi192ELi16ELi128ELNS_18Fp8KVCacheDataTypeE0ELb1EEEvPT_PKS2_PKT0_S8_ifPKiSA_iPKfiiiSC_SC_iiiii --------------------------
	.section	.nv.shared._ZN4vllm25paged_attention_v1_kernelIffLi192ELi16ELi128ELNS_18Fp8KVCacheDataTypeE0ELb1EEEvPT_PKS2_PKT0_S8_ifPKiSA_iPKfiiiSC_SC_iiiii,"aw",@nobits
	.sectionflags	@""
	.align	16
.nv.shared._ZN4vllm25paged_attention_v1_kernelIffLi192ELi16ELi128ELNS_18Fp8KVCacheDataTypeE0ELb1EEEvPT_PKS2_PKT0_S8_ifPKiSA_iPKfiiiSC_SC_iiiii:
	.zero		1824


//--------------------- .nv.shared._ZN4vllm25paged_attention_v1_kernelIffLi128ELi16ELi128ELNS_18Fp8KVCacheDataTypeE0ELb1EEEvPT_PKS2_PKT0_S8_ifPKiSA_iPKfiiiSC_SC_iiiii --------------------------
	.section	.nv.shared._ZN4vllm25paged_attention_v1_kernelIffLi128ELi16ELi128ELNS_18Fp8KVCacheDataTypeE0ELb1EEEvPT_PKS2_PKT0_S8_ifPKiSA_iPKfiiiSC_SC_iiiii,"aw",@nobits
	.sectionflags	@""
	.align	16
.nv.shared._ZN4vllm25paged_attention_v1_kernelIffLi128ELi16ELi128ELNS_18Fp8KVCacheDataTypeE0ELb1EEEvPT_PKS2_PKT0_S8_ifPKiSA_iPKfiiiSC_SC_iiiii:
	.zero		1568


//--------------------- .nv.shared._ZN4vllm25paged_attention_v1_kernelIffLi120ELi16ELi128ELNS_18Fp8KVCacheDataTypeE0ELb1EEEvPT_PKS2_PKT0_S8_ifPKiSA_iPKfiiiSC_SC_iiiii --------------------------
	.section	.nv.shared._ZN4vllm25paged_attention_v1_kernelIffLi120ELi16ELi128ELNS_18Fp8KVCacheDataTypeE0ELb1EEEvPT_PKS2_PKT0_S8_ifPKiSA_iPKfiiiSC_SC_iiiii,"aw",@nobits
	.sectionflags	@""
	.align	16
.nv.shared._ZN4vllm25paged_attention_v1_kernelIffLi120ELi16ELi128ELNS_18Fp8KVCacheDataTypeE0ELb1EEEvPT_PKS2_PKT0_S8_ifPKiSA_iPKfiiiSC_SC_iiiii:
	.zero		1536


//--------------------- .nv.shared._ZN4vllm25paged_attention_v1_kernelIffLi112ELi16ELi128ELNS_18Fp8KVCacheDataTypeE0ELb1EEEvPT_PKS2_PKT0_S8_ifPKiSA_iPKfiiiSC_SC_iiiii --------------------------
	.section	.nv.shared._ZN4vllm25paged_attention_v1_kernelIffLi112ELi16ELi128ELNS_18Fp8KVCacheDataTypeE0ELb1EEEvPT_PKS2_PKT0_S8_ifPKiSA_iPKfiiiSC_SC_iiiii,"aw",@nobits
	.sectionflags	@""
	.align	16
.nv.shared._ZN4vllm25paged_attention_v1_kernelIffLi112ELi16ELi128ELNS_18Fp8KVCacheDataTypeE0ELb1EEEvPT_PKS2_PKT0_S8_ifPKiSA_iPKfiiiSC_SC_iiiii:
	.zero		1504


//--------------------- .nv.shared._ZN4vllm25paged_attention_v1_kernelIffLi96ELi16ELi128ELNS_18Fp8KVCacheDataTypeE0ELb1EEEvPT_PKS2_PKT0_S8_ifPKiSA_iPKfiiiSC_SC_iiiii --------------------------
	.section	.nv.shared._ZN4vllm25paged_attention_v1_kernelIffLi96ELi16ELi128ELNS_18Fp8KVCacheDataTypeE0ELb1EEEvPT_PKS2_PKT0_S8_ifPKiSA_iPKfiiiSC_SC_iiiii,"aw",@nobits
	.sectionflags	@""
	.align	16
.nv.shared._ZN4vllm25paged_attention_v1_kernelIffLi96ELi16ELi128ELNS_18Fp8KVCacheDataTypeE0ELb1EEEvPT_PKS2_PKT0_S8_ifPKiSA_iPKfiiiSC_SC_iiiii:
	.zero		1440


//--------------------- .nv.shared._ZN4vllm25paged_attention_v1_kernelIffLi80ELi16ELi128ELNS_18Fp8KVCacheDataTypeE0ELb1EEEvPT_PKS2_PKT0_S8_ifPKiSA_iPKfiiiSC_SC_iiiii --------------------------
	.section	.nv.shared._ZN4vllm25paged_attention_v1_kernelIffLi80ELi16ELi128ELNS_18Fp8KVCacheDataTypeE0ELb1EEEvPT_PKS2_PKT0_S8_ifPKiSA_iPKfiiiSC_SC_iiiii,"aw",@nobits
	.sectionflags	@""
	.align	16
.nv.shared._ZN4vllm25paged_attention_v1_kernelIffLi80ELi16ELi128ELNS_18Fp8KVCacheDataTypeE0ELb1EEEvPT_PKS2_PKT0_S8_ifPKiSA_iPKfiiiSC_SC_iiiii:
	.zero		1376


//--------------------- .nv.shared._ZN4vllm25paged_attention_v1_kernelIffLi64ELi16ELi128ELNS_18Fp8KVCacheDataTypeE0ELb1EEEvPT_PKS2_PKT0_S8_ifPKiSA_iPKfiiiSC_SC_iiiii --------------------------
	.section	.nv.shared._ZN4vllm25paged_attention_v1_kernelIffLi64ELi16ELi128ELNS_18Fp8KVCacheDataTypeE0ELb1EEEvPT_PKS2_PKT0_S8_ifPKiSA_iPKfiiiSC_SC_iiiii,"aw",@nobits
	.sectionflags	@""
	.align	16
.nv.shared._ZN4vllm25paged_attention_v1_kernelIffLi64ELi16ELi128ELNS_18Fp8KVCacheDataTypeE0ELb1EEEvPT_PKS2_PKT0_S8_ifPKiSA_iPKfiiiSC_SC_iiiii:
	.zero		1312


//--------------------- .nv.shared._ZN4vllm25paged_attention_v1_kernelIffLi32ELi16ELi128ELNS_18Fp8KVCacheDataTypeE0ELb1EEEvPT_PKS2_PKT0_S8_ifPKiSA_iPKfiiiSC_SC_iiiii --------------------------
	.section	.nv.shared._ZN4vllm25paged_attention_v1_kernelIffLi32ELi16ELi128ELNS_18Fp8KVCacheDataTypeE0ELb1EEEvPT_PKS2_PKT0_S8_ifPKiSA_iPKfiiiSC_SC_iiiii,"aw",@nobits
	.sectionflags	@""
	.align	16
.nv.shared._ZN4vllm25paged_attention_v1_kernelIffLi32ELi16ELi128ELNS_18Fp8KVCacheDataTypeE0ELb1EEEvPT_PKS2_PKT0_S8_ifPKiSA_iPKfiiiSC_SC_iiiii:
	.zero		1184


//--------------------- .nv.shared._ZN4vllm25paged_attention_v1_kernelIffLi256ELi8ELi128ELNS_18Fp8KVCacheDataTypeE0ELb0EEEvPT_PKS2_PKT0_S8_ifPKiSA_iPKfiiiSC_SC_iiiii --------------------------
	.section	.nv.shared._ZN4vllm25paged_attention_v1_kernelIffLi256ELi8ELi128ELNS_18Fp8KVCacheDataTypeE0ELb0EEEvPT_PKS2_PKT0_S8_ifPKiSA_iPKfiiiSC_SC_iiiii,"aw",@nobits
	.sectionflags	@""
	.align	16
.nv.shared._ZN4vllm25paged_attention_v1_kernelIffLi256ELi8ELi128ELNS_18Fp8KVCacheDataTypeE0ELb0EEEvPT_PKS2_PKT0_S8_ifPKiSA_iPKfiiiSC_SC_iiiii:
	.zero		2080


//--------------------- .nv.shared._ZN4vllm25paged_attention_v1_kernelIffLi192ELi8ELi128ELNS_18Fp8KVCacheDataTypeE0ELb0EEEvPT_PKS2_PKT0_S8_ifPKiSA_iPKfiiiSC_SC_iiiii --------------------------
	.section	.nv.shared._ZN4vllm25paged_attention_v1_kernelIffLi192ELi8ELi128ELNS_18Fp8KVCacheDataTypeE0ELb0EEEvPT_PKS2_PKT0_S8_ifPKiSA_iPKfiiiSC_SC_iiiii,"aw",@nobits
	.sectionflags	@""
	.align	16
.nv.shared._ZN4vllm25paged_attention_v1_kernelIffLi192ELi8ELi128ELNS_18Fp8KVCacheDataTypeE0ELb0EEEvPT_PKS2_PKT0_S8_ifPKiSA_iPKfiiiSC_SC_iiiii:
	.zero		1824


//--------------------- .nv.shared._ZN4vllm25paged_attention_v1_kernelIffLi128ELi8ELi128ELNS_18Fp8KVCacheDataTypeE0ELb0EEEvPT_PKS2_PKT0_S8_ifPKiSA_iPKfiiiSC_SC_iiiii --------------------------
	.section	.nv.shared._ZN4vllm25paged_attention_v1_kernelIffLi128ELi8ELi128ELNS_18Fp8KVCacheDataTypeE0ELb0EEEvPT_PKS2_PKT0_S8_ifPKiSA_iPKfiiiSC_SC_iiiii,"aw",@nobits
	.sectionflags	@""
	.align	16
.nv.shared._ZN4vllm25paged_attention_v1_kernelIffLi128ELi8ELi128ELNS_18Fp8KVCacheDataTypeE0ELb0EEEvPT_PKS2_PKT0_S8_ifPKiSA_iPKfiiiSC_SC_iiiii:
	.zero		1568


//--------------------- .nv.shared._ZN4vllm25paged_attention_v1_kernelIffLi120ELi8ELi128ELNS_18Fp8KVCacheDataTypeE0ELb0EEEvPT_PKS2_PKT0_S8_ifPKiSA_iPKfiiiSC_SC_iiiii --------------------------
	.section	.nv.shared._ZN4vllm25paged_attention_v1_kernelIffLi120ELi8ELi128ELNS_18Fp8KVCacheDataTypeE0ELb0EEEvPT_PKS2_PKT0_S8_ifPKiSA_iPKfiiiSC_SC_iiiii,"aw",@nobits
	.sectionflags	@""
	.align	16
.nv.shared._ZN4vllm25paged_attention_v1_kernelIffLi120ELi8ELi128ELNS_18Fp8KVCacheDataTypeE0ELb0EEEvPT_PKS2_PKT0_S8_ifPKiSA_iPKfiiiSC_SC_iiiii:
	.zero		1536


//--------------------- .nv.shared._ZN4vllm25paged_attention_v1_kernelIffLi112ELi8ELi128ELNS_18Fp8KVCacheDataTypeE0ELb0EEEvPT_PKS2_PKT0_S8_ifPKiSA_iPKfiiiSC_SC_iiiii --------------------------
	.section	.nv.shared._ZN4vllm25paged_attention_v1_kernelIffLi112ELi8ELi128ELNS_18Fp8KVCacheDataTypeE0ELb0EEEvPT_PKS2_PKT0_S8_ifPKiSA_iPKfiiiSC_SC_iiiii,"aw",@nobits
	.sectionflags	@""
	.align	16
.nv.shared._ZN4vllm25paged_attention_v1_kernelIffLi112ELi8ELi128ELNS_18Fp8KVCacheDataTypeE0ELb0EEEvPT_PKS2_PKT0_S8_ifPKiSA_iPKfiiiSC_SC_iiiii:
	.zero		1504


//--------------------- .nv.shared._ZN4vllm25paged_attention_v1_kernelIffLi96ELi8ELi128ELNS_18Fp8KVCacheDataTypeE0ELb0EEEvPT_PKS2_PKT0_S8_ifPKiSA_iPKfiiiSC_SC_iiiii --------------------------
	.section	.nv.shared._ZN4vllm25paged_attention_v1_kernelIffLi96ELi8ELi128ELNS_18Fp8KVCacheDataTypeE0ELb0EEEvPT_PKS2_PKT0_S8_ifPKiSA_iPKfiiiSC_SC_iiiii,"aw",@nobits
	.sectionflags	@""
	.align	16
.nv.shared._ZN4vllm25paged_attention_v1_kernelIffLi96ELi8ELi128ELNS_18Fp8KVCacheDataTypeE0ELb0EEEvPT_PKS2_PKT0_S8_ifPKiSA_iPKfiiiSC_SC_iiiii:
	.zero		1440


//--------------------- .nv.shared._ZN4vllm25paged_attention_v1_kernelIffLi80ELi8ELi128ELNS_18Fp8KVCacheDataTypeE0ELb0EEEvPT_PKS2_PKT0_S8_ifPKiSA_iPKfiiiSC_SC_iiiii --------------------------
	.section	.nv.shared._ZN4vllm25paged_attention_v1_kernelIffLi80ELi8ELi128ELNS_18Fp8KVCacheDataTypeE0ELb0EEEvPT_PKS2_PKT0_S8_ifPKiSA_iPKfiiiSC_SC_iiiii,"aw",@nobits
	.sectionflags	@""
	.align	16
.nv.shared._ZN4vllm25paged_attention_v1_kernelIffLi80ELi8ELi128ELNS_18Fp8KVCacheDataTypeE0ELb0EEEvPT_PKS2_PKT0_S8_ifPKiSA_iPKfiiiSC_SC_iiiii:
	.zero		1376


//--------------------- .nv.shared._ZN4vllm25paged_attention_v1_kernelIffLi64ELi8ELi128ELNS_18Fp8KVCacheDataTypeE0ELb0EEEvPT_PKS2_PKT0_S8_ifPKiSA_iPKfiiiSC_SC_iiiii --------------------------
	.section	.nv.shared._ZN4vllm25paged_attention_v1_kernelIffLi64ELi8ELi128ELNS_18Fp8KVCacheDataTypeE0ELb0EEEvPT_PKS2_PKT0_S8_ifPKiSA_iPKfiiiSC_SC_iiiii,"aw",@nobits
	.sectionflags	@""
	.align	16
.nv.shared._ZN4vllm25paged_attention_v1_kernelIffLi64ELi8ELi128ELNS_18Fp8KVCacheDataTypeE0ELb0EEEvPT_PKS2_PKT0_S8_ifPKiSA_iPKfiiiSC_SC_iiiii:
	.zero		1312


//--------------------- .nv.shared._ZN4vllm25paged_attention_v1_kernelIffLi32ELi8ELi128ELNS_18Fp8KVCacheDataTypeE0ELb0EEEvPT_PKS2_PKT0_S8_ifPKiSA_iPKfiiiSC_SC_iiiii --------------------------
	.section	.nv.shared._ZN4vllm25paged_attention_v1_kernelIffLi32ELi8ELi128ELNS_18Fp8KVCacheDataTypeE0ELb0EEEvPT_PKS2_PKT0_S8_ifPKiSA_iPKfiiiSC_SC_iiiii,"aw",@nobits
	.sectionflags	@""
	.align	16
.nv.shared._ZN4vllm25paged_attention_v1_kernelIffLi32ELi8ELi128ELNS_18Fp8KVCacheDataTypeE0ELb0EEEvPT_PKS2_PKT0_S8_ifPKiSA_iPKfiiiSC_SC_iiiii:
	.zero		1184


//--------------------- .nv.shared._ZN4vllm25paged_attention_v1_kernelIffLi256ELi8ELi128ELNS_18Fp8KVCacheDataTypeE0ELb1EEEvPT_PKS2_PKT0_S8_ifPKiSA_iPKfiiiSC_SC_iiiii --------------------------
	.section	.nv.shared._ZN4vllm25paged_attention_v1_kernelIffLi256ELi8ELi128ELNS_18Fp8KVCacheDataTypeE0ELb1EEEvPT_PKS2_PKT0_S8_ifPKiSA_iPKfiiiSC_SC_iiiii,"aw",@nobits
	.sectionflags	@""
	.align	16
.nv.shared._ZN4vllm25paged_attention_v1_kernelIffLi256ELi8ELi128ELNS_18Fp8KVCacheDataTypeE0ELb1EEEvPT_PKS2_PKT0_S8_ifPKiSA_iPKfiiiSC_SC_iiiii:
	.zero		2080


//--------------------- .nv.shared._ZN4vllm25paged_attention_v1_kernelIffLi192ELi8ELi128ELNS_18Fp8KVCacheDataTypeE0ELb1EEEvPT_PKS2_PKT0_S8_ifPKiSA_iPKfiiiSC_SC_iiiii --------------------------
	.section	.nv.shared._ZN4vllm25paged_attention_v1_kernelIffLi192ELi8ELi128ELNS_18Fp8KVCacheDataTypeE0ELb1EEEvPT_PKS2_PKT0_S8_ifPKiSA_iPKfiiiSC_SC_iiiii,"aw",@nobits
	.sectionflags	@""
	.align	16
.nv.shared._ZN4vllm25paged_attention_v1_kernelIffLi192ELi8ELi128ELNS_18Fp8KVCacheDataTypeE0ELb1EEEvPT_PKS2_PKT0_S8_ifPKiSA_iPKfiiiSC_SC_iiiii:
	.zero		1824


//--------------------- .nv.shared._ZN4vllm25paged_attention_v1_kernelIffLi128ELi8ELi128ELNS_18Fp8KVCacheDataTypeE0ELb1EEEvPT_PKS2_PKT0_S8_ifPKiSA_iPKfiiiSC_SC_iiiii --------------------------
	.section	.nv.shared._ZN4vllm25paged_attention_v1_kernelIffLi128ELi8ELi128ELNS_18Fp8KVCacheDataTypeE0ELb1EEEvPT_PKS2_PKT0_S8_ifPKiSA_iPKfiiiSC_SC_iiiii,"aw",@nobits
	.sectionflags	@""
	.align	16
.nv.shared._ZN4vllm25paged_attention_v1_kernelIffLi128ELi8ELi128ELNS_18Fp8KVCacheDataTypeE0ELb1EEEvPT_PKS2_PKT0_S8_ifPKiSA_iPKfiiiSC_SC_iiiii:
	.zero		1568


//--------------------- .nv.shared._ZN4vllm25paged_attention_v1_kernelIffLi120ELi8ELi128ELNS_18Fp8KVCacheDataTypeE0ELb1EEEvPT_PKS2_PKT0_S8_ifPKiSA_iPKfiiiSC_SC_iiiii --------------------------
	.section	.nv.shared._ZN4vllm25paged_attention_v1_kernelIffLi120ELi8ELi128ELNS_18Fp8KVCacheDataTypeE0ELb1EEEvPT_PKS2_PKT0_S8_ifPKiSA_iPKfiiiSC_SC_iiiii,"aw",@nobits
	.sectionflags	@""
	.align	16
.nv.shared._ZN4vllm25paged_attention_v1_kernelIffLi120ELi8ELi128ELNS_18Fp8KVCacheDataTypeE0ELb1EEEvPT_PKS2_PKT0_S8_ifPKiSA_iPKfiiiSC_SC_iiiii:
	.zero		1536


//--------------------- .nv.shared._ZN4vllm25paged_attention_v1_kernelIffLi112ELi8ELi128ELNS_18Fp8KVCacheDataTypeE0ELb1EEEvPT_PKS2_PKT0_S8_ifPKiSA_iPKfiiiSC_SC_iiiii --------------------------
	.section	.nv.shared._ZN4vllm25paged_attention_v1_kernelIffLi112ELi8ELi128ELNS_18Fp8KVCacheDataTypeE0ELb1EEEvPT_PKS2_PKT0_S8_ifPKiSA_iPKfiiiSC_SC_iiiii,"aw",@nobits
	.sectionflags	@""
	.align	16
.nv.shared._ZN4vllm25paged_attention_v1_kernelIffLi112ELi8ELi128ELNS_18Fp8KVCacheDataTypeE0ELb1EEEvPT_PKS2_PKT0_S8_ifPKiSA_iPKfiiiSC_SC_iiiii:
	.zero		1504


//--------------------- .nv.shared._ZN4vllm25paged_attention_v1_kernelIffLi96ELi8ELi128ELNS_18Fp8KVCacheDataTypeE0ELb1EEEvPT_PKS2_PKT0_S8_ifPKiSA_iPKfiiiSC_SC_iiiii --------------------------
	.section	.nv.shared._ZN4vllm25paged_attention_v1_kernelIffLi96ELi8ELi128ELNS_18Fp8KVCacheDataTypeE0ELb1EEEvPT_PKS2_PKT0_S8_ifPKiSA_iPKfiiiSC_SC_iiiii,"aw",@nobits
	.sectionflags	@""
	.align	16
.nv.shared._ZN4vllm25paged_attention_v1_kernelIffLi96ELi8ELi128ELNS_18Fp8KVCacheDataTypeE0ELb1EEEvPT_PKS2_PKT0_S8_ifPKiSA_iPKfiiiSC_SC_iiiii:
	.zero		1440


//--------------------- .nv.shared._ZN4vllm25paged_attention_v1_kernelIffLi80ELi8ELi128ELNS_18Fp8KVCacheDataTypeE0ELb1EEEvPT_PKS2_PKT0_S8_ifPKiSA_iPKfiiiSC_SC_iiiii --------------------------
	.section	.nv.shared._ZN4vllm25paged_attention_v1_kernelIffLi80ELi8ELi128ELNS_18Fp8KVCacheDataTypeE0ELb1EEEvPT_PKS2_PKT0_S8_ifPKiSA_iPKfiiiSC_SC_iiiii,"aw",@nobits
	.sectionflags	@""
	.align	16
.nv.shared._ZN4vllm25paged_attention_v1_kernelIffLi80ELi8ELi128ELNS_18Fp8KVCacheDataTypeE0ELb1EEEvPT_PKS2_PKT0_S8_ifPKiSA_iPKfiiiSC_SC_iiiii:
	.zero		1376


//--------------------- .nv.shared._ZN4vllm25paged_attention_v1_kernelIffLi64ELi8ELi128ELNS_18Fp8KVCacheDataTypeE0ELb1EEEvPT_PKS2_PKT0_S8_ifPKiSA_iPKfiiiSC_SC_iiiii --------------------------
	.section	.nv.shared._ZN4vllm25paged_attention_v1_kernelIffLi64ELi8ELi128ELNS_18Fp8KVCacheDataTypeE0ELb1EEEvPT_PKS2_PKT0_S8_ifPKiSA_iPKfiiiSC_SC_iiiii,"aw",@nobits
	.sectionflags	@""
	.align	16
.nv.shared._ZN4vllm25paged_attention_v1_kernelIffLi64ELi8ELi128ELNS_18Fp8KVCacheDataTypeE0ELb1EEEvPT_PKS2_PKT0_S8_ifPKiSA_iPKfiiiSC_SC_iiiii:
	.zero		1312


//--------------------- .nv.shared._ZN4vllm25paged_attention_v1_kernelIffLi32ELi8ELi128ELNS_18Fp8KVCacheDataTypeE0ELb1EEEvPT_PKS2_PKT0_S8_ifPKiSA_iPKfiiiSC_SC_iiiii --------------------------
	.section	.nv.shared._ZN4vllm25paged_attention_v1_kernelIffLi32ELi8ELi128ELNS_18Fp8KVCacheDataTypeE0ELb1EEEvPT_PKS2_PKT0_S8_ifPKiSA_iPKfiiiSC_SC_iiiii,"aw",@nobits
	.sectionflags	@""
	.align	16
.nv.shared._ZN4vllm25paged_attention_v1_kernelIffLi32ELi8ELi128ELNS_18Fp8KVCacheDataTypeE0ELb1EEEvPT_PKS2_PKT0_S8_ifPKiSA_iPKfiiiSC_SC_iiiii:
	.zero		1184


//--------------------- .nv.constant0._ZN4vllm25paged_attention_v1_kernelI13__nv_bfloat16hLi256ELi32ELi128ELNS_18Fp8KVCacheDataTypeE2ELb0EEEvPT_PKS3_PKT0_S9_ifPKiSB_iPKfiiiSD_SD_iiiii --------------------------
	.section	.nv.constant0._ZN4vllm25paged_attention_v1_kernelI13__nv_bfloat16hLi256ELi32ELi128ELNS_18Fp8KVCacheDataTypeE2ELb0EEEvPT_PKS3_PKT0_S9_ifPKiSB_iPKfiiiSD_SD_iiiii,"a",@progbits
	.sectionflags	@""
	.align	4
.nv.constant0._ZN4vllm25paged_attention_v1_kernelI13__nv_bfloat16hLi256ELi32ELi128ELNS_18Fp8KVCacheDataTypeE2ELb0EEEvPT_PKS3_PKT0_S9_ifPKiSB_iPKfiiiSD_SD_iiiii:
	.zero		1020


//--------------------- .nv.constant0._ZN4vllm25paged_attention_v1_kernelI13__nv_bfloat16hLi192ELi32ELi128ELNS_18Fp8KVCacheDataTypeE2ELb0EEEvPT_PKS3_PKT0_S9_ifPKiSB_iPKfiiiSD_SD_iiiii --------------------------
	.section	.nv.constant0._ZN4vllm25paged_attention_v1_kernelI13__nv_bfloat16hLi192ELi32ELi128ELNS_18Fp8KVCacheDataTypeE2ELb0EEEvPT_PKS3_PKT0_S9_ifPKiSB_iPKfiiiSD_SD_iiiii,"a",@progbits
	.sectionflags	@""
	.align	4
.nv.constant0._ZN4vllm25paged_attention_v1_kernelI13__nv_bfloat16hLi192ELi32ELi128ELNS_18Fp8KVCacheDataTypeE2ELb0EEEvPT_PKS3_PKT0_S9_ifPKiSB_iPKfiiiSD_SD_iiiii:
	.zero		1020


//--------------------- .nv.constant0._ZN4vllm25paged_attention_v1_kernelI13__nv_bfloat16hLi128ELi32ELi128ELNS_18Fp8KVCacheDataTypeE2ELb0EEEvPT_PKS3_PKT0_S9_ifPKiSB_iPKfiiiSD_SD_iiiii --------------------------
	.section	.nv.constant0._ZN4vllm25paged_attention_v1_kernelI13__nv_bfloat16hLi128ELi32ELi128ELNS_18Fp8KVCacheDataTypeE2ELb0EEEvPT_PKS3_PKT0_S9_ifPKiSB_iPKfiiiSD_SD_iiiii,"a",@progbits
	.sectionflags	@""
	.align	4
.nv.constant0._ZN4vllm25paged_attention_v1_kernelI13__nv_bfloat16hLi128ELi32ELi128ELNS_18Fp8KVCacheDataTypeE2ELb0EEEvPT_PKS3_PKT0_S9_ifPKiSB_iPKfiiiSD_SD_iiiii:
	.zero		1020


//--------------------- .nv.constant0._ZN4vllm25paged_attention_v1_kernelI13__nv_bfloat16hLi120ELi32ELi128ELNS_18Fp8KVCacheDataTypeE2ELb0EEEvPT_PKS3_PKT0_S9_ifPKiSB_iPKfiiiSD_SD_iiiii --------------------------
	.section	.nv.constant0._ZN4vllm25paged_attention_v1_kernelI13__nv_bfloat16hLi120ELi32ELi128ELNS_18Fp8KVCacheDataTypeE2ELb0EEEvPT_PKS3_PKT0_S9_ifPKiSB_iPKfiiiSD_SD_iiiii,"a",@progbits
	.sectionflags	@""
	.align	4
.nv.constant0._ZN4vllm25paged_attention_v1_kernelI13__nv_bfloat16hLi120ELi32ELi128ELNS_18Fp8KVCacheDataTypeE2ELb0EEEvPT_PKS3_PKT0_S9_ifPKiSB_iPKfiiiSD_SD_iiiii:
	.zero		1020


//--------------------- .nv.constant0._ZN4vllm25paged_attention_v1_kernelI13__nv_bfloat16hLi112ELi32ELi128ELNS_18Fp8KVCacheDataTypeE2ELb0EEEvPT_PKS3_PKT0_S9_ifPKiSB_iPKfiiiSD_SD_iiiii --------------------------
	.section	.nv.constant0._ZN4vllm25paged_attention_v1_kernelI13__nv_bfloat16hLi112ELi32ELi128ELNS_18Fp8KVCacheDataTypeE2ELb0EEEvPT_PKS3_PKT0_S9_ifPKiSB_iPKfiiiSD_SD_iiiii,"a",@progbits
	.sectionflags	@""
	.align	4
.nv.constant0._ZN4vllm25paged_attention_v1_kernelI13__nv_bfloat16hLi112ELi32ELi128ELNS_18Fp8KVCacheDataTypeE2ELb0EEEvPT_PKS3_PKT0_S9_ifPKiSB_iPKfiiiSD_SD_iiiii:
	.zero		1020


//--------------------- .nv.constant0._ZN4vllm25paged_attention_v1_kernelI13__nv_bfloat16hLi96ELi32ELi128ELNS_18Fp8KVCacheDataTypeE2ELb0EEEvPT_PKS3_PKT0_S9_ifPKiSB_iPKfiiiSD_SD_iiiii --------------------------
	.section	.nv.constant0._ZN4vllm25paged_attention_v1_kernelI13__nv_bfloat16hLi96ELi32ELi128ELNS_18Fp8KVCacheDataTypeE2ELb0EEEvPT_PKS3_PKT0_S9_ifPKiSB_iPKfiiiSD_SD_iiiii,"a",@progbits
	.sectionflags	@""
	.align	4
.nv.constant0._ZN4vllm25paged_attention_v1_kernelI13__nv_bfloat16hLi96ELi32ELi128ELNS_18Fp8KVCacheDataTypeE2ELb0EEEvPT_PKS3_PKT0_S9_ifPKiSB_iPKfiiiSD_SD_iiiii:
	.zero		1020


//--------------------- .nv.constant0._ZN4vllm25paged_attention_v1_kernelI13__nv_bfloat16hLi80ELi32ELi128ELNS_18Fp8KVCacheDataTypeE2ELb0EEEvPT_PKS3_PKT0_S9_ifPKiSB_iPKfiiiSD_SD_iiiii --------------------------
	.section	.nv.constant0._ZN4vllm25paged_attention_v1_kernelI13__nv_bfloat16hLi80ELi32ELi128ELNS_18Fp8KVCacheDataTypeE2ELb0EEEvPT_PKS3_PKT0_S9_ifPKiSB_iPKfiiiSD_SD_iiiii,"a",@progbits
	.sectionflags	@""
	.align	4
.nv.constant0._ZN4vllm25paged_attention_v1_kernelI13__nv_bfloat16hLi80ELi32ELi128ELNS_18Fp8KVCacheDataTypeE2ELb0EEEvPT_PKS3_PKT0_S9_ifPKiSB_iPKfiiiSD_SD_iiiii:
	.zero		1020


//--------------------- .nv.constant0._ZN4vllm25paged_attention_v1_kernelI13__nv_bfloat16hLi64ELi32ELi128ELNS_18Fp8KVCacheDataTypeE2ELb0EEEvPT_PKS3_PKT0_S9_ifPKiSB_iPKfiiiSD_SD_iiiii --------------------------
	.section	.nv.constant0._ZN4vllm25paged_attention_v1_kernelI13__nv_bfloat16hLi64ELi32ELi128ELNS_18Fp8KVCacheDataTypeE2ELb0EEEvPT_PKS3_PKT0_S9_ifPKiSB_iPKfiiiSD_SD_iiiii,"a",@progbits
	.sectionflags	@""
	.align	4
.nv.constant0._ZN4vllm25paged_attention_v1_kernelI13__nv_bfloat16hLi64ELi32ELi128ELNS_18Fp8KVCacheDataTypeE2ELb0EEEvPT_PKS3_PKT0_S9_ifPKiSB_iPKfiiiSD_SD_iiiii:
	.zero		1020


//--------------------- .nv.constant0._ZN4vllm25paged_attention_v1_kernelI13__nv_bfloat16hLi32ELi32ELi128ELNS_18Fp8KVCacheDataTypeE2ELb0EEEvPT_PKS3_PKT0_S9_ifPKiSB_iPKfiiiSD_SD_iiiii --------------------------
	.section	.nv.constant0._ZN4vllm25paged_attention_v1_kernelI13__nv_bfloat16hLi32ELi32ELi128ELNS_18Fp8KVCacheDataTypeE2ELb0EEEvPT_PKS3_PKT0_S9_ifPKiSB_iPKfiiiSD_SD_iiiii,"a",@progbits
	.sectionflags	@""
	.align	4
.nv.constant0._ZN4vllm25paged_attention_v1_kernelI13__nv_bfloat16hLi32ELi32ELi128ELNS_18Fp8KVCacheDataTypeE2ELb0EEEvPT_PKS3_PKT0_S9_ifPKiSB_iPKfiiiSD_SD_iiiii:
	.zero		1020


//--------------------- .nv.constant0._ZN4vllm25paged_attention_v1_kernelI13__nv_bfloat16hLi256ELi32ELi128ELNS_18Fp8KVCacheDataTypeE2ELb1EEEvPT_PKS3_PKT0_S9_ifPKiSB_iPKfiiiSD_SD_iiiii --------------------------
	.section	.nv.constant0._ZN4vllm25paged_attention_v1_kernelI13__nv_bfloat16hLi256ELi32ELi128ELNS_18Fp8KVCacheDataTypeE2ELb1EEEvPT_PKS3_PKT0_S9_ifPKiSB_iPKfiiiSD_SD_iiiii,"a",@progbits
	.sectionflags	@""
	.align	4
.nv.constant0._ZN4vllm25paged_attention_v1_kernelI13__nv_bfloat16hLi256ELi32ELi128ELNS_18Fp8KVCacheDataTypeE2ELb1EEEvPT_PKS3_PKT0_S9_ifPKiSB_iPKfiiiSD_SD_iiiii:
	.zero		1020


//--------------------- .nv.constant0._ZN4vllm25paged_attention_v1_kernelI13__nv_bfloat16hLi192ELi32ELi128ELNS_18Fp8KVCacheDataTypeE2ELb1EEEvPT_PKS3_PKT0_S9_ifPKiSB_iPKfiiiSD_SD_iiiii --------------------------
	.section	.nv.constant0._ZN4vllm25paged_attention_v1_kernelI13__nv_bfloat16hLi192ELi32ELi128ELNS_18Fp8KVCacheDataTypeE2ELb1EEEvPT_PKS3_PKT0_S9_ifPKiSB_iPKfiiiSD_SD_iiiii,"a",@progbits
	.sectionflags	@""
	.align	4
.nv.constant0._ZN4vllm25paged_attention_v1_kernelI13__nv_bfloat16hLi192ELi32ELi128ELNS_18Fp8KVCacheDataTypeE2ELb1EEEvPT_PKS3_PKT0_S9_ifPKiSB_iPKfiiiSD_SD_iiiii:
	.zero		1020


//--------------------- .nv.constant0._ZN4vllm25paged_attention_v1_kernelI13__nv_bfloat16hLi128ELi32ELi128ELNS_18Fp8KVCacheDataTypeE2ELb1EEEvPT_PKS3_PKT0_S9_ifPKiSB_iPKfiiiSD_SD_iiiii --------------------------
	.section	.nv.constant0._ZN4vllm25paged_attention_v1_kernelI13__nv_bfloat16hLi128ELi32ELi128ELNS_18Fp8KVCacheDataTypeE2ELb1EEEvPT_PKS3_PKT0_S9_ifPKiSB_iPKfiiiSD_SD_iiiii,"a",@progbits
	.sectionflags	@""
	.align	4
.nv.constant0._ZN4vllm25paged_attention_v1_kernelI13__nv_bfloat16hLi128ELi32ELi128ELNS_18Fp8KVCacheDataTypeE2ELb1EEEvPT_PKS3_PKT0_S9_ifPKiSB_iPKfiiiSD_SD_iiiii:
	.zero		1020


//--------------------- .nv.constant0._ZN4vllm25paged_attention_v1_kernelI13__nv_bfloat16hLi120ELi32ELi128ELNS_18Fp8KVCacheDataTypeE2ELb1EEEvPT_PKS3_PKT0_S9_ifPKiSB_iPKfiiiSD_SD_iiiii --------------------------
	.section	.nv.constant0._ZN4vllm25paged_attention_v1_kernelI13__nv_bfloat16hLi120ELi32ELi128ELNS_18Fp8KVCacheDataTypeE2ELb1EEEvPT_PKS3_PKT0_S9_ifPKiSB_iPKfiiiSD_SD_iiiii,"a",@progbits
	.sectionflags	@""
	.align	4
.nv.constant0._ZN4vllm25paged_attention_v1_kernelI13__nv_bfloat16hLi120ELi32ELi128ELNS_18Fp8KVCacheDataTypeE2ELb1EEEvPT_PKS3_PKT0_S9_ifPKiSB_iPKfiiiSD_SD_iiiii:
	.zero		1020


//--------------------- .nv.constant0._ZN4vllm25paged_attention_v1_kernelI13__nv_bfloat16hLi112ELi32ELi128ELNS_18Fp8KVCacheDataTypeE2ELb1EEEvPT_PKS3_PKT0_S9_ifPKiSB_iPKfiiiSD_SD_iiiii --------------------------
	.section	.nv.constant0._ZN4vllm25paged_attention_v1_kernelI13__nv_bfloat16hLi112ELi32ELi128ELNS_18Fp8KVCacheDataTypeE2ELb1EEEvPT_PKS3_PKT0_S9_ifPKiSB_iPKfiiiSD_SD_iiiii,"a",@progbits
	.sectionflags	@""
	.align	4
.nv.constant0._ZN4vllm25paged_attention_v1_kernelI13__nv_bfloat16hLi112ELi32ELi128ELNS_18Fp8KVCacheDataTypeE2ELb1EEEvPT_PKS3_PKT0_S9_ifPKiSB_iPKfiiiSD_SD_iiiii:
	.zero		1020


//--------------------- .nv.constant0._ZN4vllm25paged_attention_v1_kernelI13__nv_bfloat16hLi96ELi32ELi128ELNS_18Fp8KVCacheDataTypeE2ELb1EEEvPT_PKS3_PKT0_S9_ifPKiSB_iPKfiiiSD_SD_iiiii --------------------------
	.section	.nv.constant0._ZN4vllm25paged_attention_v1_kernelI13__nv_bfloat16hLi96ELi32ELi128ELNS_18Fp8KVCacheDataTypeE2ELb1EEEvPT_PKS3_PKT0_S9_ifPKiSB_iPKfiiiSD_SD_iiiii,"a",@progbits
	.sectionflags	@""
	.align	4
.nv.constant0._ZN4vllm25paged_attention_v1_kernelI13__nv_bfloat16hLi96ELi32ELi128ELNS_18Fp8KVCacheDataTypeE2ELb1EEEvPT_PKS3_PKT0_S9_ifPKiSB_iPKfiiiSD_SD_iiiii:
	.zero		1020


//--------------------- .nv.constant0._ZN4vllm25paged_attention_v1_kernelI13__nv_bfloat16hLi80ELi32ELi128ELNS_18Fp8KVCacheDataTypeE2ELb1EEEvPT_PKS3_PKT0_S9_ifPKiSB_iPKfiiiSD_SD_iiiii --------------------------
	.section	.nv.constant0._ZN4vllm25paged_attention_v1_kernelI13__nv_bfloat16hLi80ELi32ELi128ELNS_18Fp8KVCacheDataTypeE2ELb1EEEvPT_PKS3_PKT0_S9_ifPKiSB_iPKfiiiSD_SD_iiiii,"a",@progbits
	.sectionflags	@""
	.align	4
.nv.constant0._ZN4vllm25paged_attention_v1_kernelI13__nv_bfloat16hLi80ELi32ELi128ELNS_18Fp8KVCacheDataTypeE2ELb1EEEvPT_PKS3_PKT0_S9_ifPKiSB_iPKfiiiSD_SD_iiiii:
	.zero		1020


//--------------------- .nv.constant0._ZN4vllm25paged_attention_v1_kernelI13__nv_bfloat16hLi64ELi32ELi128ELNS_18Fp8KVCacheDataTypeE2ELb1EEEvPT_PKS3_PKT0_S9_ifPKiSB_iPKfiiiSD_SD_iiiii --------------------------
	.section	.nv.constant0._ZN4vllm25paged_attention_v1_kernelI13__nv_bfloat16hLi64ELi32ELi128ELNS_18Fp8KVCacheDataTypeE2ELb1EEEvPT_PKS3_PKT0_S9_ifPKiSB_iPKfiiiSD_SD_iiiii,"a",@progbits
	.sectionflags	@""
	.align	4
.nv.constant0._ZN4vllm25paged_attention_v1_kernelI13__nv_bfloat16hLi64ELi32ELi128ELNS_18Fp8KVCacheDataTypeE2ELb1EEEvPT_PKS3_PKT0_S9_ifPKiSB_iPKfiiiSD_SD_iiiii:
	.zero		1020


//--------------------- .nv.constant0._ZN4vllm25paged_attention_v1_kernelI13__nv_bfloat16hLi32ELi32ELi128ELNS_18Fp8KVCacheDataTypeE2ELb1EEEvPT_PKS3_PKT0_S9_ifPKiSB_iPKfiiiSD_SD_iiiii --------------------------
	.section	.nv.constant0._ZN4vllm25paged_attention_v1_kernelI13__nv_bfloat16hLi32ELi32ELi128ELNS_18Fp8KVCacheDataTypeE2ELb1EEEvPT_PKS3_PKT0_S9_ifPKiSB_iPKfiiiSD_SD_iiiii,"a",@progbits
	.sectionflags	@""
	.align	4
.nv.constant0._ZN4vllm25paged_attention_v1_kernelI13__nv_bfloat16hLi32ELi32ELi128ELNS_18Fp8KVCacheDataTypeE2ELb1EEEvPT_PKS3_PKT0_S9_ifPKiSB_iPKfiiiSD_SD_iiiii:
	.zero		1020


//--------------------- .nv.constant0._ZN4vllm25paged_attention_v1_kernelI13__nv_bfloat16hLi256ELi16ELi128ELNS_18Fp8KVCacheDataTypeE2ELb0EEEvPT_PKS3_PKT0_S9_ifPKiSB_iPKfiiiSD_SD_iiiii --------------------------
	.section	.nv.constant0._ZN4vllm25paged_attention_v1_kernelI13__nv_bfloat16hLi256ELi16ELi128ELNS_18Fp8KVCacheDataTypeE2ELb0EEEvPT_PKS3_PKT0_S9_ifPKiSB_iPKfiiiSD_SD_iiiii,"a",@progbits
	.sectionflags	@""
	.align	4
.nv.constant0._ZN4vllm25paged_attention_v1_kernelI13__nv_bfloat16hLi256ELi16ELi128ELNS_18Fp8KVCacheDataTypeE2ELb0EEEvPT_PKS3_PKT0_S9_ifPKiSB_iPKfiiiSD_SD_iiiii:
	.zero		1020


//--------------------- .nv.constant0._ZN4vllm25paged_attention_v1_kernelI13__nv_bfloat16hLi192ELi16ELi128ELNS_18Fp8KVCacheDataTypeE2ELb0EEEvPT_PKS3_PKT0_S9_ifPKiSB_iPKfiiiSD_SD_iiiii --------------------------
	.section	.nv.constant0._ZN4vllm25paged_attention_v1_kernelI13__nv_bfloat16hLi192ELi16ELi128ELNS_18Fp8KVCacheDataTypeE2ELb0EEEvPT_PKS3_PKT0_S9_ifPKiSB_iPKfiiiSD_SD_iiiii,"a",@progbits
	.sectionflags	@""
	.align	4
.nv.constant0._ZN4vllm25paged_attention_v1_kernelI13__nv_bfloat16hLi192ELi16ELi128ELNS_18Fp8KVCacheDataTypeE2ELb0EEEvPT_PKS3_PKT0_S9_ifPKiSB_iPKfiiiSD_SD_iiiii:
	.zero		1020


//--------------------- .nv.constant0._ZN4vllm25paged_attention_v1_kernelI13__nv_bfloat16hLi128ELi16ELi128ELNS_18Fp8KVCacheDataTypeE2ELb0EEEvPT_PKS3_PKT0_S9_ifPKiSB_iPKfiiiSD_SD_iiiii --------------------------
	.section	.nv.constant0._ZN4vllm25paged_attention_v1_kernelI13__nv_bfloat16hLi128ELi16ELi128ELNS_18Fp8KVCacheDataTypeE2ELb0EEEvPT_PKS3_PKT0_S9_ifPKiSB_iPKfiiiSD_SD_iiiii,"a",@progbits
	.sectionflags	@""
	.align	4
.nv.constant0._ZN4vllm25paged_attention_v1_kernelI13__nv_bfloat16hLi128ELi16ELi128ELNS_18Fp8KVCacheDataTypeE2ELb0EEEvPT_PKS3_PKT0_S9_ifPKiSB_iPKfiiiSD_SD_iiiii:
	.zero		1020


//--------------------- .nv.constant0._ZN4vllm25paged_attention_v1_kernelI13__nv_bfloat16hLi120ELi16ELi128ELNS_18Fp8KVCacheDataTypeE2ELb0EEEvPT_PKS3_PKT0_S9_ifPKiSB_iPKfiiiSD_SD_iiiii --------------------------
	.section	.nv.constant0._ZN4vllm25paged_attention_v1_kernelI13__nv_bfloat16hLi120ELi16ELi128ELNS_18Fp8KVCacheDataTypeE2ELb0EEEvPT_PKS3_PKT0_S9_ifPKiSB_iPKfiiiSD_SD_iiiii,"a",@progbits
	.sectionflags	@""
	.align	4
.nv.constant0._ZN4vllm25paged_attention_v1_kernelI13__nv_bfloat16hLi120ELi16ELi128ELNS_18Fp8KVCacheDataTypeE2ELb0EEEvPT_PKS3_PKT0_S9_ifPKiSB_iPKfiiiSD_SD_iiiii:
	.zero		1020


//--------------------- .nv.constant0._ZN4vllm25paged_attention_v1_kernelI13__nv_bfloat16hLi112ELi16ELi128ELNS_18Fp8KVCacheDataTypeE2ELb0EEEvPT_PKS3_PKT0_S9_ifPKiSB_iPKfiiiSD_SD_iiiii --------------------------
	.section	.nv.constant0._ZN4vllm25paged_attention_v1_kernelI13__nv_bfloat16hLi112ELi16ELi128ELNS_18Fp8KVCacheDataTypeE2ELb0EEEvPT_PKS3_PKT0_S9_ifPKiSB_iPKfiiiSD_SD_iiiii,"a",@progbits
	.sectionflags	@""
	.align	4
.nv.constant0._ZN4vllm25paged_attention_v1_kernelI13__nv_bfloat16hLi112ELi16ELi128ELNS_18Fp8KVCacheDataTypeE2ELb0EEEvPT_PKS3_PKT0_S9_ifPKiSB_iPKfiiiSD_SD_iiiii:
	.zero		1020


//--------------------- .nv.constant0._ZN4vllm25paged_attention_v1_kernelI13__nv_bfloat16hLi96ELi16ELi128ELNS_18Fp8KVCacheDataTypeE2ELb0EEEvPT_PKS3_PKT0_S9_ifPKiSB_iPKfiiiSD_SD_iiiii --------------------------
	.section	.nv.constant0._ZN4vllm25paged_attention_v1_kernelI13__nv_bfloat16hLi96ELi16ELi128ELNS_18Fp8KVCacheDataTypeE2ELb0EEEvPT_PKS3_PKT0_S9_ifPKiSB_iPKfiiiSD_SD_iiiii,"a",@progbits
	.sectionflags	@""
	.align	4
.nv.constant0._ZN4vllm25paged_attention_v1_kernelI13__nv_bfloat16hLi96ELi16ELi128ELNS_18Fp8KVCacheDataTypeE2ELb0EEEvPT_PKS3_PKT0_S9_ifPKiSB_iPKfiiiSD_SD_iiiii:
	.zero		1020


//--------------------- .nv.constant0._ZN4vllm25paged_attention_v1_kernelI13__nv_bfloat16hLi80ELi16ELi128ELNS_18Fp8KVCacheDataTypeE2ELb0EEEvPT_PKS3_PKT0_S9_ifPKiSB_iPKfiiiSD_SD_iiiii --------------------------
	.section	.nv.constant0._ZN4vllm25paged_attention_v1_kernelI13__nv_bfloat16hLi80ELi16ELi128ELNS_18Fp8KVCacheDataTypeE2ELb0EEEvPT_PKS3_PKT0_S9_ifPKiSB_iPKfiiiSD_SD_iiiii,"a",@progbits
	.sectionflags	@""
	.align	4
.nv.constant0._ZN4vllm25paged_attention_v1_kernelI13__nv_bfloat16hLi80ELi16ELi128ELNS_18Fp8KVCacheDataTypeE2ELb0EEEvPT_PKS3_PKT0_S9_ifPKiSB_iPKfiiiSD_SD_iiiii:
	.zero		1020


//--------------------- .nv.constant0._ZN4vllm25paged_attention_v1_kernelI13__nv_bfloat16hLi64ELi16ELi128ELNS_18Fp8KVCacheDataTypeE2ELb0EEEvPT_PKS3_PKT0_S9_ifPKiSB_iPKfiiiSD_SD_iiiii --------------------------
	.section	.nv.constant0._ZN4vllm25paged_attention_v1_kernelI13__nv_bfloat16hLi64ELi16ELi128ELNS_18Fp8KVCacheDataTypeE2ELb0EEEvPT_PKS3_PKT0_S9_ifPKiSB_iPKfiiiSD_SD_iiiii,"a",@progbits
	.sectionflags	@""
	.align	4
.nv.constant0._ZN4vllm25paged_attention_v1_kernelI13__nv_bfloat16hLi64ELi16ELi128ELNS_18Fp8KVCacheDataTypeE2ELb0EEEvPT_PKS3_PKT0_S9_ifPKiSB_iPKfiiiSD_SD_iiiii:
	.zero		1020


//--------------------- .nv.constant0._ZN4vllm25paged_attention_v1_kernelI13__nv_bfloat16hLi32ELi16ELi128ELNS_18Fp8KVCacheDataTypeE2ELb0EEEvPT_PKS3_PKT0_S9_ifPKiSB_iPKfiiiSD_SD_iiiii --------------------------
	.section	.nv.constant0._ZN4vllm25paged_attention_v1_kernelI13__nv_bfloat16hLi32ELi16ELi128ELNS_18Fp8KVCacheDataTypeE2ELb0EEEvPT_PKS3_PKT0_S9_ifPKiSB_iPKfiiiSD_SD_iiiii,"a",@progbits
	.sectionflags	@""
	.align	4
.nv.constant0._ZN4vllm25paged_attention_v1_kernelI13__nv_bfloat16hLi32ELi16ELi128ELNS_18Fp8KVCacheDataTypeE2ELb0EEEvPT_PKS3_PKT0_S9_ifPKiSB_iPKfiiiSD_SD_iiiii:
	.zero		1020


//--------------------- .nv.constant0._ZN4vllm25paged_attention_v1_kernelI13__nv_bfloat16hLi256ELi16ELi128ELNS_18Fp8KVCacheDataTypeE2ELb1EEEvPT_PKS3_PKT0_S9_ifPKiSB_iPKfiiiSD_SD_iiiii --------------------------
	.section	.nv.constant0._ZN4vllm25paged_attention_v1_kernelI13__nv_bfloat16hLi256ELi16ELi128ELNS_18Fp8KVCacheDataTypeE2ELb1EEEvPT_PKS3_PKT0_S9_ifPKiSB_iPKfiiiSD_SD_iiiii,"a",@progbits
	.sectionflags	@""
	.align	4
.nv.constant0._ZN4vllm25paged_attention_v1_kernelI13__nv_bfloat16hLi256ELi16ELi128ELNS_18Fp8KVCacheDataTypeE2ELb1EEEvPT_PKS3_PKT0_S9_ifPKiSB_iPKfiiiSD_SD_iiiii:
	.zero		1020


//--------------------- .nv.constant0._ZN4vllm25paged_attention_v1_kernelI13__nv_bfloat16hLi192ELi16ELi128ELNS_18Fp8KVCacheDataTypeE2ELb1EEEvPT_PKS3_PKT0_S9_ifPKiSB_iPKfiiiSD_SD_iiiii --------------------------
	.section	.nv.constant0._ZN4vllm25paged_attention_v1_kernelI13__nv_bfloat16hLi192ELi16ELi128ELNS_18Fp8KVCacheDataTypeE2ELb1EEEvPT_PKS3_PKT0_S9_ifPKiSB_iPKfiiiSD_SD_iiiii,"a",@progbits
	.sectionflags	@""
	.align	4
.nv.constant0._ZN4vllm25paged_attention_v1_kernelI13__nv_bfloat16hLi192ELi16ELi128ELNS_18Fp8KVCacheDataTypeE2ELb1EEEvPT_PKS3_PKT0_S9_ifPKiSB_iPKfiiiSD_SD_iiiii:
	.zero		1020


//--------------------- .nv.constant0._ZN4vllm25paged_attention_v1_kernelI13__nv_bfloat16hLi128ELi16ELi128ELNS_18Fp8KVCacheDataTypeE2ELb1EEEvPT_PKS3_PKT0_S9_ifPKiSB_iPKfiiiSD_SD_iiiii --------------------------
	.section	.nv.constant0._ZN4vllm25paged_attention_v1_kernelI13__nv_bfloat16hLi128ELi16ELi128ELNS_18Fp8KVCacheDataTypeE2ELb1EEEvPT_PKS3_PKT0_S9_ifPKiSB_iPKfiiiSD_SD_iiiii,"a",@progbits
	.sectionflags	@""
	.align	4
.nv.constant0._ZN4vllm25paged_attention_v1_kernelI13__nv_bfloat16hLi128ELi16ELi128ELNS_18Fp8KVCacheDataTypeE2ELb1EEEvPT_PKS3_PKT0_S9_ifPKiSB_iPKfiiiSD_SD_iiiii:
	.zero		1020


//--------------------- .nv.constant0._ZN4vllm25paged_attention_v1_kernelI13__nv_bfloat16hLi120ELi16ELi128ELNS_18Fp8KVCacheDataTypeE2ELb1EEEvPT_PKS3_PKT0_S9_ifPKiSB_iPKfiiiSD_SD_iiiii --------------------------
	.section	.nv.constant0._ZN4vllm25paged_attention_v1_kernelI13__nv_bfloat16hLi120ELi16ELi128ELNS_18Fp8KVCacheDataTypeE2ELb1EEEvPT_PKS3_PKT0_S9_ifPKiSB_iPKfiiiSD_SD_iiiii,"a",@progbits
	.sectionflags	@""
	.align	4
.nv.constant0._ZN4vllm25paged_attention_v1_kernelI13__nv_bfloat16hLi120ELi16ELi128ELNS_18Fp8KVCacheDataTypeE2ELb1EEEvPT_PKS3_PKT0_S9_ifPKiSB_iPKfiiiSD_SD_iiiii:
	.zero		1020


//--------------------- .nv.constant0._ZN4vllm25paged_attention_v1_kernelI13__nv_bfloat16hLi112ELi16ELi128ELNS_18Fp8KVCacheDataTypeE2ELb1EEEvPT_PKS3_PKT0_S9_ifPKiSB_iPKfiiiSD_SD_iiiii --------------------------
	.section	.nv.constant0._ZN4vllm25paged_attention_v1_kernelI13__nv_bfloat16hLi112ELi16ELi128ELNS_18Fp8KVCacheDataTypeE2ELb1EEEvPT_PKS3_PKT0_S9_ifPKiSB_iPKfiiiSD_SD_iiiii,"a",@progbits
	.sectionflags	@""
	.align	4
.nv.constant0._ZN4vllm25paged_attention_v1_kernelI13__nv_bfloat16hLi112ELi16ELi128ELNS_18Fp8KVCacheDataTypeE2ELb1EEEvPT_PKS3_PKT0_S9_ifPKiSB_iPKfiiiSD_SD_iiiii:
	.zero		1020


//--------------------- .nv.constant0._ZN4vllm25paged_attention_v1_kernelI13__nv_bfloat16hLi96ELi16ELi128ELNS_18Fp8KVCacheDataTypeE2ELb1EEEvPT_PKS3_PKT0_S9_ifPKiSB_iPKfiiiSD_SD_iiiii --------------------------
	.section	.nv.constant0._ZN4vllm25paged_attention_v1_kernelI13__nv_bfloat16hLi96ELi16ELi128ELNS_18Fp8KVCacheDataTypeE2ELb1EEEvPT_PKS3_PKT0_S9_ifPKiSB_iPKfiiiSD_SD_iiiii,"a",@progbits
	.sectionflags	@""
	.align	4
.nv.constant0._ZN4vllm25paged_attention_v1_kernelI13__nv_bfloat16hLi96ELi16ELi128ELNS_18Fp8KVCacheDataTypeE2ELb1EEEvPT_PKS3_PKT0_S9_ifPKiSB_iPKfiiiSD_SD_iiiii:
	.zero		1020


//--------------------- .nv.constant0._ZN4vllm25paged_attention_v1_kernelI13__nv_bfloat16hLi80ELi16ELi128ELNS_18Fp8KVCacheDataTypeE2ELb1EEEvPT_PKS3_PKT0_S9_ifPKiSB_iPKfiiiSD_SD_iiiii --------------------------
	.section	.nv.constant0._ZN4vllm25paged_attention_v1_kernelI13__nv_bfloat16hLi80ELi16ELi128ELNS_18Fp8KVCacheDataTypeE2ELb1EEEvPT_PKS3_PKT0_S9_ifPKiSB_iPKfiiiSD_SD_iiiii,"a",@progbits
	.sectionflags	@""
	.align	4
.nv.constant0._ZN4vllm25paged_attention_v1_kernelI13__nv_bfloat16hLi80ELi16ELi128ELNS_18Fp8KVCacheDataTypeE2ELb1EEEvPT_PKS3_PKT0_S9_ifPKiSB_iPKfiiiSD_SD_iiiii:
	.zero		1020


//--------------------- .nv.constant0._ZN4vllm25paged_attention_v1_kernelI13__nv_bfloat16hLi64ELi16ELi128ELNS_18Fp8KVCacheDataTypeE2ELb1EEEvPT_PKS3_PKT0_S9_ifPKiSB_iPKfiiiSD_SD_iiiii --------------------------
	.section	.nv.constant0._ZN4vllm25paged_attention_v1_kernelI13__nv_bfloat16hLi64ELi16ELi128ELNS_18Fp8KVCacheDataTypeE2ELb1EEEvPT_PKS3_PKT0_S9_ifPKiSB_iPKfiiiSD_SD_iiiii,"a",@progbits
	.sectionflags	@""
	.align	4
.nv.constant0._ZN4vllm25paged_attention_v1_kernelI13__nv_bfloat16hLi64ELi16ELi128ELNS_18Fp8KVCacheDataTypeE2ELb1EEEvPT_PKS3_PKT0_S9_ifPKiSB_iPKfiiiSD_SD_iiiii:
	.zero		1020


//--------------------- .nv.constant0._ZN4vllm25paged_attention_v1_kernelI13__nv_bfloat16hLi32ELi16ELi128ELNS_18Fp8KVCacheDataTypeE2ELb1EEEvPT_PKS3_PKT0_S9_ifPKiSB_iPKfiiiSD_SD_iiiii --------------------------
	.section	.nv.constant0._ZN4vllm25paged_attention_v1_kernelI13__nv_bfloat16hLi32ELi16ELi128ELNS_18Fp8KVCacheDataTypeE2ELb1EEEvPT_PKS3_PKT0_S9_ifPKiSB_iPKfiiiSD_SD_iiiii,"a",@progbits
	.sectionflags	@""
	.align	4
.nv.constant0._ZN4vllm25paged_attention_v1_kernelI13__nv_bfloat16hLi32ELi16ELi128ELNS_18Fp8KVCacheDataTypeE2ELb1EEEvPT_PKS3_PKT0_S9_ifPKiSB_iPKfiiiSD_SD_iiiii:
	.zero		1020


//--------------------- .nv.constant0._ZN4vllm25paged_attention_v1_kernelI13__nv_bfloat16hLi256ELi8ELi128ELNS_18Fp8KVCacheDataTypeE2ELb0EEEvPT_PKS3_PKT0_S9_ifPKiSB_iPKfiiiSD_SD_iiiii --------------------------
	.section	.nv.constant0._ZN4vllm25paged_attention_v1_kernelI13__nv_bfloat16hLi256ELi8ELi128ELNS_18Fp8KVCacheDataTypeE2ELb0EEEvPT_PKS3_PKT0_S9_ifPKiSB_iPKfiiiSD_SD_iiiii,"a",@progbits
	.sectionflags	@""
	.align	4
.nv.constant0._ZN4vllm25paged_attention_v1_kernelI13__nv_bfloat16hLi256ELi8ELi128ELNS_18Fp8KVCacheDataTypeE2ELb0EEEvPT_PKS3_PKT0_S9_ifPKiSB_iPKfiiiSD_SD_iiiii:
	.zero		1020


//--------------------- .nv.constant0._ZN4vllm25paged_attention_v1_kernelI13__nv_bfloat16hLi192ELi8ELi128ELNS_18Fp8KVCacheDataTypeE2ELb0EEEvPT_PKS3_PKT0_S9_ifPKiSB_iPKfiiiSD_SD_iiiii --------------------------
	.section	.nv.constant0._ZN4vllm25paged_attention_v1_kernelI13__nv_bfloat16hLi192ELi8ELi128ELNS_18Fp8KVCacheDataTypeE2ELb0EEEvPT_PKS3_PKT0_S9_ifPKiSB_iPKfiiiSD_SD_iiiii,"a",@progbits
	.sectionflags	@""
	.align	4
.nv.constant0._ZN4vllm25paged_attention_v1_kernelI13__nv_bfloat16hLi192ELi8ELi128ELNS_18Fp8KVCacheDataTypeE2ELb0EEEvPT_PKS3_PKT0_S9_ifPKiSB_iPKfiiiSD_SD_iiiii:
	.zero		1020


//--------------------- .nv.constant0._ZN4vllm25paged_attention_v1_kernelI13__nv_bfloat16hLi128ELi8ELi128ELNS_18Fp8KVCacheDataTypeE2ELb0EEEvPT_PKS3_PKT0_S9_ifPKiSB_iPKfiiiSD_SD_iiiii --------------------------
	.section	.nv.constant0._ZN4vllm25paged_attention_v1_kernelI13__nv_bfloat16hLi128ELi8ELi128ELNS_18Fp8KVCacheDataTypeE2ELb0EEEvPT_PKS3_PKT0_S9_ifPKiSB_iPKfiiiSD_SD_iiiii,"a",@progbits
	.sectionflags	@""
	.align	4
.nv.constant0._ZN4vllm25paged_attention_v1_kernelI13__nv_bfloat16hLi128ELi8ELi128ELNS_18Fp8KVCacheDataTypeE2ELb0EEEvPT_PKS3_PKT0_S9_ifPKiSB_iPKfiiiSD_SD_iiiii:
	.zero		1020


//--------------------- .nv.constant0._ZN4vllm25paged_attention_v1_kernelI13__nv_bfloat16hLi120ELi8ELi128ELNS_18Fp8KVCacheDataTypeE2ELb0EEEvPT_PKS3_PKT0_S9_ifPKiSB_iPKfiiiSD_SD_iiiii --------------------------
	.section	.nv.constant0._ZN4vllm25paged_attention_v1_kernelI13__nv_bfloat16hLi120ELi8ELi128ELNS_18Fp8KVCacheDataTypeE2ELb0EEEvPT_PKS3_PKT0_S9_ifPKiSB_iPKfiiiSD_SD_iiiii,"a",@progbits
	.sectionflags	@""
	.align	4
.nv.constant0._ZN4vllm25paged_attention_v1_kernelI13__nv_bfloat16hLi120ELi8ELi128ELNS_18Fp8KVCacheDataTypeE2ELb0EEEvPT_PKS3_PKT0_S9_ifPKiSB_iPKfiiiSD_SD_iiiii:
	.zero		1020


//--------------------- .nv.constant0._ZN4vllm25paged_attention_v1_kernelI13__nv_bfloat16hLi112ELi8ELi128ELNS_18Fp8KVCacheDataTypeE2ELb0EEEvPT_PKS3_PKT0_S9_ifPKiSB_iPKfiiiSD_SD_iiiii --------------------------
	.section	.nv.constant0._ZN4vllm25paged_attention_v1_kernelI13__nv_bfloat16hLi112ELi8ELi128ELNS_18Fp8KVCacheDataTypeE2ELb0EEEvPT_PKS3_PKT0_S9_ifPKiSB_iPKfiiiSD_SD_iiiii,"a",@progbits
	.sectionflags	@""
	.align	4
.nv.constant0._ZN4vllm25paged_attention_v1_kernelI13__nv_bfloat16hLi112ELi8ELi128ELNS_18Fp8KVCacheDataTypeE2ELb0EEEvPT_PKS3_PKT0_S9_ifPKiSB_iPKfiiiSD_SD_iiiii:
	.zero		1020


//--------------------- .nv.constant0._ZN4vllm25paged_attention_v1_kernelI13__nv_bfloat16hLi96ELi8ELi128ELNS_18Fp8KVCacheDataTypeE2ELb0EEEvPT_PKS3_PKT0_S9_ifPKiSB_iPKfiiiSD_SD_iiiii --------------------------
	.section	.nv.constant0._ZN4vllm25paged_attention_v1_kernelI13__nv_bfloat16hLi96ELi8ELi128ELNS_18Fp8KVCacheDataTypeE2ELb0EEEvPT_PKS3_PKT0_S9_ifPKiSB_iPKfiiiSD_SD_iiiii,"a",@progbits
	.sectionflags	@""
	.align	4
.nv.constant0._ZN4vllm25paged_attention_v1_kernelI13__nv_bfloat16hLi96ELi8ELi128ELNS_18Fp8KVCacheDataTypeE2ELb0EEEvPT_PKS3_PKT0_S9_ifPKiSB_iPKfiiiSD_SD_iiiii:
	.zero		1020


//--------------------- .nv.constant0._ZN4vllm25paged_attention_v1_kernelI13__nv_bfloat16hLi80ELi8ELi128ELNS_18Fp8KVCacheDataTypeE2ELb0EEEvPT_PKS3_PKT0_S9_ifPKiSB_iPKfiiiSD_SD_iiiii --------------------------
	.section	.nv.constant0._ZN4vllm25paged_attention_v1_kernelI13__nv_bfloat16hLi80ELi8ELi128ELNS_18Fp8KVCacheDataTypeE2ELb0EEEvPT_PKS3_PKT0_S9_ifPKiSB_iPKfiiiSD_SD_iiiii,"a",@progbits
	.sectionflags	@""
	.align	4
.nv.constant0._ZN4vllm25paged_attention_v1_kernelI13__nv_bfloat16hLi80ELi8ELi128ELNS_18Fp8KVCacheDataTypeE2ELb0EEEvPT_PKS3_PKT0_S9_ifPKiSB_iPKfiiiSD_SD_iiiii:
	.zero		1020


//--------------------- .nv.constant0._ZN4vllm25paged_attention_v1_kernelI13__nv_bfloat16hLi64ELi8ELi128ELNS_18Fp8KVCacheDataTypeE2ELb0EEEvPT_PKS3_PKT0_S9_ifPKiSB_iPKfiiiSD_SD_iiiii --------------------------
	.section	.nv.constant0._ZN4vllm25paged_attention_v1_kernelI13__nv_bfloat16hLi64ELi8ELi128ELNS_18Fp8KVCacheDataTypeE2ELb0EEEvPT_PKS3_PKT0_S9_ifPKiSB_iPKfiiiSD_SD_iiiii,"a",@progbits
	.sectionflags	@""
	.align	4
.nv.constant0._ZN4vllm25paged_attention_v1_kernelI13__nv_bfloat16hLi64ELi8ELi128ELNS_18Fp8KVCacheDataTypeE2ELb0EEEvPT_PKS3_PKT0_S9_ifPKiSB_iPKfiiiSD_SD_iiiii:
	.zero		1020


//--------------------- .nv.constant0._ZN4vllm25paged_attention_v1_kernelI13__nv_bfloat16hLi32ELi8ELi128ELNS_18Fp8KVCacheDataTypeE2ELb0EEEvPT_PKS3_PKT0_S9_ifPKiSB_iPKfiiiSD_SD_iiiii --------------------------
	.section	.nv.constant0._ZN4vllm25paged_attention_v1_kernelI13__nv_bfloat16hLi32ELi8ELi128ELNS_18Fp8KVCacheDataTypeE2ELb0EEEvPT_PKS3_PKT0_S9_ifPKiSB_iPKfiiiSD_SD_iiiii,"a",@progbits
	.sectionflags	@""
	.align	4
.nv.constant0._ZN4vllm25paged_attention_v1_kernelI13__nv_bfloat16hLi32ELi8ELi128ELNS_18Fp8KVCacheDataTypeE2ELb0EEEvPT_PKS3_PKT0_S9_ifPKiSB_iPKfiiiSD_SD_iiiii:
	.zero		1020


//--------------------- .nv.constant0._ZN4vllm25paged_attention_v1_kernelI13__nv_bfloat16hLi256ELi8ELi128ELNS_18Fp8KVCacheDataTypeE2ELb1EEEvPT_PKS3_PKT0_S9_ifPKiSB_iPKfiiiSD_SD_iiiii --------------------------
	.section	.nv.constant0._ZN4vllm25paged_attention_v1_kernelI13__nv_bfloat16hLi256ELi8ELi128ELNS_18Fp8KVCacheDataTypeE2ELb1EEEvPT_PKS3_PKT0_S9_ifPKiSB_iPKfiiiSD_SD_iiiii,"a",@progbits
	.sectionflags	@""
	.align	4
.nv.constant0._ZN4vllm25paged_attention_v1_kernelI13__nv_bfloat16hLi256ELi8ELi128ELNS_18Fp8KVCacheDataTypeE2ELb1EEEvPT_PKS3_PKT0_S9_ifPKiSB_iPKfiiiSD_SD_iiiii:
	.zero		1020


//--------------------- .nv.constant0._ZN4vllm25paged_attention_v1_kernelI13__nv_bfloat16hLi192ELi8ELi128ELNS_18Fp8KVCacheDataTypeE2ELb1EEEvPT_PKS3_PKT0_S9_ifPKiSB_iPKfiiiSD_SD_iiiii --------------------------
	.section	.nv.constant0._ZN4vllm25paged_attention_v1_kernelI13__nv_bfloat16hLi192ELi8ELi128ELNS_18Fp8KVCacheDataTypeE2ELb1EEEvPT_PKS3_PKT0_S9_ifPKiSB_iPKfiiiSD_SD_iiiii,"a",@progbits
	.sectionflags	@""
	.align	4
.nv.constant0._ZN4vllm25paged_attention_v1_kernelI13__nv_bfloat16hLi192ELi8ELi128ELNS_18Fp8KVCacheDataTypeE2ELb1EEEvPT_PKS3_PKT0_S9_ifPKiSB_iPKfiiiSD_SD_iiiii:
	.zero		1020


//--------------------- .nv.constant0._ZN4vllm25paged_attention_v1_kernelI13__nv_bfloat16hLi128ELi8ELi128ELNS_18Fp8KVCacheDataTypeE2ELb1EEEvPT_PKS3_PKT0_S9_ifPKiSB_iPKfiiiSD_SD_iiiii --------------------------
	.section	.nv.constant0._ZN4vllm25paged_attention_v1_kernelI13__nv_bfloat16hLi128ELi8ELi128ELNS_18Fp8KVCacheDataTypeE2ELb1EEEvPT_PKS3_PKT0_S9_ifPKiSB_iPKfiiiSD_SD_iiiii,"a",@progbits
	.sectionflags	@""
	.align	4
.nv.constant0._ZN4vllm25paged_attention_v1_kernelI13__nv_bfloat16hLi128ELi8ELi128ELNS_18Fp8KVCacheDataTypeE2ELb1EEEvPT_PKS3_PKT0_S9_ifPKiSB_iPKfiiiSD_SD_iiiii:
	.zero		1020


//--------------------- .nv.constant0._ZN4vllm25paged_attention_v1_kernelI13__nv_bfloat16hLi120ELi8ELi128ELNS_18Fp8KVCacheDataTypeE2ELb1EEEvPT_PKS3_PKT0_S9_ifPKiSB_iPKfiiiSD_SD_iiiii --------------------------
	.section	.nv.constant0._ZN4vllm25paged_attention_v1_kernelI13__nv_bfloat16hLi120ELi8ELi128ELNS_18Fp8KVCacheDataTypeE2ELb1EEEvPT_PKS3_PKT0_S9_ifPKiSB_iPKfiiiSD_SD_iiiii,"a",@progbits
	.sectionflags	@""
	.align	4
.nv.constant0._ZN4vllm25paged_attention_v1_kernelI13__nv_bfloat16hLi120ELi8ELi128ELNS_18Fp8KVCacheDataTypeE2ELb1EEEvPT_PKS3_PKT0_S9_ifPKiSB_iPKfiiiSD_SD_iiiii:
	.zero		1020


//--------------------- .nv.constant0._ZN4vllm25paged_attention_v1_kernelI13__nv_bfloat16hLi112ELi8ELi128ELNS_18Fp8KVCacheDataTypeE2ELb1EEEvPT_PKS3_PKT0_S9_ifPKiSB_iPKfiiiSD_SD_iiiii --------------------------
	.section	.nv.constant0._ZN4vllm25paged_attention_v1_kernelI13__nv_bfloat16hLi112ELi8ELi128ELNS_18Fp8KVCacheDataTypeE2ELb1EEEvPT_PKS3_PKT0_S9_ifPKiSB_iPKfiiiSD_SD_iiiii,"a",@progbits
	.sectionflags	@""
	.align	4
.nv.constant0._ZN4vllm25paged_attention_v1_kernelI13__nv_bfloat16hLi112ELi8ELi128ELNS_18Fp8KVCacheDataTypeE2ELb1EEEvPT_PKS3_PKT0_S9_ifPKiSB_iPKfiiiSD_SD_iiiii:
	.zero		1020


//--------------------- .nv.constant0._ZN4vllm25paged_attention_v1_kernelI13__nv_bfloat16hLi96ELi8ELi128ELNS_18Fp8KVCacheDataTypeE2ELb1EEEvPT_PKS3_PKT0_S9_ifPKiSB_iPKfiiiSD_SD_iiiii --------------------------
	.section	.nv.constant0._ZN4vllm25paged_attention_v1_kernelI13__nv_bfloat16hLi96ELi8ELi128ELNS_18Fp8KVCacheDataTypeE2ELb1EEEvPT_PKS3_PKT0_S9_ifPKiSB_iPKfiiiSD_SD_iiiii,"a",@progbits
	.sectionflags	@""
	.align	4
.nv.constant0._ZN4vllm25paged_attention_v1_kernelI13__nv_bfloat16hLi96ELi8ELi128ELNS_18Fp8KVCacheDataTypeE2ELb1EEEvPT_PKS3_PKT0_S9_ifPKiSB_iPKfiiiSD_SD_iiiii:
	.zero		1020


//--------------------- .nv.constant0._ZN4vllm25paged_attention_v1_kernelI13__nv_bfloat16hLi80ELi8ELi128ELNS_18Fp8KVCacheDataTypeE2ELb1EEEvPT_PKS3_PKT0_S9_ifPKiSB_iPKfiiiSD_SD_iiiii --------------------------
	.section	.nv.constant0._ZN4vllm25paged_attention_v1_kernelI13__nv_bfloat16hLi80ELi8ELi128ELNS_18Fp8KVCacheDataTypeE2ELb1EEEvPT_PKS3_PKT0_S9_ifPKiSB_iPKfiiiSD_SD_iiiii,"a",@progbits
	.sectionflags	@""
	.align	4
.nv.constant0._ZN4vllm25paged_attention_v1_kernelI13__nv_bfloat16hLi80ELi8ELi128ELNS_18Fp8KVCacheDataTypeE2ELb1EEEvPT_PKS3_PKT0_S9_ifPKiSB_iPKfiiiSD_SD_iiiii:
	.zero		1020


//--------------------- .nv.constant0._ZN4vllm25paged_attention_v1_kernelI13__nv_bfloat16hLi64ELi8ELi128ELNS_18Fp8KVCacheDataTypeE2ELb1EEEvPT_PKS3_PKT0_S9_ifPKiSB_iPKfiiiSD_SD_iiiii --------------------------
	.section	.nv.constant0._ZN4vllm25paged_attention_v1_kernelI13__nv_bfloat16hLi64ELi8ELi128ELNS_18Fp8KVCacheDataTypeE2ELb1EEEvPT_PKS3_PKT0_S9_ifPKiSB_iPKfiiiSD_SD_iiiii,"a",@progbits
	.sectionflags	@""
	.align	4
.nv.constant0._ZN4vllm25paged_attention_v1_kernelI13__nv_bfloat16hLi64ELi8ELi128ELNS_18Fp8KVCacheDataTypeE2ELb1EEEvPT_PKS3_PKT0_S9_ifPKiSB_iPKfiiiSD_SD_iiiii:
	.zero		1020


//--------------------- .nv.constant0._ZN4vllm25paged_attention_v1_kernelI13__nv_bfloat16hLi32ELi8ELi128ELNS_18Fp8KVCacheDataTypeE2ELb1EEEvPT_PKS3_PKT0_S9_ifPKiSB_iPKfiiiSD_SD_iiiii --------------------------
	.section	.nv.constant0._ZN4vllm25paged_attention_v1_kernelI13__nv_bfloat16hLi32ELi8ELi128ELNS_18Fp8KVCacheDataTypeE2ELb1EEEvPT_PKS3_PKT0_S9_ifPKiSB_iPKfiiiSD_SD_iiiii,"a",@progbits
	.sectionflags	@""
	.align	4
.nv.constant0._ZN4vllm25paged_attention_v1_kernelI13__nv_bfloat16hLi32ELi8ELi128ELNS_18Fp8KVCacheDataTypeE2ELb1EEEvPT_PKS3_PKT0_S9_ifPKiSB_iPKfiiiSD_SD_iiiii:
	.zero		1020


//--------------------- .nv.constant0._ZN4vllm25paged_attention_v1_kernelIthLi256ELi32ELi128ELNS_18Fp8KVCacheDataTypeE2ELb0EEEvPT_PKS2_PKT0_S8_ifPKiSA_iPKfiiiSC_SC_iiiii --------------------------
	.section	.nv.constant0._ZN4vllm25paged_attention_v1_kernelIthLi256ELi32ELi128ELNS_18Fp8KVCacheDataTypeE2ELb0EEEvPT_PKS2_PKT0_S8_ifPKiSA_iPKfiiiSC_SC_iiiii,"a",@progbits
	.sectionflags	@""
	.align	4
.nv.constant0._ZN4vllm25paged_attention_v1_kernelIthLi256ELi32ELi128ELNS_18Fp8KVCacheDataTypeE2ELb0EEEvPT_PKS2_PKT0_S8_ifPKiSA_iPKfiiiSC_SC_iiiii:
	.zero		1020


//--------------------- .nv.constant0._ZN4vllm25paged_attention_v1_kernelIthLi192ELi32ELi128ELNS_18Fp8KVCacheDataTypeE2ELb0EEEvPT_PKS2_PKT0_S8_ifPKiSA_iPKfiiiSC_SC_iiiii --------------------------
	.section	.nv.constant0._ZN4vllm25paged_attention_v1_kernelIthLi192ELi32ELi128ELNS_18Fp8KVCacheDataTypeE2ELb0EEEvPT_PKS2_PKT0_S8_ifPKiSA_iPKfiiiSC_SC_iiiii,"a",@progbits
	.sectionflags	@""
	.align	4
.nv.constant0._ZN4vllm25paged_attention_v1_kernelIthLi192ELi32ELi128ELNS_18Fp8KVCacheDataTypeE2ELb0EEEvPT_PKS2_PKT0_S8_ifPKiSA_iPKfiiiSC_SC_iiiii:
	.zero		1020


//--------------------- .nv.constant0._ZN4vllm25paged_attention_v1_kernelIthLi128ELi32ELi128ELNS_18Fp8KVCacheDataTypeE2ELb0EEEvPT_PKS2_PKT0_S8_ifPKiSA_iPKfiiiSC_SC_iiiii --------------------------
	.section	.nv.constant0._ZN4vllm25paged_attention_v1_kernelIthLi128ELi32ELi128ELNS_18Fp8KVCacheDataTypeE2ELb0EEEvPT_PKS2_PKT0_S8_ifPKiSA_iPKfiiiSC_SC_iiiii,"a",@progbits
	.sectionflags	@""
	.align	4
.nv.constant0._ZN4vllm25paged_attention_v1_kernelIthLi128ELi32ELi128ELNS_18Fp8KVCacheDataTypeE2ELb0EEEvPT_PKS2_PKT0_S8_ifPKiSA_iPKfiiiSC_SC_iiiii:
	.zero		1020


//--------------------- .nv.constant0._ZN4vllm25paged_attention_v1_kernelIthLi120ELi32ELi128ELNS_18Fp8KVCacheDataTypeE2ELb0EEEvPT_PKS2_PKT0_S8_ifPKiSA_iPKfiiiSC_SC_iiiii --------------------------
	.section	.nv.constant0._ZN4vllm25paged_attention_v1_kernelIthLi120ELi32ELi128ELNS_18Fp8KVCacheDataTypeE2ELb0EEEvPT_PKS2_PKT0_S8_ifPKiSA_iPKfiiiSC_SC_iiiii,"a",@progbits
	.sectionflags	@""
	.align	4
.nv.constant0._ZN4vllm25paged_attention_v1_kernelIthLi120ELi32ELi128ELNS_18Fp8KVCacheDataTypeE2ELb0EEEvPT_PKS2_PKT0_S8_ifPKiSA_iPKfiiiSC_SC_iiiii:
	.zero		1020


//--------------------- .nv.constant0._ZN4vllm25paged_attention_v1_kernelIthLi112ELi32ELi128ELNS_18Fp8KVCacheDataTypeE2ELb0EEEvPT_PKS2_PKT0_S8_ifPKiSA_iPKfiiiSC_SC_iiiii --------------------------
	.section	.nv.constant0._ZN4vllm25paged_attention_v1_kernelIthLi112ELi32ELi128ELNS_18Fp8KVCacheDataTypeE2ELb0EEEvPT_PKS2_PKT0_S8_ifPKiSA_iPKfiiiSC_SC_iiiii,"a",@progbits
	.sectionflags	@""
	.align	4
.nv.constant0._ZN4vllm25paged_attention_v1_kernelIthLi112ELi32ELi128ELNS_18Fp8KVCacheDataTypeE2ELb0EEEvPT_PKS2_PKT0_S8_ifPKiSA_iPKfiiiSC_SC_iiiii:
	.zero		1020


//--------------------- .nv.constant0._ZN4vllm25paged_attention_v1_kernelIthLi96ELi32ELi128ELNS_18Fp8KVCacheDataTypeE2ELb0EEEvPT_PKS2_PKT0_S8_ifPKiSA_iPKfiiiSC_SC_iiiii --------------------------
	.section	.nv.constant0._ZN4vllm25paged_attention_v1_kernelIthLi96ELi32ELi128ELNS_18Fp8KVCacheDataTypeE2ELb0EEEvPT_PKS2_PKT0_S8_ifPKiSA_iPKfiiiSC_SC_iiiii,"a",@progbits
	.sectionflags	@""
	.align	4
.nv.constant0._ZN4vllm25paged_attention_v1_kernelIthLi96ELi32ELi128ELNS_18Fp8KVCacheDataTypeE2ELb0EEEvPT_PKS2_PKT0_S8_ifPKiSA_iPKfiiiSC_SC_iiiii:
	.zero		1020


//--------------------- .nv.constant0._ZN4vllm25paged_attention_v1_kernelIthLi80ELi32ELi128ELNS_18Fp8KVCacheDataTypeE2ELb0EEEvPT_PKS2_PKT0_S8_ifPKiSA_iPKfiiiSC_SC_iiiii --------------------------
	.section	.nv.constant0._ZN4vllm25paged_attention_v1_kernelIthLi80ELi32ELi128ELNS_18Fp8KVCacheDataTypeE2ELb0EEEvPT_PKS2_PKT0_S8_ifPKiSA_iPKfiiiSC_SC_iiiii,"a",@progbits
	.sectionflags	@""
	.align	4
.nv.constant0._ZN4vllm25paged_attention_v1_kernelIthLi80ELi32ELi128ELNS_18Fp8KVCacheDataTypeE2ELb0EEEvPT_PKS2_PKT0_S8_ifPKiSA_iPKfiiiSC_SC_iiiii:
	.zero		1020


//--------------------- .nv.constant0._ZN4vllm25paged_attention_v1_kernelIthLi64ELi32ELi128ELNS_18Fp8KVCacheDataTypeE2ELb0EEEvPT_PKS2_PKT0_S8_ifPKiSA_iPKfiiiSC_SC_iiiii --------------------------
	.section	.nv.constant0._ZN4vllm25paged_attention_v1_kernelIthLi64ELi32ELi128ELNS_18Fp8KVCacheDataTypeE2ELb0EEEvPT_PKS2_PKT0_S8_ifPKiSA_iPKfiiiSC_SC_iiiii,"a",@progbits
	.sectionflags	@""
	.align	4
.nv.constant0._ZN4vllm25paged_attention_v1_kernelIthLi64ELi32ELi128ELNS_18Fp8KVCacheDataTypeE2ELb0EEEvPT_PKS2_PKT0_S8_ifPKiSA_iPKfiiiSC_SC_iiiii:
	.zero		1020


//--------------------- .nv.constant0._ZN4vllm25paged_attention_v1_kernelIthLi32ELi32ELi128ELNS_18Fp8KVCacheDataTypeE2ELb0EEEvPT_PKS2_PKT0_S8_ifPKiSA_iPKfiiiSC_SC_iiiii --------------------------
	.section	.nv.constant0._ZN4vllm25paged_attention_v1_kernelIthLi32ELi32ELi128ELNS_18Fp8KVCacheDataTypeE2ELb0EEEvPT_PKS2_PKT0_S8_ifPKiSA_iPKfiiiSC_SC_iiiii,"a",@progbits
	.sectionflags	@""
	.align	4
.nv.constant0._ZN4vllm25paged_attention_v1_kernelIthLi32ELi32ELi128ELNS_18Fp8KVCacheDataTypeE2ELb0EEEvPT_PKS2_PKT0_S8_ifPKiSA_iPKfiiiSC_SC_iiiii:
	.zero		1020


//--------------------- .nv.constant0._ZN4vllm25paged_attention_v1_kernelIthLi256ELi32ELi128ELNS_18Fp8KVCacheDataTypeE2ELb1EEEvPT_PKS2_PKT0_S8_ifPKiSA_iPKfiiiSC_SC_iiiii --------------------------
	.section	.nv.constant0._ZN4vllm25paged_attention_v1_kernelIthLi256ELi32ELi128ELNS_18Fp8KVCacheDataTypeE2ELb1EEEvPT_PKS2_PKT0_S8_ifPKiSA_iPKfiiiSC_SC_iiiii,"a",@progbits
	.sectionflags	@""
	.align	4
.nv.constant0._ZN4vllm25paged_attention_v1_kernelIthLi256ELi32ELi128ELNS_18Fp8KVCacheDataTypeE2ELb1EEEvPT_PKS2_PKT0_S8_ifPKiSA_iPKfiiiSC_SC_iiiii:
	.zero		1020


//--------------------- .nv.constant0._ZN4vllm25paged_attention_v1_kernelIthLi192ELi32ELi128ELNS_18Fp8KVCacheDataTypeE2ELb1EEEvPT_PKS2_PKT0_S8_ifPKiSA_iPKfiiiSC_SC_iiiii --------------------------
	.section	.nv.constant0._ZN4vllm25paged_attention_v1_kernelIthLi192ELi32ELi128ELNS_18Fp8KVCacheDataTypeE2ELb1EEEvPT_PKS2_PKT0_S8_ifPKiSA_iPKfiiiSC_SC_iiiii,"a",@progbits
	.sectionflags	@""
	.align	4
.nv.constant0._ZN4vllm25paged_attention_v1_kernelIthLi192ELi32ELi128ELNS_18Fp8KVCacheDataTypeE2ELb1EEEvPT_PKS2_PKT0_S8_ifPKiSA_iPKfiiiSC_SC_iiiii:
	.zero		1020


//--------------------- .nv.constant0._ZN4vllm25paged_attention_v1_kernelIthLi128ELi32ELi128ELNS_18Fp8KVCacheDataTypeE2ELb1EEEvPT_PKS2_PKT0_S8_ifPKiSA_iPKfiiiSC_SC_iiiii --------------------------
	.section	.nv.constant0._ZN4vllm25paged_attention_v1_kernelIthLi128ELi32ELi128ELNS_18Fp8KVCacheDataTypeE2ELb1EEEvPT_PKS2_PKT0_S8_ifPKiSA_iPKfiiiSC_SC_iiiii,"a",@progbits
	.sectionflags	@""
	.align	4
.nv.constant0._ZN4vllm25paged_attention_v1_kernelIthLi128ELi32ELi128ELNS_18Fp8KVCacheDataTypeE2ELb1EEEvPT_PKS2_PKT0_S8_ifPKiSA_iPKfiiiSC_SC_iiiii:
	.zero		1020


//--------------------- .nv.constant0._ZN4vllm25paged_attention_v1_kernelIthLi120ELi32ELi128ELNS_18Fp8KVCacheDataTypeE2ELb1EEEvPT_PKS2_PKT0_S8_ifPKiSA_iPKfiiiSC_SC_iiiii --------------------------
	.section	.nv.constant0._ZN4vllm25paged_attention_v1_kernelIthLi120ELi32ELi128ELNS_18Fp8KVCacheDataTypeE2ELb1EEEvPT_PKS2_PKT0_S8_ifPKiSA_iPKfiiiSC_SC_iiiii,"a",@progbits
	.sectionflags	@""
	.align	4
.nv.constant0._ZN4vllm25paged_attention_v1_kernelIthLi120ELi32ELi128ELNS_18Fp8KVCacheDataTypeE2ELb1EEEvPT_PKS2_PKT0_S8_ifPKiSA_iPKfiiiSC_SC_iiiii:
	.zero		1020


//--------------------- .nv.constant0._ZN4vllm25paged_attention_v1_kernelIthLi112ELi32ELi128ELNS_18Fp8KVCacheDataTypeE2ELb1EEEvPT_PKS2_PKT0_S8_ifPKiSA_iPKfiiiSC_SC_iiiii --------------------------
	.section	.nv.constant0._ZN4vllm25paged_attention_v1_kernelIthLi112ELi32ELi128ELNS_18Fp8KVCacheDataTypeE2ELb1EEEvPT_PKS2_PKT0_S8_ifPKiSA_iPKfiiiSC_SC_iiiii,"a",@progbits
	.sectionflags	@""
	.align	4
.nv.constant0._ZN4vllm25paged_attention_v1_kernelIthLi112ELi32ELi128ELNS_18Fp8KVCacheDataTypeE2ELb1EEEvPT_PKS2_PKT0_S8_ifPKiSA_iPKfiiiSC_SC_iiiii:
	.zero		1020


//--------------------- .nv.constant0._ZN4vllm25paged_attention_v1_kernelIthLi96ELi32ELi128ELNS_18Fp8KVCacheDataTypeE2ELb1EEEvPT_PKS2_PKT0_S8_ifPKiSA_iPKfiiiSC_SC_iiiii --------------------------
	.section	.nv.constant0._ZN4vllm25paged_attention_v1_kernelIthLi96ELi32ELi128ELNS_18Fp8KVCacheDataTypeE2ELb1EEEvPT_PKS2_PKT0_S8_ifPKiSA_iPKfiiiSC_SC_iiiii,"a",@progbits
	.sectionflags	@""
	.align	4
.nv.constant0._ZN4vllm25paged_attention_v1_kernelIthLi96ELi32ELi128ELNS_18Fp8KVCacheDataTypeE2ELb1EEEvPT_PKS2_PKT0_S8_ifPKiSA_iPKfiiiSC_SC_iiiii:
	.zero		1020


//--------------------- .nv.constant0._ZN4vllm25paged_attention_v1_kernelIthLi80ELi32ELi128ELNS_18Fp8KVCacheDataTypeE2ELb1EEEvPT_PKS2_PKT0_S8_ifPKiSA_iPKfiiiSC_SC_iiiii --------------------------
	.section	.nv.constant0._ZN4vllm25paged_attention_v1_kernelIthLi80ELi32ELi128ELNS_18Fp8KVCacheDataTypeE2ELb1EEEvPT_PKS2_PKT0_S8_ifPKiSA_iPKfiiiSC_SC_iiiii,"a",@progbits
	.sectionflags	@""
	.align	4
.nv.constant0._ZN4vllm25paged_attention_v1_kernelIthLi80ELi32ELi128ELNS_18Fp8KVCacheDataTypeE2ELb1EEEvPT_PKS2_PKT0_S8_ifPKiSA_iPKfiiiSC_SC_iiiii:
	.zero		1020


//--------------------- .nv.constant0._ZN4vllm25paged_attention_v1_kernelIthLi64ELi32ELi128ELNS_18Fp8KVCacheDataTypeE2ELb1EEEvPT_PKS2_PKT0_S8_ifPKiSA_iPKfiiiSC_SC_iiiii --------------------------
	.section	.nv.constant0._ZN4vllm25paged_attention_v1_kernelIthLi64ELi32ELi128ELNS_18Fp8KVCacheDataTypeE2ELb1EEEvPT_PKS2_PKT0_S8_ifPKiSA_iPKfiiiSC_SC_iiiii,"a",@progbits
	.sectionflags	@""
	.align	4
.nv.constant0._ZN4vllm25paged_attention_v1_kernelIthLi64ELi32ELi128ELNS_18Fp8KVCacheDataTypeE2ELb1EEEvPT_PKS2_PKT0_S8_ifPKiSA_iPKfiiiSC_SC_iiiii:
	.zero		1020


//--------------------- .nv.constant0._ZN4vllm25paged_attention_v1_kernelIthLi32ELi32ELi128ELNS_18Fp8KVCacheDataTypeE2ELb1EEEvPT_PKS2_PKT0_S8_ifPKiSA_iPKfiiiSC_SC_iiiii --------------------------
	.section	.nv.constant0._ZN4vllm25paged_attention_v1_kernelIthLi32ELi32ELi128ELNS_18Fp8KVCacheDataTypeE2ELb1EEEvPT_PKS2_PKT0_S8_ifPKiSA_iPKfiiiSC_SC_iiiii,"a",@progbits
	.sectionflags	@""
	.align	4
.nv.constant0._ZN4vllm25paged_attention_v1_kernelIthLi32ELi32ELi128ELNS_18Fp8KVCacheDataTypeE2ELb1EEEvPT_PKS2_PKT0_S8_ifPKiSA_iPKfiiiSC_SC_iiiii:
	.zero		1020


//--------------------- .nv.constant0._ZN4vllm25paged_attention_v1_kernelIthLi256ELi16ELi128ELNS_18Fp8KVCacheDataTypeE2ELb0EEEvPT_PKS2_PKT0_S8_ifPKiSA_iPKfiiiSC_SC_iiiii --------------------------
	.section	.nv.constant0._ZN4vllm25paged_attention_v1_kernelIthLi256ELi16ELi128ELNS_18Fp8KVCacheDataTypeE2ELb0EEEvPT_PKS2_PKT0_S8_ifPKiSA_iPKfiiiSC_SC_iiiii,"a",@progbits
	.sectionflags	@""
	.align	4
.nv.constant0._ZN4vllm25paged_attention_v1_kernelIthLi256ELi16ELi128ELNS_18Fp8KVCacheDataTypeE2ELb0EEEvPT_PKS2_PKT0_S8_ifPKiSA_iPKfiiiSC_SC_iiiii:
	.zero		1020


//--------------------- .nv.constant0._ZN4vllm25paged_attention_v1_kernelIthLi192ELi16ELi128ELNS_18Fp8KVCacheDataTypeE2ELb0EEEvPT_PKS2_PKT0_S8_ifPKiSA_iPKfiiiSC_SC_iiiii --------------------------
	.section	.nv.constant0._ZN4vllm25paged_attention_v1_kernelIthLi192ELi16ELi128ELNS_18Fp8KVCacheDataTypeE2ELb0EEEvPT_PKS2_PKT0_S8_ifPKiSA_iPKfiiiSC_SC_iiiii,"a",@progbits
	.sectionflags	@""
	.align	4
.nv.constant0._ZN4vllm25paged_attention_v1_kernelIthLi192ELi16ELi128ELNS_18Fp8KVCacheDataTypeE2ELb0EEEvPT_PKS2_PKT0_S8_ifPKiSA_iPKfiiiSC_SC_iiiii:
	.zero		1020


//--------------------- .nv.constant0._ZN4vllm25paged_attention_v1_kernelIthLi128ELi16ELi128ELNS_18Fp8KVCacheDataTypeE2ELb0EEEvPT_PKS2_PKT0_S8_ifPKiSA_iPKfiiiSC_SC_iiiii --------------------------
	.section	.nv.constant0._ZN4vllm25paged_attention_v1_kernelIthLi128ELi16ELi128ELNS_18Fp8KVCacheDataTypeE2ELb0EEEvPT_PKS2_PKT0_S8_ifPKiSA_iPKfiiiSC_SC_iiiii,"a",@progbits
	.sectionflags	@""
	.align	4
.nv.constant0._ZN4vllm25paged_attention_v1_kernelIthLi128ELi16ELi128ELNS_18Fp8KVCacheDataTypeE2ELb0EEEvPT_PKS2_PKT0_S8_ifPKiSA_iPKfiiiSC_SC_iiiii:
	.zero		1020


//--------------------- .nv.constant0._ZN4vllm25paged_attention_v1_kernelIthLi120ELi16ELi128ELNS_18Fp8KVCacheDataTypeE2ELb0EEEvPT_PKS2_PKT0_S8_ifPKiSA_iPKfiiiSC_SC_iiiii --------------------------
	.section	.nv.constant0._ZN4vllm25paged_attention_v1_kernelIthLi120ELi16ELi128ELNS_18Fp8KVCacheDataTypeE2ELb0EEEvPT_PKS2_PKT0_S8_ifPKiSA_iPKfiiiSC_SC_iiiii,"a",@progbits
	.sectionflags	@""
	.align	4
.nv.constant0._ZN4vllm25paged_attention_v1_kernelIthLi120ELi16ELi128ELNS_18Fp8KVCacheDataTypeE2ELb0EEEvPT_PKS2_PKT0_S8_ifPKiSA_iPKfiiiSC_SC_iiiii:
	.zero		1020


//--------------------- .nv.constant0._ZN4vllm25paged_attention_v1_kernelIthLi112ELi16ELi128ELNS_18Fp8KVCacheDataTypeE2ELb0EEEvPT_PKS2_PKT0_S8_ifPKiSA_iPKfiiiSC_SC_iiiii --------------------------
	.section	.nv.constant0._ZN4vllm25paged_attention_v1_kernelIthLi112ELi16ELi128ELNS_18Fp8KVCacheDataTypeE2ELb0EEEvPT_PKS2_PKT0_S8_ifPKiSA_iPKfiiiSC_SC_iiiii,"a",@progbits
	.sectionflags	@""
	.align	4
.nv.constant0._ZN4vllm25paged_attention_v1_kernelIthLi112ELi16ELi128ELNS_18Fp8KVCacheDataTypeE2ELb0EEEvPT_PKS2_PKT0_S8_ifPKiSA_iPKfiiiSC_SC_iiiii:
	.zero		1020


//--------------------- .nv.constant0._ZN4vllm25paged_attention_v1_kernelIthLi96ELi16ELi128ELNS_18Fp8KVCacheDataTypeE2ELb0EEEvPT_PKS2_PKT0_S8_ifPKiSA_iPKfiiiSC_SC_iiiii --------------------------
	.section	.nv.constant0._ZN4vllm25paged_attention_v1_kernelIthLi96ELi16ELi128ELNS_18Fp8KVCacheDataTypeE2ELb0EEEvPT_PKS2_PKT0_S8_ifPKiSA_iPKfiiiSC_SC_iiiii,"a",@progbits
	.sectionflags	@""
	.align	4
.nv.constant0._ZN4vllm25paged_attention_v1_kernelIthLi96ELi16ELi128ELNS_18Fp8KVCacheDataTypeE2ELb0EEEvPT_PKS2_PKT0_S8_ifPKiSA_iPKfiiiSC_SC_iiiii:
	.zero		1020


//--------------------- .nv.constant0._ZN4vllm25paged_attention_v1_kernelIthLi80ELi16ELi128ELNS_18Fp8KVCacheDataTypeE2ELb0EEEvPT_PKS2_PKT0_S8_ifPKiSA_iPKfiiiSC_SC_iiiii --------------------------
	.section	.nv.constant0._ZN4vllm25paged_attention_v1_kernelIthLi80ELi16ELi128ELNS_18Fp8KVCacheDataTypeE2ELb0EEEvPT_PKS2_PKT0_S8_ifPKiSA_iPKfiiiSC_SC_iiiii,"a",@progbits
	.sectionflags	@""
	.align	4
.nv.constant0._ZN4vllm25paged_attention_v1_kernelIthLi80ELi16ELi128ELNS_18Fp8KVCacheDataTypeE2ELb0EEEvPT_PKS2_PKT0_S8_ifPKiSA_iPKfiiiSC_SC_iiiii:
	.zero		1020


//--------------------- .nv.constant0._ZN4vllm25paged_attention_v1_kernelIthLi64ELi16ELi128ELNS_18Fp8KVCacheDataTypeE2ELb0EEEvPT_PKS2_PKT0_S8_ifPKiSA_iPKfiiiSC_SC_iiiii --------------------------
	.section	.nv.constant0._ZN4vllm25paged_attention_v1_kernelIthLi64ELi16ELi128ELNS_18Fp8KVCacheDataTypeE2ELb0EEEvPT_PKS2_PKT0_S8_ifPKiSA_iPKfiiiSC_SC_iiiii,"a",@progbits
	.sectionflags	@""
	.align	4
.nv.constant0._ZN4vllm25paged_attention_v1_kernelIthLi64ELi16ELi128ELNS_18Fp8KVCacheDataTypeE2ELb0EEEvPT_PKS2_PKT0_S8_ifPKiSA_iPKfiiiSC_SC_iiiii:
	.zero		1020


//--------------------- .nv.constant0._ZN4vllm25paged_attention_v1_kernelIthLi32ELi16ELi128ELNS_18Fp8KVCacheDataTypeE2ELb0EEEvPT_PKS2_PKT0_S8_ifPKiSA_iPKfiiiSC_SC_iiiii --------------------------
	.section	.nv.constant0._ZN4vllm25paged_attention_v1_kernelIthLi32ELi16ELi128ELNS_18Fp8KVCacheDataTypeE2ELb0EEEvPT_PKS2_PKT0_S8_ifPKiSA_iPKfiiiSC_SC_iiiii,"a",@progbits
	.sectionflags	@""
	.align	4
.nv.constant0._ZN4vllm25paged_attention_v1_kernelIthLi32ELi16ELi128ELNS_18Fp8KVCacheDataTypeE2ELb0EEEvPT_PKS2_PKT0_S8_ifPKiSA_iPKfiiiSC_SC_iiiii:
	.zero		1020


//--------------------- .nv.constant0._ZN4vllm25paged_attention_v1_kernelIthLi256ELi16ELi128ELNS_18Fp8KVCacheDataTypeE2ELb1EEEvPT_PKS2_PKT0_S8_ifPKiSA_iPKfiiiSC_SC_iiiii --------------------------
	.section	.nv.constant0._ZN4vllm25paged_attention_v1_kernelIthLi256ELi16ELi128ELNS_18Fp8KVCacheDataTypeE2ELb1EEEvPT_PKS2_PKT0_S8_ifPKiSA_iPKfiiiSC_SC_iiiii,"a",@progbits
	.sectionflags	@""
	.align	4
.nv.constant0._ZN4vllm25paged_attention_v1_kernelIthLi256ELi16ELi128ELNS_18Fp8KVCacheDataTypeE2ELb1EEEvPT_PKS2_PKT0_S8_ifPKiSA_iPKfiiiSC_SC_iiiii:
	.zero		1020


//--------------------- .nv.constant0._ZN4vllm25paged_attention_v1_kernelIthLi192ELi16ELi128ELNS_18Fp8KVCacheDataTypeE2ELb1EEEvPT_PKS2_PKT0_S8_ifPKiSA_iPKfiiiSC_SC_iiiii --------------------------
	.section	.nv.constant0._ZN4vllm25paged_attention_v1_kernelIthLi192ELi16ELi128ELNS_18Fp8KVCacheDataTypeE2ELb1EEEvPT_PKS2_PKT0_S8_ifPKiSA_iPKfiiiSC_SC_iiiii,"a",@progbits
	.sectionflags	@""
	.align	4
.nv.constant0._ZN4vllm25paged_attention_v1_kernelIthLi192ELi16ELi128ELNS_18Fp8KVCacheDataTypeE2ELb1EEEvPT_PKS2_PKT0_S8_ifPKiSA_iPKfiiiSC_SC_iiiii:
	.zero		1020


//--------------------- .nv.constant0._ZN4vllm25paged_attention_v1_kernelIthLi128ELi16ELi128ELNS_18Fp8KVCacheDataTypeE2ELb1EEEvPT_PKS2_PKT0_S8_ifPKiSA_iPKfiiiSC_SC_iiiii --------------------------
	.section	.nv.constant0._ZN4vllm25paged_attention_v1_kernelIthLi128ELi16ELi128ELNS_18Fp8KVCacheDataTypeE2ELb1EEEvPT_PKS2_PKT0_S8_ifPKiSA_iPKfiiiSC_SC_iiiii,"a",@progbits
	.sectionflags	@""
	.align	4
.nv.constant0._ZN4vllm25paged_attention_v1_kernelIthLi128ELi16ELi128ELNS_18Fp8KVCacheDataTypeE2ELb1EEEvPT_PKS2_PKT0_S8_ifPKiSA_iPKfiiiSC_SC_iiiii:
	.zero		1020


//--------------------- .nv.constant0._ZN4vllm25paged_attention_v1_kernelIthLi120ELi16ELi128ELNS_18Fp8KVCacheDataTypeE2ELb1EEEvPT_PKS2_PKT0_S8_ifPKiSA_iPKfiiiSC_SC_iiiii --------------------------
	.section	.nv.constant0._ZN4vllm25paged_attention_v1_kernelIthLi120ELi16ELi128ELNS_18Fp8KVCacheDataTypeE2ELb1EEEvPT_PKS2_PKT0_S8_ifPKiSA_iPKfiiiSC_SC_iiiii,"a",@progbits
	.sectionflags	@""
	.align	4
.nv.constant0._ZN4vllm25paged_attention_v1_kernelIthLi120ELi16ELi128ELNS_18Fp8KVCacheDataTypeE2ELb1EEEvPT_PKS2_PKT0_S8_ifPKiSA_iPKfiiiSC_SC_iiiii:
	.zero		1020


//--------------------- .nv.constant0._ZN4vllm25paged_attention_v1_kernelIthLi112ELi16ELi128ELNS_18Fp8KVCacheDataTypeE2ELb1EEEvPT_PKS2_PKT0_S8_ifPKiSA_iPKfiiiSC_SC_iiiii --------------------------
	.section	.nv.constant0._ZN4vllm25paged_attention_v1_kernelIthLi112ELi16ELi128ELNS_18Fp8KVCacheDataTypeE2ELb1EEEvPT_PKS2_PKT0_S8_ifPKiSA_iPKfiiiSC_SC_iiiii,"a",@progbits
	.sectionflags	@""
	.align	4
.nv.constant0._ZN4vllm25paged_attention_v1_kernelIthLi112ELi16ELi128ELNS_18Fp8KVCacheDataTypeE2ELb1EEEvPT_PKS2_PKT0_S8_ifPKiSA_iPKfiiiSC_SC_iiiii:
	.zero		1020


//--------------------- .nv.constant0._ZN4vllm25paged_attention_v1_kernelIthLi96ELi16ELi128ELNS_18Fp8KVCacheDataTypeE2ELb1EEEvPT_PKS2_PKT0_S8_ifPKiSA_iPKfiiiSC_SC_iiiii --------------------------
	.section	.nv.constant0._ZN4vllm25paged_attention_v1_kernelIthLi96ELi16ELi128ELNS_18Fp8KVCacheDataTypeE2ELb1EEEvPT_PKS2_PKT0_S8_ifPKiSA_iPKfiiiSC_SC_iiiii,"a",@progbits
	.sectionflags	@""
	.align	4
.nv.constant0._ZN4vllm25paged_attention_v1_kernelIthLi96ELi16ELi128ELNS_18Fp8KVCacheDataTypeE2ELb1EEEvPT_PKS2_PKT0_S8_ifPKiSA_iPKfiiiSC_SC_iiiii:
	.zero		1020


//--------------------- .nv.constant0._ZN4vllm25paged_attention_v1_kernelIthLi80ELi16ELi128ELNS_18Fp8KVCacheDataTypeE2ELb1EEEvPT_PKS2_PKT0_S8_ifPKiSA_iPKfiiiSC_SC_iiiii --------------------------
	.section	.nv.constant0._ZN4vllm25paged_attention_v1_kernelIthLi80ELi16ELi128ELNS_18Fp8KVCacheDataTypeE2ELb1EEEvPT_PKS2_PKT0_S8_ifPKiSA_iPKfiiiSC_SC_iiiii,"a",@progbits
	.sectionflags	@""
	.align	4
.nv.constant0._ZN4vllm25paged_attention_v1_kernelIthLi80ELi16ELi128ELNS_18Fp8KVCacheDataTypeE2ELb1EEEvPT_PKS2_PKT0_S8_ifPKiSA_iPKfiiiSC_SC_iiiii:
	.zero		1020


//--------------------- .nv.constant0._ZN4vllm25paged_attention_v1_kernelIthLi64ELi16ELi128ELNS_18Fp8KVCacheDataTypeE2ELb1EEEvPT_PKS2_PKT0_S8_ifPKiSA_iPKfiiiSC_SC_iiiii --------------------------
	.section	.nv.constant0._ZN4vllm25paged_attention_v1_kernelIthLi64ELi16ELi128ELNS_18Fp8KVCacheDataTypeE2ELb1EEEvPT_PKS2_PKT0_S8_ifPKiSA_iPKfiiiSC_SC_iiiii,"a",@progbits
	.sectionflags	@""
	.align	4
.nv.constant0._ZN4vllm25paged_attention_v1_kernelIthLi64ELi16ELi128ELNS_18Fp8KVCacheDataTypeE2ELb1EEEvPT_PKS2_PKT0_S8_ifPKiSA_iPKfiiiSC_SC_iiiii:
	.zero		1020


//--------------------- .nv.constant0._ZN4vllm25paged_attention_v1_kernelIthLi32ELi16ELi128ELNS_18Fp8KVCacheDataTypeE2ELb1EEEvPT_PKS2_PKT0_S8_ifPKiSA_iPKfiiiSC_SC_iiiii --------------------------
	.section	.nv.constant0._ZN4vllm25paged_attention_v1_kernelIthLi32ELi16ELi128ELNS_18Fp8KVCacheDataTypeE2ELb1EEEvPT_PKS2_PKT0_S8_ifPKiSA_iPKfiiiSC_SC_iiiii,"a",@progbits
	.sectionflags	@""
	.align	4
.nv.constant0._ZN4vllm25paged_attention_v1_kernelIthLi32ELi16ELi128ELNS_18Fp8KVCacheDataTypeE2ELb1EEEvPT_PKS2_PKT0_S8_ifPKiSA_iPKfiiiSC_SC_iiiii:
	.zero		1020


//--------------------- .nv.constant0._ZN4vllm25paged_attention_v1_kernelIthLi256ELi8ELi128ELNS_18Fp8KVCacheDataTypeE2ELb0EEEvPT_PKS2_PKT0_S8_ifPKiSA_iPKfiiiSC_SC_iiiii --------------------------
	.section	.nv.constant0._ZN4vllm25paged_attention_v1_kernelIthLi256ELi8ELi128ELNS_18Fp8KVCacheDataTypeE2ELb0EEEvPT_PKS2_PKT0_S8_ifPKiSA_iPKfiiiSC_SC_iiiii,"a",@progbits
	.sectionflags	@""
	.align	4
.nv.constant0._ZN4vllm25paged_attention_v1_kernelIthLi256ELi8ELi128ELNS_18Fp8KVCacheDataTypeE2ELb0EEEvPT_PKS2_PKT0_S8_ifPKiSA_iPKfiiiSC_SC_iiiii:
	.zero		1020


//--------------------- .nv.constant0._ZN4vllm25paged_attention_v1_kernelIthLi192ELi8ELi128ELNS_18Fp8KVCacheDataTypeE2ELb0EEEvPT_PKS2_PKT0_S8_ifPKiSA_iPKfiiiSC_SC_iiiii --------------------------
	.section	.nv.constant0._ZN4vllm25paged_attention_v1_kernelIthLi192ELi8ELi128ELNS_18Fp8KVCacheDataTypeE2ELb0EEEvPT_PKS2_PKT0_S8_ifPKiSA_iPKfiiiSC_SC_iiiii,"a",@progbits
	.sectionflags	@""
	.align	4
.nv.constant0._ZN4vllm25paged_attention_v1_kernelIthLi192ELi8ELi128ELNS_18Fp8KVCacheDataTypeE2ELb0EEEvPT_PKS2_PKT0_S8_ifPKiSA_iPKfiiiSC_SC_iiiii:
	.zero		1020


//--------------------- .nv.constant0._ZN4vllm25paged_attention_v1_kernelIthLi128ELi8ELi128ELNS_18Fp8KVCacheDataTypeE2ELb0EEEvPT_PKS2_PKT0_S8_ifPKiSA_iPKfiiiSC_SC_iiiii --------------------------
	.section	.nv.constant0._ZN4vllm25paged_attention_v1_kernelIthLi128ELi8ELi128ELNS_18Fp8KVCacheDataTypeE2ELb0EEEvPT_PKS2_PKT0_S8_ifPKiSA_iPKfiiiSC_SC_iiiii,"a",@progbits
	.sectionflags	@""
	.align	4
.nv.constant0._ZN4vllm25paged_attention_v1_kernelIthLi128ELi8ELi128ELNS_18Fp8KVCacheDataTypeE2ELb0EEEvPT_PKS2_PKT0_S8_ifPKiSA_iPKfiiiSC_SC_iiiii:
	.zero		1020


//--------------------- .nv.constant0._ZN4vllm25paged_attention_v1_kernelIthLi120ELi8ELi128ELNS_18Fp8KVCacheDataTypeE2ELb0EEEvPT_PKS2_PKT0_S8_ifPKiSA_iPKfiiiSC_SC_iiiii --------------------------
	.section	.nv.constant0._ZN4vllm25paged_attention_v1_kernelIthLi120ELi8ELi128ELNS_18Fp8KVCacheDataTypeE2ELb0EEEvPT_PKS2_PKT0_S8_ifPKiSA_iPKfiiiSC_SC_iiiii,"a",@progbits
	.sectionflags	@""
	.align	4
.nv.constant0._ZN4vllm25paged_attention_v1_kernelIthLi120ELi8ELi128ELNS_18Fp8KVCacheDataTypeE2ELb0EEEvPT_PKS2_PKT0_S8_ifPKiSA_iPKfiiiSC_SC_iiiii:
	.zero		1020


//--------------------- .nv.constant0._ZN4vllm25paged_attention_v1_kernelIthLi112ELi8ELi128ELNS_18Fp8KVCacheDataTypeE2ELb0EEEvPT_PKS2_PKT0_S8_ifPKiSA_iPKfiiiSC_SC_iiiii --------------------------
	.section	.nv.constant0._ZN4vllm25paged_attention_v1_kernelIthLi112ELi8ELi128ELNS_18Fp8KVCacheDataTypeE2ELb0EEEvPT_PKS2_PKT0_S8_ifPKiSA_iPKfiiiSC_SC_iiiii,"a",@progbits
	.sectionflags	@""
	.align	4
.nv.constant0._ZN4vllm25paged_attention_v1_kernelIthLi112ELi8ELi128ELNS_18Fp8KVCacheDataTypeE2ELb0EEEvPT_PKS2_PKT0_S8_ifPKiSA_iPKfiiiSC_SC_iiiii:
	.zero		1020


//--------------------- .nv.constant0._ZN4vllm25paged_attention_v1_kernelIthLi96ELi8ELi128ELNS_18Fp8KVCacheDataTypeE2ELb0EEEvPT_PKS2_PKT0_S8_ifPKiSA_iPKfiiiSC_SC_iiiii --------------------------
	.section	.nv.constant0._ZN4vllm25paged_attention_v1_kernelIthLi96ELi8ELi128ELNS_18Fp8KVCacheDataTypeE2ELb0EEEvPT_PKS2_PKT0_S8_ifPKiSA_iPKfiiiSC_SC_iiiii,"a",@progbits
	.sectionflags	@""
	.align	4
.nv.constant0._ZN4vllm25paged_attention_v1_kernelIthLi96ELi8ELi128ELNS_18Fp8KVCacheDataTypeE2ELb0EEEvPT_PKS2_PKT0_S8_ifPKiSA_iPKfiiiSC_SC_iiiii:
	.zero		1020


//--------------------- .nv.constant0._ZN4vllm25paged_attention_v1_kernelIthLi80ELi8ELi128ELNS_18Fp8KVCacheDataTypeE2ELb0EEEvPT_PKS2_PKT0_S8_ifPKiSA_iPKfiiiSC_SC_iiiii --------------------------
	.section	.nv.constant0._ZN4vllm25paged_attention_v1_kernelIthLi80ELi8ELi128ELNS_18Fp8KVCacheDataTypeE2ELb0EEEvPT_PKS2_PKT0_S8_ifPKiSA_iPKfiiiSC_SC_iiiii,"a",@progbits
	.sectionflags	@""
	.align	4
.nv.constant0._ZN4vllm25paged_attention_v1_kernelIthLi80ELi8ELi128ELNS_18Fp8KVCacheDataTypeE2ELb0EEEvPT_PKS2_PKT0_S8_ifPKiSA_iPKfiiiSC_SC_iiiii:
	.zero		1020


//--------------------- .nv.constant0._ZN4vllm25paged_attention_v1_kernelIthLi64ELi8ELi128ELNS_18Fp8KVCacheDataTypeE2ELb0EEEvPT_PKS2_PKT0_S8_ifPKiSA_iPKfiiiSC_SC_iiiii --------------------------
	.section	.nv.constant0._ZN4vllm25paged_attention_v1_kernelIthLi64ELi8ELi128ELNS_18Fp8KVCacheDataTypeE2ELb0EEEvPT_PKS2_PKT0_S8_ifPKiSA_iPKfiiiSC_SC_iiiii,"a",@progbits
	.sectionflags	@""
	.align	4
.nv.constant0._ZN4vllm25paged_attention_v1_kernelIthLi64ELi8ELi128ELNS_18Fp8KVCacheDataTypeE2ELb0EEEvPT_PKS2_PKT0_S8_ifPKiSA_iPKfiiiSC_SC_iiiii:
	.zero		1020


//--------------------- .nv.constant0._ZN4vllm25paged_attention_v1_kernelIthLi32ELi8ELi128ELNS_18Fp8KVCacheDataTypeE2ELb0EEEvPT_PKS2_PKT0_S8_ifPKiSA_iPKfiiiSC_SC_iiiii --------------------------
	.section	.nv.constant0._ZN4vllm25paged_attention_v1_kernelIthLi32ELi8ELi128ELNS_18Fp8KVCacheDataTypeE2ELb0EEEvPT_PKS2_PKT0_S8_ifPKiSA_iPKfiiiSC_SC_iiiii,"a",@progbits
	.sectionflags	@""
	.align	4
.nv.constant0._ZN4vllm25paged_attention_v1_kernelIthLi32ELi8ELi128ELNS_18Fp8KVCacheDataTypeE2ELb0EEEvPT_PKS2_PKT0_S8_ifPKiSA_iPKfiiiSC_SC_iiiii:
	.zero		1020


//--------------------- .nv.constant0._ZN4vllm25paged_attention_v1_kernelIthLi256ELi8ELi128ELNS_18Fp8KVCacheDataTypeE2ELb1EEEvPT_PKS2_PKT0_S8_ifPKiSA_iPKfiiiSC_SC_iiiii --------------------------
	.section	.nv.constant0._ZN4vllm25paged_attention_v1_kernelIthLi256ELi8ELi128ELNS_18Fp8KVCacheDataTypeE2ELb1EEEvPT_PKS2_PKT0_S8_ifPKiSA_iPKfiiiSC_SC_iiiii,"a",@progbits
	.sectionflags	@""
	.align	4
.nv.constant0._ZN4vllm25paged_attention_v1_kernelIthLi256ELi8ELi128ELNS_18Fp8KVCacheDataTypeE2ELb1EEEvPT_PKS2_PKT0_S8_ifPKiSA_iPKfiiiSC_SC_iiiii:
	.zero		1020


//--------------------- .nv.constant0._ZN4vllm25paged_attention_v1_kernelIthLi192ELi8ELi128ELNS_18Fp8KVCacheDataTypeE2ELb1EEEvPT_PKS2_PKT0_S8_ifPKiSA_iPKfiiiSC_SC_iiiii --------------------------
	.section	.nv.constant0._ZN4vllm25paged_attention_v1_kernelIthLi192ELi8ELi128ELNS_18Fp8KVCacheDataTypeE2ELb1EEEvPT_PKS2_PKT0_S8_ifPKiSA_iPKfiiiSC_SC_iiiii,"a",@progbits
	.sectionflags	@""
	.align	4
.nv.constant0._ZN4vllm25paged_attention_v1_kernelIthLi192ELi8ELi128ELNS_18Fp8KVCacheDataTypeE2ELb1EEEvPT_PKS2_PKT0_S8_ifPKiSA_iPKfiiiSC_SC_iiiii:
	.zero		1020


//--------------------- .nv.constant0._ZN4vllm25paged_attention_v1_kernelIthLi128ELi8ELi128ELNS_18Fp8KVCacheDataTypeE2ELb1EEEvPT_PKS2_PKT0_S8_ifPKiSA_iPKfiiiSC_SC_iiiii --------------------------
	.section	.nv.constant0._ZN4vllm25paged_attention_v1_kernelIthLi128ELi8ELi128ELNS_18Fp8KVCacheDataTypeE2ELb1EEEvPT_PKS2_PKT0_S8_ifPKiSA_iPKfiiiSC_SC_iiiii,"a",@progbits
	.sectionflags	@""
	.align	4
.nv.constant0._ZN4vllm25paged_attention_v1_kernelIthLi128ELi8ELi128ELNS_18Fp8KVCacheDataTypeE2ELb1EEEvPT_PKS2_PKT0_S8_ifPKiSA_iPKfiiiSC_SC_iiiii:
	.zero		1020


//--------------------- .nv.constant0._ZN4vllm25paged_attention_v1_kernelIthLi120ELi8ELi128ELNS_18Fp8KVCacheDataTypeE2ELb1EEEvPT_PKS2_PKT0_S8_ifPKiSA_iPKfiiiSC_SC_iiiii --------------------------
	.section	.nv.constant0._ZN4vllm25paged_attention_v1_kernelIthLi120ELi8ELi128ELNS_18Fp8KVCacheDataTypeE2ELb1EEEvPT_PKS2_PKT0_S8_ifPKiSA_iPKfiiiSC_SC_iiiii,"a",@progbits
	.sectionflags	@""
	.align	4
.nv.constant0._ZN4vllm25paged_attention_v1_kernelIthLi120ELi8ELi128ELNS_18Fp8KVCacheDataTypeE2ELb1EEEvPT_PKS2_PKT0_S8_ifPKiSA_iPKfiiiSC_SC_iiiii:
	.zero		1020


//--------------------- .nv.constant0._ZN4vllm25paged_attention_v1_kernelIthLi112ELi8ELi128ELNS_18Fp8KVCacheDataTypeE2ELb1EEEvPT_PKS2_PKT0_S8_ifPKiSA_iPKfiiiSC_SC_iiiii --------------------------
	.section	.nv.constant0._ZN4vllm25paged_attention_v1_kernelIthLi112ELi8ELi128ELNS_18Fp8KVCacheDataTypeE2ELb1EEEvPT_PKS2_PKT0_S8_ifPKiSA_iPKfiiiSC_SC_iiiii,"a",@progbits
	.sectionflags	@""
	.align	4
.nv.constant0._ZN4vllm25paged_attention_v1_kernelIthLi112ELi8ELi128ELNS_18Fp8KVCacheDataTypeE2ELb1EEEvPT_PKS2_PKT0_S8_ifPKiSA_iPKfiiiSC_SC_iiiii:
	.zero		1020


//--------------------- .nv.constant0._ZN4vllm25paged_attention_v1_kernelIthLi96ELi8ELi128ELNS_18Fp8KVCacheDataTypeE2ELb1EEEvPT_PKS2_PKT0_S8_ifPKiSA_iPKfiiiSC_SC_iiiii --------------------------
	.section	.nv.constant0._ZN4vllm25paged_attention_v1_kernelIthLi96ELi8ELi128ELNS_18Fp8KVCacheDataTypeE2ELb1EEEvPT_PKS2_PKT0_S8_ifPKiSA_iPKfiiiSC_SC_iiiii,"a",@progbits
	.sectionflags	@""
	.align	4
.nv.constant0._ZN4vllm25paged_attention_v1_kernelIthLi96ELi8ELi128ELNS_18Fp8KVCacheDataTypeE2ELb1EEEvPT_PKS2_PKT0_S8_ifPKiSA_iPKfiiiSC_SC_iiiii:
	.zero		1020


//--------------------- .nv.constant0._ZN4vllm25paged_attention_v1_kernelIthLi80ELi8ELi128ELNS_18Fp8KVCacheDataTypeE2ELb1EEEvPT_PKS2_PKT0_S8_ifPKiSA_iPKfiiiSC_SC_iiiii --------------------------
	.section	.nv.constant0._ZN4vllm25paged_attention_v1_kernelIthLi80ELi8ELi128ELNS_18Fp8KVCacheDataTypeE2ELb1EEEvPT_PKS2_PKT0_S8_ifPKiSA_iPKfiiiSC_SC_iiiii,"a",@progbits
	.sectionflags	@""
	.align	4
.nv.constant0._ZN4vllm25paged_attention_v1_kernelIthLi80ELi8ELi128ELNS_18Fp8KVCacheDataTypeE2ELb1EEEvPT_PKS2_PKT0_S8_ifPKiSA_iPKfiiiSC_SC_iiiii:
	.zero		1020


//--------------------- .nv.constant0._ZN4vllm25paged_attention_v1_kernelIthLi64ELi8ELi128ELNS_18Fp8KVCacheDataTypeE2ELb1EEEvPT_PKS2_PKT0_S8_ifPKiSA_iPKfiiiSC_SC_iiiii --------------------------
	.section	.nv.constant0._ZN4vllm25paged_attention_v1_kernelIthLi64ELi8ELi128ELNS_18Fp8KVCacheDataTypeE2ELb1EEEvPT_PKS2_PKT0_S8_ifPKiSA_iPKfiiiSC_SC_iiiii,"a",@progbits
	.sectionflags	@""
	.align	4
.nv.constant0._ZN4vllm25paged_attention_v1_kernelIthLi64ELi8ELi128ELNS_18Fp8KVCacheDataTypeE2ELb1EEEvPT_PKS2_PKT0_S8_ifPKiSA_iPKfiiiSC_SC_iiiii:
	.zero		1020


//--------------------- .nv.constant0._ZN4vllm25paged_attention_v1_kernelIthLi32ELi8ELi128ELNS_18Fp8KVCacheDataTypeE2ELb1EEEvPT_PKS2_PKT0_S8_ifPKiSA_iPKfiiiSC_SC_iiiii --------------------------
	.section	.nv.constant0._ZN4vllm25paged_attention_v1_kernelIthLi32ELi8ELi128ELNS_18Fp8KVCacheDataTypeE2ELb1EEEvPT_PKS2_PKT0_S8_ifPKiSA_iPKfiiiSC_SC_iiiii,"a",@progbits
	.sectionflags	@""
	.align	4
.nv.constant0._ZN4vllm25paged_attention_v1_kernelIthLi32ELi8ELi128ELNS_18Fp8KVCacheDataTypeE2ELb1EEEvPT_PKS2_PKT0_S8_ifPKiSA_iPKfiiiSC_SC_iiiii:
	.zero		1020


//--------------------- .nv.constant0._ZN4vllm25paged_attention_v1_kernelIfhLi256ELi32ELi128ELNS_18Fp8KVCacheDataTypeE2ELb0EEEvPT_PKS2_PKT0_S8_ifPKiSA_iPKfiiiSC_SC_iiiii --------------------------
	.section	.nv.constant0._ZN4vllm25paged_attention_v1_kernelIfhLi256ELi32ELi128ELNS_18Fp8KVCacheDataTypeE2ELb0EEEvPT_PKS2_PKT0_S8_ifPKiSA_iPKfiiiSC_SC_iiiii,"a",@progbits
	.sectionflags	@""
	.align	4
.nv.constant0._ZN4vllm25paged_attention_v1_kernelIfhLi256ELi32ELi128ELNS_18Fp8KVCacheDataTypeE2ELb0EEEvPT_PKS2_PKT0_S8_ifPKiSA_iPKfiiiSC_SC_iiiii:
	.zero		1020


//--------------------- .nv.constant0._ZN4vllm25paged_attention_v1_kernelIfhLi192ELi32ELi128ELNS_18Fp8KVCacheDataTypeE2ELb0EEEvPT_PKS2_PKT0_S8_ifPKiSA_iPKfiiiSC_SC_iiiii --------------------------
	.section	.nv.constant0._ZN4vllm25paged_attention_v1_kernelIfhLi192ELi32ELi128ELNS_18Fp8KVCacheDataTypeE2ELb0EEEvPT_PKS2_PKT0_S8_ifPKiSA_iPKfiiiSC_SC_iiiii,"a",@progbits
	.sectionflags	@""
	.align	4
.nv.constant0._ZN4vllm25paged_attention_v1_kernelIfhLi192ELi32ELi128ELNS_18Fp8KVCacheDataTypeE2ELb0EEEvPT_PKS2_PKT0_S8_ifPKiSA_iPKfiiiSC_SC_iiiii:
	.zero		1020


//--------------------- .nv.constant0._ZN4vllm25paged_attention_v1_kernelIfhLi128ELi32ELi128ELNS_18Fp8KVCacheDataTypeE2ELb0EEEvPT_PKS2_PKT0_S8_ifPKiSA_iPKfiiiSC_SC_iiiii --------------------------
	.section	.nv.constant0._ZN4vllm25paged_attention_v1_kernelIfhLi128ELi32ELi128ELNS_18Fp8KVCacheDataTypeE2ELb0EEEvPT_PKS2_PKT0_S8_ifPKiSA_iPKfiiiSC_SC_iiiii,"a",@progbits
	.sectionflags	@""
	.align	4
.nv.constant0._ZN4vllm25paged_attention_v1_kernelIfhLi128ELi32ELi128ELNS_18Fp8KVCacheDataTypeE2ELb0EEEvPT_PKS2_PKT0_S8_ifPKiSA_iPKfiiiSC_SC_iiiii:
	.zero		1020


//--------------------- .nv.constant0._ZN4vllm25paged_attention_v1_kernelIfhLi120ELi32ELi128ELNS_18Fp8KVCacheDataTypeE2ELb0EEEvPT_PKS2_PKT0_S8_ifPKiSA_iPKfiiiSC_SC_iiiii --------------------------
	.section	.nv.constant0._ZN4vllm25paged_attention_v1_kernelIfhLi120ELi32ELi128ELNS_18Fp8KVCacheDataTypeE2ELb0EEEvPT_PKS2_PKT0_S8_ifPKiSA_iPKfiiiSC_SC_iiiii,"a",@progbits
	.sectionflags	@""
	.align	4
.nv.constant0._ZN4vllm25paged_attention_v1_kernelIfhLi120ELi32ELi128ELNS_18Fp8KVCacheDataTypeE2ELb0EEEvPT_PKS2_PKT0_S8_ifPKiSA_iPKfiiiSC_SC_iiiii:
	.zero		1020


//--------------------- .nv.constant0._ZN4vllm25paged_attention_v1_kernelIfhLi112ELi32ELi128ELNS_18Fp8KVCacheDataTypeE2ELb0EEEvPT_PKS2_PKT0_S8_ifPKiSA_iPKfiiiSC_SC_iiiii --------------------------
	.section	.nv.constant0._ZN4vllm25paged_attention_v1_kernelIfhLi112ELi32ELi128ELNS_18Fp8KVCacheDataTypeE2ELb0EEEvPT_PKS2_PKT0_S8_ifPKiSA_iPKfiiiSC_SC_iiiii,"a",@progbits
	.sectionflags	@""
	.align	4
.nv.constant0._ZN4vllm25paged_attention_v1_kernelIfhLi112ELi32ELi128ELNS_18Fp8KVCacheDataTypeE2ELb0EEEvPT_PKS2_PKT0_S8_ifPKiSA_iPKfiiiSC_SC_iiiii:
	.zero		1020


//--------------------- .nv.constant0._ZN4vllm25paged_attention_v1_kernelIfhLi96ELi32ELi128ELNS_18Fp8KVCacheDataTypeE2ELb0EEEvPT_PKS2_PKT0_S8_ifPKiSA_iPKfiiiSC_SC_iiiii --------------------------
	.section	.nv.constant0._ZN4vllm25paged_attention_v1_kernelIfhLi96ELi32ELi128ELNS_18Fp8KVCacheDataTypeE2ELb0EEEvPT_PKS2_PKT0_S8_ifPKiSA_iPKfiiiSC_SC_iiiii,"a",@progbits
	.sectionflags	@""
	.align	4
.nv.constant0._ZN4vllm25paged_attention_v1_kernelIfhLi96ELi32ELi128ELNS_18Fp8KVCacheDataTypeE2ELb0EEEvPT_PKS2_PKT0_S8_ifPKiSA_iPKfiiiSC_SC_iiiii:
	.zero		1020


//--------------------- .nv.constant0._ZN4vllm25paged_attention_v1_kernelIfhLi80ELi32ELi128ELNS_18Fp8KVCacheDataTypeE2ELb0EEEvPT_PKS2_PKT0_S8_ifPKiSA_iPKfiiiSC_SC_iiiii --------------------------
	.section	.nv.constant0._ZN4vllm25paged_attention_v1_kernelIfhLi80ELi32ELi128ELNS_18Fp8KVCacheDataTypeE2ELb0EEEvPT_PKS2_PKT0_S8_ifPKiSA_iPKfiiiSC_SC_iiiii,"a",@progbits
	.sectionflags	@""
	.align	4
.nv.constant0._ZN4vllm25paged_attention_v1_kernelIfhLi80ELi32ELi128ELNS_18Fp8KVCacheDataTypeE2ELb0EEEvPT_PKS2_PKT0_S8_ifPKiSA_iPKfiiiSC_SC_iiiii:
	.zero		1020


//--------------------- .nv.constant0._ZN4vllm25paged_attention_v1_kernelIfhLi64ELi32ELi128ELNS_18Fp8KVCacheDataTypeE2ELb0EEEvPT_PKS2_PKT0_S8_ifPKiSA_iPKfiiiSC_SC_iiiii --------------------------
	.section	.nv.constant0._ZN4vllm25paged_attention_v1_kernelIfhLi64ELi32ELi128ELNS_18Fp8KVCacheDataTypeE2ELb0EEEvPT_PKS2_PKT0_S8_ifPKiSA_iPKfiiiSC_SC_iiiii,"a",@progbits
	.sectionflags	@""
	.align	4
.nv.constant0._ZN4vllm25paged_attention_v1_kernelIfhLi64ELi32ELi128ELNS_18Fp8KVCacheDataTypeE2ELb0EEEvPT_PKS2_PKT0_S8_ifPKiSA_iPKfiiiSC_SC_iiiii:
	.zero		1020


//--------------------- .nv.constant0._ZN4vllm25paged_attention_v1_kernelIfhLi32ELi32ELi128ELNS_18Fp8KVCacheDataTypeE2ELb0EEEvPT_PKS2_PKT0_S8_ifPKiSA_iPKfiiiSC_SC_iiiii --------------------------
	.section	.nv.constant0._ZN4vllm25paged_attention_v1_kernelIfhLi32ELi32ELi128ELNS_18Fp8KVCacheDataTypeE2ELb0EEEvPT_PKS2_PKT0_S8_ifPKiSA_iPKfiiiSC_SC_iiiii,"a",@progbits
	.sectionflags	@""
	.align	4
.nv.constant0._ZN4vllm25paged_attention_v1_kernelIfhLi32ELi32ELi128ELNS_18Fp8KVCacheDataTypeE2ELb0EEEvPT_PKS2_PKT0_S8_ifPKiSA_iPKfiiiSC_SC_iiiii:
	.zero		1020


//--------------------- .nv.constant0._ZN4vllm25paged_attention_v1_kernelIfhLi256ELi32ELi128ELNS_18Fp8KVCacheDataTypeE2ELb1EEEvPT_PKS2_PKT0_S8_ifPKiSA_iPKfiiiSC_SC_iiiii --------------------------
	.section	.nv.constant0._ZN4vllm25paged_attention_v1_kernelIfhLi256ELi32ELi128ELNS_18Fp8KVCacheDataTypeE2ELb1EEEvPT_PKS2_PKT0_S8_ifPKiSA_iPKfiiiSC_SC_iiiii,"a",@progbits
	.sectionflags	@""
	.align	4
.nv.constant0._ZN4vllm25paged_attention_v1_kernelIfhLi256ELi32ELi128ELNS_18Fp8KVCacheDataTypeE2ELb1EEEvPT_PKS2_PKT0_S8_ifPKiSA_iPKfiiiSC_SC_iiiii:
	.zero		1020


//--------------------- .nv.constant0._ZN4vllm25paged_attention_v1_kernelIfhLi192ELi32ELi128ELNS_18Fp8KVCacheDataTypeE2ELb1EEEvPT_PKS2_PKT0_S8_ifPKiSA_iPKfiiiSC_SC_iiiii --------------------------
	.section	.nv.constant0._ZN4vllm25paged_attention_v1_kernelIfhLi192ELi32ELi128ELNS_18Fp8KVCacheDataTypeE2ELb1EEEvPT_PKS2_PKT0_S8_ifPKiSA_iPKfiiiSC_SC_iiiii,"a",@progbits
	.sectionflags	@""
	.align	4
.nv.constant0._ZN4vllm25paged_attention_v1_kernelIfhLi192ELi32ELi128ELNS_18Fp8KVCacheDataTypeE2ELb1EEEvPT_PKS2_PKT0_S8_ifPKiSA_iPKfiiiSC_SC_iiiii:
	.zero		1020


//--------------------- .nv.constant0._ZN4vllm25paged_attention_v1_kernelIfhLi128ELi32ELi128ELNS_18Fp8KVCacheDataTypeE2ELb1EEEvPT_PKS2_PKT0_S8_ifPKiSA_iPKfiiiSC_SC_iiiii --------------------------
	.section	.nv.constant0._ZN4vllm25paged_attention_v1_kernelIfhLi128ELi32ELi128ELNS_18Fp8KVCacheDataTypeE2ELb1EEEvPT_PKS2_PKT0_S8_ifPKiSA_iPKfiiiSC_SC_iiiii,"a",@progbits
	.sectionflags	@""
	.align	4
.nv.constant0._ZN4vllm25paged_attention_v1_kernelIfhLi128ELi32ELi128ELNS_18Fp8KVCacheDataTypeE2ELb1EEEvPT_PKS2_PKT0_S8_ifPKiSA_iPKfiiiSC_SC_iiiii:
	.zero		1020


//--------------------- .nv.constant0._ZN4vllm25paged_attention_v1_kernelIfhLi120ELi32ELi128ELNS_18Fp8KVCacheDataTypeE2ELb1EEEvPT_PKS2_PKT0_S8_ifPKiSA_iPKfiiiSC_SC_iiiii --------------------------
	.section	.nv.constant0._ZN4vllm25paged_attention_v1_kernelIfhLi120ELi32ELi128ELNS_18Fp8KVCacheDataTypeE2ELb1EEEvPT_PKS2_PKT0_S8_ifPKiSA_iPKfiiiSC_SC_iiiii,"a",@progbits
	.sectionflags	@""
	.align	4
.nv.constant0._ZN4vllm25paged_attention_v1_kernelIfhLi120ELi32ELi128ELNS_18Fp8KVCacheDataTypeE2ELb1EEEvPT_PKS2_PKT0_S8_ifPKiSA_iPKfiiiSC_SC_iiiii:
	.zero		1020


//--------------------- .nv.constant0._ZN4vllm25paged_attention_v1_kernelIfhLi112ELi32ELi128ELNS_18Fp8KVCacheDataTypeE2ELb1EEEvPT_PKS2_PKT0_S8_ifPKiSA_iPKfiiiSC_SC_iiiii --------------------------
	.section	.nv.constant0._ZN4vllm25paged_attention_v1_kernelIfhLi112ELi32ELi128ELNS_18Fp8KVCacheDataTypeE2ELb1EEEvPT_PKS2_PKT0_S8_ifPKiSA_iPKfiiiSC_SC_iiiii,"a",@progbits
	.sectionflags	@""
	.align	4
.nv.constant0._ZN4vllm25paged_attention_v1_kernelIfhLi112ELi32ELi128ELNS_18Fp8KVCacheDataTypeE2ELb1EEEvPT_PKS2_PKT0_S8_ifPKiSA_iPKfiiiSC_SC_iiiii:
	.zero		1020


//--------------------- .nv.constant0._ZN4vllm25paged_attention_v1_kernelIfhLi96ELi32ELi128ELNS_18Fp8KVCacheDataTypeE2ELb1EEEvPT_PKS2_PKT0_S8_ifPKiSA_iPKfiiiSC_SC_iiiii --------------------------
	.section	.nv.constant0._ZN4vllm25paged_attention_v1_kernelIfhLi96ELi32ELi128ELNS_18Fp8KVCacheDataTypeE2ELb1EEEvPT_PKS2_PKT0_S8_ifPKiSA_iPKfiiiSC_SC_iiiii,"a",@progbits
	.sectionflags	@""
	.align	4
.nv.constant0._ZN4vllm25paged_attention_v1_kernelIfhLi96ELi32ELi128ELNS_18Fp8KVCacheDataTypeE2ELb1EEEvPT_PKS2_PKT0_S8_ifPKiSA_iPKfiiiSC_SC_iiiii:
	.zero		1020


//--------------------- .nv.constant0._ZN4vllm25paged_attention_v1_kernelIfhLi80ELi32ELi128ELNS_18Fp8KVCacheDataTypeE2ELb1EEEvPT_PKS2_PKT0_S8_ifPKiSA_iPKfiiiSC_SC_iiiii --------------------------
	.section	.nv.constant0._ZN4vllm25paged_attention_v1_kernelIfhLi80ELi32ELi128ELNS_18Fp8KVCacheDataTypeE2ELb1EEEvPT_PKS2_PKT0_S8_ifPKiSA_iPKfiiiSC_SC_iiiii,"a",@progbits
	.sectionflags	@""
	.align	4
.nv.constant0._ZN4vllm25paged_attention_v1_kernelIfhLi80ELi32ELi128ELNS_18Fp8KVCacheDataTypeE2ELb1EEEvPT_PKS2_PKT0_S8_ifPKiSA_iPKfiiiSC_SC_iiiii:
	.zero		1020


//--------------------- .nv.constant0._ZN4vllm25paged_attention_v1_kernelIfhLi64ELi32ELi128ELNS_18Fp8KVCacheDataTypeE2ELb1EEEvPT_PKS2_PKT0_S8_ifPKiSA_iPKfiiiSC_SC_iiiii --------------------------
	.section	.nv.constant0._ZN4vllm25paged_attention_v1_kernelIfhLi64ELi32ELi128ELNS_18Fp8KVCacheDataTypeE2ELb1EEEvPT_PKS2_PKT0_S8_ifPKiSA_iPKfiiiSC_SC_iiiii,"a",@progbits
	.sectionflags	@""
	.align	4
.nv.constant0._ZN4vllm25paged_attention_v1_kernelIfhLi64ELi32ELi128ELNS_18Fp8KVCacheDataTypeE2ELb1EEEvPT_PKS2_PKT0_S8_ifPKiSA_iPKfiiiSC_SC_iiiii:
	.zero		1020


//--------------------- .nv.constant0._ZN4vllm25paged_attention_v1_kernelIfhLi32ELi32ELi128ELNS_18Fp8KVCacheDataTypeE2ELb1EEEvPT_PKS2_PKT0_S8_ifPKiSA_iPKfiiiSC_SC_iiiii --------------------------
	.section	.nv.constant0._ZN4vllm25paged_attention_v1_kernelIfhLi32ELi32ELi128ELNS_18Fp8KVCacheDataTypeE2ELb1EEEvPT_PKS2_PKT0_S8_ifPKiSA_iPKfiiiSC_SC_iiiii,"a",@progbits
	.sectionflags	@""
	.align	4
.nv.constant0._ZN4vllm25paged_attention_v1_kernelIfhLi32ELi32ELi128ELNS_18Fp8KVCacheDataTypeE2ELb1EEEvPT_PKS2_PKT0_S8_ifPKiSA_iPKfiiiSC_SC_iiiii:
	.zero		1020


//--------------------- .nv.constant0._ZN4vllm25paged_attention_v1_kernelIfhLi256ELi16ELi128ELNS_18Fp8KVCacheDataTypeE2ELb0EEEvPT_PKS2_PKT0_S8_ifPKiSA_iPKfiiiSC_SC_iiiii --------------------------
	.section	.nv.constant0._ZN4vllm25paged_attention_v1_kernelIfhLi256ELi16ELi128ELNS_18Fp8KVCacheDataTypeE2ELb0EEEvPT_PKS2_PKT0_S8_ifPKiSA_iPKfiiiSC_SC_iiiii,"a",@progbits
	.sectionflags	@""
	.align	4
.nv.constant0._ZN4vllm25paged_attention_v1_kernelIfhLi256ELi16ELi128ELNS_18Fp8KVCacheDataTypeE2ELb0EEEvPT_PKS2_PKT0_S8_ifPKiSA_iPKfiiiSC_SC_iiiii:
	.zero		1020


//--------------------- .nv.constant0._ZN4vllm25paged_attention_v1_kernelIfhLi192ELi16ELi128ELNS_18Fp8KVCacheDataTypeE2ELb0EEEvPT_PKS2_PKT0_S8_ifPKiSA_iPKfiiiSC_SC_iiiii --------------------------
	.section	.nv.constant0._ZN4vllm25paged_attention_v1_kernelIfhLi192ELi16ELi128ELNS_18Fp8KVCacheDataTypeE2ELb0EEEvPT_PKS2_PKT0_S8_ifPKiSA_iPKfiiiSC_SC_iiiii,"a",@progbits
	.sectionflags	@""
	.align	4
.nv.constant0._ZN4vllm25paged_attention_v1_kernelIfhLi192ELi16ELi128ELNS_18Fp8KVCacheDataTypeE2ELb0EEEvPT_PKS2_PKT0_S8_ifPKiSA_iPKfiiiSC_SC_iiiii:
	.zero		1020


//--------------------- .nv.constant0._ZN4vllm25paged_attention_v1_kernelIfhLi128ELi16ELi128ELNS_18Fp8KVCacheDataTypeE2ELb0EEEvPT_PKS2_PKT0_S8_ifPKiSA_iPKfiiiSC_SC_iiiii --------------------------
	.section	.nv.constant0._ZN4vllm25paged_attention_v1_kernelIfhLi128ELi16ELi128ELNS_18Fp8KVCacheDataTypeE2ELb0EEEvPT_PKS2_PKT0_S8_ifPKiSA_iPKfiiiSC_SC_iiiii,"a",@progbits
	.sectionflags	@""
	.align	4
.nv.constant0._ZN4vllm25paged_attention_v1_kernelIfhLi128ELi16ELi128ELNS_18Fp8KVCacheDataTypeE2ELb0EEEvPT_PKS2_PKT0_S8_ifPKiSA_iPKfiiiSC_SC_iiiii:
	.zero		1020


//--------------------- .nv.constant0._ZN4vllm25paged_attention_v1_kernelIfhLi120ELi16ELi128ELNS_18Fp8KVCacheDataTypeE2ELb0EEEvPT_PKS2_PKT0_S8_ifPKiSA_iPKfiiiSC_SC_iiiii --------------------------
	.section	.nv.constant0._ZN4vllm25paged_attention_v1_kernelIfhLi120ELi16ELi128ELNS_18Fp8KVCacheDataTypeE2ELb0EEEvPT_PKS2_PKT0_S8_ifPKiSA_iPKfiiiSC_SC_iiiii,"a",@progbits
	.sectionflags	@""
	.align	4
.nv.constant0._ZN4vllm25paged_attention_v1_kernelIfhLi120ELi16ELi128ELNS_18Fp8KVCacheDataTypeE2ELb0EEEvPT_PKS2_PKT0_S8_ifPKiSA_iPKfiiiSC_SC_iiiii:
	.zero		1020


//--------------------- .nv.constant0._ZN4vllm25paged_attention_v1_kernelIfhLi112ELi16ELi128ELNS_18Fp8KVCacheDataTypeE2ELb0EEEvPT_PKS2_PKT0_S8_ifPKiSA_iPKfiiiSC_SC_iiiii --------------------------
	.section	.nv.constant0._ZN4vllm25paged_attention_v1_kernelIfhLi112ELi16ELi128ELNS_18Fp8KVCacheDataTypeE2ELb0EEEvPT_PKS2_PKT0_S8_ifPKiSA_iPKfiiiSC_SC_iiiii,"a",@progbits
	.sectionflags	@""
	.align	4
.nv.constant0._ZN4vllm25paged_attention_v1_kernelIfhLi112ELi16ELi128ELNS_18Fp8KVCacheDataTypeE2ELb0EEEvPT_PKS2_PKT0_S8_ifPKiSA_iPKfiiiSC_SC_iiiii:
	.zero		1020


//--------------------- .nv.constant0._ZN4vllm25paged_attention_v1_kernelIfhLi96ELi16ELi128ELNS_18Fp8KVCacheDataTypeE2ELb0EEEvPT_PKS2_PKT0_S8_ifPKiSA_iPKfiiiSC_SC_iiiii --------------------------
	.section	.nv.constant0._ZN4vllm25paged_attention_v1_kernelIfhLi96ELi16ELi128ELNS_18Fp8KVCacheDataTypeE2ELb0EEEvPT_PKS2_PKT0_S8_ifPKiSA_iPKfiiiSC_SC_iiiii,"a",@progbits
	.sectionflags	@""
	.align	4
.nv.constant0._ZN4vllm25paged_attention_v1_kernelIfhLi96ELi16ELi128ELNS_18Fp8KVCacheDataTypeE2ELb0EEEvPT_PKS2_PKT0_S8_ifPKiSA_iPKfiiiSC_SC_iiiii:
	.zero		1020


//--------------------- .nv.constant0._ZN4vllm25paged_attention_v1_kernelIfhLi80ELi16ELi128ELNS_18Fp8KVCacheDataTypeE2ELb0EEEvPT_PKS2_PKT0_S8_ifPKiSA_iPKfiiiSC_SC_iiiii --------------------------
	.section	.nv.constant0._ZN4vllm25paged_attention_v1_kernelIfhLi80ELi16ELi128ELNS_18Fp8KVCacheDataTypeE2ELb0EEEvPT_PKS2_PKT0_S8_ifPKiSA_iPKfiiiSC_SC_iiiii,"a",@progbits
	.sectionflags	@""
	.align	4
.nv.constant0._ZN4vllm25paged_attention_v1_kernelIfhLi80ELi16ELi128ELNS_18Fp8KVCacheDataTypeE2ELb0EEEvPT_PKS2_PKT0_S8_ifPKiSA_iPKfiiiSC_SC_iiiii:
	.zero		1020


//--------------------- .nv.constant0._ZN4vllm25paged_attention_v1_kernelIfhLi64ELi16ELi128ELNS_18Fp8KVCacheDataTypeE2ELb0EEEvPT_PKS2_PKT0_S8_ifPKiSA_iPKfiiiSC_SC_iiiii --------------------------
	.section	.nv.constant0._ZN4vllm25paged_attention_v1_kernelIfhLi64ELi16ELi128ELNS_18Fp8KVCacheDataTypeE2ELb0EEEvPT_PKS2_PKT0_S8_ifPKiSA_iPKfiiiSC_SC_iiiii,"a",@progbits
	.sectionflags	@""
	.align	4
.nv.constant0._ZN4vllm25paged_attention_v1_kernelIfhLi64ELi16ELi128ELNS_18Fp8KVCacheDataTypeE2ELb0EEEvPT_PKS2_PKT0_S8_ifPKiSA_iPKfiiiSC_SC_iiiii:
	.zero		1020


//--------------------- .nv.constant0._ZN4vllm25paged_attention_v1_kernelIfhLi32ELi16ELi128ELNS_18Fp8KVCacheDataTypeE2ELb0EEEvPT_PKS2_PKT0_S8_ifPKiSA_iPKfiiiSC_SC_iiiii --------------------------
	.section	.nv.constant0._ZN4vllm25paged_attention_v1_kernelIfhLi32ELi16ELi128ELNS_18Fp8KVCacheDataTypeE2ELb0EEEvPT_PKS2_PKT0_S8_ifPKiSA_iPKfiiiSC_SC_iiiii,"a",@progbits
	.sectionflags	@""
	.align	4
.nv.constant0._ZN4vllm25paged_attention_v1_kernelIfhLi32ELi16ELi128ELNS_18Fp8KVCacheDataTypeE2ELb0EEEvPT_PKS2_PKT0_S8_ifPKiSA_iPKfiiiSC_SC_iiiii:
	.zero		1020


//--------------------- .nv.constant0._ZN4vllm25paged_attention_v1_kernelIfhLi256ELi16ELi128ELNS_18Fp8KVCacheDataTypeE2ELb1EEEvPT_PKS2_PKT0_S8_ifPKiSA_iPKfiiiSC_SC_iiiii --------------------------
	.section	.nv.constant0._ZN4vllm25paged_attention_v1_kernelIfhLi256ELi16ELi128ELNS_18Fp8KVCacheDataTypeE2ELb1EEEvPT_PKS2_PKT0_S8_ifPKiSA_iPKfiiiSC_SC_iiiii,"a",@progbits
	.sectionflags	@""
	.align	4
.nv.constant0._ZN4vllm25paged_attention_v1_kernelIfhLi256ELi16ELi128ELNS_18Fp8KVCacheDataTypeE2ELb1EEEvPT_PKS2_PKT0_S8_ifPKiSA_iPKfiiiSC_SC_iiiii:
	.zero		1020


//--------------------- .nv.constant0._ZN4vllm25paged_attention_v1_kernelIfhLi192ELi16ELi128ELNS_18Fp8KVCacheDataTypeE2ELb1EEEvPT_PKS2_PKT0_S8_ifPKiSA_iPKfiiiSC_SC_iiiii --------------------------
	.section	.nv.constant0._ZN4vllm25paged_attention_v1_kernelIfhLi192ELi16ELi128ELNS_18Fp8KVCacheDataTypeE2ELb1EEEvPT_PKS2_PKT0_S8_ifPKiSA_iPKfiiiSC_SC_iiiii,"a",@progbits
	.sectionflags	@""
	.align	4
.nv.constant0._ZN4vllm25paged_attention_v1_kernelIfhLi192ELi16ELi128ELNS_18Fp8KVCacheDataTypeE2ELb1EEEvPT_PKS2_PKT0_S8_ifPKiSA_iPKfiiiSC_SC_iiiii:
	.zero		1020


//--------------------- .nv.constant0._ZN4vllm25paged_attention_v1_kernelIfhLi128ELi16ELi128ELNS_18Fp8KVCacheDataTypeE2ELb1EEEvPT_PKS2_PKT0_S8_ifPKiSA_iPKfiiiSC_SC_iiiii --------------------------
	.section	.nv.constant0._ZN4vllm25paged_attention_v1_kernelIfhLi128ELi16ELi128ELNS_18Fp8KVCacheDataTypeE2ELb1EEEvPT_PKS2_PKT0_S8_ifPKiSA_iPKfiiiSC_SC_iiiii,"a",@progbits
	.sectionflags	@""
	.align	4
.nv.constant0._ZN4vllm25paged_attention_v1_kernelIfhLi128ELi16ELi128ELNS_18Fp8KVCacheDataTypeE2ELb1EEEvPT_PKS2_PKT0_S8_ifPKiSA_iPKfiiiSC_SC_iiiii:
	.zero		1020


//--------------------- .nv.constant0._ZN4vllm25paged_attention_v1_kernelIfhLi120ELi16ELi128ELNS_18Fp8KVCacheDataTypeE2ELb1EEEvPT_PKS2_PKT0_S8_ifPKiSA_iPKfiiiSC_SC_iiiii --------------------------
	.section	.nv.constant0._ZN4vllm25paged_attention_v1_kernelIfhLi120ELi16ELi128ELNS_18Fp8KVCacheDataTypeE2ELb1EEEvPT_PKS2_PKT0_S8_ifPKiSA_iPKfiiiSC_SC_iiiii,"a",@progbits
	.sectionflags	@""
	.align	4
.nv.constant0._ZN4vllm25paged_attention_v1_kernelIfhLi120ELi16ELi128ELNS_18Fp8KVCacheDataTypeE2ELb1EEEvPT_PKS2_PKT0_S8_ifPKiSA_iPKfiiiSC_SC_iiiii:
	.zero		1020


//--------------------- .nv.constant0._ZN4vllm25paged_attention_v1_kernelIfhLi112ELi16ELi128ELNS_18Fp8KVCacheDataTypeE2ELb1EEEvPT_PKS2_PKT0_S8_ifPKiSA_iPKfiiiSC_SC_iiiii --------------------------
	.section	.nv.constant0._ZN4vllm25paged_attention_v1_kernelIfhLi112ELi16ELi128ELNS_18Fp8KVCacheDataTypeE2ELb1EEEvPT_PKS2_PKT0_S8_ifPKiSA_iPKfiiiSC_SC_iiiii,"a",@progbits
	.sectionflags	@""
	.align	4
.nv.constant0._ZN4vllm25paged_attention_v1_kernelIfhLi112ELi16ELi128ELNS_18Fp8KVCacheDataTypeE2ELb1EEEvPT_PKS2_PKT0_S8_ifPKiSA_iPKfiiiSC_SC_iiiii:
	.zero		1020


//--------------------- .nv.constant0._ZN4vllm25paged_attention_v1_kernelIfhLi96ELi16ELi128ELNS_18Fp8KVCacheDataTypeE2ELb1EEEvPT_PKS2_PKT0_S8_ifPKiSA_iPKfiiiSC_SC_iiiii --------------------------
	.section	.nv.constant0._ZN4vllm25paged_attention_v1_kernelIfhLi96ELi16ELi128ELNS_18Fp8KVCacheDataTypeE2ELb1EEEvPT_PKS2_PKT0_S8_ifPKiSA_iPKfiiiSC_SC_iiiii,"a",@progbits
	.sectionflags	@""
	.align	4
.nv.constant0._ZN4vllm25paged_attention_v1_kernelIfhLi96ELi16ELi128ELNS_18Fp8KVCacheDataTypeE2ELb1EEEvPT_PKS2_PKT0_S8_ifPKiSA_iPKfiiiSC_SC_iiiii:
	.zero		1020


//--------------------- .nv.constant0._ZN4vllm25paged_attention_v1_kernelIfhLi80ELi16ELi128ELNS_18Fp8KVCacheDataTypeE2ELb1EEEvPT_PKS2_PKT0_S8_ifPKiSA_iPKfiiiSC_SC_iiiii --------------------------
	.section	.nv.constant0._ZN4vllm25paged_attention_v1_kernelIfhLi80ELi16ELi128ELNS_18Fp8KVCacheDataTypeE2ELb1EEEvPT_PKS2_PKT0_S8_ifPKiSA_iPKfiiiSC_SC_iiiii,"a",@progbits
	.sectionflags	@""
	.align	4
.nv.constant0._ZN4vllm25paged_attention_v1_kernelIfhLi80ELi16ELi128ELNS_18Fp8KVCacheDataTypeE2ELb1EEEvPT_PKS2_PKT0_S8_ifPKiSA_iPKfiiiSC_SC_iiiii:
	.zero		1020


//--------------------- .nv.constant0._ZN4vllm25paged_attention_v1_kernelIfhLi64ELi16ELi128ELNS_18Fp8KVCacheDataTypeE2ELb1EEEvPT_PKS2_PKT0_S8_ifPKiSA_iPKfiiiSC_SC_iiiii --------------------------
	.section	.nv.constant0._ZN4vllm25paged_attention_v1_kernelIfhLi64ELi16ELi128ELNS_18Fp8KVCacheDataTypeE2ELb1EEEvPT_PKS2_PKT0_S8_ifPKiSA_iPKfiiiSC_SC_iiiii,"a",@progbits
	.sectionflags	@""
	.align	4
.nv.constant0._ZN4vllm25paged_attention_v1_kernelIfhLi64ELi16ELi128ELNS_18Fp8KVCacheDataTypeE2ELb1EEEvPT_PKS2_PKT0_S8_ifPKiSA_iPKfiiiSC_SC_iiiii:
	.zero		1020


//--------------------- .nv.constant0._ZN4vllm25paged_attention_v1_kernelIfhLi32ELi16ELi128ELNS_18Fp8KVCacheDataTypeE2ELb1EEEvPT_PKS2_PKT0_S8_ifPKiSA_iPKfiiiSC_SC_iiiii --------------------------
	.section	.nv.constant0._ZN4vllm25paged_attention_v1_kernelIfhLi32ELi16ELi128ELNS_18Fp8KVCacheDataTypeE2ELb1EEEvPT_PKS2_PKT0_S8_ifPKiSA_iPKfiiiSC_SC_iiiii,"a",@progbits
	.sectionflags	@""
	.align	4
.nv.constant0._ZN4vllm25paged_attention_v1_kernelIfhLi32ELi16ELi128ELNS_18Fp8KVCacheDataTypeE2ELb1EEEvPT_PKS2_PKT0_S8_ifPKiSA_iPKfiiiSC_SC_iiiii:
	.zero		1020


//--------------------- .nv.constant0._ZN4vllm25paged_attention_v1_kernelIfhLi256ELi8ELi128ELNS_18Fp8KVCacheDataTypeE2ELb0EEEvPT_PKS2_PKT0_S8_ifPKiSA_iPKfiiiSC_SC_iiiii --------------------------
	.section	.nv.constant0._ZN4vllm25paged_attention_v1_kernelIfhLi256ELi8ELi128ELNS_18Fp8KVCacheDataTypeE2ELb0EEEvPT_PKS2_PKT0_S8_ifPKiSA_iPKfiiiSC_SC_iiiii,"a",@progbits
	.sectionflags	@""
	.align	4
.nv.constant0._ZN4vllm25paged_attention_v1_kernelIfhLi256ELi8ELi128ELNS_18Fp8KVCacheDataTypeE2ELb0EEEvPT_PKS2_PKT0_S8_ifPKiSA_iPKfiiiSC_SC_iiiii:
	.zero		1020


//--------------------- .nv.constant0._ZN4vllm25paged_attention_v1_kernelIfhLi192ELi8ELi128ELNS_18Fp8KVCacheDataTypeE2ELb0EEEvPT_PKS2_PKT0_S8_ifPKiSA_iPKfiiiSC_SC_iiiii --------------------------
	.section	.nv.constant0._ZN4vllm25paged_attention_v1_kernelIfhLi192ELi8ELi128ELNS_18Fp8KVCacheDataTypeE2ELb0EEEvPT_PKS2_PKT0_S8_ifPKiSA_iPKfiiiSC_SC_iiiii,"a",@progbits
	.sectionflags	@""
	.align	4
.nv.constant0._ZN4vllm25paged_attention_v1_kernelIfhLi192ELi8ELi128ELNS_18Fp8KVCacheDataTypeE2ELb0EEEvPT_PKS2_PKT0_S8_ifPKiSA_iPKfiiiSC_SC_iiiii:
	.zero		1020


//--------------------- .nv.constant0._ZN4vllm25paged_attention_v1_kernelIfhLi128ELi8ELi128ELNS_18Fp8KVCacheDataTypeE2ELb0EEEvPT_PKS2_PKT0_S8_ifPKiSA_iPKfiiiSC_SC_iiiii --------------------------
	.section	.nv.constant0._ZN4vllm25paged_attention_v1_kernelIfhLi128ELi8ELi128ELNS_18Fp8KVCacheDataTypeE2ELb0EEEvPT_PKS2_PKT0_S8_ifPKiSA_iPKfiiiSC_SC_iiiii,"a",@progbits
	.sectionflags	@""
	.align	4
.nv.constant0._ZN4vllm25paged_attention_v1_kernelIfhLi128ELi8ELi128ELNS_18Fp8KVCacheDataTypeE2ELb0EEEvPT_PKS2_PKT0_S8_ifPKiSA_iPKfiiiSC_SC_iiiii:
	.zero		1020


//--------------------- .nv.constant0._ZN4vllm25paged_attention_v1_kernelIfhLi120ELi8ELi128ELNS_18Fp8KVCacheDataTypeE2ELb0EEEvPT_PKS2_PKT0_S8_ifPKiSA_iPKfiiiSC_SC_iiiii --------------------------
	.section	.nv.constant0._ZN4vllm25paged_attention_v1_kernelIfhLi120ELi8ELi128ELNS_18Fp8KVCacheDataTypeE2ELb0EEEvPT_PKS2_PKT0_S8_ifPKiSA_iPKfiiiSC_SC_iiiii,"a",@progbits
	.sectionflags	@""
	.align	4
.nv.constant0._ZN4vllm25paged_attention_v1_kernelIfhLi120ELi8ELi128ELNS_18Fp8KVCacheDataTypeE2ELb0EEEvPT_PKS2_PKT0_S8_ifPKiSA_iPKfiiiSC_SC_iiiii:
	.zero		1020


//--------------------- .nv.constant0._ZN4vllm25paged_attention_v1_kernelIfhLi112ELi8ELi128ELNS_18Fp8KVCacheDataTypeE2ELb0EEEvPT_PKS2_PKT0_S8_ifPKiSA_iPKfiiiSC_SC_iiiii --------------------------
	.section	.nv.constant0._ZN4vllm25paged_attention_v1_kernelIfhLi112ELi8ELi128ELNS_18Fp8KVCacheDataTypeE2ELb0EEEvPT_PKS2_PKT0_S8_ifPKiSA_iPKfiiiSC_SC_iiiii,"a",@progbits
	.sectionflags	@""
	.align	4
.nv.constant0._ZN4vllm25paged_attention_v1_kernelIfhLi112ELi8ELi128ELNS_18Fp8KVCacheDataTypeE2ELb0EEEvPT_PKS2_PKT0_S8_ifPKiSA_iPKfiiiSC_SC_iiiii:
	.zero		1020


//--------------------- .nv.constant0._ZN4vllm25paged_attention_v1_kernelIfhLi96ELi8ELi128ELNS_18Fp8KVCacheDataTypeE2ELb0EEEvPT_PKS2_PKT0_S8_ifPKiSA_iPKfiiiSC_SC_iiiii --------------------------
	.section	.nv.constant0._ZN4vllm25paged_attention_v1_kernelIfhLi96ELi8ELi128ELNS_18Fp8KVCacheDataTypeE2ELb0EEEvPT_PKS2_PKT0_S8_ifPKiSA_iPKfiiiSC_SC_iiiii,"a",@progbits
	.sectionflags	@""
	.align	4
.nv.constant0._ZN4vllm25paged_attention_v1_kernelIfhLi96ELi8ELi128ELNS_18Fp8KVCacheDataTypeE2ELb0EEEvPT_PKS2_PKT0_S8_ifPKiSA_iPKfiiiSC_SC_iiiii:
	.zero		1020


//--------------------- .nv.constant0._ZN4vllm25paged_attention_v1_kernelIfhLi80ELi8ELi128ELNS_18Fp8KVCacheDataTypeE2ELb0EEEvPT_PKS2_PKT0_S8_ifPKiSA_iPKfiiiSC_SC_iiiii --------------------------
	.section	.nv.constant0._ZN4vllm25paged_attention_v1_kernelIfhLi80ELi8ELi128ELNS_18Fp8KVCacheDataTypeE2ELb0EEEvPT_PKS2_PKT0_S8_ifPKiSA_iPKfiiiSC_SC_iiiii,"a",@progbits
	.sectionflags	@""
	.align	4
.nv.constant0._ZN4vllm25paged_attention_v1_kernelIfhLi80ELi8ELi128ELNS_18Fp8KVCacheDataTypeE2ELb0EEEvPT_PKS2_PKT0_S8_ifPKiSA_iPKfiiiSC_SC_iiiii:
	.zero		1020


//--------------------- .nv.constant0._ZN4vllm25paged_attention_v1_kernelIfhLi64ELi8ELi128ELNS_18Fp8KVCacheDataTypeE2ELb0EEEvPT_PKS2_PKT0_S8_ifPKiSA_iPKfiiiSC_SC_iiiii --------------------------
	.section	.nv.constant0._ZN4vllm25paged_attention_v1_kernelIfhLi64ELi8ELi128ELNS_18Fp8KVCacheDataTypeE2ELb0EEEvPT_PKS2_PKT0_S8_ifPKiSA_iPKfiiiSC_SC_iiiii,"a",@progbits
	.sectionflags	@""
	.align	4
.nv.constant0._ZN4vllm25paged_attention_v1_kernelIfhLi64ELi8ELi128ELNS_18Fp8KVCacheDataTypeE2ELb0EEEvPT_PKS2_PKT0_S8_ifPKiSA_iPKfiiiSC_SC_iiiii:
	.zero		1020


//--------------------- .nv.constant0._ZN4vllm25paged_attention_v1_kernelIfhLi32ELi8ELi128ELNS_18Fp8KVCacheDataTypeE2ELb0EEEvPT_PKS2_PKT0_S8_ifPKiSA_iPKfiiiSC_SC_iiiii --------------------------
	.section	.nv.constant0._ZN4vllm25paged_attention_v1_kernelIfhLi32ELi8ELi128ELNS_18Fp8KVCacheDataTypeE2ELb0EEEvPT_PKS2_PKT0_S8_ifPKiSA_iPKfiiiSC_SC_iiiii,"a",@progbits
	.sectionflags	@""
	.align	4
.nv.constant0._ZN4vllm25paged_attention_v1_kernelIfhLi32ELi8ELi128ELNS_18Fp8KVCacheDataTypeE2ELb0EEEvPT_PKS2_PKT0_S8_ifPKiSA_iPKfiiiSC_SC_iiiii:
	.zero		1020


//--------------------- .nv.constant0._ZN4vllm25paged_attention_v1_kernelIfhLi256ELi8ELi128ELNS_18Fp8KVCacheDataTypeE2ELb1EEEvPT_PKS2_PKT0_S8_ifPKiSA_iPKfiiiSC_SC_iiiii --------------------------
	.section	.nv.constant0._ZN4vllm25paged_attention_v1_kernelIfhLi256ELi8ELi128ELNS_18Fp8KVCacheDataTypeE2ELb1EEEvPT_PKS2_PKT0_S8_ifPKiSA_iPKfiiiSC_SC_iiiii,"a",@progbits
	.sectionflags	@""
	.align	4
.nv.constant0._ZN4vllm25paged_attention_v1_kernelIfhLi256ELi8ELi128ELNS_18Fp8KVCacheDataTypeE2ELb1EEEvPT_PKS2_PKT0_S8_ifPKiSA_iPKfiiiSC_SC_iiiii:
	.zero		1020


//--------------------- .nv.constant0._ZN4vllm25paged_attention_v1_kernelIfhLi192ELi8ELi128ELNS_18Fp8KVCacheDataTypeE2ELb1EEEvPT_PKS2_PKT0_S8_ifPKiSA_iPKfiiiSC_SC_iiiii --------------------------
	.section	.nv.constant0._ZN4vllm25paged_attention_v1_kernelIfhLi192ELi8ELi128ELNS_18Fp8KVCacheDataTypeE2ELb1EEEvPT_PKS2_PKT0_S8_ifPKiSA_iPKfiiiSC_SC_iiiii,"a",@progbits
	.sectionflags	@""
	.align	4
.nv.constant0._ZN4vllm25paged_attention_v1_kernelIfhLi192ELi8ELi128ELNS_18Fp8KVCacheDataTypeE2ELb1EEEvPT_PKS2_PKT0_S8_ifPKiSA_iPKfiiiSC_SC_iiiii:
	.zero		1020


//--------------------- .nv.constant0._ZN4vllm25paged_attention_v1_kernelIfhLi128ELi8ELi128ELNS_18Fp8KVCacheDataTypeE2ELb1EEEvPT_PKS2_PKT0_S8_ifPKiSA_iPKfiiiSC_SC_iiiii --------------------------
	.section	.nv.constant0._ZN4vllm25paged_attention_v1_kernelIfhLi128ELi8ELi128ELNS_18Fp8KVCacheDataTypeE2ELb1EEEvPT_PKS2_PKT0_S8_ifPKiSA_iPKfiiiSC_SC_iiiii,"a",@progbits
	.sectionflags	@""
	.align	4
.nv.constant0._ZN4vllm25paged_attention_v1_kernelIfhLi128ELi8ELi128ELNS_18Fp8KVCacheDataTypeE2ELb1EEEvPT_PKS2_PKT0_S8_ifPKiSA_iPKfiiiSC_SC_iiiii:
	.zero		1020


//--------------------- .nv.constant0._ZN4vllm25paged_attention_v1_kernelIfhLi120ELi8ELi128ELNS_18Fp8KVCacheDataTypeE2ELb1EEEvPT_PKS2_PKT0_S8_ifPKiSA_iPKfiiiSC_SC_iiiii --------------------------
	.section	.nv.constant0._ZN4vllm25paged_attention_v1_kernelIfhLi120ELi8ELi128ELNS_18Fp8KVCacheDataTypeE2ELb1EEEvPT_PKS2_PKT0_S8_ifPKiSA_iPKfiiiSC_SC_iiiii,"a",@progbits
	.sectionflags	@""
	.align	4
.nv.constant0._ZN4vllm25paged_attention_v1_kernelIfhLi120ELi8ELi128ELNS_18Fp8KVCacheDataTypeE2ELb1EEEvPT_PKS2_PKT0_S8_ifPKiSA_iPKfiiiSC_SC_iiiii:
	.zero		1020


//--------------------- .nv.constant0._ZN4vllm25paged_attention_v1_kernelIfhLi112ELi8ELi128ELNS_18Fp8KVCacheDataTypeE2ELb1EEEvPT_PKS2_PKT0_S8_ifPKiSA_iPKfiiiSC_SC_iiiii --------------------------
	.section	.nv.constant0._ZN4vllm25paged_attention_v1_kernelIfhLi112ELi8ELi128ELNS_18Fp8KVCacheDataTypeE2ELb1EEEvPT_PKS2_PKT0_S8_ifPKiSA_iPKfiiiSC_SC_iiiii,"a",@progbits
	.sectionflags	@""
	.align	4
.nv.constant0._ZN4vllm25paged_attention_v1_kernelIfhLi112ELi8ELi128ELNS_18Fp8KVCacheDataTypeE2ELb1EEEvPT_PKS2_PKT0_S8_ifPKiSA_iPKfiiiSC_SC_iiiii:
	.zero		1020


//--------------------- .nv.constant0._ZN4vllm25paged_attention_v1_kernelIfhLi96ELi8ELi128ELNS_18Fp8KVCacheDataTypeE2ELb1EEEvPT_PKS2_PKT0_S8_ifPKiSA_iPKfiiiSC_SC_iiiii --------------------------
	.section	.nv.constant0._ZN4vllm25paged_attention_v1_kernelIfhLi96ELi8ELi128ELNS_18Fp8KVCacheDataTypeE2ELb1EEEvPT_PKS2_PKT0_S8_ifPKiSA_iPKfiiiSC_SC_iiiii,"a",@progbits
	.sectionflags	@""
	.align	4
.nv.constant0._ZN4vllm25paged_attention_v1_kernelIfhLi96ELi8ELi128ELNS_18Fp8KVCacheDataTypeE2ELb1EEEvPT_PKS2_PKT0_S8_ifPKiSA_iPKfiiiSC_SC_iiiii:
	.zero		1020


//--------------------- .nv.constant0._ZN4vllm25paged_attention_v1_kernelIfhLi80ELi8ELi128ELNS_18Fp8KVCacheDataTypeE2ELb1EEEvPT_PKS2_PKT0_S8_ifPKiSA_iPKfiiiSC_SC_iiiii --------------------------
	.section	.nv.constant0._ZN4vllm25paged_attention_v1_kernelIfhLi80ELi8ELi128ELNS_18Fp8KVCacheDataTypeE2ELb1EEEvPT_PKS2_PKT0_S8_ifPKiSA_iPKfiiiSC_SC_iiiii,"a",@progbits
	.sectionflags	@""
	.align	4
.nv.constant0._ZN4vllm25paged_attention_v1_kernelIfhLi80ELi8ELi128ELNS_18Fp8KVCacheDataTypeE2ELb1EEEvPT_PKS2_PKT0_S8_ifPKiSA_iPKfiiiSC_SC_iiiii:
	.zero		1020


//--------------------- .nv.constant0._ZN4vllm25paged_attention_v1_kernelIfhLi64ELi8ELi128ELNS_18Fp8KVCacheDataTypeE2ELb1EEEvPT_PKS2_PKT0_S8_ifPKiSA_iPKfiiiSC_SC_iiiii --------------------------
	.section	.nv.constant0._ZN4vllm25paged_attention_v1_kernelIfhLi64ELi8ELi128ELNS_18Fp8KVCacheDataTypeE2ELb1EEEvPT_PKS2_PKT0_S8_ifPKiSA_iPKfiiiSC_SC_iiiii,"a",@progbits
	.sectionflags	@""
	.align	4
.nv.constant0._ZN4vllm25paged_attention_v1_kernelIfhLi64ELi8ELi128ELNS_18Fp8KVCacheDataTypeE2ELb1EEEvPT_PKS2_PKT0_S8_ifPKiSA_iPKfiiiSC_SC_iiiii:
	.zero		1020


//--------------------- .nv.constant0._ZN4vllm25paged_attention_v1_kernelIfhLi32ELi8ELi128ELNS_18Fp8KVCacheDataTypeE2ELb1EEEvPT_PKS2_PKT0_S8_ifPKiSA_iPKfiiiSC_SC_iiiii --------------------------
	.section	.nv.constant0._ZN4vllm25paged_attention_v1_kernelIfhLi32ELi8ELi128ELNS_18Fp8KVCacheDataTypeE2ELb1EEEvPT_PKS2_PKT0_S8_ifPKiSA_iPKfiiiSC_SC_iiiii,"a",@progbits
	.sectionflags	@""
	.align	4
.nv.constant0._ZN4vllm25paged_attention_v1_kernelIfhLi32ELi8ELi128ELNS_18Fp8KVCacheDataTypeE2ELb1EEEvPT_PKS2_PKT0_S8_ifPKiSA_iPKfiiiSC_SC_iiiii:
	.zero		1020


//--------------------- .nv.constant0._ZN4vllm25paged_attention_v1_kernelI13__nv_bfloat16hLi256ELi32ELi128ELNS_18Fp8KVCacheDataTypeE1ELb0EEEvPT_PKS3_PKT0_S9_ifPKiSB_iPKfiiiSD_SD_iiiii --------------------------
	.section	.nv.constant0._ZN4vllm25paged_attention_v1_kernelI13__nv_bfloat16hLi256ELi32ELi128ELNS_18Fp8KVCacheDataTypeE1ELb0EEEvPT_PKS3_PKT0_S9_ifPKiSB_iPKfiiiSD_SD_iiiii,"a",@progbits
	.sectionflags	@""
	.align	4
.nv.constant0._ZN4vllm25paged_attention_v1_kernelI13__nv_bfloat16hLi256ELi32ELi128ELNS_18Fp8KVCacheDataTypeE1ELb0EEEvPT_PKS3_PKT0_S9_ifPKiSB_iPKfiiiSD_SD_iiiii:
	.zero		1020


//--------------------- .nv.constant0._ZN4vllm25paged_attention_v1_kernelI13__nv_bfloat16hLi192ELi32ELi128ELNS_18Fp8KVCacheDataTypeE1ELb0EEEvPT_PKS3_PKT0_S9_ifPKiSB_iPKfiiiSD_SD_iiiii --------------------------
	.section	.nv.constant0._ZN4vllm25paged_attention_v1_kernelI13__nv_bfloat16hLi192ELi32ELi128ELNS_18Fp8KVCacheDataTypeE1ELb0EEEvPT_PKS3_PKT0_S9_ifPKiSB_iPKfiiiSD_SD_iiiii,"a",@progbits
	.sectionflags	@""
	.align	4
.nv.constant0._ZN4vllm25paged_attention_v1_kernelI13__nv_bfloat16hLi192ELi32ELi128ELNS_18Fp8KVCacheDataTypeE1ELb0EEEvPT_PKS3_PKT0_S9_ifPKiSB_iPKfiiiSD_SD_iiiii:
	.zero		1020


//--------------------- .nv.constant0._ZN4vllm25paged_attention_v1_kernelI13__nv_bfloat16hLi128ELi32ELi128ELNS_18Fp8KVCacheDataTypeE1ELb0EEEvPT_PKS3_PKT0_S9_ifPKiSB_iPKfiiiSD_SD_iiiii --------------------------
	.section	.nv.constant0._ZN4vllm25paged_attention_v1_kernelI13__nv_bfloat16hLi128ELi32ELi128ELNS_18Fp8KVCacheDataTypeE1ELb0EEEvPT_PKS3_PKT0_S9_ifPKiSB_iPKfiiiSD_SD_iiiii,"a",@progbits
	.sectionflags	@""
	.align	4
.nv.constant0._ZN4vllm25paged_attention_v1_kernelI13__nv_bfloat16hLi128ELi32ELi128ELNS_18Fp8KVCacheDataTypeE1ELb0EEEvPT_PKS3_PKT0_S9_ifPKiSB_iPKfiiiSD_SD_iiiii:
	.zero		1020


//--------------------- .nv.constant0._ZN4vllm25paged_attention_v1_kernelI13__nv_bfloat16hLi120ELi32ELi128ELNS_18Fp8KVCacheDataTypeE1ELb0EEEvPT_PKS3_PKT0_S9_ifPKiSB_iPKfiiiSD_SD_iiiii --------------------------
	.section	.nv.constant0._ZN4vllm25paged_attention_v1_kernelI13__nv_bfloat16hLi120ELi32ELi128ELNS_18Fp8KVCacheDataTypeE1ELb0EEEvPT_PKS3_PKT0_S9_ifPKiSB_iPKfiiiSD_SD_iiiii,"a",@progbits
	.sectionflags	@""
	.align	4
.nv.constant0._ZN4vllm25paged_attention_v1_kernelI13__nv_bfloat16hLi120ELi32ELi128ELNS_18Fp8KVCacheDataTypeE1ELb0EEEvPT_PKS3_PKT0_S9_ifPKiSB_iPKfiiiSD_SD_iiiii:
	.zero		1020


//--------------------- .nv.constant0._ZN4vllm25paged_attention_v1_kernelI13__nv_bfloat16hLi112ELi32ELi128ELNS_18Fp8KVCacheDataTypeE1ELb0EEEvPT_PKS3_PKT0_S9_ifPKiSB_iPKfiiiSD_SD_iiiii --------------------------
	.section	.nv.constant0._ZN4vllm25paged_attention_v1_kernelI13__nv_bfloat16hLi112ELi32ELi128ELNS_18Fp8KVCacheDataTypeE1ELb0EEEvPT_PKS3_PKT0_S9_ifPKiSB_iPKfiiiSD_SD_iiiii,"a",@progbits
	.sectionflags	@""
	.align	4
.nv.constant0._ZN4vllm25paged_attention_v1_kernelI13__nv_bfloat16hLi112ELi32ELi128ELNS_18Fp8KVCacheDataTypeE1ELb0EEEvPT_PKS3_PKT0_S9_ifPKiSB_iPKfiiiSD_SD_iiiii:
	.zero		1020


//--------------------- .nv.constant0._ZN4vllm25paged_attention_v1_kernelI13__nv_bfloat16hLi96ELi32ELi128ELNS_18Fp8KVCacheDataTypeE1ELb0EEEvPT_PKS3_PKT0_S9_ifPKiSB_iPKfiiiSD_SD_iiiii --------------------------
	.section	.nv.constant0._ZN4vllm25paged_attention_v1_kernelI13__nv_bfloat16hLi96ELi32ELi128ELNS_18Fp8KVCacheDataTypeE1ELb0EEEvPT_PKS3_PKT0_S9_ifPKiSB_iPKfiiiSD_SD_iiiii,"a",@progbits
	.sectionflags	@""
	.align	4
.nv.constant0._ZN4vllm25paged_attention_v1_kernelI13__nv_bfloat16hLi96ELi32ELi128ELNS_18Fp8KVCacheDataTypeE1ELb0EEEvPT_PKS3_PKT0_S9_ifPKiSB_iPKfiiiSD_SD_iiiii:
	.zero		1020


//--------------------- .nv.constant0._ZN4vllm25paged_attention_v1_kernelI13__nv_bfloat16hLi80ELi32ELi128ELNS_18Fp8KVCacheDataTypeE1ELb0EEEvPT_PKS3_PKT0_S9_ifPKiSB_iPKfiiiSD_SD_iiiii --------------------------
	.section	.nv.constant0._ZN4vllm25paged_attention_v1_kernelI13__nv_bfloat16hLi80ELi32ELi128ELNS_18Fp8KVCacheDataTypeE1ELb0EEEvPT_PKS3_PKT0_S9_ifPKiSB_iPKfiiiSD_SD_iiiii,"a",@progbits
	.sectionflags	@""
	.align	4
.nv.constant0._ZN4vllm25paged_attention_v1_kernelI13__nv_bfloat16hLi80ELi32ELi128ELNS_18Fp8KVCacheDataTypeE1ELb0EEEvPT_PKS3_PKT0_S9_ifPKiSB_iPKfiiiSD_SD_iiiii:
	.zero		1020


//--------------------- .nv.constant0._ZN4vllm25paged_attention_v1_kernelI13__nv_bfloat16hLi64ELi32ELi128ELNS_18Fp8KVCacheDataTypeE1ELb0EEEvPT_PKS3_PKT0_S9_ifPKiSB_iPKfiiiSD_SD_iiiii --------------------------
	.section	.nv.constant0._ZN4vllm25paged_attention_v1_kernelI13__nv_bfloat16hLi64ELi32ELi128ELNS_18Fp8KVCacheDataTypeE1ELb0EEEvPT_PKS3_PKT0_S9_ifPKiSB_iPKfiiiSD_SD_iiiii,"a",@progbits
	.sectionflags	@""
	.align	4
.nv.constant0._ZN4vllm25paged_attention_v1_kernelI13__nv_bfloat16hLi64ELi32ELi128ELNS_18Fp8KVCacheDataTypeE1ELb0EEEvPT_PKS3_PKT0_S9_ifPKiSB_iPKfiiiSD_SD_iiiii:
	.zero		1020


//--------------------- .nv.constant0._ZN4vllm25paged_attention_v1_kernelI13__nv_bfloat16hLi32ELi32ELi128ELNS_18Fp8KVCacheDataTypeE1ELb0EEEvPT_PKS3_PKT0_S9_ifPKiSB_iPKfiiiSD_SD_iiiii --------------------------
	.section	.nv.constant0._ZN4vllm25paged_attention_v1_kernelI13__nv_bfloat16hLi32ELi32ELi128ELNS_18Fp8KVCacheDataTypeE1ELb0EEEvPT_PKS3_PKT0_S9_ifPKiSB_iPKfiiiSD_SD_iiiii,"a",@progbits
	.sectionflags	@""
	.align	4
.nv.constant0._ZN4vllm25paged_attention_v1_kernelI13__nv_bfloat16hLi32ELi32ELi128ELNS_18Fp8KVCacheDataTypeE1ELb0EEEvPT_PKS3_PKT0_S9_ifPKiSB_iPKfiiiSD_SD_iiiii:
	.zero		1020


//--------------------- .nv.constant0._ZN4vllm25paged_attention_v1_kernelI13__nv_bfloat16hLi256ELi32ELi128ELNS_18Fp8KVCacheDataTypeE1ELb1EEEvPT_PKS3_PKT0_S9_ifPKiSB_iPKfiiiSD_SD_iiiii --------------------------
	.section	.nv.constant0._ZN4vllm25paged_attention_v1_kernelI13__nv_bfloat16hLi256ELi32ELi128ELNS_18Fp8KVCacheDataTypeE1ELb1EEEvPT_PKS3_PKT0_S9_ifPKiSB_iPKfiiiSD_SD_iiiii,"a",@progbits
	.sectionflags	@""
	.align	4
.nv.constant0._ZN4vllm25paged_attention_v1_kernelI13__nv_bfloat16hLi256ELi32ELi128ELNS_18Fp8KVCacheDataTypeE1ELb1EEEvPT_PKS3_PKT0_S9_ifPKiSB_iPKfiiiSD_SD_iiiii:
	.zero		1020


//--------------------- .nv.constant0._ZN4vllm25paged_attention_v1_kernelI13__nv_bfloat16hLi192ELi32ELi128ELNS_18Fp8KVCacheDataTypeE1ELb1EEEvPT_PKS3_PKT0_S9_ifPKiSB_iPKfiiiSD_SD_iiiii --------------------------
	.section	.nv.constant0._ZN4vllm25paged_attention_v1_kernelI13__nv_bfloat16hLi192ELi32ELi128ELNS_18Fp8KVCacheDataTypeE1ELb1EEEvPT_PKS3_PKT0_S9_ifPKiSB_iPKfiiiSD_SD_iiiii,"a",@progbits
	.sectionflags	@""
	.align	4
.nv.constant0._ZN4vllm25paged_attention_v1_kernelI13__nv_bfloat16hLi192ELi32ELi128ELNS_18Fp8KVCacheDataTypeE1ELb1EEEvPT_PKS3_PKT0_S9_ifPKiSB_iPKfiiiSD_SD_iiiii:
	.zero		1020


//--------------------- .nv.constant0._ZN4vllm25paged_attention_v1_kernelI13__nv_bfloat16hLi128ELi32ELi128ELNS_18Fp8KVCacheDataTypeE1ELb1EEEvPT_PKS3_PKT0_S9_ifPKiSB_iPKfiiiSD_SD_iiiii --------------------------
	.section	.nv.constant0._ZN4vllm25paged_attention_v1_kernelI13__nv_bfloat16hLi128ELi32ELi128ELNS_18Fp8KVCacheDataTypeE1ELb1EEEvPT_PKS3_PKT0_S9_ifPKiSB_iPKfiiiSD_SD_iiiii,"a",@progbits
	.sectionflags	@""
	.align	4
.nv.constant0._ZN4vllm25paged_attention_v1_kernelI13__nv_bfloat16hLi128ELi32ELi128ELNS_18Fp8KVCacheDataTypeE1ELb1EEEvPT_PKS3_PKT0_S9_ifPKiSB_iPKfiiiSD_SD_iiiii:
	.zero		1020


//--------------------- .nv.constant0._ZN4vllm25paged_attention_v1_kernelI13__nv_bfloat16hLi120ELi32ELi128ELNS_18Fp8KVCacheDataTypeE1ELb1EEEvPT_PKS3_PKT0_S9_ifPKiSB_iPKfiiiSD_SD_iiiii --------------------------
	.section	.nv.constant0._ZN4vllm25paged_attention_v1_kernelI13__nv_bfloat16hLi120ELi32ELi128ELNS_18Fp8KVCacheDataTypeE1ELb1EEEvPT_PKS3_PKT0_S9_ifPKiSB_iPKfiiiSD_SD_iiiii,"a",@progbits
	.sectionflags	@""
	.align	4
.nv.constant0._ZN4vllm25paged_attention_v1_kernelI13__nv_bfloat16hLi120ELi32ELi128ELNS_18Fp8KVCacheDataTypeE1ELb1EEEvPT_PKS3_PKT0_S9_ifPKiSB_iPKfiiiSD_SD_iiiii:
	.zero		1020


//--------------------- .nv.constant0._ZN4vllm25paged_attention_v1_kernelI13__nv_bfloat16hLi112ELi32ELi128ELNS_18Fp8KVCacheDataTypeE1ELb1EEEvPT_PKS3_PKT0_S9_ifPKiSB_iPKfiiiSD_SD_iiiii --------------------------
	.section	.nv.constant0._ZN4vllm25paged_attention_v1_kernelI13__nv_bfloat16hLi112ELi32ELi128ELNS_18Fp8KVCacheDataTypeE1ELb1EEEvPT_PKS3_PKT0_S9_ifPKiSB_iPKfiiiSD_SD_iiiii,"a",@progbits
	.sectionflags	@""
	.align	4
.nv.constant0._ZN4vllm25paged_attention_v1_kernelI13__nv_bfloat16hLi112ELi32ELi128ELNS_18Fp8KVCacheDataTypeE1ELb1EEEvPT_PKS3_PKT0_S9_ifPKiSB_iPKfiiiSD_SD_iiiii:
	.zero		1020


//--------------------- .nv.constant0._ZN4vllm25paged_attention_v1_kernelI13__nv_bfloat16hLi96ELi32ELi128ELNS_18Fp8KVCacheDataTypeE1ELb1EEEvPT_PKS3_PKT0_S9_ifPKiSB_iPKfiiiSD_SD_iiiii --------------------------
	.section	.nv.constant0._ZN4vllm25paged_attention_v1_kernelI13__nv_bfloat16hLi96ELi32ELi128ELNS_18Fp8KVCacheDataTypeE1ELb1EEEvPT_PKS3_PKT0_S9_ifPKiSB_iPKfiiiSD_SD_iiiii,"a",@progbits
	.sectionflags	@""
	.align	4
.nv.constant0._ZN4vllm25paged_attention_v1_kernelI13__nv_bfloat16hLi96ELi32ELi128ELNS_18Fp8KVCacheDataTypeE1ELb1EEEvPT_PKS3_PKT0_S9_ifPKiSB_iPKfiiiSD_SD_iiiii:
	.zero		1020


//--------------------- .nv.constant0._ZN4vllm25paged_attention_v1_kernelI13__nv_bfloat16hLi80ELi32ELi128ELNS_18Fp8KVCacheDataTypeE1ELb1EEEvPT_PKS3_PKT0_S9_ifPKiSB_iPKfiiiSD_SD_iiiii --------------------------
	.section	.nv.constant0._ZN4vllm25paged_attention_v1_kernelI13__nv_bfloat16hLi80ELi32ELi128ELNS_18Fp8KVCacheDataTypeE1ELb1EEEvPT_PKS3_PKT0_S9_ifPKiSB_iPKfiiiSD_SD_iiiii,"a",@progbits
	.sectionflags	@""
	.align	4
.nv.constant0._ZN4vllm25paged_attention_v1_kernelI13__nv_bfloat16hLi80ELi32ELi128ELNS_18Fp8KVCacheDataTypeE1ELb1EEEvPT_PKS3_PKT0_S9_ifPKiSB_iPKfiiiSD_SD_iiiii:
	.zero		1020


//--------------------- .nv.constant0._ZN4vllm25paged_attention_v1_kernelI13__nv_bfloat16hLi64ELi32ELi128ELNS_18Fp8KVCacheDataTypeE1ELb1EEEvPT_PKS3_PKT0_S9_ifPKiSB_iPKfiiiSD_SD_iiiii --------------------------
	.section	.nv.constant0._ZN4vllm25paged_attention_v1_kernelI13__nv_bfloat16hLi64ELi32ELi128ELNS_18Fp8KVCacheDataTypeE1ELb1EEEvPT_PKS3_PKT0_S9_ifPKiSB_iPKfiiiSD_SD_iiiii,"a",@progbits
	.sectionflags	@""
	.align	4
.nv.constant0._ZN4vllm25paged_attention_v1_kernelI13__nv_bfloat16hLi64ELi32ELi128ELNS_18Fp8KVCacheDataTypeE1ELb1EEEvPT_PKS3_PKT0_S9_ifPKiSB_iPKfiiiSD_SD_iiiii:
	.zero		1020


//--------------------- .nv.constant0._ZN4vllm25paged_attention_v1_kernelI13__nv_bfloat16hLi32ELi32ELi128ELNS_18Fp8KVCacheDataTypeE1ELb1EEEvPT_PKS3_PKT0_S9_ifPKiSB_iPKfiiiSD_SD_iiiii --------------------------
	.section	.nv.constant0._ZN4vllm25paged_attention_v1_kernelI13__nv_bfloat16hLi32ELi32ELi128ELNS_18Fp8KVCacheDataTypeE1ELb1EEEvPT_PKS3_PKT0_S9_ifPKiSB_iPKfiiiSD_SD_iiiii,"a",@progbits
	.sectionflags	@""
	.align	4
.nv.constant0._ZN4vllm25paged_attention_v1_kernelI13__nv_bfloat16hLi32ELi32ELi128ELNS_18Fp8KVCacheDataTypeE1ELb1EEEvPT_PKS3_PKT0_S9_ifPKiSB_iPKfiiiSD_SD_iiiii:
	.zero		1020


//--------------------- .nv.constant0._ZN4vllm25paged_attention_v1_kernelI13__nv_bfloat16hLi256ELi16ELi128ELNS_18Fp8KVCacheDataTypeE1ELb0EEEvPT_PKS3_PKT0_S9_ifPKiSB_iPKfiiiSD_SD_iiiii --------------------------
	.section	.nv.constant0._ZN4vllm25paged_attention_v1_kernelI13__nv_bfloat16hLi256ELi16ELi128ELNS_18Fp8KVCacheDataTypeE1ELb0EEEvPT_PKS3_PKT0_S9_ifPKiSB_iPKfiiiSD_SD_iiiii,"a",@progbits
	.sectionflags	@""
	.align	4
.nv.constant0._ZN4vllm25paged_attention_v1_kernelI13__nv_bfloat16hLi256ELi16ELi128ELNS_18Fp8KVCacheDataTypeE1ELb0EEEvPT_PKS3_PKT0_S9_ifPKiSB_iPKfiiiSD_SD_iiiii:
	.zero		1020


//--------------------- .nv.constant0._ZN4vllm25paged_attention_v1_kernelI13__nv_bfloat16hLi192ELi16ELi128ELNS_18Fp8KVCacheDataTypeE1ELb0EEEvPT_PKS3_PKT0_S9_ifPKiSB_iPKfiiiSD_SD_iiiii --------------------------
	.section	.nv.constant0._ZN4vllm25paged_attention_v1_kernelI13__nv_bfloat16hLi192ELi16ELi128ELNS_18Fp8KVCacheDataTypeE1ELb0EEEvPT_PKS3_PKT0_S9_ifPKiSB_iPKfiiiSD_SD_iiiii,"a",@progbits
	.sectionflags	@""
	.align	4
.nv.constant0._ZN4vllm25paged_attention_v1_kernelI13__nv_bfloat16hLi192ELi16ELi128ELNS_18Fp8KVCacheDataTypeE1ELb0EEEvPT_PKS3_PKT0_S9_ifPKiSB_iPKfiiiSD_SD_iiiii:
	.zero		1020


//--------------------- .nv.constant0._ZN4vllm25paged_attention_v1_kernelI13__nv_bfloat16hLi128ELi16ELi128ELNS_18Fp8KVCacheDataTypeE1ELb0EEEvPT_PKS3_PKT0_S9_ifPKiSB_iPKfiiiSD_SD_iiiii --------------------------
	.section	.nv.constant0._ZN4vllm25paged_attention_v1_kernelI13__nv_bfloat16hLi128ELi16ELi128ELNS_18Fp8KVCacheDataTypeE1ELb0EEEvPT_PKS3_PKT0_S9_ifPKiSB_iPKfiiiSD_SD_iiiii,"a",@progbits
	.sectionflags	@""
	.align	4
.nv.constant0._ZN4vllm25paged_attention_v1_kernelI13__nv_bfloat16hLi128ELi16ELi128ELNS_18Fp8KVCacheDataTypeE1ELb0EEEvPT_PKS3_PKT0_S9_ifPKiSB_iPKfiiiSD_SD_iiiii:
	.zero		1020


//--------------------- .nv.constant0._ZN4vllm25paged_attention_v1_kernelI13__nv_bfloat16hLi120ELi16ELi128ELNS_18Fp8KVCacheDataTypeE1ELb0EEEvPT_PKS3_PKT0_S9_ifPKiSB_iPKfiiiSD_SD_iiiii --------------------------
	.section	.nv.constant0._ZN4vllm25paged_attention_v1_kernelI13__nv_bfloat16hLi120ELi16ELi128ELNS_18Fp8KVCacheDataTypeE1ELb0EEEvPT_PKS3_PKT0_S9_ifPKiSB_iPKfiiiSD_SD_iiiii,"a",@progbits
	.sectionflags	@""
	.align	4
.nv.constant0._ZN4vllm25paged_attention_v1_kernelI13__nv_bfloat16hLi120ELi16ELi128ELNS_18Fp8KVCacheDataTypeE1ELb0EEEvPT_PKS3_PKT0_S9_ifPKiSB_iPKfiiiSD_SD_iiiii:
	.zero		1020


//--------------------- .nv.constant0._ZN4vllm25paged_attention_v1_kernelI13__nv_bfloat16hLi112ELi16ELi128ELNS_18Fp8KVCacheDataTypeE1ELb0EEEvPT_PKS3_PKT0_S9_ifPKiSB_iPKfiiiSD_SD_iiiii --------------------------
	.section	.nv.constant0._ZN4vllm25paged_attention_v1_kernelI13__nv_bfloat16hLi112ELi16ELi128ELNS_18Fp8KVCacheDataTypeE1ELb0EEEvPT_PKS3_PKT0_S9_ifPKiSB_iPKfiiiSD_SD_iiiii,"a",@progbits
	.sectionflags	@""
	.align	4
.nv.constant0._ZN4vllm25paged_attention_v1_kernelI13__nv_bfloat16hLi112ELi16ELi128ELNS_18Fp8KVCacheDataTypeE1ELb0EEEvPT_PKS3_PKT0_S9_ifPKiSB_iPKfiiiSD_SD_iiiii:
	.zero		1020


//--------------------- .nv.constant0._ZN4vllm25paged_attention_v1_kernelI13__nv_bfloat16hLi96ELi16ELi128ELNS_18Fp8KVCacheDataTypeE1ELb0EEEvPT_PKS3_PKT0_S9_ifPKiSB_iPKfiiiSD_SD_iiiii --------------------------
	.section	.nv.constant0._ZN4vllm25paged_attention_v1_kernelI13__nv_bfloat16hLi96ELi16ELi128ELNS_18Fp8KVCacheDataTypeE1ELb0EEEvPT_PKS3_PKT0_S9_ifPKiSB_iPKfiiiSD_SD_iiiii,"a",@progbits
	.sectionflags	@""
	.align	4
.nv.constant0._ZN4vllm25paged_attention_v1_kernelI13__nv_bfloat16hLi96ELi16ELi128ELNS_18Fp8KVCacheDataTypeE1ELb0EEEvPT_PKS3_PKT0_S9_ifPKiSB_iPKfiiiSD_SD_iiiii:
	.zero		1020


//--------------------- .nv.constant0._ZN4vllm25paged_attention_v1_kernelI13__nv_bfloat16hLi80ELi16ELi128ELNS_18Fp8KVCacheDataTypeE1ELb0EEEvPT_PKS3_PKT0_S9_ifPKiSB_iPKfiiiSD_SD_iiiii --------------------------
	.section	.nv.constant0._ZN4vllm25paged_attention_v1_kernelI13__nv_bfloat16hLi80ELi16ELi128ELNS_18Fp8KVCacheDataTypeE1ELb0EEEvPT_PKS3_PKT0_S9_ifPKiSB_iPKfiiiSD_SD_iiiii,"a",@progbits
	.sectionflags	@""
	.align	4
.nv.constant0._ZN4vllm25paged_attention_v1_kernelI13__nv_bfloat16hLi80ELi16ELi128ELNS_18Fp8KVCacheDataTypeE1ELb0EEEvPT_PKS3_PKT0_S9_ifPKiSB_iPKfiiiSD_SD_iiiii:
	.zero		1020


//--------------------- .nv.constant0._ZN4vllm25paged_attention_v1_kernelI13__nv_bfloat16hLi64ELi16ELi128ELNS_18Fp8KVCacheDataTypeE1ELb0EEEvPT_PKS3_PKT0_S9_ifPKiSB_iPKfiiiSD_SD_iiiii --------------------------
	.section	.nv.constant0._ZN4vllm25paged_attention_v1_kernelI13__nv_bfloat16hLi64ELi16ELi128ELNS_18Fp8KVCacheDataTypeE1ELb0EEEvPT_PKS3_PKT0_S9_ifPKiSB_iPKfiiiSD_SD_iiiii,"a",@progbits
	.sectionflags	@""
	.align	4
.nv.constant0._ZN4vllm25paged_attention_v1_kernelI13__nv_bfloat16hLi64ELi16ELi128ELNS_18Fp8KVCacheDataTypeE1ELb0EEEvPT_PKS3_PKT0_S9_ifPKiSB_iPKfiiiSD_SD_iiiii:
	.zero		1020


//--------------------- .nv.constant0._ZN4vllm25paged_attention_v1_kernelI13__nv_bfloat16hLi32ELi16ELi128ELNS_18Fp8KVCacheDataTypeE1ELb0EEEvPT_PKS3_PKT0_S9_ifPKiSB_iPKfiiiSD_SD_iiiii --------------------------
	.section	.nv.constant0._ZN4vllm25paged_attention_v1_kernelI13__nv_bfloat16hLi32ELi16ELi128ELNS_18Fp8KVCacheDataTypeE1ELb0EEEvPT_PKS3_PKT0_S9_ifPKiSB_iPKfiiiSD_SD_iiiii,"a",@progbits
	.sectionflags	@""
	.align	4
.nv.constant0._ZN4vllm25paged_attention_v1_kernelI13__nv_bfloat16hLi32ELi16ELi128ELNS_18Fp8KVCacheDataTypeE1ELb0EEEvPT_PKS3_PKT0_S9_ifPKiSB_iPKfiiiSD_SD_iiiii:
	.zero		1020


//--------------------- .nv.constant0._ZN4vllm25paged_attention_v1_kernelI13__nv_bfloat16hLi256ELi16ELi128ELNS_18Fp8KVCacheDataTypeE1ELb1EEEvPT_PKS3_PKT0_S9_ifPKiSB_iPKfiiiSD_SD_iiiii --------------------------
	.section	.nv.constant0._ZN4vllm25paged_attention_v1_kernelI13__nv_bfloat16hLi256ELi16ELi128ELNS_18Fp8KVCacheDataTypeE1ELb1EEEvPT_PKS3_PKT0_S9_ifPKiSB_iPKfiiiSD_SD_iiiii,"a",@progbits
	.sectionflags	@""
	.align	4
.nv.constant0._ZN4vllm25paged_attention_v1_kernelI13__nv_bfloat16hLi256ELi16ELi128ELNS_18Fp8KVCacheDataTypeE1ELb1EEEvPT_PKS3_PKT0_S9_ifPKiSB_iPKfiiiSD_SD_iiiii:
	.zero		1020


//--------------------- .nv.constant0._ZN4vllm25paged_attention_v1_kernelI13__nv_bfloat16hLi192ELi16ELi128ELNS_18Fp8KVCacheDataTypeE1ELb1EEEvPT_PKS3_PKT0_S9_ifPKiSB_iPKfiiiSD_SD_iiiii --------------------------
	.section	.nv.constant0._ZN4vllm25paged_attention_v1_kernelI13__nv_bfloat16hLi192ELi16ELi128ELNS_18Fp8KVCacheDataTypeE1ELb1EEEvPT_PKS3_PKT0_S9_ifPKiSB_iPKfiiiSD_SD_iiiii,"a",@progbits
	.sectionflags	@""
	.align	4
.nv.constant0._ZN4vllm25paged_attention_v1_kernelI13__nv_bfloat16hLi192ELi16ELi128ELNS_18Fp8KVCacheDataTypeE1ELb1EEEvPT_PKS3_PKT0_S9_ifPKiSB_iPKfiiiSD_SD_iiiii:
	.zero		1020


//--------------------- .nv.constant0._ZN4vllm25paged_attention_v1_kernelI13__nv_bfloat16hLi128ELi16ELi128ELNS_18Fp8KVCacheDataTypeE1ELb1EEEvPT_PKS3_PKT0_S9_ifPKiSB_iPKfiiiSD_SD_iiiii --------------------------
	.section	.nv.constant0._ZN4vllm25paged_attention_v1_kernelI13__nv_bfloat16hLi128ELi16ELi128ELNS_18Fp8KVCacheDataTypeE1ELb1EEEvPT_PKS3_PKT0_S9_ifPKiSB_iPKfiiiSD_SD_iiiii,"a",@progbits
	.sectionflags	@""
	.align	4
.nv.constant0._ZN4vllm25paged_attention_v1_kernelI13__nv_bfloat16hLi128ELi16ELi128ELNS_18Fp8KVCacheDataTypeE1ELb1EEEvPT_PKS3_PKT0_S9_ifPKiSB_iPKfiiiSD_SD_iiiii:
	.zero		1020


//--------------------- .nv.constant0._ZN4vllm25paged_attention_v1_kernelI13__nv_bfloat16hLi120ELi16ELi128ELNS_18Fp8KVCacheDataTypeE1ELb1EEEvPT_PKS3_PKT0_S9_ifPKiSB_iPKfiiiSD_SD_iiiii --------------------------
	.section	.nv.constant0._ZN4vllm25paged_attention_v1_kernelI13__nv_bfloat16hLi120ELi16ELi128ELNS_18Fp8KVCacheDataTypeE1ELb1EEEvPT_PKS3_PKT0_S9_ifPKiSB_iPKfiiiSD_SD_iiiii,"a",@progbits
	.sectionflags	@""
	.align	4
.nv.constant0._ZN4vllm25paged_attention_v1_kernelI13__nv_bfloat16hLi120ELi16ELi128ELNS_18Fp8KVCacheDataTypeE1ELb1EEEvPT_PKS3_PKT0_S9_ifPKiSB_iPKfiiiSD_SD_iiiii:
	.zero		1020


//--------------------- .nv.constant0._ZN4vllm25paged_attention_v1_kernelI13__nv_bfloat16hLi112ELi16ELi128ELNS_18Fp8KVCacheDataTypeE1ELb1EEEvPT_PKS3_PKT0_S9_ifPKiSB_iPKfiiiSD_SD_iiiii --------------------------
	.section	.nv.constant0._ZN4vllm25paged_attention_v1_kernelI13__nv_bfloat16hLi112ELi16ELi128ELNS_18Fp8KVCacheDataTypeE1ELb1EEEvPT_PKS3_PKT0_S9_ifPKiSB_iPKfiiiSD_SD_iiiii,"a",@progbits
	.sectionflags	@""
	.align	4
.nv.constant0._ZN4vllm25paged_attention_v1_kernelI13__nv_bfloat16hLi112ELi16ELi128ELNS_18Fp8KVCacheDataTypeE1ELb1EEEvPT_PKS3_PKT0_S9_ifPKiSB_iPKfiiiSD_SD_iiiii:
	.zero		1020


//--------------------- .nv.constant0._ZN4vllm25paged_attention_v1_kernelI13__nv_bfloat16hLi96ELi16ELi128ELNS_18Fp8KVCacheDataTypeE1ELb1EEEvPT_PKS3_PKT0_S9_ifPKiSB_iPKfiiiSD_SD_iiiii --------------------------
	.section	.nv.constant0._ZN4vllm25paged_attention_v1_kernelI13__nv_bfloat16hLi96ELi16ELi128ELNS_18Fp8KVCacheDataTypeE1ELb1EEEvPT_PKS3_PKT0_S9_ifPKiSB_iPKfiiiSD_SD_iiiii,"a",@progbits
	.sectionflags	@""
	.align	4
.nv.constant0._ZN4vllm25paged_attention_v1_kernelI13__nv_bfloat16hLi96ELi16ELi128ELNS_18Fp8KVCacheDataTypeE1ELb1EEEvPT_PKS3_PKT0_S9_ifPKiSB_iPKfiiiSD_SD_iiiii:
	.zero		1020


//--------------------- .nv.constant0._ZN4vllm25paged_attention_v1_kernelI13__nv_bfloat16hLi80ELi16ELi128ELNS_18Fp8KVCacheDataTypeE1ELb1EEEvPT_PKS3_PKT0_S9_ifPKiSB_iPKfiiiSD_SD_iiiii --------------------------
	.section	.nv.constant0._ZN4vllm25paged_attention_v1_kernelI13__nv_bfloat16hLi80ELi16ELi128ELNS_18Fp8KVCacheDataTypeE1ELb1EEEvPT_PKS3_PKT0_S9_ifPKiSB_iPKfiiiSD_SD_iiiii,"a",@progbits
	.sectionflags	@""
	.align	4
.nv.constant0._ZN4vllm25paged_attention_v1_kernelI13__nv_bfloat16hLi80ELi16ELi128ELNS_18Fp8KVCacheDataTypeE1ELb1EEEvPT_PKS3_PKT0_S9_ifPKiSB_iPKfiiiSD_SD_iiiii:
	.zero		1020


//--------------------- .nv.constant0._ZN4vllm25paged_attention_v1_kernelI13__nv_bfloat16hLi64ELi16ELi128ELNS_18Fp8KVCacheDataTypeE1ELb1EEEvPT_PKS3_PKT0_S9_ifPKiSB_iPKfiiiSD_SD_iiiii --------------------------
	.section	.nv.constant0._ZN4vllm25paged_attention_v1_kernelI13__nv_bfloat16hLi64ELi16ELi128ELNS_18Fp8KVCacheDataTypeE1ELb1EEEvPT_PKS3_PKT0_S9_ifPKiSB_iPKfiiiSD_SD_iiiii,"a",@progbits
	.sectionflags	@""
	.align	4
.nv.constant0._ZN4vllm25paged_attention_v1_kernelI13__nv_bfloat16hLi64ELi16ELi128ELNS_18Fp8KVCacheDataTypeE1ELb1EEEvPT_PKS3_PKT0_S9_ifPKiSB_iPKfiiiSD_SD_iiiii:
	.zero		1020


//--------------------- .nv.constant0._ZN4vllm25paged_attention_v1_kernelI13__nv_bfloat16hLi32ELi16ELi128ELNS_18Fp8KVCacheDataTypeE1ELb1EEEvPT_PKS3_PKT0_S9_ifPKiSB_iPKfiiiSD_SD_iiiii --------------------------
	.section	.nv.constant0._ZN4vllm25paged_attention_v1_kernelI13__nv_bfloat16hLi32ELi16ELi128ELNS_18Fp8KVCacheDataTypeE1ELb1EEEvPT_PKS3_PKT0_S9_ifPKiSB_iPKfiiiSD_SD_iiiii,"a",@progbits
	.sectionflags	@""
	.align	4
.nv.constant0._ZN4vllm25paged_attention_v1_kernelI13__nv_bfloat16hLi32ELi16ELi128ELNS_18Fp8KVCacheDataTypeE1ELb1EEEvPT_PKS3_PKT0_S9_ifPKiSB_iPKfiiiSD_SD_iiiii:
	.zero		1020


//--------------------- .nv.constant0._ZN4vllm25paged_attention_v1_kernelI13__nv_bfloat16hLi256ELi8ELi128ELNS_18Fp8KVCacheDataTypeE1ELb0EEEvPT_PKS3_PKT0_S9_ifPKiSB_iPKfiiiSD_SD_iiiii --------------------------
	.section	.nv.constant0._ZN4vllm25paged_attention_v1_kernelI13__nv_bfloat16hLi256ELi8ELi128ELNS_18Fp8KVCacheDataTypeE1ELb0EEEvPT_PKS3_PKT0_S9_ifPKiSB_iPKfiiiSD_SD_iiiii,"a",@progbits
	.sectionflags	@""
	.align	4
.nv.constant0._ZN4vllm25paged_attention_v1_kernelI13__nv_bfloat16hLi256ELi8ELi128ELNS_18Fp8KVCacheDataTypeE1ELb0EEEvPT_PKS3_PKT0_S9_ifPKiSB_iPKfiiiSD_SD_iiiii:
	.zero		1020


//--------------------- .nv.constant0._ZN4vllm25paged_attention_v1_kernelI13__nv_bfloat16hLi192ELi8ELi128ELNS_18Fp8KVCacheDataTypeE1ELb0EEEvPT_PKS3_PKT0_S9_ifPKiSB_iPKfiiiSD_SD_iiiii --------------------------
	.section	.nv.constant0._ZN4vllm25paged_attention_v1_kernelI13__nv_bfloat16hLi192ELi8ELi128ELNS_18Fp8KVCacheDataTypeE1ELb0EEEvPT_PKS3_PKT0_S9_ifPKiSB_iPKfiiiSD_SD_iiiii,"a",@progbits
	.sectionflags	@""
	.align	4
.nv.constant0._ZN4vllm25paged_attention_v1_kernelI13__nv_bfloat16hLi192ELi8ELi128ELNS_18Fp8KVCacheDataTypeE1ELb0EEEvPT_PKS3_PKT0_S9_ifPKiSB_iPKfiiiSD_SD_iiiii:
	.zero		1020


//--------------------- .nv.constant0._ZN4vllm25paged_attention_v1_kernelI13__nv_bfloat16hLi128ELi8ELi128ELNS_18Fp8KVCacheDataTypeE1ELb0EEEvPT_PKS3_PKT0_S9_ifPKiSB_iPKfiiiSD_SD_iiiii --------------------------
	.section	.nv.constant0._ZN4vllm25paged_attention_v1_kernelI13__nv_bfloat16hLi128ELi8ELi128ELNS_18Fp8KVCacheDataTypeE1ELb0EEEvPT_PKS3_PKT0_S9_ifPKiSB_iPKfiiiSD_SD_iiiii,"a",@progbits
	.sectionflags	@""
	.align	4
.nv.constant0._ZN4vllm25paged_attention_v1_kernelI13__nv_bfloat16hLi128ELi8ELi128ELNS_18Fp8KVCacheDataTypeE1ELb0EEEvPT_PKS3_PKT0_S9_ifPKiSB_iPKfiiiSD_SD_iiiii:
	.zero		1020


//--------------------- .nv.constant0._ZN4vllm25paged_attention_v1_kernelI13__nv_bfloat16hLi120ELi8ELi128ELNS_18Fp8KVCacheDataTypeE1ELb0EEEvPT_PKS3_PKT0_S9_ifPKiSB_iPKfiiiSD_SD_iiiii --------------------------
	.section	.nv.constant0._ZN4vllm25paged_attention_v1_kernelI13__nv_bfloat16hLi120ELi8ELi128ELNS_18Fp8KVCacheDataTypeE1ELb0EEEvPT_PKS3_PKT0_S9_ifPKiSB_iPKfiiiSD_SD_iiiii,"a",@progbits
	.sectionflags	@""
	.align	4
.nv.constant0._ZN4vllm25paged_attention_v1_kernelI13__nv_bfloat16hLi120ELi8ELi128ELNS_18Fp8KVCacheDataTypeE1ELb0EEEvPT_PKS3_PKT0_S9_ifPKiSB_iPKfiiiSD_SD_iiiii:
	.zero		1020


//--------------------- .nv.constant0._ZN4vllm25paged_attention_v1_kernelI13__nv_bfloat16hLi112ELi8ELi128ELNS_18Fp8KVCacheDataTypeE1ELb0EEEvPT_PKS3_PKT0_S9_ifPKiSB_iPKfiiiSD_SD_iiiii --------------------------
	.section	.nv.constant0._ZN4vllm25paged_attention_v1_kernelI13__nv_bfloat16hLi112ELi8ELi128ELNS_18Fp8KVCacheDataTypeE1ELb0EEEvPT_PKS3_PKT0_S9_ifPKiSB_iPKfiiiSD_SD_iiiii,"a",@progbits
	.sectionflags	@""
	.align	4
.nv.constant0._ZN4vllm25paged_attention_v1_kernelI13__nv_bfloat16hLi112ELi8ELi128ELNS_18Fp8KVCacheDataTypeE1ELb0EEEvPT_PKS3_PKT0_S9_ifPKiSB_iPKfiiiSD_SD_iiiii:
	.zero		1020


//--------------------- .nv.constant0._ZN4vllm25paged_attention_v1_kernelI13__nv_bfloat16hLi96ELi8ELi128ELNS_18Fp8KVCacheDataTypeE1ELb0EEEvPT_PKS3_PKT0_S9_ifPKiSB_iPKfiiiSD_SD_iiiii --------------------------
	.section	.nv.constant0._ZN4vllm25paged_attention_v1_kernelI13__nv_bfloat16hLi96ELi8ELi128ELNS_18Fp8KVCacheDataTypeE1ELb0EEEvPT_PKS3_PKT0_S9_ifPKiSB_iPKfiiiSD_SD_iiiii,"a",@progbits
	.sectionflags	@""
	.align	4
.nv.constant0._ZN4vllm25paged_attention_v1_kernelI13__nv_bfloat16hLi96ELi8ELi128ELNS_18Fp8KVCacheDataTypeE1ELb0EEEvPT_PKS3_PKT0_S9_ifPKiSB_iPKfiiiSD_SD_iiiii:
	.zero		1020


//--------------------- .nv.constant0._ZN4vllm25paged_attention_v1_kernelI13__nv_bfloat16hLi80ELi8ELi128ELNS_18Fp8KVCacheDataTypeE1ELb0EEEvPT_PKS3_PKT0_S9_ifPKiSB_iPKfiiiSD_SD_iiiii --------------------------
	.section	.nv.constant0._ZN4vllm25paged_attention_v1_kernelI13__nv_bfloat16hLi80ELi8ELi128ELNS_18Fp8KVCacheDataTypeE1ELb0EEEvPT_PKS3_PKT0_S9_ifPKiSB_iPKfiiiSD_SD_iiiii,"a",@progbits
	.sectionflags	@""
	.align	4
.nv.constant0._ZN4vllm25paged_attention_v1_kernelI13__nv_bfloat16hLi80ELi8ELi128ELNS_18Fp8KVCacheDataTypeE1ELb0EEEvPT_PKS3_PKT0_S9_ifPKiSB_iPKfiiiSD_SD_iiiii:
	.zero		1020


//--------------------- .nv.constant0._ZN4vllm25paged_attention_v1_kernelI13__nv_bfloat16hLi64ELi8ELi128ELNS_18Fp8KVCacheDataTypeE1ELb0EEEvPT_PKS3_PKT0_S9_ifPKiSB_iPKfiiiSD_SD_iiiii --------------------------
	.section	.nv.constant0._ZN4vllm25paged_attention_v1_kernelI13__nv_bfloat16hLi64ELi8ELi128ELNS_18Fp8KVCacheDataTypeE1ELb0EEEvPT_PKS3_PKT0_S9_ifPKiSB_iPKfiiiSD_SD_iiiii,"a",@progbits
	.sectionflags	@""
	.align	4
.nv.constant0._ZN4vllm25paged_attention_v1_kernelI13__nv_bfloat16hLi64ELi8ELi128ELNS_18Fp8KVCacheDataTypeE1ELb0EEEvPT_PKS3_PKT0_S9_ifPKiSB_iPKfiiiSD_SD_iiiii:
	.zero		1020


//--------------------- .nv.constant0._ZN4vllm25paged_attention_v1_kernelI13__nv_bfloat16hLi32ELi8ELi128ELNS_18Fp8KVCacheDataTypeE1ELb0EEEvPT_PKS3_PKT0_S9_ifPKiSB_iPKfiiiSD_SD_iiiii --------------------------
	.section	.nv.constant0._ZN4vllm25paged_attention_v1_kernelI13__nv_bfloat16hLi32ELi8ELi128ELNS_18Fp8KVCacheDataTypeE1ELb0EEEvPT_PKS3_PKT0_S9_ifPKiSB_iPKfiiiSD_SD_iiiii,"a",@progbits
	.sectionflags	@""
	.align	4
.nv.constant0._ZN4vllm25paged_attention_v1_kernelI13__nv_bfloat16hLi32ELi8ELi128ELNS_18Fp8KVCacheDataTypeE1ELb0EEEvPT_PKS3_PKT0_S9_ifPKiSB_iPKfiiiSD_SD_iiiii:
	.zero		1020


//--------------------- .nv.constant0._ZN4vllm25paged_attention_v1_kernelI13__nv_bfloat16hLi256ELi8ELi128ELNS_18Fp8KVCacheDataTypeE1ELb1EEEvPT_PKS3_PKT0_S9_ifPKiSB_iPKfiiiSD_SD_iiiii --------------------------
	.section	.nv.constant0._ZN4vllm25paged_attention_v1_kernelI13__nv_bfloat16hLi256ELi8ELi128ELNS_18Fp8KVCacheDataTypeE1ELb1EEEvPT_PKS3_PKT0_S9_ifPKiSB_iPKfiiiSD_SD_iiiii,"a",@progbits
	.sectionflags	@""
	.align	4
.nv.constant0._ZN4vllm25paged_attention_v1_kernelI13__nv_bfloat16hLi256ELi8ELi128ELNS_18Fp8KVCacheDataTypeE1ELb1EEEvPT_PKS3_PKT0_S9_ifPKiSB_iPKfiiiSD_SD_iiiii:
	.zero		1020


//--------------------- .nv.constant0._ZN4vllm25paged_attention_v1_kernelI13__nv_bfloat16hLi192ELi8ELi128ELNS_18Fp8KVCacheDataTypeE1ELb1EEEvPT_PKS3_PKT0_S9_ifPKiSB_iPKfiiiSD_SD_iiiii --------------------------
	.section	.nv.constant0._ZN4vllm25paged_attention_v1_kernelI13__nv_bfloat16hLi192ELi8ELi128ELNS_18Fp8KVCacheDataTypeE1ELb1EEEvPT_PKS3_PKT0_S9_ifPKiSB_iPKfiiiSD_SD_iiiii,"a",@progbits
	.sectionflags	@""
	.align	4
.nv.constant0._ZN4vllm25paged_attention_v1_kernelI13__nv_bfloat16hLi192ELi8ELi128ELNS_18Fp8KVCacheDataTypeE1ELb1EEEvPT_PKS3_PKT0_S9_ifPKiSB_iPKfiiiSD_SD_iiiii:
	.zero		1020


//--------------------- .nv.constant0._ZN4vllm25paged_attention_v1_kernelI13__nv_bfloat16hLi128ELi8ELi128ELNS_18Fp8KVCacheDataTypeE1ELb1EEEvPT_PKS3_PKT0_S9_ifPKiSB_iPKfiiiSD_SD_iiiii --------------------------
	.section	.nv.constant0._ZN4vllm25paged_attention_v1_kernelI13__nv_bfloat16hLi128ELi8ELi128ELNS_18Fp8KVCacheDataTypeE1ELb1EEEvPT_PKS3_PKT0_S9_ifPKiSB_iPKfiiiSD_SD_iiiii,"a",@progbits
	.sectionflags	@""
	.align	4
.nv.constant0._ZN4vllm25paged_attention_v1_kernelI13__nv_bfloat16hLi128ELi8ELi128ELNS_18Fp8KVCacheDataTypeE1ELb1EEEvPT_PKS3_PKT0_S9_ifPKiSB_iPKfiiiSD_SD_iiiii:
	.zero		1020


//--------------------- .nv.constant0._ZN4vllm25paged_attention_v1_kernelI13__nv_bfloat16hLi120ELi8ELi128ELNS_18Fp8KVCacheDataTypeE1ELb1EEEvPT_PKS3_PKT0_S9_ifPKiSB_iPKfiiiSD_SD_iiiii --------------------------
	.section	.nv.constant0._ZN4vllm25paged_attention_v1_kernelI13__nv_bfloat16hLi120ELi8ELi128ELNS_18Fp8KVCacheDataTypeE1ELb1EEEvPT_PKS3_PKT0_S9_ifPKiSB_iPKfiiiSD_SD_iiiii,"a",@progbits
	.sectionflags	@""
	.align	4
.nv.constant0._ZN4vllm25paged_attention_v1_kernelI13__nv_bfloat16hLi120ELi8ELi128ELNS_18Fp8KVCacheDataTypeE1ELb1EEEvPT_PKS3_PKT0_S9_ifPKiSB_iPKfiiiSD_SD_iiiii:
	.zero		1020


//--------------------- .nv.constant0._ZN4vllm25paged_attention_v1_kernelI13__nv_bfloat16hLi112ELi8ELi128ELNS_18Fp8KVCacheDataTypeE1ELb1EEEvPT_PKS3_PKT0_S9_ifPKiSB_iPKfiiiSD_SD_iiiii --------------------------
	.section	.nv.constant0._ZN4vllm25paged_attention_v1_kernelI13__nv_bfloat16hLi112ELi8ELi128ELNS_18Fp8KVCacheDataTypeE1ELb1EEEvPT_PKS3_PKT0_S9_ifPKiSB_iPKfiiiSD_SD_iiiii,"a",@progbits
	.sectionflags	@""
	.align	4
.nv.constant0._ZN4vllm25paged_attention_v1_kernelI13__nv_bfloat16hLi112ELi8ELi128ELNS_18Fp8KVCacheDataTypeE1ELb1EEEvPT_PKS3_PKT0_S9_ifPKiSB_iPKfiiiSD_SD_iiiii:
	.zero		1020


//--------------------- .nv.constant0._ZN4vllm25paged_attention_v1_kernelI13__nv_bfloat16hLi96ELi8ELi128ELNS_18Fp8KVCacheDataTypeE1ELb1EEEvPT_PKS3_PKT0_S9_ifPKiSB_iPKfiiiSD_SD_iiiii --------------------------
	.section	.nv.constant0._ZN4vllm25paged_attention_v1_kernelI13__nv_bfloat16hLi96ELi8ELi128ELNS_18Fp8KVCacheDataTypeE1ELb1EEEvPT_PKS3_PKT0_S9_ifPKiSB_iPKfiiiSD_SD_iiiii,"a",@progbits
	.sectionflags	@""
	.align	4
.nv.constant0._ZN4vllm25paged_attention_v1_kernelI13__nv_bfloat16hLi96ELi8ELi128ELNS_18Fp8KVCacheDataTypeE1ELb1EEEvPT_PKS3_PKT0_S9_ifPKiSB_iPKfiiiSD_SD_iiiii:
	.zero		1020


//--------------------- .nv.constant0._ZN4vllm25paged_attention_v1_kernelI13__nv_bfloat16hLi80ELi8ELi128ELNS_18Fp8KVCacheDataTypeE1ELb1EEEvPT_PKS3_PKT0_S9_ifPKiSB_iPKfiiiSD_SD_iiiii --------------------------
	.section	.nv.constant0._ZN4vllm25paged_attention_v1_kernelI13__nv_bfloat16hLi80ELi8ELi128ELNS_18Fp8KVCacheDataTypeE1ELb1EEEvPT_PKS3_PKT0_S9_ifPKiSB_iPKfiiiSD_SD_iiiii,"a",@progbits
	.sectionflags	@""
	.align	4
.nv.constant0._ZN4vllm25paged_attention_v1_kernelI13__nv_bfloat16hLi80ELi8ELi128ELNS_18Fp8KVCacheDataTypeE1ELb1EEEvPT_PKS3_PKT0_S9_ifPKiSB_iPKfiiiSD_SD_iiiii:
	.zero		1020


//--------------------- .nv.constant0._ZN4vllm25paged_attention_v1_kernelI13__nv_bfloat16hLi64ELi8ELi128ELNS_18Fp8KVCacheDataTypeE1ELb1EEEvPT_PKS3_PKT0_S9_ifPKiSB_iPKfiiiSD_SD_iiiii --------------------------
	.section	.nv.constant0._ZN4vllm25paged_attention_v1_kernelI13__nv_bfloat16hLi64ELi8ELi128ELNS_18Fp8KVCacheDataTypeE1ELb1EEEvPT_PKS3_PKT0_S9_ifPKiSB_iPKfiiiSD_SD_iiiii,"a",@progbits
	.sectionflags	@""
	.align	4
.nv.constant0._ZN4vllm25paged_attention_v1_kernelI13__nv_bfloat16hLi64ELi8ELi128ELNS_18Fp8KVCacheDataTypeE1ELb1EEEvPT_PKS3_PKT0_S9_ifPKiSB_iPKfiiiSD_SD_iiiii:
	.zero		1020


//--------------------- .nv.constant0._ZN4vllm25paged_attention_v1_kernelI13__nv_bfloat16hLi32ELi8ELi128ELNS_18Fp8KVCacheDataTypeE1ELb1EEEvPT_PKS3_PKT0_S9_ifPKiSB_iPKfiiiSD_SD_iiiii --------------------------
	.section	.nv.constant0._ZN4vllm25paged_attention_v1_kernelI13__nv_bfloat16hLi32ELi8ELi128ELNS_18Fp8KVCacheDataTypeE1ELb1EEEvPT_PKS3_PKT0_S9_ifPKiSB_iPKfiiiSD_SD_iiiii,"a",@progbits
	.sectionflags	@""
	.align	4
.nv.constant0._ZN4vllm25paged_attention_v1_kernelI13__nv_bfloat16hLi32ELi8ELi128ELNS_18Fp8KVCacheDataTypeE1ELb1EEEvPT_PKS3_PKT0_S9_ifPKiSB_iPKfiiiSD_SD_iiiii:
	.zero		1020


//--------------------- .nv.constant0._ZN4vllm25paged_attention_v1_kernelIthLi256ELi32ELi128ELNS_18Fp8KVCacheDataTypeE1ELb0EEEvPT_PKS2_PKT0_S8_ifPKiSA_iPKfiiiSC_SC_iiiii --------------------------
	.section	.nv.constant0._ZN4vllm25paged_attention_v1_kernelIthLi256ELi32ELi128ELNS_18Fp8KVCacheDataTypeE1ELb0EEEvPT_PKS2_PKT0_S8_ifPKiSA_iPKfiiiSC_SC_iiiii,"a",@progbits
	.sectionflags	@""
	.align	4
.nv.constant0._ZN4vllm25paged_attention_v1_kernelIthLi256ELi32ELi128ELNS_18Fp8KVCacheDataTypeE1ELb0EEEvPT_PKS2_PKT0_S8_ifPKiSA_iPKfiiiSC_SC_iiiii:
	.zero		1020


//--------------------- .nv.constant0._ZN4vllm25paged_attention_v1_kernelIthLi192ELi32ELi128ELNS_18Fp8KVCacheDataTypeE1ELb0EEEvPT_PKS2_PKT0_S8_ifPKiSA_iPKfiiiSC_SC_iiiii --------------------------
	.section	.nv.constant0._ZN4vllm25paged_attention_v1_kernelIthLi192ELi32ELi128ELNS_18Fp8KVCacheDataTypeE1ELb0EEEvPT_PKS2_PKT0_S8_ifPKiSA_iPKfiiiSC_SC_iiiii,"a",@progbits
	.sectionflags	@""
	.align	4
.nv.constant0._ZN4vllm25paged_attention_v1_kernelIthLi192ELi32ELi128ELNS_18Fp8KVCacheDataTypeE1ELb0EEEvPT_PKS2_PKT0_S8_ifPKiSA_iPKfiiiSC_SC_iiiii:
	.zero		1020


//--------------------- .nv.constant0._ZN4vllm25paged_attention_v1_kernelIthLi128ELi32ELi128ELNS_18Fp8KVCacheDataTypeE1ELb0EEEvPT_PKS2_PKT0_S8_ifPKiSA_iPKfiiiSC_SC_iiiii --------------------------
	.section	.nv.constant0._ZN4vllm25paged_attention_v1_kernelIthLi128ELi32ELi128ELNS_18Fp8KVCacheDataTypeE1ELb0EEEvPT_PKS2_PKT0_S8_ifPKiSA_iPKfiiiSC_SC_iiiii,"a",@progbits
	.sectionflags	@""
	.align	4
.nv.constant0._ZN4vllm25paged_attention_v1_kernelIthLi128ELi32ELi128ELNS_18Fp8KVCacheDataTypeE1ELb0EEEvPT_PKS2_PKT0_S8_ifPKiSA_iPKfiiiSC_SC_iiiii:
	.zero		1020


//--------------------- .nv.constant0._ZN4vllm25paged_attention_v1_kernelIthLi120ELi32ELi128ELNS_18Fp8KVCacheDataTypeE1ELb0EEEvPT_PKS2_PKT0_S8_ifPKiSA_iPKfiiiSC_SC_iiiii --------------------------
	.section	.nv.constant0._ZN4vllm25paged_attention_v1_kernelIthLi120ELi32ELi128ELNS_18Fp8KVCacheDataTypeE1ELb0EEEvPT_PKS2_PKT0_S8_ifPKiSA_iPKfiiiSC_SC_iiiii,"a",@progbits
	.sectionflags	@""
	.align	4
.nv.constant0._ZN4vllm25paged_attention_v1_kernelIthLi120ELi32ELi128ELNS_18Fp8KVCacheDataTypeE1ELb0EEEvPT_PKS2_PKT0_S8_ifPKiSA_iPKfiiiSC_SC_iiiii:
	.zero		1020


//--------------------- .nv.constant0._ZN4vllm25paged_attention_v1_kernelIthLi112ELi32ELi128ELNS_18Fp8KVCacheDataTypeE1ELb0EEEvPT_PKS2_PKT0_S8_ifPKiSA_iPKfiiiSC_SC_iiiii --------------------------
	.section	.nv.constant0._ZN4vllm25paged_attention_v1_kernelIthLi112ELi32ELi128ELNS_18Fp8KVCacheDataTypeE1ELb0EEEvPT_PKS2_PKT0_S8_ifPKiSA_iPKfiiiSC_SC_iiiii,"a",@progbits
	.sectionflags	@""
	.align	4
.nv.constant0._ZN4vllm25paged_attention_v1_kernelIthLi112ELi32ELi128ELNS_18Fp8KVCacheDataTypeE1ELb0EEEvPT_PKS2_PKT0_S8_ifPKiSA_iPKfiiiSC_SC_iiiii:
	.zero		1020


//--------------------- .nv.constant0._ZN4vllm25paged_attention_v1_kernelIthLi96ELi32ELi128ELNS_18Fp8KVCacheDataTypeE1ELb0EEEvPT_PKS2_PKT0_S8_ifPKiSA_iPKfiiiSC_SC_iiiii --------------------------
	.section	.nv.constant0._ZN4vllm25paged_attention_v1_kernelIthLi96ELi32ELi128ELNS_18Fp8KVCacheDataTypeE1ELb0EEEvPT_PKS2_PKT0_S8_ifPKiSA_iPKfiiiSC_SC_iiiii,"a",@progbits
	.sectionflags	@""
	.align	4
.nv.constant0._ZN4vllm25paged_attention_v1_kernelIthLi96ELi32ELi128ELNS_18Fp8KVCacheDataTypeE1ELb0EEEvPT_PKS2_PKT0_S8_ifPKiSA_iPKfiiiSC_SC_iiiii:
	.zero		1020


//--------------------- .nv.constant0._ZN4vllm25paged_attention_v1_kernelIthLi80ELi32ELi128ELNS_18Fp8KVCacheDataTypeE1ELb0EEEvPT_PKS2_PKT0_S8_ifPKiSA_iPKfiiiSC_SC_iiiii --------------------------
	.section	.nv.constant0._ZN4vllm25paged_attention_v1_kernelIthLi80ELi32ELi128ELNS_18Fp8KVCacheDataTypeE1ELb0EEEvPT_PKS2_PKT0_S8_ifPKiSA_iPKfiiiSC_SC_iiiii,"a",@progbits
	.sectionflags	@""
	.align	4
.nv.constant0._ZN4vllm25paged_attention_v1_kernelIthLi80ELi32ELi128ELNS_18Fp8KVCacheDataTypeE1ELb0EEEvPT_PKS2_PKT0_S8_ifPKiSA_iPKfiiiSC_SC_iiiii:
	.zero		1020


//--------------------- .nv.constant0._ZN4vllm25paged_attention_v1_kernelIthLi64ELi32ELi128ELNS_18Fp8KVCacheDataTypeE1ELb0EEEvPT_PKS2_PKT0_S8_ifPKiSA_iPKfiiiSC_SC_iiiii --------------------------
	.section	.nv.constant0._ZN4vllm25paged_attention_v1_kernelIthLi64ELi32ELi128ELNS_18Fp8KVCacheDataTypeE1ELb0EEEvPT_PKS2_PKT0_S8_ifPKiSA_iPKfiiiSC_SC_iiiii,"a",@progbits
	.sectionflags	@""
	.align	4
.nv.constant0._ZN4vllm25paged_attention_v1_kernelIthLi64ELi32ELi128ELNS_18Fp8KVCacheDataTypeE1ELb0EEEvPT_PKS2_PKT0_S8_ifPKiSA_iPKfiiiSC_SC_iiiii:
	.zero		1020


//--------------------- .nv.constant0._ZN4vllm25paged_attention_v1_kernelIthLi32ELi32ELi128ELNS_18Fp8KVCacheDataTypeE1ELb0EEEvPT_PKS2_PKT0_S8_ifPKiSA_iPKfiiiSC_SC_iiiii --------------------------
	.section	.nv.constant0._ZN4vllm25paged_attention_v1_kernelIthLi32ELi32ELi128ELNS_18Fp8KVCacheDataTypeE1ELb0EEEvPT_PKS2_PKT0_S8_ifPKiSA_iPKfiiiSC_SC_iiiii,"a",@progbits
	.sectionflags	@""
	.align	4
.nv.constant0._ZN4vllm25paged_attention_v1_kernelIthLi32ELi32ELi128ELNS_18Fp8KVCacheDataTypeE1ELb0EEEvPT_PKS2_PKT0_S8_ifPKiSA_iPKfiiiSC_SC_iiiii:
	.zero		1020


//--------------------- .nv.constant0._ZN4vllm25paged_attention_v1_kernelIthLi256ELi32ELi128ELNS_18Fp8KVCacheDataTypeE1ELb1EEEvPT_PKS2_PKT0_S8_ifPKiSA_iPKfiiiSC_SC_iiiii --------------------------
	.section	.nv.constant0._ZN4vllm25paged_attention_v1_kernelIthLi256ELi32ELi128ELNS_18Fp8KVCacheDataTypeE1ELb1EEEvPT_PKS2_PKT0_S8_ifPKiSA_iPKfiiiSC_SC_iiiii,"a",@progbits
	.sectionflags	@""
	.align	4
.nv.constant0._ZN4vllm25paged_attention_v1_kernelIthLi256ELi32ELi128ELNS_18Fp8KVCacheDataTypeE1ELb1EEEvPT_PKS2_PKT0_S8_ifPKiSA_iPKfiiiSC_SC_iiiii:
	.zero		1020


//--------------------- .nv.constant0._ZN4vllm25paged_attention_v1_kernelIthLi192ELi32ELi128ELNS_18Fp8KVCacheDataTypeE1ELb1EEEvPT_PKS2_PKT0_S8_ifPKiSA_iPKfiiiSC_SC_iiiii --------------------------
	.section	.nv.constant0._ZN4vllm25paged_attention_v1_kernelIthLi192ELi32ELi128ELNS_18Fp8KVCacheDataTypeE1ELb1EEEvPT_PKS2_PKT0_S8_ifPKiSA_iPKfiiiSC_SC_iiiii,"a",@progbits
	.sectionflags	@""
	.align	4
.nv.constant0._ZN4vllm25paged_attention_v1_kernelIthLi192ELi32ELi128ELNS_18Fp8KVCacheDataTypeE1ELb1EEEvPT_PKS2_PKT0_S8_ifPKiSA_iPKfiiiSC_SC_iiiii:
	.zero		1020


//--------------------- .nv.constant0._ZN4vllm25paged_attention_v1_kernelIthLi128ELi32ELi128ELNS_18Fp8KVCacheDataTypeE1ELb1EEEvPT_PKS2_PKT0_S8_ifPKiSA_iPKfiiiSC_SC_iiiii --------------------------
	.section	.nv.constant0._ZN4vllm25paged_attention_v1_kernelIthLi128ELi32ELi128ELNS_18Fp8KVCacheDataTypeE1ELb1EEEvPT_PKS2_PKT0_S8_ifPKiSA_iPKfiiiSC_SC_iiiii,"a",@progbits
	.sectionflags	@""
	.align	4
.nv.constant0._ZN4vllm25paged_attention_v1_kernelIthLi128ELi32ELi128ELNS_18Fp8KVCacheDataTypeE1ELb1EEEvPT_PKS2_PKT0_S8_ifPKiSA_iPKfiiiSC_SC_iiiii:
	.zero		1020


//--------------------- .nv.constant0._ZN4vllm25paged_attention_v1_kernelIthLi120ELi32ELi128ELNS_18Fp8KVCacheDataTypeE1ELb1EEEvPT_PKS2_PKT0_S8_ifPKiSA_iPKfiiiSC_SC_iiiii --------------------------
	.section	.nv.constant0._ZN4vllm25paged_attention_v1_kernelIthLi120ELi32ELi128ELNS_18Fp8KVCacheDataTypeE1ELb1EEEvPT_PKS2_PKT0_S8_ifPKiSA_iPKfiiiSC_SC_iiiii,"a",@progbits
	.sectionflags	@""
	.align	4
.nv.constant0._ZN4vllm25paged_attention_v1_kernelIthLi120ELi32ELi128ELNS_18Fp8KVCacheDataTypeE1ELb1EEEvPT_PKS2_PKT0_S8_ifPKiSA_iPKfiiiSC_SC_iiiii:
	.zero		1020


//--------------------- .nv.constant0._ZN4vllm25paged_attention_v1_kernelIthLi112ELi32ELi128ELNS_18Fp8KVCacheDataTypeE1ELb1EEEvPT_PKS2_PKT0_S8_ifPKiSA_iPKfiiiSC_SC_iiiii --------------------------
	.section	.nv.constant0._ZN4vllm25paged_attention_v1_kernelIthLi112ELi32ELi128ELNS_18Fp8KVCacheDataTypeE1ELb1EEEvPT_PKS2_PKT0_S8_ifPKiSA_iPKfiiiSC_SC_iiiii,"a",@progbits
	.sectionflags	@""
	.align	4
.nv.constant0._ZN4vllm25paged_attention_v1_kernelIthLi112ELi32ELi128ELNS_18Fp8KVCacheDataTypeE1ELb1EEEvPT_PKS2_PKT0_S8_ifPKiSA_iPKfiiiSC_SC_iiiii:
	.zero		1020


//--------------------- .nv.constant0._ZN4vllm25paged_attention_v1_kernelIthLi96ELi32ELi128ELNS_18Fp8KVCacheDataTypeE1ELb1EEEvPT_PKS2_PKT0_S8_ifPKiSA_iPKfiiiSC_SC_iiiii --------------------------
	.section	.nv.constant0._ZN4vllm25paged_attention_v1_kernelIthLi96ELi32ELi128ELNS_18Fp8KVCacheDataTypeE1ELb1EEEvPT_PKS2_PKT0_S8_ifPKiSA_iPKfiiiSC_SC_iiiii,"a",@progbits
	.sectionflags	@""
	.align	4
.nv.constant0._ZN4vllm25paged_attention_v1_kernelIthLi96ELi32ELi128ELNS_18Fp8KVCacheDataTypeE1ELb1EEEvPT_PKS2_PKT0_S8_ifPKiSA_iPKfiiiSC_SC_iiiii:
	.zero		1020


//--------------------- .nv.constant0._ZN4vllm25paged_attention_v1_kernelIthLi80ELi32ELi128ELNS_18Fp8KVCacheDataTypeE1ELb1EEEvPT_PKS2_PKT0_S8_ifPKiSA_iPKfiiiSC_SC_iiiii --------------------------
	.section	.nv.constant0._ZN4vllm25paged_attention_v1_kernelIthLi80ELi32ELi128ELNS_18Fp8KVCacheDataTypeE1ELb1EEEvPT_PKS2_PKT0_S8_ifPKiSA_iPKfiiiSC_SC_iiiii,"a",@progbits
	.sectionflags	@""
	.align	4
.nv.constant0._ZN4vllm25paged_attention_v1_kernelIthLi80ELi32ELi128ELNS_18Fp8KVCacheDataTypeE1ELb1EEEvPT_PKS2_PKT0_S8_ifPKiSA_iPKfiiiSC_SC_iiiii:
	.zero		1020


//--------------------- .nv.constant0._ZN4vllm25paged_attention_v1_kernelIthLi64ELi32ELi128ELNS_18Fp8KVCacheDataTypeE1ELb1EEEvPT_PKS2_PKT0_S8_ifPKiSA_iPKfiiiSC_SC_iiiii --------------------------
	.section	.nv.constant0._ZN4vllm25paged_attention_v1_kernelIthLi64ELi32ELi128ELNS_18Fp8KVCacheDataTypeE1ELb1EEEvPT_PKS2_PKT0_S8_ifPKiSA_iPKfiiiSC_SC_iiiii,"a",@progbits
	.sectionflags	@""
	.align	4
.nv.constant0._ZN4vllm25paged_attention_v1_kernelIthLi64ELi32ELi128ELNS_18Fp8KVCacheDataTypeE1ELb1EEEvPT_PKS2_PKT0_S8_ifPKiSA_iPKfiiiSC_SC_iiiii:
	.zero		1020


//--------------------- .nv.constant0._ZN4vllm25paged_attention_v1_kernelIthLi32ELi32ELi128ELNS_18Fp8KVCacheDataTypeE1ELb1EEEvPT_PKS2_PKT0_S8_ifPKiSA_iPKfiiiSC_SC_iiiii --------------------------
	.section	.nv.constant0._ZN4vllm25paged_attention_v1_kernelIthLi32ELi32ELi128ELNS_18Fp8KVCacheDataTypeE1ELb1EEEvPT_PKS2_PKT0_S8_ifPKiSA_iPKfiiiSC_SC_iiiii,"a",@progbits
	.sectionflags	@""
	.align	4
.nv.constant0._ZN4vllm25paged_attention_v1_kernelIthLi32ELi32ELi128ELNS_18Fp8KVCacheDataTypeE1ELb1EEEvPT_PKS2_PKT0_S8_ifPKiSA_iPKfiiiSC_SC_iiiii:
	.zero		1020


//--------------------- .nv.constant0._ZN4vllm25paged_attention_v1_kernelIthLi256ELi16ELi128ELNS_18Fp8KVCacheDataTypeE1ELb0EEEvPT_PKS2_PKT0_S8_ifPKiSA_iPKfiiiSC_SC_iiiii --------------------------
	.section	.nv.constant0._ZN4vllm25paged_attention_v1_kernelIthLi256ELi16ELi128ELNS_18Fp8KVCacheDataTypeE1ELb0EEEvPT_PKS2_PKT0_S8_ifPKiSA_iPKfiiiSC_SC_iiiii,"a",@progbits
	.sectionflags	@""
	.align	4
.nv.constant0._ZN4vllm25paged_attention_v1_kernelIthLi256ELi16ELi128ELNS_18Fp8KVCacheDataTypeE1ELb0EEEvPT_PKS2_PKT0_S8_ifPKiSA_iPKfiiiSC_SC_iiiii:
	.zero		1020


//--------------------- .nv.constant0._ZN4vllm25paged_attention_v1_kernelIthLi192ELi16ELi128ELNS_18Fp8KVCacheDataTypeE1ELb0EEEvPT_PKS2_PKT0_S8_ifPKiSA_iPKfiiiSC_SC_iiiii --------------------------
	.section	.nv.constant0._ZN4vllm25paged_attention_v1_kernelIthLi192ELi16ELi128ELNS_18Fp8KVCacheDataTypeE1ELb0EEEvPT_PKS2_PKT0_S8_ifPKiSA_iPKfiiiSC_SC_iiiii,"a",@progbits
	.sectionflags	@""
	.align	4
.nv.constant0._ZN4vllm25paged_attention_v1_kernelIthLi192ELi16ELi128ELNS_18Fp8KVCacheDataTypeE1ELb0EEEvPT_PKS2_PKT0_S8_ifPKiSA_iPKfiiiSC_SC_iiiii:
	.zero		1020


//--------------------- .nv.constant0._ZN4vllm25paged_attention_v1_kernelIthLi128ELi16ELi128ELNS_18Fp8KVCacheDataTypeE1ELb0EEEvPT_PKS2_PKT0_S8_ifPKiSA_iPKfiiiSC_SC_iiiii --------------------------
	.section	.nv.constant0._ZN4vllm25paged_attention_v1_kernelIthLi128ELi16ELi128ELNS_18Fp8KVCacheDataTypeE1ELb0EEEvPT_PKS2_PKT0_S8_ifPKiSA_iPKfiiiSC_SC_iiiii,"a",@progbits
	.sectionflags	@""
	.align	4
.nv.constant0._ZN4vllm25paged_attention_v1_kernelIthLi128ELi16ELi128ELNS_18Fp8KVCacheDataTypeE1ELb0EEEvPT_PKS2_PKT0_S8_ifPKiSA_iPKfiiiSC_SC_iiiii:
	.zero		1020


//--------------------- .nv.constant0._ZN4vllm25paged_attention_v1_kernelIthLi120ELi16ELi128ELNS_18Fp8KVCacheDataTypeE1ELb0EEEvPT_PKS2_PKT0_S8_ifPKiSA_iPKfiiiSC_SC_iiiii --------------------------
	.section	.nv.constant0._ZN4vllm25paged_attention_v1_kernelIthLi120ELi16ELi128ELNS_18Fp8KVCacheDataTypeE1ELb0EEEvPT_PKS2_PKT0_S8_ifPKiSA_iPKfiiiSC_SC_iiiii,"a",@progbits
	.sectionflags	@""
	.align	4
.nv.constant0._ZN4vllm25paged_attention_v1_kernelIthLi120ELi16ELi128ELNS_18Fp8KVCacheDataTypeE1ELb0EEEvPT_PKS2_PKT0_S8_ifPKiSA_iPKfiiiSC_SC_iiiii:
	.zero		1020


//--------------------- .nv.constant0._ZN4vllm25paged_attention_v1_kernelIthLi112ELi16ELi128ELNS_18Fp8KVCacheDataTypeE1ELb0EEEvPT_PKS2_PKT0_S8_ifPKiSA_iPKfiiiSC_SC_iiiii --------------------------
	.section	.nv.constant0._ZN4vllm25paged_attention_v1_kernelIthLi112ELi16ELi128ELNS_18Fp8KVCacheDataTypeE1ELb0EEEvPT_PKS2_PKT0_S8_ifPKiSA_iPKfiiiSC_SC_iiiii,"a",@progbits
	.sectionflags	@""
	.align	4
.nv.constant0._ZN4vllm25paged_attention_v1_kernelIthLi112ELi16ELi128ELNS_18Fp8KVCacheDataTypeE1ELb0EEEvPT_PKS2_PKT0_S8_ifPKiSA_iPKfiiiSC_SC_iiiii:
	.zero		1020


//--------------------- .nv.constant0._ZN4vllm25paged_attention_v1_kernelIthLi96ELi16ELi128ELNS_18Fp8KVCacheDataTypeE1ELb0EEEvPT_PKS2_PKT0_S8_ifPKiSA_iPKfiiiSC_SC_iiiii --------------------------
	.section	.nv.constant0._ZN4vllm25paged_attention_v1_kernelIthLi96ELi16ELi128ELNS_18Fp8KVCacheDataTypeE1ELb0EEEvPT_PKS2_PKT0_S8_ifPKiSA_iPKfiiiSC_SC_iiiii,"a",@progbits
	.sectionflags	@""
	.align	4
.nv.constant0._ZN4vllm25paged_attention_v1_kernelIthLi96ELi16ELi128ELNS_18Fp8KVCacheDataTypeE1ELb0EEEvPT_PKS2_PKT0_S8_ifPKiSA_iPKfiiiSC_SC_iiiii:
	.zero		1020


//--------------------- .nv.constant0._ZN4vllm25paged_attention_v1_kernelIthLi80ELi16ELi128ELNS_18Fp8KVCacheDataTypeE1ELb0EEEvPT_PKS2_PKT0_S8_ifPKiSA_iPKfiiiSC_SC_iiiii --------------------------
	.section	.nv.constant0._ZN4vllm25paged_attention_v1_kernelIthLi80ELi16ELi128ELNS_18Fp8KVCacheDataTypeE1ELb0EEEvPT_PKS2_PKT0_S8_ifPKiSA_iPKfiiiSC_SC_iiiii,"a",@progbits
	.sectionflags	@""
	.align	4
.nv.constant0._ZN4vllm25paged_attention_v1_kernelIthLi80ELi16ELi128ELNS_18Fp8KVCacheDataTypeE1ELb0EEEvPT_PKS2_PKT0_S8_ifPKiSA_iPKfiiiSC_SC_iiiii:
	.zero		1020


//--------------------- .nv.constant0._ZN4vllm25paged_attention_v1_kernelIthLi64ELi16ELi128ELNS_18Fp8KVCacheDataTypeE1ELb0EEEvPT_PKS2_PKT0_S8_ifPKiSA_iPKfiiiSC_SC_iiiii --------------------------
	.section	.nv.constant0._ZN4vllm25paged_attention_v1_kernelIthLi64ELi16ELi128ELNS_18Fp8KVCacheDataTypeE1ELb0EEEvPT_PKS2_PKT0_S8_ifPKiSA_iPKfiiiSC_SC_iiiii,"a",@progbits
	.sectionflags	@""
	.align	4
.nv.constant0._ZN4vllm25paged_attention_v1_kernelIthLi64ELi16ELi128ELNS_18Fp8KVCacheDataTypeE1ELb0EEEvPT_PKS2_PKT0_S8_ifPKiSA_iPKfiiiSC_SC_iiiii:
	.zero		1020


//--------------------- .nv.constant0._ZN4vllm25paged_attention_v1_kernelIthLi32ELi16ELi128ELNS_18Fp8KVCacheDataTypeE1ELb0EEEvPT_PKS2_PKT0_S8_ifPKiSA_iPKfiiiSC_SC_iiiii --------------------------
	.section	.nv.constant0._ZN4vllm25paged_attention_v1_kernelIthLi32ELi16ELi128ELNS_18Fp8KVCacheDataTypeE1ELb0EEEvPT_PKS2_PKT0_S8_ifPKiSA_iPKfiiiSC_SC_iiiii,"a",@progbits
	.sectionflags	@""
	.align	4
.nv.constant0._ZN4vllm25paged_attention_v1_kernelIthLi32ELi16ELi128ELNS_18Fp8KVCacheDataTypeE1ELb0EEEvPT_PKS2_PKT0_S8_ifPKiSA_iPKfiiiSC_SC_iiiii:
	.zero		1020


//--------------------- .nv.constant0._ZN4vllm25paged_attention_v1_kernelIthLi256ELi16ELi128ELNS_18Fp8KVCacheDataTypeE1ELb1EEEvPT_PKS2_PKT0_S8_ifPKiSA_iPKfiiiSC_SC_iiiii --------------------------
	.section	.nv.constant0._ZN4vllm25paged_attention_v1_kernelIthLi256ELi16ELi128ELNS_18Fp8KVCacheDataTypeE1ELb1EEEvPT_PKS2_PKT0_S8_ifPKiSA_iPKfiiiSC_SC_iiiii,"a",@progbits
	.sectionflags	@""
	.align	4
.nv.constant0._ZN4vllm25paged_attention_v1_kernelIthLi256ELi16ELi128ELNS_18Fp8KVCacheDataTypeE1ELb1EEEvPT_PKS2_PKT0_S8_ifPKiSA_iPKfiiiSC_SC_iiiii:
	.zero		1020


//--------------------- .nv.constant0._ZN4vllm25paged_attention_v1_kernelIthLi192ELi16ELi128ELNS_18Fp8KVCacheDataTypeE1ELb1EEEvPT_PKS2_PKT0_S8_ifPKiSA_iPKfiiiSC_SC_iiiii --------------------------
	.section	.nv.constant0._ZN4vllm25paged_attention_v1_kernelIthLi192ELi16ELi128ELNS_18Fp8KVCacheDataTypeE1ELb1EEEvPT_PKS2_PKT0_S8_ifPKiSA_iPKfiiiSC_SC_iiiii,"a",@progbits
	.sectionflags	@""
	.align	4
.nv.constant0._ZN4vllm25paged_attention_v1_kernelIthLi192ELi16ELi128ELNS_18Fp8KVCacheDataTypeE1ELb1EEEvPT_PKS2_PKT0_S8_ifPKiSA_iPKfiiiSC_SC_iiiii:
	.zero		1020


//--------------------- .nv.constant0._ZN4vllm25paged_attention_v1_kernelIthLi128ELi16ELi128ELNS_18Fp8KVCacheDataTypeE1ELb1EEEvPT_PKS2_PKT0_S8_ifPKiSA_iPKfiiiSC_SC_iiiii --------------------------
	.section	.nv.constant0._ZN4vllm25paged_attention_v1_kernelIthLi128ELi16ELi128ELNS_18Fp8KVCacheDataTypeE1ELb1EEEvPT_PKS2_PKT0_S8_ifPKiSA_iPKfiiiSC_SC_iiiii,"a",@progbits
	.sectionflags	@""
	.align	4
.nv.constant0._ZN4vllm25paged_attention_v1_kernelIthLi128ELi16ELi128ELNS_18Fp8KVCacheDataTypeE1ELb1EEEvPT_PKS2_PKT0_S8_ifPKiSA_iPKfiiiSC_SC_iiiii:
	.zero		1020


//--------------------- .nv.constant0._ZN4vllm25paged_attention_v1_kernelIthLi120ELi16ELi128ELNS_18Fp8KVCacheDataTypeE1ELb1EEEvPT_PKS2_PKT0_S8_ifPKiSA_iPKfiiiSC_SC_iiiii --------------------------
	.section	.nv.constant0._ZN4vllm25paged_attention_v1_kernelIthLi120ELi16ELi128ELNS_18Fp8KVCacheDataTypeE1ELb1EEEvPT_PKS2_PKT0_S8_ifPKiSA_iPKfiiiSC_SC_iiiii,"a",@progbits
	.sectionflags	@""
	.align	4
.nv.constant0._ZN4vllm25paged_attention_v1_kernelIthLi120ELi16ELi128ELNS_18Fp8KVCacheDataTypeE1ELb1EEEvPT_PKS2_PKT0_S8_ifPKiSA_iPKfiiiSC_SC_iiiii:
	.zero		1020


//--------------------- .nv.constant0._ZN4vllm25paged_attention_v1_kernelIthLi112ELi16ELi128ELNS_18Fp8KVCacheDataTypeE1ELb1EEEvPT_PKS2_PKT0_S8_ifPKiSA_iPKfiiiSC_SC_iiiii --------------------------
	.section	.nv.constant0._ZN4vllm25paged_attention_v1_kernelIthLi112ELi16ELi128ELNS_18Fp8KVCacheDataTypeE1ELb1EEEvPT_PKS2_PKT0_S8_ifPKiSA_iPKfiiiSC_SC_iiiii,"a",@progbits
	.sectionflags	@""
	.align	4
.nv.constant0._ZN4vllm25paged_attention_v1_kernelIthLi112ELi16ELi128ELNS_18Fp8KVCacheDataTypeE1ELb1EEEvPT_PKS2_PKT0_S8_ifPKiSA_iPKfiiiSC_SC_iiiii:
	.zero		1020


//--------------------- .nv.constant0._ZN4vllm25paged_attention_v1_kernelIthLi96ELi16ELi128ELNS_18Fp8KVCacheDataTypeE1ELb1EEEvPT_PKS2_PKT0_S8_ifPKiSA_iPKfiiiSC_SC_iiiii --------------------------
	.section	.nv.constant0._ZN4vllm25paged_attention_v1_kernelIthLi96ELi16ELi128ELNS_18Fp8KVCacheDataTypeE1ELb1EEEvPT_PKS2_PKT0_S8_ifPKiSA_iPKfiiiSC_SC_iiiii,"a",@progbits
	.sectionflags	@""
	.align	4
.nv.constant0._ZN4vllm25paged_attention_v1_kernelIthLi96ELi16ELi128ELNS_18Fp8KVCacheDataTypeE1ELb1EEEvPT_PKS2_PKT0_S8_ifPKiSA_iPKfiiiSC_SC_iiiii:
	.zero		1020


//--------------------- .nv.constant0._ZN4vllm25paged_attention_v1_kernelIthLi80ELi16ELi128ELNS_18Fp8KVCacheDataTypeE1ELb1EEEvPT_PKS2_PKT0_S8_ifPKiSA_iPKfiiiSC_SC_iiiii --------------------------
	.section	.nv.constant0._ZN4vllm25paged_attention_v1_kernelIthLi80ELi16ELi128ELNS_18Fp8KVCacheDataTypeE1ELb1EEEvPT_PKS2_PKT0_S8_ifPKiSA_iPKfiiiSC_SC_iiiii,"a",@progbits
	.sectionflags	@""
	.align	4
.nv.constant0._ZN4vllm25paged_attention_v1_kernelIthLi80ELi16ELi128ELNS_18Fp8KVCacheDataTypeE1ELb1EEEvPT_PKS2_PKT0_S8_ifPKiSA_iPKfiiiSC_SC_iiiii:
	.zero		1020


//--------------------- .nv.constant0._ZN4vllm25paged_attention_v1_kernelIthLi64ELi16ELi128ELNS_18Fp8KVCacheDataTypeE1ELb1EEEvPT_PKS2_PKT0_S8_ifPKiSA_iPKfiiiSC_SC_iiiii --------------------------
	.section	.nv.constant0._ZN4vllm25paged_attention_v1_kernelIthLi64ELi16ELi128ELNS_18Fp8KVCacheDataTypeE1ELb1EEEvPT_PKS2_PKT0_S8_ifPKiSA_iPKfiiiSC_SC_iiiii,"a",@progbits
	.sectionflags	@""
	.align	4
.nv.constant0._ZN4vllm25paged_attention_v1_kernelIthLi64ELi16ELi128ELNS_18Fp8KVCacheDataTypeE1ELb1EEEvPT_PKS2_PKT0_S8_ifPKiSA_iPKfiiiSC_SC_iiiii:
	.zero		1020


//--------------------- .nv.constant0._ZN4vllm25paged_attention_v1_kernelIthLi32ELi16ELi128ELNS_18Fp8KVCacheDataTypeE1ELb1EEEvPT_PKS2_PKT0_S8_ifPKiSA_iPKfiiiSC_SC_iiiii --------------------------
	.section	.nv.constant0._ZN4vllm25paged_attention_v1_kernelIthLi32ELi16ELi128ELNS_18Fp8KVCacheDataTypeE1ELb1EEEvPT_PKS2_PKT0_S8_ifPKiSA_iPKfiiiSC_SC_iiiii,"a",@progbits
	.sectionflags	@""
	.align	4
.nv.constant0._ZN4vllm25paged_attention_v1_kernelIthLi32ELi16ELi128ELNS_18Fp8KVCacheDataTypeE1ELb1EEEvPT_PKS2_PKT0_S8_ifPKiSA_iPKfiiiSC_SC_iiiii:
	.zero		1020


//--------------------- .nv.constant0._ZN4vllm25paged_attention_v1_kernelIthLi256ELi8ELi128ELNS_18Fp8KVCacheDataTypeE1ELb0EEEvPT_PKS2_PKT0_S8_ifPKiSA_iPKfiiiSC_SC_iiiii --------------------------
	.section	.nv.constant0._ZN4vllm25paged_attention_v1_kernelIthLi256ELi8ELi128ELNS_18Fp8KVCacheDataTypeE1ELb0EEEvPT_PKS2_PKT0_S8_ifPKiSA_iPKfiiiSC_SC_iiiii,"a",@progbits
	.sectionflags	@""
	.align	4
.nv.constant0._ZN4vllm25paged_attention_v1_kernelIthLi256ELi8ELi128ELNS_18Fp8KVCacheDataTypeE1ELb0EEEvPT_PKS2_PKT0_S8_ifPKiSA_iPKfiiiSC_SC_iiiii:
	.zero		1020


//--------------------- .nv.constant0._ZN4vllm25paged_attention_v1_kernelIthLi192ELi8ELi128ELNS_18Fp8KVCacheDataTypeE1ELb0EEEvPT_PKS2_PKT0_S8_ifPKiSA_iPKfiiiSC_SC_iiiii --------------------------
	.section	.nv.constant0._ZN4vllm25paged_attention_v1_kernelIthLi192ELi8ELi128ELNS_18Fp8KVCacheDataTypeE1ELb0EEEvPT_PKS2_PKT0_S8_ifPKiSA_iPKfiiiSC_SC_iiiii,"a",@progbits
	.sectionflags	@""
	.align	4
.nv.constant0._ZN4vllm25paged_attention_v1_kernelIthLi192ELi8ELi128ELNS_18Fp8KVCacheDataTypeE1ELb0EEEvPT_PKS2_PKT0_S8_ifPKiSA_iPKfiiiSC_SC_iiiii:
	.zero		1020


//--------------------- .nv.constant0._ZN4vllm25paged_attention_v1_kernelIthLi128ELi8ELi128ELNS_18Fp8KVCacheDataTypeE1ELb0EEEvPT_PKS2_PKT0_S8_ifPKiSA_iPKfiiiSC_SC_iiiii --------------------------
	.section	.nv.constant0._ZN4vllm25paged_attention_v1_kernelIthLi128ELi8ELi128ELNS_18Fp8KVCacheDataTypeE1ELb0EEEvPT_PKS2_PKT0_S8_ifPKiSA_iPKfiiiSC_SC_iiiii,"a",@progbits
	.sectionflags	@""
	.align	4
.nv.constant0._ZN4vllm25paged_attention_v1_kernelIthLi128ELi8ELi128ELNS_18Fp8KVCacheDataTypeE1ELb0EEEvPT_PKS2_PKT0_S8_ifPKiSA_iPKfiiiSC_SC_iiiii:
	.zero		1020


//--------------------- .nv.constant0._ZN4vllm25paged_attention_v1_kernelIthLi120ELi8ELi128ELNS_18Fp8KVCacheDataTypeE1ELb0EEEvPT_PKS2_PKT0_S8_ifPKiSA_iPKfiiiSC_SC_iiiii --------------------------
	.section	.nv.constant0._ZN4vllm25paged_attention_v1_kernelIthLi120ELi8ELi128ELNS_18Fp8KVCacheDataTypeE1ELb0EEEvPT_PKS2_PKT0_S8_ifPKiSA_iPKfiiiSC_SC_iiiii,"a",@progbits
	.sectionflags	@""
	.align	4
.nv.constant0._ZN4vllm25paged_attention_v1_kernelIthLi120ELi8ELi128ELNS_18Fp8KVCacheDataTypeE1ELb0EEEvPT_PKS2_PKT0_S8_ifPKiSA_iPKfiiiSC_SC_iiiii:
	.zero		1020


//--------------------- .nv.constant0._ZN4vllm25paged_attention_v1_kernelIthLi112ELi8ELi128ELNS_18Fp8KVCacheDataTypeE1ELb0EEEvPT_PKS2_PKT0_S8_ifPKiSA_iPKfiiiSC_SC_iiiii --------------------------
	.section	.nv.constant0._ZN4vllm25paged_attention_v1_kernelIthLi112ELi8ELi128ELNS_18Fp8KVCacheDataTypeE1ELb0EEEvPT_PKS2_PKT0_S8_ifPKiSA_iPKfiiiSC_SC_iiiii,"a",@progbits
	.sectionflags	@""
	.align	4
.nv.constant0._ZN4vllm25paged_attention_v1_kernelIthLi112ELi8ELi128ELNS_18Fp8KVCacheDataTypeE1ELb0EEEvPT_PKS2_PKT0_S8_ifPKiSA_iPKfiiiSC_SC_iiiii:
	.zero		1020


//--------------------- .nv.constant0._ZN4vllm25paged_attention_v1_kernelIthLi96ELi8ELi128ELNS_18Fp8KVCacheDataTypeE1ELb0EEEvPT_PKS2_PKT0_S8_ifPKiSA_iPKfiiiSC_SC_iiiii --------------------------
	.section	.nv.constant0._ZN4vllm25paged_attention_v1_kernelIthLi96ELi8ELi128ELNS_18Fp8KVCacheDataTypeE1ELb0EEEvPT_PKS2_PKT0_S8_ifPKiSA_iPKfiiiSC_SC_iiiii,"a",@progbits
	.sectionflags	@""
	.align	4
.nv.constant0._ZN4vllm25paged_attention_v1_kernelIthLi96ELi8ELi128ELNS_18Fp8KVCacheDataTypeE1ELb0EEEvPT_PKS2_PKT0_S8_ifPKiSA_iPKfiiiSC_SC_iiiii:
	.zero		1020


//--------------------- .nv.constant0._ZN4vllm25paged_attention_v1_kernelIthLi80ELi8ELi128ELNS_18Fp8KVCacheDataTypeE1ELb0EEEvPT_PKS2_PKT0_S8_ifPKiSA_iPKfiiiSC_SC_iiiii --------------------------
	.section	.nv.constant0._ZN4vllm25paged_attention_v1_kernelIthLi80ELi8ELi128ELNS_18Fp8KVCacheDataTypeE1ELb0EEEvPT_PKS2_PKT0_S8_ifPKiSA_iPKfiiiSC_SC_iiiii,"a",@progbits
	.sectionflags	@""
	.align	4
.nv.constant0._ZN4vllm25paged_attention_v1_kernelIthLi80ELi8ELi128ELNS_18Fp8KVCacheDataTypeE1ELb0EEEvPT_PKS2_PKT0_S8_ifPKiSA_iPKfiiiSC_SC_iiiii:
	.zero		1020


//--------------------- .nv.constant0._ZN4vllm25paged_attention_v1_kernelIthLi64ELi8ELi128ELNS_18Fp8KVCacheDataTypeE1ELb0EEEvPT_PKS2_PKT0_S8_ifPKiSA_iPKfiiiSC_SC_iiiii --------------------------
	.section	.nv.constant0._ZN4vllm25paged_attention_v1_kernelIthLi64ELi8ELi128ELNS_18Fp8KVCacheDataTypeE1ELb0EEEvPT_PKS2_PKT0_S8_ifPKiSA_iPKfiiiSC_SC_iiiii,"a",@progbits
	.sectionflags	@""
	.align	4
.nv.constant0._ZN4vllm25paged_attention_v1_kernelIthLi64ELi8ELi128ELNS_18Fp8KVCacheDataTypeE1ELb0EEEvPT_PKS2_PKT0_S8_ifPKiSA_iPKfiiiSC_SC_iiiii:
	.zero		1020


//--------------------- .nv.constant0._ZN4vllm25paged_attention_v1_kernelIthLi32ELi8ELi128ELNS_18Fp8KVCacheDataTypeE1ELb0EEEvPT_PKS2_PKT0_S8_ifPKiSA_iPKfiiiSC_SC_iiiii --------------------------
	.section	.nv.constant0._ZN4vllm25paged_attention_v1_kernelIthLi32ELi8ELi128ELNS_18Fp8KVCacheDataTypeE1ELb0EEEvPT_PKS2_PKT0_S8_ifPKiSA_iPKfiiiSC_SC_iiiii,"a",@progbits
	.sectionflags	@""
	.align	4
.nv.constant0._ZN4vllm25paged_attention_v1_kernelIthLi32ELi8ELi128ELNS_18Fp8KVCacheDataTypeE1ELb0EEEvPT_PKS2_PKT0_S8_ifPKiSA_iPKfiiiSC_SC_iiiii:
	.zero		1020


//--------------------- .nv.constant0._ZN4vllm25paged_attention_v1_kernelIthLi256ELi8ELi128ELNS_18Fp8KVCacheDataTypeE1ELb1EEEvPT_PKS2_PKT0_S8_ifPKiSA_iPKfiiiSC_SC_iiiii --------------------------
	.section	.nv.constant0._ZN4vllm25paged_attention_v1_kernelIthLi256ELi8ELi128ELNS_18Fp8KVCacheDataTypeE1ELb1EEEvPT_PKS2_PKT0_S8_ifPKiSA_iPKfiiiSC_SC_iiiii,"a",@progbits
	.sectionflags	@""
	.align	4
.nv.constant0._ZN4vllm25paged_attention_v1_kernelIthLi256ELi8ELi128ELNS_18Fp8KVCacheDataTypeE1ELb1EEEvPT_PKS2_PKT0_S8_ifPKiSA_iPKfiiiSC_SC_iiiii:
	.zero		1020


//--------------------- .nv.constant0._ZN4vllm25paged_attention_v1_kernelIthLi192ELi8ELi128ELNS_18Fp8KVCacheDataTypeE1ELb1EEEvPT_PKS2_PKT0_S8_ifPKiSA_iPKfiiiSC_SC_iiiii --------------------------
	.section	.nv.constant0._ZN4vllm25paged_attention_v1_kernelIthLi192ELi8ELi128ELNS_18Fp8KVCacheDataTypeE1ELb1EEEvPT_PKS2_PKT0_S8_ifPKiSA_iPKfiiiSC_SC_iiiii,"a",@progbits
	.sectionflags	@""
	.align	4
.nv.constant0._ZN4vllm25paged_attention_v1_kernelIthLi192ELi8ELi128ELNS_18Fp8KVCacheDataTypeE1ELb1EEEvPT_PKS2_PKT0_S8_ifPKiSA_iPKfiiiSC_SC_iiiii:
	.zero		1020


//--------------------- .nv.constant0._ZN4vllm25paged_attention_v1_kernelIthLi128ELi8ELi128ELNS_18Fp8KVCacheDataTypeE1ELb1EEEvPT_PKS2_PKT0_S8_ifPKiSA_iPKfiiiSC_SC_iiiii --------------------------
	.section	.nv.constant0._ZN4vllm25paged_attention_v1_kernelIthLi128ELi8ELi128ELNS_18Fp8KVCacheDataTypeE1ELb1EEEvPT_PKS2_PKT0_S8_ifPKiSA_iPKfiiiSC_SC_iiiii,"a",@progbits
	.sectionflags	@""
	.align	4
.nv.constant0._ZN4vllm25paged_attention_v1_kernelIthLi128ELi8ELi128ELNS_18Fp8KVCacheDataTypeE1ELb1EEEvPT_PKS2_PKT0_S8_ifPKiSA_iPKfiiiSC_SC_iiiii:
	.zero		1020


//--------------------- .nv.constant0._ZN4vllm25paged_attention_v1_kernelIthLi120ELi8ELi128ELNS_18Fp8KVCacheDataTypeE1ELb1EEEvPT_PKS2_PKT0_S8_ifPKiSA_iPKfiiiSC_SC_iiiii --------------------------
	.section	.nv.constant0._ZN4vllm25paged_attention_v1_kernelIthLi120ELi8ELi128ELNS_18Fp8KVCacheDataTypeE1ELb1EEEvPT_PKS2_PKT0_S8_ifPKiSA_iPKfiiiSC_SC_iiiii,"a",@progbits
	.sectionflags	@""
	.align	4
.nv.constant0._ZN4vllm25paged_attention_v1_kernelIthLi120ELi8ELi128ELNS_18Fp8KVCacheDataTypeE1ELb1EEEvPT_PKS2_PKT0_S8_ifPKiSA_iPKfiiiSC_SC_iiiii:
	.zero		1020


//--------------------- .nv.constant0._ZN4vllm25paged_attention_v1_kernelIthLi112ELi8ELi128ELNS_18Fp8KVCacheDataTypeE1ELb1EEEvPT_PKS2_PKT0_S8_ifPKiSA_iPKfiiiSC_SC_iiiii --------------------------
	.section	.nv.constant0._ZN4vllm25paged_attention_v1_kernelIthLi112ELi8ELi128ELNS_18Fp8KVCacheDataTypeE1ELb1EEEvPT_PKS2_PKT0_S8_ifPKiSA_iPKfiiiSC_SC_iiiii,"a",@progbits
	.sectionflags	@""
	.align	4
.nv.constant0._ZN4vllm25paged_attention_v1_kernelIthLi112ELi8ELi128ELNS_18Fp8KVCacheDataTypeE1ELb1EEEvPT_PKS2_PKT0_S8_ifPKiSA_iPKfiiiSC_SC_iiiii:
	.zero		1020


//--------------------- .nv.constant0._ZN4vllm25paged_attention_v1_kernelIthLi96ELi8ELi128ELNS_18Fp8KVCacheDataTypeE1ELb1EEEvPT_PKS2_PKT0_S8_ifPKiSA_iPKfiiiSC_SC_iiiii --------------------------
	.section	.nv.constant0._ZN4vllm25paged_attention_v1_kernelIthLi96ELi8ELi128ELNS_18Fp8KVCacheDataTypeE1ELb1EEEvPT_PKS2_PKT0_S8_ifPKiSA_iPKfiiiSC_SC_iiiii,"a",@progbits
	.sectionflags	@""
	.align	4
.nv.constant0._ZN4vllm25paged_attention_v1_kernelIthLi96ELi8ELi128ELNS_18Fp8KVCacheDataTypeE1ELb1EEEvPT_PKS2_PKT0_S8_ifPKiSA_iPKfiiiSC_SC_iiiii:
	.zero		1020


//--------------------- .nv.constant0._ZN4vllm25paged_attention_v1_kernelIthLi80ELi8ELi128ELNS_18Fp8KVCacheDataTypeE1ELb1EEEvPT_PKS2_PKT0_S8_ifPKiSA_iPKfiiiSC_SC_iiiii --------------------------
	.section	.nv.constant0._ZN4vllm25paged_attention_v1_kernelIthLi80ELi8ELi128ELNS_18Fp8KVCacheDataTypeE1ELb1EEEvPT_PKS2_PKT0_S8_ifPKiSA_iPKfiiiSC_SC_iiiii,"a",@progbits
	.sectionflags	@""
	.align	4
.nv.constant0._ZN4vllm25paged_attention_v1_kernelIthLi80ELi8ELi128ELNS_18Fp8KVCacheDataTypeE1ELb1EEEvPT_PKS2_PKT0_S8_ifPKiSA_iPKfiiiSC_SC_iiiii:
	.zero		1020


//--------------------- .nv.constant0._ZN4vllm25paged_attention_v1_kernelIthLi64ELi8ELi128ELNS_18Fp8KVCacheDataTypeE1ELb1EEEvPT_PKS2_PKT0_S8_ifPKiSA_iPKfiiiSC_SC_iiiii --------------------------
	.section	.nv.constant0._ZN4vllm25paged_attention_v1_kernelIthLi64ELi8ELi128ELNS_18Fp8KVCacheDataTypeE1ELb1EEEvPT_PKS2_PKT0_S8_ifPKiSA_iPKfiiiSC_SC_iiiii,"a",@progbits
	.sectionflags	@""
	.align	4
.nv.constant0._ZN4vllm25paged_attention_v1_kernelIthLi64ELi8ELi128ELNS_18Fp8KVCacheDataTypeE1ELb1EEEvPT_PKS2_PKT0_S8_ifPKiSA_iPKfiiiSC_SC_iiiii:
	.zero		1020


//--------------------- .nv.constant0._ZN4vllm25paged_attention_v1_kernelIthLi32ELi8ELi128ELNS_18Fp8KVCacheDataTypeE1ELb1EEEvPT_PKS2_PKT0_S8_ifPKiSA_iPKfiiiSC_SC_iiiii --------------------------
	.section	.nv.constant0._ZN4vllm25paged_attention_v1_kernelIthLi32ELi8ELi128ELNS_18Fp8KVCacheDataTypeE1ELb1EEEvPT_PKS2_PKT0_S8_ifPKiSA_iPKfiiiSC_SC_iiiii,"a",@progbits
	.sectionflags	@""
	.align	4
.nv.constant0._ZN4vllm25paged_attention_v1_kernelIthLi32ELi8ELi128ELNS_18Fp8KVCacheDataTypeE1ELb1EEEvPT_PKS2_PKT0_S8_ifPKiSA_iPKfiiiSC_SC_iiiii:
	.zero		1020


//--------------------- .nv.constant0._ZN4vllm25paged_attention_v1_kernelIfhLi256ELi32ELi128ELNS_18Fp8KVCacheDataTypeE1ELb0EEEvPT_PKS2_PKT0_S8_ifPKiSA_iPKfiiiSC_SC_iiiii --------------------------
	.section	.nv.constant0._ZN4vllm25paged_attention_v1_kernelIfhLi256ELi32ELi128ELNS_18Fp8KVCacheDataTypeE1ELb0EEEvPT_PKS2_PKT0_S8_ifPKiSA_iPKfiiiSC_SC_iiiii,"a",@progbits
	.sectionflags	@""
	.align	4
.nv.constant0._ZN4vllm25paged_attention_v1_kernelIfhLi256ELi32ELi128ELNS_18Fp8KVCacheDataTypeE1ELb0EEEvPT_PKS2_PKT0_S8_ifPKiSA_iPKfiiiSC_SC_iiiii:
	.zero		1020


//--------------------- .nv.constant0._ZN4vllm25paged_attention_v1_kernelIfhLi192ELi32ELi128ELNS_18Fp8KVCacheDataTypeE1ELb0EEEvPT_PKS2_PKT0_S8_ifPKiSA_iPKfiiiSC_SC_iiiii --------------------------
	.section	.nv.constant0._ZN4vllm25paged_attention_v1_kernelIfhLi192ELi32ELi128ELNS_18Fp8KVCacheDataTypeE1ELb0EEEvPT_PKS2_PKT0_S8_ifPKiSA_iPKfiiiSC_SC_iiiii,"a",@progbits
	.sectionflags	@""
	.align	4
.nv.constant0._ZN4vllm25paged_attention_v1_kernelIfhLi192ELi32ELi128ELNS_18Fp8KVCacheDataTypeE1ELb0EEEvPT_PKS2_PKT0_S8_ifPKiSA_iPKfiiiSC_SC_iiiii:
	.zero		1020


//--------------------- .nv.constant0._ZN4vllm25paged_attention_v1_kernelIfhLi128ELi32ELi128ELNS_18Fp8KVCacheDataTypeE1ELb0EEEvPT_PKS2_PKT0_S8_ifPKiSA_iPKfiiiSC_SC_iiiii --------------------------
	.section	.nv.constant0._ZN4vllm25paged_attention_v1_kernelIfhLi128ELi32ELi128ELNS_18Fp8KVCacheDataTypeE1ELb0EEEvPT_PKS2_PKT0_S8_ifPKiSA_iPKfiiiSC_SC_iiiii,"a",@progbits
	.sectionflags	@""
	.align	4
.nv.constant0._ZN4vllm25paged_attention_v1_kernelIfhLi128ELi32ELi128ELNS_18Fp8KVCacheDataTypeE1ELb0EEEvPT_PKS2_PKT0_S8_ifPKiSA_iPKfiiiSC_SC_iiiii:
	.zero		1020


//--------------------- .nv.constant0._ZN4vllm25paged_attention_v1_kernelIfhLi120ELi32ELi128ELNS_18Fp8KVCacheDataTypeE1ELb0EEEvPT_PKS2_PKT0_S8_ifPKiSA_iPKfiiiSC_SC_iiiii --------------------------
	.section	.nv.constant0._ZN4vllm25paged_attention_v1_kernelIfhLi120ELi32ELi128ELNS_18Fp8KVCacheDataTypeE1ELb0EEEvPT_PKS2_PKT0_S8_ifPKiSA_iPKfiiiSC_SC_iiiii,"a",@progbits
	.sectionflags	@""
	.align	4
.nv.constant0._ZN4vllm25paged_attention_v1_kernelIfhLi120ELi32ELi128ELNS_18Fp8KVCacheDataTypeE1ELb0EEEvPT_PKS2_PKT0_S8_ifPKiSA_iPKfiiiSC_SC_iiiii:
	.zero		1020


//--------------------- .nv.constant0._ZN4vllm25paged_attention_v1_kernelIfhLi112ELi32ELi128ELNS_18Fp8KVCacheDataTypeE1ELb0EEEvPT_PKS2_PKT0_S8_ifPKiSA_iPKfiiiSC_SC_iiiii --------------------------
	.section	.nv.constant0._ZN4vllm25paged_attention_v1_kernelIfhLi112ELi32ELi128ELNS_18Fp8KVCacheDataTypeE1ELb0EEEvPT_PKS2_PKT0_S8_ifPKiSA_iPKfiiiSC_SC_iiiii,"a",@progbits
	.sectionflags	@""
	.align	4
.nv.constant0._ZN4vllm25paged_attention_v1_kernelIfhLi112ELi32ELi128ELNS_18Fp8KVCacheDataTypeE1ELb0EEEvPT_PKS2_PKT0_S8_ifPKiSA_iPKfiiiSC_SC_iiiii:
	.zero		1020


//--------------------- .nv.constant0._ZN4vllm25paged_attention_v1_kernelIfhLi96ELi32ELi128ELNS_18Fp8KVCacheDataTypeE1ELb0EEEvPT_PKS2_PKT0_S8_ifPKiSA_iPKfiiiSC_SC_iiiii --------------------------
	.section	.nv.constant0._ZN4vllm25paged_attention_v1_kernelIfhLi96ELi32ELi128ELNS_18Fp8KVCacheDataTypeE1ELb0EEEvPT_PKS2_PKT0_S8_ifPKiSA_iPKfiiiSC_SC_iiiii,"a",@progbits
	.sectionflags	@""
	.align	4
.nv.constant0._ZN4vllm25paged_attention_v1_kernelIfhLi96ELi32ELi128ELNS_18Fp8KVCacheDataTypeE1ELb0EEEvPT_PKS2_PKT0_S8_ifPKiSA_iPKfiiiSC_SC_iiiii:
	.zero		1020


//--------------------- .nv.constant0._ZN4vllm25paged_attention_v1_kernelIfhLi80ELi32ELi128ELNS_18Fp8KVCacheDataTypeE1ELb0EEEvPT_PKS2_PKT0_S8_ifPKiSA_iPKfiiiSC_SC_iiiii --------------------------
	.section	.nv.constant0._ZN4vllm25paged_attention_v1_kernelIfhLi80ELi32ELi128ELNS_18Fp8KVCacheDataTypeE1ELb0EEEvPT_PKS2_PKT0_S8_ifPKiSA_iPKfiiiSC_SC_iiiii,"a",@progbits
	.sectionflags	@""
	.align	4
.nv.constant0._ZN4vllm25paged_attention_v1_kernelIfhLi80ELi32ELi128ELNS_18Fp8KVCacheDataTypeE1ELb0EEEvPT_PKS2_PKT0_S8_ifPKiSA_iPKfiiiSC_SC_iiiii:
	.zero		1020


//--------------------- .nv.constant0._ZN4vllm25paged_attention_v1_kernelIfhLi64ELi32ELi128ELNS_18Fp8KVCacheDataTypeE1ELb0EEEvPT_PKS2_PKT0_S8_ifPKiSA_iPKfiiiSC_SC_iiiii --------------------------
	.section	.nv.constant0._ZN4vllm25paged_attention_v1_kernelIfhLi64ELi32ELi128ELNS_18Fp8KVCacheDataTypeE1ELb0EEEvPT_PKS2_PKT0_S8_ifPKiSA_iPKfiiiSC_SC_iiiii,"a",@progbits
	.sectionflags	@""
	.align	4
.nv.constant0._ZN4vllm25paged_attention_v1_kernelIfhLi64ELi32ELi128ELNS_18Fp8KVCacheDataTypeE1ELb0EEEvPT_PKS2_PKT0_S8_ifPKiSA_iPKfiiiSC_SC_iiiii:
	.zero		1020


//--------------------- .nv.constant0._ZN4vllm25paged_attention_v1_kernelIfhLi32ELi32ELi128ELNS_18Fp8KVCacheDataTypeE1ELb0EEEvPT_PKS2_PKT0_S8_ifPKiSA_iPKfiiiSC_SC_iiiii --------------------------
	.section	.nv.constant0._ZN4vllm25paged_attention_v1_kernelIfhLi32ELi32ELi128ELNS_18Fp8KVCacheDataTypeE1ELb0EEEvPT_PKS2_PKT0_S8_ifPKiSA_iPKfiiiSC_SC_iiiii,"a",@progbits
	.sectionflags	@""
	.align	4
.nv.constant0._ZN4vllm25paged_attention_v1_kernelIfhLi32ELi32ELi128ELNS_18Fp8KVCacheDataTypeE1ELb0EEEvPT_PKS2_PKT0_S8_ifPKiSA_iPKfiiiSC_SC_iiiii:
	.zero		1020


//--------------------- .nv.constant0._ZN4vllm25paged_attention_v1_kernelIfhLi256ELi32ELi128ELNS_18Fp8KVCacheDataTypeE1ELb1EEEvPT_PKS2_PKT0_S8_ifPKiSA_iPKfiiiSC_SC_iiiii --------------------------
	.section	.nv.constant0._ZN4vllm25paged_attention_v1_kernelIfhLi256ELi32ELi128ELNS_18Fp8KVCacheDataTypeE1ELb1EEEvPT_PKS2_PKT0_S8_ifPKiSA_iPKfiiiSC_SC_iiiii,"a",@progbits
	.sectionflags	@""
	.align	4
.nv.constant0._ZN4vllm25paged_attention_v1_kernelIfhLi256ELi32ELi128ELNS_18Fp8KVCacheDataTypeE1ELb1EEEvPT_PKS2_PKT0_S8_ifPKiSA_iPKfiiiSC_SC_iiiii:
	.zero		1020


//--------------------- .nv.constant0._ZN4vllm25paged_attention_v1_kernelIfhLi192ELi32ELi128ELNS_18Fp8KVCacheDataTypeE1ELb1EEEvPT_PKS2_PKT0_S8_ifPKiSA_iPKfiiiSC_SC_iiiii --------------------------
	.section	.nv.constant0._ZN4vllm25paged_attention_v1_kernelIfhLi192ELi32ELi128ELNS_18Fp8KVCacheDataTypeE1ELb1EEEvPT_PKS2_PKT0_S8_ifPKiSA_iPKfiiiSC_SC_iiiii,"a",@progbits
	.sectionflags	@""
	.align	4
.nv.constant0._ZN4vllm25paged_attention_v1_kernelIfhLi192ELi32ELi128ELNS_18Fp8KVCacheDataTypeE1ELb1EEEvPT_PKS2_PKT0_S8_ifPKiSA_iPKfiiiSC_SC_iiiii:
	.zero		1020


//--------------------- .nv.constant0._ZN4vllm25paged_attention_v1_kernelIfhLi128ELi32ELi128ELNS_18Fp8KVCacheDataTypeE1ELb1EEEvPT_PKS2_PKT0_S8_ifPKiSA_iPKfiiiSC_SC_iiiii --------------------------
	.section	.nv.constant0._ZN4vllm25paged_attention_v1_kernelIfhLi128ELi32ELi128ELNS_18Fp8KVCacheDataTypeE1ELb1EEEvPT_PKS2_PKT0_S8_ifPKiSA_iPKfiiiSC_SC_iiiii,"a",@progbits
	.sectionflags	@""
	.align	4
.nv.constant0._ZN4vllm25paged_attention_v1_kernelIfhLi128ELi32ELi128ELNS_18Fp8KVCacheDataTypeE1ELb1EEEvPT_PKS2_PKT0_S8_ifPKiSA_iPKfiiiSC_SC_iiiii:
	.zero		1020


//--------------------- .nv.constant0._ZN4vllm25paged_attention_v1_kernelIfhLi120ELi32ELi128ELNS_18Fp8KVCacheDataTypeE1ELb1EEEvPT_PKS2_PKT0_S8_ifPKiSA_iPKfiiiSC_SC_iiiii --------------------------
	.section	.nv.constant0._ZN4vllm25paged_attention_v1_kernelIfhLi120ELi32ELi128ELNS_18Fp8KVCacheDataTypeE1ELb1EEEvPT_PKS2_PKT0_S8_ifPKiSA_iPKfiiiSC_SC_iiiii,"a",@progbits
	.sectionflags	@""
	.align	4
.nv.constant0._ZN4vllm25paged_attention_v1_kernelIfhLi120ELi32ELi128ELNS_18Fp8KVCacheDataTypeE1ELb1EEEvPT_PKS2_PKT0_S8_ifPKiSA_iPKfiiiSC_SC_iiiii:
	.zero		1020


//--------------------- .nv.constant0._ZN4vllm25paged_attention_v1_kernelIfhLi112ELi32ELi128ELNS_18Fp8KVCacheDataTypeE1ELb1EEEvPT_PKS2_PKT0_S8_ifPKiSA_iPKfiiiSC_SC_iiiii --------------------------
	.section	.nv.constant0._ZN4vllm25paged_attention_v1_kernelIfhLi112ELi32ELi128ELNS_18Fp8KVCacheDataTypeE1ELb1EEEvPT_PKS2_PKT0_S8_ifPKiSA_iPKfiiiSC_SC_iiiii,"a",@progbits
	.sectionflags	@""
	.align	4
.nv.constant0._ZN4vllm25paged_attention_v1_kernelIfhLi112ELi32ELi128ELNS_18Fp8KVCacheDataTypeE1ELb1EEEvPT_PKS2_PKT0_S8_ifPKiSA_iPKfiiiSC_SC_iiiii:
	.zero		1020


//--------------------- .nv.constant0._ZN4vllm25paged_attention_v1_kernelIfhLi96ELi32ELi128ELNS_18Fp8KVCacheDataTypeE1ELb1EEEvPT_PKS2_PKT0_S8_ifPKiSA_iPKfiiiSC_SC_iiiii --------------------------
	.section	.nv.constant0._ZN4vllm25paged_attention_v1_kernelIfhLi96ELi32ELi128ELNS_18Fp8KVCacheDataTypeE1ELb1EEEvPT_PKS2_PKT0_S8_ifPKiSA_iPKfiiiSC_SC_iiiii,"a",@progbits
	.sectionflags	@""
	.align	4
.nv.constant0._ZN4vllm25paged_attention_v1_kernelIfhLi96ELi32ELi128ELNS_18Fp8KVCacheDataTypeE1ELb1EEEvPT_PKS2_PKT0_S8_ifPKiSA_iPKfiiiSC_SC_iiiii:
	.zero		1020


//--------------------- .nv.constant0._ZN4vllm25paged_attention_v1_kernelIfhLi80ELi32ELi128ELNS_18Fp8KVCacheDataTypeE1ELb1EEEvPT_PKS2_PKT0_S8_ifPKiSA_iPKfiiiSC_SC_iiiii --------------------------
	.section	.nv.constant0._ZN4vllm25paged_attention_v1_kernelIfhLi80ELi32ELi128ELNS_18Fp8KVCacheDataTypeE1ELb1EEEvPT_PKS2_PKT0_S8_ifPKiSA_iPKfiiiSC_SC_iiiii,"a",@progbits
	.sectionflags	@""
	.align	4
.nv.constant0._ZN4vllm25paged_attention_v1_kernelIfhLi80ELi32ELi128ELNS_18Fp8KVCacheDataTypeE1ELb1EEEvPT_PKS2_PKT0_S8_ifPKiSA_iPKfiiiSC_SC_iiiii:
	.zero		1020


//--------------------- .nv.constant0._ZN4vllm25paged_attention_v1_kernelIfhLi64ELi32ELi128ELNS_18Fp8KVCacheDataTypeE1ELb1EEEvPT_PKS2_PKT0_S8_ifPKiSA_iPKfiiiSC_SC_iiiii --------------------------
	.section	.nv.constant0._ZN4vllm25paged_attention_v1_kernelIfhLi64ELi32ELi128ELNS_18Fp8KVCacheDataTypeE1ELb1EEEvPT_PKS2_PKT0_S8_ifPKiSA_iPKfiiiSC_SC_iiiii,"a",@progbits
	.sectionflags	@""
	.align	4
.nv.constant0._ZN4vllm25paged_attention_v1_kernelIfhLi64ELi32ELi128ELNS_18Fp8KVCacheDataTypeE1ELb1EEEvPT_PKS2_PKT0_S8_ifPKiSA_iPKfiiiSC_SC_iiiii:
	.zero		1020


//--------------------- .nv.constant0._ZN4vllm25paged_attention_v1_kernelIfhLi32ELi32ELi128ELNS_18Fp8KVCacheDataTypeE1ELb1EEEvPT_PKS2_PKT0_S8_ifPKiSA_iPKfiiiSC_SC_iiiii --------------------------
	.section	.nv.constant0._ZN4vllm25paged_attention_v1_kernelIfhLi32ELi32ELi128ELNS_18Fp8KVCacheDataTypeE1ELb1EEEvPT_PKS2_PKT0_S8_ifPKiSA_iPKfiiiSC_SC_iiiii,"a",@progbits
	.sectionflags	@""
	.align	4
.nv.constant0._ZN4vllm25paged_attention_v1_kernelIfhLi32ELi32ELi128ELNS_18Fp8KVCacheDataTypeE1ELb1EEEvPT_PKS2_PKT0_S8_ifPKiSA_iPKfiiiSC_SC_iiiii:
	.zero		1020


//--------------------- .nv.constant0._ZN4vllm25paged_attention_v1_kernelIfhLi256ELi16ELi128ELNS_18Fp8KVCacheDataTypeE1ELb0EEEvPT_PKS2_PKT0_S8_ifPKiSA_iPKfiiiSC_SC_iiiii --------------------------
	.section	.nv.constant0._ZN4vllm25paged_attention_v1_kernelIfhLi256ELi16ELi128ELNS_18Fp8KVCacheDataTypeE1ELb0EEEvPT_PKS2_PKT0_S8_ifPKiSA_iPKfiiiSC_SC_iiiii,"a",@progbits
	.sectionflags	@""
	.align	4
.nv.constant0._ZN4vllm25paged_attention_v1_kernelIfhLi256ELi16ELi128ELNS_18Fp8KVCacheDataTypeE1ELb0EEEvPT_PKS2_PKT0_S8_ifPKiSA_iPKfiiiSC_SC_iiiii:
	.zero		1020


//--------------------- .nv.constant0._ZN4vllm25paged_attention_v1_kernelIfhLi192ELi16ELi128ELNS_18Fp8KVCacheDataTypeE1ELb0EEEvPT_PKS2_PKT0_S8_ifPKiSA_iPKfiiiSC_SC_iiiii --------------------------
	.section	.nv.constant0._ZN4vllm25paged_attention_v1_kernelIfhLi192ELi16ELi128ELNS_18Fp8KVCacheDataTypeE1ELb0EEEvPT_PKS2_PKT0_S8_ifPKiSA_iPKfiiiSC_SC_iiiii,"a",@progbits
	.sectionflags	@""
	.align	4
.nv.constant0._ZN4vllm25paged_attention_v1_kernelIfhLi192ELi16ELi128ELNS_18Fp8KVCacheDataTypeE1ELb0EEEvPT_PKS2_PKT0_S8_ifPKiSA_iPKfiiiSC_SC_iiiii:
	.zero		1020


//--------------------- .nv.constant0._ZN4vllm25paged_attention_v1_kernelIfhLi128ELi16ELi128ELNS_18Fp8KVCacheDataTypeE1ELb0EEEvPT_PKS2_PKT0_S8_ifPKiSA_iPKfiiiSC_SC_iiiii --------------------------
	.section	.nv.constant0._ZN4vllm25paged_attention_v1_kernelIfhLi128ELi16ELi128ELNS_18Fp8KVCacheDataTypeE1ELb0EEEvPT_PKS2_PKT0_S8_ifPKiSA_iPKfiiiSC_SC_iiiii,"a",@progbits
	.sectionflags	@""
	.align	4
.nv.constant0._ZN4vllm25paged_attention_v1_kernelIfhLi128ELi16ELi128ELNS_18Fp8KVCacheDataTypeE1ELb0EEEvPT_PKS2_PKT0_S8_ifPKiSA_iPKfiiiSC_SC_iiiii:
	.zero		1020


//--------------------- .nv.constant0._ZN4vllm25paged_attention_v1_kernelIfhLi120ELi16ELi128ELNS_18Fp8KVCacheDataTypeE1ELb0EEEvPT_PKS2_PKT0_S8_ifPKiSA_iPKfiiiSC_SC_iiiii --------------------------
	.section	.nv.constant0._ZN4vllm25paged_attention_v1_kernelIfhLi120ELi16ELi128ELNS_18Fp8KVCacheDataTypeE1ELb0EEEvPT_PKS2_PKT0_S8_ifPKiSA_iPKfiiiSC_SC_iiiii,"a",@progbits
	.sectionflags	@""
	.align	4
.nv.constant0._ZN4vllm25paged_attention_v1_kernelIfhLi120ELi16ELi128ELNS_18Fp8KVCacheDataTypeE1ELb0EEEvPT_PKS2_PKT0_S8_ifPKiSA_iPKfiiiSC_SC_iiiii:
	.zero		1020


//--------------------- .nv.constant0._ZN4vllm25paged_attention_v1_kernelIfhLi112ELi16ELi128ELNS_18Fp8KVCacheDataTypeE1ELb0EEEvPT_PKS2_PKT0_S8_ifPKiSA_iPKfiiiSC_SC_iiiii --------------------------
	.section	.nv.constant0._ZN4vllm25paged_attention_v1_kernelIfhLi112ELi16ELi128ELNS_18Fp8KVCacheDataTypeE1ELb0EEEvPT_PKS2_PKT0_S8_ifPKiSA_iPKfiiiSC_SC_iiiii,"a",@progbits
	.sectionflags	@""
	.align	4
.nv.constant0._ZN4vllm25paged_attention_v1_kernelIfhLi112ELi16ELi128ELNS_18Fp8KVCacheDataTypeE1ELb0EEEvPT_PKS2_PKT0_S8_ifPKiSA_iPKfiiiSC_SC_iiiii:
	.zero		1020


//--------------------- .nv.constant0._ZN4vllm25paged_attention_v1_kernelIfhLi96ELi16ELi128ELNS_18Fp8KVCacheDataTypeE1ELb0EEEvPT_PKS2_PKT0_S8_ifPKiSA_iPKfiiiSC_SC_iiiii --------------------------
	.section	.nv.constant0._ZN4vllm25paged_attention_v1_kernelIfhLi96ELi16ELi128ELNS_18Fp8KVCacheDataTypeE1ELb0EEEvPT_PKS2_PKT0_S8_ifPKiSA_iPKfiiiSC_SC_iiiii,"a",@progbits
	.sectionflags	@""
	.align	4
.nv.constant0._ZN4vllm25paged_attention_v1_kernelIfhLi96ELi16ELi128ELNS_18Fp8KVCacheDataTypeE1ELb0EEEvPT_PKS2_PKT0_S8_ifPKiSA_iPKfiiiSC_SC_iiiii:
	.zero		1020


//--------------------- .nv.constant0._ZN4vllm25paged_attention_v1_kernelIfhLi80ELi16ELi128ELNS_18Fp8KVCacheDataTypeE1ELb0EEEvPT_PKS2_PKT0_S8_ifPKiSA_iPKfiiiSC_SC_iiiii --------------------------
	.section	.nv.constant0._ZN4vllm25paged_attention_v1_kernelIfhLi80ELi16ELi128ELNS_18Fp8KVCacheDataTypeE1ELb0EEEvPT_PKS2_PKT0_S8_ifPKiSA_iPKfiiiSC_SC_iiiii,"a",@progbits
	.sectionflags	@""
	.align	4
.nv.constant0._ZN4vllm25paged_attention_v1_kernelIfhLi80ELi16ELi128ELNS_18Fp8KVCacheDataTypeE1ELb0EEEvPT_PKS2_PKT0_S8_ifPKiSA_iPKfiiiSC_SC_iiiii:
	.zero		1020


//--------------------- .nv.constant0._ZN4vllm25paged_attention_v1_kernelIfhLi64ELi16ELi128ELNS_18Fp8KVCacheDataTypeE1ELb0EEEvPT_PKS2_PKT0_S8_ifPKiSA_iPKfiiiSC_SC_iiiii --------------------------
	.section	.nv.constant0._ZN4vllm25paged_attention_v1_kernelIfhLi64ELi16ELi128ELNS_18Fp8KVCacheDataTypeE1ELb0EEEvPT_PKS2_PKT0_S8_ifPKiSA_iPKfiiiSC_SC_iiiii,"a",@progbits
	.sectionflags	@""
	.align	4
.nv.constant0._ZN4vllm25paged_attention_v1_kernelIfhLi64ELi16ELi128ELNS_18Fp8KVCacheDataTypeE1ELb0EEEvPT_PKS2_PKT0_S8_ifPKiSA_iPKfiiiSC_SC_iiiii:
	.zero		1020


//--------------------- .nv.constant0._ZN4vllm25paged_attention_v1_kernelIfhLi32ELi16ELi128ELNS_18Fp8KVCacheDataTypeE1ELb0EEEvPT_PKS2_PKT0_S8_ifPKiSA_iPKfiiiSC_SC_iiiii --------------------------
	.section	.nv.constant0._ZN4vllm25paged_attention_v1_kernelIfhLi32ELi16ELi128ELNS_18Fp8KVCacheDataTypeE1ELb0EEEvPT_PKS2_PKT0_S8_ifPKiSA_iPKfiiiSC_SC_iiiii,"a",@progbits
	.sectionflags	@""
	.align	4
.nv.constant0._ZN4vllm25paged_attention_v1_kernelIfhLi32ELi16ELi128ELNS_18Fp8KVCacheDataTypeE1ELb0EEEvPT_PKS2_PKT0_S8_ifPKiSA_iPKfiiiSC_SC_iiiii:
	.zero		1020


//--------------------- .nv.constant0._ZN4vllm25paged_attention_v1_kernelIfhLi256ELi16ELi128ELNS_18Fp8KVCacheDataTypeE1ELb1EEEvPT_PKS2_PKT0_S8_ifPKiSA_iPKfiiiSC_SC_iiiii --------------------------
	.section	.nv.constant0._ZN4vllm25paged_attention_v1_kernelIfhLi256ELi16ELi128ELNS_18Fp8KVCacheDataTypeE1ELb1EEEvPT_PKS2_PKT0_S8_ifPKiSA_iPKfiiiSC_SC_iiiii,"a",@progbits
	.sectionflags	@""
	.align	4
.nv.constant0._ZN4vllm25paged_attention_v1_kernelIfhLi256ELi16ELi128ELNS_18Fp8KVCacheDataTypeE1ELb1EEEvPT_PKS2_PKT0_S8_ifPKiSA_iPKfiiiSC_SC_iiiii:
	.zero		1020


//--------------------- .nv.constant0._ZN4vllm25paged_attention_v1_kernelIfhLi192ELi16ELi128ELNS_18Fp8KVCacheDataTypeE1ELb1EEEvPT_PKS2_PKT0_S8_ifPKiSA_iPKfiiiSC_SC_iiiii --------------------------
	.section	.nv.constant0._ZN4vllm25paged_attention_v1_kernelIfhLi192ELi16ELi128ELNS_18Fp8KVCacheDataTypeE1ELb1EEEvPT_PKS2_PKT0_S8_ifPKiSA_iPKfiiiSC_SC_iiiii,"a",@progbits
	.sectionflags	@""
	.align	4
.nv.constant0._ZN4vllm25paged_attention_v1_kernelIfhLi192ELi16ELi128ELNS_18Fp8KVCacheDataTypeE1ELb1EEEvPT_PKS2_PKT0_S8_ifPKiSA_iPKfiiiSC_SC_iiiii:
	.zero		1020


//--------------------- .nv.constant0._ZN4vllm25paged_attention_v1_kernelIfhLi128ELi16ELi128ELNS_18Fp8KVCacheDataTypeE1ELb1EEEvPT_PKS2_PKT0_S8_ifPKiSA_iPKfiiiSC_SC_iiiii --------------------------
	.section	.nv.constant0._ZN4vllm25paged_attention_v1_kernelIfhLi128ELi16ELi128ELNS_18Fp8KVCacheDataTypeE1ELb1EEEvPT_PKS2_PKT0_S8_ifPKiSA_iPKfiiiSC_SC_iiiii,"a",@progbits
	.sectionflags	@""
	.align	4
.nv.constant0._ZN4vllm25paged_attention_v1_kernelIfhLi128ELi16ELi128ELNS_18Fp8KVCacheDataTypeE1ELb1EEEvPT_PKS2_PKT0_S8_ifPKiSA_iPKfiiiSC_SC_iiiii:
	.zero		1020


//--------------------- .nv.constant0._ZN4vllm25paged_attention_v1_kernelIfhLi120ELi16ELi128ELNS_18Fp8KVCacheDataTypeE1ELb1EEEvPT_PKS2_PKT0_S8_ifPKiSA_iPKfiiiSC_SC_iiiii --------------------------
	.section	.nv.constant0._ZN4vllm25paged_attention_v1_kernelIfhLi120ELi16ELi128ELNS_18Fp8KVCacheDataTypeE1ELb1EEEvPT_PKS2_PKT0_S8_ifPKiSA_iPKfiiiSC_SC_iiiii,"a",@progbits
	.sectionflags	@""
	.align	4
.nv.constant0._ZN4vllm25paged_attention_v1_kernelIfhLi120ELi16ELi128ELNS_18Fp8KVCacheDataTypeE1ELb1EEEvPT_PKS2_PKT0_S8_ifPKiSA_iPKfiiiSC_SC_iiiii:
	.zero		1020


//--------------------- .nv.constant0._ZN4vllm25paged_attention_v1_kernelIfhLi112ELi16ELi128ELNS_18Fp8KVCacheDataTypeE1ELb1EEEvPT_PKS2_PKT0_S8_ifPKiSA_iPKfiiiSC_SC_iiiii --------------------------
	.section	.nv.constant0._ZN4vllm25paged_attention_v1_kernelIfhLi112ELi16ELi128ELNS_18Fp8KVCacheDataTypeE1ELb1EEEvPT_PKS2_PKT0_S8_ifPKiSA_iPKfiiiSC_SC_iiiii,"a",@progbits
	.sectionflags	@""
	.align	4
.nv.constant0._ZN4vllm25paged_attention_v1_kernelIfhLi112ELi16ELi128ELNS_18Fp8KVCacheDataTypeE1ELb1EEEvPT_PKS2_PKT0_S8_ifPKiSA_iPKfiiiSC_SC_iiiii:
	.zero		1020


//--------------------- .nv.constant0._ZN4vllm25paged_attention_v1_kernelIfhLi96ELi16ELi128ELNS_18Fp8KVCacheDataTypeE1ELb1EEEvPT_PKS2_PKT0_S8_ifPKiSA_iPKfiiiSC_SC_iiiii --------------------------
	.section	.nv.constant0._ZN4vllm25paged_attention_v1_kernelIfhLi96ELi16ELi128ELNS_18Fp8KVCacheDataTypeE1ELb1EEEvPT_PKS2_PKT0_S8_ifPKiSA_iPKfiiiSC_SC_iiiii,"a",@progbits
	.sectionflags	@""
	.align	4
.nv.constant0._ZN4vllm25paged_attention_v1_kernelIfhLi96ELi16ELi128ELNS_18Fp8KVCacheDataTypeE1ELb1EEEvPT_PKS2_PKT0_S8_ifPKiSA_iPKfiiiSC_SC_iiiii:
	.zero		1020


//--------------------- .nv.constant0._ZN4vllm25paged_attention_v1_kernelIfhLi80ELi16ELi128ELNS_18Fp8KVCacheDataTypeE1ELb1EEEvPT_PKS2_PKT0_S8_ifPKiSA_iPKfiiiSC_SC_iiiii --------------------------
	.section	.nv.constant0._ZN4vllm25paged_attention_v1_kernelIfhLi80ELi16ELi128ELNS_18Fp8KVCacheDataTypeE1ELb1EEEvPT_PKS2_PKT0_S8_ifPKiSA_iPKfiiiSC_SC_iiiii,"a",@progbits
	.sectionflags	@""
	.align	4
.nv.constant0._ZN4vllm25paged_attention_v1_kernelIfhLi80ELi16ELi128ELNS_18Fp8KVCacheDataTypeE1ELb1EEEvPT_PKS2_PKT0_S8_ifPKiSA_iPKfiiiSC_SC_iiiii:
	.zero		1020


//--------------------- .nv.constant0._ZN4vllm25paged_attention_v1_kernelIfhLi64ELi16ELi128ELNS_18Fp8KVCacheDataTypeE1ELb1EEEvPT_PKS2_PKT0_S8_ifPKiSA_iPKfiiiSC_SC_iiiii --------------------------
	.section	.nv.constant0._ZN4vllm25paged_attention_v1_kernelIfhLi64ELi16ELi128ELNS_18Fp8KVCacheDataTypeE1ELb1EEEvPT_PKS2_PKT0_S8_ifPKiSA_iPKfiiiSC_SC_iiiii,"a",@progbits
	.sectionflags	@""
	.align	4
.nv.constant0._ZN4vllm25paged_attention_v1_kernelIfhLi64ELi16ELi128ELNS_18Fp8KVCacheDataTypeE1ELb1EEEvPT_PKS2_PKT0_S8_ifPKiSA_iPKfiiiSC_SC_iiiii:
	.zero		1020


//--------------------- .nv.constant0._ZN4vllm25paged_attention_v1_kernelIfhLi32ELi16ELi128ELNS_18Fp8KVCacheDataTypeE1ELb1EEEvPT_PKS2_PKT0_S8_ifPKiSA_iPKfiiiSC_SC_iiiii --------------------------
	.section	.nv.constant0._ZN4vllm25paged_attention_v1_kernelIfhLi32ELi16ELi128ELNS_18Fp8KVCacheDataTypeE1ELb1EEEvPT_PKS2_PKT0_S8_ifPKiSA_iPKfiiiSC_SC_iiiii,"a",@progbits
	.sectionflags	@""
	.align	4
.nv.constant0._ZN4vllm25paged_attention_v1_kernelIfhLi32ELi16ELi128ELNS_18Fp8KVCacheDataTypeE1ELb1EEEvPT_PKS2_PKT0_S8_ifPKiSA_iPKfiiiSC_SC_iiiii:
	.zero		1020


//--------------------- .nv.constant0._ZN4vllm25paged_attention_v1_kernelIfhLi256ELi8ELi128ELNS_18Fp8KVCacheDataTypeE1ELb0EEEvPT_PKS2_PKT0_S8_ifPKiSA_iPKfiiiSC_SC_iiiii --------------------------
	.section	.nv.constant0._ZN4vllm25paged_attention_v1_kernelIfhLi256ELi8ELi128ELNS_18Fp8KVCacheDataTypeE1ELb0EEEvPT_PKS2_PKT0_S8_ifPKiSA_iPKfiiiSC_SC_iiiii,"a",@progbits
	.sectionflags	@""
	.align	4
.nv.constant0._ZN4vllm25paged_attention_v1_kernelIfhLi256ELi8ELi128ELNS_18Fp8KVCacheDataTypeE1ELb0EEEvPT_PKS2_PKT0_S8_ifPKiSA_iPKfiiiSC_SC_iiiii:
	.zero		1020


//--------------------- .nv.constant0._ZN4vllm25paged_attention_v1_kernelIfhLi192ELi8ELi128ELNS_18Fp8KVCacheDataTypeE1ELb0EEEvPT_PKS2_PKT0_S8_ifPKiSA_iPKfiiiSC_SC_iiiii --------------------------
	.section	.nv.constant0._ZN4vllm25paged_attention_v1_kernelIfhLi192ELi8ELi128ELNS_18Fp8KVCacheDataTypeE1ELb0EEEvPT_PKS2_PKT0_S8_ifPKiSA_iPKfiiiSC_SC_iiiii,"a",@progbits
	.sectionflags	@""
	.align	4
.nv.constant0._ZN4vllm25paged_attention_v1_kernelIfhLi192ELi8ELi128ELNS_18Fp8KVCacheDataTypeE1ELb0EEEvPT_PKS2_PKT0_S8_ifPKiSA_iPKfiiiSC_SC_iiiii:
	.zero		1020


//--------------------- .nv.constant0._ZN4vllm25paged_attention_v1_kernelIfhLi128ELi8ELi128ELNS_18Fp8KVCacheDataTypeE1ELb0EEEvPT_PKS2_PKT0_S8_ifPKiSA_iPKfiiiSC_SC_iiiii --------------------------
	.section	.nv.constant0._ZN4vllm25paged_attention_v1_kernelIfhLi128ELi8ELi128ELNS_18Fp8KVCacheDataTypeE1ELb0EEEvPT_PKS2_PKT0_S8_ifPKiSA_iPKfiiiSC_SC_iiiii,"a",@progbits
	.sectionflags	@""
	.align	4
.nv.constant0._ZN4vllm25paged_attention_v1_kernelIfhLi128ELi8ELi128ELNS_18Fp8KVCacheDataTypeE1ELb0EEEvPT_PKS2_PKT0_S8_ifPKiSA_iPKfiiiSC_SC_iiiii:
	.zero		1020


//--------------------- .nv.constant0._ZN4vllm25paged_attention_v1_kernelIfhLi120ELi8ELi128ELNS_18Fp8KVCacheDataTypeE1ELb0EEEvPT_PKS2_PKT0_S8_ifPKiSA_iPKfiiiSC_SC_iiiii --------------------------
	.section	.nv.constant0._ZN4vllm25paged_attention_v1_kernelIfhLi120ELi8ELi128ELNS_18Fp8KVCacheDataTypeE1ELb0EEEvPT_PKS2_PKT0_S8_ifPKiSA_iPKfiiiSC_SC_iiiii,"a",@progbits
	.sectionflags	@""
	.align	4
.nv.constant0._ZN4vllm25paged_attention_v1_kernelIfhLi120ELi8ELi128ELNS_18Fp8KVCacheDataTypeE1ELb0EEEvPT_PKS2_PKT0_S8_ifPKiSA_iPKfiiiSC_SC_iiiii:
	.zero		1020


//--------------------- .nv.constant0._ZN4vllm25paged_attention_v1_kernelIfhLi112ELi8ELi128ELNS_18Fp8KVCacheDataTypeE1ELb0EEEvPT_PKS2_PKT0_S8_ifPKiSA_iPKfiiiSC_SC_iiiii --------------------------
	.section	.nv.constant0._ZN4vllm25paged_attention_v1_kernelIfhLi112ELi8ELi128ELNS_18Fp8KVCacheDataTypeE1ELb0EEEvPT_PKS2_PKT0_S8_ifPKiSA_iPKfiiiSC_SC_iiiii,"a",@progbits
	.sectionflags	@""
	.align	4
.nv.constant0._ZN4vllm25paged_attention_v1_kernelIfhLi112ELi8ELi128ELNS_18Fp8KVCacheDataTypeE1ELb0EEEvPT_PKS2_PKT0_S8_ifPKiSA_iPKfiiiSC_SC_iiiii:
	.zero		1020


//--------------------- .nv.constant0._ZN4vllm25paged_attention_v1_kernelIfhLi96ELi8ELi128ELNS_18Fp8KVCacheDataTypeE1ELb0EEEvPT_PKS2_PKT0_S8_ifPKiSA_iPKfiiiSC_SC_iiiii --------------------------
	.section	.nv.constant0._ZN4vllm25paged_attention_v1_kernelIfhLi96ELi8ELi128ELNS_18Fp8KVCacheDataTypeE1ELb0EEEvPT_PKS2_PKT0_S8_ifPKiSA_iPKfiiiSC_SC_iiiii,"a",@progbits
	.sectionflags	@""
	.align	4
.nv.constant0._ZN4vllm25paged_attention_v1_kernelIfhLi96ELi8ELi128ELNS_18Fp8KVCacheDataTypeE1ELb0EEEvPT_PKS2_PKT0_S8_ifPKiSA_iPKfiiiSC_SC_iiiii:
	.zero		1020


//--------------------- .nv.constant0._ZN4vllm25paged_attention_v1_kernelIfhLi80ELi8ELi128ELNS_18Fp8KVCacheDataTypeE1ELb0EEEvPT_PKS2_PKT0_S8_ifPKiSA_iPKfiiiSC_SC_iiiii --------------------------
	.section	.nv.constant0._ZN4vllm25paged_attention_v1_kernelIfhLi80ELi8ELi128ELNS_18Fp8KVCacheDataTypeE1ELb0EEEvPT_PKS2_PKT0_S8_ifPKiSA_iPKfiiiSC_SC_iiiii,"a",@progbits
	.sectionflags	@""
	.align	4
.nv.constant0._ZN4vllm25paged_attention_v1_kernelIfhLi80ELi8ELi128ELNS_18Fp8KVCacheDataTypeE1ELb0EEEvPT_PKS2_PKT0_S8_ifPKiSA_iPKfiiiSC_SC_iiiii:
	.zero		1020


//--------------------- .nv.constant0._ZN4vllm25paged_attention_v1_kernelIfhLi64ELi8ELi128ELNS_18Fp8KVCacheDataTypeE1ELb0EEEvPT_PKS2_PKT0_S8_ifPKiSA_iPKfiiiSC_SC_iiiii --------------------------
	.section	.nv.constant0._ZN4vllm25paged_attention_v1_kernelIfhLi64ELi8ELi128ELNS_18Fp8KVCacheDataTypeE1ELb0EEEvPT_PKS2_PKT0_S8_ifPKiSA_iPKfiiiSC_SC_iiiii,"a",@progbits
	.sectionflags	@""
	.align	4
.nv.constant0._ZN4vllm25paged_attention_v1_kernelIfhLi64ELi8ELi128ELNS_18Fp8KVCacheDataTypeE1ELb0EEEvPT_PKS2_PKT0_S8_ifPKiSA_iPKfiiiSC_SC_iiiii:
	.zero		1020


//--------------------- .nv.constant0._ZN4vllm25paged_attention_v1_kernelIfhLi32ELi8ELi128ELNS_18Fp8KVCacheDataTypeE1ELb0EEEvPT_PKS2_PKT0_S8_ifPKiSA_iPKfiiiSC_SC_iiiii --------------------------
	.section	.nv.constant0._ZN4vllm25paged_attention_v1_kernelIfhLi32ELi8ELi128ELNS_18Fp8KVCacheDataTypeE1ELb0EEEvPT_PKS2_PKT0_S8_ifPKiSA_iPKfiiiSC_SC_iiiii,"a",@progbits
	.sectionflags	@""
	.align	4
.nv.constant0._ZN4vllm25paged_attention_v1_kernelIfhLi32ELi8ELi128ELNS_18Fp8KVCacheDataTypeE1ELb0EEEvPT_PKS2_PKT0_S8_ifPKiSA_iPKfiiiSC_SC_iiiii:
	.zero		1020


//--------------------- .nv.constant0._ZN4vllm25paged_attention_v1_kernelIfhLi256ELi8ELi128ELNS_18Fp8KVCacheDataTypeE1ELb1EEEvPT_PKS2_PKT0_S8_ifPKiSA_iPKfiiiSC_SC_iiiii --------------------------
	.section	.nv.constant0._ZN4vllm25paged_attention_v1_kernelIfhLi256ELi8ELi128ELNS_18Fp8KVCacheDataTypeE1ELb1EEEvPT_PKS2_PKT0_S8_ifPKiSA_iPKfiiiSC_SC_iiiii,"a",@progbits
	.sectionflags	@""
	.align	4
.nv.constant0._ZN4vllm25paged_attention_v1_kernelIfhLi256ELi8ELi128ELNS_18Fp8KVCacheDataTypeE1ELb1EEEvPT_PKS2_PKT0_S8_ifPKiSA_iPKfiiiSC_SC_iiiii:
	.zero		1020


//--------------------- .nv.constant0._ZN4vllm25paged_attention_v1_kernelIfhLi192ELi8ELi128ELNS_18Fp8KVCacheDataTypeE1ELb1EEEvPT_PKS2_PKT0_S8_ifPKiSA_iPKfiiiSC_SC_iiiii --------------------------
	.section	.nv.constant0._ZN4vllm25paged_attention_v1_kernelIfhLi192ELi8ELi128ELNS_18Fp8KVCacheDataTypeE1ELb1EEEvPT_PKS2_PKT0_S8_ifPKiSA_iPKfiiiSC_SC_iiiii,"a",@progbits
	.sectionflags	@""
	.align	4
.nv.constant0._ZN4vllm25paged_attention_v1_kernelIfhLi192ELi8ELi128ELNS_18Fp8KVCacheDataTypeE1ELb1EEEvPT_PKS2_PKT0_S8_ifPKiSA_iPKfiiiSC_SC_iiiii:
	.zero		1020


//--------------------- .nv.constant0._ZN4vllm25paged_attention_v1_kernelIfhLi128ELi8ELi128ELNS_18Fp8KVCacheDataTypeE1ELb1EEEvPT_PKS2_PKT0_S8_ifPKiSA_iPKfiiiSC_SC_iiiii --------------------------
	.section	.nv.constant0._ZN4vllm25paged_attention_v1_kernelIfhLi128ELi8ELi128ELNS_18Fp8KVCacheDataTypeE1ELb1EEEvPT_PKS2_PKT0_S8_ifPKiSA_iPKfiiiSC_SC_iiiii,"a",@progbits
	.sectionflags	@""
	.align	4
.nv.constant0._ZN4vllm25paged_attention_v1_kernelIfhLi128ELi8ELi128ELNS_18Fp8KVCacheDataTypeE1ELb1EEEvPT_PKS2_PKT0_S8_ifPKiSA_iPKfiiiSC_SC_iiiii:
	.zero		1020


//--------------------- .nv.constant0._ZN4vllm25paged_attention_v1_kernelIfhLi120ELi8ELi128ELNS_18Fp8KVCacheDataTypeE1ELb1EEEvPT_PKS2_PKT0_S8_ifPKiSA_iPKfiiiSC_SC_iiiii --------------------------
	.section	.nv.constant0._ZN4vllm25paged_attention_v1_kernelIfhLi120ELi8ELi128ELNS_18Fp8KVCacheDataTypeE1ELb1EEEvPT_PKS2_PKT0_S8_ifPKiSA_iPKfiiiSC_SC_iiiii,"a",@progbits
	.sectionflags	@""
	.align	4
.nv.constant0._ZN4vllm25paged_attention_v1_kernelIfhLi120ELi8ELi128ELNS_18Fp8KVCacheDataTypeE1ELb1EEEvPT_PKS2_PKT0_S8_ifPKiSA_iPKfiiiSC_SC_iiiii:
	.zero		1020


//--------------------- .nv.constant0._ZN4vllm25paged_attention_v1_kernelIfhLi112ELi8ELi128ELNS_18Fp8KVCacheDataTypeE1ELb1EEEvPT_PKS2_PKT0_S8_ifPKiSA_iPKfiiiSC_SC_iiiii --------------------------
	.section	.nv.constant0._ZN4vllm25paged_attention_v1_kernelIfhLi112ELi8ELi128ELNS_18Fp8KVCacheDataTypeE1ELb1EEEvPT_PKS2_PKT0_S8_ifPKiSA_iPKfiiiSC_SC_iiiii,"a",@progbits
	.sectionflags	@""
	.align	4
.nv.constant0._ZN4vllm25paged_attention_v1_kernelIfhLi112ELi8ELi128ELNS_18Fp8KVCacheDataTypeE1ELb1EEEvPT_PKS2_PKT0_S8_ifPKiSA_iPKfiiiSC_SC_iiiii:
	.zero		1020


//--------------------- .nv.constant0._ZN4vllm25paged_attention_v1_kernelIfhLi96ELi8ELi128ELNS_18Fp8KVCacheDataTypeE1ELb1EEEvPT_PKS2_PKT0_S8_ifPKiSA_iPKfiiiSC_SC_iiiii --------------------------
	.section	.nv.constant0._ZN4vllm25paged_attention_v1_kernelIfhLi96ELi8ELi128ELNS_18Fp8KVCacheDataTypeE1ELb1EEEvPT_PKS2_PKT0_S8_ifPKiSA_iPKfiiiSC_SC_iiiii,"a",@progbits
	.sectionflags	@""
	.align	4
.nv.constant0._ZN4vllm25paged_attention_v1_kernelIfhLi96ELi8ELi128ELNS_18Fp8KVCacheDataTypeE1ELb1EEEvPT_PKS2_PKT0_S8_ifPKiSA_iPKfiiiSC_SC_iiiii:
	.zero		1020


//--------------------- .nv.constant0._ZN4vllm25paged_attention_v1_kernelIfhLi80ELi8ELi128ELNS_18Fp8KVCacheDataTypeE1ELb1EEEvPT_PKS2_PKT0_S8_ifPKiSA_iPKfiiiSC_SC_iiiii --------------------------
	.section	.nv.constant0._ZN4vllm25paged_attention_v1_kernelIfhLi80ELi8ELi128ELNS_18Fp8KVCacheDataTypeE1ELb1EEEvPT_PKS2_PKT0_S8_ifPKiSA_iPKfiiiSC_SC_iiiii,"a",@progbits
	.sectionflags	@""
	.align	4
.nv.constant0._ZN4vllm25paged_attention_v1_kernelIfhLi80ELi8ELi128ELNS_18Fp8KVCacheDataTypeE1ELb1EEEvPT_PKS2_PKT0_S8_ifPKiSA_iPKfiiiSC_SC_iiiii:
	.zero		1020


//--------------------- .nv.constant0._ZN4vllm25paged_attention_v1_kernelIfhLi64ELi8ELi128ELNS_18Fp8KVCacheDataTypeE1ELb1EEEvPT_PKS2_PKT0_S8_ifPKiSA_iPKfiiiSC_SC_iiiii --------------------------
	.section	.nv.constant0._ZN4vllm25paged_attention_v1_kernelIfhLi64ELi8ELi128ELNS_18Fp8KVCacheDataTypeE1ELb1EEEvPT_PKS2_PKT0_S8_ifPKiSA_iPKfiiiSC_SC_iiiii,"a",@progbits
	.sectionflags	@""
	.align	4
.nv.constant0._ZN4vllm25paged_attention_v1_kernelIfhLi64ELi8ELi128ELNS_18Fp8KVCacheDataTypeE1ELb1EEEvPT_PKS2_PKT0_S8_ifPKiSA_iPKfiiiSC_SC_iiiii:
	.zero		1020


//--------------------- .nv.constant0._ZN4vllm25paged_attention_v1_kernelIfhLi32ELi8ELi128ELNS_18Fp8KVCacheDataTypeE1ELb1EEEvPT_PKS2_PKT0_S8_ifPKiSA_iPKfiiiSC_SC_iiiii --------------------------
	.section	.nv.constant0._ZN4vllm25paged_attention_v1_kernelIfhLi32ELi8ELi128ELNS_18Fp8KVCacheDataTypeE1ELb1EEEvPT_PKS2_PKT0_S8_ifPKiSA_iPKfiiiSC_SC_iiiii,"a",@progbits
	.sectionflags	@""
	.align	4
.nv.constant0._ZN4vllm25paged_attention_v1_kernelIfhLi32ELi8ELi128ELNS_18Fp8KVCacheDataTypeE1ELb1EEEvPT_PKS2_PKT0_S8_ifPKiSA_iPKfiiiSC_SC_iiiii:
	.zero		1020


//--------------------- .nv.constant0._ZN4vllm25paged_attention_v1_kernelI13__nv_bfloat16S1_Li256ELi32ELi128ELNS_18Fp8KVCacheDataTypeE0ELb0EEEvPT_PKS3_PKT0_S9_ifPKiSB_iPKfiiiSD_SD_iiiii --------------------------
	.section	.nv.constant0._ZN4vllm25paged_attention_v1_kernelI13__nv_bfloat16S1_Li256ELi32ELi128ELNS_18Fp8KVCacheDataTypeE0ELb0EEEvPT_PKS3_PKT0_S9_ifPKiSB_iPKfiiiSD_SD_iiiii,"a",@progbits
	.sectionflags	@""
	.align	4
.nv.constant0._ZN4vllm25paged_attention_v1_kernelI13__nv_bfloat16S1_Li256ELi32ELi128ELNS_18Fp8KVCacheDataTypeE0ELb0EEEvPT_PKS3_PKT0_S9_ifPKiSB_iPKfiiiSD_SD_iiiii:
	.zero		1020


//--------------------- .nv.constant0._ZN4vllm25paged_attention_v1_kernelI13__nv_bfloat16S1_Li192ELi32ELi128ELNS_18Fp8KVCacheDataTypeE0ELb0EEEvPT_PKS3_PKT0_S9_ifPKiSB_iPKfiiiSD_SD_iiiii --------------------------
	.section	.nv.constant0._ZN4vllm25paged_attention_v1_kernelI13__nv_bfloat16S1_Li192ELi32ELi128ELNS_18Fp8KVCacheDataTypeE0ELb0EEEvPT_PKS3_PKT0_S9_ifPKiSB_iPKfiiiSD_SD_iiiii,"a",@progbits
	.sectionflags	@""
	.align	4
.nv.constant0._ZN4vllm25paged_attention_v1_kernelI13__nv_bfloat16S1_Li192ELi32ELi128ELNS_18Fp8KVCacheDataTypeE0ELb0EEEvPT_PKS3_PKT0_S9_ifPKiSB_iPKfiiiSD_SD_iiiii:
	.zero		1020


//--------------------- .nv.constant0._ZN4vllm25paged_attention_v1_kernelI13__nv_bfloat16S1_Li128ELi32ELi128ELNS_18Fp8KVCacheDataTypeE0ELb0EEEvPT_PKS3_PKT0_S9_ifPKiSB_iPKfiiiSD_SD_iiiii --------------------------
	.section	.nv.constant0._ZN4vllm25paged_attention_v1_kernelI13__nv_bfloat16S1_Li128ELi32ELi128ELNS_18Fp8KVCacheDataTypeE0ELb0EEEvPT_PKS3_PKT0_S9_ifPKiSB_iPKfiiiSD_SD_iiiii,"a",@progbits
	.sectionflags	@""
	.align	4
.nv.constant0._ZN4vllm25paged_attention_v1_kernelI13__nv_bfloat16S1_Li128ELi32ELi128ELNS_18Fp8KVCacheDataTypeE0ELb0EEEvPT_PKS3_PKT0_S9_ifPKiSB_iPKfiiiSD_SD_iiiii:
	.zero		1020


//--------------------- .nv.constant0._ZN4vllm25paged_attention_v1_kernelI13__nv_bfloat16S1_Li120ELi32ELi128ELNS_18Fp8KVCacheDataTypeE0ELb0EEEvPT_PKS3_PKT0_S9_ifPKiSB_iPKfiiiSD_SD_iiiii --------------------------
	.section	.nv.constant0._ZN4vllm25paged_attention_v1_kernelI13__nv_bfloat16S1_Li120ELi32ELi128ELNS_18Fp8KVCacheDataTypeE0ELb0EEEvPT_PKS3_PKT0_S9_ifPKiSB_iPKfiiiSD_SD_iiiii,"a",@progbits
	.sectionflags	@""
	.align	4
.nv.constant0._ZN4vllm25paged_attention_v1_kernelI13__nv_bfloat16S1_Li120ELi32ELi128ELNS_18Fp8KVCacheDataTypeE0ELb0EEEvPT_PKS3_PKT0_S9_ifPKiSB_iPKfiiiSD_SD_iiiii:
	.zero		1020


//--------------------- .nv.constant0._ZN4vllm25paged_attention_v1_kernelI13__nv_bfloat16S1_Li112ELi32ELi128ELNS_18Fp8KVCacheDataTypeE0ELb0EEEvPT_PKS3_PKT0_S9_ifPKiSB_iPKfiiiSD_SD_iiiii --------------------------
	.section	.nv.constant0._ZN4vllm25paged_attention_v1_kernelI13__nv_bfloat16S1_Li112ELi32ELi128ELNS_18Fp8KVCacheDataTypeE0ELb0EEEvPT_PKS3_PKT0_S9_ifPKiSB_iPKfiiiSD_SD_iiiii,"a",@progbits
	.sectionflags	@""
	.align	4
.nv.constant0._ZN4vllm25paged_attention_v1_kernelI13__nv_bfloat16S1_Li112ELi32ELi128ELNS_18Fp8KVCacheDataTypeE0ELb0EEEvPT_PKS3_PKT0_S9_ifPKiSB_iPKfiiiSD_SD_iiiii:
	.zero		1020


//--------------------- .nv.constant0._ZN4vllm25paged_attention_v1_kernelI13__nv_bfloat16S1_Li96ELi32ELi128ELNS_18Fp8KVCacheDataTypeE0ELb0EEEvPT_PKS3_PKT0_S9_ifPKiSB_iPKfiiiSD_SD_iiiii --------------------------
	.section	.nv.constant0._ZN4vllm25paged_attention_v1_kernelI13__nv_bfloat16S1_Li96ELi32ELi128ELNS_18Fp8KVCacheDataTypeE0ELb0EEEvPT_PKS3_PKT0_S9_ifPKiSB_iPKfiiiSD_SD_iiiii,"a",@progbits
	.sectionflags	@""
	.align	4
.nv.constant0._ZN4vllm25paged_attention_v1_kernelI13__nv_bfloat16S1_Li96ELi32ELi128ELNS_18Fp8KVCacheDataTypeE0ELb0EEEvPT_PKS3_PKT0_S9_ifPKiSB_iPKfiiiSD_SD_iiiii:
	.zero		1020


//--------------------- .nv.constant0._ZN4vllm25paged_attention_v1_kernelI13__nv_bfloat16S1_Li80ELi32ELi128ELNS_18Fp8KVCacheDataTypeE0ELb0EEEvPT_PKS3_PKT0_S9_ifPKiSB_iPKfiiiSD_SD_iiiii --------------------------
	.section	.nv.constant0._ZN4vllm25paged_attention_v1_kernelI13__nv_bfloat16S1_Li80ELi32ELi128ELNS_18Fp8KVCacheDataTypeE0ELb0EEEvPT_PKS3_PKT0_S9_ifPKiSB_iPKfiiiSD_SD_iiiii,"a",@progbits
	.sectionflags	@""
	.align	4
.nv.constant0._ZN4vllm25paged_attention_v1_kernelI13__nv_bfloat16S1_Li80ELi32ELi128ELNS_18Fp8KVCacheDataTypeE0ELb0EEEvPT_PKS3_PKT0_S9_ifPKiSB_iPKfiiiSD_SD_iiiii:
	.zero		1020


//--------------------- .nv.constant0._ZN4vllm25paged_attention_v1_kernelI13__nv_bfloat16S1_Li64ELi32ELi128ELNS_18Fp8KVCacheDataTypeE0ELb0EEEvPT_PKS3_PKT0_S9_ifPKiSB_iPKfiiiSD_SD_iiiii --------------------------
	.section	.nv.constant0._ZN4vllm25paged_attention_v1_kernelI13__nv_bfloat16S1_Li64ELi32ELi128ELNS_18Fp8KVCacheDataTypeE0ELb0EEEvPT_PKS3_PKT0_S9_ifPKiSB_iPKfiiiSD_SD_iiiii,"a",@progbits
	.sectionflags	@""
	.align	4
.nv.constant0._ZN4vllm25paged_attention_v1_kernelI13__nv_bfloat16S1_Li64ELi32ELi128ELNS_18Fp8KVCacheDataTypeE0ELb0EEEvPT_PKS3_PKT0_S9_ifPKiSB_iPKfiiiSD_SD_iiiii:
	.zero		1020


//--------------------- .nv.constant0._ZN4vllm25paged_attention_v1_kernelI13__nv_bfloat16S1_Li32ELi32ELi128ELNS_18Fp8KVCacheDataTypeE0ELb0EEEvPT_PKS3_PKT0_S9_ifPKiSB_iPKfiiiSD_SD_iiiii --------------------------
	.section	.nv.constant0._ZN4vllm25paged_attention_v1_kernelI13__nv_bfloat16S1_Li32ELi32ELi128ELNS_18Fp8KVCacheDataTypeE0ELb0EEEvPT_PKS3_PKT0_S9_ifPKiSB_iPKfiiiSD_SD_iiiii,"a",@progbits
	.sectionflags	@""
	.align	4
.nv.constant0._ZN4vllm25paged_attention_v1_kernelI13__nv_bfloat16S1_Li32ELi32ELi128ELNS_18Fp8KVCacheDataTypeE0ELb0EEEvPT_PKS3_PKT0_S9_ifPKiSB_iPKfiiiSD_SD_iiiii:
	.zero		1020


//--------------------- .nv.constant0._ZN4vllm25paged_attention_v1_kernelI13__nv_bfloat16S1_Li256ELi32ELi128ELNS_18Fp8KVCacheDataTypeE0ELb1EEEvPT_PKS3_PKT0_S9_ifPKiSB_iPKfiiiSD_SD_iiiii --------------------------
	.section	.nv.constant0._ZN4vllm25paged_attention_v1_kernelI13__nv_bfloat16S1_Li256ELi32ELi128ELNS_18Fp8KVCacheDataTypeE0ELb1EEEvPT_PKS3_PKT0_S9_ifPKiSB_iPKfiiiSD_SD_iiiii,"a",@progbits
	.sectionflags	@""
	.align	4
.nv.constant0._ZN4vllm25paged_attention_v1_kernelI13__nv_bfloat16S1_Li256ELi32ELi128ELNS_18Fp8KVCacheDataTypeE0ELb1EEEvPT_PKS3_PKT0_S9_ifPKiSB_iPKfiiiSD_SD_iiiii:
	.zero		1020


//--------------------- .nv.constant0._ZN4vllm25paged_attention_v1_kernelI13__nv_bfloat16S1_Li192ELi32ELi128ELNS_18Fp8KVCacheDataTypeE0ELb1EEEvPT_PKS3_PKT0_S9_ifPKiSB_iPKfiiiSD_SD_iiiii --------------------------
	.section	.nv.constant0._ZN4vllm25paged_attention_v1_kernelI13__nv_bfloat16S1_Li192ELi32ELi128ELNS_18Fp8KVCacheDataTypeE0ELb1EEEvPT_PKS3_PKT0_S9_ifPKiSB_iPKfiiiSD_SD_iiiii,"a",@progbits
	.sectionflags	@""
	.align	4
.nv.constant0._ZN4vllm25paged_attention_v1_kernelI13__nv_bfloat16S1_Li192ELi32ELi128ELNS_18Fp8KVCacheDataTypeE0ELb1EEEvPT_PKS3_PKT0_S9_ifPKiSB_iPKfiiiSD_SD_iiiii:
	.zero		1020


//--------------------- .nv.constant0._ZN4vllm25paged_attention_v1_kernelI13__nv_bfloat16S1_Li128ELi32ELi128ELNS_18Fp8KVCacheDataTypeE0ELb1EEEvPT_PKS3_PKT0_S9_ifPKiSB_iPKfiiiSD_SD_iiiii --------------------------
	.section	.nv.constant0._ZN4vllm25paged_attention_v1_kernelI13__nv_bfloat16S1_Li128ELi32ELi128ELNS_18Fp8KVCacheDataTypeE0ELb1EEEvPT_PKS3_PKT0_S9_ifPKiSB_iPKfiiiSD_SD_iiiii,"a",@progbits
	.sectionflags	@""
	.align	4
.nv.constant0._ZN4vllm25paged_attention_v1_kernelI13__nv_bfloat16S1_Li128ELi32ELi128ELNS_18Fp8KVCacheDataTypeE0ELb1EEEvPT_PKS3_PKT0_S9_ifPKiSB_iPKfiiiSD_SD_iiiii:
	.zero		1020


//--------------------- .nv.constant0._ZN4vllm25paged_attention_v1_kernelI13__nv_bfloat16S1_Li120ELi32ELi128ELNS_18Fp8KVCacheDataTypeE0ELb1EEEvPT_PKS3_PKT0_S9_ifPKiSB_iPKfiiiSD_SD_iiiii --------------------------
	.section	.nv.constant0._ZN4vllm25paged_attention_v1_kernelI13__nv_bfloat16S1_Li120ELi32ELi128ELNS_18Fp8KVCacheDataTypeE0ELb1EEEvPT_PKS3_PKT0_S9_ifPKiSB_iPKfiiiSD_SD_iiiii,"a",@progbits
	.sectionflags	@""
	.align	4
.nv.constant0._ZN4vllm25paged_attention_v1_kernelI13__nv_bfloat16S1_Li120ELi32ELi128ELNS_18Fp8KVCacheDataTypeE0ELb1EEEvPT_PKS3_PKT0_S9_ifPKiSB_iPKfiiiSD_SD_iiiii:
	.zero		1020


//--------------------- .nv.constant0._ZN4vllm25paged_attention_v1_kernelI13__nv_bfloat16S1_Li112ELi32ELi128ELNS_18Fp8KVCacheDataTypeE0ELb1EEEvPT_PKS3_PKT0_S9_ifPKiSB_iPKfiiiSD_SD_iiiii --------------------------
	.section	.nv.constant0._ZN4vllm25paged_attention_v1_kernelI13__nv_bfloat16S1_Li112ELi32ELi128ELNS_18Fp8KVCacheDataTypeE0ELb1EEEvPT_PKS3_PKT0_S9_ifPKiSB_iPKfiiiSD_SD_iiiii,"a",@progbits
	.sectionflags	@""
	.align	4
.nv.constant0._ZN4vllm25paged_attention_v1_kernelI13__nv_bfloat16S1_Li112ELi32ELi128ELNS_18Fp8KVCacheDataTypeE0ELb1EEEvPT_PKS3_PKT0_S9_ifPKiSB_iPKfiiiSD_SD_iiiii:
	.zero		1020


//--------------------- .nv.constant0._ZN4vllm25paged_attention_v1_kernelI13__nv_bfloat16S1_Li96ELi32ELi128ELNS_18Fp8KVCacheDataTypeE0ELb1EEEvPT_PKS3_PKT0_S9_ifPKiSB_iPKfiiiSD_SD_iiiii --------------------------
	.section	.nv.constant0._ZN4vllm25paged_attention_v1_kernelI13__nv_bfloat16S1_Li96ELi32ELi128ELNS_18Fp8KVCacheDataTypeE0ELb1EEEvPT_PKS3_PKT0_S9_ifPKiSB_iPKfiiiSD_SD_iiiii,"a",@progbits
	.sectionflags	@""
	.align	4
.nv.constant0._ZN4vllm25paged_attention_v1_kernelI13__nv_bfloat16S1_Li96ELi32ELi128ELNS_18Fp8KVCacheDataTypeE0ELb1EEEvPT_PKS3_PKT0_S9_ifPKiSB_iPKfiiiSD_SD_iiiii:
	.zero		1020


//--------------------- .nv.constant0._ZN4vllm25paged_attention_v1_kernelI13__nv_bfloat16S1_Li80ELi32ELi128ELNS_18Fp8KVCacheDataTypeE0ELb1EEEvPT_PKS3_PKT0_S9_ifPKiSB_iPKfiiiSD_SD_iiiii --------------------------
	.section	.nv.constant0._ZN4vllm25paged_attention_v1_kernelI13__nv_bfloat16S1_Li80ELi32ELi128ELNS_18Fp8KVCacheDataTypeE0ELb1EEEvPT_PKS3_PKT0_S9_ifPKiSB_iPKfiiiSD_SD_iiiii,"a",@progbits
	.sectionflags	@""
	.align	4
.nv.constant0._ZN4vllm25paged_attention_v1_kernelI13__nv_bfloat16S1_Li80ELi32ELi128ELNS_18Fp8KVCacheDataTypeE0ELb1EEEvPT_PKS3_PKT0_S9_ifPKiSB_iPKfiiiSD_SD_iiiii:
	.zero		1020


//--------------------- .nv.constant0._ZN4vllm25paged_attention_v1_kernelI13__nv_bfloat16S1_Li64ELi32ELi128ELNS_18Fp8KVCacheDataTypeE0ELb1EEEvPT_PKS3_PKT0_S9_ifPKiSB_iPKfiiiSD_SD_iiiii --------------------------
	.section	.nv.constant0._ZN4vllm25paged_attention_v1_kernelI13__nv_bfloat16S1_Li64ELi32ELi128ELNS_18Fp8KVCacheDataTypeE0ELb1EEEvPT_PKS3_PKT0_S9_ifPKiSB_iPKfiiiSD_SD_iiiii,"a",@progbits
	.sectionflags	@""
	.align	4
.nv.constant0._ZN4vllm25paged_attention_v1_kernelI13__nv_bfloat16S1_Li64ELi32ELi128ELNS_18Fp8KVCacheDataTypeE0ELb1EEEvPT_PKS3_PKT0_S9_ifPKiSB_iPKfiiiSD_SD_iiiii:
	.zero		1020


//--------------------- .nv.constant0._ZN4vllm25paged_attention_v1_kernelI13__nv_bfloat16S1_Li32ELi32ELi128ELNS_18Fp8KVCacheDataTypeE0ELb1EEEvPT_PKS3_PKT0_S9_ifPKiSB_iPKfiiiSD_SD_iiiii --------------------------
	.section	.nv.constant0._ZN4vllm25paged_attention_v1_kernelI13__nv_bfloat16S1_Li32ELi32ELi128ELNS_18Fp8KVCacheDataTypeE0ELb1EEEvPT_PKS3_PKT0_S9_ifPKiSB_iPKfiiiSD_SD_iiiii,"a",@progbits
	.sectionflags	@""
	.align	4
.nv.constant0._ZN4vllm25paged_attention_v1_kernelI13__nv_bfloat16S1_Li32ELi32ELi128ELNS_18Fp8KVCacheDataTypeE0ELb1EEEvPT_PKS3_PKT0_S9_ifPKiSB_iPKfiiiSD_SD_iiiii:
	.zero		1020


//--------------------- .nv.constant0._ZN4vllm25paged_attention_v1_kernelI13__nv_bfloat16S1_Li256ELi16ELi128ELNS_18Fp8KVCacheDataTypeE0ELb0EEEvPT_PKS3_PKT0_S9_ifPKiSB_iPKfiiiSD_SD_iiiii --------------------------
	.section	.nv.constant0._ZN4vllm25paged_attention_v1_kernelI13__nv_bfloat16S1_Li256ELi16ELi128ELNS_18Fp8KVCacheDataTypeE0ELb0EEEvPT_PKS3_PKT0_S9_ifPKiSB_iPKfiiiSD_SD_iiiii,"a",@progbits
	.sectionflags	@""
	.align	4
.nv.constant0._ZN4vllm25paged_attention_v1_kernelI13__nv_bfloat16S1_Li256ELi16ELi128ELNS_18Fp8KVCacheDataTypeE0ELb0EEEvPT_PKS3_PKT0_S9_ifPKiSB_iPKfiiiSD_SD_iiiii:
	.zero		1020


//--------------------- .nv.constant0._ZN4vllm25paged_attention_v1_kernelI13__nv_bfloat16S1_Li192ELi16ELi128ELNS_18Fp8KVCacheDataTypeE0ELb0EEEvPT_PKS3_PKT0_S9_ifPKiSB_iPKfiiiSD_SD_iiiii --------------------------
	.section	.nv.constant0._ZN4vllm25paged_attention_v1_kernelI13__nv_bfloat16S1_Li192ELi16ELi128ELNS_18Fp8KVCacheDataTypeE0ELb0EEEvPT_PKS3_PKT0_S9_ifPKiSB_iPKfiiiSD_SD_iiiii,"a",@progbits
	.sectionflags	@""
	.align	4
.nv.constant0._ZN4vllm25paged_attention_v1_kernelI13__nv_bfloat16S1_Li192ELi16ELi128ELNS_18Fp8KVCacheDataTypeE0ELb0EEEvPT_PKS3_PKT0_S9_ifPKiSB_iPKfiiiSD_SD_iiiii:
	.zero		1020


//--------------------- .nv.constant0._ZN4vllm25paged_attention_v1_kernelI13__nv_bfloat16S1_Li128ELi16ELi128ELNS_18Fp8KVCacheDataTypeE0ELb0EEEvPT_PKS3_PKT0_S9_ifPKiSB_iPKfiiiSD_SD_iiiii --------------------------
	.section	.nv.constant0._ZN4vllm25paged_attention_v1_kernelI13__nv_bfloat16S1_Li128ELi16ELi128ELNS_18Fp8KVCacheDataTypeE0ELb0EEEvPT_PKS3_PKT0_S9_ifPKiSB_iPKfiiiSD_SD_iiiii,"a",@progbits
	.sectionflags	@""
	.align	4
.nv.constant0._ZN4vllm25paged_attention_v1_kernelI13__nv_bfloat16S1_Li128ELi16ELi128ELNS_18Fp8KVCacheDataTypeE0ELb0EEEvPT_PKS3_PKT0_S9_ifPKiSB_iPKfiiiSD_SD_iiiii:
	.zero		1020


//--------------------- .nv.constant0._ZN4vllm25paged_attention_v1_kernelI13__nv_bfloat16S1_Li120ELi16ELi128ELNS_18Fp8KVCacheDataTypeE0ELb0EEEvPT_PKS3_PKT0_S9_ifPKiSB_iPKfiiiSD_SD_iiiii --------------------------
	.section	.nv.constant0._ZN4vllm25paged_attention_v1_kernelI13__nv_bfloat16S1_Li120ELi16ELi128ELNS_18Fp8KVCacheDataTypeE0ELb0EEEvPT_PKS3_PKT0_S9_ifPKiSB_iPKfiiiSD_SD_iiiii,"a",@progbits
	.sectionflags	@""
	.align	4
.nv.constant0._ZN4vllm25paged_attention_v1_kernelI13__nv_bfloat16S1_Li120ELi16ELi128ELNS_18Fp8KVCacheDataTypeE0ELb0EEEvPT_PKS3_PKT0_S9_ifPKiSB_iPKfiiiSD_SD_iiiii:
	.zero		1020


//--------------------- .nv.constant0._ZN4vllm25paged_attention_v1_kernelI13__nv_bfloat16S1_Li112ELi16ELi128ELNS_18Fp8KVCacheDataTypeE0ELb0EEEvPT_PKS3_PKT0_S9_ifPKiSB_iPKfiiiSD_SD_iiiii --------------------------
	.section	.nv.constant0._ZN4vllm25paged_attention_v1_kernelI13__nv_bfloat16S1_Li112ELi16ELi128ELNS_18Fp8KVCacheDataTypeE0ELb0EEEvPT_PKS3_PKT0_S9_ifPKiSB_iPKfiiiSD_SD_iiiii,"a",@progbits
	.sectionflags	@""
	.align	4
.nv.constant0._ZN4vllm25paged_attention_v1_kernelI13__nv_bfloat16S1_Li112ELi16ELi128ELNS_18Fp8KVCacheDataTypeE0ELb0EEEvPT_PKS3_PKT0_S9_ifPKiSB_iPKfiiiSD_SD_iiiii:
	.zero		1020


//--------------------- .nv.constant0._ZN4vllm25paged_attention_v1_kernelI13__nv_bfloat16S1_Li96ELi16ELi128ELNS_18Fp8KVCacheDataTypeE0ELb0EEEvPT_PKS3_PKT0_S9_ifPKiSB_iPKfiiiSD_SD_iiiii --------------------------
	.section	.nv.constant0._ZN4vllm25paged_attention_v1_kernelI13__nv_bfloat16S1_Li96ELi16ELi128ELNS_18Fp8KVCacheDataTypeE0ELb0EEEvPT_PKS3_PKT0_S9_ifPKiSB_iPKfiiiSD_SD_iiiii,"a",@progbits
	.sectionflags	@""
	.align	4
.nv.constant0._ZN4vllm25paged_attention_v1_kernelI13__nv_bfloat16S1_Li96ELi16ELi128ELNS_18Fp8KVCacheDataTypeE0ELb0EEEvPT_PKS3_PKT0_S9_ifPKiSB_iPKfiiiSD_SD_iiiii:
	.zero		1020


//--------------------- .nv.constant0._ZN4vllm25paged_attention_v1_kernelI13__nv_bfloat16S1_Li80ELi16ELi128ELNS_18Fp8KVCacheDataTypeE0ELb0EEEvPT_PKS3_PKT0_S9_ifPKiSB_iPKfiiiSD_SD_iiiii --------------------------
	.section	.nv.constant0._ZN4vllm25paged_attention_v1_kernelI13__nv_bfloat16S1_Li80ELi16ELi128ELNS_18Fp8KVCacheDataTypeE0ELb0EEEvPT_PKS3_PKT0_S9_ifPKiSB_iPKfiiiSD_SD_iiiii,"a",@progbits
	.sectionflags	@""
	.align	4
.nv.constant0._ZN4vllm25paged_attention_v1_kernelI13__nv_bfloat16S1_Li80ELi16ELi128ELNS_18Fp8KVCacheDataTypeE0ELb0EEEvPT_PKS3_PKT0_S9_ifPKiSB_iPKfiiiSD_SD_iiiii:
	.zero		1020


//--------------------- .nv.constant0._ZN4vllm25paged_attention_v1_kernelI13__nv_bfloat16S1_Li64ELi16ELi128ELNS_18Fp8KVCacheDataTypeE0ELb0EEEvPT_PKS3_PKT0_S9_ifPKiSB_iPKfiiiSD_SD_iiiii --------------------------
	.section	.nv.constant0._ZN4vllm25paged_attention_v1_kernelI13__nv_bfloat16S1_Li64ELi16ELi128ELNS_18Fp8KVCacheDataTypeE0ELb0EEEvPT_PKS3_PKT0_S9_ifPKiSB_iPKfiiiSD_SD_iiiii,"a",@progbits
	.sectionflags	@""
	.align	4
.nv.constant0._ZN4vllm25paged_attention_v1_kernelI13__nv_bfloat16S1_Li64ELi16ELi128ELNS_18Fp8KVCacheDataTypeE0ELb0EEEvPT_PKS3_PKT0_S9_ifPKiSB_iPKfiiiSD_SD_iiiii:
	.zero		1020


//--------------------- .nv.constant0._ZN4vllm25paged_attention_v1_kernelI13__nv_bfloat16S1_Li32ELi16ELi128ELNS_18Fp8KVCacheDataTypeE0ELb0EEEvPT_PKS3_PKT0_S9_ifPKiSB_iPKfiiiSD_SD_iiiii --------------------------
	.section	.nv.constant0._ZN4vllm25paged_attention_v1_kernelI13__nv_bfloat16S1_Li32ELi16ELi128ELNS_18Fp8KVCacheDataTypeE0ELb0EEEvPT_PKS3_PKT0_S9_ifPKiSB_iPKfiiiSD_SD_iiiii,"a",@progbits
	.sectionflags	@""
	.align	4
.nv.constant0._ZN4vllm25paged_attention_v1_kernelI13__nv_bfloat16S1_Li32ELi16ELi128ELNS_18Fp8KVCacheDataTypeE0ELb0EEEvPT_PKS3_PKT0_S9_ifPKiSB_iPKfiiiSD_SD_iiiii:
	.zero		1020


//--------------------- .nv.constant0._ZN4vllm25paged_attention_v1_kernelI13__nv_bfloat16S1_Li256ELi16ELi128ELNS_18Fp8KVCacheDataTypeE0ELb1EEEvPT_PKS3_PKT0_S9_ifPKiSB_iPKfiiiSD_SD_iiiii --------------------------
	.section	.nv.constant0._ZN4vllm25paged_attention_v1_kernelI13__nv_bfloat16S1_Li256ELi16ELi128ELNS_18Fp8KVCacheDataTypeE0ELb1EEEvPT_PKS3_PKT0_S9_ifPKiSB_iPKfiiiSD_SD_iiiii,"a",@progbits
	.sectionflags	@""
	.align	4
.nv.constant0._ZN4vllm25paged_attention_v1_kernelI13__nv_bfloat16S1_Li256ELi16ELi128ELNS_18Fp8KVCacheDataTypeE0ELb1EEEvPT_PKS3_PKT0_S9_ifPKiSB_iPKfiiiSD_SD_iiiii:
	.zero		1020


//--------------------- .nv.constant0._ZN4vllm25paged_attention_v1_kernelI13__nv_bfloat16S1_Li192ELi16ELi128ELNS_18Fp8KVCacheDataTypeE0ELb1EEEvPT_PKS3_PKT0_S9_ifPKiSB_iPKfiiiSD_SD_iiiii --------------------------
	.section	.nv.constant0._ZN4vllm25paged_attention_v1_kernelI13__nv_bfloat16S1_Li192ELi16ELi128ELNS_18Fp8KVCacheDataTypeE0ELb1EEEvPT_PKS3_PKT0_S9_ifPKiSB_iPKfiiiSD_SD_iiiii,"a",@progbits
	.sectionflags	@""
	.align	4
.nv.constant0._ZN4vllm25paged_attention_v1_kernelI13__nv_bfloat16S1_Li192ELi16ELi128ELNS_18Fp8KVCacheDataTypeE0ELb1EEEvPT_PKS3_PKT0_S9_ifPKiSB_iPKfiiiSD_SD_iiiii:
	.zero		1020


//--------------------- .nv.constant0._ZN4vllm25paged_attention_v1_kernelI13__nv_bfloat16S1_Li128ELi16ELi128ELNS_18Fp8KVCacheDataTypeE0ELb1EEEvPT_PKS3_PKT0_S9_ifPKiSB_iPKfiiiSD_SD_iiiii --------------------------
	.section	.nv.constant0._ZN4vllm25paged_attention_v1_kernelI13__nv_bfloat16S1_Li128ELi16ELi128ELNS_18Fp8KVCacheDataTypeE0ELb1EEEvPT_PKS3_PKT0_S9_ifPKiSB_iPKfiiiSD_SD_iiiii,"a",@progbits
	.sectionflags	@""
	.align	4
.nv.constant0._ZN4vllm25paged_attention_v1_kernelI13__nv_bfloat16S1_Li128ELi16ELi128ELNS_18Fp8KVCacheDataTypeE0ELb1EEEvPT_PKS3_PKT0_S9_ifPKiSB_iPKfiiiSD_SD_iiiii:
	.zero		1020


//--------------------- .nv.constant0._ZN4vllm25paged_attention_v1_kernelI13__nv_bfloat16S1_Li120ELi16ELi128ELNS_18Fp8KVCacheDataTypeE0ELb1EEEvPT_PKS3_PKT0_S9_ifPKiSB_iPKfiiiSD_SD_iiiii --------------------------
	.section	.nv.constant0._ZN4vllm25paged_attention_v1_kernelI13__nv_bfloat16S1_Li120ELi16ELi128ELNS_18Fp8KVCacheDataTypeE0ELb1EEEvPT_PKS3_PKT0_S9_ifPKiSB_iPKfiiiSD_SD_iiiii,"a",@progbits
	.sectionflags	@""
	.align	4
.nv.constant0._ZN4vllm25paged_attention_v1_kernelI13__nv_bfloat16S1_Li120ELi16ELi128ELNS_18Fp8KVCacheDataTypeE0ELb1EEEvPT_PKS3_PKT0_S9_ifPKiSB_iPKfiiiSD_SD_iiiii:
	.zero		1020


//--------------------- .nv.constant0._ZN4vllm25paged_attention_v1_kernelI13__nv_bfloat16S1_Li112ELi16ELi128ELNS_18Fp8KVCacheDataTypeE0ELb1EEEvPT_PKS3_PKT0_S9_ifPKiSB_iPKfiiiSD_SD_iiiii --------------------------
	.section	.nv.constant0._ZN4vllm25paged_attention_v1_kernelI13__nv_bfloat16S1_Li112ELi16ELi128ELNS_18Fp8KVCacheDataTypeE0ELb1EEEvPT_PKS3_PKT0_S9_ifPKiSB_iPKfiiiSD_SD_iiiii,"a",@progbits
	.sectionflags	@""
	.align	4
.nv.constant0._ZN4vllm25paged_attention_v1_kernelI13__nv_bfloat16S1_Li112ELi16ELi128ELNS_18Fp8KVCacheDataTypeE0ELb1EEEvPT_PKS3_PKT0_S9_ifPKiSB_iPKfiiiSD_SD_iiiii:
	.zero		1020


//--------------------- .nv.constant0._ZN4vllm25paged_attention_v1_kernelI13__nv_bfloat16S1_Li96ELi16ELi128ELNS_18Fp8KVCacheDataTypeE0ELb1EEEvPT_PKS3_PKT0_S9_ifPKiSB_iPKfiiiSD_SD_iiiii --------------------------
	.section	.nv.constant0._ZN4vllm25paged_attention_v1_kernelI13__nv_bfloat16S1_Li96ELi16ELi128ELNS_18Fp8KVCacheDataTypeE0ELb1EEEvPT_PKS3_PKT0_S9_ifPKiSB_iPKfiiiSD_SD_iiiii,"a",@progbits
	.sectionflags	@""
	.align	4
.nv.constant0._ZN4vllm25paged_attention_v1_kernelI13__nv_bfloat16S1_Li96ELi16ELi128ELNS_18Fp8KVCacheDataTypeE0ELb1EEEvPT_PKS3_PKT0_S9_ifPKiSB_iPKfiiiSD_SD_iiiii:
	.zero		1020


//--------------------- .nv.constant0._ZN4vllm25paged_attention_v1_kernelI13__nv_bfloat16S1_Li80ELi16ELi128ELNS_18Fp8KVCacheDataTypeE0ELb1EEEvPT_PKS3_PKT0_S9_ifPKiSB_iPKfiiiSD_SD_iiiii --------------------------
	.section	.nv.constant0._ZN4vllm25paged_attention_v1_kernelI13__nv_bfloat16S1_Li80ELi16ELi128ELNS_18Fp8KVCacheDataTypeE0ELb1EEEvPT_PKS3_PKT0_S9_ifPKiSB_iPKfiiiSD_SD_iiiii,"a",@progbits
	.sectionflags	@""
	.align	4
.nv.constant0._ZN4vllm25paged_attention_v1_kernelI13__nv_bfloat16S1_Li80ELi16ELi128ELNS_18Fp8KVCacheDataTypeE0ELb1EEEvPT_PKS3_PKT0_S9_ifPKiSB_iPKfiiiSD_SD_iiiii:
	.zero		1020


//--------------------- .nv.constant0._ZN4vllm25paged_attention_v1_kernelI13__nv_bfloat16S1_Li64ELi16ELi128ELNS_18Fp8KVCacheDataTypeE0ELb1EEEvPT_PKS3_PKT0_S9_ifPKiSB_iPKfiiiSD_SD_iiiii --------------------------
	.section	.nv.constant0._ZN4vllm25paged_attention_v1_kernelI13__nv_bfloat16S1_Li64ELi16ELi128ELNS_18Fp8KVCacheDataTypeE0ELb1EEEvPT_PKS3_PKT0_S9_ifPKiSB_iPKfiiiSD_SD_iiiii,"a",@progbits
	.sectionflags	@""
	.align	4
.nv.constant0._ZN4vllm25paged_attention_v1_kernelI13__nv_bfloat16S1_Li64ELi16ELi128ELNS_18Fp8KVCacheDataTypeE0ELb1EEEvPT_PKS3_PKT0_S9_ifPKiSB_iPKfiiiSD_SD_iiiii:
	.zero		1020


//--------------------- .nv.constant0._ZN4vllm25paged_attention_v1_kernelI13__nv_bfloat16S1_Li32ELi16ELi128ELNS_18Fp8KVCacheDataTypeE0ELb1EEEvPT_PKS3_PKT0_S9_ifPKiSB_iPKfiiiSD_SD_iiiii --------------------------
	.section	.nv.constant0._ZN4vllm25paged_attention_v1_kernelI13__nv_bfloat16S1_Li32ELi16ELi128ELNS_18Fp8KVCacheDataTypeE0ELb1EEEvPT_PKS3_PKT0_S9_ifPKiSB_iPKfiiiSD_SD_iiiii,"a",@progbits
	.sectionflags	@""
	.align	4
.nv.constant0._ZN4vllm25paged_attention_v1_kernelI13__nv_bfloat16S1_Li32ELi16ELi128ELNS_18Fp8KVCacheDataTypeE0ELb1EEEvPT_PKS3_PKT0_S9_ifPKiSB_iPKfiiiSD_SD_iiiii:
	.zero		1020


//--------------------- .nv.constant0._ZN4vllm25paged_attention_v1_kernelI13__nv_bfloat16S1_Li256ELi8ELi128ELNS_18Fp8KVCacheDataTypeE0ELb0EEEvPT_PKS3_PKT0_S9_ifPKiSB_iPKfiiiSD_SD_iiiii --------------------------
	.section	.nv.constant0._ZN4vllm25paged_attention_v1_kernelI13__nv_bfloat16S1_Li256ELi8ELi128ELNS_18Fp8KVCacheDataTypeE0ELb0EEEvPT_PKS3_PKT0_S9_ifPKiSB_iPKfiiiSD_SD_iiiii,"a",@progbits
	.sectionflags	@""
	.align	4
.nv.constant0._ZN4vllm25paged_attention_v1_kernelI13__nv_bfloat16S1_Li256ELi8ELi128ELNS_18Fp8KVCacheDataTypeE0ELb0EEEvPT_PKS3_PKT0_S9_ifPKiSB_iPKfiiiSD_SD_iiiii:
	.zero		1020


//--------------------- .nv.constant0._ZN4vllm25paged_attention_v1_kernelI13__nv_bfloat16S1_Li192ELi8ELi128ELNS_18Fp8KVCacheDataTypeE0ELb0EEEvPT_PKS3_PKT0_S9_ifPKiSB_iPKfiiiSD_SD_iiiii --------------------------
	.section	.nv.constant0._ZN4vllm25paged_attention_v1_kernelI13__nv_bfloat16S1_Li192ELi8ELi128ELNS_18Fp8KVCacheDataTypeE0ELb0EEEvPT_PKS3_PKT0_S9_ifPKiSB_iPKfiiiSD_SD_iiiii,"a",@progbits
	.sectionflags	@""
	.align	4
.nv.constant0._ZN4vllm25paged_attention_v1_kernelI13__nv_bfloat16S1_Li192ELi8ELi128ELNS_18Fp8KVCacheDataTypeE0ELb0EEEvPT_PKS3_PKT0_S9_ifPKiSB_iPKfiiiSD_SD_iiiii:
	.zero		1020


//--------------------- .nv.constant0._ZN4vllm25paged_attention_v1_kernelI13__nv_bfloat16S1_Li128ELi8ELi128ELNS_18Fp8KVCacheDataTypeE0ELb0EEEvPT_PKS3_PKT0_S9_ifPKiSB_iPKfiiiSD_SD_iiiii --------------------------
	.section	.nv.constant0._ZN4vllm25paged_attention_v1_kernelI13__nv_bfloat16S1_Li128ELi8ELi128ELNS_18Fp8KVCacheDataTypeE0ELb0EEEvPT_PKS3_PKT0_S9_ifPKiSB_iPKfiiiSD_SD_iiiii,"a",@progbits
	.sectionflags	@""
	.align	4
.nv.constant0._ZN4vllm25paged_attention_v1_kernelI13__nv_bfloat16S1_Li128ELi8ELi128ELNS_18Fp8KVCacheDataTypeE0ELb0EEEvPT_PKS3_PKT0_S9_ifPKiSB_iPKfiiiSD_SD_iiiii:
	.zero		1020


//--------------------- .nv.constant0._ZN4vllm25paged_attention_v1_kernelI13__nv_bfloat16S1_Li120ELi8ELi128ELNS_18Fp8KVCacheDataTypeE0ELb0EEEvPT_PKS3_PKT0_S9_ifPKiSB_iPKfiiiSD_SD_iiiii --------------------------
	.section	.nv.constant0._ZN4vllm25paged_attention_v1_kernelI13__nv_bfloat16S1_Li120ELi8ELi128ELNS_18Fp8KVCacheDataTypeE0ELb0EEEvPT_PKS3_PKT0_S9_ifPKiSB_iPKfiiiSD_SD_iiiii,"a",@progbits
	.sectionflags	@""
	.align	4
.nv.constant0._ZN4vllm25paged_attention_v1_kernelI13__nv_bfloat16S1_Li120ELi8ELi128ELNS_18Fp8KVCacheDataTypeE0ELb0EEEvPT_PKS3_PKT0_S9_ifPKiSB_iPKfiiiSD_SD_iiiii:
	.zero		1020


//--------------------- .nv.constant0._ZN4vllm25paged_attention_v1_kernelI13__nv_bfloat16S1_Li112ELi8ELi128ELNS_18Fp8KVCacheDataTypeE0ELb0EEEvPT_PKS3_PKT0_S9_ifPKiSB_iPKfiiiSD_SD_iiiii --------------------------
	.section	.nv.constant0._ZN4vllm25paged_attention_v1_kernelI13__nv_bfloat16S1_Li112ELi8ELi128ELNS_18Fp8KVCacheDataTypeE0ELb0EEEvPT_PKS3_PKT0_S9_ifPKiSB_iPKfiiiSD_SD_iiiii,"a",@progbits
	.sectionflags	@""
	.align	4
.nv.constant0._ZN4vllm25paged_attention_v1_kernelI13__nv_bfloat16S1_Li112ELi8ELi128ELNS_18Fp8KVCacheDataTypeE0ELb0EEEvPT_PKS3_PKT0_S9_ifPKiSB_iPKfiiiSD_SD_iiiii:
	.zero		1020


//--------------------- .nv.constant0._ZN4vllm25paged_attention_v1_kernelI13__nv_bfloat16S1_Li96ELi8ELi128ELNS_18Fp8KVCacheDataTypeE0ELb0EEEvPT_PKS3_PKT0_S9_ifPKiSB_iPKfiiiSD_SD_iiiii --------------------------
	.section	.nv.constant0._ZN4vllm25paged_attention_v1_kernelI13__nv_bfloat16S1_Li96ELi8ELi128ELNS_18Fp8KVCacheDataTypeE0ELb0EEEvPT_PKS3_PKT0_S9_ifPKiSB_iPKfiiiSD_SD_iiiii,"a",@progbits
	.sectionflags	@""
	.align	4
.nv.constant0._ZN4vllm25paged_attention_v1_kernelI13__nv_bfloat16S1_Li96ELi8ELi128ELNS_18Fp8KVCacheDataTypeE0ELb0EEEvPT_PKS3_PKT0_S9_ifPKiSB_iPKfiiiSD_SD_iiiii:
	.zero		1020


//--------------------- .nv.constant0._ZN4vllm25paged_attention_v1_kernelI13__nv_bfloat16S1_Li80ELi8ELi128ELNS_18Fp8KVCacheDataTypeE0ELb0EEEvPT_PKS3_PKT0_S9_ifPKiSB_iPKfiiiSD_SD_iiiii --------------------------
	.section	.nv.constant0._ZN4vllm25paged_attention_v1_kernelI13__nv_bfloat16S1_Li80ELi8ELi128ELNS_18Fp8KVCacheDataTypeE0ELb0EEEvPT_PKS3_PKT0_S9_ifPKiSB_iPKfiiiSD_SD_iiiii,"a",@progbits
	.sectionflags	@""
	.align	4
.nv.constant0._ZN4vllm25paged_attention_v1_kernelI13__nv_bfloat16S1_Li80ELi8ELi128ELNS_18Fp8KVCacheDataTypeE0ELb0EEEvPT_PKS3_PKT0_S9_ifPKiSB_iPKfiiiSD_SD_iiiii:
	.zero		1020


//--------------------- .nv.constant0._ZN4vllm25paged_attention_v1_kernelI13__nv_bfloat16S1_Li64ELi8ELi128ELNS_18Fp8KVCacheDataTypeE0ELb0EEEvPT_PKS3_PKT0_S9_ifPKiSB_iPKfiiiSD_SD_iiiii --------------------------
	.section	.nv.constant0._ZN4vllm25paged_attention_v1_kernelI13__nv_bfloat16S1_Li64ELi8ELi128ELNS_18Fp8KVCacheDataTypeE0ELb0EEEvPT_PKS3_PKT0_S9_ifPKiSB_iPKfiiiSD_SD_iiiii,"a",@progbits
	.sectionflags	@""
	.align	4
.nv.constant0._ZN4vllm25paged_attention_v1_kernelI13__nv_bfloat16S1_Li64ELi8ELi128ELNS_18Fp8KVCacheDataTypeE0ELb0EEEvPT_PKS3_PKT0_S9_ifPKiSB_iPKfiiiSD_SD_iiiii:
	.zero		1020


//--------------------- .nv.constant0._ZN4vllm25paged_attention_v1_kernelI13__nv_bfloat16S1_Li32ELi8ELi128ELNS_18Fp8KVCacheDataTypeE0ELb0EEEvPT_PKS3_PKT0_S9_ifPKiSB_iPKfiiiSD_SD_iiiii --------------------------
	.section	.nv.constant0._ZN4vllm25paged_attention_v1_kernelI13__nv_bfloat16S1_Li32ELi8ELi128ELNS_18Fp8KVCacheDataTypeE0ELb0EEEvPT_PKS3_PKT0_S9_ifPKiSB_iPKfiiiSD_SD_iiiii,"a",@progbits
	.sectionflags	@""
	.align	4
.nv.constant0._ZN4vllm25paged_attention_v1_kernelI13__nv_bfloat16S1_Li32ELi8ELi128ELNS_18Fp8KVCacheDataTypeE0ELb0EEEvPT_PKS3_PKT0_S9_ifPKiSB_iPKfiiiSD_SD_iiiii:
	.zero		1020


//--------------------- .nv.constant0._ZN4vllm25paged_attention_v1_kernelI13__nv_bfloat16S1_Li256ELi8ELi128ELNS_18Fp8KVCacheDataTypeE0ELb1EEEvPT_PKS3_PKT0_S9_ifPKiSB_iPKfiiiSD_SD_iiiii --------------------------
	.section	.nv.constant0._ZN4vllm25paged_attention_v1_kernelI13__nv_bfloat16S1_Li256ELi8ELi128ELNS_18Fp8KVCacheDataTypeE0ELb1EEEvPT_PKS3_PKT0_S9_ifPKiSB_iPKfiiiSD_SD_iiiii,"a",@progbits
	.sectionflags	@""
	.align	4
.nv.constant0._ZN4vllm25paged_attention_v1_kernelI13__nv_bfloat16S1_Li256ELi8ELi128ELNS_18Fp8KVCacheDataTypeE0ELb1EEEvPT_PKS3_PKT0_S9_ifPKiSB_iPKfiiiSD_SD_iiiii:
	.zero		1020


//--------------------- .nv.constant0._ZN4vllm25paged_attention_v1_kernelI13__nv_bfloat16S1_Li192ELi8ELi128ELNS_18Fp8KVCacheDataTypeE0ELb1EEEvPT_PKS3_PKT0_S9_ifPKiSB_iPKfiiiSD_SD_iiiii --------------------------
	.section	.nv.constant0._ZN4vllm25paged_attention_v1_kernelI13__nv_bfloat16S1_Li192ELi8ELi128ELNS_18Fp8KVCacheDataTypeE0ELb1EEEvPT_PKS3_PKT0_S9_ifPKiSB_iPKfiiiSD_SD_iiiii,"a",@progbits
	.sectionflags	@""
	.align	4
.nv.constant0._ZN4vllm25paged_attention_v1_kernelI13__nv_bfloat16S1_Li192ELi8ELi128ELNS_18Fp8KVCacheDataTypeE0ELb1EEEvPT_PKS3_PKT0_S9_ifPKiSB_iPKfiiiSD_SD_iiiii:
	.zero		1020


//--------------------- .nv.constant0._ZN4vllm25paged_attention_v1_kernelI13__nv_bfloat16S1_Li128ELi8ELi128ELNS_18Fp8KVCacheDataTypeE0ELb1EEEvPT_PKS3_PKT0_S9_ifPKiSB_iPKfiiiSD_SD_iiiii --------------------------
	.section	.nv.constant0._ZN4vllm25paged_attention_v1_kernelI13__nv_bfloat16S1_Li128ELi8ELi128ELNS_18Fp8KVCacheDataTypeE0ELb1EEEvPT_PKS3_PKT0_S9_ifPKiSB_iPKfiiiSD_SD_iiiii,"a",@progbits
	.sectionflags	@""
	.align	4
.nv.constant0._ZN4vllm25paged_attention_v1_kernelI13__nv_bfloat16S1_Li128ELi8ELi128ELNS_18Fp8KVCacheDataTypeE0ELb1EEEvPT_PKS3_PKT0_S9_ifPKiSB_iPKfiiiSD_SD_iiiii:
	.zero		1020


//--------------------- .nv.constant0._ZN4vllm25paged_attention_v1_kernelI13__nv_bfloat16S1_Li120ELi8ELi128ELNS_18Fp8KVCacheDataTypeE0ELb1EEEvPT_PKS3_PKT0_S9_ifPKiSB_iPKfiiiSD_SD_iiiii --------------------------
	.section	.nv.constant0._ZN4vllm25paged_attention_v1_kernelI13__nv_bfloat16S1_Li120ELi8ELi128ELNS_18Fp8KVCacheDataTypeE0ELb1EEEvPT_PKS3_PKT0_S9_ifPKiSB_iPKfiiiSD_SD_iiiii,"a",@progbits
	.sectionflags	@""
	.align	4
.nv.constant0._ZN4vllm25paged_attention_v1_kernelI13__nv_bfloat16S1_Li120ELi8ELi128ELNS_18Fp8KVCacheDataTypeE0ELb1EEEvPT_PKS3_PKT0_S9_ifPKiSB_iPKfiiiSD_SD_iiiii:
	.zero		1020


//--------------------- .nv.constant0._ZN4vllm25paged_attention_v1_kernelI13__nv_bfloat16S1_Li112ELi8ELi128ELNS_18Fp8KVCacheDataTypeE0ELb1EEEvPT_PKS3_PKT0_S9_ifPKiSB_iPKfiiiSD_SD_iiiii --------------------------
	.section	.nv.constant0._ZN4vllm25paged_attention_v1_kernelI13__nv_bfloat16S1_Li112ELi8ELi128ELNS_18Fp8KVCacheDataTypeE0ELb1EEEvPT_PKS3_PKT0_S9_ifPKiSB_iPKfiiiSD_SD_iiiii,"a",@progbits
	.sectionflags	@""
	.align	4
.nv.constant0._ZN4vllm25paged_attention_v1_kernelI13__nv_bfloat16S1_Li112ELi8ELi128ELNS_18Fp8KVCacheDataTypeE0ELb1EEEvPT_PKS3_PKT0_S9_ifPKiSB_iPKfiiiSD_SD_iiiii:
	.zero		1020


//--------------------- .nv.constant0._ZN4vllm25paged_attention_v1_kernelI13__nv_bfloat16S1_Li96ELi8ELi128ELNS_18Fp8KVCacheDataTypeE0ELb1EEEvPT_PKS3_PKT0_S9_ifPKiSB_iPKfiiiSD_SD_iiiii --------------------------
	.section	.nv.constant0._ZN4vllm25paged_attention_v1_kernelI13__nv_bfloat16S1_Li96ELi8ELi128ELNS_18Fp8KVCacheDataTypeE0ELb1EEEvPT_PKS3_PKT0_S9_ifPKiSB_iPKfiiiSD_SD_iiiii,"a",@progbits
	.sectionflags	@""
	.align	4
.nv.constant0._ZN4vllm25paged_attention_v1_kernelI13__nv_bfloat16S1_Li96ELi8ELi128ELNS_18Fp8KVCacheDataTypeE0ELb1EEEvPT_PKS3_PKT0_S9_ifPKiSB_iPKfiiiSD_SD_iiiii:
	.zero		1020


//--------------------- .nv.constant0._ZN4vllm25paged_attention_v1_kernelI13__nv_bfloat16S1_Li80ELi8ELi128ELNS_18Fp8KVCacheDataTypeE0ELb1EEEvPT_PKS3_PKT0_S9_ifPKiSB_iPKfiiiSD_SD_iiiii --------------------------
	.section	.nv.constant0._ZN4vllm25paged_attention_v1_kernelI13__nv_bfloat16S1_Li80ELi8ELi128ELNS_18Fp8KVCacheDataTypeE0ELb1EEEvPT_PKS3_PKT0_S9_ifPKiSB_iPKfiiiSD_SD_iiiii,"a",@progbits
	.sectionflags	@""
	.align	4
.nv.constant0._ZN4vllm25paged_attention_v1_kernelI13__nv_bfloat16S1_Li80ELi8ELi128ELNS_18Fp8KVCacheDataTypeE0ELb1EEEvPT_PKS3_PKT0_S9_ifPKiSB_iPKfiiiSD_SD_iiiii:
	.zero		1020


//--------------------- .nv.constant0._ZN4vllm25paged_attention_v1_kernelI13__nv_bfloat16S1_Li64ELi8ELi128ELNS_18Fp8KVCacheDataTypeE0ELb1EEEvPT_PKS3_PKT0_S9_ifPKiSB_iPKfiiiSD_SD_iiiii --------------------------
	.section	.nv.constant0._ZN4vllm25paged_attention_v1_kernelI13__nv_bfloat16S1_Li64ELi8ELi128ELNS_18Fp8KVCacheDataTypeE0ELb1EEEvPT_PKS3_PKT0_S9_ifPKiSB_iPKfiiiSD_SD_iiiii,"a",@progbits
	.sectionflags	@""
	.align	4
.nv.constant0._ZN4vllm25paged_attention_v1_kernelI13__nv_bfloat16S1_Li64ELi8ELi128ELNS_18Fp8KVCacheDataTypeE0ELb1EEEvPT_PKS3_PKT0_S9_ifPKiSB_iPKfiiiSD_SD_iiiii:
	.zero		1020


//--------------------- .nv.constant0._ZN4vllm25paged_attention_v1_kernelI13__nv_bfloat16S1_Li32ELi8ELi128ELNS_18Fp8KVCacheDataTypeE0ELb1EEEvPT_PKS3_PKT0_S9_ifPKiSB_iPKfiiiSD_SD_iiiii --------------------------
	.section	.nv.constant0._ZN4vllm25paged_attention_v1_kernelI13__nv_bfloat16S1_Li32ELi8ELi128ELNS_18Fp8KVCacheDataTypeE0ELb1EEEvPT_PKS3_PKT0_S9_ifPKiSB_iPKfiiiSD_SD_iiiii,"a",@progbits
	.sectionflags	@""
	.align	4
.nv.constant0._ZN4vllm25paged_attention_v1_kernelI13__nv_bfloat16S1_Li32ELi8ELi128ELNS_18Fp8KVCacheDataTypeE0ELb1EEEvPT_PKS3_PKT0_S9_ifPKiSB_iPKfiiiSD_SD_iiiii:
	.zero		1020


//--------------------- .nv.constant0._ZN4vllm25paged_attention_v1_kernelIttLi256ELi32ELi128ELNS_18Fp8KVCacheDataTypeE0ELb0EEEvPT_PKS2_PKT0_S8_ifPKiSA_iPKfiiiSC_SC_iiiii --------------------------
	.section	.nv.constant0._ZN4vllm25paged_attention_v1_kernelIttLi256ELi32ELi128ELNS_18Fp8KVCacheDataTypeE0ELb0EEEvPT_PKS2_PKT0_S8_ifPKiSA_iPKfiiiSC_SC_iiiii,"a",@progbits
	.sectionflags	@""
	.align	4
.nv.constant0._ZN4vllm25paged_attention_v1_kernelIttLi256ELi32ELi128ELNS_18Fp8KVCacheDataTypeE0ELb0EEEvPT_PKS2_PKT0_S8_ifPKiSA_iPKfiiiSC_SC_iiiii:
	.zero		1020


//--------------------- .nv.constant0._ZN4vllm25paged_attention_v1_kernelIttLi192ELi32ELi128ELNS_18Fp8KVCacheDataTypeE0ELb0EEEvPT_PKS2_PKT0_S8_ifPKiSA_iPKfiiiSC_SC_iiiii --------------------------
	.section	.nv.constant0._ZN4vllm25paged_attention_v1_kernelIttLi192ELi32ELi128ELNS_18Fp8KVCacheDataTypeE0ELb0EEEvPT_PKS2_PKT0_S8_ifPKiSA_iPKfiiiSC_SC_iiiii,"a",@progbits
	.sectionflags	@""
	.align	4
.nv.constant0._ZN4vllm25paged_attention_v1_kernelIttLi192ELi32ELi128ELNS_18Fp8KVCacheDataTypeE0ELb0EEEvPT_PKS2_PKT0_S8_ifPKiSA_iPKfiiiSC_SC_iiiii:
	.zero		1020


//--------------------- .nv.constant0._ZN4vllm25paged_attention_v1_kernelIttLi128ELi32ELi128ELNS_18Fp8KVCacheDataTypeE0ELb0EEEvPT_PKS2_PKT0_S8_ifPKiSA_iPKfiiiSC_SC_iiiii --------------------------
	.section	.nv.constant0._ZN4vllm25paged_attention_v1_kernelIttLi128ELi32ELi128ELNS_18Fp8KVCacheDataTypeE0ELb0EEEvPT_PKS2_PKT0_S8_ifPKiSA_iPKfiiiSC_SC_iiiii,"a",@progbits
	.sectionflags	@""
	.align	4
.nv.constant0._ZN4vllm25paged_attention_v1_kernelIttLi128ELi32ELi128ELNS_18Fp8KVCacheDataTypeE0ELb0EEEvPT_PKS2_PKT0_S8_ifPKiSA_iPKfiiiSC_SC_iiiii:
	.zero		1020


//--------------------- .nv.constant0._ZN4vllm25paged_attention_v1_kernelIttLi120ELi32ELi128ELNS_18Fp8KVCacheDataTypeE0ELb0EEEvPT_PKS2_PKT0_S8_ifPKiSA_iPKfiiiSC_SC_iiiii --------------------------
	.section	.nv.constant0._ZN4vllm25paged_attention_v1_kernelIttLi120ELi32ELi128ELNS_18Fp8KVCacheDataTypeE0ELb0EEEvPT_PKS2_PKT0_S8_ifPKiSA_iPKfiiiSC_SC_iiiii,"a",@progbits
	.sectionflags	@""
	.align	4
.nv.constant0._ZN4vllm25paged_attention_v1_kernelIttLi120ELi32ELi128ELNS_18Fp8KVCacheDataTypeE0ELb0EEEvPT_PKS2_PKT0_S8_ifPKiSA_iPKfiiiSC_SC_iiiii:
	.zero		1020


//--------------------- .nv.constant0._ZN4vllm25paged_attention_v1_kernelIttLi112ELi32ELi128ELNS_18Fp8KVCacheDataTypeE0ELb0EEEvPT_PKS2_PKT0_S8_ifPKiSA_iPKfiiiSC_SC_iiiii --------------------------
	.section	.nv.constant0._ZN4vllm25paged_attention_v1_kernelIttLi112ELi32ELi128ELNS_18Fp8KVCacheDataTypeE0ELb0EEEvPT_PKS2_PKT0_S8_ifPKiSA_iPKfiiiSC_SC_iiiii,"a",@progbits
	.sectionflags	@""
	.align	4
.nv.constant0._ZN4vllm25paged_attention_v1_kernelIttLi112ELi32ELi128ELNS_18Fp8KVCacheDataTypeE0ELb0EEEvPT_PKS2_PKT0_S8_ifPKiSA_iPKfiiiSC_SC_iiiii:
	.zero		1020


//--------------------- .nv.constant0._ZN4vllm25paged_attention_v1_kernelIttLi96ELi32ELi128ELNS_18Fp8KVCacheDataTypeE0ELb0EEEvPT_PKS2_PKT0_S8_ifPKiSA_iPKfiiiSC_SC_iiiii --------------------------
	.section	.nv.constant0._ZN4vllm25paged_attention_v1_kernelIttLi96ELi32ELi128ELNS_18Fp8KVCacheDataTypeE0ELb0EEEvPT_PKS2_PKT0_S8_ifPKiSA_iPKfiiiSC_SC_iiiii,"a",@progbits
	.sectionflags	@""
	.align	4
.nv.constant0._ZN4vllm25paged_attention_v1_kernelIttLi96ELi32ELi128ELNS_18Fp8KVCacheDataTypeE0ELb0EEEvPT_PKS2_PKT0_S8_ifPKiSA_iPKfiiiSC_SC_iiiii:
	.zero		1020


//--------------------- .nv.constant0._ZN4vllm25paged_attention_v1_kernelIttLi80ELi32ELi128ELNS_18Fp8KVCacheDataTypeE0ELb0EEEvPT_PKS2_PKT0_S8_ifPKiSA_iPKfiiiSC_SC_iiiii --------------------------
	.section	.nv.constant0._ZN4vllm25paged_attention_v1_kernelIttLi80ELi32ELi128ELNS_18Fp8KVCacheDataTypeE0ELb0EEEvPT_PKS2_PKT0_S8_ifPKiSA_iPKfiiiSC_SC_iiiii,"a",@progbits
	.sectionflags	@""
	.align	4
.nv.constant0._ZN4vllm25paged_attention_v1_kernelIttLi80ELi32ELi128ELNS_18Fp8KVCacheDataTypeE0ELb0EEEvPT_PKS2_PKT0_S8_ifPKiSA_iPKfiiiSC_SC_iiiii:
	.zero		1020


//--------------------- .nv.constant0._ZN4vllm25paged_attention_v1_kernelIttLi64ELi32ELi128ELNS_18Fp8KVCacheDataTypeE0ELb0EEEvPT_PKS2_PKT0_S8_ifPKiSA_iPKfiiiSC_SC_iiiii --------------------------
	.section	.nv.constant0._ZN4vllm25paged_attention_v1_kernelIttLi64ELi32ELi128ELNS_18Fp8KVCacheDataTypeE0ELb0EEEvPT_PKS2_PKT0_S8_ifPKiSA_iPKfiiiSC_SC_iiiii,"a",@progbits
	.sectionflags	@""
	.align	4
.nv.constant0._ZN4vllm25paged_attention_v1_kernelIttLi64ELi32ELi128ELNS_18Fp8KVCacheDataTypeE0ELb0EEEvPT_PKS2_PKT0_S8_ifPKiSA_iPKfiiiSC_SC_iiiii:
	.zero		1020


//--------------------- .nv.constant0._ZN4vllm25paged_attention_v1_kernelIttLi32ELi32ELi128ELNS_18Fp8KVCacheDataTypeE0ELb0EEEvPT_PKS2_PKT0_S8_ifPKiSA_iPKfiiiSC_SC_iiiii --------------------------
	.section	.nv.constant0._ZN4vllm25paged_attention_v1_kernelIttLi32ELi32ELi128ELNS_18Fp8KVCacheDataTypeE0ELb0EEEvPT_PKS2_PKT0_S8_ifPKiSA_iPKfiiiSC_SC_iiiii,"a",@progbits
	.sectionflags	@""
	.align	4
.nv.constant0._ZN4vllm25paged_attention_v1_kernelIttLi32ELi32ELi128ELNS_18Fp8KVCacheDataTypeE0ELb0EEEvPT_PKS2_PKT0_S8_ifPKiSA_iPKfiiiSC_SC_iiiii:
	.zero		1020


//--------------------- .nv.constant0._ZN4vllm25paged_attention_v1_kernelIttLi256ELi32ELi128ELNS_18Fp8KVCacheDataTypeE0ELb1EEEvPT_PKS2_PKT0_S8_ifPKiSA_iPKfiiiSC_SC_iiiii --------------------------
	.section	.nv.constant0._ZN4vllm25paged_attention_v1_kernelIttLi256ELi32ELi128ELNS_18Fp8KVCacheDataTypeE0ELb1EEEvPT_PKS2_PKT0_S8_ifPKiSA_iPKfiiiSC_SC_iiiii,"a",@progbits
	.sectionflags	@""
	.align	4
.nv.constant0._ZN4vllm25paged_attention_v1_kernelIttLi256ELi32ELi128ELNS_18Fp8KVCacheDataTypeE0ELb1EEEvPT_PKS2_PKT0_S8_ifPKiSA_iPKfiiiSC_SC_iiiii:
	.zero		1020


//--------------------- .nv.constant0._ZN4vllm25paged_attention_v1_kernelIttLi192ELi32ELi128ELNS_18Fp8KVCacheDataTypeE0ELb1EEEvPT_PKS2_PKT0_S8_ifPKiSA_iPKfiiiSC_SC_iiiii --------------------------
	.section	.nv.constant0._ZN4vllm25paged_attention_v1_kernelIttLi192ELi32ELi128ELNS_18Fp8KVCacheDataTypeE0ELb1EEEvPT_PKS2_PKT0_S8_ifPKiSA_iPKfiiiSC_SC_iiiii,"a",@progbits
	.sectionflags	@""
	.align	4
.nv.constant0._ZN4vllm25paged_attention_v1_kernelIttLi192ELi32ELi128ELNS_18Fp8KVCacheDataTypeE0ELb1EEEvPT_PKS2_PKT0_S8_ifPKiSA_iPKfiiiSC_SC_iiiii:
	.zero		1020


//--------------------- .nv.constant0._ZN4vllm25paged_attention_v1_kernelIttLi128ELi32ELi128ELNS_18Fp8KVCacheDataTypeE0ELb1EEEvPT_PKS2_PKT0_S8_ifPKiSA_iPKfiiiSC_SC_iiiii --------------------------
	.section	.nv.constant0._ZN4vllm25paged_attention_v1_kernelIttLi128ELi32ELi128ELNS_18Fp8KVCacheDataTypeE0ELb1EEEvPT_PKS2_PKT0_S8_ifPKiSA_iPKfiiiSC_SC_iiiii,"a",@progbits
	.sectionflags	@""
	.align	4
.nv.constant0._ZN4vllm25paged_attention_v1_kernelIttLi128ELi32ELi128ELNS_18Fp8KVCacheDataTypeE0ELb1EEEvPT_PKS2_PKT0_S8_ifPKiSA_iPKfiiiSC_SC_iiiii:
	.zero		1020


//--------------------- .nv.constant0._ZN4vllm25paged_attention_v1_kernelIttLi120ELi32ELi128ELNS_18Fp8KVCacheDataTypeE0ELb1EEEvPT_PKS2_PKT0_S8_ifPKiSA_iPKfiiiSC_SC_iiiii --------------------------
	.section	.nv.constant0._ZN4vllm25paged_attention_v1_kernelIttLi120ELi32ELi128ELNS_18Fp8KVCacheDataTypeE0ELb1EEEvPT_PKS2_PKT0_S8_ifPKiSA_iPKfiiiSC_SC_iiiii,"a",@progbits
	.sectionflags	@""
	.align	4
.nv.constant0._ZN4vllm25paged_attention_v1_kernelIttLi120ELi32ELi128ELNS_18Fp8KVCacheDataTypeE0ELb1EEEvPT_PKS2_PKT0_S8_ifPKiSA_iPKfiiiSC_SC_iiiii:
	.zero		1020


//--------------------- .nv.constant0._ZN4vllm25paged_attention_v1_kernelIttLi112ELi32ELi128ELNS_18Fp8KVCacheDataTypeE0ELb1EEEvPT_PKS2_PKT0_S8_ifPKiSA_iPKfiiiSC_SC_iiiii --------------------------
	.section	.nv.constant0._ZN4vllm25paged_attention_v1_kernelIttLi112ELi32ELi128ELNS_18Fp8KVCacheDataTypeE0ELb1EEEvPT_PKS2_PKT0_S8_ifPKiSA_iPKfiiiSC_SC_iiiii,"a",@progbits
	.sectionflags	@""
	.align	4
.nv.constant0._ZN4vllm25paged_attention_v1_kernelIttLi112ELi32ELi128ELNS_18Fp8KVCacheDataTypeE0ELb1EEEvPT_PKS2_PKT0_S8_ifPKiSA_iPKfiiiSC_SC_iiiii:
	.zero		1020


//--------------------- .nv.constant0._ZN4vllm25paged_attention_v1_kernelIttLi96ELi32ELi128ELNS_18Fp8KVCacheDataTypeE0ELb1EEEvPT_PKS2_PKT0_S8_ifPKiSA_iPKfiiiSC_SC_iiiii --------------------------
	.section	.nv.constant0._ZN4vllm25paged_attention_v1_kernelIttLi96ELi32ELi128ELNS_18Fp8KVCacheDataTypeE0ELb1EEEvPT_PKS2_PKT0_S8_ifPKiSA_iPKfiiiSC_SC_iiiii,"a",@progbits
	.sectionflags	@""
	.align	4
.nv.constant0._ZN4vllm25paged_attention_v1_kernelIttLi96ELi32ELi128ELNS_18Fp8KVCacheDataTypeE0ELb1EEEvPT_PKS2_PKT0_S8_ifPKiSA_iPKfiiiSC_SC_iiiii:
	.zero		1020


//--------------------- .nv.constant0._ZN4vllm25paged_attention_v1_kernelIttLi80ELi32ELi128ELNS_18Fp8KVCacheDataTypeE0ELb1EEEvPT_PKS2_PKT0_S8_ifPKiSA_iPKfiiiSC_SC_iiiii --------------------------
	.section	.nv.constant0._ZN4vllm25paged_attention_v1_kernelIttLi80ELi32ELi128ELNS_18Fp8KVCacheDataTypeE0ELb1EEEvPT_PKS2_PKT0_S8_ifPKiSA_iPKfiiiSC_SC_iiiii,"a",@progbits
	.sectionflags	@""
	.align	4
.nv.constant0._ZN4vllm25paged_attention_v1_kernelIttLi80ELi32ELi128ELNS_18Fp8KVCacheDataTypeE0ELb1EEEvPT_PKS2_PKT0_S8_ifPKiSA_iPKfiiiSC_SC_iiiii:
	.zero		1020


//--------------------- .nv.constant0._ZN4vllm25paged_attention_v1_kernelIttLi64ELi32ELi128ELNS_18Fp8KVCacheDataTypeE0ELb1EEEvPT_PKS2_PKT0_S8_ifPKiSA_iPKfiiiSC_SC_iiiii --------------------------
	.section	.nv.constant0._ZN4vllm25paged_attention_v1_kernelIttLi64ELi32ELi128ELNS_18Fp8KVCacheDataTypeE0ELb1EEEvPT_PKS2_PKT0_S8_ifPKiSA_iPKfiiiSC_SC_iiiii,"a",@progbits
	.sectionflags	@""
	.align	4
.nv.constant0._ZN4vllm25paged_attention_v1_kernelIttLi64ELi32ELi128ELNS_18Fp8KVCacheDataTypeE0ELb1EEEvPT_PKS2_PKT0_S8_ifPKiSA_iPKfiiiSC_SC_iiiii:
	.zero		1020


//--------------------- .nv.constant0._ZN4vllm25paged_attention_v1_kernelIttLi32ELi32ELi128ELNS_18Fp8KVCacheDataTypeE0ELb1EEEvPT_PKS2_PKT0_S8_ifPKiSA_iPKfiiiSC_SC_iiiii --------------------------
	.section	.nv.constant0._ZN4vllm25paged_attention_v1_kernelIttLi32ELi32ELi128ELNS_18Fp8KVCacheDataTypeE0ELb1EEEvPT_PKS2_PKT0_S8_ifPKiSA_iPKfiiiSC_SC_iiiii,"a",@progbits
	.sectionflags	@""
	.align	4
.nv.constant0._ZN4vllm25paged_attention_v1_kernelIttLi32ELi32ELi128ELNS_18Fp8KVCacheDataTypeE0ELb1EEEvPT_PKS2_PKT0_S8_ifPKiSA_iPKfiiiSC_SC_iiiii:
	.zero		1020


//--------------------- .nv.constant0._ZN4vllm25paged_attention_v1_kernelIttLi256ELi16ELi128ELNS_18Fp8KVCacheDataTypeE0ELb0EEEvPT_PKS2_PKT0_S8_ifPKiSA_iPKfiiiSC_SC_iiiii --------------------------
	.section	.nv.constant0._ZN4vllm25paged_attention_v1_kernelIttLi256ELi16ELi128ELNS_18Fp8KVCacheDataTypeE0ELb0EEEvPT_PKS2_PKT0_S8_ifPKiSA_iPKfiiiSC_SC_iiiii,"a",@progbits
	.sectionflags	@""
	.align	4
.nv.constant0._ZN4vllm25paged_attention_v1_kernelIttLi256ELi16ELi128ELNS_18Fp8KVCacheDataTypeE0ELb0EEEvPT_PKS2_PKT0_S8_ifPKiSA_iPKfiiiSC_SC_iiiii:
	.zero		1020


//--------------------- .nv.constant0._ZN4vllm25paged_attention_v1_kernelIttLi192ELi16ELi128ELNS_18Fp8KVCacheDataTypeE0ELb0EEEvPT_PKS2_PKT0_S8_ifPKiSA_iPKfiiiSC_SC_iiiii --------------------------
	.section	.nv.constant0._ZN4vllm25paged_attention_v1_kernelIttLi192ELi16ELi128ELNS_18Fp8KVCacheDataTypeE0ELb0EEEvPT_PKS2_PKT0_S8_ifPKiSA_iPKfiiiSC_SC_iiiii,"a",@progbits
	.sectionflags	@""
	.align	4
.nv.constant0._ZN4vllm25paged_attention_v1_kernelIttLi192ELi16ELi128ELNS_18Fp8KVCacheDataTypeE0ELb0EEEvPT_PKS2_PKT0_S8_ifPKiSA_iPKfiiiSC_SC_iiiii:
	.zero		1020


//--------------------- .nv.constant0._ZN4vllm25paged_attention_v1_kernelIttLi128ELi16ELi128ELNS_18Fp8KVCacheDataTypeE0ELb0EEEvPT_PKS2_PKT0_S8_ifPKiSA_iPKfiiiSC_SC_iiiii --------------------------
	.section	.nv.constant0._ZN4vllm25paged_attention_v1_kernelIttLi128ELi16ELi128ELNS_18Fp8KVCacheDataTypeE0ELb0EEEvPT_PKS2_PKT0_S8_ifPKiSA_iPKfiiiSC_SC_iiiii,"a",@progbits
	.sectionflags	@""
	.align	4
.nv.constant0._ZN4vllm25paged_attention_v1_kernelIttLi128ELi16ELi128ELNS_18Fp8KVCacheDataTypeE0ELb0EEEvPT_PKS2_PKT0_S8_ifPKiSA_iPKfiiiSC_SC_iiiii:
	.zero		1020


//--------------------- .nv.constant0._ZN4vllm25paged_attention_v1_kernelIttLi120ELi16ELi128ELNS_18Fp8KVCacheDataTypeE0ELb0EEEvPT_PKS2_PKT0_S8_ifPKiSA_iPKfiiiSC_SC_iiiii --------------------------
	.section	.nv.constant0._ZN4vllm25paged_attention_v1_kernelIttLi120ELi16ELi128ELNS_18Fp8KVCacheDataTypeE0ELb0EEEvPT_PKS2_PKT0_S8_ifPKiSA_iPKfiiiSC_SC_iiiii,"a",@progbits
	.sectionflags	@""
	.align	4
.nv.constant0._ZN4vllm25paged_attention_v1_kernelIttLi120ELi16ELi128ELNS_18Fp8KVCacheDataTypeE0ELb0EEEvPT_PKS2_PKT0_S8_ifPKiSA_iPKfiiiSC_SC_iiiii:
	.zero		1020


//--------------------- .nv.constant0._ZN4vllm25paged_attention_v1_kernelIttLi112ELi16ELi128ELNS_18Fp8KVCacheDataTypeE0ELb0EEEvPT_PKS2_PKT0_S8_ifPKiSA_iPKfiiiSC_SC_iiiii --------------------------
	.section	.nv.constant0._ZN4vllm25paged_attention_v1_kernelIttLi112ELi16ELi128ELNS_18Fp8KVCacheDataTypeE0ELb0EEEvPT_PKS2_PKT0_S8_ifPKiSA_iPKfiiiSC_SC_iiiii,"a",@progbits
	.sectionflags	@""
	.align	4
.nv.constant0._ZN4vllm25paged_attention_v1_kernelIttLi112ELi16ELi128ELNS_18Fp8KVCacheDataTypeE0ELb0EEEvPT_PKS2_PKT0_S8_ifPKiSA_iPKfiiiSC_SC_iiiii:
	.zero		1020


//--------------------- .nv.constant0._ZN4vllm25paged_attention_v1_kernelIttLi96ELi16ELi128ELNS_18Fp8KVCacheDataTypeE0ELb0EEEvPT_PKS2_PKT0_S8_ifPKiSA_iPKfiiiSC_SC_iiiii --------------------------
	.section	.nv.constant0._ZN4vllm25paged_attention_v1_kernelIttLi96ELi16ELi128ELNS_18Fp8KVCacheDataTypeE0ELb0EEEvPT_PKS2_PKT0_S8_ifPKiSA_iPKfiiiSC_SC_iiiii,"a",@progbits
	.sectionflags	@""
	.align	4
.nv.constant0._ZN4vllm25paged_attention_v1_kernelIttLi96ELi16ELi128ELNS_18Fp8KVCacheDataTypeE0ELb0EEEvPT_PKS2_PKT0_S8_ifPKiSA_iPKfiiiSC_SC_iiiii:
	.zero		1020


//--------------------- .nv.constant0._ZN4vllm25paged_attention_v1_kernelIttLi80ELi16ELi128ELNS_18Fp8KVCacheDataTypeE0ELb0EEEvPT_PKS2_PKT0_S8_ifPKiSA_iPKfiiiSC_SC_iiiii --------------------------
	.section	.nv.constant0._ZN4vllm25paged_attention_v1_kernelIttLi80ELi16ELi128ELNS_18Fp8KVCacheDataTypeE0ELb0EEEvPT_PKS2_PKT0_S8_ifPKiSA_iPKfiiiSC_SC_iiiii,"a",@progbits
	.sectionflags	@""
	.align	4
.nv.constant0._ZN4vllm25paged_attention_v1_kernelIttLi80ELi16ELi128ELNS_18Fp8KVCacheDataTypeE0ELb0EEEvPT_PKS2_PKT0_S8_ifPKiSA_iPKfiiiSC_SC_iiiii:
	.zero		1020


//--------------------- .nv.constant0._ZN4vllm25paged_attention_v1_kernelIttLi64ELi16ELi128ELNS_18Fp8KVCacheDataTypeE0ELb0EEEvPT_PKS2_PKT0_S8_ifPKiSA_iPKfiiiSC_SC_iiiii --------------------------
	.section	.nv.constant0._ZN4vllm25paged_attention_v1_kernelIttLi64ELi16ELi128ELNS_18Fp8KVCacheDataTypeE0ELb0EEEvPT_PKS2_PKT0_S8_ifPKiSA_iPKfiiiSC_SC_iiiii,"a",@progbits
	.sectionflags	@""
	.align	4
.nv.constant0._ZN4vllm25paged_attention_v1_kernelIttLi64ELi16ELi128ELNS_18Fp8KVCacheDataTypeE0ELb0EEEvPT_PKS2_PKT0_S8_ifPKiSA_iPKfiiiSC_SC_iiiii:
	.zero		1020


//--------------------- .nv.constant0._ZN4vllm25paged_attention_v1_kernelIttLi32ELi16ELi128ELNS_18Fp8KVCacheDataTypeE0ELb0EEEvPT_PKS2_PKT0_S8_ifPKiSA_iPKfiiiSC_SC_iiiii --------------------------
	.section	.nv.constant0._ZN4vllm25paged_attention_v1_kernelIttLi32ELi16ELi128ELNS_18Fp8KVCacheDataTypeE0ELb0EEEvPT_PKS2_PKT0_S8_ifPKiSA_iPKfiiiSC_SC_iiiii,"a",@progbits
	.sectionflags	@""
	.align	4
.nv.constant0._ZN4vllm25paged_attention_v1_kernelIttLi32ELi16ELi128ELNS_18Fp8KVCacheDataTypeE0ELb0EEEvPT_PKS2_PKT0_S8_ifPKiSA_iPKfiiiSC_SC_iiiii:
	.zero		1020


//--------------------- .nv.constant0._ZN4vllm25paged_attention_v1_kernelIttLi256ELi16ELi128ELNS_18Fp8KVCacheDataTypeE0ELb1EEEvPT_PKS2_PKT0_S8_ifPKiSA_iPKfiiiSC_SC_iiiii --------------------------
	.section	.nv.constant0._ZN4vllm25paged_attention_v1_kernelIttLi256ELi16ELi128ELNS_18Fp8KVCacheDataTypeE0ELb1EEEvPT_PKS2_PKT0_S8_ifPKiSA_iPKfiiiSC_SC_iiiii,"a",@progbits
	.sectionflags	@""
	.align	4
.nv.constant0._ZN4vllm25paged_attention_v1_kernelIttLi256ELi16ELi128ELNS_18Fp8KVCacheDataTypeE0ELb1EEEvPT_PKS2_PKT0_S8_ifPKiSA_iPKfiiiSC_SC_iiiii:
	.zero		1020


//--------------------- .nv.constant0._ZN4vllm25paged_attention_v1_kernelIttLi192ELi16ELi128ELNS_18Fp8KVCacheDataTypeE0ELb1EEEvPT_PKS2_PKT0_S8_ifPKiSA_iPKfiiiSC_SC_iiiii --------------------------
	.section	.nv.constant0._ZN4vllm25paged_attention_v1_kernelIttLi192ELi16ELi128ELNS_18Fp8KVCacheDataTypeE0ELb1EEEvPT_PKS2_PKT0_S8_ifPKiSA_iPKfiiiSC_SC_iiiii,"a",@progbits
	.sectionflags	@""
	.align	4
.nv.constant0._ZN4vllm25paged_attention_v1_kernelIttLi192ELi16ELi128ELNS_18Fp8KVCacheDataTypeE0ELb1EEEvPT_PKS2_PKT0_S8_ifPKiSA_iPKfiiiSC_SC_iiiii:
	.zero		1020


//--------------------- .nv.constant0._ZN4vllm25paged_attention_v1_kernelIttLi128ELi16ELi128ELNS_18Fp8KVCacheDataTypeE0ELb1EEEvPT_PKS2_PKT0_S8_ifPKiSA_iPKfiiiSC_SC_iiiii --------------------------
	.section	.nv.constant0._ZN4vllm25paged_attention_v1_kernelIttLi128ELi16ELi128ELNS_18Fp8KVCacheDataTypeE0ELb1EEEvPT_PKS2_PKT0_S8_ifPKiSA_iPKfiiiSC_SC_iiiii,"a",@progbits
	.sectionflags	@""
	.align	4
.nv.constant0._ZN4vllm25paged_attention_v1_kernelIttLi128ELi16ELi128ELNS_18Fp8KVCacheDataTypeE0ELb1EEEvPT_PKS2_PKT0_S8_ifPKiSA_iPKfiiiSC_SC_iiiii:
	.zero		1020


//--------------------- .nv.constant0._ZN4vllm25paged_attention_v1_kernelIttLi120ELi16ELi128ELNS_18Fp8KVCacheDataTypeE0ELb1EEEvPT_PKS2_PKT0_S8_ifPKiSA_iPKfiiiSC_SC_iiiii --------------------------
	.section	.nv.constant0._ZN4vllm25paged_attention_v1_kernelIttLi120ELi16ELi128ELNS_18Fp8KVCacheDataTypeE0ELb1EEEvPT_PKS2_PKT0_S8_ifPKiSA_iPKfiiiSC_SC_iiiii,"a",@progbits
	.sectionflags	@""
	.align	4
.nv.constant0._ZN4vllm25paged_attention_v1_kernelIttLi120ELi16ELi128ELNS_18Fp8KVCacheDataTypeE0ELb1EEEvPT_PKS2_PKT0_S8_ifPKiSA_iPKfiiiSC_SC_iiiii:
	.zero		1020


//--------------------- .nv.constant0._ZN4vllm25paged_attention_v1_kernelIttLi112ELi16ELi128ELNS_18Fp8KVCacheDataTypeE0ELb1EEEvPT_PKS2_PKT0_S8_ifPKiSA_iPKfiiiSC_SC_iiiii --------------------------
	.section	.nv.constant0._ZN4vllm25paged_attention_v1_kernelIttLi112ELi16ELi128ELNS_18Fp8KVCacheDataTypeE0ELb1EEEvPT_PKS2_PKT0_S8_ifPKiSA_iPKfiiiSC_SC_iiiii,"a",@progbits
	.sectionflags	@""
	.align	4
.nv.constant0._ZN4vllm25paged_attention_v1_kernelIttLi112ELi16ELi128ELNS_18Fp8KVCacheDataTypeE0ELb1EEEvPT_PKS2_PKT0_S8_ifPKiSA_iPKfiiiSC_SC_iiiii:
	.zero		1020


//--------------------- .nv.constant0._ZN4vllm25paged_attention_v1_kernelIttLi96ELi16ELi128ELNS_18Fp8KVCacheDataTypeE0ELb1EEEvPT_PKS2_PKT0_S8_ifPKiSA_iPKfiiiSC_SC_iiiii --------------------------
	.section	.nv.constant0._ZN4vllm25paged_attention_v1_kernelIttLi96ELi16ELi128ELNS_18Fp8KVCacheDataTypeE0ELb1EEEvPT_PKS2_PKT0_S8_ifPKiSA_iPKfiiiSC_SC_iiiii,"a",@progbits
	.sectionflags	@""
	.align	4
.nv.constant0._ZN4vllm25paged_attention_v1_kernelIttLi96ELi16ELi128ELNS_18Fp8KVCacheDataTypeE0ELb1EEEvPT_PKS2_PKT0_S8_ifPKiSA_iPKfiiiSC_SC_iiiii:
	.zero		1020


//--------------------- .nv.constant0._ZN4vllm25paged_attention_v1_kernelIttLi80ELi16ELi128ELNS_18Fp8KVCacheDataTypeE0ELb1EEEvPT_PKS2_PKT0_S8_ifPKiSA_iPKfiiiSC_SC_iiiii --------------------------
	.section	.nv.constant0._ZN4vllm25paged_attention_v1_kernelIttLi80ELi16ELi128ELNS_18Fp8KVCacheDataTypeE0ELb1EEEvPT_PKS2_PKT0_S8_ifPKiSA_iPKfiiiSC_SC_iiiii,"a",@progbits
	.sectionflags	@""
	.align	4
.nv.constant0._ZN4vllm25paged_attention_v1_kernelIttLi80ELi16ELi128ELNS_18Fp8KVCacheDataTypeE0ELb1EEEvPT_PKS2_PKT0_S8_ifPKiSA_iPKfiiiSC_SC_iiiii:
	.zero		1020


//--------------------- .nv.constant0._ZN4vllm25paged_attention_v1_kernelIttLi64ELi16ELi128ELNS_18Fp8KVCacheDataTypeE0ELb1EEEvPT_PKS2_PKT0_S8_ifPKiSA_iPKfiiiSC_SC_iiiii --------------------------
	.section	.nv.constant0._ZN4vllm25paged_attention_v1_kernelIttLi64ELi16ELi128ELNS_18Fp8KVCacheDataTypeE0ELb1EEEvPT_PKS2_PKT0_S8_ifPKiSA_iPKfiiiSC_SC_iiiii,"a",@progbits
	.sectionflags	@""
	.align	4
.nv.constant0._ZN4vllm25paged_attention_v1_kernelIttLi64ELi16ELi128ELNS_18Fp8KVCacheDataTypeE0ELb1EEEvPT_PKS2_PKT0_S8_ifPKiSA_iPKfiiiSC_SC_iiiii:
	.zero		1020


//--------------------- .nv.constant0._ZN4vllm25paged_attention_v1_kernelIttLi32ELi16ELi128ELNS_18Fp8KVCacheDataTypeE0ELb1EEEvPT_PKS2_PKT0_S8_ifPKiSA_iPKfiiiSC_SC_iiiii --------------------------
	.section	.nv.constant0._ZN4vllm25paged_attention_v1_kernelIttLi32ELi16ELi128ELNS_18Fp8KVCacheDataTypeE0ELb1EEEvPT_PKS2_PKT0_S8_ifPKiSA_iPKfiiiSC_SC_iiiii,"a",@progbits
	.sectionflags	@""
	.align	4
.nv.constant0._ZN4vllm25paged_attention_v1_kernelIttLi32ELi16ELi128ELNS_18Fp8KVCacheDataTypeE0ELb1EEEvPT_PKS2_PKT0_S8_ifPKiSA_iPKfiiiSC_SC_iiiii:
	.zero		1020


//--------------------- .nv.constant0._ZN4vllm25paged_attention_v1_kernelIttLi256ELi8ELi128ELNS_18Fp8KVCacheDataTypeE0ELb0EEEvPT_PKS2_PKT0_S8_ifPKiSA_iPKfiiiSC_SC_iiiii --------------------------
	.section	.nv.constant0._ZN4vllm25paged_attention_v1_kernelIttLi256ELi8ELi128ELNS_18Fp8KVCacheDataTypeE0ELb0EEEvPT_PKS2_PKT0_S8_ifPKiSA_iPKfiiiSC_SC_iiiii,"a",@progbits
	.sectionflags	@""
	.align	4
.nv.constant0._ZN4vllm25paged_attention_v1_kernelIttLi256ELi8ELi128ELNS_18Fp8KVCacheDataTypeE0ELb0EEEvPT_PKS2_PKT0_S8_ifPKiSA_iPKfiiiSC_SC_iiiii:
	.zero		1020


//--------------------- .nv.constant0._ZN4vllm25paged_attention_v1_kernelIttLi192ELi8ELi128ELNS_18Fp8KVCacheDataTypeE0ELb0EEEvPT_PKS2_PKT0_S8_ifPKiSA_iPKfiiiSC_SC_iiiii --------------------------
	.section	.nv.constant0._ZN4vllm25paged_attention_v1_kernelIttLi192ELi8ELi128ELNS_18Fp8KVCacheDataTypeE0ELb0EEEvPT_PKS2_PKT0_S8_ifPKiSA_iPKfiiiSC_SC_iiiii,"a",@progbits
	.sectionflags	@""
	.align	4
.nv.constant0._ZN4vllm25paged_attention_v1_kernelIttLi192ELi8ELi128ELNS_18Fp8KVCacheDataTypeE0ELb0EEEvPT_PKS2_PKT0_S8_ifPKiSA_iPKfiiiSC_SC_iiiii:
	.zero		1020


//--------------------- .nv.constant0._ZN4vllm25paged_attention_v1_kernelIttLi128ELi8ELi128ELNS_18Fp8KVCacheDataTypeE0ELb0EEEvPT_PKS2_PKT0_S8_ifPKiSA_iPKfiiiSC_SC_iiiii --------------------------
	.section	.nv.constant0._ZN4vllm25paged_attention_v1_kernelIttLi128ELi8ELi128ELNS_18Fp8KVCacheDataTypeE0ELb0EEEvPT_PKS2_PKT0_S8_ifPKiSA_iPKfiiiSC_SC_iiiii,"a",@progbits
	.sectionflags	@""
	.align	4
.nv.constant0._ZN4vllm25paged_attention_v1_kernelIttLi128ELi8ELi128ELNS_18Fp8KVCacheDataTypeE0ELb0EEEvPT_PKS2_PKT0_S8_ifPKiSA_iPKfiiiSC_SC_iiiii:
	.zero		1020


//--------------------- .nv.constant0._ZN4vllm25paged_attention_v1_kernelIttLi120ELi8ELi128ELNS_18Fp8KVCacheDataTypeE0ELb0EEEvPT_PKS2_PKT0_S8_ifPKiSA_iPKfiiiSC_SC_iiiii --------------------------
	.section	.nv.constant0._ZN4vllm25paged_attention_v1_kernelIttLi120ELi8ELi128ELNS_18Fp8KVCacheDataTypeE0ELb0EEEvPT_PKS2_PKT0_S8_ifPKiSA_iPKfiiiSC_SC_iiiii,"a",@progbits
	.sectionflags	@""
	.align	4
.nv.constant0._ZN4vllm25paged_attention_v1_kernelIttLi120ELi8ELi128ELNS_18Fp8KVCacheDataTypeE0ELb0EEEvPT_PKS2_PKT0_S8_ifPKiSA_iPKfiiiSC_SC_iiiii:
	.zero		1020


//--------------------- .nv.constant0._ZN4vllm25paged_attention_v1_kernelIttLi112ELi8ELi128ELNS_18Fp8KVCacheDataTypeE0ELb0EEEvPT_PKS2_PKT0_S8_ifPKiSA_iPKfiiiSC_SC_iiiii --------------------------
	.section	.nv.constant0._ZN4vllm25paged_attention_v1_kernelIttLi112ELi8ELi128ELNS_18Fp8KVCacheDataTypeE0ELb0EEEvPT_PKS2_PKT0_S8_ifPKiSA_iPKfiiiSC_SC_iiiii,"a",@progbits
	.sectionflags	@""
	.align	4
.nv.constant0._ZN4vllm25paged_attention_v1_kernelIttLi112ELi8ELi128ELNS_18Fp8KVCacheDataTypeE0ELb0EEEvPT_PKS2_PKT0_S8_ifPKiSA_iPKfiiiSC_SC_iiiii:
	.zero		1020


//--------------------- .nv.constant0._ZN4vllm25paged_attention_v1_kernelIttLi96ELi8ELi128ELNS_18Fp8KVCacheDataTypeE0ELb0EEEvPT_PKS2_PKT0_S8_ifPKiSA_iPKfiiiSC_SC_iiiii --------------------------
	.section	.nv.constant0._ZN4vllm25paged_attention_v1_kernelIttLi96ELi8ELi128ELNS_18Fp8KVCacheDataTypeE0ELb0EEEvPT_PKS2_PKT0_S8_ifPKiSA_iPKfiiiSC_SC_iiiii,"a",@progbits
	.sectionflags	@""
	.align	4
.nv.constant0._ZN4vllm25paged_attention_v1_kernelIttLi96ELi8ELi128ELNS_18Fp8KVCacheDataTypeE0ELb0EEEvPT_PKS2_PKT0_S8_ifPKiSA_iPKfiiiSC_SC_iiiii:
	.zero		1020


//--------------------- .nv.constant0._ZN4vllm25paged_attention_v1_kernelIttLi80ELi8ELi128ELNS_18Fp8KVCacheDataTypeE0ELb0EEEvPT_PKS2_PKT0_S8_ifPKiSA_iPKfiiiSC_SC_iiiii --------------------------
	.section	.nv.constant0._ZN4vllm25paged_attention_v1_kernelIttLi80ELi8ELi128ELNS_18Fp8KVCacheDataTypeE0ELb0EEEvPT_PKS2_PKT0_S8_ifPKiSA_iPKfiiiSC_SC_iiiii,"a",@progbits
	.sectionflags	@""
	.align	4
.nv.constant0._ZN4vllm25paged_attention_v1_kernelIttLi80ELi8ELi128ELNS_18Fp8KVCacheDataTypeE0ELb0EEEvPT_PKS2_PKT0_S8_ifPKiSA_iPKfiiiSC_SC_iiiii:
	.zero		1020


//--------------------- .nv.constant0._ZN4vllm25paged_attention_v1_kernelIttLi64ELi8ELi128ELNS_18Fp8KVCacheDataTypeE0ELb0EEEvPT_PKS2_PKT0_S8_ifPKiSA_iPKfiiiSC_SC_iiiii --------------------------
	.section	.nv.constant0._ZN4vllm25paged_attention_v1_kernelIttLi64ELi8ELi128ELNS_18Fp8KVCacheDataTypeE0ELb0EEEvPT_PKS2_PKT0_S8_ifPKiSA_iPKfiiiSC_SC_iiiii,"a",@progbits
	.sectionflags	@""
	.align	4
.nv.constant0._ZN4vllm25paged_attention_v1_kernelIttLi64ELi8ELi128ELNS_18Fp8KVCacheDataTypeE0ELb0EEEvPT_PKS2_PKT0_S8_ifPKiSA_iPKfiiiSC_SC_iiiii:
	.zero		1020


//--------------------- .nv.constant0._ZN4vllm25paged_attention_v1_kernelIttLi32ELi8ELi128ELNS_18Fp8KVCacheDataTypeE0ELb0EEEvPT_PKS2_PKT0_S8_ifPKiSA_iPKfiiiSC_SC_iiiii --------------------------
	.section	.nv.constant0._ZN4vllm25paged_attention_v1_kernelIttLi32ELi8ELi128ELNS_18Fp8KVCacheDataTypeE0ELb0EEEvPT_PKS2_PKT0_S8_ifPKiSA_iPKfiiiSC_SC_iiiii,"a",@progbits
	.sectionflags	@""
	.align	4
.nv.constant0._ZN4vllm25paged_attention_v1_kernelIttLi32ELi8ELi128ELNS_18Fp8KVCacheDataTypeE0ELb0EEEvPT_PKS2_PKT0_S8_ifPKiSA_iPKfiiiSC_SC_iiiii:
	.zero		1020


//--------------------- .nv.constant0._ZN4vllm25paged_attention_v1_kernelIttLi256ELi8ELi128ELNS_18Fp8KVCacheDataTypeE0ELb1EEEvPT_PKS2_PKT0_S8_ifPKiSA_iPKfiiiSC_SC_iiiii --------------------------
	.section	.nv.constant0._ZN4vllm25paged_attention_v1_kernelIttLi256ELi8ELi128ELNS_18Fp8KVCacheDataTypeE0ELb1EEEvPT_PKS2_PKT0_S8_ifPKiSA_iPKfiiiSC_SC_iiiii,"a",@progbits
	.sectionflags	@""
	.align	4
.nv.constant0._ZN4vllm25paged_attention_v1_kernelIttLi256ELi8ELi128ELNS_18Fp8KVCacheDataTypeE0ELb1EEEvPT_PKS2_PKT0_S8_ifPKiSA_iPKfiiiSC_SC_iiiii:
	.zero		1020


//--------------------- .nv.constant0._ZN4vllm25paged_attention_v1_kernelIttLi192ELi8ELi128ELNS_18Fp8KVCacheDataTypeE0ELb1EEEvPT_PKS2_PKT0_S8_ifPKiSA_iPKfiiiSC_SC_iiiii --------------------------
	.section	.nv.constant0._ZN4vllm25paged_attention_v1_kernelIttLi192ELi8ELi128ELNS_18Fp8KVCacheDataTypeE0ELb1EEEvPT_PKS2_PKT0_S8_ifPKiSA_iPKfiiiSC_SC_iiiii,"a",@progbits
	.sectionflags	@""
	.align	4
.nv.constant0._ZN4vllm25paged_attention_v1_kernelIttLi192ELi8ELi128ELNS_18Fp8KVCacheDataTypeE0ELb1EEEvPT_PKS2_PKT0_S8_ifPKiSA_iPKfiiiSC_SC_iiiii:
	.zero		1020


//--------------------- .nv.constant0._ZN4vllm25paged_attention_v1_kernelIttLi128ELi8ELi128ELNS_18Fp8KVCacheDataTypeE0ELb1EEEvPT_PKS2_PKT0_S8_ifPKiSA_iPKfiiiSC_SC_iiiii --------------------------
	.section	.nv.constant0._ZN4vllm25paged_attention_v1_kernelIttLi128ELi8ELi128ELNS_18Fp8KVCacheDataTypeE0ELb1EEEvPT_PKS2_PKT0_S8_ifPKiSA_iPKfiiiSC_SC_iiiii,"a",@progbits
	.sectionflags	@""
	.align	4
.nv.constant0._ZN4vllm25paged_attention_v1_kernelIttLi128ELi8ELi128ELNS_18Fp8KVCacheDataTypeE0ELb1EEEvPT_PKS2_PKT0_S8_ifPKiSA_iPKfiiiSC_SC_iiiii:
	.zero		1020


//--------------------- .nv.constant0._ZN4vllm25paged_attention_v1_kernelIttLi120ELi8ELi128ELNS_18Fp8KVCacheDataTypeE0ELb1EEEvPT_PKS2_PKT0_S8_ifPKiSA_iPKfiiiSC_SC_iiiii --------------------------
	.section	.nv.constant0._ZN4vllm25paged_attention_v1_kernelIttLi120ELi8ELi128ELNS_18Fp8KVCacheDataTypeE0ELb1EEEvPT_PKS2_PKT0_S8_ifPKiSA_iPKfiiiSC_SC_iiiii,"a",@progbits
	.sectionflags	@""
	.align	4
.nv.constant0._ZN4vllm25paged_attention_v1_kernelIttLi120ELi8ELi128ELNS_18Fp8KVCacheDataTypeE0ELb1EEEvPT_PKS2_PKT0_S8_ifPKiSA_iPKfiiiSC_SC_iiiii:
	.zero		1020


//--------------------- .nv.constant0._ZN4vllm25paged_attention_v1_kernelIttLi112ELi8ELi128ELNS_18Fp8KVCacheDataTypeE0ELb1EEEvPT_PKS2_PKT0_S8_ifPKiSA_iPKfiiiSC_SC_iiiii --------------------------
	.section	.nv.constant0._ZN4vllm25paged_attention_v1_kernelIttLi112ELi8ELi128ELNS_18Fp8KVCacheDataTypeE0ELb1EEEvPT_PKS2_PKT0_S8_ifPKiSA_iPKfiiiSC_SC_iiiii,"a",@progbits
	.sectionflags	@""
	.align	4
.nv.constant0._ZN4vllm25paged_attention_v1_kernelIttLi112ELi8ELi128ELNS_18Fp8KVCacheDataTypeE0ELb1EEEvPT_PKS2_PKT0_S8_ifPKiSA_iPKfiiiSC_SC_iiiii:
	.zero		1020


//--------------------- .nv.constant0._ZN4vllm25paged_attention_v1_kernelIttLi96ELi8ELi128ELNS_18Fp8KVCacheDataTypeE0ELb1EEEvPT_PKS2_PKT0_S8_ifPKiSA_iPKfiiiSC_SC_iiiii --------------------------
	.section	.nv.constant0._ZN4vllm25paged_attention_v1_kernelIttLi96ELi8ELi128ELNS_18Fp8KVCacheDataTypeE0ELb1EEEvPT_PKS2_PKT0_S8_ifPKiSA_iPKfiiiSC_SC_iiiii,"a",@progbits
	.sectionflags	@""
	.align	4
.nv.constant0._ZN4vllm25paged_attention_v1_kernelIttLi96ELi8ELi128ELNS_18Fp8KVCacheDataTypeE0ELb1EEEvPT_PKS2_PKT0_S8_ifPKiSA_iPKfiiiSC_SC_iiiii:
	.zero		1020


//--------------------- .nv.constant0._ZN4vllm25paged_attention_v1_kernelIttLi80ELi8ELi128ELNS_18Fp8KVCacheDataTypeE0ELb1EEEvPT_PKS2_PKT0_S8_ifPKiSA_iPKfiiiSC_SC_iiiii --------------------------
	.section	.nv.constant0._ZN4vllm25paged_attention_v1_kernelIttLi80ELi8ELi128ELNS_18Fp8KVCacheDataTypeE0ELb1EEEvPT_PKS2_PKT0_S8_ifPKiSA_iPKfiiiSC_SC_iiiii,"a",@progbits
	.sectionflags	@""
	.align	4
.nv.constant0._ZN4vllm25paged_attention_v1_kernelIttLi80ELi8ELi128ELNS_18Fp8KVCacheDataTypeE0ELb1EEEvPT_PKS2_PKT0_S8_ifPKiSA_iPKfiiiSC_SC_iiiii:
	.zero		1020


//--------------------- .nv.constant0._ZN4vllm25paged_attention_v1_kernelIttLi64ELi8ELi128ELNS_18Fp8KVCacheDataTypeE0ELb1EEEvPT_PKS2_PKT0_S8_ifPKiSA_iPKfiiiSC_SC_iiiii --------------------------
	.section	.nv.constant0._ZN4vllm25paged_attention_v1_kernelIttLi64ELi8ELi128ELNS_18Fp8KVCacheDataTypeE0ELb1EEEvPT_PKS2_PKT0_S8_ifPKiSA_iPKfiiiSC_SC_iiiii,"a",@progbits
	.sectionflags	@""
	.align	4
.nv.constant0._ZN4vllm25paged_attention_v1_kernelIttLi64ELi8ELi128ELNS_18Fp8KVCacheDataTypeE0ELb1EEEvPT_PKS2_PKT0_S8_ifPKiSA_iPKfiiiSC_SC_iiiii:
	.zero		1020


//--------------------- .nv.constant0._ZN4vllm25paged_attention_v1_kernelIttLi32ELi8ELi128ELNS_18Fp8KVCacheDataTypeE0ELb1EEEvPT_PKS2_PKT0_S8_ifPKiSA_iPKfiiiSC_SC_iiiii --------------------------
	.section	.nv.constant0._ZN4vllm25paged_attention_v1_kernelIttLi32ELi8ELi128ELNS_18Fp8KVCacheDataTypeE0ELb1EEEvPT_PKS2_PKT0_S8_ifPKiSA_iPKfiiiSC_SC_iiiii,"a",@progbits
	.sectionflags	@""
	.align	4
.nv.constant0._ZN4vllm25paged_attention_v1_kernelIttLi32ELi8ELi128ELNS_18Fp8KVCacheDataTypeE0ELb1EEEvPT_PKS2_PKT0_S8_ifPKiSA_iPKfiiiSC_SC_iiiii:
	.zero		1020


//--------------------- .nv.constant0._ZN4vllm25paged_attention_v1_kernelIffLi256ELi32ELi128ELNS_18Fp8KVCacheDataTypeE0ELb0EEEvPT_PKS2_PKT0_S8_ifPKiSA_iPKfiiiSC_SC_iiiii --------------------------
	.section	.nv.constant0._ZN4vllm25paged_attention_v1_kernelIffLi256ELi32ELi128ELNS_18Fp8KVCacheDataTypeE0ELb0EEEvPT_PKS2_PKT0_S8_ifPKiSA_iPKfiiiSC_SC_iiiii,"a",@progbits
	.sectionflags	@""
	.align	4
.nv.constant0._ZN4vllm25paged_attention_v1_kernelIffLi256ELi32ELi128ELNS_18Fp8KVCacheDataTypeE0ELb0EEEvPT_PKS2_PKT0_S8_ifPKiSA_iPKfiiiSC_SC_iiiii:
	.zero		1020


//--------------------- .nv.constant0._ZN4vllm25paged_attention_v1_kernelIffLi192ELi32ELi128ELNS_18Fp8KVCacheDataTypeE0ELb0EEEvPT_PKS2_PKT0_S8_ifPKiSA_iPKfiiiSC_SC_iiiii --------------------------
	.section	.nv.constant0._ZN4vllm25paged_attention_v1_kernelIffLi192ELi32ELi128ELNS_18Fp8KVCacheDataTypeE0ELb0EEEvPT_PKS2_PKT0_S8_ifPKiSA_iPKfiiiSC_SC_iiiii,"a",@progbits
	.sectionflags	@""
	.align	4
.nv.constant0._ZN4vllm25paged_attention_v1_kernelIffLi192ELi32ELi128ELNS_18Fp8KVCacheDataTypeE0ELb0EEEvPT_PKS2_PKT0_S8_ifPKiSA_iPKfiiiSC_SC_iiiii:
	.zero		1020


//--------------------- .nv.constant0._ZN4vllm25paged_attention_v1_kernelIffLi128ELi32ELi128ELNS_18Fp8KVCacheDataTypeE0ELb0EEEvPT_PKS2_PKT0_S8_ifPKiSA_iPKfiiiSC_SC_iiiii --------------------------
	.section	.nv.constant0._ZN4vllm25paged_attention_v1_kernelIffLi128ELi32ELi128ELNS_18Fp8KVCacheDataTypeE0ELb0EEEvPT_PKS2_PKT0_S8_ifPKiSA_iPKfiiiSC_SC_iiiii,"a",@progbits
	.sectionflags	@""
	.align	4
.nv.constant0._ZN4vllm25paged_attention_v1_kernelIffLi128ELi32ELi128ELNS_18Fp8KVCacheDataTypeE0ELb0EEEvPT_PKS2_PKT0_S8_ifPKiSA_iPKfiiiSC_SC_iiiii:
	.zero		1020


//--------------------- .nv.constant0._ZN4vllm25paged_attention_v1_kernelIffLi120ELi32ELi128ELNS_18Fp8KVCacheDataTypeE0ELb0EEEvPT_PKS2_PKT0_S8_ifPKiSA_iPKfiiiSC_SC_iiiii --------------------------
	.section	.nv.constant0._ZN4vllm25paged_attention_v1_kernelIffLi120ELi32ELi128ELNS_18Fp8KVCacheDataTypeE0ELb0EEEvPT_PKS2_PKT0_S8_ifPKiSA_iPKfiiiSC_SC_iiiii,"a",@progbits
	.sectionflags	@""
	.align	4
.nv.constant0._ZN4vllm25paged_attention_v1_kernelIffLi120ELi32ELi128ELNS_18Fp8KVCacheDataTypeE0ELb0EEEvPT_PKS2_PKT0_S8_ifPKiSA_iPKfiiiSC_SC_iiiii:
	.zero		1020


//--------------------- .nv.constant0._ZN4vllm25paged_attention_v1_kernelIffLi112ELi32ELi128ELNS_18Fp8KVCacheDataTypeE0ELb0EEEvPT_PKS2_PKT0_S8_ifPKiSA_iPKfiiiSC_SC_iiiii --------------------------
	.section	.nv.constant0._ZN4vllm25paged_attention_v1_kernelIffLi112ELi32ELi128ELNS_18Fp8KVCacheDataTypeE0ELb0EEEvPT_PKS2_PKT0_S8_ifPKiSA_iPKfiiiSC_SC_iiiii,"a",@progbits
	.sectionflags	@""
	.align	4
.nv.constant0._ZN4vllm25paged_attention_v1_kernelIffLi112ELi32ELi128ELNS_18Fp8KVCacheDataTypeE0ELb0EEEvPT_PKS2_PKT0_S8_ifPKiSA_iPKfiiiSC_SC_iiiii:
	.zero		1020


//--------------------- .nv.constant0._ZN4vllm25paged_attention_v1_kernelIffLi96ELi32ELi128ELNS_18Fp8KVCacheDataTypeE0ELb0EEEvPT_PKS2_PKT0_S8_ifPKiSA_iPKfiiiSC_SC_iiiii --------------------------
	.section	.nv.constant0._ZN4vllm25paged_attention_v1_kernelIffLi96ELi32ELi128ELNS_18Fp8KVCacheDataTypeE0ELb0EEEvPT_PKS2_PKT0_S8_ifPKiSA_iPKfiiiSC_SC_iiiii,"a",@progbits
	.sectionflags	@""
	.align	4
.nv.constant0._ZN4vllm25paged_attention_v1_kernelIffLi96ELi32ELi128ELNS_18Fp8KVCacheDataTypeE0ELb0EEEvPT_PKS2_PKT0_S8_ifPKiSA_iPKfiiiSC_SC_iiiii:
	.zero		1020


//--------------------- .nv.constant0._ZN4vllm25paged_attention_v1_kernelIffLi80ELi32ELi128ELNS_18Fp8KVCacheDataTypeE0ELb0EEEvPT_PKS2_PKT0_S8_ifPKiSA_iPKfiiiSC_SC_iiiii --------------------------
	.section	.nv.constant0._ZN4vllm25paged_attention_v1_kernelIffLi80ELi32ELi128ELNS_18Fp8KVCacheDataTypeE0ELb0EEEvPT_PKS2_PKT0_S8_ifPKiSA_iPKfiiiSC_SC_iiiii,"a",@progbits
	.sectionflags	@""
	.align	4
.nv.constant0._ZN4vllm25paged_attention_v1_kernelIffLi80ELi32ELi128ELNS_18Fp8KVCacheDataTypeE0ELb0EEEvPT_PKS2_PKT0_S8_ifPKiSA_iPKfiiiSC_SC_iiiii:
	.zero		1020


//--------------------- .nv.constant0._ZN4vllm25paged_attention_v1_kernelIffLi64ELi32ELi128ELNS_18Fp8KVCacheDataTypeE0ELb0EEEvPT_PKS2_PKT0_S8_ifPKiSA_iPKfiiiSC_SC_iiiii --------------------------
	.section	.nv.constant0._ZN4vllm25paged_attention_v1_kernelIffLi64ELi32ELi128ELNS_18Fp8KVCacheDataTypeE0ELb0EEEvPT_PKS2_PKT0_S8_ifPKiSA_iPKfiiiSC_SC_iiiii,"a",@progbits
	.sectionflags	@""
	.align	4
.nv.constant0._ZN4vllm25paged_attention_v1_kernelIffLi64ELi32ELi128ELNS_18Fp8KVCacheDataTypeE0ELb0EEEvPT_PKS2_PKT0_S8_ifPKiSA_iPKfiiiSC_SC_iiiii:
	.zero		1020


//--------------------- .nv.constant0._ZN4vllm25paged_attention_v1_kernelIffLi32ELi32ELi128ELNS_18Fp8KVCacheDataTypeE0ELb0EEEvPT_PKS2_PKT0_S8_ifPKiSA_iPKfiiiSC_SC_iiiii --------------------------
	.section	.nv.constant0._ZN4vllm25paged_attention_v1_kernelIffLi32ELi32ELi128ELNS_18Fp8KVCacheDataTypeE0ELb0EEEvPT_PKS2_PKT0_S8_ifPKiSA_iPKfiiiSC_SC_iiiii,"a",@progbits
	.sectionflags	@""
	.align	4
.nv.constant0._ZN4vllm25paged_attention_v1_kernelIffLi32ELi32ELi128ELNS_18Fp8KVCacheDataTypeE0ELb0EEEvPT_PKS2_PKT0_S8_ifPKiSA_iPKfiiiSC_SC_iiiii:
	.zero		1020


//--------------------- .nv.constant0._ZN4vllm25paged_attention_v1_kernelIffLi256ELi32ELi128ELNS_18Fp8KVCacheDataTypeE0ELb1EEEvPT_PKS2_PKT0_S8_ifPKiSA_iPKfiiiSC_SC_iiiii --------------------------
	.section	.nv.constant0._ZN4vllm25paged_attention_v1_kernelIffLi256ELi32ELi128ELNS_18Fp8KVCacheDataTypeE0ELb1EEEvPT_PKS2_PKT0_S8_ifPKiSA_iPKfiiiSC_SC_iiiii,"a",@progbits
	.sectionflags	@""
	.align	4
.nv.constant0._ZN4vllm25paged_attention_v1_kernelIffLi256ELi32ELi128ELNS_18Fp8KVCacheDataTypeE0ELb1EEEvPT_PKS2_PKT0_S8_ifPKiSA_iPKfiiiSC_SC_iiiii:
	.zero		1020


//--------------------- .nv.constant0._ZN4vllm25paged_attention_v1_kernelIffLi192ELi32ELi128ELNS_18Fp8KVCacheDataTypeE0ELb1EEEvPT_PKS2_PKT0_S8_ifPKiSA_iPKfiiiSC_SC_iiiii --------------------------
	.section	.nv.constant0._ZN4vllm25paged_attention_v1_kernelIffLi192ELi32ELi128ELNS_18Fp8KVCacheDataTypeE0ELb1EEEvPT_PKS2_PKT0_S8_ifPKiSA_iPKfiiiSC_SC_iiiii,"a",@progbits
	.sectionflags	@""
	.align	4
.nv.constant0._ZN4vllm25paged_attention_v1_kernelIffLi192ELi32ELi128ELNS_18Fp8KVCacheDataTypeE0ELb1EEEvPT_PKS2_PKT0_S8_ifPKiSA_iPKfiiiSC_SC_iiiii:
	.zero		1020


//--------------------- .nv.constant0._ZN4vllm25paged_attention_v1_kernelIffLi128ELi32ELi128ELNS_18Fp8KVCacheDataTypeE0ELb1EEEvPT_PKS2_PKT0_S8_ifPKiSA_iPKfiiiSC_SC_iiiii --------------------------
	.section	.nv.constant0._ZN4vllm25paged_attention_v1_kernelIffLi128ELi32ELi128ELNS_18Fp8KVCacheDataTypeE0ELb1EEEvPT_PKS2_PKT0_S8_ifPKiSA_iPKfiiiSC_SC_iiiii,"a",@progbits
	.sectionflags	@""
	.align	4
.nv.constant0._ZN4vllm25paged_attention_v1_kernelIffLi128ELi32ELi128ELNS_18Fp8KVCacheDataTypeE0ELb1EEEvPT_PKS2_PKT0_S8_ifPKiSA_iPKfiiiSC_SC_iiiii:
	.zero		1020


//--------------------- .nv.constant0._ZN4vllm25paged_attention_v1_kernelIffLi120ELi32ELi128ELNS_18Fp8KVCacheDataTypeE0ELb1EEEvPT_PKS2_PKT0_S8_ifPKiSA_iPKfiiiSC_SC_iiiii --------------------------
	.section	.nv.constant0._ZN4vllm25paged_attention_v1_kernelIffLi120ELi32ELi128ELNS_18Fp8KVCacheDataTypeE0ELb1EEEvPT_PKS2_PKT0_S8_ifPKiSA_iPKfiiiSC_SC_iiiii,"a",@progbits
	.sectionflags	@""
	.align	4
.nv.constant0._ZN4vllm25paged_attention_v1_kernelIffLi120ELi32ELi128ELNS_18Fp8KVCacheDataTypeE0ELb1EEEvPT_PKS2_PKT0_S8_ifPKiSA_iPKfiiiSC_SC_iiiii:
	.zero		1020


//--------------------- .nv.constant0._ZN4vllm25paged_attention_v1_kernelIffLi112ELi32ELi128ELNS_18Fp8KVCacheDataTypeE0ELb1EEEvPT_PKS2_PKT0_S8_ifPKiSA_iPKfiiiSC_SC_iiiii --------------------------
	.section	.nv.constant0._ZN4vllm25paged_attention_v1_kernelIffLi112ELi32ELi128ELNS_18Fp8KVCacheDataTypeE0ELb1EEEvPT_PKS2_PKT0_S8_ifPKiSA_iPKfiiiSC_SC_iiiii,"a",@progbits
	.sectionflags	@""
	.align	4
.nv.constant0._ZN4vllm25paged_attention_v1_kernelIffLi112ELi32ELi128ELNS_18Fp8KVCacheDataTypeE0ELb1EEEvPT_PKS2_PKT0_S8_ifPKiSA_iPKfiiiSC_SC_iiiii:
	.zero		1020


//--------------------- .nv.constant0._ZN4vllm25paged_attention_v1_kernelIffLi96ELi32ELi128ELNS_18Fp8KVCacheDataTypeE0ELb1EEEvPT_PKS2_PKT0_S8_ifPKiSA_iPKfiiiSC_SC_iiiii --------------------------
	.section	.nv.constant0._ZN4vllm25paged_attention_v1_kernelIffLi96ELi32ELi128ELNS_18Fp8KVCacheDataTypeE0ELb1EEEvPT_PKS2_PKT0_S8_ifPKiSA_iPKfiiiSC_SC_iiiii,"a",@progbits
	.sectionflags	@""
	.align	4
.nv.constant0._ZN4vllm25paged_attention_v1_kernelIffLi96ELi32ELi128ELNS_18Fp8KVCacheDataTypeE0ELb1EEEvPT_PKS2_PKT0_S8_ifPKiSA_iPKfiiiSC_SC_iiiii:
	.zero		1020


//--------------------- .nv.constant0._ZN4vllm25paged_attention_v1_kernelIffLi80ELi32ELi128ELNS_18Fp8KVCacheDataTypeE0ELb1EEEvPT_PKS2_PKT0_S8_ifPKiSA_iPKfiiiSC_SC_iiiii --------------------------
	.section	.nv.constant0._ZN4vllm25paged_attention_v1_kernelIffLi80ELi32ELi128ELNS_18Fp8KVCacheDataTypeE0ELb1EEEvPT_PKS2_PKT0_S8_ifPKiSA_iPKfiiiSC_SC_iiiii,"a",@progbits
	.sectionflags	@""
	.align	4
.nv.constant0._ZN4vllm25paged_attention_v1_kernelIffLi80ELi32ELi128ELNS_18Fp8KVCacheDataTypeE0ELb1EEEvPT_PKS2_PKT0_S8_ifPKiSA_iPKfiiiSC_SC_iiiii:
	.zero		1020


//--------------------- .nv.constant0._ZN4vllm25paged_attention_v1_kernelIffLi64ELi32ELi128ELNS_18Fp8KVCacheDataTypeE0ELb1EEEvPT_PKS2_PKT0_S8_ifPKiSA_iPKfiiiSC_SC_iiiii --------------------------
	.section	.nv.constant0._ZN4vllm25paged_attention_v1_kernelIffLi64ELi32ELi128ELNS_18Fp8KVCacheDataTypeE0ELb1EEEvPT_PKS2_PKT0_S8_ifPKiSA_iPKfiiiSC_SC_iiiii,"a",@progbits
	.sectionflags	@""
	.align	4
.nv.constant0._ZN4vllm25paged_attention_v1_kernelIffLi64ELi32ELi128ELNS_18Fp8KVCacheDataTypeE0ELb1EEEvPT_PKS2_PKT0_S8_ifPKiSA_iPKfiiiSC_SC_iiiii:
	.zero		1020


//--------------------- .nv.constant0._ZN4vllm25paged_attention_v1_kernelIffLi32ELi32ELi128ELNS_18Fp8KVCacheDataTypeE0ELb1EEEvPT_PKS2_PKT0_S8_ifPKiSA_iPKfiiiSC_SC_iiiii --------------------------
	.section	.nv.constant0._ZN4vllm25paged_attention_v1_kernelIffLi32ELi32ELi128ELNS_18Fp8KVCacheDataTypeE0ELb1EEEvPT_PKS2_PKT0_S8_ifPKiSA_iPKfiiiSC_SC_iiiii,"a",@progbits
	.sectionflags	@""
	.align	4
.nv.constant0._ZN4vllm25paged_attention_v1_kernelIffLi32ELi32ELi128ELNS_18Fp8KVCacheDataTypeE0ELb1EEEvPT_PKS2_PKT0_S8_ifPKiSA_iPKfiiiSC_SC_iiiii:
	.zero		1020


//--------------------- .nv.constant0._ZN4vllm25paged_attention_v1_kernelIffLi256ELi16ELi128ELNS_18Fp8KVCacheDataTypeE0ELb0EEEvPT_PKS2_PKT0_S8_ifPKiSA_iPKfiiiSC_SC_iiiii --------------------------
	.section	.nv.constant0._ZN4vllm25paged_attention_v1_kernelIffLi256ELi16ELi128ELNS_18Fp8KVCacheDataTypeE0ELb0EEEvPT_PKS2_PKT0_S8_ifPKiSA_iPKfiiiSC_SC_iiiii,"a",@progbits
	.sectionflags	@""
	.align	4
.nv.constant0._ZN4vllm25paged_attention_v1_kernelIffLi256ELi16ELi128ELNS_18Fp8KVCacheDataTypeE0ELb0EEEvPT_PKS2_PKT0_S8_ifPKiSA_iPKfiiiSC_SC_iiiii:
	.zero		1020


//--------------------- .nv.constant0._ZN4vllm25paged_attention_v1_kernelIffLi192ELi16ELi128ELNS_18Fp8KVCacheDataTypeE0ELb0EEEvPT_PKS2_PKT0_S8_ifPKiSA_iPKfiiiSC_SC_iiiii --------------------------
	.section	.nv.constant0._ZN4vllm25paged_attention_v1_kernelIffLi192ELi16ELi128ELNS_18Fp8KVCacheDataTypeE0ELb0EEEvPT_PKS2_PKT0_S8_ifPKiSA_iPKfiiiSC_SC_iiiii,"a",@progbits
	.sectionflags	@""
	.align	4
.nv.constant0._ZN4vllm25paged_attention_v1_kernelIffLi192ELi16ELi128ELNS_18Fp8KVCacheDataTypeE0ELb0EEEvPT_PKS2_PKT0_S8_ifPKiSA_iPKfiiiSC_SC_iiiii:
	.zero		1020


//--------------------- .nv.constant0._ZN4vllm25paged_attention_v1_kernelIffLi128ELi16ELi128ELNS_18Fp8KVCacheDataTypeE0ELb0EEEvPT_PKS2_PKT0_S8_ifPKiSA_iPKfiiiSC_SC_iiiii --------------------------
	.section	.nv.constant0._ZN4vllm25paged_attention_v1_kernelIffLi128ELi16ELi128ELNS_18Fp8KVCacheDataTypeE0ELb0EEEvPT_PKS2_PKT0_S8_ifPKiSA_iPKfiiiSC_SC_iiiii,"a",@progbits
	.sectionflags	@""
	.align	4
.nv.constant0._ZN4vllm25paged_attention_v1_kernelIffLi128ELi16ELi128ELNS_18Fp8KVCacheDataTypeE0ELb0EEEvPT_PKS2_PKT0_S8_ifPKiSA_iPKfiiiSC_SC_iiiii:
	.zero		1020


//--------------------- .nv.constant0._ZN4vllm25paged_attention_v1_kernelIffLi120ELi16ELi128ELNS_18Fp8KVCacheDataTypeE0ELb0EEEvPT_PKS2_PKT0_S8_ifPKiSA_iPKfiiiSC_SC_iiiii --------------------------
	.section	.nv.constant0._ZN4vllm25paged_attention_v1_kernelIffLi120ELi16ELi128ELNS_18Fp8KVCacheDataTypeE0ELb0EEEvPT_PKS2_PKT0_S8_ifPKiSA_iPKfiiiSC_SC_iiiii,"a",@progbits
	.sectionflags	@""
	.align	4
.nv.constant0._ZN4vllm25paged_attention_v1_kernelIffLi120ELi16ELi128ELNS_18Fp8KVCacheDataTypeE0ELb0EEEvPT_PKS2_PKT0_S8_ifPKiSA_iPKfiiiSC_SC_iiiii:
	.zero		1020


//--------------------- .nv.constant0._ZN4vllm25paged_attention_v1_kernelIffLi112ELi16ELi128ELNS_18Fp8KVCacheDataTypeE0ELb0EEEvPT_PKS2_PKT0_S8_ifPKiSA_iPKfiiiSC_SC_iiiii --------------------------
	.section	.nv.constant0._ZN4vllm25paged_attention_v1_kernelIffLi112ELi16ELi128ELNS_18Fp8KVCacheDataTypeE0ELb0EEEvPT_PKS2_PKT0_S8_ifPKiSA_iPKfiiiSC_SC_iiiii,"a",@progbits
	.sectionflags	@""
	.align	4
.nv.constant0._ZN4vllm25paged_attention_v1_kernelIffLi112ELi16ELi128ELNS_18Fp8KVCacheDataTypeE0ELb0EEEvPT_PKS2_PKT0_S8_ifPKiSA_iPKfiiiSC_SC_iiiii:
	.zero		1020


//--------------------- .nv.constant0._ZN4vllm25paged_attention_v1_kernelIffLi96ELi16ELi128ELNS_18Fp8KVCacheDataTypeE0ELb0EEEvPT_PKS2_PKT0_S8_ifPKiSA_iPKfiiiSC_SC_iiiii --------------------------
	.section	.nv.constant0._ZN4vllm25paged_attention_v1_kernelIffLi96ELi16ELi128ELNS_18Fp8KVCacheDataTypeE0ELb0EEEvPT_PKS2_PKT0_S8_ifPKiSA_iPKfiiiSC_SC_iiiii,"a",@progbits
	.sectionflags	@""
	.align	4
.nv.constant0._ZN4vllm25paged_attention_v1_kernelIffLi96ELi16ELi128ELNS_18Fp8KVCacheDataTypeE0ELb0EEEvPT_PKS2_PKT0_S8_ifPKiSA_iPKfiiiSC_SC_iiiii:
	.zero		1020


//--------------------- .nv.constant0._ZN4vllm25paged_attention_v1_kernelIffLi80ELi16ELi128ELNS_18Fp8KVCacheDataTypeE0ELb0EEEvPT_PKS2_PKT0_S8_ifPKiSA_iPKfiiiSC_SC_iiiii --------------------------
	.section	.nv.constant0._ZN4vllm25paged_attention_v1_kernelIffLi80ELi16ELi128ELNS_18Fp8KVCacheDataTypeE0ELb0EEEvPT_PKS2_PKT0_S8_ifPKiSA_iPKfiiiSC_SC_iiiii,"a",@progbits
	.sectionflags	@""
	.align	4
.nv.constant0._ZN4vllm25paged_attention_v1_kernelIffLi80ELi16ELi128ELNS_18Fp8KVCacheDataTypeE0ELb0EEEvPT_PKS2_PKT0_S8_ifPKiSA_iPKfiiiSC_SC_iiiii:
	.zero		1020


//--------------------- .nv.constant0._ZN4vllm25paged_attention_v1_kernelIffLi64ELi16ELi128ELNS_18Fp8KVCacheDataTypeE0ELb0EEEvPT_PKS2_PKT0_S8_ifPKiSA_iPKfiiiSC_SC_iiiii --------------------------
	.section	.nv.constant0._ZN4vllm25paged_attention_v1_kernelIffLi64ELi16ELi128ELNS_18Fp8KVCacheDataTypeE0ELb0EEEvPT_PKS2_PKT0_S8_ifPKiSA_iPKfiiiSC_SC_iiiii,"a",@progbits
	.sectionflags	@""
	.align	4
.nv.constant0._ZN4vllm25paged_attention_v1_kernelIffLi64ELi16ELi128ELNS_18Fp8KVCacheDataTypeE0ELb0EEEvPT_PKS2_PKT0_S8_ifPKiSA_iPKfiiiSC_SC_iiiii:
	.zero		1020


//--------------------- .nv.constant0._ZN4vllm25paged_attention_v1_kernelIffLi32ELi16ELi128ELNS_18Fp8KVCacheDataTypeE0ELb0EEEvPT_PKS2_PKT0_S8_ifPKiSA_iPKfiiiSC_SC_iiiii --------------------------
	.section	.nv.constant0._ZN4vllm25paged_attention_v1_kernelIffLi32ELi16ELi128ELNS_18Fp8KVCacheDataTypeE0ELb0EEEvPT_PKS2_PKT0_S8_ifPKiSA_iPKfiiiSC_SC_iiiii,"a",@progbits
	.sectionflags	@""
	.align	4
.nv.constant0._ZN4vllm25paged_attention_v1_kernelIffLi32ELi16ELi128ELNS_18Fp8KVCacheDataTypeE0ELb0EEEvPT_PKS2_PKT0_S8_ifPKiSA_iPKfiiiSC_SC_iiiii:
	.zero		1020


//--------------------- .nv.constant0._ZN4vllm25paged_attention_v1_kernelIffLi256ELi16ELi128ELNS_18Fp8KVCacheDataTypeE0ELb1EEEvPT_PKS2_PKT0_S8_ifPKiSA_iPKfiiiSC_SC_iiiii --------------------------
	.section	.nv.constant0._ZN4vllm25paged_attention_v1_kernelIffLi256ELi16ELi128ELNS_18Fp8KVCacheDataTypeE0ELb1EEEvPT_PKS2_PKT0_S8_ifPKiSA_iPKfiiiSC_SC_iiiii,"a",@progbits
	.sectionflags	@""
	.align	4
.nv.constant0._ZN4vllm25paged_attention_v1_kernelIffLi256ELi16ELi128ELNS_18Fp8KVCacheDataTypeE0ELb1EEEvPT_PKS2_PKT0_S8_ifPKiSA_iPKfiiiSC_SC_iiiii:
	.zero		1020


//--------------------- .nv.constant0._ZN4vllm25paged_attention_v1_kernelIffLi192ELi16ELi128ELNS_18Fp8KVCacheDataTypeE0ELb1EEEvPT_PKS2_PKT0_S8_ifPKiSA_iPKfiiiSC_SC_iiiii --------------------------
	.section	.nv.constant0._ZN4vllm25paged_attention_v1_kernelIffLi192ELi16ELi128ELNS_18Fp8KVCacheDataTypeE0ELb1EEEvPT_PKS2_PKT0_S8_ifPKiSA_iPKfiiiSC_SC_iiiii,"a",@progbits
	.sectionflags	@""
	.align	4
.nv.constant0._ZN4vllm25paged_attention_v1_kernelIffLi192ELi16ELi128ELNS_18Fp8KVCacheDataTypeE0ELb1EEEvPT_PKS2_PKT0_S8_ifPKiSA_iPKfiiiSC_SC_iiiii:
	.zero		1020


//--------------------- .nv.constant0._ZN4vllm25paged_attention_v1_kernelIffLi128ELi16ELi128ELNS_18Fp8KVCacheDataTypeE0ELb1EEEvPT_PKS2_PKT0_S8_ifPKiSA_iPKfiiiSC_SC_iiiii --------------------------
	.section	.nv.constant0._ZN4vllm25paged_attention_v1_kernelIffLi128ELi16ELi128ELNS_18Fp8KVCacheDataTypeE0ELb1EEEvPT_PKS2_PKT0_S8_ifPKiSA_iPKfiiiSC_SC_iiiii,"a",@progbits
	.sectionflags	@""
	.align	4
.nv.constant0._ZN4vllm25paged_attention_v1_kernelIffLi128ELi16ELi128ELNS_18Fp8KVCacheDataTypeE0ELb1EEEvPT_PKS2_PKT0_S8_ifPKiSA_iPKfiiiSC_SC_iiiii:
	.zero		1020


//--------------------- .nv.constant0._ZN4vllm25paged_attention_v1_kernelIffLi120ELi16ELi128ELNS_18Fp8KVCacheDataTypeE0ELb1EEEvPT_PKS2_PKT0_S8_ifPKiSA_iPKfiiiSC_SC_iiiii --------------------------
	.section	.nv.constant0._ZN4vllm25paged_attention_v1_kernelIffLi120ELi16ELi128ELNS_18Fp8KVCacheDataTypeE0ELb1EEEvPT_PKS2_PKT0_S8_ifPKiSA_iPKfiiiSC_SC_iiiii,"a",@progbits
	.sectionflags	@""
	.align	4
.nv.constant0._ZN4vllm25paged_attention_v1_kernelIffLi120ELi16ELi128ELNS_18Fp8KVCacheDataTypeE0ELb1EEEvPT_PKS2_PKT0_S8_ifPKiSA_iPKfiiiSC_SC_iiiii:
	.zero		1020


//--------------------- .nv.constant0._ZN4vllm25paged_attention_v1_kernelIffLi112ELi16ELi128ELNS_18Fp8KVCacheDataTypeE0ELb1EEEvPT_PKS2_PKT0_S8_ifPKiSA_iPKfiiiSC_SC_iiiii --------------------------
	.section	.nv.constant0._ZN4vllm25paged_attention_v1_kernelIffLi112ELi16ELi128ELNS_18Fp8KVCacheDataTypeE0ELb1EEEvPT_PKS2_PKT0_S8_ifPKiSA_iPKfiiiSC_SC_iiiii,"a",@progbits
	.sectionflags	@""
	.align	4
.nv.constant0._ZN4vllm25paged_attention_v1_kernelIffLi112ELi16ELi128ELNS_18Fp8KVCacheDataTypeE0ELb1EEEvPT_PKS2_PKT0_S8_ifPKiSA_iPKfiiiSC_SC_iiiii:
	.zero		1020


//--------------------- .nv.constant0._ZN4vllm25paged_attention_v1_kernelIffLi96ELi16ELi128ELNS_18Fp8KVCacheDataTypeE0ELb1EEEvPT_PKS2_PKT0_S8_ifPKiSA_iPKfiiiSC_SC_iiiii --------------------------
	.section	.nv.constant0._ZN4vllm25paged_attention_v1_kernelIffLi96ELi16ELi128ELNS_18Fp8KVCacheDataTypeE0ELb1EEEvPT_PKS2_PKT0_S8_ifPKiSA_iPKfiiiSC_SC_iiiii,"a",@progbits
	.sectionflags	@""
	.align	4
.nv.constant0._ZN4vllm25paged_attention_v1_kernelIffLi96ELi16ELi128ELNS_18Fp8KVCacheDataTypeE0ELb1EEEvPT_PKS2_PKT0_S8_ifPKiSA_iPKfiiiSC_SC_iiiii:
	.zero		1020


//--------------------- .nv.constant0._ZN4vllm25paged_attention_v1_kernelIffLi80ELi16ELi128ELNS_18Fp8KVCacheDataTypeE0ELb1EEEvPT_PKS2_PKT0_S8_ifPKiSA_iPKfiiiSC_SC_iiiii --------------------------
	.section	.nv.constant0._ZN4vllm25paged_attention_v1_kernelIffLi80ELi16ELi128ELNS_18Fp8KVCacheDataTypeE0ELb1EEEvPT_PKS2_PKT0_S8_ifPKiSA_iPKfiiiSC_SC_iiiii,"a",@progbits
	.sectionflags	@""
	.align	4
.nv.constant0._ZN4vllm25paged_attention_v1_kernelIffLi80ELi16ELi128ELNS_18Fp8KVCacheDataTypeE0ELb1EEEvPT_PKS2_PKT0_S8_ifPKiSA_iPKfiiiSC_SC_iiiii:
	.zero		1020


//--------------------- .nv.constant0._ZN4vllm25paged_attention_v1_kernelIffLi64ELi16ELi128ELNS_18Fp8KVCacheDataTypeE0ELb1EEEvPT_PKS2_PKT0_S8_ifPKiSA_iPKfiiiSC_SC_iiiii --------------------------
	.section	.nv.constant0._ZN4vllm25paged_attention_v1_kernelIffLi64ELi16ELi128ELNS_18Fp8KVCacheDataTypeE0ELb1EEEvPT_PKS2_PKT0_S8_ifPKiSA_iPKfiiiSC_SC_iiiii,"a",@progbits
	.sectionflags	@""
	.align	4
.nv.constant0._ZN4vllm25paged_attention_v1_kernelIffLi64ELi16ELi128ELNS_18Fp8KVCacheDataTypeE0ELb1EEEvPT_PKS2_PKT0_S8_ifPKiSA_iPKfiiiSC_SC_iiiii:
	.zero		1020


//--------------------- .nv.constant0._ZN4vllm25paged_attention_v1_kernelIffLi32ELi16ELi128ELNS_18Fp8KVCacheDataTypeE0ELb1EEEvPT_PKS2_PKT0_S8_ifPKiSA_iPKfiiiSC_SC_iiiii --------------------------
	.section	.nv.constant0._ZN4vllm25paged_attention_v1_kernelIffLi32ELi16ELi128ELNS_18Fp8KVCacheDataTypeE0ELb1EEEvPT_PKS2_PKT0_S8_ifPKiSA_iPKfiiiSC_SC_iiiii,"a",@progbits
	.sectionflags	@""
	.align	4
.nv.constant0._ZN4vllm25paged_attention_v1_kernelIffLi32ELi16ELi128ELNS_18Fp8KVCacheDataTypeE0ELb1EEEvPT_PKS2_PKT0_S8_ifPKiSA_iPKfiiiSC_SC_iiiii:
	.zero		1020


//--------------------- .nv.constant0._ZN4vllm25paged_attention_v1_kernelIffLi256ELi8ELi128ELNS_18Fp8KVCacheDataTypeE0ELb0EEEvPT_PKS2_PKT0_S8_ifPKiSA_iPKfiiiSC_SC_iiiii --------------------------
	.section	.nv.constant0._ZN4vllm25paged_attention_v1_kernelIffLi256ELi8ELi128ELNS_18Fp8KVCacheDataTypeE0ELb0EEEvPT_PKS2_PKT0_S8_ifPKiSA_iPKfiiiSC_SC_iiiii,"a",@progbits
	.sectionflags	@""
	.align	4
.nv.constant0._ZN4vllm25paged_attention_v1_kernelIffLi256ELi8ELi128ELNS_18Fp8KVCacheDataTypeE0ELb0EEEvPT_PKS2_PKT0_S8_ifPKiSA_iPKfiiiSC_SC_iiiii:
	.zero		1020


//--------------------- .nv.constant0._ZN4vllm25paged_attention_v1_kernelIffLi192ELi8ELi128ELNS_18Fp8KVCacheDataTypeE0ELb0EEEvPT_PKS2_PKT0_S8_ifPKiSA_iPKfiiiSC_SC_iiiii --------------------------
	.section	.nv.constant0._ZN4vllm25paged_attention_v1_kernelIffLi192ELi8ELi128ELNS_18Fp8KVCacheDataTypeE0ELb0EEEvPT_PKS2_PKT0_S8_ifPKiSA_iPKfiiiSC_SC_iiiii,"a",@progbits
	.sectionflags	@""
	.align	4
.nv.constant0._ZN4vllm25paged_attention_v1_kernelIffLi192ELi8ELi128ELNS_18Fp8KVCacheDataTypeE0ELb0EEEvPT_PKS2_PKT0_S8_ifPKiSA_iPKfiiiSC_SC_iiiii:
	.zero		1020


//--------------------- .nv.constant0._ZN4vllm25paged_attention_v1_kernelIffLi128ELi8ELi128ELNS_18Fp8KVCacheDataTypeE0ELb0EEEvPT_PKS2_PKT0_S8_ifPKiSA_iPKfiiiSC_SC_iiiii --------------------------
	.section	.nv.constant0._ZN4vllm25paged_attention_v1_kernelIffLi128ELi8ELi128ELNS_18Fp8KVCacheDataTypeE0ELb0EEEvPT_PKS2_PKT0_S8_ifPKiSA_iPKfiiiSC_SC_iiiii,"a",@progbits
	.sectionflags	@""
	.align	4
.nv.constant0._ZN4vllm25paged_attention_v1_kernelIffLi128ELi8ELi128ELNS_18Fp8KVCacheDataTypeE0ELb0EEEvPT_PKS2_PKT0_S8_ifPKiSA_iPKfiiiSC_SC_iiiii:
	.zero		1020


//--------------------- .nv.constant0._ZN4vllm25paged_attention_v1_kernelIffLi120ELi8ELi128ELNS_18Fp8KVCacheDataTypeE0ELb0EEEvPT_PKS2_PKT0_S8_ifPKiSA_iPKfiiiSC_SC_iiiii --------------------------
	.section	.nv.constant0._ZN4vllm25paged_attention_v1_kernelIffLi120ELi8ELi128ELNS_18Fp8KVCacheDataTypeE0ELb0EEEvPT_PKS2_PKT0_S8_ifPKiSA_iPKfiiiSC_SC_iiiii,"a",@progbits
	.sectionflags	@""
	.align	4
.nv.constant0._ZN4vllm25paged_attention_v1_kernelIffLi120ELi8ELi128ELNS_18Fp8KVCacheDataTypeE0ELb0EEEvPT_PKS2_PKT0_S8_ifPKiSA_iPKfiiiSC_SC_iiiii:
	.zero		1020


//--------------------- .nv.constant0._ZN4vllm25paged_attention_v1_kernelIffLi112ELi8ELi128ELNS_18Fp8KVCacheDataTypeE0ELb0EEEvPT_PKS2_PKT0_S8_ifPKiSA_iPKfiiiSC_SC_iiiii --------------------------
	.section	.nv.constant0._ZN4vllm25paged_attention_v1_kernelIffLi112ELi8ELi128ELNS_18Fp8KVCacheDataTypeE0ELb0EEEvPT_PKS2_PKT0_S8_ifPKiSA_iPKfiiiSC_SC_iiiii,"a",@progbits
	.sectionflags	@""
	.align	4
.nv.constant0._ZN4vllm25paged_attention_v1_kernelIffLi112ELi8ELi128ELNS_18Fp8KVCacheDataTypeE0ELb0EEEvPT_PKS2_PKT0_S8_ifPKiSA_iPKfiiiSC_SC_iiiii:
	.zero		1020


//--------------------- .nv.constant0._ZN4vllm25paged_attention_v1_kernelIffLi96ELi8ELi128ELNS_18Fp8KVCacheDataTypeE0ELb0EEEvPT_PKS2_PKT0_S8_ifPKiSA_iPKfiiiSC_SC_iiiii --------------------------
	.section	.nv.constant0._ZN4vllm25paged_attention_v1_kernelIffLi96ELi8ELi128ELNS_18Fp8KVCacheDataTypeE0ELb0EEEvPT_PKS2_PKT0_S8_ifPKiSA_iPKfiiiSC_SC_iiiii,"a",@progbits
	.sectionflags	@""
	.align	4
.nv.constant0._ZN4vllm25paged_attention_v1_kernelIffLi96ELi8ELi128ELNS_18Fp8KVCacheDataTypeE0ELb0EEEvPT_PKS2_PKT0_S8_ifPKiSA_iPKfiiiSC_SC_iiiii:
	.zero		1020


//--------------------- .nv.constant0._ZN4vllm25paged_attention_v1_kernelIffLi80ELi8ELi128ELNS_18Fp8KVCacheDataTypeE0ELb0EEEvPT_PKS2_PKT0_S8_ifPKiSA_iPKfiiiSC_SC_iiiii --------------------------
	.section	.nv.constant0._ZN4vllm25paged_attention_v1_kernelIffLi80ELi8ELi128ELNS_18Fp8KVCacheDataTypeE0ELb0EEEvPT_PKS2_PKT0_S8_ifPKiSA_iPKfiiiSC_SC_iiiii,"a",@progbits
	.sectionflags	@""
	.align	4
.nv.constant0._ZN4vllm25paged_attention_v1_kernelIffLi80ELi8ELi128ELNS_18Fp8KVCacheDataTypeE0ELb0EEEvPT_PKS2_PKT0_S8_ifPKiSA_iPKfiiiSC_SC_iiiii:
	.zero		1020


//--------------------- .nv.constant0._ZN4vllm25paged_attention_v1_kernelIffLi64ELi8ELi128ELNS_18Fp8KVCacheDataTypeE0ELb0EEEvPT_PKS2_PKT0_S8_ifPKiSA_iPKfiiiSC_SC_iiiii --------------------------
	.section	.nv.constant0._ZN4vllm25paged_attention_v1_kernelIffLi64ELi8ELi128ELNS_18Fp8KVCacheDataTypeE0ELb0EEEvPT_PKS2_PKT0_S8_ifPKiSA_iPKfiiiSC_SC_iiiii,"a",@progbits
	.sectionflags	@""
	.align	4
.nv.constant0._ZN4vllm25paged_attention_v1_kernelIffLi64ELi8ELi128ELNS_18Fp8KVCacheDataTypeE0ELb0EEEvPT_PKS2_PKT0_S8_ifPKiSA_iPKfiiiSC_SC_iiiii:
	.zero		1020


//--------------------- .nv.constant0._ZN4vllm25paged_attention_v1_kernelIffLi32ELi8ELi128ELNS_18Fp8KVCacheDataTypeE0ELb0EEEvPT_PKS2_PKT0_S8_ifPKiSA_iPKfiiiSC_SC_iiiii --------------------------
	.section	.nv.constant0._ZN4vllm25paged_attention_v1_kernelIffLi32ELi8ELi128ELNS_18Fp8KVCacheDataTypeE0ELb0EEEvPT_PKS2_PKT0_S8_ifPKiSA_iPKfiiiSC_SC_iiiii,"a",@progbits
	.sectionflags	@""
	.align	4
.nv.constant0._ZN4vllm25paged_attention_v1_kernelIffLi32ELi8ELi128ELNS_18Fp8KVCacheDataTypeE0ELb0EEEvPT_PKS2_PKT0_S8_ifPKiSA_iPKfiiiSC_SC_iiiii:
	.zero		1020


//--------------------- .nv.constant0._ZN4vllm25paged_attention_v1_kernelIffLi256ELi8ELi128ELNS_18Fp8KVCacheDataTypeE0ELb1EEEvPT_PKS2_PKT0_S8_ifPKiSA_iPKfiiiSC_SC_iiiii --------------------------
	.section	.nv.constant0._ZN4vllm25paged_attention_v1_kernelIffLi256ELi8ELi128ELNS_18Fp8KVCacheDataTypeE0ELb1EEEvPT_PKS2_PKT0_S8_ifPKiSA_iPKfiiiSC_SC_iiiii,"a",@progbits
	.sectionflags	@""
	.align	4
.nv.constant0._ZN4vllm25paged_attention_v1_kernelIffLi256ELi8ELi128ELNS_18Fp8KVCacheDataTypeE0ELb1EEEvPT_PKS2_PKT0_S8_ifPKiSA_iPKfiiiSC_SC_iiiii:
	.zero		1020


//--------------------- .nv.constant0._ZN4vllm25paged_attention_v1_kernelIffLi192ELi8ELi128ELNS_18Fp8KVCacheDataTypeE0ELb1EEEvPT_PKS2_PKT0_S8_ifPKiSA_iPKfiiiSC_SC_iiiii --------------------------
	.section	.nv.constant0._ZN4vllm25paged_attention_v1_kernelIffLi192ELi8ELi128ELNS_18Fp8KVCacheDataTypeE0ELb1EEEvPT_PKS2_PKT0_S8_ifPKiSA_iPKfiiiSC_SC_iiiii,"a",@progbits
	.sectionflags	@""
	.align	4
.nv.constant0._ZN4vllm25paged_attention_v1_kernelIffLi192ELi8ELi128ELNS_18Fp8KVCacheDataTypeE0ELb1EEEvPT_PKS2_PKT0_S8_ifPKiSA_iPKfiiiSC_SC_iiiii:
	.zero		1020


//--------------------- .nv.constant0._ZN4vllm25paged_attention_v1_kernelIffLi128ELi8ELi128ELNS_18Fp8KVCacheDataTypeE0ELb1EEEvPT_PKS2_PKT0_S8_ifPKiSA_iPKfiiiSC_SC_iiiii --------------------------
	.section	.nv.constant0._ZN4vllm25paged_attention_v1_kernelIffLi128ELi8ELi128ELNS_18Fp8KVCacheDataTypeE0ELb1EEEvPT_PKS2_PKT0_S8_ifPKiSA_iPKfiiiSC_SC_iiiii,"a",@progbits
	.sectionflags	@""
	.align	4
.nv.constant0._ZN4vllm25paged_attention_v1_kernelIffLi128ELi8ELi128ELNS_18Fp8KVCacheDataTypeE0ELb1EEEvPT_PKS2_PKT0_S8_ifPKiSA_iPKfiiiSC_SC_iiiii:
	.zero		1020


//--------------------- .nv.constant0._ZN4vllm25paged_attention_v1_kernelIffLi120ELi8ELi128ELNS_18Fp8KVCacheDataTypeE0ELb1EEEvPT_PKS2_PKT0_S8_ifPKiSA_iPKfiiiSC_SC_iiiii --------------------------
	.section	.nv.constant0._ZN4vllm25paged_attention_v1_kernelIffLi120ELi8ELi128ELNS_18Fp8KVCacheDataTypeE0ELb1EEEvPT_PKS2_PKT0_S8_ifPKiSA_iPKfiiiSC_SC_iiiii,"a",@progbits
	.sectionflags	@""
	.align	4
.nv.constant0._ZN4vllm25paged_attention_v1_kernelIffLi120ELi8ELi128ELNS_18Fp8KVCacheDataTypeE0ELb1EEEvPT_PKS2_PKT0_S8_ifPKiSA_iPKfiiiSC_SC_iiiii:
	.zero		1020


//--------------------- .nv.constant0._ZN4vllm25paged_attention_v1_kernelIffLi112ELi8ELi128ELNS_18Fp8KVCacheDataTypeE0ELb1EEEvPT_PKS2_PKT0_S8_ifPKiSA_iPKfiiiSC_SC_iiiii --------------------------
	.section	.nv.constant0._ZN4vllm25paged_attention_v1_kernelIffLi112ELi8ELi128ELNS_18Fp8KVCacheDataTypeE0ELb1EEEvPT_PKS2_PKT0_S8_ifPKiSA_iPKfiiiSC_SC_iiiii,"a",@progbits
	.sectionflags	@""
	.align	4
.nv.constant0._ZN4vllm25paged_attention_v1_kernelIffLi112ELi8ELi128ELNS_18Fp8KVCacheDataTypeE0ELb1EEEvPT_PKS2_PKT0_S8_ifPKiSA_iPKfiiiSC_SC_iiiii:
	.zero		1020


//--------------------- .nv.constant0._ZN4vllm25paged_attention_v1_kernelIffLi96ELi8ELi128ELNS_18Fp8KVCacheDataTypeE0ELb1EEEvPT_PKS2_PKT0_S8_ifPKiSA_iPKfiiiSC_SC_iiiii --------------------------
	.section	.nv.constant0._ZN4vllm25paged_attention_v1_kernelIffLi96ELi8ELi128ELNS_18Fp8KVCacheDataTypeE0ELb1EEEvPT_PKS2_PKT0_S8_ifPKiSA_iPKfiiiSC_SC_iiiii,"a",@progbits
	.sectionflags	@""
	.align	4
.nv.constant0._ZN4vllm25paged_attention_v1_kernelIffLi96ELi8ELi128ELNS_18Fp8KVCacheDataTypeE0ELb1EEEvPT_PKS2_PKT0_S8_ifPKiSA_iPKfiiiSC_SC_iiiii:
	.zero		1020


//--------------------- .nv.constant0._ZN4vllm25paged_attention_v1_kernelIffLi80ELi8ELi128ELNS_18Fp8KVCacheDataTypeE0ELb1EEEvPT_PKS2_PKT0_S8_ifPKiSA_iPKfiiiSC_SC_iiiii --------------------------
	.section	.nv.constant0._ZN4vllm25paged_attention_v1_kernelIffLi80ELi8ELi128ELNS_18Fp8KVCacheDataTypeE0ELb1EEEvPT_PKS2_PKT0_S8_ifPKiSA_iPKfiiiSC_SC_iiiii,"a",@progbits
	.sectionflags	@""
	.align	4
.nv.constant0._ZN4vllm25paged_attention_v1_kernelIffLi80ELi8ELi128ELNS_18Fp8KVCacheDataTypeE0ELb1EEEvPT_PKS2_PKT0_S8_ifPKiSA_iPKfiiiSC_SC_iiiii:
	.zero		1020


//--------------------- .nv.constant0._ZN4vllm25paged_attention_v1_kernelIffLi64ELi8ELi128ELNS_18Fp8KVCacheDataTypeE0ELb1EEEvPT_PKS2_PKT0_S8_ifPKiSA_iPKfiiiSC_SC_iiiii --------------------------
	.section	.nv.constant0._ZN4vllm25paged_attention_v1_kernelIffLi64ELi8ELi128ELNS_18Fp8KVCacheDataTypeE0ELb1EEEvPT_PKS2_PKT0_S8_ifPKiSA_iPKfiiiSC_SC_iiiii,"a",@progbits
	.sectionflags	@""
	.align	4
.nv.constant0._ZN4vllm25paged_attention_v1_kernelIffLi64ELi8ELi128ELNS_18Fp8KVCacheDataTypeE0ELb1EEEvPT_PKS2_PKT0_S8_ifPKiSA_iPKfiiiSC_SC_iiiii:
	.zero		1020


//--------------------- .nv.constant0._ZN4vllm25paged_attention_v1_kernelIffLi32ELi8ELi128ELNS_18Fp8KVCacheDataTypeE0ELb1EEEvPT_PKS2_PKT0_S8_ifPKiSA_iPKfiiiSC_SC_iiiii --------------------------
	.section	.nv.constant0._ZN4vllm25paged_attention_v1_kernelIffLi32ELi8ELi128ELNS_18Fp8KVCacheDataTypeE0ELb1EEEvPT_PKS2_PKT0_S8_ifPKiSA_iPKfiiiSC_SC_iiiii,"a",@progbits
	.sectionflags	@""
	.align	4
.nv.constant0._ZN4vllm25paged_attention_v1_kernelIffLi32ELi8ELi128ELNS_18Fp8KVCacheDataTypeE0ELb1EEEvPT_PKS2_PKT0_S8_ifPKiSA_iPKfiiiSC_SC_iiiii:
	.zero		1020


//--------------------- SYMBOLS --------------------------

	.type		.nv.reservedSmem.offset0,@object
	.size		.nv.reservedSmem.offset0,0x4
	.type		.nv.reservedSmem.cap,@object
	.size		.nv.reservedSmem.cap,0x4
	.type		__assertfail,@function
